	.target	sm_103a

	.elftype	@"ET_EXEC"


//--------------------- .note.nv.tkinfo           --------------------------
	.section	.note.nv.tkinfo,"",@"SHT_NOTE"
	.sectionflags	@"SHF_NOTE_NV_TKINFO"
	.tkinfo
        /*0018*/ 	.word	0x00000002
        /*0030*/ 	.string	""
        /*0030*/ 	.string	"ptxas"
        /*0030*/ 	.string	"Cuda compilation tools, release 13.0, V13.0.88"
        /*0030*/ 	.string	"Build cuda_13.0.r13.0/compiler.36424714_0"
        /*0030*/ 	.string	"-arch sm_103a -m 64 "



//--------------------- .note.nv.cuinfo           --------------------------
	.section	.note.nv.cuinfo,"",@"SHT_NOTE"
	.sectionflags	@"SHF_NOTE_NV_CUINFO"
        /*0018*/ 	.short	0x0002
        /*001a*/ 	.short	0x0067
        /*001c*/ 	.short	0x0082
	.zero		2


//--------------------- .nv.info                  --------------------------
	.section	.nv.info,"",@"SHT_CUDA_INFO"
	.align	4


	//----- nvinfo : EIATTR_REGCOUNT
	.align		4
        /*0000*/ 	.byte	0x04, 0x2f
        /*0002*/ 	.short	(.L_12 - .L_11)
	.align		4
.L_11:
        /*0004*/ 	.word	index@(_ZN5flash24flash_fwd_splitkv_kernelI23Flash_fwd_kernel_traitsILi64ELi64ELi128ELi4ELb0ELb0EN7cutlass6half_tE19Flash_kernel_traitsILi64ELi64ELi128ELi4ES3_EELb0ELb1ELb1ELb0ELb0ELb1ELb1ELb1EEEvNS_16Flash_fwd_paramsE)
        /*0008*/ 	.word	0x000000f9


	//----- nvinfo : EIATTR_FRAME_SIZE
	.align		4
.L_12:
        /*000c*/ 	.byte	0x04, 0x11
        /*000e*/ 	.short	(.L_14 - .L_13)
	.align		4
.L_13:
        /*0010*/ 	.word	index@($_ZN5flash24flash_fwd_splitkv_kernelI23Flash_fwd_kernel_traitsILi64ELi64ELi128ELi4ELb0ELb0EN7cutlass6half_tE19Flash_kernel_traitsILi64ELi64ELi128ELi4ES3_EELb0ELb1ELb1ELb0ELb0ELb1ELb1ELb1EEEvNS_16Flash_fwd_paramsE$_ZN5flash30compute_attn_1rowblock_splitkvI23Flash_fwd_kernel_traitsILi64ELi64ELi128ELi4ELb0ELb0EN7cutlass6half_tE19Flash_kernel_traitsILi64ELi64ELi128ELi4ES3_EELb0ELb1ELb1ELb0ELb0ELb1ELb1ELb1ENS_16Flash_fwd_paramsEEEvRKT8_iiiii)
        /*0014*/ 	.word	0x00000000


	//----- nvinfo : EIATTR_FRAME_SIZE
	.align		4
.L_14:
        /*0018*/ 	.byte	0x04, 0x11
        /*001a*/ 	.short	(.L_16 - .L_15)
	.align		4
.L_15:
        /*001c*/ 	.word	index@(_ZN5flash24flash_fwd_splitkv_kernelI23Flash_fwd_kernel_traitsILi64ELi64ELi128ELi4ELb0ELb0EN7cutlass6half_tE19Flash_kernel_traitsILi64ELi64ELi128ELi4ES3_EELb0ELb1ELb1ELb0ELb0ELb1ELb1ELb1EEEvNS_16Flash_fwd_paramsE)
        /*0020*/ 	.word	0x00000000


	//----- nvinfo : EIATTR_REGCOUNT
	.align		4
.L_16:
        /*0024*/ 	.byte	0x04, 0x2f
        /*0026*/ 	.short	(.L_18 - .L_17)
	.align		4
.L_17:
        /*0028*/ 	.word	index@(_ZN5flash24flash_fwd_splitkv_kernelI23Flash_fwd_kernel_traitsILi64ELi64ELi128ELi4ELb0ELb0EN7cutlass6half_tE19Flash_kernel_traitsILi64ELi64ELi128ELi4ES3_EELb0ELb1ELb1ELb0ELb0ELb0ELb1ELb1EEEvNS_16Flash_fwd_paramsE)
        /*002c*/ 	.word	0x000000f8


	//----- nvinfo : EIATTR_FRAME_SIZE
	.align		4
.L_18:
        /*0030*/ 	.byte	0x04, 0x11
        /*0032*/ 	.short	(.L_20 - .L_19)
	.align		4
.L_19:
        /*0034*/ 	.word	index@($_ZN5flash24flash_fwd_splitkv_kernelI23Flash_fwd_kernel_traitsILi64ELi64ELi128ELi4ELb0ELb0EN7cutlass6half_tE19Flash_kernel_traitsILi64ELi64ELi128ELi4ES3_EELb0ELb1ELb1ELb0ELb0ELb0ELb1ELb1EEEvNS_16Flash_fwd_paramsE$_ZN5flash30compute_attn_1rowblock_splitkvI23Flash_fwd_kernel_traitsILi64ELi64ELi128ELi4ELb0ELb0EN7cutlass6half_tE19Flash_kernel_traitsILi64ELi64ELi128ELi4ES3_EELb0ELb1ELb1ELb0ELb0ELb0ELb1ELb1ENS_16Flash_fwd_paramsEEEvRKT8_iiiii)
        /*0038*/ 	.word	0x00000000


	//----- nvinfo : EIATTR_FRAME_SIZE
	.align		4
.L_20:
        /*003c*/ 	.byte	0x04, 0x11
        /*003e*/ 	.short	(.L_22 - .L_21)
	.align		4
.L_21:
        /*0040*/ 	.word	index@(_ZN5flash24flash_fwd_splitkv_kernelI23Flash_fwd_kernel_traitsILi64ELi64ELi128ELi4ELb0ELb0EN7cutlass6half_tE19Flash_kernel_traitsILi64ELi64ELi128ELi4ES3_EELb0ELb1ELb1ELb0ELb0ELb0ELb1ELb1EEEvNS_16Flash_fwd_paramsE)
        /*0044*/ 	.word	0x00000000


	//----- nvinfo : EIATTR_REGCOUNT
	.align		4
.L_22:
        /*0048*/ 	.byte	0x04, 0x2f
        /*004a*/ 	.short	(.L_24 - .L_23)
	.align		4
.L_23:
        /*004c*/ 	.word	index@(_ZN5flash24flash_fwd_splitkv_kernelI23Flash_fwd_kernel_traitsILi64ELi64ELi128ELi4ELb0ELb0EN7cutlass6half_tE19Flash_kernel_traitsILi64ELi64ELi128ELi4ES3_EELb0ELb1ELb0ELb0ELb1ELb1ELb1ELb1EEEvNS_16Flash_fwd_paramsE)
        /*0050*/ 	.word	0x000000e4


	//----- nvinfo : EIATTR_FRAME_SIZE
	.align		4
.L_24:
        /*0054*/ 	.byte	0x04, 0x11
        /*0056*/ 	.short	(.L_26 - .L_25)
	.align		4
.L_25:
        /*0058*/ 	.word	index@($_ZN5flash24flash_fwd_splitkv_kernelI23Flash_fwd_kernel_traitsILi64ELi64ELi128ELi4ELb0ELb0EN7cutlass6half_tE19Flash_kernel_traitsILi64ELi64ELi128ELi4ES3_EELb0ELb1ELb0ELb0ELb1ELb1ELb1ELb1EEEvNS_16Flash_fwd_paramsE$_ZN5flash30compute_attn_1rowblock_splitkvI23Flash_fwd_kernel_traitsILi64ELi64ELi128ELi4ELb0ELb0EN7cutlass6half_tE19Flash_kernel_traitsILi64ELi64ELi128ELi4ES3_EELb0ELb1ELb0ELb0ELb1ELb1ELb1ELb1ENS_16Flash_fwd_paramsEEEvRKT8_iiiii)
        /*005c*/ 	.word	0x00000000


	//----- nvinfo : EIATTR_FRAME_SIZE
	.align		4
.L_26:
        /*0060*/ 	.byte	0x04, 0x11
        /*0062*/ 	.short	(.L_28 - .L_27)
	.align		4
.L_27:
        /*0064*/ 	.word	index@(_ZN5flash24flash_fwd_splitkv_kernelI23Flash_fwd_kernel_traitsILi64ELi64ELi128ELi4ELb0ELb0EN7cutlass6half_tE19Flash_kernel_traitsILi64ELi64ELi128ELi4ES3_EELb0ELb1ELb0ELb0ELb1ELb1ELb1ELb1EEEvNS_16Flash_fwd_paramsE)
        /*0068*/ 	.word	0x00000000


	//----- nvinfo : EIATTR_REGCOUNT
	.align		4
.L_28:
        /*006c*/ 	.byte	0x04, 0x2f
        /*006e*/ 	.short	(.L_30 - .L_29)
	.align		4
.L_29:
        /*0070*/ 	.word	index@(_ZN5flash24flash_fwd_splitkv_kernelI23Flash_fwd_kernel_traitsILi64ELi64ELi128ELi4ELb0ELb0EN7cutlass6half_tE19Flash_kernel_traitsILi64ELi64ELi128ELi4ES3_EELb0ELb1ELb0ELb0ELb1ELb0ELb1ELb1EEEvNS_16Flash_fwd_paramsE)
        /*0074*/ 	.word	0x000000f0


	//----- nvinfo : EIATTR_FRAME_SIZE
	.align		4
.L_30:
        /*0078*/ 	.byte	0x04, 0x11
        /*007a*/ 	.short	(.L_32 - .L_31)
	.align		4
.L_31:
        /*007c*/ 	.word	index@($_ZN5flash24flash_fwd_splitkv_kernelI23Flash_fwd_kernel_traitsILi64ELi64ELi128ELi4ELb0ELb0EN7cutlass6half_tE19Flash_kernel_traitsILi64ELi64ELi128ELi4ES3_EELb0ELb1ELb0ELb0ELb1ELb0ELb1ELb1EEEvNS_16Flash_fwd_paramsE$_ZN5flash30compute_attn_1rowblock_splitkvI23Flash_fwd_kernel_traitsILi64ELi64ELi128ELi4ELb0ELb0EN7cutlass6half_tE19Flash_kernel_traitsILi64ELi64ELi128ELi4ES3_EELb0ELb1ELb0ELb0ELb1ELb0ELb1ELb1ENS_16Flash_fwd_paramsEEEvRKT8_iiiii)
        /*0080*/ 	.word	0x00000000


	//----- nvinfo : EIATTR_FRAME_SIZE
	.align		4
.L_32:
        /*0084*/ 	.byte	0x04, 0x11
        /*0086*/ 	.short	(.L_34 - .L_33)
	.align		4
.L_33:
        /*0088*/ 	.word	index@(_ZN5flash24flash_fwd_splitkv_kernelI23Flash_fwd_kernel_traitsILi64ELi64ELi128ELi4ELb0ELb0EN7cutlass6half_tE19Flash_kernel_traitsILi64ELi64ELi128ELi4ES3_EELb0ELb1ELb0ELb0ELb1ELb0ELb1ELb1EEEvNS_16Flash_fwd_paramsE)
        /*008c*/ 	.word	0x00000000


	//----- nvinfo : EIATTR_REGCOUNT
	.align		4
.L_34:
        /*0090*/ 	.byte	0x04, 0x2f
        /*0092*/ 	.short	(.L_36 - .L_35)
	.align		4
.L_35:
        /*0094*/ 	.word	index@(_ZN5flash24flash_fwd_splitkv_kernelI23Flash_fwd_kernel_traitsILi64ELi64ELi128ELi4ELb0ELb0EN7cutlass6half_tE19Flash_kernel_traitsILi64ELi64ELi128ELi4ES3_EELb0ELb1ELb1ELb0ELb0ELb1ELb1ELb0EEEvNS_16Flash_fwd_paramsE)
        /*0098*/ 	.word	0x000000ff


	//----- nvinfo : EIATTR_FRAME_SIZE
	.align		4
.L_36:
        /*009c*/ 	.byte	0x04, 0x11
        /*009e*/ 	.short	(.L_38 - .L_37)
	.align		4
.L_37:
        /*00a0*/ 	.word	index@($_ZN5flash24flash_fwd_splitkv_kernelI23Flash_fwd_kernel_traitsILi64ELi64ELi128ELi4ELb0ELb0EN7cutlass6half_tE19Flash_kernel_traitsILi64ELi64ELi128ELi4ES3_EELb0ELb1ELb1ELb0ELb0ELb1ELb1ELb0EEEvNS_16Flash_fwd_paramsE$_ZN5flash30compute_attn_1rowblock_splitkvI23Flash_fwd_kernel_traitsILi64ELi64ELi128ELi4ELb0ELb0EN7cutlass6half_tE19Flash_kernel_traitsILi64ELi64ELi128ELi4ES3_EELb0ELb1ELb1ELb0ELb0ELb1ELb1ELb0ENS_16Flash_fwd_paramsEEEvRKT8_iiiii)
        /*00a4*/ 	.word	0x00000000


	//----- nvinfo : EIATTR_FRAME_SIZE
	.align		4
.L_38:
        /*00a8*/ 	.byte	0x04, 0x11
        /*00aa*/ 	.short	(.L_40 - .L_39)
	.align		4
.L_39:
        /*00ac*/ 	.word	index@(_ZN5flash24flash_fwd_splitkv_kernelI23Flash_fwd_kernel_traitsILi64ELi64ELi128ELi4ELb0ELb0EN7cutlass6half_tE19Flash_kernel_traitsILi64ELi64ELi128ELi4ES3_EELb0ELb1ELb1ELb0ELb0ELb1ELb1ELb0EEEvNS_16Flash_fwd_paramsE)
        /*00b0*/ 	.word	0x00000000


	//----- nvinfo : EIATTR_REGCOUNT
	.align		4
.L_40:
        /*00b4*/ 	.byte	0x04, 0x2f
        /*00b6*/ 	.short	(.L_42 - .L_41)
	.align		4
.L_41:
        /*00b8*/ 	.word	index@(_ZN5flash24flash_fwd_splitkv_kernelI23Flash_fwd_kernel_traitsILi64ELi64ELi128ELi4ELb0ELb0EN7cutlass6half_tE19Flash_kernel_traitsILi64ELi64ELi128ELi4ES3_EELb0ELb1ELb1ELb0ELb0ELb0ELb1ELb0EEEvNS_16Flash_fwd_paramsE)
        /*00bc*/ 	.word	0x000000ea


	//----- nvinfo : EIATTR_FRAME_SIZE
	.align		4
.L_42:
        /*00c0*/ 	.byte	0x04, 0x11
        /*00c2*/ 	.short	(.L_44 - .L_43)
	.align		4
.L_43:
        /*00c4*/ 	.word	index@($_ZN5flash24flash_fwd_splitkv_kernelI23Flash_fwd_kernel_traitsILi64ELi64ELi128ELi4ELb0ELb0EN7cutlass6half_tE19Flash_kernel_traitsILi64ELi64ELi128ELi4ES3_EELb0ELb1ELb1ELb0ELb0ELb0ELb1ELb0EEEvNS_16Flash_fwd_paramsE$_ZN5flash30compute_attn_1rowblock_splitkvI23Flash_fwd_kernel_traitsILi64ELi64ELi128ELi4ELb0ELb0EN7cutlass6half_tE19Flash_kernel_traitsILi64ELi64ELi128ELi4ES3_EELb0ELb1ELb1ELb0ELb0ELb0ELb1ELb0ENS_16Flash_fwd_paramsEEEvRKT8_iiiii)
        /*00c8*/ 	.word	0x00000000


	//----- nvinfo : EIATTR_FRAME_SIZE
	.align		4
.L_44:
        /*00cc*/ 	.byte	0x04, 0x11
        /*00ce*/ 	.short	(.L_46 - .L_45)
	.align		4
.L_45:
        /*00d0*/ 	.word	index@(_ZN5flash24flash_fwd_splitkv_kernelI23Flash_fwd_kernel_traitsILi64ELi64ELi128ELi4ELb0ELb0EN7cutlass6half_tE19Flash_kernel_traitsILi64ELi64ELi128ELi4ES3_EELb0ELb1ELb1ELb0ELb0ELb0ELb1ELb0EEEvNS_16Flash_fwd_paramsE)
        /*00d4*/ 	.word	0x00000000


	//----- nvinfo : EIATTR_REGCOUNT
	.align		4
.L_46:
        /*00d8*/ 	.byte	0x04, 0x2f
        /*00da*/ 	.short	(.L_48 - .L_47)
	.align		4
.L_47:
        /*00dc*/ 	.word	index@(_ZN5flash24flash_fwd_splitkv_kernelI23Flash_fwd_kernel_traitsILi64ELi64ELi128ELi4ELb0ELb0EN7cutlass6half_tE19Flash_kernel_traitsILi64ELi64ELi128ELi4ES3_EELb0ELb1ELb0ELb0ELb1ELb1ELb1ELb0EEEvNS_16Flash_fwd_paramsE)
        /*00e0*/ 	.word	0x000000fd


	//----- nvinfo : EIATTR_FRAME_SIZE
	.align		4
.L_48:
        /*00e4*/ 	.byte	0x04, 0x11
        /*00e6*/ 	.short	(.L_50 - .L_49)
	.align		4
.L_49:
        /*00e8*/ 	.word	index@($_ZN5flash24flash_fwd_splitkv_kernelI23Flash_fwd_kernel_traitsILi64ELi64ELi128ELi4ELb0ELb0EN7cutlass6half_tE19Flash_kernel_traitsILi64ELi64ELi128ELi4ES3_EELb0ELb1ELb0ELb0ELb1ELb1ELb1ELb0EEEvNS_16Flash_fwd_paramsE$_ZN5flash30compute_attn_1rowblock_splitkvI23Flash_fwd_kernel_traitsILi64ELi64ELi128ELi4ELb0ELb0EN7cutlass6half_tE19Flash_kernel_traitsILi64ELi64ELi128ELi4ES3_EELb0ELb1ELb0ELb0ELb1ELb1ELb1ELb0ENS_16Flash_fwd_paramsEEEvRKT8_iiiii)
        /*00ec*/ 	.word	0x00000000


	//----- nvinfo : EIATTR_FRAME_SIZE
	.align		4
.L_50:
        /*00f0*/ 	.byte	0x04, 0x11
        /*00f2*/ 	.short	(.L_52 - .L_51)
	.align		4
.L_51:
        /*00f4*/ 	.word	index@(_ZN5flash24flash_fwd_splitkv_kernelI23Flash_fwd_kernel_traitsILi64ELi64ELi128ELi4ELb0ELb0EN7cutlass6half_tE19Flash_kernel_traitsILi64ELi64ELi128ELi4ES3_EELb0ELb1ELb0ELb0ELb1ELb1ELb1ELb0EEEvNS_16Flash_fwd_paramsE)
        /*00f8*/ 	.word	0x00000000


	//----- nvinfo : EIATTR_REGCOUNT
	.align		4
.L_52:
        /*00fc*/ 	.byte	0x04, 0x2f
        /*00fe*/ 	.short	(.L_54 - .L_53)
	.align		4
.L_53:
        /*0100*/ 	.word	index@(_ZN5flash24flash_fwd_splitkv_kernelI23Flash_fwd_kernel_traitsILi64ELi64ELi128ELi4ELb0ELb0EN7cutlass6half_tE19Flash_kernel_traitsILi64ELi64ELi128ELi4ES3_EELb0ELb1ELb0ELb0ELb1ELb0ELb1ELb0EEEvNS_16Flash_fwd_paramsE)
        /*0104*/ 	.word	0x000000f0


	//----- nvinfo : EIATTR_FRAME_SIZE
	.align		4
.L_54:
        /*0108*/ 	.byte	0x04, 0x11
        /*010a*/ 	.short	(.L_56 - .L_55)
	.align		4
.L_55:
        /*010c*/ 	.word	index@($_ZN5flash24flash_fwd_splitkv_kernelI23Flash_fwd_kernel_traitsILi64ELi64ELi128ELi4ELb0ELb0EN7cutlass6half_tE19Flash_kernel_traitsILi64ELi64ELi128ELi4ES3_EELb0ELb1ELb0ELb0ELb1ELb0ELb1ELb0EEEvNS_16Flash_fwd_paramsE$_ZN5flash30compute_attn_1rowblock_splitkvI23Flash_fwd_kernel_traitsILi64ELi64ELi128ELi4ELb0ELb0EN7cutlass6half_tE19Flash_kernel_traitsILi64ELi64ELi128ELi4ES3_EELb0ELb1ELb0ELb0ELb1ELb0ELb1ELb0ENS_16Flash_fwd_paramsEEEvRKT8_iiiii)
        /*0110*/ 	.word	0x00000000


	//----- nvinfo : EIATTR_FRAME_SIZE
	.align		4
.L_56:
        /*0114*/ 	.byte	0x04, 0x11
        /*0116*/ 	.short	(.L_58 - .L_57)
	.align		4
.L_57:
        /*0118*/ 	.word	index@(_ZN5flash24flash_fwd_splitkv_kernelI23Flash_fwd_kernel_traitsILi64ELi64ELi128ELi4ELb0ELb0EN7cutlass6half_tE19Flash_kernel_traitsILi64ELi64ELi128ELi4ES3_EELb0ELb1ELb0ELb0ELb1ELb0ELb1ELb0EEEvNS_16Flash_fwd_paramsE)
        /*011c*/ 	.word	0x00000000


	//----- nvinfo : EIATTR_REGCOUNT
	.align		4
.L_58:
        /*0120*/ 	.byte	0x04, 0x2f
        /*0122*/ 	.short	(.L_60 - .L_59)
	.align		4
.L_59:
        /*0124*/ 	.word	index@(_ZN5flash24flash_fwd_splitkv_kernelI23Flash_fwd_kernel_traitsILi64ELi64ELi128ELi4ELb0ELb0EN7cutlass6half_tE19Flash_kernel_traitsILi64ELi64ELi128ELi4ES3_EELb0ELb1ELb1ELb0ELb0ELb1ELb0ELb1EEEvNS_16Flash_fwd_paramsE)
        /*0128*/ 	.word	0x000000fa


	//----- nvinfo : EIATTR_FRAME_SIZE
	.align		4
.L_60:
        /*012c*/ 	.byte	0x04, 0x11
        /*012e*/ 	.short	(.L_62 - .L_61)
	.align		4
.L_61:
        /*0130*/ 	.word	index@($_ZN5flash24flash_fwd_splitkv_kernelI23Flash_fwd_kernel_traitsILi64ELi64ELi128ELi4ELb0ELb0EN7cutlass6half_tE19Flash_kernel_traitsILi64ELi64ELi128ELi4ES3_EELb0ELb1ELb1ELb0ELb0ELb1ELb0ELb1EEEvNS_16Flash_fwd_paramsE$_ZN5flash30compute_attn_1rowblock_splitkvI23Flash_fwd_kernel_traitsILi64ELi64ELi128ELi4ELb0ELb0EN7cutlass6half_tE19Flash_kernel_traitsILi64ELi64ELi128ELi4ES3_EELb0ELb1ELb1ELb0ELb0ELb1ELb0ELb1ENS_16Flash_fwd_paramsEEEvRKT8_iiiii)
        /*0134*/ 	.word	0x00000000


	//----- nvinfo : EIATTR_FRAME_SIZE
	.align		4
.L_62:
        /*0138*/ 	.byte	0x04, 0x11
        /*013a*/ 	.short	(.L_64 - .L_63)
	.align		4
.L_63:
        /*013c*/ 	.word	index@(_ZN5flash24flash_fwd_splitkv_kernelI23Flash_fwd_kernel_traitsILi64ELi64ELi128ELi4ELb0ELb0EN7cutlass6half_tE19Flash_kernel_traitsILi64ELi64ELi128ELi4ES3_EELb0ELb1ELb1ELb0ELb0ELb1ELb0ELb1EEEvNS_16Flash_fwd_paramsE)
        /*0140*/ 	.word	0x00000000


	//----- nvinfo : EIATTR_REGCOUNT
	.align		4
.L_64:
        /*0144*/ 	.byte	0x04, 0x2f
        /*0146*/ 	.short	(.L_66 - .L_65)
	.align		4
.L_65:
        /*0148*/ 	.word	index@(_ZN5flash24flash_fwd_splitkv_kernelI23Flash_fwd_kernel_traitsILi64ELi64ELi128ELi4ELb0ELb0EN7cutlass6half_tE19Flash_kernel_traitsILi64ELi64ELi128ELi4ES3_EELb0ELb1ELb1ELb0ELb0ELb0ELb0ELb1EEEvNS_16Flash_fwd_paramsE)
        /*014c*/ 	.word	0x000000fd


	//----- nvinfo : EIATTR_FRAME_SIZE
	.align		4
.L_66:
        /*0150*/ 	.byte	0x04, 0x11
        /*0152*/ 	.short	(.L_68 - .L_67)
	.align		4
.L_67:
        /*0154*/ 	.word	index@($_ZN5flash24flash_fwd_splitkv_kernelI23Flash_fwd_kernel_traitsILi64ELi64ELi128ELi4ELb0ELb0EN7cutlass6half_tE19Flash_kernel_traitsILi64ELi64ELi128ELi4ES3_EELb0ELb1ELb1ELb0ELb0ELb0ELb0ELb1EEEvNS_16Flash_fwd_paramsE$_ZN5flash30compute_attn_1rowblock_splitkvI23Flash_fwd_kernel_traitsILi64ELi64ELi128ELi4ELb0ELb0EN7cutlass6half_tE19Flash_kernel_traitsILi64ELi64ELi128ELi4ES3_EELb0ELb1ELb1ELb0ELb0ELb0ELb0ELb1ENS_16Flash_fwd_paramsEEEvRKT8_iiiii)
        /*0158*/ 	.word	0x00000000


	//----- nvinfo : EIATTR_FRAME_SIZE
	.align		4
.L_68:
        /*015c*/ 	.byte	0x04, 0x11
        /*015e*/ 	.short	(.L_70 - .L_69)
	.align		4
.L_69:
        /*0160*/ 	.word	index@(_ZN5flash24flash_fwd_splitkv_kernelI23Flash_fwd_kernel_traitsILi64ELi64ELi128ELi4ELb0ELb0EN7cutlass6half_tE19Flash_kernel_traitsILi64ELi64ELi128ELi4ES3_EELb0ELb1ELb1ELb0ELb0ELb0ELb0ELb1EEEvNS_16Flash_fwd_paramsE)
        /*0164*/ 	.word	0x00000000


	//----- nvinfo : EIATTR_REGCOUNT
	.align		4
.L_70:
        /*0168*/ 	.byte	0x04, 0x2f
        /*016a*/ 	.short	(.L_72 - .L_71)
	.align		4
.L_71:
        /*016c*/ 	.word	index@(_ZN5flash24flash_fwd_splitkv_kernelI23Flash_fwd_kernel_traitsILi64ELi64ELi128ELi4ELb0ELb0EN7cutlass6half_tE19Flash_kernel_traitsILi64ELi64ELi128ELi4ES3_EELb0ELb1ELb0ELb0ELb1ELb1ELb0ELb1EEEvNS_16Flash_fwd_paramsE)
        /*0170*/ 	.word	0x000000f0


	//----- nvinfo : EIATTR_FRAME_SIZE
	.align		4
.L_72:
        /*0174*/ 	.byte	0x04, 0x11
        /*0176*/ 	.short	(.L_74 - .L_73)
	.align		4
.L_73:
        /*0178*/ 	.word	index@($_ZN5flash24flash_fwd_splitkv_kernelI23Flash_fwd_kernel_traitsILi64ELi64ELi128ELi4ELb0ELb0EN7cutlass6half_tE19Flash_kernel_traitsILi64ELi64ELi128ELi4ES3_EELb0ELb1ELb0ELb0ELb1ELb1ELb0ELb1EEEvNS_16Flash_fwd_paramsE$_ZN5flash30compute_attn_1rowblock_splitkvI23Flash_fwd_kernel_traitsILi64ELi64ELi128ELi4ELb0ELb0EN7cutlass6half_tE19Flash_kernel_traitsILi64ELi64ELi128ELi4ES3_EELb0ELb1ELb0ELb0ELb1ELb1ELb0ELb1ENS_16Flash_fwd_paramsEEEvRKT8_iiiii)
        /*017c*/ 	.word	0x00000000


	//----- nvinfo : EIATTR_FRAME_SIZE
	.align		4
.L_74:
        /*0180*/ 	.byte	0x04, 0x11
        /*0182*/ 	.short	(.L_76 - .L_75)
	.align		4
.L_75:
        /*0184*/ 	.word	index@(_ZN5flash24flash_fwd_splitkv_kernelI23Flash_fwd_kernel_traitsILi64ELi64ELi128ELi4ELb0ELb0EN7cutlass6half_tE19Flash_kernel_traitsILi64ELi64ELi128ELi4ES3_EELb0ELb1ELb0ELb0ELb1ELb1ELb0ELb1EEEvNS_16Flash_fwd_paramsE)
        /*0188*/ 	.word	0x00000000


	//----- nvinfo : EIATTR_REGCOUNT
	.align		4
.L_76:
        /*018c*/ 	.byte	0x04, 0x2f
        /*018e*/ 	.short	(.L_78 - .L_77)
	.align		4
.L_77:
        /*0190*/ 	.word	index@(_ZN5flash24flash_fwd_splitkv_kernelI23Flash_fwd_kernel_traitsILi64ELi64ELi128ELi4ELb0ELb0EN7cutlass6half_tE19Flash_kernel_traitsILi64ELi64ELi128ELi4ES3_EELb0ELb1ELb0ELb0ELb1ELb0ELb0ELb1EEEvNS_16Flash_fwd_paramsE)
        /*0194*/ 	.word	0x000000ee


	//----- nvinfo : EIATTR_FRAME_SIZE
	.align		4
.L_78:
        /*0198*/ 	.byte	0x04, 0x11
        /*019a*/ 	.short	(.L_80 - .L_79)
	.align		4
.L_79:
        /*019c*/ 	.word	index@($_ZN5flash24flash_fwd_splitkv_kernelI23Flash_fwd_kernel_traitsILi64ELi64ELi128ELi4ELb0ELb0EN7cutlass6half_tE19Flash_kernel_traitsILi64ELi64ELi128ELi4ES3_EELb0ELb1ELb0ELb0ELb1ELb0ELb0ELb1EEEvNS_16Flash_fwd_paramsE$_ZN5flash30compute_attn_1rowblock_splitkvI23Flash_fwd_kernel_traitsILi64ELi64ELi128ELi4ELb0ELb0EN7cutlass6half_tE19Flash_kernel_traitsILi64ELi64ELi128ELi4ES3_EELb0ELb1ELb0ELb0ELb1ELb0ELb0ELb1ENS_16Flash_fwd_paramsEEEvRKT8_iiiii)
        /*01a0*/ 	.word	0x00000000


	//----- nvinfo : EIATTR_FRAME_SIZE
	.align		4
.L_80:
        /*01a4*/ 	.byte	0x04, 0x11
        /*01a6*/ 	.short	(.L_82 - .L_81)
	.align		4
.L_81:
        /*01a8*/ 	.word	index@(_ZN5flash24flash_fwd_splitkv_kernelI23Flash_fwd_kernel_traitsILi64ELi64ELi128ELi4ELb0ELb0EN7cutlass6half_tE19Flash_kernel_traitsILi64ELi64ELi128ELi4ES3_EELb0ELb1ELb0ELb0ELb1ELb0ELb0ELb1EEEvNS_16Flash_fwd_paramsE)
        /*01ac*/ 	.word	0x00000000


	//----- nvinfo : EIATTR_REGCOUNT
	.align		4
.L_82:
        /*01b0*/ 	.byte	0x04, 0x2f
        /*01b2*/ 	.short	(.L_84 - .L_83)
	.align		4
.L_83:
        /*01b4*/ 	.word	index@(_ZN5flash24flash_fwd_splitkv_kernelI23Flash_fwd_kernel_traitsILi64ELi64ELi128ELi4ELb0ELb0EN7cutlass6half_tE19Flash_kernel_traitsILi64ELi64ELi128ELi4ES3_EELb0ELb1ELb1ELb0ELb0ELb1ELb0ELb0EEEvNS_16Flash_fwd_paramsE)
        /*01b8*/ 	.word	0x000000ff


	//----- nvinfo : EIATTR_FRAME_SIZE
	.align		4
.L_84:
        /*01bc*/ 	.byte	0x04, 0x11
        /*01be*/ 	.short	(.L_86 - .L_85)
	.align		4
.L_85:
        /*01c0*/ 	.word	index@($_ZN5flash24flash_fwd_splitkv_kernelI23Flash_fwd_kernel_traitsILi64ELi64ELi128ELi4ELb0ELb0EN7cutlass6half_tE19Flash_kernel_traitsILi64ELi64ELi128ELi4ES3_EELb0ELb1ELb1ELb0ELb0ELb1ELb0ELb0EEEvNS_16Flash_fwd_paramsE$_ZN5flash30compute_attn_1rowblock_splitkvI23Flash_fwd_kernel_traitsILi64ELi64ELi128ELi4ELb0ELb0EN7cutlass6half_tE19Flash_kernel_traitsILi64ELi64ELi128ELi4ES3_EELb0ELb1ELb1ELb0ELb0ELb1ELb0ELb0ENS_16Flash_fwd_paramsEEEvRKT8_iiiii)
        /*01c4*/ 	.word	0x00000000


	//----- nvinfo : EIATTR_FRAME_SIZE
	.align		4
.L_86:
        /*01c8*/ 	.byte	0x04, 0x11
        /*01ca*/ 	.short	(.L_88 - .L_87)
	.align		4
.L_87:
        /*01cc*/ 	.word	index@(_ZN5flash24flash_fwd_splitkv_kernelI23Flash_fwd_kernel_traitsILi64ELi64ELi128ELi4ELb0ELb0EN7cutlass6half_tE19Flash_kernel_traitsILi64ELi64ELi128ELi4ES3_EELb0ELb1ELb1ELb0ELb0ELb1ELb0ELb0EEEvNS_16Flash_fwd_paramsE)
        /*01d0*/ 	.word	0x00000000


	//----- nvinfo : EIATTR_REGCOUNT
	.align		4
.L_88:
        /*01d4*/ 	.byte	0x04, 0x2f
        /*01d6*/ 	.short	(.L_90 - .L_89)
	.align		4
.L_89:
        /*01d8*/ 	.word	index@(_ZN5flash24flash_fwd_splitkv_kernelI23Flash_fwd_kernel_traitsILi64ELi64ELi128ELi4ELb0ELb0EN7cutlass6half_tE19Flash_kernel_traitsILi64ELi64ELi128ELi4ES3_EELb0ELb1ELb1ELb0ELb0ELb0ELb0ELb0EEEvNS_16Flash_fwd_paramsE)
        /*01dc*/ 	.word	0x000000ff


	//----- nvinfo : EIATTR_FRAME_SIZE
	.align		4
.L_90:
        /*01e0*/ 	.byte	0x04, 0x11
        /*01e2*/ 	.short	(.L_92 - .L_91)
	.align		4
.L_91:
        /*01e4*/ 	.word	index@($_ZN5flash24flash_fwd_splitkv_kernelI23Flash_fwd_kernel_traitsILi64ELi64ELi128ELi4ELb0ELb0EN7cutlass6half_tE19Flash_kernel_traitsILi64ELi64ELi128ELi4ES3_EELb0ELb1ELb1ELb0ELb0ELb0ELb0ELb0EEEvNS_16Flash_fwd_paramsE$_ZN5flash30compute_attn_1rowblock_splitkvI23Flash_fwd_kernel_traitsILi64ELi64ELi128ELi4ELb0ELb0EN7cutlass6half_tE19Flash_kernel_traitsILi64ELi64ELi128ELi4ES3_EELb0ELb1ELb1ELb0ELb0ELb0ELb0ELb0ENS_16Flash_fwd_paramsEEEvRKT8_iiiii)
        /*01e8*/ 	.word	0x00000000


	//----- nvinfo : EIATTR_FRAME_SIZE
	.align		4
.L_92:
        /*01ec*/ 	.byte	0x04, 0x11
        /*01ee*/ 	.short	(.L_94 - .L_93)
	.align		4
.L_93:
        /*01f0*/ 	.word	index@(_ZN5flash24flash_fwd_splitkv_kernelI23Flash_fwd_kernel_traitsILi64ELi64ELi128ELi4ELb0ELb0EN7cutlass6half_tE19Flash_kernel_traitsILi64ELi64ELi128ELi4ES3_EELb0ELb1ELb1ELb0ELb0ELb0ELb0ELb0EEEvNS_16Flash_fwd_paramsE)
        /*01f4*/ 	.word	0x00000000


	//----- nvinfo : EIATTR_REGCOUNT
	.align		4
.L_94:
        /*01f8*/ 	.byte	0x04, 0x2f
        /*01fa*/ 	.short	(.L_96 - .L_95)
	.align		4
.L_95:
        /*01fc*/ 	.word	index@(_ZN5flash24flash_fwd_splitkv_kernelI23Flash_fwd_kernel_traitsILi64ELi64ELi128ELi4ELb0ELb0EN7cutlass6half_tE19Flash_kernel_traitsILi64ELi64ELi128ELi4ES3_EELb0ELb1ELb0ELb0ELb1ELb1ELb0ELb0EEEvNS_16Flash_fwd_paramsE)
        /*0200*/ 	.word	0x000000ff


	//----- nvinfo : EIATTR_FRAME_SIZE
	.align		4
.L_96:
        /*0204*/ 	.byte	0x04, 0x11
        /*0206*/ 	.short	(.L_98 - .L_97)
	.align		4
.L_97:
        /*0208*/ 	.word	index@($_ZN5flash24flash_fwd_splitkv_kernelI23Flash_fwd_kernel_traitsILi64ELi64ELi128ELi4ELb0ELb0EN7cutlass6half_tE19Flash_kernel_traitsILi64ELi64ELi128ELi4ES3_EELb0ELb1ELb0ELb0ELb1ELb1ELb0ELb0EEEvNS_16Flash_fwd_paramsE$_ZN5flash30compute_attn_1rowblock_splitkvI23Flash_fwd_kernel_traitsILi64ELi64ELi128ELi4ELb0ELb0EN7cutlass6half_tE19Flash_kernel_traitsILi64ELi64ELi128ELi4ES3_EELb0ELb1ELb0ELb0ELb1ELb1ELb0ELb0ENS_16Flash_fwd_paramsEEEvRKT8_iiiii)
        /*020c*/ 	.word	0x00000000


	//----- nvinfo : EIATTR_FRAME_SIZE
	.align		4
.L_98:
        /*0210*/ 	.byte	0x04, 0x11
        /*0212*/ 	.short	(.L_100 - .L_99)
	.align		4
.L_99:
        /*0214*/ 	.word	index@(_ZN5flash24flash_fwd_splitkv_kernelI23Flash_fwd_kernel_traitsILi64ELi64ELi128ELi4ELb0ELb0EN7cutlass6half_tE19Flash_kernel_traitsILi64ELi64ELi128ELi4ES3_EELb0ELb1ELb0ELb0ELb1ELb1ELb0ELb0EEEvNS_16Flash_fwd_paramsE)
        /*0218*/ 	.word	0x00000000


	//----- nvinfo : EIATTR_REGCOUNT
	.align		4
.L_100:
        /*021c*/ 	.byte	0x04, 0x2f
        /*021e*/ 	.short	(.L_102 - .L_101)
	.align		4
.L_101:
        /*0220*/ 	.word	index@(_ZN5flash24flash_fwd_splitkv_kernelI23Flash_fwd_kernel_traitsILi64ELi64ELi128ELi4ELb0ELb0EN7cutlass6half_tE19Flash_kernel_traitsILi64ELi64ELi128ELi4ES3_EELb0ELb1ELb0ELb0ELb1ELb0ELb0ELb0EEEvNS_16Flash_fwd_paramsE)
        /*0224*/ 	.word	0x000000e2


	//----- nvinfo : EIATTR_FRAME_SIZE
	.align		4
.L_102:
        /*0228*/ 	.byte	0x04, 0x11
        /*022a*/ 	.short	(.L_104 - .L_103)
	.align		4
.L_103:
        /*022c*/ 	.word	index@($_ZN5flash24flash_fwd_splitkv_kernelI23Flash_fwd_kernel_traitsILi64ELi64ELi128ELi4ELb0ELb0EN7cutlass6half_tE19Flash_kernel_traitsILi64ELi64ELi128ELi4ES3_EELb0ELb1ELb0ELb0ELb1ELb0ELb0ELb0EEEvNS_16Flash_fwd_paramsE$_ZN5flash30compute_attn_1rowblock_splitkvI23Flash_fwd_kernel_traitsILi64ELi64ELi128ELi4ELb0ELb0EN7cutlass6half_tE19Flash_kernel_traitsILi64ELi64ELi128ELi4ES3_EELb0ELb1ELb0ELb0ELb1ELb0ELb0ELb0ENS_16Flash_fwd_paramsEEEvRKT8_iiiii)
        /*0230*/ 	.word	0x00000000


	//----- nvinfo : EIATTR_FRAME_SIZE
	.align		4
.L_104:
        /*0234*/ 	.byte	0x04, 0x11
        /*0236*/ 	.short	(.L_106 - .L_105)
	.align		4
.L_105:
        /*0238*/ 	.word	index@(_ZN5flash24flash_fwd_splitkv_kernelI23Flash_fwd_kernel_traitsILi64ELi64ELi128ELi4ELb0ELb0EN7cutlass6half_tE19Flash_kernel_traitsILi64ELi64ELi128ELi4ES3_EELb0ELb1ELb0ELb0ELb1ELb0ELb0ELb0EEEvNS_16Flash_fwd_paramsE)
        /*023c*/ 	.word	0x00000000


	//----- nvinfo : EIATTR_REGCOUNT
	.align		4
.L_106:
        /*0240*/ 	.byte	0x04, 0x2f
        /*0242*/ 	.short	(.L_108 - .L_107)
	.align		4
.L_107:
        /*0244*/ 	.word	index@(_ZN5flash24flash_fwd_splitkv_kernelI23Flash_fwd_kernel_traitsILi64ELi64ELi128ELi4ELb0ELb0EN7cutlass6half_tE19Flash_kernel_traitsILi64ELi64ELi128ELi4ES3_EELb0ELb0ELb1ELb0ELb0ELb1ELb1ELb1EEEvNS_16Flash_fwd_paramsE)
        /*0248*/ 	.word	0x000000e3


	//----- nvinfo : EIATTR_FRAME_SIZE
	.align		4
.L_108:
        /*024c*/ 	.byte	0x04, 0x11
        /*024e*/ 	.short	(.L_110 - .L_109)
	.align		4
.L_109:
        /*0250*/ 	.word	index@($_ZN5flash24flash_fwd_splitkv_kernelI23Flash_fwd_kernel_traitsILi64ELi64ELi128ELi4ELb0ELb0EN7cutlass6half_tE19Flash_kernel_traitsILi64ELi64ELi128ELi4ES3_EELb0ELb0ELb1ELb0ELb0ELb1ELb1ELb1EEEvNS_16Flash_fwd_paramsE$_ZN5flash30compute_attn_1rowblock_splitkvI23Flash_fwd_kernel_traitsILi64ELi64ELi128ELi4ELb0ELb0EN7cutlass6half_tE19Flash_kernel_traitsILi64ELi64ELi128ELi4ES3_EELb0ELb0ELb1ELb0ELb0ELb1ELb1ELb1ENS_16Flash_fwd_paramsEEEvRKT8_iiiii)
        /*0254*/ 	.word	0x00000000


	//----- nvinfo : EIATTR_FRAME_SIZE
	.align		4
.L_110:
        /*0258*/ 	.byte	0x04, 0x11
        /*025a*/ 	.short	(.L_112 - .L_111)
	.align		4
.L_111:
        /*025c*/ 	.word	index@(_ZN5flash24flash_fwd_splitkv_kernelI23Flash_fwd_kernel_traitsILi64ELi64ELi128ELi4ELb0ELb0EN7cutlass6half_tE19Flash_kernel_traitsILi64ELi64ELi128ELi4ES3_EELb0ELb0ELb1ELb0ELb0ELb1ELb1ELb1EEEvNS_16Flash_fwd_paramsE)
        /*0260*/ 	.word	0x00000000


	//----- nvinfo : EIATTR_REGCOUNT
	.align		4
.L_112:
        /*0264*/ 	.byte	0x04, 0x2f
        /*0266*/ 	.short	(.L_114 - .L_113)
	.align		4
.L_113:
        /*0268*/ 	.word	index@(_ZN5flash24flash_fwd_splitkv_kernelI23Flash_fwd_kernel_traitsILi64ELi64ELi128ELi4ELb0ELb0EN7cutlass6half_tE19Flash_kernel_traitsILi64ELi64ELi128ELi4ES3_EELb0ELb0ELb1ELb0ELb0ELb0ELb1ELb1EEEvNS_16Flash_fwd_paramsE)
        /*026c*/ 	.word	0x000000d5


	//----- nvinfo : EIATTR_FRAME_SIZE
	.align		4
.L_114:
        /*0270*/ 	.byte	0x04, 0x11
        /*0272*/ 	.short	(.L_116 - .L_115)
	.align		4
.L_115:
        /*0274*/ 	.word	index@($_ZN5flash24flash_fwd_splitkv_kernelI23Flash_fwd_kernel_traitsILi64ELi64ELi128ELi4ELb0ELb0EN7cutlass6half_tE19Flash_kernel_traitsILi64ELi64ELi128ELi4ES3_EELb0ELb0ELb1ELb0ELb0ELb0ELb1ELb1EEEvNS_16Flash_fwd_paramsE$_ZN5flash30compute_attn_1rowblock_splitkvI23Flash_fwd_kernel_traitsILi64ELi64ELi128ELi4ELb0ELb0EN7cutlass6half_tE19Flash_kernel_traitsILi64ELi64ELi128ELi4ES3_EELb0ELb0ELb1ELb0ELb0ELb0ELb1ELb1ENS_16Flash_fwd_paramsEEEvRKT8_iiiii)
        /*0278*/ 	.word	0x00000000


	//----- nvinfo : EIATTR_FRAME_SIZE
	.align		4
.L_116:
        /*027c*/ 	.byte	0x04, 0x11
        /*027e*/ 	.short	(.L_118 - .L_117)
	.align		4
.L_117:
        /*0280*/ 	.word	index@(_ZN5flash24flash_fwd_splitkv_kernelI23Flash_fwd_kernel_traitsILi64ELi64ELi128ELi4ELb0ELb0EN7cutlass6half_tE19Flash_kernel_traitsILi64ELi64ELi128ELi4ES3_EELb0ELb0ELb1ELb0ELb0ELb0ELb1ELb1EEEvNS_16Flash_fwd_paramsE)
        /*0284*/ 	.word	0x00000000


	//----- nvinfo : EIATTR_REGCOUNT
	.align		4
.L_118:
        /*0288*/ 	.byte	0x04, 0x2f
        /*028a*/ 	.short	(.L_120 - .L_119)
	.align		4
.L_119:
        /*028c*/ 	.word	index@(_ZN5flash24flash_fwd_splitkv_kernelI23Flash_fwd_kernel_traitsILi64ELi64ELi128ELi4ELb0ELb0EN7cutlass6half_tE19Flash_kernel_traitsILi64ELi64ELi128ELi4ES3_EELb0ELb0ELb0ELb0ELb1ELb1ELb1ELb1EEEvNS_16Flash_fwd_paramsE)
        /*0290*/ 	.word	0x000000fe


	//----- nvinfo : EIATTR_FRAME_SIZE
	.align		4
.L_120:
        /*0294*/ 	.byte	0x04, 0x11
        /*0296*/ 	.short	(.L_122 - .L_121)
	.align		4
.L_121:
        /*0298*/ 	.word	index@($_ZN5flash24flash_fwd_splitkv_kernelI23Flash_fwd_kernel_traitsILi64ELi64ELi128ELi4ELb0ELb0EN7cutlass6half_tE19Flash_kernel_traitsILi64ELi64ELi128ELi4ES3_EELb0ELb0ELb0ELb0ELb1ELb1ELb1ELb1EEEvNS_16Flash_fwd_paramsE$_ZN5flash30compute_attn_1rowblock_splitkvI23Flash_fwd_kernel_traitsILi64ELi64ELi128ELi4ELb0ELb0EN7cutlass6half_tE19Flash_kernel_traitsILi64ELi64ELi128ELi4ES3_EELb0ELb0ELb0ELb0ELb1ELb1ELb1ELb1ENS_16Flash_fwd_paramsEEEvRKT8_iiiii)
        /*029c*/ 	.word	0x00000000


	//----- nvinfo : EIATTR_FRAME_SIZE
	.align		4
.L_122:
        /*02a0*/ 	.byte	0x04, 0x11
        /*02a2*/ 	.short	(.L_124 - .L_123)
	.align		4
.L_123:
        /*02a4*/ 	.word	index@(_ZN5flash24flash_fwd_splitkv_kernelI23Flash_fwd_kernel_traitsILi64ELi64ELi128ELi4ELb0ELb0EN7cutlass6half_tE19Flash_kernel_traitsILi64ELi64ELi128ELi4ES3_EELb0ELb0ELb0ELb0ELb1ELb1ELb1ELb1EEEvNS_16Flash_fwd_paramsE)
        /*02a8*/ 	.word	0x00000000


	//----- nvinfo : EIATTR_REGCOUNT
	.align		4
.L_124:
        /*02ac*/ 	.byte	0x04, 0x2f
        /*02ae*/ 	.short	(.L_126 - .L_125)
	.align		4
.L_125:
        /*02b0*/ 	.word	index@(_ZN5flash24flash_fwd_splitkv_kernelI23Flash_fwd_kernel_traitsILi64ELi64ELi128ELi4ELb0ELb0EN7cutlass6half_tE19Flash_kernel_traitsILi64ELi64ELi128ELi4ES3_EELb0ELb0ELb0ELb0ELb1ELb0ELb1ELb1EEEvNS_16Flash_fwd_paramsE)
        /*02b4*/ 	.word	0x000000d5


	//----- nvinfo : EIATTR_FRAME_SIZE
	.align		4
.L_126:
        /*02b8*/ 	.byte	0x04, 0x11
        /*02ba*/ 	.short	(.L_128 - .L_127)
	.align		4
.L_127:
        /*02bc*/ 	.word	index@($_ZN5flash24flash_fwd_splitkv_kernelI23Flash_fwd_kernel_traitsILi64ELi64ELi128ELi4ELb0ELb0EN7cutlass6half_tE19Flash_kernel_traitsILi64ELi64ELi128ELi4ES3_EELb0ELb0ELb0ELb0ELb1ELb0ELb1ELb1EEEvNS_16Flash_fwd_paramsE$_ZN5flash30compute_attn_1rowblock_splitkvI23Flash_fwd_kernel_traitsILi64ELi64ELi128ELi4ELb0ELb0EN7cutlass6half_tE19Flash_kernel_traitsILi64ELi64ELi128ELi4ES3_EELb0ELb0ELb0ELb0ELb1ELb0ELb1ELb1ENS_16Flash_fwd_paramsEEEvRKT8_iiiii)
        /*02c0*/ 	.word	0x00000000


	//----- nvinfo : EIATTR_FRAME_SIZE
	.align		4
.L_128:
        /*02c4*/ 	.byte	0x04, 0x11
        /*02c6*/ 	.short	(.L_130 - .L_129)
	.align		4
.L_129:
        /*02c8*/ 	.word	index@(_ZN5flash24flash_fwd_splitkv_kernelI23Flash_fwd_kernel_traitsILi64ELi64ELi128ELi4ELb0ELb0EN7cutlass6half_tE19Flash_kernel_traitsILi64ELi64ELi128ELi4ES3_EELb0ELb0ELb0ELb0ELb1ELb0ELb1ELb1EEEvNS_16Flash_fwd_paramsE)
        /*02cc*/ 	.word	0x00000000


	//----- nvinfo : EIATTR_REGCOUNT
	.align		4
.L_130:
        /*02d0*/ 	.byte	0x04, 0x2f
        /*02d2*/ 	.short	(.L_132 - .L_131)
	.align		4
.L_131:
        /*02d4*/ 	.word	index@(_ZN5flash24flash_fwd_splitkv_kernelI23Flash_fwd_kernel_traitsILi64ELi64ELi128ELi4ELb0ELb0EN7cutlass6half_tE19Flash_kernel_traitsILi64ELi64ELi128ELi4ES3_EELb0ELb0ELb1ELb0ELb0ELb1ELb1ELb0EEEvNS_16Flash_fwd_paramsE)
        /*02d8*/ 	.word	0x000000eb


	//----- nvinfo : EIATTR_FRAME_SIZE
	.align		4
.L_132:
        /*02dc*/ 	.byte	0x04, 0x11
        /*02de*/ 	.short	(.L_134 - .L_133)
	.align		4
.L_133:
        /*02e0*/ 	.word	index@($_ZN5flash24flash_fwd_splitkv_kernelI23Flash_fwd_kernel_traitsILi64ELi64ELi128ELi4ELb0ELb0EN7cutlass6half_tE19Flash_kernel_traitsILi64ELi64ELi128ELi4ES3_EELb0ELb0ELb1ELb0ELb0ELb1ELb1ELb0EEEvNS_16Flash_fwd_paramsE$_ZN5flash30compute_attn_1rowblock_splitkvI23Flash_fwd_kernel_traitsILi64ELi64ELi128ELi4ELb0ELb0EN7cutlass6half_tE19Flash_kernel_traitsILi64ELi64ELi128ELi4ES3_EELb0ELb0ELb1ELb0ELb0ELb1ELb1ELb0ENS_16Flash_fwd_paramsEEEvRKT8_iiiii)
        /*02e4*/ 	.word	0x00000000


	//----- nvinfo : EIATTR_FRAME_SIZE
	.align		4
.L_134:
        /*02e8*/ 	.byte	0x04, 0x11
        /*02ea*/ 	.short	(.L_136 - .L_135)
	.align		4
.L_135:
        /*02ec*/ 	.word	index@(_ZN5flash24flash_fwd_splitkv_kernelI23Flash_fwd_kernel_traitsILi64ELi64ELi128ELi4ELb0ELb0EN7cutlass6half_tE19Flash_kernel_traitsILi64ELi64ELi128ELi4ES3_EELb0ELb0ELb1ELb0ELb0ELb1ELb1ELb0EEEvNS_16Flash_fwd_paramsE)
        /*02f0*/ 	.word	0x00000000


	//----- nvinfo : EIATTR_REGCOUNT
	.align		4
.L_136:
        /*02f4*/ 	.byte	0x04, 0x2f
        /*02f6*/ 	.short	(.L_138 - .L_137)
	.align		4
.L_137:
        /*02f8*/ 	.word	index@(_ZN5flash24flash_fwd_splitkv_kernelI23Flash_fwd_kernel_traitsILi64ELi64ELi128ELi4ELb0ELb0EN7cutlass6half_tE19Flash_kernel_traitsILi64ELi64ELi128ELi4ES3_EELb0ELb0ELb1ELb0ELb0ELb0ELb1ELb0EEEvNS_16Flash_fwd_paramsE)
        /*02fc*/ 	.word	0x000000d3


	//----- nvinfo : EIATTR_FRAME_SIZE
	.align		4
.L_138:
        /*0300*/ 	.byte	0x04, 0x11
        /*0302*/ 	.short	(.L_140 - .L_139)
	.align		4
.L_139:
        /*0304*/ 	.word	index@($_ZN5flash24flash_fwd_splitkv_kernelI23Flash_fwd_kernel_traitsILi64ELi64ELi128ELi4ELb0ELb0EN7cutlass6half_tE19Flash_kernel_traitsILi64ELi64ELi128ELi4ES3_EELb0ELb0ELb1ELb0ELb0ELb0ELb1ELb0EEEvNS_16Flash_fwd_paramsE$_ZN5flash30compute_attn_1rowblock_splitkvI23Flash_fwd_kernel_traitsILi64ELi64ELi128ELi4ELb0ELb0EN7cutlass6half_tE19Flash_kernel_traitsILi64ELi64ELi128ELi4ES3_EELb0ELb0ELb1ELb0ELb0ELb0ELb1ELb0ENS_16Flash_fwd_paramsEEEvRKT8_iiiii)
        /*0308*/ 	.word	0x00000000


	//----- nvinfo : EIATTR_FRAME_SIZE
	.align		4
.L_140:
        /*030c*/ 	.byte	0x04, 0x11
        /*030e*/ 	.short	(.L_142 - .L_141)
	.align		4
.L_141:
        /*0310*/ 	.word	index@(_ZN5flash24flash_fwd_splitkv_kernelI23Flash_fwd_kernel_traitsILi64ELi64ELi128ELi4ELb0ELb0EN7cutlass6half_tE19Flash_kernel_traitsILi64ELi64ELi128ELi4ES3_EELb0ELb0ELb1ELb0ELb0ELb0ELb1ELb0EEEvNS_16Flash_fwd_paramsE)
        /*0314*/ 	.word	0x00000000


	//----- nvinfo : EIATTR_REGCOUNT
	.align		4
.L_142:
        /*0318*/ 	.byte	0x04, 0x2f
        /*031a*/ 	.short	(.L_144 - .L_143)
	.align		4
.L_143:
        /*031c*/ 	.word	index@(_ZN5flash24flash_fwd_splitkv_kernelI23Flash_fwd_kernel_traitsILi64ELi64ELi128ELi4ELb0ELb0EN7cutlass6half_tE19Flash_kernel_traitsILi64ELi64ELi128ELi4ES3_EELb0ELb0ELb0ELb1ELb1ELb1ELb1ELb0EEEvNS_16Flash_fwd_paramsE)
        /*0320*/ 	.word	0x000000fe


	//----- nvinfo : EIATTR_FRAME_SIZE
	.align		4
.L_144:
        /*0324*/ 	.byte	0x04, 0x11
        /*0326*/ 	.short	(.L_146 - .L_145)
	.align		4
.L_145:
        /*0328*/ 	.word	index@($_ZN5flash24flash_fwd_splitkv_kernelI23Flash_fwd_kernel_traitsILi64ELi64ELi128ELi4ELb0ELb0EN7cutlass6half_tE19Flash_kernel_traitsILi64ELi64ELi128ELi4ES3_EELb0ELb0ELb0ELb1ELb1ELb1ELb1ELb0EEEvNS_16Flash_fwd_paramsE$_ZN5flash30compute_attn_1rowblock_splitkvI23Flash_fwd_kernel_traitsILi64ELi64ELi128ELi4ELb0ELb0EN7cutlass6half_tE19Flash_kernel_traitsILi64ELi64ELi128ELi4ES3_EELb0ELb0ELb0ELb1ELb1ELb1ELb1ELb0ENS_16Flash_fwd_paramsEEEvRKT8_iiiii)
        /*032c*/ 	.word	0x00000000


	//----- nvinfo : EIATTR_FRAME_SIZE
	.align		4
.L_146:
        /*0330*/ 	.byte	0x04, 0x11
        /*0332*/ 	.short	(.L_148 - .L_147)
	.align		4
.L_147:
        /*0334*/ 	.word	index@(_ZN5flash24flash_fwd_splitkv_kernelI23Flash_fwd_kernel_traitsILi64ELi64ELi128ELi4ELb0ELb0EN7cutlass6half_tE19Flash_kernel_traitsILi64ELi64ELi128ELi4ES3_EELb0ELb0ELb0ELb1ELb1ELb1ELb1ELb0EEEvNS_16Flash_fwd_paramsE)
        /*0338*/ 	.word	0x00000000


	//----- nvinfo : EIATTR_REGCOUNT
	.align		4
.L_148:
        /*033c*/ 	.byte	0x04, 0x2f
        /*033e*/ 	.short	(.L_150 - .L_149)
	.align		4
.L_149:
        /*0340*/ 	.word	index@(_ZN5flash24flash_fwd_splitkv_kernelI23Flash_fwd_kernel_traitsILi64ELi64ELi128ELi4ELb0ELb0EN7cutlass6half_tE19Flash_kernel_traitsILi64ELi64ELi128ELi4ES3_EELb0ELb0ELb0ELb1ELb1ELb0ELb1ELb0EEEvNS_16Flash_fwd_paramsE)
        /*0344*/ 	.word	0x000000ca


	//----- nvinfo : EIATTR_FRAME_SIZE
	.align		4
.L_150:
        /*0348*/ 	.byte	0x04, 0x11
        /*034a*/ 	.short	(.L_152 - .L_151)
	.align		4
.L_151:
        /*034c*/ 	.word	index@($_ZN5flash24flash_fwd_splitkv_kernelI23Flash_fwd_kernel_traitsILi64ELi64ELi128ELi4ELb0ELb0EN7cutlass6half_tE19Flash_kernel_traitsILi64ELi64ELi128ELi4ES3_EELb0ELb0ELb0ELb1ELb1ELb0ELb1ELb0EEEvNS_16Flash_fwd_paramsE$_ZN5flash30compute_attn_1rowblock_splitkvI23Flash_fwd_kernel_traitsILi64ELi64ELi128ELi4ELb0ELb0EN7cutlass6half_tE19Flash_kernel_traitsILi64ELi64ELi128ELi4ES3_EELb0ELb0ELb0ELb1ELb1ELb0ELb1ELb0ENS_16Flash_fwd_paramsEEEvRKT8_iiiii)
        /*0350*/ 	.word	0x00000000


	//----- nvinfo : EIATTR_FRAME_SIZE
	.align		4
.L_152:
        /*0354*/ 	.byte	0x04, 0x11
        /*0356*/ 	.short	(.L_154 - .L_153)
	.align		4
.L_153:
        /*0358*/ 	.word	index@(_ZN5flash24flash_fwd_splitkv_kernelI23Flash_fwd_kernel_traitsILi64ELi64ELi128ELi4ELb0ELb0EN7cutlass6half_tE19Flash_kernel_traitsILi64ELi64ELi128ELi4ES3_EELb0ELb0ELb0ELb1ELb1ELb0ELb1ELb0EEEvNS_16Flash_fwd_paramsE)
        /*035c*/ 	.word	0x00000000


	//----- nvinfo : EIATTR_REGCOUNT
	.align		4
.L_154:
        /*0360*/ 	.byte	0x04, 0x2f
        /*0362*/ 	.short	(.L_156 - .L_155)
	.align		4
.L_155:
        /*0364*/ 	.word	index@(_ZN5flash24flash_fwd_splitkv_kernelI23Flash_fwd_kernel_traitsILi64ELi64ELi128ELi4ELb0ELb0EN7cutlass6half_tE19Flash_kernel_traitsILi64ELi64ELi128ELi4ES3_EELb0ELb0ELb1ELb0ELb0ELb1ELb0ELb1EEEvNS_16Flash_fwd_paramsE)
        /*0368*/ 	.word	0x000000e7


	//----- nvinfo : EIATTR_FRAME_SIZE
	.align		4
.L_156:
        /*036c*/ 	.byte	0x04, 0x11
        /*036e*/ 	.short	(.L_158 - .L_157)
	.align		4
.L_157:
        /*0370*/ 	.word	index@($_ZN5flash24flash_fwd_splitkv_kernelI23Flash_fwd_kernel_traitsILi64ELi64ELi128ELi4ELb0ELb0EN7cutlass6half_tE19Flash_kernel_traitsILi64ELi64ELi128ELi4ES3_EELb0ELb0ELb1ELb0ELb0ELb1ELb0ELb1EEEvNS_16Flash_fwd_paramsE$_ZN5flash30compute_attn_1rowblock_splitkvI23Flash_fwd_kernel_traitsILi64ELi64ELi128ELi4ELb0ELb0EN7cutlass6half_tE19Flash_kernel_traitsILi64ELi64ELi128ELi4ES3_EELb0ELb0ELb1ELb0ELb0ELb1ELb0ELb1ENS_16Flash_fwd_paramsEEEvRKT8_iiiii)
        /*0374*/ 	.word	0x00000000


	//----- nvinfo : EIATTR_FRAME_SIZE
	.align		4
.L_158:
        /*0378*/ 	.byte	0x04, 0x11
        /*037a*/ 	.short	(.L_160 - .L_159)
	.align		4
.L_159:
        /*037c*/ 	.word	index@(_ZN5flash24flash_fwd_splitkv_kernelI23Flash_fwd_kernel_traitsILi64ELi64ELi128ELi4ELb0ELb0EN7cutlass6half_tE19Flash_kernel_traitsILi64ELi64ELi128ELi4ES3_EELb0ELb0ELb1ELb0ELb0ELb1ELb0ELb1EEEvNS_16Flash_fwd_paramsE)
        /*0380*/ 	.word	0x00000000


	//----- nvinfo : EIATTR_REGCOUNT
	.align		4
.L_160:
        /*0384*/ 	.byte	0x04, 0x2f
        /*0386*/ 	.short	(.L_162 - .L_161)
	.align		4
.L_161:
        /*0388*/ 	.word	index@(_ZN5flash24flash_fwd_splitkv_kernelI23Flash_fwd_kernel_traitsILi64ELi64ELi128ELi4ELb0ELb0EN7cutlass6half_tE19Flash_kernel_traitsILi64ELi64ELi128ELi4ES3_EELb0ELb0ELb1ELb0ELb0ELb0ELb0ELb1EEEvNS_16Flash_fwd_paramsE)
        /*038c*/ 	.word	0x000000d1


	//----- nvinfo : EIATTR_FRAME_SIZE
	.align		4
.L_162:
        /*0390*/ 	.byte	0x04, 0x11
        /*0392*/ 	.short	(.L_164 - .L_163)
	.align		4
.L_163:
        /*0394*/ 	.word	index@($_ZN5flash24flash_fwd_splitkv_kernelI23Flash_fwd_kernel_traitsILi64ELi64ELi128ELi4ELb0ELb0EN7cutlass6half_tE19Flash_kernel_traitsILi64ELi64ELi128ELi4ES3_EELb0ELb0ELb1ELb0ELb0ELb0ELb0ELb1EEEvNS_16Flash_fwd_paramsE$_ZN5flash30compute_attn_1rowblock_splitkvI23Flash_fwd_kernel_traitsILi64ELi64ELi128ELi4ELb0ELb0EN7cutlass6half_tE19Flash_kernel_traitsILi64ELi64ELi128ELi4ES3_EELb0ELb0ELb1ELb0ELb0ELb0ELb0ELb1ENS_16Flash_fwd_paramsEEEvRKT8_iiiii)
        /*0398*/ 	.word	0x00000000


	//----- nvinfo : EIATTR_FRAME_SIZE
	.align		4
.L_164:
        /*039c*/ 	.byte	0x04, 0x11
        /*039e*/ 	.short	(.L_166 - .L_165)
	.align		4
.L_165:
        /*03a0*/ 	.word	index@(_ZN5flash24flash_fwd_splitkv_kernelI23Flash_fwd_kernel_traitsILi64ELi64ELi128ELi4ELb0ELb0EN7cutlass6half_tE19Flash_kernel_traitsILi64ELi64ELi128ELi4ES3_EELb0ELb0ELb1ELb0ELb0ELb0ELb0ELb1EEEvNS_16Flash_fwd_paramsE)
        /*03a4*/ 	.word	0x00000000


	//----- nvinfo : EIATTR_REGCOUNT
	.align		4
.L_166:
        /*03a8*/ 	.byte	0x04, 0x2f
        /*03aa*/ 	.short	(.L_168 - .L_167)
	.align		4
.L_167:
        /*03ac*/ 	.word	index@(_ZN5flash24flash_fwd_splitkv_kernelI23Flash_fwd_kernel_traitsILi64ELi64ELi128ELi4ELb0ELb0EN7cutlass6half_tE19Flash_kernel_traitsILi64ELi64ELi128ELi4ES3_EELb0ELb0ELb0ELb0ELb1ELb1ELb0ELb1EEEvNS_16Flash_fwd_paramsE)
        /*03b0*/ 	.word	0x000000fe


	//----- nvinfo : EIATTR_FRAME_SIZE
	.align		4
.L_168:
        /*03b4*/ 	.byte	0x04, 0x11
        /*03b6*/ 	.short	(.L_170 - .L_169)
	.align		4
.L_169:
        /*03b8*/ 	.word	index@($_ZN5flash24flash_fwd_splitkv_kernelI23Flash_fwd_kernel_traitsILi64ELi64ELi128ELi4ELb0ELb0EN7cutlass6half_tE19Flash_kernel_traitsILi64ELi64ELi128ELi4ES3_EELb0ELb0ELb0ELb0ELb1ELb1ELb0ELb1EEEvNS_16Flash_fwd_paramsE$_ZN5flash30compute_attn_1rowblock_splitkvI23Flash_fwd_kernel_traitsILi64ELi64ELi128ELi4ELb0ELb0EN7cutlass6half_tE19Flash_kernel_traitsILi64ELi64ELi128ELi4ES3_EELb0ELb0ELb0ELb0ELb1ELb1ELb0ELb1ENS_16Flash_fwd_paramsEEEvRKT8_iiiii)
        /*03bc*/ 	.word	0x00000000


	//----- nvinfo : EIATTR_FRAME_SIZE
	.align		4
.L_170:
        /*03c0*/ 	.byte	0x04, 0x11
        /*03c2*/ 	.short	(.L_172 - .L_171)
	.align		4
.L_171:
        /*03c4*/ 	.word	index@(_ZN5flash24flash_fwd_splitkv_kernelI23Flash_fwd_kernel_traitsILi64ELi64ELi128ELi4ELb0ELb0EN7cutlass6half_tE19Flash_kernel_traitsILi64ELi64ELi128ELi4ES3_EELb0ELb0ELb0ELb0ELb1ELb1ELb0ELb1EEEvNS_16Flash_fwd_paramsE)
        /*03c8*/ 	.word	0x00000000


	//----- nvinfo : EIATTR_REGCOUNT
	.align		4
.L_172:
        /*03cc*/ 	.byte	0x04, 0x2f
        /*03ce*/ 	.short	(.L_174 - .L_173)
	.align		4
.L_173:
        /*03d0*/ 	.word	index@(_ZN5flash24flash_fwd_splitkv_kernelI23Flash_fwd_kernel_traitsILi64ELi64ELi128ELi4ELb0ELb0EN7cutlass6half_tE19Flash_kernel_traitsILi64ELi64ELi128ELi4ES3_EELb0ELb0ELb0ELb0ELb1ELb0ELb0ELb1EEEvNS_16Flash_fwd_paramsE)
        /*03d4*/ 	.word	0x000000d8


	//----- nvinfo : EIATTR_FRAME_SIZE
	.align		4
.L_174:
        /*03d8*/ 	.byte	0x04, 0x11
        /*03da*/ 	.short	(.L_176 - .L_175)
	.align		4
.L_175:
        /*03dc*/ 	.word	index@($_ZN5flash24flash_fwd_splitkv_kernelI23Flash_fwd_kernel_traitsILi64ELi64ELi128ELi4ELb0ELb0EN7cutlass6half_tE19Flash_kernel_traitsILi64ELi64ELi128ELi4ES3_EELb0ELb0ELb0ELb0ELb1ELb0ELb0ELb1EEEvNS_16Flash_fwd_paramsE$_ZN5flash30compute_attn_1rowblock_splitkvI23Flash_fwd_kernel_traitsILi64ELi64ELi128ELi4ELb0ELb0EN7cutlass6half_tE19Flash_kernel_traitsILi64ELi64ELi128ELi4ES3_EELb0ELb0ELb0ELb0ELb1ELb0ELb0ELb1ENS_16Flash_fwd_paramsEEEvRKT8_iiiii)
        /*03e0*/ 	.word	0x00000000


	//----- nvinfo : EIATTR_FRAME_SIZE
	.align		4
.L_176:
        /*03e4*/ 	.byte	0x04, 0x11
        /*03e6*/ 	.short	(.L_178 - .L_177)
	.align		4
.L_177:
        /*03e8*/ 	.word	index@(_ZN5flash24flash_fwd_splitkv_kernelI23Flash_fwd_kernel_traitsILi64ELi64ELi128ELi4ELb0ELb0EN7cutlass6half_tE19Flash_kernel_traitsILi64ELi64ELi128ELi4ES3_EELb0ELb0ELb0ELb0ELb1ELb0ELb0ELb1EEEvNS_16Flash_fwd_paramsE)
        /*03ec*/ 	.word	0x00000000


	//----- nvinfo : EIATTR_REGCOUNT
	.align		4
.L_178:
        /*03f0*/ 	.byte	0x04, 0x2f
        /*03f2*/ 	.short	(.L_180 - .L_179)
	.align		4
.L_179:
        /*03f4*/ 	.word	index@(_ZN5flash24flash_fwd_splitkv_kernelI23Flash_fwd_kernel_traitsILi64ELi64ELi128ELi4ELb0ELb0EN7cutlass6half_tE19Flash_kernel_traitsILi64ELi64ELi128ELi4ES3_EELb0ELb0ELb1ELb0ELb0ELb1ELb0ELb0EEEvNS_16Flash_fwd_paramsE)
        /*03f8*/ 	.word	0x000000ed


	//----- nvinfo : EIATTR_FRAME_SIZE
	.align		4
.L_180:
        /*03fc*/ 	.byte	0x04, 0x11
        /*03fe*/ 	.short	(.L_182 - .L_181)
	.align		4
.L_181:
        /*0400*/ 	.word	index@($_ZN5flash24flash_fwd_splitkv_kernelI23Flash_fwd_kernel_traitsILi64ELi64ELi128ELi4ELb0ELb0EN7cutlass6half_tE19Flash_kernel_traitsILi64ELi64ELi128ELi4ES3_EELb0ELb0ELb1ELb0ELb0ELb1ELb0ELb0EEEvNS_16Flash_fwd_paramsE$_ZN5flash30compute_attn_1rowblock_splitkvI23Flash_fwd_kernel_traitsILi64ELi64ELi128ELi4ELb0ELb0EN7cutlass6half_tE19Flash_kernel_traitsILi64ELi64ELi128ELi4ES3_EELb0ELb0ELb1ELb0ELb0ELb1ELb0ELb0ENS_16Flash_fwd_paramsEEEvRKT8_iiiii)
        /*0404*/ 	.word	0x00000000


	//----- nvinfo : EIATTR_FRAME_SIZE
	.align		4
.L_182:
        /*0408*/ 	.byte	0x04, 0x11
        /*040a*/ 	.short	(.L_184 - .L_183)
	.align		4
.L_183:
        /*040c*/ 	.word	index@(_ZN5flash24flash_fwd_splitkv_kernelI23Flash_fwd_kernel_traitsILi64ELi64ELi128ELi4ELb0ELb0EN7cutlass6half_tE19Flash_kernel_traitsILi64ELi64ELi128ELi4ES3_EELb0ELb0ELb1ELb0ELb0ELb1ELb0ELb0EEEvNS_16Flash_fwd_paramsE)
        /*0410*/ 	.word	0x00000000


	//----- nvinfo : EIATTR_REGCOUNT
	.align		4
.L_184:
        /*0414*/ 	.byte	0x04, 0x2f
        /*0416*/ 	.short	(.L_186 - .L_185)
	.align		4
.L_185:
        /*0418*/ 	.word	index@(_ZN5flash24flash_fwd_splitkv_kernelI23Flash_fwd_kernel_traitsILi64ELi64ELi128ELi4ELb0ELb0EN7cutlass6half_tE19Flash_kernel_traitsILi64ELi64ELi128ELi4ES3_EELb0ELb0ELb1ELb0ELb0ELb0ELb0ELb0EEEvNS_16Flash_fwd_paramsE)
        /*041c*/ 	.word	0x000000d8


	//----- nvinfo : EIATTR_FRAME_SIZE
	.align		4
.L_186:
        /*0420*/ 	.byte	0x04, 0x11
        /*0422*/ 	.short	(.L_188 - .L_187)
	.align		4
.L_187:
        /*0424*/ 	.word	index@($_ZN5flash24flash_fwd_splitkv_kernelI23Flash_fwd_kernel_traitsILi64ELi64ELi128ELi4ELb0ELb0EN7cutlass6half_tE19Flash_kernel_traitsILi64ELi64ELi128ELi4ES3_EELb0ELb0ELb1ELb0ELb0ELb0ELb0ELb0EEEvNS_16Flash_fwd_paramsE$_ZN5flash30compute_attn_1rowblock_splitkvI23Flash_fwd_kernel_traitsILi64ELi64ELi128ELi4ELb0ELb0EN7cutlass6half_tE19Flash_kernel_traitsILi64ELi64ELi128ELi4ES3_EELb0ELb0ELb1ELb0ELb0ELb0ELb0ELb0ENS_16Flash_fwd_paramsEEEvRKT8_iiiii)
        /*0428*/ 	.word	0x00000000


	//----- nvinfo : EIATTR_FRAME_SIZE
	.align		4
.L_188:
        /*042c*/ 	.byte	0x04, 0x11
        /*042e*/ 	.short	(.L_190 - .L_189)
	.align		4
.L_189:
        /*0430*/ 	.word	index@(_ZN5flash24flash_fwd_splitkv_kernelI23Flash_fwd_kernel_traitsILi64ELi64ELi128ELi4ELb0ELb0EN7cutlass6half_tE19Flash_kernel_traitsILi64ELi64ELi128ELi4ES3_EELb0ELb0ELb1ELb0ELb0ELb0ELb0ELb0EEEvNS_16Flash_fwd_paramsE)
        /*0434*/ 	.word	0x00000000


	//----- nvinfo : EIATTR_REGCOUNT
	.align		4
.L_190:
        /*0438*/ 	.byte	0x04, 0x2f
        /*043a*/ 	.short	(.L_192 - .L_191)
	.align		4
.L_191:
        /*043c*/ 	.word	index@(_ZN5flash24flash_fwd_splitkv_kernelI23Flash_fwd_kernel_traitsILi64ELi64ELi128ELi4ELb0ELb0EN7cutlass6half_tE19Flash_kernel_traitsILi64ELi64ELi128ELi4ES3_EELb0ELb0ELb0ELb1ELb1ELb1ELb0ELb0EEEvNS_16Flash_fwd_paramsE)
        /*0440*/ 	.word	0x000000fe


	//----- nvinfo : EIATTR_FRAME_SIZE
	.align		4
.L_192:
        /*0444*/ 	.byte	0x04, 0x11
        /*0446*/ 	.short	(.L_194 - .L_193)
	.align		4
.L_193:
        /*0448*/ 	.word	index@($_ZN5flash24flash_fwd_splitkv_kernelI23Flash_fwd_kernel_traitsILi64ELi64ELi128ELi4ELb0ELb0EN7cutlass6half_tE19Flash_kernel_traitsILi64ELi64ELi128ELi4ES3_EELb0ELb0ELb0ELb1ELb1ELb1ELb0ELb0EEEvNS_16Flash_fwd_paramsE$_ZN5flash30compute_attn_1rowblock_splitkvI23Flash_fwd_kernel_traitsILi64ELi64ELi128ELi4ELb0ELb0EN7cutlass6half_tE19Flash_kernel_traitsILi64ELi64ELi128ELi4ES3_EELb0ELb0ELb0ELb1ELb1ELb1ELb0ELb0ENS_16Flash_fwd_paramsEEEvRKT8_iiiii)
        /*044c*/ 	.word	0x00000000


	//----- nvinfo : EIATTR_FRAME_SIZE
	.align		4
.L_194:
        /*0450*/ 	.byte	0x04, 0x11
        /*0452*/ 	.short	(.L_196 - .L_195)
	.align		4
.L_195:
        /*0454*/ 	.word	index@(_ZN5flash24flash_fwd_splitkv_kernelI23Flash_fwd_kernel_traitsILi64ELi64ELi128ELi4ELb0ELb0EN7cutlass6half_tE19Flash_kernel_traitsILi64ELi64ELi128ELi4ES3_EELb0ELb0ELb0ELb1ELb1ELb1ELb0ELb0EEEvNS_16Flash_fwd_paramsE)
        /*0458*/ 	.word	0x00000000


	//----- nvinfo : EIATTR_REGCOUNT
	.align		4
.L_196:
        /*045c*/ 	.byte	0x04, 0x2f
        /*045e*/ 	.short	(.L_198 - .L_197)
	.align		4
.L_197:
        /*0460*/ 	.word	index@(_ZN5flash24flash_fwd_splitkv_kernelI23Flash_fwd_kernel_traitsILi64ELi64ELi128ELi4ELb0ELb0EN7cutlass6half_tE19Flash_kernel_traitsILi64ELi64ELi128ELi4ES3_EELb0ELb0ELb0ELb1ELb1ELb0ELb0ELb0EEEvNS_16Flash_fwd_paramsE)
        /*0464*/ 	.word	0x000000ca


	//----- nvinfo : EIATTR_FRAME_SIZE
	.align		4
.L_198:
        /*0468*/ 	.byte	0x04, 0x11
        /*046a*/ 	.short	(.L_200 - .L_199)
	.align		4
.L_199:
        /*046c*/ 	.word	index@($_ZN5flash24flash_fwd_splitkv_kernelI23Flash_fwd_kernel_traitsILi64ELi64ELi128ELi4ELb0ELb0EN7cutlass6half_tE19Flash_kernel_traitsILi64ELi64ELi128ELi4ES3_EELb0ELb0ELb0ELb1ELb1ELb0ELb0ELb0EEEvNS_16Flash_fwd_paramsE$_ZN5flash30compute_attn_1rowblock_splitkvI23Flash_fwd_kernel_traitsILi64ELi64ELi128ELi4ELb0ELb0EN7cutlass6half_tE19Flash_kernel_traitsILi64ELi64ELi128ELi4ES3_EELb0ELb0ELb0ELb1ELb1ELb0ELb0ELb0ENS_16Flash_fwd_paramsEEEvRKT8_iiiii)
        /*0470*/ 	.word	0x00000000


	//----- nvinfo : EIATTR_FRAME_SIZE
	.align		4
.L_200:
        /*0474*/ 	.byte	0x04, 0x11
        /*0476*/ 	.short	(.L_202 - .L_201)
	.align		4
.L_201:
        /*0478*/ 	.word	index@(_ZN5flash24flash_fwd_splitkv_kernelI23Flash_fwd_kernel_traitsILi64ELi64ELi128ELi4ELb0ELb0EN7cutlass6half_tE19Flash_kernel_traitsILi64ELi64ELi128ELi4ES3_EELb0ELb0ELb0ELb1ELb1ELb0ELb0ELb0EEEvNS_16Flash_fwd_paramsE)
        /*047c*/ 	.word	0x00000000


	//----- nvinfo : EIATTR_REGCOUNT
	.align		4
.L_202:
        /*0480*/ 	.byte	0x04, 0x2f
        /*0482*/ 	.short	(.L_204 - .L_203)
	.align		4
.L_203:
        /*0484*/ 	.word	index@(_ZN5flash24flash_fwd_splitkv_kernelI23Flash_fwd_kernel_traitsILi64ELi64ELi128ELi4ELb0ELb0EN7cutlass6half_tE19Flash_kernel_traitsILi64ELi64ELi128ELi4ES3_EELb0ELb1ELb0ELb0ELb0ELb1ELb1ELb1EEEvNS_16Flash_fwd_paramsE)
        /*0488*/ 	.word	0x000000e5


	//----- nvinfo : EIATTR_FRAME_SIZE
	.align		4
.L_204:
        /*048c*/ 	.byte	0x04, 0x11
        /*048e*/ 	.short	(.L_206 - .L_205)
	.align		4
.L_205:
        /*0490*/ 	.word	index@($_ZN5flash24flash_fwd_splitkv_kernelI23Flash_fwd_kernel_traitsILi64ELi64ELi128ELi4ELb0ELb0EN7cutlass6half_tE19Flash_kernel_traitsILi64ELi64ELi128ELi4ES3_EELb0ELb1ELb0ELb0ELb0ELb1ELb1ELb1EEEvNS_16Flash_fwd_paramsE$_ZN5flash30compute_attn_1rowblock_splitkvI23Flash_fwd_kernel_traitsILi64ELi64ELi128ELi4ELb0ELb0EN7cutlass6half_tE19Flash_kernel_traitsILi64ELi64ELi128ELi4ES3_EELb0ELb1ELb0ELb0ELb0ELb1ELb1ELb1ENS_16Flash_fwd_paramsEEEvRKT8_iiiii)
        /*0494*/ 	.word	0x00000000


	//----- nvinfo : EIATTR_FRAME_SIZE
	.align		4
.L_206:
        /*0498*/ 	.byte	0x04, 0x11
        /*049a*/ 	.short	(.L_208 - .L_207)
	.align		4
.L_207:
        /*049c*/ 	.word	index@(_ZN5flash24flash_fwd_splitkv_kernelI23Flash_fwd_kernel_traitsILi64ELi64ELi128ELi4ELb0ELb0EN7cutlass6half_tE19Flash_kernel_traitsILi64ELi64ELi128ELi4ES3_EELb0ELb1ELb0ELb0ELb0ELb1ELb1ELb1EEEvNS_16Flash_fwd_paramsE)
        /*04a0*/ 	.word	0x00000000


	//----- nvinfo : EIATTR_REGCOUNT
	.align		4
.L_208:
        /*04a4*/ 	.byte	0x04, 0x2f
        /*04a6*/ 	.short	(.L_210 - .L_209)
	.align		4
.L_209:
        /*04a8*/ 	.word	index@(_ZN5flash24flash_fwd_splitkv_kernelI23Flash_fwd_kernel_traitsILi64ELi64ELi128ELi4ELb0ELb0EN7cutlass6half_tE19Flash_kernel_traitsILi64ELi64ELi128ELi4ES3_EELb0ELb1ELb0ELb0ELb0ELb0ELb1ELb1EEEvNS_16Flash_fwd_paramsE)
        /*04ac*/ 	.word	0x000000ed


	//----- nvinfo : EIATTR_FRAME_SIZE
	.align		4
.L_210:
        /*04b0*/ 	.byte	0x04, 0x11
        /*04b2*/ 	.short	(.L_212 - .L_211)
	.align		4
.L_211:
        /*04b4*/ 	.word	index@($_ZN5flash24flash_fwd_splitkv_kernelI23Flash_fwd_kernel_traitsILi64ELi64ELi128ELi4ELb0ELb0EN7cutlass6half_tE19Flash_kernel_traitsILi64ELi64ELi128ELi4ES3_EELb0ELb1ELb0ELb0ELb0ELb0ELb1ELb1EEEvNS_16Flash_fwd_paramsE$_ZN5flash30compute_attn_1rowblock_splitkvI23Flash_fwd_kernel_traitsILi64ELi64ELi128ELi4ELb0ELb0EN7cutlass6half_tE19Flash_kernel_traitsILi64ELi64ELi128ELi4ES3_EELb0ELb1ELb0ELb0ELb0ELb0ELb1ELb1ENS_16Flash_fwd_paramsEEEvRKT8_iiiii)
        /*04b8*/ 	.word	0x00000000


	//----- nvinfo : EIATTR_FRAME_SIZE
	.align		4
.L_212:
        /*04bc*/ 	.byte	0x04, 0x11
        /*04be*/ 	.short	(.L_214 - .L_213)
	.align		4
.L_213:
        /*04c0*/ 	.word	index@(_ZN5flash24flash_fwd_splitkv_kernelI23Flash_fwd_kernel_traitsILi64ELi64ELi128ELi4ELb0ELb0EN7cutlass6half_tE19Flash_kernel_traitsILi64ELi64ELi128ELi4ES3_EELb0ELb1ELb0ELb0ELb0ELb0ELb1ELb1EEEvNS_16Flash_fwd_paramsE)
        /*04c4*/ 	.word	0x00000000


	//----- nvinfo : EIATTR_REGCOUNT
	.align		4
.L_214:
        /*04c8*/ 	.byte	0x04, 0x2f
        /*04ca*/ 	.short	(.L_216 - .L_215)
	.align		4
.L_215:
        /*04cc*/ 	.word	index@(_ZN5flash24flash_fwd_splitkv_kernelI23Flash_fwd_kernel_traitsILi64ELi64ELi128ELi4ELb0ELb0EN7cutlass6half_tE19Flash_kernel_traitsILi64ELi64ELi128ELi4ES3_EELb0ELb1ELb0ELb0ELb0ELb1ELb1ELb0EEEvNS_16Flash_fwd_paramsE)
        /*04d0*/ 	.word	0x000000ff


	//----- nvinfo : EIATTR_FRAME_SIZE
	.align		4
.L_216:
        /*04d4*/ 	.byte	0x04, 0x11
        /*04d6*/ 	.short	(.L_218 - .L_217)
	.align		4
.L_217:
        /*04d8*/ 	.word	index@($_ZN5flash24flash_fwd_splitkv_kernelI23Flash_fwd_kernel_traitsILi64ELi64ELi128ELi4ELb0ELb0EN7cutlass6half_tE19Flash_kernel_traitsILi64ELi64ELi128ELi4ES3_EELb0ELb1ELb0ELb0ELb0ELb1ELb1ELb0EEEvNS_16Flash_fwd_paramsE$_ZN5flash30compute_attn_1rowblock_splitkvI23Flash_fwd_kernel_traitsILi64ELi64ELi128ELi4ELb0ELb0EN7cutlass6half_tE19Flash_kernel_traitsILi64ELi64ELi128ELi4ES3_EELb0ELb1ELb0ELb0ELb0ELb1ELb1ELb0ENS_16Flash_fwd_paramsEEEvRKT8_iiiii)
        /*04dc*/ 	.word	0x00000000


	//----- nvinfo : EIATTR_FRAME_SIZE
	.align		4
.L_218:
        /*04e0*/ 	.byte	0x04, 0x11
        /*04e2*/ 	.short	(.L_220 - .L_219)
	.align		4
.L_219:
        /*04e4*/ 	.word	index@(_ZN5flash24flash_fwd_splitkv_kernelI23Flash_fwd_kernel_traitsILi64ELi64ELi128ELi4ELb0ELb0EN7cutlass6half_tE19Flash_kernel_traitsILi64ELi64ELi128ELi4ES3_EELb0ELb1ELb0ELb0ELb0ELb1ELb1ELb0EEEvNS_16Flash_fwd_paramsE)
        /*04e8*/ 	.word	0x00000000


	//----- nvinfo : EIATTR_REGCOUNT
	.align		4
.L_220:
        /*04ec*/ 	.byte	0x04, 0x2f
        /*04ee*/ 	.short	(.L_222 - .L_221)
	.align		4
.L_221:
        /*04f0*/ 	.word	index@(_ZN5flash24flash_fwd_splitkv_kernelI23Flash_fwd_kernel_traitsILi64ELi64ELi128ELi4ELb0ELb0EN7cutlass6half_tE19Flash_kernel_traitsILi64ELi64ELi128ELi4ES3_EELb0ELb1ELb0ELb0ELb0ELb0ELb1ELb0EEEvNS_16Flash_fwd_paramsE)
        /*04f4*/ 	.word	0x000000f8


	//----- nvinfo : EIATTR_FRAME_SIZE
	.align		4
.L_222:
        /*04f8*/ 	.byte	0x04, 0x11
        /*04fa*/ 	.short	(.L_224 - .L_223)
	.align		4
.L_223:
        /*04fc*/ 	.word	index@($_ZN5flash24flash_fwd_splitkv_kernelI23Flash_fwd_kernel_traitsILi64ELi64ELi128ELi4ELb0ELb0EN7cutlass6half_tE19Flash_kernel_traitsILi64ELi64ELi128ELi4ES3_EELb0ELb1ELb0ELb0ELb0ELb0ELb1ELb0EEEvNS_16Flash_fwd_paramsE$_ZN5flash30compute_attn_1rowblock_splitkvI23Flash_fwd_kernel_traitsILi64ELi64ELi128ELi4ELb0ELb0EN7cutlass6half_tE19Flash_kernel_traitsILi64ELi64ELi128ELi4ES3_EELb0ELb1ELb0ELb0ELb0ELb0ELb1ELb0ENS_16Flash_fwd_paramsEEEvRKT8_iiiii)
        /*0500*/ 	.word	0x00000000


	//----- nvinfo : EIATTR_FRAME_SIZE
	.align		4
.L_224:
        /*0504*/ 	.byte	0x04, 0x11
        /*0506*/ 	.short	(.L_226 - .L_225)
	.align		4
.L_225:
        /*0508*/ 	.word	index@(_ZN5flash24flash_fwd_splitkv_kernelI23Flash_fwd_kernel_traitsILi64ELi64ELi128ELi4ELb0ELb0EN7cutlass6half_tE19Flash_kernel_traitsILi64ELi64ELi128ELi4ES3_EELb0ELb1ELb0ELb0ELb0ELb0ELb1ELb0EEEvNS_16Flash_fwd_paramsE)
        /*050c*/ 	.word	0x00000000


	//----- nvinfo : EIATTR_REGCOUNT
	.align		4
.L_226:
        /*0510*/ 	.byte	0x04, 0x2f
        /*0512*/ 	.short	(.L_228 - .L_227)
	.align		4
.L_227:
        /*0514*/ 	.word	index@(_ZN5flash24flash_fwd_splitkv_kernelI23Flash_fwd_kernel_traitsILi64ELi64ELi128ELi4ELb0ELb0EN7cutlass6half_tE19Flash_kernel_traitsILi64ELi64ELi128ELi4ES3_EELb0ELb1ELb0ELb0ELb0ELb1ELb0ELb1EEEvNS_16Flash_fwd_paramsE)
        /*0518*/ 	.word	0x000000f0


	//----- nvinfo : EIATTR_FRAME_SIZE
	.align		4
.L_228:
        /*051c*/ 	.byte	0x04, 0x11
        /*051e*/ 	.short	(.L_230 - .L_229)
	.align		4
.L_229:
        /*0520*/ 	.word	index@($_ZN5flash24flash_fwd_splitkv_kernelI23Flash_fwd_kernel_traitsILi64ELi64ELi128ELi4ELb0ELb0EN7cutlass6half_tE19Flash_kernel_traitsILi64ELi64ELi128ELi4ES3_EELb0ELb1ELb0ELb0ELb0ELb1ELb0ELb1EEEvNS_16Flash_fwd_paramsE$_ZN5flash30compute_attn_1rowblock_splitkvI23Flash_fwd_kernel_traitsILi64ELi64ELi128ELi4ELb0ELb0EN7cutlass6half_tE19Flash_kernel_traitsILi64ELi64ELi128ELi4ES3_EELb0ELb1ELb0ELb0ELb0ELb1ELb0ELb1ENS_16Flash_fwd_paramsEEEvRKT8_iiiii)
        /*0524*/ 	.word	0x00000000


	//----- nvinfo : EIATTR_FRAME_SIZE
	.align		4
.L_230:
        /*0528*/ 	.byte	0x04, 0x11
        /*052a*/ 	.short	(.L_232 - .L_231)
	.align		4
.L_231:
        /*052c*/ 	.word	index@(_ZN5flash24flash_fwd_splitkv_kernelI23Flash_fwd_kernel_traitsILi64ELi64ELi128ELi4ELb0ELb0EN7cutlass6half_tE19Flash_kernel_traitsILi64ELi64ELi128ELi4ES3_EELb0ELb1ELb0ELb0ELb0ELb1ELb0ELb1EEEvNS_16Flash_fwd_paramsE)
        /*0530*/ 	.word	0x00000000


	//----- nvinfo : EIATTR_REGCOUNT
	.align		4
.L_232:
        /*0534*/ 	.byte	0x04, 0x2f
        /*0536*/ 	.short	(.L_234 - .L_233)
	.align		4
.L_233:
        /*0538*/ 	.word	index@(_ZN5flash24flash_fwd_splitkv_kernelI23Flash_fwd_kernel_traitsILi64ELi64ELi128ELi4ELb0ELb0EN7cutlass6half_tE19Flash_kernel_traitsILi64ELi64ELi128ELi4ES3_EELb0ELb1ELb0ELb0ELb0ELb0ELb0ELb1EEEvNS_16Flash_fwd_paramsE)
        /*053c*/ 	.word	0x000000f0


	//----- nvinfo : EIATTR_FRAME_SIZE
	.align		4
.L_234:
        /*0540*/ 	.byte	0x04, 0x11
        /*0542*/ 	.short	(.L_236 - .L_235)
	.align		4
.L_235:
        /*0544*/ 	.word	index@($_ZN5flash24flash_fwd_splitkv_kernelI23Flash_fwd_kernel_traitsILi64ELi64ELi128ELi4ELb0ELb0EN7cutlass6half_tE19Flash_kernel_traitsILi64ELi64ELi128ELi4ES3_EELb0ELb1ELb0ELb0ELb0ELb0ELb0ELb1EEEvNS_16Flash_fwd_paramsE$_ZN5flash30compute_attn_1rowblock_splitkvI23Flash_fwd_kernel_traitsILi64ELi64ELi128ELi4ELb0ELb0EN7cutlass6half_tE19Flash_kernel_traitsILi64ELi64ELi128ELi4ES3_EELb0ELb1ELb0ELb0ELb0ELb0ELb0ELb1ENS_16Flash_fwd_paramsEEEvRKT8_iiiii)
        /*0548*/ 	.word	0x00000000


	//----- nvinfo : EIATTR_FRAME_SIZE
	.align		4
.L_236:
        /*054c*/ 	.byte	0x04, 0x11
        /*054e*/ 	.short	(.L_238 - .L_237)
	.align		4
.L_237:
        /*0550*/ 	.word	index@(_ZN5flash24flash_fwd_splitkv_kernelI23Flash_fwd_kernel_traitsILi64ELi64ELi128ELi4ELb0ELb0EN7cutlass6half_tE19Flash_kernel_traitsILi64ELi64ELi128ELi4ES3_EELb0ELb1ELb0ELb0ELb0ELb0ELb0ELb1EEEvNS_16Flash_fwd_paramsE)
        /*0554*/ 	.word	0x00000000


	//----- nvinfo : EIATTR_REGCOUNT
	.align		4
.L_238:
        /*0558*/ 	.byte	0x04, 0x2f
        /*055a*/ 	.short	(.L_240 - .L_239)
	.align		4
.L_239:
        /*055c*/ 	.word	index@(_ZN5flash24flash_fwd_splitkv_kernelI23Flash_fwd_kernel_traitsILi64ELi64ELi128ELi4ELb0ELb0EN7cutlass6half_tE19Flash_kernel_traitsILi64ELi64ELi128ELi4ES3_EELb0ELb1ELb0ELb0ELb0ELb1ELb0ELb0EEEvNS_16Flash_fwd_paramsE)
        /*0560*/ 	.word	0x000000fe


	//----- nvinfo : EIATTR_FRAME_SIZE
	.align		4
.L_240:
        /*0564*/ 	.byte	0x04, 0x11
        /*0566*/ 	.short	(.L_242 - .L_241)
	.align		4
.L_241:
        /*0568*/ 	.word	index@($_ZN5flash24flash_fwd_splitkv_kernelI23Flash_fwd_kernel_traitsILi64ELi64ELi128ELi4ELb0ELb0EN7cutlass6half_tE19Flash_kernel_traitsILi64ELi64ELi128ELi4ES3_EELb0ELb1ELb0ELb0ELb0ELb1ELb0ELb0EEEvNS_16Flash_fwd_paramsE$_ZN5flash30compute_attn_1rowblock_splitkvI23Flash_fwd_kernel_traitsILi64ELi64ELi128ELi4ELb0ELb0EN7cutlass6half_tE19Flash_kernel_traitsILi64ELi64ELi128ELi4ES3_EELb0ELb1ELb0ELb0ELb0ELb1ELb0ELb0ENS_16Flash_fwd_paramsEEEvRKT8_iiiii)
        /*056c*/ 	.word	0x00000000


	//----- nvinfo : EIATTR_FRAME_SIZE
	.align		4
.L_242:
        /*0570*/ 	.byte	0x04, 0x11
        /*0572*/ 	.short	(.L_244 - .L_243)
	.align		4
.L_243:
        /*0574*/ 	.word	index@(_ZN5flash24flash_fwd_splitkv_kernelI23Flash_fwd_kernel_traitsILi64ELi64ELi128ELi4ELb0ELb0EN7cutlass6half_tE19Flash_kernel_traitsILi64ELi64ELi128ELi4ES3_EELb0ELb1ELb0ELb0ELb0ELb1ELb0ELb0EEEvNS_16Flash_fwd_paramsE)
        /*0578*/ 	.word	0x00000000


	//----- nvinfo : EIATTR_REGCOUNT
	.align		4
.L_244:
        /*057c*/ 	.byte	0x04, 0x2f
        /*057e*/ 	.short	(.L_246 - .L_245)
	.align		4
.L_245:
        /*0580*/ 	.word	index@(_ZN5flash24flash_fwd_splitkv_kernelI23Flash_fwd_kernel_traitsILi64ELi64ELi128ELi4ELb0ELb0EN7cutlass6half_tE19Flash_kernel_traitsILi64ELi64ELi128ELi4ES3_EELb0ELb1ELb0ELb0ELb0ELb0ELb0ELb0EEEvNS_16Flash_fwd_paramsE)
        /*0584*/ 	.word	0x000000fc


	//----- nvinfo : EIATTR_FRAME_SIZE
	.align		4
.L_246:
        /*0588*/ 	.byte	0x04, 0x11
        /*058a*/ 	.short	(.L_248 - .L_247)
	.align		4
.L_247:
        /*058c*/ 	.word	index@($_ZN5flash24flash_fwd_splitkv_kernelI23Flash_fwd_kernel_traitsILi64ELi64ELi128ELi4ELb0ELb0EN7cutlass6half_tE19Flash_kernel_traitsILi64ELi64ELi128ELi4ES3_EELb0ELb1ELb0ELb0ELb0ELb0ELb0ELb0EEEvNS_16Flash_fwd_paramsE$_ZN5flash30compute_attn_1rowblock_splitkvI23Flash_fwd_kernel_traitsILi64ELi64ELi128ELi4ELb0ELb0EN7cutlass6half_tE19Flash_kernel_traitsILi64ELi64ELi128ELi4ES3_EELb0ELb1ELb0ELb0ELb0ELb0ELb0ELb0ENS_16Flash_fwd_paramsEEEvRKT8_iiiii)
        /*0590*/ 	.word	0x00000000


	//----- nvinfo : EIATTR_FRAME_SIZE
	.align		4
.L_248:
        /*0594*/ 	.byte	0x04, 0x11
        /*0596*/ 	.short	(.L_250 - .L_249)
	.align		4
.L_249:
        /*0598*/ 	.word	index@(_ZN5flash24flash_fwd_splitkv_kernelI23Flash_fwd_kernel_traitsILi64ELi64ELi128ELi4ELb0ELb0EN7cutlass6half_tE19Flash_kernel_traitsILi64ELi64ELi128ELi4ES3_EELb0ELb1ELb0ELb0ELb0ELb0ELb0ELb0EEEvNS_16Flash_fwd_paramsE)
        /*059c*/ 	.word	0x00000000


	//----- nvinfo : EIATTR_REGCOUNT
	.align		4
.L_250:
        /*05a0*/ 	.byte	0x04, 0x2f
        /*05a2*/ 	.short	(.L_252 - .L_251)
	.align		4
.L_251:
        /*05a4*/ 	.word	index@(_ZN5flash24flash_fwd_splitkv_kernelI23Flash_fwd_kernel_traitsILi64ELi64ELi128ELi4ELb0ELb0EN7cutlass6half_tE19Flash_kernel_traitsILi64ELi64ELi128ELi4ES3_EELb0ELb0ELb0ELb0ELb0ELb1ELb1ELb1EEEvNS_16Flash_fwd_paramsE)
        /*05a8*/ 	.word	0x000000fe


	//----- nvinfo : EIATTR_FRAME_SIZE
	.align		4
.L_252:
        /*05ac*/ 	.byte	0x04, 0x11
        /*05ae*/ 	.short	(.L_254 - .L_253)
	.align		4
.L_253:
        /*05b0*/ 	.word	index@($_ZN5flash24flash_fwd_splitkv_kernelI23Flash_fwd_kernel_traitsILi64ELi64ELi128ELi4ELb0ELb0EN7cutlass6half_tE19Flash_kernel_traitsILi64ELi64ELi128ELi4ES3_EELb0ELb0ELb0ELb0ELb0ELb1ELb1ELb1EEEvNS_16Flash_fwd_paramsE$_ZN5flash30compute_attn_1rowblock_splitkvI23Flash_fwd_kernel_traitsILi64ELi64ELi128ELi4ELb0ELb0EN7cutlass6half_tE19Flash_kernel_traitsILi64ELi64ELi128ELi4ES3_EELb0ELb0ELb0ELb0ELb0ELb1ELb1ELb1ENS_16Flash_fwd_paramsEEEvRKT8_iiiii)
        /*05b4*/ 	.word	0x00000000


	//----- nvinfo : EIATTR_FRAME_SIZE
	.align		4
.L_254:
        /*05b8*/ 	.byte	0x04, 0x11
        /*05ba*/ 	.short	(.L_256 - .L_255)
	.align		4
.L_255:
        /*05bc*/ 	.word	index@(_ZN5flash24flash_fwd_splitkv_kernelI23Flash_fwd_kernel_traitsILi64ELi64ELi128ELi4ELb0ELb0EN7cutlass6half_tE19Flash_kernel_traitsILi64ELi64ELi128ELi4ES3_EELb0ELb0ELb0ELb0ELb0ELb1ELb1ELb1EEEvNS_16Flash_fwd_paramsE)
        /*05c0*/ 	.word	0x00000000


	//----- nvinfo : EIATTR_REGCOUNT
	.align		4
.L_256:
        /*05c4*/ 	.byte	0x04, 0x2f
        /*05c6*/ 	.short	(.L_258 - .L_257)
	.align		4
.L_257:
        /*05c8*/ 	.word	index@(_ZN5flash24flash_fwd_splitkv_kernelI23Flash_fwd_kernel_traitsILi64ELi64ELi128ELi4ELb0ELb0EN7cutlass6half_tE19Flash_kernel_traitsILi64ELi64ELi128ELi4ES3_EELb0ELb0ELb0ELb0ELb0ELb0ELb1ELb1EEEvNS_16Flash_fwd_paramsE)
        /*05cc*/ 	.word	0x000000d5


	//----- nvinfo : EIATTR_FRAME_SIZE
	.align		4
.L_258:
        /*05d0*/ 	.byte	0x04, 0x11
        /*05d2*/ 	.short	(.L_260 - .L_259)
	.align		4
.L_259:
        /*05d4*/ 	.word	index@($_ZN5flash24flash_fwd_splitkv_kernelI23Flash_fwd_kernel_traitsILi64ELi64ELi128ELi4ELb0ELb0EN7cutlass6half_tE19Flash_kernel_traitsILi64ELi64ELi128ELi4ES3_EELb0ELb0ELb0ELb0ELb0ELb0ELb1ELb1EEEvNS_16Flash_fwd_paramsE$_ZN5flash30compute_attn_1rowblock_splitkvI23Flash_fwd_kernel_traitsILi64ELi64ELi128ELi4ELb0ELb0EN7cutlass6half_tE19Flash_kernel_traitsILi64ELi64ELi128ELi4ES3_EELb0ELb0ELb0ELb0ELb0ELb0ELb1ELb1ENS_16Flash_fwd_paramsEEEvRKT8_iiiii)
        /*05d8*/ 	.word	0x00000000


	//----- nvinfo : EIATTR_FRAME_SIZE
	.align		4
.L_260:
        /*05dc*/ 	.byte	0x04, 0x11
        /*05de*/ 	.short	(.L_262 - .L_261)
	.align		4
.L_261:
        /*05e0*/ 	.word	index@(_ZN5flash24flash_fwd_splitkv_kernelI23Flash_fwd_kernel_traitsILi64ELi64ELi128ELi4ELb0ELb0EN7cutlass6half_tE19Flash_kernel_traitsILi64ELi64ELi128ELi4ES3_EELb0ELb0ELb0ELb0ELb0ELb0ELb1ELb1EEEvNS_16Flash_fwd_paramsE)
        /*05e4*/ 	.word	0x00000000


	//----- nvinfo : EIATTR_REGCOUNT
	.align		4
.L_262:
        /*05e8*/ 	.byte	0x04, 0x2f
        /*05ea*/ 	.short	(.L_264 - .L_263)
	.align		4
.L_263:
        /*05ec*/ 	.word	index@(_ZN5flash24flash_fwd_splitkv_kernelI23Flash_fwd_kernel_traitsILi64ELi64ELi128ELi4ELb0ELb0EN7cutlass6half_tE19Flash_kernel_traitsILi64ELi64ELi128ELi4ES3_EELb0ELb0ELb0ELb0ELb0ELb1ELb1ELb0EEEvNS_16Flash_fwd_paramsE)
        /*05f0*/ 	.word	0x000000fe


	//----- nvinfo : EIATTR_FRAME_SIZE
	.align		4
.L_264:
        /*05f4*/ 	.byte	0x04, 0x11
        /*05f6*/ 	.short	(.L_266 - .L_265)
	.align		4
.L_265:
        /*05f8*/ 	.word	index@($_ZN5flash24flash_fwd_splitkv_kernelI23Flash_fwd_kernel_traitsILi64ELi64ELi128ELi4ELb0ELb0EN7cutlass6half_tE19Flash_kernel_traitsILi64ELi64ELi128ELi4ES3_EELb0ELb0ELb0ELb0ELb0ELb1ELb1ELb0EEEvNS_16Flash_fwd_paramsE$_ZN5flash30compute_attn_1rowblock_splitkvI23Flash_fwd_kernel_traitsILi64ELi64ELi128ELi4ELb0ELb0EN7cutlass6half_tE19Flash_kernel_traitsILi64ELi64ELi128ELi4ES3_EELb0ELb0ELb0ELb0ELb0ELb1ELb1ELb0ENS_16Flash_fwd_paramsEEEvRKT8_iiiii)
        /*05fc*/ 	.word	0x00000000


	//----- nvinfo : EIATTR_FRAME_SIZE
	.align		4
.L_266:
        /*0600*/ 	.byte	0x04, 0x11
        /*0602*/ 	.short	(.L_268 - .L_267)
	.align		4
.L_267:
        /*0604*/ 	.word	index@(_ZN5flash24flash_fwd_splitkv_kernelI23Flash_fwd_kernel_traitsILi64ELi64ELi128ELi4ELb0ELb0EN7cutlass6half_tE19Flash_kernel_traitsILi64ELi64ELi128ELi4ES3_EELb0ELb0ELb0ELb0ELb0ELb1ELb1ELb0EEEvNS_16Flash_fwd_paramsE)
        /*0608*/ 	.word	0x00000000


	//----- nvinfo : EIATTR_REGCOUNT
	.align		4
.L_268:
        /*060c*/ 	.byte	0x04, 0x2f
        /*060e*/ 	.short	(.L_270 - .L_269)
	.align		4
.L_269:
        /*0610*/ 	.word	index@(_ZN5flash24flash_fwd_splitkv_kernelI23Flash_fwd_kernel_traitsILi64ELi64ELi128ELi4ELb0ELb0EN7cutlass6half_tE19Flash_kernel_traitsILi64ELi64ELi128ELi4ES3_EELb0ELb0ELb0ELb0ELb0ELb0ELb1ELb0EEEvNS_16Flash_fwd_paramsE)
        /*0614*/ 	.word	0x000000d8


	//----- nvinfo : EIATTR_FRAME_SIZE
	.align		4
.L_270:
        /*0618*/ 	.byte	0x04, 0x11
        /*061a*/ 	.short	(.L_272 - .L_271)
	.align		4
.L_271:
        /*061c*/ 	.word	index@($_ZN5flash24flash_fwd_splitkv_kernelI23Flash_fwd_kernel_traitsILi64ELi64ELi128ELi4ELb0ELb0EN7cutlass6half_tE19Flash_kernel_traitsILi64ELi64ELi128ELi4ES3_EELb0ELb0ELb0ELb0ELb0ELb0ELb1ELb0EEEvNS_16Flash_fwd_paramsE$_ZN5flash30compute_attn_1rowblock_splitkvI23Flash_fwd_kernel_traitsILi64ELi64ELi128ELi4ELb0ELb0EN7cutlass6half_tE19Flash_kernel_traitsILi64ELi64ELi128ELi4ES3_EELb0ELb0ELb0ELb0ELb0ELb0ELb1ELb0ENS_16Flash_fwd_paramsEEEvRKT8_iiiii)
        /*0620*/ 	.word	0x00000000


	//----- nvinfo : EIATTR_FRAME_SIZE
	.align		4
.L_272:
        /*0624*/ 	.byte	0x04, 0x11
        /*0626*/ 	.short	(.L_274 - .L_273)
	.align		4
.L_273:
        /*0628*/ 	.word	index@(_ZN5flash24flash_fwd_splitkv_kernelI23Flash_fwd_kernel_traitsILi64ELi64ELi128ELi4ELb0ELb0EN7cutlass6half_tE19Flash_kernel_traitsILi64ELi64ELi128ELi4ES3_EELb0ELb0ELb0ELb0ELb0ELb0ELb1ELb0EEEvNS_16Flash_fwd_paramsE)
        /*062c*/ 	.word	0x00000000


	//----- nvinfo : EIATTR_REGCOUNT
	.align		4
.L_274:
        /*0630*/ 	.byte	0x04, 0x2f
        /*0632*/ 	.short	(.L_276 - .L_275)
	.align		4
.L_275:
        /*0634*/ 	.word	index@(_ZN5flash24flash_fwd_splitkv_kernelI23Flash_fwd_kernel_traitsILi64ELi64ELi128ELi4ELb0ELb0EN7cutlass6half_tE19Flash_kernel_traitsILi64ELi64ELi128ELi4ES3_EELb0ELb0ELb0ELb0ELb0ELb1ELb0ELb1EEEvNS_16Flash_fwd_paramsE)
        /*0638*/ 	.word	0x000000fe


	//----- nvinfo : EIATTR_FRAME_SIZE
	.align		4
.L_276:
        /*063c*/ 	.byte	0x04, 0x11
        /*063e*/ 	.short	(.L_278 - .L_277)
	.align		4
.L_277:
        /*0640*/ 	.word	index@($_ZN5flash24flash_fwd_splitkv_kernelI23Flash_fwd_kernel_traitsILi64ELi64ELi128ELi4ELb0ELb0EN7cutlass6half_tE19Flash_kernel_traitsILi64ELi64ELi128ELi4ES3_EELb0ELb0ELb0ELb0ELb0ELb1ELb0ELb1EEEvNS_16Flash_fwd_paramsE$_ZN5flash30compute_attn_1rowblock_splitkvI23Flash_fwd_kernel_traitsILi64ELi64ELi128ELi4ELb0ELb0EN7cutlass6half_tE19Flash_kernel_traitsILi64ELi64ELi128ELi4ES3_EELb0ELb0ELb0ELb0ELb0ELb1ELb0ELb1ENS_16Flash_fwd_paramsEEEvRKT8_iiiii)
        /*0644*/ 	.word	0x00000000


	//----- nvinfo : EIATTR_FRAME_SIZE
	.align		4
.L_278:
        /*0648*/ 	.byte	0x04, 0x11
        /*064a*/ 	.short	(.L_280 - .L_279)
	.align		4
.L_279:
        /*064c*/ 	.word	index@(_ZN5flash24flash_fwd_splitkv_kernelI23Flash_fwd_kernel_traitsILi64ELi64ELi128ELi4ELb0ELb0EN7cutlass6half_tE19Flash_kernel_traitsILi64ELi64ELi128ELi4ES3_EELb0ELb0ELb0ELb0ELb0ELb1ELb0ELb1EEEvNS_16Flash_fwd_paramsE)
        /*0650*/ 	.word	0x00000000


	//----- nvinfo : EIATTR_REGCOUNT
	.align		4
.L_280:
        /*0654*/ 	.byte	0x04, 0x2f
        /*0656*/ 	.short	(.L_282 - .L_281)
	.align		4
.L_281:
        /*0658*/ 	.word	index@(_ZN5flash24flash_fwd_splitkv_kernelI23Flash_fwd_kernel_traitsILi64ELi64ELi128ELi4ELb0ELb0EN7cutlass6half_tE19Flash_kernel_traitsILi64ELi64ELi128ELi4ES3_EELb0ELb0ELb0ELb0ELb0ELb0ELb0ELb1EEEvNS_16Flash_fwd_paramsE)
        /*065c*/ 	.word	0x000000e0


	//----- nvinfo : EIATTR_FRAME_SIZE
	.align		4
.L_282:
        /*0660*/ 	.byte	0x04, 0x11
        /*0662*/ 	.short	(.L_284 - .L_283)
	.align		4
.L_283:
        /*0664*/ 	.word	index@($_ZN5flash24flash_fwd_splitkv_kernelI23Flash_fwd_kernel_traitsILi64ELi64ELi128ELi4ELb0ELb0EN7cutlass6half_tE19Flash_kernel_traitsILi64ELi64ELi128ELi4ES3_EELb0ELb0ELb0ELb0ELb0ELb0ELb0ELb1EEEvNS_16Flash_fwd_paramsE$_ZN5flash30compute_attn_1rowblock_splitkvI23Flash_fwd_kernel_traitsILi64ELi64ELi128ELi4ELb0ELb0EN7cutlass6half_tE19Flash_kernel_traitsILi64ELi64ELi128ELi4ES3_EELb0ELb0ELb0ELb0ELb0ELb0ELb0ELb1ENS_16Flash_fwd_paramsEEEvRKT8_iiiii)
        /*0668*/ 	.word	0x00000000


	//----- nvinfo : EIATTR_FRAME_SIZE
	.align		4
.L_284:
        /*066c*/ 	.byte	0x04, 0x11
        /*066e*/ 	.short	(.L_286 - .L_285)
	.align		4
.L_285:
        /*0670*/ 	.word	index@(_ZN5flash24flash_fwd_splitkv_kernelI23Flash_fwd_kernel_traitsILi64ELi64ELi128ELi4ELb0ELb0EN7cutlass6half_tE19Flash_kernel_traitsILi64ELi64ELi128ELi4ES3_EELb0ELb0ELb0ELb0ELb0ELb0ELb0ELb1EEEvNS_16Flash_fwd_paramsE)
        /*0674*/ 	.word	0x00000000


	//----- nvinfo : EIATTR_REGCOUNT
	.align		4
.L_286:
        /*0678*/ 	.byte	0x04, 0x2f
        /*067a*/ 	.short	(.L_288 - .L_287)
	.align		4
.L_287:
        /*067c*/ 	.word	index@(_ZN5flash24flash_fwd_splitkv_kernelI23Flash_fwd_kernel_traitsILi64ELi64ELi128ELi4ELb0ELb0EN7cutlass6half_tE19Flash_kernel_traitsILi64ELi64ELi128ELi4ES3_EELb0ELb0ELb0ELb0ELb0ELb1ELb0ELb0EEEvNS_16Flash_fwd_paramsE)
        /*0680*/ 	.word	0x000000fe


	//----- nvinfo : EIATTR_FRAME_SIZE
	.align		4
.L_288:
        /*0684*/ 	.byte	0x04, 0x11
        /*0686*/ 	.short	(.L_290 - .L_289)
	.align		4
.L_289:
        /*0688*/ 	.word	index@($_ZN5flash24flash_fwd_splitkv_kernelI23Flash_fwd_kernel_traitsILi64ELi64ELi128ELi4ELb0ELb0EN7cutlass6half_tE19Flash_kernel_traitsILi64ELi64ELi128ELi4ES3_EELb0ELb0ELb0ELb0ELb0ELb1ELb0ELb0EEEvNS_16Flash_fwd_paramsE$_ZN5flash30compute_attn_1rowblock_splitkvI23Flash_fwd_kernel_traitsILi64ELi64ELi128ELi4ELb0ELb0EN7cutlass6half_tE19Flash_kernel_traitsILi64ELi64ELi128ELi4ES3_EELb0ELb0ELb0ELb0ELb0ELb1ELb0ELb0ENS_16Flash_fwd_paramsEEEvRKT8_iiiii)
        /*068c*/ 	.word	0x00000000


	//----- nvinfo : EIATTR_FRAME_SIZE
	.align		4
.L_290:
        /*0690*/ 	.byte	0x04, 0x11
        /*0692*/ 	.short	(.L_292 - .L_291)
	.align		4
.L_291:
        /*0694*/ 	.word	index@(_ZN5flash24flash_fwd_splitkv_kernelI23Flash_fwd_kernel_traitsILi64ELi64ELi128ELi4ELb0ELb0EN7cutlass6half_tE19Flash_kernel_traitsILi64ELi64ELi128ELi4ES3_EELb0ELb0ELb0ELb0ELb0ELb1ELb0ELb0EEEvNS_16Flash_fwd_paramsE)
        /*0698*/ 	.word	0x00000000


	//----- nvinfo : EIATTR_REGCOUNT
	.align		4
.L_292:
        /*069c*/ 	.byte	0x04, 0x2f
        /*069e*/ 	.short	(.L_294 - .L_293)
	.align		4
.L_293:
        /*06a0*/ 	.word	index@(_ZN5flash24flash_fwd_splitkv_kernelI23Flash_fwd_kernel_traitsILi64ELi64ELi128ELi4ELb0ELb0EN7cutlass6half_tE19Flash_kernel_traitsILi64ELi64ELi128ELi4ES3_EELb0ELb0ELb0ELb0ELb0ELb0ELb0ELb0EEEvNS_16Flash_fwd_paramsE)
        /*06a4*/ 	.word	0x000000d5


	//----- nvinfo : EIATTR_FRAME_SIZE
	.align		4
.L_294:
        /*06a8*/ 	.byte	0x04, 0x11
        /*06aa*/ 	.short	(.L_296 - .L_295)
	.align		4
.L_295:
        /*06ac*/ 	.word	index@($_ZN5flash24flash_fwd_splitkv_kernelI23Flash_fwd_kernel_traitsILi64ELi64ELi128ELi4ELb0ELb0EN7cutlass6half_tE19Flash_kernel_traitsILi64ELi64ELi128ELi4ES3_EELb0ELb0ELb0ELb0ELb0ELb0ELb0ELb0EEEvNS_16Flash_fwd_paramsE$_ZN5flash30compute_attn_1rowblock_splitkvI23Flash_fwd_kernel_traitsILi64ELi64ELi128ELi4ELb0ELb0EN7cutlass6half_tE19Flash_kernel_traitsILi64ELi64ELi128ELi4ES3_EELb0ELb0ELb0ELb0ELb0ELb0ELb0ELb0ENS_16Flash_fwd_paramsEEEvRKT8_iiiii)
        /*06b0*/ 	.word	0x00000000


	//----- nvinfo : EIATTR_FRAME_SIZE
	.align		4
.L_296:
        /*06b4*/ 	.byte	0x04, 0x11
        /*06b6*/ 	.short	(.L_298 - .L_297)
	.align		4
.L_297:
        /*06b8*/ 	.word	index@(_ZN5flash24flash_fwd_splitkv_kernelI23Flash_fwd_kernel_traitsILi64ELi64ELi128ELi4ELb0ELb0EN7cutlass6half_tE19Flash_kernel_traitsILi64ELi64ELi128ELi4ES3_EELb0ELb0ELb0ELb0ELb0ELb0ELb0ELb0EEEvNS_16Flash_fwd_paramsE)
        /*06bc*/ 	.word	0x00000000


	//----- nvinfo : EIATTR_REGCOUNT
	.align		4
.L_298:
        /*06c0*/ 	.byte	0x04, 0x2f
        /*06c2*/ 	.short	(.L_300 - .L_299)
	.align		4
.L_299:
        /*06c4*/ 	.word	index@(_ZN5flash24flash_fwd_splitkv_kernelI23Flash_fwd_kernel_traitsILi64ELi64ELi128ELi4ELb0ELb0EN7cutlass6half_tE19Flash_kernel_traitsILi64ELi64ELi128ELi4ES3_EELb0ELb0ELb0ELb0ELb1ELb1ELb1ELb0EEEvNS_16Flash_fwd_paramsE)
        /*06c8*/ 	.word	0x000000fe


	//----- nvinfo : EIATTR_FRAME_SIZE
	.align		4
.L_300:
        /*06cc*/ 	.byte	0x04, 0x11
        /*06ce*/ 	.short	(.L_302 - .L_301)
	.align		4
.L_301:
        /*06d0*/ 	.word	index@($_ZN5flash24flash_fwd_splitkv_kernelI23Flash_fwd_kernel_traitsILi64ELi64ELi128ELi4ELb0ELb0EN7cutlass6half_tE19Flash_kernel_traitsILi64ELi64ELi128ELi4ES3_EELb0ELb0ELb0ELb0ELb1ELb1ELb1ELb0EEEvNS_16Flash_fwd_paramsE$_ZN5flash30compute_attn_1rowblock_splitkvI23Flash_fwd_kernel_traitsILi64ELi64ELi128ELi4ELb0ELb0EN7cutlass6half_tE19Flash_kernel_traitsILi64ELi64ELi128ELi4ES3_EELb0ELb0ELb0ELb0ELb1ELb1ELb1ELb0ENS_16Flash_fwd_paramsEEEvRKT8_iiiii)
        /*06d4*/ 	.word	0x00000000


	//----- nvinfo : EIATTR_FRAME_SIZE
	.align		4
.L_302:
        /*06d8*/ 	.byte	0x04, 0x11
        /*06da*/ 	.short	(.L_304 - .L_303)
	.align		4
.L_303:
        /*06dc*/ 	.word	index@(_ZN5flash24flash_fwd_splitkv_kernelI23Flash_fwd_kernel_traitsILi64ELi64ELi128ELi4ELb0ELb0EN7cutlass6half_tE19Flash_kernel_traitsILi64ELi64ELi128ELi4ES3_EELb0ELb0ELb0ELb0ELb1ELb1ELb1ELb0EEEvNS_16Flash_fwd_paramsE)
        /*06e0*/ 	.word	0x00000000


	//----- nvinfo : EIATTR_REGCOUNT
	.align		4
.L_304:
        /*06e4*/ 	.byte	0x04, 0x2f
        /*06e6*/ 	.short	(.L_306 - .L_305)
	.align		4
.L_305:
        /*06e8*/ 	.word	index@(_ZN5flash24flash_fwd_splitkv_kernelI23Flash_fwd_kernel_traitsILi64ELi64ELi128ELi4ELb0ELb0EN7cutlass6half_tE19Flash_kernel_traitsILi64ELi64ELi128ELi4ES3_EELb0ELb0ELb0ELb0ELb1ELb0ELb1ELb0EEEvNS_16Flash_fwd_paramsE)
        /*06ec*/ 	.word	0x000000d8


	//----- nvinfo : EIATTR_FRAME_SIZE
	.align		4
.L_306:
        /*06f0*/ 	.byte	0x04, 0x11
        /*06f2*/ 	.short	(.L_308 - .L_307)
	.align		4
.L_307:
        /*06f4*/ 	.word	index@($_ZN5flash24flash_fwd_splitkv_kernelI23Flash_fwd_kernel_traitsILi64ELi64ELi128ELi4ELb0ELb0EN7cutlass6half_tE19Flash_kernel_traitsILi64ELi64ELi128ELi4ES3_EELb0ELb0ELb0ELb0ELb1ELb0ELb1ELb0EEEvNS_16Flash_fwd_paramsE$_ZN5flash30compute_attn_1rowblock_splitkvI23Flash_fwd_kernel_traitsILi64ELi64ELi128ELi4ELb0ELb0EN7cutlass6half_tE19Flash_kernel_traitsILi64ELi64ELi128ELi4ES3_EELb0ELb0ELb0ELb0ELb1ELb0ELb1ELb0ENS_16Flash_fwd_paramsEEEvRKT8_iiiii)
        /*06f8*/ 	.word	0x00000000


	//----- nvinfo : EIATTR_FRAME_SIZE
	.align		4
.L_308:
        /*06fc*/ 	.byte	0x04, 0x11
        /*06fe*/ 	.short	(.L_310 - .L_309)
	.align		4
.L_309:
        /*0700*/ 	.word	index@(_ZN5flash24flash_fwd_splitkv_kernelI23Flash_fwd_kernel_traitsILi64ELi64ELi128ELi4ELb0ELb0EN7cutlass6half_tE19Flash_kernel_traitsILi64ELi64ELi128ELi4ES3_EELb0ELb0ELb0ELb0ELb1ELb0ELb1ELb0EEEvNS_16Flash_fwd_paramsE)
        /*0704*/ 	.word	0x00000000


	//----- nvinfo : EIATTR_REGCOUNT
	.align		4
.L_310:
        /*0708*/ 	.byte	0x04, 0x2f
        /*070a*/ 	.short	(.L_312 - .L_311)
	.align		4
.L_311:
        /*070c*/ 	.word	index@(_ZN5flash24flash_fwd_splitkv_kernelI23Flash_fwd_kernel_traitsILi64ELi64ELi128ELi4ELb0ELb0EN7cutlass6half_tE19Flash_kernel_traitsILi64ELi64ELi128ELi4ES3_EELb0ELb0ELb0ELb0ELb1ELb1ELb0ELb0EEEvNS_16Flash_fwd_paramsE)
        /*0710*/ 	.word	0x000000fe


	//----- nvinfo : EIATTR_FRAME_SIZE
	.align		4
.L_312:
        /*0714*/ 	.byte	0x04, 0x11
        /*0716*/ 	.short	(.L_314 - .L_313)
	.align		4
.L_313:
        /*0718*/ 	.word	index@($_ZN5flash24flash_fwd_splitkv_kernelI23Flash_fwd_kernel_traitsILi64ELi64ELi128ELi4ELb0ELb0EN7cutlass6half_tE19Flash_kernel_traitsILi64ELi64ELi128ELi4ES3_EELb0ELb0ELb0ELb0ELb1ELb1ELb0ELb0EEEvNS_16Flash_fwd_paramsE$_ZN5flash30compute_attn_1rowblock_splitkvI23Flash_fwd_kernel_traitsILi64ELi64ELi128ELi4ELb0ELb0EN7cutlass6half_tE19Flash_kernel_traitsILi64ELi64ELi128ELi4ES3_EELb0ELb0ELb0ELb0ELb1ELb1ELb0ELb0ENS_16Flash_fwd_paramsEEEvRKT8_iiiii)
        /*071c*/ 	.word	0x00000000


	//----- nvinfo : EIATTR_FRAME_SIZE
	.align		4
.L_314:
        /*0720*/ 	.byte	0x04, 0x11
        /*0722*/ 	.short	(.L_316 - .L_315)
	.align		4
.L_315:
        /*0724*/ 	.word	index@(_ZN5flash24flash_fwd_splitkv_kernelI23Flash_fwd_kernel_traitsILi64ELi64ELi128ELi4ELb0ELb0EN7cutlass6half_tE19Flash_kernel_traitsILi64ELi64ELi128ELi4ES3_EELb0ELb0ELb0ELb0ELb1ELb1ELb0ELb0EEEvNS_16Flash_fwd_paramsE)
        /*0728*/ 	.word	0x00000000


	//----- nvinfo : EIATTR_REGCOUNT
	.align		4
.L_316:
        /*072c*/ 	.byte	0x04, 0x2f
        /*072e*/ 	.short	(.L_318 - .L_317)
	.align		4
.L_317:
        /*0730*/ 	.word	index@(_ZN5flash24flash_fwd_splitkv_kernelI23Flash_fwd_kernel_traitsILi64ELi64ELi128ELi4ELb0ELb0EN7cutlass6half_tE19Flash_kernel_traitsILi64ELi64ELi128ELi4ES3_EELb0ELb0ELb0ELb0ELb1ELb0ELb0ELb0EEEvNS_16Flash_fwd_paramsE)
        /*0734*/ 	.word	0x000000d3


	//----- nvinfo : EIATTR_FRAME_SIZE
	.align		4
.L_318:
        /*0738*/ 	.byte	0x04, 0x11
        /*073a*/ 	.short	(.L_320 - .L_319)
	.align		4
.L_319:
        /*073c*/ 	.word	index@($_ZN5flash24flash_fwd_splitkv_kernelI23Flash_fwd_kernel_traitsILi64ELi64ELi128ELi4ELb0ELb0EN7cutlass6half_tE19Flash_kernel_traitsILi64ELi64ELi128ELi4ES3_EELb0ELb0ELb0ELb0ELb1ELb0ELb0ELb0EEEvNS_16Flash_fwd_paramsE$_ZN5flash30compute_attn_1rowblock_splitkvI23Flash_fwd_kernel_traitsILi64ELi64ELi128ELi4ELb0ELb0EN7cutlass6half_tE19Flash_kernel_traitsILi64ELi64ELi128ELi4ES3_EELb0ELb0ELb0ELb0ELb1ELb0ELb0ELb0ENS_16Flash_fwd_paramsEEEvRKT8_iiiii)
        /*0740*/ 	.word	0x00000000


	//----- nvinfo : EIATTR_FRAME_SIZE
	.align		4
.L_320:
        /*0744*/ 	.byte	0x04, 0x11
        /*0746*/ 	.short	(.L_322 - .L_321)
	.align		4
.L_321:
        /*0748*/ 	.word	index@(_ZN5flash24flash_fwd_splitkv_kernelI23Flash_fwd_kernel_traitsILi64ELi64ELi128ELi4ELb0ELb0EN7cutlass6half_tE19Flash_kernel_traitsILi64ELi64ELi128ELi4ES3_EELb0ELb0ELb0ELb0ELb1ELb0ELb0ELb0EEEvNS_16Flash_fwd_paramsE)
        /*074c*/ 	.word	0x00000000


	//----- nvinfo : EIATTR_REGCOUNT
	.align		4
.L_322:
        /*0750*/ 	.byte	0x04, 0x2f
        /*0752*/ 	.short	(.L_324 - .L_323)
	.align		4
.L_323:
        /*0754*/ 	.word	index@(_ZN5flash32flash_fwd_splitkv_combine_kernelI23Flash_fwd_kernel_traitsILi64ELi64ELi128ELi4ELb0ELb0EN7cutlass6half_tE19Flash_kernel_traitsILi64ELi64ELi128ELi4ES3_EELi8ELi1ELb1EEEvNS_16Flash_fwd_paramsE)
        /*0758*/ 	.word	0x00000026


	//----- nvinfo : EIATTR_FRAME_SIZE
	.align		4
.L_324:
        /*075c*/ 	.byte	0x04, 0x11
        /*075e*/ 	.short	(.L_326 - .L_325)
	.align		4
.L_325:
        /*0760*/ 	.word	index@($__internal_27_$__cuda_sm20_div_s64)
        /*0764*/ 	.word	0x00000000


	//----- nvinfo : EIATTR_FRAME_SIZE
	.align		4
.L_326:
        /*0768*/ 	.byte	0x04, 0x11
        /*076a*/ 	.short	(.L_328 - .L_327)
	.align		4
.L_327:
        /*076c*/ 	.word	index@(_ZN5flash32flash_fwd_splitkv_combine_kernelI23Flash_fwd_kernel_traitsILi64ELi64ELi128ELi4ELb0ELb0EN7cutlass6half_tE19Flash_kernel_traitsILi64ELi64ELi128ELi4ES3_EELi8ELi1ELb1EEEvNS_16Flash_fwd_paramsE)
        /*0770*/ 	.word	0x00000000


	//----- nvinfo : EIATTR_REGCOUNT
	.align		4
.L_328:
        /*0774*/ 	.byte	0x04, 0x2f
        /*0776*/ 	.short	(.L_330 - .L_329)
	.align		4
.L_329:
        /*0778*/ 	.word	index@(_ZN5flash32flash_fwd_splitkv_combine_kernelI23Flash_fwd_kernel_traitsILi64ELi64ELi128ELi4ELb0ELb0EN7cutlass6half_tE19Flash_kernel_traitsILi64ELi64ELi128ELi4ES3_EELi8ELi2ELb1EEEvNS_16Flash_fwd_paramsE)
        /*077c*/ 	.word	0x00000026


	//----- nvinfo : EIATTR_FRAME_SIZE
	.align		4
.L_330:
        /*0780*/ 	.byte	0x04, 0x11
        /*0782*/ 	.short	(.L_332 - .L_331)
	.align		4
.L_331:
        /*0784*/ 	.word	index@($__internal_26_$__cuda_sm20_div_s64)
        /*0788*/ 	.word	0x00000000


	//----- nvinfo : EIATTR_FRAME_SIZE
	.align		4
.L_332:
        /*078c*/ 	.byte	0x04, 0x11
        /*078e*/ 	.short	(.L_334 - .L_333)
	.align		4
.L_333:
        /*0790*/ 	.word	index@(_ZN5flash32flash_fwd_splitkv_combine_kernelI23Flash_fwd_kernel_traitsILi64ELi64ELi128ELi4ELb0ELb0EN7cutlass6half_tE19Flash_kernel_traitsILi64ELi64ELi128ELi4ES3_EELi8ELi2ELb1EEEvNS_16Flash_fwd_paramsE)
        /*0794*/ 	.word	0x00000000


	//----- nvinfo : EIATTR_REGCOUNT
	.align		4
.L_334:
        /*0798*/ 	.byte	0x04, 0x2f
        /*079a*/ 	.short	(.L_336 - .L_335)
	.align		4
.L_335:
        /*079c*/ 	.word	index@(_ZN5flash32flash_fwd_splitkv_combine_kernelI23Flash_fwd_kernel_traitsILi64ELi64ELi128ELi4ELb0ELb0EN7cutlass6half_tE19Flash_kernel_traitsILi64ELi64ELi128ELi4ES3_EELi8ELi3ELb1EEEvNS_16Flash_fwd_paramsE)
        /*07a0*/ 	.word	0x00000024


	//----- nvinfo : EIATTR_FRAME_SIZE
	.align		4
.L_336:
        /*07a4*/ 	.byte	0x04, 0x11
        /*07a6*/ 	.short	(.L_338 - .L_337)
	.align		4
.L_337:
        /*07a8*/ 	.word	index@($__internal_25_$__cuda_sm20_div_s64)
        /*07ac*/ 	.word	0x00000000


	//----- nvinfo : EIATTR_FRAME_SIZE
	.align		4
.L_338:
        /*07b0*/ 	.byte	0x04, 0x11
        /*07b2*/ 	.short	(.L_340 - .L_339)
	.align		4
.L_339:
        /*07b4*/ 	.word	index@(_ZN5flash32flash_fwd_splitkv_combine_kernelI23Flash_fwd_kernel_traitsILi64ELi64ELi128ELi4ELb0ELb0EN7cutlass6half_tE19Flash_kernel_traitsILi64ELi64ELi128ELi4ES3_EELi8ELi3ELb1EEEvNS_16Flash_fwd_paramsE)
        /*07b8*/ 	.word	0x00000000


	//----- nvinfo : EIATTR_REGCOUNT
	.align		4
.L_340:
        /*07bc*/ 	.byte	0x04, 0x2f
        /*07be*/ 	.short	(.L_342 - .L_341)
	.align		4
.L_341:
        /*07c0*/ 	.word	index@(_ZN5flash32flash_fwd_splitkv_combine_kernelI23Flash_fwd_kernel_traitsILi64ELi64ELi128ELi4ELb0ELb0EN7cutlass6half_tE19Flash_kernel_traitsILi64ELi64ELi128ELi4ES3_EELi8ELi4ELb1EEEvNS_16Flash_fwd_paramsE)
        /*07c4*/ 	.word	0x00000026


	//----- nvinfo : EIATTR_FRAME_SIZE
	.align		4
.L_342:
        /*07c8*/ 	.byte	0x04, 0x11
        /*07ca*/ 	.short	(.L_344 - .L_343)
	.align		4
.L_343:
        /*07cc*/ 	.word	index@($__internal_24_$__cuda_sm20_div_s64)
        /*07d0*/ 	.word	0x00000000


	//----- nvinfo : EIATTR_FRAME_SIZE
	.align		4
.L_344:
        /*07d4*/ 	.byte	0x04, 0x11
        /*07d6*/ 	.short	(.L_346 - .L_345)
	.align		4
.L_345:
        /*07d8*/ 	.word	index@(_ZN5flash32flash_fwd_splitkv_combine_kernelI23Flash_fwd_kernel_traitsILi64ELi64ELi128ELi4ELb0ELb0EN7cutlass6half_tE19Flash_kernel_traitsILi64ELi64ELi128ELi4ES3_EELi8ELi4ELb1EEEvNS_16Flash_fwd_paramsE)
        /*07dc*/ 	.word	0x00000000


	//----- nvinfo : EIATTR_REGCOUNT
	.align		4
.L_346:
        /*07e0*/ 	.byte	0x04, 0x2f
        /*07e2*/ 	.short	(.L_348 - .L_347)
	.align		4
.L_347:
        /*07e4*/ 	.word	index@(_ZN5flash32flash_fwd_splitkv_combine_kernelI23Flash_fwd_kernel_traitsILi64ELi64ELi128ELi4ELb0ELb0EN7cutlass6half_tE19Flash_kernel_traitsILi64ELi64ELi128ELi4ES3_EELi8ELi5ELb1EEEvNS_16Flash_fwd_paramsE)
        /*07e8*/ 	.word	0x00000026


	//----- nvinfo : EIATTR_FRAME_SIZE
	.align		4
.L_348:
        /*07ec*/ 	.byte	0x04, 0x11
        /*07ee*/ 	.short	(.L_350 - .L_349)
	.align		4
.L_349:
        /*07f0*/ 	.word	index@($__internal_23_$__cuda_sm20_div_s64)
        /*07f4*/ 	.word	0x00000000


	//----- nvinfo : EIATTR_FRAME_SIZE
	.align		4
.L_350:
        /*07f8*/ 	.byte	0x04, 0x11
        /*07fa*/ 	.short	(.L_352 - .L_351)
	.align		4
.L_351:
        /*07fc*/ 	.word	index@(_ZN5flash32flash_fwd_splitkv_combine_kernelI23Flash_fwd_kernel_traitsILi64ELi64ELi128ELi4ELb0ELb0EN7cutlass6half_tE19Flash_kernel_traitsILi64ELi64ELi128ELi4ES3_EELi8ELi5ELb1EEEvNS_16Flash_fwd_paramsE)
        /*0800*/ 	.word	0x00000000


	//----- nvinfo : EIATTR_REGCOUNT
	.align		4
.L_352:
        /*0804*/ 	.byte	0x04, 0x2f
        /*0806*/ 	.short	(.L_354 - .L_353)
	.align		4
.L_353:
        /*0808*/ 	.word	index@(_ZN5flash32flash_fwd_splitkv_combine_kernelI23Flash_fwd_kernel_traitsILi64ELi64ELi128ELi4ELb0ELb0EN7cutlass6half_tE19Flash_kernel_traitsILi64ELi64ELi128ELi4ES3_EELi8ELi6ELb1EEEvNS_16Flash_fwd_paramsE)
        /*080c*/ 	.word	0x0000002c


	//----- nvinfo : EIATTR_FRAME_SIZE
	.align		4
.L_354:
        /*0810*/ 	.byte	0x04, 0x11
        /*0812*/ 	.short	(.L_356 - .L_355)
	.align		4
.L_355:
        /*0814*/ 	.word	index@($__internal_22_$__cuda_sm20_div_s64)
        /*0818*/ 	.word	0x00000000


	//----- nvinfo : EIATTR_FRAME_SIZE
	.align		4
.L_356:
        /*081c*/ 	.byte	0x04, 0x11
        /*081e*/ 	.short	(.L_358 - .L_357)
	.align		4
.L_357:
        /*0820*/ 	.word	index@(_ZN5flash32flash_fwd_splitkv_combine_kernelI23Flash_fwd_kernel_traitsILi64ELi64ELi128ELi4ELb0ELb0EN7cutlass6half_tE19Flash_kernel_traitsILi64ELi64ELi128ELi4ES3_EELi8ELi6ELb1EEEvNS_16Flash_fwd_paramsE)
        /*0824*/ 	.word	0x00000000


	//----- nvinfo : EIATTR_REGCOUNT
	.align		4
.L_358:
        /*0828*/ 	.byte	0x04, 0x2f
        /*082a*/ 	.short	(.L_360 - .L_359)
	.align		4
.L_359:
        /*082c*/ 	.word	index@(_ZN5flash32flash_fwd_splitkv_combine_kernelI23Flash_fwd_kernel_traitsILi64ELi64ELi128ELi4ELb0ELb0EN7cutlass6half_tE19Flash_kernel_traitsILi64ELi64ELi128ELi4ES3_EELi8ELi7ELb1EEEvNS_16Flash_fwd_paramsE)
        /*0830*/ 	.word	0x0000002e


	//----- nvinfo : EIATTR_FRAME_SIZE
	.align		4
.L_360:
        /*0834*/ 	.byte	0x04, 0x11
        /*0836*/ 	.short	(.L_362 - .L_361)
	.align		4
.L_361:
        /*0838*/ 	.word	index@($__internal_21_$__cuda_sm20_div_s64)
        /*083c*/ 	.word	0x00000000


	//----- nvinfo : EIATTR_FRAME_SIZE
	.align		4
.L_362:
        /*0840*/ 	.byte	0x04, 0x11
        /*0842*/ 	.short	(.L_364 - .L_363)
	.align		4
.L_363:
        /*0844*/ 	.word	index@(_ZN5flash32flash_fwd_splitkv_combine_kernelI23Flash_fwd_kernel_traitsILi64ELi64ELi128ELi4ELb0ELb0EN7cutlass6half_tE19Flash_kernel_traitsILi64ELi64ELi128ELi4ES3_EELi8ELi7ELb1EEEvNS_16Flash_fwd_paramsE)
        /*0848*/ 	.word	0x00000000


	//----- nvinfo : EIATTR_REGCOUNT
	.align		4
.L_364:
        /*084c*/ 	.byte	0x04, 0x2f
        /*084e*/ 	.short	(.L_366 - .L_365)
	.align		4
.L_365:
        /*0850*/ 	.word	index@(_ZN5flash32flash_fwd_splitkv_combine_kernelI23Flash_fwd_kernel_traitsILi64ELi64ELi128ELi4ELb0ELb0EN7cutlass6half_tE19Flash_kernel_traitsILi64ELi64ELi128ELi4ES3_EELi8ELi1ELb0EEEvNS_16Flash_fwd_paramsE)
        /*0854*/ 	.word	0x00000028


	//----- nvinfo : EIATTR_FRAME_SIZE
	.align		4
.L_366:
        /*0858*/ 	.byte	0x04, 0x11
        /*085a*/ 	.short	(.L_368 - .L_367)
	.align		4
.L_367:
        /*085c*/ 	.word	index@($__internal_20_$__cuda_sm20_div_s64)
        /*0860*/ 	.word	0x00000000


	//----- nvinfo : EIATTR_FRAME_SIZE
	.align		4
.L_368:
        /*0864*/ 	.byte	0x04, 0x11
        /*0866*/ 	.short	(.L_370 - .L_369)
	.align		4
.L_369:
        /*0868*/ 	.word	index@(_ZN5flash32flash_fwd_splitkv_combine_kernelI23Flash_fwd_kernel_traitsILi64ELi64ELi128ELi4ELb0ELb0EN7cutlass6half_tE19Flash_kernel_traitsILi64ELi64ELi128ELi4ES3_EELi8ELi1ELb0EEEvNS_16Flash_fwd_paramsE)
        /*086c*/ 	.word	0x00000000


	//----- nvinfo : EIATTR_REGCOUNT
	.align		4
.L_370:
        /*0870*/ 	.byte	0x04, 0x2f
        /*0872*/ 	.short	(.L_372 - .L_371)
	.align		4
.L_371:
        /*0874*/ 	.word	index@(_ZN5flash32flash_fwd_splitkv_combine_kernelI23Flash_fwd_kernel_traitsILi64ELi64ELi128ELi4ELb0ELb0EN7cutlass6half_tE19Flash_kernel_traitsILi64ELi64ELi128ELi4ES3_EELi8ELi2ELb0EEEvNS_16Flash_fwd_paramsE)
        /*0878*/ 	.word	0x00000028


	//----- nvinfo : EIATTR_FRAME_SIZE
	.align		4
.L_372:
        /*087c*/ 	.byte	0x04, 0x11
        /*087e*/ 	.short	(.L_374 - .L_373)
	.align		4
.L_373:
        /*0880*/ 	.word	index@($__internal_19_$__cuda_sm20_div_s64)
        /*0884*/ 	.word	0x00000000


	//----- nvinfo : EIATTR_FRAME_SIZE
	.align		4
.L_374:
        /*0888*/ 	.byte	0x04, 0x11
        /*088a*/ 	.short	(.L_376 - .L_375)
	.align		4
.L_375:
        /*088c*/ 	.word	index@(_ZN5flash32flash_fwd_splitkv_combine_kernelI23Flash_fwd_kernel_traitsILi64ELi64ELi128ELi4ELb0ELb0EN7cutlass6half_tE19Flash_kernel_traitsILi64ELi64ELi128ELi4ES3_EELi8ELi2ELb0EEEvNS_16Flash_fwd_paramsE)
        /*0890*/ 	.word	0x00000000


	//----- nvinfo : EIATTR_REGCOUNT
	.align		4
.L_376:
        /*0894*/ 	.byte	0x04, 0x2f
        /*0896*/ 	.short	(.L_378 - .L_377)
	.align		4
.L_377:
        /*0898*/ 	.word	index@(_ZN5flash32flash_fwd_splitkv_combine_kernelI23Flash_fwd_kernel_traitsILi64ELi64ELi128ELi4ELb0ELb0EN7cutlass6half_tE19Flash_kernel_traitsILi64ELi64ELi128ELi4ES3_EELi8ELi3ELb0EEEvNS_16Flash_fwd_paramsE)
        /*089c*/ 	.word	0x00000026


	//----- nvinfo : EIATTR_FRAME_SIZE
	.align		4
.L_378:
        /*08a0*/ 	.byte	0x04, 0x11
        /*08a2*/ 	.short	(.L_380 - .L_379)
	.align		4
.L_379:
        /*08a4*/ 	.word	index@($__internal_18_$__cuda_sm20_div_s64)
        /*08a8*/ 	.word	0x00000000


	//----- nvinfo : EIATTR_FRAME_SIZE
	.align		4
.L_380:
        /*08ac*/ 	.byte	0x04, 0x11
        /*08ae*/ 	.short	(.L_382 - .L_381)
	.align		4
.L_381:
        /*08b0*/ 	.word	index@(_ZN5flash32flash_fwd_splitkv_combine_kernelI23Flash_fwd_kernel_traitsILi64ELi64ELi128ELi4ELb0ELb0EN7cutlass6half_tE19Flash_kernel_traitsILi64ELi64ELi128ELi4ES3_EELi8ELi3ELb0EEEvNS_16Flash_fwd_paramsE)
        /*08b4*/ 	.word	0x00000000


	//----- nvinfo : EIATTR_REGCOUNT
	.align		4
.L_382:
        /*08b8*/ 	.byte	0x04, 0x2f
        /*08ba*/ 	.short	(.L_384 - .L_383)
	.align		4
.L_383:
        /*08bc*/ 	.word	index@(_ZN5flash32flash_fwd_splitkv_combine_kernelI23Flash_fwd_kernel_traitsILi64ELi64ELi128ELi4ELb0ELb0EN7cutlass6half_tE19Flash_kernel_traitsILi64ELi64ELi128ELi4ES3_EELi8ELi4ELb0EEEvNS_16Flash_fwd_paramsE)
        /*08c0*/ 	.word	0x00000028


	//----- nvinfo : EIATTR_FRAME_SIZE
	.align		4
.L_384:
        /*08c4*/ 	.byte	0x04, 0x11
        /*08c6*/ 	.short	(.L_386 - .L_385)
	.align		4
.L_385:
        /*08c8*/ 	.word	index@($__internal_17_$__cuda_sm20_div_s64)
        /*08cc*/ 	.word	0x00000000


	//----- nvinfo : EIATTR_FRAME_SIZE
	.align		4
.L_386:
        /*08d0*/ 	.byte	0x04, 0x11
        /*08d2*/ 	.short	(.L_388 - .L_387)
	.align		4
.L_387:
        /*08d4*/ 	.word	index@(_ZN5flash32flash_fwd_splitkv_combine_kernelI23Flash_fwd_kernel_traitsILi64ELi64ELi128ELi4ELb0ELb0EN7cutlass6half_tE19Flash_kernel_traitsILi64ELi64ELi128ELi4ES3_EELi8ELi4ELb0EEEvNS_16Flash_fwd_paramsE)
        /*08d8*/ 	.word	0x00000000


	//----- nvinfo : EIATTR_REGCOUNT
	.align		4
.L_388:
        /*08dc*/ 	.byte	0x04, 0x2f
        /*08de*/ 	.short	(.L_390 - .L_389)
	.align		4
.L_389:
        /*08e0*/ 	.word	index@(_ZN5flash32flash_fwd_splitkv_combine_kernelI23Flash_fwd_kernel_traitsILi64ELi64ELi128ELi4ELb0ELb0EN7cutlass6half_tE19Flash_kernel_traitsILi64ELi64ELi128ELi4ES3_EELi8ELi5ELb0EEEvNS_16Flash_fwd_paramsE)
        /*08e4*/ 	.word	0x00000028


	//----- nvinfo : EIATTR_FRAME_SIZE
	.align		4
.L_390:
        /*08e8*/ 	.byte	0x04, 0x11
        /*08ea*/ 	.short	(.L_392 - .L_391)
	.align		4
.L_391:
        /*08ec*/ 	.word	index@($__internal_16_$__cuda_sm20_div_s64)
        /*08f0*/ 	.word	0x00000000


	//----- nvinfo : EIATTR_FRAME_SIZE
	.align		4
.L_392:
        /*08f4*/ 	.byte	0x04, 0x11
        /*08f6*/ 	.short	(.L_394 - .L_393)
	.align		4
.L_393:
        /*08f8*/ 	.word	index@(_ZN5flash32flash_fwd_splitkv_combine_kernelI23Flash_fwd_kernel_traitsILi64ELi64ELi128ELi4ELb0ELb0EN7cutlass6half_tE19Flash_kernel_traitsILi64ELi64ELi128ELi4ES3_EELi8ELi5ELb0EEEvNS_16Flash_fwd_paramsE)
        /*08fc*/ 	.word	0x00000000


	//----- nvinfo : EIATTR_REGCOUNT
	.align		4
.L_394:
        /*0900*/ 	.byte	0x04, 0x2f
        /*0902*/ 	.short	(.L_396 - .L_395)
	.align		4
.L_395:
        /*0904*/ 	.word	index@(_ZN5flash32flash_fwd_splitkv_combine_kernelI23Flash_fwd_kernel_traitsILi64ELi64ELi128ELi4ELb0ELb0EN7cutlass6half_tE19Flash_kernel_traitsILi64ELi64ELi128ELi4ES3_EELi8ELi6ELb0EEEvNS_16Flash_fwd_paramsE)
        /*0908*/ 	.word	0x0000002a


	//----- nvinfo : EIATTR_FRAME_SIZE
	.align		4
.L_396:
        /*090c*/ 	.byte	0x04, 0x11
        /*090e*/ 	.short	(.L_398 - .L_397)
	.align		4
.L_397:
        /*0910*/ 	.word	index@($__internal_15_$__cuda_sm20_div_s64)
        /*0914*/ 	.word	0x00000000


	//----- nvinfo : EIATTR_FRAME_SIZE
	.align		4
.L_398:
        /*0918*/ 	.byte	0x04, 0x11
        /*091a*/ 	.short	(.L_400 - .L_399)
	.align		4
.L_399:
        /*091c*/ 	.word	index@(_ZN5flash32flash_fwd_splitkv_combine_kernelI23Flash_fwd_kernel_traitsILi64ELi64ELi128ELi4ELb0ELb0EN7cutlass6half_tE19Flash_kernel_traitsILi64ELi64ELi128ELi4ES3_EELi8ELi6ELb0EEEvNS_16Flash_fwd_paramsE)
        /*0920*/ 	.word	0x00000000


	//----- nvinfo : EIATTR_REGCOUNT
	.align		4
.L_400:
        /*0924*/ 	.byte	0x04, 0x2f
        /*0926*/ 	.short	(.L_402 - .L_401)
	.align		4
.L_401:
        /*0928*/ 	.word	index@(_ZN5flash32flash_fwd_splitkv_combine_kernelI23Flash_fwd_kernel_traitsILi64ELi64ELi128ELi4ELb0ELb0EN7cutlass6half_tE19Flash_kernel_traitsILi64ELi64ELi128ELi4ES3_EELi8ELi7ELb0EEEvNS_16Flash_fwd_paramsE)
        /*092c*/ 	.word	0x00000030


	//----- nvinfo : EIATTR_FRAME_SIZE
	.align		4
.L_402:
        /*0930*/ 	.byte	0x04, 0x11
        /*0932*/ 	.short	(.L_404 - .L_403)
	.align		4
.L_403:
        /*0934*/ 	.word	index@($__internal_14_$__cuda_sm20_div_s64)
        /*0938*/ 	.word	0x00000000


	//----- nvinfo : EIATTR_FRAME_SIZE
	.align		4
.L_404:
        /*093c*/ 	.byte	0x04, 0x11
        /*093e*/ 	.short	(.L_406 - .L_405)
	.align		4
.L_405:
        /*0940*/ 	.word	index@(_ZN5flash32flash_fwd_splitkv_combine_kernelI23Flash_fwd_kernel_traitsILi64ELi64ELi128ELi4ELb0ELb0EN7cutlass6half_tE19Flash_kernel_traitsILi64ELi64ELi128ELi4ES3_EELi8ELi7ELb0EEEvNS_16Flash_fwd_paramsE)
        /*0944*/ 	.word	0x00000000


	//----- nvinfo : EIATTR_REGCOUNT
	.align		4
.L_406:
        /*0948*/ 	.byte	0x04, 0x2f
        /*094a*/ 	.short	(.L_408 - .L_407)
	.align		4
.L_407:
        /*094c*/ 	.word	index@(_ZN5flash24flash_fwd_splitkv_kernelI23Flash_fwd_kernel_traitsILi64ELi64ELi256ELi4ELb0ELb0EN7cutlass6half_tE19Flash_kernel_traitsILi64ELi64ELi256ELi4ES3_EELb0ELb1ELb1ELb0ELb0ELb1ELb1ELb1EEEvNS_16Flash_fwd_paramsE)
        /*0950*/ 	.word	0x000000ff


	//----- nvinfo : EIATTR_FRAME_SIZE
	.align		4
.L_408:
        /*0954*/ 	.byte	0x04, 0x11
        /*0956*/ 	.short	(.L_410 - .L_409)
	.align		4
.L_409:
        /*0958*/ 	.word	index@($_ZN5flash24flash_fwd_splitkv_kernelI23Flash_fwd_kernel_traitsILi64ELi64ELi256ELi4ELb0ELb0EN7cutlass6half_tE19Flash_kernel_traitsILi64ELi64ELi256ELi4ES3_EELb0ELb1ELb1ELb0ELb0ELb1ELb1ELb1EEEvNS_16Flash_fwd_paramsE$_ZN5flash30compute_attn_1rowblock_splitkvI23Flash_fwd_kernel_traitsILi64ELi64ELi256ELi4ELb0ELb0EN7cutlass6half_tE19Flash_kernel_traitsILi64ELi64ELi256ELi4ES3_EELb0ELb1ELb1ELb0ELb0ELb1ELb1ELb1ENS_16Flash_fwd_paramsEEEvRKT8_iiiii)
        /*095c*/ 	.word	0x00000008


	//----- nvinfo : EIATTR_FRAME_SIZE
	.align		4
.L_410:
        /*0960*/ 	.byte	0x04, 0x11
        /*0962*/ 	.short	(.L_412 - .L_411)
	.align		4
.L_411:
        /*0964*/ 	.word	index@(_ZN5flash24flash_fwd_splitkv_kernelI23Flash_fwd_kernel_traitsILi64ELi64ELi256ELi4ELb0ELb0EN7cutlass6half_tE19Flash_kernel_traitsILi64ELi64ELi256ELi4ES3_EELb0ELb1ELb1ELb0ELb0ELb1ELb1ELb1EEEvNS_16Flash_fwd_paramsE)
        /*0968*/ 	.word	0x00000008


	//----- nvinfo : EIATTR_REGCOUNT
	.align		4
.L_412:
        /*096c*/ 	.byte	0x04, 0x2f
        /*096e*/ 	.short	(.L_414 - .L_413)
	.align		4
.L_413:
        /*0970*/ 	.word	index@(_ZN5flash24flash_fwd_splitkv_kernelI23Flash_fwd_kernel_traitsILi64ELi64ELi256ELi4ELb0ELb0EN7cutlass6half_tE19Flash_kernel_traitsILi64ELi64ELi256ELi4ES3_EELb0ELb1ELb1ELb0ELb0ELb0ELb1ELb1EEEvNS_16Flash_fwd_paramsE)
        /*0974*/ 	.word	0x000000ff


	//----- nvinfo : EIATTR_FRAME_SIZE
	.align		4
.L_414:
        /*0978*/ 	.byte	0x04, 0x11
        /*097a*/ 	.short	(.L_416 - .L_415)
	.align		4
.L_415:
        /*097c*/ 	.word	index@($_ZN5flash24flash_fwd_splitkv_kernelI23Flash_fwd_kernel_traitsILi64ELi64ELi256ELi4ELb0ELb0EN7cutlass6half_tE19Flash_kernel_traitsILi64ELi64ELi256ELi4ES3_EELb0ELb1ELb1ELb0ELb0ELb0ELb1ELb1EEEvNS_16Flash_fwd_paramsE$_ZN5flash30compute_attn_1rowblock_splitkvI23Flash_fwd_kernel_traitsILi64ELi64ELi256ELi4ELb0ELb0EN7cutlass6half_tE19Flash_kernel_traitsILi64ELi64ELi256ELi4ES3_EELb0ELb1ELb1ELb0ELb0ELb0ELb1ELb1ENS_16Flash_fwd_paramsEEEvRKT8_iiiii)
        /*0980*/ 	.word	0x00000038


	//----- nvinfo : EIATTR_FRAME_SIZE
	.align		4
.L_416:
        /*0984*/ 	.byte	0x04, 0x11
        /*0986*/ 	.short	(.L_418 - .L_417)
	.align		4
.L_417:
        /*0988*/ 	.word	index@(_ZN5flash24flash_fwd_splitkv_kernelI23Flash_fwd_kernel_traitsILi64ELi64ELi256ELi4ELb0ELb0EN7cutlass6half_tE19Flash_kernel_traitsILi64ELi64ELi256ELi4ES3_EELb0ELb1ELb1ELb0ELb0ELb0ELb1ELb1EEEvNS_16Flash_fwd_paramsE)
        /*098c*/ 	.word	0x00000038


	//----- nvinfo : EIATTR_REGCOUNT
	.align		4
.L_418:
        /*0990*/ 	.byte	0x04, 0x2f
        /*0992*/ 	.short	(.L_420 - .L_419)
	.align		4
.L_419:
        /*0994*/ 	.word	index@(_ZN5flash24flash_fwd_splitkv_kernelI23Flash_fwd_kernel_traitsILi64ELi64ELi256ELi4ELb0ELb0EN7cutlass6half_tE19Flash_kernel_traitsILi64ELi64ELi256ELi4ES3_EELb0ELb1ELb0ELb0ELb1ELb1ELb1ELb1EEEvNS_16Flash_fwd_paramsE)
        /*0998*/ 	.word	0x000000ff


	//----- nvinfo : EIATTR_FRAME_SIZE
	.align		4
.L_420:
        /*099c*/ 	.byte	0x04, 0x11
        /*099e*/ 	.short	(.L_422 - .L_421)
	.align		4
.L_421:
        /*09a0*/ 	.word	index@($_ZN5flash24flash_fwd_splitkv_kernelI23Flash_fwd_kernel_traitsILi64ELi64ELi256ELi4ELb0ELb0EN7cutlass6half_tE19Flash_kernel_traitsILi64ELi64ELi256ELi4ES3_EELb0ELb1ELb0ELb0ELb1ELb1ELb1ELb1EEEvNS_16Flash_fwd_paramsE$_ZN5flash30compute_attn_1rowblock_splitkvI23Flash_fwd_kernel_traitsILi64ELi64ELi256ELi4ELb0ELb0EN7cutlass6half_tE19Flash_kernel_traitsILi64ELi64ELi256ELi4ES3_EELb0ELb1ELb0ELb0ELb1ELb1ELb1ELb1ENS_16Flash_fwd_paramsEEEvRKT8_iiiii)
        /*09a4*/ 	.word	0x000000a0


	//----- nvinfo : EIATTR_FRAME_SIZE
	.align		4
.L_422:
        /*09a8*/ 	.byte	0x04, 0x11
        /*09aa*/ 	.short	(.L_424 - .L_423)
	.align		4
.L_423:
        /*09ac*/ 	.word	index@(_ZN5flash24flash_fwd_splitkv_kernelI23Flash_fwd_kernel_traitsILi64ELi64ELi256ELi4ELb0ELb0EN7cutlass6half_tE19Flash_kernel_traitsILi64ELi64ELi256ELi4ES3_EELb0ELb1ELb0ELb0ELb1ELb1ELb1ELb1EEEvNS_16Flash_fwd_paramsE)
        /*09b0*/ 	.word	0x000000a0


	//----- nvinfo : EIATTR_REGCOUNT
	.align		4
.L_424:
        /*09b4*/ 	.byte	0x04, 0x2f
        /*09b6*/ 	.short	(.L_426 - .L_425)
	.align		4
.L_425:
        /*09b8*/ 	.word	index@(_ZN5flash24flash_fwd_splitkv_kernelI23Flash_fwd_kernel_traitsILi64ELi64ELi256ELi4ELb0ELb0EN7cutlass6half_tE19Flash_kernel_traitsILi64ELi64ELi256ELi4ES3_EELb0ELb1ELb0ELb0ELb1ELb0ELb1ELb1EEEvNS_16Flash_fwd_paramsE)
        /*09bc*/ 	.word	0x000000ff


	//----- nvinfo : EIATTR_FRAME_SIZE
	.align		4
.L_426:
        /*09c0*/ 	.byte	0x04, 0x11
        /*09c2*/ 	.short	(.L_428 - .L_427)
	.align		4
.L_427:
        /*09c4*/ 	.word	index@($_ZN5flash24flash_fwd_splitkv_kernelI23Flash_fwd_kernel_traitsILi64ELi64ELi256ELi4ELb0ELb0EN7cutlass6half_tE19Flash_kernel_traitsILi64ELi64ELi256ELi4ES3_EELb0ELb1ELb0ELb0ELb1ELb0ELb1ELb1EEEvNS_16Flash_fwd_paramsE$_ZN5flash30compute_attn_1rowblock_splitkvI23Flash_fwd_kernel_traitsILi64ELi64ELi256ELi4ELb0ELb0EN7cutlass6half_tE19Flash_kernel_traitsILi64ELi64ELi256ELi4ES3_EELb0ELb1ELb0ELb0ELb1ELb0ELb1ELb1ENS_16Flash_fwd_paramsEEEvRKT8_iiiii)
        /*09c8*/ 	.word	0x00000088


	//----- nvinfo : EIATTR_FRAME_SIZE
	.align		4
.L_428:
        /*09cc*/ 	.byte	0x04, 0x11
        /*09ce*/ 	.short	(.L_430 - .L_429)
	.align		4
.L_429:
        /*09d0*/ 	.word	index@(_ZN5flash24flash_fwd_splitkv_kernelI23Flash_fwd_kernel_traitsILi64ELi64ELi256ELi4ELb0ELb0EN7cutlass6half_tE19Flash_kernel_traitsILi64ELi64ELi256ELi4ES3_EELb0ELb1ELb0ELb0ELb1ELb0ELb1ELb1EEEvNS_16Flash_fwd_paramsE)
        /*09d4*/ 	.word	0x00000088


	//----- nvinfo : EIATTR_REGCOUNT
	.align		4
.L_430:
        /*09d8*/ 	.byte	0x04, 0x2f
        /*09da*/ 	.short	(.L_432 - .L_431)
	.align		4
.L_431:
        /*09dc*/ 	.word	index@(_ZN5flash24flash_fwd_splitkv_kernelI23Flash_fwd_kernel_traitsILi64ELi64ELi256ELi4ELb0ELb0EN7cutlass6half_tE19Flash_kernel_traitsILi64ELi64ELi256ELi4ES3_EELb0ELb1ELb1ELb0ELb0ELb1ELb1ELb0EEEvNS_16Flash_fwd_paramsE)
        /*09e0*/ 	.word	0x000000ff


	//----- nvinfo : EIATTR_FRAME_SIZE
	.align		4
.L_432:
        /*09e4*/ 	.byte	0x04, 0x11
        /*09e6*/ 	.short	(.L_434 - .L_433)
	.align		4
.L_433:
        /*09e8*/ 	.word	index@($_ZN5flash24flash_fwd_splitkv_kernelI23Flash_fwd_kernel_traitsILi64ELi64ELi256ELi4ELb0ELb0EN7cutlass6half_tE19Flash_kernel_traitsILi64ELi64ELi256ELi4ES3_EELb0ELb1ELb1ELb0ELb0ELb1ELb1ELb0EEEvNS_16Flash_fwd_paramsE$_ZN5flash30compute_attn_1rowblock_splitkvI23Flash_fwd_kernel_traitsILi64ELi64ELi256ELi4ELb0ELb0EN7cutlass6half_tE19Flash_kernel_traitsILi64ELi64ELi256ELi4ES3_EELb0ELb1ELb1ELb0ELb0ELb1ELb1ELb0ENS_16Flash_fwd_paramsEEEvRKT8_iiiii)
        /*09ec*/ 	.word	0x00000000


	//----- nvinfo : EIATTR_FRAME_SIZE
	.align		4
.L_434:
        /*09f0*/ 	.byte	0x04, 0x11
        /*09f2*/ 	.short	(.L_436 - .L_435)
	.align		4
.L_435:
        /*09f4*/ 	.word	index@(_ZN5flash24flash_fwd_splitkv_kernelI23Flash_fwd_kernel_traitsILi64ELi64ELi256ELi4ELb0ELb0EN7cutlass6half_tE19Flash_kernel_traitsILi64ELi64ELi256ELi4ES3_EELb0ELb1ELb1ELb0ELb0ELb1ELb1ELb0EEEvNS_16Flash_fwd_paramsE)
        /*09f8*/ 	.word	0x00000000


	//----- nvinfo : EIATTR_REGCOUNT
	.align		4
.L_436:
        /*09fc*/ 	.byte	0x04, 0x2f
        /*09fe*/ 	.short	(.L_438 - .L_437)
	.align		4
.L_437:
        /*0a00*/ 	.word	index@(_ZN5flash24flash_fwd_splitkv_kernelI23Flash_fwd_kernel_traitsILi64ELi64ELi256ELi4ELb0ELb0EN7cutlass6half_tE19Flash_kernel_traitsILi64ELi64ELi256ELi4ES3_EELb0ELb1ELb1ELb0ELb0ELb0ELb1ELb0EEEvNS_16Flash_fwd_paramsE)
        /*0a04*/ 	.word	0x000000ff


	//----- nvinfo : EIATTR_FRAME_SIZE
	.align		4
.L_438:
        /*0a08*/ 	.byte	0x04, 0x11
        /*0a0a*/ 	.short	(.L_440 - .L_439)
	.align		4
.L_439:
        /*0a0c*/ 	.word	index@($_ZN5flash24flash_fwd_splitkv_kernelI23Flash_fwd_kernel_traitsILi64ELi64ELi256ELi4ELb0ELb0EN7cutlass6half_tE19Flash_kernel_traitsILi64ELi64ELi256ELi4ES3_EELb0ELb1ELb1ELb0ELb0ELb0ELb1ELb0EEEvNS_16Flash_fwd_paramsE$_ZN5flash30compute_attn_1rowblock_splitkvI23Flash_fwd_kernel_traitsILi64ELi64ELi256ELi4ELb0ELb0EN7cutlass6half_tE19Flash_kernel_traitsILi64ELi64ELi256ELi4ES3_EELb0ELb1ELb1ELb0ELb0ELb0ELb1ELb0ENS_16Flash_fwd_paramsEEEvRKT8_iiiii)
        /*0a10*/ 	.word	0x00000030


	//----- nvinfo : EIATTR_FRAME_SIZE
	.align		4
.L_440:
        /*0a14*/ 	.byte	0x04, 0x11
        /*0a16*/ 	.short	(.L_442 - .L_441)
	.align		4
.L_441:
        /*0a18*/ 	.word	index@(_ZN5flash24flash_fwd_splitkv_kernelI23Flash_fwd_kernel_traitsILi64ELi64ELi256ELi4ELb0ELb0EN7cutlass6half_tE19Flash_kernel_traitsILi64ELi64ELi256ELi4ES3_EELb0ELb1ELb1ELb0ELb0ELb0ELb1ELb0EEEvNS_16Flash_fwd_paramsE)
        /*0a1c*/ 	.word	0x00000030


	//----- nvinfo : EIATTR_REGCOUNT
	.align		4
.L_442:
        /*0a20*/ 	.byte	0x04, 0x2f
        /*0a22*/ 	.short	(.L_444 - .L_443)
	.align		4
.L_443:
        /*0a24*/ 	.word	index@(_ZN5flash24flash_fwd_splitkv_kernelI23Flash_fwd_kernel_traitsILi64ELi64ELi256ELi4ELb0ELb0EN7cutlass6half_tE19Flash_kernel_traitsILi64ELi64ELi256ELi4ES3_EELb0ELb1ELb0ELb0ELb1ELb1ELb1ELb0EEEvNS_16Flash_fwd_paramsE)
        /*0a28*/ 	.word	0x000000ff


	//----- nvinfo : EIATTR_FRAME_SIZE
	.align		4
.L_444:
        /*0a2c*/ 	.byte	0x04, 0x11
        /*0a2e*/ 	.short	(.L_446 - .L_445)
	.align		4
.L_445:
        /*0a30*/ 	.word	index@($_ZN5flash24flash_fwd_splitkv_kernelI23Flash_fwd_kernel_traitsILi64ELi64ELi256ELi4ELb0ELb0EN7cutlass6half_tE19Flash_kernel_traitsILi64ELi64ELi256ELi4ES3_EELb0ELb1ELb0ELb0ELb1ELb1ELb1ELb0EEEvNS_16Flash_fwd_paramsE$_ZN5flash30compute_attn_1rowblock_splitkvI23Flash_fwd_kernel_traitsILi64ELi64ELi256ELi4ELb0ELb0EN7cutlass6half_tE19Flash_kernel_traitsILi64ELi64ELi256ELi4ES3_EELb0ELb1ELb0ELb0ELb1ELb1ELb1ELb0ENS_16Flash_fwd_paramsEEEvRKT8_iiiii)
        /*0a34*/ 	.word	0x00000028


	//----- nvinfo : EIATTR_FRAME_SIZE
	.align		4
.L_446:
        /*0a38*/ 	.byte	0x04, 0x11
        /*0a3a*/ 	.short	(.L_448 - .L_447)
	.align		4
.L_447:
        /*0a3c*/ 	.word	index@(_ZN5flash24flash_fwd_splitkv_kernelI23Flash_fwd_kernel_traitsILi64ELi64ELi256ELi4ELb0ELb0EN7cutlass6half_tE19Flash_kernel_traitsILi64ELi64ELi256ELi4ES3_EELb0ELb1ELb0ELb0ELb1ELb1ELb1ELb0EEEvNS_16Flash_fwd_paramsE)
        /*0a40*/ 	.word	0x00000028


	//----- nvinfo : EIATTR_REGCOUNT
	.align		4
.L_448:
        /*0a44*/ 	.byte	0x04, 0x2f
        /*0a46*/ 	.short	(.L_450 - .L_449)
	.align		4
.L_449:
        /*0a48*/ 	.word	index@(_ZN5flash24flash_fwd_splitkv_kernelI23Flash_fwd_kernel_traitsILi64ELi64ELi256ELi4ELb0ELb0EN7cutlass6half_tE19Flash_kernel_traitsILi64ELi64ELi256ELi4ES3_EELb0ELb1ELb0ELb0ELb1ELb0ELb1ELb0EEEvNS_16Flash_fwd_paramsE)
        /*0a4c*/ 	.word	0x000000ff


	//----- nvinfo : EIATTR_FRAME_SIZE
	.align		4
.L_450:
        /*0a50*/ 	.byte	0x04, 0x11
        /*0a52*/ 	.short	(.L_452 - .L_451)
	.align		4
.L_451:
        /*0a54*/ 	.word	index@($_ZN5flash24flash_fwd_splitkv_kernelI23Flash_fwd_kernel_traitsILi64ELi64ELi256ELi4ELb0ELb0EN7cutlass6half_tE19Flash_kernel_traitsILi64ELi64ELi256ELi4ES3_EELb0ELb1ELb0ELb0ELb1ELb0ELb1ELb0EEEvNS_16Flash_fwd_paramsE$_ZN5flash30compute_attn_1rowblock_splitkvI23Flash_fwd_kernel_traitsILi64ELi64ELi256ELi4ELb0ELb0EN7cutlass6half_tE19Flash_kernel_traitsILi64ELi64ELi256ELi4ES3_EELb0ELb1ELb0ELb0ELb1ELb0ELb1ELb0ENS_16Flash_fwd_paramsEEEvRKT8_iiiii)
        /*0a58*/ 	.word	0x00000060


	//----- nvinfo : EIATTR_FRAME_SIZE
	.align		4
.L_452:
        /*0a5c*/ 	.byte	0x04, 0x11
        /*0a5e*/ 	.short	(.L_454 - .L_453)
	.align		4
.L_453:
        /*0a60*/ 	.word	index@(_ZN5flash24flash_fwd_splitkv_kernelI23Flash_fwd_kernel_traitsILi64ELi64ELi256ELi4ELb0ELb0EN7cutlass6half_tE19Flash_kernel_traitsILi64ELi64ELi256ELi4ES3_EELb0ELb1ELb0ELb0ELb1ELb0ELb1ELb0EEEvNS_16Flash_fwd_paramsE)
        /*0a64*/ 	.word	0x00000060


	//----- nvinfo : EIATTR_REGCOUNT
	.align		4
.L_454:
        /*0a68*/ 	.byte	0x04, 0x2f
        /*0a6a*/ 	.short	(.L_456 - .L_455)
	.align		4
.L_455:
        /*0a6c*/ 	.word	index@(_ZN5flash24flash_fwd_splitkv_kernelI23Flash_fwd_kernel_traitsILi64ELi64ELi256ELi4ELb0ELb0EN7cutlass6half_tE19Flash_kernel_traitsILi64ELi64ELi256ELi4ES3_EELb0ELb1ELb1ELb0ELb0ELb1ELb0ELb1EEEvNS_16Flash_fwd_paramsE)
        /*0a70*/ 	.word	0x000000ff


	//----- nvinfo : EIATTR_FRAME_SIZE
	.align		4
.L_456:
        /*0a74*/ 	.byte	0x04, 0x11
        /*0a76*/ 	.short	(.L_458 - .L_457)
	.align		4
.L_457:
        /*0a78*/ 	.word	index@($_ZN5flash24flash_fwd_splitkv_kernelI23Flash_fwd_kernel_traitsILi64ELi64ELi256ELi4ELb0ELb0EN7cutlass6half_tE19Flash_kernel_traitsILi64ELi64ELi256ELi4ES3_EELb0ELb1ELb1ELb0ELb0ELb1ELb0ELb1EEEvNS_16Flash_fwd_paramsE$_ZN5flash30compute_attn_1rowblock_splitkvI23Flash_fwd_kernel_traitsILi64ELi64ELi256ELi4ELb0ELb0EN7cutlass6half_tE19Flash_kernel_traitsILi64ELi64ELi256ELi4ES3_EELb0ELb1ELb1ELb0ELb0ELb1ELb0ELb1ENS_16Flash_fwd_paramsEEEvRKT8_iiiii)
        /*0a7c*/ 	.word	0x00000008


	//----- nvinfo : EIATTR_FRAME_SIZE
	.align		4
.L_458:
        /*0a80*/ 	.byte	0x04, 0x11
        /*0a82*/ 	.short	(.L_460 - .L_459)
	.align		4
.L_459:
        /*0a84*/ 	.word	index@(_ZN5flash24flash_fwd_splitkv_kernelI23Flash_fwd_kernel_traitsILi64ELi64ELi256ELi4ELb0ELb0EN7cutlass6half_tE19Flash_kernel_traitsILi64ELi64ELi256ELi4ES3_EELb0ELb1ELb1ELb0ELb0ELb1ELb0ELb1EEEvNS_16Flash_fwd_paramsE)
        /*0a88*/ 	.word	0x00000008


	//----- nvinfo : EIATTR_REGCOUNT
	.align		4
.L_460:
        /*0a8c*/ 	.byte	0x04, 0x2f
        /*0a8e*/ 	.short	(.L_462 - .L_461)
	.align		4
.L_461:
        /*0a90*/ 	.word	index@(_ZN5flash24flash_fwd_splitkv_kernelI23Flash_fwd_kernel_traitsILi64ELi64ELi256ELi4ELb0ELb0EN7cutlass6half_tE19Flash_kernel_traitsILi64ELi64ELi256ELi4ES3_EELb0ELb1ELb1ELb0ELb0ELb0ELb0ELb1EEEvNS_16Flash_fwd_paramsE)
        /*0a94*/ 	.word	0x000000ff


	//----- nvinfo : EIATTR_FRAME_SIZE
	.align		4
.L_462:
        /*0a98*/ 	.byte	0x04, 0x11
        /*0a9a*/ 	.short	(.L_464 - .L_463)
	.align		4
.L_463:
        /*0a9c*/ 	.word	index@($_ZN5flash24flash_fwd_splitkv_kernelI23Flash_fwd_kernel_traitsILi64ELi64ELi256ELi4ELb0ELb0EN7cutlass6half_tE19Flash_kernel_traitsILi64ELi64ELi256ELi4ES3_EELb0ELb1ELb1ELb0ELb0ELb0ELb0ELb1EEEvNS_16Flash_fwd_paramsE$_ZN5flash30compute_attn_1rowblock_splitkvI23Flash_fwd_kernel_traitsILi64ELi64ELi256ELi4ELb0ELb0EN7cutlass6half_tE19Flash_kernel_traitsILi64ELi64ELi256ELi4ES3_EELb0ELb1ELb1ELb0ELb0ELb0ELb0ELb1ENS_16Flash_fwd_paramsEEEvRKT8_iiiii)
        /*0aa0*/ 	.word	0x00000080


	//----- nvinfo : EIATTR_FRAME_SIZE
	.align		4
.L_464:
        /*0aa4*/ 	.byte	0x04, 0x11
        /*0aa6*/ 	.short	(.L_466 - .L_465)
	.align		4
.L_465:
        /*0aa8*/ 	.word	index@(_ZN5flash24flash_fwd_splitkv_kernelI23Flash_fwd_kernel_traitsILi64ELi64ELi256ELi4ELb0ELb0EN7cutlass6half_tE19Flash_kernel_traitsILi64ELi64ELi256ELi4ES3_EELb0ELb1ELb1ELb0ELb0ELb0ELb0ELb1EEEvNS_16Flash_fwd_paramsE)
        /*0aac*/ 	.word	0x00000080


	//----- nvinfo : EIATTR_REGCOUNT
	.align		4
.L_466:
        /*0ab0*/ 	.byte	0x04, 0x2f
        /*0ab2*/ 	.short	(.L_468 - .L_467)
	.align		4
.L_467:
        /*0ab4*/ 	.word	index@(_ZN5flash24flash_fwd_splitkv_kernelI23Flash_fwd_kernel_traitsILi64ELi64ELi256ELi4ELb0ELb0EN7cutlass6half_tE19Flash_kernel_traitsILi64ELi64ELi256ELi4ES3_EELb0ELb1ELb0ELb0ELb1ELb1ELb0ELb1EEEvNS_16Flash_fwd_paramsE)
        /*0ab8*/ 	.word	0x000000ff


	//----- nvinfo : EIATTR_FRAME_SIZE
	.align		4
.L_468:
        /*0abc*/ 	.byte	0x04, 0x11
        /*0abe*/ 	.short	(.L_470 - .L_469)
	.align		4
.L_469:
        /*0ac0*/ 	.word	index@($_ZN5flash24flash_fwd_splitkv_kernelI23Flash_fwd_kernel_traitsILi64ELi64ELi256ELi4ELb0ELb0EN7cutlass6half_tE19Flash_kernel_traitsILi64ELi64ELi256ELi4ES3_EELb0ELb1ELb0ELb0ELb1ELb1ELb0ELb1EEEvNS_16Flash_fwd_paramsE$_ZN5flash30compute_attn_1rowblock_splitkvI23Flash_fwd_kernel_traitsILi64ELi64ELi256ELi4ELb0ELb0EN7cutlass6half_tE19Flash_kernel_traitsILi64ELi64ELi256ELi4ES3_EELb0ELb1ELb0ELb0ELb1ELb1ELb0ELb1ENS_16Flash_fwd_paramsEEEvRKT8_iiiii)
        /*0ac4*/ 	.word	0x00000048


	//----- nvinfo : EIATTR_FRAME_SIZE
	.align		4
.L_470:
        /*0ac8*/ 	.byte	0x04, 0x11
        /*0aca*/ 	.short	(.L_472 - .L_471)
	.align		4
.L_471:
        /*0acc*/ 	.word	index@(_ZN5flash24flash_fwd_splitkv_kernelI23Flash_fwd_kernel_traitsILi64ELi64ELi256ELi4ELb0ELb0EN7cutlass6half_tE19Flash_kernel_traitsILi64ELi64ELi256ELi4ES3_EELb0ELb1ELb0ELb0ELb1ELb1ELb0ELb1EEEvNS_16Flash_fwd_paramsE)
        /*0ad0*/ 	.word	0x00000048


	//----- nvinfo : EIATTR_REGCOUNT
	.align		4
.L_472:
        /*0ad4*/ 	.byte	0x04, 0x2f
        /*0ad6*/ 	.short	(.L_474 - .L_473)
	.align		4
.L_473:
        /*0ad8*/ 	.word	index@(_ZN5flash24flash_fwd_splitkv_kernelI23Flash_fwd_kernel_traitsILi64ELi64ELi256ELi4ELb0ELb0EN7cutlass6half_tE19Flash_kernel_traitsILi64ELi64ELi256ELi4ES3_EELb0ELb1ELb0ELb0ELb1ELb0ELb0ELb1EEEvNS_16Flash_fwd_paramsE)
        /*0adc*/ 	.word	0x000000ff


	//----- nvinfo : EIATTR_FRAME_SIZE
	.align		4
.L_474:
        /*0ae0*/ 	.byte	0x04, 0x11
        /*0ae2*/ 	.short	(.L_476 - .L_475)
	.align		4
.L_475:
        /*0ae4*/ 	.word	index@($_ZN5flash24flash_fwd_splitkv_kernelI23Flash_fwd_kernel_traitsILi64ELi64ELi256ELi4ELb0ELb0EN7cutlass6half_tE19Flash_kernel_traitsILi64ELi64ELi256ELi4ES3_EELb0ELb1ELb0ELb0ELb1ELb0ELb0ELb1EEEvNS_16Flash_fwd_paramsE$_ZN5flash30compute_attn_1rowblock_splitkvI23Flash_fwd_kernel_traitsILi64ELi64ELi256ELi4ELb0ELb0EN7cutlass6half_tE19Flash_kernel_traitsILi64ELi64ELi256ELi4ES3_EELb0ELb1ELb0ELb0ELb1ELb0ELb0ELb1ENS_16Flash_fwd_paramsEEEvRKT8_iiiii)
        /*0ae8*/ 	.word	0x00000178


	//----- nvinfo : EIATTR_FRAME_SIZE
	.align		4
.L_476:
        /*0aec*/ 	.byte	0x04, 0x11
        /*0aee*/ 	.short	(.L_478 - .L_477)
	.align		4
.L_477:
        /*0af0*/ 	.word	index@(_ZN5flash24flash_fwd_splitkv_kernelI23Flash_fwd_kernel_traitsILi64ELi64ELi256ELi4ELb0ELb0EN7cutlass6half_tE19Flash_kernel_traitsILi64ELi64ELi256ELi4ES3_EELb0ELb1ELb0ELb0ELb1ELb0ELb0ELb1EEEvNS_16Flash_fwd_paramsE)
        /*0af4*/ 	.word	0x00000178


	//----- nvinfo : EIATTR_REGCOUNT
	.align		4
.L_478:
        /*0af8*/ 	.byte	0x04, 0x2f
        /*0afa*/ 	.short	(.L_480 - .L_479)
	.align		4
.L_479:
        /*0afc*/ 	.word	index@(_ZN5flash24flash_fwd_splitkv_kernelI23Flash_fwd_kernel_traitsILi64ELi64ELi256ELi4ELb0ELb0EN7cutlass6half_tE19Flash_kernel_traitsILi64ELi64ELi256ELi4ES3_EELb0ELb1ELb1ELb0ELb0ELb1ELb0ELb0EEEvNS_16Flash_fwd_paramsE)
        /*0b00*/ 	.word	0x000000ff


	//----- nvinfo : EIATTR_FRAME_SIZE
	.align		4
.L_480:
        /*0b04*/ 	.byte	0x04, 0x11
        /*0b06*/ 	.short	(.L_482 - .L_481)
	.align		4
.L_481:
        /*0b08*/ 	.word	index@($_ZN5flash24flash_fwd_splitkv_kernelI23Flash_fwd_kernel_traitsILi64ELi64ELi256ELi4ELb0ELb0EN7cutlass6half_tE19Flash_kernel_traitsILi64ELi64ELi256ELi4ES3_EELb0ELb1ELb1ELb0ELb0ELb1ELb0ELb0EEEvNS_16Flash_fwd_paramsE$_ZN5flash30compute_attn_1rowblock_splitkvI23Flash_fwd_kernel_traitsILi64ELi64ELi256ELi4ELb0ELb0EN7cutlass6half_tE19Flash_kernel_traitsILi64ELi64ELi256ELi4ES3_EELb0ELb1ELb1ELb0ELb0ELb1ELb0ELb0ENS_16Flash_fwd_paramsEEEvRKT8_iiiii)
        /*0b0c*/ 	.word	0x00000078


	//----- nvinfo : EIATTR_FRAME_SIZE
	.align		4
.L_482:
        /*0b10*/ 	.byte	0x04, 0x11
        /*0b12*/ 	.short	(.L_484 - .L_483)
	.align		4
.L_483:
        /*0b14*/ 	.word	index@(_ZN5flash24flash_fwd_splitkv_kernelI23Flash_fwd_kernel_traitsILi64ELi64ELi256ELi4ELb0ELb0EN7cutlass6half_tE19Flash_kernel_traitsILi64ELi64ELi256ELi4ES3_EELb0ELb1ELb1ELb0ELb0ELb1ELb0ELb0EEEvNS_16Flash_fwd_paramsE)
        /*0b18*/ 	.word	0x00000078


	//----- nvinfo : EIATTR_REGCOUNT
	.align		4
.L_484:
        /*0b1c*/ 	.byte	0x04, 0x2f
        /*0b1e*/ 	.short	(.L_486 - .L_485)
	.align		4
.L_485:
        /*0b20*/ 	.word	index@(_ZN5flash24flash_fwd_splitkv_kernelI23Flash_fwd_kernel_traitsILi64ELi64ELi256ELi4ELb0ELb0EN7cutlass6half_tE19Flash_kernel_traitsILi64ELi64ELi256ELi4ES3_EELb0ELb1ELb1ELb0ELb0ELb0ELb0ELb0EEEvNS_16Flash_fwd_paramsE)
        /*0b24*/ 	.word	0x000000ff


	//----- nvinfo : EIATTR_FRAME_SIZE
	.align		4
.L_486:
        /*0b28*/ 	.byte	0x04, 0x11
        /*0b2a*/ 	.short	(.L_488 - .L_487)
	.align		4
.L_487:
        /*0b2c*/ 	.word	index@($_ZN5flash24flash_fwd_splitkv_kernelI23Flash_fwd_kernel_traitsILi64ELi64ELi256ELi4ELb0ELb0EN7cutlass6half_tE19Flash_kernel_traitsILi64ELi64ELi256ELi4ES3_EELb0ELb1ELb1ELb0ELb0ELb0ELb0ELb0EEEvNS_16Flash_fwd_paramsE$_ZN5flash30compute_attn_1rowblock_splitkvI23Flash_fwd_kernel_traitsILi64ELi64ELi256ELi4ELb0ELb0EN7cutlass6half_tE19Flash_kernel_traitsILi64ELi64ELi256ELi4ES3_EELb0ELb1ELb1ELb0ELb0ELb0ELb0ELb0ENS_16Flash_fwd_paramsEEEvRKT8_iiiii)
        /*0b30*/ 	.word	0x00000088


	//----- nvinfo : EIATTR_FRAME_SIZE
	.align		4
.L_488:
        /*0b34*/ 	.byte	0x04, 0x11
        /*0b36*/ 	.short	(.L_490 - .L_489)
	.align		4
.L_489:
        /*0b38*/ 	.word	index@(_ZN5flash24flash_fwd_splitkv_kernelI23Flash_fwd_kernel_traitsILi64ELi64ELi256ELi4ELb0ELb0EN7cutlass6half_tE19Flash_kernel_traitsILi64ELi64ELi256ELi4ES3_EELb0ELb1ELb1ELb0ELb0ELb0ELb0ELb0EEEvNS_16Flash_fwd_paramsE)
        /*0b3c*/ 	.word	0x00000088


	//----- nvinfo : EIATTR_REGCOUNT
	.align		4
.L_490:
        /*0b40*/ 	.byte	0x04, 0x2f
        /*0b42*/ 	.short	(.L_492 - .L_491)
	.align		4
.L_491:
        /*0b44*/ 	.word	index@(_ZN5flash24flash_fwd_splitkv_kernelI23Flash_fwd_kernel_traitsILi64ELi64ELi256ELi4ELb0ELb0EN7cutlass6half_tE19Flash_kernel_traitsILi64ELi64ELi256ELi4ES3_EELb0ELb1ELb0ELb0ELb1ELb1ELb0ELb0EEEvNS_16Flash_fwd_paramsE)
        /*0b48*/ 	.word	0x000000ff


	//----- nvinfo : EIATTR_FRAME_SIZE
	.align		4
.L_492:
        /*0b4c*/ 	.byte	0x04, 0x11
        /*0b4e*/ 	.short	(.L_494 - .L_493)
	.align		4
.L_493:
        /*0b50*/ 	.word	index@($_ZN5flash24flash_fwd_splitkv_kernelI23Flash_fwd_kernel_traitsILi64ELi64ELi256ELi4ELb0ELb0EN7cutlass6half_tE19Flash_kernel_traitsILi64ELi64ELi256ELi4ES3_EELb0ELb1ELb0ELb0ELb1ELb1ELb0ELb0EEEvNS_16Flash_fwd_paramsE$_ZN5flash30compute_attn_1rowblock_splitkvI23Flash_fwd_kernel_traitsILi64ELi64ELi256ELi4ELb0ELb0EN7cutlass6half_tE19Flash_kernel_traitsILi64ELi64ELi256ELi4ES3_EELb0ELb1ELb0ELb0ELb1ELb1ELb0ELb0ENS_16Flash_fwd_paramsEEEvRKT8_iiiii)
        /*0b54*/ 	.word	0x00000048


	//----- nvinfo : EIATTR_FRAME_SIZE
	.align		4
.L_494:
        /*0b58*/ 	.byte	0x04, 0x11
        /*0b5a*/ 	.short	(.L_496 - .L_495)
	.align		4
.L_495:
        /*0b5c*/ 	.word	index@(_ZN5flash24flash_fwd_splitkv_kernelI23Flash_fwd_kernel_traitsILi64ELi64ELi256ELi4ELb0ELb0EN7cutlass6half_tE19Flash_kernel_traitsILi64ELi64ELi256ELi4ES3_EELb0ELb1ELb0ELb0ELb1ELb1ELb0ELb0EEEvNS_16Flash_fwd_paramsE)
        /*0b60*/ 	.word	0x00000048


	//----- nvinfo : EIATTR_REGCOUNT
	.align		4
.L_496:
        /*0b64*/ 	.byte	0x04, 0x2f
        /*0b66*/ 	.short	(.L_498 - .L_497)
	.align		4
.L_497:
        /*0b68*/ 	.word	index@(_ZN5flash24flash_fwd_splitkv_kernelI23Flash_fwd_kernel_traitsILi64ELi64ELi256ELi4ELb0ELb0EN7cutlass6half_tE19Flash_kernel_traitsILi64ELi64ELi256ELi4ES3_EELb0ELb1ELb0ELb0ELb1ELb0ELb0ELb0EEEvNS_16Flash_fwd_paramsE)
        /*0b6c*/ 	.word	0x000000ff


	//----- nvinfo : EIATTR_FRAME_SIZE
	.align		4
.L_498:
        /*0b70*/ 	.byte	0x04, 0x11
        /*0b72*/ 	.short	(.L_500 - .L_499)
	.align		4
.L_499:
        /*0b74*/ 	.word	index@($_ZN5flash24flash_fwd_splitkv_kernelI23Flash_fwd_kernel_traitsILi64ELi64ELi256ELi4ELb0ELb0EN7cutlass6half_tE19Flash_kernel_traitsILi64ELi64ELi256ELi4ES3_EELb0ELb1ELb0ELb0ELb1ELb0ELb0ELb0EEEvNS_16Flash_fwd_paramsE$_ZN5flash30compute_attn_1rowblock_splitkvI23Flash_fwd_kernel_traitsILi64ELi64ELi256ELi4ELb0ELb0EN7cutlass6half_tE19Flash_kernel_traitsILi64ELi64ELi256ELi4ES3_EELb0ELb1ELb0ELb0ELb1ELb0ELb0ELb0ENS_16Flash_fwd_paramsEEEvRKT8_iiiii)
        /*0b78*/ 	.word	0x00000060


	//----- nvinfo : EIATTR_FRAME_SIZE
	.align		4
.L_500:
        /*0b7c*/ 	.byte	0x04, 0x11
        /*0b7e*/ 	.short	(.L_502 - .L_501)
	.align		4
.L_501:
        /*0b80*/ 	.word	index@(_ZN5flash24flash_fwd_splitkv_kernelI23Flash_fwd_kernel_traitsILi64ELi64ELi256ELi4ELb0ELb0EN7cutlass6half_tE19Flash_kernel_traitsILi64ELi64ELi256ELi4ES3_EELb0ELb1ELb0ELb0ELb1ELb0ELb0ELb0EEEvNS_16Flash_fwd_paramsE)
        /*0b84*/ 	.word	0x00000060


	//----- nvinfo : EIATTR_REGCOUNT
	.align		4
.L_502:
        /*0b88*/ 	.byte	0x04, 0x2f
        /*0b8a*/ 	.short	(.L_504 - .L_503)
	.align		4
.L_503:
        /*0b8c*/ 	.word	index@(_ZN5flash24flash_fwd_splitkv_kernelI23Flash_fwd_kernel_traitsILi64ELi64ELi256ELi4ELb0ELb0EN7cutlass6half_tE19Flash_kernel_traitsILi64ELi64ELi256ELi4ES3_EELb0ELb0ELb1ELb0ELb0ELb1ELb1ELb1EEEvNS_16Flash_fwd_paramsE)
        /*0b90*/ 	.word	0x000000ff


	//----- nvinfo : EIATTR_FRAME_SIZE
	.align		4
.L_504:
        /*0b94*/ 	.byte	0x04, 0x11
        /*0b96*/ 	.short	(.L_506 - .L_505)
	.align		4
.L_505:
        /*0b98*/ 	.word	index@($_ZN5flash24flash_fwd_splitkv_kernelI23Flash_fwd_kernel_traitsILi64ELi64ELi256ELi4ELb0ELb0EN7cutlass6half_tE19Flash_kernel_traitsILi64ELi64ELi256ELi4ES3_EELb0ELb0ELb1ELb0ELb0ELb1ELb1ELb1EEEvNS_16Flash_fwd_paramsE$_ZN5flash30compute_attn_1rowblock_splitkvI23Flash_fwd_kernel_traitsILi64ELi64ELi256ELi4ELb0ELb0EN7cutlass6half_tE19Flash_kernel_traitsILi64ELi64ELi256ELi4ES3_EELb0ELb0ELb1ELb0ELb0ELb1ELb1ELb1ENS_16Flash_fwd_paramsEEEvRKT8_iiiii)
        /*0b9c*/ 	.word	0x00000020


	//----- nvinfo : EIATTR_FRAME_SIZE
	.align		4
.L_506:
        /*0ba0*/ 	.byte	0x04, 0x11
        /*0ba2*/ 	.short	(.L_508 - .L_507)
	.align		4
.L_507:
        /*0ba4*/ 	.word	index@(_ZN5flash24flash_fwd_splitkv_kernelI23Flash_fwd_kernel_traitsILi64ELi64ELi256ELi4ELb0ELb0EN7cutlass6half_tE19Flash_kernel_traitsILi64ELi64ELi256ELi4ES3_EELb0ELb0ELb1ELb0ELb0ELb1ELb1ELb1EEEvNS_16Flash_fwd_paramsE)
        /*0ba8*/ 	.word	0x00000020


	//----- nvinfo : EIATTR_REGCOUNT
	.align		4
.L_508:
        /*0bac*/ 	.byte	0x04, 0x2f
        /*0bae*/ 	.short	(.L_510 - .L_509)
	.align		4
.L_509:
        /*0bb0*/ 	.word	index@(_ZN5flash24flash_fwd_splitkv_kernelI23Flash_fwd_kernel_traitsILi64ELi64ELi256ELi4ELb0ELb0EN7cutlass6half_tE19Flash_kernel_traitsILi64ELi64ELi256ELi4ES3_EELb0ELb0ELb1ELb0ELb0ELb0ELb1ELb1EEEvNS_16Flash_fwd_paramsE)
        /*0bb4*/ 	.word	0x000000ff


	//----- nvinfo : EIATTR_FRAME_SIZE
	.align		4
.L_510:
        /*0bb8*/ 	.byte	0x04, 0x11
        /*0bba*/ 	.short	(.L_512 - .L_511)
	.align		4
.L_511:
        /*0bbc*/ 	.word	index@($_ZN5flash24flash_fwd_splitkv_kernelI23Flash_fwd_kernel_traitsILi64ELi64ELi256ELi4ELb0ELb0EN7cutlass6half_tE19Flash_kernel_traitsILi64ELi64ELi256ELi4ES3_EELb0ELb0ELb1ELb0ELb0ELb0ELb1ELb1EEEvNS_16Flash_fwd_paramsE$_ZN5flash30compute_attn_1rowblock_splitkvI23Flash_fwd_kernel_traitsILi64ELi64ELi256ELi4ELb0ELb0EN7cutlass6half_tE19Flash_kernel_traitsILi64ELi64ELi256ELi4ES3_EELb0ELb0ELb1ELb0ELb0ELb0ELb1ELb1ENS_16Flash_fwd_paramsEEEvRKT8_iiiii)
        /*0bc0*/ 	.word	0x00000110


	//----- nvinfo : EIATTR_FRAME_SIZE
	.align		4
.L_512:
        /*0bc4*/ 	.byte	0x04, 0x11
        /*0bc6*/ 	.short	(.L_514 - .L_513)
	.align		4
.L_513:
        /*0bc8*/ 	.word	index@(_ZN5flash24flash_fwd_splitkv_kernelI23Flash_fwd_kernel_traitsILi64ELi64ELi256ELi4ELb0ELb0EN7cutlass6half_tE19Flash_kernel_traitsILi64ELi64ELi256ELi4ES3_EELb0ELb0ELb1ELb0ELb0ELb0ELb1ELb1EEEvNS_16Flash_fwd_paramsE)
        /*0bcc*/ 	.word	0x00000110


	//----- nvinfo : EIATTR_REGCOUNT
	.align		4
.L_514:
        /*0bd0*/ 	.byte	0x04, 0x2f
        /*0bd2*/ 	.short	(.L_516 - .L_515)
	.align		4
.L_515:
        /*0bd4*/ 	.word	index@(_ZN5flash24flash_fwd_splitkv_kernelI23Flash_fwd_kernel_traitsILi64ELi64ELi256ELi4ELb0ELb0EN7cutlass6half_tE19Flash_kernel_traitsILi64ELi64ELi256ELi4ES3_EELb0ELb0ELb0ELb0ELb1ELb1ELb1ELb1EEEvNS_16Flash_fwd_paramsE)
        /*0bd8*/ 	.word	0x000000ff


	//----- nvinfo : EIATTR_FRAME_SIZE
	.align		4
.L_516:
        /*0bdc*/ 	.byte	0x04, 0x11
        /*0bde*/ 	.short	(.L_518 - .L_517)
	.align		4
.L_517:
        /*0be0*/ 	.word	index@($_ZN5flash24flash_fwd_splitkv_kernelI23Flash_fwd_kernel_traitsILi64ELi64ELi256ELi4ELb0ELb0EN7cutlass6half_tE19Flash_kernel_traitsILi64ELi64ELi256ELi4ES3_EELb0ELb0ELb0ELb0ELb1ELb1ELb1ELb1EEEvNS_16Flash_fwd_paramsE$_ZN5flash30compute_attn_1rowblock_splitkvI23Flash_fwd_kernel_traitsILi64ELi64ELi256ELi4ELb0ELb0EN7cutlass6half_tE19Flash_kernel_traitsILi64ELi64ELi256ELi4ES3_EELb0ELb0ELb0ELb0ELb1ELb1ELb1ELb1ENS_16Flash_fwd_paramsEEEvRKT8_iiiii)
        /*0be4*/ 	.word	0x00000040


	//----- nvinfo : EIATTR_FRAME_SIZE
	.align		4
.L_518:
        /*0be8*/ 	.byte	0x04, 0x11
        /*0bea*/ 	.short	(.L_520 - .L_519)
	.align		4
.L_519:
        /*0bec*/ 	.word	index@(_ZN5flash24flash_fwd_splitkv_kernelI23Flash_fwd_kernel_traitsILi64ELi64ELi256ELi4ELb0ELb0EN7cutlass6half_tE19Flash_kernel_traitsILi64ELi64ELi256ELi4ES3_EELb0ELb0ELb0ELb0ELb1ELb1ELb1ELb1EEEvNS_16Flash_fwd_paramsE)
        /*0bf0*/ 	.word	0x00000040


	//----- nvinfo : EIATTR_REGCOUNT
	.align		4
.L_520:
        /*0bf4*/ 	.byte	0x04, 0x2f
        /*0bf6*/ 	.short	(.L_522 - .L_521)
	.align		4
.L_521:
        /*0bf8*/ 	.word	index@(_ZN5flash24flash_fwd_splitkv_kernelI23Flash_fwd_kernel_traitsILi64ELi64ELi256ELi4ELb0ELb0EN7cutlass6half_tE19Flash_kernel_traitsILi64ELi64ELi256ELi4ES3_EELb0ELb0ELb0ELb0ELb1ELb0ELb1ELb1EEEvNS_16Flash_fwd_paramsE)
        /*0bfc*/ 	.word	0x000000fd


	//----- nvinfo : EIATTR_FRAME_SIZE
	.align		4
.L_522:
        /*0c00*/ 	.byte	0x04, 0x11
        /*0c02*/ 	.short	(.L_524 - .L_523)
	.align		4
.L_523:
        /*0c04*/ 	.word	index@($_ZN5flash24flash_fwd_splitkv_kernelI23Flash_fwd_kernel_traitsILi64ELi64ELi256ELi4ELb0ELb0EN7cutlass6half_tE19Flash_kernel_traitsILi64ELi64ELi256ELi4ES3_EELb0ELb0ELb0ELb0ELb1ELb0ELb1ELb1EEEvNS_16Flash_fwd_paramsE$_ZN5flash30compute_attn_1rowblock_splitkvI23Flash_fwd_kernel_traitsILi64ELi64ELi256ELi4ELb0ELb0EN7cutlass6half_tE19Flash_kernel_traitsILi64ELi64ELi256ELi4ES3_EELb0ELb0ELb0ELb0ELb1ELb0ELb1ELb1ENS_16Flash_fwd_paramsEEEvRKT8_iiiii)
        /*0c08*/ 	.word	0x00000000


	//----- nvinfo : EIATTR_FRAME_SIZE
	.align		4
.L_524:
        /*0c0c*/ 	.byte	0x04, 0x11
        /*0c0e*/ 	.short	(.L_526 - .L_525)
	.align		4
.L_525:
        /*0c10*/ 	.word	index@(_ZN5flash24flash_fwd_splitkv_kernelI23Flash_fwd_kernel_traitsILi64ELi64ELi256ELi4ELb0ELb0EN7cutlass6half_tE19Flash_kernel_traitsILi64ELi64ELi256ELi4ES3_EELb0ELb0ELb0ELb0ELb1ELb0ELb1ELb1EEEvNS_16Flash_fwd_paramsE)
        /*0c14*/ 	.word	0x00000000


	//----- nvinfo : EIATTR_REGCOUNT
	.align		4
.L_526:
        /*0c18*/ 	.byte	0x04, 0x2f
        /*0c1a*/ 	.short	(.L_528 - .L_527)
	.align		4
.L_527:
        /*0c1c*/ 	.word	index@(_ZN5flash24flash_fwd_splitkv_kernelI23Flash_fwd_kernel_traitsILi64ELi64ELi256ELi4ELb0ELb0EN7cutlass6half_tE19Flash_kernel_traitsILi64ELi64ELi256ELi4ES3_EELb0ELb0ELb1ELb0ELb0ELb1ELb1ELb0EEEvNS_16Flash_fwd_paramsE)
        /*0c20*/ 	.word	0x000000ff


	//----- nvinfo : EIATTR_FRAME_SIZE
	.align		4
.L_528:
        /*0c24*/ 	.byte	0x04, 0x11
        /*0c26*/ 	.short	(.L_530 - .L_529)
	.align		4
.L_529:
        /*0c28*/ 	.word	index@($_ZN5flash24flash_fwd_splitkv_kernelI23Flash_fwd_kernel_traitsILi64ELi64ELi256ELi4ELb0ELb0EN7cutlass6half_tE19Flash_kernel_traitsILi64ELi64ELi256ELi4ES3_EELb0ELb0ELb1ELb0ELb0ELb1ELb1ELb0EEEvNS_16Flash_fwd_paramsE$_ZN5flash30compute_attn_1rowblock_splitkvI23Flash_fwd_kernel_traitsILi64ELi64ELi256ELi4ELb0ELb0EN7cutlass6half_tE19Flash_kernel_traitsILi64ELi64ELi256ELi4ES3_EELb0ELb0ELb1ELb0ELb0ELb1ELb1ELb0ENS_16Flash_fwd_paramsEEEvRKT8_iiiii)
        /*0c2c*/ 	.word	0x00000028


	//----- nvinfo : EIATTR_FRAME_SIZE
	.align		4
.L_530:
        /*0c30*/ 	.byte	0x04, 0x11
        /*0c32*/ 	.short	(.L_532 - .L_531)
	.align		4
.L_531:
        /*0c34*/ 	.word	index@(_ZN5flash24flash_fwd_splitkv_kernelI23Flash_fwd_kernel_traitsILi64ELi64ELi256ELi4ELb0ELb0EN7cutlass6half_tE19Flash_kernel_traitsILi64ELi64ELi256ELi4ES3_EELb0ELb0ELb1ELb0ELb0ELb1ELb1ELb0EEEvNS_16Flash_fwd_paramsE)
        /*0c38*/ 	.word	0x00000028


	//----- nvinfo : EIATTR_REGCOUNT
	.align		4
.L_532:
        /*0c3c*/ 	.byte	0x04, 0x2f
        /*0c3e*/ 	.short	(.L_534 - .L_533)
	.align		4
.L_533:
        /*0c40*/ 	.word	index@(_ZN5flash24flash_fwd_splitkv_kernelI23Flash_fwd_kernel_traitsILi64ELi64ELi256ELi4ELb0ELb0EN7cutlass6half_tE19Flash_kernel_traitsILi64ELi64ELi256ELi4ES3_EELb0ELb0ELb1ELb0ELb0ELb0ELb1ELb0EEEvNS_16Flash_fwd_paramsE)
        /*0c44*/ 	.word	0x000000ff


	//----- nvinfo : EIATTR_FRAME_SIZE
	.align		4
.L_534:
        /*0c48*/ 	.byte	0x04, 0x11
        /*0c4a*/ 	.short	(.L_536 - .L_535)
	.align		4
.L_535:
        /*0c4c*/ 	.word	index@($_ZN5flash24flash_fwd_splitkv_kernelI23Flash_fwd_kernel_traitsILi64ELi64ELi256ELi4ELb0ELb0EN7cutlass6half_tE19Flash_kernel_traitsILi64ELi64ELi256ELi4ES3_EELb0ELb0ELb1ELb0ELb0ELb0ELb1ELb0EEEvNS_16Flash_fwd_paramsE$_ZN5flash30compute_attn_1rowblock_splitkvI23Flash_fwd_kernel_traitsILi64ELi64ELi256ELi4ELb0ELb0EN7cutlass6half_tE19Flash_kernel_traitsILi64ELi64ELi256ELi4ES3_EELb0ELb0ELb1ELb0ELb0ELb0ELb1ELb0ENS_16Flash_fwd_paramsEEEvRKT8_iiiii)
        /*0c50*/ 	.word	0x00000010


	//----- nvinfo : EIATTR_FRAME_SIZE
	.align		4
.L_536:
        /*0c54*/ 	.byte	0x04, 0x11
        /*0c56*/ 	.short	(.L_538 - .L_537)
	.align		4
.L_537:
        /*0c58*/ 	.word	index@(_ZN5flash24flash_fwd_splitkv_kernelI23Flash_fwd_kernel_traitsILi64ELi64ELi256ELi4ELb0ELb0EN7cutlass6half_tE19Flash_kernel_traitsILi64ELi64ELi256ELi4ES3_EELb0ELb0ELb1ELb0ELb0ELb0ELb1ELb0EEEvNS_16Flash_fwd_paramsE)
        /*0c5c*/ 	.word	0x00000010


	//----- nvinfo : EIATTR_REGCOUNT
	.align		4
.L_538:
        /*0c60*/ 	.byte	0x04, 0x2f
        /*0c62*/ 	.short	(.L_540 - .L_539)
	.align		4
.L_539:
        /*0c64*/ 	.word	index@(_ZN5flash24flash_fwd_splitkv_kernelI23Flash_fwd_kernel_traitsILi64ELi64ELi256ELi4ELb0ELb0EN7cutlass6half_tE19Flash_kernel_traitsILi64ELi64ELi256ELi4ES3_EELb0ELb0ELb0ELb1ELb1ELb1ELb1ELb0EEEvNS_16Flash_fwd_paramsE)
        /*0c68*/ 	.word	0x000000ff


	//----- nvinfo : EIATTR_FRAME_SIZE
	.align		4
.L_540:
        /*0c6c*/ 	.byte	0x04, 0x11
        /*0c6e*/ 	.short	(.L_542 - .L_541)
	.align		4
.L_541:
        /*0c70*/ 	.word	index@($_ZN5flash24flash_fwd_splitkv_kernelI23Flash_fwd_kernel_traitsILi64ELi64ELi256ELi4ELb0ELb0EN7cutlass6half_tE19Flash_kernel_traitsILi64ELi64ELi256ELi4ES3_EELb0ELb0ELb0ELb1ELb1ELb1ELb1ELb0EEEvNS_16Flash_fwd_paramsE$_ZN5flash30compute_attn_1rowblock_splitkvI23Flash_fwd_kernel_traitsILi64ELi64ELi256ELi4ELb0ELb0EN7cutlass6half_tE19Flash_kernel_traitsILi64ELi64ELi256ELi4ES3_EELb0ELb0ELb0ELb1ELb1ELb1ELb1ELb0ENS_16Flash_fwd_paramsEEEvRKT8_iiiii)
        /*0c74*/ 	.word	0x00000050


	//----- nvinfo : EIATTR_FRAME_SIZE
	.align		4
.L_542:
        /*0c78*/ 	.byte	0x04, 0x11
        /*0c7a*/ 	.short	(.L_544 - .L_543)
	.align		4
.L_543:
        /*0c7c*/ 	.word	index@(_ZN5flash24flash_fwd_splitkv_kernelI23Flash_fwd_kernel_traitsILi64ELi64ELi256ELi4ELb0ELb0EN7cutlass6half_tE19Flash_kernel_traitsILi64ELi64ELi256ELi4ES3_EELb0ELb0ELb0ELb1ELb1ELb1ELb1ELb0EEEvNS_16Flash_fwd_paramsE)
        /*0c80*/ 	.word	0x00000050


	//----- nvinfo : EIATTR_REGCOUNT
	.align		4
.L_544:
        /*0c84*/ 	.byte	0x04, 0x2f
        /*0c86*/ 	.short	(.L_546 - .L_545)
	.align		4
.L_545:
        /*0c88*/ 	.word	index@(_ZN5flash24flash_fwd_splitkv_kernelI23Flash_fwd_kernel_traitsILi64ELi64ELi256ELi4ELb0ELb0EN7cutlass6half_tE19Flash_kernel_traitsILi64ELi64ELi256ELi4ES3_EELb0ELb0ELb0ELb1ELb1ELb0ELb1ELb0EEEvNS_16Flash_fwd_paramsE)
        /*0c8c*/ 	.word	0x000000ff


	//----- nvinfo : EIATTR_FRAME_SIZE
	.align		4
.L_546:
        /*0c90*/ 	.byte	0x04, 0x11
        /*0c92*/ 	.short	(.L_548 - .L_547)
	.align		4
.L_547:
        /*0c94*/ 	.word	index@($_ZN5flash24flash_fwd_splitkv_kernelI23Flash_fwd_kernel_traitsILi64ELi64ELi256ELi4ELb0ELb0EN7cutlass6half_tE19Flash_kernel_traitsILi64ELi64ELi256ELi4ES3_EELb0ELb0ELb0ELb1ELb1ELb0ELb1ELb0EEEvNS_16Flash_fwd_paramsE$_ZN5flash30compute_attn_1rowblock_splitkvI23Flash_fwd_kernel_traitsILi64ELi64ELi256ELi4ELb0ELb0EN7cutlass6half_tE19Flash_kernel_traitsILi64ELi64ELi256ELi4ES3_EELb0ELb0ELb0ELb1ELb1ELb0ELb1ELb0ENS_16Flash_fwd_paramsEEEvRKT8_iiiii)
        /*0c98*/ 	.word	0x00000008


	//----- nvinfo : EIATTR_FRAME_SIZE
	.align		4
.L_548:
        /*0c9c*/ 	.byte	0x04, 0x11
        /*0c9e*/ 	.short	(.L_550 - .L_549)
	.align		4
.L_549:
        /*0ca0*/ 	.word	index@(_ZN5flash24flash_fwd_splitkv_kernelI23Flash_fwd_kernel_traitsILi64ELi64ELi256ELi4ELb0ELb0EN7cutlass6half_tE19Flash_kernel_traitsILi64ELi64ELi256ELi4ES3_EELb0ELb0ELb0ELb1ELb1ELb0ELb1ELb0EEEvNS_16Flash_fwd_paramsE)
        /*0ca4*/ 	.word	0x00000008


	//----- nvinfo : EIATTR_REGCOUNT
	.align		4
.L_550:
        /*0ca8*/ 	.byte	0x04, 0x2f
        /*0caa*/ 	.short	(.L_552 - .L_551)
	.align		4
.L_551:
        /*0cac*/ 	.word	index@(_ZN5flash24flash_fwd_splitkv_kernelI23Flash_fwd_kernel_traitsILi64ELi64ELi256ELi4ELb0ELb0EN7cutlass6half_tE19Flash_kernel_traitsILi64ELi64ELi256ELi4ES3_EELb0ELb0ELb1ELb0ELb0ELb1ELb0ELb1EEEvNS_16Flash_fwd_paramsE)
        /*0cb0*/ 	.word	0x000000ff


	//----- nvinfo : EIATTR_FRAME_SIZE
	.align		4
.L_552:
        /*0cb4*/ 	.byte	0x04, 0x11
        /*0cb6*/ 	.short	(.L_554 - .L_553)
	.align		4
.L_553:
        /*0cb8*/ 	.word	index@($_ZN5flash24flash_fwd_splitkv_kernelI23Flash_fwd_kernel_traitsILi64ELi64ELi256ELi4ELb0ELb0EN7cutlass6half_tE19Flash_kernel_traitsILi64ELi64ELi256ELi4ES3_EELb0ELb0ELb1ELb0ELb0ELb1ELb0ELb1EEEvNS_16Flash_fwd_paramsE$_ZN5flash30compute_attn_1rowblock_splitkvI23Flash_fwd_kernel_traitsILi64ELi64ELi256ELi4ELb0ELb0EN7cutlass6half_tE19Flash_kernel_traitsILi64ELi64ELi256ELi4ES3_EELb0ELb0ELb1ELb0ELb0ELb1ELb0ELb1ENS_16Flash_fwd_paramsEEEvRKT8_iiiii)
        /*0cbc*/ 	.word	0x00000020


	//----- nvinfo : EIATTR_FRAME_SIZE
	.align		4
.L_554:
        /*0cc0*/ 	.byte	0x04, 0x11
        /*0cc2*/ 	.short	(.L_556 - .L_555)
	.align		4
.L_555:
        /*0cc4*/ 	.word	index@(_ZN5flash24flash_fwd_splitkv_kernelI23Flash_fwd_kernel_traitsILi64ELi64ELi256ELi4ELb0ELb0EN7cutlass6half_tE19Flash_kernel_traitsILi64ELi64ELi256ELi4ES3_EELb0ELb0ELb1ELb0ELb0ELb1ELb0ELb1EEEvNS_16Flash_fwd_paramsE)
        /*0cc8*/ 	.word	0x00000020


	//----- nvinfo : EIATTR_REGCOUNT
	.align		4
.L_556:
        /*0ccc*/ 	.byte	0x04, 0x2f
        /*0cce*/ 	.short	(.L_558 - .L_557)
	.align		4
.L_557:
        /*0cd0*/ 	.word	index@(_ZN5flash24flash_fwd_splitkv_kernelI23Flash_fwd_kernel_traitsILi64ELi64ELi256ELi4ELb0ELb0EN7cutlass6half_tE19Flash_kernel_traitsILi64ELi64ELi256ELi4ES3_EELb0ELb0ELb1ELb0ELb0ELb0ELb0ELb1EEEvNS_16Flash_fwd_paramsE)
        /*0cd4*/ 	.word	0x000000ff


	//----- nvinfo : EIATTR_FRAME_SIZE
	.align		4
.L_558:
        /*0cd8*/ 	.byte	0x04, 0x11
        /*0cda*/ 	.short	(.L_560 - .L_559)
	.align		4
.L_559:
        /*0cdc*/ 	.word	index@($_ZN5flash24flash_fwd_splitkv_kernelI23Flash_fwd_kernel_traitsILi64ELi64ELi256ELi4ELb0ELb0EN7cutlass6half_tE19Flash_kernel_traitsILi64ELi64ELi256ELi4ES3_EELb0ELb0ELb1ELb0ELb0ELb0ELb0ELb1EEEvNS_16Flash_fwd_paramsE$_ZN5flash30compute_attn_1rowblock_splitkvI23Flash_fwd_kernel_traitsILi64ELi64ELi256ELi4ELb0ELb0EN7cutlass6half_tE19Flash_kernel_traitsILi64ELi64ELi256ELi4ES3_EELb0ELb0ELb1ELb0ELb0ELb0ELb0ELb1ENS_16Flash_fwd_paramsEEEvRKT8_iiiii)
        /*0ce0*/ 	.word	0x00000100


	//----- nvinfo : EIATTR_FRAME_SIZE
	.align		4
.L_560:
        /*0ce4*/ 	.byte	0x04, 0x11
        /*0ce6*/ 	.short	(.L_562 - .L_561)
	.align		4
.L_561:
        /*0ce8*/ 	.word	index@(_ZN5flash24flash_fwd_splitkv_kernelI23Flash_fwd_kernel_traitsILi64ELi64ELi256ELi4ELb0ELb0EN7cutlass6half_tE19Flash_kernel_traitsILi64ELi64ELi256ELi4ES3_EELb0ELb0ELb1ELb0ELb0ELb0ELb0ELb1EEEvNS_16Flash_fwd_paramsE)
        /*0cec*/ 	.word	0x00000100


	//----- nvinfo : EIATTR_REGCOUNT
	.align		4
.L_562:
        /*0cf0*/ 	.byte	0x04, 0x2f
        /*0cf2*/ 	.short	(.L_564 - .L_563)
	.align		4
.L_563:
        /*0cf4*/ 	.word	index@(_ZN5flash24flash_fwd_splitkv_kernelI23Flash_fwd_kernel_traitsILi64ELi64ELi256ELi4ELb0ELb0EN7cutlass6half_tE19Flash_kernel_traitsILi64ELi64ELi256ELi4ES3_EELb0ELb0ELb0ELb0ELb1ELb1ELb0ELb1EEEvNS_16Flash_fwd_paramsE)
        /*0cf8*/ 	.word	0x000000ff


	//----- nvinfo : EIATTR_FRAME_SIZE
	.align		4
.L_564:
        /*0cfc*/ 	.byte	0x04, 0x11
        /*0cfe*/ 	.short	(.L_566 - .L_565)
	.align		4
.L_565:
        /*0d00*/ 	.word	index@($_ZN5flash24flash_fwd_splitkv_kernelI23Flash_fwd_kernel_traitsILi64ELi64ELi256ELi4ELb0ELb0EN7cutlass6half_tE19Flash_kernel_traitsILi64ELi64ELi256ELi4ES3_EELb0ELb0ELb0ELb0ELb1ELb1ELb0ELb1EEEvNS_16Flash_fwd_paramsE$_ZN5flash30compute_attn_1rowblock_splitkvI23Flash_fwd_kernel_traitsILi64ELi64ELi256ELi4ELb0ELb0EN7cutlass6half_tE19Flash_kernel_traitsILi64ELi64ELi256ELi4ES3_EELb0ELb0ELb0ELb0ELb1ELb1ELb0ELb1ENS_16Flash_fwd_paramsEEEvRKT8_iiiii)
        /*0d04*/ 	.word	0x00000040


	//----- nvinfo : EIATTR_FRAME_SIZE
	.align		4
.L_566:
        /*0d08*/ 	.byte	0x04, 0x11
        /*0d0a*/ 	.short	(.L_568 - .L_567)
	.align		4
.L_567:
        /*0d0c*/ 	.word	index@(_ZN5flash24flash_fwd_splitkv_kernelI23Flash_fwd_kernel_traitsILi64ELi64ELi256ELi4ELb0ELb0EN7cutlass6half_tE19Flash_kernel_traitsILi64ELi64ELi256ELi4ES3_EELb0ELb0ELb0ELb0ELb1ELb1ELb0ELb1EEEvNS_16Flash_fwd_paramsE)
        /*0d10*/ 	.word	0x00000040


	//----- nvinfo : EIATTR_REGCOUNT
	.align		4
.L_568:
        /*0d14*/ 	.byte	0x04, 0x2f
        /*0d16*/ 	.short	(.L_570 - .L_569)
	.align		4
.L_569:
        /*0d18*/ 	.word	index@(_ZN5flash24flash_fwd_splitkv_kernelI23Flash_fwd_kernel_traitsILi64ELi64ELi256ELi4ELb0ELb0EN7cutlass6half_tE19Flash_kernel_traitsILi64ELi64ELi256ELi4ES3_EELb0ELb0ELb0ELb0ELb1ELb0ELb0ELb1EEEvNS_16Flash_fwd_paramsE)
        /*0d1c*/ 	.word	0x000000ff


	//----- nvinfo : EIATTR_FRAME_SIZE
	.align		4
.L_570:
        /*0d20*/ 	.byte	0x04, 0x11
        /*0d22*/ 	.short	(.L_572 - .L_571)
	.align		4
.L_571:
        /*0d24*/ 	.word	index@($_ZN5flash24flash_fwd_splitkv_kernelI23Flash_fwd_kernel_traitsILi64ELi64ELi256ELi4ELb0ELb0EN7cutlass6half_tE19Flash_kernel_traitsILi64ELi64ELi256ELi4ES3_EELb0ELb0ELb0ELb0ELb1ELb0ELb0ELb1EEEvNS_16Flash_fwd_paramsE$_ZN5flash30compute_attn_1rowblock_splitkvI23Flash_fwd_kernel_traitsILi64ELi64ELi256ELi4ELb0ELb0EN7cutlass6half_tE19Flash_kernel_traitsILi64ELi64ELi256ELi4ES3_EELb0ELb0ELb0ELb0ELb1ELb0ELb0ELb1ENS_16Flash_fwd_paramsEEEvRKT8_iiiii)
        /*0d28*/ 	.word	0x00000008


	//----- nvinfo : EIATTR_FRAME_SIZE
	.align		4
.L_572:
        /*0d2c*/ 	.byte	0x04, 0x11
        /*0d2e*/ 	.short	(.L_574 - .L_573)
	.align		4
.L_573:
        /*0d30*/ 	.word	index@(_ZN5flash24flash_fwd_splitkv_kernelI23Flash_fwd_kernel_traitsILi64ELi64ELi256ELi4ELb0ELb0EN7cutlass6half_tE19Flash_kernel_traitsILi64ELi64ELi256ELi4ES3_EELb0ELb0ELb0ELb0ELb1ELb0ELb0ELb1EEEvNS_16Flash_fwd_paramsE)
        /*0d34*/ 	.word	0x00000008


	//----- nvinfo : EIATTR_REGCOUNT
	.align		4
.L_574:
        /*0d38*/ 	.byte	0x04, 0x2f
        /*0d3a*/ 	.short	(.L_576 - .L_575)
	.align		4
.L_575:
        /*0d3c*/ 	.word	index@(_ZN5flash24flash_fwd_splitkv_kernelI23Flash_fwd_kernel_traitsILi64ELi64ELi256ELi4ELb0ELb0EN7cutlass6half_tE19Flash_kernel_traitsILi64ELi64ELi256ELi4ES3_EELb0ELb0ELb1ELb0ELb0ELb1ELb0ELb0EEEvNS_16Flash_fwd_paramsE)
        /*0d40*/ 	.word	0x000000ff


	//----- nvinfo : EIATTR_FRAME_SIZE
	.align		4
.L_576:
        /*0d44*/ 	.byte	0x04, 0x11
        /*0d46*/ 	.short	(.L_578 - .L_577)
	.align		4
.L_577:
        /*0d48*/ 	.word	index@($_ZN5flash24flash_fwd_splitkv_kernelI23Flash_fwd_kernel_traitsILi64ELi64ELi256ELi4ELb0ELb0EN7cutlass6half_tE19Flash_kernel_traitsILi64ELi64ELi256ELi4ES3_EELb0ELb0ELb1ELb0ELb0ELb1ELb0ELb0EEEvNS_16Flash_fwd_paramsE$_ZN5flash30compute_attn_1rowblock_splitkvI23Flash_fwd_kernel_traitsILi64ELi64ELi256ELi4ELb0ELb0EN7cutlass6half_tE19Flash_kernel_traitsILi64ELi64ELi256ELi4ES3_EELb0ELb0ELb1ELb0ELb0ELb1ELb0ELb0ENS_16Flash_fwd_paramsEEEvRKT8_iiiii)
        /*0d4c*/ 	.word	0x00000058


	//----- nvinfo : EIATTR_FRAME_SIZE
	.align		4
.L_578:
        /*0d50*/ 	.byte	0x04, 0x11
        /*0d52*/ 	.short	(.L_580 - .L_579)
	.align		4
.L_579:
        /*0d54*/ 	.word	index@(_ZN5flash24flash_fwd_splitkv_kernelI23Flash_fwd_kernel_traitsILi64ELi64ELi256ELi4ELb0ELb0EN7cutlass6half_tE19Flash_kernel_traitsILi64ELi64ELi256ELi4ES3_EELb0ELb0ELb1ELb0ELb0ELb1ELb0ELb0EEEvNS_16Flash_fwd_paramsE)
        /*0d58*/ 	.word	0x00000058


	//----- nvinfo : EIATTR_REGCOUNT
	.align		4
.L_580:
        /*0d5c*/ 	.byte	0x04, 0x2f
        /*0d5e*/ 	.short	(.L_582 - .L_581)
	.align		4
.L_581:
        /*0d60*/ 	.word	index@(_ZN5flash24flash_fwd_splitkv_kernelI23Flash_fwd_kernel_traitsILi64ELi64ELi256ELi4ELb0ELb0EN7cutlass6half_tE19Flash_kernel_traitsILi64ELi64ELi256ELi4ES3_EELb0ELb0ELb1ELb0ELb0ELb0ELb0ELb0EEEvNS_16Flash_fwd_paramsE)
        /*0d64*/ 	.word	0x000000ff


	//----- nvinfo : EIATTR_FRAME_SIZE
	.align		4
.L_582:
        /*0d68*/ 	.byte	0x04, 0x11
        /*0d6a*/ 	.short	(.L_584 - .L_583)
	.align		4
.L_583:
        /*0d6c*/ 	.word	index@($_ZN5flash24flash_fwd_splitkv_kernelI23Flash_fwd_kernel_traitsILi64ELi64ELi256ELi4ELb0ELb0EN7cutlass6half_tE19Flash_kernel_traitsILi64ELi64ELi256ELi4ES3_EELb0ELb0ELb1ELb0ELb0ELb0ELb0ELb0EEEvNS_16Flash_fwd_paramsE$_ZN5flash30compute_attn_1rowblock_splitkvI23Flash_fwd_kernel_traitsILi64ELi64ELi256ELi4ELb0ELb0EN7cutlass6half_tE19Flash_kernel_traitsILi64ELi64ELi256ELi4ES3_EELb0ELb0ELb1ELb0ELb0ELb0ELb0ELb0ENS_16Flash_fwd_paramsEEEvRKT8_iiiii)
        /*0d70*/ 	.word	0x00000008


	//----- nvinfo : EIATTR_FRAME_SIZE
	.align		4
.L_584:
        /*0d74*/ 	.byte	0x04, 0x11
        /*0d76*/ 	.short	(.L_586 - .L_585)
	.align		4
.L_585:
        /*0d78*/ 	.word	index@(_ZN5flash24flash_fwd_splitkv_kernelI23Flash_fwd_kernel_traitsILi64ELi64ELi256ELi4ELb0ELb0EN7cutlass6half_tE19Flash_kernel_traitsILi64ELi64ELi256ELi4ES3_EELb0ELb0ELb1ELb0ELb0ELb0ELb0ELb0EEEvNS_16Flash_fwd_paramsE)
        /*0d7c*/ 	.word	0x00000008


	//----- nvinfo : EIATTR_REGCOUNT
	.align		4
.L_586:
        /*0d80*/ 	.byte	0x04, 0x2f
        /*0d82*/ 	.short	(.L_588 - .L_587)
	.align		4
.L_587:
        /*0d84*/ 	.word	index@(_ZN5flash24flash_fwd_splitkv_kernelI23Flash_fwd_kernel_traitsILi64ELi64ELi256ELi4ELb0ELb0EN7cutlass6half_tE19Flash_kernel_traitsILi64ELi64ELi256ELi4ES3_EELb0ELb0ELb0ELb1ELb1ELb1ELb0ELb0EEEvNS_16Flash_fwd_paramsE)
        /*0d88*/ 	.word	0x000000ff


	//----- nvinfo : EIATTR_FRAME_SIZE
	.align		4
.L_588:
        /*0d8c*/ 	.byte	0x04, 0x11
        /*0d8e*/ 	.short	(.L_590 - .L_589)
	.align		4
.L_589:
        /*0d90*/ 	.word	index@($_ZN5flash24flash_fwd_splitkv_kernelI23Flash_fwd_kernel_traitsILi64ELi64ELi256ELi4ELb0ELb0EN7cutlass6half_tE19Flash_kernel_traitsILi64ELi64ELi256ELi4ES3_EELb0ELb0ELb0ELb1ELb1ELb1ELb0ELb0EEEvNS_16Flash_fwd_paramsE$_ZN5flash30compute_attn_1rowblock_splitkvI23Flash_fwd_kernel_traitsILi64ELi64ELi256ELi4ELb0ELb0EN7cutlass6half_tE19Flash_kernel_traitsILi64ELi64ELi256ELi4ES3_EELb0ELb0ELb0ELb1ELb1ELb1ELb0ELb0ENS_16Flash_fwd_paramsEEEvRKT8_iiiii)
        /*0d94*/ 	.word	0x00000048


	//----- nvinfo : EIATTR_FRAME_SIZE
	.align		4
.L_590:
        /*0d98*/ 	.byte	0x04, 0x11
        /*0d9a*/ 	.short	(.L_592 - .L_591)
	.align		4
.L_591:
        /*0d9c*/ 	.word	index@(_ZN5flash24flash_fwd_splitkv_kernelI23Flash_fwd_kernel_traitsILi64ELi64ELi256ELi4ELb0ELb0EN7cutlass6half_tE19Flash_kernel_traitsILi64ELi64ELi256ELi4ES3_EELb0ELb0ELb0ELb1ELb1ELb1ELb0ELb0EEEvNS_16Flash_fwd_paramsE)
        /*0da0*/ 	.word	0x00000048


	//----- nvinfo : EIATTR_REGCOUNT
	.align		4
.L_592:
        /*0da4*/ 	.byte	0x04, 0x2f
        /*0da6*/ 	.short	(.L_594 - .L_593)
	.align		4
.L_593:
        /*0da8*/ 	.word	index@(_ZN5flash24flash_fwd_splitkv_kernelI23Flash_fwd_kernel_traitsILi64ELi64ELi256ELi4ELb0ELb0EN7cutlass6half_tE19Flash_kernel_traitsILi64ELi64ELi256ELi4ES3_EELb0ELb0ELb0ELb1ELb1ELb0ELb0ELb0EEEvNS_16Flash_fwd_paramsE)
        /*0dac*/ 	.word	0x000000ff


	//----- nvinfo : EIATTR_FRAME_SIZE
	.align		4
.L_594:
        /*0db0*/ 	.byte	0x04, 0x11
        /*0db2*/ 	.short	(.L_596 - .L_595)
	.align		4
.L_595:
        /*0db4*/ 	.word	index@($_ZN5flash24flash_fwd_splitkv_kernelI23Flash_fwd_kernel_traitsILi64ELi64ELi256ELi4ELb0ELb0EN7cutlass6half_tE19Flash_kernel_traitsILi64ELi64ELi256ELi4ES3_EELb0ELb0ELb0ELb1ELb1ELb0ELb0ELb0EEEvNS_16Flash_fwd_paramsE$_ZN5flash30compute_attn_1rowblock_splitkvI23Flash_fwd_kernel_traitsILi64ELi64ELi256ELi4ELb0ELb0EN7cutlass6half_tE19Flash_kernel_traitsILi64ELi64ELi256ELi4ES3_EELb0ELb0ELb0ELb1ELb1ELb0ELb0ELb0ENS_16Flash_fwd_paramsEEEvRKT8_iiiii)
        /*0db8*/ 	.word	0x00000008


	//----- nvinfo : EIATTR_FRAME_SIZE
	.align		4
.L_596:
        /*0dbc*/ 	.byte	0x04, 0x11
        /*0dbe*/ 	.short	(.L_598 - .L_597)
	.align		4
.L_597:
        /*0dc0*/ 	.word	index@(_ZN5flash24flash_fwd_splitkv_kernelI23Flash_fwd_kernel_traitsILi64ELi64ELi256ELi4ELb0ELb0EN7cutlass6half_tE19Flash_kernel_traitsILi64ELi64ELi256ELi4ES3_EELb0ELb0ELb0ELb1ELb1ELb0ELb0ELb0EEEvNS_16Flash_fwd_paramsE)
        /*0dc4*/ 	.word	0x00000008


	//----- nvinfo : EIATTR_REGCOUNT
	.align		4
.L_598:
        /*0dc8*/ 	.byte	0x04, 0x2f
        /*0dca*/ 	.short	(.L_600 - .L_599)
	.align		4
.L_599:
        /*0dcc*/ 	.word	index@(_ZN5flash24flash_fwd_splitkv_kernelI23Flash_fwd_kernel_traitsILi64ELi64ELi256ELi4ELb0ELb0EN7cutlass6half_tE19Flash_kernel_traitsILi64ELi64ELi256ELi4ES3_EELb0ELb1ELb0ELb0ELb0ELb1ELb1ELb1EEEvNS_16Flash_fwd_paramsE)
        /*0dd0*/ 	.word	0x000000ff


	//----- nvinfo : EIATTR_FRAME_SIZE
	.align		4
.L_600:
        /*0dd4*/ 	.byte	0x04, 0x11
        /*0dd6*/ 	.short	(.L_602 - .L_601)
	.align		4
.L_601:
        /*0dd8*/ 	.word	index@($_ZN5flash24flash_fwd_splitkv_kernelI23Flash_fwd_kernel_traitsILi64ELi64ELi256ELi4ELb0ELb0EN7cutlass6half_tE19Flash_kernel_traitsILi64ELi64ELi256ELi4ES3_EELb0ELb1ELb0ELb0ELb0ELb1ELb1ELb1EEEvNS_16Flash_fwd_paramsE$_ZN5flash30compute_attn_1rowblock_splitkvI23Flash_fwd_kernel_traitsILi64ELi64ELi256ELi4ELb0ELb0EN7cutlass6half_tE19Flash_kernel_traitsILi64ELi64ELi256ELi4ES3_EELb0ELb1ELb0ELb0ELb0ELb1ELb1ELb1ENS_16Flash_fwd_paramsEEEvRKT8_iiiii)
        /*0ddc*/ 	.word	0x00000048


	//----- nvinfo : EIATTR_FRAME_SIZE
	.align		4
.L_602:
        /*0de0*/ 	.byte	0x04, 0x11
        /*0de2*/ 	.short	(.L_604 - .L_603)
	.align		4
.L_603:
        /*0de4*/ 	.word	index@(_ZN5flash24flash_fwd_splitkv_kernelI23Flash_fwd_kernel_traitsILi64ELi64ELi256ELi4ELb0ELb0EN7cutlass6half_tE19Flash_kernel_traitsILi64ELi64ELi256ELi4ES3_EELb0ELb1ELb0ELb0ELb0ELb1ELb1ELb1EEEvNS_16Flash_fwd_paramsE)
        /*0de8*/ 	.word	0x00000048


	//----- nvinfo : EIATTR_REGCOUNT
	.align		4
.L_604:
        /*0dec*/ 	.byte	0x04, 0x2f
        /*0dee*/ 	.short	(.L_606 - .L_605)
	.align		4
.L_605:
        /*0df0*/ 	.word	index@(_ZN5flash24flash_fwd_splitkv_kernelI23Flash_fwd_kernel_traitsILi64ELi64ELi256ELi4ELb0ELb0EN7cutlass6half_tE19Flash_kernel_traitsILi64ELi64ELi256ELi4ES3_EELb0ELb1ELb0ELb0ELb0ELb0ELb1ELb1EEEvNS_16Flash_fwd_paramsE)
        /*0df4*/ 	.word	0x000000ff


	//----- nvinfo : EIATTR_FRAME_SIZE
	.align		4
.L_606:
        /*0df8*/ 	.byte	0x04, 0x11
        /*0dfa*/ 	.short	(.L_608 - .L_607)
	.align		4
.L_607:
        /*0dfc*/ 	.word	index@($_ZN5flash24flash_fwd_splitkv_kernelI23Flash_fwd_kernel_traitsILi64ELi64ELi256ELi4ELb0ELb0EN7cutlass6half_tE19Flash_kernel_traitsILi64ELi64ELi256ELi4ES3_EELb0ELb1ELb0ELb0ELb0ELb0ELb1ELb1EEEvNS_16Flash_fwd_paramsE$_ZN5flash30compute_attn_1rowblock_splitkvI23Flash_fwd_kernel_traitsILi64ELi64ELi256ELi4ELb0ELb0EN7cutlass6half_tE19Flash_kernel_traitsILi64ELi64ELi256ELi4ES3_EELb0ELb1ELb0ELb0ELb0ELb0ELb1ELb1ENS_16Flash_fwd_paramsEEEvRKT8_iiiii)
        /*0e00*/ 	.word	0x00000090


	//----- nvinfo : EIATTR_FRAME_SIZE
	.align		4
.L_608:
        /*0e04*/ 	.byte	0x04, 0x11
        /*0e06*/ 	.short	(.L_610 - .L_609)
	.align		4
.L_609:
        /*0e08*/ 	.word	index@(_ZN5flash24flash_fwd_splitkv_kernelI23Flash_fwd_kernel_traitsILi64ELi64ELi256ELi4ELb0ELb0EN7cutlass6half_tE19Flash_kernel_traitsILi64ELi64ELi256ELi4ES3_EELb0ELb1ELb0ELb0ELb0ELb0ELb1ELb1EEEvNS_16Flash_fwd_paramsE)
        /*0e0c*/ 	.word	0x00000090


	//----- nvinfo : EIATTR_REGCOUNT
	.align		4
.L_610:
        /*0e10*/ 	.byte	0x04, 0x2f
        /*0e12*/ 	.short	(.L_612 - .L_611)
	.align		4
.L_611:
        /*0e14*/ 	.word	index@(_ZN5flash24flash_fwd_splitkv_kernelI23Flash_fwd_kernel_traitsILi64ELi64ELi256ELi4ELb0ELb0EN7cutlass6half_tE19Flash_kernel_traitsILi64ELi64ELi256ELi4ES3_EELb0ELb1ELb0ELb0ELb0ELb1ELb1ELb0EEEvNS_16Flash_fwd_paramsE)
        /*0e18*/ 	.word	0x000000ff


	//----- nvinfo : EIATTR_FRAME_SIZE
	.align		4
.L_612:
        /*0e1c*/ 	.byte	0x04, 0x11
        /*0e1e*/ 	.short	(.L_614 - .L_613)
	.align		4
.L_613:
        /*0e20*/ 	.word	index@($_ZN5flash24flash_fwd_splitkv_kernelI23Flash_fwd_kernel_traitsILi64ELi64ELi256ELi4ELb0ELb0EN7cutlass6half_tE19Flash_kernel_traitsILi64ELi64ELi256ELi4ES3_EELb0ELb1ELb0ELb0ELb0ELb1ELb1ELb0EEEvNS_16Flash_fwd_paramsE$_ZN5flash30compute_attn_1rowblock_splitkvI23Flash_fwd_kernel_traitsILi64ELi64ELi256ELi4ELb0ELb0EN7cutlass6half_tE19Flash_kernel_traitsILi64ELi64ELi256ELi4ES3_EELb0ELb1ELb0ELb0ELb0ELb1ELb1ELb0ENS_16Flash_fwd_paramsEEEvRKT8_iiiii)
        /*0e24*/ 	.word	0x00000040


	//----- nvinfo : EIATTR_FRAME_SIZE
	.align		4
.L_614:
        /*0e28*/ 	.byte	0x04, 0x11
        /*0e2a*/ 	.short	(.L_616 - .L_615)
	.align		4
.L_615:
        /*0e2c*/ 	.word	index@(_ZN5flash24flash_fwd_splitkv_kernelI23Flash_fwd_kernel_traitsILi64ELi64ELi256ELi4ELb0ELb0EN7cutlass6half_tE19Flash_kernel_traitsILi64ELi64ELi256ELi4ES3_EELb0ELb1ELb0ELb0ELb0ELb1ELb1ELb0EEEvNS_16Flash_fwd_paramsE)
        /*0e30*/ 	.word	0x00000040


	//----- nvinfo : EIATTR_REGCOUNT
	.align		4
.L_616:
        /*0e34*/ 	.byte	0x04, 0x2f
        /*0e36*/ 	.short	(.L_618 - .L_617)
	.align		4
.L_617:
        /*0e38*/ 	.word	index@(_ZN5flash24flash_fwd_splitkv_kernelI23Flash_fwd_kernel_traitsILi64ELi64ELi256ELi4ELb0ELb0EN7cutlass6half_tE19Flash_kernel_traitsILi64ELi64ELi256ELi4ES3_EELb0ELb1ELb0ELb0ELb0ELb0ELb1ELb0EEEvNS_16Flash_fwd_paramsE)
        /*0e3c*/ 	.word	0x000000ff


	//----- nvinfo : EIATTR_FRAME_SIZE
	.align		4
.L_618:
        /*0e40*/ 	.byte	0x04, 0x11
        /*0e42*/ 	.short	(.L_620 - .L_619)
	.align		4
.L_619:
        /*0e44*/ 	.word	index@($_ZN5flash24flash_fwd_splitkv_kernelI23Flash_fwd_kernel_traitsILi64ELi64ELi256ELi4ELb0ELb0EN7cutlass6half_tE19Flash_kernel_traitsILi64ELi64ELi256ELi4ES3_EELb0ELb1ELb0ELb0ELb0ELb0ELb1ELb0EEEvNS_16Flash_fwd_paramsE$_ZN5flash30compute_attn_1rowblock_splitkvI23Flash_fwd_kernel_traitsILi64ELi64ELi256ELi4ELb0ELb0EN7cutlass6half_tE19Flash_kernel_traitsILi64ELi64ELi256ELi4ES3_EELb0ELb1ELb0ELb0ELb0ELb0ELb1ELb0ENS_16Flash_fwd_paramsEEEvRKT8_iiiii)
        /*0e48*/ 	.word	0x000000a8


	//----- nvinfo : EIATTR_FRAME_SIZE
	.align		4
.L_620:
        /*0e4c*/ 	.byte	0x04, 0x11
        /*0e4e*/ 	.short	(.L_622 - .L_621)
	.align		4
.L_621:
        /*0e50*/ 	.word	index@(_ZN5flash24flash_fwd_splitkv_kernelI23Flash_fwd_kernel_traitsILi64ELi64ELi256ELi4ELb0ELb0EN7cutlass6half_tE19Flash_kernel_traitsILi64ELi64ELi256ELi4ES3_EELb0ELb1ELb0ELb0ELb0ELb0ELb1ELb0EEEvNS_16Flash_fwd_paramsE)
        /*0e54*/ 	.word	0x000000a8


	//----- nvinfo : EIATTR_REGCOUNT
	.align		4
.L_622:
        /*0e58*/ 	.byte	0x04, 0x2f
        /*0e5a*/ 	.short	(.L_624 - .L_623)
	.align		4
.L_623:
        /*0e5c*/ 	.word	index@(_ZN5flash24flash_fwd_splitkv_kernelI23Flash_fwd_kernel_traitsILi64ELi64ELi256ELi4ELb0ELb0EN7cutlass6half_tE19Flash_kernel_traitsILi64ELi64ELi256ELi4ES3_EELb0ELb1ELb0ELb0ELb0ELb1ELb0ELb1EEEvNS_16Flash_fwd_paramsE)
        /*0e60*/ 	.word	0x000000ff


	//----- nvinfo : EIATTR_FRAME_SIZE
	.align		4
.L_624:
        /*0e64*/ 	.byte	0x04, 0x11
        /*0e66*/ 	.short	(.L_626 - .L_625)
	.align		4
.L_625:
        /*0e68*/ 	.word	index@($_ZN5flash24flash_fwd_splitkv_kernelI23Flash_fwd_kernel_traitsILi64ELi64ELi256ELi4ELb0ELb0EN7cutlass6half_tE19Flash_kernel_traitsILi64ELi64ELi256ELi4ES3_EELb0ELb1ELb0ELb0ELb0ELb1ELb0ELb1EEEvNS_16Flash_fwd_paramsE$_ZN5flash30compute_attn_1rowblock_splitkvI23Flash_fwd_kernel_traitsILi64ELi64ELi256ELi4ELb0ELb0EN7cutlass6half_tE19Flash_kernel_traitsILi64ELi64ELi256ELi4ES3_EELb0ELb1ELb0ELb0ELb0ELb1ELb0ELb1ENS_16Flash_fwd_paramsEEEvRKT8_iiiii)
        /*0e6c*/ 	.word	0x00000050


	//----- nvinfo : EIATTR_FRAME_SIZE
	.align		4
.L_626:
        /*0e70*/ 	.byte	0x04, 0x11
        /*0e72*/ 	.short	(.L_628 - .L_627)
	.align		4
.L_627:
        /*0e74*/ 	.word	index@(_ZN5flash24flash_fwd_splitkv_kernelI23Flash_fwd_kernel_traitsILi64ELi64ELi256ELi4ELb0ELb0EN7cutlass6half_tE19Flash_kernel_traitsILi64ELi64ELi256ELi4ES3_EELb0ELb1ELb0ELb0ELb0ELb1ELb0ELb1EEEvNS_16Flash_fwd_paramsE)
        /*0e78*/ 	.word	0x00000050


	//----- nvinfo : EIATTR_REGCOUNT
	.align		4
.L_628:
        /*0e7c*/ 	.byte	0x04, 0x2f
        /*0e7e*/ 	.short	(.L_630 - .L_629)
	.align		4
.L_629:
        /*0e80*/ 	.word	index@(_ZN5flash24flash_fwd_splitkv_kernelI23Flash_fwd_kernel_traitsILi64ELi64ELi256ELi4ELb0ELb0EN7cutlass6half_tE19Flash_kernel_traitsILi64ELi64ELi256ELi4ES3_EELb0ELb1ELb0ELb0ELb0ELb0ELb0ELb1EEEvNS_16Flash_fwd_paramsE)
        /*0e84*/ 	.word	0x000000ff


	//----- nvinfo : EIATTR_FRAME_SIZE
	.align		4
.L_630:
        /*0e88*/ 	.byte	0x04, 0x11
        /*0e8a*/ 	.short	(.L_632 - .L_631)
	.align		4
.L_631:
        /*0e8c*/ 	.word	index@($_ZN5flash24flash_fwd_splitkv_kernelI23Flash_fwd_kernel_traitsILi64ELi64ELi256ELi4ELb0ELb0EN7cutlass6half_tE19Flash_kernel_traitsILi64ELi64ELi256ELi4ES3_EELb0ELb1ELb0ELb0ELb0ELb0ELb0ELb1EEEvNS_16Flash_fwd_paramsE$_ZN5flash30compute_attn_1rowblock_splitkvI23Flash_fwd_kernel_traitsILi64ELi64ELi256ELi4ELb0ELb0EN7cutlass6half_tE19Flash_kernel_traitsILi64ELi64ELi256ELi4ES3_EELb0ELb1ELb0ELb0ELb0ELb0ELb0ELb1ENS_16Flash_fwd_paramsEEEvRKT8_iiiii)
        /*0e90*/ 	.word	0x00000158


	//----- nvinfo : EIATTR_FRAME_SIZE
	.align		4
.L_632:
        /*0e94*/ 	.byte	0x04, 0x11
        /*0e96*/ 	.short	(.L_634 - .L_633)
	.align		4
.L_633:
        /*0e98*/ 	.word	index@(_ZN5flash24flash_fwd_splitkv_kernelI23Flash_fwd_kernel_traitsILi64ELi64ELi256ELi4ELb0ELb0EN7cutlass6half_tE19Flash_kernel_traitsILi64ELi64ELi256ELi4ES3_EELb0ELb1ELb0ELb0ELb0ELb0ELb0ELb1EEEvNS_16Flash_fwd_paramsE)
        /*0e9c*/ 	.word	0x00000158


	//----- nvinfo : EIATTR_REGCOUNT
	.align		4
.L_634:
        /*0ea0*/ 	.byte	0x04, 0x2f
        /*0ea2*/ 	.short	(.L_636 - .L_635)
	.align		4
.L_635:
        /*0ea4*/ 	.word	index@(_ZN5flash24flash_fwd_splitkv_kernelI23Flash_fwd_kernel_traitsILi64ELi64ELi256ELi4ELb0ELb0EN7cutlass6half_tE19Flash_kernel_traitsILi64ELi64ELi256ELi4ES3_EELb0ELb1ELb0ELb0ELb0ELb1ELb0ELb0EEEvNS_16Flash_fwd_paramsE)
        /*0ea8*/ 	.word	0x000000ff


	//----- nvinfo : EIATTR_FRAME_SIZE
	.align		4
.L_636:
        /*0eac*/ 	.byte	0x04, 0x11
        /*0eae*/ 	.short	(.L_638 - .L_637)
	.align		4
.L_637:
        /*0eb0*/ 	.word	index@($_ZN5flash24flash_fwd_splitkv_kernelI23Flash_fwd_kernel_traitsILi64ELi64ELi256ELi4ELb0ELb0EN7cutlass6half_tE19Flash_kernel_traitsILi64ELi64ELi256ELi4ES3_EELb0ELb1ELb0ELb0ELb0ELb1ELb0ELb0EEEvNS_16Flash_fwd_paramsE$_ZN5flash30compute_attn_1rowblock_splitkvI23Flash_fwd_kernel_traitsILi64ELi64ELi256ELi4ELb0ELb0EN7cutlass6half_tE19Flash_kernel_traitsILi64ELi64ELi256ELi4ES3_EELb0ELb1ELb0ELb0ELb0ELb1ELb0ELb0ENS_16Flash_fwd_paramsEEEvRKT8_iiiii)
        /*0eb4*/ 	.word	0x00000068


	//----- nvinfo : EIATTR_FRAME_SIZE
	.align		4
.L_638:
        /*0eb8*/ 	.byte	0x04, 0x11
        /*0eba*/ 	.short	(.L_640 - .L_639)
	.align		4
.L_639:
        /*0ebc*/ 	.word	index@(_ZN5flash24flash_fwd_splitkv_kernelI23Flash_fwd_kernel_traitsILi64ELi64ELi256ELi4ELb0ELb0EN7cutlass6half_tE19Flash_kernel_traitsILi64ELi64ELi256ELi4ES3_EELb0ELb1ELb0ELb0ELb0ELb1ELb0ELb0EEEvNS_16Flash_fwd_paramsE)
        /*0ec0*/ 	.word	0x00000068


	//----- nvinfo : EIATTR_REGCOUNT
	.align		4
.L_640:
        /*0ec4*/ 	.byte	0x04, 0x2f
        /*0ec6*/ 	.short	(.L_642 - .L_641)
	.align		4
.L_641:
        /*0ec8*/ 	.word	index@(_ZN5flash24flash_fwd_splitkv_kernelI23Flash_fwd_kernel_traitsILi64ELi64ELi256ELi4ELb0ELb0EN7cutlass6half_tE19Flash_kernel_traitsILi64ELi64ELi256ELi4ES3_EELb0ELb1ELb0ELb0ELb0ELb0ELb0ELb0EEEvNS_16Flash_fwd_paramsE)
        /*0ecc*/ 	.word	0x000000ff


	//----- nvinfo : EIATTR_FRAME_SIZE
	.align		4
.L_642:
        /*0ed0*/ 	.byte	0x04, 0x11
        /*0ed2*/ 	.short	(.L_644 - .L_643)
	.align		4
.L_643:
        /*0ed4*/ 	.word	index@($_ZN5flash24flash_fwd_splitkv_kernelI23Flash_fwd_kernel_traitsILi64ELi64ELi256ELi4ELb0ELb0EN7cutlass6half_tE19Flash_kernel_traitsILi64ELi64ELi256ELi4ES3_EELb0ELb1ELb0ELb0ELb0ELb0ELb0ELb0EEEvNS_16Flash_fwd_paramsE$_ZN5flash30compute_attn_1rowblock_splitkvI23Flash_fwd_kernel_traitsILi64ELi64ELi256ELi4ELb0ELb0EN7cutlass6half_tE19Flash_kernel_traitsILi64ELi64ELi256ELi4ES3_EELb0ELb1ELb0ELb0ELb0ELb0ELb0ELb0ENS_16Flash_fwd_paramsEEEvRKT8_iiiii)
        /*0ed8*/ 	.word	0x00000168


	//----- nvinfo : EIATTR_FRAME_SIZE
	.align		4
.L_644:
        /*0edc*/ 	.byte	0x04, 0x11
        /*0ede*/ 	.short	(.L_646 - .L_645)
	.align		4
.L_645:
        /*0ee0*/ 	.word	index@(_ZN5flash24flash_fwd_splitkv_kernelI23Flash_fwd_kernel_traitsILi64ELi64ELi256ELi4ELb0ELb0EN7cutlass6half_tE19Flash_kernel_traitsILi64ELi64ELi256ELi4ES3_EELb0ELb1ELb0ELb0ELb0ELb0ELb0ELb0EEEvNS_16Flash_fwd_paramsE)
        /*0ee4*/ 	.word	0x00000168


	//----- nvinfo : EIATTR_REGCOUNT
	.align		4
.L_646:
        /*0ee8*/ 	.byte	0x04, 0x2f
        /*0eea*/ 	.short	(.L_648 - .L_647)
	.align		4
.L_647:
        /*0eec*/ 	.word	index@(_ZN5flash24flash_fwd_splitkv_kernelI23Flash_fwd_kernel_traitsILi64ELi64ELi256ELi4ELb0ELb0EN7cutlass6half_tE19Flash_kernel_traitsILi64ELi64ELi256ELi4ES3_EELb0ELb0ELb0ELb0ELb0ELb1ELb1ELb1EEEvNS_16Flash_fwd_paramsE)
        /*0ef0*/ 	.word	0x000000ff


	//----- nvinfo : EIATTR_FRAME_SIZE
	.align		4
.L_648:
        /*0ef4*/ 	.byte	0x04, 0x11
        /*0ef6*/ 	.short	(.L_650 - .L_649)
	.align		4
.L_649:
        /*0ef8*/ 	.word	index@($_ZN5flash24flash_fwd_splitkv_kernelI23Flash_fwd_kernel_traitsILi64ELi64ELi256ELi4ELb0ELb0EN7cutlass6half_tE19Flash_kernel_traitsILi64ELi64ELi256ELi4ES3_EELb0ELb0ELb0ELb0ELb0ELb1ELb1ELb1EEEvNS_16Flash_fwd_paramsE$_ZN5flash30compute_attn_1rowblock_splitkvI23Flash_fwd_kernel_traitsILi64ELi64ELi256ELi4ELb0ELb0EN7cutlass6half_tE19Flash_kernel_traitsILi64ELi64ELi256ELi4ES3_EELb0ELb0ELb0ELb0ELb0ELb1ELb1ELb1ENS_16Flash_fwd_paramsEEEvRKT8_iiiii)
        /*0efc*/ 	.word	0x00000048


	//----- nvinfo : EIATTR_FRAME_SIZE
	.align		4
.L_650:
        /*0f00*/ 	.byte	0x04, 0x11
        /*0f02*/ 	.short	(.L_652 - .L_651)
	.align		4
.L_651:
        /*0f04*/ 	.word	index@(_ZN5flash24flash_fwd_splitkv_kernelI23Flash_fwd_kernel_traitsILi64ELi64ELi256ELi4ELb0ELb0EN7cutlass6half_tE19Flash_kernel_traitsILi64ELi64ELi256ELi4ES3_EELb0ELb0ELb0ELb0ELb0ELb1ELb1ELb1EEEvNS_16Flash_fwd_paramsE)
        /*0f08*/ 	.word	0x00000048


	//----- nvinfo : EIATTR_REGCOUNT
	.align		4
.L_652:
        /*0f0c*/ 	.byte	0x04, 0x2f
        /*0f0e*/ 	.short	(.L_654 - .L_653)
	.align		4
.L_653:
        /*0f10*/ 	.word	index@(_ZN5flash24flash_fwd_splitkv_kernelI23Flash_fwd_kernel_traitsILi64ELi64ELi256ELi4ELb0ELb0EN7cutlass6half_tE19Flash_kernel_traitsILi64ELi64ELi256ELi4ES3_EELb0ELb0ELb0ELb0ELb0ELb0ELb1ELb1EEEvNS_16Flash_fwd_paramsE)
        /*0f14*/ 	.word	0x000000ff


	//----- nvinfo : EIATTR_FRAME_SIZE
	.align		4
.L_654:
        /*0f18*/ 	.byte	0x04, 0x11
        /*0f1a*/ 	.short	(.L_656 - .L_655)
	.align		4
.L_655:
        /*0f1c*/ 	.word	index@($_ZN5flash24flash_fwd_splitkv_kernelI23Flash_fwd_kernel_traitsILi64ELi64ELi256ELi4ELb0ELb0EN7cutlass6half_tE19Flash_kernel_traitsILi64ELi64ELi256ELi4ES3_EELb0ELb0ELb0ELb0ELb0ELb0ELb1ELb1EEEvNS_16Flash_fwd_paramsE$_ZN5flash30compute_attn_1rowblock_splitkvI23Flash_fwd_kernel_traitsILi64ELi64ELi256ELi4ELb0ELb0EN7cutlass6half_tE19Flash_kernel_traitsILi64ELi64ELi256ELi4ES3_EELb0ELb0ELb0ELb0ELb0ELb0ELb1ELb1ENS_16Flash_fwd_paramsEEEvRKT8_iiiii)
        /*0f20*/ 	.word	0x00000008


	//----- nvinfo : EIATTR_FRAME_SIZE
	.align		4
.L_656:
        /*0f24*/ 	.byte	0x04, 0x11
        /*0f26*/ 	.short	(.L_658 - .L_657)
	.align		4
.L_657:
        /*0f28*/ 	.word	index@(_ZN5flash24flash_fwd_splitkv_kernelI23Flash_fwd_kernel_traitsILi64ELi64ELi256ELi4ELb0ELb0EN7cutlass6half_tE19Flash_kernel_traitsILi64ELi64ELi256ELi4ES3_EELb0ELb0ELb0ELb0ELb0ELb0ELb1ELb1EEEvNS_16Flash_fwd_paramsE)
        /*0f2c*/ 	.word	0x00000008


	//----- nvinfo : EIATTR_REGCOUNT
	.align		4
.L_658:
        /*0f30*/ 	.byte	0x04, 0x2f
        /*0f32*/ 	.short	(.L_660 - .L_659)
	.align		4
.L_659:
        /*0f34*/ 	.word	index@(_ZN5flash24flash_fwd_splitkv_kernelI23Flash_fwd_kernel_traitsILi64ELi64ELi256ELi4ELb0ELb0EN7cutlass6half_tE19Flash_kernel_traitsILi64ELi64ELi256ELi4ES3_EELb0ELb0ELb0ELb0ELb0ELb1ELb1ELb0EEEvNS_16Flash_fwd_paramsE)
        /*0f38*/ 	.word	0x000000ff


	//----- nvinfo : EIATTR_FRAME_SIZE
	.align		4
.L_660:
        /*0f3c*/ 	.byte	0x04, 0x11
        /*0f3e*/ 	.short	(.L_662 - .L_661)
	.align		4
.L_661:
        /*0f40*/ 	.word	index@($_ZN5flash24flash_fwd_splitkv_kernelI23Flash_fwd_kernel_traitsILi64ELi64ELi256ELi4ELb0ELb0EN7cutlass6half_tE19Flash_kernel_traitsILi64ELi64ELi256ELi4ES3_EELb0ELb0ELb0ELb0ELb0ELb1ELb1ELb0EEEvNS_16Flash_fwd_paramsE$_ZN5flash30compute_attn_1rowblock_splitkvI23Flash_fwd_kernel_traitsILi64ELi64ELi256ELi4ELb0ELb0EN7cutlass6half_tE19Flash_kernel_traitsILi64ELi64ELi256ELi4ES3_EELb0ELb0ELb0ELb0ELb0ELb1ELb1ELb0ENS_16Flash_fwd_paramsEEEvRKT8_iiiii)
        /*0f44*/ 	.word	0x00000040


	//----- nvinfo : EIATTR_FRAME_SIZE
	.align		4
.L_662:
        /*0f48*/ 	.byte	0x04, 0x11
        /*0f4a*/ 	.short	(.L_664 - .L_663)
	.align		4
.L_663:
        /*0f4c*/ 	.word	index@(_ZN5flash24flash_fwd_splitkv_kernelI23Flash_fwd_kernel_traitsILi64ELi64ELi256ELi4ELb0ELb0EN7cutlass6half_tE19Flash_kernel_traitsILi64ELi64ELi256ELi4ES3_EELb0ELb0ELb0ELb0ELb0ELb1ELb1ELb0EEEvNS_16Flash_fwd_paramsE)
        /*0f50*/ 	.word	0x00000040


	//----- nvinfo : EIATTR_REGCOUNT
	.align		4
.L_664:
        /*0f54*/ 	.byte	0x04, 0x2f
        /*0f56*/ 	.short	(.L_666 - .L_665)
	.align		4
.L_665:
        /*0f58*/ 	.word	index@(_ZN5flash24flash_fwd_splitkv_kernelI23Flash_fwd_kernel_traitsILi64ELi64ELi256ELi4ELb0ELb0EN7cutlass6half_tE19Flash_kernel_traitsILi64ELi64ELi256ELi4ES3_EELb0ELb0ELb0ELb0ELb0ELb0ELb1ELb0EEEvNS_16Flash_fwd_paramsE)
        /*0f5c*/ 	.word	0x000000ff


	//----- nvinfo : EIATTR_FRAME_SIZE
	.align		4
.L_666:
        /*0f60*/ 	.byte	0x04, 0x11
        /*0f62*/ 	.short	(.L_668 - .L_667)
	.align		4
.L_667:
        /*0f64*/ 	.word	index@($_ZN5flash24flash_fwd_splitkv_kernelI23Flash_fwd_kernel_traitsILi64ELi64ELi256ELi4ELb0ELb0EN7cutlass6half_tE19Flash_kernel_traitsILi64ELi64ELi256ELi4ES3_EELb0ELb0ELb0ELb0ELb0ELb0ELb1ELb0EEEvNS_16Flash_fwd_paramsE$_ZN5flash30compute_attn_1rowblock_splitkvI23Flash_fwd_kernel_traitsILi64ELi64ELi256ELi4ELb0ELb0EN7cutlass6half_tE19Flash_kernel_traitsILi64ELi64ELi256ELi4ES3_EELb0ELb0ELb0ELb0ELb0ELb0ELb1ELb0ENS_16Flash_fwd_paramsEEEvRKT8_iiiii)
        /*0f68*/ 	.word	0x00000008


	//----- nvinfo : EIATTR_FRAME_SIZE
	.align		4
.L_668:
        /*0f6c*/ 	.byte	0x04, 0x11
        /*0f6e*/ 	.short	(.L_670 - .L_669)
	.align		4
.L_669:
        /*0f70*/ 	.word	index@(_ZN5flash24flash_fwd_splitkv_kernelI23Flash_fwd_kernel_traitsILi64ELi64ELi256ELi4ELb0ELb0EN7cutlass6half_tE19Flash_kernel_traitsILi64ELi64ELi256ELi4ES3_EELb0ELb0ELb0ELb0ELb0ELb0ELb1ELb0EEEvNS_16Flash_fwd_paramsE)
        /*0f74*/ 	.word	0x00000008


	//----- nvinfo : EIATTR_REGCOUNT
	.align		4
.L_670:
        /*0f78*/ 	.byte	0x04, 0x2f
        /*0f7a*/ 	.short	(.L_672 - .L_671)
	.align		4
.L_671:
        /*0f7c*/ 	.word	index@(_ZN5flash24flash_fwd_splitkv_kernelI23Flash_fwd_kernel_traitsILi64ELi64ELi256ELi4ELb0ELb0EN7cutlass6half_tE19Flash_kernel_traitsILi64ELi64ELi256ELi4ES3_EELb0ELb0ELb0ELb0ELb0ELb1ELb0ELb1EEEvNS_16Flash_fwd_paramsE)
        /*0f80*/ 	.word	0x000000ff


	//----- nvinfo : EIATTR_FRAME_SIZE
	.align		4
.L_672:
        /*0f84*/ 	.byte	0x04, 0x11
        /*0f86*/ 	.short	(.L_674 - .L_673)
	.align		4
.L_673:
        /*0f88*/ 	.word	index@($_ZN5flash24flash_fwd_splitkv_kernelI23Flash_fwd_kernel_traitsILi64ELi64ELi256ELi4ELb0ELb0EN7cutlass6half_tE19Flash_kernel_traitsILi64ELi64ELi256ELi4ES3_EELb0ELb0ELb0ELb0ELb0ELb1ELb0ELb1EEEvNS_16Flash_fwd_paramsE$_ZN5flash30compute_attn_1rowblock_splitkvI23Flash_fwd_kernel_traitsILi64ELi64ELi256ELi4ELb0ELb0EN7cutlass6half_tE19Flash_kernel_traitsILi64ELi64ELi256ELi4ES3_EELb0ELb0ELb0ELb0ELb0ELb1ELb0ELb1ENS_16Flash_fwd_paramsEEEvRKT8_iiiii)
        /*0f8c*/ 	.word	0x00000070


	//----- nvinfo : EIATTR_FRAME_SIZE
	.align		4
.L_674:
        /*0f90*/ 	.byte	0x04, 0x11
        /*0f92*/ 	.short	(.L_676 - .L_675)
	.align		4
.L_675:
        /*0f94*/ 	.word	index@(_ZN5flash24flash_fwd_splitkv_kernelI23Flash_fwd_kernel_traitsILi64ELi64ELi256ELi4ELb0ELb0EN7cutlass6half_tE19Flash_kernel_traitsILi64ELi64ELi256ELi4ES3_EELb0ELb0ELb0ELb0ELb0ELb1ELb0ELb1EEEvNS_16Flash_fwd_paramsE)
        /*0f98*/ 	.word	0x00000070


	//----- nvinfo : EIATTR_REGCOUNT
	.align		4
.L_676:
        /*0f9c*/ 	.byte	0x04, 0x2f
        /*0f9e*/ 	.short	(.L_678 - .L_677)
	.align		4
.L_677:
        /*0fa0*/ 	.word	index@(_ZN5flash24flash_fwd_splitkv_kernelI23Flash_fwd_kernel_traitsILi64ELi64ELi256ELi4ELb0ELb0EN7cutlass6half_tE19Flash_kernel_traitsILi64ELi64ELi256ELi4ES3_EELb0ELb0ELb0ELb0ELb0ELb0ELb0ELb1EEEvNS_16Flash_fwd_paramsE)
        /*0fa4*/ 	.word	0x000000ff


	//----- nvinfo : EIATTR_FRAME_SIZE
	.align		4
.L_678:
        /*0fa8*/ 	.byte	0x04, 0x11
        /*0faa*/ 	.short	(.L_680 - .L_679)
	.align		4
.L_679:
        /*0fac*/ 	.word	index@($_ZN5flash24flash_fwd_splitkv_kernelI23Flash_fwd_kernel_traitsILi64ELi64ELi256ELi4ELb0ELb0EN7cutlass6half_tE19Flash_kernel_traitsILi64ELi64ELi256ELi4ES3_EELb0ELb0ELb0ELb0ELb0ELb0ELb0ELb1EEEvNS_16Flash_fwd_paramsE$_ZN5flash30compute_attn_1rowblock_splitkvI23Flash_fwd_kernel_traitsILi64ELi64ELi256ELi4ELb0ELb0EN7cutlass6half_tE19Flash_kernel_traitsILi64ELi64ELi256ELi4ES3_EELb0ELb0ELb0ELb0ELb0ELb0ELb0ELb1ENS_16Flash_fwd_paramsEEEvRKT8_iiiii)
        /*0fb0*/ 	.word	0x00000008


	//----- nvinfo : EIATTR_FRAME_SIZE
	.align		4
.L_680:
        /*0fb4*/ 	.byte	0x04, 0x11
        /*0fb6*/ 	.short	(.L_682 - .L_681)
	.align		4
.L_681:
        /*0fb8*/ 	.word	index@(_ZN5flash24flash_fwd_splitkv_kernelI23Flash_fwd_kernel_traitsILi64ELi64ELi256ELi4ELb0ELb0EN7cutlass6half_tE19Flash_kernel_traitsILi64ELi64ELi256ELi4ES3_EELb0ELb0ELb0ELb0ELb0ELb0ELb0ELb1EEEvNS_16Flash_fwd_paramsE)
        /*0fbc*/ 	.word	0x00000008


	//----- nvinfo : EIATTR_REGCOUNT
	.align		4
.L_682:
        /*0fc0*/ 	.byte	0x04, 0x2f
        /*0fc2*/ 	.short	(.L_684 - .L_683)
	.align		4
.L_683:
        /*0fc4*/ 	.word	index@(_ZN5flash24flash_fwd_splitkv_kernelI23Flash_fwd_kernel_traitsILi64ELi64ELi256ELi4ELb0ELb0EN7cutlass6half_tE19Flash_kernel_traitsILi64ELi64ELi256ELi4ES3_EELb0ELb0ELb0ELb0ELb0ELb1ELb0ELb0EEEvNS_16Flash_fwd_paramsE)
        /*0fc8*/ 	.word	0x000000ff


	//----- nvinfo : EIATTR_FRAME_SIZE
	.align		4
.L_684:
        /*0fcc*/ 	.byte	0x04, 0x11
        /*0fce*/ 	.short	(.L_686 - .L_685)
	.align		4
.L_685:
        /*0fd0*/ 	.word	index@($_ZN5flash24flash_fwd_splitkv_kernelI23Flash_fwd_kernel_traitsILi64ELi64ELi256ELi4ELb0ELb0EN7cutlass6half_tE19Flash_kernel_traitsILi64ELi64ELi256ELi4ES3_EELb0ELb0ELb0ELb0ELb0ELb1ELb0ELb0EEEvNS_16Flash_fwd_paramsE$_ZN5flash30compute_attn_1rowblock_splitkvI23Flash_fwd_kernel_traitsILi64ELi64ELi256ELi4ELb0ELb0EN7cutlass6half_tE19Flash_kernel_traitsILi64ELi64ELi256ELi4ES3_EELb0ELb0ELb0ELb0ELb0ELb1ELb0ELb0ENS_16Flash_fwd_paramsEEEvRKT8_iiiii)
        /*0fd4*/ 	.word	0x00000048


	//----- nvinfo : EIATTR_FRAME_SIZE
	.align		4
.L_686:
        /*0fd8*/ 	.byte	0x04, 0x11
        /*0fda*/ 	.short	(.L_688 - .L_687)
	.align		4
.L_687:
        /*0fdc*/ 	.word	index@(_ZN5flash24flash_fwd_splitkv_kernelI23Flash_fwd_kernel_traitsILi64ELi64ELi256ELi4ELb0ELb0EN7cutlass6half_tE19Flash_kernel_traitsILi64ELi64ELi256ELi4ES3_EELb0ELb0ELb0ELb0ELb0ELb1ELb0ELb0EEEvNS_16Flash_fwd_paramsE)
        /*0fe0*/ 	.word	0x00000048


	//----- nvinfo : EIATTR_REGCOUNT
	.align		4
.L_688:
        /*0fe4*/ 	.byte	0x04, 0x2f
        /*0fe6*/ 	.short	(.L_690 - .L_689)
	.align		4
.L_689:
        /*0fe8*/ 	.word	index@(_ZN5flash24flash_fwd_splitkv_kernelI23Flash_fwd_kernel_traitsILi64ELi64ELi256ELi4ELb0ELb0EN7cutlass6half_tE19Flash_kernel_traitsILi64ELi64ELi256ELi4ES3_EELb0ELb0ELb0ELb0ELb0ELb0ELb0ELb0EEEvNS_16Flash_fwd_paramsE)
        /*0fec*/ 	.word	0x000000ff


	//----- nvinfo : EIATTR_FRAME_SIZE
	.align		4
.L_690:
        /*0ff0*/ 	.byte	0x04, 0x11
        /*0ff2*/ 	.short	(.L_692 - .L_691)
	.align		4
.L_691:
        /*0ff4*/ 	.word	index@($_ZN5flash24flash_fwd_splitkv_kernelI23Flash_fwd_kernel_traitsILi64ELi64ELi256ELi4ELb0ELb0EN7cutlass6half_tE19Flash_kernel_traitsILi64ELi64ELi256ELi4ES3_EELb0ELb0ELb0ELb0ELb0ELb0ELb0ELb0EEEvNS_16Flash_fwd_paramsE$_ZN5flash30compute_attn_1rowblock_splitkvI23Flash_fwd_kernel_traitsILi64ELi64ELi256ELi4ELb0ELb0EN7cutlass6half_tE19Flash_kernel_traitsILi64ELi64ELi256ELi4ES3_EELb0ELb0ELb0ELb0ELb0ELb0ELb0ELb0ENS_16Flash_fwd_paramsEEEvRKT8_iiiii)
        /*0ff8*/ 	.word	0x00000008


	//----- nvinfo : EIATTR_FRAME_SIZE
	.align		4
.L_692:
        /*0ffc*/ 	.byte	0x04, 0x11
        /*0ffe*/ 	.short	(.L_694 - .L_693)
	.align		4
.L_693:
        /*1000*/ 	.word	index@(_ZN5flash24flash_fwd_splitkv_kernelI23Flash_fwd_kernel_traitsILi64ELi64ELi256ELi4ELb0ELb0EN7cutlass6half_tE19Flash_kernel_traitsILi64ELi64ELi256ELi4ES3_EELb0ELb0ELb0ELb0ELb0ELb0ELb0ELb0EEEvNS_16Flash_fwd_paramsE)
        /*1004*/ 	.word	0x00000008


	//----- nvinfo : EIATTR_REGCOUNT
	.align		4
.L_694:
        /*1008*/ 	.byte	0x04, 0x2f
        /*100a*/ 	.short	(.L_696 - .L_695)
	.align		4
.L_695:
        /*100c*/ 	.word	index@(_ZN5flash24flash_fwd_splitkv_kernelI23Flash_fwd_kernel_traitsILi64ELi64ELi256ELi4ELb0ELb0EN7cutlass6half_tE19Flash_kernel_traitsILi64ELi64ELi256ELi4ES3_EELb0ELb0ELb0ELb0ELb1ELb1ELb1ELb0EEEvNS_16Flash_fwd_paramsE)
        /*1010*/ 	.word	0x000000ff


	//----- nvinfo : EIATTR_FRAME_SIZE
	.align		4
.L_696:
        /*1014*/ 	.byte	0x04, 0x11
        /*1016*/ 	.short	(.L_698 - .L_697)
	.align		4
.L_697:
        /*1018*/ 	.word	index@($_ZN5flash24flash_fwd_splitkv_kernelI23Flash_fwd_kernel_traitsILi64ELi64ELi256ELi4ELb0ELb0EN7cutlass6half_tE19Flash_kernel_traitsILi64ELi64ELi256ELi4ES3_EELb0ELb0ELb0ELb0ELb1ELb1ELb1ELb0EEEvNS_16Flash_fwd_paramsE$_ZN5flash30compute_attn_1rowblock_splitkvI23Flash_fwd_kernel_traitsILi64ELi64ELi256ELi4ELb0ELb0EN7cutlass6half_tE19Flash_kernel_traitsILi64ELi64ELi256ELi4ES3_EELb0ELb0ELb0ELb0ELb1ELb1ELb1ELb0ENS_16Flash_fwd_paramsEEEvRKT8_iiiii)
        /*101c*/ 	.word	0x00000048


	//----- nvinfo : EIATTR_FRAME_SIZE
	.align		4
.L_698:
        /*1020*/ 	.byte	0x04, 0x11
        /*1022*/ 	.short	(.L_700 - .L_699)
	.align		4
.L_699:
        /*1024*/ 	.word	index@(_ZN5flash24flash_fwd_splitkv_kernelI23Flash_fwd_kernel_traitsILi64ELi64ELi256ELi4ELb0ELb0EN7cutlass6half_tE19Flash_kernel_traitsILi64ELi64ELi256ELi4ES3_EELb0ELb0ELb0ELb0ELb1ELb1ELb1ELb0EEEvNS_16Flash_fwd_paramsE)
        /*1028*/ 	.word	0x00000048


	//----- nvinfo : EIATTR_REGCOUNT
	.align		4
.L_700:
        /*102c*/ 	.byte	0x04, 0x2f
        /*102e*/ 	.short	(.L_702 - .L_701)
	.align		4
.L_701:
        /*1030*/ 	.word	index@(_ZN5flash24flash_fwd_splitkv_kernelI23Flash_fwd_kernel_traitsILi64ELi64ELi256ELi4ELb0ELb0EN7cutlass6half_tE19Flash_kernel_traitsILi64ELi64ELi256ELi4ES3_EELb0ELb0ELb0ELb0ELb1ELb0ELb1ELb0EEEvNS_16Flash_fwd_paramsE)
        /*1034*/ 	.word	0x000000fe


	//----- nvinfo : EIATTR_FRAME_SIZE
	.align		4
.L_702:
        /*1038*/ 	.byte	0x04, 0x11
        /*103a*/ 	.short	(.L_704 - .L_703)
	.align		4
.L_703:
        /*103c*/ 	.word	index@($_ZN5flash24flash_fwd_splitkv_kernelI23Flash_fwd_kernel_traitsILi64ELi64ELi256ELi4ELb0ELb0EN7cutlass6half_tE19Flash_kernel_traitsILi64ELi64ELi256ELi4ES3_EELb0ELb0ELb0ELb0ELb1ELb0ELb1ELb0EEEvNS_16Flash_fwd_paramsE$_ZN5flash30compute_attn_1rowblock_splitkvI23Flash_fwd_kernel_traitsILi64ELi64ELi256ELi4ELb0ELb0EN7cutlass6half_tE19Flash_kernel_traitsILi64ELi64ELi256ELi4ES3_EELb0ELb0ELb0ELb0ELb1ELb0ELb1ELb0ENS_16Flash_fwd_paramsEEEvRKT8_iiiii)
        /*1040*/ 	.word	0x00000000


	//----- nvinfo : EIATTR_FRAME_SIZE
	.align		4
.L_704:
        /*1044*/ 	.byte	0x04, 0x11
        /*1046*/ 	.short	(.L_706 - .L_705)
	.align		4
.L_705:
        /*1048*/ 	.word	index@(_ZN5flash24flash_fwd_splitkv_kernelI23Flash_fwd_kernel_traitsILi64ELi64ELi256ELi4ELb0ELb0EN7cutlass6half_tE19Flash_kernel_traitsILi64ELi64ELi256ELi4ES3_EELb0ELb0ELb0ELb0ELb1ELb0ELb1ELb0EEEvNS_16Flash_fwd_paramsE)
        /*104c*/ 	.word	0x00000000


	//----- nvinfo : EIATTR_REGCOUNT
	.align		4
.L_706:
        /*1050*/ 	.byte	0x04, 0x2f
        /*1052*/ 	.short	(.L_708 - .L_707)
	.align		4
.L_707:
        /*1054*/ 	.word	index@(_ZN5flash24flash_fwd_splitkv_kernelI23Flash_fwd_kernel_traitsILi64ELi64ELi256ELi4ELb0ELb0EN7cutlass6half_tE19Flash_kernel_traitsILi64ELi64ELi256ELi4ES3_EELb0ELb0ELb0ELb0ELb1ELb1ELb0ELb0EEEvNS_16Flash_fwd_paramsE)
        /*1058*/ 	.word	0x000000ff


	//----- nvinfo : EIATTR_FRAME_SIZE
	.align		4
.L_708:
        /*105c*/ 	.byte	0x04, 0x11
        /*105e*/ 	.short	(.L_710 - .L_709)
	.align		4
.L_709:
        /*1060*/ 	.word	index@($_ZN5flash24flash_fwd_splitkv_kernelI23Flash_fwd_kernel_traitsILi64ELi64ELi256ELi4ELb0ELb0EN7cutlass6half_tE19Flash_kernel_traitsILi64ELi64ELi256ELi4ES3_EELb0ELb0ELb0ELb0ELb1ELb1ELb0ELb0EEEvNS_16Flash_fwd_paramsE$_ZN5flash30compute_attn_1rowblock_splitkvI23Flash_fwd_kernel_traitsILi64ELi64ELi256ELi4ELb0ELb0EN7cutlass6half_tE19Flash_kernel_traitsILi64ELi64ELi256ELi4ES3_EELb0ELb0ELb0ELb0ELb1ELb1ELb0ELb0ENS_16Flash_fwd_paramsEEEvRKT8_iiiii)
        /*1064*/ 	.word	0x00000048


	//----- nvinfo : EIATTR_FRAME_SIZE
	.align		4
.L_710:
        /*1068*/ 	.byte	0x04, 0x11
        /*106a*/ 	.short	(.L_712 - .L_711)
	.align		4
.L_711:
        /*106c*/ 	.word	index@(_ZN5flash24flash_fwd_splitkv_kernelI23Flash_fwd_kernel_traitsILi64ELi64ELi256ELi4ELb0ELb0EN7cutlass6half_tE19Flash_kernel_traitsILi64ELi64ELi256ELi4ES3_EELb0ELb0ELb0ELb0ELb1ELb1ELb0ELb0EEEvNS_16Flash_fwd_paramsE)
        /*1070*/ 	.word	0x00000048


	//----- nvinfo : EIATTR_REGCOUNT
	.align		4
.L_712:
        /*1074*/ 	.byte	0x04, 0x2f
        /*1076*/ 	.short	(.L_714 - .L_713)
	.align		4
.L_713:
        /*1078*/ 	.word	index@(_ZN5flash24flash_fwd_splitkv_kernelI23Flash_fwd_kernel_traitsILi64ELi64ELi256ELi4ELb0ELb0EN7cutlass6half_tE19Flash_kernel_traitsILi64ELi64ELi256ELi4ES3_EELb0ELb0ELb0ELb0ELb1ELb0ELb0ELb0EEEvNS_16Flash_fwd_paramsE)
        /*107c*/ 	.word	0x000000ff


	//----- nvinfo : EIATTR_FRAME_SIZE
	.align		4
.L_714:
        /*1080*/ 	.byte	0x04, 0x11
        /*1082*/ 	.short	(.L_716 - .L_715)
	.align		4
.L_715:
        /*1084*/ 	.word	index@($_ZN5flash24flash_fwd_splitkv_kernelI23Flash_fwd_kernel_traitsILi64ELi64ELi256ELi4ELb0ELb0EN7cutlass6half_tE19Flash_kernel_traitsILi64ELi64ELi256ELi4ES3_EELb0ELb0ELb0ELb0ELb1ELb0ELb0ELb0EEEvNS_16Flash_fwd_paramsE$_ZN5flash30compute_attn_1rowblock_splitkvI23Flash_fwd_kernel_traitsILi64ELi64ELi256ELi4ELb0ELb0EN7cutlass6half_tE19Flash_kernel_traitsILi64ELi64ELi256ELi4ES3_EELb0ELb0ELb0ELb0ELb1ELb0ELb0ELb0ENS_16Flash_fwd_paramsEEEvRKT8_iiiii)
        /*1088*/ 	.word	0x00000008


	//----- nvinfo : EIATTR_FRAME_SIZE
	.align		4
.L_716:
        /*108c*/ 	.byte	0x04, 0x11
        /*108e*/ 	.short	(.L_718 - .L_717)
	.align		4
.L_717:
        /*1090*/ 	.word	index@(_ZN5flash24flash_fwd_splitkv_kernelI23Flash_fwd_kernel_traitsILi64ELi64ELi256ELi4ELb0ELb0EN7cutlass6half_tE19Flash_kernel_traitsILi64ELi64ELi256ELi4ES3_EELb0ELb0ELb0ELb0ELb1ELb0ELb0ELb0EEEvNS_16Flash_fwd_paramsE)
        /*1094*/ 	.word	0x00000008


	//----- nvinfo : EIATTR_REGCOUNT
	.align		4
.L_718:
        /*1098*/ 	.byte	0x04, 0x2f
        /*109a*/ 	.short	(.L_720 - .L_719)
	.align		4
.L_719:
        /*109c*/ 	.word	index@(_ZN5flash32flash_fwd_splitkv_combine_kernelI23Flash_fwd_kernel_traitsILi64ELi64ELi256ELi4ELb0ELb0EN7cutlass6half_tE19Flash_kernel_traitsILi64ELi64ELi256ELi4ES3_EELi8ELi1ELb1EEEvNS_16Flash_fwd_paramsE)
        /*10a0*/ 	.word	0x00000026


	//----- nvinfo : EIATTR_FRAME_SIZE
	.align		4
.L_720:
        /*10a4*/ 	.byte	0x04, 0x11
        /*10a6*/ 	.short	(.L_722 - .L_721)
	.align		4
.L_721:
        /*10a8*/ 	.word	index@($__internal_13_$__cuda_sm20_div_s64)
        /*10ac*/ 	.word	0x00000000


	//----- nvinfo : EIATTR_FRAME_SIZE
	.align		4
.L_722:
        /*10b0*/ 	.byte	0x04, 0x11
        /*10b2*/ 	.short	(.L_724 - .L_723)
	.align		4
.L_723:
        /*10b4*/ 	.word	index@(_ZN5flash32flash_fwd_splitkv_combine_kernelI23Flash_fwd_kernel_traitsILi64ELi64ELi256ELi4ELb0ELb0EN7cutlass6half_tE19Flash_kernel_traitsILi64ELi64ELi256ELi4ES3_EELi8ELi1ELb1EEEvNS_16Flash_fwd_paramsE)
        /*10b8*/ 	.word	0x00000000


	//----- nvinfo : EIATTR_REGCOUNT
	.align		4
.L_724:
        /*10bc*/ 	.byte	0x04, 0x2f
        /*10be*/ 	.short	(.L_726 - .L_725)
	.align		4
.L_725:
        /*10c0*/ 	.word	index@(_ZN5flash32flash_fwd_splitkv_combine_kernelI23Flash_fwd_kernel_traitsILi64ELi64ELi256ELi4ELb0ELb0EN7cutlass6half_tE19Flash_kernel_traitsILi64ELi64ELi256ELi4ES3_EELi8ELi2ELb1EEEvNS_16Flash_fwd_paramsE)
        /*10c4*/ 	.word	0x00000026


	//----- nvinfo : EIATTR_FRAME_SIZE
	.align		4
.L_726:
        /*10c8*/ 	.byte	0x04, 0x11
        /*10ca*/ 	.short	(.L_728 - .L_727)
	.align		4
.L_727:
        /*10cc*/ 	.word	index@($__internal_12_$__cuda_sm20_div_s64)
        /*10d0*/ 	.word	0x00000000


	//----- nvinfo : EIATTR_FRAME_SIZE
	.align		4
.L_728:
        /*10d4*/ 	.byte	0x04, 0x11
        /*10d6*/ 	.short	(.L_730 - .L_729)
	.align		4
.L_729:
        /*10d8*/ 	.word	index@(_ZN5flash32flash_fwd_splitkv_combine_kernelI23Flash_fwd_kernel_traitsILi64ELi64ELi256ELi4ELb0ELb0EN7cutlass6half_tE19Flash_kernel_traitsILi64ELi64ELi256ELi4ES3_EELi8ELi2ELb1EEEvNS_16Flash_fwd_paramsE)
        /*10dc*/ 	.word	0x00000000


	//----- nvinfo : EIATTR_REGCOUNT
	.align		4
.L_730:
        /*10e0*/ 	.byte	0x04, 0x2f
        /*10e2*/ 	.short	(.L_732 - .L_731)
	.align		4
.L_731:
        /*10e4*/ 	.word	index@(_ZN5flash32flash_fwd_splitkv_combine_kernelI23Flash_fwd_kernel_traitsILi64ELi64ELi256ELi4ELb0ELb0EN7cutlass6half_tE19Flash_kernel_traitsILi64ELi64ELi256ELi4ES3_EELi8ELi3ELb1EEEvNS_16Flash_fwd_paramsE)
        /*10e8*/ 	.word	0x00000024


	//----- nvinfo : EIATTR_FRAME_SIZE
	.align		4
.L_732:
        /*10ec*/ 	.byte	0x04, 0x11
        /*10ee*/ 	.short	(.L_734 - .L_733)
	.align		4
.L_733:
        /*10f0*/ 	.word	index@($__internal_11_$__cuda_sm20_div_s64)
        /*10f4*/ 	.word	0x00000000


	//----- nvinfo : EIATTR_FRAME_SIZE
	.align		4
.L_734:
        /*10f8*/ 	.byte	0x04, 0x11
        /*10fa*/ 	.short	(.L_736 - .L_735)
	.align		4
.L_735:
        /*10fc*/ 	.word	index@(_ZN5flash32flash_fwd_splitkv_combine_kernelI23Flash_fwd_kernel_traitsILi64ELi64ELi256ELi4ELb0ELb0EN7cutlass6half_tE19Flash_kernel_traitsILi64ELi64ELi256ELi4ES3_EELi8ELi3ELb1EEEvNS_16Flash_fwd_paramsE)
        /*1100*/ 	.word	0x00000000


	//----- nvinfo : EIATTR_REGCOUNT
	.align		4
.L_736:
        /*1104*/ 	.byte	0x04, 0x2f
        /*1106*/ 	.short	(.L_738 - .L_737)
	.align		4
.L_737:
        /*1108*/ 	.word	index@(_ZN5flash32flash_fwd_splitkv_combine_kernelI23Flash_fwd_kernel_traitsILi64ELi64ELi256ELi4ELb0ELb0EN7cutlass6half_tE19Flash_kernel_traitsILi64ELi64ELi256ELi4ES3_EELi8ELi4ELb1EEEvNS_16Flash_fwd_paramsE)
        /*110c*/ 	.word	0x00000026


	//----- nvinfo : EIATTR_FRAME_SIZE
	.align		4
.L_738:
        /*1110*/ 	.byte	0x04, 0x11
        /*1112*/ 	.short	(.L_740 - .L_739)
	.align		4
.L_739:
        /*1114*/ 	.word	index@($__internal_10_$__cuda_sm20_div_s64)
        /*1118*/ 	.word	0x00000000


	//----- nvinfo : EIATTR_FRAME_SIZE
	.align		4
.L_740:
        /*111c*/ 	.byte	0x04, 0x11
        /*111e*/ 	.short	(.L_742 - .L_741)
	.align		4
.L_741:
        /*1120*/ 	.word	index@(_ZN5flash32flash_fwd_splitkv_combine_kernelI23Flash_fwd_kernel_traitsILi64ELi64ELi256ELi4ELb0ELb0EN7cutlass6half_tE19Flash_kernel_traitsILi64ELi64ELi256ELi4ES3_EELi8ELi4ELb1EEEvNS_16Flash_fwd_paramsE)
        /*1124*/ 	.word	0x00000000


	//----- nvinfo : EIATTR_REGCOUNT
	.align		4
.L_742:
        /*1128*/ 	.byte	0x04, 0x2f
        /*112a*/ 	.short	(.L_744 - .L_743)
	.align		4
.L_743:
        /*112c*/ 	.word	index@(_ZN5flash32flash_fwd_splitkv_combine_kernelI23Flash_fwd_kernel_traitsILi64ELi64ELi256ELi4ELb0ELb0EN7cutlass6half_tE19Flash_kernel_traitsILi64ELi64ELi256ELi4ES3_EELi8ELi5ELb1EEEvNS_16Flash_fwd_paramsE)
        /*1130*/ 	.word	0x00000026


	//----- nvinfo : EIATTR_FRAME_SIZE
	.align		4
.L_744:
        /*1134*/ 	.byte	0x04, 0x11
        /*1136*/ 	.short	(.L_746 - .L_745)
	.align		4
.L_745:
        /*1138*/ 	.word	index@($__internal_9_$__cuda_sm20_div_s64)
        /*113c*/ 	.word	0x00000000


	//----- nvinfo : EIATTR_FRAME_SIZE
	.align		4
.L_746:
        /*1140*/ 	.byte	0x04, 0x11
        /*1142*/ 	.short	(.L_748 - .L_747)
	.align		4
.L_747:
        /*1144*/ 	.word	index@(_ZN5flash32flash_fwd_splitkv_combine_kernelI23Flash_fwd_kernel_traitsILi64ELi64ELi256ELi4ELb0ELb0EN7cutlass6half_tE19Flash_kernel_traitsILi64ELi64ELi256ELi4ES3_EELi8ELi5ELb1EEEvNS_16Flash_fwd_paramsE)
        /*1148*/ 	.word	0x00000000


	//----- nvinfo : EIATTR_REGCOUNT
	.align		4
.L_748:
        /*114c*/ 	.byte	0x04, 0x2f
        /*114e*/ 	.short	(.L_750 - .L_749)
	.align		4
.L_749:
        /*1150*/ 	.word	index@(_ZN5flash32flash_fwd_splitkv_combine_kernelI23Flash_fwd_kernel_traitsILi64ELi64ELi256ELi4ELb0ELb0EN7cutlass6half_tE19Flash_kernel_traitsILi64ELi64ELi256ELi4ES3_EELi8ELi6ELb1EEEvNS_16Flash_fwd_paramsE)
        /*1154*/ 	.word	0x0000002c


	//----- nvinfo : EIATTR_FRAME_SIZE
	.align		4
.L_750:
        /*1158*/ 	.byte	0x04, 0x11
        /*115a*/ 	.short	(.L_752 - .L_751)
	.align		4
.L_751:
        /*115c*/ 	.word	index@($__internal_8_$__cuda_sm20_div_s64)
        /*1160*/ 	.word	0x00000000


	//----- nvinfo : EIATTR_FRAME_SIZE
	.align		4
.L_752:
        /*1164*/ 	.byte	0x04, 0x11
        /*1166*/ 	.short	(.L_754 - .L_753)
	.align		4
.L_753:
        /*1168*/ 	.word	index@(_ZN5flash32flash_fwd_splitkv_combine_kernelI23Flash_fwd_kernel_traitsILi64ELi64ELi256ELi4ELb0ELb0EN7cutlass6half_tE19Flash_kernel_traitsILi64ELi64ELi256ELi4ES3_EELi8ELi6ELb1EEEvNS_16Flash_fwd_paramsE)
        /*116c*/ 	.word	0x00000000


	//----- nvinfo : EIATTR_REGCOUNT
	.align		4
.L_754:
        /*1170*/ 	.byte	0x04, 0x2f
        /*1172*/ 	.short	(.L_756 - .L_755)
	.align		4
.L_755:
        /*1174*/ 	.word	index@(_ZN5flash32flash_fwd_splitkv_combine_kernelI23Flash_fwd_kernel_traitsILi64ELi64ELi256ELi4ELb0ELb0EN7cutlass6half_tE19Flash_kernel_traitsILi64ELi64ELi256ELi4ES3_EELi8ELi7ELb1EEEvNS_16Flash_fwd_paramsE)
        /*1178*/ 	.word	0x0000002e


	//----- nvinfo : EIATTR_FRAME_SIZE
	.align		4
.L_756:
        /*117c*/ 	.byte	0x04, 0x11
        /*117e*/ 	.short	(.L_758 - .L_757)
	.align		4
.L_757:
        /*1180*/ 	.word	index@($__internal_7_$__cuda_sm20_div_s64)
        /*1184*/ 	.word	0x00000000


	//----- nvinfo : EIATTR_FRAME_SIZE
	.align		4
.L_758:
        /*1188*/ 	.byte	0x04, 0x11
        /*118a*/ 	.short	(.L_760 - .L_759)
	.align		4
.L_759:
        /*118c*/ 	.word	index@(_ZN5flash32flash_fwd_splitkv_combine_kernelI23Flash_fwd_kernel_traitsILi64ELi64ELi256ELi4ELb0ELb0EN7cutlass6half_tE19Flash_kernel_traitsILi64ELi64ELi256ELi4ES3_EELi8ELi7ELb1EEEvNS_16Flash_fwd_paramsE)
        /*1190*/ 	.word	0x00000000


	//----- nvinfo : EIATTR_REGCOUNT
	.align		4
.L_760:
        /*1194*/ 	.byte	0x04, 0x2f
        /*1196*/ 	.short	(.L_762 - .L_761)
	.align		4
.L_761:
        /*1198*/ 	.word	index@(_ZN5flash32flash_fwd_splitkv_combine_kernelI23Flash_fwd_kernel_traitsILi64ELi64ELi256ELi4ELb0ELb0EN7cutlass6half_tE19Flash_kernel_traitsILi64ELi64ELi256ELi4ES3_EELi8ELi1ELb0EEEvNS_16Flash_fwd_paramsE)
        /*119c*/ 	.word	0x00000028


	//----- nvinfo : EIATTR_FRAME_SIZE
	.align		4
.L_762:
        /*11a0*/ 	.byte	0x04, 0x11
        /*11a2*/ 	.short	(.L_764 - .L_763)
	.align		4
.L_763:
        /*11a4*/ 	.word	index@($__internal_6_$__cuda_sm20_div_s64)
        /*11a8*/ 	.word	0x00000000


	//----- nvinfo : EIATTR_FRAME_SIZE
	.align		4
.L_764:
        /*11ac*/ 	.byte	0x04, 0x11
        /*11ae*/ 	.short	(.L_766 - .L_765)
	.align		4
.L_765:
        /*11b0*/ 	.word	index@(_ZN5flash32flash_fwd_splitkv_combine_kernelI23Flash_fwd_kernel_traitsILi64ELi64ELi256ELi4ELb0ELb0EN7cutlass6half_tE19Flash_kernel_traitsILi64ELi64ELi256ELi4ES3_EELi8ELi1ELb0EEEvNS_16Flash_fwd_paramsE)
        /*11b4*/ 	.word	0x00000000


	//----- nvinfo : EIATTR_REGCOUNT
	.align		4
.L_766:
        /*11b8*/ 	.byte	0x04, 0x2f
        /*11ba*/ 	.short	(.L_768 - .L_767)
	.align		4
.L_767:
        /*11bc*/ 	.word	index@(_ZN5flash32flash_fwd_splitkv_combine_kernelI23Flash_fwd_kernel_traitsILi64ELi64ELi256ELi4ELb0ELb0EN7cutlass6half_tE19Flash_kernel_traitsILi64ELi64ELi256ELi4ES3_EELi8ELi2ELb0EEEvNS_16Flash_fwd_paramsE)
        /*11c0*/ 	.word	0x00000028


	//----- nvinfo : EIATTR_FRAME_SIZE
	.align		4
.L_768:
        /*11c4*/ 	.byte	0x04, 0x11
        /*11c6*/ 	.short	(.L_770 - .L_769)
	.align		4
.L_769:
        /*11c8*/ 	.word	index@($__internal_5_$__cuda_sm20_div_s64)
        /*11cc*/ 	.word	0x00000000


	//----- nvinfo : EIATTR_FRAME_SIZE
	.align		4
.L_770:
        /*11d0*/ 	.byte	0x04, 0x11
        /*11d2*/ 	.short	(.L_772 - .L_771)
	.align		4
.L_771:
        /*11d4*/ 	.word	index@(_ZN5flash32flash_fwd_splitkv_combine_kernelI23Flash_fwd_kernel_traitsILi64ELi64ELi256ELi4ELb0ELb0EN7cutlass6half_tE19Flash_kernel_traitsILi64ELi64ELi256ELi4ES3_EELi8ELi2ELb0EEEvNS_16Flash_fwd_paramsE)
        /*11d8*/ 	.word	0x00000000


	//----- nvinfo : EIATTR_REGCOUNT
	.align		4
.L_772:
        /*11dc*/ 	.byte	0x04, 0x2f
        /*11de*/ 	.short	(.L_774 - .L_773)
	.align		4
.L_773:
        /*11e0*/ 	.word	index@(_ZN5flash32flash_fwd_splitkv_combine_kernelI23Flash_fwd_kernel_traitsILi64ELi64ELi256ELi4ELb0ELb0EN7cutlass6half_tE19Flash_kernel_traitsILi64ELi64ELi256ELi4ES3_EELi8ELi3ELb0EEEvNS_16Flash_fwd_paramsE)
        /*11e4*/ 	.word	0x00000026


	//----- nvinfo : EIATTR_FRAME_SIZE
	.align		4
.L_774:
        /*11e8*/ 	.byte	0x04, 0x11
        /*11ea*/ 	.short	(.L_776 - .L_775)
	.align		4
.L_775:
        /*11ec*/ 	.word	index@($__internal_4_$__cuda_sm20_div_s64)
        /*11f0*/ 	.word	0x00000000


	//----- nvinfo : EIATTR_FRAME_SIZE
	.align		4
.L_776:
        /*11f4*/ 	.byte	0x04, 0x11
        /*11f6*/ 	.short	(.L_778 - .L_777)
	.align		4
.L_777:
        /*11f8*/ 	.word	index@(_ZN5flash32flash_fwd_splitkv_combine_kernelI23Flash_fwd_kernel_traitsILi64ELi64ELi256ELi4ELb0ELb0EN7cutlass6half_tE19Flash_kernel_traitsILi64ELi64ELi256ELi4ES3_EELi8ELi3ELb0EEEvNS_16Flash_fwd_paramsE)
        /*11fc*/ 	.word	0x00000000


	//----- nvinfo : EIATTR_REGCOUNT
	.align		4
.L_778:
        /*1200*/ 	.byte	0x04, 0x2f
        /*1202*/ 	.short	(.L_780 - .L_779)
	.align		4
.L_779:
        /*1204*/ 	.word	index@(_ZN5flash32flash_fwd_splitkv_combine_kernelI23Flash_fwd_kernel_traitsILi64ELi64ELi256ELi4ELb0ELb0EN7cutlass6half_tE19Flash_kernel_traitsILi64ELi64ELi256ELi4ES3_EELi8ELi4ELb0EEEvNS_16Flash_fwd_paramsE)
        /*1208*/ 	.word	0x00000028


	//----- nvinfo : EIATTR_FRAME_SIZE
	.align		4
.L_780:
        /*120c*/ 	.byte	0x04, 0x11
        /*120e*/ 	.short	(.L_782 - .L_781)
	.align		4
.L_781:
        /*1210*/ 	.word	index@($__internal_3_$__cuda_sm20_div_s64)
        /*1214*/ 	.word	0x00000000


	//----- nvinfo : EIATTR_FRAME_SIZE
	.align		4
.L_782:
        /*1218*/ 	.byte	0x04, 0x11
        /*121a*/ 	.short	(.L_784 - .L_783)
	.align		4
.L_783:
        /*121c*/ 	.word	index@(_ZN5flash32flash_fwd_splitkv_combine_kernelI23Flash_fwd_kernel_traitsILi64ELi64ELi256ELi4ELb0ELb0EN7cutlass6half_tE19Flash_kernel_traitsILi64ELi64ELi256ELi4ES3_EELi8ELi4ELb0EEEvNS_16Flash_fwd_paramsE)
        /*1220*/ 	.word	0x00000000


	//----- nvinfo : EIATTR_REGCOUNT
	.align		4
.L_784:
        /*1224*/ 	.byte	0x04, 0x2f
        /*1226*/ 	.short	(.L_786 - .L_785)
	.align		4
.L_785:
        /*1228*/ 	.word	index@(_ZN5flash32flash_fwd_splitkv_combine_kernelI23Flash_fwd_kernel_traitsILi64ELi64ELi256ELi4ELb0ELb0EN7cutlass6half_tE19Flash_kernel_traitsILi64ELi64ELi256ELi4ES3_EELi8ELi5ELb0EEEvNS_16Flash_fwd_paramsE)
        /*122c*/ 	.word	0x00000028


	//----- nvinfo : EIATTR_FRAME_SIZE
	.align		4
.L_786:
        /*1230*/ 	.byte	0x04, 0x11
        /*1232*/ 	.short	(.L_788 - .L_787)
	.align		4
.L_787:
        /*1234*/ 	.word	index@($__internal_2_$__cuda_sm20_div_s64)
        /*1238*/ 	.word	0x00000000


	//----- nvinfo : EIATTR_FRAME_SIZE
	.align		4
.L_788:
        /*123c*/ 	.byte	0x04, 0x11
        /*123e*/ 	.short	(.L_790 - .L_789)
	.align		4
.L_789:
        /*1240*/ 	.word	index@(_ZN5flash32flash_fwd_splitkv_combine_kernelI23Flash_fwd_kernel_traitsILi64ELi64ELi256ELi4ELb0ELb0EN7cutlass6half_tE19Flash_kernel_traitsILi64ELi64ELi256ELi4ES3_EELi8ELi5ELb0EEEvNS_16Flash_fwd_paramsE)
        /*1244*/ 	.word	0x00000000


	//----- nvinfo : EIATTR_REGCOUNT
	.align		4
.L_790:
        /*1248*/ 	.byte	0x04, 0x2f
        /*124a*/ 	.short	(.L_792 - .L_791)
	.align		4
.L_791:
        /*124c*/ 	.word	index@(_ZN5flash32flash_fwd_splitkv_combine_kernelI23Flash_fwd_kernel_traitsILi64ELi64ELi256ELi4ELb0ELb0EN7cutlass6half_tE19Flash_kernel_traitsILi64ELi64ELi256ELi4ES3_EELi8ELi6ELb0EEEvNS_16Flash_fwd_paramsE)
        /*1250*/ 	.word	0x0000002a


	//----- nvinfo : EIATTR_FRAME_SIZE
	.align		4
.L_792:
        /*1254*/ 	.byte	0x04, 0x11
        /*1256*/ 	.short	(.L_794 - .L_793)
	.align		4
.L_793:
        /*1258*/ 	.word	index@($__internal_1_$__cuda_sm20_div_s64)
        /*125c*/ 	.word	0x00000000


	//----- nvinfo : EIATTR_FRAME_SIZE
	.align		4
.L_794:
        /*1260*/ 	.byte	0x04, 0x11
        /*1262*/ 	.short	(.L_796 - .L_795)
	.align		4
.L_795:
        /*1264*/ 	.word	index@(_ZN5flash32flash_fwd_splitkv_combine_kernelI23Flash_fwd_kernel_traitsILi64ELi64ELi256ELi4ELb0ELb0EN7cutlass6half_tE19Flash_kernel_traitsILi64ELi64ELi256ELi4ES3_EELi8ELi6ELb0EEEvNS_16Flash_fwd_paramsE)
        /*1268*/ 	.word	0x00000000


	//----- nvinfo : EIATTR_REGCOUNT
	.align		4
.L_796:
        /*126c*/ 	.byte	0x04, 0x2f
        /*126e*/ 	.short	(.L_798 - .L_797)
	.align		4
.L_797:
        /*1270*/ 	.word	index@(_ZN5flash32flash_fwd_splitkv_combine_kernelI23Flash_fwd_kernel_traitsILi64ELi64ELi256ELi4ELb0ELb0EN7cutlass6half_tE19Flash_kernel_traitsILi64ELi64ELi256ELi4ES3_EELi8ELi7ELb0EEEvNS_16Flash_fwd_paramsE)
        /*1274*/ 	.word	0x00000030


	//----- nvinfo : EIATTR_FRAME_SIZE
	.align		4
.L_798:
        /*1278*/ 	.byte	0x04, 0x11
        /*127a*/ 	.short	(.L_800 - .L_799)
	.align		4
.L_799:
        /*127c*/ 	.word	index@($__internal_0_$__cuda_sm20_div_s64)
        /*1280*/ 	.word	0x00000000


	//----- nvinfo : EIATTR_FRAME_SIZE
	.align		4
.L_800:
        /*1284*/ 	.byte	0x04, 0x11
        /*1286*/ 	.short	(.L_802 - .L_801)
	.align		4
.L_801:
        /*1288*/ 	.word	index@(_ZN5flash32flash_fwd_splitkv_combine_kernelI23Flash_fwd_kernel_traitsILi64ELi64ELi256ELi4ELb0ELb0EN7cutlass6half_tE19Flash_kernel_traitsILi64ELi64ELi256ELi4ES3_EELi8ELi7ELb0EEEvNS_16Flash_fwd_paramsE)
        /*128c*/ 	.word	0x00000000


	//----- nvinfo : EIATTR_MIN_STACK_SIZE
	.align		4
.L_802:
        /*1290*/ 	.byte	0x04, 0x12
        /*1292*/ 	.short	(.L_804 - .L_803)
	.align		4
.L_803:
        /*1294*/ 	.word	index@(_ZN5flash32flash_fwd_splitkv_combine_kernelI23Flash_fwd_kernel_traitsILi64ELi64ELi256ELi4ELb0ELb0EN7cutlass6half_tE19Flash_kernel_traitsILi64ELi64ELi256ELi4ES3_EELi8ELi7ELb0EEEvNS_16Flash_fwd_paramsE)
        /*1298*/ 	.word	0x00000000


	//----- nvinfo : EIATTR_MIN_STACK_SIZE
	.align		4
.L_804:
        /*129c*/ 	.byte	0x04, 0x12
        /*129e*/ 	.short	(.L_806 - .L_805)
	.align		4
.L_805:
        /*12a0*/ 	.word	index@(_ZN5flash32flash_fwd_splitkv_combine_kernelI23Flash_fwd_kernel_traitsILi64ELi64ELi256ELi4ELb0ELb0EN7cutlass6half_tE19Flash_kernel_traitsILi64ELi64ELi256ELi4ES3_EELi8ELi6ELb0EEEvNS_16Flash_fwd_paramsE)
        /*12a4*/ 	.word	0x00000000


	//----- nvinfo : EIATTR_MIN_STACK_SIZE
	.align		4
.L_806:
        /*12a8*/ 	.byte	0x04, 0x12
        /*12aa*/ 	.short	(.L_808 - .L_807)
	.align		4
.L_807:
        /*12ac*/ 	.word	index@(_ZN5flash32flash_fwd_splitkv_combine_kernelI23Flash_fwd_kernel_traitsILi64ELi64ELi256ELi4ELb0ELb0EN7cutlass6half_tE19Flash_kernel_traitsILi64ELi64ELi256ELi4ES3_EELi8ELi5ELb0EEEvNS_16Flash_fwd_paramsE)
        /*12b0*/ 	.word	0x00000000


	//----- nvinfo : EIATTR_MIN_STACK_SIZE
	.align		4
.L_808:
        /*12b4*/ 	.byte	0x04, 0x12
        /*12b6*/ 	.short	(.L_810 - .L_809)
	.align		4
.L_809:
        /*12b8*/ 	.word	index@(_ZN5flash32flash_fwd_splitkv_combine_kernelI23Flash_fwd_kernel_traitsILi64ELi64ELi256ELi4ELb0ELb0EN7cutlass6half_tE19Flash_kernel_traitsILi64ELi64ELi256ELi4ES3_EELi8ELi4ELb0EEEvNS_16Flash_fwd_paramsE)
        /*12bc*/ 	.word	0x00000000


	//----- nvinfo : EIATTR_MIN_STACK_SIZE
	.align		4
.L_810:
        /*12c0*/ 	.byte	0x04, 0x12
        /*12c2*/ 	.short	(.L_812 - .L_811)
	.align		4
.L_811:
        /*12c4*/ 	.word	index@(_ZN5flash32flash_fwd_splitkv_combine_kernelI23Flash_fwd_kernel_traitsILi64ELi64ELi256ELi4ELb0ELb0EN7cutlass6half_tE19Flash_kernel_traitsILi64ELi64ELi256ELi4ES3_EELi8ELi3ELb0EEEvNS_16Flash_fwd_paramsE)
        /*12c8*/ 	.word	0x00000000


	//----- nvinfo : EIATTR_MIN_STACK_SIZE
	.align		4
.L_812:
        /*12cc*/ 	.byte	0x04, 0x12
        /*12ce*/ 	.short	(.L_814 - .L_813)
	.align		4
.L_813:
        /*12d0*/ 	.word	index@(_ZN5flash32flash_fwd_splitkv_combine_kernelI23Flash_fwd_kernel_traitsILi64ELi64ELi256ELi4ELb0ELb0EN7cutlass6half_tE19Flash_kernel_traitsILi64ELi64ELi256ELi4ES3_EELi8ELi2ELb0EEEvNS_16Flash_fwd_paramsE)
        /*12d4*/ 	.word	0x00000000


	//----- nvinfo : EIATTR_MIN_STACK_SIZE
	.align		4
.L_814:
        /*12d8*/ 	.byte	0x04, 0x12
        /*12da*/ 	.short	(.L_816 - .L_815)
	.align		4
.L_815:
        /*12dc*/ 	.word	index@(_ZN5flash32flash_fwd_splitkv_combine_kernelI23Flash_fwd_kernel_traitsILi64ELi64ELi256ELi4ELb0ELb0EN7cutlass6half_tE19Flash_kernel_traitsILi64ELi64ELi256ELi4ES3_EELi8ELi1ELb0EEEvNS_16Flash_fwd_paramsE)
        /*12e0*/ 	.word	0x00000000


	//----- nvinfo : EIATTR_MIN_STACK_SIZE
	.align		4
.L_816:
        /*12e4*/ 	.byte	0x04, 0x12
        /*12e6*/ 	.short	(.L_818 - .L_817)
	.align		4
.L_817:
        /*12e8*/ 	.word	index@(_ZN5flash32flash_fwd_splitkv_combine_kernelI23Flash_fwd_kernel_traitsILi64ELi64ELi256ELi4ELb0ELb0EN7cutlass6half_tE19Flash_kernel_traitsILi64ELi64ELi256ELi4ES3_EELi8ELi7ELb1EEEvNS_16Flash_fwd_paramsE)
        /*12ec*/ 	.word	0x00000000


	//----- nvinfo : EIATTR_MIN_STACK_SIZE
	.align		4
.L_818:
        /*12f0*/ 	.byte	0x04, 0x12
        /*12f2*/ 	.short	(.L_820 - .L_819)
	.align		4
.L_819:
        /*12f4*/ 	.word	index@(_ZN5flash32flash_fwd_splitkv_combine_kernelI23Flash_fwd_kernel_traitsILi64ELi64ELi256ELi4ELb0ELb0EN7cutlass6half_tE19Flash_kernel_traitsILi64ELi64ELi256ELi4ES3_EELi8ELi6ELb1EEEvNS_16Flash_fwd_paramsE)
        /*12f8*/ 	.word	0x00000000


	//----- nvinfo : EIATTR_MIN_STACK_SIZE
	.align		4
.L_820:
        /*12fc*/ 	.byte	0x04, 0x12
        /*12fe*/ 	.short	(.L_822 - .L_821)
	.align		4
.L_821:
        /*1300*/ 	.word	index@(_ZN5flash32flash_fwd_splitkv_combine_kernelI23Flash_fwd_kernel_traitsILi64ELi64ELi256ELi4ELb0ELb0EN7cutlass6half_tE19Flash_kernel_traitsILi64ELi64ELi256ELi4ES3_EELi8ELi5ELb1EEEvNS_16Flash_fwd_paramsE)
        /*1304*/ 	.word	0x00000000


	//----- nvinfo : EIATTR_MIN_STACK_SIZE
	.align		4
.L_822:
        /*1308*/ 	.byte	0x04, 0x12
        /*130a*/ 	.short	(.L_824 - .L_823)
	.align		4
.L_823:
        /*130c*/ 	.word	index@(_ZN5flash32flash_fwd_splitkv_combine_kernelI23Flash_fwd_kernel_traitsILi64ELi64ELi256ELi4ELb0ELb0EN7cutlass6half_tE19Flash_kernel_traitsILi64ELi64ELi256ELi4ES3_EELi8ELi4ELb1EEEvNS_16Flash_fwd_paramsE)
        /*1310*/ 	.word	0x00000000


	//----- nvinfo : EIATTR_MIN_STACK_SIZE
	.align		4
.L_824:
        /*1314*/ 	.byte	0x04, 0x12
        /*1316*/ 	.short	(.L_826 - .L_825)
	.align		4
.L_825:
        /*1318*/ 	.word	index@(_ZN5flash32flash_fwd_splitkv_combine_kernelI23Flash_fwd_kernel_traitsILi64ELi64ELi256ELi4ELb0ELb0EN7cutlass6half_tE19Flash_kernel_traitsILi64ELi64ELi256ELi4ES3_EELi8ELi3ELb1EEEvNS_16Flash_fwd_paramsE)
        /*131c*/ 	.word	0x00000000


	//----- nvinfo : EIATTR_MIN_STACK_SIZE
	.align		4
.L_826:
        /*1320*/ 	.byte	0x04, 0x12
        /*1322*/ 	.short	(.L_828 - .L_827)
	.align		4
.L_827:
        /*1324*/ 	.word	index@(_ZN5flash32flash_fwd_splitkv_combine_kernelI23Flash_fwd_kernel_traitsILi64ELi64ELi256ELi4ELb0ELb0EN7cutlass6half_tE19Flash_kernel_traitsILi64ELi64ELi256ELi4ES3_EELi8ELi2ELb1EEEvNS_16Flash_fwd_paramsE)
        /*1328*/ 	.word	0x00000000


	//----- nvinfo : EIATTR_MIN_STACK_SIZE
	.align		4
.L_828:
        /*132c*/ 	.byte	0x04, 0x12
        /*132e*/ 	.short	(.L_830 - .L_829)
	.align		4
.L_829:
        /*1330*/ 	.word	index@(_ZN5flash32flash_fwd_splitkv_combine_kernelI23Flash_fwd_kernel_traitsILi64ELi64ELi256ELi4ELb0ELb0EN7cutlass6half_tE19Flash_kernel_traitsILi64ELi64ELi256ELi4ES3_EELi8ELi1ELb1EEEvNS_16Flash_fwd_paramsE)
        /*1334*/ 	.word	0x00000000


	//----- nvinfo : EIATTR_MIN_STACK_SIZE
	.align		4
.L_830:
        /*1338*/ 	.byte	0x04, 0x12
        /*133a*/ 	.short	(.L_832 - .L_831)
	.align		4
.L_831:
        /*133c*/ 	.word	index@(_ZN5flash24flash_fwd_splitkv_kernelI23Flash_fwd_kernel_traitsILi64ELi64ELi256ELi4ELb0ELb0EN7cutlass6half_tE19Flash_kernel_traitsILi64ELi64ELi256ELi4ES3_EELb0ELb0ELb0ELb0ELb1ELb0ELb0ELb0EEEvNS_16Flash_fwd_paramsE)
        /*1340*/ 	.word	0x00000008


	//----- nvinfo : EIATTR_MIN_STACK_SIZE
	.align		4
.L_832:
        /*1344*/ 	.byte	0x04, 0x12
        /*1346*/ 	.short	(.L_834 - .L_833)
	.align		4
.L_833:
        /*1348*/ 	.word	index@(_ZN5flash24flash_fwd_splitkv_kernelI23Flash_fwd_kernel_traitsILi64ELi64ELi256ELi4ELb0ELb0EN7cutlass6half_tE19Flash_kernel_traitsILi64ELi64ELi256ELi4ES3_EELb0ELb0ELb0ELb0ELb1ELb1ELb0ELb0EEEvNS_16Flash_fwd_paramsE)
        /*134c*/ 	.word	0x00000048


	//----- nvinfo : EIATTR_MIN_STACK_SIZE
	.align		4
.L_834:
        /*1350*/ 	.byte	0x04, 0x12
        /*1352*/ 	.short	(.L_836 - .L_835)
	.align		4
.L_835:
        /*1354*/ 	.word	index@(_ZN5flash24flash_fwd_splitkv_kernelI23Flash_fwd_kernel_traitsILi64ELi64ELi256ELi4ELb0ELb0EN7cutlass6half_tE19Flash_kernel_traitsILi64ELi64ELi256ELi4ES3_EELb0ELb0ELb0ELb0ELb1ELb0ELb1ELb0EEEvNS_16Flash_fwd_paramsE)
        /*1358*/ 	.word	0x00000000


	//----- nvinfo : EIATTR_MIN_STACK_SIZE
	.align		4
.L_836:
        /*135c*/ 	.byte	0x04, 0x12
        /*135e*/ 	.short	(.L_838 - .L_837)
	.align		4
.L_837:
        /*1360*/ 	.word	index@(_ZN5flash24flash_fwd_splitkv_kernelI23Flash_fwd_kernel_traitsILi64ELi64ELi256ELi4ELb0ELb0EN7cutlass6half_tE19Flash_kernel_traitsILi64ELi64ELi256ELi4ES3_EELb0ELb0ELb0ELb0ELb1ELb1ELb1ELb0EEEvNS_16Flash_fwd_paramsE)
        /*1364*/ 	.word	0x00000048


	//----- nvinfo : EIATTR_MIN_STACK_SIZE
	.align		4
.L_838:
        /*1368*/ 	.byte	0x04, 0x12
        /*136a*/ 	.short	(.L_840 - .L_839)
	.align		4
.L_839:
        /*136c*/ 	.word	index@(_ZN5flash24flash_fwd_splitkv_kernelI23Flash_fwd_kernel_traitsILi64ELi64ELi256ELi4ELb0ELb0EN7cutlass6half_tE19Flash_kernel_traitsILi64ELi64ELi256ELi4ES3_EELb0ELb0ELb0ELb0ELb0ELb0ELb0ELb0EEEvNS_16Flash_fwd_paramsE)
        /*1370*/ 	.word	0x00000008


	//----- nvinfo : EIATTR_MIN_STACK_SIZE
	.align		4
.L_840:
        /*1374*/ 	.byte	0x04, 0x12
        /*1376*/ 	.short	(.L_842 - .L_841)
	.align		4
.L_841:
        /*1378*/ 	.word	index@(_ZN5flash24flash_fwd_splitkv_kernelI23Flash_fwd_kernel_traitsILi64ELi64ELi256ELi4ELb0ELb0EN7cutlass6half_tE19Flash_kernel_traitsILi64ELi64ELi256ELi4ES3_EELb0ELb0ELb0ELb0ELb0ELb1ELb0ELb0EEEvNS_16Flash_fwd_paramsE)
        /*137c*/ 	.word	0x00000048


	//----- nvinfo : EIATTR_MIN_STACK_SIZE
	.align		4
.L_842:
        /*1380*/ 	.byte	0x04, 0x12
        /*1382*/ 	.short	(.L_844 - .L_843)
	.align		4
.L_843:
        /*1384*/ 	.word	index@(_ZN5flash24flash_fwd_splitkv_kernelI23Flash_fwd_kernel_traitsILi64ELi64ELi256ELi4ELb0ELb0EN7cutlass6half_tE19Flash_kernel_traitsILi64ELi64ELi256ELi4ES3_EELb0ELb0ELb0ELb0ELb0ELb0ELb0ELb1EEEvNS_16Flash_fwd_paramsE)
        /*1388*/ 	.word	0x00000008


	//----- nvinfo : EIATTR_MIN_STACK_SIZE
	.align		4
.L_844:
        /*138c*/ 	.byte	0x04, 0x12
        /*138e*/ 	.short	(.L_846 - .L_845)
	.align		4
.L_845:
        /*1390*/ 	.word	index@(_ZN5flash24flash_fwd_splitkv_kernelI23Flash_fwd_kernel_traitsILi64ELi64ELi256ELi4ELb0ELb0EN7cutlass6half_tE19Flash_kernel_traitsILi64ELi64ELi256ELi4ES3_EELb0ELb0ELb0ELb0ELb0ELb1ELb0ELb1EEEvNS_16Flash_fwd_paramsE)
        /*1394*/ 	.word	0x00000070


	//----- nvinfo : EIATTR_MIN_STACK_SIZE
	.align		4
.L_846:
        /*1398*/ 	.byte	0x04, 0x12
        /*139a*/ 	.short	(.L_848 - .L_847)
	.align		4
.L_847:
        /*139c*/ 	.word	index@(_ZN5flash24flash_fwd_splitkv_kernelI23Flash_fwd_kernel_traitsILi64ELi64ELi256ELi4ELb0ELb0EN7cutlass6half_tE19Flash_kernel_traitsILi64ELi64ELi256ELi4ES3_EELb0ELb0ELb0ELb0ELb0ELb0ELb1ELb0EEEvNS_16Flash_fwd_paramsE)
        /*13a0*/ 	.word	0x00000008


	//----- nvinfo : EIATTR_MIN_STACK_SIZE
	.align		4
.L_848:
        /*13a4*/ 	.byte	0x04, 0x12
        /*13a6*/ 	.short	(.L_850 - .L_849)
	.align		4
.L_849:
        /*13a8*/ 	.word	index@(_ZN5flash24flash_fwd_splitkv_kernelI23Flash_fwd_kernel_traitsILi64ELi64ELi256ELi4ELb0ELb0EN7cutlass6half_tE19Flash_kernel_traitsILi64ELi64ELi256ELi4ES3_EELb0ELb0ELb0ELb0ELb0ELb1ELb1ELb0EEEvNS_16Flash_fwd_paramsE)
        /*13ac*/ 	.word	0x00000040


	//----- nvinfo : EIATTR_MIN_STACK_SIZE
	.align		4
.L_850:
        /*13b0*/ 	.byte	0x04, 0x12
        /*13b2*/ 	.short	(.L_852 - .L_851)
	.align		4
.L_851:
        /*13b4*/ 	.word	index@(_ZN5flash24flash_fwd_splitkv_kernelI23Flash_fwd_kernel_traitsILi64ELi64ELi256ELi4ELb0ELb0EN7cutlass6half_tE19Flash_kernel_traitsILi64ELi64ELi256ELi4ES3_EELb0ELb0ELb0ELb0ELb0ELb0ELb1ELb1EEEvNS_16Flash_fwd_paramsE)
        /*13b8*/ 	.word	0x00000008


	//----- nvinfo : EIATTR_MIN_STACK_SIZE
	.align		4
.L_852:
        /*13bc*/ 	.byte	0x04, 0x12
        /*13be*/ 	.short	(.L_854 - .L_853)
	.align		4
.L_853:
        /*13c0*/ 	.word	index@(_ZN5flash24flash_fwd_splitkv_kernelI23Flash_fwd_kernel_traitsILi64ELi64ELi256ELi4ELb0ELb0EN7cutlass6half_tE19Flash_kernel_traitsILi64ELi64ELi256ELi4ES3_EELb0ELb0ELb0ELb0ELb0ELb1ELb1ELb1EEEvNS_16Flash_fwd_paramsE)
        /*13c4*/ 	.word	0x00000048


	//----- nvinfo : EIATTR_MIN_STACK_SIZE
	.align		4
.L_854:
        /*13c8*/ 	.byte	0x04, 0x12
        /*13ca*/ 	.short	(.L_856 - .L_855)
	.align		4
.L_855:
        /*13cc*/ 	.word	index@(_ZN5flash24flash_fwd_splitkv_kernelI23Flash_fwd_kernel_traitsILi64ELi64ELi256ELi4ELb0ELb0EN7cutlass6half_tE19Flash_kernel_traitsILi64ELi64ELi256ELi4ES3_EELb0ELb1ELb0ELb0ELb0ELb0ELb0ELb0EEEvNS_16Flash_fwd_paramsE)
        /*13d0*/ 	.word	0x00000168


	//----- nvinfo : EIATTR_MIN_STACK_SIZE
	.align		4
.L_856:
        /*13d4*/ 	.byte	0x04, 0x12
        /*13d6*/ 	.short	(.L_858 - .L_857)
	.align		4
.L_857:
        /*13d8*/ 	.word	index@(_ZN5flash24flash_fwd_splitkv_kernelI23Flash_fwd_kernel_traitsILi64ELi64ELi256ELi4ELb0ELb0EN7cutlass6half_tE19Flash_kernel_traitsILi64ELi64ELi256ELi4ES3_EELb0ELb1ELb0ELb0ELb0ELb1ELb0ELb0EEEvNS_16Flash_fwd_paramsE)
        /*13dc*/ 	.word	0x00000068


	//----- nvinfo : EIATTR_MIN_STACK_SIZE
	.align		4
.L_858:
        /*13e0*/ 	.byte	0x04, 0x12
        /*13e2*/ 	.short	(.L_860 - .L_859)
	.align		4
.L_859:
        /*13e4*/ 	.word	index@(_ZN5flash24flash_fwd_splitkv_kernelI23Flash_fwd_kernel_traitsILi64ELi64ELi256ELi4ELb0ELb0EN7cutlass6half_tE19Flash_kernel_traitsILi64ELi64ELi256ELi4ES3_EELb0ELb1ELb0ELb0ELb0ELb0ELb0ELb1EEEvNS_16Flash_fwd_paramsE)
        /*13e8*/ 	.word	0x00000158


	//----- nvinfo : EIATTR_MIN_STACK_SIZE
	.align		4
.L_860:
        /*13ec*/ 	.byte	0x04, 0x12
        /*13ee*/ 	.short	(.L_862 - .L_861)
	.align		4
.L_861:
        /*13f0*/ 	.word	index@(_ZN5flash24flash_fwd_splitkv_kernelI23Flash_fwd_kernel_traitsILi64ELi64ELi256ELi4ELb0ELb0EN7cutlass6half_tE19Flash_kernel_traitsILi64ELi64ELi256ELi4ES3_EELb0ELb1ELb0ELb0ELb0ELb1ELb0ELb1EEEvNS_16Flash_fwd_paramsE)
        /*13f4*/ 	.word	0x00000050


	//----- nvinfo : EIATTR_MIN_STACK_SIZE
	.align		4
.L_862:
        /*13f8*/ 	.byte	0x04, 0x12
        /*13fa*/ 	.short	(.L_864 - .L_863)
	.align		4
.L_863:
        /*13fc*/ 	.word	index@(_ZN5flash24flash_fwd_splitkv_kernelI23Flash_fwd_kernel_traitsILi64ELi64ELi256ELi4ELb0ELb0EN7cutlass6half_tE19Flash_kernel_traitsILi64ELi64ELi256ELi4ES3_EELb0ELb1ELb0ELb0ELb0ELb0ELb1ELb0EEEvNS_16Flash_fwd_paramsE)
        /*1400*/ 	.word	0x000000a8


	//----- nvinfo : EIATTR_MIN_STACK_SIZE
	.align		4
.L_864:
        /*1404*/ 	.byte	0x04, 0x12
        /*1406*/ 	.short	(.L_866 - .L_865)
	.align		4
.L_865:
        /*1408*/ 	.word	index@(_ZN5flash24flash_fwd_splitkv_kernelI23Flash_fwd_kernel_traitsILi64ELi64ELi256ELi4ELb0ELb0EN7cutlass6half_tE19Flash_kernel_traitsILi64ELi64ELi256ELi4ES3_EELb0ELb1ELb0ELb0ELb0ELb1ELb1ELb0EEEvNS_16Flash_fwd_paramsE)
        /*140c*/ 	.word	0x00000040


	//----- nvinfo : EIATTR_MIN_STACK_SIZE
	.align		4
.L_866:
        /*1410*/ 	.byte	0x04, 0x12
        /*1412*/ 	.short	(.L_868 - .L_867)
	.align		4
.L_867:
        /*1414*/ 	.word	index@(_ZN5flash24flash_fwd_splitkv_kernelI23Flash_fwd_kernel_traitsILi64ELi64ELi256ELi4ELb0ELb0EN7cutlass6half_tE19Flash_kernel_traitsILi64ELi64ELi256ELi4ES3_EELb0ELb1ELb0ELb0ELb0ELb0ELb1ELb1EEEvNS_16Flash_fwd_paramsE)
        /*1418*/ 	.word	0x00000090


	//----- nvinfo : EIATTR_MIN_STACK_SIZE
	.align		4
.L_868:
        /*141c*/ 	.byte	0x04, 0x12
        /*141e*/ 	.short	(.L_870 - .L_869)
	.align		4
.L_869:
        /*1420*/ 	.word	index@(_ZN5flash24flash_fwd_splitkv_kernelI23Flash_fwd_kernel_traitsILi64ELi64ELi256ELi4ELb0ELb0EN7cutlass6half_tE19Flash_kernel_traitsILi64ELi64ELi256ELi4ES3_EELb0ELb1ELb0ELb0ELb0ELb1ELb1ELb1EEEvNS_16Flash_fwd_paramsE)
        /*1424*/ 	.word	0x00000048


	//----- nvinfo : EIATTR_MIN_STACK_SIZE
	.align		4
.L_870:
        /*1428*/ 	.byte	0x04, 0x12
        /*142a*/ 	.short	(.L_872 - .L_871)
	.align		4
.L_871:
        /*142c*/ 	.word	index@(_ZN5flash24flash_fwd_splitkv_kernelI23Flash_fwd_kernel_traitsILi64ELi64ELi256ELi4ELb0ELb0EN7cutlass6half_tE19Flash_kernel_traitsILi64ELi64ELi256ELi4ES3_EELb0ELb0ELb0ELb1ELb1ELb0ELb0ELb0EEEvNS_16Flash_fwd_paramsE)
        /*1430*/ 	.word	0x00000008


	//----- nvinfo : EIATTR_MIN_STACK_SIZE
	.align		4
.L_872:
        /*1434*/ 	.byte	0x04, 0x12
        /*1436*/ 	.short	(.L_874 - .L_873)
	.align		4
.L_873:
        /*1438*/ 	.word	index@(_ZN5flash24flash_fwd_splitkv_kernelI23Flash_fwd_kernel_traitsILi64ELi64ELi256ELi4ELb0ELb0EN7cutlass6half_tE19Flash_kernel_traitsILi64ELi64ELi256ELi4ES3_EELb0ELb0ELb0ELb1ELb1ELb1ELb0ELb0EEEvNS_16Flash_fwd_paramsE)
        /*143c*/ 	.word	0x00000048


	//----- nvinfo : EIATTR_MIN_STACK_SIZE
	.align		4
.L_874:
        /*1440*/ 	.byte	0x04, 0x12
        /*1442*/ 	.short	(.L_876 - .L_875)
	.align		4
.L_875:
        /*1444*/ 	.word	index@(_ZN5flash24flash_fwd_splitkv_kernelI23Flash_fwd_kernel_traitsILi64ELi64ELi256ELi4ELb0ELb0EN7cutlass6half_tE19Flash_kernel_traitsILi64ELi64ELi256ELi4ES3_EELb0ELb0ELb1ELb0ELb0ELb0ELb0ELb0EEEvNS_16Flash_fwd_paramsE)
        /*1448*/ 	.word	0x00000008


	//----- nvinfo : EIATTR_MIN_STACK_SIZE
	.align		4
.L_876:
        /*144c*/ 	.byte	0x04, 0x12
        /*144e*/ 	.short	(.L_878 - .L_877)
	.align		4
.L_877:
        /*1450*/ 	.word	index@(_ZN5flash24flash_fwd_splitkv_kernelI23Flash_fwd_kernel_traitsILi64ELi64ELi256ELi4ELb0ELb0EN7cutlass6half_tE19Flash_kernel_traitsILi64ELi64ELi256ELi4ES3_EELb0ELb0ELb1ELb0ELb0ELb1ELb0ELb0EEEvNS_16Flash_fwd_paramsE)
        /*1454*/ 	.word	0x00000058


	//----- nvinfo : EIATTR_MIN_STACK_SIZE
	.align		4
.L_878:
        /*1458*/ 	.byte	0x04, 0x12
        /*145a*/ 	.short	(.L_880 - .L_879)
	.align		4
.L_879:
        /*145c*/ 	.word	index@(_ZN5flash24flash_fwd_splitkv_kernelI23Flash_fwd_kernel_traitsILi64ELi64ELi256ELi4ELb0ELb0EN7cutlass6half_tE19Flash_kernel_traitsILi64ELi64ELi256ELi4ES3_EELb0ELb0ELb0ELb0ELb1ELb0ELb0ELb1EEEvNS_16Flash_fwd_paramsE)
        /*1460*/ 	.word	0x00000008


	//----- nvinfo : EIATTR_MIN_STACK_SIZE
	.align		4
.L_880:
        /*1464*/ 	.byte	0x04, 0x12
        /*1466*/ 	.short	(.L_882 - .L_881)
	.align		4
.L_881:
        /*1468*/ 	.word	index@(_ZN5flash24flash_fwd_splitkv_kernelI23Flash_fwd_kernel_traitsILi64ELi64ELi256ELi4ELb0ELb0EN7cutlass6half_tE19Flash_kernel_traitsILi64ELi64ELi256ELi4ES3_EELb0ELb0ELb0ELb0ELb1ELb1ELb0ELb1EEEvNS_16Flash_fwd_paramsE)
        /*146c*/ 	.word	0x00000040


	//----- nvinfo : EIATTR_MIN_STACK_SIZE
	.align		4
.L_882:
        /*1470*/ 	.byte	0x04, 0x12
        /*1472*/ 	.short	(.L_884 - .L_883)
	.align		4
.L_883:
        /*1474*/ 	.word	index@(_ZN5flash24flash_fwd_splitkv_kernelI23Flash_fwd_kernel_traitsILi64ELi64ELi256ELi4ELb0ELb0EN7cutlass6half_tE19Flash_kernel_traitsILi64ELi64ELi256ELi4ES3_EELb0ELb0ELb1ELb0ELb0ELb0ELb0ELb1EEEvNS_16Flash_fwd_paramsE)
        /*1478*/ 	.word	0x00000100


	//----- nvinfo : EIATTR_MIN_STACK_SIZE
	.align		4
.L_884:
        /*147c*/ 	.byte	0x04, 0x12
        /*147e*/ 	.short	(.L_886 - .L_885)
	.align		4
.L_885:
        /*1480*/ 	.word	index@(_ZN5flash24flash_fwd_splitkv_kernelI23Flash_fwd_kernel_traitsILi64ELi64ELi256ELi4ELb0ELb0EN7cutlass6half_tE19Flash_kernel_traitsILi64ELi64ELi256ELi4ES3_EELb0ELb0ELb1ELb0ELb0ELb1ELb0ELb1EEEvNS_16Flash_fwd_paramsE)
        /*1484*/ 	.word	0x00000020


	//----- nvinfo : EIATTR_MIN_STACK_SIZE
	.align		4
.L_886:
        /*1488*/ 	.byte	0x04, 0x12
        /*148a*/ 	.short	(.L_888 - .L_887)
	.align		4
.L_887:
        /*148c*/ 	.word	index@(_ZN5flash24flash_fwd_splitkv_kernelI23Flash_fwd_kernel_traitsILi64ELi64ELi256ELi4ELb0ELb0EN7cutlass6half_tE19Flash_kernel_traitsILi64ELi64ELi256ELi4ES3_EELb0ELb0ELb0ELb1ELb1ELb0ELb1ELb0EEEvNS_16Flash_fwd_paramsE)
        /*1490*/ 	.word	0x00000008


	//----- nvinfo : EIATTR_MIN_STACK_SIZE
	.align		4
.L_888:
        /*1494*/ 	.byte	0x04, 0x12
        /*1496*/ 	.short	(.L_890 - .L_889)
	.align		4
.L_889:
        /*1498*/ 	.word	index@(_ZN5flash24flash_fwd_splitkv_kernelI23Flash_fwd_kernel_traitsILi64ELi64ELi256ELi4ELb0ELb0EN7cutlass6half_tE19Flash_kernel_traitsILi64ELi64ELi256ELi4ES3_EELb0ELb0ELb0ELb1ELb1ELb1ELb1ELb0EEEvNS_16Flash_fwd_paramsE)
        /*149c*/ 	.word	0x00000050


	//----- nvinfo : EIATTR_MIN_STACK_SIZE
	.align		4
.L_890:
        /*14a0*/ 	.byte	0x04, 0x12
        /*14a2*/ 	.short	(.L_892 - .L_891)
	.align		4
.L_891:
        /*14a4*/ 	.word	index@(_ZN5flash24flash_fwd_splitkv_kernelI23Flash_fwd_kernel_traitsILi64ELi64ELi256ELi4ELb0ELb0EN7cutlass6half_tE19Flash_kernel_traitsILi64ELi64ELi256ELi4ES3_EELb0ELb0ELb1ELb0ELb0ELb0ELb1ELb0EEEvNS_16Flash_fwd_paramsE)
        /*14a8*/ 	.word	0x00000010


	//----- nvinfo : EIATTR_MIN_STACK_SIZE
	.align		4
.L_892:
        /*14ac*/ 	.byte	0x04, 0x12
        /*14ae*/ 	.short	(.L_894 - .L_893)
	.align		4
.L_893:
        /*14b0*/ 	.word	index@(_ZN5flash24flash_fwd_splitkv_kernelI23Flash_fwd_kernel_traitsILi64ELi64ELi256ELi4ELb0ELb0EN7cutlass6half_tE19Flash_kernel_traitsILi64ELi64ELi256ELi4ES3_EELb0ELb0ELb1ELb0ELb0ELb1ELb1ELb0EEEvNS_16Flash_fwd_paramsE)
        /*14b4*/ 	.word	0x00000028


	//----- nvinfo : EIATTR_MIN_STACK_SIZE
	.align		4
.L_894:
        /*14b8*/ 	.byte	0x04, 0x12
        /*14ba*/ 	.short	(.L_896 - .L_895)
	.align		4
.L_895:
        /*14bc*/ 	.word	index@(_ZN5flash24flash_fwd_splitkv_kernelI23Flash_fwd_kernel_traitsILi64ELi64ELi256ELi4ELb0ELb0EN7cutlass6half_tE19Flash_kernel_traitsILi64ELi64ELi256ELi4ES3_EELb0ELb0ELb0ELb0ELb1ELb0ELb1ELb1EEEvNS_16Flash_fwd_paramsE)
        /*14c0*/ 	.word	0x00000000


	//----- nvinfo : EIATTR_MIN_STACK_SIZE
	.align		4
.L_896:
        /*14c4*/ 	.byte	0x04, 0x12
        /*14c6*/ 	.short	(.L_898 - .L_897)
	.align		4
.L_897:
        /*14c8*/ 	.word	index@(_ZN5flash24flash_fwd_splitkv_kernelI23Flash_fwd_kernel_traitsILi64ELi64ELi256ELi4ELb0ELb0EN7cutlass6half_tE19Flash_kernel_traitsILi64ELi64ELi256ELi4ES3_EELb0ELb0ELb0ELb0ELb1ELb1ELb1ELb1EEEvNS_16Flash_fwd_paramsE)
        /*14cc*/ 	.word	0x00000040


	//----- nvinfo : EIATTR_MIN_STACK_SIZE
	.align		4
.L_898:
        /*14d0*/ 	.byte	0x04, 0x12
        /*14d2*/ 	.short	(.L_900 - .L_899)
	.align		4
.L_899:
        /*14d4*/ 	.word	index@(_ZN5flash24flash_fwd_splitkv_kernelI23Flash_fwd_kernel_traitsILi64ELi64ELi256ELi4ELb0ELb0EN7cutlass6half_tE19Flash_kernel_traitsILi64ELi64ELi256ELi4ES3_EELb0ELb0ELb1ELb0ELb0ELb0ELb1ELb1EEEvNS_16Flash_fwd_paramsE)
        /*14d8*/ 	.word	0x00000110


	//----- nvinfo : EIATTR_MIN_STACK_SIZE
	.align		4
.L_900:
        /*14dc*/ 	.byte	0x04, 0x12
        /*14de*/ 	.short	(.L_902 - .L_901)
	.align		4
.L_901:
        /*14e0*/ 	.word	index@(_ZN5flash24flash_fwd_splitkv_kernelI23Flash_fwd_kernel_traitsILi64ELi64ELi256ELi4ELb0ELb0EN7cutlass6half_tE19Flash_kernel_traitsILi64ELi64ELi256ELi4ES3_EELb0ELb0ELb1ELb0ELb0ELb1ELb1ELb1EEEvNS_16Flash_fwd_paramsE)
        /*14e4*/ 	.word	0x00000020


	//----- nvinfo : EIATTR_MIN_STACK_SIZE
	.align		4
.L_902:
        /*14e8*/ 	.byte	0x04, 0x12
        /*14ea*/ 	.short	(.L_904 - .L_903)
	.align		4
.L_903:
        /*14ec*/ 	.word	index@(_ZN5flash24flash_fwd_splitkv_kernelI23Flash_fwd_kernel_traitsILi64ELi64ELi256ELi4ELb0ELb0EN7cutlass6half_tE19Flash_kernel_traitsILi64ELi64ELi256ELi4ES3_EELb0ELb1ELb0ELb0ELb1ELb0ELb0ELb0EEEvNS_16Flash_fwd_paramsE)
        /*14f0*/ 	.word	0x00000060


	//----- nvinfo : EIATTR_MIN_STACK_SIZE
	.align		4
.L_904:
        /*14f4*/ 	.byte	0x04, 0x12
        /*14f6*/ 	.short	(.L_906 - .L_905)
	.align		4
.L_905:
        /*14f8*/ 	.word	index@(_ZN5flash24flash_fwd_splitkv_kernelI23Flash_fwd_kernel_traitsILi64ELi64ELi256ELi4ELb0ELb0EN7cutlass6half_tE19Flash_kernel_traitsILi64ELi64ELi256ELi4ES3_EELb0ELb1ELb0ELb0ELb1ELb1ELb0ELb0EEEvNS_16Flash_fwd_paramsE)
        /*14fc*/ 	.word	0x00000048


	//----- nvinfo : EIATTR_MIN_STACK_SIZE
	.align		4
.L_906:
        /*1500*/ 	.byte	0x04, 0x12
        /*1502*/ 	.short	(.L_908 - .L_907)
	.align		4
.L_907:
        /*1504*/ 	.word	index@(_ZN5flash24flash_fwd_splitkv_kernelI23Flash_fwd_kernel_traitsILi64ELi64ELi256ELi4ELb0ELb0EN7cutlass6half_tE19Flash_kernel_traitsILi64ELi64ELi256ELi4ES3_EELb0ELb1ELb1ELb0ELb0ELb0ELb0ELb0EEEvNS_16Flash_fwd_paramsE)
        /*1508*/ 	.word	0x00000088


	//----- nvinfo : EIATTR_MIN_STACK_SIZE
	.align		4
.L_908:
        /*150c*/ 	.byte	0x04, 0x12
        /*150e*/ 	.short	(.L_910 - .L_909)
	.align		4
.L_909:
        /*1510*/ 	.word	index@(_ZN5flash24flash_fwd_splitkv_kernelI23Flash_fwd_kernel_traitsILi64ELi64ELi256ELi4ELb0ELb0EN7cutlass6half_tE19Flash_kernel_traitsILi64ELi64ELi256ELi4ES3_EELb0ELb1ELb1ELb0ELb0ELb1ELb0ELb0EEEvNS_16Flash_fwd_paramsE)
        /*1514*/ 	.word	0x00000078


	//----- nvinfo : EIATTR_MIN_STACK_SIZE
	.align		4
.L_910:
        /*1518*/ 	.byte	0x04, 0x12
        /*151a*/ 	.short	(.L_912 - .L_911)
	.align		4
.L_911:
        /*151c*/ 	.word	index@(_ZN5flash24flash_fwd_splitkv_kernelI23Flash_fwd_kernel_traitsILi64ELi64ELi256ELi4ELb0ELb0EN7cutlass6half_tE19Flash_kernel_traitsILi64ELi64ELi256ELi4ES3_EELb0ELb1ELb0ELb0ELb1ELb0ELb0ELb1EEEvNS_16Flash_fwd_paramsE)
        /*1520*/ 	.word	0x00000178


	//----- nvinfo : EIATTR_MIN_STACK_SIZE
	.align		4
.L_912:
        /*1524*/ 	.byte	0x04, 0x12
        /*1526*/ 	.short	(.L_914 - .L_913)
	.align		4
.L_913:
        /*1528*/ 	.word	index@(_ZN5flash24flash_fwd_splitkv_kernelI23Flash_fwd_kernel_traitsILi64ELi64ELi256ELi4ELb0ELb0EN7cutlass6half_tE19Flash_kernel_traitsILi64ELi64ELi256ELi4ES3_EELb0ELb1ELb0ELb0ELb1ELb1ELb0ELb1EEEvNS_16Flash_fwd_paramsE)
        /*152c*/ 	.word	0x00000048


	//----- nvinfo : EIATTR_MIN_STACK_SIZE
	.align		4
.L_914:
        /*1530*/ 	.byte	0x04, 0x12
        /*1532*/ 	.short	(.L_916 - .L_915)
	.align		4
.L_915:
        /*1534*/ 	.word	index@(_ZN5flash24flash_fwd_splitkv_kernelI23Flash_fwd_kernel_traitsILi64ELi64ELi256ELi4ELb0ELb0EN7cutlass6half_tE19Flash_kernel_traitsILi64ELi64ELi256ELi4ES3_EELb0ELb1ELb1ELb0ELb0ELb0ELb0ELb1EEEvNS_16Flash_fwd_paramsE)
        /*1538*/ 	.word	0x00000080


	//----- nvinfo : EIATTR_MIN_STACK_SIZE
	.align		4
.L_916:
        /*153c*/ 	.byte	0x04, 0x12
        /*153e*/ 	.short	(.L_918 - .L_917)
	.align		4
.L_917:
        /*1540*/ 	.word	index@(_ZN5flash24flash_fwd_splitkv_kernelI23Flash_fwd_kernel_traitsILi64ELi64ELi256ELi4ELb0ELb0EN7cutlass6half_tE19Flash_kernel_traitsILi64ELi64ELi256ELi4ES3_EELb0ELb1ELb1ELb0ELb0ELb1ELb0ELb1EEEvNS_16Flash_fwd_paramsE)
        /*1544*/ 	.word	0x00000008


	//----- nvinfo : EIATTR_MIN_STACK_SIZE
	.align		4
.L_918:
        /*1548*/ 	.byte	0x04, 0x12
        /*154a*/ 	.short	(.L_920 - .L_919)
	.align		4
.L_919:
        /*154c*/ 	.word	index@(_ZN5flash24flash_fwd_splitkv_kernelI23Flash_fwd_kernel_traitsILi64ELi64ELi256ELi4ELb0ELb0EN7cutlass6half_tE19Flash_kernel_traitsILi64ELi64ELi256ELi4ES3_EELb0ELb1ELb0ELb0ELb1ELb0ELb1ELb0EEEvNS_16Flash_fwd_paramsE)
        /*1550*/ 	.word	0x00000060


	//----- nvinfo : EIATTR_MIN_STACK_SIZE
	.align		4
.L_920:
        /*1554*/ 	.byte	0x04, 0x12
        /*1556*/ 	.short	(.L_922 - .L_921)
	.align		4
.L_921:
        /*1558*/ 	.word	index@(_ZN5flash24flash_fwd_splitkv_kernelI23Flash_fwd_kernel_traitsILi64ELi64ELi256ELi4ELb0ELb0EN7cutlass6half_tE19Flash_kernel_traitsILi64ELi64ELi256ELi4ES3_EELb0ELb1ELb0ELb0ELb1ELb1ELb1ELb0EEEvNS_16Flash_fwd_paramsE)
        /*155c*/ 	.word	0x00000028


	//----- nvinfo : EIATTR_MIN_STACK_SIZE
	.align		4
.L_922:
        /*1560*/ 	.byte	0x04, 0x12
        /*1562*/ 	.short	(.L_924 - .L_923)
	.align		4
.L_923:
        /*1564*/ 	.word	index@(_ZN5flash24flash_fwd_splitkv_kernelI23Flash_fwd_kernel_traitsILi64ELi64ELi256ELi4ELb0ELb0EN7cutlass6half_tE19Flash_kernel_traitsILi64ELi64ELi256ELi4ES3_EELb0ELb1ELb1ELb0ELb0ELb0ELb1ELb0EEEvNS_16Flash_fwd_paramsE)
        /*1568*/ 	.word	0x00000030


	//----- nvinfo : EIATTR_MIN_STACK_SIZE
	.align		4
.L_924:
        /*156c*/ 	.byte	0x04, 0x12
        /*156e*/ 	.short	(.L_926 - .L_925)
	.align		4
.L_925:
        /*1570*/ 	.word	index@(_ZN5flash24flash_fwd_splitkv_kernelI23Flash_fwd_kernel_traitsILi64ELi64ELi256ELi4ELb0ELb0EN7cutlass6half_tE19Flash_kernel_traitsILi64ELi64ELi256ELi4ES3_EELb0ELb1ELb1ELb0ELb0ELb1ELb1ELb0EEEvNS_16Flash_fwd_paramsE)
        /*1574*/ 	.word	0x00000000


	//----- nvinfo : EIATTR_MIN_STACK_SIZE
	.align		4
.L_926:
        /*1578*/ 	.byte	0x04, 0x12
        /*157a*/ 	.short	(.L_928 - .L_927)
	.align		4
.L_927:
        /*157c*/ 	.word	index@(_ZN5flash24flash_fwd_splitkv_kernelI23Flash_fwd_kernel_traitsILi64ELi64ELi256ELi4ELb0ELb0EN7cutlass6half_tE19Flash_kernel_traitsILi64ELi64ELi256ELi4ES3_EELb0ELb1ELb0ELb0ELb1ELb0ELb1ELb1EEEvNS_16Flash_fwd_paramsE)
        /*1580*/ 	.word	0x00000088


	//----- nvinfo : EIATTR_MIN_STACK_SIZE
	.align		4
.L_928:
        /*1584*/ 	.byte	0x04, 0x12
        /*1586*/ 	.short	(.L_930 - .L_929)
	.align		4
.L_929:
        /*1588*/ 	.word	index@(_ZN5flash24flash_fwd_splitkv_kernelI23Flash_fwd_kernel_traitsILi64ELi64ELi256ELi4ELb0ELb0EN7cutlass6half_tE19Flash_kernel_traitsILi64ELi64ELi256ELi4ES3_EELb0ELb1ELb0ELb0ELb1ELb1ELb1ELb1EEEvNS_16Flash_fwd_paramsE)
        /*158c*/ 	.word	0x000000a0


	//----- nvinfo : EIATTR_MIN_STACK_SIZE
	.align		4
.L_930:
        /*1590*/ 	.byte	0x04, 0x12
        /*1592*/ 	.short	(.L_932 - .L_931)
	.align		4
.L_931:
        /*1594*/ 	.word	index@(_ZN5flash24flash_fwd_splitkv_kernelI23Flash_fwd_kernel_traitsILi64ELi64ELi256ELi4ELb0ELb0EN7cutlass6half_tE19Flash_kernel_traitsILi64ELi64ELi256ELi4ES3_EELb0ELb1ELb1ELb0ELb0ELb0ELb1ELb1EEEvNS_16Flash_fwd_paramsE)
        /*1598*/ 	.word	0x00000038


	//----- nvinfo : EIATTR_MIN_STACK_SIZE
	.align		4
.L_932:
        /*159c*/ 	.byte	0x04, 0x12
        /*159e*/ 	.short	(.L_934 - .L_933)
	.align		4
.L_933:
        /*15a0*/ 	.word	index@(_ZN5flash24flash_fwd_splitkv_kernelI23Flash_fwd_kernel_traitsILi64ELi64ELi256ELi4ELb0ELb0EN7cutlass6half_tE19Flash_kernel_traitsILi64ELi64ELi256ELi4ES3_EELb0ELb1ELb1ELb0ELb0ELb1ELb1ELb1EEEvNS_16Flash_fwd_paramsE)
        /*15a4*/ 	.word	0x00000008


	//----- nvinfo : EIATTR_MIN_STACK_SIZE
	.align		4
.L_934:
        /*15a8*/ 	.byte	0x04, 0x12
        /*15aa*/ 	.short	(.L_936 - .L_935)
	.align		4
.L_935:
        /*15ac*/ 	.word	index@(_ZN5flash32flash_fwd_splitkv_combine_kernelI23Flash_fwd_kernel_traitsILi64ELi64ELi128ELi4ELb0ELb0EN7cutlass6half_tE19Flash_kernel_traitsILi64ELi64ELi128ELi4ES3_EELi8ELi7ELb0EEEvNS_16Flash_fwd_paramsE)
        /*15b0*/ 	.word	0x00000000


	//----- nvinfo : EIATTR_MIN_STACK_SIZE
	.align		4
.L_936:
        /*15b4*/ 	.byte	0x04, 0x12
        /*15b6*/ 	.short	(.L_938 - .L_937)
	.align		4
.L_937:
        /*15b8*/ 	.word	index@(_ZN5flash32flash_fwd_splitkv_combine_kernelI23Flash_fwd_kernel_traitsILi64ELi64ELi128ELi4ELb0ELb0EN7cutlass6half_tE19Flash_kernel_traitsILi64ELi64ELi128ELi4ES3_EELi8ELi6ELb0EEEvNS_16Flash_fwd_paramsE)
        /*15bc*/ 	.word	0x00000000


	//----- nvinfo : EIATTR_MIN_STACK_SIZE
	.align		4
.L_938:
        /*15c0*/ 	.byte	0x04, 0x12
        /*15c2*/ 	.short	(.L_940 - .L_939)
	.align		4
.L_939:
        /*15c4*/ 	.word	index@(_ZN5flash32flash_fwd_splitkv_combine_kernelI23Flash_fwd_kernel_traitsILi64ELi64ELi128ELi4ELb0ELb0EN7cutlass6half_tE19Flash_kernel_traitsILi64ELi64ELi128ELi4ES3_EELi8ELi5ELb0EEEvNS_16Flash_fwd_paramsE)
        /*15c8*/ 	.word	0x00000000


	//----- nvinfo : EIATTR_MIN_STACK_SIZE
	.align		4
.L_940:
        /*15cc*/ 	.byte	0x04, 0x12
        /*15ce*/ 	.short	(.L_942 - .L_941)
	.align		4
.L_941:
        /*15d0*/ 	.word	index@(_ZN5flash32flash_fwd_splitkv_combine_kernelI23Flash_fwd_kernel_traitsILi64ELi64ELi128ELi4ELb0ELb0EN7cutlass6half_tE19Flash_kernel_traitsILi64ELi64ELi128ELi4ES3_EELi8ELi4ELb0EEEvNS_16Flash_fwd_paramsE)
        /*15d4*/ 	.word	0x00000000


	//----- nvinfo : EIATTR_MIN_STACK_SIZE
	.align		4
.L_942:
        /*15d8*/ 	.byte	0x04, 0x12
        /*15da*/ 	.short	(.L_944 - .L_943)
	.align		4
.L_943:
        /*15dc*/ 	.word	index@(_ZN5flash32flash_fwd_splitkv_combine_kernelI23Flash_fwd_kernel_traitsILi64ELi64ELi128ELi4ELb0ELb0EN7cutlass6half_tE19Flash_kernel_traitsILi64ELi64ELi128ELi4ES3_EELi8ELi3ELb0EEEvNS_16Flash_fwd_paramsE)
        /*15e0*/ 	.word	0x00000000


	//----- nvinfo : EIATTR_MIN_STACK_SIZE
	.align		4
.L_944:
        /*15e4*/ 	.byte	0x04, 0x12
        /*15e6*/ 	.short	(.L_946 - .L_945)
	.align		4
.L_945:
        /*15e8*/ 	.word	index@(_ZN5flash32flash_fwd_splitkv_combine_kernelI23Flash_fwd_kernel_traitsILi64ELi64ELi128ELi4ELb0ELb0EN7cutlass6half_tE19Flash_kernel_traitsILi64ELi64ELi128ELi4ES3_EELi8ELi2ELb0EEEvNS_16Flash_fwd_paramsE)
        /*15ec*/ 	.word	0x00000000


	//----- nvinfo : EIATTR_MIN_STACK_SIZE
	.align		4
.L_946:
        /*15f0*/ 	.byte	0x04, 0x12
        /*15f2*/ 	.short	(.L_948 - .L_947)
	.align		4
.L_947:
        /*15f4*/ 	.word	index@(_ZN5flash32flash_fwd_splitkv_combine_kernelI23Flash_fwd_kernel_traitsILi64ELi64ELi128ELi4ELb0ELb0EN7cutlass6half_tE19Flash_kernel_traitsILi64ELi64ELi128ELi4ES3_EELi8ELi1ELb0EEEvNS_16Flash_fwd_paramsE)
        /*15f8*/ 	.word	0x00000000


	//----- nvinfo : EIATTR_MIN_STACK_SIZE
	.align		4
.L_948:
        /*15fc*/ 	.byte	0x04, 0x12
        /*15fe*/ 	.short	(.L_950 - .L_949)
	.align		4
.L_949:
        /*1600*/ 	.word	index@(_ZN5flash32flash_fwd_splitkv_combine_kernelI23Flash_fwd_kernel_traitsILi64ELi64ELi128ELi4ELb0ELb0EN7cutlass6half_tE19Flash_kernel_traitsILi64ELi64ELi128ELi4ES3_EELi8ELi7ELb1EEEvNS_16Flash_fwd_paramsE)
        /*1604*/ 	.word	0x00000000


	//----- nvinfo : EIATTR_MIN_STACK_SIZE
	.align		4
.L_950:
        /*1608*/ 	.byte	0x04, 0x12
        /*160a*/ 	.short	(.L_952 - .L_951)
	.align		4
.L_951:
        /*160c*/ 	.word	index@(_ZN5flash32flash_fwd_splitkv_combine_kernelI23Flash_fwd_kernel_traitsILi64ELi64ELi128ELi4ELb0ELb0EN7cutlass6half_tE19Flash_kernel_traitsILi64ELi64ELi128ELi4ES3_EELi8ELi6ELb1EEEvNS_16Flash_fwd_paramsE)
        /*1610*/ 	.word	0x00000000


	//----- nvinfo : EIATTR_MIN_STACK_SIZE
	.align		4
.L_952:
        /*1614*/ 	.byte	0x04, 0x12
        /*1616*/ 	.short	(.L_954 - .L_953)
	.align		4
.L_953:
        /*1618*/ 	.word	index@(_ZN5flash32flash_fwd_splitkv_combine_kernelI23Flash_fwd_kernel_traitsILi64ELi64ELi128ELi4ELb0ELb0EN7cutlass6half_tE19Flash_kernel_traitsILi64ELi64ELi128ELi4ES3_EELi8ELi5ELb1EEEvNS_16Flash_fwd_paramsE)
        /*161c*/ 	.word	0x00000000


	//----- nvinfo : EIATTR_MIN_STACK_SIZE
	.align		4
.L_954:
        /*1620*/ 	.byte	0x04, 0x12
        /*1622*/ 	.short	(.L_956 - .L_955)
	.align		4
.L_955:
        /*1624*/ 	.word	index@(_ZN5flash32flash_fwd_splitkv_combine_kernelI23Flash_fwd_kernel_traitsILi64ELi64ELi128ELi4ELb0ELb0EN7cutlass6half_tE19Flash_kernel_traitsILi64ELi64ELi128ELi4ES3_EELi8ELi4ELb1EEEvNS_16Flash_fwd_paramsE)
        /*1628*/ 	.word	0x00000000


	//----- nvinfo : EIATTR_MIN_STACK_SIZE
	.align		4
.L_956:
        /*162c*/ 	.byte	0x04, 0x12
        /*162e*/ 	.short	(.L_958 - .L_957)
	.align		4
.L_957:
        /*1630*/ 	.word	index@(_ZN5flash32flash_fwd_splitkv_combine_kernelI23Flash_fwd_kernel_traitsILi64ELi64ELi128ELi4ELb0ELb0EN7cutlass6half_tE19Flash_kernel_traitsILi64ELi64ELi128ELi4ES3_EELi8ELi3ELb1EEEvNS_16Flash_fwd_paramsE)
        /*1634*/ 	.word	0x00000000


	//----- nvinfo : EIATTR_MIN_STACK_SIZE
	.align		4
.L_958:
        /*1638*/ 	.byte	0x04, 0x12
        /*163a*/ 	.short	(.L_960 - .L_959)
	.align		4
.L_959:
        /*163c*/ 	.word	index@(_ZN5flash32flash_fwd_splitkv_combine_kernelI23Flash_fwd_kernel_traitsILi64ELi64ELi128ELi4ELb0ELb0EN7cutlass6half_tE19Flash_kernel_traitsILi64ELi64ELi128ELi4ES3_EELi8ELi2ELb1EEEvNS_16Flash_fwd_paramsE)
        /*1640*/ 	.word	0x00000000


	//----- nvinfo : EIATTR_MIN_STACK_SIZE
	.align		4
.L_960:
        /*1644*/ 	.byte	0x04, 0x12
        /*1646*/ 	.short	(.L_962 - .L_961)
	.align		4
.L_961:
        /*1648*/ 	.word	index@(_ZN5flash32flash_fwd_splitkv_combine_kernelI23Flash_fwd_kernel_traitsILi64ELi64ELi128ELi4ELb0ELb0EN7cutlass6half_tE19Flash_kernel_traitsILi64ELi64ELi128ELi4ES3_EELi8ELi1ELb1EEEvNS_16Flash_fwd_paramsE)
        /*164c*/ 	.word	0x00000000


	//----- nvinfo : EIATTR_MIN_STACK_SIZE
	.align		4
.L_962:
        /*1650*/ 	.byte	0x04, 0x12
        /*1652*/ 	.short	(.L_964 - .L_963)
	.align		4
.L_963:
        /*1654*/ 	.word	index@(_ZN5flash24flash_fwd_splitkv_kernelI23Flash_fwd_kernel_traitsILi64ELi64ELi128ELi4ELb0ELb0EN7cutlass6half_tE19Flash_kernel_traitsILi64ELi64ELi128ELi4ES3_EELb0ELb0ELb0ELb0ELb1ELb0ELb0ELb0EEEvNS_16Flash_fwd_paramsE)
        /*1658*/ 	.word	0x00000000


	//----- nvinfo : EIATTR_MIN_STACK_SIZE
	.align		4
.L_964:
        /*165c*/ 	.byte	0x04, 0x12
        /*165e*/ 	.short	(.L_966 - .L_965)
	.align		4
.L_965:
        /*1660*/ 	.word	index@(_ZN5flash24flash_fwd_splitkv_kernelI23Flash_fwd_kernel_traitsILi64ELi64ELi128ELi4ELb0ELb0EN7cutlass6half_tE19Flash_kernel_traitsILi64ELi64ELi128ELi4ES3_EELb0ELb0ELb0ELb0ELb1ELb1ELb0ELb0EEEvNS_16Flash_fwd_paramsE)
        /*1664*/ 	.word	0x00000000


	//----- nvinfo : EIATTR_MIN_STACK_SIZE
	.align		4
.L_966:
        /*1668*/ 	.byte	0x04, 0x12
        /*166a*/ 	.short	(.L_968 - .L_967)
	.align		4
.L_967:
        /*166c*/ 	.word	index@(_ZN5flash24flash_fwd_splitkv_kernelI23Flash_fwd_kernel_traitsILi64ELi64ELi128ELi4ELb0ELb0EN7cutlass6half_tE19Flash_kernel_traitsILi64ELi64ELi128ELi4ES3_EELb0ELb0ELb0ELb0ELb1ELb0ELb1ELb0EEEvNS_16Flash_fwd_paramsE)
        /*1670*/ 	.word	0x00000000


	//----- nvinfo : EIATTR_MIN_STACK_SIZE
	.align		4
.L_968:
        /*1674*/ 	.byte	0x04, 0x12
        /*1676*/ 	.short	(.L_970 - .L_969)
	.align		4
.L_969:
        /*1678*/ 	.word	index@(_ZN5flash24flash_fwd_splitkv_kernelI23Flash_fwd_kernel_traitsILi64ELi64ELi128ELi4ELb0ELb0EN7cutlass6half_tE19Flash_kernel_traitsILi64ELi64ELi128ELi4ES3_EELb0ELb0ELb0ELb0ELb1ELb1ELb1ELb0EEEvNS_16Flash_fwd_paramsE)
        /*167c*/ 	.word	0x00000000


	//----- nvinfo : EIATTR_MIN_STACK_SIZE
	.align		4
.L_970:
        /*1680*/ 	.byte	0x04, 0x12
        /*1682*/ 	.short	(.L_972 - .L_971)
	.align		4
.L_971:
        /*1684*/ 	.word	index@(_ZN5flash24flash_fwd_splitkv_kernelI23Flash_fwd_kernel_traitsILi64ELi64ELi128ELi4ELb0ELb0EN7cutlass6half_tE19Flash_kernel_traitsILi64ELi64ELi128ELi4ES3_EELb0ELb0ELb0ELb0ELb0ELb0ELb0ELb0EEEvNS_16Flash_fwd_paramsE)
        /*1688*/ 	.word	0x00000000


	//----- nvinfo : EIATTR_MIN_STACK_SIZE
	.align		4
.L_972:
        /*168c*/ 	.byte	0x04, 0x12
        /*168e*/ 	.short	(.L_974 - .L_973)
	.align		4
.L_973:
        /*1690*/ 	.word	index@(_ZN5flash24flash_fwd_splitkv_kernelI23Flash_fwd_kernel_traitsILi64ELi64ELi128ELi4ELb0ELb0EN7cutlass6half_tE19Flash_kernel_traitsILi64ELi64ELi128ELi4ES3_EELb0ELb0ELb0ELb0ELb0ELb1ELb0ELb0EEEvNS_16Flash_fwd_paramsE)
        /*1694*/ 	.word	0x00000000


	//----- nvinfo : EIATTR_MIN_STACK_SIZE
	.align		4
.L_974:
        /*1698*/ 	.byte	0x04, 0x12
        /*169a*/ 	.short	(.L_976 - .L_975)
	.align		4
.L_975:
        /*169c*/ 	.word	index@(_ZN5flash24flash_fwd_splitkv_kernelI23Flash_fwd_kernel_traitsILi64ELi64ELi128ELi4ELb0ELb0EN7cutlass6half_tE19Flash_kernel_traitsILi64ELi64ELi128ELi4ES3_EELb0ELb0ELb0ELb0ELb0ELb0ELb0ELb1EEEvNS_16Flash_fwd_paramsE)
        /*16a0*/ 	.word	0x00000000


	//----- nvinfo : EIATTR_MIN_STACK_SIZE
	.align		4
.L_976:
        /*16a4*/ 	.byte	0x04, 0x12
        /*16a6*/ 	.short	(.L_978 - .L_977)
	.align		4
.L_977:
        /*16a8*/ 	.word	index@(_ZN5flash24flash_fwd_splitkv_kernelI23Flash_fwd_kernel_traitsILi64ELi64ELi128ELi4ELb0ELb0EN7cutlass6half_tE19Flash_kernel_traitsILi64ELi64ELi128ELi4ES3_EELb0ELb0ELb0ELb0ELb0ELb1ELb0ELb1EEEvNS_16Flash_fwd_paramsE)
        /*16ac*/ 	.word	0x00000000


	//----- nvinfo : EIATTR_MIN_STACK_SIZE
	.align		4
.L_978:
        /*16b0*/ 	.byte	0x04, 0x12
        /*16b2*/ 	.short	(.L_980 - .L_979)
	.align		4
.L_979:
        /*16b4*/ 	.word	index@(_ZN5flash24flash_fwd_splitkv_kernelI23Flash_fwd_kernel_traitsILi64ELi64ELi128ELi4ELb0ELb0EN7cutlass6half_tE19Flash_kernel_traitsILi64ELi64ELi128ELi4ES3_EELb0ELb0ELb0ELb0ELb0ELb0ELb1ELb0EEEvNS_16Flash_fwd_paramsE)
        /*16b8*/ 	.word	0x00000000


	//----- nvinfo : EIATTR_MIN_STACK_SIZE
	.align		4
.L_980:
        /*16bc*/ 	.byte	0x04, 0x12
        /*16be*/ 	.short	(.L_982 - .L_981)
	.align		4
.L_981:
        /*16c0*/ 	.word	index@(_ZN5flash24flash_fwd_splitkv_kernelI23Flash_fwd_kernel_traitsILi64ELi64ELi128ELi4ELb0ELb0EN7cutlass6half_tE19Flash_kernel_traitsILi64ELi64ELi128ELi4ES3_EELb0ELb0ELb0ELb0ELb0ELb1ELb1ELb0EEEvNS_16Flash_fwd_paramsE)
        /*16c4*/ 	.word	0x00000000


	//----- nvinfo : EIATTR_MIN_STACK_SIZE
	.align		4
.L_982:
        /*16c8*/ 	.byte	0x04, 0x12
        /*16ca*/ 	.short	(.L_984 - .L_983)
	.align		4
.L_983:
        /*16cc*/ 	.word	index@(_ZN5flash24flash_fwd_splitkv_kernelI23Flash_fwd_kernel_traitsILi64ELi64ELi128ELi4ELb0ELb0EN7cutlass6half_tE19Flash_kernel_traitsILi64ELi64ELi128ELi4ES3_EELb0ELb0ELb0ELb0ELb0ELb0ELb1ELb1EEEvNS_16Flash_fwd_paramsE)
        /*16d0*/ 	.word	0x00000000


	//----- nvinfo : EIATTR_MIN_STACK_SIZE
	.align		4
.L_984:
        /*16d4*/ 	.byte	0x04, 0x12
        /*16d6*/ 	.short	(.L_986 - .L_985)
	.align		4
.L_985:
        /*16d8*/ 	.word	index@(_ZN5flash24flash_fwd_splitkv_kernelI23Flash_fwd_kernel_traitsILi64ELi64ELi128ELi4ELb0ELb0EN7cutlass6half_tE19Flash_kernel_traitsILi64ELi64ELi128ELi4ES3_EELb0ELb0ELb0ELb0ELb0ELb1ELb1ELb1EEEvNS_16Flash_fwd_paramsE)
        /*16dc*/ 	.word	0x00000000


	//----- nvinfo : EIATTR_MIN_STACK_SIZE
	.align		4
.L_986:
        /*16e0*/ 	.byte	0x04, 0x12
        /*16e2*/ 	.short	(.L_988 - .L_987)
	.align		4
.L_987:
        /*16e4*/ 	.word	index@(_ZN5flash24flash_fwd_splitkv_kernelI23Flash_fwd_kernel_traitsILi64ELi64ELi128ELi4ELb0ELb0EN7cutlass6half_tE19Flash_kernel_traitsILi64ELi64ELi128ELi4ES3_EELb0ELb1ELb0ELb0ELb0ELb0ELb0ELb0EEEvNS_16Flash_fwd_paramsE)
        /*16e8*/ 	.word	0x00000000


	//----- nvinfo : EIATTR_MIN_STACK_SIZE
	.align		4
.L_988:
        /*16ec*/ 	.byte	0x04, 0x12
        /*16ee*/ 	.short	(.L_990 - .L_989)
	.align		4
.L_989:
        /*16f0*/ 	.word	index@(_ZN5flash24flash_fwd_splitkv_kernelI23Flash_fwd_kernel_traitsILi64ELi64ELi128ELi4ELb0ELb0EN7cutlass6half_tE19Flash_kernel_traitsILi64ELi64ELi128ELi4ES3_EELb0ELb1ELb0ELb0ELb0ELb1ELb0ELb0EEEvNS_16Flash_fwd_paramsE)
        /*16f4*/ 	.word	0x00000000


	//----- nvinfo : EIATTR_MIN_STACK_SIZE
	.align		4
.L_990:
        /*16f8*/ 	.byte	0x04, 0x12
        /*16fa*/ 	.short	(.L_992 - .L_991)
	.align		4
.L_991:
        /*16fc*/ 	.word	index@(_ZN5flash24flash_fwd_splitkv_kernelI23Flash_fwd_kernel_traitsILi64ELi64ELi128ELi4ELb0ELb0EN7cutlass6half_tE19Flash_kernel_traitsILi64ELi64ELi128ELi4ES3_EELb0ELb1ELb0ELb0ELb0ELb0ELb0ELb1EEEvNS_16Flash_fwd_paramsE)
        /*1700*/ 	.word	0x00000000


	//----- nvinfo : EIATTR_MIN_STACK_SIZE
	.align		4
.L_992:
        /*1704*/ 	.byte	0x04, 0x12
        /*1706*/ 	.short	(.L_994 - .L_993)
	.align		4
.L_993:
        /*1708*/ 	.word	index@(_ZN5flash24flash_fwd_splitkv_kernelI23Flash_fwd_kernel_traitsILi64ELi64ELi128ELi4ELb0ELb0EN7cutlass6half_tE19Flash_kernel_traitsILi64ELi64ELi128ELi4ES3_EELb0ELb1ELb0ELb0ELb0ELb1ELb0ELb1EEEvNS_16Flash_fwd_paramsE)
        /*170c*/ 	.word	0x00000000


	//----- nvinfo : EIATTR_MIN_STACK_SIZE
	.align		4
.L_994:
        /*1710*/ 	.byte	0x04, 0x12
        /*1712*/ 	.short	(.L_996 - .L_995)
	.align		4
.L_995:
        /*1714*/ 	.word	index@(_ZN5flash24flash_fwd_splitkv_kernelI23Flash_fwd_kernel_traitsILi64ELi64ELi128ELi4ELb0ELb0EN7cutlass6half_tE19Flash_kernel_traitsILi64ELi64ELi128ELi4ES3_EELb0ELb1ELb0ELb0ELb0ELb0ELb1ELb0EEEvNS_16Flash_fwd_paramsE)
        /*1718*/ 	.word	0x00000000


	//----- nvinfo : EIATTR_MIN_STACK_SIZE
	.align		4
.L_996:
        /*171c*/ 	.byte	0x04, 0x12
        /*171e*/ 	.short	(.L_998 - .L_997)
	.align		4
.L_997:
        /*1720*/ 	.word	index@(_ZN5flash24flash_fwd_splitkv_kernelI23Flash_fwd_kernel_traitsILi64ELi64ELi128ELi4ELb0ELb0EN7cutlass6half_tE19Flash_kernel_traitsILi64ELi64ELi128ELi4ES3_EELb0ELb1ELb0ELb0ELb0ELb1ELb1ELb0EEEvNS_16Flash_fwd_paramsE)
        /*1724*/ 	.word	0x00000000


	//----- nvinfo : EIATTR_MIN_STACK_SIZE
	.align		4
.L_998:
        /*1728*/ 	.byte	0x04, 0x12
        /*172a*/ 	.short	(.L_1000 - .L_999)
	.align		4
.L_999:
        /*172c*/ 	.word	index@(_ZN5flash24flash_fwd_splitkv_kernelI23Flash_fwd_kernel_traitsILi64ELi64ELi128ELi4ELb0ELb0EN7cutlass6half_tE19Flash_kernel_traitsILi64ELi64ELi128ELi4ES3_EELb0ELb1ELb0ELb0ELb0ELb0ELb1ELb1EEEvNS_16Flash_fwd_paramsE)
        /*1730*/ 	.word	0x00000000


	//----- nvinfo : EIATTR_MIN_STACK_SIZE
	.align		4
.L_1000:
        /*1734*/ 	.byte	0x04, 0x12
        /*1736*/ 	.short	(.L_1002 - .L_1001)
	.align		4
.L_1001:
        /*1738*/ 	.word	index@(_ZN5flash24flash_fwd_splitkv_kernelI23Flash_fwd_kernel_traitsILi64ELi64ELi128ELi4ELb0ELb0EN7cutlass6half_tE19Flash_kernel_traitsILi64ELi64ELi128ELi4ES3_EELb0ELb1ELb0ELb0ELb0ELb1ELb1ELb1EEEvNS_16Flash_fwd_paramsE)
        /*173c*/ 	.word	0x00000000


	//----- nvinfo : EIATTR_MIN_STACK_SIZE
	.align		4
.L_1002:
        /*1740*/ 	.byte	0x04, 0x12
        /*1742*/ 	.short	(.L_1004 - .L_1003)
	.align		4
.L_1003:
        /*1744*/ 	.word	index@(_ZN5flash24flash_fwd_splitkv_kernelI23Flash_fwd_kernel_traitsILi64ELi64ELi128ELi4ELb0ELb0EN7cutlass6half_tE19Flash_kernel_traitsILi64ELi64ELi128ELi4ES3_EELb0ELb0ELb0ELb1ELb1ELb0ELb0ELb0EEEvNS_16Flash_fwd_paramsE)
        /*1748*/ 	.word	0x00000000


	//----- nvinfo : EIATTR_MIN_STACK_SIZE
	.align		4
.L_1004:
        /*174c*/ 	.byte	0x04, 0x12
        /*174e*/ 	.short	(.L_1006 - .L_1005)
	.align		4
.L_1005:
        /*1750*/ 	.word	index@(_ZN5flash24flash_fwd_splitkv_kernelI23Flash_fwd_kernel_traitsILi64ELi64ELi128ELi4ELb0ELb0EN7cutlass6half_tE19Flash_kernel_traitsILi64ELi64ELi128ELi4ES3_EELb0ELb0ELb0ELb1ELb1ELb1ELb0ELb0EEEvNS_16Flash_fwd_paramsE)
        /*1754*/ 	.word	0x00000000


	//----- nvinfo : EIATTR_MIN_STACK_SIZE
	.align		4
.L_1006:
        /*1758*/ 	.byte	0x04, 0x12
        /*175a*/ 	.short	(.L_1008 - .L_1007)
	.align		4
.L_1007:
        /*175c*/ 	.word	index@(_ZN5flash24flash_fwd_splitkv_kernelI23Flash_fwd_kernel_traitsILi64ELi64ELi128ELi4ELb0ELb0EN7cutlass6half_tE19Flash_kernel_traitsILi64ELi64ELi128ELi4ES3_EELb0ELb0ELb1ELb0ELb0ELb0ELb0ELb0EEEvNS_16Flash_fwd_paramsE)
        /*1760*/ 	.word	0x00000000


	//----- nvinfo : EIATTR_MIN_STACK_SIZE
	.align		4
.L_1008:
        /*1764*/ 	.byte	0x04, 0x12
        /*1766*/ 	.short	(.L_1010 - .L_1009)
	.align		4
.L_1009:
        /*1768*/ 	.word	index@(_ZN5flash24flash_fwd_splitkv_kernelI23Flash_fwd_kernel_traitsILi64ELi64ELi128ELi4ELb0ELb0EN7cutlass6half_tE19Flash_kernel_traitsILi64ELi64ELi128ELi4ES3_EELb0ELb0ELb1ELb0ELb0ELb1ELb0ELb0EEEvNS_16Flash_fwd_paramsE)
        /*176c*/ 	.word	0x00000000


	//----- nvinfo : EIATTR_MIN_STACK_SIZE
	.align		4
.L_1010:
        /*1770*/ 	.byte	0x04, 0x12
        /*1772*/ 	.short	(.L_1012 - .L_1011)
	.align		4
.L_1011:
        /*1774*/ 	.word	index@(_ZN5flash24flash_fwd_splitkv_kernelI23Flash_fwd_kernel_traitsILi64ELi64ELi128ELi4ELb0ELb0EN7cutlass6half_tE19Flash_kernel_traitsILi64ELi64ELi128ELi4ES3_EELb0ELb0ELb0ELb0ELb1ELb0ELb0ELb1EEEvNS_16Flash_fwd_paramsE)
        /*1778*/ 	.word	0x00000000


	//----- nvinfo : EIATTR_MIN_STACK_SIZE
	.align		4
.L_1012:
        /*177c*/ 	.byte	0x04, 0x12
        /*177e*/ 	.short	(.L_1014 - .L_1013)
	.align		4
.L_1013:
        /*1780*/ 	.word	index@(_ZN5flash24flash_fwd_splitkv_kernelI23Flash_fwd_kernel_traitsILi64ELi64ELi128ELi4ELb0ELb0EN7cutlass6half_tE19Flash_kernel_traitsILi64ELi64ELi128ELi4ES3_EELb0ELb0ELb0ELb0ELb1ELb1ELb0ELb1EEEvNS_16Flash_fwd_paramsE)
        /*1784*/ 	.word	0x00000000


	//----- nvinfo : EIATTR_MIN_STACK_SIZE
	.align		4
.L_1014:
        /*1788*/ 	.byte	0x04, 0x12
        /*178a*/ 	.short	(.L_1016 - .L_1015)
	.align		4
.L_1015:
        /*178c*/ 	.word	index@(_ZN5flash24flash_fwd_splitkv_kernelI23Flash_fwd_kernel_traitsILi64ELi64ELi128ELi4ELb0ELb0EN7cutlass6half_tE19Flash_kernel_traitsILi64ELi64ELi128ELi4ES3_EELb0ELb0ELb1ELb0ELb0ELb0ELb0ELb1EEEvNS_16Flash_fwd_paramsE)
        /*1790*/ 	.word	0x00000000


	//----- nvinfo : EIATTR_MIN_STACK_SIZE
	.align		4
.L_1016:
        /*1794*/ 	.byte	0x04, 0x12
        /*1796*/ 	.short	(.L_1018 - .L_1017)
	.align		4
.L_1017:
        /*1798*/ 	.word	index@(_ZN5flash24flash_fwd_splitkv_kernelI23Flash_fwd_kernel_traitsILi64ELi64ELi128ELi4ELb0ELb0EN7cutlass6half_tE19Flash_kernel_traitsILi64ELi64ELi128ELi4ES3_EELb0ELb0ELb1ELb0ELb0ELb1ELb0ELb1EEEvNS_16Flash_fwd_paramsE)
        /*179c*/ 	.word	0x00000000


	//----- nvinfo : EIATTR_MIN_STACK_SIZE
	.align		4
.L_1018:
        /*17a0*/ 	.byte	0x04, 0x12
        /*17a2*/ 	.short	(.L_1020 - .L_1019)
	.align		4
.L_1019:
        /*17a4*/ 	.word	index@(_ZN5flash24flash_fwd_splitkv_kernelI23Flash_fwd_kernel_traitsILi64ELi64ELi128ELi4ELb0ELb0EN7cutlass6half_tE19Flash_kernel_traitsILi64ELi64ELi128ELi4ES3_EELb0ELb0ELb0ELb1ELb1ELb0ELb1ELb0EEEvNS_16Flash_fwd_paramsE)
        /*17a8*/ 	.word	0x00000000


	//----- nvinfo : EIATTR_MIN_STACK_SIZE
	.align		4
.L_1020:
        /*17ac*/ 	.byte	0x04, 0x12
        /*17ae*/ 	.short	(.L_1022 - .L_1021)
	.align		4
.L_1021:
        /*17b0*/ 	.word	index@(_ZN5flash24flash_fwd_splitkv_kernelI23Flash_fwd_kernel_traitsILi64ELi64ELi128ELi4ELb0ELb0EN7cutlass6half_tE19Flash_kernel_traitsILi64ELi64ELi128ELi4ES3_EELb0ELb0ELb0ELb1ELb1ELb1ELb1ELb0EEEvNS_16Flash_fwd_paramsE)
        /*17b4*/ 	.word	0x00000000


	//----- nvinfo : EIATTR_MIN_STACK_SIZE
	.align		4
.L_1022:
        /*17b8*/ 	.byte	0x04, 0x12
        /*17ba*/ 	.short	(.L_1024 - .L_1023)
	.align		4
.L_1023:
        /*17bc*/ 	.word	index@(_ZN5flash24flash_fwd_splitkv_kernelI23Flash_fwd_kernel_traitsILi64ELi64ELi128ELi4ELb0ELb0EN7cutlass6half_tE19Flash_kernel_traitsILi64ELi64ELi128ELi4ES3_EELb0ELb0ELb1ELb0ELb0ELb0ELb1ELb0EEEvNS_16Flash_fwd_paramsE)
        /*17c0*/ 	.word	0x00000000


	//----- nvinfo : EIATTR_MIN_STACK_SIZE
	.align		4
.L_1024:
        /*17c4*/ 	.byte	0x04, 0x12
        /*17c6*/ 	.short	(.L_1026 - .L_1025)
	.align		4
.L_1025:
        /*17c8*/ 	.word	index@(_ZN5flash24flash_fwd_splitkv_kernelI23Flash_fwd_kernel_traitsILi64ELi64ELi128ELi4ELb0ELb0EN7cutlass6half_tE19Flash_kernel_traitsILi64ELi64ELi128ELi4ES3_EELb0ELb0ELb1ELb0ELb0ELb1ELb1ELb0EEEvNS_16Flash_fwd_paramsE)
        /*17cc*/ 	.word	0x00000000


	//----- nvinfo : EIATTR_MIN_STACK_SIZE
	.align		4
.L_1026:
        /*17d0*/ 	.byte	0x04, 0x12
        /*17d2*/ 	.short	(.L_1028 - .L_1027)
	.align		4
.L_1027:
        /*17d4*/ 	.word	index@(_ZN5flash24flash_fwd_splitkv_kernelI23Flash_fwd_kernel_traitsILi64ELi64ELi128ELi4ELb0ELb0EN7cutlass6half_tE19Flash_kernel_traitsILi64ELi64ELi128ELi4ES3_EELb0ELb0ELb0ELb0ELb1ELb0ELb1ELb1EEEvNS_16Flash_fwd_paramsE)
        /*17d8*/ 	.word	0x00000000


	//----- nvinfo : EIATTR_MIN_STACK_SIZE
	.align		4
.L_1028:
        /*17dc*/ 	.byte	0x04, 0x12
        /*17de*/ 	.short	(.L_1030 - .L_1029)
	.align		4
.L_1029:
        /*17e0*/ 	.word	index@(_ZN5flash24flash_fwd_splitkv_kernelI23Flash_fwd_kernel_traitsILi64ELi64ELi128ELi4ELb0ELb0EN7cutlass6half_tE19Flash_kernel_traitsILi64ELi64ELi128ELi4ES3_EELb0ELb0ELb0ELb0ELb1ELb1ELb1ELb1EEEvNS_16Flash_fwd_paramsE)
        /*17e4*/ 	.word	0x00000000


	//----- nvinfo : EIATTR_MIN_STACK_SIZE
	.align		4
.L_1030:
        /*17e8*/ 	.byte	0x04, 0x12
        /*17ea*/ 	.short	(.L_1032 - .L_1031)
	.align		4
.L_1031:
        /*17ec*/ 	.word	index@(_ZN5flash24flash_fwd_splitkv_kernelI23Flash_fwd_kernel_traitsILi64ELi64ELi128ELi4ELb0ELb0EN7cutlass6half_tE19Flash_kernel_traitsILi64ELi64ELi128ELi4ES3_EELb0ELb0ELb1ELb0ELb0ELb0ELb1ELb1EEEvNS_16Flash_fwd_paramsE)
        /*17f0*/ 	.word	0x00000000


	//----- nvinfo : EIATTR_MIN_STACK_SIZE
	.align		4
.L_1032:
        /*17f4*/ 	.byte	0x04, 0x12
        /*17f6*/ 	.short	(.L_1034 - .L_1033)
	.align		4
.L_1033:
        /*17f8*/ 	.word	index@(_ZN5flash24flash_fwd_splitkv_kernelI23Flash_fwd_kernel_traitsILi64ELi64ELi128ELi4ELb0ELb0EN7cutlass6half_tE19Flash_kernel_traitsILi64ELi64ELi128ELi4ES3_EELb0ELb0ELb1ELb0ELb0ELb1ELb1ELb1EEEvNS_16Flash_fwd_paramsE)
        /*17fc*/ 	.word	0x00000000


	//----- nvinfo : EIATTR_MIN_STACK_SIZE
	.align		4
.L_1034:
        /*1800*/ 	.byte	0x04, 0x12
        /*1802*/ 	.short	(.L_1036 - .L_1035)
	.align		4
.L_1035:
        /*1804*/ 	.word	index@(_ZN5flash24flash_fwd_splitkv_kernelI23Flash_fwd_kernel_traitsILi64ELi64ELi128ELi4ELb0ELb0EN7cutlass6half_tE19Flash_kernel_traitsILi64ELi64ELi128ELi4ES3_EELb0ELb1ELb0ELb0ELb1ELb0ELb0ELb0EEEvNS_16Flash_fwd_paramsE)
        /*1808*/ 	.word	0x00000000


	//----- nvinfo : EIATTR_MIN_STACK_SIZE
	.align		4
.L_1036:
        /*180c*/ 	.byte	0x04, 0x12
        /*180e*/ 	.short	(.L_1038 - .L_1037)
	.align		4
.L_1037:
        /*1810*/ 	.word	index@(_ZN5flash24flash_fwd_splitkv_kernelI23Flash_fwd_kernel_traitsILi64ELi64ELi128ELi4ELb0ELb0EN7cutlass6half_tE19Flash_kernel_traitsILi64ELi64ELi128ELi4ES3_EELb0ELb1ELb0ELb0ELb1ELb1ELb0ELb0EEEvNS_16Flash_fwd_paramsE)
        /*1814*/ 	.word	0x00000000


	//----- nvinfo : EIATTR_MIN_STACK_SIZE
	.align		4
.L_1038:
        /*1818*/ 	.byte	0x04, 0x12
        /*181a*/ 	.short	(.L_1040 - .L_1039)
	.align		4
.L_1039:
        /*181c*/ 	.word	index@(_ZN5flash24flash_fwd_splitkv_kernelI23Flash_fwd_kernel_traitsILi64ELi64ELi128ELi4ELb0ELb0EN7cutlass6half_tE19Flash_kernel_traitsILi64ELi64ELi128ELi4ES3_EELb0ELb1ELb1ELb0ELb0ELb0ELb0ELb0EEEvNS_16Flash_fwd_paramsE)
        /*1820*/ 	.word	0x00000000


	//----- nvinfo : EIATTR_MIN_STACK_SIZE
	.align		4
.L_1040:
        /*1824*/ 	.byte	0x04, 0x12
        /*1826*/ 	.short	(.L_1042 - .L_1041)
	.align		4
.L_1041:
        /*1828*/ 	.word	index@(_ZN5flash24flash_fwd_splitkv_kernelI23Flash_fwd_kernel_traitsILi64ELi64ELi128ELi4ELb0ELb0EN7cutlass6half_tE19Flash_kernel_traitsILi64ELi64ELi128ELi4ES3_EELb0ELb1ELb1ELb0ELb0ELb1ELb0ELb0EEEvNS_16Flash_fwd_paramsE)
        /*182c*/ 	.word	0x00000000


	//----- nvinfo : EIATTR_MIN_STACK_SIZE
	.align		4
.L_1042:
        /*1830*/ 	.byte	0x04, 0x12
        /*1832*/ 	.short	(.L_1044 - .L_1043)
	.align		4
.L_1043:
        /*1834*/ 	.word	index@(_ZN5flash24flash_fwd_splitkv_kernelI23Flash_fwd_kernel_traitsILi64ELi64ELi128ELi4ELb0ELb0EN7cutlass6half_tE19Flash_kernel_traitsILi64ELi64ELi128ELi4ES3_EELb0ELb1ELb0ELb0ELb1ELb0ELb0ELb1EEEvNS_16Flash_fwd_paramsE)
        /*1838*/ 	.word	0x00000000


	//----- nvinfo : EIATTR_MIN_STACK_SIZE
	.align		4
.L_1044:
        /*183c*/ 	.byte	0x04, 0x12
        /*183e*/ 	.short	(.L_1046 - .L_1045)
	.align		4
.L_1045:
        /*1840*/ 	.word	index@(_ZN5flash24flash_fwd_splitkv_kernelI23Flash_fwd_kernel_traitsILi64ELi64ELi128ELi4ELb0ELb0EN7cutlass6half_tE19Flash_kernel_traitsILi64ELi64ELi128ELi4ES3_EELb0ELb1ELb0ELb0ELb1ELb1ELb0ELb1EEEvNS_16Flash_fwd_paramsE)
        /*1844*/ 	.word	0x00000000


	//----- nvinfo : EIATTR_MIN_STACK_SIZE
	.align		4
.L_1046:
        /*1848*/ 	.byte	0x04, 0x12
        /*184a*/ 	.short	(.L_1048 - .L_1047)
	.align		4
.L_1047:
        /*184c*/ 	.word	index@(_ZN5flash24flash_fwd_splitkv_kernelI23Flash_fwd_kernel_traitsILi64ELi64ELi128ELi4ELb0ELb0EN7cutlass6half_tE19Flash_kernel_traitsILi64ELi64ELi128ELi4ES3_EELb0ELb1ELb1ELb0ELb0ELb0ELb0ELb1EEEvNS_16Flash_fwd_paramsE)
        /*1850*/ 	.word	0x00000000


	//----- nvinfo : EIATTR_MIN_STACK_SIZE
	.align		4
.L_1048:
        /*1854*/ 	.byte	0x04, 0x12
        /*1856*/ 	.short	(.L_1050 - .L_1049)
	.align		4
.L_1049:
        /*1858*/ 	.word	index@(_ZN5flash24flash_fwd_splitkv_kernelI23Flash_fwd_kernel_traitsILi64ELi64ELi128ELi4ELb0ELb0EN7cutlass6half_tE19Flash_kernel_traitsILi64ELi64ELi128ELi4ES3_EELb0ELb1ELb1ELb0ELb0ELb1ELb0ELb1EEEvNS_16Flash_fwd_paramsE)
        /*185c*/ 	.word	0x00000000


	//----- nvinfo : EIATTR_MIN_STACK_SIZE
	.align		4
.L_1050:
        /*1860*/ 	.byte	0x04, 0x12
        /*1862*/ 	.short	(.L_1052 - .L_1051)
	.align		4
.L_1051:
        /*1864*/ 	.word	index@(_ZN5flash24flash_fwd_splitkv_kernelI23Flash_fwd_kernel_traitsILi64ELi64ELi128ELi4ELb0ELb0EN7cutlass6half_tE19Flash_kernel_traitsILi64ELi64ELi128ELi4ES3_EELb0ELb1ELb0ELb0ELb1ELb0ELb1ELb0EEEvNS_16Flash_fwd_paramsE)
        /*1868*/ 	.word	0x00000000


	//----- nvinfo : EIATTR_MIN_STACK_SIZE
	.align		4
.L_1052:
        /*186c*/ 	.byte	0x04, 0x12
        /*186e*/ 	.short	(.L_1054 - .L_1053)
	.align		4
.L_1053:
        /*1870*/ 	.word	index@(_ZN5flash24flash_fwd_splitkv_kernelI23Flash_fwd_kernel_traitsILi64ELi64ELi128ELi4ELb0ELb0EN7cutlass6half_tE19Flash_kernel_traitsILi64ELi64ELi128ELi4ES3_EELb0ELb1ELb0ELb0ELb1ELb1ELb1ELb0EEEvNS_16Flash_fwd_paramsE)
        /*1874*/ 	.word	0x00000000


	//----- nvinfo : EIATTR_MIN_STACK_SIZE
	.align		4
.L_1054:
        /*1878*/ 	.byte	0x04, 0x12
        /*187a*/ 	.short	(.L_1056 - .L_1055)
	.align		4
.L_1055:
        /*187c*/ 	.word	index@(_ZN5flash24flash_fwd_splitkv_kernelI23Flash_fwd_kernel_traitsILi64ELi64ELi128ELi4ELb0ELb0EN7cutlass6half_tE19Flash_kernel_traitsILi64ELi64ELi128ELi4ES3_EELb0ELb1ELb1ELb0ELb0ELb0ELb1ELb0EEEvNS_16Flash_fwd_paramsE)
        /*1880*/ 	.word	0x00000000


	//----- nvinfo : EIATTR_MIN_STACK_SIZE
	.align		4
.L_1056:
        /*1884*/ 	.byte	0x04, 0x12
        /*1886*/ 	.short	(.L_1058 - .L_1057)
	.align		4
.L_1057:
        /*1888*/ 	.word	index@(_ZN5flash24flash_fwd_splitkv_kernelI23Flash_fwd_kernel_traitsILi64ELi64ELi128ELi4ELb0ELb0EN7cutlass6half_tE19Flash_kernel_traitsILi64ELi64ELi128ELi4ES3_EELb0ELb1ELb1ELb0ELb0ELb1ELb1ELb0EEEvNS_16Flash_fwd_paramsE)
        /*188c*/ 	.word	0x00000000


	//----- nvinfo : EIATTR_MIN_STACK_SIZE
	.align		4
.L_1058:
        /*1890*/ 	.byte	0x04, 0x12
        /*1892*/ 	.short	(.L_1060 - .L_1059)
	.align		4
.L_1059:
        /*1894*/ 	.word	index@(_ZN5flash24flash_fwd_splitkv_kernelI23Flash_fwd_kernel_traitsILi64ELi64ELi128ELi4ELb0ELb0EN7cutlass6half_tE19Flash_kernel_traitsILi64ELi64ELi128ELi4ES3_EELb0ELb1ELb0ELb0ELb1ELb0ELb1ELb1EEEvNS_16Flash_fwd_paramsE)
        /*1898*/ 	.word	0x00000000


	//----- nvinfo : EIATTR_MIN_STACK_SIZE
	.align		4
.L_1060:
        /*189c*/ 	.byte	0x04, 0x12
        /*189e*/ 	.short	(.L_1062 - .L_1061)
	.align		4
.L_1061:
        /*18a0*/ 	.word	index@(_ZN5flash24flash_fwd_splitkv_kernelI23Flash_fwd_kernel_traitsILi64ELi64ELi128ELi4ELb0ELb0EN7cutlass6half_tE19Flash_kernel_traitsILi64ELi64ELi128ELi4ES3_EELb0ELb1ELb0ELb0ELb1ELb1ELb1ELb1EEEvNS_16Flash_fwd_paramsE)
        /*18a4*/ 	.word	0x00000000


	//----- nvinfo : EIATTR_MIN_STACK_SIZE
	.align		4
.L_1062:
        /*18a8*/ 	.byte	0x04, 0x12
        /*18aa*/ 	.short	(.L_1064 - .L_1063)
	.align		4
.L_1063:
        /*18ac*/ 	.word	index@(_ZN5flash24flash_fwd_splitkv_kernelI23Flash_fwd_kernel_traitsILi64ELi64ELi128ELi4ELb0ELb0EN7cutlass6half_tE19Flash_kernel_traitsILi64ELi64ELi128ELi4ES3_EELb0ELb1ELb1ELb0ELb0ELb0ELb1ELb1EEEvNS_16Flash_fwd_paramsE)
        /*18b0*/ 	.word	0x00000000


	//----- nvinfo : EIATTR_MIN_STACK_SIZE
	.align		4
.L_1064:
        /*18b4*/ 	.byte	0x04, 0x12
        /*18b6*/ 	.short	(.L_1066 - .L_1065)
	.align		4
.L_1065:
        /*18b8*/ 	.word	index@(_ZN5flash24flash_fwd_splitkv_kernelI23Flash_fwd_kernel_traitsILi64ELi64ELi128ELi4ELb0ELb0EN7cutlass6half_tE19Flash_kernel_traitsILi64ELi64ELi128ELi4ES3_EELb0ELb1ELb1ELb0ELb0ELb1ELb1ELb1EEEvNS_16Flash_fwd_paramsE)
        /*18bc*/ 	.word	0x00000000
.L_1066:


//--------------------- .nv.compat                --------------------------
	.section	.nv.compat,"",@"SHT_CUDA_COMPAT_INFO"
	.align	4
        /*0000*/ 	.byte	0x02, 0x09, 0x01, 0x00, 0x02, 0x02, 0x01, 0x00, 0x02, 0x05, 0x05, 0x00, 0x03, 0x07, 0x01, 0x01
        /*0010*/ 	.byte	0x02, 0x03, 0x00, 0x00, 0x02, 0x06, 0x01, 0x00, 0x04, 0x0b, 0x08, 0x00, 0x00, 0x00, 0x00, 0x00
        /*0020*/ 	.byte	0x00, 0x00, 0x00, 0x00


//--------------------- .nv.info._ZN5flash32flash_fwd_splitkv_combine_kernelI23Flash_fwd_kernel_traitsILi64ELi64ELi256ELi4ELb0ELb0EN7cutlass6half_tE19Flash_kernel_traitsILi64ELi64ELi256ELi4ES3_EELi8ELi7ELb0EEEvNS_16Flash_fwd_paramsE --------------------------
	.section	.nv.info._ZN5flash32flash_fwd_splitkv_combine_kernelI23Flash_fwd_kernel_traitsILi64ELi64ELi256ELi4ELb0ELb0EN7cutlass6half_tE19Flash_kernel_traitsILi64ELi64ELi256ELi4ES3_EELi8ELi7ELb0EEEvNS_16Flash_fwd_paramsE,"",@"SHT_CUDA_INFO"
	.sectionflags	@""
	.align	4


	//----- nvinfo : EIATTR_CUDA_API_VERSION
	.align		4
        /*0000*/ 	.byte	0x04, 0x37
        /*0002*/ 	.short	(.L_1068 - .L_1067)
.L_1067:
        /*0004*/ 	.word	0x00000082


	//----- nvinfo : EIATTR_KPARAM_INFO
	.align		4
.L_1068:
        /*0008*/ 	.byte	0x04, 0x17
        /*000a*/ 	.short	(.L_1070 - .L_1069)
.L_1069:
        /*000c*/ 	.word	0x00000000
        /*0010*/ 	.short	0x0000
        /*0012*/ 	.short	0x0000
        /*0014*/ 	.byte	0x00, 0xf0, 0x41, 0x07


	//----- nvinfo : EIATTR_SPARSE_MMA_MASK
	.align		4
.L_1070:
        /*0018*/ 	.byte	0x03, 0x50
        /*001a*/ 	.short	0x0000


	//----- nvinfo : EIATTR_MAXREG_COUNT
	.align		4
        /*001c*/ 	.byte	0x03, 0x1b
        /*001e*/ 	.short	0x00ff


	//----- nvinfo : EIATTR_NUM_BARRIERS
	.align		4
        /*0020*/ 	.byte	0x02, 0x4c
        /*0022*/ 	.byte	0x01
	.zero		1


	//----- nvinfo : EIATTR_MERCURY_ISA_VERSION
	.align		4
        /*0024*/ 	.byte	0x03, 0x5f
        /*0026*/ 	.short	0x0101


	//----- nvinfo : EIATTR_COOP_GROUP_MASK_REGIDS
	.align		4
        /*0028*/ 	.byte	0x04, 0x29
        /*002a*/ 	.short	(.L_1072 - .L_1071)


	//   ....[0]....
.L_1071:
        /*002c*/ 	.word	0xffffffff


	//   ....[1]....
        /*0030*/ 	.word	0xffffffff


	//   ....[2]....
        /*0034*/ 	.word	0xffffffff


	//   ....[3]....
        /*0038*/ 	.word	0xffffffff


	//   ....[4]....
        /*003c*/ 	.word	0xffffffff


	//   ....[5]....
        /*0040*/ 	.word	0xffffffff


	//   ....[6]....
        /*0044*/ 	.word	0xffffffff


	//   ....[7]....
        /*0048*/ 	.word	0xffffffff


	//----- nvinfo : EIATTR_COOP_GROUP_INSTR_OFFSETS
	.align		4
.L_1072:
        /*004c*/ 	.byte	0x04, 0x28
        /*004e*/ 	.short	(.L_1074 - .L_1073)


	//   ....[0]....
.L_1073:
        /*0050*/ 	.word	0x00001ea0


	//   ....[1]....
        /*0054*/ 	.word	0x00001ed0


	//   ....[2]....
        /*0058*/ 	.word	0x00001f10


	//   ....[3]....
        /*005c*/ 	.word	0x00001f50


	//   ....[4]....
        /*0060*/ 	.word	0x000022e0


	//   ....[5]....
        /*0064*/ 	.word	0x00002360


	//   ....[6]....
        /*0068*/ 	.word	0x000023d0


	//   ....[7]....
        /*006c*/ 	.word	0x000024e0


	//----- nvinfo : EIATTR_VRC_CTA_INIT_COUNT
	.align		4
.L_1074:
        /*0070*/ 	.byte	0x02, 0x4a
	.zero		1
	.zero		1


	//----- nvinfo : EIATTR_EXIT_INSTR_OFFSETS
	.align		4
        /*0074*/ 	.byte	0x04, 0x1c
        /*0076*/ 	.short	(.L_1076 - .L_1075)


	//   ....[0]....
.L_1075:
        /*0078*/ 	.word	0x00004590


	//   ....[1]....
        /*007c*/ 	.word	0x00004870


	//   ....[2]....
        /*0080*/ 	.word	0x00004a90


	//----- nvinfo : EIATTR_CRS_STACK_SIZE
	.align		4
.L_1076:
        /*0084*/ 	.byte	0x04, 0x1e
        /*0086*/ 	.short	(.L_1078 - .L_1077)
.L_1077:
        /*0088*/ 	.word	0x00000000


	//----- nvinfo : EIATTR_CBANK_PARAM_SIZE
	.align		4
.L_1078:
        /*008c*/ 	.byte	0x03, 0x19
        /*008e*/ 	.short	0x01d0


	//----- nvinfo : EIATTR_PARAM_CBANK
	.align		4
        /*0090*/ 	.byte	0x04, 0x0a
        /*0092*/ 	.short	(.L_1080 - .L_1079)
	.align		4
.L_1079:
        /*0094*/ 	.word	index@(.nv.constant0._ZN5flash32flash_fwd_splitkv_combine_kernelI23Flash_fwd_kernel_traitsILi64ELi64ELi256ELi4ELb0ELb0EN7cutlass6half_tE19Flash_kernel_traitsILi64ELi64ELi256ELi4ES3_EELi8ELi7ELb0EEEvNS_16Flash_fwd_paramsE)
        /*0098*/ 	.short	0x0380
        /*009a*/ 	.short	0x01d0


	//----- nvinfo : EIATTR_SW_WAR
	.align		4
.L_1080:
        /*009c*/ 	.byte	0x04, 0x36
        /*009e*/ 	.short	(.L_1082 - .L_1081)
.L_1081:
        /*00a0*/ 	.word	0x00000008
.L_1082:


//--------------------- .nv.info._ZN5flash32flash_fwd_splitkv_combine_kernelI23Flash_fwd_kernel_traitsILi64ELi64ELi256ELi4ELb0ELb0EN7cutlass6half_tE19Flash_kernel_traitsILi64ELi64ELi256ELi4ES3_EELi8ELi6ELb0EEEvNS_16Flash_fwd_paramsE --------------------------
	.section	.nv.info._ZN5flash32flash_fwd_splitkv_combine_kernelI23Flash_fwd_kernel_traitsILi64ELi64ELi256ELi4ELb0ELb0EN7cutlass6half_tE19Flash_kernel_traitsILi64ELi64ELi256ELi4ES3_EELi8ELi6ELb0EEEvNS_16Flash_fwd_paramsE,"",@"SHT_CUDA_INFO"
	.sectionflags	@""
	.align	4


	//----- nvinfo : EIATTR_CUDA_API_VERSION
	.align		4
        /*0000*/ 	.byte	0x04, 0x37
        /*0002*/ 	.short	(.L_1084 - .L_1083)
.L_1083:
        /*0004*/ 	.word	0x00000082


	//----- nvinfo : EIATTR_KPARAM_INFO
	.align		4
.L_1084:
        /*0008*/ 	.byte	0x04, 0x17
        /*000a*/ 	.short	(.L_1086 - .L_1085)
.L_1085:
        /*000c*/ 	.word	0x00000000
        /*0010*/ 	.short	0x0000
        /*0012*/ 	.short	0x0000
        /*0014*/ 	.byte	0x00, 0xf0, 0x41, 0x07


	//----- nvinfo : EIATTR_SPARSE_MMA_MASK
	.align		4
.L_1086:
        /*0018*/ 	.byte	0x03, 0x50
        /*001a*/ 	.short	0x0000


	//----- nvinfo : EIATTR_MAXREG_COUNT
	.align		4
        /*001c*/ 	.byte	0x03, 0x1b
        /*001e*/ 	.short	0x00ff


	//----- nvinfo : EIATTR_NUM_BARRIERS
	.align		4
        /*0020*/ 	.byte	0x02, 0x4c
        /*0022*/ 	.byte	0x01
	.zero		1


	//----- nvinfo : EIATTR_MERCURY_ISA_VERSION
	.align		4
        /*0024*/ 	.byte	0x03, 0x5f
        /*0026*/ 	.short	0x0101


	//----- nvinfo : EIATTR_COOP_GROUP_MASK_REGIDS
	.align		4
        /*0028*/ 	.byte	0x04, 0x29
        /*002a*/ 	.short	(.L_1088 - .L_1087)


	//   ....[0]....
.L_1087:
        /*002c*/ 	.word	0xffffffff


	//   ....[1]....
        /*0030*/ 	.word	0xffffffff


	//   ....[2]....
        /*0034*/ 	.word	0xffffffff


	//   ....[3]....
        /*0038*/ 	.word	0xffffffff


	//   ....[4]....
        /*003c*/ 	.word	0xffffffff


	//   ....[5]....
        /*0040*/ 	.word	0xffffffff


	//   ....[6]....
        /*0044*/ 	.word	0xffffffff


	//   ....[7]....
        /*0048*/ 	.word	0xffffffff


	//----- nvinfo : EIATTR_COOP_GROUP_INSTR_OFFSETS
	.align		4
.L_1088:
        /*004c*/ 	.byte	0x04, 0x28
        /*004e*/ 	.short	(.L_1090 - .L_1089)


	//   ....[0]....
.L_1089:
        /*0050*/ 	.word	0x00001cd0


	//   ....[1]....
        /*0054*/ 	.word	0x00001d40


	//   ....[2]....
        /*0058*/ 	.word	0x00001d80


	//   ....[3]....
        /*005c*/ 	.word	0x00001e10


	//   ....[4]....
        /*0060*/ 	.word	0x00001fe0


	//   ....[5]....
        /*0064*/ 	.word	0x00002050


	//   ....[6]....
        /*0068*/ 	.word	0x000020f0


	//   ....[7]....
        /*006c*/ 	.word	0x00002200


	//----- nvinfo : EIATTR_VRC_CTA_INIT_COUNT
	.align		4
.L_1090:
        /*0070*/ 	.byte	0x02, 0x4a
	.zero		1
	.zero		1


	//----- nvinfo : EIATTR_EXIT_INSTR_OFFSETS
	.align		4
        /*0074*/ 	.byte	0x04, 0x1c
        /*0076*/ 	.short	(.L_1092 - .L_1091)


	//   ....[0]....
.L_1091:
        /*0078*/ 	.word	0x000040b0


	//   ....[1]....
        /*007c*/ 	.word	0x00004390


	//   ....[2]....
        /*0080*/ 	.word	0x000045b0


	//----- nvinfo : EIATTR_CRS_STACK_SIZE
	.align		4
.L_1092:
        /*0084*/ 	.byte	0x04, 0x1e
        /*0086*/ 	.short	(.L_1094 - .L_1093)
.L_1093:
        /*0088*/ 	.word	0x00000000


	//----- nvinfo : EIATTR_CBANK_PARAM_SIZE
	.align		4
.L_1094:
        /*008c*/ 	.byte	0x03, 0x19
        /*008e*/ 	.short	0x01d0


	//----- nvinfo : EIATTR_PARAM_CBANK
	.align		4
        /*0090*/ 	.byte	0x04, 0x0a
        /*0092*/ 	.short	(.L_1096 - .L_1095)
	.align		4
.L_1095:
        /*0094*/ 	.word	index@(.nv.constant0._ZN5flash32flash_fwd_splitkv_combine_kernelI23Flash_fwd_kernel_traitsILi64ELi64ELi256ELi4ELb0ELb0EN7cutlass6half_tE19Flash_kernel_traitsILi64ELi64ELi256ELi4ES3_EELi8ELi6ELb0EEEvNS_16Flash_fwd_paramsE)
        /*0098*/ 	.short	0x0380
        /*009a*/ 	.short	0x01d0


	//----- nvinfo : EIATTR_SW_WAR
	.align		4
.L_1096:
        /*009c*/ 	.byte	0x04, 0x36
        /*009e*/ 	.short	(.L_1098 - .L_1097)
.L_1097:
        /*00a0*/ 	.word	0x00000008
.L_1098:


//--------------------- .nv.info._ZN5flash32flash_fwd_splitkv_combine_kernelI23Flash_fwd_kernel_traitsILi64ELi64ELi256ELi4ELb0ELb0EN7cutlass6half_tE19Flash_kernel_traitsILi64ELi64ELi256ELi4ES3_EELi8ELi5ELb0EEEvNS_16Flash_fwd_paramsE --------------------------
	.section	.nv.info._ZN5flash32flash_fwd_splitkv_combine_kernelI23Flash_fwd_kernel_traitsILi64ELi64ELi256ELi4ELb0ELb0EN7cutlass6half_tE19Flash_kernel_traitsILi64ELi64ELi256ELi4ES3_EELi8ELi5ELb0EEEvNS_16Flash_fwd_paramsE,"",@"SHT_CUDA_INFO"
	.sectionflags	@""
	.align	4


	//----- nvinfo : EIATTR_CUDA_API_VERSION
	.align		4
        /*0000*/ 	.byte	0x04, 0x37
        /*0002*/ 	.short	(.L_1100 - .L_1099)
.L_1099:
        /*0004*/ 	.word	0x00000082


	//----- nvinfo : EIATTR_KPARAM_INFO
	.align		4
.L_1100:
        /*0008*/ 	.byte	0x04, 0x17
        /*000a*/ 	.short	(.L_1102 - .L_1101)
.L_1101:
        /*000c*/ 	.word	0x00000000
        /*0010*/ 	.short	0x0000
        /*0012*/ 	.short	0x0000
        /*0014*/ 	.byte	0x00, 0xf0, 0x41, 0x07


	//----- nvinfo : EIATTR_SPARSE_MMA_MASK
	.align		4
.L_1102:
        /*0018*/ 	.byte	0x03, 0x50
        /*001a*/ 	.short	0x0000


	//----- nvinfo : EIATTR_MAXREG_COUNT
	.align		4
        /*001c*/ 	.byte	0x03, 0x1b
        /*001e*/ 	.short	0x00ff


	//----- nvinfo : EIATTR_NUM_BARRIERS
	.align		4
        /*0020*/ 	.byte	0x02, 0x4c
        /*0022*/ 	.byte	0x01
	.zero		1


	//----- nvinfo : EIATTR_MERCURY_ISA_VERSION
	.align		4
        /*0024*/ 	.byte	0x03, 0x5f
        /*0026*/ 	.short	0x0101


	//----- nvinfo : EIATTR_COOP_GROUP_MASK_REGIDS
	.align		4
        /*0028*/ 	.byte	0x04, 0x29
        /*002a*/ 	.short	(.L_1104 - .L_1103)


	//   ....[0]....
.L_1103:
        /*002c*/ 	.word	0xffffffff


	//   ....[1]....
        /*0030*/ 	.word	0xffffffff


	//   ....[2]....
        /*0034*/ 	.word	0xffffffff


	//   ....[3]....
        /*0038*/ 	.word	0xffffffff


	//   ....[4]....
        /*003c*/ 	.word	0xffffffff


	//   ....[5]....
        /*0040*/ 	.word	0xffffffff


	//   ....[6]....
        /*0044*/ 	.word	0xffffffff


	//   ....[7]....
        /*0048*/ 	.word	0xffffffff


	//----- nvinfo : EIATTR_COOP_GROUP_INSTR_OFFSETS
	.align		4
.L_1104:
        /*004c*/ 	.byte	0x04, 0x28
        /*004e*/ 	.short	(.L_1106 - .L_1105)


	//   ....[0]....
.L_1105:
        /*0050*/ 	.word	0x000019b0


	//   ....[1]....
        /*0054*/ 	.word	0x000019f0


	//   ....[2]....
        /*0058*/ 	.word	0x00001a60


	//   ....[3]....
        /*005c*/ 	.word	0x00001ac0


	//   ....[4]....
        /*0060*/ 	.word	0x00001c70


	//   ....[5]....
        /*0064*/ 	.word	0x00001ce0


	//   ....[6]....
        /*0068*/ 	.word	0x00001d50


	//   ....[7]....
        /*006c*/ 	.word	0x00001e70


	//----- nvinfo : EIATTR_VRC_CTA_INIT_COUNT
	.align		4
.L_1106:
        /*0070*/ 	.byte	0x02, 0x4a
	.zero		1
	.zero		1


	//----- nvinfo : EIATTR_EXIT_INSTR_OFFSETS
	.align		4
        /*0074*/ 	.byte	0x04, 0x1c
        /*0076*/ 	.short	(.L_1108 - .L_1107)


	//   ....[0]....
.L_1107:
        /*0078*/ 	.word	0x00003c80


	//   ....[1]....
        /*007c*/ 	.word	0x00003f60


	//   ....[2]....
        /*0080*/ 	.word	0x00004180


	//----- nvinfo : EIATTR_CRS_STACK_SIZE
	.align		4
.L_1108:
        /*0084*/ 	.byte	0x04, 0x1e
        /*0086*/ 	.short	(.L_1110 - .L_1109)
.L_1109:
        /*0088*/ 	.word	0x00000000


	//----- nvinfo : EIATTR_CBANK_PARAM_SIZE
	.align		4
.L_1110:
        /*008c*/ 	.byte	0x03, 0x19
        /*008e*/ 	.short	0x01d0


	//----- nvinfo : EIATTR_PARAM_CBANK
	.align		4
        /*0090*/ 	.byte	0x04, 0x0a
        /*0092*/ 	.short	(.L_1112 - .L_1111)
	.align		4
.L_1111:
        /*0094*/ 	.word	index@(.nv.constant0._ZN5flash32flash_fwd_splitkv_combine_kernelI23Flash_fwd_kernel_traitsILi64ELi64ELi256ELi4ELb0ELb0EN7cutlass6half_tE19Flash_kernel_traitsILi64ELi64ELi256ELi4ES3_EELi8ELi5ELb0EEEvNS_16Flash_fwd_paramsE)
        /*0098*/ 	.short	0x0380
        /*009a*/ 	.short	0x01d0


	//----- nvinfo : EIATTR_SW_WAR
	.align		4
.L_1112:
        /*009c*/ 	.byte	0x04, 0x36
        /*009e*/ 	.short	(.L_1114 - .L_1113)
.L_1113:
        /*00a0*/ 	.word	0x00000008
.L_1114:


//--------------------- .nv.info._ZN5flash32flash_fwd_splitkv_combine_kernelI23Flash_fwd_kernel_traitsILi64ELi64ELi256ELi4ELb0ELb0EN7cutlass6half_tE19Flash_kernel_traitsILi64ELi64ELi256ELi4ES3_EELi8ELi4ELb0EEEvNS_16Flash_fwd_paramsE --------------------------
	.section	.nv.info._ZN5flash32flash_fwd_splitkv_combine_kernelI23Flash_fwd_kernel_traitsILi64ELi64ELi256ELi4ELb0ELb0EN7cutlass6half_tE19Flash_kernel_traitsILi64ELi64ELi256ELi4ES3_EELi8ELi4ELb0EEEvNS_16Flash_fwd_paramsE,"",@"SHT_CUDA_INFO"
	.sectionflags	@""
	.align	4


	//----- nvinfo : EIATTR_CUDA_API_VERSION
	.align		4
        /*0000*/ 	.byte	0x04, 0x37
        /*0002*/ 	.short	(.L_1116 - .L_1115)
.L_1115:
        /*0004*/ 	.word	0x00000082


	//----- nvinfo : EIATTR_KPARAM_INFO
	.align		4
.L_1116:
        /*0008*/ 	.byte	0x04, 0x17
        /*000a*/ 	.short	(.L_1118 - .L_1117)
.L_1117:
        /*000c*/ 	.word	0x00000000
        /*0010*/ 	.short	0x0000
        /*0012*/ 	.short	0x0000
        /*0014*/ 	.byte	0x00, 0xf0, 0x41, 0x07


	//----- nvinfo : EIATTR_SPARSE_MMA_MASK
	.align		4
.L_1118:
        /*0018*/ 	.byte	0x03, 0x50
        /*001a*/ 	.short	0x0000


	//----- nvinfo : EIATTR_MAXREG_COUNT
	.align		4
        /*001c*/ 	.byte	0x03, 0x1b
        /*001e*/ 	.short	0x00ff


	//----- nvinfo : EIATTR_NUM_BARRIERS
	.align		4
        /*0020*/ 	.byte	0x02, 0x4c
        /*0022*/ 	.byte	0x01
	.zero		1


	//----- nvinfo : EIATTR_MERCURY_ISA_VERSION
	.align		4
        /*0024*/ 	.byte	0x03, 0x5f
        /*0026*/ 	.short	0x0101


	//----- nvinfo : EIATTR_COOP_GROUP_MASK_REGIDS
	.align		4
        /*0028*/ 	.byte	0x04, 0x29
        /*002a*/ 	.short	(.L_1120 - .L_1119)


	//   ....[0]....
.L_1119:
        /*002c*/ 	.word	0xffffffff


	//   ....[1]....
        /*0030*/ 	.word	0xffffffff


	//   ....[2]....
        /*0034*/ 	.word	0xffffffff


	//   ....[3]....
        /*0038*/ 	.word	0xffffffff


	//   ....[4]....
        /*003c*/ 	.word	0xffffffff


	//   ....[5]....
        /*0040*/ 	.word	0xffffffff


	//   ....[6]....
        /*0044*/ 	.word	0xffffffff


	//   ....[7]....
        /*0048*/ 	.word	0xffffffff


	//----- nvinfo : EIATTR_COOP_GROUP_INSTR_OFFSETS
	.align		4
.L_1120:
        /*004c*/ 	.byte	0x04, 0x28
        /*004e*/ 	.short	(.L_1122 - .L_1121)


	//   ....[0]....
.L_1121:
        /*0050*/ 	.word	0x00001ad0


	//   ....[1]....
        /*0054*/ 	.word	0x00001b10


	//   ....[2]....
        /*0058*/ 	.word	0x00001b30


	//   ....[3]....
        /*005c*/ 	.word	0x00001b60


	//   ....[4]....
        /*0060*/ 	.word	0x00001c80


	//   ....[5]....
        /*0064*/ 	.word	0x00001cb0


	//   ....[6]....
        /*0068*/ 	.word	0x00001cf0


	//   ....[7]....
        /*006c*/ 	.word	0x00001df0


	//----- nvinfo : EIATTR_VRC_CTA_INIT_COUNT
	.align		4
.L_1122:
        /*0070*/ 	.byte	0x02, 0x4a
	.zero		1
	.zero		1


	//----- nvinfo : EIATTR_EXIT_INSTR_OFFSETS
	.align		4
        /*0074*/ 	.byte	0x04, 0x1c
        /*0076*/ 	.short	(.L_1124 - .L_1123)


	//   ....[0]....
.L_1123:
        /*0078*/ 	.word	0x00003b40


	//   ....[1]....
        /*007c*/ 	.word	0x00003e20


	//   ....[2]....
        /*0080*/ 	.word	0x00004040


	//----- nvinfo : EIATTR_CRS_STACK_SIZE
	.align		4
.L_1124:
        /*0084*/ 	.byte	0x04, 0x1e
        /*0086*/ 	.short	(.L_1126 - .L_1125)
.L_1125:
        /*0088*/ 	.word	0x00000000


	//----- nvinfo : EIATTR_CBANK_PARAM_SIZE
	.align		4
.L_1126:
        /*008c*/ 	.byte	0x03, 0x19
        /*008e*/ 	.short	0x01d0


	//----- nvinfo : EIATTR_PARAM_CBANK
	.align		4
        /*0090*/ 	.byte	0x04, 0x0a
        /*0092*/ 	.short	(.L_1128 - .L_1127)
	.align		4
.L_1127:
        /*0094*/ 	.word	index@(.nv.constant0._ZN5flash32flash_fwd_splitkv_combine_kernelI23Flash_fwd_kernel_traitsILi64ELi64ELi256ELi4ELb0ELb0EN7cutlass6half_tE19Flash_kernel_traitsILi64ELi64ELi256ELi4ES3_EELi8ELi4ELb0EEEvNS_16Flash_fwd_paramsE)
        /*0098*/ 	.short	0x0380
        /*009a*/ 	.short	0x01d0


	//----- nvinfo : EIATTR_SW_WAR
	.align		4
.L_1128:
        /*009c*/ 	.byte	0x04, 0x36
        /*009e*/ 	.short	(.L_1130 - .L_1129)
.L_1129:
        /*00a0*/ 	.word	0x00000008
.L_1130:


//--------------------- .nv.info._ZN5flash32flash_fwd_splitkv_combine_kernelI23Flash_fwd_kernel_traitsILi64ELi64ELi256ELi4ELb0ELb0EN7cutlass6half_tE19Flash_kernel_traitsILi64ELi64ELi256ELi4ES3_EELi8ELi3ELb0EEEvNS_16Flash_fwd_paramsE --------------------------
	.section	.nv.info._ZN5flash32flash_fwd_splitkv_combine_kernelI23Flash_fwd_kernel_traitsILi64ELi64ELi256ELi4ELb0ELb0EN7cutlass6half_tE19Flash_kernel_traitsILi64ELi64ELi256ELi4ES3_EELi8ELi3ELb0EEEvNS_16Flash_fwd_paramsE,"",@"SHT_CUDA_INFO"
	.sectionflags	@""
	.align	4


	//----- nvinfo : EIATTR_CUDA_API_VERSION
	.align		4
        /*0000*/ 	.byte	0x04, 0x37
        /*0002*/ 	.short	(.L_1132 - .L_1131)
.L_1131:
        /*0004*/ 	.word	0x00000082


	//----- nvinfo : EIATTR_KPARAM_INFO
	.align		4
.L_1132:
        /*0008*/ 	.byte	0x04, 0x17
        /*000a*/ 	.short	(.L_1134 - .L_1133)
.L_1133:
        /*000c*/ 	.word	0x00000000
        /*0010*/ 	.short	0x0000
        /*0012*/ 	.short	0x0000
        /*0014*/ 	.byte	0x00, 0xf0, 0x41, 0x07


	//----- nvinfo : EIATTR_SPARSE_MMA_MASK
	.align		4
.L_1134:
        /*0018*/ 	.byte	0x03, 0x50
        /*001a*/ 	.short	0x0000


	//----- nvinfo : EIATTR_MAXREG_COUNT
	.align		4
        /*001c*/ 	.byte	0x03, 0x1b
        /*001e*/ 	.short	0x00ff


	//----- nvinfo : EIATTR_NUM_BARRIERS
	.align		4
        /*0020*/ 	.byte	0x02, 0x4c
        /*0022*/ 	.byte	0x01
	.zero		1


	//----- nvinfo : EIATTR_MERCURY_ISA_VERSION
	.align		4
        /*0024*/ 	.byte	0x03, 0x5f
        /*0026*/ 	.short	0x0101


	//----- nvinfo : EIATTR_COOP_GROUP_MASK_REGIDS
	.align		4
        /*0028*/ 	.byte	0x04, 0x29
        /*002a*/ 	.short	(.L_1136 - .L_1135)


	//   ....[0]....
.L_1135:
        /*002c*/ 	.word	0xffffffff


	//   ....[1]....
        /*0030*/ 	.word	0xffffffff


	//   ....[2]....
        /*0034*/ 	.word	0xffffffff


	//   ....[3]....
        /*0038*/ 	.word	0xffffffff


	//   ....[4]....
        /*003c*/ 	.word	0xffffffff


	//   ....[5]....
        /*0040*/ 	.word	0xffffffff


	//----- nvinfo : EIATTR_COOP_GROUP_INSTR_OFFSETS
	.align		4
.L_1136:
        /*0044*/ 	.byte	0x04, 0x28
        /*0046*/ 	.short	(.L_1138 - .L_1137)


	//   ....[0]....
.L_1137:
        /*0048*/ 	.word	0x00001c20


	//   ....[1]....
        /*004c*/ 	.word	0x00001c40


	//   ....[2]....
        /*0050*/ 	.word	0x00001c60


	//   ....[3]....
        /*0054*/ 	.word	0x00001d50


	//   ....[4]....
        /*0058*/ 	.word	0x00001e20


	//   ....[5]....
        /*005c*/ 	.word	0x00001e80


	//----- nvinfo : EIATTR_VRC_CTA_INIT_COUNT
	.align		4
.L_1138:
        /*0060*/ 	.byte	0x02, 0x4a
	.zero		1
	.zero		1


	//----- nvinfo : EIATTR_EXIT_INSTR_OFFSETS
	.align		4
        /*0064*/ 	.byte	0x04, 0x1c
        /*0066*/ 	.short	(.L_1140 - .L_1139)


	//   ....[0]....
.L_1139:
        /*0068*/ 	.word	0x00003b10


	//   ....[1]....
        /*006c*/ 	.word	0x00003df0


	//   ....[2]....
        /*0070*/ 	.word	0x00004010


	//----- nvinfo : EIATTR_CRS_STACK_SIZE
	.align		4
.L_1140:
        /*0074*/ 	.byte	0x04, 0x1e
        /*0076*/ 	.short	(.L_1142 - .L_1141)
.L_1141:
        /*0078*/ 	.word	0x00000000


	//----- nvinfo : EIATTR_CBANK_PARAM_SIZE
	.align		4
.L_1142:
        /*007c*/ 	.byte	0x03, 0x19
        /*007e*/ 	.short	0x01d0


	//----- nvinfo : EIATTR_PARAM_CBANK
	.align		4
        /*0080*/ 	.byte	0x04, 0x0a
        /*0082*/ 	.short	(.L_1144 - .L_1143)
	.align		4
.L_1143:
        /*0084*/ 	.word	index@(.nv.constant0._ZN5flash32flash_fwd_splitkv_combine_kernelI23Flash_fwd_kernel_traitsILi64ELi64ELi256ELi4ELb0ELb0EN7cutlass6half_tE19Flash_kernel_traitsILi64ELi64ELi256ELi4ES3_EELi8ELi3ELb0EEEvNS_16Flash_fwd_paramsE)
        /*0088*/ 	.short	0x0380
        /*008a*/ 	.short	0x01d0


	//----- nvinfo : EIATTR_SW_WAR
	.align		4
.L_1144:
        /*008c*/ 	.byte	0x04, 0x36
        /*008e*/ 	.short	(.L_1146 - .L_1145)
.L_1145:
        /*0090*/ 	.word	0x00000008
.L_1146:


//--------------------- .nv.info._ZN5flash32flash_fwd_splitkv_combine_kernelI23Flash_fwd_kernel_traitsILi64ELi64ELi256ELi4ELb0ELb0EN7cutlass6half_tE19Flash_kernel_traitsILi64ELi64ELi256ELi4ES3_EELi8ELi2ELb0EEEvNS_16Flash_fwd_paramsE --------------------------
	.section	.nv.info._ZN5flash32flash_fwd_splitkv_combine_kernelI23Flash_fwd_kernel_traitsILi64ELi64ELi256ELi4ELb0ELb0EN7cutlass6half_tE19Flash_kernel_traitsILi64ELi64ELi256ELi4ES3_EELi8ELi2ELb0EEEvNS_16Flash_fwd_paramsE,"",@"SHT_CUDA_INFO"
	.sectionflags	@""
	.align	4


	//----- nvinfo : EIATTR_CUDA_API_VERSION
	.align		4
        /*0000*/ 	.byte	0x04, 0x37
        /*0002*/ 	.short	(.L_1148 - .L_1147)
.L_1147:
        /*0004*/ 	.word	0x00000082


	//----- nvinfo : EIATTR_KPARAM_INFO
	.align		4
.L_1148:
        /*0008*/ 	.byte	0x04, 0x17
        /*000a*/ 	.short	(.L_1150 - .L_1149)
.L_1149:
        /*000c*/ 	.word	0x00000000
        /*0010*/ 	.short	0x0000
        /*0012*/ 	.short	0x0000
        /*0014*/ 	.byte	0x00, 0xf0, 0x41, 0x07


	//----- nvinfo : EIATTR_SPARSE_MMA_MASK
	.align		4
.L_1150:
        /*0018*/ 	.byte	0x03, 0x50
        /*001a*/ 	.short	0x0000


	//----- nvinfo : EIATTR_MAXREG_COUNT
	.align		4
        /*001c*/ 	.byte	0x03, 0x1b
        /*001e*/ 	.short	0x00ff


	//----- nvinfo : EIATTR_NUM_BARRIERS
	.align		4
        /*0020*/ 	.byte	0x02, 0x4c
        /*0022*/ 	.byte	0x01
	.zero		1


	//----- nvinfo : EIATTR_MERCURY_ISA_VERSION
	.align		4
        /*0024*/ 	.byte	0x03, 0x5f
        /*0026*/ 	.short	0x0101


	//----- nvinfo : EIATTR_COOP_GROUP_MASK_REGIDS
	.align		4
        /*0028*/ 	.byte	0x04, 0x29
        /*002a*/ 	.short	(.L_1152 - .L_1151)


	//   ....[0]....
.L_1151:
        /*002c*/ 	.word	0xffffffff


	//   ....[1]....
        /*0030*/ 	.word	0xffffffff


	//   ....[2]....
        /*0034*/ 	.word	0xffffffff


	//   ....[3]....
        /*0038*/ 	.word	0xffffffff


	//----- nvinfo : EIATTR_COOP_GROUP_INSTR_OFFSETS
	.align		4
.L_1152:
        /*003c*/ 	.byte	0x04, 0x28
        /*003e*/ 	.short	(.L_1154 - .L_1153)


	//   ....[0]....
.L_1153:
        /*0040*/ 	.word	0x00001ad0


	//   ....[1]....
        /*0044*/ 	.word	0x00001b00


	//   ....[2]....
        /*0048*/ 	.word	0x00001bf0


	//   ....[3]....
        /*004c*/ 	.word	0x00001cb0


	//----- nvinfo : EIATTR_VRC_CTA_INIT_COUNT
	.align		4
.L_1154:
        /*0050*/ 	.byte	0x02, 0x4a
	.zero		1
	.zero		1


	//----- nvinfo : EIATTR_EXIT_INSTR_OFFSETS
	.align		4
        /*0054*/ 	.byte	0x04, 0x1c
        /*0056*/ 	.short	(.L_1156 - .L_1155)


	//   ....[0]....
.L_1155:
        /*0058*/ 	.word	0x00003aa0


	//   ....[1]....
        /*005c*/ 	.word	0x00003d80


	//   ....[2]....
        /*0060*/ 	.word	0x00003fa0


	//----- nvinfo : EIATTR_CRS_STACK_SIZE
	.align		4
.L_1156:
        /*0064*/ 	.byte	0x04, 0x1e
        /*0066*/ 	.short	(.L_1158 - .L_1157)
.L_1157:
        /*0068*/ 	.word	0x00000000


	//----- nvinfo : EIATTR_CBANK_PARAM_SIZE
	.align		4
.L_1158:
        /*006c*/ 	.byte	0x03, 0x19
        /*006e*/ 	.short	0x01d0


	//----- nvinfo : EIATTR_PARAM_CBANK
	.align		4
        /*0070*/ 	.byte	0x04, 0x0a
        /*0072*/ 	.short	(.L_1160 - .L_1159)
	.align		4
.L_1159:
        /*0074*/ 	.word	index@(.nv.constant0._ZN5flash32flash_fwd_splitkv_combine_kernelI23Flash_fwd_kernel_traitsILi64ELi64ELi256ELi4ELb0ELb0EN7cutlass6half_tE19Flash_kernel_traitsILi64ELi64ELi256ELi4ES3_EELi8ELi2ELb0EEEvNS_16Flash_fwd_paramsE)
        /*0078*/ 	.short	0x0380
        /*007a*/ 	.short	0x01d0


	//----- nvinfo : EIATTR_SW_WAR
	.align		4
.L_1160:
        /*007c*/ 	.byte	0x04, 0x36
        /*007e*/ 	.short	(.L_1162 - .L_1161)
.L_1161:
        /*0080*/ 	.word	0x00000008
.L_1162:


//--------------------- .nv.info._ZN5flash32flash_fwd_splitkv_combine_kernelI23Flash_fwd_kernel_traitsILi64ELi64ELi256ELi4ELb0ELb0EN7cutlass6half_tE19Flash_kernel_traitsILi64ELi64ELi256ELi4ES3_EELi8ELi1ELb0EEEvNS_16Flash_fwd_paramsE --------------------------
	.section	.nv.info._ZN5flash32flash_fwd_splitkv_combine_kernelI23Flash_fwd_kernel_traitsILi64ELi64ELi256ELi4ELb0ELb0EN7cutlass6half_tE19Flash_kernel_traitsILi64ELi64ELi256ELi4ES3_EELi8ELi1ELb0EEEvNS_16Flash_fwd_paramsE,"",@"SHT_CUDA_INFO"
	.sectionflags	@""
	.align	4


	//----- nvinfo : EIATTR_CUDA_API_VERSION
	.align		4
        /*0000*/ 	.byte	0x04, 0x37
        /*0002*/ 	.short	(.L_1164 - .L_1163)
.L_1163:
        /*0004*/ 	.word	0x00000082


	//----- nvinfo : EIATTR_KPARAM_INFO
	.align		4
.L_1164:
        /*0008*/ 	.byte	0x04, 0x17
        /*000a*/ 	.short	(.L_1166 - .L_1165)
.L_1165:
        /*000c*/ 	.word	0x00000000
        /*0010*/ 	.short	0x0000
        /*0012*/ 	.short	0x0000
        /*0014*/ 	.byte	0x00, 0xf0, 0x41, 0x07


	//----- nvinfo : EIATTR_SPARSE_MMA_MASK
	.align		4
.L_1166:
        /*0018*/ 	.byte	0x03, 0x50
        /*001a*/ 	.short	0x0000


	//----- nvinfo : EIATTR_MAXREG_COUNT
	.align		4
        /*001c*/ 	.byte	0x03, 0x1b
        /*001e*/ 	.short	0x00ff


	//----- nvinfo : EIATTR_NUM_BARRIERS
	.align		4
        /*0020*/ 	.byte	0x02, 0x4c
        /*0022*/ 	.byte	0x01
	.zero		1


	//----- nvinfo : EIATTR_MERCURY_ISA_VERSION
	.align		4
        /*0024*/ 	.byte	0x03, 0x5f
        /*0026*/ 	.short	0x0101


	//----- nvinfo : EIATTR_COOP_GROUP_MASK_REGIDS
	.align		4
        /*0028*/ 	.byte	0x04, 0x29
        /*002a*/ 	.short	(.L_1168 - .L_1167)


	//   ....[0]....
.L_1167:
        /*002c*/ 	.word	0xffffffff


	//   ....[1]....
        /*0030*/ 	.word	0xffffffff


	//----- nvinfo : EIATTR_COOP_GROUP_INSTR_OFFSETS
	.align		4
.L_1168:
        /*0034*/ 	.byte	0x04, 0x28
        /*0036*/ 	.short	(.L_1170 - .L_1169)


	//   ....[0]....
.L_1169:
        /*0038*/ 	.word	0x00001b60


	//   ....[1]....
        /*003c*/ 	.word	0x00001d50


	//----- nvinfo : EIATTR_VRC_CTA_INIT_COUNT
	.align		4
.L_1170:
        /*0040*/ 	.byte	0x02, 0x4a
	.zero		1
	.zero		1


	//----- nvinfo : EIATTR_EXIT_INSTR_OFFSETS
	.align		4
        /*0044*/ 	.byte	0x04, 0x1c
        /*0046*/ 	.short	(.L_1172 - .L_1171)


	//   ....[0]....
.L_1171:
        /*0048*/ 	.word	0x00003a70


	//   ....[1]....
        /*004c*/ 	.word	0x00003d50


	//   ....[2]....
        /*0050*/ 	.word	0x00003f70


	//----- nvinfo : EIATTR_CRS_STACK_SIZE
	.align		4
.L_1172:
        /*0054*/ 	.byte	0x04, 0x1e
        /*0056*/ 	.short	(.L_1174 - .L_1173)
.L_1173:
        /*0058*/ 	.word	0x00000000


	//----- nvinfo : EIATTR_CBANK_PARAM_SIZE
	.align		4
.L_1174:
        /*005c*/ 	.byte	0x03, 0x19
        /*005e*/ 	.short	0x01d0


	//----- nvinfo : EIATTR_PARAM_CBANK
	.align		4
        /*0060*/ 	.byte	0x04, 0x0a
        /*0062*/ 	.short	(.L_1176 - .L_1175)
	.align		4
.L_1175:
        /*0064*/ 	.word	index@(.nv.constant0._ZN5flash32flash_fwd_splitkv_combine_kernelI23Flash_fwd_kernel_traitsILi64ELi64ELi256ELi4ELb0ELb0EN7cutlass6half_tE19Flash_kernel_traitsILi64ELi64ELi256ELi4ES3_EELi8ELi1ELb0EEEvNS_16Flash_fwd_paramsE)
        /*0068*/ 	.short	0x0380
        /*006a*/ 	.short	0x01d0


	//----- nvinfo : EIATTR_SW_WAR
	.align		4
.L_1176:
        /*006c*/ 	.byte	0x04, 0x36
        /*006e*/ 	.short	(.L_1178 - .L_1177)
.L_1177:
        /*0070*/ 	.word	0x00000008
.L_1178:


//--------------------- .nv.info._ZN5flash32flash_fwd_splitkv_combine_kernelI23Flash_fwd_kernel_traitsILi64ELi64ELi256ELi4ELb0ELb0EN7cutlass6half_tE19Flash_kernel_traitsILi64ELi64ELi256ELi4ES3_EELi8ELi7ELb1EEEvNS_16Flash_fwd_paramsE --------------------------
	.section	.nv.info._ZN5flash32flash_fwd_splitkv_combine_kernelI23Flash_fwd_kernel_traitsILi64ELi64ELi256ELi4ELb0ELb0EN7cutlass6half_tE19Flash_kernel_traitsILi64ELi64ELi256ELi4ES3_EELi8ELi7ELb1EEEvNS_16Flash_fwd_paramsE,"",@"SHT_CUDA_INFO"
	.sectionflags	@""
	.align	4


	//----- nvinfo : EIATTR_CUDA_API_VERSION
	.align		4
        /*0000*/ 	.byte	0x04, 0x37
        /*0002*/ 	.short	(.L_1180 - .L_1179)
.L_1179:
        /*0004*/ 	.word	0x00000082


	//----- nvinfo : EIATTR_KPARAM_INFO
	.align		4
.L_1180:
        /*0008*/ 	.byte	0x04, 0x17
        /*000a*/ 	.short	(.L_1182 - .L_1181)
.L_1181:
        /*000c*/ 	.word	0x00000000
        /*0010*/ 	.short	0x0000
        /*0012*/ 	.short	0x0000
        /*0014*/ 	.byte	0x00, 0xf0, 0x41, 0x07


	//----- nvinfo : EIATTR_SPARSE_MMA_MASK
	.align		4
.L_1182:
        /*0018*/ 	.byte	0x03, 0x50
        /*001a*/ 	.short	0x0000


	//----- nvinfo : EIATTR_MAXREG_COUNT
	.align		4
        /*001c*/ 	.byte	0x03, 0x1b
        /*001e*/ 	.short	0x00ff


	//----- nvinfo : EIATTR_NUM_BARRIERS
	.align		4
        /*0020*/ 	.byte	0x02, 0x4c
        /*0022*/ 	.byte	0x01
	.zero		1


	//----- nvinfo : EIATTR_MERCURY_ISA_VERSION
	.align		4
        /*0024*/ 	.byte	0x03, 0x5f
        /*0026*/ 	.short	0x0101


	//----- nvinfo : EIATTR_COOP_GROUP_MASK_REGIDS
	.align		4
        /*0028*/ 	.byte	0x04, 0x29
        /*002a*/ 	.short	(.L_1184 - .L_1183)


	//   ....[0]....
.L_1183:
        /*002c*/ 	.word	0xffffffff


	//   ....[1]....
        /*0030*/ 	.word	0xffffffff


	//   ....[2]....
        /*0034*/ 	.word	0xffffffff


	//   ....[3]....
        /*0038*/ 	.word	0xffffffff


	//   ....[4]....
        /*003c*/ 	.word	0xffffffff


	//   ....[5]....
        /*0040*/ 	.word	0xffffffff


	//   ....[6]....
        /*0044*/ 	.word	0xffffffff


	//   ....[7]....
        /*0048*/ 	.word	0xffffffff


	//----- nvinfo : EIATTR_COOP_GROUP_INSTR_OFFSETS
	.align		4
.L_1184:
        /*004c*/ 	.byte	0x04, 0x28
        /*004e*/ 	.short	(.L_1186 - .L_1185)


	//   ....[0]....
.L_1185:
        /*0050*/ 	.word	0x00001e90


	//   ....[1]....
        /*0054*/ 	.word	0x00001ec0


	//   ....[2]....
        /*0058*/ 	.word	0x00001f00


	//   ....[3]....
        /*005c*/ 	.word	0x00001f40


	//   ....[4]....
        /*0060*/ 	.word	0x000022d0


	//   ....[5]....
        /*0064*/ 	.word	0x00002350


	//   ....[6]....
        /*0068*/ 	.word	0x000023c0


	//   ....[7]....
        /*006c*/ 	.word	0x000024d0


	//----- nvinfo : EIATTR_VRC_CTA_INIT_COUNT
	.align		4
.L_1186:
        /*0070*/ 	.byte	0x02, 0x4a
	.zero		1
	.zero		1


	//----- nvinfo : EIATTR_EXIT_INSTR_OFFSETS
	.align		4
        /*0074*/ 	.byte	0x04, 0x1c
        /*0076*/ 	.short	(.L_1188 - .L_1187)


	//   ....[0]....
.L_1187:
        /*0078*/ 	.word	0x000051e0


	//   ....[1]....
        /*007c*/ 	.word	0x000056c0


	//----- nvinfo : EIATTR_CRS_STACK_SIZE
	.align		4
.L_1188:
        /*0080*/ 	.byte	0x04, 0x1e
        /*0082*/ 	.short	(.L_1190 - .L_1189)
.L_1189:
        /*0084*/ 	.word	0x00000000


	//----- nvinfo : EIATTR_CBANK_PARAM_SIZE
	.align		4
.L_1190:
        /*0088*/ 	.byte	0x03, 0x19
        /*008a*/ 	.short	0x01d0


	//----- nvinfo : EIATTR_PARAM_CBANK
	.align		4
        /*008c*/ 	.byte	0x04, 0x0a
        /*008e*/ 	.short	(.L_1192 - .L_1191)
	.align		4
.L_1191:
        /*0090*/ 	.word	index@(.nv.constant0._ZN5flash32flash_fwd_splitkv_combine_kernelI23Flash_fwd_kernel_traitsILi64ELi64ELi256ELi4ELb0ELb0EN7cutlass6half_tE19Flash_kernel_traitsILi64ELi64ELi256ELi4ES3_EELi8ELi7ELb1EEEvNS_16Flash_fwd_paramsE)
        /*0094*/ 	.short	0x0380
        /*0096*/ 	.short	0x01d0


	//----- nvinfo : EIATTR_SW_WAR
	.align		4
.L_1192:
        /*0098*/ 	.byte	0x04, 0x36
        /*009a*/ 	.short	(.L_1194 - .L_1193)
.L_1193:
        /*009c*/ 	.word	0x00000008
.L_1194:


//--------------------- .nv.info._ZN5flash32flash_fwd_splitkv_combine_kernelI23Flash_fwd_kernel_traitsILi64ELi64ELi256ELi4ELb0ELb0EN7cutlass6half_tE19Flash_kernel_traitsILi64ELi64ELi256ELi4ES3_EELi8ELi6ELb1EEEvNS_16Flash_fwd_paramsE --------------------------
	.section	.nv.info._ZN5flash32flash_fwd_splitkv_combine_kernelI23Flash_fwd_kernel_traitsILi64ELi64ELi256ELi4ELb0ELb0EN7cutlass6half_tE19Flash_kernel_traitsILi64ELi64ELi256ELi4ES3_EELi8ELi6ELb1EEEvNS_16Flash_fwd_paramsE,"",@"SHT_CUDA_INFO"
	.sectionflags	@""
	.align	4


	//----- nvinfo : EIATTR_CUDA_API_VERSION
	.align		4
        /*0000*/ 	.byte	0x04, 0x37
        /*0002*/ 	.short	(.L_1196 - .L_1195)
.L_1195:
        /*0004*/ 	.word	0x00000082


	//----- nvinfo : EIATTR_KPARAM_INFO
	.align		4
.L_1196:
        /*0008*/ 	.byte	0x04, 0x17
        /*000a*/ 	.short	(.L_1198 - .L_1197)
.L_1197:
        /*000c*/ 	.word	0x00000000
        /*0010*/ 	.short	0x0000
        /*0012*/ 	.short	0x0000
        /*0014*/ 	.byte	0x00, 0xf0, 0x41, 0x07


	//----- nvinfo : EIATTR_SPARSE_MMA_MASK
	.align		4
.L_1198:
        /*0018*/ 	.byte	0x03, 0x50
        /*001a*/ 	.short	0x0000


	//----- nvinfo : EIATTR_MAXREG_COUNT
	.align		4
        /*001c*/ 	.byte	0x03, 0x1b
        /*001e*/ 	.short	0x00ff


	//----- nvinfo : EIATTR_NUM_BARRIERS
	.align		4
        /*0020*/ 	.byte	0x02, 0x4c
        /*0022*/ 	.byte	0x01
	.zero		1


	//----- nvinfo : EIATTR_MERCURY_ISA_VERSION
	.align		4
        /*0024*/ 	.byte	0x03, 0x5f
        /*0026*/ 	.short	0x0101


	//----- nvinfo : EIATTR_COOP_GROUP_MASK_REGIDS
	.align		4
        /*0028*/ 	.byte	0x04, 0x29
        /*002a*/ 	.short	(.L_1200 - .L_1199)


	//   ....[0]....
.L_1199:
        /*002c*/ 	.word	0xffffffff


	//   ....[1]....
        /*0030*/ 	.word	0xffffffff


	//   ....[2]....
        /*0034*/ 	.word	0xffffffff


	//   ....[3]....
        /*0038*/ 	.word	0xffffffff


	//   ....[4]....
        /*003c*/ 	.word	0xffffffff


	//   ....[5]....
        /*0040*/ 	.word	0xffffffff


	//   ....[6]....
        /*0044*/ 	.word	0xffffffff


	//   ....[7]....
        /*0048*/ 	.word	0xffffffff


	//----- nvinfo : EIATTR_COOP_GROUP_INSTR_OFFSETS
	.align		4
.L_1200:
        /*004c*/ 	.byte	0x04, 0x28
        /*004e*/ 	.short	(.L_1202 - .L_1201)


	//   ....[0]....
.L_1201:
        /*0050*/ 	.word	0x00001b90


	//   ....[1]....
        /*0054*/ 	.word	0x00001bc0


	//   ....[2]....
        /*0058*/ 	.word	0x00001c20


	//   ....[3]....
        /*005c*/ 	.word	0x00001cb0


	//   ....[4]....
        /*0060*/ 	.word	0x00001ec0


	//   ....[5]....
        /*0064*/ 	.word	0x00001f50


	//   ....[6]....
        /*0068*/ 	.word	0x00001fc0


	//   ....[7]....
        /*006c*/ 	.word	0x000020e0


	//----- nvinfo : EIATTR_VRC_CTA_INIT_COUNT
	.align		4
.L_1202:
        /*0070*/ 	.byte	0x02, 0x4a
	.zero		1
	.zero		1


	//----- nvinfo : EIATTR_EXIT_INSTR_OFFSETS
	.align		4
        /*0074*/ 	.byte	0x04, 0x1c
        /*0076*/ 	.short	(.L_1204 - .L_1203)


	//   ....[0]....
.L_1203:
        /*0078*/ 	.word	0x00004b90


	//   ....[1]....
        /*007c*/ 	.word	0x00005070


	//----- nvinfo : EIATTR_CRS_STACK_SIZE
	.align		4
.L_1204:
        /*0080*/ 	.byte	0x04, 0x1e
        /*0082*/ 	.short	(.L_1206 - .L_1205)
.L_1205:
        /*0084*/ 	.word	0x00000000


	//----- nvinfo : EIATTR_CBANK_PARAM_SIZE
	.align		4
.L_1206:
        /*0088*/ 	.byte	0x03, 0x19
        /*008a*/ 	.short	0x01d0


	//----- nvinfo : EIATTR_PARAM_CBANK
	.align		4
        /*008c*/ 	.byte	0x04, 0x0a
        /*008e*/ 	.short	(.L_1208 - .L_1207)
	.align		4
.L_1207:
        /*0090*/ 	.word	index@(.nv.constant0._ZN5flash32flash_fwd_splitkv_combine_kernelI23Flash_fwd_kernel_traitsILi64ELi64ELi256ELi4ELb0ELb0EN7cutlass6half_tE19Flash_kernel_traitsILi64ELi64ELi256ELi4ES3_EELi8ELi6ELb1EEEvNS_16Flash_fwd_paramsE)
        /*0094*/ 	.short	0x0380
        /*0096*/ 	.short	0x01d0


	//----- nvinfo : EIATTR_SW_WAR
	.align		4
.L_1208:
        /*0098*/ 	.byte	0x04, 0x36
        /*009a*/ 	.short	(.L_1210 - .L_1209)
.L_1209:
        /*009c*/ 	.word	0x00000008
.L_1210:


//--------------------- .nv.info._ZN5flash32flash_fwd_splitkv_combine_kernelI23Flash_fwd_kernel_traitsILi64ELi64ELi256ELi4ELb0ELb0EN7cutlass6half_tE19Flash_kernel_traitsILi64ELi64ELi256ELi4ES3_EELi8ELi5ELb1EEEvNS_16Flash_fwd_paramsE --------------------------
	.section	.nv.info._ZN5flash32flash_fwd_splitkv_combine_kernelI23Flash_fwd_kernel_traitsILi64ELi64ELi256ELi4ELb0ELb0EN7cutlass6half_tE19Flash_kernel_traitsILi64ELi64ELi256ELi4ES3_EELi8ELi5ELb1EEEvNS_16Flash_fwd_paramsE,"",@"SHT_CUDA_INFO"
	.sectionflags	@""
	.align	4


	//----- nvinfo : EIATTR_CUDA_API_VERSION
	.align		4
        /*0000*/ 	.byte	0x04, 0x37
        /*0002*/ 	.short	(.L_1212 - .L_1211)
.L_1211:
        /*0004*/ 	.word	0x00000082


	//----- nvinfo : EIATTR_KPARAM_INFO
	.align		4
.L_1212:
        /*0008*/ 	.byte	0x04, 0x17
        /*000a*/ 	.short	(.L_1214 - .L_1213)
.L_1213:
        /*000c*/ 	.word	0x00000000
        /*0010*/ 	.short	0x0000
        /*0012*/ 	.short	0x0000
        /*0014*/ 	.byte	0x00, 0xf0, 0x41, 0x07


	//----- nvinfo : EIATTR_SPARSE_MMA_MASK
	.align		4
.L_1214:
        /*0018*/ 	.byte	0x03, 0x50
        /*001a*/ 	.short	0x0000


	//----- nvinfo : EIATTR_MAXREG_COUNT
	.align		4
        /*001c*/ 	.byte	0x03, 0x1b
        /*001e*/ 	.short	0x00ff


	//----- nvinfo : EIATTR_NUM_BARRIERS
	.align		4
        /*0020*/ 	.byte	0x02, 0x4c
        /*0022*/ 	.byte	0x01
	.zero		1


	//----- nvinfo : EIATTR_MERCURY_ISA_VERSION
	.align		4
        /*0024*/ 	.byte	0x03, 0x5f
        /*0026*/ 	.short	0x0101


	//----- nvinfo : EIATTR_COOP_GROUP_MASK_REGIDS
	.align		4
        /*0028*/ 	.byte	0x04, 0x29
        /*002a*/ 	.short	(.L_1216 - .L_1215)


	//   ....[0]....
.L_1215:
        /*002c*/ 	.word	0xffffffff


	//   ....[1]....
        /*0030*/ 	.word	0xffffffff


	//   ....[2]....
        /*0034*/ 	.word	0xffffffff


	//   ....[3]....
        /*0038*/ 	.word	0xffffffff


	//   ....[4]....
        /*003c*/ 	.word	0xffffffff


	//   ....[5]....
        /*0040*/ 	.word	0xffffffff


	//   ....[6]....
        /*0044*/ 	.word	0xffffffff


	//   ....[7]....
        /*0048*/ 	.word	0xffffffff


	//----- nvinfo : EIATTR_COOP_GROUP_INSTR_OFFSETS
	.align		4
.L_1216:
        /*004c*/ 	.byte	0x04, 0x28
        /*004e*/ 	.short	(.L_1218 - .L_1217)


	//   ....[0]....
.L_1217:
        /*0050*/ 	.word	0x00001990


	//   ....[1]....
        /*0054*/ 	.word	0x000019d0


	//   ....[2]....
        /*0058*/ 	.word	0x00001a40


	//   ....[3]....
        /*005c*/ 	.word	0x00001aa0


	//   ....[4]....
        /*0060*/ 	.word	0x00001c50


	//   ....[5]....
        /*0064*/ 	.word	0x00001cc0


	//   ....[6]....
        /*0068*/ 	.word	0x00001d30


	//   ....[7]....
        /*006c*/ 	.word	0x00001e50


	//----- nvinfo : EIATTR_VRC_CTA_INIT_COUNT
	.align		4
.L_1218:
        /*0070*/ 	.byte	0x02, 0x4a
	.zero		1
	.zero		1


	//----- nvinfo : EIATTR_EXIT_INSTR_OFFSETS
	.align		4
        /*0074*/ 	.byte	0x04, 0x1c
        /*0076*/ 	.short	(.L_1220 - .L_1219)


	//   ....[0]....
.L_1219:
        /*0078*/ 	.word	0x000047f0


	//   ....[1]....
        /*007c*/ 	.word	0x00004cd0


	//----- nvinfo : EIATTR_CRS_STACK_SIZE
	.align		4
.L_1220:
        /*0080*/ 	.byte	0x04, 0x1e
        /*0082*/ 	.short	(.L_1222 - .L_1221)
.L_1221:
        /*0084*/ 	.word	0x00000000


	//----- nvinfo : EIATTR_CBANK_PARAM_SIZE
	.align		4
.L_1222:
        /*0088*/ 	.byte	0x03, 0x19
        /*008a*/ 	.short	0x01d0


	//----- nvinfo : EIATTR_PARAM_CBANK
	.align		4
        /*008c*/ 	.byte	0x04, 0x0a
        /*008e*/ 	.short	(.L_1224 - .L_1223)
	.align		4
.L_1223:
        /*0090*/ 	.word	index@(.nv.constant0._ZN5flash32flash_fwd_splitkv_combine_kernelI23Flash_fwd_kernel_traitsILi64ELi64ELi256ELi4ELb0ELb0EN7cutlass6half_tE19Flash_kernel_traitsILi64ELi64ELi256ELi4ES3_EELi8ELi5ELb1EEEvNS_16Flash_fwd_paramsE)
        /*0094*/ 	.short	0x0380
        /*0096*/ 	.short	0x01d0


	//----- nvinfo : EIATTR_SW_WAR
	.align		4
.L_1224:
        /*0098*/ 	.byte	0x04, 0x36
        /*009a*/ 	.short	(.L_1226 - .L_1225)
.L_1225:
        /*009c*/ 	.word	0x00000008
.L_1226:


//--------------------- .nv.info._ZN5flash32flash_fwd_splitkv_combine_kernelI23Flash_fwd_kernel_traitsILi64ELi64ELi256ELi4ELb0ELb0EN7cutlass6half_tE19Flash_kernel_traitsILi64ELi64ELi256ELi4ES3_EELi8ELi4ELb1EEEvNS_16Flash_fwd_paramsE --------------------------
	.section	.nv.info._ZN5flash32flash_fwd_splitkv_combine_kernelI23Flash_fwd_kernel_traitsILi64ELi64ELi256ELi4ELb0ELb0EN7cutlass6half_tE19Flash_kernel_traitsILi64ELi64ELi256ELi4ES3_EELi8ELi4ELb1EEEvNS_16Flash_fwd_paramsE,"",@"SHT_CUDA_INFO"
	.sectionflags	@""
	.align	4


	//----- nvinfo : EIATTR_CUDA_API_VERSION
	.align		4
        /*0000*/ 	.byte	0x04, 0x37
        /*0002*/ 	.short	(.L_1228 - .L_1227)
.L_1227:
        /*0004*/ 	.word	0x00000082


	//----- nvinfo : EIATTR_KPARAM_INFO
	.align		4
.L_1228:
        /*0008*/ 	.byte	0x04, 0x17
        /*000a*/ 	.short	(.L_1230 - .L_1229)
.L_1229:
        /*000c*/ 	.word	0x00000000
        /*0010*/ 	.short	0x0000
        /*0012*/ 	.short	0x0000
        /*0014*/ 	.byte	0x00, 0xf0, 0x41, 0x07


	//----- nvinfo : EIATTR_SPARSE_MMA_MASK
	.align		4
.L_1230:
        /*0018*/ 	.byte	0x03, 0x50
        /*001a*/ 	.short	0x0000


	//----- nvinfo : EIATTR_MAXREG_COUNT
	.align		4
        /*001c*/ 	.byte	0x03, 0x1b
        /*001e*/ 	.short	0x00ff


	//----- nvinfo : EIATTR_NUM_BARRIERS
	.align		4
        /*0020*/ 	.byte	0x02, 0x4c
        /*0022*/ 	.byte	0x01
	.zero		1


	//----- nvinfo : EIATTR_MERCURY_ISA_VERSION
	.align		4
        /*0024*/ 	.byte	0x03, 0x5f
        /*0026*/ 	.short	0x0101


	//----- nvinfo : EIATTR_COOP_GROUP_MASK_REGIDS
	.align		4
        /*0028*/ 	.byte	0x04, 0x29
        /*002a*/ 	.short	(.L_1232 - .L_1231)


	//   ....[0]....
.L_1231:
        /*002c*/ 	.word	0xffffffff


	//   ....[1]....
        /*0030*/ 	.word	0xffffffff


	//   ....[2]....
        /*0034*/ 	.word	0xffffffff


	//   ....[3]....
        /*0038*/ 	.word	0xffffffff


	//   ....[4]....
        /*003c*/ 	.word	0xffffffff


	//   ....[5]....
        /*0040*/ 	.word	0xffffffff


	//   ....[6]....
        /*0044*/ 	.word	0xffffffff


	//   ....[7]....
        /*0048*/ 	.word	0xffffffff


	//----- nvinfo : EIATTR_COOP_GROUP_INSTR_OFFSETS
	.align		4
.L_1232:
        /*004c*/ 	.byte	0x04, 0x28
        /*004e*/ 	.short	(.L_1234 - .L_1233)


	//   ....[0]....
.L_1233:
        /*0050*/ 	.word	0x00001a80


	//   ....[1]....
        /*0054*/ 	.word	0x00001ad0


	//   ....[2]....
        /*0058*/ 	.word	0x00001b00


	//   ....[3]....
        /*005c*/ 	.word	0x00001b30


	//   ....[4]....
        /*0060*/ 	.word	0x00001c40


	//   ....[5]....
        /*0064*/ 	.word	0x00001c70


	//   ....[6]....
        /*0068*/ 	.word	0x00001cb0


	//   ....[7]....
        /*006c*/ 	.word	0x00001d70


	//----- nvinfo : EIATTR_VRC_CTA_INIT_COUNT
	.align		4
.L_1234:
        /*0070*/ 	.byte	0x02, 0x4a
	.zero		1
	.zero		1


	//----- nvinfo : EIATTR_EXIT_INSTR_OFFSETS
	.align		4
        /*0074*/ 	.byte	0x04, 0x1c
        /*0076*/ 	.short	(.L_1236 - .L_1235)


	//   ....[0]....
.L_1235:
        /*0078*/ 	.word	0x00004690


	//   ....[1]....
        /*007c*/ 	.word	0x00004b70


	//----- nvinfo : EIATTR_CRS_STACK_SIZE
	.align		4
.L_1236:
        /*0080*/ 	.byte	0x04, 0x1e
        /*0082*/ 	.short	(.L_1238 - .L_1237)
.L_1237:
        /*0084*/ 	.word	0x00000000


	//----- nvinfo : EIATTR_CBANK_PARAM_SIZE
	.align		4
.L_1238:
        /*0088*/ 	.byte	0x03, 0x19
        /*008a*/ 	.short	0x01d0


	//----- nvinfo : EIATTR_PARAM_CBANK
	.align		4
        /*008c*/ 	.byte	0x04, 0x0a
        /*008e*/ 	.short	(.L_1240 - .L_1239)
	.align		4
.L_1239:
        /*0090*/ 	.word	index@(.nv.constant0._ZN5flash32flash_fwd_splitkv_combine_kernelI23Flash_fwd_kernel_traitsILi64ELi64ELi256ELi4ELb0ELb0EN7cutlass6half_tE19Flash_kernel_traitsILi64ELi64ELi256ELi4ES3_EELi8ELi4ELb1EEEvNS_16Flash_fwd_paramsE)
        /*0094*/ 	.short	0x0380
        /*0096*/ 	.short	0x01d0


	//----- nvinfo : EIATTR_SW_WAR
	.align		4
.L_1240:
        /*0098*/ 	.byte	0x04, 0x36
        /*009a*/ 	.short	(.L_1242 - .L_1241)
.L_1241:
        /*009c*/ 	.word	0x00000008
.L_1242:


//--------------------- .nv.info._ZN5flash32flash_fwd_splitkv_combine_kernelI23Flash_fwd_kernel_traitsILi64ELi64ELi256ELi4ELb0ELb0EN7cutlass6half_tE19Flash_kernel_traitsILi64ELi64ELi256ELi4ES3_EELi8ELi3ELb1EEEvNS_16Flash_fwd_paramsE --------------------------
	.section	.nv.info._ZN5flash32flash_fwd_splitkv_combine_kernelI23Flash_fwd_kernel_traitsILi64ELi64ELi256ELi4ELb0ELb0EN7cutlass6half_tE19Flash_kernel_traitsILi64ELi64ELi256ELi4ES3_EELi8ELi3ELb1EEEvNS_16Flash_fwd_paramsE,"",@"SHT_CUDA_INFO"
	.sectionflags	@""
	.align	4


	//----- nvinfo : EIATTR_CUDA_API_VERSION
	.align		4
        /*0000*/ 	.byte	0x04, 0x37
        /*0002*/ 	.short	(.L_1244 - .L_1243)
.L_1243:
        /*0004*/ 	.word	0x00000082


	//----- nvinfo : EIATTR_KPARAM_INFO
	.align		4
.L_1244:
        /*0008*/ 	.byte	0x04, 0x17
        /*000a*/ 	.short	(.L_1246 - .L_1245)
.L_1245:
        /*000c*/ 	.word	0x00000000
        /*0010*/ 	.short	0x0000
        /*0012*/ 	.short	0x0000
        /*0014*/ 	.byte	0x00, 0xf0, 0x41, 0x07


	//----- nvinfo : EIATTR_SPARSE_MMA_MASK
	.align		4
.L_1246:
        /*0018*/ 	.byte	0x03, 0x50
        /*001a*/ 	.short	0x0000


	//----- nvinfo : EIATTR_MAXREG_COUNT
	.align		4
        /*001c*/ 	.byte	0x03, 0x1b
        /*001e*/ 	.short	0x00ff


	//----- nvinfo : EIATTR_NUM_BARRIERS
	.align		4
        /*0020*/ 	.byte	0x02, 0x4c
        /*0022*/ 	.byte	0x01
	.zero		1


	//----- nvinfo : EIATTR_MERCURY_ISA_VERSION
	.align		4
        /*0024*/ 	.byte	0x03, 0x5f
        /*0026*/ 	.short	0x0101


	//----- nvinfo : EIATTR_COOP_GROUP_MASK_REGIDS
	.align		4
        /*0028*/ 	.byte	0x04, 0x29
        /*002a*/ 	.short	(.L_1248 - .L_1247)


	//   ....[0]....
.L_1247:
        /*002c*/ 	.word	0xffffffff


	//   ....[1]....
        /*0030*/ 	.word	0xffffffff


	//   ....[2]....
        /*0034*/ 	.word	0xffffffff


	//   ....[3]....
        /*0038*/ 	.word	0xffffffff


	//   ....[4]....
        /*003c*/ 	.word	0xffffffff


	//   ....[5]....
        /*0040*/ 	.word	0xffffffff


	//----- nvinfo : EIATTR_COOP_GROUP_INSTR_OFFSETS
	.align		4
.L_1248:
        /*0044*/ 	.byte	0x04, 0x28
        /*0046*/ 	.short	(.L_1250 - .L_1249)


	//   ....[0]....
.L_1249:
        /*0048*/ 	.word	0x00001c10


	//   ....[1]....
        /*004c*/ 	.word	0x00001c30


	//   ....[2]....
        /*0050*/ 	.word	0x00001c50


	//   ....[3]....
        /*0054*/ 	.word	0x00001d40


	//   ....[4]....
        /*0058*/ 	.word	0x00001e50


	//   ....[5]....
        /*005c*/ 	.word	0x00001eb0


	//----- nvinfo : EIATTR_VRC_CTA_INIT_COUNT
	.align		4
.L_1250:
        /*0060*/ 	.byte	0x02, 0x4a
	.zero		1
	.zero		1


	//----- nvinfo : EIATTR_EXIT_INSTR_OFFSETS
	.align		4
        /*0064*/ 	.byte	0x04, 0x1c
        /*0066*/ 	.short	(.L_1252 - .L_1251)


	//   ....[0]....
.L_1251:
        /*0068*/ 	.word	0x00004680


	//   ....[1]....
        /*006c*/ 	.word	0x00004b60


	//----- nvinfo : EIATTR_CRS_STACK_SIZE
	.align		4
.L_1252:
        /*0070*/ 	.byte	0x04, 0x1e
        /*0072*/ 	.short	(.L_1254 - .L_1253)
.L_1253:
        /*0074*/ 	.word	0x00000000


	//----- nvinfo : EIATTR_CBANK_PARAM_SIZE
	.align		4
.L_1254:
        /*0078*/ 	.byte	0x03, 0x19
        /*007a*/ 	.short	0x01d0


	//----- nvinfo : EIATTR_PARAM_CBANK
	.align		4
        /*007c*/ 	.byte	0x04, 0x0a
        /*007e*/ 	.short	(.L_1256 - .L_1255)
	.align		4
.L_1255:
        /*0080*/ 	.word	index@(.nv.constant0._ZN5flash32flash_fwd_splitkv_combine_kernelI23Flash_fwd_kernel_traitsILi64ELi64ELi256ELi4ELb0ELb0EN7cutlass6half_tE19Flash_kernel_traitsILi64ELi64ELi256ELi4ES3_EELi8ELi3ELb1EEEvNS_16Flash_fwd_paramsE)
        /*0084*/ 	.short	0x0380
        /*0086*/ 	.short	0x01d0


	//----- nvinfo : EIATTR_SW_WAR
	.align		4
.L_1256:
        /*0088*/ 	.byte	0x04, 0x36
        /*008a*/ 	.short	(.L_1258 - .L_1257)
.L_1257:
        /*008c*/ 	.word	0x00000008
.L_1258:


//--------------------- .nv.info._ZN5flash32flash_fwd_splitkv_combine_kernelI23Flash_fwd_kernel_traitsILi64ELi64ELi256ELi4ELb0ELb0EN7cutlass6half_tE19Flash_kernel_traitsILi64ELi64ELi256ELi4ES3_EELi8ELi2ELb1EEEvNS_16Flash_fwd_paramsE --------------------------
	.section	.nv.info._ZN5flash32flash_fwd_splitkv_combine_kernelI23Flash_fwd_kernel_traitsILi64ELi64ELi256ELi4ELb0ELb0EN7cutlass6half_tE19Flash_kernel_traitsILi64ELi64ELi256ELi4ES3_EELi8ELi2ELb1EEEvNS_16Flash_fwd_paramsE,"",@"SHT_CUDA_INFO"
	.sectionflags	@""
	.align	4


	//----- nvinfo : EIATTR_CUDA_API_VERSION
	.align		4
        /*0000*/ 	.byte	0x04, 0x37
        /*0002*/ 	.short	(.L_1260 - .L_1259)
.L_1259:
        /*0004*/ 	.word	0x00000082


	//----- nvinfo : EIATTR_KPARAM_INFO
	.align		4
.L_1260:
        /*0008*/ 	.byte	0x04, 0x17
        /*000a*/ 	.short	(.L_1262 - .L_1261)
.L_1261:
        /*000c*/ 	.word	0x00000000
        /*0010*/ 	.short	0x0000
        /*0012*/ 	.short	0x0000
        /*0014*/ 	.byte	0x00, 0xf0, 0x41, 0x07


	//----- nvinfo : EIATTR_SPARSE_MMA_MASK
	.align		4
.L_1262:
        /*0018*/ 	.byte	0x03, 0x50
        /*001a*/ 	.short	0x0000


	//----- nvinfo : EIATTR_MAXREG_COUNT
	.align		4
        /*001c*/ 	.byte	0x03, 0x1b
        /*001e*/ 	.short	0x00ff


	//----- nvinfo : EIATTR_NUM_BARRIERS
	.align		4
        /*0020*/ 	.byte	0x02, 0x4c
        /*0022*/ 	.byte	0x01
	.zero		1


	//----- nvinfo : EIATTR_MERCURY_ISA_VERSION
	.align		4
        /*0024*/ 	.byte	0x03, 0x5f
        /*0026*/ 	.short	0x0101


	//----- nvinfo : EIATTR_COOP_GROUP_MASK_REGIDS
	.align		4
        /*0028*/ 	.byte	0x04, 0x29
        /*002a*/ 	.short	(.L_1264 - .L_1263)


	//   ....[0]....
.L_1263:
        /*002c*/ 	.word	0xffffffff


	//   ....[1]....
        /*0030*/ 	.word	0xffffffff


	//   ....[2]....
        /*0034*/ 	.word	0xffffffff


	//   ....[3]....
        /*0038*/ 	.word	0xffffffff


	//----- nvinfo : EIATTR_COOP_GROUP_INSTR_OFFSETS
	.align		4
.L_1264:
        /*003c*/ 	.byte	0x04, 0x28
        /*003e*/ 	.short	(.L_1266 - .L_1265)


	//   ....[0]....
.L_1265:
        /*0040*/ 	.word	0x00001ac0


	//   ....[1]....
        /*0044*/ 	.word	0x00001b20


	//   ....[2]....
        /*0048*/ 	.word	0x00001be0


	//   ....[3]....
        /*004c*/ 	.word	0x00001ca0


	//----- nvinfo : EIATTR_VRC_CTA_INIT_COUNT
	.align		4
.L_1266:
        /*0050*/ 	.byte	0x02, 0x4a
	.zero		1
	.zero		1


	//----- nvinfo : EIATTR_EXIT_INSTR_OFFSETS
	.align		4
        /*0054*/ 	.byte	0x04, 0x1c
        /*0056*/ 	.short	(.L_1268 - .L_1267)


	//   ....[0]....
.L_1267:
        /*0058*/ 	.word	0x00004640


	//   ....[1]....
        /*005c*/ 	.word	0x00004b20


	//----- nvinfo : EIATTR_CRS_STACK_SIZE
	.align		4
.L_1268:
        /*0060*/ 	.byte	0x04, 0x1e
        /*0062*/ 	.short	(.L_1270 - .L_1269)
.L_1269:
        /*0064*/ 	.word	0x00000000


	//----- nvinfo : EIATTR_CBANK_PARAM_SIZE
	.align		4
.L_1270:
        /*0068*/ 	.byte	0x03, 0x19
        /*006a*/ 	.short	0x01d0


	//----- nvinfo : EIATTR_PARAM_CBANK
	.align		4
        /*006c*/ 	.byte	0x04, 0x0a
        /*006e*/ 	.short	(.L_1272 - .L_1271)
	.align		4
.L_1271:
        /*0070*/ 	.word	index@(.nv.constant0._ZN5flash32flash_fwd_splitkv_combine_kernelI23Flash_fwd_kernel_traitsILi64ELi64ELi256ELi4ELb0ELb0EN7cutlass6half_tE19Flash_kernel_traitsILi64ELi64ELi256ELi4ES3_EELi8ELi2ELb1EEEvNS_16Flash_fwd_paramsE)
        /*0074*/ 	.short	0x0380
        /*0076*/ 	.short	0x01d0


	//----- nvinfo : EIATTR_SW_WAR
	.align		4
.L_1272:
        /*0078*/ 	.byte	0x04, 0x36
        /*007a*/ 	.short	(.L_1274 - .L_1273)
.L_1273:
        /*007c*/ 	.word	0x00000008
.L_1274:


//--------------------- .nv.info._ZN5flash32flash_fwd_splitkv_combine_kernelI23Flash_fwd_kernel_traitsILi64ELi64ELi256ELi4ELb0ELb0EN7cutlass6half_tE19Flash_kernel_traitsILi64ELi64ELi256ELi4ES3_EELi8ELi1ELb1EEEvNS_16Flash_fwd_paramsE --------------------------
	.section	.nv.info._ZN5flash32flash_fwd_splitkv_combine_kernelI23Flash_fwd_kernel_traitsILi64ELi64ELi256ELi4ELb0ELb0EN7cutlass6half_tE19Flash_kernel_traitsILi64ELi64ELi256ELi4ES3_EELi8ELi1ELb1EEEvNS_16Flash_fwd_paramsE,"",@"SHT_CUDA_INFO"
	.sectionflags	@""
	.align	4


	//----- nvinfo : EIATTR_CUDA_API_VERSION
	.align		4
        /*0000*/ 	.byte	0x04, 0x37
        /*0002*/ 	.short	(.L_1276 - .L_1275)
.L_1275:
        /*0004*/ 	.word	0x00000082


	//----- nvinfo : EIATTR_KPARAM_INFO
	.align		4
.L_1276:
        /*0008*/ 	.byte	0x04, 0x17
        /*000a*/ 	.short	(.L_1278 - .L_1277)
.L_1277:
        /*000c*/ 	.word	0x00000000
        /*0010*/ 	.short	0x0000
        /*0012*/ 	.short	0x0000
        /*0014*/ 	.byte	0x00, 0xf0, 0x41, 0x07


	//----- nvinfo : EIATTR_SPARSE_MMA_MASK
	.align		4
.L_1278:
        /*0018*/ 	.byte	0x03, 0x50
        /*001a*/ 	.short	0x0000


	//----- nvinfo : EIATTR_MAXREG_COUNT
	.align		4
        /*001c*/ 	.byte	0x03, 0x1b
        /*001e*/ 	.short	0x00ff


	//----- nvinfo : EIATTR_NUM_BARRIERS
	.align		4
        /*0020*/ 	.byte	0x02, 0x4c
        /*0022*/ 	.byte	0x01
	.zero		1


	//----- nvinfo : EIATTR_MERCURY_ISA_VERSION
	.align		4
        /*0024*/ 	.byte	0x03, 0x5f
        /*0026*/ 	.short	0x0101


	//----- nvinfo : EIATTR_COOP_GROUP_MASK_REGIDS
	.align		4
        /*0028*/ 	.byte	0x04, 0x29
        /*002a*/ 	.short	(.L_1280 - .L_1279)


	//   ....[0]....
.L_1279:
        /*002c*/ 	.word	0xffffffff


	//   ....[1]....
        /*0030*/ 	.word	0xffffffff


	//----- nvinfo : EIATTR_COOP_GROUP_INSTR_OFFSETS
	.align		4
.L_1280:
        /*0034*/ 	.byte	0x04, 0x28
        /*0036*/ 	.short	(.L_1282 - .L_1281)


	//   ....[0]....
.L_1281:
        /*0038*/ 	.word	0x00001b50


	//   ....[1]....
        /*003c*/ 	.word	0x00001d60


	//----- nvinfo : EIATTR_VRC_CTA_INIT_COUNT
	.align		4
.L_1282:
        /*0040*/ 	.byte	0x02, 0x4a
	.zero		1
	.zero		1


	//----- nvinfo : EIATTR_EXIT_INSTR_OFFSETS
	.align		4
        /*0044*/ 	.byte	0x04, 0x1c
        /*0046*/ 	.short	(.L_1284 - .L_1283)


	//   ....[0]....
.L_1283:
        /*0048*/ 	.word	0x000045f0


	//   ....[1]....
        /*004c*/ 	.word	0x00004ad0


	//----- nvinfo : EIATTR_CRS_STACK_SIZE
	.align		4
.L_1284:
        /*0050*/ 	.byte	0x04, 0x1e
        /*0052*/ 	.short	(.L_1286 - .L_1285)
.L_1285:
        /*0054*/ 	.word	0x00000000


	//----- nvinfo : EIATTR_CBANK_PARAM_SIZE
	.align		4
.L_1286:
        /*0058*/ 	.byte	0x03, 0x19
        /*005a*/ 	.short	0x01d0


	//----- nvinfo : EIATTR_PARAM_CBANK
	.align		4
        /*005c*/ 	.byte	0x04, 0x0a
        /*005e*/ 	.short	(.L_1288 - .L_1287)
	.align		4
.L_1287:
        /*0060*/ 	.word	index@(.nv.constant0._ZN5flash32flash_fwd_splitkv_combine_kernelI23Flash_fwd_kernel_traitsILi64ELi64ELi256ELi4ELb0ELb0EN7cutlass6half_tE19Flash_kernel_traitsILi64ELi64ELi256ELi4ES3_EELi8ELi1ELb1EEEvNS_16Flash_fwd_paramsE)
        /*0064*/ 	.short	0x0380
        /*0066*/ 	.short	0x01d0


	//----- nvinfo : EIATTR_SW_WAR
	.align		4
.L_1288:
        /*0068*/ 	.byte	0x04, 0x36
        /*006a*/ 	.short	(.L_1290 - .L_1289)
.L_1289:
        /*006c*/ 	.word	0x00000008
.L_1290:


//--------------------- .nv.info._ZN5flash24flash_fwd_splitkv_kernelI23Flash_fwd_kernel_traitsILi64ELi64ELi256ELi4ELb0ELb0EN7cutlass6half_tE19Flash_kernel_traitsILi64ELi64ELi256ELi4ES3_EELb0ELb0ELb0ELb0ELb1ELb0ELb0ELb0EEEvNS_16Flash_fwd_paramsE --------------------------
	.section	.nv.info._ZN5flash24flash_fwd_splitkv_kernelI23Flash_fwd_kernel_traitsILi64ELi64ELi256ELi4ELb0ELb0EN7cutlass6half_tE19Flash_kernel_traitsILi64ELi64ELi256ELi4ES3_EELb0ELb0ELb0ELb0ELb1ELb0ELb0ELb0EEEvNS_16Flash_fwd_paramsE,"",@"SHT_CUDA_INFO"
	.sectionflags	@""
	.align	4


	//----- nvinfo : EIATTR_CUDA_API_VERSION
	.align		4
        /*0000*/ 	.byte	0x04, 0x37
        /*0002*/ 	.short	(.L_1292 - .L_1291)
.L_1291:
        /*0004*/ 	.word	0x00000082


	//----- nvinfo : EIATTR_KPARAM_INFO
	.align		4
.L_1292:
        /*0008*/ 	.byte	0x04, 0x17
        /*000a*/ 	.short	(.L_1294 - .L_1293)
.L_1293:
        /*000c*/ 	.word	0x00000000
        /*0010*/ 	.short	0x0000
        /*0012*/ 	.short	0x0000
        /*0014*/ 	.byte	0x00, 0xf0, 0x41, 0x07


	//----- nvinfo : EIATTR_SPARSE_MMA_MASK
	.align		4
.L_1294:
        /*0018*/ 	.byte	0x03, 0x50
        /*001a*/ 	.short	0x0000


	//----- nvinfo : EIATTR_MAXREG_COUNT
	.align		4
        /*001c*/ 	.byte	0x03, 0x1b
        /*001e*/ 	.short	0x00ff


	//----- nvinfo : EIATTR_NUM_BARRIERS
	.align		4
        /*0020*/ 	.byte	0x02, 0x4c
        /*0022*/ 	.byte	0x01
	.zero		1


	//----- nvinfo : EIATTR_ANNOTATIONS
	.align		4
        /*0024*/ 	.byte	0x04, 0x55
        /*0026*/ 	.short	(.L_1296 - .L_1295)


	//   ....[0]....
.L_1295:
        /*0028*/ 	.word	0x00000001
        /*002c*/ 	.byte	0x60, 0x1b, 0x00, 0x00, 0x01, 0x00, 0x00, 0x00, 0x10, 0xdc, 0x00, 0x00


	//----- nvinfo : EIATTR_MERCURY_ISA_VERSION
	.align		4
.L_1296:
        /*0038*/ 	.byte	0x03, 0x5f
        /*003a*/ 	.short	0x0101


	//----- nvinfo : EIATTR_COOP_GROUP_MASK_REGIDS
	.align		4
        /*003c*/ 	.byte	0x04, 0x29
        /*003e*/ 	.short	(.L_1298 - .L_1297)


	//   ....[0]....
.L_1297:
        /*0040*/ 	.word	0xffffffff


	//   ....[1]....
        /*0044*/ 	.word	0xffffffff


	//   ....[2]....
        /*0048*/ 	.word	0xffffffff


	//   ....[3]....
        /*004c*/ 	.word	0xffffffff


	//   ....[4]....
        /*0050*/ 	.word	0xffffffff


	//   ....[5]....
        /*0054*/ 	.word	0xffffffff


	//   ....[6]....
        /*0058*/ 	.word	0xffffffff


	//   ....[7]....
        /*005c*/ 	.word	0xffffffff


	//   ....[8]....
        /*0060*/ 	.word	0xffffffff


	//   ....[9]....
        /*0064*/ 	.word	0xffffffff


	//   ....[10]....
        /*0068*/ 	.word	0xffffffff


	//   ....[11]....
        /*006c*/ 	.word	0xffffffff


	//   ....[12]....
        /*0070*/ 	.word	0x05000004


	//   ....[13]....
        /*0074*/ 	.word	0x05000004


	//   ....[14]....
        /*0078*/ 	.word	0x05000004


	//   ....[15]....
        /*007c*/ 	.word	0x05000004


	//----- nvinfo : EIATTR_COOP_GROUP_INSTR_OFFSETS
	.align		4
.L_1298:
        /*0080*/ 	.byte	0x04, 0x28
        /*0082*/ 	.short	(.L_1300 - .L_1299)


	//   ....[0]....
.L_1299:
        /*0084*/ 	.word	0x00006010


	//   ....[1]....
        /*0088*/ 	.word	0x00006020


	//   ....[2]....
        /*008c*/ 	.word	0x00006050


	//   ....[3]....
        /*0090*/ 	.word	0x00006060


	//   ....[4]....
        /*0094*/ 	.word	0x0000aea0


	//   ....[5]....
        /*0098*/ 	.word	0x0000aed0


	//   ....[6]....
        /*009c*/ 	.word	0x0000af10


	//   ....[7]....
        /*00a0*/ 	.word	0x0000af30


	//   ....[8]....
        /*00a4*/ 	.word	0x0000db50


	//   ....[9]....
        /*00a8*/ 	.word	0x0000db60


	//   ....[10]....
        /*00ac*/ 	.word	0x0000db90


	//   ....[11]....
        /*00b0*/ 	.word	0x0000dba0


	//   ....[12]....
        /*00b4*/ 	.word	0x0000ea10


	//   ....[13]....
        /*00b8*/ 	.word	0x0000ea80


	//   ....[14]....
        /*00bc*/ 	.word	0x0000eaf0


	//   ....[15]....
        /*00c0*/ 	.word	0x0000eb50


	//----- nvinfo : EIATTR_VRC_CTA_INIT_COUNT
	.align		4
.L_1300:
        /*00c4*/ 	.byte	0x02, 0x4a
	.zero		1
	.zero		1


	//----- nvinfo : EIATTR_EXIT_INSTR_OFFSETS
	.align		4
        /*00c8*/ 	.byte	0x04, 0x1c
        /*00ca*/ 	.short	(.L_1302 - .L_1301)


	//   ....[0]....
.L_1301:
        /*00cc*/ 	.word	0x00000060


	//----- nvinfo : EIATTR_CRS_STACK_SIZE
	.align		4
.L_1302:
        /*00d0*/ 	.byte	0x04, 0x1e
        /*00d2*/ 	.short	(.L_1304 - .L_1303)
.L_1303:
        /*00d4*/ 	.word	0x00000000


	//----- nvinfo : EIATTR_CBANK_PARAM_SIZE
	.align		4
.L_1304:
        /*00d8*/ 	.byte	0x03, 0x19
        /*00da*/ 	.short	0x01d0


	//----- nvinfo : EIATTR_PARAM_CBANK
	.align		4
        /*00dc*/ 	.byte	0x04, 0x0a
        /*00de*/ 	.short	(.L_1306 - .L_1305)
	.align		4
.L_1305:
        /*00e0*/ 	.word	index@(.nv.constant0._ZN5flash24flash_fwd_splitkv_kernelI23Flash_fwd_kernel_traitsILi64ELi64ELi256ELi4ELb0ELb0EN7cutlass6half_tE19Flash_kernel_traitsILi64ELi64ELi256ELi4ES3_EELb0ELb0ELb0ELb0ELb1ELb0ELb0ELb0EEEvNS_16Flash_fwd_paramsE)
        /*00e4*/ 	.short	0x0380
        /*00e6*/ 	.short	0x01d0


	//----- nvinfo : EIATTR_SW_WAR
	.align		4
.L_1306:
        /*00e8*/ 	.byte	0x04, 0x36
        /*00ea*/ 	.short	(.L_1308 - .L_1307)
.L_1307:
        /*00ec*/ 	.word	0x00000008
.L_1308:


//--------------------- .nv.info._ZN5flash24flash_fwd_splitkv_kernelI23Flash_fwd_kernel_traitsILi64ELi64ELi256ELi4ELb0ELb0EN7cutlass6half_tE19Flash_kernel_traitsILi64ELi64ELi256ELi4ES3_EELb0ELb0ELb0ELb0ELb1ELb1ELb0ELb0EEEvNS_16Flash_fwd_paramsE --------------------------
	.section	.nv.info._ZN5flash24flash_fwd_splitkv_kernelI23Flash_fwd_kernel_traitsILi64ELi64ELi256ELi4ELb0ELb0EN7cutlass6half_tE19Flash_kernel_traitsILi64ELi64ELi256ELi4ES3_EELb0ELb0ELb0ELb0ELb1ELb1ELb0ELb0EEEvNS_16Flash_fwd_paramsE,"",@"SHT_CUDA_INFO"
	.sectionflags	@""
	.align	4


	//----- nvinfo : EIATTR_CUDA_API_VERSION
	.align		4
        /*0000*/ 	.byte	0x04, 0x37
        /*0002*/ 	.short	(.L_1310 - .L_1309)
.L_1309:
        /*0004*/ 	.word	0x00000082


	//----- nvinfo : EIATTR_KPARAM_INFO
	.align		4
.L_1310:
        /*0008*/ 	.byte	0x04, 0x17
        /*000a*/ 	.short	(.L_1312 - .L_1311)
.L_1311:
        /*000c*/ 	.word	0x00000000
        /*0010*/ 	.short	0x0000
        /*0012*/ 	.short	0x0000
        /*0014*/ 	.byte	0x00, 0xf0, 0x41, 0x07


	//----- nvinfo : EIATTR_SPARSE_MMA_MASK
	.align		4
.L_1312:
        /*0018*/ 	.byte	0x03, 0x50
        /*001a*/ 	.short	0x0000


	//----- nvinfo : EIATTR_MAXREG_COUNT
	.align		4
        /*001c*/ 	.byte	0x03, 0x1b
        /*001e*/ 	.short	0x00ff


	//----- nvinfo : EIATTR_NUM_BARRIERS
	.align		4
        /*0020*/ 	.byte	0x02, 0x4c
        /*0022*/ 	.byte	0x01
	.zero		1


	//----- nvinfo : EIATTR_ANNOTATIONS
	.align		4
        /*0024*/ 	.byte	0x04, 0x55
        /*0026*/ 	.short	(.L_1314 - .L_1313)


	//   ....[0]....
.L_1313:
        /*0028*/ 	.word	0x00000001
        /*002c*/ 	.byte	0x90, 0x02, 0x00, 0x00, 0x01, 0x00, 0x00, 0x00, 0x30, 0x0d, 0x00, 0x00, 0x01, 0x00, 0x00, 0x00
        /* <DEDUP_REMOVED lines=27> */
        /*01ec*/ 	.byte	0x00, 0x00, 0x01, 0x00, 0x01, 0x00, 0x00, 0x00, 0x70, 0x07, 0x01, 0x00


	//----- nvinfo : EIATTR_MERCURY_ISA_VERSION
	.align		4
.L_1314:
        /*01f8*/ 	.byte	0x03, 0x5f
        /*01fa*/ 	.short	0x0101


	//----- nvinfo : EIATTR_COOP_GROUP_MASK_REGIDS
	.align		4
        /*01fc*/ 	.byte	0x04, 0x29
        /*01fe*/ 	.short	(.L_1316 - .L_1315)


	//   ....[0]....
.L_1315:
        /*0200*/ 	.word	0xffffffff


	//   ....[1]....
        /*0204*/ 	.word	0xffffffff


	//   ....[2]....
        /*0208*/ 	.word	0xffffffff


	//   ....[3]....
        /*020c*/ 	.word	0xffffffff


	//   ....[4]....
        /*0210*/ 	.word	0xffffffff


	//   ....[5]....
        /*0214*/ 	.word	0xffffffff


	//   ....[6]....
        /*0218*/ 	.word	0xffffffff


	//   ....[7]....
        /*021c*/ 	.word	0xffffffff


	//   ....[8]....
        /*0220*/ 	.word	0xffffffff


	//   ....[9]....
        /*0224*/ 	.word	0xffffffff


	//   ....[10]....
        /*0228*/ 	.word	0xffffffff


	//   ....[11]....
        /*022c*/ 	.word	0xffffffff


	//   ....[12]....
        /*0230*/ 	.word	0x05000004


	//   ....[13]....
        /*0234*/ 	.word	0x05000004


	//   ....[14]....
        /*0238*/ 	.word	0x05000004


	//   ....[15]....
        /*023c*/ 	.word	0x05000004


	//----- nvinfo : EIATTR_COOP_GROUP_INSTR_OFFSETS
	.align		4
.L_1316:
        /*0240*/ 	.byte	0x04, 0x28
        /*0242*/ 	.short	(.L_1318 - .L_1317)


	//   ....[0]....
.L_1317:
        /*0244*/ 	.word	0x00006f40


	//   ....[1]....
        /*0248*/ 	.word	0x00006f50


	//   ....[2]....
        /*024c*/ 	.word	0x00006f80


	//   ....[3]....
        /*0250*/ 	.word	0x00006f90


	//   ....[4]....
        /*0254*/ 	.word	0x0000d000


	//   ....[5]....
        /*0258*/ 	.word	0x0000d030


	//   ....[6]....
        /*025c*/ 	.word	0x0000d060


	//   ....[7]....
        /*0260*/ 	.word	0x0000d090


	//   ....[8]....
        /*0264*/ 	.word	0x0000ff30


	//   ....[9]....
        /*0268*/ 	.word	0x0000ff40


	//   ....[10]....
        /*026c*/ 	.word	0x0000ff70


	//   ....[11]....
        /*0270*/ 	.word	0x0000ff80


	//   ....[12]....
        /*0274*/ 	.word	0x00010e00


	//   ....[13]....
        /*0278*/ 	.word	0x00010e70


	//   ....[14]....
        /*027c*/ 	.word	0x00010ee0


	//   ....[15]....
        /*0280*/ 	.word	0x00010f40


	//----- nvinfo : EIATTR_VRC_CTA_INIT_COUNT
	.align		4
.L_1318:
        /*0284*/ 	.byte	0x02, 0x4a
	.zero		1
	.zero		1


	//----- nvinfo : EIATTR_EXIT_INSTR_OFFSETS
	.align		4
        /*0288*/ 	.byte	0x04, 0x1c
        /*028a*/ 	.short	(.L_1320 - .L_1319)


	//   ....[0]....
.L_1319:
        /*028c*/ 	.word	0x00000060


	//----- nvinfo : EIATTR_CRS_STACK_SIZE
	.align		4
.L_1320:
        /*0290*/ 	.byte	0x04, 0x1e
        /*0292*/ 	.short	(.L_1322 - .L_1321)
.L_1321:
        /*0294*/ 	.word	0x00000000


	//----- nvinfo : EIATTR_CBANK_PARAM_SIZE
	.align		4
.L_1322:
        /*0298*/ 	.byte	0x03, 0x19
        /*029a*/ 	.short	0x01d0


	//----- nvinfo : EIATTR_PARAM_CBANK
	.align		4
        /*029c*/ 	.byte	0x04, 0x0a
        /*029e*/ 	.short	(.L_1324 - .L_1323)
	.align		4
.L_1323:
        /*02a0*/ 	.word	index@(.nv.constant0._ZN5flash24flash_fwd_splitkv_kernelI23Flash_fwd_kernel_traitsILi64ELi64ELi256ELi4ELb0ELb0EN7cutlass6half_tE19Flash_kernel_traitsILi64ELi64ELi256ELi4ES3_EELb0ELb0ELb0ELb0ELb1ELb1ELb0ELb0EEEvNS_16Flash_fwd_paramsE)
        /*02a4*/ 	.short	0x0380
        /*02a6*/ 	.short	0x01d0


	//----- nvinfo : EIATTR_SW_WAR
	.align		4
.L_1324:
        /*02a8*/ 	.byte	0x04, 0x36
        /*02aa*/ 	.short	(.L_1326 - .L_1325)
.L_1325:
        /*02ac*/ 	.word	0x00000008
.L_1326:


//--------------------- .nv.info._ZN5flash24flash_fwd_splitkv_kernelI23Flash_fwd_kernel_traitsILi64ELi64ELi256ELi4ELb0ELb0EN7cutlass6half_tE19Flash_kernel_traitsILi64ELi64ELi256ELi4ES3_EELb0ELb0ELb0ELb0ELb1ELb0ELb1ELb0EEEvNS_16Flash_fwd_paramsE --------------------------
	.section	.nv.info._ZN5flash24flash_fwd_splitkv_kernelI23Flash_fwd_kernel_traitsILi64ELi64ELi256ELi4ELb0ELb0EN7cutlass6half_tE19Flash_kernel_traitsILi64ELi64ELi256ELi4ES3_EELb0ELb0ELb0ELb0ELb1ELb0ELb1ELb0EEEvNS_16Flash_fwd_paramsE,"",@"SHT_CUDA_INFO"
	.sectionflags	@""
	.align	4


	//----- nvinfo : EIATTR_CUDA_API_VERSION
	.align		4
        /*0000*/ 	.byte	0x04, 0x37
        /*0002*/ 	.short	(.L_1328 - .L_1327)
.L_1327:
        /*0004*/ 	.word	0x00000082


	//----- nvinfo : EIATTR_KPARAM_INFO
	.align		4
.L_1328:
        /*0008*/ 	.byte	0x04, 0x17
        /*000a*/ 	.short	(.L_1330 - .L_1329)
.L_1329:
        /*000c*/ 	.word	0x00000000
        /*0010*/ 	.short	0x0000
        /*0012*/ 	.short	0x0000
        /*0014*/ 	.byte	0x00, 0xf0, 0x41, 0x07


	//----- nvinfo : EIATTR_SPARSE_MMA_MASK
	.align		4
.L_1330:
        /*0018*/ 	.byte	0x03, 0x50
        /*001a*/ 	.short	0x0000


	//----- nvinfo : EIATTR_MAXREG_COUNT
	.align		4
        /*001c*/ 	.byte	0x03, 0x1b
        /*001e*/ 	.short	0x00ff


	//----- nvinfo : EIATTR_NUM_BARRIERS
	.align		4
        /*0020*/ 	.byte	0x02, 0x4c
        /*0022*/ 	.byte	0x01
	.zero		1


	//----- nvinfo : EIATTR_MERCURY_ISA_VERSION
	.align		4
        /*0024*/ 	.byte	0x03, 0x5f
        /*0026*/ 	.short	0x0101


	//----- nvinfo : EIATTR_COOP_GROUP_MASK_REGIDS
	.align		4
        /*0028*/ 	.byte	0x04, 0x29
        /*002a*/ 	.short	(.L_1332 - .L_1331)


	//   ....[0]....
.L_1331:
        /*002c*/ 	.word	0xffffffff


	//   ....[1]....
        /*0030*/ 	.word	0xffffffff


	//   ....[2]....
        /*0034*/ 	.word	0xffffffff


	//   ....[3]....
        /*0038*/ 	.word	0xffffffff


	//   ....[4]....
        /*003c*/ 	.word	0xffffffff


	//   ....[5]....
        /*0040*/ 	.word	0xffffffff


	//   ....[6]....
        /*0044*/ 	.word	0xffffffff


	//   ....[7]....
        /*0048*/ 	.word	0xffffffff


	//   ....[8]....
        /*004c*/ 	.word	0xffffffff


	//   ....[9]....
        /*0050*/ 	.word	0xffffffff


	//   ....[10]....
        /*0054*/ 	.word	0xffffffff


	//   ....[11]....
        /*0058*/ 	.word	0xffffffff


	//   ....[12]....
        /*005c*/ 	.word	0x05000008


	//   ....[13]....
        /*0060*/ 	.word	0x05000008


	//   ....[14]....
        /*0064*/ 	.word	0x05000008


	//   ....[15]....
        /*0068*/ 	.word	0x05000008


	//----- nvinfo : EIATTR_COOP_GROUP_INSTR_OFFSETS
	.align		4
.L_1332:
        /*006c*/ 	.byte	0x04, 0x28
        /*006e*/ 	.short	(.L_1334 - .L_1333)


	//   ....[0]....
.L_1333:
        /*0070*/ 	.word	0x00005e60


	//   ....[1]....
        /*0074*/ 	.word	0x00005e90


	//   ....[2]....
        /*0078*/ 	.word	0x00005f40


	//   ....[3]....
        /*007c*/ 	.word	0x00005f50


	//   ....[4]....
        /*0080*/ 	.word	0x0000aab0


	//   ....[5]....
        /*0084*/ 	.word	0x0000aae0


	//   ....[6]....
        /*0088*/ 	.word	0x0000ab10


	//   ....[7]....
        /*008c*/ 	.word	0x0000ab30


	//   ....[8]....
        /*0090*/ 	.word	0x0000d760


	//   ....[9]....
        /*0094*/ 	.word	0x0000d770


	//   ....[10]....
        /*0098*/ 	.word	0x0000d7a0


	//   ....[11]....
        /*009c*/ 	.word	0x0000d7b0


	//   ....[12]....
        /*00a0*/ 	.word	0x0000e220


	//   ....[13]....
        /*00a4*/ 	.word	0x0000e2a0


	//   ....[14]....
        /*00a8*/ 	.word	0x0000e310


	//   ....[15]....
        /*00ac*/ 	.word	0x0000e380


	//----- nvinfo : EIATTR_VRC_CTA_INIT_COUNT
	.align		4
.L_1334:
        /*00b0*/ 	.byte	0x02, 0x4a
	.zero		1
	.zero		1


	//----- nvinfo : EIATTR_EXIT_INSTR_OFFSETS
	.align		4
        /*00b4*/ 	.byte	0x04, 0x1c
        /*00b6*/ 	.short	(.L_1336 - .L_1335)


	//   ....[0]....
.L_1335:
        /*00b8*/ 	.word	0x000001f0


	//----- nvinfo : EIATTR_CRS_STACK_SIZE
	.align		4
.L_1336:
        /*00bc*/ 	.byte	0x04, 0x1e
        /*00be*/ 	.short	(.L_1338 - .L_1337)
.L_1337:
        /*00c0*/ 	.word	0x00000000


	//----- nvinfo : EIATTR_CBANK_PARAM_SIZE
	.align		4
.L_1338:
        /*00c4*/ 	.byte	0x03, 0x19
        /*00c6*/ 	.short	0x01d0


	//----- nvinfo : EIATTR_PARAM_CBANK
	.align		4
        /*00c8*/ 	.byte	0x04, 0x0a
        /*00ca*/ 	.short	(.L_1340 - .L_1339)
	.align		4
.L_1339:
        /*00cc*/ 	.word	index@(.nv.constant0._ZN5flash24flash_fwd_splitkv_kernelI23Flash_fwd_kernel_traitsILi64ELi64ELi256ELi4ELb0ELb0EN7cutlass6half_tE19Flash_kernel_traitsILi64ELi64ELi256ELi4ES3_EELb0ELb0ELb0ELb0ELb1ELb0ELb1ELb0EEEvNS_16Flash_fwd_paramsE)
        /*00d0*/ 	.short	0x0380
        /*00d2*/ 	.short	0x01d0


	//----- nvinfo : EIATTR_SW_WAR
	.align		4
.L_1340:
        /*00d4*/ 	.byte	0x04, 0x36
        /*00d6*/ 	.short	(.L_1342 - .L_1341)
.L_1341:
        /*00d8*/ 	.word	0x00000008
.L_1342:


//--------------------- .nv.info._ZN5flash24flash_fwd_splitkv_kernelI23Flash_fwd_kernel_traitsILi64ELi64ELi256ELi4ELb0ELb0EN7cutlass6half_tE19Flash_kernel_traitsILi64ELi64ELi256ELi4ES3_EELb0ELb0ELb0ELb0ELb1ELb1ELb1ELb0EEEvNS_16Flash_fwd_paramsE --------------------------
	.section	.nv.info._ZN5flash24flash_fwd_splitkv_kernelI23Flash_fwd_kernel_traitsILi64ELi64ELi256ELi4ELb0ELb0EN7cutlass6half_tE19Flash_kernel_traitsILi64ELi64ELi256ELi4ES3_EELb0ELb0ELb0ELb0ELb1ELb1ELb1ELb0EEEvNS_16Flash_fwd_paramsE,"",@"SHT_CUDA_INFO"
	.sectionflags	@""
	.align	4


	//----- nvinfo : EIATTR_CUDA_API_VERSION
	.align		4
        /*0000*/ 	.byte	0x04, 0x37
        /*0002*/ 	.short	(.L_1344 - .L_1343)
.L_1343:
        /*0004*/ 	.word	0x00000082


	//----- nvinfo : EIATTR_KPARAM_INFO
	.align		4
.L_1344:
        /*0008*/ 	.byte	0x04, 0x17
        /*000a*/ 	.short	(.L_1346 - .L_1345)
.L_1345:
        /*000c*/ 	.word	0x00000000
        /*0010*/ 	.short	0x0000
        /*0012*/ 	.short	0x0000
        /*0014*/ 	.byte	0x00, 0xf0, 0x41, 0x07


	//----- nvinfo : EIATTR_SPARSE_MMA_MASK
	.align		4
.L_1346:
        /*0018*/ 	.byte	0x03, 0x50
        /*001a*/ 	.short	0x0000


	//----- nvinfo : EIATTR_MAXREG_COUNT
	.align		4
        /*001c*/ 	.byte	0x03, 0x1b
        /*001e*/ 	.short	0x00ff


	//----- nvinfo : EIATTR_NUM_BARRIERS
	.align		4
        /*0020*/ 	.byte	0x02, 0x4c
        /*0022*/ 	.byte	0x01
	.zero		1


	//----- nvinfo : EIATTR_ANNOTATIONS
	.align		4
        /*0024*/ 	.byte	0x04, 0x55
        /*0026*/ 	.short	(.L_1348 - .L_1347)


	//   ....[0]....
.L_1347:
        /* <DEDUP_REMOVED lines=30> */


	//----- nvinfo : EIATTR_MERCURY_ISA_VERSION
	.align		4
.L_1348:
        /*01f8*/ 	.byte	0x03, 0x5f
        /*01fa*/ 	.short	0x0101


	//----- nvinfo : EIATTR_COOP_GROUP_MASK_REGIDS
	.align		4
        /*01fc*/ 	.byte	0x04, 0x29
        /*01fe*/ 	.short	(.L_1350 - .L_1349)


	//   ....[0]....
.L_1349:
        /*0200*/ 	.word	0xffffffff


	//   ....[1]....
        /*0204*/ 	.word	0xffffffff


	//   ....[2]....
        /*0208*/ 	.word	0xffffffff


	//   ....[3]....
        /*020c*/ 	.word	0xffffffff


	//   ....[4]....
        /*0210*/ 	.word	0xffffffff


	//   ....[5]....
        /*0214*/ 	.word	0xffffffff


	//   ....[6]....
        /*0218*/ 	.word	0xffffffff


	//   ....[7]....
        /*021c*/ 	.word	0xffffffff


	//   ....[8]....
        /*0220*/ 	.word	0xffffffff


	//   ....[9]....
        /*0224*/ 	.word	0xffffffff


	//   ....[10]....
        /*0228*/ 	.word	0xffffffff


	//   ....[11]....
        /*022c*/ 	.word	0xffffffff


	//   ....[12]....
        /*0230*/ 	.word	0x05000004


	//   ....[13]....
        /*0234*/ 	.word	0x05000004


	//   ....[14]....
        /*0238*/ 	.word	0x05000004


	//   ....[15]....
        /*023c*/ 	.word	0x05000004


	//----- nvinfo : EIATTR_COOP_GROUP_INSTR_OFFSETS
	.align		4
.L_1350:
        /*0240*/ 	.byte	0x04, 0x28
        /*0242*/ 	.short	(.L_1352 - .L_1351)


	//   ....[0]....
.L_1351:
        /*0244*/ 	.word	0x00007130


	//   ....[1]....
        /*0248*/ 	.word	0x00007140


	//   ....[2]....
        /*024c*/ 	.word	0x00007170


	//   ....[3]....
        /*0250*/ 	.word	0x00007180


	//   ....[4]....
        /*0254*/ 	.word	0x0000d1a0


	//   ....[5]....
        /*0258*/ 	.word	0x0000d210


	//   ....[6]....
        /*025c*/ 	.word	0x0000d240


	//   ....[7]....
        /*0260*/ 	.word	0x0000d2a0


	//   ....[8]....
        /*0264*/ 	.word	0x000100c0


	//   ....[9]....
        /*0268*/ 	.word	0x000100d0


	//   ....[10]....
        /*026c*/ 	.word	0x00010100


	//   ....[11]....
        /*0270*/ 	.word	0x00010110


	//   ....[12]....
        /*0274*/ 	.word	0x00010be0


	//   ....[13]....
        /*0278*/ 	.word	0x00010c50


	//   ....[14]....
        /*027c*/ 	.word	0x00010cc0


	//   ....[15]....
        /*0280*/ 	.word	0x00010d20


	//----- nvinfo : EIATTR_VRC_CTA_INIT_COUNT
	.align		4
.L_1352:
        /*0284*/ 	.byte	0x02, 0x4a
	.zero		1
	.zero		1


	//----- nvinfo : EIATTR_EXIT_INSTR_OFFSETS
	.align		4
        /*0288*/ 	.byte	0x04, 0x1c
        /*028a*/ 	.short	(.L_1354 - .L_1353)


	//   ....[0]....
.L_1353:
        /*028c*/ 	.word	0x00000200


	//----- nvinfo : EIATTR_CRS_STACK_SIZE
	.align		4
.L_1354:
        /*0290*/ 	.byte	0x04, 0x1e
        /*0292*/ 	.short	(.L_1356 - .L_1355)
.L_1355:
        /*0294*/ 	.word	0x00000000


	//----- nvinfo : EIATTR_CBANK_PARAM_SIZE
	.align		4
.L_1356:
        /*0298*/ 	.byte	0x03, 0x19
        /*029a*/ 	.short	0x01d0


	//----- nvinfo : EIATTR_PARAM_CBANK
	.align		4
        /*029c*/ 	.byte	0x04, 0x0a
        /*029e*/ 	.short	(.L_1358 - .L_1357)
	.align		4
.L_1357:
        /*02a0*/ 	.word	index@(.nv.constant0._ZN5flash24flash_fwd_splitkv_kernelI23Flash_fwd_kernel_traitsILi64ELi64ELi256ELi4ELb0ELb0EN7cutlass6half_tE19Flash_kernel_traitsILi64ELi64ELi256ELi4ES3_EELb0ELb0ELb0ELb0ELb1ELb1ELb1ELb0EEEvNS_16Flash_fwd_paramsE)
        /*02a4*/ 	.short	0x0380
        /*02a6*/ 	.short	0x01d0


	//----- nvinfo : EIATTR_SW_WAR
	.align		4
.L_1358:
        /*02a8*/ 	.byte	0x04, 0x36
        /*02aa*/ 	.short	(.L_1360 - .L_1359)
.L_1359:
        /*02ac*/ 	.word	0x00000008
.L_1360:


//--------------------- .nv.info._ZN5flash24flash_fwd_splitkv_kernelI23Flash_fwd_kernel_traitsILi64ELi64ELi256ELi4ELb0ELb0EN7cutlass6half_tE19Flash_kernel_traitsILi64ELi64ELi256ELi4ES3_EELb0ELb0ELb0ELb0ELb0ELb0ELb0ELb0EEEvNS_16Flash_fwd_paramsE --------------------------
	.section	.nv.info._ZN5flash24flash_fwd_splitkv_kernelI23Flash_fwd_kernel_traitsILi64ELi64ELi256ELi4ELb0ELb0EN7cutlass6half_tE19Flash_kernel_traitsILi64ELi64ELi256ELi4ES3_EELb0ELb0ELb0ELb0ELb0ELb0ELb0ELb0EEEvNS_16Flash_fwd_paramsE,"",@"SHT_CUDA_INFO"
	.sectionflags	@""
	.align	4


	//----- nvinfo : EIATTR_CUDA_API_VERSION
	.align		4
        /*0000*/ 	.byte	0x04, 0x37
        /*0002*/ 	.short	(.L_1362 - .L_1361)
.L_1361:
        /*0004*/ 	.word	0x00000082


	//----- nvinfo : EIATTR_KPARAM_INFO
	.align		4
.L_1362:
        /*0008*/ 	.byte	0x04, 0x17
        /*000a*/ 	.short	(.L_1364 - .L_1363)
.L_1363:
        /*000c*/ 	.word	0x00000000
        /*0010*/ 	.short	0x0000
        /*0012*/ 	.short	0x0000
        /*0014*/ 	.byte	0x00, 0xf0, 0x41, 0x07


	//----- nvinfo : EIATTR_SPARSE_MMA_MASK
	.align		4
.L_1364:
        /*0018*/ 	.byte	0x03, 0x50
        /*001a*/ 	.short	0x0000


	//----- nvinfo : EIATTR_MAXREG_COUNT
	.align		4
        /*001c*/ 	.byte	0x03, 0x1b
        /*001e*/ 	.short	0x00ff


	//----- nvinfo : EIATTR_NUM_BARRIERS
	.align		4
        /*0020*/ 	.byte	0x02, 0x4c
        /*0022*/ 	.byte	0x01
	.zero		1


	//----- nvinfo : EIATTR_ANNOTATIONS
	.align		4
        /*0024*/ 	.byte	0x04, 0x55
        /*0026*/ 	.short	(.L_1366 - .L_1365)


	//   ....[0]....
.L_1365:
        /*0028*/ 	.word	0x00000001
        /*002c*/ 	.byte	0x80, 0x1c, 0x00, 0x00, 0x01, 0x00, 0x00, 0x00, 0xc0, 0x05, 0x01, 0x00


	//----- nvinfo : EIATTR_MERCURY_ISA_VERSION
	.align		4
.L_1366:
        /*0038*/ 	.byte	0x03, 0x5f
        /*003a*/ 	.short	0x0101


	//----- nvinfo : EIATTR_COOP_GROUP_MASK_REGIDS
	.align		4
        /*003c*/ 	.byte	0x04, 0x29
        /*003e*/ 	.short	(.L_1368 - .L_1367)


	//   ....[0]....
.L_1367:
        /*0040*/ 	.word	0xffffffff


	//   ....[1]....
        /*0044*/ 	.word	0xffffffff


	//   ....[2]....
        /*0048*/ 	.word	0xffffffff


	//   ....[3]....
        /*004c*/ 	.word	0xffffffff


	//   ....[4]....
        /*0050*/ 	.word	0xffffffff


	//   ....[5]....
        /*0054*/ 	.word	0xffffffff


	//   ....[6]....
        /*0058*/ 	.word	0xffffffff


	//   ....[7]....
        /*005c*/ 	.word	0xffffffff


	//   ....[8]....
        /*0060*/ 	.word	0xffffffff


	//   ....[9]....
        /*0064*/ 	.word	0xffffffff


	//   ....[10]....
        /*0068*/ 	.word	0xffffffff


	//   ....[11]....
        /*006c*/ 	.word	0xffffffff


	//   ....[12]....
        /*0070*/ 	.word	0x05000004


	//   ....[13]....
        /*0074*/ 	.word	0x05000004


	//   ....[14]....
        /*0078*/ 	.word	0x05000004


	//   ....[15]....
        /*007c*/ 	.word	0x05000004


	//----- nvinfo : EIATTR_COOP_GROUP_INSTR_OFFSETS
	.align		4
.L_1368:
        /*0080*/ 	.byte	0x04, 0x28
        /*0082*/ 	.short	(.L_1370 - .L_1369)


	//   ....[0]....
.L_1369:
        /*0084*/ 	.word	0x000077e0


	//   ....[1]....
        /*0088*/ 	.word	0x000077f0


	//   ....[2]....
        /*008c*/ 	.word	0x00007820


	//   ....[3]....
        /*0090*/ 	.word	0x00007830


	//   ....[4]....
        /*0094*/ 	.word	0x0000d160


	//   ....[5]....
        /*0098*/ 	.word	0x0000d190


	//   ....[6]....
        /*009c*/ 	.word	0x0000d1c0


	//   ....[7]....
        /*00a0*/ 	.word	0x0000d1d0


	//   ....[8]....
        /*00a4*/ 	.word	0x0000fdc0


	//   ....[9]....
        /*00a8*/ 	.word	0x0000fdd0


	//   ....[10]....
        /*00ac*/ 	.word	0x0000fe00


	//   ....[11]....
        /*00b0*/ 	.word	0x0000fe10


	//   ....[12]....
        /*00b4*/ 	.word	0x00010ca0


	//   ....[13]....
        /*00b8*/ 	.word	0x00010d10


	//   ....[14]....
        /*00bc*/ 	.word	0x00010d80


	//   ....[15]....
        /*00c0*/ 	.word	0x00010de0


	//----- nvinfo : EIATTR_VRC_CTA_INIT_COUNT
	.align		4
.L_1370:
        /*00c4*/ 	.byte	0x02, 0x4a
	.zero		1
	.zero		1


	//----- nvinfo : EIATTR_EXIT_INSTR_OFFSETS
	.align		4
        /*00c8*/ 	.byte	0x04, 0x1c
        /*00ca*/ 	.short	(.L_1372 - .L_1371)


	//   ....[0]....
.L_1371:
        /*00cc*/ 	.word	0x00000060


	//----- nvinfo : EIATTR_CRS_STACK_SIZE
	.align		4
.L_1372:
        /*00d0*/ 	.byte	0x04, 0x1e
        /*00d2*/ 	.short	(.L_1374 - .L_1373)
.L_1373:
        /*00d4*/ 	.word	0x00000000


	//----- nvinfo : EIATTR_CBANK_PARAM_SIZE
	.align		4
.L_1374:
        /*00d8*/ 	.byte	0x03, 0x19
        /*00da*/ 	.short	0x01d0


	//----- nvinfo : EIATTR_PARAM_CBANK
	.align		4
        /*00dc*/ 	.byte	0x04, 0x0a
        /*00de*/ 	.short	(.L_1376 - .L_1375)
	.align		4
.L_1375:
        /*00e0*/ 	.word	index@(.nv.constant0._ZN5flash24flash_fwd_splitkv_kernelI23Flash_fwd_kernel_traitsILi64ELi64ELi256ELi4ELb0ELb0EN7cutlass6half_tE19Flash_kernel_traitsILi64ELi64ELi256ELi4ES3_EELb0ELb0ELb0ELb0ELb0ELb0ELb0ELb0EEEvNS_16Flash_fwd_paramsE)
        /*00e4*/ 	.short	0x0380
        /*00e6*/ 	.short	0x01d0


	//----- nvinfo : EIATTR_SW_WAR
	.align		4
.L_1376:
        /*00e8*/ 	.byte	0x04, 0x36
        /*00ea*/ 	.short	(.L_1378 - .L_1377)
.L_1377:
        /*00ec*/ 	.word	0x00000008
.L_1378:


//--------------------- .nv.info._ZN5flash24flash_fwd_splitkv_kernelI23Flash_fwd_kernel_traitsILi64ELi64ELi256ELi4ELb0ELb0EN7cutlass6half_tE19Flash_kernel_traitsILi64ELi64ELi256ELi4ES3_EELb0ELb0ELb0ELb0ELb0ELb1ELb0ELb0EEEvNS_16Flash_fwd_paramsE --------------------------
	.section	.nv.info._ZN5flash24flash_fwd_splitkv_kernelI23Flash_fwd_kernel_traitsILi64ELi64ELi256ELi4ELb0ELb0EN7cutlass6half_tE19Flash_kernel_traitsILi64ELi64ELi256ELi4ES3_EELb0ELb0ELb0ELb0ELb0ELb1ELb0ELb0EEEvNS_16Flash_fwd_paramsE,"",@"SHT_CUDA_INFO"
	.sectionflags	@""
	.align	4


	//----- nvinfo : EIATTR_CUDA_API_VERSION
	.align		4
        /*0000*/ 	.byte	0x04, 0x37
        /*0002*/ 	.short	(.L_1380 - .L_1379)
.L_1379:
        /*0004*/ 	.word	0x00000082


	//----- nvinfo : EIATTR_KPARAM_INFO
	.align		4
.L_1380:
        /*0008*/ 	.byte	0x04, 0x17
        /*000a*/ 	.short	(.L_1382 - .L_1381)
.L_1381:
        /*000c*/ 	.word	0x00000000
        /*0010*/ 	.short	0x0000
        /*0012*/ 	.short	0x0000
        /*0014*/ 	.byte	0x00, 0xf0, 0x41, 0x07


	//----- nvinfo : EIATTR_SPARSE_MMA_MASK
	.align		4
.L_1382:
        /*0018*/ 	.byte	0x03, 0x50
        /*001a*/ 	.short	0x0000


	//----- nvinfo : EIATTR_MAXREG_COUNT
	.align		4
        /*001c*/ 	.byte	0x03, 0x1b
        /*001e*/ 	.short	0x00ff


	//----- nvinfo : EIATTR_NUM_BARRIERS
	.align		4
        /*0020*/ 	.byte	0x02, 0x4c
        /*0022*/ 	.byte	0x01
	.zero		1


	//----- nvinfo : EIATTR_ANNOTATIONS
	.align		4
        /*0024*/ 	.byte	0x04, 0x55
        /*0026*/ 	.short	(.L_1384 - .L_1383)


	//   ....[0]....
.L_1383:
        /* <DEDUP_REMOVED lines=26> */
        /*01bc*/ 	.byte	0x80, 0x29, 0x01, 0x00


	//----- nvinfo : EIATTR_MERCURY_ISA_VERSION
	.align		4
.L_1384:
        /*01c0*/ 	.byte	0x03, 0x5f
        /*01c2*/ 	.short	0x0101


	//----- nvinfo : EIATTR_COOP_GROUP_MASK_REGIDS
	.align		4
        /*01c4*/ 	.byte	0x04, 0x29
        /*01c6*/ 	.short	(.L_1386 - .L_1385)


	//   ....[0]....
.L_1385:
        /*01c8*/ 	.word	0xffffffff


	//   ....[1]....
        /*01cc*/ 	.word	0xffffffff


	//   ....[2]....
        /*01d0*/ 	.word	0xffffffff


	//   ....[3]....
        /*01d4*/ 	.word	0xffffffff


	//   ....[4]....
        /*01d8*/ 	.word	0xffffffff


	//   ....[5]....
        /*01dc*/ 	.word	0xffffffff


	//   ....[6]....
        /*01e0*/ 	.word	0xffffffff


	//   ....[7]....
        /*01e4*/ 	.word	0xffffffff


	//   ....[8]....
        /*01e8*/ 	.word	0xffffffff


	//   ....[9]....
        /*01ec*/ 	.word	0xffffffff


	//   ....[10]....
        /*01f0*/ 	.word	0xffffffff


	//   ....[11]....
        /*01f4*/ 	.word	0xffffffff


	//   ....[12]....
        /*01f8*/ 	.word	0x05000004


	//   ....[13]....
        /*01fc*/ 	.word	0x05000004


	//   ....[14]....
        /*0200*/ 	.word	0x05000004


	//   ....[15]....
        /*0204*/ 	.word	0x05000004


	//----- nvinfo : EIATTR_COOP_GROUP_INSTR_OFFSETS
	.align		4
.L_1386:
        /*0208*/ 	.byte	0x04, 0x28
        /*020a*/ 	.short	(.L_1388 - .L_1387)


	//   ....[0]....
.L_1387:
        /*020c*/ 	.word	0x00008660


	//   ....[1]....
        /*0210*/ 	.word	0x00008670


	//   ....[2]....
        /*0214*/ 	.word	0x000086a0


	//   ....[3]....
        /*0218*/ 	.word	0x000086b0


	//   ....[4]....
        /*021c*/ 	.word	0x0000f190


	//   ....[5]....
        /*0220*/ 	.word	0x0000f1f0


	//   ....[6]....
        /*0224*/ 	.word	0x0000f210


	//   ....[7]....
        /*0228*/ 	.word	0x0000f230


	//   ....[8]....
        /*022c*/ 	.word	0x00012160


	//   ....[9]....
        /*0230*/ 	.word	0x00012170


	//   ....[10]....
        /*0234*/ 	.word	0x000121a0


	//   ....[11]....
        /*0238*/ 	.word	0x000121b0


	//   ....[12]....
        /*023c*/ 	.word	0x00013060


	//   ....[13]....
        /*0240*/ 	.word	0x000130d0


	//   ....[14]....
        /*0244*/ 	.word	0x00013140


	//   ....[15]....
        /*0248*/ 	.word	0x000131a0


	//----- nvinfo : EIATTR_VRC_CTA_INIT_COUNT
	.align		4
.L_1388:
        /*024c*/ 	.byte	0x02, 0x4a
	.zero		1
	.zero		1


	//----- nvinfo : EIATTR_EXIT_INSTR_OFFSETS
	.align		4
        /*0250*/ 	.byte	0x04, 0x1c
        /*0252*/ 	.short	(.L_1390 - .L_1389)


	//   ....[0]....
.L_1389:
        /*0254*/ 	.word	0x00000060


	//----- nvinfo : EIATTR_CRS_STACK_SIZE
	.align		4
.L_1390:
        /*0258*/ 	.byte	0x04, 0x1e
        /*025a*/ 	.short	(.L_1392 - .L_1391)
.L_1391:
        /*025c*/ 	.word	0x00000000


	//----- nvinfo : EIATTR_CBANK_PARAM_SIZE
	.align		4
.L_1392:
        /*0260*/ 	.byte	0x03, 0x19
        /*0262*/ 	.short	0x01d0


	//----- nvinfo : EIATTR_PARAM_CBANK
	.align		4
        /*0264*/ 	.byte	0x04, 0x0a
        /*0266*/ 	.short	(.L_1394 - .L_1393)
	.align		4
.L_1393:
        /*0268*/ 	.word	index@(.nv.constant0._ZN5flash24flash_fwd_splitkv_kernelI23Flash_fwd_kernel_traitsILi64ELi64ELi256ELi4ELb0ELb0EN7cutlass6half_tE19Flash_kernel_traitsILi64ELi64ELi256ELi4ES3_EELb0ELb0ELb0ELb0ELb0ELb1ELb0ELb0EEEvNS_16Flash_fwd_paramsE)
        /*026c*/ 	.short	0x0380
        /*026e*/ 	.short	0x01d0


	//----- nvinfo : EIATTR_SW_WAR
	.align		4
.L_1394:
        /*0270*/ 	.byte	0x04, 0x36
        /*0272*/ 	.short	(.L_1396 - .L_1395)
.L_1395:
        /*0274*/ 	.word	0x00000008
.L_1396:


//--------------------- .nv.info._ZN5flash24flash_fwd_splitkv_kernelI23Flash_fwd_kernel_traitsILi64ELi64ELi256ELi4ELb0ELb0EN7cutlass6half_tE19Flash_kernel_traitsILi64ELi64ELi256ELi4ES3_EELb0ELb0ELb0ELb0ELb0ELb0ELb0ELb1EEEvNS_16Flash_fwd_paramsE --------------------------
	.section	.nv.info._ZN5flash24flash_fwd_splitkv_kernelI23Flash_fwd_kernel_traitsILi64ELi64ELi256ELi4ELb0ELb0EN7cutlass6half_tE19Flash_kernel_traitsILi64ELi64ELi256ELi4ES3_EELb0ELb0ELb0ELb0ELb0ELb0ELb0ELb1EEEvNS_16Flash_fwd_paramsE,"",@"SHT_CUDA_INFO"
	.sectionflags	@""
	.align	4


	//----- nvinfo : EIATTR_CUDA_API_VERSION
	.align		4
        /*0000*/ 	.byte	0x04, 0x37
        /*0002*/ 	.short	(.L_1398 - .L_1397)
.L_1397:
        /*0004*/ 	.word	0x00000082


	//----- nvinfo : EIATTR_KPARAM_INFO
	.align		4
.L_1398:
        /*0008*/ 	.byte	0x04, 0x17
        /*000a*/ 	.short	(.L_1400 - .L_1399)
.L_1399:
        /*000c*/ 	.word	0x00000000
        /*0010*/ 	.short	0x0000
        /*0012*/ 	.short	0x0000
        /*0014*/ 	.byte	0x00, 0xf0, 0x41, 0x07


	//----- nvinfo : EIATTR_SPARSE_MMA_MASK
	.align		4
.L_1400:
        /*0018*/ 	.byte	0x03, 0x50
        /*001a*/ 	.short	0x0000


	//----- nvinfo : EIATTR_MAXREG_COUNT
	.align		4
        /*001c*/ 	.byte	0x03, 0x1b
        /*001e*/ 	.short	0x00ff


	//----- nvinfo : EIATTR_NUM_BARRIERS
	.align		4
        /*0020*/ 	.byte	0x02, 0x4c
        /*0022*/ 	.byte	0x01
	.zero		1


	//----- nvinfo : EIATTR_ANNOTATIONS
	.align		4
        /*0024*/ 	.byte	0x04, 0x55
        /*0026*/ 	.short	(.L_1402 - .L_1401)


	//   ....[0]....
.L_1401:
        /*0028*/ 	.word	0x00000001
        /*002c*/ 	.byte	0x90, 0x02, 0x00, 0x00, 0x01, 0x00, 0x00, 0x00, 0xc0, 0x03, 0x00, 0x00, 0x01, 0x00, 0x00, 0x00
        /*003c*/ 	.byte	0xb0, 0xea, 0x00, 0x00, 0x01, 0x00, 0x00, 0x00, 0x90, 0xef, 0x00, 0x00, 0x01, 0x00, 0x00, 0x00
        /*004c*/ 	.byte	0x10, 0x00, 0x01, 0x00, 0x01, 0x00, 0x00, 0x00, 0xb0, 0xff, 0x01, 0x00


	//----- nvinfo : EIATTR_MERCURY_ISA_VERSION
	.align		4
.L_1402:
        /*0058*/ 	.byte	0x03, 0x5f
        /*005a*/ 	.short	0x0101


	//----- nvinfo : EIATTR_COOP_GROUP_MASK_REGIDS
	.align		4
        /*005c*/ 	.byte	0x04, 0x29
        /*005e*/ 	.short	(.L_1404 - .L_1403)


	//   ....[0]....
.L_1403:
        /*0060*/ 	.word	0xffffffff


	//   ....[1]....
        /*0064*/ 	.word	0xffffffff


	//   ....[2]....
        /*0068*/ 	.word	0xffffffff


	//   ....[3]....
        /*006c*/ 	.word	0xffffffff


	//   ....[4]....
        /*0070*/ 	.word	0xffffffff


	//   ....[5]....
        /*0074*/ 	.word	0xffffffff


	//   ....[6]....
        /*0078*/ 	.word	0xffffffff


	//   ....[7]....
        /*007c*/ 	.word	0xffffffff


	//   ....[8]....
        /*0080*/ 	.word	0xffffffff


	//   ....[9]....
        /*0084*/ 	.word	0xffffffff


	//   ....[10]....
        /*0088*/ 	.word	0xffffffff


	//   ....[11]....
        /*008c*/ 	.word	0xffffffff


	//   ....[12]....
        /*0090*/ 	.word	0x05000004


	//   ....[13]....
        /*0094*/ 	.word	0x05000004


	//   ....[14]....
        /*0098*/ 	.word	0x05000004


	//   ....[15]....
        /*009c*/ 	.word	0x05000004


	//----- nvinfo : EIATTR_COOP_GROUP_INSTR_OFFSETS
	.align		4
.L_1404:
        /*00a0*/ 	.byte	0x04, 0x28
        /*00a2*/ 	.short	(.L_1406 - .L_1405)


	//   ....[0]....
.L_1405:
        /*00a4*/ 	.word	0x00017050


	//   ....[1]....
        /*00a8*/ 	.word	0x00017060


	//   ....[2]....
        /*00ac*/ 	.word	0x00017090


	//   ....[3]....
        /*00b0*/ 	.word	0x000170a0


	//   ....[4]....
        /*00b4*/ 	.word	0x0001ca90


	//   ....[5]....
        /*00b8*/ 	.word	0x0001cac0


	//   ....[6]....
        /*00bc*/ 	.word	0x0001caf0


	//   ....[7]....
        /*00c0*/ 	.word	0x0001cb00


	//   ....[8]....
        /*00c4*/ 	.word	0x0001f720


	//   ....[9]....
        /*00c8*/ 	.word	0x0001f730


	//   ....[10]....
        /*00cc*/ 	.word	0x0001f760


	//   ....[11]....
        /*00d0*/ 	.word	0x0001f770


	//   ....[12]....
        /*00d4*/ 	.word	0x00020890


	//   ....[13]....
        /*00d8*/ 	.word	0x00020900


	//   ....[14]....
        /*00dc*/ 	.word	0x00020970


	//   ....[15]....
        /*00e0*/ 	.word	0x000209d0


	//----- nvinfo : EIATTR_VRC_CTA_INIT_COUNT
	.align		4
.L_1406:
        /*00e4*/ 	.byte	0x02, 0x4a
	.zero		1
	.zero		1


	//----- nvinfo : EIATTR_EXIT_INSTR_OFFSETS
	.align		4
        /*00e8*/ 	.byte	0x04, 0x1c
        /*00ea*/ 	.short	(.L_1408 - .L_1407)


	//   ....[0]....
.L_1407:
        /*00ec*/ 	.word	0x00000060


	//----- nvinfo : EIATTR_CRS_STACK_SIZE
	.align		4
.L_1408:
        /*00f0*/ 	.byte	0x04, 0x1e
        /*00f2*/ 	.short	(.L_1410 - .L_1409)
.L_1409:
        /*00f4*/ 	.word	0x00000000


	//----- nvinfo : EIATTR_CBANK_PARAM_SIZE
	.align		4
.L_1410:
        /*00f8*/ 	.byte	0x03, 0x19
        /*00fa*/ 	.short	0x01d0


	//----- nvinfo : EIATTR_PARAM_CBANK
	.align		4
        /*00fc*/ 	.byte	0x04, 0x0a
        /*00fe*/ 	.short	(.L_1412 - .L_1411)
	.align		4
.L_1411:
        /*0100*/ 	.word	index@(.nv.constant0._ZN5flash24flash_fwd_splitkv_kernelI23Flash_fwd_kernel_traitsILi64ELi64ELi256ELi4ELb0ELb0EN7cutlass6half_tE19Flash_kernel_traitsILi64ELi64ELi256ELi4ES3_EELb0ELb0ELb0ELb0ELb0ELb0ELb0ELb1EEEvNS_16Flash_fwd_paramsE)
        /*0104*/ 	.short	0x0380
        /*0106*/ 	.short	0x01d0


	//----- nvinfo : EIATTR_SW_WAR
	.align		4
.L_1412:
        /*0108*/ 	.byte	0x04, 0x36
        /*010a*/ 	.short	(.L_1414 - .L_1413)
.L_1413:
        /*010c*/ 	.word	0x00000008
.L_1414:


//--------------------- .nv.info._ZN5flash24flash_fwd_splitkv_kernelI23Flash_fwd_kernel_traitsILi64ELi64ELi256ELi4ELb0ELb0EN7cutlass6half_tE19Flash_kernel_traitsILi64ELi64ELi256ELi4ES3_EELb0ELb0ELb0ELb0ELb0ELb1ELb0ELb1EEEvNS_16Flash_fwd_paramsE --------------------------
	.section	.nv.info._ZN5flash24flash_fwd_splitkv_kernelI23Flash_fwd_kernel_traitsILi64ELi64ELi256ELi4ELb0ELb0EN7cutlass6half_tE19Flash_kernel_traitsILi64ELi64ELi256ELi4ES3_EELb0ELb0ELb0ELb0ELb0ELb1ELb0ELb1EEEvNS_16Flash_fwd_paramsE,"",@"SHT_CUDA_INFO"
	.sectionflags	@""
	.align	4


	//----- nvinfo : EIATTR_CUDA_API_VERSION
	.align		4
        /*0000*/ 	.byte	0x04, 0x37
        /*0002*/ 	.short	(.L_1416 - .L_1415)
.L_1415:
        /*0004*/ 	.word	0x00000082


	//----- nvinfo : EIATTR_KPARAM_INFO
	.align		4
.L_1416:
        /*0008*/ 	.byte	0x04, 0x17
        /*000a*/ 	.short	(.L_1418 - .L_1417)
.L_1417:
        /*000c*/ 	.word	0x00000000
        /*0010*/ 	.short	0x0000
        /*0012*/ 	.short	0x0000
        /*0014*/ 	.byte	0x00, 0xf0, 0x41, 0x07


	//----- nvinfo : EIATTR_SPARSE_MMA_MASK
	.align		4
.L_1418:
        /*0018*/ 	.byte	0x03, 0x50
        /*001a*/ 	.short	0x0000


	//----- nvinfo : EIATTR_MAXREG_COUNT
	.align		4
        /*001c*/ 	.byte	0x03, 0x1b
        /*001e*/ 	.short	0x00ff


	//----- nvinfo : EIATTR_NUM_BARRIERS
	.align		4
        /*0020*/ 	.byte	0x02, 0x4c
        /*0022*/ 	.byte	0x01
	.zero		1


	//----- nvinfo : EIATTR_ANNOTATIONS
	.align		4
        /*0024*/ 	.byte	0x04, 0x55
        /*0026*/ 	.short	(.L_1420 - .L_1419)


	//   ....[0]....
.L_1419:
        /* <DEDUP_REMOVED lines=29> */


	//----- nvinfo : EIATTR_MERCURY_ISA_VERSION
	.align		4
.L_1420:
        /*01e8*/ 	.byte	0x03, 0x5f
        /*01ea*/ 	.short	0x0101


	//----- nvinfo : EIATTR_COOP_GROUP_MASK_REGIDS
	.align		4
        /*01ec*/ 	.byte	0x04, 0x29
        /*01ee*/ 	.short	(.L_1422 - .L_1421)


	//   ....[0]....
.L_1421:
        /*01f0*/ 	.word	0xffffffff


	//   ....[1]....
        /*01f4*/ 	.word	0xffffffff


	//   ....[2]....
        /*01f8*/ 	.word	0xffffffff


	//   ....[3]....
        /*01fc*/ 	.word	0xffffffff


	//   ....[4]....
        /*0200*/ 	.word	0xffffffff


	//   ....[5]....
        /*0204*/ 	.word	0xffffffff


	//   ....[6]....
        /*0208*/ 	.word	0xffffffff


	//   ....[7]....
        /*020c*/ 	.word	0xffffffff


	//   ....[8]....
        /*0210*/ 	.word	0xffffffff


	//   ....[9]....
        /*0214*/ 	.word	0xffffffff


	//   ....[10]....
        /*0218*/ 	.word	0xffffffff


	//   ....[11]....
        /*021c*/ 	.word	0xffffffff


	//   ....[12]....
        /*0220*/ 	.word	0x05000005


	//   ....[13]....
        /*0224*/ 	.word	0x05000005


	//   ....[14]....
        /*0228*/ 	.word	0x05000005


	//   ....[15]....
        /*022c*/ 	.word	0x05000005


	//----- nvinfo : EIATTR_COOP_GROUP_INSTR_OFFSETS
	.align		4
.L_1422:
        /*0230*/ 	.byte	0x04, 0x28
        /*0232*/ 	.short	(.L_1424 - .L_1423)


	//   ....[0]....
.L_1423:
        /*0234*/ 	.word	0x00017370


	//   ....[1]....
        /*0238*/ 	.word	0x00017390


	//   ....[2]....
        /*023c*/ 	.word	0x00017420


	//   ....[3]....
        /*0240*/ 	.word	0x00017430


	//   ....[4]....
        /*0244*/ 	.word	0x0001e050


	//   ....[5]....
        /*0248*/ 	.word	0x0001e0e0


	//   ....[6]....
        /*024c*/ 	.word	0x0001e0f0


	//   ....[7]....
        /*0250*/ 	.word	0x0001e150


	//   ....[8]....
        /*0254*/ 	.word	0x00020d90


	//   ....[9]....
        /*0258*/ 	.word	0x00020da0


	//   ....[10]....
        /*025c*/ 	.word	0x00020dd0


	//   ....[11]....
        /*0260*/ 	.word	0x00020de0


	//   ....[12]....
        /*0264*/ 	.word	0x00021ea0


	//   ....[13]....
        /*0268*/ 	.word	0x00021f20


	//   ....[14]....
        /*026c*/ 	.word	0x00021fa0


	//   ....[15]....
        /*0270*/ 	.word	0x00022010


	//----- nvinfo : EIATTR_VRC_CTA_INIT_COUNT
	.align		4
.L_1424:
        /*0274*/ 	.byte	0x02, 0x4a
	.zero		1
	.zero		1


	//----- nvinfo : EIATTR_EXIT_INSTR_OFFSETS
	.align		4
        /*0278*/ 	.byte	0x04, 0x1c
        /*027a*/ 	.short	(.L_1426 - .L_1425)


	//   ....[0]....
.L_1425:
        /*027c*/ 	.word	0x000000a0


	//----- nvinfo : EIATTR_CRS_STACK_SIZE
	.align		4
.L_1426:
        /*0280*/ 	.byte	0x04, 0x1e
        /*0282*/ 	.short	(.L_1428 - .L_1427)
.L_1427:
        /*0284*/ 	.word	0x00000000


	//----- nvinfo : EIATTR_CBANK_PARAM_SIZE
	.align		4
.L_1428:
        /*0288*/ 	.byte	0x03, 0x19
        /*028a*/ 	.short	0x01d0


	//----- nvinfo : EIATTR_PARAM_CBANK
	.align		4
        /*028c*/ 	.byte	0x04, 0x0a
        /*028e*/ 	.short	(.L_1430 - .L_1429)
	.align		4
.L_1429:
        /*0290*/ 	.word	index@(.nv.constant0._ZN5flash24flash_fwd_splitkv_kernelI23Flash_fwd_kernel_traitsILi64ELi64ELi256ELi4ELb0ELb0EN7cutlass6half_tE19Flash_kernel_traitsILi64ELi64ELi256ELi4ES3_EELb0ELb0ELb0ELb0ELb0ELb1ELb0ELb1EEEvNS_16Flash_fwd_paramsE)
        /*0294*/ 	.short	0x0380
        /*0296*/ 	.short	0x01d0


	//----- nvinfo : EIATTR_SW_WAR
	.align		4
.L_1430:
        /*0298*/ 	.byte	0x04, 0x36
        /*029a*/ 	.short	(.L_1432 - .L_1431)
.L_1431:
        /*029c*/ 	.word	0x00000008
.L_1432:


//--------------------- .nv.info._ZN5flash24flash_fwd_splitkv_kernelI23Flash_fwd_kernel_traitsILi64ELi64ELi256ELi4ELb0ELb0EN7cutlass6half_tE19Flash_kernel_traitsILi64ELi64ELi256ELi4ES3_EELb0ELb0ELb0ELb0ELb0ELb0ELb1ELb0EEEvNS_16Flash_fwd_paramsE --------------------------
	.section	.nv.info._ZN5flash24flash_fwd_splitkv_kernelI23Flash_fwd_kernel_traitsILi64ELi64ELi256ELi4ELb0ELb0EN7cutlass6half_tE19Flash_kernel_traitsILi64ELi64ELi256ELi4ES3_EELb0ELb0ELb0ELb0ELb0ELb0ELb1ELb0EEEvNS_16Flash_fwd_paramsE,"",@"SHT_CUDA_INFO"
	.sectionflags	@""
	.align	4


	//----- nvinfo : EIATTR_CUDA_API_VERSION
	.align		4
        /*0000*/ 	.byte	0x04, 0x37
        /*0002*/ 	.short	(.L_1434 - .L_1433)
.L_1433:
        /*0004*/ 	.word	0x00000082


	//----- nvinfo : EIATTR_KPARAM_INFO
	.align		4
.L_1434:
        /*0008*/ 	.byte	0x04, 0x17
        /*000a*/ 	.short	(.L_1436 - .L_1435)
.L_1435:
        /*000c*/ 	.word	0x00000000
        /*0010*/ 	.short	0x0000
        /*0012*/ 	.short	0x0000
        /*0014*/ 	.byte	0x00, 0xf0, 0x41, 0x07


	//----- nvinfo : EIATTR_SPARSE_MMA_MASK
	.align		4
.L_1436:
        /*0018*/ 	.byte	0x03, 0x50
        /*001a*/ 	.short	0x0000


	//----- nvinfo : EIATTR_MAXREG_COUNT
	.align		4
        /*001c*/ 	.byte	0x03, 0x1b
        /*001e*/ 	.short	0x00ff


	//----- nvinfo : EIATTR_NUM_BARRIERS
	.align		4
        /*0020*/ 	.byte	0x02, 0x4c
        /*0022*/ 	.byte	0x01
	.zero		1


	//----- nvinfo : EIATTR_ANNOTATIONS
	.align		4
        /*0024*/ 	.byte	0x04, 0x55
        /*0026*/ 	.short	(.L_1438 - .L_1437)


	//   ....[0]....
.L_1437:
        /*0028*/ 	.word	0x00000001
        /*002c*/ 	.byte	0xc0, 0x01, 0x00, 0x00, 0x01, 0x00, 0x00, 0x00, 0x20, 0x09, 0x00, 0x00, 0x01, 0x00, 0x00, 0x00
        /*003c*/ 	.byte	0x30, 0x0e, 0x00, 0x00, 0x01, 0x00, 0x00, 0x00, 0xc0, 0x02, 0x01, 0x00


	//----- nvinfo : EIATTR_MERCURY_ISA_VERSION
	.align		4
.L_1438:
        /*0048*/ 	.byte	0x03, 0x5f
        /*004a*/ 	.short	0x0101


	//----- nvinfo : EIATTR_COOP_GROUP_MASK_REGIDS
	.align		4
        /*004c*/ 	.byte	0x04, 0x29
        /*004e*/ 	.short	(.L_1440 - .L_1439)


	//   ....[0]....
.L_1439:
        /*0050*/ 	.word	0xffffffff


	//   ....[1]....
        /*0054*/ 	.word	0xffffffff


	//   ....[2]....
        /*0058*/ 	.word	0xffffffff


	//   ....[3]....
        /*005c*/ 	.word	0xffffffff


	//   ....[4]....
        /*0060*/ 	.word	0xffffffff


	//   ....[5]....
        /*0064*/ 	.word	0xffffffff


	//   ....[6]....
        /*0068*/ 	.word	0xffffffff


	//   ....[7]....
        /*006c*/ 	.word	0xffffffff


	//   ....[8]....
        /*0070*/ 	.word	0xffffffff


	//   ....[9]....
        /*0074*/ 	.word	0xffffffff


	//   ....[10]....
        /*0078*/ 	.word	0xffffffff


	//   ....[11]....
        /*007c*/ 	.word	0xffffffff


	//   ....[12]....
        /*0080*/ 	.word	0x05000004


	//   ....[13]....
        /*0084*/ 	.word	0x05000004


	//   ....[14]....
        /*0088*/ 	.word	0x05000004


	//   ....[15]....
        /*008c*/ 	.word	0x05000004


	//----- nvinfo : EIATTR_COOP_GROUP_INSTR_OFFSETS
	.align		4
.L_1440:
        /*0090*/ 	.byte	0x04, 0x28
        /*0092*/ 	.short	(.L_1442 - .L_1441)


	//   ....[0]....
.L_1441:
        /*0094*/ 	.word	0x000078a0


	//   ....[1]....
        /*0098*/ 	.word	0x000078b0


	//   ....[2]....
        /*009c*/ 	.word	0x000078e0


	//   ....[3]....
        /*00a0*/ 	.word	0x000078f0


	//   ....[4]....
        /*00a4*/ 	.word	0x0000d550


	//   ....[5]....
        /*00a8*/ 	.word	0x0000d580


	//   ....[6]....
        /*00ac*/ 	.word	0x0000d5b0


	//   ....[7]....
        /*00b0*/ 	.word	0x0000d5c0


	//   ....[8]....
        /*00b4*/ 	.word	0x000101b0


	//   ....[9]....
        /*00b8*/ 	.word	0x000101c0


	//   ....[10]....
        /*00bc*/ 	.word	0x000101f0


	//   ....[11]....
        /*00c0*/ 	.word	0x00010200


	//   ....[12]....
        /*00c4*/ 	.word	0x00010cd0


	//   ....[13]....
        /*00c8*/ 	.word	0x00010d40


	//   ....[14]....
        /*00cc*/ 	.word	0x00010db0


	//   ....[15]....
        /*00d0*/ 	.word	0x00010e10


	//----- nvinfo : EIATTR_VRC_CTA_INIT_COUNT
	.align		4
.L_1442:
        /*00d4*/ 	.byte	0x02, 0x4a
	.zero		1
	.zero		1


	//----- nvinfo : EIATTR_EXIT_INSTR_OFFSETS
	.align		4
        /*00d8*/ 	.byte	0x04, 0x1c
        /*00da*/ 	.short	(.L_1444 - .L_1443)


	//   ....[0]....
.L_1443:
        /*00dc*/ 	.word	0x000001f0


	//----- nvinfo : EIATTR_CRS_STACK_SIZE
	.align		4
.L_1444:
        /*00e0*/ 	.byte	0x04, 0x1e
        /*00e2*/ 	.short	(.L_1446 - .L_1445)
.L_1445:
        /*00e4*/ 	.word	0x00000000


	//----- nvinfo : EIATTR_CBANK_PARAM_SIZE
	.align		4
.L_1446:
        /*00e8*/ 	.byte	0x03, 0x19
        /*00ea*/ 	.short	0x01d0


	//----- nvinfo : EIATTR_PARAM_CBANK
	.align		4
        /*00ec*/ 	.byte	0x04, 0x0a
        /*00ee*/ 	.short	(.L_1448 - .L_1447)
	.align		4
.L_1447:
        /*00f0*/ 	.word	index@(.nv.constant0._ZN5flash24flash_fwd_splitkv_kernelI23Flash_fwd_kernel_traitsILi64ELi64ELi256ELi4ELb0ELb0EN7cutlass6half_tE19Flash_kernel_traitsILi64ELi64ELi256ELi4ES3_EELb0ELb0ELb0ELb0ELb0ELb0ELb1ELb0EEEvNS_16Flash_fwd_paramsE)
        /*00f4*/ 	.short	0x0380
        /*00f6*/ 	.short	0x01d0


	//----- nvinfo : EIATTR_SW_WAR
	.align		4
.L_1448:
        /*00f8*/ 	.byte	0x04, 0x36
        /*00fa*/ 	.short	(.L_1450 - .L_1449)
.L_1449:
        /*00fc*/ 	.word	0x00000008
.L_1450:


//--------------------- .nv.info._ZN5flash24flash_fwd_splitkv_kernelI23Flash_fwd_kernel_traitsILi64ELi64ELi256ELi4ELb0ELb0EN7cutlass6half_tE19Flash_kernel_traitsILi64ELi64ELi256ELi4ES3_EELb0ELb0ELb0ELb0ELb0ELb1ELb1ELb0EEEvNS_16Flash_fwd_paramsE --------------------------
	.section	.nv.info._ZN5flash24flash_fwd_splitkv_kernelI23Flash_fwd_kernel_traitsILi64ELi64ELi256ELi4ELb0ELb0EN7cutlass6half_tE19Flash_kernel_traitsILi64ELi64ELi256ELi4ES3_EELb0ELb0ELb0ELb0ELb0ELb1ELb1ELb0EEEvNS_16Flash_fwd_paramsE,"",@"SHT_CUDA_INFO"
	.sectionflags	@""
	.align	4


	//----- nvinfo : EIATTR_CUDA_API_VERSION
	.align		4
        /*0000*/ 	.byte	0x04, 0x37
        /*0002*/ 	.short	(.L_1452 - .L_1451)
.L_1451:
        /*0004*/ 	.word	0x00000082


	//----- nvinfo : EIATTR_KPARAM_INFO
	.align		4
.L_1452:
        /*0008*/ 	.byte	0x04, 0x17
        /*000a*/ 	.short	(.L_1454 - .L_1453)
.L_1453:
        /*000c*/ 	.word	0x00000000
        /*0010*/ 	.short	0x0000
        /*0012*/ 	.short	0x0000
        /*0014*/ 	.byte	0x00, 0xf0, 0x41, 0x07


	//----- nvinfo : EIATTR_SPARSE_MMA_MASK
	.align		4
.L_1454:
        /*0018*/ 	.byte	0x03, 0x50
        /*001a*/ 	.short	0x0000


	//----- nvinfo : EIATTR_MAXREG_COUNT
	.align		4
        /*001c*/ 	.byte	0x03, 0x1b
        /*001e*/ 	.short	0x00ff


	//----- nvinfo : EIATTR_NUM_BARRIERS
	.align		4
        /*0020*/ 	.byte	0x02, 0x4c
        /*0022*/ 	.byte	0x01
	.zero		1


	//----- nvinfo : EIATTR_ANNOTATIONS
	.align		4
        /*0024*/ 	.byte	0x04, 0x55
        /*0026*/ 	.short	(.L_1456 - .L_1455)


	//   ....[0]....
.L_1455:
        /* <DEDUP_REMOVED lines=28> */


	//----- nvinfo : EIATTR_MERCURY_ISA_VERSION
	.align		4
.L_1456:
        /*01d8*/ 	.byte	0x03, 0x5f
        /*01da*/ 	.short	0x0101


	//----- nvinfo : EIATTR_COOP_GROUP_MASK_REGIDS
	.align		4
        /*01dc*/ 	.byte	0x04, 0x29
        /*01de*/ 	.short	(.L_1458 - .L_1457)


	//   ....[0]....
.L_1457:
        /*01e0*/ 	.word	0xffffffff


	//   ....[1]....
        /*01e4*/ 	.word	0xffffffff


	//   ....[2]....
        /*01e8*/ 	.word	0xffffffff


	//   ....[3]....
        /*01ec*/ 	.word	0xffffffff


	//   ....[4]....
        /*01f0*/ 	.word	0xffffffff


	//   ....[5]....
        /*01f4*/ 	.word	0xffffffff


	//   ....[6]....
        /*01f8*/ 	.word	0xffffffff


	//   ....[7]....
        /*01fc*/ 	.word	0xffffffff


	//   ....[8]....
        /*0200*/ 	.word	0xffffffff


	//   ....[9]....
        /*0204*/ 	.word	0xffffffff


	//   ....[10]....
        /*0208*/ 	.word	0xffffffff


	//   ....[11]....
        /*020c*/ 	.word	0xffffffff


	//   ....[12]....
        /*0210*/ 	.word	0x05000004


	//   ....[13]....
        /*0214*/ 	.word	0x05000004


	//   ....[14]....
        /*0218*/ 	.word	0x05000004


	//   ....[15]....
        /*021c*/ 	.word	0x05000004


	//----- nvinfo : EIATTR_COOP_GROUP_INSTR_OFFSETS
	.align		4
.L_1458:
        /*0220*/ 	.byte	0x04, 0x28
        /*0222*/ 	.short	(.L_1460 - .L_1459)


	//   ....[0]....
.L_1459:
        /*0224*/ 	.word	0x00008840


	//   ....[1]....
        /*0228*/ 	.word	0x00008850


	//   ....[2]....
        /*022c*/ 	.word	0x00008880


	//   ....[3]....
        /*0230*/ 	.word	0x00008890


	//   ....[4]....
        /*0234*/ 	.word	0x0000f3c0


	//   ....[5]....
        /*0238*/ 	.word	0x0000f410


	//   ....[6]....
        /*023c*/ 	.word	0x0000f430


	//   ....[7]....
        /*0240*/ 	.word	0x0000f450


	//   ....[8]....
        /*0244*/ 	.word	0x000122d0


	//   ....[9]....
        /*0248*/ 	.word	0x000122e0


	//   ....[10]....
        /*024c*/ 	.word	0x00012310


	//   ....[11]....
        /*0250*/ 	.word	0x00012320


	//   ....[12]....
        /*0254*/ 	.word	0x00012e10


	//   ....[13]....
        /*0258*/ 	.word	0x00012e80


	//   ....[14]....
        /*025c*/ 	.word	0x00012ef0


	//   ....[15]....
        /*0260*/ 	.word	0x00012f50


	//----- nvinfo : EIATTR_VRC_CTA_INIT_COUNT
	.align		4
.L_1460:
        /*0264*/ 	.byte	0x02, 0x4a
	.zero		1
	.zero		1


	//----- nvinfo : EIATTR_EXIT_INSTR_OFFSETS
	.align		4
        /*0268*/ 	.byte	0x04, 0x1c
        /*026a*/ 	.short	(.L_1462 - .L_1461)


	//   ....[0]....
.L_1461:
        /*026c*/ 	.word	0x00000200


	//----- nvinfo : EIATTR_CRS_STACK_SIZE
	.align		4
.L_1462:
        /*0270*/ 	.byte	0x04, 0x1e
        /*0272*/ 	.short	(.L_1464 - .L_1463)
.L_1463:
        /*0274*/ 	.word	0x00000000


	//----- nvinfo : EIATTR_CBANK_PARAM_SIZE
	.align		4
.L_1464:
        /*0278*/ 	.byte	0x03, 0x19
        /*027a*/ 	.short	0x01d0


	//----- nvinfo : EIATTR_PARAM_CBANK
	.align		4
        /*027c*/ 	.byte	0x04, 0x0a
        /*027e*/ 	.short	(.L_1466 - .L_1465)
	.align		4
.L_1465:
        /*0280*/ 	.word	index@(.nv.constant0._ZN5flash24flash_fwd_splitkv_kernelI23Flash_fwd_kernel_traitsILi64ELi64ELi256ELi4ELb0ELb0EN7cutlass6half_tE19Flash_kernel_traitsILi64ELi64ELi256ELi4ES3_EELb0ELb0ELb0ELb0ELb0ELb1ELb1ELb0EEEvNS_16Flash_fwd_paramsE)
        /*0284*/ 	.short	0x0380
        /*0286*/ 	.short	0x01d0


	//----- nvinfo : EIATTR_SW_WAR
	.align		4
.L_1466:
        /*0288*/ 	.byte	0x04, 0x36
        /*028a*/ 	.short	(.L_1468 - .L_1467)
.L_1467:
        /*028c*/ 	.word	0x00000008
.L_1468:


//--------------------- .nv.info._ZN5flash24flash_fwd_splitkv_kernelI23Flash_fwd_kernel_traitsILi64ELi64ELi256ELi4ELb0ELb0EN7cutlass6half_tE19Flash_kernel_traitsILi64ELi64ELi256ELi4ES3_EELb0ELb0ELb0ELb0ELb0ELb0ELb1ELb1EEEvNS_16Flash_fwd_paramsE --------------------------
	.section	.nv.info._ZN5flash24flash_fwd_splitkv_kernelI23Flash_fwd_kernel_traitsILi64ELi64ELi256ELi4ELb0ELb0EN7cutlass6half_tE19Flash_kernel_traitsILi64ELi64ELi256ELi4ES3_EELb0ELb0ELb0ELb0ELb0ELb0ELb1ELb1EEEvNS_16Flash_fwd_paramsE,"",@"SHT_CUDA_INFO"
	.sectionflags	@""
	.align	4


	//----- nvinfo : EIATTR_CUDA_API_VERSION
	.align		4
        /*0000*/ 	.byte	0x04, 0x37
        /*0002*/ 	.short	(.L_1470 - .L_1469)
.L_1469:
        /*0004*/ 	.word	0x00000082


	//----- nvinfo : EIATTR_KPARAM_INFO
	.align		4
.L_1470:
        /*0008*/ 	.byte	0x04, 0x17
        /*000a*/ 	.short	(.L_1472 - .L_1471)
.L_1471:
        /*000c*/ 	.word	0x00000000
        /*0010*/ 	.short	0x0000
        /*0012*/ 	.short	0x0000
        /*0014*/ 	.byte	0x00, 0xf0, 0x41, 0x07


	//----- nvinfo : EIATTR_SPARSE_MMA_MASK
	.align		4
.L_1472:
        /*0018*/ 	.byte	0x03, 0x50
        /*001a*/ 	.short	0x0000


	//----- nvinfo : EIATTR_MAXREG_COUNT
	.align		4
        /*001c*/ 	.byte	0x03, 0x1b
        /*001e*/ 	.short	0x00ff


	//----- nvinfo : EIATTR_NUM_BARRIERS
	.align		4
        /*0020*/ 	.byte	0x02, 0x4c
        /*0022*/ 	.byte	0x01
	.zero		1


	//----- nvinfo : EIATTR_ANNOTATIONS
	.align		4
        /*0024*/ 	.byte	0x04, 0x55
        /*0026*/ 	.short	(.L_1474 - .L_1473)


	//   ....[0]....
.L_1473:
        /*0028*/ 	.word	0x00000001
        /*002c*/ 	.byte	0x00, 0x04, 0x00, 0x00, 0x01, 0x00, 0x00, 0x00, 0x20, 0x05, 0x00, 0x00, 0x01, 0x00, 0x00, 0x00
        /*003c*/ 	.byte	0x20, 0xec, 0x00, 0x00, 0x01, 0x00, 0x00, 0x00, 0xf0, 0xf0, 0x00, 0x00, 0x01, 0x00, 0x00, 0x00
        /*004c*/ 	.byte	0x70, 0x01, 0x01, 0x00, 0x01, 0x00, 0x00, 0x00, 0x80, 0xf8, 0x01, 0x00


	//----- nvinfo : EIATTR_MERCURY_ISA_VERSION
	.align		4
.L_1474:
        /*0058*/ 	.byte	0x03, 0x5f
        /*005a*/ 	.short	0x0101


	//----- nvinfo : EIATTR_COOP_GROUP_MASK_REGIDS
	.align		4
        /*005c*/ 	.byte	0x04, 0x29
        /*005e*/ 	.short	(.L_1476 - .L_1475)


	//   ....[0]....
.L_1475:
        /*0060*/ 	.word	0xffffffff


	//   ....[1]....
        /*0064*/ 	.word	0xffffffff


	//   ....[2]....
        /*0068*/ 	.word	0xffffffff


	//   ....[3]....
        /*006c*/ 	.word	0xffffffff


	//   ....[4]....
        /*0070*/ 	.word	0xffffffff


	//   ....[5]....
        /*0074*/ 	.word	0xffffffff


	//   ....[6]....
        /*0078*/ 	.word	0xffffffff


	//   ....[7]....
        /*007c*/ 	.word	0xffffffff


	//   ....[8]....
        /*0080*/ 	.word	0xffffffff


	//   ....[9]....
        /*0084*/ 	.word	0xffffffff


	//   ....[10]....
        /*0088*/ 	.word	0xffffffff


	//   ....[11]....
        /*008c*/ 	.word	0xffffffff


	//   ....[12]....
        /*0090*/ 	.word	0x05000004


	//   ....[13]....
        /*0094*/ 	.word	0x05000004


	//   ....[14]....
        /*0098*/ 	.word	0x05000004


	//   ....[15]....
        /*009c*/ 	.word	0x05000004


	//----- nvinfo : EIATTR_COOP_GROUP_INSTR_OFFSETS
	.align		4
.L_1476:
        /*00a0*/ 	.byte	0x04, 0x28
        /*00a2*/ 	.short	(.L_1478 - .L_1477)


	//   ....[0]....
.L_1477:
        /*00a4*/ 	.word	0x00016dc0


	//   ....[1]....
        /*00a8*/ 	.word	0x00016dd0


	//   ....[2]....
        /*00ac*/ 	.word	0x00016e00


	//   ....[3]....
        /*00b0*/ 	.word	0x00016e10


	//   ....[4]....
        /*00b4*/ 	.word	0x0001c7e0


	//   ....[5]....
        /*00b8*/ 	.word	0x0001c810


	//   ....[6]....
        /*00bc*/ 	.word	0x0001c840


	//   ....[7]....
        /*00c0*/ 	.word	0x0001c850


	//   ....[8]....
        /*00c4*/ 	.word	0x0001f460


	//   ....[9]....
        /*00c8*/ 	.word	0x0001f470


	//   ....[10]....
        /*00cc*/ 	.word	0x0001f4a0


	//   ....[11]....
        /*00d0*/ 	.word	0x0001f4b0


	//   ....[12]....
        /*00d4*/ 	.word	0x00020160


	//   ....[13]....
        /*00d8*/ 	.word	0x000201d0


	//   ....[14]....
        /*00dc*/ 	.word	0x00020230


	//   ....[15]....
        /*00e0*/ 	.word	0x00020290


	//----- nvinfo : EIATTR_VRC_CTA_INIT_COUNT
	.align		4
.L_1478:
        /*00e4*/ 	.byte	0x02, 0x4a
	.zero		1
	.zero		1


	//----- nvinfo : EIATTR_EXIT_INSTR_OFFSETS
	.align		4
        /*00e8*/ 	.byte	0x04, 0x1c
        /*00ea*/ 	.short	(.L_1480 - .L_1479)


	//   ....[0]....
.L_1479:
        /*00ec*/ 	.word	0x000001e0


	//----- nvinfo : EIATTR_CRS_STACK_SIZE
	.align		4
.L_1480:
        /*00f0*/ 	.byte	0x04, 0x1e
        /*00f2*/ 	.short	(.L_1482 - .L_1481)
.L_1481:
        /*00f4*/ 	.word	0x00000000


	//----- nvinfo : EIATTR_CBANK_PARAM_SIZE
	.align		4
.L_1482:
        /*00f8*/ 	.byte	0x03, 0x19
        /*00fa*/ 	.short	0x01d0


	//----- nvinfo : EIATTR_PARAM_CBANK
	.align		4
        /*00fc*/ 	.byte	0x04, 0x0a
        /*00fe*/ 	.short	(.L_1484 - .L_1483)
	.align		4
.L_1483:
        /*0100*/ 	.word	index@(.nv.constant0._ZN5flash24flash_fwd_splitkv_kernelI23Flash_fwd_kernel_traitsILi64ELi64ELi256ELi4ELb0ELb0EN7cutlass6half_tE19Flash_kernel_traitsILi64ELi64ELi256ELi4ES3_EELb0ELb0ELb0ELb0ELb0ELb0ELb1ELb1EEEvNS_16Flash_fwd_paramsE)
        /*0104*/ 	.short	0x0380
        /*0106*/ 	.short	0x01d0


	//----- nvinfo : EIATTR_SW_WAR
	.align		4
.L_1484:
        /*0108*/ 	.byte	0x04, 0x36
        /*010a*/ 	.short	(.L_1486 - .L_1485)
.L_1485:
        /*010c*/ 	.word	0x00000008
.L_1486:


//--------------------- .nv.info._ZN5flash24flash_fwd_splitkv_kernelI23Flash_fwd_kernel_traitsILi64ELi64ELi256ELi4ELb0ELb0EN7cutlass6half_tE19Flash_kernel_traitsILi64ELi64ELi256ELi4ES3_EELb0ELb0ELb0ELb0ELb0ELb1ELb1ELb1EEEvNS_16Flash_fwd_paramsE --------------------------
	.section	.nv.info._ZN5flash24flash_fwd_splitkv_kernelI23Flash_fwd_kernel_traitsILi64ELi64ELi256ELi4ELb0ELb0EN7cutlass6half_tE19Flash_kernel_traitsILi64ELi64ELi256ELi4ES3_EELb0ELb0ELb0ELb0ELb0ELb1ELb1ELb1EEEvNS_16Flash_fwd_paramsE,"",@"SHT_CUDA_INFO"
	.sectionflags	@""
	.align	4


	//----- nvinfo : EIATTR_CUDA_API_VERSION
	.align		4
        /*0000*/ 	.byte	0x04, 0x37
        /*0002*/ 	.short	(.L_1488 - .L_1487)
.L_1487:
        /*0004*/ 	.word	0x00000082


	//----- nvinfo : EIATTR_KPARAM_INFO
	.align		4
.L_1488:
        /*0008*/ 	.byte	0x04, 0x17
        /*000a*/ 	.short	(.L_1490 - .L_1489)
.L_1489:
        /*000c*/ 	.word	0x00000000
        /*0010*/ 	.short	0x0000
        /*0012*/ 	.short	0x0000
        /*0014*/ 	.byte	0x00, 0xf0, 0x41, 0x07


	//----- nvinfo : EIATTR_SPARSE_MMA_MASK
	.align		4
.L_1490:
        /*0018*/ 	.byte	0x03, 0x50
        /*001a*/ 	.short	0x0000


	//----- nvinfo : EIATTR_MAXREG_COUNT
	.align		4
        /*001c*/ 	.byte	0x03, 0x1b
        /*001e*/ 	.short	0x00ff


	//----- nvinfo : EIATTR_NUM_BARRIERS
	.align		4
        /*0020*/ 	.byte	0x02, 0x4c
        /*0022*/ 	.byte	0x01
	.zero		1


	//----- nvinfo : EIATTR_ANNOTATIONS
	.align		4
        /*0024*/ 	.byte	0x04, 0x55
        /*0026*/ 	.short	(.L_1492 - .L_1491)


	//   ....[0]....
.L_1491:
        /* <DEDUP_REMOVED lines=57> */


	//----- nvinfo : EIATTR_MERCURY_ISA_VERSION
	.align		4
.L_1492:
        /*03a0*/ 	.byte	0x03, 0x5f
        /*03a2*/ 	.short	0x0101


	//----- nvinfo : EIATTR_COOP_GROUP_MASK_REGIDS
	.align		4
        /*03a4*/ 	.byte	0x04, 0x29
        /*03a6*/ 	.short	(.L_1494 - .L_1493)


	//   ....[0]....
.L_1493:
        /*03a8*/ 	.word	0xffffffff


	//   ....[1]....
        /*03ac*/ 	.word	0xffffffff


	//   ....[2]....
        /*03b0*/ 	.word	0xffffffff


	//   ....[3]....
        /*03b4*/ 	.word	0xffffffff


	//   ....[4]....
        /*03b8*/ 	.word	0xffffffff


	//   ....[5]....
        /*03bc*/ 	.word	0xffffffff


	//   ....[6]....
        /*03c0*/ 	.word	0xffffffff


	//   ....[7]....
        /*03c4*/ 	.word	0xffffffff


	//   ....[8]....
        /*03c8*/ 	.word	0xffffffff


	//   ....[9]....
        /*03cc*/ 	.word	0xffffffff


	//   ....[10]....
        /*03d0*/ 	.word	0xffffffff


	//   ....[11]....
        /*03d4*/ 	.word	0xffffffff


	//   ....[12]....
        /*03d8*/ 	.word	0x05000004


	//   ....[13]....
        /*03dc*/ 	.word	0x05000004


	//   ....[14]....
        /*03e0*/ 	.word	0x05000004


	//   ....[15]....
        /*03e4*/ 	.word	0x05000004


	//----- nvinfo : EIATTR_COOP_GROUP_INSTR_OFFSETS
	.align		4
.L_1494:
        /*03e8*/ 	.byte	0x04, 0x28
        /*03ea*/ 	.short	(.L_1496 - .L_1495)


	//   ....[0]....
.L_1495:
        /*03ec*/ 	.word	0x000180b0


	//   ....[1]....
        /*03f0*/ 	.word	0x000180c0


	//   ....[2]....
        /*03f4*/ 	.word	0x000180f0


	//   ....[3]....
        /*03f8*/ 	.word	0x00018100


	//   ....[4]....
        /*03fc*/ 	.word	0x0001ed90


	//   ....[5]....
        /*0400*/ 	.word	0x0001edd0


	//   ....[6]....
        /*0404*/ 	.word	0x0001edf0


	//   ....[7]....
        /*0408*/ 	.word	0x0001ee10


	//   ....[8]....
        /*040c*/ 	.word	0x00021cb0


	//   ....[9]....
        /*0410*/ 	.word	0x00021cc0


	//   ....[10]....
        /*0414*/ 	.word	0x00021cf0


	//   ....[11]....
        /*0418*/ 	.word	0x00021d00


	//   ....[12]....
        /*041c*/ 	.word	0x000229d0


	//   ....[13]....
        /*0420*/ 	.word	0x00022a40


	//   ....[14]....
        /*0424*/ 	.word	0x00022aa0


	//   ....[15]....
        /*0428*/ 	.word	0x00022b00


	//----- nvinfo : EIATTR_VRC_CTA_INIT_COUNT
	.align		4
.L_1496:
        /*042c*/ 	.byte	0x02, 0x4a
	.zero		1
	.zero		1


	//----- nvinfo : EIATTR_EXIT_INSTR_OFFSETS
	.align		4
        /*0430*/ 	.byte	0x04, 0x1c
        /*0432*/ 	.short	(.L_1498 - .L_1497)


	//   ....[0]....
.L_1497:
        /*0434*/ 	.word	0x00000200


	//----- nvinfo : EIATTR_CRS_STACK_SIZE
	.align		4
.L_1498:
        /*0438*/ 	.byte	0x04, 0x1e
        /*043a*/ 	.short	(.L_1500 - .L_1499)
.L_1499:
        /*043c*/ 	.word	0x00000000


	//----- nvinfo : EIATTR_CBANK_PARAM_SIZE
	.align		4
.L_1500:
        /*0440*/ 	.byte	0x03, 0x19
        /*0442*/ 	.short	0x01d0


	//----- nvinfo : EIATTR_PARAM_CBANK
	.align		4
        /*0444*/ 	.byte	0x04, 0x0a
        /*0446*/ 	.short	(.L_1502 - .L_1501)
	.align		4
.L_1501:
        /*0448*/ 	.word	index@(.nv.constant0._ZN5flash24flash_fwd_splitkv_kernelI23Flash_fwd_kernel_traitsILi64ELi64ELi256ELi4ELb0ELb0EN7cutlass6half_tE19Flash_kernel_traitsILi64ELi64ELi256ELi4ES3_EELb0ELb0ELb0ELb0ELb0ELb1ELb1ELb1EEEvNS_16Flash_fwd_paramsE)
        /*044c*/ 	.short	0x0380
        /*044e*/ 	.short	0x01d0


	//----- nvinfo : EIATTR_SW_WAR
	.align		4
.L_1502:
        /*0450*/ 	.byte	0x04, 0x36
        /*0452*/ 	.short	(.L_1504 - .L_1503)
.L_1503:
        /*0454*/ 	.word	0x00000008
.L_1504:


//--------------------- .nv.info._ZN5flash24flash_fwd_splitkv_kernelI23Flash_fwd_kernel_traitsILi64ELi64ELi256ELi4ELb0ELb0EN7cutlass6half_tE19Flash_kernel_traitsILi64ELi64ELi256ELi4ES3_EELb0ELb1ELb0ELb0ELb0ELb0ELb0ELb0EEEvNS_16Flash_fwd_paramsE --------------------------
	.section	.nv.info._ZN5flash24flash_fwd_splitkv_kernelI23Flash_fwd_kernel_traitsILi64ELi64ELi256ELi4ELb0ELb0EN7cutlass6half_tE19Flash_kernel_traitsILi64ELi64ELi256ELi4ES3_EELb0ELb1ELb0ELb0ELb0ELb0ELb0ELb0EEEvNS_16Flash_fwd_paramsE,"",@"SHT_CUDA_INFO"
	.sectionflags	@""
	.align	4


	//----- nvinfo : EIATTR_CUDA_API_VERSION
	.align		4
        /*0000*/ 	.byte	0x04, 0x37
        /*0002*/ 	.short	(.L_1506 - .L_1505)
.L_1505:
        /*0004*/ 	.word	0x00000082


	//----- nvinfo : EIATTR_KPARAM_INFO
	.align		4
.L_1506:
        /*0008*/ 	.byte	0x04, 0x17
        /*000a*/ 	.short	(.L_1508 - .L_1507)
.L_1507:
        /*000c*/ 	.word	0x00000000
        /*0010*/ 	.short	0x0000
        /*0012*/ 	.short	0x0000
        /*0014*/ 	.byte	0x00, 0xf0, 0x41, 0x07


	//----- nvinfo : EIATTR_SPARSE_MMA_MASK
	.align		4
.L_1508:
        /*0018*/ 	.byte	0x03, 0x50
        /*001a*/ 	.short	0x0000


	//----- nvinfo : EIATTR_MAXREG_COUNT
	.align		4
        /*001c*/ 	.byte	0x03, 0x1b
        /*001e*/ 	.short	0x00ff


	//----- nvinfo : EIATTR_NUM_BARRIERS
	.align		4
        /*0020*/ 	.byte	0x02, 0x4c
        /*0022*/ 	.byte	0x01
	.zero		1


	//----- nvinfo : EIATTR_ANNOTATIONS
	.align		4
        /*0024*/ 	.byte	0x04, 0x55
        /*0026*/ 	.short	(.L_1510 - .L_1509)


	//   ....[0]....
.L_1509:
        /* <DEDUP_REMOVED lines=106> */


	//----- nvinfo : EIATTR_MERCURY_ISA_VERSION
	.align		4
.L_1510:
        /*06b0*/ 	.byte	0x03, 0x5f
        /*06b2*/ 	.short	0x0101


	//----- nvinfo : EIATTR_COOP_GROUP_MASK_REGIDS
	.align		4
        /*06b4*/ 	.byte	0x04, 0x29
        /*06b6*/ 	.short	(.L_1512 - .L_1511)


	//   ....[0]....
.L_1511:
        /*06b8*/ 	.word	0xffffffff


	//   ....[1]....
        /*06bc*/ 	.word	0xffffffff


	//   ....[2]....
        /*06c0*/ 	.word	0xffffffff


	//   ....[3]....
        /*06c4*/ 	.word	0xffffffff


	//   ....[4]....
        /*06c8*/ 	.word	0xffffffff


	//   ....[5]....
        /*06cc*/ 	.word	0xffffffff


	//   ....[6]....
        /*06d0*/ 	.word	0xffffffff


	//   ....[7]....
        /*06d4*/ 	.word	0xffffffff


	//   ....[8]....
        /*06d8*/ 	.word	0xffffffff


	//   ....[9]....
        /*06dc*/ 	.word	0xffffffff


	//   ....[10]....
        /*06e0*/ 	.word	0xffffffff


	//   ....[11]....
        /*06e4*/ 	.word	0xffffffff


	//   ....[12]....
        /*06e8*/ 	.word	0xffffffff


	//   ....[13]....
        /*06ec*/ 	.word	0xffffffff


	//   ....[14]....
        /*06f0*/ 	.word	0xffffffff


	//   ....[15]....
        /*06f4*/ 	.word	0xffffffff


	//   ....[16]....
        /*06f8*/ 	.word	0x05000004


	//   ....[17]....
        /*06fc*/ 	.word	0x05000004


	//   ....[18]....
        /*0700*/ 	.word	0x05000004


	//   ....[19]....
        /*0704*/ 	.word	0x05000004


	//----- nvinfo : EIATTR_COOP_GROUP_INSTR_OFFSETS
	.align		4
.L_1512:
        /*0708*/ 	.byte	0x04, 0x28
        /*070a*/ 	.short	(.L_1514 - .L_1513)


	//   ....[0]....
.L_1513:
        /*070c*/ 	.word	0x00008cc0


	//   ....[1]....
        /*0710*/ 	.word	0x00008d00


	//   ....[2]....
        /*0714*/ 	.word	0x00008d30


	//   ....[3]....
        /*0718*/ 	.word	0x00008d50


	//   ....[4]....
        /*071c*/ 	.word	0x000110e0


	//   ....[5]....
        /*0720*/ 	.word	0x00011100


	//   ....[6]....
        /*0724*/ 	.word	0x000132d0


	//   ....[7]....
        /*0728*/ 	.word	0x000132f0


	//   ....[8]....
        /*072c*/ 	.word	0x0001a1a0


	//   ....[9]....
        /*0730*/ 	.word	0x0001a2b0


	//   ....[10]....
        /*0734*/ 	.word	0x0001b590


	//   ....[11]....
        /*0738*/ 	.word	0x0001b760


	//   ....[12]....
        /*073c*/ 	.word	0x0001e1c0


	//   ....[13]....
        /*0740*/ 	.word	0x0001e1d0


	//   ....[14]....
        /*0744*/ 	.word	0x0001e200


	//   ....[15]....
        /*0748*/ 	.word	0x0001e210


	//   ....[16]....
        /*074c*/ 	.word	0x0001f170


	//   ....[17]....
        /*0750*/ 	.word	0x0001f1e0


	//   ....[18]....
        /*0754*/ 	.word	0x0001f250


	//   ....[19]....
        /*0758*/ 	.word	0x0001f2b0


	//----- nvinfo : EIATTR_VRC_CTA_INIT_COUNT
	.align		4
.L_1514:
        /*075c*/ 	.byte	0x02, 0x4a
	.zero		1
	.zero		1


	//----- nvinfo : EIATTR_EXIT_INSTR_OFFSETS
	.align		4
        /*0760*/ 	.byte	0x04, 0x1c
        /*0762*/ 	.short	(.L_1516 - .L_1515)


	//   ....[0]....
.L_1515:
        /*0764*/ 	.word	0x00000060


	//----- nvinfo : EIATTR_CRS_STACK_SIZE
	.align		4
.L_1516:
        /*0768*/ 	.byte	0x04, 0x1e
        /*076a*/ 	.short	(.L_1518 - .L_1517)
.L_1517:
        /*076c*/ 	.word	0x00000000


	//----- nvinfo : EIATTR_CBANK_PARAM_SIZE
	.align		4
.L_1518:
        /*0770*/ 	.byte	0x03, 0x19
        /*0772*/ 	.short	0x01d0


	//----- nvinfo : EIATTR_PARAM_CBANK
	.align		4
        /*0774*/ 	.byte	0x04, 0x0a
        /*0776*/ 	.short	(.L_1520 - .L_1519)
	.align		4
.L_1519:
        /*0778*/ 	.word	index@(.nv.constant0._ZN5flash24flash_fwd_splitkv_kernelI23Flash_fwd_kernel_traitsILi64ELi64ELi256ELi4ELb0ELb0EN7cutlass6half_tE19Flash_kernel_traitsILi64ELi64ELi256ELi4ES3_EELb0ELb1ELb0ELb0ELb0ELb0ELb0ELb0EEEvNS_16Flash_fwd_paramsE)
        /*077c*/ 	.short	0x0380
        /*077e*/ 	.short	0x01d0


	//----- nvinfo : EIATTR_SW_WAR
	.align		4
.L_1520:
        /*0780*/ 	.byte	0x04, 0x36
        /*0782*/ 	.short	(.L_1522 - .L_1521)
.L_1521:
        /*0784*/ 	.word	0x00000008
.L_1522:


//--------------------- .nv.info._ZN5flash24flash_fwd_splitkv_kernelI23Flash_fwd_kernel_traitsILi64ELi64ELi256ELi4ELb0ELb0EN7cutlass6half_tE19Flash_kernel_traitsILi64ELi64ELi256ELi4ES3_EELb0ELb1ELb0ELb0ELb0ELb1ELb0ELb0EEEvNS_16Flash_fwd_paramsE --------------------------
	.section	.nv.info._ZN5flash24flash_fwd_splitkv_kernelI23Flash_fwd_kernel_traitsILi64ELi64ELi256ELi4ELb0ELb0EN7cutlass6half_tE19Flash_kernel_traitsILi64ELi64ELi256ELi4ES3_EELb0ELb1ELb0ELb0ELb0ELb1ELb0ELb0EEEvNS_16Flash_fwd_paramsE,"",@"SHT_CUDA_INFO"
	.sectionflags	@""
	.align	4


	//----- nvinfo : EIATTR_CUDA_API_VERSION
	.align		4
        /*0000*/ 	.byte	0x04, 0x37
        /*0002*/ 	.short	(.L_1524 - .L_1523)
.L_1523:
        /*0004*/ 	.word	0x00000082


	//----- nvinfo : EIATTR_KPARAM_INFO
	.align		4
.L_1524:
        /*0008*/ 	.byte	0x04, 0x17
        /*000a*/ 	.short	(.L_1526 - .L_1525)
.L_1525:
        /*000c*/ 	.word	0x00000000
        /*0010*/ 	.short	0x0000
        /*0012*/ 	.short	0x0000
        /*0014*/ 	.byte	0x00, 0xf0, 0x41, 0x07


	//----- nvinfo : EIATTR_SPARSE_MMA_MASK
	.align		4
.L_1526:
        /*0018*/ 	.byte	0x03, 0x50
        /*001a*/ 	.short	0x0000


	//----- nvinfo : EIATTR_MAXREG_COUNT
	.align		4
        /*001c*/ 	.byte	0x03, 0x1b
        /*001e*/ 	.short	0x00ff


	//----- nvinfo : EIATTR_NUM_BARRIERS
	.align		4
        /*0020*/ 	.byte	0x02, 0x4c
        /*0022*/ 	.byte	0x01
	.zero		1


	//----- nvinfo : EIATTR_ANNOTATIONS
	.align		4
        /*0024*/ 	.byte	0x04, 0x55
        /*0026*/ 	.short	(.L_1528 - .L_1527)


	//   ....[0]....
.L_1527:
        /* <DEDUP_REMOVED lines=37> */


	//----- nvinfo : EIATTR_MERCURY_ISA_VERSION
	.align		4
.L_1528:
        /*0268*/ 	.byte	0x03, 0x5f
        /*026a*/ 	.short	0x0101


	//----- nvinfo : EIATTR_COOP_GROUP_MASK_REGIDS
	.align		4
        /*026c*/ 	.byte	0x04, 0x29
        /*026e*/ 	.short	(.L_1530 - .L_1529)


	//   ....[0]....
.L_1529:
        /*0270*/ 	.word	0xffffffff


	//   ....[1]....
        /*0274*/ 	.word	0xffffffff


	//   ....[2]....
        /*0278*/ 	.word	0xffffffff


	//   ....[3]....
        /*027c*/ 	.word	0xffffffff


	//   ....[4]....
        /*0280*/ 	.word	0xffffffff


	//   ....[5]....
        /*0284*/ 	.word	0xffffffff


	//   ....[6]....
        /*0288*/ 	.word	0xffffffff


	//   ....[7]....
        /*028c*/ 	.word	0xffffffff


	//   ....[8]....
        /*0290*/ 	.word	0xffffffff


	//   ....[9]....
        /*0294*/ 	.word	0xffffffff


	//   ....[10]....
        /*0298*/ 	.word	0xffffffff


	//   ....[11]....
        /*029c*/ 	.word	0xffffffff


	//   ....[12]....
        /*02a0*/ 	.word	0xffffffff


	//   ....[13]....
        /*02a4*/ 	.word	0xffffffff


	//   ....[14]....
        /*02a8*/ 	.word	0xffffffff


	//   ....[15]....
        /*02ac*/ 	.word	0xffffffff


	//   ....[16]....
        /*02b0*/ 	.word	0x05000008


	//   ....[17]....
        /*02b4*/ 	.word	0x05000008


	//   ....[18]....
        /*02b8*/ 	.word	0x05000008


	//   ....[19]....
        /*02bc*/ 	.word	0x05000008


	//----- nvinfo : EIATTR_COOP_GROUP_INSTR_OFFSETS
	.align		4
.L_1530:
        /*02c0*/ 	.byte	0x04, 0x28
        /*02c2*/ 	.short	(.L_1532 - .L_1531)


	//   ....[0]....
.L_1531:
        /*02c4*/ 	.word	0x00009a90


	//   ....[1]....
        /*02c8*/ 	.word	0x00009ab0


	//   ....[2]....
        /*02cc*/ 	.word	0x00009b60


	//   ....[3]....
        /*02d0*/ 	.word	0x00009b70


	//   ....[4]....
        /*02d4*/ 	.word	0x000114b0


	//   ....[5]....
        /*02d8*/ 	.word	0x000114d0


	//   ....[6]....
        /*02dc*/ 	.word	0x00013390


	//   ....[7]....
        /*02e0*/ 	.word	0x000133b0


	//   ....[8]....
        /*02e4*/ 	.word	0x0001af60


	//   ....[9]....
        /*02e8*/ 	.word	0x0001b3b0


	//   ....[10]....
        /*02ec*/ 	.word	0x0001c2e0


	//   ....[11]....
        /*02f0*/ 	.word	0x0001c4b0


	//   ....[12]....
        /*02f4*/ 	.word	0x0001ef50


	//   ....[13]....
        /*02f8*/ 	.word	0x0001ef60


	//   ....[14]....
        /*02fc*/ 	.word	0x0001ef90


	//   ....[15]....
        /*0300*/ 	.word	0x0001efa0


	//   ....[16]....
        /*0304*/ 	.word	0x0001fe50


	//   ....[17]....
        /*0308*/ 	.word	0x0001fed0


	//   ....[18]....
        /*030c*/ 	.word	0x0001ff50


	//   ....[19]....
        /*0310*/ 	.word	0x0001ffc0


	//----- nvinfo : EIATTR_VRC_CTA_INIT_COUNT
	.align		4
.L_1532:
        /*0314*/ 	.byte	0x02, 0x4a
	.zero		1
	.zero		1


	//----- nvinfo : EIATTR_EXIT_INSTR_OFFSETS
	.align		4
        /*0318*/ 	.byte	0x04, 0x1c
        /*031a*/ 	.short	(.L_1534 - .L_1533)


	//   ....[0]....
.L_1533:
        /*031c*/ 	.word	0x000000a0


	//----- nvinfo : EIATTR_CRS_STACK_SIZE
	.align		4
.L_1534:
        /*0320*/ 	.byte	0x04, 0x1e
        /*0322*/ 	.short	(.L_1536 - .L_1535)
.L_1535:
        /*0324*/ 	.word	0x00000000


	//----- nvinfo : EIATTR_CBANK_PARAM_SIZE
	.align		4
.L_1536:
        /*0328*/ 	.byte	0x03, 0x19
        /*032a*/ 	.short	0x01d0


	//----- nvinfo : EIATTR_PARAM_CBANK
	.align		4
        /*032c*/ 	.byte	0x04, 0x0a
        /*032e*/ 	.short	(.L_1538 - .L_1537)
	.align		4
.L_1537:
        /*0330*/ 	.word	index@(.nv.constant0._ZN5flash24flash_fwd_splitkv_kernelI23Flash_fwd_kernel_traitsILi64ELi64ELi256ELi4ELb0ELb0EN7cutlass6half_tE19Flash_kernel_traitsILi64ELi64ELi256ELi4ES3_EELb0ELb1ELb0ELb0ELb0ELb1ELb0ELb0EEEvNS_16Flash_fwd_paramsE)
        /*0334*/ 	.short	0x0380
        /*0336*/ 	.short	0x01d0


	//----- nvinfo : EIATTR_SW_WAR
	.align		4
.L_1538:
        /*0338*/ 	.byte	0x04, 0x36
        /*033a*/ 	.short	(.L_1540 - .L_1539)
.L_1539:
        /*033c*/ 	.word	0x00000008
.L_1540:


//--------------------- .nv.info._ZN5flash24flash_fwd_splitkv_kernelI23Flash_fwd_kernel_traitsILi64ELi64ELi256ELi4ELb0ELb0EN7cutlass6half_tE19Flash_kernel_traitsILi64ELi64ELi256ELi4ES3_EELb0ELb1ELb0ELb0ELb0ELb0ELb0ELb1EEEvNS_16Flash_fwd_paramsE --------------------------
	.section	.nv.info._ZN5flash24flash_fwd_splitkv_kernelI23Flash_fwd_kernel_traitsILi64ELi64ELi256ELi4ELb0ELb0EN7cutlass6half_tE19Flash_kernel_traitsILi64ELi64ELi256ELi4ES3_EELb0ELb1ELb0ELb0ELb0ELb0ELb0ELb1EEEvNS_16Flash_fwd_paramsE,"",@"SHT_CUDA_INFO"
	.sectionflags	@""
	.align	4


	//----- nvinfo : EIATTR_CUDA_API_VERSION
	.align		4
        /*0000*/ 	.byte	0x04, 0x37
        /*0002*/ 	.short	(.L_1542 - .L_1541)
.L_1541:
        /*0004*/ 	.word	0x00000082


	//----- nvinfo : EIATTR_KPARAM_INFO
	.align		4
.L_1542:
        /*0008*/ 	.byte	0x04, 0x17
        /*000a*/ 	.short	(.L_1544 - .L_1543)
.L_1543:
        /*000c*/ 	.word	0x00000000
        /*0010*/ 	.short	0x0000
        /*0012*/ 	.short	0x0000
        /*0014*/ 	.byte	0x00, 0xf0, 0x41, 0x07


	//----- nvinfo : EIATTR_SPARSE_MMA_MASK
	.align		4
.L_1544:
        /*0018*/ 	.byte	0x03, 0x50
        /*001a*/ 	.short	0x0000


	//----- nvinfo : EIATTR_MAXREG_COUNT
	.align		4
        /*001c*/ 	.byte	0x03, 0x1b
        /*001e*/ 	.short	0x00ff


	//----- nvinfo : EIATTR_NUM_BARRIERS
	.align		4
        /*0020*/ 	.byte	0x02, 0x4c
        /*0022*/ 	.byte	0x01
	.zero		1


	//----- nvinfo : EIATTR_ANNOTATIONS
	.align		4
        /*0024*/ 	.byte	0x04, 0x55
        /*0026*/ 	.short	(.L_1546 - .L_1545)


	//   ....[0]....
.L_1545:
        /* <DEDUP_REMOVED lines=142> */


	//----- nvinfo : EIATTR_MERCURY_ISA_VERSION
	.align		4
.L_1546:
        /*08f0*/ 	.byte	0x03, 0x5f
        /*08f2*/ 	.short	0x0101


	//----- nvinfo : EIATTR_COOP_GROUP_MASK_REGIDS
	.align		4
        /*08f4*/ 	.byte	0x04, 0x29
        /*08f6*/ 	.short	(.L_1548 - .L_1547)


	//   ....[0]....
.L_1547:
        /*08f8*/ 	.word	0xffffffff


	//   ....[1]....
        /*08fc*/ 	.word	0xffffffff


	//   ....[2]....
        /*0900*/ 	.word	0xffffffff


	//   ....[3]....
        /*0904*/ 	.word	0xffffffff


	//   ....[4]....
        /*0908*/ 	.word	0xffffffff


	//   ....[5]....
        /*090c*/ 	.word	0xffffffff


	//   ....[6]....
        /*0910*/ 	.word	0xffffffff


	//   ....[7]....
        /*0914*/ 	.word	0xffffffff


	//   ....[8]....
        /*0918*/ 	.word	0xffffffff


	//   ....[9]....
        /*091c*/ 	.word	0xffffffff


	//   ....[10]....
        /*0920*/ 	.word	0xffffffff


	//   ....[11]....
        /*0924*/ 	.word	0xffffffff


	//   ....[12]....
        /*0928*/ 	.word	0xffffffff


	//   ....[13]....
        /*092c*/ 	.word	0xffffffff


	//   ....[14]....
        /*0930*/ 	.word	0xffffffff


	//   ....[15]....
        /*0934*/ 	.word	0xffffffff


	//   ....[16]....
        /*0938*/ 	.word	0x05000004


	//   ....[17]....
        /*093c*/ 	.word	0x05000004


	//   ....[18]....
        /*0940*/ 	.word	0x05000004


	//   ....[19]....
        /*0944*/ 	.word	0x05000004


	//----- nvinfo : EIATTR_COOP_GROUP_INSTR_OFFSETS
	.align		4
.L_1548:
        /*0948*/ 	.byte	0x04, 0x28
        /*094a*/ 	.short	(.L_1550 - .L_1549)


	//   ....[0]....
.L_1549:
        /*094c*/ 	.word	0x00018940


	//   ....[1]....
        /*0950*/ 	.word	0x00018960


	//   ....[2]....
        /*0954*/ 	.word	0x00018990


	//   ....[3]....
        /*0958*/ 	.word	0x000189b0


	//   ....[4]....
        /*095c*/ 	.word	0x000204e0


	//   ....[5]....
        /*0960*/ 	.word	0x00020500


	//   ....[6]....
        /*0964*/ 	.word	0x000223b0


	//   ....[7]....
        /*0968*/ 	.word	0x000223f0


	//   ....[8]....
        /*096c*/ 	.word	0x000292a0


	//   ....[9]....
        /*0970*/ 	.word	0x00029490


	//   ....[10]....
        /*0974*/ 	.word	0x0002a560


	//   ....[11]....
        /*0978*/ 	.word	0x0002a730


	//   ....[12]....
        /*097c*/ 	.word	0x0002d190


	//   ....[13]....
        /*0980*/ 	.word	0x0002d1a0


	//   ....[14]....
        /*0984*/ 	.word	0x0002d1d0


	//   ....[15]....
        /*0988*/ 	.word	0x0002d1e0


	//   ....[16]....
        /*098c*/ 	.word	0x0002e130


	//   ....[17]....
        /*0990*/ 	.word	0x0002e1a0


	//   ....[18]....
        /*0994*/ 	.word	0x0002e210


	//   ....[19]....
        /*0998*/ 	.word	0x0002e270


	//----- nvinfo : EIATTR_VRC_CTA_INIT_COUNT
	.align		4
.L_1550:
        /*099c*/ 	.byte	0x02, 0x4a
	.zero		1
	.zero		1


	//----- nvinfo : EIATTR_EXIT_INSTR_OFFSETS
	.align		4
        /*09a0*/ 	.byte	0x04, 0x1c
        /*09a2*/ 	.short	(.L_1552 - .L_1551)


	//   ....[0]....
.L_1551:
        /*09a4*/ 	.word	0x00000060


	//----- nvinfo : EIATTR_CRS_STACK_SIZE
	.align		4
.L_1552:
        /*09a8*/ 	.byte	0x04, 0x1e
        /*09aa*/ 	.short	(.L_1554 - .L_1553)
.L_1553:
        /*09ac*/ 	.word	0x00000000


	//----- nvinfo : EIATTR_CBANK_PARAM_SIZE
	.align		4
.L_1554:
        /*09b0*/ 	.byte	0x03, 0x19
        /*09b2*/ 	.short	0x01d0


	//----- nvinfo : EIATTR_PARAM_CBANK
	.align		4
        /*09b4*/ 	.byte	0x04, 0x0a
        /*09b6*/ 	.short	(.L_1556 - .L_1555)
	.align		4
.L_1555:
        /*09b8*/ 	.word	index@(.nv.constant0._ZN5flash24flash_fwd_splitkv_kernelI23Flash_fwd_kernel_traitsILi64ELi64ELi256ELi4ELb0ELb0EN7cutlass6half_tE19Flash_kernel_traitsILi64ELi64ELi256ELi4ES3_EELb0ELb1ELb0ELb0ELb0ELb0ELb0ELb1EEEvNS_16Flash_fwd_paramsE)
        /*09bc*/ 	.short	0x0380
        /*09be*/ 	.short	0x01d0


	//----- nvinfo : EIATTR_SW_WAR
	.align		4
.L_1556:
        /*09c0*/ 	.byte	0x04, 0x36
        /*09c2*/ 	.short	(.L_1558 - .L_1557)
.L_1557:
        /*09c4*/ 	.word	0x00000008
.L_1558:


//--------------------- .nv.info._ZN5flash24flash_fwd_splitkv_kernelI23Flash_fwd_kernel_traitsILi64ELi64ELi256ELi4ELb0ELb0EN7cutlass6half_tE19Flash_kernel_traitsILi64ELi64ELi256ELi4ES3_EELb0ELb1ELb0ELb0ELb0ELb1ELb0ELb1EEEvNS_16Flash_fwd_paramsE --------------------------
	.section	.nv.info._ZN5flash24flash_fwd_splitkv_kernelI23Flash_fwd_kernel_traitsILi64ELi64ELi256ELi4ELb0ELb0EN7cutlass6half_tE19Flash_kernel_traitsILi64ELi64ELi256ELi4ES3_EELb0ELb1ELb0ELb0ELb0ELb1ELb0ELb1EEEvNS_16Flash_fwd_paramsE,"",@"SHT_CUDA_INFO"
	.sectionflags	@""
	.align	4


	//----- nvinfo : EIATTR_CUDA_API_VERSION
	.align		4
        /*0000*/ 	.byte	0x04, 0x37
        /*0002*/ 	.short	(.L_1560 - .L_1559)
.L_1559:
        /*0004*/ 	.word	0x00000082


	//----- nvinfo : EIATTR_KPARAM_INFO
	.align		4
.L_1560:
        /*0008*/ 	.byte	0x04, 0x17
        /*000a*/ 	.short	(.L_1562 - .L_1561)
.L_1561:
        /*000c*/ 	.word	0x00000000
        /*0010*/ 	.short	0x0000
        /*0012*/ 	.short	0x0000
        /*0014*/ 	.byte	0x00, 0xf0, 0x41, 0x07


	//----- nvinfo : EIATTR_SPARSE_MMA_MASK
	.align		4
.L_1562:
        /*0018*/ 	.byte	0x03, 0x50
        /*001a*/ 	.short	0x0000


	//----- nvinfo : EIATTR_MAXREG_COUNT
	.align		4
        /*001c*/ 	.byte	0x03, 0x1b
        /*001e*/ 	.short	0x00ff


	//----- nvinfo : EIATTR_NUM_BARRIERS
	.align		4
        /*0020*/ 	.byte	0x02, 0x4c
        /*0022*/ 	.byte	0x01
	.zero		1


	//----- nvinfo : EIATTR_ANNOTATIONS
	.align		4
        /*0024*/ 	.byte	0x04, 0x55
        /*0026*/ 	.short	(.L_1564 - .L_1563)


	//   ....[0]....
.L_1563:
        /* <DEDUP_REMOVED lines=28> */


	//----- nvinfo : EIATTR_MERCURY_ISA_VERSION
	.align		4
.L_1564:
        /*01d8*/ 	.byte	0x03, 0x5f
        /*01da*/ 	.short	0x0101


	//----- nvinfo : EIATTR_COOP_GROUP_MASK_REGIDS
	.align		4
        /*01dc*/ 	.byte	0x04, 0x29
        /*01de*/ 	.short	(.L_1566 - .L_1565)


	//   ....[0]....
.L_1565:
        /*01e0*/ 	.word	0xffffffff


	//   ....[1]....
        /*01e4*/ 	.word	0xffffffff


	//   ....[2]....
        /*01e8*/ 	.word	0xffffffff


	//   ....[3]....
        /*01ec*/ 	.word	0xffffffff


	//   ....[4]....
        /*01f0*/ 	.word	0xffffffff


	//   ....[5]....
        /*01f4*/ 	.word	0xffffffff


	//   ....[6]....
        /*01f8*/ 	.word	0xffffffff


	//   ....[7]....
        /*01fc*/ 	.word	0xffffffff


	//   ....[8]....
        /*0200*/ 	.word	0xffffffff


	//   ....[9]....
        /*0204*/ 	.word	0xffffffff


	//   ....[10]....
        /*0208*/ 	.word	0xffffffff


	//   ....[11]....
        /*020c*/ 	.word	0xffffffff


	//   ....[12]....
        /*0210*/ 	.word	0xffffffff


	//   ....[13]....
        /*0214*/ 	.word	0xffffffff


	//   ....[14]....
        /*0218*/ 	.word	0xffffffff


	//   ....[15]....
        /*021c*/ 	.word	0xffffffff


	//   ....[16]....
        /*0220*/ 	.word	0x05000005


	//   ....[17]....
        /*0224*/ 	.word	0x05000005


	//   ....[18]....
        /*0228*/ 	.word	0x05000005


	//   ....[19]....
        /*022c*/ 	.word	0x05000005


	//----- nvinfo : EIATTR_COOP_GROUP_INSTR_OFFSETS
	.align		4
.L_1566:
        /*0230*/ 	.byte	0x04, 0x28
        /*0232*/ 	.short	(.L_1568 - .L_1567)


	//   ....[0]....
.L_1567:
        /*0234*/ 	.word	0x000184f0


	//   ....[1]....
        /*0238*/ 	.word	0x00018580


	//   ....[2]....
        /*023c*/ 	.word	0x00018670


	//   ....[3]....
        /*0240*/ 	.word	0x00018690


	//   ....[4]....
        /*0244*/ 	.word	0x0001fba0


	//   ....[5]....
        /*0248*/ 	.word	0x0001fbc0


	//   ....[6]....
        /*024c*/ 	.word	0x000217d0


	//   ....[7]....
        /*0250*/ 	.word	0x00021810


	//   ....[8]....
        /*0254*/ 	.word	0x00029020


	//   ....[9]....
        /*0258*/ 	.word	0x00029110


	//   ....[10]....
        /*025c*/ 	.word	0x0002a6d0


	//   ....[11]....
        /*0260*/ 	.word	0x0002a8a0


	//   ....[12]....
        /*0264*/ 	.word	0x0002d2f0


	//   ....[13]....
        /*0268*/ 	.word	0x0002d300


	//   ....[14]....
        /*026c*/ 	.word	0x0002d330


	//   ....[15]....
        /*0270*/ 	.word	0x0002d340


	//   ....[16]....
        /*0274*/ 	.word	0x0002e1f0


	//   ....[17]....
        /*0278*/ 	.word	0x0002e260


	//   ....[18]....
        /*027c*/ 	.word	0x0002e2c0


	//   ....[19]....
        /*0280*/ 	.word	0x0002e330


	//----- nvinfo : EIATTR_VRC_CTA_INIT_COUNT
	.align		4
.L_1568:
        /*0284*/ 	.byte	0x02, 0x4a
	.zero		1
	.zero		1


	//----- nvinfo : EIATTR_EXIT_INSTR_OFFSETS
	.align		4
        /*0288*/ 	.byte	0x04, 0x1c
        /*028a*/ 	.short	(.L_1570 - .L_1569)


	//   ....[0]....
.L_1569:
        /*028c*/ 	.word	0x000000a0


	//----- nvinfo : EIATTR_CRS_STACK_SIZE
	.align		4
.L_1570:
        /*0290*/ 	.byte	0x04, 0x1e
        /*0292*/ 	.short	(.L_1572 - .L_1571)
.L_1571:
        /*0294*/ 	.word	0x00000000


	//----- nvinfo : EIATTR_CBANK_PARAM_SIZE
	.align		4
.L_1572:
        /*0298*/ 	.byte	0x03, 0x19
        /*029a*/ 	.short	0x01d0


	//----- nvinfo : EIATTR_PARAM_CBANK
	.align		4
        /*029c*/ 	.byte	0x04, 0x0a
        /*029e*/ 	.short	(.L_1574 - .L_1573)
	.align		4
.L_1573:
        /*02a0*/ 	.word	index@(.nv.constant0._ZN5flash24flash_fwd_splitkv_kernelI23Flash_fwd_kernel_traitsILi64ELi64ELi256ELi4ELb0ELb0EN7cutlass6half_tE19Flash_kernel_traitsILi64ELi64ELi256ELi4ES3_EELb0ELb1ELb0ELb0ELb0ELb1ELb0ELb1EEEvNS_16Flash_fwd_paramsE)
        /*02a4*/ 	.short	0x0380
        /*02a6*/ 	.short	0x01d0


	//----- nvinfo : EIATTR_SW_WAR
	.align		4
.L_1574:
        /*02a8*/ 	.byte	0x04, 0x36
        /*02aa*/ 	.short	(.L_1576 - .L_1575)
.L_1575:
        /*02ac*/ 	.word	0x00000008
.L_1576:


//--------------------- .nv.info._ZN5flash24flash_fwd_splitkv_kernelI23Flash_fwd_kernel_traitsILi64ELi64ELi256ELi4ELb0ELb0EN7cutlass6half_tE19Flash_kernel_traitsILi64ELi64ELi256ELi4ES3_EELb0ELb1ELb0ELb0ELb0ELb0ELb1ELb0EEEvNS_16Flash_fwd_paramsE --------------------------
	.section	.nv.info._ZN5flash24flash_fwd_splitkv_kernelI23Flash_fwd_kernel_traitsILi64ELi64ELi256ELi4ELb0ELb0EN7cutlass6half_tE19Flash_kernel_traitsILi64ELi64ELi256ELi4ES3_EELb0ELb1ELb0ELb0ELb0ELb0ELb1ELb0EEEvNS_16Flash_fwd_paramsE,"",@"SHT_CUDA_INFO"
	.sectionflags	@""
	.align	4


	//----- nvinfo : EIATTR_CUDA_API_VERSION
	.align		4
        /*0000*/ 	.byte	0x04, 0x37
        /*0002*/ 	.short	(.L_1578 - .L_1577)
.L_1577:
        /*0004*/ 	.word	0x00000082


	//----- nvinfo : EIATTR_KPARAM_INFO
	.align		4
.L_1578:
        /*0008*/ 	.byte	0x04, 0x17
        /*000a*/ 	.short	(.L_1580 - .L_1579)
.L_1579:
        /*000c*/ 	.word	0x00000000
        /*0010*/ 	.short	0x0000
        /*0012*/ 	.short	0x0000
        /*0014*/ 	.byte	0x00, 0xf0, 0x41, 0x07


	//----- nvinfo : EIATTR_SPARSE_MMA_MASK
	.align		4
.L_1580:
        /*0018*/ 	.byte	0x03, 0x50
        /*001a*/ 	.short	0x0000


	//----- nvinfo : EIATTR_MAXREG_COUNT
	.align		4
        /*001c*/ 	.byte	0x03, 0x1b
        /*001e*/ 	.short	0x00ff


	//----- nvinfo : EIATTR_NUM_BARRIERS
	.align		4
        /*0020*/ 	.byte	0x02, 0x4c
        /*0022*/ 	.byte	0x01
	.zero		1


	//----- nvinfo : EIATTR_ANNOTATIONS
	.align		4
        /*0024*/ 	.byte	0x04, 0x55
        /*0026*/ 	.short	(.L_1582 - .L_1581)


	//   ....[0]....
.L_1581:
        /* <DEDUP_REMOVED lines=63> */


	//----- nvinfo : EIATTR_MERCURY_ISA_VERSION
	.align		4
.L_1582:
        /*0408*/ 	.byte	0x03, 0x5f
        /*040a*/ 	.short	0x0101


	//----- nvinfo : EIATTR_COOP_GROUP_MASK_REGIDS
	.align		4
        /*040c*/ 	.byte	0x04, 0x29
        /*040e*/ 	.short	(.L_1584 - .L_1583)


	//   ....[0]....
.L_1583:
        /*0410*/ 	.word	0xffffffff


	//   ....[1]....
        /*0414*/ 	.word	0xffffffff


	//   ....[2]....
        /*0418*/ 	.word	0xffffffff


	//   ....[3]....
        /*041c*/ 	.word	0xffffffff


	//   ....[4]....
        /*0420*/ 	.word	0xffffffff


	//   ....[5]....
        /*0424*/ 	.word	0xffffffff


	//   ....[6]....
        /*0428*/ 	.word	0xffffffff


	//   ....[7]....
        /*042c*/ 	.word	0xffffffff


	//   ....[8]....
        /*0430*/ 	.word	0xffffffff


	//   ....[9]....
        /*0434*/ 	.word	0xffffffff


	//   ....[10]....
        /*0438*/ 	.word	0xffffffff


	//   ....[11]....
        /*043c*/ 	.word	0xffffffff


	//   ....[12]....
        /*0440*/ 	.word	0xffffffff


	//   ....[13]....
        /*0444*/ 	.word	0xffffffff


	//   ....[14]....
        /*0448*/ 	.word	0xffffffff


	//   ....[15]....
        /*044c*/ 	.word	0xffffffff


	//   ....[16]....
        /*0450*/ 	.word	0x05000004


	//   ....[17]....
        /*0454*/ 	.word	0x05000004


	//   ....[18]....
        /*0458*/ 	.word	0x05000004


	//   ....[19]....
        /*045c*/ 	.word	0x05000004


	//----- nvinfo : EIATTR_COOP_GROUP_INSTR_OFFSETS
	.align		4
.L_1584:
        /*0460*/ 	.byte	0x04, 0x28
        /*0462*/ 	.short	(.L_1586 - .L_1585)


	//   ....[0]....
.L_1585:
        /*0464*/ 	.word	0x00009220


	//   ....[1]....
        /*0468*/ 	.word	0x00009260


	//   ....[2]....
        /*046c*/ 	.word	0x00009280


	//   ....[3]....
        /*0470*/ 	.word	0x000092a0


	//   ....[4]....
        /*0474*/ 	.word	0x00011960


	//   ....[5]....
        /*0478*/ 	.word	0x000119f0


	//   ....[6]....
        /*047c*/ 	.word	0x00011a10


	//   ....[7]....
        /*0480*/ 	.word	0x00011a30


	//   ....[8]....
        /*0484*/ 	.word	0x00018f10


	//   ....[9]....
        /*0488*/ 	.word	0x00019150


	//   ....[10]....
        /*048c*/ 	.word	0x0001a140


	//   ....[11]....
        /*0490*/ 	.word	0x0001a310


	//   ....[12]....
        /*0494*/ 	.word	0x0001cd70


	//   ....[13]....
        /*0498*/ 	.word	0x0001cd80


	//   ....[14]....
        /*049c*/ 	.word	0x0001cdb0


	//   ....[15]....
        /*04a0*/ 	.word	0x0001cdc0


	//   ....[16]....
        /*04a4*/ 	.word	0x0001d8a0


	//   ....[17]....
        /*04a8*/ 	.word	0x0001d910


	//   ....[18]....
        /*04ac*/ 	.word	0x0001d980


	//   ....[19]....
        /*04b0*/ 	.word	0x0001d9e0


	//----- nvinfo : EIATTR_VRC_CTA_INIT_COUNT
	.align		4
.L_1586:
        /*04b4*/ 	.byte	0x02, 0x4a
	.zero		1
	.zero		1


	//----- nvinfo : EIATTR_EXIT_INSTR_OFFSETS
	.align		4
        /*04b8*/ 	.byte	0x04, 0x1c
        /*04ba*/ 	.short	(.L_1588 - .L_1587)


	//   ....[0]....
.L_1587:
        /*04bc*/ 	.word	0x00000200


	//----- nvinfo : EIATTR_CRS_STACK_SIZE
	.align		4
.L_1588:
        /*04c0*/ 	.byte	0x04, 0x1e
        /*04c2*/ 	.short	(.L_1590 - .L_1589)
.L_1589:
        /*04c4*/ 	.word	0x00000000


	//----- nvinfo : EIATTR_CBANK_PARAM_SIZE
	.align		4
.L_1590:
        /*04c8*/ 	.byte	0x03, 0x19
        /*04ca*/ 	.short	0x01d0


	//----- nvinfo : EIATTR_PARAM_CBANK
	.align		4
        /*04cc*/ 	.byte	0x04, 0x0a
        /*04ce*/ 	.short	(.L_1592 - .L_1591)
	.align		4
.L_1591:
        /*04d0*/ 	.word	index@(.nv.constant0._ZN5flash24flash_fwd_splitkv_kernelI23Flash_fwd_kernel_traitsILi64ELi64ELi256ELi4ELb0ELb0EN7cutlass6half_tE19Flash_kernel_traitsILi64ELi64ELi256ELi4ES3_EELb0ELb1ELb0ELb0ELb0ELb0ELb1ELb0EEEvNS_16Flash_fwd_paramsE)
        /*04d4*/ 	.short	0x0380
        /*04d6*/ 	.short	0x01d0


	//----- nvinfo : EIATTR_SW_WAR
	.align		4
.L_1592:
        /*04d8*/ 	.byte	0x04, 0x36
        /*04da*/ 	.short	(.L_1594 - .L_1593)
.L_1593:
        /*04dc*/ 	.word	0x00000008
.L_1594:


//--------------------- .nv.info._ZN5flash24flash_fwd_splitkv_kernelI23Flash_fwd_kernel_traitsILi64ELi64ELi256ELi4ELb0ELb0EN7cutlass6half_tE19Flash_kernel_traitsILi64ELi64ELi256ELi4ES3_EELb0ELb1ELb0ELb0ELb0ELb1ELb1ELb0EEEvNS_16Flash_fwd_paramsE --------------------------
	.section	.nv.info._ZN5flash24flash_fwd_splitkv_kernelI23Flash_fwd_kernel_traitsILi64ELi64ELi256ELi4ELb0ELb0EN7cutlass6half_tE19Flash_kernel_traitsILi64ELi64ELi256ELi4ES3_EELb0ELb1ELb0ELb0ELb0ELb1ELb1ELb0EEEvNS_16Flash_fwd_paramsE,"",@"SHT_CUDA_INFO"
	.sectionflags	@""
	.align	4


	//----- nvinfo : EIATTR_CUDA_API_VERSION
	.align		4
        /*0000*/ 	.byte	0x04, 0x37
        /*0002*/ 	.short	(.L_1596 - .L_1595)
.L_1595:
        /*0004*/ 	.word	0x00000082


	//----- nvinfo : EIATTR_KPARAM_INFO
	.align		4
.L_1596:
        /*0008*/ 	.byte	0x04, 0x17
        /*000a*/ 	.short	(.L_1598 - .L_1597)
.L_1597:
        /*000c*/ 	.word	0x00000000
        /*0010*/ 	.short	0x0000
        /*0012*/ 	.short	0x0000
        /*0014*/ 	.byte	0x00, 0xf0, 0x41, 0x07


	//----- nvinfo : EIATTR_SPARSE_MMA_MASK
	.align		4
.L_1598:
        /*0018*/ 	.byte	0x03, 0x50
        /*001a*/ 	.short	0x0000


	//----- nvinfo : EIATTR_MAXREG_COUNT
	.align		4
        /*001c*/ 	.byte	0x03, 0x1b
        /*001e*/ 	.short	0x00ff


	//----- nvinfo : EIATTR_NUM_BARRIERS
	.align		4
        /*0020*/ 	.byte	0x02, 0x4c
        /*0022*/ 	.byte	0x01
	.zero		1


	//----- nvinfo : EIATTR_ANNOTATIONS
	.align		4
        /*0024*/ 	.byte	0x04, 0x55
        /*0026*/ 	.short	(.L_1600 - .L_1599)


	//   ....[0]....
.L_1599:
        /* <DEDUP_REMOVED lines=17> */


	//----- nvinfo : EIATTR_MERCURY_ISA_VERSION
	.align		4
.L_1600:
        /*0128*/ 	.byte	0x03, 0x5f
        /*012a*/ 	.short	0x0101


	//----- nvinfo : EIATTR_COOP_GROUP_MASK_REGIDS
	.align		4
        /*012c*/ 	.byte	0x04, 0x29
        /*012e*/ 	.short	(.L_1602 - .L_1601)


	//   ....[0]....
.L_1601:
        /*0130*/ 	.word	0xffffffff


	//   ....[1]....
        /*0134*/ 	.word	0xffffffff


	//   ....[2]....
        /*0138*/ 	.word	0xffffffff


	//   ....[3]....
        /*013c*/ 	.word	0xffffffff


	//   ....[4]....
        /*0140*/ 	.word	0xffffffff


	//   ....[5]....
        /*0144*/ 	.word	0xffffffff


	//   ....[6]....
        /*0148*/ 	.word	0xffffffff


	//   ....[7]....
        /*014c*/ 	.word	0xffffffff


	//   ....[8]....
        /*0150*/ 	.word	0xffffffff


	//   ....[9]....
        /*0154*/ 	.word	0xffffffff


	//   ....[10]....
        /*0158*/ 	.word	0xffffffff


	//   ....[11]....
        /*015c*/ 	.word	0xffffffff


	//   ....[12]....
        /*0160*/ 	.word	0xffffffff


	//   ....[13]....
        /*0164*/ 	.word	0xffffffff


	//   ....[14]....
        /*0168*/ 	.word	0xffffffff


	//   ....[15]....
        /*016c*/ 	.word	0xffffffff


	//   ....[16]....
        /*0170*/ 	.word	0x05000009


	//   ....[17]....
        /*0174*/ 	.word	0x05000009


	//   ....[18]....
        /*0178*/ 	.word	0x05000009


	//   ....[19]....
        /*017c*/ 	.word	0x05000009


	//----- nvinfo : EIATTR_COOP_GROUP_INSTR_OFFSETS
	.align		4
.L_1602:
        /*0180*/ 	.byte	0x04, 0x28
        /*0182*/ 	.short	(.L_1604 - .L_1603)


	//   ....[0]....
.L_1603:
        /*0184*/ 	.word	0x00009d10


	//   ....[1]....
        /*0188*/ 	.word	0x00009d30


	//   ....[2]....
        /*018c*/ 	.word	0x00009d50


	//   ....[3]....
        /*0190*/ 	.word	0x00009d70


	//   ....[4]....
        /*0194*/ 	.word	0x00012a10


	//   ....[5]....
        /*0198*/ 	.word	0x00012a20


	//   ....[6]....
        /*019c*/ 	.word	0x00012a50


	//   ....[7]....
        /*01a0*/ 	.word	0x00012a60


	//   ....[8]....
        /*01a4*/ 	.word	0x0001aec0


	//   ....[9]....
        /*01a8*/ 	.word	0x0001b1b0


	//   ....[10]....
        /*01ac*/ 	.word	0x0001c1e0


	//   ....[11]....
        /*01b0*/ 	.word	0x0001c3b0


	//   ....[12]....
        /*01b4*/ 	.word	0x0001ee40


	//   ....[13]....
        /*01b8*/ 	.word	0x0001ee50


	//   ....[14]....
        /*01bc*/ 	.word	0x0001ee80


	//   ....[15]....
        /*01c0*/ 	.word	0x0001ee90


	//   ....[16]....
        /*01c4*/ 	.word	0x0001f8f0


	//   ....[17]....
        /*01c8*/ 	.word	0x0001f970


	//   ....[18]....
        /*01cc*/ 	.word	0x0001f9e0


	//   ....[19]....
        /*01d0*/ 	.word	0x0001fa50


	//----- nvinfo : EIATTR_VRC_CTA_INIT_COUNT
	.align		4
.L_1604:
        /*01d4*/ 	.byte	0x02, 0x4a
	.zero		1
	.zero		1


	//----- nvinfo : EIATTR_EXIT_INSTR_OFFSETS
	.align		4
        /*01d8*/ 	.byte	0x04, 0x1c
        /*01da*/ 	.short	(.L_1606 - .L_1605)


	//   ....[0]....
.L_1605:
        /*01dc*/ 	.word	0x00000200


	//----- nvinfo : EIATTR_CRS_STACK_SIZE
	.align		4
.L_1606:
        /*01e0*/ 	.byte	0x04, 0x1e
        /*01e2*/ 	.short	(.L_1608 - .L_1607)
.L_1607:
        /*01e4*/ 	.word	0x00000000


	//----- nvinfo : EIATTR_CBANK_PARAM_SIZE
	.align		4
.L_1608:
        /*01e8*/ 	.byte	0x03, 0x19
        /*01ea*/ 	.short	0x01d0


	//----- nvinfo : EIATTR_PARAM_CBANK
	.align		4
        /*01ec*/ 	.byte	0x04, 0x0a
        /*01ee*/ 	.short	(.L_1610 - .L_1609)
	.align		4
.L_1609:
        /*01f0*/ 	.word	index@(.nv.constant0._ZN5flash24flash_fwd_splitkv_kernelI23Flash_fwd_kernel_traitsILi64ELi64ELi256ELi4ELb0ELb0EN7cutlass6half_tE19Flash_kernel_traitsILi64ELi64ELi256ELi4ES3_EELb0ELb1ELb0ELb0ELb0ELb1ELb1ELb0EEEvNS_16Flash_fwd_paramsE)
        /*01f4*/ 	.short	0x0380
        /*01f6*/ 	.short	0x01d0


	//----- nvinfo : EIATTR_SW_WAR
	.align		4
.L_1610:
        /*01f8*/ 	.byte	0x04, 0x36
        /*01fa*/ 	.short	(.L_1612 - .L_1611)
.L_1611:
        /*01fc*/ 	.word	0x00000008
.L_1612:


//--------------------- .nv.info._ZN5flash24flash_fwd_splitkv_kernelI23Flash_fwd_kernel_traitsILi64ELi64ELi256ELi4ELb0ELb0EN7cutlass6half_tE19Flash_kernel_traitsILi64ELi64ELi256ELi4ES3_EELb0ELb1ELb0ELb0ELb0ELb0ELb1ELb1EEEvNS_16Flash_fwd_paramsE --------------------------
	.section	.nv.info._ZN5flash24flash_fwd_splitkv_kernelI23Flash_fwd_kernel_traitsILi64ELi64ELi256ELi4ELb0ELb0EN7cutlass6half_tE19Flash_kernel_traitsILi64ELi64ELi256ELi4ES3_EELb0ELb1ELb0ELb0ELb0ELb0ELb1ELb1EEEvNS_16Flash_fwd_paramsE,"",@"SHT_CUDA_INFO"
	.sectionflags	@""
	.align	4


	//----- nvinfo : EIATTR_CUDA_API_VERSION
	.align		4
        /*0000*/ 	.byte	0x04, 0x37
        /*0002*/ 	.short	(.L_1614 - .L_1613)
.L_1613:
        /*0004*/ 	.word	0x00000082


	//----- nvinfo : EIATTR_KPARAM_INFO
	.align		4
.L_1614:
        /*0008*/ 	.byte	0x04, 0x17
        /*000a*/ 	.short	(.L_1616 - .L_1615)
.L_1615:
        /*000c*/ 	.word	0x00000000
        /*0010*/ 	.short	0x0000
        /*0012*/ 	.short	0x0000
        /*0014*/ 	.byte	0x00, 0xf0, 0x41, 0x07


	//----- nvinfo : EIATTR_SPARSE_MMA_MASK
	.align		4
.L_1616:
        /*0018*/ 	.byte	0x03, 0x50
        /*001a*/ 	.short	0x0000


	//----- nvinfo : EIATTR_MAXREG_COUNT
	.align		4
        /*001c*/ 	.byte	0x03, 0x1b
        /*001e*/ 	.short	0x00ff


	//----- nvinfo : EIATTR_NUM_BARRIERS
	.align		4
        /*0020*/ 	.byte	0x02, 0x4c
        /*0022*/ 	.byte	0x01
	.zero		1


	//----- nvinfo : EIATTR_ANNOTATIONS
	.align		4
        /*0024*/ 	.byte	0x04, 0x55
        /*0026*/ 	.short	(.L_1618 - .L_1617)


	//   ....[0]....
.L_1617:
        /* <DEDUP_REMOVED lines=102> */


	//----- nvinfo : EIATTR_MERCURY_ISA_VERSION
	.align		4
.L_1618:
        /*0678*/ 	.byte	0x03, 0x5f
        /*067a*/ 	.short	0x0101


	//----- nvinfo : EIATTR_COOP_GROUP_MASK_REGIDS
	.align		4
        /*067c*/ 	.byte	0x04, 0x29
        /*067e*/ 	.short	(.L_1620 - .L_1619)


	//   ....[0]....
.L_1619:
        /*0680*/ 	.word	0xffffffff


	//   ....[1]....
        /*0684*/ 	.word	0xffffffff


	//   ....[2]....
        /*0688*/ 	.word	0xffffffff


	//   ....[3]....
        /*068c*/ 	.word	0xffffffff


	//   ....[4]....
        /*0690*/ 	.word	0xffffffff


	//   ....[5]....
        /*0694*/ 	.word	0xffffffff


	//   ....[6]....
        /*0698*/ 	.word	0xffffffff


	//   ....[7]....
        /*069c*/ 	.word	0xffffffff


	//   ....[8]....
        /*06a0*/ 	.word	0xffffffff


	//   ....[9]....
        /*06a4*/ 	.word	0xffffffff


	//   ....[10]....
        /*06a8*/ 	.word	0xffffffff


	//   ....[11]....
        /*06ac*/ 	.word	0xffffffff


	//   ....[12]....
        /*06b0*/ 	.word	0xffffffff


	//   ....[13]....
        /*06b4*/ 	.word	0xffffffff


	//   ....[14]....
        /*06b8*/ 	.word	0xffffffff


	//   ....[15]....
        /*06bc*/ 	.word	0xffffffff


	//   ....[16]....
        /*06c0*/ 	.word	0x05000004


	//   ....[17]....
        /*06c4*/ 	.word	0x05000004


	//   ....[18]....
        /*06c8*/ 	.word	0x05000004


	//   ....[19]....
        /*06cc*/ 	.word	0x05000004


	//----- nvinfo : EIATTR_COOP_GROUP_INSTR_OFFSETS
	.align		4
.L_1620:
        /*06d0*/ 	.byte	0x04, 0x28
        /*06d2*/ 	.short	(.L_1622 - .L_1621)


	//   ....[0]....
.L_1621:
        /*06d4*/ 	.word	0x00018cc0


	//   ....[1]....
        /*06d8*/ 	.word	0x00018d00


	//   ....[2]....
        /*06dc*/ 	.word	0x00018d20


	//   ....[3]....
        /*06e0*/ 	.word	0x00018d40


	//   ....[4]....
        /*06e4*/ 	.word	0x00020b90


	//   ....[5]....
        /*06e8*/ 	.word	0x00020c20


	//   ....[6]....
        /*06ec*/ 	.word	0x00020c40


	//   ....[7]....
        /*06f0*/ 	.word	0x00020c70


	//   ....[8]....
        /*06f4*/ 	.word	0x00027fa0


	//   ....[9]....
        /*06f8*/ 	.word	0x000281f0


	//   ....[10]....
        /*06fc*/ 	.word	0x00029000


	//   ....[11]....
        /*0700*/ 	.word	0x000290d0


	//   ....[12]....
        /*0704*/ 	.word	0x0002bc30


	//   ....[13]....
        /*0708*/ 	.word	0x0002bc40


	//   ....[14]....
        /*070c*/ 	.word	0x0002bc70


	//   ....[15]....
        /*0710*/ 	.word	0x0002bc80


	//   ....[16]....
        /*0714*/ 	.word	0x0002c7b0


	//   ....[17]....
        /*0718*/ 	.word	0x0002c820


	//   ....[18]....
        /*071c*/ 	.word	0x0002c890


	//   ....[19]....
        /*0720*/ 	.word	0x0002c8f0


	//----- nvinfo : EIATTR_VRC_CTA_INIT_COUNT
	.align		4
.L_1622:
        /*0724*/ 	.byte	0x02, 0x4a
	.zero		1
	.zero		1


	//----- nvinfo : EIATTR_EXIT_INSTR_OFFSETS
	.align		4
        /*0728*/ 	.byte	0x04, 0x1c
        /*072a*/ 	.short	(.L_1624 - .L_1623)


	//   ....[0]....
.L_1623:
        /*072c*/ 	.word	0x00000200


	//----- nvinfo : EIATTR_CRS_STACK_SIZE
	.align		4
.L_1624:
        /*0730*/ 	.byte	0x04, 0x1e
        /*0732*/ 	.short	(.L_1626 - .L_1625)
.L_1625:
        /*0734*/ 	.word	0x00000000


	//----- nvinfo : EIATTR_CBANK_PARAM_SIZE
	.align		4
.L_1626:
        /*0738*/ 	.byte	0x03, 0x19
        /*073a*/ 	.short	0x01d0


	//----- nvinfo : EIATTR_PARAM_CBANK
	.align		4
        /*073c*/ 	.byte	0x04, 0x0a
        /*073e*/ 	.short	(.L_1628 - .L_1627)
	.align		4
.L_1627:
        /*0740*/ 	.word	index@(.nv.constant0._ZN5flash24flash_fwd_splitkv_kernelI23Flash_fwd_kernel_traitsILi64ELi64ELi256ELi4ELb0ELb0EN7cutlass6half_tE19Flash_kernel_traitsILi64ELi64ELi256ELi4ES3_EELb0ELb1ELb0ELb0ELb0ELb0ELb1ELb1EEEvNS_16Flash_fwd_paramsE)
        /*0744*/ 	.short	0x0380
        /*0746*/ 	.short	0x01d0


	//----- nvinfo : EIATTR_SW_WAR
	.align		4
.L_1628:
        /*0748*/ 	.byte	0x04, 0x36
        /*074a*/ 	.short	(.L_1630 - .L_1629)
.L_1629:
        /*074c*/ 	.word	0x00000008
.L_1630:


//--------------------- .nv.info._ZN5flash24flash_fwd_splitkv_kernelI23Flash_fwd_kernel_traitsILi64ELi64ELi256ELi4ELb0ELb0EN7cutlass6half_tE19Flash_kernel_traitsILi64ELi64ELi256ELi4ES3_EELb0ELb1ELb0ELb0ELb0ELb1ELb1ELb1EEEvNS_16Flash_fwd_paramsE --------------------------
	.section	.nv.info._ZN5flash24flash_fwd_splitkv_kernelI23Flash_fwd_kernel_traitsILi64ELi64ELi256ELi4ELb0ELb0EN7cutlass6half_tE19Flash_kernel_traitsILi64ELi64ELi256ELi4ES3_EELb0ELb1ELb0ELb0ELb0ELb1ELb1ELb1EEEvNS_16Flash_fwd_paramsE,"",@"SHT_CUDA_INFO"
	.sectionflags	@""
	.align	4


	//----- nvinfo : EIATTR_CUDA_API_VERSION
	.align		4
        /*0000*/ 	.byte	0x04, 0x37
        /*0002*/ 	.short	(.L_1632 - .L_1631)
.L_1631:
        /*0004*/ 	.word	0x00000082


	//----- nvinfo : EIATTR_KPARAM_INFO
	.align		4
.L_1632:
        /*0008*/ 	.byte	0x04, 0x17
        /*000a*/ 	.short	(.L_1634 - .L_1633)
.L_1633:
        /*000c*/ 	.word	0x00000000
        /*0010*/ 	.short	0x0000
        /*0012*/ 	.short	0x0000
        /*0014*/ 	.byte	0x00, 0xf0, 0x41, 0x07


	//----- nvinfo : EIATTR_SPARSE_MMA_MASK
	.align		4
.L_1634:
        /*0018*/ 	.byte	0x03, 0x50
        /*001a*/ 	.short	0x0000


	//----- nvinfo : EIATTR_MAXREG_COUNT
	.align		4
        /*001c*/ 	.byte	0x03, 0x1b
        /*001e*/ 	.short	0x00ff


	//----- nvinfo : EIATTR_NUM_BARRIERS
	.align		4
        /*0020*/ 	.byte	0x02, 0x4c
        /*0022*/ 	.byte	0x01
	.zero		1


	//----- nvinfo : EIATTR_ANNOTATIONS
	.align		4
        /*0024*/ 	.byte	0x04, 0x55
        /*0026*/ 	.short	(.L_1636 - .L_1635)


	//   ....[0]....
.L_1635:
        /* <DEDUP_REMOVED lines=18> */


	//----- nvinfo : EIATTR_MERCURY_ISA_VERSION
	.align		4
.L_1636:
        /*0138*/ 	.byte	0x03, 0x5f
        /*013a*/ 	.short	0x0101


	//----- nvinfo : EIATTR_COOP_GROUP_MASK_REGIDS
	.align		4
        /*013c*/ 	.byte	0x04, 0x29
        /*013e*/ 	.short	(.L_1638 - .L_1637)


	//   ....[0]....
.L_1637:
        /*0140*/ 	.word	0xffffffff


	//   ....[1]....
        /*0144*/ 	.word	0xffffffff


	//   ....[2]....
        /*0148*/ 	.word	0xffffffff


	//   ....[3]....
        /*014c*/ 	.word	0xffffffff


	//   ....[4]....
        /*0150*/ 	.word	0xffffffff


	//   ....[5]....
        /*0154*/ 	.word	0xffffffff


	//   ....[6]....
        /*0158*/ 	.word	0xffffffff


	//   ....[7]....
        /*015c*/ 	.word	0xffffffff


	//   ....[8]....
        /*0160*/ 	.word	0xffffffff


	//   ....[9]....
        /*0164*/ 	.word	0xffffffff


	//   ....[10]....
        /*0168*/ 	.word	0xffffffff


	//   ....[11]....
        /*016c*/ 	.word	0xffffffff


	//   ....[12]....
        /*0170*/ 	.word	0xffffffff


	//   ....[13]....
        /*0174*/ 	.word	0xffffffff


	//   ....[14]....
        /*0178*/ 	.word	0xffffffff


	//   ....[15]....
        /*017c*/ 	.word	0xffffffff


	//   ....[16]....
        /*0180*/ 	.word	0x05000008


	//   ....[17]....
        /*0184*/ 	.word	0x05000008


	//   ....[18]....
        /*0188*/ 	.word	0x05000008


	//   ....[19]....
        /*018c*/ 	.word	0x05000008


	//----- nvinfo : EIATTR_COOP_GROUP_INSTR_OFFSETS
	.align		4
.L_1638:
        /*0190*/ 	.byte	0x04, 0x28
        /*0192*/ 	.short	(.L_1640 - .L_1639)


	//   ....[0]....
.L_1639:
        /*0194*/ 	.word	0x00018d30


	//   ....[1]....
        /*0198*/ 	.word	0x00018da0


	//   ....[2]....
        /*019c*/ 	.word	0x00018dc0


	//   ....[3]....
        /*01a0*/ 	.word	0x00018de0


	//   ....[4]....
        /*01a4*/ 	.word	0x000216b0


	//   ....[5]....
        /*01a8*/ 	.word	0x000216c0


	//   ....[6]....
        /*01ac*/ 	.word	0x000216f0


	//   ....[7]....
        /*01b0*/ 	.word	0x00021700


	//   ....[8]....
        /*01b4*/ 	.word	0x00029540


	//   ....[9]....
        /*01b8*/ 	.word	0x000295e0


	//   ....[10]....
        /*01bc*/ 	.word	0x0002abb0


	//   ....[11]....
        /*01c0*/ 	.word	0x0002ad80


	//   ....[12]....
        /*01c4*/ 	.word	0x0002d810


	//   ....[13]....
        /*01c8*/ 	.word	0x0002d820


	//   ....[14]....
        /*01cc*/ 	.word	0x0002d850


	//   ....[15]....
        /*01d0*/ 	.word	0x0002d860


	//   ....[16]....
        /*01d4*/ 	.word	0x0002e310


	//   ....[17]....
        /*01d8*/ 	.word	0x0002e390


	//   ....[18]....
        /*01dc*/ 	.word	0x0002e400


	//   ....[19]....
        /*01e0*/ 	.word	0x0002e470


	//----- nvinfo : EIATTR_VRC_CTA_INIT_COUNT
	.align		4
.L_1640:
        /*01e4*/ 	.byte	0x02, 0x4a
	.zero		1
	.zero		1


	//----- nvinfo : EIATTR_EXIT_INSTR_OFFSETS
	.align		4
        /*01e8*/ 	.byte	0x04, 0x1c
        /*01ea*/ 	.short	(.L_1642 - .L_1641)


	//   ....[0]....
.L_1641:
        /*01ec*/ 	.word	0x00000200


	//----- nvinfo : EIATTR_CRS_STACK_SIZE
	.align		4
.L_1642:
        /*01f0*/ 	.byte	0x04, 0x1e
        /*01f2*/ 	.short	(.L_1644 - .L_1643)
.L_1643:
        /*01f4*/ 	.word	0x00000000


	//----- nvinfo : EIATTR_CBANK_PARAM_SIZE
	.align		4
.L_1644:
        /*01f8*/ 	.byte	0x03, 0x19
        /*01fa*/ 	.short	0x01d0


	//----- nvinfo : EIATTR_PARAM_CBANK
	.align		4
        /*01fc*/ 	.byte	0x04, 0x0a
        /*01fe*/ 	.short	(.L_1646 - .L_1645)
	.align		4
.L_1645:
        /*0200*/ 	.word	index@(.nv.constant0._ZN5flash24flash_fwd_splitkv_kernelI23Flash_fwd_kernel_traitsILi64ELi64ELi256ELi4ELb0ELb0EN7cutlass6half_tE19Flash_kernel_traitsILi64ELi64ELi256ELi4ES3_EELb0ELb1ELb0ELb0ELb0ELb1ELb1ELb1EEEvNS_16Flash_fwd_paramsE)
        /*0204*/ 	.short	0x0380
        /*0206*/ 	.short	0x01d0


	//----- nvinfo : EIATTR_SW_WAR
	.align		4
.L_1646:
        /*0208*/ 	.byte	0x04, 0x36
        /*020a*/ 	.short	(.L_1648 - .L_1647)
.L_1647:
        /*020c*/ 	.word	0x00000008
.L_1648:


//--------------------- .nv.info._ZN5flash24flash_fwd_splitkv_kernelI23Flash_fwd_kernel_traitsILi64ELi64ELi256ELi4ELb0ELb0EN7cutlass6half_tE19Flash_kernel_traitsILi64ELi64ELi256ELi4ES3_EELb0ELb0ELb0ELb1ELb1ELb0ELb0ELb0EEEvNS_16Flash_fwd_paramsE --------------------------
	.section	.nv.info._ZN5flash24flash_fwd_splitkv_kernelI23Flash_fwd_kernel_traitsILi64ELi64ELi256ELi4ELb0ELb0EN7cutlass6half_tE19Flash_kernel_traitsILi64ELi64ELi256ELi4ES3_EELb0ELb0ELb0ELb1ELb1ELb0ELb0ELb0EEEvNS_16Flash_fwd_paramsE,"",@"SHT_CUDA_INFO"
	.sectionflags	@""
	.align	4


	//----- nvinfo : EIATTR_CUDA_API_VERSION
	.align		4
        /*0000*/ 	.byte	0x04, 0x37
        /*0002*/ 	.short	(.L_1650 - .L_1649)
.L_1649:
        /*0004*/ 	.word	0x00000082


	//----- nvinfo : EIATTR_KPARAM_INFO
	.align		4
.L_1650:
        /*0008*/ 	.byte	0x04, 0x17
        /*000a*/ 	.short	(.L_1652 - .L_1651)
.L_1651:
        /*000c*/ 	.word	0x00000000
        /*0010*/ 	.short	0x0000
        /*0012*/ 	.short	0x0000
        /*0014*/ 	.byte	0x00, 0xf0, 0x41, 0x07


	//----- nvinfo : EIATTR_SPARSE_MMA_MASK
	.align		4
.L_1652:
        /*0018*/ 	.byte	0x03, 0x50
        /*001a*/ 	.short	0x0000


	//----- nvinfo : EIATTR_MAXREG_COUNT
	.align		4
        /*001c*/ 	.byte	0x03, 0x1b
        /*001e*/ 	.short	0x00ff


	//----- nvinfo : EIATTR_NUM_BARRIERS
	.align		4
        /*0020*/ 	.byte	0x02, 0x4c
        /*0022*/ 	.byte	0x01
	.zero		1


	//----- nvinfo : EIATTR_ANNOTATIONS
	.align		4
        /*0024*/ 	.byte	0x04, 0x55
        /*0026*/ 	.short	(.L_1654 - .L_1653)


	//   ....[0]....
.L_1653:
        /*0028*/ 	.word	0x00000001
        /*002c*/ 	.byte	0x00, 0x08, 0x00, 0x00, 0x01, 0x00, 0x00, 0x00, 0xc0, 0x7b, 0x00, 0x00


	//----- nvinfo : EIATTR_MERCURY_ISA_VERSION
	.align		4
.L_1654:
        /*0038*/ 	.byte	0x03, 0x5f
        /*003a*/ 	.short	0x0101


	//----- nvinfo : EIATTR_COOP_GROUP_MASK_REGIDS
	.align		4
        /*003c*/ 	.byte	0x04, 0x29
        /*003e*/ 	.short	(.L_1656 - .L_1655)


	//   ....[0]....
.L_1655:
        /*0040*/ 	.word	0xffffffff


	//   ....[1]....
        /*0044*/ 	.word	0xffffffff


	//   ....[2]....
        /*0048*/ 	.word	0xffffffff


	//   ....[3]....
        /*004c*/ 	.word	0xffffffff


	//   ....[4]....
        /*0050*/ 	.word	0xffffffff


	//   ....[5]....
        /*0054*/ 	.word	0xffffffff


	//   ....[6]....
        /*0058*/ 	.word	0xffffffff


	//   ....[7]....
        /*005c*/ 	.word	0xffffffff


	//   ....[8]....
        /*0060*/ 	.word	0xffffffff


	//   ....[9]....
        /*0064*/ 	.word	0xffffffff


	//   ....[10]....
        /*0068*/ 	.word	0xffffffff


	//   ....[11]....
        /*006c*/ 	.word	0xffffffff


	//   ....[12]....
        /*0070*/ 	.word	0x05000006


	//   ....[13]....
        /*0074*/ 	.word	0x05000006


	//   ....[14]....
        /*0078*/ 	.word	0x05000006


	//   ....[15]....
        /*007c*/ 	.word	0x05000006


	//----- nvinfo : EIATTR_COOP_GROUP_INSTR_OFFSETS
	.align		4
.L_1656:
        /*0080*/ 	.byte	0x04, 0x28
        /*0082*/ 	.short	(.L_1658 - .L_1657)


	//   ....[0]....
.L_1657:
        /*0084*/ 	.word	0x00003ac0


	//   ....[1]....
        /*0088*/ 	.word	0x00003ae0


	//   ....[2]....
        /*008c*/ 	.word	0x00003b90


	//   ....[3]....
        /*0090*/ 	.word	0x00003ba0


	//   ....[4]....
        /*0094*/ 	.word	0x00008810


	//   ....[5]....
        /*0098*/ 	.word	0x00008840


	//   ....[6]....
        /*009c*/ 	.word	0x000088b0


	//   ....[7]....
        /*00a0*/ 	.word	0x000088c0


	//   ....[8]....
        /*00a4*/ 	.word	0x0000b470


	//   ....[9]....
        /*00a8*/ 	.word	0x0000b480


	//   ....[10]....
        /*00ac*/ 	.word	0x0000b4b0


	//   ....[11]....
        /*00b0*/ 	.word	0x0000b4c0


	//   ....[12]....
        /*00b4*/ 	.word	0x0000bfe0


	//   ....[13]....
        /*00b8*/ 	.word	0x0000c060


	//   ....[14]....
        /*00bc*/ 	.word	0x0000c0e0


	//   ....[15]....
        /*00c0*/ 	.word	0x0000c150


	//----- nvinfo : EIATTR_VRC_CTA_INIT_COUNT
	.align		4
.L_1658:
        /*00c4*/ 	.byte	0x02, 0x4a
	.zero		1
	.zero		1


	//----- nvinfo : EIATTR_EXIT_INSTR_OFFSETS
	.align		4
        /*00c8*/ 	.byte	0x04, 0x1c
        /*00ca*/ 	.short	(.L_1660 - .L_1659)


	//   ....[0]....
.L_1659:
        /*00cc*/ 	.word	0x000000a0


	//----- nvinfo : EIATTR_CRS_STACK_SIZE
	.align		4
.L_1660:
        /*00d0*/ 	.byte	0x04, 0x1e
        /*00d2*/ 	.short	(.L_1662 - .L_1661)
.L_1661:
        /*00d4*/ 	.word	0x00000000


	//----- nvinfo : EIATTR_CBANK_PARAM_SIZE
	.align		4
.L_1662:
        /*00d8*/ 	.byte	0x03, 0x19
        /*00da*/ 	.short	0x01d0


	//----- nvinfo : EIATTR_PARAM_CBANK
	.align		4
        /*00dc*/ 	.byte	0x04, 0x0a
        /*00de*/ 	.short	(.L_1664 - .L_1663)
	.align		4
.L_1663:
        /*00e0*/ 	.word	index@(.nv.constant0._ZN5flash24flash_fwd_splitkv_kernelI23Flash_fwd_kernel_traitsILi64ELi64ELi256ELi4ELb0ELb0EN7cutlass6half_tE19Flash_kernel_traitsILi64ELi64ELi256ELi4ES3_EELb0ELb0ELb0ELb1ELb1ELb0ELb0ELb0EEEvNS_16Flash_fwd_paramsE)
        /*00e4*/ 	.short	0x0380
        /*00e6*/ 	.short	0x01d0


	//----- nvinfo : EIATTR_SW_WAR
	.align		4
.L_1664:
        /*00e8*/ 	.byte	0x04, 0x36
        /*00ea*/ 	.short	(.L_1666 - .L_1665)
.L_1665:
        /*00ec*/ 	.word	0x00000008
.L_1666:


//--------------------- .nv.info._ZN5flash24flash_fwd_splitkv_kernelI23Flash_fwd_kernel_traitsILi64ELi64ELi256ELi4ELb0ELb0EN7cutlass6half_tE19Flash_kernel_traitsILi64ELi64ELi256ELi4ES3_EELb0ELb0ELb0ELb1ELb1ELb1ELb0ELb0EEEvNS_16Flash_fwd_paramsE --------------------------
	.section	.nv.info._ZN5flash24flash_fwd_splitkv_kernelI23Flash_fwd_kernel_traitsILi64ELi64ELi256ELi4ELb0ELb0EN7cutlass6half_tE19Flash_kernel_traitsILi64ELi64ELi256ELi4ES3_EELb0ELb0ELb0ELb1ELb1ELb1ELb0ELb0EEEvNS_16Flash_fwd_paramsE,"",@"SHT_CUDA_INFO"
	.sectionflags	@""
	.align	4


	//----- nvinfo : EIATTR_CUDA_API_VERSION
	.align		4
        /*0000*/ 	.byte	0x04, 0x37
        /*0002*/ 	.short	(.L_1668 - .L_1667)
.L_1667:
        /*0004*/ 	.word	0x00000082


	//----- nvinfo : EIATTR_KPARAM_INFO
	.align		4
.L_1668:
        /*0008*/ 	.byte	0x04, 0x17
        /*000a*/ 	.short	(.L_1670 - .L_1669)
.L_1669:
        /*000c*/ 	.word	0x00000000
        /*0010*/ 	.short	0x0000
        /*0012*/ 	.short	0x0000
        /*0014*/ 	.byte	0x00, 0xf0, 0x41, 0x07


	//----- nvinfo : EIATTR_SPARSE_MMA_MASK
	.align		4
.L_1670:
        /*0018*/ 	.byte	0x03, 0x50
        /*001a*/ 	.short	0x0000


	//----- nvinfo : EIATTR_MAXREG_COUNT
	.align		4
        /*001c*/ 	.byte	0x03, 0x1b
        /*001e*/ 	.short	0x00ff


	//----- nvinfo : EIATTR_NUM_BARRIERS
	.align		4
        /*0020*/ 	.byte	0x02, 0x4c
        /*0022*/ 	.byte	0x01
	.zero		1


	//----- nvinfo : EIATTR_ANNOTATIONS
	.align		4
        /*0024*/ 	.byte	0x04, 0x55
        /*0026*/ 	.short	(.L_1672 - .L_1671)


	//   ....[0]....
.L_1671:
        /* <DEDUP_REMOVED lines=28> */


	//----- nvinfo : EIATTR_MERCURY_ISA_VERSION
	.align		4
.L_1672:
        /*01d8*/ 	.byte	0x03, 0x5f
        /*01da*/ 	.short	0x0101


	//----- nvinfo : EIATTR_COOP_GROUP_MASK_REGIDS
	.align		4
        /*01dc*/ 	.byte	0x04, 0x29
        /*01de*/ 	.short	(.L_1674 - .L_1673)


	//   ....[0]....
.L_1673:
        /*01e0*/ 	.word	0xffffffff


	//   ....[1]....
        /*01e4*/ 	.word	0xffffffff


	//   ....[2]....
        /*01e8*/ 	.word	0xffffffff


	//   ....[3]....
        /*01ec*/ 	.word	0xffffffff


	//   ....[4]....
        /*01f0*/ 	.word	0xffffffff


	//   ....[5]....
        /*01f4*/ 	.word	0xffffffff


	//   ....[6]....
        /*01f8*/ 	.word	0xffffffff


	//   ....[7]....
        /*01fc*/ 	.word	0xffffffff


	//   ....[8]....
        /*0200*/ 	.word	0xffffffff


	//   ....[9]....
        /*0204*/ 	.word	0xffffffff


	//   ....[10]....
        /*0208*/ 	.word	0xffffffff


	//   ....[11]....
        /*020c*/ 	.word	0xffffffff


	//   ....[12]....
        /*0210*/ 	.word	0x05000004


	//   ....[13]....
        /*0214*/ 	.word	0x05000004


	//   ....[14]....
        /*0218*/ 	.word	0x05000004


	//   ....[15]....
        /*021c*/ 	.word	0x05000004


	//----- nvinfo : EIATTR_COOP_GROUP_INSTR_OFFSETS
	.align		4
.L_1674:
        /*0220*/ 	.byte	0x04, 0x28
        /*0222*/ 	.short	(.L_1676 - .L_1675)


	//   ....[0]....
.L_1675:
        /*0224*/ 	.word	0x00004ca0


	//   ....[1]....
        /*0228*/ 	.word	0x00004cb0


	//   ....[2]....
        /*022c*/ 	.word	0x00004ce0


	//   ....[3]....
        /*0230*/ 	.word	0x00004cf0


	//   ....[4]....
        /*0234*/ 	.word	0x0000ada0


	//   ....[5]....
        /*0238*/ 	.word	0x0000adf0


	//   ....[6]....
        /*023c*/ 	.word	0x0000ae10


	//   ....[7]....
        /*0240*/ 	.word	0x0000ae30


	//   ....[8]....
        /*0244*/ 	.word	0x0000dc80


	//   ....[9]....
        /*0248*/ 	.word	0x0000dc90


	//   ....[10]....
        /*024c*/ 	.word	0x0000dcc0


	//   ....[11]....
        /*0250*/ 	.word	0x0000dcd0


	//   ....[12]....
        /*0254*/ 	.word	0x0000e850


	//   ....[13]....
        /*0258*/ 	.word	0x0000e8c0


	//   ....[14]....
        /*025c*/ 	.word	0x0000e930


	//   ....[15]....
        /*0260*/ 	.word	0x0000e990


	//----- nvinfo : EIATTR_VRC_CTA_INIT_COUNT
	.align		4
.L_1676:
        /*0264*/ 	.byte	0x02, 0x4a
	.zero		1
	.zero		1


	//----- nvinfo : EIATTR_EXIT_INSTR_OFFSETS
	.align		4
        /*0268*/ 	.byte	0x04, 0x1c
        /*026a*/ 	.short	(.L_1678 - .L_1677)


	//   ....[0]....
.L_1677:
        /*026c*/ 	.word	0x00000060


	//----- nvinfo : EIATTR_CRS_STACK_SIZE
	.align		4
.L_1678:
        /*0270*/ 	.byte	0x04, 0x1e
        /*0272*/ 	.short	(.L_1680 - .L_1679)
.L_1679:
        /*0274*/ 	.word	0x00000000


	//----- nvinfo : EIATTR_CBANK_PARAM_SIZE
	.align		4
.L_1680:
        /*0278*/ 	.byte	0x03, 0x19
        /*027a*/ 	.short	0x01d0


	//----- nvinfo : EIATTR_PARAM_CBANK
	.align		4
        /*027c*/ 	.byte	0x04, 0x0a
        /*027e*/ 	.short	(.L_1682 - .L_1681)
	.align		4
.L_1681:
        /*0280*/ 	.word	index@(.nv.constant0._ZN5flash24flash_fwd_splitkv_kernelI23Flash_fwd_kernel_traitsILi64ELi64ELi256ELi4ELb0ELb0EN7cutlass6half_tE19Flash_kernel_traitsILi64ELi64ELi256ELi4ES3_EELb0ELb0ELb0ELb1ELb1ELb1ELb0ELb0EEEvNS_16Flash_fwd_paramsE)
        /*0284*/ 	.short	0x0380
        /*0286*/ 	.short	0x01d0


	//----- nvinfo : EIATTR_SW_WAR
	.align		4
.L_1682:
        /*0288*/ 	.byte	0x04, 0x36
        /*028a*/ 	.short	(.L_1684 - .L_1683)
.L_1683:
        /*028c*/ 	.word	0x00000008
.L_1684:


//--------------------- .nv.info._ZN5flash24flash_fwd_splitkv_kernelI23Flash_fwd_kernel_traitsILi64ELi64ELi256ELi4ELb0ELb0EN7cutlass6half_tE19Flash_kernel_traitsILi64ELi64ELi256ELi4ES3_EELb0ELb0ELb1ELb0ELb0ELb0ELb0ELb0EEEvNS_16Flash_fwd_paramsE --------------------------
	.section	.nv.info._ZN5flash24flash_fwd_splitkv_kernelI23Flash_fwd_kernel_traitsILi64ELi64ELi256ELi4ELb0ELb0EN7cutlass6half_tE19Flash_kernel_traitsILi64ELi64ELi256ELi4ES3_EELb0ELb0ELb1ELb0ELb0ELb0ELb0ELb0EEEvNS_16Flash_fwd_paramsE,"",@"SHT_CUDA_INFO"
	.sectionflags	@""
	.align	4


	//----- nvinfo : EIATTR_CUDA_API_VERSION
	.align		4
        /*0000*/ 	.byte	0x04, 0x37
        /*0002*/ 	.short	(.L_1686 - .L_1685)
.L_1685:
        /*0004*/ 	.word	0x00000082


	//----- nvinfo : EIATTR_KPARAM_INFO
	.align		4
.L_1686:
        /*0008*/ 	.byte	0x04, 0x17
        /*000a*/ 	.short	(.L_1688 - .L_1687)
.L_1687:
        /*000c*/ 	.word	0x00000000
        /*0010*/ 	.short	0x0000
        /*0012*/ 	.short	0x0000
        /*0014*/ 	.byte	0x00, 0xf0, 0x41, 0x07


	//----- nvinfo : EIATTR_SPARSE_MMA_MASK
	.align		4
.L_1688:
        /*0018*/ 	.byte	0x03, 0x50
        /*001a*/ 	.short	0x0000


	//----- nvinfo : EIATTR_MAXREG_COUNT
	.align		4
        /*001c*/ 	.byte	0x03, 0x1b
        /*001e*/ 	.short	0x00ff


	//----- nvinfo : EIATTR_NUM_BARRIERS
	.align		4
        /*0020*/ 	.byte	0x02, 0x4c
        /*0022*/ 	.byte	0x01
	.zero		1


	//----- nvinfo : EIATTR_ANNOTATIONS
	.align		4
        /*0024*/ 	.byte	0x04, 0x55
        /*0026*/ 	.short	(.L_1690 - .L_1689)


	//   ....[0]....
.L_1689:
        /*0028*/ 	.word	0x00000001
        /*002c*/ 	.byte	0x30, 0xbe, 0x00, 0x00, 0x01, 0x00, 0x00, 0x00, 0x30, 0xea, 0x00, 0x00, 0x01, 0x00, 0x00, 0x00
        /*003c*/ 	.byte	0xa0, 0x2e, 0x01, 0x00, 0x01, 0x00, 0x00, 0x00, 0xd0, 0x2e, 0x01, 0x00


	//----- nvinfo : EIATTR_MERCURY_ISA_VERSION
	.align		4
.L_1690:
        /*0048*/ 	.byte	0x03, 0x5f
        /*004a*/ 	.short	0x0101


	//----- nvinfo : EIATTR_COOP_GROUP_MASK_REGIDS
	.align		4
        /*004c*/ 	.byte	0x04, 0x29
        /*004e*/ 	.short	(.L_1692 - .L_1691)


	//   ....[0]....
.L_1691:
        /*0050*/ 	.word	0xffffffff


	//   ....[1]....
        /*0054*/ 	.word	0xffffffff


	//   ....[2]....
        /*0058*/ 	.word	0xffffffff


	//   ....[3]....
        /*005c*/ 	.word	0xffffffff


	//   ....[4]....
        /*0060*/ 	.word	0xffffffff


	//   ....[5]....
        /*0064*/ 	.word	0xffffffff


	//   ....[6]....
        /*0068*/ 	.word	0xffffffff


	//   ....[7]....
        /*006c*/ 	.word	0xffffffff


	//   ....[8]....
        /*0070*/ 	.word	0xffffffff


	//   ....[9]....
        /*0074*/ 	.word	0xffffffff


	//   ....[10]....
        /*0078*/ 	.word	0xffffffff


	//   ....[11]....
        /*007c*/ 	.word	0xffffffff


	//   ....[12]....
        /*0080*/ 	.word	0x05000005


	//   ....[13]....
        /*0084*/ 	.word	0x05000005


	//   ....[14]....
        /*0088*/ 	.word	0x05000005


	//   ....[15]....
        /*008c*/ 	.word	0x05000005


	//----- nvinfo : EIATTR_COOP_GROUP_INSTR_OFFSETS
	.align		4
.L_1692:
        /*0090*/ 	.byte	0x04, 0x28
        /*0092*/ 	.short	(.L_1694 - .L_1693)


	//   ....[0]....
.L_1693:
        /*0094*/ 	.word	0x00009580


	//   ....[1]....
        /*0098*/ 	.word	0x000095c0


	//   ....[2]....
        /*009c*/ 	.word	0x000095e0


	//   ....[3]....
        /*00a0*/ 	.word	0x00009600


	//   ....[4]....
        /*00a4*/ 	.word	0x000102a0


	//   ....[5]....
        /*00a8*/ 	.word	0x000102d0


	//   ....[6]....
        /*00ac*/ 	.word	0x00010340


	//   ....[7]....
        /*00b0*/ 	.word	0x00010350


	//   ....[8]....
        /*00b4*/ 	.word	0x00012f20


	//   ....[9]....
        /*00b8*/ 	.word	0x00012f30


	//   ....[10]....
        /*00bc*/ 	.word	0x00012f60


	//   ....[11]....
        /*00c0*/ 	.word	0x00012f70


	//   ....[12]....
        /*00c4*/ 	.word	0x00013da0


	//   ....[13]....
        /*00c8*/ 	.word	0x00013e10


	//   ....[14]....
        /*00cc*/ 	.word	0x00013e90


	//   ....[15]....
        /*00d0*/ 	.word	0x00013f00


	//----- nvinfo : EIATTR_VRC_CTA_INIT_COUNT
	.align		4
.L_1694:
        /*00d4*/ 	.byte	0x02, 0x4a
	.zero		1
	.zero		1


	//----- nvinfo : EIATTR_EXIT_INSTR_OFFSETS
	.align		4
        /*00d8*/ 	.byte	0x04, 0x1c
        /*00da*/ 	.short	(.L_1696 - .L_1695)


	//   ....[0]....
.L_1695:
        /*00dc*/ 	.word	0x000000a0


	//----- nvinfo : EIATTR_CRS_STACK_SIZE
	.align		4
.L_1696:
        /*00e0*/ 	.byte	0x04, 0x1e
        /*00e2*/ 	.short	(.L_1698 - .L_1697)
.L_1697:
        /*00e4*/ 	.word	0x00000000


	//----- nvinfo : EIATTR_CBANK_PARAM_SIZE
	.align		4
.L_1698:
        /*00e8*/ 	.byte	0x03, 0x19
        /*00ea*/ 	.short	0x01d0


	//----- nvinfo : EIATTR_PARAM_CBANK
	.align		4
        /*00ec*/ 	.byte	0x04, 0x0a
        /*00ee*/ 	.short	(.L_1700 - .L_1699)
	.align		4
.L_1699:
        /*00f0*/ 	.word	index@(.nv.constant0._ZN5flash24flash_fwd_splitkv_kernelI23Flash_fwd_kernel_traitsILi64ELi64ELi256ELi4ELb0ELb0EN7cutlass6half_tE19Flash_kernel_traitsILi64ELi64ELi256ELi4ES3_EELb0ELb0ELb1ELb0ELb0ELb0ELb0ELb0EEEvNS_16Flash_fwd_paramsE)
        /*00f4*/ 	.short	0x0380
        /*00f6*/ 	.short	0x01d0


	//----- nvinfo : EIATTR_SW_WAR
	.align		4
.L_1700:
        /*00f8*/ 	.byte	0x04, 0x36
        /*00fa*/ 	.short	(.L_1702 - .L_1701)
.L_1701:
        /*00fc*/ 	.word	0x00000008
.L_1702:


//--------------------- .nv.info._ZN5flash24flash_fwd_splitkv_kernelI23Flash_fwd_kernel_traitsILi64ELi64ELi256ELi4ELb0ELb0EN7cutlass6half_tE19Flash_kernel_traitsILi64ELi64ELi256ELi4ES3_EELb0ELb0ELb1ELb0ELb0ELb1ELb0ELb0EEEvNS_16Flash_fwd_paramsE --------------------------
	.section	.nv.info._ZN5flash24flash_fwd_splitkv_kernelI23Flash_fwd_kernel_traitsILi64ELi64ELi256ELi4ELb0ELb0EN7cutlass6half_tE19Flash_kernel_traitsILi64ELi64ELi256ELi4ES3_EELb0ELb0ELb1ELb0ELb0ELb1ELb0ELb0EEEvNS_16Flash_fwd_paramsE,"",@"SHT_CUDA_INFO"
	.sectionflags	@""
	.align	4


	//----- nvinfo : EIATTR_CUDA_API_VERSION
	.align		4
        /*0000*/ 	.byte	0x04, 0x37
        /*0002*/ 	.short	(.L_1704 - .L_1703)
.L_1703:
        /*0004*/ 	.word	0x00000082


	//----- nvinfo : EIATTR_KPARAM_INFO
	.align		4
.L_1704:
        /*0008*/ 	.byte	0x04, 0x17
        /*000a*/ 	.short	(.L_1706 - .L_1705)
.L_1705:
        /*000c*/ 	.word	0x00000000
        /*0010*/ 	.short	0x0000
        /*0012*/ 	.short	0x0000
        /*0014*/ 	.byte	0x00, 0xf0, 0x41, 0x07


	//----- nvinfo : EIATTR_SPARSE_MMA_MASK
	.align		4
.L_1706:
        /*0018*/ 	.byte	0x03, 0x50
        /*001a*/ 	.short	0x0000


	//----- nvinfo : EIATTR_MAXREG_COUNT
	.align		4
        /*001c*/ 	.byte	0x03, 0x1b
        /*001e*/ 	.short	0x00ff


	//----- nvinfo : EIATTR_NUM_BARRIERS
	.align		4
        /*0020*/ 	.byte	0x02, 0x4c
        /*0022*/ 	.byte	0x01
	.zero		1


	//----- nvinfo : EIATTR_ANNOTATIONS
	.align		4
        /*0024*/ 	.byte	0x04, 0x55
        /*0026*/ 	.short	(.L_1708 - .L_1707)


	//   ....[0]....
.L_1707:
        /* <DEDUP_REMOVED lines=19> */


	//----- nvinfo : EIATTR_MERCURY_ISA_VERSION
	.align		4
.L_1708:
        /*0148*/ 	.byte	0x03, 0x5f
        /*014a*/ 	.short	0x0101


	//----- nvinfo : EIATTR_COOP_GROUP_MASK_REGIDS
	.align		4
        /*014c*/ 	.byte	0x04, 0x29
        /*014e*/ 	.short	(.L_1710 - .L_1709)


	//   ....[0]....
.L_1709:
        /*0150*/ 	.word	0xffffffff


	//   ....[1]....
        /*0154*/ 	.word	0xffffffff


	//   ....[2]....
        /*0158*/ 	.word	0xffffffff


	//   ....[3]....
        /*015c*/ 	.word	0xffffffff


	//   ....[4]....
        /*0160*/ 	.word	0xffffffff


	//   ....[5]....
        /*0164*/ 	.word	0xffffffff


	//   ....[6]....
        /*0168*/ 	.word	0xffffffff


	//   ....[7]....
        /*016c*/ 	.word	0xffffffff


	//   ....[8]....
        /*0170*/ 	.word	0xffffffff


	//   ....[9]....
        /*0174*/ 	.word	0xffffffff


	//   ....[10]....
        /*0178*/ 	.word	0xffffffff


	//   ....[11]....
        /*017c*/ 	.word	0xffffffff


	//   ....[12]....
        /*0180*/ 	.word	0x05000004


	//   ....[13]....
        /*0184*/ 	.word	0x05000004


	//   ....[14]....
        /*0188*/ 	.word	0x05000004


	//   ....[15]....
        /*018c*/ 	.word	0x05000004


	//----- nvinfo : EIATTR_COOP_GROUP_INSTR_OFFSETS
	.align		4
.L_1710:
        /*0190*/ 	.byte	0x04, 0x28
        /*0192*/ 	.short	(.L_1712 - .L_1711)


	//   ....[0]....
.L_1711:
        /*0194*/ 	.word	0x0000a590


	//   ....[1]....
        /*0198*/ 	.word	0x0000a5a0


	//   ....[2]....
        /*019c*/ 	.word	0x0000a5d0


	//   ....[3]....
        /*01a0*/ 	.word	0x0000a5e0


	//   ....[4]....
        /*01a4*/ 	.word	0x00012400


	//   ....[5]....
        /*01a8*/ 	.word	0x00012440


	//   ....[6]....
        /*01ac*/ 	.word	0x000124a0


	//   ....[7]....
        /*01b0*/ 	.word	0x000124c0


	//   ....[8]....
        /*01b4*/ 	.word	0x000150a0


	//   ....[9]....
        /*01b8*/ 	.word	0x000150b0


	//   ....[10]....
        /*01bc*/ 	.word	0x000150e0


	//   ....[11]....
        /*01c0*/ 	.word	0x000150f0


	//   ....[12]....
        /*01c4*/ 	.word	0x00015ef0


	//   ....[13]....
        /*01c8*/ 	.word	0x00015f60


	//   ....[14]....
        /*01cc*/ 	.word	0x00015fc0


	//   ....[15]....
        /*01d0*/ 	.word	0x00016030


	//----- nvinfo : EIATTR_VRC_CTA_INIT_COUNT
	.align		4
.L_1712:
        /*01d4*/ 	.byte	0x02, 0x4a
	.zero		1
	.zero		1


	//----- nvinfo : EIATTR_EXIT_INSTR_OFFSETS
	.align		4
        /*01d8*/ 	.byte	0x04, 0x1c
        /*01da*/ 	.short	(.L_1714 - .L_1713)


	//   ....[0]....
.L_1713:
        /*01dc*/ 	.word	0x000000a0


	//----- nvinfo : EIATTR_CRS_STACK_SIZE
	.align		4
.L_1714:
        /*01e0*/ 	.byte	0x04, 0x1e
        /*01e2*/ 	.short	(.L_1716 - .L_1715)
.L_1715:
        /*01e4*/ 	.word	0x00000000


	//----- nvinfo : EIATTR_CBANK_PARAM_SIZE
	.align		4
.L_1716:
        /*01e8*/ 	.byte	0x03, 0x19
        /*01ea*/ 	.short	0x01d0


	//----- nvinfo : EIATTR_PARAM_CBANK
	.align		4
        /*01ec*/ 	.byte	0x04, 0x0a
        /*01ee*/ 	.short	(.L_1718 - .L_1717)
	.align		4
.L_1717:
        /*01f0*/ 	.word	index@(.nv.constant0._ZN5flash24flash_fwd_splitkv_kernelI23Flash_fwd_kernel_traitsILi64ELi64ELi256ELi4ELb0ELb0EN7cutlass6half_tE19Flash_kernel_traitsILi64ELi64ELi256ELi4ES3_EELb0ELb0ELb1ELb0ELb0ELb1ELb0ELb0EEEvNS_16Flash_fwd_paramsE)
        /*01f4*/ 	.short	0x0380
        /*01f6*/ 	.short	0x01d0


	//----- nvinfo : EIATTR_SW_WAR
	.align		4
.L_1718:
        /*01f8*/ 	.byte	0x04, 0x36
        /*01fa*/ 	.short	(.L_1720 - .L_1719)
.L_1719:
        /*01fc*/ 	.word	0x00000008
.L_1720:


//--------------------- .nv.info._ZN5flash24flash_fwd_splitkv_kernelI23Flash_fwd_kernel_traitsILi64ELi64ELi256ELi4ELb0ELb0EN7cutlass6half_tE19Flash_kernel_traitsILi64ELi64ELi256ELi4ES3_EELb0ELb0ELb0ELb0ELb1ELb0ELb0ELb1EEEvNS_16Flash_fwd_paramsE --------------------------
	.section	.nv.info._ZN5flash24flash_fwd_splitkv_kernelI23Flash_fwd_kernel_traitsILi64ELi64ELi256ELi4ELb0ELb0EN7cutlass6half_tE19Flash_kernel_traitsILi64ELi64ELi256ELi4ES3_EELb0ELb0ELb0ELb0ELb1ELb0ELb0ELb1EEEvNS_16Flash_fwd_paramsE,"",@"SHT_CUDA_INFO"
	.sectionflags	@""
	.align	4


	//----- nvinfo : EIATTR_CUDA_API_VERSION
	.align		4
        /*0000*/ 	.byte	0x04, 0x37
        /*0002*/ 	.short	(.L_1722 - .L_1721)
.L_1721:
        /*0004*/ 	.word	0x00000082


	//----- nvinfo : EIATTR_KPARAM_INFO
	.align		4
.L_1722:
        /*0008*/ 	.byte	0x04, 0x17
        /*000a*/ 	.short	(.L_1724 - .L_1723)
.L_1723:
        /*000c*/ 	.word	0x00000000
        /*0010*/ 	.short	0x0000
        /*0012*/ 	.short	0x0000
        /*0014*/ 	.byte	0x00, 0xf0, 0x41, 0x07


	//----- nvinfo : EIATTR_SPARSE_MMA_MASK
	.align		4
.L_1724:
        /*0018*/ 	.byte	0x03, 0x50
        /*001a*/ 	.short	0x0000


	//----- nvinfo : EIATTR_MAXREG_COUNT
	.align		4
        /*001c*/ 	.byte	0x03, 0x1b
        /*001e*/ 	.short	0x00ff


	//----- nvinfo : EIATTR_NUM_BARRIERS
	.align		4
        /*0020*/ 	.byte	0x02, 0x4c
        /*0022*/ 	.byte	0x01
	.zero		1


	//----- nvinfo : EIATTR_ANNOTATIONS
	.align		4
        /*0024*/ 	.byte	0x04, 0x55
        /*0026*/ 	.short	(.L_1726 - .L_1725)


	//   ....[0]....
.L_1725:
        /*0028*/ 	.word	0x00000001
        /*002c*/ 	.byte	0x90, 0x02, 0x00, 0x00, 0x01, 0x00, 0x00, 0x00, 0xb0, 0x03, 0x00, 0x00, 0x01, 0x00, 0x00, 0x00
        /*003c*/ 	.byte	0x70, 0x1c, 0x00, 0x00, 0x01, 0x00, 0x00, 0x00, 0xa0, 0xe7, 0x00, 0x00, 0x01, 0x00, 0x00, 0x00
        /*004c*/ 	.byte	0x20, 0xeb, 0x00, 0x00, 0x01, 0x00, 0x00, 0x00, 0xb0, 0xfa, 0x00, 0x00, 0x01, 0x00, 0x00, 0x00
        /*005c*/ 	.byte	0x40, 0x46, 0x01, 0x00, 0x01, 0x00, 0x00, 0x00, 0x10, 0x7d, 0x01, 0x00, 0x01, 0x00, 0x00, 0x00
        /*006c*/ 	.byte	0x10, 0xd9, 0x01, 0x00


	//----- nvinfo : EIATTR_MERCURY_ISA_VERSION
	.align		4
.L_1726:
        /*0070*/ 	.byte	0x03, 0x5f
        /*0072*/ 	.short	0x0101


	//----- nvinfo : EIATTR_COOP_GROUP_MASK_REGIDS
	.align		4
        /*0074*/ 	.byte	0x04, 0x29
        /*0076*/ 	.short	(.L_1728 - .L_1727)


	//   ....[0]....
.L_1727:
        /*0078*/ 	.word	0xffffffff


	//   ....[1]....
        /*007c*/ 	.word	0xffffffff


	//   ....[2]....
        /*0080*/ 	.word	0xffffffff


	//   ....[3]....
        /*0084*/ 	.word	0xffffffff


	//   ....[4]....
        /*0088*/ 	.word	0xffffffff


	//   ....[5]....
        /*008c*/ 	.word	0xffffffff


	//   ....[6]....
        /*0090*/ 	.word	0xffffffff


	//   ....[7]....
        /*0094*/ 	.word	0xffffffff


	//   ....[8]....
        /*0098*/ 	.word	0xffffffff


	//   ....[9]....
        /*009c*/ 	.word	0xffffffff


	//   ....[10]....
        /*00a0*/ 	.word	0xffffffff


	//   ....[11]....
        /*00a4*/ 	.word	0xffffffff


	//   ....[12]....
        /*00a8*/ 	.word	0x05000004


	//   ....[13]....
        /*00ac*/ 	.word	0x05000004


	//   ....[14]....
        /*00b0*/ 	.word	0x05000004


	//   ....[15]....
        /*00b4*/ 	.word	0x05000004


	//----- nvinfo : EIATTR_COOP_GROUP_INSTR_OFFSETS
	.align		4
.L_1728:
        /*00b8*/ 	.byte	0x04, 0x28
        /*00ba*/ 	.short	(.L_1730 - .L_1729)


	//   ....[0]....
.L_1729:
        /*00bc*/ 	.word	0x00015200


	//   ....[1]....
        /*00c0*/ 	.word	0x00015210


	//   ....[2]....
        /*00c4*/ 	.word	0x00015240


	//   ....[3]....
        /*00c8*/ 	.word	0x00015250


	//   ....[4]....
        /*00cc*/ 	.word	0x0001a410


	//   ....[5]....
        /*00d0*/ 	.word	0x0001a440


	//   ....[6]....
        /*00d4*/ 	.word	0x0001a470


	//   ....[7]....
        /*00d8*/ 	.word	0x0001a480


	//   ....[8]....
        /*00dc*/ 	.word	0x0001d0a0


	//   ....[9]....
        /*00e0*/ 	.word	0x0001d0b0


	//   ....[10]....
        /*00e4*/ 	.word	0x0001d0e0


	//   ....[11]....
        /*00e8*/ 	.word	0x0001d0f0


	//   ....[12]....
        /*00ec*/ 	.word	0x0001e1b0


	//   ....[13]....
        /*00f0*/ 	.word	0x0001e220


	//   ....[14]....
        /*00f4*/ 	.word	0x0001e290


	//   ....[15]....
        /*00f8*/ 	.word	0x0001e2f0


	//----- nvinfo : EIATTR_VRC_CTA_INIT_COUNT
	.align		4
.L_1730:
        /*00fc*/ 	.byte	0x02, 0x4a
	.zero		1
	.zero		1


	//----- nvinfo : EIATTR_EXIT_INSTR_OFFSETS
	.align		4
        /*0100*/ 	.byte	0x04, 0x1c
        /*0102*/ 	.short	(.L_1732 - .L_1731)


	//   ....[0]....
.L_1731:
        /*0104*/ 	.word	0x00000060


	//----- nvinfo : EIATTR_CRS_STACK_SIZE
	.align		4
.L_1732:
        /*0108*/ 	.byte	0x04, 0x1e
        /*010a*/ 	.short	(.L_1734 - .L_1733)
.L_1733:
        /*010c*/ 	.word	0x00000000


	//----- nvinfo : EIATTR_CBANK_PARAM_SIZE
	.align		4
.L_1734:
        /*0110*/ 	.byte	0x03, 0x19
        /*0112*/ 	.short	0x01d0


	//----- nvinfo : EIATTR_PARAM_CBANK
	.align		4
        /*0114*/ 	.byte	0x04, 0x0a
        /*0116*/ 	.short	(.L_1736 - .L_1735)
	.align		4
.L_1735:
        /*0118*/ 	.word	index@(.nv.constant0._ZN5flash24flash_fwd_splitkv_kernelI23Flash_fwd_kernel_traitsILi64ELi64ELi256ELi4ELb0ELb0EN7cutlass6half_tE19Flash_kernel_traitsILi64ELi64ELi256ELi4ES3_EELb0ELb0ELb0ELb0ELb1ELb0ELb0ELb1EEEvNS_16Flash_fwd_paramsE)
        /*011c*/ 	.short	0x0380
        /*011e*/ 	.short	0x01d0


	//----- nvinfo : EIATTR_SW_WAR
	.align		4
.L_1736:
        /*0120*/ 	.byte	0x04, 0x36
        /*0122*/ 	.short	(.L_1738 - .L_1737)
.L_1737:
        /*0124*/ 	.word	0x00000008
.L_1738:


//--------------------- .nv.info._ZN5flash24flash_fwd_splitkv_kernelI23Flash_fwd_kernel_traitsILi64ELi64ELi256ELi4ELb0ELb0EN7cutlass6half_tE19Flash_kernel_traitsILi64ELi64ELi256ELi4ES3_EELb0ELb0ELb0ELb0ELb1ELb1ELb0ELb1EEEvNS_16Flash_fwd_paramsE --------------------------
	.section	.nv.info._ZN5flash24flash_fwd_splitkv_kernelI23Flash_fwd_kernel_traitsILi64ELi64ELi256ELi4ELb0ELb0EN7cutlass6half_tE19Flash_kernel_traitsILi64ELi64ELi256ELi4ES3_EELb0ELb0ELb0ELb0ELb1ELb1ELb0ELb1EEEvNS_16Flash_fwd_paramsE,"",@"SHT_CUDA_INFO"
	.sectionflags	@""
	.align	4


	//----- nvinfo : EIATTR_CUDA_API_VERSION
	.align		4
        /*0000*/ 	.byte	0x04, 0x37
        /*0002*/ 	.short	(.L_1740 - .L_1739)
.L_1739:
        /*0004*/ 	.word	0x00000082


	//----- nvinfo : EIATTR_KPARAM_INFO
	.align		4
.L_1740:
        /*0008*/ 	.byte	0x04, 0x17
        /*000a*/ 	.short	(.L_1742 - .L_1741)
.L_1741:
        /*000c*/ 	.word	0x00000000
        /*0010*/ 	.short	0x0000
        /*0012*/ 	.short	0x0000
        /*0014*/ 	.byte	0x00, 0xf0, 0x41, 0x07


	//----- nvinfo : EIATTR_SPARSE_MMA_MASK
	.align		4
.L_1742:
        /*0018*/ 	.byte	0x03, 0x50
        /*001a*/ 	.short	0x0000


	//----- nvinfo : EIATTR_MAXREG_COUNT
	.align		4
        /*001c*/ 	.byte	0x03, 0x1b
        /*001e*/ 	.short	0x00ff


	//----- nvinfo : EIATTR_NUM_BARRIERS
	.align		4
        /*0020*/ 	.byte	0x02, 0x4c
        /*0022*/ 	.byte	0x01
	.zero		1


	//----- nvinfo : EIATTR_ANNOTATIONS
	.align		4
        /*0024*/ 	.byte	0x04, 0x55
        /*0026*/ 	.short	(.L_1744 - .L_1743)


	//   ....[0]....
.L_1743:
        /* <DEDUP_REMOVED lines=33> */


	//----- nvinfo : EIATTR_MERCURY_ISA_VERSION
	.align		4
.L_1744:
        /*0228*/ 	.byte	0x03, 0x5f
        /*022a*/ 	.short	0x0101


	//----- nvinfo : EIATTR_COOP_GROUP_MASK_REGIDS
	.align		4
        /*022c*/ 	.byte	0x04, 0x29
        /*022e*/ 	.short	(.L_1746 - .L_1745)


	//   ....[0]....
.L_1745:
        /*0230*/ 	.word	0xffffffff


	//   ....[1]....
        /*0234*/ 	.word	0xffffffff


	//   ....[2]....
        /*0238*/ 	.word	0xffffffff


	//   ....[3]....
        /*023c*/ 	.word	0xffffffff


	//   ....[4]....
        /*0240*/ 	.word	0xffffffff


	//   ....[5]....
        /*0244*/ 	.word	0xffffffff


	//   ....[6]....
        /*0248*/ 	.word	0xffffffff


	//   ....[7]....
        /*024c*/ 	.word	0xffffffff


	//   ....[8]....
        /*0250*/ 	.word	0xffffffff


	//   ....[9]....
        /*0254*/ 	.word	0xffffffff


	//   ....[10]....
        /*0258*/ 	.word	0xffffffff


	//   ....[11]....
        /*025c*/ 	.word	0xffffffff


	//   ....[12]....
        /*0260*/ 	.word	0x05000004


	//   ....[13]....
        /*0264*/ 	.word	0x05000004


	//   ....[14]....
        /*0268*/ 	.word	0x05000004


	//   ....[15]....
        /*026c*/ 	.word	0x05000004


	//----- nvinfo : EIATTR_COOP_GROUP_INSTR_OFFSETS
	.align		4
.L_1746:
        /*0270*/ 	.byte	0x04, 0x28
        /*0272*/ 	.short	(.L_1748 - .L_1747)


	//   ....[0]....
.L_1747:
        /*0274*/ 	.word	0x00016190


	//   ....[1]....
        /*0278*/ 	.word	0x000161a0


	//   ....[2]....
        /*027c*/ 	.word	0x000161d0


	//   ....[3]....
        /*0280*/ 	.word	0x000161e0


	//   ....[4]....
        /*0284*/ 	.word	0x0001c540


	//   ....[5]....
        /*0288*/ 	.word	0x0001c5a0


	//   ....[6]....
        /*028c*/ 	.word	0x0001c5c0


	//   ....[7]....
        /*0290*/ 	.word	0x0001c5e0


	//   ....[8]....
        /*0294*/ 	.word	0x0001f480


	//   ....[9]....
        /*0298*/ 	.word	0x0001f490


	//   ....[10]....
        /*029c*/ 	.word	0x0001f4c0


	//   ....[11]....
        /*02a0*/ 	.word	0x0001f4d0


	//   ....[12]....
        /*02a4*/ 	.word	0x000205c0


	//   ....[13]....
        /*02a8*/ 	.word	0x00020630


	//   ....[14]....
        /*02ac*/ 	.word	0x000206a0


	//   ....[15]....
        /*02b0*/ 	.word	0x00020700


	//----- nvinfo : EIATTR_VRC_CTA_INIT_COUNT
	.align		4
.L_1748:
        /*02b4*/ 	.byte	0x02, 0x4a
	.zero		1
	.zero		1


	//----- nvinfo : EIATTR_EXIT_INSTR_OFFSETS
	.align		4
        /*02b8*/ 	.byte	0x04, 0x1c
        /*02ba*/ 	.short	(.L_1750 - .L_1749)


	//   ....[0]....
.L_1749:
        /*02bc*/ 	.word	0x00000060


	//----- nvinfo : EIATTR_CRS_STACK_SIZE
	.align		4
.L_1750:
        /*02c0*/ 	.byte	0x04, 0x1e
        /*02c2*/ 	.short	(.L_1752 - .L_1751)
.L_1751:
        /*02c4*/ 	.word	0x00000000


	//----- nvinfo : EIATTR_CBANK_PARAM_SIZE
	.align		4
.L_1752:
        /*02c8*/ 	.byte	0x03, 0x19
        /*02ca*/ 	.short	0x01d0


	//----- nvinfo : EIATTR_PARAM_CBANK
	.align		4
        /*02cc*/ 	.byte	0x04, 0x0a
        /*02ce*/ 	.short	(.L_1754 - .L_1753)
	.align		4
.L_1753:
        /*02d0*/ 	.word	index@(.nv.constant0._ZN5flash24flash_fwd_splitkv_kernelI23Flash_fwd_kernel_traitsILi64ELi64ELi256ELi4ELb0ELb0EN7cutlass6half_tE19Flash_kernel_traitsILi64ELi64ELi256ELi4ES3_EELb0ELb0ELb0ELb0ELb1ELb1ELb0ELb1EEEvNS_16Flash_fwd_paramsE)
        /*02d4*/ 	.short	0x0380
        /*02d6*/ 	.short	0x01d0


	//----- nvinfo : EIATTR_SW_WAR
	.align		4
.L_1754:
        /*02d8*/ 	.byte	0x04, 0x36
        /*02da*/ 	.short	(.L_1756 - .L_1755)
.L_1755:
        /*02dc*/ 	.word	0x00000008
.L_1756:


//--------------------- .nv.info._ZN5flash24flash_fwd_splitkv_kernelI23Flash_fwd_kernel_traitsILi64ELi64ELi256ELi4ELb0ELb0EN7cutlass6half_tE19Flash_kernel_traitsILi64ELi64ELi256ELi4ES3_EELb0ELb0ELb1ELb0ELb0ELb0ELb0ELb1EEEvNS_16Flash_fwd_paramsE --------------------------
	.section	.nv.info._ZN5flash24flash_fwd_splitkv_kernelI23Flash_fwd_kernel_traitsILi64ELi64ELi256ELi4ELb0ELb0EN7cutlass6half_tE19Flash_kernel_traitsILi64ELi64ELi256ELi4ES3_EELb0ELb0ELb1ELb0ELb0ELb0ELb0ELb1EEEvNS_16Flash_fwd_paramsE,"",@"SHT_CUDA_INFO"
	.sectionflags	@""
	.align	4


	//----- nvinfo : EIATTR_CUDA_API_VERSION
	.align		4
        /*0000*/ 	.byte	0x04, 0x37
        /*0002*/ 	.short	(.L_1758 - .L_1757)
.L_1757:
        /*0004*/ 	.word	0x00000082


	//----- nvinfo : EIATTR_KPARAM_INFO
	.align		4
.L_1758:
        /*0008*/ 	.byte	0x04, 0x17
        /*000a*/ 	.short	(.L_1760 - .L_1759)
.L_1759:
        /*000c*/ 	.word	0x00000000
        /*0010*/ 	.short	0x0000
        /*0012*/ 	.short	0x0000
        /*0014*/ 	.byte	0x00, 0xf0, 0x41, 0x07


	//----- nvinfo : EIATTR_SPARSE_MMA_MASK
	.align		4
.L_1760:
        /*0018*/ 	.byte	0x03, 0x50
        /*001a*/ 	.short	0x0000


	//----- nvinfo : EIATTR_MAXREG_COUNT
	.align		4
        /*001c*/ 	.byte	0x03, 0x1b
        /*001e*/ 	.short	0x00ff


	//----- nvinfo : EIATTR_NUM_BARRIERS
	.align		4
        /*0020*/ 	.byte	0x02, 0x4c
        /*0022*/ 	.byte	0x01
	.zero		1


	//----- nvinfo : EIATTR_ANNOTATIONS
	.align		4
        /*0024*/ 	.byte	0x04, 0x55
        /*0026*/ 	.short	(.L_1762 - .L_1761)


	//   ....[0]....
.L_1761:
        /* <DEDUP_REMOVED lines=53> */


	//----- nvinfo : EIATTR_MERCURY_ISA_VERSION
	.align		4
.L_1762:
        /*0360*/ 	.byte	0x03, 0x5f
        /*0362*/ 	.short	0x0101


	//----- nvinfo : EIATTR_COOP_GROUP_MASK_REGIDS
	.align		4
        /*0364*/ 	.byte	0x04, 0x29
        /*0366*/ 	.short	(.L_1764 - .L_1763)


	//   ....[0]....
.L_1763:
        /*0368*/ 	.word	0xffffffff


	//   ....[1]....
        /*036c*/ 	.word	0xffffffff


	//   ....[2]....
        /*0370*/ 	.word	0xffffffff


	//   ....[3]....
        /*0374*/ 	.word	0xffffffff


	//   ....[4]....
        /*0378*/ 	.word	0xffffffff


	//   ....[5]....
        /*037c*/ 	.word	0xffffffff


	//   ....[6]....
        /*0380*/ 	.word	0xffffffff


	//   ....[7]....
        /*0384*/ 	.word	0xffffffff


	//   ....[8]....
        /*0388*/ 	.word	0xffffffff


	//   ....[9]....
        /*038c*/ 	.word	0xffffffff


	//   ....[10]....
        /*0390*/ 	.word	0xffffffff


	//   ....[11]....
        /*0394*/ 	.word	0xffffffff


	//   ....[12]....
        /*0398*/ 	.word	0x05000004


	//   ....[13]....
        /*039c*/ 	.word	0x05000004


	//   ....[14]....
        /*03a0*/ 	.word	0x05000004


	//   ....[15]....
        /*03a4*/ 	.word	0x05000004


	//----- nvinfo : EIATTR_COOP_GROUP_INSTR_OFFSETS
	.align		4
.L_1764:
        /*03a8*/ 	.byte	0x04, 0x28
        /*03aa*/ 	.short	(.L_1766 - .L_1765)


	//   ....[0]....
.L_1765:
        /*03ac*/ 	.word	0x0001aac0


	//   ....[1]....
        /*03b0*/ 	.word	0x0001ab00


	//   ....[2]....
        /*03b4*/ 	.word	0x0001ab30


	//   ....[3]....
        /*03b8*/ 	.word	0x0001ab70


	//   ....[4]....
        /*03bc*/ 	.word	0x000221d0


	//   ....[5]....
        /*03c0*/ 	.word	0x000221f0


	//   ....[6]....
        /*03c4*/ 	.word	0x00022220


	//   ....[7]....
        /*03c8*/ 	.word	0x00022230


	//   ....[8]....
        /*03cc*/ 	.word	0x00024ea0


	//   ....[9]....
        /*03d0*/ 	.word	0x00024eb0


	//   ....[10]....
        /*03d4*/ 	.word	0x00024ee0


	//   ....[11]....
        /*03d8*/ 	.word	0x00024ef0


	//   ....[12]....
        /*03dc*/ 	.word	0x00026020


	//   ....[13]....
        /*03e0*/ 	.word	0x00026090


	//   ....[14]....
        /*03e4*/ 	.word	0x00026100


	//   ....[15]....
        /*03e8*/ 	.word	0x00026160


	//----- nvinfo : EIATTR_VRC_CTA_INIT_COUNT
	.align		4
.L_1766:
        /*03ec*/ 	.byte	0x02, 0x4a
	.zero		1
	.zero		1


	//----- nvinfo : EIATTR_EXIT_INSTR_OFFSETS
	.align		4
        /*03f0*/ 	.byte	0x04, 0x1c
        /*03f2*/ 	.short	(.L_1768 - .L_1767)


	//   ....[0]....
.L_1767:
        /*03f4*/ 	.word	0x00000060


	//----- nvinfo : EIATTR_CRS_STACK_SIZE
	.align		4
.L_1768:
        /*03f8*/ 	.byte	0x04, 0x1e
        /*03fa*/ 	.short	(.L_1770 - .L_1769)
.L_1769:
        /*03fc*/ 	.word	0x00000000


	//----- nvinfo : EIATTR_CBANK_PARAM_SIZE
	.align		4
.L_1770:
        /*0400*/ 	.byte	0x03, 0x19
        /*0402*/ 	.short	0x01d0


	//----- nvinfo : EIATTR_PARAM_CBANK
	.align		4
        /*0404*/ 	.byte	0x04, 0x0a
        /*0406*/ 	.short	(.L_1772 - .L_1771)
	.align		4
.L_1771:
        /*0408*/ 	.word	index@(.nv.constant0._ZN5flash24flash_fwd_splitkv_kernelI23Flash_fwd_kernel_traitsILi64ELi64ELi256ELi4ELb0ELb0EN7cutlass6half_tE19Flash_kernel_traitsILi64ELi64ELi256ELi4ES3_EELb0ELb0ELb1ELb0ELb0ELb0ELb0ELb1EEEvNS_16Flash_fwd_paramsE)
        /*040c*/ 	.short	0x0380
        /*040e*/ 	.short	0x01d0


	//----- nvinfo : EIATTR_SW_WAR
	.align		4
.L_1772:
        /*0410*/ 	.byte	0x04, 0x36
        /*0412*/ 	.short	(.L_1774 - .L_1773)
.L_1773:
        /*0414*/ 	.word	0x00000008
.L_1774:


//--------------------- .nv.info._ZN5flash24flash_fwd_splitkv_kernelI23Flash_fwd_kernel_traitsILi64ELi64ELi256ELi4ELb0ELb0EN7cutlass6half_tE19Flash_kernel_traitsILi64ELi64ELi256ELi4ES3_EELb0ELb0ELb1ELb0ELb0ELb1ELb0ELb1EEEvNS_16Flash_fwd_paramsE --------------------------
	.section	.nv.info._ZN5flash24flash_fwd_splitkv_kernelI23Flash_fwd_kernel_traitsILi64ELi64ELi256ELi4ELb0ELb0EN7cutlass6half_tE19Flash_kernel_traitsILi64ELi64ELi256ELi4ES3_EELb0ELb0ELb1ELb0ELb0ELb1ELb0ELb1EEEvNS_16Flash_fwd_paramsE,"",@"SHT_CUDA_INFO"
	.sectionflags	@""
	.align	4


	//----- nvinfo : EIATTR_CUDA_API_VERSION
	.align		4
        /*0000*/ 	.byte	0x04, 0x37
        /*0002*/ 	.short	(.L_1776 - .L_1775)
.L_1775:
        /*0004*/ 	.word	0x00000082


	//----- nvinfo : EIATTR_KPARAM_INFO
	.align		4
.L_1776:
        /*0008*/ 	.byte	0x04, 0x17
        /*000a*/ 	.short	(.L_1778 - .L_1777)
.L_1777:
        /*000c*/ 	.word	0x00000000
        /*0010*/ 	.short	0x0000
        /*0012*/ 	.short	0x0000
        /*0014*/ 	.byte	0x00, 0xf0, 0x41, 0x07


	//----- nvinfo : EIATTR_SPARSE_MMA_MASK
	.align		4
.L_1778:
        /*0018*/ 	.byte	0x03, 0x50
        /*001a*/ 	.short	0x0000


	//----- nvinfo : EIATTR_MAXREG_COUNT
	.align		4
        /*001c*/ 	.byte	0x03, 0x1b
        /*001e*/ 	.short	0x00ff


	//----- nvinfo : EIATTR_NUM_BARRIERS
	.align		4
        /*0020*/ 	.byte	0x02, 0x4c
        /*0022*/ 	.byte	0x01
	.zero		1


	//----- nvinfo : EIATTR_ANNOTATIONS
	.align		4
        /*0024*/ 	.byte	0x04, 0x55
        /*0026*/ 	.short	(.L_1780 - .L_1779)


	//   ....[0]....
.L_1779:
        /* <DEDUP_REMOVED lines=9> */


	//----- nvinfo : EIATTR_MERCURY_ISA_VERSION
	.align		4
.L_1780:
        /*00a8*/ 	.byte	0x03, 0x5f
        /*00aa*/ 	.short	0x0101


	//----- nvinfo : EIATTR_COOP_GROUP_MASK_REGIDS
	.align		4
        /*00ac*/ 	.byte	0x04, 0x29
        /*00ae*/ 	.short	(.L_1782 - .L_1781)


	//   ....[0]....
.L_1781:
        /*00b0*/ 	.word	0xffffffff


	//   ....[1]....
        /*00b4*/ 	.word	0xffffffff


	//   ....[2]....
        /*00b8*/ 	.word	0xffffffff


	//   ....[3]....
        /*00bc*/ 	.word	0xffffffff


	//   ....[4]....
        /*00c0*/ 	.word	0xffffffff


	//   ....[5]....
        /*00c4*/ 	.word	0xffffffff


	//   ....[6]....
        /*00c8*/ 	.word	0xffffffff


	//   ....[7]....
        /*00cc*/ 	.word	0xffffffff


	//   ....[8]....
        /*00d0*/ 	.word	0xffffffff


	//   ....[9]....
        /*00d4*/ 	.word	0xffffffff


	//   ....[10]....
        /*00d8*/ 	.word	0xffffffff


	//   ....[11]....
        /*00dc*/ 	.word	0xffffffff


	//   ....[12]....
        /*00e0*/ 	.word	0x05000004


	//   ....[13]....
        /*00e4*/ 	.word	0x05000004


	//   ....[14]....
        /*00e8*/ 	.word	0x05000004


	//   ....[15]....
        /*00ec*/ 	.word	0x05000004


	//----- nvinfo : EIATTR_COOP_GROUP_INSTR_OFFSETS
	.align		4
.L_1782:
        /*00f0*/ 	.byte	0x04, 0x28
        /*00f2*/ 	.short	(.L_1784 - .L_1783)


	//   ....[0]....
.L_1783:
        /*00f4*/ 	.word	0x00018ee0


	//   ....[1]....
        /*00f8*/ 	.word	0x00018f00


	//   ....[2]....
        /*00fc*/ 	.word	0x00018f30


	//   ....[3]....
        /*0100*/ 	.word	0x00018f50


	//   ....[4]....
        /*0104*/ 	.word	0x00020d30


	//   ....[5]....
        /*0108*/ 	.word	0x00020d50


	//   ....[6]....
        /*010c*/ 	.word	0x00020d80


	//   ....[7]....
        /*0110*/ 	.word	0x00020dc0


	//   ....[8]....
        /*0114*/ 	.word	0x00023a10


	//   ....[9]....
        /*0118*/ 	.word	0x00023a20


	//   ....[10]....
        /*011c*/ 	.word	0x00023a50


	//   ....[11]....
        /*0120*/ 	.word	0x00023a60


	//   ....[12]....
        /*0124*/ 	.word	0x00024af0


	//   ....[13]....
        /*0128*/ 	.word	0x00024b60


	//   ....[14]....
        /*012c*/ 	.word	0x00024bc0


	//   ....[15]....
        /*0130*/ 	.word	0x00024c30


	//----- nvinfo : EIATTR_VRC_CTA_INIT_COUNT
	.align		4
.L_1784:
        /*0134*/ 	.byte	0x02, 0x4a
	.zero		1
	.zero		1


	//----- nvinfo : EIATTR_EXIT_INSTR_OFFSETS
	.align		4
        /*0138*/ 	.byte	0x04, 0x1c
        /*013a*/ 	.short	(.L_1786 - .L_1785)


	//   ....[0]....
.L_1785:
        /*013c*/ 	.word	0x000000a0


	//----- nvinfo : EIATTR_CRS_STACK_SIZE
	.align		4
.L_1786:
        /*0140*/ 	.byte	0x04, 0x1e
        /*0142*/ 	.short	(.L_1788 - .L_1787)
.L_1787:
        /*0144*/ 	.word	0x00000000


	//----- nvinfo : EIATTR_CBANK_PARAM_SIZE
	.align		4
.L_1788:
        /*0148*/ 	.byte	0x03, 0x19
        /*014a*/ 	.short	0x01d0


	//----- nvinfo : EIATTR_PARAM_CBANK
	.align		4
        /*014c*/ 	.byte	0x04, 0x0a
        /*014e*/ 	.short	(.L_1790 - .L_1789)
	.align		4
.L_1789:
        /*0150*/ 	.word	index@(.nv.constant0._ZN5flash24flash_fwd_splitkv_kernelI23Flash_fwd_kernel_traitsILi64ELi64ELi256ELi4ELb0ELb0EN7cutlass6half_tE19Flash_kernel_traitsILi64ELi64ELi256ELi4ES3_EELb0ELb0ELb1ELb0ELb0ELb1ELb0ELb1EEEvNS_16Flash_fwd_paramsE)
        /*0154*/ 	.short	0x0380
        /*0156*/ 	.short	0x01d0


	//----- nvinfo : EIATTR_SW_WAR
	.align		4
.L_1790:
        /*0158*/ 	.byte	0x04, 0x36
        /*015a*/ 	.short	(.L_1792 - .L_1791)
.L_1791:
        /*015c*/ 	.word	0x00000008
.L_1792:


//--------------------- .nv.info._ZN5flash24flash_fwd_splitkv_kernelI23Flash_fwd_kernel_traitsILi64ELi64ELi256ELi4ELb0ELb0EN7cutlass6half_tE19Flash_kernel_traitsILi64ELi64ELi256ELi4ES3_EELb0ELb0ELb0ELb1ELb1ELb0ELb1ELb0EEEvNS_16Flash_fwd_paramsE --------------------------
	.section	.nv.info._ZN5flash24flash_fwd_splitkv_kernelI23Flash_fwd_kernel_traitsILi64ELi64ELi256ELi4ELb0ELb0EN7cutlass6half_tE19Flash_kernel_traitsILi64ELi64ELi256ELi4ES3_EELb0ELb0ELb0ELb1ELb1ELb0ELb1ELb0EEEvNS_16Flash_fwd_paramsE,"",@"SHT_CUDA_INFO"
	.sectionflags	@""
	.align	4


	//----- nvinfo : EIATTR_CUDA_API_VERSION
	.align		4
        /*0000*/ 	.byte	0x04, 0x37
        /*0002*/ 	.short	(.L_1794 - .L_1793)
.L_1793:
        /*0004*/ 	.word	0x00000082


	//----- nvinfo : EIATTR_KPARAM_INFO
	.align		4
.L_1794:
        /*0008*/ 	.byte	0x04, 0x17
        /*000a*/ 	.short	(.L_1796 - .L_1795)
.L_1795:
        /*000c*/ 	.word	0x00000000
        /*0010*/ 	.short	0x0000
        /*0012*/ 	.short	0x0000
        /*0014*/ 	.byte	0x00, 0xf0, 0x41, 0x07


	//----- nvinfo : EIATTR_SPARSE_MMA_MASK
	.align		4
.L_1796:
        /*0018*/ 	.byte	0x03, 0x50
        /*001a*/ 	.short	0x0000


	//----- nvinfo : EIATTR_MAXREG_COUNT
	.align		4
        /*001c*/ 	.byte	0x03, 0x1b
        /*001e*/ 	.short	0x00ff


	//----- nvinfo : EIATTR_NUM_BARRIERS
	.align		4
        /*0020*/ 	.byte	0x02, 0x4c
        /*0022*/ 	.byte	0x01
	.zero		1


	//----- nvinfo : EIATTR_ANNOTATIONS
	.align		4
        /*0024*/ 	.byte	0x04, 0x55
        /*0026*/ 	.short	(.L_1798 - .L_1797)


	//   ....[0]....
.L_1797:
        /*0028*/ 	.word	0x00000001
        /*002c*/ 	.byte	0xc0, 0x01, 0x00, 0x00, 0x01, 0x00, 0x00, 0x00, 0xe0, 0x02, 0x00, 0x00, 0x01, 0x00, 0x00, 0x00
        /*003c*/ 	.byte	0xc0, 0x06, 0x00, 0x00, 0x01, 0x00, 0x00, 0x00, 0x60, 0x0b, 0x00, 0x00, 0x01, 0x00, 0x00, 0x00
        /*004c*/ 	.byte	0xc0, 0xc0, 0x00, 0x00, 0x01, 0x00, 0x00, 0x00, 0x90, 0xc4, 0x00, 0x00


	//----- nvinfo : EIATTR_MERCURY_ISA_VERSION
	.align		4
.L_1798:
        /*0058*/ 	.byte	0x03, 0x5f
        /*005a*/ 	.short	0x0101


	//----- nvinfo : EIATTR_COOP_GROUP_MASK_REGIDS
	.align		4
        /*005c*/ 	.byte	0x04, 0x29
        /*005e*/ 	.short	(.L_1800 - .L_1799)


	//   ....[0]....
.L_1799:
        /*0060*/ 	.word	0xffffffff


	//   ....[1]....
        /*0064*/ 	.word	0xffffffff


	//   ....[2]....
        /*0068*/ 	.word	0xffffffff


	//   ....[3]....
        /*006c*/ 	.word	0xffffffff


	//   ....[4]....
        /*0070*/ 	.word	0xffffffff


	//   ....[5]....
        /*0074*/ 	.word	0xffffffff


	//   ....[6]....
        /*0078*/ 	.word	0xffffffff


	//   ....[7]....
        /*007c*/ 	.word	0xffffffff


	//   ....[8]....
        /*0080*/ 	.word	0xffffffff


	//   ....[9]....
        /*0084*/ 	.word	0xffffffff


	//   ....[10]....
        /*0088*/ 	.word	0xffffffff


	//   ....[11]....
        /*008c*/ 	.word	0xffffffff


	//   ....[12]....
        /*0090*/ 	.word	0x05000004


	//   ....[13]....
        /*0094*/ 	.word	0x05000004


	//   ....[14]....
        /*0098*/ 	.word	0x05000004


	//   ....[15]....
        /*009c*/ 	.word	0x05000004


	//----- nvinfo : EIATTR_COOP_GROUP_INSTR_OFFSETS
	.align		4
.L_1800:
        /*00a0*/ 	.byte	0x04, 0x28
        /*00a2*/ 	.short	(.L_1802 - .L_1801)


	//   ....[0]....
.L_1801:
        /*00a4*/ 	.word	0x00004180


	//   ....[1]....
        /*00a8*/ 	.word	0x00004190


	//   ....[2]....
        /*00ac*/ 	.word	0x000041c0


	//   ....[3]....
        /*00b0*/ 	.word	0x000041d0


	//   ....[4]....
        /*00b4*/ 	.word	0x00009030


	//   ....[5]....
        /*00b8*/ 	.word	0x00009060


	//   ....[6]....
        /*00bc*/ 	.word	0x00009090


	//   ....[7]....
        /*00c0*/ 	.word	0x000090a0


	//   ....[8]....
        /*00c4*/ 	.word	0x0000bc90


	//   ....[9]....
        /*00c8*/ 	.word	0x0000bca0


	//   ....[10]....
        /*00cc*/ 	.word	0x0000bcd0


	//   ....[11]....
        /*00d0*/ 	.word	0x0000bce0


	//   ....[12]....
        /*00d4*/ 	.word	0x0000c660


	//   ....[13]....
        /*00d8*/ 	.word	0x0000c6d0


	//   ....[14]....
        /*00dc*/ 	.word	0x0000c730


	//   ....[15]....
        /*00e0*/ 	.word	0x0000c790


	//----- nvinfo : EIATTR_VRC_CTA_INIT_COUNT
	.align		4
.L_1802:
        /*00e4*/ 	.byte	0x02, 0x4a
	.zero		1
	.zero		1


	//----- nvinfo : EIATTR_EXIT_INSTR_OFFSETS
	.align		4
        /*00e8*/ 	.byte	0x04, 0x1c
        /*00ea*/ 	.short	(.L_1804 - .L_1803)


	//   ....[0]....
.L_1803:
        /*00ec*/ 	.word	0x000001f0


	//----- nvinfo : EIATTR_CRS_STACK_SIZE
	.align		4
.L_1804:
        /*00f0*/ 	.byte	0x04, 0x1e
        /*00f2*/ 	.short	(.L_1806 - .L_1805)
.L_1805:
        /*00f4*/ 	.word	0x00000000


	//----- nvinfo : EIATTR_CBANK_PARAM_SIZE
	.align		4
.L_1806:
        /*00f8*/ 	.byte	0x03, 0x19
        /*00fa*/ 	.short	0x01d0


	//----- nvinfo : EIATTR_PARAM_CBANK
	.align		4
        /*00fc*/ 	.byte	0x04, 0x0a
        /*00fe*/ 	.short	(.L_1808 - .L_1807)
	.align		4
.L_1807:
        /*0100*/ 	.word	index@(.nv.constant0._ZN5flash24flash_fwd_splitkv_kernelI23Flash_fwd_kernel_traitsILi64ELi64ELi256ELi4ELb0ELb0EN7cutlass6half_tE19Flash_kernel_traitsILi64ELi64ELi256ELi4ES3_EELb0ELb0ELb0ELb1ELb1ELb0ELb1ELb0EEEvNS_16Flash_fwd_paramsE)
        /*0104*/ 	.short	0x0380
        /*0106*/ 	.short	0x01d0


	//----- nvinfo : EIATTR_SW_WAR
	.align		4
.L_1808:
        /*0108*/ 	.byte	0x04, 0x36
        /*010a*/ 	.short	(.L_1810 - .L_1809)
.L_1809:
        /*010c*/ 	.word	0x00000008
.L_1810:


//--------------------- .nv.info._ZN5flash24flash_fwd_splitkv_kernelI23Flash_fwd_kernel_traitsILi64ELi64ELi256ELi4ELb0ELb0EN7cutlass6half_tE19Flash_kernel_traitsILi64ELi64ELi256ELi4ES3_EELb0ELb0ELb0ELb1ELb1ELb1ELb1ELb0EEEvNS_16Flash_fwd_paramsE --------------------------
	.section	.nv.info._ZN5flash24flash_fwd_splitkv_kernelI23Flash_fwd_kernel_traitsILi64ELi64ELi256ELi4ELb0ELb0EN7cutlass6half_tE19Flash_kernel_traitsILi64ELi64ELi256ELi4ES3_EELb0ELb0ELb0ELb1ELb1ELb1ELb1ELb0EEEvNS_16Flash_fwd_paramsE,"",@"SHT_CUDA_INFO"
	.sectionflags	@""
	.align	4


	//----- nvinfo : EIATTR_CUDA_API_VERSION
	.align		4
        /*0000*/ 	.byte	0x04, 0x37
        /*0002*/ 	.short	(.L_1812 - .L_1811)
.L_1811:
        /*0004*/ 	.word	0x00000082


	//----- nvinfo : EIATTR_KPARAM_INFO
	.align		4
.L_1812:
        /*0008*/ 	.byte	0x04, 0x17
        /*000a*/ 	.short	(.L_1814 - .L_1813)
.L_1813:
        /*000c*/ 	.word	0x00000000
        /*0010*/ 	.short	0x0000
        /*0012*/ 	.short	0x0000
        /*0014*/ 	.byte	0x00, 0xf0, 0x41, 0x07


	//----- nvinfo : EIATTR_SPARSE_MMA_MASK
	.align		4
.L_1814:
        /*0018*/ 	.byte	0x03, 0x50
        /*001a*/ 	.short	0x0000


	//----- nvinfo : EIATTR_MAXREG_COUNT
	.align		4
        /*001c*/ 	.byte	0x03, 0x1b
        /*001e*/ 	.short	0x00ff


	//----- nvinfo : EIATTR_NUM_BARRIERS
	.align		4
        /*0020*/ 	.byte	0x02, 0x4c
        /*0022*/ 	.byte	0x01
	.zero		1


	//----- nvinfo : EIATTR_ANNOTATIONS
	.align		4
        /*0024*/ 	.byte	0x04, 0x55
        /*0026*/ 	.short	(.L_1816 - .L_1815)


	//   ....[0]....
.L_1815:
        /* <DEDUP_REMOVED lines=31> */


	//----- nvinfo : EIATTR_MERCURY_ISA_VERSION
	.align		4
.L_1816:
        /*0208*/ 	.byte	0x03, 0x5f
        /*020a*/ 	.short	0x0101


	//----- nvinfo : EIATTR_COOP_GROUP_MASK_REGIDS
	.align		4
        /*020c*/ 	.byte	0x04, 0x29
        /*020e*/ 	.short	(.L_1818 - .L_1817)


	//   ....[0]....
.L_1817:
        /*0210*/ 	.word	0xffffffff


	//   ....[1]....
        /*0214*/ 	.word	0xffffffff


	//   ....[2]....
        /*0218*/ 	.word	0xffffffff


	//   ....[3]....
        /*021c*/ 	.word	0xffffffff


	//   ....[4]....
        /*0220*/ 	.word	0xffffffff


	//   ....[5]....
        /*0224*/ 	.word	0xffffffff


	//   ....[6]....
        /*0228*/ 	.word	0xffffffff


	//   ....[7]....
        /*022c*/ 	.word	0xffffffff


	//   ....[8]....
        /*0230*/ 	.word	0xffffffff


	//   ....[9]....
        /*0234*/ 	.word	0xffffffff


	//   ....[10]....
        /*0238*/ 	.word	0xffffffff


	//   ....[11]....
        /*023c*/ 	.word	0xffffffff


	//   ....[12]....
        /*0240*/ 	.word	0x05000004


	//   ....[13]....
        /*0244*/ 	.word	0x05000004


	//   ....[14]....
        /*0248*/ 	.word	0x05000004


	//   ....[15]....
        /*024c*/ 	.word	0x05000004


	//----- nvinfo : EIATTR_COOP_GROUP_INSTR_OFFSETS
	.align		4
.L_1818:
        /*0250*/ 	.byte	0x04, 0x28
        /*0252*/ 	.short	(.L_1820 - .L_1819)


	//   ....[0]....
.L_1819:
        /*0254*/ 	.word	0x000050d0


	//   ....[1]....
        /*0258*/ 	.word	0x000050e0


	//   ....[2]....
        /*025c*/ 	.word	0x00005110


	//   ....[3]....
        /*0260*/ 	.word	0x00005120


	//   ....[4]....
        /*0264*/ 	.word	0x0000b1a0


	//   ....[5]....
        /*0268*/ 	.word	0x0000b1f0


	//   ....[6]....
        /*026c*/ 	.word	0x0000b210


	//   ....[7]....
        /*0270*/ 	.word	0x0000b230


	//   ....[8]....
        /*0274*/ 	.word	0x0000e060


	//   ....[9]....
        /*0278*/ 	.word	0x0000e070


	//   ....[10]....
        /*027c*/ 	.word	0x0000e0a0


	//   ....[11]....
        /*0280*/ 	.word	0x0000e0b0


	//   ....[12]....
        /*0284*/ 	.word	0x0000ea40


	//   ....[13]....
        /*0288*/ 	.word	0x0000eab0


	//   ....[14]....
        /*028c*/ 	.word	0x0000eb10


	//   ....[15]....
        /*0290*/ 	.word	0x0000eb70


	//----- nvinfo : EIATTR_VRC_CTA_INIT_COUNT
	.align		4
.L_1820:
        /*0294*/ 	.byte	0x02, 0x4a
	.zero		1
	.zero		1


	//----- nvinfo : EIATTR_EXIT_INSTR_OFFSETS
	.align		4
        /*0298*/ 	.byte	0x04, 0x1c
        /*029a*/ 	.short	(.L_1822 - .L_1821)


	//   ....[0]....
.L_1821:
        /*029c*/ 	.word	0x00000200


	//----- nvinfo : EIATTR_CRS_STACK_SIZE
	.align		4
.L_1822:
        /*02a0*/ 	.byte	0x04, 0x1e
        /*02a2*/ 	.short	(.L_1824 - .L_1823)
.L_1823:
        /*02a4*/ 	.word	0x00000000


	//----- nvinfo : EIATTR_CBANK_PARAM_SIZE
	.align		4
.L_1824:
        /*02a8*/ 	.byte	0x03, 0x19
        /*02aa*/ 	.short	0x01d0


	//----- nvinfo : EIATTR_PARAM_CBANK
	.align		4
        /*02ac*/ 	.byte	0x04, 0x0a
        /*02ae*/ 	.short	(.L_1826 - .L_1825)
	.align		4
.L_1825:
        /*02b0*/ 	.word	index@(.nv.constant0._ZN5flash24flash_fwd_splitkv_kernelI23Flash_fwd_kernel_traitsILi64ELi64ELi256ELi4ELb0ELb0EN7cutlass6half_tE19Flash_kernel_traitsILi64ELi64ELi256ELi4ES3_EELb0ELb0ELb0ELb1ELb1ELb1ELb1ELb0EEEvNS_16Flash_fwd_paramsE)
        /*02b4*/ 	.short	0x0380
        /*02b6*/ 	.short	0x01d0


	//----- nvinfo : EIATTR_SW_WAR
	.align		4
.L_1826:
        /*02b8*/ 	.byte	0x04, 0x36
        /*02ba*/ 	.short	(.L_1828 - .L_1827)
.L_1827:
        /*02bc*/ 	.word	0x00000008
.L_1828:


//--------------------- .nv.info._ZN5flash24flash_fwd_splitkv_kernelI23Flash_fwd_kernel_traitsILi64ELi64ELi256ELi4ELb0ELb0EN7cutlass6half_tE19Flash_kernel_traitsILi64ELi64ELi256ELi4ES3_EELb0ELb0ELb1ELb0ELb0ELb0ELb1ELb0EEEvNS_16Flash_fwd_paramsE --------------------------
	.section	.nv.info._ZN5flash24flash_fwd_splitkv_kernelI23Flash_fwd_kernel_traitsILi64ELi64ELi256ELi4ELb0ELb0EN7cutlass6half_tE19Flash_kernel_traitsILi64ELi64ELi256ELi4ES3_EELb0ELb0ELb1ELb0ELb0ELb0ELb1ELb0EEEvNS_16Flash_fwd_paramsE,"",@"SHT_CUDA_INFO"
	.sectionflags	@""
	.align	4


	//----- nvinfo : EIATTR_CUDA_API_VERSION
	.align		4
        /*0000*/ 	.byte	0x04, 0x37
        /*0002*/ 	.short	(.L_1830 - .L_1829)
.L_1829:
        /*0004*/ 	.word	0x00000082


	//----- nvinfo : EIATTR_KPARAM_INFO
	.align		4
.L_1830:
        /*0008*/ 	.byte	0x04, 0x17
        /*000a*/ 	.short	(.L_1832 - .L_1831)
.L_1831:
        /*000c*/ 	.word	0x00000000
        /*0010*/ 	.short	0x0000
        /*0012*/ 	.short	0x0000
        /*0014*/ 	.byte	0x00, 0xf0, 0x41, 0x07


	//----- nvinfo : EIATTR_SPARSE_MMA_MASK
	.align		4
.L_1832:
        /*0018*/ 	.byte	0x03, 0x50
        /*001a*/ 	.short	0x0000


	//----- nvinfo : EIATTR_MAXREG_COUNT
	.align		4
        /*001c*/ 	.byte	0x03, 0x1b
        /*001e*/ 	.short	0x00ff


	//----- nvinfo : EIATTR_NUM_BARRIERS
	.align		4
        /*0020*/ 	.byte	0x02, 0x4c
        /*0022*/ 	.byte	0x01
	.zero		1


	//----- nvinfo : EIATTR_ANNOTATIONS
	.align		4
        /*0024*/ 	.byte	0x04, 0x55
        /*0026*/ 	.short	(.L_1834 - .L_1833)


	//   ....[0]....
.L_1833:
        /*0028*/ 	.word	0x00000001
        /*002c*/ 	.byte	0x30, 0x0e, 0x00, 0x00, 0x01, 0x00, 0x00, 0x00, 0xf0, 0xbd, 0x00, 0x00, 0x01, 0x00, 0x00, 0x00
        /*003c*/ 	.byte	0xb0, 0xbe, 0x00, 0x00, 0x01, 0x00, 0x00, 0x00, 0x40, 0xdc, 0x00, 0x00, 0x01, 0x00, 0x00, 0x00
        /*004c*/ 	.byte	0xc0, 0xe9, 0x00, 0x00, 0x01, 0x00, 0x00, 0x00, 0xf0, 0x2d, 0x01, 0x00, 0x01, 0x00, 0x00, 0x00
        /*005c*/ 	.byte	0x40, 0x2e, 0x01, 0x00


	//----- nvinfo : EIATTR_MERCURY_ISA_VERSION
	.align		4
.L_1834:
        /*0060*/ 	.byte	0x03, 0x5f
        /*0062*/ 	.short	0x0101


	//----- nvinfo : EIATTR_COOP_GROUP_MASK_REGIDS
	.align		4
        /*0064*/ 	.byte	0x04, 0x29
        /*0066*/ 	.short	(.L_1836 - .L_1835)


	//   ....[0]....
.L_1835:
        /*0068*/ 	.word	0xffffffff


	//   ....[1]....
        /*006c*/ 	.word	0xffffffff


	//   ....[2]....
        /*0070*/ 	.word	0xffffffff


	//   ....[3]....
        /*0074*/ 	.word	0xffffffff


	//   ....[4]....
        /*0078*/ 	.word	0xffffffff


	//   ....[5]....
        /*007c*/ 	.word	0xffffffff


	//   ....[6]....
        /*0080*/ 	.word	0xffffffff


	//   ....[7]....
        /*0084*/ 	.word	0xffffffff


	//   ....[8]....
        /*0088*/ 	.word	0xffffffff


	//   ....[9]....
        /*008c*/ 	.word	0xffffffff


	//   ....[10]....
        /*0090*/ 	.word	0xffffffff


	//   ....[11]....
        /*0094*/ 	.word	0xffffffff


	//   ....[12]....
        /*0098*/ 	.word	0x05000008


	//   ....[13]....
        /*009c*/ 	.word	0x05000008


	//   ....[14]....
        /*00a0*/ 	.word	0x05000008


	//   ....[15]....
        /*00a4*/ 	.word	0x05000008


	//----- nvinfo : EIATTR_COOP_GROUP_INSTR_OFFSETS
	.align		4
.L_1836:
        /*00a8*/ 	.byte	0x04, 0x28
        /*00aa*/ 	.short	(.L_1838 - .L_1837)


	//   ....[0]....
.L_1837:
        /*00ac*/ 	.word	0x00009540


	//   ....[1]....
        /*00b0*/ 	.word	0x00009560


	//   ....[2]....
        /*00b4*/ 	.word	0x00009580


	//   ....[3]....
        /*00b8*/ 	.word	0x000095a0


	//   ....[4]....
        /*00bc*/ 	.word	0x00010210


	//   ....[5]....
        /*00c0*/ 	.word	0x00010260


	//   ....[6]....
        /*00c4*/ 	.word	0x00010290


	//   ....[7]....
        /*00c8*/ 	.word	0x000102a0


	//   ....[8]....
        /*00cc*/ 	.word	0x00012ea0


	//   ....[9]....
        /*00d0*/ 	.word	0x00012eb0


	//   ....[10]....
        /*00d4*/ 	.word	0x00012ee0


	//   ....[11]....
        /*00d8*/ 	.word	0x00012ef0


	//   ....[12]....
        /*00dc*/ 	.word	0x00013970


	//   ....[13]....
        /*00e0*/ 	.word	0x000139e0


	//   ....[14]....
        /*00e4*/ 	.word	0x00013a40


	//   ....[15]....
        /*00e8*/ 	.word	0x00013ab0


	//----- nvinfo : EIATTR_VRC_CTA_INIT_COUNT
	.align		4
.L_1838:
        /*00ec*/ 	.byte	0x02, 0x4a
	.zero		1
	.zero		1


	//----- nvinfo : EIATTR_EXIT_INSTR_OFFSETS
	.align		4
        /*00f0*/ 	.byte	0x04, 0x1c
        /*00f2*/ 	.short	(.L_1840 - .L_1839)


	//   ....[0]....
.L_1839:
        /*00f4*/ 	.word	0x00000200


	//----- nvinfo : EIATTR_CRS_STACK_SIZE
	.align		4
.L_1840:
        /*00f8*/ 	.byte	0x04, 0x1e
        /*00fa*/ 	.short	(.L_1842 - .L_1841)
.L_1841:
        /*00fc*/ 	.word	0x00000000


	//----- nvinfo : EIATTR_CBANK_PARAM_SIZE
	.align		4
.L_1842:
        /*0100*/ 	.byte	0x03, 0x19
        /*0102*/ 	.short	0x01d0


	//----- nvinfo : EIATTR_PARAM_CBANK
	.align		4
        /*0104*/ 	.byte	0x04, 0x0a
        /*0106*/ 	.short	(.L_1844 - .L_1843)
	.align		4
.L_1843:
        /*0108*/ 	.word	index@(.nv.constant0._ZN5flash24flash_fwd_splitkv_kernelI23Flash_fwd_kernel_traitsILi64ELi64ELi256ELi4ELb0ELb0EN7cutlass6half_tE19Flash_kernel_traitsILi64ELi64ELi256ELi4ES3_EELb0ELb0ELb1ELb0ELb0ELb0ELb1ELb0EEEvNS_16Flash_fwd_paramsE)
        /*010c*/ 	.short	0x0380
        /*010e*/ 	.short	0x01d0


	//----- nvinfo : EIATTR_SW_WAR
	.align		4
.L_1844:
        /*0110*/ 	.byte	0x04, 0x36
        /*0112*/ 	.short	(.L_1846 - .L_1845)
.L_1845:
        /*0114*/ 	.word	0x00000008
.L_1846:


//--------------------- .nv.info._ZN5flash24flash_fwd_splitkv_kernelI23Flash_fwd_kernel_traitsILi64ELi64ELi256ELi4ELb0ELb0EN7cutlass6half_tE19Flash_kernel_traitsILi64ELi64ELi256ELi4ES3_EELb0ELb0ELb1ELb0ELb0ELb1ELb1ELb0EEEvNS_16Flash_fwd_paramsE --------------------------
	.section	.nv.info._ZN5flash24flash_fwd_splitkv_kernelI23Flash_fwd_kernel_traitsILi64ELi64ELi256ELi4ELb0ELb0EN7cutlass6half_tE19Flash_kernel_traitsILi64ELi64ELi256ELi4ES3_EELb0ELb0ELb1ELb0ELb0ELb1ELb1ELb0EEEvNS_16Flash_fwd_paramsE,"",@"SHT_CUDA_INFO"
	.sectionflags	@""
	.align	4


	//----- nvinfo : EIATTR_CUDA_API_VERSION
	.align		4
        /*0000*/ 	.byte	0x04, 0x37
        /*0002*/ 	.short	(.L_1848 - .L_1847)
.L_1847:
        /*0004*/ 	.word	0x00000082


	//----- nvinfo : EIATTR_KPARAM_INFO
	.align		4
.L_1848:
        /*0008*/ 	.byte	0x04, 0x17
        /*000a*/ 	.short	(.L_1850 - .L_1849)
.L_1849:
        /*000c*/ 	.word	0x00000000
        /*0010*/ 	.short	0x0000
        /*0012*/ 	.short	0x0000
        /*0014*/ 	.byte	0x00, 0xf0, 0x41, 0x07


	//----- nvinfo : EIATTR_SPARSE_MMA_MASK
	.align		4
.L_1850:
        /*0018*/ 	.byte	0x03, 0x50
        /*001a*/ 	.short	0x0000


	//----- nvinfo : EIATTR_MAXREG_COUNT
	.align		4
        /*001c*/ 	.byte	0x03, 0x1b
        /*001e*/ 	.short	0x00ff


	//----- nvinfo : EIATTR_NUM_BARRIERS
	.align		4
        /*0020*/ 	.byte	0x02, 0x4c
        /*0022*/ 	.byte	0x01
	.zero		1


	//----- nvinfo : EIATTR_ANNOTATIONS
	.align		4
        /*0024*/ 	.byte	0x04, 0x55
        /*0026*/ 	.short	(.L_1852 - .L_1851)


	//   ....[0]....
.L_1851:
        /* <DEDUP_REMOVED lines=10> */


	//----- nvinfo : EIATTR_MERCURY_ISA_VERSION
	.align		4
.L_1852:
        /*00b8*/ 	.byte	0x03, 0x5f
        /*00ba*/ 	.short	0x0101


	//----- nvinfo : EIATTR_COOP_GROUP_MASK_REGIDS
	.align		4
        /*00bc*/ 	.byte	0x04, 0x29
        /*00be*/ 	.short	(.L_1854 - .L_1853)


	//   ....[0]....
.L_1853:
        /*00c0*/ 	.word	0xffffffff


	//   ....[1]....
        /*00c4*/ 	.word	0xffffffff


	//   ....[2]....
        /*00c8*/ 	.word	0xffffffff


	//   ....[3]....
        /*00cc*/ 	.word	0xffffffff


	//   ....[4]....
        /*00d0*/ 	.word	0xffffffff


	//   ....[5]....
        /*00d4*/ 	.word	0xffffffff


	//   ....[6]....
        /*00d8*/ 	.word	0xffffffff


	//   ....[7]....
        /*00dc*/ 	.word	0xffffffff


	//   ....[8]....
        /*00e0*/ 	.word	0xffffffff


	//   ....[9]....
        /*00e4*/ 	.word	0xffffffff


	//   ....[10]....
        /*00e8*/ 	.word	0xffffffff


	//   ....[11]....
        /*00ec*/ 	.word	0xffffffff


	//   ....[12]....
        /*00f0*/ 	.word	0x05000008


	//   ....[13]....
        /*00f4*/ 	.word	0x05000008


	//   ....[14]....
        /*00f8*/ 	.word	0x05000008


	//   ....[15]....
        /*00fc*/ 	.word	0x05000008


	//----- nvinfo : EIATTR_COOP_GROUP_INSTR_OFFSETS
	.align		4
.L_1854:
        /*0100*/ 	.byte	0x04, 0x28
        /*0102*/ 	.short	(.L_1856 - .L_1855)


	//   ....[0]....
.L_1855:
        /*0104*/ 	.word	0x0000a670


	//   ....[1]....
        /*0108*/ 	.word	0x0000a690


	//   ....[2]....
        /*010c*/ 	.word	0x0000a6b0


	//   ....[3]....
        /*0110*/ 	.word	0x0000a6d0


	//   ....[4]....
        /*0114*/ 	.word	0x00012500


	//   ....[5]....
        /*0118*/ 	.word	0x00012520


	//   ....[6]....
        /*011c*/ 	.word	0x00012550


	//   ....[7]....
        /*0120*/ 	.word	0x00012560


	//   ....[8]....
        /*0124*/ 	.word	0x00015180


	//   ....[9]....
        /*0128*/ 	.word	0x00015190


	//   ....[10]....
        /*012c*/ 	.word	0x000151c0


	//   ....[11]....
        /*0130*/ 	.word	0x000151d0


	//   ....[12]....
        /*0134*/ 	.word	0x00015c60


	//   ....[13]....
        /*0138*/ 	.word	0x00015ce0


	//   ....[14]....
        /*013c*/ 	.word	0x00015d50


	//   ....[15]....
        /*0140*/ 	.word	0x00015dc0


	//----- nvinfo : EIATTR_VRC_CTA_INIT_COUNT
	.align		4
.L_1856:
        /*0144*/ 	.byte	0x02, 0x4a
	.zero		1
	.zero		1


	//----- nvinfo : EIATTR_EXIT_INSTR_OFFSETS
	.align		4
        /*0148*/ 	.byte	0x04, 0x1c
        /*014a*/ 	.short	(.L_1858 - .L_1857)


	//   ....[0]....
.L_1857:
        /*014c*/ 	.word	0x00000200


	//----- nvinfo : EIATTR_CRS_STACK_SIZE
	.align		4
.L_1858:
        /*0150*/ 	.byte	0x04, 0x1e
        /*0152*/ 	.short	(.L_1860 - .L_1859)
.L_1859:
        /*0154*/ 	.word	0x00000000


	//----- nvinfo : EIATTR_CBANK_PARAM_SIZE
	.align		4
.L_1860:
        /*0158*/ 	.byte	0x03, 0x19
        /*015a*/ 	.short	0x01d0


	//----- nvinfo : EIATTR_PARAM_CBANK
	.align		4
        /*015c*/ 	.byte	0x04, 0x0a
        /*015e*/ 	.short	(.L_1862 - .L_1861)
	.align		4
.L_1861:
        /*0160*/ 	.word	index@(.nv.constant0._ZN5flash24flash_fwd_splitkv_kernelI23Flash_fwd_kernel_traitsILi64ELi64ELi256ELi4ELb0ELb0EN7cutlass6half_tE19Flash_kernel_traitsILi64ELi64ELi256ELi4ES3_EELb0ELb0ELb1ELb0ELb0ELb1ELb1ELb0EEEvNS_16Flash_fwd_paramsE)
        /*0164*/ 	.short	0x0380
        /*0166*/ 	.short	0x01d0


	//----- nvinfo : EIATTR_SW_WAR
	.align		4
.L_1862:
        /*0168*/ 	.byte	0x04, 0x36
        /*016a*/ 	.short	(.L_1864 - .L_1863)
.L_1863:
        /*016c*/ 	.word	0x00000008
.L_1864:


//--------------------- .nv.info._ZN5flash24flash_fwd_splitkv_kernelI23Flash_fwd_kernel_traitsILi64ELi64ELi256ELi4ELb0ELb0EN7cutlass6half_tE19Flash_kernel_traitsILi64ELi64ELi256ELi4ES3_EELb0ELb0ELb0ELb0ELb1ELb0ELb1ELb1EEEvNS_16Flash_fwd_paramsE --------------------------
	.section	.nv.info._ZN5flash24flash_fwd_splitkv_kernelI23Flash_fwd_kernel_traitsILi64ELi64ELi256ELi4ELb0ELb0EN7cutlass6half_tE19Flash_kernel_traitsILi64ELi64ELi256ELi4ES3_EELb0ELb0ELb0ELb0ELb1ELb0ELb1ELb1EEEvNS_16Flash_fwd_paramsE,"",@"SHT_CUDA_INFO"
	.sectionflags	@""
	.align	4


	//----- nvinfo : EIATTR_CUDA_API_VERSION
	.align		4
        /*0000*/ 	.byte	0x04, 0x37
        /*0002*/ 	.short	(.L_1866 - .L_1865)
.L_1865:
        /*0004*/ 	.word	0x00000082


	//----- nvinfo : EIATTR_KPARAM_INFO
	.align		4
.L_1866:
        /*0008*/ 	.byte	0x04, 0x17
        /*000a*/ 	.short	(.L_1868 - .L_1867)
.L_1867:
        /*000c*/ 	.word	0x00000000
        /*0010*/ 	.short	0x0000
        /*0012*/ 	.short	0x0000
        /*0014*/ 	.byte	0x00, 0xf0, 0x41, 0x07


	//----- nvinfo : EIATTR_SPARSE_MMA_MASK
	.align		4
.L_1868:
        /*0018*/ 	.byte	0x03, 0x50
        /*001a*/ 	.short	0x0000


	//----- nvinfo : EIATTR_MAXREG_COUNT
	.align		4
        /*001c*/ 	.byte	0x03, 0x1b
        /*001e*/ 	.short	0x00ff


	//----- nvinfo : EIATTR_NUM_BARRIERS
	.align		4
        /*0020*/ 	.byte	0x02, 0x4c
        /*0022*/ 	.byte	0x01
	.zero		1


	//----- nvinfo : EIATTR_MERCURY_ISA_VERSION
	.align		4
        /*0024*/ 	.byte	0x03, 0x5f
        /*0026*/ 	.short	0x0101


	//----- nvinfo : EIATTR_COOP_GROUP_MASK_REGIDS
	.align		4
        /*0028*/ 	.byte	0x04, 0x29
        /*002a*/ 	.short	(.L_1870 - .L_1869)


	//   ....[0]....
.L_1869:
        /*002c*/ 	.word	0xffffffff


	//   ....[1]....
        /*0030*/ 	.word	0xffffffff


	//   ....[2]....
        /*0034*/ 	.word	0xffffffff


	//   ....[3]....
        /*0038*/ 	.word	0xffffffff


	//   ....[4]....
        /*003c*/ 	.word	0xffffffff


	//   ....[5]....
        /*0040*/ 	.word	0xffffffff


	//   ....[6]....
        /*0044*/ 	.word	0xffffffff


	//   ....[7]....
        /*0048*/ 	.word	0xffffffff


	//   ....[8]....
        /*004c*/ 	.word	0xffffffff


	//   ....[9]....
        /*0050*/ 	.word	0xffffffff


	//   ....[10]....
        /*0054*/ 	.word	0xffffffff


	//   ....[11]....
        /*0058*/ 	.word	0xffffffff


	//   ....[12]....
        /*005c*/ 	.word	0x05000008


	//   ....[13]....
        /*0060*/ 	.word	0x05000008


	//   ....[14]....
        /*0064*/ 	.word	0x05000008


	//   ....[15]....
        /*0068*/ 	.word	0x05000008


	//----- nvinfo : EIATTR_COOP_GROUP_INSTR_OFFSETS
	.align		4
.L_1870:
        /*006c*/ 	.byte	0x04, 0x28
        /*006e*/ 	.short	(.L_1872 - .L_1871)


	//   ....[0]....
.L_1871:
        /*0070*/ 	.word	0x00014aa0


	//   ....[1]....
        /*0074*/ 	.word	0x00014ad0


	//   ....[2]....
        /*0078*/ 	.word	0x00014b80


	//   ....[3]....
        /*007c*/ 	.word	0x00014b90


	//   ....[4]....
        /*0080*/ 	.word	0x000199b0


	//   ....[5]....
        /*0084*/ 	.word	0x000199e0


	//   ....[6]....
        /*0088*/ 	.word	0x00019a10


	//   ....[7]....
        /*008c*/ 	.word	0x00019a30


	//   ....[8]....
        /*0090*/ 	.word	0x0001c680


	//   ....[9]....
        /*0094*/ 	.word	0x0001c690


	//   ....[10]....
        /*0098*/ 	.word	0x0001c6c0


	//   ....[11]....
        /*009c*/ 	.word	0x0001c6d0


	//   ....[12]....
        /*00a0*/ 	.word	0x0001d2f0


	//   ....[13]....
        /*00a4*/ 	.word	0x0001d370


	//   ....[14]....
        /*00a8*/ 	.word	0x0001d3f0


	//   ....[15]....
        /*00ac*/ 	.word	0x0001d460


	//----- nvinfo : EIATTR_VRC_CTA_INIT_COUNT
	.align		4
.L_1872:
        /*00b0*/ 	.byte	0x02, 0x4a
	.zero		1
	.zero		1


	//----- nvinfo : EIATTR_EXIT_INSTR_OFFSETS
	.align		4
        /*00b4*/ 	.byte	0x04, 0x1c
        /*00b6*/ 	.short	(.L_1874 - .L_1873)


	//   ....[0]....
.L_1873:
        /*00b8*/ 	.word	0x000001f0


	//----- nvinfo : EIATTR_CRS_STACK_SIZE
	.align		4
.L_1874:
        /*00bc*/ 	.byte	0x04, 0x1e
        /*00be*/ 	.short	(.L_1876 - .L_1875)
.L_1875:
        /*00c0*/ 	.word	0x00000000


	//----- nvinfo : EIATTR_CBANK_PARAM_SIZE
	.align		4
.L_1876:
        /*00c4*/ 	.byte	0x03, 0x19
        /*00c6*/ 	.short	0x01d0


	//----- nvinfo : EIATTR_PARAM_CBANK
	.align		4
        /*00c8*/ 	.byte	0x04, 0x0a
        /*00ca*/ 	.short	(.L_1878 - .L_1877)
	.align		4
.L_1877:
        /*00cc*/ 	.word	index@(.nv.constant0._ZN5flash24flash_fwd_splitkv_kernelI23Flash_fwd_kernel_traitsILi64ELi64ELi256ELi4ELb0ELb0EN7cutlass6half_tE19Flash_kernel_traitsILi64ELi64ELi256ELi4ES3_EELb0ELb0ELb0ELb0ELb1ELb0ELb1ELb1EEEvNS_16Flash_fwd_paramsE)
        /*00d0*/ 	.short	0x0380
        /*00d2*/ 	.short	0x01d0


	//----- nvinfo : EIATTR_SW_WAR
	.align		4
.L_1878:
        /*00d4*/ 	.byte	0x04, 0x36
        /*00d6*/ 	.short	(.L_1880 - .L_1879)
.L_1879:
        /*00d8*/ 	.word	0x00000008
.L_1880:


//--------------------- .nv.info._ZN5flash24flash_fwd_splitkv_kernelI23Flash_fwd_kernel_traitsILi64ELi64ELi256ELi4ELb0ELb0EN7cutlass6half_tE19Flash_kernel_traitsILi64ELi64ELi256ELi4ES3_EELb0ELb0ELb0ELb0ELb1ELb1ELb1ELb1EEEvNS_16Flash_fwd_paramsE --------------------------
	.section	.nv.info._ZN5flash24flash_fwd_splitkv_kernelI23Flash_fwd_kernel_traitsILi64ELi64ELi256ELi4ELb0ELb0EN7cutlass6half_tE19Flash_kernel_traitsILi64ELi64ELi256ELi4ES3_EELb0ELb0ELb0ELb0ELb1ELb1ELb1ELb1EEEvNS_16Flash_fwd_paramsE,"",@"SHT_CUDA_INFO"
	.sectionflags	@""
	.align	4


	//----- nvinfo : EIATTR_CUDA_API_VERSION
	.align		4
        /*0000*/ 	.byte	0x04, 0x37
        /*0002*/ 	.short	(.L_1882 - .L_1881)
.L_1881:
        /*0004*/ 	.word	0x00000082


	//----- nvinfo : EIATTR_KPARAM_INFO
	.align		4
.L_1882:
        /*0008*/ 	.byte	0x04, 0x17
        /*000a*/ 	.short	(.L_1884 - .L_1883)
.L_1883:
        /*000c*/ 	.word	0x00000000
        /*0010*/ 	.short	0x0000
        /*0012*/ 	.short	0x0000
        /*0014*/ 	.byte	0x00, 0xf0, 0x41, 0x07


	//----- nvinfo : EIATTR_SPARSE_MMA_MASK
	.align		4
.L_1884:
        /*0018*/ 	.byte	0x03, 0x50
        /*001a*/ 	.short	0x0000


	//----- nvinfo : EIATTR_MAXREG_COUNT
	.align		4
        /*001c*/ 	.byte	0x03, 0x1b
        /*001e*/ 	.short	0x00ff


	//----- nvinfo : EIATTR_NUM_BARRIERS
	.align		4
        /*0020*/ 	.byte	0x02, 0x4c
        /*0022*/ 	.byte	0x01
	.zero		1


	//----- nvinfo : EIATTR_ANNOTATIONS
	.align		4
        /*0024*/ 	.byte	0x04, 0x55
        /*0026*/ 	.short	(.L_1886 - .L_1885)


	//   ....[0]....
.L_1885:
        /* <DEDUP_REMOVED lines=36> */


	//----- nvinfo : EIATTR_MERCURY_ISA_VERSION
	.align		4
.L_1886:
        /*0258*/ 	.byte	0x03, 0x5f
        /*025a*/ 	.short	0x0101


	//----- nvinfo : EIATTR_COOP_GROUP_MASK_REGIDS
	.align		4
        /*025c*/ 	.byte	0x04, 0x29
        /*025e*/ 	.short	(.L_1888 - .L_1887)


	//   ....[0]....
.L_1887:
        /*0260*/ 	.word	0xffffffff


	//   ....[1]....
        /*0264*/ 	.word	0xffffffff


	//   ....[2]....
        /*0268*/ 	.word	0xffffffff


	//   ....[3]....
        /*026c*/ 	.word	0xffffffff


	//   ....[4]....
        /*0270*/ 	.word	0xffffffff


	//   ....[5]....
        /*0274*/ 	.word	0xffffffff


	//   ....[6]....
        /*0278*/ 	.word	0xffffffff


	//   ....[7]....
        /*027c*/ 	.word	0xffffffff


	//   ....[8]....
        /*0280*/ 	.word	0xffffffff


	//   ....[9]....
        /*0284*/ 	.word	0xffffffff


	//   ....[10]....
        /*0288*/ 	.word	0xffffffff


	//   ....[11]....
        /*028c*/ 	.word	0xffffffff


	//   ....[12]....
        /*0290*/ 	.word	0x05000004


	//   ....[13]....
        /*0294*/ 	.word	0x05000004


	//   ....[14]....
        /*0298*/ 	.word	0x05000004


	//   ....[15]....
        /*029c*/ 	.word	0x05000004


	//----- nvinfo : EIATTR_COOP_GROUP_INSTR_OFFSETS
	.align		4
.L_1888:
        /*02a0*/ 	.byte	0x04, 0x28
        /*02a2*/ 	.short	(.L_1890 - .L_1889)


	//   ....[0]....
.L_1889:
        /*02a4*/ 	.word	0x00016340


	//   ....[1]....
        /*02a8*/ 	.word	0x00016350


	//   ....[2]....
        /*02ac*/ 	.word	0x00016380


	//   ....[3]....
        /*02b0*/ 	.word	0x00016390


	//   ....[4]....
        /*02b4*/ 	.word	0x0001c5a0


	//   ....[5]....
        /*02b8*/ 	.word	0x0001c5f0


	//   ....[6]....
        /*02bc*/ 	.word	0x0001c620


	//   ....[7]....
        /*02c0*/ 	.word	0x0001c670


	//   ....[8]....
        /*02c4*/ 	.word	0x0001f520


	//   ....[9]....
        /*02c8*/ 	.word	0x0001f530


	//   ....[10]....
        /*02cc*/ 	.word	0x0001f560


	//   ....[11]....
        /*02d0*/ 	.word	0x0001f570


	//   ....[12]....
        /*02d4*/ 	.word	0x000201f0


	//   ....[13]....
        /*02d8*/ 	.word	0x00020260


	//   ....[14]....
        /*02dc*/ 	.word	0x000202c0


	//   ....[15]....
        /*02e0*/ 	.word	0x00020320


	//----- nvinfo : EIATTR_VRC_CTA_INIT_COUNT
	.align		4
.L_1890:
        /*02e4*/ 	.byte	0x02, 0x4a
	.zero		1
	.zero		1


	//----- nvinfo : EIATTR_EXIT_INSTR_OFFSETS
	.align		4
        /*02e8*/ 	.byte	0x04, 0x1c
        /*02ea*/ 	.short	(.L_1892 - .L_1891)


	//   ....[0]....
.L_1891:
        /*02ec*/ 	.word	0x00000200


	//----- nvinfo : EIATTR_CRS_STACK_SIZE
	.align		4
.L_1892:
        /*02f0*/ 	.byte	0x04, 0x1e
        /*02f2*/ 	.short	(.L_1894 - .L_1893)
.L_1893:
        /*02f4*/ 	.word	0x00000000


	//----- nvinfo : EIATTR_CBANK_PARAM_SIZE
	.align		4
.L_1894:
        /*02f8*/ 	.byte	0x03, 0x19
        /*02fa*/ 	.short	0x01d0


	//----- nvinfo : EIATTR_PARAM_CBANK
	.align		4
        /*02fc*/ 	.byte	0x04, 0x0a
        /*02fe*/ 	.short	(.L_1896 - .L_1895)
	.align		4
.L_1895:
        /*0300*/ 	.word	index@(.nv.constant0._ZN5flash24flash_fwd_splitkv_kernelI23Flash_fwd_kernel_traitsILi64ELi64ELi256ELi4ELb0ELb0EN7cutlass6half_tE19Flash_kernel_traitsILi64ELi64ELi256ELi4ES3_EELb0ELb0ELb0ELb0ELb1ELb1ELb1ELb1EEEvNS_16Flash_fwd_paramsE)
        /*0304*/ 	.short	0x0380
        /*0306*/ 	.short	0x01d0


	//----- nvinfo : EIATTR_SW_WAR
	.align		4
.L_1896:
        /*0308*/ 	.byte	0x04, 0x36
        /*030a*/ 	.short	(.L_1898 - .L_1897)
.L_1897:
        /*030c*/ 	.word	0x00000008
.L_1898:


//--------------------- .nv.info._ZN5flash24flash_fwd_splitkv_kernelI23Flash_fwd_kernel_traitsILi64ELi64ELi256ELi4ELb0ELb0EN7cutlass6half_tE19Flash_kernel_traitsILi64ELi64ELi256ELi4ES3_EELb0ELb0ELb1ELb0ELb0ELb0ELb1ELb1EEEvNS_16Flash_fwd_paramsE --------------------------
	.section	.nv.info._ZN5flash24flash_fwd_splitkv_kernelI23Flash_fwd_kernel_traitsILi64ELi64ELi256ELi4ELb0ELb0EN7cutlass6half_tE19Flash_kernel_traitsILi64ELi64ELi256ELi4ES3_EELb0ELb0ELb1ELb0ELb0ELb0ELb1ELb1EEEvNS_16Flash_fwd_paramsE,"",@"SHT_CUDA_INFO"
	.sectionflags	@""
	.align	4


	//----- nvinfo : EIATTR_CUDA_API_VERSION
	.align		4
        /*0000*/ 	.byte	0x04, 0x37
        /*0002*/ 	.short	(.L_1900 - .L_1899)
.L_1899:
        /*0004*/ 	.word	0x00000082


	//----- nvinfo : EIATTR_KPARAM_INFO
	.align		4
.L_1900:
        /*0008*/ 	.byte	0x04, 0x17
        /*000a*/ 	.short	(.L_1902 - .L_1901)
.L_1901:
        /*000c*/ 	.word	0x00000000
        /*0010*/ 	.short	0x0000
        /*0012*/ 	.short	0x0000
        /*0014*/ 	.byte	0x00, 0xf0, 0x41, 0x07


	//----- nvinfo : EIATTR_SPARSE_MMA_MASK
	.align		4
.L_1902:
        /*0018*/ 	.byte	0x03, 0x50
        /*001a*/ 	.short	0x0000


	//----- nvinfo : EIATTR_MAXREG_COUNT
	.align		4
        /*001c*/ 	.byte	0x03, 0x1b
        /*001e*/ 	.short	0x00ff


	//----- nvinfo : EIATTR_NUM_BARRIERS
	.align		4
        /*0020*/ 	.byte	0x02, 0x4c
        /*0022*/ 	.byte	0x01
	.zero		1


	//----- nvinfo : EIATTR_ANNOTATIONS
	.align		4
        /*0024*/ 	.byte	0x04, 0x55
        /*0026*/ 	.short	(.L_1904 - .L_1903)


	//   ....[0]....
.L_1903:
        /* <DEDUP_REMOVED lines=57> */


	//----- nvinfo : EIATTR_MERCURY_ISA_VERSION
	.align		4
.L_1904:
        /*03a0*/ 	.byte	0x03, 0x5f
        /*03a2*/ 	.short	0x0101


	//----- nvinfo : EIATTR_COOP_GROUP_MASK_REGIDS
	.align		4
        /*03a4*/ 	.byte	0x04, 0x29
        /*03a6*/ 	.short	(.L_1906 - .L_1905)


	//   ....[0]....
.L_1905:
        /*03a8*/ 	.word	0xffffffff


	//   ....[1]....
        /*03ac*/ 	.word	0xffffffff


	//   ....[2]....
        /*03b0*/ 	.word	0xffffffff


	//   ....[3]....
        /*03b4*/ 	.word	0xffffffff


	//   ....[4]....
        /*03b8*/ 	.word	0xffffffff


	//   ....[5]....
        /*03bc*/ 	.word	0xffffffff


	//   ....[6]....
        /*03c0*/ 	.word	0xffffffff


	//   ....[7]....
        /*03c4*/ 	.word	0xffffffff


	//   ....[8]....
        /*03c8*/ 	.word	0xffffffff


	//   ....[9]....
        /*03cc*/ 	.word	0xffffffff


	//   ....[10]....
        /*03d0*/ 	.word	0xffffffff


	//   ....[11]....
        /*03d4*/ 	.word	0xffffffff


	//   ....[12]....
        /*03d8*/ 	.word	0x05000004


	//   ....[13]....
        /*03dc*/ 	.word	0x05000004


	//   ....[14]....
        /*03e0*/ 	.word	0x05000004


	//   ....[15]....
        /*03e4*/ 	.word	0x05000004


	//----- nvinfo : EIATTR_COOP_GROUP_INSTR_OFFSETS
	.align		4
.L_1906:
        /*03e8*/ 	.byte	0x04, 0x28
        /*03ea*/ 	.short	(.L_1908 - .L_1907)


	//   ....[0]....
.L_1907:
        /*03ec*/ 	.word	0x0001a900


	//   ....[1]....
        /*03f0*/ 	.word	0x0001a940


	//   ....[2]....
        /*03f4*/ 	.word	0x0001a9a0


	//   ....[3]....
        /*03f8*/ 	.word	0x0001a9c0


	//   ....[4]....
        /*03fc*/ 	.word	0x000223b0


	//   ....[5]....
        /*0400*/ 	.word	0x000223d0


	//   ....[6]....
        /*0404*/ 	.word	0x00022400


	//   ....[7]....
        /*0408*/ 	.word	0x00022410


	//   ....[8]....
        /*040c*/ 	.word	0x00025070


	//   ....[9]....
        /*0410*/ 	.word	0x00025080


	//   ....[10]....
        /*0414*/ 	.word	0x000250b0


	//   ....[11]....
        /*0418*/ 	.word	0x000250c0


	//   ....[12]....
        /*041c*/ 	.word	0x00025da0


	//   ....[13]....
        /*0420*/ 	.word	0x00025e10


	//   ....[14]....
        /*0424*/ 	.word	0x00025e70


	//   ....[15]....
        /*0428*/ 	.word	0x00025ed0


	//----- nvinfo : EIATTR_VRC_CTA_INIT_COUNT
	.align		4
.L_1908:
        /*042c*/ 	.byte	0x02, 0x4a
	.zero		1
	.zero		1


	//----- nvinfo : EIATTR_EXIT_INSTR_OFFSETS
	.align		4
        /*0430*/ 	.byte	0x04, 0x1c
        /*0432*/ 	.short	(.L_1910 - .L_1909)


	//   ....[0]....
.L_1909:
        /*0434*/ 	.word	0x00000200


	//----- nvinfo : EIATTR_CRS_STACK_SIZE
	.align		4
.L_1910:
        /*0438*/ 	.byte	0x04, 0x1e
        /*043a*/ 	.short	(.L_1912 - .L_1911)
.L_1911:
        /*043c*/ 	.word	0x00000000


	//----- nvinfo : EIATTR_CBANK_PARAM_SIZE
	.align		4
.L_1912:
        /*0440*/ 	.byte	0x03, 0x19
        /*0442*/ 	.short	0x01d0


	//----- nvinfo : EIATTR_PARAM_CBANK
	.align		4
        /*0444*/ 	.byte	0x04, 0x0a
        /*0446*/ 	.short	(.L_1914 - .L_1913)
	.align		4
.L_1913:
        /*0448*/ 	.word	index@(.nv.constant0._ZN5flash24flash_fwd_splitkv_kernelI23Flash_fwd_kernel_traitsILi64ELi64ELi256ELi4ELb0ELb0EN7cutlass6half_tE19Flash_kernel_traitsILi64ELi64ELi256ELi4ES3_EELb0ELb0ELb1ELb0ELb0ELb0ELb1ELb1EEEvNS_16Flash_fwd_paramsE)
        /*044c*/ 	.short	0x0380
        /*044e*/ 	.short	0x01d0


	//----- nvinfo : EIATTR_SW_WAR
	.align		4
.L_1914:
        /*0450*/ 	.byte	0x04, 0x36
        /*0452*/ 	.short	(.L_1916 - .L_1915)
.L_1915:
        /*0454*/ 	.word	0x00000008
.L_1916:


//--------------------- .nv.info._ZN5flash24flash_fwd_splitkv_kernelI23Flash_fwd_kernel_traitsILi64ELi64ELi256ELi4ELb0ELb0EN7cutlass6half_tE19Flash_kernel_traitsILi64ELi64ELi256ELi4ES3_EELb0ELb0ELb1ELb0ELb0ELb1ELb1ELb1EEEvNS_16Flash_fwd_paramsE --------------------------
	.section	.nv.info._ZN5flash24flash_fwd_splitkv_kernelI23Flash_fwd_kernel_traitsILi64ELi64ELi256ELi4ELb0ELb0EN7cutlass6half_tE19Flash_kernel_traitsILi64ELi64ELi256ELi4ES3_EELb0ELb0ELb1ELb0ELb0ELb1ELb1ELb1EEEvNS_16Flash_fwd_paramsE,"",@"SHT_CUDA_INFO"
	.sectionflags	@""
	.align	4


	//----- nvinfo : EIATTR_CUDA_API_VERSION
	.align		4
        /*0000*/ 	.byte	0x04, 0x37
        /*0002*/ 	.short	(.L_1918 - .L_1917)
.L_1917:
        /*0004*/ 	.word	0x00000082


	//----- nvinfo : EIATTR_KPARAM_INFO
	.align		4
.L_1918:
        /*0008*/ 	.byte	0x04, 0x17
        /*000a*/ 	.short	(.L_1920 - .L_1919)
.L_1919:
        /*000c*/ 	.word	0x00000000
        /*0010*/ 	.short	0x0000
        /*0012*/ 	.short	0x0000
        /*0014*/ 	.byte	0x00, 0xf0, 0x41, 0x07


	//----- nvinfo : EIATTR_SPARSE_MMA_MASK
	.align		4
.L_1920:
        /*0018*/ 	.byte	0x03, 0x50
        /*001a*/ 	.short	0x0000


	//----- nvinfo : EIATTR_MAXREG_COUNT
	.align		4
        /*001c*/ 	.byte	0x03, 0x1b
        /*001e*/ 	.short	0x00ff


	//----- nvinfo : EIATTR_NUM_BARRIERS
	.align		4
        /*0020*/ 	.byte	0x02, 0x4c
        /*0022*/ 	.byte	0x01
	.zero		1


	//----- nvinfo : EIATTR_ANNOTATIONS
	.align		4
        /*0024*/ 	.byte	0x04, 0x55
        /*0026*/ 	.short	(.L_1922 - .L_1921)


	//   ....[0]....
.L_1921:
        /*0028*/ 	.word	0x00000001
        /*002c*/ 	.byte	0x80, 0x54, 0x01, 0x00, 0x01, 0x00, 0x00, 0x00, 0x80, 0x58, 0x01, 0x00, 0x01, 0x00, 0x00, 0x00
        /*003c*/ 	.byte	0x60, 0xd6, 0x01, 0x00, 0x01, 0x00, 0x00, 0x00, 0xe0, 0xd6, 0x01, 0x00, 0x01, 0x00, 0x00, 0x00
        /*004c*/ 	.byte	0x90, 0xd7, 0x01, 0x00, 0x01, 0x00, 0x00, 0x00, 0xf0, 0xd7, 0x01, 0x00, 0x01, 0x00, 0x00, 0x00
        /*005c*/ 	.byte	0x80, 0xd8, 0x01, 0x00, 0x01, 0x00, 0x00, 0x00, 0xc0, 0xdb, 0x01, 0x00, 0x01, 0x00, 0x00, 0x00
        /*006c*/ 	.byte	0xf0, 0xf4, 0x01, 0x00, 0x01, 0x00, 0x00, 0x00, 0x20, 0xf5, 0x01, 0x00, 0x01, 0x00, 0x00, 0x00
        /*007c*/ 	.byte	0x50, 0xf5, 0x01, 0x00, 0x01, 0x00, 0x00, 0x00, 0x80, 0xf5, 0x01, 0x00, 0x01, 0x00, 0x00, 0x00
        /*008c*/ 	.byte	0xc0, 0xf5, 0x01, 0x00, 0x01, 0x00, 0x00, 0x00, 0x00, 0xf6, 0x01, 0x00


	//----- nvinfo : EIATTR_MERCURY_ISA_VERSION
	.align		4
.L_1922:
        /*0098*/ 	.byte	0x03, 0x5f
        /*009a*/ 	.short	0x0101


	//----- nvinfo : EIATTR_COOP_GROUP_MASK_REGIDS
	.align		4
        /*009c*/ 	.byte	0x04, 0x29
        /*009e*/ 	.short	(.L_1924 - .L_1923)


	//   ....[0]....
.L_1923:
        /*00a0*/ 	.word	0xffffffff


	//   ....[1]....
        /*00a4*/ 	.word	0xffffffff


	//   ....[2]....
        /*00a8*/ 	.word	0xffffffff


	//   ....[3]....
        /*00ac*/ 	.word	0xffffffff


	//   ....[4]....
        /*00b0*/ 	.word	0xffffffff


	//   ....[5]....
        /*00b4*/ 	.word	0xffffffff


	//   ....[6]....
        /*00b8*/ 	.word	0xffffffff


	//   ....[7]....
        /*00bc*/ 	.word	0xffffffff


	//   ....[8]....
        /*00c0*/ 	.word	0xffffffff


	//   ....[9]....
        /*00c4*/ 	.word	0xffffffff


	//   ....[10]....
        /*00c8*/ 	.word	0xffffffff


	//   ....[11]....
        /*00cc*/ 	.word	0xffffffff


	//   ....[12]....
        /*00d0*/ 	.word	0x05000008


	//   ....[13]....
        /*00d4*/ 	.word	0x05000008


	//   ....[14]....
        /*00d8*/ 	.word	0x05000008


	//   ....[15]....
        /*00dc*/ 	.word	0x05000008


	//----- nvinfo : EIATTR_COOP_GROUP_INSTR_OFFSETS
	.align		4
.L_1924:
        /*00e0*/ 	.byte	0x04, 0x28
        /*00e2*/ 	.short	(.L_1926 - .L_1925)


	//   ....[0]....
.L_1925:
        /*00e4*/ 	.word	0x00019000


	//   ....[1]....
        /*00e8*/ 	.word	0x00019020


	//   ....[2]....
        /*00ec*/ 	.word	0x00019050


	//   ....[3]....
        /*00f0*/ 	.word	0x00019070


	//   ....[4]....
        /*00f4*/ 	.word	0x00020e20


	//   ....[5]....
        /*00f8*/ 	.word	0x00020e40


	//   ....[6]....
        /*00fc*/ 	.word	0x00020e70


	//   ....[7]....
        /*0100*/ 	.word	0x00020ea0


	//   ....[8]....
        /*0104*/ 	.word	0x00023ae0


	//   ....[9]....
        /*0108*/ 	.word	0x00023af0


	//   ....[10]....
        /*010c*/ 	.word	0x00023b20


	//   ....[11]....
        /*0110*/ 	.word	0x00023b30


	//   ....[12]....
        /*0114*/ 	.word	0x00024790


	//   ....[13]....
        /*0118*/ 	.word	0x00024800


	//   ....[14]....
        /*011c*/ 	.word	0x00024860


	//   ....[15]....
        /*0120*/ 	.word	0x000248d0


	//----- nvinfo : EIATTR_VRC_CTA_INIT_COUNT
	.align		4
.L_1926:
        /*0124*/ 	.byte	0x02, 0x4a
	.zero		1
	.zero		1


	//----- nvinfo : EIATTR_EXIT_INSTR_OFFSETS
	.align		4
        /*0128*/ 	.byte	0x04, 0x1c
        /*012a*/ 	.short	(.L_1928 - .L_1927)


	//   ....[0]....
.L_1927:
        /*012c*/ 	.word	0x00000200


	//----- nvinfo : EIATTR_CRS_STACK_SIZE
	.align		4
.L_1928:
        /*0130*/ 	.byte	0x04, 0x1e
        /*0132*/ 	.short	(.L_1930 - .L_1929)
.L_1929:
        /*0134*/ 	.word	0x00000000


	//----- nvinfo : EIATTR_CBANK_PARAM_SIZE
	.align		4
.L_1930:
        /*0138*/ 	.byte	0x03, 0x19
        /*013a*/ 	.short	0x01d0


	//----- nvinfo : EIATTR_PARAM_CBANK
	.align		4
        /*013c*/ 	.byte	0x04, 0x0a
        /*013e*/ 	.short	(.L_1932 - .L_1931)
	.align		4
.L_1931:
        /*0140*/ 	.word	index@(.nv.constant0._ZN5flash24flash_fwd_splitkv_kernelI23Flash_fwd_kernel_traitsILi64ELi64ELi256ELi4ELb0ELb0EN7cutlass6half_tE19Flash_kernel_traitsILi64ELi64ELi256ELi4ES3_EELb0ELb0ELb1ELb0ELb0ELb1ELb1ELb1EEEvNS_16Flash_fwd_paramsE)
        /*0144*/ 	.short	0x0380
        /*0146*/ 	.short	0x01d0


	//----- nvinfo : EIATTR_SW_WAR
	.align		4
.L_1932:
        /*0148*/ 	.byte	0x04, 0x36
        /*014a*/ 	.short	(.L_1934 - .L_1933)
.L_1933:
        /*014c*/ 	.word	0x00000008
.L_1934:


//--------------------- .nv.info._ZN5flash24flash_fwd_splitkv_kernelI23Flash_fwd_kernel_traitsILi64ELi64ELi256ELi4ELb0ELb0EN7cutlass6half_tE19Flash_kernel_traitsILi64ELi64ELi256ELi4ES3_EELb0ELb1ELb0ELb0ELb1ELb0ELb0ELb0EEEvNS_16Flash_fwd_paramsE --------------------------
	.section	.nv.info._ZN5flash24flash_fwd_splitkv_kernelI23Flash_fwd_kernel_traitsILi64ELi64ELi256ELi4ELb0ELb0EN7cutlass6half_tE19Flash_kernel_traitsILi64ELi64ELi256ELi4ES3_EELb0ELb1ELb0ELb0ELb1ELb0ELb0ELb0EEEvNS_16Flash_fwd_paramsE,"",@"SHT_CUDA_INFO"
	.sectionflags	@""
	.align	4


	//----- nvinfo : EIATTR_CUDA_API_VERSION
	.align		4
        /*0000*/ 	.byte	0x04, 0x37
        /*0002*/ 	.short	(.L_1936 - .L_1935)
.L_1935:
        /*0004*/ 	.word	0x00000082


	//----- nvinfo : EIATTR_KPARAM_INFO
	.align		4
.L_1936:
        /*0008*/ 	.byte	0x04, 0x17
        /*000a*/ 	.short	(.L_1938 - .L_1937)
.L_1937:
        /*000c*/ 	.word	0x00000000
        /*0010*/ 	.short	0x0000
        /*0012*/ 	.short	0x0000
        /*0014*/ 	.byte	0x00, 0xf0, 0x41, 0x07


	//----- nvinfo : EIATTR_SPARSE_MMA_MASK
	.align		4
.L_1938:
        /*0018*/ 	.byte	0x03, 0x50
        /*001a*/ 	.short	0x0000


	//----- nvinfo : EIATTR_MAXREG_COUNT
	.align		4
        /*001c*/ 	.byte	0x03, 0x1b
        /*001e*/ 	.short	0x00ff


	//----- nvinfo : EIATTR_NUM_BARRIERS
	.align		4
        /*0020*/ 	.byte	0x02, 0x4c
        /*0022*/ 	.byte	0x01
	.zero		1


	//----- nvinfo : EIATTR_ANNOTATIONS
	.align		4
        /*0024*/ 	.byte	0x04, 0x55
        /*0026*/ 	.short	(.L_1940 - .L_1939)


	//   ....[0]....
.L_1939:
        /* <DEDUP_REMOVED lines=51> */


	//----- nvinfo : EIATTR_MERCURY_ISA_VERSION
	.align		4
.L_1940:
        /*0348*/ 	.byte	0x03, 0x5f
        /*034a*/ 	.short	0x0101


	//----- nvinfo : EIATTR_COOP_GROUP_MASK_REGIDS
	.align		4
        /*034c*/ 	.byte	0x04, 0x29
        /*034e*/ 	.short	(.L_1942 - .L_1941)


	//   ....[0]....
.L_1941:
        /*0350*/ 	.word	0xffffffff


	//   ....[1]....
        /*0354*/ 	.word	0xffffffff


	//   ....[2]....
        /*0358*/ 	.word	0xffffffff


	//   ....[3]....
        /*035c*/ 	.word	0xffffffff


	//   ....[4]....
        /*0360*/ 	.word	0xffffffff


	//   ....[5]....
        /*0364*/ 	.word	0xffffffff


	//   ....[6]....
        /*0368*/ 	.word	0xffffffff


	//   ....[7]....
        /*036c*/ 	.word	0xffffffff


	//   ....[8]....
        /*0370*/ 	.word	0xffffffff


	//   ....[9]....
        /*0374*/ 	.word	0xffffffff


	//   ....[10]....
        /*0378*/ 	.word	0xffffffff


	//   ....[11]....
        /*037c*/ 	.word	0xffffffff


	//   ....[12]....
        /*0380*/ 	.word	0xffffffff


	//   ....[13]....
        /*0384*/ 	.word	0xffffffff


	//   ....[14]....
        /*0388*/ 	.word	0xffffffff


	//   ....[15]....
        /*038c*/ 	.word	0xffffffff


	//   ....[16]....
        /*0390*/ 	.word	0x05000004


	//   ....[17]....
        /*0394*/ 	.word	0x05000004


	//   ....[18]....
        /*0398*/ 	.word	0x05000004


	//   ....[19]....
        /*039c*/ 	.word	0x05000004


	//----- nvinfo : EIATTR_COOP_GROUP_INSTR_OFFSETS
	.align		4
.L_1942:
        /*03a0*/ 	.byte	0x04, 0x28
        /*03a2*/ 	.short	(.L_1944 - .L_1943)


	//   ....[0]....
.L_1943:
        /*03a4*/ 	.word	0x000076e0


	//   ....[1]....
        /*03a8*/ 	.word	0x000076f0


	//   ....[2]....
        /*03ac*/ 	.word	0x00007720


	//   ....[3]....
        /*03b0*/ 	.word	0x00007730


	//   ....[4]....
        /*03b4*/ 	.word	0x0000f1c0


	//   ....[5]....
        /*03b8*/ 	.word	0x0000f200


	//   ....[6]....
        /*03bc*/ 	.word	0x0000f220


	//   ....[7]....
        /*03c0*/ 	.word	0x0000f240


	//   ....[8]....
        /*03c4*/ 	.word	0x00015970


	//   ....[9]....
        /*03c8*/ 	.word	0x00015b80


	//   ....[10]....
        /*03cc*/ 	.word	0x00016b80


	//   ....[11]....
        /*03d0*/ 	.word	0x00016d30


	//   ....[12]....
        /*03d4*/ 	.word	0x000197f0


	//   ....[13]....
        /*03d8*/ 	.word	0x00019800


	//   ....[14]....
        /*03dc*/ 	.word	0x00019830


	//   ....[15]....
        /*03e0*/ 	.word	0x00019840


	//   ....[16]....
        /*03e4*/ 	.word	0x0001a6d0


	//   ....[17]....
        /*03e8*/ 	.word	0x0001a740


	//   ....[18]....
        /*03ec*/ 	.word	0x0001a7b0


	//   ....[19]....
        /*03f0*/ 	.word	0x0001a810


	//----- nvinfo : EIATTR_VRC_CTA_INIT_COUNT
	.align		4
.L_1944:
        /*03f4*/ 	.byte	0x02, 0x4a
	.zero		1
	.zero		1


	//----- nvinfo : EIATTR_EXIT_INSTR_OFFSETS
	.align		4
        /*03f8*/ 	.byte	0x04, 0x1c
        /*03fa*/ 	.short	(.L_1946 - .L_1945)


	//   ....[0]....
.L_1945:
        /*03fc*/ 	.word	0x00000060


	//----- nvinfo : EIATTR_CRS_STACK_SIZE
	.align		4
.L_1946:
        /*0400*/ 	.byte	0x04, 0x1e
        /*0402*/ 	.short	(.L_1948 - .L_1947)
.L_1947:
        /*0404*/ 	.word	0x00000000


	//----- nvinfo : EIATTR_CBANK_PARAM_SIZE
	.align		4
.L_1948:
        /*0408*/ 	.byte	0x03, 0x19
        /*040a*/ 	.short	0x01d0


	//----- nvinfo : EIATTR_PARAM_CBANK
	.align		4
        /*040c*/ 	.byte	0x04, 0x0a
        /*040e*/ 	.short	(.L_1950 - .L_1949)
	.align		4
.L_1949:
        /*0410*/ 	.word	index@(.nv.constant0._ZN5flash24flash_fwd_splitkv_kernelI23Flash_fwd_kernel_traitsILi64ELi64ELi256ELi4ELb0ELb0EN7cutlass6half_tE19Flash_kernel_traitsILi64ELi64ELi256ELi4ES3_EELb0ELb1ELb0ELb0ELb1ELb0ELb0ELb0EEEvNS_16Flash_fwd_paramsE)
        /*0414*/ 	.short	0x0380
        /*0416*/ 	.short	0x01d0


	//----- nvinfo : EIATTR_SW_WAR
	.align		4
.L_1950:
        /*0418*/ 	.byte	0x04, 0x36
        /*041a*/ 	.short	(.L_1952 - .L_1951)
.L_1951:
        /*041c*/ 	.word	0x00000008
.L_1952:


//--------------------- .nv.info._ZN5flash24flash_fwd_splitkv_kernelI23Flash_fwd_kernel_traitsILi64ELi64ELi256ELi4ELb0ELb0EN7cutlass6half_tE19Flash_kernel_traitsILi64ELi64ELi256ELi4ES3_EELb0ELb1ELb0ELb0ELb1ELb1ELb0ELb0EEEvNS_16Flash_fwd_paramsE --------------------------
	.section	.nv.info._ZN5flash24flash_fwd_splitkv_kernelI23Flash_fwd_kernel_traitsILi64ELi64ELi256ELi4ELb0ELb0EN7cutlass6half_tE19Flash_kernel_traitsILi64ELi64ELi256ELi4ES3_EELb0ELb1ELb0ELb0ELb1ELb1ELb0ELb0EEEvNS_16Flash_fwd_paramsE,"",@"SHT_CUDA_INFO"
	.sectionflags	@""
	.align	4


	//----- nvinfo : EIATTR_CUDA_API_VERSION
	.align		4
        /*0000*/ 	.byte	0x04, 0x37
        /*0002*/ 	.short	(.L_1954 - .L_1953)
.L_1953:
        /*0004*/ 	.word	0x00000082


	//----- nvinfo : EIATTR_KPARAM_INFO
	.align		4
.L_1954:
        /*0008*/ 	.byte	0x04, 0x17
        /*000a*/ 	.short	(.L_1956 - .L_1955)
.L_1955:
        /*000c*/ 	.word	0x00000000
        /*0010*/ 	.short	0x0000
        /*0012*/ 	.short	0x0000
        /*0014*/ 	.byte	0x00, 0xf0, 0x41, 0x07


	//----- nvinfo : EIATTR_SPARSE_MMA_MASK
	.align		4
.L_1956:
        /*0018*/ 	.byte	0x03, 0x50
        /*001a*/ 	.short	0x0000


	//----- nvinfo : EIATTR_MAXREG_COUNT
	.align		4
        /*001c*/ 	.byte	0x03, 0x1b
        /*001e*/ 	.short	0x00ff


	//----- nvinfo : EIATTR_NUM_BARRIERS
	.align		4
        /*0020*/ 	.byte	0x02, 0x4c
        /*0022*/ 	.byte	0x01
	.zero		1


	//----- nvinfo : EIATTR_ANNOTATIONS
	.align		4
        /*0024*/ 	.byte	0x04, 0x55
        /*0026*/ 	.short	(.L_1958 - .L_1957)


	//   ....[0]....
.L_1957:
        /* <DEDUP_REMOVED lines=20> */


	//----- nvinfo : EIATTR_MERCURY_ISA_VERSION
	.align		4
.L_1958:
        /*0158*/ 	.byte	0x03, 0x5f
        /*015a*/ 	.short	0x0101


	//----- nvinfo : EIATTR_COOP_GROUP_MASK_REGIDS
	.align		4
        /*015c*/ 	.byte	0x04, 0x29
        /*015e*/ 	.short	(.L_1960 - .L_1959)


	//   ....[0]....
.L_1959:
        /*0160*/ 	.word	0xffffffff


	//   ....[1]....
        /*0164*/ 	.word	0xffffffff


	//   ....[2]....
        /*0168*/ 	.word	0xffffffff


	//   ....[3]....
        /*016c*/ 	.word	0xffffffff


	//   ....[4]....
        /*0170*/ 	.word	0xffffffff


	//   ....[5]....
        /*0174*/ 	.word	0xffffffff


	//   ....[6]....
        /*0178*/ 	.word	0xffffffff


	//   ....[7]....
        /*017c*/ 	.word	0xffffffff


	//   ....[8]....
        /*0180*/ 	.word	0xffffffff


	//   ....[9]....
        /*0184*/ 	.word	0xffffffff


	//   ....[10]....
        /*0188*/ 	.word	0xffffffff


	//   ....[11]....
        /*018c*/ 	.word	0xffffffff


	//   ....[12]....
        /*0190*/ 	.word	0xffffffff


	//   ....[13]....
        /*0194*/ 	.word	0xffffffff


	//   ....[14]....
        /*0198*/ 	.word	0xffffffff


	//   ....[15]....
        /*019c*/ 	.word	0xffffffff


	//   ....[16]....
        /*01a0*/ 	.word	0x05000006


	//   ....[17]....
        /*01a4*/ 	.word	0x05000006


	//   ....[18]....
        /*01a8*/ 	.word	0x05000006


	//   ....[19]....
        /*01ac*/ 	.word	0x05000006


	//----- nvinfo : EIATTR_COOP_GROUP_INSTR_OFFSETS
	.align		4
.L_1960:
        /*01b0*/ 	.byte	0x04, 0x28
        /*01b2*/ 	.short	(.L_1962 - .L_1961)


	//   ....[0]....
.L_1961:
        /*01b4*/ 	.word	0x00008460


	//   ....[1]....
        /*01b8*/ 	.word	0x00008480


	//   ....[2]....
        /*01bc*/ 	.word	0x000084a0


	//   ....[3]....
        /*01c0*/ 	.word	0x000084c0


	//   ....[4]....
        /*01c4*/ 	.word	0x00010420


	//   ....[5]....
        /*01c8*/ 	.word	0x00010440


	//   ....[6]....
        /*01cc*/ 	.word	0x00010470


	//   ....[7]....
        /*01d0*/ 	.word	0x00010490


	//   ....[8]....
        /*01d4*/ 	.word	0x00017dc0


	//   ....[9]....
        /*01d8*/ 	.word	0x000182d0


	//   ....[10]....
        /*01dc*/ 	.word	0x00019170


	//   ....[11]....
        /*01e0*/ 	.word	0x00019330


	//   ....[12]....
        /*01e4*/ 	.word	0x0001be10


	//   ....[13]....
        /*01e8*/ 	.word	0x0001be20


	//   ....[14]....
        /*01ec*/ 	.word	0x0001be50


	//   ....[15]....
        /*01f0*/ 	.word	0x0001be60


	//   ....[16]....
        /*01f4*/ 	.word	0x0001cc50


	//   ....[17]....
        /*01f8*/ 	.word	0x0001ccd0


	//   ....[18]....
        /*01fc*/ 	.word	0x0001cd50


	//   ....[19]....
        /*0200*/ 	.word	0x0001cdc0


	//----- nvinfo : EIATTR_VRC_CTA_INIT_COUNT
	.align		4
.L_1962:
        /*0204*/ 	.byte	0x02, 0x4a
	.zero		1
	.zero		1


	//----- nvinfo : EIATTR_EXIT_INSTR_OFFSETS
	.align		4
        /*0208*/ 	.byte	0x04, 0x1c
        /*020a*/ 	.short	(.L_1964 - .L_1963)


	//   ....[0]....
.L_1963:
        /*020c*/ 	.word	0x000000a0


	//----- nvinfo : EIATTR_CRS_STACK_SIZE
	.align		4
.L_1964:
        /*0210*/ 	.byte	0x04, 0x1e
        /*0212*/ 	.short	(.L_1966 - .L_1965)
.L_1965:
        /*0214*/ 	.word	0x00000000


	//----- nvinfo : EIATTR_CBANK_PARAM_SIZE
	.align		4
.L_1966:
        /*0218*/ 	.byte	0x03, 0x19
        /*021a*/ 	.short	0x01d0


	//----- nvinfo : EIATTR_PARAM_CBANK
	.align		4
        /*021c*/ 	.byte	0x04, 0x0a
        /*021e*/ 	.short	(.L_1968 - .L_1967)
	.align		4
.L_1967:
        /*0220*/ 	.word	index@(.nv.constant0._ZN5flash24flash_fwd_splitkv_kernelI23Flash_fwd_kernel_traitsILi64ELi64ELi256ELi4ELb0ELb0EN7cutlass6half_tE19Flash_kernel_traitsILi64ELi64ELi256ELi4ES3_EELb0ELb1ELb0ELb0ELb1ELb1ELb0ELb0EEEvNS_16Flash_fwd_paramsE)
        /*0224*/ 	.short	0x0380
        /*0226*/ 	.short	0x01d0


	//----- nvinfo : EIATTR_SW_WAR
	.align		4
.L_1968:
        /*0228*/ 	.byte	0x04, 0x36
        /*022a*/ 	.short	(.L_1970 - .L_1969)
.L_1969:
        /*022c*/ 	.word	0x00000008
.L_1970:


//--------------------- .nv.info._ZN5flash24flash_fwd_splitkv_kernelI23Flash_fwd_kernel_traitsILi64ELi64ELi256ELi4ELb0ELb0EN7cutlass6half_tE19Flash_kernel_traitsILi64ELi64ELi256ELi4ES3_EELb0ELb1ELb1ELb0ELb0ELb0ELb0ELb0EEEvNS_16Flash_fwd_paramsE --------------------------
	.section	.nv.info._ZN5flash24flash_fwd_splitkv_kernelI23Flash_fwd_kernel_traitsILi64ELi64ELi256ELi4ELb0ELb0EN7cutlass6half_tE19Flash_kernel_traitsILi64ELi64ELi256ELi4ES3_EELb0ELb1ELb1ELb0ELb0ELb0ELb0ELb0EEEvNS_16Flash_fwd_paramsE,"",@"SHT_CUDA_INFO"
	.sectionflags	@""
	.align	4


	//----- nvinfo : EIATTR_CUDA_API_VERSION
	.align		4
        /*0000*/ 	.byte	0x04, 0x37
        /*0002*/ 	.short	(.L_1972 - .L_1971)
.L_1971:
        /*0004*/ 	.word	0x00000082


	//----- nvinfo : EIATTR_KPARAM_INFO
	.align		4
.L_1972:
        /*0008*/ 	.byte	0x04, 0x17
        /*000a*/ 	.short	(.L_1974 - .L_1973)
.L_1973:
        /*000c*/ 	.word	0x00000000
        /*0010*/ 	.short	0x0000
        /*0012*/ 	.short	0x0000
        /*0014*/ 	.byte	0x00, 0xf0, 0x41, 0x07


	//----- nvinfo : EIATTR_SPARSE_MMA_MASK
	.align		4
.L_1974:
        /*0018*/ 	.byte	0x03, 0x50
        /*001a*/ 	.short	0x0000


	//----- nvinfo : EIATTR_MAXREG_COUNT
	.align		4
        /*001c*/ 	.byte	0x03, 0x1b
        /*001e*/ 	.short	0x00ff


	//----- nvinfo : EIATTR_NUM_BARRIERS
	.align		4
        /*0020*/ 	.byte	0x02, 0x4c
        /*0022*/ 	.byte	0x01
	.zero		1


	//----- nvinfo : EIATTR_ANNOTATIONS
	.align		4
        /*0024*/ 	.byte	0x04, 0x55
        /*0026*/ 	.short	(.L_1976 - .L_1975)


	//   ....[0]....
.L_1975:
        /* <DEDUP_REMOVED lines=36> */


	//----- nvinfo : EIATTR_MERCURY_ISA_VERSION
	.align		4
.L_1976:
        /*0250*/ 	.byte	0x03, 0x5f
        /*0252*/ 	.short	0x0101


	//----- nvinfo : EIATTR_COOP_GROUP_MASK_REGIDS
	.align		4
        /*0254*/ 	.byte	0x04, 0x29
        /*0256*/ 	.short	(.L_1978 - .L_1977)


	//   ....[0]....
.L_1977:
        /*0258*/ 	.word	0xffffffff


	//   ....[1]....
        /*025c*/ 	.word	0xffffffff


	//   ....[2]....
        /*0260*/ 	.word	0xffffffff


	//   ....[3]....
        /*0264*/ 	.word	0xffffffff


	//   ....[4]....
        /*0268*/ 	.word	0xffffffff


	//   ....[5]....
        /*026c*/ 	.word	0xffffffff


	//   ....[6]....
        /*0270*/ 	.word	0xffffffff


	//   ....[7]....
        /*0274*/ 	.word	0xffffffff


	//   ....[8]....
        /*0278*/ 	.word	0xffffffff


	//   ....[9]....
        /*027c*/ 	.word	0xffffffff


	//   ....[10]....
        /*0280*/ 	.word	0xffffffff


	//   ....[11]....
        /*0284*/ 	.word	0xffffffff


	//   ....[12]....
        /*0288*/ 	.word	0xffffffff


	//   ....[13]....
        /*028c*/ 	.word	0xffffffff


	//   ....[14]....
        /*0290*/ 	.word	0xffffffff


	//   ....[15]....
        /*0294*/ 	.word	0xffffffff


	//   ....[16]....
        /*0298*/ 	.word	0x05000006


	//   ....[17]....
        /*029c*/ 	.word	0x05000006


	//   ....[18]....
        /*02a0*/ 	.word	0x05000006


	//   ....[19]....
        /*02a4*/ 	.word	0x05000006


	//----- nvinfo : EIATTR_COOP_GROUP_INSTR_OFFSETS
	.align		4
.L_1978:
        /*02a8*/ 	.byte	0x04, 0x28
        /*02aa*/ 	.short	(.L_1980 - .L_1979)


	//   ....[0]....
.L_1979:
        /*02ac*/ 	.word	0x0000aa00


	//   ....[1]....
        /*02b0*/ 	.word	0x0000aa20


	//   ....[2]....
        /*02b4*/ 	.word	0x0000aad0


	//   ....[3]....
        /*02b8*/ 	.word	0x0000aae0


	//   ....[4]....
        /*02bc*/ 	.word	0x00014890


	//   ....[5]....
        /*02c0*/ 	.word	0x000148a0


	//   ....[6]....
        /*02c4*/ 	.word	0x000148d0


	//   ....[7]....
        /*02c8*/ 	.word	0x000148e0


	//   ....[8]....
        /*02cc*/ 	.word	0x0001ffd0


	//   ....[9]....
        /*02d0*/ 	.word	0x00020060


	//   ....[10]....
        /*02d4*/ 	.word	0x000200e0


	//   ....[11]....
        /*02d8*/ 	.word	0x00020100


	//   ....[12]....
        /*02dc*/ 	.word	0x00022d70


	//   ....[13]....
        /*02e0*/ 	.word	0x00022d80


	//   ....[14]....
        /*02e4*/ 	.word	0x00022db0


	//   ....[15]....
        /*02e8*/ 	.word	0x00022dc0


	//   ....[16]....
        /*02ec*/ 	.word	0x00023c00


	//   ....[17]....
        /*02f0*/ 	.word	0x00023c70


	//   ....[18]....
        /*02f4*/ 	.word	0x00023cd0


	//   ....[19]....
        /*02f8*/ 	.word	0x00023d40


	//----- nvinfo : EIATTR_VRC_CTA_INIT_COUNT
	.align		4
.L_1980:
        /*02fc*/ 	.byte	0x02, 0x4a
	.zero		1
	.zero		1


	//----- nvinfo : EIATTR_EXIT_INSTR_OFFSETS
	.align		4
        /*0300*/ 	.byte	0x04, 0x1c
        /*0302*/ 	.short	(.L_1982 - .L_1981)


	//   ....[0]....
.L_1981:
        /*0304*/ 	.word	0x000000a0


	//----- nvinfo : EIATTR_CRS_STACK_SIZE
	.align		4
.L_1982:
        /*0308*/ 	.byte	0x04, 0x1e
        /*030a*/ 	.short	(.L_1984 - .L_1983)
.L_1983:
        /*030c*/ 	.word	0x00000000


	//----- nvinfo : EIATTR_CBANK_PARAM_SIZE
	.align		4
.L_1984:
        /*0310*/ 	.byte	0x03, 0x19
        /*0312*/ 	.short	0x01d0


	//----- nvinfo : EIATTR_PARAM_CBANK
	.align		4
        /*0314*/ 	.byte	0x04, 0x0a
        /*0316*/ 	.short	(.L_1986 - .L_1985)
	.align		4
.L_1985:
        /*0318*/ 	.word	index@(.nv.constant0._ZN5flash24flash_fwd_splitkv_kernelI23Flash_fwd_kernel_traitsILi64ELi64ELi256ELi4ELb0ELb0EN7cutlass6half_tE19Flash_kernel_traitsILi64ELi64ELi256ELi4ES3_EELb0ELb1ELb1ELb0ELb0ELb0ELb0ELb0EEEvNS_16Flash_fwd_paramsE)
        /*031c*/ 	.short	0x0380
        /*031e*/ 	.short	0x01d0


	//----- nvinfo : EIATTR_SW_WAR
	.align		4
.L_1986:
        /*0320*/ 	.byte	0x04, 0x36
        /*0322*/ 	.short	(.L_1988 - .L_1987)
.L_1987:
        /*0324*/ 	.word	0x00000008
.L_1988:


//--------------------- .nv.info._ZN5flash24flash_fwd_splitkv_kernelI23Flash_fwd_kernel_traitsILi64ELi64ELi256ELi4ELb0ELb0EN7cutlass6half_tE19Flash_kernel_traitsILi64ELi64ELi256ELi4ES3_EELb0ELb1ELb1ELb0ELb0ELb1ELb0ELb0EEEvNS_16Flash_fwd_paramsE --------------------------
	.section	.nv.info._ZN5flash24flash_fwd_splitkv_kernelI23Flash_fwd_kernel_traitsILi64ELi64ELi256ELi4ELb0ELb0EN7cutlass6half_tE19Flash_kernel_traitsILi64ELi64ELi256ELi4ES3_EELb0ELb1ELb1ELb0ELb0ELb1ELb0ELb0EEEvNS_16Flash_fwd_paramsE,"",@"SHT_CUDA_INFO"
	.sectionflags	@""
	.align	4


	//----- nvinfo : EIATTR_CUDA_API_VERSION
	.align		4
        /*0000*/ 	.byte	0x04, 0x37
        /*0002*/ 	.short	(.L_1990 - .L_1989)
.L_1989:
        /*0004*/ 	.word	0x00000082


	//----- nvinfo : EIATTR_KPARAM_INFO
	.align		4
.L_1990:
        /*0008*/ 	.byte	0x04, 0x17
        /*000a*/ 	.short	(.L_1992 - .L_1991)
.L_1991:
        /*000c*/ 	.word	0x00000000
        /*0010*/ 	.short	0x0000
        /*0012*/ 	.short	0x0000
        /*0014*/ 	.byte	0x00, 0xf0, 0x41, 0x07


	//----- nvinfo : EIATTR_SPARSE_MMA_MASK
	.align		4
.L_1992:
        /*0018*/ 	.byte	0x03, 0x50
        /*001a*/ 	.short	0x0000


	//----- nvinfo : EIATTR_MAXREG_COUNT
	.align		4
        /*001c*/ 	.byte	0x03, 0x1b
        /*001e*/ 	.short	0x00ff


	//----- nvinfo : EIATTR_NUM_BARRIERS
	.align		4
        /*0020*/ 	.byte	0x02, 0x4c
        /*0022*/ 	.byte	0x01
	.zero		1


	//----- nvinfo : EIATTR_ANNOTATIONS
	.align		4
        /*0024*/ 	.byte	0x04, 0x55
        /*0026*/ 	.short	(.L_1994 - .L_1993)


	//   ....[0]....
.L_1993:
        /* <DEDUP_REMOVED lines=62> */


	//----- nvinfo : EIATTR_MERCURY_ISA_VERSION
	.align		4
.L_1994:
        /*03f0*/ 	.byte	0x03, 0x5f
        /*03f2*/ 	.short	0x0101


	//----- nvinfo : EIATTR_COOP_GROUP_MASK_REGIDS
	.align		4
        /*03f4*/ 	.byte	0x04, 0x29
        /*03f6*/ 	.short	(.L_1996 - .L_1995)


	//   ....[0]....
.L_1995:
        /*03f8*/ 	.word	0xffffffff


	//   ....[1]....
        /*03fc*/ 	.word	0xffffffff


	//   ....[2]....
        /*0400*/ 	.word	0xffffffff


	//   ....[3]....
        /*0404*/ 	.word	0xffffffff


	//   ....[4]....
        /*0408*/ 	.word	0xffffffff


	//   ....[5]....
        /*040c*/ 	.word	0xffffffff


	//   ....[6]....
        /*0410*/ 	.word	0xffffffff


	//   ....[7]....
        /*0414*/ 	.word	0xffffffff


	//   ....[8]....
        /*0418*/ 	.word	0xffffffff


	//   ....[9]....
        /*041c*/ 	.word	0xffffffff


	//   ....[10]....
        /*0420*/ 	.word	0xffffffff


	//   ....[11]....
        /*0424*/ 	.word	0xffffffff


	//   ....[12]....
        /*0428*/ 	.word	0xffffffff


	//   ....[13]....
        /*042c*/ 	.word	0xffffffff


	//   ....[14]....
        /*0430*/ 	.word	0xffffffff


	//   ....[15]....
        /*0434*/ 	.word	0xffffffff


	//   ....[16]....
        /*0438*/ 	.word	0x05000004


	//   ....[17]....
        /*043c*/ 	.word	0x05000004


	//   ....[18]....
        /*0440*/ 	.word	0x05000004


	//   ....[19]....
        /*0444*/ 	.word	0x05000004


	//----- nvinfo : EIATTR_COOP_GROUP_INSTR_OFFSETS
	.align		4
.L_1996:
        /*0448*/ 	.byte	0x04, 0x28
        /*044a*/ 	.short	(.L_1998 - .L_1997)


	//   ....[0]....
.L_1997:
        /*044c*/ 	.word	0x0000c6b0


	//   ....[1]....
        /*0450*/ 	.word	0x0000c6d0


	//   ....[2]....
        /*0454*/ 	.word	0x0000c6f0


	//   ....[3]....
        /*0458*/ 	.word	0x0000c710


	//   ....[4]....
        /*045c*/ 	.word	0x00017f10


	//   ....[5]....
        /*0460*/ 	.word	0x00017f50


	//   ....[6]....
        /*0464*/ 	.word	0x00017f70


	//   ....[7]....
        /*0468*/ 	.word	0x00017f90


	//   ....[8]....
        /*046c*/ 	.word	0x000240f0


	//   ....[9]....
        /*0470*/ 	.word	0x00024220


	//   ....[10]....
        /*0474*/ 	.word	0x00024230


	//   ....[11]....
        /*0478*/ 	.word	0x00024260


	//   ....[12]....
        /*047c*/ 	.word	0x00027290


	//   ....[13]....
        /*0480*/ 	.word	0x000272a0


	//   ....[14]....
        /*0484*/ 	.word	0x000272d0


	//   ....[15]....
        /*0488*/ 	.word	0x000272e0


	//   ....[16]....
        /*048c*/ 	.word	0x00028200


	//   ....[17]....
        /*0490*/ 	.word	0x00028270


	//   ....[18]....
        /*0494*/ 	.word	0x000282e0


	//   ....[19]....
        /*0498*/ 	.word	0x00028340


	//----- nvinfo : EIATTR_VRC_CTA_INIT_COUNT
	.align		4
.L_1998:
        /*049c*/ 	.byte	0x02, 0x4a
	.zero		1
	.zero		1


	//----- nvinfo : EIATTR_EXIT_INSTR_OFFSETS
	.align		4
        /*04a0*/ 	.byte	0x04, 0x1c
        /*04a2*/ 	.short	(.L_2000 - .L_1999)


	//   ....[0]....
.L_1999:
        /*04a4*/ 	.word	0x00000060


	//----- nvinfo : EIATTR_CRS_STACK_SIZE
	.align		4
.L_2000:
        /*04a8*/ 	.byte	0x04, 0x1e
        /*04aa*/ 	.short	(.L_2002 - .L_2001)
.L_2001:
        /*04ac*/ 	.word	0x00000000


	//----- nvinfo : EIATTR_CBANK_PARAM_SIZE
	.align		4
.L_2002:
        /*04b0*/ 	.byte	0x03, 0x19
        /*04b2*/ 	.short	0x01d0


	//----- nvinfo : EIATTR_PARAM_CBANK
	.align		4
        /*04b4*/ 	.byte	0x04, 0x0a
        /*04b6*/ 	.short	(.L_2004 - .L_2003)
	.align		4
.L_2003:
        /*04b8*/ 	.word	index@(.nv.constant0._ZN5flash24flash_fwd_splitkv_kernelI23Flash_fwd_kernel_traitsILi64ELi64ELi256ELi4ELb0ELb0EN7cutlass6half_tE19Flash_kernel_traitsILi64ELi64ELi256ELi4ES3_EELb0ELb1ELb1ELb0ELb0ELb1ELb0ELb0EEEvNS_16Flash_fwd_paramsE)
        /*04bc*/ 	.short	0x0380
        /*04be*/ 	.short	0x01d0


	//----- nvinfo : EIATTR_SW_WAR
	.align		4
.L_2004:
        /*04c0*/ 	.byte	0x04, 0x36
        /*04c2*/ 	.short	(.L_2006 - .L_2005)
.L_2005:
        /*04c4*/ 	.word	0x00000008
.L_2006:


//--------------------- .nv.info._ZN5flash24flash_fwd_splitkv_kernelI23Flash_fwd_kernel_traitsILi64ELi64ELi256ELi4ELb0ELb0EN7cutlass6half_tE19Flash_kernel_traitsILi64ELi64ELi256ELi4ES3_EELb0ELb1ELb0ELb0ELb1ELb0ELb0ELb1EEEvNS_16Flash_fwd_paramsE --------------------------
	.section	.nv.info._ZN5flash24flash_fwd_splitkv_kernelI23Flash_fwd_kernel_traitsILi64ELi64ELi256ELi4ELb0ELb0EN7cutlass6half_tE19Flash_kernel_traitsILi64ELi64ELi256ELi4ES3_EELb0ELb1ELb0ELb0ELb1ELb0ELb0ELb1EEEvNS_16Flash_fwd_paramsE,"",@"SHT_CUDA_INFO"
	.sectionflags	@""
	.align	4


	//----- nvinfo : EIATTR_CUDA_API_VERSION
	.align		4
        /*0000*/ 	.byte	0x04, 0x37
        /*0002*/ 	.short	(.L_2008 - .L_2007)
.L_2007:
        /*0004*/ 	.word	0x00000082


	//----- nvinfo : EIATTR_KPARAM_INFO
	.align		4
.L_2008:
        /*0008*/ 	.byte	0x04, 0x17
        /*000a*/ 	.short	(.L_2010 - .L_2009)
.L_2009:
        /*000c*/ 	.word	0x00000000
        /*0010*/ 	.short	0x0000
        /*0012*/ 	.short	0x0000
        /*0014*/ 	.byte	0x00, 0xf0, 0x41, 0x07


	//----- nvinfo : EIATTR_SPARSE_MMA_MASK
	.align		4
.L_2010:
        /*0018*/ 	.byte	0x03, 0x50
        /*001a*/ 	.short	0x0000


	//----- nvinfo : EIATTR_MAXREG_COUNT
	.align		4
        /*001c*/ 	.byte	0x03, 0x1b
        /*001e*/ 	.short	0x00ff


	//----- nvinfo : EIATTR_NUM_BARRIERS
	.align		4
        /*0020*/ 	.byte	0x02, 0x4c
        /*0022*/ 	.byte	0x01
	.zero		1


	//----- nvinfo : EIATTR_ANNOTATIONS
	.align		4
        /*0024*/ 	.byte	0x04, 0x55
        /*0026*/ 	.short	(.L_2012 - .L_2011)


	//   ....[0]....
.L_2011:
        /* <DEDUP_REMOVED lines=110> */


	//----- nvinfo : EIATTR_MERCURY_ISA_VERSION
	.align		4
.L_2012:
        /*06f8*/ 	.byte	0x03, 0x5f
        /*06fa*/ 	.short	0x0101


	//----- nvinfo : EIATTR_COOP_GROUP_MASK_REGIDS
	.align		4
        /*06fc*/ 	.byte	0x04, 0x29
        /*06fe*/ 	.short	(.L_2014 - .L_2013)


	//   ....[0]....
.L_2013:
        /*0700*/ 	.word	0xffffffff


	//   ....[1]....
        /*0704*/ 	.word	0xffffffff


	//   ....[2]....
        /*0708*/ 	.word	0xffffffff


	//   ....[3]....
        /*070c*/ 	.word	0xffffffff


	//   ....[4]....
        /*0710*/ 	.word	0xffffffff


	//   ....[5]....
        /*0714*/ 	.word	0xffffffff


	//   ....[6]....
        /*0718*/ 	.word	0xffffffff


	//   ....[7]....
        /*071c*/ 	.word	0xffffffff


	//   ....[8]....
        /*0720*/ 	.word	0xffffffff


	//   ....[9]....
        /*0724*/ 	.word	0xffffffff


	//   ....[10]....
        /*0728*/ 	.word	0xffffffff


	//   ....[11]....
        /*072c*/ 	.word	0xffffffff


	//   ....[12]....
        /*0730*/ 	.word	0xffffffff


	//   ....[13]....
        /*0734*/ 	.word	0xffffffff


	//   ....[14]....
        /*0738*/ 	.word	0xffffffff


	//   ....[15]....
        /*073c*/ 	.word	0xffffffff


	//   ....[16]....
        /*0740*/ 	.word	0x05000004


	//   ....[17]....
        /*0744*/ 	.word	0x05000004


	//   ....[18]....
        /*0748*/ 	.word	0x05000004


	//   ....[19]....
        /*074c*/ 	.word	0x05000004


	//----- nvinfo : EIATTR_COOP_GROUP_INSTR_OFFSETS
	.align		4
.L_2014:
        /*0750*/ 	.byte	0x04, 0x28
        /*0752*/ 	.short	(.L_2016 - .L_2015)


	//   ....[0]....
.L_2015:
        /*0754*/ 	.word	0x00016f80


	//   ....[1]....
        /*0758*/ 	.word	0x00016fb0


	//   ....[2]....
        /*075c*/ 	.word	0x00016fd0


	//   ....[3]....
        /*0760*/ 	.word	0x00016ff0


	//   ....[4]....
        /*0764*/ 	.word	0x0001e7e0


	//   ....[5]....
        /*0768*/ 	.word	0x0001e800


	//   ....[6]....
        /*076c*/ 	.word	0x00020c60


	//   ....[7]....
        /*0770*/ 	.word	0x00020c90


	//   ....[8]....
        /*0774*/ 	.word	0x000275b0


	//   ....[9]....
        /*0778*/ 	.word	0x00027800


	//   ....[10]....
        /*077c*/ 	.word	0x00028530


	//   ....[11]....
        /*0780*/ 	.word	0x00028560


	//   ....[12]....
        /*0784*/ 	.word	0x0002b160


	//   ....[13]....
        /*0788*/ 	.word	0x0002b170


	//   ....[14]....
        /*078c*/ 	.word	0x0002b1a0


	//   ....[15]....
        /*0790*/ 	.word	0x0002b1b0


	//   ....[16]....
        /*0794*/ 	.word	0x0002c100


	//   ....[17]....
        /*0798*/ 	.word	0x0002c170


	//   ....[18]....
        /*079c*/ 	.word	0x0002c1e0


	//   ....[19]....
        /*07a0*/ 	.word	0x0002c240


	//----- nvinfo : EIATTR_VRC_CTA_INIT_COUNT
	.align		4
.L_2016:
        /*07a4*/ 	.byte	0x02, 0x4a
	.zero		1
	.zero		1


	//----- nvinfo : EIATTR_EXIT_INSTR_OFFSETS
	.align		4
        /*07a8*/ 	.byte	0x04, 0x1c
        /*07aa*/ 	.short	(.L_2018 - .L_2017)


	//   ....[0]....
.L_2017:
        /*07ac*/ 	.word	0x00000060


	//----- nvinfo : EIATTR_CRS_STACK_SIZE
	.align		4
.L_2018:
        /*07b0*/ 	.byte	0x04, 0x1e
        /*07b2*/ 	.short	(.L_2020 - .L_2019)
.L_2019:
        /*07b4*/ 	.word	0x00000000


	//----- nvinfo : EIATTR_CBANK_PARAM_SIZE
	.align		4
.L_2020:
        /*07b8*/ 	.byte	0x03, 0x19
        /*07ba*/ 	.short	0x01d0


	//----- nvinfo : EIATTR_PARAM_CBANK
	.align		4
        /*07bc*/ 	.byte	0x04, 0x0a
        /*07be*/ 	.short	(.L_2022 - .L_2021)
	.align		4
.L_2021:
        /*07c0*/ 	.word	index@(.nv.constant0._ZN5flash24flash_fwd_splitkv_kernelI23Flash_fwd_kernel_traitsILi64ELi64ELi256ELi4ELb0ELb0EN7cutlass6half_tE19Flash_kernel_traitsILi64ELi64ELi256ELi4ES3_EELb0ELb1ELb0ELb0ELb1ELb0ELb0ELb1EEEvNS_16Flash_fwd_paramsE)
        /*07c4*/ 	.short	0x0380
        /*07c6*/ 	.short	0x01d0


	//----- nvinfo : EIATTR_SW_WAR
	.align		4
.L_2022:
        /*07c8*/ 	.byte	0x04, 0x36
        /*07ca*/ 	.short	(.L_2024 - .L_2023)
.L_2023:
        /*07cc*/ 	.word	0x00000008
.L_2024:


//--------------------- .nv.info._ZN5flash24flash_fwd_splitkv_kernelI23Flash_fwd_kernel_traitsILi64ELi64ELi256ELi4ELb0ELb0EN7cutlass6half_tE19Flash_kernel_traitsILi64ELi64ELi256ELi4ES3_EELb0ELb1ELb0ELb0ELb1ELb1ELb0ELb1EEEvNS_16Flash_fwd_paramsE --------------------------
	.section	.nv.info._ZN5flash24flash_fwd_splitkv_kernelI23Flash_fwd_kernel_traitsILi64ELi64ELi256ELi4ELb0ELb0EN7cutlass6half_tE19Flash_kernel_traitsILi64ELi64ELi256ELi4ES3_EELb0ELb1ELb0ELb0ELb1ELb1ELb0ELb1EEEvNS_16Flash_fwd_paramsE,"",@"SHT_CUDA_INFO"
	.sectionflags	@""
	.align	4


	//----- nvinfo : EIATTR_CUDA_API_VERSION
	.align		4
        /*0000*/ 	.byte	0x04, 0x37
        /*0002*/ 	.short	(.L_2026 - .L_2025)
.L_2025:
        /*0004*/ 	.word	0x00000082


	//----- nvinfo : EIATTR_KPARAM_INFO
	.align		4
.L_2026:
        /*0008*/ 	.byte	0x04, 0x17
        /*000a*/ 	.short	(.L_2028 - .L_2027)
.L_2027:
        /*000c*/ 	.word	0x00000000
        /*0010*/ 	.short	0x0000
        /*0012*/ 	.short	0x0000
        /*0014*/ 	.byte	0x00, 0xf0, 0x41, 0x07


	//----- nvinfo : EIATTR_SPARSE_MMA_MASK
	.align		4
.L_2028:
        /*0018*/ 	.byte	0x03, 0x50
        /*001a*/ 	.short	0x0000


	//----- nvinfo : EIATTR_MAXREG_COUNT
	.align		4
        /*001c*/ 	.byte	0x03, 0x1b
        /*001e*/ 	.short	0x00ff


	//----- nvinfo : EIATTR_NUM_BARRIERS
	.align		4
        /*0020*/ 	.byte	0x02, 0x4c
        /*0022*/ 	.byte	0x01
	.zero		1


	//----- nvinfo : EIATTR_ANNOTATIONS
	.align		4
        /*0024*/ 	.byte	0x04, 0x55
        /*0026*/ 	.short	(.L_2030 - .L_2029)


	//   ....[0]....
.L_2029:
        /* <DEDUP_REMOVED lines=30> */


	//----- nvinfo : EIATTR_MERCURY_ISA_VERSION
	.align		4
.L_2030:
        /*01f8*/ 	.byte	0x03, 0x5f
        /*01fa*/ 	.short	0x0101


	//----- nvinfo : EIATTR_COOP_GROUP_MASK_REGIDS
	.align		4
        /*01fc*/ 	.byte	0x04, 0x29
        /*01fe*/ 	.short	(.L_2032 - .L_2031)


	//   ....[0]....
.L_2031:
        /*0200*/ 	.word	0xffffffff


	//   ....[1]....
        /*0204*/ 	.word	0xffffffff


	//   ....[2]....
        /*0208*/ 	.word	0xffffffff


	//   ....[3]....
        /*020c*/ 	.word	0xffffffff


	//   ....[4]....
        /*0210*/ 	.word	0xffffffff


	//   ....[5]....
        /*0214*/ 	.word	0xffffffff


	//   ....[6]....
        /*0218*/ 	.word	0xffffffff


	//   ....[7]....
        /*021c*/ 	.word	0xffffffff


	//   ....[8]....
        /*0220*/ 	.word	0xffffffff


	//   ....[9]....
        /*0224*/ 	.word	0xffffffff


	//   ....[10]....
        /*0228*/ 	.word	0xffffffff


	//   ....[11]....
        /*022c*/ 	.word	0xffffffff


	//   ....[12]....
        /*0230*/ 	.word	0xffffffff


	//   ....[13]....
        /*0234*/ 	.word	0xffffffff


	//   ....[14]....
        /*0238*/ 	.word	0xffffffff


	//   ....[15]....
        /*023c*/ 	.word	0xffffffff


	//   ....[16]....
        /*0240*/ 	.word	0x05000005


	//   ....[17]....
        /*0244*/ 	.word	0x05000005


	//   ....[18]....
        /*0248*/ 	.word	0x05000005


	//   ....[19]....
        /*024c*/ 	.word	0x05000005


	//----- nvinfo : EIATTR_COOP_GROUP_INSTR_OFFSETS
	.align		4
.L_2032:
        /*0250*/ 	.byte	0x04, 0x28
        /*0252*/ 	.short	(.L_2034 - .L_2033)


	//   ....[0]....
.L_2033:
        /*0254*/ 	.word	0x00016dc0


	//   ....[1]....
        /*0258*/ 	.word	0x00016de0


	//   ....[2]....
        /*025c*/ 	.word	0x00016ff0


	//   ....[3]....
        /*0260*/ 	.word	0x00017030


	//   ....[4]....
        /*0264*/ 	.word	0x0001dd50


	//   ....[5]....
        /*0268*/ 	.word	0x0001dd70


	//   ....[6]....
        /*026c*/ 	.word	0x0001f8d0


	//   ....[7]....
        /*0270*/ 	.word	0x0001f900


	//   ....[8]....
        /*0274*/ 	.word	0x00026990


	//   ....[9]....
        /*0278*/ 	.word	0x00026d40


	//   ....[10]....
        /*027c*/ 	.word	0x00028040


	//   ....[11]....
        /*0280*/ 	.word	0x00028210


	//   ....[12]....
        /*0284*/ 	.word	0x0002ac10


	//   ....[13]....
        /*0288*/ 	.word	0x0002ac20


	//   ....[14]....
        /*028c*/ 	.word	0x0002ac50


	//   ....[15]....
        /*0290*/ 	.word	0x0002ac60


	//   ....[16]....
        /*0294*/ 	.word	0x0002baf0


	//   ....[17]....
        /*0298*/ 	.word	0x0002bb60


	//   ....[18]....
        /*029c*/ 	.word	0x0002bbc0


	//   ....[19]....
        /*02a0*/ 	.word	0x0002bc30


	//----- nvinfo : EIATTR_VRC_CTA_INIT_COUNT
	.align		4
.L_2034:
        /*02a4*/ 	.byte	0x02, 0x4a
	.zero		1
	.zero		1


	//----- nvinfo : EIATTR_EXIT_INSTR_OFFSETS
	.align		4
        /*02a8*/ 	.byte	0x04, 0x1c
        /*02aa*/ 	.short	(.L_2036 - .L_2035)


	//   ....[0]....
.L_2035:
        /*02ac*/ 	.word	0x000000a0


	//----- nvinfo : EIATTR_CRS_STACK_SIZE
	.align		4
.L_2036:
        /*02b0*/ 	.byte	0x04, 0x1e
        /*02b2*/ 	.short	(.L_2038 - .L_2037)
.L_2037:
        /*02b4*/ 	.word	0x00000000


	//----- nvinfo : EIATTR_CBANK_PARAM_SIZE
	.align		4
.L_2038:
        /*02b8*/ 	.byte	0x03, 0x19
        /*02ba*/ 	.short	0x01d0


	//----- nvinfo : EIATTR_PARAM_CBANK
	.align		4
        /*02bc*/ 	.byte	0x04, 0x0a
        /*02be*/ 	.short	(.L_2040 - .L_2039)
	.align		4
.L_2039:
        /*02c0*/ 	.word	index@(.nv.constant0._ZN5flash24flash_fwd_splitkv_kernelI23Flash_fwd_kernel_traitsILi64ELi64ELi256ELi4ELb0ELb0EN7cutlass6half_tE19Flash_kernel_traitsILi64ELi64ELi256ELi4ES3_EELb0ELb1ELb0ELb0ELb1ELb1ELb0ELb1EEEvNS_16Flash_fwd_paramsE)
        /*02c4*/ 	.short	0x0380
        /*02c6*/ 	.short	0x01d0


	//----- nvinfo : EIATTR_SW_WAR
	.align		4
.L_2040:
        /*02c8*/ 	.byte	0x04, 0x36
        /*02ca*/ 	.short	(.L_2042 - .L_2041)
.L_2041:
        /*02cc*/ 	.word	0x00000008
.L_2042:


//--------------------- .nv.info._ZN5flash24flash_fwd_splitkv_kernelI23Flash_fwd_kernel_traitsILi64ELi64ELi256ELi4ELb0ELb0EN7cutlass6half_tE19Flash_kernel_traitsILi64ELi64ELi256ELi4ES3_EELb0ELb1ELb1ELb0ELb0ELb0ELb0ELb1EEEvNS_16Flash_fwd_paramsE --------------------------
	.section	.nv.info._ZN5flash24flash_fwd_splitkv_kernelI23Flash_fwd_kernel_traitsILi64ELi64ELi256ELi4ELb0ELb0EN7cutlass6half_tE19Flash_kernel_traitsILi64ELi64ELi256ELi4ES3_EELb0ELb1ELb1ELb0ELb0ELb0ELb0ELb1EEEvNS_16Flash_fwd_paramsE,"",@"SHT_CUDA_INFO"
	.sectionflags	@""
	.align	4


	//----- nvinfo : EIATTR_CUDA_API_VERSION
	.align		4
        /*0000*/ 	.byte	0x04, 0x37
        /*0002*/ 	.short	(.L_2044 - .L_2043)
.L_2043:
        /*0004*/ 	.word	0x00000082


	//----- nvinfo : EIATTR_KPARAM_INFO
	.align		4
.L_2044:
        /*0008*/ 	.byte	0x04, 0x17
        /*000a*/ 	.short	(.L_2046 - .L_2045)
.L_2045:
        /*000c*/ 	.word	0x00000000
        /*0010*/ 	.short	0x0000
        /*0012*/ 	.short	0x0000
        /*0014*/ 	.byte	0x00, 0xf0, 0x41, 0x07


	//----- nvinfo : EIATTR_SPARSE_MMA_MASK
	.align		4
.L_2046:
        /*0018*/ 	.byte	0x03, 0x50
        /*001a*/ 	.short	0x0000


	//----- nvinfo : EIATTR_MAXREG_COUNT
	.align		4
        /*001c*/ 	.byte	0x03, 0x1b
        /*001e*/ 	.short	0x00ff


	//----- nvinfo : EIATTR_NUM_BARRIERS
	.align		4
        /*0020*/ 	.byte	0x02, 0x4c
        /*0022*/ 	.byte	0x01
	.zero		1


	//----- nvinfo : EIATTR_ANNOTATIONS
	.align		4
        /*0024*/ 	.byte	0x04, 0x55
        /*0026*/ 	.short	(.L_2048 - .L_2047)


	//   ....[0]....
.L_2047:
        /* <DEDUP_REMOVED lines=101> */


	//----- nvinfo : EIATTR_MERCURY_ISA_VERSION
	.align		4
.L_2048:
        /*0660*/ 	.byte	0x03, 0x5f
        /*0662*/ 	.short	0x0101


	//----- nvinfo : EIATTR_COOP_GROUP_MASK_REGIDS
	.align		4
        /*0664*/ 	.byte	0x04, 0x29
        /*0666*/ 	.short	(.L_2050 - .L_2049)


	//   ....[0]....
.L_2049:
        /*0668*/ 	.word	0xffffffff


	//   ....[1]....
        /*066c*/ 	.word	0xffffffff


	//   ....[2]....
        /*0670*/ 	.word	0xffffffff


	//   ....[3]....
        /*0674*/ 	.word	0xffffffff


	//   ....[4]....
        /*0678*/ 	.word	0xffffffff


	//   ....[5]....
        /*067c*/ 	.word	0xffffffff


	//   ....[6]....
        /*0680*/ 	.word	0xffffffff


	//   ....[7]....
        /*0684*/ 	.word	0xffffffff


	//   ....[8]....
        /*0688*/ 	.word	0xffffffff


	//   ....[9]....
        /*068c*/ 	.word	0xffffffff


	//   ....[10]....
        /*0690*/ 	.word	0xffffffff


	//   ....[11]....
        /*0694*/ 	.word	0xffffffff


	//   ....[12]....
        /*0698*/ 	.word	0xffffffff


	//   ....[13]....
        /*069c*/ 	.word	0xffffffff


	//   ....[14]....
        /*06a0*/ 	.word	0xffffffff


	//   ....[15]....
        /*06a4*/ 	.word	0xffffffff


	//   ....[16]....
        /*06a8*/ 	.word	0x05000004


	//   ....[17]....
        /*06ac*/ 	.word	0x05000004


	//   ....[18]....
        /*06b0*/ 	.word	0x05000004


	//   ....[19]....
        /*06b4*/ 	.word	0x05000004


	//----- nvinfo : EIATTR_COOP_GROUP_INSTR_OFFSETS
	.align		4
.L_2050:
        /*06b8*/ 	.byte	0x04, 0x28
        /*06ba*/ 	.short	(.L_2052 - .L_2051)


	//   ....[0]....
.L_2051:
        /*06bc*/ 	.word	0x0001ab80


	//   ....[1]....
        /*06c0*/ 	.word	0x0001aba0


	//   ....[2]....
        /*06c4*/ 	.word	0x0001abc0


	//   ....[3]....
        /*06c8*/ 	.word	0x0001abe0


	//   ....[4]....
        /*06cc*/ 	.word	0x00024ce0


	//   ....[5]....
        /*06d0*/ 	.word	0x00024d00


	//   ....[6]....
        /*06d4*/ 	.word	0x00024d20


	//   ....[7]....
        /*06d8*/ 	.word	0x00024d40


	//   ....[8]....
        /*06dc*/ 	.word	0x0002f560


	//   ....[9]....
        /*06e0*/ 	.word	0x0002f660


	//   ....[10]....
        /*06e4*/ 	.word	0x0002f670


	//   ....[11]....
        /*06e8*/ 	.word	0x0002f6a0


	//   ....[12]....
        /*06ec*/ 	.word	0x00032aa0


	//   ....[13]....
        /*06f0*/ 	.word	0x00032ab0


	//   ....[14]....
        /*06f4*/ 	.word	0x00032ae0


	//   ....[15]....
        /*06f8*/ 	.word	0x00032af0


	//   ....[16]....
        /*06fc*/ 	.word	0x00033a50


	//   ....[17]....
        /*0700*/ 	.word	0x00033ac0


	//   ....[18]....
        /*0704*/ 	.word	0x00033b30


	//   ....[19]....
        /*0708*/ 	.word	0x00033b90


	//----- nvinfo : EIATTR_VRC_CTA_INIT_COUNT
	.align		4
.L_2052:
        /*070c*/ 	.byte	0x02, 0x4a
	.zero		1
	.zero		1


	//----- nvinfo : EIATTR_EXIT_INSTR_OFFSETS
	.align		4
        /*0710*/ 	.byte	0x04, 0x1c
        /*0712*/ 	.short	(.L_2054 - .L_2053)


	//   ....[0]....
.L_2053:
        /*0714*/ 	.word	0x00000060


	//----- nvinfo : EIATTR_CRS_STACK_SIZE
	.align		4
.L_2054:
        /*0718*/ 	.byte	0x04, 0x1e
        /*071a*/ 	.short	(.L_2056 - .L_2055)
.L_2055:
        /*071c*/ 	.word	0x00000000


	//----- nvinfo : EIATTR_CBANK_PARAM_SIZE
	.align		4
.L_2056:
        /*0720*/ 	.byte	0x03, 0x19
        /*0722*/ 	.short	0x01d0


	//----- nvinfo : EIATTR_PARAM_CBANK
	.align		4
        /*0724*/ 	.byte	0x04, 0x0a
        /*0726*/ 	.short	(.L_2058 - .L_2057)
	.align		4
.L_2057:
        /*0728*/ 	.word	index@(.nv.constant0._ZN5flash24flash_fwd_splitkv_kernelI23Flash_fwd_kernel_traitsILi64ELi64ELi256ELi4ELb0ELb0EN7cutlass6half_tE19Flash_kernel_traitsILi64ELi64ELi256ELi4ES3_EELb0ELb1ELb1ELb0ELb0ELb0ELb0ELb1EEEvNS_16Flash_fwd_paramsE)
        /*072c*/ 	.short	0x0380
        /*072e*/ 	.short	0x01d0


	//----- nvinfo : EIATTR_SW_WAR
	.align		4
.L_2058:
        /*0730*/ 	.byte	0x04, 0x36
        /*0732*/ 	.short	(.L_2060 - .L_2059)
.L_2059:
        /*0734*/ 	.word	0x00000008
.L_2060:


//--------------------- .nv.info._ZN5flash24flash_fwd_splitkv_kernelI23Flash_fwd_kernel_traitsILi64ELi64ELi256ELi4ELb0ELb0EN7cutlass6half_tE19Flash_kernel_traitsILi64ELi64ELi256ELi4ES3_EELb0ELb1ELb1ELb0ELb0ELb1ELb0ELb1EEEvNS_16Flash_fwd_paramsE --------------------------
	.section	.nv.info._ZN5flash24flash_fwd_splitkv_kernelI23Flash_fwd_kernel_traitsILi64ELi64ELi256ELi4ELb0ELb0EN7cutlass6half_tE19Flash_kernel_traitsILi64ELi64ELi256ELi4ES3_EELb0ELb1ELb1ELb0ELb0ELb1ELb0ELb1EEEvNS_16Flash_fwd_paramsE,"",@"SHT_CUDA_INFO"
	.sectionflags	@""
	.align	4


	//----- nvinfo : EIATTR_CUDA_API_VERSION
	.align		4
        /*0000*/ 	.byte	0x04, 0x37
        /*0002*/ 	.short	(.L_2062 - .L_2061)
.L_2061:
        /*0004*/ 	.word	0x00000082


	//----- nvinfo : EIATTR_KPARAM_INFO
	.align		4
.L_2062:
        /*0008*/ 	.byte	0x04, 0x17
        /*000a*/ 	.short	(.L_2064 - .L_2063)
.L_2063:
        /*000c*/ 	.word	0x00000000
        /*0010*/ 	.short	0x0000
        /*0012*/ 	.short	0x0000
        /*0014*/ 	.byte	0x00, 0xf0, 0x41, 0x07


	//----- nvinfo : EIATTR_SPARSE_MMA_MASK
	.align		4
.L_2064:
        /*0018*/ 	.byte	0x03, 0x50
        /*001a*/ 	.short	0x0000


	//----- nvinfo : EIATTR_MAXREG_COUNT
	.align		4
        /*001c*/ 	.byte	0x03, 0x1b
        /*001e*/ 	.short	0x00ff


	//----- nvinfo : EIATTR_NUM_BARRIERS
	.align		4
        /*0020*/ 	.byte	0x02, 0x4c
        /*0022*/ 	.byte	0x01
	.zero		1


	//----- nvinfo : EIATTR_ANNOTATIONS
	.align		4
        /*0024*/ 	.byte	0x04, 0x55
        /*0026*/ 	.short	(.L_2066 - .L_2065)


	//   ....[0]....
.L_2065:
        /*0028*/ 	.word	0x00000001
        /*002c*/ 	.byte	0x80, 0xd0, 0x01, 0x00, 0x01, 0x00, 0x00, 0x00, 0x90, 0xd0, 0x01, 0x00, 0x01, 0x00, 0x00, 0x00
        /*003c*/ 	.byte	0x40, 0x7b, 0x02, 0x00, 0x01, 0x00, 0x00, 0x00, 0x50, 0x7b, 0x02, 0x00, 0x01, 0x00, 0x00, 0x00
        /*004c*/ 	.byte	0xd0, 0x12, 0x03, 0x00, 0x01, 0x00, 0x00, 0x00, 0x10, 0x16, 0x03, 0x00, 0x01, 0x00, 0x00, 0x00
        /*005c*/ 	.byte	0xe0, 0x39, 0x03, 0x00, 0x01, 0x00, 0x00, 0x00, 0xf0, 0x39, 0x03, 0x00, 0x01, 0x00, 0x00, 0x00
        /*006c*/ 	.byte	0x10, 0x3a, 0x03, 0x00, 0x01, 0x00, 0x00, 0x00, 0x20, 0x3a, 0x03, 0x00


	//----- nvinfo : EIATTR_MERCURY_ISA_VERSION
	.align		4
.L_2066:
        /*0078*/ 	.byte	0x03, 0x5f
        /*007a*/ 	.short	0x0101


	//----- nvinfo : EIATTR_COOP_GROUP_MASK_REGIDS
	.align		4
        /*007c*/ 	.byte	0x04, 0x29
        /*007e*/ 	.short	(.L_2068 - .L_2067)


	//   ....[0]....
.L_2067:
        /*0080*/ 	.word	0xffffffff


	//   ....[1]....
        /*0084*/ 	.word	0xffffffff


	//   ....[2]....
        /*0088*/ 	.word	0xffffffff


	//   ....[3]....
        /*008c*/ 	.word	0xffffffff


	//   ....[4]....
        /*0090*/ 	.word	0xffffffff


	//   ....[5]....
        /*0094*/ 	.word	0xffffffff


	//   ....[6]....
        /*0098*/ 	.word	0xffffffff


	//   ....[7]....
        /*009c*/ 	.word	0xffffffff


	//   ....[8]....
        /*00a0*/ 	.word	0xffffffff


	//   ....[9]....
        /*00a4*/ 	.word	0xffffffff


	//   ....[10]....
        /*00a8*/ 	.word	0xffffffff


	//   ....[11]....
        /*00ac*/ 	.word	0xffffffff


	//   ....[12]....
        /*00b0*/ 	.word	0xffffffff


	//   ....[13]....
        /*00b4*/ 	.word	0xffffffff


	//   ....[14]....
        /*00b8*/ 	.word	0xffffffff


	//   ....[15]....
        /*00bc*/ 	.word	0xffffffff


	//   ....[16]....
        /*00c0*/ 	.word	0x05000005


	//   ....[17]....
        /*00c4*/ 	.word	0x05000005


	//   ....[18]....
        /*00c8*/ 	.word	0x05000005


	//   ....[19]....
        /*00cc*/ 	.word	0x05000005


	//----- nvinfo : EIATTR_COOP_GROUP_INSTR_OFFSETS
	.align		4
.L_2068:
        /*00d0*/ 	.byte	0x04, 0x28
        /*00d2*/ 	.short	(.L_2070 - .L_2069)


	//   ....[0]....
.L_2069:
        /*00d4*/ 	.word	0x0001a770


	//   ....[1]....
        /*00d8*/ 	.word	0x0001a790


	//   ....[2]....
        /*00dc*/ 	.word	0x0001a810


	//   ....[3]....
        /*00e0*/ 	.word	0x0001a820


	//   ....[4]....
        /*00e4*/ 	.word	0x00024f10


	//   ....[5]....
        /*00e8*/ 	.word	0x00024f30


	//   ....[6]....
        /*00ec*/ 	.word	0x00024fb0


	//   ....[7]....
        /*00f0*/ 	.word	0x00024fc0


	//   ....[8]....
        /*00f4*/ 	.word	0x00030c50


	//   ....[9]....
        /*00f8*/ 	.word	0x00030d10


	//   ....[10]....
        /*00fc*/ 	.word	0x00030d40


	//   ....[11]....
        /*0100*/ 	.word	0x00030dc0


	//   ....[12]....
        /*0104*/ 	.word	0x00033a70


	//   ....[13]....
        /*0108*/ 	.word	0x00033a80


	//   ....[14]....
        /*010c*/ 	.word	0x00033ab0


	//   ....[15]....
        /*0110*/ 	.word	0x00033ac0


	//   ....[16]....
        /*0114*/ 	.word	0x00034980


	//   ....[17]....
        /*0118*/ 	.word	0x000349f0


	//   ....[18]....
        /*011c*/ 	.word	0x00034a50


	//   ....[19]....
        /*0120*/ 	.word	0x00034ac0


	//----- nvinfo : EIATTR_VRC_CTA_INIT_COUNT
	.align		4
.L_2070:
        /*0124*/ 	.byte	0x02, 0x4a
	.zero		1
	.zero		1


	//----- nvinfo : EIATTR_EXIT_INSTR_OFFSETS
	.align		4
        /*0128*/ 	.byte	0x04, 0x1c
        /*012a*/ 	.short	(.L_2072 - .L_2071)


	//   ....[0]....
.L_2071:
        /*012c*/ 	.word	0x000000a0


	//----- nvinfo : EIATTR_CRS_STACK_SIZE
	.align		4
.L_2072:
        /*0130*/ 	.byte	0x04, 0x1e
        /*0132*/ 	.short	(.L_2074 - .L_2073)
.L_2073:
        /*0134*/ 	.word	0x00000000


	//----- nvinfo : EIATTR_CBANK_PARAM_SIZE
	.align		4
.L_2074:
        /*0138*/ 	.byte	0x03, 0x19
        /*013a*/ 	.short	0x01d0


	//----- nvinfo : EIATTR_PARAM_CBANK
	.align		4
        /*013c*/ 	.byte	0x04, 0x0a
        /*013e*/ 	.short	(.L_2076 - .L_2075)
	.align		4
.L_2075:
        /*0140*/ 	.word	index@(.nv.constant0._ZN5flash24flash_fwd_splitkv_kernelI23Flash_fwd_kernel_traitsILi64ELi64ELi256ELi4ELb0ELb0EN7cutlass6half_tE19Flash_kernel_traitsILi64ELi64ELi256ELi4ES3_EELb0ELb1ELb1ELb0ELb0ELb1ELb0ELb1EEEvNS_16Flash_fwd_paramsE)
        /*0144*/ 	.short	0x0380
        /*0146*/ 	.short	0x01d0


	//----- nvinfo : EIATTR_SW_WAR
	.align		4
.L_2076:
        /*0148*/ 	.byte	0x04, 0x36
        /*014a*/ 	.short	(.L_2078 - .L_2077)
.L_2077:
        /*014c*/ 	.word	0x00000008
.L_2078:


//--------------------- .nv.info._ZN5flash24flash_fwd_splitkv_kernelI23Flash_fwd_kernel_traitsILi64ELi64ELi256ELi4ELb0ELb0EN7cutlass6half_tE19Flash_kernel_traitsILi64ELi64ELi256ELi4ES3_EELb0ELb1ELb0ELb0ELb1ELb0ELb1ELb0EEEvNS_16Flash_fwd_paramsE --------------------------
	.section	.nv.info._ZN5flash24flash_fwd_splitkv_kernelI23Flash_fwd_kernel_traitsILi64ELi64ELi256ELi4ELb0ELb0EN7cutlass6half_tE19Flash_kernel_traitsILi64ELi64ELi256ELi4ES3_EELb0ELb1ELb0ELb0ELb1ELb0ELb1ELb0EEEvNS_16Flash_fwd_paramsE,"",@"SHT_CUDA_INFO"
	.sectionflags	@""
	.align	4


	//----- nvinfo : EIATTR_CUDA_API_VERSION
	.align		4
        /*0000*/ 	.byte	0x04, 0x37
        /*0002*/ 	.short	(.L_2080 - .L_2079)
.L_2079:
        /*0004*/ 	.word	0x00000082


	//----- nvinfo : EIATTR_KPARAM_INFO
	.align		4
.L_2080:
        /*0008*/ 	.byte	0x04, 0x17
        /*000a*/ 	.short	(.L_2082 - .L_2081)
.L_2081:
        /*000c*/ 	.word	0x00000000
        /*0010*/ 	.short	0x0000
        /*0012*/ 	.short	0x0000
        /*0014*/ 	.byte	0x00, 0xf0, 0x41, 0x07


	//----- nvinfo : EIATTR_SPARSE_MMA_MASK
	.align		4
.L_2082:
        /*0018*/ 	.byte	0x03, 0x50
        /*001a*/ 	.short	0x0000


	//----- nvinfo : EIATTR_MAXREG_COUNT
	.align		4
        /*001c*/ 	.byte	0x03, 0x1b
        /*001e*/ 	.short	0x00ff


	//----- nvinfo : EIATTR_NUM_BARRIERS
	.align		4
        /*0020*/ 	.byte	0x02, 0x4c
        /*0022*/ 	.byte	0x01
	.zero		1


	//----- nvinfo : EIATTR_ANNOTATIONS
	.align		4
        /*0024*/ 	.byte	0x04, 0x55
        /*0026*/ 	.short	(.L_2084 - .L_2083)


	//   ....[0]....
.L_2083:
        /* <DEDUP_REMOVED lines=54> */


	//----- nvinfo : EIATTR_MERCURY_ISA_VERSION
	.align		4
.L_2084:
        /*0378*/ 	.byte	0x03, 0x5f
        /*037a*/ 	.short	0x0101


	//----- nvinfo : EIATTR_COOP_GROUP_MASK_REGIDS
	.align		4
        /*037c*/ 	.byte	0x04, 0x29
        /*037e*/ 	.short	(.L_2086 - .L_2085)


	//   ....[0]....
.L_2085:
        /*0380*/ 	.word	0xffffffff


	//   ....[1]....
        /*0384*/ 	.word	0xffffffff


	//   ....[2]....
        /*0388*/ 	.word	0xffffffff


	//   ....[3]....
        /*038c*/ 	.word	0xffffffff


	//   ....[4]....
        /*0390*/ 	.word	0xffffffff


	//   ....[5]....
        /*0394*/ 	.word	0xffffffff


	//   ....[6]....
        /*0398*/ 	.word	0xffffffff


	//   ....[7]....
        /*039c*/ 	.word	0xffffffff


	//   ....[8]....
        /*03a0*/ 	.word	0xffffffff


	//   ....[9]....
        /*03a4*/ 	.word	0xffffffff


	//   ....[10]....
        /*03a8*/ 	.word	0xffffffff


	//   ....[11]....
        /*03ac*/ 	.word	0xffffffff


	//   ....[12]....
        /*03b0*/ 	.word	0xffffffff


	//   ....[13]....
        /*03b4*/ 	.word	0xffffffff


	//   ....[14]....
        /*03b8*/ 	.word	0xffffffff


	//   ....[15]....
        /*03bc*/ 	.word	0xffffffff


	//   ....[16]....
        /*03c0*/ 	.word	0x05000004


	//   ....[17]....
        /*03c4*/ 	.word	0x05000004


	//   ....[18]....
        /*03c8*/ 	.word	0x05000004


	//   ....[19]....
        /*03cc*/ 	.word	0x05000004


	//----- nvinfo : EIATTR_COOP_GROUP_INSTR_OFFSETS
	.align		4
.L_2086:
        /*03d0*/ 	.byte	0x04, 0x28
        /*03d2*/ 	.short	(.L_2088 - .L_2087)


	//   ....[0]....
.L_2087:
        /*03d4*/ 	.word	0x00007820


	//   ....[1]....
        /*03d8*/ 	.word	0x00007860


	//   ....[2]....
        /*03dc*/ 	.word	0x00007880


	//   ....[3]....
        /*03e0*/ 	.word	0x000078a0


	//   ....[4]....
        /*03e4*/ 	.word	0x0000f400


	//   ....[5]....
        /*03e8*/ 	.word	0x0000f4a0


	//   ....[6]....
        /*03ec*/ 	.word	0x0000f4c0


	//   ....[7]....
        /*03f0*/ 	.word	0x0000f4e0


	//   ....[8]....
        /*03f4*/ 	.word	0x00015cb0


	//   ....[9]....
        /*03f8*/ 	.word	0x00015ea0


	//   ....[10]....
        /*03fc*/ 	.word	0x00016f20


	//   ....[11]....
        /*0400*/ 	.word	0x000170d0


	//   ....[12]....
        /*0404*/ 	.word	0x00019ba0


	//   ....[13]....
        /*0408*/ 	.word	0x00019bb0


	//   ....[14]....
        /*040c*/ 	.word	0x00019be0


	//   ....[15]....
        /*0410*/ 	.word	0x00019bf0


	//   ....[16]....
        /*0414*/ 	.word	0x0001a6b0


	//   ....[17]....
        /*0418*/ 	.word	0x0001a720


	//   ....[18]....
        /*041c*/ 	.word	0x0001a790


	//   ....[19]....
        /*0420*/ 	.word	0x0001a7f0


	//----- nvinfo : EIATTR_VRC_CTA_INIT_COUNT
	.align		4
.L_2088:
        /*0424*/ 	.byte	0x02, 0x4a
	.zero		1
	.zero		1


	//----- nvinfo : EIATTR_EXIT_INSTR_OFFSETS
	.align		4
        /*0428*/ 	.byte	0x04, 0x1c
        /*042a*/ 	.short	(.L_2090 - .L_2089)


	//   ....[0]....
.L_2089:
        /*042c*/ 	.word	0x00000200


	//----- nvinfo : EIATTR_CRS_STACK_SIZE
	.align		4
.L_2090:
        /*0430*/ 	.byte	0x04, 0x1e
        /*0432*/ 	.short	(.L_2092 - .L_2091)
.L_2091:
        /*0434*/ 	.word	0x00000000


	//----- nvinfo : EIATTR_CBANK_PARAM_SIZE
	.align		4
.L_2092:
        /*0438*/ 	.byte	0x03, 0x19
        /*043a*/ 	.short	0x01d0


	//----- nvinfo : EIATTR_PARAM_CBANK
	.align		4
        /*043c*/ 	.byte	0x04, 0x0a
        /*043e*/ 	.short	(.L_2094 - .L_2093)
	.align		4
.L_2093:
        /*0440*/ 	.word	index@(.nv.constant0._ZN5flash24flash_fwd_splitkv_kernelI23Flash_fwd_kernel_traitsILi64ELi64ELi256ELi4ELb0ELb0EN7cutlass6half_tE19Flash_kernel_traitsILi64ELi64ELi256ELi4ES3_EELb0ELb1ELb0ELb0ELb1ELb0ELb1ELb0EEEvNS_16Flash_fwd_paramsE)
        /*0444*/ 	.short	0x0380
        /*0446*/ 	.short	0x01d0


	//----- nvinfo : EIATTR_SW_WAR
	.align		4
.L_2094:
        /*0448*/ 	.byte	0x04, 0x36
        /*044a*/ 	.short	(.L_2096 - .L_2095)
.L_2095:
        /*044c*/ 	.word	0x00000008
.L_2096:


//--------------------- .nv.info._ZN5flash24flash_fwd_splitkv_kernelI23Flash_fwd_kernel_traitsILi64ELi64ELi256ELi4ELb0ELb0EN7cutlass6half_tE19Flash_kernel_traitsILi64ELi64ELi256ELi4ES3_EELb0ELb1ELb0ELb0ELb1ELb1ELb1ELb0EEEvNS_16Flash_fwd_paramsE --------------------------
	.section	.nv.info._ZN5flash24flash_fwd_splitkv_kernelI23Flash_fwd_kernel_traitsILi64ELi64ELi256ELi4ELb0ELb0EN7cutlass6half_tE19Flash_kernel_traitsILi64ELi64ELi256ELi4ES3_EELb0ELb1ELb0ELb0ELb1ELb1ELb1ELb0EEEvNS_16Flash_fwd_paramsE,"",@"SHT_CUDA_INFO"
	.sectionflags	@""
	.align	4


	//----- nvinfo : EIATTR_CUDA_API_VERSION
	.align		4
        /*0000*/ 	.byte	0x04, 0x37
        /*0002*/ 	.short	(.L_2098 - .L_2097)
.L_2097:
        /*0004*/ 	.word	0x00000082


	//----- nvinfo : EIATTR_KPARAM_INFO
	.align		4
.L_2098:
        /*0008*/ 	.byte	0x04, 0x17
        /*000a*/ 	.short	(.L_2100 - .L_2099)
.L_2099:
        /*000c*/ 	.word	0x00000000
        /*0010*/ 	.short	0x0000
        /*0012*/ 	.short	0x0000
        /*0014*/ 	.byte	0x00, 0xf0, 0x41, 0x07


	//----- nvinfo : EIATTR_SPARSE_MMA_MASK
	.align		4
.L_2100:
        /*0018*/ 	.byte	0x03, 0x50
        /*001a*/ 	.short	0x0000


	//----- nvinfo : EIATTR_MAXREG_COUNT
	.align		4
        /*001c*/ 	.byte	0x03, 0x1b
        /*001e*/ 	.short	0x00ff


	//----- nvinfo : EIATTR_NUM_BARRIERS
	.align		4
        /*0020*/ 	.byte	0x02, 0x4c
        /*0022*/ 	.byte	0x01
	.zero		1


	//----- nvinfo : EIATTR_ANNOTATIONS
	.align		4
        /*0024*/ 	.byte	0x04, 0x55
        /*0026*/ 	.short	(.L_2102 - .L_2101)


	//   ....[0]....
.L_2101:
        /* <DEDUP_REMOVED lines=11> */


	//----- nvinfo : EIATTR_MERCURY_ISA_VERSION
	.align		4
.L_2102:
        /*00c8*/ 	.byte	0x03, 0x5f
        /*00ca*/ 	.short	0x0101


	//----- nvinfo : EIATTR_COOP_GROUP_MASK_REGIDS
	.align		4
        /*00cc*/ 	.byte	0x04, 0x29
        /*00ce*/ 	.short	(.L_2104 - .L_2103)


	//   ....[0]....
.L_2103:
        /*00d0*/ 	.word	0xffffffff


	//   ....[1]....
        /*00d4*/ 	.word	0xffffffff


	//   ....[2]....
        /*00d8*/ 	.word	0xffffffff


	//   ....[3]....
        /*00dc*/ 	.word	0xffffffff


	//   ....[4]....
        /*00e0*/ 	.word	0xffffffff


	//   ....[5]....
        /*00e4*/ 	.word	0xffffffff


	//   ....[6]....
        /*00e8*/ 	.word	0xffffffff


	//   ....[7]....
        /*00ec*/ 	.word	0xffffffff


	//   ....[8]....
        /*00f0*/ 	.word	0xffffffff


	//   ....[9]....
        /*00f4*/ 	.word	0xffffffff


	//   ....[10]....
        /*00f8*/ 	.word	0xffffffff


	//   ....[11]....
        /*00fc*/ 	.word	0xffffffff


	//   ....[12]....
        /*0100*/ 	.word	0xffffffff


	//   ....[13]....
        /*0104*/ 	.word	0xffffffff


	//   ....[14]....
        /*0108*/ 	.word	0xffffffff


	//   ....[15]....
        /*010c*/ 	.word	0xffffffff


	//   ....[16]....
        /*0110*/ 	.word	0x05000008


	//   ....[17]....
        /*0114*/ 	.word	0x05000008


	//   ....[18]....
        /*0118*/ 	.word	0x05000008


	//   ....[19]....
        /*011c*/ 	.word	0x05000008


	//----- nvinfo : EIATTR_COOP_GROUP_INSTR_OFFSETS
	.align		4
.L_2104:
        /*0120*/ 	.byte	0x04, 0x28
        /*0122*/ 	.short	(.L_2106 - .L_2105)


	//   ....[0]....
.L_2105:
        /*0124*/ 	.word	0x000085b0


	//   ....[1]....
        /*0128*/ 	.word	0x000085d0


	//   ....[2]....
        /*012c*/ 	.word	0x000085f0


	//   ....[3]....
        /*0130*/ 	.word	0x00008610


	//   ....[4]....
        /*0134*/ 	.word	0x000106e0


	//   ....[5]....
        /*0138*/ 	.word	0x000106f0


	//   ....[6]....
        /*013c*/ 	.word	0x00010720


	//   ....[7]....
        /*0140*/ 	.word	0x00010730


	//   ....[8]....
        /*0144*/ 	.word	0x00018060


	//   ....[9]....
        /*0148*/ 	.word	0x00018500


	//   ....[10]....
        /*014c*/ 	.word	0x000193a0


	//   ....[11]....
        /*0150*/ 	.word	0x00019550


	//   ....[12]....
        /*0154*/ 	.word	0x0001c040


	//   ....[13]....
        /*0158*/ 	.word	0x0001c050


	//   ....[14]....
        /*015c*/ 	.word	0x0001c080


	//   ....[15]....
        /*0160*/ 	.word	0x0001c090


	//   ....[16]....
        /*0164*/ 	.word	0x0001cad0


	//   ....[17]....
        /*0168*/ 	.word	0x0001cb50


	//   ....[18]....
        /*016c*/ 	.word	0x0001cbc0


	//   ....[19]....
        /*0170*/ 	.word	0x0001cc30


	//----- nvinfo : EIATTR_VRC_CTA_INIT_COUNT
	.align		4
.L_2106:
        /*0174*/ 	.byte	0x02, 0x4a
	.zero		1
	.zero		1


	//----- nvinfo : EIATTR_EXIT_INSTR_OFFSETS
	.align		4
        /*0178*/ 	.byte	0x04, 0x1c
        /*017a*/ 	.short	(.L_2108 - .L_2107)


	//   ....[0]....
.L_2107:
        /*017c*/ 	.word	0x00000200


	//----- nvinfo : EIATTR_CRS_STACK_SIZE
	.align		4
.L_2108:
        /*0180*/ 	.byte	0x04, 0x1e
        /*0182*/ 	.short	(.L_2110 - .L_2109)
.L_2109:
        /*0184*/ 	.word	0x00000000


	//----- nvinfo : EIATTR_CBANK_PARAM_SIZE
	.align		4
.L_2110:
        /*0188*/ 	.byte	0x03, 0x19
        /*018a*/ 	.short	0x01d0


	//----- nvinfo : EIATTR_PARAM_CBANK
	.align		4
        /*018c*/ 	.byte	0x04, 0x0a
        /*018e*/ 	.short	(.L_2112 - .L_2111)
	.align		4
.L_2111:
        /*0190*/ 	.word	index@(.nv.constant0._ZN5flash24flash_fwd_splitkv_kernelI23Flash_fwd_kernel_traitsILi64ELi64ELi256ELi4ELb0ELb0EN7cutlass6half_tE19Flash_kernel_traitsILi64ELi64ELi256ELi4ES3_EELb0ELb1ELb0ELb0ELb1ELb1ELb1ELb0EEEvNS_16Flash_fwd_paramsE)
        /*0194*/ 	.short	0x0380
        /*0196*/ 	.short	0x01d0


	//----- nvinfo : EIATTR_SW_WAR
	.align		4
.L_2112:
        /*0198*/ 	.byte	0x04, 0x36
        /*019a*/ 	.short	(.L_2114 - .L_2113)
.L_2113:
        /*019c*/ 	.word	0x00000008
.L_2114:


//--------------------- .nv.info._ZN5flash24flash_fwd_splitkv_kernelI23Flash_fwd_kernel_traitsILi64ELi64ELi256ELi4ELb0ELb0EN7cutlass6half_tE19Flash_kernel_traitsILi64ELi64ELi256ELi4ES3_EELb0ELb1ELb1ELb0ELb0ELb0ELb1ELb0EEEvNS_16Flash_fwd_paramsE --------------------------
	.section	.nv.info._ZN5flash24flash_fwd_splitkv_kernelI23Flash_fwd_kernel_traitsILi64ELi64ELi256ELi4ELb0ELb0EN7cutlass6half_tE19Flash_kernel_traitsILi64ELi64ELi256ELi4ES3_EELb0ELb1ELb1ELb0ELb0ELb0ELb1ELb0EEEvNS_16Flash_fwd_paramsE,"",@"SHT_CUDA_INFO"
	.sectionflags	@""
	.align	4


	//----- nvinfo : EIATTR_CUDA_API_VERSION
	.align		4
        /*0000*/ 	.byte	0x04, 0x37
        /*0002*/ 	.short	(.L_2116 - .L_2115)
.L_2115:
        /*0004*/ 	.word	0x00000082


	//----- nvinfo : EIATTR_KPARAM_INFO
	.align		4
.L_2116:
        /*0008*/ 	.byte	0x04, 0x17
        /*000a*/ 	.short	(.L_2118 - .L_2117)
.L_2117:
        /*000c*/ 	.word	0x00000000
        /*0010*/ 	.short	0x0000
        /*0012*/ 	.short	0x0000
        /*0014*/ 	.byte	0x00, 0xf0, 0x41, 0x07


	//----- nvinfo : EIATTR_SPARSE_MMA_MASK
	.align		4
.L_2118:
        /*0018*/ 	.byte	0x03, 0x50
        /*001a*/ 	.short	0x0000


	//----- nvinfo : EIATTR_MAXREG_COUNT
	.align		4
        /*001c*/ 	.byte	0x03, 0x1b
        /*001e*/ 	.short	0x00ff


	//----- nvinfo : EIATTR_NUM_BARRIERS
	.align		4
        /*0020*/ 	.byte	0x02, 0x4c
        /*0022*/ 	.byte	0x01
	.zero		1


	//----- nvinfo : EIATTR_ANNOTATIONS
	.align		4
        /*0024*/ 	.byte	0x04, 0x55
        /*0026*/ 	.short	(.L_2120 - .L_2119)


	//   ....[0]....
.L_2119:
        /* <DEDUP_REMOVED lines=12> */


	//----- nvinfo : EIATTR_MERCURY_ISA_VERSION
	.align		4
.L_2120:
        /*00d0*/ 	.byte	0x03, 0x5f
        /*00d2*/ 	.short	0x0101


	//----- nvinfo : EIATTR_COOP_GROUP_MASK_REGIDS
	.align		4
        /*00d4*/ 	.byte	0x04, 0x29
        /*00d6*/ 	.short	(.L_2122 - .L_2121)


	//   ....[0]....
.L_2121:
        /*00d8*/ 	.word	0xffffffff


	//   ....[1]....
        /*00dc*/ 	.word	0xffffffff


	//   ....[2]....
        /*00e0*/ 	.word	0xffffffff


	//   ....[3]....
        /*00e4*/ 	.word	0xffffffff


	//   ....[4]....
        /*00e8*/ 	.word	0xffffffff


	//   ....[5]....
        /*00ec*/ 	.word	0xffffffff


	//   ....[6]....
        /*00f0*/ 	.word	0xffffffff


	//   ....[7]....
        /*00f4*/ 	.word	0xffffffff


	//   ....[8]....
        /*00f8*/ 	.word	0xffffffff


	//   ....[9]....
        /*00fc*/ 	.word	0xffffffff


	//   ....[10]....
        /*0100*/ 	.word	0xffffffff


	//   ....[11]....
        /*0104*/ 	.word	0xffffffff


	//   ....[12]....
        /*0108*/ 	.word	0xffffffff


	//   ....[13]....
        /*010c*/ 	.word	0xffffffff


	//   ....[14]....
        /*0110*/ 	.word	0xffffffff


	//   ....[15]....
        /*0114*/ 	.word	0xffffffff


	//   ....[16]....
        /*0118*/ 	.word	0x0500000a


	//   ....[17]....
        /*011c*/ 	.word	0x0500000a


	//   ....[18]....
        /*0120*/ 	.word	0x0500000a


	//   ....[19]....
        /*0124*/ 	.word	0x0500000a


	//----- nvinfo : EIATTR_COOP_GROUP_INSTR_OFFSETS
	.align		4
.L_2122:
        /*0128*/ 	.byte	0x04, 0x28
        /*012a*/ 	.short	(.L_2124 - .L_2123)


	//   ....[0]....
.L_2123:
        /*012c*/ 	.word	0x0000ab30


	//   ....[1]....
        /*0130*/ 	.word	0x0000ab50


	//   ....[2]....
        /*0134*/ 	.word	0x0000ab70


	//   ....[3]....
        /*0138*/ 	.word	0x0000ab90


	//   ....[4]....
        /*013c*/ 	.word	0x000147b0


	//   ....[5]....
        /*0140*/ 	.word	0x000147c0


	//   ....[6]....
        /*0144*/ 	.word	0x000147f0


	//   ....[7]....
        /*0148*/ 	.word	0x00014800


	//   ....[8]....
        /*014c*/ 	.word	0x0001fe90


	//   ....[9]....
        /*0150*/ 	.word	0x0001ff20


	//   ....[10]....
        /*0154*/ 	.word	0x0001ffa0


	//   ....[11]....
        /*0158*/ 	.word	0x0001ffc0


	//   ....[12]....
        /*015c*/ 	.word	0x00022c00


	//   ....[13]....
        /*0160*/ 	.word	0x00022c10


	//   ....[14]....
        /*0164*/ 	.word	0x00022c40


	//   ....[15]....
        /*0168*/ 	.word	0x00022c50


	//   ....[16]....
        /*016c*/ 	.word	0x000236a0


	//   ....[17]....
        /*0170*/ 	.word	0x00023710


	//   ....[18]....
        /*0174*/ 	.word	0x00023770


	//   ....[19]....
        /*0178*/ 	.word	0x000237e0


	//----- nvinfo : EIATTR_VRC_CTA_INIT_COUNT
	.align		4
.L_2124:
        /*017c*/ 	.byte	0x02, 0x4a
	.zero		1
	.zero		1


	//----- nvinfo : EIATTR_EXIT_INSTR_OFFSETS
	.align		4
        /*0180*/ 	.byte	0x04, 0x1c
        /*0182*/ 	.short	(.L_2126 - .L_2125)


	//   ....[0]....
.L_2125:
        /*0184*/ 	.word	0x00000200


	//----- nvinfo : EIATTR_CRS_STACK_SIZE
	.align		4
.L_2126:
        /*0188*/ 	.byte	0x04, 0x1e
        /*018a*/ 	.short	(.L_2128 - .L_2127)
.L_2127:
        /*018c*/ 	.word	0x00000000


	//----- nvinfo : EIATTR_CBANK_PARAM_SIZE
	.align		4
.L_2128:
        /*0190*/ 	.byte	0x03, 0x19
        /*0192*/ 	.short	0x01d0


	//----- nvinfo : EIATTR_PARAM_CBANK
	.align		4
        /*0194*/ 	.byte	0x04, 0x0a
        /*0196*/ 	.short	(.L_2130 - .L_2129)
	.align		4
.L_2129:
        /*0198*/ 	.word	index@(.nv.constant0._ZN5flash24flash_fwd_splitkv_kernelI23Flash_fwd_kernel_traitsILi64ELi64ELi256ELi4ELb0ELb0EN7cutlass6half_tE19Flash_kernel_traitsILi64ELi64ELi256ELi4ES3_EELb0ELb1ELb1ELb0ELb0ELb0ELb1ELb0EEEvNS_16Flash_fwd_paramsE)
        /*019c*/ 	.short	0x0380
        /*019e*/ 	.short	0x01d0


	//----- nvinfo : EIATTR_SW_WAR
	.align		4
.L_2130:
        /*01a0*/ 	.byte	0x04, 0x36
        /*01a2*/ 	.short	(.L_2132 - .L_2131)
.L_2131:
        /*01a4*/ 	.word	0x00000008
.L_2132:


//--------------------- .nv.info._ZN5flash24flash_fwd_splitkv_kernelI23Flash_fwd_kernel_traitsILi64ELi64ELi256ELi4ELb0ELb0EN7cutlass6half_tE19Flash_kernel_traitsILi64ELi64ELi256ELi4ES3_EELb0ELb1ELb1ELb0ELb0ELb1ELb1ELb0EEEvNS_16Flash_fwd_paramsE --------------------------
	.section	.nv.info._ZN5flash24flash_fwd_splitkv_kernelI23Flash_fwd_kernel_traitsILi64ELi64ELi256ELi4ELb0ELb0EN7cutlass6half_tE19Flash_kernel_traitsILi64ELi64ELi256ELi4ES3_EELb0ELb1ELb1ELb0ELb0ELb1ELb1ELb0EEEvNS_16Flash_fwd_paramsE,"",@"SHT_CUDA_INFO"
	.sectionflags	@""
	.align	4


	//----- nvinfo : EIATTR_CUDA_API_VERSION
	.align		4
        /*0000*/ 	.byte	0x04, 0x37
        /*0002*/ 	.short	(.L_2134 - .L_2133)
.L_2133:
        /*0004*/ 	.word	0x00000082


	//----- nvinfo : EIATTR_KPARAM_INFO
	.align		4
.L_2134:
        /*0008*/ 	.byte	0x04, 0x17
        /*000a*/ 	.short	(.L_2136 - .L_2135)
.L_2135:
        /*000c*/ 	.word	0x00000000
        /*0010*/ 	.short	0x0000
        /*0012*/ 	.short	0x0000
        /*0014*/ 	.byte	0x00, 0xf0, 0x41, 0x07


	//----- nvinfo : EIATTR_SPARSE_MMA_MASK
	.align		4
.L_2136:
        /*0018*/ 	.byte	0x03, 0x50
        /*001a*/ 	.short	0x0000


	//----- nvinfo : EIATTR_MAXREG_COUNT
	.align		4
        /*001c*/ 	.byte	0x03, 0x1b
        /*001e*/ 	.short	0x00ff


	//----- nvinfo : EIATTR_NUM_BARRIERS
	.align		4
        /*0020*/ 	.byte	0x02, 0x4c
        /*0022*/ 	.byte	0x01
	.zero		1


	//----- nvinfo : EIATTR_MERCURY_ISA_VERSION
	.align		4
        /*0024*/ 	.byte	0x03, 0x5f
        /*0026*/ 	.short	0x0101


	//----- nvinfo : EIATTR_COOP_GROUP_MASK_REGIDS
	.align		4
        /*0028*/ 	.byte	0x04, 0x29
        /*002a*/ 	.short	(.L_2138 - .L_2137)


	//   ....[0]....
.L_2137:
        /*002c*/ 	.word	0xffffffff


	//   ....[1]....
        /*0030*/ 	.word	0xffffffff


	//   ....[2]....
        /*0034*/ 	.word	0xffffffff


	//   ....[3]....
        /*0038*/ 	.word	0xffffffff


	//   ....[4]....
        /*003c*/ 	.word	0xffffffff


	//   ....[5]....
        /*0040*/ 	.word	0xffffffff


	//   ....[6]....
        /*0044*/ 	.word	0xffffffff


	//   ....[7]....
        /*0048*/ 	.word	0xffffffff


	//   ....[8]....
        /*004c*/ 	.word	0xffffffff


	//   ....[9]....
        /*0050*/ 	.word	0xffffffff


	//   ....[10]....
        /*0054*/ 	.word	0xffffffff


	//   ....[11]....
        /*0058*/ 	.word	0xffffffff


	//   ....[12]....
        /*005c*/ 	.word	0xffffffff


	//   ....[13]....
        /*0060*/ 	.word	0xffffffff


	//   ....[14]....
        /*0064*/ 	.word	0xffffffff


	//   ....[15]....
        /*0068*/ 	.word	0xffffffff


	//   ....[16]....
        /*006c*/ 	.word	0x05000009


	//   ....[17]....
        /*0070*/ 	.word	0x05000009


	//   ....[18]....
        /*0074*/ 	.word	0x05000009


	//   ....[19]....
        /*0078*/ 	.word	0x05000009


	//----- nvinfo : EIATTR_COOP_GROUP_INSTR_OFFSETS
	.align		4
.L_2138:
        /*007c*/ 	.byte	0x04, 0x28
        /*007e*/ 	.short	(.L_2140 - .L_2139)


	//   ....[0]....
.L_2139:
        /*0080*/ 	.word	0x0000bd70


	//   ....[1]....
        /*0084*/ 	.word	0x0000bd90


	//   ....[2]....
        /*0088*/ 	.word	0x0000bdb0


	//   ....[3]....
        /*008c*/ 	.word	0x0000bdd0


	//   ....[4]....
        /*0090*/ 	.word	0x00016ca0


	//   ....[5]....
        /*0094*/ 	.word	0x00016cb0


	//   ....[6]....
        /*0098*/ 	.word	0x00016ce0


	//   ....[7]....
        /*009c*/ 	.word	0x00016cf0


	//   ....[8]....
        /*00a0*/ 	.word	0x00022d10


	//   ....[9]....
        /*00a4*/ 	.word	0x00022d70


	//   ....[10]....
        /*00a8*/ 	.word	0x00022dd0


	//   ....[11]....
        /*00ac*/ 	.word	0x00022df0


	//   ....[12]....
        /*00b0*/ 	.word	0x00025ad0


	//   ....[13]....
        /*00b4*/ 	.word	0x00025ae0


	//   ....[14]....
        /*00b8*/ 	.word	0x00025b10


	//   ....[15]....
        /*00bc*/ 	.word	0x00025b20


	//   ....[16]....
        /*00c0*/ 	.word	0x00026590


	//   ....[17]....
        /*00c4*/ 	.word	0x00026610


	//   ....[18]....
        /*00c8*/ 	.word	0x00026680


	//   ....[19]....
        /*00cc*/ 	.word	0x000266f0


	//----- nvinfo : EIATTR_VRC_CTA_INIT_COUNT
	.align		4
.L_2140:
        /*00d0*/ 	.byte	0x02, 0x4a
	.zero		1
	.zero		1


	//----- nvinfo : EIATTR_EXIT_INSTR_OFFSETS
	.align		4
        /*00d4*/ 	.byte	0x04, 0x1c
        /*00d6*/ 	.short	(.L_2142 - .L_2141)


	//   ....[0]....
.L_2141:
        /*00d8*/ 	.word	0x000001f0


	//----- nvinfo : EIATTR_CRS_STACK_SIZE
	.align		4
.L_2142:
        /*00dc*/ 	.byte	0x04, 0x1e
        /*00de*/ 	.short	(.L_2144 - .L_2143)
.L_2143:
        /*00e0*/ 	.word	0x00000000


	//----- nvinfo : EIATTR_CBANK_PARAM_SIZE
	.align		4
.L_2144:
        /*00e4*/ 	.byte	0x03, 0x19
        /*00e6*/ 	.short	0x01d0


	//----- nvinfo : EIATTR_PARAM_CBANK
	.align		4
        /*00e8*/ 	.byte	0x04, 0x0a
        /*00ea*/ 	.short	(.L_2146 - .L_2145)
	.align		4
.L_2145:
        /*00ec*/ 	.word	index@(.nv.constant0._ZN5flash24flash_fwd_splitkv_kernelI23Flash_fwd_kernel_traitsILi64ELi64ELi256ELi4ELb0ELb0EN7cutlass6half_tE19Flash_kernel_traitsILi64ELi64ELi256ELi4ES3_EELb0ELb1ELb1ELb0ELb0ELb1ELb1ELb0EEEvNS_16Flash_fwd_paramsE)
        /*00f0*/ 	.short	0x0380
        /*00f2*/ 	.short	0x01d0


	//----- nvinfo : EIATTR_SW_WAR
	.align		4
.L_2146:
        /*00f4*/ 	.byte	0x04, 0x36
        /*00f6*/ 	.short	(.L_2148 - .L_2147)
.L_2147:
        /*00f8*/ 	.word	0x00000008
.L_2148:


//--------------------- .nv.info._ZN5flash24flash_fwd_splitkv_kernelI23Flash_fwd_kernel_traitsILi64ELi64ELi256ELi4ELb0ELb0EN7cutlass6half_tE19Flash_kernel_traitsILi64ELi64ELi256ELi4ES3_EELb0ELb1ELb0ELb0ELb1ELb0ELb1ELb1EEEvNS_16Flash_fwd_paramsE --------------------------
	.section	.nv.info._ZN5flash24flash_fwd_splitkv_kernelI23Flash_fwd_kernel_traitsILi64ELi64ELi256ELi4ELb0ELb0EN7cutlass6half_tE19Flash_kernel_traitsILi64ELi64ELi256ELi4ES3_EELb0ELb1ELb0ELb0ELb1ELb0ELb1ELb1EEEvNS_16Flash_fwd_paramsE,"",@"SHT_CUDA_INFO"
	.sectionflags	@""
	.align	4


	//----- nvinfo : EIATTR_CUDA_API_VERSION
	.align		4
        /*0000*/ 	.byte	0x04, 0x37
        /*0002*/ 	.short	(.L_2150 - .L_2149)
.L_2149:
        /*0004*/ 	.word	0x00000082


	//----- nvinfo : EIATTR_KPARAM_INFO
	.align		4
.L_2150:
        /*0008*/ 	.byte	0x04, 0x17
        /*000a*/ 	.short	(.L_2152 - .L_2151)
.L_2151:
        /*000c*/ 	.word	0x00000000
        /*0010*/ 	.short	0x0000
        /*0012*/ 	.short	0x0000
        /*0014*/ 	.byte	0x00, 0xf0, 0x41, 0x07


	//----- nvinfo : EIATTR_SPARSE_MMA_MASK
	.align		4
.L_2152:
        /*0018*/ 	.byte	0x03, 0x50
        /*001a*/ 	.short	0x0000


	//----- nvinfo : EIATTR_MAXREG_COUNT
	.align		4
        /*001c*/ 	.byte	0x03, 0x1b
        /*001e*/ 	.short	0x00ff


	//----- nvinfo : EIATTR_NUM_BARRIERS
	.align		4
        /*0020*/ 	.byte	0x02, 0x4c
        /*0022*/ 	.byte	0x01
	.zero		1


	//----- nvinfo : EIATTR_ANNOTATIONS
	.align		4
        /*0024*/ 	.byte	0x04, 0x55
        /*0026*/ 	.short	(.L_2154 - .L_2153)


	//   ....[0]....
.L_2153:
        /* <DEDUP_REMOVED lines=63> */


	//----- nvinfo : EIATTR_MERCURY_ISA_VERSION
	.align		4
.L_2154:
        /*0408*/ 	.byte	0x03, 0x5f
        /*040a*/ 	.short	0x0101


	//----- nvinfo : EIATTR_COOP_GROUP_MASK_REGIDS
	.align		4
        /*040c*/ 	.byte	0x04, 0x29
        /*040e*/ 	.short	(.L_2156 - .L_2155)


	//   ....[0]....
.L_2155:
        /*0410*/ 	.word	0xffffffff


	//   ....[1]....
        /*0414*/ 	.word	0xffffffff


	//   ....[2]....
        /*0418*/ 	.word	0xffffffff


	//   ....[3]....
        /*041c*/ 	.word	0xffffffff


	//   ....[4]....
        /*0420*/ 	.word	0xffffffff


	//   ....[5]....
        /*0424*/ 	.word	0xffffffff


	//   ....[6]....
        /*0428*/ 	.word	0xffffffff


	//   ....[7]....
        /*042c*/ 	.word	0xffffffff


	//   ....[8]....
        /*0430*/ 	.word	0xffffffff


	//   ....[9]....
        /*0434*/ 	.word	0xffffffff


	//   ....[10]....
        /*0438*/ 	.word	0xffffffff


	//   ....[11]....
        /*043c*/ 	.word	0xffffffff


	//   ....[12]....
        /*0440*/ 	.word	0xffffffff


	//   ....[13]....
        /*0444*/ 	.word	0xffffffff


	//   ....[14]....
        /*0448*/ 	.word	0xffffffff


	//   ....[15]....
        /*044c*/ 	.word	0xffffffff


	//   ....[16]....
        /*0450*/ 	.word	0x05000004


	//   ....[17]....
        /*0454*/ 	.word	0x05000004


	//   ....[18]....
        /*0458*/ 	.word	0x05000004


	//   ....[19]....
        /*045c*/ 	.word	0x05000004


	//----- nvinfo : EIATTR_COOP_GROUP_INSTR_OFFSETS
	.align		4
.L_2156:
        /*0460*/ 	.byte	0x04, 0x28
        /*0462*/ 	.short	(.L_2158 - .L_2157)


	//   ....[0]....
.L_2157:
        /*0464*/ 	.word	0x00017090


	//   ....[1]....
        /*0468*/ 	.word	0x000170d0


	//   ....[2]....
        /*046c*/ 	.word	0x000170f0


	//   ....[3]....
        /*0470*/ 	.word	0x00017110


	//   ....[4]....
        /*0474*/ 	.word	0x0001f380


	//   ....[5]....
        /*0478*/ 	.word	0x0001f420


	//   ....[6]....
        /*047c*/ 	.word	0x0001f440


	//   ....[7]....
        /*0480*/ 	.word	0x0001f470


	//   ....[8]....
        /*0484*/ 	.word	0x00026120


	//   ....[9]....
        /*0488*/ 	.word	0x00026320


	//   ....[10]....
        /*048c*/ 	.word	0x00027440


	//   ....[11]....
        /*0490*/ 	.word	0x00027600


	//   ....[12]....
        /*0494*/ 	.word	0x0002a070


	//   ....[13]....
        /*0498*/ 	.word	0x0002a080


	//   ....[14]....
        /*049c*/ 	.word	0x0002a0b0


	//   ....[15]....
        /*04a0*/ 	.word	0x0002a0c0


	//   ....[16]....
        /*04a4*/ 	.word	0x0002abd0


	//   ....[17]....
        /*04a8*/ 	.word	0x0002ac40


	//   ....[18]....
        /*04ac*/ 	.word	0x0002acb0


	//   ....[19]....
        /*04b0*/ 	.word	0x0002ad10


	//----- nvinfo : EIATTR_VRC_CTA_INIT_COUNT
	.align		4
.L_2158:
        /*04b4*/ 	.byte	0x02, 0x4a
	.zero		1
	.zero		1


	//----- nvinfo : EIATTR_EXIT_INSTR_OFFSETS
	.align		4
        /*04b8*/ 	.byte	0x04, 0x1c
        /*04ba*/ 	.short	(.L_2160 - .L_2159)


	//   ....[0]....
.L_2159:
        /*04bc*/ 	.word	0x00000200


	//----- nvinfo : EIATTR_CRS_STACK_SIZE
	.align		4
.L_2160:
        /*04c0*/ 	.byte	0x04, 0x1e
        /*04c2*/ 	.short	(.L_2162 - .L_2161)
.L_2161:
        /*04c4*/ 	.word	0x00000000


	//----- nvinfo : EIATTR_CBANK_PARAM_SIZE
	.align		4
.L_2162:
        /*04c8*/ 	.byte	0x03, 0x19
        /*04ca*/ 	.short	0x01d0


	//----- nvinfo : EIATTR_PARAM_CBANK
	.align		4
        /*04cc*/ 	.byte	0x04, 0x0a
        /*04ce*/ 	.short	(.L_2164 - .L_2163)
	.align		4
.L_2163:
        /*04d0*/ 	.word	index@(.nv.constant0._ZN5flash24flash_fwd_splitkv_kernelI23Flash_fwd_kernel_traitsILi64ELi64ELi256ELi4ELb0ELb0EN7cutlass6half_tE19Flash_kernel_traitsILi64ELi64ELi256ELi4ES3_EELb0ELb1ELb0ELb0ELb1ELb0ELb1ELb1EEEvNS_16Flash_fwd_paramsE)
        /*04d4*/ 	.short	0x0380
        /*04d6*/ 	.short	0x01d0


	//----- nvinfo : EIATTR_SW_WAR
	.align		4
.L_2164:
        /*04d8*/ 	.byte	0x04, 0x36
        /*04da*/ 	.short	(.L_2166 - .L_2165)
.L_2165:
        /*04dc*/ 	.word	0x00000008
.L_2166:


//--------------------- .nv.info._ZN5flash24flash_fwd_splitkv_kernelI23Flash_fwd_kernel_traitsILi64ELi64ELi256ELi4ELb0ELb0EN7cutlass6half_tE19Flash_kernel_traitsILi64ELi64ELi256ELi4ES3_EELb0ELb1ELb0ELb0ELb1ELb1ELb1ELb1EEEvNS_16Flash_fwd_paramsE --------------------------
	.section	.nv.info._ZN5flash24flash_fwd_splitkv_kernelI23Flash_fwd_kernel_traitsILi64ELi64ELi256ELi4ELb0ELb0EN7cutlass6half_tE19Flash_kernel_traitsILi64ELi64ELi256ELi4ES3_EELb0ELb1ELb0ELb0ELb1ELb1ELb1ELb1EEEvNS_16Flash_fwd_paramsE,"",@"SHT_CUDA_INFO"
	.sectionflags	@""
	.align	4


	//----- nvinfo : EIATTR_CUDA_API_VERSION
	.align		4
        /*0000*/ 	.byte	0x04, 0x37
        /*0002*/ 	.short	(.L_2168 - .L_2167)
.L_2167:
        /*0004*/ 	.word	0x00000082


	//----- nvinfo : EIATTR_KPARAM_INFO
	.align		4
.L_2168:
        /*0008*/ 	.byte	0x04, 0x17
        /*000a*/ 	.short	(.L_2170 - .L_2169)
.L_2169:
        /*000c*/ 	.word	0x00000000
        /*0010*/ 	.short	0x0000
        /*0012*/ 	.short	0x0000
        /*0014*/ 	.byte	0x00, 0xf0, 0x41, 0x07


	//----- nvinfo : EIATTR_SPARSE_MMA_MASK
	.align		4
.L_2170:
        /*0018*/ 	.byte	0x03, 0x50
        /*001a*/ 	.short	0x0000


	//----- nvinfo : EIATTR_MAXREG_COUNT
	.align		4
        /*001c*/ 	.byte	0x03, 0x1b
        /*001e*/ 	.short	0x00ff


	//----- nvinfo : EIATTR_NUM_BARRIERS
	.align		4
        /*0020*/ 	.byte	0x02, 0x4c
        /*0022*/ 	.byte	0x01
	.zero		1


	//----- nvinfo : EIATTR_ANNOTATIONS
	.align		4
        /*0024*/ 	.byte	0x04, 0x55
        /*0026*/ 	.short	(.L_2172 - .L_2171)


	//   ....[0]....
.L_2171:
        /* <DEDUP_REMOVED lines=73> */


	//----- nvinfo : EIATTR_MERCURY_ISA_VERSION
	.align		4
.L_2172:
        /*04a8*/ 	.byte	0x03, 0x5f
        /*04aa*/ 	.short	0x0101


	//----- nvinfo : EIATTR_COOP_GROUP_MASK_REGIDS
	.align		4
        /*04ac*/ 	.byte	0x04, 0x29
        /*04ae*/ 	.short	(.L_2174 - .L_2173)


	//   ....[0]....
.L_2173:
        /*04b0*/ 	.word	0xffffffff


	//   ....[1]....
        /*04b4*/ 	.word	0xffffffff


	//   ....[2]....
        /*04b8*/ 	.word	0xffffffff


	//   ....[3]....
        /*04bc*/ 	.word	0xffffffff


	//   ....[4]....
        /*04c0*/ 	.word	0xffffffff


	//   ....[5]....
        /*04c4*/ 	.word	0xffffffff


	//   ....[6]....
        /*04c8*/ 	.word	0xffffffff


	//   ....[7]....
        /*04cc*/ 	.word	0xffffffff


	//   ....[8]....
        /*04d0*/ 	.word	0xffffffff


	//   ....[9]....
        /*04d4*/ 	.word	0xffffffff


	//   ....[10]....
        /*04d8*/ 	.word	0xffffffff


	//   ....[11]....
        /*04dc*/ 	.word	0xffffffff


	//   ....[12]....
        /*04e0*/ 	.word	0xffffffff


	//   ....[13]....
        /*04e4*/ 	.word	0xffffffff


	//   ....[14]....
        /*04e8*/ 	.word	0xffffffff


	//   ....[15]....
        /*04ec*/ 	.word	0xffffffff


	//   ....[16]....
        /*04f0*/ 	.word	0x05000004


	//   ....[17]....
        /*04f4*/ 	.word	0x05000004


	//   ....[18]....
        /*04f8*/ 	.word	0x05000004


	//   ....[19]....
        /*04fc*/ 	.word	0x05000004


	//----- nvinfo : EIATTR_COOP_GROUP_INSTR_OFFSETS
	.align		4
.L_2174:
        /*0500*/ 	.byte	0x04, 0x28
        /*0502*/ 	.short	(.L_2176 - .L_2175)


	//   ....[0]....
.L_2175:
        /*0504*/ 	.word	0x00017e30


	//   ....[1]....
        /*0508*/ 	.word	0x00017e70


	//   ....[2]....
        /*050c*/ 	.word	0x00017e90


	//   ....[3]....
        /*0510*/ 	.word	0x00017eb0


	//   ....[4]....
        /*0514*/ 	.word	0x00020610


	//   ....[5]....
        /*0518*/ 	.word	0x000206b0


	//   ....[6]....
        /*051c*/ 	.word	0x000206d0


	//   ....[7]....
        /*0520*/ 	.word	0x00020700


	//   ....[8]....
        /*0524*/ 	.word	0x00028a00


	//   ....[9]....
        /*0528*/ 	.word	0x00028b00


	//   ....[10]....
        /*052c*/ 	.word	0x00029f20


	//   ....[11]....
        /*0530*/ 	.word	0x0002a0e0


	//   ....[12]....
        /*0534*/ 	.word	0x0002cba0


	//   ....[13]....
        /*0538*/ 	.word	0x0002cbb0


	//   ....[14]....
        /*053c*/ 	.word	0x0002cbe0


	//   ....[15]....
        /*0540*/ 	.word	0x0002cbf0


	//   ....[16]....
        /*0544*/ 	.word	0x0002d700


	//   ....[17]....
        /*0548*/ 	.word	0x0002d770


	//   ....[18]....
        /*054c*/ 	.word	0x0002d7e0


	//   ....[19]....
        /*0550*/ 	.word	0x0002d840


	//----- nvinfo : EIATTR_VRC_CTA_INIT_COUNT
	.align		4
.L_2176:
        /*0554*/ 	.byte	0x02, 0x4a
	.zero		1
	.zero		1


	//----- nvinfo : EIATTR_EXIT_INSTR_OFFSETS
	.align		4
        /*0558*/ 	.byte	0x04, 0x1c
        /*055a*/ 	.short	(.L_2178 - .L_2177)


	//   ....[0]....
.L_2177:
        /*055c*/ 	.word	0x00000200


	//----- nvinfo : EIATTR_CRS_STACK_SIZE
	.align		4
.L_2178:
        /*0560*/ 	.byte	0x04, 0x1e
        /*0562*/ 	.short	(.L_2180 - .L_2179)
.L_2179:
        /*0564*/ 	.word	0x00000000


	//----- nvinfo : EIATTR_CBANK_PARAM_SIZE
	.align		4
.L_2180:
        /*0568*/ 	.byte	0x03, 0x19
        /*056a*/ 	.short	0x01d0


	//----- nvinfo : EIATTR_PARAM_CBANK
	.align		4
        /*056c*/ 	.byte	0x04, 0x0a
        /*056e*/ 	.short	(.L_2182 - .L_2181)
	.align		4
.L_2181:
        /*0570*/ 	.word	index@(.nv.constant0._ZN5flash24flash_fwd_splitkv_kernelI23Flash_fwd_kernel_traitsILi64ELi64ELi256ELi4ELb0ELb0EN7cutlass6half_tE19Flash_kernel_traitsILi64ELi64ELi256ELi4ES3_EELb0ELb1ELb0ELb0ELb1ELb1ELb1ELb1EEEvNS_16Flash_fwd_paramsE)
        /*0574*/ 	.short	0x0380
        /*0576*/ 	.short	0x01d0


	//----- nvinfo : EIATTR_SW_WAR
	.align		4
.L_2182:
        /*0578*/ 	.byte	0x04, 0x36
        /*057a*/ 	.short	(.L_2184 - .L_2183)
.L_2183:
        /*057c*/ 	.word	0x00000008
.L_2184:


//--------------------- .nv.info._ZN5flash24flash_fwd_splitkv_kernelI23Flash_fwd_kernel_traitsILi64ELi64ELi256ELi4ELb0ELb0EN7cutlass6half_tE19Flash_kernel_traitsILi64ELi64ELi256ELi4ES3_EELb0ELb1ELb1ELb0ELb0ELb0ELb1ELb1EEEvNS_16Flash_fwd_paramsE --------------------------
	.section	.nv.info._ZN5flash24flash_fwd_splitkv_kernelI23Flash_fwd_kernel_traitsILi64ELi64ELi256ELi4ELb0ELb0EN7cutlass6half_tE19Flash_kernel_traitsILi64ELi64ELi256ELi4ES3_EELb0ELb1ELb1ELb0ELb0ELb0ELb1ELb1EEEvNS_16Flash_fwd_paramsE,"",@"SHT_CUDA_INFO"
	.sectionflags	@""
	.align	4


	//----- nvinfo : EIATTR_CUDA_API_VERSION
	.align		4
        /*0000*/ 	.byte	0x04, 0x37
        /*0002*/ 	.short	(.L_2186 - .L_2185)
.L_2185:
        /*0004*/ 	.word	0x00000082


	//----- nvinfo : EIATTR_KPARAM_INFO
	.align		4
.L_2186:
        /*0008*/ 	.byte	0x04, 0x17
        /*000a*/ 	.short	(.L_2188 - .L_2187)
.L_2187:
        /*000c*/ 	.word	0x00000000
        /*0010*/ 	.short	0x0000
        /*0012*/ 	.short	0x0000
        /*0014*/ 	.byte	0x00, 0xf0, 0x41, 0x07


	//----- nvinfo : EIATTR_SPARSE_MMA_MASK
	.align		4
.L_2188:
        /*0018*/ 	.byte	0x03, 0x50
        /*001a*/ 	.short	0x0000


	//----- nvinfo : EIATTR_MAXREG_COUNT
	.align		4
        /*001c*/ 	.byte	0x03, 0x1b
        /*001e*/ 	.short	0x00ff


	//----- nvinfo : EIATTR_NUM_BARRIERS
	.align		4
        /*0020*/ 	.byte	0x02, 0x4c
        /*0022*/ 	.byte	0x01
	.zero		1


	//----- nvinfo : EIATTR_ANNOTATIONS
	.align		4
        /*0024*/ 	.byte	0x04, 0x55
        /*0026*/ 	.short	(.L_2190 - .L_2189)


	//   ....[0]....
.L_2189:
        /* <DEDUP_REMOVED lines=18> */


	//----- nvinfo : EIATTR_MERCURY_ISA_VERSION
	.align		4
.L_2190:
        /*0138*/ 	.byte	0x03, 0x5f
        /*013a*/ 	.short	0x0101


	//----- nvinfo : EIATTR_COOP_GROUP_MASK_REGIDS
	.align		4
        /*013c*/ 	.byte	0x04, 0x29
        /*013e*/ 	.short	(.L_2192 - .L_2191)


	//   ....[0]....
.L_2191:
        /*0140*/ 	.word	0xffffffff


	//   ....[1]....
        /*0144*/ 	.word	0xffffffff


	//   ....[2]....
        /*0148*/ 	.word	0xffffffff


	//   ....[3]....
        /*014c*/ 	.word	0xffffffff


	//   ....[4]....
        /*0150*/ 	.word	0xffffffff


	//   ....[5]....
        /*0154*/ 	.word	0xffffffff


	//   ....[6]....
        /*0158*/ 	.word	0xffffffff


	//   ....[7]....
        /*015c*/ 	.word	0xffffffff


	//   ....[8]....
        /*0160*/ 	.word	0xffffffff


	//   ....[9]....
        /*0164*/ 	.word	0xffffffff


	//   ....[10]....
        /*0168*/ 	.word	0xffffffff


	//   ....[11]....
        /*016c*/ 	.word	0xffffffff


	//   ....[12]....
        /*0170*/ 	.word	0xffffffff


	//   ....[13]....
        /*0174*/ 	.word	0xffffffff


	//   ....[14]....
        /*0178*/ 	.word	0xffffffff


	//   ....[15]....
        /*017c*/ 	.word	0xffffffff


	//   ....[16]....
        /*0180*/ 	.word	0x05000008


	//   ....[17]....
        /*0184*/ 	.word	0x05000008


	//   ....[18]....
        /*0188*/ 	.word	0x05000008


	//   ....[19]....
        /*018c*/ 	.word	0x05000008


	//----- nvinfo : EIATTR_COOP_GROUP_INSTR_OFFSETS
	.align		4
.L_2192:
        /*0190*/ 	.byte	0x04, 0x28
        /*0192*/ 	.short	(.L_2194 - .L_2193)


	//   ....[0]....
.L_2193:
        /*0194*/ 	.word	0x00019c70


	//   ....[1]....
        /*0198*/ 	.word	0x00019c90


	//   ....[2]....
        /*019c*/ 	.word	0x00019cc0


	//   ....[3]....
        /*01a0*/ 	.word	0x00019ce0


	//   ....[4]....
        /*01a4*/ 	.word	0x000236b0


	//   ....[5]....
        /*01a8*/ 	.word	0x000236e0


	//   ....[6]....
        /*01ac*/ 	.word	0x00023720


	//   ....[7]....
        /*01b0*/ 	.word	0x00023730


	//   ....[8]....
        /*01b4*/ 	.word	0x0002ea90


	//   ....[9]....
        /*01b8*/ 	.word	0x0002eaf0


	//   ....[10]....
        /*01bc*/ 	.word	0x0002eb50


	//   ....[11]....
        /*01c0*/ 	.word	0x0002eb70


	//   ....[12]....
        /*01c4*/ 	.word	0x00031870


	//   ....[13]....
        /*01c8*/ 	.word	0x00031880


	//   ....[14]....
        /*01cc*/ 	.word	0x000318b0


	//   ....[15]....
        /*01d0*/ 	.word	0x000318c0


	//   ....[16]....
        /*01d4*/ 	.word	0x00032340


	//   ....[17]....
        /*01d8*/ 	.word	0x000323c0


	//   ....[18]....
        /*01dc*/ 	.word	0x00032440


	//   ....[19]....
        /*01e0*/ 	.word	0x000324b0


	//----- nvinfo : EIATTR_VRC_CTA_INIT_COUNT
	.align		4
.L_2194:
        /*01e4*/ 	.byte	0x02, 0x4a
	.zero		1
	.zero		1


	//----- nvinfo : EIATTR_EXIT_INSTR_OFFSETS
	.align		4
        /*01e8*/ 	.byte	0x04, 0x1c
        /*01ea*/ 	.short	(.L_2196 - .L_2195)


	//   ....[0]....
.L_2195:
        /*01ec*/ 	.word	0x00000200


	//----- nvinfo : EIATTR_CRS_STACK_SIZE
	.align		4
.L_2196:
        /*01f0*/ 	.byte	0x04, 0x1e
        /*01f2*/ 	.short	(.L_2198 - .L_2197)
.L_2197:
        /*01f4*/ 	.word	0x00000000


	//----- nvinfo : EIATTR_CBANK_PARAM_SIZE
	.align		4
.L_2198:
        /*01f8*/ 	.byte	0x03, 0x19
        /*01fa*/ 	.short	0x01d0


	//----- nvinfo : EIATTR_PARAM_CBANK
	.align		4
        /*01fc*/ 	.byte	0x04, 0x0a
        /*01fe*/ 	.short	(.L_2200 - .L_2199)
	.align		4
.L_2199:
        /*0200*/ 	.word	index@(.nv.constant0._ZN5flash24flash_fwd_splitkv_kernelI23Flash_fwd_kernel_traitsILi64ELi64ELi256ELi4ELb0ELb0EN7cutlass6half_tE19Flash_kernel_traitsILi64ELi64ELi256ELi4ES3_EELb0ELb1ELb1ELb0ELb0ELb0ELb1ELb1EEEvNS_16Flash_fwd_paramsE)
        /*0204*/ 	.short	0x0380
        /*0206*/ 	.short	0x01d0


	//----- nvinfo : EIATTR_SW_WAR
	.align		4
.L_2200:
        /*0208*/ 	.byte	0x04, 0x36
        /*020a*/ 	.short	(.L_2202 - .L_2201)
.L_2201:
        /*020c*/ 	.word	0x00000008
.L_2202:


//--------------------- .nv.info._ZN5flash24flash_fwd_splitkv_kernelI23Flash_fwd_kernel_traitsILi64ELi64ELi256ELi4ELb0ELb0EN7cutlass6half_tE19Flash_kernel_traitsILi64ELi64ELi256ELi4ES3_EELb0ELb1ELb1ELb0ELb0ELb1ELb1ELb1EEEvNS_16Flash_fwd_paramsE --------------------------
	.section	.nv.info._ZN5flash24flash_fwd_splitkv_kernelI23Flash_fwd_kernel_traitsILi64ELi64ELi256ELi4ELb0ELb0EN7cutlass6half_tE19Flash_kernel_traitsILi64ELi64ELi256ELi4ES3_EELb0ELb1ELb1ELb0ELb0ELb1ELb1ELb1EEEvNS_16Flash_fwd_paramsE,"",@"SHT_CUDA_INFO"
	.sectionflags	@""
	.align	4


	//----- nvinfo : EIATTR_CUDA_API_VERSION
	.align		4
        /*0000*/ 	.byte	0x04, 0x37
        /*0002*/ 	.short	(.L_2204 - .L_2203)
.L_2203:
        /*0004*/ 	.word	0x00000082


	//----- nvinfo : EIATTR_KPARAM_INFO
	.align		4
.L_2204:
        /*0008*/ 	.byte	0x04, 0x17
        /*000a*/ 	.short	(.L_2206 - .L_2205)
.L_2205:
        /*000c*/ 	.word	0x00000000
        /*0010*/ 	.short	0x0000
        /*0012*/ 	.short	0x0000
        /*0014*/ 	.byte	0x00, 0xf0, 0x41, 0x07


	//----- nvinfo : EIATTR_SPARSE_MMA_MASK
	.align		4
.L_2206:
        /*0018*/ 	.byte	0x03, 0x50
        /*001a*/ 	.short	0x0000


	//----- nvinfo : EIATTR_MAXREG_COUNT
	.align		4
        /*001c*/ 	.byte	0x03, 0x1b
        /*001e*/ 	.short	0x00ff


	//----- nvinfo : EIATTR_NUM_BARRIERS
	.align		4
        /*0020*/ 	.byte	0x02, 0x4c
        /*0022*/ 	.byte	0x01
	.zero		1


	//----- nvinfo : EIATTR_ANNOTATIONS
	.align		4
        /*0024*/ 	.byte	0x04, 0x55
        /*0026*/ 	.short	(.L_2208 - .L_2207)


	//   ....[0]....
.L_2207:
        /*0028*/ 	.word	0x00000001
        /*002c*/ 	.byte	0xc0, 0xd6, 0x01, 0x00, 0x01, 0x00, 0x00, 0x00, 0xd0, 0xd6, 0x01, 0x00, 0x01, 0x00, 0x00, 0x00
        /*003c*/ 	.byte	0xa0, 0x84, 0x02, 0x00, 0x01, 0x00, 0x00, 0x00, 0x10, 0x85, 0x02, 0x00, 0x01, 0x00, 0x00, 0x00
        /*004c*/ 	.byte	0x50, 0x20, 0x03, 0x00, 0x01, 0x00, 0x00, 0x00, 0x90, 0x20, 0x03, 0x00, 0x01, 0x00, 0x00, 0x00
        /*005c*/ 	.byte	0x30, 0x45, 0x03, 0x00, 0x01, 0x00, 0x00, 0x00, 0x40, 0x45, 0x03, 0x00, 0x01, 0x00, 0x00, 0x00
        /*006c*/ 	.byte	0x70, 0x45, 0x03, 0x00, 0x01, 0x00, 0x00, 0x00, 0x80, 0x45, 0x03, 0x00


	//----- nvinfo : EIATTR_MERCURY_ISA_VERSION
	.align		4
.L_2208:
        /*0078*/ 	.byte	0x03, 0x5f
        /*007a*/ 	.short	0x0101


	//----- nvinfo : EIATTR_COOP_GROUP_MASK_REGIDS
	.align		4
        /*007c*/ 	.byte	0x04, 0x29
        /*007e*/ 	.short	(.L_2210 - .L_2209)


	//   ....[0]....
.L_2209:
        /*0080*/ 	.word	0xffffffff


	//   ....[1]....
        /*0084*/ 	.word	0xffffffff


	//   ....[2]....
        /*0088*/ 	.word	0xffffffff


	//   ....[3]....
        /*008c*/ 	.word	0xffffffff


	//   ....[4]....
        /*0090*/ 	.word	0xffffffff


	//   ....[5]....
        /*0094*/ 	.word	0xffffffff


	//   ....[6]....
        /*0098*/ 	.word	0xffffffff


	//   ....[7]....
        /*009c*/ 	.word	0xffffffff


	//   ....[8]....
        /*00a0*/ 	.word	0xffffffff


	//   ....[9]....
        /*00a4*/ 	.word	0xffffffff


	//   ....[10]....
        /*00a8*/ 	.word	0xffffffff


	//   ....[11]....
        /*00ac*/ 	.word	0xffffffff


	//   ....[12]....
        /*00b0*/ 	.word	0xffffffff


	//   ....[13]....
        /*00b4*/ 	.word	0xffffffff


	//   ....[14]....
        /*00b8*/ 	.word	0xffffffff


	//   ....[15]....
        /*00bc*/ 	.word	0xffffffff


	//   ....[16]....
        /*00c0*/ 	.word	0x05000008


	//   ....[17]....
        /*00c4*/ 	.word	0x05000008


	//   ....[18]....
        /*00c8*/ 	.word	0x05000008


	//   ....[19]....
        /*00cc*/ 	.word	0x05000008


	//----- nvinfo : EIATTR_COOP_GROUP_INSTR_OFFSETS
	.align		4
.L_2210:
        /*00d0*/ 	.byte	0x04, 0x28
        /*00d2*/ 	.short	(.L_2212 - .L_2211)


	//   ....[0]....
.L_2211:
        /*00d4*/ 	.word	0x0001ade0


	//   ....[1]....
        /*00d8*/ 	.word	0x0001ae00


	//   ....[2]....
        /*00dc*/ 	.word	0x0001ae30


	//   ....[3]....
        /*00e0*/ 	.word	0x0001ae50


	//   ....[4]....
        /*00e4*/ 	.word	0x00025930


	//   ....[5]....
        /*00e8*/ 	.word	0x00025960


	//   ....[6]....
        /*00ec*/ 	.word	0x000259a0


	//   ....[7]....
        /*00f0*/ 	.word	0x000259b0


	//   ....[8]....
        /*00f4*/ 	.word	0x00031800


	//   ....[9]....
        /*00f8*/ 	.word	0x00031860


	//   ....[10]....
        /*00fc*/ 	.word	0x000318c0


	//   ....[11]....
        /*0100*/ 	.word	0x000318e0


	//   ....[12]....
        /*0104*/ 	.word	0x000345e0


	//   ....[13]....
        /*0108*/ 	.word	0x000345f0


	//   ....[14]....
        /*010c*/ 	.word	0x00034620


	//   ....[15]....
        /*0110*/ 	.word	0x00034630


	//   ....[16]....
        /*0114*/ 	.word	0x000350b0


	//   ....[17]....
        /*0118*/ 	.word	0x00035130


	//   ....[18]....
        /*011c*/ 	.word	0x000351b0


	//   ....[19]....
        /*0120*/ 	.word	0x00035220


	//----- nvinfo : EIATTR_VRC_CTA_INIT_COUNT
	.align		4
.L_2212:
        /*0124*/ 	.byte	0x02, 0x4a
	.zero		1
	.zero		1


	//----- nvinfo : EIATTR_EXIT_INSTR_OFFSETS
	.align		4
        /*0128*/ 	.byte	0x04, 0x1c
        /*012a*/ 	.short	(.L_2214 - .L_2213)


	//   ....[0]....
.L_2213:
        /*012c*/ 	.word	0x00000200


	//----- nvinfo : EIATTR_CRS_STACK_SIZE
	.align		4
.L_2214:
        /*0130*/ 	.byte	0x04, 0x1e
        /*0132*/ 	.short	(.L_2216 - .L_2215)
.L_2215:
        /*0134*/ 	.word	0x00000000


	//----- nvinfo : EIATTR_CBANK_PARAM_SIZE
	.align		4
.L_2216:
        /*0138*/ 	.byte	0x03, 0x19
        /*013a*/ 	.short	0x01d0


	//----- nvinfo : EIATTR_PARAM_CBANK
	.align		4
        /*013c*/ 	.byte	0x04, 0x0a
        /*013e*/ 	.short	(.L_2218 - .L_2217)
	.align		4
.L_2217:
        /*0140*/ 	.word	index@(.nv.constant0._ZN5flash24flash_fwd_splitkv_kernelI23Flash_fwd_kernel_traitsILi64ELi64ELi256ELi4ELb0ELb0EN7cutlass6half_tE19Flash_kernel_traitsILi64ELi64ELi256ELi4ES3_EELb0ELb1ELb1ELb0ELb0ELb1ELb1ELb1EEEvNS_16Flash_fwd_paramsE)
        /*0144*/ 	.short	0x0380
        /*0146*/ 	.short	0x01d0


	//----- nvinfo : EIATTR_SW_WAR
	.align		4
.L_2218:
        /*0148*/ 	.byte	0x04, 0x36
        /*014a*/ 	.short	(.L_2220 - .L_2219)
.L_2219:
        /*014c*/ 	.word	0x00000008
.L_2220:


//--------------------- .nv.info._ZN5flash32flash_fwd_splitkv_combine_kernelI23Flash_fwd_kernel_traitsILi64ELi64ELi128ELi4ELb0ELb0EN7cutlass6half_tE19Flash_kernel_traitsILi64ELi64ELi128ELi4ES3_EELi8ELi7ELb0EEEvNS_16Flash_fwd_paramsE --------------------------
	.section	.nv.info._ZN5flash32flash_fwd_splitkv_combine_kernelI23Flash_fwd_kernel_traitsILi64ELi64ELi128ELi4ELb0ELb0EN7cutlass6half_tE19Flash_kernel_traitsILi64ELi64ELi128ELi4ES3_EELi8ELi7ELb0EEEvNS_16Flash_fwd_paramsE,"",@"SHT_CUDA_INFO"
	.sectionflags	@""
	.align	4


	//----- nvinfo : EIATTR_CUDA_API_VERSION
	.align		4
        /*0000*/ 	.byte	0x04, 0x37
        /*0002*/ 	.short	(.L_2222 - .L_2221)
.L_2221:
        /*0004*/ 	.word	0x00000082


	//----- nvinfo : EIATTR_KPARAM_INFO
	.align		4
.L_2222:
        /*0008*/ 	.byte	0x04, 0x17
        /*000a*/ 	.short	(.L_2224 - .L_2223)
.L_2223:
        /*000c*/ 	.word	0x00000000
        /*0010*/ 	.short	0x0000
        /*0012*/ 	.short	0x0000
        /*0014*/ 	.byte	0x00, 0xf0, 0x41, 0x07


	//----- nvinfo : EIATTR_SPARSE_MMA_MASK
	.align		4
.L_2224:
        /*0018*/ 	.byte	0x03, 0x50
        /*001a*/ 	.short	0x0000


	//----- nvinfo : EIATTR_MAXREG_COUNT
	.align		4
        /*001c*/ 	.byte	0x03, 0x1b
        /*001e*/ 	.short	0x00ff


	//----- nvinfo : EIATTR_NUM_BARRIERS
	.align		4
        /*0020*/ 	.byte	0x02, 0x4c
        /*0022*/ 	.byte	0x01
	.zero		1


	//----- nvinfo : EIATTR_MERCURY_ISA_VERSION
	.align		4
        /*0024*/ 	.byte	0x03, 0x5f
        /*0026*/ 	.short	0x0101


	//----- nvinfo : EIATTR_COOP_GROUP_MASK_REGIDS
	.align		4
        /*0028*/ 	.byte	0x04, 0x29
        /*002a*/ 	.short	(.L_2226 - .L_2225)


	//   ....[0]....
.L_2225:
        /*002c*/ 	.word	0xffffffff


	//   ....[1]....
        /*0030*/ 	.word	0xffffffff


	//   ....[2]....
        /*0034*/ 	.word	0xffffffff


	//   ....[3]....
        /*0038*/ 	.word	0xffffffff


	//   ....[4]....
        /*003c*/ 	.word	0xffffffff


	//   ....[5]....
        /*0040*/ 	.word	0xffffffff


	//   ....[6]....
        /*0044*/ 	.word	0xffffffff


	//   ....[7]....
        /*0048*/ 	.word	0xffffffff


	//----- nvinfo : EIATTR_COOP_GROUP_INSTR_OFFSETS
	.align		4
.L_2226:
        /*004c*/ 	.byte	0x04, 0x28
        /*004e*/ 	.short	(.L_2228 - .L_2227)


	//   ....[0]....
.L_2227:
        /*0050*/ 	.word	0x00001ea0


	//   ....[1]....
        /*0054*/ 	.word	0x00001ed0


	//   ....[2]....
        /*0058*/ 	.word	0x00001f10


	//   ....[3]....
        /*005c*/ 	.word	0x00001f50


	//   ....[4]....
        /*0060*/ 	.word	0x000022e0


	//   ....[5]....
        /*0064*/ 	.word	0x00002360


	//   ....[6]....
        /*0068*/ 	.word	0x000023d0


	//   ....[7]....
        /*006c*/ 	.word	0x000024e0


	//----- nvinfo : EIATTR_VRC_CTA_INIT_COUNT
	.align		4
.L_2228:
        /*0070*/ 	.byte	0x02, 0x4a
	.zero		1
	.zero		1


	//----- nvinfo : EIATTR_EXIT_INSTR_OFFSETS
	.align		4
        /*0074*/ 	.byte	0x04, 0x1c
        /*0076*/ 	.short	(.L_2230 - .L_2229)


	//   ....[0]....
.L_2229:
        /*0078*/ 	.word	0x00004590


	//   ....[1]....
        /*007c*/ 	.word	0x00004870


	//   ....[2]....
        /*0080*/ 	.word	0x00004a90


	//----- nvinfo : EIATTR_CRS_STACK_SIZE
	.align		4
.L_2230:
        /*0084*/ 	.byte	0x04, 0x1e
        /*0086*/ 	.short	(.L_2232 - .L_2231)
.L_2231:
        /*0088*/ 	.word	0x00000000


	//----- nvinfo : EIATTR_CBANK_PARAM_SIZE
	.align		4
.L_2232:
        /*008c*/ 	.byte	0x03, 0x19
        /*008e*/ 	.short	0x01d0


	//----- nvinfo : EIATTR_PARAM_CBANK
	.align		4
        /*0090*/ 	.byte	0x04, 0x0a
        /*0092*/ 	.short	(.L_2234 - .L_2233)
	.align		4
.L_2233:
        /*0094*/ 	.word	index@(.nv.constant0._ZN5flash32flash_fwd_splitkv_combine_kernelI23Flash_fwd_kernel_traitsILi64ELi64ELi128ELi4ELb0ELb0EN7cutlass6half_tE19Flash_kernel_traitsILi64ELi64ELi128ELi4ES3_EELi8ELi7ELb0EEEvNS_16Flash_fwd_paramsE)
        /*0098*/ 	.short	0x0380
        /*009a*/ 	.short	0x01d0


	//----- nvinfo : EIATTR_SW_WAR
	.align		4
.L_2234:
        /*009c*/ 	.byte	0x04, 0x36
        /*009e*/ 	.short	(.L_2236 - .L_2235)
.L_2235:
        /*00a0*/ 	.word	0x00000008
.L_2236:


//--------------------- .nv.info._ZN5flash32flash_fwd_splitkv_combine_kernelI23Flash_fwd_kernel_traitsILi64ELi64ELi128ELi4ELb0ELb0EN7cutlass6half_tE19Flash_kernel_traitsILi64ELi64ELi128ELi4ES3_EELi8ELi6ELb0EEEvNS_16Flash_fwd_paramsE --------------------------
	.section	.nv.info._ZN5flash32flash_fwd_splitkv_combine_kernelI23Flash_fwd_kernel_traitsILi64ELi64ELi128ELi4ELb0ELb0EN7cutlass6half_tE19Flash_kernel_traitsILi64ELi64ELi128ELi4ES3_EELi8ELi6ELb0EEEvNS_16Flash_fwd_paramsE,"",@"SHT_CUDA_INFO"
	.sectionflags	@""
	.align	4


	//----- nvinfo : EIATTR_CUDA_API_VERSION
	.align		4
        /*0000*/ 	.byte	0x04, 0x37
        /*0002*/ 	.short	(.L_2238 - .L_2237)
.L_2237:
        /*0004*/ 	.word	0x00000082


	//----- nvinfo : EIATTR_KPARAM_INFO
	.align		4
.L_2238:
        /*0008*/ 	.byte	0x04, 0x17
        /*000a*/ 	.short	(.L_2240 - .L_2239)
.L_2239:
        /*000c*/ 	.word	0x00000000
        /*0010*/ 	.short	0x0000
        /*0012*/ 	.short	0x0000
        /*0014*/ 	.byte	0x00, 0xf0, 0x41, 0x07


	//----- nvinfo : EIATTR_SPARSE_MMA_MASK
	.align		4
.L_2240:
        /*0018*/ 	.byte	0x03, 0x50
        /*001a*/ 	.short	0x0000


	//----- nvinfo : EIATTR_MAXREG_COUNT
	.align		4
        /*001c*/ 	.byte	0x03, 0x1b
        /*001e*/ 	.short	0x00ff


	//----- nvinfo : EIATTR_NUM_BARRIERS
	.align		4
        /*0020*/ 	.byte	0x02, 0x4c
        /*0022*/ 	.byte	0x01
	.zero		1


	//----- nvinfo : EIATTR_MERCURY_ISA_VERSION
	.align		4
        /*0024*/ 	.byte	0x03, 0x5f
        /*0026*/ 	.short	0x0101


	//----- nvinfo : EIATTR_COOP_GROUP_MASK_REGIDS
	.align		4
        /*0028*/ 	.byte	0x04, 0x29
        /*002a*/ 	.short	(.L_2242 - .L_2241)


	//   ....[0]....
.L_2241:
        /*002c*/ 	.word	0xffffffff


	//   ....[1]....
        /*0030*/ 	.word	0xffffffff


	//   ....[2]....
        /*0034*/ 	.word	0xffffffff


	//   ....[3]....
        /*0038*/ 	.word	0xffffffff


	//   ....[4]....
        /*003c*/ 	.word	0xffffffff


	//   ....[5]....
        /*0040*/ 	.word	0xffffffff


	//   ....[6]....
        /*0044*/ 	.word	0xffffffff


	//   ....[7]....
        /*0048*/ 	.word	0xffffffff


	//----- nvinfo : EIATTR_COOP_GROUP_INSTR_OFFSETS
	.align		4
.L_2242:
        /*004c*/ 	.byte	0x04, 0x28
        /*004e*/ 	.short	(.L_2244 - .L_2243)


	//   ....[0]....
.L_2243:
        /*0050*/ 	.word	0x00001cd0


	//   ....[1]....
        /*0054*/ 	.word	0x00001d40


	//   ....[2]....
        /*0058*/ 	.word	0x00001d80


	//   ....[3]....
        /*005c*/ 	.word	0x00001e10


	//   ....[4]....
        /*0060*/ 	.word	0x00001fe0


	//   ....[5]....
        /*0064*/ 	.word	0x00002050


	//   ....[6]....
        /*0068*/ 	.word	0x000020f0


	//   ....[7]....
        /*006c*/ 	.word	0x00002200


	//----- nvinfo : EIATTR_VRC_CTA_INIT_COUNT
	.align		4
.L_2244:
        /*0070*/ 	.byte	0x02, 0x4a
	.zero		1
	.zero		1


	//----- nvinfo : EIATTR_EXIT_INSTR_OFFSETS
	.align		4
        /*0074*/ 	.byte	0x04, 0x1c
        /*0076*/ 	.short	(.L_2246 - .L_2245)


	//   ....[0]....
.L_2245:
        /*0078*/ 	.word	0x000040b0


	//   ....[1]....
        /*007c*/ 	.word	0x00004390


	//   ....[2]....
        /*0080*/ 	.word	0x000045b0


	//----- nvinfo : EIATTR_CRS_STACK_SIZE
	.align		4
.L_2246:
        /*0084*/ 	.byte	0x04, 0x1e
        /*0086*/ 	.short	(.L_2248 - .L_2247)
.L_2247:
        /*0088*/ 	.word	0x00000000


	//----- nvinfo : EIATTR_CBANK_PARAM_SIZE
	.align		4
.L_2248:
        /*008c*/ 	.byte	0x03, 0x19
        /*008e*/ 	.short	0x01d0


	//----- nvinfo : EIATTR_PARAM_CBANK
	.align		4
        /*0090*/ 	.byte	0x04, 0x0a
        /*0092*/ 	.short	(.L_2250 - .L_2249)
	.align		4
.L_2249:
        /*0094*/ 	.word	index@(.nv.constant0._ZN5flash32flash_fwd_splitkv_combine_kernelI23Flash_fwd_kernel_traitsILi64ELi64ELi128ELi4ELb0ELb0EN7cutlass6half_tE19Flash_kernel_traitsILi64ELi64ELi128ELi4ES3_EELi8ELi6ELb0EEEvNS_16Flash_fwd_paramsE)
        /*0098*/ 	.short	0x0380
        /*009a*/ 	.short	0x01d0


	//----- nvinfo : EIATTR_SW_WAR
	.align		4
.L_2250:
        /*009c*/ 	.byte	0x04, 0x36
        /*009e*/ 	.short	(.L_2252 - .L_2251)
.L_2251:
        /*00a0*/ 	.word	0x00000008
.L_2252:


//--------------------- .nv.info._ZN5flash32flash_fwd_splitkv_combine_kernelI23Flash_fwd_kernel_traitsILi64ELi64ELi128ELi4ELb0ELb0EN7cutlass6half_tE19Flash_kernel_traitsILi64ELi64ELi128ELi4ES3_EELi8ELi5ELb0EEEvNS_16Flash_fwd_paramsE --------------------------
	.section	.nv.info._ZN5flash32flash_fwd_splitkv_combine_kernelI23Flash_fwd_kernel_traitsILi64ELi64ELi128ELi4ELb0ELb0EN7cutlass6half_tE19Flash_kernel_traitsILi64ELi64ELi128ELi4ES3_EELi8ELi5ELb0EEEvNS_16Flash_fwd_paramsE,"",@"SHT_CUDA_INFO"
	.sectionflags	@""
	.align	4


	//----- nvinfo : EIATTR_CUDA_API_VERSION
	.align		4
        /*0000*/ 	.byte	0x04, 0x37
        /*0002*/ 	.short	(.L_2254 - .L_2253)
.L_2253:
        /*0004*/ 	.word	0x00000082


	//----- nvinfo : EIATTR_KPARAM_INFO
	.align		4
.L_2254:
        /*0008*/ 	.byte	0x04, 0x17
        /*000a*/ 	.short	(.L_2256 - .L_2255)
.L_2255:
        /*000c*/ 	.word	0x00000000
        /*0010*/ 	.short	0x0000
        /*0012*/ 	.short	0x0000
        /*0014*/ 	.byte	0x00, 0xf0, 0x41, 0x07


	//----- nvinfo : EIATTR_SPARSE_MMA_MASK
	.align		4
.L_2256:
        /*0018*/ 	.byte	0x03, 0x50
        /*001a*/ 	.short	0x0000


	//----- nvinfo : EIATTR_MAXREG_COUNT
	.align		4
        /*001c*/ 	.byte	0x03, 0x1b
        /*001e*/ 	.short	0x00ff


	//----- nvinfo : EIATTR_NUM_BARRIERS
	.align		4
        /*0020*/ 	.byte	0x02, 0x4c
        /*0022*/ 	.byte	0x01
	.zero		1


	//----- nvinfo : EIATTR_MERCURY_ISA_VERSION
	.align		4
        /*0024*/ 	.byte	0x03, 0x5f
        /*0026*/ 	.short	0x0101


	//----- nvinfo : EIATTR_COOP_GROUP_MASK_REGIDS
	.align		4
        /*0028*/ 	.byte	0x04, 0x29
        /*002a*/ 	.short	(.L_2258 - .L_2257)


	//   ....[0]....
.L_2257:
        /*002c*/ 	.word	0xffffffff


	//   ....[1]....
        /*0030*/ 	.word	0xffffffff


	//   ....[2]....
        /*0034*/ 	.word	0xffffffff


	//   ....[3]....
        /*0038*/ 	.word	0xffffffff


	//   ....[4]....
        /*003c*/ 	.word	0xffffffff


	//   ....[5]....
        /*0040*/ 	.word	0xffffffff


	//   ....[6]....
        /*0044*/ 	.word	0xffffffff


	//   ....[7]....
        /*0048*/ 	.word	0xffffffff


	//----- nvinfo : EIATTR_COOP_GROUP_INSTR_OFFSETS
	.align		4
.L_2258:
        /*004c*/ 	.byte	0x04, 0x28
        /*004e*/ 	.short	(.L_2260 - .L_2259)


	//   ....[0]....
.L_2259:
        /*0050*/ 	.word	0x000019b0


	//   ....[1]....
        /*0054*/ 	.word	0x000019f0


	//   ....[2]....
        /*0058*/ 	.word	0x00001a60


	//   ....[3]....
        /*005c*/ 	.word	0x00001ac0


	//   ....[4]....
        /*0060*/ 	.word	0x00001c70


	//   ....[5]....
        /*0064*/ 	.word	0x00001ce0


	//   ....[6]....
        /*0068*/ 	.word	0x00001d50


	//   ....[7]....
        /*006c*/ 	.word	0x00001e70


	//----- nvinfo : EIATTR_VRC_CTA_INIT_COUNT
	.align		4
.L_2260:
        /*0070*/ 	.byte	0x02, 0x4a
	.zero		1
	.zero		1


	//----- nvinfo : EIATTR_EXIT_INSTR_OFFSETS
	.align		4
        /*0074*/ 	.byte	0x04, 0x1c
        /*0076*/ 	.short	(.L_2262 - .L_2261)


	//   ....[0]....
.L_2261:
        /*0078*/ 	.word	0x00003c80


	//   ....[1]....
        /*007c*/ 	.word	0x00003f60


	//   ....[2]....
        /*0080*/ 	.word	0x00004180


	//----- nvinfo : EIATTR_CRS_STACK_SIZE
	.align		4
.L_2262:
        /*0084*/ 	.byte	0x04, 0x1e
        /*0086*/ 	.short	(.L_2264 - .L_2263)
.L_2263:
        /*0088*/ 	.word	0x00000000


	//----- nvinfo : EIATTR_CBANK_PARAM_SIZE
	.align		4
.L_2264:
        /*008c*/ 	.byte	0x03, 0x19
        /*008e*/ 	.short	0x01d0


	//----- nvinfo : EIATTR_PARAM_CBANK
	.align		4
        /*0090*/ 	.byte	0x04, 0x0a
        /*0092*/ 	.short	(.L_2266 - .L_2265)
	.align		4
.L_2265:
        /*0094*/ 	.word	index@(.nv.constant0._ZN5flash32flash_fwd_splitkv_combine_kernelI23Flash_fwd_kernel_traitsILi64ELi64ELi128ELi4ELb0ELb0EN7cutlass6half_tE19Flash_kernel_traitsILi64ELi64ELi128ELi4ES3_EELi8ELi5ELb0EEEvNS_16Flash_fwd_paramsE)
        /*0098*/ 	.short	0x0380
        /*009a*/ 	.short	0x01d0


	//----- nvinfo : EIATTR_SW_WAR
	.align		4
.L_2266:
        /*009c*/ 	.byte	0x04, 0x36
        /*009e*/ 	.short	(.L_2268 - .L_2267)
.L_2267:
        /*00a0*/ 	.word	0x00000008
.L_2268:


//--------------------- .nv.info._ZN5flash32flash_fwd_splitkv_combine_kernelI23Flash_fwd_kernel_traitsILi64ELi64ELi128ELi4ELb0ELb0EN7cutlass6half_tE19Flash_kernel_traitsILi64ELi64ELi128ELi4ES3_EELi8ELi4ELb0EEEvNS_16Flash_fwd_paramsE --------------------------
	.section	.nv.info._ZN5flash32flash_fwd_splitkv_combine_kernelI23Flash_fwd_kernel_traitsILi64ELi64ELi128ELi4ELb0ELb0EN7cutlass6half_tE19Flash_kernel_traitsILi64ELi64ELi128ELi4ES3_EELi8ELi4ELb0EEEvNS_16Flash_fwd_paramsE,"",@"SHT_CUDA_INFO"
	.sectionflags	@""
	.align	4


	//----- nvinfo : EIATTR_CUDA_API_VERSION
	.align		4
        /*0000*/ 	.byte	0x04, 0x37
        /*0002*/ 	.short	(.L_2270 - .L_2269)
.L_2269:
        /*0004*/ 	.word	0x00000082


	//----- nvinfo : EIATTR_KPARAM_INFO
	.align		4
.L_2270:
        /*0008*/ 	.byte	0x04, 0x17
        /*000a*/ 	.short	(.L_2272 - .L_2271)
.L_2271:
        /*000c*/ 	.word	0x00000000
        /*0010*/ 	.short	0x0000
        /*0012*/ 	.short	0x0000
        /*0014*/ 	.byte	0x00, 0xf0, 0x41, 0x07


	//----- nvinfo : EIATTR_SPARSE_MMA_MASK
	.align		4
.L_2272:
        /*0018*/ 	.byte	0x03, 0x50
        /*001a*/ 	.short	0x0000


	//----- nvinfo : EIATTR_MAXREG_COUNT
	.align		4
        /*001c*/ 	.byte	0x03, 0x1b
        /*001e*/ 	.short	0x00ff


	//----- nvinfo : EIATTR_NUM_BARRIERS
	.align		4
        /*0020*/ 	.byte	0x02, 0x4c
        /*0022*/ 	.byte	0x01
	.zero		1


	//----- nvinfo : EIATTR_MERCURY_ISA_VERSION
	.align		4
        /*0024*/ 	.byte	0x03, 0x5f
        /*0026*/ 	.short	0x0101


	//----- nvinfo : EIATTR_COOP_GROUP_MASK_REGIDS
	.align		4
        /*0028*/ 	.byte	0x04, 0x29
        /*002a*/ 	.short	(.L_2274 - .L_2273)


	//   ....[0]....
.L_2273:
        /*002c*/ 	.word	0xffffffff


	//   ....[1]....
        /*0030*/ 	.word	0xffffffff


	//   ....[2]....
        /*0034*/ 	.word	0xffffffff


	//   ....[3]....
        /*0038*/ 	.word	0xffffffff


	//   ....[4]....
        /*003c*/ 	.word	0xffffffff


	//   ....[5]....
        /*0040*/ 	.word	0xffffffff


	//   ....[6]....
        /*0044*/ 	.word	0xffffffff


	//   ....[7]....
        /*0048*/ 	.word	0xffffffff


	//----- nvinfo : EIATTR_COOP_GROUP_INSTR_OFFSETS
	.align		4
.L_2274:
        /*004c*/ 	.byte	0x04, 0x28
        /*004e*/ 	.short	(.L_2276 - .L_2275)


	//   ....[0]....
.L_2275:
        /*0050*/ 	.word	0x00001ad0


	//   ....[1]....
        /*0054*/ 	.word	0x00001b10


	//   ....[2]....
        /*0058*/ 	.word	0x00001b30


	//   ....[3]....
        /*005c*/ 	.word	0x00001b60


	//   ....[4]....
        /*0060*/ 	.word	0x00001c80


	//   ....[5]....
        /*0064*/ 	.word	0x00001cb0


	//   ....[6]....
        /*0068*/ 	.word	0x00001cf0


	//   ....[7]....
        /*006c*/ 	.word	0x00001df0


	//----- nvinfo : EIATTR_VRC_CTA_INIT_COUNT
	.align		4
.L_2276:
        /*0070*/ 	.byte	0x02, 0x4a
	.zero		1
	.zero		1


	//----- nvinfo : EIATTR_EXIT_INSTR_OFFSETS
	.align		4
        /*0074*/ 	.byte	0x04, 0x1c
        /*0076*/ 	.short	(.L_2278 - .L_2277)


	//   ....[0]....
.L_2277:
        /*0078*/ 	.word	0x00003b40


	//   ....[1]....
        /*007c*/ 	.word	0x00003e20


	//   ....[2]....
        /*0080*/ 	.word	0x00004040


	//----- nvinfo : EIATTR_CRS_STACK_SIZE
	.align		4
.L_2278:
        /*0084*/ 	.byte	0x04, 0x1e
        /*0086*/ 	.short	(.L_2280 - .L_2279)
.L_2279:
        /*0088*/ 	.word	0x00000000


	//----- nvinfo : EIATTR_CBANK_PARAM_SIZE
	.align		4
.L_2280:
        /*008c*/ 	.byte	0x03, 0x19
        /*008e*/ 	.short	0x01d0


	//----- nvinfo : EIATTR_PARAM_CBANK
	.align		4
        /*0090*/ 	.byte	0x04, 0x0a
        /*0092*/ 	.short	(.L_2282 - .L_2281)
	.align		4
.L_2281:
        /*0094*/ 	.word	index@(.nv.constant0._ZN5flash32flash_fwd_splitkv_combine_kernelI23Flash_fwd_kernel_traitsILi64ELi64ELi128ELi4ELb0ELb0EN7cutlass6half_tE19Flash_kernel_traitsILi64ELi64ELi128ELi4ES3_EELi8ELi4ELb0EEEvNS_16Flash_fwd_paramsE)
        /*0098*/ 	.short	0x0380
        /*009a*/ 	.short	0x01d0


	//----- nvinfo : EIATTR_SW_WAR
	.align		4
.L_2282:
        /*009c*/ 	.byte	0x04, 0x36
        /*009e*/ 	.short	(.L_2284 - .L_2283)
.L_2283:
        /*00a0*/ 	.word	0x00000008
.L_2284:


//--------------------- .nv.info._ZN5flash32flash_fwd_splitkv_combine_kernelI23Flash_fwd_kernel_traitsILi64ELi64ELi128ELi4ELb0ELb0EN7cutlass6half_tE19Flash_kernel_traitsILi64ELi64ELi128ELi4ES3_EELi8ELi3ELb0EEEvNS_16Flash_fwd_paramsE --------------------------
	.section	.nv.info._ZN5flash32flash_fwd_splitkv_combine_kernelI23Flash_fwd_kernel_traitsILi64ELi64ELi128ELi4ELb0ELb0EN7cutlass6half_tE19Flash_kernel_traitsILi64ELi64ELi128ELi4ES3_EELi8ELi3ELb0EEEvNS_16Flash_fwd_paramsE,"",@"SHT_CUDA_INFO"
	.sectionflags	@""
	.align	4


	//----- nvinfo : EIATTR_CUDA_API_VERSION
	.align		4
        /*0000*/ 	.byte	0x04, 0x37
        /*0002*/ 	.short	(.L_2286 - .L_2285)
.L_2285:
        /*0004*/ 	.word	0x00000082


	//----- nvinfo : EIATTR_KPARAM_INFO
	.align		4
.L_2286:
        /*0008*/ 	.byte	0x04, 0x17
        /*000a*/ 	.short	(.L_2288 - .L_2287)
.L_2287:
        /*000c*/ 	.word	0x00000000
        /*0010*/ 	.short	0x0000
        /*0012*/ 	.short	0x0000
        /*0014*/ 	.byte	0x00, 0xf0, 0x41, 0x07


	//----- nvinfo : EIATTR_SPARSE_MMA_MASK
	.align		4
.L_2288:
        /*0018*/ 	.byte	0x03, 0x50
        /*001a*/ 	.short	0x0000


	//----- nvinfo : EIATTR_MAXREG_COUNT
	.align		4
        /*001c*/ 	.byte	0x03, 0x1b
        /*001e*/ 	.short	0x00ff


	//----- nvinfo : EIATTR_NUM_BARRIERS
	.align		4
        /*0020*/ 	.byte	0x02, 0x4c
        /*0022*/ 	.byte	0x01
	.zero		1


	//----- nvinfo : EIATTR_MERCURY_ISA_VERSION
	.align		4
        /*0024*/ 	.byte	0x03, 0x5f
        /*0026*/ 	.short	0x0101


	//----- nvinfo : EIATTR_COOP_GROUP_MASK_REGIDS
	.align		4
        /*0028*/ 	.byte	0x04, 0x29
        /*002a*/ 	.short	(.L_2290 - .L_2289)


	//   ....[0]....
.L_2289:
        /*002c*/ 	.word	0xffffffff


	//   ....[1]....
        /*0030*/ 	.word	0xffffffff


	//   ....[2]....
        /*0034*/ 	.word	0xffffffff


	//   ....[3]....
        /*0038*/ 	.word	0xffffffff


	//   ....[4]....
        /*003c*/ 	.word	0xffffffff


	//   ....[5]....
        /*0040*/ 	.word	0xffffffff


	//----- nvinfo : EIATTR_COOP_GROUP_INSTR_OFFSETS
	.align		4
.L_2290:
        /*0044*/ 	.byte	0x04, 0x28
        /*0046*/ 	.short	(.L_2292 - .L_2291)


	//   ....[0]....
.L_2291:
        /*0048*/ 	.word	0x00001c20


	//   ....[1]....
        /*004c*/ 	.word	0x00001c40


	//   ....[2]....
        /*0050*/ 	.word	0x00001c60


	//   ....[3]....
        /*0054*/ 	.word	0x00001d50


	//   ....[4]....
        /*0058*/ 	.word	0x00001e20


	//   ....[5]....
        /*005c*/ 	.word	0x00001e80


	//----- nvinfo : EIATTR_VRC_CTA_INIT_COUNT
	.align		4
.L_2292:
        /*0060*/ 	.byte	0x02, 0x4a
	.zero		1
	.zero		1


	//----- nvinfo : EIATTR_EXIT_INSTR_OFFSETS
	.align		4
        /*0064*/ 	.byte	0x04, 0x1c
        /*0066*/ 	.short	(.L_2294 - .L_2293)


	//   ....[0]....
.L_2293:
        /*0068*/ 	.word	0x00003b10


	//   ....[1]....
        /*006c*/ 	.word	0x00003df0


	//   ....[2]....
        /*0070*/ 	.word	0x00004010


	//----- nvinfo : EIATTR_CRS_STACK_SIZE
	.align		4
.L_2294:
        /*0074*/ 	.byte	0x04, 0x1e
        /*0076*/ 	.short	(.L_2296 - .L_2295)
.L_2295:
        /*0078*/ 	.word	0x00000000


	//----- nvinfo : EIATTR_CBANK_PARAM_SIZE
	.align		4
.L_2296:
        /*007c*/ 	.byte	0x03, 0x19
        /*007e*/ 	.short	0x01d0


	//----- nvinfo : EIATTR_PARAM_CBANK
	.align		4
        /*0080*/ 	.byte	0x04, 0x0a
        /*0082*/ 	.short	(.L_2298 - .L_2297)
	.align		4
.L_2297:
        /*0084*/ 	.word	index@(.nv.constant0._ZN5flash32flash_fwd_splitkv_combine_kernelI23Flash_fwd_kernel_traitsILi64ELi64ELi128ELi4ELb0ELb0EN7cutlass6half_tE19Flash_kernel_traitsILi64ELi64ELi128ELi4ES3_EELi8ELi3ELb0EEEvNS_16Flash_fwd_paramsE)
        /*0088*/ 	.short	0x0380
        /*008a*/ 	.short	0x01d0


	//----- nvinfo : EIATTR_SW_WAR
	.align		4
.L_2298:
        /*008c*/ 	.byte	0x04, 0x36
        /*008e*/ 	.short	(.L_2300 - .L_2299)
.L_2299:
        /*0090*/ 	.word	0x00000008
.L_2300:


//--------------------- .nv.info._ZN5flash32flash_fwd_splitkv_combine_kernelI23Flash_fwd_kernel_traitsILi64ELi64ELi128ELi4ELb0ELb0EN7cutlass6half_tE19Flash_kernel_traitsILi64ELi64ELi128ELi4ES3_EELi8ELi2ELb0EEEvNS_16Flash_fwd_paramsE --------------------------
	.section	.nv.info._ZN5flash32flash_fwd_splitkv_combine_kernelI23Flash_fwd_kernel_traitsILi64ELi64ELi128ELi4ELb0ELb0EN7cutlass6half_tE19Flash_kernel_traitsILi64ELi64ELi128ELi4ES3_EELi8ELi2ELb0EEEvNS_16Flash_fwd_paramsE,"",@"SHT_CUDA_INFO"
	.sectionflags	@""
	.align	4


	//----- nvinfo : EIATTR_CUDA_API_VERSION
	.align		4
        /*0000*/ 	.byte	0x04, 0x37
        /*0002*/ 	.short	(.L_2302 - .L_2301)
.L_2301:
        /*0004*/ 	.word	0x00000082


	//----- nvinfo : EIATTR_KPARAM_INFO
	.align		4
.L_2302:
        /*0008*/ 	.byte	0x04, 0x17
        /*000a*/ 	.short	(.L_2304 - .L_2303)
.L_2303:
        /*000c*/ 	.word	0x00000000
        /*0010*/ 	.short	0x0000
        /*0012*/ 	.short	0x0000
        /*0014*/ 	.byte	0x00, 0xf0, 0x41, 0x07


	//----- nvinfo : EIATTR_SPARSE_MMA_MASK
	.align		4
.L_2304:
        /*0018*/ 	.byte	0x03, 0x50
        /*001a*/ 	.short	0x0000


	//----- nvinfo : EIATTR_MAXREG_COUNT
	.align		4
        /*001c*/ 	.byte	0x03, 0x1b
        /*001e*/ 	.short	0x00ff


	//----- nvinfo : EIATTR_NUM_BARRIERS
	.align		4
        /*0020*/ 	.byte	0x02, 0x4c
        /*0022*/ 	.byte	0x01
	.zero		1


	//----- nvinfo : EIATTR_MERCURY_ISA_VERSION
	.align		4
        /*0024*/ 	.byte	0x03, 0x5f
        /*0026*/ 	.short	0x0101


	//----- nvinfo : EIATTR_COOP_GROUP_MASK_REGIDS
	.align		4
        /*0028*/ 	.byte	0x04, 0x29
        /*002a*/ 	.short	(.L_2306 - .L_2305)


	//   ....[0]....
.L_2305:
        /*002c*/ 	.word	0xffffffff


	//   ....[1]....
        /*0030*/ 	.word	0xffffffff


	//   ....[2]....
        /*0034*/ 	.word	0xffffffff


	//   ....[3]....
        /*0038*/ 	.word	0xffffffff


	//----- nvinfo : EIATTR_COOP_GROUP_INSTR_OFFSETS
	.align		4
.L_2306:
        /*003c*/ 	.byte	0x04, 0x28
        /*003e*/ 	.short	(.L_2308 - .L_2307)


	//   ....[0]....
.L_2307:
        /*0040*/ 	.word	0x00001ad0


	//   ....[1]....
        /*0044*/ 	.word	0x00001b00


	//   ....[2]....
        /*0048*/ 	.word	0x00001bf0


	//   ....[3]....
        /*004c*/ 	.word	0x00001cb0


	//----- nvinfo : EIATTR_VRC_CTA_INIT_COUNT
	.align		4
.L_2308:
        /*0050*/ 	.byte	0x02, 0x4a
	.zero		1
	.zero		1


	//----- nvinfo : EIATTR_EXIT_INSTR_OFFSETS
	.align		4
        /*0054*/ 	.byte	0x04, 0x1c
        /*0056*/ 	.short	(.L_2310 - .L_2309)


	//   ....[0]....
.L_2309:
        /*0058*/ 	.word	0x00003aa0


	//   ....[1]....
        /*005c*/ 	.word	0x00003d80


	//   ....[2]....
        /*0060*/ 	.word	0x00003fa0


	//----- nvinfo : EIATTR_CRS_STACK_SIZE
	.align		4
.L_2310:
        /*0064*/ 	.byte	0x04, 0x1e
        /*0066*/ 	.short	(.L_2312 - .L_2311)
.L_2311:
        /*0068*/ 	.word	0x00000000


	//----- nvinfo : EIATTR_CBANK_PARAM_SIZE
	.align		4
.L_2312:
        /*006c*/ 	.byte	0x03, 0x19
        /*006e*/ 	.short	0x01d0


	//----- nvinfo : EIATTR_PARAM_CBANK
	.align		4
        /*0070*/ 	.byte	0x04, 0x0a
        /*0072*/ 	.short	(.L_2314 - .L_2313)
	.align		4
.L_2313:
        /*0074*/ 	.word	index@(.nv.constant0._ZN5flash32flash_fwd_splitkv_combine_kernelI23Flash_fwd_kernel_traitsILi64ELi64ELi128ELi4ELb0ELb0EN7cutlass6half_tE19Flash_kernel_traitsILi64ELi64ELi128ELi4ES3_EELi8ELi2ELb0EEEvNS_16Flash_fwd_paramsE)
        /*0078*/ 	.short	0x0380
        /*007a*/ 	.short	0x01d0


	//----- nvinfo : EIATTR_SW_WAR
	.align		4
.L_2314:
        /*007c*/ 	.byte	0x04, 0x36
        /*007e*/ 	.short	(.L_2316 - .L_2315)
.L_2315:
        /*0080*/ 	.word	0x00000008
.L_2316:


//--------------------- .nv.info._ZN5flash32flash_fwd_splitkv_combine_kernelI23Flash_fwd_kernel_traitsILi64ELi64ELi128ELi4ELb0ELb0EN7cutlass6half_tE19Flash_kernel_traitsILi64ELi64ELi128ELi4ES3_EELi8ELi1ELb0EEEvNS_16Flash_fwd_paramsE --------------------------
	.section	.nv.info._ZN5flash32flash_fwd_splitkv_combine_kernelI23Flash_fwd_kernel_traitsILi64ELi64ELi128ELi4ELb0ELb0EN7cutlass6half_tE19Flash_kernel_traitsILi64ELi64ELi128ELi4ES3_EELi8ELi1ELb0EEEvNS_16Flash_fwd_paramsE,"",@"SHT_CUDA_INFO"
	.sectionflags	@""
	.align	4


	//----- nvinfo : EIATTR_CUDA_API_VERSION
	.align		4
        /*0000*/ 	.byte	0x04, 0x37
        /*0002*/ 	.short	(.L_2318 - .L_2317)
.L_2317:
        /*0004*/ 	.word	0x00000082


	//----- nvinfo : EIATTR_KPARAM_INFO
	.align		4
.L_2318:
        /*0008*/ 	.byte	0x04, 0x17
        /*000a*/ 	.short	(.L_2320 - .L_2319)
.L_2319:
        /*000c*/ 	.word	0x00000000
        /*0010*/ 	.short	0x0000
        /*0012*/ 	.short	0x0000
        /*0014*/ 	.byte	0x00, 0xf0, 0x41, 0x07


	//----- nvinfo : EIATTR_SPARSE_MMA_MASK
	.align		4
.L_2320:
        /*0018*/ 	.byte	0x03, 0x50
        /*001a*/ 	.short	0x0000


	//----- nvinfo : EIATTR_MAXREG_COUNT
	.align		4
        /*001c*/ 	.byte	0x03, 0x1b
        /*001e*/ 	.short	0x00ff


	//----- nvinfo : EIATTR_NUM_BARRIERS
	.align		4
        /*0020*/ 	.byte	0x02, 0x4c
        /*0022*/ 	.byte	0x01
	.zero		1


	//----- nvinfo : EIATTR_MERCURY_ISA_VERSION
	.align		4
        /*0024*/ 	.byte	0x03, 0x5f
        /*0026*/ 	.short	0x0101


	//----- nvinfo : EIATTR_COOP_GROUP_MASK_REGIDS
	.align		4
        /*0028*/ 	.byte	0x04, 0x29
        /*002a*/ 	.short	(.L_2322 - .L_2321)


	//   ....[0]....
.L_2321:
        /*002c*/ 	.word	0xffffffff


	//   ....[1]....
        /*0030*/ 	.word	0xffffffff


	//----- nvinfo : EIATTR_COOP_GROUP_INSTR_OFFSETS
	.align		4
.L_2322:
        /*0034*/ 	.byte	0x04, 0x28
        /*0036*/ 	.short	(.L_2324 - .L_2323)


	//   ....[0]....
.L_2323:
        /*0038*/ 	.word	0x00001b60


	//   ....[1]....
        /*003c*/ 	.word	0x00001d50


	//----- nvinfo : EIATTR_VRC_CTA_INIT_COUNT
	.align		4
.L_2324:
        /*0040*/ 	.byte	0x02, 0x4a
	.zero		1
	.zero		1


	//----- nvinfo : EIATTR_EXIT_INSTR_OFFSETS
	.align		4
        /*0044*/ 	.byte	0x04, 0x1c
        /*0046*/ 	.short	(.L_2326 - .L_2325)


	//   ....[0]....
.L_2325:
        /*0048*/ 	.word	0x00003a70


	//   ....[1]....
        /*004c*/ 	.word	0x00003d50


	//   ....[2]....
        /*0050*/ 	.word	0x00003f70


	//----- nvinfo : EIATTR_CRS_STACK_SIZE
	.align		4
.L_2326:
        /*0054*/ 	.byte	0x04, 0x1e
        /*0056*/ 	.short	(.L_2328 - .L_2327)
.L_2327:
        /*0058*/ 	.word	0x00000000


	//----- nvinfo : EIATTR_CBANK_PARAM_SIZE
	.align		4
.L_2328:
        /*005c*/ 	.byte	0x03, 0x19
        /*005e*/ 	.short	0x01d0


	//----- nvinfo : EIATTR_PARAM_CBANK
	.align		4
        /*0060*/ 	.byte	0x04, 0x0a
        /*0062*/ 	.short	(.L_2330 - .L_2329)
	.align		4
.L_2329:
        /*0064*/ 	.word	index@(.nv.constant0._ZN5flash32flash_fwd_splitkv_combine_kernelI23Flash_fwd_kernel_traitsILi64ELi64ELi128ELi4ELb0ELb0EN7cutlass6half_tE19Flash_kernel_traitsILi64ELi64ELi128ELi4ES3_EELi8ELi1ELb0EEEvNS_16Flash_fwd_paramsE)
        /*0068*/ 	.short	0x0380
        /*006a*/ 	.short	0x01d0


	//----- nvinfo : EIATTR_SW_WAR
	.align		4
.L_2330:
        /*006c*/ 	.byte	0x04, 0x36
        /*006e*/ 	.short	(.L_2332 - .L_2331)
.L_2331:
        /*0070*/ 	.word	0x00000008
.L_2332:


//--------------------- .nv.info._ZN5flash32flash_fwd_splitkv_combine_kernelI23Flash_fwd_kernel_traitsILi64ELi64ELi128ELi4ELb0ELb0EN7cutlass6half_tE19Flash_kernel_traitsILi64ELi64ELi128ELi4ES3_EELi8ELi7ELb1EEEvNS_16Flash_fwd_paramsE --------------------------
	.section	.nv.info._ZN5flash32flash_fwd_splitkv_combine_kernelI23Flash_fwd_kernel_traitsILi64ELi64ELi128ELi4ELb0ELb0EN7cutlass6half_tE19Flash_kernel_traitsILi64ELi64ELi128ELi4ES3_EELi8ELi7ELb1EEEvNS_16Flash_fwd_paramsE,"",@"SHT_CUDA_INFO"
	.sectionflags	@""
	.align	4


	//----- nvinfo : EIATTR_CUDA_API_VERSION
	.align		4
        /*0000*/ 	.byte	0x04, 0x37
        /*0002*/ 	.short	(.L_2334 - .L_2333)
.L_2333:
        /*0004*/ 	.word	0x00000082


	//----- nvinfo : EIATTR_KPARAM_INFO
	.align		4
.L_2334:
        /*0008*/ 	.byte	0x04, 0x17
        /*000a*/ 	.short	(.L_2336 - .L_2335)
.L_2335:
        /*000c*/ 	.word	0x00000000
        /*0010*/ 	.short	0x0000
        /*0012*/ 	.short	0x0000
        /*0014*/ 	.byte	0x00, 0xf0, 0x41, 0x07


	//----- nvinfo : EIATTR_SPARSE_MMA_MASK
	.align		4
.L_2336:
        /*0018*/ 	.byte	0x03, 0x50
        /*001a*/ 	.short	0x0000


	//----- nvinfo : EIATTR_MAXREG_COUNT
	.align		4
        /*001c*/ 	.byte	0x03, 0x1b
        /*001e*/ 	.short	0x00ff


	//----- nvinfo : EIATTR_NUM_BARRIERS
	.align		4
        /*0020*/ 	.byte	0x02, 0x4c
        /*0022*/ 	.byte	0x01
	.zero		1


	//----- nvinfo : EIATTR_MERCURY_ISA_VERSION
	.align		4
        /*0024*/ 	.byte	0x03, 0x5f
        /*0026*/ 	.short	0x0101


	//----- nvinfo : EIATTR_COOP_GROUP_MASK_REGIDS
	.align		4
        /*0028*/ 	.byte	0x04, 0x29
        /*002a*/ 	.short	(.L_2338 - .L_2337)


	//   ....[0]....
.L_2337:
        /*002c*/ 	.word	0xffffffff


	//   ....[1]....
        /*0030*/ 	.word	0xffffffff


	//   ....[2]....
        /*0034*/ 	.word	0xffffffff


	//   ....[3]....
        /*0038*/ 	.word	0xffffffff


	//   ....[4]....
        /*003c*/ 	.word	0xffffffff


	//   ....[5]....
        /*0040*/ 	.word	0xffffffff


	//   ....[6]....
        /*0044*/ 	.word	0xffffffff


	//   ....[7]....
        /*0048*/ 	.word	0xffffffff


	//----- nvinfo : EIATTR_COOP_GROUP_INSTR_OFFSETS
	.align		4
.L_2338:
        /*004c*/ 	.byte	0x04, 0x28
        /*004e*/ 	.short	(.L_2340 - .L_2339)


	//   ....[0]....
.L_2339:
        /*0050*/ 	.word	0x00001e90


	//   ....[1]....
        /*0054*/ 	.word	0x00001ec0


	//   ....[2]....
        /*0058*/ 	.word	0x00001f00


	//   ....[3]....
        /*005c*/ 	.word	0x00001f40


	//   ....[4]....
        /*0060*/ 	.word	0x000022d0


	//   ....[5]....
        /*0064*/ 	.word	0x00002350


	//   ....[6]....
        /*0068*/ 	.word	0x000023c0


	//   ....[7]....
        /*006c*/ 	.word	0x000024d0


	//----- nvinfo : EIATTR_VRC_CTA_INIT_COUNT
	.align		4
.L_2340:
        /*0070*/ 	.byte	0x02, 0x4a
	.zero		1
	.zero		1


	//----- nvinfo : EIATTR_EXIT_INSTR_OFFSETS
	.align		4
        /*0074*/ 	.byte	0x04, 0x1c
        /*0076*/ 	.short	(.L_2342 - .L_2341)


	//   ....[0]....
.L_2341:
        /*0078*/ 	.word	0x000051e0


	//   ....[1]....
        /*007c*/ 	.word	0x000056c0


	//----- nvinfo : EIATTR_CRS_STACK_SIZE
	.align		4
.L_2342:
        /*0080*/ 	.byte	0x04, 0x1e
        /*0082*/ 	.short	(.L_2344 - .L_2343)
.L_2343:
        /*0084*/ 	.word	0x00000000


	//----- nvinfo : EIATTR_CBANK_PARAM_SIZE
	.align		4
.L_2344:
        /*0088*/ 	.byte	0x03, 0x19
        /*008a*/ 	.short	0x01d0


	//----- nvinfo : EIATTR_PARAM_CBANK
	.align		4
        /*008c*/ 	.byte	0x04, 0x0a
        /*008e*/ 	.short	(.L_2346 - .L_2345)
	.align		4
.L_2345:
        /*0090*/ 	.word	index@(.nv.constant0._ZN5flash32flash_fwd_splitkv_combine_kernelI23Flash_fwd_kernel_traitsILi64ELi64ELi128ELi4ELb0ELb0EN7cutlass6half_tE19Flash_kernel_traitsILi64ELi64ELi128ELi4ES3_EELi8ELi7ELb1EEEvNS_16Flash_fwd_paramsE)
        /*0094*/ 	.short	0x0380
        /*0096*/ 	.short	0x01d0


	//----- nvinfo : EIATTR_SW_WAR
	.align		4
.L_2346:
        /*0098*/ 	.byte	0x04, 0x36
        /*009a*/ 	.short	(.L_2348 - .L_2347)
.L_2347:
        /*009c*/ 	.word	0x00000008
.L_2348:


//--------------------- .nv.info._ZN5flash32flash_fwd_splitkv_combine_kernelI23Flash_fwd_kernel_traitsILi64ELi64ELi128ELi4ELb0ELb0EN7cutlass6half_tE19Flash_kernel_traitsILi64ELi64ELi128ELi4ES3_EELi8ELi6ELb1EEEvNS_16Flash_fwd_paramsE --------------------------
	.section	.nv.info._ZN5flash32flash_fwd_splitkv_combine_kernelI23Flash_fwd_kernel_traitsILi64ELi64ELi128ELi4ELb0ELb0EN7cutlass6half_tE19Flash_kernel_traitsILi64ELi64ELi128ELi4ES3_EELi8ELi6ELb1EEEvNS_16Flash_fwd_paramsE,"",@"SHT_CUDA_INFO"
	.sectionflags	@""
	.align	4


	//----- nvinfo : EIATTR_CUDA_API_VERSION
	.align		4
        /*0000*/ 	.byte	0x04, 0x37
        /*0002*/ 	.short	(.L_2350 - .L_2349)
.L_2349:
        /*0004*/ 	.word	0x00000082


	//----- nvinfo : EIATTR_KPARAM_INFO
	.align		4
.L_2350:
        /*0008*/ 	.byte	0x04, 0x17
        /*000a*/ 	.short	(.L_2352 - .L_2351)
.L_2351:
        /*000c*/ 	.word	0x00000000
        /*0010*/ 	.short	0x0000
        /*0012*/ 	.short	0x0000
        /*0014*/ 	.byte	0x00, 0xf0, 0x41, 0x07


	//----- nvinfo : EIATTR_SPARSE_MMA_MASK
	.align		4
.L_2352:
        /*0018*/ 	.byte	0x03, 0x50
        /*001a*/ 	.short	0x0000


	//----- nvinfo : EIATTR_MAXREG_COUNT
	.align		4
        /*001c*/ 	.byte	0x03, 0x1b
        /*001e*/ 	.short	0x00ff


	//----- nvinfo : EIATTR_NUM_BARRIERS
	.align		4
        /*0020*/ 	.byte	0x02, 0x4c
        /*0022*/ 	.byte	0x01
	.zero		1


	//----- nvinfo : EIATTR_MERCURY_ISA_VERSION
	.align		4
        /*0024*/ 	.byte	0x03, 0x5f
        /*0026*/ 	.short	0x0101


	//----- nvinfo : EIATTR_COOP_GROUP_MASK_REGIDS
	.align		4
        /*0028*/ 	.byte	0x04, 0x29
        /*002a*/ 	.short	(.L_2354 - .L_2353)


	//   ....[0]....
.L_2353:
        /*002c*/ 	.word	0xffffffff


	//   ....[1]....
        /*0030*/ 	.word	0xffffffff


	//   ....[2]....
        /*0034*/ 	.word	0xffffffff


	//   ....[3]....
        /*0038*/ 	.word	0xffffffff


	//   ....[4]....
        /*003c*/ 	.word	0xffffffff


	//   ....[5]....
        /*0040*/ 	.word	0xffffffff


	//   ....[6]....
        /*0044*/ 	.word	0xffffffff


	//   ....[7]....
        /*0048*/ 	.word	0xffffffff


	//----- nvinfo : EIATTR_COOP_GROUP_INSTR_OFFSETS
	.align		4
.L_2354:
        /*004c*/ 	.byte	0x04, 0x28
        /*004e*/ 	.short	(.L_2356 - .L_2355)


	//   ....[0]....
.L_2355:
        /*0050*/ 	.word	0x00001b90


	//   ....[1]....
        /*0054*/ 	.word	0x00001bc0


	//   ....[2]....
        /*0058*/ 	.word	0x00001c20


	//   ....[3]....
        /*005c*/ 	.word	0x00001cb0


	//   ....[4]....
        /*0060*/ 	.word	0x00001ec0


	//   ....[5]....
        /*0064*/ 	.word	0x00001f50


	//   ....[6]....
        /*0068*/ 	.word	0x00001fc0


	//   ....[7]....
        /*006c*/ 	.word	0x000020e0


	//----- nvinfo : EIATTR_VRC_CTA_INIT_COUNT
	.align		4
.L_2356:
        /*0070*/ 	.byte	0x02, 0x4a
	.zero		1
	.zero		1


	//----- nvinfo : EIATTR_EXIT_INSTR_OFFSETS
	.align		4
        /*0074*/ 	.byte	0x04, 0x1c
        /*0076*/ 	.short	(.L_2358 - .L_2357)


	//   ....[0]....
.L_2357:
        /*0078*/ 	.word	0x00004b90


	//   ....[1]....
        /*007c*/ 	.word	0x00005070


	//----- nvinfo : EIATTR_CRS_STACK_SIZE
	.align		4
.L_2358:
        /*0080*/ 	.byte	0x04, 0x1e
        /*0082*/ 	.short	(.L_2360 - .L_2359)
.L_2359:
        /*0084*/ 	.word	0x00000000


	//----- nvinfo : EIATTR_CBANK_PARAM_SIZE
	.align		4
.L_2360:
        /*0088*/ 	.byte	0x03, 0x19
        /*008a*/ 	.short	0x01d0


	//----- nvinfo : EIATTR_PARAM_CBANK
	.align		4
        /*008c*/ 	.byte	0x04, 0x0a
        /*008e*/ 	.short	(.L_2362 - .L_2361)
	.align		4
.L_2361:
        /*0090*/ 	.word	index@(.nv.constant0._ZN5flash32flash_fwd_splitkv_combine_kernelI23Flash_fwd_kernel_traitsILi64ELi64ELi128ELi4ELb0ELb0EN7cutlass6half_tE19Flash_kernel_traitsILi64ELi64ELi128ELi4ES3_EELi8ELi6ELb1EEEvNS_16Flash_fwd_paramsE)
        /*0094*/ 	.short	0x0380
        /*0096*/ 	.short	0x01d0


	//----- nvinfo : EIATTR_SW_WAR
	.align		4
.L_2362:
        /*0098*/ 	.byte	0x04, 0x36
        /*009a*/ 	.short	(.L_2364 - .L_2363)
.L_2363:
        /*009c*/ 	.word	0x00000008
.L_2364:


//--------------------- .nv.info._ZN5flash32flash_fwd_splitkv_combine_kernelI23Flash_fwd_kernel_traitsILi64ELi64ELi128ELi4ELb0ELb0EN7cutlass6half_tE19Flash_kernel_traitsILi64ELi64ELi128ELi4ES3_EELi8ELi5ELb1EEEvNS_16Flash_fwd_paramsE --------------------------
	.section	.nv.info._ZN5flash32flash_fwd_splitkv_combine_kernelI23Flash_fwd_kernel_traitsILi64ELi64ELi128ELi4ELb0ELb0EN7cutlass6half_tE19Flash_kernel_traitsILi64ELi64ELi128ELi4ES3_EELi8ELi5ELb1EEEvNS_16Flash_fwd_paramsE,"",@"SHT_CUDA_INFO"
	.sectionflags	@""
	.align	4


	//----- nvinfo : EIATTR_CUDA_API_VERSION
	.align		4
        /*0000*/ 	.byte	0x04, 0x37
        /*0002*/ 	.short	(.L_2366 - .L_2365)
.L_2365:
        /*0004*/ 	.word	0x00000082


	//----- nvinfo : EIATTR_KPARAM_INFO
	.align		4
.L_2366:
        /*0008*/ 	.byte	0x04, 0x17
        /*000a*/ 	.short	(.L_2368 - .L_2367)
.L_2367:
        /*000c*/ 	.word	0x00000000
        /*0010*/ 	.short	0x0000
        /*0012*/ 	.short	0x0000
        /*0014*/ 	.byte	0x00, 0xf0, 0x41, 0x07


	//----- nvinfo : EIATTR_SPARSE_MMA_MASK
	.align		4
.L_2368:
        /*0018*/ 	.byte	0x03, 0x50
        /*001a*/ 	.short	0x0000


	//----- nvinfo : EIATTR_MAXREG_COUNT
	.align		4
        /*001c*/ 	.byte	0x03, 0x1b
        /*001e*/ 	.short	0x00ff


	//----- nvinfo : EIATTR_NUM_BARRIERS
	.align		4
        /*0020*/ 	.byte	0x02, 0x4c
        /*0022*/ 	.byte	0x01
	.zero		1


	//----- nvinfo : EIATTR_MERCURY_ISA_VERSION
	.align		4
        /*0024*/ 	.byte	0x03, 0x5f
        /*0026*/ 	.short	0x0101


	//----- nvinfo : EIATTR_COOP_GROUP_MASK_REGIDS
	.align		4
        /*0028*/ 	.byte	0x04, 0x29
        /*002a*/ 	.short	(.L_2370 - .L_2369)


	//   ....[0]....
.L_2369:
        /*002c*/ 	.word	0xffffffff


	//   ....[1]....
        /*0030*/ 	.word	0xffffffff


	//   ....[2]....
        /*0034*/ 	.word	0xffffffff


	//   ....[3]....
        /*0038*/ 	.word	0xffffffff


	//   ....[4]....
        /*003c*/ 	.word	0xffffffff


	//   ....[5]....
        /*0040*/ 	.word	0xffffffff


	//   ....[6]....
        /*0044*/ 	.word	0xffffffff


	//   ....[7]....
        /*0048*/ 	.word	0xffffffff


	//----- nvinfo : EIATTR_COOP_GROUP_INSTR_OFFSETS
	.align		4
.L_2370:
        /*004c*/ 	.byte	0x04, 0x28
        /*004e*/ 	.short	(.L_2372 - .L_2371)


	//   ....[0]....
.L_2371:
        /*0050*/ 	.word	0x00001990


	//   ....[1]....
        /*0054*/ 	.word	0x000019d0


	//   ....[2]....
        /*0058*/ 	.word	0x00001a40


	//   ....[3]....
        /*005c*/ 	.word	0x00001aa0


	//   ....[4]....
        /*0060*/ 	.word	0x00001c50


	//   ....[5]....
        /*0064*/ 	.word	0x00001cc0


	//   ....[6]....
        /*0068*/ 	.word	0x00001d30


	//   ....[7]....
        /*006c*/ 	.word	0x00001e50


	//----- nvinfo : EIATTR_VRC_CTA_INIT_COUNT
	.align		4
.L_2372:
        /*0070*/ 	.byte	0x02, 0x4a
	.zero		1
	.zero		1


	//----- nvinfo : EIATTR_EXIT_INSTR_OFFSETS
	.align		4
        /*0074*/ 	.byte	0x04, 0x1c
        /*0076*/ 	.short	(.L_2374 - .L_2373)


	//   ....[0]....
.L_2373:
        /*0078*/ 	.word	0x000047f0


	//   ....[1]....
        /*007c*/ 	.word	0x00004cd0


	//----- nvinfo : EIATTR_CRS_STACK_SIZE
	.align		4
.L_2374:
        /*0080*/ 	.byte	0x04, 0x1e
        /*0082*/ 	.short	(.L_2376 - .L_2375)
.L_2375:
        /*0084*/ 	.word	0x00000000


	//----- nvinfo : EIATTR_CBANK_PARAM_SIZE
	.align		4
.L_2376:
        /*0088*/ 	.byte	0x03, 0x19
        /*008a*/ 	.short	0x01d0


	//----- nvinfo : EIATTR_PARAM_CBANK
	.align		4
        /*008c*/ 	.byte	0x04, 0x0a
        /*008e*/ 	.short	(.L_2378 - .L_2377)
	.align		4
.L_2377:
        /*0090*/ 	.word	index@(.nv.constant0._ZN5flash32flash_fwd_splitkv_combine_kernelI23Flash_fwd_kernel_traitsILi64ELi64ELi128ELi4ELb0ELb0EN7cutlass6half_tE19Flash_kernel_traitsILi64ELi64ELi128ELi4ES3_EELi8ELi5ELb1EEEvNS_16Flash_fwd_paramsE)
        /*0094*/ 	.short	0x0380
        /*0096*/ 	.short	0x01d0


	//----- nvinfo : EIATTR_SW_WAR
	.align		4
.L_2378:
        /*0098*/ 	.byte	0x04, 0x36
        /*009a*/ 	.short	(.L_2380 - .L_2379)
.L_2379:
        /*009c*/ 	.word	0x00000008
.L_2380:


//--------------------- .nv.info._ZN5flash32flash_fwd_splitkv_combine_kernelI23Flash_fwd_kernel_traitsILi64ELi64ELi128ELi4ELb0ELb0EN7cutlass6half_tE19Flash_kernel_traitsILi64ELi64ELi128ELi4ES3_EELi8ELi4ELb1EEEvNS_16Flash_fwd_paramsE --------------------------
	.section	.nv.info._ZN5flash32flash_fwd_splitkv_combine_kernelI23Flash_fwd_kernel_traitsILi64ELi64ELi128ELi4ELb0ELb0EN7cutlass6half_tE19Flash_kernel_traitsILi64ELi64ELi128ELi4ES3_EELi8ELi4ELb1EEEvNS_16Flash_fwd_paramsE,"",@"SHT_CUDA_INFO"
	.sectionflags	@""
	.align	4


	//----- nvinfo : EIATTR_CUDA_API_VERSION
	.align		4
        /*0000*/ 	.byte	0x04, 0x37
        /*0002*/ 	.short	(.L_2382 - .L_2381)
.L_2381:
        /*0004*/ 	.word	0x00000082


	//----- nvinfo : EIATTR_KPARAM_INFO
	.align		4
.L_2382:
        /*0008*/ 	.byte	0x04, 0x17
        /*000a*/ 	.short	(.L_2384 - .L_2383)
.L_2383:
        /*000c*/ 	.word	0x00000000
        /*0010*/ 	.short	0x0000
        /*0012*/ 	.short	0x0000
        /*0014*/ 	.byte	0x00, 0xf0, 0x41, 0x07


	//----- nvinfo : EIATTR_SPARSE_MMA_MASK
	.align		4
.L_2384:
        /*0018*/ 	.byte	0x03, 0x50
        /*001a*/ 	.short	0x0000


	//----- nvinfo : EIATTR_MAXREG_COUNT
	.align		4
        /*001c*/ 	.byte	0x03, 0x1b
        /*001e*/ 	.short	0x00ff


	//----- nvinfo : EIATTR_NUM_BARRIERS
	.align		4
        /*0020*/ 	.byte	0x02, 0x4c
        /*0022*/ 	.byte	0x01
	.zero		1


	//----- nvinfo : EIATTR_MERCURY_ISA_VERSION
	.align		4
        /*0024*/ 	.byte	0x03, 0x5f
        /*0026*/ 	.short	0x0101


	//----- nvinfo : EIATTR_COOP_GROUP_MASK_REGIDS
	.align		4
        /*0028*/ 	.byte	0x04, 0x29
        /*002a*/ 	.short	(.L_2386 - .L_2385)


	//   ....[0]....
.L_2385:
        /*002c*/ 	.word	0xffffffff


	//   ....[1]....
        /*0030*/ 	.word	0xffffffff


	//   ....[2]....
        /*0034*/ 	.word	0xffffffff


	//   ....[3]....
        /*0038*/ 	.word	0xffffffff


	//   ....[4]....
        /*003c*/ 	.word	0xffffffff


	//   ....[5]....
        /*0040*/ 	.word	0xffffffff


	//   ....[6]....
        /*0044*/ 	.word	0xffffffff


	//   ....[7]....
        /*0048*/ 	.word	0xffffffff


	//----- nvinfo : EIATTR_COOP_GROUP_INSTR_OFFSETS
	.align		4
.L_2386:
        /*004c*/ 	.byte	0x04, 0x28
        /*004e*/ 	.short	(.L_2388 - .L_2387)


	//   ....[0]....
.L_2387:
        /*0050*/ 	.word	0x00001a80


	//   ....[1]....
        /*0054*/ 	.word	0x00001ad0


	//   ....[2]....
        /*0058*/ 	.word	0x00001b00


	//   ....[3]....
        /*005c*/ 	.word	0x00001b30


	//   ....[4]....
        /*0060*/ 	.word	0x00001c40


	//   ....[5]....
        /*0064*/ 	.word	0x00001c70


	//   ....[6]....
        /*0068*/ 	.word	0x00001cb0


	//   ....[7]....
        /*006c*/ 	.word	0x00001d70


	//----- nvinfo : EIATTR_VRC_CTA_INIT_COUNT
	.align		4
.L_2388:
        /*0070*/ 	.byte	0x02, 0x4a
	.zero		1
	.zero		1


	//----- nvinfo : EIATTR_EXIT_INSTR_OFFSETS
	.align		4
        /*0074*/ 	.byte	0x04, 0x1c
        /*0076*/ 	.short	(.L_2390 - .L_2389)


	//   ....[0]....
.L_2389:
        /*0078*/ 	.word	0x00004690


	//   ....[1]....
        /*007c*/ 	.word	0x00004b70


	//----- nvinfo : EIATTR_CRS_STACK_SIZE
	.align		4
.L_2390:
        /*0080*/ 	.byte	0x04, 0x1e
        /*0082*/ 	.short	(.L_2392 - .L_2391)
.L_2391:
        /*0084*/ 	.word	0x00000000


	//----- nvinfo : EIATTR_CBANK_PARAM_SIZE
	.align		4
.L_2392:
        /*0088*/ 	.byte	0x03, 0x19
        /*008a*/ 	.short	0x01d0


	//----- nvinfo : EIATTR_PARAM_CBANK
	.align		4
        /*008c*/ 	.byte	0x04, 0x0a
        /*008e*/ 	.short	(.L_2394 - .L_2393)
	.align		4
.L_2393:
        /*0090*/ 	.word	index@(.nv.constant0._ZN5flash32flash_fwd_splitkv_combine_kernelI23Flash_fwd_kernel_traitsILi64ELi64ELi128ELi4ELb0ELb0EN7cutlass6half_tE19Flash_kernel_traitsILi64ELi64ELi128ELi4ES3_EELi8ELi4ELb1EEEvNS_16Flash_fwd_paramsE)
        /*0094*/ 	.short	0x0380
        /*0096*/ 	.short	0x01d0


	//----- nvinfo : EIATTR_SW_WAR
	.align		4
.L_2394:
        /*0098*/ 	.byte	0x04, 0x36
        /*009a*/ 	.short	(.L_2396 - .L_2395)
.L_2395:
        /*009c*/ 	.word	0x00000008
.L_2396:


//--------------------- .nv.info._ZN5flash32flash_fwd_splitkv_combine_kernelI23Flash_fwd_kernel_traitsILi64ELi64ELi128ELi4ELb0ELb0EN7cutlass6half_tE19Flash_kernel_traitsILi64ELi64ELi128ELi4ES3_EELi8ELi3ELb1EEEvNS_16Flash_fwd_paramsE --------------------------
	.section	.nv.info._ZN5flash32flash_fwd_splitkv_combine_kernelI23Flash_fwd_kernel_traitsILi64ELi64ELi128ELi4ELb0ELb0EN7cutlass6half_tE19Flash_kernel_traitsILi64ELi64ELi128ELi4ES3_EELi8ELi3ELb1EEEvNS_16Flash_fwd_paramsE,"",@"SHT_CUDA_INFO"
	.sectionflags	@""
	.align	4


	//----- nvinfo : EIATTR_CUDA_API_VERSION
	.align		4
        /*0000*/ 	.byte	0x04, 0x37
        /*0002*/ 	.short	(.L_2398 - .L_2397)
.L_2397:
        /*0004*/ 	.word	0x00000082


	//----- nvinfo : EIATTR_KPARAM_INFO
	.align		4
.L_2398:
        /*0008*/ 	.byte	0x04, 0x17
        /*000a*/ 	.short	(.L_2400 - .L_2399)
.L_2399:
        /*000c*/ 	.word	0x00000000
        /*0010*/ 	.short	0x0000
        /*0012*/ 	.short	0x0000
        /*0014*/ 	.byte	0x00, 0xf0, 0x41, 0x07


	//----- nvinfo : EIATTR_SPARSE_MMA_MASK
	.align		4
.L_2400:
        /*0018*/ 	.byte	0x03, 0x50
        /*001a*/ 	.short	0x0000


	//----- nvinfo : EIATTR_MAXREG_COUNT
	.align		4
        /*001c*/ 	.byte	0x03, 0x1b
        /*001e*/ 	.short	0x00ff


	//----- nvinfo : EIATTR_NUM_BARRIERS
	.align		4
        /*0020*/ 	.byte	0x02, 0x4c
        /*0022*/ 	.byte	0x01
	.zero		1


	//----- nvinfo : EIATTR_MERCURY_ISA_VERSION
	.align		4
        /*0024*/ 	.byte	0x03, 0x5f
        /*0026*/ 	.short	0x0101


	//----- nvinfo : EIATTR_COOP_GROUP_MASK_REGIDS
	.align		4
        /*0028*/ 	.byte	0x04, 0x29
        /*002a*/ 	.short	(.L_2402 - .L_2401)


	//   ....[0]....
.L_2401:
        /*002c*/ 	.word	0xffffffff


	//   ....[1]....
        /*0030*/ 	.word	0xffffffff


	//   ....[2]....
        /*0034*/ 	.word	0xffffffff


	//   ....[3]....
        /*0038*/ 	.word	0xffffffff


	//   ....[4]....
        /*003c*/ 	.word	0xffffffff


	//   ....[5]....
        /*0040*/ 	.word	0xffffffff


	//----- nvinfo : EIATTR_COOP_GROUP_INSTR_OFFSETS
	.align		4
.L_2402:
        /*0044*/ 	.byte	0x04, 0x28
        /*0046*/ 	.short	(.L_2404 - .L_2403)


	//   ....[0]....
.L_2403:
        /*0048*/ 	.word	0x00001c10


	//   ....[1]....
        /*004c*/ 	.word	0x00001c30


	//   ....[2]....
        /*0050*/ 	.word	0x00001c50


	//   ....[3]....
        /*0054*/ 	.word	0x00001d40


	//   ....[4]....
        /*0058*/ 	.word	0x00001e50


	//   ....[5]....
        /*005c*/ 	.word	0x00001eb0


	//----- nvinfo : EIATTR_VRC_CTA_INIT_COUNT
	.align		4
.L_2404:
        /*0060*/ 	.byte	0x02, 0x4a
	.zero		1
	.zero		1


	//----- nvinfo : EIATTR_EXIT_INSTR_OFFSETS
	.align		4
        /*0064*/ 	.byte	0x04, 0x1c
        /*0066*/ 	.short	(.L_2406 - .L_2405)


	//   ....[0]....
.L_2405:
        /*0068*/ 	.word	0x00004680


	//   ....[1]....
        /*006c*/ 	.word	0x00004b60


	//----- nvinfo : EIATTR_CRS_STACK_SIZE
	.align		4
.L_2406:
        /*0070*/ 	.byte	0x04, 0x1e
        /*0072*/ 	.short	(.L_2408 - .L_2407)
.L_2407:
        /*0074*/ 	.word	0x00000000


	//----- nvinfo : EIATTR_CBANK_PARAM_SIZE
	.align		4
.L_2408:
        /*0078*/ 	.byte	0x03, 0x19
        /*007a*/ 	.short	0x01d0


	//----- nvinfo : EIATTR_PARAM_CBANK
	.align		4
        /*007c*/ 	.byte	0x04, 0x0a
        /*007e*/ 	.short	(.L_2410 - .L_2409)
	.align		4
.L_2409:
        /*0080*/ 	.word	index@(.nv.constant0._ZN5flash32flash_fwd_splitkv_combine_kernelI23Flash_fwd_kernel_traitsILi64ELi64ELi128ELi4ELb0ELb0EN7cutlass6half_tE19Flash_kernel_traitsILi64ELi64ELi128ELi4ES3_EELi8ELi3ELb1EEEvNS_16Flash_fwd_paramsE)
        /*0084*/ 	.short	0x0380
        /*0086*/ 	.short	0x01d0


	//----- nvinfo : EIATTR_SW_WAR
	.align		4
.L_2410:
        /*0088*/ 	.byte	0x04, 0x36
        /*008a*/ 	.short	(.L_2412 - .L_2411)
.L_2411:
        /*008c*/ 	.word	0x00000008
.L_2412:


//--------------------- .nv.info._ZN5flash32flash_fwd_splitkv_combine_kernelI23Flash_fwd_kernel_traitsILi64ELi64ELi128ELi4ELb0ELb0EN7cutlass6half_tE19Flash_kernel_traitsILi64ELi64ELi128ELi4ES3_EELi8ELi2ELb1EEEvNS_16Flash_fwd_paramsE --------------------------
	.section	.nv.info._ZN5flash32flash_fwd_splitkv_combine_kernelI23Flash_fwd_kernel_traitsILi64ELi64ELi128ELi4ELb0ELb0EN7cutlass6half_tE19Flash_kernel_traitsILi64ELi64ELi128ELi4ES3_EELi8ELi2ELb1EEEvNS_16Flash_fwd_paramsE,"",@"SHT_CUDA_INFO"
	.sectionflags	@""
	.align	4


	//----- nvinfo : EIATTR_CUDA_API_VERSION
	.align		4
        /*0000*/ 	.byte	0x04, 0x37
        /*0002*/ 	.short	(.L_2414 - .L_2413)
.L_2413:
        /*0004*/ 	.word	0x00000082


	//----- nvinfo : EIATTR_KPARAM_INFO
	.align		4
.L_2414:
        /*0008*/ 	.byte	0x04, 0x17
        /*000a*/ 	.short	(.L_2416 - .L_2415)
.L_2415:
        /*000c*/ 	.word	0x00000000
        /*0010*/ 	.short	0x0000
        /*0012*/ 	.short	0x0000
        /*0014*/ 	.byte	0x00, 0xf0, 0x41, 0x07


	//----- nvinfo : EIATTR_SPARSE_MMA_MASK
	.align		4
.L_2416:
        /*0018*/ 	.byte	0x03, 0x50
        /*001a*/ 	.short	0x0000


	//----- nvinfo : EIATTR_MAXREG_COUNT
	.align		4
        /*001c*/ 	.byte	0x03, 0x1b
        /*001e*/ 	.short	0x00ff


	//----- nvinfo : EIATTR_NUM_BARRIERS
	.align		4
        /*0020*/ 	.byte	0x02, 0x4c
        /*0022*/ 	.byte	0x01
	.zero		1


	//----- nvinfo : EIATTR_MERCURY_ISA_VERSION
	.align		4
        /*0024*/ 	.byte	0x03, 0x5f
        /*0026*/ 	.short	0x0101


	//----- nvinfo : EIATTR_COOP_GROUP_MASK_REGIDS
	.align		4
        /*0028*/ 	.byte	0x04, 0x29
        /*002a*/ 	.short	(.L_2418 - .L_2417)


	//   ....[0]....
.L_2417:
        /*002c*/ 	.word	0xffffffff


	//   ....[1]....
        /*0030*/ 	.word	0xffffffff


	//   ....[2]....
        /*0034*/ 	.word	0xffffffff


	//   ....[3]....
        /*0038*/ 	.word	0xffffffff


	//----- nvinfo : EIATTR_COOP_GROUP_INSTR_OFFSETS
	.align		4
.L_2418:
        /*003c*/ 	.byte	0x04, 0x28
        /*003e*/ 	.short	(.L_2420 - .L_2419)


	//   ....[0]....
.L_2419:
        /*0040*/ 	.word	0x00001ac0


	//   ....[1]....
        /*0044*/ 	.word	0x00001b20


	//   ....[2]....
        /*0048*/ 	.word	0x00001be0


	//   ....[3]....
        /*004c*/ 	.word	0x00001ca0


	//----- nvinfo : EIATTR_VRC_CTA_INIT_COUNT
	.align		4
.L_2420:
        /*0050*/ 	.byte	0x02, 0x4a
	.zero		1
	.zero		1


	//----- nvinfo : EIATTR_EXIT_INSTR_OFFSETS
	.align		4
        /*0054*/ 	.byte	0x04, 0x1c
        /*0056*/ 	.short	(.L_2422 - .L_2421)


	//   ....[0]....
.L_2421:
        /*0058*/ 	.word	0x00004640


	//   ....[1]....
        /*005c*/ 	.word	0x00004b20


	//----- nvinfo : EIATTR_CRS_STACK_SIZE
	.align		4
.L_2422:
        /*0060*/ 	.byte	0x04, 0x1e
        /*0062*/ 	.short	(.L_2424 - .L_2423)
.L_2423:
        /*0064*/ 	.word	0x00000000


	//----- nvinfo : EIATTR_CBANK_PARAM_SIZE
	.align		4
.L_2424:
        /*0068*/ 	.byte	0x03, 0x19
        /*006a*/ 	.short	0x01d0


	//----- nvinfo : EIATTR_PARAM_CBANK
	.align		4
        /*006c*/ 	.byte	0x04, 0x0a
        /*006e*/ 	.short	(.L_2426 - .L_2425)
	.align		4
.L_2425:
        /*0070*/ 	.word	index@(.nv.constant0._ZN5flash32flash_fwd_splitkv_combine_kernelI23Flash_fwd_kernel_traitsILi64ELi64ELi128ELi4ELb0ELb0EN7cutlass6half_tE19Flash_kernel_traitsILi64ELi64ELi128ELi4ES3_EELi8ELi2ELb1EEEvNS_16Flash_fwd_paramsE)
        /*0074*/ 	.short	0x0380
        /*0076*/ 	.short	0x01d0


	//----- nvinfo : EIATTR_SW_WAR
	.align		4
.L_2426:
        /*0078*/ 	.byte	0x04, 0x36
        /*007a*/ 	.short	(.L_2428 - .L_2427)
.L_2427:
        /*007c*/ 	.word	0x00000008
.L_2428:


//--------------------- .nv.info._ZN5flash32flash_fwd_splitkv_combine_kernelI23Flash_fwd_kernel_traitsILi64ELi64ELi128ELi4ELb0ELb0EN7cutlass6half_tE19Flash_kernel_traitsILi64ELi64ELi128ELi4ES3_EELi8ELi1ELb1EEEvNS_16Flash_fwd_paramsE --------------------------
	.section	.nv.info._ZN5flash32flash_fwd_splitkv_combine_kernelI23Flash_fwd_kernel_traitsILi64ELi64ELi128ELi4ELb0ELb0EN7cutlass6half_tE19Flash_kernel_traitsILi64ELi64ELi128ELi4ES3_EELi8ELi1ELb1EEEvNS_16Flash_fwd_paramsE,"",@"SHT_CUDA_INFO"
	.sectionflags	@""
	.align	4


	//----- nvinfo : EIATTR_CUDA_API_VERSION
	.align		4
        /*0000*/ 	.byte	0x04, 0x37
        /*0002*/ 	.short	(.L_2430 - .L_2429)
.L_2429:
        /*0004*/ 	.word	0x00000082


	//----- nvinfo : EIATTR_KPARAM_INFO
	.align		4
.L_2430:
        /*0008*/ 	.byte	0x04, 0x17
        /*000a*/ 	.short	(.L_2432 - .L_2431)
.L_2431:
        /*000c*/ 	.word	0x00000000
        /*0010*/ 	.short	0x0000
        /*0012*/ 	.short	0x0000
        /*0014*/ 	.byte	0x00, 0xf0, 0x41, 0x07


	//----- nvinfo : EIATTR_SPARSE_MMA_MASK
	.align		4
.L_2432:
        /*0018*/ 	.byte	0x03, 0x50
        /*001a*/ 	.short	0x0000


	//----- nvinfo : EIATTR_MAXREG_COUNT
	.align		4
        /*001c*/ 	.byte	0x03, 0x1b
        /*001e*/ 	.short	0x00ff


	//----- nvinfo : EIATTR_NUM_BARRIERS
	.align		4
        /*0020*/ 	.byte	0x02, 0x4c
        /*0022*/ 	.byte	0x01
	.zero		1


	//----- nvinfo : EIATTR_MERCURY_ISA_VERSION
	.align		4
        /*0024*/ 	.byte	0x03, 0x5f
        /*0026*/ 	.short	0x0101


	//----- nvinfo : EIATTR_COOP_GROUP_MASK_REGIDS
	.align		4
        /*0028*/ 	.byte	0x04, 0x29
        /*002a*/ 	.short	(.L_2434 - .L_2433)


	//   ....[0]....
.L_2433:
        /*002c*/ 	.word	0xffffffff


	//   ....[1]....
        /*0030*/ 	.word	0xffffffff


	//----- nvinfo : EIATTR_COOP_GROUP_INSTR_OFFSETS
	.align		4
.L_2434:
        /*0034*/ 	.byte	0x04, 0x28
        /*0036*/ 	.short	(.L_2436 - .L_2435)


	//   ....[0]....
.L_2435:
        /*0038*/ 	.word	0x00001b50


	//   ....[1]....
        /*003c*/ 	.word	0x00001d60


	//----- nvinfo : EIATTR_VRC_CTA_INIT_COUNT
	.align		4
.L_2436:
        /*0040*/ 	.byte	0x02, 0x4a
	.zero		1
	.zero		1


	//----- nvinfo : EIATTR_EXIT_INSTR_OFFSETS
	.align		4
        /*0044*/ 	.byte	0x04, 0x1c
        /*0046*/ 	.short	(.L_2438 - .L_2437)


	//   ....[0]....
.L_2437:
        /*0048*/ 	.word	0x000045f0


	//   ....[1]....
        /*004c*/ 	.word	0x00004ad0


	//----- nvinfo : EIATTR_CRS_STACK_SIZE
	.align		4
.L_2438:
        /*0050*/ 	.byte	0x04, 0x1e
        /*0052*/ 	.short	(.L_2440 - .L_2439)
.L_2439:
        /*0054*/ 	.word	0x00000000


	//----- nvinfo : EIATTR_CBANK_PARAM_SIZE
	.align		4
.L_2440:
        /*0058*/ 	.byte	0x03, 0x19
        /*005a*/ 	.short	0x01d0


	//----- nvinfo : EIATTR_PARAM_CBANK
	.align		4
        /*005c*/ 	.byte	0x04, 0x0a
        /*005e*/ 	.short	(.L_2442 - .L_2441)
	.align		4
.L_2441:
        /*0060*/ 	.word	index@(.nv.constant0._ZN5flash32flash_fwd_splitkv_combine_kernelI23Flash_fwd_kernel_traitsILi64ELi64ELi128ELi4ELb0ELb0EN7cutlass6half_tE19Flash_kernel_traitsILi64ELi64ELi128ELi4ES3_EELi8ELi1ELb1EEEvNS_16Flash_fwd_paramsE)
        /*0064*/ 	.short	0x0380
        /*0066*/ 	.short	0x01d0


	//----- nvinfo : EIATTR_SW_WAR
	.align		4
.L_2442:
        /*0068*/ 	.byte	0x04, 0x36
        /*006a*/ 	.short	(.L_2444 - .L_2443)
.L_2443:
        /*006c*/ 	.word	0x00000008
.L_2444:


//--------------------- .nv.info._ZN5flash24flash_fwd_splitkv_kernelI23Flash_fwd_kernel_traitsILi64ELi64ELi128ELi4ELb0ELb0EN7cutlass6half_tE19Flash_kernel_traitsILi64ELi64ELi128ELi4ES3_EELb0ELb0ELb0ELb0ELb1ELb0ELb0ELb0EEEvNS_16Flash_fwd_paramsE --------------------------
	.section	.nv.info._ZN5flash24flash_fwd_splitkv_kernelI23Flash_fwd_kernel_traitsILi64ELi64ELi128ELi4ELb0ELb0EN7cutlass6half_tE19Flash_kernel_traitsILi64ELi64ELi128ELi4ES3_EELb0ELb0ELb0ELb0ELb1ELb0ELb0ELb0EEEvNS_16Flash_fwd_paramsE,"",@"SHT_CUDA_INFO"
	.sectionflags	@""
	.align	4


	//----- nvinfo : EIATTR_CUDA_API_VERSION
	.align		4
        /*0000*/ 	.byte	0x04, 0x37
        /*0002*/ 	.short	(.L_2446 - .L_2445)
.L_2445:
        /*0004*/ 	.word	0x00000082


	//----- nvinfo : EIATTR_KPARAM_INFO
	.align		4
.L_2446:
        /*0008*/ 	.byte	0x04, 0x17
        /*000a*/ 	.short	(.L_2448 - .L_2447)
.L_2447:
        /*000c*/ 	.word	0x00000000
        /*0010*/ 	.short	0x0000
        /*0012*/ 	.short	0x0000
        /*0014*/ 	.byte	0x00, 0xf0, 0x41, 0x07


	//----- nvinfo : EIATTR_SPARSE_MMA_MASK
	.align		4
.L_2448:
        /*0018*/ 	.byte	0x03, 0x50
        /*001a*/ 	.short	0x0000


	//----- nvinfo : EIATTR_MAXREG_COUNT
	.align		4
        /*001c*/ 	.byte	0x03, 0x1b
        /*001e*/ 	.short	0x00ff


	//----- nvinfo : EIATTR_NUM_BARRIERS
	.align		4
        /*0020*/ 	.byte	0x02, 0x4c
        /*0022*/ 	.byte	0x01
	.zero		1


	//----- nvinfo : EIATTR_MERCURY_ISA_VERSION
	.align		4
        /*0024*/ 	.byte	0x03, 0x5f
        /*0026*/ 	.short	0x0101


	//----- nvinfo : EIATTR_COOP_GROUP_MASK_REGIDS
	.align		4
        /*0028*/ 	.byte	0x04, 0x29
        /*002a*/ 	.short	(.L_2450 - .L_2449)


	//   ....[0]....
.L_2449:
        /*002c*/ 	.word	0xffffffff


	//   ....[1]....
        /*0030*/ 	.word	0xffffffff


	//   ....[2]....
        /*0034*/ 	.word	0xffffffff


	//   ....[3]....
        /*0038*/ 	.word	0xffffffff


	//   ....[4]....
        /*003c*/ 	.word	0xffffffff


	//   ....[5]....
        /*0040*/ 	.word	0xffffffff


	//   ....[6]....
        /*0044*/ 	.word	0xffffffff


	//   ....[7]....
        /*0048*/ 	.word	0xffffffff


	//   ....[8]....
        /*004c*/ 	.word	0xffffffff


	//   ....[9]....
        /*0050*/ 	.word	0xffffffff


	//   ....[10]....
        /*0054*/ 	.word	0xffffffff


	//   ....[11]....
        /*0058*/ 	.word	0xffffffff


	//   ....[12]....
        /*005c*/ 	.word	0x05000006


	//   ....[13]....
        /*0060*/ 	.word	0x05000006


	//   ....[14]....
        /*0064*/ 	.word	0x05000006


	//   ....[15]....
        /*0068*/ 	.word	0x05000006


	//----- nvinfo : EIATTR_COOP_GROUP_INSTR_OFFSETS
	.align		4
.L_2450:
        /*006c*/ 	.byte	0x04, 0x28
        /*006e*/ 	.short	(.L_2452 - .L_2451)


	//   ....[0]....
.L_2451:
        /*0070*/ 	.word	0x00004110


	//   ....[1]....
        /*0074*/ 	.word	0x00004130


	//   ....[2]....
        /*0078*/ 	.word	0x000041a0


	//   ....[3]....
        /*007c*/ 	.word	0x000041b0


	//   ....[4]....
        /*0080*/ 	.word	0x00006c80


	//   ....[5]....
        /*0084*/ 	.word	0x00006ca0


	//   ....[6]....
        /*0088*/ 	.word	0x00006cd0


	//   ....[7]....
        /*008c*/ 	.word	0x00006ce0


	//   ....[8]....
        /*0090*/ 	.word	0x00008440


	//   ....[9]....
        /*0094*/ 	.word	0x00008450


	//   ....[10]....
        /*0098*/ 	.word	0x00008480


	//   ....[11]....
        /*009c*/ 	.word	0x00008490


	//   ....[12]....
        /*00a0*/ 	.word	0x00009300


	//   ....[13]....
        /*00a4*/ 	.word	0x00009370


	//   ....[14]....
        /*00a8*/ 	.word	0x000093d0


	//   ....[15]....
        /*00ac*/ 	.word	0x00009440


	//----- nvinfo : EIATTR_VRC_CTA_INIT_COUNT
	.align		4
.L_2452:
        /*00b0*/ 	.byte	0x02, 0x4a
	.zero		1
	.zero		1


	//----- nvinfo : EIATTR_EXIT_INSTR_OFFSETS
	.align		4
        /*00b4*/ 	.byte	0x04, 0x1c
        /*00b6*/ 	.short	(.L_2454 - .L_2453)


	//   ....[0]....
.L_2453:
        /*00b8*/ 	.word	0x00000090


	//----- nvinfo : EIATTR_CRS_STACK_SIZE
	.align		4
.L_2454:
        /*00bc*/ 	.byte	0x04, 0x1e
        /*00be*/ 	.short	(.L_2456 - .L_2455)
.L_2455:
        /*00c0*/ 	.word	0x00000000


	//----- nvinfo : EIATTR_CBANK_PARAM_SIZE
	.align		4
.L_2456:
        /*00c4*/ 	.byte	0x03, 0x19
        /*00c6*/ 	.short	0x01d0


	//----- nvinfo : EIATTR_PARAM_CBANK
	.align		4
        /*00c8*/ 	.byte	0x04, 0x0a
        /*00ca*/ 	.short	(.L_2458 - .L_2457)
	.align		4
.L_2457:
        /*00cc*/ 	.word	index@(.nv.constant0._ZN5flash24flash_fwd_splitkv_kernelI23Flash_fwd_kernel_traitsILi64ELi64ELi128ELi4ELb0ELb0EN7cutlass6half_tE19Flash_kernel_traitsILi64ELi64ELi128ELi4ES3_EELb0ELb0ELb0ELb0ELb1ELb0ELb0ELb0EEEvNS_16Flash_fwd_paramsE)
        /*00d0*/ 	.short	0x0380
        /*00d2*/ 	.short	0x01d0


	//----- nvinfo : EIATTR_SW_WAR
	.align		4
.L_2458:
        /*00d4*/ 	.byte	0x04, 0x36
        /*00d6*/ 	.short	(.L_2460 - .L_2459)
.L_2459:
        /*00d8*/ 	.word	0x00000008
.L_2460:


//--------------------- .nv.info._ZN5flash24flash_fwd_splitkv_kernelI23Flash_fwd_kernel_traitsILi64ELi64ELi128ELi4ELb0ELb0EN7cutlass6half_tE19Flash_kernel_traitsILi64ELi64ELi128ELi4ES3_EELb0ELb0ELb0ELb0ELb1ELb1ELb0ELb0EEEvNS_16Flash_fwd_paramsE --------------------------
	.section	.nv.info._ZN5flash24flash_fwd_splitkv_kernelI23Flash_fwd_kernel_traitsILi64ELi64ELi128ELi4ELb0ELb0EN7cutlass6half_tE19Flash_kernel_traitsILi64ELi64ELi128ELi4ES3_EELb0ELb0ELb0ELb0ELb1ELb1ELb0ELb0EEEvNS_16Flash_fwd_paramsE,"",@"SHT_CUDA_INFO"
	.sectionflags	@""
	.align	4


	//----- nvinfo : EIATTR_CUDA_API_VERSION
	.align		4
        /*0000*/ 	.byte	0x04, 0x37
        /*0002*/ 	.short	(.L_2462 - .L_2461)
.L_2461:
        /*0004*/ 	.word	0x00000082


	//----- nvinfo : EIATTR_KPARAM_INFO
	.align		4
.L_2462:
        /*0008*/ 	.byte	0x04, 0x17
        /*000a*/ 	.short	(.L_2464 - .L_2463)
.L_2463:
        /*000c*/ 	.word	0x00000000
        /*0010*/ 	.short	0x0000
        /*0012*/ 	.short	0x0000
        /*0014*/ 	.byte	0x00, 0xf0, 0x41, 0x07


	//----- nvinfo : EIATTR_SPARSE_MMA_MASK
	.align		4
.L_2464:
        /*0018*/ 	.byte	0x03, 0x50
        /*001a*/ 	.short	0x0000


	//----- nvinfo : EIATTR_MAXREG_COUNT
	.align		4
        /*001c*/ 	.byte	0x03, 0x1b
        /*001e*/ 	.short	0x00ff


	//----- nvinfo : EIATTR_NUM_BARRIERS
	.align		4
        /*0020*/ 	.byte	0x02, 0x4c
        /*0022*/ 	.byte	0x01
	.zero		1


	//----- nvinfo : EIATTR_MERCURY_ISA_VERSION
	.align		4
        /*0024*/ 	.byte	0x03, 0x5f
        /*0026*/ 	.short	0x0101


	//----- nvinfo : EIATTR_COOP_GROUP_MASK_REGIDS
	.align		4
        /*0028*/ 	.byte	0x04, 0x29
        /*002a*/ 	.short	(.L_2466 - .L_2465)


	//   ....[0]....
.L_2465:
        /*002c*/ 	.word	0xffffffff


	//   ....[1]....
        /*0030*/ 	.word	0xffffffff


	//   ....[2]....
        /*0034*/ 	.word	0xffffffff


	//   ....[3]....
        /*0038*/ 	.word	0xffffffff


	//   ....[4]....
        /*003c*/ 	.word	0xffffffff


	//   ....[5]....
        /*0040*/ 	.word	0xffffffff


	//   ....[6]....
        /*0044*/ 	.word	0xffffffff


	//   ....[7]....
        /*0048*/ 	.word	0xffffffff


	//   ....[8]....
        /*004c*/ 	.word	0xffffffff


	//   ....[9]....
        /*0050*/ 	.word	0xffffffff


	//   ....[10]....
        /*0054*/ 	.word	0xffffffff


	//   ....[11]....
        /*0058*/ 	.word	0xffffffff


	//   ....[12]....
        /*005c*/ 	.word	0x05000006


	//   ....[13]....
        /*0060*/ 	.word	0x05000006


	//   ....[14]....
        /*0064*/ 	.word	0x05000006


	//   ....[15]....
        /*0068*/ 	.word	0x05000006


	//----- nvinfo : EIATTR_COOP_GROUP_INSTR_OFFSETS
	.align		4
.L_2466:
        /*006c*/ 	.byte	0x04, 0x28
        /*006e*/ 	.short	(.L_2468 - .L_2467)


	//   ....[0]....
.L_2467:
        /*0070*/ 	.word	0x00004920


	//   ....[1]....
        /*0074*/ 	.word	0x00004940


	//   ....[2]....
        /*0078*/ 	.word	0x000049d0


	//   ....[3]....
        /*007c*/ 	.word	0x000049e0


	//   ....[4]....
        /*0080*/ 	.word	0x00007d10


	//   ....[5]....
        /*0084*/ 	.word	0x00007d20


	//   ....[6]....
        /*0088*/ 	.word	0x00007d50


	//   ....[7]....
        /*008c*/ 	.word	0x00007d60


	//   ....[8]....
        /*0090*/ 	.word	0x00009440


	//   ....[9]....
        /*0094*/ 	.word	0x00009450


	//   ....[10]....
        /*0098*/ 	.word	0x00009480


	//   ....[11]....
        /*009c*/ 	.word	0x00009490


	//   ....[12]....
        /*00a0*/ 	.word	0x0000a300


	//   ....[13]....
        /*00a4*/ 	.word	0x0000a370


	//   ....[14]....
        /*00a8*/ 	.word	0x0000a3d0


	//   ....[15]....
        /*00ac*/ 	.word	0x0000a440


	//----- nvinfo : EIATTR_VRC_CTA_INIT_COUNT
	.align		4
.L_2468:
        /*00b0*/ 	.byte	0x02, 0x4a
	.zero		1
	.zero		1


	//----- nvinfo : EIATTR_EXIT_INSTR_OFFSETS
	.align		4
        /*00b4*/ 	.byte	0x04, 0x1c
        /*00b6*/ 	.short	(.L_2470 - .L_2469)


	//   ....[0]....
.L_2469:
        /*00b8*/ 	.word	0x00000090


	//----- nvinfo : EIATTR_CRS_STACK_SIZE
	.align		4
.L_2470:
        /*00bc*/ 	.byte	0x04, 0x1e
        /*00be*/ 	.short	(.L_2472 - .L_2471)
.L_2471:
        /*00c0*/ 	.word	0x00000000


	//----- nvinfo : EIATTR_CBANK_PARAM_SIZE
	.align		4
.L_2472:
        /*00c4*/ 	.byte	0x03, 0x19
        /*00c6*/ 	.short	0x01d0


	//----- nvinfo : EIATTR_PARAM_CBANK
	.align		4
        /*00c8*/ 	.byte	0x04, 0x0a
        /*00ca*/ 	.short	(.L_2474 - .L_2473)
	.align		4
.L_2473:
        /*00cc*/ 	.word	index@(.nv.constant0._ZN5flash24flash_fwd_splitkv_kernelI23Flash_fwd_kernel_traitsILi64ELi64ELi128ELi4ELb0ELb0EN7cutlass6half_tE19Flash_kernel_traitsILi64ELi64ELi128ELi4ES3_EELb0ELb0ELb0ELb0ELb1ELb1ELb0ELb0EEEvNS_16Flash_fwd_paramsE)
        /*00d0*/ 	.short	0x0380
        /*00d2*/ 	.short	0x01d0


	//----- nvinfo : EIATTR_SW_WAR
	.align		4
.L_2474:
        /*00d4*/ 	.byte	0x04, 0x36
        /*00d6*/ 	.short	(.L_2476 - .L_2475)
.L_2475:
        /*00d8*/ 	.word	0x00000008
.L_2476:


//--------------------- .nv.info._ZN5flash24flash_fwd_splitkv_kernelI23Flash_fwd_kernel_traitsILi64ELi64ELi128ELi4ELb0ELb0EN7cutlass6half_tE19Flash_kernel_traitsILi64ELi64ELi128ELi4ES3_EELb0ELb0ELb0ELb0ELb1ELb0ELb1ELb0EEEvNS_16Flash_fwd_paramsE --------------------------
	.section	.nv.info._ZN5flash24flash_fwd_splitkv_kernelI23Flash_fwd_kernel_traitsILi64ELi64ELi128ELi4ELb0ELb0EN7cutlass6half_tE19Flash_kernel_traitsILi64ELi64ELi128ELi4ES3_EELb0ELb0ELb0ELb0ELb1ELb0ELb1ELb0EEEvNS_16Flash_fwd_paramsE,"",@"SHT_CUDA_INFO"
	.sectionflags	@""
	.align	4


	//----- nvinfo : EIATTR_CUDA_API_VERSION
	.align		4
        /*0000*/ 	.byte	0x04, 0x37
        /*0002*/ 	.short	(.L_2478 - .L_2477)
.L_2477:
        /*0004*/ 	.word	0x00000082


	//----- nvinfo : EIATTR_KPARAM_INFO
	.align		4
.L_2478:
        /*0008*/ 	.byte	0x04, 0x17
        /*000a*/ 	.short	(.L_2480 - .L_2479)
.L_2479:
        /*000c*/ 	.word	0x00000000
        /*0010*/ 	.short	0x0000
        /*0012*/ 	.short	0x0000
        /*0014*/ 	.byte	0x00, 0xf0, 0x41, 0x07


	//----- nvinfo : EIATTR_SPARSE_MMA_MASK
	.align		4
.L_2480:
        /*0018*/ 	.byte	0x03, 0x50
        /*001a*/ 	.short	0x0000


	//----- nvinfo : EIATTR_MAXREG_COUNT
	.align		4
        /*001c*/ 	.byte	0x03, 0x1b
        /*001e*/ 	.short	0x00ff


	//----- nvinfo : EIATTR_NUM_BARRIERS
	.align		4
        /*0020*/ 	.byte	0x02, 0x4c
        /*0022*/ 	.byte	0x01
	.zero		1


	//----- nvinfo : EIATTR_MERCURY_ISA_VERSION
	.align		4
        /*0024*/ 	.byte	0x03, 0x5f
        /*0026*/ 	.short	0x0101


	//----- nvinfo : EIATTR_COOP_GROUP_MASK_REGIDS
	.align		4
        /*0028*/ 	.byte	0x04, 0x29
        /*002a*/ 	.short	(.L_2482 - .L_2481)


	//   ....[0]....
.L_2481:
        /*002c*/ 	.word	0xffffffff


	//   ....[1]....
        /*0030*/ 	.word	0xffffffff


	//   ....[2]....
        /*0034*/ 	.word	0xffffffff


	//   ....[3]....
        /*0038*/ 	.word	0xffffffff


	//   ....[4]....
        /*003c*/ 	.word	0xffffffff


	//   ....[5]....
        /*0040*/ 	.word	0xffffffff


	//   ....[6]....
        /*0044*/ 	.word	0xffffffff


	//   ....[7]....
        /*0048*/ 	.word	0xffffffff


	//   ....[8]....
        /*004c*/ 	.word	0xffffffff


	//   ....[9]....
        /*0050*/ 	.word	0xffffffff


	//   ....[10]....
        /*0054*/ 	.word	0xffffffff


	//   ....[11]....
        /*0058*/ 	.word	0xffffffff


	//   ....[12]....
        /*005c*/ 	.word	0x05000006


	//   ....[13]....
        /*0060*/ 	.word	0x05000006


	//   ....[14]....
        /*0064*/ 	.word	0x05000006


	//   ....[15]....
        /*0068*/ 	.word	0x05000006


	//----- nvinfo : EIATTR_COOP_GROUP_INSTR_OFFSETS
	.align		4
.L_2482:
        /*006c*/ 	.byte	0x04, 0x28
        /*006e*/ 	.short	(.L_2484 - .L_2483)


	//   ....[0]....
.L_2483:
        /*0070*/ 	.word	0x00004260


	//   ....[1]....
        /*0074*/ 	.word	0x00004290


	//   ....[2]....
        /*0078*/ 	.word	0x00004330


	//   ....[3]....
        /*007c*/ 	.word	0x00004340


	//   ....[4]....
        /*0080*/ 	.word	0x00006e70


	//   ....[5]....
        /*0084*/ 	.word	0x00006e80


	//   ....[6]....
        /*0088*/ 	.word	0x00006eb0


	//   ....[7]....
        /*008c*/ 	.word	0x00006ec0


	//   ....[8]....
        /*0090*/ 	.word	0x00008620


	//   ....[9]....
        /*0094*/ 	.word	0x00008630


	//   ....[10]....
        /*0098*/ 	.word	0x00008660


	//   ....[11]....
        /*009c*/ 	.word	0x00008670


	//   ....[12]....
        /*00a0*/ 	.word	0x000090a0


	//   ....[13]....
        /*00a4*/ 	.word	0x00009110


	//   ....[14]....
        /*00a8*/ 	.word	0x00009170


	//   ....[15]....
        /*00ac*/ 	.word	0x000091e0


	//----- nvinfo : EIATTR_VRC_CTA_INIT_COUNT
	.align		4
.L_2484:
        /*00b0*/ 	.byte	0x02, 0x4a
	.zero		1
	.zero		1


	//----- nvinfo : EIATTR_EXIT_INSTR_OFFSETS
	.align		4
        /*00b4*/ 	.byte	0x04, 0x1c
        /*00b6*/ 	.short	(.L_2486 - .L_2485)


	//   ....[0]....
.L_2485:
        /*00b8*/ 	.word	0x000001f0


	//----- nvinfo : EIATTR_CRS_STACK_SIZE
	.align		4
.L_2486:
        /*00bc*/ 	.byte	0x04, 0x1e
        /*00be*/ 	.short	(.L_2488 - .L_2487)
.L_2487:
        /*00c0*/ 	.word	0x00000000


	//----- nvinfo : EIATTR_CBANK_PARAM_SIZE
	.align		4
.L_2488:
        /*00c4*/ 	.byte	0x03, 0x19
        /*00c6*/ 	.short	0x01d0


	//----- nvinfo : EIATTR_PARAM_CBANK
	.align		4
        /*00c8*/ 	.byte	0x04, 0x0a
        /*00ca*/ 	.short	(.L_2490 - .L_2489)
	.align		4
.L_2489:
        /*00cc*/ 	.word	index@(.nv.constant0._ZN5flash24flash_fwd_splitkv_kernelI23Flash_fwd_kernel_traitsILi64ELi64ELi128ELi4ELb0ELb0EN7cutlass6half_tE19Flash_kernel_traitsILi64ELi64ELi128ELi4ES3_EELb0ELb0ELb0ELb0ELb1ELb0ELb1ELb0EEEvNS_16Flash_fwd_paramsE)
        /*00d0*/ 	.short	0x0380
        /*00d2*/ 	.short	0x01d0


	//----- nvinfo : EIATTR_SW_WAR
	.align		4
.L_2490:
        /*00d4*/ 	.byte	0x04, 0x36
        /*00d6*/ 	.short	(.L_2492 - .L_2491)
.L_2491:
        /*00d8*/ 	.word	0x00000008
.L_2492:


//--------------------- .nv.info._ZN5flash24flash_fwd_splitkv_kernelI23Flash_fwd_kernel_traitsILi64ELi64ELi128ELi4ELb0ELb0EN7cutlass6half_tE19Flash_kernel_traitsILi64ELi64ELi128ELi4ES3_EELb0ELb0ELb0ELb0ELb1ELb1ELb1ELb0EEEvNS_16Flash_fwd_paramsE --------------------------
	.section	.nv.info._ZN5flash24flash_fwd_splitkv_kernelI23Flash_fwd_kernel_traitsILi64ELi64ELi128ELi4ELb0ELb0EN7cutlass6half_tE19Flash_kernel_traitsILi64ELi64ELi128ELi4ES3_EELb0ELb0ELb0ELb0ELb1ELb1ELb1ELb0EEEvNS_16Flash_fwd_paramsE,"",@"SHT_CUDA_INFO"
	.sectionflags	@""
	.align	4


	//----- nvinfo : EIATTR_CUDA_API_VERSION
	.align		4
        /*0000*/ 	.byte	0x04, 0x37
        /*0002*/ 	.short	(.L_2494 - .L_2493)
.L_2493:
        /*0004*/ 	.word	0x00000082


	//----- nvinfo : EIATTR_KPARAM_INFO
	.align		4
.L_2494:
        /*0008*/ 	.byte	0x04, 0x17
        /*000a*/ 	.short	(.L_2496 - .L_2495)
.L_2495:
        /*000c*/ 	.word	0x00000000
        /*0010*/ 	.short	0x0000
        /*0012*/ 	.short	0x0000
        /*0014*/ 	.byte	0x00, 0xf0, 0x41, 0x07


	//----- nvinfo : EIATTR_SPARSE_MMA_MASK
	.align		4
.L_2496:
        /*0018*/ 	.byte	0x03, 0x50
        /*001a*/ 	.short	0x0000


	//----- nvinfo : EIATTR_MAXREG_COUNT
	.align		4
        /*001c*/ 	.byte	0x03, 0x1b
        /*001e*/ 	.short	0x00ff


	//----- nvinfo : EIATTR_NUM_BARRIERS
	.align		4
        /*0020*/ 	.byte	0x02, 0x4c
        /*0022*/ 	.byte	0x01
	.zero		1


	//----- nvinfo : EIATTR_MERCURY_ISA_VERSION
	.align		4
        /*0024*/ 	.byte	0x03, 0x5f
        /*0026*/ 	.short	0x0101


	//----- nvinfo : EIATTR_COOP_GROUP_MASK_REGIDS
	.align		4
        /*0028*/ 	.byte	0x04, 0x29
        /*002a*/ 	.short	(.L_2498 - .L_2497)


	//   ....[0]....
.L_2497:
        /*002c*/ 	.word	0xffffffff


	//   ....[1]....
        /*0030*/ 	.word	0xffffffff


	//   ....[2]....
        /*0034*/ 	.word	0xffffffff


	//   ....[3]....
        /*0038*/ 	.word	0xffffffff


	//   ....[4]....
        /*003c*/ 	.word	0xffffffff


	//   ....[5]....
        /*0040*/ 	.word	0xffffffff


	//   ....[6]....
        /*0044*/ 	.word	0xffffffff


	//   ....[7]....
        /*0048*/ 	.word	0xffffffff


	//   ....[8]....
        /*004c*/ 	.word	0xffffffff


	//   ....[9]....
        /*0050*/ 	.word	0xffffffff


	//   ....[10]....
        /*0054*/ 	.word	0xffffffff


	//   ....[11]....
        /*0058*/ 	.word	0xffffffff


	//   ....[12]....
        /*005c*/ 	.word	0x05000006


	//   ....[13]....
        /*0060*/ 	.word	0x05000006


	//   ....[14]....
        /*0064*/ 	.word	0x05000006


	//   ....[15]....
        /*0068*/ 	.word	0x05000006


	//----- nvinfo : EIATTR_COOP_GROUP_INSTR_OFFSETS
	.align		4
.L_2498:
        /*006c*/ 	.byte	0x04, 0x28
        /*006e*/ 	.short	(.L_2500 - .L_2499)


	//   ....[0]....
.L_2499:
        /*0070*/ 	.word	0x00004a60


	//   ....[1]....
        /*0074*/ 	.word	0x00004a90


	//   ....[2]....
        /*0078*/ 	.word	0x00004b30


	//   ....[3]....
        /*007c*/ 	.word	0x00004b40


	//   ....[4]....
        /*0080*/ 	.word	0x00007ed0


	//   ....[5]....
        /*0084*/ 	.word	0x00007ee0


	//   ....[6]....
        /*0088*/ 	.word	0x00007f10


	//   ....[7]....
        /*008c*/ 	.word	0x00007f20


	//   ....[8]....
        /*0090*/ 	.word	0x00009610


	//   ....[9]....
        /*0094*/ 	.word	0x00009620


	//   ....[10]....
        /*0098*/ 	.word	0x00009650


	//   ....[11]....
        /*009c*/ 	.word	0x00009660


	//   ....[12]....
        /*00a0*/ 	.word	0x0000a090


	//   ....[13]....
        /*00a4*/ 	.word	0x0000a100


	//   ....[14]....
        /*00a8*/ 	.word	0x0000a160


	//   ....[15]....
        /*00ac*/ 	.word	0x0000a1d0


	//----- nvinfo : EIATTR_VRC_CTA_INIT_COUNT
	.align		4
.L_2500:
        /*00b0*/ 	.byte	0x02, 0x4a
	.zero		1
	.zero		1


	//----- nvinfo : EIATTR_EXIT_INSTR_OFFSETS
	.align		4
        /*00b4*/ 	.byte	0x04, 0x1c
        /*00b6*/ 	.short	(.L_2502 - .L_2501)


	//   ....[0]....
.L_2501:
        /*00b8*/ 	.word	0x000001f0


	//----- nvinfo : EIATTR_CRS_STACK_SIZE
	.align		4
.L_2502:
        /*00bc*/ 	.byte	0x04, 0x1e
        /*00be*/ 	.short	(.L_2504 - .L_2503)
.L_2503:
        /*00c0*/ 	.word	0x00000000


	//----- nvinfo : EIATTR_CBANK_PARAM_SIZE
	.align		4
.L_2504:
        /*00c4*/ 	.byte	0x03, 0x19
        /*00c6*/ 	.short	0x01d0


	//----- nvinfo : EIATTR_PARAM_CBANK
	.align		4
        /*00c8*/ 	.byte	0x04, 0x0a
        /*00ca*/ 	.short	(.L_2506 - .L_2505)
	.align		4
.L_2505:
        /*00cc*/ 	.word	index@(.nv.constant0._ZN5flash24flash_fwd_splitkv_kernelI23Flash_fwd_kernel_traitsILi64ELi64ELi128ELi4ELb0ELb0EN7cutlass6half_tE19Flash_kernel_traitsILi64ELi64ELi128ELi4ES3_EELb0ELb0ELb0ELb0ELb1ELb1ELb1ELb0EEEvNS_16Flash_fwd_paramsE)
        /*00d0*/ 	.short	0x0380
        /*00d2*/ 	.short	0x01d0


	//----- nvinfo : EIATTR_SW_WAR
	.align		4
.L_2506:
        /*00d4*/ 	.byte	0x04, 0x36
        /*00d6*/ 	.short	(.L_2508 - .L_2507)
.L_2507:
        /*00d8*/ 	.word	0x00000008
.L_2508:


//--------------------- .nv.info._ZN5flash24flash_fwd_splitkv_kernelI23Flash_fwd_kernel_traitsILi64ELi64ELi128ELi4ELb0ELb0EN7cutlass6half_tE19Flash_kernel_traitsILi64ELi64ELi128ELi4ES3_EELb0ELb0ELb0ELb0ELb0ELb0ELb0ELb0EEEvNS_16Flash_fwd_paramsE --------------------------
	.section	.nv.info._ZN5flash24flash_fwd_splitkv_kernelI23Flash_fwd_kernel_traitsILi64ELi64ELi128ELi4ELb0ELb0EN7cutlass6half_tE19Flash_kernel_traitsILi64ELi64ELi128ELi4ES3_EELb0ELb0ELb0ELb0ELb0ELb0ELb0ELb0EEEvNS_16Flash_fwd_paramsE,"",@"SHT_CUDA_INFO"
	.sectionflags	@""
	.align	4


	//----- nvinfo : EIATTR_CUDA_API_VERSION
	.align		4
        /*0000*/ 	.byte	0x04, 0x37
        /*0002*/ 	.short	(.L_2510 - .L_2509)
.L_2509:
        /*0004*/ 	.word	0x00000082


	//----- nvinfo : EIATTR_KPARAM_INFO
	.align		4
.L_2510:
        /*0008*/ 	.byte	0x04, 0x17
        /*000a*/ 	.short	(.L_2512 - .L_2511)
.L_2511:
        /*000c*/ 	.word	0x00000000
        /*0010*/ 	.short	0x0000
        /*0012*/ 	.short	0x0000
        /*0014*/ 	.byte	0x00, 0xf0, 0x41, 0x07


	//----- nvinfo : EIATTR_SPARSE_MMA_MASK
	.align		4
.L_2512:
        /*0018*/ 	.byte	0x03, 0x50
        /*001a*/ 	.short	0x0000


	//----- nvinfo : EIATTR_MAXREG_COUNT
	.align		4
        /*001c*/ 	.byte	0x03, 0x1b
        /*001e*/ 	.short	0x00ff


	//----- nvinfo : EIATTR_NUM_BARRIERS
	.align		4
        /*0020*/ 	.byte	0x02, 0x4c
        /*0022*/ 	.byte	0x01
	.zero		1


	//----- nvinfo : EIATTR_MERCURY_ISA_VERSION
	.align		4
        /*0024*/ 	.byte	0x03, 0x5f
        /*0026*/ 	.short	0x0101


	//----- nvinfo : EIATTR_COOP_GROUP_MASK_REGIDS
	.align		4
        /*0028*/ 	.byte	0x04, 0x29
        /*002a*/ 	.short	(.L_2514 - .L_2513)


	//   ....[0]....
.L_2513:
        /*002c*/ 	.word	0xffffffff


	//   ....[1]....
        /*0030*/ 	.word	0xffffffff


	//   ....[2]....
        /*0034*/ 	.word	0xffffffff


	//   ....[3]....
        /*0038*/ 	.word	0xffffffff


	//   ....[4]....
        /*003c*/ 	.word	0xffffffff


	//   ....[5]....
        /*0040*/ 	.word	0xffffffff


	//   ....[6]....
        /*0044*/ 	.word	0xffffffff


	//   ....[7]....
        /*0048*/ 	.word	0xffffffff


	//   ....[8]....
        /*004c*/ 	.word	0xffffffff


	//   ....[9]....
        /*0050*/ 	.word	0xffffffff


	//   ....[10]....
        /*0054*/ 	.word	0xffffffff


	//   ....[11]....
        /*0058*/ 	.word	0xffffffff


	//   ....[12]....
        /*005c*/ 	.word	0x05000006


	//   ....[13]....
        /*0060*/ 	.word	0x05000006


	//   ....[14]....
        /*0064*/ 	.word	0x05000006


	//   ....[15]....
        /*0068*/ 	.word	0x05000006


	//----- nvinfo : EIATTR_COOP_GROUP_INSTR_OFFSETS
	.align		4
.L_2514:
        /*006c*/ 	.byte	0x04, 0x28
        /*006e*/ 	.short	(.L_2516 - .L_2515)


	//   ....[0]....
.L_2515:
        /*0070*/ 	.word	0x00004d00


	//   ....[1]....
        /*0074*/ 	.word	0x00004d20


	//   ....[2]....
        /*0078*/ 	.word	0x00004d90


	//   ....[3]....
        /*007c*/ 	.word	0x00004da0


	//   ....[4]....
        /*0080*/ 	.word	0x00007d00


	//   ....[5]....
        /*0084*/ 	.word	0x00007d20


	//   ....[6]....
        /*0088*/ 	.word	0x00007d50


	//   ....[7]....
        /*008c*/ 	.word	0x00007d60


	//   ....[8]....
        /*0090*/ 	.word	0x000094c0


	//   ....[9]....
        /*0094*/ 	.word	0x000094d0


	//   ....[10]....
        /*0098*/ 	.word	0x00009500


	//   ....[11]....
        /*009c*/ 	.word	0x00009510


	//   ....[12]....
        /*00a0*/ 	.word	0x0000a390


	//   ....[13]....
        /*00a4*/ 	.word	0x0000a400


	//   ....[14]....
        /*00a8*/ 	.word	0x0000a460


	//   ....[15]....
        /*00ac*/ 	.word	0x0000a4d0


	//----- nvinfo : EIATTR_VRC_CTA_INIT_COUNT
	.align		4
.L_2516:
        /*00b0*/ 	.byte	0x02, 0x4a
	.zero		1
	.zero		1


	//----- nvinfo : EIATTR_EXIT_INSTR_OFFSETS
	.align		4
        /*00b4*/ 	.byte	0x04, 0x1c
        /*00b6*/ 	.short	(.L_2518 - .L_2517)


	//   ....[0]....
.L_2517:
        /*00b8*/ 	.word	0x00000090


	//----- nvinfo : EIATTR_CRS_STACK_SIZE
	.align		4
.L_2518:
        /*00bc*/ 	.byte	0x04, 0x1e
        /*00be*/ 	.short	(.L_2520 - .L_2519)
.L_2519:
        /*00c0*/ 	.word	0x00000000


	//----- nvinfo : EIATTR_CBANK_PARAM_SIZE
	.align		4
.L_2520:
        /*00c4*/ 	.byte	0x03, 0x19
        /*00c6*/ 	.short	0x01d0


	//----- nvinfo : EIATTR_PARAM_CBANK
	.align		4
        /*00c8*/ 	.byte	0x04, 0x0a
        /*00ca*/ 	.short	(.L_2522 - .L_2521)
	.align		4
.L_2521:
        /*00cc*/ 	.word	index@(.nv.constant0._ZN5flash24flash_fwd_splitkv_kernelI23Flash_fwd_kernel_traitsILi64ELi64ELi128ELi4ELb0ELb0EN7cutlass6half_tE19Flash_kernel_traitsILi64ELi64ELi128ELi4ES3_EELb0ELb0ELb0ELb0ELb0ELb0ELb0ELb0EEEvNS_16Flash_fwd_paramsE)
        /*00d0*/ 	.short	0x0380
        /*00d2*/ 	.short	0x01d0


	//----- nvinfo : EIATTR_SW_WAR
	.align		4
.L_2522:
        /*00d4*/ 	.byte	0x04, 0x36
        /*00d6*/ 	.short	(.L_2524 - .L_2523)
.L_2523:
        /*00d8*/ 	.word	0x00000008
.L_2524:


//--------------------- .nv.info._ZN5flash24flash_fwd_splitkv_kernelI23Flash_fwd_kernel_traitsILi64ELi64ELi128ELi4ELb0ELb0EN7cutlass6half_tE19Flash_kernel_traitsILi64ELi64ELi128ELi4ES3_EELb0ELb0ELb0ELb0ELb0ELb1ELb0ELb0EEEvNS_16Flash_fwd_paramsE --------------------------
	.section	.nv.info._ZN5flash24flash_fwd_splitkv_kernelI23Flash_fwd_kernel_traitsILi64ELi64ELi128ELi4ELb0ELb0EN7cutlass6half_tE19Flash_kernel_traitsILi64ELi64ELi128ELi4ES3_EELb0ELb0ELb0ELb0ELb0ELb1ELb0ELb0EEEvNS_16Flash_fwd_paramsE,"",@"SHT_CUDA_INFO"
	.sectionflags	@""
	.align	4


	//----- nvinfo : EIATTR_CUDA_API_VERSION
	.align		4
        /*0000*/ 	.byte	0x04, 0x37
        /*0002*/ 	.short	(.L_2526 - .L_2525)
.L_2525:
        /*0004*/ 	.word	0x00000082


	//----- nvinfo : EIATTR_KPARAM_INFO
	.align		4
.L_2526:
        /*0008*/ 	.byte	0x04, 0x17
        /*000a*/ 	.short	(.L_2528 - .L_2527)
.L_2527:
        /*000c*/ 	.word	0x00000000
        /*0010*/ 	.short	0x0000
        /*0012*/ 	.short	0x0000
        /*0014*/ 	.byte	0x00, 0xf0, 0x41, 0x07


	//----- nvinfo : EIATTR_SPARSE_MMA_MASK
	.align		4
.L_2528:
        /*0018*/ 	.byte	0x03, 0x50
        /*001a*/ 	.short	0x0000


	//----- nvinfo : EIATTR_MAXREG_COUNT
	.align		4
        /*001c*/ 	.byte	0x03, 0x1b
        /*001e*/ 	.short	0x00ff


	//----- nvinfo : EIATTR_NUM_BARRIERS
	.align		4
        /*0020*/ 	.byte	0x02, 0x4c
        /*0022*/ 	.byte	0x01
	.zero		1


	//----- nvinfo : EIATTR_MERCURY_ISA_VERSION
	.align		4
        /*0024*/ 	.byte	0x03, 0x5f
        /*0026*/ 	.short	0x0101


	//----- nvinfo : EIATTR_COOP_GROUP_MASK_REGIDS
	.align		4
        /*0028*/ 	.byte	0x04, 0x29
        /*002a*/ 	.short	(.L_2530 - .L_2529)


	//   ....[0]....
.L_2529:
        /*002c*/ 	.word	0xffffffff


	//   ....[1]....
        /*0030*/ 	.word	0xffffffff


	//   ....[2]....
        /*0034*/ 	.word	0xffffffff


	//   ....[3]....
        /*0038*/ 	.word	0xffffffff


	//   ....[4]....
        /*003c*/ 	.word	0xffffffff


	//   ....[5]....
        /*0040*/ 	.word	0xffffffff


	//   ....[6]....
        /*0044*/ 	.word	0xffffffff


	//   ....[7]....
        /*0048*/ 	.word	0xffffffff


	//   ....[8]....
        /*004c*/ 	.word	0xffffffff


	//   ....[9]....
        /*0050*/ 	.word	0xffffffff


	//   ....[10]....
        /*0054*/ 	.word	0xffffffff


	//   ....[11]....
        /*0058*/ 	.word	0xffffffff


	//   ....[12]....
        /*005c*/ 	.word	0x05000006


	//   ....[13]....
        /*0060*/ 	.word	0x05000006


	//   ....[14]....
        /*0064*/ 	.word	0x05000006


	//   ....[15]....
        /*0068*/ 	.word	0x05000006


	//----- nvinfo : EIATTR_COOP_GROUP_INSTR_OFFSETS
	.align		4
.L_2530:
        /*006c*/ 	.byte	0x04, 0x28
        /*006e*/ 	.short	(.L_2532 - .L_2531)


	//   ....[0]....
.L_2531:
        /*0070*/ 	.word	0x00005520


	//   ....[1]....
        /*0074*/ 	.word	0x00005540


	//   ....[2]....
        /*0078*/ 	.word	0x000055d0


	//   ....[3]....
        /*007c*/ 	.word	0x000055e0


	//   ....[4]....
        /*0080*/ 	.word	0x00008da0


	//   ....[5]....
        /*0084*/ 	.word	0x00008dc0


	//   ....[6]....
        /*0088*/ 	.word	0x00008df0


	//   ....[7]....
        /*008c*/ 	.word	0x00008e00


	//   ....[8]....
        /*0090*/ 	.word	0x0000a4f0


	//   ....[9]....
        /*0094*/ 	.word	0x0000a500


	//   ....[10]....
        /*0098*/ 	.word	0x0000a530


	//   ....[11]....
        /*009c*/ 	.word	0x0000a540


	//   ....[12]....
        /*00a0*/ 	.word	0x0000b3c0


	//   ....[13]....
        /*00a4*/ 	.word	0x0000b430


	//   ....[14]....
        /*00a8*/ 	.word	0x0000b490


	//   ....[15]....
        /*00ac*/ 	.word	0x0000b500


	//----- nvinfo : EIATTR_VRC_CTA_INIT_COUNT
	.align		4
.L_2532:
        /*00b0*/ 	.byte	0x02, 0x4a
	.zero		1
	.zero		1


	//----- nvinfo : EIATTR_EXIT_INSTR_OFFSETS
	.align		4
        /*00b4*/ 	.byte	0x04, 0x1c
        /*00b6*/ 	.short	(.L_2534 - .L_2533)


	//   ....[0]....
.L_2533:
        /*00b8*/ 	.word	0x00000090


	//----- nvinfo : EIATTR_CRS_STACK_SIZE
	.align		4
.L_2534:
        /*00bc*/ 	.byte	0x04, 0x1e
        /*00be*/ 	.short	(.L_2536 - .L_2535)
.L_2535:
        /*00c0*/ 	.word	0x00000000


	//----- nvinfo : EIATTR_CBANK_PARAM_SIZE
	.align		4
.L_2536:
        /*00c4*/ 	.byte	0x03, 0x19
        /*00c6*/ 	.short	0x01d0


	//----- nvinfo : EIATTR_PARAM_CBANK
	.align		4
        /*00c8*/ 	.byte	0x04, 0x0a
        /*00ca*/ 	.short	(.L_2538 - .L_2537)
	.align		4
.L_2537:
        /*00cc*/ 	.word	index@(.nv.constant0._ZN5flash24flash_fwd_splitkv_kernelI23Flash_fwd_kernel_traitsILi64ELi64ELi128ELi4ELb0ELb0EN7cutlass6half_tE19Flash_kernel_traitsILi64ELi64ELi128ELi4ES3_EELb0ELb0ELb0ELb0ELb0ELb1ELb0ELb0EEEvNS_16Flash_fwd_paramsE)
        /*00d0*/ 	.short	0x0380
        /*00d2*/ 	.short	0x01d0


	//----- nvinfo : EIATTR_SW_WAR
	.align		4
.L_2538:
        /*00d4*/ 	.byte	0x04, 0x36
        /*00d6*/ 	.short	(.L_2540 - .L_2539)
.L_2539:
        /*00d8*/ 	.word	0x00000008
.L_2540:


//--------------------- .nv.info._ZN5flash24flash_fwd_splitkv_kernelI23Flash_fwd_kernel_traitsILi64ELi64ELi128ELi4ELb0ELb0EN7cutlass6half_tE19Flash_kernel_traitsILi64ELi64ELi128ELi4ES3_EELb0ELb0ELb0ELb0ELb0ELb0ELb0ELb1EEEvNS_16Flash_fwd_paramsE --------------------------
	.section	.nv.info._ZN5flash24flash_fwd_splitkv_kernelI23Flash_fwd_kernel_traitsILi64ELi64ELi128ELi4ELb0ELb0EN7cutlass6half_tE19Flash_kernel_traitsILi64ELi64ELi128ELi4ES3_EELb0ELb0ELb0ELb0ELb0ELb0ELb0ELb1EEEvNS_16Flash_fwd_paramsE,"",@"SHT_CUDA_INFO"
	.sectionflags	@""
	.align	4


	//----- nvinfo : EIATTR_CUDA_API_VERSION
	.align		4
        /*0000*/ 	.byte	0x04, 0x37
        /*0002*/ 	.short	(.L_2542 - .L_2541)
.L_2541:
        /*0004*/ 	.word	0x00000082


	//----- nvinfo : EIATTR_KPARAM_INFO
	.align		4
.L_2542:
        /*0008*/ 	.byte	0x04, 0x17
        /*000a*/ 	.short	(.L_2544 - .L_2543)
.L_2543:
        /*000c*/ 	.word	0x00000000
        /*0010*/ 	.short	0x0000
        /*0012*/ 	.short	0x0000
        /*0014*/ 	.byte	0x00, 0xf0, 0x41, 0x07


	//----- nvinfo : EIATTR_SPARSE_MMA_MASK
	.align		4
.L_2544:
        /*0018*/ 	.byte	0x03, 0x50
        /*001a*/ 	.short	0x0000


	//----- nvinfo : EIATTR_MAXREG_COUNT
	.align		4
        /*001c*/ 	.byte	0x03, 0x1b
        /*001e*/ 	.short	0x00ff


	//----- nvinfo : EIATTR_NUM_BARRIERS
	.align		4
        /*0020*/ 	.byte	0x02, 0x4c
        /*0022*/ 	.byte	0x01
	.zero		1


	//----- nvinfo : EIATTR_MERCURY_ISA_VERSION
	.align		4
        /*0024*/ 	.byte	0x03, 0x5f
        /*0026*/ 	.short	0x0101


	//----- nvinfo : EIATTR_COOP_GROUP_MASK_REGIDS
	.align		4
        /*0028*/ 	.byte	0x04, 0x29
        /*002a*/ 	.short	(.L_2546 - .L_2545)


	//   ....[0]....
.L_2545:
        /*002c*/ 	.word	0xffffffff


	//   ....[1]....
        /*0030*/ 	.word	0xffffffff


	//   ....[2]....
        /*0034*/ 	.word	0xffffffff


	//   ....[3]....
        /*0038*/ 	.word	0xffffffff


	//   ....[4]....
        /*003c*/ 	.word	0xffffffff


	//   ....[5]....
        /*0040*/ 	.word	0xffffffff


	//   ....[6]....
        /*0044*/ 	.word	0xffffffff


	//   ....[7]....
        /*0048*/ 	.word	0xffffffff


	//   ....[8]....
        /*004c*/ 	.word	0xffffffff


	//   ....[9]....
        /*0050*/ 	.word	0xffffffff


	//   ....[10]....
        /*0054*/ 	.word	0xffffffff


	//   ....[11]....
        /*0058*/ 	.word	0xffffffff


	//   ....[12]....
        /*005c*/ 	.word	0x05000006


	//   ....[13]....
        /*0060*/ 	.word	0x05000006


	//   ....[14]....
        /*0064*/ 	.word	0x05000006


	//   ....[15]....
        /*0068*/ 	.word	0x05000006


	//----- nvinfo : EIATTR_COOP_GROUP_INSTR_OFFSETS
	.align		4
.L_2546:
        /*006c*/ 	.byte	0x04, 0x28
        /*006e*/ 	.short	(.L_2548 - .L_2547)


	//   ....[0]....
.L_2547:
        /*0070*/ 	.word	0x0000dc50


	//   ....[1]....
        /*0074*/ 	.word	0x0000dc80


	//   ....[2]....
        /*0078*/ 	.word	0x0000dcc0


	//   ....[3]....
        /*007c*/ 	.word	0x0000dce0


	//   ....[4]....
        /*0080*/ 	.word	0x00010b20


	//   ....[5]....
        /*0084*/ 	.word	0x00010b30


	//   ....[6]....
        /*0088*/ 	.word	0x00010b60


	//   ....[7]....
        /*008c*/ 	.word	0x00010b70


	//   ....[8]....
        /*0090*/ 	.word	0x000122e0


	//   ....[9]....
        /*0094*/ 	.word	0x000122f0


	//   ....[10]....
        /*0098*/ 	.word	0x00012320


	//   ....[11]....
        /*009c*/ 	.word	0x00012330


	//   ....[12]....
        /*00a0*/ 	.word	0x00013190


	//   ....[13]....
        /*00a4*/ 	.word	0x00013200


	//   ....[14]....
        /*00a8*/ 	.word	0x00013260


	//   ....[15]....
        /*00ac*/ 	.word	0x000132d0


	//----- nvinfo : EIATTR_VRC_CTA_INIT_COUNT
	.align		4
.L_2548:
        /*00b0*/ 	.byte	0x02, 0x4a
	.zero		1
	.zero		1


	//----- nvinfo : EIATTR_EXIT_INSTR_OFFSETS
	.align		4
        /*00b4*/ 	.byte	0x04, 0x1c
        /*00b6*/ 	.short	(.L_2550 - .L_2549)


	//   ....[0]....
.L_2549:
        /*00b8*/ 	.word	0x00000090


	//----- nvinfo : EIATTR_CRS_STACK_SIZE
	.align		4
.L_2550:
        /*00bc*/ 	.byte	0x04, 0x1e
        /*00be*/ 	.short	(.L_2552 - .L_2551)
.L_2551:
        /*00c0*/ 	.word	0x00000000


	//----- nvinfo : EIATTR_CBANK_PARAM_SIZE
	.align		4
.L_2552:
        /*00c4*/ 	.byte	0x03, 0x19
        /*00c6*/ 	.short	0x01d0


	//----- nvinfo : EIATTR_PARAM_CBANK
	.align		4
        /*00c8*/ 	.byte	0x04, 0x0a
        /*00ca*/ 	.short	(.L_2554 - .L_2553)
	.align		4
.L_2553:
        /*00cc*/ 	.word	index@(.nv.constant0._ZN5flash24flash_fwd_splitkv_kernelI23Flash_fwd_kernel_traitsILi64ELi64ELi128ELi4ELb0ELb0EN7cutlass6half_tE19Flash_kernel_traitsILi64ELi64ELi128ELi4ES3_EELb0ELb0ELb0ELb0ELb0ELb0ELb0ELb1EEEvNS_16Flash_fwd_paramsE)
        /*00d0*/ 	.short	0x0380
        /*00d2*/ 	.short	0x01d0


	//----- nvinfo : EIATTR_SW_WAR
	.align		4
.L_2554:
        /*00d4*/ 	.byte	0x04, 0x36
        /*00d6*/ 	.short	(.L_2556 - .L_2555)
.L_2555:
        /*00d8*/ 	.word	0x00000008
.L_2556:


//--------------------- .nv.info._ZN5flash24flash_fwd_splitkv_kernelI23Flash_fwd_kernel_traitsILi64ELi64ELi128ELi4ELb0ELb0EN7cutlass6half_tE19Flash_kernel_traitsILi64ELi64ELi128ELi4ES3_EELb0ELb0ELb0ELb0ELb0ELb1ELb0ELb1EEEvNS_16Flash_fwd_paramsE --------------------------
	.section	.nv.info._ZN5flash24flash_fwd_splitkv_kernelI23Flash_fwd_kernel_traitsILi64ELi64ELi128ELi4ELb0ELb0EN7cutlass6half_tE19Flash_kernel_traitsILi64ELi64ELi128ELi4ES3_EELb0ELb0ELb0ELb0ELb0ELb1ELb0ELb1EEEvNS_16Flash_fwd_paramsE,"",@"SHT_CUDA_INFO"
	.sectionflags	@""
	.align	4


	//----- nvinfo : EIATTR_CUDA_API_VERSION
	.align		4
        /*0000*/ 	.byte	0x04, 0x37
        /*0002*/ 	.short	(.L_2558 - .L_2557)
.L_2557:
        /*0004*/ 	.word	0x00000082


	//----- nvinfo : EIATTR_KPARAM_INFO
	.align		4
.L_2558:
        /*0008*/ 	.byte	0x04, 0x17
        /*000a*/ 	.short	(.L_2560 - .L_2559)
.L_2559:
        /*000c*/ 	.word	0x00000000
        /*0010*/ 	.short	0x0000
        /*0012*/ 	.short	0x0000
        /*0014*/ 	.byte	0x00, 0xf0, 0x41, 0x07


	//----- nvinfo : EIATTR_SPARSE_MMA_MASK
	.align		4
.L_2560:
        /*0018*/ 	.byte	0x03, 0x50
        /*001a*/ 	.short	0x0000


	//----- nvinfo : EIATTR_MAXREG_COUNT
	.align		4
        /*001c*/ 	.byte	0x03, 0x1b
        /*001e*/ 	.short	0x00ff


	//----- nvinfo : EIATTR_NUM_BARRIERS
	.align		4
        /*0020*/ 	.byte	0x02, 0x4c
        /*0022*/ 	.byte	0x01
	.zero		1


	//----- nvinfo : EIATTR_MERCURY_ISA_VERSION
	.align		4
        /*0024*/ 	.byte	0x03, 0x5f
        /*0026*/ 	.short	0x0101


	//----- nvinfo : EIATTR_COOP_GROUP_MASK_REGIDS
	.align		4
        /*0028*/ 	.byte	0x04, 0x29
        /*002a*/ 	.short	(.L_2562 - .L_2561)


	//   ....[0]....
.L_2561:
        /*002c*/ 	.word	0xffffffff


	//   ....[1]....
        /*0030*/ 	.word	0xffffffff


	//   ....[2]....
        /*0034*/ 	.word	0xffffffff


	//   ....[3]....
        /*0038*/ 	.word	0xffffffff


	//   ....[4]....
        /*003c*/ 	.word	0xffffffff


	//   ....[5]....
        /*0040*/ 	.word	0xffffffff


	//   ....[6]....
        /*0044*/ 	.word	0xffffffff


	//   ....[7]....
        /*0048*/ 	.word	0xffffffff


	//   ....[8]....
        /*004c*/ 	.word	0xffffffff


	//   ....[9]....
        /*0050*/ 	.word	0xffffffff


	//   ....[10]....
        /*0054*/ 	.word	0xffffffff


	//   ....[11]....
        /*0058*/ 	.word	0xffffffff


	//   ....[12]....
        /*005c*/ 	.word	0x05000006


	//   ....[13]....
        /*0060*/ 	.word	0x05000006


	//   ....[14]....
        /*0064*/ 	.word	0x05000006


	//   ....[15]....
        /*0068*/ 	.word	0x05000006


	//----- nvinfo : EIATTR_COOP_GROUP_INSTR_OFFSETS
	.align		4
.L_2562:
        /*006c*/ 	.byte	0x04, 0x28
        /*006e*/ 	.short	(.L_2564 - .L_2563)


	//   ....[0]....
.L_2563:
        /*0070*/ 	.word	0x0000e460


	//   ....[1]....
        /*0074*/ 	.word	0x0000e4b0


	//   ....[2]....
        /*0078*/ 	.word	0x0000e4e0


	//   ....[3]....
        /*007c*/ 	.word	0x0000e500


	//   ....[4]....
        /*0080*/ 	.word	0x00011b90


	//   ....[5]....
        /*0084*/ 	.word	0x00011ba0


	//   ....[6]....
        /*0088*/ 	.word	0x00011bd0


	//   ....[7]....
        /*008c*/ 	.word	0x00011be0


	//   ....[8]....
        /*0090*/ 	.word	0x000132f0


	//   ....[9]....
        /*0094*/ 	.word	0x00013300


	//   ....[10]....
        /*0098*/ 	.word	0x00013330


	//   ....[11]....
        /*009c*/ 	.word	0x00013340


	//   ....[12]....
        /*00a0*/ 	.word	0x000141a0


	//   ....[13]....
        /*00a4*/ 	.word	0x00014210


	//   ....[14]....
        /*00a8*/ 	.word	0x00014270


	//   ....[15]....
        /*00ac*/ 	.word	0x000142e0


	//----- nvinfo : EIATTR_VRC_CTA_INIT_COUNT
	.align		4
.L_2564:
        /*00b0*/ 	.byte	0x02, 0x4a
	.zero		1
	.zero		1


	//----- nvinfo : EIATTR_EXIT_INSTR_OFFSETS
	.align		4
        /*00b4*/ 	.byte	0x04, 0x1c
        /*00b6*/ 	.short	(.L_2566 - .L_2565)


	//   ....[0]....
.L_2565:
        /*00b8*/ 	.word	0x00000090


	//----- nvinfo : EIATTR_CRS_STACK_SIZE
	.align		4
.L_2566:
        /*00bc*/ 	.byte	0x04, 0x1e
        /*00be*/ 	.short	(.L_2568 - .L_2567)
.L_2567:
        /*00c0*/ 	.word	0x00000000


	//----- nvinfo : EIATTR_CBANK_PARAM_SIZE
	.align		4
.L_2568:
        /*00c4*/ 	.byte	0x03, 0x19
        /*00c6*/ 	.short	0x01d0


	//----- nvinfo : EIATTR_PARAM_CBANK
	.align		4
        /*00c8*/ 	.byte	0x04, 0x0a
        /*00ca*/ 	.short	(.L_2570 - .L_2569)
	.align		4
.L_2569:
        /*00cc*/ 	.word	index@(.nv.constant0._ZN5flash24flash_fwd_splitkv_kernelI23Flash_fwd_kernel_traitsILi64ELi64ELi128ELi4ELb0ELb0EN7cutlass6half_tE19Flash_kernel_traitsILi64ELi64ELi128ELi4ES3_EELb0ELb0ELb0ELb0ELb0ELb1ELb0ELb1EEEvNS_16Flash_fwd_paramsE)
        /*00d0*/ 	.short	0x0380
        /*00d2*/ 	.short	0x01d0


	//----- nvinfo : EIATTR_SW_WAR
	.align		4
.L_2570:
        /*00d4*/ 	.byte	0x04, 0x36
        /*00d6*/ 	.short	(.L_2572 - .L_2571)
.L_2571:
        /*00d8*/ 	.word	0x00000008
.L_2572:


//--------------------- .nv.info._ZN5flash24flash_fwd_splitkv_kernelI23Flash_fwd_kernel_traitsILi64ELi64ELi128ELi4ELb0ELb0EN7cutlass6half_tE19Flash_kernel_traitsILi64ELi64ELi128ELi4ES3_EELb0ELb0ELb0ELb0ELb0ELb0ELb1ELb0EEEvNS_16Flash_fwd_paramsE --------------------------
	.section	.nv.info._ZN5flash24flash_fwd_splitkv_kernelI23Flash_fwd_kernel_traitsILi64ELi64ELi128ELi4ELb0ELb0EN7cutlass6half_tE19Flash_kernel_traitsILi64ELi64ELi128ELi4ES3_EELb0ELb0ELb0ELb0ELb0ELb0ELb1ELb0EEEvNS_16Flash_fwd_paramsE,"",@"SHT_CUDA_INFO"
	.sectionflags	@""
	.align	4


	//----- nvinfo : EIATTR_CUDA_API_VERSION
	.align		4
        /*0000*/ 	.byte	0x04, 0x37
        /*0002*/ 	.short	(.L_2574 - .L_2573)
.L_2573:
        /*0004*/ 	.word	0x00000082


	//----- nvinfo : EIATTR_KPARAM_INFO
	.align		4
.L_2574:
        /*0008*/ 	.byte	0x04, 0x17
        /*000a*/ 	.short	(.L_2576 - .L_2575)
.L_2575:
        /*000c*/ 	.word	0x00000000
        /*0010*/ 	.short	0x0000
        /*0012*/ 	.short	0x0000
        /*0014*/ 	.byte	0x00, 0xf0, 0x41, 0x07


	//----- nvinfo : EIATTR_SPARSE_MMA_MASK
	.align		4
.L_2576:
        /*0018*/ 	.byte	0x03, 0x50
        /*001a*/ 	.short	0x0000


	//----- nvinfo : EIATTR_MAXREG_COUNT
	.align		4
        /*001c*/ 	.byte	0x03, 0x1b
        /*001e*/ 	.short	0x00ff


	//----- nvinfo : EIATTR_NUM_BARRIERS
	.align		4
        /*0020*/ 	.byte	0x02, 0x4c
        /*0022*/ 	.byte	0x01
	.zero		1


	//----- nvinfo : EIATTR_MERCURY_ISA_VERSION
	.align		4
        /*0024*/ 	.byte	0x03, 0x5f
        /*0026*/ 	.short	0x0101


	//----- nvinfo : EIATTR_COOP_GROUP_MASK_REGIDS
	.align		4
        /*0028*/ 	.byte	0x04, 0x29
        /*002a*/ 	.short	(.L_2578 - .L_2577)


	//   ....[0]....
.L_2577:
        /*002c*/ 	.word	0xffffffff


	//   ....[1]....
        /*0030*/ 	.word	0xffffffff


	//   ....[2]....
        /*0034*/ 	.word	0xffffffff


	//   ....[3]....
        /*0038*/ 	.word	0xffffffff


	//   ....[4]....
        /*003c*/ 	.word	0xffffffff


	//   ....[5]....
        /*0040*/ 	.word	0xffffffff


	//   ....[6]....
        /*0044*/ 	.word	0xffffffff


	//   ....[7]....
        /*0048*/ 	.word	0xffffffff


	//   ....[8]....
        /*004c*/ 	.word	0xffffffff


	//   ....[9]....
        /*0050*/ 	.word	0xffffffff


	//   ....[10]....
        /*0054*/ 	.word	0xffffffff


	//   ....[11]....
        /*0058*/ 	.word	0xffffffff


	//   ....[12]....
        /*005c*/ 	.word	0x05000006


	//   ....[13]....
        /*0060*/ 	.word	0x05000006


	//   ....[14]....
        /*0064*/ 	.word	0x05000006


	//   ....[15]....
        /*0068*/ 	.word	0x05000006


	//----- nvinfo : EIATTR_COOP_GROUP_INSTR_OFFSETS
	.align		4
.L_2578:
        /*006c*/ 	.byte	0x04, 0x28
        /*006e*/ 	.short	(.L_2580 - .L_2579)


	//   ....[0]....
.L_2579:
        /*0070*/ 	.word	0x00004e70


	//   ....[1]....
        /*0074*/ 	.word	0x00004ea0


	//   ....[2]....
        /*0078*/ 	.word	0x00004f10


	//   ....[3]....
        /*007c*/ 	.word	0x00004f20


	//   ....[4]....
        /*0080*/ 	.word	0x00007e70


	//   ....[5]....
        /*0084*/ 	.word	0x00007e80


	//   ....[6]....
        /*0088*/ 	.word	0x00007eb0


	//   ....[7]....
        /*008c*/ 	.word	0x00007ec0


	//   ....[8]....
        /*0090*/ 	.word	0x00009620


	//   ....[9]....
        /*0094*/ 	.word	0x00009630


	//   ....[10]....
        /*0098*/ 	.word	0x00009660


	//   ....[11]....
        /*009c*/ 	.word	0x00009670


	//   ....[12]....
        /*00a0*/ 	.word	0x0000a150


	//   ....[13]....
        /*00a4*/ 	.word	0x0000a1c0


	//   ....[14]....
        /*00a8*/ 	.word	0x0000a220


	//   ....[15]....
        /*00ac*/ 	.word	0x0000a290


	//----- nvinfo : EIATTR_VRC_CTA_INIT_COUNT
	.align		4
.L_2580:
        /*00b0*/ 	.byte	0x02, 0x4a
	.zero		1
	.zero		1


	//----- nvinfo : EIATTR_EXIT_INSTR_OFFSETS
	.align		4
        /*00b4*/ 	.byte	0x04, 0x1c
        /*00b6*/ 	.short	(.L_2582 - .L_2581)


	//   ....[0]....
.L_2581:
        /*00b8*/ 	.word	0x000001f0


	//----- nvinfo : EIATTR_CRS_STACK_SIZE
	.align		4
.L_2582:
        /*00bc*/ 	.byte	0x04, 0x1e
        /*00be*/ 	.short	(.L_2584 - .L_2583)
.L_2583:
        /*00c0*/ 	.word	0x00000000


	//----- nvinfo : EIATTR_CBANK_PARAM_SIZE
	.align		4
.L_2584:
        /*00c4*/ 	.byte	0x03, 0x19
        /*00c6*/ 	.short	0x01d0


	//----- nvinfo : EIATTR_PARAM_CBANK
	.align		4
        /*00c8*/ 	.byte	0x04, 0x0a
        /*00ca*/ 	.short	(.L_2586 - .L_2585)
	.align		4
.L_2585:
        /*00cc*/ 	.word	index@(.nv.constant0._ZN5flash24flash_fwd_splitkv_kernelI23Flash_fwd_kernel_traitsILi64ELi64ELi128ELi4ELb0ELb0EN7cutlass6half_tE19Flash_kernel_traitsILi64ELi64ELi128ELi4ES3_EELb0ELb0ELb0ELb0ELb0ELb0ELb1ELb0EEEvNS_16Flash_fwd_paramsE)
        /*00d0*/ 	.short	0x0380
        /*00d2*/ 	.short	0x01d0


	//----- nvinfo : EIATTR_SW_WAR
	.align		4
.L_2586:
        /*00d4*/ 	.byte	0x04, 0x36
        /*00d6*/ 	.short	(.L_2588 - .L_2587)
.L_2587:
        /*00d8*/ 	.word	0x00000008
.L_2588:


//--------------------- .nv.info._ZN5flash24flash_fwd_splitkv_kernelI23Flash_fwd_kernel_traitsILi64ELi64ELi128ELi4ELb0ELb0EN7cutlass6half_tE19Flash_kernel_traitsILi64ELi64ELi128ELi4ES3_EELb0ELb0ELb0ELb0ELb0ELb1ELb1ELb0EEEvNS_16Flash_fwd_paramsE --------------------------
	.section	.nv.info._ZN5flash24flash_fwd_splitkv_kernelI23Flash_fwd_kernel_traitsILi64ELi64ELi128ELi4ELb0ELb0EN7cutlass6half_tE19Flash_kernel_traitsILi64ELi64ELi128ELi4ES3_EELb0ELb0ELb0ELb0ELb0ELb1ELb1ELb0EEEvNS_16Flash_fwd_paramsE,"",@"SHT_CUDA_INFO"
	.sectionflags	@""
	.align	4


	//----- nvinfo : EIATTR_CUDA_API_VERSION
	.align		4
        /*0000*/ 	.byte	0x04, 0x37
        /*0002*/ 	.short	(.L_2590 - .L_2589)
.L_2589:
        /*0004*/ 	.word	0x00000082


	//----- nvinfo : EIATTR_KPARAM_INFO
	.align		4
.L_2590:
        /*0008*/ 	.byte	0x04, 0x17
        /*000a*/ 	.short	(.L_2592 - .L_2591)
.L_2591:
        /*000c*/ 	.word	0x00000000
        /*0010*/ 	.short	0x0000
        /*0012*/ 	.short	0x0000
        /*0014*/ 	.byte	0x00, 0xf0, 0x41, 0x07


	//----- nvinfo : EIATTR_SPARSE_MMA_MASK
	.align		4
.L_2592:
        /*0018*/ 	.byte	0x03, 0x50
        /*001a*/ 	.short	0x0000


	//----- nvinfo : EIATTR_MAXREG_COUNT
	.align		4
        /*001c*/ 	.byte	0x03, 0x1b
        /*001e*/ 	.short	0x00ff


	//----- nvinfo : EIATTR_NUM_BARRIERS
	.align		4
        /*0020*/ 	.byte	0x02, 0x4c
        /*0022*/ 	.byte	0x01
	.zero		1


	//----- nvinfo : EIATTR_MERCURY_ISA_VERSION
	.align		4
        /*0024*/ 	.byte	0x03, 0x5f
        /*0026*/ 	.short	0x0101


	//----- nvinfo : EIATTR_COOP_GROUP_MASK_REGIDS
	.align		4
        /*0028*/ 	.byte	0x04, 0x29
        /*002a*/ 	.short	(.L_2594 - .L_2593)


	//   ....[0]....
.L_2593:
        /*002c*/ 	.word	0xffffffff


	//   ....[1]....
        /*0030*/ 	.word	0xffffffff


	//   ....[2]....
        /*0034*/ 	.word	0xffffffff


	//   ....[3]....
        /*0038*/ 	.word	0xffffffff


	//   ....[4]....
        /*003c*/ 	.word	0xffffffff


	//   ....[5]....
        /*0040*/ 	.word	0xffffffff


	//   ....[6]....
        /*0044*/ 	.word	0xffffffff


	//   ....[7]....
        /*0048*/ 	.word	0xffffffff


	//   ....[8]....
        /*004c*/ 	.word	0xffffffff


	//   ....[9]....
        /*0050*/ 	.word	0xffffffff


	//   ....[10]....
        /*0054*/ 	.word	0xffffffff


	//   ....[11]....
        /*0058*/ 	.word	0xffffffff


	//   ....[12]....
        /*005c*/ 	.word	0x05000006


	//   ....[13]....
        /*0060*/ 	.word	0x05000006


	//   ....[14]....
        /*0064*/ 	.word	0x05000006


	//   ....[15]....
        /*0068*/ 	.word	0x05000006


	//----- nvinfo : EIATTR_COOP_GROUP_INSTR_OFFSETS
	.align		4
.L_2594:
        /*006c*/ 	.byte	0x04, 0x28
        /*006e*/ 	.short	(.L_2596 - .L_2595)


	//   ....[0]....
.L_2595:
        /*0070*/ 	.word	0x00005660


	//   ....[1]....
        /*0074*/ 	.word	0x00005690


	//   ....[2]....
        /*0078*/ 	.word	0x00005730


	//   ....[3]....
        /*007c*/ 	.word	0x00005740


	//   ....[4]....
        /*0080*/ 	.word	0x00008ed0


	//   ....[5]....
        /*0084*/ 	.word	0x00008ee0


	//   ....[6]....
        /*0088*/ 	.word	0x00008f10


	//   ....[7]....
        /*008c*/ 	.word	0x00008f20


	//   ....[8]....
        /*0090*/ 	.word	0x0000a610


	//   ....[9]....
        /*0094*/ 	.word	0x0000a620


	//   ....[10]....
        /*0098*/ 	.word	0x0000a650


	//   ....[11]....
        /*009c*/ 	.word	0x0000a660


	//   ....[12]....
        /*00a0*/ 	.word	0x0000b140


	//   ....[13]....
        /*00a4*/ 	.word	0x0000b1b0


	//   ....[14]....
        /*00a8*/ 	.word	0x0000b210


	//   ....[15]....
        /*00ac*/ 	.word	0x0000b280


	//----- nvinfo : EIATTR_VRC_CTA_INIT_COUNT
	.align		4
.L_2596:
        /*00b0*/ 	.byte	0x02, 0x4a
	.zero		1
	.zero		1


	//----- nvinfo : EIATTR_EXIT_INSTR_OFFSETS
	.align		4
        /*00b4*/ 	.byte	0x04, 0x1c
        /*00b6*/ 	.short	(.L_2598 - .L_2597)


	//   ....[0]....
.L_2597:
        /*00b8*/ 	.word	0x000001f0


	//----- nvinfo : EIATTR_CRS_STACK_SIZE
	.align		4
.L_2598:
        /*00bc*/ 	.byte	0x04, 0x1e
        /*00be*/ 	.short	(.L_2600 - .L_2599)
.L_2599:
        /*00c0*/ 	.word	0x00000000


	//----- nvinfo : EIATTR_CBANK_PARAM_SIZE
	.align		4
.L_2600:
        /*00c4*/ 	.byte	0x03, 0x19
        /*00c6*/ 	.short	0x01d0


	//----- nvinfo : EIATTR_PARAM_CBANK
	.align		4
        /*00c8*/ 	.byte	0x04, 0x0a
        /*00ca*/ 	.short	(.L_2602 - .L_2601)
	.align		4
.L_2601:
        /*00cc*/ 	.word	index@(.nv.constant0._ZN5flash24flash_fwd_splitkv_kernelI23Flash_fwd_kernel_traitsILi64ELi64ELi128ELi4ELb0ELb0EN7cutlass6half_tE19Flash_kernel_traitsILi64ELi64ELi128ELi4ES3_EELb0ELb0ELb0ELb0ELb0ELb1ELb1ELb0EEEvNS_16Flash_fwd_paramsE)
        /*00d0*/ 	.short	0x0380
        /*00d2*/ 	.short	0x01d0


	//----- nvinfo : EIATTR_SW_WAR
	.align		4
.L_2602:
        /*00d4*/ 	.byte	0x04, 0x36
        /*00d6*/ 	.short	(.L_2604 - .L_2603)
.L_2603:
        /*00d8*/ 	.word	0x00000008
.L_2604:


//--------------------- .nv.info._ZN5flash24flash_fwd_splitkv_kernelI23Flash_fwd_kernel_traitsILi64ELi64ELi128ELi4ELb0ELb0EN7cutlass6half_tE19Flash_kernel_traitsILi64ELi64ELi128ELi4ES3_EELb0ELb0ELb0ELb0ELb0ELb0ELb1ELb1EEEvNS_16Flash_fwd_paramsE --------------------------
	.section	.nv.info._ZN5flash24flash_fwd_splitkv_kernelI23Flash_fwd_kernel_traitsILi64ELi64ELi128ELi4ELb0ELb0EN7cutlass6half_tE19Flash_kernel_traitsILi64ELi64ELi128ELi4ES3_EELb0ELb0ELb0ELb0ELb0ELb0ELb1ELb1EEEvNS_16Flash_fwd_paramsE,"",@"SHT_CUDA_INFO"
	.sectionflags	@""
	.align	4


	//----- nvinfo : EIATTR_CUDA_API_VERSION
	.align		4
        /*0000*/ 	.byte	0x04, 0x37
        /*0002*/ 	.short	(.L_2606 - .L_2605)
.L_2605:
        /*0004*/ 	.word	0x00000082


	//----- nvinfo : EIATTR_KPARAM_INFO
	.align		4
.L_2606:
        /*0008*/ 	.byte	0x04, 0x17
        /*000a*/ 	.short	(.L_2608 - .L_2607)
.L_2607:
        /*000c*/ 	.word	0x00000000
        /*0010*/ 	.short	0x0000
        /*0012*/ 	.short	0x0000
        /*0014*/ 	.byte	0x00, 0xf0, 0x41, 0x07


	//----- nvinfo : EIATTR_SPARSE_MMA_MASK
	.align		4
.L_2608:
        /*0018*/ 	.byte	0x03, 0x50
        /*001a*/ 	.short	0x0000


	//----- nvinfo : EIATTR_MAXREG_COUNT
	.align		4
        /*001c*/ 	.byte	0x03, 0x1b
        /*001e*/ 	.short	0x00ff


	//----- nvinfo : EIATTR_NUM_BARRIERS
	.align		4
        /*0020*/ 	.byte	0x02, 0x4c
        /*0022*/ 	.byte	0x01
	.zero		1


	//----- nvinfo : EIATTR_MERCURY_ISA_VERSION
	.align		4
        /*0024*/ 	.byte	0x03, 0x5f
        /*0026*/ 	.short	0x0101


	//----- nvinfo : EIATTR_COOP_GROUP_MASK_REGIDS
	.align		4
        /*0028*/ 	.byte	0x04, 0x29
        /*002a*/ 	.short	(.L_2610 - .L_2609)


	//   ....[0]....
.L_2609:
        /*002c*/ 	.word	0xffffffff


	//   ....[1]....
        /*0030*/ 	.word	0xffffffff


	//   ....[2]....
        /*0034*/ 	.word	0xffffffff


	//   ....[3]....
        /*0038*/ 	.word	0xffffffff


	//   ....[4]....
        /*003c*/ 	.word	0xffffffff


	//   ....[5]....
        /*0040*/ 	.word	0xffffffff


	//   ....[6]....
        /*0044*/ 	.word	0xffffffff


	//   ....[7]....
        /*0048*/ 	.word	0xffffffff


	//   ....[8]....
        /*004c*/ 	.word	0xffffffff


	//   ....[9]....
        /*0050*/ 	.word	0xffffffff


	//   ....[10]....
        /*0054*/ 	.word	0xffffffff


	//   ....[11]....
        /*0058*/ 	.word	0xffffffff


	//   ....[12]....
        /*005c*/ 	.word	0x05000007


	//   ....[13]....
        /*0060*/ 	.word	0x05000007


	//   ....[14]....
        /*0064*/ 	.word	0x05000007


	//   ....[15]....
        /*0068*/ 	.word	0x05000007


	//----- nvinfo : EIATTR_COOP_GROUP_INSTR_OFFSETS
	.align		4
.L_2610:
        /*006c*/ 	.byte	0x04, 0x28
        /*006e*/ 	.short	(.L_2612 - .L_2611)


	//   ....[0]....
.L_2611:
        /*0070*/ 	.word	0x0000ddd0


	//   ....[1]....
        /*0074*/ 	.word	0x0000de00


	//   ....[2]....
        /*0078*/ 	.word	0x0000de70


	//   ....[3]....
        /*007c*/ 	.word	0x0000de80


	//   ....[4]....
        /*0080*/ 	.word	0x00010d90


	//   ....[5]....
        /*0084*/ 	.word	0x00010da0


	//   ....[6]....
        /*0088*/ 	.word	0x00010dd0


	//   ....[7]....
        /*008c*/ 	.word	0x00010de0


	//   ....[8]....
        /*0090*/ 	.word	0x00012540


	//   ....[9]....
        /*0094*/ 	.word	0x00012550


	//   ....[10]....
        /*0098*/ 	.word	0x00012580


	//   ....[11]....
        /*009c*/ 	.word	0x00012590


	//   ....[12]....
        /*00a0*/ 	.word	0x00013060


	//   ....[13]....
        /*00a4*/ 	.word	0x000130d0


	//   ....[14]....
        /*00a8*/ 	.word	0x00013130


	//   ....[15]....
        /*00ac*/ 	.word	0x000131a0


	//----- nvinfo : EIATTR_VRC_CTA_INIT_COUNT
	.align		4
.L_2612:
        /*00b0*/ 	.byte	0x02, 0x4a
	.zero		1
	.zero		1


	//----- nvinfo : EIATTR_EXIT_INSTR_OFFSETS
	.align		4
        /*00b4*/ 	.byte	0x04, 0x1c
        /*00b6*/ 	.short	(.L_2614 - .L_2613)


	//   ....[0]....
.L_2613:
        /*00b8*/ 	.word	0x000001f0


	//----- nvinfo : EIATTR_CRS_STACK_SIZE
	.align		4
.L_2614:
        /*00bc*/ 	.byte	0x04, 0x1e
        /*00be*/ 	.short	(.L_2616 - .L_2615)
.L_2615:
        /*00c0*/ 	.word	0x00000000


	//----- nvinfo : EIATTR_CBANK_PARAM_SIZE
	.align		4
.L_2616:
        /*00c4*/ 	.byte	0x03, 0x19
        /*00c6*/ 	.short	0x01d0


	//----- nvinfo : EIATTR_PARAM_CBANK
	.align		4
        /*00c8*/ 	.byte	0x04, 0x0a
        /*00ca*/ 	.short	(.L_2618 - .L_2617)
	.align		4
.L_2617:
        /*00cc*/ 	.word	index@(.nv.constant0._ZN5flash24flash_fwd_splitkv_kernelI23Flash_fwd_kernel_traitsILi64ELi64ELi128ELi4ELb0ELb0EN7cutlass6half_tE19Flash_kernel_traitsILi64ELi64ELi128ELi4ES3_EELb0ELb0ELb0ELb0ELb0ELb0ELb1ELb1EEEvNS_16Flash_fwd_paramsE)
        /*00d0*/ 	.short	0x0380
        /*00d2*/ 	.short	0x01d0


	//----- nvinfo : EIATTR_SW_WAR
	.align		4
.L_2618:
        /*00d4*/ 	.byte	0x04, 0x36
        /*00d6*/ 	.short	(.L_2620 - .L_2619)
.L_2619:
        /*00d8*/ 	.word	0x00000008
.L_2620:


//--------------------- .nv.info._ZN5flash24flash_fwd_splitkv_kernelI23Flash_fwd_kernel_traitsILi64ELi64ELi128ELi4ELb0ELb0EN7cutlass6half_tE19Flash_kernel_traitsILi64ELi64ELi128ELi4ES3_EELb0ELb0ELb0ELb0ELb0ELb1ELb1ELb1EEEvNS_16Flash_fwd_paramsE --------------------------
	.section	.nv.info._ZN5flash24flash_fwd_splitkv_kernelI23Flash_fwd_kernel_traitsILi64ELi64ELi128ELi4ELb0ELb0EN7cutlass6half_tE19Flash_kernel_traitsILi64ELi64ELi128ELi4ES3_EELb0ELb0ELb0ELb0ELb0ELb1ELb1ELb1EEEvNS_16Flash_fwd_paramsE,"",@"SHT_CUDA_INFO"
	.sectionflags	@""
	.align	4


	//----- nvinfo : EIATTR_CUDA_API_VERSION
	.align		4
        /*0000*/ 	.byte	0x04, 0x37
        /*0002*/ 	.short	(.L_2622 - .L_2621)
.L_2621:
        /*0004*/ 	.word	0x00000082


	//----- nvinfo : EIATTR_KPARAM_INFO
	.align		4
.L_2622:
        /*0008*/ 	.byte	0x04, 0x17
        /*000a*/ 	.short	(.L_2624 - .L_2623)
.L_2623:
        /*000c*/ 	.word	0x00000000
        /*0010*/ 	.short	0x0000
        /*0012*/ 	.short	0x0000
        /*0014*/ 	.byte	0x00, 0xf0, 0x41, 0x07


	//----- nvinfo : EIATTR_SPARSE_MMA_MASK
	.align		4
.L_2624:
        /*0018*/ 	.byte	0x03, 0x50
        /*001a*/ 	.short	0x0000


	//----- nvinfo : EIATTR_MAXREG_COUNT
	.align		4
        /*001c*/ 	.byte	0x03, 0x1b
        /*001e*/ 	.short	0x00ff


	//----- nvinfo : EIATTR_NUM_BARRIERS
	.align		4
        /*0020*/ 	.byte	0x02, 0x4c
        /*0022*/ 	.byte	0x01
	.zero		1


	//----- nvinfo : EIATTR_MERCURY_ISA_VERSION
	.align		4
        /*0024*/ 	.byte	0x03, 0x5f
        /*0026*/ 	.short	0x0101


	//----- nvinfo : EIATTR_COOP_GROUP_MASK_REGIDS
	.align		4
        /*0028*/ 	.byte	0x04, 0x29
        /*002a*/ 	.short	(.L_2626 - .L_2625)


	//   ....[0]....
.L_2625:
        /*002c*/ 	.word	0xffffffff


	//   ....[1]....
        /*0030*/ 	.word	0xffffffff


	//   ....[2]....
        /*0034*/ 	.word	0xffffffff


	//   ....[3]....
        /*0038*/ 	.word	0xffffffff


	//   ....[4]....
        /*003c*/ 	.word	0xffffffff


	//   ....[5]....
        /*0040*/ 	.word	0xffffffff


	//   ....[6]....
        /*0044*/ 	.word	0xffffffff


	//   ....[7]....
        /*0048*/ 	.word	0xffffffff


	//   ....[8]....
        /*004c*/ 	.word	0xffffffff


	//   ....[9]....
        /*0050*/ 	.word	0xffffffff


	//   ....[10]....
        /*0054*/ 	.word	0xffffffff


	//   ....[11]....
        /*0058*/ 	.word	0xffffffff


	//   ....[12]....
        /*005c*/ 	.word	0x05000007


	//   ....[13]....
        /*0060*/ 	.word	0x05000007


	//   ....[14]....
        /*0064*/ 	.word	0x05000007


	//   ....[15]....
        /*0068*/ 	.word	0x05000007


	//----- nvinfo : EIATTR_COOP_GROUP_INSTR_OFFSETS
	.align		4
.L_2626:
        /*006c*/ 	.byte	0x04, 0x28
        /*006e*/ 	.short	(.L_2628 - .L_2627)


	//   ....[0]....
.L_2627:
        /*0070*/ 	.word	0x0000e600


	//   ....[1]....
        /*0074*/ 	.word	0x0000e630


	//   ....[2]....
        /*0078*/ 	.word	0x0000e6d0


	//   ....[3]....
        /*007c*/ 	.word	0x0000e6e0


	//   ....[4]....
        /*0080*/ 	.word	0x00011e40


	//   ....[5]....
        /*0084*/ 	.word	0x00011e50


	//   ....[6]....
        /*0088*/ 	.word	0x00011e80


	//   ....[7]....
        /*008c*/ 	.word	0x00011e90


	//   ....[8]....
        /*0090*/ 	.word	0x00013570


	//   ....[9]....
        /*0094*/ 	.word	0x00013580


	//   ....[10]....
        /*0098*/ 	.word	0x000135b0


	//   ....[11]....
        /*009c*/ 	.word	0x000135c0


	//   ....[12]....
        /*00a0*/ 	.word	0x00014090


	//   ....[13]....
        /*00a4*/ 	.word	0x00014100


	//   ....[14]....
        /*00a8*/ 	.word	0x00014160


	//   ....[15]....
        /*00ac*/ 	.word	0x000141d0


	//----- nvinfo : EIATTR_VRC_CTA_INIT_COUNT
	.align		4
.L_2628:
        /*00b0*/ 	.byte	0x02, 0x4a
	.zero		1
	.zero		1


	//----- nvinfo : EIATTR_EXIT_INSTR_OFFSETS
	.align		4
        /*00b4*/ 	.byte	0x04, 0x1c
        /*00b6*/ 	.short	(.L_2630 - .L_2629)


	//   ....[0]....
.L_2629:
        /*00b8*/ 	.word	0x000001f0


	//----- nvinfo : EIATTR_CRS_STACK_SIZE
	.align		4
.L_2630:
        /*00bc*/ 	.byte	0x04, 0x1e
        /*00be*/ 	.short	(.L_2632 - .L_2631)
.L_2631:
        /*00c0*/ 	.word	0x00000000


	//----- nvinfo : EIATTR_CBANK_PARAM_SIZE
	.align		4
.L_2632:
        /*00c4*/ 	.byte	0x03, 0x19
        /*00c6*/ 	.short	0x01d0


	//----- nvinfo : EIATTR_PARAM_CBANK
	.align		4
        /*00c8*/ 	.byte	0x04, 0x0a
        /*00ca*/ 	.short	(.L_2634 - .L_2633)
	.align		4
.L_2633:
        /*00cc*/ 	.word	index@(.nv.constant0._ZN5flash24flash_fwd_splitkv_kernelI23Flash_fwd_kernel_traitsILi64ELi64ELi128ELi4ELb0ELb0EN7cutlass6half_tE19Flash_kernel_traitsILi64ELi64ELi128ELi4ES3_EELb0ELb0ELb0ELb0ELb0ELb1ELb1ELb1EEEvNS_16Flash_fwd_paramsE)
        /*00d0*/ 	.short	0x0380
        /*00d2*/ 	.short	0x01d0


	//----- nvinfo : EIATTR_SW_WAR
	.align		4
.L_2634:
        /*00d4*/ 	.byte	0x04, 0x36
        /*00d6*/ 	.short	(.L_2636 - .L_2635)
.L_2635:
        /*00d8*/ 	.word	0x00000008
.L_2636:


//--------------------- .nv.info._ZN5flash24flash_fwd_splitkv_kernelI23Flash_fwd_kernel_traitsILi64ELi64ELi128ELi4ELb0ELb0EN7cutlass6half_tE19Flash_kernel_traitsILi64ELi64ELi128ELi4ES3_EELb0ELb1ELb0ELb0ELb0ELb0ELb0ELb0EEEvNS_16Flash_fwd_paramsE --------------------------
	.section	.nv.info._ZN5flash24flash_fwd_splitkv_kernelI23Flash_fwd_kernel_traitsILi64ELi64ELi128ELi4ELb0ELb0EN7cutlass6half_tE19Flash_kernel_traitsILi64ELi64ELi128ELi4ES3_EELb0ELb1ELb0ELb0ELb0ELb0ELb0ELb0EEEvNS_16Flash_fwd_paramsE,"",@"SHT_CUDA_INFO"
	.sectionflags	@""
	.align	4


	//----- nvinfo : EIATTR_CUDA_API_VERSION
	.align		4
        /*0000*/ 	.byte	0x04, 0x37
        /*0002*/ 	.short	(.L_2638 - .L_2637)
.L_2637:
        /*0004*/ 	.word	0x00000082


	//----- nvinfo : EIATTR_KPARAM_INFO
	.align		4
.L_2638:
        /*0008*/ 	.byte	0x04, 0x17
        /*000a*/ 	.short	(.L_2640 - .L_2639)
.L_2639:
        /*000c*/ 	.word	0x00000000
        /*0010*/ 	.short	0x0000
        /*0012*/ 	.short	0x0000
        /*0014*/ 	.byte	0x00, 0xf0, 0x41, 0x07


	//----- nvinfo : EIATTR_SPARSE_MMA_MASK
	.align		4
.L_2640:
        /*0018*/ 	.byte	0x03, 0x50
        /*001a*/ 	.short	0x0000


	//----- nvinfo : EIATTR_MAXREG_COUNT
	.align		4
        /*001c*/ 	.byte	0x03, 0x1b
        /*001e*/ 	.short	0x00ff


	//----- nvinfo : EIATTR_NUM_BARRIERS
	.align		4
        /*0020*/ 	.byte	0x02, 0x4c
        /*0022*/ 	.byte	0x01
	.zero		1


	//----- nvinfo : EIATTR_MERCURY_ISA_VERSION
	.align		4
        /*0024*/ 	.byte	0x03, 0x5f
        /*0026*/ 	.short	0x0101


	//----- nvinfo : EIATTR_COOP_GROUP_MASK_REGIDS
	.align		4
        /*0028*/ 	.byte	0x04, 0x29
        /*002a*/ 	.short	(.L_2642 - .L_2641)


	//   ....[0]....
.L_2641:
        /*002c*/ 	.word	0xffffffff


	//   ....[1]....
        /*0030*/ 	.word	0xffffffff


	//   ....[2]....
        /*0034*/ 	.word	0xffffffff


	//   ....[3]....
        /*0038*/ 	.word	0xffffffff


	//   ....[4]....
        /*003c*/ 	.word	0xffffffff


	//   ....[5]....
        /*0040*/ 	.word	0xffffffff


	//   ....[6]....
        /*0044*/ 	.word	0xffffffff


	//   ....[7]....
        /*0048*/ 	.word	0xffffffff


	//   ....[8]....
        /*004c*/ 	.word	0xffffffff


	//   ....[9]....
        /*0050*/ 	.word	0xffffffff


	//   ....[10]....
        /*0054*/ 	.word	0xffffffff


	//   ....[11]....
        /*0058*/ 	.word	0xffffffff


	//   ....[12]....
        /*005c*/ 	.word	0xffffffff


	//   ....[13]....
        /*0060*/ 	.word	0xffffffff


	//   ....[14]....
        /*0064*/ 	.word	0xffffffff


	//   ....[15]....
        /*0068*/ 	.word	0xffffffff


	//   ....[16]....
        /*006c*/ 	.word	0x05000006


	//   ....[17]....
        /*0070*/ 	.word	0x05000006


	//   ....[18]....
        /*0074*/ 	.word	0x05000006


	//   ....[19]....
        /*0078*/ 	.word	0x05000006


	//----- nvinfo : EIATTR_COOP_GROUP_INSTR_OFFSETS
	.align		4
.L_2642:
        /*007c*/ 	.byte	0x04, 0x28
        /*007e*/ 	.short	(.L_2644 - .L_2643)


	//   ....[0]....
.L_2643:
        /*0080*/ 	.word	0x00005870


	//   ....[1]....
        /*0084*/ 	.word	0x000058b0


	//   ....[2]....
        /*0088*/ 	.word	0x000058d0


	//   ....[3]....
        /*008c*/ 	.word	0x000058f0


	//   ....[4]....
        /*0090*/ 	.word	0x00009ac0


	//   ....[5]....
        /*0094*/ 	.word	0x00009ad0


	//   ....[6]....
        /*0098*/ 	.word	0x00009b00


	//   ....[7]....
        /*009c*/ 	.word	0x00009b10


	//   ....[8]....
        /*00a0*/ 	.word	0x0000e390


	//   ....[9]....
        /*00a4*/ 	.word	0x0000e3c0


	//   ....[10]....
        /*00a8*/ 	.word	0x0000e3e0


	//   ....[11]....
        /*00ac*/ 	.word	0x0000e400


	//   ....[12]....
        /*00b0*/ 	.word	0x0000fb60


	//   ....[13]....
        /*00b4*/ 	.word	0x0000fb70


	//   ....[14]....
        /*00b8*/ 	.word	0x0000fba0


	//   ....[15]....
        /*00bc*/ 	.word	0x0000fbb0


	//   ....[16]....
        /*00c0*/ 	.word	0x00010a30


	//   ....[17]....
        /*00c4*/ 	.word	0x00010aa0


	//   ....[18]....
        /*00c8*/ 	.word	0x00010b00


	//   ....[19]....
        /*00cc*/ 	.word	0x00010b70


	//----- nvinfo : EIATTR_VRC_CTA_INIT_COUNT
	.align		4
.L_2644:
        /*00d0*/ 	.byte	0x02, 0x4a
	.zero		1
	.zero		1


	//----- nvinfo : EIATTR_EXIT_INSTR_OFFSETS
	.align		4
        /*00d4*/ 	.byte	0x04, 0x1c
        /*00d6*/ 	.short	(.L_2646 - .L_2645)


	//   ....[0]....
.L_2645:
        /*00d8*/ 	.word	0x00000090


	//----- nvinfo : EIATTR_CRS_STACK_SIZE
	.align		4
.L_2646:
        /*00dc*/ 	.byte	0x04, 0x1e
        /*00de*/ 	.short	(.L_2648 - .L_2647)
.L_2647:
        /*00e0*/ 	.word	0x00000000


	//----- nvinfo : EIATTR_CBANK_PARAM_SIZE
	.align		4
.L_2648:
        /*00e4*/ 	.byte	0x03, 0x19
        /*00e6*/ 	.short	0x01d0


	//----- nvinfo : EIATTR_PARAM_CBANK
	.align		4
        /*00e8*/ 	.byte	0x04, 0x0a
        /*00ea*/ 	.short	(.L_2650 - .L_2649)
	.align		4
.L_2649:
        /*00ec*/ 	.word	index@(.nv.constant0._ZN5flash24flash_fwd_splitkv_kernelI23Flash_fwd_kernel_traitsILi64ELi64ELi128ELi4ELb0ELb0EN7cutlass6half_tE19Flash_kernel_traitsILi64ELi64ELi128ELi4ES3_EELb0ELb1ELb0ELb0ELb0ELb0ELb0ELb0EEEvNS_16Flash_fwd_paramsE)
        /*00f0*/ 	.short	0x0380
        /*00f2*/ 	.short	0x01d0


	//----- nvinfo : EIATTR_SW_WAR
	.align		4
.L_2650:
        /*00f4*/ 	.byte	0x04, 0x36
        /*00f6*/ 	.short	(.L_2652 - .L_2651)
.L_2651:
        /*00f8*/ 	.word	0x00000008
.L_2652:


//--------------------- .nv.info._ZN5flash24flash_fwd_splitkv_kernelI23Flash_fwd_kernel_traitsILi64ELi64ELi128ELi4ELb0ELb0EN7cutlass6half_tE19Flash_kernel_traitsILi64ELi64ELi128ELi4ES3_EELb0ELb1ELb0ELb0ELb0ELb1ELb0ELb0EEEvNS_16Flash_fwd_paramsE --------------------------
	.section	.nv.info._ZN5flash24flash_fwd_splitkv_kernelI23Flash_fwd_kernel_traitsILi64ELi64ELi128ELi4ELb0ELb0EN7cutlass6half_tE19Flash_kernel_traitsILi64ELi64ELi128ELi4ES3_EELb0ELb1ELb0ELb0ELb0ELb1ELb0ELb0EEEvNS_16Flash_fwd_paramsE,"",@"SHT_CUDA_INFO"
	.sectionflags	@""
	.align	4


	//----- nvinfo : EIATTR_CUDA_API_VERSION
	.align		4
        /*0000*/ 	.byte	0x04, 0x37
        /*0002*/ 	.short	(.L_2654 - .L_2653)
.L_2653:
        /*0004*/ 	.word	0x00000082


	//----- nvinfo : EIATTR_KPARAM_INFO
	.align		4
.L_2654:
        /*0008*/ 	.byte	0x04, 0x17
        /*000a*/ 	.short	(.L_2656 - .L_2655)
.L_2655:
        /*000c*/ 	.word	0x00000000
        /*0010*/ 	.short	0x0000
        /*0012*/ 	.short	0x0000
        /*0014*/ 	.byte	0x00, 0xf0, 0x41, 0x07


	//----- nvinfo : EIATTR_SPARSE_MMA_MASK
	.align		4
.L_2656:
        /*0018*/ 	.byte	0x03, 0x50
        /*001a*/ 	.short	0x0000


	//----- nvinfo : EIATTR_MAXREG_COUNT
	.align		4
        /*001c*/ 	.byte	0x03, 0x1b
        /*001e*/ 	.short	0x00ff


	//----- nvinfo : EIATTR_NUM_BARRIERS
	.align		4
        /*0020*/ 	.byte	0x02, 0x4c
        /*0022*/ 	.byte	0x01
	.zero		1


	//----- nvinfo : EIATTR_MERCURY_ISA_VERSION
	.align		4
        /*0024*/ 	.byte	0x03, 0x5f
        /*0026*/ 	.short	0x0101


	//----- nvinfo : EIATTR_COOP_GROUP_MASK_REGIDS
	.align		4
        /*0028*/ 	.byte	0x04, 0x29
        /*002a*/ 	.short	(.L_2658 - .L_2657)


	//   ....[0]....
.L_2657:
        /*002c*/ 	.word	0xffffffff


	//   ....[1]....
        /*0030*/ 	.word	0xffffffff


	//   ....[2]....
        /*0034*/ 	.word	0xffffffff


	//   ....[3]....
        /*0038*/ 	.word	0xffffffff


	//   ....[4]....
        /*003c*/ 	.word	0xffffffff


	//   ....[5]....
        /*0040*/ 	.word	0xffffffff


	//   ....[6]....
        /*0044*/ 	.word	0xffffffff


	//   ....[7]....
        /*0048*/ 	.word	0xffffffff


	//   ....[8]....
        /*004c*/ 	.word	0xffffffff


	//   ....[9]....
        /*0050*/ 	.word	0xffffffff


	//   ....[10]....
        /*0054*/ 	.word	0xffffffff


	//   ....[11]....
        /*0058*/ 	.word	0xffffffff


	//   ....[12]....
        /*005c*/ 	.word	0xffffffff


	//   ....[13]....
        /*0060*/ 	.word	0xffffffff


	//   ....[14]....
        /*0064*/ 	.word	0xffffffff


	//   ....[15]....
        /*0068*/ 	.word	0xffffffff


	//   ....[16]....
        /*006c*/ 	.word	0x05000006


	//   ....[17]....
        /*0070*/ 	.word	0x05000006


	//   ....[18]....
        /*0074*/ 	.word	0x05000006


	//   ....[19]....
        /*0078*/ 	.word	0x05000006


	//----- nvinfo : EIATTR_COOP_GROUP_INSTR_OFFSETS
	.align		4
.L_2658:
        /*007c*/ 	.byte	0x04, 0x28
        /*007e*/ 	.short	(.L_2660 - .L_2659)


	//   ....[0]....
.L_2659:
        /*0080*/ 	.word	0x000060b0


	//   ....[1]....
        /*0084*/ 	.word	0x000060d0


	//   ....[2]....
        /*0088*/ 	.word	0x000060f0


	//   ....[3]....
        /*008c*/ 	.word	0x00006110


	//   ....[4]....
        /*0090*/ 	.word	0x0000aad0


	//   ....[5]....
        /*0094*/ 	.word	0x0000aae0


	//   ....[6]....
        /*0098*/ 	.word	0x0000ab10


	//   ....[7]....
        /*009c*/ 	.word	0x0000ab20


	//   ....[8]....
        /*00a0*/ 	.word	0x0000fb30


	//   ....[9]....
        /*00a4*/ 	.word	0x0000fbf0


	//   ....[10]....
        /*00a8*/ 	.word	0x0000fc20


	//   ....[11]....
        /*00ac*/ 	.word	0x0000fc30


	//   ....[12]....
        /*00b0*/ 	.word	0x00011390


	//   ....[13]....
        /*00b4*/ 	.word	0x000113a0


	//   ....[14]....
        /*00b8*/ 	.word	0x000113d0


	//   ....[15]....
        /*00bc*/ 	.word	0x000113e0


	//   ....[16]....
        /*00c0*/ 	.word	0x00012260


	//   ....[17]....
        /*00c4*/ 	.word	0x000122d0


	//   ....[18]....
        /*00c8*/ 	.word	0x00012330


	//   ....[19]....
        /*00cc*/ 	.word	0x000123a0


	//----- nvinfo : EIATTR_VRC_CTA_INIT_COUNT
	.align		4
.L_2660:
        /*00d0*/ 	.byte	0x02, 0x4a
	.zero		1
	.zero		1


	//----- nvinfo : EIATTR_EXIT_INSTR_OFFSETS
	.align		4
        /*00d4*/ 	.byte	0x04, 0x1c
        /*00d6*/ 	.short	(.L_2662 - .L_2661)


	//   ....[0]....
.L_2661:
        /*00d8*/ 	.word	0x00000090


	//----- nvinfo : EIATTR_CRS_STACK_SIZE
	.align		4
.L_2662:
        /*00dc*/ 	.byte	0x04, 0x1e
        /*00de*/ 	.short	(.L_2664 - .L_2663)
.L_2663:
        /*00e0*/ 	.word	0x00000000


	//----- nvinfo : EIATTR_CBANK_PARAM_SIZE
	.align		4
.L_2664:
        /*00e4*/ 	.byte	0x03, 0x19
        /*00e6*/ 	.short	0x01d0


	//----- nvinfo : EIATTR_PARAM_CBANK
	.align		4
        /*00e8*/ 	.byte	0x04, 0x0a
        /*00ea*/ 	.short	(.L_2666 - .L_2665)
	.align		4
.L_2665:
        /*00ec*/ 	.word	index@(.nv.constant0._ZN5flash24flash_fwd_splitkv_kernelI23Flash_fwd_kernel_traitsILi64ELi64ELi128ELi4ELb0ELb0EN7cutlass6half_tE19Flash_kernel_traitsILi64ELi64ELi128ELi4ES3_EELb0ELb1ELb0ELb0ELb0ELb1ELb0ELb0EEEvNS_16Flash_fwd_paramsE)
        /*00f0*/ 	.short	0x0380
        /*00f2*/ 	.short	0x01d0


	//----- nvinfo : EIATTR_SW_WAR
	.align		4
.L_2666:
        /*00f4*/ 	.byte	0x04, 0x36
        /*00f6*/ 	.short	(.L_2668 - .L_2667)
.L_2667:
        /*00f8*/ 	.word	0x00000008
.L_2668:


//--------------------- .nv.info._ZN5flash24flash_fwd_splitkv_kernelI23Flash_fwd_kernel_traitsILi64ELi64ELi128ELi4ELb0ELb0EN7cutlass6half_tE19Flash_kernel_traitsILi64ELi64ELi128ELi4ES3_EELb0ELb1ELb0ELb0ELb0ELb0ELb0ELb1EEEvNS_16Flash_fwd_paramsE --------------------------
	.section	.nv.info._ZN5flash24flash_fwd_splitkv_kernelI23Flash_fwd_kernel_traitsILi64ELi64ELi128ELi4ELb0ELb0EN7cutlass6half_tE19Flash_kernel_traitsILi64ELi64ELi128ELi4ES3_EELb0ELb1ELb0ELb0ELb0ELb0ELb0ELb1EEEvNS_16Flash_fwd_paramsE,"",@"SHT_CUDA_INFO"
	.sectionflags	@""
	.align	4


	//----- nvinfo : EIATTR_CUDA_API_VERSION
	.align		4
        /*0000*/ 	.byte	0x04, 0x37
        /*0002*/ 	.short	(.L_2670 - .L_2669)
.L_2669:
        /*0004*/ 	.word	0x00000082


	//----- nvinfo : EIATTR_KPARAM_INFO
	.align		4
.L_2670:
        /*0008*/ 	.byte	0x04, 0x17
        /*000a*/ 	.short	(.L_2672 - .L_2671)
.L_2671:
        /*000c*/ 	.word	0x00000000
        /*0010*/ 	.short	0x0000
        /*0012*/ 	.short	0x0000
        /*0014*/ 	.byte	0x00, 0xf0, 0x41, 0x07


	//----- nvinfo : EIATTR_SPARSE_MMA_MASK
	.align		4
.L_2672:
        /*0018*/ 	.byte	0x03, 0x50
        /*001a*/ 	.short	0x0000


	//----- nvinfo : EIATTR_MAXREG_COUNT
	.align		4
        /*001c*/ 	.byte	0x03, 0x1b
        /*001e*/ 	.short	0x00ff


	//----- nvinfo : EIATTR_NUM_BARRIERS
	.align		4
        /*0020*/ 	.byte	0x02, 0x4c
        /*0022*/ 	.byte	0x01
	.zero		1


	//----- nvinfo : EIATTR_MERCURY_ISA_VERSION
	.align		4
        /*0024*/ 	.byte	0x03, 0x5f
        /*0026*/ 	.short	0x0101


	//----- nvinfo : EIATTR_COOP_GROUP_MASK_REGIDS
	.align		4
        /*0028*/ 	.byte	0x04, 0x29
        /*002a*/ 	.short	(.L_2674 - .L_2673)


	//   ....[0]....
.L_2673:
        /*002c*/ 	.word	0xffffffff


	//   ....[1]....
        /*0030*/ 	.word	0xffffffff


	//   ....[2]....
        /*0034*/ 	.word	0xffffffff


	//   ....[3]....
        /*0038*/ 	.word	0xffffffff


	//   ....[4]....
        /*003c*/ 	.word	0xffffffff


	//   ....[5]....
        /*0040*/ 	.word	0xffffffff


	//   ....[6]....
        /*0044*/ 	.word	0xffffffff


	//   ....[7]....
        /*0048*/ 	.word	0xffffffff


	//   ....[8]....
        /*004c*/ 	.word	0xffffffff


	//   ....[9]....
        /*0050*/ 	.word	0xffffffff


	//   ....[10]....
        /*0054*/ 	.word	0xffffffff


	//   ....[11]....
        /*0058*/ 	.word	0xffffffff


	//   ....[12]....
        /*005c*/ 	.word	0xffffffff


	//   ....[13]....
        /*0060*/ 	.word	0xffffffff


	//   ....[14]....
        /*0064*/ 	.word	0xffffffff


	//   ....[15]....
        /*0068*/ 	.word	0xffffffff


	//   ....[16]....
        /*006c*/ 	.word	0x05000005


	//   ....[17]....
        /*0070*/ 	.word	0x05000005


	//   ....[18]....
        /*0074*/ 	.word	0x05000005


	//   ....[19]....
        /*0078*/ 	.word	0x05000005


	//----- nvinfo : EIATTR_COOP_GROUP_INSTR_OFFSETS
	.align		4
.L_2674:
        /*007c*/ 	.byte	0x04, 0x28
        /*007e*/ 	.short	(.L_2676 - .L_2675)


	//   ....[0]....
.L_2675:
        /*0080*/ 	.word	0x0000ee80


	//   ....[1]....
        /*0084*/ 	.word	0x0000eea0


	//   ....[2]....
        /*0088*/ 	.word	0x0000ef20


	//   ....[3]....
        /*008c*/ 	.word	0x0000ef30


	//   ....[4]....
        /*0090*/ 	.word	0x000131f0


	//   ....[5]....
        /*0094*/ 	.word	0x00013250


	//   ....[6]....
        /*0098*/ 	.word	0x00013270


	//   ....[7]....
        /*009c*/ 	.word	0x00013290


	//   ....[8]....
        /*00a0*/ 	.word	0x00017d60


	//   ....[9]....
        /*00a4*/ 	.word	0x00017d90


	//   ....[10]....
        /*00a8*/ 	.word	0x00017dc0


	//   ....[11]....
        /*00ac*/ 	.word	0x00017dd0


	//   ....[12]....
        /*00b0*/ 	.word	0x00019530


	//   ....[13]....
        /*00b4*/ 	.word	0x00019540


	//   ....[14]....
        /*00b8*/ 	.word	0x00019570


	//   ....[15]....
        /*00bc*/ 	.word	0x00019580


	//   ....[16]....
        /*00c0*/ 	.word	0x0001a400


	//   ....[17]....
        /*00c4*/ 	.word	0x0001a470


	//   ....[18]....
        /*00c8*/ 	.word	0x0001a4d0


	//   ....[19]....
        /*00cc*/ 	.word	0x0001a540


	//----- nvinfo : EIATTR_VRC_CTA_INIT_COUNT
	.align		4
.L_2676:
        /*00d0*/ 	.byte	0x02, 0x4a
	.zero		1
	.zero		1


	//----- nvinfo : EIATTR_EXIT_INSTR_OFFSETS
	.align		4
        /*00d4*/ 	.byte	0x04, 0x1c
        /*00d6*/ 	.short	(.L_2678 - .L_2677)


	//   ....[0]....
.L_2677:
        /*00d8*/ 	.word	0x00000090


	//----- nvinfo : EIATTR_CRS_STACK_SIZE
	.align		4
.L_2678:
        /*00dc*/ 	.byte	0x04, 0x1e
        /*00de*/ 	.short	(.L_2680 - .L_2679)
.L_2679:
        /*00e0*/ 	.word	0x00000000


	//----- nvinfo : EIATTR_CBANK_PARAM_SIZE
	.align		4
.L_2680:
        /*00e4*/ 	.byte	0x03, 0x19
        /*00e6*/ 	.short	0x01d0


	//----- nvinfo : EIATTR_PARAM_CBANK
	.align		4
        /*00e8*/ 	.byte	0x04, 0x0a
        /*00ea*/ 	.short	(.L_2682 - .L_2681)
	.align		4
.L_2681:
        /*00ec*/ 	.word	index@(.nv.constant0._ZN5flash24flash_fwd_splitkv_kernelI23Flash_fwd_kernel_traitsILi64ELi64ELi128ELi4ELb0ELb0EN7cutlass6half_tE19Flash_kernel_traitsILi64ELi64ELi128ELi4ES3_EELb0ELb1ELb0ELb0ELb0ELb0ELb0ELb1EEEvNS_16Flash_fwd_paramsE)
        /*00f0*/ 	.short	0x0380
        /*00f2*/ 	.short	0x01d0


	//----- nvinfo : EIATTR_SW_WAR
	.align		4
.L_2682:
        /*00f4*/ 	.byte	0x04, 0x36
        /*00f6*/ 	.short	(.L_2684 - .L_2683)
.L_2683:
        /*00f8*/ 	.word	0x00000008
.L_2684:


//--------------------- .nv.info._ZN5flash24flash_fwd_splitkv_kernelI23Flash_fwd_kernel_traitsILi64ELi64ELi128ELi4ELb0ELb0EN7cutlass6half_tE19Flash_kernel_traitsILi64ELi64ELi128ELi4ES3_EELb0ELb1ELb0ELb0ELb0ELb1ELb0ELb1EEEvNS_16Flash_fwd_paramsE --------------------------
	.section	.nv.info._ZN5flash24flash_fwd_splitkv_kernelI23Flash_fwd_kernel_traitsILi64ELi64ELi128ELi4ELb0ELb0EN7cutlass6half_tE19Flash_kernel_traitsILi64ELi64ELi128ELi4ES3_EELb0ELb1ELb0ELb0ELb0ELb1ELb0ELb1EEEvNS_16Flash_fwd_paramsE,"",@"SHT_CUDA_INFO"
	.sectionflags	@""
	.align	4


	//----- nvinfo : EIATTR_CUDA_API_VERSION
	.align		4
        /*0000*/ 	.byte	0x04, 0x37
        /*0002*/ 	.short	(.L_2686 - .L_2685)
.L_2685:
        /*0004*/ 	.word	0x00000082


	//----- nvinfo : EIATTR_KPARAM_INFO
	.align		4
.L_2686:
        /*0008*/ 	.byte	0x04, 0x17
        /*000a*/ 	.short	(.L_2688 - .L_2687)
.L_2687:
        /*000c*/ 	.word	0x00000000
        /*0010*/ 	.short	0x0000
        /*0012*/ 	.short	0x0000
        /*0014*/ 	.byte	0x00, 0xf0, 0x41, 0x07


	//----- nvinfo : EIATTR_SPARSE_MMA_MASK
	.align		4
.L_2688:
        /*0018*/ 	.byte	0x03, 0x50
        /*001a*/ 	.short	0x0000


	//----- nvinfo : EIATTR_MAXREG_COUNT
	.align		4
        /*001c*/ 	.byte	0x03, 0x1b
        /*001e*/ 	.short	0x00ff


	//----- nvinfo : EIATTR_NUM_BARRIERS
	.align		4
        /*0020*/ 	.byte	0x02, 0x4c
        /*0022*/ 	.byte	0x01
	.zero		1


	//----- nvinfo : EIATTR_MERCURY_ISA_VERSION
	.align		4
        /*0024*/ 	.byte	0x03, 0x5f
        /*0026*/ 	.short	0x0101


	//----- nvinfo : EIATTR_COOP_GROUP_MASK_REGIDS
	.align		4
        /*0028*/ 	.byte	0x04, 0x29
        /*002a*/ 	.short	(.L_2690 - .L_2689)


	//   ....[0]....
.L_2689:
        /*002c*/ 	.word	0xffffffff


	//   ....[1]....
        /*0030*/ 	.word	0xffffffff


	//   ....[2]....
        /*0034*/ 	.word	0xffffffff


	//   ....[3]....
        /*0038*/ 	.word	0xffffffff


	//   ....[4]....
        /*003c*/ 	.word	0xffffffff


	//   ....[5]....
        /*0040*/ 	.word	0xffffffff


	//   ....[6]....
        /*0044*/ 	.word	0xffffffff


	//   ....[7]....
        /*0048*/ 	.word	0xffffffff


	//   ....[8]....
        /*004c*/ 	.word	0xffffffff


	//   ....[9]....
        /*0050*/ 	.word	0xffffffff


	//   ....[10]....
        /*0054*/ 	.word	0xffffffff


	//   ....[11]....
        /*0058*/ 	.word	0xffffffff


	//   ....[12]....
        /*005c*/ 	.word	0xffffffff


	//   ....[13]....
        /*0060*/ 	.word	0xffffffff


	//   ....[14]....
        /*0064*/ 	.word	0xffffffff


	//   ....[15]....
        /*0068*/ 	.word	0xffffffff


	//   ....[16]....
        /*006c*/ 	.word	0x05000005


	//   ....[17]....
        /*0070*/ 	.word	0x05000005


	//   ....[18]....
        /*0074*/ 	.word	0x05000005


	//   ....[19]....
        /*0078*/ 	.word	0x05000005


	//----- nvinfo : EIATTR_COOP_GROUP_INSTR_OFFSETS
	.align		4
.L_2690:
        /*007c*/ 	.byte	0x04, 0x28
        /*007e*/ 	.short	(.L_2692 - .L_2691)


	//   ....[0]....
.L_2691:
        /*0080*/ 	.word	0x0000f5b0


	//   ....[1]....
        /*0084*/ 	.word	0x0000f5d0


	//   ....[2]....
        /*0088*/ 	.word	0x0000f650


	//   ....[3]....
        /*008c*/ 	.word	0x0000f660


	//   ....[4]....
        /*0090*/ 	.word	0x00014150


	//   ....[5]....
        /*0094*/ 	.word	0x000141a0


	//   ....[6]....
        /*0098*/ 	.word	0x000141c0


	//   ....[7]....
        /*009c*/ 	.word	0x000141f0


	//   ....[8]....
        /*00a0*/ 	.word	0x000194d0


	//   ....[9]....
        /*00a4*/ 	.word	0x00019500


	//   ....[10]....
        /*00a8*/ 	.word	0x00019530


	//   ....[11]....
        /*00ac*/ 	.word	0x00019540


	//   ....[12]....
        /*00b0*/ 	.word	0x0001aca0


	//   ....[13]....
        /*00b4*/ 	.word	0x0001acb0


	//   ....[14]....
        /*00b8*/ 	.word	0x0001ace0


	//   ....[15]....
        /*00bc*/ 	.word	0x0001acf0


	//   ....[16]....
        /*00c0*/ 	.word	0x0001bb70


	//   ....[17]....
        /*00c4*/ 	.word	0x0001bbe0


	//   ....[18]....
        /*00c8*/ 	.word	0x0001bc40


	//   ....[19]....
        /*00cc*/ 	.word	0x0001bcb0


	//----- nvinfo : EIATTR_VRC_CTA_INIT_COUNT
	.align		4
.L_2692:
        /*00d0*/ 	.byte	0x02, 0x4a
	.zero		1
	.zero		1


	//----- nvinfo : EIATTR_EXIT_INSTR_OFFSETS
	.align		4
        /*00d4*/ 	.byte	0x04, 0x1c
        /*00d6*/ 	.short	(.L_2694 - .L_2693)


	//   ....[0]....
.L_2693:
        /*00d8*/ 	.word	0x00000090


	//----- nvinfo : EIATTR_CRS_STACK_SIZE
	.align		4
.L_2694:
        /*00dc*/ 	.byte	0x04, 0x1e
        /*00de*/ 	.short	(.L_2696 - .L_2695)
.L_2695:
        /*00e0*/ 	.word	0x00000000


	//----- nvinfo : EIATTR_CBANK_PARAM_SIZE
	.align		4
.L_2696:
        /*00e4*/ 	.byte	0x03, 0x19
        /*00e6*/ 	.short	0x01d0


	//----- nvinfo : EIATTR_PARAM_CBANK
	.align		4
        /*00e8*/ 	.byte	0x04, 0x0a
        /*00ea*/ 	.short	(.L_2698 - .L_2697)
	.align		4
.L_2697:
        /*00ec*/ 	.word	index@(.nv.constant0._ZN5flash24flash_fwd_splitkv_kernelI23Flash_fwd_kernel_traitsILi64ELi64ELi128ELi4ELb0ELb0EN7cutlass6half_tE19Flash_kernel_traitsILi64ELi64ELi128ELi4ES3_EELb0ELb1ELb0ELb0ELb0ELb1ELb0ELb1EEEvNS_16Flash_fwd_paramsE)
        /*00f0*/ 	.short	0x0380
        /*00f2*/ 	.short	0x01d0


	//----- nvinfo : EIATTR_SW_WAR
	.align		4
.L_2698:
        /*00f4*/ 	.byte	0x04, 0x36
        /*00f6*/ 	.short	(.L_2700 - .L_2699)
.L_2699:
        /*00f8*/ 	.word	0x00000008
.L_2700:


//--------------------- .nv.info._ZN5flash24flash_fwd_splitkv_kernelI23Flash_fwd_kernel_traitsILi64ELi64ELi128ELi4ELb0ELb0EN7cutlass6half_tE19Flash_kernel_traitsILi64ELi64ELi128ELi4ES3_EELb0ELb1ELb0ELb0ELb0ELb0ELb1ELb0EEEvNS_16Flash_fwd_paramsE --------------------------
	.section	.nv.info._ZN5flash24flash_fwd_splitkv_kernelI23Flash_fwd_kernel_traitsILi64ELi64ELi128ELi4ELb0ELb0EN7cutlass6half_tE19Flash_kernel_traitsILi64ELi64ELi128ELi4ES3_EELb0ELb1ELb0ELb0ELb0ELb0ELb1ELb0EEEvNS_16Flash_fwd_paramsE,"",@"SHT_CUDA_INFO"
	.sectionflags	@""
	.align	4


	//----- nvinfo : EIATTR_CUDA_API_VERSION
	.align		4
        /*0000*/ 	.byte	0x04, 0x37
        /*0002*/ 	.short	(.L_2702 - .L_2701)
.L_2701:
        /*0004*/ 	.word	0x00000082


	//----- nvinfo : EIATTR_KPARAM_INFO
	.align		4
.L_2702:
        /*0008*/ 	.byte	0x04, 0x17
        /*000a*/ 	.short	(.L_2704 - .L_2703)
.L_2703:
        /*000c*/ 	.word	0x00000000
        /*0010*/ 	.short	0x0000
        /*0012*/ 	.short	0x0000
        /*0014*/ 	.byte	0x00, 0xf0, 0x41, 0x07


	//----- nvinfo : EIATTR_SPARSE_MMA_MASK
	.align		4
.L_2704:
        /*0018*/ 	.byte	0x03, 0x50
        /*001a*/ 	.short	0x0000


	//----- nvinfo : EIATTR_MAXREG_COUNT
	.align		4
        /*001c*/ 	.byte	0x03, 0x1b
        /*001e*/ 	.short	0x00ff


	//----- nvinfo : EIATTR_NUM_BARRIERS
	.align		4
        /*0020*/ 	.byte	0x02, 0x4c
        /*0022*/ 	.byte	0x01
	.zero		1


	//----- nvinfo : EIATTR_MERCURY_ISA_VERSION
	.align		4
        /*0024*/ 	.byte	0x03, 0x5f
        /*0026*/ 	.short	0x0101


	//----- nvinfo : EIATTR_COOP_GROUP_MASK_REGIDS
	.align		4
        /*0028*/ 	.byte	0x04, 0x29
        /*002a*/ 	.short	(.L_2706 - .L_2705)


	//   ....[0]....
.L_2705:
        /*002c*/ 	.word	0xffffffff


	//   ....[1]....
        /*0030*/ 	.word	0xffffffff


	//   ....[2]....
        /*0034*/ 	.word	0xffffffff


	//   ....[3]....
        /*0038*/ 	.word	0xffffffff


	//   ....[4]....
        /*003c*/ 	.word	0xffffffff


	//   ....[5]....
        /*0040*/ 	.word	0xffffffff


	//   ....[6]....
        /*0044*/ 	.word	0xffffffff


	//   ....[7]....
        /*0048*/ 	.word	0xffffffff


	//   ....[8]....
        /*004c*/ 	.word	0xffffffff


	//   ....[9]....
        /*0050*/ 	.word	0xffffffff


	//   ....[10]....
        /*0054*/ 	.word	0xffffffff


	//   ....[11]....
        /*0058*/ 	.word	0xffffffff


	//   ....[12]....
        /*005c*/ 	.word	0xffffffff


	//   ....[13]....
        /*0060*/ 	.word	0xffffffff


	//   ....[14]....
        /*0064*/ 	.word	0xffffffff


	//   ....[15]....
        /*0068*/ 	.word	0xffffffff


	//   ....[16]....
        /*006c*/ 	.word	0x05000006


	//   ....[17]....
        /*0070*/ 	.word	0x05000006


	//   ....[18]....
        /*0074*/ 	.word	0x05000006


	//   ....[19]....
        /*0078*/ 	.word	0x05000006


	//----- nvinfo : EIATTR_COOP_GROUP_INSTR_OFFSETS
	.align		4
.L_2706:
        /*007c*/ 	.byte	0x04, 0x28
        /*007e*/ 	.short	(.L_2708 - .L_2707)


	//   ....[0]....
.L_2707:
        /*0080*/ 	.word	0x00005a00


	//   ....[1]....
        /*0084*/ 	.word	0x00005a40


	//   ....[2]....
        /*0088*/ 	.word	0x00005a60


	//   ....[3]....
        /*008c*/ 	.word	0x00005a80


	//   ....[4]....
        /*0090*/ 	.word	0x00009bb0


	//   ....[5]....
        /*0094*/ 	.word	0x00009c60


	//   ....[6]....
        /*0098*/ 	.word	0x00009c80


	//   ....[7]....
        /*009c*/ 	.word	0x00009ca0


	//   ....[8]....
        /*00a0*/ 	.word	0x0000e470


	//   ....[9]....
        /*00a4*/ 	.word	0x0000e4a0


	//   ....[10]....
        /*00a8*/ 	.word	0x0000e4d0


	//   ....[11]....
        /*00ac*/ 	.word	0x0000e4f0


	//   ....[12]....
        /*00b0*/ 	.word	0x0000fc50


	//   ....[13]....
        /*00b4*/ 	.word	0x0000fc60


	//   ....[14]....
        /*00b8*/ 	.word	0x0000fc90


	//   ....[15]....
        /*00bc*/ 	.word	0x0000fca0


	//   ....[16]....
        /*00c0*/ 	.word	0x00010780


	//   ....[17]....
        /*00c4*/ 	.word	0x000107f0


	//   ....[18]....
        /*00c8*/ 	.word	0x00010850


	//   ....[19]....
        /*00cc*/ 	.word	0x000108c0


	//----- nvinfo : EIATTR_VRC_CTA_INIT_COUNT
	.align		4
.L_2708:
        /*00d0*/ 	.byte	0x02, 0x4a
	.zero		1
	.zero		1


	//----- nvinfo : EIATTR_EXIT_INSTR_OFFSETS
	.align		4
        /*00d4*/ 	.byte	0x04, 0x1c
        /*00d6*/ 	.short	(.L_2710 - .L_2709)


	//   ....[0]....
.L_2709:
        /*00d8*/ 	.word	0x000001f0


	//----- nvinfo : EIATTR_CRS_STACK_SIZE
	.align		4
.L_2710:
        /*00dc*/ 	.byte	0x04, 0x1e
        /*00de*/ 	.short	(.L_2712 - .L_2711)
.L_2711:
        /*00e0*/ 	.word	0x00000000


	//----- nvinfo : EIATTR_CBANK_PARAM_SIZE
	.align		4
.L_2712:
        /*00e4*/ 	.byte	0x03, 0x19
        /*00e6*/ 	.short	0x01d0


	//----- nvinfo : EIATTR_PARAM_CBANK
	.align		4
        /*00e8*/ 	.byte	0x04, 0x0a
        /*00ea*/ 	.short	(.L_2714 - .L_2713)
	.align		4
.L_2713:
        /*00ec*/ 	.word	index@(.nv.constant0._ZN5flash24flash_fwd_splitkv_kernelI23Flash_fwd_kernel_traitsILi64ELi64ELi128ELi4ELb0ELb0EN7cutlass6half_tE19Flash_kernel_traitsILi64ELi64ELi128ELi4ES3_EELb0ELb1ELb0ELb0ELb0ELb0ELb1ELb0EEEvNS_16Flash_fwd_paramsE)
        /*00f0*/ 	.short	0x0380
        /*00f2*/ 	.short	0x01d0


	//----- nvinfo : EIATTR_SW_WAR
	.align		4
.L_2714:
        /*00f4*/ 	.byte	0x04, 0x36
        /*00f6*/ 	.short	(.L_2716 - .L_2715)
.L_2715:
        /*00f8*/ 	.word	0x00000008
.L_2716:


//--------------------- .nv.info._ZN5flash24flash_fwd_splitkv_kernelI23Flash_fwd_kernel_traitsILi64ELi64ELi128ELi4ELb0ELb0EN7cutlass6half_tE19Flash_kernel_traitsILi64ELi64ELi128ELi4ES3_EELb0ELb1ELb0ELb0ELb0ELb1ELb1ELb0EEEvNS_16Flash_fwd_paramsE --------------------------
	.section	.nv.info._ZN5flash24flash_fwd_splitkv_kernelI23Flash_fwd_kernel_traitsILi64ELi64ELi128ELi4ELb0ELb0EN7cutlass6half_tE19Flash_kernel_traitsILi64ELi64ELi128ELi4ES3_EELb0ELb1ELb0ELb0ELb0ELb1ELb1ELb0EEEvNS_16Flash_fwd_paramsE,"",@"SHT_CUDA_INFO"
	.sectionflags	@""
	.align	4


	//----- nvinfo : EIATTR_CUDA_API_VERSION
	.align		4
        /*0000*/ 	.byte	0x04, 0x37
        /*0002*/ 	.short	(.L_2718 - .L_2717)
.L_2717:
        /*0004*/ 	.word	0x00000082


	//----- nvinfo : EIATTR_KPARAM_INFO
	.align		4
.L_2718:
        /*0008*/ 	.byte	0x04, 0x17
        /*000a*/ 	.short	(.L_2720 - .L_2719)
.L_2719:
        /*000c*/ 	.word	0x00000000
        /*0010*/ 	.short	0x0000
        /*0012*/ 	.short	0x0000
        /*0014*/ 	.byte	0x00, 0xf0, 0x41, 0x07


	//----- nvinfo : EIATTR_SPARSE_MMA_MASK
	.align		4
.L_2720:
        /*0018*/ 	.byte	0x03, 0x50
        /*001a*/ 	.short	0x0000


	//----- nvinfo : EIATTR_MAXREG_COUNT
	.align		4
        /*001c*/ 	.byte	0x03, 0x1b
        /*001e*/ 	.short	0x00ff


	//----- nvinfo : EIATTR_NUM_BARRIERS
	.align		4
        /*0020*/ 	.byte	0x02, 0x4c
        /*0022*/ 	.byte	0x01
	.zero		1


	//----- nvinfo : EIATTR_MERCURY_ISA_VERSION
	.align		4
        /*0024*/ 	.byte	0x03, 0x5f
        /*0026*/ 	.short	0x0101


	//----- nvinfo : EIATTR_COOP_GROUP_MASK_REGIDS
	.align		4
        /*0028*/ 	.byte	0x04, 0x29
        /*002a*/ 	.short	(.L_2722 - .L_2721)


	//   ....[0]....
.L_2721:
        /*002c*/ 	.word	0xffffffff


	//   ....[1]....
        /*0030*/ 	.word	0xffffffff


	//   ....[2]....
        /*0034*/ 	.word	0xffffffff


	//   ....[3]....
        /*0038*/ 	.word	0xffffffff


	//   ....[4]....
        /*003c*/ 	.word	0xffffffff


	//   ....[5]....
        /*0040*/ 	.word	0xffffffff


	//   ....[6]....
        /*0044*/ 	.word	0xffffffff


	//   ....[7]....
        /*0048*/ 	.word	0xffffffff


	//   ....[8]....
        /*004c*/ 	.word	0xffffffff


	//   ....[9]....
        /*0050*/ 	.word	0xffffffff


	//   ....[10]....
        /*0054*/ 	.word	0xffffffff


	//   ....[11]....
        /*0058*/ 	.word	0xffffffff


	//   ....[12]....
        /*005c*/ 	.word	0xffffffff


	//   ....[13]....
        /*0060*/ 	.word	0xffffffff


	//   ....[14]....
        /*0064*/ 	.word	0xffffffff


	//   ....[15]....
        /*0068*/ 	.word	0xffffffff


	//   ....[16]....
        /*006c*/ 	.word	0x05000006


	//   ....[17]....
        /*0070*/ 	.word	0x05000006


	//   ....[18]....
        /*0074*/ 	.word	0x05000006


	//   ....[19]....
        /*0078*/ 	.word	0x05000006


	//----- nvinfo : EIATTR_COOP_GROUP_INSTR_OFFSETS
	.align		4
.L_2722:
        /*007c*/ 	.byte	0x04, 0x28
        /*007e*/ 	.short	(.L_2724 - .L_2723)


	//   ....[0]....
.L_2723:
        /*0080*/ 	.word	0x00006230


	//   ....[1]....
        /*0084*/ 	.word	0x00006250


	//   ....[2]....
        /*0088*/ 	.word	0x00006270


	//   ....[3]....
        /*008c*/ 	.word	0x00006290


	//   ....[4]....
        /*0090*/ 	.word	0x0000ac20


	//   ....[5]....
        /*0094*/ 	.word	0x0000ac30


	//   ....[6]....
        /*0098*/ 	.word	0x0000ac60


	//   ....[7]....
        /*009c*/ 	.word	0x0000ac70


	//   ....[8]....
        /*00a0*/ 	.word	0x0000fc90


	//   ....[9]....
        /*00a4*/ 	.word	0x0000fcc0


	//   ....[10]....
        /*00a8*/ 	.word	0x0000fd00


	//   ....[11]....
        /*00ac*/ 	.word	0x0000fd10


	//   ....[12]....
        /*00b0*/ 	.word	0x00011470


	//   ....[13]....
        /*00b4*/ 	.word	0x00011480


	//   ....[14]....
        /*00b8*/ 	.word	0x000114b0


	//   ....[15]....
        /*00bc*/ 	.word	0x000114c0


	//   ....[16]....
        /*00c0*/ 	.word	0x00011fa0


	//   ....[17]....
        /*00c4*/ 	.word	0x00012010


	//   ....[18]....
        /*00c8*/ 	.word	0x00012070


	//   ....[19]....
        /*00cc*/ 	.word	0x000120e0


	//----- nvinfo : EIATTR_VRC_CTA_INIT_COUNT
	.align		4
.L_2724:
        /*00d0*/ 	.byte	0x02, 0x4a
	.zero		1
	.zero		1


	//----- nvinfo : EIATTR_EXIT_INSTR_OFFSETS
	.align		4
        /*00d4*/ 	.byte	0x04, 0x1c
        /*00d6*/ 	.short	(.L_2726 - .L_2725)


	//   ....[0]....
.L_2725:
        /*00d8*/ 	.word	0x000001f0


	//----- nvinfo : EIATTR_CRS_STACK_SIZE
	.align		4
.L_2726:
        /*00dc*/ 	.byte	0x04, 0x1e
        /*00de*/ 	.short	(.L_2728 - .L_2727)
.L_2727:
        /*00e0*/ 	.word	0x00000000


	//----- nvinfo : EIATTR_CBANK_PARAM_SIZE
	.align		4
.L_2728:
        /*00e4*/ 	.byte	0x03, 0x19
        /*00e6*/ 	.short	0x01d0


	//----- nvinfo : EIATTR_PARAM_CBANK
	.align		4
        /*00e8*/ 	.byte	0x04, 0x0a
        /*00ea*/ 	.short	(.L_2730 - .L_2729)
	.align		4
.L_2729:
        /*00ec*/ 	.word	index@(.nv.constant0._ZN5flash24flash_fwd_splitkv_kernelI23Flash_fwd_kernel_traitsILi64ELi64ELi128ELi4ELb0ELb0EN7cutlass6half_tE19Flash_kernel_traitsILi64ELi64ELi128ELi4ES3_EELb0ELb1ELb0ELb0ELb0ELb1ELb1ELb0EEEvNS_16Flash_fwd_paramsE)
        /*00f0*/ 	.short	0x0380
        /*00f2*/ 	.short	0x01d0


	//----- nvinfo : EIATTR_SW_WAR
	.align		4
.L_2730:
        /*00f4*/ 	.byte	0x04, 0x36
        /*00f6*/ 	.short	(.L_2732 - .L_2731)
.L_2731:
        /*00f8*/ 	.word	0x00000008
.L_2732:


//--------------------- .nv.info._ZN5flash24flash_fwd_splitkv_kernelI23Flash_fwd_kernel_traitsILi64ELi64ELi128ELi4ELb0ELb0EN7cutlass6half_tE19Flash_kernel_traitsILi64ELi64ELi128ELi4ES3_EELb0ELb1ELb0ELb0ELb0ELb0ELb1ELb1EEEvNS_16Flash_fwd_paramsE --------------------------
	.section	.nv.info._ZN5flash24flash_fwd_splitkv_kernelI23Flash_fwd_kernel_traitsILi64ELi64ELi128ELi4ELb0ELb0EN7cutlass6half_tE19Flash_kernel_traitsILi64ELi64ELi128ELi4ES3_EELb0ELb1ELb0ELb0ELb0ELb0ELb1ELb1EEEvNS_16Flash_fwd_paramsE,"",@"SHT_CUDA_INFO"
	.sectionflags	@""
	.align	4


	//----- nvinfo : EIATTR_CUDA_API_VERSION
	.align		4
        /*0000*/ 	.byte	0x04, 0x37
        /*0002*/ 	.short	(.L_2734 - .L_2733)
.L_2733:
        /*0004*/ 	.word	0x00000082


	//----- nvinfo : EIATTR_KPARAM_INFO
	.align		4
.L_2734:
        /*0008*/ 	.byte	0x04, 0x17
        /*000a*/ 	.short	(.L_2736 - .L_2735)
.L_2735:
        /*000c*/ 	.word	0x00000000
        /*0010*/ 	.short	0x0000
        /*0012*/ 	.short	0x0000
        /*0014*/ 	.byte	0x00, 0xf0, 0x41, 0x07


	//----- nvinfo : EIATTR_SPARSE_MMA_MASK
	.align		4
.L_2736:
        /*0018*/ 	.byte	0x03, 0x50
        /*001a*/ 	.short	0x0000


	//----- nvinfo : EIATTR_MAXREG_COUNT
	.align		4
        /*001c*/ 	.byte	0x03, 0x1b
        /*001e*/ 	.short	0x00ff


	//----- nvinfo : EIATTR_NUM_BARRIERS
	.align		4
        /*0020*/ 	.byte	0x02, 0x4c
        /*0022*/ 	.byte	0x01
	.zero		1


	//----- nvinfo : EIATTR_MERCURY_ISA_VERSION
	.align		4
        /*0024*/ 	.byte	0x03, 0x5f
        /*0026*/ 	.short	0x0101


	//----- nvinfo : EIATTR_COOP_GROUP_MASK_REGIDS
	.align		4
        /*0028*/ 	.byte	0x04, 0x29
        /*002a*/ 	.short	(.L_2738 - .L_2737)


	//   ....[0]....
.L_2737:
        /*002c*/ 	.word	0xffffffff


	//   ....[1]....
        /*0030*/ 	.word	0xffffffff


	//   ....[2]....
        /*0034*/ 	.word	0xffffffff


	//   ....[3]....
        /*0038*/ 	.word	0xffffffff


	//   ....[4]....
        /*003c*/ 	.word	0xffffffff


	//   ....[5]....
        /*0040*/ 	.word	0xffffffff


	//   ....[6]....
        /*0044*/ 	.word	0xffffffff


	//   ....[7]....
        /*0048*/ 	.word	0xffffffff


	//   ....[8]....
        /*004c*/ 	.word	0xffffffff


	//   ....[9]....
        /*0050*/ 	.word	0xffffffff


	//   ....[10]....
        /*0054*/ 	.word	0xffffffff


	//   ....[11]....
        /*0058*/ 	.word	0xffffffff


	//   ....[12]....
        /*005c*/ 	.word	0xffffffff


	//   ....[13]....
        /*0060*/ 	.word	0xffffffff


	//   ....[14]....
        /*0064*/ 	.word	0xffffffff


	//   ....[15]....
        /*0068*/ 	.word	0xffffffff


	//   ....[16]....
        /*006c*/ 	.word	0x05000007


	//   ....[17]....
        /*0070*/ 	.word	0x05000007


	//   ....[18]....
        /*0074*/ 	.word	0x05000007


	//   ....[19]....
        /*0078*/ 	.word	0x05000007


	//----- nvinfo : EIATTR_COOP_GROUP_INSTR_OFFSETS
	.align		4
.L_2738:
        /*007c*/ 	.byte	0x04, 0x28
        /*007e*/ 	.short	(.L_2740 - .L_2739)


	//   ....[0]....
.L_2739:
        /*0080*/ 	.word	0x0000eeb0


	//   ....[1]....
        /*0084*/ 	.word	0x0000eef0


	//   ....[2]....
        /*0088*/ 	.word	0x0000ef10


	//   ....[3]....
        /*008c*/ 	.word	0x0000ef30


	//   ....[4]....
        /*0090*/ 	.word	0x00013250


	//   ....[5]....
        /*0094*/ 	.word	0x000132d0


	//   ....[6]....
        /*0098*/ 	.word	0x000132f0


	//   ....[7]....
        /*009c*/ 	.word	0x00013310


	//   ....[8]....
        /*00a0*/ 	.word	0x00017b30


	//   ....[9]....
        /*00a4*/ 	.word	0x00017b60


	//   ....[10]....
        /*00a8*/ 	.word	0x00017ba0


	//   ....[11]....
        /*00ac*/ 	.word	0x00017bb0


	//   ....[12]....
        /*00b0*/ 	.word	0x00019300


	//   ....[13]....
        /*00b4*/ 	.word	0x00019310


	//   ....[14]....
        /*00b8*/ 	.word	0x00019340


	//   ....[15]....
        /*00bc*/ 	.word	0x00019350


	//   ....[16]....
        /*00c0*/ 	.word	0x00019e20


	//   ....[17]....
        /*00c4*/ 	.word	0x00019e90


	//   ....[18]....
        /*00c8*/ 	.word	0x00019ef0


	//   ....[19]....
        /*00cc*/ 	.word	0x00019f60


	//----- nvinfo : EIATTR_VRC_CTA_INIT_COUNT
	.align		4
.L_2740:
        /*00d0*/ 	.byte	0x02, 0x4a
	.zero		1
	.zero		1


	//----- nvinfo : EIATTR_EXIT_INSTR_OFFSETS
	.align		4
        /*00d4*/ 	.byte	0x04, 0x1c
        /*00d6*/ 	.short	(.L_2742 - .L_2741)


	//   ....[0]....
.L_2741:
        /*00d8*/ 	.word	0x000001f0


	//----- nvinfo : EIATTR_CRS_STACK_SIZE
	.align		4
.L_2742:
        /*00dc*/ 	.byte	0x04, 0x1e
        /*00de*/ 	.short	(.L_2744 - .L_2743)
.L_2743:
        /*00e0*/ 	.word	0x00000000


	//----- nvinfo : EIATTR_CBANK_PARAM_SIZE
	.align		4
.L_2744:
        /*00e4*/ 	.byte	0x03, 0x19
        /*00e6*/ 	.short	0x01d0


	//----- nvinfo : EIATTR_PARAM_CBANK
	.align		4
        /*00e8*/ 	.byte	0x04, 0x0a
        /*00ea*/ 	.short	(.L_2746 - .L_2745)
	.align		4
.L_2745:
        /*00ec*/ 	.word	index@(.nv.constant0._ZN5flash24flash_fwd_splitkv_kernelI23Flash_fwd_kernel_traitsILi64ELi64ELi128ELi4ELb0ELb0EN7cutlass6half_tE19Flash_kernel_traitsILi64ELi64ELi128ELi4ES3_EELb0ELb1ELb0ELb0ELb0ELb0ELb1ELb1EEEvNS_16Flash_fwd_paramsE)
        /*00f0*/ 	.short	0x0380
        /*00f2*/ 	.short	0x01d0


	//----- nvinfo : EIATTR_SW_WAR
	.align		4
.L_2746:
        /*00f4*/ 	.byte	0x04, 0x36
        /*00f6*/ 	.short	(.L_2748 - .L_2747)
.L_2747:
        /*00f8*/ 	.word	0x00000008
.L_2748:


//--------------------- .nv.info._ZN5flash24flash_fwd_splitkv_kernelI23Flash_fwd_kernel_traitsILi64ELi64ELi128ELi4ELb0ELb0EN7cutlass6half_tE19Flash_kernel_traitsILi64ELi64ELi128ELi4ES3_EELb0ELb1ELb0ELb0ELb0ELb1ELb1ELb1EEEvNS_16Flash_fwd_paramsE --------------------------
	.section	.nv.info._ZN5flash24flash_fwd_splitkv_kernelI23Flash_fwd_kernel_traitsILi64ELi64ELi128ELi4ELb0ELb0EN7cutlass6half_tE19Flash_kernel_traitsILi64ELi64ELi128ELi4ES3_EELb0ELb1ELb0ELb0ELb0ELb1ELb1ELb1EEEvNS_16Flash_fwd_paramsE,"",@"SHT_CUDA_INFO"
	.sectionflags	@""
	.align	4


	//----- nvinfo : EIATTR_CUDA_API_VERSION
	.align		4
        /*0000*/ 	.byte	0x04, 0x37
        /*0002*/ 	.short	(.L_2750 - .L_2749)
.L_2749:
        /*0004*/ 	.word	0x00000082


	//----- nvinfo : EIATTR_KPARAM_INFO
	.align		4
.L_2750:
        /*0008*/ 	.byte	0x04, 0x17
        /*000a*/ 	.short	(.L_2752 - .L_2751)
.L_2751:
        /*000c*/ 	.word	0x00000000
        /*0010*/ 	.short	0x0000
        /*0012*/ 	.short	0x0000
        /*0014*/ 	.byte	0x00, 0xf0, 0x41, 0x07


	//----- nvinfo : EIATTR_SPARSE_MMA_MASK
	.align		4
.L_2752:
        /*0018*/ 	.byte	0x03, 0x50
        /*001a*/ 	.short	0x0000


	//----- nvinfo : EIATTR_MAXREG_COUNT
	.align		4
        /*001c*/ 	.byte	0x03, 0x1b
        /*001e*/ 	.short	0x00ff


	//----- nvinfo : EIATTR_NUM_BARRIERS
	.align		4
        /*0020*/ 	.byte	0x02, 0x4c
        /*0022*/ 	.byte	0x01
	.zero		1


	//----- nvinfo : EIATTR_MERCURY_ISA_VERSION
	.align		4
        /*0024*/ 	.byte	0x03, 0x5f
        /*0026*/ 	.short	0x0101


	//----- nvinfo : EIATTR_COOP_GROUP_MASK_REGIDS
	.align		4
        /*0028*/ 	.byte	0x04, 0x29
        /*002a*/ 	.short	(.L_2754 - .L_2753)


	//   ....[0]....
.L_2753:
        /*002c*/ 	.word	0xffffffff


	//   ....[1]....
        /*0030*/ 	.word	0xffffffff


	//   ....[2]....
        /*0034*/ 	.word	0xffffffff


	//   ....[3]....
        /*0038*/ 	.word	0xffffffff


	//   ....[4]....
        /*003c*/ 	.word	0xffffffff


	//   ....[5]....
        /*0040*/ 	.word	0xffffffff


	//   ....[6]....
        /*0044*/ 	.word	0xffffffff


	//   ....[7]....
        /*0048*/ 	.word	0xffffffff


	//   ....[8]....
        /*004c*/ 	.word	0xffffffff


	//   ....[9]....
        /*0050*/ 	.word	0xffffffff


	//   ....[10]....
        /*0054*/ 	.word	0xffffffff


	//   ....[11]....
        /*0058*/ 	.word	0xffffffff


	//   ....[12]....
        /*005c*/ 	.word	0xffffffff


	//   ....[13]....
        /*0060*/ 	.word	0xffffffff


	//   ....[14]....
        /*0064*/ 	.word	0xffffffff


	//   ....[15]....
        /*0068*/ 	.word	0xffffffff


	//   ....[16]....
        /*006c*/ 	.word	0x05000007


	//   ....[17]....
        /*0070*/ 	.word	0x05000007


	//   ....[18]....
        /*0074*/ 	.word	0x05000007


	//   ....[19]....
        /*0078*/ 	.word	0x05000007


	//----- nvinfo : EIATTR_COOP_GROUP_INSTR_OFFSETS
	.align		4
.L_2754:
        /*007c*/ 	.byte	0x04, 0x28
        /*007e*/ 	.short	(.L_2756 - .L_2755)


	//   ....[0]....
.L_2755:
        /*0080*/ 	.word	0x0000f6b0


	//   ....[1]....
        /*0084*/ 	.word	0x0000f6f0


	//   ....[2]....
        /*0088*/ 	.word	0x0000f710


	//   ....[3]....
        /*008c*/ 	.word	0x0000f730


	//   ....[4]....
        /*0090*/ 	.word	0x00014250


	//   ....[5]....
        /*0094*/ 	.word	0x000142e0


	//   ....[6]....
        /*0098*/ 	.word	0x00014300


	//   ....[7]....
        /*009c*/ 	.word	0x00014320


	//   ....[8]....
        /*00a0*/ 	.word	0x00019360


	//   ....[9]....
        /*00a4*/ 	.word	0x00019390


	//   ....[10]....
        /*00a8*/ 	.word	0x000193d0


	//   ....[11]....
        /*00ac*/ 	.word	0x000193e0


	//   ....[12]....
        /*00b0*/ 	.word	0x0001ab30


	//   ....[13]....
        /*00b4*/ 	.word	0x0001ab40


	//   ....[14]....
        /*00b8*/ 	.word	0x0001ab70


	//   ....[15]....
        /*00bc*/ 	.word	0x0001ab80


	//   ....[16]....
        /*00c0*/ 	.word	0x0001b650


	//   ....[17]....
        /*00c4*/ 	.word	0x0001b6c0


	//   ....[18]....
        /*00c8*/ 	.word	0x0001b720


	//   ....[19]....
        /*00cc*/ 	.word	0x0001b790


	//----- nvinfo : EIATTR_VRC_CTA_INIT_COUNT
	.align		4
.L_2756:
        /*00d0*/ 	.byte	0x02, 0x4a
	.zero		1
	.zero		1


	//----- nvinfo : EIATTR_EXIT_INSTR_OFFSETS
	.align		4
        /*00d4*/ 	.byte	0x04, 0x1c
        /*00d6*/ 	.short	(.L_2758 - .L_2757)


	//   ....[0]....
.L_2757:
        /*00d8*/ 	.word	0x000001f0


	//----- nvinfo : EIATTR_CRS_STACK_SIZE
	.align		4
.L_2758:
        /*00dc*/ 	.byte	0x04, 0x1e
        /*00de*/ 	.short	(.L_2760 - .L_2759)
.L_2759:
        /*00e0*/ 	.word	0x00000000


	//----- nvinfo : EIATTR_CBANK_PARAM_SIZE
	.align		4
.L_2760:
        /*00e4*/ 	.byte	0x03, 0x19
        /*00e6*/ 	.short	0x01d0


	//----- nvinfo : EIATTR_PARAM_CBANK
	.align		4
        /*00e8*/ 	.byte	0x04, 0x0a
        /*00ea*/ 	.short	(.L_2762 - .L_2761)
	.align		4
.L_2761:
        /*00ec*/ 	.word	index@(.nv.constant0._ZN5flash24flash_fwd_splitkv_kernelI23Flash_fwd_kernel_traitsILi64ELi64ELi128ELi4ELb0ELb0EN7cutlass6half_tE19Flash_kernel_traitsILi64ELi64ELi128ELi4ES3_EELb0ELb1ELb0ELb0ELb0ELb1ELb1ELb1EEEvNS_16Flash_fwd_paramsE)
        /*00f0*/ 	.short	0x0380
        /*00f2*/ 	.short	0x01d0


	//----- nvinfo : EIATTR_SW_WAR
	.align		4
.L_2762:
        /*00f4*/ 	.byte	0x04, 0x36
        /*00f6*/ 	.short	(.L_2764 - .L_2763)
.L_2763:
        /*00f8*/ 	.word	0x00000008
.L_2764:


//--------------------- .nv.info._ZN5flash24flash_fwd_splitkv_kernelI23Flash_fwd_kernel_traitsILi64ELi64ELi128ELi4ELb0ELb0EN7cutlass6half_tE19Flash_kernel_traitsILi64ELi64ELi128ELi4ES3_EELb0ELb0ELb0ELb1ELb1ELb0ELb0ELb0EEEvNS_16Flash_fwd_paramsE --------------------------
	.section	.nv.info._ZN5flash24flash_fwd_splitkv_kernelI23Flash_fwd_kernel_traitsILi64ELi64ELi128ELi4ELb0ELb0EN7cutlass6half_tE19Flash_kernel_traitsILi64ELi64ELi128ELi4ES3_EELb0ELb0ELb0ELb1ELb1ELb0ELb0ELb0EEEvNS_16Flash_fwd_paramsE,"",@"SHT_CUDA_INFO"
	.sectionflags	@""
	.align	4


	//----- nvinfo : EIATTR_CUDA_API_VERSION
	.align		4
        /*0000*/ 	.byte	0x04, 0x37
        /*0002*/ 	.short	(.L_2766 - .L_2765)
.L_2765:
        /*0004*/ 	.word	0x00000082


	//----- nvinfo : EIATTR_KPARAM_INFO
	.align		4
.L_2766:
        /*0008*/ 	.byte	0x04, 0x17
        /*000a*/ 	.short	(.L_2768 - .L_2767)
.L_2767:
        /*000c*/ 	.word	0x00000000
        /*0010*/ 	.short	0x0000
        /*0012*/ 	.short	0x0000
        /*0014*/ 	.byte	0x00, 0xf0, 0x41, 0x07


	//----- nvinfo : EIATTR_SPARSE_MMA_MASK
	.align		4
.L_2768:
        /*0018*/ 	.byte	0x03, 0x50
        /*001a*/ 	.short	0x0000


	//----- nvinfo : EIATTR_MAXREG_COUNT
	.align		4
        /*001c*/ 	.byte	0x03, 0x1b
        /*001e*/ 	.short	0x00ff


	//----- nvinfo : EIATTR_NUM_BARRIERS
	.align		4
        /*0020*/ 	.byte	0x02, 0x4c
        /*0022*/ 	.byte	0x01
	.zero		1


	//----- nvinfo : EIATTR_MERCURY_ISA_VERSION
	.align		4
        /*0024*/ 	.byte	0x03, 0x5f
        /*0026*/ 	.short	0x0101


	//----- nvinfo : EIATTR_COOP_GROUP_MASK_REGIDS
	.align		4
        /*0028*/ 	.byte	0x04, 0x29
        /*002a*/ 	.short	(.L_2770 - .L_2769)


	//   ....[0]....
.L_2769:
        /*002c*/ 	.word	0xffffffff


	//   ....[1]....
        /*0030*/ 	.word	0xffffffff


	//   ....[2]....
        /*0034*/ 	.word	0xffffffff


	//   ....[3]....
        /*0038*/ 	.word	0xffffffff


	//   ....[4]....
        /*003c*/ 	.word	0xffffffff


	//   ....[5]....
        /*0040*/ 	.word	0xffffffff


	//   ....[6]....
        /*0044*/ 	.word	0xffffffff


	//   ....[7]....
        /*0048*/ 	.word	0xffffffff


	//   ....[8]....
        /*004c*/ 	.word	0xffffffff


	//   ....[9]....
        /*0050*/ 	.word	0xffffffff


	//   ....[10]....
        /*0054*/ 	.word	0xffffffff


	//   ....[11]....
        /*0058*/ 	.word	0xffffffff


	//   ....[12]....
        /*005c*/ 	.word	0x05000006


	//   ....[13]....
        /*0060*/ 	.word	0x05000006


	//   ....[14]....
        /*0064*/ 	.word	0x05000006


	//   ....[15]....
        /*0068*/ 	.word	0x05000006


	//----- nvinfo : EIATTR_COOP_GROUP_INSTR_OFFSETS
	.align		4
.L_2770:
        /*006c*/ 	.byte	0x04, 0x28
        /*006e*/ 	.short	(.L_2772 - .L_2771)


	//   ....[0]....
.L_2771:
        /*0070*/ 	.word	0x00002d50


	//   ....[1]....
        /*0074*/ 	.word	0x00002d70


	//   ....[2]....
        /*0078*/ 	.word	0x00002e00


	//   ....[3]....
        /*007c*/ 	.word	0x00002e10


	//   ....[4]....
        /*0080*/ 	.word	0x00005870


	//   ....[5]....
        /*0084*/ 	.word	0x00005890


	//   ....[6]....
        /*0088*/ 	.word	0x000058c0


	//   ....[7]....
        /*008c*/ 	.word	0x000058d0


	//   ....[8]....
        /*0090*/ 	.word	0x00007040


	//   ....[9]....
        /*0094*/ 	.word	0x00007050


	//   ....[10]....
        /*0098*/ 	.word	0x00007080


	//   ....[11]....
        /*009c*/ 	.word	0x00007090


	//   ....[12]....
        /*00a0*/ 	.word	0x00007c30


	//   ....[13]....
        /*00a4*/ 	.word	0x00007ca0


	//   ....[14]....
        /*00a8*/ 	.word	0x00007d00


	//   ....[15]....
        /*00ac*/ 	.word	0x00007d70


	//----- nvinfo : EIATTR_VRC_CTA_INIT_COUNT
	.align		4
.L_2772:
        /*00b0*/ 	.byte	0x02, 0x4a
	.zero		1
	.zero		1


	//----- nvinfo : EIATTR_EXIT_INSTR_OFFSETS
	.align		4
        /*00b4*/ 	.byte	0x04, 0x1c
        /*00b6*/ 	.short	(.L_2774 - .L_2773)


	//   ....[0]....
.L_2773:
        /*00b8*/ 	.word	0x00000090


	//----- nvinfo : EIATTR_CRS_STACK_SIZE
	.align		4
.L_2774:
        /*00bc*/ 	.byte	0x04, 0x1e
        /*00be*/ 	.short	(.L_2776 - .L_2775)
.L_2775:
        /*00c0*/ 	.word	0x00000000


	//----- nvinfo : EIATTR_CBANK_PARAM_SIZE
	.align		4
.L_2776:
        /*00c4*/ 	.byte	0x03, 0x19
        /*00c6*/ 	.short	0x01d0


	//----- nvinfo : EIATTR_PARAM_CBANK
	.align		4
        /*00c8*/ 	.byte	0x04, 0x0a
        /*00ca*/ 	.short	(.L_2778 - .L_2777)
	.align		4
.L_2777:
        /*00cc*/ 	.word	index@(.nv.constant0._ZN5flash24flash_fwd_splitkv_kernelI23Flash_fwd_kernel_traitsILi64ELi64ELi128ELi4ELb0ELb0EN7cutlass6half_tE19Flash_kernel_traitsILi64ELi64ELi128ELi4ES3_EELb0ELb0ELb0ELb1ELb1ELb0ELb0ELb0EEEvNS_16Flash_fwd_paramsE)
        /*00d0*/ 	.short	0x0380
        /*00d2*/ 	.short	0x01d0


	//----- nvinfo : EIATTR_SW_WAR
	.align		4
.L_2778:
        /*00d4*/ 	.byte	0x04, 0x36
        /*00d6*/ 	.short	(.L_2780 - .L_2779)
.L_2779:
        /*00d8*/ 	.word	0x00000008
.L_2780:


//--------------------- .nv.info._ZN5flash24flash_fwd_splitkv_kernelI23Flash_fwd_kernel_traitsILi64ELi64ELi128ELi4ELb0ELb0EN7cutlass6half_tE19Flash_kernel_traitsILi64ELi64ELi128ELi4ES3_EELb0ELb0ELb0ELb1ELb1ELb1ELb0ELb0EEEvNS_16Flash_fwd_paramsE --------------------------
	.section	.nv.info._ZN5flash24flash_fwd_splitkv_kernelI23Flash_fwd_kernel_traitsILi64ELi64ELi128ELi4ELb0ELb0EN7cutlass6half_tE19Flash_kernel_traitsILi64ELi64ELi128ELi4ES3_EELb0ELb0ELb0ELb1ELb1ELb1ELb0ELb0EEEvNS_16Flash_fwd_paramsE,"",@"SHT_CUDA_INFO"
	.sectionflags	@""
	.align	4


	//----- nvinfo : EIATTR_CUDA_API_VERSION
	.align		4
        /*0000*/ 	.byte	0x04, 0x37
        /*0002*/ 	.short	(.L_2782 - .L_2781)
.L_2781:
        /*0004*/ 	.word	0x00000082


	//----- nvinfo : EIATTR_KPARAM_INFO
	.align		4
.L_2782:
        /*0008*/ 	.byte	0x04, 0x17
        /*000a*/ 	.short	(.L_2784 - .L_2783)
.L_2783:
        /*000c*/ 	.word	0x00000000
        /*0010*/ 	.short	0x0000
        /*0012*/ 	.short	0x0000
        /*0014*/ 	.byte	0x00, 0xf0, 0x41, 0x07


	//----- nvinfo : EIATTR_SPARSE_MMA_MASK
	.align		4
.L_2784:
        /*0018*/ 	.byte	0x03, 0x50
        /*001a*/ 	.short	0x0000


	//----- nvinfo : EIATTR_MAXREG_COUNT
	.align		4
        /*001c*/ 	.byte	0x03, 0x1b
        /*001e*/ 	.short	0x00ff


	//----- nvinfo : EIATTR_NUM_BARRIERS
	.align		4
        /*0020*/ 	.byte	0x02, 0x4c
        /*0022*/ 	.byte	0x01
	.zero		1


	//----- nvinfo : EIATTR_MERCURY_ISA_VERSION
	.align		4
        /*0024*/ 	.byte	0x03, 0x5f
        /*0026*/ 	.short	0x0101


	//----- nvinfo : EIATTR_COOP_GROUP_MASK_REGIDS
	.align		4
        /*0028*/ 	.byte	0x04, 0x29
        /*002a*/ 	.short	(.L_2786 - .L_2785)


	//   ....[0]....
.L_2785:
        /*002c*/ 	.word	0xffffffff


	//   ....[1]....
        /*0030*/ 	.word	0xffffffff


	//   ....[2]....
        /*0034*/ 	.word	0xffffffff


	//   ....[3]....
        /*0038*/ 	.word	0xffffffff


	//   ....[4]....
        /*003c*/ 	.word	0xffffffff


	//   ....[5]....
        /*0040*/ 	.word	0xffffffff


	//   ....[6]....
        /*0044*/ 	.word	0xffffffff


	//   ....[7]....
        /*0048*/ 	.word	0xffffffff


	//   ....[8]....
        /*004c*/ 	.word	0xffffffff


	//   ....[9]....
        /*0050*/ 	.word	0xffffffff


	//   ....[10]....
        /*0054*/ 	.word	0xffffffff


	//   ....[11]....
        /*0058*/ 	.word	0xffffffff


	//   ....[12]....
        /*005c*/ 	.word	0x05000006


	//   ....[13]....
        /*0060*/ 	.word	0x05000006


	//   ....[14]....
        /*0064*/ 	.word	0x05000006


	//   ....[15]....
        /*0068*/ 	.word	0x05000006


	//----- nvinfo : EIATTR_COOP_GROUP_INSTR_OFFSETS
	.align		4
.L_2786:
        /*006c*/ 	.byte	0x04, 0x28
        /*006e*/ 	.short	(.L_2788 - .L_2787)


	//   ....[0]....
.L_2787:
        /*0070*/ 	.word	0x00003540


	//   ....[1]....
        /*0074*/ 	.word	0x00003550


	//   ....[2]....
        /*0078*/ 	.word	0x000035a0


	//   ....[3]....
        /*007c*/ 	.word	0x000035b0


	//   ....[4]....
        /*0080*/ 	.word	0x000068d0


	//   ....[5]....
        /*0084*/ 	.word	0x000068f0


	//   ....[6]....
        /*0088*/ 	.word	0x00006920


	//   ....[7]....
        /*008c*/ 	.word	0x00006930


	//   ....[8]....
        /*0090*/ 	.word	0x00008020


	//   ....[9]....
        /*0094*/ 	.word	0x00008030


	//   ....[10]....
        /*0098*/ 	.word	0x00008060


	//   ....[11]....
        /*009c*/ 	.word	0x00008070


	//   ....[12]....
        /*00a0*/ 	.word	0x00008c10


	//   ....[13]....
        /*00a4*/ 	.word	0x00008c80


	//   ....[14]....
        /*00a8*/ 	.word	0x00008ce0


	//   ....[15]....
        /*00ac*/ 	.word	0x00008d50


	//----- nvinfo : EIATTR_VRC_CTA_INIT_COUNT
	.align		4
.L_2788:
        /*00b0*/ 	.byte	0x02, 0x4a
	.zero		1
	.zero		1


	//----- nvinfo : EIATTR_EXIT_INSTR_OFFSETS
	.align		4
        /*00b4*/ 	.byte	0x04, 0x1c
        /*00b6*/ 	.short	(.L_2790 - .L_2789)


	//   ....[0]....
.L_2789:
        /*00b8*/ 	.word	0x00000090


	//----- nvinfo : EIATTR_CRS_STACK_SIZE
	.align		4
.L_2790:
        /*00bc*/ 	.byte	0x04, 0x1e
        /*00be*/ 	.short	(.L_2792 - .L_2791)
.L_2791:
        /*00c0*/ 	.word	0x00000000


	//----- nvinfo : EIATTR_CBANK_PARAM_SIZE
	.align		4
.L_2792:
        /*00c4*/ 	.byte	0x03, 0x19
        /*00c6*/ 	.short	0x01d0


	//----- nvinfo : EIATTR_PARAM_CBANK
	.align		4
        /*00c8*/ 	.byte	0x04, 0x0a
        /*00ca*/ 	.short	(.L_2794 - .L_2793)
	.align		4
.L_2793:
        /*00cc*/ 	.word	index@(.nv.constant0._ZN5flash24flash_fwd_splitkv_kernelI23Flash_fwd_kernel_traitsILi64ELi64ELi128ELi4ELb0ELb0EN7cutlass6half_tE19Flash_kernel_traitsILi64ELi64ELi128ELi4ES3_EELb0ELb0ELb0ELb1ELb1ELb1ELb0ELb0EEEvNS_16Flash_fwd_paramsE)
        /*00d0*/ 	.short	0x0380
        /*00d2*/ 	.short	0x01d0


	//----- nvinfo : EIATTR_SW_WAR
	.align		4
.L_2794:
        /*00d4*/ 	.byte	0x04, 0x36
        /*00d6*/ 	.short	(.L_2796 - .L_2795)
.L_2795:
        /*00d8*/ 	.word	0x00000008
.L_2796:


//--------------------- .nv.info._ZN5flash24flash_fwd_splitkv_kernelI23Flash_fwd_kernel_traitsILi64ELi64ELi128ELi4ELb0ELb0EN7cutlass6half_tE19Flash_kernel_traitsILi64ELi64ELi128ELi4ES3_EELb0ELb0ELb1ELb0ELb0ELb0ELb0ELb0EEEvNS_16Flash_fwd_paramsE --------------------------
	.section	.nv.info._ZN5flash24flash_fwd_splitkv_kernelI23Flash_fwd_kernel_traitsILi64ELi64ELi128ELi4ELb0ELb0EN7cutlass6half_tE19Flash_kernel_traitsILi64ELi64ELi128ELi4ES3_EELb0ELb0ELb1ELb0ELb0ELb0ELb0ELb0EEEvNS_16Flash_fwd_paramsE,"",@"SHT_CUDA_INFO"
	.sectionflags	@""
	.align	4


	//----- nvinfo : EIATTR_CUDA_API_VERSION
	.align		4
        /*0000*/ 	.byte	0x04, 0x37
        /*0002*/ 	.short	(.L_2798 - .L_2797)
.L_2797:
        /*0004*/ 	.word	0x00000082


	//----- nvinfo : EIATTR_KPARAM_INFO
	.align		4
.L_2798:
        /*0008*/ 	.byte	0x04, 0x17
        /*000a*/ 	.short	(.L_2800 - .L_2799)
.L_2799:
        /*000c*/ 	.word	0x00000000
        /*0010*/ 	.short	0x0000
        /*0012*/ 	.short	0x0000
        /*0014*/ 	.byte	0x00, 0xf0, 0x41, 0x07


	//----- nvinfo : EIATTR_SPARSE_MMA_MASK
	.align		4
.L_2800:
        /*0018*/ 	.byte	0x03, 0x50
        /*001a*/ 	.short	0x0000


	//----- nvinfo : EIATTR_MAXREG_COUNT
	.align		4
        /*001c*/ 	.byte	0x03, 0x1b
        /*001e*/ 	.short	0x00ff


	//----- nvinfo : EIATTR_NUM_BARRIERS
	.align		4
        /*0020*/ 	.byte	0x02, 0x4c
        /*0022*/ 	.byte	0x01
	.zero		1


	//----- nvinfo : EIATTR_MERCURY_ISA_VERSION
	.align		4
        /*0024*/ 	.byte	0x03, 0x5f
        /*0026*/ 	.short	0x0101


	//----- nvinfo : EIATTR_COOP_GROUP_MASK_REGIDS
	.align		4
        /*0028*/ 	.byte	0x04, 0x29
        /*002a*/ 	.short	(.L_2802 - .L_2801)


	//   ....[0]....
.L_2801:
        /*002c*/ 	.word	0xffffffff


	//   ....[1]....
        /*0030*/ 	.word	0xffffffff


	//   ....[2]....
        /*0034*/ 	.word	0xffffffff


	//   ....[3]....
        /*0038*/ 	.word	0xffffffff


	//   ....[4]....
        /*003c*/ 	.word	0xffffffff


	//   ....[5]....
        /*0040*/ 	.word	0xffffffff


	//   ....[6]....
        /*0044*/ 	.word	0xffffffff


	//   ....[7]....
        /*0048*/ 	.word	0xffffffff


	//   ....[8]....
        /*004c*/ 	.word	0xffffffff


	//   ....[9]....
        /*0050*/ 	.word	0xffffffff


	//   ....[10]....
        /*0054*/ 	.word	0xffffffff


	//   ....[11]....
        /*0058*/ 	.word	0xffffffff


	//   ....[12]....
        /*005c*/ 	.word	0x05000004


	//   ....[13]....
        /*0060*/ 	.word	0x05000004


	//   ....[14]....
        /*0064*/ 	.word	0x05000004


	//   ....[15]....
        /*0068*/ 	.word	0x05000004


	//----- nvinfo : EIATTR_COOP_GROUP_INSTR_OFFSETS
	.align		4
.L_2802:
        /*006c*/ 	.byte	0x04, 0x28
        /*006e*/ 	.short	(.L_2804 - .L_2803)


	//   ....[0]....
.L_2803:
        /*0070*/ 	.word	0x00005de0


	//   ....[1]....
        /*0074*/ 	.word	0x00005e00


	//   ....[2]....
        /*0078*/ 	.word	0x00005e20


	//   ....[3]....
        /*007c*/ 	.word	0x00005e40


	//   ....[4]....
        /*0080*/ 	.word	0x000098d0


	//   ....[5]....
        /*0084*/ 	.word	0x00009900


	//   ....[6]....
        /*0088*/ 	.word	0x00009930


	//   ....[7]....
        /*008c*/ 	.word	0x00009940


	//   ....[8]....
        /*0090*/ 	.word	0x0000b0b0


	//   ....[9]....
        /*0094*/ 	.word	0x0000b0c0


	//   ....[10]....
        /*0098*/ 	.word	0x0000b0f0


	//   ....[11]....
        /*009c*/ 	.word	0x0000b100


	//   ....[12]....
        /*00a0*/ 	.word	0x0000bf60


	//   ....[13]....
        /*00a4*/ 	.word	0x0000bfd0


	//   ....[14]....
        /*00a8*/ 	.word	0x0000c030


	//   ....[15]....
        /*00ac*/ 	.word	0x0000c0a0


	//----- nvinfo : EIATTR_VRC_CTA_INIT_COUNT
	.align		4
.L_2804:
        /*00b0*/ 	.byte	0x02, 0x4a
	.zero		1
	.zero		1


	//----- nvinfo : EIATTR_EXIT_INSTR_OFFSETS
	.align		4
        /*00b4*/ 	.byte	0x04, 0x1c
        /*00b6*/ 	.short	(.L_2806 - .L_2805)


	//   ....[0]....
.L_2805:
        /*00b8*/ 	.word	0x00000090


	//----- nvinfo : EIATTR_CRS_STACK_SIZE
	.align		4
.L_2806:
        /*00bc*/ 	.byte	0x04, 0x1e
        /*00be*/ 	.short	(.L_2808 - .L_2807)
.L_2807:
        /*00c0*/ 	.word	0x00000000


	//----- nvinfo : EIATTR_CBANK_PARAM_SIZE
	.align		4
.L_2808:
        /*00c4*/ 	.byte	0x03, 0x19
        /*00c6*/ 	.short	0x01d0


	//----- nvinfo : EIATTR_PARAM_CBANK
	.align		4
        /*00c8*/ 	.byte	0x04, 0x0a
        /*00ca*/ 	.short	(.L_2810 - .L_2809)
	.align		4
.L_2809:
        /*00cc*/ 	.word	index@(.nv.constant0._ZN5flash24flash_fwd_splitkv_kernelI23Flash_fwd_kernel_traitsILi64ELi64ELi128ELi4ELb0ELb0EN7cutlass6half_tE19Flash_kernel_traitsILi64ELi64ELi128ELi4ES3_EELb0ELb0ELb1ELb0ELb0ELb0ELb0ELb0EEEvNS_16Flash_fwd_paramsE)
        /*00d0*/ 	.short	0x0380
        /*00d2*/ 	.short	0x01d0


	//----- nvinfo : EIATTR_SW_WAR
	.align		4
.L_2810:
        /*00d4*/ 	.byte	0x04, 0x36
        /*00d6*/ 	.short	(.L_2812 - .L_2811)
.L_2811:
        /*00d8*/ 	.word	0x00000008
.L_2812:


//--------------------- .nv.info._ZN5flash24flash_fwd_splitkv_kernelI23Flash_fwd_kernel_traitsILi64ELi64ELi128ELi4ELb0ELb0EN7cutlass6half_tE19Flash_kernel_traitsILi64ELi64ELi128ELi4ES3_EELb0ELb0ELb1ELb0ELb0ELb1ELb0ELb0EEEvNS_16Flash_fwd_paramsE --------------------------
	.section	.nv.info._ZN5flash24flash_fwd_splitkv_kernelI23Flash_fwd_kernel_traitsILi64ELi64ELi128ELi4ELb0ELb0EN7cutlass6half_tE19Flash_kernel_traitsILi64ELi64ELi128ELi4ES3_EELb0ELb0ELb1ELb0ELb0ELb1ELb0ELb0EEEvNS_16Flash_fwd_paramsE,"",@"SHT_CUDA_INFO"
	.sectionflags	@""
	.align	4


	//----- nvinfo : EIATTR_CUDA_API_VERSION
	.align		4
        /*0000*/ 	.byte	0x04, 0x37
        /*0002*/ 	.short	(.L_2814 - .L_2813)
.L_2813:
        /*0004*/ 	.word	0x00000082


	//----- nvinfo : EIATTR_KPARAM_INFO
	.align		4
.L_2814:
        /*0008*/ 	.byte	0x04, 0x17
        /*000a*/ 	.short	(.L_2816 - .L_2815)
.L_2815:
        /*000c*/ 	.word	0x00000000
        /*0010*/ 	.short	0x0000
        /*0012*/ 	.short	0x0000
        /*0014*/ 	.byte	0x00, 0xf0, 0x41, 0x07


	//----- nvinfo : EIATTR_SPARSE_MMA_MASK
	.align		4
.L_2816:
        /*0018*/ 	.byte	0x03, 0x50
        /*001a*/ 	.short	0x0000


	//----- nvinfo : EIATTR_MAXREG_COUNT
	.align		4
        /*001c*/ 	.byte	0x03, 0x1b
        /*001e*/ 	.short	0x00ff


	//----- nvinfo : EIATTR_NUM_BARRIERS
	.align		4
        /*0020*/ 	.byte	0x02, 0x4c
        /*0022*/ 	.byte	0x01
	.zero		1


	//----- nvinfo : EIATTR_MERCURY_ISA_VERSION
	.align		4
        /*0024*/ 	.byte	0x03, 0x5f
        /*0026*/ 	.short	0x0101


	//----- nvinfo : EIATTR_COOP_GROUP_MASK_REGIDS
	.align		4
        /*0028*/ 	.byte	0x04, 0x29
        /*002a*/ 	.short	(.L_2818 - .L_2817)


	//   ....[0]....
.L_2817:
        /*002c*/ 	.word	0xffffffff


	//   ....[1]....
        /*0030*/ 	.word	0xffffffff


	//   ....[2]....
        /*0034*/ 	.word	0xffffffff


	//   ....[3]....
        /*0038*/ 	.word	0xffffffff


	//   ....[4]....
        /*003c*/ 	.word	0xffffffff


	//   ....[5]....
        /*0040*/ 	.word	0xffffffff


	//   ....[6]....
        /*0044*/ 	.word	0xffffffff


	//   ....[7]....
        /*0048*/ 	.word	0xffffffff


	//   ....[8]....
        /*004c*/ 	.word	0xffffffff


	//   ....[9]....
        /*0050*/ 	.word	0xffffffff


	//   ....[10]....
        /*0054*/ 	.word	0xffffffff


	//   ....[11]....
        /*0058*/ 	.word	0xffffffff


	//   ....[12]....
        /*005c*/ 	.word	0x05000004


	//   ....[13]....
        /*0060*/ 	.word	0x05000004


	//   ....[14]....
        /*0064*/ 	.word	0x05000004


	//   ....[15]....
        /*0068*/ 	.word	0x05000004


	//----- nvinfo : EIATTR_COOP_GROUP_INSTR_OFFSETS
	.align		4
.L_2818:
        /*006c*/ 	.byte	0x04, 0x28
        /*006e*/ 	.short	(.L_2820 - .L_2819)


	//   ....[0]....
.L_2819:
        /*0070*/ 	.word	0x000065f0


	//   ....[1]....
        /*0074*/ 	.word	0x00006610


	//   ....[2]....
        /*0078*/ 	.word	0x00006630


	//   ....[3]....
        /*007c*/ 	.word	0x00006650


	//   ....[4]....
        /*0080*/ 	.word	0x0000a8f0


	//   ....[5]....
        /*0084*/ 	.word	0x0000a930


	//   ....[6]....
        /*0088*/ 	.word	0x0000a960


	//   ....[7]....
        /*008c*/ 	.word	0x0000a970


	//   ....[8]....
        /*0090*/ 	.word	0x0000c090


	//   ....[9]....
        /*0094*/ 	.word	0x0000c0a0


	//   ....[10]....
        /*0098*/ 	.word	0x0000c0d0


	//   ....[11]....
        /*009c*/ 	.word	0x0000c0e0


	//   ....[12]....
        /*00a0*/ 	.word	0x0000cf60


	//   ....[13]....
        /*00a4*/ 	.word	0x0000cfd0


	//   ....[14]....
        /*00a8*/ 	.word	0x0000d030


	//   ....[15]....
        /*00ac*/ 	.word	0x0000d0a0


	//----- nvinfo : EIATTR_VRC_CTA_INIT_COUNT
	.align		4
.L_2820:
        /*00b0*/ 	.byte	0x02, 0x4a
	.zero		1
	.zero		1


	//----- nvinfo : EIATTR_EXIT_INSTR_OFFSETS
	.align		4
        /*00b4*/ 	.byte	0x04, 0x1c
        /*00b6*/ 	.short	(.L_2822 - .L_2821)


	//   ....[0]....
.L_2821:
        /*00b8*/ 	.word	0x00000090


	//----- nvinfo : EIATTR_CRS_STACK_SIZE
	.align		4
.L_2822:
        /*00bc*/ 	.byte	0x04, 0x1e
        /*00be*/ 	.short	(.L_2824 - .L_2823)
.L_2823:
        /*00c0*/ 	.word	0x00000000


	//----- nvinfo : EIATTR_CBANK_PARAM_SIZE
	.align		4
.L_2824:
        /*00c4*/ 	.byte	0x03, 0x19
        /*00c6*/ 	.short	0x01d0


	//----- nvinfo : EIATTR_PARAM_CBANK
	.align		4
        /*00c8*/ 	.byte	0x04, 0x0a
        /*00ca*/ 	.short	(.L_2826 - .L_2825)
	.align		4
.L_2825:
        /*00cc*/ 	.word	index@(.nv.constant0._ZN5flash24flash_fwd_splitkv_kernelI23Flash_fwd_kernel_traitsILi64ELi64ELi128ELi4ELb0ELb0EN7cutlass6half_tE19Flash_kernel_traitsILi64ELi64ELi128ELi4ES3_EELb0ELb0ELb1ELb0ELb0ELb1ELb0ELb0EEEvNS_16Flash_fwd_paramsE)
        /*00d0*/ 	.short	0x0380
        /*00d2*/ 	.short	0x01d0


	//----- nvinfo : EIATTR_SW_WAR
	.align		4
.L_2826:
        /*00d4*/ 	.byte	0x04, 0x36
        /*00d6*/ 	.short	(.L_2828 - .L_2827)
.L_2827:
        /*00d8*/ 	.word	0x00000008
.L_2828:


//--------------------- .nv.info._ZN5flash24flash_fwd_splitkv_kernelI23Flash_fwd_kernel_traitsILi64ELi64ELi128ELi4ELb0ELb0EN7cutlass6half_tE19Flash_kernel_traitsILi64ELi64ELi128ELi4ES3_EELb0ELb0ELb0ELb0ELb1ELb0ELb0ELb1EEEvNS_16Flash_fwd_paramsE --------------------------
	.section	.nv.info._ZN5flash24flash_fwd_splitkv_kernelI23Flash_fwd_kernel_traitsILi64ELi64ELi128ELi4ELb0ELb0EN7cutlass6half_tE19Flash_kernel_traitsILi64ELi64ELi128ELi4ES3_EELb0ELb0ELb0ELb0ELb1ELb0ELb0ELb1EEEvNS_16Flash_fwd_paramsE,"",@"SHT_CUDA_INFO"
	.sectionflags	@""
	.align	4


	//----- nvinfo : EIATTR_CUDA_API_VERSION
	.align		4
        /*0000*/ 	.byte	0x04, 0x37
        /*0002*/ 	.short	(.L_2830 - .L_2829)
.L_2829:
        /*0004*/ 	.word	0x00000082


	//----- nvinfo : EIATTR_KPARAM_INFO
	.align		4
.L_2830:
        /*0008*/ 	.byte	0x04, 0x17
        /*000a*/ 	.short	(.L_2832 - .L_2831)
.L_2831:
        /*000c*/ 	.word	0x00000000
        /*0010*/ 	.short	0x0000
        /*0012*/ 	.short	0x0000
        /*0014*/ 	.byte	0x00, 0xf0, 0x41, 0x07


	//----- nvinfo : EIATTR_SPARSE_MMA_MASK
	.align		4
.L_2832:
        /*0018*/ 	.byte	0x03, 0x50
        /*001a*/ 	.short	0x0000


	//----- nvinfo : EIATTR_MAXREG_COUNT
	.align		4
        /*001c*/ 	.byte	0x03, 0x1b
        /*001e*/ 	.short	0x00ff


	//----- nvinfo : EIATTR_NUM_BARRIERS
	.align		4
        /*0020*/ 	.byte	0x02, 0x4c
        /*0022*/ 	.byte	0x01
	.zero		1


	//----- nvinfo : EIATTR_MERCURY_ISA_VERSION
	.align		4
        /*0024*/ 	.byte	0x03, 0x5f
        /*0026*/ 	.short	0x0101


	//----- nvinfo : EIATTR_COOP_GROUP_MASK_REGIDS
	.align		4
        /*0028*/ 	.byte	0x04, 0x29
        /*002a*/ 	.short	(.L_2834 - .L_2833)


	//   ....[0]....
.L_2833:
        /*002c*/ 	.word	0xffffffff


	//   ....[1]....
        /*0030*/ 	.word	0xffffffff


	//   ....[2]....
        /*0034*/ 	.word	0xffffffff


	//   ....[3]....
        /*0038*/ 	.word	0xffffffff


	//   ....[4]....
        /*003c*/ 	.word	0xffffffff


	//   ....[5]....
        /*0040*/ 	.word	0xffffffff


	//   ....[6]....
        /*0044*/ 	.word	0xffffffff


	//   ....[7]....
        /*0048*/ 	.word	0xffffffff


	//   ....[8]....
        /*004c*/ 	.word	0xffffffff


	//   ....[9]....
        /*0050*/ 	.word	0xffffffff


	//   ....[10]....
        /*0054*/ 	.word	0xffffffff


	//   ....[11]....
        /*0058*/ 	.word	0xffffffff


	//   ....[12]....
        /*005c*/ 	.word	0x05000005


	//   ....[13]....
        /*0060*/ 	.word	0x05000005


	//   ....[14]....
        /*0064*/ 	.word	0x05000005


	//   ....[15]....
        /*0068*/ 	.word	0x05000005


	//----- nvinfo : EIATTR_COOP_GROUP_INSTR_OFFSETS
	.align		4
.L_2834:
        /*006c*/ 	.byte	0x04, 0x28
        /*006e*/ 	.short	(.L_2836 - .L_2835)


	//   ....[0]....
.L_2835:
        /*0070*/ 	.word	0x0000cd20


	//   ....[1]....
        /*0074*/ 	.word	0x0000cd40


	//   ....[2]....
        /*0078*/ 	.word	0x0000cdc0


	//   ....[3]....
        /*007c*/ 	.word	0x0000cdd0


	//   ....[4]....
        /*0080*/ 	.word	0x0000f870


	//   ....[5]....
        /*0084*/ 	.word	0x0000f880


	//   ....[6]....
        /*0088*/ 	.word	0x0000f8b0


	//   ....[7]....
        /*008c*/ 	.word	0x0000f8c0


	//   ....[8]....
        /*0090*/ 	.word	0x00011060


	//   ....[9]....
        /*0094*/ 	.word	0x00011070


	//   ....[10]....
        /*0098*/ 	.word	0x000110a0


	//   ....[11]....
        /*009c*/ 	.word	0x000110b0


	//   ....[12]....
        /*00a0*/ 	.word	0x00011ee0


	//   ....[13]....
        /*00a4*/ 	.word	0x00011f50


	//   ....[14]....
        /*00a8*/ 	.word	0x00011fb0


	//   ....[15]....
        /*00ac*/ 	.word	0x00012020


	//----- nvinfo : EIATTR_VRC_CTA_INIT_COUNT
	.align		4
.L_2836:
        /*00b0*/ 	.byte	0x02, 0x4a
	.zero		1
	.zero		1


	//----- nvinfo : EIATTR_EXIT_INSTR_OFFSETS
	.align		4
        /*00b4*/ 	.byte	0x04, 0x1c
        /*00b6*/ 	.short	(.L_2838 - .L_2837)


	//   ....[0]....
.L_2837:
        /*00b8*/ 	.word	0x00000090


	//----- nvinfo : EIATTR_CRS_STACK_SIZE
	.align		4
.L_2838:
        /*00bc*/ 	.byte	0x04, 0x1e
        /*00be*/ 	.short	(.L_2840 - .L_2839)
.L_2839:
        /*00c0*/ 	.word	0x00000000


	//----- nvinfo : EIATTR_CBANK_PARAM_SIZE
	.align		4
.L_2840:
        /*00c4*/ 	.byte	0x03, 0x19
        /*00c6*/ 	.short	0x01d0


	//----- nvinfo : EIATTR_PARAM_CBANK
	.align		4
        /*00c8*/ 	.byte	0x04, 0x0a
        /*00ca*/ 	.short	(.L_2842 - .L_2841)
	.align		4
.L_2841:
        /*00cc*/ 	.word	index@(.nv.constant0._ZN5flash24flash_fwd_splitkv_kernelI23Flash_fwd_kernel_traitsILi64ELi64ELi128ELi4ELb0ELb0EN7cutlass6half_tE19Flash_kernel_traitsILi64ELi64ELi128ELi4ES3_EELb0ELb0ELb0ELb0ELb1ELb0ELb0ELb1EEEvNS_16Flash_fwd_paramsE)
        /*00d0*/ 	.short	0x0380
        /*00d2*/ 	.short	0x01d0


	//----- nvinfo : EIATTR_SW_WAR
	.align		4
.L_2842:
        /*00d4*/ 	.byte	0x04, 0x36
        /*00d6*/ 	.short	(.L_2844 - .L_2843)
.L_2843:
        /*00d8*/ 	.word	0x00000008
.L_2844:


//--------------------- .nv.info._ZN5flash24flash_fwd_splitkv_kernelI23Flash_fwd_kernel_traitsILi64ELi64ELi128ELi4ELb0ELb0EN7cutlass6half_tE19Flash_kernel_traitsILi64ELi64ELi128ELi4ES3_EELb0ELb0ELb0ELb0ELb1ELb1ELb0ELb1EEEvNS_16Flash_fwd_paramsE --------------------------
	.section	.nv.info._ZN5flash24flash_fwd_splitkv_kernelI23Flash_fwd_kernel_traitsILi64ELi64ELi128ELi4ELb0ELb0EN7cutlass6half_tE19Flash_kernel_traitsILi64ELi64ELi128ELi4ES3_EELb0ELb0ELb0ELb0ELb1ELb1ELb0ELb1EEEvNS_16Flash_fwd_paramsE,"",@"SHT_CUDA_INFO"
	.sectionflags	@""
	.align	4


	//----- nvinfo : EIATTR_CUDA_API_VERSION
	.align		4
        /*0000*/ 	.byte	0x04, 0x37
        /*0002*/ 	.short	(.L_2846 - .L_2845)
.L_2845:
        /*0004*/ 	.word	0x00000082


	//----- nvinfo : EIATTR_KPARAM_INFO
	.align		4
.L_2846:
        /*0008*/ 	.byte	0x04, 0x17
        /*000a*/ 	.short	(.L_2848 - .L_2847)
.L_2847:
        /*000c*/ 	.word	0x00000000
        /*0010*/ 	.short	0x0000
        /*0012*/ 	.short	0x0000
        /*0014*/ 	.byte	0x00, 0xf0, 0x41, 0x07


	//----- nvinfo : EIATTR_SPARSE_MMA_MASK
	.align		4
.L_2848:
        /*0018*/ 	.byte	0x03, 0x50
        /*001a*/ 	.short	0x0000


	//----- nvinfo : EIATTR_MAXREG_COUNT
	.align		4
        /*001c*/ 	.byte	0x03, 0x1b
        /*001e*/ 	.short	0x00ff


	//----- nvinfo : EIATTR_NUM_BARRIERS
	.align		4
        /*0020*/ 	.byte	0x02, 0x4c
        /*0022*/ 	.byte	0x01
	.zero		1


	//----- nvinfo : EIATTR_MERCURY_ISA_VERSION
	.align		4
        /*0024*/ 	.byte	0x03, 0x5f
        /*0026*/ 	.short	0x0101


	//----- nvinfo : EIATTR_COOP_GROUP_MASK_REGIDS
	.align		4
        /*0028*/ 	.byte	0x04, 0x29
        /*002a*/ 	.short	(.L_2850 - .L_2849)


	//   ....[0]....
.L_2849:
        /*002c*/ 	.word	0xffffffff


	//   ....[1]....
        /*0030*/ 	.word	0xffffffff


	//   ....[2]....
        /*0034*/ 	.word	0xffffffff


	//   ....[3]....
        /*0038*/ 	.word	0xffffffff


	//   ....[4]....
        /*003c*/ 	.word	0xffffffff


	//   ....[5]....
        /*0040*/ 	.word	0xffffffff


	//   ....[6]....
        /*0044*/ 	.word	0xffffffff


	//   ....[7]....
        /*0048*/ 	.word	0xffffffff


	//   ....[8]....
        /*004c*/ 	.word	0xffffffff


	//   ....[9]....
        /*0050*/ 	.word	0xffffffff


	//   ....[10]....
        /*0054*/ 	.word	0xffffffff


	//   ....[11]....
        /*0058*/ 	.word	0xffffffff


	//   ....[12]....
        /*005c*/ 	.word	0x05000006


	//   ....[13]....
        /*0060*/ 	.word	0x05000006


	//   ....[14]....
        /*0064*/ 	.word	0x05000006


	//   ....[15]....
        /*0068*/ 	.word	0x05000006


	//----- nvinfo : EIATTR_COOP_GROUP_INSTR_OFFSETS
	.align		4
.L_2850:
        /*006c*/ 	.byte	0x04, 0x28
        /*006e*/ 	.short	(.L_2852 - .L_2851)


	//   ....[0]....
.L_2851:
        /*0070*/ 	.word	0x0000d520


	//   ....[1]....
        /*0074*/ 	.word	0x0000d540


	//   ....[2]....
        /*0078*/ 	.word	0x0000d5d0


	//   ....[3]....
        /*007c*/ 	.word	0x0000d5e0


	//   ....[4]....
        /*0080*/ 	.word	0x000108e0


	//   ....[5]....
        /*0084*/ 	.word	0x000108f0


	//   ....[6]....
        /*0088*/ 	.word	0x00010920


	//   ....[7]....
        /*008c*/ 	.word	0x00010930


	//   ....[8]....
        /*0090*/ 	.word	0x00012040


	//   ....[9]....
        /*0094*/ 	.word	0x00012050


	//   ....[10]....
        /*0098*/ 	.word	0x00012080


	//   ....[11]....
        /*009c*/ 	.word	0x00012090


	//   ....[12]....
        /*00a0*/ 	.word	0x00012ee0


	//   ....[13]....
        /*00a4*/ 	.word	0x00012f50


	//   ....[14]....
        /*00a8*/ 	.word	0x00012fb0


	//   ....[15]....
        /*00ac*/ 	.word	0x00013020


	//----- nvinfo : EIATTR_VRC_CTA_INIT_COUNT
	.align		4
.L_2852:
        /*00b0*/ 	.byte	0x02, 0x4a
	.zero		1
	.zero		1


	//----- nvinfo : EIATTR_EXIT_INSTR_OFFSETS
	.align		4
        /*00b4*/ 	.byte	0x04, 0x1c
        /*00b6*/ 	.short	(.L_2854 - .L_2853)


	//   ....[0]....
.L_2853:
        /*00b8*/ 	.word	0x00000090


	//----- nvinfo : EIATTR_CRS_STACK_SIZE
	.align		4
.L_2854:
        /*00bc*/ 	.byte	0x04, 0x1e
        /*00be*/ 	.short	(.L_2856 - .L_2855)
.L_2855:
        /*00c0*/ 	.word	0x00000000


	//----- nvinfo : EIATTR_CBANK_PARAM_SIZE
	.align		4
.L_2856:
        /*00c4*/ 	.byte	0x03, 0x19
        /*00c6*/ 	.short	0x01d0


	//----- nvinfo : EIATTR_PARAM_CBANK
	.align		4
        /*00c8*/ 	.byte	0x04, 0x0a
        /*00ca*/ 	.short	(.L_2858 - .L_2857)
	.align		4
.L_2857:
        /*00cc*/ 	.word	index@(.nv.constant0._ZN5flash24flash_fwd_splitkv_kernelI23Flash_fwd_kernel_traitsILi64ELi64ELi128ELi4ELb0ELb0EN7cutlass6half_tE19Flash_kernel_traitsILi64ELi64ELi128ELi4ES3_EELb0ELb0ELb0ELb0ELb1ELb1ELb0ELb1EEEvNS_16Flash_fwd_paramsE)
        /*00d0*/ 	.short	0x0380
        /*00d2*/ 	.short	0x01d0


	//----- nvinfo : EIATTR_SW_WAR
	.align		4
.L_2858:
        /*00d4*/ 	.byte	0x04, 0x36
        /*00d6*/ 	.short	(.L_2860 - .L_2859)
.L_2859:
        /*00d8*/ 	.word	0x00000008
.L_2860:


//--------------------- .nv.info._ZN5flash24flash_fwd_splitkv_kernelI23Flash_fwd_kernel_traitsILi64ELi64ELi128ELi4ELb0ELb0EN7cutlass6half_tE19Flash_kernel_traitsILi64ELi64ELi128ELi4ES3_EELb0ELb0ELb1ELb0ELb0ELb0ELb0ELb1EEEvNS_16Flash_fwd_paramsE --------------------------
	.section	.nv.info._ZN5flash24flash_fwd_splitkv_kernelI23Flash_fwd_kernel_traitsILi64ELi64ELi128ELi4ELb0ELb0EN7cutlass6half_tE19Flash_kernel_traitsILi64ELi64ELi128ELi4ES3_EELb0ELb0ELb1ELb0ELb0ELb0ELb0ELb1EEEvNS_16Flash_fwd_paramsE,"",@"SHT_CUDA_INFO"
	.sectionflags	@""
	.align	4


	//----- nvinfo : EIATTR_CUDA_API_VERSION
	.align		4
        /*0000*/ 	.byte	0x04, 0x37
        /*0002*/ 	.short	(.L_2862 - .L_2861)
.L_2861:
        /*0004*/ 	.word	0x00000082


	//----- nvinfo : EIATTR_KPARAM_INFO
	.align		4
.L_2862:
        /*0008*/ 	.byte	0x04, 0x17
        /*000a*/ 	.short	(.L_2864 - .L_2863)
.L_2863:
        /*000c*/ 	.word	0x00000000
        /*0010*/ 	.short	0x0000
        /*0012*/ 	.short	0x0000
        /*0014*/ 	.byte	0x00, 0xf0, 0x41, 0x07


	//----- nvinfo : EIATTR_SPARSE_MMA_MASK
	.align		4
.L_2864:
        /*0018*/ 	.byte	0x03, 0x50
        /*001a*/ 	.short	0x0000


	//----- nvinfo : EIATTR_MAXREG_COUNT
	.align		4
        /*001c*/ 	.byte	0x03, 0x1b
        /*001e*/ 	.short	0x00ff


	//----- nvinfo : EIATTR_NUM_BARRIERS
	.align		4
        /*0020*/ 	.byte	0x02, 0x4c
        /*0022*/ 	.byte	0x01
	.zero		1


	//----- nvinfo : EIATTR_MERCURY_ISA_VERSION
	.align		4
        /*0024*/ 	.byte	0x03, 0x5f
        /*0026*/ 	.short	0x0101


	//----- nvinfo : EIATTR_COOP_GROUP_MASK_REGIDS
	.align		4
        /*0028*/ 	.byte	0x04, 0x29
        /*002a*/ 	.short	(.L_2866 - .L_2865)


	//   ....[0]....
.L_2865:
        /*002c*/ 	.word	0xffffffff


	//   ....[1]....
        /*0030*/ 	.word	0xffffffff


	//   ....[2]....
        /*0034*/ 	.word	0xffffffff


	//   ....[3]....
        /*0038*/ 	.word	0xffffffff


	//   ....[4]....
        /*003c*/ 	.word	0xffffffff


	//   ....[5]....
        /*0040*/ 	.word	0xffffffff


	//   ....[6]....
        /*0044*/ 	.word	0xffffffff


	//   ....[7]....
        /*0048*/ 	.word	0xffffffff


	//   ....[8]....
        /*004c*/ 	.word	0xffffffff


	//   ....[9]....
        /*0050*/ 	.word	0xffffffff


	//   ....[10]....
        /*0054*/ 	.word	0xffffffff


	//   ....[11]....
        /*0058*/ 	.word	0xffffffff


	//   ....[12]....
        /*005c*/ 	.word	0x05000007


	//   ....[13]....
        /*0060*/ 	.word	0x05000007


	//   ....[14]....
        /*0064*/ 	.word	0x05000007


	//   ....[15]....
        /*0068*/ 	.word	0x05000007


	//----- nvinfo : EIATTR_COOP_GROUP_INSTR_OFFSETS
	.align		4
.L_2866:
        /*006c*/ 	.byte	0x04, 0x28
        /*006e*/ 	.short	(.L_2868 - .L_2867)


	//   ....[0]....
.L_2867:
        /*0070*/ 	.word	0x0000ed00


	//   ....[1]....
        /*0074*/ 	.word	0x0000ed20


	//   ....[2]....
        /*0078*/ 	.word	0x0000ed40


	//   ....[3]....
        /*007c*/ 	.word	0x0000ed60


	//   ....[4]....
        /*0080*/ 	.word	0x000126d0


	//   ....[5]....
        /*0084*/ 	.word	0x000126f0


	//   ....[6]....
        /*0088*/ 	.word	0x00012720


	//   ....[7]....
        /*008c*/ 	.word	0x00012730


	//   ....[8]....
        /*0090*/ 	.word	0x00013ea0


	//   ....[9]....
        /*0094*/ 	.word	0x00013eb0


	//   ....[10]....
        /*0098*/ 	.word	0x00013ee0


	//   ....[11]....
        /*009c*/ 	.word	0x00013ef0


	//   ....[12]....
        /*00a0*/ 	.word	0x00014d50


	//   ....[13]....
        /*00a4*/ 	.word	0x00014dc0


	//   ....[14]....
        /*00a8*/ 	.word	0x00014e20


	//   ....[15]....
        /*00ac*/ 	.word	0x00014e90


	//----- nvinfo : EIATTR_VRC_CTA_INIT_COUNT
	.align		4
.L_2868:
        /*00b0*/ 	.byte	0x02, 0x4a
	.zero		1
	.zero		1


	//----- nvinfo : EIATTR_EXIT_INSTR_OFFSETS
	.align		4
        /*00b4*/ 	.byte	0x04, 0x1c
        /*00b6*/ 	.short	(.L_2870 - .L_2869)


	//   ....[0]....
.L_2869:
        /*00b8*/ 	.word	0x00000090


	//----- nvinfo : EIATTR_CRS_STACK_SIZE
	.align		4
.L_2870:
        /*00bc*/ 	.byte	0x04, 0x1e
        /*00be*/ 	.short	(.L_2872 - .L_2871)
.L_2871:
        /*00c0*/ 	.word	0x00000000


	//----- nvinfo : EIATTR_CBANK_PARAM_SIZE
	.align		4
.L_2872:
        /*00c4*/ 	.byte	0x03, 0x19
        /*00c6*/ 	.short	0x01d0


	//----- nvinfo : EIATTR_PARAM_CBANK
	.align		4
        /*00c8*/ 	.byte	0x04, 0x0a
        /*00ca*/ 	.short	(.L_2874 - .L_2873)
	.align		4
.L_2873:
        /*00cc*/ 	.word	index@(.nv.constant0._ZN5flash24flash_fwd_splitkv_kernelI23Flash_fwd_kernel_traitsILi64ELi64ELi128ELi4ELb0ELb0EN7cutlass6half_tE19Flash_kernel_traitsILi64ELi64ELi128ELi4ES3_EELb0ELb0ELb1ELb0ELb0ELb0ELb0ELb1EEEvNS_16Flash_fwd_paramsE)
        /*00d0*/ 	.short	0x0380
        /*00d2*/ 	.short	0x01d0


	//----- nvinfo : EIATTR_SW_WAR
	.align		4
.L_2874:
        /*00d4*/ 	.byte	0x04, 0x36
        /*00d6*/ 	.short	(.L_2876 - .L_2875)
.L_2875:
        /*00d8*/ 	.word	0x00000008
.L_2876:


//--------------------- .nv.info._ZN5flash24flash_fwd_splitkv_kernelI23Flash_fwd_kernel_traitsILi64ELi64ELi128ELi4ELb0ELb0EN7cutlass6half_tE19Flash_kernel_traitsILi64ELi64ELi128ELi4ES3_EELb0ELb0ELb1ELb0ELb0ELb1ELb0ELb1EEEvNS_16Flash_fwd_paramsE --------------------------
	.section	.nv.info._ZN5flash24flash_fwd_splitkv_kernelI23Flash_fwd_kernel_traitsILi64ELi64ELi128ELi4ELb0ELb0EN7cutlass6half_tE19Flash_kernel_traitsILi64ELi64ELi128ELi4ES3_EELb0ELb0ELb1ELb0ELb0ELb1ELb0ELb1EEEvNS_16Flash_fwd_paramsE,"",@"SHT_CUDA_INFO"
	.sectionflags	@""
	.align	4


	//----- nvinfo : EIATTR_CUDA_API_VERSION
	.align		4
        /*0000*/ 	.byte	0x04, 0x37
        /*0002*/ 	.short	(.L_2878 - .L_2877)
.L_2877:
        /*0004*/ 	.word	0x00000082


	//----- nvinfo : EIATTR_KPARAM_INFO
	.align		4
.L_2878:
        /*0008*/ 	.byte	0x04, 0x17
        /*000a*/ 	.short	(.L_2880 - .L_2879)
.L_2879:
        /*000c*/ 	.word	0x00000000
        /*0010*/ 	.short	0x0000
        /*0012*/ 	.short	0x0000
        /*0014*/ 	.byte	0x00, 0xf0, 0x41, 0x07


	//----- nvinfo : EIATTR_SPARSE_MMA_MASK
	.align		4
.L_2880:
        /*0018*/ 	.byte	0x03, 0x50
        /*001a*/ 	.short	0x0000


	//----- nvinfo : EIATTR_MAXREG_COUNT
	.align		4
        /*001c*/ 	.byte	0x03, 0x1b
        /*001e*/ 	.short	0x00ff


	//----- nvinfo : EIATTR_NUM_BARRIERS
	.align		4
        /*0020*/ 	.byte	0x02, 0x4c
        /*0022*/ 	.byte	0x01
	.zero		1


	//----- nvinfo : EIATTR_MERCURY_ISA_VERSION
	.align		4
        /*0024*/ 	.byte	0x03, 0x5f
        /*0026*/ 	.short	0x0101


	//----- nvinfo : EIATTR_COOP_GROUP_MASK_REGIDS
	.align		4
        /*0028*/ 	.byte	0x04, 0x29
        /*002a*/ 	.short	(.L_2882 - .L_2881)


	//   ....[0]....
.L_2881:
        /*002c*/ 	.word	0xffffffff


	//   ....[1]....
        /*0030*/ 	.word	0xffffffff


	//   ....[2]....
        /*0034*/ 	.word	0xffffffff


	//   ....[3]....
        /*0038*/ 	.word	0xffffffff


	//   ....[4]....
        /*003c*/ 	.word	0xffffffff


	//   ....[5]....
        /*0040*/ 	.word	0xffffffff


	//   ....[6]....
        /*0044*/ 	.word	0xffffffff


	//   ....[7]....
        /*0048*/ 	.word	0xffffffff


	//   ....[8]....
        /*004c*/ 	.word	0xffffffff


	//   ....[9]....
        /*0050*/ 	.word	0xffffffff


	//   ....[10]....
        /*0054*/ 	.word	0xffffffff


	//   ....[11]....
        /*0058*/ 	.word	0xffffffff


	//   ....[12]....
        /*005c*/ 	.word	0x05000007


	//   ....[13]....
        /*0060*/ 	.word	0x05000007


	//   ....[14]....
        /*0064*/ 	.word	0x05000007


	//   ....[15]....
        /*0068*/ 	.word	0x05000007


	//----- nvinfo : EIATTR_COOP_GROUP_INSTR_OFFSETS
	.align		4
.L_2882:
        /*006c*/ 	.byte	0x04, 0x28
        /*006e*/ 	.short	(.L_2884 - .L_2883)


	//   ....[0]....
.L_2883:
        /*0070*/ 	.word	0x0000f510


	//   ....[1]....
        /*0074*/ 	.word	0x0000f530


	//   ....[2]....
        /*0078*/ 	.word	0x0000f550


	//   ....[3]....
        /*007c*/ 	.word	0x0000f570


	//   ....[4]....
        /*0080*/ 	.word	0x000136f0


	//   ....[5]....
        /*0084*/ 	.word	0x00013720


	//   ....[6]....
        /*0088*/ 	.word	0x00013750


	//   ....[7]....
        /*008c*/ 	.word	0x00013760


	//   ....[8]....
        /*0090*/ 	.word	0x00014ea0


	//   ....[9]....
        /*0094*/ 	.word	0x00014eb0


	//   ....[10]....
        /*0098*/ 	.word	0x00014ee0


	//   ....[11]....
        /*009c*/ 	.word	0x00014ef0


	//   ....[12]....
        /*00a0*/ 	.word	0x00015d50


	//   ....[13]....
        /*00a4*/ 	.word	0x00015dc0


	//   ....[14]....
        /*00a8*/ 	.word	0x00015e20


	//   ....[15]....
        /*00ac*/ 	.word	0x00015e90


	//----- nvinfo : EIATTR_VRC_CTA_INIT_COUNT
	.align		4
.L_2884:
        /*00b0*/ 	.byte	0x02, 0x4a
	.zero		1
	.zero		1


	//----- nvinfo : EIATTR_EXIT_INSTR_OFFSETS
	.align		4
        /*00b4*/ 	.byte	0x04, 0x1c
        /*00b6*/ 	.short	(.L_2886 - .L_2885)


	//   ....[0]....
.L_2885:
        /*00b8*/ 	.word	0x00000090


	//----- nvinfo : EIATTR_CRS_STACK_SIZE
	.align		4
.L_2886:
        /*00bc*/ 	.byte	0x04, 0x1e
        /*00be*/ 	.short	(.L_2888 - .L_2887)
.L_2887:
        /*00c0*/ 	.word	0x00000000


	//----- nvinfo : EIATTR_CBANK_PARAM_SIZE
	.align		4
.L_2888:
        /*00c4*/ 	.byte	0x03, 0x19
        /*00c6*/ 	.short	0x01d0


	//----- nvinfo : EIATTR_PARAM_CBANK
	.align		4
        /*00c8*/ 	.byte	0x04, 0x0a
        /*00ca*/ 	.short	(.L_2890 - .L_2889)
	.align		4
.L_2889:
        /*00cc*/ 	.word	index@(.nv.constant0._ZN5flash24flash_fwd_splitkv_kernelI23Flash_fwd_kernel_traitsILi64ELi64ELi128ELi4ELb0ELb0EN7cutlass6half_tE19Flash_kernel_traitsILi64ELi64ELi128ELi4ES3_EELb0ELb0ELb1ELb0ELb0ELb1ELb0ELb1EEEvNS_16Flash_fwd_paramsE)
        /*00d0*/ 	.short	0x0380
        /*00d2*/ 	.short	0x01d0


	//----- nvinfo : EIATTR_SW_WAR
	.align		4
.L_2890:
        /*00d4*/ 	.byte	0x04, 0x36
        /*00d6*/ 	.short	(.L_2892 - .L_2891)
.L_2891:
        /*00d8*/ 	.word	0x00000008
.L_2892:


//--------------------- .nv.info._ZN5flash24flash_fwd_splitkv_kernelI23Flash_fwd_kernel_traitsILi64ELi64ELi128ELi4ELb0ELb0EN7cutlass6half_tE19Flash_kernel_traitsILi64ELi64ELi128ELi4ES3_EELb0ELb0ELb0ELb1ELb1ELb0ELb1ELb0EEEvNS_16Flash_fwd_paramsE --------------------------
	.section	.nv.info._ZN5flash24flash_fwd_splitkv_kernelI23Flash_fwd_kernel_traitsILi64ELi64ELi128ELi4ELb0ELb0EN7cutlass6half_tE19Flash_kernel_traitsILi64ELi64ELi128ELi4ES3_EELb0ELb0ELb0ELb1ELb1ELb0ELb1ELb0EEEvNS_16Flash_fwd_paramsE,"",@"SHT_CUDA_INFO"
	.sectionflags	@""
	.align	4


	//----- nvinfo : EIATTR_CUDA_API_VERSION
	.align		4
        /*0000*/ 	.byte	0x04, 0x37
        /*0002*/ 	.short	(.L_2894 - .L_2893)
.L_2893:
        /*0004*/ 	.word	0x00000082


	//----- nvinfo : EIATTR_KPARAM_INFO
	.align		4
.L_2894:
        /*0008*/ 	.byte	0x04, 0x17
        /*000a*/ 	.short	(.L_2896 - .L_2895)
.L_2895:
        /*000c*/ 	.word	0x00000000
        /*0010*/ 	.short	0x0000
        /*0012*/ 	.short	0x0000
        /*0014*/ 	.byte	0x00, 0xf0, 0x41, 0x07


	//----- nvinfo : EIATTR_SPARSE_MMA_MASK
	.align		4
.L_2896:
        /*0018*/ 	.byte	0x03, 0x50
        /*001a*/ 	.short	0x0000


	//----- nvinfo : EIATTR_MAXREG_COUNT
	.align		4
        /*001c*/ 	.byte	0x03, 0x1b
        /*001e*/ 	.short	0x00ff


	//----- nvinfo : EIATTR_NUM_BARRIERS
	.align		4
        /*0020*/ 	.byte	0x02, 0x4c
        /*0022*/ 	.byte	0x01
	.zero		1


	//----- nvinfo : EIATTR_MERCURY_ISA_VERSION
	.align		4
        /*0024*/ 	.byte	0x03, 0x5f
        /*0026*/ 	.short	0x0101


	//----- nvinfo : EIATTR_COOP_GROUP_MASK_REGIDS
	.align		4
        /*0028*/ 	.byte	0x04, 0x29
        /*002a*/ 	.short	(.L_2898 - .L_2897)


	//   ....[0]....
.L_2897:
        /*002c*/ 	.word	0xffffffff


	//   ....[1]....
        /*0030*/ 	.word	0xffffffff


	//   ....[2]....
        /*0034*/ 	.word	0xffffffff


	//   ....[3]....
        /*0038*/ 	.word	0xffffffff


	//   ....[4]....
        /*003c*/ 	.word	0xffffffff


	//   ....[5]....
        /*0040*/ 	.word	0xffffffff


	//   ....[6]....
        /*0044*/ 	.word	0xffffffff


	//   ....[7]....
        /*0048*/ 	.word	0xffffffff


	//   ....[8]....
        /*004c*/ 	.word	0xffffffff


	//   ....[9]....
        /*0050*/ 	.word	0xffffffff


	//   ....[10]....
        /*0054*/ 	.word	0xffffffff


	//   ....[11]....
        /*0058*/ 	.word	0xffffffff


	//   ....[12]....
        /*005c*/ 	.word	0x05000006


	//   ....[13]....
        /*0060*/ 	.word	0x05000006


	//   ....[14]....
        /*0064*/ 	.word	0x05000006


	//   ....[15]....
        /*0068*/ 	.word	0x05000006


	//----- nvinfo : EIATTR_COOP_GROUP_INSTR_OFFSETS
	.align		4
.L_2898:
        /*006c*/ 	.byte	0x04, 0x28
        /*006e*/ 	.short	(.L_2900 - .L_2899)


	//   ....[0]....
.L_2899:
        /*0070*/ 	.word	0x00003090


	//   ....[1]....
        /*0074*/ 	.word	0x000030c0


	//   ....[2]....
        /*0078*/ 	.word	0x00003130


	//   ....[3]....
        /*007c*/ 	.word	0x00003140


	//   ....[4]....
        /*0080*/ 	.word	0x00005bd0


	//   ....[5]....
        /*0084*/ 	.word	0x00005be0


	//   ....[6]....
        /*0088*/ 	.word	0x00005c10


	//   ....[7]....
        /*008c*/ 	.word	0x00005c20


	//   ....[8]....
        /*0090*/ 	.word	0x00007390


	//   ....[9]....
        /*0094*/ 	.word	0x000073a0


	//   ....[10]....
        /*0098*/ 	.word	0x000073d0


	//   ....[11]....
        /*009c*/ 	.word	0x000073e0


	//   ....[12]....
        /*00a0*/ 	.word	0x00007d60


	//   ....[13]....
        /*00a4*/ 	.word	0x00007dd0


	//   ....[14]....
        /*00a8*/ 	.word	0x00007e30


	//   ....[15]....
        /*00ac*/ 	.word	0x00007ea0


	//----- nvinfo : EIATTR_VRC_CTA_INIT_COUNT
	.align		4
.L_2900:
        /*00b0*/ 	.byte	0x02, 0x4a
	.zero		1
	.zero		1


	//----- nvinfo : EIATTR_EXIT_INSTR_OFFSETS
	.align		4
        /*00b4*/ 	.byte	0x04, 0x1c
        /*00b6*/ 	.short	(.L_2902 - .L_2901)


	//   ....[0]....
.L_2901:
        /*00b8*/ 	.word	0x000001f0


	//----- nvinfo : EIATTR_CRS_STACK_SIZE
	.align		4
.L_2902:
        /*00bc*/ 	.byte	0x04, 0x1e
        /*00be*/ 	.short	(.L_2904 - .L_2903)
.L_2903:
        /*00c0*/ 	.word	0x00000000


	//----- nvinfo : EIATTR_CBANK_PARAM_SIZE
	.align		4
.L_2904:
        /*00c4*/ 	.byte	0x03, 0x19
        /*00c6*/ 	.short	0x01d0


	//----- nvinfo : EIATTR_PARAM_CBANK
	.align		4
        /*00c8*/ 	.byte	0x04, 0x0a
        /*00ca*/ 	.short	(.L_2906 - .L_2905)
	.align		4
.L_2905:
        /*00cc*/ 	.word	index@(.nv.constant0._ZN5flash24flash_fwd_splitkv_kernelI23Flash_fwd_kernel_traitsILi64ELi64ELi128ELi4ELb0ELb0EN7cutlass6half_tE19Flash_kernel_traitsILi64ELi64ELi128ELi4ES3_EELb0ELb0ELb0ELb1ELb1ELb0ELb1ELb0EEEvNS_16Flash_fwd_paramsE)
        /*00d0*/ 	.short	0x0380
        /*00d2*/ 	.short	0x01d0


	//----- nvinfo : EIATTR_SW_WAR
	.align		4
.L_2906:
        /*00d4*/ 	.byte	0x04, 0x36
        /*00d6*/ 	.short	(.L_2908 - .L_2907)
.L_2907:
        /*00d8*/ 	.word	0x00000008
.L_2908:


//--------------------- .nv.info._ZN5flash24flash_fwd_splitkv_kernelI23Flash_fwd_kernel_traitsILi64ELi64ELi128ELi4ELb0ELb0EN7cutlass6half_tE19Flash_kernel_traitsILi64ELi64ELi128ELi4ES3_EELb0ELb0ELb0ELb1ELb1ELb1ELb1ELb0EEEvNS_16Flash_fwd_paramsE --------------------------
	.section	.nv.info._ZN5flash24flash_fwd_splitkv_kernelI23Flash_fwd_kernel_traitsILi64ELi64ELi128ELi4ELb0ELb0EN7cutlass6half_tE19Flash_kernel_traitsILi64ELi64ELi128ELi4ES3_EELb0ELb0ELb0ELb1ELb1ELb1ELb1ELb0EEEvNS_16Flash_fwd_paramsE,"",@"SHT_CUDA_INFO"
	.sectionflags	@""
	.align	4


	//----- nvinfo : EIATTR_CUDA_API_VERSION
	.align		4
        /*0000*/ 	.byte	0x04, 0x37
        /*0002*/ 	.short	(.L_2910 - .L_2909)
.L_2909:
        /*0004*/ 	.word	0x00000082


	//----- nvinfo : EIATTR_KPARAM_INFO
	.align		4
.L_2910:
        /*0008*/ 	.byte	0x04, 0x17
        /*000a*/ 	.short	(.L_2912 - .L_2911)
.L_2911:
        /*000c*/ 	.word	0x00000000
        /*0010*/ 	.short	0x0000
        /*0012*/ 	.short	0x0000
        /*0014*/ 	.byte	0x00, 0xf0, 0x41, 0x07


	//----- nvinfo : EIATTR_SPARSE_MMA_MASK
	.align		4
.L_2912:
        /*0018*/ 	.byte	0x03, 0x50
        /*001a*/ 	.short	0x0000


	//----- nvinfo : EIATTR_MAXREG_COUNT
	.align		4
        /*001c*/ 	.byte	0x03, 0x1b
        /*001e*/ 	.short	0x00ff


	//----- nvinfo : EIATTR_NUM_BARRIERS
	.align		4
        /*0020*/ 	.byte	0x02, 0x4c
        /*0022*/ 	.byte	0x01
	.zero		1


	//----- nvinfo : EIATTR_MERCURY_ISA_VERSION
	.align		4
        /*0024*/ 	.byte	0x03, 0x5f
        /*0026*/ 	.short	0x0101


	//----- nvinfo : EIATTR_COOP_GROUP_MASK_REGIDS
	.align		4
        /*0028*/ 	.byte	0x04, 0x29
        /*002a*/ 	.short	(.L_2914 - .L_2913)


	//   ....[0]....
.L_2913:
        /*002c*/ 	.word	0xffffffff


	//   ....[1]....
        /*0030*/ 	.word	0xffffffff


	//   ....[2]....
        /*0034*/ 	.word	0xffffffff


	//   ....[3]....
        /*0038*/ 	.word	0xffffffff


	//   ....[4]....
        /*003c*/ 	.word	0xffffffff


	//   ....[5]....
        /*0040*/ 	.word	0xffffffff


	//   ....[6]....
        /*0044*/ 	.word	0xffffffff


	//   ....[7]....
        /*0048*/ 	.word	0xffffffff


	//   ....[8]....
        /*004c*/ 	.word	0xffffffff


	//   ....[9]....
        /*0050*/ 	.word	0xffffffff


	//   ....[10]....
        /*0054*/ 	.word	0xffffffff


	//   ....[11]....
        /*0058*/ 	.word	0xffffffff


	//   ....[12]....
        /*005c*/ 	.word	0x05000006


	//   ....[13]....
        /*0060*/ 	.word	0x05000006


	//   ....[14]....
        /*0064*/ 	.word	0x05000006


	//   ....[15]....
        /*0068*/ 	.word	0x05000006


	//----- nvinfo : EIATTR_COOP_GROUP_INSTR_OFFSETS
	.align		4
.L_2914:
        /*006c*/ 	.byte	0x04, 0x28
        /*006e*/ 	.short	(.L_2916 - .L_2915)


	//   ....[0]....
.L_2915:
        /*0070*/ 	.word	0x000038a0


	//   ....[1]....
        /*0074*/ 	.word	0x000038d0


	//   ....[2]....
        /*0078*/ 	.word	0x00003940


	//   ....[3]....
        /*007c*/ 	.word	0x00003950


	//   ....[4]....
        /*0080*/ 	.word	0x00006c40


	//   ....[5]....
        /*0084*/ 	.word	0x00006c50


	//   ....[6]....
        /*0088*/ 	.word	0x00006c80


	//   ....[7]....
        /*008c*/ 	.word	0x00006c90


	//   ....[8]....
        /*0090*/ 	.word	0x00008380


	//   ....[9]....
        /*0094*/ 	.word	0x00008390


	//   ....[10]....
        /*0098*/ 	.word	0x000083c0


	//   ....[11]....
        /*009c*/ 	.word	0x000083d0


	//   ....[12]....
        /*00a0*/ 	.word	0x00008d50


	//   ....[13]....
        /*00a4*/ 	.word	0x00008dc0


	//   ....[14]....
        /*00a8*/ 	.word	0x00008e20


	//   ....[15]....
        /*00ac*/ 	.word	0x00008e90


	//----- nvinfo : EIATTR_VRC_CTA_INIT_COUNT
	.align		4
.L_2916:
        /*00b0*/ 	.byte	0x02, 0x4a
	.zero		1
	.zero		1


	//----- nvinfo : EIATTR_EXIT_INSTR_OFFSETS
	.align		4
        /*00b4*/ 	.byte	0x04, 0x1c
        /*00b6*/ 	.short	(.L_2918 - .L_2917)


	//   ....[0]....
.L_2917:
        /*00b8*/ 	.word	0x000001f0


	//----- nvinfo : EIATTR_CRS_STACK_SIZE
	.align		4
.L_2918:
        /*00bc*/ 	.byte	0x04, 0x1e
        /*00be*/ 	.short	(.L_2920 - .L_2919)
.L_2919:
        /*00c0*/ 	.word	0x00000000


	//----- nvinfo : EIATTR_CBANK_PARAM_SIZE
	.align		4
.L_2920:
        /*00c4*/ 	.byte	0x03, 0x19
        /*00c6*/ 	.short	0x01d0


	//----- nvinfo : EIATTR_PARAM_CBANK
	.align		4
        /*00c8*/ 	.byte	0x04, 0x0a
        /*00ca*/ 	.short	(.L_2922 - .L_2921)
	.align		4
.L_2921:
        /*00cc*/ 	.word	index@(.nv.constant0._ZN5flash24flash_fwd_splitkv_kernelI23Flash_fwd_kernel_traitsILi64ELi64ELi128ELi4ELb0ELb0EN7cutlass6half_tE19Flash_kernel_traitsILi64ELi64ELi128ELi4ES3_EELb0ELb0ELb0ELb1ELb1ELb1ELb1ELb0EEEvNS_16Flash_fwd_paramsE)
        /*00d0*/ 	.short	0x0380
        /*00d2*/ 	.short	0x01d0


	//----- nvinfo : EIATTR_SW_WAR
	.align		4
.L_2922:
        /*00d4*/ 	.byte	0x04, 0x36
        /*00d6*/ 	.short	(.L_2924 - .L_2923)
.L_2923:
        /*00d8*/ 	.word	0x00000008
.L_2924:


//--------------------- .nv.info._ZN5flash24flash_fwd_splitkv_kernelI23Flash_fwd_kernel_traitsILi64ELi64ELi128ELi4ELb0ELb0EN7cutlass6half_tE19Flash_kernel_traitsILi64ELi64ELi128ELi4ES3_EELb0ELb0ELb1ELb0ELb0ELb0ELb1ELb0EEEvNS_16Flash_fwd_paramsE --------------------------
	.section	.nv.info._ZN5flash24flash_fwd_splitkv_kernelI23Flash_fwd_kernel_traitsILi64ELi64ELi128ELi4ELb0ELb0EN7cutlass6half_tE19Flash_kernel_traitsILi64ELi64ELi128ELi4ES3_EELb0ELb0ELb1ELb0ELb0ELb0ELb1ELb0EEEvNS_16Flash_fwd_paramsE,"",@"SHT_CUDA_INFO"
	.sectionflags	@""
	.align	4


	//----- nvinfo : EIATTR_CUDA_API_VERSION
	.align		4
        /*0000*/ 	.byte	0x04, 0x37
        /*0002*/ 	.short	(.L_2926 - .L_2925)
.L_2925:
        /*0004*/ 	.word	0x00000082


	//----- nvinfo : EIATTR_KPARAM_INFO
	.align		4
.L_2926:
        /*0008*/ 	.byte	0x04, 0x17
        /*000a*/ 	.short	(.L_2928 - .L_2927)
.L_2927:
        /*000c*/ 	.word	0x00000000
        /*0010*/ 	.short	0x0000
        /*0012*/ 	.short	0x0000
        /*0014*/ 	.byte	0x00, 0xf0, 0x41, 0x07


	//----- nvinfo : EIATTR_SPARSE_MMA_MASK
	.align		4
.L_2928:
        /*0018*/ 	.byte	0x03, 0x50
        /*001a*/ 	.short	0x0000


	//----- nvinfo : EIATTR_MAXREG_COUNT
	.align		4
        /*001c*/ 	.byte	0x03, 0x1b
        /*001e*/ 	.short	0x00ff


	//----- nvinfo : EIATTR_NUM_BARRIERS
	.align		4
        /*0020*/ 	.byte	0x02, 0x4c
        /*0022*/ 	.byte	0x01
	.zero		1


	//----- nvinfo : EIATTR_MERCURY_ISA_VERSION
	.align		4
        /*0024*/ 	.byte	0x03, 0x5f
        /*0026*/ 	.short	0x0101


	//----- nvinfo : EIATTR_COOP_GROUP_MASK_REGIDS
	.align		4
        /*0028*/ 	.byte	0x04, 0x29
        /*002a*/ 	.short	(.L_2930 - .L_2929)


	//   ....[0]....
.L_2929:
        /*002c*/ 	.word	0xffffffff


	//   ....[1]....
        /*0030*/ 	.word	0xffffffff


	//   ....[2]....
        /*0034*/ 	.word	0xffffffff


	//   ....[3]....
        /*0038*/ 	.word	0xffffffff


	//   ....[4]....
        /*003c*/ 	.word	0xffffffff


	//   ....[5]....
        /*0040*/ 	.word	0xffffffff


	//   ....[6]....
        /*0044*/ 	.word	0xffffffff


	//   ....[7]....
        /*0048*/ 	.word	0xffffffff


	//   ....[8]....
        /*004c*/ 	.word	0xffffffff


	//   ....[9]....
        /*0050*/ 	.word	0xffffffff


	//   ....[10]....
        /*0054*/ 	.word	0xffffffff


	//   ....[11]....
        /*0058*/ 	.word	0xffffffff


	//   ....[12]....
        /*005c*/ 	.word	0x05000009


	//   ....[13]....
        /*0060*/ 	.word	0x05000009


	//   ....[14]....
        /*0064*/ 	.word	0x05000009


	//   ....[15]....
        /*0068*/ 	.word	0x05000009


	//----- nvinfo : EIATTR_COOP_GROUP_INSTR_OFFSETS
	.align		4
.L_2930:
        /*006c*/ 	.byte	0x04, 0x28
        /*006e*/ 	.short	(.L_2932 - .L_2931)


	//   ....[0]....
.L_2931:
        /*0070*/ 	.word	0x00005f10


	//   ....[1]....
        /*0074*/ 	.word	0x00005f30


	//   ....[2]....
        /*0078*/ 	.word	0x00005f50


	//   ....[3]....
        /*007c*/ 	.word	0x00005f70


	//   ....[4]....
        /*0080*/ 	.word	0x000099e0


	//   ....[5]....
        /*0084*/ 	.word	0x00009a00


	//   ....[6]....
        /*0088*/ 	.word	0x00009a30


	//   ....[7]....
        /*008c*/ 	.word	0x00009a40


	//   ....[8]....
        /*0090*/ 	.word	0x0000b1c0


	//   ....[9]....
        /*0094*/ 	.word	0x0000b1d0


	//   ....[10]....
        /*0098*/ 	.word	0x0000b200


	//   ....[11]....
        /*009c*/ 	.word	0x0000b210


	//   ....[12]....
        /*00a0*/ 	.word	0x0000bcc0


	//   ....[13]....
        /*00a4*/ 	.word	0x0000bd30


	//   ....[14]....
        /*00a8*/ 	.word	0x0000bd90


	//   ....[15]....
        /*00ac*/ 	.word	0x0000be00


	//----- nvinfo : EIATTR_VRC_CTA_INIT_COUNT
	.align		4
.L_2932:
        /*00b0*/ 	.byte	0x02, 0x4a
	.zero		1
	.zero		1


	//----- nvinfo : EIATTR_EXIT_INSTR_OFFSETS
	.align		4
        /*00b4*/ 	.byte	0x04, 0x1c
        /*00b6*/ 	.short	(.L_2934 - .L_2933)


	//   ....[0]....
.L_2933:
        /*00b8*/ 	.word	0x000001f0


	//----- nvinfo : EIATTR_CRS_STACK_SIZE
	.align		4
.L_2934:
        /*00bc*/ 	.byte	0x04, 0x1e
        /*00be*/ 	.short	(.L_2936 - .L_2935)
.L_2935:
        /*00c0*/ 	.word	0x00000000


	//----- nvinfo : EIATTR_CBANK_PARAM_SIZE
	.align		4
.L_2936:
        /*00c4*/ 	.byte	0x03, 0x19
        /*00c6*/ 	.short	0x01d0


	//----- nvinfo : EIATTR_PARAM_CBANK
	.align		4
        /*00c8*/ 	.byte	0x04, 0x0a
        /*00ca*/ 	.short	(.L_2938 - .L_2937)
	.align		4
.L_2937:
        /*00cc*/ 	.word	index@(.nv.constant0._ZN5flash24flash_fwd_splitkv_kernelI23Flash_fwd_kernel_traitsILi64ELi64ELi128ELi4ELb0ELb0EN7cutlass6half_tE19Flash_kernel_traitsILi64ELi64ELi128ELi4ES3_EELb0ELb0ELb1ELb0ELb0ELb0ELb1ELb0EEEvNS_16Flash_fwd_paramsE)
        /*00d0*/ 	.short	0x0380
        /*00d2*/ 	.short	0x01d0


	//----- nvinfo : EIATTR_SW_WAR
	.align		4
.L_2938:
        /*00d4*/ 	.byte	0x04, 0x36
        /*00d6*/ 	.short	(.L_2940 - .L_2939)
.L_2939:
        /*00d8*/ 	.word	0x00000008
.L_2940:


//--------------------- .nv.info._ZN5flash24flash_fwd_splitkv_kernelI23Flash_fwd_kernel_traitsILi64ELi64ELi128ELi4ELb0ELb0EN7cutlass6half_tE19Flash_kernel_traitsILi64ELi64ELi128ELi4ES3_EELb0ELb0ELb1ELb0ELb0ELb1ELb1ELb0EEEvNS_16Flash_fwd_paramsE --------------------------
	.section	.nv.info._ZN5flash24flash_fwd_splitkv_kernelI23Flash_fwd_kernel_traitsILi64ELi64ELi128ELi4ELb0ELb0EN7cutlass6half_tE19Flash_kernel_traitsILi64ELi64ELi128ELi4ES3_EELb0ELb0ELb1ELb0ELb0ELb1ELb1ELb0EEEvNS_16Flash_fwd_paramsE,"",@"SHT_CUDA_INFO"
	.sectionflags	@""
	.align	4


	//----- nvinfo : EIATTR_CUDA_API_VERSION
	.align		4
        /*0000*/ 	.byte	0x04, 0x37
        /*0002*/ 	.short	(.L_2942 - .L_2941)
.L_2941:
        /*0004*/ 	.word	0x00000082


	//----- nvinfo : EIATTR_KPARAM_INFO
	.align		4
.L_2942:
        /*0008*/ 	.byte	0x04, 0x17
        /*000a*/ 	.short	(.L_2944 - .L_2943)
.L_2943:
        /*000c*/ 	.word	0x00000000
        /*0010*/ 	.short	0x0000
        /*0012*/ 	.short	0x0000
        /*0014*/ 	.byte	0x00, 0xf0, 0x41, 0x07


	//----- nvinfo : EIATTR_SPARSE_MMA_MASK
	.align		4
.L_2944:
        /*0018*/ 	.byte	0x03, 0x50
        /*001a*/ 	.short	0x0000


	//----- nvinfo : EIATTR_MAXREG_COUNT
	.align		4
        /*001c*/ 	.byte	0x03, 0x1b
        /*001e*/ 	.short	0x00ff


	//----- nvinfo : EIATTR_NUM_BARRIERS
	.align		4
        /*0020*/ 	.byte	0x02, 0x4c
        /*0022*/ 	.byte	0x01
	.zero		1


	//----- nvinfo : EIATTR_MERCURY_ISA_VERSION
	.align		4
        /*0024*/ 	.byte	0x03, 0x5f
        /*0026*/ 	.short	0x0101


	//----- nvinfo : EIATTR_COOP_GROUP_MASK_REGIDS
	.align		4
        /*0028*/ 	.byte	0x04, 0x29
        /*002a*/ 	.short	(.L_2946 - .L_2945)


	//   ....[0]....
.L_2945:
        /*002c*/ 	.word	0xffffffff


	//   ....[1]....
        /*0030*/ 	.word	0xffffffff


	//   ....[2]....
        /*0034*/ 	.word	0xffffffff


	//   ....[3]....
        /*0038*/ 	.word	0xffffffff


	//   ....[4]....
        /*003c*/ 	.word	0xffffffff


	//   ....[5]....
        /*0040*/ 	.word	0xffffffff


	//   ....[6]....
        /*0044*/ 	.word	0xffffffff


	//   ....[7]....
        /*0048*/ 	.word	0xffffffff


	//   ....[8]....
        /*004c*/ 	.word	0xffffffff


	//   ....[9]....
        /*0050*/ 	.word	0xffffffff


	//   ....[10]....
        /*0054*/ 	.word	0xffffffff


	//   ....[11]....
        /*0058*/ 	.word	0xffffffff


	//   ....[12]....
        /*005c*/ 	.word	0x05000009


	//   ....[13]....
        /*0060*/ 	.word	0x05000009


	//   ....[14]....
        /*0064*/ 	.word	0x05000009


	//   ....[15]....
        /*0068*/ 	.word	0x05000009


	//----- nvinfo : EIATTR_COOP_GROUP_INSTR_OFFSETS
	.align		4
.L_2946:
        /*006c*/ 	.byte	0x04, 0x28
        /*006e*/ 	.short	(.L_2948 - .L_2947)


	//   ....[0]....
.L_2947:
        /*0070*/ 	.word	0x00006720


	//   ....[1]....
        /*0074*/ 	.word	0x00006740


	//   ....[2]....
        /*0078*/ 	.word	0x00006760


	//   ....[3]....
        /*007c*/ 	.word	0x00006780


	//   ....[4]....
        /*0080*/ 	.word	0x0000aa00


	//   ....[5]....
        /*0084*/ 	.word	0x0000aa30


	//   ....[6]....
        /*0088*/ 	.word	0x0000aa60


	//   ....[7]....
        /*008c*/ 	.word	0x0000aa70


	//   ....[8]....
        /*0090*/ 	.word	0x0000c1d0


	//   ....[9]....
        /*0094*/ 	.word	0x0000c1e0


	//   ....[10]....
        /*0098*/ 	.word	0x0000c210


	//   ....[11]....
        /*009c*/ 	.word	0x0000c220


	//   ....[12]....
        /*00a0*/ 	.word	0x0000ccd0


	//   ....[13]....
        /*00a4*/ 	.word	0x0000cd40


	//   ....[14]....
        /*00a8*/ 	.word	0x0000cda0


	//   ....[15]....
        /*00ac*/ 	.word	0x0000ce10


	//----- nvinfo : EIATTR_VRC_CTA_INIT_COUNT
	.align		4
.L_2948:
        /*00b0*/ 	.byte	0x02, 0x4a
	.zero		1
	.zero		1


	//----- nvinfo : EIATTR_EXIT_INSTR_OFFSETS
	.align		4
        /*00b4*/ 	.byte	0x04, 0x1c
        /*00b6*/ 	.short	(.L_2950 - .L_2949)


	//   ....[0]....
.L_2949:
        /*00b8*/ 	.word	0x000001f0


	//----- nvinfo : EIATTR_CRS_STACK_SIZE
	.align		4
.L_2950:
        /*00bc*/ 	.byte	0x04, 0x1e
        /*00be*/ 	.short	(.L_2952 - .L_2951)
.L_2951:
        /*00c0*/ 	.word	0x00000000


	//----- nvinfo : EIATTR_CBANK_PARAM_SIZE
	.align		4
.L_2952:
        /*00c4*/ 	.byte	0x03, 0x19
        /*00c6*/ 	.short	0x01d0


	//----- nvinfo : EIATTR_PARAM_CBANK
	.align		4
        /*00c8*/ 	.byte	0x04, 0x0a
        /*00ca*/ 	.short	(.L_2954 - .L_2953)
	.align		4
.L_2953:
        /*00cc*/ 	.word	index@(.nv.constant0._ZN5flash24flash_fwd_splitkv_kernelI23Flash_fwd_kernel_traitsILi64ELi64ELi128ELi4ELb0ELb0EN7cutlass6half_tE19Flash_kernel_traitsILi64ELi64ELi128ELi4ES3_EELb0ELb0ELb1ELb0ELb0ELb1ELb1ELb0EEEvNS_16Flash_fwd_paramsE)
        /*00d0*/ 	.short	0x0380
        /*00d2*/ 	.short	0x01d0


	//----- nvinfo : EIATTR_SW_WAR
	.align		4
.L_2954:
        /*00d4*/ 	.byte	0x04, 0x36
        /*00d6*/ 	.short	(.L_2956 - .L_2955)
.L_2955:
        /*00d8*/ 	.word	0x00000008
.L_2956:


//--------------------- .nv.info._ZN5flash24flash_fwd_splitkv_kernelI23Flash_fwd_kernel_traitsILi64ELi64ELi128ELi4ELb0ELb0EN7cutlass6half_tE19Flash_kernel_traitsILi64ELi64ELi128ELi4ES3_EELb0ELb0ELb0ELb0ELb1ELb0ELb1ELb1EEEvNS_16Flash_fwd_paramsE --------------------------
	.section	.nv.info._ZN5flash24flash_fwd_splitkv_kernelI23Flash_fwd_kernel_traitsILi64ELi64ELi128ELi4ELb0ELb0EN7cutlass6half_tE19Flash_kernel_traitsILi64ELi64ELi128ELi4ES3_EELb0ELb0ELb0ELb0ELb1ELb0ELb1ELb1EEEvNS_16Flash_fwd_paramsE,"",@"SHT_CUDA_INFO"
	.sectionflags	@""
	.align	4


	//----- nvinfo : EIATTR_CUDA_API_VERSION
	.align		4
        /*0000*/ 	.byte	0x04, 0x37
        /*0002*/ 	.short	(.L_2958 - .L_2957)
.L_2957:
        /*0004*/ 	.word	0x00000082


	//----- nvinfo : EIATTR_KPARAM_INFO
	.align		4
.L_2958:
        /*0008*/ 	.byte	0x04, 0x17
        /*000a*/ 	.short	(.L_2960 - .L_2959)
.L_2959:
        /*000c*/ 	.word	0x00000000
        /*0010*/ 	.short	0x0000
        /*0012*/ 	.short	0x0000
        /*0014*/ 	.byte	0x00, 0xf0, 0x41, 0x07


	//----- nvinfo : EIATTR_SPARSE_MMA_MASK
	.align		4
.L_2960:
        /*0018*/ 	.byte	0x03, 0x50
        /*001a*/ 	.short	0x0000


	//----- nvinfo : EIATTR_MAXREG_COUNT
	.align		4
        /*001c*/ 	.byte	0x03, 0x1b
        /*001e*/ 	.short	0x00ff


	//----- nvinfo : EIATTR_NUM_BARRIERS
	.align		4
        /*0020*/ 	.byte	0x02, 0x4c
        /*0022*/ 	.byte	0x01
	.zero		1


	//----- nvinfo : EIATTR_MERCURY_ISA_VERSION
	.align		4
        /*0024*/ 	.byte	0x03, 0x5f
        /*0026*/ 	.short	0x0101


	//----- nvinfo : EIATTR_COOP_GROUP_MASK_REGIDS
	.align		4
        /*0028*/ 	.byte	0x04, 0x29
        /*002a*/ 	.short	(.L_2962 - .L_2961)


	//   ....[0]....
.L_2961:
        /*002c*/ 	.word	0xffffffff


	//   ....[1]....
        /*0030*/ 	.word	0xffffffff


	//   ....[2]....
        /*0034*/ 	.word	0xffffffff


	//   ....[3]....
        /*0038*/ 	.word	0xffffffff


	//   ....[4]....
        /*003c*/ 	.word	0xffffffff


	//   ....[5]....
        /*0040*/ 	.word	0xffffffff


	//   ....[6]....
        /*0044*/ 	.word	0xffffffff


	//   ....[7]....
        /*0048*/ 	.word	0xffffffff


	//   ....[8]....
        /*004c*/ 	.word	0xffffffff


	//   ....[9]....
        /*0050*/ 	.word	0xffffffff


	//   ....[10]....
        /*0054*/ 	.word	0xffffffff


	//   ....[11]....
        /*0058*/ 	.word	0xffffffff


	//   ....[12]....
        /*005c*/ 	.word	0x05000005


	//   ....[13]....
        /*0060*/ 	.word	0x05000005


	//   ....[14]....
        /*0064*/ 	.word	0x05000005


	//   ....[15]....
        /*0068*/ 	.word	0x05000005


	//----- nvinfo : EIATTR_COOP_GROUP_INSTR_OFFSETS
	.align		4
.L_2962:
        /*006c*/ 	.byte	0x04, 0x28
        /*006e*/ 	.short	(.L_2964 - .L_2963)


	//   ....[0]....
.L_2963:
        /*0070*/ 	.word	0x0000ce60


	//   ....[1]....
        /*0074*/ 	.word	0x0000ce90


	//   ....[2]....
        /*0078*/ 	.word	0x0000cf30


	//   ....[3]....
        /*007c*/ 	.word	0x0000cf40


	//   ....[4]....
        /*0080*/ 	.word	0x0000fa60


	//   ....[5]....
        /*0084*/ 	.word	0x0000fa70


	//   ....[6]....
        /*0088*/ 	.word	0x0000faa0


	//   ....[7]....
        /*008c*/ 	.word	0x0000fab0


	//   ....[8]....
        /*0090*/ 	.word	0x00011240


	//   ....[9]....
        /*0094*/ 	.word	0x00011250


	//   ....[10]....
        /*0098*/ 	.word	0x00011280


	//   ....[11]....
        /*009c*/ 	.word	0x00011290


	//   ....[12]....
        /*00a0*/ 	.word	0x00011d10


	//   ....[13]....
        /*00a4*/ 	.word	0x00011d80


	//   ....[14]....
        /*00a8*/ 	.word	0x00011de0


	//   ....[15]....
        /*00ac*/ 	.word	0x00011e50


	//----- nvinfo : EIATTR_VRC_CTA_INIT_COUNT
	.align		4
.L_2964:
        /*00b0*/ 	.byte	0x02, 0x4a
	.zero		1
	.zero		1


	//----- nvinfo : EIATTR_EXIT_INSTR_OFFSETS
	.align		4
        /*00b4*/ 	.byte	0x04, 0x1c
        /*00b6*/ 	.short	(.L_2966 - .L_2965)


	//   ....[0]....
.L_2965:
        /*00b8*/ 	.word	0x000001f0


	//----- nvinfo : EIATTR_CRS_STACK_SIZE
	.align		4
.L_2966:
        /*00bc*/ 	.byte	0x04, 0x1e
        /*00be*/ 	.short	(.L_2968 - .L_2967)
.L_2967:
        /*00c0*/ 	.word	0x00000000


	//----- nvinfo : EIATTR_CBANK_PARAM_SIZE
	.align		4
.L_2968:
        /*00c4*/ 	.byte	0x03, 0x19
        /*00c6*/ 	.short	0x01d0


	//----- nvinfo : EIATTR_PARAM_CBANK
	.align		4
        /*00c8*/ 	.byte	0x04, 0x0a
        /*00ca*/ 	.short	(.L_2970 - .L_2969)
	.align		4
.L_2969:
        /*00cc*/ 	.word	index@(.nv.constant0._ZN5flash24flash_fwd_splitkv_kernelI23Flash_fwd_kernel_traitsILi64ELi64ELi128ELi4ELb0ELb0EN7cutlass6half_tE19Flash_kernel_traitsILi64ELi64ELi128ELi4ES3_EELb0ELb0ELb0ELb0ELb1ELb0ELb1ELb1EEEvNS_16Flash_fwd_paramsE)
        /*00d0*/ 	.short	0x0380
        /*00d2*/ 	.short	0x01d0


	//----- nvinfo : EIATTR_SW_WAR
	.align		4
.L_2970:
        /*00d4*/ 	.byte	0x04, 0x36
        /*00d6*/ 	.short	(.L_2972 - .L_2971)
.L_2971:
        /*00d8*/ 	.word	0x00000008
.L_2972:


//--------------------- .nv.info._ZN5flash24flash_fwd_splitkv_kernelI23Flash_fwd_kernel_traitsILi64ELi64ELi128ELi4ELb0ELb0EN7cutlass6half_tE19Flash_kernel_traitsILi64ELi64ELi128ELi4ES3_EELb0ELb0ELb0ELb0ELb1ELb1ELb1ELb1EEEvNS_16Flash_fwd_paramsE --------------------------
	.section	.nv.info._ZN5flash24flash_fwd_splitkv_kernelI23Flash_fwd_kernel_traitsILi64ELi64ELi128ELi4ELb0ELb0EN7cutlass6half_tE19Flash_kernel_traitsILi64ELi64ELi128ELi4ES3_EELb0ELb0ELb0ELb0ELb1ELb1ELb1ELb1EEEvNS_16Flash_fwd_paramsE,"",@"SHT_CUDA_INFO"
	.sectionflags	@""
	.align	4


	//----- nvinfo : EIATTR_CUDA_API_VERSION
	.align		4
        /*0000*/ 	.byte	0x04, 0x37
        /*0002*/ 	.short	(.L_2974 - .L_2973)
.L_2973:
        /*0004*/ 	.word	0x00000082


	//----- nvinfo : EIATTR_KPARAM_INFO
	.align		4
.L_2974:
        /*0008*/ 	.byte	0x04, 0x17
        /*000a*/ 	.short	(.L_2976 - .L_2975)
.L_2975:
        /*000c*/ 	.word	0x00000000
        /*0010*/ 	.short	0x0000
        /*0012*/ 	.short	0x0000
        /*0014*/ 	.byte	0x00, 0xf0, 0x41, 0x07


	//----- nvinfo : EIATTR_SPARSE_MMA_MASK
	.align		4
.L_2976:
        /*0018*/ 	.byte	0x03, 0x50
        /*001a*/ 	.short	0x0000


	//----- nvinfo : EIATTR_MAXREG_COUNT
	.align		4
        /*001c*/ 	.byte	0x03, 0x1b
        /*001e*/ 	.short	0x00ff


	//----- nvinfo : EIATTR_NUM_BARRIERS
	.align		4
        /*0020*/ 	.byte	0x02, 0x4c
        /*0022*/ 	.byte	0x01
	.zero		1


	//----- nvinfo : EIATTR_MERCURY_ISA_VERSION
	.align		4
        /*0024*/ 	.byte	0x03, 0x5f
        /*0026*/ 	.short	0x0101


	//----- nvinfo : EIATTR_COOP_GROUP_MASK_REGIDS
	.align		4
        /*0028*/ 	.byte	0x04, 0x29
        /*002a*/ 	.short	(.L_2978 - .L_2977)


	//   ....[0]....
.L_2977:
        /*002c*/ 	.word	0xffffffff


	//   ....[1]....
        /*0030*/ 	.word	0xffffffff


	//   ....[2]....
        /*0034*/ 	.word	0xffffffff


	//   ....[3]....
        /*0038*/ 	.word	0xffffffff


	//   ....[4]....
        /*003c*/ 	.word	0xffffffff


	//   ....[5]....
        /*0040*/ 	.word	0xffffffff


	//   ....[6]....
        /*0044*/ 	.word	0xffffffff


	//   ....[7]....
        /*0048*/ 	.word	0xffffffff


	//   ....[8]....
        /*004c*/ 	.word	0xffffffff


	//   ....[9]....
        /*0050*/ 	.word	0xffffffff


	//   ....[10]....
        /*0054*/ 	.word	0xffffffff


	//   ....[11]....
        /*0058*/ 	.word	0xffffffff


	//   ....[12]....
        /*005c*/ 	.word	0x05000005


	//   ....[13]....
        /*0060*/ 	.word	0x05000005


	//   ....[14]....
        /*0064*/ 	.word	0x05000005


	//   ....[15]....
        /*0068*/ 	.word	0x05000005


	//----- nvinfo : EIATTR_COOP_GROUP_INSTR_OFFSETS
	.align		4
.L_2978:
        /*006c*/ 	.byte	0x04, 0x28
        /*006e*/ 	.short	(.L_2980 - .L_2979)


	//   ....[0]....
.L_2979:
        /*0070*/ 	.word	0x0000d680


	//   ....[1]....
        /*0074*/ 	.word	0x0000d6b0


	//   ....[2]....
        /*0078*/ 	.word	0x0000d760


	//   ....[3]....
        /*007c*/ 	.word	0x0000d770


	//   ....[4]....
        /*0080*/ 	.word	0x00010b00


	//   ....[5]....
        /*0084*/ 	.word	0x00010b10


	//   ....[6]....
        /*0088*/ 	.word	0x00010b40


	//   ....[7]....
        /*008c*/ 	.word	0x00010b50


	//   ....[8]....
        /*0090*/ 	.word	0x00012260


	//   ....[9]....
        /*0094*/ 	.word	0x00012270


	//   ....[10]....
        /*0098*/ 	.word	0x000122a0


	//   ....[11]....
        /*009c*/ 	.word	0x000122b0


	//   ....[12]....
        /*00a0*/ 	.word	0x00012d30


	//   ....[13]....
        /*00a4*/ 	.word	0x00012da0


	//   ....[14]....
        /*00a8*/ 	.word	0x00012e00


	//   ....[15]....
        /*00ac*/ 	.word	0x00012e70


	//----- nvinfo : EIATTR_VRC_CTA_INIT_COUNT
	.align		4
.L_2980:
        /*00b0*/ 	.byte	0x02, 0x4a
	.zero		1
	.zero		1


	//----- nvinfo : EIATTR_EXIT_INSTR_OFFSETS
	.align		4
        /*00b4*/ 	.byte	0x04, 0x1c
        /*00b6*/ 	.short	(.L_2982 - .L_2981)


	//   ....[0]....
.L_2981:
        /*00b8*/ 	.word	0x000001f0


	//----- nvinfo : EIATTR_CRS_STACK_SIZE
	.align		4
.L_2982:
        /*00bc*/ 	.byte	0x04, 0x1e
        /*00be*/ 	.short	(.L_2984 - .L_2983)
.L_2983:
        /*00c0*/ 	.word	0x00000000


	//----- nvinfo : EIATTR_CBANK_PARAM_SIZE
	.align		4
.L_2984:
        /*00c4*/ 	.byte	0x03, 0x19
        /*00c6*/ 	.short	0x01d0


	//----- nvinfo : EIATTR_PARAM_CBANK
	.align		4
        /*00c8*/ 	.byte	0x04, 0x0a
        /*00ca*/ 	.short	(.L_2986 - .L_2985)
	.align		4
.L_2985:
        /*00cc*/ 	.word	index@(.nv.constant0._ZN5flash24flash_fwd_splitkv_kernelI23Flash_fwd_kernel_traitsILi64ELi64ELi128ELi4ELb0ELb0EN7cutlass6half_tE19Flash_kernel_traitsILi64ELi64ELi128ELi4ES3_EELb0ELb0ELb0ELb0ELb1ELb1ELb1ELb1EEEvNS_16Flash_fwd_paramsE)
        /*00d0*/ 	.short	0x0380
        /*00d2*/ 	.short	0x01d0


	//----- nvinfo : EIATTR_SW_WAR
	.align		4
.L_2986:
        /*00d4*/ 	.byte	0x04, 0x36
        /*00d6*/ 	.short	(.L_2988 - .L_2987)
.L_2987:
        /*00d8*/ 	.word	0x00000008
.L_2988:


//--------------------- .nv.info._ZN5flash24flash_fwd_splitkv_kernelI23Flash_fwd_kernel_traitsILi64ELi64ELi128ELi4ELb0ELb0EN7cutlass6half_tE19Flash_kernel_traitsILi64ELi64ELi128ELi4ES3_EELb0ELb0ELb1ELb0ELb0ELb0ELb1ELb1EEEvNS_16Flash_fwd_paramsE --------------------------
	.section	.nv.info._ZN5flash24flash_fwd_splitkv_kernelI23Flash_fwd_kernel_traitsILi64ELi64ELi128ELi4ELb0ELb0EN7cutlass6half_tE19Flash_kernel_traitsILi64ELi64ELi128ELi4ES3_EELb0ELb0ELb1ELb0ELb0ELb0ELb1ELb1EEEvNS_16Flash_fwd_paramsE,"",@"SHT_CUDA_INFO"
	.sectionflags	@""
	.align	4


	//----- nvinfo : EIATTR_CUDA_API_VERSION
	.align		4
        /*0000*/ 	.byte	0x04, 0x37
        /*0002*/ 	.short	(.L_2990 - .L_2989)
.L_2989:
        /*0004*/ 	.word	0x00000082


	//----- nvinfo : EIATTR_KPARAM_INFO
	.align		4
.L_2990:
        /*0008*/ 	.byte	0x04, 0x17
        /*000a*/ 	.short	(.L_2992 - .L_2991)
.L_2991:
        /*000c*/ 	.word	0x00000000
        /*0010*/ 	.short	0x0000
        /*0012*/ 	.short	0x0000
        /*0014*/ 	.byte	0x00, 0xf0, 0x41, 0x07


	//----- nvinfo : EIATTR_SPARSE_MMA_MASK
	.align		4
.L_2992:
        /*0018*/ 	.byte	0x03, 0x50
        /*001a*/ 	.short	0x0000


	//----- nvinfo : EIATTR_MAXREG_COUNT
	.align		4
        /*001c*/ 	.byte	0x03, 0x1b
        /*001e*/ 	.short	0x00ff


	//----- nvinfo : EIATTR_NUM_BARRIERS
	.align		4
        /*0020*/ 	.byte	0x02, 0x4c
        /*0022*/ 	.byte	0x01
	.zero		1


	//----- nvinfo : EIATTR_MERCURY_ISA_VERSION
	.align		4
        /*0024*/ 	.byte	0x03, 0x5f
        /*0026*/ 	.short	0x0101


	//----- nvinfo : EIATTR_COOP_GROUP_MASK_REGIDS
	.align		4
        /*0028*/ 	.byte	0x04, 0x29
        /*002a*/ 	.short	(.L_2994 - .L_2993)


	//   ....[0]....
.L_2993:
        /*002c*/ 	.word	0xffffffff


	//   ....[1]....
        /*0030*/ 	.word	0xffffffff


	//   ....[2]....
        /*0034*/ 	.word	0xffffffff


	//   ....[3]....
        /*0038*/ 	.word	0xffffffff


	//   ....[4]....
        /*003c*/ 	.word	0xffffffff


	//   ....[5]....
        /*0040*/ 	.word	0xffffffff


	//   ....[6]....
        /*0044*/ 	.word	0xffffffff


	//   ....[7]....
        /*0048*/ 	.word	0xffffffff


	//   ....[8]....
        /*004c*/ 	.word	0xffffffff


	//   ....[9]....
        /*0050*/ 	.word	0xffffffff


	//   ....[10]....
        /*0054*/ 	.word	0xffffffff


	//   ....[11]....
        /*0058*/ 	.word	0xffffffff


	//   ....[12]....
        /*005c*/ 	.word	0x05000007


	//   ....[13]....
        /*0060*/ 	.word	0x05000007


	//   ....[14]....
        /*0064*/ 	.word	0x05000007


	//   ....[15]....
        /*0068*/ 	.word	0x05000007


	//----- nvinfo : EIATTR_COOP_GROUP_INSTR_OFFSETS
	.align		4
.L_2994:
        /*006c*/ 	.byte	0x04, 0x28
        /*006e*/ 	.short	(.L_2996 - .L_2995)


	//   ....[0]....
.L_2995:
        /*0070*/ 	.word	0x0000eed0


	//   ....[1]....
        /*0074*/ 	.word	0x0000eef0


	//   ....[2]....
        /*0078*/ 	.word	0x0000ef10


	//   ....[3]....
        /*007c*/ 	.word	0x0000ef30


	//   ....[4]....
        /*0080*/ 	.word	0x00012950


	//   ....[5]....
        /*0084*/ 	.word	0x00012980


	//   ....[6]....
        /*0088*/ 	.word	0x000129b0


	//   ....[7]....
        /*008c*/ 	.word	0x000129c0


	//   ....[8]....
        /*0090*/ 	.word	0x00014110


	//   ....[9]....
        /*0094*/ 	.word	0x00014120


	//   ....[10]....
        /*0098*/ 	.word	0x00014150


	//   ....[11]....
        /*009c*/ 	.word	0x00014160


	//   ....[12]....
        /*00a0*/ 	.word	0x00014c20


	//   ....[13]....
        /*00a4*/ 	.word	0x00014c90


	//   ....[14]....
        /*00a8*/ 	.word	0x00014d00


	//   ....[15]....
        /*00ac*/ 	.word	0x00014d60


	//----- nvinfo : EIATTR_VRC_CTA_INIT_COUNT
	.align		4
.L_2996:
        /*00b0*/ 	.byte	0x02, 0x4a
	.zero		1
	.zero		1


	//----- nvinfo : EIATTR_EXIT_INSTR_OFFSETS
	.align		4
        /*00b4*/ 	.byte	0x04, 0x1c
        /*00b6*/ 	.short	(.L_2998 - .L_2997)


	//   ....[0]....
.L_2997:
        /*00b8*/ 	.word	0x000001f0


	//----- nvinfo : EIATTR_CRS_STACK_SIZE
	.align		4
.L_2998:
        /*00bc*/ 	.byte	0x04, 0x1e
        /*00be*/ 	.short	(.L_3000 - .L_2999)
.L_2999:
        /*00c0*/ 	.word	0x00000000


	//----- nvinfo : EIATTR_CBANK_PARAM_SIZE
	.align		4
.L_3000:
        /*00c4*/ 	.byte	0x03, 0x19
        /*00c6*/ 	.short	0x01d0


	//----- nvinfo : EIATTR_PARAM_CBANK
	.align		4
        /*00c8*/ 	.byte	0x04, 0x0a
        /*00ca*/ 	.short	(.L_3002 - .L_3001)
	.align		4
.L_3001:
        /*00cc*/ 	.word	index@(.nv.constant0._ZN5flash24flash_fwd_splitkv_kernelI23Flash_fwd_kernel_traitsILi64ELi64ELi128ELi4ELb0ELb0EN7cutlass6half_tE19Flash_kernel_traitsILi64ELi64ELi128ELi4ES3_EELb0ELb0ELb1ELb0ELb0ELb0ELb1ELb1EEEvNS_16Flash_fwd_paramsE)
        /*00d0*/ 	.short	0x0380
        /*00d2*/ 	.short	0x01d0


	//----- nvinfo : EIATTR_SW_WAR
	.align		4
.L_3002:
        /*00d4*/ 	.byte	0x04, 0x36
        /*00d6*/ 	.short	(.L_3004 - .L_3003)
.L_3003:
        /*00d8*/ 	.word	0x00000008
.L_3004:


//--------------------- .nv.info._ZN5flash24flash_fwd_splitkv_kernelI23Flash_fwd_kernel_traitsILi64ELi64ELi128ELi4ELb0ELb0EN7cutlass6half_tE19Flash_kernel_traitsILi64ELi64ELi128ELi4ES3_EELb0ELb0ELb1ELb0ELb0ELb1ELb1ELb1EEEvNS_16Flash_fwd_paramsE --------------------------
	.section	.nv.info._ZN5flash24flash_fwd_splitkv_kernelI23Flash_fwd_kernel_traitsILi64ELi64ELi128ELi4ELb0ELb0EN7cutlass6half_tE19Flash_kernel_traitsILi64ELi64ELi128ELi4ES3_EELb0ELb0ELb1ELb0ELb0ELb1ELb1ELb1EEEvNS_16Flash_fwd_paramsE,"",@"SHT_CUDA_INFO"
	.sectionflags	@""
	.align	4


	//----- nvinfo : EIATTR_CUDA_API_VERSION
	.align		4
        /*0000*/ 	.byte	0x04, 0x37
        /*0002*/ 	.short	(.L_3006 - .L_3005)
.L_3005:
        /*0004*/ 	.word	0x00000082


	//----- nvinfo : EIATTR_KPARAM_INFO
	.align		4
.L_3006:
        /*0008*/ 	.byte	0x04, 0x17
        /*000a*/ 	.short	(.L_3008 - .L_3007)
.L_3007:
        /*000c*/ 	.word	0x00000000
        /*0010*/ 	.short	0x0000
        /*0012*/ 	.short	0x0000
        /*0014*/ 	.byte	0x00, 0xf0, 0x41, 0x07


	//----- nvinfo : EIATTR_SPARSE_MMA_MASK
	.align		4
.L_3008:
        /*0018*/ 	.byte	0x03, 0x50
        /*001a*/ 	.short	0x0000


	//----- nvinfo : EIATTR_MAXREG_COUNT
	.align		4
        /*001c*/ 	.byte	0x03, 0x1b
        /*001e*/ 	.short	0x00ff


	//----- nvinfo : EIATTR_NUM_BARRIERS
	.align		4
        /*0020*/ 	.byte	0x02, 0x4c
        /*0022*/ 	.byte	0x01
	.zero		1


	//----- nvinfo : EIATTR_MERCURY_ISA_VERSION
	.align		4
        /*0024*/ 	.byte	0x03, 0x5f
        /*0026*/ 	.short	0x0101


	//----- nvinfo : EIATTR_COOP_GROUP_MASK_REGIDS
	.align		4
        /*0028*/ 	.byte	0x04, 0x29
        /*002a*/ 	.short	(.L_3010 - .L_3009)


	//   ....[0]....
.L_3009:
        /*002c*/ 	.word	0xffffffff


	//   ....[1]....
        /*0030*/ 	.word	0xffffffff


	//   ....[2]....
        /*0034*/ 	.word	0xffffffff


	//   ....[3]....
        /*0038*/ 	.word	0xffffffff


	//   ....[4]....
        /*003c*/ 	.word	0xffffffff


	//   ....[5]....
        /*0040*/ 	.word	0xffffffff


	//   ....[6]....
        /*0044*/ 	.word	0xffffffff


	//   ....[7]....
        /*0048*/ 	.word	0xffffffff


	//   ....[8]....
        /*004c*/ 	.word	0xffffffff


	//   ....[9]....
        /*0050*/ 	.word	0xffffffff


	//   ....[10]....
        /*0054*/ 	.word	0xffffffff


	//   ....[11]....
        /*0058*/ 	.word	0xffffffff


	//   ....[12]....
        /*005c*/ 	.word	0x05000007


	//   ....[13]....
        /*0060*/ 	.word	0x05000007


	//   ....[14]....
        /*0064*/ 	.word	0x05000007


	//   ....[15]....
        /*0068*/ 	.word	0x05000007


	//----- nvinfo : EIATTR_COOP_GROUP_INSTR_OFFSETS
	.align		4
.L_3010:
        /*006c*/ 	.byte	0x04, 0x28
        /*006e*/ 	.short	(.L_3012 - .L_3011)


	//   ....[0]....
.L_3011:
        /*0070*/ 	.word	0x0000f6e0


	//   ....[1]....
        /*0074*/ 	.word	0x0000f700


	//   ....[2]....
        /*0078*/ 	.word	0x0000f720


	//   ....[3]....
        /*007c*/ 	.word	0x0000f740


	//   ....[4]....
        /*0080*/ 	.word	0x00013980


	//   ....[5]....
        /*0084*/ 	.word	0x000139b0


	//   ....[6]....
        /*0088*/ 	.word	0x000139e0


	//   ....[7]....
        /*008c*/ 	.word	0x000139f0


	//   ....[8]....
        /*0090*/ 	.word	0x00015120


	//   ....[9]....
        /*0094*/ 	.word	0x00015130


	//   ....[10]....
        /*0098*/ 	.word	0x00015160


	//   ....[11]....
        /*009c*/ 	.word	0x00015170


	//   ....[12]....
        /*00a0*/ 	.word	0x00015c30


	//   ....[13]....
        /*00a4*/ 	.word	0x00015ca0


	//   ....[14]....
        /*00a8*/ 	.word	0x00015d10


	//   ....[15]....
        /*00ac*/ 	.word	0x00015d70


	//----- nvinfo : EIATTR_VRC_CTA_INIT_COUNT
	.align		4
.L_3012:
        /*00b0*/ 	.byte	0x02, 0x4a
	.zero		1
	.zero		1


	//----- nvinfo : EIATTR_EXIT_INSTR_OFFSETS
	.align		4
        /*00b4*/ 	.byte	0x04, 0x1c
        /*00b6*/ 	.short	(.L_3014 - .L_3013)


	//   ....[0]....
.L_3013:
        /*00b8*/ 	.word	0x000001f0


	//----- nvinfo : EIATTR_CRS_STACK_SIZE
	.align		4
.L_3014:
        /*00bc*/ 	.byte	0x04, 0x1e
        /*00be*/ 	.short	(.L_3016 - .L_3015)
.L_3015:
        /*00c0*/ 	.word	0x00000000


	//----- nvinfo : EIATTR_CBANK_PARAM_SIZE
	.align		4
.L_3016:
        /*00c4*/ 	.byte	0x03, 0x19
        /*00c6*/ 	.short	0x01d0


	//----- nvinfo : EIATTR_PARAM_CBANK
	.align		4
        /*00c8*/ 	.byte	0x04, 0x0a
        /*00ca*/ 	.short	(.L_3018 - .L_3017)
	.align		4
.L_3017:
        /*00cc*/ 	.word	index@(.nv.constant0._ZN5flash24flash_fwd_splitkv_kernelI23Flash_fwd_kernel_traitsILi64ELi64ELi128ELi4ELb0ELb0EN7cutlass6half_tE19Flash_kernel_traitsILi64ELi64ELi128ELi4ES3_EELb0ELb0ELb1ELb0ELb0ELb1ELb1ELb1EEEvNS_16Flash_fwd_paramsE)
        /*00d0*/ 	.short	0x0380
        /*00d2*/ 	.short	0x01d0


	//----- nvinfo : EIATTR_SW_WAR
	.align		4
.L_3018:
        /*00d4*/ 	.byte	0x04, 0x36
        /*00d6*/ 	.short	(.L_3020 - .L_3019)
.L_3019:
        /*00d8*/ 	.word	0x00000008
.L_3020:


//--------------------- .nv.info._ZN5flash24flash_fwd_splitkv_kernelI23Flash_fwd_kernel_traitsILi64ELi64ELi128ELi4ELb0ELb0EN7cutlass6half_tE19Flash_kernel_traitsILi64ELi64ELi128ELi4ES3_EELb0ELb1ELb0ELb0ELb1ELb0ELb0ELb0EEEvNS_16Flash_fwd_paramsE --------------------------
	.section	.nv.info._ZN5flash24flash_fwd_splitkv_kernelI23Flash_fwd_kernel_traitsILi64ELi64ELi128ELi4ELb0ELb0EN7cutlass6half_tE19Flash_kernel_traitsILi64ELi64ELi128ELi4ES3_EELb0ELb1ELb0ELb0ELb1ELb0ELb0ELb0EEEvNS_16Flash_fwd_paramsE,"",@"SHT_CUDA_INFO"
	.sectionflags	@""
	.align	4


	//----- nvinfo : EIATTR_CUDA_API_VERSION
	.align		4
        /*0000*/ 	.byte	0x04, 0x37
        /*0002*/ 	.short	(.L_3022 - .L_3021)
.L_3021:
        /*0004*/ 	.word	0x00000082


	//----- nvinfo : EIATTR_KPARAM_INFO
	.align		4
.L_3022:
        /*0008*/ 	.byte	0x04, 0x17
        /*000a*/ 	.short	(.L_3024 - .L_3023)
.L_3023:
        /*000c*/ 	.word	0x00000000
        /*0010*/ 	.short	0x0000
        /*0012*/ 	.short	0x0000
        /*0014*/ 	.byte	0x00, 0xf0, 0x41, 0x07


	//----- nvinfo : EIATTR_SPARSE_MMA_MASK
	.align		4
.L_3024:
        /*0018*/ 	.byte	0x03, 0x50
        /*001a*/ 	.short	0x0000


	//----- nvinfo : EIATTR_MAXREG_COUNT
	.align		4
        /*001c*/ 	.byte	0x03, 0x1b
        /*001e*/ 	.short	0x00ff


	//----- nvinfo : EIATTR_NUM_BARRIERS
	.align		4
        /*0020*/ 	.byte	0x02, 0x4c
        /*0022*/ 	.byte	0x01
	.zero		1


	//----- nvinfo : EIATTR_MERCURY_ISA_VERSION
	.align		4
        /*0024*/ 	.byte	0x03, 0x5f
        /*0026*/ 	.short	0x0101


	//----- nvinfo : EIATTR_COOP_GROUP_MASK_REGIDS
	.align		4
        /*0028*/ 	.byte	0x04, 0x29
        /*002a*/ 	.short	(.L_3026 - .L_3025)


	//   ....[0]....
.L_3025:
        /*002c*/ 	.word	0xffffffff


	//   ....[1]....
        /*0030*/ 	.word	0xffffffff


	//   ....[2]....
        /*0034*/ 	.word	0xffffffff


	//   ....[3]....
        /*0038*/ 	.word	0xffffffff


	//   ....[4]....
        /*003c*/ 	.word	0xffffffff


	//   ....[5]....
        /*0040*/ 	.word	0xffffffff


	//   ....[6]....
        /*0044*/ 	.word	0xffffffff


	//   ....[7]....
        /*0048*/ 	.word	0xffffffff


	//   ....[8]....
        /*004c*/ 	.word	0xffffffff


	//   ....[9]....
        /*0050*/ 	.word	0xffffffff


	//   ....[10]....
        /*0054*/ 	.word	0xffffffff


	//   ....[11]....
        /*0058*/ 	.word	0xffffffff


	//   ....[12]....
        /*005c*/ 	.word	0xffffffff


	//   ....[13]....
        /*0060*/ 	.word	0xffffffff


	//   ....[14]....
        /*0064*/ 	.word	0xffffffff


	//   ....[15]....
        /*0068*/ 	.word	0xffffffff


	//   ....[16]....
        /*006c*/ 	.word	0x05000006


	//   ....[17]....
        /*0070*/ 	.word	0x05000006


	//   ....[18]....
        /*0074*/ 	.word	0x05000006


	//   ....[19]....
        /*0078*/ 	.word	0x05000006


	//----- nvinfo : EIATTR_COOP_GROUP_INSTR_OFFSETS
	.align		4
.L_3026:
        /*007c*/ 	.byte	0x04, 0x28
        /*007e*/ 	.short	(.L_3028 - .L_3027)


	//   ....[0]....
.L_3027:
        /*0080*/ 	.word	0x00004c50


	//   ....[1]....
        /*0084*/ 	.word	0x00004c70


	//   ....[2]....
        /*0088*/ 	.word	0x00004c90


	//   ....[3]....
        /*008c*/ 	.word	0x00004cb0


	//   ....[4]....
        /*0090*/ 	.word	0x000089b0


	//   ....[5]....
        /*0094*/ 	.word	0x000089c0


	//   ....[6]....
        /*0098*/ 	.word	0x000089f0


	//   ....[7]....
        /*009c*/ 	.word	0x00008a00


	//   ....[8]....
        /*00a0*/ 	.word	0x0000cd00


	//   ....[9]....
        /*00a4*/ 	.word	0x0000cd30


	//   ....[10]....
        /*00a8*/ 	.word	0x0000cd60


	//   ....[11]....
        /*00ac*/ 	.word	0x0000cd80


	//   ....[12]....
        /*00b0*/ 	.word	0x0000e4e0


	//   ....[13]....
        /*00b4*/ 	.word	0x0000e4f0


	//   ....[14]....
        /*00b8*/ 	.word	0x0000e520


	//   ....[15]....
        /*00bc*/ 	.word	0x0000e530


	//   ....[16]....
        /*00c0*/ 	.word	0x0000f3a0


	//   ....[17]....
        /*00c4*/ 	.word	0x0000f410


	//   ....[18]....
        /*00c8*/ 	.word	0x0000f470


	//   ....[19]....
        /*00cc*/ 	.word	0x0000f4e0


	//----- nvinfo : EIATTR_VRC_CTA_INIT_COUNT
	.align		4
.L_3028:
        /*00d0*/ 	.byte	0x02, 0x4a
	.zero		1
	.zero		1


	//----- nvinfo : EIATTR_EXIT_INSTR_OFFSETS
	.align		4
        /*00d4*/ 	.byte	0x04, 0x1c
        /*00d6*/ 	.short	(.L_3030 - .L_3029)


	//   ....[0]....
.L_3029:
        /*00d8*/ 	.word	0x00000090


	//----- nvinfo : EIATTR_CRS_STACK_SIZE
	.align		4
.L_3030:
        /*00dc*/ 	.byte	0x04, 0x1e
        /*00de*/ 	.short	(.L_3032 - .L_3031)
.L_3031:
        /*00e0*/ 	.word	0x00000000


	//----- nvinfo : EIATTR_CBANK_PARAM_SIZE
	.align		4
.L_3032:
        /*00e4*/ 	.byte	0x03, 0x19
        /*00e6*/ 	.short	0x01d0


	//----- nvinfo : EIATTR_PARAM_CBANK
	.align		4
        /*00e8*/ 	.byte	0x04, 0x0a
        /*00ea*/ 	.short	(.L_3034 - .L_3033)
	.align		4
.L_3033:
        /*00ec*/ 	.word	index@(.nv.constant0._ZN5flash24flash_fwd_splitkv_kernelI23Flash_fwd_kernel_traitsILi64ELi64ELi128ELi4ELb0ELb0EN7cutlass6half_tE19Flash_kernel_traitsILi64ELi64ELi128ELi4ES3_EELb0ELb1ELb0ELb0ELb1ELb0ELb0ELb0EEEvNS_16Flash_fwd_paramsE)
        /*00f0*/ 	.short	0x0380
        /*00f2*/ 	.short	0x01d0


	//----- nvinfo : EIATTR_SW_WAR
	.align		4
.L_3034:
        /*00f4*/ 	.byte	0x04, 0x36
        /*00f6*/ 	.short	(.L_3036 - .L_3035)
.L_3035:
        /*00f8*/ 	.word	0x00000008
.L_3036:


//--------------------- .nv.info._ZN5flash24flash_fwd_splitkv_kernelI23Flash_fwd_kernel_traitsILi64ELi64ELi128ELi4ELb0ELb0EN7cutlass6half_tE19Flash_kernel_traitsILi64ELi64ELi128ELi4ES3_EELb0ELb1ELb0ELb0ELb1ELb1ELb0ELb0EEEvNS_16Flash_fwd_paramsE --------------------------
	.section	.nv.info._ZN5flash24flash_fwd_splitkv_kernelI23Flash_fwd_kernel_traitsILi64ELi64ELi128ELi4ELb0ELb0EN7cutlass6half_tE19Flash_kernel_traitsILi64ELi64ELi128ELi4ES3_EELb0ELb1ELb0ELb0ELb1ELb1ELb0ELb0EEEvNS_16Flash_fwd_paramsE,"",@"SHT_CUDA_INFO"
	.sectionflags	@""
	.align	4


	//----- nvinfo : EIATTR_CUDA_API_VERSION
	.align		4
        /*0000*/ 	.byte	0x04, 0x37
        /*0002*/ 	.short	(.L_3038 - .L_3037)
.L_3037:
        /*0004*/ 	.word	0x00000082


	//----- nvinfo : EIATTR_KPARAM_INFO
	.align		4
.L_3038:
        /*0008*/ 	.byte	0x04, 0x17
        /*000a*/ 	.short	(.L_3040 - .L_3039)
.L_3039:
        /*000c*/ 	.word	0x00000000
        /*0010*/ 	.short	0x0000
        /*0012*/ 	.short	0x0000
        /*0014*/ 	.byte	0x00, 0xf0, 0x41, 0x07


	//----- nvinfo : EIATTR_SPARSE_MMA_MASK
	.align		4
.L_3040:
        /*0018*/ 	.byte	0x03, 0x50
        /*001a*/ 	.short	0x0000


	//----- nvinfo : EIATTR_MAXREG_COUNT
	.align		4
        /*001c*/ 	.byte	0x03, 0x1b
        /*001e*/ 	.short	0x00ff


	//----- nvinfo : EIATTR_NUM_BARRIERS
	.align		4
        /*0020*/ 	.byte	0x02, 0x4c
        /*0022*/ 	.byte	0x01
	.zero		1


	//----- nvinfo : EIATTR_MERCURY_ISA_VERSION
	.align		4
        /*0024*/ 	.byte	0x03, 0x5f
        /*0026*/ 	.short	0x0101


	//----- nvinfo : EIATTR_COOP_GROUP_MASK_REGIDS
	.align		4
        /*0028*/ 	.byte	0x04, 0x29
        /*002a*/ 	.short	(.L_3042 - .L_3041)


	//   ....[0]....
.L_3041:
        /*002c*/ 	.word	0xffffffff


	//   ....[1]....
        /*0030*/ 	.word	0xffffffff


	//   ....[2]....
        /*0034*/ 	.word	0xffffffff


	//   ....[3]....
        /*0038*/ 	.word	0xffffffff


	//   ....[4]....
        /*003c*/ 	.word	0xffffffff


	//   ....[5]....
        /*0040*/ 	.word	0xffffffff


	//   ....[6]....
        /*0044*/ 	.word	0xffffffff


	//   ....[7]....
        /*0048*/ 	.word	0xffffffff


	//   ....[8]....
        /*004c*/ 	.word	0xffffffff


	//   ....[9]....
        /*0050*/ 	.word	0xffffffff


	//   ....[10]....
        /*0054*/ 	.word	0xffffffff


	//   ....[11]....
        /*0058*/ 	.word	0xffffffff


	//   ....[12]....
        /*005c*/ 	.word	0xffffffff


	//   ....[13]....
        /*0060*/ 	.word	0xffffffff


	//   ....[14]....
        /*0064*/ 	.word	0xffffffff


	//   ....[15]....
        /*0068*/ 	.word	0xffffffff


	//   ....[16]....
        /*006c*/ 	.word	0x05000006


	//   ....[17]....
        /*0070*/ 	.word	0x05000006


	//   ....[18]....
        /*0074*/ 	.word	0x05000006


	//   ....[19]....
        /*0078*/ 	.word	0x05000006


	//----- nvinfo : EIATTR_COOP_GROUP_INSTR_OFFSETS
	.align		4
.L_3042:
        /*007c*/ 	.byte	0x04, 0x28
        /*007e*/ 	.short	(.L_3044 - .L_3043)


	//   ....[0]....
.L_3043:
        /*0080*/ 	.word	0x00005460


	//   ....[1]....
        /*0084*/ 	.word	0x00005480


	//   ....[2]....
        /*0088*/ 	.word	0x000054a0


	//   ....[3]....
        /*008c*/ 	.word	0x000054c0


	//   ....[4]....
        /*0090*/ 	.word	0x000099b0


	//   ....[5]....
        /*0094*/ 	.word	0x000099c0


	//   ....[6]....
        /*0098*/ 	.word	0x000099f0


	//   ....[7]....
        /*009c*/ 	.word	0x00009a00


	//   ....[8]....
        /*00a0*/ 	.word	0x0000e540


	//   ....[9]....
        /*00a4*/ 	.word	0x0000e550


	//   ....[10]....
        /*00a8*/ 	.word	0x0000e580


	//   ....[11]....
        /*00ac*/ 	.word	0x0000e590


	//   ....[12]....
        /*00b0*/ 	.word	0x0000fd00


	//   ....[13]....
        /*00b4*/ 	.word	0x0000fd10


	//   ....[14]....
        /*00b8*/ 	.word	0x0000fd40


	//   ....[15]....
        /*00bc*/ 	.word	0x0000fd50


	//   ....[16]....
        /*00c0*/ 	.word	0x00010bc0


	//   ....[17]....
        /*00c4*/ 	.word	0x00010c30


	//   ....[18]....
        /*00c8*/ 	.word	0x00010c90


	//   ....[19]....
        /*00cc*/ 	.word	0x00010d00


	//----- nvinfo : EIATTR_VRC_CTA_INIT_COUNT
	.align		4
.L_3044:
        /*00d0*/ 	.byte	0x02, 0x4a
	.zero		1
	.zero		1


	//----- nvinfo : EIATTR_EXIT_INSTR_OFFSETS
	.align		4
        /*00d4*/ 	.byte	0x04, 0x1c
        /*00d6*/ 	.short	(.L_3046 - .L_3045)


	//   ....[0]....
.L_3045:
        /*00d8*/ 	.word	0x00000090


	//----- nvinfo : EIATTR_CRS_STACK_SIZE
	.align		4
.L_3046:
        /*00dc*/ 	.byte	0x04, 0x1e
        /*00de*/ 	.short	(.L_3048 - .L_3047)
.L_3047:
        /*00e0*/ 	.word	0x00000000


	//----- nvinfo : EIATTR_CBANK_PARAM_SIZE
	.align		4
.L_3048:
        /*00e4*/ 	.byte	0x03, 0x19
        /*00e6*/ 	.short	0x01d0


	//----- nvinfo : EIATTR_PARAM_CBANK
	.align		4
        /*00e8*/ 	.byte	0x04, 0x0a
        /*00ea*/ 	.short	(.L_3050 - .L_3049)
	.align		4
.L_3049:
        /*00ec*/ 	.word	index@(.nv.constant0._ZN5flash24flash_fwd_splitkv_kernelI23Flash_fwd_kernel_traitsILi64ELi64ELi128ELi4ELb0ELb0EN7cutlass6half_tE19Flash_kernel_traitsILi64ELi64ELi128ELi4ES3_EELb0ELb1ELb0ELb0ELb1ELb1ELb0ELb0EEEvNS_16Flash_fwd_paramsE)
        /*00f0*/ 	.short	0x0380
        /*00f2*/ 	.short	0x01d0


	//----- nvinfo : EIATTR_SW_WAR
	.align		4
.L_3050:
        /*00f4*/ 	.byte	0x04, 0x36
        /*00f6*/ 	.short	(.L_3052 - .L_3051)
.L_3051:
        /*00f8*/ 	.word	0x00000008
.L_3052:


//--------------------- .nv.info._ZN5flash24flash_fwd_splitkv_kernelI23Flash_fwd_kernel_traitsILi64ELi64ELi128ELi4ELb0ELb0EN7cutlass6half_tE19Flash_kernel_traitsILi64ELi64ELi128ELi4ES3_EELb0ELb1ELb1ELb0ELb0ELb0ELb0ELb0EEEvNS_16Flash_fwd_paramsE --------------------------
	.section	.nv.info._ZN5flash24flash_fwd_splitkv_kernelI23Flash_fwd_kernel_traitsILi64ELi64ELi128ELi4ELb0ELb0EN7cutlass6half_tE19Flash_kernel_traitsILi64ELi64ELi128ELi4ES3_EELb0ELb1ELb1ELb0ELb0ELb0ELb0ELb0EEEvNS_16Flash_fwd_paramsE,"",@"SHT_CUDA_INFO"
	.sectionflags	@""
	.align	4


	//----- nvinfo : EIATTR_CUDA_API_VERSION
	.align		4
        /*0000*/ 	.byte	0x04, 0x37
        /*0002*/ 	.short	(.L_3054 - .L_3053)
.L_3053:
        /*0004*/ 	.word	0x00000082


	//----- nvinfo : EIATTR_KPARAM_INFO
	.align		4
.L_3054:
        /*0008*/ 	.byte	0x04, 0x17
        /*000a*/ 	.short	(.L_3056 - .L_3055)
.L_3055:
        /*000c*/ 	.word	0x00000000
        /*0010*/ 	.short	0x0000
        /*0012*/ 	.short	0x0000
        /*0014*/ 	.byte	0x00, 0xf0, 0x41, 0x07


	//----- nvinfo : EIATTR_SPARSE_MMA_MASK
	.align		4
.L_3056:
        /*0018*/ 	.byte	0x03, 0x50
        /*001a*/ 	.short	0x0000


	//----- nvinfo : EIATTR_MAXREG_COUNT
	.align		4
        /*001c*/ 	.byte	0x03, 0x1b
        /*001e*/ 	.short	0x00ff


	//----- nvinfo : EIATTR_NUM_BARRIERS
	.align		4
        /*0020*/ 	.byte	0x02, 0x4c
        /*0022*/ 	.byte	0x01
	.zero		1


	//----- nvinfo : EIATTR_MERCURY_ISA_VERSION
	.align		4
        /*0024*/ 	.byte	0x03, 0x5f
        /*0026*/ 	.short	0x0101


	//----- nvinfo : EIATTR_COOP_GROUP_MASK_REGIDS
	.align		4
        /*0028*/ 	.byte	0x04, 0x29
        /*002a*/ 	.short	(.L_3058 - .L_3057)


	//   ....[0]....
.L_3057:
        /*002c*/ 	.word	0xffffffff


	//   ....[1]....
        /*0030*/ 	.word	0xffffffff


	//   ....[2]....
        /*0034*/ 	.word	0xffffffff


	//   ....[3]....
        /*0038*/ 	.word	0xffffffff


	//   ....[4]....
        /*003c*/ 	.word	0xffffffff


	//   ....[5]....
        /*0040*/ 	.word	0xffffffff


	//   ....[6]....
        /*0044*/ 	.word	0xffffffff


	//   ....[7]....
        /*0048*/ 	.word	0xffffffff


	//   ....[8]....
        /*004c*/ 	.word	0xffffffff


	//   ....[9]....
        /*0050*/ 	.word	0xffffffff


	//   ....[10]....
        /*0054*/ 	.word	0xffffffff


	//   ....[11]....
        /*0058*/ 	.word	0xffffffff


	//   ....[12]....
        /*005c*/ 	.word	0xffffffff


	//   ....[13]....
        /*0060*/ 	.word	0xffffffff


	//   ....[14]....
        /*0064*/ 	.word	0xffffffff


	//   ....[15]....
        /*0068*/ 	.word	0xffffffff


	//   ....[16]....
        /*006c*/ 	.word	0x05000006


	//   ....[17]....
        /*0070*/ 	.word	0x05000006


	//   ....[18]....
        /*0074*/ 	.word	0x05000006


	//   ....[19]....
        /*0078*/ 	.word	0x05000006


	//----- nvinfo : EIATTR_COOP_GROUP_INSTR_OFFSETS
	.align		4
.L_3058:
        /*007c*/ 	.byte	0x04, 0x28
        /*007e*/ 	.short	(.L_3060 - .L_3059)


	//   ....[0]....
.L_3059:
        /*0080*/ 	.word	0x000069a0


	//   ....[1]....
        /*0084*/ 	.word	0x000069c0


	//   ....[2]....
        /*0088*/ 	.word	0x000069e0


	//   ....[3]....
        /*008c*/ 	.word	0x00006a00


	//   ....[4]....
        /*0090*/ 	.word	0x0000bcd0


	//   ....[5]....
        /*0094*/ 	.word	0x0000bce0


	//   ....[6]....
        /*0098*/ 	.word	0x0000bd10


	//   ....[7]....
        /*009c*/ 	.word	0x0000bd20


	//   ....[8]....
        /*00a0*/ 	.word	0x00010ca0


	//   ....[9]....
        /*00a4*/ 	.word	0x00010cc0


	//   ....[10]....
        /*00a8*/ 	.word	0x00010d00


	//   ....[11]....
        /*00ac*/ 	.word	0x00010d10


	//   ....[12]....
        /*00b0*/ 	.word	0x00012460


	//   ....[13]....
        /*00b4*/ 	.word	0x00012470


	//   ....[14]....
        /*00b8*/ 	.word	0x000124a0


	//   ....[15]....
        /*00bc*/ 	.word	0x000124b0


	//   ....[16]....
        /*00c0*/ 	.word	0x000132e0


	//   ....[17]....
        /*00c4*/ 	.word	0x00013350


	//   ....[18]....
        /*00c8*/ 	.word	0x000133b0


	//   ....[19]....
        /*00cc*/ 	.word	0x00013420


	//----- nvinfo : EIATTR_VRC_CTA_INIT_COUNT
	.align		4
.L_3060:
        /*00d0*/ 	.byte	0x02, 0x4a
	.zero		1
	.zero		1


	//----- nvinfo : EIATTR_EXIT_INSTR_OFFSETS
	.align		4
        /*00d4*/ 	.byte	0x04, 0x1c
        /*00d6*/ 	.short	(.L_3062 - .L_3061)


	//   ....[0]....
.L_3061:
        /*00d8*/ 	.word	0x00000090


	//----- nvinfo : EIATTR_CRS_STACK_SIZE
	.align		4
.L_3062:
        /*00dc*/ 	.byte	0x04, 0x1e
        /*00de*/ 	.short	(.L_3064 - .L_3063)
.L_3063:
        /*00e0*/ 	.word	0x00000000


	//----- nvinfo : EIATTR_CBANK_PARAM_SIZE
	.align		4
.L_3064:
        /*00e4*/ 	.byte	0x03, 0x19
        /*00e6*/ 	.short	0x01d0


	//----- nvinfo : EIATTR_PARAM_CBANK
	.align		4
        /*00e8*/ 	.byte	0x04, 0x0a
        /*00ea*/ 	.short	(.L_3066 - .L_3065)
	.align		4
.L_3065:
        /*00ec*/ 	.word	index@(.nv.constant0._ZN5flash24flash_fwd_splitkv_kernelI23Flash_fwd_kernel_traitsILi64ELi64ELi128ELi4ELb0ELb0EN7cutlass6half_tE19Flash_kernel_traitsILi64ELi64ELi128ELi4ES3_EELb0ELb1ELb1ELb0ELb0ELb0ELb0ELb0EEEvNS_16Flash_fwd_paramsE)
        /*00f0*/ 	.short	0x0380
        /*00f2*/ 	.short	0x01d0


	//----- nvinfo : EIATTR_SW_WAR
	.align		4
.L_3066:
        /*00f4*/ 	.byte	0x04, 0x36
        /*00f6*/ 	.short	(.L_3068 - .L_3067)
.L_3067:
        /*00f8*/ 	.word	0x00000008
.L_3068:


//--------------------- .nv.info._ZN5flash24flash_fwd_splitkv_kernelI23Flash_fwd_kernel_traitsILi64ELi64ELi128ELi4ELb0ELb0EN7cutlass6half_tE19Flash_kernel_traitsILi64ELi64ELi128ELi4ES3_EELb0ELb1ELb1ELb0ELb0ELb1ELb0ELb0EEEvNS_16Flash_fwd_paramsE --------------------------
	.section	.nv.info._ZN5flash24flash_fwd_splitkv_kernelI23Flash_fwd_kernel_traitsILi64ELi64ELi128ELi4ELb0ELb0EN7cutlass6half_tE19Flash_kernel_traitsILi64ELi64ELi128ELi4ES3_EELb0ELb1ELb1ELb0ELb0ELb1ELb0ELb0EEEvNS_16Flash_fwd_paramsE,"",@"SHT_CUDA_INFO"
	.sectionflags	@""
	.align	4


	//----- nvinfo : EIATTR_CUDA_API_VERSION
	.align		4
        /*0000*/ 	.byte	0x04, 0x37
        /*0002*/ 	.short	(.L_3070 - .L_3069)
.L_3069:
        /*0004*/ 	.word	0x00000082


	//----- nvinfo : EIATTR_KPARAM_INFO
	.align		4
.L_3070:
        /*0008*/ 	.byte	0x04, 0x17
        /*000a*/ 	.short	(.L_3072 - .L_3071)
.L_3071:
        /*000c*/ 	.word	0x00000000
        /*0010*/ 	.short	0x0000
        /*0012*/ 	.short	0x0000
        /*0014*/ 	.byte	0x00, 0xf0, 0x41, 0x07


	//----- nvinfo : EIATTR_SPARSE_MMA_MASK
	.align		4
.L_3072:
        /*0018*/ 	.byte	0x03, 0x50
        /*001a*/ 	.short	0x0000


	//----- nvinfo : EIATTR_MAXREG_COUNT
	.align		4
        /*001c*/ 	.byte	0x03, 0x1b
        /*001e*/ 	.short	0x00ff


	//----- nvinfo : EIATTR_NUM_BARRIERS
	.align		4
        /*0020*/ 	.byte	0x02, 0x4c
        /*0022*/ 	.byte	0x01
	.zero		1


	//----- nvinfo : EIATTR_MERCURY_ISA_VERSION
	.align		4
        /*0024*/ 	.byte	0x03, 0x5f
        /*0026*/ 	.short	0x0101


	//----- nvinfo : EIATTR_COOP_GROUP_MASK_REGIDS
	.align		4
        /*0028*/ 	.byte	0x04, 0x29
        /*002a*/ 	.short	(.L_3074 - .L_3073)


	//   ....[0]....
.L_3073:
        /*002c*/ 	.word	0xffffffff


	//   ....[1]....
        /*0030*/ 	.word	0xffffffff


	//   ....[2]....
        /*0034*/ 	.word	0xffffffff


	//   ....[3]....
        /*0038*/ 	.word	0xffffffff


	//   ....[4]....
        /*003c*/ 	.word	0xffffffff


	//   ....[5]....
        /*0040*/ 	.word	0xffffffff


	//   ....[6]....
        /*0044*/ 	.word	0xffffffff


	//   ....[7]....
        /*0048*/ 	.word	0xffffffff


	//   ....[8]....
        /*004c*/ 	.word	0xffffffff


	//   ....[9]....
        /*0050*/ 	.word	0xffffffff


	//   ....[10]....
        /*0054*/ 	.word	0xffffffff


	//   ....[11]....
        /*0058*/ 	.word	0xffffffff


	//   ....[12]....
        /*005c*/ 	.word	0xffffffff


	//   ....[13]....
        /*0060*/ 	.word	0xffffffff


	//   ....[14]....
        /*0064*/ 	.word	0xffffffff


	//   ....[15]....
        /*0068*/ 	.word	0xffffffff


	//   ....[16]....
        /*006c*/ 	.word	0x05000006


	//   ....[17]....
        /*0070*/ 	.word	0x05000006


	//   ....[18]....
        /*0074*/ 	.word	0x05000006


	//   ....[19]....
        /*0078*/ 	.word	0x05000006


	//----- nvinfo : EIATTR_COOP_GROUP_INSTR_OFFSETS
	.align		4
.L_3074:
        /*007c*/ 	.byte	0x04, 0x28
        /*007e*/ 	.short	(.L_3076 - .L_3075)


	//   ....[0]....
.L_3075:
        /*0080*/ 	.word	0x000071a0


	//   ....[1]....
        /*0084*/ 	.word	0x000071c0


	//   ....[2]....
        /*0088*/ 	.word	0x000071e0


	//   ....[3]....
        /*008c*/ 	.word	0x00007200


	//   ....[4]....
        /*0090*/ 	.word	0x0000cc70


	//   ....[5]....
        /*0094*/ 	.word	0x0000cc80


	//   ....[6]....
        /*0098*/ 	.word	0x0000ccb0


	//   ....[7]....
        /*009c*/ 	.word	0x0000ccc0


	//   ....[8]....
        /*00a0*/ 	.word	0x00012460


	//   ....[9]....
        /*00a4*/ 	.word	0x00012490


	//   ....[10]....
        /*00a8*/ 	.word	0x000124d0


	//   ....[11]....
        /*00ac*/ 	.word	0x000124e0


	//   ....[12]....
        /*00b0*/ 	.word	0x00013c30


	//   ....[13]....
        /*00b4*/ 	.word	0x00013c40


	//   ....[14]....
        /*00b8*/ 	.word	0x00013c70


	//   ....[15]....
        /*00bc*/ 	.word	0x00013c80


	//   ....[16]....
        /*00c0*/ 	.word	0x00014ab0


	//   ....[17]....
        /*00c4*/ 	.word	0x00014b20


	//   ....[18]....
        /*00c8*/ 	.word	0x00014b80


	//   ....[19]....
        /*00cc*/ 	.word	0x00014bf0


	//----- nvinfo : EIATTR_VRC_CTA_INIT_COUNT
	.align		4
.L_3076:
        /*00d0*/ 	.byte	0x02, 0x4a
	.zero		1
	.zero		1


	//----- nvinfo : EIATTR_EXIT_INSTR_OFFSETS
	.align		4
        /*00d4*/ 	.byte	0x04, 0x1c
        /*00d6*/ 	.short	(.L_3078 - .L_3077)


	//   ....[0]....
.L_3077:
        /*00d8*/ 	.word	0x00000090


	//----- nvinfo : EIATTR_CRS_STACK_SIZE
	.align		4
.L_3078:
        /*00dc*/ 	.byte	0x04, 0x1e
        /*00de*/ 	.short	(.L_3080 - .L_3079)
.L_3079:
        /*00e0*/ 	.word	0x00000000


	//----- nvinfo : EIATTR_CBANK_PARAM_SIZE
	.align		4
.L_3080:
        /*00e4*/ 	.byte	0x03, 0x19
        /*00e6*/ 	.short	0x01d0


	//----- nvinfo : EIATTR_PARAM_CBANK
	.align		4
        /*00e8*/ 	.byte	0x04, 0x0a
        /*00ea*/ 	.short	(.L_3082 - .L_3081)
	.align		4
.L_3081:
        /*00ec*/ 	.word	index@(.nv.constant0._ZN5flash24flash_fwd_splitkv_kernelI23Flash_fwd_kernel_traitsILi64ELi64ELi128ELi4ELb0ELb0EN7cutlass6half_tE19Flash_kernel_traitsILi64ELi64ELi128ELi4ES3_EELb0ELb1ELb1ELb0ELb0ELb1ELb0ELb0EEEvNS_16Flash_fwd_paramsE)
        /*00f0*/ 	.short	0x0380
        /*00f2*/ 	.short	0x01d0


	//----- nvinfo : EIATTR_SW_WAR
	.align		4
.L_3082:
        /*00f4*/ 	.byte	0x04, 0x36
        /*00f6*/ 	.short	(.L_3084 - .L_3083)
.L_3083:
        /*00f8*/ 	.word	0x00000008
.L_3084:


//--------------------- .nv.info._ZN5flash24flash_fwd_splitkv_kernelI23Flash_fwd_kernel_traitsILi64ELi64ELi128ELi4ELb0ELb0EN7cutlass6half_tE19Flash_kernel_traitsILi64ELi64ELi128ELi4ES3_EELb0ELb1ELb0ELb0ELb1ELb0ELb0ELb1EEEvNS_16Flash_fwd_paramsE --------------------------
	.section	.nv.info._ZN5flash24flash_fwd_splitkv_kernelI23Flash_fwd_kernel_traitsILi64ELi64ELi128ELi4ELb0ELb0EN7cutlass6half_tE19Flash_kernel_traitsILi64ELi64ELi128ELi4ES3_EELb0ELb1ELb0ELb0ELb1ELb0ELb0ELb1EEEvNS_16Flash_fwd_paramsE,"",@"SHT_CUDA_INFO"
	.sectionflags	@""
	.align	4


	//----- nvinfo : EIATTR_CUDA_API_VERSION
	.align		4
        /*0000*/ 	.byte	0x04, 0x37
        /*0002*/ 	.short	(.L_3086 - .L_3085)
.L_3085:
        /*0004*/ 	.word	0x00000082


	//----- nvinfo : EIATTR_KPARAM_INFO
	.align		4
.L_3086:
        /*0008*/ 	.byte	0x04, 0x17
        /*000a*/ 	.short	(.L_3088 - .L_3087)
.L_3087:
        /*000c*/ 	.word	0x00000000
        /*0010*/ 	.short	0x0000
        /*0012*/ 	.short	0x0000
        /*0014*/ 	.byte	0x00, 0xf0, 0x41, 0x07


	//----- nvinfo : EIATTR_SPARSE_MMA_MASK
	.align		4
.L_3088:
        /*0018*/ 	.byte	0x03, 0x50
        /*001a*/ 	.short	0x0000


	//----- nvinfo : EIATTR_MAXREG_COUNT
	.align		4
        /*001c*/ 	.byte	0x03, 0x1b
        /*001e*/ 	.short	0x00ff


	//----- nvinfo : EIATTR_NUM_BARRIERS
	.align		4
        /*0020*/ 	.byte	0x02, 0x4c
        /*0022*/ 	.byte	0x01
	.zero		1


	//----- nvinfo : EIATTR_MERCURY_ISA_VERSION
	.align		4
        /*0024*/ 	.byte	0x03, 0x5f
        /*0026*/ 	.short	0x0101


	//----- nvinfo : EIATTR_COOP_GROUP_MASK_REGIDS
	.align		4
        /*0028*/ 	.byte	0x04, 0x29
        /*002a*/ 	.short	(.L_3090 - .L_3089)


	//   ....[0]....
.L_3089:
        /*002c*/ 	.word	0xffffffff


	//   ....[1]....
        /*0030*/ 	.word	0xffffffff


	//   ....[2]....
        /*0034*/ 	.word	0xffffffff


	//   ....[3]....
        /*0038*/ 	.word	0xffffffff


	//   ....[4]....
        /*003c*/ 	.word	0xffffffff


	//   ....[5]....
        /*0040*/ 	.word	0xffffffff


	//   ....[6]....
        /*0044*/ 	.word	0xffffffff


	//   ....[7]....
        /*0048*/ 	.word	0xffffffff


	//   ....[8]....
        /*004c*/ 	.word	0xffffffff


	//   ....[9]....
        /*0050*/ 	.word	0xffffffff


	//   ....[10]....
        /*0054*/ 	.word	0xffffffff


	//   ....[11]....
        /*0058*/ 	.word	0xffffffff


	//   ....[12]....
        /*005c*/ 	.word	0xffffffff


	//   ....[13]....
        /*0060*/ 	.word	0xffffffff


	//   ....[14]....
        /*0064*/ 	.word	0xffffffff


	//   ....[15]....
        /*0068*/ 	.word	0xffffffff


	//   ....[16]....
        /*006c*/ 	.word	0x05000006


	//   ....[17]....
        /*0070*/ 	.word	0x05000006


	//   ....[18]....
        /*0074*/ 	.word	0x05000006


	//   ....[19]....
        /*0078*/ 	.word	0x05000006


	//----- nvinfo : EIATTR_COOP_GROUP_INSTR_OFFSETS
	.align		4
.L_3090:
        /*007c*/ 	.byte	0x04, 0x28
        /*007e*/ 	.short	(.L_3092 - .L_3091)


	//   ....[0]....
.L_3091:
        /*0080*/ 	.word	0x0000dce0


	//   ....[1]....
        /*0084*/ 	.word	0x0000dd00


	//   ....[2]....
        /*0088*/ 	.word	0x0000dd70


	//   ....[3]....
        /*008c*/ 	.word	0x0000dd80


	//   ....[4]....
        /*0090*/ 	.word	0x00011cd0


	//   ....[5]....
        /*0094*/ 	.word	0x00011d20


	//   ....[6]....
        /*0098*/ 	.word	0x00011d40


	//   ....[7]....
        /*009c*/ 	.word	0x00011d60


	//   ....[8]....
        /*00a0*/ 	.word	0x00016410


	//   ....[9]....
        /*00a4*/ 	.word	0x00016440


	//   ....[10]....
        /*00a8*/ 	.word	0x00016470


	//   ....[11]....
        /*00ac*/ 	.word	0x00016480


	//   ....[12]....
        /*00b0*/ 	.word	0x00017bd0


	//   ....[13]....
        /*00b4*/ 	.word	0x00017be0


	//   ....[14]....
        /*00b8*/ 	.word	0x00017c10


	//   ....[15]....
        /*00bc*/ 	.word	0x00017c20


	//   ....[16]....
        /*00c0*/ 	.word	0x00018a90


	//   ....[17]....
        /*00c4*/ 	.word	0x00018b00


	//   ....[18]....
        /*00c8*/ 	.word	0x00018b60


	//   ....[19]....
        /*00cc*/ 	.word	0x00018bd0


	//----- nvinfo : EIATTR_VRC_CTA_INIT_COUNT
	.align		4
.L_3092:
        /*00d0*/ 	.byte	0x02, 0x4a
	.zero		1
	.zero		1


	//----- nvinfo : EIATTR_EXIT_INSTR_OFFSETS
	.align		4
        /*00d4*/ 	.byte	0x04, 0x1c
        /*00d6*/ 	.short	(.L_3094 - .L_3093)


	//   ....[0]....
.L_3093:
        /*00d8*/ 	.word	0x00000090


	//----- nvinfo : EIATTR_CRS_STACK_SIZE
	.align		4
.L_3094:
        /*00dc*/ 	.byte	0x04, 0x1e
        /*00de*/ 	.short	(.L_3096 - .L_3095)
.L_3095:
        /*00e0*/ 	.word	0x00000000


	//----- nvinfo : EIATTR_CBANK_PARAM_SIZE
	.align		4
.L_3096:
        /*00e4*/ 	.byte	0x03, 0x19
        /*00e6*/ 	.short	0x01d0


	//----- nvinfo : EIATTR_PARAM_CBANK
	.align		4
        /*00e8*/ 	.byte	0x04, 0x0a
        /*00ea*/ 	.short	(.L_3098 - .L_3097)
	.align		4
.L_3097:
        /*00ec*/ 	.word	index@(.nv.constant0._ZN5flash24flash_fwd_splitkv_kernelI23Flash_fwd_kernel_traitsILi64ELi64ELi128ELi4ELb0ELb0EN7cutlass6half_tE19Flash_kernel_traitsILi64ELi64ELi128ELi4ES3_EELb0ELb1ELb0ELb0ELb1ELb0ELb0ELb1EEEvNS_16Flash_fwd_paramsE)
        /*00f0*/ 	.short	0x0380
        /*00f2*/ 	.short	0x01d0


	//----- nvinfo : EIATTR_SW_WAR
	.align		4
.L_3098:
        /*00f4*/ 	.byte	0x04, 0x36
        /*00f6*/ 	.short	(.L_3100 - .L_3099)
.L_3099:
        /*00f8*/ 	.word	0x00000008
.L_3100:


//--------------------- .nv.info._ZN5flash24flash_fwd_splitkv_kernelI23Flash_fwd_kernel_traitsILi64ELi64ELi128ELi4ELb0ELb0EN7cutlass6half_tE19Flash_kernel_traitsILi64ELi64ELi128ELi4ES3_EELb0ELb1ELb0ELb0ELb1ELb1ELb0ELb1EEEvNS_16Flash_fwd_paramsE --------------------------
	.section	.nv.info._ZN5flash24flash_fwd_splitkv_kernelI23Flash_fwd_kernel_traitsILi64ELi64ELi128ELi4ELb0ELb0EN7cutlass6half_tE19Flash_kernel_traitsILi64ELi64ELi128ELi4ES3_EELb0ELb1ELb0ELb0ELb1ELb1ELb0ELb1EEEvNS_16Flash_fwd_paramsE,"",@"SHT_CUDA_INFO"
	.sectionflags	@""
	.align	4


	//----- nvinfo : EIATTR_CUDA_API_VERSION
	.align		4
        /*0000*/ 	.byte	0x04, 0x37
        /*0002*/ 	.short	(.L_3102 - .L_3101)
.L_3101:
        /*0004*/ 	.word	0x00000082


	//----- nvinfo : EIATTR_KPARAM_INFO
	.align		4
.L_3102:
        /*0008*/ 	.byte	0x04, 0x17
        /*000a*/ 	.short	(.L_3104 - .L_3103)
.L_3103:
        /*000c*/ 	.word	0x00000000
        /*0010*/ 	.short	0x0000
        /*0012*/ 	.short	0x0000
        /*0014*/ 	.byte	0x00, 0xf0, 0x41, 0x07


	//----- nvinfo : EIATTR_SPARSE_MMA_MASK
	.align		4
.L_3104:
        /*0018*/ 	.byte	0x03, 0x50
        /*001a*/ 	.short	0x0000


	//----- nvinfo : EIATTR_MAXREG_COUNT
	.align		4
        /*001c*/ 	.byte	0x03, 0x1b
        /*001e*/ 	.short	0x00ff


	//----- nvinfo : EIATTR_NUM_BARRIERS
	.align		4
        /*0020*/ 	.byte	0x02, 0x4c
        /*0022*/ 	.byte	0x01
	.zero		1


	//----- nvinfo : EIATTR_MERCURY_ISA_VERSION
	.align		4
        /*0024*/ 	.byte	0x03, 0x5f
        /*0026*/ 	.short	0x0101


	//----- nvinfo : EIATTR_COOP_GROUP_MASK_REGIDS
	.align		4
        /*0028*/ 	.byte	0x04, 0x29
        /*002a*/ 	.short	(.L_3106 - .L_3105)


	//   ....[0]....
.L_3105:
        /*002c*/ 	.word	0xffffffff


	//   ....[1]....
        /*0030*/ 	.word	0xffffffff


	//   ....[2]....
        /*0034*/ 	.word	0xffffffff


	//   ....[3]....
        /*0038*/ 	.word	0xffffffff


	//   ....[4]....
        /*003c*/ 	.word	0xffffffff


	//   ....[5]....
        /*0040*/ 	.word	0xffffffff


	//   ....[6]....
        /*0044*/ 	.word	0xffffffff


	//   ....[7]....
        /*0048*/ 	.word	0xffffffff


	//   ....[8]....
        /*004c*/ 	.word	0xffffffff


	//   ....[9]....
        /*0050*/ 	.word	0xffffffff


	//   ....[10]....
        /*0054*/ 	.word	0xffffffff


	//   ....[11]....
        /*0058*/ 	.word	0xffffffff


	//   ....[12]....
        /*005c*/ 	.word	0xffffffff


	//   ....[13]....
        /*0060*/ 	.word	0xffffffff


	//   ....[14]....
        /*0064*/ 	.word	0xffffffff


	//   ....[15]....
        /*0068*/ 	.word	0xffffffff


	//   ....[16]....
        /*006c*/ 	.word	0x05000006


	//   ....[17]....
        /*0070*/ 	.word	0x05000006


	//   ....[18]....
        /*0074*/ 	.word	0x05000006


	//   ....[19]....
        /*0078*/ 	.word	0x05000006


	//----- nvinfo : EIATTR_COOP_GROUP_INSTR_OFFSETS
	.align		4
.L_3106:
        /*007c*/ 	.byte	0x04, 0x28
        /*007e*/ 	.short	(.L_3108 - .L_3107)


	//   ....[0]....
.L_3107:
        /*0080*/ 	.word	0x0000e5d0


	//   ....[1]....
        /*0084*/ 	.word	0x0000e5f0


	//   ....[2]....
        /*0088*/ 	.word	0x0000e680


	//   ....[3]....
        /*008c*/ 	.word	0x0000e690


	//   ....[4]....
        /*0090*/ 	.word	0x00012d70


	//   ....[5]....
        /*0094*/ 	.word	0x00012d90


	//   ....[6]....
        /*0098*/ 	.word	0x00012db0


	//   ....[7]....
        /*009c*/ 	.word	0x00012dd0


	//   ....[8]....
        /*00a0*/ 	.word	0x00017cb0


	//   ....[9]....
        /*00a4*/ 	.word	0x00017ce0


	//   ....[10]....
        /*00a8*/ 	.word	0x00017d00


	//   ....[11]....
        /*00ac*/ 	.word	0x00017d20


	//   ....[12]....
        /*00b0*/ 	.word	0x00019470


	//   ....[13]....
        /*00b4*/ 	.word	0x00019480


	//   ....[14]....
        /*00b8*/ 	.word	0x000194b0


	//   ....[15]....
        /*00bc*/ 	.word	0x000194c0


	//   ....[16]....
        /*00c0*/ 	.word	0x0001a330


	//   ....[17]....
        /*00c4*/ 	.word	0x0001a3a0


	//   ....[18]....
        /*00c8*/ 	.word	0x0001a400


	//   ....[19]....
        /*00cc*/ 	.word	0x0001a470


	//----- nvinfo : EIATTR_VRC_CTA_INIT_COUNT
	.align		4
.L_3108:
        /*00d0*/ 	.byte	0x02, 0x4a
	.zero		1
	.zero		1


	//----- nvinfo : EIATTR_EXIT_INSTR_OFFSETS
	.align		4
        /*00d4*/ 	.byte	0x04, 0x1c
        /*00d6*/ 	.short	(.L_3110 - .L_3109)


	//   ....[0]....
.L_3109:
        /*00d8*/ 	.word	0x00000090


	//----- nvinfo : EIATTR_CRS_STACK_SIZE
	.align		4
.L_3110:
        /*00dc*/ 	.byte	0x04, 0x1e
        /*00de*/ 	.short	(.L_3112 - .L_3111)
.L_3111:
        /*00e0*/ 	.word	0x00000000


	//----- nvinfo : EIATTR_CBANK_PARAM_SIZE
	.align		4
.L_3112:
        /*00e4*/ 	.byte	0x03, 0x19
        /*00e6*/ 	.short	0x01d0


	//----- nvinfo : EIATTR_PARAM_CBANK
	.align		4
        /*00e8*/ 	.byte	0x04, 0x0a
        /*00ea*/ 	.short	(.L_3114 - .L_3113)
	.align		4
.L_3113:
        /*00ec*/ 	.word	index@(.nv.constant0._ZN5flash24flash_fwd_splitkv_kernelI23Flash_fwd_kernel_traitsILi64ELi64ELi128ELi4ELb0ELb0EN7cutlass6half_tE19Flash_kernel_traitsILi64ELi64ELi128ELi4ES3_EELb0ELb1ELb0ELb0ELb1ELb1ELb0ELb1EEEvNS_16Flash_fwd_paramsE)
        /*00f0*/ 	.short	0x0380
        /*00f2*/ 	.short	0x01d0


	//----- nvinfo : EIATTR_SW_WAR
	.align		4
.L_3114:
        /*00f4*/ 	.byte	0x04, 0x36
        /*00f6*/ 	.short	(.L_3116 - .L_3115)
.L_3115:
        /*00f8*/ 	.word	0x00000008
.L_3116:


//--------------------- .nv.info._ZN5flash24flash_fwd_splitkv_kernelI23Flash_fwd_kernel_traitsILi64ELi64ELi128ELi4ELb0ELb0EN7cutlass6half_tE19Flash_kernel_traitsILi64ELi64ELi128ELi4ES3_EELb0ELb1ELb1ELb0ELb0ELb0ELb0ELb1EEEvNS_16Flash_fwd_paramsE --------------------------
	.section	.nv.info._ZN5flash24flash_fwd_splitkv_kernelI23Flash_fwd_kernel_traitsILi64ELi64ELi128ELi4ELb0ELb0EN7cutlass6half_tE19Flash_kernel_traitsILi64ELi64ELi128ELi4ES3_EELb0ELb1ELb1ELb0ELb0ELb0ELb0ELb1EEEvNS_16Flash_fwd_paramsE,"",@"SHT_CUDA_INFO"
	.sectionflags	@""
	.align	4


	//----- nvinfo : EIATTR_CUDA_API_VERSION
	.align		4
        /*0000*/ 	.byte	0x04, 0x37
        /*0002*/ 	.short	(.L_3118 - .L_3117)
.L_3117:
        /*0004*/ 	.word	0x00000082


	//----- nvinfo : EIATTR_KPARAM_INFO
	.align		4
.L_3118:
        /*0008*/ 	.byte	0x04, 0x17
        /*000a*/ 	.short	(.L_3120 - .L_3119)
.L_3119:
        /*000c*/ 	.word	0x00000000
        /*0010*/ 	.short	0x0000
        /*0012*/ 	.short	0x0000
        /*0014*/ 	.byte	0x00, 0xf0, 0x41, 0x07


	//----- nvinfo : EIATTR_SPARSE_MMA_MASK
	.align		4
.L_3120:
        /*0018*/ 	.byte	0x03, 0x50
        /*001a*/ 	.short	0x0000


	//----- nvinfo : EIATTR_MAXREG_COUNT
	.align		4
        /*001c*/ 	.byte	0x03, 0x1b
        /*001e*/ 	.short	0x00ff


	//----- nvinfo : EIATTR_NUM_BARRIERS
	.align		4
        /*0020*/ 	.byte	0x02, 0x4c
        /*0022*/ 	.byte	0x01
	.zero		1


	//----- nvinfo : EIATTR_MERCURY_ISA_VERSION
	.align		4
        /*0024*/ 	.byte	0x03, 0x5f
        /*0026*/ 	.short	0x0101


	//----- nvinfo : EIATTR_COOP_GROUP_MASK_REGIDS
	.align		4
        /*0028*/ 	.byte	0x04, 0x29
        /*002a*/ 	.short	(.L_3122 - .L_3121)


	//   ....[0]....
.L_3121:
        /*002c*/ 	.word	0xffffffff


	//   ....[1]....
        /*0030*/ 	.word	0xffffffff


	//   ....[2]....
        /*0034*/ 	.word	0xffffffff


	//   ....[3]....
        /*0038*/ 	.word	0xffffffff


	//   ....[4]....
        /*003c*/ 	.word	0xffffffff


	//   ....[5]....
        /*0040*/ 	.word	0xffffffff


	//   ....[6]....
        /*0044*/ 	.word	0xffffffff


	//   ....[7]....
        /*0048*/ 	.word	0xffffffff


	//   ....[8]....
        /*004c*/ 	.word	0xffffffff


	//   ....[9]....
        /*0050*/ 	.word	0xffffffff


	//   ....[10]....
        /*0054*/ 	.word	0xffffffff


	//   ....[11]....
        /*0058*/ 	.word	0xffffffff


	//   ....[12]....
        /*005c*/ 	.word	0xffffffff


	//   ....[13]....
        /*0060*/ 	.word	0xffffffff


	//   ....[14]....
        /*0064*/ 	.word	0xffffffff


	//   ....[15]....
        /*0068*/ 	.word	0xffffffff


	//   ....[16]....
        /*006c*/ 	.word	0x05000005


	//   ....[17]....
        /*0070*/ 	.word	0x05000005


	//   ....[18]....
        /*0074*/ 	.word	0x05000005


	//   ....[19]....
        /*0078*/ 	.word	0x05000005


	//----- nvinfo : EIATTR_COOP_GROUP_INSTR_OFFSETS
	.align		4
.L_3122:
        /*007c*/ 	.byte	0x04, 0x28
        /*007e*/ 	.short	(.L_3124 - .L_3123)


	//   ....[0]....
.L_3123:
        /*0080*/ 	.word	0x0000fea0


	//   ....[1]....
        /*0084*/ 	.word	0x0000fec0


	//   ....[2]....
        /*0088*/ 	.word	0x0000ff40


	//   ....[3]....
        /*008c*/ 	.word	0x0000ff50


	//   ....[4]....
        /*0090*/ 	.word	0x000151d0


	//   ....[5]....
        /*0094*/ 	.word	0x000151e0


	//   ....[6]....
        /*0098*/ 	.word	0x00015210


	//   ....[7]....
        /*009c*/ 	.word	0x00015220


	//   ....[8]....
        /*00a0*/ 	.word	0x0001aa00


	//   ....[9]....
        /*00a4*/ 	.word	0x0001aa30


	//   ....[10]....
        /*00a8*/ 	.word	0x0001aa50


	//   ....[11]....
        /*00ac*/ 	.word	0x0001aa70


	//   ....[12]....
        /*00b0*/ 	.word	0x0001c1d0


	//   ....[13]....
        /*00b4*/ 	.word	0x0001c1e0


	//   ....[14]....
        /*00b8*/ 	.word	0x0001c210


	//   ....[15]....
        /*00bc*/ 	.word	0x0001c220


	//   ....[16]....
        /*00c0*/ 	.word	0x0001d0a0


	//   ....[17]....
        /*00c4*/ 	.word	0x0001d110


	//   ....[18]....
        /*00c8*/ 	.word	0x0001d170


	//   ....[19]....
        /*00cc*/ 	.word	0x0001d1e0


	//----- nvinfo : EIATTR_VRC_CTA_INIT_COUNT
	.align		4
.L_3124:
        /*00d0*/ 	.byte	0x02, 0x4a
	.zero		1
	.zero		1


	//----- nvinfo : EIATTR_EXIT_INSTR_OFFSETS
	.align		4
        /*00d4*/ 	.byte	0x04, 0x1c
        /*00d6*/ 	.short	(.L_3126 - .L_3125)


	//   ....[0]....
.L_3125:
        /*00d8*/ 	.word	0x00000090


	//----- nvinfo : EIATTR_CRS_STACK_SIZE
	.align		4
.L_3126:
        /*00dc*/ 	.byte	0x04, 0x1e
        /*00de*/ 	.short	(.L_3128 - .L_3127)
.L_3127:
        /*00e0*/ 	.word	0x00000000


	//----- nvinfo : EIATTR_CBANK_PARAM_SIZE
	.align		4
.L_3128:
        /*00e4*/ 	.byte	0x03, 0x19
        /*00e6*/ 	.short	0x01d0


	//----- nvinfo : EIATTR_PARAM_CBANK
	.align		4
        /*00e8*/ 	.byte	0x04, 0x0a
        /*00ea*/ 	.short	(.L_3130 - .L_3129)
	.align		4
.L_3129:
        /*00ec*/ 	.word	index@(.nv.constant0._ZN5flash24flash_fwd_splitkv_kernelI23Flash_fwd_kernel_traitsILi64ELi64ELi128ELi4ELb0ELb0EN7cutlass6half_tE19Flash_kernel_traitsILi64ELi64ELi128ELi4ES3_EELb0ELb1ELb1ELb0ELb0ELb0ELb0ELb1EEEvNS_16Flash_fwd_paramsE)
        /*00f0*/ 	.short	0x0380
        /*00f2*/ 	.short	0x01d0


	//----- nvinfo : EIATTR_SW_WAR
	.align		4
.L_3130:
        /*00f4*/ 	.byte	0x04, 0x36
        /*00f6*/ 	.short	(.L_3132 - .L_3131)
.L_3131:
        /*00f8*/ 	.word	0x00000008
.L_3132:


//--------------------- .nv.info._ZN5flash24flash_fwd_splitkv_kernelI23Flash_fwd_kernel_traitsILi64ELi64ELi128ELi4ELb0ELb0EN7cutlass6half_tE19Flash_kernel_traitsILi64ELi64ELi128ELi4ES3_EELb0ELb1ELb1ELb0ELb0ELb1ELb0ELb1EEEvNS_16Flash_fwd_paramsE --------------------------
	.section	.nv.info._ZN5flash24flash_fwd_splitkv_kernelI23Flash_fwd_kernel_traitsILi64ELi64ELi128ELi4ELb0ELb0EN7cutlass6half_tE19Flash_kernel_traitsILi64ELi64ELi128ELi4ES3_EELb0ELb1ELb1ELb0ELb0ELb1ELb0ELb1EEEvNS_16Flash_fwd_paramsE,"",@"SHT_CUDA_INFO"
	.sectionflags	@""
	.align	4


	//----- nvinfo : EIATTR_CUDA_API_VERSION
	.align		4
        /*0000*/ 	.byte	0x04, 0x37
        /*0002*/ 	.short	(.L_3134 - .L_3133)
.L_3133:
        /*0004*/ 	.word	0x00000082


	//----- nvinfo : EIATTR_KPARAM_INFO
	.align		4
.L_3134:
        /*0008*/ 	.byte	0x04, 0x17
        /*000a*/ 	.short	(.L_3136 - .L_3135)
.L_3135:
        /*000c*/ 	.word	0x00000000
        /*0010*/ 	.short	0x0000
        /*0012*/ 	.short	0x0000
        /*0014*/ 	.byte	0x00, 0xf0, 0x41, 0x07


	//----- nvinfo : EIATTR_SPARSE_MMA_MASK
	.align		4
.L_3136:
        /*0018*/ 	.byte	0x03, 0x50
        /*001a*/ 	.short	0x0000


	//----- nvinfo : EIATTR_MAXREG_COUNT
	.align		4
        /*001c*/ 	.byte	0x03, 0x1b
        /*001e*/ 	.short	0x00ff


	//----- nvinfo : EIATTR_NUM_BARRIERS
	.align		4
        /*0020*/ 	.byte	0x02, 0x4c
        /*0022*/ 	.byte	0x01
	.zero		1


	//----- nvinfo : EIATTR_MERCURY_ISA_VERSION
	.align		4
        /*0024*/ 	.byte	0x03, 0x5f
        /*0026*/ 	.short	0x0101


	//----- nvinfo : EIATTR_COOP_GROUP_MASK_REGIDS
	.align		4
        /*0028*/ 	.byte	0x04, 0x29
        /*002a*/ 	.short	(.L_3138 - .L_3137)


	//   ....[0]....
.L_3137:
        /*002c*/ 	.word	0xffffffff


	//   ....[1]....
        /*0030*/ 	.word	0xffffffff


	//   ....[2]....
        /*0034*/ 	.word	0xffffffff


	//   ....[3]....
        /*0038*/ 	.word	0xffffffff


	//   ....[4]....
        /*003c*/ 	.word	0xffffffff


	//   ....[5]....
        /*0040*/ 	.word	0xffffffff


	//   ....[6]....
        /*0044*/ 	.word	0xffffffff


	//   ....[7]....
        /*0048*/ 	.word	0xffffffff


	//   ....[8]....
        /*004c*/ 	.word	0xffffffff


	//   ....[9]....
        /*0050*/ 	.word	0xffffffff


	//   ....[10]....
        /*0054*/ 	.word	0xffffffff


	//   ....[11]....
        /*0058*/ 	.word	0xffffffff


	//   ....[12]....
        /*005c*/ 	.word	0xffffffff


	//   ....[13]....
        /*0060*/ 	.word	0xffffffff


	//   ....[14]....
        /*0064*/ 	.word	0xffffffff


	//   ....[15]....
        /*0068*/ 	.word	0xffffffff


	//   ....[16]....
        /*006c*/ 	.word	0x05000005


	//   ....[17]....
        /*0070*/ 	.word	0x05000005


	//   ....[18]....
        /*0074*/ 	.word	0x05000005


	//   ....[19]....
        /*0078*/ 	.word	0x05000005


	//----- nvinfo : EIATTR_COOP_GROUP_INSTR_OFFSETS
	.align		4
.L_3138:
        /*007c*/ 	.byte	0x04, 0x28
        /*007e*/ 	.short	(.L_3140 - .L_3139)


	//   ....[0]....
.L_3139:
        /*0080*/ 	.word	0x00010680


	//   ....[1]....
        /*0084*/ 	.word	0x000106a0


	//   ....[2]....
        /*0088*/ 	.word	0x00010720


	//   ....[3]....
        /*008c*/ 	.word	0x00010730


	//   ....[4]....
        /*0090*/ 	.word	0x00016050


	//   ....[5]....
        /*0094*/ 	.word	0x00016060


	//   ....[6]....
        /*0098*/ 	.word	0x00016090


	//   ....[7]....
        /*009c*/ 	.word	0x000160a0


	//   ....[8]....
        /*00a0*/ 	.word	0x0001c080


	//   ....[9]....
        /*00a4*/ 	.word	0x0001c0b0


	//   ....[10]....
        /*00a8*/ 	.word	0x0001c0d0


	//   ....[11]....
        /*00ac*/ 	.word	0x0001c0f0


	//   ....[12]....
        /*00b0*/ 	.word	0x0001d850


	//   ....[13]....
        /*00b4*/ 	.word	0x0001d860


	//   ....[14]....
        /*00b8*/ 	.word	0x0001d890


	//   ....[15]....
        /*00bc*/ 	.word	0x0001d8a0


	//   ....[16]....
        /*00c0*/ 	.word	0x0001e720


	//   ....[17]....
        /*00c4*/ 	.word	0x0001e790


	//   ....[18]....
        /*00c8*/ 	.word	0x0001e7f0


	//   ....[19]....
        /*00cc*/ 	.word	0x0001e860


	//----- nvinfo : EIATTR_VRC_CTA_INIT_COUNT
	.align		4
.L_3140:
        /*00d0*/ 	.byte	0x02, 0x4a
	.zero		1
	.zero		1


	//----- nvinfo : EIATTR_EXIT_INSTR_OFFSETS
	.align		4
        /*00d4*/ 	.byte	0x04, 0x1c
        /*00d6*/ 	.short	(.L_3142 - .L_3141)


	//   ....[0]....
.L_3141:
        /*00d8*/ 	.word	0x00000090


	//----- nvinfo : EIATTR_CRS_STACK_SIZE
	.align		4
.L_3142:
        /*00dc*/ 	.byte	0x04, 0x1e
        /*00de*/ 	.short	(.L_3144 - .L_3143)
.L_3143:
        /*00e0*/ 	.word	0x00000000


	//----- nvinfo : EIATTR_CBANK_PARAM_SIZE
	.align		4
.L_3144:
        /*00e4*/ 	.byte	0x03, 0x19
        /*00e6*/ 	.short	0x01d0


	//----- nvinfo : EIATTR_PARAM_CBANK
	.align		4
        /*00e8*/ 	.byte	0x04, 0x0a
        /*00ea*/ 	.short	(.L_3146 - .L_3145)
	.align		4
.L_3145:
        /*00ec*/ 	.word	index@(.nv.constant0._ZN5flash24flash_fwd_splitkv_kernelI23Flash_fwd_kernel_traitsILi64ELi64ELi128ELi4ELb0ELb0EN7cutlass6half_tE19Flash_kernel_traitsILi64ELi64ELi128ELi4ES3_EELb0ELb1ELb1ELb0ELb0ELb1ELb0ELb1EEEvNS_16Flash_fwd_paramsE)
        /*00f0*/ 	.short	0x0380
        /*00f2*/ 	.short	0x01d0


	//----- nvinfo : EIATTR_SW_WAR
	.align		4
.L_3146:
        /*00f4*/ 	.byte	0x04, 0x36
        /*00f6*/ 	.short	(.L_3148 - .L_3147)
.L_3147:
        /*00f8*/ 	.word	0x00000008
.L_3148:


//--------------------- .nv.info._ZN5flash24flash_fwd_splitkv_kernelI23Flash_fwd_kernel_traitsILi64ELi64ELi128ELi4ELb0ELb0EN7cutlass6half_tE19Flash_kernel_traitsILi64ELi64ELi128ELi4ES3_EELb0ELb1ELb0ELb0ELb1ELb0ELb1ELb0EEEvNS_16Flash_fwd_paramsE --------------------------
	.section	.nv.info._ZN5flash24flash_fwd_splitkv_kernelI23Flash_fwd_kernel_traitsILi64ELi64ELi128ELi4ELb0ELb0EN7cutlass6half_tE19Flash_kernel_traitsILi64ELi64ELi128ELi4ES3_EELb0ELb1ELb0ELb0ELb1ELb0ELb1ELb0EEEvNS_16Flash_fwd_paramsE,"",@"SHT_CUDA_INFO"
	.sectionflags	@""
	.align	4


	//----- nvinfo : EIATTR_CUDA_API_VERSION
	.align		4
        /*0000*/ 	.byte	0x04, 0x37
        /*0002*/ 	.short	(.L_3150 - .L_3149)
.L_3149:
        /*0004*/ 	.word	0x00000082


	//----- nvinfo : EIATTR_KPARAM_INFO
	.align		4
.L_3150:
        /*0008*/ 	.byte	0x04, 0x17
        /*000a*/ 	.short	(.L_3152 - .L_3151)
.L_3151:
        /*000c*/ 	.word	0x00000000
        /*0010*/ 	.short	0x0000
        /*0012*/ 	.short	0x0000
        /*0014*/ 	.byte	0x00, 0xf0, 0x41, 0x07


	//----- nvinfo : EIATTR_SPARSE_MMA_MASK
	.align		4
.L_3152:
        /*0018*/ 	.byte	0x03, 0x50
        /*001a*/ 	.short	0x0000


	//----- nvinfo : EIATTR_MAXREG_COUNT
	.align		4
        /*001c*/ 	.byte	0x03, 0x1b
        /*001e*/ 	.short	0x00ff


	//----- nvinfo : EIATTR_NUM_BARRIERS
	.align		4
        /*0020*/ 	.byte	0x02, 0x4c
        /*0022*/ 	.byte	0x01
	.zero		1


	//----- nvinfo : EIATTR_MERCURY_ISA_VERSION
	.align		4
        /*0024*/ 	.byte	0x03, 0x5f
        /*0026*/ 	.short	0x0101


	//----- nvinfo : EIATTR_COOP_GROUP_MASK_REGIDS
	.align		4
        /*0028*/ 	.byte	0x04, 0x29
        /*002a*/ 	.short	(.L_3154 - .L_3153)


	//   ....[0]....
.L_3153:
        /*002c*/ 	.word	0xffffffff


	//   ....[1]....
        /*0030*/ 	.word	0xffffffff


	//   ....[2]....
        /*0034*/ 	.word	0xffffffff


	//   ....[3]....
        /*0038*/ 	.word	0xffffffff


	//   ....[4]....
        /*003c*/ 	.word	0xffffffff


	//   ....[5]....
        /*0040*/ 	.word	0xffffffff


	//   ....[6]....
        /*0044*/ 	.word	0xffffffff


	//   ....[7]....
        /*0048*/ 	.word	0xffffffff


	//   ....[8]....
        /*004c*/ 	.word	0xffffffff


	//   ....[9]....
        /*0050*/ 	.word	0xffffffff


	//   ....[10]....
        /*0054*/ 	.word	0xffffffff


	//   ....[11]....
        /*0058*/ 	.word	0xffffffff


	//   ....[12]....
        /*005c*/ 	.word	0xffffffff


	//   ....[13]....
        /*0060*/ 	.word	0xffffffff


	//   ....[14]....
        /*0064*/ 	.word	0xffffffff


	//   ....[15]....
        /*0068*/ 	.word	0xffffffff


	//   ....[16]....
        /*006c*/ 	.word	0x05000006


	//   ....[17]....
        /*0070*/ 	.word	0x05000006


	//   ....[18]....
        /*0074*/ 	.word	0x05000006


	//   ....[19]....
        /*0078*/ 	.word	0x05000006


	//----- nvinfo : EIATTR_COOP_GROUP_INSTR_OFFSETS
	.align		4
.L_3154:
        /*007c*/ 	.byte	0x04, 0x28
        /*007e*/ 	.short	(.L_3156 - .L_3155)


	//   ....[0]....
.L_3155:
        /*0080*/ 	.word	0x00004da0


	//   ....[1]....
        /*0084*/ 	.word	0x00004de0


	//   ....[2]....
        /*0088*/ 	.word	0x00004e00


	//   ....[3]....
        /*008c*/ 	.word	0x00004e20


	//   ....[4]....
        /*0090*/ 	.word	0x00008b40


	//   ....[5]....
        /*0094*/ 	.word	0x00008b50


	//   ....[6]....
        /*0098*/ 	.word	0x00008b80


	//   ....[7]....
        /*009c*/ 	.word	0x00008b90


	//   ....[8]....
        /*00a0*/ 	.word	0x0000cf80


	//   ....[9]....
        /*00a4*/ 	.word	0x0000cfb0


	//   ....[10]....
        /*00a8*/ 	.word	0x0000cfe0


	//   ....[11]....
        /*00ac*/ 	.word	0x0000d000


	//   ....[12]....
        /*00b0*/ 	.word	0x0000e760


	//   ....[13]....
        /*00b4*/ 	.word	0x0000e770


	//   ....[14]....
        /*00b8*/ 	.word	0x0000e7a0


	//   ....[15]....
        /*00bc*/ 	.word	0x0000e7b0


	//   ....[16]....
        /*00c0*/ 	.word	0x0000f200


	//   ....[17]....
        /*00c4*/ 	.word	0x0000f270


	//   ....[18]....
        /*00c8*/ 	.word	0x0000f2d0


	//   ....[19]....
        /*00cc*/ 	.word	0x0000f340


	//----- nvinfo : EIATTR_VRC_CTA_INIT_COUNT
	.align		4
.L_3156:
        /*00d0*/ 	.byte	0x02, 0x4a
	.zero		1
	.zero		1


	//----- nvinfo : EIATTR_EXIT_INSTR_OFFSETS
	.align		4
        /*00d4*/ 	.byte	0x04, 0x1c
        /*00d6*/ 	.short	(.L_3158 - .L_3157)


	//   ....[0]....
.L_3157:
        /*00d8*/ 	.word	0x000001f0


	//----- nvinfo : EIATTR_CRS_STACK_SIZE
	.align		4
.L_3158:
        /*00dc*/ 	.byte	0x04, 0x1e
        /*00de*/ 	.short	(.L_3160 - .L_3159)
.L_3159:
        /*00e0*/ 	.word	0x00000000


	//----- nvinfo : EIATTR_CBANK_PARAM_SIZE
	.align		4
.L_3160:
        /*00e4*/ 	.byte	0x03, 0x19
        /*00e6*/ 	.short	0x01d0


	//----- nvinfo : EIATTR_PARAM_CBANK
	.align		4
        /*00e8*/ 	.byte	0x04, 0x0a
        /*00ea*/ 	.short	(.L_3162 - .L_3161)
	.align		4
.L_3161:
        /*00ec*/ 	.word	index@(.nv.constant0._ZN5flash24flash_fwd_splitkv_kernelI23Flash_fwd_kernel_traitsILi64ELi64ELi128ELi4ELb0ELb0EN7cutlass6half_tE19Flash_kernel_traitsILi64ELi64ELi128ELi4ES3_EELb0ELb1ELb0ELb0ELb1ELb0ELb1ELb0EEEvNS_16Flash_fwd_paramsE)
        /*00f0*/ 	.short	0x0380
        /*00f2*/ 	.short	0x01d0


	//----- nvinfo : EIATTR_SW_WAR
	.align		4
.L_3162:
        /*00f4*/ 	.byte	0x04, 0x36
        /*00f6*/ 	.short	(.L_3164 - .L_3163)
.L_3163:
        /*00f8*/ 	.word	0x00000008
.L_3164:


//--------------------- .nv.info._ZN5flash24flash_fwd_splitkv_kernelI23Flash_fwd_kernel_traitsILi64ELi64ELi128ELi4ELb0ELb0EN7cutlass6half_tE19Flash_kernel_traitsILi64ELi64ELi128ELi4ES3_EELb0ELb1ELb0ELb0ELb1ELb1ELb1ELb0EEEvNS_16Flash_fwd_paramsE --------------------------
	.section	.nv.info._ZN5flash24flash_fwd_splitkv_kernelI23Flash_fwd_kernel_traitsILi64ELi64ELi128ELi4ELb0ELb0EN7cutlass6half_tE19Flash_kernel_traitsILi64ELi64ELi128ELi4ES3_EELb0ELb1ELb0ELb0ELb1ELb1ELb1ELb0EEEvNS_16Flash_fwd_paramsE,"",@"SHT_CUDA_INFO"
	.sectionflags	@""
	.align	4


	//----- nvinfo : EIATTR_CUDA_API_VERSION
	.align		4
        /*0000*/ 	.byte	0x04, 0x37
        /*0002*/ 	.short	(.L_3166 - .L_3165)
.L_3165:
        /*0004*/ 	.word	0x00000082


	//----- nvinfo : EIATTR_KPARAM_INFO
	.align		4
.L_3166:
        /*0008*/ 	.byte	0x04, 0x17
        /*000a*/ 	.short	(.L_3168 - .L_3167)
.L_3167:
        /*000c*/ 	.word	0x00000000
        /*0010*/ 	.short	0x0000
        /*0012*/ 	.short	0x0000
        /*0014*/ 	.byte	0x00, 0xf0, 0x41, 0x07


	//----- nvinfo : EIATTR_SPARSE_MMA_MASK
	.align		4
.L_3168:
        /*0018*/ 	.byte	0x03, 0x50
        /*001a*/ 	.short	0x0000


	//----- nvinfo : EIATTR_MAXREG_COUNT
	.align		4
        /*001c*/ 	.byte	0x03, 0x1b
        /*001e*/ 	.short	0x00ff


	//----- nvinfo : EIATTR_NUM_BARRIERS
	.align		4
        /*0020*/ 	.byte	0x02, 0x4c
        /*0022*/ 	.byte	0x01
	.zero		1


	//----- nvinfo : EIATTR_MERCURY_ISA_VERSION
	.align		4
        /*0024*/ 	.byte	0x03, 0x5f
        /*0026*/ 	.short	0x0101


	//----- nvinfo : EIATTR_COOP_GROUP_MASK_REGIDS
	.align		4
        /*0028*/ 	.byte	0x04, 0x29
        /*002a*/ 	.short	(.L_3170 - .L_3169)


	//   ....[0]....
.L_3169:
        /*002c*/ 	.word	0xffffffff


	//   ....[1]....
        /*0030*/ 	.word	0xffffffff


	//   ....[2]....
        /*0034*/ 	.word	0xffffffff


	//   ....[3]....
        /*0038*/ 	.word	0xffffffff


	//   ....[4]....
        /*003c*/ 	.word	0xffffffff


	//   ....[5]....
        /*0040*/ 	.word	0xffffffff


	//   ....[6]....
        /*0044*/ 	.word	0xffffffff


	//   ....[7]....
        /*0048*/ 	.word	0xffffffff


	//   ....[8]....
        /*004c*/ 	.word	0xffffffff


	//   ....[9]....
        /*0050*/ 	.word	0xffffffff


	//   ....[10]....
        /*0054*/ 	.word	0xffffffff


	//   ....[11]....
        /*0058*/ 	.word	0xffffffff


	//   ....[12]....
        /*005c*/ 	.word	0xffffffff


	//   ....[13]....
        /*0060*/ 	.word	0xffffffff


	//   ....[14]....
        /*0064*/ 	.word	0xffffffff


	//   ....[15]....
        /*0068*/ 	.word	0xffffffff


	//   ....[16]....
        /*006c*/ 	.word	0x05000006


	//   ....[17]....
        /*0070*/ 	.word	0x05000006


	//   ....[18]....
        /*0074*/ 	.word	0x05000006


	//   ....[19]....
        /*0078*/ 	.word	0x05000006


	//----- nvinfo : EIATTR_COOP_GROUP_INSTR_OFFSETS
	.align		4
.L_3170:
        /*007c*/ 	.byte	0x04, 0x28
        /*007e*/ 	.short	(.L_3172 - .L_3171)


	//   ....[0]....
.L_3171:
        /*0080*/ 	.word	0x000055e0


	//   ....[1]....
        /*0084*/ 	.word	0x00005600


	//   ....[2]....
        /*0088*/ 	.word	0x00005620


	//   ....[3]....
        /*008c*/ 	.word	0x00005640


	//   ....[4]....
        /*0090*/ 	.word	0x00009b20


	//   ....[5]....
        /*0094*/ 	.word	0x00009b30


	//   ....[6]....
        /*0098*/ 	.word	0x00009b60


	//   ....[7]....
        /*009c*/ 	.word	0x00009b70


	//   ....[8]....
        /*00a0*/ 	.word	0x0000e7a0


	//   ....[9]....
        /*00a4*/ 	.word	0x0000e7d0


	//   ....[10]....
        /*00a8*/ 	.word	0x0000e810


	//   ....[11]....
        /*00ac*/ 	.word	0x0000e820


	//   ....[12]....
        /*00b0*/ 	.word	0x0000ff80


	//   ....[13]....
        /*00b4*/ 	.word	0x0000ff90


	//   ....[14]....
        /*00b8*/ 	.word	0x0000ffc0


	//   ....[15]....
        /*00bc*/ 	.word	0x0000ffd0


	//   ....[16]....
        /*00c0*/ 	.word	0x00010a20


	//   ....[17]....
        /*00c4*/ 	.word	0x00010a90


	//   ....[18]....
        /*00c8*/ 	.word	0x00010af0


	//   ....[19]....
        /*00cc*/ 	.word	0x00010b60


	//----- nvinfo : EIATTR_VRC_CTA_INIT_COUNT
	.align		4
.L_3172:
        /*00d0*/ 	.byte	0x02, 0x4a
	.zero		1
	.zero		1


	//----- nvinfo : EIATTR_EXIT_INSTR_OFFSETS
	.align		4
        /*00d4*/ 	.byte	0x04, 0x1c
        /*00d6*/ 	.short	(.L_3174 - .L_3173)


	//   ....[0]....
.L_3173:
        /*00d8*/ 	.word	0x000001f0


	//----- nvinfo : EIATTR_CRS_STACK_SIZE
	.align		4
.L_3174:
        /*00dc*/ 	.byte	0x04, 0x1e
        /*00de*/ 	.short	(.L_3176 - .L_3175)
.L_3175:
        /*00e0*/ 	.word	0x00000000


	//----- nvinfo : EIATTR_CBANK_PARAM_SIZE
	.align		4
.L_3176:
        /*00e4*/ 	.byte	0x03, 0x19
        /*00e6*/ 	.short	0x01d0


	//----- nvinfo : EIATTR_PARAM_CBANK
	.align		4
        /*00e8*/ 	.byte	0x04, 0x0a
        /*00ea*/ 	.short	(.L_3178 - .L_3177)
	.align		4
.L_3177:
        /*00ec*/ 	.word	index@(.nv.constant0._ZN5flash24flash_fwd_splitkv_kernelI23Flash_fwd_kernel_traitsILi64ELi64ELi128ELi4ELb0ELb0EN7cutlass6half_tE19Flash_kernel_traitsILi64ELi64ELi128ELi4ES3_EELb0ELb1ELb0ELb0ELb1ELb1ELb1ELb0EEEvNS_16Flash_fwd_paramsE)
        /*00f0*/ 	.short	0x0380
        /*00f2*/ 	.short	0x01d0


	//----- nvinfo : EIATTR_SW_WAR
	.align		4
.L_3178:
        /*00f4*/ 	.byte	0x04, 0x36
        /*00f6*/ 	.short	(.L_3180 - .L_3179)
.L_3179:
        /*00f8*/ 	.word	0x00000008
.L_3180:


//--------------------- .nv.info._ZN5flash24flash_fwd_splitkv_kernelI23Flash_fwd_kernel_traitsILi64ELi64ELi128ELi4ELb0ELb0EN7cutlass6half_tE19Flash_kernel_traitsILi64ELi64ELi128ELi4ES3_EELb0ELb1ELb1ELb0ELb0ELb0ELb1ELb0EEEvNS_16Flash_fwd_paramsE --------------------------
	.section	.nv.info._ZN5flash24flash_fwd_splitkv_kernelI23Flash_fwd_kernel_traitsILi64ELi64ELi128ELi4ELb0ELb0EN7cutlass6half_tE19Flash_kernel_traitsILi64ELi64ELi128ELi4ES3_EELb0ELb1ELb1ELb0ELb0ELb0ELb1ELb0EEEvNS_16Flash_fwd_paramsE,"",@"SHT_CUDA_INFO"
	.sectionflags	@""
	.align	4


	//----- nvinfo : EIATTR_CUDA_API_VERSION
	.align		4
        /*0000*/ 	.byte	0x04, 0x37
        /*0002*/ 	.short	(.L_3182 - .L_3181)
.L_3181:
        /*0004*/ 	.word	0x00000082


	//----- nvinfo : EIATTR_KPARAM_INFO
	.align		4
.L_3182:
        /*0008*/ 	.byte	0x04, 0x17
        /*000a*/ 	.short	(.L_3184 - .L_3183)
.L_3183:
        /*000c*/ 	.word	0x00000000
        /*0010*/ 	.short	0x0000
        /*0012*/ 	.short	0x0000
        /*0014*/ 	.byte	0x00, 0xf0, 0x41, 0x07


	//----- nvinfo : EIATTR_SPARSE_MMA_MASK
	.align		4
.L_3184:
        /*0018*/ 	.byte	0x03, 0x50
        /*001a*/ 	.short	0x0000


	//----- nvinfo : EIATTR_MAXREG_COUNT
	.align		4
        /*001c*/ 	.byte	0x03, 0x1b
        /*001e*/ 	.short	0x00ff


	//----- nvinfo : EIATTR_NUM_BARRIERS
	.align		4
        /*0020*/ 	.byte	0x02, 0x4c
        /*0022*/ 	.byte	0x01
	.zero		1


	//----- nvinfo : EIATTR_MERCURY_ISA_VERSION
	.align		4
        /*0024*/ 	.byte	0x03, 0x5f
        /*0026*/ 	.short	0x0101


	//----- nvinfo : EIATTR_COOP_GROUP_MASK_REGIDS
	.align		4
        /*0028*/ 	.byte	0x04, 0x29
        /*002a*/ 	.short	(.L_3186 - .L_3185)


	//   ....[0]....
.L_3185:
        /*002c*/ 	.word	0xffffffff


	//   ....[1]....
        /*0030*/ 	.word	0xffffffff


	//   ....[2]....
        /*0034*/ 	.word	0xffffffff


	//   ....[3]....
        /*0038*/ 	.word	0xffffffff


	//   ....[4]....
        /*003c*/ 	.word	0xffffffff


	//   ....[5]....
        /*0040*/ 	.word	0xffffffff


	//   ....[6]....
        /*0044*/ 	.word	0xffffffff


	//   ....[7]....
        /*0048*/ 	.word	0xffffffff


	//   ....[8]....
        /*004c*/ 	.word	0xffffffff


	//   ....[9]....
        /*0050*/ 	.word	0xffffffff


	//   ....[10]....
        /*0054*/ 	.word	0xffffffff


	//   ....[11]....
        /*0058*/ 	.word	0xffffffff


	//   ....[12]....
        /*005c*/ 	.word	0xffffffff


	//   ....[13]....
        /*0060*/ 	.word	0xffffffff


	//   ....[14]....
        /*0064*/ 	.word	0xffffffff


	//   ....[15]....
        /*0068*/ 	.word	0xffffffff


	//   ....[16]....
        /*006c*/ 	.word	0x05000006


	//   ....[17]....
        /*0070*/ 	.word	0x05000006


	//   ....[18]....
        /*0074*/ 	.word	0x05000006


	//   ....[19]....
        /*0078*/ 	.word	0x05000006


	//----- nvinfo : EIATTR_COOP_GROUP_INSTR_OFFSETS
	.align		4
.L_3186:
        /*007c*/ 	.byte	0x04, 0x28
        /*007e*/ 	.short	(.L_3188 - .L_3187)


	//   ....[0]....
.L_3187:
        /*0080*/ 	.word	0x00006af0


	//   ....[1]....
        /*0084*/ 	.word	0x00006b10


	//   ....[2]....
        /*0088*/ 	.word	0x00006b30


	//   ....[3]....
        /*008c*/ 	.word	0x00006b50


	//   ....[4]....
        /*0090*/ 	.word	0x0000bd50


	//   ....[5]....
        /*0094*/ 	.word	0x0000bd60


	//   ....[6]....
        /*0098*/ 	.word	0x0000bd90


	//   ....[7]....
        /*009c*/ 	.word	0x0000bda0


	//   ....[8]....
        /*00a0*/ 	.word	0x000113e0


	//   ....[9]....
        /*00a4*/ 	.word	0x00011410


	//   ....[10]....
        /*00a8*/ 	.word	0x00011440


	//   ....[11]....
        /*00ac*/ 	.word	0x00011450


	//   ....[12]....
        /*00b0*/ 	.word	0x00012bb0


	//   ....[13]....
        /*00b4*/ 	.word	0x00012bc0


	//   ....[14]....
        /*00b8*/ 	.word	0x00012bf0


	//   ....[15]....
        /*00bc*/ 	.word	0x00012c00


	//   ....[16]....
        /*00c0*/ 	.word	0x000136e0


	//   ....[17]....
        /*00c4*/ 	.word	0x00013750


	//   ....[18]....
        /*00c8*/ 	.word	0x000137b0


	//   ....[19]....
        /*00cc*/ 	.word	0x00013820


	//----- nvinfo : EIATTR_VRC_CTA_INIT_COUNT
	.align		4
.L_3188:
        /*00d0*/ 	.byte	0x02, 0x4a
	.zero		1
	.zero		1


	//----- nvinfo : EIATTR_EXIT_INSTR_OFFSETS
	.align		4
        /*00d4*/ 	.byte	0x04, 0x1c
        /*00d6*/ 	.short	(.L_3190 - .L_3189)


	//   ....[0]....
.L_3189:
        /*00d8*/ 	.word	0x000001f0


	//----- nvinfo : EIATTR_CRS_STACK_SIZE
	.align		4
.L_3190:
        /*00dc*/ 	.byte	0x04, 0x1e
        /*00de*/ 	.short	(.L_3192 - .L_3191)
.L_3191:
        /*00e0*/ 	.word	0x00000000


	//----- nvinfo : EIATTR_CBANK_PARAM_SIZE
	.align		4
.L_3192:
        /*00e4*/ 	.byte	0x03, 0x19
        /*00e6*/ 	.short	0x01d0


	//----- nvinfo : EIATTR_PARAM_CBANK
	.align		4
        /*00e8*/ 	.byte	0x04, 0x0a
        /*00ea*/ 	.short	(.L_3194 - .L_3193)
	.align		4
.L_3193:
        /*00ec*/ 	.word	index@(.nv.constant0._ZN5flash24flash_fwd_splitkv_kernelI23Flash_fwd_kernel_traitsILi64ELi64ELi128ELi4ELb0ELb0EN7cutlass6half_tE19Flash_kernel_traitsILi64ELi64ELi128ELi4ES3_EELb0ELb1ELb1ELb0ELb0ELb0ELb1ELb0EEEvNS_16Flash_fwd_paramsE)
        /*00f0*/ 	.short	0x0380
        /*00f2*/ 	.short	0x01d0


	//----- nvinfo : EIATTR_SW_WAR
	.align		4
.L_3194:
        /*00f4*/ 	.byte	0x04, 0x36
        /*00f6*/ 	.short	(.L_3196 - .L_3195)
.L_3195:
        /*00f8*/ 	.word	0x00000008
.L_3196:


//--------------------- .nv.info._ZN5flash24flash_fwd_splitkv_kernelI23Flash_fwd_kernel_traitsILi64ELi64ELi128ELi4ELb0ELb0EN7cutlass6half_tE19Flash_kernel_traitsILi64ELi64ELi128ELi4ES3_EELb0ELb1ELb1ELb0ELb0ELb1ELb1ELb0EEEvNS_16Flash_fwd_paramsE --------------------------
	.section	.nv.info._ZN5flash24flash_fwd_splitkv_kernelI23Flash_fwd_kernel_traitsILi64ELi64ELi128ELi4ELb0ELb0EN7cutlass6half_tE19Flash_kernel_traitsILi64ELi64ELi128ELi4ES3_EELb0ELb1ELb1ELb0ELb0ELb1ELb1ELb0EEEvNS_16Flash_fwd_paramsE,"",@"SHT_CUDA_INFO"
	.sectionflags	@""
	.align	4


	//----- nvinfo : EIATTR_CUDA_API_VERSION
	.align		4
        /*0000*/ 	.byte	0x04, 0x37
        /*0002*/ 	.short	(.L_3198 - .L_3197)
.L_3197:
        /*0004*/ 	.word	0x00000082


	//----- nvinfo : EIATTR_KPARAM_INFO
	.align		4
.L_3198:
        /*0008*/ 	.byte	0x04, 0x17
        /*000a*/ 	.short	(.L_3200 - .L_3199)
.L_3199:
        /*000c*/ 	.word	0x00000000
        /*0010*/ 	.short	0x0000
        /*0012*/ 	.short	0x0000
        /*0014*/ 	.byte	0x00, 0xf0, 0x41, 0x07


	//----- nvinfo : EIATTR_SPARSE_MMA_MASK
	.align		4
.L_3200:
        /*0018*/ 	.byte	0x03, 0x50
        /*001a*/ 	.short	0x0000


	//----- nvinfo : EIATTR_MAXREG_COUNT
	.align		4
        /*001c*/ 	.byte	0x03, 0x1b
        /*001e*/ 	.short	0x00ff


	//----- nvinfo : EIATTR_NUM_BARRIERS
	.align		4
        /*0020*/ 	.byte	0x02, 0x4c
        /*0022*/ 	.byte	0x01
	.zero		1


	//----- nvinfo : EIATTR_MERCURY_ISA_VERSION
	.align		4
        /*0024*/ 	.byte	0x03, 0x5f
        /*0026*/ 	.short	0x0101


	//----- nvinfo : EIATTR_COOP_GROUP_MASK_REGIDS
	.align		4
        /*0028*/ 	.byte	0x04, 0x29
        /*002a*/ 	.short	(.L_3202 - .L_3201)


	//   ....[0]....
.L_3201:
        /*002c*/ 	.word	0xffffffff


	//   ....[1]....
        /*0030*/ 	.word	0xffffffff


	//   ....[2]....
        /*0034*/ 	.word	0xffffffff


	//   ....[3]....
        /*0038*/ 	.word	0xffffffff


	//   ....[4]....
        /*003c*/ 	.word	0xffffffff


	//   ....[5]....
        /*0040*/ 	.word	0xffffffff


	//   ....[6]....
        /*0044*/ 	.word	0xffffffff


	//   ....[7]....
        /*0048*/ 	.word	0xffffffff


	//   ....[8]....
        /*004c*/ 	.word	0xffffffff


	//   ....[9]....
        /*0050*/ 	.word	0xffffffff


	//   ....[10]....
        /*0054*/ 	.word	0xffffffff


	//   ....[11]....
        /*0058*/ 	.word	0xffffffff


	//   ....[12]....
        /*005c*/ 	.word	0xffffffff


	//   ....[13]....
        /*0060*/ 	.word	0xffffffff


	//   ....[14]....
        /*0064*/ 	.word	0xffffffff


	//   ....[15]....
        /*0068*/ 	.word	0xffffffff


	//   ....[16]....
        /*006c*/ 	.word	0x05000006


	//   ....[17]....
        /*0070*/ 	.word	0x05000006


	//   ....[18]....
        /*0074*/ 	.word	0x05000006


	//   ....[19]....
        /*0078*/ 	.word	0x05000006


	//----- nvinfo : EIATTR_COOP_GROUP_INSTR_OFFSETS
	.align		4
.L_3202:
        /*007c*/ 	.byte	0x04, 0x28
        /*007e*/ 	.short	(.L_3204 - .L_3203)


	//   ....[0]....
.L_3203:
        /*0080*/ 	.word	0x00007320


	//   ....[1]....
        /*0084*/ 	.word	0x00007340


	//   ....[2]....
        /*0088*/ 	.word	0x00007360


	//   ....[3]....
        /*008c*/ 	.word	0x00007380


	//   ....[4]....
        /*0090*/ 	.word	0x0000cdb0


	//   ....[5]....
        /*0094*/ 	.word	0x0000cdd0


	//   ....[6]....
        /*0098*/ 	.word	0x0000cdf0


	//   ....[7]....
        /*009c*/ 	.word	0x0000ce10


	//   ....[8]....
        /*00a0*/ 	.word	0x00012580


	//   ....[9]....
        /*00a4*/ 	.word	0x000125b0


	//   ....[10]....
        /*00a8*/ 	.word	0x000125f0


	//   ....[11]....
        /*00ac*/ 	.word	0x00012600


	//   ....[12]....
        /*00b0*/ 	.word	0x00013d50


	//   ....[13]....
        /*00b4*/ 	.word	0x00013d60


	//   ....[14]....
        /*00b8*/ 	.word	0x00013d90


	//   ....[15]....
        /*00bc*/ 	.word	0x00013da0


	//   ....[16]....
        /*00c0*/ 	.word	0x00014860


	//   ....[17]....
        /*00c4*/ 	.word	0x000148d0


	//   ....[18]....
        /*00c8*/ 	.word	0x00014930


	//   ....[19]....
        /*00cc*/ 	.word	0x000149a0


	//----- nvinfo : EIATTR_VRC_CTA_INIT_COUNT
	.align		4
.L_3204:
        /*00d0*/ 	.byte	0x02, 0x4a
	.zero		1
	.zero		1


	//----- nvinfo : EIATTR_EXIT_INSTR_OFFSETS
	.align		4
        /*00d4*/ 	.byte	0x04, 0x1c
        /*00d6*/ 	.short	(.L_3206 - .L_3205)


	//   ....[0]....
.L_3205:
        /*00d8*/ 	.word	0x000001f0


	//----- nvinfo : EIATTR_CRS_STACK_SIZE
	.align		4
.L_3206:
        /*00dc*/ 	.byte	0x04, 0x1e
        /*00de*/ 	.short	(.L_3208 - .L_3207)
.L_3207:
        /*00e0*/ 	.word	0x00000000


	//----- nvinfo : EIATTR_CBANK_PARAM_SIZE
	.align		4
.L_3208:
        /*00e4*/ 	.byte	0x03, 0x19
        /*00e6*/ 	.short	0x01d0


	//----- nvinfo : EIATTR_PARAM_CBANK
	.align		4
        /*00e8*/ 	.byte	0x04, 0x0a
        /*00ea*/ 	.short	(.L_3210 - .L_3209)
	.align		4
.L_3209:
        /*00ec*/ 	.word	index@(.nv.constant0._ZN5flash24flash_fwd_splitkv_kernelI23Flash_fwd_kernel_traitsILi64ELi64ELi128ELi4ELb0ELb0EN7cutlass6half_tE19Flash_kernel_traitsILi64ELi64ELi128ELi4ES3_EELb0ELb1ELb1ELb0ELb0ELb1ELb1ELb0EEEvNS_16Flash_fwd_paramsE)
        /*00f0*/ 	.short	0x0380
        /*00f2*/ 	.short	0x01d0


	//----- nvinfo : EIATTR_SW_WAR
	.align		4
.L_3210:
        /*00f4*/ 	.byte	0x04, 0x36
        /*00f6*/ 	.short	(.L_3212 - .L_3211)
.L_3211:
        /*00f8*/ 	.word	0x00000008
.L_3212:


//--------------------- .nv.info._ZN5flash24flash_fwd_splitkv_kernelI23Flash_fwd_kernel_traitsILi64ELi64ELi128ELi4ELb0ELb0EN7cutlass6half_tE19Flash_kernel_traitsILi64ELi64ELi128ELi4ES3_EELb0ELb1ELb0ELb0ELb1ELb0ELb1ELb1EEEvNS_16Flash_fwd_paramsE --------------------------
	.section	.nv.info._ZN5flash24flash_fwd_splitkv_kernelI23Flash_fwd_kernel_traitsILi64ELi64ELi128ELi4ELb0ELb0EN7cutlass6half_tE19Flash_kernel_traitsILi64ELi64ELi128ELi4ES3_EELb0ELb1ELb0ELb0ELb1ELb0ELb1ELb1EEEvNS_16Flash_fwd_paramsE,"",@"SHT_CUDA_INFO"
	.sectionflags	@""
	.align	4


	//----- nvinfo : EIATTR_CUDA_API_VERSION
	.align		4
        /*0000*/ 	.byte	0x04, 0x37
        /*0002*/ 	.short	(.L_3214 - .L_3213)
.L_3213:
        /*0004*/ 	.word	0x00000082


	//----- nvinfo : EIATTR_KPARAM_INFO
	.align		4
.L_3214:
        /*0008*/ 	.byte	0x04, 0x17
        /*000a*/ 	.short	(.L_3216 - .L_3215)
.L_3215:
        /*000c*/ 	.word	0x00000000
        /*0010*/ 	.short	0x0000
        /*0012*/ 	.short	0x0000
        /*0014*/ 	.byte	0x00, 0xf0, 0x41, 0x07


	//----- nvinfo : EIATTR_SPARSE_MMA_MASK
	.align		4
.L_3216:
        /*0018*/ 	.byte	0x03, 0x50
        /*001a*/ 	.short	0x0000


	//----- nvinfo : EIATTR_MAXREG_COUNT
	.align		4
        /*001c*/ 	.byte	0x03, 0x1b
        /*001e*/ 	.short	0x00ff


	//----- nvinfo : EIATTR_NUM_BARRIERS
	.align		4
        /*0020*/ 	.byte	0x02, 0x4c
        /*0022*/ 	.byte	0x01
	.zero		1


	//----- nvinfo : EIATTR_MERCURY_ISA_VERSION
	.align		4
        /*0024*/ 	.byte	0x03, 0x5f
        /*0026*/ 	.short	0x0101


	//----- nvinfo : EIATTR_COOP_GROUP_MASK_REGIDS
	.align		4
        /*0028*/ 	.byte	0x04, 0x29
        /*002a*/ 	.short	(.L_3218 - .L_3217)


	//   ....[0]....
.L_3217:
        /*002c*/ 	.word	0xffffffff


	//   ....[1]....
        /*0030*/ 	.word	0xffffffff


	//   ....[2]....
        /*0034*/ 	.word	0xffffffff


	//   ....[3]....
        /*0038*/ 	.word	0xffffffff


	//   ....[4]....
        /*003c*/ 	.word	0xffffffff


	//   ....[5]....
        /*0040*/ 	.word	0xffffffff


	//   ....[6]....
        /*0044*/ 	.word	0xffffffff


	//   ....[7]....
        /*0048*/ 	.word	0xffffffff


	//   ....[8]....
        /*004c*/ 	.word	0xffffffff


	//   ....[9]....
        /*0050*/ 	.word	0xffffffff


	//   ....[10]....
        /*0054*/ 	.word	0xffffffff


	//   ....[11]....
        /*0058*/ 	.word	0xffffffff


	//   ....[12]....
        /*005c*/ 	.word	0xffffffff


	//   ....[13]....
        /*0060*/ 	.word	0xffffffff


	//   ....[14]....
        /*0064*/ 	.word	0xffffffff


	//   ....[15]....
        /*0068*/ 	.word	0xffffffff


	//   ....[16]....
        /*006c*/ 	.word	0x05000006


	//   ....[17]....
        /*0070*/ 	.word	0x05000006


	//   ....[18]....
        /*0074*/ 	.word	0x05000006


	//   ....[19]....
        /*0078*/ 	.word	0x05000006


	//----- nvinfo : EIATTR_COOP_GROUP_INSTR_OFFSETS
	.align		4
.L_3218:
        /*007c*/ 	.byte	0x04, 0x28
        /*007e*/ 	.short	(.L_3220 - .L_3219)


	//   ....[0]....
.L_3219:
        /*0080*/ 	.word	0x0000df60


	//   ....[1]....
        /*0084*/ 	.word	0x0000df80


	//   ....[2]....
        /*0088*/ 	.word	0x0000dfa0


	//   ....[3]....
        /*008c*/ 	.word	0x0000dfc0


	//   ....[4]....
        /*0090*/ 	.word	0x00011f90


	//   ....[5]....
        /*0094*/ 	.word	0x00011fa0


	//   ....[6]....
        /*0098*/ 	.word	0x00011fd0


	//   ....[7]....
        /*009c*/ 	.word	0x00011fe0


	//   ....[8]....
        /*00a0*/ 	.word	0x000163c0


	//   ....[9]....
        /*00a4*/ 	.word	0x000163f0


	//   ....[10]....
        /*00a8*/ 	.word	0x00016430


	//   ....[11]....
        /*00ac*/ 	.word	0x00016440


	//   ....[12]....
        /*00b0*/ 	.word	0x00017b90


	//   ....[13]....
        /*00b4*/ 	.word	0x00017ba0


	//   ....[14]....
        /*00b8*/ 	.word	0x00017bd0


	//   ....[15]....
        /*00bc*/ 	.word	0x00017be0


	//   ....[16]....
        /*00c0*/ 	.word	0x00018690


	//   ....[17]....
        /*00c4*/ 	.word	0x00018700


	//   ....[18]....
        /*00c8*/ 	.word	0x00018760


	//   ....[19]....
        /*00cc*/ 	.word	0x000187d0


	//----- nvinfo : EIATTR_VRC_CTA_INIT_COUNT
	.align		4
.L_3220:
        /*00d0*/ 	.byte	0x02, 0x4a
	.zero		1
	.zero		1


	//----- nvinfo : EIATTR_EXIT_INSTR_OFFSETS
	.align		4
        /*00d4*/ 	.byte	0x04, 0x1c
        /*00d6*/ 	.short	(.L_3222 - .L_3221)


	//   ....[0]....
.L_3221:
        /*00d8*/ 	.word	0x000001f0


	//----- nvinfo : EIATTR_CRS_STACK_SIZE
	.align		4
.L_3222:
        /*00dc*/ 	.byte	0x04, 0x1e
        /*00de*/ 	.short	(.L_3224 - .L_3223)
.L_3223:
        /*00e0*/ 	.word	0x00000000


	//----- nvinfo : EIATTR_CBANK_PARAM_SIZE
	.align		4
.L_3224:
        /*00e4*/ 	.byte	0x03, 0x19
        /*00e6*/ 	.short	0x01d0


	//----- nvinfo : EIATTR_PARAM_CBANK
	.align		4
        /*00e8*/ 	.byte	0x04, 0x0a
        /*00ea*/ 	.short	(.L_3226 - .L_3225)
	.align		4
.L_3225:
        /*00ec*/ 	.word	index@(.nv.constant0._ZN5flash24flash_fwd_splitkv_kernelI23Flash_fwd_kernel_traitsILi64ELi64ELi128ELi4ELb0ELb0EN7cutlass6half_tE19Flash_kernel_traitsILi64ELi64ELi128ELi4ES3_EELb0ELb1ELb0ELb0ELb1ELb0ELb1ELb1EEEvNS_16Flash_fwd_paramsE)
        /*00f0*/ 	.short	0x0380
        /*00f2*/ 	.short	0x01d0


	//----- nvinfo : EIATTR_SW_WAR
	.align		4
.L_3226:
        /*00f4*/ 	.byte	0x04, 0x36
        /*00f6*/ 	.short	(.L_3228 - .L_3227)
.L_3227:
        /*00f8*/ 	.word	0x00000008
.L_3228:


//--------------------- .nv.info._ZN5flash24flash_fwd_splitkv_kernelI23Flash_fwd_kernel_traitsILi64ELi64ELi128ELi4ELb0ELb0EN7cutlass6half_tE19Flash_kernel_traitsILi64ELi64ELi128ELi4ES3_EELb0ELb1ELb0ELb0ELb1ELb1ELb1ELb1EEEvNS_16Flash_fwd_paramsE --------------------------
	.section	.nv.info._ZN5flash24flash_fwd_splitkv_kernelI23Flash_fwd_kernel_traitsILi64ELi64ELi128ELi4ELb0ELb0EN7cutlass6half_tE19Flash_kernel_traitsILi64ELi64ELi128ELi4ES3_EELb0ELb1ELb0ELb0ELb1ELb1ELb1ELb1EEEvNS_16Flash_fwd_paramsE,"",@"SHT_CUDA_INFO"
	.sectionflags	@""
	.align	4


	//----- nvinfo : EIATTR_CUDA_API_VERSION
	.align		4
        /*0000*/ 	.byte	0x04, 0x37
        /*0002*/ 	.short	(.L_3230 - .L_3229)
.L_3229:
        /*0004*/ 	.word	0x00000082


	//----- nvinfo : EIATTR_KPARAM_INFO
	.align		4
.L_3230:
        /*0008*/ 	.byte	0x04, 0x17
        /*000a*/ 	.short	(.L_3232 - .L_3231)
.L_3231:
        /*000c*/ 	.word	0x00000000
        /*0010*/ 	.short	0x0000
        /*0012*/ 	.short	0x0000
        /*0014*/ 	.byte	0x00, 0xf0, 0x41, 0x07


	//----- nvinfo : EIATTR_SPARSE_MMA_MASK
	.align		4
.L_3232:
        /*0018*/ 	.byte	0x03, 0x50
        /*001a*/ 	.short	0x0000


	//----- nvinfo : EIATTR_MAXREG_COUNT
	.align		4
        /*001c*/ 	.byte	0x03, 0x1b
        /*001e*/ 	.short	0x00ff


	//----- nvinfo : EIATTR_NUM_BARRIERS
	.align		4
        /*0020*/ 	.byte	0x02, 0x4c
        /*0022*/ 	.byte	0x01
	.zero		1


	//----- nvinfo : EIATTR_MERCURY_ISA_VERSION
	.align		4
        /*0024*/ 	.byte	0x03, 0x5f
        /*0026*/ 	.short	0x0101


	//----- nvinfo : EIATTR_COOP_GROUP_MASK_REGIDS
	.align		4
        /*0028*/ 	.byte	0x04, 0x29
        /*002a*/ 	.short	(.L_3234 - .L_3233)


	//   ....[0]....
.L_3233:
        /*002c*/ 	.word	0xffffffff


	//   ....[1]....
        /*0030*/ 	.word	0xffffffff


	//   ....[2]....
        /*0034*/ 	.word	0xffffffff


	//   ....[3]....
        /*0038*/ 	.word	0xffffffff


	//   ....[4]....
        /*003c*/ 	.word	0xffffffff


	//   ....[5]....
        /*0040*/ 	.word	0xffffffff


	//   ....[6]....
        /*0044*/ 	.word	0xffffffff


	//   ....[7]....
        /*0048*/ 	.word	0xffffffff


	//   ....[8]....
        /*004c*/ 	.word	0xffffffff


	//   ....[9]....
        /*0050*/ 	.word	0xffffffff


	//   ....[10]....
        /*0054*/ 	.word	0xffffffff


	//   ....[11]....
        /*0058*/ 	.word	0xffffffff


	//   ....[12]....
        /*005c*/ 	.word	0xffffffff


	//   ....[13]....
        /*0060*/ 	.word	0xffffffff


	//   ....[14]....
        /*0064*/ 	.word	0xffffffff


	//   ....[15]....
        /*0068*/ 	.word	0xffffffff


	//   ....[16]....
        /*006c*/ 	.word	0x05000006


	//   ....[17]....
        /*0070*/ 	.word	0x05000006


	//   ....[18]....
        /*0074*/ 	.word	0x05000006


	//   ....[19]....
        /*0078*/ 	.word	0x05000006


	//----- nvinfo : EIATTR_COOP_GROUP_INSTR_OFFSETS
	.align		4
.L_3234:
        /*007c*/ 	.byte	0x04, 0x28
        /*007e*/ 	.short	(.L_3236 - .L_3235)


	//   ....[0]....
.L_3235:
        /*0080*/ 	.word	0x0000e750


	//   ....[1]....
        /*0084*/ 	.word	0x0000e790


	//   ....[2]....
        /*0088*/ 	.word	0x0000e7b0


	//   ....[3]....
        /*008c*/ 	.word	0x0000e7d0


	//   ....[4]....
        /*0090*/ 	.word	0x00012f30


	//   ....[5]....
        /*0094*/ 	.word	0x00012fd0


	//   ....[6]....
        /*0098*/ 	.word	0x00012ff0


	//   ....[7]....
        /*009c*/ 	.word	0x00013010


	//   ....[8]....
        /*00a0*/ 	.word	0x00017c10


	//   ....[9]....
        /*00a4*/ 	.word	0x00017c40


	//   ....[10]....
        /*00a8*/ 	.word	0x00017c80


	//   ....[11]....
        /*00ac*/ 	.word	0x00017c90


	//   ....[12]....
        /*00b0*/ 	.word	0x000193e0


	//   ....[13]....
        /*00b4*/ 	.word	0x000193f0


	//   ....[14]....
        /*00b8*/ 	.word	0x00019420


	//   ....[15]....
        /*00bc*/ 	.word	0x00019430


	//   ....[16]....
        /*00c0*/ 	.word	0x00019ee0


	//   ....[17]....
        /*00c4*/ 	.word	0x00019f50


	//   ....[18]....
        /*00c8*/ 	.word	0x00019fb0


	//   ....[19]....
        /*00cc*/ 	.word	0x0001a020


	//----- nvinfo : EIATTR_VRC_CTA_INIT_COUNT
	.align		4
.L_3236:
        /*00d0*/ 	.byte	0x02, 0x4a
	.zero		1
	.zero		1


	//----- nvinfo : EIATTR_EXIT_INSTR_OFFSETS
	.align		4
        /*00d4*/ 	.byte	0x04, 0x1c
        /*00d6*/ 	.short	(.L_3238 - .L_3237)


	//   ....[0]....
.L_3237:
        /*00d8*/ 	.word	0x000001f0


	//----- nvinfo : EIATTR_CRS_STACK_SIZE
	.align		4
.L_3238:
        /*00dc*/ 	.byte	0x04, 0x1e
        /*00de*/ 	.short	(.L_3240 - .L_3239)
.L_3239:
        /*00e0*/ 	.word	0x00000000


	//----- nvinfo : EIATTR_CBANK_PARAM_SIZE
	.align		4
.L_3240:
        /*00e4*/ 	.byte	0x03, 0x19
        /*00e6*/ 	.short	0x01d0


	//----- nvinfo : EIATTR_PARAM_CBANK
	.align		4
        /*00e8*/ 	.byte	0x04, 0x0a
        /*00ea*/ 	.short	(.L_3242 - .L_3241)
	.align		4
.L_3241:
        /*00ec*/ 	.word	index@(.nv.constant0._ZN5flash24flash_fwd_splitkv_kernelI23Flash_fwd_kernel_traitsILi64ELi64ELi128ELi4ELb0ELb0EN7cutlass6half_tE19Flash_kernel_traitsILi64ELi64ELi128ELi4ES3_EELb0ELb1ELb0ELb0ELb1ELb1ELb1ELb1EEEvNS_16Flash_fwd_paramsE)
        /*00f0*/ 	.short	0x0380
        /*00f2*/ 	.short	0x01d0


	//----- nvinfo : EIATTR_SW_WAR
	.align		4
.L_3242:
        /*00f4*/ 	.byte	0x04, 0x36
        /*00f6*/ 	.short	(.L_3244 - .L_3243)
.L_3243:
        /*00f8*/ 	.word	0x00000008
.L_3244:


//--------------------- .nv.info._ZN5flash24flash_fwd_splitkv_kernelI23Flash_fwd_kernel_traitsILi64ELi64ELi128ELi4ELb0ELb0EN7cutlass6half_tE19Flash_kernel_traitsILi64ELi64ELi128ELi4ES3_EELb0ELb1ELb1ELb0ELb0ELb0ELb1ELb1EEEvNS_16Flash_fwd_paramsE --------------------------
	.section	.nv.info._ZN5flash24flash_fwd_splitkv_kernelI23Flash_fwd_kernel_traitsILi64ELi64ELi128ELi4ELb0ELb0EN7cutlass6half_tE19Flash_kernel_traitsILi64ELi64ELi128ELi4ES3_EELb0ELb1ELb1ELb0ELb0ELb0ELb1ELb1EEEvNS_16Flash_fwd_paramsE,"",@"SHT_CUDA_INFO"
	.sectionflags	@""
	.align	4


	//----- nvinfo : EIATTR_CUDA_API_VERSION
	.align		4
        /*0000*/ 	.byte	0x04, 0x37
        /*0002*/ 	.short	(.L_3246 - .L_3245)
.L_3245:
        /*0004*/ 	.word	0x00000082


	//----- nvinfo : EIATTR_KPARAM_INFO
	.align		4
.L_3246:
        /*0008*/ 	.byte	0x04, 0x17
        /*000a*/ 	.short	(.L_3248 - .L_3247)
.L_3247:
        /*000c*/ 	.word	0x00000000
        /*0010*/ 	.short	0x0000
        /*0012*/ 	.short	0x0000
        /*0014*/ 	.byte	0x00, 0xf0, 0x41, 0x07


	//----- nvinfo : EIATTR_SPARSE_MMA_MASK
	.align		4
.L_3248:
        /*0018*/ 	.byte	0x03, 0x50
        /*001a*/ 	.short	0x0000


	//----- nvinfo : EIATTR_MAXREG_COUNT
	.align		4
        /*001c*/ 	.byte	0x03, 0x1b
        /*001e*/ 	.short	0x00ff


	//----- nvinfo : EIATTR_NUM_BARRIERS
	.align		4
        /*0020*/ 	.byte	0x02, 0x4c
        /*0022*/ 	.byte	0x01
	.zero		1


	//----- nvinfo : EIATTR_MERCURY_ISA_VERSION
	.align		4
        /*0024*/ 	.byte	0x03, 0x5f
        /*0026*/ 	.short	0x0101


	//----- nvinfo : EIATTR_COOP_GROUP_MASK_REGIDS
	.align		4
        /*0028*/ 	.byte	0x04, 0x29
        /*002a*/ 	.short	(.L_3250 - .L_3249)


	//   ....[0]....
.L_3249:
        /*002c*/ 	.word	0xffffffff


	//   ....[1]....
        /*0030*/ 	.word	0xffffffff


	//   ....[2]....
        /*0034*/ 	.word	0xffffffff


	//   ....[3]....
        /*0038*/ 	.word	0xffffffff


	//   ....[4]....
        /*003c*/ 	.word	0xffffffff


	//   ....[5]....
        /*0040*/ 	.word	0xffffffff


	//   ....[6]....
        /*0044*/ 	.word	0xffffffff


	//   ....[7]....
        /*0048*/ 	.word	0xffffffff


	//   ....[8]....
        /*004c*/ 	.word	0xffffffff


	//   ....[9]....
        /*0050*/ 	.word	0xffffffff


	//   ....[10]....
        /*0054*/ 	.word	0xffffffff


	//   ....[11]....
        /*0058*/ 	.word	0xffffffff


	//   ....[12]....
        /*005c*/ 	.word	0xffffffff


	//   ....[13]....
        /*0060*/ 	.word	0xffffffff


	//   ....[14]....
        /*0064*/ 	.word	0xffffffff


	//   ....[15]....
        /*0068*/ 	.word	0xffffffff


	//   ....[16]....
        /*006c*/ 	.word	0x05000007


	//   ....[17]....
        /*0070*/ 	.word	0x05000007


	//   ....[18]....
        /*0074*/ 	.word	0x05000007


	//   ....[19]....
        /*0078*/ 	.word	0x05000007


	//----- nvinfo : EIATTR_COOP_GROUP_INSTR_OFFSETS
	.align		4
.L_3250:
        /*007c*/ 	.byte	0x04, 0x28
        /*007e*/ 	.short	(.L_3252 - .L_3251)


	//   ....[0]....
.L_3251:
        /*0080*/ 	.word	0x0000fe70


	//   ....[1]....
        /*0084*/ 	.word	0x0000ff00


	//   ....[2]....
        /*0088*/ 	.word	0x0000ff20


	//   ....[3]....
        /*008c*/ 	.word	0x0000ff40


	//   ....[4]....
        /*0090*/ 	.word	0x000151a0


	//   ....[5]....
        /*0094*/ 	.word	0x000151b0


	//   ....[6]....
        /*0098*/ 	.word	0x000151e0


	//   ....[7]....
        /*009c*/ 	.word	0x000151f0


	//   ....[8]....
        /*00a0*/ 	.word	0x0001a750


	//   ....[9]....
        /*00a4*/ 	.word	0x0001a780


	//   ....[10]....
        /*00a8*/ 	.word	0x0001a7a0


	//   ....[11]....
        /*00ac*/ 	.word	0x0001a7c0


	//   ....[12]....
        /*00b0*/ 	.word	0x0001bf20


	//   ....[13]....
        /*00b4*/ 	.word	0x0001bf30


	//   ....[14]....
        /*00b8*/ 	.word	0x0001bf60


	//   ....[15]....
        /*00bc*/ 	.word	0x0001bf70


	//   ....[16]....
        /*00c0*/ 	.word	0x0001ca40


	//   ....[17]....
        /*00c4*/ 	.word	0x0001cab0


	//   ....[18]....
        /*00c8*/ 	.word	0x0001cb10


	//   ....[19]....
        /*00cc*/ 	.word	0x0001cb80


	//----- nvinfo : EIATTR_VRC_CTA_INIT_COUNT
	.align		4
.L_3252:
        /*00d0*/ 	.byte	0x02, 0x4a
	.zero		1
	.zero		1


	//----- nvinfo : EIATTR_EXIT_INSTR_OFFSETS
	.align		4
        /*00d4*/ 	.byte	0x04, 0x1c
        /*00d6*/ 	.short	(.L_3254 - .L_3253)


	//   ....[0]....
.L_3253:
        /*00d8*/ 	.word	0x000001f0


	//----- nvinfo : EIATTR_CRS_STACK_SIZE
	.align		4
.L_3254:
        /*00dc*/ 	.byte	0x04, 0x1e
        /*00de*/ 	.short	(.L_3256 - .L_3255)
.L_3255:
        /*00e0*/ 	.word	0x00000000


	//----- nvinfo : EIATTR_CBANK_PARAM_SIZE
	.align		4
.L_3256:
        /*00e4*/ 	.byte	0x03, 0x19
        /*00e6*/ 	.short	0x01d0


	//----- nvinfo : EIATTR_PARAM_CBANK
	.align		4
        /*00e8*/ 	.byte	0x04, 0x0a
        /*00ea*/ 	.short	(.L_3258 - .L_3257)
	.align		4
.L_3257:
        /*00ec*/ 	.word	index@(.nv.constant0._ZN5flash24flash_fwd_splitkv_kernelI23Flash_fwd_kernel_traitsILi64ELi64ELi128ELi4ELb0ELb0EN7cutlass6half_tE19Flash_kernel_traitsILi64ELi64ELi128ELi4ES3_EELb0ELb1ELb1ELb0ELb0ELb0ELb1ELb1EEEvNS_16Flash_fwd_paramsE)
        /*00f0*/ 	.short	0x0380
        /*00f2*/ 	.short	0x01d0


	//----- nvinfo : EIATTR_SW_WAR
	.align		4
.L_3258:
        /*00f4*/ 	.byte	0x04, 0x36
        /*00f6*/ 	.short	(.L_3260 - .L_3259)
.L_3259:
        /*00f8*/ 	.word	0x00000008
.L_3260:


//--------------------- .nv.info._ZN5flash24flash_fwd_splitkv_kernelI23Flash_fwd_kernel_traitsILi64ELi64ELi128ELi4ELb0ELb0EN7cutlass6half_tE19Flash_kernel_traitsILi64ELi64ELi128ELi4ES3_EELb0ELb1ELb1ELb0ELb0ELb1ELb1ELb1EEEvNS_16Flash_fwd_paramsE --------------------------
	.section	.nv.info._ZN5flash24flash_fwd_splitkv_kernelI23Flash_fwd_kernel_traitsILi64ELi64ELi128ELi4ELb0ELb0EN7cutlass6half_tE19Flash_kernel_traitsILi64ELi64ELi128ELi4ES3_EELb0ELb1ELb1ELb0ELb0ELb1ELb1ELb1EEEvNS_16Flash_fwd_paramsE,"",@"SHT_CUDA_INFO"
	.sectionflags	@""
	.align	4


	//----- nvinfo : EIATTR_CUDA_API_VERSION
	.align		4
        /*0000*/ 	.byte	0x04, 0x37
        /*0002*/ 	.short	(.L_3262 - .L_3261)
.L_3261:
        /*0004*/ 	.word	0x00000082


	//----- nvinfo : EIATTR_KPARAM_INFO
	.align		4
.L_3262:
        /*0008*/ 	.byte	0x04, 0x17
        /*000a*/ 	.short	(.L_3264 - .L_3263)
.L_3263:
        /*000c*/ 	.word	0x00000000
        /*0010*/ 	.short	0x0000
        /*0012*/ 	.short	0x0000
        /*0014*/ 	.byte	0x00, 0xf0, 0x41, 0x07


	//----- nvinfo : EIATTR_SPARSE_MMA_MASK
	.align		4
.L_3264:
        /*0018*/ 	.byte	0x03, 0x50
        /*001a*/ 	.short	0x0000


	//----- nvinfo : EIATTR_MAXREG_COUNT
	.align		4
        /*001c*/ 	.byte	0x03, 0x1b
        /*001e*/ 	.short	0x00ff


	//----- nvinfo : EIATTR_NUM_BARRIERS
	.align		4
        /*0020*/ 	.byte	0x02, 0x4c
        /*0022*/ 	.byte	0x01
	.zero		1


	//----- nvinfo : EIATTR_MERCURY_ISA_VERSION
	.align		4
        /*0024*/ 	.byte	0x03, 0x5f
        /*0026*/ 	.short	0x0101


	//----- nvinfo : EIATTR_COOP_GROUP_MASK_REGIDS
	.align		4
        /*0028*/ 	.byte	0x04, 0x29
        /*002a*/ 	.short	(.L_3266 - .L_3265)


	//   ....[0]....
.L_3265:
        /*002c*/ 	.word	0xffffffff


	//   ....[1]....
        /*0030*/ 	.word	0xffffffff


	//   ....[2]....
        /*0034*/ 	.word	0xffffffff


	//   ....[3]....
        /*0038*/ 	.word	0xffffffff


	//   ....[4]....
        /*003c*/ 	.word	0xffffffff


	//   ....[5]....
        /*0040*/ 	.word	0xffffffff


	//   ....[6]....
        /*0044*/ 	.word	0xffffffff


	//   ....[7]....
        /*0048*/ 	.word	0xffffffff


	//   ....[8]....
        /*004c*/ 	.word	0xffffffff


	//   ....[9]....
        /*0050*/ 	.word	0xffffffff


	//   ....[10]....
        /*0054*/ 	.word	0xffffffff


	//   ....[11]....
        /*0058*/ 	.word	0xffffffff


	//   ....[12]....
        /*005c*/ 	.word	0xffffffff


	//   ....[13]....
        /*0060*/ 	.word	0xffffffff


	//   ....[14]....
        /*0064*/ 	.word	0xffffffff


	//   ....[15]....
        /*0068*/ 	.word	0xffffffff


	//   ....[16]....
        /*006c*/ 	.word	0x05000007


	//   ....[17]....
        /*0070*/ 	.word	0x05000007


	//   ....[18]....
        /*0074*/ 	.word	0x05000007


	//   ....[19]....
        /*0078*/ 	.word	0x05000007


	//----- nvinfo : EIATTR_COOP_GROUP_INSTR_OFFSETS
	.align		4
.L_3266:
        /*007c*/ 	.byte	0x04, 0x28
        /*007e*/ 	.short	(.L_3268 - .L_3267)


	//   ....[0]....
.L_3267:
        /*0080*/ 	.word	0x000106f0


	//   ....[1]....
        /*0084*/ 	.word	0x00010710


	//   ....[2]....
        /*0088*/ 	.word	0x00010730


	//   ....[3]....
        /*008c*/ 	.word	0x00010750


	//   ....[4]....
        /*0090*/ 	.word	0x000160f0


	//   ....[5]....
        /*0094*/ 	.word	0x00016100


	//   ....[6]....
        /*0098*/ 	.word	0x00016130


	//   ....[7]....
        /*009c*/ 	.word	0x00016140


	//   ....[8]....
        /*00a0*/ 	.word	0x0001bea0


	//   ....[9]....
        /*00a4*/ 	.word	0x0001bed0


	//   ....[10]....
        /*00a8*/ 	.word	0x0001bef0


	//   ....[11]....
        /*00ac*/ 	.word	0x0001bf10


	//   ....[12]....
        /*00b0*/ 	.word	0x0001d670


	//   ....[13]....
        /*00b4*/ 	.word	0x0001d680


	//   ....[14]....
        /*00b8*/ 	.word	0x0001d6b0


	//   ....[15]....
        /*00bc*/ 	.word	0x0001d6c0


	//   ....[16]....
        /*00c0*/ 	.word	0x0001e190


	//   ....[17]....
        /*00c4*/ 	.word	0x0001e200


	//   ....[18]....
        /*00c8*/ 	.word	0x0001e260


	//   ....[19]....
        /*00cc*/ 	.word	0x0001e2d0


	//----- nvinfo : EIATTR_VRC_CTA_INIT_COUNT
	.align		4
.L_3268:
        /*00d0*/ 	.byte	0x02, 0x4a
	.zero		1
	.zero		1


	//----- nvinfo : EIATTR_EXIT_INSTR_OFFSETS
	.align		4
        /*00d4*/ 	.byte	0x04, 0x1c
        /*00d6*/ 	.short	(.L_3270 - .L_3269)


	//   ....[0]....
.L_3269:
        /*00d8*/ 	.word	0x000001f0


	//----- nvinfo : EIATTR_CRS_STACK_SIZE
	.align		4
.L_3270:
        /*00dc*/ 	.byte	0x04, 0x1e
        /*00de*/ 	.short	(.L_3272 - .L_3271)
.L_3271:
        /*00e0*/ 	.word	0x00000000


	//----- nvinfo : EIATTR_CBANK_PARAM_SIZE
	.align		4
.L_3272:
        /*00e4*/ 	.byte	0x03, 0x19
        /*00e6*/ 	.short	0x01d0


	//----- nvinfo : EIATTR_PARAM_CBANK
	.align		4
        /*00e8*/ 	.byte	0x04, 0x0a
        /*00ea*/ 	.short	(.L_3274 - .L_3273)
	.align		4
.L_3273:
        /*00ec*/ 	.word	index@(.nv.constant0._ZN5flash24flash_fwd_splitkv_kernelI23Flash_fwd_kernel_traitsILi64ELi64ELi128ELi4ELb0ELb0EN7cutlass6half_tE19Flash_kernel_traitsILi64ELi64ELi128ELi4ES3_EELb0ELb1ELb1ELb0ELb0ELb1ELb1ELb1EEEvNS_16Flash_fwd_paramsE)
        /*00f0*/ 	.short	0x0380
        /*00f2*/ 	.short	0x01d0


	//----- nvinfo : EIATTR_SW_WAR
	.align		4
.L_3274:
        /*00f4*/ 	.byte	0x04, 0x36
        /*00f6*/ 	.short	(.L_3276 - .L_3275)
.L_3275:
        /*00f8*/ 	.word	0x00000008
.L_3276:


//--------------------- .nv.callgraph             --------------------------
	.section	.nv.callgraph,"",@"SHT_CUDA_CALLGRAPH"
	.align	4
	.sectionentsize	8
	.align		4
        /*0000*/ 	.word	0x00000000
	.align		4
        /*0004*/ 	.word	0xffffffff
	.align		4
        /*0008*/ 	.word	0x00000000
	.align		4
        /*000c*/ 	.word	0xfffffffe
	.align		4
        /*0010*/ 	.word	0x00000000
	.align		4
        /*0014*/ 	.word	0xfffffffd
	.align		4
        /*0018*/ 	.word	0x00000000
	.align		4
        /*001c*/ 	.word	0xfffffffc


//--------------------- .nv.constant4             --------------------------
	.section	.nv.constant4,"a",@progbits
	.align	8
	.align		8
.nv.constant4:
        /*0000*/ 	.dword	_ZN71_INTERNAL_de8194f4_35_flash_fwd_split_hdim64_fp16_sm80_cu_6987f922_31764cuda3std3__45__cpo5beginE
	.align		8
        /*0008*/ 	.dword	_ZN71_INTERNAL_de8194f4_35_flash_fwd_split_hdim64_fp16_sm80_cu_6987f922_31764cuda3std3__45__cpo3endE
	.align		8
        /*0010*/ 	.dword	_ZN71_INTERNAL_de8194f4_35_flash_fwd_split_hdim64_fp16_sm80_cu_6987f922_31764cuda3std3__45__cpo6cbeginE
	.align		8
        /*0018*/ 	.dword	_ZN71_INTERNAL_de8194f4_35_flash_fwd_split_hdim64_fp16_sm80_cu_6987f922_31764cuda3std3__45__cpo4cendE
	.align		8
        /*0020*/ 	.dword	_ZN71_INTERNAL_de8194f4_35_flash_fwd_split_hdim64_fp16_sm80_cu_6987f922_31764cuda3std3__473_GLOBAL__N__de8194f4_35_flash_fwd_split_hdim64_fp16_sm80_cu_6987f922_31766ignoreE
	.align		8
        /*0028*/ 	.dword	_ZN71_INTERNAL_de8194f4_35_flash_fwd_split_hdim64_fp16_sm80_cu_6987f922_31764cuda3std3__419piecewise_constructE
	.align		8
        /*0030*/ 	.dword	_ZN71_INTERNAL_de8194f4_35_flash_fwd_split_hdim64_fp16_sm80_cu_6987f922_31764cuda3std3__48in_placeE
	.align		8
        /*0038*/ 	.dword	_ZN71_INTERNAL_de8194f4_35_flash_fwd_split_hdim64_fp16_sm80_cu_6987f922_31764cuda3std6ranges3__45__cpo4swapE
	.align		8
        /*0040*/ 	.dword	_ZN71_INTERNAL_de8194f4_35_flash_fwd_split_hdim64_fp16_sm80_cu_6987f922_31764cuda3std6ranges3__45__cpo9iter_moveE
	.align		8
        /*0048*/ 	.dword	_ZN71_INTERNAL_de8194f4_35_flash_fwd_split_hdim64_fp16_sm80_cu_6987f922_31764cute7productE
	.align		8
        /*0050*/ 	.dword	_ZN71_INTERNAL_de8194f4_35_flash_fwd_split_hdim64_fp16_sm80_cu_6987f922_31764cute1_E


//--------------------- .text._ZN5flash32flash_fwd_splitkv_combine_kernelI23Flash_fwd_kernel_traitsILi64ELi64ELi256ELi4ELb0ELb0EN7cutlass6half_tE19Flash_kernel_traitsILi64ELi64ELi256ELi4ES3_EELi8ELi7ELb0EEEvNS_16Flash_fwd_paramsE --------------------------
	.section	.text._ZN5flash32flash_fwd_splitkv_combine_kernelI23Flash_fwd_kernel_traitsILi64ELi64ELi256ELi4ELb0ELb0EN7cutlass6half_tE19Flash_kernel_traitsILi64ELi64ELi256ELi4ES3_EELi8ELi7ELb0EEEvNS_16Flash_fwd_paramsE,"ax",@progbits
	.align	128
        .global         _ZN5flash32flash_fwd_splitkv_combine_kernelI23Flash_fwd_kernel_traitsILi64ELi64ELi256ELi4ELb0ELb0EN7cutlass6half_tE19Flash_kernel_traitsILi64ELi64ELi256ELi4ES3_EELi8ELi7ELb0EEEvNS_16Flash_fwd_paramsE
        .type           _ZN5flash32flash_fwd_splitkv_combine_kernelI23Flash_fwd_kernel_traitsILi64ELi64ELi256ELi4ELb0ELb0EN7cutlass6half_tE19Flash_kernel_traitsILi64ELi64ELi256ELi4ES3_EELi8ELi7ELb0EEEvNS_16Flash_fwd_paramsE,@function
        .size           _ZN5flash32flash_fwd_splitkv_combine_kernelI23Flash_fwd_kernel_traitsILi64ELi64ELi256ELi4ELb0ELb0EN7cutlass6half_tE19Flash_kernel_traitsILi64ELi64ELi256ELi4ES3_EELi8ELi7ELb0EEEvNS_16Flash_fwd_paramsE,(.L_x_14706 - _ZN5flash32flash_fwd_splitkv_combine_kernelI23Flash_fwd_kernel_traitsILi64ELi64ELi256ELi4ELb0ELb0EN7cutlass6half_tE19Flash_kernel_traitsILi64ELi64ELi256ELi4ES3_EELi8ELi7ELb0EEEvNS_16Flash_fwd_paramsE)
        .other          _ZN5flash32flash_fwd_splitkv_combine_kernelI23Flash_fwd_kernel_traitsILi64ELi64ELi256ELi4ELb0ELb0EN7cutlass6half_tE19Flash_kernel_traitsILi64ELi64ELi256ELi4ES3_EELi8ELi7ELb0EEEvNS_16Flash_fwd_paramsE,@"STO_CUDA_ENTRY STV_DEFAULT"
_ZN5flash32flash_fwd_splitkv_combine_kernelI23Flash_fwd_kernel_traitsILi64ELi64ELi256ELi4ELb0ELb0EN7cutlass6half_tE19Flash_kernel_traitsILi64ELi64ELi256ELi4ES3_EELi8ELi7ELb0EEEvNS_16Flash_fwd_paramsE:
.text._ZN5flash32flash_fwd_splitkv_combine_kernelI23Flash_fwd_kernel_traitsILi64ELi64ELi256ELi4ELb0ELb0EN7cutlass6half_tE19Flash_kernel_traitsILi64ELi64ELi256ELi4ES3_EELi8ELi7ELb0EEEvNS_16Flash_fwd_paramsE:
[----:B------:R-:W-:Y:S01]  /*0000*/  LDC R1, c[0x0][0x37c] ;  /* 0x0000df00ff017b82 */ /* 0x000fe20000000800 */
[----:B------:R-:W0:Y:S07]  /*0010*/  LDCU UR22, c[0x0][0x3e0] ;  /* 0x00007c00ff1677ac */ /* 0x000e2e0008000800 */
[----:B------:R-:W1:Y:S01]  /*0020*/  S2UR UR20, SR_CTAID.X ;  /* 0x00000000001479c3 */ /* 0x000e620000002500 */
[----:B------:R-:W0:Y:S02]  /*0030*/  LDCU.64 UR18, c[0x0][0x430] ;  /* 0x00008600ff1277ac */ /* 0x000e240008000a00 */
[----:B0-----:R-:W-:-:S02]  /*0040*/  UIMAD UR22, UR22, UR19, URZ ;  /* 0x00000013161672a4 */ /* 0x001fc4000f8e02ff */
[----:B-1----:R-:W-:Y:S02]  /*0050*/  USHF.L.U32 UR20, UR20, 0x3, URZ ;  /* 0x0000000314147899 */ /* 0x002fe400080006ff */
[----:B------:R-:W-:-:S04]  /*0060*/  UIMAD UR21, UR22, UR18, URZ ;  /* 0x00000012161572a4 */ /* 0x000fc8000f8e02ff */
[----:B------:R-:W-:Y:S02]  /*0070*/  UISETP.LT.AND UP0, UPT, UR21, UR19, UPT ;  /* 0x000000131500728c */ /* 0x000fe4000bf01270 */
[----:B------:R-:W-:Y:S02]  /*0080*/  USHF.R.S32.HI UR15, URZ, 0x1f, UR21 ;  /* 0x0000001fff0f7899 */ /* 0x000fe40008011415 */
[----:B------:R-:W-:-:S04]  /*0090*/  USEL UR19, UR21, UR19, UP0 ;  /* 0x0000001315137287 */ /* 0x000fc80008000000 */
[----:B------:R-:W-:-:S04]  /*00a0*/  USHF.R.S32.HI UR14, URZ, 0x1f, UR19 ;  /* 0x0000001fff0e7899 */ /* 0x000fc80008011413 */
[----:B------:R-:W-:-:S04]  /*00b0*/  ULOP3.LUT UR4, UR15, UR14, URZ, 0xfc, !UPT ;  /* 0x0000000e0f047292 */ /* 0x000fc8000f8efcff */
[----:B------:R-:W-:-:S09]  /*00c0*/  UISETP.NE.U32.AND UP0, UPT, UR4, URZ, UPT ;  /* 0x000000ff0400728c */ /* 0x000fd2000bf05070 */
[----:B------:R-:W-:Y:S05]  /*00d0*/  BRA.U UP0, `(.L_x_0) ;  /* 0x0000000100607547 */ /* 0x000fea000b800000 */
[----:B------:R-:W0:Y:S01]  /*00e0*/  I2F.U32.RP R2, UR19 ;  /* 0x0000001300027d06 */ /* 0x000e220008209000 */
[----:B------:R-:W-:Y:S02]  /*00f0*/  UIADD3 UR4, UPT, UPT, URZ, -UR19, URZ ;  /* 0x80000013ff047290 */ /* 0x000fe4000fffe0ff */
[----:B------:R-:W-:-:S05]  /*0100*/  UISETP.NE.U32.AND UP0, UPT, UR19, URZ, UPT ;  /* 0x000000ff1300728c */ /* 0x000fca000bf05070 */
[----:B0-----:R-:W0:Y:S02]  /*0110*/  MUFU.RCP R0, R2 ;  /* 0x0000000200007308 */ /* 0x001e240000001000 */
[----:B0-----:R-:W-:-:S06]  /*0120*/  VIADD R0, R0, 0xffffffe ;  /* 0x0ffffffe00007836 */ /* 0x001fcc0000000000 */
[----:B------:R-:W0:Y:S02]  /*0130*/  F2I.FTZ.U32.TRUNC.NTZ R0, R0 ;  /* 0x0000000000007305 */ /* 0x000e24000021f000 */
[----:B0-----:R-:W-:-:S13]  /*0140*/  R2UR UR5, R0 ;  /* 0x00000000000572ca */ /* 0x001fda00000e0000 */
[----:B------:R-:W-:-:S03]  /*0150*/  UIMAD UR6, UR4, UR5, URZ ;  /* 0x00000005040672a4 */ /* 0x000fc6000f8e02ff */
[----:B------:R-:W-:Y:S02]  /*0160*/  UMOV UR4, URZ ;  /* 0x000000ff00047c82 */ /* 0x000fe40008000000 */
[----:B------:R-:W-:-:S04]  /*0170*/  UIMAD.WIDE.U32 UR6, UR5, UR6, UR4 ;  /* 0x00000006050672a5 */ /* 0x000fc8000f8e0004 */
[----:B------:R-:W-:-:S04]  /*0180*/  UIMAD.WIDE.U32 UR4, UR7, UR21, URZ ;  /* 0x00000015070472a5 */ /* 0x000fc8000f8e00ff */
[----:B------:R-:W-:-:S04]  /*0190*/  UIADD3 UR4, UPT, UPT, -UR5, URZ, URZ ;  /* 0x000000ff05047290 */ /* 0x000fc8000fffe1ff */
[----:B------:R-:W-:-:S04]  /*01a0*/  UIMAD UR4, UR19, UR4, UR21 ;  /* 0x00000004130472a4 */ /* 0x000fc8000f8e0215 */
[----:B------:R-:W-:-:S11]  /*01b0*/  UISETP.GE.U32.AND UP2, UPT, UR4, UR19, UPT ;  /* 0x000000130400728c */ /* 0x000fd6000bf46070 */
[----:B------:R-:W-:Y:S02]  /*01c0*/  @UP2 UIADD3 UR4, UPT, UPT, -UR19, UR4, URZ ;  /* 0x0000000413042290 */ /* 0x000fe4000fffe1ff */
[----:B------:R-:W-:Y:S02]  /*01d0*/  @UP2 UIADD3 UR5, UPT, UPT, UR5, 0x1, URZ ;  /* 0x0000000105052890 */ /* 0x000fe4000fffe0ff */
[----:B------:R-:W-:-:S11]  /*01e0*/  UISETP.GE.U32.AND UP1, UPT, UR4, UR19, UPT ;  /* 0x000000130400728c */ /* 0x000fd6000bf26070 */
[----:B------:R-:W-:Y:S02]  /*01f0*/  @UP1 UIADD3 UR5, UPT, UPT, UR5, 0x1, URZ ;  /* 0x0000000105051890 */ /* 0x000fe4000fffe0ff */
[----:B------:R-:W-:-:S07]  /*0200*/  @!UP0 ULOP3.LUT UR5, URZ, UR19, URZ, 0x33, !UPT ;  /* 0x00000013ff058292 */ /* 0x000fce000f8e33ff */
[----:B------:R-:W-:Y:S01]  /*0210*/  UMOV UR4, UR5 ;  /* 0x0000000500047c82 */ /* 0x000fe20008000000 */
[----:B------:R-:W-:Y:S01]  /*0220*/  UMOV UR5, URZ ;  /* 0x000000ff00057c82 */ /* 0x000fe20008000000 */
[----:B------:R-:W-:Y:S01]  /*0230*/  MOV R12, UR4 ;  /* 0x00000004000c7c02 */ /* 0x000fe20008000f00 */
[----:B------:R-:W-:Y:S01]  /*0240*/  IMAD.U32 R13, RZ, RZ, UR5 ;  /* 0x00000005ff0d7e24 */ /* 0x000fe2000f8e00ff */
[----:B------:R-:W-:Y:S06]  /*0250*/  BRA `(.L_x_1) ;  /* 0x00000000001c7947 */ /* 0x000fec0003800000 */
.L_x_0:
[----:B------:R-:W-:Y:S01]  /*0260*/  IMAD.U32 R22, RZ, RZ, UR21 ;  /* 0x00000015ff167e24 */ /* 0x000fe2000f8e00ff */
[----:B------:R-:W-:Y:S01]  /*0270*/  MOV R20, UR19 ;  /* 0x0000001300147c02 */ /* 0x000fe20008000f00 */
[----:B------:R-:W-:Y:S01]  /*0280*/  IMAD.U32 R21, RZ, RZ, UR15 ;  /* 0x0000000fff157e24 */ /* 0x000fe2000f8e00ff */
[----:B------:R-:W-:Y:S02]  /*0290*/  MOV R19, UR14 ;  /* 0x0000000e00137c02 */ /* 0x000fe40008000f00 */
[----:B------:R-:W-:Y:S02]  /*02a0*/  MOV R18, 0x2c0 ;  /* 0x000002c000127802 */ /* 0x000fe40000000f00 */
[----:B------:R-:W-:Y:S05]  /*02b0*/  CALL.REL.NOINC `($__internal_0_$__cuda_sm20_div_s64) ;  /* 0x0000004400f87944 */ /* 0x000fea0003c00000 */
[----:B------:R-:W-:-:S07]  /*02c0*/  MOV R13, R11 ;  /* 0x0000000b000d7202 */ /* 0x000fce0000000f00 */
.L_x_1:
[----:B------:R-:W0:Y:S01]  /*02d0*/  LDCU UR4, c[0x0][0x3e0] ;  /* 0x00007c00ff0477ac */ /* 0x000e220008000800 */
[----:B------:R-:W-:Y:S01]  /*02e0*/  BSSY.RECONVERGENT B0, `(.L_x_2) ;  /* 0x0000023000007945 */ /* 0x000fe20003800200 */
[----:B0-----:R-:W-:Y:S01]  /*02f0*/  USHF.R.S32.HI UR5, URZ, 0x1f, UR4 ;  /* 0x0000001fff057899 */ /* 0x001fe20008011404 */
[----:B------:R-:W-:-:S05]  /*0300*/  ISETP.LT.U32.AND P0, PT, R12, UR4, PT ;  /* 0x000000040c007c0c */ /* 0x000fca000bf01070 */
[----:B------:R-:W-:-:S04]  /*0310*/  ISETP.LT.AND.EX P0, PT, R13, UR5, PT, P0 ;  /* 0x000000050d007c0c */ /* 0x000fc8000bf01300 */
[C---:B------:R-:W-:Y:S02]  /*0320*/  SEL R19, R13.reuse, UR5, P0 ;  /* 0x000000050d137c07 */ /* 0x040fe40008000000 */
[----:B------:R-:W-:Y:S02]  /*0330*/  SEL R20, R12, UR4, P0 ;  /* 0x000000040c147c07 */ /* 0x000fe40008000000 */
[----:B------:R-:W-:-:S04]  /*0340*/  LOP3.LUT R0, R13, R19, RZ, 0xfc, !PT ;  /* 0x000000130d007212 */ /* 0x000fc800078efcff */
[----:B------:R-:W-:-:S13]  /*0350*/  ISETP.NE.U32.AND P1, PT, R0, RZ, PT ;  /* 0x000000ff0000720c */ /* 0x000fda0003f25070 */
[----:B------:R-:W-:Y:S05]  /*0360*/  @P1 BRA `(.L_x_3) ;  /* 0x0000000000501947 */ /* 0x000fea0003800000 */
[----:B------:R-:W0:Y:S01]  /*0370*/  I2F.U32.RP R6, R20 ;  /* 0x0000001400067306 */ /* 0x000e220000209000 */
[----:B------:R-:W-:-:S07]  /*0380*/  ISETP.NE.U32.AND P0, PT, R20, RZ, PT ;  /* 0x000000ff1400720c */ /* 0x000fce0003f05070 */
[----:B0-----:R-:W0:Y:S02]  /*0390*/  MUFU.RCP R2, R6 ;  /* 0x0000000600027308 */ /* 0x001e240000001000 */
[----:B0-----:R-:W-:-:S06]  /*03a0*/  VIADD R2, R2, 0xffffffe ;  /* 0x0ffffffe02027836 */ /* 0x001fcc0000000000 */
[----:B------:R-:W0:Y:S02]  /*03b0*/  F2I.FTZ.U32.TRUNC.NTZ R3, R2 ;  /* 0x0000000200037305 */ /* 0x000e24000021f000 */
[----:B0-----:R-:W-:Y:S02]  /*03c0*/  IMAD.MOV R0, RZ, RZ, -R3 ;  /* 0x000000ffff007224 */ /* 0x001fe400078e0a03 */
[----:B------:R-:W-:Y:S02]  /*03d0*/  HFMA2 R2, -RZ, RZ, 0, 0 ;  /* 0x00000000ff027431 */ /* 0x000fe400000001ff */
[----:B------:R-:W-:-:S04]  /*03e0*/  IMAD R5, R0, R20, RZ ;  /* 0x0000001400057224 */ /* 0x000fc800078e02ff */
[----:B------:R-:W-:-:S06]  /*03f0*/  IMAD.HI.U32 R5, R3, R5, R2 ;  /* 0x0000000503057227 */ /* 0x000fcc00078e0002 */
[----:B------:R-:W-:Y:S01]  /*0400*/  IMAD.HI.U32 R4, R5, R12, RZ ;  /* 0x0000000c05047227 */ /* 0x000fe200078e00ff */
[----:B------:R-:W-:-:S03]  /*0410*/  MOV R5, RZ ;  /* 0x000000ff00057202 */ /* 0x000fc60000000f00 */
[----:B------:R-:W-:-:S04]  /*0420*/  IMAD.MOV R3, RZ, RZ, -R4 ;  /* 0x000000ffff037224 */ /* 0x000fc800078e0a04 */
[----:B------:R-:W-:-:S05]  /*0430*/  IMAD R3, R20, R3, R12 ;  /* 0x0000000314037224 */ /* 0x000fca00078e020c */
[----:B------:R-:W-:-:S13]  /*0440*/  ISETP.GE.U32.AND P2, PT, R3, R20, PT ;  /* 0x000000140300720c */ /* 0x000fda0003f46070 */
[----:B------:R-:W-:Y:S01]  /*0450*/  @P2 IADD3 R3, PT, PT, R3, -R20, RZ ;  /* 0x8000001403032210 */ /* 0x000fe20007ffe0ff */
[----:B------:R-:W-:-:S03]  /*0460*/  @P2 VIADD R4, R4, 0x1 ;  /* 0x0000000104042836 */ /* 0x000fc60000000000 */
[----:B------:R-:W-:-:S13]  /*0470*/  ISETP.GE.U32.AND P1, PT, R3, R20, PT ;  /* 0x000000140300720c */ /* 0x000fda0003f26070 */
[----:B------:R-:W-:Y:S02]  /*0480*/  @P1 IADD3 R4, PT, PT, R4, 0x1, RZ ;  /* 0x0000000104041810 */ /* 0x000fe40007ffe0ff */
[----:B------:R-:W-:Y:S01]  /*0490*/  @!P0 LOP3.LUT R4, RZ, R20, RZ, 0x33, !PT ;  /* 0x00000014ff048212 */ /* 0x000fe200078e33ff */
[----:B------:R-:W-:Y:S05]  /*04a0*/  BRA `(.L_x_4) ;  /* 0x0000000000187947 */ /* 0x000fea0003800000 */
.L_x_3:
[----:B------:R-:W-:Y:S01]  /*04b0*/  IMAD.MOV.U32 R22, RZ, RZ, R12 ;  /* 0x000000ffff167224 */ /* 0x000fe200078e000c */
[----:B------:R-:W-:Y:S02]  /*04c0*/  MOV R21, R13 ;  /* 0x0000000d00157202 */ /* 0x000fe40000000f00 */
[----:B------:R-:W-:Y:S02]  /*04d0*/  MOV R18, 0x4f0 ;  /* 0x000004f000127802 */ /* 0x000fe40000000f00 */
[----:B------:R-:W-:Y:S05]  /*04e0*/  CALL.REL.NOINC `($__internal_0_$__cuda_sm20_div_s64) ;  /* 0x00000044006c7944 */ /* 0x000fea0003c00000 */
[----:B------:R-:W-:Y:S02]  /*04f0*/  MOV R4, R12 ;  /* 0x0000000c00047202 */ /* 0x000fe40000000f00 */
[----:B------:R-:W-:Y:S02]  /*0500*/  MOV R5, R11 ;  /* 0x0000000b00057202 */ /* 0x000fe40000000f00 */
.L_x_4:
[----:B------:R-:W-:Y:S05]  /*0510*/  BSYNC.RECONVERGENT B0 ;  /* 0x0000000000007941 */ /* 0x000fea0003800200 */
.L_x_2:
[----:B------:R-:W0:Y:S01]  /*0520*/  LDCU UR4, c[0x0][0x434] ;  /* 0x00008680ff0477ac */ /* 0x000e220008000800 */
[----:B------:R-:W-:Y:S01]  /*0530*/  BSSY.RECONVERGENT B0, `(.L_x_5) ;  /* 0x0000040000007945 */ /* 0x000fe20003800200 */
[----:B0-----:R-:W-:-:S05]  /*0540*/  IMAD.U32 R0, RZ, RZ, UR4 ;  /* 0x00000004ff007e24 */ /* 0x001fca000f8e00ff */
[----:B------:R-:W-:-:S04]  /*0550*/  IABS R0, R0 ;  /* 0x0000000000007213 */ /* 0x000fc80000000000 */
[----:B------:R-:W-:-:S13]  /*0560*/  R2UR UR5, R0 ;  /* 0x00000000000572ca */ /* 0x000fda00000e0000 */
[----:B------:R-:W0:Y:S01]  /*0570*/  I2F.RP R8, UR5 ;  /* 0x0000000500087d06 */ /* 0x000e220008209400 */
[----:B------:R-:W-:-:S04]  /*0580*/  UIADD3 UR8, UPT, UPT, UR4, -0x1, UR5 ;  /* 0xffffffff04087890 */ /* 0x000fc8000fffe005 */
[----:B------:R-:W-:-:S06]  /*0590*/  ULOP3.LUT UR6, UR8, UR5, URZ, 0x3c, !UPT ;  /* 0x0000000508067292 */ /* 0x000fcc000f8e3cff */
[----:B------:R-:W-:Y:S01]  /*05a0*/  ISETP.LE.AND P0, PT, RZ, UR6, PT ;  /* 0x00000006ff007c0c */ /* 0x000fe2000bf03270 */
[----:B0-----:R-:W0:Y:S02]  /*05b0*/  MUFU.RCP R6, R8 ;  /* 0x0000000800067308 */ /* 0x001e240000001000 */
[----:B0-----:R-:W-:-:S06]  /*05c0*/  VIADD R6, R6, 0xffffffe ;  /* 0x0ffffffe06067836 */ /* 0x001fcc0000000000 */
[----:B------:R-:W0:Y:S02]  /*05d0*/  F2I.FTZ.U32.TRUNC.NTZ R7, R6 ;  /* 0x0000000600077305 */ /* 0x000e24000021f000 */
[----:B0-----:R-:W-:Y:S02]  /*05e0*/  IMAD.MOV R0, RZ, RZ, -R7 ;  /* 0x000000ffff007224 */ /* 0x001fe400078e0a07 */
[----:B------:R-:W-:Y:S02]  /*05f0*/  IMAD.MOV.U32 R6, RZ, RZ, RZ ;  /* 0x000000ffff067224 */ /* 0x000fe400078e00ff */
[----:B------:R-:W-:Y:S01]  /*0600*/  IMAD R2, R0, UR5, RZ ;  /* 0x0000000500027c24 */ /* 0x000fe2000f8e02ff */
[----:B------:R-:W-:-:S03]  /*0610*/  IABS R0, UR8 ;  /* 0x0000000800007c13 */ /* 0x000fc60008000000 */
[----:B------:R-:W-:-:S04]  /*0620*/  IMAD.HI.U32 R2, R7, R2, R6 ;  /* 0x0000000207027227 */ /* 0x000fc800078e0006 */
[----:B------:R-:W-:-:S04]  /*0630*/  IMAD.MOV.U32 R3, RZ, RZ, R0 ;  /* 0x000000ffff037224 */ /* 0x000fc800078e0000 */
[----:B------:R-:W-:-:S04]  /*0640*/  IMAD.HI.U32 R2, R2, R3, RZ ;  /* 0x0000000302027227 */ /* 0x000fc800078e00ff */
[----:B------:R-:W-:-:S04]  /*0650*/  IMAD.MOV R0, RZ, RZ, -R2 ;  /* 0x000000ffff007224 */ /* 0x000fc800078e0a02 */
[----:B------:R-:W-:-:S05]  /*0660*/  IMAD R0, R0, UR5, R3 ;  /* 0x0000000500007c24 */ /* 0x000fca000f8e0203 */
[----:B------:R-:W-:-:S13]  /*0670*/  ISETP.LT.U32.AND P1, PT, R0, UR5, PT ;  /* 0x0000000500007c0c */ /* 0x000fda000bf21070 */
[----:B------:R-:W-:Y:S02]  /*0680*/  @!P1 VIADD R0, R0, -UR5 ;  /* 0x8000000500009c36 */ /* 0x000fe40008000000 */
[----:B------:R-:W-:Y:S01]  /*0690*/  @!P1 VIADD R2, R2, 0x1 ;  /* 0x0000000102029836 */ /* 0x000fe20000000000 */
[----:B------:R-:W-:Y:S02]  /*06a0*/  ISETP.NE.AND P1, PT, RZ, UR4, PT ;  /* 0x00000004ff007c0c */ /* 0x000fe4000bf25270 */
[----:B------:R-:W-:-:S13]  /*06b0*/  ISETP.GE.U32.AND P2, PT, R0, UR5, PT ;  /* 0x0000000500007c0c */ /* 0x000fda000bf46070 */
[----:B------:R-:W-:-:S04]  /*06c0*/  @P2 VIADD R2, R2, 0x1 ;  /* 0x0000000102022836 */ /* 0x000fc80000000000 */
[----:B------:R-:W-:-:S04]  /*06d0*/  IMAD.MOV.U32 R3, RZ, RZ, R2 ;  /* 0x000000ffff037224 */ /* 0x000fc800078e0002 */
[----:B------:R-:W-:Y:S01]  /*06e0*/  @!P0 IMAD.MOV R3, RZ, RZ, -R3 ;  /* 0x000000ffff038224 */ /* 0x000fe200078e0a03 */
[----:B------:R-:W-:-:S04]  /*06f0*/  @!P1 LOP3.LUT R3, RZ, UR5, RZ, 0x33, !PT ;  /* 0x00000005ff039c12 */ /* 0x000fc8000f8e33ff */
[----:B------:R-:W-:Y:S02]  /*0700*/  ISETP.LT.U32.AND P0, PT, R20, R3, PT ;  /* 0x000000031400720c */ /* 0x000fe40003f01070 */
[----:B------:R-:W-:-:S04]  /*0710*/  SHF.R.S32.HI R0, RZ, 0x1f, R3 ;  /* 0x0000001fff007819 */ /* 0x000fc80000011403 */
[----:B------:R-:W-:-:S04]  /*0720*/  ISETP.LT.AND.EX P0, PT, R19, R0, PT, P0 ;  /* 0x000000001300720c */ /* 0x000fc80003f01300 */
[C---:B------:R-:W-:Y:S02]  /*0730*/  SEL R0, R19.reuse, R0, P0 ;  /* 0x0000000013007207 */ /* 0x040fe40000000000 */
[----:B------:R-:W-:Y:S02]  /*0740*/  SEL R10, R20, R3, P0 ;  /* 0x00000003140a7207 */ /* 0x000fe40000000000 */
[----:B------:R-:W-:-:S04]  /*0750*/  LOP3.LUT R2, R19, R0, RZ, 0xfc, !PT ;  /* 0x0000000013027212 */ /* 0x000fc800078efcff */
[----:B------:R-:W-:-:S13]  /*0760*/  ISETP.NE.U32.AND P1, PT, R2, RZ, PT ;  /* 0x000000ff0200720c */ /* 0x000fda0003f25070 */
[----:B------:R-:W-:Y:S05]  /*0770*/  @P1 BRA `(.L_x_6) ;  /* 0x0000000000501947 */ /* 0x000fea0003800000 */
[----:B------:R-:W0:Y:S01]  /*0780*/  I2F.U32.RP R8, R10 ;  /* 0x0000000a00087306 */ /* 0x000e220000209000 */
[----:B------:R-:W-:Y:S02]  /*0790*/  ISETP.NE.U32.AND P0, PT, R10, RZ, PT ;  /* 0x000000ff0a00720c */ /* 0x000fe40003f05070 */
[----:B------:R-:W-:-:S05]  /*07a0*/  MOV R13, RZ ;  /* 0x000000ff000d7202 */ /* 0x000fca0000000f00 */
[----:B0-----:R-:W0:Y:S02]  /*07b0*/  MUFU.RCP R6, R8 ;  /* 0x0000000800067308 */ /* 0x001e240000001000 */
[----:B0-----:R-:W-:-:S06]  /*07c0*/  VIADD R6, R6, 0xffffffe ;  /* 0x0ffffffe06067836 */ /* 0x001fcc0000000000 */
[----:B------:R-:W0:Y:S02]  /*07d0*/  F2I.FTZ.U32.TRUNC.NTZ R3, R6 ;  /* 0x0000000600037305 */ /* 0x000e24000021f000 */
[----:B0-----:R-:W-:-:S04]  /*07e0*/  IMAD.MOV R2, RZ, RZ, -R3 ;  /* 0x000000ffff027224 */ /* 0x001fc800078e0a03 */
[----:B------:R-:W-:Y:S02]  /*07f0*/  IMAD R7, R2, R10, RZ ;  /* 0x0000000a02077224 */ /* 0x000fe400078e02ff */
[----:B------:R-:W-:-:S05]  /*0800*/  HFMA2 R2, -RZ, RZ, 0, 0 ;  /* 0x00000000ff027431 */ /* 0x000fca00000001ff */
[----:B------:R-:W-:-:S06]  /*0810*/  IMAD.HI.U32 R7, R3, R7, R2 ;  /* 0x0000000703077227 */ /* 0x000fcc00078e0002 */
[----:B------:R-:W-:-:S04]  /*0820*/  IMAD.HI.U32 R12, R7, R20, RZ ;  /* 0x00000014070c7227 */ /* 0x000fc800078e00ff */
        /* <DEDUP_REMOVED lines=9> */
.L_x_6:
[----:B------:R-:W-:Y:S01]  /*08c0*/  IMAD.MOV.U32 R22, RZ, RZ, R20 ;  /* 0x000000ffff167224 */ /* 0x000fe200078e0014 */
[----:B------:R-:W-:Y:S01]  /*08d0*/  MOV R20, R10 ;  /* 0x0000000a00147202 */ /* 0x000fe20000000f00 */
[----:B------:R-:W-:Y:S01]  /*08e0*/  IMAD.MOV.U32 R21, RZ, RZ, R19 ;  /* 0x000000ffff157224 */ /* 0x000fe200078e0013 */
[----:B------:R-:W-:Y:S02]  /*08f0*/  MOV R19, R0 ;  /* 0x0000000000137202 */ /* 0x000fe40000000f00 */
[----:B------:R-:W-:Y:S02]  /*0900*/  MOV R18, 0x920 ;  /* 0x0000092000127802 */ /* 0x000fe40000000f00 */
[----:B------:R-:W-:Y:S05]  /*0910*/  CALL.REL.NOINC `($__internal_0_$__cuda_sm20_div_s64) ;  /* 0x0000004000607944 */ /* 0x000fea0003c00000 */
[----:B------:R-:W-:Y:S02]  /*0920*/  MOV R13, R11 ;  /* 0x0000000b000d7202 */ /* 0x000fe40000000f00 */
.L_x_7:
[----:B------:R-:W-:Y:S05]  /*0930*/  BSYNC.RECONVERGENT B0 ;  /* 0x0000000000007941 */ /* 0x000fea0003800200 */
.L_x_5:
[----:B------:R-:W0:Y:S01]  /*0940*/  LDCU UR5, c[0x0][0x434] ;  /* 0x00008680ff0577ac */ /* 0x000e220008000800 */
[----:B------:R-:W-:Y:S01]  /*0950*/  BSSY.RECONVERGENT B0, `(.L_x_8) ;  /* 0x0000083000007945 */ /* 0x000fe20003800200 */
[----:B------:R-:W-:Y:S01]  /*0960*/  UMOV UR10, URZ ;  /* 0x000000ff000a7c82 */ /* 0x000fe20008000000 */
[----:B------:R-:W-:Y:S01]  /*0970*/  UMOV UR16, URZ ;  /* 0x000000ff00107c82 */ /* 0x000fe20008000000 */
[----:B0-----:R-:W-:-:S05]  /*0980*/  IMAD.U32 R2, RZ, RZ, UR5 ;  /* 0x00000005ff027e24 */ /* 0x001fca000f8e00ff */
[----:B------:R-:W-:-:S04]  /*0990*/  IABS R2, R2 ;  /* 0x0000000200027213 */ /* 0x000fc80000000000 */
[----:B------:R-:W-:-:S13]  /*09a0*/  R2UR UR7, R2 ;  /* 0x00000000020772ca */ /* 0x000fda00000e0000 */
[----:B------:R-:W0:Y:S08]  /*09b0*/  I2F.RP R6, UR7 ;  /* 0x0000000700067d06 */ /* 0x000e300008209400 */
[----:B0-----:R-:W0:Y:S02]  /*09c0*/  MUFU.RCP R3, R6 ;  /* 0x0000000600037308 */ /* 0x001e240000001000 */
[----:B0-----:R-:W-:-:S06]  /*09d0*/  VIADD R3, R3, 0xffffffe ;  /* 0x0ffffffe03037836 */ /* 0x001fcc0000000000 */
[----:B------:R-:W0:Y:S02]  /*09e0*/  F2I.FTZ.U32.TRUNC.NTZ R2, R3 ;  /* 0x0000000300027305 */ /* 0x000e24000021f000 */
[----:B0-----:R-:W-:Y:S02]  /*09f0*/  R2UR UR11, R2 ;  /* 0x00000000020b72ca */ /* 0x001fe400000e0000 */
[----:B------:R-:W-:Y:S01]  /*0a00*/  IABS R2, UR8 ;  /* 0x0000000800027c13 */ /* 0x000fe20008000000 */
[----:B------:R-:W-:-:S03]  /*0a10*/  ULOP3.LUT UR8, UR8, UR5, URZ, 0x3c, !UPT ;  /* 0x0000000508087292 */ /* 0x000fc6000f8e3cff */
[----:B------:R-:W-:-:S07]  /*0a20*/  R2UR UR6, R2 ;  /* 0x00000000020672ca */ /* 0x000fce00000e0000 */
[----:B------:R-:W-:-:S04]  /*0a30*/  UIADD3 UR4, UPT, UPT, URZ, -UR11, URZ ;  /* 0x8000000bff047290 */ /* 0x000fc8000fffe0ff */
[----:B------:R-:W-:-:S04]  /*0a40*/  UIMAD UR4, UR4, UR7, URZ ;  /* 0x00000007040472a4 */ /* 0x000fc8000f8e02ff */
[----:B------:R-:W-:-:S04]  /*0a50*/  UIMAD.WIDE.U32 UR10, UR11, UR4, UR10 ;  /* 0x000000040b0a72a5 */ /* 0x000fc8000f8e000a */
[----:B------:R-:W-:-:S07]  /*0a60*/  UIMAD.WIDE.U32 UR10, UR11, UR6, URZ ;  /* 0x000000060b0a72a5 */ /* 0x000fce000f8e00ff */
[----:B------:R-:W-:Y:S02]  /*0a70*/  UMOV UR9, UR11 ;  /* 0x0000000b00097c82 */ /* 0x000fe40008000000 */
[----:B------:R-:W-:-:S04]  /*0a80*/  UIADD3 UR4, UPT, UPT, -UR9, URZ, URZ ;  /* 0x000000ff09047290 */ /* 0x000fc8000fffe1ff */
[----:B------:R-:W-:Y:S02]  /*0a90*/  UIMAD UR4, UR7, UR4, UR6 ;  /* 0x00000004070472a4 */ /* 0x000fe4000f8e0206 */
[----:B------:R-:W-:Y:S02]  /*0aa0*/  USHF.R.S32.HI UR6, URZ, 0x1f, UR5 ;  /* 0x0000001fff067899 */ /* 0x000fe40008011405 */
[----:B------:R-:W-:Y:S02]  /*0ab0*/  UISETP.GT.U32.AND UP1, UPT, UR7, UR4, UPT ;  /* 0x000000040700728c */ /* 0x000fe4000bf24070 */
[----:B------:R-:W-:-:S09]  /*0ac0*/  ULOP3.LUT UR6, UR6, 0x1, URZ, 0xfc, !UPT ;  /* 0x0000000106067892 */ /* 0x000fd2000f8efcff */
[----:B------:R-:W-:Y:S02]  /*0ad0*/  @!UP1 UIADD3 UR4, UPT, UPT, UR4, -UR7, URZ ;  /* 0x8000000704049290 */ /* 0x000fe4000fffe0ff */
[----:B------:R-:W-:Y:S02]  /*0ae0*/  @!UP1 UIADD3 UR9, UPT, UPT, UR9, 0x1, URZ ;  /* 0x0000000109099890 */ /* 0x000fe4000fffe0ff */
[----:B------:R-:W-:Y:S02]  /*0af0*/  UISETP.GE.U32.AND UP0, UPT, UR4, UR7, UPT ;  /* 0x000000070400728c */ /* 0x000fe4000bf06070 */
[----:B------:R-:W-:-:S05]  /*0b00*/  UISETP.GE.AND UP1, UPT, UR8, URZ, UPT ;  /* 0x000000ff0800728c */ /* 0x000fca000bf26270 */
[----:B------:R-:W0:Y:S04]  /*0b10*/  LDCU UR4, c[0x0][0x3e0] ;  /* 0x00007c00ff0477ac */ /* 0x000e280008000800 */
[----:B------:R-:W-:Y:S02]  /*0b20*/  @UP0 UIADD3 UR9, UPT, UPT, UR9, 0x1, URZ ;  /* 0x0000000109090890 */ /* 0x000fe4000fffe0ff */
[----:B------:R-:W-:-:S05]  /*0b30*/  UISETP.NE.AND UP0, UPT, UR5, URZ, UPT ;  /* 0x000000ff0500728c */ /* 0x000fca000bf05270 */
[----:B------:R-:W-:Y:S02]  /*0b40*/  UMOV UR8, UR9 ;  /* 0x0000000900087c82 */ /* 0x000fe40008000000 */
[----:B------:R-:W-:-:S04]  /*0b50*/  @!UP1 UIADD3 UR8, UPT, UPT, -UR8, URZ, URZ ;  /* 0x000000ff08089290 */ /* 0x000fc8000fffe1ff */
[----:B------:R-:W-:Y:S01]  /*0b60*/  @!UP0 ULOP3.LUT UR8, URZ, UR5, URZ, 0x33, !UPT ;  /* 0x00000005ff088292 */ /* 0x000fe2000f8e33ff */
[----:B0-----:R-:W-:Y:S01]  /*0b70*/  IMAD.U32 R2, RZ, RZ, UR4 ;  /* 0x00000004ff027e24 */ /* 0x001fe2000f8e00ff */
[----:B------:R-:W-:Y:S02]  /*0b80*/  UIADD3 UR18, UPT, UPT, UR4, -0x1, URZ ;  /* 0xffffffff04127890 */ /* 0x000fe4000fffe0ff */
[----:B------:R-:W-:Y:S02]  /*0b90*/  UIMAD UR7, UR8, UR6, URZ ;  /* 0x00000006080772a4 */ /* 0x000fe4000f8e02ff */
[----:B------:R-:W-:Y:S01]  /*0ba0*/  IABS R2, R2 ;  /* 0x0000000200027213 */ /* 0x000fe20000000000 */
[----:B------:R-:W-:-:S03]  /*0bb0*/  UISETP.NE.AND UP2, UPT, UR4, URZ, UPT ;  /* 0x000000ff0400728c */ /* 0x000fc6000bf45270 */
[----:B------:R-:W-:Y:S02]  /*0bc0*/  IABS R3, UR7 ;  /* 0x0000000700037c13 */ /* 0x000fe40008000000 */
[----:B------:R-:W-:Y:S02]  /*0bd0*/  R2UR UR11, R2 ;  /* 0x00000000020b72ca */ /* 0x000fe400000e0000 */
[----:B------:R-:W-:-:S11]  /*0be0*/  R2UR UR13, R3 ;  /* 0x00000000030d72ca */ /* 0x000fd600000e0000 */
[----:B------:R-:W0:Y:S02]  /*0bf0*/  I2F.RP R9, UR11 ;  /* 0x0000000b00097d06 */ /* 0x000e240008209400 */
[----:B------:R-:W-:-:S06]  /*0c00*/  UIADD3 UR6, UPT, UPT, UR18, UR13, URZ ;  /* 0x0000000d12067290 */ /* 0x000fcc000fffe0ff */
[----:B------:R-:W1:Y:S01]  /*0c10*/  I2F.RP R11, UR13 ;  /* 0x0000000d000b7d06 */ /* 0x000e620008209400 */
[----:B------:R-:W-:-:S05]  /*0c20*/  IMAD.U32 R3, RZ, RZ, UR6 ;  /* 0x00000006ff037e24 */ /* 0x000fca000f8e00ff */
[----:B------:R-:W-:Y:S02]  /*0c30*/  IABS R3, R3 ;  /* 0x0000000300037213 */ /* 0x000fe40000000000 */
[----:B0-----:R-:W0:Y:S02]  /*0c40*/  MUFU.RCP R8, R9 ;  /* 0x0000000900087308 */ /* 0x001e240000001000 */
[----:B------:R-:W-:-:S06]  /*0c50*/  R2UR UR12, R3 ;  /* 0x00000000030c72ca */ /* 0x000fcc00000e0000 */
[----:B-1----:R-:W1:Y:S01]  /*0c60*/  MUFU.RCP R2, R11 ;  /* 0x0000000b00027308 */ /* 0x002e620000001000 */
[----:B0-----:R-:W-:Y:S02]  /*0c70*/  VIADD R8, R8, 0xffffffe ;  /* 0x0ffffffe08087836 */ /* 0x001fe40000000000 */
[----:B-1----:R-:W-:-:S05]  /*0c80*/  VIADD R7, R2, 0xffffffe ;  /* 0x0ffffffe02077836 */ /* 0x002fca0000000000 */
[----:B------:R-:W0:Y:S08]  /*0c90*/  F2I.FTZ.U32.TRUNC.NTZ R2, R8 ;  /* 0x0000000800027305 */ /* 0x000e30000021f000 */
[----:B------:R-:W1:Y:S01]  /*0ca0*/  F2I.FTZ.U32.TRUNC.NTZ R7, R7 ;  /* 0x0000000700077305 */ /* 0x000e62000021f000 */
[----:B0-----:R-:W-:Y:S02]  /*0cb0*/  R2UR UR17, R2 ;  /* 0x00000000021172ca */ /* 0x001fe400000e0000 */
[----:B------:R-:W-:-:S05]  /*0cc0*/  IABS R2, UR7 ;  /* 0x0000000700027c13 */ /* 0x000fca0008000000 */
[----:B------:R-:W-:Y:S02]  /*0cd0*/  IMAD.MOV R2, RZ, RZ, -R2 ;  /* 0x000000ffff027224 */ /* 0x000fe400078e0a02 */
[----:B-1----:R-:W-:-:S04]  /*0ce0*/  IMAD.MOV R6, RZ, RZ, -R7 ;  /* 0x000000ffff067224 */ /* 0x002fc800078e0a07 */
[----:B------:R-:W-:Y:S01]  /*0cf0*/  IMAD R3, R6, UR13, RZ ;  /* 0x0000000d06037c24 */ /* 0x000fe2000f8e02ff */
[----:B------:R-:W-:Y:S01]  /*0d00*/  UIADD3 UR9, UPT, UPT, URZ, -UR17, URZ ;  /* 0x80000011ff097290 */ /* 0x000fe2000fffe0ff */
[----:B------:R-:W-:-:S03]  /*0d10*/  IMAD.MOV.U32 R6, RZ, RZ, RZ ;  /* 0x000000ffff067224 */ /* 0x000fc600078e00ff */
[----:B------:R-:W-:Y:S01]  /*0d20*/  UIMAD UR9, UR9, UR11, URZ ;  /* 0x0000000b090972a4 */ /* 0x000fe2000f8e02ff */
[----:B------:R-:W-:-:S03]  /*0d30*/  IMAD.HI.U32 R3, R7, R3, R6 ;  /* 0x0000000307037227 */ /* 0x000fc600078e0006 */
[----:B------:R-:W-:-:S03]  /*0d40*/  UIMAD.WIDE.U32 UR16, UR17, UR9, UR16 ;  /* 0x00000009111072a5 */ /* 0x000fc6000f8e0010 */
[----:B------:R-:W-:Y:S01]  /*0d50*/  IMAD.HI.U32 R9, R3, UR12, RZ ;  /* 0x0000000c03097c27 */ /* 0x000fe2000f8e00ff */
[----:B------:R-:W-:Y:S02]  /*0d60*/  UIMAD.WIDE.U32 UR16, UR17, UR12, URZ ;  /* 0x0000000c111072a5 */ /* 0x000fe4000f8e00ff */
[----:B------:R-:W-:Y:S01]  /*0d70*/  ULOP3.LUT UR16, UR6, UR13, URZ, 0x3c, !UPT ;  /* 0x0000000d06107292 */ /* 0x000fe2000f8e3cff */
[----:B------:R-:W-:Y:S01]  /*0d80*/  IMAD R2, R9, R2, UR12 ;  /* 0x0000000c09027e24 */ /* 0x000fe2000f8e0202 */
[----:B------:R-:W-:Y:S01]  /*0d90*/  UIADD3 UR10, UPT, UPT, -UR17, URZ, URZ ;  /* 0x000000ff110a7290 */ /* 0x000fe2000fffe1ff */
[----:B------:R-:W0:Y:S03]  /*0da0*/  LDCU.U8 UR9, c[0x0][0x549] ;  /* 0x0000a920ff0977ac */ /* 0x000e260008000000 */
[----:B------:R-:W-:Y:S02]  /*0db0*/  ISETP.LT.U32.AND P1, PT, R2, UR13, PT ;  /* 0x0000000d02007c0c */ /* 0x000fe4000bf21070 */
[----:B------:R-:W-:Y:S01]  /*0dc0*/  ISETP.LE.AND P0, PT, RZ, UR16, PT ;  /* 0x00000010ff007c0c */ /* 0x000fe2000bf03270 */
[----:B------:R-:W-:-:S02]  /*0dd0*/  UIMAD UR10, UR11, UR10, UR12 ;  /* 0x0000000a0b0a72a4 */ /* 0x000fc4000f8e020c */
[----:B------:R-:W-:Y:S02]  /*0de0*/  ULOP3.LUT UR6, UR6, UR4, URZ, 0x3c, !UPT ;  /* 0x0000000406067292 */ /* 0x000fe4000f8e3cff */
[----:B------:R-:W-:-:S06]  /*0df0*/  UISETP.GT.U32.AND UP1, UPT, UR11, UR10, UPT ;  /* 0x0000000a0b00728c */ /* 0x000fcc000bf24070 */
[----:B------:R-:W-:Y:S02]  /*0e00*/  @!P1 VIADD R2, R2, -UR13 ;  /* 0x8000000d02029c36 */ /* 0x000fe40008000000 */
[----:B------:R-:W-:Y:S01]  /*0e10*/  @!P1 VIADD R9, R9, 0x1 ;  /* 0x0000000109099836 */ /* 0x000fe20000000000 */
[----:B------:R-:W-:Y:S01]  /*0e20*/  ISETP.NE.AND P1, PT, RZ, UR7, PT ;  /* 0x00000007ff007c0c */ /* 0x000fe2000bf25270 */
[----:B0-----:R-:W-:Y:S01]  /*0e30*/  UISETP.NE.AND UP0, UPT, UR9, URZ, UPT ;  /* 0x000000ff0900728c */ /* 0x001fe2000bf05270 */
[----:B------:R-:W-:Y:S01]  /*0e40*/  ISETP.GE.U32.AND P2, PT, R2, UR13, PT ;  /* 0x0000000d02007c0c */ /* 0x000fe2000bf46070 */
[----:B------:R-:W-:Y:S02]  /*0e50*/  @!UP1 UIADD3 UR10, UPT, UPT, UR10, -UR11, URZ ;  /* 0x8000000b0a0a9290 */ /* 0x000fe4000fffe0ff */
[----:B------:R-:W-:Y:S02]  /*0e60*/  USEL UR9, UR5, 0x1, !UP0 ;  /* 0x0000000105097887 */ /* 0x000fe4000c000000 */
[----:B------:R-:W-:-:S02]  /*0e70*/  UISETP.GE.U32.AND UP3, UPT, UR10, UR11, UPT ;  /* 0x0000000b0a00728c */ /* 0x000fc4000bf66070 */
[----:B------:R-:W-:Y:S02]  /*0e80*/  UISETP.GE.AND UP0, UPT, UR6, URZ, UPT ;  /* 0x000000ff0600728c */ /* 0x000fe4000bf06270 */
[----:B------:R-:W-:Y:S02]  /*0e90*/  @!UP1 UIADD3 UR17, UPT, UPT, UR17, 0x1, URZ ;  /* 0x0000000111119890 */ /* 0x000fe4000fffe0ff */
[----:B------:R-:W-:Y:S02]  /*0ea0*/  UISETP.NE.AND UP1, UPT, UR8, URZ, UPT ;  /* 0x000000ff0800728c */ /* 0x000fe4000bf25270 */
[----:B------:R-:W-:Y:S01]  /*0eb0*/  @P2 VIADD R9, R9, 0x1 ;  /* 0x0000000109092836 */ /* 0x000fe20000000000 */
[----:B------:R-:W-:Y:S02]  /*0ec0*/  USHF.R.S32.HI UR6, URZ, 0x1f, UR7 ;  /* 0x0000001fff067899 */ /* 0x000fe40008011407 */
[----:B------:R-:W-:Y:S01]  /*0ed0*/  @UP3 UIADD3 UR17, UPT, UPT, UR17, 0x1, URZ ;  /* 0x0000000111113890 */ /* 0x000fe2000fffe0ff */
[----:B------:R-:W-:Y:S01]  /*0ee0*/  @!P0 IMAD.MOV R9, RZ, RZ, -R9 ;  /* 0x000000ffff098224 */ /* 0x000fe200078e0a09 */
[----:B------:R-:W-:Y:S01]  /*0ef0*/  @!P1 LOP3.LUT R9, RZ, UR13, RZ, 0x33, !PT ;  /* 0x0000000dff099c12 */ /* 0x000fe2000f8e33ff */
[----:B------:R-:W-:-:S02]  /*0f00*/  USEL UR5, URZ, 0x1, !UP1 ;  /* 0x00000001ff057887 */ /* 0x000fc4000c800000 */
[----:B------:R-:W-:Y:S01]  /*0f10*/  @!UP0 UIADD3 UR17, UPT, UPT, -UR17, URZ, URZ ;  /* 0x000000ff11118290 */ /* 0x000fe2000fffe1ff */
[----:B------:R-:W-:Y:S01]  /*0f20*/  ISETP.LT.U32.AND P0, PT, R12, R9, PT ;  /* 0x000000090c00720c */ /* 0x000fe20003f01070 */
[----:B------:R-:W-:Y:S01]  /*0f30*/  ULOP3.LUT UR6, UR6, UR5, URZ, 0xfc, !UPT ;  /* 0x0000000506067292 */ /* 0x000fe2000f8efcff */
[----:B------:R-:W-:Y:S01]  /*0f40*/  SHF.R.S32.HI R37, RZ, 0x1f, R9 ;  /* 0x0000001fff257819 */ /* 0x000fe20000011409 */
[----:B------:R-:W-:-:S03]  /*0f50*/  @!UP2 ULOP3.LUT UR17, URZ, UR4, URZ, 0x33, !UPT ;  /* 0x00000004ff11a292 */ /* 0x000fc6000f8e33ff */
        /* <DEDUP_REMOVED lines=12> */
[----:B0-----:R-:W-:Y:S02]  /*1020*/  IMAD.MOV R2, RZ, RZ, -R7 ;  /* 0x000000ffff027224 */ /* 0x001fe400078e0a07 */
[----:B------:R-:W-:Y:S02]  /*1030*/  HFMA2 R6, -RZ, RZ, 0, 0 ;  /* 0x00000000ff067431 */ /* 0x000fe400000001ff */
[----:B------:R-:W-:-:S04]  /*1040*/  IMAD R2, R2, R9, RZ ;  /* 0x0000000902027224 */ /* 0x000fc800078e02ff */
        /* <DEDUP_REMOVED lines=11> */
.L_x_9:
[----:B------:R-:W-:Y:S01]  /*1100*/  IMAD.MOV.U32 R22, RZ, RZ, R12 ;  /* 0x000000ffff167224 */ /* 0x000fe200078e000c */
[----:B------:R-:W-:Y:S01]  /*1110*/  MOV R20, R9 ;  /* 0x0000000900147202 */ /* 0x000fe20000000f00 */
[----:B------:R-:W-:Y:S01]  /*1120*/  IMAD.MOV.U32 R21, RZ, RZ, R13 ;  /* 0x000000ffff157224 */ /* 0x000fe200078e000d */
[----:B------:R-:W-:Y:S02]  /*1130*/  MOV R19, R37 ;  /* 0x0000002500137202 */ /* 0x000fe40000000f00 */
[----:B------:R-:W-:Y:S02]  /*1140*/  MOV R18, 0x1160 ;  /* 0x0000116000127802 */ /* 0x000fe40000000f00 */
[----:B------:R-:W-:Y:S05]  /*1150*/  CALL.REL.NOINC `($__internal_0_$__cuda_sm20_div_s64) ;  /* 0x0000003800507944 */ /* 0x000fea0003c00000 */
[----:B------:R-:W-:Y:S02]  /*1160*/  MOV R42, R12 ;  /* 0x0000000c002a7202 */ /* 0x000fe40000000f00 */
[----:B------:R-:W-:Y:S02]  /*1170*/  MOV R43, R11 ;  /* 0x0000000b002b7202 */ /* 0x000fe40000000f00 */
.L_x_10:
[----:B------:R-:W-:Y:S05]  /*1180*/  BSYNC.RECONVERGENT B0 ;  /* 0x0000000000007941 */ /* 0x000fea0003800200 */
.L_x_8:
[----:B------:R-:W-:Y:S01]  /*1190*/  IABS R11, UR22 ;  /* 0x00000016000b7c13 */ /* 0x000fe20008000000 */
[----:B------:R-:W0:Y:S01]  /*11a0*/  LDC R2, c[0x0][0x434] ;  /* 0x00010d00ff027b82 */ /* 0x000e220000000800 */
[----:B------:R-:W-:Y:S01]  /*11b0*/  IABS R3, UR22 ;  /* 0x0000001600037c13 */ /* 0x000fe20008000000 */
[----:B------:R-:W-:Y:S01]  /*11c0*/  UIMAD UR17, UR17, UR9, URZ ;  /* 0x00000009111172a4 */ /* 0x000fe2000f8e02ff */
[----:B------:R-:W1:Y:S01]  /*11d0*/  I2F.RP R8, R11 ;  /* 0x0000000b00087306 */ /* 0x000e620000209400 */
[----:B------:R-:W-:Y:S02]  /*11e0*/  BSSY.RECONVERGENT B0, `(.L_x_11) ;  /* 0x000003b000007945 */ /* 0x000fe40003800200 */
[----:B------:R-:W-:Y:S01]  /*11f0*/  IMAD.MOV R3, RZ, RZ, -R3 ;  /* 0x000000ffff037224 */ /* 0x000fe200078e0a03 */
[----:B------:R-:W-:-:S04]  /*1200*/  UIMAD UR6, UR6, UR17, URZ ;  /* 0x00000011060672a4 */ /* 0x000fc8000f8e02ff */
[----:B-1----:R-:W1:Y:S01]  /*1210*/  MUFU.RCP R12, R8 ;  /* 0x00000008000c7308 */ /* 0x002e620000001000 */
[----:B0-----:R-:W-:Y:S01]  /*1220*/  IADD3 R2, PT, PT, R2, -0x1, R11 ;  /* 0xffffffff02027810 */ /* 0x001fe20007ffe00b */
[----:B-1----:R-:W-:-:S06]  /*1230*/  VIADD R12, R12, 0xffffffe ;  /* 0x0ffffffe0c0c7836 */ /* 0x002fcc0000000000 */
[----:B------:R-:W0:Y:S02]  /*1240*/  F2I.FTZ.U32.TRUNC.NTZ R13, R12 ;  /* 0x0000000c000d7305 */ /* 0x000e24000021f000 */
[----:B0-----:R-:W-:Y:S02]  /*1250*/  IMAD.MOV R6, RZ, RZ, -R13 ;  /* 0x000000ffff067224 */ /* 0x001fe400078e0a0d */
[----:B------:R-:W-:Y:S02]  /*1260*/  IMAD.MOV.U32 R12, RZ, RZ, RZ ;  /* 0x000000ffff0c7224 */ /* 0x000fe400078e00ff */
[----:B------:R-:W-:Y:S01]  /*1270*/  IMAD R7, R6, R11, RZ ;  /* 0x0000000b06077224 */ /* 0x000fe200078e02ff */
[----:B------:R-:W-:-:S03]  /*1280*/  IABS R6, R2 ;  /* 0x0000000200067213 */ /* 0x000fc60000000000 */
[----:B------:R-:W-:-:S06]  /*1290*/  IMAD.HI.U32 R7, R13, R7, R12 ;  /* 0x000000070d077227 */ /* 0x000fcc00078e000c */
[----:B------:R-:W-:-:S04]  /*12a0*/  IMAD.HI.U32 R7, R7, R6, RZ ;  /* 0x0000000607077227 */ /* 0x000fc800078e00ff */
[----:B------:R-:W-:Y:S01]  /*12b0*/  IMAD R6, R7, R3, R6 ;  /* 0x0000000307067224 */ /* 0x000fe200078e0206 */
[----:B------:R-:W-:-:S04]  /*12c0*/  LOP3.LUT R3, R2, R11, RZ, 0x3c, !PT ;  /* 0x0000000b02037212 */ /* 0x000fc800078e3cff */
[----:B------:R-:W-:Y:S02]  /*12d0*/  ISETP.GT.U32.AND P1, PT, R11, R6, PT ;  /* 0x000000060b00720c */ /* 0x000fe40003f24070 */
[----:B------:R-:W-:-:S11]  /*12e0*/  ISETP.GE.AND P0, PT, R3, RZ, PT ;  /* 0x000000ff0300720c */ /* 0x000fd60003f06270 */
[----:B------:R-:W-:Y:S02]  /*12f0*/  @!P1 IMAD.IADD R6, R6, 0x1, -R11 ;  /* 0x0000000106069824 */ /* 0x000fe400078e0a0b */
[----:B------:R-:W-:Y:S01]  /*1300*/  @!P1 VIADD R7, R7, 0x1 ;  /* 0x0000000107079836 */ /* 0x000fe20000000000 */
[----:B------:R-:W-:Y:S02]  /*1310*/  ISETP.NE.AND P1, PT, RZ, UR22, PT ;  /* 0x00000016ff007c0c */ /* 0x000fe4000bf25270 */
[----:B------:R-:W-:-:S13]  /*1320*/  ISETP.GE.U32.AND P2, PT, R6, R11, PT ;  /* 0x0000000b0600720c */ /* 0x000fda0003f46070 */
[----:B------:R-:W-:-:S04]  /*1330*/  @P2 VIADD R7, R7, 0x1 ;  /* 0x0000000107072836 */ /* 0x000fc80000000000 */
[----:B------:R-:W-:Y:S01]  /*1340*/  @!P0 IMAD.MOV R7, RZ, RZ, -R7 ;  /* 0x000000ffff078224 */ /* 0x000fe200078e0a07 */
[----:B------:R-:W-:-:S04]  /*1350*/  @!P1 LOP3.LUT R7, RZ, R11, RZ, 0x33, !PT ;  /* 0x0000000bff079212 */ /* 0x000fc800078e33ff */
        /* <DEDUP_REMOVED lines=28> */
.L_x_12:
[----:B------:R-:W-:Y:S01]  /*1520*/  IMAD.MOV.U32 R22, RZ, RZ, R4 ;  /* 0x000000ffff167224 */ /* 0x000fe200078e0004 */
[----:B------:R-:W-:Y:S01]  /*1530*/  MOV R21, R5 ;  /* 0x0000000500157202 */ /* 0x000fe20000000f00 */
[----:B------:R-:W-:Y:S01]  /*1540*/  IMAD.MOV.U32 R20, RZ, RZ, R8 ;  /* 0x000000ffff147224 */ /* 0x000fe200078e0008 */
[----:B------:R-:W-:Y:S02]  /*1550*/  MOV R18, 0x1570 ;  /* 0x0000157000127802 */ /* 0x000fe40000000f00 */
[----:B------:R-:W-:Y:S05]  /*1560*/  CALL.REL.NOINC `($__internal_0_$__cuda_sm20_div_s64) ;  /* 0x00000034004c7944 */ /* 0x000fea0003c00000 */
[----:B------:R-:W-:Y:S02]  /*1570*/  MOV R18, R12 ;  /* 0x0000000c00127202 */ /* 0x000fe40000000f00 */
[----:B------:R-:W-:Y:S02]  /*1580*/  MOV R19, R11 ;  /* 0x0000000b00137202 */ /* 0x000fe40000000f00 */
.L_x_13:
[----:B------:R-:W-:Y:S05]  /*1590*/  BSYNC.RECONVERGENT B0 ;  /* 0x0000000000007941 */ /* 0x000fea0003800200 */
.L_x_11:
[----:B------:R-:W0:Y:S01]  /*15a0*/  S2R R4, SR_TID.X ;  /* 0x0000000000047919 */ /* 0x000e220000002100 */
[----:B------:R-:W-:Y:S01]  /*15b0*/  UIADD3 UR8, UP0, UPT, UR21, -UR20, URZ ;  /* 0x8000001415087290 */ /* 0x000fe2000ff1e0ff */
[----:B------:R-:W-:Y:S01]  /*15c0*/  IMAD.MOV.U32 R26, RZ, RZ, -0x800000 ;  /* 0xff800000ff1a7424 */ /* 0x000fe200078e00ff */
[----:B------:R-:W1:Y:S02]  /*15d0*/  LDCU UR4, c[0x0][0x534] ;  /* 0x0000a680ff0477ac */ /* 0x000e640008000800 */
[----:B------:R-:W-:Y:S01]  /*15e0*/  UIADD3.X UR5, UPT, UPT, UR15, -0x1, URZ, UP0, !UPT ;  /* 0xffffffff0f057890 */ /* 0x000fe200087fe4ff */
[----:B------:R-:W2:Y:S05]  /*15f0*/  LDCU.64 UR10, c[0x0][0x358] ;  /* 0x00006b00ff0a77ac */ /* 0x000eaa0008000a00 */
[----:B------:R-:W-:Y:S01]  /*1600*/  IMAD.U32 R6, RZ, RZ, UR5 ;  /* 0x00000005ff067e24 */ /* 0x000fe2000f8e00ff */
[----:B0-----:R-:W-:-:S02]  /*1610*/  LOP3.LUT R3, R4, 0x7, RZ, 0xc0, !PT ;  /* 0x0000000704037812 */ /* 0x001fc400078ec0ff */
[----:B------:R-:W-:Y:S02]  /*1620*/  SHF.R.U32.HI R5, RZ, 0x3, R4 ;  /* 0x00000003ff057819 */ /* 0x000fe40000011604 */
[----:B------:R-:W-:Y:S02]  /*1630*/  ISETP.LT.U32.AND P1, PT, R3, UR8, PT ;  /* 0x0000000803007c0c */ /* 0x000fe4000bf21070 */
[C---:B------:R-:W-:Y:S01]  /*1640*/  IADD3 R28, PT, PT, R5.reuse, 0x20, RZ ;  /* 0x00000020051c7810 */ /* 0x040fe20007ffe0ff */
[C---:B------:R-:W-:Y:S01]  /*1650*/  VIADD R17, R5.reuse, 0x10 ;  /* 0x0000001005117836 */ /* 0x040fe20000000000 */
[----:B------:R-:W-:Y:S01]  /*1660*/  ISETP.GT.AND.EX P1, PT, R6, RZ, PT, P1 ;  /* 0x000000ff0600720c */ /* 0x000fe20003f24310 */
[----:B------:R-:W-:Y:S01]  /*1670*/  VIADD R27, R5, 0x30 ;  /* 0x00000030051b7836 */ /* 0x000fe20000000000 */
[----:B------:R-:W-:Y:S01]  /*1680*/  IADD3 R20, P0, PT, R3, UR20, RZ ;  /* 0x0000001403147c10 */ /* 0x000fe2000ff1e0ff */
[C---:B------:R-:W-:Y:S01]  /*1690*/  VIADD R11, R5.reuse, 0x40 ;  /* 0x00000040050b7836 */ /* 0x040fe20000000000 */
[----:B-1----:R-:W-:-:S02]  /*16a0*/  ISETP.GE.OR P3, PT, R5, UR4, !P1 ;  /* 0x0000000405007c0c */ /* 0x002fc4000cf66670 */
[----:B------:R-:W-:Y:S01]  /*16b0*/  ISETP.GE.OR P2, PT, R17, UR4, !P1 ;  /* 0x0000000411007c0c */ /* 0x000fe2000cf46670 */
[----:B------:R-:W-:Y:S01]  /*16c0*/  IMAD.X R21, RZ, RZ, RZ, P0 ;  /* 0x000000ffff157224 */ /* 0x000fe200000e06ff */
[----:B------:R-:W-:Y:S02]  /*16d0*/  ISETP.GE.OR P6, PT, R28, UR4, !P1 ;  /* 0x000000041c007c0c */ /* 0x000fe4000cfc6670 */
[----:B------:R-:W-:Y:S02]  /*16e0*/  ISETP.GE.OR P5, PT, R27, UR4, !P1 ;  /* 0x000000041b007c0c */ /* 0x000fe4000cfa6670 */
[----:B------:R-:W-:-:S05]  /*16f0*/  ISETP.GE.OR P4, PT, R11, UR4, !P1 ;  /* 0x000000040b007c0c */ /* 0x000fca000cf86670 */
[----:B------:R-:W0:Y:S01]  /*1700*/  @!P3 LDC.64 R6, c[0x0][0x428] ;  /* 0x00010a00ff06bb82 */ /* 0x000e220000000a00 */
[----:B------:R-:W-:Y:S01]  /*1710*/  @!P3 IMAD.WIDE.U32 R22, R5, UR21, R20 ;  /* 0x000000150516bc25 */ /* 0x000fe2000f8e0014 */
[----:B------:R-:W-:-:S03]  /*1720*/  @!P2 MOV R24, R20 ;  /* 0x000000140018a202 */ /* 0x000fc60000000f00 */
[----:B------:R-:W-:Y:S02]  /*1730*/  @!P3 IMAD R16, R5, UR15, R23 ;  /* 0x0000000f0510bc24 */ /* 0x000fe4000f8e0217 */
[----:B------:R-:W-:Y:S01]  /*1740*/  @!P2 IMAD.MOV.U32 R25, RZ, RZ, R21 ;  /* 0x000000ffff19a224 */ /* 0x000fe200078e0015 */
[----:B------:R-:W1:Y:S01]  /*1750*/  @!P2 LDC.64 R14, c[0x0][0x428] ;  /* 0x00010a00ff0eab82 */ /* 0x000e620000000a00 */
[----:B------:R-:W-:-:S07]  /*1760*/  @!P2 IMAD.WIDE.U32 R24, R17, UR21, R24 ;  /* 0x000000151118ac25 */ /* 0x000fce000f8e0018 */
[----:B------:R-:W3:Y:S01]  /*1770*/  @!P6 LDC.64 R12, c[0x0][0x428] ;  /* 0x00010a00ff0ceb82 */ /* 0x000ee20000000a00 */
[----:B0-----:R-:W-:-:S04]  /*1780*/  @!P3 LEA R30, P0, R22, R6, 0x2 ;  /* 0x00000006161eb211 */ /* 0x001fc800078010ff */
[----:B------:R-:W-:Y:S01]  /*1790*/  @!P3 LEA.HI.X R31, R22, R7, R16, 0x2, P0 ;  /* 0x00000007161fb211 */ /* 0x000fe200000f1410 */
[----:B------:R-:W-:Y:S02]  /*17a0*/  @!P2 IMAD R16, R17, UR15, R25 ;  /* 0x0000000f1110ac24 */ /* 0x000fe4000f8e0219 */
[----:B------:R-:W0:Y:S01]  /*17b0*/  @!P5 LDC.64 R6, c[0x0][0x428] ;  /* 0x00010a00ff06db82 */ /* 0x000e220000000a00 */
[----:B------:R-:W-:Y:S02]  /*17c0*/  MOV R22, 0xff800000 ;  /* 0xff80000000167802 */ /* 0x000fe40000000f00 */
[C---:B-1----:R-:W-:Y:S01]  /*17d0*/  @!P2 LEA R34, P0, R24.reuse, R14, 0x2 ;  /* 0x0000000e1822a211 */ /* 0x042fe200078010ff */
[C---:B------:R-:W-:Y:S01]  /*17e0*/  VIADD R25, R5.reuse, 0x50 ;  /* 0x0000005005197836 */ /* 0x040fe20000000000 */
[----:B------:R-:W-:Y:S01]  /*17f0*/  @!P6 MOV R33, R21 ;  /* 0x000000150021e202 */ /* 0x000fe20000000f00 */
[----:B------:R-:W-:Y:S01]  /*1800*/  @!P6 IMAD.MOV.U32 R32, RZ, RZ, R20 ;  /* 0x000000ffff20e224 */ /* 0x000fe200078e0014 */
[----:B------:R-:W-:Y:S01]  /*1810*/  @!P2 LEA.HI.X R35, R24, R15, R16, 0x2, P0 ;  /* 0x0000000f1823a211 */ /* 0x000fe200000f1410 */
[C---:B------:R-:W-:Y:S01]  /*1820*/  VIADD R23, R5.reuse, 0x70 ;  /* 0x0000007005177836 */ /* 0x040fe20000000000 */
[----:B------:R-:W-:Y:S01]  /*1830*/  IADD3 R24, PT, PT, R5, 0x60, RZ ;  /* 0x0000006005187810 */ /* 0x000fe20007ffe0ff */
[----:B--2---:R1:W2:Y:S01]  /*1840*/  @!P3 LDG.E R22, desc[UR10][R30.64] ;  /* 0x0000000a1e16b981 */ /* 0x0042a2000c1e1900 */
[----:B------:R-:W4:Y:S01]  /*1850*/  @!P4 LDC.64 R16, c[0x0][0x428] ;  /* 0x00010a00ff10cb82 */ /* 0x000f220000000a00 */
[----:B------:R-:W-:Y:S01]  /*1860*/  @!P6 IMAD.WIDE.U32 R32, R28, UR21, R32 ;  /* 0x000000151c20ec25 */ /* 0x000fe2000f8e0020 */
[----:B------:R-:W-:Y:S01]  /*1870*/  ISETP.GE.OR P3, PT, R25, UR4, !P1 ;  /* 0x0000000419007c0c */ /* 0x000fe2000cf66670 */
[----:B------:R4:W5:Y:S01]  /*1880*/  @!P2 LDG.E R26, desc[UR10][R34.64] ;  /* 0x0000000a221aa981 */ /* 0x000962000c1e1900 */
[----:B------:R-:W-:Y:S01]  /*1890*/  ISETP.GE.OR P2, PT, R24, UR4, !P1 ;  /* 0x0000000418007c0c */ /* 0x000fe2000cf46670 */
[----:B------:R-:W-:Y:S01]  /*18a0*/  @!P6 IMAD R14, R28, UR15, R33 ;  /* 0x0000000f1c0eec24 */ /* 0x000fe2000f8e0221 */
[----:B------:R-:W-:Y:S01]  /*18b0*/  ISETP.GE.OR P1, PT, R23, UR4, !P1 ;  /* 0x0000000417007c0c */ /* 0x000fe2000cf26670 */
[----:B------:R-:W-:Y:S01]  /*18c0*/  @!P4 IMAD.MOV.U32 R39, RZ, RZ, R21 ;  /* 0x000000ffff27c224 */ /* 0x000fe200078e0015 */
[----:B---3--:R-:W-:-:S02]  /*18d0*/  @!P6 LEA R28, P0, R32, R12, 0x2 ;  /* 0x0000000c201ce211 */ /* 0x008fc400078010ff */
[----:B------:R-:W-:Y:S02]  /*18e0*/  @!P4 MOV R38, R20 ;  /* 0x000000140026c202 */ /* 0x000fe40000000f00 */
[----:B------:R-:W-:-:S03]  /*18f0*/  @!P6 LEA.HI.X R29, R32, R13, R14, 0x2, P0 ;  /* 0x0000000d201de211 */ /* 0x000fc600000f140e */
[----:B------:R-:W3:Y:S01]  /*1900*/  @!P3 LDC.64 R14, c[0x0][0x428] ;  /* 0x00010a00ff0ebb82 */ /* 0x000ee20000000a00 */
[----:B------:R-:W-:-:S04]  /*1910*/  @!P4 IMAD.WIDE.U32 R38, R11, UR21, R38 ;  /* 0x000000150b26cc25 */ /* 0x000fc8000f8e0026 */
[----:B-1----:R-:W-:Y:S02]  /*1920*/  @!P5 IMAD.MOV.U32 R30, RZ, RZ, R20 ;  /* 0x000000ffff1ed224 */ /* 0x002fe400078e0014 */
[----:B------:R-:W-:Y:S02]  /*1930*/  @!P5 IMAD.MOV.U32 R31, RZ, RZ, R21 ;  /* 0x000000ffff1fd224 */ /* 0x000fe400078e0015 */
[----:B------:R-:W-:-:S04]  /*1940*/  @!P5 IMAD.WIDE.U32 R30, R27, UR21, R30 ;  /* 0x000000151b1edc25 */ /* 0x000fc8000f8e001e */
[----:B------:R-:W-:Y:S01]  /*1950*/  @!P5 IMAD R12, R27, UR15, R31 ;  /* 0x0000000f1b0cdc24 */ /* 0x000fe2000f8e021f */
[----:B0-----:R-:W-:-:S04]  /*1960*/  @!P5 LEA R32, P0, R30, R6, 0x2 ;  /* 0x000000061e20d211 */ /* 0x001fc800078010ff */
[----:B------:R-:W-:Y:S01]  /*1970*/  @!P5 LEA.HI.X R33, R30, R7, R12, 0x2, P0 ;  /* 0x000000071e21d211 */ /* 0x000fe200000f140c */
[----:B------:R-:W-:Y:S01]  /*1980*/  @!P4 IMAD R30, R11, UR15, R39 ;  /* 0x0000000f0b1ecc24 */ /* 0x000fe2000f8e0227 */
[----:B------:R-:W0:Y:S01]  /*1990*/  @!P2 LDC.64 R12, c[0x0][0x428] ;  /* 0x00010a00ff0cab82 */ /* 0x000e220000000a00 */
[----:B----4-:R-:W-:Y:S01]  /*19a0*/  @!P4 LEA R34, P0, R38, R16, 0x2 ;  /* 0x000000102622c211 */ /* 0x010fe200078010ff */
[----:B------:R-:W-:-:S06]  /*19b0*/  @!P2 IMAD.MOV.U32 R31, RZ, RZ, R21 ;  /* 0x000000ffff1fa224 */ /* 0x000fcc00078e0015 */
[----:B------:R-:W1:Y:S01]  /*19c0*/  @!P1 LDC.64 R6, c[0x0][0x428] ;  /* 0x00010a00ff069b82 */ /* 0x000e620000000a00 */
[----:B------:R-:W-:Y:S01]  /*19d0*/  @!P4 LEA.HI.X R35, R38, R17, R30, 0x2, P0 ;  /* 0x000000112623c211 */ /* 0x000fe200000f141e */
[--C-:B------:R-:W-:Y:S01]  /*19e0*/  @!P3 IMAD.MOV.U32 R38, RZ, RZ, R20.reuse ;  /* 0x000000ffff26b224 */ /* 0x100fe200078e0014 */
[----:B------:R-:W-:Y:S01]  /*19f0*/  @!P3 MOV R39, R21 ;  /* 0x000000150027b202 */ /* 0x000fe20000000f00 */
[----:B------:R-:W-:Y:S01]  /*1a00*/  @!P2 IMAD.MOV.U32 R30, RZ, RZ, R20 ;  /* 0x000000ffff1ea224 */ /* 0x000fe200078e0014 */
[----:B------:R-:W-:Y:S01]  /*1a10*/  @!P1 MOV R40, R20 ;  /* 0x0000001400289202 */ /* 0x000fe20000000f00 */
[----:B------:R-:W-:Y:S01]  /*1a20*/  @!P1 IMAD.MOV.U32 R41, RZ, RZ, R21 ;  /* 0x000000ffff299224 */ /* 0x000fe200078e0015 */
[----:B------:R-:W-:Y:S01]  /*1a30*/  MOV R17, 0xff800000 ;  /* 0xff80000000117802 */ /* 0x000fe20000000f00 */
[----:B------:R-:W-:Y:S02]  /*1a40*/  IMAD.MOV.U32 R11, RZ, RZ, -0x800000 ;  /* 0xff800000ff0b7424 */ /* 0x000fe400078e00ff */
[----:B------:R-:W-:-:S02]  /*1a50*/  IMAD.MOV.U32 R16, RZ, RZ, -0x800000 ;  /* 0xff800000ff107424 */ /* 0x000fc400078e00ff */
[----:B------:R-:W-:Y:S01]  /*1a60*/  @!P3 IMAD.WIDE.U32 R38, R25, UR21, R38 ;  /* 0x000000151926bc25 */ /* 0x000fe2000f8e0026 */
[----:B------:R-:W4:Y:S03]  /*1a70*/  @!P5 LDG.E R17, desc[UR10][R32.64] ;  /* 0x0000000a2011d981 */ /* 0x000f26000c1e1900 */
[----:B------:R-:W-:Y:S01]  /*1a80*/  @!P2 IMAD.WIDE.U32 R30, R24, UR21, R30 ;  /* 0x00000015181eac25 */ /* 0x000fe2000f8e001e */
[----:B---3--:R-:W-:Y:S01]  /*1a90*/  @!P3 LEA R14, P5, R38, R14, 0x2 ;  /* 0x0000000e260eb211 */ /* 0x008fe200078a10ff */
[----:B------:R1:W3:Y:S02]  /*1aa0*/  @!P6 LDG.E R11, desc[UR10][R28.64] ;  /* 0x0000000a1c0be981 */ /* 0x0002e4000c1e1900 */
[----:B------:R-:W-:Y:S02]  /*1ab0*/  @!P1 IMAD.WIDE.U32 R40, R23, UR21, R40 ;  /* 0x0000001517289c25 */ /* 0x000fe4000f8e0028 */
[----:B------:R-:W3:Y:S02]  /*1ac0*/  @!P4 LDG.E R16, desc[UR10][R34.64] ;  /* 0x0000000a2210c981 */ /* 0x000ee4000c1e1900 */
[----:B------:R-:W-:Y:S01]  /*1ad0*/  @!P3 IMAD R20, R25, UR15, R39 ;  /* 0x0000000f1914bc24 */ /* 0x000fe2000f8e0227 */
[----:B0-----:R-:W-:Y:S01]  /*1ae0*/  @!P2 LEA R12, P4, R30, R12, 0x2 ;  /* 0x0000000c1e0ca211 */ /* 0x001fe200078810ff */
[----:B------:R-:W-:-:S02]  /*1af0*/  @!P2 IMAD R24, R24, UR15, R31 ;  /* 0x0000000f1818ac24 */ /* 0x000fc4000f8e021f */
[----:B------:R-:W-:Y:S01]  /*1b00*/  @!P1 IMAD R23, R23, UR15, R41 ;  /* 0x0000000f17179c24 */ /* 0x000fe2000f8e0229 */
[----:B------:R-:W-:Y:S01]  /*1b10*/  @!P3 LEA.HI.X R15, R38, R15, R20, 0x2, P5 ;  /* 0x0000000f260fb211 */ /* 0x000fe200028f1414 */
[----:B------:R-:W-:Y:S01]  /*1b20*/  IMAD.MOV.U32 R20, RZ, RZ, -0x800000 ;  /* 0xff800000ff147424 */ /* 0x000fe200078e00ff */
[----:B------:R-:W-:Y:S02]  /*1b30*/  MOV R21, 0xff800000 ;  /* 0xff80000000157802 */ /* 0x000fe40000000f00 */
[----:B------:R-:W-:-:S05]  /*1b40*/  @!P2 LEA.HI.X R13, R30, R13, R24, 0x2, P4 ;  /* 0x0000000d1e0da211 */ /* 0x000fca00020f1418 */
[----:B------:R0:W3:Y:S01]  /*1b50*/  @!P2 LDG.E R21, desc[UR10][R12.64] ;  /* 0x0000000a0c15a981 */ /* 0x0000e2000c1e1900 */
[----:B-1----:R-:W-:Y:S01]  /*1b60*/  @!P1 LEA R28, P0, R40, R6, 0x2 ;  /* 0x00000006281c9211 */ /* 0x002fe200078010ff */
[----:B------:R-:W-:-:S03]  /*1b70*/  IMAD.MOV.U32 R6, RZ, RZ, -0x800000 ;  /* 0xff800000ff067424 */ /* 0x000fc600078e00ff */
[----:B------:R-:W-:-:S03]  /*1b80*/  @!P1 LEA.HI.X R29, R40, R7, R23, 0x2, P0 ;  /* 0x00000007281d9211 */ /* 0x000fc600000f1417 */
[----:B------:R-:W3:Y:S04]  /*1b90*/  @!P3 LDG.E R6, desc[UR10][R14.64] ;  /* 0x0000000a0e06b981 */ /* 0x000ee8000c1e1900 */
[----:B------:R1:W3:Y:S01]  /*1ba0*/  @!P1 LDG.E R20, desc[UR10][R28.64] ;  /* 0x0000000a1c149981 */ /* 0x0002e2000c1e1900 */
[----:B------:R-:W0:Y:S01]  /*1bb0*/  S2UR UR4, SR_CgaCtaId ;  /* 0x00000000000479c3 */ /* 0x000e220000008800 */
[----:B------:R-:W-:Y:S01]  /*1bc0*/  UMOV UR5, 0x400 ;  /* 0x0000040000057882 */ /* 0x000fe20000000000 */
[C---:B------:R-:W-:Y:S02]  /*1bd0*/  ISETP.GT.U32.AND P0, PT, R4.reuse, 0x37f, PT ;  /* 0x0000037f0400780c */ /* 0x040fe40003f04070 */
[C---:B------:R-:W-:Y:S02]  /*1be0*/  ISETP.GT.U32.AND P5, PT, R4.reuse, 0x2ff, PT ;  /* 0x000002ff0400780c */ /* 0x040fe40003fa4070 */
[----:B------:R-:W-:Y:S01]  /*1bf0*/  ISETP.GT.U32.AND P4, PT, R4, 0x27f, PT ;  /* 0x0000027f0400780c */ /* 0x000fe20003f84070 */
[----:B0-----:R-:W-:-:S06]  /*1c00*/  ULEA UR4, UR4, UR5, 0x18 ;  /* 0x0000000504047291 */ /* 0x001fcc000f8ec0ff */
[----:B------:R-:W-:Y:S02]  /*1c10*/  LEA R24, R3, UR4, 0x2 ;  /* 0x0000000403187c11 */ /* 0x000fe4000f8e10ff */
[C---:B------:R-:W-:Y:S02]  /*1c20*/  ISETP.GT.U32.AND P3, PT, R4.reuse, 0x1ff, PT ;  /* 0x000001ff0400780c */ /* 0x040fe40003f64070 */
[C---:B------:R-:W-:Y:S01]  /*1c30*/  ISETP.GT.U32.AND P2, PT, R4.reuse, 0x17f, PT ;  /* 0x0000017f0400780c */ /* 0x040fe20003f44070 */
[----:B------:R-:W-:Y:S01]  /*1c40*/  IMAD R5, R5, 0x24, R24 ;  /* 0x0000002405057824 */ /* 0x000fe200078e0218 */
[C---:B------:R-:W-:Y:S02]  /*1c50*/  ISETP.GT.U32.AND P1, PT, R4.reuse, 0xff, PT ;  /* 0x000000ff0400780c */ /* 0x040fe40003f24070 */
[----:B------:R-:W-:Y:S02]  /*1c60*/  SHF.R.U32.HI R13, RZ, 0x4, R4 ;  /* 0x00000004ff0d7819 */ /* 0x000fe40000011604 */
[----:B------:R-:W-:Y:S01]  /*1c70*/  LOP3.LUT R7, R4, 0xf, RZ, 0xc0, !PT ;  /* 0x0000000f04077812 */ /* 0x000fe200078ec0ff */
[----:B------:R-:W-:Y:S01]  /*1c80*/  IMAD.MOV.U32 R33, RZ, RZ, -0x800000 ;  /* 0xff800000ff217424 */ /* 0x000fe200078e00ff */
[----:B------:R-:W-:Y:S01]  /*1c90*/  LEA R32, R13, UR4, 0x2 ;  /* 0x000000040d207c11 */ /* 0x000fe2000f8e10ff */
[----:B------:R-:W-:Y:S01]  /*1ca0*/  IMAD.MOV.U32 R31, RZ, RZ, -0x800000 ;  /* 0xff800000ff1f7424 */ /* 0x000fe200078e00ff */
[----:B------:R-:W-:Y:S01]  /*1cb0*/  MOV R30, 0xff800000 ;  /* 0xff800000001e7802 */ /* 0x000fe20000000f00 */
[----:B-1----:R-:W-:Y:S01]  /*1cc0*/  IMAD.MOV.U32 R28, RZ, RZ, -0x800000 ;  /* 0xff800000ff1c7424 */ /* 0x002fe200078e00ff */
[----:B------:R-:W-:Y:S01]  /*1cd0*/  MOV R29, 0xff800000 ;  /* 0xff800000001d7802 */ /* 0x000fe20000000f00 */
[----:B------:R-:W-:-:S02]  /*1ce0*/  IMAD R32, R7, 0x24, R32 ;  /* 0x0000002407207824 */ /* 0x000fc400078e0220 */
[----:B------:R-:W-:Y:S01]  /*1cf0*/  IMAD.MOV.U32 R27, RZ, RZ, -0x800000 ;  /* 0xff800000ff1b7424 */ /* 0x000fe200078e00ff */
[----:B------:R-:W-:Y:S01]  /*1d00*/  MOV R25, 0xff800000 ;  /* 0xff80000000197802 */ /* 0x000fe20000000f00 */
[----:B------:R-:W0:Y:S01]  /*1d10*/  LDC R3, c[0x0][0x434] ;  /* 0x00010d00ff037b82 */ /* 0x000e220000000800 */
[----:B-----5:R1:W-:Y:S01]  /*1d20*/  @!P0 STS [R5+0x240], R26 ;  /* 0x0002401a05008388 */ /* 0x0203e20000000800 */
[----:B------:R-:W-:-:S03]  /*1d30*/  ISETP.GT.U32.AND P0, PT, R4, 0x7f, PT ;  /* 0x0000007f0400780c */ /* 0x000fc60003f04070 */
[----:B--2---:R-:W-:Y:S01]  /*1d40*/  STS [R5], R22 ;  /* 0x0000001605007388 */ /* 0x004fe20000000800 */
[----:B-1----:R-:W-:-:S03]  /*1d50*/  IMAD.MOV.U32 R26, RZ, RZ, -0x800000 ;  /* 0xff800000ff1a7424 */ /* 0x002fc600078e00ff */
[----:B----4-:R-:W-:Y:S04]  /*1d60*/  @!P4 STS [R5+0x6c0], R17 ;  /* 0x0006c0110500c388 */ /* 0x010fe80000000800 */
[----:B---3--:R-:W-:Y:S04]  /*1d70*/  @!P5 STS [R5+0x480], R11 ;  /* 0x0004800b0500d388 */ /* 0x008fe80000000800 */
[----:B------:R-:W-:Y:S01]  /*1d80*/  @!P3 STS [R5+0x900], R16 ;  /* 0x000900100500b388 */ /* 0x000fe20000000800 */
[----:B------:R-:W-:-:S03]  /*1d90*/  LOP3.LUT P3, RZ, R4, 0x380, RZ, 0xc0, !PT ;  /* 0x0000038004ff7812 */ /* 0x000fc6000786c0ff */
[----:B------:R-:W-:Y:S04]  /*1da0*/  @!P1 STS [R5+0xd80], R21 ;  /* 0x000d801505009388 */ /* 0x000fe80000000800 */
[----:B------:R-:W-:Y:S04]  /*1db0*/  @!P2 STS [R5+0xb40], R6 ;  /* 0x000b40060500a388 */ /* 0x000fe80000000800 */
[----:B------:R-:W-:Y:S01]  /*1dc0*/  @!P0 STS [R5+0xfc0], R20 ;  /* 0x000fc01405008388 */ /* 0x000fe20000000800 */
[----:B------:R-:W-:Y:S06]  /*1dd0*/  BAR.SYNC.DEFER_BLOCKING 0x0 ;  /* 0x0000000000007b1d */ /* 0x000fec0000010000 */
[----:B------:R-:W-:Y:S04]  /*1de0*/  @!P3 LDS R33, [R32] ;  /* 0x000000002021b984 */ /* 0x000fe80000000800 */
[----:B------:R-:W-:Y:S04]  /*1df0*/  @!P3 LDS R30, [R32+0x240] ;  /* 0x00024000201eb984 */ /* 0x000fe80000000800 */
[----:B------:R-:W1:Y:S04]  /*1e00*/  @!P3 LDS R31, [R32+0x480] ;  /* 0x00048000201fb984 */ /* 0x000e680000000800 */
[----:B------:R-:W-:Y:S04]  /*1e10*/  @!P3 LDS R28, [R32+0x6c0] ;  /* 0x0006c000201cb984 */ /* 0x000fe80000000800 */
[----:B------:R-:W2:Y:S04]  /*1e20*/  @!P3 LDS R29, [R32+0x900] ;  /* 0x00090000201db984 */ /* 0x000ea80000000800 */
[----:B------:R-:W-:Y:S04]  /*1e30*/  @!P3 LDS R26, [R32+0xb40] ;  /* 0x000b4000201ab984 */ /* 0x000fe80000000800 */
[----:B------:R-:W3:Y:S04]  /*1e40*/  @!P3 LDS R27, [R32+0xd80] ;  /* 0x000d8000201bb984 */ /* 0x000ee80000000800 */
[----:B------:R-:W4:Y:S01]  /*1e50*/  @!P3 LDS R25, [R32+0xfc0] ;  /* 0x000fc0002019b984 */ /* 0x000f220000000800 */
[----:B-1----:R-:W-:-:S04]  /*1e60*/  FMNMX3.FTZ R6, R33, R30, R31, !PT ;  /* 0x0000001e21067276 */ /* 0x002fc8000781001f */
[----:B--2---:R-:W-:-:S04]  /*1e70*/  FMNMX3.FTZ R6, R6, R28, R29, !PT ;  /* 0x0000001c06067276 */ /* 0x004fc8000781001d */
[----:B---3--:R-:W-:-:S04]  /*1e80*/  FMNMX3.FTZ R6, R6, R26, R27, !PT ;  /* 0x0000001a06067276 */ /* 0x008fc8000781001b */
[----:B----4-:R-:W-:-:S05]  /*1e90*/  FMNMX.FTZ R6, R6, R25, !PT ;  /* 0x0000001906067209 */ /* 0x010fca0007810000 */
[----:B------:R-:W1:Y:S01]  /*1ea0*/  SHFL.BFLY PT, R11, R6, 0x8, 0x1f ;  /* 0x0d001f00060b7f89 */ /* 0x000e6200000e0000 */
[----:B0-----:R-:W-:Y:S02]  /*1eb0*/  IABS R5, R3 ;  /* 0x0000000300057213 */ /* 0x001fe40000000000 */
[----:B-1----:R-:W-:-:S05]  /*1ec0*/  FMNMX.FTZ R11, R6, R11, !PT ;  /* 0x0000000b060b7209 */ /* 0x002fca0007810000 */
[----:B------:R-:W0:Y:S01]  /*1ed0*/  SHFL.BFLY PT, R14, R11, 0x4, 0x1f ;  /* 0x0c801f000b0e7f89 */ /* 0x000e2200000e0000 */
[----:B------:R-:W1:Y:S01]  /*1ee0*/  I2F.RP R20, R5 ;  /* 0x0000000500147306 */ /* 0x000e620000209400 */
[----:B0-----:R-:W-:-:S07]  /*1ef0*/  FMNMX.FTZ R14, R11, R14, !PT ;  /* 0x0000000e0b0e7209 */ /* 0x001fce0007810000 */
[----:B-1----:R-:W0:Y:S01]  /*1f00*/  MUFU.RCP R16, R20 ;  /* 0x0000001400107308 */ /* 0x002e220000001000 */
[----:B------:R-:W1:Y:S01]  /*1f10*/  SHFL.BFLY PT, R15, R14, 0x2, 0x1f ;  /* 0x0c401f000e0f7f89 */ /* 0x000e6200000e0000 */
[----:B0-----:R-:W-:-:S06]  /*1f20*/  VIADD R16, R16, 0xffffffe ;  /* 0x0ffffffe10107836 */ /* 0x001fcc0000000000 */
[----:B------:R-:W0:Y:S01]  /*1f30*/  F2I.FTZ.U32.TRUNC.NTZ R17, R16 ;  /* 0x0000001000117305 */ /* 0x000e22000021f000 */
[----:B-1----:R-:W-:-:S05]  /*1f40*/  FMNMX.FTZ R15, R14, R15, !PT ;  /* 0x0000000f0e0f7209 */ /* 0x002fca0007810000 */
[----:B------:R-:W1:Y:S01]  /*1f50*/  SHFL.BFLY PT, R12, R15, 0x1, 0x1f ;  /* 0x0c201f000f0c7f89 */ /* 0x000e6200000e0000 */
[----:B0-----:R-:W-:Y:S02]  /*1f60*/  IMAD.MOV R6, RZ, RZ, -R17 ;  /* 0x000000ffff067224 */ /* 0x001fe400078e0a11 */
[----:B------:R-:W-:Y:S02]  /*1f70*/  HFMA2 R16, -RZ, RZ, 0, 0 ;  /* 0x00000000ff107431 */ /* 0x000fe400000001ff */
[----:B------:R-:W-:Y:S01]  /*1f80*/  IMAD R11, R6, R5, RZ ;  /* 0x00000005060b7224 */ /* 0x000fe200078e02ff */
[----:B------:R-:W-:-:S03]  /*1f90*/  IABS R6, R2 ;  /* 0x0000000200067213 */ /* 0x000fc60000000000 */
[----:B------:R-:W-:Y:S01]  /*1fa0*/  IMAD.HI.U32 R11, R17, R11, R16 ;  /* 0x0000000b110b7227 */ /* 0x000fe200078e0010 */
[----:B-1----:R-:W-:-:S05]  /*1fb0*/  FMNMX.FTZ R12, R15, R12, !PT ;  /* 0x0000000c0f0c7209 */ /* 0x002fca0007810000 */
[----:B------:R-:W-:Y:S01]  /*1fc0*/  IMAD.HI.U32 R11, R11, R6, RZ ;  /* 0x000000060b0b7227 */ /* 0x000fe200078e00ff */
[----:B------:R-:W-:Y:S01]  /*1fd0*/  LOP3.LUT R2, R2, R3, RZ, 0x3c, !PT ;  /* 0x0000000302027212 */ /* 0x000fe200078e3cff */
[----:B------:R-:W0:Y:S01]  /*1fe0*/  LDC R17, c[0x0][0x3e0] ;  /* 0x0000f800ff117b82 */ /* 0x000e220000000800 */
[----:B------:R-:W-:Y:S01]  /*1ff0*/  FSETP.NEU.FTZ.AND P0, PT, R12, -INF , PT ;  /* 0xff8000000c00780b */ /* 0x000fe20003f1d000 */
[----:B------:R-:W-:-:S03]  /*2000*/  IMAD.MOV R16, RZ, RZ, -R11 ;  /* 0x000000ffff107224 */ /* 0x000fc600078e0a0b */
[----:B------:R-:W-:Y:S01]  /*2010*/  FSEL R12, R12, RZ, P0 ;  /* 0x000000ff0c0c7208 */ /* 0x000fe20000000000 */
[----:B------:R-:W-:-:S04]  /*2020*/  IMAD R16, R5, R16, R6 ;  /* 0x0000001005107224 */ /* 0x000fc800078e0206 */
[C---:B------:R-:W-:Y:S01]  /*2030*/  FADD.FTZ R15, -R12.reuse, R33 ;  /* 0x000000210c0f7221 */ /* 0x040fe20000010100 */
[C---:B------:R-:W-:Y:S01]  /*2040*/  FADD.FTZ R14, -R12.reuse, R30 ;  /* 0x0000001e0c0e7221 */ /* 0x040fe20000010100 */
[----:B------:R-:W-:Y:S01]  /*2050*/  ISETP.GT.U32.AND P0, PT, R5, R16, PT ;  /* 0x000000100500720c */ /* 0x000fe20003f04070 */
[----:B------:R-:W-:Y:S01]  /*2060*/  FADD.FTZ R6, -R12, R31 ;  /* 0x0000001f0c067221 */ /* 0x000fe20000010100 */
[----:B------:R-:W-:Y:S01]  /*2070*/  FMUL.FTZ R15, R15, 1.4426950216293334961 ;  /* 0x3fb8aa3b0f0f7820 */ /* 0x000fe20000410000 */
[----:B------:R-:W-:Y:S02]  /*2080*/  FMUL.FTZ R14, R14, 1.4426950216293334961 ;  /* 0x3fb8aa3b0e0e7820 */ /* 0x000fe40000410000 */
[----:B------:R-:W-:-:S03]  /*2090*/  FMUL.FTZ R6, R6, 1.4426950216293334961 ;  /* 0x3fb8aa3b06067820 */ /* 0x000fc60000410000 */
[----:B------:R-:W-:Y:S04]  /*20a0*/  MUFU.EX2 R15, R15 ;  /* 0x0000000f000f7308 */ /* 0x000fe80000000800 */
[----:B------:R-:W1:Y:S01]  /*20b0*/  MUFU.EX2 R14, R14 ;  /* 0x0000000e000e7308 */ /* 0x000e620000000800 */
[----:B------:R-:W-:-:S03]  /*20c0*/  @!P0 IMAD.IADD R16, R16, 0x1, -R5 ;  /* 0x0000000110108824 */ /* 0x000fc600078e0a05 */
[----:B------:R-:W2:Y:S02]  /*20d0*/  MUFU.EX2 R6, R6 ;  /* 0x0000000600067308 */ /* 0x000ea40000000800 */
[----:B------:R-:W-:Y:S01]  /*20e0*/  ISETP.GE.U32.AND P2, PT, R16, R5, PT ;  /* 0x000000051000720c */ /* 0x000fe20003f46070 */
[----:B------:R-:W-:-:S04]  /*20f0*/  FADD.FTZ R16, -R12, R28 ;  /* 0x0000001c0c107221 */ /* 0x000fc80000010100 */
[----:B------:R-:W-:Y:S01]  /*2100*/  FMUL.FTZ R16, R16, 1.4426950216293334961 ;  /* 0x3fb8aa3b10107820 */ /* 0x000fe20000410000 */
[----:B-1----:R-:W-:Y:S01]  /*2110*/  FADD.FTZ R5, R15, R14 ;  /* 0x0000000e0f057221 */ /* 0x002fe20000010000 */
[----:B------:R-:W-:-:S03]  /*2120*/  FADD.FTZ R15, -R12, R29 ;  /* 0x0000001d0c0f7221 */ /* 0x000fc60000010100 */
[----:B--2---:R-:W-:Y:S01]  /*2130*/  FADD.FTZ R5, R5, R6 ;  /* 0x0000000605057221 */ /* 0x004fe20000010000 */
[----:B------:R-:W-:Y:S01]  /*2140*/  FADD.FTZ R6, -R12, R26 ;  /* 0x0000001a0c067221 */ /* 0x000fe20000010100 */
[----:B------:R-:W-:Y:S01]  /*2150*/  FMUL.FTZ R15, R15, 1.4426950216293334961 ;  /* 0x3fb8aa3b0f0f7820 */ /* 0x000fe20000410000 */
[----:B------:R-:W1:Y:S02]  /*2160*/  MUFU.EX2 R16, R16 ;  /* 0x0000001000107308 */ /* 0x000e640000000800 */
[----:B------:R-:W-:Y:S01]  /*2170*/  FMUL.FTZ R6, R6, 1.4426950216293334961 ;  /* 0x3fb8aa3b06067820 */ /* 0x000fe20000410000 */
[C---:B------:R-:W-:Y:S02]  /*2180*/  FADD.FTZ R23, -R12.reuse, R27 ;  /* 0x0000001b0c177221 */ /* 0x040fe40000010100 */
[----:B------:R-:W2:Y:S01]  /*2190*/  MUFU.EX2 R15, R15 ;  /* 0x0000000f000f7308 */ /* 0x000ea20000000800 */
[----:B------:R-:W-:Y:S01]  /*21a0*/  FADD.FTZ R20, -R12, R25 ;  /* 0x000000190c147221 */ /* 0x000fe20000010100 */
[----:B------:R-:W-:-:S02]  /*21b0*/  FMUL.FTZ R23, R23, 1.4426950216293334961 ;  /* 0x3fb8aa3b17177820 */ /* 0x000fc40000410000 */
[----:B------:R-:W3:Y:S01]  /*21c0*/  MUFU.EX2 R6, R6 ;  /* 0x0000000600067308 */ /* 0x000ee20000000800 */
[----:B------:R-:W-:Y:S01]  /*21d0*/  ISETP.GE.AND P1, PT, R2, RZ, PT ;  /* 0x000000ff0200720c */ /* 0x000fe20003f26270 */
[----:B------:R-:W-:Y:S02]  /*21e0*/  FMUL.FTZ R20, R20, 1.4426950216293334961 ;  /* 0x3fb8aa3b14147820 */ /* 0x000fe40000410000 */
[----:B------:R-:W4:Y:S01]  /*21f0*/  MUFU.EX2 R2, R23 ;  /* 0x0000001700027308 */ /* 0x000f220000000800 */
[----:B-1----:R-:W-:Y:S01]  /*2200*/  FADD.FTZ R16, R5, R16 ;  /* 0x0000001005107221 */ /* 0x002fe20000010000 */
[----:B------:R-:W-:Y:S02]  /*2210*/  @!P0 IADD3 R11, PT, PT, R11, 0x1, RZ ;  /* 0x000000010b0b8810 */ /* 0x000fe40007ffe0ff */
[----:B------:R-:W1:Y:S01]  /*2220*/  MUFU.EX2 R14, R20 ;  /* 0x00000014000e7308 */ /* 0x000e620000000800 */
[----:B------:R-:W-:Y:S01]  /*2230*/  ISETP.NE.AND P0, PT, R3, RZ, PT ;  /* 0x000000ff0300720c */ /* 0x000fe20003f05270 */
[----:B--2---:R-:W-:Y:S01]  /*2240*/  FADD.FTZ R15, R16, R15 ;  /* 0x0000000f100f7221 */ /* 0x004fe20000010000 */
[----:B------:R-:W-:-:S03]  /*2250*/  USHF.R.S32.HI UR4, URZ, 0x1f, UR22 ;  /* 0x0000001fff047899 */ /* 0x000fc60008011416 */
[----:B---3--:R-:W-:Y:S01]  /*2260*/  FADD.FTZ R15, R15, R6 ;  /* 0x000000060f0f7221 */ /* 0x008fe20000010000 */
[----:B------:R-:W-:-:S03]  /*2270*/  @P2 VIADD R11, R11, 0x1 ;  /* 0x000000010b0b2836 */ /* 0x000fc60000000000 */
[----:B----4-:R-:W-:Y:S01]  /*2280*/  FADD.FTZ R15, R15, R2 ;  /* 0x000000020f0f7221 */ /* 0x010fe20000010000 */
[----:B------:R-:W-:Y:S01]  /*2290*/  @!P1 IMAD.MOV R11, RZ, RZ, -R11 ;  /* 0x000000ffff0b9224 */ /* 0x000fe200078e0a0b */
[----:B------:R-:W-:Y:S02]  /*22a0*/  ULOP3.LUT UR4, UR4, 0x1, URZ, 0xfc, !UPT ;  /* 0x0000000104047892 */ /* 0x000fe4000f8efcff */
[----:B------:R-:W-:Y:S01]  /*22b0*/  @!P0 LOP3.LUT R11, RZ, R3, RZ, 0x33, !PT ;  /* 0x00000003ff0b8212 */ /* 0x000fe200078e33ff */
[----:B-1----:R-:W-:-:S04]  /*22c0*/  FADD.FTZ R14, R15, R14 ;  /* 0x0000000e0f0e7221 */ /* 0x002fc80000010000 */
[----:B------:R-:W-:Y:S01]  /*22d0*/  IMAD R5, R11, UR4, RZ ;  /* 0x000000040b057c24 */ /* 0x000fe2000f8e02ff */
[----:B------:R-:W1:Y:S01]  /*22e0*/  SHFL.BFLY PT, R35, R14, 0x8, 0x1f ;  /* 0x0d001f000e237f89 */ /* 0x000e6200000e0000 */
[----:B0-----:R-:W-:Y:S02]  /*22f0*/  IABS R2, R17 ;  /* 0x0000001100027213 */ /* 0x001fe40000000000 */
[----:B------:R-:W0:Y:S01]  /*2300*/  LDCU UR4, c[0x0][0x430] ;  /* 0x00008600ff0477ac */ /* 0x000e220008000800 */
[----:B------:R-:W-:-:S04]  /*2310*/  IABS R21, R5 ;  /* 0x0000000500157213 */ /* 0x000fc80000000000 */
[----:B------:R-:W2:Y:S08]  /*2320*/  I2F.RP R22, R21 ;  /* 0x0000001500167306 */ /* 0x000eb00000209400 */
[----:B------:R-:W3:Y:S08]  /*2330*/  I2F.RP R20, R2 ;  /* 0x0000000200147306 */ /* 0x000ef00000209400 */
[----:B--2---:R-:W2:Y:S01]  /*2340*/  MUFU.RCP R6, R22 ;  /* 0x0000001600067308 */ /* 0x004ea20000001000 */
[----:B-1----:R-:W-:-:S05]  /*2350*/  FADD.FTZ R35, R14, R35 ;  /* 0x000000230e237221 */ /* 0x002fca0000010000 */
[----:B------:R-:W1:Y:S02]  /*2360*/  SHFL.BFLY PT, R16, R35, 0x4, 0x1f ;  /* 0x0c801f0023107f89 */ /* 0x000e6400000e0000 */
[----:B---3--:R-:W3:Y:S01]  /*2370*/  MUFU.RCP R38, R20 ;  /* 0x0000001400267308 */ /* 0x008ee20000001000 */
[----:B--2---:R-:W-:-:S07]  /*2380*/  IADD3 R40, PT, PT, R6, 0xffffffe, RZ ;  /* 0x0ffffffe06287810 */ /* 0x004fce0007ffe0ff */
[----:B------:R-:W2:Y:S01]  /*2390*/  F2I.FTZ.U32.TRUNC.NTZ R41, R40 ;  /* 0x0000002800297305 */ /* 0x000ea2000021f000 */
[----:B---3--:R-:W-:-:S07]  /*23a0*/  VIADD R38, R38, 0xffffffe ;  /* 0x0ffffffe26267836 */ /* 0x008fce0000000000 */
[----:B------:R-:W3:Y:S01]  /*23b0*/  F2I.FTZ.U32.TRUNC.NTZ R39, R38 ;  /* 0x0000002600277305 */ /* 0x000ee2000021f000 */
[----:B-1----:R-:W-:-:S05]  /*23c0*/  FADD.FTZ R16, R35, R16 ;  /* 0x0000001023107221 */ /* 0x002fca0000010000 */
[----:B------:R-:W1:Y:S01]  /*23d0*/  SHFL.BFLY PT, R23, R16, 0x2, 0x1f ;  /* 0x0c401f0010177f89 */ /* 0x000e6200000e0000 */
[--C-:B--2---:R-:W-:Y:S02]  /*23e0*/  IMAD.MOV R6, RZ, RZ, -R41.reuse ;  /* 0x000000ffff067224 */ /* 0x104fe400078e0a29 */
[----:B------:R-:W-:Y:S02]  /*23f0*/  IMAD.MOV.U32 R40, RZ, RZ, RZ ;  /* 0x000000ffff287224 */ /* 0x000fe400078e00ff */
[----:B------:R-:W-:Y:S02]  /*2400*/  IMAD R35, R6, R21, RZ ;  /* 0x0000001506237224 */ /* 0x000fe400078e02ff */
[----:B------:R-:W-:Y:S01]  /*2410*/  VIADD R6, R21, UR18 ;  /* 0x0000001215067c36 */ /* 0x000fe20008000000 */
[----:B---3--:R-:W-:Y:S01]  /*2420*/  IADD3 R15, PT, PT, RZ, -R39, RZ ;  /* 0x80000027ff0f7210 */ /* 0x008fe20007ffe0ff */
[----:B------:R-:W-:Y:S01]  /*2430*/  IMAD.HI.U32 R35, R41, R35, R40 ;  /* 0x0000002329237227 */ /* 0x000fe200078e0028 */
[----:B------:R-:W-:-:S02]  /*2440*/  MOV R38, RZ ;  /* 0x000000ff00267202 */ /* 0x000fc40000000f00 */
[----:B------:R-:W-:Y:S01]  /*2450*/  IABS R22, R5 ;  /* 0x0000000500167213 */ /* 0x000fe20000000000 */
[----:B------:R-:W-:Y:S01]  /*2460*/  IMAD R15, R15, R2, RZ ;  /* 0x000000020f0f7224 */ /* 0x000fe200078e02ff */
[----:B------:R-:W-:-:S03]  /*2470*/  IABS R14, R6 ;  /* 0x00000006000e7213 */ /* 0x000fc60000000000 */
[----:B------:R-:W-:-:S04]  /*2480*/  IMAD.HI.U32 R15, R39, R15, R38 ;  /* 0x0000000f270f7227 */ /* 0x000fc800078e0026 */
[----:B------:R-:W-:Y:S02]  /*2490*/  IMAD.MOV R22, RZ, RZ, -R22 ;  /* 0x000000ffff167224 */ /* 0x000fe400078e0a16 */
[----:B------:R-:W-:-:S04]  /*24a0*/  IMAD.HI.U32 R35, R35, R14, RZ ;  /* 0x0000000e23237227 */ /* 0x000fc800078e00ff */
[----:B-1----:R-:W-:Y:S01]  /*24b0*/  FADD.FTZ R23, R16, R23 ;  /* 0x0000001710177221 */ /* 0x002fe20000010000 */
[----:B------:R-:W-:Y:S02]  /*24c0*/  IMAD R22, R35, R22, R14 ;  /* 0x0000001623167224 */ /* 0x000fe400078e020e */
[----:B------:R-:W-:Y:S02]  /*24d0*/  IMAD.HI.U32 R20, R15, R14, RZ ;  /* 0x0000000e0f147227 */ /* 0x000fe400078e00ff */
[----:B------:R-:W1:Y:S01]  /*24e0*/  SHFL.BFLY PT, R16, R23, 0x1, 0x1f ;  /* 0x0c201f0017107f89 */ /* 0x000e6200000e0000 */
[----:B------:R-:W-:Y:S01]  /*24f0*/  ISETP.GT.U32.AND P2, PT, R21, R22, PT ;  /* 0x000000161500720c */ /* 0x000fe20003f44070 */
[----:B------:R-:W-:-:S04]  /*2500*/  IMAD.MOV R15, RZ, RZ, -R20 ;  /* 0x000000ffff0f7224 */ /* 0x000fc800078e0a14 */
[----:B------:R-:W-:-:S05]  /*2510*/  IMAD R15, R2, R15, R14 ;  /* 0x0000000f020f7224 */ /* 0x000fca00078e020e */
[----:B------:R-:W-:-:S03]  /*2520*/  ISETP.GT.U32.AND P0, PT, R2, R15, PT ;  /* 0x0000000f0200720c */ /* 0x000fc60003f04070 */
[----:B------:R-:W-:-:S04]  /*2530*/  @!P2 IADD3 R22, PT, PT, R22, -R21, RZ ;  /* 0x800000151616a210 */ /* 0x000fc80007ffe0ff */
[-C--:B------:R-:W-:Y:S02]  /*2540*/  ISETP.GE.U32.AND P1, PT, R22, R21.reuse, PT ;  /* 0x000000151600720c */ /* 0x080fe40003f26070 */
[----:B------:R-:W-:-:S04]  /*2550*/  LOP3.LUT R14, R6, R21, RZ, 0x3c, !PT ;  /* 0x00000015060e7212 */ /* 0x000fc800078e3cff */
[----:B------:R-:W-:Y:S01]  /*2560*/  @!P0 IMAD.IADD R15, R15, 0x1, -R2 ;  /* 0x000000010f0f8824 */ /* 0x000fe200078e0a02 */
[----:B------:R-:W-:Y:S01]  /*2570*/  @!P2 IADD3 R35, PT, PT, R35, 0x1, RZ ;  /* 0x000000012323a810 */ /* 0x000fe20007ffe0ff */
[----:B-1----:R-:W-:Y:S01]  /*2580*/  FADD.FTZ R16, R23, R16 ;  /* 0x0000001017107221 */ /* 0x002fe20000010000 */
[----:B------:R-:W-:Y:S02]  /*2590*/  LOP3.LUT R6, R6, R17, RZ, 0x3c, !PT ;  /* 0x0000001106067212 */ /* 0x000fe400078e3cff */
[----:B------:R-:W-:Y:S02]  /*25a0*/  ISETP.GE.U32.AND P4, PT, R15, R2, PT ;  /* 0x000000020f00720c */ /* 0x000fe40003f86070 */
[----:B------:R-:W-:Y:S01]  /*25b0*/  ISETP.GE.AND P3, PT, R14, RZ, PT ;  /* 0x000000ff0e00720c */ /* 0x000fe20003f66270 */
[----:B------:R-:W-:Y:S01]  /*25c0*/  @P1 VIADD R35, R35, 0x1 ;  /* 0x0000000123231836 */ /* 0x000fe20000000000 */
[----:B------:R-:W-:Y:S02]  /*25d0*/  FSETP.NE.FTZ.AND P1, PT, R16, RZ, PT ;  /* 0x000000ff1000720b */ /* 0x000fe40003f35000 */
[----:B------:R-:W-:-:S02]  /*25e0*/  ISETP.GE.AND P2, PT, R6, RZ, PT ;  /* 0x000000ff0600720c */ /* 0x000fc40003f46270 */
[----:B------:R-:W-:Y:S02]  /*25f0*/  @!P0 IADD3 R20, PT, PT, R20, 0x1, RZ ;  /* 0x0000000114148810 */ /* 0x000fe40007ffe0ff */
[----:B------:R-:W-:Y:S02]  /*2600*/  ISETP.NE.AND P0, PT, R17, RZ, PT ;  /* 0x000000ff1100720c */ /* 0x000fe40003f05270 */
[----:B------:R-:W-:Y:S02]  /*2610*/  ISETP.NE.AND P5, PT, R5, RZ, PT ;  /* 0x000000ff0500720c */ /* 0x000fe40003fa5270 */
[----:B------:R-:W-:Y:S01]  /*2620*/  @P4 IADD3 R20, PT, PT, R20, 0x1, RZ ;  /* 0x0000000114144810 */ /* 0x000fe20007ffe0ff */
[----:B------:R-:W-:Y:S01]  /*2630*/  @!P3 IMAD.MOV R35, RZ, RZ, -R35 ;  /* 0x000000ffff23b224 */ /* 0x000fe200078e0a23 */
[----:B------:R-:W-:Y:S02]  /*2640*/  ISETP.NE.AND P3, PT, R11, RZ, PT ;  /* 0x000000ff0b00720c */ /* 0x000fe40003f65270 */
[----:B------:R-:W1:Y:S01]  /*2650*/  @P1 MUFU.LG2 R11, R16 ;  /* 0x00000010000b1308 */ /* 0x000e620000000c00 */
[----:B------:R-:W-:-:S04]  /*2660*/  @!P2 IMAD.MOV R20, RZ, RZ, -R20 ;  /* 0x000000ffff14a224 */ /* 0x000fc800078e0a14 */
[----:B------:R-:W-:Y:S02]  /*2670*/  @!P0 LOP3.LUT R20, RZ, R17, RZ, 0x33, !PT ;  /* 0x00000011ff148212 */ /* 0x000fe400078e33ff */
[----:B------:R-:W-:Y:S02]  /*2680*/  LOP3.LUT P0, RZ, R4, 0x38f, RZ, 0xc0, !PT ;  /* 0x0000038f04ff7812 */ /* 0x000fe4000780c0ff */
[----:B------:R-:W-:Y:S02]  /*2690*/  @!P5 LOP3.LUT R35, RZ, R21, RZ, 0x33, !PT ;  /* 0x00000015ff23d212 */ /* 0x000fe400078e33ff */
[----:B------:R-:W-:Y:S02]  /*26a0*/  SEL R2, RZ, 0x1, !P3 ;  /* 0x00000001ff027807 */ /* 0x000fe40005800000 */
[----:B------:R-:W-:Y:S02]  /*26b0*/  SHF.R.S32.HI R21, RZ, 0x1f, R5 ;  /* 0x0000001fff157819 */ /* 0x000fe40000011405 */
[----:B------:R-:W-:-:S02]  /*26c0*/  ISETP.LT.U32.AND P2, PT, R18, R35, PT ;  /* 0x000000231200720c */ /* 0x000fc40003f41070 */
[----:B------:R-:W-:Y:S01]  /*26d0*/  SHF.R.S32.HI R15, RZ, 0x1f, R35 ;  /* 0x0000001fff0f7819 */ /* 0x000fe20000011423 */
[----:B0-----:R-:W-:Y:S01]  /*26e0*/  IMAD R6, R3, UR4, RZ ;  /* 0x0000000403067c24 */ /* 0x001fe2000f8e02ff */
[----:B------:R-:W-:Y:S01]  /*26f0*/  LOP3.LUT R2, R21, R2, RZ, 0xfc, !PT ;  /* 0x0000000215027212 */ /* 0x000fe200078efcff */
[----:B------:R-:W-:Y:S01]  /*2700*/  IMAD R3, R20, UR9, RZ ;  /* 0x0000000914037c24 */ /* 0x000fe2000f8e02ff */
[----:B------:R-:W-:Y:S01]  /*2710*/  ISETP.LT.AND.EX P2, PT, R19, R15, PT, P2 ;  /* 0x0000000f1300720c */ /* 0x000fe20003f41320 */
[----:B------:R-:W-:Y:S01]  /*2720*/  BSSY.RECONVERGENT B1, `(.L_x_14) ;  /* 0x0000129000017945 */ /* 0x000fe20003800200 */
[----:B------:R-:W-:Y:S01]  /*2730*/  MOV R24, 0x7f800000 ;  /* 0x7f80000000187802 */ /* 0x000fe20000000f00 */
[----:B------:R-:W-:Y:S01]  /*2740*/  IMAD R5, R5, R6, RZ ;  /* 0x0000000605057224 */ /* 0x000fe200078e02ff */
[----:B------:R-:W-:Y:S01]  /*2750*/  SEL R6, R18, R35, P2 ;  /* 0x0000002312067207 */ /* 0x000fe20001000000 */
[----:B------:R-:W-:Y:S02]  /*2760*/  IMAD R3, R2, R3, RZ ;  /* 0x0000000302037224 */ /* 0x000fe400078e02ff */
[----:B-1----:R-:W-:Y:S01]  /*2770*/  @P1 FFMA.FTZ R24, R11, 0.69314718246459960938, R12 ;  /* 0x3f3172180b181823 */ /* 0x002fe2000001000c */
[----:B------:R-:W-:Y:S06]  /*2780*/  @P0 BRA `(.L_x_15) ;  /* 0x0000001000880947 */ /* 0x000fec0003800000 */
[----:B------:R-:W0:Y:S02]  /*2790*/  LDCU.U8 UR4, c[0x0][0x548] ;  /* 0x0000a900ff0477ac */ /* 0x000e240008000000 */
[----:B0-----:R-:W-:-:S09]  /*27a0*/  UISETP.NE.AND UP0, UPT, UR4, URZ, UPT ;  /* 0x000000ff0400728c */ /* 0x001fd2000bf05270 */
[----:B------:R-:W-:Y:S05]  /*27b0*/  BRA.U !UP0, `(.L_x_16) ;  /* 0x00000011086c7547 */ /* 0x000fea000b800000 */
[----:B------:R-:W-:Y:S01]  /*27c0*/  VIADD R2, R13, UR20 ;  /* 0x000000140d027c36 */ /* 0x000fe20008000000 */
[----:B------:R-:W-:Y:S02]  /*27d0*/  ISETP.LT.U32.AND P0, PT, R17, 0x1, PT ;  /* 0x000000011100780c */ /* 0x000fe40003f01070 */
[----:B------:R-:W-:Y:S02]  /*27e0*/  SHF.R.S32.HI R12, RZ, 0x1f, R17 ;  /* 0x0000001fff0c7819 */ /* 0x000fe40000011411 */
[----:B------:R-:W-:Y:S02]  /*27f0*/  ISETP.GE.AND P1, PT, R2, UR21, PT ;  /* 0x0000001502007c0c */ /* 0x000fe4000bf26270 */
[----:B------:R-:W-:-:S04]  /*2800*/  ISETP.LT.AND.EX P0, PT, R12, RZ, PT, P0 ;  /* 0x000000ff0c00720c */ /* 0x000fc80003f01300 */
[----:B------:R-:W-:Y:S02]  /*2810*/  SEL R17, R17, 0x1, P0 ;  /* 0x0000000111117807 */ /* 0x000fe40000000000 */
[----:B------:R-:W-:-:S05]  /*2820*/  SEL R12, R12, RZ, P0 ;  /* 0x000000ff0c0c7207 */ /* 0x000fca0000000000 */
[----:B------:R-:W-:Y:S05]  /*2830*/  @P1 BRA `(.L_x_15) ;  /* 0x00000010005c1947 */ /* 0x000fea0003800000 */
[C---:B------:R-:W-:Y:S01]  /*2840*/  IADD3 R11, P1, PT, R17.reuse, 0x1, RZ ;  /* 0x00000001110b7810 */ /* 0x040fe20007f3e0ff */
[----:B------:R-:W-:Y:S02]  /*2850*/  IMAD R18, R12, UR19, RZ ;  /* 0x000000130c127c24 */ /* 0x000fe4000f8e02ff */
[----:B------:R-:W-:Y:S01]  /*2860*/  IMAD.WIDE.U32 R14, R17, UR19, RZ ;  /* 0x00000013110e7c25 */ /* 0x000fe2000f8e00ff */
[----:B------:R-:W-:Y:S02]  /*2870*/  ISETP.GE.U32.AND P0, PT, R11, 0x3, PT ;  /* 0x000000030b00780c */ /* 0x000fe40003f06070 */
[----:B------:R-:W-:Y:S01]  /*2880*/  IADD3.X R16, PT, PT, RZ, R12, RZ, P1, !PT ;  /* 0x0000000cff107210 */ /* 0x000fe20000ffe4ff */
[----:B------:R-:W-:-:S03]  /*2890*/  IMAD R11, R17, UR14, R18 ;  /* 0x0000000e110b7c24 */ /* 0x000fc6000f8e0212 */
[----:B------:R-:W-:Y:S02]  /*28a0*/  ISETP.GE.U32.AND.EX P0, PT, R16, RZ, PT, P0 ;  /* 0x000000ff1000720c */ /* 0x000fe40003f06100 */
[----:B------:R-:W-:Y:S02]  /*28b0*/  IADD3 R11, PT, PT, R15, R11, RZ ;  /* 0x0000000b0f0b7210 */ /* 0x000fe40007ffe0ff */
[----:B------:R-:W-:Y:S02]  /*28c0*/  SEL R40, R17, RZ, !P0 ;  /* 0x000000ff11287207 */ /* 0x000fe40004000000 */
[----:B------:R-:W-:-:S03]  /*28d0*/  SEL R12, R12, RZ, !P0 ;  /* 0x000000ff0c0c7207 */ /* 0x000fc60004000000 */
[-C--:B------:R-:W-:Y:S02]  /*28e0*/  IMAD R11, R11, R40.reuse, RZ ;  /* 0x000000280b0b7224 */ /* 0x080fe400078e02ff */
[----:B------:R-:W-:-:S04]  /*28f0*/  IMAD.WIDE.U32 R40, R14, R40, RZ ;  /* 0x000000280e287225 */ /* 0x000fc800078e00ff */
[----:B------:R-:W-:-:S05]  /*2900*/  IMAD R11, R12, R14, R11 ;  /* 0x0000000e0c0b7224 */ /* 0x000fca00078e020b */
[----:B------:R-:W-:-:S04]  /*2910*/  IADD3 R19, PT, PT, R41, R11, RZ ;  /* 0x0000000b29137210 */ /* 0x000fc80007ffe0ff */
[----:B------:R-:W-:-:S13]  /*2920*/  ISETP.NE.U32.AND P0, PT, R19, RZ, PT ;  /* 0x000000ff1300720c */ /* 0x000fda0003f05070 */
[----:B------:R-:W-:Y:S05]  /*2930*/  @P0 BRA `(.L_x_17) ;  /* 0x00000000005c0947 */ /* 0x000fea0003800000 */
[----:B------:R-:W0:Y:S01]  /*2940*/  I2F.U32.RP R12, R40 ;  /* 0x00000028000c7306 */ /* 0x000e220000209000 */
[----:B------:R-:W-:Y:S01]  /*2950*/  ISETP.NE.U32.AND P0, PT, R40, RZ, PT ;  /* 0x000000ff2800720c */ /* 0x000fe20003f05070 */
[----:B------:R-:W-:-:S06]  /*2960*/  HFMA2 R41, -RZ, RZ, 0, 0 ;  /* 0x00000000ff297431 */ /* 0x000fcc00000001ff */
[----:B0-----:R-:W0:Y:S02]  /*2970*/  MUFU.RCP R14, R12 ;  /* 0x0000000c000e7308 */ /* 0x001e240000001000 */
[----:B0-----:R-:W-:-:S06]  /*2980*/  IADD3 R14, PT, PT, R14, 0xffffffe, RZ ;  /* 0x0ffffffe0e0e7810 */ /* 0x001fcc0007ffe0ff */
        /* <DEDUP_REMOVED lines=13> */
[----:B------:R-:W-:-:S05]  /*2a60*/  @!P0 LOP3.LUT R11, RZ, R40, RZ, 0x33, !PT ;  /* 0x00000028ff0b8212 */ /* 0x000fca00078e33ff */
[----:B------:R-:W-:-:S04]  /*2a70*/  IMAD.MOV R15, RZ, RZ, -R11 ;  /* 0x000000ffff0f7224 */ /* 0x000fc800078e0a0b */
[----:B------:R-:W-:Y:S01]  /*2a80*/  IMAD R14, R40, R15, R2 ;  /* 0x0000000f280e7224 */ /* 0x000fe200078e0202 */
[----:B------:R-:W-:Y:S01]  /*2a90*/  MOV R40, R11 ;  /* 0x0000000b00287202 */ /* 0x000fe20000000f00 */
[----:B------:R-:W-:Y:S06]  /*2aa0*/  BRA `(.L_x_18) ;  /* 0x0000000000247947 */ /* 0x000fec0003800000 */
.L_x_17:
[----:B------:R-:W-:Y:S01]  /*2ab0*/  IMAD.MOV.U32 R22, RZ, RZ, R2 ;  /* 0x000000ffff167224 */ /* 0x000fe200078e0002 */
[----:B------:R-:W-:Y:S01]  /*2ac0*/  MOV R21, RZ ;  /* 0x000000ff00157202 */ /* 0x000fe20000000f00 */
[----:B------:R-:W-:Y:S01]  /*2ad0*/  IMAD.MOV.U32 R20, RZ, RZ, R40 ;  /* 0x000000ffff147224 */ /* 0x000fe200078e0028 */
[----:B------:R-:W-:Y:S02]  /*2ae0*/  MOV R18, 0x2b00 ;  /* 0x00002b0000127802 */ /* 0x000fe40000000f00 */
[----:B------:R-:W-:Y:S05]  /*2af0*/  CALL.REL.NOINC `($__internal_0_$__cuda_sm20_div_s64) ;  /* 0x0000001c00e87944 */ /* 0x000fea0003c00000 */
[----:B------:R-:W-:Y:S02]  /*2b00*/  IADD3 R15, PT, PT, -R12, RZ, RZ ;  /* 0x000000ff0c0f7210 */ /* 0x000fe40007ffe1ff */
[----:B------:R-:W-:-:S03]  /*2b10*/  MOV R41, R11 ;  /* 0x0000000b00297202 */ /* 0x000fc60000000f00 */
[----:B------:R-:W-:Y:S01]  /*2b20*/  IMAD R14, R40, R15, R2 ;  /* 0x0000000f280e7224 */ /* 0x000fe200078e0202 */
[----:B------:R-:W-:-:S07]  /*2b30*/  MOV R40, R12 ;  /* 0x0000000c00287202 */ /* 0x000fce0000000f00 */
.L_x_18:
[----:B------:R-:W-:Y:S01]  /*2b40*/  IABS R15, UR19 ;  /* 0x00000013000f7c13 */ /* 0x000fe20008000000 */
[----:B------:R-:W-:Y:S01]  /*2b50*/  IMAD.MOV.U32 R18, RZ, RZ, RZ ;  /* 0x000000ffff127224 */ /* 0x000fe200078e00ff */
[----:B------:R-:W-:Y:S01]  /*2b60*/  IABS R11, R14 ;  /* 0x0000000e000b7213 */ /* 0x000fe20000000000 */
[----:B------:R-:W-:Y:S01]  /*2b70*/  IMAD R37, R37, R10, RZ ;  /* 0x0000000a25257224 */ /* 0x000fe200078e02ff */
[----:B------:R-:W0:Y:S01]  /*2b80*/  I2F.U32.RP R16, R15 ;  /* 0x0000000f00107306 */ /* 0x000e220000209000 */
[----:B------:R-:W-:Y:S01]  /*2b90*/  IABS R2, UR19 ;  /* 0x0000001300027c13 */ /* 0x000fe20008000000 */
[----:B------:R-:W-:Y:S01]  /*2ba0*/  BSSY.RECONVERGENT B0, `(.L_x_19) ;  /* 0x000003c000007945 */ /* 0x000fe20003800200 */
[----:B------:R-:W-:Y:S01]  /*2bb0*/  IMAD R37, R9, R0, R37 ;  /* 0x0000000009257224 */ /* 0x000fe200078e0225 */
[----:B------:R-:W-:-:S04]  /*2bc0*/  LOP3.LUT R0, R14, UR19, RZ, 0x3c, !PT ;  /* 0x000000130e007c12 */ /* 0x000fc8000f8e3cff */
[----:B------:R-:W-:Y:S01]  /*2bd0*/  ISETP.GE.AND P0, PT, R0, RZ, PT ;  /* 0x000000ff0000720c */ /* 0x000fe20003f06270 */
[----:B0-----:R-:W0:Y:S02]  /*2be0*/  MUFU.RCP R19, R16 ;  /* 0x0000001000137308 */ /* 0x001e240000001000 */
[----:B0-----:R-:W-:-:S06]  /*2bf0*/  IADD3 R19, PT, PT, R19, 0xffffffe, RZ ;  /* 0x0ffffffe13137810 */ /* 0x001fcc0007ffe0ff */
[----:B------:R-:W0:Y:S02]  /*2c00*/  F2I.FTZ.U32.TRUNC.NTZ R19, R19 ;  /* 0x0000001300137305 */ /* 0x000e24000021f000 */
[----:B0-----:R-:W-:-:S05]  /*2c10*/  IADD3 R12, PT, PT, RZ, -R19, RZ ;  /* 0x80000013ff0c7210 */ /* 0x001fca0007ffe0ff */
[----:B------:R-:W-:-:S04]  /*2c20*/  IMAD R12, R12, R15, RZ ;  /* 0x0000000f0c0c7224 */ /* 0x000fc800078e02ff */
[----:B------:R-:W-:Y:S01]  /*2c30*/  IMAD.HI.U32 R18, R19, R12, R18 ;  /* 0x0000000c13127227 */ /* 0x000fe200078e0012 */
[----:B------:R-:W-:-:S05]  /*2c40*/  IADD3 R12, PT, PT, RZ, -R2, RZ ;  /* 0x80000002ff0c7210 */ /* 0x000fca0007ffe0ff */
[----:B------:R-:W-:-:S04]  /*2c50*/  IMAD.HI.U32 R2, R18, R11, RZ ;  /* 0x0000000b12027227 */ /* 0x000fc800078e00ff */
[----:B------:R-:W-:Y:S02]  /*2c60*/  IMAD R12, R2, R12, R11 ;  /* 0x0000000c020c7224 */ /* 0x000fe400078e020b */
[----:B------:R-:W-:-:S03]  /*2c70*/  IMAD.WIDE.U32 R18, R9, R10, RZ ;  /* 0x0000000a09127225 */ /* 0x000fc600078e00ff */
[----:B------:R-:W-:Y:S02]  /*2c80*/  ISETP.GT.U32.AND P1, PT, R15, R12, PT ;  /* 0x0000000c0f00720c */ /* 0x000fe40003f24070 */
[----:B------:R-:W-:Y:S01]  /*2c90*/  IADD3 R11, PT, PT, R19, R37, RZ ;  /* 0x00000025130b7210 */ /* 0x000fe20007ffe0ff */
[----:B------:R-:W-:-:S04]  /*2ca0*/  IMAD.WIDE.U32 R36, R18, R42, RZ ;  /* 0x0000002a12247225 */ /* 0x000fc800078e00ff */
[----:B------:R-:W-:-:S04]  /*2cb0*/  IMAD R11, R11, R42, RZ ;  /* 0x0000002a0b0b7224 */ /* 0x000fc800078e02ff */
[----:B------:R-:W-:Y:S02]  /*2cc0*/  IMAD R19, R43, R18, R11 ;  /* 0x000000122b137224 */ /* 0x000fe400078e020b */
[----:B------:R-:W-:Y:S02]  /*2cd0*/  @!P1 IMAD.IADD R12, R12, 0x1, -R15 ;  /* 0x000000010c0c9824 */ /* 0x000fe400078e0a0f */
[----:B------:R-:W-:Y:S01]  /*2ce0*/  @!P1 VIADD R2, R2, 0x1 ;  /* 0x0000000102029836 */ /* 0x000fe20000000000 */
[----:B------:R-:W-:Y:S01]  /*2cf0*/  ISETP.NE.AND P1, PT, RZ, UR19, PT ;  /* 0x00000013ff007c0c */ /* 0x000fe2000bf25270 */
[----:B------:R-:W-:Y:S01]  /*2d00*/  IMAD.IADD R19, R37, 0x1, R19 ;  /* 0x0000000125137824 */ /* 0x000fe200078e0213 */
[----:B------:R-:W-:-:S04]  /*2d10*/  ISETP.GE.U32.AND P2, PT, R12, R15, PT ;  /* 0x0000000f0c00720c */ /* 0x000fc80003f46070 */
[----:B------:R-:W-:-:S09]  /*2d20*/  LOP3.LUT R0, R41, R19, RZ, 0xfc, !PT ;  /* 0x0000001329007212 */ /* 0x000fd200078efcff */
[----:B------:R-:W-:-:S04]  /*2d30*/  @P2 IADD3 R2, PT, PT, R2, 0x1, RZ ;  /* 0x0000000102022810 */ /* 0x000fc80007ffe0ff */
[----:B------:R-:W-:Y:S02]  /*2d40*/  @!P0 IADD3 R2, PT, PT, -R2, RZ, RZ ;  /* 0x000000ff02028210 */ /* 0x000fe40007ffe1ff */
[----:B------:R-:W-:Y:S02]  /*2d50*/  ISETP.NE.U32.AND P0, PT, R0, RZ, PT ;  /* 0x000000ff0000720c */ /* 0x000fe40003f05070 */
[----:B------:R-:W-:-:S05]  /*2d60*/  @!P1 LOP3.LUT R2, RZ, UR19, RZ, 0x33, !PT ;  /* 0x00000013ff029c12 */ /* 0x000fca000f8e33ff */
[----:B------:R-:W-:-:S04]  /*2d70*/  IMAD.MOV R11, RZ, RZ, -R2 ;  /* 0x000000ffff0b7224 */ /* 0x000fc800078e0a02 */
[----:B------:R-:W-:Y:S02]  /*2d80*/  IMAD R0, R11, UR19, R14 ;  /* 0x000000130b007c24 */ /* 0x000fe4000f8e020e */
[----:B------:R-:W-:Y:S05]  /*2d90*/  @P0 BRA `(.L_x_20) ;  /* 0x0000000000540947 */ /* 0x000fea0003800000 */
[----:B------:R-:W0:Y:S01]  /*2da0*/  I2F.U32.RP R16, R36 ;  /* 0x0000002400107306 */ /* 0x000e220000209000 */
[----:B------:R-:W-:-:S07]  /*2db0*/  ISETP.NE.U32.AND P0, PT, R36, RZ, PT ;  /* 0x000000ff2400720c */ /* 0x000fce0003f05070 */
        /* <DEDUP_REMOVED lines=15> */
[----:B------:R-:W-:-:S04]  /*2eb0*/  @!P0 LOP3.LUT R12, RZ, R36, RZ, 0x33, !PT ;  /* 0x00000024ff0c8212 */ /* 0x000fc800078e33ff */
[----:B------:R-:W-:-:S05]  /*2ec0*/  IADD3 R37, PT, PT, -R12, RZ, RZ ;  /* 0x000000ff0c257210 */ /* 0x000fca0007ffe1ff */
[----:B------:R-:W-:Y:S01]  /*2ed0*/  IMAD R37, R36, R37, R40 ;  /* 0x0000002524257224 */ /* 0x000fe200078e0228 */
[----:B------:R-:W-:Y:S05]  /*2ee0*/  BRA `(.L_x_21) ;  /* 0x00000000001c7947 */ /* 0x000fea0003800000 */
.L_x_20:
[----:B------:R-:W-:Y:S01]  /*2ef0*/  IMAD.MOV.U32 R22, RZ, RZ, R40 ;  /* 0x000000ffff167224 */ /* 0x000fe200078e0028 */
[----:B------:R-:W-:Y:S01]  /*2f00*/  MOV R21, R41 ;  /* 0x0000002900157202 */ /* 0x000fe20000000f00 */
[----:B------:R-:W-:Y:S01]  /*2f10*/  IMAD.MOV.U32 R20, RZ, RZ, R36 ;  /* 0x000000ffff147224 */ /* 0x000fe200078e0024 */
[----:B------:R-:W-:Y:S02]  /*2f20*/  MOV R18, 0x2f40 ;  /* 0x00002f4000127802 */ /* 0x000fe40000000f00 */
[----:B------:R-:W-:Y:S05]  /*2f30*/  CALL.REL.NOINC `($__internal_0_$__cuda_sm20_div_s64) ;  /* 0x0000001800d87944 */ /* 0x000fea0003c00000 */
[----:B------:R-:W-:-:S05]  /*2f40*/  IADD3 R37, PT, PT, -R12, RZ, RZ ;  /* 0x000000ff0c257210 */ /* 0x000fca0007ffe1ff */
[----:B------:R-:W-:Y:S02]  /*2f50*/  IMAD R37, R37, R36, R40 ;  /* 0x0000002425257224 */ /* 0x000fe400078e0228 */
.L_x_21:
[----:B------:R-:W-:Y:S05]  /*2f60*/  BSYNC.RECONVERGENT B0 ;  /* 0x0000000000007941 */ /* 0x000fea0003800200 */
.L_x_19:
[----:B------:R-:W-:Y:S01]  /*2f70*/  IABS R20, R10 ;  /* 0x0000000a00147213 */ /* 0x000fe20000000000 */
[----:B------:R-:W0:Y:S01]  /*2f80*/  LDCU.U8 UR8, c[0x0][0x549] ;  /* 0x0000a920ff0877ac */ /* 0x000e220008000000 */
[----:B------:R-:W-:Y:S02]  /*2f90*/  IABS R18, R8 ;  /* 0x0000000800127213 */ /* 0x000fe40000000000 */
[----:B------:R-:W1:Y:S01]  /*2fa0*/  I2F.U32.RP R11, R20 ;  /* 0x00000014000b7306 */ /* 0x000e620000209000 */
[----:B------:R-:W-:Y:S01]  /*2fb0*/  IABS R15, R17 ;  /* 0x00000011000f7213 */ /* 0x000fe20000000000 */
[----:B------:R-:W2:Y:S01]  /*2fc0*/  LDCU.64 UR4, c[0x0][0x430] ;  /* 0x00008600ff0477ac */ /* 0x000ea20008000a00 */
[----:B------:R-:W-:Y:S02]  /*2fd0*/  IABS R16, R6 ;  /* 0x0000000600107213 */ /* 0x000fe40000000000 */
[----:B------:R-:W-:Y:S02]  /*2fe0*/  IABS R19, R9 ;  /* 0x0000000900137213 */ /* 0x000fe40000000000 */
[----:B------:R-:W-:Y:S01]  /*2ff0*/  IABS R34, R37 ;  /* 0x0000002500227213 */ /* 0x000fe20000000000 */
[----:B------:R-:W3:Y:S01]  /*3000*/  I2F.U32.RP R21, R18 ;  /* 0x0000001200157306 */ /* 0x000ee20000209000 */
[----:B------:R-:W-:-:S02]  /*3010*/  IABS R35, R10 ;  /* 0x0000000a00237213 */ /* 0x000fc40000000000 */
[----:B------:R-:W-:-:S03]  /*3020*/  ISETP.NE.AND P5, PT, R10, RZ, PT ;  /* 0x000000ff0a00720c */ /* 0x000fc60003fa5270 */
[----:B------:R-:W-:Y:S01]  /*3030*/  IMAD.MOV R35, RZ, RZ, -R35 ;  /* 0x000000ffff237224 */ /* 0x000fe200078e0a23 */
[----:B0-----:R-:W-:Y:S01]  /*3040*/  UISETP.NE.AND UP0, UPT, UR8, URZ, UPT ;  /* 0x000000ff0800728c */ /* 0x001fe2000bf05270 */
[----:B-1----:R-:W0:Y:S03]  /*3050*/  MUFU.RCP R11, R11 ;  /* 0x0000000b000b7308 */ /* 0x002e260000001000 */
[----:B--2---:R-:W-:Y:S02]  /*3060*/  USEL UR8, UR4, 0x1, UP0 ;  /* 0x0000000104087887 */ /* 0x004fe40008000000 */
[----:B------:R-:W-:-:S03]  /*3070*/  UIMAD UR4, UR5, UR4, URZ ;  /* 0x00000004050472a4 */ /* 0x000fc6000f8e02ff */
[----:B---3--:R-:W1:Y:S01]  /*3080*/  MUFU.RCP R42, R21 ;  /* 0x00000015002a7308 */ /* 0x008e620000001000 */
[----:B------:R-:W-:Y:S02]  /*3090*/  USHF.R.S32.HI UR12, URZ, 0x1f, UR8 ;  /* 0x0000001fff0c7899 */ /* 0x000fe40008011408 */
[----:B------:R-:W-:-:S05]  /*30a0*/  UIMAD UR5, UR8, UR5, URZ ;  /* 0x00000005080572a4 */ /* 0x000fca000f8e02ff */
[----:B------:R-:W-:Y:S01]  /*30b0*/  I2F.U32.RP R14, R15 ;  /* 0x0000000f000e7306 */ /* 0x000fe20000209000 */
[----:B0-----:R-:W-:-:S07]  /*30c0*/  VIADD R22, R11, 0xffffffe ;  /* 0x0ffffffe0b167836 */ /* 0x001fce0000000000 */
[----:B------:R-:W0:Y:S01]  /*30d0*/  F2I.FTZ.U32.TRUNC.NTZ R23, R22 ;  /* 0x0000001600177305 */ /* 0x000e22000021f000 */
[----:B-1----:R-:W-:-:S07]  /*30e0*/  VIADD R42, R42, 0xffffffe ;  /* 0x0ffffffe2a2a7836 */ /* 0x002fce0000000000 */
[----:B------:R-:W1:Y:S01]  /*30f0*/  F2I.FTZ.U32.TRUNC.NTZ R43, R42 ;  /* 0x0000002a002b7305 */ /* 0x000e62000021f000 */
[----:B0-----:R-:W-:-:S07]  /*3100*/  IMAD.MOV R41, RZ, RZ, -R23 ;  /* 0x000000ffff297224 */ /* 0x001fce00078e0a17 */
[----:B------:R-:W0:Y:S01]  /*3110*/  MUFU.RCP R38, R14 ;  /* 0x0000000e00267308 */ /* 0x000e220000001000 */
[----:B------:R-:W-:Y:S02]  /*3120*/  IMAD.MOV.U32 R22, RZ, RZ, RZ ;  /* 0x000000ffff167224 */ /* 0x000fe400078e00ff */
[----:B------:R-:W-:Y:S02]  /*3130*/  IMAD R41, R41, R20, RZ ;  /* 0x0000001429297224 */ /* 0x000fe400078e02ff */
[----:B-1----:R-:W-:-:S03]  /*3140*/  IMAD.MOV R21, RZ, RZ, -R43 ;  /* 0x000000ffff157224 */ /* 0x002fc600078e0a2b */
[----:B------:R-:W1:Y:S01]  /*3150*/  I2F.U32.RP R11, R16 ;  /* 0x00000010000b7306 */ /* 0x000e620000209000 */
[----:B------:R-:W-:-:S04]  /*3160*/  IMAD.HI.U32 R41, R23, R41, R22 ;  /* 0x0000002917297227 */ /* 0x000fc800078e0016 */
[----:B------:R-:W-:Y:S01]  /*3170*/  HFMA2 R42, -RZ, RZ, 0, 0 ;  /* 0x00000000ff2a7431 */ /* 0x000fe200000001ff */
[----:B------:R-:W-:Y:S01]  /*3180*/  IABS R23, R8 ;  /* 0x0000000800177213 */ /* 0x000fe20000000000 */
[----:B------:R-:W-:Y:S01]  /*3190*/  IMAD R22, R21, R18, RZ ;  /* 0x0000001215167224 */ /* 0x000fe200078e02ff */
[----:B------:R-:W-:Y:S01]  /*31a0*/  IABS R21, R12 ;  /* 0x0000000c00157213 */ /* 0x000fe20000000000 */
[----:B------:R-:W-:Y:S01]  /*31b0*/  IMAD.HI.U32 R36, R41, R34, RZ ;  /* 0x0000002229247227 */ /* 0x000fe200078e00ff */
[----:B------:R-:W2:Y:S01]  /*31c0*/  I2F.U32.RP R40, R19 ;  /* 0x0000001300287306 */ /* 0x000ea20000209000 */
[----:B0-----:R-:W-:Y:S02]  /*31d0*/  IADD3 R38, PT, PT, R38, 0xffffffe, RZ ;  /* 0x0ffffffe26267810 */ /* 0x001fe40007ffe0ff */
[----:B------:R-:W-:-:S04]  /*31e0*/  IMAD.HI.U32 R22, R43, R22, R42 ;  /* 0x000000162b167227 */ /* 0x000fc800078e002a */
[----:B------:R-:W-:Y:S01]  /*31f0*/  IMAD.MOV R23, RZ, RZ, -R23 ;  /* 0x000000ffff177224 */ /* 0x000fe200078e0a17 */
[----:B------:R0:W3:Y:S01]  /*3200*/  F2I.FTZ.U32.TRUNC.NTZ R39, R38 ;  /* 0x0000002600277305 */ /* 0x0000e2000021f000 */
[----:B------:R-:W-:-:S04]  /*3210*/  IMAD.HI.U32 R22, R22, R21, RZ ;  /* 0x0000001516167227 */ /* 0x000fc800078e00ff */
[----:B------:R-:W-:Y:S01]  /*3220*/  IMAD R35, R36, R35, R34 ;  /* 0x0000002324237224 */ /* 0x000fe200078e0222 */
[----:B------:R-:W-:Y:S01]  /*3230*/  LOP3.LUT R34, R37, R10, RZ, 0x3c, !PT ;  /* 0x0000000a25227212 */ /* 0x000fe200078e3cff */
[----:B------:R-:W-:Y:S01]  /*3240*/  IMAD R23, R22, R23, R21 ;  /* 0x0000001716177224 */ /* 0x000fe200078e0215 */
[----:B-1----:R-:W1:Y:S02]  /*3250*/  MUFU.RCP R11, R11 ;  /* 0x0000000b000b7308 */ /* 0x002e640000001000 */
[----:B------:R-:W-:Y:S02]  /*3260*/  ISETP.GT.U32.AND P3, PT, R20, R35, PT ;  /* 0x000000231400720c */ /* 0x000fe40003f64070 */
[----:B------:R-:W-:Y:S02]  /*3270*/  ISETP.GT.U32.AND P1, PT, R18, R23, PT ;  /* 0x000000171200720c */ /* 0x000fe40003f24070 */
[----:B------:R-:W-:Y:S01]  /*3280*/  ISETP.GE.AND P2, PT, R34, RZ, PT ;  /* 0x000000ff2200720c */ /* 0x000fe20003f46270 */
[----:B0-----:R-:W-:Y:S01]  /*3290*/  IMAD.MOV.U32 R38, RZ, RZ, RZ ;  /* 0x000000ffff267224 */ /* 0x001fe200078e00ff */
[----:B--2---:R-:W0:Y:S01]  /*32a0*/  MUFU.RCP R40, R40 ;  /* 0x0000002800287308 */ /* 0x004e220000001000 */
[----:B---3--:R-:W-:-:S05]  /*32b0*/  IADD3 R14, PT, PT, RZ, -R39, RZ ;  /* 0x80000027ff0e7210 */ /* 0x008fca0007ffe0ff */
[----:B------:R-:W-:Y:S01]  /*32c0*/  IMAD R21, R14, R15, RZ ;  /* 0x0000000f0e157224 */ /* 0x000fe200078e02ff */
[----:B------:R-:W-:Y:S01]  /*32d0*/  IABS R14, R2 ;  /* 0x00000002000e7213 */ /* 0x000fe20000000000 */
[----:B------:R-:W-:Y:S01]  /*32e0*/  @!P3 IMAD.IADD R35, R35, 0x1, -R20 ;  /* 0x000000012323b824 */ /* 0x000fe200078e0a14 */
[----:B------:R-:W-:Y:S01]  /*32f0*/  @!P1 IADD3 R23, PT, PT, R23, -R18, RZ ;  /* 0x8000001217179210 */ /* 0x000fe20007ffe0ff */
[----:B------:R-:W-:Y:S01]  /*3300*/  IMAD.HI.U32 R21, R39, R21, R38 ;  /* 0x0000001527157227 */ /* 0x000fe200078e0026 */
[----:B-1----:R-:W-:Y:S02]  /*3310*/  IADD3 R38, PT, PT, R11, 0xffffffe, RZ ;  /* 0x0ffffffe0b267810 */ /* 0x002fe40007ffe0ff */
[----:B------:R-:W-:Y:S01]  /*3320*/  ISETP.GE.U32.AND P6, PT, R35, R20, PT ;  /* 0x000000142300720c */ /* 0x000fe20003fc6070 */
[----:B------:R-:W-:Y:S01]  /*3330*/  @!P1 VIADD R22, R22, 0x1 ;  /* 0x0000000116169836 */ /* 0x000fe20000000000 */
[----:B------:R1:W2:Y:S01]  /*3340*/  F2I.FTZ.U32.TRUNC.NTZ R39, R38 ;  /* 0x0000002600277305 */ /* 0x0002a2000021f000 */
[----:B------:R-:W-:Y:S01]  /*3350*/  LOP3.LUT R20, R12, R8, RZ, 0x3c, !PT ;  /* 0x000000080c147212 */ /* 0x000fe200078e3cff */
[----:B------:R-:W-:Y:S01]  /*3360*/  IMAD.HI.U32 R21, R21, R14, RZ ;  /* 0x0000000e15157227 */ /* 0x000fe200078e00ff */
[----:B------:R-:W-:-:S02]  /*3370*/  ISETP.GE.U32.AND P4, PT, R23, R18, PT ;  /* 0x000000121700720c */ /* 0x000fc40003f86070 */
[----:B------:R-:W-:Y:S01]  /*3380*/  IABS R11, R17 ;  /* 0x00000011000b7213 */ /* 0x000fe20000000000 */
[----:B0-----:R-:W-:Y:S01]  /*3390*/  VIADD R40, R40, 0xffffffe ;  /* 0x0ffffffe28287836 */ /* 0x001fe20000000000 */
[----:B------:R-:W-:Y:S02]  /*33a0*/  ISETP.GE.AND P0, PT, R20, RZ, PT ;  /* 0x000000ff1400720c */ /* 0x000fe40003f06270 */
[----:B------:R-:W-:Y:S01]  /*33b0*/  @!P3 IADD3 R36, PT, PT, R36, 0x1, RZ ;  /* 0x000000012424b810 */ /* 0x000fe20007ffe0ff */
[----:B------:R0:W3:Y:S01]  /*33c0*/  F2I.FTZ.U32.TRUNC.NTZ R41, R40 ;  /* 0x0000002800297305 */ /* 0x0000e2000021f000 */
[----:B------:R-:W-:Y:S01]  /*33d0*/  ISETP.NE.AND P3, PT, R8, RZ, PT ;  /* 0x000000ff0800720c */ /* 0x000fe20003f65270 */
[----:B------:R-:W-:Y:S01]  /*33e0*/  IMAD.MOV R11, RZ, RZ, -R11 ;  /* 0x000000ffff0b7224 */ /* 0x000fe200078e0a0b */
[----:B------:R-:W-:Y:S01]  /*33f0*/  IABS R20, R9 ;  /* 0x0000000900147213 */ /* 0x000fe20000000000 */
[----:B------:R-:W-:Y:S02]  /*3400*/  @P6 VIADD R36, R36, 0x1 ;  /* 0x0000000124246836 */ /* 0x000fe40000000000 */
[----:B-1----:R-:W-:-:S02]  /*3410*/  HFMA2 R38, -RZ, RZ, 0, 0 ;  /* 0x00000000ff267431 */ /* 0x002fc400000001ff */
[----:B------:R-:W-:Y:S02]  /*3420*/  IMAD R14, R21, R11, R14 ;  /* 0x0000000b150e7224 */ /* 0x000fe400078e020e */
[----:B--2---:R-:W-:Y:S02]  /*3430*/  IMAD.MOV R11, RZ, RZ, -R39 ;  /* 0x000000ffff0b7224 */ /* 0x004fe400078e0a27 */
[----:B------:R-:W-:Y:S01]  /*3440*/  @P4 VIADD R22, R22, 0x1 ;  /* 0x0000000116164836 */ /* 0x000fe20000000000 */
[----:B------:R-:W-:Y:S01]  /*3450*/  ISETP.GT.U32.AND P1, PT, R15, R14, PT ;  /* 0x0000000e0f00720c */ /* 0x000fe20003f24070 */
[----:B------:R-:W-:Y:S02]  /*3460*/  IMAD R11, R11, R16, RZ ;  /* 0x000000100b0b7224 */ /* 0x000fe400078e02ff */
[----:B------:R-:W-:Y:S01]  /*3470*/  @!P0 IMAD.MOV R22, RZ, RZ, -R22 ;  /* 0x000000ffff168224 */ /* 0x000fe200078e0a16 */
[----:B0-----:R-:W-:Y:S01]  /*3480*/  MOV R40, RZ ;  /* 0x000000ff00287202 */ /* 0x001fe20000000f00 */
[----:B---3--:R-:W-:Y:S01]  /*3490*/  IMAD.MOV R18, RZ, RZ, -R41 ;  /* 0x000000ffff127224 */ /* 0x008fe200078e0a29 */
[----:B------:R-:W-:Y:S01]  /*34a0*/  @!P3 LOP3.LUT R22, RZ, R8, RZ, 0x33, !PT ;  /* 0x00000008ff16b212 */ /* 0x000fe200078e33ff */
[----:B------:R-:W-:Y:S01]  /*34b0*/  @!P2 IMAD.MOV R36, RZ, RZ, -R36 ;  /* 0x000000ffff24a224 */ /* 0x000fe200078e0a24 */
[----:B------:R-:W-:Y:S01]  /*34c0*/  @!P5 LOP3.LUT R36, RZ, R10, RZ, 0x33, !PT ;  /* 0x0000000aff24d212 */ /* 0x000fe200078e33ff */
[----:B------:R-:W-:Y:S01]  /*34d0*/  IMAD R23, R18, R19, RZ ;  /* 0x0000001312177224 */ /* 0x000fe200078e02ff */
[----:B------:R-:W-:Y:S01]  /*34e0*/  IABS R18, R22 ;  /* 0x0000001600127213 */ /* 0x000fe20000000000 */
[----:B------:R-:W-:Y:S01]  /*34f0*/  IMAD.HI.U32 R38, R39, R11, R38 ;  /* 0x0000000b27267227 */ /* 0x000fe200078e0026 */
[----:B------:R-:W-:-:S02]  /*3500*/  IABS R11, R6 ;  /* 0x00000006000b7213 */ /* 0x000fc40000000000 */
[----:B------:R-:W-:Y:S01]  /*3510*/  IABS R34, R36 ;  /* 0x0000002400227213 */ /* 0x000fe20000000000 */
[----:B------:R-:W-:Y:S01]  /*3520*/  IMAD.HI.U32 R23, R41, R23, R40 ;  /* 0x0000001729177227 */ /* 0x000fe200078e0028 */
[----:B------:R-:W-:Y:S02]  /*3530*/  IADD3 R11, PT, PT, RZ, -R11, RZ ;  /* 0x8000000bff0b7210 */ /* 0x000fe40007ffe0ff */
[----:B------:R-:W-:Y:S01]  /*3540*/  ISETP.NE.AND P2, PT, R17, RZ, PT ;  /* 0x000000ff1100720c */ /* 0x000fe20003f45270 */
[----:B------:R-:W-:Y:S01]  /*3550*/  IMAD.HI.U32 R38, R38, R18, RZ ;  /* 0x0000001226267227 */ /* 0x000fe200078e00ff */
[----:B------:R-:W-:-:S03]  /*3560*/  ISETP.NE.AND P5, PT, R9, RZ, PT ;  /* 0x000000ff0900720c */ /* 0x000fc60003fa5270 */
[----:B------:R-:W-:Y:S02]  /*3570*/  IMAD.MOV R20, RZ, RZ, -R20 ;  /* 0x000000ffff147224 */ /* 0x000fe400078e0a14 */
[----:B------:R-:W-:-:S04]  /*3580*/  IMAD.HI.U32 R23, R23, R34, RZ ;  /* 0x0000002217177227 */ /* 0x000fc800078e00ff */
[----:B------:R-:W-:Y:S02]  /*3590*/  IMAD R11, R38, R11, R18 ;  /* 0x0000000b260b7224 */ /* 0x000fe400078e0212 */
[----:B------:R-:W-:Y:S02]  /*35a0*/  IMAD R20, R23, R20, R34 ;  /* 0x0000001417147224 */ /* 0x000fe400078e0222 */
[----:B------:R-:W-:Y:S02]  /*35b0*/  @!P1 IMAD.IADD R14, R14, 0x1, -R15 ;  /* 0x000000010e0e9824 */ /* 0x000fe400078e0a0f */
[----:B------:R-:W-:Y:S01]  /*35c0*/  @!P1 VIADD R21, R21, 0x1 ;  /* 0x0000000115159836 */ /* 0x000fe20000000000 */
[----:B------:R-:W-:Y:S02]  /*35d0*/  ISETP.GT.U32.AND P1, PT, R16, R11, PT ;  /* 0x0000000b1000720c */ /* 0x000fe40003f24070 */
[----:B------:R-:W-:Y:S02]  /*35e0*/  ISETP.GT.U32.AND P3, PT, R19, R20, PT ;  /* 0x000000141300720c */ /* 0x000fe40003f64070 */
[----:B------:R-:W-:-:S02]  /*35f0*/  ISETP.GE.U32.AND P4, PT, R14, R15, PT ;  /* 0x0000000f0e00720c */ /* 0x000fc40003f86070 */
[----:B------:R-:W-:Y:S02]  /*3600*/  LOP3.LUT R14, R2, R17, RZ, 0x3c, !PT ;  /* 0x00000011020e7212 */ /* 0x000fe400078e3cff */
[----:B------:R-:W-:Y:S02]  /*3610*/  IADD3 R15, PT, PT, -R22, RZ, RZ ;  /* 0x000000ff160f7210 */ /* 0x000fe40007ffe1ff */
[----:B------:R-:W-:Y:S01]  /*3620*/  ISETP.GE.AND P0, PT, R14, RZ, PT ;  /* 0x000000ff0e00720c */ /* 0x000fe20003f06270 */
[----:B------:R-:W-:Y:S02]  /*3630*/  IMAD.MOV R14, RZ, RZ, -R36 ;  /* 0x000000ffff0e7224 */ /* 0x000fe400078e0a24 */
[----:B------:R-:W-:Y:S02]  /*3640*/  @!P1 IMAD.IADD R11, R11, 0x1, -R16 ;  /* 0x000000010b0b9824 */ /* 0x000fe400078e0a10 */
[----:B------:R-:W-:Y:S01]  /*3650*/  @!P3 IMAD.IADD R20, R20, 0x1, -R19 ;  /* 0x000000011414b824 */ /* 0x000fe200078e0a13 */
[----:B------:R-:W-:Y:S01]  /*3660*/  @!P3 IADD3 R23, PT, PT, R23, 0x1, RZ ;  /* 0x000000011717b810 */ /* 0x000fe20007ffe0ff */
[----:B------:R-:W-:Y:S01]  /*3670*/  IMAD R14, R10, R14, R37 ;  /* 0x0000000e0a0e7224 */ /* 0x000fe200078e0225 */
[----:B------:R-:W-:Y:S01]  /*3680*/  @P4 IADD3 R21, PT, PT, R21, 0x1, RZ ;  /* 0x0000000115154810 */ /* 0x000fe20007ffe0ff */
[----:B------:R-:W-:Y:S01]  /*3690*/  @!P1 VIADD R38, R38, 0x1 ;  /* 0x0000000126269836 */ /* 0x000fe20000000000 */
[----:B------:R-:W-:Y:S01]  /*36a0*/  ISETP.GE.U32.AND P4, PT, R11, R16, PT ;  /* 0x000000100b00720c */ /* 0x000fe20003f86070 */
[----:B------:R-:W-:Y:S01]  /*36b0*/  IMAD R15, R8, R15, R12 ;  /* 0x0000000f080f7224 */ /* 0x000fe200078e020c */
[----:B------:R-:W-:-:S02]  /*36c0*/  ISETP.GE.U32.AND P6, PT, R20, R19, PT ;  /* 0x000000131400720c */ /* 0x000fc40003fc6070 */
[----:B------:R-:W-:Y:S02]  /*36d0*/  LOP3.LUT R11, R36, R9, RZ, 0x3c, !PT ;  /* 0x00000009240b7212 */ /* 0x000fe400078e3cff */
[----:B------:R-:W-:Y:S02]  /*36e0*/  @!P0 IADD3 R21, PT, PT, -R21, RZ, RZ ;  /* 0x000000ff15158210 */ /* 0x000fe40007ffe1ff */
[----:B------:R-:W-:Y:S02]  /*36f0*/  @!P2 LOP3.LUT R21, RZ, R17, RZ, 0x33, !PT ;  /* 0x00000011ff15a212 */ /* 0x000fe400078e33ff */
[----:B------:R-:W-:Y:S02]  /*3700*/  LOP3.LUT R10, R22, R6, RZ, 0x3c, !PT ;  /* 0x00000006160a7212 */ /* 0x000fe400078e3cff */
[----:B------:R-:W-:Y:S01]  /*3710*/  ISETP.GE.AND P2, PT, R11, RZ, PT ;  /* 0x000000ff0b00720c */ /* 0x000fe20003f46270 */
[----:B------:R-:W-:Y:S01]  /*3720*/  IMAD.WIDE R18, R21, UR9, RZ ;  /* 0x0000000915127c25 */ /* 0x000fe2000f8e02ff */
[----:B------:R-:W-:-:S02]  /*3730*/  ISETP.GE.AND P0, PT, R10, RZ, PT ;  /* 0x000000ff0a00720c */ /* 0x000fc40003f06270 */
[----:B------:R-:W-:Y:S01]  /*3740*/  ISETP.NE.AND P1, PT, R6, RZ, PT ;  /* 0x000000ff0600720c */ /* 0x000fe20003f25270 */
[----:B------:R-:W-:Y:S01]  /*3750*/  @P6 VIADD R23, R23, 0x1 ;  /* 0x0000000117176836 */ /* 0x000fe20000000000 */
[----:B------:R-:W-:Y:S01]  /*3760*/  @P4 IADD3 R38, PT, PT, R38, 0x1, RZ ;  /* 0x0000000126264810 */ /* 0x000fe20007ffe0ff */
[----:B------:R-:W-:Y:S02]  /*3770*/  IMAD.MOV R21, RZ, RZ, -R21 ;  /* 0x000000ffff157224 */ /* 0x000fe400078e0a15 */
[----:B------:R-:W-:Y:S01]  /*3780*/  IMAD.WIDE.U32 R18, R0, UR8, R18 ;  /* 0x0000000800127c25 */ /* 0x000fe2000f8e0012 */
[----:B------:R-:W-:-:S03]  /*3790*/  UIMAD UR8, UR22, UR8, URZ ;  /* 0x00000008160872a4 */ /* 0x000fc6000f8e02ff */
[----:B------:R-:W-:Y:S01]  /*37a0*/  @!P2 IMAD.MOV R23, RZ, RZ, -R23 ;  /* 0x000000ffff17a224 */ /* 0x000fe200078e0a17 */
[----:B------:R-:W-:Y:S01]  /*37b0*/  @!P5 LOP3.LUT R23, RZ, R9, RZ, 0x33, !PT ;  /* 0x00000009ff17d212 */ /* 0x000fe200078e33ff */
[----:B------:R-:W-:Y:S02]  /*37c0*/  @!P0 IMAD.MOV R38, RZ, RZ, -R38 ;  /* 0x000000ffff268224 */ /* 0x000fe400078e0a26 */
[----:B------:R-:W-:Y:S01]  /*37d0*/  IMAD R19, R0, UR12, R19 ;  /* 0x0000000c00137c24 */ /* 0x000fe2000f8e0213 */
[----:B------:R-:W-:Y:S01]  /*37e0*/  @!P1 LOP3.LUT R38, RZ, R6, RZ, 0x33, !PT ;  /* 0x00000006ff269212 */ /* 0x000fe200078e33ff */
[----:B------:R-:W-:Y:S01]  /*37f0*/  IMAD R21, R17, R21, R2 ;  /* 0x0000001511157224 */ /* 0x000fe200078e0202 */
[----:B------:R-:W-:Y:S01]  /*3800*/  UIMAD UR12, UR7, UR4, URZ ;  /* 0x00000004070c72a4 */ /* 0x000fe2000f8e02ff */
[----:B------:R-:W-:Y:S01]  /*3810*/  IMAD.MOV R0, RZ, RZ, -R23 ;  /* 0x000000ffff007224 */ /* 0x000fe200078e0a17 */
[----:B------:R-:W-:Y:S01]  /*3820*/  IADD3 R11, PT, PT, -R38, RZ, RZ ;  /* 0x000000ff260b7210 */ /* 0x000fe20007ffe1ff */
[----:B------:R-:W-:-:S04]  /*3830*/  IMAD.WIDE R18, R21, UR4, R18 ;  /* 0x0000000415127c25 */ /* 0x000fc8000f8e0212 */
[----:B------:R-:W-:Y:S01]  /*3840*/  IMAD.WIDE R16, R14, UR5, RZ ;  /* 0x000000050e107c25 */ /* 0x000fe2000f8e02ff */
[----:B------:R-:W0:Y:S03]  /*3850*/  LDCU.64 UR4, c[0x0][0x420] ;  /* 0x00008400ff0477ac */ /* 0x000e260008000a00 */
[----:B------:R-:W-:-:S04]  /*3860*/  IMAD.WIDE R20, R23, UR6, RZ ;  /* 0x0000000617147c25 */ /* 0x000fc8000f8e02ff */
[----:B------:R-:W-:Y:S01]  /*3870*/  IMAD R0, R9, R0, R36 ;  /* 0x0000000009007224 */ /* 0x000fe200078e0224 */
[----:B------:R-:W-:Y:S01]  /*3880*/  IADD3 R2, P1, P0, R20, R18, R16 ;  /* 0x0000001214027210 */ /* 0x000fe2000783e010 */
[----:B------:R-:W-:Y:S02]  /*3890*/  IMAD R6, R6, R11, R22 ;  /* 0x0000000b06067224 */ /* 0x000fe400078e0216 */
[----:B------:R-:W-:Y:S01]  /*38a0*/  IMAD.WIDE R8, R15, UR8, RZ ;  /* 0x000000080f087c25 */ /* 0x000fe2000f8e02ff */
[----:B------:R-:W-:-:S03]  /*38b0*/  IADD3.X R17, PT, PT, R21, R19, R17, P1, P0 ;  /* 0x0000001315117210 */ /* 0x000fc60000fe0411 */
[----:B------:R-:W-:-:S04]  /*38c0*/  IMAD.WIDE R10, R0, UR12, RZ ;  /* 0x0000000c000a7c25 */ /* 0x000fc8000f8e02ff */
[----:B------:R-:W-:Y:S01]  /*38d0*/  IMAD.WIDE R38, R38, R3, RZ ;  /* 0x0000000326267225 */ /* 0x000fe200078e02ff */
[----:B------:R-:W-:-:S03]  /*38e0*/  IADD3 R3, P1, P0, R8, R2, R10 ;  /* 0x0000000208037210 */ /* 0x000fc6000783e00a */
[----:B------:R-:W-:Y:S01]  /*38f0*/  IMAD.WIDE R14, R6, R5, RZ ;  /* 0x00000005060e7225 */ /* 0x000fe200078e02ff */
[----:B------:R-:W-:Y:S02]  /*3900*/  IADD3.X R17, PT, PT, R9, R17, R11, P1, P0 ;  /* 0x0000001109117210 */ /* 0x000fe40000fe040b */
[----:B------:R-:W-:-:S04]  /*3910*/  IADD3 R3, P1, P0, R14, R3, R38 ;  /* 0x000000030e037210 */ /* 0x000fc8000783e026 */
[----:B------:R-:W-:Y:S02]  /*3920*/  IADD3.X R14, PT, PT, R15, R17, R39, P1, P0 ;  /* 0x000000110f0e7210 */ /* 0x000fe40000fe0427 */
[----:B0-----:R-:W-:-:S04]  /*3930*/  LEA R2, P0, R3, UR4, 0x2 ;  /* 0x0000000403027c11 */ /* 0x001fc8000f8010ff */
[----:B------:R-:W-:-:S05]  /*3940*/  LEA.HI.X R3, R3, UR5, R14, 0x2, P0 ;  /* 0x0000000503037c11 */ /* 0x000fca00080f140e */
[----:B------:R0:W-:Y:S01]  /*3950*/  STG.E desc[UR10][R2.64], R24 ;  /* 0x0000001802007986 */ /* 0x0001e2000c10190a */
[----:B------:R-:W-:Y:S05]  /*3960*/  BRA `(.L_x_15) ;  /* 0x0000000000107947 */ /* 0x000fea0003800000 */
.L_x_16:
[----:B------:R-:W0:Y:S01]  /*3970*/  LDC.64 R2, c[0x0][0x420] ;  /* 0x00010800ff027b82 */ /* 0x000e220000000a00 */
[----:B------:R-:W-:-:S05]  /*3980*/  IADD3 R0, PT, PT, R13, UR20, RZ ;  /* 0x000000140d007c10 */ /* 0x000fca000fffe0ff */
[----:B0-----:R-:W-:-:S05]  /*3990*/  IMAD.WIDE.U32 R2, R0, 0x4, R2 ;  /* 0x0000000400027825 */ /* 0x001fca00078e0002 */
[----:B------:R1:W-:Y:S02]  /*39a0*/  STG.E desc[UR10][R2.64], R24 ;  /* 0x0000001802007986 */ /* 0x0003e4000c10190a */
.L_x_15:
[----:B------:R-:W-:Y:S05]  /*39b0*/  BSYNC.RECONVERGENT B1 ;  /* 0x0000000000017941 */ /* 0x000fea0003800200 */
.L_x_14:
[----:B------:R-:W2:Y:S01]  /*39c0*/  LDCU UR6, c[0x0][0x534] ;  /* 0x0000a680ff0677ac */ /* 0x000ea20008000800 */
[C---:B------:R-:W-:Y:S01]  /*39d0*/  LOP3.LUT R0, R7.reuse, 0x30, RZ, 0xfc, !PT ;  /* 0x0000003007007812 */ /* 0x040fe200078efcff */
[----:B------:R-:W-:Y:S01]  /*39e0*/  IMAD.SHL.U32 R14, R4, 0x4, RZ ;  /* 0x00000004040e7824 */ /* 0x000fe200078e00ff */
[C---:B01----:R-:W-:Y:S02]  /*39f0*/  LOP3.LUT R3, R7.reuse, 0x10, RZ, 0xfc, !PT ;  /* 0x0000001007037812 */ /* 0x043fe400078efcff */
[C---:B------:R-:W-:Y:S02]  /*3a00*/  LOP3.LUT R2, R7.reuse, 0x20, RZ, 0xfc, !PT ;  /* 0x0000002007027812 */ /* 0x040fe400078efcff */
[----:B------:R-:W-:Y:S02]  /*3a10*/  LOP3.LUT R14, R14, 0x3c, RZ, 0xc0, !PT ;  /* 0x0000003c0e0e7812 */ /* 0x000fe400078ec0ff */
[----:B--2---:R-:W-:Y:S01]  /*3a20*/  ISETP.GE.AND P0, PT, R7, UR6, PT ;  /* 0x0000000607007c0c */ /* 0x004fe2000bf06270 */
[----:B------:R-:W-:Y:S01]  /*3a30*/  UISETP.GE.AND UP0, UPT, UR6, 0x1, UPT ;  /* 0x000000010600788c */ /* 0x000fe2000bf06270 */
[----:B------:R-:W-:-:S02]  /*3a40*/  ISETP.GE.AND P4, PT, R0, UR6, PT ;  /* 0x0000000600007c0c */ /* 0x000fc4000bf86270 */
[----:B------:R-:W-:Y:S02]  /*3a50*/  ISETP.GT.U32.OR P0, PT, R4, 0x7f, P0 ;  /* 0x0000007f0400780c */ /* 0x000fe40000704470 */
[----:B------:R-:W-:Y:S02]  /*3a60*/  LOP3.LUT R0, R7, 0x60, RZ, 0xfc, !PT ;  /* 0x0000006007007812 */ /* 0x000fe400078efcff */
[----:B------:R-:W-:Y:S02]  /*3a70*/  ISETP.GE.AND P6, PT, R3, UR6, PT ;  /* 0x0000000603007c0c */ /* 0x000fe4000bfc6270 */
[----:B------:R-:W-:Y:S02]  /*3a80*/  ISETP.GE.AND P5, PT, R2, UR6, PT ;  /* 0x0000000602007c0c */ /* 0x000fe4000bfa6270 */
[C---:B------:R-:W-:Y:S02]  /*3a90*/  LOP3.LUT R3, R7.reuse, 0x40, RZ, 0xfc, !PT ;  /* 0x0000004007037812 */ /* 0x040fe400078efcff */
[----:B------:R-:W-:-:S02]  /*3aa0*/  LOP3.LUT R2, R7, 0x50, RZ, 0xfc, !PT ;  /* 0x0000005007027812 */ /* 0x000fc400078efcff */
[----:B------:R-:W-:Y:S01]  /*3ab0*/  ISETP.GE.AND P1, PT, R0, UR6, PT ;  /* 0x0000000600007c0c */ /* 0x000fe2000bf26270 */
[----:B------:R-:W-:Y:S01]  /*3ac0*/  @!P0 FADD.FTZ R5, -R24, R33 ;  /* 0x0000002118058221 */ /* 0x000fe20000010100 */
[----:B------:R-:W-:Y:S02]  /*3ad0*/  LOP3.LUT R0, R7, 0x70, RZ, 0xfc, !PT ;  /* 0x0000007007007812 */ /* 0x000fe400078efcff */
[----:B------:R-:W-:Y:S01]  /*3ae0*/  ISETP.GE.AND P3, PT, R3, UR6, PT ;  /* 0x0000000603007c0c */ /* 0x000fe2000bf66270 */
[----:B------:R-:W-:Y:S01]  /*3af0*/  @!P0 FMUL.FTZ R5, R5, 1.4426950216293334961 ;  /* 0x3fb8aa3b05058820 */ /* 0x000fe20000410000 */
[----:B------:R-:W-:Y:S02]  /*3b00*/  ISETP.GE.AND P2, PT, R2, UR6, PT ;  /* 0x0000000602007c0c */ /* 0x000fe4000bf46270 */
[C---:B------:R-:W-:Y:S02]  /*3b10*/  ISETP.GT.U32.OR P5, PT, R4.reuse, 0x7f, P5 ;  /* 0x0000007f0400780c */ /* 0x040fe40002fa4470 */
[C---:B------:R-:W-:Y:S01]  /*3b20*/  ISETP.GT.U32.OR P3, PT, R4.reuse, 0x7f, P3 ;  /* 0x0000007f0400780c */ /* 0x040fe20001f64470 */
[----:B------:R-:W0:Y:S01]  /*3b30*/  @!P0 MUFU.EX2 R5, R5 ;  /* 0x0000000500058308 */ /* 0x000e220000000800 */
[----:B------:R-:W-:-:S02]  /*3b40*/  ISETP.GT.U32.OR P1, PT, R4, 0x7f, P1 ;  /* 0x0000007f0400780c */ /* 0x000fc40000f24470 */
[C---:B------:R-:W-:Y:S02]  /*3b50*/  ISETP.GT.U32.OR P6, PT, R4.reuse, 0x7f, P6 ;  /* 0x0000007f0400780c */ /* 0x040fe400037c4470 */
[C---:B------:R-:W-:Y:S02]  /*3b60*/  ISETP.GT.U32.OR P4, PT, R4.reuse, 0x7f, P4 ;  /* 0x0000007f0400780c */ /* 0x040fe40002784470 */
[----:B------:R-:W-:-:S03]  /*3b70*/  ISETP.GT.U32.OR P2, PT, R4, 0x7f, P2 ;  /* 0x0000007f0400780c */ /* 0x000fc60001744470 */
[C---:B------:R-:W-:Y:S02]  /*3b80*/  @!P5 FADD.FTZ R31, -R24.reuse, R31 ;  /* 0x0000001f181fd221 */ /* 0x040fe40000010100 */
[----:B------:R-:W-:Y:S01]  /*3b90*/  @!P3 FADD.FTZ R29, -R24, R29 ;  /* 0x0000001d181db221 */ /* 0x000fe20000010100 */
[----:B0-----:R0:W-:Y:S01]  /*3ba0*/  @!P0 STS [R32], R5 ;  /* 0x0000000520008388 */ /* 0x0011e20000000800 */
[----:B------:R-:W-:Y:S01]  /*3bb0*/  ISETP.GE.AND P0, PT, R0, UR6, PT ;  /* 0x0000000600007c0c */ /* 0x000fe2000bf06270 */
[C---:B------:R-:W-:Y:S01]  /*3bc0*/  @!P1 FADD.FTZ R27, -R24.reuse, R27 ;  /* 0x0000001b181b9221 */ /* 0x040fe20000010100 */
[C---:B------:R-:W-:Y:S02]  /*3bd0*/  @!P6 FADD.FTZ R30, -R24.reuse, R30 ;  /* 0x0000001e181ee221 */ /* 0x040fe40000010100 */
[----:B------:R-:W-:Y:S01]  /*3be0*/  @!P4 FADD.FTZ R28, -R24, R28 ;  /* 0x0000001c181cc221 */ /* 0x000fe20000010100 */
[----:B------:R-:W-:Y:S01]  /*3bf0*/  ISETP.GT.U32.OR P0, PT, R4, 0x7f, P0 ;  /* 0x0000007f0400780c */ /* 0x000fe20000704470 */
[----:B------:R-:W-:Y:S01]  /*3c00*/  @!P2 FADD.FTZ R26, -R24, R26 ;  /* 0x0000001a181aa221 */ /* 0x000fe20000010100 */
[----:B------:R-:W-:Y:S01]  /*3c10*/  @!P5 FMUL.FTZ R31, R31, 1.4426950216293334961 ;  /* 0x3fb8aa3b1f1fd820 */ /* 0x000fe20000410000 */
[----:B------:R-:W-:Y:S01]  /*3c20*/  @!P3 FMUL.FTZ R29, R29, 1.4426950216293334961 ;  /* 0x3fb8aa3b1d1db820 */ /* 0x000fe20000410000 */
[----:B------:R-:W-:Y:S01]  /*3c30*/  @!P1 FMUL.FTZ R27, R27, 1.4426950216293334961 ;  /* 0x3fb8aa3b1b1b9820 */ /* 0x000fe20000410000 */
[----:B------:R-:W-:Y:S01]  /*3c40*/  @!P6 FMUL.FTZ R30, R30, 1.4426950216293334961 ;  /* 0x3fb8aa3b1e1ee820 */ /* 0x000fe20000410000 */
[----:B------:R-:W-:Y:S01]  /*3c50*/  @!P4 FMUL.FTZ R28, R28, 1.4426950216293334961 ;  /* 0x3fb8aa3b1c1cc820 */ /* 0x000fe20000410000 */
[----:B------:R-:W-:Y:S01]  /*3c60*/  @!P2 FMUL.FTZ R26, R26, 1.4426950216293334961 ;  /* 0x3fb8aa3b1a1aa820 */ /* 0x000fe20000410000 */
[----:B------:R-:W1:Y:S01]  /*3c70*/  @!P5 MUFU.EX2 R31, R31 ;  /* 0x0000001f001fd308 */ /* 0x000e620000000800 */
[----:B------:R-:W-:-:S03]  /*3c80*/  IMAD.MOV.U32 R0, RZ, RZ, RZ ;  /* 0x000000ffff007224 */ /* 0x000fc600078e00ff */
[----:B------:R-:W2:Y:S01]  /*3c90*/  @!P6 MUFU.EX2 R3, R30 ;  /* 0x0000001e0003e308 */ /* 0x000ea20000000800 */
[----:B------:R-:W-:-:S03]  /*3ca0*/  @!P0 FADD.FTZ R24, -R24, R25 ;  /* 0x0000001918188221 */ /* 0x000fc60000010100 */
[----:B------:R-:W3:Y:S01]  /*3cb0*/  @!P3 MUFU.EX2 R29, R29 ;  /* 0x0000001d001db308 */ /* 0x000ee20000000800 */
[----:B------:R-:W-:-:S03]  /*3cc0*/  @!P0 FMUL.FTZ R24, R24, 1.4426950216293334961 ;  /* 0x3fb8aa3b18188820 */ /* 0x000fc60000410000 */
[----:B0-----:R-:W0:Y:S01]  /*3cd0*/  @!P4 MUFU.EX2 R5, R28 ;  /* 0x0000001c0005c308 */ /* 0x001e220000000800 */
[----:B-1----:R-:W-:Y:S03]  /*3ce0*/  @!P5 STS [R32+0x480], R31 ;  /* 0x0004801f2000d388 */ /* 0x002fe60000000800 */
[----:B------:R-:W1:Y:S01]  /*3cf0*/  @!P2 MUFU.EX2 R9, R26 ;  /* 0x0000001a0009a308 */ /* 0x000e620000000800 */
[----:B--2---:R2:W-:Y:S03]  /*3d00*/  @!P6 STS [R32+0x240], R3 ;  /* 0x000240032000e388 */ /* 0x0045e60000000800 */
[----:B------:R-:W4:Y:S01]  /*3d10*/  @!P1 MUFU.EX2 R27, R27 ;  /* 0x0000001b001b9308 */ /* 0x000f220000000800 */
[----:B---3--:R-:W-:Y:S03]  /*3d20*/  @!P3 STS [R32+0x900], R29 ;  /* 0x0009001d2000b388 */ /* 0x008fe60000000800 */
[----:B------:R-:W3:Y:S01]  /*3d30*/  @!P0 MUFU.EX2 R11, R24 ;  /* 0x00000018000b8308 */ /* 0x000ee20000000800 */
[----:B0-----:R0:W-:Y:S04]  /*3d40*/  @!P4 STS [R32+0x6c0], R5 ;  /* 0x0006c0052000c388 */ /* 0x0011e80000000800 */
[----:B-1----:R1:W-:Y:S04]  /*3d50*/  @!P2 STS [R32+0xb40], R9 ;  /* 0x000b40092000a388 */ /* 0x0023e80000000800 */
[----:B----4-:R1:W-:Y:S04]  /*3d60*/  @!P1 STS [R32+0xd80], R27 ;  /* 0x000d801b20009388 */ /* 0x0103e80000000800 */
[----:B---3--:R1:W-:Y:S01]  /*3d70*/  @!P0 STS [R32+0xfc0], R11 ;  /* 0x000fc00b20008388 */ /* 0x0083e20000000800 */
[----:B--2---:R-:W-:Y:S01]  /*3d80*/  CS2R R2, SRZ ;  /* 0x0000000000027805 */ /* 0x004fe2000001ff00 */
[----:B0-----:R-:W-:Y:S01]  /*3d90*/  IMAD.MOV.U32 R5, RZ, RZ, RZ ;  /* 0x000000ffff057224 */ /* 0x001fe200078e00ff */
[----:B------:R-:W-:Y:S06]  /*3da0*/  BAR.SYNC.DEFER_BLOCKING 0x0 ;  /* 0x0000000000007b1d */ /* 0x000fec0000010000 */
[----:B------:R-:W-:Y:S05]  /*3db0*/  BRA.U !UP0, `(.L_x_22) ;  /* 0x0000000508ec7547 */ /* 0x000fea000b800000 */
[----:B------:R-:W0:Y:S01]  /*3dc0*/  LDC R19, c[0x0][0x44c] ;  /* 0x00011300ff137b82 */ /* 0x000e220000000800 */
[----:B------:R-:W2:Y:S01]  /*3dd0*/  LDCU.64 UR4, c[0x0][0x3f8] ;  /* 0x00007f00ff0477ac */ /* 0x000ea20008000a00 */
[----:B------:R-:W-:Y:S01]  /*3de0*/  LOP3.LUT R17, R7, 0x3f0, R4, 0xf8, !PT ;  /* 0x000003f007117812 */ /* 0x000fe200078ef804 */
[----:B------:R-:W-:Y:S01]  /*3df0*/  IMAD.MOV.U32 R18, RZ, RZ, RZ ;  /* 0x000000ffff127224 */ /* 0x000fe200078e00ff */
[----:B-1----:R-:W-:Y:S01]  /*3e00*/  CS2R R10, SRZ ;  /* 0x00000000000a7805 */ /* 0x002fe2000001ff00 */
[----:B------:R-:W-:Y:S01]  /*3e10*/  UISETP.GE.U32.AND UP0, UPT, UR6, 0x4, UPT ;  /* 0x000000040600788c */ /* 0x000fe2000bf06070 */
[----:B------:R-:W-:Y:S01]  /*3e20*/  CS2R R8, SRZ ;  /* 0x0000000000087805 */ /* 0x000fe2000001ff00 */
[----:B------:R-:W-:Y:S01]  /*3e30*/  UIADD3 UR7, UPT, UPT, UR21, -UR20, URZ ;  /* 0x8000001415077290 */ /* 0x000fe2000fffe0ff */
[C---:B0-----:R-:W-:Y:S02]  /*3e40*/  IMAD R0, R19.reuse, UR20, RZ ;  /* 0x0000001413007c24 */ /* 0x041fe4000f8e02ff */
[----:B------:R-:W-:-:S03]  /*3e50*/  IMAD R19, R19, UR21, RZ ;  /* 0x0000001513137c24 */ /* 0x000fc6000f8e02ff */
[----:B------:R-:W-:-:S04]  /*3e60*/  LEA R17, P0, R17, R0, 0x2 ;  /* 0x0000000011117211 */ /* 0x000fc800078010ff */
[----:B------:R-:W-:Y:S02]  /*3e70*/  LEA.HI.X.SX32 R0, R0, RZ, 0x1, P0 ;  /* 0x000000ff00007211 */ /* 0x000fe400000f0eff */
[----:B--2---:R-:W-:Y:S01]  /*3e80*/  LEA R16, P0, R17, UR4, 0x2 ;  /* 0x0000000411107c11 */ /* 0x004fe2000f8010ff */
[----:B------:R-:W-:-:S03]  /*3e90*/  ULOP3.LUT UR4, UR6, 0x3, URZ, 0xc0, !UPT ;  /* 0x0000000306047892 */ /* 0x000fc6000f8ec0ff */
[----:B------:R-:W-:Y:S01]  /*3ea0*/  LEA.HI.X R17, R17, UR5, R0, 0x2, P0 ;  /* 0x0000000511117c11 */ /* 0x000fe200080f1400 */
[----:B------:R-:W-:Y:S01]  /*3eb0*/  IMAD.MOV.U32 R0, RZ, RZ, RZ ;  /* 0x000000ffff007224 */ /* 0x000fe200078e00ff */
[----:B------:R-:W-:Y:S07]  /*3ec0*/  BRA.U !UP0, `(.L_x_23) ;  /* 0x0000000508347547 */ /* 0x000fee000b800000 */
[----:B------:R-:W0:Y:S01]  /*3ed0*/  S2UR UR5, SR_CgaCtaId ;  /* 0x00000000000579c3 */ /* 0x000e220000008800 */
[----:B------:R-:W-:Y:S01]  /*3ee0*/  ULOP3.LUT UR9, UR6, 0x7ffffffc, URZ, 0xc0, !UPT ;  /* 0x7ffffffc06097892 */ /* 0x000fe2000f8ec0ff */
[----:B------:R-:W-:Y:S01]  /*3ef0*/  HFMA2 R0, -RZ, RZ, 0, 0 ;  /* 0x00000000ff007431 */ /* 0x000fe200000001ff */
[----:B------:R-:W-:Y:S01]  /*3f00*/  ISETP.GE.AND P2, PT, R13, UR7, PT ;  /* 0x000000070d007c0c */ /* 0x000fe2000bf46270 */
[----:B------:R-:W-:Y:S01]  /*3f10*/  UMOV UR6, 0x400 ;  /* 0x0000040000067882 */ /* 0x000fe20000000000 */
[----:B------:R-:W-:Y:S02]  /*3f20*/  CS2R R2, SRZ ;  /* 0x0000000000027805 */ /* 0x000fe4000001ff00 */
[----:B------:R-:W-:Y:S01]  /*3f30*/  MOV R5, RZ ;  /* 0x000000ff00057202 */ /* 0x000fe20000000f00 */
[C---:B------:R-:W-:Y:S01]  /*3f40*/  IMAD.WIDE R26, R19.reuse, 0x10, RZ ;  /* 0x00000010131a7825 */ /* 0x040fe200078e02ff */
[----:B------:R-:W-:Y:S01]  /*3f50*/  MOV R18, UR9 ;  /* 0x0000000900127c02 */ /* 0x000fe20008000f00 */
[----:B------:R-:W1:Y:S02]  /*3f60*/  LDCU UR8, c[0x0][0x440] ;  /* 0x00008800ff0877ac */ /* 0x000e640008000800 */
[----:B------:R-:W-:-:S04]  /*3f70*/  IMAD.WIDE R24, R19, 0xc, RZ ;  /* 0x0000000c13187825 */ /* 0x000fc800078e02ff */
[----:B------:R-:W-:-:S04]  /*3f80*/  IMAD.WIDE R22, R19, 0x8, RZ ;  /* 0x0000000813167825 */ /* 0x000fc800078e02ff */
[----:B------:R-:W-:Y:S01]  /*3f90*/  IMAD.WIDE R20, R19, 0x4, RZ ;  /* 0x0000000413147825 */ /* 0x000fe200078e02ff */
[----:B0-----:R-:W-:Y:S02]  /*3fa0*/  ULEA UR5, UR5, UR6, 0x18 ;  /* 0x0000000605057291 */ /* 0x001fe4000f8ec0ff */
[----:B------:R-:W-:-:S04]  /*3fb0*/  UIADD3 UR6, UPT, UPT, -UR9, URZ, URZ ;  /* 0x000000ff09067290 */ /* 0x000fc8000fffe1ff */
[----:B------:R-:W-:-:S04]  /*3fc0*/  LEA R7, R13, UR5, 0x2 ;  /* 0x000000050d077c11 */ /* 0x000fc8000f8e10ff */
[----:B-1----:R-:W-:-:S07]  /*3fd0*/  IADD3 R7, PT, PT, R7, 0x48, RZ ;  /* 0x0000004807077810 */ /* 0x002fce0007ffe0ff */
.L_x_32:
[----:B-1----:R0:W1:Y:S01]  /*3fe0*/  LDS R4, [R7+-0x48] ;  /* 0xffffb80007047984 */ /* 0x0020620000000800 */
[----:B------:R-:W-:Y:S03]  /*3ff0*/  BSSY.RECONVERGENT B0, `(.L_x_24) ;  /* 0x0000008000007945 */ /* 0x000fe60003800200 */
[----:B--2---:R0:W2:Y:S04]  /*4000*/  LDS R6, [R7+-0x24] ;  /* 0xffffdc0007067984 */ /* 0x0040a80000000800 */
[----:B---3--:R0:W3:Y:S01]  /*4010*/  LDS R12, [R7] ;  /* 0x00000000070c7984 */ /* 0x0080e20000000800 */
[----:B------:R-:W-:Y:S05]  /*4020*/  @P2 BRA `(.L_x_25) ;  /* 0x0000000000102947 */ /* 0x000fea0003800000 */
[----:B------:R-:W-:Y:S02]  /*4030*/  ISETP.GE.AND P0, PT, R14, UR8, PT ;  /* 0x000000080e007c0c */ /* 0x000fe4000bf06270 */
[----:B------:R-:W-:Y:S02]  /*4040*/  CS2R R10, SRZ ;  /* 0x00000000000a7805 */ /* 0x000fe4000001ff00 */
[----:B------:R-:W-:Y:S09]  /*4050*/  CS2R R8, SRZ ;  /* 0x0000000000087805 */ /* 0x000ff2000001ff00 */
[----:B------:R4:W5:Y:S02]  /*4060*/  @!P0 LDG.E.128 R8, desc[UR10][R16.64] ;  /* 0x0000000a10088981 */ /* 0x000964000c1e1d00 */
.L_x_25:
[----:B------:R-:W-:Y:S05]  /*4070*/  BSYNC.RECONVERGENT B0 ;  /* 0x0000000000007941 */ /* 0x000fea0003800200 */
.L_x_24:
[C---:B-1---5:R-:W-:Y:S01]  /*4080*/  FFMA.FTZ R5, R4.reuse, R8, R5 ;  /* 0x0000000804057223 */ /* 0x062fe20000010005 */
[C---:B------:R-:W-:Y:S01]  /*4090*/  FFMA.FTZ R2, R4.reuse, R9, R2 ;  /* 0x0000000904027223 */ /* 0x040fe20000010002 */
[----:B------:R-:W-:Y:S01]  /*40a0*/  BSSY.RECONVERGENT B0, `(.L_x_26) ;  /* 0x000000a000007945 */ /* 0x000fe20003800200 */
[C---:B------:R-:W-:Y:S01]  /*40b0*/  FFMA.FTZ R3, R4.reuse, R10, R3 ;  /* 0x0000000a04037223 */ /* 0x040fe20000010003 */
[----:B------:R-:W-:Y:S02]  /*40c0*/  FFMA.FTZ R0, R4, R11, R0 ;  /* 0x0000000b04007223 */ /* 0x000fe40000010000 */
[----:B------:R-:W-:Y:S05]  /*40d0*/  @P2 BRA `(.L_x_27) ;  /* 0x0000000000182947 */ /* 0x000fea0003800000 */
[----:B------:R-:W-:Y:S02]  /*40e0*/  ISETP.GE.AND P0, PT, R14, UR8, PT ;  /* 0x000000080e007c0c */ /* 0x000fe4000bf06270 */
[----:B------:R-:W-:Y:S02]  /*40f0*/  CS2R R10, SRZ ;  /* 0x00000000000a7805 */ /* 0x000fe4000001ff00 */
[----:B------:R-:W-:Y:S09]  /*4100*/  CS2R R8, SRZ ;  /* 0x0000000000087805 */ /* 0x000ff2000001ff00 */
[----:B------:R-:W-:Y:S05]  /*4110*/  @!P0 IADD3 R28, P1, PT, R20, R16, RZ ;  /* 0x00000010141c8210 */ /* 0x000fea0007f3e0ff */
[----:B------:R-:W-:Y:S05]  /*4120*/  @!P0 IMAD.X R29, R21, 0x1, R17, P1 ;  /* 0x00000001151d8824 */ /* 0x000fea00008e0611 */
[----:B------:R1:W5:Y:S03]  /*4130*/  @!P0 LDG.E.128 R8, desc[UR10][R28.64] ;  /* 0x0000000a1c088981 */ /* 0x000366000c1e1d00 */
.L_x_27:
[----:B------:R-:W-:Y:S05]  /*4140*/  BSYNC.RECONVERGENT B0 ;  /* 0x0000000000007941 */ /* 0x000fea0003800200 */
.L_x_26:
[C---:B--2--5:R-:W-:Y:S01]  /*4150*/  FFMA.FTZ R5, R6.reuse, R8, R5 ;  /* 0x0000000806057223 */ /* 0x064fe20000010005 */
        /* <DEDUP_REMOVED lines=8> */
[----:B-1----:R-:W-:Y:S05]  /*41e0*/  @!P0 IADD3 R28, P1, PT, R22, R16, RZ ;  /* 0x00000010161c8210 */ /* 0x002fea0007f3e0ff */
[----:B------:R-:W-:Y:S05]  /*41f0*/  @!P0 IMAD.X R29, R23, 0x1, R17, P1 ;  /* 0x00000001171d8824 */ /* 0x000fea00008e0611 */
[----:B------:R2:W5:Y:S03]  /*4200*/  @!P0 LDG.E.128 R8, desc[UR10][R28.64] ;  /* 0x0000000a1c088981 */ /* 0x000566000c1e1d00 */
.L_x_29:
[----:B------:R-:W-:Y:S05]  /*4210*/  BSYNC.RECONVERGENT B0 ;  /* 0x0000000000007941 */ /* 0x000fea0003800200 */
.L_x_28:
[C---:B---3-5:R-:W-:Y:S01]  /*4220*/  FFMA.FTZ R5, R12.reuse, R8, R5 ;  /* 0x000000080c057223 */ /* 0x068fe20000010005 */
        /* <DEDUP_REMOVED lines=8> */
[----:B-12---:R-:W-:Y:S05]  /*42b0*/  @!P0 IADD3 R28, P1, PT, R24, R16, RZ ;  /* 0x00000010181c8210 */ /* 0x006fea0007f3e0ff */
[----:B------:R-:W-:Y:S05]  /*42c0*/  @!P0 IMAD.X R29, R25, 0x1, R17, P1 ;  /* 0x00000001191d8824 */ /* 0x000fea00008e0611 */
[----:B------:R3:W5:Y:S03]  /*42d0*/  @!P0 LDG.E.128 R8, desc[UR10][R28.64] ;  /* 0x0000000a1c088981 */ /* 0x000766000c1e1d00 */
.L_x_31:
[----:B------:R-:W-:Y:S05]  /*42e0*/  BSYNC.RECONVERGENT B0 ;  /* 0x0000000000007941 */ /* 0x000fea0003800200 */
.L_x_30:
[----:B----4-:R-:W-:Y:S01]  /*42f0*/  IADD3 R16, P0, PT, R26, R16, RZ ;  /* 0x000000101a107210 */ /* 0x010fe20007f1e0ff */
[----:B------:R0:W4:Y:S01]  /*4300*/  LDS R4, [R7+0x24] ;  /* 0x0000240007047984 */ /* 0x0001220000000800 */
[----:B------:R-:W-:Y:S02]  /*4310*/  UIADD3 UR6, UPT, UPT, UR6, 0x4, URZ ;  /* 0x0000000406067890 */ /* 0x000fe4000fffe0ff */
[----:B------:R-:W-:Y:S02]  /*4320*/  IADD3.X R17, PT, PT, R27, R17, RZ, P0, !PT ;  /* 0x000000111b117210 */ /* 0x000fe400007fe4ff */
[----:B------:R-:W-:Y:S01]  /*4330*/  UISETP.NE.AND UP0, UPT, UR6, URZ, UPT ;  /* 0x000000ff0600728c */ /* 0x000fe2000bf05270 */
[----:B0-----:R-:W-:Y:S01]  /*4340*/  IADD3 R7, PT, PT, R7, 0x90, RZ ;  /* 0x0000009007077810 */ /* 0x001fe20007ffe0ff */
[C---:B----45:R-:W-:Y:S01]  /*4350*/  FFMA.FTZ R5, R4.reuse, R8, R5 ;  /* 0x0000000804057223 */ /* 0x070fe20000010005 */
[C---:B------:R-:W-:Y:S01]  /*4360*/  FFMA.FTZ R2, R4.reuse, R9, R2 ;  /* 0x0000000904027223 */ /* 0x040fe20000010002 */
[C---:B------:R-:W-:Y:S01]  /*4370*/  FFMA.FTZ R3, R4.reuse, R10, R3 ;  /* 0x0000000a04037223 */ /* 0x040fe20000010003 */
[----:B------:R-:W-:Y:S04]  /*4380*/  FFMA.FTZ R0, R4, R11, R0 ;  /* 0x0000000b04007223 */ /* 0x000fe80000010000 */
[----:B------:R-:W-:Y:S05]  /*4390*/  BRA.U UP0, `(.L_x_32) ;  /* 0xfffffffd00107547 */ /* 0x000fea000b83ffff */
.L_x_23:
[----:B------:R-:W-:-:S09]  /*43a0*/  UISETP.NE.AND UP0, UPT, UR4, URZ, UPT ;  /* 0x000000ff0400728c */ /* 0x000fd2000bf05270 */
[----:B------:R-:W-:Y:S05]  /*43b0*/  BRA.U !UP0, `(.L_x_22) ;  /* 0x00000001086c7547 */ /* 0x000fea000b800000 */
[----:B------:R-:W0:Y:S01]  /*43c0*/  S2UR UR6, SR_CgaCtaId ;  /* 0x00000000000679c3 */ /* 0x000e220000008800 */
[----:B------:R-:W-:Y:S01]  /*43d0*/  UMOV UR8, 0x400 ;  /* 0x0000040000087882 */ /* 0x000fe20000000000 */
[----:B------:R-:W-:Y:S01]  /*43e0*/  IMAD R18, R18, 0x9, R13 ;  /* 0x0000000912127824 */ /* 0x000fe200078e020d */
[----:B------:R-:W-:Y:S01]  /*43f0*/  ISETP.GE.AND P1, PT, R13, UR7, PT ;  /* 0x000000070d007c0c */ /* 0x000fe2000bf26270 */
[----:B------:R-:W-:Y:S01]  /*4400*/  IMAD.WIDE R20, R19, 0x4, RZ ;  /* 0x0000000413147825 */ /* 0x000fe200078e02ff */
[----:B------:R-:W4:Y:S01]  /*4410*/  LDCU UR5, c[0x0][0x440] ;  /* 0x00008800ff0577ac */ /* 0x000f220008000800 */
[----:B0-----:R-:W-:Y:S02]  /*4420*/  ULEA UR6, UR6, UR8, 0x18 ;  /* 0x0000000806067291 */ /* 0x001fe4000f8ec0ff */
[----:B------:R-:W-:-:S04]  /*4430*/  UIADD3 UR8, UPT, UPT, -UR4, URZ, URZ ;  /* 0x000000ff04087290 */ /* 0x000fc8000fffe1ff */
[----:B----4-:R-:W-:-:S08]  /*4440*/  LEA R6, R18, UR6, 0x2 ;  /* 0x0000000612067c11 */ /* 0x010fd0000f8e10ff */
.L_x_35:
[----:B------:R0:W4:Y:S01]  /*4450*/  LDS R4, [R6] ;  /* 0x0000000006047984 */ /* 0x0001220000000800 */
[----:B------:R-:W-:Y:S01]  /*4460*/  UIADD3 UR8, UPT, UPT, UR8, 0x1, URZ ;  /* 0x0000000108087890 */ /* 0x000fe2000fffe0ff */
[----:B------:R-:W-:Y:S04]  /*4470*/  BSSY.RECONVERGENT B0, `(.L_x_33) ;  /* 0x0000006000007945 */ /* 0x000fe80003800200 */
[----:B------:R-:W-:Y:S05]  /*4480*/  @P1 BRA `(.L_x_34) ;  /* 0x0000000000101947 */ /* 0x000fea0003800000 */
[----:B------:R-:W-:Y:S02]  /*4490*/  ISETP.GE.AND P0, PT, R14, UR5, PT ;  /* 0x000000050e007c0c */ /* 0x000fe4000bf06270 */
[----:B------:R-:W-:Y:S02]  /*44a0*/  CS2R R10, SRZ ;  /* 0x00000000000a7805 */ /* 0x000fe4000001ff00 */
[----:B------:R-:W-:Y:S09]  /*44b0*/  CS2R R8, SRZ ;  /* 0x0000000000087805 */ /* 0x000ff2000001ff00 */
[----:B------:R0:W5:Y:S02]  /*44c0*/  @!P0 LDG.E.128 R8, desc[UR10][R16.64] ;  /* 0x0000000a10088981 */ /* 0x000164000c1e1d00 */
.L_x_34:
[----:B------:R-:W-:Y:S05]  /*44d0*/  BSYNC.RECONVERGENT B0 ;  /* 0x0000000000007941 */ /* 0x000fea0003800200 */
.L_x_33:
[----:B0-----:R-:W-:Y:S01]  /*44e0*/  IADD3 R16, P0, PT, R20, R16, RZ ;  /* 0x0000001014107210 */ /* 0x001fe20007f1e0ff */
[----:B------:R-:W-:Y:S01]  /*44f0*/  UISETP.NE.AND UP0, UPT, UR8, URZ, UPT ;  /* 0x000000ff0800728c */ /* 0x000fe2000bf05270 */
[----:B----45:R-:W-:Y:S01]  /*4500*/  FFMA.FTZ R5, R4, R8, R5 ;  /* 0x0000000804057223 */ /* 0x030fe20000010005 */
[----:B------:R-:W-:Y:S01]  /*4510*/  IADD3 R6, PT, PT, R6, 0x24, RZ ;  /* 0x0000002406067810 */ /* 0x000fe20007ffe0ff */
[C---:B------:R-:W-:Y:S01]  /*4520*/  FFMA.FTZ R2, R4.reuse, R9, R2 ;  /* 0x0000000904027223 */ /* 0x040fe20000010002 */
[C---:B------:R-:W-:Y:S01]  /*4530*/  FFMA.FTZ R3, R4.reuse, R10, R3 ;  /* 0x0000000a04037223 */ /* 0x040fe20000010003 */
[----:B------:R-:W-:Y:S01]  /*4540*/  IADD3.X R17, PT, PT, R21, R17, RZ, P0, !PT ;  /* 0x0000001115117210 */ /* 0x000fe200007fe4ff */
[----:B------:R-:W-:Y:S03]  /*4550*/  FFMA.FTZ R0, R4, R11, R0 ;  /* 0x0000000b04007223 */ /* 0x000fe60000010000 */
[----:B------:R-:W-:Y:S05]  /*4560*/  BRA.U UP0, `(.L_x_35) ;  /* 0xfffffffd00b87547 */ /* 0x000fea000b83ffff */
.L_x_22:
[----:B------:R-:W-:-:S04]  /*4570*/  IADD3 R13, PT, PT, R13, UR20, RZ ;  /* 0x000000140d0d7c10 */ /* 0x000fc8000fffe0ff */
[----:B------:R-:W-:-:S13]  /*4580*/  ISETP.GE.AND P0, PT, R13, UR21, PT ;  /* 0x000000150d007c0c */ /* 0x000fda000bf06270 */
[----:B------:R-:W-:Y:S05]  /*4590*/  @P0 EXIT ;  /* 0x000000000000094d */ /* 0x000fea0003800000 */
[----:B-1----:R-:W-:Y:S01]  /*45a0*/  IABS R9, UR22 ;  /* 0x0000001600097c13 */ /* 0x002fe20008000000 */
[----:B------:R-:W0:Y:S01]  /*45b0*/  LDC R8, c[0x0][0x434] ;  /* 0x00010d00ff087b82 */ /* 0x000e220000000800 */
[----:B------:R-:W-:Y:S01]  /*45c0*/  IABS R10, R13 ;  /* 0x0000000d000a7213 */ /* 0x000fe20000000000 */
[----:B------:R-:W1:Y:S01]  /*45d0*/  LDCU UR4, c[0x0][0x440] ;  /* 0x00008800ff0477ac */ /* 0x000e620008000800 */
[----:B------:R-:W4:Y:S01]  /*45e0*/  I2F.RP R7, R9 ;  /* 0x0000000900077306 */ /* 0x000f220000209400 */
[----:B------:R-:W-:-:S05]  /*45f0*/  IABS R6, UR22 ;  /* 0x0000001600067c13 */ /* 0x000fca0008000000 */
[----:B------:R-:W-:Y:S02]  /*4600*/  IMAD.MOV R6, RZ, RZ, -R6 ;  /* 0x000000ffff067224 */ /* 0x000fe400078e0a06 */
[----:B----4-:R-:W4:Y:S02]  /*4610*/  MUFU.RCP R16, R7 ;  /* 0x0000000700107308 */ /* 0x010f240000001000 */
[----:B----4-:R-:W-:Y:S01]  /*4620*/  VIADD R16, R16, 0xffffffe ;  /* 0x0ffffffe10107836 */ /* 0x010fe20000000000 */
[----:B0-----:R-:W-:-:S05]  /*4630*/  IABS R7, R8 ;  /* 0x0000000800077213 */ /* 0x001fca0000000000 */
[----:B------:R-:W0:Y:S02]  /*4640*/  F2I.FTZ.U32.TRUNC.NTZ R17, R16 ;  /* 0x0000001000117305 */ /* 0x000e24000021f000 */
[--C-:B0-----:R-:W-:Y:S02]  /*4650*/  IMAD.MOV R4, RZ, RZ, -R17.reuse ;  /* 0x000000ffff047224 */ /* 0x101fe400078e0a11 */
[----:B------:R-:W-:Y:S02]  /*4660*/  HFMA2 R16, -RZ, RZ, 0, 0 ;  /* 0x00000000ff107431 */ /* 0x000fe400000001ff */
[----:B------:R-:W-:Y:S02]  /*4670*/  IMAD R11, R4, R9, RZ ;  /* 0x00000009040b7224 */ /* 0x000fe400078e02ff */
[----:B------:R-:W0:Y:S02]  /*4680*/  I2F.RP R4, R7 ;  /* 0x0000000700047306 */ /* 0x000e240000209400 */
[----:B------:R-:W-:-:S06]  /*4690*/  IMAD.HI.U32 R11, R17, R11, R16 ;  /* 0x0000000b110b7227 */ /* 0x000fcc00078e0010 */
[----:B------:R-:W-:-:S04]  /*46a0*/  IMAD.HI.U32 R11, R11, R10, RZ ;  /* 0x0000000a0b0b7227 */ /* 0x000fc800078e00ff */
[----:B------:R-:W-:Y:S01]  /*46b0*/  IMAD R6, R11, R6, R10 ;  /* 0x000000060b067224 */ /* 0x000fe200078e020a */
[----:B0-----:R-:W0:Y:S04]  /*46c0*/  MUFU.RCP R4, R4 ;  /* 0x0000000400047308 */ /* 0x001e280000001000 */
[----:B------:R-:W-:-:S13]  /*46d0*/  ISETP.GT.U32.AND P1, PT, R9, R6, PT ;  /* 0x000000060900720c */ /* 0x000fda0003f24070 */
[----:B------:R-:W-:Y:S01]  /*46e0*/  @!P1 IMAD.IADD R6, R6, 0x1, -R9 ;  /* 0x0000000106069824 */ /* 0x000fe200078e0a09 */
[----:B------:R-:W-:Y:S01]  /*46f0*/  @!P1 IADD3 R11, PT, PT, R11, 0x1, RZ ;  /* 0x000000010b0b9810 */ /* 0x000fe20007ffe0ff */
[----:B0-----:R-:W-:Y:S01]  /*4700*/  VIADD R18, R4, 0xffffffe ;  /* 0x0ffffffe04127836 */ /* 0x001fe20000000000 */
[----:B------:R-:W-:Y:S02]  /*4710*/  ISETP.NE.AND P1, PT, RZ, UR22, PT ;  /* 0x00000016ff007c0c */ /* 0x000fe4000bf25270 */
[----:B------:R-:W-:Y:S01]  /*4720*/  ISETP.GE.U32.AND P2, PT, R6, R9, PT ;  /* 0x000000090600720c */ /* 0x000fe20003f46070 */
[----:B------:R-:W0:Y:S01]  /*4730*/  F2I.FTZ.U32.TRUNC.NTZ R19, R18 ;  /* 0x0000001200137305 */ /* 0x000e22000021f000 */
[----:B------:R-:W-:-:S04]  /*4740*/  LOP3.LUT R6, R13, UR22, RZ, 0x3c, !PT ;  /* 0x000000160d067c12 */ /* 0x000fc8000f8e3cff */
[----:B------:R-:W-:-:S07]  /*4750*/  ISETP.GE.AND P0, PT, R6, RZ, PT ;  /* 0x000000ff0600720c */ /* 0x000fce0003f06270 */
[----:B------:R-:W-:Y:S02]  /*4760*/  @P2 IADD3 R11, PT, PT, R11, 0x1, RZ ;  /* 0x000000010b0b2810 */ /* 0x000fe40007ffe0ff */
[----:B0-----:R-:W-:Y:S02]  /*4770*/  IADD3 R6, PT, PT, RZ, -R19, RZ ;  /* 0x80000013ff067210 */ /* 0x001fe40007ffe0ff */
[----:B------:R-:W-:Y:S02]  /*4780*/  MOV R18, RZ ;  /* 0x000000ff00127202 */ /* 0x000fe40000000f00 */
[----:B------:R-:W-:Y:S01]  /*4790*/  @!P0 IMAD.MOV R11, RZ, RZ, -R11 ;  /* 0x000000ffff0b8224 */ /* 0x000fe200078e0a0b */
[----:B------:R-:W-:Y:S01]  /*47a0*/  @!P1 LOP3.LUT R11, RZ, UR22, RZ, 0x33, !PT ;  /* 0x00000016ff0b9c12 */ /* 0x000fe2000f8e33ff */
[----:B------:R-:W-:Y:S01]  /*47b0*/  IMAD R6, R6, R7, RZ ;  /* 0x0000000706067224 */ /* 0x000fe200078e02ff */
[----:B-1----:R-:W-:-:S03]  /*47c0*/  ISETP.GE.AND P1, PT, R14, UR4, PT ;  /* 0x000000040e007c0c */ /* 0x002fc6000bf26270 */
[----:B------:R-:W-:Y:S02]  /*47d0*/  IMAD R9, R11, UR22, RZ ;  /* 0x000000160b097c24 */ /* 0x000fe4000f8e02ff */
[----:B------:R-:W-:-:S04]  /*47e0*/  IMAD.HI.U32 R6, R19, R6, R18 ;  /* 0x0000000613067227 */ /* 0x000fc800078e0012 */
[----:B------:R-:W-:-:S05]  /*47f0*/  IMAD.IADD R17, R13, 0x1, -R9 ;  /* 0x000000010d117824 */ /* 0x000fca00078e0a09 */
[----:B------:R-:W-:-:S05]  /*4800*/  IABS R4, R17 ;  /* 0x0000001100047213 */ /* 0x000fca0000000000 */
[----:B------:R-:W-:-:S04]  /*4810*/  IMAD.HI.U32 R10, R6, R4, RZ ;  /* 0x00000004060a7227 */ /* 0x000fc800078e00ff */
[----:B------:R-:W-:-:S04]  /*4820*/  IMAD.MOV R6, RZ, RZ, -R10 ;  /* 0x000000ffff067224 */ /* 0x000fc800078e0a0a */
[----:B------:R-:W-:-:S05]  /*4830*/  IMAD R4, R7, R6, R4 ;  /* 0x0000000607047224 */ /* 0x000fca00078e0204 */
[----:B------:R-:W-:-:S13]  /*4840*/  ISETP.GT.U32.AND P0, PT, R7, R4, PT ;  /* 0x000000040700720c */ /* 0x000fda0003f04070 */
[----:B------:R-:W-:-:S04]  /*4850*/  @!P0 IADD3 R4, PT, PT, R4, -R7, RZ ;  /* 0x8000000704048210 */ /* 0x000fc80007ffe0ff */
[----:B------:R-:W-:Y:S01]  /*4860*/  ISETP.GE.U32.AND P2, PT, R4, R7, PT ;  /* 0x000000070400720c */ /* 0x000fe20003f46070 */
[----:B------:R-:W-:-:S12]  /*4870*/  @P1 EXIT ;  /* 0x000000000000194d */ /* 0x000fd80003800000 */
[----:B------:R-:W0:Y:S01]  /*4880*/  LDCU.128 UR4, c[0x0][0x400] ;  /* 0x00008000ff0477ac */ /* 0x000e220008000c00 */
[----:B------:R-:W-:Y:S01]  /*4890*/  LOP3.LUT R17, R17, R8, RZ, 0x3c, !PT ;  /* 0x0000000811117212 */ /* 0x000fe200078e3cff */
[----:B------:R-:W-:Y:S01]  /*48a0*/  @!P0 VIADD R10, R10, 0x1 ;  /* 0x000000010a0a8836 */ /* 0x000fe20000000000 */
[----:B------:R-:W-:Y:S01]  /*48b0*/  ISETP.NE.AND P0, PT, R8, RZ, PT ;  /* 0x000000ff0800720c */ /* 0x000fe20003f05270 */
[----:B------:R-:W1:Y:S01]  /*48c0*/  LDCU.64 UR8, c[0x0][0x410] ;  /* 0x00008200ff0877ac */ /* 0x000e620008000a00 */
[----:B------:R-:W-:Y:S01]  /*48d0*/  ISETP.GE.AND P1, PT, R17, RZ, PT ;  /* 0x000000ff1100720c */ /* 0x000fe20003f26270 */
[----:B------:R-:W-:Y:S01]  /*48e0*/  @P2 VIADD R10, R10, 0x1 ;  /* 0x000000010a0a2836 */ /* 0x000fe20000000000 */
[----:B------:R-:W-:Y:S01]  /*48f0*/  SHF.R.S32.HI R4, RZ, 0x1f, R11 ;  /* 0x0000001fff047819 */ /* 0x000fe2000001140b */
[----:B------:R-:W-:Y:S01]  /*4900*/  IMAD.MOV.U32 R15, RZ, RZ, RZ ;  /* 0x000000ffff0f7224 */ /* 0x000fe200078e00ff */
[----:B------:R-:W-:Y:S02]  /*4910*/  F2FP.F16.F32.PACK_AB R2, R2, R5 ;  /* 0x000000050202723e */ /* 0x000fe400000000ff */
[----:B------:R-:W-:Y:S01]  /*4920*/  F2FP.F16.F32.PACK_AB R3, R0, R3 ;  /* 0x000000030003723e */ /* 0x000fe200000000ff */
[----:B0-----:R-:W-:-:S06]  /*4930*/  IMAD R4, R4, UR4, RZ ;  /* 0x0000000404047c24 */ /* 0x001fcc000f8e02ff */
[----:B------:R-:W-:Y:S01]  /*4940*/  @!P1 IADD3 R10, PT, PT, -R10, RZ, RZ ;  /* 0x000000ff0a0a9210 */ /* 0x000fe20007ffe1ff */
[----:B------:R-:W-:Y:S01]  /*4950*/  IMAD.WIDE.U32 R14, R11, UR4, R14 ;  /* 0x000000040b0e7c25 */ /* 0x000fe2000f8e000e */
[----:B------:R-:W-:-:S03]  /*4960*/  @!P0 LOP3.LUT R10, RZ, R8, RZ, 0x33, !PT ;  /* 0x00000008ff0a8212 */ /* 0x000fc600078e33ff */
[----:B------:R-:W-:Y:S01]  /*4970*/  IMAD R11, R11, UR5, R4 ;  /* 0x000000050b0b7c24 */ /* 0x000fe2000f8e0204 */
[----:B------:R-:W-:Y:S01]  /*4980*/  SHF.R.S32.HI R4, RZ, 0x1f, R10 ;  /* 0x0000001fff047819 */ /* 0x000fe2000001140a */
[----:B------:R-:W-:Y:S01]  /*4990*/  IMAD R8, R10, R8, R9 ;  /* 0x000000080a087224 */ /* 0x000fe200078e0209 */
[----:B------:R-:W0:Y:S02]  /*49a0*/  LDCU.64 UR4, c[0x0][0x3f0] ;  /* 0x00007e00ff0477ac */ /* 0x000e240008000a00 */
[----:B------:R-:W-:Y:S01]  /*49b0*/  IADD3 R15, PT, PT, R15, R11, RZ ;  /* 0x0000000b0f0f7210 */ /* 0x000fe20007ffe0ff */
[----:B-1----:R-:W-:Y:S02]  /*49c0*/  IMAD R7, R4, UR8, RZ ;  /* 0x0000000804077c24 */ /* 0x002fe4000f8e02ff */
[----:B------:R-:W-:Y:S02]  /*49d0*/  IMAD.IADD R8, R13, 0x1, -R8 ;  /* 0x000000010d087824 */ /* 0x000fe400078e0a08 */
[----:B------:R-:W-:-:S02]  /*49e0*/  IMAD R9, R10, UR9, R7 ;  /* 0x000000090a097c24 */ /* 0x000fc4000f8e0207 */
[----:B------:R-:W-:Y:S01]  /*49f0*/  IMAD.WIDE.U32 R14, R10, UR8, R14 ;  /* 0x000000080a0e7c25 */ /* 0x000fe2000f8e000e */
[----:B------:R-:W-:-:S04]  /*4a00*/  SHF.R.S32.HI R7, RZ, 0x1f, R8 ;  /* 0x0000001fff077819 */ /* 0x000fc80000011408 */
[----:B------:R-:W-:Y:S01]  /*4a10*/  IADD3 R15, PT, PT, R15, R9, RZ ;  /* 0x000000090f0f7210 */ /* 0x000fe20007ffe0ff */
[----:B------:R-:W-:-:S04]  /*4a20*/  IMAD R7, R7, UR6, RZ ;  /* 0x0000000607077c24 */ /* 0x000fc8000f8e02ff */
[C---:B------:R-:W-:Y:S02]  /*4a30*/  IMAD R7, R8.reuse, UR7, R7 ;  /* 0x0000000708077c24 */ /* 0x040fe4000f8e0207 */
[----:B------:R-:W-:-:S05]  /*4a40*/  IMAD.WIDE.U32 R8, R8, UR6, R14 ;  /* 0x0000000608087c25 */ /* 0x000fca000f8e000e */
[----:B------:R-:W-:Y:S02]  /*4a50*/  IADD3 R7, PT, PT, R9, R7, RZ ;  /* 0x0000000709077210 */ /* 0x000fe40007ffe0ff */
[----:B0-----:R-:W-:-:S04]  /*4a60*/  LEA R4, P0, R8, UR4, 0x1 ;  /* 0x0000000408047c11 */ /* 0x001fc8000f8008ff */
[----:B------:R-:W-:-:S05]  /*4a70*/  LEA.HI.X R5, R8, UR5, R7, 0x1, P0 ;  /* 0x0000000508057c11 */ /* 0x000fca00080f0c07 */
[----:B------:R-:W-:Y:S01]  /*4a80*/  STG.E.64 desc[UR10][R4.64], R2 ;  /* 0x0000000204007986 */ /* 0x000fe2000c101b0a */
[----:B------:R-:W-:Y:S05]  /*4a90*/  EXIT ;  /* 0x000000000000794d */ /* 0x000fea0003800000 */
        .weak           $__internal_0_$__cuda_sm20_div_s64
        .type           $__internal_0_$__cuda_sm20_div_s64,@function
        .size           $__internal_0_$__cuda_sm20_div_s64,(.L_x_14706 - $__internal_0_$__cuda_sm20_div_s64)
$__internal_0_$__cuda_sm20_div_s64:
[----:B------:R-:W-:Y:S01]  /*4aa0*/  IADD3 R35, P0, PT, RZ, -R20, RZ ;  /* 0x80000014ff237210 */ /* 0x000fe20007f1e0ff */
[----:B------:R-:W-:Y:S01]  /*4ab0*/  IMAD.MOV.U32 R23, RZ, RZ, RZ ;  /* 0x000000ffff177224 */ /* 0x000fe200078e00ff */
[----:B------:R-:W-:-:S03]  /*4ac0*/  ISETP.GE.AND P1, PT, R19, RZ, PT ;  /* 0x000000ff1300720c */ /* 0x000fc60003f26270 */
[----:B------:R-:W-:Y:S01]  /*4ad0*/  IMAD.X R12, RZ, RZ, ~R19, P0 ;  /* 0x000000ffff0c7224 */ /* 0x000fe200000e0e13 */
[----:B------:R-:W-:-:S04]  /*4ae0*/  SEL R34, R35, R20, !P1 ;  /* 0x0000001423227207 */ /* 0x000fc80004800000 */
[----:B------:R-:W-:-:S04]  /*4af0*/  SEL R35, R12, R19, !P1 ;  /* 0x000000130c237207 */ /* 0x000fc80004800000 */
[----:B------:R-:W0:Y:S02]  /*4b00*/  I2F.U64.RP R15, R34 ;  /* 0x00000022000f7312 */ /* 0x000e240000309000 */
[----:B0-----:R-:W0:Y:S02]  /*4b10*/  MUFU.RCP R44, R15 ;  /* 0x0000000f002c7308 */ /* 0x001e240000001000 */
[----:B0-----:R-:W-:-:S15]  /*4b20*/  VIADD R44, R44, 0x1ffffffe ;  /* 0x1ffffffe2c2c7836 */ /* 0x001fde0000000000 */
[----:B------:R-:W-:-:S15]  /*4b30*/  NOP ;  /* 0x0000000000007918 */ /* 0x000fde0000000000 */
[----:B------:R-:W-:-:S15]  /*4b40*/  NOP ;  /* 0x0000000000007918 */ /* 0x000fde0000000000 */
[----:B------:R-:W-:-:S15]  /*4b50*/  NOP ;  /* 0x0000000000007918 */ /* 0x000fde0000000000 */
[----:B------:R-:W0:Y:S02]  /*4b60*/  F2I.U64.TRUNC R44, R44 ;  /* 0x0000002c002c7311 */ /* 0x000e24000020d800 */
[----:B0-----:R-:W-:-:S04]  /*4b70*/  IMAD.WIDE.U32 R38, R44, R34, RZ ;  /* 0x000000222c267225 */ /* 0x001fc800078e00ff */
[C---:B------:R-:W-:Y:S01]  /*4b80*/  IMAD R11, R44.reuse, R35, R39 ;  /* 0x000000232c0b7224 */ /* 0x040fe200078e0227 */
[----:B------:R-:W-:Y:S01]  /*4b90*/  IADD3 R14, P0, PT, RZ, -R38, RZ ;  /* 0x80000026ff0e7210 */ /* 0x000fe20007f1e0ff */
[----:B------:R-:W-:Y:S02]  /*4ba0*/  IMAD.MOV.U32 R39, RZ, RZ, R44 ;  /* 0x000000ffff277224 */ /* 0x000fe400078e002c */
[----:B------:R-:W-:Y:S02]  /*4bb0*/  IMAD R12, R45, R34, R11 ;  /* 0x000000222d0c7224 */ /* 0x000fe400078e020b */
[----:B------:R-:W-:-:S04]  /*4bc0*/  IMAD.HI.U32 R38, R44, R14, RZ ;  /* 0x0000000e2c267227 */ /* 0x000fc800078e00ff */
[----:B------:R-:W-:-:S04]  /*4bd0*/  IMAD.X R12, RZ, RZ, ~R12, P0 ;  /* 0x000000ffff0c7224 */ /* 0x000fc800000e0e0c */
[----:B------:R-:W-:-:S04]  /*4be0*/  IMAD.WIDE.U32 R38, P2, R44, R12, R38 ;  /* 0x0000000c2c267225 */ /* 0x000fc80007840026 */
[C---:B------:R-:W-:Y:S02]  /*4bf0*/  IMAD R11, R45.reuse, R12, RZ ;  /* 0x0000000c2d0b7224 */ /* 0x040fe400078e02ff */
[----:B------:R-:W-:-:S04]  /*4c00*/  IMAD.HI.U32 R14, P1, R45, R14, R38 ;  /* 0x0000000e2d0e7227 */ /* 0x000fc80007820026 */
[----:B------:R-:W-:Y:S01]  /*4c10*/  IMAD.HI.U32 R12, R45, R12, RZ ;  /* 0x0000000c2d0c7227 */ /* 0x000fe200078e00ff */
[----:B------:R-:W-:-:S03]  /*4c20*/  IADD3 R39, P0, PT, R11, R14, RZ ;  /* 0x0000000e0b277210 */ /* 0x000fc60007f1e0ff */
[----:B------:R-:W-:Y:S02]  /*4c30*/  IMAD.X R12, R12, 0x1, R45, P2 ;  /* 0x000000010c0c7824 */ /* 0x000fe400010e062d */
[----:B------:R-:W-:-:S03]  /*4c40*/  IMAD.WIDE.U32 R44, R39, R34, RZ ;  /* 0x00000022272c7225 */ /* 0x000fc600078e00ff */
[----:B------:R-:W-:Y:S01]  /*4c50*/  IADD3.X R14, PT, PT, RZ, RZ, R12, P0, P1 ;  /* 0x000000ffff0e7210 */ /* 0x000fe200007e240c */
[----:B------:R-:W-:Y:S01]  /*4c60*/  IMAD R11, R39, R35, R45 ;  /* 0x00000023270b7224 */ /* 0x000fe200078e022d */
[----:B------:R-:W-:Y:S02]  /*4c70*/  IADD3 R15, P0, PT, RZ, -R44, RZ ;  /* 0x8000002cff0f7210 */ /* 0x000fe40007f1e0ff */
[----:B------:R-:W-:Y:S01]  /*4c80*/  ISETP.GE.AND P1, PT, R21, RZ, PT ;  /* 0x000000ff1500720c */ /* 0x000fe20003f26270 */
[----:B------:R-:W-:Y:S02]  /*4c90*/  IMAD R11, R14, R34, R11 ;  /* 0x000000220e0b7224 */ /* 0x000fe400078e020b */
[----:B------:R-:W-:-:S04]  /*4ca0*/  IMAD.HI.U32 R38, R39, R15, RZ ;  /* 0x0000000f27267227 */ /* 0x000fc800078e00ff */
[----:B------:R-:W-:Y:S01]  /*4cb0*/  IMAD.X R11, RZ, RZ, ~R11, P0 ;  /* 0x000000ffff0b7224 */ /* 0x000fe200000e0e0b */
[----:B------:R-:W-:-:S03]  /*4cc0*/  IADD3 R12, P0, PT, RZ, -R22, RZ ;  /* 0x80000016ff0c7210 */ /* 0x000fc60007f1e0ff */
[----:B------:R-:W-:Y:S01]  /*4cd0*/  IMAD.WIDE.U32 R38, P4, R39, R11, R38 ;  /* 0x0000000b27267225 */ /* 0x000fe20007880026 */
[----:B------:R-:W-:-:S03]  /*4ce0*/  SEL R12, R12, R22, !P1 ;  /* 0x000000160c0c7207 */ /* 0x000fc60004800000 */
[----:B------:R-:W-:-:S04]  /*4cf0*/  IMAD.HI.U32 R16, P3, R14, R15, R38 ;  /* 0x0000000f0e107227 */ /* 0x000fc80007860026 */
[CC--:B------:R-:W-:Y:S02]  /*4d00*/  IMAD R15, R14.reuse, R11.reuse, RZ ;  /* 0x0000000b0e0f7224 */ /* 0x0c0fe400078e02ff */
[----:B------:R-:W-:-:S03]  /*4d10*/  IMAD.HI.U32 R11, R14, R11, RZ ;  /* 0x0000000b0e0b7227 */ /* 0x000fc600078e00ff */
[----:B------:R-:W-:Y:S01]  /*4d20*/  IADD3 R15, P2, PT, R15, R16, RZ ;  /* 0x000000100f0f7210 */ /* 0x000fe20007f5e0ff */
[----:B------:R-:W-:Y:S01]  /*4d30*/  IMAD.X R14, R11, 0x1, R14, P4 ;  /* 0x000000010b0e7824 */ /* 0x000fe200020e060e */
[----:B------:R-:W-:-:S03]  /*4d40*/  IADD3.X R16, PT, PT, RZ, ~R21, RZ, P0, !PT ;  /* 0x80000015ff107210 */ /* 0x000fc600007fe4ff */
[----:B------:R-:W-:Y:S01]  /*4d50*/  IMAD.HI.U32 R22, R15, R12, RZ ;  /* 0x0000000c0f167227 */ /* 0x000fe200078e00ff */
[----:B------:R-:W-:Y:S02]  /*4d60*/  SEL R11, R16, R21, !P1 ;  /* 0x00000015100b7207 */ /* 0x000fe40004800000 */
[----:B------:R-:W-:-:S03]  /*4d70*/  IADD3.X R14, PT, PT, RZ, RZ, R14, P2, P3 ;  /* 0x000000ffff0e7210 */ /* 0x000fc600017e640e */
[----:B------:R-:W-:-:S04]  /*4d80*/  IMAD.WIDE.U32 R38, R15, R11, R22 ;  /* 0x0000000b0f267225 */ /* 0x000fc800078e0016 */
[C---:B------:R-:W-:Y:S02]  /*4d90*/  IMAD R23, R14.reuse, R11, RZ ;  /* 0x0000000b0e177224 */ /* 0x040fe400078e02ff */
[----:B------:R-:W-:-:S04]  /*4da0*/  IMAD.HI.U32 R16, P1, R14, R12, R38 ;  /* 0x0000000c0e107227 */ /* 0x000fc80007820026 */
[----:B------:R-:W-:Y:S01]  /*4db0*/  IMAD.HI.U32 R14, R14, R11, RZ ;  /* 0x0000000b0e0e7227 */ /* 0x000fe200078e00ff */
[----:B------:R-:W-:-:S03]  /*4dc0*/  IADD3 R23, P0, PT, R23, R16, RZ ;  /* 0x0000001017177210 */ /* 0x000fc60007f1e0ff */
[----:B------:R-:W-:Y:S02]  /*4dd0*/  IMAD.X R14, RZ, RZ, R14, P1 ;  /* 0x000000ffff0e7224 */ /* 0x000fe400008e060e */
[----:B------:R-:W-:-:S04]  /*4de0*/  IMAD.WIDE.U32 R38, R23, R34, RZ ;  /* 0x0000002217267225 */ /* 0x000fc800078e00ff */
[----:B------:R-:W-:Y:S01]  /*4df0*/  IMAD.X R22, RZ, RZ, R14, P0 ;  /* 0x000000ffff167224 */ /* 0x000fe200000e060e */
[----:B------:R-:W-:Y:S01]  /*4e00*/  IADD3 R12, P0, PT, -R38, R12, RZ ;  /* 0x0000000c260c7210 */ /* 0x000fe20007f1e1ff */
[----:B------:R-:W-:-:S03]  /*4e10*/  IMAD R15, R23, R35, R39 ;  /* 0x00000023170f7224 */ /* 0x000fc600078e0227 */
[-C--:B------:R-:W-:Y:S01]  /*4e20*/  ISETP.GE.U32.AND P2, PT, R12, R34.reuse, PT ;  /* 0x000000220c00720c */ /* 0x080fe20003f46070 */
[-C--:B------:R-:W-:Y:S01]  /*4e30*/  IMAD R14, R22, R34.reuse, R15 ;  /* 0x00000022160e7224 */ /* 0x080fe200078e020f */
[----:B------:R-:W-:-:S04]  /*4e40*/  IADD3 R15, P1, PT, R12, -R34, RZ ;  /* 0x800000220c0f7210 */ /* 0x000fc80007f3e0ff */
[----:B------:R-:W-:Y:S02]  /*4e50*/  IADD3.X R11, PT, PT, ~R14, R11, RZ, P0, !PT ;  /* 0x0000000b0e0b7210 */ /* 0x000fe400007fe5ff */
[----:B------:R-:W-:Y:S02]  /*4e60*/  IADD3 R16, P0, PT, R23, 0x1, RZ ;  /* 0x0000000117107810 */ /* 0x000fe40007f1e0ff */
[C---:B------:R-:W-:Y:S01]  /*4e70*/  ISETP.GE.U32.AND.EX P2, PT, R11.reuse, R35, PT, P2 ;  /* 0x000000230b00720c */ /* 0x040fe20003f46120 */
[----:B------:R-:W-:Y:S02]  /*4e80*/  IMAD.X R14, R11, 0x1, ~R35, P1 ;  /* 0x000000010b0e7824 */ /* 0x000fe400008e0e23 */
[----:B------:R-:W-:Y:S01]  /*4e90*/  IMAD.X R39, RZ, RZ, R22, P0 ;  /* 0x000000ffff277224 */ /* 0x000fe200000e0616 */
[----:B------:R-:W-:Y:S02]  /*4ea0*/  SEL R15, R15, R12, P2 ;  /* 0x0000000c0f0f7207 */ /* 0x000fe40001000000 */
[----:B------:R-:W-:-:S02]  /*4eb0*/  SEL R16, R16, R23, P2 ;  /* 0x0000001710107207 */ /* 0x000fc40001000000 */
[----:B------:R-:W-:Y:S02]  /*4ec0*/  SEL R11, R14, R11, P2 ;  /* 0x0000000b0e0b7207 */ /* 0x000fe40001000000 */
[----:B------:R-:W-:Y:S02]  /*4ed0*/  ISETP.GE.U32.AND P0, PT, R15, R34, PT ;  /* 0x000000220f00720c */ /* 0x000fe40003f06070 */
[----:B------:R-:W-:Y:S02]  /*4ee0*/  SEL R39, R39, R22, P2 ;  /* 0x0000001627277207 */ /* 0x000fe40001000000 */
[----:B------:R-:W-:Y:S02]  /*4ef0*/  IADD3 R15, P1, PT, R16, 0x1, RZ ;  /* 0x00000001100f7810 */ /* 0x000fe40007f3e0ff */
[----:B------:R-:W-:Y:S02]  /*4f00*/  ISETP.GE.U32.AND.EX P0, PT, R11, R35, PT, P0 ;  /* 0x000000230b00720c */ /* 0x000fe40003f06100 */
[----:B------:R-:W-:Y:S01]  /*4f10*/  LOP3.LUT R11, R19, R21, RZ, 0x3c, !PT ;  /* 0x00000015130b7212 */ /* 0x000fe200078e3cff */
[----:B------:R-:W-:Y:S01]  /*4f20*/  IMAD.X R12, RZ, RZ, R39, P1 ;  /* 0x000000ffff0c7224 */ /* 0x000fe200008e0627 */
[----:B------:R-:W-:-:S02]  /*4f30*/  SEL R15, R15, R16, P0 ;  /* 0x000000100f0f7207 */ /* 0x000fc40000000000 */
[----:B------:R-:W-:Y:S02]  /*4f40*/  ISETP.GE.AND P2, PT, R11, RZ, PT ;  /* 0x000000ff0b00720c */ /* 0x000fe40003f46270 */
[----:B------:R-:W-:Y:S02]  /*4f50*/  SEL R39, R12, R39, P0 ;  /* 0x000000270c277207 */ /* 0x000fe40000000000 */
[----:B------:R-:W-:Y:S02]  /*4f60*/  IADD3 R12, P1, PT, RZ, -R15, RZ ;  /* 0x8000000fff0c7210 */ /* 0x000fe40007f3e0ff */
[----:B------:R-:W-:Y:S02]  /*4f70*/  ISETP.NE.U32.AND P0, PT, R20, RZ, PT ;  /* 0x000000ff1400720c */ /* 0x000fe40003f05070 */
[----:B------:R-:W-:Y:S02]  /*4f80*/  IADD3.X R14, PT, PT, RZ, ~R39, RZ, P1, !PT ;  /* 0x80000027ff0e7210 */ /* 0x000fe40000ffe4ff */
[----:B------:R-:W-:-:S02]  /*4f90*/  ISETP.NE.AND.EX P0, PT, R19, RZ, PT, P0 ;  /* 0x000000ff1300720c */ /* 0x000fc40003f05300 */
[----:B------:R-:W-:Y:S02]  /*4fa0*/  SEL R14, R14, R39, !P2 ;  /* 0x000000270e0e7207 */ /* 0x000fe40005000000 */
[----:B------:R-:W-:Y:S01]  /*4fb0*/  SEL R12, R12, R15, !P2 ;  /* 0x0000000f0c0c7207 */ /* 0x000fe20005000000 */
[----:B------:R-:W-:Y:S01]  /*4fc0*/  IMAD.MOV.U32 R15, RZ, RZ, 0x0 ;  /* 0x00000000ff0f7424 */ /* 0x000fe200078e00ff */
[----:B------:R-:W-:Y:S01]  /*4fd0*/  SEL R11, R14, 0xffffffff, P0 ;  /* 0xffffffff0e0b7807 */ /* 0x000fe20000000000 */
[----:B------:R-:W-:Y:S01]  /*4fe0*/  IMAD.MOV.U32 R14, RZ, RZ, R18 ;  /* 0x000000ffff0e7224 */ /* 0x000fe200078e0012 */
[----:B------:R-:W-:-:S03]  /*4ff0*/  SEL R12, R12, 0xffffffff, P0 ;  /* 0xffffffff0c0c7807 */ /* 0x000fc60000000000 */
[----:B------:R-:W-:Y:S05]  /*5000*/  RET.REL.NODEC R14 `(_ZN5flash32flash_fwd_splitkv_combine_kernelI23Flash_fwd_kernel_traitsILi64ELi64ELi256ELi4ELb0ELb0EN7cutlass6half_tE19Flash_kernel_traitsILi64ELi64ELi256ELi4ES3_EELi8ELi7ELb0EEEvNS_16Flash_fwd_paramsE) ;  /* 0xffffffac0efc7950 */ /* 0x000fea0003c3ffff */
.L_x_36:
[----:B------:R-:W-:-:S00]  /*5010*/  BRA `(.L_x_36) ;  /* 0xfffffffc00fc7947 */ /* 0x000fc0000383ffff */
[----:B------:R-:W-:-:S00]  /*5020*/  NOP ;  /* 0x0000000000007918 */ /* 0x000fc00000000000 */
        /* <DEDUP_REMOVED lines=13> */
.L_x_14706:


//--------------------- .text._ZN5flash32flash_fwd_splitkv_combine_kernelI23Flash_fwd_kernel_traitsILi64ELi64ELi256ELi4ELb0ELb0EN7cutlass6half_tE19Flash_kernel_traitsILi64ELi64ELi256ELi4ES3_EELi8ELi6ELb0EEEvNS_16Flash_fwd_paramsE --------------------------
	.section	.text._ZN5flash32flash_fwd_splitkv_combine_kernelI23Flash_fwd_kernel_traitsILi64ELi64ELi256ELi4ELb0ELb0EN7cutlass6half_tE19Flash_kernel_traitsILi64ELi64ELi256ELi4ES3_EELi8ELi6ELb0EEEvNS_16Flash_fwd_paramsE,"ax",@progbits
	.align	128
        .global         _ZN5flash32flash_fwd_splitkv_combine_kernelI23Flash_fwd_kernel_traitsILi64ELi64ELi256ELi4ELb0ELb0EN7cutlass6half_tE19Flash_kernel_traitsILi64ELi64ELi256ELi4ES3_EELi8ELi6ELb0EEEvNS_16Flash_fwd_paramsE
        .type           _ZN5flash32flash_fwd_splitkv_combine_kernelI23Flash_fwd_kernel_traitsILi64ELi64ELi256ELi4ELb0ELb0EN7cutlass6half_tE19Flash_kernel_traitsILi64ELi64ELi256ELi4ES3_EELi8ELi6ELb0EEEvNS_16Flash_fwd_paramsE,@function
        .size           _ZN5flash32flash_fwd_splitkv_combine_kernelI23Flash_fwd_kernel_traitsILi64ELi64ELi256ELi4ELb0ELb0EN7cutlass6half_tE19Flash_kernel_traitsILi64ELi64ELi256ELi4ES3_EELi8ELi6ELb0EEEvNS_16Flash_fwd_paramsE,(.L_x_14707 - _ZN5flash32flash_fwd_splitkv_combine_kernelI23Flash_fwd_kernel_traitsILi64ELi64ELi256ELi4ELb0ELb0EN7cutlass6half_tE19Flash_kernel_traitsILi64ELi64ELi256ELi4ES3_EELi8ELi6ELb0EEEvNS_16Flash_fwd_paramsE)
        .other          _ZN5flash32flash_fwd_splitkv_combine_kernelI23Flash_fwd_kernel_traitsILi64ELi64ELi256ELi4ELb0ELb0EN7cutlass6half_tE19Flash_kernel_traitsILi64ELi64ELi256ELi4ES3_EELi8ELi6ELb0EEEvNS_16Flash_fwd_paramsE,@"STO_CUDA_ENTRY STV_DEFAULT"
_ZN5flash32flash_fwd_splitkv_combine_kernelI23Flash_fwd_kernel_traitsILi64ELi64ELi256ELi4ELb0ELb0EN7cutlass6half_tE19Flash_kernel_traitsILi64ELi64ELi256ELi4ES3_EELi8ELi6ELb0EEEvNS_16Flash_fwd_paramsE:
.text._ZN5flash32flash_fwd_splitkv_combine_kernelI23Flash_fwd_kernel_traitsILi64ELi64ELi256ELi4ELb0ELb0EN7cutlass6half_tE19Flash_kernel_traitsILi64ELi64ELi256ELi4ES3_EELi8ELi6ELb0EEEvNS_16Flash_fwd_paramsE:
        /* <DEDUP_REMOVED lines=38> */
.L_x_37:
[----:B------:R-:W-:Y:S01]  /*0260*/  IMAD.U32 R26, RZ, RZ, UR21 ;  /* 0x00000015ff1a7e24 */ /* 0x000fe2000f8e00ff */
[----:B------:R-:W-:Y:S01]  /*0270*/  MOV R18, UR19 ;  /* 0x0000001300127c02 */ /* 0x000fe20008000f00 */
[----:B------:R-:W-:Y:S01]  /*0280*/  IMAD.U32 R19, RZ, RZ, UR15 ;  /* 0x0000000fff137e24 */ /* 0x000fe2000f8e00ff */
[----:B------:R-:W-:Y:S02]  /*0290*/  MOV R16, UR14 ;  /* 0x0000000e00107c02 */ /* 0x000fe40008000f00 */
[----:B------:R-:W-:Y:S02]  /*02a0*/  MOV R14, 0x2c0 ;  /* 0x000002c0000e7802 */ /* 0x000fe40000000f00 */
[----:B------:R-:W-:Y:S05]  /*02b0*/  CALL.REL.NOINC `($__internal_1_$__cuda_sm20_div_s64) ;  /* 0x0000004000c07944 */ /* 0x000fea0003c00000 */
[----:B------:R-:W-:-:S07]  /*02c0*/  MOV R13, R11 ;  /* 0x0000000b000d7202 */ /* 0x000fce0000000f00 */
.L_x_38:
        /* <DEDUP_REMOVED lines=30> */
.L_x_40:
[----:B------:R-:W-:Y:S01]  /*04b0*/  IMAD.MOV.U32 R26, RZ, RZ, R12 ;  /* 0x000000ffff1a7224 */ /* 0x000fe200078e000c */
[----:B------:R-:W-:Y:S02]  /*04c0*/  MOV R19, R13 ;  /* 0x0000000d00137202 */ /* 0x000fe40000000f00 */
[----:B------:R-:W-:Y:S02]  /*04d0*/  MOV R14, 0x4f0 ;  /* 0x000004f0000e7802 */ /* 0x000fe40000000f00 */
[----:B------:R-:W-:Y:S05]  /*04e0*/  CALL.REL.NOINC `($__internal_1_$__cuda_sm20_div_s64) ;  /* 0x0000004000347944 */ /* 0x000fea0003c00000 */
[----:B------:R-:W-:Y:S02]  /*04f0*/  MOV R4, R12 ;  /* 0x0000000c00047202 */ /* 0x000fe40000000f00 */
[----:B------:R-:W-:Y:S02]  /*0500*/  MOV R5, R11 ;  /* 0x0000000b00057202 */ /* 0x000fe40000000f00 */
.L_x_41:
[----:B------:R-:W-:Y:S05]  /*0510*/  BSYNC.RECONVERGENT B0 ;  /* 0x0000000000007941 */ /* 0x000fea0003800200 */
.L_x_39:
        /* <DEDUP_REMOVED lines=33> */
[----:B------:R-:W-:Y:S02]  /*0730*/  SEL R0, R16, R7, P0 ;  /* 0x0000000710007207 */ /* 0x000fe40000000000 */
        /* <DEDUP_REMOVED lines=24> */
.L_x_43:
[----:B------:R-:W-:Y:S01]  /*08c0*/  IMAD.MOV.U32 R26, RZ, RZ, R18 ;  /* 0x000000ffff1a7224 */ /* 0x000fe200078e0012 */
[----:B------:R-:W-:Y:S01]  /*08d0*/  MOV R18, R10 ;  /* 0x0000000a00127202 */ /* 0x000fe20000000f00 */
[----:B------:R-:W-:Y:S01]  /*08e0*/  IMAD.MOV.U32 R19, RZ, RZ, R16 ;  /* 0x000000ffff137224 */ /* 0x000fe200078e0010 */
[----:B------:R-:W-:Y:S02]  /*08f0*/  MOV R16, R0 ;  /* 0x0000000000107202 */ /* 0x000fe40000000f00 */
[----:B------:R-:W-:Y:S02]  /*0900*/  MOV R14, 0x920 ;  /* 0x00000920000e7802 */ /* 0x000fe40000000f00 */
[----:B------:R-:W-:Y:S05]  /*0910*/  CALL.REL.NOINC `($__internal_1_$__cuda_sm20_div_s64) ;  /* 0x0000003c00287944 */ /* 0x000fea0003c00000 */
[----:B------:R-:W-:Y:S02]  /*0920*/  MOV R13, R11 ;  /* 0x0000000b000d7202 */ /* 0x000fe40000000f00 */
.L_x_44:
[----:B------:R-:W-:Y:S05]  /*0930*/  BSYNC.RECONVERGENT B0 ;  /* 0x0000000000007941 */ /* 0x000fea0003800200 */
.L_x_42:
        /* <DEDUP_REMOVED lines=124> */
.L_x_46:
[----:B------:R-:W-:Y:S01]  /*1100*/  IMAD.MOV.U32 R26, RZ, RZ, R12 ;  /* 0x000000ffff1a7224 */ /* 0x000fe200078e000c */
[----:B------:R-:W-:Y:S01]  /*1110*/  MOV R18, R9 ;  /* 0x0000000900127202 */ /* 0x000fe20000000f00 */
[----:B------:R-:W-:Y:S01]  /*1120*/  IMAD.MOV.U32 R19, RZ, RZ, R13 ;  /* 0x000000ffff137224 */ /* 0x000fe200078e000d */
[----:B------:R-:W-:Y:S02]  /*1130*/  MOV R16, R31 ;  /* 0x0000001f00107202 */ /* 0x000fe40000000f00 */
[----:B------:R-:W-:Y:S02]  /*1140*/  MOV R14, 0x1160 ;  /* 0x00001160000e7802 */ /* 0x000fe40000000f00 */
[----:B------:R-:W-:Y:S05]  /*1150*/  CALL.REL.NOINC `($__internal_1_$__cuda_sm20_div_s64) ;  /* 0x0000003400187944 */ /* 0x000fea0003c00000 */
[----:B------:R-:W-:Y:S02]  /*1160*/  MOV R34, R12 ;  /* 0x0000000c00227202 */ /* 0x000fe40000000f00 */
[----:B------:R-:W-:Y:S02]  /*1170*/  MOV R35, R11 ;  /* 0x0000000b00237202 */ /* 0x000fe40000000f00 */
.L_x_47:
[----:B------:R-:W-:Y:S05]  /*1180*/  BSYNC.RECONVERGENT B0 ;  /* 0x0000000000007941 */ /* 0x000fea0003800200 */
.L_x_45:
        /* <DEDUP_REMOVED lines=57> */
.L_x_49:
[----:B------:R-:W-:Y:S01]  /*1520*/  IMAD.MOV.U32 R26, RZ, RZ, R4 ;  /* 0x000000ffff1a7224 */ /* 0x000fe200078e0004 */
[----:B------:R-:W-:Y:S01]  /*1530*/  MOV R19, R5 ;  /* 0x0000000500137202 */ /* 0x000fe20000000f00 */
[----:B------:R-:W-:Y:S01]  /*1540*/  IMAD.MOV.U32 R18, RZ, RZ, R8 ;  /* 0x000000ffff127224 */ /* 0x000fe200078e0008 */
[----:B------:R-:W-:Y:S02]  /*1550*/  MOV R14, 0x1570 ;  /* 0x00001570000e7802 */ /* 0x000fe40000000f00 */
[----:B------:R-:W-:Y:S05]  /*1560*/  CALL.REL.NOINC `($__internal_1_$__cuda_sm20_div_s64) ;  /* 0x0000003000147944 */ /* 0x000fea0003c00000 */
[----:B------:R-:W-:Y:S02]  /*1570*/  MOV R18, R12 ;  /* 0x0000000c00127202 */ /* 0x000fe40000000f00 */
[----:B------:R-:W-:Y:S02]  /*1580*/  MOV R19, R11 ;  /* 0x0000000b00137202 */ /* 0x000fe40000000f00 */
.L_x_50:
[----:B------:R-:W-:Y:S05]  /*1590*/  BSYNC.RECONVERGENT B0 ;  /* 0x0000000000007941 */ /* 0x000fea0003800200 */
.L_x_48:
[----:B------:R-:W0:Y:S01]  /*15a0*/  S2R R4, SR_TID.X ;  /* 0x0000000000047919 */ /* 0x000e220000002100 */
[----:B------:R-:W-:Y:S01]  /*15b0*/  UIADD3 UR8, UP0, UPT, UR21, -UR20, URZ ;  /* 0x8000001415087290 */ /* 0x000fe2000ff1e0ff */
[----:B------:R-:W1:Y:S03]  /*15c0*/  LDCU UR4, c[0x0][0x534] ;  /* 0x0000a680ff0477ac */ /* 0x000e660008000800 */
[----:B------:R-:W-:-:S06]  /*15d0*/  UIADD3.X UR5, UPT, UPT, UR15, -0x1, URZ, UP0, !UPT ;  /* 0xffffffff0f057890 */ /* 0x000fcc00087fe4ff */
[----:B------:R-:W-:Y:S01]  /*15e0*/  IMAD.U32 R5, RZ, RZ, UR5 ;  /* 0x00000005ff057e24 */ /* 0x000fe2000f8e00ff */
[----:B0-----:R-:W-:Y:S02]  /*15f0*/  LOP3.LUT R22, R4, 0x7, RZ, 0xc0, !PT ;  /* 0x0000000704167812 */ /* 0x001fe400078ec0ff */
[----:B------:R-:W-:Y:S02]  /*1600*/  SHF.R.U32.HI R3, RZ, 0x3, R4 ;  /* 0x00000003ff037819 */ /* 0x000fe40000011604 */
[----:B------:R-:W-:Y:S01]  /*1610*/  ISETP.LT.U32.AND P3, PT, R22, UR8, PT ;  /* 0x0000000816007c0c */ /* 0x000fe2000bf61070 */
[----:B------:R-:W0:Y:S02]  /*1620*/  LDCU.64 UR8, c[0x0][0x358] ;  /* 0x00006b00ff0877ac */ /* 0x000e240008000a00 */
[----:B------:R-:W-:Y:S01]  /*1630*/  VIADD R11, R3, 0x20 ;  /* 0x00000020030b7836 */ /* 0x000fe20000000000 */
[----:B------:R-:W-:Y:S01]  /*1640*/  ISETP.GT.AND.EX P3, PT, R5, RZ, PT, P3 ;  /* 0x000000ff0500720c */ /* 0x000fe20003f64330 */
[----:B------:R-:W-:-:S02]  /*1650*/  VIADD R21, R3, 0x10 ;  /* 0x0000001003157836 */ /* 0x000fc40000000000 */
[C---:B------:R-:W-:Y:S01]  /*1660*/  VIADD R5, R3.reuse, 0x30 ;  /* 0x0000003003057836 */ /* 0x040fe20000000000 */
[----:B-1----:R-:W-:Y:S02]  /*1670*/  ISETP.GE.OR P6, PT, R3, UR4, !P3 ;  /* 0x0000000403007c0c */ /* 0x002fe4000dfc6670 */
[----:B------:R-:W-:Y:S02]  /*1680*/  ISETP.GE.OR P4, PT, R11, UR4, !P3 ;  /* 0x000000040b007c0c */ /* 0x000fe4000df86670 */
[----:B------:R-:W-:Y:S02]  /*1690*/  ISETP.GE.OR P5, PT, R21, UR4, !P3 ;  /* 0x0000000415007c0c */ /* 0x000fe4000dfa6670 */
[----:B------:R-:W-:-:S07]  /*16a0*/  ISETP.GE.OR P3, PT, R5, UR4, !P3 ;  /* 0x0000000405007c0c */ /* 0x000fce000df66670 */
[----:B------:R-:W1:Y:S01]  /*16b0*/  @!P6 LDC.64 R16, c[0x0][0x428] ;  /* 0x00010a00ff10eb82 */ /* 0x000e620000000a00 */
[----:B------:R-:W-:-:S03]  /*16c0*/  @!P6 IADD3 R32, P0, PT, R22, UR20, RZ ;  /* 0x000000141620ec10 */ /* 0x000fc6000ff1e0ff */
[C---:B------:R-:W-:Y:S02]  /*16d0*/  @!P5 IADD3 R26, P1, PT, R22.reuse, UR20, RZ ;  /* 0x00000014161adc10 */ /* 0x040fe4000ff3e0ff */
[----:B------:R-:W-:Y:S01]  /*16e0*/  @!P6 IMAD.X R33, RZ, RZ, RZ, P0 ;  /* 0x000000ffff21e224 */ /* 0x000fe200000e06ff */
[----:B------:R-:W-:Y:S01]  /*16f0*/  @!P4 IADD3 R24, P0, PT, R22, UR20, RZ ;  /* 0x000000141618cc10 */ /* 0x000fe2000ff1e0ff */
[----:B------:R-:W2:Y:S01]  /*1700*/  @!P4 LDC.64 R12, c[0x0][0x428] ;  /* 0x00010a00ff0ccb82 */ /* 0x000ea20000000a00 */
[----:B------:R-:W-:Y:S01]  /*1710*/  @!P5 IADD3.X R27, PT, PT, RZ, RZ, RZ, P1, !PT ;  /* 0x000000ffff1bd210 */ /* 0x000fe20000ffe4ff */
[----:B------:R-:W-:-:S04]  /*1720*/  @!P6 IMAD.WIDE.U32 R32, R3, UR21, R32 ;  /* 0x000000150320ec25 */ /* 0x000fc8000f8e0020 */
[----:B------:R-:W-:Y:S02]  /*1730*/  @!P6 IMAD R20, R3, UR15, R33 ;  /* 0x0000000f0314ec24 */ /* 0x000fe4000f8e0221 */
[----:B------:R-:W3:Y:S01]  /*1740*/  @!P5 LDC.64 R14, c[0x0][0x428] ;  /* 0x00010a00ff0edb82 */ /* 0x000ee20000000a00 */
[----:B------:R-:W-:Y:S01]  /*1750*/  @!P4 IMAD.X R25, RZ, RZ, RZ, P0 ;  /* 0x000000ffff19c224 */ /* 0x000fe200000e06ff */
[----:B------:R-:W-:Y:S01]  /*1760*/  @!P3 IADD3 R22, P0, PT, R22, UR20, RZ ;  /* 0x000000141616bc10 */ /* 0x000fe2000ff1e0ff */
[----:B------:R-:W-:-:S05]  /*1770*/  @!P5 IMAD.WIDE.U32 R26, R21, UR21, R26 ;  /* 0x00000015151adc25 */ /* 0x000fca000f8e001a */
[----:B------:R-:W4:Y:S01]  /*1780*/  @!P3 LDC.64 R6, c[0x0][0x428] ;  /* 0x00010a00ff06bb82 */ /* 0x000f220000000a00 */
[C---:B-1----:R-:W-:Y:S01]  /*1790*/  @!P6 LEA R28, P2, R32.reuse, R16, 0x2 ;  /* 0x00000010201ce211 */ /* 0x042fe200078410ff */
[----:B------:R-:W-:Y:S02]  /*17a0*/  @!P3 IMAD.X R23, RZ, RZ, RZ, P0 ;  /* 0x000000ffff17b224 */ /* 0x000fe400000e06ff */
[----:B------:R-:W-:Y:S01]  /*17b0*/  IMAD.MOV.U32 R16, RZ, RZ, -0x800000 ;  /* 0xff800000ff107424 */ /* 0x000fe200078e00ff */
[----:B------:R-:W-:Y:S01]  /*17c0*/  @!P6 LEA.HI.X R29, R32, R17, R20, 0x2, P2 ;  /* 0x00000011201de211 */ /* 0x000fe200010f1414 */
[----:B------:R-:W-:-:S04]  /*17d0*/  @!P4 IMAD.WIDE.U32 R32, R11, UR21, R24 ;  /* 0x000000150b20cc25 */ /* 0x000fc8000f8e0018 */
[----:B------:R-:W-:Y:S01]  /*17e0*/  @!P4 IMAD R24, R11, UR15, R33 ;  /* 0x0000000f0b18cc24 */ /* 0x000fe2000f8e0221 */
[C---:B--2---:R-:W-:Y:S01]  /*17f0*/  @!P4 LEA R12, P0, R32.reuse, R12, 0x2 ;  /* 0x0000000c200cc211 */ /* 0x044fe200078010ff */
[----:B------:R-:W-:Y:S01]  /*1800*/  @!P3 IMAD.WIDE.U32 R22, R5, UR21, R22 ;  /* 0x000000150516bc25 */ /* 0x000fe2000f8e0016 */
[----:B0-----:R-:W2:Y:S02]  /*1810*/  @!P6 LDG.E R16, desc[UR8][R28.64] ;  /* 0x000000081c10e981 */ /* 0x001ea4000c1e1900 */
[----:B------:R-:W-:Y:S01]  /*1820*/  @!P4 LEA.HI.X R13, R32, R13, R24, 0x2, P0 ;  /* 0x0000000d200dc211 */ /* 0x000fe200000f1418 */
[----:B------:R-:W-:Y:S01]  /*1830*/  @!P5 IMAD R20, R21, UR15, R27 ;  /* 0x0000000f1514dc24 */ /* 0x000fe2000f8e021b */
[C---:B---3--:R-:W-:Y:S01]  /*1840*/  @!P5 LEA R14, P1, R26.reuse, R14, 0x2 ;  /* 0x0000000e1a0ed211 */ /* 0x048fe200078210ff */
[----:B------:R-:W-:Y:S02]  /*1850*/  @!P3 IMAD R17, R5, UR15, R23 ;  /* 0x0000000f0511bc24 */ /* 0x000fe4000f8e0217 */
[----:B------:R-:W-:Y:S01]  /*1860*/  IMAD.MOV.U32 R11, RZ, RZ, -0x800000 ;  /* 0xff800000ff0b7424 */ /* 0x000fe200078e00ff */
[----:B------:R-:W-:Y:S01]  /*1870*/  @!P5 LEA.HI.X R15, R26, R15, R20, 0x2, P1 ;  /* 0x0000000f1a0fd211 */ /* 0x000fe200008f1414 */
[----:B------:R-:W-:Y:S01]  /*1880*/  IMAD.MOV.U32 R5, RZ, RZ, -0x800000 ;  /* 0xff800000ff057424 */ /* 0x000fe200078e00ff */
[----:B----4-:R-:W-:-:S02]  /*1890*/  @!P3 LEA R24, P0, R22, R6, 0x2 ;  /* 0x000000061618b211 */ /* 0x010fc400078010ff */
[----:B------:R-:W-:Y:S01]  /*18a0*/  MOV R6, 0xff800000 ;  /* 0xff80000000067802 */ /* 0x000fe20000000f00 */
[----:B------:R0:W3:Y:S01]  /*18b0*/  @!P5 LDG.E R11, desc[UR8][R14.64] ;  /* 0x000000080e0bd981 */ /* 0x0000e2000c1e1900 */
[----:B------:R-:W-:-:S03]  /*18c0*/  @!P3 LEA.HI.X R25, R22, R7, R17, 0x2, P0 ;  /* 0x000000071619b211 */ /* 0x000fc600000f1411 */
[----:B------:R1:W4:Y:S04]  /*18d0*/  @!P4 LDG.E R5, desc[UR8][R12.64] ;  /* 0x000000080c05c981 */ /* 0x000328000c1e1900 */
[----:B------:R5:W4:Y:S01]  /*18e0*/  @!P3 LDG.E R6, desc[UR8][R24.64] ;  /* 0x000000081806b981 */ /* 0x000b22000c1e1900 */
[C---:B------:R-:W-:Y:S01]  /*18f0*/  ISETP.GT.U32.AND P0, PT, R4.reuse, 0x7f, PT ;  /* 0x0000007f0400780c */ /* 0x040fe20003f04070 */
[----:B------:R-:W5:Y:S01]  /*1900*/  S2UR UR4, SR_CgaCtaId ;  /* 0x00000000000479c3 */ /* 0x000f620000008800 */
[C---:B------:R-:W-:Y:S01]  /*1910*/  ISETP.GT.U32.AND P2, PT, R4.reuse, 0x17f, PT ;  /* 0x0000017f0400780c */ /* 0x040fe20003f44070 */
[----:B------:R-:W-:Y:S01]  /*1920*/  UMOV UR5, 0x400 ;  /* 0x0000040000057882 */ /* 0x000fe20000000000 */
[C---:B------:R-:W-:Y:S01]  /*1930*/  ISETP.GT.U32.AND P1, PT, R4.reuse, 0xff, PT ;  /* 0x000000ff0400780c */ /* 0x040fe20003f24070 */
[----:B------:R-:W-:Y:S01]  /*1940*/  IMAD.MOV.U32 R27, RZ, RZ, -0x800000 ;  /* 0xff800000ff1b7424 */ /* 0x000fe200078e00ff */
[C---:B------:R-:W-:Y:S01]  /*1950*/  ISETP.GT.U32.AND P3, PT, R4.reuse, 0x1ff, PT ;  /* 0x000001ff0400780c */ /* 0x040fe20003f64070 */
[----:B------:R-:W-:Y:S01]  /*1960*/  IMAD.MOV.U32 R23, RZ, RZ, -0x800000 ;  /* 0xff800000ff177424 */ /* 0x000fe200078e00ff */
[----:B------:R-:W-:Y:S05]  /*1970*/  BSSY.RECONVERGENT B1, `(.L_x_51) ;  /* 0x00001d1000017945 */ /* 0x000fea0003800200 */
[----:B------:R-:W5:Y:S02]  /*1980*/  @!P0 S2R R7, SR_CgaCtaId ;  /* 0x0000000000078919 */ /* 0x000f640000008800 */
[----:B------:R-:W-:Y:S01]  /*1990*/  @!P2 IMAD.SHL.U32 R22, R4, 0x4, RZ ;  /* 0x000000040416a824 */ /* 0x000fe200078e00ff */
[----:B0-----:R-:W-:Y:S01]  /*19a0*/  @!P2 MOV R15, 0x400 ;  /* 0x00000400000fa802 */ /* 0x001fe20000000f00 */
[----:B------:R-:W0:Y:S01]  /*19b0*/  @!P2 S2R R20, SR_CgaCtaId ;  /* 0x000000000014a919 */ /* 0x000e220000008800 */
[----:B------:R-:W-:-:S02]  /*19c0*/  @!P1 MOV R14, 0x400 ;  /* 0x00000400000e9802 */ /* 0x000fc40000000f00 */
[----:B-1----:R-:W-:Y:S01]  /*19d0*/  @!P0 MOV R12, 0x400 ;  /* 0x00000400000c8802 */ /* 0x002fe20000000f00 */
[----:B------:R-:W1:Y:S01]  /*19e0*/  @!P1 S2R R17, SR_CgaCtaId ;  /* 0x0000000000119919 */ /* 0x000e620000008800 */
[----:B------:R-:W-:Y:S02]  /*19f0*/  @!P2 LOP3.LUT R22, R22, 0x1c, RZ, 0xc0, !PT ;  /* 0x0000001c1616a812 */ /* 0x000fe400078ec0ff */
[----:B-----5:R-:W-:Y:S01]  /*1a00*/  MOV R24, 0xff800000 ;  /* 0xff80000000187802 */ /* 0x020fe20000000f00 */
[----:B------:R-:W-:Y:S01]  /*1a10*/  ULEA UR4, UR4, UR5, 0x18 ;  /* 0x0000000504047291 */ /* 0x000fe2000f8ec0ff */
[----:B------:R-:W-:Y:S01]  /*1a20*/  IMAD.MOV.U32 R25, RZ, RZ, -0x800000 ;  /* 0xff800000ff197424 */ /* 0x000fe200078e00ff */
[----:B------:R-:W-:Y:S01]  /*1a30*/  @!P0 LEA R7, R7, R12, 0x18 ;  /* 0x0000000c07078211 */ /* 0x000fe200078ec0ff */
[----:B------:R-:W-:Y:S01]  /*1a40*/  @!P3 IMAD.SHL.U32 R12, R4, 0x4, RZ ;  /* 0x00000004040cb824 */ /* 0x000fe200078e00ff */
[----:B0-----:R-:W-:Y:S01]  /*1a50*/  @!P2 LEA R15, R20, R15, 0x18 ;  /* 0x0000000f140fa211 */ /* 0x001fe200078ec0ff */
[----:B------:R-:W-:-:S03]  /*1a60*/  @!P1 IMAD.SHL.U32 R20, R4, 0x4, RZ ;  /* 0x0000000404149824 */ /* 0x000fc600078e00ff */
[----:B------:R-:W-:Y:S02]  /*1a70*/  @!P3 LOP3.LUT R12, R12, 0x1c, RZ, 0xc0, !PT ;  /* 0x0000001c0c0cb812 */ /* 0x000fe400078ec0ff */
[----:B-1----:R-:W-:Y:S01]  /*1a80*/  @!P1 LEA R13, R17, R14, 0x18 ;  /* 0x0000000e110d9211 */ /* 0x002fe200078ec0ff */
[----:B------:R-:W-:Y:S01]  /*1a90*/  @!P0 IMAD.SHL.U32 R14, R4, 0x4, RZ ;  /* 0x00000004040e8824 */ /* 0x000fe200078e00ff */
[----:B------:R-:W-:Y:S01]  /*1aa0*/  @!P1 LOP3.LUT R20, R20, 0x1c, RZ, 0xc0, !PT ;  /* 0x0000001c14149812 */ /* 0x000fe200078ec0ff */
[----:B------:R-:W-:Y:S01]  /*1ab0*/  @!P2 IMAD.IADD R22, R22, 0x1, R15 ;  /* 0x000000011616a824 */ /* 0x000fe200078e020f */
[----:B------:R-:W-:Y:S02]  /*1ac0*/  @!P3 IADD3 R12, PT, PT, R12, UR4, RZ ;  /* 0x000000040c0cbc10 */ /* 0x000fe4000fffe0ff */
[----:B------:R-:W-:Y:S01]  /*1ad0*/  @!P0 LOP3.LUT R14, R14, 0x1c, RZ, 0xc0, !PT ;  /* 0x0000001c0e0e8812 */ /* 0x000fe200078ec0ff */
[----:B------:R-:W-:Y:S01]  /*1ae0*/  @!P1 IMAD.IADD R20, R20, 0x1, R13 ;  /* 0x0000000114149824 */ /* 0x000fe200078e020d */
[----:B------:R-:W-:Y:S01]  /*1af0*/  SHF.R.U32.HI R13, RZ, 0x4, R4 ;  /* 0x00000004ff0d7819 */ /* 0x000fe20000011604 */
[----:B------:R-:W-:-:S02]  /*1b00*/  @!P3 IMAD R15, R3, 0x24, R12 ;  /* 0x00000024030fb824 */ /* 0x000fc400078e020c */
[----:B------:R-:W-:Y:S01]  /*1b10*/  @!P0 IMAD.IADD R14, R14, 0x1, R7 ;  /* 0x000000010e0e8824 */ /* 0x000fe200078e0207 */
[----:B------:R-:W-:Y:S01]  /*1b20*/  LOP3.LUT R7, R4, 0xf, RZ, 0xc0, !PT ;  /* 0x0000000f04077812 */ /* 0x000fe200078ec0ff */
[----:B------:R-:W-:Y:S01]  /*1b30*/  @!P2 IMAD R22, R3, 0x24, R22 ;  /* 0x000000240316a824 */ /* 0x000fe200078e0216 */
[----:B------:R-:W-:Y:S01]  /*1b40*/  LEA R12, R13, UR4, 0x2 ;  /* 0x000000040d0c7c11 */ /* 0x000fe2000f8e10ff */
[C---:B------:R-:W-:Y:S01]  /*1b50*/  @!P1 IMAD R20, R3.reuse, 0x24, R20 ;  /* 0x0000002403149824 */ /* 0x040fe200078e0214 */
[----:B------:R-:W-:Y:S01]  /*1b60*/  USHF.R.S32.HI UR4, URZ, 0x1f, UR22 ;  /* 0x0000001fff047899 */ /* 0x000fe20008011416 */
[----:B------:R-:W-:Y:S02]  /*1b70*/  @!P0 IMAD R17, R3, 0x24, R14 ;  /* 0x0000002403118824 */ /* 0x000fe400078e020e */
[----:B------:R-:W-:Y:S01]  /*1b80*/  IMAD R12, R7, 0x24, R12 ;  /* 0x00000024070c7824 */ /* 0x000fe200078e020c */
[----:B------:R-:W0:Y:S01]  /*1b90*/  LDC R3, c[0x0][0x434] ;  /* 0x00010d00ff037b82 */ /* 0x000e220000000800 */
[----:B------:R-:W-:Y:S01]  /*1ba0*/  ULOP3.LUT UR4, UR4, 0x1, URZ, 0xfc, !UPT ;  /* 0x0000000104047892 */ /* 0x000fe2000f8efcff */
[----:B--2---:R-:W-:Y:S04]  /*1bb0*/  @!P3 STS [R15], R16 ;  /* 0x000000100f00b388 */ /* 0x004fe80000000800 */
[----:B---3--:R0:W-:Y:S04]  /*1bc0*/  @!P2 STS [R22+0x240], R11 ;  /* 0x0002400b1600a388 */ /* 0x0081e80000000800 */
[----:B----4-:R1:W-:Y:S04]  /*1bd0*/  @!P1 STS [R20+0x480], R5 ;  /* 0x0004800514009388 */ /* 0x0103e80000000800 */
[----:B------:R2:W-:Y:S01]  /*1be0*/  @!P0 STS [R17+0x6c0], R6 ;  /* 0x0006c00611008388 */ /* 0x0005e20000000800 */
[----:B------:R-:W-:Y:S01]  /*1bf0*/  BAR.SYNC.DEFER_BLOCKING 0x0 ;  /* 0x0000000000007b1d */ /* 0x000fe20000010000 */
[----:B0-----:R-:W-:-:S05]  /*1c00*/  IABS R11, R3 ;  /* 0x00000003000b7213 */ /* 0x001fca0000000000 */
[----:B-1----:R-:W0:Y:S01]  /*1c10*/  I2F.RP R20, R11 ;  /* 0x0000000b00147306 */ /* 0x002e220000209400 */
[----:B------:R-:W-:Y:S04]  /*1c20*/  @!P0 LDS R27, [R12] ;  /* 0x000000000c1b8984 */ /* 0x000fe80000000800 */
[----:B------:R-:W-:Y:S04]  /*1c30*/  @!P0 LDS R24, [R12+0x240] ;  /* 0x000240000c188984 */ /* 0x000fe80000000800 */
[----:B------:R-:W1:Y:S01]  /*1c40*/  @!P0 LDS R25, [R12+0x480] ;  /* 0x000480000c198984 */ /* 0x000e620000000800 */
[----:B0-----:R-:W0:Y:S03]  /*1c50*/  MUFU.RCP R16, R20 ;  /* 0x0000001400107308 */ /* 0x001e260000001000 */
[----:B------:R-:W3:Y:S01]  /*1c60*/  @!P0 LDS R23, [R12+0x6c0] ;  /* 0x0006c0000c178984 */ /* 0x000ee20000000800 */
[----:B0-----:R-:W-:-:S04]  /*1c70*/  VIADD R16, R16, 0xffffffe ;  /* 0x0ffffffe10107836 */ /* 0x001fc80000000000 */
[----:B--2---:R0:W2:Y:S02]  /*1c80*/  F2I.FTZ.U32.TRUNC.NTZ R17, R16 ;  /* 0x0000001000117305 */ /* 0x0040a4000021f000 */
[----:B0-----:R-:W-:Y:S01]  /*1c90*/  HFMA2 R16, -RZ, RZ, 0, 0 ;  /* 0x00000000ff107431 */ /* 0x001fe200000001ff */
[----:B-1----:R-:W-:-:S04]  /*1ca0*/  FMNMX3.FTZ R6, R27, R24, R25, !PT ;  /* 0x000000181b067276 */ /* 0x002fc80007810019 */
[----:B---3--:R-:W-:Y:S01]  /*1cb0*/  FMNMX.FTZ R5, R6, R23, !PT ;  /* 0x0000001706057209 */ /* 0x008fe20007810000 */
[----:B--2---:R-:W-:-:S04]  /*1cc0*/  IMAD.MOV R6, RZ, RZ, -R17 ;  /* 0x000000ffff067224 */ /* 0x004fc800078e0a11 */
[----:B------:R-:W0:Y:S01]  /*1cd0*/  SHFL.BFLY PT, R14, R5, 0x8, 0x1f ;  /* 0x0d001f00050e7f89 */ /* 0x000e2200000e0000 */
[----:B------:R-:W-:-:S04]  /*1ce0*/  IMAD R6, R6, R11, RZ ;  /* 0x0000000b06067224 */ /* 0x000fc800078e02ff */
[----:B------:R-:W-:Y:S02]  /*1cf0*/  IMAD.HI.U32 R6, R17, R6, R16 ;  /* 0x0000000611067227 */ /* 0x000fe400078e0010 */
[----:B------:R-:W1:Y:S01]  /*1d00*/  LDC R17, c[0x0][0x3e0] ;  /* 0x0000f800ff117b82 */ /* 0x000e620000000800 */
[----:B0-----:R-:W-:Y:S02]  /*1d10*/  FMNMX.FTZ R14, R5, R14, !PT ;  /* 0x0000000e050e7209 */ /* 0x001fe40007810000 */
[----:B------:R-:W-:Y:S02]  /*1d20*/  IABS R5, R2 ;  /* 0x0000000200057213 */ /* 0x000fe40000000000 */
[----:B------:R-:W-:Y:S01]  /*1d30*/  LOP3.LUT R2, R2, R3, RZ, 0x3c, !PT ;  /* 0x0000000302027212 */ /* 0x000fe200078e3cff */
[----:B------:R-:W0:Y:S03]  /*1d40*/  SHFL.BFLY PT, R15, R14, 0x4, 0x1f ;  /* 0x0c801f000e0f7f89 */ /* 0x000e2600000e0000 */
[----:B------:R-:W-:-:S02]  /*1d50*/  ISETP.GE.AND P2, PT, R2, RZ, PT ;  /* 0x000000ff0200720c */ /* 0x000fc40003f46270 */
[----:B0-----:R-:W-:Y:S01]  /*1d60*/  FMNMX.FTZ R15, R14, R15, !PT ;  /* 0x0000000f0e0f7209 */ /* 0x001fe20007810000 */
[----:B------:R-:W-:-:S04]  /*1d70*/  IMAD.HI.U32 R14, R6, R5, RZ ;  /* 0x00000005060e7227 */ /* 0x000fc800078e00ff */
[----:B------:R-:W0:Y:S01]  /*1d80*/  SHFL.BFLY PT, R12, R15, 0x2, 0x1f ;  /* 0x0c401f000f0c7f89 */ /* 0x000e2200000e0000 */
[----:B------:R-:W-:-:S04]  /*1d90*/  IMAD.MOV R6, RZ, RZ, -R14 ;  /* 0x000000ffff067224 */ /* 0x000fc800078e0a0e */
[----:B------:R-:W-:-:S05]  /*1da0*/  IMAD R6, R11, R6, R5 ;  /* 0x000000060b067224 */ /* 0x000fca00078e0205 */
[----:B------:R-:W-:-:S13]  /*1db0*/  ISETP.GT.U32.AND P0, PT, R11, R6, PT ;  /* 0x000000060b00720c */ /* 0x000fda0003f04070 */
[----:B------:R-:W-:Y:S01]  /*1dc0*/  @!P0 IMAD.IADD R6, R6, 0x1, -R11 ;  /* 0x0000000106068824 */ /* 0x000fe200078e0a0b */
[----:B0-----:R-:W-:Y:S01]  /*1dd0*/  FMNMX.FTZ R12, R15, R12, !PT ;  /* 0x0000000c0f0c7209 */ /* 0x001fe20007810000 */
[----:B------:R-:W-:Y:S01]  /*1de0*/  @!P0 VIADD R14, R14, 0x1 ;  /* 0x000000010e0e8836 */ /* 0x000fe20000000000 */
[----:B------:R-:W-:Y:S02]  /*1df0*/  ISETP.NE.AND P0, PT, R3, RZ, PT ;  /* 0x000000ff0300720c */ /* 0x000fe40003f05270 */
[----:B------:R-:W-:Y:S01]  /*1e00*/  ISETP.GE.U32.AND P1, PT, R6, R11, PT ;  /* 0x0000000b0600720c */ /* 0x000fe20003f26070 */
[----:B------:R-:W0:-:S12]  /*1e10*/  SHFL.BFLY PT, R5, R12, 0x1, 0x1f ;  /* 0x0c201f000c057f89 */ /* 0x000e1800000e0000 */
[----:B------:R-:W-:-:S05]  /*1e20*/  @P1 VIADD R14, R14, 0x1 ;  /* 0x000000010e0e1836 */ /* 0x000fca0000000000 */
[----:B------:R-:W-:Y:S02]  /*1e30*/  @!P2 IADD3 R14, PT, PT, -R14, RZ, RZ ;  /* 0x000000ff0e0ea210 */ /* 0x000fe40007ffe1ff */
[----:B------:R-:W-:Y:S02]  /*1e40*/  @!P0 LOP3.LUT R14, RZ, R3, RZ, 0x33, !PT ;  /* 0x00000003ff0e8212 */ /* 0x000fe400078e33ff */
[----:B0-----:R-:W-:Y:S02]  /*1e50*/  FMNMX.FTZ R5, R12, R5, !PT ;  /* 0x000000050c057209 */ /* 0x001fe40007810000 */
[----:B-1----:R-:W-:Y:S02]  /*1e60*/  IABS R12, R17 ;  /* 0x00000011000c7213 */ /* 0x002fe40000000000 */
[----:B------:R-:W-:-:S04]  /*1e70*/  FSETP.NEU.FTZ.AND P1, PT, R5, -INF , PT ;  /* 0xff8000000500780b */ /* 0x000fc80003f3d000 */
[----:B------:R-:W-:Y:S01]  /*1e80*/  FSEL R2, R5, RZ, P1 ;  /* 0x000000ff05027208 */ /* 0x000fe20000800000 */
[----:B------:R-:W-:Y:S01]  /*1e90*/  IMAD R5, R14, UR4, RZ ;  /* 0x000000040e057c24 */ /* 0x000fe2000f8e02ff */
[----:B------:R-:W0:Y:S03]  /*1ea0*/  LDCU UR4, c[0x0][0x430] ;  /* 0x00008600ff0477ac */ /* 0x000e260008000800 */
[C---:B------:R-:W-:Y:S01]  /*1eb0*/  FADD.FTZ R20, -R2.reuse, R27 ;  /* 0x0000001b02147221 */ /* 0x040fe20000010100 */
[C---:B------:R-:W-:Y:S01]  /*1ec0*/  FADD.FTZ R22, -R2.reuse, R24 ;  /* 0x0000001802167221 */ /* 0x040fe20000010100 */
[C---:B------:R-:W-:Y:S01]  /*1ed0*/  FADD.FTZ R21, -R2.reuse, R25 ;  /* 0x0000001902157221 */ /* 0x040fe20000010100 */
[----:B------:R-:W-:Y:S01]  /*1ee0*/  FADD.FTZ R15, -R2, R23 ;  /* 0x00000017020f7221 */ /* 0x000fe20000010100 */
[----:B------:R-:W-:Y:S01]  /*1ef0*/  FMUL.FTZ R20, R20, 1.4426950216293334961 ;  /* 0x3fb8aa3b14147820 */ /* 0x000fe20000410000 */
[----:B------:R-:W-:Y:S01]  /*1f00*/  FMUL.FTZ R22, R22, 1.4426950216293334961 ;  /* 0x3fb8aa3b16167820 */ /* 0x000fe20000410000 */
[----:B------:R-:W-:Y:S01]  /*1f10*/  FMUL.FTZ R21, R21, 1.4426950216293334961 ;  /* 0x3fb8aa3b15157820 */ /* 0x000fe20000410000 */
[----:B------:R-:W-:Y:S01]  /*1f20*/  FMUL.FTZ R15, R15, 1.4426950216293334961 ;  /* 0x3fb8aa3b0f0f7820 */ /* 0x000fe20000410000 */
[----:B------:R-:W-:Y:S01]  /*1f30*/  IABS R16, R5 ;  /* 0x0000000500107213 */ /* 0x000fe20000000000 */
[----:B------:R1:W-:Y:S01]  /*1f40*/  MUFU.EX2 R11, R22 ;  /* 0x00000016000b7308 */ /* 0x0003e20000000800 */
[----:B------:R-:W-:-:S03]  /*1f50*/  ISETP.NE.AND P5, PT, R5, RZ, PT ;  /* 0x000000ff0500720c */ /* 0x000fc60003fa5270 */
[----:B------:R-:W2:Y:S04]  /*1f60*/  MUFU.EX2 R20, R20 ;  /* 0x0000001400147308 */ /* 0x000ea80000000800 */
[----:B------:R-:W3:Y:S04]  /*1f70*/  MUFU.EX2 R6, R21 ;  /* 0x0000001500067308 */ /* 0x000ee80000000800 */
[----:B------:R-:W4:Y:S04]  /*1f80*/  MUFU.EX2 R33, R15 ;  /* 0x0000000f00217308 */ /* 0x000f280000000800 */
[----:B-1----:R-:W1:Y:S01]  /*1f90*/  I2F.RP R22, R12 ;  /* 0x0000000c00167306 */ /* 0x002e620000209400 */
[----:B--2---:R-:W-:-:S04]  /*1fa0*/  FADD.FTZ R11, R20, R11 ;  /* 0x0000000b140b7221 */ /* 0x004fc80000010000 */
[----:B---3--:R-:W-:-:S03]  /*1fb0*/  FADD.FTZ R6, R11, R6 ;  /* 0x000000060b067221 */ /* 0x008fc60000010000 */
[----:B------:R-:W2:Y:S01]  /*1fc0*/  I2F.RP R26, R16 ;  /* 0x00000010001a7306 */ /* 0x000ea20000209400 */
[----:B----4-:R-:W-:-:S05]  /*1fd0*/  FADD.FTZ R33, R6, R33 ;  /* 0x0000002106217221 */ /* 0x010fca0000010000 */
[----:B------:R-:W3:Y:S02]  /*1fe0*/  SHFL.BFLY PT, R20, R33, 0x8, 0x1f ;  /* 0x0d001f0021147f89 */ /* 0x000ee400000e0000 */
[----:B-1----:R-:W1:Y:S08]  /*1ff0*/  MUFU.RCP R28, R22 ;  /* 0x00000016001c7308 */ /* 0x002e700000001000 */
[----:B--2---:R-:W2:Y:S01]  /*2000*/  MUFU.RCP R21, R26 ;  /* 0x0000001a00157308 */ /* 0x004ea20000001000 */
[----:B-1----:R-:W-:-:S07]  /*2010*/  VIADD R28, R28, 0xffffffe ;  /* 0x0ffffffe1c1c7836 */ /* 0x002fce0000000000 */
[----:B------:R-:W1:Y:S01]  /*2020*/  F2I.FTZ.U32.TRUNC.NTZ R29, R28 ;  /* 0x0000001c001d7305 */ /* 0x000e62000021f000 */
[----:B---3--:R-:W-:Y:S01]  /*2030*/  FADD.FTZ R20, R33, R20 ;  /* 0x0000001421147221 */ /* 0x008fe20000010000 */
[----:B--2---:R-:W-:-:S04]  /*2040*/  VIADD R21, R21, 0xffffffe ;  /* 0x0ffffffe15157836 */ /* 0x004fc80000000000 */
[----:B------:R-:W2:Y:S02]  /*2050*/  SHFL.BFLY PT, R15, R20, 0x4, 0x1f ;  /* 0x0c801f00140f7f89 */ /* 0x000ea400000e0000 */
[----:B------:R-:W3:Y:S01]  /*2060*/  F2I.FTZ.U32.TRUNC.NTZ R21, R21 ;  /* 0x0000001500157305 */ /* 0x000ee2000021f000 */
[----:B-1----:R-:W-:Y:S02]  /*2070*/  IMAD.MOV R6, RZ, RZ, -R29 ;  /* 0x000000ffff067224 */ /* 0x002fe400078e0a1d */
[----:B------:R-:W-:Y:S02]  /*2080*/  IMAD.MOV.U32 R28, RZ, RZ, RZ ;  /* 0x000000ffff1c7224 */ /* 0x000fe400078e00ff */
[----:B------:R-:W-:-:S04]  /*2090*/  IMAD R33, R6, R12, RZ ;  /* 0x0000000c06217224 */ /* 0x000fc800078e02ff */
[----:B------:R-:W-:-:S04]  /*20a0*/  IMAD.HI.U32 R22, R29, R33, R28 ;  /* 0x000000211d167227 */ /* 0x000fc800078e001c */
[----:B---3--:R-:W-:Y:S02]  /*20b0*/  IMAD.MOV R11, RZ, RZ, -R21 ;  /* 0x000000ffff0b7224 */ /* 0x008fe400078e0a15 */
[----:B--2---:R-:W-:Y:S01]  /*20c0*/  FADD.FTZ R15, R20, R15 ;  /* 0x0000000f140f7221 */ /* 0x004fe20000010000 */
[----:B------:R-:W-:Y:S01]  /*20d0*/  MOV R20, RZ ;  /* 0x000000ff00147202 */ /* 0x000fe20000000f00 */
[----:B------:R-:W-:-:S03]  /*20e0*/  IMAD R11, R11, R16, RZ ;  /* 0x000000100b0b7224 */ /* 0x000fc600078e02ff */
[----:B------:R-:W1:Y:S01]  /*20f0*/  SHFL.BFLY PT, R6, R15, 0x2, 0x1f ;  /* 0x0c401f000f067f89 */ /* 0x000e6200000e0000 */
[----:B------:R-:W-:Y:S01]  /*2100*/  IMAD.HI.U32 R20, R21, R11, R20 ;  /* 0x0000000b15147227 */ /* 0x000fe200078e0014 */
[----:B------:R-:W-:-:S03]  /*2110*/  IABS R21, R5 ;  /* 0x0000000500157213 */ /* 0x000fc60000000000 */
[----:B------:R-:W-:Y:S02]  /*2120*/  VIADD R11, R16, UR18 ;  /* 0x00000012100b7c36 */ /* 0x000fe40008000000 */
[----:B------:R-:W-:-:S03]  /*2130*/  IMAD.MOV R21, RZ, RZ, -R21 ;  /* 0x000000ffff157224 */ /* 0x000fc600078e0a15 */
[----:B------:R-:W-:Y:S02]  /*2140*/  IABS R29, R11 ;  /* 0x0000000b001d7213 */ /* 0x000fe40000000000 */
[C---:B------:R-:W-:Y:S02]  /*2150*/  LOP3.LUT R26, R11.reuse, R16, RZ, 0x3c, !PT ;  /* 0x000000100b1a7212 */ /* 0x040fe400078e3cff */
[----:B------:R-:W-:Y:S01]  /*2160*/  LOP3.LUT R11, R11, R17, RZ, 0x3c, !PT ;  /* 0x000000110b0b7212 */ /* 0x000fe200078e3cff */
[----:B------:R-:W-:Y:S01]  /*2170*/  IMAD.HI.U32 R20, R20, R29, RZ ;  /* 0x0000001d14147227 */ /* 0x000fe200078e00ff */
[----:B------:R-:W-:-:S03]  /*2180*/  ISETP.GE.AND P0, PT, R26, RZ, PT ;  /* 0x000000ff1a00720c */ /* 0x000fc60003f06270 */
[----:B------:R-:W-:-:S04]  /*2190*/  IMAD.HI.U32 R22, R22, R29, RZ ;  /* 0x0000001d16167227 */ /* 0x000fc800078e00ff */
[--C-:B------:R-:W-:Y:S02]  /*21a0*/  IMAD R33, R20, R21, R29.reuse ;  /* 0x0000001514217224 */ /* 0x100fe400078e021d */
[----:B-1----:R-:W-:Y:S01]  /*21b0*/  FADD.FTZ R6, R15, R6 ;  /* 0x000000060f067221 */ /* 0x002fe20000010000 */
[----:B------:R-:W-:Y:S01]  /*21c0*/  IMAD.MOV R21, RZ, RZ, -R22 ;  /* 0x000000ffff157224 */ /* 0x000fe200078e0a16 */
[----:B------:R-:W1:Y:S01]  /*21d0*/  LDC.U8 R15, c[0x0][0x549] ;  /* 0x00015240ff0f7b82 */ /* 0x000e620000000000 */
[----:B------:R-:W-:Y:S02]  /*21e0*/  ISETP.GT.U32.AND P3, PT, R16, R33, PT ;  /* 0x000000211000720c */ /* 0x000fe40003f64070 */
[C---:B------:R-:W-:Y:S02]  /*21f0*/  IMAD R29, R12.reuse, R21, R29 ;  /* 0x000000150c1d7224 */ /* 0x040fe400078e021d */
[----:B------:R-:W2:Y:S03]  /*2200*/  SHFL.BFLY PT, R21, R6, 0x1, 0x1f ;  /* 0x0c201f0006157f89 */ /* 0x000ea600000e0000 */
[----:B------:R-:W-:-:S06]  /*2210*/  ISETP.GT.U32.AND P1, PT, R12, R29, PT ;  /* 0x0000001d0c00720c */ /* 0x000fcc0003f24070 */
[-C--:B------:R-:W-:Y:S01]  /*2220*/  @!P3 IADD3 R33, PT, PT, R33, -R16.reuse, RZ ;  /* 0x800000102121b210 */ /* 0x080fe20007ffe0ff */
[----:B------:R-:W-:Y:S01]  /*2230*/  @!P3 VIADD R20, R20, 0x1 ;  /* 0x000000011414b836 */ /* 0x000fe20000000000 */
[----:B------:R-:W-:Y:S02]  /*2240*/  ISETP.GE.AND P3, PT, R11, RZ, PT ;  /* 0x000000ff0b00720c */ /* 0x000fe40003f66270 */
[----:B------:R-:W-:-:S03]  /*2250*/  ISETP.GE.U32.AND P2, PT, R33, R16, PT ;  /* 0x000000102100720c */ /* 0x000fc60003f46070 */
[----:B------:R-:W-:Y:S02]  /*2260*/  @!P1 IMAD.IADD R29, R29, 0x1, -R12 ;  /* 0x000000011d1d9824 */ /* 0x000fe400078e0a0c */
[----:B------:R-:W-:Y:S01]  /*2270*/  @!P1 VIADD R22, R22, 0x1 ;  /* 0x0000000116169836 */ /* 0x000fe20000000000 */
[----:B------:R-:W-:Y:S02]  /*2280*/  ISETP.NE.AND P1, PT, R17, RZ, PT ;  /* 0x000000ff1100720c */ /* 0x000fe40003f25270 */
[----:B------:R-:W-:Y:S02]  /*2290*/  ISETP.GE.U32.AND P4, PT, R29, R12, PT ;  /* 0x0000000c1d00720c */ /* 0x000fe40003f86070 */
[----:B------:R-:W-:Y:S01]  /*22a0*/  SHF.R.S32.HI R29, RZ, 0x1f, R5 ;  /* 0x0000001fff1d7819 */ /* 0x000fe20000011405 */
[----:B--2---:R-:W-:Y:S01]  /*22b0*/  FADD.FTZ R21, R6, R21 ;  /* 0x0000001506157221 */ /* 0x004fe20000010000 */
[----:B0-----:R-:W-:Y:S02]  /*22c0*/  IMAD R6, R3, UR4, RZ ;  /* 0x0000000403067c24 */ /* 0x001fe4000f8e02ff */
[----:B------:R-:W-:-:S02]  /*22d0*/  @P2 VIADD R20, R20, 0x1 ;  /* 0x0000000114142836 */ /* 0x000fc40000000000 */
[----:B------:R-:W-:Y:S01]  /*22e0*/  FSETP.NE.FTZ.AND P2, PT, R21, RZ, PT ;  /* 0x000000ff1500720b */ /* 0x000fe20003f55000 */
[----:B------:R-:W-:Y:S02]  /*22f0*/  IMAD R5, R5, R6, RZ ;  /* 0x0000000605057224 */ /* 0x000fe400078e02ff */
[----:B------:R-:W-:Y:S01]  /*2300*/  @!P0 IMAD.MOV R20, RZ, RZ, -R20 ;  /* 0x000000ffff148224 */ /* 0x000fe200078e0a14 */
[----:B-1----:R-:W-:Y:S02]  /*2310*/  ISETP.NE.AND P0, PT, R15, RZ, PT ;  /* 0x000000ff0f00720c */ /* 0x002fe40003f05270 */
[----:B------:R-:W-:Y:S02]  /*2320*/  @P4 IADD3 R22, PT, PT, R22, 0x1, RZ ;  /* 0x0000000116164810 */ /* 0x000fe40007ffe0ff */
[----:B------:R-:W-:Y:S02]  /*2330*/  ISETP.NE.AND P4, PT, R14, RZ, PT ;  /* 0x000000ff0e00720c */ /* 0x000fe40003f85270 */
[----:B------:R-:W-:Y:S01]  /*2340*/  @!P5 LOP3.LUT R20, RZ, R16, RZ, 0x33, !PT ;  /* 0x00000010ff14d212 */ /* 0x000fe200078e33ff */
[----:B------:R-:W-:Y:S01]  /*2350*/  @!P3 IMAD.MOV R22, RZ, RZ, -R22 ;  /* 0x000000ffff16b224 */ /* 0x000fe200078e0a16 */
[----:B------:R-:W-:Y:S01]  /*2360*/  @!P1 LOP3.LUT R22, RZ, R17, RZ, 0x33, !PT ;  /* 0x00000011ff169212 */ /* 0x000fe200078e33ff */
[----:B------:R-:W0:Y:S01]  /*2370*/  @P2 MUFU.LG2 R21, R21 ;  /* 0x0000001500152308 */ /* 0x000e220000000c00 */
[----:B------:R-:W-:-:S02]  /*2380*/  LOP3.LUT P1, RZ, R4, 0x38f, RZ, 0xc0, !PT ;  /* 0x0000038f04ff7812 */ /* 0x000fc4000782c0ff */
[----:B------:R-:W-:Y:S02]  /*2390*/  SEL R11, R3, 0x1, !P0 ;  /* 0x00000001030b7807 */ /* 0x000fe40004000000 */
[----:B------:R-:W-:Y:S02]  /*23a0*/  SEL R12, RZ, 0x1, !P4 ;  /* 0x00000001ff0c7807 */ /* 0x000fe40006000000 */
[----:B------:R-:W-:Y:S01]  /*23b0*/  ISETP.LT.U32.AND P0, PT, R18, R20, PT ;  /* 0x000000141200720c */ /* 0x000fe20003f01070 */
[----:B------:R-:W-:Y:S01]  /*23c0*/  IMAD R11, R22, R11, RZ ;  /* 0x0000000b160b7224 */ /* 0x000fe200078e02ff */
[----:B------:R-:W-:Y:S01]  /*23d0*/  SHF.R.S32.HI R15, RZ, 0x1f, R20 ;  /* 0x0000001fff0f7819 */ /* 0x000fe20000011414 */
[----:B------:R-:W-:Y:S01]  /*23e0*/  IMAD.MOV.U32 R22, RZ, RZ, 0x7f800000 ;  /* 0x7f800000ff167424 */ /* 0x000fe200078e00ff */
[----:B------:R-:W-:Y:S02]  /*23f0*/  LOP3.LUT R12, R29, R12, RZ, 0xfc, !PT ;  /* 0x0000000c1d0c7212 */ /* 0x000fe400078efcff */
[----:B------:R-:W-:-:S03]  /*2400*/  ISETP.LT.AND.EX P0, PT, R19, R15, PT, P0 ;  /* 0x0000000f1300720c */ /* 0x000fc60003f01300 */
[----:B------:R-:W-:Y:S01]  /*2410*/  IMAD R3, R12, R11, RZ ;  /* 0x0000000b0c037224 */ /* 0x000fe200078e02ff */
[----:B------:R-:W-:Y:S01]  /*2420*/  SEL R6, R18, R20, P0 ;  /* 0x0000001412067207 */ /* 0x000fe20000000000 */
[----:B0-----:R-:W-:Y:S01]  /*2430*/  @P2 FFMA.FTZ R22, R21, 0.69314718246459960938, R2 ;  /* 0x3f31721815162823 */ /* 0x001fe20000010002 */
[----:B------:R-:W-:Y:S07]  /*2440*/  @P1 BRA `(.L_x_52) ;  /* 0x00000010008c1947 */ /* 0x000fee0003800000 */
        /* <DEDUP_REMOVED lines=50> */
.L_x_54:
[----:B------:R-:W-:Y:S01]  /*2770*/  IMAD.MOV.U32 R26, RZ, RZ, R2 ;  /* 0x000000ffff1a7224 */ /* 0x000fe200078e0002 */
[----:B------:R-:W-:Y:S01]  /*2780*/  MOV R19, RZ ;  /* 0x000000ff00137202 */ /* 0x000fe20000000f00 */
[----:B------:R-:W-:Y:S01]  /*2790*/  IMAD.MOV.U32 R18, RZ, RZ, R32 ;  /* 0x000000ffff127224 */ /* 0x000fe200078e0020 */
[----:B------:R-:W-:Y:S02]  /*27a0*/  MOV R14, 0x27c0 ;  /* 0x000027c0000e7802 */ /* 0x000fe40000000f00 */
[----:B------:R-:W-:Y:S05]  /*27b0*/  CALL.REL.NOINC `($__internal_1_$__cuda_sm20_div_s64) ;  /* 0x0000001c00807944 */ /* 0x000fea0003c00000 */
[----:B------:R-:W-:Y:S02]  /*27c0*/  IADD3 R15, PT, PT, -R12, RZ, RZ ;  /* 0x000000ff0c0f7210 */ /* 0x000fe40007ffe1ff */
[----:B------:R-:W-:-:S03]  /*27d0*/  MOV R33, R11 ;  /* 0x0000000b00217202 */ /* 0x000fc60000000f00 */
[----:B------:R-:W-:Y:S01]  /*27e0*/  IMAD R14, R32, R15, R2 ;  /* 0x0000000f200e7224 */ /* 0x000fe200078e0202 */
[----:B------:R-:W-:-:S07]  /*27f0*/  MOV R32, R12 ;  /* 0x0000000c00207202 */ /* 0x000fce0000000f00 */
.L_x_55:
        /* <DEDUP_REMOVED lines=59> */
.L_x_57:
[----:B------:R-:W-:Y:S01]  /*2bb0*/  IMAD.MOV.U32 R26, RZ, RZ, R32 ;  /* 0x000000ffff1a7224 */ /* 0x000fe200078e0020 */
[----:B------:R-:W-:Y:S01]  /*2bc0*/  MOV R19, R33 ;  /* 0x0000002100137202 */ /* 0x000fe20000000f00 */
[----:B------:R-:W-:Y:S01]  /*2bd0*/  IMAD.MOV.U32 R18, RZ, RZ, R30 ;  /* 0x000000ffff127224 */ /* 0x000fe200078e001e */
[----:B------:R-:W-:Y:S02]  /*2be0*/  MOV R14, 0x2c00 ;  /* 0x00002c00000e7802 */ /* 0x000fe40000000f00 */
[----:B------:R-:W-:Y:S05]  /*2bf0*/  CALL.REL.NOINC `($__internal_1_$__cuda_sm20_div_s64) ;  /* 0x0000001800707944 */ /* 0x000fea0003c00000 */
[----:B------:R-:W-:-:S05]  /*2c00*/  IADD3 R31, PT, PT, -R12, RZ, RZ ;  /* 0x000000ff0c1f7210 */ /* 0x000fca0007ffe1ff */
[----:B------:R-:W-:Y:S02]  /*2c10*/  IMAD R31, R31, R30, R32 ;  /* 0x0000001e1f1f7224 */ /* 0x000fe400078e0220 */
.L_x_58:
[----:B------:R-:W-:Y:S05]  /*2c20*/  BSYNC.RECONVERGENT B0 ;  /* 0x0000000000007941 */ /* 0x000fea0003800200 */
.L_x_56:
[----:B------:R-:W-:Y:S01]  /*2c30*/  IABS R18, R8 ;  /* 0x0000000800127213 */ /* 0x000fe20000000000 */
[----:B------:R-:W0:Y:S01]  /*2c40*/  LDCU.U8 UR10, c[0x0][0x549] ;  /* 0x0000a920ff0a77ac */ /* 0x000e220008000000 */
[----:B------:R-:W-:Y:S02]  /*2c50*/  IABS R26, R10 ;  /* 0x0000000a001a7213 */ /* 0x000fe40000000000 */
[----:B------:R-:W1:Y:S01]  /*2c60*/  I2F.U32.RP R16, R18 ;  /* 0x0000001200107306 */ /* 0x000e620000209000 */
[----:B------:R-:W-:Y:S01]  /*2c70*/  IABS R11, R17 ;  /* 0x00000011000b7213 */ /* 0x000fe20000000000 */
[----:B------:R-:W2:Y:S06]  /*2c80*/  LDCU.64 UR4, c[0x0][0x430] ;  /* 0x00008600ff0477ac */ /* 0x000eac0008000a00 */
[----:B------:R-:W3:Y:S01]  /*2c90*/  I2F.U32.RP R28, R26 ;  /* 0x0000001a001c7306 */ /* 0x000ee20000209000 */
[----:B0-----:R-:W-:-:S07]  /*2ca0*/  UISETP.NE.AND UP0, UPT, UR10, URZ, UPT ;  /* 0x000000ff0a00728c */ /* 0x001fce000bf05270 */
[----:B-1----:R-:W0:Y:S01]  /*2cb0*/  MUFU.RCP R15, R16 ;  /* 0x00000010000f7308 */ /* 0x002e220000001000 */
[----:B--2---:R-:W-:Y:S02]  /*2cc0*/  USEL UR10, UR5, 0x1, !UP0 ;  /* 0x00000001050a7887 */ /* 0x004fe4000c000000 */
[----:B------:R-:W-:-:S05]  /*2cd0*/  USEL UR11, UR4, 0x1, UP0 ;  /* 0x00000001040b7887 */ /* 0x000fca0008000000 */
[----:B---3--:R-:W1:Y:S01]  /*2ce0*/  MUFU.RCP R20, R28 ;  /* 0x0000001c00147308 */ /* 0x008e620000001000 */
[----:B------:R-:W-:Y:S02]  /*2cf0*/  UIMAD UR4, UR5, UR4, URZ ;  /* 0x00000004050472a4 */ /* 0x000fe4000f8e02ff */
[----:B------:R-:W-:-:S05]  /*2d00*/  UIMAD UR5, UR11, UR5, URZ ;  /* 0x000000050b0572a4 */ /* 0x000fca000f8e02ff */
[----:B------:R-:W-:Y:S01]  /*2d10*/  I2F.U32.RP R14, R11 ;  /* 0x0000000b000e7306 */ /* 0x000fe20000209000 */
[----:B0-----:R-:W-:Y:S01]  /*2d20*/  VIADD R15, R15, 0xffffffe ;  /* 0x0ffffffe0f0f7836 */ /* 0x001fe20000000000 */
[----:B------:R-:W-:-:S06]  /*2d30*/  IABS R16, R12 ;  /* 0x0000000c00107213 */ /* 0x000fcc0000000000 */
[----:B------:R-:W0:Y:S01]  /*2d40*/  F2I.FTZ.U32.TRUNC.NTZ R15, R15 ;  /* 0x0000000f000f7305 */ /* 0x000e22000021f000 */
[----:B-1----:R-:W-:-:S07]  /*2d50*/  VIADD R20, R20, 0xffffffe ;  /* 0x0ffffffe14147836 */ /* 0x002fce0000000000 */
[----:B------:R-:W1:Y:S01]  /*2d60*/  F2I.FTZ.U32.TRUNC.NTZ R21, R20 ;  /* 0x0000001400157305 */ /* 0x000e62000021f000 */
[----:B0-----:R-:W-:-:S07]  /*2d70*/  IADD3 R29, PT, PT, RZ, -R15, RZ ;  /* 0x8000000fff1d7210 */ /* 0x001fce0007ffe0ff */
[----:B------:R0:W2:Y:S01]  /*2d80*/  MUFU.RCP R34, R14 ;  /* 0x0000000e00227308 */ /* 0x0000a20000001000 */
[----:B------:R-:W-:Y:S02]  /*2d90*/  IMAD R29, R29, R18, RZ ;  /* 0x000000121d1d7224 */ /* 0x000fe400078e02ff */
[----:B-1----:R-:W-:Y:S02]  /*2da0*/  IMAD.MOV R19, RZ, RZ, -R21 ;  /* 0x000000ffff137224 */ /* 0x002fe400078e0a15 */
[----:B------:R-:W-:Y:S02]  /*2db0*/  IMAD.MOV.U32 R20, RZ, RZ, RZ ;  /* 0x000000ffff147224 */ /* 0x000fe400078e00ff */
[----:B------:R-:W-:Y:S01]  /*2dc0*/  IMAD R32, R19, R26, RZ ;  /* 0x0000001a13207224 */ /* 0x000fe200078e02ff */
[----:B------:R-:W-:-:S03]  /*2dd0*/  IABS R19, R9 ;  /* 0x0000000900137213 */ /* 0x000fc60000000000 */
[----:B------:R-:W-:Y:S01]  /*2de0*/  IMAD.HI.U32 R32, R21, R32, R20 ;  /* 0x0000002015207227 */ /* 0x000fe200078e0014 */
[----:B------:R-:W1:Y:S01]  /*2df0*/  I2F.U32.RP R30, R19 ;  /* 0x00000013001e7306 */ /* 0x000e620000209000 */
[----:B------:R-:W-:Y:S02]  /*2e00*/  IABS R21, R31 ;  /* 0x0000001f00157213 */ /* 0x000fe40000000000 */
[----:B0-----:R-:W-:Y:S02]  /*2e10*/  HFMA2 R14, -RZ, RZ, 0, 0 ;  /* 0x00000000ff0e7431 */ /* 0x001fe400000001ff */
[----:B--2---:R-:W-:Y:S01]  /*2e20*/  VIADD R34, R34, 0xffffffe ;  /* 0x0ffffffe22227836 */ /* 0x004fe20000000000 */
[----:B------:R-:W-:Y:S01]  /*2e30*/  IABS R20, R10 ;  /* 0x0000000a00147213 */ /* 0x000fe20000000000 */
[----:B------:R-:W-:Y:S02]  /*2e40*/  IMAD.HI.U32 R32, R32, R21, RZ ;  /* 0x0000001520207227 */ /* 0x000fe400078e00ff */
[----:B------:R0:W2:Y:S02]  /*2e50*/  F2I.FTZ.U32.TRUNC.NTZ R35, R34 ;  /* 0x0000002200237305 */ /* 0x0000a4000021f000 */
[----:B------:R-:W-:Y:S01]  /*2e60*/  IMAD.HI.U32 R29, R15, R29, R14 ;  /* 0x0000001d0f1d7227 */ /* 0x000fe200078e000e */
[----:B------:R-:W-:-:S02]  /*2e70*/  IABS R14, R6 ;  /* 0x00000006000e7213 */ /* 0x000fc40000000000 */
[----:B------:R-:W-:Y:S01]  /*2e80*/  IABS R15, R8 ;  /* 0x00000008000f7213 */ /* 0x000fe20000000000 */
[----:B------:R-:W-:Y:S02]  /*2e90*/  IMAD.MOV R20, RZ, RZ, -R20 ;  /* 0x000000ffff147224 */ /* 0x000fe400078e0a14 */
[----:B------:R-:W3:Y:S01]  /*2ea0*/  I2F.U32.RP R28, R14 ;  /* 0x0000000e001c7306 */ /* 0x000ee20000209000 */
[----:B------:R-:W-:-:S04]  /*2eb0*/  IMAD.HI.U32 R29, R29, R16, RZ ;  /* 0x000000101d1d7227 */ /* 0x000fc800078e00ff */
[----:B------:R-:W-:Y:S02]  /*2ec0*/  IMAD R21, R32, R20, R21 ;  /* 0x0000001420157224 */ /* 0x000fe400078e0215 */
[----:B------:R-:W-:Y:S01]  /*2ed0*/  IMAD.MOV R15, RZ, RZ, -R15 ;  /* 0x000000ffff0f7224 */ /* 0x000fe200078e0a0f */
[----:B-1----:R-:W1:Y:S01]  /*2ee0*/  MUFU.RCP R30, R30 ;  /* 0x0000001e001e7308 */ /* 0x002e620000001000 */
[----:B0-----:R-:W-:Y:S01]  /*2ef0*/  IMAD.MOV.U32 R34, RZ, RZ, RZ ;  /* 0x000000ffff227224 */ /* 0x001fe200078e00ff */
[----:B------:R-:W-:Y:S01]  /*2f00*/  ISETP.GT.U32.AND P4, PT, R26, R21, PT ;  /* 0x000000151a00720c */ /* 0x000fe20003f84070 */
[----:B------:R-:W-:Y:S01]  /*2f10*/  IMAD R33, R29, R15, R16 ;  /* 0x0000000f1d217224 */ /* 0x000fe200078e0210 */
[----:B--2---:R-:W-:Y:S02]  /*2f20*/  IADD3 R15, PT, PT, RZ, -R35, RZ ;  /* 0x80000023ff0f7210 */ /* 0x004fe40007ffe0ff */
[----:B------:R-:W-:Y:S02]  /*2f30*/  IABS R16, R17 ;  /* 0x0000001100107213 */ /* 0x000fe40000000000 */
[----:B---3--:R-:W0:Y:S01]  /*2f40*/  MUFU.RCP R28, R28 ;  /* 0x0000001c001c7308 */ /* 0x008e220000001000 */
[----:B------:R-:W-:Y:S01]  /*2f50*/  ISETP.GT.U32.AND P2, PT, R18, R33, PT ;  /* 0x000000211200720c */ /* 0x000fe20003f44070 */
[----:B------:R-:W-:-:S02]  /*2f60*/  IMAD R15, R15, R11, RZ ;  /* 0x0000000b0f0f7224 */ /* 0x000fc400078e02ff */
[----:B------:R-:W-:Y:S02]  /*2f70*/  IMAD.MOV R16, RZ, RZ, -R16 ;  /* 0x000000ffff107224 */ /* 0x000fe400078e0a10 */
[----:B------:R-:W-:Y:S01]  /*2f80*/  IMAD.HI.U32 R34, R35, R15, R34 ;  /* 0x0000000f23227227 */ /* 0x000fe200078e0022 */
[----:B------:R-:W-:Y:S02]  /*2f90*/  @!P4 IADD3 R21, PT, PT, R21, -R26, RZ ;  /* 0x8000001a1515c210 */ /* 0x000fe40007ffe0ff */
[----:B------:R-:W-:Y:S01]  /*2fa0*/  IABS R15, R2 ;  /* 0x00000002000f7213 */ /* 0x000fe20000000000 */
[----:B-1----:R-:W-:Y:S01]  /*2fb0*/  VIADD R35, R30, 0xffffffe ;  /* 0x0ffffffe1e237836 */ /* 0x002fe20000000000 */
[----:B------:R-:W-:Y:S02]  /*2fc0*/  ISETP.GE.U32.AND P6, PT, R21, R26, PT ;  /* 0x0000001a1500720c */ /* 0x000fe40003fc6070 */
[----:B------:R-:W-:Y:S01]  /*2fd0*/  @!P4 IADD3 R32, PT, PT, R32, 0x1, RZ ;  /* 0x000000012020c810 */ /* 0x000fe20007ffe0ff */
[----:B------:R-:W-:Y:S01]  /*2fe0*/  IMAD.HI.U32 R21, R34, R15, RZ ;  /* 0x0000000f22157227 */ /* 0x000fe200078e00ff */
[----:B------:R-:W-:Y:S01]  /*2ff0*/  ISETP.NE.AND P4, PT, R10, RZ, PT ;  /* 0x000000ff0a00720c */ /* 0x000fe20003f85270 */
[----:B------:R-:W1:Y:S02]  /*3000*/  F2I.FTZ.U32.TRUNC.NTZ R35, R35 ;  /* 0x0000002300237305 */ /* 0x000e64000021f000 */
[----:B0-----:R-:W-:-:S02]  /*3010*/  VIADD R36, R28, 0xffffffe ;  /* 0x0ffffffe1c247836 */ /* 0x001fc40000000000 */
[----:B------:R-:W-:Y:S02]  /*3020*/  @!P2 IMAD.IADD R33, R33, 0x1, -R18 ;  /* 0x000000012121a824 */ /* 0x000fe400078e0a12 */
[----:B------:R-:W-:Y:S01]  /*3030*/  IMAD R16, R21, R16, R15 ;  /* 0x0000001015107224 */ /* 0x000fe200078e020f */
[----:B------:R-:W-:Y:S01]  /*3040*/  LOP3.LUT R15, R12, R8, RZ, 0x3c, !PT ;  /* 0x000000080c0f7212 */ /* 0x000fe200078e3cff */
[----:B------:R-:W0:Y:S01]  /*3050*/  F2I.FTZ.U32.TRUNC.NTZ R37, R36 ;  /* 0x0000002400257305 */ /* 0x000e22000021f000 */
[----:B------:R-:W-:Y:S01]  /*3060*/  ISETP.GE.U32.AND P5, PT, R33, R18, PT ;  /* 0x000000122100720c */ /* 0x000fe20003fa6070 */
[----:B------:R-:W-:Y:S01]  /*3070*/  @!P2 VIADD R29, R29, 0x1 ;  /* 0x000000011d1da836 */ /* 0x000fe20000000000 */
[----:B------:R-:W-:Y:S01]  /*3080*/  LOP3.LUT R18, R31, R10, RZ, 0x3c, !PT ;  /* 0x0000000a1f127212 */ /* 0x000fe200078e3cff */
[----:B------:R-:W-:Y:S01]  /*3090*/  IMAD.MOV.U32 R34, RZ, RZ, RZ ;  /* 0x000000ffff227224 */ /* 0x000fe200078e00ff */
[----:B------:R-:W-:Y:S02]  /*30a0*/  ISETP.GT.U32.AND P0, PT, R11, R16, PT ;  /* 0x000000100b00720c */ /* 0x000fe40003f04070 */
[----:B------:R-:W-:-:S02]  /*30b0*/  ISETP.GE.AND P1, PT, R15, RZ, PT ;  /* 0x000000ff0f00720c */ /* 0x000fc40003f26270 */
[----:B------:R-:W-:Y:S02]  /*30c0*/  ISETP.GE.AND P3, PT, R18, RZ, PT ;  /* 0x000000ff1200720c */ /* 0x000fe40003f66270 */
[----:B------:R-:W-:Y:S02]  /*30d0*/  ISETP.NE.AND P2, PT, R8, RZ, PT ;  /* 0x000000ff0800720c */ /* 0x000fe40003f45270 */
[----:B-1----:R-:W-:Y:S01]  /*30e0*/  IADD3 R20, PT, PT, RZ, -R35, RZ ;  /* 0x80000023ff147210 */ /* 0x002fe20007ffe0ff */
[----:B------:R-:W-:Y:S01]  /*30f0*/  @P5 VIADD R29, R29, 0x1 ;  /* 0x000000011d1d5836 */ /* 0x000fe20000000000 */
[----:B------:R-:W-:Y:S01]  /*3100*/  @P6 IADD3 R32, PT, PT, R32, 0x1, RZ ;  /* 0x0000000120206810 */ /* 0x000fe20007ffe0ff */
[----:B0-----:R-:W-:Y:S01]  /*3110*/  IMAD.MOV R15, RZ, RZ, -R37 ;  /* 0x000000ffff0f7224 */ /* 0x001fe200078e0a25 */
[----:B------:R-:W-:Y:S01]  /*3120*/  IABS R18, R9 ;  /* 0x0000000900127213 */ /* 0x000fe20000000000 */
[----:B------:R-:W-:Y:S01]  /*3130*/  @!P0 IMAD.IADD R16, R16, 0x1, -R11 ;  /* 0x0000000110108824 */ /* 0x000fe200078e0a0b */
[----:B------:R-:W-:Y:S01]  /*3140*/  ISETP.NE.AND P5, PT, R9, RZ, PT ;  /* 0x000000ff0900720c */ /* 0x000fe20003fa5270 */
[----:B------:R-:W-:Y:S01]  /*3150*/  IMAD.MOV.U32 R36, RZ, RZ, RZ ;  /* 0x000000ffff247224 */ /* 0x000fe200078e00ff */
[----:B------:R-:W-:Y:S01]  /*3160*/  IADD3 R18, PT, PT, RZ, -R18, RZ ;  /* 0x80000012ff127210 */ /* 0x000fe20007ffe0ff */
[----:B------:R-:W-:Y:S01]  /*3170*/  IMAD R15, R15, R14, RZ ;  /* 0x0000000e0f0f7224 */ /* 0x000fe200078e02ff */
[----:B------:R-:W-:Y:S01]  /*3180*/  @!P3 IADD3 R32, PT, PT, -R32, RZ, RZ ;  /* 0x000000ff2020b210 */ /* 0x000fe20007ffe1ff */
[----:B------:R-:W-:Y:S01]  /*3190*/  @!P1 IMAD.MOV R29, RZ, RZ, -R29 ;  /* 0x000000ffff1d9224 */ /* 0x000fe200078e0a1d */
[----:B------:R-:W-:Y:S01]  /*31a0*/  @!P2 LOP3.LUT R29, RZ, R8, RZ, 0x33, !PT ;  /* 0x00000008ff1da212 */ /* 0x000fe200078e33ff */
[----:B------:R-:W-:Y:S01]  /*31b0*/  IMAD R33, R20, R19, RZ ;  /* 0x0000001314217224 */ /* 0x000fe200078e02ff */
[----:B------:R-:W-:Y:S01]  /*31c0*/  @!P4 LOP3.LUT R32, RZ, R10, RZ, 0x33, !PT ;  /* 0x0000000aff20c212 */ /* 0x000fe200078e33ff */
[----:B------:R-:W-:Y:S01]  /*31d0*/  IMAD.HI.U32 R15, R37, R15, R36 ;  /* 0x0000000f250f7227 */ /* 0x000fe200078e0024 */
[----:B------:R-:W-:-:S02]  /*31e0*/  ISETP.GE.U32.AND P4, PT, R16, R11, PT ;  /* 0x0000000b1000720c */ /* 0x000fc40003f86070 */
[----:B------:R-:W-:Y:S01]  /*31f0*/  IABS R11, R6 ;  /* 0x00000006000b7213 */ /* 0x000fe20000000000 */
[----:B------:R-:W-:Y:S01]  /*3200*/  IMAD.HI.U32 R33, R35, R33, R34 ;  /* 0x0000002123217227 */ /* 0x000fe200078e0022 */
[----:B------:R-:W-:Y:S02]  /*3210*/  IABS R16, R29 ;  /* 0x0000001d00107213 */ /* 0x000fe40000000000 */
[----:B------:R-:W-:Y:S01]  /*3220*/  IABS R20, R32 ;  /* 0x0000002000147213 */ /* 0x000fe20000000000 */
[----:B------:R-:W-:Y:S02]  /*3230*/  IMAD.MOV R11, RZ, RZ, -R11 ;  /* 0x000000ffff0b7224 */ /* 0x000fe400078e0a0b */
[----:B------:R-:W-:-:S04]  /*3240*/  IMAD.HI.U32 R15, R15, R16, RZ ;  /* 0x000000100f0f7227 */ /* 0x000fc800078e00ff */
[----:B------:R-:W-:-:S04]  /*3250*/  IMAD.HI.U32 R33, R33, R20, RZ ;  /* 0x0000001421217227 */ /* 0x000fc800078e00ff */
[----:B------:R-:W-:Y:S02]  /*3260*/  IMAD R11, R15, R11, R16 ;  /* 0x0000000b0f0b7224 */ /* 0x000fe400078e0210 */
[----:B------:R-:W-:Y:S01]  /*3270*/  IMAD R20, R33, R18, R20 ;  /* 0x0000001221147224 */ /* 0x000fe200078e0214 */
[----:B------:R-:W-:Y:S01]  /*3280*/  LOP3.LUT R18, R2, R17, RZ, 0x3c, !PT ;  /* 0x0000001102127212 */ /* 0x000fe200078e3cff */
[----:B------:R-:W-:Y:S01]  /*3290*/  @!P0 VIADD R21, R21, 0x1 ;  /* 0x0000000115158836 */ /* 0x000fe20000000000 */
[----:B------:R-:W-:Y:S01]  /*32a0*/  ISETP.GT.U32.AND P1, PT, R14, R11, PT ;  /* 0x0000000b0e00720c */ /* 0x000fe20003f24070 */
[----:B------:R-:W-:Y:S01]  /*32b0*/  IMAD.MOV R16, RZ, RZ, -R32 ;  /* 0x000000ffff107224 */ /* 0x000fe200078e0a20 */
[----:B------:R-:W-:Y:S02]  /*32c0*/  ISETP.GT.U32.AND P3, PT, R19, R20, PT ;  /* 0x000000141300720c */ /* 0x000fe40003f64070 */
[----:B------:R-:W-:Y:S01]  /*32d0*/  ISETP.GE.AND P2, PT, R18, RZ, PT ;  /* 0x000000ff1200720c */ /* 0x000fe20003f46270 */
[----:B------:R-:W-:Y:S01]  /*32e0*/  IMAD R16, R10, R16, R31 ;  /* 0x000000100a107224 */ /* 0x000fe200078e021f */
[----:B------:R-:W-:-:S02]  /*32f0*/  ISETP.NE.AND P0, PT, R17, RZ, PT ;  /* 0x000000ff1100720c */ /* 0x000fc40003f05270 */
[----:B------:R-:W-:Y:S02]  /*3300*/  @P4 IADD3 R21, PT, PT, R21, 0x1, RZ ;  /* 0x0000000115154810 */ /* 0x000fe40007ffe0ff */
[----:B------:R-:W-:-:S03]  /*3310*/  LOP3.LUT R10, R29, R6, RZ, 0x3c, !PT ;  /* 0x000000061d0a7212 */ /* 0x000fc600078e3cff */
[----:B------:R-:W-:Y:S02]  /*3320*/  @!P1 IMAD.IADD R11, R11, 0x1, -R14 ;  /* 0x000000010b0b9824 */ /* 0x000fe400078e0a0e */
[----:B------:R-:W-:Y:S01]  /*3330*/  @!P3 IMAD.IADD R20, R20, 0x1, -R19 ;  /* 0x000000011414b824 */ /* 0x000fe200078e0a13 */
[----:B------:R-:W-:Y:S01]  /*3340*/  @!P3 IADD3 R33, PT, PT, R33, 0x1, RZ ;  /* 0x000000012121b810 */ /* 0x000fe20007ffe0ff */
[----:B------:R-:W-:Y:S01]  /*3350*/  @!P1 VIADD R15, R15, 0x1 ;  /* 0x000000010f0f9836 */ /* 0x000fe20000000000 */
[----:B------:R-:W-:Y:S02]  /*3360*/  ISETP.GE.U32.AND P4, PT, R11, R14, PT ;  /* 0x0000000e0b00720c */ /* 0x000fe40003f86070 */
[----:B------:R-:W-:Y:S02]  /*3370*/  ISETP.GE.U32.AND P6, PT, R20, R19, PT ;  /* 0x000000131400720c */ /* 0x000fe40003fc6070 */
[----:B------:R-:W-:Y:S02]  /*3380*/  LOP3.LUT R11, R32, R9, RZ, 0x3c, !PT ;  /* 0x00000009200b7212 */ /* 0x000fe400078e3cff */
[----:B------:R-:W-:-:S02]  /*3390*/  @!P2 IADD3 R21, PT, PT, -R21, RZ, RZ ;  /* 0x000000ff1515a210 */ /* 0x000fc40007ffe1ff */
[----:B------:R-:W-:Y:S02]  /*33a0*/  ISETP.GE.AND P2, PT, R11, RZ, PT ;  /* 0x000000ff0b00720c */ /* 0x000fe40003f46270 */
[----:B------:R-:W-:Y:S02]  /*33b0*/  @!P0 LOP3.LUT R21, RZ, R17, RZ, 0x33, !PT ;  /* 0x00000011ff158212 */ /* 0x000fe400078e33ff */
[----:B------:R-:W-:Y:S02]  /*33c0*/  ISETP.GE.AND P0, PT, R10, RZ, PT ;  /* 0x000000ff0a00720c */ /* 0x000fe40003f06270 */
[----:B------:R-:W-:Y:S01]  /*33d0*/  ISETP.NE.AND P1, PT, R6, RZ, PT ;  /* 0x000000ff0600720c */ /* 0x000fe20003f25270 */
[----:B------:R-:W-:Y:S01]  /*33e0*/  IMAD.WIDE R18, R21, UR10, RZ ;  /* 0x0000000a15127c25 */ /* 0x000fe2000f8e02ff */
[----:B------:R-:W-:Y:S01]  /*33f0*/  USHF.R.S32.HI UR10, URZ, 0x1f, UR11 ;  /* 0x0000001fff0a7899 */ /* 0x000fe2000801140b */
[----:B------:R-:W-:Y:S02]  /*3400*/  @P4 IADD3 R15, PT, PT, R15, 0x1, RZ ;  /* 0x000000010f0f4810 */ /* 0x000fe40007ffe0ff */
[----:B------:R-:W-:Y:S01]  /*3410*/  @P6 VIADD R33, R33, 0x1 ;  /* 0x0000000121216836 */ /* 0x000fe20000000000 */
[----:B------:R-:W-:Y:S01]  /*3420*/  IADD3 R11, PT, PT, -R29, RZ, RZ ;  /* 0x000000ff1d0b7210 */ /* 0x000fe20007ffe1ff */
[----:B------:R-:W-:-:S02]  /*3430*/  IMAD.MOV R21, RZ, RZ, -R21 ;  /* 0x000000ffff157224 */ /* 0x000fc400078e0a15 */
[----:B------:R-:W-:Y:S01]  /*3440*/  IMAD.WIDE.U32 R18, R0, UR11, R18 ;  /* 0x0000000b00127c25 */ /* 0x000fe2000f8e0012 */
[----:B------:R-:W-:-:S03]  /*3450*/  UIMAD UR11, UR22, UR11, URZ ;  /* 0x0000000b160b72a4 */ /* 0x000fc6000f8e02ff */
[----:B------:R-:W-:Y:S01]  /*3460*/  @!P2 IMAD.MOV R33, RZ, RZ, -R33 ;  /* 0x000000ffff21a224 */ /* 0x000fe200078e0a21 */
[----:B------:R-:W-:Y:S01]  /*3470*/  @!P5 LOP3.LUT R33, RZ, R9, RZ, 0x33, !PT ;  /* 0x00000009ff21d212 */ /* 0x000fe200078e33ff */
[----:B------:R-:W-:Y:S01]  /*3480*/  @!P0 IMAD.MOV R15, RZ, RZ, -R15 ;  /* 0x000000ffff0f8224 */ /* 0x000fe200078e0a0f */
[----:B------:R-:W-:Y:S01]  /*3490*/  @!P1 LOP3.LUT R15, RZ, R6, RZ, 0x33, !PT ;  /* 0x00000006ff0f9212 */ /* 0x000fe200078e33ff */
[----:B------:R-:W-:Y:S01]  /*34a0*/  IMAD R19, R0, UR10, R19 ;  /* 0x0000000a00137c24 */ /* 0x000fe2000f8e0213 */
[----:B------:R-:W-:Y:S01]  /*34b0*/  UIMAD UR10, UR7, UR4, URZ ;  /* 0x00000004070a72a4 */ /* 0x000fe2000f8e02ff */
[----:B------:R-:W-:Y:S01]  /*34c0*/  IMAD R21, R17, R21, R2 ;  /* 0x0000001511157224 */ /* 0x000fe200078e0202 */
[----:B------:R-:W-:Y:S01]  /*34d0*/  IADD3 R0, PT, PT, -R15, RZ, RZ ;  /* 0x000000ff0f007210 */ /* 0x000fe20007ffe1ff */
[----:B------:R-:W-:Y:S02]  /*34e0*/  IMAD.MOV R2, RZ, RZ, -R33 ;  /* 0x000000ffff027224 */ /* 0x000fe400078e0a21 */
[----:B------:R-:W-:-:S04]  /*34f0*/  IMAD.WIDE R18, R21, UR4, R18 ;  /* 0x0000000415127c25 */ /* 0x000fc8000f8e0212 */
[----:B------:R-:W-:Y:S01]  /*3500*/  IMAD.WIDE R16, R16, UR5, RZ ;  /* 0x0000000510107c25 */ /* 0x000fe2000f8e02ff */
[----:B------:R-:W0:Y:S03]  /*3510*/  LDCU.64 UR4, c[0x0][0x420] ;  /* 0x00008400ff0477ac */ /* 0x000e260008000a00 */
[----:B------:R-:W-:-:S04]  /*3520*/  IMAD.WIDE R20, R33, UR6, RZ ;  /* 0x0000000621147c25 */ /* 0x000fc8000f8e02ff */
[----:B------:R-:W-:Y:S02]  /*3530*/  IMAD R11, R8, R11, R12 ;  /* 0x0000000b080b7224 */ /* 0x000fe400078e020c */
[----:B------:R-:W-:Y:S02]  /*3540*/  IMAD R2, R9, R2, R32 ;  /* 0x0000000209027224 */ /* 0x000fe400078e0220 */
[----:B------:R-:W-:Y:S01]  /*3550*/  IMAD R6, R6, R0, R29 ;  /* 0x0000000006067224 */ /* 0x000fe200078e021d */
[----:B------:R-:W-:Y:S01]  /*3560*/  IADD3 R0, P1, P0, R20, R18, R16 ;  /* 0x0000001214007210 */ /* 0x000fe2000783e010 */
[----:B------:R-:W-:-:S03]  /*3570*/  IMAD.WIDE R8, R11, UR11, RZ ;  /* 0x0000000b0b087c25 */ /* 0x000fc6000f8e02ff */
[----:B------:R-:W-:Y:S01]  /*3580*/  IADD3.X R17, PT, PT, R21, R19, R17, P1, P0 ;  /* 0x0000001315117210 */ /* 0x000fe20000fe0411 */
[----:B------:R-:W-:-:S04]  /*3590*/  IMAD.WIDE R10, R2, UR10, RZ ;  /* 0x0000000a020a7c25 */ /* 0x000fc8000f8e02ff */
[----:B------:R-:W-:-:S04]  /*35a0*/  IMAD.WIDE R2, R15, R3, RZ ;  /* 0x000000030f027225 */ /* 0x000fc800078e02ff */
[----:B------:R-:W-:Y:S01]  /*35b0*/  IMAD.WIDE R14, R6, R5, RZ ;  /* 0x00000005060e7225 */ /* 0x000fe200078e02ff */
[----:B------:R-:W-:-:S04]  /*35c0*/  IADD3 R5, P1, P0, R8, R0, R10 ;  /* 0x0000000008057210 */ /* 0x000fc8000783e00a */
[----:B------:R-:W-:Y:S02]  /*35d0*/  IADD3.X R17, PT, PT, R9, R17, R11, P1, P0 ;  /* 0x0000001109117210 */ /* 0x000fe40000fe040b */
[----:B------:R-:W-:-:S04]  /*35e0*/  IADD3 R5, P1, P0, R14, R5, R2 ;  /* 0x000000050e057210 */ /* 0x000fc8000783e002 */
[----:B------:R-:W-:Y:S02]  /*35f0*/  IADD3.X R2, PT, PT, R15, R17, R3, P1, P0 ;  /* 0x000000110f027210 */ /* 0x000fe40000fe0403 */
[----:B0-----:R-:W-:-:S04]  /*3600*/  LEA R8, P0, R5, UR4, 0x2 ;  /* 0x0000000405087c11 */ /* 0x001fc8000f8010ff */
[----:B------:R-:W-:-:S05]  /*3610*/  LEA.HI.X R9, R5, UR5, R2, 0x2, P0 ;  /* 0x0000000505097c11 */ /* 0x000fca00080f1402 */
[----:B------:R0:W-:Y:S01]  /*3620*/  STG.E desc[UR8][R8.64], R22 ;  /* 0x0000001608007986 */ /* 0x0001e2000c101908 */
[----:B------:R-:W-:Y:S05]  /*3630*/  BRA `(.L_x_52) ;  /* 0x0000000000107947 */ /* 0x000fea0003800000 */
.L_x_53:
[----:B------:R-:W0:Y:S01]  /*3640*/  LDC.64 R2, c[0x0][0x420] ;  /* 0x00010800ff027b82 */ /* 0x000e220000000a00 */
[----:B------:R-:W-:-:S05]  /*3650*/  IADD3 R0, PT, PT, R13, UR20, RZ ;  /* 0x000000140d007c10 */ /* 0x000fca000fffe0ff */
[----:B0-----:R-:W-:-:S05]  /*3660*/  IMAD.WIDE.U32 R2, R0, 0x4, R2 ;  /* 0x0000000400027825 */ /* 0x001fca00078e0002 */
[----:B------:R1:W-:Y:S02]  /*3670*/  STG.E desc[UR8][R2.64], R22 ;  /* 0x0000001602007986 */ /* 0x0003e4000c101908 */
.L_x_52:
[----:B------:R-:W-:Y:S05]  /*3680*/  BSYNC.RECONVERGENT B1 ;  /* 0x0000000000017941 */ /* 0x000fea0003800200 */
.L_x_51:
[----:B------:R-:W2:Y:S01]  /*3690*/  LDCU UR11, c[0x0][0x534] ;  /* 0x0000a680ff0b77ac */ /* 0x000ea20008000800 */
[C---:B------:R-:W-:Y:S01]  /*36a0*/  LOP3.LUT R0, R7.reuse, 0x20, RZ, 0xfc, !PT ;  /* 0x0000002007007812 */ /* 0x040fe200078efcff */
[----:B------:R-:W3:Y:S01]  /*36b0*/  S2UR UR6, SR_CgaCtaId ;  /* 0x00000000000679c3 */ /* 0x000ee20000008800 */
[----:B-1----:R-:W-:Y:S01]  /*36c0*/  LOP3.LUT R2, R7, 0x10, RZ, 0xfc, !PT ;  /* 0x0000001007027812 */ /* 0x002fe200078efcff */
[----:B------:R-:W-:Y:S01]  /*36d0*/  UMOV UR4, 0x400 ;  /* 0x0000040000047882 */ /* 0x000fe20000000000 */
[----:B------:R-:W-:Y:S01]  /*36e0*/  IMAD.SHL.U32 R15, R13, 0x4, RZ ;  /* 0x000000040d0f7824 */ /* 0x000fe200078e00ff */
[----:B------:R-:W-:Y:S01]  /*36f0*/  SHF.L.U32 R14, R4, 0x2, RZ ;  /* 0x00000002040e7819 */ /* 0x000fe200000006ff */
[----:B------:R-:W-:-:S03]  /*3700*/  HFMA2 R5, -RZ, RZ, 0, 0 ;  /* 0x00000000ff057431 */ /* 0x000fc600000001ff */
[----:B------:R-:W-:Y:S02]  /*3710*/  LOP3.LUT R14, R14, 0x3c, RZ, 0xc0, !PT ;  /* 0x0000003c0e0e7812 */ /* 0x000fe400078ec0ff */
[----:B--2---:R-:W-:Y:S01]  /*3720*/  ISETP.GE.AND P1, PT, R0, UR11, PT ;  /* 0x0000000b00007c0c */ /* 0x004fe2000bf26270 */
[----:B------:R-:W-:Y:S01]  /*3730*/  UISETP.GE.AND UP0, UPT, UR11, 0x1, UPT ;  /* 0x000000010b00788c */ /* 0x000fe2000bf06270 */
[C---:B------:R-:W-:Y:S02]  /*3740*/  LOP3.LUT R0, R7.reuse, 0x30, RZ, 0xfc, !PT ;  /* 0x0000003007007812 */ /* 0x040fe400078efcff */
[----:B------:R-:W-:Y:S02]  /*3750*/  ISETP.GE.AND P3, PT, R7, UR11, PT ;  /* 0x0000000b07007c0c */ /* 0x000fe4000bf66270 */
[----:B------:R-:W-:Y:S02]  /*3760*/  ISETP.GE.AND P2, PT, R2, UR11, PT ;  /* 0x0000000b02007c0c */ /* 0x000fe4000bf46270 */
[----:B------:R-:W-:Y:S01]  /*3770*/  ISETP.GE.AND P0, PT, R0, UR11, PT ;  /* 0x0000000b00007c0c */ /* 0x000fe2000bf06270 */
[----:B---3--:R-:W-:Y:S01]  /*3780*/  ULEA UR6, UR6, UR4, 0x18 ;  /* 0x0000000406067291 */ /* 0x008fe2000f8ec0ff */
[----:B------:R-:W-:-:S02]  /*3790*/  ISETP.GT.U32.OR P3, PT, R4, 0x7f, P3 ;  /* 0x0000007f0400780c */ /* 0x000fc40001f64470 */
[C---:B------:R-:W-:Y:S02]  /*37a0*/  ISETP.GT.U32.OR P2, PT, R4.reuse, 0x7f, P2 ;  /* 0x0000007f0400780c */ /* 0x040fe40001744470 */
[C---:B------:R-:W-:Y:S01]  /*37b0*/  ISETP.GT.U32.OR P1, PT, R4.reuse, 0x7f, P1 ;  /* 0x0000007f0400780c */ /* 0x040fe20000f24470 */
[----:B------:R-:W-:Y:S01]  /*37c0*/  VIADD R2, R15, UR6 ;  /* 0x000000060f027c36 */ /* 0x000fe20008000000 */
[----:B------:R-:W-:-:S03]  /*37d0*/  ISETP.GT.U32.OR P0, PT, R4, 0x7f, P0 ;  /* 0x0000007f0400780c */ /* 0x000fc60000704470 */
[----:B0-----:R-:W-:Y:S01]  /*37e0*/  IMAD R9, R7, 0x24, R2 ;  /* 0x0000002407097824 */ /* 0x001fe200078e0202 */
[----:B------:R-:W-:-:S03]  /*37f0*/  CS2R R2, SRZ ;  /* 0x0000000000027805 */ /* 0x000fc6000001ff00 */
[C---:B------:R-:W-:Y:S02]  /*3800*/  @!P3 FADD.FTZ R0, -R22.reuse, R27 ;  /* 0x0000001b1600b221 */ /* 0x040fe40000010100 */
[C---:B------:R-:W-:Y:S02]  /*3810*/  @!P2 FADD.FTZ R24, -R22.reuse, R24 ;  /* 0x000000181618a221 */ /* 0x040fe40000010100 */
[----:B------:R-:W-:Y:S01]  /*3820*/  @!P1 FADD.FTZ R25, -R22, R25 ;  /* 0x0000001916199221 */ /* 0x000fe20000010100 */
[----:B------:R-:W-:Y:S01]  /*3830*/  @!P3 FMUL.FTZ R0, R0, 1.4426950216293334961 ;  /* 0x3fb8aa3b0000b820 */ /* 0x000fe20000410000 */
[----:B------:R-:W-:Y:S01]  /*3840*/  @!P0 FADD.FTZ R22, -R22, R23 ;  /* 0x0000001716168221 */ /* 0x000fe20000010100 */
[----:B------:R-:W-:Y:S01]  /*3850*/  @!P2 FMUL.FTZ R24, R24, 1.4426950216293334961 ;  /* 0x3fb8aa3b1818a820 */ /* 0x000fe20000410000 */
[----:B------:R-:W-:Y:S01]  /*3860*/  @!P1 FMUL.FTZ R25, R25, 1.4426950216293334961 ;  /* 0x3fb8aa3b19199820 */ /* 0x000fe20000410000 */
[----:B------:R-:W0:Y:S01]  /*3870*/  @!P3 MUFU.EX2 R6, R0 ;  /* 0x000000000006b308 */ /* 0x000e220000000800 */
[----:B------:R-:W-:-:S03]  /*3880*/  @!P0 FMUL.FTZ R22, R22, 1.4426950216293334961 ;  /* 0x3fb8aa3b16168820 */ /* 0x000fc60000410000 */
[----:B------:R-:W1:Y:S04]  /*3890*/  @!P2 MUFU.EX2 R24, R24 ;  /* 0x000000180018a308 */ /* 0x000e680000000800 */
[----:B------:R-:W2:Y:S04]  /*38a0*/  @!P1 MUFU.EX2 R25, R25 ;  /* 0x0000001900199308 */ /* 0x000ea80000000800 */
[----:B------:R-:W3:Y:S01]  /*38b0*/  @!P0 MUFU.EX2 R22, R22 ;  /* 0x0000001600168308 */ /* 0x000ee20000000800 */
[----:B0-----:R0:W-:Y:S01]  /*38c0*/  @!P3 STS [R9], R6 ;  /* 0x000000060900b388 */ /* 0x0011e20000000800 */
[----:B------:R-:W-:-:S03]  /*38d0*/  IMAD.MOV.U32 R0, RZ, RZ, RZ ;  /* 0x000000ffff007224 */ /* 0x000fc600078e00ff */
[----:B-1----:R0:W-:Y:S04]  /*38e0*/  @!P2 STS [R9+0x240], R24 ;  /* 0x000240180900a388 */ /* 0x0021e80000000800 */
[----:B--2---:R0:W-:Y:S04]  /*38f0*/  @!P1 STS [R9+0x480], R25 ;  /* 0x0004801909009388 */ /* 0x0041e80000000800 */
[----:B---3--:R0:W-:Y:S01]  /*3900*/  @!P0 STS [R9+0x6c0], R22 ;  /* 0x0006c01609008388 */ /* 0x0081e20000000800 */
[----:B------:R-:W-:Y:S06]  /*3910*/  BAR.SYNC.DEFER_BLOCKING 0x0 ;  /* 0x0000000000007b1d */ /* 0x000fec0000010000 */
[----:B------:R-:W-:Y:S05]  /*3920*/  BRA.U !UP0, `(.L_x_59) ;  /* 0x0000000508d87547 */ /* 0x000fea000b800000 */
[----:B------:R-:W1:Y:S01]  /*3930*/  LDCU UR12, c[0x0][0x44c] ;  /* 0x00008980ff0c77ac */ /* 0x000e620008000800 */
[----:B------:R-:W-:Y:S01]  /*3940*/  LOP3.LUT R0, R7, 0x3f0, R4, 0xf8, !PT ;  /* 0x000003f007007812 */ /* 0x000fe200078ef804 */
[----:B------:R-:W-:Y:S01]  /*3950*/  IMAD.MOV.U32 R18, RZ, RZ, RZ ;  /* 0x000000ffff127224 */ /* 0x000fe200078e00ff */
[----:B------:R-:W-:Y:S01]  /*3960*/  CS2R R10, SRZ ;  /* 0x00000000000a7805 */ /* 0x000fe2000001ff00 */
[----:B------:R-:W2:Y:S01]  /*3970*/  LDCU.64 UR4, c[0x0][0x3f8] ;  /* 0x00007f00ff0477ac */ /* 0x000ea20008000a00 */
[----:B0-----:R-:W-:Y:S01]  /*3980*/  CS2R R8, SRZ ;  /* 0x0000000000087805 */ /* 0x001fe2000001ff00 */
[----:B------:R-:W-:Y:S02]  /*3990*/  UISETP.GE.U32.AND UP0, UPT, UR11, 0x4, UPT ;  /* 0x000000040b00788c */ /* 0x000fe4000bf06070 */
[----:B-1----:R-:W-:Y:S02]  /*39a0*/  UIMAD UR7, UR20, UR12, URZ ;  /* 0x0000000c140772a4 */ /* 0x002fe4000f8e02ff */
[----:B------:R-:W-:-:S04]  /*39b0*/  UIMAD UR12, UR21, UR12, URZ ;  /* 0x0000000c150c72a4 */ /* 0x000fc8000f8e02ff */
[----:B------:R-:W-:Y:S01]  /*39c0*/  IMAD.U32 R17, RZ, RZ, UR7 ;  /* 0x00000007ff117e24 */ /* 0x000fe2000f8e00ff */
[----:B------:R-:W-:Y:S01]  /*39d0*/  LEA R0, P0, R0, UR7, 0x2 ;  /* 0x0000000700007c11 */ /* 0x000fe2000f8010ff */
[----:B------:R-:W-:-:S03]  /*39e0*/  UIADD3 UR7, UPT, UPT, UR21, -UR20, URZ ;  /* 0x8000001415077290 */ /* 0x000fc6000fffe0ff */
[----:B------:R-:W-:Y:S02]  /*39f0*/  LEA.HI.X.SX32 R17, R17, RZ, 0x1, P0 ;  /* 0x000000ff11117211 */ /* 0x000fe400000f0eff */
[----:B--2---:R-:W-:Y:S01]  /*3a00*/  LEA R16, P0, R0, UR4, 0x2 ;  /* 0x0000000400107c11 */ /* 0x004fe2000f8010ff */
[----:B------:R-:W-:-:S03]  /*3a10*/  ULOP3.LUT UR4, UR11, 0x3, URZ, 0xc0, !UPT ;  /* 0x000000030b047892 */ /* 0x000fc6000f8ec0ff */
[----:B------:R-:W-:Y:S01]  /*3a20*/  LEA.HI.X R17, R0, UR5, R17, 0x2, P0 ;  /* 0x0000000500117c11 */ /* 0x000fe200080f1411 */
[----:B------:R-:W-:Y:S01]  /*3a30*/  IMAD.MOV.U32 R0, RZ, RZ, RZ ;  /* 0x000000ffff007224 */ /* 0x000fe200078e00ff */
[----:B------:R-:W-:Y:S07]  /*3a40*/  BRA.U !UP0, `(.L_x_60) ;  /* 0x0000000508287547 */ /* 0x000fee000b800000 */
[----:B------:R-:W-:Y:S01]  /*3a50*/  ULOP3.LUT UR11, UR11, 0x7ffffffc, URZ, 0xc0, !UPT ;  /* 0x7ffffffc0b0b7892 */ /* 0x000fe2000f8ec0ff */
[----:B------:R-:W-:Y:S01]  /*3a60*/  IMAD.U32 R4, RZ, RZ, UR6 ;  /* 0x00000006ff047e24 */ /* 0x000fe2000f8e00ff */
[----:B------:R-:W-:Y:S01]  /*3a70*/  ISETP.GE.AND P2, PT, R13, UR7, PT ;  /* 0x000000070d007c0c */ /* 0x000fe2000bf46270 */
[----:B------:R-:W-:Y:S01]  /*3a80*/  IMAD.MOV.U32 R0, RZ, RZ, RZ ;  /* 0x000000ffff007224 */ /* 0x000fe200078e00ff */
[----:B------:R-:W-:Y:S02]  /*3a90*/  CS2R R2, SRZ ;  /* 0x0000000000027805 */ /* 0x000fe4000001ff00 */
[----:B------:R-:W-:Y:S01]  /*3aa0*/  MOV R5, RZ ;  /* 0x000000ff00057202 */ /* 0x000fe20000000f00 */
[----:B------:R-:W-:Y:S01]  /*3ab0*/  IMAD.U32 R18, RZ, RZ, UR11 ;  /* 0x0000000bff127e24 */ /* 0x000fe2000f8e00ff */
[----:B------:R-:W-:Y:S01]  /*3ac0*/  IADD3 R7, PT, PT, R15, 0x48, R4 ;  /* 0x000000480f077810 */ /* 0x000fe20007ffe004 */
[----:B------:R-:W-:Y:S02]  /*3ad0*/  UIMAD.WIDE UR24, UR12, 0x10, URZ ;  /* 0x000000100c1878a5 */ /* 0x000fe4000f8e02ff */
[----:B------:R-:W-:-:S02]  /*3ae0*/  UIMAD.WIDE UR18, UR12, 0xc, URZ ;  /* 0x0000000c0c1278a5 */ /* 0x000fc4000f8e02ff */
[----:B------:R-:W-:Y:S01]  /*3af0*/  UIMAD.WIDE UR16, UR12, 0x8, URZ ;  /* 0x000000080c1078a5 */ /* 0x000fe2000f8e02ff */
[----:B------:R-:W0:Y:S01]  /*3b00*/  LDCU UR5, c[0x0][0x440] ;  /* 0x00008800ff0577ac */ /* 0x000e220008000800 */
[----:B------:R-:W-:Y:S02]  /*3b10*/  UIMAD.WIDE UR14, UR12, 0x4, URZ ;  /* 0x000000040c0e78a5 */ /* 0x000fe4000f8e02ff */
[----:B------:R-:W-:-:S12]  /*3b20*/  UIADD3 UR10, UPT, UPT, -UR11, URZ, URZ ;  /* 0x000000ff0b0a7290 */ /* 0x000fd8000fffe1ff */
.L_x_69:
[----:B--2---:R1:W2:Y:S01]  /*3b30*/  LDS R4, [R7+-0x48] ;  /* 0xffffb80007047984 */ /* 0x0042a20000000800 */
[----:B------:R-:W-:Y:S03]  /*3b40*/  BSSY.RECONVERGENT B0, `(.L_x_61) ;  /* 0x0000008000007945 */ /* 0x000fe60003800200 */
[----:B---3--:R1:W3:Y:S04]  /*3b50*/  LDS R6, [R7+-0x24] ;  /* 0xffffdc0007067984 */ /* 0x0082e80000000800 */
[----:B------:R1:W4:Y:S01]  /*3b60*/  LDS R12, [R7] ;  /* 0x00000000070c7984 */ /* 0x0003220000000800 */
[----:B0-----:R-:W-:Y:S05]  /*3b70*/  @P2 BRA `(.L_x_62) ;  /* 0x0000000000102947 */ /* 0x001fea0003800000 */
[----:B0-----:R-:W-:Y:S02]  /*3b80*/  ISETP.GE.AND P0, PT, R14, UR5, PT ;  /* 0x000000050e007c0c */ /* 0x001fe4000bf06270 */
[----:B------:R-:W-:Y:S02]  /*3b90*/  CS2R R10, SRZ ;  /* 0x00000000000a7805 */ /* 0x000fe4000001ff00 */
[----:B------:R-:W-:Y:S09]  /*3ba0*/  CS2R R8, SRZ ;  /* 0x0000000000087805 */ /* 0x000ff2000001ff00 */
[----:B------:R0:W5:Y:S02]  /*3bb0*/  @!P0 LDG.E.128 R8, desc[UR8][R16.64] ;  /* 0x0000000810088981 */ /* 0x000164000c1e1d00 */
.L_x_62:
[----:B0-----:R-:W-:Y:S05]  /*3bc0*/  BSYNC.RECONVERGENT B0 ;  /* 0x0000000000007941 */ /* 0x001fea0003800200 */
.L_x_61:
        /* <DEDUP_REMOVED lines=9> */
[----:B------:R-:W-:Y:S04]  /*3c60*/  @!P0 IADD3 R20, P1, PT, R16, UR14, RZ ;  /* 0x0000000e10148c10 */ /* 0x000fe8000ff3e0ff */
[----:B------:R-:W-:Y:S05]  /*3c70*/  @!P0 IADD3.X R21, PT, PT, R17, UR15, RZ, P1, !PT ;  /* 0x0000000f11158c10 */ /* 0x000fea0008ffe4ff */
[----:B------:R0:W5:Y:S04]  /*3c80*/  @!P0 LDG.E.128 R8, desc[UR8][R20.64] ;  /* 0x0000000814088981 */ /* 0x000168000c1e1d00 */
.L_x_64:
[----:B------:R-:W-:Y:S05]  /*3c90*/  BSYNC.RECONVERGENT B0 ;  /* 0x0000000000007941 */ /* 0x000fea0003800200 */
.L_x_63:
        /* <DEDUP_REMOVED lines=9> */
[----:B0-----:R-:W-:Y:S04]  /*3d30*/  @!P0 IADD3 R20, P1, PT, R16, UR16, RZ ;  /* 0x0000001010148c10 */ /* 0x001fe8000ff3e0ff */
[----:B------:R-:W-:Y:S05]  /*3d40*/  @!P0 IADD3.X R21, PT, PT, R17, UR17, RZ, P1, !PT ;  /* 0x0000001111158c10 */ /* 0x000fea0008ffe4ff */
[----:B------:R2:W5:Y:S04]  /*3d50*/  @!P0 LDG.E.128 R8, desc[UR8][R20.64] ;  /* 0x0000000814088981 */ /* 0x000568000c1e1d00 */
.L_x_66:
[----:B------:R-:W-:Y:S05]  /*3d60*/  BSYNC.RECONVERGENT B0 ;  /* 0x0000000000007941 */ /* 0x000fea0003800200 */
.L_x_65:
[C---:B----45:R-:W-:Y:S01]  /*3d70*/  FFMA.FTZ R5, R12.reuse, R8, R5 ;  /* 0x000000080c057223 */ /* 0x070fe20000010005 */
        /* <DEDUP_REMOVED lines=8> */
[----:B0-2---:R-:W-:Y:S04]  /*3e00*/  @!P0 IADD3 R20, P1, PT, R16, UR18, RZ ;  /* 0x0000001210148c10 */ /* 0x005fe8000ff3e0ff */
[----:B------:R-:W-:Y:S05]  /*3e10*/  @!P0 IADD3.X R21, PT, PT, R17, UR19, RZ, P1, !PT ;  /* 0x0000001311158c10 */ /* 0x000fea0008ffe4ff */
[----:B------:R3:W5:Y:S04]  /*3e20*/  @!P0 LDG.E.128 R8, desc[UR8][R20.64] ;  /* 0x0000000814088981 */ /* 0x000768000c1e1d00 */
.L_x_68:
[----:B------:R-:W-:Y:S05]  /*3e30*/  BSYNC.RECONVERGENT B0 ;  /* 0x0000000000007941 */ /* 0x000fea0003800200 */
.L_x_67:
[----:B------:R-:W-:Y:S01]  /*3e40*/  IADD3 R16, P0, PT, R16, UR24, RZ ;  /* 0x0000001810107c10 */ /* 0x000fe2000ff1e0ff */
[----:B------:R1:W4:Y:S01]  /*3e50*/  LDS R4, [R7+0x24] ;  /* 0x0000240007047984 */ /* 0x0003220000000800 */
[----:B------:R-:W-:Y:S02]  /*3e60*/  UIADD3 UR10, UPT, UPT, UR10, 0x4, URZ ;  /* 0x000000040a0a7890 */ /* 0x000fe4000fffe0ff */
[----:B------:R-:W-:Y:S02]  /*3e70*/  IADD3.X R17, PT, PT, R17, UR25, RZ, P0, !PT ;  /* 0x0000001911117c10 */ /* 0x000fe400087fe4ff */
[----:B------:R-:W-:Y:S01]  /*3e80*/  UISETP.NE.AND UP0, UPT, UR10, URZ, UPT ;  /* 0x000000ff0a00728c */ /* 0x000fe2000bf05270 */
[----:B-1----:R-:W-:Y:S01]  /*3e90*/  IADD3 R7, PT, PT, R7, 0x90, RZ ;  /* 0x0000009007077810 */ /* 0x002fe20007ffe0ff */
[C---:B----45:R-:W-:Y:S01]  /*3ea0*/  FFMA.FTZ R5, R4.reuse, R8, R5 ;  /* 0x0000000804057223 */ /* 0x070fe20000010005 */
[C---:B------:R-:W-:Y:S01]  /*3eb0*/  FFMA.FTZ R2, R4.reuse, R9, R2 ;  /* 0x0000000904027223 */ /* 0x040fe20000010002 */
[C---:B------:R-:W-:Y:S01]  /*3ec0*/  FFMA.FTZ R3, R4.reuse, R10, R3 ;  /* 0x0000000a04037223 */ /* 0x040fe20000010003 */
[----:B------:R-:W-:Y:S04]  /*3ed0*/  FFMA.FTZ R0, R4, R11, R0 ;  /* 0x0000000b04007223 */ /* 0x000fe80000010000 */
[----:B------:R-:W-:Y:S05]  /*3ee0*/  BRA.U UP0, `(.L_x_69) ;  /* 0xfffffffd00107547 */ /* 0x000fea000b83ffff */
.L_x_60:
[----:B------:R-:W-:-:S09]  /*3ef0*/  UISETP.NE.AND UP0, UPT, UR4, URZ, UPT ;  /* 0x000000ff0400728c */ /* 0x000fd2000bf05270 */
[----:B------:R-:W-:Y:S05]  /*3f00*/  BRA.U !UP0, `(.L_x_59) ;  /* 0x0000000108607547 */ /* 0x000fea000b800000 */
[----:B------:R-:W-:Y:S01]  /*3f10*/  IMAD R18, R18, 0x24, R15 ;  /* 0x0000002412127824 */ /* 0x000fe200078e020f */
[----:B------:R-:W-:Y:S01]  /*3f20*/  ISETP.GE.AND P1, PT, R13, UR7, PT ;  /* 0x000000070d007c0c */ /* 0x000fe2000bf26270 */
[----:B------:R-:W1:Y:S03]  /*3f30*/  LDCU UR5, c[0x0][0x440] ;  /* 0x00008800ff0577ac */ /* 0x000e660008000800 */
[----:B------:R-:W-:Y:S01]  /*3f40*/  IADD3 R6, PT, PT, R18, UR6, RZ ;  /* 0x0000000612067c10 */ /* 0x000fe2000fffe0ff */
[----:B------:R-:W-:Y:S02]  /*3f50*/  UIMAD.WIDE UR14, UR12, 0x4, URZ ;  /* 0x000000040c0e78a5 */ /* 0x000fe4000f8e02ff */
[----:B------:R-:W-:-:S12]  /*3f60*/  UIADD3 UR10, UPT, UPT, -UR4, URZ, URZ ;  /* 0x000000ff040a7290 */ /* 0x000fd8000fffe1ff */
.L_x_72:
[----:B------:R4:W0:Y:S01]  /*3f70*/  LDS R4, [R6] ;  /* 0x0000000006047984 */ /* 0x0008220000000800 */
[----:B------:R-:W-:Y:S01]  /*3f80*/  UIADD3 UR10, UPT, UPT, UR10, 0x1, URZ ;  /* 0x000000010a0a7890 */ /* 0x000fe2000fffe0ff */
[----:B------:R-:W-:Y:S04]  /*3f90*/  BSSY.RECONVERGENT B0, `(.L_x_70) ;  /* 0x0000006000007945 */ /* 0x000fe80003800200 */
[----:B------:R-:W-:Y:S05]  /*3fa0*/  @P1 BRA `(.L_x_71) ;  /* 0x0000000000101947 */ /* 0x000fea0003800000 */
[----:B-1----:R-:W-:Y:S02]  /*3fb0*/  ISETP.GE.AND P0, PT, R14, UR5, PT ;  /* 0x000000050e007c0c */ /* 0x002fe4000bf06270 */
[----:B------:R-:W-:Y:S02]  /*3fc0*/  CS2R R10, SRZ ;  /* 0x00000000000a7805 */ /* 0x000fe4000001ff00 */
[----:B------:R-:W-:Y:S09]  /*3fd0*/  CS2R R8, SRZ ;  /* 0x0000000000087805 */ /* 0x000ff2000001ff00 */
[----:B------:R1:W5:Y:S02]  /*3fe0*/  @!P0 LDG.E.128 R8, desc[UR8][R16.64] ;  /* 0x0000000810088981 */ /* 0x000364000c1e1d00 */
.L_x_71:
[----:B-1----:R-:W-:Y:S05]  /*3ff0*/  BSYNC.RECONVERGENT B0 ;  /* 0x0000000000007941 */ /* 0x002fea0003800200 */
.L_x_70:
[----:B------:R-:W-:Y:S01]  /*4000*/  IADD3 R16, P0, PT, R16, UR14, RZ ;  /* 0x0000000e10107c10 */ /* 0x000fe2000ff1e0ff */
[----:B------:R-:W-:Y:S01]  /*4010*/  UISETP.NE.AND UP0, UPT, UR10, URZ, UPT ;  /* 0x000000ff0a00728c */ /* 0x000fe2000bf05270 */
[----:B0----5:R-:W-:Y:S01]  /*4020*/  FFMA.FTZ R5, R4, R8, R5 ;  /* 0x0000000804057223 */ /* 0x021fe20000010005 */
[----:B----4-:R-:W-:Y:S01]  /*4030*/  IADD3 R6, PT, PT, R6, 0x24, RZ ;  /* 0x0000002406067810 */ /* 0x010fe20007ffe0ff */
[C---:B------:R-:W-:Y:S01]  /*4040*/  FFMA.FTZ R2, R4.reuse, R9, R2 ;  /* 0x0000000904027223 */ /* 0x040fe20000010002 */
[C---:B------:R-:W-:Y:S01]  /*4050*/  FFMA.FTZ R3, R4.reuse, R10, R3 ;  /* 0x0000000a04037223 */ /* 0x040fe20000010003 */
[----:B------:R-:W-:Y:S01]  /*4060*/  IADD3.X R17, PT, PT, R17, UR15, RZ, P0, !PT ;  /* 0x0000000f11117c10 */ /* 0x000fe200087fe4ff */
[----:B------:R-:W-:Y:S03]  /*4070*/  FFMA.FTZ R0, R4, R11, R0 ;  /* 0x0000000b04007223 */ /* 0x000fe60000010000 */
[----:B------:R-:W-:Y:S05]  /*4080*/  BRA.U UP0, `(.L_x_72) ;  /* 0xfffffffd00b87547 */ /* 0x000fea000b83ffff */
.L_x_59:
[----:B------:R-:W-:-:S04]  /*4090*/  IADD3 R13, PT, PT, R13, UR20, RZ ;  /* 0x000000140d0d7c10 */ /* 0x000fc8000fffe0ff */
[----:B------:R-:W-:-:S13]  /*40a0*/  ISETP.GE.AND P0, PT, R13, UR21, PT ;  /* 0x000000150d007c0c */ /* 0x000fda000bf06270 */
[----:B------:R-:W-:Y:S05]  /*40b0*/  @P0 EXIT ;  /* 0x000000000000094d */ /* 0x000fea0003800000 */
[----:B0-----:R-:W-:Y:S01]  /*40c0*/  IABS R9, UR22 ;  /* 0x0000001600097c13 */ /* 0x001fe20008000000 */
        /* <DEDUP_REMOVED lines=79> */
        .weak           $__internal_1_$__cuda_sm20_div_s64
        .type           $__internal_1_$__cuda_sm20_div_s64,@function
        .size           $__internal_1_$__cuda_sm20_div_s64,(.L_x_14707 - $__internal_1_$__cuda_sm20_div_s64)
$__internal_1_$__cuda_sm20_div_s64:
[----:B------:R-:W-:Y:S02]  /*45c0*/  IADD3 R29, P0, PT, RZ, -R18, RZ ;  /* 0x80000012ff1d7210 */ /* 0x000fe40007f1e0ff */
        /* <DEDUP_REMOVED lines=30> */
[----:B------:R-:W-:-:S03]  /*47b0*/  IMAD.HI.U32 R36, R37, R12, RZ ;  /* 0x0000000c25247227 */ /* 0x000fc600078e00ff */
[----:B------:R-:W-:-:S05]  /*47c0*/  IADD3.X R20, PT, PT, RZ, ~R20, RZ, P0, !PT ;  /* 0x80000014ff147210 */ /* 0x000fca00007fe4ff */
[----:B------:R-:W-:-:S04]  /*47d0*/  IMAD.WIDE.U32 R36, P4, R37, R20, R36 ;  /* 0x0000001425247225 */ /* 0x000fc80007880024 */
[C---:B------:R-:W-:Y:S02]  /*47e0*/  IMAD R15, R21.reuse, R20, RZ ;  /* 0x00000014150f7224 */ /* 0x040fe400078e02ff */
[----:B------:R-:W-:-:S04]  /*47f0*/  IMAD.HI.U32 R12, P3, R21, R12, R36 ;  /* 0x0000000c150c7227 */ /* 0x000fc80007860024 */
[----:B------:R-:W-:Y:S01]  /*4800*/  IMAD.HI.U32 R11, R21, R20, RZ ;  /* 0x00000014150b7227 */ /* 0x000fe200078e00ff */
[----:B------:R-:W-:Y:S02]  /*4810*/  IADD3 R15, P2, PT, R15, R12, RZ ;  /* 0x0000000c0f0f7210 */ /* 0x000fe40007f5e0ff */
[-C--:B------:R-:W-:Y:S01]  /*4820*/  IADD3 R12, P0, PT, RZ, -R26.reuse, RZ ;  /* 0x8000001aff0c7210 */ /* 0x080fe20007f1e0ff */
[----:B------:R-:W-:Y:S02]  /*4830*/  IMAD.X R21, R11, 0x1, R21, P4 ;  /* 0x000000010b157824 */ /* 0x000fe400020e0615 */
[----:B------:R-:W-:Y:S01]  /*4840*/  IMAD.MOV.U32 R37, RZ, RZ, RZ ;  /* 0x000000ffff257224 */ /* 0x000fe200078e00ff */
[----:B------:R-:W-:Y:S01]  /*4850*/  SEL R12, R12, R26, !P1 ;  /* 0x0000001a0c0c7207 */ /* 0x000fe20004800000 */
[----:B------:R-:W-:-:S04]  /*4860*/  IMAD.X R20, RZ, RZ, ~R19, P0 ;  /* 0x000000ffff147224 */ /* 0x000fc800000e0e13 */
        /* <DEDUP_REMOVED lines=9> */
[----:B------:R-:W-:-:S03]  /*4900*/  IMAD.WIDE.U32 R36, R21, R28, RZ ;  /* 0x0000001c15247225 */ /* 0x000fc600078e00ff */
[----:B------:R-:W-:Y:S01]  /*4910*/  IADD3.X R20, PT, PT, RZ, R20, RZ, P1, !PT ;  /* 0x00000014ff147210 */ /* 0x000fe20000ffe4ff */
[----:B------:R-:W-:Y:S01]  /*4920*/  IMAD R15, R21, R29, R37 ;  /* 0x0000001d150f7224 */ /* 0x000fe200078e0225 */
[----:B------:R-:W-:-:S03]  /*4930*/  IADD3 R12, P0, PT, -R36, R12, RZ ;  /* 0x0000000c240c7210 */ /* 0x000fc60007f1e1ff */
[-C--:B------:R-:W-:Y:S01]  /*4940*/  IMAD R26, R20, R28.reuse, R15 ;  /* 0x0000001c141a7224 */ /* 0x080fe200078e020f */
[CC--:B------:R-:W-:Y:S02]  /*4950*/  ISETP.GE.U32.AND P3, PT, R12.reuse, R28.reuse, PT ;  /* 0x0000001c0c00720c */ /* 0x0c0fe40003f66070 */
[----:B------:R-:W-:Y:S01]  /*4960*/  IADD3 R15, P2, PT, R12, -R28, RZ ;  /* 0x8000001c0c0f7210 */ /* 0x000fe20007f5e0ff */
[----:B------:R-:W-:Y:S01]  /*4970*/  IMAD.X R11, R11, 0x1, ~R26, P0 ;  /* 0x000000010b0b7824 */ /* 0x000fe200000e0e1a */
[----:B------:R-:W-:-:S04]  /*4980*/  IADD3 R26, P1, PT, R21, 0x1, RZ ;  /* 0x00000001151a7810 */ /* 0x000fc80007f3e0ff */
[----:B------:R-:W-:-:S04]  /*4990*/  ISETP.GE.U32.AND.EX P3, PT, R11, R29, PT, P3 ;  /* 0x0000001d0b00720c */ /* 0x000fc80003f66130 */
[----:B------:R-:W-:Y:S01]  /*49a0*/  SEL R15, R15, R12, P3 ;  /* 0x0000000c0f0f7207 */ /* 0x000fe20001800000 */
[----:B------:R-:W-:Y:S01]  /*49b0*/  IMAD.X R12, R11, 0x1, ~R29, P2 ;  /* 0x000000010b0c7824 */ /* 0x000fe200010e0e1d */
[----:B------:R-:W-:Y:S02]  /*49c0*/  SEL R26, R26, R21, P3 ;  /* 0x000000151a1a7207 */ /* 0x000fe40001800000 */
[----:B------:R-:W-:Y:S01]  /*49d0*/  ISETP.GE.U32.AND P0, PT, R15, R28, PT ;  /* 0x0000001c0f00720c */ /* 0x000fe20003f06070 */
[----:B------:R-:W-:Y:S01]  /*49e0*/  IMAD.X R15, RZ, RZ, R20, P1 ;  /* 0x000000ffff0f7224 */ /* 0x000fe200008e0614 */
[----:B------:R-:W-:Y:S02]  /*49f0*/  SEL R11, R12, R11, P3 ;  /* 0x0000000b0c0b7207 */ /* 0x000fe40001800000 */
[----:B------:R-:W-:Y:S02]  /*4a00*/  IADD3 R21, P1, PT, R26, 0x1, RZ ;  /* 0x000000011a157810 */ /* 0x000fe40007f3e0ff */
[----:B------:R-:W-:-:S02]  /*4a10*/  SEL R15, R15, R20, P3 ;  /* 0x000000140f0f7207 */ /* 0x000fc40001800000 */
[----:B------:R-:W-:Y:S02]  /*4a20*/  ISETP.GE.U32.AND.EX P0, PT, R11, R29, PT, P0 ;  /* 0x0000001d0b00720c */ /* 0x000fe40003f06100 */
[-C--:B------:R-:W-:Y:S02]  /*4a30*/  IADD3.X R12, PT, PT, RZ, R15.reuse, RZ, P1, !PT ;  /* 0x0000000fff0c7210 */ /* 0x080fe40000ffe4ff */
[----:B------:R-:W-:Y:S02]  /*4a40*/  SEL R21, R21, R26, P0 ;  /* 0x0000001a15157207 */ /* 0x000fe40000000000 */
[----:B------:R-:W-:Y:S02]  /*4a50*/  SEL R15, R12, R15, P0 ;  /* 0x0000000f0c0f7207 */ /* 0x000fe40000000000 */
[----:B------:R-:W-:Y:S02]  /*4a60*/  IADD3 R12, P1, PT, RZ, -R21, RZ ;  /* 0x80000015ff0c7210 */ /* 0x000fe40007f3e0ff */
[----:B------:R-:W-:-:S02]  /*4a70*/  LOP3.LUT R11, R16, R19, RZ, 0x3c, !PT ;  /* 0x00000013100b7212 */ /* 0x000fc400078e3cff */
[----:B------:R-:W-:Y:S01]  /*4a80*/  ISETP.NE.U32.AND P0, PT, R18, RZ, PT ;  /* 0x000000ff1200720c */ /* 0x000fe20003f05070 */
[----:B------:R-:W-:Y:S01]  /*4a90*/  IMAD.X R20, RZ, RZ, ~R15, P1 ;  /* 0x000000ffff147224 */ /* 0x000fe200008e0e0f */
[----:B------:R-:W-:Y:S02]  /*4aa0*/  ISETP.GE.AND P2, PT, R11, RZ, PT ;  /* 0x000000ff0b00720c */ /* 0x000fe40003f46270 */
[----:B------:R-:W-:Y:S02]  /*4ab0*/  ISETP.NE.AND.EX P0, PT, R16, RZ, PT, P0 ;  /* 0x000000ff1000720c */ /* 0x000fe40003f05300 */
[----:B------:R-:W-:Y:S01]  /*4ac0*/  SEL R20, R20, R15, !P2 ;  /* 0x0000000f14147207 */ /* 0x000fe20005000000 */
[----:B------:R-:W-:Y:S01]  /*4ad0*/  IMAD.MOV.U32 R15, RZ, RZ, 0x0 ;  /* 0x00000000ff0f7424 */ /* 0x000fe200078e00ff */
[----:B------:R-:W-:Y:S02]  /*4ae0*/  SEL R12, R12, R21, !P2 ;  /* 0x000000150c0c7207 */ /* 0x000fe40005000000 */
[----:B------:R-:W-:-:S02]  /*4af0*/  SEL R11, R20, 0xffffffff, P0 ;  /* 0xffffffff140b7807 */ /* 0x000fc40000000000 */
[----:B------:R-:W-:Y:S01]  /*4b00*/  SEL R12, R12, 0xffffffff, P0 ;  /* 0xffffffff0c0c7807 */ /* 0x000fe20000000000 */
[----:B------:R-:W-:Y:S06]  /*4b10*/  RET.REL.NODEC R14 `(_ZN5flash32flash_fwd_splitkv_combine_kernelI23Flash_fwd_kernel_traitsILi64ELi64ELi256ELi4ELb0ELb0EN7cutlass6half_tE19Flash_kernel_traitsILi64ELi64ELi256ELi4ES3_EELi8ELi6ELb0EEEvNS_16Flash_fwd_paramsE) ;  /* 0xffffffb40e387950 */ /* 0x000fec0003c3ffff */
.L_x_73:
        /* <DEDUP_REMOVED lines=14> */
.L_x_14707:


//--------------------- .text._ZN5flash32flash_fwd_splitkv_combine_kernelI23Flash_fwd_kernel_traitsILi64ELi64ELi256ELi4ELb0ELb0EN7cutlass6half_tE19Flash_kernel_traitsILi64ELi64ELi256ELi4ES3_EELi8ELi5ELb0EEEvNS_16Flash_fwd_paramsE --------------------------
	.section	.text._ZN5flash32flash_fwd_splitkv_combine_kernelI23Flash_fwd_kernel_traitsILi64ELi64ELi256ELi4ELb0ELb0EN7cutlass6half_tE19Flash_kernel_traitsILi64ELi64ELi256ELi4ES3_EELi8ELi5ELb0EEEvNS_16Flash_fwd_paramsE,"ax",@progbits
	.align	128
        .global         _ZN5flash32flash_fwd_splitkv_combine_kernelI23Flash_fwd_kernel_traitsILi64ELi64ELi256ELi4ELb0ELb0EN7cutlass6half_tE19Flash_kernel_traitsILi64ELi64ELi256ELi4ES3_EELi8ELi5ELb0EEEvNS_16Flash_fwd_paramsE
        .type           _ZN5flash32flash_fwd_splitkv_combine_kernelI23Flash_fwd_kernel_traitsILi64ELi64ELi256ELi4ELb0ELb0EN7cutlass6half_tE19Flash_kernel_traitsILi64ELi64ELi256ELi4ES3_EELi8ELi5ELb0EEEvNS_16Flash_fwd_paramsE,@function
        .size           _ZN5flash32flash_fwd_splitkv_combine_kernelI23Flash_fwd_kernel_traitsILi64ELi64ELi256ELi4ELb0ELb0EN7cutlass6half_tE19Flash_kernel_traitsILi64ELi64ELi256ELi4ES3_EELi8ELi5ELb0EEEvNS_16Flash_fwd_paramsE,(.L_x_14708 - _ZN5flash32flash_fwd_splitkv_combine_kernelI23Flash_fwd_kernel_traitsILi64ELi64ELi256ELi4ELb0ELb0EN7cutlass6half_tE19Flash_kernel_traitsILi64ELi64ELi256ELi4ES3_EELi8ELi5ELb0EEEvNS_16Flash_fwd_paramsE)
        .other          _ZN5flash32flash_fwd_splitkv_combine_kernelI23Flash_fwd_kernel_traitsILi64ELi64ELi256ELi4ELb0ELb0EN7cutlass6half_tE19Flash_kernel_traitsILi64ELi64ELi256ELi4ES3_EELi8ELi5ELb0EEEvNS_16Flash_fwd_paramsE,@"STO_CUDA_ENTRY STV_DEFAULT"
_ZN5flash32flash_fwd_splitkv_combine_kernelI23Flash_fwd_kernel_traitsILi64ELi64ELi256ELi4ELb0ELb0EN7cutlass6half_tE19Flash_kernel_traitsILi64ELi64ELi256ELi4ES3_EELi8ELi5ELb0EEEvNS_16Flash_fwd_paramsE:
.text._ZN5flash32flash_fwd_splitkv_combine_kernelI23Flash_fwd_kernel_traitsILi64ELi64ELi256ELi4ELb0ELb0EN7cutlass6half_tE19Flash_kernel_traitsILi64ELi64ELi256ELi4ES3_EELi8ELi5ELb0EEEvNS_16Flash_fwd_paramsE:
        /* <DEDUP_REMOVED lines=38> */
.L_x_74:
[----:B------:R-:W-:Y:S01]  /*0260*/  IMAD.U32 R14, RZ, RZ, UR21 ;  /* 0x00000015ff0e7e24 */ /* 0x000fe2000f8e00ff */
[----:B------:R-:W-:Y:S01]  /*0270*/  MOV R20, UR19 ;  /* 0x0000001300147c02 */ /* 0x000fe20008000f00 */
[----:B------:R-:W-:Y:S01]  /*0280*/  IMAD.U32 R19, RZ, RZ, UR15 ;  /* 0x0000000fff137e24 */ /* 0x000fe2000f8e00ff */
[----:B------:R-:W-:Y:S02]  /*0290*/  MOV R18, UR14 ;  /* 0x0000000e00127c02 */ /* 0x000fe40008000f00 */
[----:B------:R-:W-:Y:S02]  /*02a0*/  MOV R16, 0x2c0 ;  /* 0x000002c000107802 */ /* 0x000fe40000000f00 */
[----:B------:R-:W-:Y:S05]  /*02b0*/  CALL.REL.NOINC `($__internal_2_$__cuda_sm20_div_s64) ;  /* 0x0000003c00b47944 */ /* 0x000fea0003c00000 */
[----:B------:R-:W-:-:S07]  /*02c0*/  MOV R13, R11 ;  /* 0x0000000b000d7202 */ /* 0x000fce0000000f00 */
.L_x_75:
        /* <DEDUP_REMOVED lines=30> */
.L_x_77:
[----:B------:R-:W-:Y:S01]  /*04b0*/  IMAD.MOV.U32 R14, RZ, RZ, R12 ;  /* 0x000000ffff0e7224 */ /* 0x000fe200078e000c */
[----:B------:R-:W-:Y:S02]  /*04c0*/  MOV R19, R13 ;  /* 0x0000000d00137202 */ /* 0x000fe40000000f00 */
[----:B------:R-:W-:Y:S02]  /*04d0*/  MOV R16, 0x4f0 ;  /* 0x000004f000107802 */ /* 0x000fe40000000f00 */
[----:B------:R-:W-:Y:S05]  /*04e0*/  CALL.REL.NOINC `($__internal_2_$__cuda_sm20_div_s64) ;  /* 0x0000003c00287944 */ /* 0x000fea0003c00000 */
[----:B------:R-:W-:Y:S02]  /*04f0*/  MOV R4, R12 ;  /* 0x0000000c00047202 */ /* 0x000fe40000000f00 */
[----:B------:R-:W-:Y:S02]  /*0500*/  MOV R5, R11 ;  /* 0x0000000b00057202 */ /* 0x000fe40000000f00 */
.L_x_78:
[----:B------:R-:W-:Y:S05]  /*0510*/  BSYNC.RECONVERGENT B0 ;  /* 0x0000000000007941 */ /* 0x000fea0003800200 */
.L_x_76:
        /* <DEDUP_REMOVED lines=57> */
.L_x_80:
[----:B------:R-:W-:Y:S01]  /*08b0*/  IMAD.MOV.U32 R14, RZ, RZ, R20 ;  /* 0x000000ffff0e7224 */ /* 0x000fe200078e0014 */
[----:B------:R-:W-:Y:S01]  /*08c0*/  MOV R20, R9 ;  /* 0x0000000900147202 */ /* 0x000fe20000000f00 */
[----:B------:R-:W-:Y:S01]  /*08d0*/  IMAD.MOV.U32 R19, RZ, RZ, R18 ;  /* 0x000000ffff137224 */ /* 0x000fe200078e0012 */
[----:B------:R-:W-:Y:S02]  /*08e0*/  MOV R18, R29 ;  /* 0x0000001d00127202 */ /* 0x000fe40000000f00 */
[----:B------:R-:W-:Y:S02]  /*08f0*/  MOV R16, 0x910 ;  /* 0x0000091000107802 */ /* 0x000fe40000000f00 */
[----:B------:R-:W-:Y:S05]  /*0900*/  CALL.REL.NOINC `($__internal_2_$__cuda_sm20_div_s64) ;  /* 0x0000003800207944 */ /* 0x000fea0003c00000 */
[----:B------:R-:W-:Y:S02]  /*0910*/  MOV R10, R12 ;  /* 0x0000000c000a7202 */ /* 0x000fe40000000f00 */
.L_x_81:
[----:B------:R-:W-:Y:S05]  /*0920*/  BSYNC.RECONVERGENT B0 ;  /* 0x0000000000007941 */ /* 0x000fea0003800200 */
.L_x_79:
        /* <DEDUP_REMOVED lines=53> */
[----:B------:R0:W1:Y:S08]  /*0c80*/  F2I.FTZ.U32.TRUNC.NTZ R0, R6 ;  /* 0x0000000600007305 */ /* 0x000070000021f000 */
[----:B------:R-:W2:Y:S01]  /*0c90*/  F2I.FTZ.U32.TRUNC.NTZ R7, R7 ;  /* 0x0000000700077305 */ /* 0x000ea2000021f000 */
[----:B0-----:R-:W-:Y:S01]  /*0ca0*/  IMAD.MOV.U32 R6, RZ, RZ, RZ ;  /* 0x000000ffff067224 */ /* 0x001fe200078e00ff */
[----:B-1----:R-:W-:-:S02]  /*0cb0*/  R2UR UR17, R0 ;  /* 0x00000000001172ca */ /* 0x002fc400000e0000 */
[----:B------:R-:W-:Y:S01]  /*0cc0*/  IABS R0, UR7 ;  /* 0x0000000700007c13 */ /* 0x000fe20008000000 */
[----:B--2---:R-:W-:-:S04]  /*0cd0*/  IMAD.MOV R3, RZ, RZ, -R7 ;  /* 0x000000ffff037224 */ /* 0x004fc800078e0a07 */
[----:B------:R-:W-:Y:S02]  /*0ce0*/  IMAD.MOV R0, RZ, RZ, -R0 ;  /* 0x000000ffff007224 */ /* 0x000fe400078e0a00 */
[----:B------:R-:W-:-:S04]  /*0cf0*/  IMAD R3, R3, UR13, RZ ;  /* 0x0000000d03037c24 */ /* 0x000fc8000f8e02ff */
[----:B------:R-:W-:Y:S01]  /*0d00*/  UIADD3 UR9, UPT, UPT, URZ, -UR17, URZ ;  /* 0x80000011ff097290 */ /* 0x000fe2000fffe0ff */
[----:B------:R-:W-:-:S03]  /*0d10*/  IMAD.HI.U32 R3, R7, R3, R6 ;  /* 0x0000000307037227 */ /* 0x000fc600078e0006 */
[----:B------:R-:W-:-:S03]  /*0d20*/  UIMAD UR9, UR9, UR11, URZ ;  /* 0x0000000b090972a4 */ /* 0x000fc6000f8e02ff */
[----:B------:R-:W-:Y:S01]  /*0d30*/  IMAD.HI.U32 R3, R3, UR12, RZ ;  /* 0x0000000c03037c27 */ /* 0x000fe2000f8e00ff */
[----:B------:R-:W-:-:S03]  /*0d40*/  UIMAD.WIDE.U32 UR16, UR17, UR9, UR16 ;  /* 0x00000009111072a5 */ /* 0x000fc6000f8e0010 */
[----:B------:R-:W-:Y:S01]  /*0d50*/  IMAD R0, R3, R0, UR12 ;  /* 0x0000000c03007e24 */ /* 0x000fe2000f8e0200 */
[----:B------:R-:W-:Y:S02]  /*0d60*/  UIMAD.WIDE.U32 UR16, UR17, UR12, URZ ;  /* 0x0000000c111072a5 */ /* 0x000fe4000f8e00ff */
[----:B------:R-:W-:Y:S02]  /*0d70*/  ULOP3.LUT UR16, UR6, UR13, URZ, 0x3c, !UPT ;  /* 0x0000000d06107292 */ /* 0x000fe4000f8e3cff */
[----:B------:R-:W-:Y:S01]  /*0d80*/  ISETP.LT.U32.AND P1, PT, R0, UR13, PT ;  /* 0x0000000d00007c0c */ /* 0x000fe2000bf21070 */
[----:B------:R-:W-:Y:S01]  /*0d90*/  UIADD3 UR10, UPT, UPT, -UR17, URZ, URZ ;  /* 0x000000ff110a7290 */ /* 0x000fe2000fffe1ff */
[----:B------:R-:W0:Y:S02]  /*0da0*/  LDCU.U8 UR9, c[0x0][0x549] ;  /* 0x0000a920ff0977ac */ /* 0x000e240008000000 */
[----:B------:R-:W-:Y:S01]  /*0db0*/  ISETP.LE.AND P0, PT, RZ, UR16, PT ;  /* 0x00000010ff007c0c */ /* 0x000fe2000bf03270 */
[----:B------:R-:W-:-:S02]  /*0dc0*/  UIMAD UR10, UR11, UR10, UR12 ;  /* 0x0000000a0b0a72a4 */ /* 0x000fc4000f8e020c */
[----:B------:R-:W-:Y:S02]  /*0dd0*/  ULOP3.LUT UR6, UR6, UR4, URZ, 0x3c, !UPT ;  /* 0x0000000406067292 */ /* 0x000fe4000f8e3cff */
[----:B------:R-:W-:-:S04]  /*0de0*/  UISETP.GT.U32.AND UP1, UPT, UR11, UR10, UPT ;  /* 0x0000000a0b00728c */ /* 0x000fc8000bf24070 */
[----:B------:R-:W-:Y:S02]  /*0df0*/  @!P1 VIADD R0, R0, -UR13 ;  /* 0x8000000d00009c36 */ /* 0x000fe40008000000 */
[----:B------:R-:W-:Y:S01]  /*0e00*/  @!P1 VIADD R3, R3, 0x1 ;  /* 0x0000000103039836 */ /* 0x000fe20000000000 */
[----:B------:R-:W-:Y:S02]  /*0e10*/  ISETP.NE.AND P1, PT, RZ, UR7, PT ;  /* 0x00000007ff007c0c */ /* 0x000fe4000bf25270 */
[----:B------:R-:W-:Y:S01]  /*0e20*/  ISETP.GE.U32.AND P2, PT, R0, UR13, PT ;  /* 0x0000000d00007c0c */ /* 0x000fe2000bf46070 */
[----:B0-----:R-:W-:Y:S02]  /*0e30*/  UISETP.NE.AND UP0, UPT, UR9, URZ, UPT ;  /* 0x000000ff0900728c */ /* 0x001fe4000bf05270 */
[----:B------:R-:W-:Y:S02]  /*0e40*/  @!UP1 UIADD3 UR10, UPT, UPT, UR10, -UR11, URZ ;  /* 0x8000000b0a0a9290 */ /* 0x000fe4000fffe0ff */
[----:B------:R-:W-:-:S02]  /*0e50*/  USEL UR9, UR5, 0x1, !UP0 ;  /* 0x0000000105097887 */ /* 0x000fc4000c000000 */
[----:B------:R-:W-:Y:S02]  /*0e60*/  UISETP.GE.U32.AND UP3, UPT, UR10, UR11, UPT ;  /* 0x0000000b0a00728c */ /* 0x000fe4000bf66070 */
[----:B------:R-:W-:-:S04]  /*0e70*/  UISETP.GE.AND UP0, UPT, UR6, URZ, UPT ;  /* 0x000000ff0600728c */ /* 0x000fc8000bf06270 */
[----:B------:R-:W-:Y:S01]  /*0e80*/  @P2 VIADD R3, R3, 0x1 ;  /* 0x0000000103032836 */ /* 0x000fe20000000000 */
[----:B------:R-:W-:Y:S02]  /*0e90*/  @!UP1 UIADD3 UR17, UPT, UPT, UR17, 0x1, URZ ;  /* 0x0000000111119890 */ /* 0x000fe4000fffe0ff */
[----:B------:R-:W-:Y:S01]  /*0ea0*/  UISETP.NE.AND UP1, UPT, UR8, URZ, UPT ;  /* 0x000000ff0800728c */ /* 0x000fe2000bf25270 */
[----:B------:R-:W-:Y:S01]  /*0eb0*/  @!P0 IMAD.MOV R3, RZ, RZ, -R3 ;  /* 0x000000ffff038224 */ /* 0x000fe200078e0a03 */
[----:B------:R-:W-:Y:S01]  /*0ec0*/  @!P1 LOP3.LUT R3, RZ, UR13, RZ, 0x33, !PT ;  /* 0x0000000dff039c12 */ /* 0x000fe2000f8e33ff */
[----:B------:R-:W-:Y:S02]  /*0ed0*/  USHF.R.S32.HI UR6, URZ, 0x1f, UR7 ;  /* 0x0000001fff067899 */ /* 0x000fe40008011407 */
[----:B------:R-:W-:Y:S01]  /*0ee0*/  @UP3 UIADD3 UR17, UPT, UPT, UR17, 0x1, URZ ;  /* 0x0000000111113890 */ /* 0x000fe2000fffe0ff */
[----:B------:R-:W-:Y:S01]  /*0ef0*/  ISETP.LT.U32.AND P0, PT, R10, R3, PT ;  /* 0x000000030a00720c */ /* 0x000fe20003f01070 */
[----:B------:R-:W-:Y:S01]  /*0f00*/  USEL UR5, URZ, 0x1, !UP1 ;  /* 0x00000001ff057887 */ /* 0x000fe2000c800000 */
[----:B------:R-:W-:Y:S01]  /*0f10*/  SHF.R.S32.HI R7, RZ, 0x1f, R3 ;  /* 0x0000001fff077819 */ /* 0x000fe20000011403 */
[----:B------:R-:W-:-:S02]  /*0f20*/  @!UP0 UIADD3 UR17, UPT, UPT, -UR17, URZ, URZ ;  /* 0x000000ff11118290 */ /* 0x000fc4000fffe1ff */
[----:B------:R-:W-:Y:S01]  /*0f30*/  ULOP3.LUT UR6, UR6, UR5, URZ, 0xfc, !UPT ;  /* 0x0000000506067292 */ /* 0x000fe2000f8efcff */
[----:B------:R-:W-:Y:S01]  /*0f40*/  ISETP.LT.AND.EX P0, PT, R11, R7, PT, P0 ;  /* 0x000000070b00720c */ /* 0x000fe20003f01300 */
[----:B------:R-:W-:-:S03]  /*0f50*/  @!UP2 ULOP3.LUT UR17, URZ, UR4, URZ, 0x33, !UPT ;  /* 0x00000004ff11a292 */ /* 0x000fc6000f8e33ff */
        /* <DEDUP_REMOVED lines=25> */
.L_x_83:
[----:B------:R-:W-:Y:S01]  /*10f0*/  IMAD.MOV.U32 R14, RZ, RZ, R10 ;  /* 0x000000ffff0e7224 */ /* 0x000fe200078e000a */
[----:B------:R-:W-:Y:S01]  /*1100*/  MOV R20, R8 ;  /* 0x0000000800147202 */ /* 0x000fe20000000f00 */
[----:B------:R-:W-:Y:S01]  /*1110*/  IMAD.MOV.U32 R19, RZ, RZ, R11 ;  /* 0x000000ffff137224 */ /* 0x000fe200078e000b */
[----:B------:R-:W-:Y:S02]  /*1120*/  MOV R18, R0 ;  /* 0x0000000000127202 */ /* 0x000fe40000000f00 */
[----:B------:R-:W-:Y:S02]  /*1130*/  MOV R16, 0x1150 ;  /* 0x0000115000107802 */ /* 0x000fe40000000f00 */
[----:B------:R-:W-:Y:S05]  /*1140*/  CALL.REL.NOINC `($__internal_2_$__cuda_sm20_div_s64) ;  /* 0x0000003000107944 */ /* 0x000fea0003c00000 */
[----:B------:R-:W-:Y:S02]  /*1150*/  MOV R32, R12 ;  /* 0x0000000c00207202 */ /* 0x000fe40000000f00 */
[----:B------:R-:W-:Y:S02]  /*1160*/  MOV R33, R11 ;  /* 0x0000000b00217202 */ /* 0x000fe40000000f00 */
.L_x_84:
[----:B------:R-:W-:Y:S05]  /*1170*/  BSYNC.RECONVERGENT B0 ;  /* 0x0000000000007941 */ /* 0x000fea0003800200 */
.L_x_82:
        /* <DEDUP_REMOVED lines=57> */
.L_x_86:
[----:B------:R-:W-:Y:S01]  /*1510*/  IMAD.MOV.U32 R14, RZ, RZ, R4 ;  /* 0x000000ffff0e7224 */ /* 0x000fe200078e0004 */
[----:B------:R-:W-:Y:S01]  /*1520*/  MOV R19, R5 ;  /* 0x0000000500137202 */ /* 0x000fe20000000f00 */
[----:B------:R-:W-:Y:S01]  /*1530*/  IMAD.MOV.U32 R20, RZ, RZ, R7 ;  /* 0x000000ffff147224 */ /* 0x000fe200078e0007 */
[----:B------:R-:W-:Y:S02]  /*1540*/  MOV R16, 0x1560 ;  /* 0x0000156000107802 */ /* 0x000fe40000000f00 */
[----:B------:R-:W-:Y:S05]  /*1550*/  CALL.REL.NOINC `($__internal_2_$__cuda_sm20_div_s64) ;  /* 0x0000002c000c7944 */ /* 0x000fea0003c00000 */
[----:B------:R-:W-:Y:S02]  /*1560*/  MOV R14, R12 ;  /* 0x0000000c000e7202 */ /* 0x000fe40000000f00 */
[----:B------:R-:W-:Y:S02]  /*1570*/  MOV R15, R11 ;  /* 0x0000000b000f7202 */ /* 0x000fe40000000f00 */
.L_x_87:
[----:B------:R-:W-:Y:S05]  /*1580*/  BSYNC.RECONVERGENT B0 ;  /* 0x0000000000007941 */ /* 0x000fea0003800200 */
.L_x_85:
[----:B------:R-:W0:Y:S01]  /*1590*/  S2R R4, SR_TID.X ;  /* 0x0000000000047919 */ /* 0x000e220000002100 */
[----:B------:R-:W-:Y:S01]  /*15a0*/  UIADD3 UR8, UP0, UPT, UR21, -UR20, URZ ;  /* 0x8000001415087290 */ /* 0x000fe2000ff1e0ff */
[----:B------:R-:W1:Y:S03]  /*15b0*/  LDCU UR4, c[0x0][0x534] ;  /* 0x0000a680ff0477ac */ /* 0x000e660008000800 */
[----:B------:R-:W-:Y:S01]  /*15c0*/  UIADD3.X UR5, UPT, UPT, UR15, -0x1, URZ, UP0, !UPT ;  /* 0xffffffff0f057890 */ /* 0x000fe200087fe4ff */
[----:B------:R-:W2:Y:S05]  /*15d0*/  LDCU.64 UR10, c[0x0][0x358] ;  /* 0x00006b00ff0a77ac */ /* 0x000eaa0008000a00 */
[----:B------:R-:W-:Y:S01]  /*15e0*/  IMAD.U32 R5, RZ, RZ, UR5 ;  /* 0x00000005ff057e24 */ /* 0x000fe2000f8e00ff */
[----:B0-----:R-:W-:-:S02]  /*15f0*/  LOP3.LUT R6, R4, 0x7, RZ, 0xc0, !PT ;  /* 0x0000000704067812 */ /* 0x001fc400078ec0ff */
[----:B------:R-:W-:Y:S02]  /*1600*/  SHF.R.U32.HI R3, RZ, 0x3, R4 ;  /* 0x00000003ff037819 */ /* 0x000fe40000011604 */
[----:B------:R-:W-:-:S04]  /*1610*/  ISETP.LT.U32.AND P2, PT, R6, UR8, PT ;  /* 0x0000000806007c0c */ /* 0x000fc8000bf41070 */
[----:B------:R-:W-:Y:S01]  /*1620*/  ISETP.GT.AND.EX P2, PT, R5, RZ, PT, P2 ;  /* 0x000000ff0500720c */ /* 0x000fe20003f44320 */
[----:B------:R-:W-:-:S03]  /*1630*/  VIADD R5, R3, 0x10 ;  /* 0x0000001003057836 */ /* 0x000fc60000000000 */
[----:B-1----:R-:W-:Y:S02]  /*1640*/  ISETP.GE.OR P3, PT, R3, UR4, !P2 ;  /* 0x0000000403007c0c */ /* 0x002fe4000d766670 */
[----:B------:R-:W-:-:S11]  /*1650*/  ISETP.GE.OR P2, PT, R5, UR4, !P2 ;  /* 0x0000000405007c0c */ /* 0x000fd6000d746670 */
[----:B------:R-:W0:Y:S01]  /*1660*/  @!P3 LDC.64 R12, c[0x0][0x428] ;  /* 0x00010a00ff0cbb82 */ /* 0x000e220000000a00 */
[C---:B------:R-:W-:Y:S02]  /*1670*/  @!P3 IADD3 R22, P1, PT, R6.reuse, UR20, RZ ;  /* 0x000000140616bc10 */ /* 0x040fe4000ff3e0ff */
[----:B------:R-:W-:-:S03]  /*1680*/  @!P2 IADD3 R18, P0, PT, R6, UR20, RZ ;  /* 0x000000140612ac10 */ /* 0x000fc6000ff1e0ff */
[----:B------:R-:W-:Y:S02]  /*1690*/  @!P3 IMAD.X R23, RZ, RZ, RZ, P1 ;  /* 0x000000ffff17b224 */ /* 0x000fe400008e06ff */
[----:B------:R-:W1:Y:S01]  /*16a0*/  @!P2 LDC.64 R10, c[0x0][0x428] ;  /* 0x00010a00ff0aab82 */ /* 0x000e620000000a00 */
[----:B------:R-:W-:Y:S02]  /*16b0*/  @!P2 IMAD.X R19, RZ, RZ, RZ, P0 ;  /* 0x000000ffff13a224 */ /* 0x000fe400000e06ff */
[----:B------:R-:W-:-:S04]  /*16c0*/  @!P3 IMAD.WIDE.U32 R22, R3, UR21, R22 ;  /* 0x000000150316bc25 */ /* 0x000fc8000f8e0016 */
[----:B------:R-:W-:-:S04]  /*16d0*/  @!P2 IMAD.WIDE.U32 R18, R5, UR21, R18 ;  /* 0x000000150512ac25 */ /* 0x000fc8000f8e0012 */
[----:B------:R-:W-:Y:S02]  /*16e0*/  @!P3 IMAD R6, R3, UR15, R23 ;  /* 0x0000000f0306bc24 */ /* 0x000fe4000f8e0217 */
[----:B------:R-:W-:Y:S02]  /*16f0*/  @!P2 IMAD R16, R5, UR15, R19 ;  /* 0x0000000f0510ac24 */ /* 0x000fe4000f8e0213 */
[----:B------:R-:W-:Y:S01]  /*1700*/  IMAD.MOV.U32 R5, RZ, RZ, -0x800000 ;  /* 0xff800000ff057424 */ /* 0x000fe200078e00ff */
[----:B0-----:R-:W-:-:S04]  /*1710*/  @!P3 LEA R20, P1, R22, R12, 0x2 ;  /* 0x0000000c1614b211 */ /* 0x001fc800078210ff */
[----:B------:R-:W-:Y:S01]  /*1720*/  @!P3 LEA.HI.X R21, R22, R13, R6, 0x2, P1 ;  /* 0x0000000d1615b211 */ /* 0x000fe200008f1406 */
[----:B------:R-:W-:Y:S01]  /*1730*/  IMAD.MOV.U32 R6, RZ, RZ, -0x800000 ;  /* 0xff800000ff067424 */ /* 0x000fe200078e00ff */
[----:B-1----:R-:W-:-:S05]  /*1740*/  @!P2 LEA R24, P0, R18, R10, 0x2 ;  /* 0x0000000a1218a211 */ /* 0x002fca00078010ff */
[----:B--2---:R-:W2:Y:S01]  /*1750*/  @!P3 LDG.E R6, desc[UR10][R20.64] ;  /* 0x0000000a1406b981 */ /* 0x004ea2000c1e1900 */
[----:B------:R-:W-:-:S05]  /*1760*/  @!P2 LEA.HI.X R25, R18, R11, R16, 0x2, P0 ;  /* 0x0000000b1219a211 */ /* 0x000fca00000f1410 */
[----:B------:R0:W3:Y:S01]  /*1770*/  @!P2 LDG.E R5, desc[UR10][R24.64] ;  /* 0x0000000a1805a981 */ /* 0x0000e2000c1e1900 */
[C---:B------:R-:W-:Y:S02]  /*1780*/  ISETP.GT.U32.AND P1, PT, R4.reuse, 0xff, PT ;  /* 0x000000ff0400780c */ /* 0x040fe40003f24070 */
[----:B------:R-:W-:-:S11]  /*1790*/  ISETP.GT.U32.AND P0, PT, R4, 0x7f, PT ;  /* 0x0000007f0400780c */ /* 0x000fd60003f04070 */
[----:B------:R-:W1:Y:S02]  /*17a0*/  @!P1 S2R R11, SR_CgaCtaId ;  /* 0x00000000000b9919 */ /* 0x000e640000008800 */
[----:B------:R-:W4:Y:S01]  /*17b0*/  @!P0 S2R R10, SR_CgaCtaId ;  /* 0x00000000000a8919 */ /* 0x000f220000008800 */
[----:B------:R-:W-:Y:S01]  /*17c0*/  @!P1 MOV R16, 0x400 ;  /* 0x0000040000109802 */ /* 0x000fe20000000f00 */
[----:B------:R-:W5:Y:S01]  /*17d0*/  @!P0 S2R R12, SR_CgaCtaId ;  /* 0x00000000000c8919 */ /* 0x000f620000008800 */
[C---:B------:R-:W-:Y:S02]  /*17e0*/  @!P1 SHF.L.U32 R17, R4.reuse, 0x2, RZ ;  /* 0x0000000204119819 */ /* 0x040fe400000006ff */
[----:B------:R-:W-:Y:S02]  /*17f0*/  @!P0 MOV R19, 0x400 ;  /* 0x0000040000138802 */ /* 0x000fe40000000f00 */
[----:B------:R-:W-:Y:S02]  /*1800*/  @!P1 LOP3.LUT R18, R17, 0x1c, RZ, 0xc0, !PT ;  /* 0x0000001c11129812 */ /* 0x000fe400078ec0ff */
[----:B-1----:R-:W-:Y:S01]  /*1810*/  @!P1 LEA R11, R11, R16, 0x18 ;  /* 0x000000100b0b9211 */ /* 0x002fe200078ec0ff */
[----:B------:R-:W-:Y:S01]  /*1820*/  @!P0 IMAD.SHL.U32 R16, R4, 0x4, RZ ;  /* 0x0000000404108824 */ /* 0x000fe200078e00ff */
[----:B----4-:R-:W-:-:S04]  /*1830*/  @!P0 LEA R10, R10, R19, 0x18 ;  /* 0x000000130a0a8211 */ /* 0x010fc800078ec0ff */
[----:B------:R-:W-:Y:S01]  /*1840*/  @!P0 LOP3.LUT R17, R16, 0x1c, RZ, 0xc0, !PT ;  /* 0x0000001c10118812 */ /* 0x000fe200078ec0ff */
[----:B------:R-:W-:-:S04]  /*1850*/  @!P1 IMAD.IADD R18, R18, 0x1, R11 ;  /* 0x0000000112129824 */ /* 0x000fc800078e020b */
[----:B------:R-:W-:Y:S02]  /*1860*/  @!P0 IMAD.IADD R10, R17, 0x1, R10 ;  /* 0x00000001110a8824 */ /* 0x000fe400078e020a */
[C---:B------:R-:W-:Y:S02]  /*1870*/  @!P1 IMAD R17, R3.reuse, 0x24, R18 ;  /* 0x0000002403119824 */ /* 0x040fe400078e0212 */
[----:B------:R-:W-:Y:S01]  /*1880*/  @!P0 IMAD R16, R3, 0x24, R10 ;  /* 0x0000002403108824 */ /* 0x000fe200078e020a */
[----:B------:R-:W-:Y:S01]  /*1890*/  @!P0 MOV R13, 0x400 ;  /* 0x00000400000d8802 */ /* 0x000fe20000000f00 */
[----:B0-----:R-:W-:Y:S01]  /*18a0*/  IMAD.MOV.U32 R24, RZ, RZ, -0x800000 ;  /* 0xff800000ff187424 */ /* 0x001fe200078e00ff */
[----:B------:R-:W-:Y:S01]  /*18b0*/  @!P0 LOP3.LUT R11, R4, 0xf, RZ, 0xc0, !PT ;  /* 0x0000000f040b8812 */ /* 0x000fe200078ec0ff */
[----:B------:R-:W0:Y:S01]  /*18c0*/  LDC R3, c[0x0][0x434] ;  /* 0x00010d00ff037b82 */ /* 0x000e220000000800 */
[----:B-----5:R-:W-:Y:S02]  /*18d0*/  @!P0 LEA R12, R12, R13, 0x18 ;  /* 0x0000000d0c0c8211 */ /* 0x020fe400078ec0ff */
[----:B------:R-:W-:-:S02]  /*18e0*/  SHF.R.U32.HI R13, RZ, 0x4, R4 ;  /* 0x00000004ff0d7819 */ /* 0x000fc40000011604 */
[----:B------:R-:W-:-:S03]  /*18f0*/  MOV R25, 0xff800000 ;  /* 0xff80000000197802 */ /* 0x000fc60000000f00 */
[----:B------:R-:W-:-:S04]  /*1900*/  @!P0 IMAD R12, R13, 0x4, R12 ;  /* 0x000000040d0c8824 */ /* 0x000fc800078e020c */
[----:B------:R-:W-:Y:S01]  /*1910*/  @!P0 IMAD R11, R11, 0x24, R12 ;  /* 0x000000240b0b8824 */ /* 0x000fe200078e020c */
[----:B0-----:R-:W-:-:S04]  /*1920*/  IABS R10, R3 ;  /* 0x00000003000a7213 */ /* 0x001fc80000000000 */
[----:B------:R-:W0:Y:S01]  /*1930*/  I2F.RP R20, R10 ;  /* 0x0000000a00147306 */ /* 0x000e220000209400 */
[----:B--2---:R0:W-:Y:S04]  /*1940*/  @!P1 STS [R17], R6 ;  /* 0x0000000611009388 */ /* 0x0041e80000000800 */
[----:B---3--:R-:W-:Y:S01]  /*1950*/  @!P0 STS [R16+0x240], R5 ;  /* 0x0002400510008388 */ /* 0x008fe20000000800 */
[----:B------:R-:W-:Y:S06]  /*1960*/  BAR.SYNC.DEFER_BLOCKING 0x0 ;  /* 0x0000000000007b1d */ /* 0x000fec0000010000 */
[----:B------:R-:W-:Y:S04]  /*1970*/  @!P0 LDS R24, [R11] ;  /* 0x000000000b188984 */ /* 0x000fe80000000800 */
[----:B------:R-:W1:Y:S01]  /*1980*/  @!P0 LDS R25, [R11+0x240] ;  /* 0x000240000b198984 */ /* 0x000e620000000800 */
[----:B0-----:R-:W0:Y:S01]  /*1990*/  MUFU.RCP R17, R20 ;  /* 0x0000001400117308 */ /* 0x001e220000001000 */
[----:B-1----:R-:W-:-:S05]  /*19a0*/  FMNMX.FTZ R18, R25, R24, !PT ;  /* 0x0000001819127209 */ /* 0x002fca0007810000 */
[----:B------:R-:W1:Y:S01]  /*19b0*/  SHFL.BFLY PT, R19, R18, 0x8, 0x1f ;  /* 0x0d001f0012137f89 */ /* 0x000e6200000e0000 */
[----:B0-----:R-:W-:-:S06]  /*19c0*/  VIADD R17, R17, 0xffffffe ;  /* 0x0ffffffe11117836 */ /* 0x001fcc0000000000 */
[----:B------:R-:W0:Y:S01]  /*19d0*/  F2I.FTZ.U32.TRUNC.NTZ R17, R17 ;  /* 0x0000001100117305 */ /* 0x000e22000021f000 */
[----:B-1----:R-:W-:-:S05]  /*19e0*/  FMNMX.FTZ R19, R18, R19, !PT ;  /* 0x0000001312137209 */ /* 0x002fca0007810000 */
[----:B------:R-:W1:Y:S01]  /*19f0*/  SHFL.BFLY PT, R12, R19, 0x4, 0x1f ;  /* 0x0c801f00130c7f89 */ /* 0x000e6200000e0000 */
[----:B0-----:R-:W-:Y:S02]  /*1a00*/  IMAD.MOV R5, RZ, RZ, -R17 ;  /* 0x000000ffff057224 */ /* 0x001fe400078e0a11 */
[----:B------:R-:W-:Y:S02]  /*1a10*/  IMAD.MOV.U32 R16, RZ, RZ, RZ ;  /* 0x000000ffff107224 */ /* 0x000fe400078e00ff */
[----:B------:R-:W-:Y:S01]  /*1a20*/  IMAD R6, R5, R10, RZ ;  /* 0x0000000a05067224 */ /* 0x000fe200078e02ff */
[----:B------:R-:W-:-:S03]  /*1a30*/  IABS R5, R2 ;  /* 0x0000000200057213 */ /* 0x000fc60000000000 */
[----:B------:R-:W-:Y:S01]  /*1a40*/  IMAD.HI.U32 R6, R17, R6, R16 ;  /* 0x0000000611067227 */ /* 0x000fe200078e0010 */
[----:B-1----:R-:W-:-:S05]  /*1a50*/  FMNMX.FTZ R12, R19, R12, !PT ;  /* 0x0000000c130c7209 */ /* 0x002fca0007810000 */
[----:B------:R-:W0:Y:S01]  /*1a60*/  SHFL.BFLY PT, R11, R12, 0x2, 0x1f ;  /* 0x0c401f000c0b7f89 */ /* 0x000e2200000e0000 */
[----:B------:R-:W-:-:S04]  /*1a70*/  IMAD.HI.U32 R16, R6, R5, RZ ;  /* 0x0000000506107227 */ /* 0x000fc800078e00ff */
[----:B------:R-:W-:-:S04]  /*1a80*/  IMAD.MOV R6, RZ, RZ, -R16 ;  /* 0x000000ffff067224 */ /* 0x000fc800078e0a10 */
[----:B------:R-:W-:-:S05]  /*1a90*/  IMAD R5, R10, R6, R5 ;  /* 0x000000060a057224 */ /* 0x000fca00078e0205 */
[----:B------:R-:W-:Y:S02]  /*1aa0*/  ISETP.GT.U32.AND P0, PT, R10, R5, PT ;  /* 0x000000050a00720c */ /* 0x000fe40003f04070 */
[----:B0-----:R-:W-:-:S05]  /*1ab0*/  FMNMX.FTZ R17, R12, R11, !PT ;  /* 0x0000000b0c117209 */ /* 0x001fca0007810000 */
[----:B------:R-:W0:Y:S06]  /*1ac0*/  SHFL.BFLY PT, R6, R17, 0x1, 0x1f ;  /* 0x0c201f0011067f89 */ /* 0x000e2c00000e0000 */
[----:B------:R-:W-:-:S05]  /*1ad0*/  @!P0 IMAD.IADD R5, R5, 0x1, -R10 ;  /* 0x0000000105058824 */ /* 0x000fca00078e0a0a */
[----:B------:R-:W-:Y:S02]  /*1ae0*/  ISETP.GE.U32.AND P1, PT, R5, R10, PT ;  /* 0x0000000a0500720c */ /* 0x000fe40003f26070 */
[----:B------:R-:W-:Y:S02]  /*1af0*/  @!P0 IADD3 R16, PT, PT, R16, 0x1, RZ ;  /* 0x0000000110108810 */ /* 0x000fe40007ffe0ff */
[----:B------:R-:W-:-:S04]  /*1b00*/  LOP3.LUT R2, R2, R3, RZ, 0x3c, !PT ;  /* 0x0000000302027212 */ /* 0x000fc800078e3cff */
[----:B------:R-:W-:-:S05]  /*1b10*/  ISETP.GE.AND P2, PT, R2, RZ, PT ;  /* 0x000000ff0200720c */ /* 0x000fca0003f46270 */
[----:B------:R-:W-:Y:S01]  /*1b20*/  @P1 VIADD R16, R16, 0x1 ;  /* 0x0000000110101836 */ /* 0x000fe20000000000 */
[----:B0-----:R-:W-:-:S03]  /*1b30*/  FMNMX.FTZ R6, R17, R6, !PT ;  /* 0x0000000611067209 */ /* 0x001fc60007810000 */
[----:B------:R-:W-:Y:S01]  /*1b40*/  IMAD.MOV.U32 R11, RZ, RZ, R16 ;  /* 0x000000ffff0b7224 */ /* 0x000fe200078e0010 */
[----:B------:R-:W-:Y:S01]  /*1b50*/  ISETP.NE.AND P0, PT, R3, RZ, PT ;  /* 0x000000ff0300720c */ /* 0x000fe20003f05270 */
[----:B------:R-:W0:Y:S01]  /*1b60*/  LDC R17, c[0x0][0x3e0] ;  /* 0x0000f800ff117b82 */ /* 0x000e220000000800 */
[----:B------:R-:W-:-:S04]  /*1b70*/  FSETP.NEU.FTZ.AND P1, PT, R6, -INF , PT ;  /* 0xff8000000600780b */ /* 0x000fc80003f3d000 */
[----:B------:R-:W-:-:S05]  /*1b80*/  FSEL R2, R6, RZ, P1 ;  /* 0x000000ff06027208 */ /* 0x000fca0000800000 */
[C---:B------:R-:W-:Y:S01]  /*1b90*/  FADD.FTZ R19, -R2.reuse, R24 ;  /* 0x0000001802137221 */ /* 0x040fe20000010100 */
[----:B------:R-:W-:-:S03]  /*1ba0*/  FADD.FTZ R16, -R2, R25 ;  /* 0x0000001902107221 */ /* 0x000fc60000010100 */
[----:B------:R-:W-:Y:S01]  /*1bb0*/  FMUL.FTZ R19, R19, 1.4426950216293334961 ;  /* 0x3fb8aa3b13137820 */ /* 0x000fe20000410000 */
[----:B------:R-:W-:-:S04]  /*1bc0*/  FMUL.FTZ R16, R16, 1.4426950216293334961 ;  /* 0x3fb8aa3b10107820 */ /* 0x000fc80000410000 */
[----:B------:R-:W-:Y:S04]  /*1bd0*/  MUFU.EX2 R12, R16 ;  /* 0x00000010000c7308 */ /* 0x000fe80000000800 */
[----:B------:R-:W1:Y:S01]  /*1be0*/  MUFU.EX2 R19, R19 ;  /* 0x0000001300137308 */ /* 0x000e620000000800 */
[----:B------:R-:W-:Y:S01]  /*1bf0*/  USHF.R.S32.HI UR4, URZ, 0x1f, UR22 ;  /* 0x0000001fff047899 */ /* 0x000fe20008011416 */
[----:B------:R-:W-:Y:S01]  /*1c00*/  @!P2 IMAD.MOV R11, RZ, RZ, -R11 ;  /* 0x000000ffff0ba224 */ /* 0x000fe200078e0a0b */
[----:B------:R-:W-:Y:S02]  /*1c10*/  @!P0 LOP3.LUT R11, RZ, R3, RZ, 0x33, !PT ;  /* 0x00000003ff0b8212 */ /* 0x000fe400078e33ff */
[----:B------:R-:W-:-:S06]  /*1c20*/  ULOP3.LUT UR4, UR4, 0x1, URZ, 0xfc, !UPT ;  /* 0x0000000104047892 */ /* 0x000fcc000f8efcff */
[----:B------:R-:W-:Y:S02]  /*1c30*/  IMAD R5, R11, UR4, RZ ;  /* 0x000000040b057c24 */ /* 0x000fe4000f8e02ff */
[----:B-1----:R-:W-:-:S03]  /*1c40*/  FADD.FTZ R12, R19, R12 ;  /* 0x0000000c130c7221 */ /* 0x002fc60000010000 */
[----:B------:R-:W-:Y:S01]  /*1c50*/  IABS R21, R5 ;  /* 0x0000000500157213 */ /* 0x000fe20000000000 */
[----:B------:R-:W1:Y:S01]  /*1c60*/  LDCU UR4, c[0x0][0x430] ;  /* 0x00008600ff0477ac */ /* 0x000e620008000800 */
[----:B------:R-:W2:Y:S02]  /*1c70*/  SHFL.BFLY PT, R27, R12, 0x8, 0x1f ;  /* 0x0d001f000c1b7f89 */ /* 0x000ea400000e0000 */
[----:B------:R-:W3:Y:S01]  /*1c80*/  I2F.RP R20, R21 ;  /* 0x0000001500147306 */ /* 0x000ee20000209400 */
[----:B0-----:R-:W-:-:S07]  /*1c90*/  IABS R6, R17 ;  /* 0x0000001100067213 */ /* 0x001fce0000000000 */
[----:B------:R-:W0:Y:S08]  /*1ca0*/  I2F.RP R18, R6 ;  /* 0x0000000600127306 */ /* 0x000e300000209400 */
[----:B---3--:R-:W3:Y:S01]  /*1cb0*/  MUFU.RCP R10, R20 ;  /* 0x00000014000a7308 */ /* 0x008ee20000001000 */
[----:B--2---:R-:W-:-:S07]  /*1cc0*/  FADD.FTZ R27, R12, R27 ;  /* 0x0000001b0c1b7221 */ /* 0x004fce0000010000 */
[----:B0-----:R-:W0:Y:S01]  /*1cd0*/  MUFU.RCP R30, R18 ;  /* 0x00000012001e7308 */ /* 0x001e220000001000 */
[----:B------:R-:W2:Y:S01]  /*1ce0*/  SHFL.BFLY PT, R16, R27, 0x4, 0x1f ;  /* 0x0c801f001b107f89 */ /* 0x000ea200000e0000 */
[----:B---3--:R-:W-:-:S06]  /*1cf0*/  VIADD R34, R10, 0xffffffe ;  /* 0x0ffffffe0a227836 */ /* 0x008fcc0000000000 */
[----:B------:R-:W3:Y:S01]  /*1d00*/  F2I.FTZ.U32.TRUNC.NTZ R35, R34 ;  /* 0x0000002200237305 */ /* 0x000ee2000021f000 */
[----:B0-----:R-:W-:-:S07]  /*1d10*/  VIADD R30, R30, 0xffffffe ;  /* 0x0ffffffe1e1e7836 */ /* 0x001fce0000000000 */
[----:B------:R-:W0:Y:S01]  /*1d20*/  F2I.FTZ.U32.TRUNC.NTZ R31, R30 ;  /* 0x0000001e001f7305 */ /* 0x000e22000021f000 */
[----:B--2---:R-:W-:Y:S01]  /*1d30*/  FADD.FTZ R16, R27, R16 ;  /* 0x000000101b107221 */ /* 0x004fe20000010000 */
[----:B---3--:R-:W-:-:S04]  /*1d40*/  IADD3 R10, PT, PT, RZ, -R35, RZ ;  /* 0x80000023ff0a7210 */ /* 0x008fc80007ffe0ff */
[----:B------:R-:W2:Y:S01]  /*1d50*/  SHFL.BFLY PT, R23, R16, 0x2, 0x1f ;  /* 0x0c401f0010177f89 */ /* 0x000ea200000e0000 */
[----:B------:R-:W-:Y:S02]  /*1d60*/  IMAD R27, R10, R21, RZ ;  /* 0x000000150a1b7224 */ /* 0x000fe400078e02ff */
[----:B------:R-:W-:Y:S02]  /*1d70*/  VIADD R10, R21, UR18 ;  /* 0x00000012150a7c36 */ /* 0x000fe40008000000 */
[----:B------:R-:W-:Y:S02]  /*1d80*/  IMAD.MOV.U32 R34, RZ, RZ, RZ ;  /* 0x000000ffff227224 */ /* 0x000fe400078e00ff */
[----:B0-----:R-:W-:Y:S01]  /*1d90*/  IMAD.MOV R19, RZ, RZ, -R31 ;  /* 0x000000ffff137224 */ /* 0x001fe200078e0a1f */
[----:B------:R-:W-:Y:S01]  /*1da0*/  IABS R20, R5 ;  /* 0x0000000500147213 */ /* 0x000fe20000000000 */
[----:B------:R-:W-:Y:S01]  /*1db0*/  IMAD.HI.U32 R27, R35, R27, R34 ;  /* 0x0000001b231b7227 */ /* 0x000fe200078e0022 */
[----:B------:R-:W-:-:S03]  /*1dc0*/  IABS R12, R10 ;  /* 0x0000000a000c7213 */ /* 0x000fc60000000000 */
[----:B------:R-:W-:Y:S02]  /*1dd0*/  IMAD R19, R19, R6, RZ ;  /* 0x0000000613137224 */ /* 0x000fe400078e02ff */
[----:B------:R-:W-:Y:S02]  /*1de0*/  IMAD.MOV.U32 R30, RZ, RZ, RZ ;  /* 0x000000ffff1e7224 */ /* 0x000fe400078e00ff */
[----:B------:R-:W-:Y:S02]  /*1df0*/  IMAD.MOV R20, RZ, RZ, -R20 ;  /* 0x000000ffff147224 */ /* 0x000fe400078e0a14 */
[----:B------:R-:W-:-:S04]  /*1e00*/  IMAD.HI.U32 R19, R31, R19, R30 ;  /* 0x000000131f137227 */ /* 0x000fc800078e001e */
[----:B------:R-:W-:-:S04]  /*1e10*/  IMAD.HI.U32 R27, R27, R12, RZ ;  /* 0x0000000c1b1b7227 */ /* 0x000fc800078e00ff */
[----:B--2---:R-:W-:Y:S01]  /*1e20*/  FADD.FTZ R23, R16, R23 ;  /* 0x0000001710177221 */ /* 0x004fe20000010000 */
[----:B------:R-:W-:Y:S02]  /*1e30*/  IMAD R20, R27, R20, R12 ;  /* 0x000000141b147224 */ /* 0x000fe400078e020c */
[----:B------:R-:W-:-:S03]  /*1e40*/  IMAD.HI.U32 R18, R19, R12, RZ ;  /* 0x0000000c13127227 */ /* 0x000fc600078e00ff */
[----:B------:R-:W-:Y:S02]  /*1e50*/  ISETP.GT.U32.AND P2, PT, R21, R20, PT ;  /* 0x000000141500720c */ /* 0x000fe40003f44070 */
[----:B------:R-:W-:Y:S01]  /*1e60*/  IADD3 R19, PT, PT, -R18, RZ, RZ ;  /* 0x000000ff12137210 */ /* 0x000fe20007ffe1ff */
[----:B------:R-:W0:Y:S04]  /*1e70*/  SHFL.BFLY PT, R16, R23, 0x1, 0x1f ;  /* 0x0c201f0017107f89 */ /* 0x000e2800000e0000 */
[----:B------:R-:W-:-:S05]  /*1e80*/  IMAD R19, R6, R19, R12 ;  /* 0x0000001306137224 */ /* 0x000fca00078e020c */
[----:B------:R-:W-:Y:S01]  /*1e90*/  ISETP.GT.U32.AND P0, PT, R6, R19, PT ;  /* 0x000000130600720c */ /* 0x000fe20003f04070 */
[----:B------:R-:W-:-:S05]  /*1ea0*/  @!P2 IMAD.IADD R20, R20, 0x1, -R21 ;  /* 0x000000011414a824 */ /* 0x000fca00078e0a15 */
[-C--:B------:R-:W-:Y:S01]  /*1eb0*/  ISETP.GE.U32.AND P1, PT, R20, R21.reuse, PT ;  /* 0x000000151400720c */ /* 0x080fe20003f26070 */
[----:B------:R-:W-:Y:S01]  /*1ec0*/  @!P2 VIADD R27, R27, 0x1 ;  /* 0x000000011b1ba836 */ /* 0x000fe20000000000 */
[----:B------:R-:W-:-:S05]  /*1ed0*/  LOP3.LUT R12, R10, R21, RZ, 0x3c, !PT ;  /* 0x000000150a0c7212 */ /* 0x000fca00078e3cff */
[----:B------:R-:W-:Y:S02]  /*1ee0*/  @!P0 IMAD.IADD R19, R19, 0x1, -R6 ;  /* 0x0000000113138824 */ /* 0x000fe400078e0a06 */
[----:B0-----:R-:W-:Y:S01]  /*1ef0*/  FADD.FTZ R16, R23, R16 ;  /* 0x0000001017107221 */ /* 0x001fe20000010000 */
[----:B------:R-:W-:Y:S02]  /*1f00*/  LOP3.LUT R10, R10, R17, RZ, 0x3c, !PT ;  /* 0x000000110a0a7212 */ /* 0x000fe400078e3cff */
[----:B------:R-:W-:Y:S01]  /*1f10*/  ISETP.GE.U32.AND P4, PT, R19, R6, PT ;  /* 0x000000061300720c */ /* 0x000fe20003f86070 */
[----:B------:R-:W-:Y:S01]  /*1f20*/  @P1 VIADD R27, R27, 0x1 ;  /* 0x000000011b1b1836 */ /* 0x000fe20000000000 */
[----:B------:R-:W-:Y:S01]  /*1f30*/  ISETP.GE.AND P3, PT, R12, RZ, PT ;  /* 0x000000ff0c00720c */ /* 0x000fe20003f66270 */
[----:B------:R-:W-:Y:S01]  /*1f40*/  @!P0 VIADD R18, R18, 0x1 ;  /* 0x0000000112128836 */ /* 0x000fe20000000000 */
[----:B------:R-:W-:Y:S02]  /*1f50*/  FSETP.NE.FTZ.AND P1, PT, R16, RZ, PT ;  /* 0x000000ff1000720b */ /* 0x000fe40003f35000 */
[----:B------:R-:W-:-:S02]  /*1f60*/  ISETP.GE.AND P2, PT, R10, RZ, PT ;  /* 0x000000ff0a00720c */ /* 0x000fc40003f46270 */
[----:B------:R-:W-:Y:S02]  /*1f70*/  ISETP.NE.AND P0, PT, R17, RZ, PT ;  /* 0x000000ff1100720c */ /* 0x000fe40003f05270 */
[----:B------:R-:W-:-:S03]  /*1f80*/  ISETP.NE.AND P5, PT, R5, RZ, PT ;  /* 0x000000ff0500720c */ /* 0x000fc60003fa5270 */
[----:B------:R-:W-:Y:S02]  /*1f90*/  @P4 VIADD R18, R18, 0x1 ;  /* 0x0000000112124836 */ /* 0x000fe40000000000 */
[----:B------:R-:W-:Y:S02]  /*1fa0*/  @!P3 IADD3 R27, PT, PT, -R27, RZ, RZ ;  /* 0x000000ff1b1bb210 */ /* 0x000fe40007ffe1ff */
[----:B------:R-:W-:Y:S02]  /*1fb0*/  ISETP.NE.AND P3, PT, R11, RZ, PT ;  /* 0x000000ff0b00720c */ /* 0x000fe40003f65270 */
[----:B------:R-:W0:Y:S01]  /*1fc0*/  @P1 MUFU.LG2 R11, R16 ;  /* 0x00000010000b1308 */ /* 0x000e220000000c00 */
[----:B------:R-:W-:Y:S01]  /*1fd0*/  @!P2 IMAD.MOV R18, RZ, RZ, -R18 ;  /* 0x000000ffff12a224 */ /* 0x000fe200078e0a12 */
[----:B------:R-:W-:Y:S02]  /*1fe0*/  @!P0 LOP3.LUT R18, RZ, R17, RZ, 0x33, !PT ;  /* 0x00000011ff128212 */ /* 0x000fe400078e33ff */
[----:B------:R-:W-:-:S02]  /*1ff0*/  LOP3.LUT P0, RZ, R4, 0x38f, RZ, 0xc0, !PT ;  /* 0x0000038f04ff7812 */ /* 0x000fc4000780c0ff */
[----:B------:R-:W-:Y:S02]  /*2000*/  @!P5 LOP3.LUT R27, RZ, R21, RZ, 0x33, !PT ;  /* 0x00000015ff1bd212 */ /* 0x000fe400078e33ff */
[----:B------:R-:W-:Y:S02]  /*2010*/  SEL R10, RZ, 0x1, !P3 ;  /* 0x00000001ff0a7807 */ /* 0x000fe40005800000 */
[----:B------:R-:W-:Y:S02]  /*2020*/  SHF.R.S32.HI R21, RZ, 0x1f, R5 ;  /* 0x0000001fff157819 */ /* 0x000fe40000011405 */
[----:B------:R-:W-:Y:S02]  /*2030*/  ISETP.LT.U32.AND P2, PT, R14, R27, PT ;  /* 0x0000001b0e00720c */ /* 0x000fe40003f41070 */
[----:B------:R-:W-:Y:S01]  /*2040*/  SHF.R.S32.HI R19, RZ, 0x1f, R27 ;  /* 0x0000001fff137819 */ /* 0x000fe2000001141b */
[----:B-1----:R-:W-:Y:S01]  /*2050*/  IMAD R6, R3, UR4, RZ ;  /* 0x0000000403067c24 */ /* 0x002fe2000f8e02ff */
[----:B------:R-:W-:Y:S01]  /*2060*/  LOP3.LUT R10, R21, R10, RZ, 0xfc, !PT ;  /* 0x0000000a150a7212 */ /* 0x000fe200078efcff */
[----:B------:R-:W-:Y:S01]  /*2070*/  IMAD R3, R18, UR9, RZ ;  /* 0x0000000912037c24 */ /* 0x000fe2000f8e02ff */
[----:B------:R-:W-:Y:S01]  /*2080*/  ISETP.LT.AND.EX P2, PT, R15, R19, PT, P2 ;  /* 0x000000130f00720c */ /* 0x000fe20003f41320 */
[----:B------:R-:W-:Y:S01]  /*2090*/  BSSY.RECONVERGENT B1, `(.L_x_88) ;  /* 0x0000129000017945 */ /* 0x000fe20003800200 */
[----:B------:R-:W-:-:S02]  /*20a0*/  IMAD.MOV.U32 R22, RZ, RZ, 0x7f800000 ;  /* 0x7f800000ff167424 */ /* 0x000fc400078e00ff */
[----:B0-----:R-:W-:Y:S01]  /*20b0*/  @P1 FFMA.FTZ R22, R11, 0.69314718246459960938, R2 ;  /* 0x3f3172180b161823 */ /* 0x001fe20000010002 */
[----:B------:R-:W-:Y:S01]  /*20c0*/  IMAD R5, R5, R6, RZ ;  /* 0x0000000605057224 */ /* 0x000fe200078e02ff */
[----:B------:R-:W-:Y:S01]  /*20d0*/  SEL R6, R14, R27, P2 ;  /* 0x0000001b0e067207 */ /* 0x000fe20001000000 */
[----:B------:R-:W-:Y:S01]  /*20e0*/  IMAD R3, R10, R3, RZ ;  /* 0x000000030a037224 */ /* 0x000fe200078e02ff */
        /* <DEDUP_REMOVED lines=12> */
[----:B------:R-:W-:Y:S01]  /*21b0*/  IADD3 R10, P1, PT, R17, 0x1, RZ ;  /* 0x00000001110a7810 */ /* 0x000fe20007f3e0ff */
[----:B------:R-:W-:Y:S02]  /*21c0*/  IMAD R12, R11, UR19, RZ ;  /* 0x000000130b0c7c24 */ /* 0x000fe4000f8e02ff */
[C---:B------:R-:W-:Y:S01]  /*21d0*/  IMAD.WIDE.U32 R14, R17.reuse, UR19, RZ ;  /* 0x00000013110e7c25 */ /* 0x040fe2000f8e00ff */
        /* <DEDUP_REMOVED lines=36> */
.L_x_91:
[----:B------:R-:W-:Y:S01]  /*2420*/  IMAD.MOV.U32 R14, RZ, RZ, R2 ;  /* 0x000000ffff0e7224 */ /* 0x000fe200078e0002 */
[----:B------:R-:W-:Y:S01]  /*2430*/  MOV R19, RZ ;  /* 0x000000ff00137202 */ /* 0x000fe20000000f00 */
[----:B------:R-:W-:Y:S01]  /*2440*/  IMAD.MOV.U32 R20, RZ, RZ, R30 ;  /* 0x000000ffff147224 */ /* 0x000fe200078e001e */
[----:B------:R-:W-:Y:S02]  /*2450*/  MOV R16, 0x2470 ;  /* 0x0000247000107802 */ /* 0x000fe40000000f00 */
[----:B------:R-:W-:Y:S05]  /*2460*/  CALL.REL.NOINC `($__internal_2_$__cuda_sm20_div_s64) ;  /* 0x0000001c00487944 */ /* 0x000fea0003c00000 */
[----:B------:R-:W-:Y:S02]  /*2470*/  IADD3 R15, PT, PT, -R12, RZ, RZ ;  /* 0x000000ff0c0f7210 */ /* 0x000fe40007ffe1ff */
[----:B------:R-:W-:-:S03]  /*2480*/  MOV R31, R11 ;  /* 0x0000000b001f7202 */ /* 0x000fc60000000f00 */
[----:B------:R-:W-:Y:S01]  /*2490*/  IMAD R10, R30, R15, R2 ;  /* 0x0000000f1e0a7224 */ /* 0x000fe200078e0202 */
[----:B------:R-:W-:-:S07]  /*24a0*/  MOV R30, R12 ;  /* 0x0000000c001e7202 */ /* 0x000fce0000000f00 */
.L_x_92:
        /* <DEDUP_REMOVED lines=20> */
[----:B------:R-:W-:-:S13]  /*25f0*/  ISETP.GT.U32.AND P1, PT, R14, R11, PT ;  /* 0x0000000b0e00720c */ /* 0x000fda0003f24070 */
[----:B------:R-:W-:Y:S02]  /*2600*/  @!P1 IMAD.IADD R11, R11, 0x1, -R14 ;  /* 0x000000010b0b9824 */ /* 0x000fe400078e0a0e */
[----:B------:R-:W-:Y:S01]  /*2610*/  @!P1 VIADD R2, R2, 0x1 ;  /* 0x0000000102029836 */ /* 0x000fe20000000000 */
[----:B------:R-:W-:Y:S02]  /*2620*/  ISETP.NE.AND P1, PT, RZ, UR19, PT ;  /* 0x00000013ff007c0c */ /* 0x000fe4000bf25270 */
[----:B------:R-:W-:Y:S02]  /*2630*/  ISETP.GE.U32.AND P2, PT, R11, R14, PT ;  /* 0x0000000e0b00720c */ /* 0x000fe40003f46070 */
[----:B------:R-:W-:Y:S01]  /*2640*/  IADD3 R11, PT, PT, R19, R29, RZ ;  /* 0x0000001d130b7210 */ /* 0x000fe20007ffe0ff */
[----:B------:R-:W-:-:S04]  /*2650*/  IMAD.WIDE.U32 R28, R18, R32, RZ ;  /* 0x00000020121c7225 */ /* 0x000fc800078e00ff */
[----:B------:R-:W-:-:S04]  /*2660*/  IMAD R11, R11, R32, RZ ;  /* 0x000000200b0b7224 */ /* 0x000fc800078e02ff */
[----:B------:R-:W-:Y:S02]  /*2670*/  IMAD R11, R33, R18, R11 ;  /* 0x00000012210b7224 */ /* 0x000fe400078e020b */
[----:B------:R-:W-:Y:S02]  /*2680*/  @P2 IADD3 R2, PT, PT, R2, 0x1, RZ ;  /* 0x0000000102022810 */ /* 0x000fe40007ffe0ff */
[----:B------:R-:W-:Y:S02]  /*2690*/  IMAD.IADD R18, R29, 0x1, R11 ;  /* 0x000000011d127824 */ /* 0x000fe400078e020b */
[----:B------:R-:W-:Y:S02]  /*26a0*/  @!P0 IADD3 R2, PT, PT, -R2, RZ, RZ ;  /* 0x000000ff02028210 */ /* 0x000fe40007ffe1ff */
[----:B------:R-:W-:Y:S02]  /*26b0*/  @!P1 LOP3.LUT R2, RZ, UR19, RZ, 0x33, !PT ;  /* 0x00000013ff029c12 */ /* 0x000fe4000f8e33ff */
[----:B------:R-:W-:-:S03]  /*26c0*/  LOP3.LUT R0, R31, R18, RZ, 0xfc, !PT ;  /* 0x000000121f007212 */ /* 0x000fc600078efcff */
[----:B------:R-:W-:Y:S01]  /*26d0*/  IMAD.MOV R11, RZ, RZ, -R2 ;  /* 0x000000ffff0b7224 */ /* 0x000fe200078e0a02 */
[----:B------:R-:W-:-:S03]  /*26e0*/  ISETP.NE.U32.AND P0, PT, R0, RZ, PT ;  /* 0x000000ff0000720c */ /* 0x000fc60003f05070 */
[----:B------:R-:W-:-:S10]  /*26f0*/  IMAD R0, R11, UR19, R10 ;  /* 0x000000130b007c24 */ /* 0x000fd4000f8e020a */
        /* <DEDUP_REMOVED lines=22> */
.L_x_94:
[----:B------:R-:W-:Y:S01]  /*2860*/  IMAD.MOV.U32 R14, RZ, RZ, R30 ;  /* 0x000000ffff0e7224 */ /* 0x000fe200078e001e */
[----:B------:R-:W-:Y:S01]  /*2870*/  MOV R19, R31 ;  /* 0x0000001f00137202 */ /* 0x000fe20000000f00 */
[----:B------:R-:W-:Y:S01]  /*2880*/  IMAD.MOV.U32 R20, RZ, RZ, R28 ;  /* 0x000000ffff147224 */ /* 0x000fe200078e001c */
[----:B------:R-:W-:Y:S02]  /*2890*/  MOV R16, 0x28b0 ;  /* 0x000028b000107802 */ /* 0x000fe40000000f00 */
[----:B------:R-:W-:Y:S05]  /*28a0*/  CALL.REL.NOINC `($__internal_2_$__cuda_sm20_div_s64) ;  /* 0x0000001800387944 */ /* 0x000fea0003c00000 */
[----:B------:R-:W-:-:S05]  /*28b0*/  IADD3 R11, PT, PT, -R12, RZ, RZ ;  /* 0x000000ff0c0b7210 */ /* 0x000fca0007ffe1ff */
[----:B------:R-:W-:Y:S02]  /*28c0*/  IMAD R28, R11, R28, R30 ;  /* 0x0000001c0b1c7224 */ /* 0x000fe400078e021e */
.L_x_95:
[----:B------:R-:W-:Y:S05]  /*28d0*/  BSYNC.RECONVERGENT B0 ;  /* 0x0000000000007941 */ /* 0x000fea0003800200 */
.L_x_93:
        /* <DEDUP_REMOVED lines=10> */
[----:B------:R-:W-:-:S03]  /*2980*/  ISETP.NE.AND P5, PT, R9, RZ, PT ;  /* 0x000000ff0900720c */ /* 0x000fc60003fa5270 */
[----:B------:R-:W-:Y:S01]  /*2990*/  IMAD.MOV R30, RZ, RZ, -R30 ;  /* 0x000000ffff1e7224 */ /* 0x000fe200078e0a1e */
[----:B0-----:R-:W-:-:S03]  /*29a0*/  UISETP.NE.AND UP0, UPT, UR8, URZ, UPT ;  /* 0x000000ff0800728c */ /* 0x001fc6000bf05270 */
[----:B-1----:R-:W0:Y:S01]  /*29b0*/  MUFU.RCP R10, R10 ;  /* 0x0000000a000a7308 */ /* 0x002e220000001000 */
[----:B--2---:R-:W-:Y:S02]  /*29c0*/  USEL UR8, UR4, 0x1, UP0 ;  /* 0x0000000104087887 */ /* 0x004fe40008000000 */
[----:B------:R-:W-:-:S05]  /*29d0*/  UIMAD UR4, UR5, UR4, URZ ;  /* 0x00000004050472a4 */ /* 0x000fca000f8e02ff */
[----:B---3--:R-:W1:Y:S01]  /*29e0*/  MUFU.RCP R20, R23 ;  /* 0x0000001700147308 */ /* 0x008e620000001000 */
[----:B------:R-:W-:Y:S02]  /*29f0*/  USHF.R.S32.HI UR12, URZ, 0x1f, UR8 ;  /* 0x0000001fff0c7899 */ /* 0x000fe40008011408 */
[----:B------:R-:W-:-:S05]  /*2a00*/  UIMAD UR5, UR8, UR5, URZ ;  /* 0x00000005080572a4 */ /* 0x000fca000f8e02ff */
[----:B------:R-:W2:Y:S01]  /*2a10*/  I2F.U32.RP R11, R14 ;  /* 0x0000000e000b7306 */ /* 0x000ea20000209000 */
[----:B0-----:R-:W-:-:S07]  /*2a20*/  VIADD R26, R10, 0xffffffe ;  /* 0x0ffffffe0a1a7836 */ /* 0x001fce0000000000 */
[----:B------:R-:W0:Y:S01]  /*2a30*/  F2I.FTZ.U32.TRUNC.NTZ R27, R26 ;  /* 0x0000001a001b7305 */ /* 0x000e22000021f000 */
[----:B-1----:R-:W-:Y:S01]  /*2a40*/  VIADD R20, R20, 0xffffffe ;  /* 0x0ffffffe14147836 */ /* 0x002fe20000000000 */
[----:B------:R-:W-:-:S06]  /*2a50*/  IABS R23, R28 ;  /* 0x0000001c00177213 */ /* 0x000fcc0000000000 */
[----:B--2---:R-:W1:Y:S01]  /*2a60*/  MUFU.RCP R35, R11 ;  /* 0x0000000b00237308 */ /* 0x004e620000001000 */
[----:B0-----:R-:W-:-:S07]  /*2a70*/  IMAD.MOV R34, RZ, RZ, -R27 ;  /* 0x000000ffff227224 */ /* 0x001fce00078e0a1b */
[----:B------:R0:W2:Y:S01]  /*2a80*/  F2I.FTZ.U32.TRUNC.NTZ R21, R20 ;  /* 0x0000001400157305 */ /* 0x0000a2000021f000 */
[----:B------:R-:W-:Y:S02]  /*2a90*/  IMAD.MOV.U32 R26, RZ, RZ, RZ ;  /* 0x000000ffff1a7224 */ /* 0x000fe400078e00ff */
[----:B------:R-:W-:-:S04]  /*2aa0*/  IMAD R34, R34, R19, RZ ;  /* 0x0000001322227224 */ /* 0x000fc800078e02ff */
[----:B------:R-:W-:Y:S01]  /*2ab0*/  IMAD.HI.U32 R34, R27, R34, R26 ;  /* 0x000000221b227227 */ /* 0x000fe200078e001a */
[----:B------:R-:W3:Y:S01]  /*2ac0*/  I2F.U32.RP R10, R15 ;  /* 0x0000000f000a7306 */ /* 0x000ee20000209000 */
[----:B-1----:R-:W-:-:S04]  /*2ad0*/  IADD3 R35, PT, PT, R35, 0xffffffe, RZ ;  /* 0x0ffffffe23237810 */ /* 0x002fc80007ffe0ff */
[----:B------:R-:W-:-:S04]  /*2ae0*/  IMAD.HI.U32 R27, R34, R23, RZ ;  /* 0x00000017221b7227 */ /* 0x000fc800078e00ff */
[----:B0-----:R-:W-:Y:S01]  /*2af0*/  HFMA2 R20, -RZ, RZ, 0, 0 ;  /* 0x00000000ff147431 */ /* 0x001fe200000001ff */
[----:B------:R-:W0:Y:S01]  /*2b00*/  I2F.U32.RP R32, R18 ;  /* 0x0000001200207306 */ /* 0x000e220000209000 */
[----:B--2---:R-:W-:Y:S02]  /*2b10*/  IMAD.MOV R11, RZ, RZ, -R21 ;  /* 0x000000ffff0b7224 */ /* 0x004fe400078e0a15 */
[----:B------:R-:W-:Y:S02]  /*2b20*/  IMAD R30, R27, R30, R23 ;  /* 0x0000001e1b1e7224 */ /* 0x000fe400078e0217 */
[----:B------:R-:W-:Y:S02]  /*2b30*/  IMAD R26, R11, R16, RZ ;  /* 0x000000100b1a7224 */ /* 0x000fe400078e02ff */
[----:B------:R-:W-:Y:S01]  /*2b40*/  IMAD.MOV.U32 R34, RZ, RZ, RZ ;  /* 0x000000ffff227224 */ /* 0x000fe200078e00ff */
[----:B------:R-:W1:Y:S01]  /*2b50*/  F2I.FTZ.U32.TRUNC.NTZ R35, R35 ;  /* 0x0000002300237305 */ /* 0x000e62000021f000 */
[----:B------:R-:W-:Y:S01]  /*2b60*/  IMAD.HI.U32 R26, R21, R26, R20 ;  /* 0x0000001a151a7227 */ /* 0x000fe200078e0014 */
[----:B------:R-:W-:-:S02]  /*2b70*/  IABS R21, R12 ;  /* 0x0000000c00157213 */ /* 0x000fc40000000000 */
[----:B------:R-:W-:Y:S02]  /*2b80*/  IABS R20, R7 ;  /* 0x0000000700147213 */ /* 0x000fe40000000000 */
[----:B------:R-:W-:Y:S01]  /*2b90*/  ISETP.GT.U32.AND P3, PT, R19, R30, PT ;  /* 0x0000001e1300720c */ /* 0x000fe20003f64070 */
[----:B------:R-:W-:Y:S01]  /*2ba0*/  IMAD.HI.U32 R23, R26, R21, RZ ;  /* 0x000000151a177227 */ /* 0x000fe200078e00ff */
[----:B---3--:R-:W2:Y:S01]  /*2bb0*/  MUFU.RCP R10, R10 ;  /* 0x0000000a000a7308 */ /* 0x008ea20000001000 */
[----:B------:R-:W-:Y:S02]  /*2bc0*/  LOP3.LUT R26, R28, R9, RZ, 0x3c, !PT ;  /* 0x000000091c1a7212 */ /* 0x000fe400078e3cff */
[----:B------:R-:W-:Y:S02]  /*2bd0*/  IMAD.MOV R20, RZ, RZ, -R20 ;  /* 0x000000ffff147224 */ /* 0x000fe400078e0a14 */
[----:B------:R-:W-:Y:S02]  /*2be0*/  ISETP.GE.AND P2, PT, R26, RZ, PT ;  /* 0x000000ff1a00720c */ /* 0x000fe40003f46270 */
[----:B------:R-:W-:Y:S01]  /*2bf0*/  IMAD R21, R23, R20, R21 ;  /* 0x0000001417157224 */ /* 0x000fe200078e0215 */
[----:B0-----:R-:W0:Y:S01]  /*2c00*/  MUFU.RCP R32, R32 ;  /* 0x0000002000207308 */ /* 0x001e220000001000 */
[----:B-1----:R-:W-:-:S02]  /*2c10*/  IADD3 R11, PT, PT, RZ, -R35, RZ ;  /* 0x80000023ff0b7210 */ /* 0x002fc40007ffe0ff */
[----:B------:R-:W-:Y:S01]  /*2c20*/  @!P3 IMAD.IADD R30, R30, 0x1, -R19 ;  /* 0x000000011e1eb824 */ /* 0x000fe200078e0a13 */
[----:B------:R-:W-:Y:S02]  /*2c30*/  ISETP.GT.U32.AND P1, PT, R16, R21, PT ;  /* 0x000000151000720c */ /* 0x000fe40003f24070 */
[----:B------:R-:W-:Y:S01]  /*2c40*/  IMAD R20, R11, R14, RZ ;  /* 0x0000000e0b147224 */ /* 0x000fe200078e02ff */
[----:B------:R-:W-:Y:S02]  /*2c50*/  IABS R11, R2 ;  /* 0x00000002000b7213 */ /* 0x000fe40000000000 */
[----:B------:R-:W-:Y:S01]  /*2c60*/  ISETP.GE.U32.AND P6, PT, R30, R19, PT ;  /* 0x000000131e00720c */ /* 0x000fe20003fc6070 */
[----:B------:R-:W-:Y:S01]  /*2c70*/  IMAD.HI.U32 R20, R35, R20, R34 ;  /* 0x0000001423147227 */ /* 0x000fe200078e0022 */
[----:B--2---:R-:W-:-:S03]  /*2c80*/  IADD3 R31, PT, PT, R10, 0xffffffe, RZ ;  /* 0x0ffffffe0a1f7810 */ /* 0x004fc60007ffe0ff */
[----:B------:R-:W-:Y:S01]  /*2c90*/  HFMA2 R30, -RZ, RZ, 0, 0 ;  /* 0x00000000ff1e7431 */ /* 0x000fe200000001ff */
[----:B------:R-:W-:Y:S02]  /*2ca0*/  IABS R10, R17 ;  /* 0x00000011000a7213 */ /* 0x000fe40000000000 */
[----:B------:R-:W-:Y:S01]  /*2cb0*/  LOP3.LUT R19, R12, R7, RZ, 0x3c, !PT ;  /* 0x000000070c137212 */ /* 0x000fe200078e3cff */
[----:B------:R-:W-:Y:S01]  /*2cc0*/  IMAD.HI.U32 R20, R20, R11, RZ ;  /* 0x0000000b14147227 */ /* 0x000fe200078e00ff */
[-C--:B------:R-:W-:Y:S01]  /*2cd0*/  @!P1 IADD3 R21, PT, PT, R21, -R16.reuse, RZ ;  /* 0x8000001015159210 */ /* 0x080fe20007ffe0ff */
[----:B------:R-:W1:Y:S01]  /*2ce0*/  F2I.FTZ.U32.TRUNC.NTZ R31, R31 ;  /* 0x0000001f001f7305 */ /* 0x000e62000021f000 */
[----:B------:R-:W-:Y:S01]  /*2cf0*/  ISETP.GE.AND P0, PT, R19, RZ, PT ;  /* 0x000000ff1300720c */ /* 0x000fe20003f06270 */
[----:B0-----:R-:W-:Y:S01]  /*2d00*/  VIADD R32, R32, 0xffffffe ;  /* 0x0ffffffe20207836 */ /* 0x001fe20000000000 */
[----:B------:R-:W-:Y:S01]  /*2d10*/  ISETP.GE.U32.AND P4, PT, R21, R16, PT ;  /* 0x000000101500720c */ /* 0x000fe20003f86070 */
[----:B------:R-:W-:Y:S01]  /*2d20*/  IMAD.MOV R10, RZ, RZ, -R10 ;  /* 0x000000ffff0a7224 */ /* 0x000fe200078e0a0a */
[----:B------:R-:W-:Y:S01]  /*2d30*/  @!P3 IADD3 R27, PT, PT, R27, 0x1, RZ ;  /* 0x000000011b1bb810 */ /* 0x000fe20007ffe0ff */
[----:B------:R-:W-:Y:S01]  /*2d40*/  @!P1 VIADD R23, R23, 0x1 ;  /* 0x0000000117179836 */ /* 0x000fe20000000000 */
[----:B------:R-:W-:Y:S01]  /*2d50*/  ISETP.NE.AND P3, PT, R7, RZ, PT ;  /* 0x000000ff0700720c */ /* 0x000fe20003f65270 */
[----:B------:R-:W0:Y:S01]  /*2d60*/  F2I.FTZ.U32.TRUNC.NTZ R33, R32 ;  /* 0x0000002000217305 */ /* 0x000e22000021f000 */
[----:B------:R-:W-:-:S02]  /*2d70*/  IMAD R11, R20, R10, R11 ;  /* 0x0000000a140b7224 */ /* 0x000fc400078e020b */
[----:B------:R-:W-:-:S03]  /*2d80*/  @P6 VIADD R27, R27, 0x1 ;  /* 0x000000011b1b6836 */ /* 0x000fc60000000000 */
[----:B------:R-:W-:Y:S01]  /*2d90*/  ISETP.GT.U32.AND P1, PT, R14, R11, PT ;  /* 0x0000000b0e00720c */ /* 0x000fe20003f24070 */
[----:B-1----:R-:W-:Y:S02]  /*2da0*/  IMAD.MOV R10, RZ, RZ, -R31 ;  /* 0x000000ffff0a7224 */ /* 0x002fe400078e0a1f */
[----:B------:R-:W-:Y:S02]  /*2db0*/  @P4 VIADD R23, R23, 0x1 ;  /* 0x0000000117174836 */ /* 0x000fe40000000000 */
[----:B------:R-:W-:Y:S01]  /*2dc0*/  IMAD R21, R10, R15, RZ ;  /* 0x0000000f0a157224 */ /* 0x000fe200078e02ff */
[----:B------:R-:W-:Y:S01]  /*2dd0*/  IABS R10, R6 ;  /* 0x00000006000a7213 */ /* 0x000fe20000000000 */
[----:B------:R-:W-:Y:S01]  /*2de0*/  @!P0 IMAD.MOV R23, RZ, RZ, -R23 ;  /* 0x000000ffff178224 */ /* 0x000fe200078e0a17 */
[----:B------:R-:W-:Y:S01]  /*2df0*/  @!P3 LOP3.LUT R23, RZ, R7, RZ, 0x33, !PT ;  /* 0x00000007ff17b212 */ /* 0x000fe200078e33ff */
[----:B0-----:R-:W-:Y:S01]  /*2e00*/  IMAD.MOV R16, RZ, RZ, -R33 ;  /* 0x000000ffff107224 */ /* 0x001fe200078e0a21 */
[----:B------:R-:W-:Y:S01]  /*2e10*/  MOV R32, RZ ;  /* 0x000000ff00207202 */ /* 0x000fe20000000f00 */
[----:B------:R-:W-:Y:S01]  /*2e20*/  @!P2 IMAD.MOV R27, RZ, RZ, -R27 ;  /* 0x000000ffff1ba224 */ /* 0x000fe200078e0a1b */
[----:B------:R-:W-:Y:S01]  /*2e30*/  @!P5 LOP3.LUT R27, RZ, R9, RZ, 0x33, !PT ;  /* 0x00000009ff1bd212 */ /* 0x000fe200078e33ff */
[----:B------:R-:W-:Y:S01]  /*2e40*/  IMAD R19, R16, R18, RZ ;  /* 0x0000001210137224 */ /* 0x000fe200078e02ff */
[----:B------:R-:W-:Y:S01]  /*2e50*/  IABS R16, R23 ;  /* 0x0000001700107213 */ /* 0x000fe20000000000 */
[----:B------:R-:W-:Y:S01]  /*2e60*/  IMAD.HI.U32 R30, R31, R21, R30 ;  /* 0x000000151f1e7227 */ /* 0x000fe200078e001e */
[----:B------:R-:W-:-:S02]  /*2e70*/  IABS R21, R8 ;  /* 0x0000000800157213 */ /* 0x000fc40000000000 */
[----:B------:R-:W-:Y:S01]  /*2e80*/  IABS R26, R27 ;  /* 0x0000001b001a7213 */ /* 0x000fe20000000000 */
[----:B------:R-:W-:Y:S01]  /*2e90*/  @!P1 IMAD.IADD R11, R11, 0x1, -R14 ;  /* 0x000000010b0b9824 */ /* 0x000fe200078e0a0e */
[----:B------:R-:W-:Y:S01]  /*2ea0*/  IADD3 R10, PT, PT, RZ, -R10, RZ ;  /* 0x8000000aff0a7210 */ /* 0x000fe20007ffe0ff */
[----:B------:R-:W-:Y:S01]  /*2eb0*/  IMAD.HI.U32 R19, R33, R19, R32 ;  /* 0x0000001321137227 */ /* 0x000fe200078e0020 */
[----:B------:R-:W-:Y:S02]  /*2ec0*/  ISETP.NE.AND P2, PT, R17, RZ, PT ;  /* 0x000000ff1100720c */ /* 0x000fe40003f45270 */
[----:B------:R-:W-:Y:S01]  /*2ed0*/  ISETP.GE.U32.AND P4, PT, R11, R14, PT ;  /* 0x0000000e0b00720c */ /* 0x000fe20003f86070 */
[----:B------:R-:W-:Y:S01]  /*2ee0*/  IMAD.HI.U32 R11, R30, R16, RZ ;  /* 0x000000101e0b7227 */ /* 0x000fe200078e00ff */
[----:B------:R-:W-:Y:S02]  /*2ef0*/  LOP3.LUT R14, R2, R17, RZ, 0x3c, !PT ;  /* 0x00000011020e7212 */ /* 0x000fe400078e3cff */
[----:B------:R-:W-:Y:S01]  /*2f00*/  ISETP.NE.AND P5, PT, R8, RZ, PT ;  /* 0x000000ff0800720c */ /* 0x000fe20003fa5270 */
[----:B------:R-:W-:Y:S01]  /*2f10*/  IMAD.MOV R21, RZ, RZ, -R21 ;  /* 0x000000ffff157224 */ /* 0x000fe200078e0a15 */
[----:B------:R-:W-:Y:S01]  /*2f20*/  ISETP.GE.AND P0, PT, R14, RZ, PT ;  /* 0x000000ff0e00720c */ /* 0x000fe20003f06270 */
[----:B------:R-:W-:-:S04]  /*2f30*/  IMAD.HI.U32 R19, R19, R26, RZ ;  /* 0x0000001a13137227 */ /* 0x000fc800078e00ff */
[----:B------:R-:W-:Y:S02]  /*2f40*/  IMAD R10, R11, R10, R16 ;  /* 0x0000000a0b0a7224 */ /* 0x000fe400078e0210 */
[----:B------:R-:W-:Y:S02]  /*2f50*/  IMAD R21, R19, R21, R26 ;  /* 0x0000001513157224 */ /* 0x000fe400078e021a */
[----:B------:R-:W-:Y:S01]  /*2f60*/  @!P1 VIADD R20, R20, 0x1 ;  /* 0x0000000114149836 */ /* 0x000fe20000000000 */
[----:B------:R-:W-:Y:S01]  /*2f70*/  ISETP.GT.U32.AND P1, PT, R15, R10, PT ;  /* 0x0000000a0f00720c */ /* 0x000fe20003f24070 */
[----:B------:R-:W-:Y:S01]  /*2f80*/  IMAD.MOV R14, RZ, RZ, -R27 ;  /* 0x000000ffff0e7224 */ /* 0x000fe200078e0a1b */
[----:B------:R-:W-:Y:S02]  /*2f90*/  ISETP.GT.U32.AND P3, PT, R18, R21, PT ;  /* 0x000000151200720c */ /* 0x000fe40003f64070 */
[----:B------:R-:W-:Y:S01]  /*2fa0*/  @P4 IADD3 R20, PT, PT, R20, 0x1, RZ ;  /* 0x0000000114144810 */ /* 0x000fe20007ffe0ff */
[----:B------:R-:W-:Y:S01]  /*2fb0*/  IMAD R14, R9, R14, R28 ;  /* 0x0000000e090e7224 */ /* 0x000fe200078e021c */
[----:B------:R-:W-:-:S02]  /*2fc0*/  LOP3.LUT R9, R23, R6, RZ, 0x3c, !PT ;  /* 0x0000000617097212 */ /* 0x000fc400078e3cff */
[----:B------:R-:W-:Y:S02]  /*2fd0*/  @!P0 IADD3 R20, PT, PT, -R20, RZ, RZ ;  /* 0x000000ff14148210 */ /* 0x000fe40007ffe1ff */
[----:B------:R-:W-:Y:S02]  /*2fe0*/  @!P2 LOP3.LUT R20, RZ, R17, RZ, 0x33, !PT ;  /* 0x00000011ff14a212 */ /* 0x000fe400078e33ff */
[----:B------:R-:W-:Y:S01]  /*2ff0*/  ISETP.GE.AND P0, PT, R9, RZ, PT ;  /* 0x000000ff0900720c */ /* 0x000fe20003f06270 */
[----:B------:R-:W-:Y:S02]  /*3000*/  @!P1 IMAD.IADD R10, R10, 0x1, -R15 ;  /* 0x000000010a0a9824 */ /* 0x000fe400078e0a0f */
[----:B------:R-:W-:Y:S01]  /*3010*/  @!P3 IMAD.IADD R21, R21, 0x1, -R18 ;  /* 0x000000011515b824 */ /* 0x000fe200078e0a12 */
[----:B------:R-:W-:Y:S01]  /*3020*/  @!P3 IADD3 R19, PT, PT, R19, 0x1, RZ ;  /* 0x000000011313b810 */ /* 0x000fe20007ffe0ff */
[----:B------:R-:W-:Y:S01]  /*3030*/  @!P1 VIADD R11, R11, 0x1 ;  /* 0x000000010b0b9836 */ /* 0x000fe20000000000 */
[----:B------:R-:W-:Y:S01]  /*3040*/  ISETP.GE.U32.AND P4, PT, R10, R15, PT ;  /* 0x0000000f0a00720c */ /* 0x000fe20003f86070 */
[----:B------:R-:W-:Y:S01]  /*3050*/  IMAD.WIDE R28, R20, UR9, RZ ;  /* 0x00000009141c7c25 */ /* 0x000fe2000f8e02ff */
[----:B------:R-:W-:-:S02]  /*3060*/  ISETP.GE.U32.AND P6, PT, R21, R18, PT ;  /* 0x000000121500720c */ /* 0x000fc40003fc6070 */
[----:B------:R-:W-:Y:S01]  /*3070*/  LOP3.LUT R10, R27, R8, RZ, 0x3c, !PT ;  /* 0x000000081b0a7212 */ /* 0x000fe200078e3cff */
[----:B------:R-:W-:Y:S01]  /*3080*/  IMAD.MOV R20, RZ, RZ, -R20 ;  /* 0x000000ffff147224 */ /* 0x000fe200078e0a14 */
[----:B------:R-:W-:Y:S01]  /*3090*/  ISETP.NE.AND P1, PT, R6, RZ, PT ;  /* 0x000000ff0600720c */ /* 0x000fe20003f25270 */
[----:B------:R-:W-:Y:S01]  /*30a0*/  IMAD.WIDE.U32 R28, R0, UR8, R28 ;  /* 0x00000008001c7c25 */ /* 0x000fe2000f8e001c */
[----:B------:R-:W-:Y:S01]  /*30b0*/  ISETP.GE.AND P2, PT, R10, RZ, PT ;  /* 0x000000ff0a00720c */ /* 0x000fe20003f46270 */
[----:B------:R-:W-:Y:S02]  /*30c0*/  UIMAD UR8, UR22, UR8, URZ ;  /* 0x00000008160872a4 */ /* 0x000fe4000f8e02ff */
[----:B------:R-:W-:Y:S01]  /*30d0*/  IMAD R29, R0, UR12, R29 ;  /* 0x0000000c001d7c24 */ /* 0x000fe2000f8e021d */
[----:B------:R-:W-:Y:S01]  /*30e0*/  UIMAD UR12, UR7, UR4, URZ ;  /* 0x00000004070c72a4 */ /* 0x000fe2000f8e02ff */
[----:B------:R-:W-:Y:S01]  /*30f0*/  @P4 IADD3 R11, PT, PT, R11, 0x1, RZ ;  /* 0x000000010b0b4810 */ /* 0x000fe20007ffe0ff */
[----:B------:R-:W-:Y:S01]  /*3100*/  IMAD R17, R17, R20, R2 ;  /* 0x0000001411117224 */ /* 0x000fe200078e0202 */
[----:B------:R-:W-:Y:S01]  /*3110*/  IADD3 R2, PT, PT, -R23, RZ, RZ ;  /* 0x000000ff17027210 */ /* 0x000fe20007ffe1ff */
[----:B------:R-:W-:-:S02]  /*3120*/  @P6 VIADD R19, R19, 0x1 ;  /* 0x0000000113136836 */ /* 0x000fc40000000000 */
[----:B------:R-:W-:Y:S01]  /*3130*/  @!P0 IMAD.MOV R11, RZ, RZ, -R11 ;  /* 0x000000ffff0b8224 */ /* 0x000fe200078e0a0b */
[----:B------:R-:W-:Y:S01]  /*3140*/  @!P1 LOP3.LUT R11, RZ, R6, RZ, 0x33, !PT ;  /* 0x00000006ff0b9212 */ /* 0x000fe200078e33ff */
[----:B------:R-:W-:-:S03]  /*3150*/  IMAD.WIDE R28, R17, UR4, R28 ;  /* 0x00000004111c7c25 */ /* 0x000fc6000f8e021c */
[----:B------:R-:W-:Y:S01]  /*3160*/  IADD3 R0, PT, PT, -R11, RZ, RZ ;  /* 0x000000ff0b007210 */ /* 0x000fe20007ffe1ff */
[----:B------:R-:W-:Y:S01]  /*3170*/  @!P2 IMAD.MOV R19, RZ, RZ, -R19 ;  /* 0x000000ffff13a224 */ /* 0x000fe200078e0a13 */
[----:B------:R-:W-:Y:S01]  /*3180*/  @!P5 LOP3.LUT R19, RZ, R8, RZ, 0x33, !PT ;  /* 0x00000008ff13d212 */ /* 0x000fe200078e33ff */
[----:B------:R-:W-:Y:S01]  /*3190*/  IMAD.WIDE R14, R14, UR5, RZ ;  /* 0x000000050e0e7c25 */ /* 0x000fe2000f8e02ff */
[----:B------:R-:W0:Y:S03]  /*31a0*/  LDCU.64 UR4, c[0x0][0x420] ;  /* 0x00008400ff0477ac */ /* 0x000e260008000a00 */
[----:B------:R-:W-:Y:S02]  /*31b0*/  IMAD.MOV R9, RZ, RZ, -R19 ;  /* 0x000000ffff097224 */ /* 0x000fe400078e0a13 */
        /* <DEDUP_REMOVED lines=18> */
.L_x_90:
[----:B------:R-:W0:Y:S01]  /*32e0*/  LDC.64 R2, c[0x0][0x420] ;  /* 0x00010800ff027b82 */ /* 0x000e220000000a00 */
[----:B------:R-:W-:-:S05]  /*32f0*/  IADD3 R0, PT, PT, R13, UR20, RZ ;  /* 0x000000140d007c10 */ /* 0x000fca000fffe0ff */
[----:B0-----:R-:W-:-:S05]  /*3300*/  IMAD.WIDE.U32 R2, R0, 0x4, R2 ;  /* 0x0000000400027825 */ /* 0x001fca00078e0002 */
[----:B------:R1:W-:Y:S02]  /*3310*/  STG.E desc[UR10][R2.64], R22 ;  /* 0x0000001602007986 */ /* 0x0003e4000c10190a */
.L_x_89:
[----:B------:R-:W-:Y:S05]  /*3320*/  BSYNC.RECONVERGENT B1 ;  /* 0x0000000000017941 */ /* 0x000fea0003800200 */
.L_x_88:
[----:B------:R-:W2:Y:S01]  /*3330*/  LDCU UR9, c[0x0][0x534] ;  /* 0x0000a680ff0977ac */ /* 0x000ea20008000800 */
[----:B0-----:R-:W-:Y:S01]  /*3340*/  LOP3.LUT R6, R4, 0xf, RZ, 0xc0, !PT ;  /* 0x0000000f04067812 */ /* 0x001fe200078ec0ff */
[----:B------:R-:W0:Y:S01]  /*3350*/  S2UR UR6, SR_CgaCtaId ;  /* 0x00000000000679c3 */ /* 0x000e220000008800 */
[----:B------:R-:W-:Y:S01]  /*3360*/  IMAD.SHL.U32 R15, R13, 0x4, RZ ;  /* 0x000000040d0f7824 */ /* 0x000fe200078e00ff */
[----:B------:R-:W-:Y:S01]  /*3370*/  UMOV UR4, 0x400 ;  /* 0x0000040000047882 */ /* 0x000fe20000000000 */
[----:B------:R-:W-:Y:S01]  /*3380*/  LOP3.LUT R0, R6, 0x10, RZ, 0xfc, !PT ;  /* 0x0000001006007812 */ /* 0x000fe200078efcff */
[----:B------:R-:W-:Y:S01]  /*3390*/  IMAD.SHL.U32 R14, R4, 0x4, RZ ;  /* 0x00000004040e7824 */ /* 0x000fe200078e00ff */
[----:B-1----:R-:W-:Y:S01]  /*33a0*/  CS2R R2, SRZ ;  /* 0x0000000000027805 */ /* 0x002fe2000001ff00 */
[----:B------:R-:W-:-:S03]  /*33b0*/  IMAD.MOV.U32 R5, RZ, RZ, RZ ;  /* 0x000000ffff057224 */ /* 0x000fc600078e00ff */
[----:B------:R-:W-:Y:S02]  /*33c0*/  LOP3.LUT R14, R14, 0x3c, RZ, 0xc0, !PT ;  /* 0x0000003c0e0e7812 */ /* 0x000fe400078ec0ff */
[----:B--2---:R-:W-:Y:S01]  /*33d0*/  ISETP.GE.AND P1, PT, R6, UR9, PT ;  /* 0x0000000906007c0c */ /* 0x004fe2000bf26270 */
[----:B------:R-:W-:Y:S01]  /*33e0*/  UISETP.GE.AND UP0, UPT, UR9, 0x1, UPT ;  /* 0x000000010900788c */ /* 0x000fe2000bf06270 */
[----:B------:R-:W-:Y:S01]  /*33f0*/  ISETP.GE.AND P0, PT, R0, UR9, PT ;  /* 0x0000000900007c0c */ /* 0x000fe2000bf06270 */
[----:B------:R-:W-:Y:S01]  /*3400*/  HFMA2 R0, -RZ, RZ, 0, 0 ;  /* 0x00000000ff007431 */ /* 0x000fe200000001ff */
[C---:B------:R-:W-:Y:S02]  /*3410*/  ISETP.GT.U32.OR P1, PT, R4.reuse, 0x7f, P1 ;  /* 0x0000007f0400780c */ /* 0x040fe40000f24470 */
[----:B------:R-:W-:Y:S01]  /*3420*/  ISETP.GT.U32.OR P0, PT, R4, 0x7f, P0 ;  /* 0x0000007f0400780c */ /* 0x000fe20000704470 */
[----:B0-----:R-:W-:-:S06]  /*3430*/  ULEA UR6, UR6, UR4, 0x18 ;  /* 0x0000000406067291 */ /* 0x001fcc000f8ec0ff */
[----:B------:R-:W-:-:S04]  /*3440*/  IADD3 R7, PT, PT, R15, UR6, RZ ;  /* 0x000000060f077c10 */ /* 0x000fc8000fffe0ff */
[C---:B------:R-:W-:Y:S02]  /*3450*/  @!P1 FADD.FTZ R11, -R22.reuse, R24 ;  /* 0x00000018160b9221 */ /* 0x040fe40000010100 */
[----:B------:R-:W-:Y:S01]  /*3460*/  @!P0 FADD.FTZ R9, -R22, R25 ;  /* 0x0000001916098221 */ /* 0x000fe20000010100 */
[C-C-:B------:R-:W-:Y:S02]  /*3470*/  @!P1 IMAD R10, R6.reuse, 0x24, R7.reuse ;  /* 0x00000024060a9824 */ /* 0x140fe400078e0207 */
[----:B------:R-:W-:Y:S01]  /*3480*/  @!P1 FMUL.FTZ R11, R11, 1.4426950216293334961 ;  /* 0x3fb8aa3b0b0b9820 */ /* 0x000fe20000410000 */
[----:B------:R-:W-:Y:S02]  /*3490*/  @!P0 IMAD R8, R6, 0x24, R7 ;  /* 0x0000002406088824 */ /* 0x000fe400078e0207 */
[----:B------:R-:W-:-:S03]  /*34a0*/  @!P0 FMUL.FTZ R9, R9, 1.4426950216293334961 ;  /* 0x3fb8aa3b09098820 */ /* 0x000fc60000410000 */
[----:B------:R-:W0:Y:S04]  /*34b0*/  @!P1 MUFU.EX2 R11, R11 ;  /* 0x0000000b000b9308 */ /* 0x000e280000000800 */
[----:B------:R-:W1:Y:S01]  /*34c0*/  @!P0 MUFU.EX2 R9, R9 ;  /* 0x0000000900098308 */ /* 0x000e620000000800 */
[----:B0-----:R0:W-:Y:S04]  /*34d0*/  @!P1 STS [R10], R11 ;  /* 0x0000000b0a009388 */ /* 0x0011e80000000800 */
[----:B-1----:R0:W-:Y:S01]  /*34e0*/  @!P0 STS [R8+0x240], R9 ;  /* 0x0002400908008388 */ /* 0x0021e20000000800 */
[----:B------:R-:W-:Y:S06]  /*34f0*/  BAR.SYNC.DEFER_BLOCKING 0x0 ;  /* 0x0000000000007b1d */ /* 0x000fec0000010000 */
[----:B------:R-:W-:Y:S05]  /*3500*/  BRA.U !UP0, `(.L_x_96) ;  /* 0x0000000508d47547 */ /* 0x000fea000b800000 */
[----:B------:R-:W1:Y:S01]  /*3510*/  LDCU UR12, c[0x0][0x44c] ;  /* 0x00008980ff0c77ac */ /* 0x000e620008000800 */
[----:B------:R-:W-:Y:S01]  /*3520*/  LOP3.LUT R0, R6, 0x3f0, R4, 0xf8, !PT ;  /* 0x000003f006007812 */ /* 0x000fe200078ef804 */
[----:B------:R-:W-:Y:S01]  /*3530*/  IMAD.MOV.U32 R18, RZ, RZ, RZ ;  /* 0x000000ffff127224 */ /* 0x000fe200078e00ff */
[----:B0-----:R-:W-:Y:S01]  /*3540*/  CS2R R10, SRZ ;  /* 0x00000000000a7805 */ /* 0x001fe2000001ff00 */
[----:B------:R-:W0:Y:S01]  /*3550*/  LDCU.64 UR4, c[0x0][0x3f8] ;  /* 0x00007f00ff0477ac */ /* 0x000e220008000a00 */
[----:B------:R-:W-:Y:S01]  /*3560*/  CS2R R8, SRZ ;  /* 0x0000000000087805 */ /* 0x000fe2000001ff00 */
[----:B------:R-:W-:Y:S02]  /*3570*/  UISETP.GE.U32.AND UP0, UPT, UR9, 0x4, UPT ;  /* 0x000000040900788c */ /* 0x000fe4000bf06070 */
[----:B-1----:R-:W-:Y:S02]  /*3580*/  UIMAD UR7, UR20, UR12, URZ ;  /* 0x0000000c140772a4 */ /* 0x002fe4000f8e02ff */
[----:B------:R-:W-:-:S04]  /*3590*/  UIMAD UR12, UR21, UR12, URZ ;  /* 0x0000000c150c72a4 */ /* 0x000fc8000f8e02ff */
[----:B------:R-:W-:Y:S01]  /*35a0*/  IMAD.U32 R17, RZ, RZ, UR7 ;  /* 0x00000007ff117e24 */ /* 0x000fe2000f8e00ff */
[----:B------:R-:W-:Y:S01]  /*35b0*/  LEA R0, P0, R0, UR7, 0x2 ;  /* 0x0000000700007c11 */ /* 0x000fe2000f8010ff */
[----:B------:R-:W-:-:S03]  /*35c0*/  UIADD3 UR7, UPT, UPT, UR21, -UR20, URZ ;  /* 0x8000001415077290 */ /* 0x000fc6000fffe0ff */
[----:B------:R-:W-:Y:S02]  /*35d0*/  LEA.HI.X.SX32 R17, R17, RZ, 0x1, P0 ;  /* 0x000000ff11117211 */ /* 0x000fe400000f0eff */
[----:B0-----:R-:W-:Y:S01]  /*35e0*/  LEA R16, P0, R0, UR4, 0x2 ;  /* 0x0000000400107c11 */ /* 0x001fe2000f8010ff */
[----:B------:R-:W-:-:S03]  /*35f0*/  ULOP3.LUT UR4, UR9, 0x3, URZ, 0xc0, !UPT ;  /* 0x0000000309047892 */ /* 0x000fc6000f8ec0ff */
[----:B------:R-:W-:Y:S01]  /*3600*/  LEA.HI.X R17, R0, UR5, R17, 0x2, P0 ;  /* 0x0000000500117c11 */ /* 0x000fe200080f1411 */
[----:B------:R-:W-:Y:S01]  /*3610*/  IMAD.MOV.U32 R0, RZ, RZ, RZ ;  /* 0x000000ffff007224 */ /* 0x000fe200078e00ff */
[----:B------:R-:W-:Y:S07]  /*3620*/  BRA.U !UP0, `(.L_x_97) ;  /* 0x0000000508247547 */ /* 0x000fee000b800000 */
[----:B------:R-:W-:Y:S01]  /*3630*/  ULOP3.LUT UR9, UR9, 0x7ffffffc, URZ, 0xc0, !UPT ;  /* 0x7ffffffc09097892 */ /* 0x000fe2000f8ec0ff */
[----:B------:R-:W-:Y:S01]  /*3640*/  VIADD R7, R7, 0x48 ;  /* 0x0000004807077836 */ /* 0x000fe20000000000 */
[----:B------:R-:W-:Y:S01]  /*3650*/  ISETP.GE.AND P2, PT, R13, UR7, PT ;  /* 0x000000070d007c0c */ /* 0x000fe2000bf46270 */
[----:B------:R-:W-:Y:S01]  /*3660*/  IMAD.MOV.U32 R0, RZ, RZ, RZ ;  /* 0x000000ffff007224 */ /* 0x000fe200078e00ff */
[----:B------:R-:W-:Y:S02]  /*3670*/  CS2R R2, SRZ ;  /* 0x0000000000027805 */ /* 0x000fe4000001ff00 */
[----:B------:R-:W-:Y:S01]  /*3680*/  MOV R5, RZ ;  /* 0x000000ff00057202 */ /* 0x000fe20000000f00 */
[----:B------:R-:W-:Y:S01]  /*3690*/  IMAD.U32 R18, RZ, RZ, UR9 ;  /* 0x00000009ff127e24 */ /* 0x000fe2000f8e00ff */
[----:B------:R-:W-:Y:S02]  /*36a0*/  UIMAD.WIDE UR24, UR12, 0x10, URZ ;  /* 0x000000100c1878a5 */ /* 0x000fe4000f8e02ff */
[----:B------:R-:W-:Y:S01]  /*36b0*/  UIMAD.WIDE UR18, UR12, 0xc, URZ ;  /* 0x0000000c0c1278a5 */ /* 0x000fe2000f8e02ff */
[----:B------:R-:W0:Y:S01]  /*36c0*/  LDCU UR5, c[0x0][0x440] ;  /* 0x00008800ff0577ac */ /* 0x000e220008000800 */
[----:B------:R-:W-:-:S02]  /*36d0*/  UIMAD.WIDE UR16, UR12, 0x8, URZ ;  /* 0x000000080c1078a5 */ /* 0x000fc4000f8e02ff */
[----:B------:R-:W-:Y:S02]  /*36e0*/  UIMAD.WIDE UR14, UR12, 0x4, URZ ;  /* 0x000000040c0e78a5 */ /* 0x000fe4000f8e02ff */
[----:B------:R-:W-:-:S12]  /*36f0*/  UIADD3 UR8, UPT, UPT, -UR9, URZ, URZ ;  /* 0x000000ff09087290 */ /* 0x000fd8000fffe1ff */
.L_x_106:
        /* <DEDUP_REMOVED lines=9> */
.L_x_99:
[----:B0-----:R-:W-:Y:S05]  /*3790*/  BSYNC.RECONVERGENT B0 ;  /* 0x0000000000007941 */ /* 0x001fea0003800200 */
.L_x_98:
        /* <DEDUP_REMOVED lines=12> */
.L_x_101:
[----:B------:R-:W-:Y:S05]  /*3860*/  BSYNC.RECONVERGENT B0 ;  /* 0x0000000000007941 */ /* 0x000fea0003800200 */
.L_x_100:
        /* <DEDUP_REMOVED lines=12> */
.L_x_103:
[----:B------:R-:W-:Y:S05]  /*3930*/  BSYNC.RECONVERGENT B0 ;  /* 0x0000000000007941 */ /* 0x000fea0003800200 */
.L_x_102:
        /* <DEDUP_REMOVED lines=12> */
.L_x_105:
[----:B------:R-:W-:Y:S05]  /*3a00*/  BSYNC.RECONVERGENT B0 ;  /* 0x0000000000007941 */ /* 0x000fea0003800200 */
.L_x_104:
        /* <DEDUP_REMOVED lines=11> */
.L_x_97:
        /* <DEDUP_REMOVED lines=8> */
.L_x_109:
        /* <DEDUP_REMOVED lines=8> */
.L_x_108:
[----:B-1----:R-:W-:Y:S05]  /*3bc0*/  BSYNC.RECONVERGENT B0 ;  /* 0x0000000000007941 */ /* 0x002fea0003800200 */
.L_x_107:
        /* <DEDUP_REMOVED lines=9> */
.L_x_96:
        /* <DEDUP_REMOVED lines=83> */
        .weak           $__internal_2_$__cuda_sm20_div_s64
        .type           $__internal_2_$__cuda_sm20_div_s64,@function
        .size           $__internal_2_$__cuda_sm20_div_s64,(.L_x_14708 - $__internal_2_$__cuda_sm20_div_s64)
$__internal_2_$__cuda_sm20_div_s64:
        /* <DEDUP_REMOVED lines=35> */
[----:B------:R-:W-:Y:S02]  /*43c0*/  SEL R11, R11, R14, !P1 ;  /* 0x0000000e0b0b7207 */ /* 0x000fe40004800000 */
[----:B------:R-:W-:Y:S01]  /*43d0*/  IADD3.X R14, PT, PT, RZ, ~R19, RZ, P0, !PT ;  /* 0x80000013ff0e7210 */ /* 0x000fe200007fe4ff */
[----:B------:R-:W-:-:S04]  /*43e0*/  IMAD.HI.U32 R21, P3, R15, R12, R34 ;  /* 0x0000000c0f157227 */ /* 0x000fc80007860022 */
[CC--:B------:R-:W-:Y:S02]  /*43f0*/  IMAD R12, R15.reuse, R10.reuse, RZ ;  /* 0x0000000a0f0c7224 */ /* 0x0c0fe400078e02ff */
[----:B------:R-:W-:-:S03]  /*4400*/  IMAD.HI.U32 R10, R15, R10, RZ ;  /* 0x0000000a0f0a7227 */ /* 0x000fc600078e00ff */
[----:B------:R-:W-:Y:S01]  /*4410*/  IADD3 R12, P2, PT, R12, R21, RZ ;  /* 0x000000150c0c7210 */ /* 0x000fe20007f5e0ff */
[----:B------:R-:W-:Y:S01]  /*4420*/  IMAD.X R15, R10, 0x1, R15, P4 ;  /* 0x000000010a0f7824 */ /* 0x000fe200020e060f */
[----:B------:R-:W-:Y:S01]  /*4430*/  SEL R10, R14, R19, !P1 ;  /* 0x000000130e0a7207 */ /* 0x000fe20004800000 */
[----:B------:R-:W-:Y:S02]  /*4440*/  IMAD.MOV.U32 R35, RZ, RZ, RZ ;  /* 0x000000ffff237224 */ /* 0x000fe400078e00ff */
[----:B------:R-:W-:Y:S01]  /*4450*/  IMAD.HI.U32 R34, R12, R11, RZ ;  /* 0x0000000b0c227227 */ /* 0x000fe200078e00ff */
        /* <DEDUP_REMOVED lines=17> */
[----:B------:R-:W-:-:S03]  /*4570*/  IMAD.X R15, R10, 0x1, ~R27, P1 ;  /* 0x000000010a0f7824 */ /* 0x000fc600008e0e1b */
[----:B------:R-:W-:Y:S01]  /*4580*/  SEL R11, R12, R11, P2 ;  /* 0x0000000b0c0b7207 */ /* 0x000fe20001000000 */
[----:B------:R-:W-:Y:S01]  /*4590*/  IMAD.X R12, RZ, RZ, R21, P0 ;  /* 0x000000ffff0c7224 */ /* 0x000fe200000e0615 */
[----:B------:R-:W-:Y:S02]  /*45a0*/  SEL R14, R14, R23, P2 ;  /* 0x000000170e0e7207 */ /* 0x000fe40001000000 */
[----:B------:R-:W-:Y:S02]  /*45b0*/  SEL R15, R15, R10, P2 ;  /* 0x0000000a0f0f7207 */ /* 0x000fe40001000000 */
[----:B------:R-:W-:Y:S02]  /*45c0*/  ISETP.GE.U32.AND P0, PT, R11, R26, PT ;  /* 0x0000001a0b00720c */ /* 0x000fe40003f06070 */
[----:B------:R-:W-:Y:S02]  /*45d0*/  SEL R12, R12, R21, P2 ;  /* 0x000000150c0c7207 */ /* 0x000fe40001000000 */
[----:B------:R-:W-:-:S02]  /*45e0*/  IADD3 R11, P1, PT, R14, 0x1, RZ ;  /* 0x000000010e0b7810 */ /* 0x000fc40007f3e0ff */
[----:B------:R-:W-:Y:S02]  /*45f0*/  ISETP.GE.U32.AND.EX P0, PT, R15, R27, PT, P0 ;  /* 0x0000001b0f00720c */ /* 0x000fe40003f06100 */
[----:B------:R-:W-:Y:S01]  /*4600*/  LOP3.LUT R10, R18, R19, RZ, 0x3c, !PT ;  /* 0x00000013120a7212 */ /* 0x000fe200078e3cff */
[----:B------:R-:W-:Y:S01]  /*4610*/  IMAD.X R15, RZ, RZ, R12, P1 ;  /* 0x000000ffff0f7224 */ /* 0x000fe200008e060c */
[----:B------:R-:W-:Y:S01]  /*4620*/  SEL R11, R11, R14, P0 ;  /* 0x0000000e0b0b7207 */ /* 0x000fe20000000000 */
[----:B------:R-:W-:Y:S01]  /*4630*/  IMAD.MOV.U32 R14, RZ, RZ, R16 ;  /* 0x000000ffff0e7224 */ /* 0x000fe200078e0010 */
[----:B------:R-:W-:Y:S02]  /*4640*/  ISETP.GE.AND P2, PT, R10, RZ, PT ;  /* 0x000000ff0a00720c */ /* 0x000fe40003f46270 */
[----:B------:R-:W-:Y:S02]  /*4650*/  SEL R15, R15, R12, P0 ;  /* 0x0000000c0f0f7207 */ /* 0x000fe40000000000 */
[----:B------:R-:W-:-:S02]  /*4660*/  IADD3 R12, P1, PT, RZ, -R11, RZ ;  /* 0x8000000bff0c7210 */ /* 0x000fc40007f3e0ff */
[----:B------:R-:W-:Y:S02]  /*4670*/  ISETP.NE.U32.AND P0, PT, R20, RZ, PT ;  /* 0x000000ff1400720c */ /* 0x000fe40003f05070 */
[-C--:B------:R-:W-:Y:S02]  /*4680*/  IADD3.X R10, PT, PT, RZ, ~R15.reuse, RZ, P1, !PT ;  /* 0x8000000fff0a7210 */ /* 0x080fe40000ffe4ff */
[----:B------:R-:W-:Y:S02]  /*4690*/  ISETP.NE.AND.EX P0, PT, R18, RZ, PT, P0 ;  /* 0x000000ff1200720c */ /* 0x000fe40003f05300 */
[----:B------:R-:W-:Y:S01]  /*46a0*/  SEL R10, R10, R15, !P2 ;  /* 0x0000000f0a0a7207 */ /* 0x000fe20005000000 */
[----:B------:R-:W-:Y:S01]  /*46b0*/  IMAD.MOV.U32 R15, RZ, RZ, 0x0 ;  /* 0x00000000ff0f7424 */ /* 0x000fe200078e00ff */
[----:B------:R-:W-:Y:S02]  /*46c0*/  SEL R12, R12, R11, !P2 ;  /* 0x0000000b0c0c7207 */ /* 0x000fe40005000000 */
[----:B------:R-:W-:-:S02]  /*46d0*/  SEL R11, R10, 0xffffffff, P0 ;  /* 0xffffffff0a0b7807 */ /* 0x000fc40000000000 */
[----:B------:R-:W-:Y:S01]  /*46e0*/  SEL R12, R12, 0xffffffff, P0 ;  /* 0xffffffff0c0c7807 */ /* 0x000fe20000000000 */
[----:B------:R-:W-:Y:S06]  /*46f0*/  RET.REL.NODEC R14 `(_ZN5flash32flash_fwd_splitkv_combine_kernelI23Flash_fwd_kernel_traitsILi64ELi64ELi256ELi4ELb0ELb0EN7cutlass6half_tE19Flash_kernel_traitsILi64ELi64ELi256ELi4ES3_EELi8ELi5ELb0EEEvNS_16Flash_fwd_paramsE) ;  /* 0xffffffb80e407950 */ /* 0x000fec0003c3ffff */
.L_x_110:
        /* <DEDUP_REMOVED lines=16> */
.L_x_14708:


//--------------------- .text._ZN5flash32flash_fwd_splitkv_combine_kernelI23Flash_fwd_kernel_traitsILi64ELi64ELi256ELi4ELb0ELb0EN7cutlass6half_tE19Flash_kernel_traitsILi64ELi64ELi256ELi4ES3_EELi8ELi4ELb0EEEvNS_16Flash_fwd_paramsE --------------------------
	.section	.text._ZN5flash32flash_fwd_splitkv_combine_kernelI23Flash_fwd_kernel_traitsILi64ELi64ELi256ELi4ELb0ELb0EN7cutlass6half_tE19Flash_kernel_traitsILi64ELi64ELi256ELi4ES3_EELi8ELi4ELb0EEEvNS_16Flash_fwd_paramsE,"ax",@progbits
	.align	128
        .global         _ZN5flash32flash_fwd_splitkv_combine_kernelI23Flash_fwd_kernel_traitsILi64ELi64ELi256ELi4ELb0ELb0EN7cutlass6half_tE19Flash_kernel_traitsILi64ELi64ELi256ELi4ES3_EELi8ELi4ELb0EEEvNS_16Flash_fwd_paramsE
        .type           _ZN5flash32flash_fwd_splitkv_combine_kernelI23Flash_fwd_kernel_traitsILi64ELi64ELi256ELi4ELb0ELb0EN7cutlass6half_tE19Flash_kernel_traitsILi64ELi64ELi256ELi4ES3_EELi8ELi4ELb0EEEvNS_16Flash_fwd_paramsE,@function
        .size           _ZN5flash32flash_fwd_splitkv_combine_kernelI23Flash_fwd_kernel_traitsILi64ELi64ELi256ELi4ELb0ELb0EN7cutlass6half_tE19Flash_kernel_traitsILi64ELi64ELi256ELi4ES3_EELi8ELi4ELb0EEEvNS_16Flash_fwd_paramsE,(.L_x_14709 - _ZN5flash32flash_fwd_splitkv_combine_kernelI23Flash_fwd_kernel_traitsILi64ELi64ELi256ELi4ELb0ELb0EN7cutlass6half_tE19Flash_kernel_traitsILi64ELi64ELi256ELi4ES3_EELi8ELi4ELb0EEEvNS_16Flash_fwd_paramsE)
        .other          _ZN5flash32flash_fwd_splitkv_combine_kernelI23Flash_fwd_kernel_traitsILi64ELi64ELi256ELi4ELb0ELb0EN7cutlass6half_tE19Flash_kernel_traitsILi64ELi64ELi256ELi4ES3_EELi8ELi4ELb0EEEvNS_16Flash_fwd_paramsE,@"STO_CUDA_ENTRY STV_DEFAULT"
_ZN5flash32flash_fwd_splitkv_combine_kernelI23Flash_fwd_kernel_traitsILi64ELi64ELi256ELi4ELb0ELb0EN7cutlass6half_tE19Flash_kernel_traitsILi64ELi64ELi256ELi4ES3_EELi8ELi4ELb0EEEvNS_16Flash_fwd_paramsE:
.text._ZN5flash32flash_fwd_splitkv_combine_kernelI23Flash_fwd_kernel_traitsILi64ELi64ELi256ELi4ELb0ELb0EN7cutlass6half_tE19Flash_kernel_traitsILi64ELi64ELi256ELi4ES3_EELi8ELi4ELb0EEEvNS_16Flash_fwd_paramsE:
        /* <DEDUP_REMOVED lines=38> */
.L_x_111:
[----:B------:R-:W-:Y:S01]  /*0260*/  IMAD.U32 R22, RZ, RZ, UR13 ;  /* 0x0000000dff167e24 */ /* 0x000fe2000f8e00ff */
[----:B------:R-:W-:Y:S01]  /*0270*/  MOV R20, UR11 ;  /* 0x0000000b00147c02 */ /* 0x000fe20008000f00 */
[----:B------:R-:W-:Y:S01]  /*0280*/  IMAD.U32 R21, RZ, RZ, UR15 ;  /* 0x0000000fff157e24 */ /* 0x000fe2000f8e00ff */
[----:B------:R-:W-:Y:S02]  /*0290*/  MOV R19, UR7 ;  /* 0x0000000700137c02 */ /* 0x000fe40008000f00 */
[----:B------:R-:W-:Y:S02]  /*02a0*/  MOV R18, 0x2c0 ;  /* 0x000002c000127802 */ /* 0x000fe40000000f00 */
[----:B------:R-:W-:Y:S05]  /*02b0*/  CALL.REL.NOINC `($__internal_3_$__cuda_sm20_div_s64) ;  /* 0x0000003c00647944 */ /* 0x000fea0003c00000 */
[----:B------:R-:W-:-:S07]  /*02c0*/  MOV R13, R11 ;  /* 0x0000000b000d7202 */ /* 0x000fce0000000f00 */
.L_x_112:
        /* <DEDUP_REMOVED lines=30> */
.L_x_114:
[----:B------:R-:W-:Y:S01]  /*04b0*/  IMAD.MOV.U32 R22, RZ, RZ, R12 ;  /* 0x000000ffff167224 */ /* 0x000fe200078e000c */
[----:B------:R-:W-:Y:S02]  /*04c0*/  MOV R21, R13 ;  /* 0x0000000d00157202 */ /* 0x000fe40000000f00 */
[----:B------:R-:W-:Y:S02]  /*04d0*/  MOV R18, 0x4f0 ;  /* 0x000004f000127802 */ /* 0x000fe40000000f00 */
[----:B------:R-:W-:Y:S05]  /*04e0*/  CALL.REL.NOINC `($__internal_3_$__cuda_sm20_div_s64) ;  /* 0x0000003800d87944 */ /* 0x000fea0003c00000 */
[----:B------:R-:W-:Y:S02]  /*04f0*/  MOV R4, R12 ;  /* 0x0000000c00047202 */ /* 0x000fe40000000f00 */
[----:B------:R-:W-:Y:S02]  /*0500*/  MOV R5, R11 ;  /* 0x0000000b00057202 */ /* 0x000fe40000000f00 */
.L_x_115:
[----:B------:R-:W-:Y:S05]  /*0510*/  BSYNC.RECONVERGENT B0 ;  /* 0x0000000000007941 */ /* 0x000fea0003800200 */
.L_x_113:
        /* <DEDUP_REMOVED lines=58> */
.L_x_117:
[----:B------:R-:W-:Y:S01]  /*08c0*/  IMAD.MOV.U32 R22, RZ, RZ, R20 ;  /* 0x000000ffff167224 */ /* 0x000fe200078e0014 */
[----:B------:R-:W-:Y:S01]  /*08d0*/  MOV R20, R10 ;  /* 0x0000000a00147202 */ /* 0x000fe20000000f00 */
[----:B------:R-:W-:Y:S01]  /*08e0*/  IMAD.MOV.U32 R21, RZ, RZ, R19 ;  /* 0x000000ffff157224 */ /* 0x000fe200078e0013 */
[----:B------:R-:W-:Y:S02]  /*08f0*/  MOV R19, R0 ;  /* 0x0000000000137202 */ /* 0x000fe40000000f00 */
[----:B------:R-:W-:Y:S02]  /*0900*/  MOV R18, 0x920 ;  /* 0x0000092000127802 */ /* 0x000fe40000000f00 */
[----:B------:R-:W-:Y:S05]  /*0910*/  CALL.REL.NOINC `($__internal_3_$__cuda_sm20_div_s64) ;  /* 0x0000003400cc7944 */ /* 0x000fea0003c00000 */
[----:B------:R-:W-:Y:S02]  /*0920*/  MOV R13, R11 ;  /* 0x0000000b000d7202 */ /* 0x000fe40000000f00 */
.L_x_118:
[----:B------:R-:W-:Y:S05]  /*0930*/  BSYNC.RECONVERGENT B0 ;  /* 0x0000000000007941 */ /* 0x000fea0003800200 */
.L_x_116:
        /* <DEDUP_REMOVED lines=21> */
[----:B------:R-:W-:Y:S01]  /*0a90*/  UIMAD UR4, UR6, UR4, UR5 ;  /* 0x00000004060472a4 */ /* 0x000fe2000f8e0205 */
[----:B------:R-:W0:Y:S03]  /*0aa0*/  LDCU UR5, c[0x0][0x3e0] ;  /* 0x00007c00ff0577ac */ /* 0x000e260008000800 */
[----:B------:R-:W-:-:S11]  /*0ab0*/  UISETP.GT.U32.AND UP1, UPT, UR6, UR4, UPT ;  /* 0x000000040600728c */ /* 0x000fd6000bf24070 */
[----:B------:R-:W-:Y:S02]  /*0ac0*/  @!UP1 UIADD3 UR4, UPT, UPT, UR4, -UR6, URZ ;  /* 0x8000000604049290 */ /* 0x000fe4000fffe0ff */
[----:B------:R-:W-:Y:S01]  /*0ad0*/  @!UP1 UIADD3 UR9, UPT, UPT, UR9, 0x1, URZ ;  /* 0x0000000109099890 */ /* 0x000fe2000fffe0ff */
[----:B0-----:R-:W-:Y:S01]  /*0ae0*/  IMAD.U32 R2, RZ, RZ, UR5 ;  /* 0x00000005ff027e24 */ /* 0x001fe2000f8e00ff */
[----:B------:R-:W-:Y:S02]  /*0af0*/  UISETP.GE.U32.AND UP0, UPT, UR4, UR6, UPT ;  /* 0x000000060400728c */ /* 0x000fe4000bf06070 */
[----:B------:R-:W-:Y:S02]  /*0b00*/  UISETP.GE.AND UP1, UPT, UR8, URZ, UPT ;  /* 0x000000ff0800728c */ /* 0x000fe4000bf26270 */
[----:B------:R-:W-:Y:S01]  /*0b10*/  USHF.R.S32.HI UR4, URZ, 0x1f, UR10 ;  /* 0x0000001fff047899 */ /* 0x000fe2000801140a */
[----:B------:R-:W-:Y:S01]  /*0b20*/  IABS R2, R2 ;  /* 0x0000000200027213 */ /* 0x000fe20000000000 */
[----:B------:R-:W-:-:S02]  /*0b30*/  UISETP.NE.AND UP2, UPT, UR5, URZ, UPT ;  /* 0x000000ff0500728c */ /* 0x000fc4000bf45270 */
[----:B------:R-:W-:Y:S01]  /*0b40*/  ULOP3.LUT UR4, UR4, 0x1, URZ, 0xfc, !UPT ;  /* 0x0000000104047892 */ /* 0x000fe2000f8efcff */
[----:B------:R-:W-:Y:S02]  /*0b50*/  R2UR UR20, R2 ;  /* 0x00000000021472ca */ /* 0x000fe400000e0000 */
[----:B------:R-:W-:Y:S02]  /*0b60*/  @UP0 UIADD3 UR9, UPT, UPT, UR9, 0x1, URZ ;  /* 0x0000000109090890 */ /* 0x000fe4000fffe0ff */
[----:B------:R-:W-:Y:S02]  /*0b70*/  UISETP.NE.AND UP0, UPT, UR10, URZ, UPT ;  /* 0x000000ff0a00728c */ /* 0x000fe4000bf05270 */
[----:B------:R-:W-:-:S07]  /*0b80*/  @!UP1 UIADD3 UR9, UPT, UPT, -UR9, URZ, URZ ;  /* 0x000000ff09099290 */ /* 0x000fce000fffe1ff */
[----:B------:R-:W0:Y:S02]  /*0b90*/  I2F.RP R9, UR20 ;  /* 0x0000001400097d06 */ /* 0x000e240008209400 */
[----:B------:R-:W-:-:S04]  /*0ba0*/  @!UP0 ULOP3.LUT UR9, URZ, UR10, URZ, 0x33, !UPT ;  /* 0x0000000aff098292 */ /* 0x000fc8000f8e33ff */
[----:B------:R-:W-:Y:S02]  /*0bb0*/  UIMAD UR6, UR9, UR4, URZ ;  /* 0x00000004090672a4 */ /* 0x000fe4000f8e02ff */
[----:B------:R-:W-:-:S04]  /*0bc0*/  UIADD3 UR4, UPT, UPT, UR5, -0x1, URZ ;  /* 0xffffffff05047890 */ /* 0x000fc8000fffe0ff */
[----:B------:R-:W-:Y:S01]  /*0bd0*/  IABS R3, UR6 ;  /* 0x0000000600037c13 */ /* 0x000fe20008000000 */
[----:B0-----:R-:W0:Y:S03]  /*0be0*/  MUFU.RCP R8, R9 ;  /* 0x0000000900087308 */ /* 0x001e260000001000 */
[----:B------:R-:W-:-:S13]  /*0bf0*/  R2UR UR16, R3 ;  /* 0x00000000031072ca */ /* 0x000fda00000e0000 */
[----:B------:R-:W1:Y:S01]  /*0c00*/  I2F.RP R11, UR16 ;  /* 0x00000010000b7d06 */ /* 0x000e620008209400 */
[----:B------:R-:W-:Y:S01]  /*0c10*/  UIADD3 UR8, UPT, UPT, UR4, UR16, URZ ;  /* 0x0000001004087290 */ /* 0x000fe2000fffe0ff */
[----:B0-----:R-:W-:-:S05]  /*0c20*/  VIADD R8, R8, 0xffffffe ;  /* 0x0ffffffe08087836 */ /* 0x001fca0000000000 */
[----:B------:R-:W-:-:S05]  /*0c30*/  IMAD.U32 R3, RZ, RZ, UR8 ;  /* 0x00000008ff037e24 */ /* 0x000fca000f8e00ff */
[----:B------:R-:W-:Y:S01]  /*0c40*/  IABS R3, R3 ;  /* 0x0000000300037213 */ /* 0x000fe20000000000 */
[----:B-1----:R-:W0:Y:S03]  /*0c50*/  MUFU.RCP R2, R11 ;  /* 0x0000000b00027308 */ /* 0x002e260000001000 */
[----:B------:R-:W-:Y:S01]  /*0c60*/  R2UR UR21, R3 ;  /* 0x00000000031572ca */ /* 0x000fe200000e0000 */
[----:B0-----:R-:W-:-:S04]  /*0c70*/  VIADD R7, R2, 0xffffffe ;  /* 0x0ffffffe02077836 */ /* 0x001fc80000000000 */
        /* <DEDUP_REMOVED lines=16> */
[----:B------:R-:W-:-:S03]  /*0d80*/  ULOP3.LUT UR8, UR8, UR5, URZ, 0x3c, !UPT ;  /* 0x0000000508087292 */ /* 0x000fc6000f8e3cff */
[----:B------:R-:W-:Y:S01]  /*0d90*/  UMOV UR17, UR23 ;  /* 0x0000001700117c82 */ /* 0x000fe20008000000 */
[----:B------:R-:W-:Y:S01]  /*0da0*/  ISETP.LT.U32.AND P1, PT, R2, UR16, PT ;  /* 0x0000001002007c0c */ /* 0x000fe2000bf21070 */
[----:B------:R-:W-:Y:S01]  /*0db0*/  UIADD3 UR19, UPT, UPT, -UR17, URZ, URZ ;  /* 0x000000ff11137290 */ /* 0x000fe2000fffe1ff */
[----:B------:R-:W-:Y:S01]  /*0dc0*/  ISETP.LE.AND P0, PT, RZ, UR22, PT ;  /* 0x00000016ff007c0c */ /* 0x000fe2000bf03270 */
[----:B------:R-:W0:Y:S02]  /*0dd0*/  LDCU.U8 UR18, c[0x0][0x549] ;  /* 0x0000a920ff1277ac */ /* 0x000e240008000000 */
[----:B------:R-:W-:-:S04]  /*0de0*/  UIMAD UR19, UR20, UR19, UR21 ;  /* 0x00000013141372a4 */ /* 0x000fc8000f8e0215 */
        /* <DEDUP_REMOVED lines=49> */
.L_x_120:
[----:B------:R-:W-:Y:S01]  /*1100*/  IMAD.MOV.U32 R22, RZ, RZ, R12 ;  /* 0x000000ffff167224 */ /* 0x000fe200078e000c */
[----:B------:R-:W-:Y:S01]  /*1110*/  MOV R20, R9 ;  /* 0x0000000900147202 */ /* 0x000fe20000000f00 */
[----:B------:R-:W-:Y:S01]  /*1120*/  IMAD.MOV.U32 R21, RZ, RZ, R13 ;  /* 0x000000ffff157224 */ /* 0x000fe200078e000d */
[----:B------:R-:W-:Y:S02]  /*1130*/  MOV R19, R29 ;  /* 0x0000001d00137202 */ /* 0x000fe40000000f00 */
[----:B------:R-:W-:Y:S02]  /*1140*/  MOV R18, 0x1160 ;  /* 0x0000116000127802 */ /* 0x000fe40000000f00 */
[----:B------:R-:W-:Y:S05]  /*1150*/  CALL.REL.NOINC `($__internal_3_$__cuda_sm20_div_s64) ;  /* 0x0000002c00bc7944 */ /* 0x000fea0003c00000 */
[----:B------:R-:W-:Y:S02]  /*1160*/  MOV R34, R12 ;  /* 0x0000000c00227202 */ /* 0x000fe40000000f00 */
[----:B------:R-:W-:Y:S02]  /*1170*/  MOV R35, R11 ;  /* 0x0000000b00237202 */ /* 0x000fe40000000f00 */
.L_x_121:
[----:B------:R-:W-:Y:S05]  /*1180*/  BSYNC.RECONVERGENT B0 ;  /* 0x0000000000007941 */ /* 0x000fea0003800200 */
.L_x_119:
        /* <DEDUP_REMOVED lines=57> */
.L_x_123:
[----:B------:R-:W-:Y:S01]  /*1520*/  IMAD.MOV.U32 R22, RZ, RZ, R4 ;  /* 0x000000ffff167224 */ /* 0x000fe200078e0004 */
[----:B------:R-:W-:Y:S01]  /*1530*/  MOV R21, R5 ;  /* 0x0000000500157202 */ /* 0x000fe20000000f00 */
[----:B------:R-:W-:Y:S01]  /*1540*/  IMAD.MOV.U32 R20, RZ, RZ, R8 ;  /* 0x000000ffff147224 */ /* 0x000fe200078e0008 */
[----:B------:R-:W-:Y:S02]  /*1550*/  MOV R18, 0x1570 ;  /* 0x0000157000127802 */ /* 0x000fe40000000f00 */
[----:B------:R-:W-:Y:S05]  /*1560*/  CALL.REL.NOINC `($__internal_3_$__cuda_sm20_div_s64) ;  /* 0x0000002800b87944 */ /* 0x000fea0003c00000 */
[----:B------:R-:W-:Y:S02]  /*1570*/  MOV R14, R12 ;  /* 0x0000000c000e7202 */ /* 0x000fe40000000f00 */
[----:B------:R-:W-:Y:S02]  /*1580*/  MOV R15, R11 ;  /* 0x0000000b000f7202 */ /* 0x000fe40000000f00 */
.L_x_124:
[----:B------:R-:W-:Y:S05]  /*1590*/  BSYNC.RECONVERGENT B0 ;  /* 0x0000000000007941 */ /* 0x000fea0003800200 */
.L_x_122:
[----:B------:R-:W0:Y:S01]  /*15a0*/  LDC R3, c[0x0][0x434] ;  /* 0x00010d00ff037b82 */ /* 0x000e220000000800 */
[----:B------:R-:W1:Y:S01]  /*15b0*/  S2R R4, SR_TID.X ;  /* 0x0000000000047919 */ /* 0x000e620000002100 */
[----:B------:R-:W2:Y:S01]  /*15c0*/  LDCU UR17, c[0x0][0x534] ;  /* 0x0000a680ff1177ac */ /* 0x000ea20008000800 */
[----:B------:R-:W-:Y:S01]  /*15d0*/  BSSY.RECONVERGENT B0, `(.L_x_125) ;  /* 0x0000044000007945 */ /* 0x000fe20003800200 */
[----:B------:R-:W-:Y:S01]  /*15e0*/  IMAD.MOV.U32 R16, RZ, RZ, -0x800000 ;  /* 0xff800000ff107424 */ /* 0x000fe200078e00ff */
[----:B------:R-:W3:Y:S01]  /*15f0*/  LDCU UR5, c[0x0][0x430] ;  /* 0x00008600ff0577ac */ /* 0x000ee20008000800 */
[----:B------:R-:W-:Y:S01]  /*1600*/  IMAD.MOV.U32 R25, RZ, RZ, -0x800000 ;  /* 0xff800000ff197424 */ /* 0x000fe200078e00ff */
[----:B------:R-:W-:-:S04]  /*1610*/  USHF.R.S32.HI UR8, URZ, 0x1f, UR14 ;  /* 0x0000001fff087899 */ /* 0x000fc8000801140e */
[----:B------:R-:W-:Y:S01]  /*1620*/  ULOP3.LUT UR8, UR8, 0x1, URZ, 0xfc, !UPT ;  /* 0x0000000108087892 */ /* 0x000fe2000f8efcff */
[----:B0-----:R-:W-:-:S04]  /*1630*/  IABS R7, R3 ;  /* 0x0000000300077213 */ /* 0x001fc80000000000 */
[----:B------:R-:W0:Y:S01]  /*1640*/  I2F.RP R11, R7 ;  /* 0x00000007000b7306 */ /* 0x000e220000209400 */
[----:B-1----:R-:W-:Y:S02]  /*1650*/  ISETP.GT.U32.AND P1, PT, R4, 0x7f, PT ;  /* 0x0000007f0400780c */ /* 0x002fe40003f24070 */
[----:B------:R-:W-:-:S05]  /*1660*/  SHF.R.U32.HI R17, RZ, 0x3, R4 ;  /* 0x00000003ff117819 */ /* 0x000fca0000011604 */
[----:B0-----:R-:W0:Y:S02]  /*1670*/  MUFU.RCP R12, R11 ;  /* 0x0000000b000c7308 */ /* 0x001e240000001000 */
[----:B0-----:R-:W-:-:S04]  /*1680*/  VIADD R12, R12, 0xffffffe ;  /* 0x0ffffffe0c0c7836 */ /* 0x001fc80000000000 */
[----:B------:R-:W-:Y:S02]  /*1690*/  @!P1 SHF.L.U32 R11, R4, 0x2, RZ ;  /* 0x00000002040b9819 */ /* 0x000fe400000006ff */
[----:B------:R-:W0:Y:S02]  /*16a0*/  F2I.FTZ.U32.TRUNC.NTZ R13, R12 ;  /* 0x0000000c000d7305 */ /* 0x000e24000021f000 */
[----:B------:R-:W-:Y:S01]  /*16b0*/  @!P1 LOP3.LUT R11, R11, 0x1c, RZ, 0xc0, !PT ;  /* 0x0000001c0b0b9812 */ /* 0x000fe200078ec0ff */
[----:B0-----:R-:W-:Y:S02]  /*16c0*/  IMAD.MOV R5, RZ, RZ, -R13 ;  /* 0x000000ffff057224 */ /* 0x001fe400078e0a0d */
[----:B------:R-:W-:Y:S02]  /*16d0*/  IMAD.MOV.U32 R12, RZ, RZ, RZ ;  /* 0x000000ffff0c7224 */ /* 0x000fe400078e00ff */
[----:B------:R-:W-:Y:S01]  /*16e0*/  IMAD R6, R5, R7, RZ ;  /* 0x0000000705067224 */ /* 0x000fe200078e02ff */
[----:B------:R-:W-:-:S02]  /*16f0*/  IABS R5, R2 ;  /* 0x0000000200057213 */ /* 0x000fc40000000000 */
[----:B------:R-:W-:Y:S01]  /*1700*/  LOP3.LUT R2, R2, R3, RZ, 0x3c, !PT ;  /* 0x0000000302027212 */ /* 0x000fe200078e3cff */
[----:B------:R-:W-:Y:S01]  /*1710*/  IMAD.HI.U32 R6, R13, R6, R12 ;  /* 0x000000060d067227 */ /* 0x000fe200078e000c */
[----:B------:R-:W-:Y:S02]  /*1720*/  SHF.R.U32.HI R13, RZ, 0x4, R4 ;  /* 0x00000004ff0d7819 */ /* 0x000fe40000011604 */
[----:B------:R-:W-:Y:S02]  /*1730*/  ISETP.GE.AND P2, PT, R2, RZ, PT ;  /* 0x000000ff0200720c */ /* 0x000fe40003f46270 */
[----:B------:R-:W-:Y:S01]  /*1740*/  @!P1 MOV R2, 0x400 ;  /* 0x0000040000029802 */ /* 0x000fe20000000f00 */
[----:B------:R-:W-:Y:S02]  /*1750*/  IMAD.HI.U32 R19, R6, R5, RZ ;  /* 0x0000000506137227 */ /* 0x000fe400078e00ff */
[----:B------:R-:W0:Y:S02]  /*1760*/  @!P1 S2R R6, SR_CgaCtaId ;  /* 0x0000000000069919 */ /* 0x000e240000008800 */
[----:B------:R-:W-:-:S04]  /*1770*/  IMAD.MOV R12, RZ, RZ, -R19 ;  /* 0x000000ffff0c7224 */ /* 0x000fc800078e0a13 */
[C---:B------:R-:W-:Y:S02]  /*1780*/  IMAD R12, R7.reuse, R12, R5 ;  /* 0x0000000c070c7224 */ /* 0x040fe400078e0205 */
[----:B------:R-:W1:Y:S03]  /*1790*/  @!P1 S2R R5, SR_CgaCtaId ;  /* 0x0000000000059919 */ /* 0x000e660000008800 */
[----:B------:R-:W-:-:S13]  /*17a0*/  ISETP.GT.U32.AND P0, PT, R7, R12, PT ;  /* 0x0000000c0700720c */ /* 0x000fda0003f04070 */
[-C--:B------:R-:W-:Y:S01]  /*17b0*/  @!P0 IADD3 R12, PT, PT, R12, -R7.reuse, RZ ;  /* 0x800000070c0c8210 */ /* 0x080fe20007ffe0ff */
[----:B------:R-:W-:Y:S01]  /*17c0*/  @!P0 VIADD R19, R19, 0x1 ;  /* 0x0000000113138836 */ /* 0x000fe20000000000 */
[----:B------:R-:W-:Y:S02]  /*17d0*/  ISETP.NE.AND P0, PT, R3, RZ, PT ;  /* 0x000000ff0300720c */ /* 0x000fe40003f05270 */
[----:B------:R-:W-:Y:S02]  /*17e0*/  ISETP.GE.U32.AND P3, PT, R12, R7, PT ;  /* 0x000000070c00720c */ /* 0x000fe40003f66070 */
[----:B------:R-:W-:-:S04]  /*17f0*/  @!P1 MOV R7, 0x400 ;  /* 0x0000040000079802 */ /* 0x000fc80000000f00 */
[----:B0-----:R-:W-:Y:S02]  /*1800*/  @!P1 LEA R6, R6, R7, 0x18 ;  /* 0x0000000706069211 */ /* 0x001fe400078ec0ff */
[----:B------:R-:W-:-:S03]  /*1810*/  LOP3.LUT R7, R4, 0xf, RZ, 0xc0, !PT ;  /* 0x0000000f04077812 */ /* 0x000fc600078ec0ff */
[----:B------:R-:W-:Y:S01]  /*1820*/  @!P1 IMAD R6, R17, 0x24, R6 ;  /* 0x0000002411069824 */ /* 0x000fe200078e0206 */
[----:B-1----:R-:W-:Y:S01]  /*1830*/  @!P1 LEA R2, R5, R2, 0x18 ;  /* 0x0000000205029211 */ /* 0x002fe200078ec0ff */
[----:B------:R-:W-:Y:S02]  /*1840*/  @P3 VIADD R19, R19, 0x1 ;  /* 0x0000000113133836 */ /* 0x000fe40000000000 */
[----:B------:R-:W-:Y:S02]  /*1850*/  @!P1 IMAD.IADD R11, R6, 0x1, R11 ;  /* 0x00000001060b9824 */ /* 0x000fe400078e020b */
[----:B------:R-:W-:Y:S01]  /*1860*/  @!P2 IMAD.MOV R19, RZ, RZ, -R19 ;  /* 0x000000ffff13a224 */ /* 0x000fe200078e0a13 */
[----:B------:R-:W-:Y:S01]  /*1870*/  @!P0 LOP3.LUT R19, RZ, R3, RZ, 0x33, !PT ;  /* 0x00000003ff138212 */ /* 0x000fe200078e33ff */
[----:B------:R-:W-:Y:S01]  /*1880*/  @!P1 IMAD R2, R7, 0x24, R2 ;  /* 0x0000002407029824 */ /* 0x000fe200078e0202 */
[----:B--2---:R-:W-:Y:S01]  /*1890*/  ISETP.GE.AND P0, PT, R17, UR17, PT ;  /* 0x0000001111007c0c */ /* 0x004fe2000bf06270 */
[----:B---3--:R-:W-:-:S02]  /*18a0*/  IMAD R6, R3, UR5, RZ ;  /* 0x0000000503067c24 */ /* 0x008fc4000f8e02ff */
[----:B------:R-:W-:Y:S01]  /*18b0*/  IMAD R5, R19, UR8, RZ ;  /* 0x0000000813057c24 */ /* 0x000fe2000f8e02ff */
[----:B------:R-:W0:Y:S01]  /*18c0*/  LDCU.64 UR8, c[0x0][0x358] ;  /* 0x00006b00ff0877ac */ /* 0x000e220008000a00 */
[----:B------:R-:W-:-:S03]  /*18d0*/  @!P1 LEA R3, R13, R2, 0x2 ;  /* 0x000000020d039211 */ /* 0x000fc600078e10ff */
[----:B------:R-:W-:-:S05]  /*18e0*/  IABS R21, R5 ;  /* 0x0000000500157213 */ /* 0x000fca0000000000 */
[----:B------:R-:W-:Y:S01]  /*18f0*/  VIADD R18, R21, UR4 ;  /* 0x0000000415127c36 */ /* 0x000fe20008000000 */
[----:B------:R-:W-:Y:S06]  /*1900*/  @P0 BRA `(.L_x_126) ;  /* 0x0000000000400947 */ /* 0x000fec0003800000 */
[----:B------:R-:W-:Y:S01]  /*1910*/  UIADD3 UR5, UP0, UPT, UR13, -UR12, URZ ;  /* 0x8000000c0d057290 */ /* 0x000fe2000ff1e0ff */
[----:B------:R-:W-:-:S03]  /*1920*/  LOP3.LUT R12, R4, 0x7, RZ, 0xc0, !PT ;  /* 0x00000007040c7812 */ /* 0x000fc600078ec0ff */
[----:B------:R-:W-:Y:S02]  /*1930*/  UIADD3.X UR4, UPT, UPT, UR15, -0x1, URZ, UP0, !UPT ;  /* 0xffffffff0f047890 */ /* 0x000fe400087fe4ff */
[----:B------:R-:W-:-:S04]  /*1940*/  ISETP.LT.U32.AND P0, PT, R12, UR5, PT ;  /* 0x000000050c007c0c */ /* 0x000fc8000bf01070 */
[----:B------:R-:W-:-:S05]  /*1950*/  IMAD.U32 R2, RZ, RZ, UR4 ;  /* 0x00000004ff027e24 */ /* 0x000fca000f8e00ff */
[----:B------:R-:W-:-:S13]  /*1960*/  ISETP.GT.AND.EX P0, PT, R2, RZ, PT, P0 ;  /* 0x000000ff0200720c */ /* 0x000fda0003f04300 */
[----:B------:R-:W-:Y:S05]  /*1970*/  @!P0 BRA `(.L_x_126) ;  /* 0x0000000000248947 */ /* 0x000fea0003800000 */
[----:B------:R-:W1:Y:S01]  /*1980*/  LDCU.64 UR4, c[0x0][0x428] ;  /* 0x00008500ff0477ac */ /* 0x000e620008000a00 */
[----:B------:R-:W-:Y:S01]  /*1990*/  IADD3 R22, P0, PT, R12, UR12, RZ ;  /* 0x0000000c0c167c10 */ /* 0x000fe2000ff1e0ff */
[----:B------:R-:W-:-:S04]  /*19a0*/  IMAD R2, R17, UR15, RZ ;  /* 0x0000000f11027c24 */ /* 0x000fc8000f8e02ff */
[----:B------:R-:W-:Y:S02]  /*19b0*/  IMAD.X R23, RZ, RZ, RZ, P0 ;  /* 0x000000ffff177224 */ /* 0x000fe400000e06ff */
[----:B------:R-:W-:-:S05]  /*19c0*/  IMAD.WIDE.U32 R16, R17, UR13, R22 ;  /* 0x0000000d11107c25 */ /* 0x000fca000f8e0016 */
[----:B------:R-:W-:Y:S02]  /*19d0*/  IADD3 R2, PT, PT, R17, R2, RZ ;  /* 0x0000000211027210 */ /* 0x000fe40007ffe0ff */
[----:B-1----:R-:W-:-:S04]  /*19e0*/  LEA R22, P0, R16, UR4, 0x2 ;  /* 0x0000000410167c11 */ /* 0x002fc8000f8010ff */
[----:B------:R-:W-:-:S05]  /*19f0*/  LEA.HI.X R23, R16, UR5, R2, 0x2, P0 ;  /* 0x0000000510177c11 */ /* 0x000fca00080f1402 */
[----:B0-----:R1:W5:Y:S04]  /*1a00*/  LDG.E R16, desc[UR8][R22.64] ;  /* 0x0000000816107981 */ /* 0x001368000c1e1900 */
.L_x_126:
[----:B0-----:R-:W-:Y:S05]  /*1a10*/  BSYNC.RECONVERGENT B0 ;  /* 0x0000000000007941 */ /* 0x001fea0003800200 */
.L_x_125:
[----:B-----5:R0:W-:Y:S01]  /*1a20*/  @!P1 STS [R11], R16 ;  /* 0x000000100b009388 */ /* 0x0201e20000000800 */
[----:B------:R-:W0:Y:S08]  /*1a30*/  LDC R17, c[0x0][0x3e0] ;  /* 0x0000f800ff117b82 */ /* 0x000e300000000800 */
[----:B------:R-:W-:Y:S01]  /*1a40*/  BAR.SYNC.DEFER_BLOCKING 0x0 ;  /* 0x0000000000007b1d */ /* 0x000fe20000010000 */
[----:B------:R-:W-:-:S05]  /*1a50*/  ISETP.NE.AND P5, PT, R5, RZ, PT ;  /* 0x000000ff0500720c */ /* 0x000fca0003fa5270 */
[----:B------:R-:W-:Y:S01]  /*1a60*/  BSSY.RECONVERGENT B1, `(.L_x_127) ;  /* 0x0000178000017945 */ /* 0x000fe20003800200 */
[----:B0-----:R-:W-:Y:S01]  /*1a70*/  IABS R16, R17 ;  /* 0x0000001100107213 */ /* 0x001fe20000000000 */
[----:B------:R-:W0:Y:S03]  /*1a80*/  @!P1 LDS R25, [R3] ;  /* 0x0000000003199984 */ /* 0x000e260000000800 */
[----:B------:R-:W2:Y:S08]  /*1a90*/  I2F.RP R20, R16 ;  /* 0x0000001000147306 */ /* 0x000eb00000209400 */
[----:B--2---:R-:W2:Y:S02]  /*1aa0*/  MUFU.RCP R30, R20 ;  /* 0x00000014001e7308 */ /* 0x004ea40000001000 */
[----:B--2---:R-:W-:-:S06]  /*1ab0*/  VIADD R30, R30, 0xffffffe ;  /* 0x0ffffffe1e1e7836 */ /* 0x004fcc0000000000 */
[----:B------:R-:W2:Y:S01]  /*1ac0*/  F2I.FTZ.U32.TRUNC.NTZ R31, R30 ;  /* 0x0000001e001f7305 */ /* 0x000ea2000021f000 */
[----:B0-----:R-:W0:Y:S01]  /*1ad0*/  SHFL.BFLY PT, R2, R25, 0x8, 0x1f ;  /* 0x0d001f0019027f89 */ /* 0x001e2200000e0000 */
[----:B--2---:R-:W-:Y:S02]  /*1ae0*/  IMAD.MOV R3, RZ, RZ, -R31 ;  /* 0x000000ffff037224 */ /* 0x004fe400078e0a1f */
[----:B------:R-:W-:Y:S01]  /*1af0*/  HFMA2 R30, -RZ, RZ, 0, 0 ;  /* 0x00000000ff1e7431 */ /* 0x000fe200000001ff */
[----:B0-----:R-:W-:-:S05]  /*1b00*/  FMNMX.FTZ R27, R2, R25, !PT ;  /* 0x00000019021b7209 */ /* 0x001fca0007810000 */
[----:B------:R-:W0:Y:S02]  /*1b10*/  SHFL.BFLY PT, R12, R27, 0x4, 0x1f ;  /* 0x0c801f001b0c7f89 */ /* 0x000e2400000e0000 */
[----:B0-----:R-:W-:-:S05]  /*1b20*/  FMNMX.FTZ R12, R27, R12, !PT ;  /* 0x0000000c1b0c7209 */ /* 0x001fca0007810000 */
[----:B-1----:R-:W0:Y:S02]  /*1b30*/  SHFL.BFLY PT, R23, R12, 0x2, 0x1f ;  /* 0x0c401f000c177f89 */ /* 0x002e2400000e0000 */
[----:B0-----:R-:W-:Y:S02]  /*1b40*/  FMNMX.FTZ R23, R12, R23, !PT ;  /* 0x000000170c177209 */ /* 0x001fe40007810000 */
[----:B------:R-:W0:Y:S03]  /*1b50*/  I2F.RP R12, R21 ;  /* 0x00000015000c7306 */ /* 0x000e260000209400 */
[----:B------:R-:W1:Y:S05]  /*1b60*/  SHFL.BFLY PT, R2, R23, 0x1, 0x1f ;  /* 0x0c201f0017027f89 */ /* 0x000e6a00000e0000 */
[----:B0-----:R-:W0:Y:S01]  /*1b70*/  MUFU.RCP R26, R12 ;  /* 0x0000000c001a7308 */ /* 0x001e220000001000 */
[----:B-1----:R-:W-:-:S04]  /*1b80*/  FMNMX.FTZ R2, R23, R2, !PT ;  /* 0x0000000217027209 */ /* 0x002fc80007810000 */
[----:B------:R-:W-:Y:S01]  /*1b90*/  FSETP.NEU.FTZ.AND P0, PT, R2, -INF , PT ;  /* 0xff8000000200780b */ /* 0x000fe20003f1d000 */
[----:B0-----:R-:W-:-:S03]  /*1ba0*/  VIADD R26, R26, 0xffffffe ;  /* 0x0ffffffe1a1a7836 */ /* 0x001fc60000000000 */
[----:B------:R-:W-:Y:S01]  /*1bb0*/  FSEL R2, R2, RZ, P0 ;  /* 0x000000ff02027208 */ /* 0x000fe20000000000 */
[----:B------:R-:W-:Y:S01]  /*1bc0*/  IMAD R12, R3, R16, RZ ;  /* 0x00000010030c7224 */ /* 0x000fe200078e02ff */
[----:B------:R-:W0:Y:S01]  /*1bd0*/  F2I.FTZ.U32.TRUNC.NTZ R27, R26 ;  /* 0x0000001a001b7305 */ /* 0x000e22000021f000 */
[----:B------:R-:W-:Y:S02]  /*1be0*/  IABS R3, R5 ;  /* 0x0000000500037213 */ /* 0x000fe40000000000 */
[----:B------:R-:W-:Y:S01]  /*1bf0*/  FADD.FTZ R11, -R2, R25 ;  /* 0x00000019020b7221 */ /* 0x000fe20000010100 */
[----:B------:R-:W-:-:S04]  /*1c00*/  IMAD.HI.U32 R12, R31, R12, R30 ;  /* 0x0000000c1f0c7227 */ /* 0x000fc800078e001e */
[----:B------:R-:W-:Y:S01]  /*1c10*/  FMUL.FTZ R11, R11, 1.4426950216293334961 ;  /* 0x3fb8aa3b0b0b7820 */ /* 0x000fe20000410000 */
[----:B------:R-:W-:-:S05]  /*1c20*/  IMAD.MOV R3, RZ, RZ, -R3 ;  /* 0x000000ffff037224 */ /* 0x000fca00078e0a03 */
[----:B------:R-:W1:Y:S01]  /*1c30*/  MUFU.EX2 R11, R11 ;  /* 0x0000000b000b7308 */ /* 0x000e620000000800 */
[----:B0-----:R-:W-:Y:S02]  /*1c40*/  IMAD.MOV R20, RZ, RZ, -R27 ;  /* 0x000000ffff147224 */ /* 0x001fe400078e0a1b */
[----:B------:R-:W-:Y:S02]  /*1c50*/  IMAD.MOV.U32 R26, RZ, RZ, RZ ;  /* 0x000000ffff1a7224 */ /* 0x000fe400078e00ff */
[----:B------:R-:W-:-:S04]  /*1c60*/  IMAD R20, R20, R21, RZ ;  /* 0x0000001514147224 */ /* 0x000fc800078e02ff */
[----:B------:R-:W-:Y:S01]  /*1c70*/  IMAD.HI.U32 R20, R27, R20, R26 ;  /* 0x000000141b147227 */ /* 0x000fe200078e001a */
[----:B-1----:R-:W0:Y:S03]  /*1c80*/  SHFL.BFLY PT, R24, R11, 0x8, 0x1f ;  /* 0x0d001f000b187f89 */ /* 0x002e2600000e0000 */
[----:B0-----:R-:W-:Y:S01]  /*1c90*/  FADD.FTZ R24, R11, R24 ;  /* 0x000000180b187221 */ /* 0x001fe20000010000 */
[----:B------:R-:W-:-:S04]  /*1ca0*/  IABS R11, R18 ;  /* 0x00000012000b7213 */ /* 0x000fc80000000000 */
[----:B------:R-:W0:Y:S01]  /*1cb0*/  SHFL.BFLY PT, R23, R24, 0x4, 0x1f ;  /* 0x0c801f0018177f89 */ /* 0x000e2200000e0000 */
[----:B------:R-:W-:-:S04]  /*1cc0*/  IMAD.HI.U32 R12, R12, R11, RZ ;  /* 0x0000000b0c0c7227 */ /* 0x000fc800078e00ff */
[----:B0-----:R-:W-:Y:S01]  /*1cd0*/  FADD.FTZ R23, R24, R23 ;  /* 0x0000001718177221 */ /* 0x001fe20000010000 */
[----:B------:R-:W-:-:S04]  /*1ce0*/  IMAD.HI.U32 R24, R20, R11, RZ ;  /* 0x0000000b14187227 */ /* 0x000fc800078e00ff */
[----:B------:R-:W0:Y:S01]  /*1cf0*/  SHFL.BFLY PT, R22, R23, 0x2, 0x1f ;  /* 0x0c401f0017167f89 */ /* 0x000e2200000e0000 */
[----:B------:R-:W-:Y:S02]  /*1d00*/  IMAD.MOV R20, RZ, RZ, -R12 ;  /* 0x000000ffff147224 */ /* 0x000fe400078e0a0c */
[--C-:B------:R-:W-:Y:S02]  /*1d10*/  IMAD R26, R24, R3, R11.reuse ;  /* 0x00000003181a7224 */ /* 0x100fe400078e020b */
[----:B------:R-:W-:Y:S01]  /*1d20*/  IMAD R11, R16, R20, R11 ;  /* 0x00000014100b7224 */ /* 0x000fe200078e020b */
[----:B------:R-:W-:Y:S02]  /*1d30*/  LOP3.LUT R20, R18, R21, RZ, 0x3c, !PT ;  /* 0x0000001512147212 */ /* 0x000fe400078e3cff */
[----:B------:R-:W-:Y:S02]  /*1d40*/  ISETP.GT.U32.AND P1, PT, R21, R26, PT ;  /* 0x0000001a1500720c */ /* 0x000fe40003f24070 */
[----:B------:R-:W-:-:S02]  /*1d50*/  ISETP.GT.U32.AND P0, PT, R16, R11, PT ;  /* 0x0000000b1000720c */ /* 0x000fc40003f04070 */
[----:B------:R-:W-:Y:S02]  /*1d60*/  LOP3.LUT R18, R18, R17, RZ, 0x3c, !PT ;  /* 0x0000001112127212 */ /* 0x000fe400078e3cff */
[----:B------:R-:W-:-:S07]  /*1d70*/  ISETP.GE.AND P3, PT, R20, RZ, PT ;  /* 0x000000ff1400720c */ /* 0x000fce0003f66270 */
[-C--:B------:R-:W-:Y:S01]  /*1d80*/  @!P1 IADD3 R26, PT, PT, R26, -R21.reuse, RZ ;  /* 0x800000151a1a9210 */ /* 0x080fe20007ffe0ff */
[----:B------:R-:W-:Y:S01]  /*1d90*/  @!P1 VIADD R24, R24, 0x1 ;  /* 0x0000000118189836 */ /* 0x000fe20000000000 */
[----:B------:R-:W-:Y:S01]  /*1da0*/  @!P0 IADD3 R12, PT, PT, R12, 0x1, RZ ;  /* 0x000000010c0c8810 */ /* 0x000fe20007ffe0ff */
[----:B0-----:R-:W-:Y:S01]  /*1db0*/  FADD.FTZ R22, R23, R22 ;  /* 0x0000001617167221 */ /* 0x001fe20000010000 */
[----:B------:R-:W-:Y:S01]  /*1dc0*/  @!P0 IMAD.IADD R11, R11, 0x1, -R16 ;  /* 0x000000010b0b8824 */ /* 0x000fe200078e0a10 */
[----:B------:R-:W-:Y:S02]  /*1dd0*/  ISETP.GE.U32.AND P2, PT, R26, R21, PT ;  /* 0x000000151a00720c */ /* 0x000fe40003f46070 */
[----:B------:R-:W-:Y:S01]  /*1de0*/  ISETP.NE.AND P0, PT, R17, RZ, PT ;  /* 0x000000ff1100720c */ /* 0x000fe20003f05270 */
[----:B------:R-:W0:Y:S01]  /*1df0*/  SHFL.BFLY PT, R3, R22, 0x1, 0x1f ;  /* 0x0c201f0016037f89 */ /* 0x000e2200000e0000 */
[----:B------:R-:W-:Y:S02]  /*1e00*/  ISETP.GE.U32.AND P4, PT, R11, R16, PT ;  /* 0x000000100b00720c */ /* 0x000fe40003f86070 */
[----:B------:R-:W-:Y:S01]  /*1e10*/  SHF.R.S32.HI R23, RZ, 0x1f, R5 ;  /* 0x0000001fff177819 */ /* 0x000fe20000011405 */
[----:B------:R-:W-:-:S06]  /*1e20*/  IMAD R5, R5, R6, RZ ;  /* 0x0000000605057224 */ /* 0x000fcc00078e02ff */
[----:B------:R-:W-:Y:S01]  /*1e30*/  @P2 VIADD R24, R24, 0x1 ;  /* 0x0000000118182836 */ /* 0x000fe20000000000 */
[----:B------:R-:W-:-:S03]  /*1e40*/  ISETP.GE.AND P2, PT, R18, RZ, PT ;  /* 0x000000ff1200720c */ /* 0x000fc60003f46270 */
[----:B------:R-:W-:Y:S02]  /*1e50*/  @P4 VIADD R12, R12, 0x1 ;  /* 0x000000010c0c4836 */ /* 0x000fe40000000000 */
[----:B------:R-:W-:Y:S02]  /*1e60*/  IMAD.MOV.U32 R11, RZ, RZ, R24 ;  /* 0x000000ffff0b7224 */ /* 0x000fe400078e0018 */
[----:B------:R-:W-:Y:S01]  /*1e70*/  IMAD.MOV.U32 R24, RZ, RZ, 0x7f800000 ;  /* 0x7f800000ff187424 */ /* 0x000fe200078e00ff */
[----:B------:R-:W-:Y:S01]  /*1e80*/  MOV R16, R12 ;  /* 0x0000000c00107202 */ /* 0x000fe20000000f00 */
[----:B------:R-:W-:Y:S01]  /*1e90*/  @!P3 IMAD.MOV R11, RZ, RZ, -R11 ;  /* 0x000000ffff0bb224 */ /* 0x000fe200078e0a0b */
[----:B------:R-:W-:Y:S02]  /*1ea0*/  ISETP.NE.AND P3, PT, R19, RZ, PT ;  /* 0x000000ff1300720c */ /* 0x000fe40003f65270 */
[----:B------:R-:W-:Y:S01]  /*1eb0*/  @!P5 LOP3.LUT R11, RZ, R21, RZ, 0x33, !PT ;  /* 0x00000015ff0bd212 */ /* 0x000fe200078e33ff */
[----:B0-----:R-:W-:Y:S01]  /*1ec0*/  FADD.FTZ R3, R22, R3 ;  /* 0x0000000316037221 */ /* 0x001fe20000010000 */
[----:B------:R-:W-:Y:S01]  /*1ed0*/  @!P2 IMAD.MOV R16, RZ, RZ, -R16 ;  /* 0x000000ffff10a224 */ /* 0x000fe200078e0a10 */
[----:B------:R-:W-:-:S02]  /*1ee0*/  @!P0 LOP3.LUT R16, RZ, R17, RZ, 0x33, !PT ;  /* 0x00000011ff108212 */ /* 0x000fc400078e33ff */
[----:B------:R-:W-:Y:S02]  /*1ef0*/  LOP3.LUT P0, RZ, R4, 0x38f, RZ, 0xc0, !PT ;  /* 0x0000038f04ff7812 */ /* 0x000fe4000780c0ff */
[----:B------:R-:W-:Y:S02]  /*1f00*/  FSETP.NE.FTZ.AND P1, PT, R3, RZ, PT ;  /* 0x000000ff0300720b */ /* 0x000fe40003f35000 */
[----:B------:R-:W-:Y:S02]  /*1f10*/  SEL R12, RZ, 0x1, !P3 ;  /* 0x00000001ff0c7807 */ /* 0x000fe40005800000 */
[----:B------:R-:W-:Y:S02]  /*1f20*/  ISETP.LT.U32.AND P2, PT, R14, R11, PT ;  /* 0x0000000b0e00720c */ /* 0x000fe40003f41070 */
[----:B------:R-:W-:Y:S02]  /*1f30*/  SHF.R.S32.HI R21, RZ, 0x1f, R11 ;  /* 0x0000001fff157819 */ /* 0x000fe4000001140b */
[----:B------:R-:W-:-:S02]  /*1f40*/  LOP3.LUT R12, R23, R12, RZ, 0xfc, !PT ;  /* 0x0000000c170c7212 */ /* 0x000fc400078efcff */
[----:B------:R-:W-:-:S03]  /*1f50*/  ISETP.LT.AND.EX P2, PT, R15, R21, PT, P2 ;  /* 0x000000150f00720c */ /* 0x000fc60003f41320 */
[----:B------:R0:W1:Y:S01]  /*1f60*/  @P1 MUFU.LG2 R19, R3 ;  /* 0x0000000300131308 */ /* 0x0000620000000c00 */
[----:B------:R-:W-:Y:S01]  /*1f70*/  SEL R6, R14, R11, P2 ;  /* 0x0000000b0e067207 */ /* 0x000fe20001000000 */
[----:B0-----:R-:W-:Y:S02]  /*1f80*/  IMAD R3, R16, UR10, RZ ;  /* 0x0000000a10037c24 */ /* 0x001fe4000f8e02ff */
[----:B-1----:R-:W-:Y:S02]  /*1f90*/  @P1 FFMA.FTZ R24, R19, 0.69314718246459960938, R2 ;  /* 0x3f31721813181823 */ /* 0x002fe40000010002 */
[----:B------:R-:W-:Y:S01]  /*1fa0*/  IMAD R3, R12, R3, RZ ;  /* 0x000000030c037224 */ /* 0x000fe200078e02ff */
[----:B------:R-:W-:Y:S05]  /*1fb0*/  @P0 BRA `(.L_x_128) ;  /* 0x0000001000880947 */ /* 0x000fea0003800000 */
        /* <DEDUP_REMOVED lines=50> */
.L_x_130:
[----:B------:R-:W-:Y:S01]  /*22e0*/  IMAD.MOV.U32 R22, RZ, RZ, R2 ;  /* 0x000000ffff167224 */ /* 0x000fe200078e0002 */
[----:B------:R-:W-:Y:S01]  /*22f0*/  MOV R21, RZ ;  /* 0x000000ff00157202 */ /* 0x000fe20000000f00 */
[----:B------:R-:W-:Y:S01]  /*2300*/  IMAD.MOV.U32 R20, RZ, RZ, R32 ;  /* 0x000000ffff147224 */ /* 0x000fe200078e0020 */
[----:B------:R-:W-:Y:S02]  /*2310*/  MOV R18, 0x2330 ;  /* 0x0000233000127802 */ /* 0x000fe40000000f00 */
[----:B------:R-:W-:Y:S05]  /*2320*/  CALL.REL.NOINC `($__internal_3_$__cuda_sm20_div_s64) ;  /* 0x0000001c00487944 */ /* 0x000fea0003c00000 */
[----:B------:R-:W-:Y:S02]  /*2330*/  IADD3 R15, PT, PT, -R12, RZ, RZ ;  /* 0x000000ff0c0f7210 */ /* 0x000fe40007ffe1ff */
[----:B------:R-:W-:-:S03]  /*2340*/  MOV R33, R11 ;  /* 0x0000000b00217202 */ /* 0x000fc60000000f00 */
[----:B------:R-:W-:Y:S01]  /*2350*/  IMAD R14, R32, R15, R2 ;  /* 0x0000000f200e7224 */ /* 0x000fe200078e0202 */
[----:B------:R-:W-:-:S07]  /*2360*/  MOV R32, R12 ;  /* 0x0000000c00207202 */ /* 0x000fce0000000f00 */
.L_x_131:
        /* <DEDUP_REMOVED lines=59> */
.L_x_133:
[----:B------:R-:W-:Y:S01]  /*2720*/  IMAD.MOV.U32 R22, RZ, RZ, R32 ;  /* 0x000000ffff167224 */ /* 0x000fe200078e0020 */
[----:B------:R-:W-:Y:S01]  /*2730*/  MOV R21, R33 ;  /* 0x0000002100157202 */ /* 0x000fe20000000f00 */
[----:B------:R-:W-:Y:S01]  /*2740*/  IMAD.MOV.U32 R20, RZ, RZ, R28 ;  /* 0x000000ffff147224 */ /* 0x000fe200078e001c */
[----:B------:R-:W-:Y:S02]  /*2750*/  MOV R18, 0x2770 ;  /* 0x0000277000127802 */ /* 0x000fe40000000f00 */
[----:B------:R-:W-:Y:S05]  /*2760*/  CALL.REL.NOINC `($__internal_3_$__cuda_sm20_div_s64) ;  /* 0x0000001800387944 */ /* 0x000fea0003c00000 */
[----:B------:R-:W-:-:S05]  /*2770*/  IADD3 R29, PT, PT, -R12, RZ, RZ ;  /* 0x000000ff0c1d7210 */ /* 0x000fca0007ffe1ff */
[----:B------:R-:W-:Y:S02]  /*2780*/  IMAD R29, R29, R28, R32 ;  /* 0x0000001c1d1d7224 */ /* 0x000fe400078e0220 */
.L_x_134:
[----:B------:R-:W-:Y:S05]  /*2790*/  BSYNC.RECONVERGENT B0 ;  /* 0x0000000000007941 */ /* 0x000fea0003800200 */
.L_x_132:
        /* <DEDUP_REMOVED lines=160> */
.L_x_129:
[----:B------:R-:W0:Y:S01]  /*31a0*/  LDC.64 R2, c[0x0][0x420] ;  /* 0x00010800ff027b82 */ /* 0x000e220000000a00 */
[----:B------:R-:W-:-:S05]  /*31b0*/  IADD3 R0, PT, PT, R13, UR12, RZ ;  /* 0x0000000c0d007c10 */ /* 0x000fca000fffe0ff */
[----:B0-----:R-:W-:-:S05]  /*31c0*/  IMAD.WIDE.U32 R2, R0, 0x4, R2 ;  /* 0x0000000400027825 */ /* 0x001fca00078e0002 */
[----:B------:R1:W-:Y:S02]  /*31d0*/  STG.E desc[UR8][R2.64], R24 ;  /* 0x0000001802007986 */ /* 0x0003e4000c101908 */
.L_x_128:
[----:B------:R-:W-:Y:S05]  /*31e0*/  BSYNC.RECONVERGENT B1 ;  /* 0x0000000000017941 */ /* 0x000fea0003800200 */
.L_x_127:
[----:B------:R-:W2:Y:S01]  /*31f0*/  LDCU UR6, c[0x0][0x534] ;  /* 0x0000a680ff0677ac */ /* 0x000ea20008000800 */
[----:B------:R-:W-:Y:S01]  /*3200*/  BSSY.RECONVERGENT B0, `(.L_x_135) ;  /* 0x000000d000007945 */ /* 0x000fe20003800200 */
[----:B--2---:R-:W-:-:S04]  /*3210*/  ISETP.GE.AND P0, PT, R7, UR6, PT ;  /* 0x0000000607007c0c */ /* 0x004fc8000bf06270 */
[----:B------:R-:W-:-:S13]  /*3220*/  ISETP.GT.U32.OR P0, PT, R4, 0x7f, P0 ;  /* 0x0000007f0400780c */ /* 0x000fda0000704470 */
[----:B------:R-:W-:Y:S05]  /*3230*/  @P0 BRA `(.L_x_136) ;  /* 0x0000000000240947 */ /* 0x000fea0003800000 */
[----:B------:R-:W2:Y:S01]  /*3240*/  S2R R0, SR_CgaCtaId ;  /* 0x0000000000007919 */ /* 0x000ea20000008800 */
[----:B01----:R-:W-:Y:S01]  /*3250*/  FADD.FTZ R2, -R24, R25 ;  /* 0x0000001918027221 */ /* 0x003fe20000010100 */
[----:B------:R-:W-:-:S03]  /*3260*/  MOV R3, 0x400 ;  /* 0x0000040000037802 */ /* 0x000fc60000000f00 */
[----:B------:R-:W-:-:S06]  /*3270*/  FMUL.FTZ R2, R2, 1.4426950216293334961 ;  /* 0x3fb8aa3b02027820 */ /* 0x000fcc0000410000 */
[----:B------:R-:W0:Y:S01]  /*3280*/  MUFU.EX2 R2, R2 ;  /* 0x0000000200027308 */ /* 0x000e220000000800 */
[----:B--2---:R-:W-:-:S05]  /*3290*/  LEA R0, R0, R3, 0x18 ;  /* 0x0000000300007211 */ /* 0x004fca00078ec0ff */
[----:B------:R-:W-:-:S05]  /*32a0*/  IMAD R0, R7, 0x24, R0 ;  /* 0x0000002407007824 */ /* 0x000fca00078e0200 */
[----:B------:R-:W-:-:S05]  /*32b0*/  LEA R3, R13, R0, 0x2 ;  /* 0x000000000d037211 */ /* 0x000fca00078e10ff */
[----:B0-----:R2:W-:Y:S02]  /*32c0*/  STS [R3], R2 ;  /* 0x0000000203007388 */ /* 0x0015e40000000800 */
.L_x_136:
[----:B------:R-:W-:Y:S05]  /*32d0*/  BSYNC.RECONVERGENT B0 ;  /* 0x0000000000007941 */ /* 0x000fea0003800200 */
.L_x_135:
[----:B------:R-:W-:Y:S01]  /*32e0*/  BAR.SYNC.DEFER_BLOCKING 0x0 ;  /* 0x0000000000007b1d */ /* 0x000fe20000010000 */
[----:B------:R-:W-:Y:S01]  /*32f0*/  UISETP.GE.AND UP0, UPT, UR6, 0x1, UPT ;  /* 0x000000010600788c */ /* 0x000fe2000bf06270 */
[----:B------:R-:W-:Y:S02]  /*3300*/  IMAD.SHL.U32 R14, R4, 0x4, RZ ;  /* 0x00000004040e7824 */ /* 0x000fe400078e00ff */
[----:B------:R-:W-:Y:S01]  /*3310*/  HFMA2 R0, -RZ, RZ, 0, 0 ;  /* 0x00000000ff007431 */ /* 0x000fe200000001ff */
[----:B012---:R-:W-:Y:S01]  /*3320*/  CS2R R2, SRZ ;  /* 0x0000000000027805 */ /* 0x007fe2000001ff00 */
[----:B------:R-:W-:Y:S01]  /*3330*/  IMAD.MOV.U32 R5, RZ, RZ, RZ ;  /* 0x000000ffff057224 */ /* 0x000fe200078e00ff */
[----:B------:R-:W-:-:S03]  /*3340*/  LOP3.LUT R14, R14, 0x3c, RZ, 0xc0, !PT ;  /* 0x0000003c0e0e7812 */ /* 0x000fc600078ec0ff */
[----:B------:R-:W-:Y:S05]  /*3350*/  BRA.U !UP0, `(.L_x_137) ;  /* 0x0000000508f07547 */ /* 0x000fea000b800000 */
[----:B------:R-:W0:Y:S01]  /*3360*/  LDCU UR16, c[0x0][0x44c] ;  /* 0x00008980ff1077ac */ /* 0x000e220008000800 */
[----:B------:R-:W-:Y:S01]  /*3370*/  LOP3.LUT R0, R7, 0x3f0, R4, 0xf8, !PT ;  /* 0x000003f007007812 */ /* 0x000fe200078ef804 */
[----:B------:R-:W-:Y:S01]  /*3380*/  IMAD.MOV.U32 R18, RZ, RZ, RZ ;  /* 0x000000ffff127224 */ /* 0x000fe200078e00ff */
[----:B------:R-:W-:Y:S01]  /*3390*/  CS2R R10, SRZ ;  /* 0x00000000000a7805 */ /* 0x000fe2000001ff00 */
[----:B------:R-:W1:Y:S01]  /*33a0*/  LDCU.64 UR4, c[0x0][0x3f8] ;  /* 0x00007f00ff0477ac */ /* 0x000e620008000a00 */
[----:B------:R-:W-:Y:S01]  /*33b0*/  CS2R R8, SRZ ;  /* 0x0000000000087805 */ /* 0x000fe2000001ff00 */
[----:B------:R-:W-:Y:S02]  /*33c0*/  UISETP.GE.U32.AND UP0, UPT, UR6, 0x4, UPT ;  /* 0x000000040600788c */ /* 0x000fe4000bf06070 */
[----:B0-----:R-:W-:Y:S02]  /*33d0*/  UIMAD UR7, UR12, UR16, URZ ;  /* 0x000000100c0772a4 */ /* 0x001fe4000f8e02ff */
[----:B------:R-:W-:-:S04]  /*33e0*/  UIMAD UR16, UR13, UR16, URZ ;  /* 0x000000100d1072a4 */ /* 0x000fc8000f8e02ff */
[----:B------:R-:W-:Y:S01]  /*33f0*/  IMAD.U32 R17, RZ, RZ, UR7 ;  /* 0x00000007ff117e24 */ /* 0x000fe2000f8e00ff */
[----:B------:R-:W-:Y:S01]  /*3400*/  LEA R0, P0, R0, UR7, 0x2 ;  /* 0x0000000700007c11 */ /* 0x000fe2000f8010ff */
[----:B------:R-:W-:-:S03]  /*3410*/  UIADD3 UR7, UPT, UPT, UR13, -UR12, URZ ;  /* 0x8000000c0d077290 */ /* 0x000fc6000fffe0ff */
[----:B------:R-:W-:Y:S02]  /*3420*/  LEA.HI.X.SX32 R17, R17, RZ, 0x1, P0 ;  /* 0x000000ff11117211 */ /* 0x000fe400000f0eff */
[----:B-1----:R-:W-:Y:S01]  /*3430*/  LEA R16, P0, R0, UR4, 0x2 ;  /* 0x0000000400107c11 */ /* 0x002fe2000f8010ff */
[----:B------:R-:W-:-:S03]  /*3440*/  ULOP3.LUT UR4, UR6, 0x3, URZ, 0xc0, !UPT ;  /* 0x0000000306047892 */ /* 0x000fc6000f8ec0ff */
[----:B------:R-:W-:Y:S01]  /*3450*/  LEA.HI.X R17, R0, UR5, R17, 0x2, P0 ;  /* 0x0000000500117c11 */ /* 0x000fe200080f1411 */
[----:B------:R-:W-:Y:S01]  /*3460*/  IMAD.MOV.U32 R0, RZ, RZ, RZ ;  /* 0x000000ffff007224 */ /* 0x000fe200078e00ff */
[----:B------:R-:W-:Y:S07]  /*3470*/  BRA.U !UP0, `(.L_x_138) ;  /* 0x0000000508347547 */ /* 0x000fee000b800000 */
[----:B------:R-:W0:Y:S01]  /*3480*/  S2UR UR5, SR_CgaCtaId ;  /* 0x00000000000579c3 */ /* 0x000e220000008800 */
[----:B------:R-:W-:Y:S01]  /*3490*/  UMOV UR10, 0x400 ;  /* 0x00000400000a7882 */ /* 0x000fe20000000000 */
[----:B------:R-:W-:Y:S01]  /*34a0*/  ULOP3.LUT UR15, UR6, 0x7ffffffc, URZ, 0xc0, !UPT ;  /* 0x7ffffffc060f7892 */ /* 0x000fe2000f8ec0ff */
[----:B------:R-:W-:Y:S01]  /*34b0*/  ISETP.GE.AND P2, PT, R13, UR7, PT ;  /* 0x000000070d007c0c */ /* 0x000fe2000bf46270 */
[----:B------:R-:W-:Y:S01]  /*34c0*/  IMAD.MOV.U32 R0, RZ, RZ, RZ ;  /* 0x000000ffff007224 */ /* 0x000fe200078e00ff */
[----:B------:R-:W-:Y:S01]  /*34d0*/  CS2R R2, SRZ ;  /* 0x0000000000027805 */ /* 0x000fe2000001ff00 */
[----:B------:R-:W-:Y:S01]  /*34e0*/  IMAD.MOV.U32 R5, RZ, RZ, RZ ;  /* 0x000000ffff057224 */ /* 0x000fe200078e00ff */
[----:B------:R-:W-:Y:S01]  /*34f0*/  UIMAD.WIDE UR22, UR16, 0x10, URZ ;  /* 0x00000010101678a5 */ /* 0x000fe2000f8e02ff */
[----:B------:R-:W-:Y:S01]  /*3500*/  MOV R18, UR15 ;  /* 0x0000000f00127c02 */ /* 0x000fe20008000f00 */
[----:B------:R-:W-:Y:S02]  /*3510*/  UIMAD.WIDE UR20, UR16, 0xc, URZ ;  /* 0x0000000c101478a5 */ /* 0x000fe4000f8e02ff */
[----:B------:R-:W-:Y:S01]  /*3520*/  UIMAD.WIDE UR18, UR16, 0x8, URZ ;  /* 0x00000008101278a5 */ /* 0x000fe2000f8e02ff */
[----:B------:R-:W1:Y:S01]  /*3530*/  LDCU UR11, c[0x0][0x440] ;  /* 0x00008800ff0b77ac */ /* 0x000e620008000800 */
[----:B------:R-:W-:-:S02]  /*3540*/  UIMAD.WIDE UR24, UR16, 0x4, URZ ;  /* 0x00000004101878a5 */ /* 0x000fc4000f8e02ff */
[----:B0-----:R-:W-:Y:S02]  /*3550*/  ULEA UR5, UR5, UR10, 0x18 ;  /* 0x0000000a05057291 */ /* 0x001fe4000f8ec0ff */
[----:B------:R-:W-:-:S04]  /*3560*/  UIADD3 UR10, UPT, UPT, -UR15, URZ, URZ ;  /* 0x000000ff0f0a7290 */ /* 0x000fc8000fffe1ff */
[----:B------:R-:W-:-:S05]  /*3570*/  LEA R7, R13, UR5, 0x2 ;  /* 0x000000050d077c11 */ /* 0x000fca000f8e10ff */
[----:B-1----:R-:W-:-:S07]  /*3580*/  VIADD R7, R7, 0x48 ;  /* 0x0000004807077836 */ /* 0x002fce0000000000 */
.L_x_147:
        /* <DEDUP_REMOVED lines=9> */
.L_x_140:
[----:B------:R-:W-:Y:S05]  /*3620*/  BSYNC.RECONVERGENT B0 ;  /* 0x0000000000007941 */ /* 0x000fea0003800200 */
.L_x_139:
        /* <DEDUP_REMOVED lines=12> */
.L_x_142:
[----:B------:R-:W-:Y:S05]  /*36f0*/  BSYNC.RECONVERGENT B0 ;  /* 0x0000000000007941 */ /* 0x000fea0003800200 */
.L_x_141:
        /* <DEDUP_REMOVED lines=9> */
[----:B-1----:R-:W-:Y:S04]  /*3790*/  @!P0 IADD3 R20, P1, PT, R16, UR18, RZ ;  /* 0x0000001210148c10 */ /* 0x002fe8000ff3e0ff */
[----:B------:R-:W-:Y:S05]  /*37a0*/  @!P0 IADD3.X R21, PT, PT, R17, UR19, RZ, P1, !PT ;  /* 0x0000001311158c10 */ /* 0x000fea0008ffe4ff */
[----:B------:R2:W5:Y:S04]  /*37b0*/  @!P0 LDG.E.128 R8, desc[UR8][R20.64] ;  /* 0x0000000814088981 */ /* 0x000568000c1e1d00 */
.L_x_144:
[----:B------:R-:W-:Y:S05]  /*37c0*/  BSYNC.RECONVERGENT B0 ;  /* 0x0000000000007941 */ /* 0x000fea0003800200 */
.L_x_143:
        /* <DEDUP_REMOVED lines=9> */
[----:B-12---:R-:W-:Y:S04]  /*3860*/  @!P0 IADD3 R20, P1, PT, R16, UR20, RZ ;  /* 0x0000001410148c10 */ /* 0x006fe8000ff3e0ff */
[----:B------:R-:W-:Y:S05]  /*3870*/  @!P0 IADD3.X R21, PT, PT, R17, UR21, RZ, P1, !PT ;  /* 0x0000001511158c10 */ /* 0x000fea0008ffe4ff */
[----:B------:R3:W5:Y:S04]  /*3880*/  @!P0 LDG.E.128 R8, desc[UR8][R20.64] ;  /* 0x0000000814088981 */ /* 0x000768000c1e1d00 */
.L_x_146:
[----:B------:R-:W-:Y:S05]  /*3890*/  BSYNC.RECONVERGENT B0 ;  /* 0x0000000000007941 */ /* 0x000fea0003800200 */
.L_x_145:
[----:B----4-:R-:W-:Y:S01]  /*38a0*/  IADD3 R16, P0, PT, R16, UR22, RZ ;  /* 0x0000001610107c10 */ /* 0x010fe2000ff1e0ff */
[----:B------:R0:W4:Y:S01]  /*38b0*/  LDS R4, [R7+0x24] ;  /* 0x0000240007047984 */ /* 0x0001220000000800 */
[----:B------:R-:W-:Y:S02]  /*38c0*/  UIADD3 UR10, UPT, UPT, UR10, 0x4, URZ ;  /* 0x000000040a0a7890 */ /* 0x000fe4000fffe0ff */
[----:B------:R-:W-:Y:S02]  /*38d0*/  IADD3.X R17, PT, PT, R17, UR23, RZ, P0, !PT ;  /* 0x0000001711117c10 */ /* 0x000fe400087fe4ff */
[----:B------:R-:W-:Y:S01]  /*38e0*/  UISETP.NE.AND UP0, UPT, UR10, URZ, UPT ;  /* 0x000000ff0a00728c */ /* 0x000fe2000bf05270 */
[----:B0-----:R-:W-:Y:S01]  /*38f0*/  IADD3 R7, PT, PT, R7, 0x90, RZ ;  /* 0x0000009007077810 */ /* 0x001fe20007ffe0ff */
[C---:B----45:R-:W-:Y:S01]  /*3900*/  FFMA.FTZ R5, R4.reuse, R8, R5 ;  /* 0x0000000804057223 */ /* 0x070fe20000010005 */
[C---:B------:R-:W-:Y:S01]  /*3910*/  FFMA.FTZ R2, R4.reuse, R9, R2 ;  /* 0x0000000904027223 */ /* 0x040fe20000010002 */
[C---:B------:R-:W-:Y:S01]  /*3920*/  FFMA.FTZ R3, R4.reuse, R10, R3 ;  /* 0x0000000a04037223 */ /* 0x040fe20000010003 */
[----:B------:R-:W-:Y:S04]  /*3930*/  FFMA.FTZ R0, R4, R11, R0 ;  /* 0x0000000b04007223 */ /* 0x000fe80000010000 */
[----:B------:R-:W-:Y:S05]  /*3940*/  BRA.U UP0, `(.L_x_147) ;  /* 0xfffffffd00107547 */ /* 0x000fea000b83ffff */
.L_x_138:
[----:B------:R-:W-:-:S09]  /*3950*/  UISETP.NE.AND UP0, UPT, UR4, URZ, UPT ;  /* 0x000000ff0400728c */ /* 0x000fd2000bf05270 */
[----:B------:R-:W-:Y:S05]  /*3960*/  BRA.U !UP0, `(.L_x_137) ;  /* 0x00000001086c7547 */ /* 0x000fea000b800000 */
[----:B------:R-:W0:Y:S01]  /*3970*/  S2UR UR10, SR_CgaCtaId ;  /* 0x00000000000a79c3 */ /* 0x000e220000008800 */
[----:B------:R-:W-:Y:S01]  /*3980*/  UMOV UR11, 0x400 ;  /* 0x00000400000b7882 */ /* 0x000fe20000000000 */
[----:B------:R-:W-:Y:S01]  /*3990*/  IMAD R18, R18, 0x9, R13 ;  /* 0x0000000912127824 */ /* 0x000fe200078e020d */
[----:B------:R-:W-:Y:S01]  /*39a0*/  ISETP.GE.AND P1, PT, R13, UR7, PT ;  /* 0x000000070d007c0c */ /* 0x000fe2000bf26270 */
[----:B------:R-:W4:Y:S01]  /*39b0*/  LDCU UR5, c[0x0][0x440] ;  /* 0x00008800ff0577ac */ /* 0x000f220008000800 */
[----:B------:R-:W-:Y:S02]  /*39c0*/  UIMAD.WIDE UR18, UR16, 0x4, URZ ;  /* 0x00000004101278a5 */ /* 0x000fe4000f8e02ff */
[----:B0-----:R-:W-:Y:S02]  /*39d0*/  ULEA UR10, UR10, UR11, 0x18 ;  /* 0x0000000b0a0a7291 */ /* 0x001fe4000f8ec0ff */
[----:B------:R-:W-:-:S04]  /*39e0*/  UIADD3 UR11, UPT, UPT, -UR4, URZ, URZ ;  /* 0x000000ff040b7290 */ /* 0x000fc8000fffe1ff */
[----:B----4-:R-:W-:-:S08]  /*39f0*/  LEA R6, R18, UR10, 0x2 ;  /* 0x0000000a12067c11 */ /* 0x010fd0000f8e10ff */
.L_x_150:
        /* <DEDUP_REMOVED lines=8> */
.L_x_149:
[----:B------:R-:W-:Y:S05]  /*3a80*/  BSYNC.RECONVERGENT B0 ;  /* 0x0000000000007941 */ /* 0x000fea0003800200 */
.L_x_148:
[----:B0-----:R-:W-:Y:S01]  /*3a90*/  IADD3 R16, P0, PT, R16, UR18, RZ ;  /* 0x0000001210107c10 */ /* 0x001fe2000ff1e0ff */
[----:B------:R-:W-:Y:S01]  /*3aa0*/  UISETP.NE.AND UP0, UPT, UR11, URZ, UPT ;  /* 0x000000ff0b00728c */ /* 0x000fe2000bf05270 */
[----:B----45:R-:W-:Y:S01]  /*3ab0*/  FFMA.FTZ R5, R4, R8, R5 ;  /* 0x0000000804057223 */ /* 0x030fe20000010005 */
[----:B------:R-:W-:Y:S01]  /*3ac0*/  IADD3 R6, PT, PT, R6, 0x24, RZ ;  /* 0x0000002406067810 */ /* 0x000fe20007ffe0ff */
[C---:B------:R-:W-:Y:S01]  /*3ad0*/  FFMA.FTZ R2, R4.reuse, R9, R2 ;  /* 0x0000000904027223 */ /* 0x040fe20000010002 */
[C---:B------:R-:W-:Y:S01]  /*3ae0*/  FFMA.FTZ R3, R4.reuse, R10, R3 ;  /* 0x0000000a04037223 */ /* 0x040fe20000010003 */
[----:B------:R-:W-:Y:S01]  /*3af0*/  IADD3.X R17, PT, PT, R17, UR19, RZ, P0, !PT ;  /* 0x0000001311117c10 */ /* 0x000fe200087fe4ff */
[----:B------:R-:W-:Y:S03]  /*3b00*/  FFMA.FTZ R0, R4, R11, R0 ;  /* 0x0000000b04007223 */ /* 0x000fe60000010000 */
[----:B------:R-:W-:Y:S05]  /*3b10*/  BRA.U UP0, `(.L_x_150) ;  /* 0xfffffffd00b87547 */ /* 0x000fea000b83ffff */
.L_x_137:
[----:B------:R-:W-:-:S04]  /*3b20*/  IADD3 R13, PT, PT, R13, UR12, RZ ;  /* 0x0000000c0d0d7c10 */ /* 0x000fc8000fffe0ff */
[----:B------:R-:W-:-:S13]  /*3b30*/  ISETP.GE.AND P0, PT, R13, UR13, PT ;  /* 0x0000000d0d007c0c */ /* 0x000fda000bf06270 */
[----:B------:R-:W-:Y:S05]  /*3b40*/  @P0 EXIT ;  /* 0x000000000000094d */ /* 0x000fea0003800000 */
[----:B------:R-:W-:Y:S01]  /*3b50*/  IABS R9, UR14 ;  /* 0x0000000e00097c13 */ /* 0x000fe20008000000 */
[----:B------:R-:W0:Y:S01]  /*3b60*/  LDC R8, c[0x0][0x434] ;  /* 0x00010d00ff087b82 */ /* 0x000e220000000800 */
[----:B------:R-:W-:Y:S01]  /*3b70*/  IABS R10, R13 ;  /* 0x0000000d000a7213 */ /* 0x000fe20000000000 */
[----:B------:R-:W4:Y:S01]  /*3b80*/  LDCU UR4, c[0x0][0x440] ;  /* 0x00008800ff0477ac */ /* 0x000f220008000800 */
[----:B------:R-:W5:Y:S01]  /*3b90*/  I2F.RP R7, R9 ;  /* 0x0000000900077306 */ /* 0x000f620000209400 */
[----:B------:R-:W-:-:S05]  /*3ba0*/  IABS R6, UR14 ;  /* 0x0000000e00067c13 */ /* 0x000fca0008000000 */
[----:B------:R-:W-:Y:S02]  /*3bb0*/  IMAD.MOV R6, RZ, RZ, -R6 ;  /* 0x000000ffff067224 */ /* 0x000fe400078e0a06 */
[----:B-----5:R-:W5:Y:S02]  /*3bc0*/  MUFU.RCP R16, R7 ;  /* 0x0000000700107308 */ /* 0x020f640000001000 */
[----:B-----5:R-:W-:Y:S01]  /*3bd0*/  VIADD R16, R16, 0xffffffe ;  /* 0x0ffffffe10107836 */ /* 0x020fe20000000000 */
[----:B0-----:R-:W-:-:S05]  /*3be0*/  IABS R7, R8 ;  /* 0x0000000800077213 */ /* 0x001fca0000000000 */
[----:B------:R-:W0:Y:S02]  /*3bf0*/  F2I.FTZ.U32.TRUNC.NTZ R17, R16 ;  /* 0x0000001000117305 */ /* 0x000e24000021f000 */
[----:B0-----:R-:W-:Y:S01]  /*3c00*/  IMAD.MOV R4, RZ, RZ, -R17 ;  /* 0x000000ffff047224 */ /* 0x001fe200078e0a11 */
[----:B------:R-:W-:-:S03]  /*3c10*/  MOV R16, RZ ;  /* 0x000000ff00107202 */ /* 0x000fc60000000f00 */
        /* <DEDUP_REMOVED lines=16> */
[----:B0-----:R-:W-:Y:S01]  /*3d20*/  IADD3 R6, PT, PT, RZ, -R19, RZ ;  /* 0x80000013ff067210 */ /* 0x001fe20007ffe0ff */
[----:B------:R-:W-:-:S03]  /*3d30*/  HFMA2 R18, -RZ, RZ, 0, 0 ;  /* 0x00000000ff127431 */ /* 0x000fc600000001ff */
[----:B------:R-:W-:Y:S01]  /*3d40*/  @!P0 IMAD.MOV R11, RZ, RZ, -R11 ;  /* 0x000000ffff0b8224 */ /* 0x000fe200078e0a0b */
[----:B------:R-:W-:Y:S01]  /*3d50*/  @!P1 LOP3.LUT R11, RZ, UR14, RZ, 0x33, !PT ;  /* 0x0000000eff0b9c12 */ /* 0x000fe2000f8e33ff */
[----:B------:R-:W-:Y:S01]  /*3d60*/  IMAD R6, R6, R7, RZ ;  /* 0x0000000706067224 */ /* 0x000fe200078e02ff */
[----:B----4-:R-:W-:-:S03]  /*3d70*/  ISETP.GE.AND P1, PT, R14, UR4, PT ;  /* 0x000000040e007c0c */ /* 0x010fc6000bf26270 */
        /* <DEDUP_REMOVED lines=15> */
[----:B------:R-:W4:Y:S01]  /*3e70*/  LDCU.64 UR10, c[0x0][0x410] ;  /* 0x00008200ff0a77ac */ /* 0x000f220008000a00 */
        /* <DEDUP_REMOVED lines=15> */
[----:B----4-:R-:W-:Y:S02]  /*3f70*/  IMAD R7, R4, UR10, RZ ;  /* 0x0000000a04077c24 */ /* 0x010fe4000f8e02ff */
        /* <DEDUP_REMOVED lines=13> */
        .weak           $__internal_3_$__cuda_sm20_div_s64
        .type           $__internal_3_$__cuda_sm20_div_s64,@function
        .size           $__internal_3_$__cuda_sm20_div_s64,(.L_x_14709 - $__internal_3_$__cuda_sm20_div_s64)
$__internal_3_$__cuda_sm20_div_s64:
        /* <DEDUP_REMOVED lines=86> */
[----:B------:R-:W-:Y:S05]  /*45b0*/  RET.REL.NODEC R14 `(_ZN5flash32flash_fwd_splitkv_combine_kernelI23Flash_fwd_kernel_traitsILi64ELi64ELi256ELi4ELb0ELb0EN7cutlass6half_tE19Flash_kernel_traitsILi64ELi64ELi256ELi4ES3_EELi8ELi4ELb0EEEvNS_16Flash_fwd_paramsE) ;  /* 0xffffffb80e907950 */ /* 0x000fea0003c3ffff */
.L_x_151:
        /* <DEDUP_REMOVED lines=12> */
.L_x_14709:


//--------------------- .text._ZN5flash32flash_fwd_splitkv_combine_kernelI23Flash_fwd_kernel_traitsILi64ELi64ELi256ELi4ELb0ELb0EN7cutlass6half_tE19Flash_kernel_traitsILi64ELi64ELi256ELi4ES3_EELi8ELi3ELb0EEEvNS_16Flash_fwd_paramsE --------------------------
	.section	.text._ZN5flash32flash_fwd_splitkv_combine_kernelI23Flash_fwd_kernel_traitsILi64ELi64ELi256ELi4ELb0ELb0EN7cutlass6half_tE19Flash_kernel_traitsILi64ELi64ELi256ELi4ES3_EELi8ELi3ELb0EEEvNS_16Flash_fwd_paramsE,"ax",@progbits
	.align	128
        .global         _ZN5flash32flash_fwd_splitkv_combine_kernelI23Flash_fwd_kernel_traitsILi64ELi64ELi256ELi4ELb0ELb0EN7cutlass6half_tE19Flash_kernel_traitsILi64ELi64ELi256ELi4ES3_EELi8ELi3ELb0EEEvNS_16Flash_fwd_paramsE
        .type           _ZN5flash32flash_fwd_splitkv_combine_kernelI23Flash_fwd_kernel_traitsILi64ELi64ELi256ELi4ELb0ELb0EN7cutlass6half_tE19Flash_kernel_traitsILi64ELi64ELi256ELi4ES3_EELi8ELi3ELb0EEEvNS_16Flash_fwd_paramsE,@function
        .size           _ZN5flash32flash_fwd_splitkv_combine_kernelI23Flash_fwd_kernel_traitsILi64ELi64ELi256ELi4ELb0ELb0EN7cutlass6half_tE19Flash_kernel_traitsILi64ELi64ELi256ELi4ES3_EELi8ELi3ELb0EEEvNS_16Flash_fwd_paramsE,(.L_x_14710 - _ZN5flash32flash_fwd_splitkv_combine_kernelI23Flash_fwd_kernel_traitsILi64ELi64ELi256ELi4ELb0ELb0EN7cutlass6half_tE19Flash_kernel_traitsILi64ELi64ELi256ELi4ES3_EELi8ELi3ELb0EEEvNS_16Flash_fwd_paramsE)
        .other          _ZN5flash32flash_fwd_splitkv_combine_kernelI23Flash_fwd_kernel_traitsILi64ELi64ELi256ELi4ELb0ELb0EN7cutlass6half_tE19Flash_kernel_traitsILi64ELi64ELi256ELi4ES3_EELi8ELi3ELb0EEEvNS_16Flash_fwd_paramsE,@"STO_CUDA_ENTRY STV_DEFAULT"
_ZN5flash32flash_fwd_splitkv_combine_kernelI23Flash_fwd_kernel_traitsILi64ELi64ELi256ELi4ELb0ELb0EN7cutlass6half_tE19Flash_kernel_traitsILi64ELi64ELi256ELi4ES3_EELi8ELi3ELb0EEEvNS_16Flash_fwd_paramsE:
.text._ZN5flash32flash_fwd_splitkv_combine_kernelI23Flash_fwd_kernel_traitsILi64ELi64ELi256ELi4ELb0ELb0EN7cutlass6half_tE19Flash_kernel_traitsILi64ELi64ELi256ELi4ES3_EELi8ELi3ELb0EEEvNS_16Flash_fwd_paramsE:
        /* <DEDUP_REMOVED lines=38> */
.L_x_152:
[----:B------:R-:W-:Y:S01]  /*0260*/  IMAD.U32 R24, RZ, RZ, UR21 ;  /* 0x00000015ff187e24 */ /* 0x000fe2000f8e00ff */
[----:B------:R-:W-:Y:S01]  /*0270*/  MOV R16, UR19 ;  /* 0x0000001300107c02 */ /* 0x000fe20008000f00 */
[----:B------:R-:W-:Y:S01]  /*0280*/  IMAD.U32 R15, RZ, RZ, UR15 ;  /* 0x0000000fff0f7e24 */ /* 0x000fe2000f8e00ff */
[----:B------:R-:W-:Y:S02]  /*0290*/  MOV R13, UR14 ;  /* 0x0000000e000d7c02 */ /* 0x000fe40008000f00 */
[----:B------:R-:W-:Y:S02]  /*02a0*/  MOV R14, 0x2c0 ;  /* 0x000002c0000e7802 */ /* 0x000fe40000000f00 */
[----:B------:R-:W-:Y:S05]  /*02b0*/  CALL.REL.NOINC `($__internal_4_$__cuda_sm20_div_s64) ;  /* 0x0000003c00587944 */ /* 0x000fea0003c00000 */
[----:B------:R-:W-:-:S07]  /*02c0*/  MOV R10, R0 ;  /* 0x00000000000a7202 */ /* 0x000fce0000000f00 */
.L_x_153:
        /* <DEDUP_REMOVED lines=30> */
.L_x_155:
[----:B------:R-:W-:Y:S01]  /*04b0*/  IMAD.MOV.U32 R24, RZ, RZ, R10 ;  /* 0x000000ffff187224 */ /* 0x000fe200078e000a */
[----:B------:R-:W-:Y:S02]  /*04c0*/  MOV R15, R11 ;  /* 0x0000000b000f7202 */ /* 0x000fe40000000f00 */
[----:B------:R-:W-:Y:S02]  /*04d0*/  MOV R14, 0x4f0 ;  /* 0x000004f0000e7802 */ /* 0x000fe40000000f00 */
[----:B------:R-:W-:Y:S05]  /*04e0*/  CALL.REL.NOINC `($__internal_4_$__cuda_sm20_div_s64) ;  /* 0x0000003800cc7944 */ /* 0x000fea0003c00000 */
[----:B------:R-:W-:Y:S02]  /*04f0*/  MOV R6, R0 ;  /* 0x0000000000067202 */ /* 0x000fe40000000f00 */
[----:B------:R-:W-:Y:S02]  /*0500*/  MOV R7, R11 ;  /* 0x0000000b00077202 */ /* 0x000fe40000000f00 */
.L_x_156:
[----:B------:R-:W-:Y:S05]  /*0510*/  BSYNC.RECONVERGENT B0 ;  /* 0x0000000000007941 */ /* 0x000fea0003800200 */
.L_x_154:
        /* <DEDUP_REMOVED lines=58> */
.L_x_158:
[----:B------:R-:W-:Y:S01]  /*08c0*/  IMAD.MOV.U32 R24, RZ, RZ, R16 ;  /* 0x000000ffff187224 */ /* 0x000fe200078e0010 */
[----:B------:R-:W-:Y:S01]  /*08d0*/  MOV R16, R10 ;  /* 0x0000000a00107202 */ /* 0x000fe20000000f00 */
[----:B------:R-:W-:Y:S01]  /*08e0*/  IMAD.MOV.U32 R15, RZ, RZ, R13 ;  /* 0x000000ffff0f7224 */ /* 0x000fe200078e000d */
[----:B------:R-:W-:Y:S02]  /*08f0*/  MOV R13, R4 ;  /* 0x00000004000d7202 */ /* 0x000fe40000000f00 */
[----:B------:R-:W-:Y:S02]  /*0900*/  MOV R14, 0x920 ;  /* 0x00000920000e7802 */ /* 0x000fe40000000f00 */
[----:B------:R-:W-:Y:S05]  /*0910*/  CALL.REL.NOINC `($__internal_4_$__cuda_sm20_div_s64) ;  /* 0x0000003400c07944 */ /* 0x000fea0003c00000 */
[----:B------:R-:W-:Y:S02]  /*0920*/  MOV R14, R0 ;  /* 0x00000000000e7202 */ /* 0x000fe40000000f00 */
[----:B------:R-:W-:Y:S02]  /*0930*/  MOV R15, R11 ;  /* 0x0000000b000f7202 */ /* 0x000fe40000000f00 */
.L_x_159:
[----:B------:R-:W-:Y:S05]  /*0940*/  BSYNC.RECONVERGENT B0 ;  /* 0x0000000000007941 */ /* 0x000fea0003800200 */
.L_x_157:
        /* <DEDUP_REMOVED lines=58> */
[----:B-1----:R-:W-:Y:S02]  /*0cf0*/  IMAD.MOV R3, RZ, RZ, -R9 ;  /* 0x000000ffff037224 */ /* 0x002fe400078e0a09 */
[----:B------:R-:W-:Y:S02]  /*0d00*/  IMAD.MOV.U32 R8, RZ, RZ, RZ ;  /* 0x000000ffff087224 */ /* 0x000fe400078e00ff */
[----:B------:R-:W-:Y:S01]  /*0d10*/  IMAD R3, R3, UR13, RZ ;  /* 0x0000000d03037c24 */ /* 0x000fe2000f8e02ff */
[----:B------:R-:W-:-:S03]  /*0d20*/  UIADD3 UR9, UPT, UPT, URZ, -UR17, URZ ;  /* 0x80000011ff097290 */ /* 0x000fc6000fffe0ff */
[----:B------:R-:W-:Y:S01]  /*0d30*/  IMAD.HI.U32 R3, R9, R3, R8 ;  /* 0x0000000309037227 */ /* 0x000fe200078e0008 */
[----:B------:R-:W-:-:S04]  /*0d40*/  UIMAD UR9, UR9, UR11, URZ ;  /* 0x0000000b090972a4 */ /* 0x000fc8000f8e02ff */
[----:B------:R-:W-:Y:S01]  /*0d50*/  UIMAD.WIDE.U32 UR16, UR17, UR9, UR16 ;  /* 0x00000009111072a5 */ /* 0x000fe2000f8e0010 */
[----:B------:R-:W-:-:S03]  /*0d60*/  IMAD.HI.U32 R9, R3, UR12, RZ ;  /* 0x0000000c03097c27 */ /* 0x000fc6000f8e00ff */
[----:B------:R-:W-:Y:S01]  /*0d70*/  UIMAD.WIDE.U32 UR16, UR17, UR12, URZ ;  /* 0x0000000c111072a5 */ /* 0x000fe2000f8e00ff */
[----:B------:R-:W-:Y:S01]  /*0d80*/  IMAD R0, R9, R0, UR12 ;  /* 0x0000000c09007e24 */ /* 0x000fe2000f8e0200 */
[----:B------:R-:W-:Y:S02]  /*0d90*/  ULOP3.LUT UR16, UR6, UR13, URZ, 0x3c, !UPT ;  /* 0x0000000d06107292 */ /* 0x000fe4000f8e3cff */
[----:B------:R-:W-:Y:S02]  /*0da0*/  UIADD3 UR10, UPT, UPT, -UR17, URZ, URZ ;  /* 0x000000ff110a7290 */ /* 0x000fe4000fffe1ff */
[----:B------:R-:W-:Y:S01]  /*0db0*/  ISETP.LT.U32.AND P1, PT, R0, UR13, PT ;  /* 0x0000000d00007c0c */ /* 0x000fe2000bf21070 */
[----:B------:R-:W0:Y:S01]  /*0dc0*/  LDCU.U8 UR9, c[0x0][0x549] ;  /* 0x0000a920ff0977ac */ /* 0x000e220008000000 */
[----:B------:R-:W-:Y:S01]  /*0dd0*/  ISETP.LE.AND P0, PT, RZ, UR16, PT ;  /* 0x00000010ff007c0c */ /* 0x000fe2000bf03270 */
[----:B------:R-:W-:Y:S02]  /*0de0*/  UIMAD UR10, UR11, UR10, UR12 ;  /* 0x0000000a0b0a72a4 */ /* 0x000fe4000f8e020c */
[----:B------:R-:W-:-:S02]  /*0df0*/  ULOP3.LUT UR6, UR6, UR4, URZ, 0x3c, !UPT ;  /* 0x0000000406067292 */ /* 0x000fc4000f8e3cff */
[----:B------:R-:W-:-:S06]  /*0e00*/  UISETP.GT.U32.AND UP1, UPT, UR11, UR10, UPT ;  /* 0x0000000a0b00728c */ /* 0x000fcc000bf24070 */
[----:B------:R-:W-:Y:S02]  /*0e10*/  @!P1 VIADD R0, R0, -UR13 ;  /* 0x8000000d00009c36 */ /* 0x000fe40008000000 */
[----:B------:R-:W-:Y:S01]  /*0e20*/  @!P1 VIADD R9, R9, 0x1 ;  /* 0x0000000109099836 */ /* 0x000fe20000000000 */
[----:B------:R-:W-:Y:S02]  /*0e30*/  ISETP.NE.AND P1, PT, RZ, UR7, PT ;  /* 0x00000007ff007c0c */ /* 0x000fe4000bf25270 */
[----:B------:R-:W-:Y:S01]  /*0e40*/  ISETP.GE.U32.AND P2, PT, R0, UR13, PT ;  /* 0x0000000d00007c0c */ /* 0x000fe2000bf46070 */
[----:B0-----:R-:W-:Y:S02]  /*0e50*/  UISETP.NE.AND UP0, UPT, UR9, URZ, UPT ;  /* 0x000000ff0900728c */ /* 0x001fe4000bf05270 */
[----:B------:R-:W-:Y:S02]  /*0e60*/  @!UP1 UIADD3 UR10, UPT, UPT, UR10, -UR11, URZ ;  /* 0x8000000b0a0a9290 */ /* 0x000fe4000fffe0ff */
[----:B------:R-:W-:-:S02]  /*0e70*/  @!UP1 UIADD3 UR17, UPT, UPT, UR17, 0x1, URZ ;  /* 0x0000000111119890 */ /* 0x000fc4000fffe0ff */
[----:B------:R-:W-:Y:S02]  /*0e80*/  UISETP.GE.U32.AND UP3, UPT, UR10, UR11, UPT ;  /* 0x0000000b0a00728c */ /* 0x000fe4000bf66070 */
[----:B------:R-:W-:Y:S02]  /*0e90*/  UISETP.GE.AND UP1, UPT, UR6, URZ, UPT ;  /* 0x000000ff0600728c */ /* 0x000fe4000bf26270 */
[----:B------:R-:W-:Y:S02]  /*0ea0*/  USEL UR9, UR5, 0x1, !UP0 ;  /* 0x0000000105097887 */ /* 0x000fe4000c000000 */
[----:B------:R-:W-:Y:S01]  /*0eb0*/  @P2 VIADD R9, R9, 0x1 ;  /* 0x0000000109092836 */ /* 0x000fe20000000000 */
[----:B------:R-:W-:-:S03]  /*0ec0*/  USHF.R.S32.HI UR6, URZ, 0x1f, UR7 ;  /* 0x0000001fff067899 */ /* 0x000fc60008011407 */
[----:B------:R-:W-:Y:S01]  /*0ed0*/  @!P0 IMAD.MOV R9, RZ, RZ, -R9 ;  /* 0x000000ffff098224 */ /* 0x000fe200078e0a09 */
[----:B------:R-:W-:Y:S01]  /*0ee0*/  @!P1 LOP3.LUT R9, RZ, UR13, RZ, 0x33, !PT ;  /* 0x0000000dff099c12 */ /* 0x000fe2000f8e33ff */
[----:B------:R-:W-:Y:S02]  /*0ef0*/  @UP3 UIADD3 UR17, UPT, UPT, UR17, 0x1, URZ ;  /* 0x0000000111113890 */ /* 0x000fe4000fffe0ff */
[----:B------:R-:W-:Y:S01]  /*0f00*/  UISETP.NE.AND UP3, UPT, UR8, URZ, UPT ;  /* 0x000000ff0800728c */ /* 0x000fe2000bf65270 */
[----:B------:R-:W-:Y:S01]  /*0f10*/  ISETP.LT.U32.AND P0, PT, R14, R9, PT ;  /* 0x000000090e00720c */ /* 0x000fe20003f01070 */
[----:B------:R-:W-:Y:S01]  /*0f20*/  @!UP1 UIADD3 UR17, UPT, UPT, -UR17, URZ, URZ ;  /* 0x000000ff11119290 */ /* 0x000fe2000fffe1ff */
[----:B------:R-:W-:Y:S01]  /*0f30*/  SHF.R.S32.HI R3, RZ, 0x1f, R9 ;  /* 0x0000001fff037819 */ /* 0x000fe20000011409 */
[----:B------:R-:W-:Y:S02]  /*0f40*/  USEL UR5, URZ, 0x1, !UP3 ;  /* 0x00000001ff057887 */ /* 0x000fe4000d800000 */
[----:B------:R-:W-:Y:S01]  /*0f50*/  @!UP2 ULOP3.LUT UR17, URZ, UR4, URZ, 0x33, !UPT ;  /* 0x00000004ff11a292 */ /* 0x000fe2000f8e33ff */
[----:B------:R-:W-:Y:S01]  /*0f60*/  ISETP.LT.AND.EX P0, PT, R15, R3, PT, P0 ;  /* 0x000000030f00720c */ /* 0x000fe20003f01300 */
[----:B------:R-:W-:-:S03]  /*0f70*/  ULOP3.LUT UR6, UR6, UR5, URZ, 0xfc, !UPT ;  /* 0x0000000506067292 */ /* 0x000fc6000f8efcff */
        /* <DEDUP_REMOVED lines=25> */
.L_x_161:
[----:B------:R-:W-:Y:S01]  /*1110*/  IMAD.MOV.U32 R24, RZ, RZ, R14 ;  /* 0x000000ffff187224 */ /* 0x000fe200078e000e */
[----:B------:R-:W-:Y:S01]  /*1120*/  MOV R16, R9 ;  /* 0x0000000900107202 */ /* 0x000fe20000000f00 */
[----:B------:R-:W-:Y:S01]  /*1130*/  IMAD.MOV.U32 R13, RZ, RZ, R3 ;  /* 0x000000ffff0d7224 */ /* 0x000fe200078e0003 */
[----:B------:R-:W-:Y:S02]  /*1140*/  MOV R14, 0x1160 ;  /* 0x00001160000e7802 */ /* 0x000fe40000000f00 */
[----:B------:R-:W-:Y:S05]  /*1150*/  CALL.REL.NOINC `($__internal_4_$__cuda_sm20_div_s64) ;  /* 0x0000002c00b07944 */ /* 0x000fea0003c00000 */
[----:B------:R-:W-:Y:S02]  /*1160*/  MOV R30, R0 ;  /* 0x00000000001e7202 */ /* 0x000fe40000000f00 */
[----:B------:R-:W-:Y:S02]  /*1170*/  MOV R31, R11 ;  /* 0x0000000b001f7202 */ /* 0x000fe40000000f00 */
.L_x_162:
[----:B------:R-:W-:Y:S05]  /*1180*/  BSYNC.RECONVERGENT B0 ;  /* 0x0000000000007941 */ /* 0x000fea0003800200 */
.L_x_160:
        /* <DEDUP_REMOVED lines=9> */
[----:B0-----:R-:W-:-:S04]  /*1220*/  IADD3 R2, PT, PT, R2, -0x1, R11 ;  /* 0xffffffff02027810 */ /* 0x001fc80007ffe00b */
[----:B------:R-:W-:Y:S01]  /*1230*/  IABS R5, R2 ;  /* 0x0000000200057213 */ /* 0x000fe20000000000 */
[----:B-1----:R-:W-:-:S04]  /*1240*/  VIADD R12, R12, 0xffffffe ;  /* 0x0ffffffe0c0c7836 */ /* 0x002fc80000000000 */
[----:B------:R-:W0:Y:S02]  /*1250*/  F2I.FTZ.U32.TRUNC.NTZ R13, R12 ;  /* 0x0000000c000d7305 */ /* 0x000e24000021f000 */
[----:B0-----:R-:W-:Y:S02]  /*1260*/  IMAD.MOV R8, RZ, RZ, -R13 ;  /* 0x000000ffff087224 */ /* 0x001fe400078e0a0d */
[----:B------:R-:W-:Y:S02]  /*1270*/  IMAD.MOV.U32 R12, RZ, RZ, RZ ;  /* 0x000000ffff0c7224 */ /* 0x000fe400078e00ff */
[----:B------:R-:W-:-:S04]  /*1280*/  IMAD R8, R8, R11, RZ ;  /* 0x0000000b08087224 */ /* 0x000fc800078e02ff */
[----:B------:R-:W-:-:S06]  /*1290*/  IMAD.HI.U32 R8, R13, R8, R12 ;  /* 0x000000080d087227 */ /* 0x000fcc00078e000c */
[----:B------:R-:W-:-:S04]  /*12a0*/  IMAD.HI.U32 R8, R8, R5, RZ ;  /* 0x0000000508087227 */ /* 0x000fc800078e00ff */
[----:B------:R-:W-:-:S05]  /*12b0*/  IMAD R0, R8, R0, R5 ;  /* 0x0000000008007224 */ /* 0x000fca00078e0205 */
[----:B------:R-:W-:-:S13]  /*12c0*/  ISETP.GT.U32.AND P1, PT, R11, R0, PT ;  /* 0x000000000b00720c */ /* 0x000fda0003f24070 */
[----:B------:R-:W-:Y:S02]  /*12d0*/  @!P1 IMAD.IADD R0, R0, 0x1, -R11 ;  /* 0x0000000100009824 */ /* 0x000fe400078e0a0b */
[----:B------:R-:W-:Y:S01]  /*12e0*/  @!P1 VIADD R8, R8, 0x1 ;  /* 0x0000000108089836 */ /* 0x000fe20000000000 */
[----:B------:R-:W-:Y:S02]  /*12f0*/  ISETP.NE.AND P1, PT, RZ, UR22, PT ;  /* 0x00000016ff007c0c */ /* 0x000fe4000bf25270 */
[-C--:B------:R-:W-:Y:S02]  /*1300*/  ISETP.GE.U32.AND P2, PT, R0, R11.reuse, PT ;  /* 0x0000000b0000720c */ /* 0x080fe40003f46070 */
[----:B------:R-:W-:-:S04]  /*1310*/  LOP3.LUT R0, R2, R11, RZ, 0x3c, !PT ;  /* 0x0000000b02007212 */ /* 0x000fc800078e3cff */
[----:B------:R-:W-:-:S07]  /*1320*/  ISETP.GE.AND P0, PT, R0, RZ, PT ;  /* 0x000000ff0000720c */ /* 0x000fce0003f06270 */
[----:B------:R-:W-:-:S06]  /*1330*/  @P2 VIADD R8, R8, 0x1 ;  /* 0x0000000108082836 */ /* 0x000fcc0000000000 */
        /* <DEDUP_REMOVED lines=30> */
.L_x_164:
[----:B------:R-:W-:Y:S01]  /*1520*/  IMAD.MOV.U32 R24, RZ, RZ, R6 ;  /* 0x000000ffff187224 */ /* 0x000fe200078e0006 */
[----:B------:R-:W-:Y:S01]  /*1530*/  MOV R15, R7 ;  /* 0x00000007000f7202 */ /* 0x000fe20000000f00 */
[----:B------:R-:W-:Y:S01]  /*1540*/  IMAD.MOV.U32 R16, RZ, RZ, R8 ;  /* 0x000000ffff107224 */ /* 0x000fe200078e0008 */
[----:B------:R-:W-:Y:S02]  /*1550*/  MOV R14, 0x1570 ;  /* 0x00001570000e7802 */ /* 0x000fe40000000f00 */
[----:B------:R-:W-:Y:S05]  /*1560*/  CALL.REL.NOINC `($__internal_4_$__cuda_sm20_div_s64) ;  /* 0x0000002800ac7944 */ /* 0x000fea0003c00000 */
[----:B------:R-:W-:Y:S02]  /*1570*/  MOV R18, R0 ;  /* 0x0000000000127202 */ /* 0x000fe40000000f00 */
[----:B------:R-:W-:Y:S02]  /*1580*/  MOV R19, R11 ;  /* 0x0000000b00137202 */ /* 0x000fe40000000f00 */
.L_x_165:
[----:B------:R-:W-:Y:S05]  /*1590*/  BSYNC.RECONVERGENT B0 ;  /* 0x0000000000007941 */ /* 0x000fea0003800200 */
.L_x_163:
[----:B------:R-:W0:Y:S01]  /*15a0*/  LDCU UR8, c[0x0][0x434] ;  /* 0x00008680ff0877ac */ /* 0x000e220008000800 */
[----:B------:R-:W-:Y:S01]  /*15b0*/  HFMA2 R12, -RZ, RZ, 0, 0 ;  /* 0x00000000ff0c7431 */ /* 0x000fe200000001ff */
[----:B------:R-:W1:Y:S01]  /*15c0*/  S2R R17, SR_TID.X ;  /* 0x0000000000117919 */ /* 0x000e620000002100 */
[----:B------:R-:W-:Y:S01]  /*15d0*/  BSSY.RECONVERGENT B0, `(.L_x_166) ;  /* 0x000004e000007945 */ /* 0x000fe20003800200 */
[----:B------:R-:W-:Y:S01]  /*15e0*/  USHF.R.S32.HI UR4, URZ, 0x1f, UR22 ;  /* 0x0000001fff047899 */ /* 0x000fe20008011416 */
[----:B------:R-:W2:Y:S03]  /*15f0*/  LDCU UR5, c[0x0][0x534] ;  /* 0x0000a680ff0577ac */ /* 0x000ea60008000800 */
[----:B------:R-:W-:Y:S01]  /*1600*/  ULOP3.LUT UR4, UR4, 0x1, URZ, 0xfc, !UPT ;  /* 0x0000000104047892 */ /* 0x000fe2000f8efcff */
[----:B------:R-:W3:Y:S01]  /*1610*/  LDCU.64 UR10, c[0x0][0x358] ;  /* 0x00006b00ff0a77ac */ /* 0x000ee20008000a00 */
[----:B0-----:R-:W-:-:S04]  /*1620*/  IABS R6, UR8 ;  /* 0x0000000800067c13 */ /* 0x001fc80008000000 */
[----:B------:R-:W0:Y:S01]  /*1630*/  I2F.RP R7, R6 ;  /* 0x0000000600077306 */ /* 0x000e220000209400 */
[----:B-1----:R-:W-:-:S07]  /*1640*/  SHF.R.U32.HI R11, RZ, 0x3, R17 ;  /* 0x00000003ff0b7819 */ /* 0x002fce0000011611 */
[----:B0-----:R-:W0:Y:S02]  /*1650*/  MUFU.RCP R13, R7 ;  /* 0x00000007000d7308 */ /* 0x001e240000001000 */
[----:B0-----:R-:W-:-:S06]  /*1660*/  VIADD R13, R13, 0xffffffe ;  /* 0x0ffffffe0d0d7836 */ /* 0x001fcc0000000000 */
[----:B------:R-:W0:Y:S02]  /*1670*/  F2I.FTZ.U32.TRUNC.NTZ R13, R13 ;  /* 0x0000000d000d7305 */ /* 0x000e24000021f000 */
[----:B0-----:R-:W-:-:S04]  /*1680*/  IMAD.MOV R0, RZ, RZ, -R13 ;  /* 0x000000ffff007224 */ /* 0x001fc800078e0a0d */
[----:B------:R-:W-:Y:S01]  /*1690*/  IMAD R5, R0, R6, RZ ;  /* 0x0000000600057224 */ /* 0x000fe200078e02ff */
[----:B------:R-:W-:Y:S02]  /*16a0*/  IABS R0, R2 ;  /* 0x0000000200007213 */ /* 0x000fe40000000000 */
[----:B------:R-:W-:Y:S01]  /*16b0*/  LOP3.LUT R2, R2, UR8, RZ, 0x3c, !PT ;  /* 0x0000000802027c12 */ /* 0x000fe2000f8e3cff */
[----:B------:R-:W-:-:S03]  /*16c0*/  IMAD.HI.U32 R5, R13, R5, R12 ;  /* 0x000000050d057227 */ /* 0x000fc600078e000c */
[----:B------:R-:W-:-:S03]  /*16d0*/  ISETP.GE.AND P1, PT, R2, RZ, PT ;  /* 0x000000ff0200720c */ /* 0x000fc60003f26270 */
[----:B------:R-:W-:-:S04]  /*16e0*/  IMAD.HI.U32 R12, R5, R0, RZ ;  /* 0x00000000050c7227 */ /* 0x000fc800078e00ff */
[----:B------:R-:W-:-:S04]  /*16f0*/  IMAD.MOV R5, RZ, RZ, -R12 ;  /* 0x000000ffff057224 */ /* 0x000fc800078e0a0c */
[C---:B------:R-:W-:Y:S02]  /*1700*/  IMAD R5, R6.reuse, R5, R0 ;  /* 0x0000000506057224 */ /* 0x040fe400078e0200 */
[----:B------:R-:W0:Y:S03]  /*1710*/  LDC R0, c[0x0][0x3e0] ;  /* 0x0000f800ff007b82 */ /* 0x000e260000000800 */
[----:B------:R-:W-:-:S13]  /*1720*/  ISETP.GT.U32.AND P0, PT, R6, R5, PT ;  /* 0x000000050600720c */ /* 0x000fda0003f04070 */
[----:B------:R-:W-:Y:S01]  /*1730*/  @!P0 IMAD.IADD R5, R5, 0x1, -R6 ;  /* 0x0000000105058824 */ /* 0x000fe200078e0a06 */
[----:B------:R-:W-:Y:S02]  /*1740*/  @!P0 IADD3 R12, PT, PT, R12, 0x1, RZ ;  /* 0x000000010c0c8810 */ /* 0x000fe40007ffe0ff */
[----:B------:R-:W-:Y:S02]  /*1750*/  ISETP.NE.AND P0, PT, RZ, UR8, PT ;  /* 0x00000008ff007c0c */ /* 0x000fe4000bf05270 */
[----:B------:R-:W-:Y:S02]  /*1760*/  ISETP.GE.U32.AND P2, PT, R5, R6, PT ;  /* 0x000000060500720c */ /* 0x000fe40003f46070 */
[----:B0-----:R-:W-:-:S04]  /*1770*/  IABS R7, R0 ;  /* 0x0000000000077213 */ /* 0x001fc80000000000 */
[----:B------:R-:W0:Y:S07]  /*1780*/  I2F.RP R20, R7 ;  /* 0x0000000700147306 */ /* 0x000e2e0000209400 */
[----:B------:R-:W-:-:S05]  /*1790*/  @P2 VIADD R12, R12, 0x1 ;  /* 0x000000010c0c2836 */ /* 0x000fca0000000000 */
[----:B------:R-:W-:Y:S02]  /*17a0*/  @!P1 IADD3 R12, PT, PT, -R12, RZ, RZ ;  /* 0x000000ff0c0c9210 */ /* 0x000fe40007ffe1ff */
[----:B------:R-:W-:Y:S01]  /*17b0*/  @!P0 LOP3.LUT R12, RZ, UR8, RZ, 0x33, !PT ;  /* 0x00000008ff0c8c12 */ /* 0x000fe2000f8e33ff */
[----:B0-----:R-:W0:Y:S01]  /*17c0*/  MUFU.RCP R20, R20 ;  /* 0x0000001400147308 */ /* 0x001e220000001000 */
[----:B--2---:R-:W-:-:S03]  /*17d0*/  ISETP.GE.AND P0, PT, R11, UR5, PT ;  /* 0x000000050b007c0c */ /* 0x004fc6000bf06270 */
[----:B------:R-:W-:Y:S01]  /*17e0*/  IMAD R6, R12, UR4, RZ ;  /* 0x000000040c067c24 */ /* 0x000fe2000f8e02ff */
[----:B------:R-:W1:Y:S04]  /*17f0*/  LDCU UR4, c[0x0][0x430] ;  /* 0x00008600ff0477ac */ /* 0x000e680008000800 */
[-C--:B------:R-:W-:Y:S02]  /*1800*/  IABS R16, R6.reuse ;  /* 0x0000000600107213 */ /* 0x080fe40000000000 */
[----:B------:R-:W-:Y:S02]  /*1810*/  IABS R5, R6 ;  /* 0x0000000600057213 */ /* 0x000fe40000000000 */
[----:B------:R-:W2:Y:S01]  /*1820*/  I2F.RP R2, R16 ;  /* 0x0000001000027306 */ /* 0x000ea20000209400 */
[----:B------:R-:W-:-:S02]  /*1830*/  VIADD R13, R16, UR18 ;  /* 0x00000012100d7c36 */ /* 0x000fc40008000000 */
[----:B------:R-:W-:-:S03]  /*1840*/  IMAD.MOV R5, RZ, RZ, -R5 ;  /* 0x000000ffff057224 */ /* 0x000fc600078e0a05 */
[----:B------:R-:W-:Y:S02]  /*1850*/  IABS R14, R13 ;  /* 0x0000000d000e7213 */ /* 0x000fe40000000000 */
[----:B0-----:R-:W-:Y:S01]  /*1860*/  IADD3 R20, PT, PT, R20, 0xffffffe, RZ ;  /* 0x0ffffffe14147810 */ /* 0x001fe20007ffe0ff */
[----:B-1----:R-:W-:-:S03]  /*1870*/  UIMAD UR8, UR8, UR4, URZ ;  /* 0x00000004080872a4 */ /* 0x002fc6000f8e02ff */
[----:B------:R0:W-:Y:S08]  /*1880*/  F2I.FTZ.U32.TRUNC.NTZ R21, R20 ;  /* 0x0000001400157305 */ /* 0x0001f0000021f000 */
[----:B--2---:R-:W1:Y:S01]  /*1890*/  MUFU.RCP R22, R2 ;  /* 0x0000000200167308 */ /* 0x004e620000001000 */
[----:B0-----:R-:W-:Y:S02]  /*18a0*/  IMAD.MOV.U32 R20, RZ, RZ, RZ ;  /* 0x000000ffff147224 */ /* 0x001fe400078e00ff */
[----:B-1----:R-:W-:-:S02]  /*18b0*/  VIADD R22, R22, 0xffffffe ;  /* 0x0ffffffe16167836 */ /* 0x002fc40000000000 */
[----:B------:R-:W-:-:S03]  /*18c0*/  IMAD.MOV R2, RZ, RZ, -R21 ;  /* 0x000000ffff027224 */ /* 0x000fc600078e0a15 */
[----:B------:R-:W0:Y:S02]  /*18d0*/  F2I.FTZ.U32.TRUNC.NTZ R23, R22 ;  /* 0x0000001600177305 */ /* 0x000e24000021f000 */
[----:B0-----:R-:W-:Y:S02]  /*18e0*/  IADD3 R15, PT, PT, RZ, -R23, RZ ;  /* 0x80000017ff0f7210 */ /* 0x001fe40007ffe0ff */
[----:B------:R-:W-:-:S03]  /*18f0*/  MOV R22, RZ ;  /* 0x000000ff00167202 */ /* 0x000fc60000000f00 */
[----:B------:R-:W-:-:S04]  /*1900*/  IMAD R15, R15, R16, RZ ;  /* 0x000000100f0f7224 */ /* 0x000fc800078e02ff */
[----:B------:R-:W-:-:S06]  /*1910*/  IMAD.HI.U32 R15, R23, R15, R22 ;  /* 0x0000000f170f7227 */ /* 0x000fcc00078e0016 */
[----:B------:R-:W-:-:S04]  /*1920*/  IMAD.HI.U32 R15, R15, R14, RZ ;  /* 0x0000000e0f0f7227 */ /* 0x000fc800078e00ff */
[----:B------:R-:W-:-:S05]  /*1930*/  IMAD R5, R15, R5, R14 ;  /* 0x000000050f057224 */ /* 0x000fca00078e020e */
[----:B------:R-:W-:-:S13]  /*1940*/  ISETP.GT.U32.AND P1, PT, R16, R5, PT ;  /* 0x000000051000720c */ /* 0x000fda0003f24070 */
[----:B------:R-:W-:-:S04]  /*1950*/  @!P1 IADD3 R5, PT, PT, R5, -R16, RZ ;  /* 0x8000001005059210 */ /* 0x000fc80007ffe0ff */
[----:B------:R-:W-:Y:S01]  /*1960*/  ISETP.GE.U32.AND P2, PT, R5, R16, PT ;  /* 0x000000100500720c */ /* 0x000fe20003f46070 */
[----:B------:R-:W-:-:S04]  /*1970*/  IMAD R5, R2, R7, RZ ;  /* 0x0000000702057224 */ /* 0x000fc800078e02ff */
[----:B------:R-:W-:Y:S01]  /*1980*/  IMAD.HI.U32 R5, R21, R5, R20 ;  /* 0x0000000515057227 */ /* 0x000fe200078e0014 */
[----:B------:R-:W-:Y:S01]  /*1990*/  MOV R20, 0xff800000 ;  /* 0xff80000000147802 */ /* 0x000fe20000000f00 */
[----:B---3--:R-:W-:Y:S06]  /*19a0*/  @P0 BRA `(.L_x_167) ;  /* 0x0000000000400947 */ /* 0x008fec0003800000 */
[----:B------:R-:W-:Y:S01]  /*19b0*/  UIADD3 UR5, UP1, UPT, UR21, -UR20, URZ ;  /* 0x8000001415057290 */ /* 0x000fe2000ff3e0ff */
[----:B------:R-:W-:-:S03]  /*19c0*/  LOP3.LUT R21, R17, 0x7, RZ, 0xc0, !PT ;  /* 0x0000000711157812 */ /* 0x000fc600078ec0ff */
[----:B------:R-:W-:Y:S02]  /*19d0*/  UIADD3.X UR4, UPT, UPT, UR15, -0x1, URZ, UP1, !UPT ;  /* 0xffffffff0f047890 */ /* 0x000fe40008ffe4ff */
[----:B------:R-:W-:-:S04]  /*19e0*/  ISETP.LT.U32.AND P0, PT, R21, UR5, PT ;  /* 0x0000000515007c0c */ /* 0x000fc8000bf01070 */
[----:B------:R-:W-:-:S05]  /*19f0*/  IMAD.U32 R2, RZ, RZ, UR4 ;  /* 0x00000004ff027e24 */ /* 0x000fca000f8e00ff */
[----:B------:R-:W-:-:S13]  /*1a00*/  ISETP.GT.AND.EX P0, PT, R2, RZ, PT, P0 ;  /* 0x000000ff0200720c */ /* 0x000fda0003f04300 */
[----:B------:R-:W-:Y:S05]  /*1a10*/  @!P0 BRA `(.L_x_167) ;  /* 0x0000000000248947 */ /* 0x000fea0003800000 */
[----:B------:R-:W0:Y:S01]  /*1a20*/  LDCU.64 UR4, c[0x0][0x428] ;  /* 0x00008500ff0477ac */ /* 0x000e220008000a00 */
[----:B------:R-:W-:Y:S01]  /*1a30*/  IADD3 R20, P0, PT, R21, UR20, RZ ;  /* 0x0000001415147c10 */ /* 0x000fe2000ff1e0ff */
[----:B------:R-:W-:-:S04]  /*1a40*/  IMAD R2, R11, UR15, RZ ;  /* 0x0000000f0b027c24 */ /* 0x000fc8000f8e02ff */
[----:B------:R-:W-:Y:S02]  /*1a50*/  IMAD.X R21, RZ, RZ, RZ, P0 ;  /* 0x000000ffff157224 */ /* 0x000fe400000e06ff */
[----:B------:R-:W-:-:S05]  /*1a60*/  IMAD.WIDE.U32 R20, R11, UR21, R20 ;  /* 0x000000150b147c25 */ /* 0x000fca000f8e0014 */
[----:B------:R-:W-:Y:S02]  /*1a70*/  IADD3 R2, PT, PT, R21, R2, RZ ;  /* 0x0000000215027210 */ /* 0x000fe40007ffe0ff */
[----:B0-----:R-:W-:-:S04]  /*1a80*/  LEA R22, P0, R20, UR4, 0x2 ;  /* 0x0000000414167c11 */ /* 0x001fc8000f8010ff */
[----:B------:R-:W-:-:S05]  /*1a90*/  LEA.HI.X R23, R20, UR5, R2, 0x2, P0 ;  /* 0x0000000514177c11 */ /* 0x000fca00080f1402 */
[----:B------:R0:W5:Y:S04]  /*1aa0*/  LDG.E R20, desc[UR10][R22.64] ;  /* 0x0000000a16147981 */ /* 0x000168000c1e1900 */
.L_x_167:
[----:B------:R-:W-:Y:S05]  /*1ab0*/  BSYNC.RECONVERGENT B0 ;  /* 0x0000000000007941 */ /* 0x000fea0003800200 */
.L_x_166:
[----:B0-----:R-:W0:Y:S01]  /*1ac0*/  S2R R23, SR_CgaCtaId ;  /* 0x0000000000177919 */ /* 0x001e220000008800 */
[----:B------:R-:W-:Y:S01]  /*1ad0*/  ISETP.GT.U32.AND P0, PT, R17, 0x3f, PT ;  /* 0x0000003f1100780c */ /* 0x000fe20003f04070 */
[----:B------:R-:W-:Y:S01]  /*1ae0*/  @!P1 VIADD R15, R15, 0x1 ;  /* 0x000000010f0f9836 */ /* 0x000fe20000000000 */
[----:B------:R-:W-:Y:S01]  /*1af0*/  MOV R2, 0x400 ;  /* 0x0000040000027802 */ /* 0x000fe20000000f00 */
[----:B------:R-:W-:Y:S01]  /*1b00*/  BSSY.RECONVERGENT B1, `(.L_x_168) ;  /* 0x0000168000017945 */ /* 0x000fe20003800200 */
[----:B------:R-:W-:Y:S01]  /*1b10*/  ISETP.NE.AND P5, PT, R6, RZ, PT ;  /* 0x000000ff0600720c */ /* 0x000fe20003fa5270 */
[----:B------:R-:W-:-:S08]  /*1b20*/  @P2 VIADD R15, R15, 0x1 ;  /* 0x000000010f0f2836 */ /* 0x000fd00000000000 */
[----:B------:R-:W-:-:S05]  /*1b30*/  @!P0 IMAD.SHL.U32 R21, R17, 0x4, RZ ;  /* 0x0000000411158824 */ /* 0x000fca00078e00ff */
[----:B------:R-:W-:Y:S02]  /*1b40*/  @!P0 LOP3.LUT R21, R21, 0x1c, RZ, 0xc0, !PT ;  /* 0x0000001c15158812 */ /* 0x000fe400078ec0ff */
[----:B0-----:R-:W-:Y:S02]  /*1b50*/  LEA R23, R23, R2, 0x18 ;  /* 0x0000000217177211 */ /* 0x001fe400078ec0ff */
[----:B------:R-:W-:-:S03]  /*1b60*/  LOP3.LUT R2, R17, 0x7, RZ, 0xc0, !PT ;  /* 0x0000000711027812 */ /* 0x000fc600078ec0ff */
[C-C-:B------:R-:W-:Y:S02]  /*1b70*/  @!P0 IMAD R22, R11.reuse, 0x24, R23.reuse ;  /* 0x000000240b168824 */ /* 0x140fe400078e0217 */
[----:B------:R-:W-:Y:S02]  /*1b80*/  IMAD R2, R2, 0x24, R23 ;  /* 0x0000002402027824 */ /* 0x000fe400078e0217 */
[----:B------:R-:W-:Y:S02]  /*1b90*/  @!P0 IMAD.IADD R23, R22, 0x1, R21 ;  /* 0x0000000116178824 */ /* 0x000fe400078e0215 */
[----:B------:R-:W-:Y:S02]  /*1ba0*/  IMAD.MOV.U32 R21, RZ, RZ, -0x800000 ;  /* 0xff800000ff157424 */ /* 0x000fe400078e00ff */
[----:B------:R-:W-:Y:S01]  /*1bb0*/  IMAD R22, R11, 0x4, R2 ;  /* 0x000000040b167824 */ /* 0x000fe200078e0202 */
[----:B-----5:R-:W-:Y:S01]  /*1bc0*/  @!P0 STS [R23], R20 ;  /* 0x0000001417008388 */ /* 0x020fe20000000800 */
[----:B------:R-:W-:Y:S06]  /*1bd0*/  BAR.SYNC.DEFER_BLOCKING 0x0 ;  /* 0x0000000000007b1d */ /* 0x000fec0000010000 */
[----:B------:R0:W1:Y:S02]  /*1be0*/  @!P0 LDS R21, [R22] ;  /* 0x0000000016158984 */ /* 0x0000640000000800 */
[----:B0-----:R-:W-:-:S04]  /*1bf0*/  IMAD.HI.U32 R22, R5, R14, RZ ;  /* 0x0000000e05167227 */ /* 0x001fc800078e00ff */
[----:B------:R-:W-:-:S04]  /*1c00*/  IMAD.MOV R5, RZ, RZ, -R22 ;  /* 0x000000ffff057224 */ /* 0x000fc800078e0a16 */
[----:B------:R-:W-:Y:S01]  /*1c10*/  IMAD R14, R7, R5, R14 ;  /* 0x00000005070e7224 */ /* 0x000fe200078e020e */
[----:B-1----:R-:W0:Y:S02]  /*1c20*/  SHFL.BFLY PT, R26, R21, 0x4, 0x1f ;  /* 0x0c801f00151a7f89 */ /* 0x002e2400000e0000 */
[----:B0-----:R-:W-:-:S05]  /*1c30*/  FMNMX.FTZ R26, R26, R21, !PT ;  /* 0x000000151a1a7209 */ /* 0x001fca0007810000 */
[----:B------:R-:W0:Y:S02]  /*1c40*/  SHFL.BFLY PT, R25, R26, 0x2, 0x1f ;  /* 0x0c401f001a197f89 */ /* 0x000e2400000e0000 */
[----:B0-----:R-:W-:-:S05]  /*1c50*/  FMNMX.FTZ R25, R26, R25, !PT ;  /* 0x000000191a197209 */ /* 0x001fca0007810000 */
[----:B------:R-:W0:Y:S02]  /*1c60*/  SHFL.BFLY PT, R2, R25, 0x1, 0x1f ;  /* 0x0c201f0019027f89 */ /* 0x000e2400000e0000 */
[----:B0-----:R-:W-:-:S04]  /*1c70*/  FMNMX.FTZ R2, R25, R2, !PT ;  /* 0x0000000219027209 */ /* 0x001fc80007810000 */
[----:B------:R-:W-:-:S04]  /*1c80*/  FSETP.NEU.FTZ.AND P0, PT, R2, -INF , PT ;  /* 0xff8000000200780b */ /* 0x000fc80003f1d000 */
[----:B------:R-:W-:Y:S02]  /*1c90*/  FSEL R2, R2, RZ, P0 ;  /* 0x000000ff02027208 */ /* 0x000fe40000000000 */
[----:B------:R-:W-:-:S03]  /*1ca0*/  ISETP.GT.U32.AND P0, PT, R7, R14, PT ;  /* 0x0000000e0700720c */ /* 0x000fc60003f04070 */
[----:B------:R-:W-:-:S04]  /*1cb0*/  FADD.FTZ R24, -R2, R21 ;  /* 0x0000001502187221 */ /* 0x000fc80000010100 */
[----:B------:R-:W-:-:S06]  /*1cc0*/  FMUL.FTZ R24, R24, 1.4426950216293334961 ;  /* 0x3fb8aa3b18187820 */ /* 0x000fcc0000410000 */
[----:B------:R-:W0:Y:S01]  /*1cd0*/  MUFU.EX2 R24, R24 ;  /* 0x0000001800187308 */ /* 0x000e220000000800 */
[----:B------:R-:W-:Y:S02]  /*1ce0*/  @!P0 IMAD.IADD R14, R14, 0x1, -R7 ;  /* 0x000000010e0e8824 */ /* 0x000fe400078e0a07 */
[----:B------:R-:W-:Y:S01]  /*1cf0*/  @!P0 VIADD R22, R22, 0x1 ;  /* 0x0000000116168836 */ /* 0x000fe20000000000 */
[----:B------:R-:W-:Y:S02]  /*1d00*/  ISETP.NE.AND P0, PT, R0, RZ, PT ;  /* 0x000000ff0000720c */ /* 0x000fe40003f05270 */
[----:B------:R-:W-:Y:S02]  /*1d10*/  ISETP.GE.U32.AND P4, PT, R14, R7, PT ;  /* 0x000000070e00720c */ /* 0x000fe40003f86070 */
[C---:B------:R-:W-:Y:S02]  /*1d20*/  LOP3.LUT R7, R13.reuse, R16, RZ, 0x3c, !PT ;  /* 0x000000100d077212 */ /* 0x040fe400078e3cff */
[----:B------:R-:W-:-:S02]  /*1d30*/  LOP3.LUT R13, R13, R0, RZ, 0x3c, !PT ;  /* 0x000000000d0d7212 */ /* 0x000fc400078e3cff */
[----:B------:R-:W-:Y:S01]  /*1d40*/  ISETP.GE.AND P3, PT, R7, RZ, PT ;  /* 0x000000ff0700720c */ /* 0x000fe20003f66270 */
[----:B0-----:R-:W0:Y:S01]  /*1d50*/  SHFL.BFLY PT, R23, R24, 0x4, 0x1f ;  /* 0x0c801f0018177f89 */ /* 0x001e2200000e0000 */
[----:B------:R-:W-:-:S05]  /*1d60*/  ISETP.GE.AND P2, PT, R13, RZ, PT ;  /* 0x000000ff0d00720c */ /* 0x000fca0003f46270 */
[----:B------:R-:W-:-:S06]  /*1d70*/  @P4 VIADD R22, R22, 0x1 ;  /* 0x0000000116164836 */ /* 0x000fcc0000000000 */
[----:B------:R-:W-:Y:S01]  /*1d80*/  @!P3 IMAD.MOV R15, RZ, RZ, -R15 ;  /* 0x000000ffff0fb224 */ /* 0x000fe200078e0a0f */
[----:B------:R-:W-:Y:S01]  /*1d90*/  ISETP.NE.AND P3, PT, R12, RZ, PT ;  /* 0x000000ff0c00720c */ /* 0x000fe20003f65270 */
[----:B------:R-:W-:Y:S01]  /*1da0*/  @!P2 IMAD.MOV R22, RZ, RZ, -R22 ;  /* 0x000000ffff16a224 */ /* 0x000fe200078e0a16 */
[----:B------:R-:W-:Y:S02]  /*1db0*/  @!P0 LOP3.LUT R22, RZ, R0, RZ, 0x33, !PT ;  /* 0x00000000ff168212 */ /* 0x000fe400078e33ff */
[----:B------:R-:W-:Y:S02]  /*1dc0*/  LOP3.LUT P0, RZ, R17, 0x3c7, RZ, 0xc0, !PT ;  /* 0x000003c711ff7812 */ /* 0x000fe4000780c0ff */
[----:B------:R-:W-:Y:S02]  /*1dd0*/  @!P5 LOP3.LUT R15, RZ, R16, RZ, 0x33, !PT ;  /* 0x00000010ff0fd212 */ /* 0x000fe400078e33ff */
[----:B------:R-:W-:Y:S02]  /*1de0*/  SEL R12, RZ, 0x1, !P3 ;  /* 0x00000001ff0c7807 */ /* 0x000fe40005800000 */
[----:B------:R-:W-:Y:S01]  /*1df0*/  ISETP.LT.U32.AND P2, PT, R18, R15, PT ;  /* 0x0000000f1200720c */ /* 0x000fe20003f41070 */
[----:B0-----:R-:W-:Y:S01]  /*1e00*/  FADD.FTZ R23, R24, R23 ;  /* 0x0000001718177221 */ /* 0x001fe20000010000 */
[----:B------:R-:W-:-:S04]  /*1e10*/  SHF.R.S32.HI R7, RZ, 0x1f, R15 ;  /* 0x0000001fff077819 */ /* 0x000fc8000001140f */
[----:B------:R-:W0:Y:S01]  /*1e20*/  SHFL.BFLY PT, R20, R23, 0x2, 0x1f ;  /* 0x0c401f0017147f89 */ /* 0x000e2200000e0000 */
[----:B------:R-:W-:-:S04]  /*1e30*/  ISETP.LT.AND.EX P2, PT, R19, R7, PT, P2 ;  /* 0x000000071300720c */ /* 0x000fc80003f41320 */
[----:B------:R-:W-:Y:S01]  /*1e40*/  SEL R7, R18, R15, P2 ;  /* 0x0000000f12077207 */ /* 0x000fe20001000000 */
[----:B0-----:R-:W-:Y:S01]  /*1e50*/  FADD.FTZ R20, R23, R20 ;  /* 0x0000001417147221 */ /* 0x001fe20000010000 */
[----:B------:R-:W-:Y:S01]  /*1e60*/  SHF.R.S32.HI R23, RZ, 0x1f, R6 ;  /* 0x0000001fff177819 */ /* 0x000fe20000011406 */
[----:B------:R-:W-:-:S03]  /*1e70*/  IMAD R6, R6, UR8, RZ ;  /* 0x0000000806067c24 */ /* 0x000fc6000f8e02ff */
[----:B------:R-:W0:Y:S01]  /*1e80*/  SHFL.BFLY PT, R5, R20, 0x1, 0x1f ;  /* 0x0c201f0014057f89 */ /* 0x000e2200000e0000 */
[----:B------:R-:W-:Y:S01]  /*1e90*/  LOP3.LUT R12, R23, R12, RZ, 0xfc, !PT ;  /* 0x0000000c170c7212 */ /* 0x000fe200078efcff */
[----:B0-----:R-:W-:Y:S01]  /*1ea0*/  FADD.FTZ R5, R20, R5 ;  /* 0x0000000514057221 */ /* 0x001fe20000010000 */
[----:B------:R-:W-:-:S04]  /*1eb0*/  IMAD.MOV.U32 R20, RZ, RZ, 0x7f800000 ;  /* 0x7f800000ff147424 */ /* 0x000fc800078e00ff */
[----:B------:R-:W-:-:S13]  /*1ec0*/  FSETP.NE.FTZ.AND P1, PT, R5, RZ, PT ;  /* 0x000000ff0500720b */ /* 0x000fda0003f35000 */
[----:B------:R0:W1:Y:S02]  /*1ed0*/  @P1 MUFU.LG2 R13, R5 ;  /* 0x00000005000d1308 */ /* 0x0000640000000c00 */
        /* <DEDUP_REMOVED lines=16> */
[----:B------:R-:W-:-:S03]  /*1fe0*/  IMAD R15, R11, UR19, RZ ;  /* 0x000000130b0f7c24 */ /* 0x000fc6000f8e02ff */
[----:B------:R-:W-:Y:S01]  /*1ff0*/  ISETP.GE.U32.AND P0, PT, R12, 0x3, PT ;  /* 0x000000030c00780c */ /* 0x000fe20003f06070 */
[----:B------:R-:W-:Y:S01]  /*2000*/  IMAD.WIDE.U32 R12, R0, UR19, RZ ;  /* 0x00000013000c7c25 */ /* 0x000fe2000f8e00ff */
[----:B------:R-:W-:-:S03]  /*2010*/  IADD3.X R14, PT, PT, RZ, R11, RZ, P1, !PT ;  /* 0x0000000bff0e7210 */ /* 0x000fc60000ffe4ff */
[----:B------:R-:W-:Y:S01]  /*2020*/  IMAD R15, R0, UR14, R15 ;  /* 0x0000000e000f7c24 */ /* 0x000fe2000f8e020f */
[----:B------:R-:W-:-:S04]  /*2030*/  ISETP.GE.U32.AND.EX P0, PT, R14, RZ, PT, P0 ;  /* 0x000000ff0e00720c */ /* 0x000fc80003f06100 */
        /* <DEDUP_REMOVED lines=13> */
[----:B0-----:R-:W-:-:S06]  /*2110*/  VIADD R12, R12, 0xffffffe ;  /* 0x0ffffffe0c0c7836 */ /* 0x001fcc0000000000 */
[----:B------:R-:W0:Y:S02]  /*2120*/  F2I.FTZ.U32.TRUNC.NTZ R13, R12 ;  /* 0x0000000c000d7305 */ /* 0x000e24000021f000 */
[----:B0-----:R-:W-:Y:S02]  /*2130*/  IMAD.MOV R0, RZ, RZ, -R13 ;  /* 0x000000ffff007224 */ /* 0x001fe400078e0a0d */
[----:B------:R-:W-:Y:S02]  /*2140*/  HFMA2 R12, -RZ, RZ, 0, 0 ;  /* 0x00000000ff0c7431 */ /* 0x000fe400000001ff */
[----:B------:R-:W-:-:S04]  /*2150*/  IMAD R0, R0, R26, RZ ;  /* 0x0000001a00007224 */ /* 0x000fc800078e02ff */
[----:B------:R-:W-:Y:S01]  /*2160*/  IMAD.HI.U32 R0, R13, R0, R12 ;  /* 0x000000000d007227 */ /* 0x000fe200078e000c */
[----:B------:R-:W-:-:S05]  /*2170*/  LEA.HI R13, R17, UR20, RZ, 0x1d ;  /* 0x00000014110d7c11 */ /* 0x000fca000f8fe8ff */
        /* <DEDUP_REMOVED lines=13> */
.L_x_171:
[----:B------:R-:W-:Y:S01]  /*2250*/  LEA.HI R24, R17, UR20, RZ, 0x1d ;  /* 0x0000001411187c11 */ /* 0x000fe2000f8fe8ff */
[----:B------:R-:W-:Y:S01]  /*2260*/  IMAD.MOV.U32 R15, RZ, RZ, RZ ;  /* 0x000000ffff0f7224 */ /* 0x000fe200078e00ff */
[----:B------:R-:W-:Y:S01]  /*2270*/  MOV R14, 0x22a0 ;  /* 0x000022a0000e7802 */ /* 0x000fe20000000f00 */
[----:B------:R-:W-:Y:S02]  /*2280*/  IMAD.MOV.U32 R16, RZ, RZ, R26 ;  /* 0x000000ffff107224 */ /* 0x000fe400078e001a */
[----:B------:R-:W-:Y:S05]  /*2290*/  CALL.REL.NOINC `($__internal_4_$__cuda_sm20_div_s64) ;  /* 0x0000001c00607944 */ /* 0x000fea0003c00000 */
[----:B------:R-:W-:Y:S02]  /*22a0*/  IADD3 R13, PT, PT, -R0, RZ, RZ ;  /* 0x000000ff000d7210 */ /* 0x000fe40007ffe1ff */
[----:B------:R-:W-:-:S03]  /*22b0*/  MOV R27, R11 ;  /* 0x0000000b001b7202 */ /* 0x000fc60000000f00 */
[----:B------:R-:W-:Y:S01]  /*22c0*/  IMAD R24, R26, R13, R24 ;  /* 0x0000000d1a187224 */ /* 0x000fe200078e0218 */
[----:B------:R-:W-:-:S07]  /*22d0*/  MOV R26, R0 ;  /* 0x00000000001a7202 */ /* 0x000fce0000000f00 */
.L_x_172:
[----:B------:R-:W-:Y:S01]  /*22e0*/  IABS R13, UR19 ;  /* 0x00000013000d7c13 */ /* 0x000fe20008000000 */
[----:B------:R-:W-:Y:S01]  /*22f0*/  IMAD R3, R3, R10, RZ ;  /* 0x0000000a03037224 */ /* 0x000fe200078e02ff */
[----:B------:R-:W-:Y:S01]  /*2300*/  MOV R14, RZ ;  /* 0x000000ff000e7202 */ /* 0x000fe20000000f00 */
[----:B------:R-:W-:Y:S01]  /*2310*/  BSSY.RECONVERGENT B0, `(.L_x_173) ;  /* 0x0000040000007945 */ /* 0x000fe20003800200 */
[----:B------:R-:W0:Y:S01]  /*2320*/  I2F.U32.RP R16, R13 ;  /* 0x0000000d00107306 */ /* 0x000e220000209000 */
[----:B------:R-:W-:Y:S01]  /*2330*/  IABS R0, UR19 ;  /* 0x0000001300007c13 */ /* 0x000fe20008000000 */
[----:B------:R-:W-:Y:S01]  /*2340*/  IMAD R3, R9, R4, R3 ;  /* 0x0000000409037224 */ /* 0x000fe200078e0203 */
[----:B------:R-:W-:Y:S02]  /*2350*/  IABS R11, R24 ;  /* 0x00000018000b7213 */ /* 0x000fe40000000000 */
[----:B------:R-:W-:-:S04]  /*2360*/  LOP3.LUT R4, R24, UR19, RZ, 0x3c, !PT ;  /* 0x0000001318047c12 */ /* 0x000fc8000f8e3cff */
[----:B------:R-:W-:Y:S01]  /*2370*/  ISETP.GE.AND P0, PT, R4, RZ, PT ;  /* 0x000000ff0400720c */ /* 0x000fe20003f06270 */
[----:B0-----:R-:W0:Y:S02]  /*2380*/  MUFU.RCP R15, R16 ;  /* 0x00000010000f7308 */ /* 0x001e240000001000 */
[----:B0-----:R-:W-:-:S06]  /*2390*/  VIADD R15, R15, 0xffffffe ;  /* 0x0ffffffe0f0f7836 */ /* 0x001fcc0000000000 */
[----:B------:R-:W0:Y:S02]  /*23a0*/  F2I.FTZ.U32.TRUNC.NTZ R15, R15 ;  /* 0x0000000f000f7305 */ /* 0x000e24000021f000 */
[----:B0-----:R-:W-:-:S04]  /*23b0*/  IMAD.MOV R12, RZ, RZ, -R15 ;  /* 0x000000ffff0c7224 */ /* 0x001fc800078e0a0f */
[----:B------:R-:W-:-:S04]  /*23c0*/  IMAD R12, R12, R13, RZ ;  /* 0x0000000d0c0c7224 */ /* 0x000fc800078e02ff */
[----:B------:R-:W-:-:S04]  /*23d0*/  IMAD.HI.U32 R14, R15, R12, R14 ;  /* 0x0000000c0f0e7227 */ /* 0x000fc800078e000e */
[----:B------:R-:W-:Y:S02]  /*23e0*/  IMAD.MOV R12, RZ, RZ, -R0 ;  /* 0x000000ffff0c7224 */ /* 0x000fe400078e0a00 */
[----:B------:R-:W-:-:S04]  /*23f0*/  IMAD.HI.U32 R0, R14, R11, RZ ;  /* 0x0000000b0e007227 */ /* 0x000fc800078e00ff */
[----:B------:R-:W-:Y:S02]  /*2400*/  IMAD R12, R0, R12, R11 ;  /* 0x0000000c000c7224 */ /* 0x000fe400078e020b */
[----:B------:R-:W-:-:S03]  /*2410*/  IMAD.WIDE.U32 R14, R9, R10, RZ ;  /* 0x0000000a090e7225 */ /* 0x000fc600078e00ff */
[----:B------:R-:W-:Y:S01]  /*2420*/  ISETP.GT.U32.AND P1, PT, R13, R12, PT ;  /* 0x0000000c0d00720c */ /* 0x000fe20003f24070 */
[----:B------:R-:W-:Y:S02]  /*2430*/  IMAD.IADD R3, R15, 0x1, R3 ;  /* 0x000000010f037824 */ /* 0x000fe400078e0203 */
[----:B------:R-:W-:-:S04]  /*2440*/  IMAD.WIDE.U32 R32, R14, R30, RZ ;  /* 0x0000001e0e207225 */ /* 0x000fc800078e00ff */
[----:B------:R-:W-:-:S04]  /*2450*/  IMAD R3, R3, R30, RZ ;  /* 0x0000001e03037224 */ /* 0x000fc800078e02ff */
[----:B------:R-:W-:Y:S02]  /*2460*/  IMAD R3, R31, R14, R3 ;  /* 0x0000000e1f037224 */ /* 0x000fe400078e0203 */
[-C--:B------:R-:W-:Y:S02]  /*2470*/  @!P1 IADD3 R12, PT, PT, R12, -R13.reuse, RZ ;  /* 0x8000000d0c0c9210 */ /* 0x080fe40007ffe0ff */
[----:B------:R-:W-:Y:S02]  /*2480*/  @!P1 IADD3 R0, PT, PT, R0, 0x1, RZ ;  /* 0x0000000100009810 */ /* 0x000fe40007ffe0ff */
[----:B------:R-:W-:Y:S01]  /*2490*/  ISETP.GE.U32.AND P2, PT, R12, R13, PT ;  /* 0x0000000d0c00720c */ /* 0x000fe20003f46070 */
[----:B------:R-:W-:Y:S01]  /*24a0*/  IMAD.IADD R13, R33, 0x1, R3 ;  /* 0x00000001210d7824 */ /* 0x000fe200078e0203 */
[----:B------:R-:W-:-:S11]  /*24b0*/  ISETP.NE.AND P1, PT, RZ, UR19, PT ;  /* 0x00000013ff007c0c */ /* 0x000fd6000bf25270 */
[----:B------:R-:W-:-:S05]  /*24c0*/  @P2 VIADD R0, R0, 0x1 ;  /* 0x0000000100002836 */ /* 0x000fca0000000000 */
[----:B------:R-:W-:Y:S02]  /*24d0*/  MOV R4, R0 ;  /* 0x0000000000047202 */ /* 0x000fe40000000f00 */
[----:B------:R-:W-:Y:S02]  /*24e0*/  LOP3.LUT R0, R27, R13, RZ, 0xfc, !PT ;  /* 0x0000000d1b007212 */ /* 0x000fe400078efcff */
[----:B------:R-:W-:Y:S02]  /*24f0*/  @!P0 IADD3 R4, PT, PT, -R4, RZ, RZ ;  /* 0x000000ff04048210 */ /* 0x000fe40007ffe1ff */
[----:B------:R-:W-:Y:S02]  /*2500*/  ISETP.NE.U32.AND P0, PT, R0, RZ, PT ;  /* 0x000000ff0000720c */ /* 0x000fe40003f05070 */
[----:B------:R-:W-:-:S04]  /*2510*/  @!P1 LOP3.LUT R4, RZ, UR19, RZ, 0x33, !PT ;  /* 0x00000013ff049c12 */ /* 0x000fc8000f8e33ff */
[----:B------:R-:W-:-:S05]  /*2520*/  IADD3 R3, PT, PT, -R4, RZ, RZ ;  /* 0x000000ff04037210 */ /* 0x000fca0007ffe1ff */
        /* <DEDUP_REMOVED lines=23> */
.L_x_174:
[----:B------:R-:W-:Y:S01]  /*26a0*/  IMAD.MOV.U32 R24, RZ, RZ, R26 ;  /* 0x000000ffff187224 */ /* 0x000fe200078e001a */
[----:B------:R-:W-:Y:S01]  /*26b0*/  MOV R15, R27 ;  /* 0x0000001b000f7202 */ /* 0x000fe20000000f00 */
[----:B------:R-:W-:Y:S01]  /*26c0*/  IMAD.MOV.U32 R16, RZ, RZ, R32 ;  /* 0x000000ffff107224 */ /* 0x000fe200078e0020 */
[----:B------:R-:W-:Y:S02]  /*26d0*/  MOV R14, 0x26f0 ;  /* 0x000026f0000e7802 */ /* 0x000fe40000000f00 */
[----:B------:R-:W-:Y:S05]  /*26e0*/  CALL.REL.NOINC `($__internal_4_$__cuda_sm20_div_s64) ;  /* 0x00000018004c7944 */ /* 0x000fea0003c00000 */
[----:B------:R-:W-:-:S05]  /*26f0*/  IADD3 R27, PT, PT, -R0, RZ, RZ ;  /* 0x000000ff001b7210 */ /* 0x000fca0007ffe1ff */
[----:B------:R-:W-:Y:S02]  /*2700*/  IMAD R27, R27, R32, R26 ;  /* 0x000000201b1b7224 */ /* 0x000fe400078e021a */
.L_x_175:
[----:B------:R-:W-:Y:S05]  /*2710*/  BSYNC.RECONVERGENT B0 ;  /* 0x0000000000007941 */ /* 0x000fea0003800200 */
.L_x_173:
[----:B------:R-:W-:Y:S01]  /*2720*/  IABS R24, R10 ;  /* 0x0000000a00187213 */ /* 0x000fe20000000000 */
[----:B------:R-:W0:Y:S01]  /*2730*/  LDCU UR12, c[0x0][0x430] ;  /* 0x00008600ff0c77ac */ /* 0x000e220008000800 */
[----:B------:R-:W-:Y:S02]  /*2740*/  IABS R12, R9 ;  /* 0x00000009000c7213 */ /* 0x000fe40000000000 */
[----:B------:R-:W1:Y:S01]  /*2750*/  I2F.U32.RP R14, R24 ;  /* 0x00000018000e7306 */ /* 0x000e620000209000 */
[----:B------:R-:W-:Y:S01]  /*2760*/  IABS R19, R8 ;  /* 0x0000000800137213 */ /* 0x000fe20000000000 */
[----:B------:R-:W2:Y:S01]  /*2770*/  LDCU UR4, c[0x0][0x434] ;  /* 0x00008680ff0477ac */ /* 0x000ea20008000800 */
[----:B------:R-:W-:Y:S02]  /*2780*/  IABS R11, R7 ;  /* 0x00000007000b7213 */ /* 0x000fe40000000000 */
[----:B------:R-:W-:Y:S01]  /*2790*/  IABS R25, R10 ;  /* 0x0000000a00197213 */ /* 0x000fe20000000000 */
[----:B------:R-:W-:Y:S01]  /*27a0*/  UIMAD UR13, UR7, UR8, URZ ;  /* 0x00000008070d72a4 */ /* 0x000fe2000f8e02ff */
[----:B------:R-:W-:Y:S01]  /*27b0*/  ISETP.NE.AND P5, PT, R9, RZ, PT ;  /* 0x000000ff0900720c */ /* 0x000fe20003fa5270 */
[----:B------:R-:W3:Y:S01]  /*27c0*/  I2F.U32.RP R18, R12 ;  /* 0x0000000c00127306 */ /* 0x000ee20000209000 */
[----:B------:R-:W-:Y:S01]  /*27d0*/  IADD3 R25, PT, PT, RZ, -R25, RZ ;  /* 0x80000019ff197210 */ /* 0x000fe20007ffe0ff */
[----:B0-----:R-:W-:-:S06]  /*27e0*/  USEL UR12, UR12, 0x1, UP0 ;  /* 0x000000010c0c7887 */ /* 0x001fcc0008000000 */
[----:B-1----:R-:W0:Y:S01]  /*27f0*/  MUFU.RCP R14, R14 ;  /* 0x0000000e000e7308 */ /* 0x002e220000001000 */
[----:B------:R-:W-:Y:S02]  /*2800*/  USHF.R.S32.HI UR5, URZ, 0x1f, UR12 ;  /* 0x0000001fff057899 */ /* 0x000fe4000801140c */
[----:B--2---:R-:W-:-:S05]  /*2810*/  UIMAD UR4, UR12, UR4, URZ ;  /* 0x000000040c0472a4 */ /* 0x004fca000f8e02ff */
[----:B---3--:R-:W1:Y:S08]  /*2820*/  MUFU.RCP R13, R18 ;  /* 0x00000012000d7308 */ /* 0x008e700000001000 */
[----:B------:R-:W-:Y:S01]  /*2830*/  I2F.U32.RP R16, R19 ;  /* 0x0000001300107306 */ /* 0x000fe20000209000 */
[----:B0-----:R-:W-:-:S07]  /*2840*/  VIADD R30, R14, 0xffffffe ;  /* 0x0ffffffe0e1e7836 */ /* 0x001fce0000000000 */
[----:B------:R-:W0:Y:S01]  /*2850*/  F2I.FTZ.U32.TRUNC.NTZ R31, R30 ;  /* 0x0000001e001f7305 */ /* 0x000e22000021f000 */
[----:B-1----:R-:W-:-:S07]  /*2860*/  VIADD R14, R13, 0xffffffe ;  /* 0x0ffffffe0d0e7836 */ /* 0x002fce0000000000 */
[----:B------:R1:W-:Y:S01]  /*2870*/  F2I.FTZ.U32.TRUNC.NTZ R15, R14 ;  /* 0x0000000e000f7305 */ /* 0x0003e2000021f000 */
[----:B0-----:R-:W-:Y:S01]  /*2880*/  IADD3 R13, PT, PT, RZ, -R31, RZ ;  /* 0x8000001fff0d7210 */ /* 0x001fe20007ffe0ff */
[----:B------:R-:W-:-:S06]  /*2890*/  IMAD.MOV.U32 R30, RZ, RZ, RZ ;  /* 0x000000ffff1e7224 */ /* 0x000fcc00078e00ff */
[----:B------:R-:W0:Y:S01]  /*28a0*/  I2F.U32.RP R28, R11 ;  /* 0x0000000b001c7306 */ /* 0x000e220000209000 */
[----:B------:R-:W-:Y:S02]  /*28b0*/  IMAD R13, R13, R24, RZ ;  /* 0x000000180d0d7224 */ /* 0x000fe400078e02ff */
[----:B-1----:R-:W-:-:S05]  /*28c0*/  IMAD.MOV.U32 R14, RZ, RZ, RZ ;  /* 0x000000ffff0e7224 */ /* 0x002fca00078e00ff */
[----:B------:R1:W2:Y:S08]  /*28d0*/  MUFU.RCP R22, R16 ;  /* 0x0000001000167308 */ /* 0x0002b00000001000 */
[----:B0-----:R-:W0:Y:S01]  /*28e0*/  MUFU.RCP R28, R28 ;  /* 0x0000001c001c7308 */ /* 0x001e220000001000 */
[----:B-1----:R-:W-:-:S04]  /*28f0*/  IMAD.HI.U32 R16, R31, R13, R30 ;  /* 0x0000000d1f107227 */ /* 0x002fc800078e001e */
[--C-:B------:R-:W-:Y:S02]  /*2900*/  IMAD.MOV R13, RZ, RZ, -R15.reuse ;  /* 0x000000ffff0d7224 */ /* 0x100fe400078e0a0f */
[----:B--2---:R-:W-:Y:S02]  /*2910*/  VIADD R22, R22, 0xffffffe ;  /* 0x0ffffffe16167836 */ /* 0x004fe40000000000 */
[----:B------:R-:W-:Y:S02]  /*2920*/  IMAD R13, R13, R12, RZ ;  /* 0x0000000c0d0d7224 */ /* 0x000fe400078e02ff */
[----:B------:R-:W1:Y:S01]  /*2930*/  F2I.FTZ.U32.TRUNC.NTZ R23, R22 ;  /* 0x0000001600177305 */ /* 0x000e62000021f000 */
[----:B0-----:R-:W-:Y:S02]  /*2940*/  VIADD R28, R28, 0xffffffe ;  /* 0x0ffffffe1c1c7836 */ /* 0x001fe40000000000 */
[----:B------:R-:W-:Y:S01]  /*2950*/  IMAD.HI.U32 R14, R15, R13, R14 ;  /* 0x0000000d0f0e7227 */ /* 0x000fe200078e000e */
[----:B------:R-:W-:-:S04]  /*2960*/  IABS R15, R27 ;  /* 0x0000001b000f7213 */ /* 0x000fc80000000000 */
[----:B------:R-:W0:Y:S01]  /*2970*/  F2I.FTZ.U32.TRUNC.NTZ R29, R28 ;  /* 0x0000001c001d7305 */ /* 0x000e22000021f000 */
[----:B------:R-:W-:-:S04]  /*2980*/  IMAD.HI.U32 R16, R16, R15, RZ ;  /* 0x0000000f10107227 */ /* 0x000fc800078e00ff */
[----:B------:R-:W-:Y:S02]  /*2990*/  IMAD R25, R16, R25, R15 ;  /* 0x0000001910197224 */ /* 0x000fe400078e020f */
[----:B------:R-:W2:Y:S01]  /*29a0*/  LDC R15, c[0x0][0x3e0] ;  /* 0x0000f800ff0f7b82 */ /* 0x000ea20000000800 */
[----:B-1----:R-:W-:Y:S01]  /*29b0*/  IADD3 R18, PT, PT, RZ, -R23, RZ ;  /* 0x80000017ff127210 */ /* 0x002fe20007ffe0ff */
[----:B------:R-:W-:Y:S01]  /*29c0*/  IMAD.MOV.U32 R22, RZ, RZ, RZ ;  /* 0x000000ffff167224 */ /* 0x000fe200078e00ff */
[----:B------:R-:W-:-:S03]  /*29d0*/  ISETP.GT.U32.AND P1, PT, R24, R25, PT ;  /* 0x000000191800720c */ /* 0x000fc60003f24070 */
[----:B------:R-:W-:Y:S02]  /*29e0*/  IMAD R13, R18, R19, RZ ;  /* 0x00000013120d7224 */ /* 0x000fe400078e02ff */
[----:B0-----:R-:W-:Y:S02]  /*29f0*/  IMAD.MOV R18, RZ, RZ, -R29 ;  /* 0x000000ffff127224 */ /* 0x001fe400078e0a1d */
[----:B------:R-:W-:-:S04]  /*2a00*/  IMAD.HI.U32 R23, R23, R13, R22 ;  /* 0x0000000d17177227 */ /* 0x000fc800078e0016 */
[----:B------:R-:W-:Y:S02]  /*2a10*/  IMAD R13, R18, R11, RZ ;  /* 0x0000000b120d7224 */ /* 0x000fe400078e02ff */
[----:B------:R-:W-:Y:S01]  /*2a20*/  @!P1 IMAD.IADD R25, R25, 0x1, -R24 ;  /* 0x0000000119199824 */ /* 0x000fe200078e0a18 */
[----:B------:R-:W-:Y:S01]  /*2a30*/  @!P1 IADD3 R16, PT, PT, R16, 0x1, RZ ;  /* 0x0000000110109810 */ /* 0x000fe20007ffe0ff */
[----:B------:R-:W-:Y:S01]  /*2a40*/  IMAD.MOV.U32 R28, RZ, RZ, RZ ;  /* 0x000000ffff1c7224 */ /* 0x000fe200078e00ff */
[----:B------:R-:W-:Y:S02]  /*2a50*/  ISETP.NE.AND P1, PT, R10, RZ, PT ;  /* 0x000000ff0a00720c */ /* 0x000fe40003f25270 */
[----:B------:R-:W-:Y:S01]  /*2a60*/  ISETP.GE.U32.AND P3, PT, R25, R24, PT ;  /* 0x000000181900720c */ /* 0x000fe20003f66070 */
[----:B------:R-:W-:Y:S01]  /*2a70*/  IMAD.HI.U32 R13, R29, R13, R28 ;  /* 0x0000000d1d0d7227 */ /* 0x000fe200078e001c */
[----:B------:R-:W-:Y:S02]  /*2a80*/  IABS R24, R0 ;  /* 0x0000000000187213 */ /* 0x000fe40000000000 */
[----:B--2---:R-:W-:-:S03]  /*2a90*/  ISETP.LT.U32.AND P0, PT, R15, 0x1, PT ;  /* 0x000000010f00780c */ /* 0x004fc60003f01070 */
[----:B------:R-:W-:Y:S01]  /*2aa0*/  IMAD.HI.U32 R23, R23, R24, RZ ;  /* 0x0000001817177227 */ /* 0x000fe200078e00ff */
[----:B------:R-:W-:Y:S02]  /*2ab0*/  ISETP.LT.AND.EX P0, PT, R2, RZ, PT, P0 ;  /* 0x000000ff0200720c */ /* 0x000fe40003f01300 */
[----:B------:R-:W-:Y:S02]  /*2ac0*/  IABS R2, R8 ;  /* 0x0000000800027213 */ /* 0x000fe40000000000 */
[----:B------:R-:W-:Y:S01]  /*2ad0*/  SEL R15, R15, 0x1, P0 ;  /* 0x000000010f0f7807 */ /* 0x000fe20000000000 */
[----:B------:R-:W-:Y:S02]  /*2ae0*/  @P3 VIADD R16, R16, 0x1 ;  /* 0x0000000110103836 */ /* 0x000fe40000000000 */
[----:B------:R-:W-:Y:S01]  /*2af0*/  IMAD.MOV R2, RZ, RZ, -R2 ;  /* 0x000000ffff027224 */ /* 0x000fe200078e0a02 */
[----:B------:R-:W-:-:S03]  /*2b00*/  IABS R18, R15 ;  /* 0x0000000f00127213 */ /* 0x000fc60000000000 */
[----:B------:R-:W-:Y:S01]  /*2b10*/  IMAD R2, R23, R2, R24 ;  /* 0x0000000217027224 */ /* 0x000fe200078e0218 */
[----:B------:R-:W0:Y:S01]  /*2b20*/  I2F.U32.RP R22, R18 ;  /* 0x0000001200167306 */ /* 0x000e220000209000 */
[----:B------:R-:W-:-:S03]  /*2b30*/  LOP3.LUT R24, R27, R10, RZ, 0x3c, !PT ;  /* 0x0000000a1b187212 */ /* 0x000fc600078e3cff */
[----:B------:R-:W-:Y:S02]  /*2b40*/  ISETP.GT.U32.AND P2, PT, R19, R2, PT ;  /* 0x000000021300720c */ /* 0x000fe40003f44070 */
[----:B------:R-:W-:Y:S02]  /*2b50*/  ISETP.GE.AND P0, PT, R24, RZ, PT ;  /* 0x000000ff1800720c */ /* 0x000fe40003f06270 */
[----:B0-----:R-:W0:Y:S09]  /*2b60*/  MUFU.RCP R22, R22 ;  /* 0x0000001600167308 */ /* 0x001e320000001000 */
[----:B------:R-:W-:Y:S01]  /*2b70*/  @!P2 IADD3 R2, PT, PT, R2, -R19, RZ ;  /* 0x800000130202a210 */ /* 0x000fe20007ffe0ff */
[----:B------:R-:W-:Y:S01]  /*2b80*/  @!P2 VIADD R23, R23, 0x1 ;  /* 0x000000011717a836 */ /* 0x000fe20000000000 */
[----:B------:R-:W-:Y:S01]  /*2b90*/  ISETP.NE.AND P2, PT, R8, RZ, PT ;  /* 0x000000ff0800720c */ /* 0x000fe20003f45270 */
[----:B------:R-:W-:Y:S01]  /*2ba0*/  @!P0 IMAD.MOV R16, RZ, RZ, -R16 ;  /* 0x000000ffff108224 */ /* 0x000fe200078e0a10 */
[----:B------:R-:W-:-:S02]  /*2bb0*/  @!P1 LOP3.LUT R16, RZ, R10, RZ, 0x33, !PT ;  /* 0x0000000aff109212 */ /* 0x000fc400078e33ff */
[----:B------:R-:W-:Y:S02]  /*2bc0*/  ISETP.GE.U32.AND P0, PT, R2, R19, PT ;  /* 0x000000130200720c */ /* 0x000fe40003f06070 */
[----:B------:R-:W-:-:S05]  /*2bd0*/  IABS R19, R9 ;  /* 0x0000000900137213 */ /* 0x000fca0000000000 */
[----:B------:R-:W-:Y:S02]  /*2be0*/  IMAD.MOV R19, RZ, RZ, -R19 ;  /* 0x000000ffff137224 */ /* 0x000fe400078e0a13 */
[----:B0-----:R-:W-:Y:S01]  /*2bf0*/  VIADD R24, R22, 0xffffffe ;  /* 0x0ffffffe16187836 */ /* 0x001fe20000000000 */
[----:B------:R-:W-:-:S03]  /*2c00*/  IABS R22, R16 ;  /* 0x0000001000167213 */ /* 0x000fc60000000000 */
[----:B------:R-:W-:Y:S01]  /*2c10*/  @P0 IADD3 R23, PT, PT, R23, 0x1, RZ ;  /* 0x0000000117170810 */ /* 0x000fe20007ffe0ff */
[----:B------:R-:W0:Y:S01]  /*2c20*/  F2I.FTZ.U32.TRUNC.NTZ R25, R24 ;  /* 0x0000001800197305 */ /* 0x000e22000021f000 */
[----:B------:R-:W-:-:S04]  /*2c30*/  IMAD.HI.U32 R14, R14, R22, RZ ;  /* 0x000000160e0e7227 */ /* 0x000fc800078e00ff */
[----:B------:R-:W-:Y:S01]  /*2c40*/  IMAD R29, R14, R19, R22 ;  /* 0x000000130e1d7224 */ /* 0x000fe200078e0216 */
[----:B------:R-:W-:-:S04]  /*2c50*/  LOP3.LUT R19, R0, R8, RZ, 0x3c, !PT ;  /* 0x0000000800137212 */ /* 0x000fc800078e3cff */
[----:B------:R-:W-:Y:S02]  /*2c60*/  ISETP.GE.AND P1, PT, R19, RZ, PT ;  /* 0x000000ff1300720c */ /* 0x000fe40003f26270 */
[----:B------:R-:W-:Y:S01]  /*2c70*/  IABS R19, R4 ;  /* 0x0000000400137213 */ /* 0x000fe20000000000 */
[----:B0-----:R-:W-:Y:S02]  /*2c80*/  IMAD.MOV R2, RZ, RZ, -R25 ;  /* 0x000000ffff027224 */ /* 0x001fe400078e0a19 */
[----:B------:R-:W-:Y:S01]  /*2c90*/  HFMA2 R24, -RZ, RZ, 0, 0 ;  /* 0x00000000ff187431 */ /* 0x000fe200000001ff */
[----:B------:R-:W-:Y:S01]  /*2ca0*/  ISETP.GT.U32.AND P3, PT, R12, R29, PT ;  /* 0x0000001d0c00720c */ /* 0x000fe20003f64070 */
[----:B------:R-:W-:Y:S01]  /*2cb0*/  IMAD R31, R2, R18, RZ ;  /* 0x00000012021f7224 */ /* 0x000fe200078e02ff */
[----:B------:R-:W-:-:S03]  /*2cc0*/  IABS R2, R15 ;  /* 0x0000000f00027213 */ /* 0x000fc60000000000 */
[----:B------:R-:W-:-:S04]  /*2cd0*/  IMAD.HI.U32 R24, R25, R31, R24 ;  /* 0x0000001f19187227 */ /* 0x000fc800078e0018 */
[----:B------:R-:W-:Y:S02]  /*2ce0*/  IMAD.MOV R2, RZ, RZ, -R2 ;  /* 0x000000ffff027224 */ /* 0x000fe400078e0a02 */
[----:B------:R-:W-:Y:S02]  /*2cf0*/  IMAD.HI.U32 R24, R24, R19, RZ ;  /* 0x0000001318187227 */ /* 0x000fe400078e00ff */
[----:B------:R-:W-:Y:S02]  /*2d00*/  @!P3 IADD3 R14, PT, PT, R14, 0x1, RZ ;  /* 0x000000010e0eb810 */ /* 0x000fe40007ffe0ff */
[----:B------:R-:W-:Y:S01]  /*2d10*/  IMAD R19, R24, R2, R19 ;  /* 0x0000000218137224 */ /* 0x000fe200078e0213 */
[----:B------:R-:W-:Y:S01]  /*2d20*/  IABS R2, R7 ;  /* 0x0000000700027213 */ /* 0x000fe20000000000 */
[----:B------:R-:W-:Y:S01]  /*2d30*/  @!P3 IMAD.IADD R29, R29, 0x1, -R12 ;  /* 0x000000011d1db824 */ /* 0x000fe200078e0a0c */
[----:B------:R-:W-:Y:S01]  /*2d40*/  ISETP.NE.AND P3, PT, R7, RZ, PT ;  /* 0x000000ff0700720c */ /* 0x000fe20003f65270 */
[----:B------:R-:W-:Y:S01]  /*2d50*/  @!P1 IMAD.MOV R23, RZ, RZ, -R23 ;  /* 0x000000ffff179224 */ /* 0x000fe200078e0a17 */
[----:B------:R-:W-:Y:S01]  /*2d60*/  ISETP.GT.U32.AND P0, PT, R18, R19, PT ;  /* 0x000000131200720c */ /* 0x000fe20003f04070 */
[----:B------:R-:W-:Y:S01]  /*2d70*/  IMAD.MOV R2, RZ, RZ, -R2 ;  /* 0x000000ffff027224 */ /* 0x000fe200078e0a02 */
[----:B------:R-:W-:-:S02]  /*2d80*/  @!P2 LOP3.LUT R23, RZ, R8, RZ, 0x33, !PT ;  /* 0x00000008ff17a212 */ /* 0x000fc400078e33ff */
[----:B------:R-:W-:Y:S02]  /*2d90*/  ISETP.GE.U32.AND P6, PT, R29, R12, PT ;  /* 0x0000000c1d00720c */ /* 0x000fe40003fc6070 */
[----:B------:R-:W-:-:S07]  /*2da0*/  IABS R12, R23 ;  /* 0x00000017000c7213 */ /* 0x000fce0000000000 */
[-C--:B------:R-:W-:Y:S01]  /*2db0*/  @!P0 IADD3 R19, PT, PT, R19, -R18.reuse, RZ ;  /* 0x8000001213138210 */ /* 0x080fe20007ffe0ff */
[----:B------:R-:W-:Y:S01]  /*2dc0*/  @!P0 VIADD R24, R24, 0x1 ;  /* 0x0000000118188836 */ /* 0x000fe20000000000 */
[----:B------:R-:W-:Y:S02]  /*2dd0*/  ISETP.NE.AND P0, PT, R15, RZ, PT ;  /* 0x000000ff0f00720c */ /* 0x000fe40003f05270 */
[----:B------:R-:W-:Y:S01]  /*2de0*/  ISETP.GE.U32.AND P1, PT, R19, R18, PT ;  /* 0x000000121300720c */ /* 0x000fe20003f26070 */
[----:B------:R-:W-:Y:S01]  /*2df0*/  IMAD.HI.U32 R19, R13, R12, RZ ;  /* 0x0000000c0d137227 */ /* 0x000fe200078e00ff */
[----:B------:R-:W-:-:S03]  /*2e00*/  LOP3.LUT R13, R4, R15, RZ, 0x3c, !PT ;  /* 0x0000000f040d7212 */ /* 0x000fc600078e3cff */
[----:B------:R-:W-:Y:S01]  /*2e10*/  IMAD R2, R19, R2, R12 ;  /* 0x0000000213027224 */ /* 0x000fe200078e020c */
[----:B------:R-:W-:Y:S01]  /*2e20*/  ISETP.GE.AND P2, PT, R13, RZ, PT ;  /* 0x000000ff0d00720c */ /* 0x000fe20003f46270 */
[----:B------:R-:W-:Y:S01]  /*2e30*/  @P6 VIADD R14, R14, 0x1 ;  /* 0x000000010e0e6836 */ /* 0x000fe20000000000 */
[----:B------:R-:W-:-:S05]  /*2e40*/  LOP3.LUT R12, R16, R9, RZ, 0x3c, !PT ;  /* 0x00000009100c7212 */ /* 0x000fca00078e3cff */
[----:B------:R-:W-:Y:S02]  /*2e50*/  @P1 IADD3 R24, PT, PT, R24, 0x1, RZ ;  /* 0x0000000118181810 */ /* 0x000fe40007ffe0ff */
[----:B------:R-:W-:-:S04]  /*2e60*/  ISETP.GT.U32.AND P1, PT, R11, R2, PT ;  /* 0x000000020b00720c */ /* 0x000fc80003f24070 */
[----:B------:R-:W-:Y:S01]  /*2e70*/  @!P2 IMAD.MOV R24, RZ, RZ, -R24 ;  /* 0x000000ffff18a224 */ /* 0x000fe200078e0a18 */
[----:B------:R-:W-:Y:S02]  /*2e80*/  ISETP.GE.AND P2, PT, R12, RZ, PT ;  /* 0x000000ff0c00720c */ /* 0x000fe40003f46270 */
[----:B------:R-:W-:Y:S02]  /*2e90*/  LOP3.LUT R12, R23, R7, RZ, 0x3c, !PT ;  /* 0x00000007170c7212 */ /* 0x000fe400078e3cff */
[----:B------:R-:W-:Y:S02]  /*2ea0*/  @!P0 LOP3.LUT R24, RZ, R15, RZ, 0x33, !PT ;  /* 0x0000000fff188212 */ /* 0x000fe400078e33ff */
[----:B------:R-:W-:Y:S02]  /*2eb0*/  ISETP.GE.AND P0, PT, R12, RZ, PT ;  /* 0x000000ff0c00720c */ /* 0x000fe40003f06270 */
[----:B------:R-:W-:Y:S02]  /*2ec0*/  @!P1 IMAD.IADD R2, R2, 0x1, -R11 ;  /* 0x0000000102029824 */ /* 0x000fe400078e0a0b */
[C---:B------:R-:W-:Y:S01]  /*2ed0*/  IMAD.WIDE R12, R24.reuse, UR9, RZ ;  /* 0x00000009180c7c25 */ /* 0x040fe2000f8e02ff */
[----:B------:R-:W-:-:S02]  /*2ee0*/  IADD3 R24, PT, PT, -R24, RZ, RZ ;  /* 0x000000ff18187210 */ /* 0x000fc40007ffe1ff */
[----:B------:R-:W-:Y:S01]  /*2ef0*/  ISETP.GE.U32.AND P4, PT, R2, R11, PT ;  /* 0x0000000b0200720c */ /* 0x000fe20003f86070 */
[----:B------:R-:W-:Y:S01]  /*2f00*/  @!P1 VIADD R19, R19, 0x1 ;  /* 0x0000000113139836 */ /* 0x000fe20000000000 */
[----:B------:R-:W-:Y:S01]  /*2f10*/  @!P2 IADD3 R14, PT, PT, -R14, RZ, RZ ;  /* 0x000000ff0e0ea210 */ /* 0x000fe20007ffe1ff */
[C---:B------:R-:W-:Y:S01]  /*2f20*/  IMAD.WIDE.U32 R12, R3.reuse, UR12, R12 ;  /* 0x0000000c030c7c25 */ /* 0x040fe2000f8e000c */
[----:B------:R-:W-:Y:S01]  /*2f30*/  @!P5 LOP3.LUT R14, RZ, R9, RZ, 0x33, !PT ;  /* 0x00000009ff0ed212 */ /* 0x000fe200078e33ff */
[----:B------:R-:W-:Y:S02]  /*2f40*/  UIMAD UR12, UR22, UR12, URZ ;  /* 0x0000000c160c72a4 */ /* 0x000fe4000f8e02ff */
[----:B------:R-:W-:Y:S02]  /*2f50*/  IMAD.MOV R2, RZ, RZ, -R16 ;  /* 0x000000ffff027224 */ /* 0x000fe400078e0a10 */
[----:B------:R-:W-:Y:S02]  /*2f60*/  IMAD R13, R3, UR5, R13 ;  /* 0x00000005030d7c24 */ /* 0x000fe4000f8e020d */
[----:B------:R-:W-:Y:S01]  /*2f70*/  IMAD R2, R10, R2, R27 ;  /* 0x000000020a027224 */ /* 0x000fe200078e021b */
[----:B------:R-:W-:Y:S01]  /*2f80*/  IADD3 R10, PT, PT, -R14, RZ, RZ ;  /* 0x000000ff0e0a7210 */ /* 0x000fe20007ffe1ff */
[----:B------:R-:W-:-:S02]  /*2f90*/  @P4 VIADD R19, R19, 0x1 ;  /* 0x0000000113134836 */ /* 0x000fc40000000000 */
[----:B------:R-:W-:Y:S02]  /*2fa0*/  IMAD R15, R15, R24, R4 ;  /* 0x000000180f0f7224 */ /* 0x000fe400078e0204 */
[----:B------:R-:W-:Y:S01]  /*2fb0*/  @!P0 IMAD.MOV R19, RZ, RZ, -R19 ;  /* 0x000000ffff138224 */ /* 0x000fe200078e0a13 */
[----:B------:R-:W-:Y:S01]  /*2fc0*/  @!P3 LOP3.LUT R19, RZ, R7, RZ, 0x33, !PT ;  /* 0x00000007ff13b212 */ /* 0x000fe200078e33ff */
[----:B------:R-:W-:Y:S02]  /*2fd0*/  IMAD.MOV R3, RZ, RZ, -R23 ;  /* 0x000000ffff037224 */ /* 0x000fe400078e0a17 */
[----:B------:R-:W-:-:S04]  /*2fe0*/  IMAD.WIDE R12, R15, UR8, R12 ;  /* 0x000000080f0c7c25 */ /* 0x000fc8000f8e020c */
[----:B------:R-:W-:Y:S01]  /*2ff0*/  IMAD.WIDE R24, R2, UR4, RZ ;  /* 0x0000000402187c25 */ /* 0x000fe2000f8e02ff */
[----:B------:R-:W0:Y:S03]  /*3000*/  LDCU.64 UR4, c[0x0][0x420] ;  /* 0x00008400ff0477ac */ /* 0x000e260008000a00 */
[----:B------:R-:W-:-:S04]  /*3010*/  IMAD.WIDE R14, R14, UR6, RZ ;  /* 0x000000060e0e7c25 */ /* 0x000fc8000f8e02ff */
[----:B------:R-:W-:Y:S02]  /*3020*/  IMAD.MOV R4, RZ, RZ, -R19 ;  /* 0x000000ffff047224 */ /* 0x000fe400078e0a13 */
[----:B------:R-:W-:Y:S01]  /*3030*/  IMAD R3, R8, R3, R0 ;  /* 0x0000000308037224 */ /* 0x000fe200078e0200 */
[----:B------:R-:W-:Y:S01]  /*3040*/  IADD3 R0, P1, P0, R14, R12, R24 ;  /* 0x0000000c0e007210 */ /* 0x000fe2000783e018 */
[----:B------:R-:W-:Y:S02]  /*3050*/  IMAD R10, R9, R10, R16 ;  /* 0x0000000a090a7224 */ /* 0x000fe400078e0210 */
[----:B------:R-:W-:Y:S01]  /*3060*/  IMAD R7, R7, R4, R23 ;  /* 0x0000000407077224 */ /* 0x000fe200078e0217 */
[----:B------:R-:W-:Y:S01]  /*3070*/  IADD3.X R13, PT, PT, R15, R13, R25, P1, P0 ;  /* 0x0000000d0f0d7210 */ /* 0x000fe20000fe0419 */
[----:B------:R-:W-:-:S04]  /*3080*/  IMAD.WIDE R2, R3, UR12, RZ ;  /* 0x0000000c03027c25 */ /* 0x000fc8000f8e02ff */
        /* <DEDUP_REMOVED lines=11> */
.L_x_170:
[----:B------:R-:W0:Y:S01]  /*3140*/  LDC.64 R2, c[0x0][0x420] ;  /* 0x00010800ff027b82 */ /* 0x000e220000000a00 */
[----:B------:R-:W-:-:S05]  /*3150*/  IADD3 R11, PT, PT, R11, UR20, RZ ;  /* 0x000000140b0b7c10 */ /* 0x000fca000fffe0ff */
[----:B0-----:R-:W-:-:S05]  /*3160*/  IMAD.WIDE.U32 R2, R11, 0x4, R2 ;  /* 0x000000040b027825 */ /* 0x001fca00078e0002 */
[----:B------:R1:W-:Y:S02]  /*3170*/  STG.E desc[UR10][R2.64], R20 ;  /* 0x0000001402007986 */ /* 0x0003e4000c10190a */
.L_x_169:
[----:B------:R-:W-:Y:S05]  /*3180*/  BSYNC.RECONVERGENT B1 ;  /* 0x0000000000017941 */ /* 0x000fea0003800200 */
.L_x_168:
[----:B------:R-:W2:Y:S01]  /*3190*/  LDCU UR6, c[0x0][0x534] ;  /* 0x0000a680ff0677ac */ /* 0x000ea20008000800 */
[----:B01----:R-:W-:Y:S01]  /*31a0*/  LOP3.LUT R2, R17, 0x7, RZ, 0xc0, !PT ;  /* 0x0000000711027812 */ /* 0x003fe200078ec0ff */
[----:B------:R-:W-:Y:S03]  /*31b0*/  BSSY.RECONVERGENT B0, `(.L_x_176) ;  /* 0x000000f000007945 */ /* 0x000fe60003800200 */
[----:B--2---:R-:W-:-:S04]  /*31c0*/  ISETP.GE.AND P0, PT, R2, UR6, PT ;  /* 0x0000000602007c0c */ /* 0x004fc8000bf06270 */
[----:B------:R-:W-:-:S13]  /*31d0*/  ISETP.GT.U32.OR P0, PT, R17, 0x3f, P0 ;  /* 0x0000003f1100780c */ /* 0x000fda0000704470 */
[----:B------:R-:W-:Y:S05]  /*31e0*/  @P0 BRA `(.L_x_177) ;  /* 0x00000000002c0947 */ /* 0x000fea0003800000 */
[----:B------:R-:W0:Y:S01]  /*31f0*/  S2R R0, SR_CgaCtaId ;  /* 0x0000000000007919 */ /* 0x000e220000008800 */
[----:B------:R-:W-:Y:S01]  /*3200*/  FADD.FTZ R4, -R20, R21 ;  /* 0x0000001514047221 */ /* 0x000fe20000010100 */
[----:B------:R-:W-:-:S03]  /*3210*/  MOV R3, 0x400 ;  /* 0x0000040000037802 */ /* 0x000fc60000000f00 */
[----:B------:R-:W-:-:S06]  /*3220*/  FMUL.FTZ R4, R4, 1.4426950216293334961 ;  /* 0x3fb8aa3b04047820 */ /* 0x000fcc0000410000 */
[----:B------:R-:W1:Y:S01]  /*3230*/  MUFU.EX2 R4, R4 ;  /* 0x0000000400047308 */ /* 0x000e620000000800 */
[----:B0-----:R-:W-:Y:S02]  /*3240*/  LEA R3, R0, R3, 0x18 ;  /* 0x0000000300037211 */ /* 0x001fe400078ec0ff */
[----:B------:R-:W-:-:S03]  /*3250*/  SHF.R.U32.HI R0, RZ, 0x1, R17 ;  /* 0x00000001ff007819 */ /* 0x000fc60000011611 */
[----:B------:R-:W-:Y:S01]  /*3260*/  IMAD R3, R2, 0x24, R3 ;  /* 0x0000002402037824 */ /* 0x000fe200078e0203 */
[----:B------:R-:W-:-:S04]  /*3270*/  LOP3.LUT R0, R0, 0x1fc, RZ, 0xc0, !PT ;  /* 0x000001fc00007812 */ /* 0x000fc800078ec0ff */
[----:B------:R-:W-:-:S05]  /*3280*/  IADD3 R3, PT, PT, R3, R0, RZ ;  /* 0x0000000003037210 */ /* 0x000fca0007ffe0ff */
[----:B-1----:R0:W-:Y:S02]  /*3290*/  STS [R3], R4 ;  /* 0x0000000403007388 */ /* 0x0021e40000000800 */
.L_x_177:
[----:B------:R-:W-:Y:S05]  /*32a0*/  BSYNC.RECONVERGENT B0 ;  /* 0x0000000000007941 */ /* 0x000fea0003800200 */
.L_x_176:
[----:B------:R-:W-:Y:S01]  /*32b0*/  BAR.SYNC.DEFER_BLOCKING 0x0 ;  /* 0x0000000000007b1d */ /* 0x000fe20000010000 */
[----:B------:R-:W-:Y:S01]  /*32c0*/  UISETP.GE.AND UP0, UPT, UR6, 0x1, UPT ;  /* 0x000000010600788c */ /* 0x000fe2000bf06270 */
[----:B------:R-:W-:Y:S01]  /*32d0*/  SHF.R.U32.HI R13, RZ, 0x4, R17 ;  /* 0x00000004ff0d7819 */ /* 0x000fe20000011611 */
[----:B------:R-:W-:Y:S01]  /*32e0*/  IMAD.SHL.U32 R17, R17, 0x4, RZ ;  /* 0x0000000411117824 */ /* 0x000fe200078e00ff */
[----:B0-----:R-:W-:Y:S01]  /*32f0*/  CS2R R2, SRZ ;  /* 0x0000000000027805 */ /* 0x001fe2000001ff00 */
[----:B------:R-:W-:Y:S02]  /*3300*/  IMAD.MOV.U32 R0, RZ, RZ, RZ ;  /* 0x000000ffff007224 */ /* 0x000fe400078e00ff */
[----:B------:R-:W-:Y:S01]  /*3310*/  IMAD.MOV.U32 R5, RZ, RZ, RZ ;  /* 0x000000ffff057224 */ /* 0x000fe200078e00ff */
[----:B------:R-:W-:Y:S02]  /*3320*/  LOP3.LUT R16, R17, 0x3c, RZ, 0xc0, !PT ;  /* 0x0000003c11107812 */ /* 0x000fe400078ec0ff */
[----:B------:R-:W-:Y:S05]  /*3330*/  BRA.U !UP0, `(.L_x_178) ;  /* 0x0000000508ec7547 */ /* 0x000fea000b800000 */
[----:B------:R-:W0:Y:S01]  /*3340*/  LDCU UR13, c[0x0][0x44c] ;  /* 0x00008980ff0d77ac */ /* 0x000e220008000800 */
[----:B------:R-:W-:Y:S01]  /*3350*/  IMAD.MOV.U32 R18, RZ, RZ, RZ ;  /* 0x000000ffff127224 */ /* 0x000fe200078e00ff */
[----:B------:R-:W-:Y:S02]  /*3360*/  CS2R R10, SRZ ;  /* 0x00000000000a7805 */ /* 0x000fe4000001ff00 */
[----:B------:R-:W-:Y:S01]  /*3370*/  CS2R R8, SRZ ;  /* 0x0000000000087805 */ /* 0x000fe2000001ff00 */
[----:B------:R-:W1:Y:S01]  /*3380*/  LDCU.64 UR4, c[0x0][0x3f8] ;  /* 0x00007f00ff0477ac */ /* 0x000e620008000a00 */
[----:B------:R-:W-:Y:S02]  /*3390*/  UISETP.GE.U32.AND UP0, UPT, UR6, 0x4, UPT ;  /* 0x000000040600788c */ /* 0x000fe4000bf06070 */
[----:B0-----:R-:W-:Y:S02]  /*33a0*/  UIMAD UR7, UR20, UR13, URZ ;  /* 0x0000000d140772a4 */ /* 0x001fe4000f8e02ff */
[----:B------:R-:W-:-:S04]  /*33b0*/  UIMAD UR13, UR21, UR13, URZ ;  /* 0x0000000d150d72a4 */ /* 0x000fc8000f8e02ff */
[----:B------:R-:W-:Y:S01]  /*33c0*/  IMAD.U32 R15, RZ, RZ, UR7 ;  /* 0x00000007ff0f7e24 */ /* 0x000fe2000f8e00ff */
[----:B------:R-:W-:Y:S01]  /*33d0*/  IADD3 R0, P0, PT, R17, UR7, RZ ;  /* 0x0000000711007c10 */ /* 0x000fe2000ff1e0ff */
        /* <DEDUP_REMOVED lines=24> */
.L_x_188:
        /* <DEDUP_REMOVED lines=9> */
.L_x_181:
[----:B------:R-:W-:Y:S05]  /*35f0*/  BSYNC.RECONVERGENT B0 ;  /* 0x0000000000007941 */ /* 0x000fea0003800200 */
.L_x_180:
        /* <DEDUP_REMOVED lines=12> */
.L_x_183:
[----:B------:R-:W-:Y:S05]  /*36c0*/  BSYNC.RECONVERGENT B0 ;  /* 0x0000000000007941 */ /* 0x000fea0003800200 */
.L_x_182:
        /* <DEDUP_REMOVED lines=12> */
.L_x_185:
[----:B------:R-:W-:Y:S05]  /*3790*/  BSYNC.RECONVERGENT B0 ;  /* 0x0000000000007941 */ /* 0x000fea0003800200 */
.L_x_184:
        /* <DEDUP_REMOVED lines=12> */
.L_x_187:
[----:B------:R-:W-:Y:S05]  /*3860*/  BSYNC.RECONVERGENT B0 ;  /* 0x0000000000007941 */ /* 0x000fea0003800200 */
.L_x_186:
        /* <DEDUP_REMOVED lines=11> */
.L_x_179:
        /* <DEDUP_REMOVED lines=11> */
.L_x_191:
        /* <DEDUP_REMOVED lines=8> */
.L_x_190:
[----:B------:R-:W-:Y:S05]  /*3a50*/  BSYNC.RECONVERGENT B0 ;  /* 0x0000000000007941 */ /* 0x000fea0003800200 */
.L_x_189:
        /* <DEDUP_REMOVED lines=9> */
.L_x_178:
        /* <DEDUP_REMOVED lines=71> */
[----:B------:R-:W-:-:S03]  /*3f60*/  IMAD.WIDE.U32 R16, R12, UR8, R16 ;  /* 0x000000080c107c25 */ /* 0x000fc6000f8e0010 */
[----:B------:R-:W-:Y:S01]  /*3f70*/  SHF.R.S32.HI R4, RZ, 0x1f, R9 ;  /* 0x0000001fff047819 */ /* 0x000fe20000011409 */
[----:B------:R-:W-:-:S04]  /*3f80*/  IMAD R7, R12, UR9, R7 ;  /* 0x000000090c077c24 */ /* 0x000fc8000f8e0207 */
[----:B------:R-:W-:Y:S01]  /*3f90*/  IMAD R4, R4, UR6, RZ ;  /* 0x0000000604047c24 */ /* 0x000fe2000f8e02ff */
[----:B------:R-:W-:-:S03]  /*3fa0*/  IADD3 R17, PT, PT, R17, R7, RZ ;  /* 0x0000000711117210 */ /* 0x000fc60007ffe0ff */
[C---:B------:R-:W-:Y:S02]  /*3fb0*/  IMAD R4, R9.reuse, UR7, R4 ;  /* 0x0000000709047c24 */ /* 0x040fe4000f8e0204 */
[----:B------:R-:W-:-:S05]  /*3fc0*/  IMAD.WIDE.U32 R16, R9, UR6, R16 ;  /* 0x0000000609107c25 */ /* 0x000fca000f8e0010 */
[----:B------:R-:W-:Y:S02]  /*3fd0*/  IADD3 R6, PT, PT, R17, R4, RZ ;  /* 0x0000000411067210 */ /* 0x000fe40007ffe0ff */
[----:B0-----:R-:W-:-:S04]  /*3fe0*/  LEA R4, P0, R16, UR4, 0x1 ;  /* 0x0000000410047c11 */ /* 0x001fc8000f8008ff */
[----:B------:R-:W-:-:S05]  /*3ff0*/  LEA.HI.X R5, R16, UR5, R6, 0x1, P0 ;  /* 0x0000000510057c11 */ /* 0x000fca00080f0c06 */
[----:B------:R-:W-:Y:S01]  /*4000*/  STG.E.64 desc[UR10][R4.64], R2 ;  /* 0x0000000204007986 */ /* 0x000fe2000c101b0a */
[----:B------:R-:W-:Y:S05]  /*4010*/  EXIT ;  /* 0x000000000000794d */ /* 0x000fea0003800000 */
        .weak           $__internal_4_$__cuda_sm20_div_s64
        .type           $__internal_4_$__cuda_sm20_div_s64,@function
        .size           $__internal_4_$__cuda_sm20_div_s64,(.L_x_14710 - $__internal_4_$__cuda_sm20_div_s64)
$__internal_4_$__cuda_sm20_div_s64:
        /* <DEDUP_REMOVED lines=13> */
[----:B------:R-:W-:Y:S01]  /*40f0*/  IMAD R19, R28, R23, R19 ;  /* 0x000000171c137224 */ /* 0x000fe200078e0213 */
[----:B------:R-:W-:-:S03]  /*4100*/  IADD3 R11, P0, PT, RZ, -R18, RZ ;  /* 0x80000012ff0b7210 */ /* 0x000fc60007f1e0ff */
[----:B------:R-:W-:Y:S02]  /*4110*/  IMAD R0, R29, R22, R19 ;  /* 0x000000161d007224 */ /* 0x000fe400078e0213 */
[----:B------:R-:W-:-:S04]  /*4120*/  IMAD.HI.U32 R18, R28, R11, RZ ;  /* 0x0000000b1c127227 */ /* 0x000fc800078e00ff */
[----:B------:R-:W-:Y:S02]  /*4130*/  IMAD.X R0, RZ, RZ, ~R0, P0 ;  /* 0x000000ffff007224 */ /* 0x000fe400000e0e00 */
[----:B------:R-:W-:Y:S02]  /*4140*/  IMAD.MOV.U32 R19, RZ, RZ, R28 ;  /* 0x000000ffff137224 */ /* 0x000fe400078e001c */
[----:B------:R-:W-:-:S04]  /*4150*/  IMAD.WIDE.U32 R18, P0, R28, R0, R18 ;  /* 0x000000001c127225 */ /* 0x000fc80007800012 */
[----:B------:R-:W-:-:S04]  /*4160*/  IMAD.HI.U32 R11, P1, R29, R11, R18 ;  /* 0x0000000b1d0b7227 */ /* 0x000fc80007820012 */
[----:B------:R-:W-:-:S04]  /*4170*/  IMAD.HI.U32 R18, R29, R0, RZ ;  /* 0x000000001d127227 */ /* 0x000fc800078e00ff */
[----:B------:R-:W-:Y:S02]  /*4180*/  IMAD R0, R29, R0, RZ ;  /* 0x000000001d007224 */ /* 0x000fe400078e02ff */
[----:B------:R-:W-:-:S03]  /*4190*/  IMAD.X R18, R18, 0x1, R29, P0 ;  /* 0x0000000112127824 */ /* 0x000fc600000e061d */
[----:B------:R-:W-:-:S04]  /*41a0*/  IADD3 R29, P0, PT, R0, R11, RZ ;  /* 0x0000000b001d7210 */ /* 0x000fc80007f1e0ff */
[----:B------:R-:W-:Y:S01]  /*41b0*/  IADD3.X R18, PT, PT, RZ, RZ, R18, P0, P1 ;  /* 0x000000ffff127210 */ /* 0x000fe200007e2412 */
[----:B------:R-:W-:Y:S01]  /*41c0*/  IMAD.WIDE.U32 R34, R29, R22, RZ ;  /* 0x000000161d227225 */ /* 0x000fe200078e00ff */
[----:B------:R-:W-:-:S03]  /*41d0*/  ISETP.GE.AND P1, PT, R15, RZ, PT ;  /* 0x000000ff0f00720c */ /* 0x000fc60003f26270 */
[----:B------:R-:W-:Y:S01]  /*41e0*/  IMAD R11, R29, R23, R35 ;  /* 0x000000171d0b7224 */ /* 0x000fe200078e0223 */
[----:B------:R-:W-:-:S03]  /*41f0*/  IADD3 R19, P0, PT, RZ, -R34, RZ ;  /* 0x80000022ff137210 */ /* 0x000fc60007f1e0ff */
[----:B------:R-:W-:Y:S02]  /*4200*/  IMAD R11, R18, R22, R11 ;  /* 0x00000016120b7224 */ /* 0x000fe400078e020b */
[----:B------:R-:W-:-:S03]  /*4210*/  IMAD.HI.U32 R28, R29, R19, RZ ;  /* 0x000000131d1c7227 */ /* 0x000fc600078e00ff */
[----:B------:R-:W-:-:S05]  /*4220*/  IADD3.X R11, PT, PT, RZ, ~R11, RZ, P0, !PT ;  /* 0x8000000bff0b7210 */ /* 0x000fca00007fe4ff */
[----:B------:R-:W-:-:S04]  /*4230*/  IMAD.WIDE.U32 R28, P0, R29, R11, R28 ;  /* 0x0000000b1d1c7225 */ /* 0x000fc8000780001c */
[----:B------:R-:W-:-:S04]  /*4240*/  IMAD.HI.U32 R12, P3, R18, R19, R28 ;  /* 0x00000013120c7227 */ /* 0x000fc8000786001c */
[----:B------:R-:W-:-:S04]  /*4250*/  IMAD.HI.U32 R19, R18, R11, RZ ;  /* 0x0000000b12137227 */ /* 0x000fc800078e00ff */
[----:B------:R-:W-:Y:S01]  /*4260*/  IMAD.X R0, R19, 0x1, R18, P0 ;  /* 0x0000000113007824 */ /* 0x000fe200000e0612 */
[-C--:B------:R-:W-:Y:S01]  /*4270*/  IADD3 R25, P0, PT, RZ, -R24.reuse, RZ ;  /* 0x80000018ff197210 */ /* 0x080fe20007f1e0ff */
[----:B------:R-:W-:Y:S02]  /*4280*/  IMAD R11, R18, R11, RZ ;  /* 0x0000000b120b7224 */ /* 0x000fe400078e02ff */
[----:B------:R-:W-:Y:S01]  /*4290*/  IMAD.MOV.U32 R19, RZ, RZ, RZ ;  /* 0x000000ffff137224 */ /* 0x000fe200078e00ff */
[----:B------:R-:W-:Y:S01]  /*42a0*/  SEL R25, R25, R24, !P1 ;  /* 0x0000001819197207 */ /* 0x000fe20004800000 */
[----:B------:R-:W-:Y:S01]  /*42b0*/  IMAD.X R18, RZ, RZ, ~R15, P0 ;  /* 0x000000ffff127224 */ /* 0x000fe200000e0e0f */
[----:B------:R-:W-:-:S04]  /*42c0*/  IADD3 R12, P2, PT, R11, R12, RZ ;  /* 0x0000000c0b0c7210 */ /* 0x000fc80007f5e0ff */
[----:B------:R-:W-:Y:S01]  /*42d0*/  SEL R11, R18, R15, !P1 ;  /* 0x0000000f120b7207 */ /* 0x000fe20004800000 */
[----:B------:R-:W-:Y:S01]  /*42e0*/  IMAD.HI.U32 R18, R12, R25, RZ ;  /* 0x000000190c127227 */ /* 0x000fe200078e00ff */
[----:B------:R-:W-:-:S03]  /*42f0*/  IADD3.X R0, PT, PT, RZ, RZ, R0, P2, P3 ;  /* 0x000000ffff007210 */ /* 0x000fc600017e6400 */
[----:B------:R-:W-:-:S04]  /*4300*/  IMAD.WIDE.U32 R18, R12, R11, R18 ;  /* 0x0000000b0c127225 */ /* 0x000fc800078e0012 */
[----:B------:R-:W-:-:S04]  /*4310*/  IMAD.HI.U32 R12, P2, R0, R25, R18 ;  /* 0x00000019000c7227 */ /* 0x000fc80007840012 */
[CC--:B------:R-:W-:Y:S02]  /*4320*/  IMAD R19, R0.reuse, R11.reuse, RZ ;  /* 0x0000000b00137224 */ /* 0x0c0fe400078e02ff */
[----:B------:R-:W-:-:S03]  /*4330*/  IMAD.HI.U32 R0, R0, R11, RZ ;  /* 0x0000000b00007227 */ /* 0x000fc600078e00ff */
[----:B------:R-:W-:Y:S01]  /*4340*/  IADD3 R19, P1, PT, R19, R12, RZ ;  /* 0x0000000c13137210 */ /* 0x000fe20007f3e0ff */
[----:B------:R-:W-:-:S04]  /*4350*/  IMAD.X R0, RZ, RZ, R0, P2 ;  /* 0x000000ffff007224 */ /* 0x000fc800010e0600 */
[----:B------:R-:W-:-:S04]  /*4360*/  IMAD.WIDE.U32 R28, R19, R22, RZ ;  /* 0x00000016131c7225 */ /* 0x000fc800078e00ff */
[----:B------:R-:W-:Y:S01]  /*4370*/  IMAD R18, R19, R23, R29 ;  /* 0x0000001713127224 */ /* 0x000fe200078e021d */
[----:B------:R-:W-:Y:S02]  /*4380*/  IADD3 R12, P0, PT, -R28, R25, RZ ;  /* 0x000000191c0c7210 */ /* 0x000fe40007f1e1ff */
[----:B------:R-:W-:Y:S02]  /*4390*/  IADD3.X R25, PT, PT, RZ, R0, RZ, P1, !PT ;  /* 0x00000000ff197210 */ /* 0x000fe40000ffe4ff */
[CC--:B------:R-:W-:Y:S02]  /*43a0*/  ISETP.GE.U32.AND P2, PT, R12.reuse, R22.reuse, PT ;  /* 0x000000160c00720c */ /* 0x0c0fe40003f46070 */
[-C--:B------:R-:W-:Y:S01]  /*43b0*/  IADD3 R29, P1, PT, R12, -R22.reuse, RZ ;  /* 0x800000160c1d7210 */ /* 0x080fe20007f3e0ff */
[----:B------:R-:W-:-:S04]  /*43c0*/  IMAD R18, R25, R22, R18 ;  /* 0x0000001619127224 */ /* 0x000fc800078e0212 */
[----:B------:R-:W-:-:S04]  /*43d0*/  IMAD.X R11, R11, 0x1, ~R18, P0 ;  /* 0x000000010b0b7824 */ /* 0x000fc800000e0e12 */
[C---:B------:R-:W-:Y:S01]  /*43e0*/  IMAD.X R0, R11.reuse, 0x1, ~R23, P1 ;  /* 0x000000010b007824 */ /* 0x040fe200008e0e17 */
[----:B------:R-:W-:-:S04]  /*43f0*/  ISETP.GE.U32.AND.EX P2, PT, R11, R23, PT, P2 ;  /* 0x000000170b00720c */ /* 0x000fc80003f46120 */
[----:B------:R-:W-:Y:S02]  /*4400*/  SEL R29, R29, R12, P2 ;  /* 0x0000000c1d1d7207 */ /* 0x000fe40001000000 */
[----:B------:R-:W-:Y:S02]  /*4410*/  IADD3 R12, P1, PT, R19, 0x1, RZ ;  /* 0x00000001130c7810 */ /* 0x000fe40007f3e0ff */
[----:B------:R-:W-:Y:S02]  /*4420*/  SEL R11, R0, R11, P2 ;  /* 0x0000000b000b7207 */ /* 0x000fe40001000000 */
[----:B------:R-:W-:Y:S01]  /*4430*/  ISETP.GE.U32.AND P0, PT, R29, R22, PT ;  /* 0x000000161d00720c */ /* 0x000fe20003f06070 */
[----:B------:R-:W-:Y:S01]  /*4440*/  IMAD.X R0, RZ, RZ, R25, P1 ;  /* 0x000000ffff007224 */ /* 0x000fe200008e0619 */
[----:B------:R-:W-:Y:S02]  /*4450*/  SEL R12, R12, R19, P2 ;  /* 0x000000130c0c7207 */ /* 0x000fe40001000000 */
[----:B------:R-:W-:-:S02]  /*4460*/  ISETP.GE.U32.AND.EX P1, PT, R11, R23, PT, P0 ;  /* 0x000000170b00720c */ /* 0x000fc40003f26100 */
[----:B------:R-:W-:Y:S02]  /*4470*/  SEL R0, R0, R25, P2 ;  /* 0x0000001900007207 */ /* 0x000fe40001000000 */
[----:B------:R-:W-:-:S04]  /*4480*/  IADD3 R19, P0, PT, R12, 0x1, RZ ;  /* 0x000000010c137810 */ /* 0x000fc80007f1e0ff */
[----:B------:R-:W-:Y:S02]  /*4490*/  IADD3.X R11, PT, PT, RZ, R0, RZ, P0, !PT ;  /* 0x00000000ff0b7210 */ /* 0x000fe400007fe4ff */
[----:B------:R-:W-:Y:S02]  /*44a0*/  SEL R19, R19, R12, P1 ;  /* 0x0000000c13137207 */ /* 0x000fe40000800000 */
[----:B------:R-:W-:Y:S02]  /*44b0*/  SEL R11, R11, R0, P1 ;  /* 0x000000000b0b7207 */ /* 0x000fe40000800000 */
[----:B------:R-:W-:Y:S01]  /*44c0*/  LOP3.LUT R12, R13, R15, RZ, 0x3c, !PT ;  /* 0x0000000f0d0c7212 */ /* 0x000fe200078e3cff */
[----:B------:R-:W-:Y:S01]  /*44d0*/  IMAD.MOV.U32 R15, RZ, RZ, 0x0 ;  /* 0x00000000ff0f7424 */ /* 0x000fe200078e00ff */
[----:B------:R-:W-:Y:S02]  /*44e0*/  IADD3 R0, P1, PT, RZ, -R19, RZ ;  /* 0x80000013ff007210 */ /* 0x000fe40007f3e0ff */
[----:B------:R-:W-:-:S02]  /*44f0*/  ISETP.GE.AND P2, PT, R12, RZ, PT ;  /* 0x000000ff0c00720c */ /* 0x000fc40003f46270 */
[----:B------:R-:W-:Y:S01]  /*4500*/  ISETP.NE.U32.AND P0, PT, R16, RZ, PT ;  /* 0x000000ff1000720c */ /* 0x000fe20003f05070 */
[----:B------:R-:W-:Y:S01]  /*4510*/  IMAD.X R12, RZ, RZ, ~R11, P1 ;  /* 0x000000ffff0c7224 */ /* 0x000fe200008e0e0b */
[----:B------:R-:W-:Y:S02]  /*4520*/  SEL R0, R0, R19, !P2 ;  /* 0x0000001300007207 */ /* 0x000fe40005000000 */
[----:B------:R-:W-:Y:S02]  /*4530*/  ISETP.NE.AND.EX P0, PT, R13, RZ, PT, P0 ;  /* 0x000000ff0d00720c */ /* 0x000fe40003f05300 */
[----:B------:R-:W-:Y:S02]  /*4540*/  SEL R12, R12, R11, !P2 ;  /* 0x0000000b0c0c7207 */ /* 0x000fe40005000000 */
[----:B------:R-:W-:Y:S02]  /*4550*/  SEL R0, R0, 0xffffffff, P0 ;  /* 0xffffffff00007807 */ /* 0x000fe40000000000 */
[----:B------:R-:W-:Y:S01]  /*4560*/  SEL R11, R12, 0xffffffff, P0 ;  /* 0xffffffff0c0b7807 */ /* 0x000fe20000000000 */
[----:B------:R-:W-:Y:S06]  /*4570*/  RET.REL.NODEC R14 `(_ZN5flash32flash_fwd_splitkv_combine_kernelI23Flash_fwd_kernel_traitsILi64ELi64ELi256ELi4ELb0ELb0EN7cutlass6half_tE19Flash_kernel_traitsILi64ELi64ELi256ELi4ES3_EELi8ELi3ELb0EEEvNS_16Flash_fwd_paramsE) ;  /* 0xffffffb80ea07950 */ /* 0x000fec0003c3ffff */
.L_x_192:
        /* <DEDUP_REMOVED lines=16> */
.L_x_14710:


//--------------------- .text._ZN5flash32flash_fwd_splitkv_combine_kernelI23Flash_fwd_kernel_traitsILi64ELi64ELi256ELi4ELb0ELb0EN7cutlass6half_tE19Flash_kernel_traitsILi64ELi64ELi256ELi4ES3_EELi8ELi2ELb0EEEvNS_16Flash_fwd_paramsE --------------------------
	.section	.text._ZN5flash32flash_fwd_splitkv_combine_kernelI23Flash_fwd_kernel_traitsILi64ELi64ELi256ELi4ELb0ELb0EN7cutlass6half_tE19Flash_kernel_traitsILi64ELi64ELi256ELi4ES3_EELi8ELi2ELb0EEEvNS_16Flash_fwd_paramsE,"ax",@progbits
	.align	128
        .global         _ZN5flash32flash_fwd_splitkv_combine_kernelI23Flash_fwd_kernel_traitsILi64ELi64ELi256ELi4ELb0ELb0EN7cutlass6half_tE19Flash_kernel_traitsILi64ELi64ELi256ELi4ES3_EELi8ELi2ELb0EEEvNS_16Flash_fwd_paramsE
        .type           _ZN5flash32flash_fwd_splitkv_combine_kernelI23Flash_fwd_kernel_traitsILi64ELi64ELi256ELi4ELb0ELb0EN7cutlass6half_tE19Flash_kernel_traitsILi64ELi64ELi256ELi4ES3_EELi8ELi2ELb0EEEvNS_16Flash_fwd_paramsE,@function
        .size           _ZN5flash32flash_fwd_splitkv_combine_kernelI23Flash_fwd_kernel_traitsILi64ELi64ELi256ELi4ELb0ELb0EN7cutlass6half_tE19Flash_kernel_traitsILi64ELi64ELi256ELi4ES3_EELi8ELi2ELb0EEEvNS_16Flash_fwd_paramsE,(.L_x_14711 - _ZN5flash32flash_fwd_splitkv_combine_kernelI23Flash_fwd_kernel_traitsILi64ELi64ELi256ELi4ELb0ELb0EN7cutlass6half_tE19Flash_kernel_traitsILi64ELi64ELi256ELi4ES3_EELi8ELi2ELb0EEEvNS_16Flash_fwd_paramsE)
        .other          _ZN5flash32flash_fwd_splitkv_combine_kernelI23Flash_fwd_kernel_traitsILi64ELi64ELi256ELi4ELb0ELb0EN7cutlass6half_tE19Flash_kernel_traitsILi64ELi64ELi256ELi4ES3_EELi8ELi2ELb0EEEvNS_16Flash_fwd_paramsE,@"STO_CUDA_ENTRY STV_DEFAULT"
_ZN5flash32flash_fwd_splitkv_combine_kernelI23Flash_fwd_kernel_traitsILi64ELi64ELi256ELi4ELb0ELb0EN7cutlass6half_tE19Flash_kernel_traitsILi64ELi64ELi256ELi4ES3_EELi8ELi2ELb0EEEvNS_16Flash_fwd_paramsE:
.text._ZN5flash32flash_fwd_splitkv_combine_kernelI23Flash_fwd_kernel_traitsILi64ELi64ELi256ELi4ELb0ELb0EN7cutlass6half_tE19Flash_kernel_traitsILi64ELi64ELi256ELi4ES3_EELi8ELi2ELb0EEEvNS_16Flash_fwd_paramsE:
        /* <DEDUP_REMOVED lines=38> */
.L_x_193:
[----:B------:R-:W-:Y:S01]  /*0260*/  IMAD.U32 R22, RZ, RZ, UR15 ;  /* 0x0000000fff167e24 */ /* 0x000fe2000f8e00ff */
[----:B------:R-:W-:Y:S01]  /*0270*/  MOV R18, UR13 ;  /* 0x0000000d00127c02 */ /* 0x000fe20008000f00 */
[----:B------:R-:W-:Y:S01]  /*0280*/  IMAD.U32 R17, RZ, RZ, UR17 ;  /* 0x00000011ff117e24 */ /* 0x000fe2000f8e00ff */
[----:B------:R-:W-:Y:S02]  /*0290*/  MOV R16, UR10 ;  /* 0x0000000a00107c02 */ /* 0x000fe40008000f00 */
[----:B------:R-:W-:Y:S02]  /*02a0*/  MOV R14, 0x2c0 ;  /* 0x000002c0000e7802 */ /* 0x000fe40000000f00 */
[----:B------:R-:W-:Y:S05]  /*02b0*/  CALL.REL.NOINC `($__internal_5_$__cuda_sm20_div_s64) ;  /* 0x0000003c003c7944 */ /* 0x000fea0003c00000 */
.L_x_194:
        /* <DEDUP_REMOVED lines=30> */
.L_x_196:
[----:B------:R-:W-:Y:S01]  /*04a0*/  IMAD.MOV.U32 R22, RZ, RZ, R10 ;  /* 0x000000ffff167224 */ /* 0x000fe200078e000a */
[----:B------:R-:W-:Y:S02]  /*04b0*/  MOV R17, R11 ;  /* 0x0000000b00117202 */ /* 0x000fe40000000f00 */
[----:B------:R-:W-:Y:S02]  /*04c0*/  MOV R14, 0x4e0 ;  /* 0x000004e0000e7802 */ /* 0x000fe40000000f00 */
[----:B------:R-:W-:Y:S05]  /*04d0*/  CALL.REL.NOINC `($__internal_5_$__cuda_sm20_div_s64) ;  /* 0x0000003800b47944 */ /* 0x000fea0003c00000 */
[----:B------:R-:W-:Y:S02]  /*04e0*/  MOV R4, R10 ;  /* 0x0000000a00047202 */ /* 0x000fe40000000f00 */
[----:B------:R-:W-:Y:S02]  /*04f0*/  MOV R5, R11 ;  /* 0x0000000b00057202 */ /* 0x000fe40000000f00 */
.L_x_197:
[----:B------:R-:W-:Y:S05]  /*0500*/  BSYNC.RECONVERGENT B0 ;  /* 0x0000000000007941 */ /* 0x000fea0003800200 */
.L_x_195:
        /* <DEDUP_REMOVED lines=58> */
.L_x_199:
[----:B------:R-:W-:Y:S01]  /*08b0*/  IMAD.MOV.U32 R22, RZ, RZ, R18 ;  /* 0x000000ffff167224 */ /* 0x000fe200078e0012 */
[----:B------:R-:W-:Y:S01]  /*08c0*/  MOV R18, R8 ;  /* 0x0000000800127202 */ /* 0x000fe20000000f00 */
[----:B------:R-:W-:Y:S01]  /*08d0*/  IMAD.MOV.U32 R17, RZ, RZ, R16 ;  /* 0x000000ffff117224 */ /* 0x000fe200078e0010 */
[----:B------:R-:W-:Y:S02]  /*08e0*/  MOV R16, R0 ;  /* 0x0000000000107202 */ /* 0x000fe40000000f00 */
[----:B------:R-:W-:Y:S02]  /*08f0*/  MOV R14, 0x910 ;  /* 0x00000910000e7802 */ /* 0x000fe40000000f00 */
[----:B------:R-:W-:Y:S05]  /*0900*/  CALL.REL.NOINC `($__internal_5_$__cuda_sm20_div_s64) ;  /* 0x0000003400a87944 */ /* 0x000fea0003c00000 */
.L_x_200:
[----:B------:R-:W-:Y:S05]  /*0910*/  BSYNC.RECONVERGENT B0 ;  /* 0x0000000000007941 */ /* 0x000fea0003800200 */
.L_x_198:
        /* <DEDUP_REMOVED lines=124> */
.L_x_202:
[----:B------:R-:W-:Y:S01]  /*10e0*/  IMAD.MOV.U32 R22, RZ, RZ, R10 ;  /* 0x000000ffff167224 */ /* 0x000fe200078e000a */
[----:B------:R-:W-:Y:S01]  /*10f0*/  MOV R18, R7 ;  /* 0x0000000700127202 */ /* 0x000fe20000000f00 */
[----:B------:R-:W-:Y:S01]  /*1100*/  IMAD.MOV.U32 R17, RZ, RZ, R11 ;  /* 0x000000ffff117224 */ /* 0x000fe200078e000b */
[----:B------:R-:W-:Y:S02]  /*1110*/  MOV R16, R25 ;  /* 0x0000001900107202 */ /* 0x000fe40000000f00 */
[----:B------:R-:W-:Y:S02]  /*1120*/  MOV R14, 0x1140 ;  /* 0x00001140000e7802 */ /* 0x000fe40000000f00 */
[----:B------:R-:W-:Y:S05]  /*1130*/  CALL.REL.NOINC `($__internal_5_$__cuda_sm20_div_s64) ;  /* 0x0000002c009c7944 */ /* 0x000fea0003c00000 */
[----:B------:R-:W-:Y:S02]  /*1140*/  MOV R32, R10 ;  /* 0x0000000a00207202 */ /* 0x000fe40000000f00 */
[----:B------:R-:W-:Y:S02]  /*1150*/  MOV R33, R11 ;  /* 0x0000000b00217202 */ /* 0x000fe40000000f00 */
.L_x_203:
[----:B------:R-:W-:Y:S05]  /*1160*/  BSYNC.RECONVERGENT B0 ;  /* 0x0000000000007941 */ /* 0x000fea0003800200 */
.L_x_201:
        /* <DEDUP_REMOVED lines=57> */
.L_x_205:
[----:B------:R-:W-:Y:S01]  /*1500*/  IMAD.MOV.U32 R22, RZ, RZ, R4 ;  /* 0x000000ffff167224 */ /* 0x000fe200078e0004 */
[----:B------:R-:W-:Y:S01]  /*1510*/  MOV R17, R5 ;  /* 0x0000000500117202 */ /* 0x000fe20000000f00 */
[----:B------:R-:W-:Y:S01]  /*1520*/  IMAD.MOV.U32 R18, RZ, RZ, R6 ;  /* 0x000000ffff127224 */ /* 0x000fe200078e0006 */
[----:B------:R-:W-:Y:S02]  /*1530*/  MOV R14, 0x1550 ;  /* 0x00001550000e7802 */ /* 0x000fe40000000f00 */
[----:B------:R-:W-:Y:S05]  /*1540*/  CALL.REL.NOINC `($__internal_5_$__cuda_sm20_div_s64) ;  /* 0x0000002800987944 */ /* 0x000fea0003c00000 */
[----:B------:R-:W-:Y:S02]  /*1550*/  MOV R26, R10 ;  /* 0x0000000a001a7202 */ /* 0x000fe40000000f00 */
[----:B------:R-:W-:Y:S02]  /*1560*/  MOV R27, R11 ;  /* 0x0000000b001b7202 */ /* 0x000fe40000000f00 */
.L_x_206:
[----:B------:R-:W-:Y:S05]  /*1570*/  BSYNC.RECONVERGENT B0 ;  /* 0x0000000000007941 */ /* 0x000fea0003800200 */
.L_x_204:
[----:B------:R-:W0:Y:S01]  /*1580*/  LDCU UR5, c[0x0][0x434] ;  /* 0x00008680ff0577ac */ /* 0x000e220008000800 */
[----:B------:R-:W1:Y:S01]  /*1590*/  S2R R19, SR_TID.X ;  /* 0x0000000000137919 */ /* 0x000e620000002100 */
[----:B------:R-:W-:Y:S01]  /*15a0*/  IMAD.MOV.U32 R10, RZ, RZ, RZ ;  /* 0x000000ffff0a7224 */ /* 0x000fe200078e00ff */
[----:B------:R-:W-:Y:S01]  /*15b0*/  BSSY.RECONVERGENT B0, `(.L_x_207) ;  /* 0x0000044000007945 */ /* 0x000fe20003800200 */
[----:B------:R-:W2:Y:S01]  /*15c0*/  LDCU UR18, c[0x0][0x534] ;  /* 0x0000a680ff1277ac */ /* 0x000ea20008000800 */
[----:B------:R-:W-:Y:S02]  /*15d0*/  IMAD.MOV.U32 R18, RZ, RZ, -0x800000 ;  /* 0xff800000ff127424 */ /* 0x000fe400078e00ff */
[----:B------:R-:W-:Y:S01]  /*15e0*/  IMAD.MOV.U32 R24, RZ, RZ, -0x800000 ;  /* 0xff800000ff187424 */ /* 0x000fe200078e00ff */
[----:B------:R-:W3:Y:S01]  /*15f0*/  LDCU UR11, c[0x0][0x430] ;  /* 0x00008600ff0b77ac */ /* 0x000ee20008000800 */
[----:B------:R-:W-:-:S04]  /*1600*/  USHF.R.S32.HI UR8, URZ, 0x1f, UR16 ;  /* 0x0000001fff087899 */ /* 0x000fc80008011410 */
[----:B------:R-:W-:Y:S01]  /*1610*/  ULOP3.LUT UR8, UR8, 0x1, URZ, 0xfc, !UPT ;  /* 0x0000000108087892 */ /* 0x000fe2000f8efcff */
[----:B0-----:R-:W-:-:S05]  /*1620*/  IMAD.U32 R4, RZ, RZ, UR5 ;  /* 0x00000005ff047e24 */ /* 0x001fca000f8e00ff */
[----:B------:R-:W-:Y:S01]  /*1630*/  IABS R4, R4 ;  /* 0x0000000400047213 */ /* 0x000fe20000000000 */
[----:B---3--:R-:W-:-:S03]  /*1640*/  UIMAD UR11, UR5, UR11, URZ ;  /* 0x0000000b050b72a4 */ /* 0x008fc6000f8e02ff */
[----:B------:R-:W0:Y:S01]  /*1650*/  I2F.RP R9, R4 ;  /* 0x0000000400097306 */ /* 0x000e220000209400 */
[C---:B-1----:R-:W-:Y:S02]  /*1660*/  ISETP.GT.U32.AND P1, PT, R19.reuse, 0x1f, PT ;  /* 0x0000001f1300780c */ /* 0x042fe40003f24070 */
[----:B------:R-:W-:-:S05]  /*1670*/  LOP3.LUT R23, R19, 0x3, RZ, 0xc0, !PT ;  /* 0x0000000313177812 */ /* 0x000fca00078ec0ff */
[----:B0-----:R-:W0:Y:S02]  /*1680*/  MUFU.RCP R11, R9 ;  /* 0x00000009000b7308 */ /* 0x001e240000001000 */
[----:B0-----:R-:W-:-:S06]  /*1690*/  VIADD R11, R11, 0xffffffe ;  /* 0x0ffffffe0b0b7836 */ /* 0x001fcc0000000000 */
[----:B------:R-:W0:Y:S02]  /*16a0*/  F2I.FTZ.U32.TRUNC.NTZ R11, R11 ;  /* 0x0000000b000b7305 */ /* 0x000e24000021f000 */
[----:B0-----:R-:W-:-:S04]  /*16b0*/  IMAD.MOV R3, RZ, RZ, -R11 ;  /* 0x000000ffff037224 */ /* 0x001fc800078e0a0b */
[----:B------:R-:W-:Y:S01]  /*16c0*/  IMAD R5, R3, R4, RZ ;  /* 0x0000000403057224 */ /* 0x000fe200078e02ff */
[----:B------:R-:W-:Y:S02]  /*16d0*/  IABS R3, R2 ;  /* 0x0000000200037213 */ /* 0x000fe40000000000 */
[----:B------:R-:W-:Y:S01]  /*16e0*/  LOP3.LUT R2, R2, UR5, RZ, 0x3c, !PT ;  /* 0x0000000502027c12 */ /* 0x000fe2000f8e3cff */
[----:B------:R-:W-:Y:S02]  /*16f0*/  IMAD.HI.U32 R10, R11, R5, R10 ;  /* 0x000000050b0a7227 */ /* 0x000fe400078e000a */
[----:B------:R-:W0:Y:S01]  /*1700*/  @!P1 S2R R5, SR_CgaCtaId ;  /* 0x0000000000059919 */ /* 0x000e220000008800 */
[----:B------:R-:W-:Y:S02]  /*1710*/  ISETP.GE.AND P2, PT, R2, RZ, PT ;  /* 0x000000ff0200720c */ /* 0x000fe40003f46270 */
[----:B------:R-:W-:Y:S01]  /*1720*/  @!P1 MOV R2, 0x400 ;  /* 0x0000040000029802 */ /* 0x000fe20000000f00 */
[----:B------:R-:W-:Y:S01]  /*1730*/  IMAD.HI.U32 R13, R10, R3, RZ ;  /* 0x000000030a0d7227 */ /* 0x000fe200078e00ff */
[----:B------:R-:W-:-:S03]  /*1740*/  SHF.R.U32.HI R10, RZ, 0x3, R19 ;  /* 0x00000003ff0a7819 */ /* 0x000fc60000011613 */
[----:B------:R-:W-:-:S04]  /*1750*/  IMAD.MOV R9, RZ, RZ, -R13 ;  /* 0x000000ffff097224 */ /* 0x000fc800078e0a0d */
[C---:B------:R-:W-:Y:S02]  /*1760*/  IMAD R9, R4.reuse, R9, R3 ;  /* 0x0000000904097224 */ /* 0x040fe400078e0203 */
[----:B------:R-:W1:Y:S03]  /*1770*/  @!P1 S2R R3, SR_CgaCtaId ;  /* 0x0000000000039919 */ /* 0x000e660000008800 */
[----:B------:R-:W-:-:S13]  /*1780*/  ISETP.GT.U32.AND P0, PT, R4, R9, PT ;  /* 0x000000090400720c */ /* 0x000fda0003f04070 */
[-C--:B------:R-:W-:Y:S01]  /*1790*/  @!P0 IADD3 R9, PT, PT, R9, -R4.reuse, RZ ;  /* 0x8000000409098210 */ /* 0x080fe20007ffe0ff */
[----:B------:R-:W-:Y:S01]  /*17a0*/  @!P0 VIADD R13, R13, 0x1 ;  /* 0x000000010d0d8836 */ /* 0x000fe20000000000 */
[----:B------:R-:W-:Y:S02]  /*17b0*/  ISETP.NE.AND P0, PT, RZ, UR5, PT ;  /* 0x00000005ff007c0c */ /* 0x000fe4000bf05270 */
[----:B------:R-:W-:Y:S02]  /*17c0*/  ISETP.GE.U32.AND P3, PT, R9, R4, PT ;  /* 0x000000040900720c */ /* 0x000fe40003f66070 */
[----:B0-----:R-:W-:Y:S02]  /*17d0*/  @!P1 LEA R5, R5, R2, 0x18 ;  /* 0x0000000205059211 */ /* 0x001fe400078ec0ff */
[----:B------:R-:W-:-:S03]  /*17e0*/  @!P1 SHF.L.U32 R9, R19, 0x2, RZ ;  /* 0x0000000213099819 */ /* 0x000fc600000006ff */
[----:B------:R-:W-:Y:S01]  /*17f0*/  @!P1 IMAD R12, R10, 0x24, R5 ;  /* 0x000000240a0c9824 */ /* 0x000fe200078e0205 */
[----:B------:R-:W-:Y:S02]  /*1800*/  @!P1 LOP3.LUT R9, R9, 0x1c, RZ, 0xc0, !PT ;  /* 0x0000001c09099812 */ /* 0x000fe400078ec0ff */
[----:B-1----:R-:W-:-:S03]  /*1810*/  @!P1 LEA R2, R3, R2, 0x18 ;  /* 0x0000000203029211 */ /* 0x002fc600078ec0ff */
[----:B------:R-:W-:Y:S02]  /*1820*/  @P3 VIADD R13, R13, 0x1 ;  /* 0x000000010d0d3836 */ /* 0x000fe40000000000 */
[----:B------:R-:W-:Y:S02]  /*1830*/  @!P1 IMAD.IADD R9, R12, 0x1, R9 ;  /* 0x000000010c099824 */ /* 0x000fe400078e0209 */
[----:B------:R-:W-:Y:S01]  /*1840*/  @!P2 IMAD.MOV R13, RZ, RZ, -R13 ;  /* 0x000000ffff0da224 */ /* 0x000fe200078e0a0d */
[----:B------:R-:W-:Y:S01]  /*1850*/  @!P0 LOP3.LUT R13, RZ, UR5, RZ, 0x33, !PT ;  /* 0x00000005ff0d8c12 */ /* 0x000fe2000f8e33ff */
[----:B------:R-:W-:Y:S01]  /*1860*/  @!P1 IMAD R3, R23, 0x24, R2 ;  /* 0x0000002417039824 */ /* 0x000fe200078e0202 */
[----:B--2---:R-:W-:Y:S02]  /*1870*/  ISETP.GE.AND P0, PT, R10, UR18, PT ;  /* 0x000000120a007c0c */ /* 0x004fe4000bf06270 */
[----:B------:R-:W-:Y:S01]  /*1880*/  SHF.R.U32.HI R2, RZ, 0x2, R19 ;  /* 0x00000002ff027819 */ /* 0x000fe20000011613 */
[----:B------:R-:W-:Y:S01]  /*1890*/  IMAD R4, R13, UR8, RZ ;  /* 0x000000080d047c24 */ /* 0x000fe2000f8e02ff */
[----:B------:R-:W0:Y:S02]  /*18a0*/  LDCU.64 UR8, c[0x0][0x358] ;  /* 0x00006b00ff0877ac */ /* 0x000e240008000a00 */
[----:B------:R-:W-:-:S02]  /*18b0*/  @!P1 LEA R16, R2, R3, 0x2 ;  /* 0x0000000302109211 */ /* 0x000fc400078e10ff */
        /* <DEDUP_REMOVED lines=19> */
.L_x_208:
[----:B0-----:R-:W-:Y:S05]  /*19f0*/  BSYNC.RECONVERGENT B0 ;  /* 0x0000000000007941 */ /* 0x001fea0003800200 */
.L_x_207:
[----:B-----5:R-:W-:Y:S01]  /*1a00*/  @!P1 STS [R9], R18 ;  /* 0x0000001209009388 */ /* 0x020fe20000000800 */
[----:B-1----:R-:W0:Y:S01]  /*1a10*/  LDC R15, c[0x0][0x3e0] ;  /* 0x0000f800ff0f7b82 */ /* 0x002e220000000800 */
[----:B------:R-:W-:Y:S01]  /*1a20*/  I2F.RP R5, R17 ;  /* 0x0000001100057306 */ /* 0x000fe20000209400 */
[----:B------:R-:W-:-:S06]  /*1a30*/  IMAD.MOV.U32 R28, RZ, RZ, RZ ;  /* 0x000000ffff1c7224 */ /* 0x000fcc00078e00ff */
[----:B------:R-:W-:Y:S01]  /*1a40*/  BAR.SYNC.DEFER_BLOCKING 0x0 ;  /* 0x0000000000007b1d */ /* 0x000fe20000010000 */
[----:B------:R-:W-:-:S05]  /*1a50*/  ISETP.NE.AND P5, PT, R4, RZ, PT ;  /* 0x000000ff0400720c */ /* 0x000fca0003fa5270 */
[----:B------:R-:W-:Y:S01]  /*1a60*/  BSSY.RECONVERGENT B1, `(.L_x_209) ;  /* 0x000016c000017945 */ /* 0x000fe20003800200 */
[----:B0-----:R-:W-:Y:S01]  /*1a70*/  IABS R11, R15 ;  /* 0x0000000f000b7213 */ /* 0x001fe20000000000 */
[----:B------:R-:W0:Y:S03]  /*1a80*/  @!P1 LDS R24, [R16] ;  /* 0x0000000010189984 */ /* 0x000e260000000800 */
[----:B------:R-:W1:Y:S08]  /*1a90*/  I2F.RP R14, R11 ;  /* 0x0000000b000e7306 */ /* 0x000e700000209400 */
[----:B-1----:R-:W1:Y:S02]  /*1aa0*/  MUFU.RCP R30, R14 ;  /* 0x0000000e001e7308 */ /* 0x002e640000001000 */
[----:B-1----:R-:W-:-:S06]  /*1ab0*/  VIADD R30, R30, 0xffffffe ;  /* 0x0ffffffe1e1e7836 */ /* 0x002fcc0000000000 */
[----:B------:R1:W2:Y:S01]  /*1ac0*/  F2I.FTZ.U32.TRUNC.NTZ R31, R30 ;  /* 0x0000001e001f7305 */ /* 0x0002a2000021f000 */
[----:B0-----:R-:W0:Y:S01]  /*1ad0*/  SHFL.BFLY PT, R3, R24, 0x2, 0x1f ;  /* 0x0c401f0018037f89 */ /* 0x001e2200000e0000 */
[----:B-1----:R-:W-:Y:S01]  /*1ae0*/  HFMA2 R30, -RZ, RZ, 0, 0 ;  /* 0x00000000ff1e7431 */ /* 0x002fe200000001ff */
[----:B0-----:R-:W-:-:S05]  /*1af0*/  FMNMX.FTZ R10, R3, R24, !PT ;  /* 0x00000018030a7209 */ /* 0x001fca0007810000 */
[----:B------:R-:W0:Y:S02]  /*1b00*/  SHFL.BFLY PT, R3, R10, 0x1, 0x1f ;  /* 0x0c201f000a037f89 */ /* 0x000e2400000e0000 */
[----:B0-----:R-:W-:Y:S01]  /*1b10*/  FMNMX.FTZ R9, R10, R3, !PT ;  /* 0x000000030a097209 */ /* 0x001fe20007810000 */
[----:B--2---:R-:W-:Y:S01]  /*1b20*/  IMAD.MOV R10, RZ, RZ, -R31 ;  /* 0x000000ffff0a7224 */ /* 0x004fe200078e0a1f */
[----:B------:R-:W0:Y:S02]  /*1b30*/  MUFU.RCP R3, R5 ;  /* 0x0000000500037308 */ /* 0x000e240000001000 */
[----:B------:R-:W-:Y:S01]  /*1b40*/  FSETP.NEU.FTZ.AND P0, PT, R9, -INF , PT ;  /* 0xff8000000900780b */ /* 0x000fe20003f1d000 */
[----:B------:R-:W-:-:S03]  /*1b50*/  IMAD R10, R10, R11, RZ ;  /* 0x0000000b0a0a7224 */ /* 0x000fc600078e02ff */
[----:B------:R-:W-:Y:S01]  /*1b60*/  FSEL R9, R9, RZ, P0 ;  /* 0x000000ff09097208 */ /* 0x000fe20000000000 */
[----:B------:R-:W-:-:S04]  /*1b70*/  IMAD.HI.U32 R10, R31, R10, R30 ;  /* 0x0000000a1f0a7227 */ /* 0x000fc800078e001e */
[----:B------:R-:W-:-:S04]  /*1b80*/  FADD.FTZ R21, -R9, R24 ;  /* 0x0000001809157221 */ /* 0x000fc80000010100 */
[----:B------:R-:W-:Y:S01]  /*1b90*/  FMUL.FTZ R21, R21, 1.4426950216293334961 ;  /* 0x3fb8aa3b15157820 */ /* 0x000fe20000410000 */
[----:B0-----:R-:W-:Y:S01]  /*1ba0*/  VIADD R3, R3, 0xffffffe ;  /* 0x0ffffffe03037836 */ /* 0x001fe20000000000 */
[----:B------:R-:W-:-:S04]  /*1bb0*/  IABS R5, R12 ;  /* 0x0000000c00057213 */ /* 0x000fc80000000000 */
[----:B------:R-:W0:Y:S01]  /*1bc0*/  MUFU.EX2 R21, R21 ;  /* 0x0000001500157308 */ /* 0x000e220000000800 */
[----:B------:R-:W-:-:S03]  /*1bd0*/  IMAD.HI.U32 R10, R10, R5, RZ ;  /* 0x000000050a0a7227 */ /* 0x000fc600078e00ff */
[----:B------:R-:W1:Y:S01]  /*1be0*/  F2I.FTZ.U32.TRUNC.NTZ R29, R3 ;  /* 0x00000003001d7305 */ /* 0x000e62000021f000 */
[----:B0-----:R-:W0:Y:S01]  /*1bf0*/  SHFL.BFLY PT, R16, R21, 0x2, 0x1f ;  /* 0x0c401f0015107f89 */ /* 0x001e2200000e0000 */
[----:B-1----:R-:W-:Y:S01]  /*1c00*/  IMAD.MOV R14, RZ, RZ, -R29 ;  /* 0x000000ffff0e7224 */ /* 0x002fe200078e0a1d */
[----:B------:R-:W-:-:S03]  /*1c10*/  IABS R3, R4 ;  /* 0x0000000400037213 */ /* 0x000fc60000000000 */
[----:B------:R-:W-:Y:S02]  /*1c20*/  IMAD R14, R14, R17, RZ ;  /* 0x000000110e0e7224 */ /* 0x000fe400078e02ff */
[----:B------:R-:W-:Y:S02]  /*1c30*/  IMAD.MOV R3, RZ, RZ, -R3 ;  /* 0x000000ffff037224 */ /* 0x000fe400078e0a03 */
[----:B------:R-:W-:-:S06]  /*1c40*/  IMAD.HI.U32 R14, R29, R14, R28 ;  /* 0x0000000e1d0e7227 */ /* 0x000fcc00078e001c */
[----:B------:R-:W-:-:S04]  /*1c50*/  IMAD.HI.U32 R18, R14, R5, RZ ;  /* 0x000000050e127227 */ /* 0x000fc800078e00ff */
[----:B------:R-:W-:Y:S02]  /*1c60*/  IMAD.MOV R14, RZ, RZ, -R10 ;  /* 0x000000ffff0e7224 */ /* 0x000fe400078e0a0a */
[----:B0-----:R-:W-:Y:S01]  /*1c70*/  FADD.FTZ R16, R21, R16 ;  /* 0x0000001015107221 */ /* 0x001fe20000010000 */
[--C-:B------:R-:W-:Y:S02]  /*1c80*/  IMAD R20, R18, R3, R5.reuse ;  /* 0x0000000312147224 */ /* 0x100fe400078e0205 */
[----:B------:R-:W-:Y:S01]  /*1c90*/  IMAD R14, R11, R14, R5 ;  /* 0x0000000e0b0e7224 */ /* 0x000fe200078e0205 */
[----:B------:R-:W-:Y:S01]  /*1ca0*/  LOP3.LUT R5, R12, R17, RZ, 0x3c, !PT ;  /* 0x000000110c057212 */ /* 0x000fe200078e3cff */
[----:B------:R-:W0:Y:S01]  /*1cb0*/  SHFL.BFLY PT, R3, R16, 0x1, 0x1f ;  /* 0x0c201f0010037f89 */ /* 0x000e2200000e0000 */
[----:B------:R-:W-:Y:S01]  /*1cc0*/  ISETP.GT.U32.AND P1, PT, R17, R20, PT ;  /* 0x000000141100720c */ /* 0x000fe20003f24070 */
[----:B------:R-:W-:Y:S01]  /*1cd0*/  IMAD.MOV.U32 R21, RZ, RZ, 0x7f800000 ;  /* 0x7f800000ff157424 */ /* 0x000fe200078e00ff */
[----:B------:R-:W-:-:S02]  /*1ce0*/  ISETP.GT.U32.AND P0, PT, R11, R14, PT ;  /* 0x0000000e0b00720c */ /* 0x000fc40003f04070 */
[----:B------:R-:W-:Y:S02]  /*1cf0*/  LOP3.LUT R12, R12, R15, RZ, 0x3c, !PT ;  /* 0x0000000f0c0c7212 */ /* 0x000fe400078e3cff */
[----:B------:R-:W-:-:S07]  /*1d00*/  ISETP.GE.AND P3, PT, R5, RZ, PT ;  /* 0x000000ff0500720c */ /* 0x000fce0003f66270 */
[-C--:B------:R-:W-:Y:S01]  /*1d10*/  @!P1 IADD3 R20, PT, PT, R20, -R17.reuse, RZ ;  /* 0x8000001114149210 */ /* 0x080fe20007ffe0ff */
[----:B------:R-:W-:Y:S01]  /*1d20*/  @!P1 VIADD R18, R18, 0x1 ;  /* 0x0000000112129836 */ /* 0x000fe20000000000 */
[----:B------:R-:W-:Y:S01]  /*1d30*/  @!P0 IADD3 R10, PT, PT, R10, 0x1, RZ ;  /* 0x000000010a0a8810 */ /* 0x000fe20007ffe0ff */
[----:B------:R-:W-:Y:S01]  /*1d40*/  @!P0 IMAD.IADD R14, R14, 0x1, -R11 ;  /* 0x000000010e0e8824 */ /* 0x000fe200078e0a0b */
[----:B------:R-:W-:Y:S02]  /*1d50*/  ISETP.GE.U32.AND P2, PT, R20, R17, PT ;  /* 0x000000111400720c */ /* 0x000fe40003f46070 */
[----:B------:R-:W-:Y:S02]  /*1d60*/  ISETP.NE.AND P0, PT, R15, RZ, PT ;  /* 0x000000ff0f00720c */ /* 0x000fe40003f05270 */
[----:B------:R-:W-:Y:S01]  /*1d70*/  ISETP.GE.U32.AND P4, PT, R14, R11, PT ;  /* 0x0000000b0e00720c */ /* 0x000fe20003f86070 */
[----:B0-----:R-:W-:-:S05]  /*1d80*/  FADD.FTZ R3, R16, R3 ;  /* 0x0000000310037221 */ /* 0x001fca0000010000 */
[----:B------:R-:W-:-:S03]  /*1d90*/  FSETP.NE.FTZ.AND P1, PT, R3, RZ, PT ;  /* 0x000000ff0300720b */ /* 0x000fc60003f35000 */
[----:B------:R-:W-:Y:S01]  /*1da0*/  @P2 VIADD R18, R18, 0x1 ;  /* 0x0000000112122836 */ /* 0x000fe20000000000 */
[----:B------:R-:W-:Y:S02]  /*1db0*/  ISETP.GE.AND P2, PT, R12, RZ, PT ;  /* 0x000000ff0c00720c */ /* 0x000fe40003f46270 */
[----:B------:R-:W-:Y:S01]  /*1dc0*/  SHF.R.S32.HI R12, RZ, 0x1f, R4 ;  /* 0x0000001fff0c7819 */ /* 0x000fe20000011404 */
[----:B------:R-:W-:Y:S02]  /*1dd0*/  @P4 VIADD R10, R10, 0x1 ;  /* 0x000000010a0a4836 */ /* 0x000fe40000000000 */
[----:B------:R-:W-:Y:S01]  /*1de0*/  @!P3 IMAD.MOV R18, RZ, RZ, -R18 ;  /* 0x000000ffff12b224 */ /* 0x000fe200078e0a12 */
[----:B------:R-:W-:Y:S01]  /*1df0*/  ISETP.NE.AND P3, PT, R13, RZ, PT ;  /* 0x000000ff0d00720c */ /* 0x000fe20003f65270 */
[----:B------:R-:W-:Y:S01]  /*1e00*/  IMAD.MOV.U32 R5, RZ, RZ, R10 ;  /* 0x000000ffff057224 */ /* 0x000fe200078e000a */
[----:B------:R-:W-:Y:S01]  /*1e10*/  @!P5 LOP3.LUT R18, RZ, R17, RZ, 0x33, !PT ;  /* 0x00000011ff12d212 */ /* 0x000fe200078e33ff */
[----:B------:R-:W-:Y:S01]  /*1e20*/  IMAD R4, R4, UR11, RZ ;  /* 0x0000000b04047c24 */ /* 0x000fe2000f8e02ff */
[----:B------:R0:W1:Y:S01]  /*1e30*/  @P1 MUFU.LG2 R10, R3 ;  /* 0x00000003000a1308 */ /* 0x0000620000000c00 */
[----:B------:R-:W-:-:S02]  /*1e40*/  SEL R11, RZ, 0x1, !P3 ;  /* 0x00000001ff0b7807 */ /* 0x000fc40005800000 */
[----:B------:R-:W-:Y:S02]  /*1e50*/  @!P2 IADD3 R5, PT, PT, -R5, RZ, RZ ;  /* 0x000000ff0505a210 */ /* 0x000fe40007ffe1ff */
[----:B------:R-:W-:Y:S02]  /*1e60*/  @!P0 LOP3.LUT R5, RZ, R15, RZ, 0x33, !PT ;  /* 0x0000000fff058212 */ /* 0x000fe400078e33ff */
[----:B------:R-:W-:Y:S02]  /*1e70*/  LOP3.LUT P0, RZ, R19, 0x3e3, RZ, 0xc0, !PT ;  /* 0x000003e313ff7812 */ /* 0x000fe4000780c0ff */
[----:B------:R-:W-:Y:S02]  /*1e80*/  ISETP.LT.U32.AND P2, PT, R26, R18, PT ;  /* 0x000000121a00720c */ /* 0x000fe40003f41070 */
[----:B------:R-:W-:Y:S02]  /*1e90*/  SHF.R.S32.HI R13, RZ, 0x1f, R18 ;  /* 0x0000001fff0d7819 */ /* 0x000fe40000011412 */
[----:B------:R-:W-:Y:S01]  /*1ea0*/  LOP3.LUT R11, R12, R11, RZ, 0xfc, !PT ;  /* 0x0000000b0c0b7212 */ /* 0x000fe200078efcff */
[----:B------:R-:W-:Y:S01]  /*1eb0*/  IMAD R12, R5, UR12, RZ ;  /* 0x0000000c050c7c24 */ /* 0x000fe2000f8e02ff */
[----:B------:R-:W-:-:S03]  /*1ec0*/  ISETP.LT.AND.EX P2, PT, R27, R13, PT, P2 ;  /* 0x0000000d1b00720c */ /* 0x000fc60003f41320 */
[----:B0-----:R-:W-:Y:S01]  /*1ed0*/  IMAD R3, R11, R12, RZ ;  /* 0x0000000c0b037224 */ /* 0x001fe200078e02ff */
[----:B------:R-:W-:Y:S01]  /*1ee0*/  SEL R5, R26, R18, P2 ;  /* 0x000000121a057207 */ /* 0x000fe20001000000 */
[----:B-1----:R-:W-:Y:S01]  /*1ef0*/  @P1 FFMA.FTZ R21, R10, 0.69314718246459960938, R9 ;  /* 0x3f3172180a151823 */ /* 0x002fe20000010009 */
        /* <DEDUP_REMOVED lines=34> */
[----:B0-----:R-:W-:Y:S01]  /*2120*/  IMAD.MOV R2, RZ, RZ, -R11 ;  /* 0x000000ffff027224 */ /* 0x001fe200078e0a0b */
[----:B------:R-:W-:-:S03]  /*2130*/  MOV R10, RZ ;  /* 0x000000ff000a7202 */ /* 0x000fc60000000f00 */
        /* <DEDUP_REMOVED lines=16> */
.L_x_212:
[----:B------:R-:W-:Y:S01]  /*2240*/  LEA.HI R2, R19, UR14, RZ, 0x1e ;  /* 0x0000000e13027c11 */ /* 0x000fe2000f8ff0ff */
[----:B------:R-:W-:Y:S01]  /*2250*/  IMAD.MOV.U32 R17, RZ, RZ, RZ ;  /* 0x000000ffff117224 */ /* 0x000fe200078e00ff */
[----:B------:R-:W-:Y:S02]  /*2260*/  MOV R18, R30 ;  /* 0x0000001e00127202 */ /* 0x000fe40000000f00 */
[----:B------:R-:W-:Y:S01]  /*2270*/  MOV R14, 0x22a0 ;  /* 0x000022a0000e7802 */ /* 0x000fe20000000f00 */
[----:B------:R-:W-:Y:S02]  /*2280*/  IMAD.MOV.U32 R22, RZ, RZ, R2 ;  /* 0x000000ffff167224 */ /* 0x000fe400078e0002 */
[----:B------:R-:W-:Y:S05]  /*2290*/  CALL.REL.NOINC `($__internal_5_$__cuda_sm20_div_s64) ;  /* 0x0000001c00447944 */ /* 0x000fea0003c00000 */
[----:B------:R-:W-:Y:S02]  /*22a0*/  IADD3 R9, PT, PT, -R10, RZ, RZ ;  /* 0x000000ff0a097210 */ /* 0x000fe40007ffe1ff */
[----:B------:R-:W-:-:S03]  /*22b0*/  MOV R31, R11 ;  /* 0x0000000b001f7202 */ /* 0x000fc60000000f00 */
[----:B------:R-:W-:Y:S01]  /*22c0*/  IMAD R9, R30, R9, R2 ;  /* 0x000000091e097224 */ /* 0x000fe200078e0202 */
[----:B------:R-:W-:-:S07]  /*22d0*/  MOV R30, R10 ;  /* 0x0000000a001e7202 */ /* 0x000fce0000000f00 */
.L_x_213:
[----:B------:R-:W-:Y:S01]  /*22e0*/  IABS R12, UR13 ;  /* 0x0000000d000c7c13 */ /* 0x000fe20008000000 */
[----:B------:R-:W-:Y:S01]  /*22f0*/  IMAD R25, R25, R8, RZ ;  /* 0x0000000819197224 */ /* 0x000fe200078e02ff */
[----:B------:R-:W-:Y:S01]  /*2300*/  IABS R10, R9 ;  /* 0x00000009000a7213 */ /* 0x000fe20000000000 */
[----:B------:R-:W-:Y:S01]  /*2310*/  BSSY.RECONVERGENT B0, `(.L_x_214) ;  /* 0x000003f000007945 */ /* 0x000fe20003800200 */
[----:B------:R-:W0:Y:S01]  /*2320*/  I2F.U32.RP R13, R12 ;  /* 0x0000000c000d7306 */ /* 0x000e220000209000 */
[----:B------:R-:W-:Y:S01]  /*2330*/  IABS R2, UR13 ;  /* 0x0000000d00027c13 */ /* 0x000fe20008000000 */
[----:B------:R-:W-:Y:S01]  /*2340*/  IMAD R25, R7, R0, R25 ;  /* 0x0000000007197224 */ /* 0x000fe200078e0219 */
[----:B------:R-:W-:-:S04]  /*2350*/  LOP3.LUT R0, R9, UR13, RZ, 0x3c, !PT ;  /* 0x0000000d09007c12 */ /* 0x000fc8000f8e3cff */
[----:B------:R-:W-:Y:S01]  /*2360*/  ISETP.GE.AND P0, PT, R0, RZ, PT ;  /* 0x000000ff0000720c */ /* 0x000fe20003f06270 */
[----:B0-----:R-:W0:Y:S02]  /*2370*/  MUFU.RCP R16, R13 ;  /* 0x0000000d00107308 */ /* 0x001e240000001000 */
[----:B0-----:R-:W-:-:S06]  /*2380*/  IADD3 R16, PT, PT, R16, 0xffffffe, RZ ;  /* 0x0ffffffe10107810 */ /* 0x001fcc0007ffe0ff */
[----:B------:R-:W0:Y:S02]  /*2390*/  F2I.FTZ.U32.TRUNC.NTZ R17, R16 ;  /* 0x0000001000117305 */ /* 0x000e24000021f000 */
[----:B0-----:R-:W-:Y:S01]  /*23a0*/  IADD3 R11, PT, PT, RZ, -R17, RZ ;  /* 0x80000011ff0b7210 */ /* 0x001fe20007ffe0ff */
[----:B------:R-:W-:-:S04]  /*23b0*/  IMAD.MOV.U32 R16, RZ, RZ, RZ ;  /* 0x000000ffff107224 */ /* 0x000fc800078e00ff */
[----:B------:R-:W-:-:S04]  /*23c0*/  IMAD R11, R11, R12, RZ ;  /* 0x0000000c0b0b7224 */ /* 0x000fc800078e02ff */
[----:B------:R-:W-:Y:S01]  /*23d0*/  IMAD.HI.U32 R17, R17, R11, R16 ;  /* 0x0000000b11117227 */ /* 0x000fe200078e0010 */
[----:B------:R-:W-:-:S05]  /*23e0*/  IADD3 R11, PT, PT, RZ, -R2, RZ ;  /* 0x80000002ff0b7210 */ /* 0x000fca0007ffe0ff */
[----:B------:R-:W-:-:S04]  /*23f0*/  IMAD.HI.U32 R2, R17, R10, RZ ;  /* 0x0000000a11027227 */ /* 0x000fc800078e00ff */
[----:B------:R-:W-:Y:S02]  /*2400*/  IMAD R11, R2, R11, R10 ;  /* 0x0000000b020b7224 */ /* 0x000fe400078e020a */
[----:B------:R-:W-:-:S03]  /*2410*/  IMAD.WIDE.U32 R16, R7, R8, RZ ;  /* 0x0000000807107225 */ /* 0x000fc600078e00ff */
[----:B------:R-:W-:Y:S01]  /*2420*/  ISETP.GT.U32.AND P1, PT, R12, R11, PT ;  /* 0x0000000b0c00720c */ /* 0x000fe20003f24070 */
[----:B------:R-:W-:-:S12]  /*2430*/  IMAD.WIDE.U32 R34, R16, R32, RZ ;  /* 0x0000002010227225 */ /* 0x000fd800078e00ff */
[----:B------:R-:W-:Y:S02]  /*2440*/  @!P1 IMAD.IADD R11, R11, 0x1, -R12 ;  /* 0x000000010b0b9824 */ /* 0x000fe400078e0a0c */
[----:B------:R-:W-:Y:S01]  /*2450*/  @!P1 VIADD R2, R2, 0x1 ;  /* 0x0000000102029836 */ /* 0x000fe20000000000 */
[----:B------:R-:W-:Y:S02]  /*2460*/  ISETP.NE.AND P1, PT, RZ, UR13, PT ;  /* 0x0000000dff007c0c */ /* 0x000fe4000bf25270 */
[----:B------:R-:W-:Y:S02]  /*2470*/  ISETP.GE.U32.AND P2, PT, R11, R12, PT ;  /* 0x0000000c0b00720c */ /* 0x000fe40003f46070 */
[----:B------:R-:W-:-:S05]  /*2480*/  IADD3 R11, PT, PT, R17, R25, RZ ;  /* 0x00000019110b7210 */ /* 0x000fca0007ffe0ff */
[----:B------:R-:W-:-:S04]  /*2490*/  IMAD R11, R11, R32, RZ ;  /* 0x000000200b0b7224 */ /* 0x000fc800078e02ff */
[----:B------:R-:W-:Y:S02]  /*24a0*/  IMAD R11, R33, R16, R11 ;  /* 0x00000010210b7224 */ /* 0x000fe400078e020b */
[----:B------:R-:W-:Y:S02]  /*24b0*/  @P2 IADD3 R2, PT, PT, R2, 0x1, RZ ;  /* 0x0000000102022810 */ /* 0x000fe40007ffe0ff */
[----:B------:R-:W-:Y:S02]  /*24c0*/  IMAD.IADD R16, R35, 0x1, R11 ;  /* 0x0000000123107824 */ /* 0x000fe400078e020b */
[----:B------:R-:W-:Y:S02]  /*24d0*/  @!P0 IADD3 R2, PT, PT, -R2, RZ, RZ ;  /* 0x000000ff02028210 */ /* 0x000fe40007ffe1ff */
[----:B------:R-:W-:Y:S02]  /*24e0*/  @!P1 LOP3.LUT R2, RZ, UR13, RZ, 0x33, !PT ;  /* 0x0000000dff029c12 */ /* 0x000fe4000f8e33ff */
[----:B------:R-:W-:-:S04]  /*24f0*/  LOP3.LUT R0, R31, R16, RZ, 0xfc, !PT ;  /* 0x000000101f007212 */ /* 0x000fc800078efcff */
[----:B------:R-:W-:Y:S01]  /*2500*/  ISETP.NE.U32.AND P0, PT, R0, RZ, PT ;  /* 0x000000ff0000720c */ /* 0x000fe20003f05070 */
[----:B------:R-:W-:-:S04]  /*2510*/  IMAD.MOV R0, RZ, RZ, -R2 ;  /* 0x000000ffff007224 */ /* 0x000fc800078e0a02 */
[----:B------:R-:W-:-:S08]  /*2520*/  IMAD R0, R0, UR13, R9 ;  /* 0x0000000d00007c24 */ /* 0x000fd0000f8e0209 */
[----:B------:R-:W-:Y:S05]  /*2530*/  @P0 BRA `(.L_x_215) ;  /* 0x0000000000540947 */ /* 0x000fea0003800000 */
[----:B------:R-:W0:Y:S01]  /*2540*/  I2F.U32.RP R12, R34 ;  /* 0x00000022000c7306 */ /* 0x000e220000209000 */
[----:B------:R-:W-:Y:S01]  /*2550*/  HFMA2 R10, -RZ, RZ, 0, 0 ;  /* 0x00000000ff0a7431 */ /* 0x000fe200000001ff */
[----:B------:R-:W-:-:S06]  /*2560*/  ISETP.NE.U32.AND P0, PT, R34, RZ, PT ;  /* 0x000000ff2200720c */ /* 0x000fcc0003f05070 */
[----:B0-----:R-:W0:Y:S02]  /*2570*/  MUFU.RCP R11, R12 ;  /* 0x0000000c000b7308 */ /* 0x001e240000001000 */
[----:B0-----:R-:W-:-:S06]  /*2580*/  IADD3 R11, PT, PT, R11, 0xffffffe, RZ ;  /* 0x0ffffffe0b0b7810 */ /* 0x001fcc0007ffe0ff */
[----:B------:R-:W0:Y:S02]  /*2590*/  F2I.FTZ.U32.TRUNC.NTZ R11, R11 ;  /* 0x0000000b000b7305 */ /* 0x000e24000021f000 */
[----:B0-----:R-:W-:-:S04]  /*25a0*/  IMAD.MOV R9, RZ, RZ, -R11 ;  /* 0x000000ffff097224 */ /* 0x001fc800078e0a0b */
        /* <DEDUP_REMOVED lines=14> */
.L_x_215:
[----:B------:R-:W-:Y:S01]  /*2690*/  IMAD.MOV.U32 R22, RZ, RZ, R30 ;  /* 0x000000ffff167224 */ /* 0x000fe200078e001e */
[----:B------:R-:W-:Y:S01]  /*26a0*/  MOV R17, R31 ;  /* 0x0000001f00117202 */ /* 0x000fe20000000f00 */
[----:B------:R-:W-:Y:S01]  /*26b0*/  IMAD.MOV.U32 R18, RZ, RZ, R34 ;  /* 0x000000ffff127224 */ /* 0x000fe200078e0022 */
[----:B------:R-:W-:Y:S02]  /*26c0*/  MOV R14, 0x26e0 ;  /* 0x000026e0000e7802 */ /* 0x000fe40000000f00 */
[----:B------:R-:W-:Y:S05]  /*26d0*/  CALL.REL.NOINC `($__internal_5_$__cuda_sm20_div_s64) ;  /* 0x0000001800347944 */ /* 0x000fea0003c00000 */
[----:B------:R-:W-:-:S05]  /*26e0*/  IADD3 R31, PT, PT, -R10, RZ, RZ ;  /* 0x000000ff0a1f7210 */ /* 0x000fca0007ffe1ff */
[----:B------:R-:W-:Y:S02]  /*26f0*/  IMAD R31, R31, R34, R30 ;  /* 0x000000221f1f7224 */ /* 0x000fe400078e021e */
.L_x_216:
[----:B------:R-:W-:Y:S05]  /*2700*/  BSYNC.RECONVERGENT B0 ;  /* 0x0000000000007941 */ /* 0x000fea0003800200 */
.L_x_214:
[----:B------:R-:W-:Y:S01]  /*2710*/  IABS R20, R8 ;  /* 0x0000000800147213 */ /* 0x000fe20000000000 */
[----:B------:R-:W-:Y:S01]  /*2720*/  IMAD.MOV.U32 R34, RZ, RZ, RZ ;  /* 0x000000ffff227224 */ /* 0x000fe200078e00ff */
[----:B------:R-:W-:Y:S01]  /*2730*/  IABS R14, R6 ;  /* 0x00000006000e7213 */ /* 0x000fe20000000000 */
[----:B------:R-:W0:Y:S01]  /*2740*/  LDCU.U8 UR17, c[0x0][0x549] ;  /* 0x0000a920ff1177ac */ /* 0x000e220008000000 */
[----:B------:R-:W1:Y:S01]  /*2750*/  I2F.U32.RP R17, R20 ;  /* 0x0000001400117306 */ /* 0x000e620000209000 */
[----:B------:R-:W-:Y:S02]  /*2760*/  IABS R12, R15 ;  /* 0x0000000f000c7213 */ /* 0x000fe40000000000 */
[----:B------:R-:W-:Y:S01]  /*2770*/  IABS R16, R7 ;  /* 0x0000000700107213 */ /* 0x000fe20000000000 */
[----:B------:R-:W2:Y:S01]  /*2780*/  LDCU.64 UR4, c[0x0][0x430] ;  /* 0x00008600ff0477ac */ /* 0x000ea20008000a00 */
[----:B------:R-:W-:Y:S02]  /*2790*/  IABS R13, R5 ;  /* 0x00000005000d7213 */ /* 0x000fe40000000000 */
[----:B------:R-:W-:Y:S01]  /*27a0*/  IABS R18, R31 ;  /* 0x0000001f00127213 */ /* 0x000fe20000000000 */
[----:B------:R-:W3:Y:S01]  /*27b0*/  I2F.U32.RP R11, R14 ;  /* 0x0000000e000b7306 */ /* 0x000ee20000209000 */
[----:B------:R-:W-:Y:S01]  /*27c0*/  ISETP.NE.AND P5, PT, R8, RZ, PT ;  /* 0x000000ff0800720c */ /* 0x000fe20003fa5270 */
[----:B------:R-:W-:-:S06]  /*27d0*/  UIMAD UR18, UR7, UR11, URZ ;  /* 0x0000000b071272a4 */ /* 0x000fcc000f8e02ff */
[----:B-1----:R-:W1:Y:S01]  /*27e0*/  MUFU.RCP R9, R17 ;  /* 0x0000001100097308 */ /* 0x002e620000001000 */
[----:B0-----:R-:W-:-:S04]  /*27f0*/  UISETP.NE.AND UP0, UPT, UR17, URZ, UPT ;  /* 0x000000ff1100728c */ /* 0x001fc8000bf05270 */
[----:B--2---:R-:W-:-:S03]  /*2800*/  USEL UR4, UR4, 0x1, UP0 ;  /* 0x0000000104047887 */ /* 0x004fc60008000000 */
[----:B---3--:R0:W2:Y:S01]  /*2810*/  MUFU.RCP R32, R11 ;  /* 0x0000000b00207308 */ /* 0x0080a20000001000 */
[----:B------:R-:W-:Y:S02]  /*2820*/  USHF.R.S32.HI UR17, URZ, 0x1f, UR4 ;  /* 0x0000001fff117899 */ /* 0x000fe40008011404 */
[----:B------:R-:W-:-:S05]  /*2830*/  UIMAD UR5, UR4, UR5, URZ ;  /* 0x00000005040572a4 */ /* 0x000fca000f8e02ff */
[----:B------:R-:W-:Y:S01]  /*2840*/  I2F.U32.RP R28, R12 ;  /* 0x0000000c001c7306 */ /* 0x000fe20000209000 */
[----:B-1----:R-:W-:Y:S01]  /*2850*/  VIADD R9, R9, 0xffffffe ;  /* 0x0ffffffe09097836 */ /* 0x002fe20000000000 */
[----:B------:R-:W-:-:S06]  /*2860*/  IABS R17, R8 ;  /* 0x0000000800117213 */ /* 0x000fcc0000000000 */
[----:B------:R-:W1:Y:S01]  /*2870*/  F2I.FTZ.U32.TRUNC.NTZ R35, R9 ;  /* 0x0000000900237305 */ /* 0x000e62000021f000 */
[----:B------:R-:W-:Y:S01]  /*2880*/  IMAD.MOV R17, RZ, RZ, -R17 ;  /* 0x000000ffff117224 */ /* 0x000fe200078e0a11 */
[----:B0-----:R-:W-:Y:S01]  /*2890*/  IABS R11, R10 ;  /* 0x0000000a000b7213 */ /* 0x001fe20000000000 */
[----:B--2---:R-:W-:-:S05]  /*28a0*/  VIADD R32, R32, 0xffffffe ;  /* 0x0ffffffe20207836 */ /* 0x004fca0000000000 */
[----:B------:R-:W0:Y:S01]  /*28b0*/  F2I.FTZ.U32.TRUNC.NTZ R33, R32 ;  /* 0x0000002000217305 */ /* 0x000e22000021f000 */
[----:B-1----:R-:W-:-:S07]  /*28c0*/  IMAD.MOV R27, RZ, RZ, -R35 ;  /* 0x000000ffff1b7224 */ /* 0x002fce00078e0a23 */
[----:B------:R-:W1:Y:S01]  /*28d0*/  MUFU.RCP R28, R28 ;  /* 0x0000001c001c7308 */ /* 0x000e620000001000 */
[----:B------:R-:W-:Y:S01]  /*28e0*/  IABS R9, R6 ;  /* 0x0000000600097213 */ /* 0x000fe20000000000 */
[----:B------:R-:W-:-:S04]  /*28f0*/  IMAD R27, R27, R20, RZ ;  /* 0x000000141b1b7224 */ /* 0x000fc800078e02ff */
[----:B------:R-:W-:Y:S01]  /*2900*/  IMAD.MOV R9, RZ, RZ, -R9 ;  /* 0x000000ffff097224 */ /* 0x000fe200078e0a09 */
[----:B0-----:R-:W-:Y:S01]  /*2910*/  IADD3 R25, PT, PT, RZ, -R33, RZ ;  /* 0x80000021ff197210 */ /* 0x001fe20007ffe0ff */
[----:B------:R-:W0:Y:S01]  /*2920*/  I2F.U32.RP R26, R16 ;  /* 0x00000010001a7306 */ /* 0x000e220000209000 */
[----:B------:R-:W-:Y:S02]  /*2930*/  HFMA2 R32, -RZ, RZ, 0, 0 ;  /* 0x00000000ff207431 */ /* 0x000fe400000001ff */
[----:B------:R-:W-:-:S04]  /*2940*/  IMAD.HI.U32 R27, R35, R27, R34 ;  /* 0x0000001b231b7227 */ /* 0x000fc800078e0022 */
[----:B------:R-:W-:Y:S01]  /*2950*/  IMAD R25, R25, R14, RZ ;  /* 0x0000000e19197224 */ /* 0x000fe200078e02ff */
[----:B------:R-:W2:Y:S01]  /*2960*/  I2F.U32.RP R22, R13 ;  /* 0x0000000d00167306 */ /* 0x000ea20000209000 */
[----:B------:R-:W-:-:S04]  /*2970*/  IMAD.HI.U32 R27, R27, R18, RZ ;  /* 0x000000121b1b7227 */ /* 0x000fc800078e00ff */
[----:B-1----:R-:W-:Y:S02]  /*2980*/  VIADD R28, R28, 0xffffffe ;  /* 0x0ffffffe1c1c7836 */ /* 0x002fe40000000000 */
[----:B------:R-:W-:Y:S01]  /*2990*/  IMAD.HI.U32 R25, R33, R25, R32 ;  /* 0x0000001921197227 */ /* 0x000fe200078e0020 */
[----:B0-----:R-:W0:Y:S03]  /*29a0*/  MUFU.RCP R26, R26 ;  /* 0x0000001a001a7308 */ /* 0x001e260000001000 */
[----:B------:R-:W-:Y:S02]  /*29b0*/  IMAD R17, R27, R17, R18 ;  /* 0x000000111b117224 */ /* 0x000fe400078e0212 */
[----:B------:R-:W-:-:S03]  /*29c0*/  IMAD.HI.U32 R30, R25, R11, RZ ;  /* 0x0000000b191e7227 */ /* 0x000fc600078e00ff */
[----:B------:R-:W1:Y:S01]  /*29d0*/  F2I.FTZ.U32.TRUNC.NTZ R29, R28 ;  /* 0x0000001c001d7305 */ /* 0x000e62000021f000 */
[----:B------:R-:W-:Y:S01]  /*29e0*/  IMAD R9, R30, R9, R11 ;  /* 0x000000091e097224 */ /* 0x000fe200078e020b */
[----:B------:R-:W-:Y:S02]  /*29f0*/  ISETP.GT.U32.AND P3, PT, R20, R17, PT ;  /* 0x000000111400720c */ /* 0x000fe40003f64070 */
[----:B------:R-:W-:Y:S02]  /*2a00*/  LOP3.LUT R11, R31, R8, RZ, 0x3c, !PT ;  /* 0x000000081f0b7212 */ /* 0x000fe400078e3cff */
[----:B------:R-:W-:Y:S02]  /*2a10*/  ISETP.GT.U32.AND P1, PT, R14, R9, PT ;  /* 0x000000090e00720c */ /* 0x000fe40003f24070 */
[----:B--2---:R-:W2:Y:S01]  /*2a20*/  MUFU.RCP R22, R22 ;  /* 0x0000001600167308 */ /* 0x004ea20000001000 */
[----:B------:R-:W-:Y:S01]  /*2a30*/  ISETP.GE.AND P2, PT, R11, RZ, PT ;  /* 0x000000ff0b00720c */ /* 0x000fe20003f46270 */
[----:B0-----:R-:W-:Y:S01]  /*2a40*/  VIADD R26, R26, 0xffffffe ;  /* 0x0ffffffe1a1a7836 */ /* 0x001fe20000000000 */
[----:B------:R-:W-:-:S02]  /*2a50*/  IABS R11, R2 ;  /* 0x00000002000b7213 */ /* 0x000fc40000000000 */
[----:B-1----:R-:W-:Y:S01]  /*2a60*/  IADD3 R18, PT, PT, RZ, -R29, RZ ;  /* 0x8000001dff127210 */ /* 0x002fe20007ffe0ff */
[----:B------:R-:W-:Y:S02]  /*2a70*/  IMAD.MOV.U32 R28, RZ, RZ, RZ ;  /* 0x000000ffff1c7224 */ /* 0x000fe400078e00ff */
[----:B------:R-:W0:Y:S01]  /*2a80*/  F2I.FTZ.U32.TRUNC.NTZ R33, R26 ;  /* 0x0000001a00217305 */ /* 0x000e22000021f000 */
[----:B------:R-:W-:Y:S02]  /*2a90*/  @!P3 IMAD.IADD R17, R17, 0x1, -R20 ;  /* 0x000000011111b824 */ /* 0x000fe400078e0a14 */
[----:B------:R-:W-:Y:S01]  /*2aa0*/  @!P1 IADD3 R9, PT, PT, R9, -R14, RZ ;  /* 0x8000000e09099210 */ /* 0x000fe20007ffe0ff */
[----:B------:R-:W-:Y:S01]  /*2ab0*/  IMAD R25, R18, R12, RZ ;  /* 0x0000000c12197224 */ /* 0x000fe200078e02ff */
[----:B------:R-:W-:Y:S01]  /*2ac0*/  IABS R18, R15 ;  /* 0x0000000f00127213 */ /* 0x000fe20000000000 */
[----:B------:R-:W-:Y:S01]  /*2ad0*/  @!P3 VIADD R27, R27, 0x1 ;  /* 0x000000011b1bb836 */ /* 0x000fe20000000000 */
[----:B------:R-:W-:Y:S01]  /*2ae0*/  ISETP.GE.U32.AND P6, PT, R17, R20, PT ;  /* 0x000000141100720c */ /* 0x000fe20003fc6070 */
[----:B------:R-:W-:Y:S01]  /*2af0*/  IMAD.HI.U32 R25, R29, R25, R28 ;  /* 0x000000191d197227 */ /* 0x000fe200078e001c */
[----:B------:R-:W-:-:S02]  /*2b00*/  ISETP.GE.U32.AND P4, PT, R9, R14, PT ;  /* 0x0000000e0900720c */ /* 0x000fc40003f86070 */
[----:B--2---:R-:W-:Y:S01]  /*2b10*/  IADD3 R22, PT, PT, R22, 0xffffffe, RZ ;  /* 0x0ffffffe16167810 */ /* 0x004fe20007ffe0ff */
[----:B------:R-:W-:Y:S01]  /*2b20*/  IMAD.MOV R18, RZ, RZ, -R18 ;  /* 0x000000ffff127224 */ /* 0x000fe200078e0a12 */
[----:B------:R-:W-:Y:S01]  /*2b30*/  LOP3.LUT R17, R10, R6, RZ, 0x3c, !PT ;  /* 0x000000060a117212 */ /* 0x000fe200078e3cff */
[----:B------:R-:W-:Y:S01]  /*2b40*/  IMAD.HI.U32 R25, R25, R11, RZ ;  /* 0x0000000b19197227 */ /* 0x000fe200078e00ff */
[----:B------:R-:W1:Y:S01]  /*2b50*/  F2I.FTZ.U32.TRUNC.NTZ R29, R22 ;  /* 0x00000016001d7305 */ /* 0x000e62000021f000 */
[----:B------:R-:W-:Y:S02]  /*2b60*/  ISETP.NE.AND P3, PT, R6, RZ, PT ;  /* 0x000000ff0600720c */ /* 0x000fe40003f65270 */
[----:B------:R-:W-:Y:S01]  /*2b70*/  ISETP.GE.AND P0, PT, R17, RZ, PT ;  /* 0x000000ff1100720c */ /* 0x000fe20003f06270 */
[----:B0-----:R-:W-:Y:S01]  /*2b80*/  IMAD.MOV R9, RZ, RZ, -R33 ;  /* 0x000000ffff097224 */ /* 0x001fe200078e0a21 */
[----:B------:R-:W-:Y:S01]  /*2b90*/  IABS R17, R7 ;  /* 0x0000000700117213 */ /* 0x000fe20000000000 */
[----:B------:R-:W-:-:S02]  /*2ba0*/  @!P1 VIADD R30, R30, 0x1 ;  /* 0x000000011e1e9836 */ /* 0x000fc40000000000 */
[----:B------:R-:W-:Y:S01]  /*2bb0*/  IMAD R9, R9, R16, RZ ;  /* 0x0000001009097224 */ /* 0x000fe200078e02ff */
[----:B------:R-:W-:Y:S01]  /*2bc0*/  IADD3 R17, PT, PT, RZ, -R17, RZ ;  /* 0x80000011ff117210 */ /* 0x000fe20007ffe0ff */
[----:B------:R-:W-:Y:S01]  /*2bd0*/  IMAD R11, R25, R18, R11 ;  /* 0x00000012190b7224 */ /* 0x000fe200078e020b */
[----:B------:R-:W-:Y:S01]  /*2be0*/  @P4 IADD3 R30, PT, PT, R30, 0x1, RZ ;  /* 0x000000011e1e4810 */ /* 0x000fe20007ffe0ff */
[----:B------:R-:W-:Y:S01]  /*2bf0*/  @P6 VIADD R27, R27, 0x1 ;  /* 0x000000011b1b6836 */ /* 0x000fe20000000000 */
[----:B------:R-:W-:Y:S01]  /*2c00*/  ISETP.NE.AND P4, PT, R15, RZ, PT ;  /* 0x000000ff0f00720c */ /* 0x000fe20003f85270 */
[----:B------:R-:W-:Y:S01]  /*2c10*/  IMAD.HI.U32 R32, R33, R9, R32 ;  /* 0x0000000921207227 */ /* 0x000fe200078e0020 */
[----:B-1----:R-:W-:Y:S02]  /*2c20*/  IADD3 R14, PT, PT, RZ, -R29, RZ ;  /* 0x8000001dff0e7210 */ /* 0x002fe40007ffe0ff */
[----:B------:R-:W-:Y:S01]  /*2c30*/  ISETP.GT.U32.AND P1, PT, R12, R11, PT ;  /* 0x0000000b0c00720c */ /* 0x000fe20003f24070 */
[----:B------:R-:W-:Y:S01]  /*2c40*/  @!P2 IMAD.MOV R27, RZ, RZ, -R27 ;  /* 0x000000ffff1ba224 */ /* 0x000fe200078e0a1b */
[----:B------:R-:W-:Y:S01]  /*2c50*/  @!P5 LOP3.LUT R27, RZ, R8, RZ, 0x33, !PT ;  /* 0x00000008ff1bd212 */ /* 0x000fe200078e33ff */
[----:B------:R-:W-:Y:S01]  /*2c60*/  IMAD R9, R14, R13, RZ ;  /* 0x0000000d0e097224 */ /* 0x000fe200078e02ff */
[----:B------:R-:W-:Y:S01]  /*2c70*/  ISETP.NE.AND P5, PT, R7, RZ, PT ;  /* 0x000000ff0700720c */ /* 0x000fe20003fa5270 */
[----:B------:R-:W-:Y:S01]  /*2c80*/  @!P0 IMAD.MOV R30, RZ, RZ, -R30 ;  /* 0x000000ffff1e8224 */ /* 0x000fe200078e0a1e */
[----:B------:R-:W-:Y:S01]  /*2c90*/  @!P3 LOP3.LUT R30, RZ, R6, RZ, 0x33, !PT ;  /* 0x00000006ff1eb212 */ /* 0x000fe200078e33ff */
[----:B------:R-:W-:Y:S01]  /*2ca0*/  IMAD.HI.U32 R28, R29, R9, R28 ;  /* 0x000000091d1c7227 */ /* 0x000fe200078e001c */
[----:B------:R-:W-:-:S02]  /*2cb0*/  IABS R29, R27 ;  /* 0x0000001b001d7213 */ /* 0x000fc40000000000 */
[----:B------:R-:W-:Y:S02]  /*2cc0*/  IABS R9, R5 ;  /* 0x0000000500097213 */ /* 0x000fe40000000000 */
[----:B------:R-:W-:Y:S01]  /*2cd0*/  IABS R14, R30 ;  /* 0x0000001e000e7213 */ /* 0x000fe20000000000 */
[----:B------:R-:W-:Y:S01]  /*2ce0*/  IMAD.HI.U32 R32, R32, R29, RZ ;  /* 0x0000001d20207227 */ /* 0x000fe200078e00ff */
[----:B------:R-:W-:-:S03]  /*2cf0*/  @!P1 IADD3 R25, PT, PT, R25, 0x1, RZ ;  /* 0x0000000119199810 */ /* 0x000fc60007ffe0ff */
[----:B------:R-:W-:Y:S02]  /*2d00*/  IMAD.MOV R9, RZ, RZ, -R9 ;  /* 0x000000ffff097224 */ /* 0x000fe400078e0a09 */
[----:B------:R-:W-:-:S04]  /*2d10*/  IMAD.HI.U32 R28, R28, R14, RZ ;  /* 0x0000000e1c1c7227 */ /* 0x000fc800078e00ff */
[----:B------:R-:W-:Y:S02]  /*2d20*/  @!P1 IMAD.IADD R11, R11, 0x1, -R12 ;  /* 0x000000010b0b9824 */ /* 0x000fe400078e0a0c */
[----:B------:R-:W-:Y:S02]  /*2d30*/  IMAD R17, R32, R17, R29 ;  /* 0x0000001120117224 */ /* 0x000fe400078e021d */
[----:B------:R-:W-:Y:S01]  /*2d40*/  IMAD R14, R28, R9, R14 ;  /* 0x000000091c0e7224 */ /* 0x000fe200078e020e */
[----:B------:R-:W-:Y:S02]  /*2d50*/  ISETP.GE.U32.AND P2, PT, R11, R12, PT ;  /* 0x0000000c0b00720c */ /* 0x000fe40003f46070 */
[----:B------:R-:W-:Y:S02]  /*2d60*/  ISETP.GT.U32.AND P3, PT, R16, R17, PT ;  /* 0x000000111000720c */ /* 0x000fe40003f64070 */
[----:B------:R-:W-:Y:S02]  /*2d70*/  LOP3.LUT R11, R2, R15, RZ, 0x3c, !PT ;  /* 0x0000000f020b7212 */ /* 0x000fe400078e3cff */
[----:B------:R-:W-:-:S02]  /*2d80*/  ISETP.GT.U32.AND P1, PT, R13, R14, PT ;  /* 0x0000000e0d00720c */ /* 0x000fc40003f24070 */
[----:B------:R-:W-:Y:S01]  /*2d90*/  ISETP.GE.AND P0, PT, R11, RZ, PT ;  /* 0x000000ff0b00720c */ /* 0x000fe20003f06270 */
[----:B------:R-:W-:Y:S01]  /*2da0*/  IMAD.MOV R11, RZ, RZ, -R30 ;  /* 0x000000ffff0b7224 */ /* 0x000fe200078e0a1e */
[----:B------:R-:W-:-:S03]  /*2db0*/  LOP3.LUT R9, R27, R7, RZ, 0x3c, !PT ;  /* 0x000000071b097212 */ /* 0x000fc600078e3cff */
[----:B------:R-:W-:Y:S01]  /*2dc0*/  @P2 VIADD R25, R25, 0x1 ;  /* 0x0000000119192836 */ /* 0x000fe20000000000 */
[----:B------:R-:W-:Y:S01]  /*2dd0*/  ISETP.GE.AND P2, PT, R9, RZ, PT ;  /* 0x000000ff0900720c */ /* 0x000fe20003f46270 */
[----:B------:R-:W-:Y:S01]  /*2de0*/  @!P3 VIADD R32, R32, 0x1 ;  /* 0x000000012020b836 */ /* 0x000fe20000000000 */
[-C--:B------:R-:W-:Y:S01]  /*2df0*/  @!P3 IADD3 R17, PT, PT, R17, -R16.reuse, RZ ;  /* 0x800000101111b210 */ /* 0x080fe20007ffe0ff */
[----:B------:R-:W-:Y:S01]  /*2e00*/  IMAD R11, R6, R11, R10 ;  /* 0x0000000b060b7224 */ /* 0x000fe200078e020a */
[----:B------:R-:W-:Y:S01]  /*2e10*/  LOP3.LUT R9, R30, R5, RZ, 0x3c, !PT ;  /* 0x000000051e097212 */ /* 0x000fe200078e3cff */
[----:B------:R-:W-:Y:S01]  /*2e20*/  @!P1 IMAD.IADD R14, R14, 0x1, -R13 ;  /* 0x000000010e0e9824 */ /* 0x000fe200078e0a0d */
[----:B------:R-:W-:Y:S01]  /*2e30*/  ISETP.GE.U32.AND P6, PT, R17, R16, PT ;  /* 0x000000101100720c */ /* 0x000fe20003fc6070 */
[----:B------:R-:W-:Y:S01]  /*2e40*/  @!P0 IMAD.MOV R25, RZ, RZ, -R25 ;  /* 0x000000ffff198224 */ /* 0x000fe200078e0a19 */
[----:B------:R-:W-:Y:S01]  /*2e50*/  @!P4 LOP3.LUT R25, RZ, R15, RZ, 0x33, !PT ;  /* 0x0000000fff19c212 */ /* 0x000fe200078e33ff */
[----:B------:R-:W-:Y:S01]  /*2e60*/  @!P1 VIADD R28, R28, 0x1 ;  /* 0x000000011c1c9836 */ /* 0x000fe20000000000 */
[----:B------:R-:W-:-:S02]  /*2e70*/  ISETP.GE.U32.AND P4, PT, R14, R13, PT ;  /* 0x0000000d0e00720c */ /* 0x000fc40003f86070 */
[----:B------:R-:W-:Y:S01]  /*2e80*/  ISETP.GE.AND P0, PT, R9, RZ, PT ;  /* 0x000000ff0900720c */ /* 0x000fe20003f06270 */
[----:B------:R-:W-:Y:S01]  /*2e90*/  IMAD.WIDE R12, R25, UR12, RZ ;  /* 0x0000000c190c7c25 */ /* 0x000fe2000f8e02ff */
[----:B------:R-:W-:Y:S02]  /*2ea0*/  ISETP.NE.AND P3, PT, R5, RZ, PT ;  /* 0x000000ff0500720c */ /* 0x000fe40003f65270 */
[----:B------:R-:W-:Y:S01]  /*2eb0*/  IADD3 R9, PT, PT, -R27, RZ, RZ ;  /* 0x000000ff1b097210 */ /* 0x000fe20007ffe1ff */
[----:B------:R-:W-:Y:S02]  /*2ec0*/  IMAD.MOV R25, RZ, RZ, -R25 ;  /* 0x000000ffff197224 */ /* 0x000fe400078e0a19 */
[----:B------:R-:W-:Y:S01]  /*2ed0*/  @P6 IADD3 R32, PT, PT, R32, 0x1, RZ ;  /* 0x0000000120206810 */ /* 0x000fe20007ffe0ff */
[----:B------:R-:W-:-:S04]  /*2ee0*/  IMAD.WIDE.U32 R12, R0, UR4, R12 ;  /* 0x00000004000c7c25 */ /* 0x000fc8000f8e000c */
[----:B------:R-:W-:Y:S02]  /*2ef0*/  @P4 VIADD R28, R28, 0x1 ;  /* 0x000000011c1c4836 */ /* 0x000fe40000000000 */
[----:B------:R-:W-:Y:S01]  /*2f00*/  @!P2 IMAD.MOV R32, RZ, RZ, -R32 ;  /* 0x000000ffff20a224 */ /* 0x000fe200078e0a20 */
[----:B------:R-:W-:Y:S01]  /*2f10*/  @!P5 LOP3.LUT R32, RZ, R7, RZ, 0x33, !PT ;  /* 0x00000007ff20d212 */ /* 0x000fe200078e33ff */
[----:B------:R-:W-:Y:S01]  /*2f20*/  IMAD R13, R0, UR17, R13 ;  /* 0x00000011000d7c24 */ /* 0x000fe2000f8e020d */
[----:B------:R-:W-:Y:S01]  /*2f30*/  @!P0 IADD3 R28, PT, PT, -R28, RZ, RZ ;  /* 0x000000ff1c1c8210 */ /* 0x000fe20007ffe1ff */
[----:B------:R-:W-:Y:S01]  /*2f40*/  IMAD R9, R8, R9, R31 ;  /* 0x0000000908097224 */ /* 0x000fe200078e021f */
        /* <DEDUP_REMOVED lines=25> */
.L_x_211:
[----:B------:R-:W0:Y:S01]  /*30e0*/  LDC.64 R4, c[0x0][0x420] ;  /* 0x00010800ff047b82 */ /* 0x000e220000000a00 */
[----:B------:R-:W-:-:S05]  /*30f0*/  IADD3 R2, PT, PT, R2, UR14, RZ ;  /* 0x0000000e02027c10 */ /* 0x000fca000fffe0ff */
[----:B0-----:R-:W-:-:S05]  /*3100*/  IMAD.WIDE.U32 R2, R2, 0x4, R4 ;  /* 0x0000000402027825 */ /* 0x001fca00078e0004 */
[----:B------:R1:W-:Y:S02]  /*3110*/  STG.E desc[UR8][R2.64], R21 ;  /* 0x0000001502007986 */ /* 0x0003e4000c101908 */
.L_x_210:
[----:B------:R-:W-:Y:S05]  /*3120*/  BSYNC.RECONVERGENT B1 ;  /* 0x0000000000017941 */ /* 0x000fea0003800200 */
.L_x_209:
[----:B------:R-:W2:Y:S01]  /*3130*/  LDCU UR6, c[0x0][0x534] ;  /* 0x0000a680ff0677ac */ /* 0x000ea20008000800 */
[----:B------:R-:W-:Y:S01]  /*3140*/  BSSY.RECONVERGENT B0, `(.L_x_217) ;  /* 0x000000f000007945 */ /* 0x000fe20003800200 */
[----:B--2---:R-:W-:-:S04]  /*3150*/  ISETP.GE.AND P0, PT, R23, UR6, PT ;  /* 0x0000000617007c0c */ /* 0x004fc8000bf06270 */
[----:B------:R-:W-:-:S13]  /*3160*/  ISETP.GT.U32.OR P0, PT, R19, 0x1f, P0 ;  /* 0x0000001f1300780c */ /* 0x000fda0000704470 */
[----:B------:R-:W-:Y:S05]  /*3170*/  @P0 BRA `(.L_x_218) ;  /* 0x00000000002c0947 */ /* 0x000fea0003800000 */
[----:B------:R-:W2:Y:S01]  /*3180*/  S2R R0, SR_CgaCtaId ;  /* 0x0000000000007919 */ /* 0x000ea20000008800 */
[----:B------:R-:W-:Y:S01]  /*3190*/  FADD.FTZ R4, -R21, R24 ;  /* 0x0000001815047221 */ /* 0x000fe20000010100 */
[----:B01----:R-:W-:Y:S02]  /*31a0*/  MOV R3, 0x400 ;  /* 0x0000040000037802 */ /* 0x003fe40000000f00 */
[----:B------:R-:W-:Y:S01]  /*31b0*/  LOP3.LUT R2, R19, 0x3, RZ, 0xc0, !PT ;  /* 0x0000000313027812 */ /* 0x000fe200078ec0ff */
[----:B------:R-:W-:-:S06]  /*31c0*/  FMUL.FTZ R4, R4, 1.4426950216293334961 ;  /* 0x3fb8aa3b04047820 */ /* 0x000fcc0000410000 */
[----:B------:R-:W0:Y:S01]  /*31d0*/  MUFU.EX2 R4, R4 ;  /* 0x0000000400047308 */ /* 0x000e220000000800 */
[----:B--2---:R-:W-:-:S05]  /*31e0*/  LEA R3, R0, R3, 0x18 ;  /* 0x0000000300037211 */ /* 0x004fca00078ec0ff */
[----:B------:R-:W-:Y:S01]  /*31f0*/  IMAD R2, R2, 0x24, R3 ;  /* 0x0000002402027824 */ /* 0x000fe200078e0203 */
[----:B------:R-:W-:-:S04]  /*3200*/  LOP3.LUT R3, R19, 0x3fc, RZ, 0xc0, !PT ;  /* 0x000003fc13037812 */ /* 0x000fc800078ec0ff */
[----:B------:R-:W-:-:S05]  /*3210*/  IADD3 R3, PT, PT, R2, R3, RZ ;  /* 0x0000000302037210 */ /* 0x000fca0007ffe0ff */
[----:B0-----:R2:W-:Y:S02]  /*3220*/  STS [R3], R4 ;  /* 0x0000000403007388 */ /* 0x0015e40000000800 */
.L_x_218:
[----:B------:R-:W-:Y:S05]  /*3230*/  BSYNC.RECONVERGENT B0 ;  /* 0x0000000000007941 */ /* 0x000fea0003800200 */
.L_x_217:
[----:B------:R-:W-:Y:S01]  /*3240*/  BAR.SYNC.DEFER_BLOCKING 0x0 ;  /* 0x0000000000007b1d */ /* 0x000fe20000010000 */
[----:B------:R-:W-:Y:S01]  /*3250*/  UISETP.GE.AND UP0, UPT, UR6, 0x1, UPT ;  /* 0x000000010600788c */ /* 0x000fe2000bf06270 */
[----:B------:R-:W-:Y:S01]  /*3260*/  SHF.R.U32.HI R13, RZ, 0x4, R19 ;  /* 0x00000004ff0d7819 */ /* 0x000fe20000011613 */
[----:B------:R-:W-:Y:S01]  /*3270*/  IMAD.SHL.U32 R19, R19, 0x4, RZ ;  /* 0x0000000413137824 */ /* 0x000fe200078e00ff */
[----:B012---:R-:W-:Y:S01]  /*3280*/  CS2R R2, SRZ ;  /* 0x0000000000027805 */ /* 0x007fe2000001ff00 */
        /* <DEDUP_REMOVED lines=38> */
.L_x_229:
        /* <DEDUP_REMOVED lines=9> */
.L_x_222:
[----:B------:R-:W-:Y:S05]  /*3580*/  BSYNC.RECONVERGENT B0 ;  /* 0x0000000000007941 */ /* 0x000fea0003800200 */
.L_x_221:
        /* <DEDUP_REMOVED lines=12> */
.L_x_224:
[----:B------:R-:W-:Y:S05]  /*3650*/  BSYNC.RECONVERGENT B0 ;  /* 0x0000000000007941 */ /* 0x000fea0003800200 */
.L_x_223:
        /* <DEDUP_REMOVED lines=12> */
.L_x_226:
[----:B------:R-:W-:Y:S05]  /*3720*/  BSYNC.RECONVERGENT B0 ;  /* 0x0000000000007941 */ /* 0x000fea0003800200 */
.L_x_225:
        /* <DEDUP_REMOVED lines=12> */
.L_x_228:
[----:B------:R-:W-:Y:S05]  /*37f0*/  BSYNC.RECONVERGENT B0 ;  /* 0x0000000000007941 */ /* 0x000fea0003800200 */
.L_x_227:
        /* <DEDUP_REMOVED lines=11> */
.L_x_220:
        /* <DEDUP_REMOVED lines=11> */
.L_x_232:
        /* <DEDUP_REMOVED lines=8> */
.L_x_231:
[----:B------:R-:W-:Y:S05]  /*39e0*/  BSYNC.RECONVERGENT B0 ;  /* 0x0000000000007941 */ /* 0x000fea0003800200 */
.L_x_230:
        /* <DEDUP_REMOVED lines=9> */
.L_x_219:
        /* <DEDUP_REMOVED lines=83> */
        .weak           $__internal_5_$__cuda_sm20_div_s64
        .type           $__internal_5_$__cuda_sm20_div_s64,@function
        .size           $__internal_5_$__cuda_sm20_div_s64,(.L_x_14711 - $__internal_5_$__cuda_sm20_div_s64)
$__internal_5_$__cuda_sm20_div_s64:
        /* <DEDUP_REMOVED lines=41> */
[-C--:B------:R-:W-:Y:S01]  /*4240*/  IADD3.X R20, PT, PT, RZ, ~R17.reuse, RZ, P0, !PT ;  /* 0x80000011ff147210 */ /* 0x080fe200007fe4ff */
[----:B------:R-:W-:Y:S02]  /*4250*/  IMAD.MOV.U32 R29, RZ, RZ, RZ ;  /* 0x000000ffff1d7224 */ /* 0x000fe400078e00ff */
        /* <DEDUP_REMOVED lines=30> */
[----:B------:R-:W-:Y:S01]  /*4440*/  SEL R10, R10, R13, P0 ;  /* 0x0000000d0a0a7207 */ /* 0x000fe20000000000 */
[----:B------:R-:W-:Y:S01]  /*4450*/  IMAD.MOV.U32 R13, RZ, RZ, 0x0 ;  /* 0x00000000ff0d7424 */ /* 0x000fe200078e00ff */
[----:B------:R-:W-:-:S02]  /*4460*/  ISETP.GE.AND P2, PT, R9, RZ, PT ;  /* 0x000000ff0900720c */ /* 0x000fc40003f46270 */
[----:B------:R-:W-:Y:S02]  /*4470*/  SEL R12, R12, R29, P0 ;  /* 0x0000001d0c0c7207 */ /* 0x000fe40000000000 */
[----:B------:R-:W-:Y:S02]  /*4480*/  IADD3 R11, P1, PT, RZ, -R10, RZ ;  /* 0x8000000aff0b7210 */ /* 0x000fe40007f3e0ff */
[----:B------:R-:W-:Y:S02]  /*4490*/  ISETP.NE.U32.AND P0, PT, R18, RZ, PT ;  /* 0x000000ff1200720c */ /* 0x000fe40003f05070 */
[-C--:B------:R-:W-:Y:S02]  /*44a0*/  IADD3.X R9, PT, PT, RZ, ~R12.reuse, RZ, P1, !PT ;  /* 0x8000000cff097210 */ /* 0x080fe40000ffe4ff */
[----:B------:R-:W-:Y:S02]  /*44b0*/  ISETP.NE.AND.EX P0, PT, R16, RZ, PT, P0 ;  /* 0x000000ff1000720c */ /* 0x000fe40003f05300 */
[----:B------:R-:W-:Y:S01]  /*44c0*/  SEL R9, R9, R12, !P2 ;  /* 0x0000000c09097207 */ /* 0x000fe20005000000 */
[----:B------:R-:W-:Y:S01]  /*44d0*/  IMAD.MOV.U32 R12, RZ, RZ, R14 ;  /* 0x000000ffff0c7224 */ /* 0x000fe200078e000e */
[----:B------:R-:W-:-:S04]  /*44e0*/  SEL R11, R11, R10, !P2 ;  /* 0x0000000a0b0b7207 */ /* 0x000fc80005000000 */
[----:B------:R-:W-:Y:S02]  /*44f0*/  SEL R10, R11, 0xffffffff, P0 ;  /* 0xffffffff0b0a7807 */ /* 0x000fe40000000000 */
[----:B------:R-:W-:Y:S01]  /*4500*/  SEL R11, R9, 0xffffffff, P0 ;  /* 0xffffffff090b7807 */ /* 0x000fe20000000000 */
[----:B------:R-:W-:Y:S06]  /*4510*/  RET.REL.NODEC R12 `(_ZN5flash32flash_fwd_splitkv_combine_kernelI23Flash_fwd_kernel_traitsILi64ELi64ELi256ELi4ELb0ELb0EN7cutlass6half_tE19Flash_kernel_traitsILi64ELi64ELi256ELi4ES3_EELi8ELi2ELb0EEEvNS_16Flash_fwd_paramsE) ;  /* 0xffffffb80cb87950 */ /* 0x000fec0003c3ffff */
.L_x_233:
        /* <DEDUP_REMOVED lines=14> */
.L_x_14711:


//--------------------- .text._ZN5flash32flash_fwd_splitkv_combine_kernelI23Flash_fwd_kernel_traitsILi64ELi64ELi256ELi4ELb0ELb0EN7cutlass6half_tE19Flash_kernel_traitsILi64ELi64ELi256ELi4ES3_EELi8ELi1ELb0EEEvNS_16Flash_fwd_paramsE --------------------------
	.section	.text._ZN5flash32flash_fwd_splitkv_combine_kernelI23Flash_fwd_kernel_traitsILi64ELi64ELi256ELi4ELb0ELb0EN7cutlass6half_tE19Flash_kernel_traitsILi64ELi64ELi256ELi4ES3_EELi8ELi1ELb0EEEvNS_16Flash_fwd_paramsE,"ax",@progbits
	.align	128
        .global         _ZN5flash32flash_fwd_splitkv_combine_kernelI23Flash_fwd_kernel_traitsILi64ELi64ELi256ELi4ELb0ELb0EN7cutlass6half_tE19Flash_kernel_traitsILi64ELi64ELi256ELi4ES3_EELi8ELi1ELb0EEEvNS_16Flash_fwd_paramsE
        .type           _ZN5flash32flash_fwd_splitkv_combine_kernelI23Flash_fwd_kernel_traitsILi64ELi64ELi256ELi4ELb0ELb0EN7cutlass6half_tE19Flash_kernel_traitsILi64ELi64ELi256ELi4ES3_EELi8ELi1ELb0EEEvNS_16Flash_fwd_paramsE,@function
        .size           _ZN5flash32flash_fwd_splitkv_combine_kernelI23Flash_fwd_kernel_traitsILi64ELi64ELi256ELi4ELb0ELb0EN7cutlass6half_tE19Flash_kernel_traitsILi64ELi64ELi256ELi4ES3_EELi8ELi1ELb0EEEvNS_16Flash_fwd_paramsE,(.L_x_14712 - _ZN5flash32flash_fwd_splitkv_combine_kernelI23Flash_fwd_kernel_traitsILi64ELi64ELi256ELi4ELb0ELb0EN7cutlass6half_tE19Flash_kernel_traitsILi64ELi64ELi256ELi4ES3_EELi8ELi1ELb0EEEvNS_16Flash_fwd_paramsE)
        .other          _ZN5flash32flash_fwd_splitkv_combine_kernelI23Flash_fwd_kernel_traitsILi64ELi64ELi256ELi4ELb0ELb0EN7cutlass6half_tE19Flash_kernel_traitsILi64ELi64ELi256ELi4ES3_EELi8ELi1ELb0EEEvNS_16Flash_fwd_paramsE,@"STO_CUDA_ENTRY STV_DEFAULT"
_ZN5flash32flash_fwd_splitkv_combine_kernelI23Flash_fwd_kernel_traitsILi64ELi64ELi256ELi4ELb0ELb0EN7cutlass6half_tE19Flash_kernel_traitsILi64ELi64ELi256ELi4ES3_EELi8ELi1ELb0EEEvNS_16Flash_fwd_paramsE:
.text._ZN5flash32flash_fwd_splitkv_combine_kernelI23Flash_fwd_kernel_traitsILi64ELi64ELi256ELi4ELb0ELb0EN7cutlass6half_tE19Flash_kernel_traitsILi64ELi64ELi256ELi4ES3_EELi8ELi1ELb0EEEvNS_16Flash_fwd_paramsE:
        /* <DEDUP_REMOVED lines=38> */
.L_x_234:
[----:B------:R-:W-:Y:S01]  /*0260*/  IMAD.U32 R22, RZ, RZ, UR15 ;  /* 0x0000000fff167e24 */ /* 0x000fe2000f8e00ff */
[----:B------:R-:W-:Y:S01]  /*0270*/  MOV R18, UR13 ;  /* 0x0000000d00127c02 */ /* 0x000fe20008000f00 */
[----:B------:R-:W-:Y:S01]  /*0280*/  IMAD.U32 R17, RZ, RZ, UR17 ;  /* 0x00000011ff117e24 */ /* 0x000fe2000f8e00ff */
[----:B------:R-:W-:Y:S02]  /*0290*/  MOV R16, UR10 ;  /* 0x0000000a00107c02 */ /* 0x000fe40008000f00 */
[----:B------:R-:W-:Y:S02]  /*02a0*/  MOV R14, 0x2c0 ;  /* 0x000002c0000e7802 */ /* 0x000fe40000000f00 */
[----:B------:R-:W-:Y:S05]  /*02b0*/  CALL.REL.NOINC `($__internal_6_$__cuda_sm20_div_s64) ;  /* 0x0000003c00307944 */ /* 0x000fea0003c00000 */
.L_x_235:
        /* <DEDUP_REMOVED lines=30> */
.L_x_237:
[----:B------:R-:W-:Y:S01]  /*04a0*/  IMAD.MOV.U32 R22, RZ, RZ, R10 ;  /* 0x000000ffff167224 */ /* 0x000fe200078e000a */
[----:B------:R-:W-:Y:S02]  /*04b0*/  MOV R17, R11 ;  /* 0x0000000b00117202 */ /* 0x000fe40000000f00 */
[----:B------:R-:W-:Y:S02]  /*04c0*/  MOV R14, 0x4e0 ;  /* 0x000004e0000e7802 */ /* 0x000fe40000000f00 */
[----:B------:R-:W-:Y:S05]  /*04d0*/  CALL.REL.NOINC `($__internal_6_$__cuda_sm20_div_s64) ;  /* 0x0000003800a87944 */ /* 0x000fea0003c00000 */
[----:B------:R-:W-:Y:S02]  /*04e0*/  MOV R4, R10 ;  /* 0x0000000a00047202 */ /* 0x000fe40000000f00 */
[----:B------:R-:W-:Y:S02]  /*04f0*/  MOV R5, R11 ;  /* 0x0000000b00057202 */ /* 0x000fe40000000f00 */
.L_x_238:
[----:B------:R-:W-:Y:S05]  /*0500*/  BSYNC.RECONVERGENT B0 ;  /* 0x0000000000007941 */ /* 0x000fea0003800200 */
.L_x_236:
        /* <DEDUP_REMOVED lines=58> */
.L_x_240:
[----:B------:R-:W-:Y:S01]  /*08b0*/  IMAD.MOV.U32 R22, RZ, RZ, R18 ;  /* 0x000000ffff167224 */ /* 0x000fe200078e0012 */
[----:B------:R-:W-:Y:S01]  /*08c0*/  MOV R18, R8 ;  /* 0x0000000800127202 */ /* 0x000fe20000000f00 */
[----:B------:R-:W-:Y:S01]  /*08d0*/  IMAD.MOV.U32 R17, RZ, RZ, R16 ;  /* 0x000000ffff117224 */ /* 0x000fe200078e0010 */
[----:B------:R-:W-:Y:S02]  /*08e0*/  MOV R16, R0 ;  /* 0x0000000000107202 */ /* 0x000fe40000000f00 */
[----:B------:R-:W-:Y:S02]  /*08f0*/  MOV R14, 0x910 ;  /* 0x00000910000e7802 */ /* 0x000fe40000000f00 */
[----:B------:R-:W-:Y:S05]  /*0900*/  CALL.REL.NOINC `($__internal_6_$__cuda_sm20_div_s64) ;  /* 0x00000034009c7944 */ /* 0x000fea0003c00000 */
.L_x_241:
[----:B------:R-:W-:Y:S05]  /*0910*/  BSYNC.RECONVERGENT B0 ;  /* 0x0000000000007941 */ /* 0x000fea0003800200 */
.L_x_239:
        /* <DEDUP_REMOVED lines=124> */
.L_x_243:
[----:B------:R-:W-:Y:S01]  /*10e0*/  IMAD.MOV.U32 R22, RZ, RZ, R10 ;  /* 0x000000ffff167224 */ /* 0x000fe200078e000a */
[----:B------:R-:W-:Y:S01]  /*10f0*/  MOV R18, R7 ;  /* 0x0000000700127202 */ /* 0x000fe20000000f00 */
[----:B------:R-:W-:Y:S01]  /*1100*/  IMAD.MOV.U32 R17, RZ, RZ, R11 ;  /* 0x000000ffff117224 */ /* 0x000fe200078e000b */
[----:B------:R-:W-:Y:S02]  /*1110*/  MOV R16, R25 ;  /* 0x0000001900107202 */ /* 0x000fe40000000f00 */
[----:B------:R-:W-:Y:S02]  /*1120*/  MOV R14, 0x1140 ;  /* 0x00001140000e7802 */ /* 0x000fe40000000f00 */
[----:B------:R-:W-:Y:S05]  /*1130*/  CALL.REL.NOINC `($__internal_6_$__cuda_sm20_div_s64) ;  /* 0x0000002c00907944 */ /* 0x000fea0003c00000 */
[----:B------:R-:W-:Y:S02]  /*1140*/  MOV R32, R10 ;  /* 0x0000000a00207202 */ /* 0x000fe40000000f00 */
[----:B------:R-:W-:Y:S02]  /*1150*/  MOV R33, R11 ;  /* 0x0000000b00217202 */ /* 0x000fe40000000f00 */
.L_x_244:
[----:B------:R-:W-:Y:S05]  /*1160*/  BSYNC.RECONVERGENT B0 ;  /* 0x0000000000007941 */ /* 0x000fea0003800200 */
.L_x_242:
        /* <DEDUP_REMOVED lines=57> */
.L_x_246:
[----:B------:R-:W-:Y:S01]  /*1500*/  IMAD.MOV.U32 R22, RZ, RZ, R4 ;  /* 0x000000ffff167224 */ /* 0x000fe200078e0004 */
[----:B------:R-:W-:Y:S01]  /*1510*/  MOV R17, R5 ;  /* 0x0000000500117202 */ /* 0x000fe20000000f00 */
[----:B------:R-:W-:Y:S01]  /*1520*/  IMAD.MOV.U32 R18, RZ, RZ, R6 ;  /* 0x000000ffff127224 */ /* 0x000fe200078e0006 */
[----:B------:R-:W-:Y:S02]  /*1530*/  MOV R14, 0x1550 ;  /* 0x00001550000e7802 */ /* 0x000fe40000000f00 */
[----:B------:R-:W-:Y:S05]  /*1540*/  CALL.REL.NOINC `($__internal_6_$__cuda_sm20_div_s64) ;  /* 0x00000028008c7944 */ /* 0x000fea0003c00000 */
[----:B------:R-:W-:Y:S02]  /*1550*/  MOV R20, R10 ;  /* 0x0000000a00147202 */ /* 0x000fe40000000f00 */
[----:B------:R-:W-:Y:S02]  /*1560*/  MOV R21, R11 ;  /* 0x0000000b00157202 */ /* 0x000fe40000000f00 */
.L_x_247:
[----:B------:R-:W-:Y:S05]  /*1570*/  BSYNC.RECONVERGENT B0 ;  /* 0x0000000000007941 */ /* 0x000fea0003800200 */
.L_x_245:
[----:B------:R-:W0:Y:S01]  /*1580*/  LDCU UR5, c[0x0][0x434] ;  /* 0x00008680ff0577ac */ /* 0x000e220008000800 */
[----:B------:R-:W1:Y:S01]  /*1590*/  S2R R19, SR_TID.X ;  /* 0x0000000000137919 */ /* 0x000e620000002100 */
[----:B------:R-:W2:Y:S01]  /*15a0*/  LDC R15, c[0x0][0x3e0] ;  /* 0x0000f800ff0f7b82 */ /* 0x000ea20000000800 */
[----:B------:R-:W-:Y:S01]  /*15b0*/  BSSY.RECONVERGENT B0, `(.L_x_248) ;  /* 0x0000046000007945 */ /* 0x000fe20003800200 */
[----:B------:R-:W3:Y:S01]  /*15c0*/  LDCU UR18, c[0x0][0x534] ;  /* 0x0000a680ff1277ac */ /* 0x000ee20008000800 */
[----:B------:R-:W-:Y:S01]  /*15d0*/  IMAD.MOV.U32 R24, RZ, RZ, -0x800000 ;  /* 0xff800000ff187424 */ /* 0x000fe200078e00ff */
[----:B------:R-:W4:Y:S01]  /*15e0*/  LDCU UR11, c[0x0][0x430] ;  /* 0x00008600ff0b77ac */ /* 0x000f220008000800 */
[----:B------:R-:W-:-:S04]  /*15f0*/  USHF.R.S32.HI UR8, URZ, 0x1f, UR16 ;  /* 0x0000001fff087899 */ /* 0x000fc80008011410 */
[----:B------:R-:W-:Y:S01]  /*1600*/  ULOP3.LUT UR8, UR8, 0x1, URZ, 0xfc, !UPT ;  /* 0x0000000108087892 */ /* 0x000fe2000f8efcff */
[----:B0-----:R-:W-:-:S05]  /*1610*/  IMAD.U32 R3, RZ, RZ, UR5 ;  /* 0x00000005ff037e24 */ /* 0x001fca000f8e00ff */
[----:B------:R-:W-:Y:S01]  /*1620*/  IABS R3, R3 ;  /* 0x0000000300037213 */ /* 0x000fe20000000000 */
[----:B----4-:R-:W-:-:S03]  /*1630*/  UIMAD UR11, UR5, UR11, URZ ;  /* 0x0000000b050b72a4 */ /* 0x010fc6000f8e02ff */
[----:B------:R-:W0:Y:S01]  /*1640*/  I2F.RP R9, R3 ;  /* 0x0000000300097306 */ /* 0x000e220000209400 */
[C---:B-1----:R-:W-:Y:S02]  /*1650*/  ISETP.GT.U32.AND P1, PT, R19.reuse, 0xf, PT ;  /* 0x0000000f1300780c */ /* 0x042fe40003f24070 */
[----:B------:R-:W-:Y:S02]  /*1660*/  SHF.R.U32.HI R12, RZ, 0x3, R19 ;  /* 0x00000003ff0c7819 */ /* 0x000fe40000011613 */
[----:B------:R-:W-:-:S03]  /*1670*/  LOP3.LUT R23, R19, 0x1, RZ, 0xc0, !PT ;  /* 0x0000000113177812 */ /* 0x000fc600078ec0ff */
[----:B0-----:R-:W0:Y:S02]  /*1680*/  MUFU.RCP R10, R9 ;  /* 0x00000009000a7308 */ /* 0x001e240000001000 */
[----:B0-----:R-:W-:-:S06]  /*1690*/  VIADD R10, R10, 0xffffffe ;  /* 0x0ffffffe0a0a7836 */ /* 0x001fcc0000000000 */
[----:B------:R-:W0:Y:S02]  /*16a0*/  F2I.FTZ.U32.TRUNC.NTZ R11, R10 ;  /* 0x0000000a000b7305 */ /* 0x000e24000021f000 */
[--C-:B0-----:R-:W-:Y:S02]  /*16b0*/  IMAD.MOV R4, RZ, RZ, -R11.reuse ;  /* 0x000000ffff047224 */ /* 0x101fe400078e0a0b */
[----:B------:R-:W-:Y:S02]  /*16c0*/  IMAD.MOV.U32 R10, RZ, RZ, RZ ;  /* 0x000000ffff0a7224 */ /* 0x000fe400078e00ff */
[----:B------:R-:W-:Y:S01]  /*16d0*/  IMAD R5, R4, R3, RZ ;  /* 0x0000000304057224 */ /* 0x000fe200078e02ff */
[----:B------:R-:W-:Y:S02]  /*16e0*/  IABS R4, R2 ;  /* 0x0000000200047213 */ /* 0x000fe40000000000 */
[----:B------:R-:W-:Y:S01]  /*16f0*/  LOP3.LUT R2, R2, UR5, RZ, 0x3c, !PT ;  /* 0x0000000502027c12 */ /* 0x000fe2000f8e3cff */
[----:B------:R-:W-:-:S03]  /*1700*/  IMAD.HI.U32 R5, R11, R5, R10 ;  /* 0x000000050b057227 */ /* 0x000fc600078e000a */
[----:B------:R-:W-:Y:S01]  /*1710*/  ISETP.GE.AND P2, PT, R2, RZ, PT ;  /* 0x000000ff0200720c */ /* 0x000fe20003f46270 */
[----:B------:R-:W-:Y:S01]  /*1720*/  IMAD.MOV.U32 R11, RZ, RZ, -0x800000 ;  /* 0xff800000ff0b7424 */ /* 0x000fe200078e00ff */
        /* <DEDUP_REMOVED lines=11> */
[----:B------:R-:W-:Y:S02]  /*17e0*/  @!P1 SHF.L.U32 R10, R19, 0x2, RZ ;  /* 0x00000002130a9819 */ /* 0x000fe400000006ff */
[----:B0-----:R-:W-:Y:S02]  /*17f0*/  @!P1 LEA R3, R5, R2, 0x18 ;  /* 0x0000000205039211 */ /* 0x001fe400078ec0ff */
[----:B------:R-:W-:-:S02]  /*1800*/  @!P1 MOV R5, 0x400 ;  /* 0x0000040000059802 */ /* 0x000fc40000000f00 */
[----:B------:R-:W-:Y:S01]  /*1810*/  @!P1 LOP3.LUT R10, R10, 0x1c, RZ, 0xc0, !PT ;  /* 0x0000001c0a0a9812 */ /* 0x000fe200078ec0ff */
[----:B------:R-:W-:Y:S01]  /*1820*/  @!P1 IMAD R3, R12, 0x24, R3 ;  /* 0x000000240c039824 */ /* 0x000fe200078e0203 */
[----:B-1----:R-:W-:-:S03]  /*1830*/  @!P1 LEA R2, R4, R5, 0x18 ;  /* 0x0000000504029211 */ /* 0x002fc600078ec0ff */
[----:B------:R-:W-:Y:S02]  /*1840*/  @P3 VIADD R13, R13, 0x1 ;  /* 0x000000010d0d3836 */ /* 0x000fe40000000000 */
[----:B------:R-:W-:Y:S02]  /*1850*/  @!P1 IMAD.IADD R10, R3, 0x1, R10 ;  /* 0x00000001030a9824 */ /* 0x000fe400078e020a */
[----:B------:R-:W-:Y:S01]  /*1860*/  @!P2 IMAD.MOV R13, RZ, RZ, -R13 ;  /* 0x000000ffff0da224 */ /* 0x000fe200078e0a0d */
[----:B------:R-:W-:Y:S01]  /*1870*/  @!P0 LOP3.LUT R13, RZ, UR5, RZ, 0x33, !PT ;  /* 0x00000005ff0d8c12 */ /* 0x000fe2000f8e33ff */
[----:B------:R-:W-:Y:S01]  /*1880*/  @!P1 IMAD R5, R23, 0x24, R2 ;  /* 0x0000002417059824 */ /* 0x000fe200078e0202 */
[----:B---3--:R-:W-:Y:S02]  /*1890*/  ISETP.GE.AND P0, PT, R12, UR18, PT ;  /* 0x000000120c007c0c */ /* 0x008fe4000bf06270 */
[----:B------:R-:W-:Y:S01]  /*18a0*/  SHF.R.U32.HI R2, RZ, 0x1, R19 ;  /* 0x00000001ff027819 */ /* 0x000fe20000011613 */
[----:B------:R-:W-:Y:S01]  /*18b0*/  IMAD R4, R13, UR8, RZ ;  /* 0x000000080d047c24 */ /* 0x000fe2000f8e02ff */
[----:B------:R-:W0:Y:S02]  /*18c0*/  LDCU.64 UR8, c[0x0][0x358] ;  /* 0x00006b00ff0877ac */ /* 0x000e240008000a00 */
[----:B------:R-:W-:-:S02]  /*18d0*/  @!P1 LEA R5, R2, R5, 0x2 ;  /* 0x0000000502059211 */ /* 0x000fc400078e10ff */
[----:B------:R-:W-:-:S05]  /*18e0*/  IABS R17, R4 ;  /* 0x0000000400117213 */ /* 0x000fca0000000000 */
[----:B------:R-:W-:Y:S01]  /*18f0*/  VIADD R14, R17, UR4 ;  /* 0x00000004110e7c36 */ /* 0x000fe20008000000 */
[----:B--2---:R-:W-:Y:S06]  /*1900*/  @P0 BRA `(.L_x_249) ;  /* 0x0000000000400947 */ /* 0x004fec0003800000 */
        /* <DEDUP_REMOVED lines=16> */
.L_x_249:
[----:B0-----:R-:W-:Y:S05]  /*1a10*/  BSYNC.RECONVERGENT B0 ;  /* 0x0000000000007941 */ /* 0x001fea0003800200 */
.L_x_248:
[----:B-----5:R-:W-:Y:S01]  /*1a20*/  @!P1 STS [R10], R11 ;  /* 0x0000000b0a009388 */ /* 0x020fe20000000800 */
[----:B------:R-:W-:Y:S01]  /*1a30*/  IABS R12, R15 ;  /* 0x0000000f000c7213 */ /* 0x000fe20000000000 */
[----:B------:R-:W0:Y:S01]  /*1a40*/  I2F.RP R16, R17 ;  /* 0x0000001100107306 */ /* 0x000e220000209400 */
[----:B------:R-:W-:Y:S01]  /*1a50*/  BAR.SYNC.DEFER_BLOCKING 0x0 ;  /* 0x0000000000007b1d */ /* 0x000fe20000010000 */
[----:B------:R-:W-:-:S06]  /*1a60*/  ISETP.NE.AND P5, PT, R4, RZ, PT ;  /* 0x000000ff0400720c */ /* 0x000fcc0003fa5270 */
[----:B------:R-:W1:Y:S01]  /*1a70*/  I2F.RP R18, R12 ;  /* 0x0000000c00127306 */ /* 0x000e620000209400 */
[----:B------:R-:W-:Y:S07]  /*1a80*/  BSSY.RECONVERGENT B1, `(.L_x_250) ;  /* 0x0000166000017945 */ /* 0x000fee0003800200 */
[----:B0-----:R-:W0:Y:S08]  /*1a90*/  MUFU.RCP R26, R16 ;  /* 0x00000010001a7308 */ /* 0x001e300000001000 */
[----:B-1----:R-:W1:Y:S01]  /*1aa0*/  MUFU.RCP R28, R18 ;  /* 0x00000012001c7308 */ /* 0x002e620000001000 */
[----:B------:R2:W3:Y:S01]  /*1ab0*/  @!P1 LDS R24, [R5] ;  /* 0x0000000005189984 */ /* 0x0004e20000000800 */
[----:B0-----:R-:W-:-:S06]  /*1ac0*/  VIADD R26, R26, 0xffffffe ;  /* 0x0ffffffe1a1a7836 */ /* 0x001fcc0000000000 */
[----:B------:R-:W0:Y:S01]  /*1ad0*/  F2I.FTZ.U32.TRUNC.NTZ R27, R26 ;  /* 0x0000001a001b7305 */ /* 0x000e22000021f000 */
[----:B-1----:R-:W-:-:S07]  /*1ae0*/  VIADD R28, R28, 0xffffffe ;  /* 0x0ffffffe1c1c7836 */ /* 0x002fce0000000000 */
[----:B------:R-:W1:Y:S01]  /*1af0*/  F2I.FTZ.U32.TRUNC.NTZ R29, R28 ;  /* 0x0000001c001d7305 */ /* 0x000e62000021f000 */
[----:B--2---:R-:W-:Y:S01]  /*1b00*/  IABS R5, R14 ;  /* 0x0000000e00057213 */ /* 0x004fe20000000000 */
[----:B0-----:R-:W-:Y:S02]  /*1b10*/  IMAD.MOV R10, RZ, RZ, -R27 ;  /* 0x000000ffff0a7224 */ /* 0x001fe400078e0a1b */
[----:B------:R-:W-:Y:S02]  /*1b20*/  HFMA2 R26, -RZ, RZ, 0, 0 ;  /* 0x00000000ff1a7431 */ /* 0x000fe400000001ff */
[----:B------:R-:W-:Y:S02]  /*1b30*/  IMAD R10, R10, R17, RZ ;  /* 0x000000110a0a7224 */ /* 0x000fe400078e02ff */
[----:B-1----:R-:W-:Y:S02]  /*1b40*/  IMAD.MOV R3, RZ, RZ, -R29 ;  /* 0x000000ffff037224 */ /* 0x002fe400078e0a1d */
[----:B------:R-:W-:Y:S01]  /*1b50*/  IMAD.HI.U32 R10, R27, R10, R26 ;  /* 0x0000000a1b0a7227 */ /* 0x000fe200078e001a */
[----:B---3--:R-:W0:Y:S03]  /*1b60*/  SHFL.BFLY PT, R9, R24, 0x1, 0x1f ;  /* 0x0c201f0018097f89 */ /* 0x008e2600000e0000 */
[----:B------:R-:W-:Y:S01]  /*1b70*/  IMAD R11, R3, R12, RZ ;  /* 0x0000000c030b7224 */ /* 0x000fe200078e02ff */
[----:B------:R-:W-:Y:S01]  /*1b80*/  IABS R3, R4 ;  /* 0x0000000400037213 */ /* 0x000fe20000000000 */
[----:B------:R-:W-:-:S02]  /*1b90*/  IMAD.MOV.U32 R28, RZ, RZ, RZ ;  /* 0x000000ffff1c7224 */ /* 0x000fc400078e00ff */
[----:B------:R-:W-:-:S04]  /*1ba0*/  IMAD.HI.U32 R18, R10, R5, RZ ;  /* 0x000000050a127227 */ /* 0x000fc800078e00ff */
[----:B------:R-:W-:-:S04]  /*1bb0*/  IMAD.HI.U32 R11, R29, R11, R28 ;  /* 0x0000000b1d0b7227 */ /* 0x000fc800078e001c */
[----:B------:R-:W-:Y:S02]  /*1bc0*/  IMAD.MOV R3, RZ, RZ, -R3 ;  /* 0x000000ffff037224 */ /* 0x000fe400078e0a03 */
[----:B------:R-:W-:-:S04]  /*1bd0*/  IMAD.HI.U32 R11, R11, R5, RZ ;  /* 0x000000050b0b7227 */ /* 0x000fc800078e00ff */
[----:B------:R-:W-:Y:S02]  /*1be0*/  IMAD R22, R18, R3, R5 ;  /* 0x0000000312167224 */ /* 0x000fe400078e0205 */
[----:B------:R-:W-:Y:S01]  /*1bf0*/  IMAD.MOV R10, RZ, RZ, -R11 ;  /* 0x000000ffff0a7224 */ /* 0x000fe200078e0a0b */
[----:B0-----:R-:W-:-:S03]  /*1c00*/  FMNMX.FTZ R9, R9, R24, !PT ;  /* 0x0000001809097209 */ /* 0x001fc60007810000 */
[----:B------:R-:W-:Y:S01]  /*1c10*/  IMAD R5, R12, R10, R5 ;  /* 0x0000000a0c057224 */ /* 0x000fe200078e0205 */
[----:B------:R-:W-:Y:S02]  /*1c20*/  ISETP.GT.U32.AND P1, PT, R17, R22, PT ;  /* 0x000000161100720c */ /* 0x000fe40003f24070 */
[C---:B------:R-:W-:Y:S02]  /*1c30*/  FSETP.NEU.FTZ.AND P0, PT, R9.reuse, -INF , PT ;  /* 0xff8000000900780b */ /* 0x040fe40003f1d000 */
[----:B------:R-:W-:Y:S02]  /*1c40*/  LOP3.LUT R10, R14, R17, RZ, 0x3c, !PT ;  /* 0x000000110e0a7212 */ /* 0x000fe400078e3cff */
[----:B------:R-:W-:Y:S02]  /*1c50*/  FSEL R9, R9, RZ, P0 ;  /* 0x000000ff09097208 */ /* 0x000fe40000000000 */
[----:B------:R-:W-:Y:S02]  /*1c60*/  ISETP.GT.U32.AND P0, PT, R12, R5, PT ;  /* 0x000000050c00720c */ /* 0x000fe40003f04070 */
[----:B------:R-:W-:Y:S01]  /*1c70*/  LOP3.LUT R14, R14, R15, RZ, 0x3c, !PT ;  /* 0x0000000f0e0e7212 */ /* 0x000fe200078e3cff */
[----:B------:R-:W-:Y:S01]  /*1c80*/  FADD.FTZ R16, -R9, R24 ;  /* 0x0000001809107221 */ /* 0x000fe20000010100 */
[----:B------:R-:W-:Y:S01]  /*1c90*/  ISETP.GE.AND P3, PT, R10, RZ, PT ;  /* 0x000000ff0a00720c */ /* 0x000fe20003f66270 */
[----:B------:R-:W-:Y:S01]  /*1ca0*/  @!P1 IMAD.IADD R22, R22, 0x1, -R17 ;  /* 0x0000000116169824 */ /* 0x000fe200078e0a11 */
[----:B------:R-:W-:Y:S01]  /*1cb0*/  @!P1 IADD3 R18, PT, PT, R18, 0x1, RZ ;  /* 0x0000000112129810 */ /* 0x000fe20007ffe0ff */
[----:B------:R-:W-:-:S03]  /*1cc0*/  FMUL.FTZ R16, R16, 1.4426950216293334961 ;  /* 0x3fb8aa3b10107820 */ /* 0x000fc60000410000 */
[----:B------:R-:W-:-:S03]  /*1cd0*/  ISETP.GE.U32.AND P2, PT, R22, R17, PT ;  /* 0x000000111600720c */ /* 0x000fc60003f46070 */
[----:B------:R-:W0:Y:S01]  /*1ce0*/  MUFU.EX2 R16, R16 ;  /* 0x0000001000107308 */ /* 0x000e220000000800 */
[----:B------:R-:W-:Y:S02]  /*1cf0*/  @!P0 IMAD.IADD R5, R5, 0x1, -R12 ;  /* 0x0000000105058824 */ /* 0x000fe400078e0a0c */
[----:B------:R-:W-:Y:S01]  /*1d00*/  @!P0 VIADD R11, R11, 0x1 ;  /* 0x000000010b0b8836 */ /* 0x000fe20000000000 */
[----:B------:R-:W-:Y:S02]  /*1d10*/  ISETP.NE.AND P0, PT, R15, RZ, PT ;  /* 0x000000ff0f00720c */ /* 0x000fe40003f05270 */
[----:B------:R-:W-:-:S04]  /*1d20*/  ISETP.GE.U32.AND P4, PT, R5, R12, PT ;  /* 0x0000000c0500720c */ /* 0x000fc80003f86070 */
[----:B------:R-:W-:Y:S01]  /*1d30*/  @P2 VIADD R18, R18, 0x1 ;  /* 0x0000000112122836 */ /* 0x000fe20000000000 */
[----:B------:R-:W-:Y:S01]  /*1d40*/  ISETP.GE.AND P2, PT, R14, RZ, PT ;  /* 0x000000ff0e00720c */ /* 0x000fe20003f46270 */
[----:B0-----:R-:W0:Y:S03]  /*1d50*/  SHFL.BFLY PT, R3, R16, 0x1, 0x1f ;  /* 0x0c201f0010037f89 */ /* 0x001e2600000e0000 */
[----:B------:R-:W-:Y:S02]  /*1d60*/  @!P3 IADD3 R18, PT, PT, -R18, RZ, RZ ;  /* 0x000000ff1212b210 */ /* 0x000fe40007ffe1ff */
[----:B------:R-:W-:Y:S02]  /*1d70*/  ISETP.NE.AND P3, PT, R13, RZ, PT ;  /* 0x000000ff0d00720c */ /* 0x000fe40003f65270 */
[----:B------:R-:W-:Y:S01]  /*1d80*/  @P4 VIADD R11, R11, 0x1 ;  /* 0x000000010b0b4836 */ /* 0x000fe20000000000 */
[----:B------:R-:W-:-:S02]  /*1d90*/  @!P5 LOP3.LUT R18, RZ, R17, RZ, 0x33, !PT ;  /* 0x00000011ff12d212 */ /* 0x000fc400078e33ff */
[----:B------:R-:W-:Y:S02]  /*1da0*/  SEL R12, RZ, 0x1, !P3 ;  /* 0x00000001ff0c7807 */ /* 0x000fe40005800000 */
[----:B------:R-:W-:Y:S01]  /*1db0*/  @!P2 IMAD.MOV R11, RZ, RZ, -R11 ;  /* 0x000000ffff0ba224 */ /* 0x000fe200078e0a0b */
[----:B------:R-:W-:Y:S02]  /*1dc0*/  @!P0 LOP3.LUT R11, RZ, R15, RZ, 0x33, !PT ;  /* 0x0000000fff0b8212 */ /* 0x000fe400078e33ff */
[----:B------:R-:W-:Y:S02]  /*1dd0*/  LOP3.LUT P0, RZ, R19, 0x3f1, RZ, 0xc0, !PT ;  /* 0x000003f113ff7812 */ /* 0x000fe4000780c0ff */
[----:B------:R-:W-:Y:S01]  /*1de0*/  SHF.R.S32.HI R13, RZ, 0x1f, R4 ;  /* 0x0000001fff0d7819 */ /* 0x000fe20000011404 */
[----:B------:R-:W-:Y:S01]  /*1df0*/  IMAD R4, R4, UR11, RZ ;  /* 0x0000000b04047c24 */ /* 0x000fe2000f8e02ff */
[----:B------:R-:W-:Y:S02]  /*1e00*/  ISETP.LT.U32.AND P2, PT, R20, R18, PT ;  /* 0x000000121400720c */ /* 0x000fe40003f41070 */
[----:B------:R-:W-:-:S02]  /*1e10*/  SHF.R.S32.HI R5, RZ, 0x1f, R18 ;  /* 0x0000001fff057819 */ /* 0x000fc40000011412 */
[----:B------:R-:W-:Y:S02]  /*1e20*/  LOP3.LUT R12, R13, R12, RZ, 0xfc, !PT ;  /* 0x0000000c0d0c7212 */ /* 0x000fe400078efcff */
[----:B------:R-:W-:Y:S01]  /*1e30*/  ISETP.LT.AND.EX P2, PT, R21, R5, PT, P2 ;  /* 0x000000051500720c */ /* 0x000fe20003f41320 */
[----:B0-----:R-:W-:Y:S01]  /*1e40*/  FADD.FTZ R3, R16, R3 ;  /* 0x0000000310037221 */ /* 0x001fe20000010000 */
[----:B------:R-:W-:Y:S02]  /*1e50*/  IMAD.MOV.U32 R21, RZ, RZ, 0x7f800000 ;  /* 0x7f800000ff157424 */ /* 0x000fe400078e00ff */
[----:B------:R-:W-:Y:S02]  /*1e60*/  SEL R5, R20, R18, P2 ;  /* 0x0000001214057207 */ /* 0x000fe40001000000 */
        /* <DEDUP_REMOVED lines=57> */
.L_x_253:
[----:B------:R-:W-:Y:S01]  /*2200*/  LEA.HI R2, R19, UR14, RZ, 0x1f ;  /* 0x0000000e13027c11 */ /* 0x000fe2000f8ff8ff */
[----:B------:R-:W-:Y:S01]  /*2210*/  IMAD.MOV.U32 R17, RZ, RZ, RZ ;  /* 0x000000ffff117224 */ /* 0x000fe200078e00ff */
[----:B------:R-:W-:Y:S02]  /*2220*/  MOV R18, R30 ;  /* 0x0000001e00127202 */ /* 0x000fe40000000f00 */
[----:B------:R-:W-:Y:S01]  /*2230*/  MOV R14, 0x2260 ;  /* 0x00002260000e7802 */ /* 0x000fe20000000f00 */
[----:B------:R-:W-:Y:S02]  /*2240*/  IMAD.MOV.U32 R22, RZ, RZ, R2 ;  /* 0x000000ffff167224 */ /* 0x000fe400078e0002 */
[----:B------:R-:W-:Y:S05]  /*2250*/  CALL.REL.NOINC `($__internal_6_$__cuda_sm20_div_s64) ;  /* 0x0000001c00487944 */ /* 0x000fea0003c00000 */
[----:B------:R-:W-:Y:S02]  /*2260*/  IADD3 R9, PT, PT, -R10, RZ, RZ ;  /* 0x000000ff0a097210 */ /* 0x000fe40007ffe1ff */
[----:B------:R-:W-:-:S03]  /*2270*/  MOV R31, R11 ;  /* 0x0000000b001f7202 */ /* 0x000fc60000000f00 */
[----:B------:R-:W-:Y:S01]  /*2280*/  IMAD R9, R30, R9, R2 ;  /* 0x000000091e097224 */ /* 0x000fe200078e0202 */
[----:B------:R-:W-:-:S07]  /*2290*/  MOV R30, R10 ;  /* 0x0000000a001e7202 */ /* 0x000fce0000000f00 */
.L_x_254:
        /* <DEDUP_REMOVED lines=59> */
.L_x_256:
[----:B------:R-:W-:Y:S01]  /*2650*/  IMAD.MOV.U32 R22, RZ, RZ, R30 ;  /* 0x000000ffff167224 */ /* 0x000fe200078e001e */
[----:B------:R-:W-:Y:S01]  /*2660*/  MOV R17, R31 ;  /* 0x0000001f00117202 */ /* 0x000fe20000000f00 */
[----:B------:R-:W-:Y:S01]  /*2670*/  IMAD.MOV.U32 R18, RZ, RZ, R34 ;  /* 0x000000ffff127224 */ /* 0x000fe200078e0022 */
[----:B------:R-:W-:Y:S02]  /*2680*/  MOV R14, 0x26a0 ;  /* 0x000026a0000e7802 */ /* 0x000fe40000000f00 */
[----:B------:R-:W-:Y:S05]  /*2690*/  CALL.REL.NOINC `($__internal_6_$__cuda_sm20_div_s64) ;  /* 0x0000001800387944 */ /* 0x000fea0003c00000 */
[----:B------:R-:W-:-:S05]  /*26a0*/  IADD3 R31, PT, PT, -R10, RZ, RZ ;  /* 0x000000ff0a1f7210 */ /* 0x000fca0007ffe1ff */
[----:B------:R-:W-:Y:S02]  /*26b0*/  IMAD R31, R31, R34, R30 ;  /* 0x000000221f1f7224 */ /* 0x000fe400078e021e */
.L_x_257:
[----:B------:R-:W-:Y:S05]  /*26c0*/  BSYNC.RECONVERGENT B0 ;  /* 0x0000000000007941 */ /* 0x000fea0003800200 */
.L_x_255:
        /* <DEDUP_REMOVED lines=157> */
.L_x_252:
[----:B------:R-:W0:Y:S01]  /*30a0*/  LDC.64 R4, c[0x0][0x420] ;  /* 0x00010800ff047b82 */ /* 0x000e220000000a00 */
[----:B------:R-:W-:-:S05]  /*30b0*/  IADD3 R2, PT, PT, R2, UR14, RZ ;  /* 0x0000000e02027c10 */ /* 0x000fca000fffe0ff */
[----:B0-----:R-:W-:-:S05]  /*30c0*/  IMAD.WIDE.U32 R2, R2, 0x4, R4 ;  /* 0x0000000402027825 */ /* 0x001fca00078e0004 */
[----:B------:R1:W-:Y:S02]  /*30d0*/  STG.E desc[UR8][R2.64], R21 ;  /* 0x0000001502007986 */ /* 0x0003e4000c101908 */
.L_x_251:
[----:B------:R-:W-:Y:S05]  /*30e0*/  BSYNC.RECONVERGENT B1 ;  /* 0x0000000000017941 */ /* 0x000fea0003800200 */
.L_x_250:
        /* <DEDUP_REMOVED lines=11> */
[----:B--2---:R-:W-:Y:S01]  /*31a0*/  LEA R3, R0, R3, 0x18 ;  /* 0x0000000300037211 */ /* 0x004fe200078ec0ff */
[----:B------:R-:W-:-:S04]  /*31b0*/  IMAD.SHL.U32 R0, R19, 0x2, RZ ;  /* 0x0000000213007824 */ /* 0x000fc800078e00ff */
[----:B------:R-:W-:Y:S01]  /*31c0*/  IMAD R2, R2, 0x24, R3 ;  /* 0x0000002402027824 */ /* 0x000fe200078e0203 */
[----:B------:R-:W-:-:S04]  /*31d0*/  LOP3.LUT R3, R0, 0x7fc, RZ, 0xc0, !PT ;  /* 0x000007fc00037812 */ /* 0x000fc800078ec0ff */
[----:B------:R-:W-:-:S05]  /*31e0*/  IADD3 R3, PT, PT, R2, R3, RZ ;  /* 0x0000000302037210 */ /* 0x000fca0007ffe0ff */
[----:B0-----:R2:W-:Y:S02]  /*31f0*/  STS [R3], R4 ;  /* 0x0000000403007388 */ /* 0x0015e40000000800 */
.L_x_259:
[----:B------:R-:W-:Y:S05]  /*3200*/  BSYNC.RECONVERGENT B0 ;  /* 0x0000000000007941 */ /* 0x000fea0003800200 */
.L_x_258:
        /* <DEDUP_REMOVED lines=43> */
.L_x_270:
        /* <DEDUP_REMOVED lines=9> */
.L_x_263:
[----:B------:R-:W-:Y:S05]  /*3550*/  BSYNC.RECONVERGENT B0 ;  /* 0x0000000000007941 */ /* 0x000fea0003800200 */
.L_x_262:
        /* <DEDUP_REMOVED lines=12> */
.L_x_265:
[----:B------:R-:W-:Y:S05]  /*3620*/  BSYNC.RECONVERGENT B0 ;  /* 0x0000000000007941 */ /* 0x000fea0003800200 */
.L_x_264:
        /* <DEDUP_REMOVED lines=12> */
.L_x_267:
[----:B------:R-:W-:Y:S05]  /*36f0*/  BSYNC.RECONVERGENT B0 ;  /* 0x0000000000007941 */ /* 0x000fea0003800200 */
.L_x_266:
        /* <DEDUP_REMOVED lines=12> */
.L_x_269:
[----:B------:R-:W-:Y:S05]  /*37c0*/  BSYNC.RECONVERGENT B0 ;  /* 0x0000000000007941 */ /* 0x000fea0003800200 */
.L_x_268:
        /* <DEDUP_REMOVED lines=11> */
.L_x_261:
        /* <DEDUP_REMOVED lines=11> */
.L_x_273:
        /* <DEDUP_REMOVED lines=8> */
.L_x_272:
[----:B------:R-:W-:Y:S05]  /*39b0*/  BSYNC.RECONVERGENT B0 ;  /* 0x0000000000007941 */ /* 0x000fea0003800200 */
.L_x_271:
        /* <DEDUP_REMOVED lines=9> */
.L_x_260:
        /* <DEDUP_REMOVED lines=83> */
        .weak           $__internal_6_$__cuda_sm20_div_s64
        .type           $__internal_6_$__cuda_sm20_div_s64,@function
        .size           $__internal_6_$__cuda_sm20_div_s64,(.L_x_14712 - $__internal_6_$__cuda_sm20_div_s64)
$__internal_6_$__cuda_sm20_div_s64:
        /* <DEDUP_REMOVED lines=86> */
[----:B------:R-:W-:Y:S06]  /*44e0*/  RET.REL.NODEC R12 `(_ZN5flash32flash_fwd_splitkv_combine_kernelI23Flash_fwd_kernel_traitsILi64ELi64ELi256ELi4ELb0ELb0EN7cutlass6half_tE19Flash_kernel_traitsILi64ELi64ELi256ELi4ES3_EELi8ELi1ELb0EEEvNS_16Flash_fwd_paramsE) ;  /* 0xffffffb80cc47950 */ /* 0x000fec0003c3ffff */
.L_x_274:
        /* <DEDUP_REMOVED lines=9> */
.L_x_14712:


//--------------------- .text._ZN5flash32flash_fwd_splitkv_combine_kernelI23Flash_fwd_kernel_traitsILi64ELi64ELi256ELi4ELb0ELb0EN7cutlass6half_tE19Flash_kernel_traitsILi64ELi64ELi256ELi4ES3_EELi8ELi7ELb1EEEvNS_16Flash_fwd_paramsE --------------------------
	.section	.text._ZN5flash32flash_fwd_splitkv_combine_kernelI23Flash_fwd_kernel_traitsILi64ELi64ELi256ELi4ELb0ELb0EN7cutlass6half_tE19Flash_kernel_traitsILi64ELi64ELi256ELi4ES3_EELi8ELi7ELb1EEEvNS_16Flash_fwd_paramsE,"ax",@progbits
	.align	128
        .global         _ZN5flash32flash_fwd_splitkv_combine_kernelI23Flash_fwd_kernel_traitsILi64ELi64ELi256ELi4ELb0ELb0EN7cutlass6half_tE19Flash_kernel_traitsILi64ELi64ELi256ELi4ES3_EELi8ELi7ELb1EEEvNS_16Flash_fwd_paramsE
        .type           _ZN5flash32flash_fwd_splitkv_combine_kernelI23Flash_fwd_kernel_traitsILi64ELi64ELi256ELi4ELb0ELb0EN7cutlass6half_tE19Flash_kernel_traitsILi64ELi64ELi256ELi4ES3_EELi8ELi7ELb1EEEvNS_16Flash_fwd_paramsE,@function
        .size           _ZN5flash32flash_fwd_splitkv_combine_kernelI23Flash_fwd_kernel_traitsILi64ELi64ELi256ELi4ELb0ELb0EN7cutlass6half_tE19Flash_kernel_traitsILi64ELi64ELi256ELi4ES3_EELi8ELi7ELb1EEEvNS_16Flash_fwd_paramsE,(.L_x_14713 - _ZN5flash32flash_fwd_splitkv_combine_kernelI23Flash_fwd_kernel_traitsILi64ELi64ELi256ELi4ELb0ELb0EN7cutlass6half_tE19Flash_kernel_traitsILi64ELi64ELi256ELi4ES3_EELi8ELi7ELb1EEEvNS_16Flash_fwd_paramsE)
        .other          _ZN5flash32flash_fwd_splitkv_combine_kernelI23Flash_fwd_kernel_traitsILi64ELi64ELi256ELi4ELb0ELb0EN7cutlass6half_tE19Flash_kernel_traitsILi64ELi64ELi256ELi4ES3_EELi8ELi7ELb1EEEvNS_16Flash_fwd_paramsE,@"STO_CUDA_ENTRY STV_DEFAULT"
_ZN5flash32flash_fwd_splitkv_combine_kernelI23Flash_fwd_kernel_traitsILi64ELi64ELi256ELi4ELb0ELb0EN7cutlass6half_tE19Flash_kernel_traitsILi64ELi64ELi256ELi4ES3_EELi8ELi7ELb1EEEvNS_16Flash_fwd_paramsE:
.text._ZN5flash32flash_fwd_splitkv_combine_kernelI23Flash_fwd_kernel_traitsILi64ELi64ELi256ELi4ELb0ELb0EN7cutlass6half_tE19Flash_kernel_traitsILi64ELi64ELi256ELi4ES3_EELi8ELi7ELb1EEEvNS_16Flash_fwd_paramsE:
        /* <DEDUP_REMOVED lines=38> */
.L_x_275:
[----:B------:R-:W-:Y:S01]  /*0260*/  IMAD.U32 R16, RZ, RZ, UR21 ;  /* 0x00000015ff107e24 */ /* 0x000fe2000f8e00ff */
[----:B------:R-:W-:Y:S01]  /*0270*/  MOV R20, UR19 ;  /* 0x0000001300147c02 */ /* 0x000fe20008000f00 */
[----:B------:R-:W-:Y:S01]  /*0280*/  IMAD.U32 R21, RZ, RZ, UR15 ;  /* 0x0000000fff157e24 */ /* 0x000fe2000f8e00ff */
[----:B------:R-:W-:Y:S02]  /*0290*/  MOV R19, UR14 ;  /* 0x0000000e00137c02 */ /* 0x000fe40008000f00 */
[----:B------:R-:W-:Y:S02]  /*02a0*/  MOV R18, 0x2c0 ;  /* 0x000002c000127802 */ /* 0x000fe40000000f00 */
[----:B------:R-:W-:Y:S05]  /*02b0*/  CALL.REL.NOINC `($__internal_7_$__cuda_sm20_div_s64) ;  /* 0x0000005400047944 */ /* 0x000fea0003c00000 */
[----:B------:R-:W-:-:S07]  /*02c0*/  MOV R11, R13 ;  /* 0x0000000d000b7202 */ /* 0x000fce0000000f00 */
.L_x_276:
        /* <DEDUP_REMOVED lines=30> */
.L_x_278:
[----:B------:R-:W-:Y:S01]  /*04b0*/  IMAD.MOV.U32 R16, RZ, RZ, R10 ;  /* 0x000000ffff107224 */ /* 0x000fe200078e000a */
[----:B------:R-:W-:Y:S02]  /*04c0*/  MOV R21, R11 ;  /* 0x0000000b00157202 */ /* 0x000fe40000000f00 */
[----:B------:R-:W-:Y:S02]  /*04d0*/  MOV R18, 0x4f0 ;  /* 0x000004f000127802 */ /* 0x000fe40000000f00 */
[----:B------:R-:W-:Y:S05]  /*04e0*/  CALL.REL.NOINC `($__internal_7_$__cuda_sm20_div_s64) ;  /* 0x0000005000787944 */ /* 0x000fea0003c00000 */
[----:B------:R-:W-:Y:S02]  /*04f0*/  MOV R4, R10 ;  /* 0x0000000a00047202 */ /* 0x000fe40000000f00 */
[----:B------:R-:W-:Y:S02]  /*0500*/  MOV R5, R13 ;  /* 0x0000000d00057202 */ /* 0x000fe40000000f00 */
.L_x_279:
[----:B------:R-:W-:Y:S05]  /*0510*/  BSYNC.RECONVERGENT B0 ;  /* 0x0000000000007941 */ /* 0x000fea0003800200 */
.L_x_277:
        /* <DEDUP_REMOVED lines=57> */
.L_x_281:
[----:B------:R-:W-:Y:S01]  /*08b0*/  IMAD.MOV.U32 R16, RZ, RZ, R20 ;  /* 0x000000ffff107224 */ /* 0x000fe200078e0014 */
[----:B------:R-:W-:Y:S01]  /*08c0*/  MOV R20, R11 ;  /* 0x0000000b00147202 */ /* 0x000fe20000000f00 */
[----:B------:R-:W-:Y:S01]  /*08d0*/  IMAD.MOV.U32 R21, RZ, RZ, R19 ;  /* 0x000000ffff157224 */ /* 0x000fe200078e0013 */
[----:B------:R-:W-:Y:S02]  /*08e0*/  MOV R19, R37 ;  /* 0x0000002500137202 */ /* 0x000fe40000000f00 */
[----:B------:R-:W-:Y:S02]  /*08f0*/  MOV R18, 0x910 ;  /* 0x0000091000127802 */ /* 0x000fe40000000f00 */
[----:B------:R-:W-:Y:S05]  /*0900*/  CALL.REL.NOINC `($__internal_7_$__cuda_sm20_div_s64) ;  /* 0x0000004c00707944 */ /* 0x000fea0003c00000 */
[----:B------:R-:W-:Y:S02]  /*0910*/  MOV R12, R10 ;  /* 0x0000000a000c7202 */ /* 0x000fe40000000f00 */
.L_x_282:
[----:B------:R-:W-:Y:S05]  /*0920*/  BSYNC.RECONVERGENT B0 ;  /* 0x0000000000007941 */ /* 0x000fea0003800200 */
.L_x_280:
        /* <DEDUP_REMOVED lines=124> */
.L_x_284:
[----:B------:R-:W-:Y:S01]  /*10f0*/  IMAD.MOV.U32 R16, RZ, RZ, R12 ;  /* 0x000000ffff107224 */ /* 0x000fe200078e000c */
[----:B------:R-:W-:Y:S01]  /*1100*/  MOV R20, R8 ;  /* 0x0000000800147202 */ /* 0x000fe20000000f00 */
[----:B------:R-:W-:Y:S01]  /*1110*/  IMAD.MOV.U32 R21, RZ, RZ, R13 ;  /* 0x000000ffff157224 */ /* 0x000fe200078e000d */
[----:B------:R-:W-:Y:S02]  /*1120*/  MOV R19, R0 ;  /* 0x0000000000137202 */ /* 0x000fe40000000f00 */
[----:B------:R-:W-:Y:S02]  /*1130*/  MOV R18, 0x1150 ;  /* 0x0000115000127802 */ /* 0x000fe40000000f00 */
[----:B------:R-:W-:Y:S05]  /*1140*/  CALL.REL.NOINC `($__internal_7_$__cuda_sm20_div_s64) ;  /* 0x0000004400607944 */ /* 0x000fea0003c00000 */
[----:B------:R-:W-:Y:S02]  /*1150*/  MOV R42, R10 ;  /* 0x0000000a002a7202 */ /* 0x000fe40000000f00 */
[----:B------:R-:W-:Y:S02]  /*1160*/  MOV R43, R13 ;  /* 0x0000000d002b7202 */ /* 0x000fe40000000f00 */
.L_x_285:
[----:B------:R-:W-:Y:S05]  /*1170*/  BSYNC.RECONVERGENT B0 ;  /* 0x0000000000007941 */ /* 0x000fea0003800200 */
.L_x_283:
        /* <DEDUP_REMOVED lines=57> */
.L_x_287:
[----:B------:R-:W-:Y:S01]  /*1510*/  IMAD.MOV.U32 R16, RZ, RZ, R4 ;  /* 0x000000ffff107224 */ /* 0x000fe200078e0004 */
[----:B------:R-:W-:Y:S01]  /*1520*/  MOV R21, R5 ;  /* 0x0000000500157202 */ /* 0x000fe20000000f00 */
[----:B------:R-:W-:Y:S01]  /*1530*/  IMAD.MOV.U32 R20, RZ, RZ, R7 ;  /* 0x000000ffff147224 */ /* 0x000fe200078e0007 */
[----:B------:R-:W-:Y:S02]  /*1540*/  MOV R18, 0x1560 ;  /* 0x0000156000127802 */ /* 0x000fe40000000f00 */
[----:B------:R-:W-:Y:S05]  /*1550*/  CALL.REL.NOINC `($__internal_7_$__cuda_sm20_div_s64) ;  /* 0x00000040005c7944 */ /* 0x000fea0003c00000 */
[----:B------:R-:W-:Y:S02]  /*1560*/  MOV R20, R10 ;  /* 0x0000000a00147202 */ /* 0x000fe40000000f00 */
[----:B------:R-:W-:Y:S02]  /*1570*/  MOV R21, R13 ;  /* 0x0000000d00157202 */ /* 0x000fe40000000f00 */
.L_x_288:
[----:B------:R-:W-:Y:S05]  /*1580*/  BSYNC.RECONVERGENT B0 ;  /* 0x0000000000007941 */ /* 0x000fea0003800200 */
.L_x_286:
        /* <DEDUP_REMOVED lines=28> */
[----:B------:R-:W-:-:S04]  /*1750*/  @!P2 IMAD.WIDE.U32 R24, R18, UR21, R24 ;  /* 0x000000151218ac25 */ /* 0x000fc8000f8e0018 */
[----:B------:R-:W-:-:S03]  /*1760*/  @!P2 IMAD R18, R18, UR15, R25 ;  /* 0x0000000f1212ac24 */ /* 0x000fc6000f8e0219 */
[----:B------:R-:W3:Y:S01]  /*1770*/  @!P6 LDC.64 R14, c[0x0][0x428] ;  /* 0x00010a00ff0eeb82 */ /* 0x000ee20000000a00 */
[----:B0-----:R-:W-:-:S04]  /*1780*/  @!P3 LEA R32, P0, R30, R12, 0x2 ;  /* 0x0000000c1e20b211 */ /* 0x001fc800078010ff */
[----:B------:R-:W-:-:S03]  /*1790*/  @!P3 LEA.HI.X R33, R30, R13, R10, 0x2, P0 ;  /* 0x0000000d1e21b211 */ /* 0x000fc600000f140a */
[----:B------:R-:W0:Y:S01]  /*17a0*/  @!P5 LDC.64 R12, c[0x0][0x428] ;  /* 0x00010a00ff0cdb82 */ /* 0x000e220000000a00 */
[----:B------:R-:W-:Y:S02]  /*17b0*/  MOV R10, 0xff800000 ;  /* 0xff800000000a7802 */ /* 0x000fe40000000f00 */
[C---:B-1----:R-:W-:Y:S01]  /*17c0*/  @!P2 LEA R34, P0, R24.reuse, R16, 0x2 ;  /* 0x000000101822a211 */ /* 0x042fe200078010ff */
[----:B------:R-:W-:Y:S01]  /*17d0*/  @!P6 IMAD.MOV.U32 R30, RZ, RZ, R22 ;  /* 0x000000ffff1ee224 */ /* 0x000fe200078e0016 */
[----:B------:R-:W-:Y:S01]  /*17e0*/  @!P6 MOV R31, R23 ;  /* 0x00000017001fe202 */ /* 0x000fe20000000f00 */
[C---:B------:R-:W-:Y:S01]  /*17f0*/  VIADD R25, R5.reuse, 0x50 ;  /* 0x0000005005197836 */ /* 0x040fe20000000000 */
[----:B------:R-:W-:Y:S01]  /*1800*/  @!P2 LEA.HI.X R35, R24, R17, R18, 0x2, P0 ;  /* 0x000000111823a211 */ /* 0x000fe200000f1412 */
[C---:B------:R-:W-:Y:S01]  /*1810*/  VIADD R9, R5.reuse, 0x70 ;  /* 0x0000007005097836 */ /* 0x040fe20000000000 */
[----:B------:R-:W-:Y:S01]  /*1820*/  IADD3 R24, PT, PT, R5, 0x60, RZ ;  /* 0x0000006005187810 */ /* 0x000fe20007ffe0ff */
[----:B--2---:R1:W2:Y:S01]  /*1830*/  @!P3 LDG.E R10, desc[UR10][R32.64] ;  /* 0x0000000a200ab981 */ /* 0x0042a2000c1e1900 */
[----:B------:R-:W-:Y:S01]  /*1840*/  @!P6 IMAD.WIDE.U32 R30, R28, UR21, R30 ;  /* 0x000000151c1eec25 */ /* 0x000fe2000f8e001e */
[----:B------:R-:W4:Y:S01]  /*1850*/  @!P4 LDC.64 R18, c[0x0][0x428] ;  /* 0x00010a00ff12cb82 */ /* 0x000f220000000a00 */
[----:B------:R-:W-:Y:S01]  /*1860*/  ISETP.GE.OR P3, PT, R25, UR4, !P1 ;  /* 0x0000000419007c0c */ /* 0x000fe2000cf66670 */
[----:B------:R5:W2:Y:S01]  /*1870*/  @!P2 LDG.E R26, desc[UR10][R34.64] ;  /* 0x0000000a221aa981 */ /* 0x000aa2000c1e1900 */
[----:B------:R-:W-:Y:S01]  /*1880*/  ISETP.GE.OR P2, PT, R24, UR4, !P1 ;  /* 0x0000000418007c0c */ /* 0x000fe2000cf46670 */
[----:B------:R-:W-:Y:S01]  /*1890*/  @!P6 IMAD R16, R28, UR15, R31 ;  /* 0x0000000f1c10ec24 */ /* 0x000fe2000f8e021f */
[----:B------:R-:W-:-:S02]  /*18a0*/  ISETP.GE.OR P1, PT, R9, UR4, !P1 ;  /* 0x0000000409007c0c */ /* 0x000fc4000cf26670 */
[----:B---3--:R-:W-:-:S04]  /*18b0*/  @!P6 LEA R28, P0, R30, R14, 0x2 ;  /* 0x0000000e1e1ce211 */ /* 0x008fc800078010ff */
[----:B------:R-:W-:-:S03]  /*18c0*/  @!P6 LEA.HI.X R29, R30, R15, R16, 0x2, P0 ;  /* 0x0000000f1e1de211 */ /* 0x000fc600000f1410 */
[----:B------:R-:W3:Y:S01]  /*18d0*/  @!P3 LDC.64 R16, c[0x0][0x428] ;  /* 0x00010a00ff10bb82 */ /* 0x000ee20000000a00 */
[----:B-1----:R-:W-:Y:S02]  /*18e0*/  @!P5 IMAD.MOV.U32 R32, RZ, RZ, R22 ;  /* 0x000000ffff20d224 */ /* 0x002fe400078e0016 */
[--C-:B------:R-:W-:Y:S01]  /*18f0*/  @!P5 IMAD.MOV.U32 R33, RZ, RZ, R23.reuse ;  /* 0x000000ffff21d224 */ /* 0x100fe200078e0017 */
[----:B-----5:R-:W-:Y:S01]  /*1900*/  @!P4 MOV R34, R22 ;  /* 0x000000160022c202 */ /* 0x020fe20000000f00 */
[----:B------:R-:W-:Y:S02]  /*1910*/  @!P4 IMAD.MOV.U32 R35, RZ, RZ, R23 ;  /* 0x000000ffff23c224 */ /* 0x000fe400078e0017 */
[----:B------:R-:W-:-:S04]  /*1920*/  @!P5 IMAD.WIDE.U32 R32, R27, UR21, R32 ;  /* 0x000000151b20dc25 */ /* 0x000fc8000f8e0020 */
[----:B------:R-:W-:Y:S01]  /*1930*/  @!P5 IMAD R14, R27, UR15, R33 ;  /* 0x0000000f1b0edc24 */ /* 0x000fe2000f8e0221 */
[----:B0-----:R-:W-:Y:S01]  /*1940*/  @!P5 LEA R30, P0, R32, R12, 0x2 ;  /* 0x0000000c201ed211 */ /* 0x001fe200078010ff */
[----:B------:R-:W-:-:S03]  /*1950*/  @!P4 IMAD.WIDE.U32 R34, R6, UR21, R34 ;  /* 0x000000150622cc25 */ /* 0x000fc6000f8e0022 */
[----:B------:R-:W-:Y:S01]  /*1960*/  @!P5 LEA.HI.X R31, R32, R13, R14, 0x2, P0 ;  /* 0x0000000d201fd211 */ /* 0x000fe200000f140e */
[----:B------:R-:W-:Y:S01]  /*1970*/  @!P4 IMAD R6, R6, UR15, R35 ;  /* 0x0000000f0606cc24 */ /* 0x000fe2000f8e0223 */
[----:B------:R-:W0:Y:S01]  /*1980*/  @!P2 LDC.64 R14, c[0x0][0x428] ;  /* 0x00010a00ff0eab82 */ /* 0x000e220000000a00 */
[----:B----4-:R-:W-:-:S07]  /*1990*/  @!P4 LEA R32, P0, R34, R18, 0x2 ;  /* 0x000000122220c211 */ /* 0x010fce00078010ff */
[----:B------:R-:W1:Y:S01]  /*19a0*/  @!P1 LDC.64 R12, c[0x0][0x428] ;  /* 0x00010a00ff0c9b82 */ /* 0x000e620000000a00 */
[----:B------:R-:W-:Y:S01]  /*19b0*/  @!P4 LEA.HI.X R33, R34, R19, R6, 0x2, P0 ;  /* 0x000000132221c211 */ /* 0x000fe200000f1406 */
[--C-:B------:R-:W-:Y:S01]  /*19c0*/  @!P3 IMAD.MOV.U32 R38, RZ, RZ, R22.reuse ;  /* 0x000000ffff26b224 */ /* 0x100fe200078e0016 */
[----:B------:R-:W-:Y:S01]  /*19d0*/  @!P3 MOV R39, R23 ;  /* 0x000000170027b202 */ /* 0x000fe20000000f00 */
[----:B------:R-:W-:Y:S01]  /*19e0*/  @!P2 IMAD.MOV.U32 R34, RZ, RZ, R22 ;  /* 0x000000ffff22a224 */ /* 0x000fe200078e0016 */
[----:B------:R-:W-:Y:S01]  /*19f0*/  @!P1 MOV R40, R22 ;  /* 0x0000001600289202 */ /* 0x000fe20000000f00 */
[--C-:B------:R-:W-:Y:S01]  /*1a00*/  @!P2 IMAD.MOV.U32 R35, RZ, RZ, R23.reuse ;  /* 0x000000ffff23a224 */ /* 0x100fe200078e0017 */
[----:B------:R-:W-:Y:S01]  /*1a10*/  MOV R19, 0xff800000 ;  /* 0xff80000000137802 */ /* 0x000fe20000000f00 */
[----:B------:R-:W-:Y:S02]  /*1a20*/  IMAD.MOV.U32 R6, RZ, RZ, -0x800000 ;  /* 0xff800000ff067424 */ /* 0x000fe400078e00ff */
[----:B------:R-:W-:-:S02]  /*1a30*/  @!P1 IMAD.MOV.U32 R41, RZ, RZ, R23 ;  /* 0x000000ffff299224 */ /* 0x000fc400078e0017 */
[----:B------:R-:W-:Y:S01]  /*1a40*/  @!P3 IMAD.WIDE.U32 R38, R25, UR21, R38 ;  /* 0x000000151926bc25 */ /* 0x000fe2000f8e0026 */
[----:B------:R-:W4:Y:S03]  /*1a50*/  @!P5 LDG.E R19, desc[UR10][R30.64] ;  /* 0x0000000a1e13d981 */ /* 0x000f26000c1e1900 */
[----:B------:R-:W-:Y:S01]  /*1a60*/  @!P2 IMAD.WIDE.U32 R34, R24, UR21, R34 ;  /* 0x000000151822ac25 */ /* 0x000fe2000f8e0022 */
[----:B------:R-:W5:Y:S03]  /*1a70*/  @!P4 LDG.E R6, desc[UR10][R32.64] ;  /* 0x0000000a2006c981 */ /* 0x000f66000c1e1900 */
[----:B------:R-:W-:Y:S01]  /*1a80*/  @!P1 IMAD.WIDE.U32 R40, R9, UR21, R40 ;  /* 0x0000001509289c25 */ /* 0x000fe2000f8e0028 */
[----:B---3--:R-:W-:Y:S02]  /*1a90*/  @!P3 LEA R16, P5, R38, R16, 0x2 ;  /* 0x000000102610b211 */ /* 0x008fe400078a10ff */
[----:B0-----:R-:W-:Y:S01]  /*1aa0*/  @!P2 LEA R14, P4, R34, R14, 0x2 ;  /* 0x0000000e220ea211 */ /* 0x001fe200078810ff */
[----:B------:R-:W-:-:S02]  /*1ab0*/  @!P3 IMAD R22, R25, UR15, R39 ;  /* 0x0000000f1916bc24 */ /* 0x000fc4000f8e0227 */
[----:B------:R-:W-:Y:S01]  /*1ac0*/  @!P2 IMAD R24, R24, UR15, R35 ;  /* 0x0000000f1818ac24 */ /* 0x000fe2000f8e0223 */
[----:B-1----:R-:W-:Y:S01]  /*1ad0*/  @!P1 LEA R12, P0, R40, R12, 0x2 ;  /* 0x0000000c280c9211 */ /* 0x002fe200078010ff */
[----:B------:R-:W-:Y:S01]  /*1ae0*/  @!P1 IMAD R9, R9, UR15, R41 ;  /* 0x0000000f09099c24 */ /* 0x000fe2000f8e0229 */
[----:B------:R-:W-:Y:S01]  /*1af0*/  @!P3 LEA.HI.X R17, R38, R17, R22, 0x2, P5 ;  /* 0x000000112611b211 */ /* 0x000fe200028f1416 */
[----:B------:R-:W-:Y:S01]  /*1b00*/  IMAD.MOV.U32 R18, RZ, RZ, -0x800000 ;  /* 0xff800000ff127424 */ /* 0x000fe200078e00ff */
[----:B------:R-:W-:Y:S01]  /*1b10*/  @!P2 LEA.HI.X R15, R34, R15, R24, 0x2, P4 ;  /* 0x0000000f220fa211 */ /* 0x000fe200020f1418 */
[----:B------:R-:W-:Y:S01]  /*1b20*/  IMAD.MOV.U32 R22, RZ, RZ, -0x800000 ;  /* 0xff800000ff167424 */ /* 0x000fe200078e00ff */
[----:B------:R-:W-:Y:S01]  /*1b30*/  MOV R24, 0xff800000 ;  /* 0xff80000000187802 */ /* 0x000fe20000000f00 */
[----:B------:R-:W-:Y:S01]  /*1b40*/  IMAD.MOV.U32 R23, RZ, RZ, -0x800000 ;  /* 0xff800000ff177424 */ /* 0x000fe200078e00ff */
[----:B------:R-:W-:Y:S01]  /*1b50*/  @!P1 LEA.HI.X R13, R40, R13, R9, 0x2, P0 ;  /* 0x0000000d280d9211 */ /* 0x000fe200000f1409 */
[----:B------:R0:W3:Y:S04]  /*1b60*/  @!P6 LDG.E R18, desc[UR10][R28.64] ;  /* 0x0000000a1c12e981 */ /* 0x0000e8000c1e1900 */
[----:B------:R-:W3:Y:S04]  /*1b70*/  @!P3 LDG.E R22, desc[UR10][R16.64] ;  /* 0x0000000a1016b981 */ /* 0x000ee8000c1e1900 */
[----:B------:R-:W3:Y:S04]  /*1b80*/  @!P2 LDG.E R24, desc[UR10][R14.64] ;  /* 0x0000000a0e18a981 */ /* 0x000ee8000c1e1900 */
[----:B------:R1:W3:Y:S01]  /*1b90*/  @!P1 LDG.E R23, desc[UR10][R12.64] ;  /* 0x0000000a0c179981 */ /* 0x0002e2000c1e1900 */
[----:B------:R-:W0:Y:S01]  /*1ba0*/  S2UR UR4, SR_CgaCtaId ;  /* 0x00000000000479c3 */ /* 0x000e220000008800 */
[----:B------:R-:W-:Y:S01]  /*1bb0*/  UMOV UR5, 0x400 ;  /* 0x0000040000057882 */ /* 0x000fe20000000000 */
[----:B------:R-:W-:-:S02]  /*1bc0*/  ISETP.GT.U32.AND P0, PT, R4, 0x37f, PT ;  /* 0x0000037f0400780c */ /* 0x000fc40003f04070 */
[C---:B------:R-:W-:Y:S02]  /*1bd0*/  ISETP.GT.U32.AND P5, PT, R4.reuse, 0x2ff, PT ;  /* 0x000002ff0400780c */ /* 0x040fe40003fa4070 */
[----:B------:R-:W-:Y:S01]  /*1be0*/  ISETP.GT.U32.AND P4, PT, R4, 0x27f, PT ;  /* 0x0000027f0400780c */ /* 0x000fe20003f84070 */
[----:B0-----:R-:W-:-:S06]  /*1bf0*/  ULEA UR4, UR4, UR5, 0x18 ;  /* 0x0000000504047291 */ /* 0x001fcc000f8ec0ff */
[----:B------:R-:W-:Y:S02]  /*1c00*/  LEA R28, R3, UR4, 0x2 ;  /* 0x00000004031c7c11 */ /* 0x000fe4000f8e10ff */
[C---:B------:R-:W-:Y:S01]  /*1c10*/  ISETP.GT.U32.AND P3, PT, R4.reuse, 0x1ff, PT ;  /* 0x000001ff0400780c */ /* 0x040fe20003f64070 */
[----:B------:R-:W-:Y:S01]  /*1c20*/  IMAD.MOV.U32 R33, RZ, RZ, -0x800000 ;  /* 0xff800000ff217424 */ /* 0x000fe200078e00ff */
[C---:B------:R-:W-:Y:S01]  /*1c30*/  ISETP.GT.U32.AND P2, PT, R4.reuse, 0x17f, PT ;  /* 0x0000017f0400780c */ /* 0x040fe20003f44070 */
[----:B------:R-:W-:Y:S01]  /*1c40*/  IMAD R5, R5, 0x24, R28 ;  /* 0x0000002405057824 */ /* 0x000fe200078e021c */
[C---:B------:R-:W-:Y:S02]  /*1c50*/  ISETP.GT.U32.AND P1, PT, R4.reuse, 0xff, PT ;  /* 0x000000ff0400780c */ /* 0x040fe40003f24070 */
[----:B-1----:R-:W-:Y:S01]  /*1c60*/  SHF.R.U32.HI R12, RZ, 0x4, R4 ;  /* 0x00000004ff0c7819 */ /* 0x002fe20000011604 */
[----:B------:R-:W-:Y:S01]  /*1c70*/  IMAD.MOV.U32 R31, RZ, RZ, -0x800000 ;  /* 0xff800000ff1f7424 */ /* 0x000fe200078e00ff */
[----:B------:R-:W-:Y:S01]  /*1c80*/  LOP3.LUT R9, R4, 0xf, RZ, 0xc0, !PT ;  /* 0x0000000f04097812 */ /* 0x000fe200078ec0ff */
[----:B------:R-:W-:Y:S01]  /*1c90*/  IMAD.MOV.U32 R27, RZ, RZ, -0x800000 ;  /* 0xff800000ff1b7424 */ /* 0x000fe200078e00ff */
[----:B------:R-:W-:-:S02]  /*1ca0*/  LEA R32, R12, UR4, 0x2 ;  /* 0x000000040c207c11 */ /* 0x000fc4000f8e10ff */
[----:B------:R-:W-:Y:S01]  /*1cb0*/  MOV R30, 0xff800000 ;  /* 0xff800000001e7802 */ /* 0x000fe20000000f00 */
[----:B------:R-:W0:Y:S02]  /*1cc0*/  LDC R3, c[0x0][0x434] ;  /* 0x00010d00ff037b82 */ /* 0x000e240000000800 */
[----:B------:R-:W-:Y:S01]  /*1cd0*/  IMAD R32, R9, 0x24, R32 ;  /* 0x0000002409207824 */ /* 0x000fe200078e0220 */
[----:B------:R-:W-:Y:S01]  /*1ce0*/  MOV R29, 0xff800000 ;  /* 0xff800000001d7802 */ /* 0x000fe20000000f00 */
[----:B------:R-:W-:Y:S01]  /*1cf0*/  IMAD.MOV.U32 R28, RZ, RZ, -0x800000 ;  /* 0xff800000ff1c7424 */ /* 0x000fe200078e00ff */
[----:B------:R-:W-:Y:S01]  /*1d00*/  MOV R25, 0xff800000 ;  /* 0xff80000000197802 */ /* 0x000fe20000000f00 */
[----:B--2---:R1:W-:Y:S01]  /*1d10*/  @!P0 STS [R5+0x240], R26 ;  /* 0x0002401a05008388 */ /* 0x0043e20000000800 */
[----:B------:R-:W-:-:S03]  /*1d20*/  ISETP.GT.U32.AND P0, PT, R4, 0x7f, PT ;  /* 0x0000007f0400780c */ /* 0x000fc60003f04070 */
[----:B------:R-:W-:Y:S01]  /*1d30*/  STS [R5], R10 ;  /* 0x0000000a05007388 */ /* 0x000fe20000000800 */
[----:B-1----:R-:W-:-:S03]  /*1d40*/  IMAD.MOV.U32 R26, RZ, RZ, -0x800000 ;  /* 0xff800000ff1a7424 */ /* 0x002fc600078e00ff */
[----:B----4-:R-:W-:Y:S04]  /*1d50*/  @!P4 STS [R5+0x6c0], R19 ;  /* 0x0006c0130500c388 */ /* 0x010fe80000000800 */
[----:B-----5:R-:W-:Y:S01]  /*1d60*/  @!P3 STS [R5+0x900], R6 ;  /* 0x000900060500b388 */ /* 0x020fe20000000800 */
[----:B------:R-:W-:-:S03]  /*1d70*/  LOP3.LUT P3, RZ, R4, 0x380, RZ, 0xc0, !PT ;  /* 0x0000038004ff7812 */ /* 0x000fc6000786c0ff */
[----:B---3--:R-:W-:Y:S04]  /*1d80*/  @!P5 STS [R5+0x480], R18 ;  /* 0x000480120500d388 */ /* 0x008fe80000000800 */
        /* <DEDUP_REMOVED lines=209> */
.L_x_292:
[----:B------:R-:W-:Y:S01]  /*2aa0*/  IMAD.MOV.U32 R16, RZ, RZ, R2 ;  /* 0x000000ffff107224 */ /* 0x000fe200078e0002 */
[----:B------:R-:W-:Y:S01]  /*2ab0*/  MOV R21, RZ ;  /* 0x000000ff00157202 */ /* 0x000fe20000000f00 */
[----:B------:R-:W-:Y:S01]  /*2ac0*/  IMAD.MOV.U32 R20, RZ, RZ, R40 ;  /* 0x000000ffff147224 */ /* 0x000fe200078e0028 */
[----:B------:R-:W-:Y:S02]  /*2ad0*/  MOV R18, 0x2af0 ;  /* 0x00002af000127802 */ /* 0x000fe40000000f00 */
[----:B------:R-:W-:Y:S05]  /*2ae0*/  CALL.REL.NOINC `($__internal_7_$__cuda_sm20_div_s64) ;  /* 0x0000002800f87944 */ /* 0x000fea0003c00000 */
[----:B------:R-:W-:Y:S02]  /*2af0*/  IADD3 R15, PT, PT, -R10, RZ, RZ ;  /* 0x000000ff0a0f7210 */ /* 0x000fe40007ffe1ff */
[----:B------:R-:W-:-:S03]  /*2b00*/  MOV R41, R13 ;  /* 0x0000000d00297202 */ /* 0x000fc60000000f00 */
[----:B------:R-:W-:Y:S01]  /*2b10*/  IMAD R14, R40, R15, R2 ;  /* 0x0000000f280e7224 */ /* 0x000fe200078e0202 */
[----:B------:R-:W-:-:S07]  /*2b20*/  MOV R40, R10 ;  /* 0x0000000a00287202 */ /* 0x000fce0000000f00 */
.L_x_293:
[----:B------:R-:W-:Y:S01]  /*2b30*/  IABS R15, UR19 ;  /* 0x00000013000f7c13 */ /* 0x000fe20008000000 */
[----:B------:R-:W-:Y:S01]  /*2b40*/  IMAD R0, R0, R11, RZ ;  /* 0x0000000b00007224 */ /* 0x000fe200078e02ff */
[----:B------:R-:W-:Y:S01]  /*2b50*/  IABS R10, R14 ;  /* 0x0000000e000a7213 */ /* 0x000fe20000000000 */
[----:B------:R-:W-:Y:S01]  /*2b60*/  BSSY.RECONVERGENT B0, `(.L_x_294) ;  /* 0x000003f000007945 */ /* 0x000fe20003800200 */
[----:B------:R-:W0:Y:S01]  /*2b70*/  I2F.U32.RP R16, R15 ;  /* 0x0000000f00107306 */ /* 0x000e220000209000 */
[----:B------:R-:W-:Y:S01]  /*2b80*/  IMAD R37, R8, R37, R0 ;  /* 0x0000002508257224 */ /* 0x000fe200078e0200 */
[----:B------:R-:W-:-:S04]  /*2b90*/  LOP3.LUT R0, R14, UR19, RZ, 0x3c, !PT ;  /* 0x000000130e007c12 */ /* 0x000fc8000f8e3cff */
[----:B------:R-:W-:Y:S02]  /*2ba0*/  ISETP.GE.AND P0, PT, R0, RZ, PT ;  /* 0x000000ff0000720c */ /* 0x000fe40003f06270 */
[----:B0-----:R-:W0:Y:S02]  /*2bb0*/  MUFU.RCP R18, R16 ;  /* 0x0000001000127308 */ /* 0x001e240000001000 */
[----:B0-----:R-:W-:-:S06]  /*2bc0*/  IADD3 R18, PT, PT, R18, 0xffffffe, RZ ;  /* 0x0ffffffe12127810 */ /* 0x001fcc0007ffe0ff */
[----:B------:R-:W0:Y:S02]  /*2bd0*/  F2I.FTZ.U32.TRUNC.NTZ R19, R18 ;  /* 0x0000001200137305 */ /* 0x000e24000021f000 */
[----:B0-----:R-:W-:Y:S01]  /*2be0*/  IADD3 R2, PT, PT, RZ, -R19, RZ ;  /* 0x80000013ff027210 */ /* 0x001fe20007ffe0ff */
[----:B------:R-:W-:-:S04]  /*2bf0*/  IMAD.MOV.U32 R18, RZ, RZ, RZ ;  /* 0x000000ffff127224 */ /* 0x000fc800078e00ff */
[----:B------:R-:W-:Y:S01]  /*2c00*/  IMAD R13, R2, R15, RZ ;  /* 0x0000000f020d7224 */ /* 0x000fe200078e02ff */
[----:B------:R-:W-:-:S03]  /*2c10*/  IABS R2, UR19 ;  /* 0x0000001300027c13 */ /* 0x000fc60008000000 */
        /* <DEDUP_REMOVED lines=44> */
.L_x_295:
[----:B------:R-:W-:Y:S01]  /*2ee0*/  IMAD.MOV.U32 R16, RZ, RZ, R40 ;  /* 0x000000ffff107224 */ /* 0x000fe200078e0028 */
[----:B------:R-:W-:Y:S01]  /*2ef0*/  MOV R21, R41 ;  /* 0x0000002900157202 */ /* 0x000fe20000000f00 */
[----:B------:R-:W-:Y:S01]  /*2f00*/  IMAD.MOV.U32 R20, RZ, RZ, R36 ;  /* 0x000000ffff147224 */ /* 0x000fe200078e0024 */
[----:B------:R-:W-:Y:S02]  /*2f10*/  MOV R18, 0x2f30 ;  /* 0x00002f3000127802 */ /* 0x000fe40000000f00 */
[----:B------:R-:W-:Y:S05]  /*2f20*/  CALL.REL.NOINC `($__internal_7_$__cuda_sm20_div_s64) ;  /* 0x0000002400e87944 */ /* 0x000fea0003c00000 */
[----:B------:R-:W-:-:S05]  /*2f30*/  IADD3 R13, PT, PT, -R10, RZ, RZ ;  /* 0x000000ff0a0d7210 */ /* 0x000fca0007ffe1ff */
[----:B------:R-:W-:Y:S02]  /*2f40*/  IMAD R36, R13, R36, R40 ;  /* 0x000000240d247224 */ /* 0x000fe400078e0228 */
.L_x_296:
[----:B------:R-:W-:Y:S05]  /*2f50*/  BSYNC.RECONVERGENT B0 ;  /* 0x0000000000007941 */ /* 0x000fea0003800200 */
.L_x_294:
        /* <DEDUP_REMOVED lines=8> */
[----:B------:R-:W-:Y:S01]  /*2fe0*/  ISETP.NE.AND P5, PT, R11, RZ, PT ;  /* 0x000000ff0b00720c */ /* 0x000fe20003fa5270 */
[----:B------:R-:W3:Y:S01]  /*2ff0*/  I2F.U32.RP R21, R18 ;  /* 0x0000001200157306 */ /* 0x000ee20000209000 */
[----:B0-----:R-:W-:-:S07]  /*3000*/  UISETP.NE.AND UP0, UPT, UR8, URZ, UPT ;  /* 0x000000ff0800728c */ /* 0x001fce000bf05270 */
[----:B-1----:R-:W0:Y:S01]  /*3010*/  MUFU.RCP R13, R13 ;  /* 0x0000000d000d7308 */ /* 0x002e220000001000 */
[----:B--2---:R-:W-:Y:S02]  /*3020*/  USEL UR8, UR4, 0x1, UP0 ;  /* 0x0000000104087887 */ /* 0x004fe40008000000 */
[----:B------:R-:W-:-:S05]  /*3030*/  UIMAD UR4, UR5, UR4, URZ ;  /* 0x00000004050472a4 */ /* 0x000fca000f8e02ff */
        /* <DEDUP_REMOVED lines=11> */
[----:B-1----:R-:W-:-:S05]  /*30f0*/  IMAD.MOV R21, RZ, RZ, -R43 ;  /* 0x000000ffff157224 */ /* 0x002fca00078e0a2b */
[----:B------:R-:W1:Y:S01]  /*3100*/  I2F.U32.RP R13, R16 ;  /* 0x00000010000d7306 */ /* 0x000e620000209000 */
[----:B------:R-:W-:Y:S02]  /*3110*/  HFMA2 R42, -RZ, RZ, 0, 0 ;  /* 0x00000000ff2a7431 */ /* 0x000fe400000001ff */
[----:B------:R-:W-:Y:S01]  /*3120*/  IMAD R22, R21, R18, RZ ;  /* 0x0000001215167224 */ /* 0x000fe200078e02ff */
[----:B------:R-:W-:-:S03]  /*3130*/  IABS R21, R10 ;  /* 0x0000000a00157213 */ /* 0x000fc60000000000 */
[----:B------:R-:W-:Y:S01]  /*3140*/  IMAD.HI.U32 R22, R43, R22, R42 ;  /* 0x000000162b167227 */ /* 0x000fe200078e002a */
[----:B------:R-:W2:Y:S01]  /*3150*/  I2F.U32.RP R40, R19 ;  /* 0x0000001300287306 */ /* 0x000ea20000209000 */
[----:B0-----:R-:W-:Y:S02]  /*3160*/  IADD3 R38, PT, PT, R38, 0xffffffe, RZ ;  /* 0x0ffffffe26267810 */ /* 0x001fe40007ffe0ff */
[----:B------:R-:W-:Y:S01]  /*3170*/  IMAD R14, R23, R20, RZ ;  /* 0x00000014170e7224 */ /* 0x000fe200078e02ff */
[----:B------:R-:W-:Y:S01]  /*3180*/  IABS R23, R7 ;  /* 0x0000000700177213 */ /* 0x000fe20000000000 */
[----:B------:R-:W-:-:S03]  /*3190*/  IMAD.HI.U32 R22, R22, R21, RZ ;  /* 0x0000001516167227 */ /* 0x000fc600078e00ff */
[----:B------:R-:W0:Y:S01]  /*31a0*/  F2I.FTZ.U32.TRUNC.NTZ R39, R38 ;  /* 0x0000002600277305 */ /* 0x000e22000021f000 */
[----:B------:R-:W-:Y:S01]  /*31b0*/  IMAD.HI.U32 R14, R35, R14, R34 ;  /* 0x0000000e230e7227 */ /* 0x000fe200078e0022 */
[----:B------:R-:W-:Y:S02]  /*31c0*/  IABS R35, R36 ;  /* 0x0000002400237213 */ /* 0x000fe40000000000 */
[----:B------:R-:W-:Y:S01]  /*31d0*/  IABS R34, R11 ;  /* 0x0000000b00227213 */ /* 0x000fe20000000000 */
[----:B------:R-:W-:Y:S02]  /*31e0*/  IMAD.MOV R23, RZ, RZ, -R23 ;  /* 0x000000ffff177224 */ /* 0x000fe400078e0a17 */
[----:B------:R-:W-:Y:S01]  /*31f0*/  IMAD.HI.U32 R37, R14, R35, RZ ;  /* 0x000000230e257227 */ /* 0x000fe200078e00ff */
[----:B-1----:R-:W1:Y:S03]  /*3200*/  MUFU.RCP R13, R13 ;  /* 0x0000000d000d7308 */ /* 0x002e660000001000 */
[----:B------:R-:W-:-:S02]  /*3210*/  IMAD.MOV R34, RZ, RZ, -R34 ;  /* 0x000000ffff227224 */ /* 0x000fc400078e0a22 */
[----:B------:R-:W-:Y:S02]  /*3220*/  IMAD R23, R22, R23, R21 ;  /* 0x0000001716177224 */ /* 0x000fe400078e0215 */
[----:B------:R-:W-:Y:S01]  /*3230*/  IMAD R35, R37, R34, R35 ;  /* 0x0000002225237224 */ /* 0x000fe200078e0223 */
[----:B--2---:R-:W2:Y:S01]  /*3240*/  MUFU.RCP R40, R40 ;  /* 0x0000002800287308 */ /* 0x004ea20000001000 */
[----:B0-----:R-:W-:Y:S01]  /*3250*/  IADD3 R14, PT, PT, RZ, -R39, RZ ;  /* 0x80000027ff0e7210 */ /* 0x001fe20007ffe0ff */
[----:B------:R-:W-:Y:S01]  /*3260*/  IMAD.MOV.U32 R38, RZ, RZ, RZ ;  /* 0x000000ffff267224 */ /* 0x000fe200078e00ff */
[----:B------:R-:W-:Y:S02]  /*3270*/  ISETP.GT.U32.AND P1, PT, R18, R23, PT ;  /* 0x000000171200720c */ /* 0x000fe40003f24070 */
[----:B------:R-:W-:Y:S01]  /*3280*/  ISETP.GT.U32.AND P3, PT, R20, R35, PT ;  /* 0x000000231400720c */ /* 0x000fe20003f64070 */
[----:B------:R-:W-:Y:S01]  /*3290*/  IMAD R21, R14, R15, RZ ;  /* 0x0000000f0e157224 */ /* 0x000fe200078e02ff */
[----:B------:R-:W-:-:S02]  /*32a0*/  LOP3.LUT R34, R36, R11, RZ, 0x3c, !PT ;  /* 0x0000000b24227212 */ /* 0x000fc400078e3cff */
[----:B------:R-:W-:Y:S01]  /*32b0*/  IABS R14, R2 ;  /* 0x00000002000e7213 */ /* 0x000fe20000000000 */
[----:B------:R-:W-:Y:S01]  /*32c0*/  IMAD.HI.U32 R21, R39, R21, R38 ;  /* 0x0000001527157227 */ /* 0x000fe200078e0026 */
[----:B-1----:R-:W-:Y:S02]  /*32d0*/  IADD3 R38, PT, PT, R13, 0xffffffe, RZ ;  /* 0x0ffffffe0d267810 */ /* 0x002fe40007ffe0ff */
[----:B------:R-:W-:Y:S02]  /*32e0*/  IABS R13, R17 ;  /* 0x00000011000d7213 */ /* 0x000fe40000000000 */
[----:B------:R0:W1:Y:S01]  /*32f0*/  F2I.FTZ.U32.TRUNC.NTZ R39, R38 ;  /* 0x0000002600277305 */ /* 0x000062000021f000 */
[----:B------:R-:W-:Y:S01]  /*3300*/  @!P1 IADD3 R23, PT, PT, R23, -R18, RZ ;  /* 0x8000001217179210 */ /* 0x000fe20007ffe0ff */
[----:B------:R-:W-:Y:S01]  /*3310*/  IMAD.HI.U32 R21, R21, R14, RZ ;  /* 0x0000000e15157227 */ /* 0x000fe200078e00ff */
[----:B------:R-:W-:Y:S02]  /*3320*/  @!P3 IADD3 R37, PT, PT, R37, 0x1, RZ ;  /* 0x000000012525b810 */ /* 0x000fe40007ffe0ff */
[----:B------:R-:W-:Y:S01]  /*3330*/  ISETP.GE.U32.AND P4, PT, R23, R18, PT ;  /* 0x000000121700720c */ /* 0x000fe20003f86070 */
[----:B------:R-:W-:Y:S01]  /*3340*/  @!P3 IMAD.IADD R35, R35, 0x1, -R20 ;  /* 0x000000012323b824 */ /* 0x000fe200078e0a14 */
[----:B------:R-:W-:Y:S01]  /*3350*/  ISETP.GE.AND P2, PT, R34, RZ, PT ;  /* 0x000000ff2200720c */ /* 0x000fe20003f46270 */
[----:B--2---:R-:W-:Y:S01]  /*3360*/  VIADD R40, R40, 0xffffffe ;  /* 0x0ffffffe28287836 */ /* 0x004fe20000000000 */
[----:B------:R-:W-:Y:S01]  /*3370*/  ISETP.NE.AND P3, PT, R7, RZ, PT ;  /* 0x000000ff0700720c */ /* 0x000fe20003f65270 */
[----:B------:R-:W-:Y:S01]  /*3380*/  IMAD.MOV R13, RZ, RZ, -R13 ;  /* 0x000000ffff0d7224 */ /* 0x000fe200078e0a0d */
[----:B------:R-:W-:Y:S01]  /*3390*/  ISETP.GE.U32.AND P6, PT, R35, R20, PT ;  /* 0x000000142300720c */ /* 0x000fe20003fc6070 */
[----:B------:R2:W3:Y:S01]  /*33a0*/  F2I.FTZ.U32.TRUNC.NTZ R41, R40 ;  /* 0x0000002800297305 */ /* 0x0004e2000021f000 */
[----:B------:R-:W-:Y:S01]  /*33b0*/  LOP3.LUT R20, R10, R7, RZ, 0x3c, !PT ;  /* 0x000000070a147212 */ /* 0x000fe200078e3cff */
[----:B------:R-:W-:-:S02]  /*33c0*/  @!P1 VIADD R22, R22, 0x1 ;  /* 0x0000000116169836 */ /* 0x000fc40000000000 */
[----:B0-----:R-:W-:Y:S02]  /*33d0*/  HFMA2 R38, -RZ, RZ, 0, 0 ;  /* 0x00000000ff267431 */ /* 0x001fe400000001ff */
[----:B------:R-:W-:Y:S01]  /*33e0*/  IMAD R14, R21, R13, R14 ;  /* 0x0000000d150e7224 */ /* 0x000fe200078e020e */
[----:B------:R-:W-:Y:S01]  /*33f0*/  ISETP.GE.AND P0, PT, R20, RZ, PT ;  /* 0x000000ff1400720c */ /* 0x000fe20003f06270 */
[----:B-1----:R-:W-:Y:S01]  /*3400*/  IMAD.MOV R13, RZ, RZ, -R39 ;  /* 0x000000ffff0d7224 */ /* 0x002fe200078e0a27 */
[----:B------:R-:W-:Y:S01]  /*3410*/  IABS R20, R8 ;  /* 0x0000000800147213 */ /* 0x000fe20000000000 */
[----:B------:R-:W-:Y:S01]  /*3420*/  @P4 VIADD R22, R22, 0x1 ;  /* 0x0000000116164836 */ /* 0x000fe20000000000 */
[----:B------:R-:W-:Y:S01]  /*3430*/  ISETP.GT.U32.AND P1, PT, R15, R14, PT ;  /* 0x0000000e0f00720c */ /* 0x000fe20003f24070 */
[----:B------:R-:W-:Y:S02]  /*3440*/  IMAD R13, R13, R16, RZ ;  /* 0x000000100d0d7224 */ /* 0x000fe400078e02ff */
[----:B------:R-:W-:-:S02]  /*3450*/  @P6 VIADD R37, R37, 0x1 ;  /* 0x0000000125256836 */ /* 0x000fc40000000000 */
[----:B------:R-:W-:Y:S01]  /*3460*/  IMAD.HI.U32 R38, R39, R13, R38 ;  /* 0x0000000d27267227 */ /* 0x000fe200078e0026 */
[----:B--2---:R-:W-:Y:S02]  /*3470*/  MOV R40, RZ ;  /* 0x000000ff00287202 */ /* 0x004fe40000000f00 */
[----:B------:R-:W-:Y:S01]  /*3480*/  IABS R13, R6 ;  /* 0x00000006000d7213 */ /* 0x000fe20000000000 */
[----:B---3--:R-:W-:Y:S02]  /*3490*/  IMAD.MOV R18, RZ, RZ, -R41 ;  /* 0x000000ffff127224 */ /* 0x008fe400078e0a29 */
[----:B------:R-:W-:Y:S01]  /*34a0*/  @!P0 IMAD.MOV R22, RZ, RZ, -R22 ;  /* 0x000000ffff168224 */ /* 0x000fe200078e0a16 */
[----:B------:R-:W-:Y:S01]  /*34b0*/  @!P3 LOP3.LUT R22, RZ, R7, RZ, 0x33, !PT ;  /* 0x00000007ff16b212 */ /* 0x000fe200078e33ff */
[----:B------:R-:W-:Y:S01]  /*34c0*/  IMAD R23, R18, R19, RZ ;  /* 0x0000001312177224 */ /* 0x000fe200078e02ff */
[----:B------:R-:W-:Y:S01]  /*34d0*/  IADD3 R13, PT, PT, RZ, -R13, RZ ;  /* 0x8000000dff0d7210 */ /* 0x000fe20007ffe0ff */
[----:B------:R-:W-:Y:S01]  /*34e0*/  @!P2 IMAD.MOV R37, RZ, RZ, -R37 ;  /* 0x000000ffff25a224 */ /* 0x000fe200078e0a25 */
[----:B------:R-:W-:Y:S01]  /*34f0*/  @!P5 LOP3.LUT R37, RZ, R11, RZ, 0x33, !PT ;  /* 0x0000000bff25d212 */ /* 0x000fe200078e33ff */
[----:B------:R-:W-:Y:S01]  /*3500*/  IMAD.HI.U32 R23, R41, R23, R40 ;  /* 0x0000001729177227 */ /* 0x000fe200078e0028 */
[----:B------:R-:W-:-:S02]  /*3510*/  IABS R18, R22 ;  /* 0x0000001600127213 */ /* 0x000fc40000000000 */
[----:B------:R-:W-:Y:S01]  /*3520*/  IABS R34, R37 ;  /* 0x0000002500227213 */ /* 0x000fe20000000000 */
[----:B------:R-:W-:Y:S01]  /*3530*/  IMAD.MOV R20, RZ, RZ, -R20 ;  /* 0x000000ffff147224 */ /* 0x000fe200078e0a14 */
[----:B------:R-:W-:Y:S01]  /*3540*/  ISETP.NE.AND P2, PT, R17, RZ, PT ;  /* 0x000000ff1100720c */ /* 0x000fe20003f45270 */
[----:B------:R-:W-:Y:S01]  /*3550*/  IMAD.HI.U32 R38, R38, R18, RZ ;  /* 0x0000001226267227 */ /* 0x000fe200078e00ff */
[----:B------:R-:W-:-:S03]  /*3560*/  ISETP.NE.AND P5, PT, R8, RZ, PT ;  /* 0x000000ff0800720c */ /* 0x000fc60003fa5270 */
        /* <DEDUP_REMOVED lines=8> */
[----:B------:R-:W-:-:S04]  /*35f0*/  LOP3.LUT R14, R2, R17, RZ, 0x3c, !PT ;  /* 0x00000011020e7212 */ /* 0x000fc800078e3cff */
        /* <DEDUP_REMOVED lines=9> */
[----:B------:R-:W-:Y:S01]  /*3690*/  IMAD.WIDE R14, R14, UR5, RZ ;  /* 0x000000050e0e7c25 */ /* 0x000fe2000f8e02ff */
        /* <DEDUP_REMOVED lines=11> */
[----:B------:R-:W-:Y:S01]  /*3750*/  IMAD.WIDE.U32 R18, R0, UR8, R18 ;  /* 0x0000000800127c25 */ /* 0x000fe2000f8e0012 */
[----:B------:R-:W-:-:S03]  /*3760*/  UIMAD UR8, UR22, UR8, URZ ;  /* 0x00000008160872a4 */ /* 0x000fc6000f8e02ff */
[----:B------:R-:W-:Y:S02]  /*3770*/  IMAD.MOV R21, RZ, RZ, -R21 ;  /* 0x000000ffff157224 */ /* 0x000fe400078e0a15 */
[----:B------:R-:W-:Y:S01]  /*3780*/  @!P2 IMAD.MOV R23, RZ, RZ, -R23 ;  /* 0x000000ffff17a224 */ /* 0x000fe200078e0a17 */
[----:B------:R-:W-:Y:S01]  /*3790*/  @!P5 LOP3.LUT R23, RZ, R8, RZ, 0x33, !PT ;  /* 0x00000008ff17d212 */ /* 0x000fe200078e33ff */
[----:B------:R-:W-:Y:S02]  /*37a0*/  @!P0 IMAD.MOV R38, RZ, RZ, -R38 ;  /* 0x000000ffff268224 */ /* 0x000fe400078e0a26 */
[----:B------:R-:W-:Y:S01]  /*37b0*/  IMAD R19, R0, UR12, R19 ;  /* 0x0000000c00137c24 */ /* 0x000fe2000f8e0213 */
[----:B------:R-:W-:Y:S01]  /*37c0*/  @!P1 LOP3.LUT R38, RZ, R6, RZ, 0x33, !PT ;  /* 0x00000006ff269212 */ /* 0x000fe200078e33ff */
[----:B------:R-:W-:Y:S01]  /*37d0*/  IMAD R21, R17, R21, R2 ;  /* 0x0000001511157224 */ /* 0x000fe200078e0202 */
[----:B------:R-:W-:Y:S01]  /*37e0*/  IADD3 R0, PT, PT, -R22, RZ, RZ ;  /* 0x000000ff16007210 */ /* 0x000fe20007ffe1ff */
[----:B------:R-:W-:Y:S01]  /*37f0*/  IMAD.MOV R2, RZ, RZ, -R23 ;  /* 0x000000ffff027224 */ /* 0x000fe200078e0a17 */
[----:B------:R-:W-:Y:S01]  /*3800*/  UIMAD UR12, UR7, UR4, URZ ;  /* 0x00000004070c72a4 */ /* 0x000fe2000f8e02ff */
[----:B------:R-:W-:Y:S01]  /*3810*/  IADD3 R11, PT, PT, -R38, RZ, RZ ;  /* 0x000000ff260b7210 */ /* 0x000fe20007ffe1ff */
[----:B------:R-:W-:Y:S01]  /*3820*/  IMAD.WIDE R18, R21, UR4, R18 ;  /* 0x0000000415127c25 */ /* 0x000fe2000f8e0212 */
        /* <DEDUP_REMOVED lines=19> */
.L_x_291:
[----:B------:R-:W0:Y:S01]  /*3960*/  LDC.64 R2, c[0x0][0x420] ;  /* 0x00010800ff027b82 */ /* 0x000e220000000a00 */
[----:B------:R-:W-:-:S05]  /*3970*/  IADD3 R0, PT, PT, R12, UR20, RZ ;  /* 0x000000140c007c10 */ /* 0x000fca000fffe0ff */
[----:B0-----:R-:W-:-:S05]  /*3980*/  IMAD.WIDE.U32 R2, R0, 0x4, R2 ;  /* 0x0000000400027825 */ /* 0x001fca00078e0002 */
[----:B------:R1:W-:Y:S02]  /*3990*/  STG.E desc[UR10][R2.64], R24 ;  /* 0x0000001802007986 */ /* 0x0003e4000c10190a */
.L_x_290:
[----:B------:R-:W-:Y:S05]  /*39a0*/  BSYNC.RECONVERGENT B1 ;  /* 0x0000000000017941 */ /* 0x000fea0003800200 */
.L_x_289:
[----:B------:R-:W2:Y:S01]  /*39b0*/  LDCU UR6, c[0x0][0x534] ;  /* 0x0000a680ff0677ac */ /* 0x000ea20008000800 */
[C---:B------:R-:W-:Y:S01]  /*39c0*/  LOP3.LUT R0, R9.reuse, 0x30, RZ, 0xfc, !PT ;  /* 0x0000003009007812 */ /* 0x040fe200078efcff */
[----:B------:R-:W-:Y:S01]  /*39d0*/  IMAD.SHL.U32 R7, R4, 0x4, RZ ;  /* 0x0000000404077824 */ /* 0x000fe200078e00ff */
[C---:B01----:R-:W-:Y:S02]  /*39e0*/  LOP3.LUT R3, R9.reuse, 0x10, RZ, 0xfc, !PT ;  /* 0x0000001009037812 */ /* 0x043fe400078efcff */
[C---:B------:R-:W-:Y:S02]  /*39f0*/  LOP3.LUT R2, R9.reuse, 0x20, RZ, 0xfc, !PT ;  /* 0x0000002009027812 */ /* 0x040fe400078efcff */
[----:B--2---:R-:W-:Y:S01]  /*3a00*/  ISETP.GE.AND P0, PT, R9, UR6, PT ;  /* 0x0000000609007c0c */ /* 0x004fe2000bf06270 */
[----:B------:R-:W-:Y:S01]  /*3a10*/  UISETP.GE.AND UP0, UPT, UR6, 0x1, UPT ;  /* 0x000000010600788c */ /* 0x000fe2000bf06270 */
[----:B------:R-:W-:Y:S02]  /*3a20*/  ISETP.GE.AND P4, PT, R0, UR6, PT ;  /* 0x0000000600007c0c */ /* 0x000fe4000bf86270 */
[----:B------:R-:W-:-:S02]  /*3a30*/  ISETP.GT.U32.OR P0, PT, R4, 0x7f, P0 ;  /* 0x0000007f0400780c */ /* 0x000fc40000704470 */
[----:B------:R-:W-:Y:S02]  /*3a40*/  LOP3.LUT R0, R9, 0x60, RZ, 0xfc, !PT ;  /* 0x0000006009007812 */ /* 0x000fe400078efcff */
[----:B------:R-:W-:Y:S02]  /*3a50*/  ISETP.GE.AND P6, PT, R3, UR6, PT ;  /* 0x0000000603007c0c */ /* 0x000fe4000bfc6270 */
[----:B------:R-:W-:Y:S02]  /*3a60*/  ISETP.GE.AND P5, PT, R2, UR6, PT ;  /* 0x0000000602007c0c */ /* 0x000fe4000bfa6270 */
[C---:B------:R-:W-:Y:S02]  /*3a70*/  LOP3.LUT R3, R9.reuse, 0x40, RZ, 0xfc, !PT ;  /* 0x0000004009037812 */ /* 0x040fe400078efcff */
[C---:B------:R-:W-:Y:S02]  /*3a80*/  LOP3.LUT R2, R9.reuse, 0x50, RZ, 0xfc, !PT ;  /* 0x0000005009027812 */ /* 0x040fe400078efcff */
[----:B------:R-:W-:Y:S01]  /*3a90*/  ISETP.GE.AND P1, PT, R0, UR6, PT ;  /* 0x0000000600007c0c */ /* 0x000fe2000bf26270 */
[----:B------:R-:W-:Y:S01]  /*3aa0*/  @!P0 FADD.FTZ R5, -R24, R33 ;  /* 0x0000002118058221 */ /* 0x000fe20000010100 */
[----:B------:R-:W-:-:S02]  /*3ab0*/  LOP3.LUT R0, R9, 0x70, RZ, 0xfc, !PT ;  /* 0x0000007009007812 */ /* 0x000fc400078efcff */
[----:B------:R-:W-:Y:S01]  /*3ac0*/  ISETP.GE.AND P3, PT, R3, UR6, PT ;  /* 0x0000000603007c0c */ /* 0x000fe2000bf66270 */
[----:B------:R-:W-:Y:S01]  /*3ad0*/  @!P0 FMUL.FTZ R5, R5, 1.4426950216293334961 ;  /* 0x3fb8aa3b05058820 */ /* 0x000fe20000410000 */
[----:B------:R-:W-:Y:S02]  /*3ae0*/  ISETP.GE.AND P2, PT, R2, UR6, PT ;  /* 0x0000000602007c0c */ /* 0x000fe4000bf46270 */
[C---:B------:R-:W-:Y:S02]  /*3af0*/  ISETP.GT.U32.OR P5, PT, R4.reuse, 0x7f, P5 ;  /* 0x0000007f0400780c */ /* 0x040fe40002fa4470 */
[C---:B------:R-:W-:Y:S01]  /*3b00*/  ISETP.GT.U32.OR P3, PT, R4.reuse, 0x7f, P3 ;  /* 0x0000007f0400780c */ /* 0x040fe20001f64470 */
[----:B------:R-:W0:Y:S01]  /*3b10*/  @!P0 MUFU.EX2 R5, R5 ;  /* 0x0000000500058308 */ /* 0x000e220000000800 */
[C---:B------:R-:W-:Y:S02]  /*3b20*/  ISETP.GT.U32.OR P1, PT, R4.reuse, 0x7f, P1 ;  /* 0x0000007f0400780c */ /* 0x040fe40000f24470 */
[----:B------:R-:W-:-:S02]  /*3b30*/  ISETP.GT.U32.OR P6, PT, R4, 0x7f, P6 ;  /* 0x0000007f0400780c */ /* 0x000fc400037c4470 */
        /* <DEDUP_REMOVED lines=41> */
[----:B-1----:R-:W-:Y:S01]  /*3dd0*/  IMAD.MOV.U32 R13, RZ, RZ, RZ ;  /* 0x000000ffff0d7224 */ /* 0x002fe200078e00ff */
[----:B------:R-:W-:Y:S01]  /*3de0*/  CS2R R10, SRZ ;  /* 0x00000000000a7805 */ /* 0x000fe2000001ff00 */
        /* <DEDUP_REMOVED lines=15> */
[----:B------:R-:W-:Y:S01]  /*3ee0*/  CS2R R2, SRZ ;  /* 0x0000000000027805 */ /* 0x000fe2000001ff00 */
[----:B------:R-:W-:Y:S01]  /*3ef0*/  UMOV UR6, 0x400 ;  /* 0x0000040000067882 */ /* 0x000fe20000000000 */
[----:B------:R-:W-:Y:S01]  /*3f00*/  MOV R5, RZ ;  /* 0x000000ff00057202 */ /* 0x000fe20000000f00 */
[----:B------:R-:W-:Y:S01]  /*3f10*/  IMAD.WIDE R22, R14, 0x10, RZ ;  /* 0x000000100e167825 */ /* 0x000fe200078e02ff */
[----:B------:R-:W-:-:S03]  /*3f20*/  MOV R13, UR8 ;  /* 0x00000008000d7c02 */ /* 0x000fc60008000f00 */
[----:B------:R-:W-:-:S04]  /*3f30*/  IMAD.WIDE R20, R14, 0xc, RZ ;  /* 0x0000000c0e147825 */ /* 0x000fc800078e02ff */
[----:B------:R-:W-:-:S04]  /*3f40*/  IMAD.WIDE R18, R14, 0x8, RZ ;  /* 0x000000080e127825 */ /* 0x000fc800078e02ff */
[----:B------:R-:W-:Y:S01]  /*3f50*/  IMAD.WIDE R16, R14, 0x4, RZ ;  /* 0x000000040e107825 */ /* 0x000fe200078e02ff */
[----:B0-----:R-:W-:Y:S02]  /*3f60*/  ULEA UR5, UR5, UR6, 0x18 ;  /* 0x0000000605057291 */ /* 0x001fe4000f8ec0ff */
[----:B------:R-:W-:-:S04]  /*3f70*/  UIADD3 UR6, UPT, UPT, -UR8, URZ, URZ ;  /* 0x000000ff08067290 */ /* 0x000fc8000fffe1ff */
[----:B------:R-:W-:Y:S01]  /*3f80*/  UISETP.GE.AND UP0, UPT, UR6, URZ, UPT ;  /* 0x000000ff0600728c */ /* 0x000fe2000bf06270 */
[----:B------:R-:W-:-:S04]  /*3f90*/  LEA R6, R12, UR5, 0x2 ;  /* 0x000000050c067c11 */ /* 0x000fc8000f8e10ff */
[----:B------:R-:W-:-:S04]  /*3fa0*/  IADD3 R6, PT, PT, R6, 0x48, RZ ;  /* 0x0000004806067810 */ /* 0x000fc80007ffe0ff */
[----:B------:R-:W-:Y:S05]  /*3fb0*/  BRA.U UP0, `(.L_x_299) ;  /* 0x0000000d008c7547 */ /* 0x000fea000b800000 */
[----:B------:R-:W-:Y:S02]  /*3fc0*/  UIADD3 UR5, UPT, UPT, -UR6, URZ, URZ ;  /* 0x000000ff06057290 */ /* 0x000fe4000fffe1ff */
[----:B------:R-:W-:Y:S02]  /*3fd0*/  UPLOP3.LUT UP1, UPT, UPT, UPT, UPT, 0x80, 0x8 ;  /* 0x000000000008789c */ /* 0x000fe40003f2f070 */
[----:B------:R-:W-:-:S09]  /*3fe0*/  UISETP.GT.AND UP0, UPT, UR5, 0xc, UPT ;  /* 0x0000000c0500788c */ /* 0x000fd2000bf04270 */
[----:B------:R-:W-:Y:S05]  /*3ff0*/  BRA.U !UP0, `(.L_x_300) ;  /* 0x00000009084c7547 */ /* 0x000fea000b800000 */
[C---:B------:R-:W-:Y:S01]  /*4000*/  ISETP.GE.AND P2, PT, R12.reuse, UR7, PT ;  /* 0x000000070c007c0c */ /* 0x040fe2000bf46270 */
[----:B------:R-:W-:Y:S01]  /*4010*/  UPLOP3.LUT UP1, UPT, UPT, UPT, UPT, 0x40, 0x4 ;  /* 0x000000000004789c */ /* 0x000fe20003f2e870 */
[----:B------:R-:W-:-:S13]  /*4020*/  ISETP.GE.AND P0, PT, R12, UR7, PT ;  /* 0x000000070c007c0c */ /* 0x000fda000bf06270 */
.L_x_301:
[----:B------:R-:W0:Y:S01]  /*4030*/  LDS R4, [R6+-0x48] ;  /* 0xffffb80006047984 */ /* 0x000e220000000800 */
[-C--:B------:R-:W-:Y:S01]  /*4040*/  @!P2 MOV R24, R15.reuse ;  /* 0x0000000f0018a202 */ /* 0x080fe20000000f00 */
[----:B------:R-:W-:Y:S01]  /*4050*/  UIADD3 UR6, UPT, UPT, UR6, 0x10, URZ ;  /* 0x0000001006067890 */ /* 0x000fe2000fffe0ff */
[----:B------:R-:W-:Y:S03]  /*4060*/  @!P2 IADD3 R26, P1, PT, R16, R15, RZ ;  /* 0x0000000f101aa210 */ /* 0x000fe60007f3e0ff */
[----:B------:R-:W0:Y:S01]  /*4070*/  @!P2 LDG.E.128 R8, desc[UR10][R24.64] ;  /* 0x0000000a1808a981 */ /* 0x000e22000c1e1d00 */
[----:B------:R-:W-:Y:S01]  /*4080*/  @!P2 IADD3.X R27, PT, PT, R17, R25, RZ, P1, !PT ;  /* 0x00000019111ba210 */ /* 0x000fe20000ffe4ff */
[----:B------:R-:W-:Y:S01]  /*4090*/  UISETP.GE.AND UP0, UPT, UR6, -0xc, UPT ;  /* 0xfffffff40600788c */ /* 0x000fe2000bf06270 */
[----:B------:R-:W-:Y:S04]  /*40a0*/  @!P2 IADD3 R28, P1, PT, R18, R15, RZ ;  /* 0x0000000f121ca210 */ /* 0x000fe80007f3e0ff */
[----:B------:R-:W-:Y:S01]  /*40b0*/  @!P2 IADD3.X R29, PT, PT, R19, R25, RZ, P1, !PT ;  /* 0x00000019131da210 */ /* 0x000fe20000ffe4ff */
[C---:B0-----:R-:W-:Y:S01]  /*40c0*/  FFMA.FTZ R5, R4.reuse, R8, R5 ;  /* 0x0000000804057223 */ /* 0x041fe20000010005 */
[C---:B------:R-:W-:Y:S01]  /*40d0*/  FFMA.FTZ R2, R4.reuse, R9, R2 ;  /* 0x0000000904027223 */ /* 0x040fe20000010002 */
[C---:B------:R-:W-:Y:S01]  /*40e0*/  FFMA.FTZ R3, R4.reuse, R10, R3 ;  /* 0x0000000a04037223 */ /* 0x040fe20000010003 */
[----:B------:R-:W-:Y:S02]  /*40f0*/  FFMA.FTZ R0, R4, R11, R0 ;  /* 0x0000000b04007223 */ /* 0x000fe40000010000 */
[----:B------:R-:W0:Y:S04]  /*4100*/  LDS R4, [R6+-0x24] ;  /* 0xffffdc0006047984 */ /* 0x000e280000000800 */
[----:B------:R1:W0:Y:S02]  /*4110*/  @!P2 LDG.E.128 R8, desc[UR10][R26.64] ;  /* 0x0000000a1a08a981 */ /* 0x000224000c1e1d00 */
[----:B-1----:R-:W-:Y:S04]  /*4120*/  @!P2 IADD3 R26, P1, PT, R20, R15, RZ ;  /* 0x0000000f141aa210 */ /* 0x002fe80007f3e0ff */
[----:B------:R-:W-:Y:S02]  /*4130*/  @!P2 IADD3.X R27, PT, PT, R21, R25, RZ, P1, !PT ;  /* 0x00000019151ba210 */ /* 0x000fe40000ffe4ff */
[----:B------:R-:W-:Y:S04]  /*4140*/  IADD3 R24, P1, PT, R22, R15, RZ ;  /* 0x0000000f16187210 */ /* 0x000fe80007f3e0ff */
[----:B------:R-:W-:Y:S01]  /*4150*/  IADD3.X R25, PT, PT, R23, R25, RZ, P1, !PT ;  /* 0x0000001917197210 */ /* 0x000fe20000ffe4ff */
[C---:B0-----:R-:W-:Y:S01]  /*4160*/  FFMA.FTZ R5, R4.reuse, R8, R5 ;  /* 0x0000000804057223 */ /* 0x041fe20000010005 */
[C---:B------:R-:W-:Y:S01]  /*4170*/  FFMA.FTZ R2, R4.reuse, R9, R2 ;  /* 0x0000000904027223 */ /* 0x040fe20000010002 */
[C---:B------:R-:W-:Y:S01]  /*4180*/  FFMA.FTZ R3, R4.reuse, R10, R3 ;  /* 0x0000000a04037223 */ /* 0x040fe20000010003 */
[----:B------:R-:W-:Y:S02]  /*4190*/  FFMA.FTZ R0, R4, R11, R0 ;  /* 0x0000000b04007223 */ /* 0x000fe40000010000 */
[----:B------:R-:W0:Y:S04]  /*41a0*/  LDS R4, [R6] ;  /* 0x0000000006047984 */ /* 0x000e280000000800 */
[----:B------:R-:W0:Y:S02]  /*41b0*/  @!P2 LDG.E.128 R8, desc[UR10][R28.64] ;  /* 0x0000000a1c08a981 */ /* 0x000e24000c1e1d00 */
[C---:B0-----:R-:W-:Y:S01]  /*41c0*/  FFMA.FTZ R5, R4.reuse, R8, R5 ;  /* 0x0000000804057223 */ /* 0x041fe20000010005 */
[C---:B------:R-:W-:Y:S01]  /*41d0*/  FFMA.FTZ R2, R4.reuse, R9, R2 ;  /* 0x0000000904027223 */ /* 0x040fe20000010002 */
[C---:B------:R-:W-:Y:S01]  /*41e0*/  FFMA.FTZ R3, R4.reuse, R10, R3 ;  /* 0x0000000a04037223 */ /* 0x040fe20000010003 */
[----:B------:R-:W-:Y:S02]  /*41f0*/  FFMA.FTZ R0, R4, R11, R0 ;  /* 0x0000000b04007223 */ /* 0x000fe40000010000 */
[----:B------:R-:W0:Y:S04]  /*4200*/  LDS R4, [R6+0x24] ;  /* 0x0000240006047984 */ /* 0x000e280000000800 */
[----:B------:R1:W0:Y:S01]  /*4210*/  @!P2 LDG.E.128 R8, desc[UR10][R26.64] ;  /* 0x0000000a1a08a981 */ /* 0x000222000c1e1d00 */
[----:B------:R-:W-:Y:S11]  /*4220*/  PLOP3.LUT P2, PT, P0, PT, PT, 0x80, 0x8 ;  /* 0x000000000008781c */ /* 0x000ff6000074f070 */
[----:B------:R-:W-:Y:S02]  /*4230*/  @!UPT UIADD3 URZ, UPT, UPT, URZ, URZ, URZ ;  /* 0x000000fffffff290 */ /* 0x000fe4000fffe0ff */
[-C--:B-1----:R-:W-:Y:S04]  /*4240*/  @!P2 IADD3 R26, P1, PT, R16, R24.reuse, RZ ;  /* 0x00000018101aa210 */ /* 0x082fe80007f3e0ff */
[----:B------:R-:W-:Y:S02]  /*4250*/  @!P2 IADD3.X R15, PT, PT, R17, R25, RZ, P1, !PT ;  /* 0x00000019110fa210 */ /* 0x000fe40000ffe4ff */
[----:B------:R-:W-:Y:S02]  /*4260*/  @!P2 IADD3 R28, P1, PT, R18, R24, RZ ;  /* 0x00000018121ca210 */ /* 0x000fe40007f3e0ff */
[----:B------:R-:W-:Y:S02]  /*4270*/  @!P2 MOV R27, R15 ;  /* 0x0000000f001ba202 */ /* 0x000fe40000000f00 */
[----:B------:R-:W-:Y:S04]  /*4280*/  @!P2 IADD3.X R15, PT, PT, R19, R25, RZ, P1, !PT ;  /* 0x00000019130fa210 */ /* 0x000fe80000ffe4ff */
[----:B------:R-:W-:Y:S01]  /*4290*/  @!P2 MOV R29, R15 ;  /* 0x0000000f001da202 */ /* 0x000fe20000000f00 */
[C---:B0-----:R-:W-:Y:S01]  /*42a0*/  FFMA.FTZ R5, R4.reuse, R8, R5 ;  /* 0x0000000804057223 */ /* 0x041fe20000010005 */
[C---:B------:R-:W-:Y:S01]  /*42b0*/  FFMA.FTZ R2, R4.reuse, R9, R2 ;  /* 0x0000000904027223 */ /* 0x040fe20000010002 */
[C---:B------:R-:W-:Y:S01]  /*42c0*/  FFMA.FTZ R3, R4.reuse, R10, R3 ;  /* 0x0000000a04037223 */ /* 0x040fe20000010003 */
[----:B------:R-:W-:Y:S02]  /*42d0*/  FFMA.FTZ R0, R4, R11, R0 ;  /* 0x0000000b04007223 */ /* 0x000fe40000010000 */
[----:B------:R-:W0:Y:S04]  /*42e0*/  LDS R4, [R6+0x48] ;  /* 0x0000480006047984 */ /* 0x000e280000000800 */
[----:B------:R-:W0:Y:S02]  /*42f0*/  @!P2 LDG.E.128 R8, desc[UR10][R24.64] ;  /* 0x0000000a1808a981 */ /* 0x000e24000c1e1d00 */
[C---:B0-----:R-:W-:Y:S01]  /*4300*/  FFMA.FTZ R5, R4.reuse, R8, R5 ;  /* 0x0000000804057223 */ /* 0x041fe20000010005 */
[C---:B------:R-:W-:Y:S01]  /*4310*/  FFMA.FTZ R2, R4.reuse, R9, R2 ;  /* 0x0000000904027223 */ /* 0x040fe20000010002 */
[C---:B------:R-:W-:Y:S01]  /*4320*/  FFMA.FTZ R3, R4.reuse, R10, R3 ;  /* 0x0000000a04037223 */ /* 0x040fe20000010003 */
[----:B------:R-:W-:Y:S02]  /*4330*/  FFMA.FTZ R0, R4, R11, R0 ;  /* 0x0000000b04007223 */ /* 0x000fe40000010000 */
[----:B------:R-:W0:Y:S04]  /*4340*/  LDS R4, [R6+0x6c] ;  /* 0x00006c0006047984 */ /* 0x000e280000000800 */
[----:B------:R1:W0:Y:S02]  /*4350*/  @!P2 LDG.E.128 R8, desc[UR10][R26.64] ;  /* 0x0000000a1a08a981 */ /* 0x000224000c1e1d00 */
[-C--:B-1----:R-:W-:Y:S04]  /*4360*/  @!P2 IADD3 R26, P1, PT, R20, R24.reuse, RZ ;  /* 0x00000018141aa210 */ /* 0x082fe80007f3e0ff */
[----:B------:R-:W-:Y:S02]  /*4370*/  @!P2 IADD3.X R15, PT, PT, R21, R25, RZ, P1, !PT ;  /* 0x00000019150fa210 */ /* 0x000fe40000ffe4ff */
[----:B------:R-:W-:Y:S02]  /*4380*/  IADD3 R24, P1, PT, R22, R24, RZ ;  /* 0x0000001816187210 */ /* 0x000fe40007f3e0ff */
[----:B------:R-:W-:Y:S02]  /*4390*/  @!P2 MOV R27, R15 ;  /* 0x0000000f001ba202 */ /* 0x000fe40000000f00 */
[----:B------:R-:W-:Y:S01]  /*43a0*/  IADD3.X R25, PT, PT, R23, R25, RZ, P1, !PT ;  /* 0x0000001917197210 */ /* 0x000fe20000ffe4ff */
[C---:B0-----:R-:W-:Y:S01]  /*43b0*/  FFMA.FTZ R5, R4.reuse, R8, R5 ;  /* 0x0000000804057223 */ /* 0x041fe20000010005 */
[C---:B------:R-:W-:Y:S01]  /*43c0*/  FFMA.FTZ R2, R4.reuse, R9, R2 ;  /* 0x0000000904027223 */ /* 0x040fe20000010002 */
[C---:B------:R-:W-:Y:S01]  /*43d0*/  FFMA.FTZ R3, R4.reuse, R10, R3 ;  /* 0x0000000a04037223 */ /* 0x040fe20000010003 */
[----:B------:R-:W-:Y:S02]  /*43e0*/  FFMA.FTZ R0, R4, R11, R0 ;  /* 0x0000000b04007223 */ /* 0x000fe40000010000 */
[----:B------:R-:W0:Y:S04]  /*43f0*/  LDS R4, [R6+0x90] ;  /* 0x0000900006047984 */ /* 0x000e280000000800 */
[----:B------:R1:W0:Y:S02]  /*4400*/  @!P2 LDG.E.128 R8, desc[UR10][R28.64] ;  /* 0x0000000a1c08a981 */ /* 0x000224000c1e1d00 */
[----:B-1----:R-:W-:Y:S04]  /*4410*/  @!P2 IADD3 R28, P1, PT, R16, R24, RZ ;  /* 0x00000018101ca210 */ /* 0x002fe80007f3e0ff */
[----:B------:R-:W-:Y:S04]  /*4420*/  @!P2 IADD3.X R15, PT, PT, R17, R25, RZ, P1, !PT ;  /* 0x00000019110fa210 */ /* 0x000fe80000ffe4ff */
[----:B------:R-:W-:Y:S01]  /*4430*/  @!P2 MOV R29, R15 ;  /* 0x0000000f001da202 */ /* 0x000fe20000000f00 */
        /* <DEDUP_REMOVED lines=57> */
[----:B------:R-:W-:Y:S04]  /*47d0*/  @!P2 IADD3.X R15, PT, PT, R21, R25, RZ, P1, !PT ;  /* 0x00000019150fa210 */ /* 0x000fe80000ffe4ff */
[----:B------:R-:W-:Y:S02]  /*47e0*/  @!P2 MOV R27, R15 ;  /* 0x0000000f001ba202 */ /* 0x000fe40000000f00 */
[----:B------:R-:W-:Y:S04]  /*47f0*/  IADD3 R15, P1, PT, R22, R24, RZ ;  /* 0x00000018160f7210 */ /* 0x000fe80007f3e0ff */
[----:B------:R-:W-:Y:S01]  /*4800*/  IADD3.X R25, PT, PT, R23, R25, RZ, P1, !PT ;  /* 0x0000001917197210 */ /* 0x000fe20000ffe4ff */
        /* <DEDUP_REMOVED lines=10> */
[----:B------:R0:W1:Y:S04]  /*48b0*/  LDS R4, [R6+0x1d4] ;  /* 0x0001d40006047984 */ /* 0x0000680000000800 */
[----:B------:R-:W1:Y:S01]  /*48c0*/  @!P2 LDG.E.128 R8, desc[UR10][R26.64] ;  /* 0x0000000a1a08a981 */ /* 0x000e62000c1e1d00 */
[----:B0-----:R-:W-:Y:S01]  /*48d0*/  IADD3 R6, PT, PT, R6, 0x240, RZ ;  /* 0x0000024006067810 */ /* 0x001fe20007ffe0ff */
[C---:B-1----:R-:W-:Y:S01]  /*48e0*/  FFMA.FTZ R5, R4.reuse, R8, R5 ;  /* 0x0000000804057223 */ /* 0x042fe20000010005 */
[C---:B------:R-:W-:Y:S01]  /*48f0*/  FFMA.FTZ R2, R4.reuse, R9, R2 ;  /* 0x0000000904027223 */ /* 0x040fe20000010002 */
[C---:B------:R-:W-:Y:S01]  /*4900*/  FFMA.FTZ R3, R4.reuse, R10, R3 ;  /* 0x0000000a04037223 */ /* 0x040fe20000010003 */
[----:B------:R-:W-:Y:S01]  /*4910*/  FFMA.FTZ R0, R4, R11, R0 ;  /* 0x0000000b04007223 */ /* 0x000fe20000010000 */
[----:B------:R-:W-:Y:S09]  /*4920*/  BRA.U !UP0, `(.L_x_301) ;  /* 0xfffffff508c07547 */ /* 0x000ff2000b83ffff */
.L_x_300:
[----:B------:R-:W-:-:S04]  /*4930*/  UIADD3 UR5, UPT, UPT, -UR6, URZ, URZ ;  /* 0x000000ff06057290 */ /* 0x000fc8000fffe1ff */
[----:B------:R-:W-:-:S09]  /*4940*/  UISETP.GT.AND UP0, UPT, UR5, 0x4, UPT ;  /* 0x000000040500788c */ /* 0x000fd2000bf04270 */
[----:B------:R-:W-:Y:S05]  /*4950*/  BRA.U !UP0, `(.L_x_302) ;  /* 0x00000005081c7547 */ /* 0x000fea000b800000 */
[----:B------:R-:W-:Y:S01]  /*4960*/  ISETP.GE.AND P0, PT, R12, UR7, PT ;  /* 0x000000070c007c0c */ /* 0x000fe2000bf06270 */
[----:B------:R-:W0:Y:S04]  /*4970*/  LDS R4, [R6+-0x48] ;  /* 0xffffb80006047984 */ /* 0x000e280000000800 */
[----:B------:R-:W-:Y:S08]  /*4980*/  LDS R27, [R6] ;  /* 0x00000000061b7984 */ /* 0x000ff00000000800 */
[----:B------:R-:W-:-:S05]  /*4990*/  @!P0 MOV R24, R15 ;  /* 0x0000000f00188202 */ /* 0x000fca0000000f00 */
[----:B------:R-:W0:Y:S01]  /*49a0*/  @!P0 LDG.E.128 R8, desc[UR10][R24.64] ;  /* 0x0000000a18088981 */ /* 0x000e22000c1e1d00 */
[----:B------:R-:W-:-:S04]  /*49b0*/  @!P0 IADD3 R28, P1, PT, R16, R15, RZ ;  /* 0x0000000f101c8210 */ /* 0x000fc80007f3e0ff */
[----:B------:R-:W-:Y:S02]  /*49c0*/  @!P0 IADD3.X R29, PT, PT, R17, R25, RZ, P1, !PT ;  /* 0x00000019111d8210 */ /* 0x000fe40000ffe4ff */
[----:B------:R-:W-:Y:S01]  /*49d0*/  @!P0 IADD3 R32, P1, PT, R18, R15, RZ ;  /* 0x0000000f12208210 */ /* 0x000fe20007f3e0ff */
[-C--:B0-----:R-:W-:Y:S01]  /*49e0*/  FFMA.FTZ R5, R8, R4.reuse, R5 ;  /* 0x0000000408057223 */ /* 0x081fe20000010005 */
[-C--:B------:R-:W-:Y:S01]  /*49f0*/  FFMA.FTZ R2, R9, R4.reuse, R2 ;  /* 0x0000000409027223 */ /* 0x080fe20000010002 */
[-C--:B------:R-:W-:Y:S01]  /*4a00*/  FFMA.FTZ R3, R10, R4.reuse, R3 ;  /* 0x000000040a037223 */ /* 0x080fe20000010003 */
[----:B------:R-:W-:Y:S02]  /*4a10*/  FFMA.FTZ R0, R11, R4, R0 ;  /* 0x000000040b007223 */ /* 0x000fe40000010000 */
[----:B------:R0:W2:Y:S01]  /*4a20*/  @!P0 LDG.E.128 R8, desc[UR10][R28.64] ;  /* 0x0000000a1c088981 */ /* 0x0000a2000c1e1d00 */
[----:B------:R-:W-:-:S03]  /*4a30*/  @!P0 IADD3.X R33, PT, PT, R19, R25, RZ, P1, !PT ;  /* 0x0000001913218210 */ /* 0x000fc60000ffe4ff */
[----:B------:R-:W2:Y:S01]  /*4a40*/  LDS R4, [R6+-0x24] ;  /* 0xffffdc0006047984 */ /* 0x000ea20000000800 */
[----:B------:R-:W-:-:S03]  /*4a50*/  @!P0 IADD3 R30, P1, PT, R20, R15, RZ ;  /* 0x0000000f141e8210 */ /* 0x000fc60007f3e0ff */
[----:B0-----:R-:W0:Y:S01]  /*4a60*/  LDS R29, [R6+0x24] ;  /* 0x00002400061d7984 */ /* 0x001e220000000800 */
[-C--:B--2---:R-:W-:Y:S01]  /*4a70*/  FFMA.FTZ R5, R8, R4.reuse, R5 ;  /* 0x0000000408057223 */ /* 0x084fe20000010005 */
[-C--:B------:R-:W-:Y:S01]  /*4a80*/  FFMA.FTZ R2, R9, R4.reuse, R2 ;  /* 0x0000000409027223 */ /* 0x080fe20000010002 */
[-C--:B------:R-:W-:Y:S01]  /*4a90*/  FFMA.FTZ R3, R10, R4.reuse, R3 ;  /* 0x000000040a037223 */ /* 0x080fe20000010003 */
[----:B------:R-:W-:Y:S02]  /*4aa0*/  FFMA.FTZ R0, R11, R4, R0 ;  /* 0x000000040b007223 */ /* 0x000fe40000010000 */
[----:B------:R-:W2:Y:S01]  /*4ab0*/  @!P0 LDG.E.128 R8, desc[UR10][R32.64] ;  /* 0x0000000a20088981 */ /* 0x000ea2000c1e1d00 */
[----:B------:R-:W-:Y:S02]  /*4ac0*/  @!P0 IADD3.X R31, PT, PT, R21, R25, RZ, P1, !PT ;  /* 0x00000019151f8210 */ /* 0x000fe40000ffe4ff */
[----:B------:R-:W-:Y:S02]  /*4ad0*/  IADD3 R26, P1, PT, R22, R15, RZ ;  /* 0x0000000f161a7210 */ /* 0x000fe40007f3e0ff */
[----:B------:R-:W1:Y:S01]  /*4ae0*/  LDS R15, [R6+0x48] ;  /* 0x00004800060f7984 */ /* 0x000e620000000800 */
[-C--:B--2---:R-:W-:Y:S01]  /*4af0*/  FFMA.FTZ R5, R8, R27.reuse, R5 ;  /* 0x0000001b08057223 */ /* 0x084fe20000010005 */
[-C--:B------:R-:W-:Y:S01]  /*4b00*/  FFMA.FTZ R2, R9, R27.reuse, R2 ;  /* 0x0000001b09027223 */ /* 0x080fe20000010002 */
[-C--:B------:R-:W-:Y:S01]  /*4b10*/  FFMA.FTZ R3, R10, R27.reuse, R3 ;  /* 0x0000001b0a037223 */ /* 0x080fe20000010003 */
[----:B------:R-:W-:-:S02]  /*4b20*/  FFMA.FTZ R0, R11, R27, R0 ;  /* 0x0000001b0b007223 */ /* 0x000fc40000010000 */
[----:B------:R-:W0:Y:S01]  /*4b30*/  @!P0 LDG.E.128 R8, desc[UR10][R30.64] ;  /* 0x0000000a1e088981 */ /* 0x000e22000c1e1d00 */
[----:B------:R-:W-:Y:S02]  /*4b40*/  IADD3.X R27, PT, PT, R23, R25, RZ, P1, !PT ;  /* 0x00000019171b7210 */ /* 0x000fe40000ffe4ff */
[----:B------:R-:W-:Y:S01]  /*4b50*/  @!P0 IADD3 R24, P1, PT, R16, R26, RZ ;  /* 0x0000001a10188210 */ /* 0x000fe20007f3e0ff */
[-C--:B0-----:R-:W-:Y:S01]  /*4b60*/  FFMA.FTZ R5, R8, R29.reuse, R5 ;  /* 0x0000001d08057223 */ /* 0x081fe20000010005 */
[-C--:B------:R-:W-:Y:S01]  /*4b70*/  FFMA.FTZ R2, R9, R29.reuse, R2 ;  /* 0x0000001d09027223 */ /* 0x080fe20000010002 */
[-C--:B------:R-:W-:Y:S01]  /*4b80*/  FFMA.FTZ R3, R10, R29.reuse, R3 ;  /* 0x0000001d0a037223 */ /* 0x080fe20000010003 */
[----:B------:R-:W-:Y:S02]  /*4b90*/  FFMA.FTZ R0, R11, R29, R0 ;  /* 0x0000001d0b007223 */ /* 0x000fe40000010000 */
[----:B------:R-:W1:Y:S01]  /*4ba0*/  @!P0 LDG.E.128 R8, desc[UR10][R26.64] ;  /* 0x0000000a1a088981 */ /* 0x000e62000c1e1d00 */
[----:B------:R-:W-:-:S02]  /*4bb0*/  @!P0 IADD3.X R25, PT, PT, R17, R27, RZ, P1, !PT ;  /* 0x0000001b11198210 */ /* 0x000fc40000ffe4ff */
[----:B------:R-:W-:Y:S01]  /*4bc0*/  @!P0 IADD3 R30, P1, PT, R18, R26, RZ ;  /* 0x0000001a121e8210 */ /* 0x000fe20007f3e0ff */
[-C--:B-1----:R-:W-:Y:S01]  /*4bd0*/  FFMA.FTZ R5, R8, R15.reuse, R5 ;  /* 0x0000000f08057223 */ /* 0x082fe20000010005 */
[-C--:B------:R-:W-:Y:S01]  /*4be0*/  FFMA.FTZ R2, R9, R15.reuse, R2 ;  /* 0x0000000f09027223 */ /* 0x080fe20000010002 */
[-C--:B------:R-:W-:Y:S01]  /*4bf0*/  FFMA.FTZ R3, R10, R15.reuse, R3 ;  /* 0x0000000f0a037223 */ /* 0x080fe20000010003 */
[----:B------:R-:W-:Y:S02]  /*4c00*/  FFMA.FTZ R0, R11, R15, R0 ;  /* 0x0000000f0b007223 */ /* 0x000fe40000010000 */
[----:B------:R0:W2:Y:S01]  /*4c10*/  @!P0 LDG.E.128 R8, desc[UR10][R24.64] ;  /* 0x0000000a18088981 */ /* 0x0000a2000c1e1d00 */
[----:B------:R-:W-:-:S03]  /*4c20*/  @!P0 IADD3.X R31, PT, PT, R19, R27, RZ, P1, !PT ;  /* 0x0000001b131f8210 */ /* 0x000fc60000ffe4ff */
[----:B------:R-:W2:Y:S01]  /*4c30*/  LDS R15, [R6+0x6c] ;  /* 0x00006c00060f7984 */ /* 0x000ea20000000800 */
[----:B------:R-:W-:-:S03]  /*4c40*/  @!P0 IADD3 R28, P1, PT, R20, R26, RZ ;  /* 0x0000001a141c8210 */ /* 0x000fc60007f3e0ff */
[----:B0-----:R-:W-:Y:S01]  /*4c50*/  LDS R25, [R6+0xb4] ;  /* 0x0000b40006197984 */ /* 0x001fe20000000800 */
[-C--:B--2---:R-:W-:Y:S01]  /*4c60*/  FFMA.FTZ R5, R8, R15.reuse, R5 ;  /* 0x0000000f08057223 */ /* 0x084fe20000010005 */
[-C--:B------:R-:W-:Y:S01]  /*4c70*/  FFMA.FTZ R2, R9, R15.reuse, R2 ;  /* 0x0000000f09027223 */ /* 0x080fe20000010002 */
[-C--:B------:R-:W-:Y:S01]  /*4c80*/  FFMA.FTZ R3, R10, R15.reuse, R3 ;  /* 0x0000000f0a037223 */ /* 0x080fe20000010003 */
[----:B------:R-:W-:Y:S02]  /*4c90*/  FFMA.FTZ R0, R11, R15, R0 ;  /* 0x0000000f0b007223 */ /* 0x000fe40000010000 */
[----:B------:R-:W2:Y:S01]  /*4ca0*/  @!P0 LDG.E.128 R8, desc[UR10][R30.64] ;  /* 0x0000000a1e088981 */ /* 0x000ea2000c1e1d00 */
[----:B------:R-:W-:-:S03]  /*4cb0*/  @!P0 IADD3.X R29, PT, PT, R21, R27, RZ, P1, !PT ;  /* 0x0000001b151d8210 */ /* 0x000fc60000ffe4ff */
[----:B------:R-:W2:Y:S02]  /*4cc0*/  LDS R15, [R6+0x90] ;  /* 0x00009000060f7984 */ /* 0x000ea40000000800 */
[-C--:B--2---:R-:W-:Y:S01]  /*4cd0*/  FFMA.FTZ R5, R8, R15.reuse, R5 ;  /* 0x0000000f08057223 */ /* 0x084fe20000010005 */
[-C--:B------:R-:W-:Y:S01]  /*4ce0*/  FFMA.FTZ R2, R9, R15.reuse, R2 ;  /* 0x0000000f09027223 */ /* 0x080fe20000010002 */
[-C--:B------:R-:W-:Y:S01]  /*4cf0*/  FFMA.FTZ R3, R10, R15.reuse, R3 ;  /* 0x0000000f0a037223 */ /* 0x080fe20000010003 */
[----:B------:R-:W-:Y:S02]  /*4d00*/  FFMA.FTZ R0, R11, R15, R0 ;  /* 0x0000000f0b007223 */ /* 0x000fe40000010000 */
[----:B------:R-:W2:Y:S01]  /*4d10*/  @!P0 LDG.E.128 R8, desc[UR10][R28.64] ;  /* 0x0000000a1c088981 */ /* 0x000ea2000c1e1d00 */
[----:B------:R-:W-:Y:S01]  /*4d20*/  IADD3 R4, PT, PT, R6, 0x90, RZ ;  /* 0x0000009006047810 */ /* 0x000fe20007ffe0ff */
[----:B------:R-:W-:Y:S01]  /*4d30*/  UIADD3 UR6, UPT, UPT, UR6, 0x4, URZ ;  /* 0x0000000406067890 */ /* 0x000fe2000fffe0ff */
[----:B------:R-:W-:Y:S01]  /*4d40*/  IADD3 R15, P0, PT, R22, R26, RZ ;  /* 0x0000001a160f7210 */ /* 0x000fe20007f1e0ff */
[----:B------:R-:W-:Y:S01]  /*4d50*/  UPLOP3.LUT UP1, UPT, UPT, UPT, UPT, 0x40, 0x4 ;  /* 0x000000000004789c */ /* 0x000fe20003f2e870 */
[----:B------:R-:W-:Y:S01]  /*4d60*/  IADD3 R6, PT, PT, R4, 0x90, RZ ;  /* 0x0000009004067810 */ /* 0x000fe20007ffe0ff */
[----:B------:R-:W-:Y:S01]  /*4d70*/  UIADD3 UR6, UPT, UPT, UR6, 0x4, URZ ;  /* 0x0000000406067890 */ /* 0x000fe2000fffe0ff */
[-C--:B--2---:R-:W-:Y:S01]  /*4d80*/  FFMA.FTZ R5, R8, R25.reuse, R5 ;  /* 0x0000001908057223 */ /* 0x084fe20000010005 */
[-C--:B------:R-:W-:Y:S01]  /*4d90*/  FFMA.FTZ R2, R9, R25.reuse, R2 ;  /* 0x0000001909027223 */ /* 0x080fe20000010002 */
[-C--:B------:R-:W-:Y:S01]  /*4da0*/  FFMA.FTZ R3, R10, R25.reuse, R3 ;  /* 0x000000190a037223 */ /* 0x080fe20000010003 */
[----:B------:R-:W-:Y:S01]  /*4db0*/  FFMA.FTZ R0, R11, R25, R0 ;  /* 0x000000190b007223 */ /* 0x000fe20000010000 */
[----:B------:R-:W-:-:S07]  /*4dc0*/  IADD3.X R25, PT, PT, R23, R27, RZ, P0, !PT ;  /* 0x0000001b17197210 */ /* 0x000fce00007fe4ff */
.L_x_302:
[----:B------:R-:W-:-:S09]  /*4dd0*/  UISETP.NE.OR UP1, UPT, UR6, URZ, UP1 ;  /* 0x000000ff0600728c */ /* 0x000fd20008f25670 */
[----:B------:R-:W-:Y:S05]  /*4de0*/  BRA.U !UP1, `(.L_x_298) ;  /* 0x0000000109987547 */ /* 0x000fea000b800000 */
.L_x_299:
[----:B------:R-:W-:-:S13]  /*4df0*/  ISETP.GE.AND P0, PT, R12, UR7, PT ;  /* 0x000000070c007c0c */ /* 0x000fda000bf06270 */
.L_x_303:
[----:B------:R-:W0:Y:S01]  /*4e00*/  LDS R4, [R6+-0x48] ;  /* 0xffffb80006047984 */ /* 0x000e220000000800 */
[-C--:B------:R-:W-:Y:S01]  /*4e10*/  @!P0 MOV R24, R15.reuse ;  /* 0x0000000f00188202 */ /* 0x080fe20000000f00 */
[----:B------:R-:W-:Y:S01]  /*4e20*/  UIADD3 UR6, UPT, UPT, UR6, 0x4, URZ ;  /* 0x0000000406067890 */ /* 0x000fe2000fffe0ff */
[----:B------:R-:W-:Y:S03]  /*4e30*/  @!P0 IADD3 R30, P1, PT, R16, R15, RZ ;  /* 0x0000000f101e8210 */ /* 0x000fe60007f3e0ff */
[----:B------:R1:W0:Y:S01]  /*4e40*/  @!P0 LDG.E.128 R8, desc[UR10][R24.64] ;  /* 0x0000000a18088981 */ /* 0x000222000c1e1d00 */
[----:B------:R-:W-:Y:S01]  /*4e50*/  @!P0 IADD3.X R31, PT, PT, R17, R25, RZ, P1, !PT ;  /* 0x00000019111f8210 */ /* 0x000fe20000ffe4ff */
[----:B------:R-:W-:Y:S01]  /*4e60*/  UISETP.NE.AND UP0, UPT, UR6, URZ, UPT ;  /* 0x000000ff0600728c */ /* 0x000fe2000bf05270 */
[----:B------:R-:W-:Y:S04]  /*4e70*/  @!P0 IADD3 R28, P1, PT, R18, R15, RZ ;  /* 0x0000000f121c8210 */ /* 0x000fe80007f3e0ff */
[----:B------:R-:W-:Y:S02]  /*4e80*/  @!P0 IADD3.X R29, PT, PT, R19, R25, RZ, P1, !PT ;  /* 0x00000019131d8210 */ /* 0x000fe40000ffe4ff */
[----:B------:R-:W-:Y:S04]  /*4e90*/  @!P0 IADD3 R26, P1, PT, R20, R15, RZ ;  /* 0x0000000f141a8210 */ /* 0x000fe80007f3e0ff */
[----:B------:R-:W-:Y:S02]  /*4ea0*/  @!P0 IADD3.X R27, PT, PT, R21, R25, RZ, P1, !PT ;  /* 0x00000019151b8210 */ /* 0x000fe40000ffe4ff */
[----:B------:R-:W-:Y:S04]  /*4eb0*/  IADD3 R15, P1, PT, R22, R15, RZ ;  /* 0x0000000f160f7210 */ /* 0x000fe80007f3e0ff */
[----:B-1----:R-:W-:Y:S01]  /*4ec0*/  IADD3.X R25, PT, PT, R23, R25, RZ, P1, !PT ;  /* 0x0000001917197210 */ /* 0x002fe20000ffe4ff */
[C---:B0-----:R-:W-:Y:S01]  /*4ed0*/  FFMA.FTZ R5, R4.reuse, R8, R5 ;  /* 0x0000000804057223 */ /* 0x041fe20000010005 */
[C---:B------:R-:W-:Y:S01]  /*4ee0*/  FFMA.FTZ R2, R4.reuse, R9, R2 ;  /* 0x0000000904027223 */ /* 0x040fe20000010002 */
[C---:B------:R-:W-:Y:S01]  /*4ef0*/  FFMA.FTZ R3, R4.reuse, R10, R3 ;  /* 0x0000000a04037223 */ /* 0x040fe20000010003 */
[----:B------:R-:W-:Y:S02]  /*4f00*/  FFMA.FTZ R0, R4, R11, R0 ;  /* 0x0000000b04007223 */ /* 0x000fe40000010000 */
[----:B------:R-:W0:Y:S04]  /*4f10*/  LDS R4, [R6+-0x24] ;  /* 0xffffdc0006047984 */ /* 0x000e280000000800 */
[----:B------:R-:W0:Y:S02]  /*4f20*/  @!P0 LDG.E.128 R8, desc[UR10][R30.64] ;  /* 0x0000000a1e088981 */ /* 0x000e24000c1e1d00 */
        /* <DEDUP_REMOVED lines=17> */
[----:B------:R-:W-:Y:S09]  /*5040*/  BRA.U UP0, `(.L_x_303) ;  /* 0xfffffffd006c7547 */ /* 0x000ff2000b83ffff */
.L_x_298:
[----:B------:R-:W-:-:S09]  /*5050*/  UISETP.NE.AND UP0, UPT, UR4, URZ, UPT ;  /* 0x000000ff0400728c */ /* 0x000fd2000bf05270 */
[----:B------:R-:W-:Y:S05]  /*5060*/  BRA.U !UP0, `(.L_x_297) ;  /* 0x0000000108547547 */ /* 0x000fea000b800000 */
[----:B------:R-:W0:Y:S01]  /*5070*/  S2UR UR5, SR_CgaCtaId ;  /* 0x00000000000579c3 */ /* 0x000e220000008800 */
[----:B------:R-:W-:Y:S01]  /*5080*/  UMOV UR6, 0x400 ;  /* 0x0000040000067882 */ /* 0x000fe20000000000 */
[----:B------:R-:W-:Y:S01]  /*5090*/  IMAD R13, R13, 0x9, R12 ;  /* 0x000000090d0d7824 */ /* 0x000fe200078e020c */
[----:B------:R-:W-:Y:S01]  /*50a0*/  ISETP.GE.AND P0, PT, R12, UR7, PT ;  /* 0x000000070c007c0c */ /* 0x000fe2000bf06270 */
[----:B------:R-:W-:Y:S01]  /*50b0*/  IMAD.WIDE R16, R14, 0x4, RZ ;  /* 0x000000040e107825 */ /* 0x000fe200078e02ff */
[----:B------:R-:W-:Y:S02]  /*50c0*/  UIADD3 UR4, UPT, UPT, -UR4, URZ, URZ ;  /* 0x000000ff04047290 */ /* 0x000fe4000fffe1ff */
[----:B0-----:R-:W-:-:S06]  /*50d0*/  ULEA UR5, UR5, UR6, 0x18 ;  /* 0x0000000605057291 */ /* 0x001fcc000f8ec0ff */
[----:B------:R-:W-:-:S07]  /*50e0*/  LEA R6, R13, UR5, 0x2 ;  /* 0x000000050d067c11 */ /* 0x000fce000f8e10ff */
.L_x_304:
[----:B------:R0:W1:Y:S01]  /*50f0*/  LDS R4, [R6] ;  /* 0x0000000006047984 */ /* 0x0000620000000800 */
[-C--:B------:R-:W-:Y:S01]  /*5100*/  @!P0 MOV R24, R15.reuse ;  /* 0x0000000f00188202 */ /* 0x080fe20000000f00 */
[----:B------:R-:W-:Y:S01]  /*5110*/  UIADD3 UR4, UPT, UPT, UR4, 0x1, URZ ;  /* 0x0000000104047890 */ /* 0x000fe2000fffe0ff */
[----:B------:R-:W-:Y:S03]  /*5120*/  IADD3 R15, P1, PT, R16, R15, RZ ;  /* 0x0000000f100f7210 */ /* 0x000fe60007f3e0ff */
[----:B------:R2:W1:Y:S01]  /*5130*/  @!P0 LDG.E.128 R8, desc[UR10][R24.64] ;  /* 0x0000000a18088981 */ /* 0x000462000c1e1d00 */
[----:B------:R-:W-:Y:S01]  /*5140*/  UISETP.NE.AND UP0, UPT, UR4, URZ, UPT ;  /* 0x000000ff0400728c */ /* 0x000fe2000bf05270 */
[----:B0-----:R-:W-:Y:S02]  /*5150*/  IADD3 R6, PT, PT, R6, 0x24, RZ ;  /* 0x0000002406067810 */ /* 0x001fe40007ffe0ff */
[----:B--2---:R-:W-:Y:S01]  /*5160*/  IADD3.X R25, PT, PT, R17, R25, RZ, P1, !PT ;  /* 0x0000001911197210 */ /* 0x004fe20000ffe4ff */
[C---:B-1----:R-:W-:Y:S01]  /*5170*/  FFMA.FTZ R5, R4.reuse, R8, R5 ;  /* 0x0000000804057223 */ /* 0x042fe20000010005 */
[C---:B------:R-:W-:Y:S01]  /*5180*/  FFMA.FTZ R2, R4.reuse, R9, R2 ;  /* 0x0000000904027223 */ /* 0x040fe20000010002 */
[C---:B------:R-:W-:Y:S01]  /*5190*/  FFMA.FTZ R3, R4.reuse, R10, R3 ;  /* 0x0000000a04037223 */ /* 0x040fe20000010003 */
[----:B------:R-:W-:Y:S02]  /*51a0*/  FFMA.FTZ R0, R4, R11, R0 ;  /* 0x0000000b04007223 */ /* 0x000fe40000010000 */
[----:B------:R-:W-:Y:S08]  /*51b0*/  BRA.U UP0, `(.L_x_304) ;  /* 0xfffffffd00cc7547 */ /* 0x000ff0000b83ffff */
.L_x_297:
[----:B------:R-:W-:-:S04]  /*51c0*/  IADD3 R12, PT, PT, R12, UR20, RZ ;  /* 0x000000140c0c7c10 */ /* 0x000fc8000fffe0ff */
[----:B------:R-:W-:-:S13]  /*51d0*/  ISETP.GE.AND P0, PT, R12, UR21, PT ;  /* 0x000000150c007c0c */ /* 0x000fda000bf06270 */
[----:B------:R-:W-:Y:S05]  /*51e0*/  @P0 EXIT ;  /* 0x000000000000094d */ /* 0x000fea0003800000 */
[----:B------:R-:W-:Y:S01]  /*51f0*/  IABS R10, UR22 ;  /* 0x00000016000a7c13 */ /* 0x000fe20008000000 */
[----:B------:R-:W0:Y:S01]  /*5200*/  LDC R9, c[0x0][0x434] ;  /* 0x00010d00ff097b82 */ /* 0x000e220000000800 */
[----:B-1----:R-:W-:Y:S01]  /*5210*/  IABS R13, R12 ;  /* 0x0000000c000d7213 */ /* 0x002fe20000000000 */
[----:B------:R-:W1:Y:S01]  /*5220*/  LDCU.128 UR4, c[0x0][0x400] ;  /* 0x00008000ff0477ac */ /* 0x000e620008000c00 */
[----:B------:R-:W2:Y:S01]  /*5230*/  I2F.RP R8, R10 ;  /* 0x0000000a00087306 */ /* 0x000ea20000209400 */
[----:B------:R-:W-:Y:S01]  /*5240*/  IABS R6, UR22 ;  /* 0x0000001600067c13 */ /* 0x000fe20008000000 */
[----:B------:R-:W3:Y:S01]  /*5250*/  LDCU.64 UR8, c[0x0][0x410] ;  /* 0x00008200ff0877ac */ /* 0x000ee20008000a00 */
[----:B------:R-:W-:-:S03]  /*5260*/  F2FP.F16.F32.PACK_AB R2, R2, R5 ;  /* 0x000000050202723e */ /* 0x000fc600000000ff */
[----:B------:R-:W-:Y:S01]  /*5270*/  IMAD.MOV R6, RZ, RZ, -R6 ;  /* 0x000000ffff067224 */ /* 0x000fe200078e0a06 */
[----:B------:R-:W-:Y:S01]  /*5280*/  F2FP.F16.F32.PACK_AB R3, R0, R3 ;  /* 0x000000030003723e */ /* 0x000fe200000000ff */
[----:B--2---:R-:W2:Y:S02]  /*5290*/  MUFU.RCP R14, R8 ;  /* 0x00000008000e7308 */ /* 0x004ea40000001000 */
[----:B--2---:R-:W-:Y:S01]  /*52a0*/  VIADD R14, R14, 0xffffffe ;  /* 0x0ffffffe0e0e7836 */ /* 0x004fe20000000000 */
[----:B0-----:R-:W-:-:S05]  /*52b0*/  IABS R8, R9 ;  /* 0x0000000900087213 */ /* 0x001fca0000000000 */
[----:B------:R-:W0:Y:S02]  /*52c0*/  F2I.FTZ.U32.TRUNC.NTZ R15, R14 ;  /* 0x0000000e000f7305 */ /* 0x000e24000021f000 */
[----:B0-----:R-:W-:Y:S02]  /*52d0*/  IMAD.MOV R4, RZ, RZ, -R15 ;  /* 0x000000ffff047224 */ /* 0x001fe400078e0a0f */
[----:B------:R-:W-:Y:S02]  /*52e0*/  HFMA2 R14, -RZ, RZ, 0, 0 ;  /* 0x00000000ff0e7431 */ /* 0x000fe400000001ff */
[----:B------:R-:W-:-:S04]  /*52f0*/  IMAD R4, R4, R10, RZ ;  /* 0x0000000a04047224 */ /* 0x000fc800078e02ff */
[----:B------:R-:W-:-:S04]  /*5300*/  IMAD.HI.U32 R4, R15, R4, R14 ;  /* 0x000000040f047227 */ /* 0x000fc800078e000e */
[----:B------:R-:W-:Y:S02]  /*5310*/  HFMA2 R15, -RZ, RZ, 0, 0 ;  /* 0x00000000ff0f7431 */ /* 0x000fe400000001ff */
[----:B------:R-:W-:Y:S02]  /*5320*/  IMAD.HI.U32 R11, R4, R13, RZ ;  /* 0x0000000d040b7227 */ /* 0x000fe400078e00ff */
[----:B------:R-:W0:Y:S02]  /*5330*/  I2F.RP R4, R8 ;  /* 0x0000000800047306 */ /* 0x000e240000209400 */
[----:B------:R-:W-:Y:S01]  /*5340*/  IMAD R13, R11, R6, R13 ;  /* 0x000000060b0d7224 */ /* 0x000fe200078e020d */
[----:B------:R-:W-:-:S04]  /*5350*/  LOP3.LUT R6, R12, UR22, RZ, 0x3c, !PT ;  /* 0x000000160c067c12 */ /* 0x000fc8000f8e3cff */
[----:B------:R-:W-:Y:S02]  /*5360*/  ISETP.GT.U32.AND P1, PT, R10, R13, PT ;  /* 0x0000000d0a00720c */ /* 0x000fe40003f24070 */
[----:B------:R-:W-:Y:S01]  /*5370*/  ISETP.GE.AND P0, PT, R6, RZ, PT ;  /* 0x000000ff0600720c */ /* 0x000fe20003f06270 */
[----:B0-----:R-:W0:Y:S10]  /*5380*/  MUFU.RCP R4, R4 ;  /* 0x0000000400047308 */ /* 0x001e340000001000 */
[----:B------:R-:W-:Y:S01]  /*5390*/  @!P1 IMAD.IADD R13, R13, 0x1, -R10 ;  /* 0x000000010d0d9824 */ /* 0x000fe200078e0a0a */
[----:B------:R-:W-:-:S02]  /*53a0*/  @!P1 IADD3 R11, PT, PT, R11, 0x1, RZ ;  /* 0x000000010b0b9810 */ /* 0x000fc40007ffe0ff */
[----:B------:R-:W-:Y:S02]  /*53b0*/  ISETP.NE.AND P1, PT, RZ, UR22, PT ;  /* 0x00000016ff007c0c */ /* 0x000fe4000bf25270 */
[----:B------:R-:W-:Y:S01]  /*53c0*/  ISETP.GE.U32.AND P2, PT, R13, R10, PT ;  /* 0x0000000a0d00720c */ /* 0x000fe20003f46070 */
[----:B0-----:R-:W-:-:S04]  /*53d0*/  VIADD R16, R4, 0xffffffe ;  /* 0x0ffffffe04107836 */ /* 0x001fc80000000000 */
[----:B------:R-:W0:Y:S08]  /*53e0*/  F2I.FTZ.U32.TRUNC.NTZ R17, R16 ;  /* 0x0000001000117305 */ /* 0x000e30000021f000 */
[----:B------:R-:W-:-:S05]  /*53f0*/  @P2 VIADD R11, R11, 0x1 ;  /* 0x000000010b0b2836 */ /* 0x000fca0000000000 */
[----:B------:R-:W-:Y:S02]  /*5400*/  @!P0 IADD3 R11, PT, PT, -R11, RZ, RZ ;  /* 0x000000ff0b0b8210 */ /* 0x000fe40007ffe1ff */
[----:B------:R-:W-:-:S05]  /*5410*/  @!P1 LOP3.LUT R11, RZ, UR22, RZ, 0x33, !PT ;  /* 0x00000016ff0b9c12 */ /* 0x000fca000f8e33ff */
[----:B------:R-:W-:Y:S02]  /*5420*/  IMAD R10, R11, UR22, RZ ;  /* 0x000000160b0a7c24 */ /* 0x000fe4000f8e02ff */
[----:B0-----:R-:W-:Y:S01]  /*5430*/  IMAD.MOV R13, RZ, RZ, -R17 ;  /* 0x000000ffff0d7224 */ /* 0x001fe200078e0a11 */
[----:B------:R-:W-:Y:S01]  /*5440*/  MOV R16, RZ ;  /* 0x000000ff00107202 */ /* 0x000fe20000000f00 */
[----:B------:R-:W-:Y:S02]  /*5450*/  IMAD.IADD R14, R12, 0x1, -R10 ;  /* 0x000000010c0e7824 */ /* 0x000fe400078e0a0a */
[----:B------:R-:W-:-:S03]  /*5460*/  IMAD R6, R13, R8, RZ ;  /* 0x000000080d067224 */ /* 0x000fc600078e02ff */
[----:B------:R-:W-:Y:S01]  /*5470*/  IABS R4, R14 ;  /* 0x0000000e00047213 */ /* 0x000fe20000000000 */
[----:B------:R-:W-:Y:S01]  /*5480*/  IMAD.HI.U32 R6, R17, R6, R16 ;  /* 0x0000000611067227 */ /* 0x000fe200078e0010 */
[----:B------:R-:W-:-:S04]  /*5490*/  LOP3.LUT R14, R14, R9, RZ, 0x3c, !PT ;  /* 0x000000090e0e7212 */ /* 0x000fc800078e3cff */
[----:B------:R-:W-:Y:S01]  /*54a0*/  ISETP.GE.AND P1, PT, R14, RZ, PT ;  /* 0x000000ff0e00720c */ /* 0x000fe20003f26270 */
[----:B------:R-:W-:Y:S01]  /*54b0*/  IMAD.HI.U32 R6, R6, R4, RZ ;  /* 0x0000000406067227 */ /* 0x000fe200078e00ff */
[----:B------:R-:W-:-:S03]  /*54c0*/  LOP3.LUT R14, R7, 0x3c, RZ, 0xc0, !PT ;  /* 0x0000003c070e7812 */ /* 0x000fc600078ec0ff */
[----:B------:R-:W-:Y:S02]  /*54d0*/  IMAD.MOV R13, RZ, RZ, -R6 ;  /* 0x000000ffff0d7224 */ /* 0x000fe400078e0a06 */
[----:B-1----:R-:W-:-:S04]  /*54e0*/  IMAD.WIDE.U32 R14, R11, UR4, R14 ;  /* 0x000000040b0e7c25 */ /* 0x002fc8000f8e000e */
[----:B------:R-:W-:Y:S01]  /*54f0*/  IMAD R13, R8, R13, R4 ;  /* 0x0000000d080d7224 */ /* 0x000fe200078e0204 */
[----:B------:R-:W-:-:S04]  /*5500*/  SHF.R.S32.HI R4, RZ, 0x1f, R11 ;  /* 0x0000001fff047819 */ /* 0x000fc8000001140b */
[----:B------:R-:W-:Y:S01]  /*5510*/  ISETP.GT.U32.AND P0, PT, R8, R13, PT ;  /* 0x0000000d0800720c */ /* 0x000fe20003f04070 */
[----:B------:R-:W-:-:S04]  /*5520*/  IMAD R4, R4, UR4, RZ ;  /* 0x0000000404047c24 */ /* 0x000fc8000f8e02ff */
[----:B------:R-:W-:Y:S01]  /*5530*/  IMAD R11, R11, UR5, R4 ;  /* 0x000000050b0b7c24 */ /* 0x000fe2000f8e0204 */
[----:B------:R-:W0:Y:S03]  /*5540*/  LDCU.64 UR4, c[0x0][0x3f0] ;  /* 0x00007e00ff0477ac */ /* 0x000e260008000a00 */
[----:B------:R-:W-:-:S04]  /*5550*/  IMAD.IADD R15, R15, 0x1, R11 ;  /* 0x000000010f0f7824 */ /* 0x000fc800078e020b */
[-C--:B------:R-:W-:Y:S01]  /*5560*/  @!P0 IADD3 R13, PT, PT, R13, -R8.reuse, RZ ;  /* 0x800000080d0d8210 */ /* 0x080fe20007ffe0ff */
[----:B------:R-:W-:Y:S01]  /*5570*/  @!P0 VIADD R6, R6, 0x1 ;  /* 0x0000000106068836 */ /* 0x000fe20000000000 */
[----:B------:R-:W-:Y:S02]  /*5580*/  ISETP.NE.AND P0, PT, R9, RZ, PT ;  /* 0x000000ff0900720c */ /* 0x000fe40003f05270 */
[----:B------:R-:W-:-:S13]  /*5590*/  ISETP.GE.U32.AND P2, PT, R13, R8, PT ;  /* 0x000000080d00720c */ /* 0x000fda0003f46070 */
[----:B------:R-:W-:-:S05]  /*55a0*/  @P2 IADD3 R6, PT, PT, R6, 0x1, RZ ;  /* 0x0000000106062810 */ /* 0x000fca0007ffe0ff */
[----:B------:R-:W-:Y:S01]  /*55b0*/  @!P1 IMAD.MOV R6, RZ, RZ, -R6 ;  /* 0x000000ffff069224 */ /* 0x000fe200078e0a06 */
[----:B------:R-:W-:-:S04]  /*55c0*/  @!P0 LOP3.LUT R6, RZ, R9, RZ, 0x33, !PT ;  /* 0x00000009ff068212 */ /* 0x000fc800078e33ff */
[----:B------:R-:W-:Y:S01]  /*55d0*/  SHF.R.S32.HI R4, RZ, 0x1f, R6 ;  /* 0x0000001fff047819 */ /* 0x000fe20000011406 */
[C---:B------:R-:W-:Y:S02]  /*55e0*/  IMAD R9, R6.reuse, R9, R10 ;  /* 0x0000000906097224 */ /* 0x040fe400078e020a */
[----:B---3--:R-:W-:-:S03]  /*55f0*/  IMAD.WIDE.U32 R14, R6, UR8, R14 ;  /* 0x00000008060e7c25 */ /* 0x008fc6000f8e000e */
[----:B------:R-:W-:Y:S01]  /*5600*/  IADD3 R9, PT, PT, R12, -R9, RZ ;  /* 0x800000090c097210 */ /* 0x000fe20007ffe0ff */
[----:B------:R-:W-:-:S03]  /*5610*/  IMAD R7, R4, UR8, RZ ;  /* 0x0000000804077c24 */ /* 0x000fc6000f8e02ff */
[----:B------:R-:W-:Y:S01]  /*5620*/  SHF.R.S32.HI R4, RZ, 0x1f, R9 ;  /* 0x0000001fff047819 */ /* 0x000fe20000011409 */
[----:B------:R-:W-:-:S04]  /*5630*/  IMAD R7, R6, UR9, R7 ;  /* 0x0000000906077c24 */ /* 0x000fc8000f8e0207 */
[----:B------:R-:W-:Y:S02]  /*5640*/  IMAD.IADD R15, R15, 0x1, R7 ;  /* 0x000000010f0f7824 */ /* 0x000fe400078e0207 */
[----:B------:R-:W-:Y:S02]  /*5650*/  IMAD R4, R4, UR6, RZ ;  /* 0x0000000604047c24 */ /* 0x000fe4000f8e02ff */
[----:B------:R-:W-:-:S04]  /*5660*/  IMAD.WIDE.U32 R14, R9, UR6, R14 ;  /* 0x00000006090e7c25 */ /* 0x000fc8000f8e000e */
[----:B------:R-:W-:-:S05]  /*5670*/  IMAD R4, R9, UR7, R4 ;  /* 0x0000000709047c24 */ /* 0x000fca000f8e0204 */
[----:B------:R-:W-:Y:S02]  /*5680*/  IADD3 R6, PT, PT, R15, R4, RZ ;  /* 0x000000040f067210 */ /* 0x000fe40007ffe0ff */
[----:B0-----:R-:W-:-:S04]  /*5690*/  LEA R4, P0, R14, UR4, 0x1 ;  /* 0x000000040e047c11 */ /* 0x001fc8000f8008ff */
[----:B------:R-:W-:-:S05]  /*56a0*/  LEA.HI.X R5, R14, UR5, R6, 0x1, P0 ;  /* 0x000000050e057c11 */ /* 0x000fca00080f0c06 */
[----:B------:R-:W-:Y:S01]  /*56b0*/  STG.E.64 desc[UR10][R4.64], R2 ;  /* 0x0000000204007986 */ /* 0x000fe2000c101b0a */
[----:B------:R-:W-:Y:S05]  /*56c0*/  EXIT ;  /* 0x000000000000794d */ /* 0x000fea0003800000 */
        .weak           $__internal_7_$__cuda_sm20_div_s64
        .type           $__internal_7_$__cuda_sm20_div_s64,@function
        .size           $__internal_7_$__cuda_sm20_div_s64,(.L_x_14713 - $__internal_7_$__cuda_sm20_div_s64)
$__internal_7_$__cuda_sm20_div_s64:
        /* <DEDUP_REMOVED lines=56> */
[CC--:B------:R-:W-:Y:S01]  /*5a50*/  ISETP.GE.U32.AND P2, PT, R13.reuse, R34.reuse, PT ;  /* 0x000000220d00720c */ /* 0x0c0fe20003f46070 */
        /* <DEDUP_REMOVED lines=13> */
[----:B------:R-:W-:Y:S01]  /*5b30*/  ISETP.GE.U32.AND.EX P0, PT, R15, R35, PT, P0 ;  /* 0x000000230f00720c */ /* 0x000fe20003f06100 */
[----:B------:R-:W-:Y:S01]  /*5b40*/  IMAD.MOV.U32 R15, RZ, RZ, 0x0 ;  /* 0x00000000ff0f7424 */ /* 0x000fe200078e00ff */
        /* <DEDUP_REMOVED lines=10> */
[----:B------:R-:W-:Y:S02]  /*5bf0*/  SEL R10, R10, R13, !P2 ;  /* 0x0000000d0a0a7207 */ /* 0x000fe40005000000 */
[----:B------:R-:W-:Y:S01]  /*5c00*/  SEL R13, R14, 0xffffffff, P0 ;  /* 0xffffffff0e0d7807 */ /* 0x000fe20000000000 */
[----:B------:R-:W-:Y:S01]  /*5c10*/  IMAD.MOV.U32 R14, RZ, RZ, R18 ;  /* 0x000000ffff0e7224 */ /* 0x000fe200078e0012 */
[----:B------:R-:W-:-:S03]  /*5c20*/  SEL R10, R10, 0xffffffff, P0 ;  /* 0xffffffff0a0a7807 */ /* 0x000fc60000000000 */
[----:B------:R-:W-:Y:S05]  /*5c30*/  RET.REL.NODEC R14 `(_ZN5flash32flash_fwd_splitkv_combine_kernelI23Flash_fwd_kernel_traitsILi64ELi64ELi256ELi4ELb0ELb0EN7cutlass6half_tE19Flash_kernel_traitsILi64ELi64ELi256ELi4ES3_EELi8ELi7ELb1EEEvNS_16Flash_fwd_paramsE) ;  /* 0xffffffa00ef07950 */ /* 0x000fea0003c3ffff */
.L_x_305:
        /* <DEDUP_REMOVED lines=12> */
.L_x_14713:


//--------------------- .text._ZN5flash32flash_fwd_splitkv_combine_kernelI23Flash_fwd_kernel_traitsILi64ELi64ELi256ELi4ELb0ELb0EN7cutlass6half_tE19Flash_kernel_traitsILi64ELi64ELi256ELi4ES3_EELi8ELi6ELb1EEEvNS_16Flash_fwd_paramsE --------------------------
	.section	.text._ZN5flash32flash_fwd_splitkv_combine_kernelI23Flash_fwd_kernel_traitsILi64ELi64ELi256ELi4ELb0ELb0EN7cutlass6half_tE19Flash_kernel_traitsILi64ELi64ELi256ELi4ES3_EELi8ELi6ELb1EEEvNS_16Flash_fwd_paramsE,"ax",@progbits
	.align	128
        .global         _ZN5flash32flash_fwd_splitkv_combine_kernelI23Flash_fwd_kernel_traitsILi64ELi64ELi256ELi4ELb0ELb0EN7cutlass6half_tE19Flash_kernel_traitsILi64ELi64ELi256ELi4ES3_EELi8ELi6ELb1EEEvNS_16Flash_fwd_paramsE
        .type           _ZN5flash32flash_fwd_splitkv_combine_kernelI23Flash_fwd_kernel_traitsILi64ELi64ELi256ELi4ELb0ELb0EN7cutlass6half_tE19Flash_kernel_traitsILi64ELi64ELi256ELi4ES3_EELi8ELi6ELb1EEEvNS_16Flash_fwd_paramsE,@function
        .size           _ZN5flash32flash_fwd_splitkv_combine_kernelI23Flash_fwd_kernel_traitsILi64ELi64ELi256ELi4ELb0ELb0EN7cutlass6half_tE19Flash_kernel_traitsILi64ELi64ELi256ELi4ES3_EELi8ELi6ELb1EEEvNS_16Flash_fwd_paramsE,(.L_x_14714 - _ZN5flash32flash_fwd_splitkv_combine_kernelI23Flash_fwd_kernel_traitsILi64ELi64ELi256ELi4ELb0ELb0EN7cutlass6half_tE19Flash_kernel_traitsILi64ELi64ELi256ELi4ES3_EELi8ELi6ELb1EEEvNS_16Flash_fwd_paramsE)
        .other          _ZN5flash32flash_fwd_splitkv_combine_kernelI23Flash_fwd_kernel_traitsILi64ELi64ELi256ELi4ELb0ELb0EN7cutlass6half_tE19Flash_kernel_traitsILi64ELi64ELi256ELi4ES3_EELi8ELi6ELb1EEEvNS_16Flash_fwd_paramsE,@"STO_CUDA_ENTRY STV_DEFAULT"
_ZN5flash32flash_fwd_splitkv_combine_kernelI23Flash_fwd_kernel_traitsILi64ELi64ELi256ELi4ELb0ELb0EN7cutlass6half_tE19Flash_kernel_traitsILi64ELi64ELi256ELi4ES3_EELi8ELi6ELb1EEEvNS_16Flash_fwd_paramsE:
.text._ZN5flash32flash_fwd_splitkv_combine_kernelI23Flash_fwd_kernel_traitsILi64ELi64ELi256ELi4ELb0ELb0EN7cutlass6half_tE19Flash_kernel_traitsILi64ELi64ELi256ELi4ES3_EELi8ELi6ELb1EEEvNS_16Flash_fwd_paramsE:
        /* <DEDUP_REMOVED lines=38> */
.L_x_306:
[----:B------:R-:W-:Y:S01]  /*0260*/  IMAD.U32 R20, RZ, RZ, UR21 ;  /* 0x00000015ff147e24 */ /* 0x000fe2000f8e00ff */
[----:B------:R-:W-:Y:S01]  /*0270*/  MOV R18, UR19 ;  /* 0x0000001300127c02 */ /* 0x000fe20008000f00 */
[----:B------:R-:W-:Y:S01]  /*0280*/  IMAD.U32 R19, RZ, RZ, UR15 ;  /* 0x0000000fff137e24 */ /* 0x000fe2000f8e00ff */
[----:B------:R-:W-:Y:S02]  /*0290*/  MOV R17, UR14 ;  /* 0x0000000e00117c02 */ /* 0x000fe40008000f00 */
[----:B------:R-:W-:Y:S02]  /*02a0*/  MOV R16, 0x2c0 ;  /* 0x000002c000107802 */ /* 0x000fe40000000f00 */
[----:B------:R-:W-:Y:S05]  /*02b0*/  CALL.REL.NOINC `($__internal_8_$__cuda_sm20_div_s64) ;  /* 0x0000004c00707944 */ /* 0x000fea0003c00000 */
[----:B------:R-:W-:-:S07]  /*02c0*/  MOV R11, R13 ;  /* 0x0000000d000b7202 */ /* 0x000fce0000000f00 */
.L_x_307:
        /* <DEDUP_REMOVED lines=30> */
.L_x_309:
[----:B------:R-:W-:Y:S01]  /*04b0*/  IMAD.MOV.U32 R20, RZ, RZ, R10 ;  /* 0x000000ffff147224 */ /* 0x000fe200078e000a */
[----:B------:R-:W-:Y:S02]  /*04c0*/  MOV R19, R11 ;  /* 0x0000000b00137202 */ /* 0x000fe40000000f00 */
[----:B------:R-:W-:Y:S02]  /*04d0*/  MOV R16, 0x4f0 ;  /* 0x000004f000107802 */ /* 0x000fe40000000f00 */
[----:B------:R-:W-:Y:S05]  /*04e0*/  CALL.REL.NOINC `($__internal_8_$__cuda_sm20_div_s64) ;  /* 0x0000004800e47944 */ /* 0x000fea0003c00000 */
[----:B------:R-:W-:Y:S02]  /*04f0*/  MOV R4, R10 ;  /* 0x0000000a00047202 */ /* 0x000fe40000000f00 */
[----:B------:R-:W-:Y:S02]  /*0500*/  MOV R5, R13 ;  /* 0x0000000d00057202 */ /* 0x000fe40000000f00 */
.L_x_310:
[----:B------:R-:W-:Y:S05]  /*0510*/  BSYNC.RECONVERGENT B0 ;  /* 0x0000000000007941 */ /* 0x000fea0003800200 */
.L_x_308:
        /* <DEDUP_REMOVED lines=57> */
.L_x_312:
[----:B------:R-:W-:Y:S01]  /*08b0*/  IMAD.MOV.U32 R20, RZ, RZ, R18 ;  /* 0x000000ffff147224 */ /* 0x000fe200078e0012 */
[----:B------:R-:W-:Y:S01]  /*08c0*/  MOV R18, R11 ;  /* 0x0000000b00127202 */ /* 0x000fe20000000f00 */
[----:B------:R-:W-:Y:S01]  /*08d0*/  IMAD.MOV.U32 R19, RZ, RZ, R17 ;  /* 0x000000ffff137224 */ /* 0x000fe200078e0011 */
[----:B------:R-:W-:Y:S02]  /*08e0*/  MOV R17, R31 ;  /* 0x0000001f00117202 */ /* 0x000fe40000000f00 */
[----:B------:R-:W-:Y:S02]  /*08f0*/  MOV R16, 0x910 ;  /* 0x0000091000107802 */ /* 0x000fe40000000f00 */
[----:B------:R-:W-:Y:S05]  /*0900*/  CALL.REL.NOINC `($__internal_8_$__cuda_sm20_div_s64) ;  /* 0x0000004400dc7944 */ /* 0x000fea0003c00000 */
[----:B------:R-:W-:Y:S02]  /*0910*/  MOV R12, R10 ;  /* 0x0000000a000c7202 */ /* 0x000fe40000000f00 */
.L_x_313:
[----:B------:R-:W-:Y:S05]  /*0920*/  BSYNC.RECONVERGENT B0 ;  /* 0x0000000000007941 */ /* 0x000fea0003800200 */
.L_x_311:
        /* <DEDUP_REMOVED lines=124> */
.L_x_315:
[----:B------:R-:W-:Y:S01]  /*10f0*/  IMAD.MOV.U32 R20, RZ, RZ, R12 ;  /* 0x000000ffff147224 */ /* 0x000fe200078e000c */
[----:B------:R-:W-:Y:S01]  /*1100*/  MOV R18, R8 ;  /* 0x0000000800127202 */ /* 0x000fe20000000f00 */
[----:B------:R-:W-:Y:S01]  /*1110*/  IMAD.MOV.U32 R19, RZ, RZ, R13 ;  /* 0x000000ffff137224 */ /* 0x000fe200078e000d */
[----:B------:R-:W-:Y:S02]  /*1120*/  MOV R17, R0 ;  /* 0x0000000000117202 */ /* 0x000fe40000000f00 */
[----:B------:R-:W-:Y:S02]  /*1130*/  MOV R16, 0x1150 ;  /* 0x0000115000107802 */ /* 0x000fe40000000f00 */
[----:B------:R-:W-:Y:S05]  /*1140*/  CALL.REL.NOINC `($__internal_8_$__cuda_sm20_div_s64) ;  /* 0x0000003c00cc7944 */ /* 0x000fea0003c00000 */
[----:B------:R-:W-:Y:S02]  /*1150*/  MOV R34, R10 ;  /* 0x0000000a00227202 */ /* 0x000fe40000000f00 */
[----:B------:R-:W-:Y:S02]  /*1160*/  MOV R35, R13 ;  /* 0x0000000d00237202 */ /* 0x000fe40000000f00 */
.L_x_316:
[----:B------:R-:W-:Y:S05]  /*1170*/  BSYNC.RECONVERGENT B0 ;  /* 0x0000000000007941 */ /* 0x000fea0003800200 */
.L_x_314:
        /* <DEDUP_REMOVED lines=57> */
.L_x_318:
[----:B------:R-:W-:Y:S01]  /*1510*/  IMAD.MOV.U32 R20, RZ, RZ, R4 ;  /* 0x000000ffff147224 */ /* 0x000fe200078e0004 */
[----:B------:R-:W-:Y:S01]  /*1520*/  MOV R19, R5 ;  /* 0x0000000500137202 */ /* 0x000fe20000000f00 */
[----:B------:R-:W-:Y:S01]  /*1530*/  IMAD.MOV.U32 R18, RZ, RZ, R7 ;  /* 0x000000ffff127224 */ /* 0x000fe200078e0007 */
[----:B------:R-:W-:Y:S02]  /*1540*/  MOV R16, 0x1560 ;  /* 0x0000156000107802 */ /* 0x000fe40000000f00 */
[----:B------:R-:W-:Y:S05]  /*1550*/  CALL.REL.NOINC `($__internal_8_$__cuda_sm20_div_s64) ;  /* 0x0000003800c87944 */ /* 0x000fea0003c00000 */
[----:B------:R-:W-:Y:S02]  /*1560*/  MOV R20, R10 ;  /* 0x0000000a00147202 */ /* 0x000fe40000000f00 */
[----:B------:R-:W-:Y:S02]  /*1570*/  MOV R21, R13 ;  /* 0x0000000d00157202 */ /* 0x000fe40000000f00 */
.L_x_319:
[----:B------:R-:W-:Y:S05]  /*1580*/  BSYNC.RECONVERGENT B0 ;  /* 0x0000000000007941 */ /* 0x000fea0003800200 */
.L_x_317:
        /* <DEDUP_REMOVED lines=20> */
[----:B------:R-:W-:Y:S02]  /*16d0*/  @!P6 IADD3.X R29, PT, PT, RZ, RZ, RZ, P0, !PT ;  /* 0x000000ffff1de210 */ /* 0x000fe400007fe4ff */
[----:B------:R-:W2:Y:S01]  /*16e0*/  @!P4 LDC.64 R14, c[0x0][0x428] ;  /* 0x00010a00ff0ecb82 */ /* 0x000ea20000000a00 */
[----:B------:R-:W-:Y:S01]  /*16f0*/  @!P4 IADD3 R24, P0, PT, R22, UR20, RZ ;  /* 0x000000141618cc10 */ /* 0x000fe2000ff1e0ff */
[----:B------:R-:W-:Y:S02]  /*1700*/  @!P5 IMAD.X R27, RZ, RZ, RZ, P1 ;  /* 0x000000ffff1bd224 */ /* 0x000fe400008e06ff */
[----:B------:R-:W-:-:S04]  /*1710*/  @!P6 IMAD.WIDE.U32 R28, R3, UR21, R28 ;  /* 0x00000015031cec25 */ /* 0x000fc8000f8e001c */
[----:B------:R-:W3:Y:S01]  /*1720*/  @!P5 LDC.64 R16, c[0x0][0x428] ;  /* 0x00010a00ff10db82 */ /* 0x000ee20000000a00 */
[----:B------:R-:W-:Y:S02]  /*1730*/  @!P6 IMAD R6, R3, UR15, R29 ;  /* 0x0000000f0306ec24 */ /* 0x000fe4000f8e021d */
[----:B------:R-:W-:Y:S02]  /*1740*/  @!P4 IMAD.X R25, RZ, RZ, RZ, P0 ;  /* 0x000000ffff19c224 */ /* 0x000fe400000e06ff */
[----:B------:R-:W-:-:S03]  /*1750*/  @!P5 IMAD.WIDE.U32 R26, R10, UR21, R26 ;  /* 0x000000150a1adc25 */ /* 0x000fc6000f8e001a */
[----:B------:R-:W4:Y:S01]  /*1760*/  @!P3 LDC.64 R12, c[0x0][0x428] ;  /* 0x00010a00ff0cbb82 */ /* 0x000f220000000a00 */
[----:B-1----:R-:W-:Y:S01]  /*1770*/  @!P6 LEA R18, P2, R28, R18, 0x2 ;  /* 0x000000121c12e211 */ /* 0x002fe200078410ff */
[----:B------:R-:W-:-:S03]  /*1780*/  @!P4 IMAD.WIDE.U32 R32, R9, UR21, R24 ;  /* 0x000000150920cc25 */ /* 0x000fc6000f8e0018 */
[----:B------:R-:W-:Y:S01]  /*1790*/  @!P6 LEA.HI.X R19, R28, R19, R6, 0x2, P2 ;  /* 0x000000131c13e211 */ /* 0x000fe200010f1406 */
[----:B------:R-:W-:Y:S01]  /*17a0*/  IMAD.MOV.U32 R6, RZ, RZ, -0x800000 ;  /* 0xff800000ff067424 */ /* 0x000fe200078e00ff */
[----:B------:R-:W-:Y:S01]  /*17b0*/  @!P3 IADD3 R28, P0, PT, R22, UR20, RZ ;  /* 0x00000014161cbc10 */ /* 0x000fe2000ff1e0ff */
[----:B------:R-:W-:-:S04]  /*17c0*/  @!P4 IMAD R24, R9, UR15, R33 ;  /* 0x0000000f0918cc24 */ /* 0x000fc8000f8e0221 */
[----:B------:R-:W-:Y:S01]  /*17d0*/  @!P3 IMAD.X R29, RZ, RZ, RZ, P0 ;  /* 0x000000ffff1db224 */ /* 0x000fe200000e06ff */
[----:B--2---:R-:W-:Y:S01]  /*17e0*/  @!P4 LEA R14, P0, R32, R14, 0x2 ;  /* 0x0000000e200ec211 */ /* 0x004fe200078010ff */
[----:B------:R-:W-:Y:S01]  /*17f0*/  @!P5 IMAD R10, R10, UR15, R27 ;  /* 0x0000000f0a0adc24 */ /* 0x000fe2000f8e021b */
[----:B0-----:R4:W2:Y:S01]  /*1800*/  @!P6 LDG.E R6, desc[UR8][R18.64] ;  /* 0x000000081206e981 */ /* 0x0018a2000c1e1900 */
[C---:B------:R-:W-:Y:S01]  /*1810*/  @!P3 IMAD.WIDE.U32 R28, R5.reuse, UR21, R28 ;  /* 0x00000015051cbc25 */ /* 0x040fe2000f8e001c */
[----:B---3--:R-:W-:Y:S02]  /*1820*/  @!P5 LEA R16, P1, R26, R16, 0x2 ;  /* 0x000000101a10d211 */ /* 0x008fe400078210ff */
[----:B------:R-:W-:Y:S01]  /*1830*/  @!P4 LEA.HI.X R15, R32, R15, R24, 0x2, P0 ;  /* 0x0000000f200fc211 */ /* 0x000fe200000f1418 */
[----:B------:R-:W-:Y:S01]  /*1840*/  @!P3 IMAD R9, R5, UR15, R29 ;  /* 0x0000000f0509bc24 */ /* 0x000fe2000f8e021d */
[----:B------:R-:W-:Y:S01]  /*1850*/  @!P5 LEA.HI.X R17, R26, R17, R10, 0x2, P1 ;  /* 0x000000111a11d211 */ /* 0x000fe200008f140a */
[----:B------:R-:W-:Y:S01]  /*1860*/  IMAD.MOV.U32 R5, RZ, RZ, -0x800000 ;  /* 0xff800000ff057424 */ /* 0x000fe200078e00ff */
[----:B------:R-:W-:-:S05]  /*1870*/  MOV R10, 0xff800000 ;  /* 0xff800000000a7802 */ /* 0x000fca0000000f00 */
[----:B------:R-:W3:Y:S04]  /*1880*/  @!P4 LDG.E R5, desc[UR8][R14.64] ;  /* 0x000000080e05c981 */ /* 0x000ee8000c1e1900 */
[----:B------:R0:W5:Y:S01]  /*1890*/  @!P5 LDG.E R10, desc[UR8][R16.64] ;  /* 0x00000008100ad981 */ /* 0x000162000c1e1900 */
[----:B----4-:R-:W-:-:S04]  /*18a0*/  @!P3 LEA R18, P0, R28, R12, 0x2 ;  /* 0x0000000c1c12b211 */ /* 0x010fc800078010ff */
[----:B------:R-:W-:Y:S01]  /*18b0*/  @!P3 LEA.HI.X R19, R28, R13, R9, 0x2, P0 ;  /* 0x0000000d1c13b211 */ /* 0x000fe200000f1409 */
[----:B------:R-:W-:-:S06]  /*18c0*/  IMAD.MOV.U32 R13, RZ, RZ, -0x800000 ;  /* 0xff800000ff0d7424 */ /* 0x000fcc00078e00ff */
[----:B------:R1:W4:Y:S01]  /*18d0*/  @!P3 LDG.E R13, desc[UR8][R18.64] ;  /* 0x00000008120db981 */ /* 0x000322000c1e1900 */
[----:B------:R-:W1:Y:S01]  /*18e0*/  S2UR UR4, SR_CgaCtaId ;  /* 0x00000000000479c3 */ /* 0x000e620000008800 */
[C---:B------:R-:W-:Y:S02]  /*18f0*/  ISETP.GT.U32.AND P2, PT, R4.reuse, 0x17f, PT ;  /* 0x0000017f0400780c */ /* 0x040fe40003f44070 */
[C---:B------:R-:W-:Y:S02]  /*1900*/  ISETP.GT.U32.AND P1, PT, R4.reuse, 0xff, PT ;  /* 0x000000ff0400780c */ /* 0x040fe40003f24070 */
[C---:B------:R-:W-:Y:S01]  /*1910*/  ISETP.GT.U32.AND P0, PT, R4.reuse, 0x7f, PT ;  /* 0x0000007f0400780c */ /* 0x040fe20003f04070 */
[----:B------:R-:W-:Y:S01]  /*1920*/  UMOV UR5, 0x400 ;  /* 0x0000040000057882 */ /* 0x000fe20000000000 */
[----:B------:R-:W-:-:S07]  /*1930*/  ISETP.GT.U32.AND P3, PT, R4, 0x1ff, PT ;  /* 0x000001ff0400780c */ /* 0x000fce0003f64070 */
[C---:B------:R-:W-:Y:S02]  /*1940*/  @!P2 IMAD.SHL.U32 R12, R4.reuse, 0x4, RZ ;  /* 0x00000004040ca824 */ /* 0x040fe400078e00ff */
[C---:B0-----:R-:W-:Y:S02]  /*1950*/  @!P1 IMAD.SHL.U32 R16, R4.reuse, 0x4, RZ ;  /* 0x0000000404109824 */ /* 0x041fe400078e00ff */
[----:B------:R-:W-:Y:S01]  /*1960*/  @!P0 SHF.L.U32 R9, R4, 0x2, RZ ;  /* 0x0000000204098819 */ /* 0x000fe200000006ff */
[----:B-1----:R-:W-:Y:S01]  /*1970*/  ULEA UR4, UR4, UR5, 0x18 ;  /* 0x0000000504047291 */ /* 0x002fe2000f8ec0ff */
[----:B------:R-:W-:Y:S02]  /*1980*/  @!P2 LOP3.LUT R18, R12, 0x1c, RZ, 0xc0, !PT ;  /* 0x0000001c0c12a812 */ /* 0x000fe400078ec0ff */
[----:B------:R-:W-:Y:S02]  /*1990*/  @!P1 LOP3.LUT R16, R16, 0x1c, RZ, 0xc0, !PT ;  /* 0x0000001c10109812 */ /* 0x000fe400078ec0ff */
[----:B------:R-:W-:-:S02]  /*19a0*/  @!P0 LOP3.LUT R14, R9, 0x1c, RZ, 0xc0, !PT ;  /* 0x0000001c090e8812 */ /* 0x000fc400078ec0ff */
[----:B------:R-:W-:Y:S01]  /*19b0*/  LEA R22, R22, UR4, 0x2 ;  /* 0x0000000416167c11 */ /* 0x000fe2000f8e10ff */
[----:B------:R-:W-:Y:S02]  /*19c0*/  @!P2 VIADD R18, R18, UR4 ;  /* 0x000000041212ac36 */ /* 0x000fe40008000000 */
[----:B------:R-:W-:Y:S02]  /*19d0*/  @!P1 VIADD R16, R16, UR4 ;  /* 0x0000000410109c36 */ /* 0x000fe40008000000 */
[----:B------:R-:W-:Y:S02]  /*19e0*/  @!P0 VIADD R14, R14, UR4 ;  /* 0x000000040e0e8c36 */ /* 0x000fe40008000000 */
[C---:B------:R-:W-:Y:S02]  /*19f0*/  IMAD R17, R3.reuse, 0x24, R22 ;  /* 0x0000002403117824 */ /* 0x040fe400078e0216 */
[C---:B------:R-:W-:Y:S02]  /*1a00*/  @!P2 IMAD R15, R3.reuse, 0x24, R18 ;  /* 0x00000024030fa824 */ /* 0x040fe400078e0212 */
[----:B------:R-:W-:-:S02]  /*1a10*/  @!P1 IMAD R16, R3, 0x24, R16 ;  /* 0x0000002403109824 */ /* 0x000fc400078e0210 */
[----:B------:R-:W-:Y:S01]  /*1a20*/  @!P0 IMAD R14, R3, 0x24, R14 ;  /* 0x00000024030e8824 */ /* 0x000fe200078e020e */
[----:B------:R-:W-:Y:S01]  /*1a30*/  SHF.R.U32.HI R12, RZ, 0x4, R4 ;  /* 0x00000004ff0c7819 */ /* 0x000fe20000011604 */
[----:B------:R-:W-:Y:S01]  /*1a40*/  IMAD.MOV.U32 R24, RZ, RZ, -0x800000 ;  /* 0xff800000ff187424 */ /* 0x000fe200078e00ff */
[----:B------:R-:W-:Y:S01]  /*1a50*/  LOP3.LUT R9, R4, 0xf, RZ, 0xc0, !PT ;  /* 0x0000000f04097812 */ /* 0x000fe200078ec0ff */
[----:B------:R-:W-:Y:S01]  /*1a60*/  IMAD.MOV.U32 R25, RZ, RZ, -0x800000 ;  /* 0xff800000ff197424 */ /* 0x000fe200078e00ff */
[----:B------:R-:W-:Y:S01]  /*1a70*/  LEA R18, R12, UR4, 0x2 ;  /* 0x000000040c127c11 */ /* 0x000fe2000f8e10ff */
[----:B------:R-:W-:Y:S01]  /*1a80*/  IMAD.MOV.U32 R23, RZ, RZ, -0x800000 ;  /* 0xff800000ff177424 */ /* 0x000fe200078e00ff */
[----:B------:R-:W-:Y:S01]  /*1a90*/  MOV R27, 0xff800000 ;  /* 0xff800000001b7802 */ /* 0x000fe20000000f00 */
[----:B------:R-:W0:Y:S02]  /*1aa0*/  LDC R3, c[0x0][0x434] ;  /* 0x00010d00ff037b82 */ /* 0x000e240000000800 */
[----:B------:R-:W-:Y:S01]  /*1ab0*/  IMAD R22, R9, 0x24, R18 ;  /* 0x0000002409167824 */ /* 0x000fe200078e0212 */
[----:B--2---:R-:W-:Y:S04]  /*1ac0*/  @!P3 STS [R17], R6 ;  /* 0x000000061100b388 */ /* 0x004fe80000000800 */
[----:B-----5:R0:W-:Y:S04]  /*1ad0*/  @!P2 STS [R15+0x240], R10 ;  /* 0x0002400a0f00a388 */ /* 0x0201e80000000800 */
[----:B---3--:R-:W-:Y:S04]  /*1ae0*/  @!P1 STS [R16+0x480], R5 ;  /* 0x0004800510009388 */ /* 0x008fe80000000800 */
[----:B----4-:R-:W-:Y:S01]  /*1af0*/  @!P0 STS [R14+0x6c0], R13 ;  /* 0x0006c00d0e008388 */ /* 0x010fe20000000800 */
[----:B------:R-:W-:Y:S06]  /*1b00*/  BAR.SYNC.DEFER_BLOCKING 0x0 ;  /* 0x0000000000007b1d */ /* 0x000fec0000010000 */
[----:B------:R-:W-:Y:S04]  /*1b10*/  @!P0 LDS R27, [R22] ;  /* 0x00000000161b8984 */ /* 0x000fe80000000800 */
[----:B------:R-:W-:Y:S04]  /*1b20*/  @!P0 LDS R24, [R22+0x240] ;  /* 0x0002400016188984 */ /* 0x000fe80000000800 */
[----:B------:R-:W1:Y:S04]  /*1b30*/  @!P0 LDS R25, [R22+0x480] ;  /* 0x0004800016198984 */ /* 0x000e680000000800 */
[----:B------:R-:W2:Y:S01]  /*1b40*/  @!P0 LDS R23, [R22+0x6c0] ;  /* 0x0006c00016178984 */ /* 0x000ea20000000800 */
[----:B0-----:R-:W-:-:S04]  /*1b50*/  IABS R10, R3 ;  /* 0x00000003000a7213 */ /* 0x001fc80000000000 */
[----:B------:R-:W0:Y:S01]  /*1b60*/  I2F.RP R19, R10 ;  /* 0x0000000a00137306 */ /* 0x000e220000209400 */
[----:B-1----:R-:W-:-:S04]  /*1b70*/  FMNMX3.FTZ R18, R27, R24, R25, !PT ;  /* 0x000000181b127276 */ /* 0x002fc80007810019 */
[----:B--2---:R-:W-:-:S05]  /*1b80*/  FMNMX.FTZ R18, R18, R23, !PT ;  /* 0x0000001712127209 */ /* 0x004fca0007810000 */
[----:B------:R-:W1:Y:S01]  /*1b90*/  SHFL.BFLY PT, R15, R18, 0x8, 0x1f ;  /* 0x0d001f00120f7f89 */ /* 0x000e6200000e0000 */
[----:B0-----:R-:W0:Y:S01]  /*1ba0*/  MUFU.RCP R16, R19 ;  /* 0x0000001300107308 */ /* 0x001e220000001000 */
[----:B-1----:R-:W-:-:S05]  /*1bb0*/  FMNMX.FTZ R15, R18, R15, !PT ;  /* 0x0000000f120f7209 */ /* 0x002fca0007810000 */
[----:B------:R-:W1:Y:S01]  /*1bc0*/  SHFL.BFLY PT, R14, R15, 0x4, 0x1f ;  /* 0x0c801f000f0e7f89 */ /* 0x000e6200000e0000 */
[----:B0-----:R-:W-:-:S04]  /*1bd0*/  IADD3 R16, PT, PT, R16, 0xffffffe, RZ ;  /* 0x0ffffffe10107810 */ /* 0x001fc80007ffe0ff */
[----:B------:R-:W0:Y:S02]  /*1be0*/  F2I.FTZ.U32.TRUNC.NTZ R17, R16 ;  /* 0x0000001000117305 */ /* 0x000e24000021f000 */
[----:B0-----:R-:W-:Y:S01]  /*1bf0*/  IMAD.MOV R5, RZ, RZ, -R17 ;  /* 0x000000ffff057224 */ /* 0x001fe200078e0a11 */
[----:B-1----:R-:W-:-:S03]  /*1c00*/  FMNMX.FTZ R14, R15, R14, !PT ;  /* 0x0000000e0f0e7209 */ /* 0x002fc60007810000 */
[----:B------:R-:W-:Y:S02]  /*1c10*/  IMAD R6, R5, R10, RZ ;  /* 0x0000000a05067224 */ /* 0x000fe400078e02ff */
[----:B------:R-:W0:Y:S01]  /*1c20*/  SHFL.BFLY PT, R13, R14, 0x2, 0x1f ;  /* 0x0c401f000e0d7f89 */ /* 0x000e2200000e0000 */
[----:B------:R-:W-:Y:S01]  /*1c30*/  IMAD.MOV.U32 R16, RZ, RZ, RZ ;  /* 0x000000ffff107224 */ /* 0x000fe200078e00ff */
[----:B------:R-:W-:-:S03]  /*1c40*/  IABS R5, R2 ;  /* 0x0000000200057213 */ /* 0x000fc60000000000 */
[----:B------:R-:W-:-:S06]  /*1c50*/  IMAD.HI.U32 R6, R17, R6, R16 ;  /* 0x0000000611067227 */ /* 0x000fcc00078e0010 */
[----:B------:R-:W-:-:S04]  /*1c60*/  IMAD.HI.U32 R15, R6, R5, RZ ;  /* 0x00000005060f7227 */ /* 0x000fc800078e00ff */
[----:B------:R-:W-:-:S04]  /*1c70*/  IMAD.MOV R6, RZ, RZ, -R15 ;  /* 0x000000ffff067224 */ /* 0x000fc800078e0a0f */
[----:B------:R-:W-:Y:S01]  /*1c80*/  IMAD R5, R10, R6, R5 ;  /* 0x000000060a057224 */ /* 0x000fe200078e0205 */
[----:B0-----:R-:W-:-:S04]  /*1c90*/  FMNMX.FTZ R13, R14, R13, !PT ;  /* 0x0000000d0e0d7209 */ /* 0x001fc80007810000 */
[----:B------:R-:W-:Y:S01]  /*1ca0*/  ISETP.GT.U32.AND P0, PT, R10, R5, PT ;  /* 0x000000050a00720c */ /* 0x000fe20003f04070 */
[----:B------:R-:W0:-:S12]  /*1cb0*/  SHFL.BFLY PT, R6, R13, 0x1, 0x1f ;  /* 0x0c201f000d067f89 */ /* 0x000e1800000e0000 */
[----:B------:R-:W-:-:S04]  /*1cc0*/  @!P0 IADD3 R5, PT, PT, R5, -R10, RZ ;  /* 0x8000000a05058210 */ /* 0x000fc80007ffe0ff */
[----:B------:R-:W-:Y:S01]  /*1cd0*/  ISETP.GE.U32.AND P1, PT, R5, R10, PT ;  /* 0x0000000a0500720c */ /* 0x000fe20003f26070 */
[----:B------:R-:W-:Y:S01]  /*1ce0*/  @!P0 VIADD R15, R15, 0x1 ;  /* 0x000000010f0f8836 */ /* 0x000fe20000000000 */
[----:B------:R-:W-:Y:S02]  /*1cf0*/  LOP3.LUT R2, R2, R3, RZ, 0x3c, !PT ;  /* 0x0000000302027212 */ /* 0x000fe400078e3cff */
[----:B0-----:R-:W-:-:S09]  /*1d00*/  FMNMX.FTZ R6, R13, R6, !PT ;  /* 0x000000060d067209 */ /* 0x001fd20007810000 */
[----:B------:R-:W-:Y:S01]  /*1d10*/  @P1 VIADD R15, R15, 0x1 ;  /* 0x000000010f0f1836 */ /* 0x000fe20000000000 */
[----:B------:R-:W-:Y:S02]  /*1d20*/  FSETP.NEU.FTZ.AND P1, PT, R6, -INF , PT ;  /* 0xff8000000600780b */ /* 0x000fe40003f3d000 */
[----:B------:R-:W-:Y:S02]  /*1d30*/  ISETP.GE.AND P2, PT, R2, RZ, PT ;  /* 0x000000ff0200720c */ /* 0x000fe40003f46270 */
[----:B------:R-:W-:-:S05]  /*1d40*/  FSEL R2, R6, RZ, P1 ;  /* 0x000000ff06027208 */ /* 0x000fca0000800000 */
[C---:B------:R-:W-:Y:S01]  /*1d50*/  FADD.FTZ R10, -R2.reuse, R27 ;  /* 0x0000001b020a7221 */ /* 0x040fe20000010100 */
[C---:B------:R-:W-:Y:S01]  /*1d60*/  FADD.FTZ R22, -R2.reuse, R24 ;  /* 0x0000001802167221 */ /* 0x040fe20000010100 */
[----:B------:R-:W-:Y:S02]  /*1d70*/  FADD.FTZ R6, -R2, R25 ;  /* 0x0000001902067221 */ /* 0x000fe40000010100 */
[----:B------:R-:W-:Y:S01]  /*1d80*/  FMUL.FTZ R10, R10, 1.4426950216293334961 ;  /* 0x3fb8aa3b0a0a7820 */ /* 0x000fe20000410000 */
[----:B------:R-:W-:Y:S01]  /*1d90*/  FMUL.FTZ R22, R22, 1.4426950216293334961 ;  /* 0x3fb8aa3b16167820 */ /* 0x000fe20000410000 */
[----:B------:R-:W-:Y:S01]  /*1da0*/  FMUL.FTZ R6, R6, 1.4426950216293334961 ;  /* 0x3fb8aa3b06067820 */ /* 0x000fe20000410000 */
[----:B------:R-:W-:Y:S02]  /*1db0*/  FADD.FTZ R16, -R2, R23 ;  /* 0x0000001702107221 */ /* 0x000fe40000010100 */
[----:B------:R-:W-:Y:S04]  /*1dc0*/  MUFU.EX2 R19, R22 ;  /* 0x0000001600137308 */ /* 0x000fe80000000800 */
[----:B------:R-:W0:Y:S01]  /*1dd0*/  MUFU.EX2 R10, R10 ;  /* 0x0000000a000a7308 */ /* 0x000e220000000800 */
[----:B------:R-:W-:Y:S01]  /*1de0*/  FMUL.FTZ R16, R16, 1.4426950216293334961 ;  /* 0x3fb8aa3b10107820 */ /* 0x000fe20000410000 */
[----:B------:R-:W-:-:S02]  /*1df0*/  IMAD.MOV.U32 R14, RZ, RZ, R15 ;  /* 0x000000ffff0e7224 */ /* 0x000fc400078e000f */
[----:B------:R-:W1:Y:S01]  /*1e00*/  MUFU.EX2 R6, R6 ;  /* 0x0000000600067308 */ /* 0x000e620000000800 */
[----:B------:R-:W2:Y:S01]  /*1e10*/  LDC R15, c[0x0][0x3e0] ;  /* 0x0000f800ff0f7b82 */ /* 0x000ea20000000800 */
[----:B------:R-:W-:Y:S02]  /*1e20*/  ISETP.NE.AND P0, PT, R3, RZ, PT ;  /* 0x000000ff0300720c */ /* 0x000fe40003f05270 */
[----:B------:R-:W3:Y:S01]  /*1e30*/  MUFU.EX2 R18, R16 ;  /* 0x0000001000127308 */ /* 0x000ee20000000800 */
[----:B------:R-:W-:Y:S01]  /*1e40*/  USHF.R.S32.HI UR4, URZ, 0x1f, UR22 ;  /* 0x0000001fff047899 */ /* 0x000fe20008011416 */
[----:B0-----:R-:W-:Y:S01]  /*1e50*/  FADD.FTZ R19, R10, R19 ;  /* 0x000000130a137221 */ /* 0x001fe20000010000 */
[----:B------:R-:W-:-:S03]  /*1e60*/  @!P2 IADD3 R14, PT, PT, -R14, RZ, RZ ;  /* 0x000000ff0e0ea210 */ /* 0x000fc60007ffe1ff */
[----:B-1----:R-:W-:Y:S01]  /*1e70*/  FADD.FTZ R19, R19, R6 ;  /* 0x0000000613137221 */ /* 0x002fe20000010000 */
[----:B------:R-:W-:-:S04]  /*1e80*/  ULOP3.LUT UR4, UR4, 0x1, URZ, 0xfc, !UPT ;  /* 0x0000000104047892 */ /* 0x000fc8000f8efcff */
[----:B------:R-:W-:Y:S01]  /*1e90*/  @!P0 LOP3.LUT R14, RZ, R3, RZ, 0x33, !PT ;  /* 0x00000003ff0e8212 */ /* 0x000fe200078e33ff */
[----:B---3--:R-:W-:-:S04]  /*1ea0*/  FADD.FTZ R18, R19, R18 ;  /* 0x0000001213127221 */ /* 0x008fc80000010000 */
[----:B------:R-:W-:Y:S01]  /*1eb0*/  IMAD R5, R14, UR4, RZ ;  /* 0x000000040e057c24 */ /* 0x000fe2000f8e02ff */
[----:B------:R-:W0:Y:S01]  /*1ec0*/  SHFL.BFLY PT, R19, R18, 0x8, 0x1f ;  /* 0x0d001f0012137f89 */ /* 0x000e2200000e0000 */
[----:B--2---:R-:W-:Y:S01]  /*1ed0*/  IABS R13, R15 ;  /* 0x0000000f000d7213 */ /* 0x004fe20000000000 */
[----:B------:R-:W1:Y:S02]  /*1ee0*/  LDCU UR4, c[0x0][0x430] ;  /* 0x00008600ff0477ac */ /* 0x000e640008000800 */
[----:B------:R-:W-:Y:S01]  /*1ef0*/  IABS R17, R5 ;  /* 0x0000000500117213 */ /* 0x000fe20000000000 */
[----:B------:R-:W2:Y:S08]  /*1f00*/  I2F.RP R22, R13 ;  /* 0x0000000d00167306 */ /* 0x000eb00000209400 */
[----:B------:R-:W3:Y:S08]  /*1f10*/  I2F.RP R26, R17 ;  /* 0x00000011001a7306 */ /* 0x000ef00000209400 */
[----:B--2---:R-:W2:Y:S01]  /*1f20*/  MUFU.RCP R28, R22 ;  /* 0x00000016001c7308 */ /* 0x004ea20000001000 */
[----:B0-----:R-:W-:-:S07]  /*1f30*/  FADD.FTZ R19, R18, R19 ;  /* 0x0000001312137221 */ /* 0x001fce0000010000 */
[----:B---3--:R-:W0:Y:S01]  /*1f40*/  MUFU.RCP R26, R26 ;  /* 0x0000001a001a7308 */ /* 0x008e220000001000 */
[----:B------:R-:W3:Y:S01]  /*1f50*/  SHFL.BFLY PT, R16, R19, 0x4, 0x1f ;  /* 0x0c801f0013107f89 */ /* 0x000ee200000e0000 */
[----:B--2---:R-:W-:-:S06]  /*1f60*/  VIADD R28, R28, 0xffffffe ;  /* 0x0ffffffe1c1c7836 */ /* 0x004fcc0000000000 */
[----:B------:R-:W2:Y:S01]  /*1f70*/  F2I.FTZ.U32.TRUNC.NTZ R29, R28 ;  /* 0x0000001c001d7305 */ /* 0x000ea2000021f000 */
[----:B0-----:R-:W-:-:S07]  /*1f80*/  VIADD R32, R26, 0xffffffe ;  /* 0x0ffffffe1a207836 */ /* 0x001fce0000000000 */
[----:B------:R-:W0:Y:S01]  /*1f90*/  F2I.FTZ.U32.TRUNC.NTZ R33, R32 ;  /* 0x0000002000217305 */ /* 0x000e22000021f000 */
[----:B---3--:R-:W-:Y:S01]  /*1fa0*/  FADD.FTZ R16, R19, R16 ;  /* 0x0000001013107221 */ /* 0x008fe20000010000 */
[----:B--2---:R-:W-:-:S04]  /*1fb0*/  IADD3 R6, PT, PT, RZ, -R29, RZ ;  /* 0x8000001dff067210 */ /* 0x004fc80007ffe0ff */
[----:B------:R-:W2:Y:S01]  /*1fc0*/  SHFL.BFLY PT, R41, R16, 0x2, 0x1f ;  /* 0x0c401f0010297f89 */ /* 0x000ea200000e0000 */
[----:B------:R-:W-:Y:S02]  /*1fd0*/  IMAD R39, R6, R13, RZ ;  /* 0x0000000d06277224 */ /* 0x000fe400078e02ff */
[--C-:B0-----:R-:W-:Y:S02]  /*1fe0*/  IMAD.MOV R10, RZ, RZ, -R33.reuse ;  /* 0x000000ffff0a7224 */ /* 0x101fe400078e0a21 */
[----:B------:R-:W-:Y:S02]  /*1ff0*/  IMAD.MOV.U32 R32, RZ, RZ, RZ ;  /* 0x000000ffff207224 */ /* 0x000fe400078e00ff */
[----:B------:R-:W-:Y:S02]  /*2000*/  IMAD R37, R10, R17, RZ ;  /* 0x000000110a257224 */ /* 0x000fe400078e02ff */
[----:B------:R-:W-:Y:S01]  /*2010*/  VIADD R6, R17, UR18 ;  /* 0x0000001211067c36 */ /* 0x000fe20008000000 */
[----:B------:R-:W-:Y:S01]  /*2020*/  IABS R10, R5 ;  /* 0x00000005000a7213 */ /* 0x000fe20000000000 */
[----:B------:R-:W-:-:S03]  /*2030*/  IMAD.HI.U32 R37, R33, R37, R32 ;  /* 0x0000002521257227 */ /* 0x000fc600078e0020 */
[----:B------:R-:W-:Y:S01]  /*2040*/  IABS R18, R6 ;  /* 0x0000000600127213 */ /* 0x000fe20000000000 */
[----:B------:R-:W-:Y:S01]  /*2050*/  IMAD.MOV.U32 R28, RZ, RZ, RZ ;  /* 0x000000ffff1c7224 */ /* 0x000fe200078e00ff */
[----:B------:R-:W-:-:S03]  /*2060*/  IADD3 R10, PT, PT, RZ, -R10, RZ ;  /* 0x8000000aff0a7210 */ /* 0x000fc60007ffe0ff */
[----:B------:R-:W-:-:S04]  /*2070*/  IMAD.HI.U32 R37, R37, R18, RZ ;  /* 0x0000001225257227 */ /* 0x000fc800078e00ff */
[----:B------:R-:W-:-:S04]  /*2080*/  IMAD.HI.U32 R39, R29, R39, R28 ;  /* 0x000000271d277227 */ /* 0x000fc800078e001c */
[----:B--2---:R-:W-:Y:S01]  /*2090*/  FADD.FTZ R41, R16, R41 ;  /* 0x0000002910297221 */ /* 0x004fe20000010000 */
[----:B------:R-:W-:Y:S02]  /*20a0*/  IMAD R22, R37, R10, R18 ;  /* 0x0000000a25167224 */ /* 0x000fe400078e0212 */
[----:B------:R-:W-:-:S03]  /*20b0*/  IMAD.HI.U32 R19, R39, R18, RZ ;  /* 0x0000001227137227 */ /* 0x000fc600078e00ff */
[----:B------:R-:W-:Y:S01]  /*20c0*/  ISETP.GT.U32.AND P3, PT, R17, R22, PT ;  /* 0x000000161100720c */ /* 0x000fe20003f64070 */
[----:B------:R-:W-:Y:S01]  /*20d0*/  IMAD.MOV R10, RZ, RZ, -R19 ;  /* 0x000000ffff0a7224 */ /* 0x000fe200078e0a13 */
[----:B------:R-:W0:Y:S03]  /*20e0*/  SHFL.BFLY PT, R16, R41, 0x1, 0x1f ;  /* 0x0c201f0029107f89 */ /* 0x000e2600000e0000 */
[----:B------:R-:W-:-:S05]  /*20f0*/  IMAD R18, R13, R10, R18 ;  /* 0x0000000a0d127224 */ /* 0x000fca00078e0212 */
[----:B------:R-:W-:-:S03]  /*2100*/  ISETP.GT.U32.AND P1, PT, R13, R18, PT ;  /* 0x000000120d00720c */ /* 0x000fc60003f24070 */
[----:B------:R-:W-:-:S05]  /*2110*/  @!P3 IMAD.IADD R22, R22, 0x1, -R17 ;  /* 0x000000011616b824 */ /* 0x000fca00078e0a11 */
[----:B------:R-:W-:Y:S01]  /*2120*/  ISETP.GE.U32.AND P2, PT, R22, R17, PT ;  /* 0x000000111600720c */ /* 0x000fe20003f46070 */
[----:B------:R-:W2:Y:S01]  /*2130*/  LDC.U8 R10, c[0x0][0x549] ;  /* 0x00015240ff0a7b82 */ /* 0x000ea20000000000 */
[----:B------:R-:W-:-:S03]  /*2140*/  @!P3 IADD3 R37, PT, PT, R37, 0x1, RZ ;  /* 0x000000012525b810 */ /* 0x000fc60007ffe0ff */
[----:B------:R-:W-:Y:S01]  /*2150*/  @!P1 IMAD.IADD R18, R18, 0x1, -R13 ;  /* 0x0000000112129824 */ /* 0x000fe200078e0a0d */
[C---:B------:R-:W-:Y:S01]  /*2160*/  LOP3.LUT R22, R6.reuse, R17, RZ, 0x3c, !PT ;  /* 0x0000001106167212 */ /* 0x040fe200078e3cff */
[----:B0-----:R-:W-:Y:S01]  /*2170*/  FADD.FTZ R16, R41, R16 ;  /* 0x0000001029107221 */ /* 0x001fe20000010000 */
[----:B------:R-:W-:Y:S02]  /*2180*/  LOP3.LUT R6, R6, R15, RZ, 0x3c, !PT ;  /* 0x0000000f06067212 */ /* 0x000fe400078e3cff */
[----:B------:R-:W-:-:S03]  /*2190*/  ISETP.GE.U32.AND P4, PT, R18, R13, PT ;  /* 0x0000000d1200720c */ /* 0x000fc60003f86070 */
[----:B------:R-:W-:Y:S01]  /*21a0*/  @P2 VIADD R37, R37, 0x1 ;  /* 0x0000000125252836 */ /* 0x000fe20000000000 */
[----:B------:R-:W-:Y:S01]  /*21b0*/  FSETP.NE.FTZ.AND P2, PT, R16, RZ, PT ;  /* 0x000000ff1000720b */ /* 0x000fe20003f55000 */
[----:B------:R-:W-:Y:S01]  /*21c0*/  @!P1 VIADD R19, R19, 0x1 ;  /* 0x0000000113139836 */ /* 0x000fe20000000000 */
[----:B------:R-:W-:Y:S02]  /*21d0*/  ISETP.GE.AND P3, PT, R6, RZ, PT ;  /* 0x000000ff0600720c */ /* 0x000fe40003f66270 */
[----:B------:R-:W-:Y:S02]  /*21e0*/  ISETP.NE.AND P1, PT, R15, RZ, PT ;  /* 0x000000ff0f00720c */ /* 0x000fe40003f25270 */
[----:B------:R-:W-:Y:S02]  /*21f0*/  ISETP.GE.AND P0, PT, R22, RZ, PT ;  /* 0x000000ff1600720c */ /* 0x000fe40003f06270 */
[----:B------:R-:W-:Y:S01]  /*2200*/  ISETP.NE.AND P5, PT, R5, RZ, PT ;  /* 0x000000ff0500720c */ /* 0x000fe20003fa5270 */
[----:B------:R-:W-:-:S04]  /*2210*/  @P4 VIADD R19, R19, 0x1 ;  /* 0x0000000113134836 */ /* 0x000fc80000000000 */
[----:B------:R-:W0:Y:S02]  /*2220*/  @P2 MUFU.LG2 R13, R16 ;  /* 0x00000010000d2308 */ /* 0x000e240000000c00 */
[----:B------:R-:W-:Y:S02]  /*2230*/  @!P3 IMAD.MOV R19, RZ, RZ, -R19 ;  /* 0x000000ffff13b224 */ /* 0x000fe400078e0a13 */
[----:B------:R-:W-:Y:S02]  /*2240*/  @!P1 LOP3.LUT R19, RZ, R15, RZ, 0x33, !PT ;  /* 0x0000000fff139212 */ /* 0x000fe400078e33ff */
[----:B------:R-:W-:Y:S02]  /*2250*/  LOP3.LUT P1, RZ, R4, 0x38f, RZ, 0xc0, !PT ;  /* 0x0000038f04ff7812 */ /* 0x000fe4000782c0ff */
[----:B------:R-:W-:Y:S02]  /*2260*/  @!P0 IADD3 R37, PT, PT, -R37, RZ, RZ ;  /* 0x000000ff25258210 */ /* 0x000fe40007ffe1ff */
[----:B------:R-:W-:-:S02]  /*2270*/  ISETP.NE.AND P4, PT, R14, RZ, PT ;  /* 0x000000ff0e00720c */ /* 0x000fc40003f85270 */
[----:B--2---:R-:W-:Y:S02]  /*2280*/  ISETP.NE.AND P0, PT, R10, RZ, PT ;  /* 0x000000ff0a00720c */ /* 0x004fe40003f05270 */
[----:B------:R-:W-:Y:S02]  /*2290*/  @!P5 LOP3.LUT R37, RZ, R17, RZ, 0x33, !PT ;  /* 0x00000011ff25d212 */ /* 0x000fe400078e33ff */
[----:B------:R-:W-:Y:S02]  /*22a0*/  SEL R17, RZ, 0x1, !P4 ;  /* 0x00000001ff117807 */ /* 0x000fe40006000000 */
[----:B------:R-:W-:Y:S02]  /*22b0*/  SHF.R.S32.HI R6, RZ, 0x1f, R5 ;  /* 0x0000001fff067819 */ /* 0x000fe40000011405 */
[----:B------:R-:W-:Y:S02]  /*22c0*/  SEL R10, R3, 0x1, !P0 ;  /* 0x00000001030a7807 */ /* 0x000fe40004000000 */
[----:B------:R-:W-:-:S02]  /*22d0*/  ISETP.LT.U32.AND P0, PT, R20, R37, PT ;  /* 0x000000251400720c */ /* 0x000fc40003f01070 */
[----:B------:R-:W-:Y:S02]  /*22e0*/  SHF.R.S32.HI R29, RZ, 0x1f, R37 ;  /* 0x0000001fff1d7819 */ /* 0x000fe40000011425 */
[----:B------:R-:W-:Y:S01]  /*22f0*/  LOP3.LUT R17, R6, R17, RZ, 0xfc, !PT ;  /* 0x0000001106117212 */ /* 0x000fe200078efcff */
[----:B-1----:R-:W-:Y:S01]  /*2300*/  IMAD R6, R3, UR4, RZ ;  /* 0x0000000403067c24 */ /* 0x002fe2000f8e02ff */
[----:B------:R-:W-:Y:S01]  /*2310*/  ISETP.LT.AND.EX P0, PT, R21, R29, PT, P0 ;  /* 0x0000001d1500720c */ /* 0x000fe20003f01300 */
[----:B------:R-:W-:Y:S01]  /*2320*/  IMAD R10, R19, R10, RZ ;  /* 0x0000000a130a7224 */ /* 0x000fe200078e02ff */
[----:B------:R-:W-:Y:S01]  /*2330*/  BSSY.RECONVERGENT B1, `(.L_x_320) ;  /* 0x000012b000017945 */ /* 0x000fe20003800200 */
[----:B------:R-:W-:Y:S02]  /*2340*/  IMAD.MOV.U32 R22, RZ, RZ, 0x7f800000 ;  /* 0x7f800000ff167424 */ /* 0x000fe400078e00ff */
        /* <DEDUP_REMOVED lines=55> */
.L_x_323:
[----:B------:R-:W-:Y:S01]  /*26c0*/  IMAD.MOV.U32 R20, RZ, RZ, R2 ;  /* 0x000000ffff147224 */ /* 0x000fe200078e0002 */
[----:B------:R-:W-:Y:S01]  /*26d0*/  MOV R19, RZ ;  /* 0x000000ff00137202 */ /* 0x000fe20000000f00 */
[----:B------:R-:W-:Y:S01]  /*26e0*/  IMAD.MOV.U32 R18, RZ, RZ, R32 ;  /* 0x000000ffff127224 */ /* 0x000fe200078e0020 */
[----:B------:R-:W-:Y:S02]  /*26f0*/  MOV R16, 0x2710 ;  /* 0x0000271000107802 */ /* 0x000fe40000000f00 */
[----:B------:R-:W-:Y:S05]  /*2700*/  CALL.REL.NOINC `($__internal_8_$__cuda_sm20_div_s64) ;  /* 0x00000028005c7944 */ /* 0x000fea0003c00000 */
[----:B------:R-:W-:Y:S02]  /*2710*/  IADD3 R17, PT, PT, -R10, RZ, RZ ;  /* 0x000000ff0a117210 */ /* 0x000fe40007ffe1ff */
[----:B------:R-:W-:-:S03]  /*2720*/  MOV R33, R13 ;  /* 0x0000000d00217202 */ /* 0x000fc60000000f00 */
[----:B------:R-:W-:Y:S01]  /*2730*/  IMAD R14, R32, R17, R2 ;  /* 0x00000011200e7224 */ /* 0x000fe200078e0202 */
[----:B------:R-:W-:-:S07]  /*2740*/  MOV R32, R10 ;  /* 0x0000000a00207202 */ /* 0x000fce0000000f00 */
.L_x_324:
        /* <DEDUP_REMOVED lines=59> */
.L_x_326:
[----:B------:R-:W-:Y:S01]  /*2b00*/  IMAD.MOV.U32 R20, RZ, RZ, R32 ;  /* 0x000000ffff147224 */ /* 0x000fe200078e0020 */
[----:B------:R-:W-:Y:S01]  /*2b10*/  MOV R19, R33 ;  /* 0x0000002100137202 */ /* 0x000fe20000000f00 */
[----:B------:R-:W-:Y:S01]  /*2b20*/  IMAD.MOV.U32 R18, RZ, RZ, R30 ;  /* 0x000000ffff127224 */ /* 0x000fe200078e001e */
[----:B------:R-:W-:Y:S02]  /*2b30*/  MOV R16, 0x2b50 ;  /* 0x00002b5000107802 */ /* 0x000fe40000000f00 */
[----:B------:R-:W-:Y:S05]  /*2b40*/  CALL.REL.NOINC `($__internal_8_$__cuda_sm20_div_s64) ;  /* 0x00000024004c7944 */ /* 0x000fea0003c00000 */
[----:B------:R-:W-:-:S05]  /*2b50*/  IADD3 R13, PT, PT, -R10, RZ, RZ ;  /* 0x000000ff0a0d7210 */ /* 0x000fca0007ffe1ff */
[----:B------:R-:W-:Y:S02]  /*2b60*/  IMAD R30, R13, R30, R32 ;  /* 0x0000001e0d1e7224 */ /* 0x000fe400078e0220 */
.L_x_327:
[----:B------:R-:W-:Y:S05]  /*2b70*/  BSYNC.RECONVERGENT B0 ;  /* 0x0000000000007941 */ /* 0x000fea0003800200 */
.L_x_325:
        /* <DEDUP_REMOVED lines=15> */
[----:B0-----:R-:W-:-:S07]  /*2c70*/  VIADD R20, R20, 0xffffffe ;  /* 0x0ffffffe14147836 */ /* 0x001fce0000000000 */
[----:B------:R-:W0:Y:S01]  /*2c80*/  F2I.FTZ.U32.TRUNC.NTZ R21, R20 ;  /* 0x0000001400157305 */ /* 0x000e22000021f000 */
[----:B-1----:R-:W-:-:S07]  /*2c90*/  VIADD R16, R16, 0xffffffe ;  /* 0x0ffffffe10107836 */ /* 0x002fce0000000000 */
[----:B------:R-:W1:Y:S01]  /*2ca0*/  F2I.FTZ.U32.TRUNC.NTZ R17, R16 ;  /* 0x0000001000117305 */ /* 0x000e62000021f000 */
[----:B0-----:R-:W-:-:S07]  /*2cb0*/  IMAD.MOV R29, RZ, RZ, -R21 ;  /* 0x000000ffff1d7224 */ /* 0x001fce00078e0a15 */
[----:B------:R0:W2:Y:S01]  /*2cc0*/  MUFU.RCP R35, R14 ;  /* 0x0000000e00237308 */ /* 0x0000a20000001000 */
[----:B------:R-:W-:Y:S02]  /*2cd0*/  IMAD.MOV.U32 R20, RZ, RZ, RZ ;  /* 0x000000ffff147224 */ /* 0x000fe400078e00ff */
[----:B------:R-:W-:Y:S01]  /*2ce0*/  IMAD R32, R29, R26, RZ ;  /* 0x0000001a1d207224 */ /* 0x000fe200078e02ff */
[----:B-1----:R-:W-:-:S03]  /*2cf0*/  IADD3 R19, PT, PT, RZ, -R17, RZ ;  /* 0x80000011ff137210 */ /* 0x002fc60007ffe0ff */
[----:B------:R-:W-:Y:S01]  /*2d00*/  IMAD.HI.U32 R32, R21, R32, R20 ;  /* 0x0000002015207227 */ /* 0x000fe200078e0014 */
[----:B------:R-:W-:-:S03]  /*2d10*/  IABS R21, R30 ;  /* 0x0000001e00157213 */ /* 0x000fc60000000000 */
[----:B------:R-:W-:Y:S01]  /*2d20*/  HFMA2 R16, -RZ, RZ, 0, 0 ;  /* 0x00000000ff107431 */ /* 0x000fe200000001ff */
[----:B------:R-:W-:Y:S01]  /*2d30*/  IABS R20, R11 ;  /* 0x0000000b00147213 */ /* 0x000fe20000000000 */
[----:B------:R-:W-:Y:S01]  /*2d40*/  IMAD R34, R19, R18, RZ ;  /* 0x0000001213227224 */ /* 0x000fe200078e02ff */
[----:B------:R-:W-:Y:S01]  /*2d50*/  IABS R19, R8 ;  /* 0x0000000800137213 */ /* 0x000fe20000000000 */
[----:B------:R-:W-:-:S03]  /*2d60*/  IMAD.HI.U32 R32, R32, R21, RZ ;  /* 0x0000001520207227 */ /* 0x000fc600078e00ff */
[----:B------:R-:W1:Y:S01]  /*2d70*/  I2F.U32.RP R31, R19 ;  /* 0x00000013001f7306 */ /* 0x000e620000209000 */
[----:B0-----:R-:W-:Y:S01]  /*2d80*/  IABS R14, R6 ;  /* 0x00000006000e7213 */ /* 0x001fe20000000000 */
[----:B--2---:R-:W-:Y:S02]  /*2d90*/  VIADD R35, R35, 0xffffffe ;  /* 0x0ffffffe23237836 */ /* 0x004fe40000000000 */
[----:B------:R-:W-:Y:S02]  /*2da0*/  IMAD.MOV R20, RZ, RZ, -R20 ;  /* 0x000000ffff147224 */ /* 0x000fe400078e0a14 */
[----:B------:R-:W-:Y:S01]  /*2db0*/  IMAD.HI.U32 R34, R17, R34, R16 ;  /* 0x0000002211227227 */ /* 0x000fe200078e0010 */
[----:B------:R-:W-:Y:S01]  /*2dc0*/  IABS R17, R10 ;  /* 0x0000000a00117213 */ /* 0x000fe20000000000 */
[----:B------:R-:W0:Y:S01]  /*2dd0*/  I2F.U32.RP R28, R14 ;  /* 0x0000000e001c7306 */ /* 0x000e220000209000 */
[----:B------:R-:W-:Y:S01]  /*2de0*/  IABS R16, R7 ;  /* 0x0000000700107213 */ /* 0x000fe20000000000 */
[----:B------:R-:W-:-:S02]  /*2df0*/  IMAD R21, R32, R20, R21 ;  /* 0x0000001420157224 */ /* 0x000fc400078e0215 */
[----:B------:R-:W-:-:S03]  /*2e00*/  IMAD.HI.U32 R29, R34, R17, RZ ;  /* 0x00000011221d7227 */ /* 0x000fc600078e00ff */
[----:B------:R-:W-:Y:S01]  /*2e10*/  ISETP.GT.U32.AND P4, PT, R26, R21, PT ;  /* 0x000000151a00720c */ /* 0x000fe20003f84070 */
[----:B------:R-:W2:Y:S01]  /*2e20*/  F2I.FTZ.U32.TRUNC.NTZ R35, R35 ;  /* 0x0000002300237305 */ /* 0x000ea2000021f000 */
[----:B------:R-:W-:Y:S02]  /*2e30*/  IMAD.MOV R16, RZ, RZ, -R16 ;  /* 0x000000ffff107224 */ /* 0x000fe400078e0a10 */
[----:B------:R-:W-:Y:S02]  /*2e40*/  IMAD.MOV.U32 R34, RZ, RZ, RZ ;  /* 0x000000ffff227224 */ /* 0x000fe400078e00ff */
[----:B------:R-:W-:-:S03]  /*2e50*/  IMAD R17, R29, R16, R17 ;  /* 0x000000101d117224 */ /* 0x000fc600078e0211 */
[----:B-1----:R-:W1:Y:S02]  /*2e60*/  MUFU.RCP R31, R31 ;  /* 0x0000001f001f7308 */ /* 0x002e640000001000 */
[----:B------:R-:W-:Y:S02]  /*2e70*/  ISETP.GT.U32.AND P2, PT, R18, R17, PT ;  /* 0x000000111200720c */ /* 0x000fe40003f44070 */
[-C--:B------:R-:W-:Y:S02]  /*2e80*/  @!P4 IADD3 R21, PT, PT, R21, -R26.reuse, RZ ;  /* 0x8000001a1515c210 */ /* 0x080fe40007ffe0ff */
[----:B------:R-:W-:Y:S02]  /*2e90*/  @!P4 IADD3 R32, PT, PT, R32, 0x1, RZ ;  /* 0x000000012020c810 */ /* 0x000fe40007ffe0ff */
[----:B0-----:R-:W0:Y:S01]  /*2ea0*/  MUFU.RCP R28, R28 ;  /* 0x0000001c001c7308 */ /* 0x001e220000001000 */
[----:B--2---:R-:W-:Y:S02]  /*2eb0*/  IADD3 R16, PT, PT, RZ, -R35, RZ ;  /* 0x80000023ff107210 */ /* 0x004fe40007ffe0ff */
[----:B------:R-:W-:-:S02]  /*2ec0*/  ISETP.GE.U32.AND P6, PT, R21, R26, PT ;  /* 0x0000001a1500720c */ /* 0x000fc40003fc6070 */
[----:B------:R-:W-:Y:S01]  /*2ed0*/  IABS R21, R2 ;  /* 0x0000000200157213 */ /* 0x000fe20000000000 */
[----:B------:R-:W-:Y:S01]  /*2ee0*/  IMAD R33, R16, R13, RZ ;  /* 0x0000000d10217224 */ /* 0x000fe200078e02ff */
[----:B------:R-:W-:Y:S01]  /*2ef0*/  IABS R16, R15 ;  /* 0x0000000f00107213 */ /* 0x000fe20000000000 */
[----:B------:R-:W-:Y:S01]  /*2f00*/  @!P2 IMAD.IADD R17, R17, 0x1, -R18 ;  /* 0x000000011111a824 */ /* 0x000fe200078e0a12 */
[----:B------:R-:W-:Y:S01]  /*2f10*/  ISETP.NE.AND P4, PT, R11, RZ, PT ;  /* 0x000000ff0b00720c */ /* 0x000fe20003f85270 */
[----:B------:R-:W-:-:S03]  /*2f20*/  IMAD.HI.U32 R34, R35, R33, R34 ;  /* 0x0000002123227227 */ /* 0x000fc600078e0022 */
[----:B------:R-:W-:Y:S01]  /*2f30*/  ISETP.GE.U32.AND P5, PT, R17, R18, PT ;  /* 0x000000121100720c */ /* 0x000fe20003fa6070 */
[----:B-1----:R-:W-:Y:S01]  /*2f40*/  VIADD R35, R31, 0xffffffe ;  /* 0x0ffffffe1f237836 */ /* 0x002fe20000000000 */
[----:B------:R-:W-:Y:S01]  /*2f50*/  LOP3.LUT R17, R10, R7, RZ, 0x3c, !PT ;  /* 0x000000070a117212 */ /* 0x000fe200078e3cff */
[----:B------:R-:W-:Y:S01]  /*2f60*/  IMAD.MOV R16, RZ, RZ, -R16 ;  /* 0x000000ffff107224 */ /* 0x000fe200078e0a10 */
[----:B------:R-:W-:Y:S01]  /*2f70*/  LOP3.LUT R18, R30, R11, RZ, 0x3c, !PT ;  /* 0x0000000b1e127212 */ /* 0x000fe200078e3cff */
[----:B0-----:R-:W-:Y:S01]  /*2f80*/  VIADD R33, R28, 0xffffffe ;  /* 0x0ffffffe1c217836 */ /* 0x001fe20000000000 */
[----:B------:R-:W-:Y:S01]  /*2f90*/  ISETP.GE.AND P1, PT, R17, RZ, PT ;  /* 0x000000ff1100720c */ /* 0x000fe20003f26270 */
[----:B------:R-:W-:Y:S01]  /*2fa0*/  IMAD.HI.U32 R26, R34, R21, RZ ;  /* 0x00000015221a7227 */ /* 0x000fe200078e00ff */
[----:B------:R-:W0:Y:S01]  /*2fb0*/  F2I.FTZ.U32.TRUNC.NTZ R35, R35 ;  /* 0x0000002300237305 */ /* 0x000e22000021f000 */
[----:B------:R-:W-:Y:S02]  /*2fc0*/  ISETP.GE.AND P3, PT, R18, RZ, PT ;  /* 0x000000ff1200720c */ /* 0x000fe40003f66270 */
[----:B------:R-:W-:Y:S01]  /*2fd0*/  IMAD R16, R26, R16, R21 ;  /* 0x000000101a107224 */ /* 0x000fe200078e0215 */
[----:B------:R-:W-:Y:S01]  /*2fe0*/  @P6 IADD3 R32, PT, PT, R32, 0x1, RZ ;  /* 0x0000000120206810 */ /* 0x000fe20007ffe0ff */
[----:B------:R-:W-:Y:S01]  /*2ff0*/  @!P2 VIADD R29, R29, 0x1 ;  /* 0x000000011d1da836 */ /* 0x000fe20000000000 */
[----:B------:R-:W-:Y:S01]  /*3000*/  ISETP.NE.AND P2, PT, R7, RZ, PT ;  /* 0x000000ff0700720c */ /* 0x000fe20003f45270 */
[----:B------:R-:W-:Y:S01]  /*3010*/  IMAD.MOV.U32 R34, RZ, RZ, RZ ;  /* 0x000000ffff227224 */ /* 0x000fe200078e00ff */
[----:B------:R-:W1:Y:S01]  /*3020*/  F2I.FTZ.U32.TRUNC.NTZ R33, R33 ;  /* 0x0000002100217305 */ /* 0x000e62000021f000 */
[----:B------:R-:W-:Y:S01]  /*3030*/  ISETP.GT.U32.AND P0, PT, R13, R16, PT ;  /* 0x000000100d00720c */ /* 0x000fe20003f04070 */
[----:B------:R-:W-:Y:S01]  /*3040*/  @P5 VIADD R29, R29, 0x1 ;  /* 0x000000011d1d5836 */ /* 0x000fe20000000000 */
[----:B------:R-:W-:Y:S01]  /*3050*/  IABS R18, R8 ;  /* 0x0000000800127213 */ /* 0x000fe20000000000 */
[----:B------:R-:W-:Y:S01]  /*3060*/  IMAD.MOV.U32 R31, RZ, RZ, R32 ;  /* 0x000000ffff1f7224 */ /* 0x000fe200078e0020 */
[----:B------:R-:W-:-:S02]  /*3070*/  MOV R32, RZ ;  /* 0x000000ff00207202 */ /* 0x000fc40000000f00 */
[----:B0-----:R-:W-:Y:S01]  /*3080*/  IADD3 R20, PT, PT, RZ, -R35, RZ ;  /* 0x80000023ff147210 */ /* 0x001fe20007ffe0ff */
[----:B------:R-:W-:Y:S01]  /*3090*/  @!P3 IMAD.MOV R31, RZ, RZ, -R31 ;  /* 0x000000ffff1fb224 */ /* 0x000fe200078e0a1f */
[----:B------:R-:W-:Y:S01]  /*30a0*/  @!P1 IADD3 R29, PT, PT, -R29, RZ, RZ ;  /* 0x000000ff1d1d9210 */ /* 0x000fe20007ffe1ff */
[----:B------:R-:W-:Y:S01]  /*30b0*/  IMAD.MOV R18, RZ, RZ, -R18 ;  /* 0x000000ffff127224 */ /* 0x000fe200078e0a12 */
[----:B------:R-:W-:Y:S01]  /*30c0*/  @!P2 LOP3.LUT R29, RZ, R7, RZ, 0x33, !PT ;  /* 0x00000007ff1da212 */ /* 0x000fe200078e33ff */
[----:B------:R-:W-:Y:S01]  /*30d0*/  IMAD R21, R20, R19, RZ ;  /* 0x0000001314157224 */ /* 0x000fe200078e02ff */
[----:B------:R-:W-:Y:S01]  /*30e0*/  @!P4 LOP3.LUT R31, RZ, R11, RZ, 0x33, !PT ;  /* 0x0000000bff1fc212 */ /* 0x000fe200078e33ff */
[----:B------:R-:W-:Y:S01]  /*30f0*/  @!P0 IMAD.IADD R16, R16, 0x1, -R13 ;  /* 0x0000000110108824 */ /* 0x000fe200078e0a0d */
[----:B------:R-:W-:Y:S01]  /*3100*/  @!P0 IADD3 R26, PT, PT, R26, 0x1, RZ ;  /* 0x000000011a1a8810 */ /* 0x000fe20007ffe0ff */
[----:B-1----:R-:W-:Y:S01]  /*3110*/  IMAD.MOV R17, RZ, RZ, -R33 ;  /* 0x000000ffff117224 */ /* 0x002fe200078e0a21 */
[----:B------:R-:W-:Y:S01]  /*3120*/  IABS R20, R31 ;  /* 0x0000001f00147213 */ /* 0x000fe20000000000 */
[----:B------:R-:W-:Y:S01]  /*3130*/  IMAD.HI.U32 R21, R35, R21, R34 ;  /* 0x0000001523157227 */ /* 0x000fe200078e0022 */
[----:B------:R-:W-:-:S02]  /*3140*/  ISETP.GE.U32.AND P4, PT, R16, R13, PT ;  /* 0x0000000d1000720c */ /* 0x000fc40003f86070 */
[----:B------:R-:W-:Y:S01]  /*3150*/  IABS R13, R6 ;  /* 0x00000006000d7213 */ /* 0x000fe20000000000 */
[----:B------:R-:W-:Y:S01]  /*3160*/  IMAD R17, R17, R14, RZ ;  /* 0x0000000e11117224 */ /* 0x000fe200078e02ff */
[----:B------:R-:W-:Y:S01]  /*3170*/  IABS R16, R29 ;  /* 0x0000001d00107213 */ /* 0x000fe20000000000 */
[----:B------:R-:W-:Y:S01]  /*3180*/  IMAD.HI.U32 R21, R21, R20, RZ ;  /* 0x0000001415157227 */ /* 0x000fe200078e00ff */
[----:B------:R-:W-:Y:S02]  /*3190*/  ISETP.NE.AND P0, PT, R15, RZ, PT ;  /* 0x000000ff0f00720c */ /* 0x000fe40003f05270 */
[----:B------:R-:W-:Y:S01]  /*31a0*/  ISETP.NE.AND P5, PT, R8, RZ, PT ;  /* 0x000000ff0800720c */ /* 0x000fe20003fa5270 */
[----:B------:R-:W-:-:S04]  /*31b0*/  IMAD.HI.U32 R17, R33, R17, R32 ;  /* 0x0000001121117227 */ /* 0x000fc800078e0020 */
[----:B------:R-:W-:Y:S02]  /*31c0*/  IMAD.MOV R13, RZ, RZ, -R13 ;  /* 0x000000ffff0d7224 */ /* 0x000fe400078e0a0d */
[----:B------:R-:W-:-:S04]  /*31d0*/  IMAD.HI.U32 R17, R17, R16, RZ ;  /* 0x0000001011117227 */ /* 0x000fc800078e00ff */
[----:B------:R-:W-:Y:S02]  /*31e0*/  IMAD R13, R17, R13, R16 ;  /* 0x0000000d110d7224 */ /* 0x000fe400078e0210 */
[----:B------:R-:W-:Y:S01]  /*31f0*/  IMAD R20, R21, R18, R20 ;  /* 0x0000001215147224 */ /* 0x000fe200078e0214 */
[----:B------:R-:W-:Y:S01]  /*3200*/  LOP3.LUT R18, R2, R15, RZ, 0x3c, !PT ;  /* 0x0000000f02127212 */ /* 0x000fe200078e3cff */
[----:B------:R-:W-:Y:S01]  /*3210*/  @P4 VIADD R26, R26, 0x1 ;  /* 0x000000011a1a4836 */ /* 0x000fe20000000000 */
[----:B------:R-:W-:Y:S01]  /*3220*/  ISETP.GT.U32.AND P1, PT, R14, R13, PT ;  /* 0x0000000d0e00720c */ /* 0x000fe20003f24070 */
[----:B------:R-:W-:Y:S01]  /*3230*/  IMAD.MOV R16, RZ, RZ, -R31 ;  /* 0x000000ffff107224 */ /* 0x000fe200078e0a1f */
[----:B------:R-:W-:Y:S02]  /*3240*/  ISETP.GT.U32.AND P3, PT, R19, R20, PT ;  /* 0x000000141300720c */ /* 0x000fe40003f64070 */
[----:B------:R-:W-:Y:S01]  /*3250*/  ISETP.GE.AND P2, PT, R18, RZ, PT ;  /* 0x000000ff1200720c */ /* 0x000fe20003f46270 */
[----:B------:R-:W-:Y:S01]  /*3260*/  IMAD R16, R11, R16, R30 ;  /* 0x000000100b107224 */ /* 0x000fe200078e021e */
[----:B------:R-:W-:-:S07]  /*3270*/  LOP3.LUT R11, R29, R6, RZ, 0x3c, !PT ;  /* 0x000000061d0b7212 */ /* 0x000fce00078e3cff */
[----:B------:R-:W-:Y:S02]  /*3280*/  @!P1 IMAD.IADD R13, R13, 0x1, -R14 ;  /* 0x000000010d0d9824 */ /* 0x000fe400078e0a0e */
[-C--:B------:R-:W-:Y:S01]  /*3290*/  @!P3 IADD3 R20, PT, PT, R20, -R19.reuse, RZ ;  /* 0x800000131414b210 */ /* 0x080fe20007ffe0ff */
[----:B------:R-:W-:Y:S02]  /*32a0*/  @!P3 VIADD R21, R21, 0x1 ;  /* 0x000000011515b836 */ /* 0x000fe40000000000 */
[----:B------:R-:W-:Y:S01]  /*32b0*/  ISETP.GE.U32.AND P4, PT, R13, R14, PT ;  /* 0x0000000e0d00720c */ /* 0x000fe20003f86070 */
[----:B------:R-:W-:Y:S01]  /*32c0*/  @!P2 IMAD.MOV R26, RZ, RZ, -R26 ;  /* 0x000000ffff1aa224 */ /* 0x000fe200078e0a1a */
[----:B------:R-:W-:Y:S01]  /*32d0*/  ISETP.GE.U32.AND P6, PT, R20, R19, PT ;  /* 0x000000131400720c */ /* 0x000fe20003fc6070 */
[----:B------:R-:W-:Y:S01]  /*32e0*/  @!P1 VIADD R17, R17, 0x1 ;  /* 0x0000000111119836 */ /* 0x000fe20000000000 */
[----:B------:R-:W-:Y:S02]  /*32f0*/  LOP3.LUT R13, R31, R8, RZ, 0x3c, !PT ;  /* 0x000000081f0d7212 */ /* 0x000fe400078e3cff */
[----:B------:R-:W-:-:S02]  /*3300*/  @!P0 LOP3.LUT R26, RZ, R15, RZ, 0x33, !PT ;  /* 0x0000000fff1a8212 */ /* 0x000fc400078e33ff */
[----:B------:R-:W-:Y:S02]  /*3310*/  ISETP.GE.AND P2, PT, R13, RZ, PT ;  /* 0x000000ff0d00720c */ /* 0x000fe40003f46270 */
[----:B------:R-:W-:Y:S01]  /*3320*/  ISETP.GE.AND P0, PT, R11, RZ, PT ;  /* 0x000000ff0b00720c */ /* 0x000fe20003f06270 */
[----:B------:R-:W-:Y:S01]  /*3330*/  IMAD.WIDE R18, R26, UR10, RZ ;  /* 0x0000000a1a127c25 */ /* 0x000fe2000f8e02ff */
[----:B------:R-:W-:Y:S01]  /*3340*/  ISETP.NE.AND P1, PT, R6, RZ, PT ;  /* 0x000000ff0600720c */ /* 0x000fe20003f25270 */
[----:B------:R-:W-:Y:S01]  /*3350*/  USHF.R.S32.HI UR10, URZ, 0x1f, UR11 ;  /* 0x0000001fff0a7899 */ /* 0x000fe2000801140b */
[----:B------:R-:W-:Y:S01]  /*3360*/  IADD3 R26, PT, PT, -R26, RZ, RZ ;  /* 0x000000ff1a1a7210 */ /* 0x000fe20007ffe1ff */
[----:B------:R-:W-:Y:S01]  /*3370*/  @P4 VIADD R17, R17, 0x1 ;  /* 0x0000000111114836 */ /* 0x000fe20000000000 */
[----:B------:R-:W-:Y:S01]  /*3380*/  @P6 IADD3 R21, PT, PT, R21, 0x1, RZ ;  /* 0x0000000115156810 */ /* 0x000fe20007ffe0ff */
[----:B------:R-:W-:Y:S01]  /*3390*/  IMAD.WIDE.U32 R18, R0, UR11, R18 ;  /* 0x0000000b00127c25 */ /* 0x000fe2000f8e0012 */
[----:B------:R-:W-:-:S03]  /*33a0*/  UIMAD UR11, UR22, UR11, URZ ;  /* 0x0000000b160b72a4 */ /* 0x000fc6000f8e02ff */
[----:B------:R-:W-:Y:S01]  /*33b0*/  @!P2 IMAD.MOV R21, RZ, RZ, -R21 ;  /* 0x000000ffff15a224 */ /* 0x000fe200078e0a15 */
[----:B------:R-:W-:Y:S01]  /*33c0*/  @!P5 LOP3.LUT R21, RZ, R8, RZ, 0x33, !PT ;  /* 0x00000008ff15d212 */ /* 0x000fe200078e33ff */
[----:B------:R-:W-:Y:S01]  /*33d0*/  IMAD R19, R0, UR10, R19 ;  /* 0x0000000a00137c24 */ /* 0x000fe2000f8e0213 */
[----:B------:R-:W-:Y:S01]  /*33e0*/  @!P0 IADD3 R17, PT, PT, -R17, RZ, RZ ;  /* 0x000000ff11118210 */ /* 0x000fe20007ffe1ff */
[----:B------:R-:W-:Y:S01]  /*33f0*/  IMAD R15, R15, R26, R2 ;  /* 0x0000001a0f0f7224 */ /* 0x000fe200078e0202 */
[----:B------:R-:W-:Y:S01]  /*3400*/  @!P1 LOP3.LUT R17, RZ, R6, RZ, 0x33, !PT ;  /* 0x00000006ff119212 */ /* 0x000fe200078e33ff */
[----:B------:R-:W-:Y:S01]  /*3410*/  IMAD.MOV R2, RZ, RZ, -R29 ;  /* 0x000000ffff027224 */ /* 0x000fe200078e0a1d */
        /* <DEDUP_REMOVED lines=24> */
.L_x_322:
[----:B------:R-:W0:Y:S01]  /*35a0*/  LDC.64 R2, c[0x0][0x420] ;  /* 0x00010800ff027b82 */ /* 0x000e220000000a00 */
[----:B------:R-:W-:-:S05]  /*35b0*/  IADD3 R0, PT, PT, R12, UR20, RZ ;  /* 0x000000140c007c10 */ /* 0x000fca000fffe0ff */
[----:B0-----:R-:W-:-:S05]  /*35c0*/  IMAD.WIDE.U32 R2, R0, 0x4, R2 ;  /* 0x0000000400027825 */ /* 0x001fca00078e0002 */
[----:B------:R1:W-:Y:S02]  /*35d0*/  STG.E desc[UR8][R2.64], R22 ;  /* 0x0000001602007986 */ /* 0x0003e4000c101908 */
.L_x_321:
[----:B------:R-:W-:Y:S05]  /*35e0*/  BSYNC.RECONVERGENT B1 ;  /* 0x0000000000017941 */ /* 0x000fea0003800200 */
.L_x_320:
[----:B------:R-:W2:Y:S01]  /*35f0*/  LDCU UR10, c[0x0][0x534] ;  /* 0x0000a680ff0a77ac */ /* 0x000ea20008000800 */
[C---:B------:R-:W-:Y:S01]  /*3600*/  LOP3.LUT R0, R9.reuse, 0x20, RZ, 0xfc, !PT ;  /* 0x0000002009007812 */ /* 0x040fe200078efcff */
[----:B------:R-:W3:Y:S01]  /*3610*/  S2UR UR6, SR_CgaCtaId ;  /* 0x00000000000679c3 */ /* 0x000ee20000008800 */
[C---:B-1----:R-:W-:Y:S01]  /*3620*/  LOP3.LUT R2, R9.reuse, 0x10, RZ, 0xfc, !PT ;  /* 0x0000001009027812 */ /* 0x042fe200078efcff */
[----:B------:R-:W-:Y:S01]  /*3630*/  UMOV UR4, 0x400 ;  /* 0x0000040000047882 */ /* 0x000fe20000000000 */
[----:B------:R-:W-:Y:S02]  /*3640*/  IMAD.SHL.U32 R14, R12, 0x4, RZ ;  /* 0x000000040c0e7824 */ /* 0x000fe400078e00ff */
[----:B------:R-:W-:Y:S01]  /*3650*/  HFMA2 R5, -RZ, RZ, 0, 0 ;  /* 0x00000000ff057431 */ /* 0x000fe200000001ff */
[----:B0-----:R-:W-:Y:S02]  /*3660*/  SHF.L.U32 R7, R4, 0x2, RZ ;  /* 0x0000000204077819 */ /* 0x001fe400000006ff */
[----:B--2---:R-:W-:Y:S01]  /*3670*/  ISETP.GE.AND P1, PT, R0, UR10, PT ;  /* 0x0000000a00007c0c */ /* 0x004fe2000bf26270 */
[----:B------:R-:W-:Y:S01]  /*3680*/  UISETP.GE.AND UP0, UPT, UR10, 0x1, UPT ;  /* 0x000000010a00788c */ /* 0x000fe2000bf06270 */
[----:B------:R-:W-:-:S02]  /*3690*/  LOP3.LUT R0, R9, 0x30, RZ, 0xfc, !PT ;  /* 0x0000003009007812 */ /* 0x000fc400078efcff */
[----:B------:R-:W-:Y:S02]  /*36a0*/  ISETP.GE.AND P3, PT, R9, UR10, PT ;  /* 0x0000000a09007c0c */ /* 0x000fe4000bf66270 */
[----:B------:R-:W-:Y:S02]  /*36b0*/  ISETP.GE.AND P2, PT, R2, UR10, PT ;  /* 0x0000000a02007c0c */ /* 0x000fe4000bf46270 */
[----:B------:R-:W-:Y:S01]  /*36c0*/  ISETP.GE.AND P0, PT, R0, UR10, PT ;  /* 0x0000000a00007c0c */ /* 0x000fe2000bf06270 */
[----:B---3--:R-:W-:Y:S01]  /*36d0*/  ULEA UR6, UR6, UR4, 0x18 ;  /* 0x0000000406067291 */ /* 0x008fe2000f8ec0ff */
[C---:B------:R-:W-:Y:S02]  /*36e0*/  ISETP.GT.U32.OR P3, PT, R4.reuse, 0x7f, P3 ;  /* 0x0000007f0400780c */ /* 0x040fe40001f64470 */
[C---:B------:R-:W-:Y:S02]  /*36f0*/  ISETP.GT.U32.OR P2, PT, R4.reuse, 0x7f, P2 ;  /* 0x0000007f0400780c */ /* 0x040fe40001744470 */
[----:B------:R-:W-:Y:S01]  /*3700*/  ISETP.GT.U32.OR P1, PT, R4, 0x7f, P1 ;  /* 0x0000007f0400780c */ /* 0x000fe20000f24470 */
[----:B------:R-:W-:Y:S01]  /*3710*/  VIADD R2, R14, UR6 ;  /* 0x000000060e027c36 */ /* 0x000fe20008000000 */
[----:B------:R-:W-:-:S03]  /*3720*/  ISETP.GT.U32.OR P0, PT, R4, 0x7f, P0 ;  /* 0x0000007f0400780c */ /* 0x000fc60000704470 */
[----:B------:R-:W-:Y:S01]  /*3730*/  IMAD R11, R9, 0x24, R2 ;  /* 0x00000024090b7824 */ /* 0x000fe200078e0202 */
        /* <DEDUP_REMOVED lines=39> */
[----:B------:R-:W-:Y:S01]  /*39b0*/  IMAD.U32 R13, RZ, RZ, UR6 ;  /* 0x00000006ff0d7e24 */ /* 0x000fe2000f8e00ff */
[----:B------:R-:W-:Y:S01]  /*39c0*/  CS2R R2, SRZ ;  /* 0x0000000000027805 */ /* 0x000fe2000001ff00 */
[----:B------:R-:W-:Y:S01]  /*39d0*/  IMAD.MOV.U32 R0, RZ, RZ, RZ ;  /* 0x000000ffff007224 */ /* 0x000fe200078e00ff */
[----:B------:R-:W-:Y:S01]  /*39e0*/  UIADD3 UR10, UPT, UPT, -UR5, URZ, URZ ;  /* 0x000000ff050a7290 */ /* 0x000fe2000fffe1ff */
[----:B------:R-:W-:Y:S01]  /*39f0*/  MOV R5, RZ ;  /* 0x000000ff00057202 */ /* 0x000fe20000000f00 */
[----:B------:R-:W-:Y:S01]  /*3a00*/  UIMAD.WIDE UR18, UR11, 0x10, URZ ;  /* 0x000000100b1278a5 */ /* 0x000fe2000f8e02ff */
[----:B------:R-:W-:Y:S01]  /*3a10*/  IADD3 R6, PT, PT, R14, 0x48, R13 ;  /* 0x000000480e067810 */ /* 0x000fe20007ffe00d */
[----:B------:R-:W-:Y:S01]  /*3a20*/  UISETP.GE.AND UP0, UPT, UR10, URZ, UPT ;  /* 0x000000ff0a00728c */ /* 0x000fe2000bf06270 */
[----:B------:R-:W-:Y:S01]  /*3a30*/  IMAD.U32 R13, RZ, RZ, UR5 ;  /* 0x00000005ff0d7e24 */ /* 0x000fe2000f8e00ff */
[----:B------:R-:W-:-:S02]  /*3a40*/  UIMAD.WIDE UR16, UR11, 0xc, URZ ;  /* 0x0000000c0b1078a5 */ /* 0x000fc4000f8e02ff */
[----:B------:R-:W-:Y:S02]  /*3a50*/  UIMAD.WIDE UR14, UR11, 0x8, URZ ;  /* 0x000000080b0e78a5 */ /* 0x000fe4000f8e02ff */
[----:B------:R-:W-:-:S03]  /*3a60*/  UIMAD.WIDE UR12, UR11, 0x4, URZ ;  /* 0x000000040b0c78a5 */ /* 0x000fc6000f8e02ff */
[----:B------:R-:W-:Y:S09]  /*3a70*/  BRA.U UP0, `(.L_x_330) ;  /* 0x0000000d005c7547 */ /* 0x000ff2000b800000 */
[----:B------:R-:W-:Y:S02]  /*3a80*/  UIADD3 UR5, UPT, UPT, -UR10, URZ, URZ ;  /* 0x000000ff0a057290 */ /* 0x000fe4000fffe1ff */
[----:B------:R-:W-:Y:S02]  /*3a90*/  UPLOP3.LUT UP1, UPT, UPT, UPT, UPT, 0x80, 0x8 ;  /* 0x000000000008789c */ /* 0x000fe40003f2f070 */
[----:B------:R-:W-:-:S09]  /*3aa0*/  UISETP.GT.AND UP0, UPT, UR5, 0xc, UPT ;  /* 0x0000000c0500788c */ /* 0x000fd2000bf04270 */
[----:B------:R-:W-:Y:S05]  /*3ab0*/  BRA.U !UP0, `(.L_x_331) ;  /* 0x0000000908207547 */ /* 0x000fea000b800000 */
[C---:B------:R-:W-:Y:S01]  /*3ac0*/  ISETP.GE.AND P2, PT, R12.reuse, UR7, PT ;  /* 0x000000070c007c0c */ /* 0x040fe2000bf46270 */
[----:B------:R-:W-:Y:S01]  /*3ad0*/  UPLOP3.LUT UP1, UPT, UPT, UPT, UPT, 0x40, 0x4 ;  /* 0x000000000004789c */ /* 0x000fe20003f2e870 */
[----:B------:R-:W-:-:S13]  /*3ae0*/  ISETP.GE.AND P0, PT, R12, UR7, PT ;  /* 0x000000070c007c0c */ /* 0x000fda000bf06270 */
.L_x_332:
[----:B------:R-:W2:Y:S01]  /*3af0*/  @!P2 LDG.E.128 R8, desc[UR8][R16.64] ;  /* 0x000000081008a981 */ /* 0x000ea2000c1e1d00 */
[C---:B------:R-:W-:Y:S01]  /*3b00*/  @!P2 IADD3 R18, P1, PT, R16.reuse, UR12, RZ ;  /* 0x0000000c1012ac10 */ /* 0x040fe2000ff3e0ff */
[----:B------:R-:W-:Y:S02]  /*3b10*/  UIADD3 UR10, UPT, UPT, UR10, 0x10, URZ ;  /* 0x000000100a0a7890 */ /* 0x000fe4000fffe0ff */
[----:B------:R-:W2:Y:S01]  /*3b20*/  LDS R4, [R6+-0x48] ;  /* 0xffffb80006047984 */ /* 0x000ea20000000800 */
[C---:B------:R-:W-:Y:S01]  /*3b30*/  @!P2 IADD3.X R19, PT, PT, R17.reuse, UR13, RZ, P1, !PT ;  /* 0x0000000d1113ac10 */ /* 0x040fe20008ffe4ff */
[----:B------:R-:W-:Y:S01]  /*3b40*/  UISETP.GE.AND UP0, UPT, UR10, -0xc, UPT ;  /* 0xfffffff40a00788c */ /* 0x000fe2000bf06270 */
[----:B------:R-:W-:Y:S04]  /*3b50*/  @!P2 IADD3 R20, P1, PT, R16, UR14, RZ ;  /* 0x0000000e1014ac10 */ /* 0x000fe8000ff3e0ff */
[C---:B------:R-:W-:Y:S01]  /*3b60*/  @!P2 IADD3.X R21, PT, PT, R17.reuse, UR15, RZ, P1, !PT ;  /* 0x0000000f1115ac10 */ /* 0x040fe20008ffe4ff */
[C---:B--2---:R-:W-:Y:S01]  /*3b70*/  FFMA.FTZ R5, R4.reuse, R8, R5 ;  /* 0x0000000804057223 */ /* 0x044fe20000010005 */
[C---:B------:R-:W-:Y:S01]  /*3b80*/  FFMA.FTZ R2, R4.reuse, R9, R2 ;  /* 0x0000000904027223 */ /* 0x040fe20000010002 */
[C---:B------:R-:W-:Y:S01]  /*3b90*/  FFMA.FTZ R3, R4.reuse, R10, R3 ;  /* 0x0000000a04037223 */ /* 0x040fe20000010003 */
[----:B------:R-:W-:Y:S02]  /*3ba0*/  FFMA.FTZ R0, R4, R11, R0 ;  /* 0x0000000b04007223 */ /* 0x000fe40000010000 */
[----:B------:R0:W2:Y:S04]  /*3bb0*/  @!P2 LDG.E.128 R8, desc[UR8][R18.64] ;  /* 0x000000081208a981 */ /* 0x0000a8000c1e1d00 */
[----:B------:R-:W2:Y:S01]  /*3bc0*/  LDS R4, [R6+-0x24] ;  /* 0xffffdc0006047984 */ /* 0x000ea20000000800 */
[C---:B0-----:R-:W-:Y:S04]  /*3bd0*/  @!P2 IADD3 R18, P1, PT, R16.reuse, UR16, RZ ;  /* 0x000000101012ac10 */ /* 0x041fe8000ff3e0ff */
[C---:B------:R-:W-:Y:S02]  /*3be0*/  @!P2 IADD3.X R19, PT, PT, R17.reuse, UR17, RZ, P1, !PT ;  /* 0x000000111113ac10 */ /* 0x040fe40008ffe4ff */
[----:B------:R-:W-:Y:S04]  /*3bf0*/  IADD3 R16, P1, PT, R16, UR18, RZ ;  /* 0x0000001210107c10 */ /* 0x000fe8000ff3e0ff */
[----:B------:R-:W-:Y:S01]  /*3c00*/  IADD3.X R17, PT, PT, R17, UR19, RZ, P1, !PT ;  /* 0x0000001311117c10 */ /* 0x000fe20008ffe4ff */
[C---:B--2---:R-:W-:Y:S01]  /*3c10*/  FFMA.FTZ R5, R4.reuse, R8, R5 ;  /* 0x0000000804057223 */ /* 0x044fe20000010005 */
[C---:B------:R-:W-:Y:S01]  /*3c20*/  FFMA.FTZ R2, R4.reuse, R9, R2 ;  /* 0x0000000904027223 */ /* 0x040fe20000010002 */
[C---:B------:R-:W-:Y:S01]  /*3c30*/  FFMA.FTZ R3, R4.reuse, R10, R3 ;  /* 0x0000000a04037223 */ /* 0x040fe20000010003 */
[----:B------:R-:W-:Y:S02]  /*3c40*/  FFMA.FTZ R0, R4, R11, R0 ;  /* 0x0000000b04007223 */ /* 0x000fe40000010000 */
[----:B------:R-:W2:Y:S04]  /*3c50*/  @!P2 LDG.E.128 R8, desc[UR8][R20.64] ;  /* 0x000000081408a981 */ /* 0x000ea8000c1e1d00 */
[----:B------:R-:W2:Y:S02]  /*3c60*/  LDS R4, [R6] ;  /* 0x0000000006047984 */ /* 0x000ea40000000800 */
[C---:B--2---:R-:W-:Y:S01]  /*3c70*/  FFMA.FTZ R5, R4.reuse, R8, R5 ;  /* 0x0000000804057223 */ /* 0x044fe20000010005 */
[C---:B------:R-:W-:Y:S01]  /*3c80*/  FFMA.FTZ R2, R4.reuse, R9, R2 ;  /* 0x0000000904027223 */ /* 0x040fe20000010002 */
[C---:B------:R-:W-:Y:S01]  /*3c90*/  FFMA.FTZ R3, R4.reuse, R10, R3 ;  /* 0x0000000a04037223 */ /* 0x040fe20000010003 */
[----:B------:R-:W-:Y:S02]  /*3ca0*/  FFMA.FTZ R0, R4, R11, R0 ;  /* 0x0000000b04007223 */ /* 0x000fe40000010000 */
[----:B------:R0:W2:Y:S01]  /*3cb0*/  @!P2 LDG.E.128 R8, desc[UR8][R18.64] ;  /* 0x000000081208a981 */ /* 0x0000a2000c1e1d00 */
[----:B------:R-:W-:Y:S03]  /*3cc0*/  PLOP3.LUT P2, PT, P0, PT, PT, 0x80, 0x8 ;  /* 0x000000000008781c */ /* 0x000fe6000074f070 */
[----:B------:R-:W2:Y:S10]  /*3cd0*/  LDS R4, [R6+0x24] ;  /* 0x0000240006047984 */ /* 0x000eb40000000800 */
[C---:B0-----:R-:W-:Y:S04]  /*3ce0*/  @!P2 IADD3 R18, P1, PT, R16.reuse, UR12, RZ ;  /* 0x0000000c1012ac10 */ /* 0x041fe8000ff3e0ff */
[C---:B------:R-:W-:Y:S02]  /*3cf0*/  @!P2 IADD3.X R19, PT, PT, R17.reuse, UR13, RZ, P1, !PT ;  /* 0x0000000d1113ac10 */ /* 0x040fe40008ffe4ff */
[----:B------:R-:W-:Y:S04]  /*3d00*/  @!P2 IADD3 R20, P1, PT, R16, UR14, RZ ;  /* 0x0000000e1014ac10 */ /* 0x000fe8000ff3e0ff */
[C---:B------:R-:W-:Y:S01]  /*3d10*/  @!P2 IADD3.X R21, PT, PT, R17.reuse, UR15, RZ, P1, !PT ;  /* 0x0000000f1115ac10 */ /* 0x040fe20008ffe4ff */
[C---:B--2---:R-:W-:Y:S01]  /*3d20*/  FFMA.FTZ R5, R4.reuse, R8, R5 ;  /* 0x0000000804057223 */ /* 0x044fe20000010005 */
[C---:B------:R-:W-:Y:S01]  /*3d30*/  FFMA.FTZ R2, R4.reuse, R9, R2 ;  /* 0x0000000904027223 */ /* 0x040fe20000010002 */
[C---:B------:R-:W-:Y:S01]  /*3d40*/  FFMA.FTZ R3, R4.reuse, R10, R3 ;  /* 0x0000000a04037223 */ /* 0x040fe20000010003 */
[----:B------:R-:W-:Y:S02]  /*3d50*/  FFMA.FTZ R0, R4, R11, R0 ;  /* 0x0000000b04007223 */ /* 0x000fe40000010000 */
[----:B------:R-:W2:Y:S04]  /*3d60*/  @!P2 LDG.E.128 R8, desc[UR8][R16.64] ;  /* 0x000000081008a981 */ /* 0x000ea8000c1e1d00 */
[----:B------:R-:W2:Y:S02]  /*3d70*/  LDS R4, [R6+0x48] ;  /* 0x0000480006047984 */ /* 0x000ea40000000800 */
[C---:B--2---:R-:W-:Y:S01]  /*3d80*/  FFMA.FTZ R5, R4.reuse, R8, R5 ;  /* 0x0000000804057223 */ /* 0x044fe20000010005 */
[C---:B------:R-:W-:Y:S01]  /*3d90*/  FFMA.FTZ R2, R4.reuse, R9, R2 ;  /* 0x0000000904027223 */ /* 0x040fe20000010002 */
[C---:B------:R-:W-:Y:S01]  /*3da0*/  FFMA.FTZ R3, R4.reuse, R10, R3 ;  /* 0x0000000a04037223 */ /* 0x040fe20000010003 */
[----:B------:R-:W-:Y:S02]  /*3db0*/  FFMA.FTZ R0, R4, R11, R0 ;  /* 0x0000000b04007223 */ /* 0x000fe40000010000 */
[----:B------:R0:W2:Y:S04]  /*3dc0*/  @!P2 LDG.E.128 R8, desc[UR8][R18.64] ;  /* 0x000000081208a981 */ /* 0x0000a8000c1e1d00 */
[----:B------:R-:W2:Y:S01]  /*3dd0*/  LDS R4, [R6+0x6c] ;  /* 0x00006c0006047984 */ /* 0x000ea20000000800 */
        /* <DEDUP_REMOVED lines=8> */
[----:B------:R0:W2:Y:S04]  /*3e60*/  @!P2 LDG.E.128 R8, desc[UR8][R20.64] ;  /* 0x000000081408a981 */ /* 0x0000a8000c1e1d00 */
[----:B------:R-:W2:Y:S01]  /*3e70*/  LDS R4, [R6+0x90] ;  /* 0x0000900006047984 */ /* 0x000ea20000000800 */
[----:B0-----:R-:W-:Y:S04]  /*3e80*/  @!P2 IADD3 R20, P1, PT, R16, UR12, RZ ;  /* 0x0000000c1014ac10 */ /* 0x001fe8000ff3e0ff */
[C---:B------:R-:W-:Y:S01]  /*3e90*/  @!P2 IADD3.X R21, PT, PT, R17.reuse, UR13, RZ, P1, !PT ;  /* 0x0000000d1115ac10 */ /* 0x040fe20008ffe4ff */
        /* <DEDUP_REMOVED lines=66> */
[----:B------:R-:W2:Y:S04]  /*42c0*/  @!P2 LDG.E.128 R8, desc[UR8][R18.64] ;  /* 0x000000081208a981 */ /* 0x000ea8000c1e1d00 */
[----:B------:R0:W2:Y:S02]  /*42d0*/  LDS R4, [R6+0x1d4] ;  /* 0x0001d40006047984 */ /* 0x0000a40000000800 */
[----:B0-----:R-:W-:Y:S01]  /*42e0*/  IADD3 R6, PT, PT, R6, 0x240, RZ ;  /* 0x0000024006067810 */ /* 0x001fe20007ffe0ff */
[C---:B--2---:R-:W-:Y:S01]  /*42f0*/  FFMA.FTZ R5, R4.reuse, R8, R5 ;  /* 0x0000000804057223 */ /* 0x044fe20000010005 */
[C---:B------:R-:W-:Y:S01]  /*4300*/  FFMA.FTZ R2, R4.reuse, R9, R2 ;  /* 0x0000000904027223 */ /* 0x040fe20000010002 */
[C---:B------:R-:W-:Y:S01]  /*4310*/  FFMA.FTZ R3, R4.reuse, R10, R3 ;  /* 0x0000000a04037223 */ /* 0x040fe20000010003 */
[----:B------:R-:W-:Y:S01]  /*4320*/  FFMA.FTZ R0, R4, R11, R0 ;  /* 0x0000000b04007223 */ /* 0x000fe20000010000 */
[----:B------:R-:W-:Y:S09]  /*4330*/  BRA.U !UP0, `(.L_x_332) ;  /* 0xfffffff508ec7547 */ /* 0x000ff2000b83ffff */
.L_x_331:
[----:B------:R-:W-:-:S04]  /*4340*/  UIADD3 UR5, UPT, UPT, -UR10, URZ, URZ ;  /* 0x000000ff0a057290 */ /* 0x000fc8000fffe1ff */
[----:B------:R-:W-:-:S09]  /*4350*/  UISETP.GT.AND UP0, UPT, UR5, 0x4, UPT ;  /* 0x000000040500788c */ /* 0x000fd2000bf04270 */
[----:B------:R-:W-:Y:S05]  /*4360*/  BRA.U !UP0, `(.L_x_333) ;  /* 0x0000000508187547 */ /* 0x000fea000b800000 */
[----:B------:R-:W-:Y:S01]  /*4370*/  ISETP.GE.AND P0, PT, R12, UR7, PT ;  /* 0x000000070c007c0c */ /* 0x000fe2000bf06270 */
[----:B------:R-:W0:Y:S04]  /*4380*/  LDS R4, [R6+-0x48] ;  /* 0xffffb80006047984 */ /* 0x000e280000000800 */
[----:B------:R-:W-:Y:S08]  /*4390*/  LDS R15, [R6+0x6c] ;  /* 0x00006c00060f7984 */ /* 0x000ff00000000800 */
[----:B------:R-:W0:Y:S01]  /*43a0*/  @!P0 LDG.E.128 R8, desc[UR8][R16.64] ;  /* 0x0000000810088981 */ /* 0x000e22000c1e1d00 */
[----:B------:R-:W-:-:S04]  /*43b0*/  @!P0 IADD3 R18, P1, PT, R16, UR12, RZ ;  /* 0x0000000c10128c10 */ /* 0x000fc8000ff3e0ff */
[----:B------:R-:W-:Y:S02]  /*43c0*/  @!P0 IADD3.X R19, PT, PT, R17, UR13, RZ, P1, !PT ;  /* 0x0000000d11138c10 */ /* 0x000fe40008ffe4ff */
[----:B------:R-:W-:Y:S01]  /*43d0*/  @!P0 IADD3 R20, P1, PT, R16, UR14, RZ ;  /* 0x0000000e10148c10 */ /* 0x000fe2000ff3e0ff */
[-C--:B0-----:R-:W-:Y:S01]  /*43e0*/  FFMA.FTZ R5, R8, R4.reuse, R5 ;  /* 0x0000000408057223 */ /* 0x081fe20000010005 */
[-C--:B------:R-:W-:Y:S01]  /*43f0*/  FFMA.FTZ R2, R9, R4.reuse, R2 ;  /* 0x0000000409027223 */ /* 0x080fe20000010002 */
[-C--:B------:R-:W-:Y:S01]  /*4400*/  FFMA.FTZ R3, R10, R4.reuse, R3 ;  /* 0x000000040a037223 */ /* 0x080fe20000010003 */
[----:B------:R-:W-:Y:S02]  /*4410*/  FFMA.FTZ R0, R11, R4, R0 ;  /* 0x000000040b007223 */ /* 0x000fe40000010000 */
[----:B------:R-:W2:Y:S01]  /*4420*/  @!P0 LDG.E.128 R8, desc[UR8][R18.64] ;  /* 0x0000000812088981 */ /* 0x000ea2000c1e1d00 */
[----:B------:R-:W-:-:S03]  /*4430*/  @!P0 IADD3.X R21, PT, PT, R17, UR15, RZ, P1, !PT ;  /* 0x0000000f11158c10 */ /* 0x000fc60008ffe4ff */
[----:B------:R-:W2:Y:S01]  /*4440*/  LDS R4, [R6+-0x24] ;  /* 0xffffdc0006047984 */ /* 0x000ea20000000800 */
[----:B------:R-:W-:Y:S01]  /*4450*/  @!P0 IADD3 R22, P1, PT, R16, UR16, RZ ;  /* 0x0000001010168c10 */ /* 0x000fe2000ff3e0ff */
[-C--:B--2---:R-:W-:Y:S01]  /*4460*/  FFMA.FTZ R5, R8, R4.reuse, R5 ;  /* 0x0000000408057223 */ /* 0x084fe20000010005 */
[-C--:B------:R-:W-:Y:S01]  /*4470*/  FFMA.FTZ R2, R9, R4.reuse, R2 ;  /* 0x0000000409027223 */ /* 0x080fe20000010002 */
[-C--:B------:R-:W-:Y:S01]  /*4480*/  FFMA.FTZ R3, R10, R4.reuse, R3 ;  /* 0x000000040a037223 */ /* 0x080fe20000010003 */
[----:B------:R-:W-:Y:S02]  /*4490*/  FFMA.FTZ R0, R11, R4, R0 ;  /* 0x000000040b007223 */ /* 0x000fe40000010000 */
[----:B------:R-:W2:Y:S01]  /*44a0*/  @!P0 LDG.E.128 R8, desc[UR8][R20.64] ;  /* 0x0000000814088981 */ /* 0x000ea2000c1e1d00 */
[----:B------:R-:W-:-:S03]  /*44b0*/  @!P0 IADD3.X R23, PT, PT, R17, UR17, RZ, P1, !PT ;  /* 0x0000001111178c10 */ /* 0x000fc60008ffe4ff */
[----:B------:R-:W2:Y:S01]  /*44c0*/  LDS R4, [R6] ;  /* 0x0000000006047984 */ /* 0x000ea20000000800 */
[----:B------:R-:W-:Y:S01]  /*44d0*/  IADD3 R16, P1, PT, R16, UR18, RZ ;  /* 0x0000001210107c10 */ /* 0x000fe2000ff3e0ff */
[-C--:B--2---:R-:W-:Y:S01]  /*44e0*/  FFMA.FTZ R5, R8, R4.reuse, R5 ;  /* 0x0000000408057223 */ /* 0x084fe20000010005 */
[-C--:B------:R-:W-:Y:S01]  /*44f0*/  FFMA.FTZ R2, R9, R4.reuse, R2 ;  /* 0x0000000409027223 */ /* 0x080fe20000010002 */
[-C--:B------:R-:W-:Y:S01]  /*4500*/  FFMA.FTZ R3, R10, R4.reuse, R3 ;  /* 0x000000040a037223 */ /* 0x080fe20000010003 */
[----:B------:R-:W-:Y:S02]  /*4510*/  FFMA.FTZ R0, R11, R4, R0 ;  /* 0x000000040b007223 */ /* 0x000fe40000010000 */
[----:B------:R-:W2:Y:S01]  /*4520*/  @!P0 LDG.E.128 R8, desc[UR8][R22.64] ;  /* 0x0000000816088981 */ /* 0x000ea2000c1e1d00 */
[----:B------:R-:W-:-:S03]  /*4530*/  IADD3.X R17, PT, PT, R17, UR19, RZ, P1, !PT ;  /* 0x0000001311117c10 */ /* 0x000fc60008ffe4ff */
[----:B------:R-:W2:Y:S01]  /*4540*/  LDS R4, [R6+0x24] ;  /* 0x0000240006047984 */ /* 0x000ea20000000800 */
[----:B------:R-:W-:Y:S01]  /*4550*/  @!P0 IADD3 R24, P1, PT, R16, UR12, RZ ;  /* 0x0000000c10188c10 */ /* 0x000fe2000ff3e0ff */
[-C--:B--2---:R-:W-:Y:S01]  /*4560*/  FFMA.FTZ R5, R8, R4.reuse, R5 ;  /* 0x0000000408057223 */ /* 0x084fe20000010005 */
[-C--:B------:R-:W-:Y:S01]  /*4570*/  FFMA.FTZ R2, R9, R4.reuse, R2 ;  /* 0x0000000409027223 */ /* 0x080fe20000010002 */
[-C--:B------:R-:W-:Y:S01]  /*4580*/  FFMA.FTZ R3, R10, R4.reuse, R3 ;  /* 0x000000040a037223 */ /* 0x080fe20000010003 */
[----:B------:R-:W-:Y:S02]  /*4590*/  FFMA.FTZ R0, R11, R4, R0 ;  /* 0x000000040b007223 */ /* 0x000fe40000010000 */
[----:B------:R-:W2:Y:S01]  /*45a0*/  @!P0 LDG.E.128 R8, desc[UR8][R16.64] ;  /* 0x0000000810088981 */ /* 0x000ea2000c1e1d00 */
[----:B------:R-:W-:-:S03]  /*45b0*/  @!P0 IADD3.X R25, PT, PT, R17, UR13, RZ, P1, !PT ;  /* 0x0000000d11198c10 */ /* 0x000fc60008ffe4ff */
[----:B------:R-:W2:Y:S01]  /*45c0*/  LDS R4, [R6+0x48] ;  /* 0x0000480006047984 */ /* 0x000ea20000000800 */
[----:B------:R-:W-:Y:S01]  /*45d0*/  @!P0 IADD3 R20, P1, PT, R16, UR14, RZ ;  /* 0x0000000e10148c10 */ /* 0x000fe2000ff3e0ff */
[-C--:B--2---:R-:W-:Y:S01]  /*45e0*/  FFMA.FTZ R5, R8, R4.reuse, R5 ;  /* 0x0000000408057223 */ /* 0x084fe20000010005 */
[-C--:B------:R-:W-:Y:S01]  /*45f0*/  FFMA.FTZ R2, R9, R4.reuse, R2 ;  /* 0x0000000409027223 */ /* 0x080fe20000010002 */
[-C--:B------:R-:W-:Y:S01]  /*4600*/  FFMA.FTZ R3, R10, R4.reuse, R3 ;  /* 0x000000040a037223 */ /* 0x080fe20000010003 */
[----:B------:R-:W-:Y:S02]  /*4610*/  FFMA.FTZ R0, R11, R4, R0 ;  /* 0x000000040b007223 */ /* 0x000fe40000010000 */
[----:B------:R-:W2:Y:S01]  /*4620*/  @!P0 LDG.E.128 R8, desc[UR8][R24.64] ;  /* 0x0000000818088981 */ /* 0x000ea2000c1e1d00 */
[----:B------:R-:W-:Y:S02]  /*4630*/  @!P0 IADD3.X R21, PT, PT, R17, UR15, RZ, P1, !PT ;  /* 0x0000000f11158c10 */ /* 0x000fe40008ffe4ff */
[----:B------:R-:W-:Y:S01]  /*4640*/  @!P0 IADD3 R18, P1, PT, R16, UR16, RZ ;  /* 0x0000001010128c10 */ /* 0x000fe2000ff3e0ff */
[-C--:B--2---:R-:W-:Y:S01]  /*4650*/  FFMA.FTZ R5, R8, R15.reuse, R5 ;  /* 0x0000000f08057223 */ /* 0x084fe20000010005 */
[-C--:B------:R-:W-:Y:S01]  /*4660*/  FFMA.FTZ R2, R9, R15.reuse, R2 ;  /* 0x0000000f09027223 */ /* 0x080fe20000010002 */
[-C--:B------:R-:W-:Y:S01]  /*4670*/  FFMA.FTZ R3, R10, R15.reuse, R3 ;  /* 0x0000000f0a037223 */ /* 0x080fe20000010003 */
[----:B------:R-:W-:-:S02]  /*4680*/  FFMA.FTZ R0, R11, R15, R0 ;  /* 0x0000000f0b007223 */ /* 0x000fc40000010000 */
[----:B------:R-:W2:Y:S01]  /*4690*/  @!P0 LDG.E.128 R8, desc[UR8][R20.64] ;  /* 0x0000000814088981 */ /* 0x000ea2000c1e1d00 */
[----:B------:R-:W-:-:S03]  /*46a0*/  @!P0 IADD3.X R19, PT, PT, R17, UR17, RZ, P1, !PT ;  /* 0x0000001111138c10 */ /* 0x000fc60008ffe4ff */
        /* <DEDUP_REMOVED lines=8> */
[----:B------:R-:W-:Y:S01]  /*4730*/  IADD3 R16, P0, PT, R16, UR18, RZ ;  /* 0x0000001210107c10 */ /* 0x000fe2000ff1e0ff */
[----:B------:R0:W2:Y:S01]  /*4740*/  LDS R15, [R6+0xb4] ;  /* 0x0000b400060f7984 */ /* 0x0000a20000000800 */
[----:B------:R-:W-:-:S02]  /*4750*/  UPLOP3.LUT UP1, UPT, UPT, UPT, UPT, 0x40, 0x4 ;  /* 0x000000000004789c */ /* 0x000fc40003f2e870 */
[----:B------:R-:W-:Y:S01]  /*4760*/  IADD3.X R17, PT, PT, R17, UR19, RZ, P0, !PT ;  /* 0x0000001311117c10 */ /* 0x000fe200087fe4ff */
[----:B------:R-:W-:Y:S01]  /*4770*/  UIADD3 UR10, UPT, UPT, UR10, 0x4, URZ ;  /* 0x000000040a0a7890 */ /* 0x000fe2000fffe0ff */
[----:B0-----:R-:W-:Y:S01]  /*4780*/  IADD3 R6, PT, PT, R4, 0x90, RZ ;  /* 0x0000009004067810 */ /* 0x001fe20007ffe0ff */
[-C--:B--2---:R-:W-:Y:S01]  /*4790*/  FFMA.FTZ R5, R8, R15.reuse, R5 ;  /* 0x0000000f08057223 */ /* 0x084fe20000010005 */
[-C--:B------:R-:W-:Y:S01]  /*47a0*/  FFMA.FTZ R2, R9, R15.reuse, R2 ;  /* 0x0000000f09027223 */ /* 0x080fe20000010002 */
[-C--:B------:R-:W-:Y:S01]  /*47b0*/  FFMA.FTZ R3, R10, R15.reuse, R3 ;  /* 0x0000000f0a037223 */ /* 0x080fe20000010003 */
[----:B------:R-:W-:-:S07]  /*47c0*/  FFMA.FTZ R0, R11, R15, R0 ;  /* 0x0000000f0b007223 */ /* 0x000fce0000010000 */
.L_x_333:
[----:B------:R-:W-:-:S09]  /*47d0*/  UISETP.NE.OR UP1, UPT, UR10, URZ, UP1 ;  /* 0x000000ff0a00728c */ /* 0x000fd20008f25670 */
[----:B------:R-:W-:Y:S05]  /*47e0*/  BRA.U !UP1, `(.L_x_329) ;  /* 0x0000000109947547 */ /* 0x000fea000b800000 */
.L_x_330:
[----:B------:R-:W-:-:S13]  /*47f0*/  ISETP.GE.AND P0, PT, R12, UR7, PT ;  /* 0x000000070c007c0c */ /* 0x000fda000bf06270 */
.L_x_334:
[----:B------:R0:W2:Y:S01]  /*4800*/  @!P0 LDG.E.128 R8, desc[UR8][R16.64] ;  /* 0x0000000810088981 */ /* 0x0000a2000c1e1d00 */
[C---:B------:R-:W-:Y:S01]  /*4810*/  @!P0 IADD3 R22, P1, PT, R16.reuse, UR12, RZ ;  /* 0x0000000c10168c10 */ /* 0x040fe2000ff3e0ff */
[----:B------:R-:W-:Y:S02]  /*4820*/  UIADD3 UR10, UPT, UPT, UR10, 0x4, URZ ;  /* 0x000000040a0a7890 */ /* 0x000fe4000fffe0ff */
[----:B------:R-:W2:Y:S01]  /*4830*/  LDS R4, [R6+-0x48] ;  /* 0xffffb80006047984 */ /* 0x000ea20000000800 */
[C---:B------:R-:W-:Y:S01]  /*4840*/  @!P0 IADD3.X R23, PT, PT, R17.reuse, UR13, RZ, P1, !PT ;  /* 0x0000000d11178c10 */ /* 0x040fe20008ffe4ff */
[----:B------:R-:W-:Y:S01]  /*4850*/  UISETP.NE.AND UP0, UPT, UR10, URZ, UPT ;  /* 0x000000ff0a00728c */ /* 0x000fe2000bf05270 */
[C---:B------:R-:W-:Y:S04]  /*4860*/  @!P0 IADD3 R20, P1, PT, R16.reuse, UR14, RZ ;  /* 0x0000000e10148c10 */ /* 0x040fe8000ff3e0ff */
[C---:B------:R-:W-:Y:S02]  /*4870*/  @!P0 IADD3.X R21, PT, PT, R17.reuse, UR15, RZ, P1, !PT ;  /* 0x0000000f11158c10 */ /* 0x040fe40008ffe4ff */
[C---:B------:R-:W-:Y:S04]  /*4880*/  @!P0 IADD3 R18, P1, PT, R16.reuse, UR16, RZ ;  /* 0x0000001010128c10 */ /* 0x040fe8000ff3e0ff */
[C---:B------:R-:W-:Y:S02]  /*4890*/  @!P0 IADD3.X R19, PT, PT, R17.reuse, UR17, RZ, P1, !PT ;  /* 0x0000001111138c10 */ /* 0x040fe40008ffe4ff */
[----:B0-----:R-:W-:Y:S04]  /*48a0*/  IADD3 R16, P1, PT, R16, UR18, RZ ;  /* 0x0000001210107c10 */ /* 0x001fe8000ff3e0ff */
[----:B------:R-:W-:Y:S01]  /*48b0*/  IADD3.X R17, PT, PT, R17, UR19, RZ, P1, !PT ;  /* 0x0000001311117c10 */ /* 0x000fe20008ffe4ff */
[C---:B--2---:R-:W-:Y:S01]  /*48c0*/  FFMA.FTZ R5, R4.reuse, R8, R5 ;  /* 0x0000000804057223 */ /* 0x044fe20000010005 */
[C---:B------:R-:W-:Y:S01]  /*48d0*/  FFMA.FTZ R2, R4.reuse, R9, R2 ;  /* 0x0000000904027223 */ /* 0x040fe20000010002 */
[C---:B------:R-:W-:Y:S01]  /*48e0*/  FFMA.FTZ R3, R4.reuse, R10, R3 ;  /* 0x0000000a04037223 */ /* 0x040fe20000010003 */
[----:B------:R-:W-:Y:S02]  /*48f0*/  FFMA.FTZ R0, R4, R11, R0 ;  /* 0x0000000b04007223 */ /* 0x000fe40000010000 */
[----:B------:R-:W2:Y:S04]  /*4900*/  @!P0 LDG.E.128 R8, desc[UR8][R22.64] ;  /* 0x0000000816088981 */ /* 0x000ea8000c1e1d00 */
[----:B------:R-:W2:Y:S02]  /*4910*/  LDS R4, [R6+-0x24] ;  /* 0xffffdc0006047984 */ /* 0x000ea40000000800 */
        /* <DEDUP_REMOVED lines=17> */
[----:B------:R-:W-:Y:S09]  /*4a30*/  BRA.U UP0, `(.L_x_334) ;  /* 0xfffffffd00707547 */ /* 0x000ff2000b83ffff */
.L_x_329:
[----:B------:R-:W-:-:S09]  /*4a40*/  UISETP.NE.AND UP0, UPT, UR4, URZ, UPT ;  /* 0x000000ff0400728c */ /* 0x000fd2000bf05270 */
[----:B------:R-:W-:Y:S05]  /*4a50*/  BRA.U !UP0, `(.L_x_328) ;  /* 0x0000000108447547 */ /* 0x000fea000b800000 */
[----:B------:R-:W-:Y:S01]  /*4a60*/  IMAD R13, R13, 0x24, R14 ;  /* 0x000000240d0d7824 */ /* 0x000fe200078e020e */
[----:B------:R-:W-:Y:S01]  /*4a70*/  ISETP.GE.AND P0, PT, R12, UR7, PT ;  /* 0x000000070c007c0c */ /* 0x000fe2000bf06270 */
[----:B------:R-:W-:Y:S02]  /*4a80*/  UIMAD.WIDE UR10, UR11, 0x4, URZ ;  /* 0x000000040b0a78a5 */ /* 0x000fe4000f8e02ff */
[----:B------:R-:W-:Y:S01]  /*4a90*/  UIADD3 UR4, UPT, UPT, -UR4, URZ, URZ ;  /* 0x000000ff04047290 */ /* 0x000fe2000fffe1ff */
[----:B------:R-:W-:-:S11]  /*4aa0*/  IADD3 R6, PT, PT, R13, UR6, RZ ;  /* 0x000000060d067c10 */ /* 0x000fd6000fffe0ff */
.L_x_335:
[----:B------:R0:W2:Y:S01]  /*4ab0*/  @!P0 LDG.E.128 R8, desc[UR8][R16.64] ;  /* 0x0000000810088981 */ /* 0x0000a2000c1e1d00 */
[----:B------:R-:W-:Y:S03]  /*4ac0*/  UIADD3 UR4, UPT, UPT, UR4, 0x1, URZ ;  /* 0x0000000104047890 */ /* 0x000fe6000fffe0ff */
[----:B------:R1:W2:Y:S01]  /*4ad0*/  LDS R4, [R6] ;  /* 0x0000000006047984 */ /* 0x0002a20000000800 */
[----:B------:R-:W-:Y:S01]  /*4ae0*/  UISETP.NE.AND UP0, UPT, UR4, URZ, UPT ;  /* 0x000000ff0400728c */ /* 0x000fe2000bf05270 */
[----:B0-----:R-:W-:Y:S02]  /*4af0*/  IADD3 R16, P1, PT, R16, UR10, RZ ;  /* 0x0000000a10107c10 */ /* 0x001fe4000ff3e0ff */
[----:B-1----:R-:W-:Y:S02]  /*4b00*/  IADD3 R6, PT, PT, R6, 0x24, RZ ;  /* 0x0000002406067810 */ /* 0x002fe40007ffe0ff */
[----:B------:R-:W-:Y:S01]  /*4b10*/  IADD3.X R17, PT, PT, R17, UR11, RZ, P1, !PT ;  /* 0x0000000b11117c10 */ /* 0x000fe20008ffe4ff */
[C---:B--2---:R-:W-:Y:S01]  /*4b20*/  FFMA.FTZ R5, R4.reuse, R8, R5 ;  /* 0x0000000804057223 */ /* 0x044fe20000010005 */
[C---:B------:R-:W-:Y:S01]  /*4b30*/  FFMA.FTZ R2, R4.reuse, R9, R2 ;  /* 0x0000000904027223 */ /* 0x040fe20000010002 */
[C---:B------:R-:W-:Y:S01]  /*4b40*/  FFMA.FTZ R3, R4.reuse, R10, R3 ;  /* 0x0000000a04037223 */ /* 0x040fe20000010003 */
[----:B------:R-:W-:Y:S01]  /*4b50*/  FFMA.FTZ R0, R4, R11, R0 ;  /* 0x0000000b04007223 */ /* 0x000fe20000010000 */
[----:B------:R-:W-:Y:S09]  /*4b60*/  BRA.U UP0, `(.L_x_335) ;  /* 0xfffffffd00d07547 */ /* 0x000ff2000b83ffff */
.L_x_328:
[----:B------:R-:W-:-:S04]  /*4b70*/  IADD3 R12, PT, PT, R12, UR20, RZ ;  /* 0x000000140c0c7c10 */ /* 0x000fc8000fffe0ff */
[----:B------:R-:W-:-:S13]  /*4b80*/  ISETP.GE.AND P0, PT, R12, UR21, PT ;  /* 0x000000150c007c0c */ /* 0x000fda000bf06270 */
[----:B------:R-:W-:Y:S05]  /*4b90*/  @P0 EXIT ;  /* 0x000000000000094d */ /* 0x000fea0003800000 */
[----:B------:R-:W-:Y:S01]  /*4ba0*/  IABS R10, UR22 ;  /* 0x00000016000a7c13 */ /* 0x000fe20008000000 */
[----:B------:R-:W1:Y:S01]  /*4bb0*/  LDC R9, c[0x0][0x434] ;  /* 0x00010d00ff097b82 */ /* 0x000e620000000800 */
[----:B------:R-:W-:Y:S01]  /*4bc0*/  IABS R13, R12 ;  /* 0x0000000c000d7213 */ /* 0x000fe20000000000 */
[----:B------:R-:W2:Y:S01]  /*4bd0*/  LDCU.128 UR4, c[0x0][0x400] ;  /* 0x00008000ff0477ac */ /* 0x000ea20008000c00 */
[----:B------:R-:W3:Y:S01]  /*4be0*/  I2F.RP R8, R10 ;  /* 0x0000000a00087306 */ /* 0x000ee20000209400 */
[----:B0-----:R-:W-:Y:S01]  /*4bf0*/  IABS R6, UR22 ;  /* 0x0000001600067c13 */ /* 0x001fe20008000000 */
[----:B------:R-:W0:Y:S01]  /*4c00*/  LDCU.64 UR10, c[0x0][0x410] ;  /* 0x00008200ff0a77ac */ /* 0x000e220008000a00 */
[----:B------:R-:W-:-:S03]  /*4c10*/  F2FP.F16.F32.PACK_AB R2, R2, R5 ;  /* 0x000000050202723e */ /* 0x000fc600000000ff */
[----:B------:R-:W-:Y:S01]  /*4c20*/  IMAD.MOV R6, RZ, RZ, -R6 ;  /* 0x000000ffff067224 */ /* 0x000fe200078e0a06 */
[----:B------:R-:W-:Y:S01]  /*4c30*/  F2FP.F16.F32.PACK_AB R3, R0, R3 ;  /* 0x000000030003723e */ /* 0x000fe200000000ff */
[----:B---3--:R-:W3:Y:S02]  /*4c40*/  MUFU.RCP R14, R8 ;  /* 0x00000008000e7308 */ /* 0x008ee40000001000 */
[----:B---3--:R-:W-:Y:S01]  /*4c50*/  VIADD R14, R14, 0xffffffe ;  /* 0x0ffffffe0e0e7836 */ /* 0x008fe20000000000 */
[----:B-1----:R-:W-:-:S05]  /*4c60*/  IABS R8, R9 ;  /* 0x0000000900087213 */ /* 0x002fca0000000000 */
[----:B------:R-:W1:Y:S02]  /*4c70*/  F2I.FTZ.U32.TRUNC.NTZ R15, R14 ;  /* 0x0000000e000f7305 */ /* 0x000e64000021f000 */
[----:B-1----:R-:W-:Y:S02]  /*4c80*/  IMAD.MOV R4, RZ, RZ, -R15 ;  /* 0x000000ffff047224 */ /* 0x002fe400078e0a0f */
[----:B------:R-:W-:Y:S02]  /*4c90*/  HFMA2 R14, -RZ, RZ, 0, 0 ;  /* 0x00000000ff0e7431 */ /* 0x000fe400000001ff */
[----:B------:R-:W-:-:S04]  /*4ca0*/  IMAD R4, R4, R10, RZ ;  /* 0x0000000a04047224 */ /* 0x000fc800078e02ff */
[----:B------:R-:W-:-:S04]  /*4cb0*/  IMAD.HI.U32 R4, R15, R4, R14 ;  /* 0x000000040f047227 */ /* 0x000fc800078e000e */
[----:B------:R-:W-:Y:S02]  /*4cc0*/  HFMA2 R15, -RZ, RZ, 0, 0 ;  /* 0x00000000ff0f7431 */ /* 0x000fe400000001ff */
[----:B------:R-:W-:Y:S02]  /*4cd0*/  IMAD.HI.U32 R11, R4, R13, RZ ;  /* 0x0000000d040b7227 */ /* 0x000fe400078e00ff */
[----:B------:R-:W1:Y:S02]  /*4ce0*/  I2F.RP R4, R8 ;  /* 0x0000000800047306 */ /* 0x000e640000209400 */
[----:B------:R-:W-:Y:S01]  /*4cf0*/  IMAD R13, R11, R6, R13 ;  /* 0x000000060b0d7224 */ /* 0x000fe200078e020d */
[----:B------:R-:W-:-:S04]  /*4d00*/  LOP3.LUT R6, R12, UR22, RZ, 0x3c, !PT ;  /* 0x000000160c067c12 */ /* 0x000fc8000f8e3cff */
[----:B------:R-:W-:Y:S02]  /*4d10*/  ISETP.GT.U32.AND P1, PT, R10, R13, PT ;  /* 0x0000000d0a00720c */ /* 0x000fe40003f24070 */
[----:B------:R-:W-:Y:S01]  /*4d20*/  ISETP.GE.AND P0, PT, R6, RZ, PT ;  /* 0x000000ff0600720c */ /* 0x000fe20003f06270 */
[----:B-1----:R-:W1:Y:S10]  /*4d30*/  MUFU.RCP R4, R4 ;  /* 0x0000000400047308 */ /* 0x002e740000001000 */
[----:B------:R-:W-:Y:S01]  /*4d40*/  @!P1 IMAD.IADD R13, R13, 0x1, -R10 ;  /* 0x000000010d0d9824 */ /* 0x000fe200078e0a0a */
[----:B------:R-:W-:-:S02]  /*4d50*/  @!P1 IADD3 R11, PT, PT, R11, 0x1, RZ ;  /* 0x000000010b0b9810 */ /* 0x000fc40007ffe0ff */
[----:B------:R-:W-:Y:S02]  /*4d60*/  ISETP.NE.AND P1, PT, RZ, UR22, PT ;  /* 0x00000016ff007c0c */ /* 0x000fe4000bf25270 */
[----:B------:R-:W-:Y:S01]  /*4d70*/  ISETP.GE.U32.AND P2, PT, R13, R10, PT ;  /* 0x0000000a0d00720c */ /* 0x000fe20003f46070 */
[----:B-1----:R-:W-:-:S04]  /*4d80*/  VIADD R16, R4, 0xffffffe ;  /* 0x0ffffffe04107836 */ /* 0x002fc80000000000 */
[----:B------:R-:W1:Y:S08]  /*4d90*/  F2I.FTZ.U32.TRUNC.NTZ R17, R16 ;  /* 0x0000001000117305 */ /* 0x000e70000021f000 */
[----:B------:R-:W-:-:S05]  /*4da0*/  @P2 VIADD R11, R11, 0x1 ;  /* 0x000000010b0b2836 */ /* 0x000fca0000000000 */
[----:B------:R-:W-:Y:S02]  /*4db0*/  @!P0 IADD3 R11, PT, PT, -R11, RZ, RZ ;  /* 0x000000ff0b0b8210 */ /* 0x000fe40007ffe1ff */
[----:B------:R-:W-:-:S05]  /*4dc0*/  @!P1 LOP3.LUT R11, RZ, UR22, RZ, 0x33, !PT ;  /* 0x00000016ff0b9c12 */ /* 0x000fca000f8e33ff */
[----:B------:R-:W-:Y:S02]  /*4dd0*/  IMAD R10, R11, UR22, RZ ;  /* 0x000000160b0a7c24 */ /* 0x000fe4000f8e02ff */
[----:B-1----:R-:W-:Y:S01]  /*4de0*/  IMAD.MOV R13, RZ, RZ, -R17 ;  /* 0x000000ffff0d7224 */ /* 0x002fe200078e0a11 */
        /* <DEDUP_REMOVED lines=10> */
[----:B--2---:R-:W-:-:S04]  /*4e90*/  IMAD.WIDE.U32 R14, R11, UR4, R14 ;  /* 0x000000040b0e7c25 */ /* 0x004fc8000f8e000e */
[----:B------:R-:W-:Y:S01]  /*4ea0*/  IMAD R13, R8, R13, R4 ;  /* 0x0000000d080d7224 */ /* 0x000fe200078e0204 */
[----:B------:R-:W-:-:S04]  /*4eb0*/  SHF.R.S32.HI R4, RZ, 0x1f, R11 ;  /* 0x0000001fff047819 */ /* 0x000fc8000001140b */
[----:B------:R-:W-:Y:S01]  /*4ec0*/  ISETP.GT.U32.AND P0, PT, R8, R13, PT ;  /* 0x0000000d0800720c */ /* 0x000fe20003f04070 */
[----:B------:R-:W-:-:S04]  /*4ed0*/  IMAD R4, R4, UR4, RZ ;  /* 0x0000000404047c24 */ /* 0x000fc8000f8e02ff */
[----:B------:R-:W-:Y:S01]  /*4ee0*/  IMAD R11, R11, UR5, R4 ;  /* 0x000000050b0b7c24 */ /* 0x000fe2000f8e0204 */
[----:B------:R-:W1:Y:S03]  /*4ef0*/  LDCU.64 UR4, c[0x0][0x3f0] ;  /* 0x00007e00ff0477ac */ /* 0x000e660008000a00 */
        /* <DEDUP_REMOVED lines=10> */
[----:B0-----:R-:W-:-:S03]  /*4fa0*/  IMAD.WIDE.U32 R14, R6, UR10, R14 ;  /* 0x0000000a060e7c25 */ /* 0x001fc6000f8e000e */
        /* <DEDUP_REMOVED lines=9> */
[----:B-1----:R-:W-:-:S04]  /*5040*/  LEA R4, P0, R14, UR4, 0x1 ;  /* 0x000000040e047c11 */ /* 0x002fc8000f8008ff */
[----:B------:R-:W-:-:S05]  /*5050*/  LEA.HI.X R5, R14, UR5, R6, 0x1, P0 ;  /* 0x000000050e057c11 */ /* 0x000fca00080f0c06 */
[----:B------:R-:W-:Y:S01]  /*5060*/  STG.E.64 desc[UR8][R4.64], R2 ;  /* 0x0000000204007986 */ /* 0x000fe2000c101b08 */
[----:B------:R-:W-:Y:S05]  /*5070*/  EXIT ;  /* 0x000000000000794d */ /* 0x000fea0003800000 */
        .weak           $__internal_8_$__cuda_sm20_div_s64
        .type           $__internal_8_$__cuda_sm20_div_s64,@function
        .size           $__internal_8_$__cuda_sm20_div_s64,(.L_x_14714 - $__internal_8_$__cuda_sm20_div_s64)
$__internal_8_$__cuda_sm20_div_s64:
        /* <DEDUP_REMOVED lines=28> */
[----:B------:R-:W-:Y:S01]  /*5240*/  IADD3 R14, P0, PT, RZ, -R38, RZ ;  /* 0x80000026ff0e7210 */ /* 0x000fe20007f1e0ff */
[----:B------:R-:W-:Y:S01]  /*5250*/  IMAD.MOV.U32 R39, RZ, RZ, RZ ;  /* 0x000000ffff277224 */ /* 0x000fe200078e00ff */
[----:B------:R-:W-:Y:S01]  /*5260*/  ISETP.GE.AND P1, PT, R19, RZ, PT ;  /* 0x000000ff1300720c */ /* 0x000fe20003f26270 */
[----:B------:R-:W-:Y:S02]  /*5270*/  IMAD R10, R21, R28, R10 ;  /* 0x0000001c150a7224 */ /* 0x000fe400078e020a */
[----:B------:R-:W-:-:S04]  /*5280*/  IMAD.HI.U32 R36, R37, R14, RZ ;  /* 0x0000000e25247227 */ /* 0x000fc800078e00ff */
[----:B------:R-:W-:-:S04]  /*5290*/  IMAD.X R10, RZ, RZ, ~R10, P0 ;  /* 0x000000ffff0a7224 */ /* 0x000fc800000e0e0a */
[----:B------:R-:W-:-:S04]  /*52a0*/  IMAD.WIDE.U32 R36, P4, R37, R10, R36 ;  /* 0x0000000a25247225 */ /* 0x000fc80007880024 */
[----:B------:R-:W-:-:S04]  /*52b0*/  IMAD.HI.U32 R13, P3, R21, R14, R36 ;  /* 0x0000000e150d7227 */ /* 0x000fc80007860024 */
[CC--:B------:R-:W-:Y:S02]  /*52c0*/  IMAD R14, R21.reuse, R10.reuse, RZ ;  /* 0x0000000a150e7224 */ /* 0x0c0fe400078e02ff */
[----:B------:R-:W-:-:S03]  /*52d0*/  IMAD.HI.U32 R10, R21, R10, RZ ;  /* 0x0000000a150a7227 */ /* 0x000fc600078e00ff */
[----:B------:R-:W-:Y:S01]  /*52e0*/  IADD3 R14, P2, PT, R14, R13, RZ ;  /* 0x0000000d0e0e7210 */ /* 0x000fe20007f5e0ff */
[----:B------:R-:W-:Y:S01]  /*52f0*/  IMAD.X R37, R10, 0x1, R21, P4 ;  /* 0x000000010a257824 */ /* 0x000fe200020e0615 */
[----:B------:R-:W-:-:S04]  /*5300*/  IADD3 R13, P0, PT, RZ, -R20, RZ ;  /* 0x80000014ff0d7210 */ /* 0x000fc80007f1e0ff */
[----:B------:R-:W-:Y:S02]  /*5310*/  SEL R13, R13, R20, !P1 ;  /* 0x000000140d0d7207 */ /* 0x000fe40004800000 */
[----:B------:R-:W-:Y:S02]  /*5320*/  IADD3.X R20, PT, PT, RZ, ~R19, RZ, P0, !PT ;  /* 0x80000013ff147210 */ /* 0x000fe400007fe4ff */
[----:B------:R-:W-:Y:S01]  /*5330*/  IADD3.X R37, PT, PT, RZ, RZ, R37, P2, P3 ;  /* 0x000000ffff257210 */ /* 0x000fe200017e6425 */
[----:B------:R-:W-:Y:S01]  /*5340*/  IMAD.HI.U32 R38, R14, R13, RZ ;  /* 0x0000000d0e267227 */ /* 0x000fe200078e00ff */
[----:B------:R-:W-:-:S05]  /*5350*/  SEL R10, R20, R19, !P1 ;  /* 0x00000013140a7207 */ /* 0x000fca0004800000 */
[----:B------:R-:W-:-:S04]  /*5360*/  IMAD.WIDE.U32 R38, R14, R10, R38 ;  /* 0x0000000a0e267225 */ /* 0x000fc800078e0026 */
[C---:B------:R-:W-:Y:S02]  /*5370*/  IMAD R21, R37.reuse, R10, RZ ;  /* 0x0000000a25157224 */ /* 0x040fe400078e02ff */
[----:B------:R-:W-:-:S04]  /*5380*/  IMAD.HI.U32 R14, P0, R37, R13, R38 ;  /* 0x0000000d250e7227 */ /* 0x000fc80007800026 */
[----:B------:R-:W-:Y:S01]  /*5390*/  IMAD.HI.U32 R20, R37, R10, RZ ;  /* 0x0000000a25147227 */ /* 0x000fe200078e00ff */
[----:B------:R-:W-:-:S03]  /*53a0*/  IADD3 R21, P1, PT, R21, R14, RZ ;  /* 0x0000000e15157210 */ /* 0x000fc60007f3e0ff */
[----:B------:R-:W-:Y:S02]  /*53b0*/  IMAD.X R20, RZ, RZ, R20, P0 ;  /* 0x000000ffff147224 */ /* 0x000fe400000e0614 */
[----:B------:R-:W-:-:S04]  /*53c0*/  IMAD.WIDE.U32 R36, R21, R28, RZ ;  /* 0x0000001c15247225 */ /* 0x000fc800078e00ff */
[----:B------:R-:W-:Y:S01]  /*53d0*/  IMAD R37, R21, R29, R37 ;  /* 0x0000001d15257224 */ /* 0x000fe200078e0225 */
[----:B------:R-:W-:Y:S01]  /*53e0*/  IADD3 R13, P0, PT, -R36, R13, RZ ;  /* 0x0000000d240d7210 */ /* 0x000fe20007f1e1ff */
[----:B------:R-:W-:-:S03]  /*53f0*/  IMAD.X R20, RZ, RZ, R20, P1 ;  /* 0x000000ffff147224 */ /* 0x000fc600008e0614 */
[CC--:B------:R-:W-:Y:S01]  /*5400*/  ISETP.GE.U32.AND P3, PT, R13.reuse, R28.reuse, PT ;  /* 0x0000001c0d00720c */ /* 0x0c0fe20003f66070 */
[-C--:B------:R-:W-:Y:S01]  /*5410*/  IMAD R37, R20, R28.reuse, R37 ;  /* 0x0000001c14257224 */ /* 0x080fe200078e0225 */
[----:B------:R-:W-:-:S04]  /*5420*/  IADD3 R14, P2, PT, R13, -R28, RZ ;  /* 0x8000001c0d0e7210 */ /* 0x000fc80007f5e0ff */
[----:B------:R-:W-:-:S04]  /*5430*/  IADD3.X R10, PT, PT, ~R37, R10, RZ, P0, !PT ;  /* 0x0000000a250a7210 */ /* 0x000fc800007fe5ff */
[----:B------:R-:W-:-:S04]  /*5440*/  ISETP.GE.U32.AND.EX P3, PT, R10, R29, PT, P3 ;  /* 0x0000001d0a00720c */ /* 0x000fc80003f66130 */
[----:B------:R-:W-:Y:S02]  /*5450*/  SEL R13, R14, R13, P3 ;  /* 0x0000000d0e0d7207 */ /* 0x000fe40001800000 */
[----:B------:R-:W-:Y:S02]  /*5460*/  IADD3 R14, P1, PT, R21, 0x1, RZ ;  /* 0x00000001150e7810 */ /* 0x000fe40007f3e0ff */
[----:B------:R-:W-:Y:S01]  /*5470*/  ISETP.GE.U32.AND P0, PT, R13, R28, PT ;  /* 0x0000001c0d00720c */ /* 0x000fe20003f06070 */
[----:B------:R-:W-:Y:S01]  /*5480*/  IMAD.X R13, R10, 0x1, ~R29, P2 ;  /* 0x000000010a0d7824 */ /* 0x000fe200010e0e1d */
[----:B------:R-:W-:Y:S01]  /*5490*/  SEL R14, R14, R21, P3 ;  /* 0x000000150e0e7207 */ /* 0x000fe20001800000 */
[----:B------:R-:W-:-:S03]  /*54a0*/  IMAD.X R21, RZ, RZ, R20, P1 ;  /* 0x000000ffff157224 */ /* 0x000fc600008e0614 */
[----:B------:R-:W-:Y:S02]  /*54b0*/  SEL R13, R13, R10, P3 ;  /* 0x0000000a0d0d7207 */ /* 0x000fe40001800000 */
[----:B------:R-:W-:Y:S01]  /*54c0*/  SEL R21, R21, R20, P3 ;  /* 0x0000001415157207 */ /* 0x000fe20001800000 */
[----:B------:R-:W-:Y:S01]  /*54d0*/  IMAD.MOV.U32 R20, RZ, RZ, R16 ;  /* 0x000000ffff147224 */ /* 0x000fe200078e0010 */
        /* <DEDUP_REMOVED lines=11> */
[----:B------:R-:W-:Y:S01]  /*5590*/  SEL R14, R14, R21, !P2 ;  /* 0x000000150e0e7207 */ /* 0x000fe20005000000 */
[----:B------:R-:W-:Y:S01]  /*55a0*/  IMAD.MOV.U32 R21, RZ, RZ, 0x0 ;  /* 0x00000000ff157424 */ /* 0x000fe200078e00ff */
[----:B------:R-:W-:Y:S02]  /*55b0*/  SEL R10, R10, R37, !P2 ;  /* 0x000000250a0a7207 */ /* 0x000fe40005000000 */
[----:B------:R-:W-:Y:S02]  /*55c0*/  SEL R13, R14, 0xffffffff, P0 ;  /* 0xffffffff0e0d7807 */ /* 0x000fe40000000000 */
[----:B------:R-:W-:Y:S01]  /*55d0*/  SEL R10, R10, 0xffffffff, P0 ;  /* 0xffffffff0a0a7807 */ /* 0x000fe20000000000 */
[----:B------:R-:W-:Y:S06]  /*55e0*/  RET.REL.NODEC R20 `(_ZN5flash32flash_fwd_splitkv_combine_kernelI23Flash_fwd_kernel_traitsILi64ELi64ELi256ELi4ELb0ELb0EN7cutlass6half_tE19Flash_kernel_traitsILi64ELi64ELi256ELi4ES3_EELi8ELi6ELb1EEEvNS_16Flash_fwd_paramsE) ;  /* 0xffffffa814847950 */ /* 0x000fec0003c3ffff */
.L_x_336:
        /* <DEDUP_REMOVED lines=9> */
.L_x_14714:


//--------------------- .text._ZN5flash32flash_fwd_splitkv_combine_kernelI23Flash_fwd_kernel_traitsILi64ELi64ELi256ELi4ELb0ELb0EN7cutlass6half_tE19Flash_kernel_traitsILi64ELi64ELi256ELi4ES3_EELi8ELi5ELb1EEEvNS_16Flash_fwd_paramsE --------------------------
	.section	.text._ZN5flash32flash_fwd_splitkv_combine_kernelI23Flash_fwd_kernel_traitsILi64ELi64ELi256ELi4ELb0ELb0EN7cutlass6half_tE19Flash_kernel_traitsILi64ELi64ELi256ELi4ES3_EELi8ELi5ELb1EEEvNS_16Flash_fwd_paramsE,"ax",@progbits
	.align	128
        .global         _ZN5flash32flash_fwd_splitkv_combine_kernelI23Flash_fwd_kernel_traitsILi64ELi64ELi256ELi4ELb0ELb0EN7cutlass6half_tE19Flash_kernel_traitsILi64ELi64ELi256ELi4ES3_EELi8ELi5ELb1EEEvNS_16Flash_fwd_paramsE
        .type           _ZN5flash32flash_fwd_splitkv_combine_kernelI23Flash_fwd_kernel_traitsILi64ELi64ELi256ELi4ELb0ELb0EN7cutlass6half_tE19Flash_kernel_traitsILi64ELi64ELi256ELi4ES3_EELi8ELi5ELb1EEEvNS_16Flash_fwd_paramsE,@function
        .size           _ZN5flash32flash_fwd_splitkv_combine_kernelI23Flash_fwd_kernel_traitsILi64ELi64ELi256ELi4ELb0ELb0EN7cutlass6half_tE19Flash_kernel_traitsILi64ELi64ELi256ELi4ES3_EELi8ELi5ELb1EEEvNS_16Flash_fwd_paramsE,(.L_x_14715 - _ZN5flash32flash_fwd_splitkv_combine_kernelI23Flash_fwd_kernel_traitsILi64ELi64ELi256ELi4ELb0ELb0EN7cutlass6half_tE19Flash_kernel_traitsILi64ELi64ELi256ELi4ES3_EELi8ELi5ELb1EEEvNS_16Flash_fwd_paramsE)
        .other          _ZN5flash32flash_fwd_splitkv_combine_kernelI23Flash_fwd_kernel_traitsILi64ELi64ELi256ELi4ELb0ELb0EN7cutlass6half_tE19Flash_kernel_traitsILi64ELi64ELi256ELi4ES3_EELi8ELi5ELb1EEEvNS_16Flash_fwd_paramsE,@"STO_CUDA_ENTRY STV_DEFAULT"
_ZN5flash32flash_fwd_splitkv_combine_kernelI23Flash_fwd_kernel_traitsILi64ELi64ELi256ELi4ELb0ELb0EN7cutlass6half_tE19Flash_kernel_traitsILi64ELi64ELi256ELi4ES3_EELi8ELi5ELb1EEEvNS_16Flash_fwd_paramsE:
.text._ZN5flash32flash_fwd_splitkv_combine_kernelI23Flash_fwd_kernel_traitsILi64ELi64ELi256ELi4ELb0ELb0EN7cutlass6half_tE19Flash_kernel_traitsILi64ELi64ELi256ELi4ES3_EELi8ELi5ELb1EEEvNS_16Flash_fwd_paramsE:
        /* <DEDUP_REMOVED lines=38> */
.L_x_337:
[----:B------:R-:W-:Y:S01]  /*0260*/  IMAD.U32 R22, RZ, RZ, UR21 ;  /* 0x00000015ff167e24 */ /* 0x000fe2000f8e00ff */
[----:B------:R-:W-:Y:S01]  /*0270*/  MOV R20, UR19 ;  /* 0x0000001300147c02 */ /* 0x000fe20008000f00 */
[----:B------:R-:W-:Y:S01]  /*0280*/  IMAD.U32 R19, RZ, RZ, UR15 ;  /* 0x0000000fff137e24 */ /* 0x000fe2000f8e00ff */
[----:B------:R-:W-:Y:S02]  /*0290*/  MOV R18, UR14 ;  /* 0x0000000e00127c02 */ /* 0x000fe40008000f00 */
[----:B------:R-:W-:Y:S02]  /*02a0*/  MOV R16, 0x2c0 ;  /* 0x000002c000107802 */ /* 0x000fe40000000f00 */
[----:B------:R-:W-:Y:S05]  /*02b0*/  CALL.REL.NOINC `($__internal_9_$__cuda_sm20_div_s64) ;  /* 0x0000004800887944 */ /* 0x000fea0003c00000 */
.L_x_338:
        /* <DEDUP_REMOVED lines=30> */
.L_x_340:
[----:B------:R-:W-:Y:S01]  /*04a0*/  IMAD.MOV.U32 R22, RZ, RZ, R10 ;  /* 0x000000ffff167224 */ /* 0x000fe200078e000a */
[----:B------:R-:W-:Y:S02]  /*04b0*/  MOV R19, R11 ;  /* 0x0000000b00137202 */ /* 0x000fe40000000f00 */
[----:B------:R-:W-:Y:S02]  /*04c0*/  MOV R16, 0x4e0 ;  /* 0x000004e000107802 */ /* 0x000fe40000000f00 */
[----:B------:R-:W-:Y:S05]  /*04d0*/  CALL.REL.NOINC `($__internal_9_$__cuda_sm20_div_s64) ;  /* 0x0000004800007944 */ /* 0x000fea0003c00000 */
[----:B------:R-:W-:Y:S02]  /*04e0*/  MOV R4, R10 ;  /* 0x0000000a00047202 */ /* 0x000fe40000000f00 */
[----:B------:R-:W-:Y:S02]  /*04f0*/  MOV R5, R11 ;  /* 0x0000000b00057202 */ /* 0x000fe40000000f00 */
.L_x_341:
[----:B------:R-:W-:Y:S05]  /*0500*/  BSYNC.RECONVERGENT B0 ;  /* 0x0000000000007941 */ /* 0x000fea0003800200 */
.L_x_339:
        /* <DEDUP_REMOVED lines=57> */
.L_x_343:
[----:B------:R-:W-:Y:S01]  /*08a0*/  IMAD.MOV.U32 R22, RZ, RZ, R20 ;  /* 0x000000ffff167224 */ /* 0x000fe200078e0014 */
[----:B------:R-:W-:Y:S01]  /*08b0*/  MOV R20, R9 ;  /* 0x0000000900147202 */ /* 0x000fe20000000f00 */
[----:B------:R-:W-:Y:S01]  /*08c0*/  IMAD.MOV.U32 R19, RZ, RZ, R18 ;  /* 0x000000ffff137224 */ /* 0x000fe200078e0012 */
[----:B------:R-:W-:Y:S02]  /*08d0*/  MOV R18, R29 ;  /* 0x0000001d00127202 */ /* 0x000fe40000000f00 */
[----:B------:R-:W-:Y:S02]  /*08e0*/  MOV R16, 0x900 ;  /* 0x0000090000107802 */ /* 0x000fe40000000f00 */
[----:B------:R-:W-:Y:S05]  /*08f0*/  CALL.REL.NOINC `($__internal_9_$__cuda_sm20_div_s64) ;  /* 0x0000004000f87944 */ /* 0x000fea0003c00000 */
.L_x_344:
[----:B------:R-:W-:Y:S05]  /*0900*/  BSYNC.RECONVERGENT B0 ;  /* 0x0000000000007941 */ /* 0x000fea0003800200 */
.L_x_342:
        /* <DEDUP_REMOVED lines=124> */
.L_x_346:
[----:B------:R-:W-:Y:S01]  /*10d0*/  IMAD.MOV.U32 R22, RZ, RZ, R10 ;  /* 0x000000ffff167224 */ /* 0x000fe200078e000a */
[----:B------:R-:W-:Y:S01]  /*10e0*/  MOV R20, R8 ;  /* 0x0000000800147202 */ /* 0x000fe20000000f00 */
[----:B------:R-:W-:Y:S01]  /*10f0*/  IMAD.MOV.U32 R19, RZ, RZ, R11 ;  /* 0x000000ffff137224 */ /* 0x000fe200078e000b */
[----:B------:R-:W-:Y:S02]  /*1100*/  MOV R18, R0 ;  /* 0x0000000000127202 */ /* 0x000fe40000000f00 */
[----:B------:R-:W-:Y:S02]  /*1110*/  MOV R16, 0x1130 ;  /* 0x0000113000107802 */ /* 0x000fe40000000f00 */
[----:B------:R-:W-:Y:S05]  /*1120*/  CALL.REL.NOINC `($__internal_9_$__cuda_sm20_div_s64) ;  /* 0x0000003800ec7944 */ /* 0x000fea0003c00000 */
[----:B------:R-:W-:Y:S02]  /*1130*/  MOV R32, R10 ;  /* 0x0000000a00207202 */ /* 0x000fe40000000f00 */
[----:B------:R-:W-:Y:S02]  /*1140*/  MOV R33, R11 ;  /* 0x0000000b00217202 */ /* 0x000fe40000000f00 */
.L_x_347:
[----:B------:R-:W-:Y:S05]  /*1150*/  BSYNC.RECONVERGENT B0 ;  /* 0x0000000000007941 */ /* 0x000fea0003800200 */
.L_x_345:
        /* <DEDUP_REMOVED lines=57> */
.L_x_349:
[----:B------:R-:W-:Y:S01]  /*14f0*/  IMAD.MOV.U32 R22, RZ, RZ, R4 ;  /* 0x000000ffff167224 */ /* 0x000fe200078e0004 */
[----:B------:R-:W-:Y:S01]  /*1500*/  MOV R19, R5 ;  /* 0x0000000500137202 */ /* 0x000fe20000000f00 */
[----:B------:R-:W-:Y:S01]  /*1510*/  IMAD.MOV.U32 R20, RZ, RZ, R7 ;  /* 0x000000ffff147224 */ /* 0x000fe200078e0007 */
[----:B------:R-:W-:Y:S02]  /*1520*/  MOV R16, 0x1540 ;  /* 0x0000154000107802 */ /* 0x000fe40000000f00 */
[----:B------:R-:W-:Y:S05]  /*1530*/  CALL.REL.NOINC `($__internal_9_$__cuda_sm20_div_s64) ;  /* 0x0000003400e87944 */ /* 0x000fea0003c00000 */
[----:B------:R-:W-:Y:S02]  /*1540*/  MOV R14, R10 ;  /* 0x0000000a000e7202 */ /* 0x000fe40000000f00 */
[----:B------:R-:W-:Y:S02]  /*1550*/  MOV R15, R11 ;  /* 0x0000000b000f7202 */ /* 0x000fe40000000f00 */
.L_x_350:
[----:B------:R-:W-:Y:S05]  /*1560*/  BSYNC.RECONVERGENT B0 ;  /* 0x0000000000007941 */ /* 0x000fea0003800200 */
.L_x_348:
        /* <DEDUP_REMOVED lines=35> */
[----:B------:R-:W5:Y:S01]  /*17a0*/  @!P0 S2R R12, SR_CgaCtaId ;  /* 0x00000000000c8919 */ /* 0x000f620000008800 */
[----:B------:R-:W-:Y:S02]  /*17b0*/  @!P1 MOV R16, 0x400 ;  /* 0x0000040000109802 */ /* 0x000fe40000000f00 */
[----:B------:R-:W-:Y:S02]  /*17c0*/  @!P1 SHF.L.U32 R17, R4, 0x2, RZ ;  /* 0x0000000204119819 */ /* 0x000fe400000006ff */
[----:B------:R-:W-:Y:S02]  /*17d0*/  @!P0 MOV R19, 0x400 ;  /* 0x0000040000138802 */ /* 0x000fe40000000f00 */
[----:B------:R-:W-:-:S02]  /*17e0*/  @!P0 MOV R13, 0x400 ;  /* 0x00000400000d8802 */ /* 0x000fc40000000f00 */
[----:B------:R-:W-:Y:S02]  /*17f0*/  @!P1 LOP3.LUT R18, R17, 0x1c, RZ, 0xc0, !PT ;  /* 0x0000001c11129812 */ /* 0x000fe400078ec0ff */
[----:B-1----:R-:W-:Y:S01]  /*1800*/  @!P1 LEA R11, R11, R16, 0x18 ;  /* 0x000000100b0b9211 */ /* 0x002fe200078ec0ff */
[----:B------:R-:W-:Y:S01]  /*1810*/  @!P0 IMAD.SHL.U32 R16, R4, 0x4, RZ ;  /* 0x0000000404108824 */ /* 0x000fe200078e00ff */
[----:B----4-:R-:W-:-:S04]  /*1820*/  @!P0 LEA R10, R10, R19, 0x18 ;  /* 0x000000130a0a8211 */ /* 0x010fc800078ec0ff */
[----:B------:R-:W-:Y:S02]  /*1830*/  @!P0 LOP3.LUT R17, R16, 0x1c, RZ, 0xc0, !PT ;  /* 0x0000001c10118812 */ /* 0x000fe400078ec0ff */
[----:B-----5:R-:W-:Y:S02]  /*1840*/  @!P0 LEA R13, R12, R13, 0x18 ;  /* 0x0000000d0c0d8211 */ /* 0x020fe400078ec0ff */
[----:B------:R-:W-:Y:S01]  /*1850*/  SHF.R.U32.HI R12, RZ, 0x4, R4 ;  /* 0x00000004ff0c7819 */ /* 0x000fe20000011604 */
[----:B------:R-:W-:Y:S02]  /*1860*/  @!P1 IMAD.IADD R18, R18, 0x1, R11 ;  /* 0x0000000112129824 */ /* 0x000fe400078e020b */
[----:B------:R-:W-:Y:S02]  /*1870*/  @!P0 IMAD.IADD R10, R17, 0x1, R10 ;  /* 0x00000001110a8824 */ /* 0x000fe400078e020a */
[----:B------:R-:W-:Y:S02]  /*1880*/  @!P0 IMAD R16, R12, 0x4, R13 ;  /* 0x000000040c108824 */ /* 0x000fe400078e020d */
[----:B------:R-:W-:-:S02]  /*1890*/  @!P1 IMAD R13, R3, 0x24, R18 ;  /* 0x00000024030d9824 */ /* 0x000fc400078e0212 */
[----:B------:R-:W-:Y:S01]  /*18a0*/  @!P0 IMAD R18, R3, 0x24, R10 ;  /* 0x0000002403128824 */ /* 0x000fe200078e020a */
[----:B------:R-:W-:Y:S01]  /*18b0*/  @!P0 LOP3.LUT R11, R4, 0xf, RZ, 0xc0, !PT ;  /* 0x0000000f040b8812 */ /* 0x000fe200078ec0ff */
[----:B0-----:R-:W-:Y:S01]  /*18c0*/  IMAD.MOV.U32 R25, RZ, RZ, -0x800000 ;  /* 0xff800000ff197424 */ /* 0x001fe200078e00ff */
[----:B------:R-:W-:Y:S01]  /*18d0*/  MOV R24, 0xff800000 ;  /* 0xff80000000187802 */ /* 0x000fe20000000f00 */
[----:B------:R-:W0:Y:S02]  /*18e0*/  LDC R3, c[0x0][0x434] ;  /* 0x00010d00ff037b82 */ /* 0x000e240000000800 */
        /* <DEDUP_REMOVED lines=11> */
[----:B0-----:R-:W-:-:S04]  /*19a0*/  VIADD R18, R6, 0xffffffe ;  /* 0x0ffffffe06127836 */ /* 0x001fc80000000000 */
        /* <DEDUP_REMOVED lines=86> */
[----:B------:R-:W-:Y:S02]  /*1f10*/  ISETP.GE.AND P3, PT, R16, RZ, PT ;  /* 0x000000ff1000720c */ /* 0x000fe40003f66270 */
[----:B------:R-:W-:Y:S02]  /*1f20*/  FSETP.NE.FTZ.AND P1, PT, R18, RZ, PT ;  /* 0x000000ff1200720b */ /* 0x000fe40003f35000 */
[----:B------:R-:W-:-:S02]  /*1f30*/  ISETP.GE.AND P2, PT, R10, RZ, PT ;  /* 0x000000ff0a00720c */ /* 0x000fc40003f46270 */
[----:B------:R-:W-:Y:S02]  /*1f40*/  @!P0 IADD3 R20, PT, PT, R20, 0x1, RZ ;  /* 0x0000000114148810 */ /* 0x000fe40007ffe0ff */
[----:B------:R-:W-:Y:S01]  /*1f50*/  ISETP.NE.AND P0, PT, R17, RZ, PT ;  /* 0x000000ff1100720c */ /* 0x000fe20003f05270 */
[----:B------:R-:W-:Y:S01]  /*1f60*/  IMAD.MOV.U32 R13, RZ, RZ, R23 ;  /* 0x000000ffff0d7224 */ /* 0x000fe200078e0017 */
[----:B------:R-:W-:Y:S01]  /*1f70*/  ISETP.NE.AND P5, PT, R5, RZ, PT ;  /* 0x000000ff0500720c */ /* 0x000fe20003fa5270 */
[----:B------:R-:W-:Y:S02]  /*1f80*/  @P4 VIADD R20, R20, 0x1 ;  /* 0x0000000114144836 */ /* 0x000fe40000000000 */
[----:B------:R-:W-:Y:S01]  /*1f90*/  @!P3 IMAD.MOV R13, RZ, RZ, -R13 ;  /* 0x000000ffff0db224 */ /* 0x000fe200078e0a0d */
[----:B------:R-:W-:Y:S02]  /*1fa0*/  ISETP.NE.AND P3, PT, R11, RZ, PT ;  /* 0x000000ff0b00720c */ /* 0x000fe40003f65270 */
[----:B------:R-:W0:Y:S01]  /*1fb0*/  @P1 MUFU.LG2 R11, R18 ;  /* 0x00000012000b1308 */ /* 0x000e220000000c00 */
        /* <DEDUP_REMOVED lines=8> */
[----:B-1----:R-:W-:Y:S01]  /*2040*/  IMAD R6, R3, UR4, RZ ;  /* 0x0000000403067c24 */ /* 0x002fe2000f8e02ff */
[----:B------:R-:W-:Y:S01]  /*2050*/  LOP3.LUT R10, R21, R10, RZ, 0xfc, !PT ;  /* 0x0000000a150a7212 */ /* 0x000fe200078efcff */
[----:B------:R-:W-:Y:S01]  /*2060*/  IMAD R3, R20, UR9, RZ ;  /* 0x0000000914037c24 */ /* 0x000fe2000f8e02ff */
[----:B------:R-:W-:Y:S01]  /*2070*/  ISETP.LT.AND.EX P2, PT, R15, R19, PT, P2 ;  /* 0x000000130f00720c */ /* 0x000fe20003f41320 */
        /* <DEDUP_REMOVED lines=57> */
.L_x_354:
[----:B------:R-:W-:Y:S01]  /*2410*/  IMAD.MOV.U32 R22, RZ, RZ, R2 ;  /* 0x000000ffff167224 */ /* 0x000fe200078e0002 */
[----:B------:R-:W-:Y:S01]  /*2420*/  MOV R19, RZ ;  /* 0x000000ff00137202 */ /* 0x000fe20000000f00 */
[----:B------:R-:W-:Y:S01]  /*2430*/  IMAD.MOV.U32 R20, RZ, RZ, R30 ;  /* 0x000000ffff147224 */ /* 0x000fe200078e001e */
[----:B------:R-:W-:Y:S02]  /*2440*/  MOV R16, 0x2460 ;  /* 0x0000246000107802 */ /* 0x000fe40000000f00 */
[----:B------:R-:W-:Y:S05]  /*2450*/  CALL.REL.NOINC `($__internal_9_$__cuda_sm20_div_s64) ;  /* 0x0000002800207944 */ /* 0x000fea0003c00000 */
[----:B------:R-:W-:Y:S02]  /*2460*/  IADD3 R13, PT, PT, -R10, RZ, RZ ;  /* 0x000000ff0a0d7210 */ /* 0x000fe40007ffe1ff */
[----:B------:R-:W-:-:S03]  /*2470*/  MOV R31, R11 ;  /* 0x0000000b001f7202 */ /* 0x000fc60000000f00 */
[----:B------:R-:W-:Y:S01]  /*2480*/  IMAD R13, R30, R13, R2 ;  /* 0x0000000d1e0d7224 */ /* 0x000fe200078e0202 */
[----:B------:R-:W-:-:S07]  /*2490*/  MOV R30, R10 ;  /* 0x0000000a001e7202 */ /* 0x000fce0000000f00 */
.L_x_355:
        /* <DEDUP_REMOVED lines=59> */
.L_x_357:
[----:B------:R-:W-:Y:S01]  /*2850*/  IMAD.MOV.U32 R22, RZ, RZ, R30 ;  /* 0x000000ffff167224 */ /* 0x000fe200078e001e */
[----:B------:R-:W-:Y:S01]  /*2860*/  MOV R19, R31 ;  /* 0x0000001f00137202 */ /* 0x000fe20000000f00 */
[----:B------:R-:W-:Y:S01]  /*2870*/  IMAD.MOV.U32 R20, RZ, RZ, R28 ;  /* 0x000000ffff147224 */ /* 0x000fe200078e001c */
[----:B------:R-:W-:Y:S02]  /*2880*/  MOV R16, 0x28a0 ;  /* 0x000028a000107802 */ /* 0x000fe40000000f00 */
[----:B------:R-:W-:Y:S05]  /*2890*/  CALL.REL.NOINC `($__internal_9_$__cuda_sm20_div_s64) ;  /* 0x0000002400107944 */ /* 0x000fea0003c00000 */
[----:B------:R-:W-:-:S05]  /*28a0*/  IADD3 R11, PT, PT, -R10, RZ, RZ ;  /* 0x000000ff0a0b7210 */ /* 0x000fca0007ffe1ff */
[----:B------:R-:W-:Y:S02]  /*28b0*/  IMAD R28, R11, R28, R30 ;  /* 0x0000001c0b1c7224 */ /* 0x000fe400078e021e */
.L_x_358:
[----:B------:R-:W-:Y:S05]  /*28c0*/  BSYNC.RECONVERGENT B0 ;  /* 0x0000000000007941 */ /* 0x000fea0003800200 */
.L_x_356:
        /* <DEDUP_REMOVED lines=8> */
[----:B------:R-:W-:Y:S01]  /*2950*/  LOP3.LUT R26, R28, R9, RZ, 0x3c, !PT ;  /* 0x000000091c1a7212 */ /* 0x000fe200078e3cff */
[----:B------:R-:W3:Y:S01]  /*2960*/  I2F.U32.RP R22, R16 ;  /* 0x0000001000167306 */ /* 0x000ee20000209000 */
[----:B------:R-:W-:-:S02]  /*2970*/  ISETP.NE.AND P5, PT, R9, RZ, PT ;  /* 0x000000ff0900720c */ /* 0x000fc40003fa5270 */
[----:B------:R-:W-:Y:S01]  /*2980*/  ISETP.GE.AND P2, PT, R26, RZ, PT ;  /* 0x000000ff1a00720c */ /* 0x000fe20003f46270 */
[----:B0-----:R-:W-:-:S04]  /*2990*/  UISETP.NE.AND UP0, UPT, UR8, URZ, UPT ;  /* 0x000000ff0800728c */ /* 0x001fc8000bf05270 */
        /* <DEDUP_REMOVED lines=9> */
[----:B-1----:R-:W-:Y:S01]  /*2a30*/  VIADD R21, R21, 0xffffffe ;  /* 0x0ffffffe15157836 */ /* 0x002fe20000000000 */
[----:B------:R-:W-:-:S06]  /*2a40*/  IABS R22, R28 ;  /* 0x0000001c00167213 */ /* 0x000fcc0000000000 */
[----:B------:R-:W1:Y:S01]  /*2a50*/  F2I.FTZ.U32.TRUNC.NTZ R21, R21 ;  /* 0x0000001500157305 */ /* 0x000e62000021f000 */
[----:B0-----:R-:W-:-:S07]  /*2a60*/  IMAD.MOV R20, RZ, RZ, -R31 ;  /* 0x000000ffff147224 */ /* 0x001fce00078e0a1f */
[----:B------:R-:W0:Y:S01]  /*2a70*/  MUFU.RCP R34, R13 ;  /* 0x0000000d00227308 */ /* 0x000e220000001000 */
[----:B------:R-:W-:Y:S02]  /*2a80*/  IMAD.MOV.U32 R30, RZ, RZ, RZ ;  /* 0x000000ffff1e7224 */ /* 0x000fe400078e00ff */
[----:B------:R-:W-:Y:S02]  /*2a90*/  IMAD R27, R20, R19, RZ ;  /* 0x00000013141b7224 */ /* 0x000fe400078e02ff */
[----:B------:R-:W-:Y:S02]  /*2aa0*/  HFMA2 R20, -RZ, RZ, 0, 0 ;  /* 0x00000000ff147431 */ /* 0x000fe400000001ff */
[----:B-1----:R-:W-:Y:S01]  /*2ab0*/  IMAD.MOV R29, RZ, RZ, -R21 ;  /* 0x000000ffff1d7224 */ /* 0x002fe200078e0a15 */
[----:B------:R-:W1:Y:S01]  /*2ac0*/  I2F.U32.RP R32, R18 ;  /* 0x0000001200207306 */ /* 0x000e620000209000 */
[----:B------:R-:W-:Y:S01]  /*2ad0*/  IMAD.HI.U32 R27, R31, R27, R30 ;  /* 0x0000001b1f1b7227 */ /* 0x000fe200078e001e */
[----:B------:R-:W-:-:S03]  /*2ae0*/  IABS R30, R9 ;  /* 0x00000009001e7213 */ /* 0x000fc60000000000 */
[----:B------:R-:W-:Y:S02]  /*2af0*/  IMAD R29, R29, R16, RZ ;  /* 0x000000101d1d7224 */ /* 0x000fe400078e02ff */
[----:B------:R-:W-:Y:S01]  /*2b00*/  IMAD.MOV R30, RZ, RZ, -R30 ;  /* 0x000000ffff1e7224 */ /* 0x000fe200078e0a1e */
[----:B------:R-:W2:Y:S01]  /*2b10*/  I2F.U32.RP R11, R15 ;  /* 0x0000000f000b7306 */ /* 0x000ea20000209000 */
[----:B------:R-:W-:Y:S01]  /*2b20*/  IMAD.HI.U32 R29, R21, R29, R20 ;  /* 0x0000001d151d7227 */ /* 0x000fe200078e0014 */
[----:B------:R-:W-:Y:S02]  /*2b30*/  IABS R20, R10 ;  /* 0x0000000a00147213 */ /* 0x000fe40000000000 */
[----:B------:R-:W-:Y:S01]  /*2b40*/  IABS R21, R7 ;  /* 0x0000000700157213 */ /* 0x000fe20000000000 */
[----:B------:R-:W-:Y:S01]  /*2b50*/  IMAD.HI.U32 R27, R27, R22, RZ ;  /* 0x000000161b1b7227 */ /* 0x000fe200078e00ff */
[----:B0-----:R-:W-:Y:S02]  /*2b60*/  IADD3 R34, PT, PT, R34, 0xffffffe, RZ ;  /* 0x0ffffffe22227810 */ /* 0x001fe40007ffe0ff */
[----:B-1----:R-:W0:Y:S01]  /*2b70*/  MUFU.RCP R32, R32 ;  /* 0x0000002000207308 */ /* 0x002e220000001000 */
[----:B------:R-:W-:-:S02]  /*2b80*/  IMAD R30, R27, R30, R22 ;  /* 0x0000001e1b1e7224 */ /* 0x000fc400078e0216 */
[----:B------:R-:W-:Y:S02]  /*2b90*/  IMAD.MOV R21, RZ, RZ, -R21 ;  /* 0x000000ffff157224 */ /* 0x000fe400078e0a15 */
[----:B------:R-:W-:Y:S01]  /*2ba0*/  IMAD.HI.U32 R22, R29, R20, RZ ;  /* 0x000000141d167227 */ /* 0x000fe200078e00ff */
[----:B------:R-:W-:Y:S02]  /*2bb0*/  ISETP.GT.U32.AND P3, PT, R19, R30, PT ;  /* 0x0000001e1300720c */ /* 0x000fe40003f64070 */
[----:B--2---:R-:W1:Y:S01]  /*2bc0*/  MUFU.RCP R11, R11 ;  /* 0x0000000b000b7308 */ /* 0x004e620000001000 */
[----:B------:R-:W-:-:S05]  /*2bd0*/  IMAD R21, R22, R21, R20 ;  /* 0x0000001516157224 */ /* 0x000fca00078e0214 */
[----:B------:R-:W-:Y:S02]  /*2be0*/  ISETP.GT.U32.AND P1, PT, R16, R21, PT ;  /* 0x000000151000720c */ /* 0x000fe40003f24070 */
[----:B------:R-:W2:Y:S01]  /*2bf0*/  F2I.FTZ.U32.TRUNC.NTZ R35, R34 ;  /* 0x0000002200237305 */ /* 0x000ea2000021f000 */
[----:B0-----:R-:W-:Y:S02]  /*2c00*/  VIADD R32, R32, 0xffffffe ;  /* 0x0ffffffe20207836 */ /* 0x001fe40000000000 */
[----:B------:R-:W-:Y:S01]  /*2c10*/  @!P3 IADD3 R27, PT, PT, R27, 0x1, RZ ;  /* 0x000000011b1bb810 */ /* 0x000fe20007ffe0ff */
[----:B------:R-:W-:Y:S01]  /*2c20*/  @!P3 IMAD.IADD R30, R30, 0x1, -R19 ;  /* 0x000000011e1eb824 */ /* 0x000fe200078e0a13 */
[----:B------:R-:W-:-:S03]  /*2c30*/  ISETP.NE.AND P3, PT, R7, RZ, PT ;  /* 0x000000ff0700720c */ /* 0x000fc60003f65270 */
[----:B------:R-:W0:Y:S01]  /*2c40*/  F2I.FTZ.U32.TRUNC.NTZ R33, R32 ;  /* 0x0000002000217305 */ /* 0x000e22000021f000 */
[----:B------:R-:W-:Y:S01]  /*2c50*/  ISETP.GE.U32.AND P6, PT, R30, R19, PT ;  /* 0x000000131e00720c */ /* 0x000fe20003fc6070 */
[----:B------:R-:W-:Y:S01]  /*2c60*/  HFMA2 R30, -RZ, RZ, 0, 0 ;  /* 0x00000000ff1e7431 */ /* 0x000fe200000001ff */
[----:B-1----:R-:W-:Y:S01]  /*2c70*/  IADD3 R31, PT, PT, R11, 0xffffffe, RZ ;  /* 0x0ffffffe0b1f7810 */ /* 0x002fe20007ffe0ff */
[----:B------:R-:W-:Y:S01]  /*2c80*/  @!P1 VIADD R22, R22, 0x1 ;  /* 0x0000000116169836 */ /* 0x000fe20000000000 */
[----:B------:R-:W-:Y:S02]  /*2c90*/  @!P1 IADD3 R21, PT, PT, R21, -R16, RZ ;  /* 0x8000001015159210 */ /* 0x000fe40007ffe0ff */
[----:B--2---:R-:W-:Y:S01]  /*2ca0*/  IADD3 R13, PT, PT, RZ, -R35, RZ ;  /* 0x80000023ff0d7210 */ /* 0x004fe20007ffe0ff */
[----:B------:R-:W-:Y:S01]  /*2cb0*/  IMAD.MOV.U32 R34, RZ, RZ, RZ ;  /* 0x000000ffff227224 */ /* 0x000fe200078e00ff */
[----:B------:R-:W1:Y:S01]  /*2cc0*/  F2I.FTZ.U32.TRUNC.NTZ R31, R31 ;  /* 0x0000001f001f7305 */ /* 0x000e62000021f000 */
[----:B------:R-:W-:-:S02]  /*2cd0*/  LOP3.LUT R19, R10, R7, RZ, 0x3c, !PT ;  /* 0x000000070a137212 */ /* 0x000fc400078e3cff */
[----:B------:R-:W-:Y:S01]  /*2ce0*/  IMAD R20, R13, R14, RZ ;  /* 0x0000000e0d147224 */ /* 0x000fe200078e02ff */
[----:B------:R-:W-:Y:S01]  /*2cf0*/  ISETP.GE.U32.AND P4, PT, R21, R16, PT ;  /* 0x000000101500720c */ /* 0x000fe20003f86070 */
[----:B------:R-:W-:Y:S01]  /*2d00*/  @P6 VIADD R27, R27, 0x1 ;  /* 0x000000011b1b6836 */ /* 0x000fe20000000000 */
[----:B------:R-:W-:Y:S01]  /*2d10*/  IABS R13, R2 ;  /* 0x00000002000d7213 */ /* 0x000fe20000000000 */
[----:B------:R-:W-:Y:S01]  /*2d20*/  IMAD.HI.U32 R20, R35, R20, R34 ;  /* 0x0000001423147227 */ /* 0x000fe200078e0022 */
[----:B------:R-:W-:Y:S02]  /*2d30*/  IABS R11, R17 ;  /* 0x00000011000b7213 */ /* 0x000fe40000000000 */
[----:B------:R-:W-:Y:S01]  /*2d40*/  ISETP.GE.AND P0, PT, R19, RZ, PT ;  /* 0x000000ff1300720c */ /* 0x000fe20003f06270 */
[----:B0-----:R-:W-:Y:S01]  /*2d50*/  IMAD.MOV R16, RZ, RZ, -R33 ;  /* 0x000000ffff107224 */ /* 0x001fe200078e0a21 */
[----:B------:R-:W-:Y:S01]  /*2d60*/  MOV R32, RZ ;  /* 0x000000ff00207202 */ /* 0x000fe20000000f00 */
[----:B------:R-:W-:Y:S01]  /*2d70*/  IMAD.MOV R11, RZ, RZ, -R11 ;  /* 0x000000ffff0b7224 */ /* 0x000fe200078e0a0b */
[----:B------:R-:W-:Y:S01]  /*2d80*/  IABS R21, R8 ;  /* 0x0000000800157213 */ /* 0x000fe20000000000 */
[----:B------:R-:W-:-:S04]  /*2d90*/  IMAD.HI.U32 R20, R20, R13, RZ ;  /* 0x0000000d14147227 */ /* 0x000fc800078e00ff */
[----:B------:R-:W-:Y:S02]  /*2da0*/  IMAD R13, R20, R11, R13 ;  /* 0x0000000b140d7224 */ /* 0x000fe400078e020d */
[----:B-1----:R-:W-:Y:S02]  /*2db0*/  IMAD.MOV R11, RZ, RZ, -R31 ;  /* 0x000000ffff0b7224 */ /* 0x002fe400078e0a1f */
[----:B------:R-:W-:Y:S01]  /*2dc0*/  @P4 VIADD R22, R22, 0x1 ;  /* 0x0000000116164836 */ /* 0x000fe20000000000 */
[----:B------:R-:W-:Y:S01]  /*2dd0*/  ISETP.GT.U32.AND P1, PT, R14, R13, PT ;  /* 0x0000000d0e00720c */ /* 0x000fe20003f24070 */
[----:B------:R-:W-:Y:S02]  /*2de0*/  IMAD R19, R16, R18, RZ ;  /* 0x0000001210137224 */ /* 0x000fe400078e02ff */
        /* <DEDUP_REMOVED lines=8> */
[----:B------:R-:W-:Y:S01]  /*2e70*/  IABS R16, R22 ;  /* 0x0000001600107213 */ /* 0x000fe20000000000 */
[----:B------:R-:W-:Y:S01]  /*2e80*/  IMAD.HI.U32 R30, R31, R11, R30 ;  /* 0x0000000b1f1e7227 */ /* 0x000fe200078e001e */
[----:B------:R-:W-:Y:S02]  /*2e90*/  IABS R11, R6 ;  /* 0x00000006000b7213 */ /* 0x000fe40000000000 */
[----:B------:R-:W-:Y:S01]  /*2ea0*/  ISETP.NE.AND P5, PT, R8, RZ, PT ;  /* 0x000000ff0800720c */ /* 0x000fe20003fa5270 */
[----:B------:R-:W-:Y:S01]  /*2eb0*/  IMAD.MOV R21, RZ, RZ, -R21 ;  /* 0x000000ffff157224 */ /* 0x000fe200078e0a15 */
[----:B------:R-:W-:Y:S01]  /*2ec0*/  IADD3 R11, PT, PT, RZ, -R11, RZ ;  /* 0x8000000bff0b7210 */ /* 0x000fe20007ffe0ff */
[----:B------:R-:W-:-:S04]  /*2ed0*/  IMAD.HI.U32 R19, R19, R26, RZ ;  /* 0x0000001a13137227 */ /* 0x000fc800078e00ff */
[----:B------:R-:W-:-:S04]  /*2ee0*/  IMAD.HI.U32 R30, R30, R16, RZ ;  /* 0x000000101e1e7227 */ /* 0x000fc800078e00ff */
[----:B------:R-:W-:Y:S02]  /*2ef0*/  IMAD R21, R19, R21, R26 ;  /* 0x0000001513157224 */ /* 0x000fe400078e021a */
[----:B------:R-:W-:Y:S02]  /*2f00*/  @!P1 IMAD.IADD R13, R13, 0x1, -R14 ;  /* 0x000000010d0d9824 */ /* 0x000fe400078e0a0e */
[----:B------:R-:W-:Y:S01]  /*2f10*/  IMAD R16, R30, R11, R16 ;  /* 0x0000000b1e107224 */ /* 0x000fe200078e0210 */
[----:B------:R-:W-:Y:S01]  /*2f20*/  ISETP.GT.U32.AND P3, PT, R18, R21, PT ;  /* 0x000000151200720c */ /* 0x000fe20003f64070 */
[----:B------:R-:W-:Y:S01]  /*2f30*/  @!P1 VIADD R20, R20, 0x1 ;  /* 0x0000000114149836 */ /* 0x000fe20000000000 */
[----:B------:R-:W-:Y:S01]  /*2f40*/  ISETP.GE.U32.AND P4, PT, R13, R14, PT ;  /* 0x0000000e0d00720c */ /* 0x000fe20003f86070 */
[----:B------:R-:W-:Y:S01]  /*2f50*/  IMAD.MOV R11, RZ, RZ, -R27 ;  /* 0x000000ffff0b7224 */ /* 0x000fe200078e0a1b */
[----:B------:R-:W-:Y:S02]  /*2f60*/  ISETP.GT.U32.AND P1, PT, R15, R16, PT ;  /* 0x000000100f00720c */ /* 0x000fe40003f24070 */
[----:B------:R-:W-:Y:S01]  /*2f70*/  LOP3.LUT R13, R2, R17, RZ, 0x3c, !PT ;  /* 0x00000011020d7212 */ /* 0x000fe200078e3cff */
[----:B------:R-:W-:Y:S01]  /*2f80*/  IMAD R11, R9, R11, R28 ;  /* 0x0000000b090b7224 */ /* 0x000fe200078e021c */
[----:B------:R-:W-:-:S02]  /*2f90*/  LOP3.LUT R9, R22, R6, RZ, 0x3c, !PT ;  /* 0x0000000616097212 */ /* 0x000fc400078e3cff */
[----:B------:R-:W-:Y:S02]  /*2fa0*/  ISETP.GE.AND P0, PT, R13, RZ, PT ;  /* 0x000000ff0d00720c */ /* 0x000fe40003f06270 */
[----:B------:R-:W-:Y:S01]  /*2fb0*/  LOP3.LUT R13, R27, R8, RZ, 0x3c, !PT ;  /* 0x000000081b0d7212 */ /* 0x000fe200078e3cff */
[----:B------:R-:W-:Y:S01]  /*2fc0*/  @!P3 IMAD.IADD R21, R21, 0x1, -R18 ;  /* 0x000000011515b824 */ /* 0x000fe200078e0a12 */
[----:B------:R-:W-:Y:S02]  /*2fd0*/  @!P3 IADD3 R19, PT, PT, R19, 0x1, RZ ;  /* 0x000000011313b810 */ /* 0x000fe40007ffe0ff */
[----:B------:R-:W-:Y:S01]  /*2fe0*/  @P4 IADD3 R20, PT, PT, R20, 0x1, RZ ;  /* 0x0000000114144810 */ /* 0x000fe20007ffe0ff */
[----:B------:R-:W-:Y:S01]  /*2ff0*/  @!P1 IMAD.IADD R16, R16, 0x1, -R15 ;  /* 0x0000000110109824 */ /* 0x000fe200078e0a0f */
[----:B------:R-:W-:Y:S01]  /*3000*/  ISETP.GE.U32.AND P6, PT, R21, R18, PT ;  /* 0x000000121500720c */ /* 0x000fe20003fc6070 */
[----:B------:R-:W-:Y:S01]  /*3010*/  @!P1 VIADD R30, R30, 0x1 ;  /* 0x000000011e1e9836 */ /* 0x000fe20000000000 */
[----:B------:R-:W-:-:S02]  /*3020*/  ISETP.NE.AND P1, PT, R6, RZ, PT ;  /* 0x000000ff0600720c */ /* 0x000fc40003f25270 */
[----:B------:R-:W-:Y:S02]  /*3030*/  ISETP.GE.U32.AND P4, PT, R16, R15, PT ;  /* 0x0000000f1000720c */ /* 0x000fe40003f86070 */
[----:B------:R-:W-:Y:S02]  /*3040*/  @!P0 IADD3 R20, PT, PT, -R20, RZ, RZ ;  /* 0x000000ff14148210 */ /* 0x000fe40007ffe1ff */
[----:B------:R-:W-:Y:S02]  /*3050*/  @!P2 LOP3.LUT R20, RZ, R17, RZ, 0x33, !PT ;  /* 0x00000011ff14a212 */ /* 0x000fe400078e33ff */
[----:B------:R-:W-:Y:S02]  /*3060*/  ISETP.GE.AND P2, PT, R13, RZ, PT ;  /* 0x000000ff0d00720c */ /* 0x000fe40003f46270 */
[----:B------:R-:W-:Y:S01]  /*3070*/  ISETP.GE.AND P0, PT, R9, RZ, PT ;  /* 0x000000ff0900720c */ /* 0x000fe20003f06270 */
[----:B------:R-:W-:-:S04]  /*3080*/  IMAD.WIDE R14, R20, UR9, RZ ;  /* 0x00000009140e7c25 */ /* 0x000fc8000f8e02ff */
[----:B------:R-:W-:Y:S01]  /*3090*/  @P6 VIADD R19, R19, 0x1 ;  /* 0x0000000113136836 */ /* 0x000fe20000000000 */
[----:B------:R-:W-:Y:S01]  /*30a0*/  @P4 IADD3 R30, PT, PT, R30, 0x1, RZ ;  /* 0x000000011e1e4810 */ /* 0x000fe20007ffe0ff */
[----:B------:R-:W-:Y:S02]  /*30b0*/  IMAD.MOV R20, RZ, RZ, -R20 ;  /* 0x000000ffff147224 */ /* 0x000fe400078e0a14 */
[----:B------:R-:W-:Y:S01]  /*30c0*/  IMAD.WIDE.U32 R14, R0, UR8, R14 ;  /* 0x00000008000e7c25 */ /* 0x000fe2000f8e000e */
[----:B------:R-:W-:-:S03]  /*30d0*/  UIMAD UR8, UR22, UR8, URZ ;  /* 0x00000008160872a4 */ /* 0x000fc6000f8e02ff */
[----:B------:R-:W-:Y:S01]  /*30e0*/  @!P2 IMAD.MOV R19, RZ, RZ, -R19 ;  /* 0x000000ffff13a224 */ /* 0x000fe200078e0a13 */
[----:B------:R-:W-:Y:S01]  /*30f0*/  @!P5 LOP3.LUT R19, RZ, R8, RZ, 0x33, !PT ;  /* 0x00000008ff13d212 */ /* 0x000fe200078e33ff */
[----:B------:R-:W-:Y:S01]  /*3100*/  @!P0 IMAD.MOV R30, RZ, RZ, -R30 ;  /* 0x000000ffff1e8224 */ /* 0x000fe200078e0a1e */
[----:B------:R-:W-:Y:S01]  /*3110*/  @!P1 LOP3.LUT R30, RZ, R6, RZ, 0x33, !PT ;  /* 0x00000006ff1e9212 */ /* 0x000fe200078e33ff */
[----:B------:R-:W-:Y:S01]  /*3120*/  IMAD R15, R0, UR12, R15 ;  /* 0x0000000c000f7c24 */ /* 0x000fe2000f8e020f */
[----:B------:R-:W-:Y:S01]  /*3130*/  IADD3 R0, PT, PT, -R22, RZ, RZ ;  /* 0x000000ff16007210 */ /* 0x000fe20007ffe1ff */
        /* <DEDUP_REMOVED lines=25> */
.L_x_353:
[----:B------:R-:W0:Y:S01]  /*32d0*/  LDC.64 R2, c[0x0][0x420] ;  /* 0x00010800ff027b82 */ /* 0x000e220000000a00 */
[----:B------:R-:W-:-:S05]  /*32e0*/  IADD3 R0, PT, PT, R12, UR20, RZ ;  /* 0x000000140c007c10 */ /* 0x000fca000fffe0ff */
[----:B0-----:R-:W-:-:S05]  /*32f0*/  IMAD.WIDE.U32 R2, R0, 0x4, R2 ;  /* 0x0000000400027825 */ /* 0x001fca00078e0002 */
[----:B------:R0:W-:Y:S02]  /*3300*/  STG.E desc[UR10][R2.64], R23 ;  /* 0x0000001702007986 */ /* 0x0001e4000c10190a */
.L_x_352:
[----:B------:R-:W-:Y:S05]  /*3310*/  BSYNC.RECONVERGENT B1 ;  /* 0x0000000000017941 */ /* 0x000fea0003800200 */
.L_x_351:
[----:B------:R-:W2:Y:S01]  /*3320*/  LDCU UR8, c[0x0][0x534] ;  /* 0x0000a680ff0877ac */ /* 0x000ea20008000800 */
[----:B------:R-:W-:Y:S01]  /*3330*/  LOP3.LUT R9, R4, 0xf, RZ, 0xc0, !PT ;  /* 0x0000000f04097812 */ /* 0x000fe200078ec0ff */
[----:B------:R-:W3:Y:S01]  /*3340*/  S2UR UR6, SR_CgaCtaId ;  /* 0x00000000000679c3 */ /* 0x000ee20000008800 */
[----:B------:R-:W-:Y:S01]  /*3350*/  IMAD.SHL.U32 R14, R12, 0x4, RZ ;  /* 0x000000040c0e7824 */ /* 0x000fe200078e00ff */
[----:B------:R-:W-:Y:S01]  /*3360*/  UMOV UR4, 0x400 ;  /* 0x0000040000047882 */ /* 0x000fe20000000000 */
[C---:B------:R-:W-:Y:S01]  /*3370*/  LOP3.LUT R0, R9.reuse, 0x10, RZ, 0xfc, !PT ;  /* 0x0000001009007812 */ /* 0x040fe200078efcff */
[----:B------:R-:W-:Y:S01]  /*3380*/  IMAD.SHL.U32 R7, R4, 0x4, RZ ;  /* 0x0000000404077824 */ /* 0x000fe200078e00ff */
[----:B01----:R-:W-:Y:S01]  /*3390*/  CS2R R2, SRZ ;  /* 0x0000000000027805 */ /* 0x003fe2000001ff00 */
[----:B------:R-:W-:Y:S01]  /*33a0*/  IMAD.MOV.U32 R5, RZ, RZ, RZ ;  /* 0x000000ffff057224 */ /* 0x000fe200078e00ff */
[----:B--2---:R-:W-:Y:S01]  /*33b0*/  ISETP.GE.AND P1, PT, R9, UR8, PT ;  /* 0x0000000809007c0c */ /* 0x004fe2000bf26270 */
[----:B------:R-:W-:Y:S01]  /*33c0*/  UISETP.GE.AND UP0, UPT, UR8, 0x1, UPT ;  /* 0x000000010800788c */ /* 0x000fe2000bf06270 */
[----:B------:R-:W-:Y:S01]  /*33d0*/  ISETP.GE.AND P0, PT, R0, UR8, PT ;  /* 0x0000000800007c0c */ /* 0x000fe2000bf06270 */
[----:B------:R-:W-:Y:S01]  /*33e0*/  HFMA2 R0, -RZ, RZ, 0, 0 ;  /* 0x00000000ff007431 */ /* 0x000fe200000001ff */
[----:B------:R-:W-:-:S02]  /*33f0*/  ISETP.GT.U32.OR P1, PT, R4, 0x7f, P1 ;  /* 0x0000007f0400780c */ /* 0x000fc40000f24470 */
[----:B------:R-:W-:Y:S01]  /*3400*/  ISETP.GT.U32.OR P0, PT, R4, 0x7f, P0 ;  /* 0x0000007f0400780c */ /* 0x000fe20000704470 */
[----:B---3--:R-:W-:-:S06]  /*3410*/  ULEA UR6, UR6, UR4, 0x18 ;  /* 0x0000000406067291 */ /* 0x008fcc000f8ec0ff */
[----:B------:R-:W-:-:S04]  /*3420*/  IADD3 R6, PT, PT, R14, UR6, RZ ;  /* 0x000000060e067c10 */ /* 0x000fc8000fffe0ff */
[C---:B------:R-:W-:Y:S02]  /*3430*/  @!P1 FADD.FTZ R13, -R23.reuse, R25 ;  /* 0x00000019170d9221 */ /* 0x040fe40000010100 */
[----:B------:R-:W-:Y:S01]  /*3440*/  @!P0 FADD.FTZ R11, -R23, R24 ;  /* 0x00000018170b8221 */ /* 0x000fe20000010100 */
[--C-:B------:R-:W-:Y:S02]  /*3450*/  @!P1 IMAD R10, R9, 0x24, R6.reuse ;  /* 0x00000024090a9824 */ /* 0x100fe400078e0206 */
        /* <DEDUP_REMOVED lines=11> */
[----:B0-----:R-:W-:Y:S01]  /*3510*/  IMAD.MOV.U32 R13, RZ, RZ, RZ ;  /* 0x000000ffff0d7224 */ /* 0x001fe200078e00ff */
[----:B------:R-:W-:Y:S01]  /*3520*/  CS2R R10, SRZ ;  /* 0x00000000000a7805 */ /* 0x000fe2000001ff00 */
        /* <DEDUP_REMOVED lines=16> */
[----:B------:R-:W-:Y:S01]  /*3630*/  CS2R R2, SRZ ;  /* 0x0000000000027805 */ /* 0x000fe2000001ff00 */
[----:B------:R-:W-:Y:S01]  /*3640*/  IMAD.MOV.U32 R0, RZ, RZ, RZ ;  /* 0x000000ffff007224 */ /* 0x000fe200078e00ff */
[----:B------:R-:W-:Y:S01]  /*3650*/  UIADD3 UR8, UPT, UPT, -UR5, URZ, URZ ;  /* 0x000000ff05087290 */ /* 0x000fe2000fffe1ff */
[----:B------:R-:W-:Y:S01]  /*3660*/  MOV R5, RZ ;  /* 0x000000ff00057202 */ /* 0x000fe20000000f00 */
[----:B------:R-:W-:Y:S01]  /*3670*/  UIMAD.WIDE UR18, UR9, 0x10, URZ ;  /* 0x00000010091278a5 */ /* 0x000fe2000f8e02ff */
[----:B------:R-:W-:Y:S01]  /*3680*/  MOV R13, UR5 ;  /* 0x00000005000d7c02 */ /* 0x000fe20008000f00 */
[----:B------:R-:W-:Y:S02]  /*3690*/  UISETP.GE.AND UP0, UPT, UR8, URZ, UPT ;  /* 0x000000ff0800728c */ /* 0x000fe4000bf06270 */
        /* <DEDUP_REMOVED lines=11> */
.L_x_363:
        /* <DEDUP_REMOVED lines=133> */
.L_x_362:
        /* <DEDUP_REMOVED lines=73> */
.L_x_364:
[----:B------:R-:W-:-:S09]  /*4430*/  UISETP.NE.OR UP1, UPT, UR8, URZ, UP1 ;  /* 0x000000ff0800728c */ /* 0x000fd20008f25670 */
[----:B------:R-:W-:Y:S05]  /*4440*/  BRA.U !UP1, `(.L_x_360) ;  /* 0x0000000109947547 */ /* 0x000fea000b800000 */
.L_x_361:
[----:B------:R-:W-:-:S13]  /*4450*/  ISETP.GE.AND P0, PT, R12, UR7, PT ;  /* 0x000000070c007c0c */ /* 0x000fda000bf06270 */
.L_x_365:
        /* <DEDUP_REMOVED lines=36> */
.L_x_360:
[----:B------:R-:W-:-:S09]  /*46a0*/  UISETP.NE.AND UP0, UPT, UR4, URZ, UPT ;  /* 0x000000ff0400728c */ /* 0x000fd2000bf05270 */
[----:B------:R-:W-:Y:S05]  /*46b0*/  BRA.U !UP0, `(.L_x_359) ;  /* 0x0000000108447547 */ /* 0x000fea000b800000 */
[----:B------:R-:W-:Y:S01]  /*46c0*/  IMAD R13, R13, 0x24, R14 ;  /* 0x000000240d0d7824 */ /* 0x000fe200078e020e */
[----:B------:R-:W-:Y:S01]  /*46d0*/  ISETP.GE.AND P0, PT, R12, UR7, PT ;  /* 0x000000070c007c0c */ /* 0x000fe2000bf06270 */
[----:B------:R-:W-:Y:S02]  /*46e0*/  UIMAD.WIDE UR8, UR9, 0x4, URZ ;  /* 0x00000004090878a5 */ /* 0x000fe4000f8e02ff */
[----:B------:R-:W-:Y:S01]  /*46f0*/  UIADD3 UR4, UPT, UPT, -UR4, URZ, URZ ;  /* 0x000000ff04047290 */ /* 0x000fe2000fffe1ff */
[----:B------:R-:W-:-:S11]  /*4700*/  IADD3 R6, PT, PT, R13, UR6, RZ ;  /* 0x000000060d067c10 */ /* 0x000fd6000fffe0ff */
.L_x_366:
        /* <DEDUP_REMOVED lines=12> */
.L_x_359:
[----:B------:R-:W-:-:S04]  /*47d0*/  IADD3 R12, PT, PT, R12, UR20, RZ ;  /* 0x000000140c0c7c10 */ /* 0x000fc8000fffe0ff */
[----:B------:R-:W-:-:S13]  /*47e0*/  ISETP.GE.AND P0, PT, R12, UR21, PT ;  /* 0x000000150c007c0c */ /* 0x000fda000bf06270 */
[----:B------:R-:W-:Y:S05]  /*47f0*/  @P0 EXIT ;  /* 0x000000000000094d */ /* 0x000fea0003800000 */
[----:B0-----:R-:W-:Y:S01]  /*4800*/  IABS R10, UR22 ;  /* 0x00000016000a7c13 */ /* 0x001fe20008000000 */
[----:B------:R-:W0:Y:S01]  /*4810*/  LDC R9, c[0x0][0x434] ;  /* 0x00010d00ff097b82 */ /* 0x000e220000000800 */
[----:B------:R-:W-:Y:S01]  /*4820*/  IABS R13, R12 ;  /* 0x0000000c000d7213 */ /* 0x000fe20000000000 */
        /* <DEDUP_REMOVED lines=75> */
        .weak           $__internal_9_$__cuda_sm20_div_s64
        .type           $__internal_9_$__cuda_sm20_div_s64,@function
        .size           $__internal_9_$__cuda_sm20_div_s64,(.L_x_14715 - $__internal_9_$__cuda_sm20_div_s64)
$__internal_9_$__cuda_sm20_div_s64:
        /* <DEDUP_REMOVED lines=74> */
[----:B------:R-:W-:Y:S01]  /*5180*/  IMAD.MOV.U32 R15, RZ, RZ, 0x0 ;  /* 0x00000000ff0f7424 */ /* 0x000fe200078e00ff */
[----:B------:R-:W-:Y:S02]  /*5190*/  ISETP.GE.AND P2, PT, R13, RZ, PT ;  /* 0x000000ff0d00720c */ /* 0x000fe40003f46270 */
[----:B------:R-:W-:Y:S02]  /*51a0*/  SEL R14, R11, R14, P0 ;  /* 0x0000000e0b0e7207 */ /* 0x000fe40000000000 */
[----:B------:R-:W-:-:S02]  /*51b0*/  IADD3 R11, P1, PT, RZ, -R10, RZ ;  /* 0x8000000aff0b7210 */ /* 0x000fc40007f3e0ff */
        /* <DEDUP_REMOVED lines=8> */
[----:B------:R-:W-:Y:S06]  /*5240*/  RET.REL.NODEC R14 `(_ZN5flash32flash_fwd_splitkv_combine_kernelI23Flash_fwd_kernel_traitsILi64ELi64ELi256ELi4ELb0ELb0EN7cutlass6half_tE19Flash_kernel_traitsILi64ELi64ELi256ELi4ES3_EELi8ELi5ELb1EEEvNS_16Flash_fwd_paramsE) ;  /* 0xffffffac0e6c7950 */ /* 0x000fec0003c3ffff */
.L_x_367:
        /* <DEDUP_REMOVED lines=11> */
.L_x_14715:


//--------------------- .text._ZN5flash32flash_fwd_splitkv_combine_kernelI23Flash_fwd_kernel_traitsILi64ELi64ELi256ELi4ELb0ELb0EN7cutlass6half_tE19Flash_kernel_traitsILi64ELi64ELi256ELi4ES3_EELi8ELi4ELb1EEEvNS_16Flash_fwd_paramsE --------------------------
	.section	.text._ZN5flash32flash_fwd_splitkv_combine_kernelI23Flash_fwd_kernel_traitsILi64ELi64ELi256ELi4ELb0ELb0EN7cutlass6half_tE19Flash_kernel_traitsILi64ELi64ELi256ELi4ES3_EELi8ELi4ELb1EEEvNS_16Flash_fwd_paramsE,"ax",@progbits
	.align	128
        .global         _ZN5flash32flash_fwd_splitkv_combine_kernelI23Flash_fwd_kernel_traitsILi64ELi64ELi256ELi4ELb0ELb0EN7cutlass6half_tE19Flash_kernel_traitsILi64ELi64ELi256ELi4ES3_EELi8ELi4ELb1EEEvNS_16Flash_fwd_paramsE
        .type           _ZN5flash32flash_fwd_splitkv_combine_kernelI23Flash_fwd_kernel_traitsILi64ELi64ELi256ELi4ELb0ELb0EN7cutlass6half_tE19Flash_kernel_traitsILi64ELi64ELi256ELi4ES3_EELi8ELi4ELb1EEEvNS_16Flash_fwd_paramsE,@function
        .size           _ZN5flash32flash_fwd_splitkv_combine_kernelI23Flash_fwd_kernel_traitsILi64ELi64ELi256ELi4ELb0ELb0EN7cutlass6half_tE19Flash_kernel_traitsILi64ELi64ELi256ELi4ES3_EELi8ELi4ELb1EEEvNS_16Flash_fwd_paramsE,(.L_x_14716 - _ZN5flash32flash_fwd_splitkv_combine_kernelI23Flash_fwd_kernel_traitsILi64ELi64ELi256ELi4ELb0ELb0EN7cutlass6half_tE19Flash_kernel_traitsILi64ELi64ELi256ELi4ES3_EELi8ELi4ELb1EEEvNS_16Flash_fwd_paramsE)
        .other          _ZN5flash32flash_fwd_splitkv_combine_kernelI23Flash_fwd_kernel_traitsILi64ELi64ELi256ELi4ELb0ELb0EN7cutlass6half_tE19Flash_kernel_traitsILi64ELi64ELi256ELi4ES3_EELi8ELi4ELb1EEEvNS_16Flash_fwd_paramsE,@"STO_CUDA_ENTRY STV_DEFAULT"
_ZN5flash32flash_fwd_splitkv_combine_kernelI23Flash_fwd_kernel_traitsILi64ELi64ELi256ELi4ELb0ELb0EN7cutlass6half_tE19Flash_kernel_traitsILi64ELi64ELi256ELi4ES3_EELi8ELi4ELb1EEEvNS_16Flash_fwd_paramsE:
.text._ZN5flash32flash_fwd_splitkv_combine_kernelI23Flash_fwd_kernel_traitsILi64ELi64ELi256ELi4ELb0ELb0EN7cutlass6half_tE19Flash_kernel_traitsILi64ELi64ELi256ELi4ES3_EELi8ELi4ELb1EEEvNS_16Flash_fwd_paramsE:
[----:B------:R-:W-:Y:S01]  /*0000*/  LDC R1, c[0x0][0x37c] ;  /* 0x0000df00ff017b82 */ /* 0x000fe20000000800 */
[----:B------:R-:W0:Y:S07]  /*0010*/  LDCU UR8, c[0x0][0x3e0] ;  /* 0x00007c00ff0877ac */ /* 0x000e2e0008000800 */
[----:B------:R-:W1:Y:S01]  /*0020*/  S2UR UR13, SR_CTAID.X ;  /* 0x00000000000d79c3 */ /* 0x000e620000002500 */
[----:B------:R-:W0:Y:S02]  /*0030*/  LDCU.64 UR14, c[0x0][0x430] ;  /* 0x00008600ff0e77ac */ /* 0x000e240008000a00 */
[----:B0-----:R-:W-:-:S02]  /*0040*/  UIMAD UR8, UR8, UR15, URZ ;  /* 0x0000000f080872a4 */ /* 0x001fc4000f8e02ff */
[----:B-1----:R-:W-:Y:S02]  /*0050*/  USHF.L.U32 UR13, UR13, 0x3, URZ ;  /* 0x000000030d0d7899 */ /* 0x002fe400080006ff */
[----:B------:R-:W-:-:S04]  /*0060*/  UIMAD UR14, UR8, UR14, URZ ;  /* 0x0000000e080e72a4 */ /* 0x000fc8000f8e02ff */
[----:B------:R-:W-:-:S04]  /*0070*/  UISETP.LT.AND UP0, UPT, UR14, UR15, UPT ;  /* 0x0000000f0e00728c */ /* 0x000fc8000bf01270 */
[----:B------:R-:W-:Y:S02]  /*0080*/  USEL UR12, UR14, UR15, UP0 ;  /* 0x0000000f0e0c7287 */ /* 0x000fe40008000000 */
[----:B------:R-:W-:Y:S02]  /*0090*/  USHF.R.S32.HI UR15, URZ, 0x1f, UR14 ;  /* 0x0000001fff0f7899 */ /* 0x000fe4000801140e */
        /* <DEDUP_REMOVED lines=28> */
.L_x_368:
[----:B------:R-:W-:Y:S01]  /*0260*/  IMAD.U32 R16, RZ, RZ, UR14 ;  /* 0x0000000eff107e24 */ /* 0x000fe2000f8e00ff */
[----:B------:R-:W-:Y:S01]  /*0270*/  MOV R20, UR12 ;  /* 0x0000000c00147c02 */ /* 0x000fe20008000f00 */
[----:B------:R-:W-:Y:S01]  /*0280*/  IMAD.U32 R21, RZ, RZ, UR15 ;  /* 0x0000000fff157e24 */ /* 0x000fe2000f8e00ff */
[----:B------:R-:W-:Y:S02]  /*0290*/  MOV R19, UR7 ;  /* 0x0000000700137c02 */ /* 0x000fe40008000f00 */
[----:B------:R-:W-:Y:S02]  /*02a0*/  MOV R18, 0x2c0 ;  /* 0x000002c000127802 */ /* 0x000fe40000000f00 */
[----:B------:R-:W-:Y:S05]  /*02b0*/  CALL.REL.NOINC `($__internal_10_$__cuda_sm20_div_s64) ;  /* 0x0000004800307944 */ /* 0x000fea0003c00000 */
[----:B------:R-:W-:-:S07]  /*02c0*/  MOV R11, R13 ;  /* 0x0000000d000b7202 */ /* 0x000fce0000000f00 */
.L_x_369:
        /* <DEDUP_REMOVED lines=30> */
.L_x_371:
[----:B------:R-:W-:Y:S01]  /*04b0*/  IMAD.MOV.U32 R16, RZ, RZ, R10 ;  /* 0x000000ffff107224 */ /* 0x000fe200078e000a */
[----:B------:R-:W-:Y:S02]  /*04c0*/  MOV R21, R11 ;  /* 0x0000000b00157202 */ /* 0x000fe40000000f00 */
[----:B------:R-:W-:Y:S02]  /*04d0*/  MOV R18, 0x4f0 ;  /* 0x000004f000127802 */ /* 0x000fe40000000f00 */
[----:B------:R-:W-:Y:S05]  /*04e0*/  CALL.REL.NOINC `($__internal_10_$__cuda_sm20_div_s64) ;  /* 0x0000004400a47944 */ /* 0x000fea0003c00000 */
[----:B------:R-:W-:Y:S02]  /*04f0*/  MOV R4, R10 ;  /* 0x0000000a00047202 */ /* 0x000fe40000000f00 */
[----:B------:R-:W-:Y:S02]  /*0500*/  MOV R5, R13 ;  /* 0x0000000d00057202 */ /* 0x000fe40000000f00 */
.L_x_372:
[----:B------:R-:W-:Y:S05]  /*0510*/  BSYNC.RECONVERGENT B0 ;  /* 0x0000000000007941 */ /* 0x000fea0003800200 */
.L_x_370:
        /* <DEDUP_REMOVED lines=57> */
.L_x_374:
[----:B------:R-:W-:Y:S01]  /*08b0*/  IMAD.MOV.U32 R16, RZ, RZ, R20 ;  /* 0x000000ffff107224 */ /* 0x000fe200078e0014 */
[----:B------:R-:W-:Y:S01]  /*08c0*/  MOV R20, R11 ;  /* 0x0000000b00147202 */ /* 0x000fe20000000f00 */
[----:B------:R-:W-:Y:S01]  /*08d0*/  IMAD.MOV.U32 R21, RZ, RZ, R19 ;  /* 0x000000ffff157224 */ /* 0x000fe200078e0013 */
[----:B------:R-:W-:Y:S02]  /*08e0*/  MOV R19, R29 ;  /* 0x0000001d00137202 */ /* 0x000fe40000000f00 */
[----:B------:R-:W-:Y:S02]  /*08f0*/  MOV R18, 0x910 ;  /* 0x0000091000127802 */ /* 0x000fe40000000f00 */
[----:B------:R-:W-:Y:S05]  /*0900*/  CALL.REL.NOINC `($__internal_10_$__cuda_sm20_div_s64) ;  /* 0x00000040009c7944 */ /* 0x000fea0003c00000 */
[----:B------:R-:W-:Y:S02]  /*0910*/  MOV R12, R10 ;  /* 0x0000000a000c7202 */ /* 0x000fe40000000f00 */
.L_x_375:
[----:B------:R-:W-:Y:S05]  /*0920*/  BSYNC.RECONVERGENT B0 ;  /* 0x0000000000007941 */ /* 0x000fea0003800200 */
.L_x_373:
        /* <DEDUP_REMOVED lines=69> */
[----:B------:R-:W-:Y:S02]  /*0d80*/  ULOP3.LUT UR10, UR10, UR5, URZ, 0x3c, !UPT ;  /* 0x000000050a0a7292 */ /* 0x000fe4000f8e3cff */
[----:B------:R-:W-:Y:S01]  /*0d90*/  UMOV UR17, UR23 ;  /* 0x0000001700117c82 */ /* 0x000fe20008000000 */
[----:B------:R-:W-:Y:S01]  /*0da0*/  ISETP.LE.AND P0, PT, RZ, UR22, PT ;  /* 0x00000016ff007c0c */ /* 0x000fe2000bf03270 */
[----:B------:R-:W-:Y:S01]  /*0db0*/  UIADD3 UR19, UPT, UPT, -UR17, URZ, URZ ;  /* 0x000000ff11137290 */ /* 0x000fe2000fffe1ff */
[----:B------:R-:W0:Y:S03]  /*0dc0*/  LDCU.U8 UR18, c[0x0][0x549] ;  /* 0x0000a920ff1277ac */ /* 0x000e260008000000 */
[----:B------:R-:W-:-:S04]  /*0dd0*/  UIMAD UR19, UR20, UR19, UR21 ;  /* 0x00000013141372a4 */ /* 0x000fc8000f8e0215 */
[----:B------:R-:W-:Y:S02]  /*0de0*/  @!P1 VIADD R0, R0, -UR16 ;  /* 0x8000001000009c36 */ /* 0x000fe40008000000 */
[----:B------:R-:W-:Y:S01]  /*0df0*/  @!P1 VIADD R3, R3, 0x1 ;  /* 0x0000000103039836 */ /* 0x000fe20000000000 */
[----:B------:R-:W-:Y:S01]  /*0e00*/  ISETP.NE.AND P1, PT, RZ, UR6, PT ;  /* 0x00000006ff007c0c */ /* 0x000fe2000bf25270 */
[----:B------:R-:W-:Y:S01]  /*0e10*/  UISETP.GT.U32.AND UP1, UPT, UR20, UR19, UPT ;  /* 0x000000131400728c */ /* 0x000fe2000bf24070 */
[----:B------:R-:W-:Y:S01]  /*0e20*/  ISETP.GE.U32.AND P2, PT, R0, UR16, PT ;  /* 0x0000001000007c0c */ /* 0x000fe2000bf46070 */
[----:B0-----:R-:W-:-:S09]  /*0e30*/  UISETP.NE.AND UP0, UPT, UR18, URZ, UPT ;  /* 0x000000ff1200728c */ /* 0x001fd2000bf05270 */
[----:B------:R-:W-:Y:S02]  /*0e40*/  @!UP1 UIADD3 UR19, UPT, UPT, UR19, -UR20, URZ ;  /* 0x8000001413139290 */ /* 0x000fe4000fffe0ff */
[----:B------:R-:W-:Y:S01]  /*0e50*/  USEL UR9, UR9, 0x1, !UP0 ;  /* 0x0000000109097887 */ /* 0x000fe2000c000000 */
[----:B------:R-:W-:Y:S01]  /*0e60*/  @P2 VIADD R3, R3, 0x1 ;  /* 0x0000000103032836 */ /* 0x000fe20000000000 */
[----:B------:R-:W-:Y:S02]  /*0e70*/  UISETP.GE.U32.AND UP3, UPT, UR19, UR20, UPT ;  /* 0x000000141300728c */ /* 0x000fe4000bf66070 */
[----:B------:R-:W-:Y:S01]  /*0e80*/  UISETP.GE.AND UP0, UPT, UR10, URZ, UPT ;  /* 0x000000ff0a00728c */ /* 0x000fe2000bf06270 */
[----:B------:R-:W-:Y:S01]  /*0e90*/  @!P0 IMAD.MOV R3, RZ, RZ, -R3 ;  /* 0x000000ffff038224 */ /* 0x000fe200078e0a03 */
[----:B------:R-:W-:Y:S01]  /*0ea0*/  @!P1 LOP3.LUT R3, RZ, UR16, RZ, 0x33, !PT ;  /* 0x00000010ff039c12 */ /* 0x000fe2000f8e33ff */
[----:B------:R-:W-:Y:S02]  /*0eb0*/  @!UP1 UIADD3 UR17, UPT, UPT, UR17, 0x1, URZ ;  /* 0x0000000111119890 */ /* 0x000fe4000fffe0ff */
[----:B------:R-:W-:Y:S01]  /*0ec0*/  UISETP.NE.AND UP1, UPT, UR11, URZ, UPT ;  /* 0x000000ff0b00728c */ /* 0x000fe2000bf25270 */
[----:B------:R-:W-:Y:S01]  /*0ed0*/  ISETP.LT.U32.AND P0, PT, R12, R3, PT ;  /* 0x000000030c00720c */ /* 0x000fe20003f01070 */
[----:B------:R-:W-:Y:S01]  /*0ee0*/  USHF.R.S32.HI UR11, URZ, 0x1f, UR6 ;  /* 0x0000001fff0b7899 */ /* 0x000fe20008011406 */
[----:B------:R-:W-:Y:S01]  /*0ef0*/  SHF.R.S32.HI R7, RZ, 0x1f, R3 ;  /* 0x0000001fff077819 */ /* 0x000fe20000011403 */
[----:B------:R-:W-:-:S02]  /*0f00*/  @UP3 UIADD3 UR17, UPT, UPT, UR17, 0x1, URZ ;  /* 0x0000000111113890 */ /* 0x000fc4000fffe0ff */
[----:B------:R-:W-:Y:S01]  /*0f10*/  USEL UR10, URZ, 0x1, !UP1 ;  /* 0x00000001ff0a7887 */ /* 0x000fe2000c800000 */
[CC--:B------:R-:W-:Y:S01]  /*0f20*/  ISETP.LT.AND.EX P0, PT, R13.reuse, R7.reuse, PT, P0 ;  /* 0x000000070d00720c */ /* 0x0c0fe20003f01300 */
[----:B------:R-:W-:Y:S02]  /*0f30*/  @!UP0 UIADD3 UR17, UPT, UPT, -UR17, URZ, URZ ;  /* 0x000000ff11118290 */ /* 0x000fe4000fffe1ff */
[----:B------:R-:W-:Y:S01]  /*0f40*/  ULOP3.LUT UR10, UR11, UR10, URZ, 0xfc, !UPT ;  /* 0x0000000a0b0a7292 */ /* 0x000fe2000f8efcff */
[C---:B------:R-:W-:Y:S01]  /*0f50*/  SEL R0, R13.reuse, R7, P0 ;  /* 0x000000070d007207 */ /* 0x040fe20000000000 */
[----:B------:R-:W-:Y:S01]  /*0f60*/  @!UP2 ULOP3.LUT UR17, URZ, UR5, URZ, 0x33, !UPT ;  /* 0x00000005ff11a292 */ /* 0x000fe2000f8e33ff */
        /* <DEDUP_REMOVED lines=24> */
.L_x_377:
[----:B------:R-:W-:Y:S01]  /*10f0*/  IMAD.MOV.U32 R16, RZ, RZ, R12 ;  /* 0x000000ffff107224 */ /* 0x000fe200078e000c */
[----:B------:R-:W-:Y:S01]  /*1100*/  MOV R20, R8 ;  /* 0x0000000800147202 */ /* 0x000fe20000000f00 */
[----:B------:R-:W-:Y:S01]  /*1110*/  IMAD.MOV.U32 R21, RZ, RZ, R13 ;  /* 0x000000ffff157224 */ /* 0x000fe200078e000d */
[----:B------:R-:W-:Y:S02]  /*1120*/  MOV R19, R0 ;  /* 0x0000000000137202 */ /* 0x000fe40000000f00 */
[----:B------:R-:W-:Y:S02]  /*1130*/  MOV R18, 0x1150 ;  /* 0x0000115000127802 */ /* 0x000fe40000000f00 */
[----:B------:R-:W-:Y:S05]  /*1140*/  CALL.REL.NOINC `($__internal_10_$__cuda_sm20_div_s64) ;  /* 0x00000038008c7944 */ /* 0x000fea0003c00000 */
[----:B------:R-:W-:Y:S02]  /*1150*/  MOV R34, R10 ;  /* 0x0000000a00227202 */ /* 0x000fe40000000f00 */
[----:B------:R-:W-:Y:S02]  /*1160*/  MOV R35, R13 ;  /* 0x0000000d00237202 */ /* 0x000fe40000000f00 */
.L_x_378:
[----:B------:R-:W-:Y:S05]  /*1170*/  BSYNC.RECONVERGENT B0 ;  /* 0x0000000000007941 */ /* 0x000fea0003800200 */
.L_x_376:
        /* <DEDUP_REMOVED lines=57> */
.L_x_380:
[----:B------:R-:W-:Y:S01]  /*1510*/  IMAD.MOV.U32 R16, RZ, RZ, R4 ;  /* 0x000000ffff107224 */ /* 0x000fe200078e0004 */
[----:B------:R-:W-:Y:S01]  /*1520*/  MOV R21, R5 ;  /* 0x0000000500157202 */ /* 0x000fe20000000f00 */
[----:B------:R-:W-:Y:S01]  /*1530*/  IMAD.MOV.U32 R20, RZ, RZ, R7 ;  /* 0x000000ffff147224 */ /* 0x000fe200078e0007 */
[----:B------:R-:W-:Y:S02]  /*1540*/  MOV R18, 0x1560 ;  /* 0x0000156000127802 */ /* 0x000fe40000000f00 */
[----:B------:R-:W-:Y:S05]  /*1550*/  CALL.REL.NOINC `($__internal_10_$__cuda_sm20_div_s64) ;  /* 0x0000003400887944 */ /* 0x000fea0003c00000 */
[----:B------:R-:W-:Y:S02]  /*1560*/  MOV R14, R10 ;  /* 0x0000000a000e7202 */ /* 0x000fe40000000f00 */
[----:B------:R-:W-:Y:S02]  /*1570*/  MOV R15, R13 ;  /* 0x0000000d000f7202 */ /* 0x000fe40000000f00 */
.L_x_381:
[----:B------:R-:W-:Y:S05]  /*1580*/  BSYNC.RECONVERGENT B0 ;  /* 0x0000000000007941 */ /* 0x000fea0003800200 */
.L_x_379:
[----:B------:R-:W0:Y:S01]  /*1590*/  LDC R3, c[0x0][0x434] ;  /* 0x00010d00ff037b82 */ /* 0x000e220000000800 */
[----:B------:R-:W1:Y:S01]  /*15a0*/  S2R R4, SR_TID.X ;  /* 0x0000000000047919 */ /* 0x000e620000002100 */
[----:B------:R-:W-:Y:S01]  /*15b0*/  IMAD.MOV.U32 R12, RZ, RZ, RZ ;  /* 0x000000ffff0c7224 */ /* 0x000fe200078e00ff */
        /* <DEDUP_REMOVED lines=13> */
[----:B------:R-:W-:-:S04]  /*1690*/  @!P1 SHF.L.U32 R10, R4, 0x2, RZ ;  /* 0x00000002040a9819 */ /* 0x000fc800000006ff */
[----:B------:R-:W-:Y:S01]  /*16a0*/  @!P1 LOP3.LUT R10, R10, 0x1c, RZ, 0xc0, !PT ;  /* 0x0000001c0a0a9812 */ /* 0x000fe200078ec0ff */
[----:B------:R-:W0:Y:S02]  /*16b0*/  F2I.FTZ.U32.TRUNC.NTZ R13, R13 ;  /* 0x0000000d000d7305 */ /* 0x000e24000021f000 */
[----:B0-----:R-:W-:-:S04]  /*16c0*/  IMAD.MOV R5, RZ, RZ, -R13 ;  /* 0x000000ffff057224 */ /* 0x001fc800078e0a0d */
[----:B------:R-:W-:Y:S01]  /*16d0*/  IMAD R9, R5, R6, RZ ;  /* 0x0000000605097224 */ /* 0x000fe200078e02ff */
[----:B------:R-:W-:Y:S02]  /*16e0*/  IABS R5, R2 ;  /* 0x0000000200057213 */ /* 0x000fe40000000000 */
[----:B------:R-:W-:Y:S01]  /*16f0*/  LOP3.LUT R2, R2, R3, RZ, 0x3c, !PT ;  /* 0x0000000302027212 */ /* 0x000fe200078e3cff */
        /* <DEDUP_REMOVED lines=12> */
[----:B------:R-:W-:Y:S02]  /*17c0*/  ISETP.NE.AND P0, PT, R3, RZ, PT ;  /* 0x000000ff0300720c */ /* 0x000fe40003f05270 */
[----:B------:R-:W-:Y:S01]  /*17d0*/  ISETP.GE.U32.AND P3, PT, R13, R6, PT ;  /* 0x000000060d00720c */ /* 0x000fe20003f66070 */
[----:B---3--:R-:W-:Y:S01]  /*17e0*/  IMAD R6, R3, UR5, RZ ;  /* 0x0000000503067c24 */ /* 0x008fe2000f8e02ff */
[----:B0-----:R-:W-:-:S05]  /*17f0*/  @!P1 LEA R9, R9, R2, 0x18 ;  /* 0x0000000209099211 */ /* 0x001fca00078ec0ff */
[----:B------:R-:W-:-:S04]  /*1800*/  @!P1 IMAD R9, R16, 0x24, R9 ;  /* 0x0000002410099824 */ /* 0x000fc800078e0209 */
[----:B------:R-:W-:Y:S01]  /*1810*/  @!P1 IMAD.IADD R10, R9, 0x1, R10 ;  /* 0x00000001090a9824 */ /* 0x000fe200078e020a */
[----:B-1----:R-:W-:Y:S01]  /*1820*/  @!P1 LEA R2, R5, R2, 0x18 ;  /* 0x0000000205029211 */ /* 0x002fe200078ec0ff */
[----:B------:R-:W-:Y:S01]  /*1830*/  @P3 VIADD R19, R19, 0x1 ;  /* 0x0000000113133836 */ /* 0x000fe20000000000 */
[----:B------:R-:W-:-:S03]  /*1840*/  LOP3.LUT R9, R4, 0xf, RZ, 0xc0, !PT ;  /* 0x0000000f04097812 */ /* 0x000fc600078ec0ff */
[----:B------:R-:W-:Y:S01]  /*1850*/  @!P2 IMAD.MOV R19, RZ, RZ, -R19 ;  /* 0x000000ffff13a224 */ /* 0x000fe200078e0a13 */
[----:B------:R-:W-:Y:S01]  /*1860*/  @!P0 LOP3.LUT R19, RZ, R3, RZ, 0x33, !PT ;  /* 0x00000003ff138212 */ /* 0x000fe200078e33ff */
[----:B------:R-:W-:Y:S01]  /*1870*/  @!P1 IMAD R13, R9, 0x24, R2 ;  /* 0x00000024090d9824 */ /* 0x000fe200078e0202 */
[----:B--2---:R-:W-:-:S03]  /*1880*/  ISETP.GE.AND P0, PT, R16, UR17, PT ;  /* 0x0000001110007c0c */ /* 0x004fc6000bf06270 */
        /* <DEDUP_REMOVED lines=22> */
.L_x_383:
[----:B0-----:R-:W-:Y:S05]  /*19f0*/  BSYNC.RECONVERGENT B0 ;  /* 0x0000000000007941 */ /* 0x001fea0003800200 */
.L_x_382:
[----:B-----5:R0:W-:Y:S01]  /*1a00*/  @!P1 STS [R10], R17 ;  /* 0x000000110a009388 */ /* 0x0201e20000000800 */
[----:B------:R-:W-:Y:S01]  /*1a10*/  BAR.SYNC.DEFER_BLOCKING 0x0 ;  /* 0x0000000000007b1d */ /* 0x000fe20000010000 */
[----:B------:R-:W-:-:S05]  /*1a20*/  ISETP.NE.AND P5, PT, R5, RZ, PT ;  /* 0x000000ff0500720c */ /* 0x000fca0003fa5270 */
[----:B------:R-:W-:Y:S02]  /*1a30*/  BSSY.RECONVERGENT B1, `(.L_x_384) ;  /* 0x0000178000017945 */ /* 0x000fe40003800200 */
[----:B0-----:R-:W0:Y:S01]  /*1a40*/  LDC R17, c[0x0][0x3e0] ;  /* 0x0000f800ff117b82 */ /* 0x001e220000000800 */
[----:B------:R-:W2:Y:S01]  /*1a50*/  @!P1 LDS R25, [R3] ;  /* 0x0000000003199984 */ /* 0x000ea20000000800 */
[----:B0-----:R-:W-:-:S04]  /*1a60*/  IABS R16, R17 ;  /* 0x0000001100107213 */ /* 0x001fc80000000000 */
[----:B-1----:R-:W0:Y:S01]  /*1a70*/  I2F.RP R22, R16 ;  /* 0x0000001000167306 */ /* 0x002e220000209400 */
[----:B--2---:R-:W1:Y:S07]  /*1a80*/  SHFL.BFLY PT, R2, R25, 0x8, 0x1f ;  /* 0x0d001f0019027f89 */ /* 0x004e6e00000e0000 */
[----:B0-----:R-:W0:Y:S02]  /*1a90*/  MUFU.RCP R30, R22 ;  /* 0x00000016001e7308 */ /* 0x001e240000001000 */
[----:B0-----:R-:W-:-:S06]  /*1aa0*/  VIADD R30, R30, 0xffffffe ;  /* 0x0ffffffe1e1e7836 */ /* 0x001fcc0000000000 */
[----:B------:R0:W-:Y:S01]  /*1ab0*/  F2I.FTZ.U32.TRUNC.NTZ R31, R30 ;  /* 0x0000001e001f7305 */ /* 0x0001e2000021f000 */
[----:B-1----:R-:W-:-:S05]  /*1ac0*/  FMNMX.FTZ R23, R2, R25, !PT ;  /* 0x0000001902177209 */ /* 0x002fca0007810000 */
[----:B------:R-:W1:Y:S01]  /*1ad0*/  SHFL.BFLY PT, R20, R23, 0x4, 0x1f ;  /* 0x0c801f0017147f89 */ /* 0x000e6200000e0000 */
[----:B0-----:R-:W-:Y:S01]  /*1ae0*/  HFMA2 R30, -RZ, RZ, 0, 0 ;  /* 0x00000000ff1e7431 */ /* 0x001fe200000001ff */
[----:B-1----:R-:W-:-:S05]  /*1af0*/  FMNMX.FTZ R20, R23, R20, !PT ;  /* 0x0000001417147209 */ /* 0x002fca0007810000 */
[----:B------:R-:W0:Y:S02]  /*1b00*/  SHFL.BFLY PT, R13, R20, 0x2, 0x1f ;  /* 0x0c401f00140d7f89 */ /* 0x000e2400000e0000 */
[----:B0-----:R-:W-:Y:S02]  /*1b10*/  FMNMX.FTZ R13, R20, R13, !PT ;  /* 0x0000000d140d7209 */ /* 0x001fe40007810000 */
[----:B------:R-:W0:Y:S03]  /*1b20*/  I2F.RP R20, R21 ;  /* 0x0000001500147306 */ /* 0x000e260000209400 */
[----:B------:R-:W1:Y:S05]  /*1b30*/  SHFL.BFLY PT, R2, R13, 0x1, 0x1f ;  /* 0x0c201f000d027f89 */ /* 0x000e6a00000e0000 */
[----:B0-----:R-:W0:Y:S01]  /*1b40*/  MUFU.RCP R26, R20 ;  /* 0x00000014001a7308 */ /* 0x001e220000001000 */
[----:B-1----:R-:W-:Y:S01]  /*1b50*/  FMNMX.FTZ R2, R13, R2, !PT ;  /* 0x000000020d027209 */ /* 0x002fe20007810000 */
[----:B------:R-:W-:-:S03]  /*1b60*/  IMAD.MOV R13, RZ, RZ, -R31 ;  /* 0x000000ffff0d7224 */ /* 0x000fc600078e0a1f */
[----:B------:R-:W-:Y:S01]  /*1b70*/  FSETP.NEU.FTZ.AND P0, PT, R2, -INF , PT ;  /* 0xff8000000200780b */ /* 0x000fe20003f1d000 */
[----:B------:R-:W-:Y:S02]  /*1b80*/  IMAD R13, R13, R16, RZ ;  /* 0x000000100d0d7224 */ /* 0x000fe400078e02ff */
[----:B0-----:R-:W-:Y:S01]  /*1b90*/  VIADD R26, R26, 0xffffffe ;  /* 0x0ffffffe1a1a7836 */ /* 0x001fe20000000000 */
[----:B------:R-:W-:Y:S01]  /*1ba0*/  FSEL R2, R2, RZ, P0 ;  /* 0x000000ff02027208 */ /* 0x000fe20000000000 */
[----:B------:R-:W-:Y:S02]  /*1bb0*/  IMAD.HI.U32 R13, R31, R13, R30 ;  /* 0x0000000d1f0d7227 */ /* 0x000fe400078e001e */
[----:B------:R-:W0:Y:S02]  /*1bc0*/  F2I.FTZ.U32.TRUNC.NTZ R27, R26 ;  /* 0x0000001a001b7305 */ /* 0x000e24000021f000 */
[----:B------:R-:W-:-:S04]  /*1bd0*/  FADD.FTZ R3, -R2, R25 ;  /* 0x0000001902037221 */ /* 0x000fc80000010100 */
[----:B------:R-:W-:-:S06]  /*1be0*/  FMUL.FTZ R3, R3, 1.4426950216293334961 ;  /* 0x3fb8aa3b03037820 */ /* 0x000fcc0000410000 */
        /* <DEDUP_REMOVED lines=9> */
[----:B------:R-:W-:Y:S02]  /*1c80*/  IMAD.MOV R3, RZ, RZ, -R3 ;  /* 0x000000ffff037224 */ /* 0x000fe400078e0a03 */
[----:B0-----:R-:W-:Y:S01]  /*1c90*/  FADD.FTZ R23, R10, R23 ;  /* 0x000000170a177221 */ /* 0x001fe20000010000 */
[----:B------:R-:W-:-:S04]  /*1ca0*/  IABS R10, R18 ;  /* 0x00000012000a7213 */ /* 0x000fc80000000000 */
[----:B------:R-:W0:Y:S01]  /*1cb0*/  SHFL.BFLY PT, R22, R23, 0x2, 0x1f ;  /* 0x0c401f0017167f89 */ /* 0x000e2200000e0000 */
[----:B------:R-:W-:-:S04]  /*1cc0*/  IMAD.HI.U32 R13, R13, R10, RZ ;  /* 0x0000000a0d0d7227 */ /* 0x000fc800078e00ff */
[----:B------:R-:W-:-:S04]  /*1cd0*/  IMAD.HI.U32 R20, R27, R10, RZ ;  /* 0x0000000a1b147227 */ /* 0x000fc800078e00ff */
[----:B------:R-:W-:Y:S02]  /*1ce0*/  IMAD.MOV R27, RZ, RZ, -R13 ;  /* 0x000000ffff1b7224 */ /* 0x000fe400078e0a0d */
[--C-:B------:R-:W-:Y:S02]  /*1cf0*/  IMAD R24, R20, R3, R10.reuse ;  /* 0x0000000314187224 */ /* 0x100fe400078e020a */
[----:B------:R-:W-:Y:S01]  /*1d00*/  IMAD R27, R16, R27, R10 ;  /* 0x0000001b101b7224 */ /* 0x000fe200078e020a */
[----:B------:R-:W-:Y:S02]  /*1d10*/  LOP3.LUT R10, R18, R21, RZ, 0x3c, !PT ;  /* 0x00000015120a7212 */ /* 0x000fe400078e3cff */
[----:B------:R-:W-:Y:S02]  /*1d20*/  ISETP.GT.U32.AND P1, PT, R21, R24, PT ;  /* 0x000000181500720c */ /* 0x000fe40003f24070 */
[----:B------:R-:W-:Y:S02]  /*1d30*/  ISETP.GT.U32.AND P0, PT, R16, R27, PT ;  /* 0x0000001b1000720c */ /* 0x000fe40003f04070 */
[----:B------:R-:W-:-:S02]  /*1d40*/  LOP3.LUT R18, R18, R17, RZ, 0x3c, !PT ;  /* 0x0000001112127212 */ /* 0x000fc400078e3cff */
[----:B------:R-:W-:Y:S01]  /*1d50*/  ISETP.GE.AND P3, PT, R10, RZ, PT ;  /* 0x000000ff0a00720c */ /* 0x000fe20003f66270 */
[----:B0-----:R-:W-:-:S05]  /*1d60*/  FADD.FTZ R22, R23, R22 ;  /* 0x0000001617167221 */ /* 0x001fca0000010000 */
[----:B------:R-:W0:Y:S01]  /*1d70*/  SHFL.BFLY PT, R3, R22, 0x1, 0x1f ;  /* 0x0c201f0016037f89 */ /* 0x000e2200000e0000 */
[-C--:B------:R-:W-:Y:S02]  /*1d80*/  @!P1 IADD3 R24, PT, PT, R24, -R21.reuse, RZ ;  /* 0x8000001518189210 */ /* 0x080fe40007ffe0ff */
[----:B------:R-:W-:Y:S01]  /*1d90*/  @!P0 IMAD.IADD R27, R27, 0x1, -R16 ;  /* 0x000000011b1b8824 */ /* 0x000fe200078e0a10 */
[----:B------:R-:W-:Y:S01]  /*1da0*/  @!P0 IADD3 R13, PT, PT, R13, 0x1, RZ ;  /* 0x000000010d0d8810 */ /* 0x000fe20007ffe0ff */
[----:B------:R-:W-:Y:S01]  /*1db0*/  @!P1 VIADD R20, R20, 0x1 ;  /* 0x0000000114149836 */ /* 0x000fe20000000000 */
[----:B------:R-:W-:Y:S01]  /*1dc0*/  ISETP.GE.U32.AND P2, PT, R24, R21, PT ;  /* 0x000000151800720c */ /* 0x000fe20003f46070 */
[----:B------:R-:W-:Y:S01]  /*1dd0*/  IMAD.MOV.U32 R24, RZ, RZ, 0x7f800000 ;  /* 0x7f800000ff187424 */ /* 0x000fe200078e00ff */
[----:B------:R-:W-:Y:S02]  /*1de0*/  ISETP.GE.U32.AND P4, PT, R27, R16, PT ;  /* 0x000000101b00720c */ /* 0x000fe40003f86070 */
[----:B------:R-:W-:-:S09]  /*1df0*/  ISETP.NE.AND P0, PT, R17, RZ, PT ;  /* 0x000000ff1100720c */ /* 0x000fd20003f05270 */
[----:B------:R-:W-:Y:S01]  /*1e00*/  @P2 VIADD R20, R20, 0x1 ;  /* 0x0000000114142836 */ /* 0x000fe20000000000 */
[----:B------:R-:W-:Y:S01]  /*1e10*/  ISETP.GE.AND P2, PT, R18, RZ, PT ;  /* 0x000000ff1200720c */ /* 0x000fe20003f46270 */
[----:B------:R-:W-:Y:S02]  /*1e20*/  @P4 VIADD R13, R13, 0x1 ;  /* 0x000000010d0d4836 */ /* 0x000fe40000000000 */
[----:B------:R-:W-:Y:S01]  /*1e30*/  @!P3 IMAD.MOV R20, RZ, RZ, -R20 ;  /* 0x000000ffff14b224 */ /* 0x000fe200078e0a14 */
[----:B------:R-:W-:Y:S01]  /*1e40*/  ISETP.NE.AND P3, PT, R19, RZ, PT ;  /* 0x000000ff1300720c */ /* 0x000fe20003f65270 */
[----:B0-----:R-:W-:Y:S01]  /*1e50*/  FADD.FTZ R3, R22, R3 ;  /* 0x0000000316037221 */ /* 0x001fe20000010000 */
[----:B------:R-:W-:Y:S01]  /*1e60*/  IMAD.MOV.U32 R16, RZ, RZ, R13 ;  /* 0x000000ffff107224 */ /* 0x000fe200078e000d */
[----:B------:R-:W-:Y:S02]  /*1e70*/  @!P5 LOP3.LUT R20, RZ, R21, RZ, 0x33, !PT ;  /* 0x00000015ff14d212 */ /* 0x000fe400078e33ff */
[----:B------:R-:W-:-:S02]  /*1e80*/  SEL R10, RZ, 0x1, !P3 ;  /* 0x00000001ff0a7807 */ /* 0x000fc40005800000 */
[----:B------:R-:W-:Y:S02]  /*1e90*/  FSETP.NE.FTZ.AND P1, PT, R3, RZ, PT ;  /* 0x000000ff0300720b */ /* 0x000fe40003f35000 */
[----:B------:R-:W-:Y:S02]  /*1ea0*/  @!P2 IADD3 R16, PT, PT, -R16, RZ, RZ ;  /* 0x000000ff1010a210 */ /* 0x000fe40007ffe1ff */
[----:B------:R-:W-:Y:S02]  /*1eb0*/  @!P0 LOP3.LUT R16, RZ, R17, RZ, 0x33, !PT ;  /* 0x00000011ff108212 */ /* 0x000fe400078e33ff */
[----:B------:R-:W-:Y:S02]  /*1ec0*/  LOP3.LUT P0, RZ, R4, 0x38f, RZ, 0xc0, !PT ;  /* 0x0000038f04ff7812 */ /* 0x000fe4000780c0ff */
[----:B------:R-:W-:Y:S01]  /*1ed0*/  SHF.R.S32.HI R21, RZ, 0x1f, R5 ;  /* 0x0000001fff157819 */ /* 0x000fe20000011405 */
[----:B------:R-:W-:Y:S01]  /*1ee0*/  IMAD R5, R5, R6, RZ ;  /* 0x0000000605057224 */ /* 0x000fe200078e02ff */
[----:B------:R-:W-:-:S02]  /*1ef0*/  ISETP.LT.U32.AND P2, PT, R14, R20, PT ;  /* 0x000000140e00720c */ /* 0x000fc40003f41070 */
[----:B------:R-:W-:Y:S01]  /*1f00*/  SHF.R.S32.HI R19, RZ, 0x1f, R20 ;  /* 0x0000001fff137819 */ /* 0x000fe20000011414 */
[----:B------:R0:W1:Y:S01]  /*1f10*/  @P1 MUFU.LG2 R13, R3 ;  /* 0x00000003000d1308 */ /* 0x0000620000000c00 */
[----:B------:R-:W-:Y:S02]  /*1f20*/  LOP3.LUT R10, R21, R10, RZ, 0xfc, !PT ;  /* 0x0000000a150a7212 */ /* 0x000fe400078efcff */
[----:B------:R-:W-:-:S04]  /*1f30*/  ISETP.LT.AND.EX P2, PT, R15, R19, PT, P2 ;  /* 0x000000130f00720c */ /* 0x000fc80003f41320 */
        /* <DEDUP_REMOVED lines=38> */
[----:B0-----:R-:W-:Y:S01]  /*21a0*/  IMAD.MOV R10, RZ, RZ, -R15 ;  /* 0x000000ffff0a7224 */ /* 0x001fe200078e0a0f */
[----:B------:R-:W-:-:S03]  /*21b0*/  MOV R14, RZ ;  /* 0x000000ff000e7202 */ /* 0x000fc60000000f00 */
        /* <DEDUP_REMOVED lines=15> */
.L_x_387:
[----:B------:R-:W-:Y:S01]  /*22b0*/  IMAD.MOV.U32 R16, RZ, RZ, R2 ;  /* 0x000000ffff107224 */ /* 0x000fe200078e0002 */
[----:B------:R-:W-:Y:S01]  /*22c0*/  MOV R21, RZ ;  /* 0x000000ff00157202 */ /* 0x000fe20000000f00 */
[----:B------:R-:W-:Y:S01]  /*22d0*/  IMAD.MOV.U32 R20, RZ, RZ, R32 ;  /* 0x000000ffff147224 */ /* 0x000fe200078e0020 */
[----:B------:R-:W-:Y:S02]  /*22e0*/  MOV R18, 0x2300 ;  /* 0x0000230000127802 */ /* 0x000fe40000000f00 */
[----:B------:R-:W-:Y:S05]  /*22f0*/  CALL.REL.NOINC `($__internal_10_$__cuda_sm20_div_s64) ;  /* 0x0000002800207944 */ /* 0x000fea0003c00000 */
[----:B------:R-:W-:Y:S02]  /*2300*/  IADD3 R15, PT, PT, -R10, RZ, RZ ;  /* 0x000000ff0a0f7210 */ /* 0x000fe40007ffe1ff */
[----:B------:R-:W-:-:S03]  /*2310*/  MOV R33, R13 ;  /* 0x0000000d00217202 */ /* 0x000fc60000000f00 */
[----:B------:R-:W-:Y:S01]  /*2320*/  IMAD R14, R32, R15, R2 ;  /* 0x0000000f200e7224 */ /* 0x000fe200078e0202 */
[----:B------:R-:W-:-:S07]  /*2330*/  MOV R32, R10 ;  /* 0x0000000a00207202 */ /* 0x000fce0000000f00 */
.L_x_388:
        /* <DEDUP_REMOVED lines=59> */
.L_x_390:
[----:B------:R-:W-:Y:S01]  /*26f0*/  IMAD.MOV.U32 R16, RZ, RZ, R32 ;  /* 0x000000ffff107224 */ /* 0x000fe200078e0020 */
[----:B------:R-:W-:Y:S01]  /*2700*/  MOV R21, R33 ;  /* 0x0000002100157202 */ /* 0x000fe20000000f00 */
[----:B------:R-:W-:Y:S01]  /*2710*/  IMAD.MOV.U32 R20, RZ, RZ, R28 ;  /* 0x000000ffff147224 */ /* 0x000fe200078e001c */
[----:B------:R-:W-:Y:S02]  /*2720*/  MOV R18, 0x2740 ;  /* 0x0000274000127802 */ /* 0x000fe40000000f00 */
[----:B------:R-:W-:Y:S05]  /*2730*/  CALL.REL.NOINC `($__internal_10_$__cuda_sm20_div_s64) ;  /* 0x0000002400107944 */ /* 0x000fea0003c00000 */
[----:B------:R-:W-:-:S05]  /*2740*/  IADD3 R13, PT, PT, -R10, RZ, RZ ;  /* 0x000000ff0a0d7210 */ /* 0x000fca0007ffe1ff */
[----:B------:R-:W-:Y:S02]  /*2750*/  IMAD R28, R13, R28, R32 ;  /* 0x0000001c0d1c7224 */ /* 0x000fe400078e0220 */
.L_x_391:
[----:B------:R-:W-:Y:S05]  /*2760*/  BSYNC.RECONVERGENT B0 ;  /* 0x0000000000007941 */ /* 0x000fea0003800200 */
.L_x_389:
        /* <DEDUP_REMOVED lines=160> */
.L_x_386:
[----:B------:R-:W0:Y:S01]  /*3170*/  LDC.64 R2, c[0x0][0x420] ;  /* 0x00010800ff027b82 */ /* 0x000e220000000a00 */
[----:B------:R-:W-:-:S05]  /*3180*/  IADD3 R0, PT, PT, R12, UR13, RZ ;  /* 0x0000000d0c007c10 */ /* 0x000fca000fffe0ff */
[----:B0-----:R-:W-:-:S05]  /*3190*/  IMAD.WIDE.U32 R2, R0, 0x4, R2 ;  /* 0x0000000400027825 */ /* 0x001fca00078e0002 */
[----:B------:R1:W-:Y:S02]  /*31a0*/  STG.E desc[UR10][R2.64], R24 ;  /* 0x0000001802007986 */ /* 0x0003e4000c10190a */
.L_x_385:
[----:B------:R-:W-:Y:S05]  /*31b0*/  BSYNC.RECONVERGENT B1 ;  /* 0x0000000000017941 */ /* 0x000fea0003800200 */
.L_x_384:
        /* <DEDUP_REMOVED lines=14> */
.L_x_393:
[----:B------:R-:W-:Y:S05]  /*32a0*/  BSYNC.RECONVERGENT B0 ;  /* 0x0000000000007941 */ /* 0x000fea0003800200 */
.L_x_392:
[----:B------:R-:W-:Y:S01]  /*32b0*/  BAR.SYNC.DEFER_BLOCKING 0x0 ;  /* 0x0000000000007b1d */ /* 0x000fe20000010000 */
[----:B------:R-:W-:Y:S01]  /*32c0*/  UISETP.GE.AND UP0, UPT, UR6, 0x1, UPT ;  /* 0x000000010600788c */ /* 0x000fe2000bf06270 */
[----:B------:R-:W-:Y:S02]  /*32d0*/  HFMA2 R0, -RZ, RZ, 0, 0 ;  /* 0x00000000ff007431 */ /* 0x000fe400000001ff */
[----:B------:R-:W-:Y:S01]  /*32e0*/  IMAD.SHL.U32 R7, R4, 0x4, RZ ;  /* 0x0000000404077824 */ /* 0x000fe200078e00ff */
[----:B012---:R-:W-:Y:S01]  /*32f0*/  CS2R R2, SRZ ;  /* 0x0000000000027805 */ /* 0x007fe2000001ff00 */
[----:B------:R-:W-:-:S04]  /*3300*/  IMAD.MOV.U32 R5, RZ, RZ, RZ ;  /* 0x000000ffff057224 */ /* 0x000fc800078e00ff */
        /* <DEDUP_REMOVED lines=8> */
[----:B------:R-:W-:Y:S02]  /*3390*/  UIADD3 UR15, UPT, UPT, UR14, -UR13, URZ ;  /* 0x8000000d0e0f7290 */ /* 0x000fe4000fffe0ff */
[----:B------:R-:W-:-:S02]  /*33a0*/  ULOP3.LUT UR9, UR6, 0x3, URZ, 0xc0, !UPT ;  /* 0x0000000306097892 */ /* 0x000fc4000f8ec0ff */
[----:B0-----:R-:W-:Y:S02]  /*33b0*/  UIMAD UR7, UR13, UR12, URZ ;  /* 0x0000000c0d0772a4 */ /* 0x001fe4000f8e02ff */
[----:B------:R-:W-:-:S04]  /*33c0*/  UIMAD UR12, UR14, UR12, URZ ;  /* 0x0000000c0e0c72a4 */ /* 0x000fc8000f8e02ff */
[----:B------:R-:W-:Y:S01]  /*33d0*/  IMAD.U32 R15, RZ, RZ, UR7 ;  /* 0x00000007ff0f7e24 */ /* 0x000fe2000f8e00ff */
[----:B------:R-:W-:-:S04]  /*33e0*/  LEA R0, P0, R0, UR7, 0x2 ;  /* 0x0000000700007c11 */ /* 0x000fc8000f8010ff */
[----:B------:R-:W-:Y:S02]  /*33f0*/  LEA.HI.X.SX32 R15, R15, RZ, 0x1, P0 ;  /* 0x000000ff0f0f7211 */ /* 0x000fe400000f0eff */
[----:B-1----:R-:W-:-:S04]  /*3400*/  LEA R14, P0, R0, UR4, 0x2 ;  /* 0x00000004000e7c11 */ /* 0x002fc8000f8010ff */
[----:B------:R-:W-:Y:S01]  /*3410*/  LEA.HI.X R15, R0, UR5, R15, 0x2, P0 ;  /* 0x00000005000f7c11 */ /* 0x000fe200080f140f */
[----:B------:R-:W-:Y:S01]  /*3420*/  IMAD.MOV.U32 R0, RZ, RZ, RZ ;  /* 0x000000ffff007224 */ /* 0x000fe200078e00ff */
[----:B------:R-:W-:Y:S07]  /*3430*/  BRA.U !UP0, `(.L_x_395) ;  /* 0x0000001108347547 */ /* 0x000fee000b800000 */
[----:B------:R-:W0:Y:S01]  /*3440*/  S2UR UR4, SR_CgaCtaId ;  /* 0x00000000000479c3 */ /* 0x000e220000008800 */
[----:B------:R-:W-:Y:S01]  /*3450*/  ULOP3.LUT UR7, UR6, 0x7ffffffc, URZ, 0xc0, !UPT ;  /* 0x7ffffffc06077892 */ /* 0x000fe2000f8ec0ff */
[----:B------:R-:W-:Y:S01]  /*3460*/  IMAD.MOV.U32 R0, RZ, RZ, RZ ;  /* 0x000000ffff007224 */ /* 0x000fe200078e00ff */
[----:B------:R-:W-:Y:S01]  /*3470*/  UMOV UR5, 0x400 ;  /* 0x0000040000057882 */ /* 0x000fe20000000000 */
[----:B------:R-:W-:Y:S01]  /*3480*/  CS2R R2, SRZ ;  /* 0x0000000000027805 */ /* 0x000fe2000001ff00 */
[----:B------:R-:W-:Y:S01]  /*3490*/  IMAD.MOV.U32 R5, RZ, RZ, RZ ;  /* 0x000000ffff057224 */ /* 0x000fe200078e00ff */
[----:B------:R-:W-:Y:S01]  /*34a0*/  UIMAD.WIDE UR20, UR12, 0x10, URZ ;  /* 0x000000100c1478a5 */ /* 0x000fe2000f8e02ff */
[----:B------:R-:W-:Y:S01]  /*34b0*/  MOV R13, UR7 ;  /* 0x00000007000d7c02 */ /* 0x000fe20008000f00 */
[----:B------:R-:W-:Y:S02]  /*34c0*/  UIMAD.WIDE UR18, UR12, 0xc, URZ ;  /* 0x0000000c0c1278a5 */ /* 0x000fe4000f8e02ff */
[----:B------:R-:W-:-:S02]  /*34d0*/  UIMAD.WIDE UR16, UR12, 0x8, URZ ;  /* 0x000000080c1078a5 */ /* 0x000fc4000f8e02ff */
[----:B------:R-:W-:Y:S02]  /*34e0*/  UIMAD.WIDE UR22, UR12, 0x4, URZ ;  /* 0x000000040c1678a5 */ /* 0x000fe4000f8e02ff */
[----:B0-----:R-:W-:Y:S02]  /*34f0*/  ULEA UR4, UR4, UR5, 0x18 ;  /* 0x0000000504047291 */ /* 0x001fe4000f8ec0ff */
[----:B------:R-:W-:-:S04]  /*3500*/  UIADD3 UR5, UPT, UPT, -UR7, URZ, URZ ;  /* 0x000000ff07057290 */ /* 0x000fc8000fffe1ff */
[----:B------:R-:W-:Y:S01]  /*3510*/  UISETP.GE.AND UP0, UPT, UR5, URZ, UPT ;  /* 0x000000ff0500728c */ /* 0x000fe2000bf06270 */
[----:B------:R-:W-:-:S05]  /*3520*/  LEA R6, R12, UR4, 0x2 ;  /* 0x000000040c067c11 */ /* 0x000fca000f8e10ff */
[----:B------:R-:W-:-:S03]  /*3530*/  VIADD R6, R6, 0x48 ;  /* 0x0000004806067836 */ /* 0x000fc60000000000 */
        /* <DEDUP_REMOVED lines=8> */
.L_x_398:
        /* <DEDUP_REMOVED lines=133> */
.L_x_397:
[----:B------:R-:W-:-:S04]  /*3e10*/  UIADD3 UR4, UPT, UPT, -UR5, URZ, URZ ;  /* 0x000000ff05047290 */ /* 0x000fc8000fffe1ff */
[----:B------:R-:W-:-:S09]  /*3e20*/  UISETP.GT.AND UP0, UPT, UR4, 0x4, UPT ;  /* 0x000000040400788c */ /* 0x000fd2000bf04270 */
[----:B------:R-:W-:Y:S05]  /*3e30*/  BRA.U !UP0, `(.L_x_399) ;  /* 0x0000000508187547 */ /* 0x000fea000b800000 */
[----:B------:R-:W-:Y:S01]  /*3e40*/  ISETP.GE.AND P0, PT, R12, UR15, PT ;  /* 0x0000000f0c007c0c */ /* 0x000fe2000bf06270 */
[----:B------:R-:W0:-:S12]  /*3e50*/  LDS R4, [R6+-0x48] ;  /* 0xffffb80006047984 */ /* 0x000e180000000800 */
        /* <DEDUP_REMOVED lines=8> */
[----:B------:R0:W2:Y:S01]  /*3ee0*/  @!P0 LDG.E.128 R8, desc[UR10][R16.64] ;  /* 0x0000000a10088981 */ /* 0x0000a2000c1e1d00 */
[----:B------:R-:W-:-:S03]  /*3ef0*/  @!P0 IADD3.X R19, PT, PT, R15, UR17, RZ, P1, !PT ;  /* 0x000000110f138c10 */ /* 0x000fc60008ffe4ff */
[----:B------:R-:W2:Y:S01]  /*3f00*/  LDS R4, [R6+-0x24] ;  /* 0xffffdc0006047984 */ /* 0x000ea20000000800 */
[----:B------:R-:W-:-:S03]  /*3f10*/  @!P0 IADD3 R20, P1, PT, R14, UR18, RZ ;  /* 0x000000120e148c10 */ /* 0x000fc6000ff3e0ff */
[----:B0-----:R-:W-:Y:S01]  /*3f20*/  LDS R17, [R6+0x6c] ;  /* 0x00006c0006117984 */ /* 0x001fe20000000800 */
        /* <DEDUP_REMOVED lines=55> */
.L_x_399:
[----:B------:R-:W-:-:S09]  /*42a0*/  UISETP.NE.OR UP1, UPT, UR5, URZ, UP1 ;  /* 0x000000ff0500728c */ /* 0x000fd20008f25670 */
[----:B------:R-:W-:Y:S05]  /*42b0*/  BRA.U !UP1, `(.L_x_395) ;  /* 0x0000000109947547 */ /* 0x000fea000b800000 */
.L_x_396:
[----:B------:R-:W-:-:S13]  /*42c0*/  ISETP.GE.AND P0, PT, R12, UR15, PT ;  /* 0x0000000f0c007c0c */ /* 0x000fda000bf06270 */
.L_x_400:
        /* <DEDUP_REMOVED lines=36> */
.L_x_395:
[----:B------:R-:W-:-:S09]  /*4510*/  UISETP.NE.AND UP0, UPT, UR9, URZ, UPT ;  /* 0x000000ff0900728c */ /* 0x000fd2000bf05270 */
[----:B------:R-:W-:Y:S05]  /*4520*/  BRA.U !UP0, `(.L_x_394) ;  /* 0x0000000108507547 */ /* 0x000fea000b800000 */
[----:B------:R-:W0:Y:S01]  /*4530*/  S2UR UR4, SR_CgaCtaId ;  /* 0x00000000000479c3 */ /* 0x000e220000008800 */
[----:B------:R-:W-:Y:S01]  /*4540*/  UMOV UR5, 0x400 ;  /* 0x0000040000057882 */ /* 0x000fe20000000000 */
[----:B------:R-:W-:Y:S01]  /*4550*/  IMAD R13, R13, 0x9, R12 ;  /* 0x000000090d0d7824 */ /* 0x000fe200078e020c */
[----:B------:R-:W-:Y:S01]  /*4560*/  ISETP.GE.AND P0, PT, R12, UR15, PT ;  /* 0x0000000f0c007c0c */ /* 0x000fe2000bf06270 */
[----:B------:R-:W-:Y:S02]  /*4570*/  UIMAD.WIDE UR16, UR12, 0x4, URZ ;  /* 0x000000040c1078a5 */ /* 0x000fe4000f8e02ff */
[----:B------:R-:W-:Y:S02]  /*4580*/  UIADD3 UR9, UPT, UPT, -UR9, URZ, URZ ;  /* 0x000000ff09097290 */ /* 0x000fe4000fffe1ff */
[----:B0-----:R-:W-:-:S06]  /*4590*/  ULEA UR4, UR4, UR5, 0x18 ;  /* 0x0000000504047291 */ /* 0x001fcc000f8ec0ff */
[----:B------:R-:W-:-:S07]  /*45a0*/  LEA R6, R13, UR4, 0x2 ;  /* 0x000000040d067c11 */ /* 0x000fce000f8e10ff */
.L_x_401:
        /* <DEDUP_REMOVED lines=12> */
.L_x_394:
[----:B------:R-:W-:-:S04]  /*4670*/  IADD3 R12, PT, PT, R12, UR13, RZ ;  /* 0x0000000d0c0c7c10 */ /* 0x000fc8000fffe0ff */
[----:B------:R-:W-:-:S13]  /*4680*/  ISETP.GE.AND P0, PT, R12, UR14, PT ;  /* 0x0000000e0c007c0c */ /* 0x000fda000bf06270 */
[----:B------:R-:W-:Y:S05]  /*4690*/  @P0 EXIT ;  /* 0x000000000000094d */ /* 0x000fea0003800000 */
[----:B------:R-:W-:Y:S01]  /*46a0*/  IABS R10, UR8 ;  /* 0x00000008000a7c13 */ /* 0x000fe20008000000 */
        /* <DEDUP_REMOVED lines=77> */
        .weak           $__internal_10_$__cuda_sm20_div_s64
        .type           $__internal_10_$__cuda_sm20_div_s64,@function
        .size           $__internal_10_$__cuda_sm20_div_s64,(.L_x_14716 - $__internal_10_$__cuda_sm20_div_s64)
$__internal_10_$__cuda_sm20_div_s64:
        /* <DEDUP_REMOVED lines=86> */
[----:B------:R-:W-:Y:S05]  /*50e0*/  RET.REL.NODEC R14 `(_ZN5flash32flash_fwd_splitkv_combine_kernelI23Flash_fwd_kernel_traitsILi64ELi64ELi256ELi4ELb0ELb0EN7cutlass6half_tE19Flash_kernel_traitsILi64ELi64ELi256ELi4ES3_EELi8ELi4ELb1EEEvNS_16Flash_fwd_paramsE) ;  /* 0xffffffac0ec47950 */ /* 0x000fea0003c3ffff */
.L_x_402:
        /* <DEDUP_REMOVED lines=9> */
.L_x_14716:


//--------------------- .text._ZN5flash32flash_fwd_splitkv_combine_kernelI23Flash_fwd_kernel_traitsILi64ELi64ELi256ELi4ELb0ELb0EN7cutlass6half_tE19Flash_kernel_traitsILi64ELi64ELi256ELi4ES3_EELi8ELi3ELb1EEEvNS_16Flash_fwd_paramsE --------------------------
	.section	.text._ZN5flash32flash_fwd_splitkv_combine_kernelI23Flash_fwd_kernel_traitsILi64ELi64ELi256ELi4ELb0ELb0EN7cutlass6half_tE19Flash_kernel_traitsILi64ELi64ELi256ELi4ES3_EELi8ELi3ELb1EEEvNS_16Flash_fwd_paramsE,"ax",@progbits
	.align	128
        .global         _ZN5flash32flash_fwd_splitkv_combine_kernelI23Flash_fwd_kernel_traitsILi64ELi64ELi256ELi4ELb0ELb0EN7cutlass6half_tE19Flash_kernel_traitsILi64ELi64ELi256ELi4ES3_EELi8ELi3ELb1EEEvNS_16Flash_fwd_paramsE
        .type           _ZN5flash32flash_fwd_splitkv_combine_kernelI23Flash_fwd_kernel_traitsILi64ELi64ELi256ELi4ELb0ELb0EN7cutlass6half_tE19Flash_kernel_traitsILi64ELi64ELi256ELi4ES3_EELi8ELi3ELb1EEEvNS_16Flash_fwd_paramsE,@function
        .size           _ZN5flash32flash_fwd_splitkv_combine_kernelI23Flash_fwd_kernel_traitsILi64ELi64ELi256ELi4ELb0ELb0EN7cutlass6half_tE19Flash_kernel_traitsILi64ELi64ELi256ELi4ES3_EELi8ELi3ELb1EEEvNS_16Flash_fwd_paramsE,(.L_x_14717 - _ZN5flash32flash_fwd_splitkv_combine_kernelI23Flash_fwd_kernel_traitsILi64ELi64ELi256ELi4ELb0ELb0EN7cutlass6half_tE19Flash_kernel_traitsILi64ELi64ELi256ELi4ES3_EELi8ELi3ELb1EEEvNS_16Flash_fwd_paramsE)
        .other          _ZN5flash32flash_fwd_splitkv_combine_kernelI23Flash_fwd_kernel_traitsILi64ELi64ELi256ELi4ELb0ELb0EN7cutlass6half_tE19Flash_kernel_traitsILi64ELi64ELi256ELi4ES3_EELi8ELi3ELb1EEEvNS_16Flash_fwd_paramsE,@"STO_CUDA_ENTRY STV_DEFAULT"
_ZN5flash32flash_fwd_splitkv_combine_kernelI23Flash_fwd_kernel_traitsILi64ELi64ELi256ELi4ELb0ELb0EN7cutlass6half_tE19Flash_kernel_traitsILi64ELi64ELi256ELi4ES3_EELi8ELi3ELb1EEEvNS_16Flash_fwd_paramsE:
.text._ZN5flash32flash_fwd_splitkv_combine_kernelI23Flash_fwd_kernel_traitsILi64ELi64ELi256ELi4ELb0ELb0EN7cutlass6half_tE19Flash_kernel_traitsILi64ELi64ELi256ELi4ES3_EELi8ELi3ELb1EEEvNS_16Flash_fwd_paramsE:
        /* <DEDUP_REMOVED lines=38> */
.L_x_403:
[----:B------:R-:W-:Y:S01]  /*0260*/  IMAD.U32 R24, RZ, RZ, UR21 ;  /* 0x00000015ff187e24 */ /* 0x000fe2000f8e00ff */
[----:B------:R-:W-:Y:S01]  /*0270*/  MOV R16, UR19 ;  /* 0x0000001300107c02 */ /* 0x000fe20008000f00 */
[----:B------:R-:W-:Y:S01]  /*0280*/  IMAD.U32 R17, RZ, RZ, UR15 ;  /* 0x0000000fff117e24 */ /* 0x000fe2000f8e00ff */
[----:B------:R-:W-:Y:S02]  /*0290*/  MOV R15, UR14 ;  /* 0x0000000e000f7c02 */ /* 0x000fe40008000f00 */
[----:B------:R-:W-:Y:S02]  /*02a0*/  MOV R14, 0x2c0 ;  /* 0x000002c0000e7802 */ /* 0x000fe40000000f00 */
[----:B------:R-:W-:Y:S05]  /*02b0*/  CALL.REL.NOINC `($__internal_11_$__cuda_sm20_div_s64) ;  /* 0x00000048002c7944 */ /* 0x000fea0003c00000 */
[----:B------:R-:W-:-:S07]  /*02c0*/  MOV R12, R0 ;  /* 0x00000000000c7202 */ /* 0x000fce0000000f00 */
.L_x_404:
        /* <DEDUP_REMOVED lines=30> */
.L_x_406:
[----:B------:R-:W-:Y:S01]  /*04b0*/  IMAD.MOV.U32 R24, RZ, RZ, R12 ;  /* 0x000000ffff187224 */ /* 0x000fe200078e000c */
[----:B------:R-:W-:Y:S02]  /*04c0*/  MOV R17, R13 ;  /* 0x0000000d00117202 */ /* 0x000fe40000000f00 */
[----:B------:R-:W-:Y:S02]  /*04d0*/  MOV R14, 0x4f0 ;  /* 0x000004f0000e7802 */ /* 0x000fe40000000f00 */
[----:B------:R-:W-:Y:S05]  /*04e0*/  CALL.REL.NOINC `($__internal_11_$__cuda_sm20_div_s64) ;  /* 0x0000004400a07944 */ /* 0x000fea0003c00000 */
[----:B------:R-:W-:Y:S02]  /*04f0*/  MOV R6, R0 ;  /* 0x0000000000067202 */ /* 0x000fe40000000f00 */
[----:B------:R-:W-:Y:S02]  /*0500*/  MOV R7, R13 ;  /* 0x0000000d00077202 */ /* 0x000fe40000000f00 */
.L_x_407:
[----:B------:R-:W-:Y:S05]  /*0510*/  BSYNC.RECONVERGENT B0 ;  /* 0x0000000000007941 */ /* 0x000fea0003800200 */
.L_x_405:
        /* <DEDUP_REMOVED lines=57> */
.L_x_409:
[----:B------:R-:W-:Y:S01]  /*08b0*/  IMAD.MOV.U32 R24, RZ, RZ, R16 ;  /* 0x000000ffff187224 */ /* 0x000fe200078e0010 */
[----:B------:R-:W-:Y:S01]  /*08c0*/  MOV R16, R11 ;  /* 0x0000000b00107202 */ /* 0x000fe20000000f00 */
[----:B------:R-:W-:Y:S01]  /*08d0*/  IMAD.MOV.U32 R17, RZ, RZ, R15 ;  /* 0x000000ffff117224 */ /* 0x000fe200078e000f */
[----:B------:R-:W-:Y:S02]  /*08e0*/  MOV R15, R3 ;  /* 0x00000003000f7202 */ /* 0x000fe40000000f00 */
[----:B------:R-:W-:Y:S02]  /*08f0*/  MOV R14, 0x910 ;  /* 0x00000910000e7802 */ /* 0x000fe40000000f00 */
[----:B------:R-:W-:Y:S05]  /*0900*/  CALL.REL.NOINC `($__internal_11_$__cuda_sm20_div_s64) ;  /* 0x0000004000987944 */ /* 0x000fea0003c00000 */
[----:B------:R-:W-:Y:S02]  /*0910*/  MOV R12, R0 ;  /* 0x00000000000c7202 */ /* 0x000fe40000000f00 */
.L_x_410:
[----:B------:R-:W-:Y:S05]  /*0920*/  BSYNC.RECONVERGENT B0 ;  /* 0x0000000000007941 */ /* 0x000fea0003800200 */
.L_x_408:
        /* <DEDUP_REMOVED lines=82> */
[----:B------:R-:W-:Y:S02]  /*0e50*/  @!UP1 UIADD3 UR17, UPT, UPT, UR17, 0x1, URZ ;  /* 0x0000000111119890 */ /* 0x000fe4000fffe0ff */
[----:B------:R-:W-:-:S02]  /*0e60*/  UISETP.GE.U32.AND UP3, UPT, UR10, UR11, UPT ;  /* 0x0000000b0a00728c */ /* 0x000fc4000bf66070 */
[----:B------:R-:W-:Y:S02]  /*0e70*/  UISETP.GE.AND UP1, UPT, UR6, URZ, UPT ;  /* 0x000000ff0600728c */ /* 0x000fe4000bf26270 */
[----:B------:R-:W-:Y:S02]  /*0e80*/  USEL UR9, UR5, 0x1, !UP0 ;  /* 0x0000000105097887 */ /* 0x000fe4000c000000 */
[----:B------:R-:W-:Y:S02]  /*0e90*/  USHF.R.S32.HI UR6, URZ, 0x1f, UR7 ;  /* 0x0000001fff067899 */ /* 0x000fe40008011407 */
[----:B------:R-:W-:-:S03]  /*0ea0*/  @P2 VIADD R5, R5, 0x1 ;  /* 0x0000000105052836 */ /* 0x000fc60000000000 */
[----:B------:R-:W-:Y:S01]  /*0eb0*/  @UP3 UIADD3 UR17, UPT, UPT, UR17, 0x1, URZ ;  /* 0x0000000111113890 */ /* 0x000fe2000fffe0ff */
[----:B------:R-:W-:Y:S01]  /*0ec0*/  @!P0 IMAD.MOV R5, RZ, RZ, -R5 ;  /* 0x000000ffff058224 */ /* 0x000fe200078e0a05 */
[----:B------:R-:W-:Y:S01]  /*0ed0*/  @!P1 LOP3.LUT R5, RZ, UR13, RZ, 0x33, !PT ;  /* 0x0000000dff059c12 */ /* 0x000fe2000f8e33ff */
[----:B------:R-:W-:Y:S02]  /*0ee0*/  UISETP.NE.AND UP3, UPT, UR8, URZ, UPT ;  /* 0x000000ff0800728c */ /* 0x000fe4000bf65270 */
[----:B------:R-:W-:Y:S01]  /*0ef0*/  @!UP1 UIADD3 UR17, UPT, UPT, -UR17, URZ, URZ ;  /* 0x000000ff11119290 */ /* 0x000fe2000fffe1ff */
[----:B------:R-:W-:Y:S01]  /*0f00*/  ISETP.LT.U32.AND P0, PT, R12, R5, PT ;  /* 0x000000050c00720c */ /* 0x000fe20003f01070 */
[----:B------:R-:W-:Y:S01]  /*0f10*/  USEL UR5, URZ, 0x1, !UP3 ;  /* 0x00000001ff057887 */ /* 0x000fe2000d800000 */
[----:B------:R-:W-:Y:S01]  /*0f20*/  SHF.R.S32.HI R9, RZ, 0x1f, R5 ;  /* 0x0000001fff097819 */ /* 0x000fe20000011405 */
[----:B------:R-:W-:Y:S02]  /*0f30*/  @!UP2 ULOP3.LUT UR17, URZ, UR4, URZ, 0x33, !UPT ;  /* 0x00000004ff11a292 */ /* 0x000fe4000f8e33ff */
[----:B------:R-:W-:Y:S01]  /*0f40*/  ULOP3.LUT UR6, UR6, UR5, URZ, 0xfc, !UPT ;  /* 0x0000000506067292 */ /* 0x000fe2000f8efcff */
        /* <DEDUP_REMOVED lines=26> */
.L_x_412:
[----:B------:R-:W-:Y:S01]  /*10f0*/  IMAD.MOV.U32 R24, RZ, RZ, R12 ;  /* 0x000000ffff187224 */ /* 0x000fe200078e000c */
[----:B------:R-:W-:Y:S01]  /*1100*/  MOV R16, R10 ;  /* 0x0000000a00107202 */ /* 0x000fe20000000f00 */
[----:B------:R-:W-:Y:S01]  /*1110*/  IMAD.MOV.U32 R17, RZ, RZ, R13 ;  /* 0x000000ffff117224 */ /* 0x000fe200078e000d */
[----:B------:R-:W-:Y:S02]  /*1120*/  MOV R15, R4 ;  /* 0x00000004000f7202 */ /* 0x000fe40000000f00 */
[----:B------:R-:W-:Y:S02]  /*1130*/  MOV R14, 0x1150 ;  /* 0x00001150000e7802 */ /* 0x000fe40000000f00 */
[----:B------:R-:W-:Y:S05]  /*1140*/  CALL.REL.NOINC `($__internal_11_$__cuda_sm20_div_s64) ;  /* 0x0000003800887944 */ /* 0x000fea0003c00000 */
[----:B------:R-:W-:Y:S02]  /*1150*/  MOV R30, R0 ;  /* 0x00000000001e7202 */ /* 0x000fe40000000f00 */
[----:B------:R-:W-:Y:S02]  /*1160*/  MOV R31, R13 ;  /* 0x0000000d001f7202 */ /* 0x000fe40000000f00 */
.L_x_413:
[----:B------:R-:W-:Y:S05]  /*1170*/  BSYNC.RECONVERGENT B0 ;  /* 0x0000000000007941 */ /* 0x000fea0003800200 */
.L_x_411:
        /* <DEDUP_REMOVED lines=57> */
.L_x_415:
[----:B------:R-:W-:Y:S01]  /*1510*/  IMAD.MOV.U32 R24, RZ, RZ, R6 ;  /* 0x000000ffff187224 */ /* 0x000fe200078e0006 */
[----:B------:R-:W-:Y:S01]  /*1520*/  MOV R17, R7 ;  /* 0x0000000700117202 */ /* 0x000fe20000000f00 */
[----:B------:R-:W-:Y:S01]  /*1530*/  IMAD.MOV.U32 R16, RZ, RZ, R9 ;  /* 0x000000ffff107224 */ /* 0x000fe200078e0009 */
[----:B------:R-:W-:Y:S02]  /*1540*/  MOV R14, 0x1560 ;  /* 0x00001560000e7802 */ /* 0x000fe40000000f00 */
[----:B------:R-:W-:Y:S05]  /*1550*/  CALL.REL.NOINC `($__internal_11_$__cuda_sm20_div_s64) ;  /* 0x0000003400847944 */ /* 0x000fea0003c00000 */
[----:B------:R-:W-:Y:S02]  /*1560*/  MOV R22, R0 ;  /* 0x0000000000167202 */ /* 0x000fe40000000f00 */
[----:B------:R-:W-:Y:S02]  /*1570*/  MOV R23, R13 ;  /* 0x0000000d00177202 */ /* 0x000fe40000000f00 */
.L_x_416:
[----:B------:R-:W-:Y:S05]  /*1580*/  BSYNC.RECONVERGENT B0 ;  /* 0x0000000000007941 */ /* 0x000fea0003800200 */
.L_x_414:
[----:B------:R-:W0:Y:S01]  /*1590*/  LDCU UR8, c[0x0][0x434] ;  /* 0x00008680ff0877ac */ /* 0x000e220008000800 */
[----:B------:R-:W-:Y:S01]  /*15a0*/  BSSY.RECONVERGENT B0, `(.L_x_417) ;  /* 0x0000050000007945 */ /* 0x000fe20003800200 */
[----:B------:R-:W-:Y:S01]  /*15b0*/  MOV R19, 0xff800000 ;  /* 0xff80000000137802 */ /* 0x000fe20000000f00 */
[----:B------:R-:W-:Y:S01]  /*15c0*/  USHF.R.S32.HI UR4, URZ, 0x1f, UR22 ;  /* 0x0000001fff047899 */ /* 0x000fe20008011416 */
[----:B------:R-:W1:Y:S03]  /*15d0*/  LDCU UR5, c[0x0][0x534] ;  /* 0x0000a680ff0577ac */ /* 0x000e660008000800 */
[----:B------:R-:W-:Y:S01]  /*15e0*/  ULOP3.LUT UR4, UR4, 0x1, URZ, 0xfc, !UPT ;  /* 0x0000000104047892 */ /* 0x000fe2000f8efcff */
[----:B------:R-:W2:Y:S01]  /*15f0*/  LDCU.64 UR10, c[0x0][0x358] ;  /* 0x00006b00ff0a77ac */ /* 0x000ea20008000a00 */
[----:B0-----:R-:W-:-:S04]  /*1600*/  IABS R6, UR8 ;  /* 0x0000000800067c13 */ /* 0x001fc80008000000 */
[----:B------:R-:W0:Y:S08]  /*1610*/  I2F.RP R7, R6 ;  /* 0x0000000600077306 */ /* 0x000e300000209400 */
[----:B0-----:R-:W0:Y:S02]  /*1620*/  MUFU.RCP R12, R7 ;  /* 0x00000007000c7308 */ /* 0x001e240000001000 */
[----:B0-----:R-:W-:Y:S01]  /*1630*/  VIADD R12, R12, 0xffffffe ;  /* 0x0ffffffe0c0c7836 */ /* 0x001fe20000000000 */
[----:B------:R-:W0:Y:S05]  /*1640*/  S2R R7, SR_TID.X ;  /* 0x0000000000077919 */ /* 0x000e2a0000002100 */
[----:B------:R-:W3:Y:S02]  /*1650*/  F2I.FTZ.U32.TRUNC.NTZ R13, R12 ;  /* 0x0000000c000d7305 */ /* 0x000ee4000021f000 */
[----:B---3--:R-:W-:-:S02]  /*1660*/  IMAD.MOV R0, RZ, RZ, -R13 ;  /* 0x000000ffff007224 */ /* 0x008fc400078e0a0d */
[----:B------:R-:W-:Y:S02]  /*1670*/  HFMA2 R12, -RZ, RZ, 0, 0 ;  /* 0x00000000ff0c7431 */ /* 0x000fe400000001ff */
[----:B------:R-:W-:Y:S01]  /*1680*/  IMAD R5, R0, R6, RZ ;  /* 0x0000000600057224 */ /* 0x000fe200078e02ff */
[----:B------:R-:W-:Y:S02]  /*1690*/  IABS R0, R2 ;  /* 0x0000000200007213 */ /* 0x000fe40000000000 */
[----:B------:R-:W-:Y:S01]  /*16a0*/  LOP3.LUT R2, R2, UR8, RZ, 0x3c, !PT ;  /* 0x0000000802027c12 */ /* 0x000fe2000f8e3cff */
[----:B------:R-:W-:-:S03]  /*16b0*/  IMAD.HI.U32 R5, R13, R5, R12 ;  /* 0x000000050d057227 */ /* 0x000fc600078e000c */
[----:B------:R-:W-:-:S03]  /*16c0*/  ISETP.GE.AND P1, PT, R2, RZ, PT ;  /* 0x000000ff0200720c */ /* 0x000fc60003f26270 */
[----:B------:R-:W-:Y:S01]  /*16d0*/  IMAD.HI.U32 R14, R5, R0, RZ ;  /* 0x00000000050e7227 */ /* 0x000fe200078e00ff */
[----:B0-----:R-:W-:-:S03]  /*16e0*/  SHF.R.U32.HI R12, RZ, 0x3, R7 ;  /* 0x00000003ff0c7819 */ /* 0x001fc60000011607 */
        /* <DEDUP_REMOVED lines=14> */
[----:B-1----:R-:W-:-:S03]  /*17d0*/  ISETP.GE.AND P0, PT, R12, UR5, PT ;  /* 0x000000050c007c0c */ /* 0x002fc6000bf06270 */
[----:B------:R-:W-:Y:S01]  /*17e0*/  IMAD R6, R14, UR4, RZ ;  /* 0x000000040e067c24 */ /* 0x000fe2000f8e02ff */
[----:B------:R-:W1:Y:S04]  /*17f0*/  LDCU UR4, c[0x0][0x430] ;  /* 0x00008600ff0477ac */ /* 0x000e680008000800 */
[----:B------:R-:W-:-:S04]  /*1800*/  IABS R16, R6 ;  /* 0x0000000600107213 */ /* 0x000fc80000000000 */
[----:B------:R-:W3:Y:S01]  /*1810*/  I2F.RP R2, R16 ;  /* 0x0000001000027306 */ /* 0x000ee20000209400 */
[----:B------:R-:W-:-:S05]  /*1820*/  VIADD R13, R16, UR18 ;  /* 0x00000012100d7c36 */ /* 0x000fca0008000000 */
[----:B------:R-:W-:Y:S02]  /*1830*/  IABS R15, R13 ;  /* 0x0000000d000f7213 */ /* 0x000fe40000000000 */
[----:B0-----:R-:W-:Y:S01]  /*1840*/  IADD3 R20, PT, PT, R20, 0xffffffe, RZ ;  /* 0x0ffffffe14147810 */ /* 0x001fe20007ffe0ff */
[----:B-1----:R-:W-:-:S03]  /*1850*/  UIMAD UR8, UR8, UR4, URZ ;  /* 0x00000004080872a4 */ /* 0x002fc6000f8e02ff */
[----:B------:R0:W-:Y:S08]  /*1860*/  F2I.FTZ.U32.TRUNC.NTZ R21, R20 ;  /* 0x0000001400157305 */ /* 0x0001f0000021f000 */
[----:B---3--:R-:W1:Y:S01]  /*1870*/  MUFU.RCP R24, R2 ;  /* 0x0000000200187308 */ /* 0x008e620000001000 */
[----:B0-----:R-:W-:Y:S02]  /*1880*/  IMAD.MOV.U32 R20, RZ, RZ, RZ ;  /* 0x000000ffff147224 */ /* 0x001fe400078e00ff */
[----:B-1----:R-:W-:-:S02]  /*1890*/  VIADD R24, R24, 0xffffffe ;  /* 0x0ffffffe18187836 */ /* 0x002fc40000000000 */
[----:B------:R-:W-:-:S03]  /*18a0*/  IMAD.MOV R2, RZ, RZ, -R21 ;  /* 0x000000ffff027224 */ /* 0x000fc600078e0a15 */
[----:B------:R-:W0:Y:S02]  /*18b0*/  F2I.FTZ.U32.TRUNC.NTZ R25, R24 ;  /* 0x0000001800197305 */ /* 0x000e24000021f000 */
[----:B0-----:R-:W-:Y:S02]  /*18c0*/  IADD3 R5, PT, PT, RZ, -R25, RZ ;  /* 0x80000019ff057210 */ /* 0x001fe40007ffe0ff */
[----:B------:R-:W-:-:S03]  /*18d0*/  MOV R24, RZ ;  /* 0x000000ff00187202 */ /* 0x000fc60000000f00 */
[----:B------:R-:W-:Y:S01]  /*18e0*/  IMAD R18, R5, R16, RZ ;  /* 0x0000001005127224 */ /* 0x000fe200078e02ff */
[----:B------:R-:W-:-:S03]  /*18f0*/  IABS R5, R6 ;  /* 0x0000000600057213 */ /* 0x000fc60000000000 */
[----:B------:R-:W-:-:S04]  /*1900*/  IMAD.HI.U32 R18, R25, R18, R24 ;  /* 0x0000001219127227 */ /* 0x000fc800078e0018 */
[----:B------:R-:W-:Y:S02]  /*1910*/  IMAD.MOV R5, RZ, RZ, -R5 ;  /* 0x000000ffff057224 */ /* 0x000fe400078e0a05 */
[----:B------:R-:W-:-:S04]  /*1920*/  IMAD.HI.U32 R18, R18, R15, RZ ;  /* 0x0000000f12127227 */ /* 0x000fc800078e00ff */
[----:B------:R-:W-:-:S05]  /*1930*/  IMAD R5, R18, R5, R15 ;  /* 0x0000000512057224 */ /* 0x000fca00078e020f */
[----:B------:R-:W-:-:S13]  /*1940*/  ISETP.GT.U32.AND P1, PT, R16, R5, PT ;  /* 0x000000051000720c */ /* 0x000fda0003f24070 */
[----:B------:R-:W-:-:S04]  /*1950*/  @!P1 IADD3 R5, PT, PT, R5, -R16, RZ ;  /* 0x8000001005059210 */ /* 0x000fc80007ffe0ff */
[----:B------:R-:W-:Y:S01]  /*1960*/  ISETP.GE.U32.AND P2, PT, R5, R16, PT ;  /* 0x000000100500720c */ /* 0x000fe20003f46070 */
[----:B------:R-:W-:-:S04]  /*1970*/  IMAD R5, R2, R8, RZ ;  /* 0x0000000802057224 */ /* 0x000fc800078e02ff */
[----:B------:R-:W-:Y:S01]  /*1980*/  IMAD.HI.U32 R5, R21, R5, R20 ;  /* 0x0000000515057227 */ /* 0x000fe200078e0014 */
[----:B--2---:R-:W-:Y:S07]  /*1990*/  @P0 BRA `(.L_x_418) ;  /* 0x0000000000400947 */ /* 0x004fee0003800000 */
        /* <DEDUP_REMOVED lines=16> */
.L_x_418:
[----:B------:R-:W-:Y:S05]  /*1aa0*/  BSYNC.RECONVERGENT B0 ;  /* 0x0000000000007941 */ /* 0x000fea0003800200 */
.L_x_417:
[----:B------:R-:W1:Y:S01]  /*1ab0*/  S2R R20, SR_CgaCtaId ;  /* 0x0000000000147919 */ /* 0x000e620000008800 */
        /* <DEDUP_REMOVED lines=8> */
[----:B-1----:R-:W-:Y:S02]  /*1b40*/  LEA R20, R20, R17, 0x18 ;  /* 0x0000001114147211 */ /* 0x002fe400078ec0ff */
[----:B------:R-:W-:-:S03]  /*1b50*/  LOP3.LUT R17, R7, 0x7, RZ, 0xc0, !PT ;  /* 0x0000000707117812 */ /* 0x000fc600078ec0ff */
[C-C-:B------:R-:W-:Y:S02]  /*1b60*/  @!P0 IMAD R21, R12.reuse, 0x24, R20.reuse ;  /* 0x000000240c158824 */ /* 0x140fe400078e0214 */
[----:B------:R-:W-:Y:S02]  /*1b70*/  IMAD R17, R17, 0x24, R20 ;  /* 0x0000002411117824 */ /* 0x000fe400078e0214 */
[----:B------:R-:W-:Y:S02]  /*1b80*/  @!P0 IMAD.IADD R20, R21, 0x1, R2 ;  /* 0x0000000115148824 */ /* 0x000fe400078e0202 */
[----:B------:R-:W-:Y:S02]  /*1b90*/  IMAD.MOV.U32 R21, RZ, RZ, -0x800000 ;  /* 0xff800000ff157424 */ /* 0x000fe400078e00ff */
[----:B------:R-:W-:Y:S01]  /*1ba0*/  IMAD R17, R12, 0x4, R17 ;  /* 0x000000040c117824 */ /* 0x000fe200078e0211 */
[----:B-----5:R1:W-:Y:S01]  /*1bb0*/  @!P0 STS [R20], R19 ;  /* 0x0000001314008388 */ /* 0x0203e20000000800 */
[----:B------:R-:W-:Y:S01]  /*1bc0*/  BAR.SYNC.DEFER_BLOCKING 0x0 ;  /* 0x0000000000007b1d */ /* 0x000fe20000010000 */
[----:B-1----:R-:W-:-:S05]  /*1bd0*/  IMAD.HI.U32 R19, R5, R15, RZ ;  /* 0x0000000f05137227 */ /* 0x002fca00078e00ff */
[----:B------:R-:W0:Y:S01]  /*1be0*/  @!P0 LDS R21, [R17] ;  /* 0x0000000011158984 */ /* 0x000e220000000800 */
[----:B------:R-:W-:-:S04]  /*1bf0*/  IMAD.MOV R5, RZ, RZ, -R19 ;  /* 0x000000ffff057224 */ /* 0x000fc800078e0a13 */
[----:B------:R-:W-:Y:S01]  /*1c00*/  IMAD R5, R8, R5, R15 ;  /* 0x0000000508057224 */ /* 0x000fe200078e020f */
[----:B0-----:R-:W0:Y:S02]  /*1c10*/  SHFL.BFLY PT, R24, R21, 0x4, 0x1f ;  /* 0x0c801f0015187f89 */ /* 0x001e2400000e0000 */
        /* <DEDUP_REMOVED lines=19> */
[----:B------:R-:W-:Y:S02]  /*1d50*/  ISETP.GE.AND P2, PT, R13, RZ, PT ;  /* 0x000000ff0d00720c */ /* 0x000fe40003f46270 */
[----:B------:R-:W-:Y:S01]  /*1d60*/  SHF.R.S32.HI R8, RZ, 0x1f, R6 ;  /* 0x0000001fff087819 */ /* 0x000fe20000011406 */
[----:B------:R-:W-:Y:S02]  /*1d70*/  IMAD R6, R6, UR8, RZ ;  /* 0x0000000806067c24 */ /* 0x000fe4000f8e02ff */
[----:B------:R-:W-:-:S06]  /*1d80*/  @P4 VIADD R19, R19, 0x1 ;  /* 0x0000000113134836 */ /* 0x000fcc0000000000 */
[----:B------:R-:W-:Y:S01]  /*1d90*/  @!P3 IMAD.MOV R18, RZ, RZ, -R18 ;  /* 0x000000ffff12b224 */ /* 0x000fe200078e0a12 */
[----:B------:R-:W-:Y:S01]  /*1da0*/  ISETP.NE.AND P3, PT, R14, RZ, PT ;  /* 0x000000ff0e00720c */ /* 0x000fe20003f65270 */
[----:B------:R-:W-:Y:S01]  /*1db0*/  @!P2 IMAD.MOV R19, RZ, RZ, -R19 ;  /* 0x000000ffff13a224 */ /* 0x000fe200078e0a13 */
[----:B------:R-:W-:Y:S02]  /*1dc0*/  @!P0 LOP3.LUT R19, RZ, R0, RZ, 0x33, !PT ;  /* 0x00000000ff138212 */ /* 0x000fe400078e33ff */
[----:B------:R-:W-:Y:S02]  /*1dd0*/  LOP3.LUT P0, RZ, R7, 0x3c7, RZ, 0xc0, !PT ;  /* 0x000003c707ff7812 */ /* 0x000fe4000780c0ff */
[----:B------:R-:W-:Y:S01]  /*1de0*/  @!P5 LOP3.LUT R18, RZ, R16, RZ, 0x33, !PT ;  /* 0x00000010ff12d212 */ /* 0x000fe200078e33ff */
[----:B------:R-:W-:Y:S01]  /*1df0*/  IMAD R14, R19, UR9, RZ ;  /* 0x00000009130e7c24 */ /* 0x000fe2000f8e02ff */
[----:B------:R-:W-:Y:S02]  /*1e00*/  SEL R5, RZ, 0x1, !P3 ;  /* 0x00000001ff057807 */ /* 0x000fe40005800000 */
[----:B------:R-:W-:Y:S01]  /*1e10*/  ISETP.LT.U32.AND P2, PT, R22, R18, PT ;  /* 0x000000121600720c */ /* 0x000fe20003f41070 */
[----:B0-----:R-:W-:Y:S01]  /*1e20*/  FADD.FTZ R20, R25, R20 ;  /* 0x0000001419147221 */ /* 0x001fe20000010000 */
[----:B------:R-:W-:-:S02]  /*1e30*/  SHF.R.S32.HI R15, RZ, 0x1f, R18 ;  /* 0x0000001fff0f7819 */ /* 0x000fc40000011412 */
[----:B------:R-:W-:Y:S02]  /*1e40*/  LOP3.LUT R5, R8, R5, RZ, 0xfc, !PT ;  /* 0x0000000508057212 */ /* 0x000fe400078efcff */
[----:B------:R-:W0:Y:S01]  /*1e50*/  SHFL.BFLY PT, R17, R20, 0x2, 0x1f ;  /* 0x0c401f0014117f89 */ /* 0x000e2200000e0000 */
[----:B------:R-:W-:Y:S02]  /*1e60*/  ISETP.LT.AND.EX P2, PT, R23, R15, PT, P2 ;  /* 0x0000000f1700720c */ /* 0x000fe40003f41320 */
[----:B------:R-:W-:Y:S02]  /*1e70*/  IMAD R5, R5, R14, RZ ;  /* 0x0000000e05057224 */ /* 0x000fe400078e02ff */
[----:B------:R-:W-:Y:S01]  /*1e80*/  SEL R8, R22, R18, P2 ;  /* 0x0000001216087207 */ /* 0x000fe20001000000 */
[----:B0-----:R-:W-:Y:S01]  /*1e90*/  FADD.FTZ R17, R20, R17 ;  /* 0x0000001114117221 */ /* 0x001fe20000010000 */
[----:B------:R-:W-:-:S04]  /*1ea0*/  IMAD.MOV.U32 R20, RZ, RZ, 0x7f800000 ;  /* 0x7f800000ff147424 */ /* 0x000fc800078e00ff */
[----:B------:R-:W0:Y:S02]  /*1eb0*/  SHFL.BFLY PT, R24, R17, 0x1, 0x1f ;  /* 0x0c201f0011187f89 */ /* 0x000e2400000e0000 */
[----:B0-----:R-:W-:-:S05]  /*1ec0*/  FADD.FTZ R24, R17, R24 ;  /* 0x0000001811187221 */ /* 0x001fca0000010000 */
[----:B------:R-:W-:-:S13]  /*1ed0*/  FSETP.NE.FTZ.AND P1, PT, R24, RZ, PT ;  /* 0x000000ff1800720b */ /* 0x000fda0003f35000 */
[----:B------:R-:W0:Y:S02]  /*1ee0*/  @P1 MUFU.LG2 R13, R24 ;  /* 0x00000018000d1308 */ /* 0x000e240000000c00 */
[----:B0-----:R-:W-:Y:S01]  /*1ef0*/  @P1 FFMA.FTZ R20, R13, 0.69314718246459960938, R2 ;  /* 0x3f3172180d141823 */ /* 0x001fe20000010002 */
        /* <DEDUP_REMOVED lines=29> */
[----:B------:R-:W-:Y:S01]  /*20d0*/  HFMA2 R12, -RZ, RZ, 0, 0 ;  /* 0x00000000ff0c7431 */ /* 0x000fe200000001ff */
[----:B------:R-:W-:Y:S01]  /*20e0*/  LEA.HI R15, R7, UR20, RZ, 0x1d ;  /* 0x00000014070f7c11 */ /* 0x000fe2000f8fe8ff */
[----:B------:R-:W-:Y:S01]  /*20f0*/  HFMA2 R27, -RZ, RZ, 0, 0 ;  /* 0x00000000ff1b7431 */ /* 0x000fe200000001ff */
[----:B------:R-:W-:-:S04]  /*2100*/  ISETP.NE.U32.AND P0, PT, R26, RZ, PT ;  /* 0x000000ff1a00720c */ /* 0x000fc80003f05070 */
[----:B0-----:R-:W0:Y:S02]  /*2110*/  MUFU.RCP R14, R16 ;  /* 0x00000010000e7308 */ /* 0x001e240000001000 */
[----:B0-----:R-:W-:-:S06]  /*2120*/  VIADD R14, R14, 0xffffffe ;  /* 0x0ffffffe0e0e7836 */ /* 0x001fcc0000000000 */
        /* <DEDUP_REMOVED lines=17> */
.L_x_422:
[----:B------:R-:W-:Y:S01]  /*2240*/  LEA.HI R24, R7, UR20, RZ, 0x1d ;  /* 0x0000001407187c11 */ /* 0x000fe2000f8fe8ff */
[----:B------:R-:W-:Y:S01]  /*2250*/  IMAD.MOV.U32 R17, RZ, RZ, RZ ;  /* 0x000000ffff117224 */ /* 0x000fe200078e00ff */
[----:B------:R-:W-:Y:S01]  /*2260*/  MOV R14, 0x2290 ;  /* 0x00002290000e7802 */ /* 0x000fe20000000f00 */
[----:B------:R-:W-:Y:S02]  /*2270*/  IMAD.MOV.U32 R16, RZ, RZ, R26 ;  /* 0x000000ffff107224 */ /* 0x000fe400078e001a */
[----:B------:R-:W-:Y:S05]  /*2280*/  CALL.REL.NOINC `($__internal_11_$__cuda_sm20_div_s64) ;  /* 0x0000002800387944 */ /* 0x000fea0003c00000 */
[----:B------:R-:W-:Y:S02]  /*2290*/  IADD3 R15, PT, PT, -R0, RZ, RZ ;  /* 0x000000ff000f7210 */ /* 0x000fe40007ffe1ff */
[----:B------:R-:W-:-:S03]  /*22a0*/  MOV R27, R13 ;  /* 0x0000000d001b7202 */ /* 0x000fc60000000f00 */
[----:B------:R-:W-:Y:S01]  /*22b0*/  IMAD R24, R26, R15, R24 ;  /* 0x0000000f1a187224 */ /* 0x000fe200078e0218 */
[----:B------:R-:W-:-:S07]  /*22c0*/  MOV R26, R0 ;  /* 0x00000000001a7202 */ /* 0x000fce0000000f00 */
.L_x_423:
[----:B------:R-:W-:Y:S01]  /*22d0*/  IABS R14, UR19 ;  /* 0x00000013000e7c13 */ /* 0x000fe20008000000 */
[----:B------:R-:W-:Y:S01]  /*22e0*/  IMAD R4, R4, R11, RZ ;  /* 0x0000000b04047224 */ /* 0x000fe200078e02ff */
[----:B------:R-:W-:Y:S01]  /*22f0*/  IABS R12, R24 ;  /* 0x00000018000c7213 */ /* 0x000fe20000000000 */
[----:B------:R-:W-:Y:S01]  /*2300*/  BSSY.RECONVERGENT B0, `(.L_x_424) ;  /* 0x0000040000007945 */ /* 0x000fe20003800200 */
[----:B------:R-:W0:Y:S01]  /*2310*/  I2F.U32.RP R15, R14 ;  /* 0x0000000e000f7306 */ /* 0x000e220000209000 */
[----:B------:R-:W-:Y:S01]  /*2320*/  IABS R0, UR19 ;  /* 0x0000001300007c13 */ /* 0x000fe20008000000 */
[----:B------:R-:W-:-:S04]  /*2330*/  IMAD R3, R10, R3, R4 ;  /* 0x000000030a037224 */ /* 0x000fc800078e0204 */
[----:B------:R-:W-:Y:S02]  /*2340*/  IMAD.MOV R0, RZ, RZ, -R0 ;  /* 0x000000ffff007224 */ /* 0x000fe400078e0a00 */
[----:B0-----:R-:W0:Y:S02]  /*2350*/  MUFU.RCP R16, R15 ;  /* 0x0000000f00107308 */ /* 0x001e240000001000 */
[----:B0-----:R-:W-:-:S06]  /*2360*/  VIADD R16, R16, 0xffffffe ;  /* 0x0ffffffe10107836 */ /* 0x001fcc0000000000 */
[----:B------:R-:W0:Y:S02]  /*2370*/  F2I.FTZ.U32.TRUNC.NTZ R17, R16 ;  /* 0x0000001000117305 */ /* 0x000e24000021f000 */
[----:B0-----:R-:W-:Y:S01]  /*2380*/  IMAD.MOV R13, RZ, RZ, -R17 ;  /* 0x000000ffff0d7224 */ /* 0x001fe200078e0a11 */
[----:B------:R-:W-:-:S03]  /*2390*/  MOV R16, RZ ;  /* 0x000000ff00107202 */ /* 0x000fc60000000f00 */
[----:B------:R-:W-:-:S04]  /*23a0*/  IMAD R13, R13, R14, RZ ;  /* 0x0000000e0d0d7224 */ /* 0x000fc800078e02ff */
[----:B------:R-:W-:-:S04]  /*23b0*/  IMAD.HI.U32 R13, R17, R13, R16 ;  /* 0x0000000d110d7227 */ /* 0x000fc800078e0010 */
[----:B------:R-:W-:-:S04]  /*23c0*/  IMAD.WIDE.U32 R16, R10, R11, RZ ;  /* 0x0000000b0a107225 */ /* 0x000fc800078e00ff */
[----:B------:R-:W-:-:S04]  /*23d0*/  IMAD.HI.U32 R13, R13, R12, RZ ;  /* 0x0000000c0d0d7227 */ /* 0x000fc800078e00ff */
[----:B------:R-:W-:Y:S01]  /*23e0*/  IMAD R15, R13, R0, R12 ;  /* 0x000000000d0f7224 */ /* 0x000fe200078e020c */
[----:B------:R-:W-:Y:S01]  /*23f0*/  LOP3.LUT R0, R24, UR19, RZ, 0x3c, !PT ;  /* 0x0000001318007c12 */ /* 0x000fe2000f8e3cff */
[----:B------:R-:W-:Y:S02]  /*2400*/  IMAD.IADD R3, R17, 0x1, R3 ;  /* 0x0000000111037824 */ /* 0x000fe400078e0203 */
[-C--:B------:R-:W-:Y:S01]  /*2410*/  IMAD.WIDE.U32 R32, R16, R30.reuse, RZ ;  /* 0x0000001e10207225 */ /* 0x080fe200078e00ff */
[----:B------:R-:W-:Y:S02]  /*2420*/  ISETP.GT.U32.AND P1, PT, R14, R15, PT ;  /* 0x0000000f0e00720c */ /* 0x000fe40003f24070 */
[----:B------:R-:W-:Y:S01]  /*2430*/  ISETP.GE.AND P0, PT, R0, RZ, PT ;  /* 0x000000ff0000720c */ /* 0x000fe20003f06270 */
[----:B------:R-:W-:-:S04]  /*2440*/  IMAD R3, R3, R30, RZ ;  /* 0x0000001e03037224 */ /* 0x000fc800078e02ff */
[----:B------:R-:W-:-:S06]  /*2450*/  IMAD R3, R31, R16, R3 ;  /* 0x000000101f037224 */ /* 0x000fcc00078e0203 */
[-C--:B------:R-:W-:Y:S02]  /*2460*/  @!P1 IADD3 R15, PT, PT, R15, -R14.reuse, RZ ;  /* 0x8000000e0f0f9210 */ /* 0x080fe40007ffe0ff */
[----:B------:R-:W-:Y:S02]  /*2470*/  @!P1 IADD3 R13, PT, PT, R13, 0x1, RZ ;  /* 0x000000010d0d9810 */ /* 0x000fe40007ffe0ff */
[----:B------:R-:W-:Y:S01]  /*2480*/  ISETP.GE.U32.AND P2, PT, R15, R14, PT ;  /* 0x0000000e0f00720c */ /* 0x000fe20003f46070 */
[----:B------:R-:W-:Y:S01]  /*2490*/  IMAD.IADD R15, R33, 0x1, R3 ;  /* 0x00000001210f7824 */ /* 0x000fe200078e0203 */
[----:B------:R-:W-:-:S04]  /*24a0*/  ISETP.NE.AND P1, PT, RZ, UR19, PT ;  /* 0x00000013ff007c0c */ /* 0x000fc8000bf25270 */
[----:B------:R-:W-:-:S07]  /*24b0*/  LOP3.LUT R0, R27, R15, RZ, 0xfc, !PT ;  /* 0x0000000f1b007212 */ /* 0x000fce00078efcff */
[----:B------:R-:W-:-:S05]  /*24c0*/  @P2 VIADD R13, R13, 0x1 ;  /* 0x000000010d0d2836 */ /* 0x000fca0000000000 */
[----:B------:R-:W-:-:S04]  /*24d0*/  MOV R4, R13 ;  /* 0x0000000d00047202 */ /* 0x000fc80000000f00 */
        /* <DEDUP_REMOVED lines=27> */
.L_x_425:
[----:B------:R-:W-:Y:S01]  /*2690*/  IMAD.MOV.U32 R24, RZ, RZ, R26 ;  /* 0x000000ffff187224 */ /* 0x000fe200078e001a */
[----:B------:R-:W-:Y:S01]  /*26a0*/  MOV R17, R27 ;  /* 0x0000001b00117202 */ /* 0x000fe20000000f00 */
[----:B------:R-:W-:Y:S01]  /*26b0*/  IMAD.MOV.U32 R16, RZ, RZ, R32 ;  /* 0x000000ffff107224 */ /* 0x000fe200078e0020 */
[----:B------:R-:W-:Y:S02]  /*26c0*/  MOV R14, 0x26e0 ;  /* 0x000026e0000e7802 */ /* 0x000fe40000000f00 */
[----:B------:R-:W-:Y:S05]  /*26d0*/  CALL.REL.NOINC `($__internal_11_$__cuda_sm20_div_s64) ;  /* 0x0000002400247944 */ /* 0x000fea0003c00000 */
[----:B------:R-:W-:-:S05]  /*26e0*/  IADD3 R13, PT, PT, -R0, RZ, RZ ;  /* 0x000000ff000d7210 */ /* 0x000fca0007ffe1ff */
[----:B------:R-:W-:Y:S02]  /*26f0*/  IMAD R26, R13, R32, R26 ;  /* 0x000000200d1a7224 */ /* 0x000fe400078e021a */
.L_x_426:
[----:B------:R-:W-:Y:S05]  /*2700*/  BSYNC.RECONVERGENT B0 ;  /* 0x0000000000007941 */ /* 0x000fea0003800200 */
.L_x_424:
[----:B------:R-:W-:Y:S01]  /*2710*/  IABS R22, R11 ;  /* 0x0000000b00167213 */ /* 0x000fe20000000000 */
[----:B------:R-:W-:Y:S01]  /*2720*/  IMAD.MOV.U32 R30, RZ, RZ, RZ ;  /* 0x000000ffff1e7224 */ /* 0x000fe200078e00ff */
[----:B------:R-:W-:Y:S01]  /*2730*/  IABS R13, R10 ;  /* 0x0000000a000d7213 */ /* 0x000fe20000000000 */
[----:B------:R-:W0:Y:S01]  /*2740*/  LDCU UR12, c[0x0][0x430] ;  /* 0x00008600ff0c77ac */ /* 0x000e220008000800 */
[----:B------:R-:W1:Y:S01]  /*2750*/  I2F.U32.RP R23, R22 ;  /* 0x0000001600177306 */ /* 0x000e620000209000 */
[----:B------:R-:W-:Y:S02]  /*2760*/  IABS R18, R9 ;  /* 0x0000000900127213 */ /* 0x000fe40000000000 */
[----:B------:R-:W-:Y:S01]  /*2770*/  IABS R12, R8 ;  /* 0x00000008000c7213 */ /* 0x000fe20000000000 */
[----:B------:R-:W2:Y:S01]  /*2780*/  LDCU UR4, c[0x0][0x434] ;  /* 0x00008680ff0477ac */ /* 0x000ea20008000800 */
[----:B------:R-:W-:Y:S02]  /*2790*/  IABS R27, R0 ;  /* 0x00000000001b7213 */ /* 0x000fe40000000000 */
[----:B------:R-:W-:Y:S01]  /*27a0*/  ISETP.NE.AND P5, PT, R10, RZ, PT ;  /* 0x000000ff0a00720c */ /* 0x000fe20003fa5270 */
[----:B------:R-:W3:Y:S01]  /*27b0*/  I2F.U32.RP R19, R13 ;  /* 0x0000000d00137306 */ /* 0x000ee20000209000 */
[----:B------:R-:W-:-:S07]  /*27c0*/  UIMAD UR13, UR7, UR8, URZ ;  /* 0x00000008070d72a4 */ /* 0x000fce000f8e02ff */
[----:B------:R-:W4:Y:S01]  /*27d0*/  I2F.U32.RP R16, R18 ;  /* 0x0000001200107306 */ /* 0x000f220000209000 */
[----:B0-----:R-:W-:-:S04]  /*27e0*/  USEL UR12, UR12, 0x1, UP0 ;  /* 0x000000010c0c7887 */ /* 0x001fc80008000000 */
[----:B------:R-:W-:Y:S02]  /*27f0*/  USHF.R.S32.HI UR5, URZ, 0x1f, UR12 ;  /* 0x0000001fff057899 */ /* 0x000fe4000801140c */
[----:B--2---:R-:W-:Y:S01]  /*2800*/  UIMAD UR4, UR12, UR4, URZ ;  /* 0x000000040c0472a4 */ /* 0x004fe2000f8e02ff */
[----:B------:R-:W-:Y:S08]  /*2810*/  I2F.U32.RP R17, R12 ;  /* 0x0000000c00117306 */ /* 0x000ff00000209000 */
[----:B-1----:R-:W0:Y:S08]  /*2820*/  MUFU.RCP R15, R23 ;  /* 0x00000017000f7308 */ /* 0x002e300000001000 */
[----:B---3--:R-:W1:Y:S08]  /*2830*/  MUFU.RCP R14, R19 ;  /* 0x00000013000e7308 */ /* 0x008e700000001000 */
[----:B----4-:R-:W2:Y:S01]  /*2840*/  MUFU.RCP R24, R16 ;  /* 0x0000001000187308 */ /* 0x010ea20000001000 */
[----:B0-----:R-:W-:Y:S01]  /*2850*/  VIADD R15, R15, 0xffffffe ;  /* 0x0ffffffe0f0f7836 */ /* 0x001fe20000000000 */
[----:B------:R-:W-:-:S06]  /*2860*/  IABS R23, R26 ;  /* 0x0000001a00177213 */ /* 0x000fcc0000000000 */
[----:B------:R-:W0:Y:S01]  /*2870*/  MUFU.RCP R17, R17 ;  /* 0x0000001100117308 */ /* 0x000e220000001000 */
[----:B-1----:R-:W-:-:S07]  /*2880*/  VIADD R28, R14, 0xffffffe ;  /* 0x0ffffffe0e1c7836 */ /* 0x002fce0000000000 */
[----:B------:R-:W1:Y:S01]  /*2890*/  F2I.FTZ.U32.TRUNC.NTZ R31, R15 ;  /* 0x0000000f001f7305 */ /* 0x000e62000021f000 */
[----:B--2---:R-:W-:-:S07]  /*28a0*/  VIADD R24, R24, 0xffffffe ;  /* 0x0ffffffe18187836 */ /* 0x004fce0000000000 */
[----:B------:R-:W2:Y:S01]  /*28b0*/  F2I.FTZ.U32.TRUNC.NTZ R29, R28 ;  /* 0x0000001c001d7305 */ /* 0x000ea2000021f000 */
[----:B0-----:R-:W-:Y:S01]  /*28c0*/  VIADD R17, R17, 0xffffffe ;  /* 0x0ffffffe11117836 */ /* 0x001fe20000000000 */
[----:B-1----:R-:W-:-:S06]  /*28d0*/  IADD3 R14, PT, PT, RZ, -R31, RZ ;  /* 0x8000001fff0e7210 */ /* 0x002fcc0007ffe0ff */
[----:B------:R0:W1:Y:S01]  /*28e0*/  F2I.FTZ.U32.TRUNC.NTZ R25, R24 ;  /* 0x0000001800197305 */ /* 0x000062000021f000 */
[----:B------:R-:W-:Y:S02]  /*28f0*/  IMAD R14, R14, R22, RZ ;  /* 0x000000160e0e7224 */ /* 0x000fe400078e02ff */
[----:B--2---:R-:W-:-:S05]  /*2900*/  IMAD.MOV R16, RZ, RZ, -R29 ;  /* 0x000000ffff107224 */ /* 0x004fca00078e0a1d */
[----:B------:R-:W2:Y:S01]  /*2910*/  F2I.FTZ.U32.TRUNC.NTZ R17, R17 ;  /* 0x0000001100117305 */ /* 0x000ea2000021f000 */
[----:B------:R-:W-:-:S04]  /*2920*/  IMAD.HI.U32 R14, R31, R14, R30 ;  /* 0x0000000e1f0e7227 */ /* 0x000fc800078e001e */
[----:B------:R-:W-:Y:S01]  /*2930*/  IMAD R15, R16, R13, RZ ;  /* 0x0000000d100f7224 */ /* 0x000fe200078e02ff */
[----:B------:R-:W-:Y:S01]  /*2940*/  IABS R16, R11 ;  /* 0x0000000b00107213 */ /* 0x000fe20000000000 */
[----:B0-----:R-:W-:Y:S01]  /*2950*/  IMAD.MOV.U32 R24, RZ, RZ, RZ ;  /* 0x000000ffff187224 */ /* 0x001fe200078e00ff */
[----:B-1----:R-:W-:Y:S01]  /*2960*/  IADD3 R19, PT, PT, RZ, -R25, RZ ;  /* 0x80000019ff137210 */ /* 0x002fe20007ffe0ff */
[----:B------:R-:W-:Y:S01]  /*2970*/  IMAD.MOV.U32 R28, RZ, RZ, RZ ;  /* 0x000000ffff1c7224 */ /* 0x000fe200078e00ff */
[----:B------:R-:W-:-:S03]  /*2980*/  IADD3 R16, PT, PT, RZ, -R16, RZ ;  /* 0x80000010ff107210 */ /* 0x000fc60007ffe0ff */
[----:B------:R-:W-:Y:S02]  /*2990*/  IMAD R19, R19, R18, RZ ;  /* 0x0000001213137224 */ /* 0x000fe400078e02ff */
[----:B------:R-:W-:-:S04]  /*29a0*/  IMAD.HI.U32 R15, R29, R15, R28 ;  /* 0x0000000f1d0f7227 */ /* 0x000fc800078e001c */
[----:B------:R-:W-:-:S04]  /*29b0*/  IMAD.HI.U32 R24, R25, R19, R24 ;  /* 0x0000001319187227 */ /* 0x000fc800078e0018 */
[----:B------:R-:W-:-:S04]  /*29c0*/  IMAD.HI.U32 R19, R14, R23, RZ ;  /* 0x000000170e137227 */ /* 0x000fc800078e00ff */
[----:B--2---:R-:W-:Y:S02]  /*29d0*/  IMAD.MOV R25, RZ, RZ, -R17 ;  /* 0x000000ffff197224 */ /* 0x004fe400078e0a11 */
[----:B------:R-:W-:Y:S02]  /*29e0*/  IMAD R23, R19, R16, R23 ;  /* 0x0000001013177224 */ /* 0x000fe400078e0217 */
[----:B------:R-:W-:Y:S02]  /*29f0*/  IMAD R14, R25, R12, RZ ;  /* 0x0000000c190e7224 */ /* 0x000fe400078e02ff */
[----:B------:R-:W-:Y:S01]  /*2a00*/  IMAD.MOV.U32 R16, RZ, RZ, RZ ;  /* 0x000000ffff107224 */ /* 0x000fe200078e00ff */
[----:B------:R-:W-:-:S03]  /*2a10*/  ISETP.GT.U32.AND P1, PT, R22, R23, PT ;  /* 0x000000171600720c */ /* 0x000fc60003f24070 */
[----:B------:R-:W-:Y:S02]  /*2a20*/  IMAD.HI.U32 R14, R17, R14, R16 ;  /* 0x0000000e110e7227 */ /* 0x000fe400078e0010 */
[----:B------:R-:W0:Y:S08]  /*2a30*/  LDC R17, c[0x0][0x3e0] ;  /* 0x0000f800ff117b82 */ /* 0x000e300000000800 */
[----:B------:R-:W-:Y:S01]  /*2a40*/  @!P1 IMAD.IADD R23, R23, 0x1, -R22 ;  /* 0x0000000117179824 */ /* 0x000fe200078e0a16 */
[----:B------:R-:W-:-:S02]  /*2a50*/  @!P1 IADD3 R19, PT, PT, R19, 0x1, RZ ;  /* 0x0000000113139810 */ /* 0x000fc40007ffe0ff */
[----:B------:R-:W-:Y:S02]  /*2a60*/  ISETP.NE.AND P1, PT, R11, RZ, PT ;  /* 0x000000ff0b00720c */ /* 0x000fe40003f25270 */
[----:B------:R-:W-:Y:S01]  /*2a70*/  ISETP.GE.U32.AND P3, PT, R23, R22, PT ;  /* 0x000000161700720c */ /* 0x000fe20003f66070 */
[----:B------:R-:W-:Y:S01]  /*2a80*/  IMAD.HI.U32 R23, R24, R27, RZ ;  /* 0x0000001b18177227 */ /* 0x000fe200078e00ff */
[----:B------:R-:W-:-:S05]  /*2a90*/  IABS R22, R9 ;  /* 0x0000000900167213 */ /* 0x000fca0000000000 */
[----:B------:R-:W-:Y:S01]  /*2aa0*/  IMAD.MOV R22, RZ, RZ, -R22 ;  /* 0x000000ffff167224 */ /* 0x000fe200078e0a16 */
[----:B0-----:R-:W-:-:S03]  /*2ab0*/  ISETP.LT.U32.AND P0, PT, R17, 0x1, PT ;  /* 0x000000011100780c */ /* 0x001fc60003f01070 */
[----:B------:R-:W-:Y:S01]  /*2ac0*/  IMAD R27, R23, R22, R27 ;  /* 0x00000016171b7224 */ /* 0x000fe200078e021b */
[----:B------:R-:W-:Y:S01]  /*2ad0*/  LOP3.LUT R22, R26, R11, RZ, 0x3c, !PT ;  /* 0x0000000b1a167212 */ /* 0x000fe200078e3cff */
[----:B------:R-:W-:Y:S01]  /*2ae0*/  @P3 VIADD R19, R19, 0x1 ;  /* 0x0000000113133836 */ /* 0x000fe20000000000 */
[----:B------:R-:W-:Y:S02]  /*2af0*/  ISETP.LT.AND.EX P0, PT, R2, RZ, PT, P0 ;  /* 0x000000ff0200720c */ /* 0x000fe40003f01300 */
[----:B------:R-:W-:Y:S02]  /*2b00*/  ISETP.GT.U32.AND P2, PT, R18, R27, PT ;  /* 0x0000001b1200720c */ /* 0x000fe40003f44070 */
[----:B------:R-:W-:Y:S02]  /*2b10*/  SEL R17, R17, 0x1, P0 ;  /* 0x0000000111117807 */ /* 0x000fe40000000000 */
[----:B------:R-:W-:Y:S02]  /*2b20*/  ISETP.GE.AND P0, PT, R22, RZ, PT ;  /* 0x000000ff1600720c */ /* 0x000fe40003f06270 */
[----:B------:R-:W-:-:S04]  /*2b30*/  IABS R16, R17 ;  /* 0x0000001100107213 */ /* 0x000fc80000000000 */
[----:B------:R-:W0:Y:S03]  /*2b40*/  I2F.U32.RP R2, R16 ;  /* 0x0000001000027306 */ /* 0x000e260000209000 */
[-C--:B------:R-:W-:Y:S01]  /*2b50*/  @!P2 IADD3 R27, PT, PT, R27, -R18.reuse, RZ ;  /* 0x800000121b1ba210 */ /* 0x080fe20007ffe0ff */
[----:B------:R-:W-:Y:S01]  /*2b60*/  @!P2 VIADD R23, R23, 0x1 ;  /* 0x000000011717a836 */ /* 0x000fe20000000000 */
[----:B------:R-:W-:Y:S02]  /*2b70*/  ISETP.NE.AND P2, PT, R9, RZ, PT ;  /* 0x000000ff0900720c */ /* 0x000fe40003f45270 */
[----:B------:R-:W-:Y:S01]  /*2b80*/  @!P0 IMAD.MOV R19, RZ, RZ, -R19 ;  /* 0x000000ffff138224 */ /* 0x000fe200078e0a13 */
[----:B------:R-:W-:Y:S02]  /*2b90*/  @!P1 LOP3.LUT R19, RZ, R11, RZ, 0x33, !PT ;  /* 0x0000000bff139212 */ /* 0x000fe400078e33ff */
[----:B------:R-:W-:-:S02]  /*2ba0*/  ISETP.GE.U32.AND P0, PT, R27, R18, PT ;  /* 0x000000121b00720c */ /* 0x000fc40003f06070 */
[----:B------:R-:W-:Y:S02]  /*2bb0*/  IABS R18, R10 ;  /* 0x0000000a00127213 */ /* 0x000fe40000000000 */
[----:B------:R-:W-:Y:S01]  /*2bc0*/  IABS R22, R19 ;  /* 0x0000001300167213 */ /* 0x000fe20000000000 */
[----:B0-----:R-:W0:Y:S02]  /*2bd0*/  MUFU.RCP R2, R2 ;  /* 0x0000000200027308 */ /* 0x001e240000001000 */
[----:B------:R-:W-:Y:S02]  /*2be0*/  IMAD.MOV R18, RZ, RZ, -R18 ;  /* 0x000000ffff127224 */ /* 0x000fe400078e0a12 */
[----:B------:R-:W-:-:S04]  /*2bf0*/  IMAD.HI.U32 R15, R15, R22, RZ ;  /* 0x000000160f0f7227 */ /* 0x000fc800078e00ff */
[----:B------:R-:W-:Y:S01]  /*2c00*/  IMAD R22, R15, R18, R22 ;  /* 0x000000120f167224 */ /* 0x000fe200078e0216 */
[----:B------:R-:W-:Y:S02]  /*2c10*/  LOP3.LUT R18, R0, R9, RZ, 0x3c, !PT ;  /* 0x0000000900127212 */ /* 0x000fe400078e3cff */
[----:B------:R-:W-:Y:S02]  /*2c20*/  @P0 IADD3 R23, PT, PT, R23, 0x1, RZ ;  /* 0x0000000117170810 */ /* 0x000fe40007ffe0ff */
[----:B------:R-:W-:Y:S02]  /*2c30*/  ISETP.GE.AND P1, PT, R18, RZ, PT ;  /* 0x000000ff1200720c */ /* 0x000fe40003f26270 */
[----:B------:R-:W-:Y:S02]  /*2c40*/  IABS R18, R4 ;  /* 0x0000000400127213 */ /* 0x000fe40000000000 */
[----:B------:R-:W-:Y:S01]  /*2c50*/  ISETP.GT.U32.AND P3, PT, R13, R22, PT ;  /* 0x000000160d00720c */ /* 0x000fe20003f64070 */
[----:B0-----:R-:W-:-:S04]  /*2c60*/  VIADD R24, R2, 0xffffffe ;  /* 0x0ffffffe02187836 */ /* 0x001fc80000000000 */
[----:B------:R-:W0:Y:S04]  /*2c70*/  F2I.FTZ.U32.TRUNC.NTZ R25, R24 ;  /* 0x0000001800197305 */ /* 0x000e28000021f000 */
[----:B------:R-:W-:Y:S01]  /*2c80*/  @!P1 IMAD.MOV R23, RZ, RZ, -R23 ;  /* 0x000000ffff179224 */ /* 0x000fe200078e0a17 */
[----:B------:R-:W-:-:S03]  /*2c90*/  @!P2 LOP3.LUT R23, RZ, R9, RZ, 0x33, !PT ;  /* 0x00000009ff17a212 */ /* 0x000fc600078e33ff */
[----:B------:R-:W-:Y:S01]  /*2ca0*/  @!P3 IMAD.IADD R22, R22, 0x1, -R13 ;  /* 0x000000011616b824 */ /* 0x000fe200078e0a0d */
[----:B------:R-:W-:Y:S02]  /*2cb0*/  @!P3 IADD3 R15, PT, PT, R15, 0x1, RZ ;  /* 0x000000010f0fb810 */ /* 0x000fe40007ffe0ff */
[----:B------:R-:W-:Y:S02]  /*2cc0*/  ISETP.NE.AND P3, PT, R8, RZ, PT ;  /* 0x000000ff0800720c */ /* 0x000fe40003f65270 */
[----:B------:R-:W-:Y:S01]  /*2cd0*/  ISETP.GE.U32.AND P6, PT, R22, R13, PT ;  /* 0x0000000d1600720c */ /* 0x000fe20003fc6070 */
[----:B0-----:R-:W-:Y:S02]  /*2ce0*/  IMAD.MOV R2, RZ, RZ, -R25 ;  /* 0x000000ffff027224 */ /* 0x001fe400078e0a19 */
[----:B------:R-:W-:Y:S01]  /*2cf0*/  HFMA2 R24, -RZ, RZ, 0, 0 ;  /* 0x00000000ff187431 */ /* 0x000fe200000001ff */
[----:B------:R-:W-:Y:S01]  /*2d00*/  IABS R13, R23 ;  /* 0x00000017000d7213 */ /* 0x000fe20000000000 */
[----:B------:R-:W-:Y:S01]  /*2d10*/  IMAD R27, R2, R16, RZ ;  /* 0x00000010021b7224 */ /* 0x000fe200078e02ff */
[----:B------:R-:W-:-:S03]  /*2d20*/  IABS R2, R17 ;  /* 0x0000001100027213 */ /* 0x000fc60000000000 */
[----:B------:R-:W-:-:S04]  /*2d30*/  IMAD.HI.U32 R27, R25, R27, R24 ;  /* 0x0000001b191b7227 */ /* 0x000fc800078e0018 */
[----:B------:R-:W-:Y:S02]  /*2d40*/  IMAD.MOV R2, RZ, RZ, -R2 ;  /* 0x000000ffff027224 */ /* 0x000fe400078e0a02 */
[----:B------:R-:W-:-:S04]  /*2d50*/  IMAD.HI.U32 R27, R27, R18, RZ ;  /* 0x000000121b1b7227 */ /* 0x000fc800078e00ff */
[----:B------:R-:W-:Y:S01]  /*2d60*/  IMAD R25, R27, R2, R18 ;  /* 0x000000021b197224 */ /* 0x000fe200078e0212 */
[----:B------:R-:W-:Y:S01]  /*2d70*/  IABS R2, R8 ;  /* 0x0000000800027213 */ /* 0x000fe20000000000 */
[----:B------:R-:W-:-:S03]  /*2d80*/  @P6 VIADD R15, R15, 0x1 ;  /* 0x000000010f0f6836 */ /* 0x000fc60000000000 */
[----:B------:R-:W-:Y:S01]  /*2d90*/  ISETP.GT.U32.AND P0, PT, R16, R25, PT ;  /* 0x000000191000720c */ /* 0x000fe20003f04070 */
[----:B------:R-:W-:-:S12]  /*2da0*/  IMAD.MOV R2, RZ, RZ, -R2 ;  /* 0x000000ffff027224 */ /* 0x000fd800078e0a02 */
[-C--:B------:R-:W-:Y:S01]  /*2db0*/  @!P0 IADD3 R25, PT, PT, R25, -R16.reuse, RZ ;  /* 0x8000001019198210 */ /* 0x080fe20007ffe0ff */
[----:B------:R-:W-:Y:S01]  /*2dc0*/  @!P0 VIADD R27, R27, 0x1 ;  /* 0x000000011b1b8836 */ /* 0x000fe20000000000 */
[----:B------:R-:W-:Y:S02]  /*2dd0*/  ISETP.NE.AND P0, PT, R17, RZ, PT ;  /* 0x000000ff1100720c */ /* 0x000fe40003f05270 */
[----:B------:R-:W-:Y:S01]  /*2de0*/  ISETP.GE.U32.AND P1, PT, R25, R16, PT ;  /* 0x000000101900720c */ /* 0x000fe20003f26070 */
[----:B------:R-:W-:Y:S01]  /*2df0*/  IMAD.HI.U32 R16, R14, R13, RZ ;  /* 0x0000000d0e107227 */ /* 0x000fe200078e00ff */
[----:B------:R-:W-:-:S03]  /*2e00*/  LOP3.LUT R14, R4, R17, RZ, 0x3c, !PT ;  /* 0x00000011040e7212 */ /* 0x000fc600078e3cff */
[----:B------:R-:W-:Y:S01]  /*2e10*/  IMAD R13, R16, R2, R13 ;  /* 0x00000002100d7224 */ /* 0x000fe200078e020d */
[----:B------:R-:W-:Y:S02]  /*2e20*/  ISETP.GE.AND P2, PT, R14, RZ, PT ;  /* 0x000000ff0e00720c */ /* 0x000fe40003f46270 */
[----:B------:R-:W-:-:S05]  /*2e30*/  LOP3.LUT R2, R19, R10, RZ, 0x3c, !PT ;  /* 0x0000000a13027212 */ /* 0x000fca00078e3cff */
[----:B------:R-:W-:Y:S02]  /*2e40*/  @P1 IADD3 R27, PT, PT, R27, 0x1, RZ ;  /* 0x000000011b1b1810 */ /* 0x000fe40007ffe0ff */
[----:B------:R-:W-:-:S04]  /*2e50*/  ISETP.GT.U32.AND P1, PT, R12, R13, PT ;  /* 0x0000000d0c00720c */ /* 0x000fc80003f24070 */
[----:B------:R-:W-:Y:S01]  /*2e60*/  @!P2 IMAD.MOV R27, RZ, RZ, -R27 ;  /* 0x000000ffff1ba224 */ /* 0x000fe200078e0a1b */
[----:B------:R-:W-:Y:S02]  /*2e70*/  ISETP.GE.AND P2, PT, R2, RZ, PT ;  /* 0x000000ff0200720c */ /* 0x000fe40003f46270 */
[----:B------:R-:W-:Y:S02]  /*2e80*/  LOP3.LUT R2, R23, R8, RZ, 0x3c, !PT ;  /* 0x0000000817027212 */ /* 0x000fe400078e3cff */
[----:B------:R-:W-:Y:S02]  /*2e90*/  @!P0 LOP3.LUT R27, RZ, R17, RZ, 0x33, !PT ;  /* 0x00000011ff1b8212 */ /* 0x000fe400078e33ff */
[----:B------:R-:W-:Y:S01]  /*2ea0*/  ISETP.GE.AND P0, PT, R2, RZ, PT ;  /* 0x000000ff0200720c */ /* 0x000fe20003f06270 */
[----:B------:R-:W-:Y:S02]  /*2eb0*/  IMAD.MOV R2, RZ, RZ, -R19 ;  /* 0x000000ffff027224 */ /* 0x000fe400078e0a13 */
[----:B------:R-:W-:-:S02]  /*2ec0*/  @!P1 IMAD.IADD R13, R13, 0x1, -R12 ;  /* 0x000000010d0d9824 */ /* 0x000fc400078e0a0c */
[----:B------:R-:W-:Y:S02]  /*2ed0*/  @!P1 VIADD R16, R16, 0x1 ;  /* 0x0000000110109836 */ /* 0x000fe40000000000 */
[----:B------:R-:W-:Y:S01]  /*2ee0*/  @!P2 IADD3 R15, PT, PT, -R15, RZ, RZ ;  /* 0x000000ff0f0fa210 */ /* 0x000fe20007ffe1ff */
[----:B------:R-:W-:Y:S01]  /*2ef0*/  IMAD R2, R11, R2, R26 ;  /* 0x000000020b027224 */ /* 0x000fe200078e021a */
[----:B------:R-:W-:Y:S01]  /*2f00*/  ISETP.GE.U32.AND P4, PT, R13, R12, PT ;  /* 0x0000000c0d00720c */ /* 0x000fe20003f86070 */
[C---:B------:R-:W-:Y:S01]  /*2f10*/  IMAD.WIDE R12, R27.reuse, UR9, RZ ;  /* 0x000000091b0c7c25 */ /* 0x040fe2000f8e02ff */
[----:B------:R-:W-:Y:S02]  /*2f20*/  IADD3 R27, PT, PT, -R27, RZ, RZ ;  /* 0x000000ff1b1b7210 */ /* 0x000fe40007ffe1ff */
[----:B------:R-:W-:Y:S01]  /*2f30*/  @!P5 LOP3.LUT R15, RZ, R10, RZ, 0x33, !PT ;  /* 0x0000000aff0fd212 */ /* 0x000fe200078e33ff */
[----:B------:R-:W-:-:S03]  /*2f40*/  IMAD.WIDE R24, R2, UR4, RZ ;  /* 0x0000000402187c25 */ /* 0x000fc6000f8e02ff */
[----:B------:R-:W-:Y:S01]  /*2f50*/  IADD3 R11, PT, PT, -R15, RZ, RZ ;  /* 0x000000ff0f0b7210 */ /* 0x000fe20007ffe1ff */
[----:B------:R-:W-:Y:S01]  /*2f60*/  IMAD.WIDE.U32 R12, R3, UR12, R12 ;  /* 0x0000000c030c7c25 */ /* 0x000fe2000f8e000c */
[----:B------:R-:W-:-:S03]  /*2f70*/  UIMAD UR12, UR22, UR12, URZ ;  /* 0x0000000c160c72a4 */ /* 0x000fc6000f8e02ff */
[----:B------:R-:W-:Y:S02]  /*2f80*/  @P4 VIADD R16, R16, 0x1 ;  /* 0x0000000110104836 */ /* 0x000fe40000000000 */
[----:B------:R-:W-:Y:S01]  /*2f90*/  IMAD R13, R3, UR5, R13 ;  /* 0x00000005030d7c24 */ /* 0x000fe2000f8e020d */
[----:B------:R-:W0:Y:S01]  /*2fa0*/  LDCU.64 UR4, c[0x0][0x420] ;  /* 0x00008400ff0477ac */ /* 0x000e220008000a00 */
[----:B------:R-:W-:Y:S01]  /*2fb0*/  @!P0 IMAD.MOV R16, RZ, RZ, -R16 ;  /* 0x000000ffff108224 */ /* 0x000fe200078e0a10 */
[----:B------:R-:W-:Y:S01]  /*2fc0*/  @!P3 LOP3.LUT R16, RZ, R8, RZ, 0x33, !PT ;  /* 0x00000008ff10b212 */ /* 0x000fe200078e33ff */
[----:B------:R-:W-:Y:S02]  /*2fd0*/  IMAD R27, R17, R27, R4 ;  /* 0x0000001b111b7224 */ /* 0x000fe400078e0204 */
[----:B------:R-:W-:Y:S02]  /*2fe0*/  IMAD.MOV R4, RZ, RZ, -R23 ;  /* 0x000000ffff047224 */ /* 0x000fe400078e0a17 */
[----:B------:R-:W-:-:S04]  /*2ff0*/  IMAD.WIDE R12, R27, UR8, R12 ;  /* 0x000000081b0c7c25 */ /* 0x000fc8000f8e020c */
[----:B------:R-:W-:Y:S02]  /*3000*/  IMAD.MOV R3, RZ, RZ, -R16 ;  /* 0x000000ffff037224 */ /* 0x000fe400078e0a10 */
[----:B------:R-:W-:-:S04]  /*3010*/  IMAD.WIDE R14, R15, UR6, RZ ;  /* 0x000000060f0e7c25 */ /* 0x000fc8000f8e02ff */
[----:B------:R-:W-:Y:S01]  /*3020*/  IMAD R4, R9, R4, R0 ;  /* 0x0000000409047224 */ /* 0x000fe200078e0200 */
[----:B------:R-:W-:Y:S01]  /*3030*/  IADD3 R0, P1, P0, R14, R12, R24 ;  /* 0x0000000c0e007210 */ /* 0x000fe2000783e018 */
[----:B------:R-:W-:Y:S02]  /*3040*/  IMAD R11, R10, R11, R19 ;  /* 0x0000000b0a0b7224 */ /* 0x000fe400078e0213 */
[----:B------:R-:W-:Y:S01]  /*3050*/  IMAD R3, R8, R3, R23 ;  /* 0x0000000308037224 */ /* 0x000fe200078e0217 */
[----:B------:R-:W-:Y:S01]  /*3060*/  IADD3.X R13, PT, PT, R15, R13, R25, P1, P0 ;  /* 0x0000000d0f0d7210 */ /* 0x000fe20000fe0419 */
[----:B------:R-:W-:-:S04]  /*3070*/  IMAD.WIDE R8, R4, UR12, RZ ;  /* 0x0000000c04087c25 */ /* 0x000fc8000f8e02ff */
        /* <DEDUP_REMOVED lines=11> */
.L_x_421:
[----:B------:R-:W0:Y:S01]  /*3130*/  LDC.64 R2, c[0x0][0x420] ;  /* 0x00010800ff027b82 */ /* 0x000e220000000a00 */
[----:B------:R-:W-:-:S05]  /*3140*/  IADD3 R12, PT, PT, R12, UR20, RZ ;  /* 0x000000140c0c7c10 */ /* 0x000fca000fffe0ff */
[----:B0-----:R-:W-:-:S05]  /*3150*/  IMAD.WIDE.U32 R2, R12, 0x4, R2 ;  /* 0x000000040c027825 */ /* 0x001fca00078e0002 */
[----:B------:R1:W-:Y:S02]  /*3160*/  STG.E desc[UR10][R2.64], R20 ;  /* 0x0000001402007986 */ /* 0x0003e4000c10190a */
.L_x_420:
[----:B------:R-:W-:Y:S05]  /*3170*/  BSYNC.RECONVERGENT B1 ;  /* 0x0000000000017941 */ /* 0x000fea0003800200 */
.L_x_419:
        /* <DEDUP_REMOVED lines=17> */
.L_x_428:
[----:B------:R-:W-:Y:S05]  /*3290*/  BSYNC.RECONVERGENT B0 ;  /* 0x0000000000007941 */ /* 0x000fea0003800200 */
.L_x_427:
[----:B------:R-:W-:Y:S01]  /*32a0*/  BAR.SYNC.DEFER_BLOCKING 0x0 ;  /* 0x0000000000007b1d */ /* 0x000fe20000010000 */
[----:B------:R-:W-:Y:S01]  /*32b0*/  UISETP.GE.AND UP0, UPT, UR6, 0x1, UPT ;  /* 0x000000010600788c */ /* 0x000fe2000bf06270 */
[----:B------:R-:W-:Y:S01]  /*32c0*/  SHF.R.U32.HI R12, RZ, 0x4, R7 ;  /* 0x00000004ff0c7819 */ /* 0x000fe20000011607 */
[----:B------:R-:W-:Y:S01]  /*32d0*/  IMAD.SHL.U32 R7, R7, 0x4, RZ ;  /* 0x0000000407077824 */ /* 0x000fe200078e00ff */
[----:B------:R-:W-:Y:S02]  /*32e0*/  MOV R0, RZ ;  /* 0x000000ff00007202 */ /* 0x000fe40000000f00 */
[----:B0-----:R-:W-:Y:S01]  /*32f0*/  CS2R R2, SRZ ;  /* 0x0000000000027805 */ /* 0x001fe2000001ff00 */
[----:B------:R-:W-:-:S03]  /*3300*/  IMAD.MOV.U32 R5, RZ, RZ, RZ ;  /* 0x000000ffff057224 */ /* 0x000fc600078e00ff */
[----:B------:R-:W-:Y:S05]  /*3310*/  BRA.U !UP0, `(.L_x_429) ;  /* 0x0000001108d07547 */ /* 0x000fea000b800000 */
[----:B------:R-:W0:Y:S01]  /*3320*/  LDCU UR9, c[0x0][0x44c] ;  /* 0x00008980ff0977ac */ /* 0x000e220008000800 */
[----:B------:R-:W-:Y:S01]  /*3330*/  IMAD.MOV.U32 R13, RZ, RZ, RZ ;  /* 0x000000ffff0d7224 */ /* 0x000fe200078e00ff */
[----:B------:R-:W-:Y:S02]  /*3340*/  CS2R R10, SRZ ;  /* 0x00000000000a7805 */ /* 0x000fe4000001ff00 */
[----:B------:R-:W-:Y:S01]  /*3350*/  CS2R R8, SRZ ;  /* 0x0000000000087805 */ /* 0x000fe2000001ff00 */
[----:B------:R-:W1:Y:S01]  /*3360*/  LDCU.64 UR4, c[0x0][0x3f8] ;  /* 0x00007f00ff0477ac */ /* 0x000e620008000a00 */
[----:B------:R-:W-:Y:S02]  /*3370*/  UISETP.GE.U32.AND UP0, UPT, UR6, 0x4, UPT ;  /* 0x000000040600788c */ /* 0x000fe4000bf06070 */
[----:B------:R-:W-:Y:S02]  /*3380*/  UIADD3 UR12, UPT, UPT, UR21, -UR20, URZ ;  /* 0x80000014150c7290 */ /* 0x000fe4000fffe0ff */
[----:B------:R-:W-:-:S02]  /*3390*/  ULOP3.LUT UR8, UR6, 0x3, URZ, 0xc0, !UPT ;  /* 0x0000000306087892 */ /* 0x000fc4000f8ec0ff */
[----:B0-----:R-:W-:Y:S02]  /*33a0*/  UIMAD UR7, UR20, UR9, URZ ;  /* 0x00000009140772a4 */ /* 0x001fe4000f8e02ff */
[----:B------:R-:W-:-:S04]  /*33b0*/  UIMAD UR9, UR21, UR9, URZ ;  /* 0x00000009150972a4 */ /* 0x000fc8000f8e02ff */
[----:B------:R-:W-:Y:S01]  /*33c0*/  IMAD.U32 R15, RZ, RZ, UR7 ;  /* 0x00000007ff0f7e24 */ /* 0x000fe2000f8e00ff */
[----:B------:R-:W-:-:S04]  /*33d0*/  IADD3 R0, P0, PT, R7, UR7, RZ ;  /* 0x0000000707007c10 */ /* 0x000fc8000ff1e0ff */
        /* <DEDUP_REMOVED lines=29> */
.L_x_433:
        /* <DEDUP_REMOVED lines=133> */
.L_x_432:
        /* <DEDUP_REMOVED lines=73> */
.L_x_434:
[----:B------:R-:W-:-:S09]  /*4290*/  UISETP.NE.OR UP1, UPT, UR5, URZ, UP1 ;  /* 0x000000ff0500728c */ /* 0x000fd20008f25670 */
[----:B------:R-:W-:Y:S05]  /*42a0*/  BRA.U !UP1, `(.L_x_430) ;  /* 0x0000000109947547 */ /* 0x000fea000b800000 */
.L_x_431:
[----:B------:R-:W-:-:S13]  /*42b0*/  ISETP.GE.AND P0, PT, R12, UR12, PT ;  /* 0x0000000c0c007c0c */ /* 0x000fda000bf06270 */
.L_x_435:
        /* <DEDUP_REMOVED lines=36> */
.L_x_430:
        /* <DEDUP_REMOVED lines=10> */
.L_x_436:
        /* <DEDUP_REMOVED lines=12> */
.L_x_429:
        /* <DEDUP_REMOVED lines=24> */
[----:B------:R-:W-:Y:S01]  /*47e0*/  LOP3.LUT R6, R13, UR22, RZ, 0x3c, !PT ;  /* 0x000000160d067c12 */ /* 0x000fe2000f8e3cff */
[----:B0-----:R-:W0:Y:S03]  /*47f0*/  MUFU.RCP R4, R4 ;  /* 0x0000000400047308 */ /* 0x001e260000001000 */
[----:B------:R-:W-:Y:S02]  /*4800*/  ISETP.GT.U32.AND P1, PT, R10, R15, PT ;  /* 0x0000000f0a00720c */ /* 0x000fe40003f24070 */
[----:B------:R-:W-:-:S11]  /*4810*/  ISETP.GE.AND P0, PT, R6, RZ, PT ;  /* 0x000000ff0600720c */ /* 0x000fd60003f06270 */
[----:B------:R-:W-:Y:S01]  /*4820*/  @!P1 IMAD.IADD R15, R15, 0x1, -R10 ;  /* 0x000000010f0f9824 */ /* 0x000fe200078e0a0a */
[----:B------:R-:W-:Y:S01]  /*4830*/  @!P1 IADD3 R11, PT, PT, R11, 0x1, RZ ;  /* 0x000000010b0b9810 */ /* 0x000fe20007ffe0ff */
[----:B0-----:R-:W-:Y:S01]  /*4840*/  VIADD R14, R4, 0xffffffe ;  /* 0x0ffffffe040e7836 */ /* 0x001fe20000000000 */
[----:B------:R-:W-:Y:S02]  /*4850*/  ISETP.NE.AND P1, PT, RZ, UR22, PT ;  /* 0x00000016ff007c0c */ /* 0x000fe4000bf25270 */
[----:B------:R-:W-:Y:S02]  /*4860*/  ISETP.GE.U32.AND P2, PT, R15, R10, PT ;  /* 0x0000000a0f00720c */ /* 0x000fe40003f46070 */
[----:B------:R-:W0:Y:S11]  /*4870*/  F2I.FTZ.U32.TRUNC.NTZ R15, R14 ;  /* 0x0000000e000f7305 */ /* 0x000e36000021f000 */
[----:B------:R-:W-:-:S02]  /*4880*/  @P2 VIADD R11, R11, 0x1 ;  /* 0x000000010b0b2836 */ /* 0x000fc40000000000 */
[----:B0-----:R-:W-:-:S03]  /*4890*/  IMAD.MOV R17, RZ, RZ, -R15 ;  /* 0x000000ffff117224 */ /* 0x001fc600078e0a0f */
[----:B------:R-:W-:Y:S02]  /*48a0*/  @!P0 IADD3 R11, PT, PT, -R11, RZ, RZ ;  /* 0x000000ff0b0b8210 */ /* 0x000fe40007ffe1ff */
[----:B------:R-:W-:Y:S01]  /*48b0*/  @!P1 LOP3.LUT R11, RZ, UR22, RZ, 0x33, !PT ;  /* 0x00000016ff0b9c12 */ /* 0x000fe2000f8e33ff */
[----:B------:R-:W-:Y:S01]  /*48c0*/  IMAD R6, R17, R8, RZ ;  /* 0x0000000811067224 */ /* 0x000fe200078e02ff */
[----:B------:R-:W-:-:S03]  /*48d0*/  MOV R14, RZ ;  /* 0x000000ff000e7202 */ /* 0x000fc60000000f00 */
[----:B------:R-:W-:Y:S02]  /*48e0*/  IMAD R10, R11, UR22, RZ ;  /* 0x000000160b0a7c24 */ /* 0x000fe4000f8e02ff */
[----:B------:R-:W-:Y:S01]  /*48f0*/  IMAD.HI.U32 R6, R15, R6, R14 ;  /* 0x000000060f067227 */ /* 0x000fe200078e000e */
[----:B------:R-:W-:-:S03]  /*4900*/  LOP3.LUT R14, R7, 0x3c, RZ, 0xc0, !PT ;  /* 0x0000003c070e7812 */ /* 0x000fc600078ec0ff */
[----:B------:R-:W-:-:S05]  /*4910*/  IMAD.IADD R12, R13, 0x1, -R10 ;  /* 0x000000010d0c7824 */ /* 0x000fca00078e0a0a */
[----:B------:R-:W-:Y:S02]  /*4920*/  IABS R4, R12 ;  /* 0x0000000c00047213 */ /* 0x000fe40000000000 */
[----:B------:R-:W-:-:S03]  /*4930*/  LOP3.LUT R12, R12, R9, RZ, 0x3c, !PT ;  /* 0x000000090c0c7212 */ /* 0x000fc600078e3cff */
[----:B------:R-:W-:Y:S01]  /*4940*/  IMAD.HI.U32 R6, R6, R4, RZ ;  /* 0x0000000406067227 */ /* 0x000fe200078e00ff */
[----:B------:R-:W-:-:S03]  /*4950*/  ISETP.GE.AND P1, PT, R12, RZ, PT ;  /* 0x000000ff0c00720c */ /* 0x000fc60003f26270 */
[----:B------:R-:W-:-:S04]  /*4960*/  IMAD.MOV R15, RZ, RZ, -R6 ;  /* 0x000000ffff0f7224 */ /* 0x000fc800078e0a06 */
[----:B------:R-:W-:Y:S01]  /*4970*/  IMAD R15, R8, R15, R4 ;  /* 0x0000000f080f7224 */ /* 0x000fe200078e0204 */
[----:B------:R-:W-:-:S04]  /*4980*/  SHF.R.S32.HI R4, RZ, 0x1f, R11 ;  /* 0x0000001fff047819 */ /* 0x000fc8000001140b */
[----:B------:R-:W-:Y:S01]  /*4990*/  ISETP.GT.U32.AND P0, PT, R8, R15, PT ;  /* 0x0000000f0800720c */ /* 0x000fe20003f04070 */
[----:B-1----:R-:W-:-:S12]  /*49a0*/  IMAD R4, R4, UR4, RZ ;  /* 0x0000000404047c24 */ /* 0x002fd8000f8e02ff */
[-C--:B------:R-:W-:Y:S01]  /*49b0*/  @!P0 IADD3 R15, PT, PT, R15, -R8.reuse, RZ ;  /* 0x800000080f0f8210 */ /* 0x080fe20007ffe0ff */
[----:B------:R-:W-:Y:S01]  /*49c0*/  @!P0 VIADD R6, R6, 0x1 ;  /* 0x0000000106068836 */ /* 0x000fe20000000000 */
[----:B------:R-:W-:Y:S02]  /*49d0*/  ISETP.NE.AND P0, PT, R9, RZ, PT ;  /* 0x000000ff0900720c */ /* 0x000fe40003f05270 */
[----:B------:R-:W-:Y:S01]  /*49e0*/  ISETP.GE.U32.AND P2, PT, R15, R8, PT ;  /* 0x000000080f00720c */ /* 0x000fe20003f46070 */
[----:B------:R-:W-:-:S03]  /*49f0*/  HFMA2 R15, -RZ, RZ, 0, 0 ;  /* 0x00000000ff0f7431 */ /* 0x000fc600000001ff */
[----:B------:R-:W-:-:S04]  /*4a00*/  IMAD.WIDE.U32 R14, R11, UR4, R14 ;  /* 0x000000040b0e7c25 */ /* 0x000fc8000f8e000e */
[----:B------:R-:W-:Y:S01]  /*4a10*/  IMAD R11, R11, UR5, R4 ;  /* 0x000000050b0b7c24 */ /* 0x000fe2000f8e0204 */
[----:B------:R-:W0:Y:S04]  /*4a20*/  LDCU.64 UR4, c[0x0][0x3f0] ;  /* 0x00007e00ff0477ac */ /* 0x000e280008000a00 */
[----:B------:R-:W-:Y:S01]  /*4a30*/  @P2 IADD3 R6, PT, PT, R6, 0x1, RZ ;  /* 0x0000000106062810 */ /* 0x000fe20007ffe0ff */
[----:B------:R-:W-:-:S04]  /*4a40*/  IMAD.IADD R15, R15, 0x1, R11 ;  /* 0x000000010f0f7824 */ /* 0x000fc800078e020b */
[----:B------:R-:W-:Y:S01]  /*4a50*/  @!P1 IMAD.MOV R6, RZ, RZ, -R6 ;  /* 0x000000ffff069224 */ /* 0x000fe200078e0a06 */
[----:B------:R-:W-:-:S04]  /*4a60*/  @!P0 LOP3.LUT R6, RZ, R9, RZ, 0x33, !PT ;  /* 0x00000009ff068212 */ /* 0x000fc800078e33ff */
[----:B------:R-:W-:Y:S01]  /*4a70*/  SHF.R.S32.HI R4, RZ, 0x1f, R6 ;  /* 0x0000001fff047819 */ /* 0x000fe20000011406 */
[C---:B------:R-:W-:Y:S02]  /*4a80*/  IMAD R10, R6.reuse, R9, R10 ;  /* 0x00000009060a7224 */ /* 0x040fe400078e020a */
[----:B---3--:R-:W-:-:S03]  /*4a90*/  IMAD.WIDE.U32 R14, R6, UR8, R14 ;  /* 0x00000008060e7c25 */ /* 0x008fc6000f8e000e */
[----:B------:R-:W-:Y:S01]  /*4aa0*/  IADD3 R10, PT, PT, R13, -R10, RZ ;  /* 0x8000000a0d0a7210 */ /* 0x000fe20007ffe0ff */
[----:B------:R-:W-:-:S04]  /*4ab0*/  IMAD R7, R4, UR8, RZ ;  /* 0x0000000804077c24 */ /* 0x000fc8000f8e02ff */
[----:B------:R-:W-:Y:S01]  /*4ac0*/  IMAD R9, R6, UR9, R7 ;  /* 0x0000000906097c24 */ /* 0x000fe2000f8e0207 */
[----:B------:R-:W-:-:S03]  /*4ad0*/  SHF.R.S32.HI R7, RZ, 0x1f, R10 ;  /* 0x0000001fff077819 */ /* 0x000fc6000001140a */
[----:B------:R-:W-:Y:S02]  /*4ae0*/  IMAD.IADD R15, R15, 0x1, R9 ;  /* 0x000000010f0f7824 */ /* 0x000fe400078e0209 */
        /* <DEDUP_REMOVED lines=8> */
        .weak           $__internal_11_$__cuda_sm20_div_s64
        .type           $__internal_11_$__cuda_sm20_div_s64,@function
        .size           $__internal_11_$__cuda_sm20_div_s64,(.L_x_14717 - $__internal_11_$__cuda_sm20_div_s64)
$__internal_11_$__cuda_sm20_div_s64:
        /* <DEDUP_REMOVED lines=19> */
[----:B------:R-:W-:-:S04]  /*4ca0*/  IMAD.HI.U32 R12, R29, R0, RZ ;  /* 0x000000001d0c7227 */ /* 0x000fc800078e00ff */
[----:B------:R-:W-:-:S04]  /*4cb0*/  IMAD.WIDE.U32 R18, P0, R28, R0, R18 ;  /* 0x000000001c127225 */ /* 0x000fc80007800012 */
[C---:B------:R-:W-:Y:S02]  /*4cc0*/  IMAD R0, R29.reuse, R0, RZ ;  /* 0x000000001d007224 */ /* 0x040fe400078e02ff */
[----:B------:R-:W-:-:S04]  /*4cd0*/  IMAD.HI.U32 R13, P1, R29, R13, R18 ;  /* 0x0000000d1d0d7227 */ /* 0x000fc80007820012 */
[----:B------:R-:W-:Y:S01]  /*4ce0*/  IMAD.X R12, R12, 0x1, R29, P0 ;  /* 0x000000010c0c7824 */ /* 0x000fe200000e061d */
[----:B------:R-:W-:-:S04]  /*4cf0*/  IADD3 R19, P0, PT, R0, R13, RZ ;  /* 0x0000000d00137210 */ /* 0x000fc80007f1e0ff */
[----:B------:R-:W-:Y:S01]  /*4d00*/  IADD3.X R13, PT, PT, RZ, RZ, R12, P0, P1 ;  /* 0x000000ffff0d7210 */ /* 0x000fe200007e240c */
[----:B------:R-:W-:Y:S01]  /*4d10*/  IMAD.WIDE.U32 R28, R19, R22, RZ ;  /* 0x00000016131c7225 */ /* 0x000fe200078e00ff */
[----:B------:R-:W-:-:S03]  /*4d20*/  ISETP.GE.AND P1, PT, R17, RZ, PT ;  /* 0x000000ff1100720c */ /* 0x000fc60003f26270 */
[----:B------:R-:W-:Y:S01]  /*4d30*/  IMAD R0, R19, R23, R29 ;  /* 0x0000001713007224 */ /* 0x000fe200078e021d */
[----:B------:R-:W-:-:S03]  /*4d40*/  IADD3 R12, P0, PT, RZ, -R28, RZ ;  /* 0x8000001cff0c7210 */ /* 0x000fc60007f1e0ff */
[----:B------:R-:W-:Y:S02]  /*4d50*/  IMAD R0, R13, R22, R0 ;  /* 0x000000160d007224 */ /* 0x000fe400078e0200 */
[----:B------:R-:W-:-:S04]  /*4d60*/  IMAD.HI.U32 R18, R19, R12, RZ ;  /* 0x0000000c13127227 */ /* 0x000fc800078e00ff */
[----:B------:R-:W-:-:S04]  /*4d70*/  IMAD.X R0, RZ, RZ, ~R0, P0 ;  /* 0x000000ffff007224 */ /* 0x000fc800000e0e00 */
[----:B------:R-:W-:-:S04]  /*4d80*/  IMAD.WIDE.U32 R18, P0, R19, R0, R18 ;  /* 0x0000000013127225 */ /* 0x000fc80007800012 */
[----:B------:R-:W-:-:S04]  /*4d90*/  IMAD.HI.U32 R12, P3, R13, R12, R18 ;  /* 0x0000000c0d0c7227 */ /* 0x000fc80007860012 */
[----:B------:R-:W-:-:S05]  /*4da0*/  IMAD.HI.U32 R18, R13, R0, RZ ;  /* 0x000000000d127227 */ /* 0x000fca00078e00ff */
[----:B------:R-:W-:Y:S01]  /*4db0*/  IADD3.X R25, PT, PT, R18, R13, RZ, P0, !PT ;  /* 0x0000000d12197210 */ /* 0x000fe200007fe4ff */
[----:B------:R-:W-:Y:S01]  /*4dc0*/  IMAD R13, R13, R0, RZ ;  /* 0x000000000d0d7224 */ /* 0x000fe200078e02ff */
[----:B------:R-:W-:-:S04]  /*4dd0*/  IADD3 R19, P0, PT, RZ, -R24, RZ ;  /* 0x80000018ff137210 */ /* 0x000fc80007f1e0ff */
[----:B------:R-:W-:Y:S01]  /*4de0*/  IADD3 R13, P2, PT, R13, R12, RZ ;  /* 0x0000000c0d0d7210 */ /* 0x000fe20007f5e0ff */
[----:B------:R-:W-:Y:S01]  /*4df0*/  IMAD.X R12, RZ, RZ, ~R17, P0 ;  /* 0x000000ffff0c7224 */ /* 0x000fe200000e0e11 */
[----:B------:R-:W-:Y:S01]  /*4e00*/  SEL R0, R19, R24, !P1 ;  /* 0x0000001813007207 */ /* 0x000fe20004800000 */
[----:B------:R-:W-:Y:S01]  /*4e10*/  IMAD.MOV.U32 R19, RZ, RZ, RZ ;  /* 0x000000ffff137224 */ /* 0x000fe200078e00ff */
[----:B------:R-:W-:Y:S02]  /*4e20*/  IADD3.X R25, PT, PT, RZ, RZ, R25, P2, P3 ;  /* 0x000000ffff197210 */ /* 0x000fe400017e6419 */
[----:B------:R-:W-:Y:S01]  /*4e30*/  SEL R12, R12, R17, !P1 ;  /* 0x000000110c0c7207 */ /* 0x000fe20004800000 */
[----:B------:R-:W-:-:S04]  /*4e40*/  IMAD.HI.U32 R18, R13, R0, RZ ;  /* 0x000000000d127227 */ /* 0x000fc800078e00ff */
[----:B------:R-:W-:-:S04]  /*4e50*/  IMAD.WIDE.U32 R18, R13, R12, R18 ;  /* 0x0000000c0d127225 */ /* 0x000fc800078e0012 */
[----:B------:R-:W-:-:S04]  /*4e60*/  IMAD.HI.U32 R18, P2, R25, R0, R18 ;  /* 0x0000000019127227 */ /* 0x000fc80007840012 */
[----:B------:R-:W-:-:S05]  /*4e70*/  IMAD R19, R25, R12, RZ ;  /* 0x0000000c19137224 */ /* 0x000fca00078e02ff */
[----:B------:R-:W-:-:S05]  /*4e80*/  IADD3 R19, P1, PT, R19, R18, RZ ;  /* 0x0000001213137210 */ /* 0x000fca0007f3e0ff */
[----:B------:R-:W-:-:S04]  /*4e90*/  IMAD.WIDE.U32 R28, R19, R22, RZ ;  /* 0x00000016131c7225 */ /* 0x000fc800078e00ff */
[----:B------:R-:W-:Y:S01]  /*4ea0*/  IMAD R18, R19, R23, R29 ;  /* 0x0000001713127224 */ /* 0x000fe200078e021d */
[----:B------:R-:W-:Y:S01]  /*4eb0*/  IADD3 R13, P0, PT, -R28, R0, RZ ;  /* 0x000000001c0d7210 */ /* 0x000fe20007f1e1ff */
[----:B------:R-:W-:-:S04]  /*4ec0*/  IMAD.HI.U32 R0, R25, R12, RZ ;  /* 0x0000000c19007227 */ /* 0x000fc800078e00ff */
[----:B------:R-:W-:Y:S01]  /*4ed0*/  IMAD.X R0, RZ, RZ, R0, P2 ;  /* 0x000000ffff007224 */ /* 0x000fe200010e0600 */
[----:B------:R-:W-:-:S03]  /*4ee0*/  ISETP.GE.U32.AND P2, PT, R13, R22, PT ;  /* 0x000000160d00720c */ /* 0x000fc60003f46070 */
[----:B------:R-:W-:Y:S01]  /*4ef0*/  IMAD.X R25, RZ, RZ, R0, P1 ;  /* 0x000000ffff197224 */ /* 0x000fe200008e0600 */
[----:B------:R-:W-:-:S03]  /*4f00*/  IADD3 R0, P1, PT, R13, -R22, RZ ;  /* 0x800000160d007210 */ /* 0x000fc60007f3e0ff */
[----:B------:R-:W-:Y:S02]  /*4f10*/  IMAD R29, R25, R22, R18 ;  /* 0x00000016191d7224 */ /* 0x000fe400078e0212 */
[----:B------:R-:W-:-:S03]  /*4f20*/  IMAD.MOV.U32 R18, RZ, RZ, R14 ;  /* 0x000000ffff127224 */ /* 0x000fc600078e000e */
[----:B------:R-:W-:-:S04]  /*4f30*/  IADD3.X R29, PT, PT, ~R29, R12, RZ, P0, !PT ;  /* 0x0000000c1d1d7210 */ /* 0x000fc800007fe5ff */
[----:B------:R-:W-:-:S04]  /*4f40*/  ISETP.GE.U32.AND.EX P2, PT, R29, R23, PT, P2 ;  /* 0x000000171d00720c */ /* 0x000fc80003f46120 */
[----:B------:R-:W-:Y:S01]  /*4f50*/  SEL R13, R0, R13, P2 ;  /* 0x0000000d000d7207 */ /* 0x000fe20001000000 */
[----:B------:R-:W-:Y:S01]  /*4f60*/  IMAD.X R0, R29, 0x1, ~R23, P1 ;  /* 0x000000011d007824 */ /* 0x000fe200008e0e17 */
[----:B------:R-:W-:Y:S02]  /*4f70*/  IADD3 R12, P1, PT, R19, 0x1, RZ ;  /* 0x00000001130c7810 */ /* 0x000fe40007f3e0ff */
[----:B------:R-:W-:Y:S02]  /*4f80*/  ISETP.GE.U32.AND P0, PT, R13, R22, PT ;  /* 0x000000160d00720c */ /* 0x000fe40003f06070 */
[----:B------:R-:W-:Y:S01]  /*4f90*/  SEL R29, R0, R29, P2 ;  /* 0x0000001d001d7207 */ /* 0x000fe20001000000 */
[----:B------:R-:W-:Y:S01]  /*4fa0*/  IMAD.X R0, RZ, RZ, R25, P1 ;  /* 0x000000ffff007224 */ /* 0x000fe200008e0619 */
[----:B------:R-:W-:Y:S02]  /*4fb0*/  SEL R12, R12, R19, P2 ;  /* 0x000000130c0c7207 */ /* 0x000fe40001000000 */
[----:B------:R-:W-:-:S02]  /*4fc0*/  ISETP.GE.U32.AND.EX P1, PT, R29, R23, PT, P0 ;  /* 0x000000171d00720c */ /* 0x000fc40003f26100 */
[----:B------:R-:W-:Y:S02]  /*4fd0*/  SEL R0, R0, R25, P2 ;  /* 0x0000001900007207 */ /* 0x000fe40001000000 */
[----:B------:R-:W-:-:S04]  /*4fe0*/  IADD3 R19, P0, PT, R12, 0x1, RZ ;  /* 0x000000010c137810 */ /* 0x000fc80007f1e0ff */
[----:B------:R-:W-:Y:S01]  /*4ff0*/  SEL R19, R19, R12, P1 ;  /* 0x0000000c13137207 */ /* 0x000fe20000800000 */
[----:B------:R-:W-:Y:S01]  /*5000*/  IMAD.X R13, RZ, RZ, R0, P0 ;  /* 0x000000ffff0d7224 */ /* 0x000fe200000e0600 */
[----:B------:R-:W-:Y:S02]  /*5010*/  LOP3.LUT R12, R15, R17, RZ, 0x3c, !PT ;  /* 0x000000110f0c7212 */ /* 0x000fe400078e3cff */
[----:B------:R-:W-:Y:S02]  /*5020*/  ISETP.NE.U32.AND P0, PT, R16, RZ, PT ;  /* 0x000000ff1000720c */ /* 0x000fe40003f05070 */
[----:B------:R-:W-:Y:S02]  /*5030*/  SEL R13, R13, R0, P1 ;  /* 0x000000000d0d7207 */ /* 0x000fe40000800000 */
[----:B------:R-:W-:Y:S02]  /*5040*/  IADD3 R0, P1, PT, RZ, -R19, RZ ;  /* 0x80000013ff007210 */ /* 0x000fe40007f3e0ff */
[----:B------:R-:W-:-:S02]  /*5050*/  ISETP.GE.AND P2, PT, R12, RZ, PT ;  /* 0x000000ff0c00720c */ /* 0x000fc40003f46270 */
[----:B------:R-:W-:Y:S02]  /*5060*/  IADD3.X R12, PT, PT, RZ, ~R13, RZ, P1, !PT ;  /* 0x8000000dff0c7210 */ /* 0x000fe40000ffe4ff */
[----:B------:R-:W-:Y:S01]  /*5070*/  SEL R0, R0, R19, !P2 ;  /* 0x0000001300007207 */ /* 0x000fe20005000000 */
[----:B------:R-:W-:Y:S01]  /*5080*/  IMAD.MOV.U32 R19, RZ, RZ, 0x0 ;  /* 0x00000000ff137424 */ /* 0x000fe200078e00ff */
[----:B------:R-:W-:Y:S02]  /*5090*/  ISETP.NE.AND.EX P0, PT, R15, RZ, PT, P0 ;  /* 0x000000ff0f00720c */ /* 0x000fe40003f05300 */
[----:B------:R-:W-:Y:S02]  /*50a0*/  SEL R12, R12, R13, !P2 ;  /* 0x0000000d0c0c7207 */ /* 0x000fe40005000000 */
[----:B------:R-:W-:Y:S02]  /*50b0*/  SEL R0, R0, 0xffffffff, P0 ;  /* 0xffffffff00007807 */ /* 0x000fe40000000000 */
[----:B------:R-:W-:Y:S01]  /*50c0*/  SEL R13, R12, 0xffffffff, P0 ;  /* 0xffffffff0c0d7807 */ /* 0x000fe20000000000 */
[----:B------:R-:W-:Y:S06]  /*50d0*/  RET.REL.NODEC R18 `(_ZN5flash32flash_fwd_splitkv_combine_kernelI23Flash_fwd_kernel_traitsILi64ELi64ELi256ELi4ELb0ELb0EN7cutlass6half_tE19Flash_kernel_traitsILi64ELi64ELi256ELi4ES3_EELi8ELi3ELb1EEEvNS_16Flash_fwd_paramsE) ;  /* 0xffffffac12c87950 */ /* 0x000fec0003c3ffff */
.L_x_437:
        /* <DEDUP_REMOVED lines=10> */
.L_x_14717:


//--------------------- .text._ZN5flash32flash_fwd_splitkv_combine_kernelI23Flash_fwd_kernel_traitsILi64ELi64ELi256ELi4ELb0ELb0EN7cutlass6half_tE19Flash_kernel_traitsILi64ELi64ELi256ELi4ES3_EELi8ELi2ELb1EEEvNS_16Flash_fwd_paramsE --------------------------
	.section	.text._ZN5flash32flash_fwd_splitkv_combine_kernelI23Flash_fwd_kernel_traitsILi64ELi64ELi256ELi4ELb0ELb0EN7cutlass6half_tE19Flash_kernel_traitsILi64ELi64ELi256ELi4ES3_EELi8ELi2ELb1EEEvNS_16Flash_fwd_paramsE,"ax",@progbits
	.align	128
        .global         _ZN5flash32flash_fwd_splitkv_combine_kernelI23Flash_fwd_kernel_traitsILi64ELi64ELi256ELi4ELb0ELb0EN7cutlass6half_tE19Flash_kernel_traitsILi64ELi64ELi256ELi4ES3_EELi8ELi2ELb1EEEvNS_16Flash_fwd_paramsE
        .type           _ZN5flash32flash_fwd_splitkv_combine_kernelI23Flash_fwd_kernel_traitsILi64ELi64ELi256ELi4ELb0ELb0EN7cutlass6half_tE19Flash_kernel_traitsILi64ELi64ELi256ELi4ES3_EELi8ELi2ELb1EEEvNS_16Flash_fwd_paramsE,@function
        .size           _ZN5flash32flash_fwd_splitkv_combine_kernelI23Flash_fwd_kernel_traitsILi64ELi64ELi256ELi4ELb0ELb0EN7cutlass6half_tE19Flash_kernel_traitsILi64ELi64ELi256ELi4ES3_EELi8ELi2ELb1EEEvNS_16Flash_fwd_paramsE,(.L_x_14718 - _ZN5flash32flash_fwd_splitkv_combine_kernelI23Flash_fwd_kernel_traitsILi64ELi64ELi256ELi4ELb0ELb0EN7cutlass6half_tE19Flash_kernel_traitsILi64ELi64ELi256ELi4ES3_EELi8ELi2ELb1EEEvNS_16Flash_fwd_paramsE)
        .other          _ZN5flash32flash_fwd_splitkv_combine_kernelI23Flash_fwd_kernel_traitsILi64ELi64ELi256ELi4ELb0ELb0EN7cutlass6half_tE19Flash_kernel_traitsILi64ELi64ELi256ELi4ES3_EELi8ELi2ELb1EEEvNS_16Flash_fwd_paramsE,@"STO_CUDA_ENTRY STV_DEFAULT"
_ZN5flash32flash_fwd_splitkv_combine_kernelI23Flash_fwd_kernel_traitsILi64ELi64ELi256ELi4ELb0ELb0EN7cutlass6half_tE19Flash_kernel_traitsILi64ELi64ELi256ELi4ES3_EELi8ELi2ELb1EEEvNS_16Flash_fwd_paramsE:
.text._ZN5flash32flash_fwd_splitkv_combine_kernelI23Flash_fwd_kernel_traitsILi64ELi64ELi256ELi4ELb0ELb0EN7cutlass6half_tE19Flash_kernel_traitsILi64ELi64ELi256ELi4ES3_EELi8ELi2ELb1EEEvNS_16Flash_fwd_paramsE:
        /* <DEDUP_REMOVED lines=38> */
.L_x_438:
[----:B------:R-:W-:Y:S01]  /*0260*/  IMAD.U32 R14, RZ, RZ, UR16 ;  /* 0x00000010ff0e7e24 */ /* 0x000fe2000f8e00ff */
[----:B------:R-:W-:Y:S01]  /*0270*/  MOV R18, UR14 ;  /* 0x0000000e00127c02 */ /* 0x000fe20008000f00 */
[----:B------:R-:W-:Y:S01]  /*0280*/  IMAD.U32 R19, RZ, RZ, UR17 ;  /* 0x00000011ff137e24 */ /* 0x000fe2000f8e00ff */
[----:B------:R-:W-:Y:S02]  /*0290*/  MOV R17, UR9 ;  /* 0x0000000900117c02 */ /* 0x000fe40008000f00 */
[----:B------:R-:W-:Y:S02]  /*02a0*/  MOV R16, 0x2c0 ;  /* 0x000002c000107802 */ /* 0x000fe40000000f00 */
[----:B------:R-:W-:Y:S05]  /*02b0*/  CALL.REL.NOINC `($__internal_12_$__cuda_sm20_div_s64) ;  /* 0x00000048001c7944 */ /* 0x000fea0003c00000 */
.L_x_439:
        /* <DEDUP_REMOVED lines=30> */
.L_x_441:
[----:B------:R-:W-:Y:S01]  /*04a0*/  IMAD.MOV.U32 R14, RZ, RZ, R10 ;  /* 0x000000ffff0e7224 */ /* 0x000fe200078e000a */
[----:B------:R-:W-:Y:S02]  /*04b0*/  MOV R19, R11 ;  /* 0x0000000b00137202 */ /* 0x000fe40000000f00 */
[----:B------:R-:W-:Y:S02]  /*04c0*/  MOV R16, 0x4e0 ;  /* 0x000004e000107802 */ /* 0x000fe40000000f00 */
[----:B------:R-:W-:Y:S05]  /*04d0*/  CALL.REL.NOINC `($__internal_12_$__cuda_sm20_div_s64) ;  /* 0x0000004400947944 */ /* 0x000fea0003c00000 */
[----:B------:R-:W-:Y:S02]  /*04e0*/  MOV R4, R10 ;  /* 0x0000000a00047202 */ /* 0x000fe40000000f00 */
[----:B------:R-:W-:Y:S02]  /*04f0*/  MOV R5, R11 ;  /* 0x0000000b00057202 */ /* 0x000fe40000000f00 */
.L_x_442:
[----:B------:R-:W-:Y:S05]  /*0500*/  BSYNC.RECONVERGENT B0 ;  /* 0x0000000000007941 */ /* 0x000fea0003800200 */
.L_x_440:
        /* <DEDUP_REMOVED lines=57> */
.L_x_444:
[----:B------:R-:W-:Y:S01]  /*08a0*/  IMAD.MOV.U32 R14, RZ, RZ, R18 ;  /* 0x000000ffff0e7224 */ /* 0x000fe200078e0012 */
[----:B------:R-:W-:Y:S01]  /*08b0*/  MOV R18, R9 ;  /* 0x0000000900127202 */ /* 0x000fe20000000f00 */
[----:B------:R-:W-:Y:S01]  /*08c0*/  IMAD.MOV.U32 R19, RZ, RZ, R17 ;  /* 0x000000ffff137224 */ /* 0x000fe200078e0011 */
[----:B------:R-:W-:Y:S02]  /*08d0*/  MOV R17, R25 ;  /* 0x0000001900117202 */ /* 0x000fe40000000f00 */
[----:B------:R-:W-:Y:S02]  /*08e0*/  MOV R16, 0x900 ;  /* 0x0000090000107802 */ /* 0x000fe40000000f00 */
[----:B------:R-:W-:Y:S05]  /*08f0*/  CALL.REL.NOINC `($__internal_12_$__cuda_sm20_div_s64) ;  /* 0x00000040008c7944 */ /* 0x000fea0003c00000 */
.L_x_445:
[----:B------:R-:W-:Y:S05]  /*0900*/  BSYNC.RECONVERGENT B0 ;  /* 0x0000000000007941 */ /* 0x000fea0003800200 */
.L_x_443:
        /* <DEDUP_REMOVED lines=46> */
[----:B0-----:R-:W-:-:S03]  /*0bf0*/  VIADD R6, R6, 0xffffffe ;  /* 0x0ffffffe06067836 */ /* 0x001fc60000000000 */
[----:B------:R-:W-:Y:S02]  /*0c00*/  ULOP3.LUT UR22, UR6, UR11, URZ, 0x3c, !UPT ;  /* 0x0000000b06167292 */ /* 0x000fe4000f8e3cff */
[----:B------:R-:W-:Y:S01]  /*0c10*/  IMAD.U32 R2, RZ, RZ, UR6 ;  /* 0x00000006ff027e24 */ /* 0x000fe2000f8e00ff */
[----:B------:R-:W-:-:S03]  /*0c20*/  ULOP3.LUT UR6, UR6, UR5, URZ, 0x3c, !UPT ;  /* 0x0000000506067292 */ /* 0x000fc6000f8e3cff */
[----:B------:R-:W-:Y:S02]  /*0c30*/  ISETP.LE.AND P0, PT, RZ, UR22, PT ;  /* 0x00000016ff007c0c */ /* 0x000fe4000bf03270 */
        /* <DEDUP_REMOVED lines=18> */
[----:B------:R-:W-:-:S03]  /*0d60*/  UIMAD.WIDE.U32 UR18, UR19, UR21, URZ ;  /* 0x00000015131272a5 */ /* 0x000fc6000f8e00ff */
[----:B------:R-:W0:Y:S01]  /*0d70*/  LDCU.U8 UR12, c[0x0][0x549] ;  /* 0x0000a920ff0c77ac */ /* 0x000e220008000000 */
[----:B------:R-:W-:Y:S01]  /*0d80*/  ISETP.LT.U32.AND P1, PT, R0, UR11, PT ;  /* 0x0000000b00007c0c */ /* 0x000fe2000bf21070 */
[----:B------:R-:W-:-:S04]  /*0d90*/  UIADD3 UR18, UPT, UPT, -UR19, URZ, URZ ;  /* 0x000000ff13127290 */ /* 0x000fc8000fffe1ff */
[----:B------:R-:W-:-:S04]  /*0da0*/  UIMAD UR18, UR20, UR18, UR21 ;  /* 0x00000012141272a4 */ /* 0x000fc8000f8e0215 */
[----:B------:R-:W-:-:S04]  /*0db0*/  UISETP.GT.U32.AND UP1, UPT, UR20, UR18, UPT ;  /* 0x000000121400728c */ /* 0x000fc8000bf24070 */
[----:B------:R-:W-:Y:S02]  /*0dc0*/  @!P1 VIADD R0, R0, -UR11 ;  /* 0x8000000b00009c36 */ /* 0x000fe40008000000 */
[----:B------:R-:W-:Y:S01]  /*0dd0*/  @!P1 VIADD R3, R3, 0x1 ;  /* 0x0000000103039836 */ /* 0x000fe20000000000 */
[----:B------:R-:W-:Y:S01]  /*0de0*/  ISETP.NE.AND P1, PT, RZ, UR7, PT ;  /* 0x00000007ff007c0c */ /* 0x000fe2000bf25270 */
[----:B0-----:R-:W-:Y:S01]  /*0df0*/  UISETP.NE.AND UP0, UPT, UR12, URZ, UPT ;  /* 0x000000ff0c00728c */ /* 0x001fe2000bf05270 */
[----:B------:R-:W-:Y:S02]  /*0e00*/  ISETP.GE.U32.AND P2, PT, R0, UR11, PT ;  /* 0x0000000b00007c0c */ /* 0x000fe4000bf46070 */
[----:B------:R-:W-:Y:S02]  /*0e10*/  @!UP1 UIADD3 UR18, UPT, UPT, UR18, -UR20, URZ ;  /* 0x8000001412129290 */ /* 0x000fe4000fffe0ff */
[----:B------:R-:W-:Y:S02]  /*0e20*/  USEL UR13, UR13, 0x1, !UP0 ;  /* 0x000000010d0d7887 */ /* 0x000fe4000c000000 */
[----:B------:R-:W-:-:S02]  /*0e30*/  UISETP.GE.U32.AND UP3, UPT, UR18, UR20, UPT ;  /* 0x000000141200728c */ /* 0x000fc4000bf66070 */
[----:B------:R-:W-:Y:S02]  /*0e40*/  UISETP.GE.AND UP0, UPT, UR6, URZ, UPT ;  /* 0x000000ff0600728c */ /* 0x000fe4000bf06270 */
[----:B------:R-:W-:-:S03]  /*0e50*/  @!UP1 UIADD3 UR19, UPT, UPT, UR19, 0x1, URZ ;  /* 0x0000000113139890 */ /* 0x000fc6000fffe0ff */
[----:B------:R-:W-:Y:S01]  /*0e60*/  @P2 VIADD R3, R3, 0x1 ;  /* 0x0000000103032836 */ /* 0x000fe20000000000 */
[----:B------:R-:W-:Y:S02]  /*0e70*/  UISETP.NE.AND UP1, UPT, UR10, URZ, UPT ;  /* 0x000000ff0a00728c */ /* 0x000fe4000bf25270 */
[----:B------:R-:W-:Y:S01]  /*0e80*/  USHF.R.S32.HI UR10, URZ, 0x1f, UR7 ;  /* 0x0000001fff0a7899 */ /* 0x000fe20008011407 */
[----:B------:R-:W-:Y:S01]  /*0e90*/  @!P0 IMAD.MOV R3, RZ, RZ, -R3 ;  /* 0x000000ffff038224 */ /* 0x000fe200078e0a03 */
[----:B------:R-:W-:Y:S01]  /*0ea0*/  @!P1 LOP3.LUT R3, RZ, UR11, RZ, 0x33, !PT ;  /* 0x0000000bff039c12 */ /* 0x000fe2000f8e33ff */
[----:B------:R-:W-:Y:S02]  /*0eb0*/  @UP3 UIADD3 UR19, UPT, UPT, UR19, 0x1, URZ ;  /* 0x0000000113133890 */ /* 0x000fe4000fffe0ff */
[----:B------:R-:W-:Y:S01]  /*0ec0*/  USEL UR6, URZ, 0x1, !UP1 ;  /* 0x00000001ff067887 */ /* 0x000fe2000c800000 */
[----:B------:R-:W-:Y:S01]  /*0ed0*/  ISETP.LT.U32.AND P0, PT, R10, R3, PT ;  /* 0x000000030a00720c */ /* 0x000fe20003f01070 */
[----:B------:R-:W-:Y:S01]  /*0ee0*/  @!UP0 UIADD3 UR19, UPT, UPT, -UR19, URZ, URZ ;  /* 0x000000ff13138290 */ /* 0x000fe2000fffe1ff */
[----:B------:R-:W-:Y:S01]  /*0ef0*/  SHF.R.S32.HI R7, RZ, 0x1f, R3 ;  /* 0x0000001fff077819 */ /* 0x000fe20000011403 */
[----:B------:R-:W-:-:S02]  /*0f00*/  ULOP3.LUT UR6, UR10, UR6, URZ, 0xfc, !UPT ;  /* 0x000000060a067292 */ /* 0x000fc4000f8efcff */
[----:B------:R-:W-:Y:S01]  /*0f10*/  @!UP2 ULOP3.LUT UR19, URZ, UR5, URZ, 0x33, !UPT ;  /* 0x00000005ff13a292 */ /* 0x000fe2000f8e33ff */
        /* <DEDUP_REMOVED lines=26> */
.L_x_447:
[----:B------:R-:W-:Y:S01]  /*10c0*/  IMAD.MOV.U32 R14, RZ, RZ, R10 ;  /* 0x000000ffff0e7224 */ /* 0x000fe200078e000a */
[----:B------:R-:W-:Y:S01]  /*10d0*/  MOV R18, R8 ;  /* 0x0000000800127202 */ /* 0x000fe20000000f00 */
[----:B------:R-:W-:Y:S01]  /*10e0*/  IMAD.MOV.U32 R19, RZ, RZ, R11 ;  /* 0x000000ffff137224 */ /* 0x000fe200078e000b */
[----:B------:R-:W-:Y:S02]  /*10f0*/  MOV R17, R0 ;  /* 0x0000000000117202 */ /* 0x000fe40000000f00 */
[----:B------:R-:W-:Y:S02]  /*1100*/  MOV R16, 0x1120 ;  /* 0x0000112000107802 */ /* 0x000fe40000000f00 */
[----:B------:R-:W-:Y:S05]  /*1110*/  CALL.REL.NOINC `($__internal_12_$__cuda_sm20_div_s64) ;  /* 0x0000003800847944 */ /* 0x000fea0003c00000 */
[----:B------:R-:W-:Y:S02]  /*1120*/  MOV R32, R10 ;  /* 0x0000000a00207202 */ /* 0x000fe40000000f00 */
[----:B------:R-:W-:Y:S02]  /*1130*/  MOV R33, R11 ;  /* 0x0000000b00217202 */ /* 0x000fe40000000f00 */
.L_x_448:
[----:B------:R-:W-:Y:S05]  /*1140*/  BSYNC.RECONVERGENT B0 ;  /* 0x0000000000007941 */ /* 0x000fea0003800200 */
.L_x_446:
        /* <DEDUP_REMOVED lines=57> */
.L_x_450:
[----:B------:R-:W-:Y:S01]  /*14e0*/  IMAD.MOV.U32 R14, RZ, RZ, R4 ;  /* 0x000000ffff0e7224 */ /* 0x000fe200078e0004 */
[----:B------:R-:W-:Y:S01]  /*14f0*/  MOV R19, R5 ;  /* 0x0000000500137202 */ /* 0x000fe20000000f00 */
[----:B------:R-:W-:Y:S01]  /*1500*/  IMAD.MOV.U32 R18, RZ, RZ, R6 ;  /* 0x000000ffff127224 */ /* 0x000fe200078e0006 */
[----:B------:R-:W-:Y:S02]  /*1510*/  MOV R16, 0x1530 ;  /* 0x0000153000107802 */ /* 0x000fe40000000f00 */
[----:B------:R-:W-:Y:S05]  /*1520*/  CALL.REL.NOINC `($__internal_12_$__cuda_sm20_div_s64) ;  /* 0x0000003400807944 */ /* 0x000fea0003c00000 */
[----:B------:R-:W-:Y:S02]  /*1530*/  MOV R20, R10 ;  /* 0x0000000a00147202 */ /* 0x000fe40000000f00 */
[----:B------:R-:W-:Y:S02]  /*1540*/  MOV R21, R11 ;  /* 0x0000000b00157202 */ /* 0x000fe40000000f00 */
.L_x_451:
[----:B------:R-:W-:Y:S05]  /*1550*/  BSYNC.RECONVERGENT B0 ;  /* 0x0000000000007941 */ /* 0x000fea0003800200 */
.L_x_449:
        /* <DEDUP_REMOVED lines=23> */
[----:B------:R-:W-:Y:S01]  /*16d0*/  IMAD.HI.U32 R10, R11, R5, R10 ;  /* 0x000000050b0a7227 */ /* 0x000fe200078e000a */
[----:B------:R-:W-:Y:S02]  /*16e0*/  SHF.R.U32.HI R11, RZ, 0x3, R7 ;  /* 0x00000003ff0b7819 */ /* 0x000fe40000011607 */
[----:B------:R-:W-:Y:S02]  /*16f0*/  ISETP.GE.AND P2, PT, R2, RZ, PT ;  /* 0x000000ff0200720c */ /* 0x000fe40003f46270 */
[----:B------:R-:W-:Y:S01]  /*1700*/  @!P1 MOV R2, 0x400 ;  /* 0x0000040000029802 */ /* 0x000fe20000000f00 */
[----:B------:R-:W-:-:S02]  /*1710*/  IMAD.HI.U32 R13, R10, R3, RZ ;  /* 0x000000030a0d7227 */ /* 0x000fc400078e00ff */
        /* <DEDUP_REMOVED lines=9> */
[----:B------:R-:W-:Y:S02]  /*17b0*/  @!P1 MOV R5, 0x400 ;  /* 0x0000040000059802 */ /* 0x000fe40000000f00 */
[----:B------:R-:W-:Y:S02]  /*17c0*/  @!P1 SHF.L.U32 R4, R7, 0x2, RZ ;  /* 0x0000000207049819 */ /* 0x000fe400000006ff */
[----:B0-----:R-:W-:-:S02]  /*17d0*/  @!P1 LEA R10, R10, R5, 0x18 ;  /* 0x000000050a0a9211 */ /* 0x001fc400078ec0ff */
[----:B------:R-:W-:-:S03]  /*17e0*/  @!P1 LOP3.LUT R4, R4, 0x1c, RZ, 0xc0, !PT ;  /* 0x0000001c04049812 */ /* 0x000fc600078ec0ff */
[----:B------:R-:W-:Y:S01]  /*17f0*/  @!P1 IMAD R5, R11, 0x24, R10 ;  /* 0x000000240b059824 */ /* 0x000fe200078e020a */
[----:B-1----:R-:W-:Y:S01]  /*1800*/  @!P1 LEA R3, R3, R2, 0x18 ;  /* 0x0000000203039211 */ /* 0x002fe200078ec0ff */
[----:B------:R-:W-:Y:S01]  /*1810*/  @P3 VIADD R13, R13, 0x1 ;  /* 0x000000010d0d3836 */ /* 0x000fe20000000000 */
[----:B------:R-:W-:Y:S01]  /*1820*/  SHF.R.U32.HI R2, RZ, 0x2, R7 ;  /* 0x00000002ff027819 */ /* 0x000fe20000011607 */
[----:B------:R-:W-:Y:S02]  /*1830*/  @!P1 IMAD.IADD R4, R5, 0x1, R4 ;  /* 0x0000000105049824 */ /* 0x000fe400078e0204 */
[----:B------:R-:W-:Y:S01]  /*1840*/  @!P2 IMAD.MOV R13, RZ, RZ, -R13 ;  /* 0x000000ffff0da224 */ /* 0x000fe200078e0a0d */
[----:B------:R-:W-:Y:S01]  /*1850*/  @!P0 LOP3.LUT R13, RZ, UR5, RZ, 0x33, !PT ;  /* 0x00000005ff0d8c12 */ /* 0x000fe2000f8e33ff */
        /* <DEDUP_REMOVED lines=24> */
.L_x_453:
[----:B0-----:R-:W-:Y:S05]  /*19e0*/  BSYNC.RECONVERGENT B0 ;  /* 0x0000000000007941 */ /* 0x001fea0003800200 */
.L_x_452:
[----:B-----5:R-:W-:Y:S01]  /*19f0*/  @!P1 STS [R4], R19 ;  /* 0x0000001304009388 */ /* 0x020fe20000000800 */
[----:B------:R-:W0:Y:S01]  /*1a00*/  LDC R15, c[0x0][0x3e0] ;  /* 0x0000f800ff0f7b82 */ /* 0x000e220000000800 */
        /* <DEDUP_REMOVED lines=10> */
[----:B------:R-:W1:Y:S01]  /*1ab0*/  F2I.FTZ.U32.TRUNC.NTZ R29, R28 ;  /* 0x0000001c001d7305 */ /* 0x000e62000021f000 */
[----:B0-----:R-:W0:Y:S01]  /*1ac0*/  SHFL.BFLY PT, R16, R23, 0x2, 0x1f ;  /* 0x0c401f0017107f89 */ /* 0x001e2200000e0000 */
[----:B-1----:R-:W-:Y:S02]  /*1ad0*/  IMAD.MOV R11, RZ, RZ, -R29 ;  /* 0x000000ffff0b7224 */ /* 0x002fe400078e0a1d */
[----:B------:R-:W-:Y:S02]  /*1ae0*/  HFMA2 R28, -RZ, RZ, 0, 0 ;  /* 0x00000000ff1c7431 */ /* 0x000fe400000001ff */
[----:B------:R-:W-:-:S04]  /*1af0*/  IMAD R11, R11, R12, RZ ;  /* 0x0000000c0b0b7224 */ /* 0x000fc800078e02ff */
[----:B------:R-:W-:Y:S01]  /*1b00*/  IMAD.HI.U32 R11, R29, R11, R28 ;  /* 0x0000000b1d0b7227 */ /* 0x000fe200078e001c */
[----:B0-----:R-:W-:-:S05]  /*1b10*/  FMNMX.FTZ R16, R16, R23, !PT ;  /* 0x0000001710107209 */ /* 0x001fca0007810000 */
[----:B------:R-:W0:Y:S02]  /*1b20*/  SHFL.BFLY PT, R3, R16, 0x1, 0x1f ;  /* 0x0c201f0010037f89 */ /* 0x000e2400000e0000 */
[----:B0-----:R-:W-:Y:S02]  /*1b30*/  FMNMX.FTZ R4, R16, R3, !PT ;  /* 0x0000000310047209 */ /* 0x001fe40007810000 */
[----:B------:R-:W0:Y:S02]  /*1b40*/  MUFU.RCP R3, R5 ;  /* 0x0000000500037308 */ /* 0x000e240000001000 */
[----:B------:R-:W-:-:S04]  /*1b50*/  FSETP.NEU.FTZ.AND P0, PT, R4, -INF , PT ;  /* 0xff8000000400780b */ /* 0x000fc80003f1d000 */
[----:B------:R-:W-:-:S05]  /*1b60*/  FSEL R4, R4, RZ, P0 ;  /* 0x000000ff04047208 */ /* 0x000fca0000000000 */
        /* <DEDUP_REMOVED lines=20> */
[----:B------:R-:W-:Y:S02]  /*1cb0*/  ISETP.GT.U32.AND P1, PT, R17, R26, PT ;  /* 0x0000001a1100720c */ /* 0x000fe40003f24070 */
        /* <DEDUP_REMOVED lines=16> */
[----:B------:R-:W-:Y:S02]  /*1dc0*/  IMAD.MOV.U32 R5, RZ, RZ, R22 ;  /* 0x000000ffff057224 */ /* 0x000fe400078e0016 */
[----:B------:R-:W-:Y:S01]  /*1dd0*/  IMAD.MOV.U32 R22, RZ, RZ, 0x7f800000 ;  /* 0x7f800000ff167424 */ /* 0x000fe200078e00ff */
[----:B------:R-:W-:Y:S01]  /*1de0*/  MOV R12, R11 ;  /* 0x0000000b000c7202 */ /* 0x000fe20000000f00 */
[----:B------:R-:W-:Y:S01]  /*1df0*/  @!P3 IMAD.MOV R5, RZ, RZ, -R5 ;  /* 0x000000ffff05b224 */ /* 0x000fe200078e0a05 */
[----:B------:R-:W0:Y:S01]  /*1e00*/  @P1 MUFU.LG2 R11, R3 ;  /* 0x00000003000b1308 */ /* 0x000e220000000c00 */
[----:B------:R-:W-:-:S02]  /*1e10*/  ISETP.NE.AND P3, PT, R13, RZ, PT ;  /* 0x000000ff0d00720c */ /* 0x000fc40003f65270 */
[----:B------:R-:W-:Y:S01]  /*1e20*/  @!P2 IMAD.MOV R12, RZ, RZ, -R12 ;  /* 0x000000ffff0ca224 */ /* 0x000fe200078e0a0c */
[----:B------:R-:W-:Y:S02]  /*1e30*/  @!P0 LOP3.LUT R12, RZ, R15, RZ, 0x33, !PT ;  /* 0x0000000fff0c8212 */ /* 0x000fe400078e33ff */
[----:B------:R-:W-:Y:S02]  /*1e40*/  LOP3.LUT P0, RZ, R7, 0x3e3, RZ, 0xc0, !PT ;  /* 0x000003e307ff7812 */ /* 0x000fe4000780c0ff */
[----:B------:R-:W-:Y:S01]  /*1e50*/  @!P5 LOP3.LUT R5, RZ, R17, RZ, 0x33, !PT ;  /* 0x00000011ff05d212 */ /* 0x000fe200078e33ff */
[----:B------:R-:W-:Y:S01]  /*1e60*/  IMAD R12, R12, UR13, RZ ;  /* 0x0000000d0c0c7c24 */ /* 0x000fe2000f8e02ff */
[----:B------:R-:W-:Y:S02]  /*1e70*/  SEL R13, RZ, 0x1, !P3 ;  /* 0x00000001ff0d7807 */ /* 0x000fe40005800000 */
[----:B------:R-:W-:Y:S02]  /*1e80*/  ISETP.LT.U32.AND P2, PT, R20, R5, PT ;  /* 0x000000051400720c */ /* 0x000fe40003f41070 */
[----:B------:R-:W-:-:S02]  /*1e90*/  SHF.R.S32.HI R17, RZ, 0x1f, R5 ;  /* 0x0000001fff117819 */ /* 0x000fc40000011405 */
[----:B------:R-:W-:Y:S02]  /*1ea0*/  LOP3.LUT R13, R14, R13, RZ, 0xfc, !PT ;  /* 0x0000000d0e0d7212 */ /* 0x000fe400078efcff */
[----:B------:R-:W-:Y:S01]  /*1eb0*/  ISETP.LT.AND.EX P2, PT, R21, R17, PT, P2 ;  /* 0x000000111500720c */ /* 0x000fe20003f41320 */
[----:B0-----:R-:W-:Y:S01]  /*1ec0*/  @P1 FFMA.FTZ R22, R11, 0.69314718246459960938, R4 ;  /* 0x3f3172180b161823 */ /* 0x001fe20000010004 */
[----:B------:R-:W-:Y:S02]  /*1ed0*/  IMAD R4, R10, UR12, RZ ;  /* 0x0000000c0a047c24 */ /* 0x000fe4000f8e02ff */
[----:B------:R-:W-:Y:S01]  /*1ee0*/  SEL R5, R20, R5, P2 ;  /* 0x0000000514057207 */ /* 0x000fe20001000000 */
        /* <DEDUP_REMOVED lines=53> */
.L_x_457:
[----:B------:R-:W-:Y:S01]  /*2240*/  LEA.HI R2, R7, UR15, RZ, 0x1e ;  /* 0x0000000f07027c11 */ /* 0x000fe2000f8ff0ff */
[----:B------:R-:W-:Y:S01]  /*2250*/  IMAD.MOV.U32 R19, RZ, RZ, RZ ;  /* 0x000000ffff137224 */ /* 0x000fe200078e00ff */
[----:B------:R-:W-:Y:S02]  /*2260*/  MOV R18, R30 ;  /* 0x0000001e00127202 */ /* 0x000fe40000000f00 */
[----:B------:R-:W-:Y:S01]  /*2270*/  MOV R16, 0x22a0 ;  /* 0x000022a000107802 */ /* 0x000fe20000000f00 */
[----:B------:R-:W-:Y:S02]  /*2280*/  IMAD.MOV.U32 R14, RZ, RZ, R2 ;  /* 0x000000ffff0e7224 */ /* 0x000fe400078e0002 */
[----:B------:R-:W-:Y:S05]  /*2290*/  CALL.REL.NOINC `($__internal_12_$__cuda_sm20_div_s64) ;  /* 0x0000002800247944 */ /* 0x000fea0003c00000 */
[----:B------:R-:W-:Y:S02]  /*22a0*/  IADD3 R13, PT, PT, -R10, RZ, RZ ;  /* 0x000000ff0a0d7210 */ /* 0x000fe40007ffe1ff */
[----:B------:R-:W-:-:S03]  /*22b0*/  MOV R31, R11 ;  /* 0x0000000b001f7202 */ /* 0x000fc60000000f00 */
[----:B------:R-:W-:Y:S01]  /*22c0*/  IMAD R12, R30, R13, R2 ;  /* 0x0000000d1e0c7224 */ /* 0x000fe200078e0202 */
[----:B------:R-:W-:-:S07]  /*22d0*/  MOV R30, R10 ;  /* 0x0000000a001e7202 */ /* 0x000fce0000000f00 */
.L_x_458:
        /* <DEDUP_REMOVED lines=59> */
.L_x_460:
[----:B------:R-:W-:Y:S01]  /*2690*/  IMAD.MOV.U32 R14, RZ, RZ, R30 ;  /* 0x000000ffff0e7224 */ /* 0x000fe200078e001e */
[----:B------:R-:W-:Y:S01]  /*26a0*/  MOV R19, R31 ;  /* 0x0000001f00137202 */ /* 0x000fe20000000f00 */
[----:B------:R-:W-:Y:S01]  /*26b0*/  IMAD.MOV.U32 R18, RZ, RZ, R34 ;  /* 0x000000ffff127224 */ /* 0x000fe200078e0022 */
[----:B------:R-:W-:Y:S02]  /*26c0*/  MOV R16, 0x26e0 ;  /* 0x000026e000107802 */ /* 0x000fe40000000f00 */
[----:B------:R-:W-:Y:S05]  /*26d0*/  CALL.REL.NOINC `($__internal_12_$__cuda_sm20_div_s64) ;  /* 0x0000002400147944 */ /* 0x000fea0003c00000 */
[----:B------:R-:W-:-:S05]  /*26e0*/  IADD3 R11, PT, PT, -R10, RZ, RZ ;  /* 0x000000ff0a0b7210 */ /* 0x000fca0007ffe1ff */
[----:B------:R-:W-:Y:S02]  /*26f0*/  IMAD R30, R11, R34, R30 ;  /* 0x000000220b1e7224 */ /* 0x000fe400078e021e */
.L_x_461:
[----:B------:R-:W-:Y:S05]  /*2700*/  BSYNC.RECONVERGENT B0 ;  /* 0x0000000000007941 */ /* 0x000fea0003800200 */
.L_x_459:
[----:B------:R-:W-:Y:S01]  /*2710*/  IABS R20, R9 ;  /* 0x0000000900147213 */ /* 0x000fe20000000000 */
[----:B------:R-:W0:Y:S01]  /*2720*/  LDCU.U8 UR17, c[0x0][0x549] ;  /* 0x0000a920ff1177ac */ /* 0x000e220008000000 */
[----:B------:R-:W-:Y:S02]  /*2730*/  IABS R16, R6 ;  /* 0x0000000600107213 */ /* 0x000fe40000000000 */
[----:B------:R-:W1:Y:S01]  /*2740*/  I2F.U32.RP R11, R20 ;  /* 0x00000014000b7306 */ /* 0x000e620000209000 */
[----:B------:R-:W-:Y:S01]  /*2750*/  IABS R13, R15 ;  /* 0x0000000f000d7213 */ /* 0x000fe20000000000 */
[----:B------:R-:W2:Y:S01]  /*2760*/  LDCU.64 UR4, c[0x0][0x430] ;  /* 0x00008600ff0477ac */ /* 0x000ea20008000a00 */
[----:B------:R-:W-:Y:S02]  /*2770*/  IABS R17, R8 ;  /* 0x0000000800117213 */ /* 0x000fe40000000000 */
[----:B------:R-:W-:Y:S01]  /*2780*/  IABS R14, R5 ;  /* 0x00000005000e7213 */ /* 0x000fe20000000000 */
[----:B------:R-:W-:Y:S01]  /*2790*/  UIMAD UR18, UR7, UR12, URZ ;  /* 0x0000000c071272a4 */ /* 0x000fe2000f8e02ff */
[----:B------:R-:W-:Y:S01]  /*27a0*/  ISETP.NE.AND P5, PT, R9, RZ, PT ;  /* 0x000000ff0900720c */ /* 0x000fe20003fa5270 */
[----:B------:R-:W3:Y:S01]  /*27b0*/  I2F.U32.RP R12, R16 ;  /* 0x00000010000c7306 */ /* 0x000ee20000209000 */
[----:B0-----:R-:W-:-:S07]  /*27c0*/  UISETP.NE.AND UP0, UPT, UR17, URZ, UPT ;  /* 0x000000ff1100728c */ /* 0x001fce000bf05270 */
[----:B-1----:R-:W0:Y:S01]  /*27d0*/  MUFU.RCP R11, R11 ;  /* 0x0000000b000b7308 */ /* 0x002e220000001000 */
[----:B--2---:R-:W-:-:S07]  /*27e0*/  USEL UR4, UR4, 0x1, UP0 ;  /* 0x0000000104047887 */ /* 0x004fce0008000000 */
        /* <DEDUP_REMOVED lines=10> */
[----:B------:R-:W-:Y:S01]  /*2890*/  MUFU.RCP R29, R29 ;  /* 0x0000001d001d7308 */ /* 0x000fe20000001000 */
[----:B------:R-:W-:Y:S02]  /*28a0*/  IMAD.MOV.U32 R18, RZ, RZ, RZ ;  /* 0x000000ffff127224 */ /* 0x000fe400078e00ff */
[----:B------:R-:W-:Y:S01]  /*28b0*/  IMAD R28, R11, R20, RZ ;  /* 0x000000140b1c7224 */ /* 0x000fe200078e02ff */
[----:B------:R-:W-:Y:S02]  /*28c0*/  IABS R11, R6 ;  /* 0x00000006000b7213 */ /* 0x000fe40000000000 */
[----:B-1----:R-:W-:Y:S02]  /*28d0*/  IADD3 R25, PT, PT, RZ, -R33, RZ ;  /* 0x80000021ff197210 */ /* 0x002fe40007ffe0ff */
[----:B------:R-:W0:Y:S01]  /*28e0*/  I2F.U32.RP R26, R17 ;  /* 0x00000011001a7306 */ /* 0x000e220000209000 */
[----:B------:R-:W-:-:S04]  /*28f0*/  IMAD.HI.U32 R28, R19, R28, R18 ;  /* 0x0000001c131c7227 */ /* 0x000fc800078e0012 */
[----:B------:R-:W-:Y:S01]  /*2900*/  HFMA2 R32, -RZ, RZ, 0, 0 ;  /* 0x00000000ff207431 */ /* 0x000fe200000001ff */
[----:B------:R-:W-:Y:S01]  /*2910*/  IABS R19, R30 ;  /* 0x0000001e00137213 */ /* 0x000fe20000000000 */
[----:B------:R-:W-:Y:S01]  /*2920*/  IMAD R25, R25, R16, RZ ;  /* 0x0000001019197224 */ /* 0x000fe200078e02ff */
[----:B------:R-:W-:Y:S01]  /*2930*/  IABS R18, R9 ;  /* 0x0000000900127213 */ /* 0x000fe20000000000 */
[----:B------:R-:W-:Y:S01]  /*2940*/  IMAD.MOV R11, RZ, RZ, -R11 ;  /* 0x000000ffff0b7224 */ /* 0x000fe200078e0a0b */
[----:B------:R-:W1:Y:S01]  /*2950*/  I2F.U32.RP R21, R14 ;  /* 0x0000000e00157306 */ /* 0x000e620000209000 */
[----:B------:R-:W-:-:S04]  /*2960*/  IMAD.HI.U32 R25, R33, R25, R32 ;  /* 0x0000001921197227 */ /* 0x000fc800078e0020 */
[----:B------:R-:W-:Y:S02]  /*2970*/  IMAD.MOV R18, RZ, RZ, -R18 ;  /* 0x000000ffff127224 */ /* 0x000fe400078e0a12 */
[----:B------:R-:W-:Y:S01]  /*2980*/  IMAD.HI.U32 R27, R28, R19, RZ ;  /* 0x000000131c1b7227 */ /* 0x000fe200078e00ff */
[----:B0-----:R-:W0:Y:S03]  /*2990*/  MUFU.RCP R26, R26 ;  /* 0x0000001a001a7308 */ /* 0x001e260000001000 */
[----:B------:R-:W-:Y:S02]  /*29a0*/  VIADD R29, R29, 0xffffffe ;  /* 0x0ffffffe1d1d7836 */ /* 0x000fe40000000000 */
[----:B------:R-:W-:Y:S02]  /*29b0*/  IMAD R19, R27, R18, R19 ;  /* 0x000000121b137224 */ /* 0x000fe400078e0213 */
[----:B------:R-:W-:Y:S01]  /*29c0*/  IMAD.HI.U32 R25, R25, R12, RZ ;  /* 0x0000000c19197227 */ /* 0x000fe200078e00ff */
[----:B-1----:R-:W1:Y:S02]  /*29d0*/  MUFU.RCP R21, R21 ;  /* 0x0000001500157308 */ /* 0x002e640000001000 */
[----:B------:R-:W-:Y:S01]  /*29e0*/  ISETP.GT.U32.AND P3, PT, R20, R19, PT ;  /* 0x000000131400720c */ /* 0x000fe20003f64070 */
[----:B------:R-:W-:Y:S01]  /*29f0*/  IMAD R11, R25, R11, R12 ;  /* 0x0000000b190b7224 */ /* 0x000fe200078e020c */
[----:B------:R-:W-:Y:S01]  /*2a00*/  LOP3.LUT R12, R30, R9, RZ, 0x3c, !PT ;  /* 0x000000091e0c7212 */ /* 0x000fe200078e3cff */
[----:B------:R-:W-:-:S03]  /*2a10*/  IMAD.MOV.U32 R28, RZ, RZ, RZ ;  /* 0x000000ffff1c7224 */ /* 0x000fc600078e00ff */
[----:B------:R-:W2:Y:S01]  /*2a20*/  F2I.FTZ.U32.TRUNC.NTZ R29, R29 ;  /* 0x0000001d001d7305 */ /* 0x000ea2000021f000 */
[----:B------:R-:W-:Y:S01]  /*2a30*/  ISETP.GT.U32.AND P1, PT, R16, R11, PT ;  /* 0x0000000b1000720c */ /* 0x000fe20003f24070 */
[----:B0-----:R-:W-:Y:S01]  /*2a40*/  VIADD R26, R26, 0xffffffe ;  /* 0x0ffffffe1a1a7836 */ /* 0x001fe20000000000 */
[----:B------:R-:W-:Y:S02]  /*2a50*/  ISETP.GE.AND P2, PT, R12, RZ, PT ;  /* 0x000000ff0c00720c */ /* 0x000fe40003f46270 */
[----:B------:R-:W-:Y:S02]  /*2a60*/  IABS R12, R2 ;  /* 0x00000002000c7213 */ /* 0x000fe40000000000 */
[----:B------:R-:W-:Y:S01]  /*2a70*/  @!P3 IMAD.IADD R19, R19, 0x1, -R20 ;  /* 0x000000011313b824 */ /* 0x000fe200078e0a14 */
[----:B------:R-:W0:Y:S01]  /*2a80*/  F2I.FTZ.U32.TRUNC.NTZ R33, R26 ;  /* 0x0000001a00217305 */ /* 0x000e22000021f000 */
[----:B------:R-:W-:Y:S02]  /*2a90*/  @!P3 IADD3 R27, PT, PT, R27, 0x1, RZ ;  /* 0x000000011b1bb810 */ /* 0x000fe40007ffe0ff */
[----:B-1----:R-:W-:-:S02]  /*2aa0*/  IADD3 R21, PT, PT, R21, 0xffffffe, RZ ;  /* 0x0ffffffe15157810 */ /* 0x002fc40007ffe0ff */
[----:B------:R-:W-:Y:S01]  /*2ab0*/  ISETP.GE.U32.AND P6, PT, R19, R20, PT ;  /* 0x000000141300720c */ /* 0x000fe20003fc6070 */
[----:B------:R-:W-:Y:S01]  /*2ac0*/  @!P1 VIADD R25, R25, 0x1 ;  /* 0x0000000119199836 */ /* 0x000fe20000000000 */
[----:B--2---:R-:W-:Y:S02]  /*2ad0*/  IADD3 R18, PT, PT, RZ, -R29, RZ ;  /* 0x8000001dff127210 */ /* 0x004fe40007ffe0ff */
[----:B------:R-:W-:Y:S01]  /*2ae0*/  @!P1 IADD3 R11, PT, PT, R11, -R16, RZ ;  /* 0x800000100b0b9210 */ /* 0x000fe20007ffe0ff */
[----:B------:R-:W1:Y:S01]  /*2af0*/  F2I.FTZ.U32.TRUNC.NTZ R21, R21 ;  /* 0x0000001500157305 */ /* 0x000e62000021f000 */
[----:B------:R-:W-:Y:S01]  /*2b00*/  LOP3.LUT R19, R10, R6, RZ, 0x3c, !PT ;  /* 0x000000060a137212 */ /* 0x000fe200078e3cff */
[----:B------:R-:W-:Y:S01]  /*2b10*/  IMAD R31, R18, R13, RZ ;  /* 0x0000000d121f7224 */ /* 0x000fe200078e02ff */
[----:B------:R-:W-:Y:S02]  /*2b20*/  ISETP.GE.U32.AND P4, PT, R11, R16, PT ;  /* 0x000000100b00720c */ /* 0x000fe40003f86070 */
[----:B------:R-:W-:Y:S01]  /*2b30*/  IABS R18, R15 ;  /* 0x0000000f00127213 */ /* 0x000fe20000000000 */
[----:B------:R-:W-:Y:S01]  /*2b40*/  IMAD.HI.U32 R31, R29, R31, R28 ;  /* 0x0000001f1d1f7227 */ /* 0x000fe200078e001c */
[----:B------:R-:W-:-:S02]  /*2b50*/  ISETP.GE.AND P0, PT, R19, RZ, PT ;  /* 0x000000ff1300720c */ /* 0x000fc40003f06270 */
[----:B------:R-:W-:Y:S01]  /*2b60*/  ISETP.NE.AND P3, PT, R6, RZ, PT ;  /* 0x000000ff0600720c */ /* 0x000fe20003f65270 */
[----:B0-----:R-:W-:Y:S01]  /*2b70*/  IMAD.MOV R11, RZ, RZ, -R33 ;  /* 0x000000ffff0b7224 */ /* 0x001fe200078e0a21 */
[----:B------:R-:W-:Y:S01]  /*2b80*/  @P6 IADD3 R27, PT, PT, R27, 0x1, RZ ;  /* 0x000000011b1b6810 */ /* 0x000fe20007ffe0ff */
[----:B------:R-:W-:Y:S01]  /*2b90*/  IMAD.MOV R18, RZ, RZ, -R18 ;  /* 0x000000ffff127224 */ /* 0x000fe200078e0a12 */
[----:B------:R-:W-:Y:S01]  /*2ba0*/  MOV R20, RZ ;  /* 0x000000ff00147202 */ /* 0x000fe20000000f00 */
[----:B------:R-:W-:-:S04]  /*2bb0*/  IMAD.HI.U32 R31, R31, R12, RZ ;  /* 0x0000000c1f1f7227 */ /* 0x000fc800078e00ff */
[----:B------:R-:W-:Y:S02]  /*2bc0*/  IMAD.MOV.U32 R16, RZ, RZ, R11 ;  /* 0x000000ffff107224 */ /* 0x000fe400078e000b */
[----:B------:R-:W-:Y:S01]  /*2bd0*/  IMAD R12, R31, R18, R12 ;  /* 0x000000121f0c7224 */ /* 0x000fe200078e020c */
[----:B------:R-:W-:Y:S01]  /*2be0*/  IABS R18, R8 ;  /* 0x0000000800127213 */ /* 0x000fe20000000000 */
[----:B-1----:R-:W-:Y:S02]  /*2bf0*/  IMAD.MOV R11, RZ, RZ, -R21 ;  /* 0x000000ffff0b7224 */ /* 0x002fe400078e0a15 */
[----:B------:R-:W-:Y:S01]  /*2c00*/  @P4 VIADD R25, R25, 0x1 ;  /* 0x0000000119194836 */ /* 0x000fe20000000000 */
[----:B------:R-:W-:Y:S01]  /*2c10*/  ISETP.GT.U32.AND P1, PT, R13, R12, PT ;  /* 0x0000000c0d00720c */ /* 0x000fe20003f24070 */
[----:B------:R-:W-:Y:S01]  /*2c20*/  IMAD R19, R16, R17, RZ ;  /* 0x0000001110137224 */ /* 0x000fe200078e02ff */
[----:B------:R-:W-:Y:S01]  /*2c30*/  ISETP.NE.AND P4, PT, R15, RZ, PT ;  /* 0x000000ff0f00720c */ /* 0x000fe20003f85270 */
        /* <DEDUP_REMOVED lines=11> */
[----:B------:R-:W-:Y:S01]  /*2cf0*/  @!P1 IADD3 R12, PT, PT, R12, -R13, RZ ;  /* 0x8000000d0c0c9210 */ /* 0x000fe20007ffe0ff */
[----:B------:R-:W-:Y:S02]  /*2d00*/  IMAD.MOV R18, RZ, RZ, -R18 ;  /* 0x000000ffff127224 */ /* 0x000fe400078e0a12 */
[----:B------:R-:W-:Y:S01]  /*2d10*/  IMAD.HI.U32 R32, R32, R19, RZ ;  /* 0x0000001320207227 */ /* 0x000fe200078e00ff */
[----:B------:R-:W-:Y:S02]  /*2d20*/  ISETP.GE.U32.AND P2, PT, R12, R13, PT ;  /* 0x0000000d0c00720c */ /* 0x000fe40003f46070 */
[----:B------:R-:W-:Y:S01]  /*2d30*/  LOP3.LUT R12, R2, R15, RZ, 0x3c, !PT ;  /* 0x0000000f020c7212 */ /* 0x000fe200078e3cff */
[----:B------:R-:W-:-:S02]  /*2d40*/  IMAD.MOV R11, RZ, RZ, -R11 ;  /* 0x000000ffff0b7224 */ /* 0x000fc400078e0a0b */
[----:B------:R-:W-:Y:S01]  /*2d50*/  IMAD.HI.U32 R20, R20, R16, RZ ;  /* 0x0000001014147227 */ /* 0x000fe200078e00ff */
[----:B------:R-:W-:Y:S02]  /*2d60*/  ISETP.GE.AND P0, PT, R12, RZ, PT ;  /* 0x000000ff0c00720c */ /* 0x000fe40003f06270 */
[----:B------:R-:W-:Y:S01]  /*2d70*/  LOP3.LUT R12, R27, R8, RZ, 0x3c, !PT ;  /* 0x000000081b0c7212 */ /* 0x000fe200078e3cff */
[----:B------:R-:W-:Y:S02]  /*2d80*/  IMAD R18, R32, R18, R19 ;  /* 0x0000001220127224 */ /* 0x000fe400078e0213 */
[----:B------:R-:W-:Y:S02]  /*2d90*/  IMAD R11, R20, R11, R16 ;  /* 0x0000000b140b7224 */ /* 0x000fe400078e0210 */
[----:B------:R-:W-:Y:S01]  /*2da0*/  @!P1 VIADD R31, R31, 0x1 ;  /* 0x000000011f1f9836 */ /* 0x000fe20000000000 */
[----:B------:R-:W-:Y:S02]  /*2db0*/  ISETP.GT.U32.AND P3, PT, R17, R18, PT ;  /* 0x000000121100720c */ /* 0x000fe40003f64070 */
[----:B------:R-:W-:-:S02]  /*2dc0*/  ISETP.GT.U32.AND P1, PT, R14, R11, PT ;  /* 0x0000000b0e00720c */ /* 0x000fc40003f24070 */
[----:B------:R-:W-:Y:S02]  /*2dd0*/  @P2 IADD3 R31, PT, PT, R31, 0x1, RZ ;  /* 0x000000011f1f2810 */ /* 0x000fe40007ffe0ff */
[----:B------:R-:W-:Y:S02]  /*2de0*/  ISETP.GE.AND P2, PT, R12, RZ, PT ;  /* 0x000000ff0c00720c */ /* 0x000fe40003f46270 */
[----:B------:R-:W-:Y:S01]  /*2df0*/  LOP3.LUT R12, R25, R5, RZ, 0x3c, !PT ;  /* 0x00000005190c7212 */ /* 0x000fe200078e3cff */
[----:B------:R-:W-:Y:S01]  /*2e00*/  @!P0 IMAD.MOV R31, RZ, RZ, -R31 ;  /* 0x000000ffff1f8224 */ /* 0x000fe200078e0a1f */
[----:B------:R-:W-:Y:S02]  /*2e10*/  @!P4 LOP3.LUT R31, RZ, R15, RZ, 0x33, !PT ;  /* 0x0000000fff1fc212 */ /* 0x000fe400078e33ff */
[----:B------:R-:W-:Y:S01]  /*2e20*/  ISETP.GE.AND P0, PT, R12, RZ, PT ;  /* 0x000000ff0c00720c */ /* 0x000fe20003f06270 */
[----:B------:R-:W-:Y:S02]  /*2e30*/  @!P3 IMAD.IADD R18, R18, 0x1, -R17 ;  /* 0x000000011212b824 */ /* 0x000fe400078e0a11 */
[----:B------:R-:W-:Y:S01]  /*2e40*/  @!P1 IADD3 R11, PT, PT, R11, -R14, RZ ;  /* 0x8000000e0b0b9210 */ /* 0x000fe20007ffe0ff */
[----:B------:R-:W-:Y:S01]  /*2e50*/  @!P3 VIADD R32, R32, 0x1 ;  /* 0x000000012020b836 */ /* 0x000fe20000000000 */
[----:B------:R-:W-:-:S02]  /*2e60*/  ISETP.NE.AND P3, PT, R5, RZ, PT ;  /* 0x000000ff0500720c */ /* 0x000fc40003f65270 */
[----:B------:R-:W-:Y:S01]  /*2e70*/  ISETP.GE.U32.AND P6, PT, R18, R17, PT ;  /* 0x000000111200720c */ /* 0x000fe20003fc6070 */
[----:B------:R-:W-:Y:S01]  /*2e80*/  IMAD.WIDE R16, R31, UR13, RZ ;  /* 0x0000000d1f107c25 */ /* 0x000fe2000f8e02ff */
[----:B------:R-:W-:Y:S02]  /*2e90*/  ISETP.GE.U32.AND P4, PT, R11, R14, PT ;  /* 0x0000000e0b00720c */ /* 0x000fe40003f86070 */
[----:B------:R-:W-:Y:S01]  /*2ea0*/  @!P1 IADD3 R20, PT, PT, R20, 0x1, RZ ;  /* 0x0000000114149810 */ /* 0x000fe20007ffe0ff */
[----:B------:R-:W-:Y:S02]  /*2eb0*/  IMAD.MOV R11, RZ, RZ, -R27 ;  /* 0x000000ffff0b7224 */ /* 0x000fe400078e0a1b */
[----:B------:R-:W-:-:S04]  /*2ec0*/  IMAD.WIDE.U32 R12, R0, UR4, R16 ;  /* 0x00000004000c7c25 */ /* 0x000fc8000f8e0010 */
[----:B------:R-:W-:Y:S02]  /*2ed0*/  IMAD.MOV R31, RZ, RZ, -R31 ;  /* 0x000000ffff1f7224 */ /* 0x000fe400078e0a1f */
[----:B------:R-:W-:Y:S02]  /*2ee0*/  @P6 VIADD R32, R32, 0x1 ;  /* 0x0000000120206836 */ /* 0x000fe40000000000 */
[----:B------:R-:W-:Y:S01]  /*2ef0*/  @P4 IADD3 R20, PT, PT, R20, 0x1, RZ ;  /* 0x0000000114144810 */ /* 0x000fe20007ffe0ff */
[----:B------:R-:W-:Y:S01]  /*2f00*/  IMAD R11, R9, R11, R30 ;  /* 0x0000000b090b7224 */ /* 0x000fe200078e021e */
[----:B------:R-:W-:Y:S01]  /*2f10*/  IADD3 R9, PT, PT, -R25, RZ, RZ ;  /* 0x000000ff19097210 */ /* 0x000fe20007ffe1ff */
        /* <DEDUP_REMOVED lines=8> */
[----:B------:R-:W-:-:S02]  /*2fa0*/  IMAD.MOV R2, RZ, RZ, -R32 ;  /* 0x000000ffff027224 */ /* 0x000fc400078e0a20 */
        /* <DEDUP_REMOVED lines=21> */
.L_x_456:
[----:B------:R-:W0:Y:S01]  /*3100*/  LDC.64 R4, c[0x0][0x420] ;  /* 0x00010800ff047b82 */ /* 0x000e220000000a00 */
[----:B------:R-:W-:-:S05]  /*3110*/  IADD3 R2, PT, PT, R2, UR15, RZ ;  /* 0x0000000f02027c10 */ /* 0x000fca000fffe0ff */
[----:B0-----:R-:W-:-:S05]  /*3120*/  IMAD.WIDE.U32 R2, R2, 0x4, R4 ;  /* 0x0000000402027825 */ /* 0x001fca00078e0004 */
[----:B------:R1:W-:Y:S02]  /*3130*/  STG.E desc[UR10][R2.64], R22 ;  /* 0x0000001602007986 */ /* 0x0003e4000c10190a */
.L_x_455:
[----:B------:R-:W-:Y:S05]  /*3140*/  BSYNC.RECONVERGENT B1 ;  /* 0x0000000000017941 */ /* 0x000fea0003800200 */
.L_x_454:
        /* <DEDUP_REMOVED lines=16> */
.L_x_463:
[----:B------:R-:W-:Y:S05]  /*3250*/  BSYNC.RECONVERGENT B0 ;  /* 0x0000000000007941 */ /* 0x000fea0003800200 */
.L_x_462:
[----:B------:R-:W-:Y:S01]  /*3260*/  BAR.SYNC.DEFER_BLOCKING 0x0 ;  /* 0x0000000000007b1d */ /* 0x000fe20000010000 */
[----:B------:R-:W-:Y:S01]  /*3270*/  UISETP.GE.AND UP0, UPT, UR6, 0x1, UPT ;  /* 0x000000010600788c */ /* 0x000fe2000bf06270 */
[----:B------:R-:W-:Y:S01]  /*3280*/  HFMA2 R0, -RZ, RZ, 0, 0 ;  /* 0x00000000ff007431 */ /* 0x000fe200000001ff */
[----:B------:R-:W-:Y:S01]  /*3290*/  SHF.R.U32.HI R12, RZ, 0x4, R7 ;  /* 0x00000004ff0c7819 */ /* 0x000fe20000011607 */
[----:B------:R-:W-:Y:S01]  /*32a0*/  IMAD.SHL.U32 R7, R7, 0x4, RZ ;  /* 0x0000000407077824 */ /* 0x000fe200078e00ff */
[----:B012---:R-:W-:Y:S01]  /*32b0*/  CS2R R2, SRZ ;  /* 0x0000000000027805 */ /* 0x007fe2000001ff00 */
[----:B------:R-:W-:-:S04]  /*32c0*/  IMAD.MOV.U32 R5, RZ, RZ, RZ ;  /* 0x000000ffff057224 */ /* 0x000fc800078e00ff */
        /* <DEDUP_REMOVED lines=42> */
.L_x_468:
        /* <DEDUP_REMOVED lines=133> */
.L_x_467:
        /* <DEDUP_REMOVED lines=73> */
.L_x_469:
[----:B------:R-:W-:-:S09]  /*4250*/  UISETP.NE.OR UP1, UPT, UR5, URZ, UP1 ;  /* 0x000000ff0500728c */ /* 0x000fd20008f25670 */
[----:B------:R-:W-:Y:S05]  /*4260*/  BRA.U !UP1, `(.L_x_465) ;  /* 0x0000000109947547 */ /* 0x000fea000b800000 */
.L_x_466:
[----:B------:R-:W-:-:S13]  /*4270*/  ISETP.GE.AND P0, PT, R12, UR13, PT ;  /* 0x0000000d0c007c0c */ /* 0x000fda000bf06270 */
.L_x_470:
        /* <DEDUP_REMOVED lines=36> */
.L_x_465:
        /* <DEDUP_REMOVED lines=10> */
.L_x_471:
        /* <DEDUP_REMOVED lines=12> */
.L_x_464:
        /* <DEDUP_REMOVED lines=81> */
        .weak           $__internal_12_$__cuda_sm20_div_s64
        .type           $__internal_12_$__cuda_sm20_div_s64,@function
        .size           $__internal_12_$__cuda_sm20_div_s64,(.L_x_14718 - $__internal_12_$__cuda_sm20_div_s64)
$__internal_12_$__cuda_sm20_div_s64:
        /* <DEDUP_REMOVED lines=86> */
[----:B------:R-:W-:Y:S05]  /*5090*/  RET.REL.NODEC R12 `(_ZN5flash32flash_fwd_splitkv_combine_kernelI23Flash_fwd_kernel_traitsILi64ELi64ELi256ELi4ELb0ELb0EN7cutlass6half_tE19Flash_kernel_traitsILi64ELi64ELi256ELi4ES3_EELi8ELi2ELb1EEEvNS_16Flash_fwd_paramsE) ;  /* 0xffffffac0cd87950 */ /* 0x000fea0003c3ffff */
.L_x_472:
        /* <DEDUP_REMOVED lines=14> */
.L_x_14718:


//--------------------- .text._ZN5flash32flash_fwd_splitkv_combine_kernelI23Flash_fwd_kernel_traitsILi64ELi64ELi256ELi4ELb0ELb0EN7cutlass6half_tE19Flash_kernel_traitsILi64ELi64ELi256ELi4ES3_EELi8ELi1ELb1EEEvNS_16Flash_fwd_paramsE --------------------------
	.section	.text._ZN5flash32flash_fwd_splitkv_combine_kernelI23Flash_fwd_kernel_traitsILi64ELi64ELi256ELi4ELb0ELb0EN7cutlass6half_tE19Flash_kernel_traitsILi64ELi64ELi256ELi4ES3_EELi8ELi1ELb1EEEvNS_16Flash_fwd_paramsE,"ax",@progbits
	.align	128
        .global         _ZN5flash32flash_fwd_splitkv_combine_kernelI23Flash_fwd_kernel_traitsILi64ELi64ELi256ELi4ELb0ELb0EN7cutlass6half_tE19Flash_kernel_traitsILi64ELi64ELi256ELi4ES3_EELi8ELi1ELb1EEEvNS_16Flash_fwd_paramsE
        .type           _ZN5flash32flash_fwd_splitkv_combine_kernelI23Flash_fwd_kernel_traitsILi64ELi64ELi256ELi4ELb0ELb0EN7cutlass6half_tE19Flash_kernel_traitsILi64ELi64ELi256ELi4ES3_EELi8ELi1ELb1EEEvNS_16Flash_fwd_paramsE,@function
        .size           _ZN5flash32flash_fwd_splitkv_combine_kernelI23Flash_fwd_kernel_traitsILi64ELi64ELi256ELi4ELb0ELb0EN7cutlass6half_tE19Flash_kernel_traitsILi64ELi64ELi256ELi4ES3_EELi8ELi1ELb1EEEvNS_16Flash_fwd_paramsE,(.L_x_14719 - _ZN5flash32flash_fwd_splitkv_combine_kernelI23Flash_fwd_kernel_traitsILi64ELi64ELi256ELi4ELb0ELb0EN7cutlass6half_tE19Flash_kernel_traitsILi64ELi64ELi256ELi4ES3_EELi8ELi1ELb1EEEvNS_16Flash_fwd_paramsE)
        .other          _ZN5flash32flash_fwd_splitkv_combine_kernelI23Flash_fwd_kernel_traitsILi64ELi64ELi256ELi4ELb0ELb0EN7cutlass6half_tE19Flash_kernel_traitsILi64ELi64ELi256ELi4ES3_EELi8ELi1ELb1EEEvNS_16Flash_fwd_paramsE,@"STO_CUDA_ENTRY STV_DEFAULT"
_ZN5flash32flash_fwd_splitkv_combine_kernelI23Flash_fwd_kernel_traitsILi64ELi64ELi256ELi4ELb0ELb0EN7cutlass6half_tE19Flash_kernel_traitsILi64ELi64ELi256ELi4ES3_EELi8ELi1ELb1EEEvNS_16Flash_fwd_paramsE:
.text._ZN5flash32flash_fwd_splitkv_combine_kernelI23Flash_fwd_kernel_traitsILi64ELi64ELi256ELi4ELb0ELb0EN7cutlass6half_tE19Flash_kernel_traitsILi64ELi64ELi256ELi4ES3_EELi8ELi1ELb1EEEvNS_16Flash_fwd_paramsE:
        /* <DEDUP_REMOVED lines=38> */
.L_x_473:
[----:B------:R-:W-:Y:S01]  /*0260*/  IMAD.U32 R14, RZ, RZ, UR16 ;  /* 0x00000010ff0e7e24 */ /* 0x000fe2000f8e00ff */
[----:B------:R-:W-:Y:S01]  /*0270*/  MOV R18, UR14 ;  /* 0x0000000e00127c02 */ /* 0x000fe20008000f00 */
[----:B------:R-:W-:Y:S01]  /*0280*/  IMAD.U32 R19, RZ, RZ, UR17 ;  /* 0x00000011ff137e24 */ /* 0x000fe2000f8e00ff */
[----:B------:R-:W-:Y:S02]  /*0290*/  MOV R17, UR9 ;  /* 0x0000000900117c02 */ /* 0x000fe40008000f00 */
[----:B------:R-:W-:Y:S02]  /*02a0*/  MOV R16, 0x2c0 ;  /* 0x000002c000107802 */ /* 0x000fe40000000f00 */
[----:B------:R-:W-:Y:S05]  /*02b0*/  CALL.REL.NOINC `($__internal_13_$__cuda_sm20_div_s64) ;  /* 0x0000004800087944 */ /* 0x000fea0003c00000 */
.L_x_474:
        /* <DEDUP_REMOVED lines=30> */
.L_x_476:
[----:B------:R-:W-:Y:S01]  /*04a0*/  IMAD.MOV.U32 R14, RZ, RZ, R10 ;  /* 0x000000ffff0e7224 */ /* 0x000fe200078e000a */
[----:B------:R-:W-:Y:S02]  /*04b0*/  MOV R19, R11 ;  /* 0x0000000b00137202 */ /* 0x000fe40000000f00 */
[----:B------:R-:W-:Y:S02]  /*04c0*/  MOV R16, 0x4e0 ;  /* 0x000004e000107802 */ /* 0x000fe40000000f00 */
[----:B------:R-:W-:Y:S05]  /*04d0*/  CALL.REL.NOINC `($__internal_13_$__cuda_sm20_div_s64) ;  /* 0x0000004400807944 */ /* 0x000fea0003c00000 */
[----:B------:R-:W-:Y:S02]  /*04e0*/  MOV R4, R10 ;  /* 0x0000000a00047202 */ /* 0x000fe40000000f00 */
[----:B------:R-:W-:Y:S02]  /*04f0*/  MOV R5, R11 ;  /* 0x0000000b00057202 */ /* 0x000fe40000000f00 */
.L_x_477:
[----:B------:R-:W-:Y:S05]  /*0500*/  BSYNC.RECONVERGENT B0 ;  /* 0x0000000000007941 */ /* 0x000fea0003800200 */
.L_x_475:
        /* <DEDUP_REMOVED lines=57> */
.L_x_479:
[----:B------:R-:W-:Y:S01]  /*08a0*/  IMAD.MOV.U32 R14, RZ, RZ, R18 ;  /* 0x000000ffff0e7224 */ /* 0x000fe200078e0012 */
[----:B------:R-:W-:Y:S01]  /*08b0*/  MOV R18, R9 ;  /* 0x0000000900127202 */ /* 0x000fe20000000f00 */
[----:B------:R-:W-:Y:S01]  /*08c0*/  IMAD.MOV.U32 R19, RZ, RZ, R17 ;  /* 0x000000ffff137224 */ /* 0x000fe200078e0011 */
[----:B------:R-:W-:Y:S02]  /*08d0*/  MOV R17, R25 ;  /* 0x0000001900117202 */ /* 0x000fe40000000f00 */
[----:B------:R-:W-:Y:S02]  /*08e0*/  MOV R16, 0x900 ;  /* 0x0000090000107802 */ /* 0x000fe40000000f00 */
[----:B------:R-:W-:Y:S05]  /*08f0*/  CALL.REL.NOINC `($__internal_13_$__cuda_sm20_div_s64) ;  /* 0x0000004000787944 */ /* 0x000fea0003c00000 */
.L_x_480:
[----:B------:R-:W-:Y:S05]  /*0900*/  BSYNC.RECONVERGENT B0 ;  /* 0x0000000000007941 */ /* 0x000fea0003800200 */
.L_x_478:
        /* <DEDUP_REMOVED lines=123> */
.L_x_482:
[----:B------:R-:W-:Y:S01]  /*10c0*/  IMAD.MOV.U32 R14, RZ, RZ, R10 ;  /* 0x000000ffff0e7224 */ /* 0x000fe200078e000a */
[----:B------:R-:W-:Y:S01]  /*10d0*/  MOV R18, R8 ;  /* 0x0000000800127202 */ /* 0x000fe20000000f00 */
[----:B------:R-:W-:Y:S01]  /*10e0*/  IMAD.MOV.U32 R19, RZ, RZ, R11 ;  /* 0x000000ffff137224 */ /* 0x000fe200078e000b */
[----:B------:R-:W-:Y:S02]  /*10f0*/  MOV R17, R0 ;  /* 0x0000000000117202 */ /* 0x000fe40000000f00 */
[----:B------:R-:W-:Y:S02]  /*1100*/  MOV R16, 0x1120 ;  /* 0x0000112000107802 */ /* 0x000fe40000000f00 */
[----:B------:R-:W-:Y:S05]  /*1110*/  CALL.REL.NOINC `($__internal_13_$__cuda_sm20_div_s64) ;  /* 0x0000003800707944 */ /* 0x000fea0003c00000 */
[----:B------:R-:W-:Y:S02]  /*1120*/  MOV R32, R10 ;  /* 0x0000000a00207202 */ /* 0x000fe40000000f00 */
[----:B------:R-:W-:Y:S02]  /*1130*/  MOV R33, R11 ;  /* 0x0000000b00217202 */ /* 0x000fe40000000f00 */
.L_x_483:
[----:B------:R-:W-:Y:S05]  /*1140*/  BSYNC.RECONVERGENT B0 ;  /* 0x0000000000007941 */ /* 0x000fea0003800200 */
.L_x_481:
        /* <DEDUP_REMOVED lines=57> */
.L_x_485:
[----:B------:R-:W-:Y:S01]  /*14e0*/  IMAD.MOV.U32 R14, RZ, RZ, R4 ;  /* 0x000000ffff0e7224 */ /* 0x000fe200078e0004 */
[----:B------:R-:W-:Y:S01]  /*14f0*/  MOV R19, R5 ;  /* 0x0000000500137202 */ /* 0x000fe20000000f00 */
[----:B------:R-:W-:Y:S01]  /*1500*/  IMAD.MOV.U32 R18, RZ, RZ, R6 ;  /* 0x000000ffff127224 */ /* 0x000fe200078e0006 */
[----:B------:R-:W-:Y:S02]  /*1510*/  MOV R16, 0x1530 ;  /* 0x0000153000107802 */ /* 0x000fe40000000f00 */
[----:B------:R-:W-:Y:S05]  /*1520*/  CALL.REL.NOINC `($__internal_13_$__cuda_sm20_div_s64) ;  /* 0x00000034006c7944 */ /* 0x000fea0003c00000 */
[----:B------:R-:W-:Y:S02]  /*1530*/  MOV R20, R10 ;  /* 0x0000000a00147202 */ /* 0x000fe40000000f00 */
[----:B------:R-:W-:Y:S02]  /*1540*/  MOV R21, R11 ;  /* 0x0000000b00157202 */ /* 0x000fe40000000f00 */
.L_x_486:
[----:B------:R-:W-:Y:S05]  /*1550*/  BSYNC.RECONVERGENT B0 ;  /* 0x0000000000007941 */ /* 0x000fea0003800200 */
.L_x_484:
        /* <DEDUP_REMOVED lines=17> */
[----:B0-----:R-:W-:Y:S02]  /*1670*/  VIADD R10, R10, 0xffffffe ;  /* 0x0ffffffe0a0a7836 */ /* 0x001fe40000000000 */
[----:B------:R-:W-:-:S04]  /*1680*/  IMAD.MOV.U32 R12, RZ, RZ, -0x800000 ;  /* 0xff800000ff0c7424 */ /* 0x000fc800078e00ff */
[----:B------:R-:W0:Y:S02]  /*1690*/  F2I.FTZ.U32.TRUNC.NTZ R11, R10 ;  /* 0x0000000a000b7305 */ /* 0x000e24000021f000 */
[--C-:B0-----:R-:W-:Y:S02]  /*16a0*/  IMAD.MOV R4, RZ, RZ, -R11.reuse ;  /* 0x000000ffff047224 */ /* 0x101fe400078e0a0b */
[----:B------:R-:W-:Y:S02]  /*16b0*/  IMAD.MOV.U32 R10, RZ, RZ, RZ ;  /* 0x000000ffff0a7224 */ /* 0x000fe400078e00ff */
[----:B------:R-:W-:Y:S01]  /*16c0*/  IMAD R5, R4, R3, RZ ;  /* 0x0000000304057224 */ /* 0x000fe200078e02ff */
[----:B------:R-:W-:Y:S02]  /*16d0*/  IABS R4, R2 ;  /* 0x0000000200047213 */ /* 0x000fe40000000000 */
[----:B------:R-:W-:Y:S01]  /*16e0*/  LOP3.LUT R2, R2, UR5, RZ, 0x3c, !PT ;  /* 0x0000000502027c12 */ /* 0x000fe2000f8e3cff */
[----:B------:R-:W-:Y:S01]  /*16f0*/  IMAD.HI.U32 R5, R11, R5, R10 ;  /* 0x000000050b057227 */ /* 0x000fe200078e000a */
[----:B------:R-:W-:-:S02]  /*1700*/  @!P1 SHF.L.U32 R11, R7, 0x2, RZ ;  /* 0x00000002070b9819 */ /* 0x000fc400000006ff */
[----:B------:R-:W-:Y:S02]  /*1710*/  ISETP.GE.AND P2, PT, R2, RZ, PT ;  /* 0x000000ff0200720c */ /* 0x000fe40003f46270 */
[----:B------:R-:W-:Y:S01]  /*1720*/  @!P1 LOP3.LUT R11, R11, 0x1c, RZ, 0xc0, !PT ;  /* 0x0000001c0b0b9812 */ /* 0x000fe200078ec0ff */
        /* <DEDUP_REMOVED lines=10> */
[----:B------:R-:W-:-:S04]  /*17d0*/  @!P1 MOV R3, 0x400 ;  /* 0x0000040000039802 */ /* 0x000fc80000000f00 */
[----:B-1----:R-:W-:-:S07]  /*17e0*/  @!P1 LEA R2, R4, R3, 0x18 ;  /* 0x0000000304029211 */ /* 0x002fce00078ec0ff */
[----:B------:R-:W-:Y:S01]  /*17f0*/  @P3 VIADD R16, R16, 0x1 ;  /* 0x0000000110103836 */ /* 0x000fe20000000000 */
[----:B------:R-:W-:-:S03]  /*1800*/  @!P1 MOV R4, 0x400 ;  /* 0x0000040000049802 */ /* 0x000fc60000000f00 */
[----:B------:R-:W-:Y:S01]  /*1810*/  @!P2 IMAD.MOV R16, RZ, RZ, -R16 ;  /* 0x000000ffff10a224 */ /* 0x000fe200078e0a10 */
[----:B------:R-:W-:Y:S01]  /*1820*/  @!P0 LOP3.LUT R16, RZ, UR5, RZ, 0x33, !PT ;  /* 0x00000005ff108c12 */ /* 0x000fe2000f8e33ff */
[C---:B------:R-:W-:Y:S01]  /*1830*/  @!P1 IMAD R2, R13.reuse, 0x24, R2 ;  /* 0x000000240d029824 */ /* 0x040fe200078e0202 */
[----:B---3--:R-:W-:Y:S02]  /*1840*/  ISETP.GE.AND P0, PT, R13, UR18, PT ;  /* 0x000000120d007c0c */ /* 0x008fe4000bf06270 */
[----:B0-----:R-:W-:Y:S01]  /*1850*/  @!P1 LEA R5, R5, R4, 0x18 ;  /* 0x0000000405059211 */ /* 0x001fe200078ec0ff */
[----:B------:R-:W-:Y:S01]  /*1860*/  IMAD R10, R16, UR10, RZ ;  /* 0x0000000a100a7c24 */ /* 0x000fe2000f8e02ff */
[----:B------:R-:W0:Y:S01]  /*1870*/  LDCU.64 UR10, c[0x0][0x358] ;  /* 0x00006b00ff0a77ac */ /* 0x000e220008000a00 */
[----:B------:R-:W-:Y:S01]  /*1880*/  @!P1 IMAD.IADD R11, R2, 0x1, R11 ;  /* 0x00000001020b9824 */ /* 0x000fe200078e020b */
[----:B------:R-:W-:Y:S01]  /*1890*/  SHF.R.U32.HI R2, RZ, 0x1, R7 ;  /* 0x00000001ff027819 */ /* 0x000fe20000011607 */
[----:B------:R-:W-:Y:S01]  /*18a0*/  @!P1 IMAD R5, R24, 0x24, R5 ;  /* 0x0000002418059824 */ /* 0x000fe200078e0205 */
[----:B------:R-:W-:-:S04]  /*18b0*/  IABS R17, R10 ;  /* 0x0000000a00117213 */ /* 0x000fc80000000000 */
[----:B------:R-:W-:Y:S01]  /*18c0*/  @!P1 LEA R5, R2, R5, 0x2 ;  /* 0x0000000502059211 */ /* 0x000fe200078e10ff */
        /* <DEDUP_REMOVED lines=18> */
.L_x_488:
[----:B0-----:R-:W-:Y:S05]  /*19f0*/  BSYNC.RECONVERGENT B0 ;  /* 0x0000000000007941 */ /* 0x001fea0003800200 */
.L_x_487:
        /* <DEDUP_REMOVED lines=19> */
[----:B------:R-:W-:-:S02]  /*1b30*/  IMAD.MOV.U32 R18, RZ, RZ, RZ ;  /* 0x000000ffff127224 */ /* 0x000fc400078e00ff */
[----:B------:R-:W-:Y:S01]  /*1b40*/  IMAD R12, R3, R13, RZ ;  /* 0x0000000d030c7224 */ /* 0x000fe200078e02ff */
[----:B---3--:R-:W0:Y:S01]  /*1b50*/  SHFL.BFLY PT, R4, R23, 0x1, 0x1f ;  /* 0x0c201f0017047f89 */ /* 0x008e2200000e0000 */
[----:B------:R-:W-:Y:S01]  /*1b60*/  IMAD.HI.U32 R26, R27, R11, R26 ;  /* 0x0000000b1b1a7227 */ /* 0x000fe200078e001a */
[----:B------:R-:W-:-:S03]  /*1b70*/  IABS R3, R10 ;  /* 0x0000000a00037213 */ /* 0x000fc60000000000 */
[----:B------:R-:W-:-:S04]  /*1b80*/  IMAD.HI.U32 R12, R19, R12, R18 ;  /* 0x0000000c130c7227 */ /* 0x000fc800078e0012 */
[----:B------:R-:W-:Y:S02]  /*1b90*/  IMAD.MOV R3, RZ, RZ, -R3 ;  /* 0x000000ffff037224 */ /* 0x000fe400078e0a03 */
[----:B------:R-:W-:-:S04]  /*1ba0*/  IMAD.HI.U32 R26, R26, R5, RZ ;  /* 0x000000051a1a7227 */ /* 0x000fc800078e00ff */
[----:B------:R-:W-:Y:S02]  /*1bb0*/  IMAD R28, R26, R3, R5 ;  /* 0x000000031a1c7224 */ /* 0x000fe400078e0205 */
[----:B------:R-:W-:-:S03]  /*1bc0*/  IMAD.HI.U32 R12, R12, R5, RZ ;  /* 0x000000050c0c7227 */ /* 0x000fc600078e00ff */
[----:B------:R-:W-:Y:S01]  /*1bd0*/  ISETP.GT.U32.AND P1, PT, R17, R28, PT ;  /* 0x0000001c1100720c */ /* 0x000fe20003f24070 */
[----:B------:R-:W-:Y:S01]  /*1be0*/  IMAD.MOV R22, RZ, RZ, -R12 ;  /* 0x000000ffff167224 */ /* 0x000fe200078e0a0c */
[----:B0-----:R-:W-:-:S03]  /*1bf0*/  FMNMX.FTZ R4, R4, R23, !PT ;  /* 0x0000001704047209 */ /* 0x001fc60007810000 */
[C---:B------:R-:W-:Y:S01]  /*1c00*/  IMAD R22, R13.reuse, R22, R5 ;  /* 0x000000160d167224 */ /* 0x040fe200078e0205 */
[----:B------:R-:W-:Y:S02]  /*1c10*/  LOP3.LUT R5, R14, R17, RZ, 0x3c, !PT ;  /* 0x000000110e057212 */ /* 0x000fe400078e3cff */
[----:B------:R-:W-:Y:S02]  /*1c20*/  FSETP.NEU.FTZ.AND P0, PT, R4, -INF , PT ;  /* 0xff8000000400780b */ /* 0x000fe40003f1d000 */
[----:B------:R-:W-:Y:S02]  /*1c30*/  LOP3.LUT R14, R14, R15, RZ, 0x3c, !PT ;  /* 0x0000000f0e0e7212 */ /* 0x000fe400078e3cff */
[----:B------:R-:W-:Y:S01]  /*1c40*/  FSEL R4, R4, RZ, P0 ;  /* 0x000000ff04047208 */ /* 0x000fe20000000000 */
[----:B------:R-:W-:Y:S01]  /*1c50*/  @!P1 IMAD.IADD R28, R28, 0x1, -R17 ;  /* 0x000000011c1c9824 */ /* 0x000fe200078e0a11 */
[----:B------:R-:W-:Y:S02]  /*1c60*/  ISETP.GT.U32.AND P0, PT, R13, R22, PT ;  /* 0x000000160d00720c */ /* 0x000fe40003f04070 */
[----:B------:R-:W-:Y:S01]  /*1c70*/  @!P1 IADD3 R26, PT, PT, R26, 0x1, RZ ;  /* 0x000000011a1a9810 */ /* 0x000fe20007ffe0ff */
[----:B------:R-:W-:Y:S01]  /*1c80*/  FADD.FTZ R18, -R4, R23 ;  /* 0x0000001704127221 */ /* 0x000fe20000010100 */
[----:B------:R-:W-:-:S02]  /*1c90*/  ISETP.GE.U32.AND P2, PT, R28, R17, PT ;  /* 0x000000111c00720c */ /* 0x000fc40003f46070 */
[----:B------:R-:W-:Y:S01]  /*1ca0*/  ISETP.GE.AND P3, PT, R5, RZ, PT ;  /* 0x000000ff0500720c */ /* 0x000fe20003f66270 */
[----:B------:R-:W-:-:S06]  /*1cb0*/  FMUL.FTZ R18, R18, 1.4426950216293334961 ;  /* 0x3fb8aa3b12127820 */ /* 0x000fcc0000410000 */
[----:B------:R-:W0:Y:S01]  /*1cc0*/  MUFU.EX2 R18, R18 ;  /* 0x0000001200127308 */ /* 0x000e220000000800 */
[----:B------:R-:W-:Y:S02]  /*1cd0*/  @!P0 IMAD.IADD R22, R22, 0x1, -R13 ;  /* 0x0000000116168824 */ /* 0x000fe400078e0a0d */
[----:B------:R-:W-:Y:S01]  /*1ce0*/  @!P0 VIADD R12, R12, 0x1 ;  /* 0x000000010c0c8836 */ /* 0x000fe20000000000 */
[----:B------:R-:W-:Y:S01]  /*1cf0*/  ISETP.NE.AND P0, PT, R15, RZ, PT ;  /* 0x000000ff0f00720c */ /* 0x000fe20003f05270 */
[----:B------:R-:W-:Y:S01]  /*1d00*/  @P2 VIADD R26, R26, 0x1 ;  /* 0x000000011a1a2836 */ /* 0x000fe20000000000 */
[----:B------:R-:W-:Y:S01]  /*1d10*/  ISETP.GE.U32.AND P4, PT, R22, R13, PT ;  /* 0x0000000d1600720c */ /* 0x000fe20003f86070 */
[----:B------:R-:W-:Y:S01]  /*1d20*/  IMAD.MOV.U32 R22, RZ, RZ, 0x7f800000 ;  /* 0x7f800000ff167424 */ /* 0x000fe200078e00ff */
[----:B------:R-:W-:Y:S02]  /*1d30*/  ISETP.GE.AND P2, PT, R14, RZ, PT ;  /* 0x000000ff0e00720c */ /* 0x000fe40003f46270 */
[----:B------:R-:W-:-:S02]  /*1d40*/  @!P3 IADD3 R26, PT, PT, -R26, RZ, RZ ;  /* 0x000000ff1a1ab210 */ /* 0x000fc40007ffe1ff */
[----:B------:R-:W-:Y:S01]  /*1d50*/  ISETP.NE.AND P3, PT, R16, RZ, PT ;  /* 0x000000ff1000720c */ /* 0x000fe20003f65270 */
[----:B0-----:R-:W0:Y:S01]  /*1d60*/  SHFL.BFLY PT, R3, R18, 0x1, 0x1f ;  /* 0x0c201f0012037f89 */ /* 0x001e2200000e0000 */
[----:B------:R-:W-:Y:S02]  /*1d70*/  @!P5 LOP3.LUT R26, RZ, R17, RZ, 0x33, !PT ;  /* 0x00000011ff1ad212 */ /* 0x000fe400078e33ff */
[----:B------:R-:W-:-:S03]  /*1d80*/  SEL R13, RZ, 0x1, !P3 ;  /* 0x00000001ff0d7807 */ /* 0x000fc60005800000 */
[----:B------:R-:W-:Y:S01]  /*1d90*/  @P4 VIADD R12, R12, 0x1 ;  /* 0x000000010c0c4836 */ /* 0x000fe20000000000 */
[----:B------:R-:W-:Y:S02]  /*1da0*/  SHF.R.S32.HI R14, RZ, 0x1f, R10 ;  /* 0x0000001fff0e7819 */ /* 0x000fe4000001140a */
[----:B------:R-:W-:Y:S01]  /*1db0*/  SHF.R.S32.HI R5, RZ, 0x1f, R26 ;  /* 0x0000001fff057819 */ /* 0x000fe2000001141a */
[----:B------:R-:W-:Y:S01]  /*1dc0*/  @!P2 IMAD.MOV R12, RZ, RZ, -R12 ;  /* 0x000000ffff0ca224 */ /* 0x000fe200078e0a0c */
[----:B------:R-:W-:Y:S02]  /*1dd0*/  @!P0 LOP3.LUT R12, RZ, R15, RZ, 0x33, !PT ;  /* 0x0000000fff0c8212 */ /* 0x000fe400078e33ff */
[----:B------:R-:W-:Y:S02]  /*1de0*/  LOP3.LUT P0, RZ, R7, 0x3f1, RZ, 0xc0, !PT ;  /* 0x000003f107ff7812 */ /* 0x000fe4000780c0ff */
[----:B------:R-:W-:Y:S01]  /*1df0*/  ISETP.LT.U32.AND P2, PT, R20, R26, PT ;  /* 0x0000001a1400720c */ /* 0x000fe20003f41070 */
[----:B------:R-:W-:Y:S01]  /*1e00*/  IMAD R12, R12, UR13, RZ ;  /* 0x0000000d0c0c7c24 */ /* 0x000fe2000f8e02ff */
[----:B------:R-:W-:-:S02]  /*1e10*/  LOP3.LUT R13, R14, R13, RZ, 0xfc, !PT ;  /* 0x0000000d0e0d7212 */ /* 0x000fc400078efcff */
[----:B------:R-:W-:-:S04]  /*1e20*/  ISETP.LT.AND.EX P2, PT, R21, R5, PT, P2 ;  /* 0x000000051500720c */ /* 0x000fc80003f41320 */
[----:B------:R-:W-:Y:S01]  /*1e30*/  SEL R5, R20, R26, P2 ;  /* 0x0000001a14057207 */ /* 0x000fe20001000000 */
[----:B0-----:R-:W-:-:S05]  /*1e40*/  FADD.FTZ R3, R18, R3 ;  /* 0x0000000312037221 */ /* 0x001fca0000010000 */
[----:B------:R-:W-:-:S13]  /*1e50*/  FSETP.NE.FTZ.AND P1, PT, R3, RZ, PT ;  /* 0x000000ff0300720b */ /* 0x000fda0003f35000 */
[----:B------:R-:W0:Y:S02]  /*1e60*/  @P1 MUFU.LG2 R11, R3 ;  /* 0x00000003000b1308 */ /* 0x000e240000000c00 */
[----:B0-----:R-:W-:Y:S01]  /*1e70*/  @P1 FFMA.FTZ R22, R11, 0.69314718246459960938, R4 ;  /* 0x3f3172180b161823 */ /* 0x001fe20000010004 */
[----:B------:R-:W-:Y:S02]  /*1e80*/  IMAD R3, R13, R12, RZ ;  /* 0x0000000c0d037224 */ /* 0x000fe400078e02ff */
[----:B------:R-:W-:Y:S01]  /*1e90*/  IMAD R4, R10, UR12, RZ ;  /* 0x0000000c0a047c24 */ /* 0x000fe2000f8e02ff */
        /* <DEDUP_REMOVED lines=29> */
[----:B------:R-:W-:Y:S01]  /*2070*/  MOV R10, RZ ;  /* 0x000000ff000a7202 */ /* 0x000fe20000000f00 */
[----:B------:R-:W-:Y:S01]  /*2080*/  HFMA2 R31, -RZ, RZ, 0, 0 ;  /* 0x00000000ff1f7431 */ /* 0x000fe200000001ff */
[----:B------:R-:W-:Y:S02]  /*2090*/  LEA.HI R13, R7, UR15, RZ, 0x1f ;  /* 0x0000000f070d7c11 */ /* 0x000fe4000f8ff8ff */
[----:B------:R-:W-:-:S03]  /*20a0*/  ISETP.NE.U32.AND P0, PT, R30, RZ, PT ;  /* 0x000000ff1e00720c */ /* 0x000fc60003f05070 */
        /* <DEDUP_REMOVED lines=19> */
.L_x_492:
[----:B------:R-:W-:Y:S01]  /*21e0*/  LEA.HI R2, R7, UR15, RZ, 0x1f ;  /* 0x0000000f07027c11 */ /* 0x000fe2000f8ff8ff */
[----:B------:R-:W-:Y:S01]  /*21f0*/  IMAD.MOV.U32 R19, RZ, RZ, RZ ;  /* 0x000000ffff137224 */ /* 0x000fe200078e00ff */
[----:B------:R-:W-:Y:S02]  /*2200*/  MOV R18, R30 ;  /* 0x0000001e00127202 */ /* 0x000fe40000000f00 */
[----:B------:R-:W-:Y:S01]  /*2210*/  MOV R16, 0x2240 ;  /* 0x0000224000107802 */ /* 0x000fe20000000f00 */
[----:B------:R-:W-:Y:S02]  /*2220*/  IMAD.MOV.U32 R14, RZ, RZ, R2 ;  /* 0x000000ffff0e7224 */ /* 0x000fe400078e0002 */
[----:B------:R-:W-:Y:S05]  /*2230*/  CALL.REL.NOINC `($__internal_13_$__cuda_sm20_div_s64) ;  /* 0x0000002800287944 */ /* 0x000fea0003c00000 */
[----:B------:R-:W-:Y:S02]  /*2240*/  IADD3 R13, PT, PT, -R10, RZ, RZ ;  /* 0x000000ff0a0d7210 */ /* 0x000fe40007ffe1ff */
[----:B------:R-:W-:-:S03]  /*2250*/  MOV R31, R11 ;  /* 0x0000000b001f7202 */ /* 0x000fc60000000f00 */
[----:B------:R-:W-:Y:S01]  /*2260*/  IMAD R12, R30, R13, R2 ;  /* 0x0000000d1e0c7224 */ /* 0x000fe200078e0202 */
[----:B------:R-:W-:-:S07]  /*2270*/  MOV R30, R10 ;  /* 0x0000000a001e7202 */ /* 0x000fce0000000f00 */
.L_x_493:
        /* <DEDUP_REMOVED lines=59> */
.L_x_495:
[----:B------:R-:W-:Y:S01]  /*2630*/  IMAD.MOV.U32 R14, RZ, RZ, R30 ;  /* 0x000000ffff0e7224 */ /* 0x000fe200078e001e */
[----:B------:R-:W-:Y:S01]  /*2640*/  MOV R19, R31 ;  /* 0x0000001f00137202 */ /* 0x000fe20000000f00 */
[----:B------:R-:W-:Y:S01]  /*2650*/  IMAD.MOV.U32 R18, RZ, RZ, R34 ;  /* 0x000000ffff127224 */ /* 0x000fe200078e0022 */
[----:B------:R-:W-:Y:S02]  /*2660*/  MOV R16, 0x2680 ;  /* 0x0000268000107802 */ /* 0x000fe40000000f00 */
[----:B------:R-:W-:Y:S05]  /*2670*/  CALL.REL.NOINC `($__internal_13_$__cuda_sm20_div_s64) ;  /* 0x0000002400187944 */ /* 0x000fea0003c00000 */
[----:B------:R-:W-:-:S05]  /*2680*/  IADD3 R11, PT, PT, -R10, RZ, RZ ;  /* 0x000000ff0a0b7210 */ /* 0x000fca0007ffe1ff */
[----:B------:R-:W-:Y:S02]  /*2690*/  IMAD R30, R11, R34, R30 ;  /* 0x000000220b1e7224 */ /* 0x000fe400078e021e */
.L_x_496:
[----:B------:R-:W-:Y:S05]  /*26a0*/  BSYNC.RECONVERGENT B0 ;  /* 0x0000000000007941 */ /* 0x000fea0003800200 */
.L_x_494:
        /* <DEDUP_REMOVED lines=159> */
.L_x_491:
[----:B------:R-:W0:Y:S01]  /*30a0*/  LDC.64 R4, c[0x0][0x420] ;  /* 0x00010800ff047b82 */ /* 0x000e220000000a00 */
[----:B------:R-:W-:-:S05]  /*30b0*/  IADD3 R2, PT, PT, R2, UR15, RZ ;  /* 0x0000000f02027c10 */ /* 0x000fca000fffe0ff */
[----:B0-----:R-:W-:-:S05]  /*30c0*/  IMAD.WIDE.U32 R2, R2, 0x4, R4 ;  /* 0x0000000402027825 */ /* 0x001fca00078e0004 */
[----:B------:R1:W-:Y:S02]  /*30d0*/  STG.E desc[UR10][R2.64], R22 ;  /* 0x0000001602007986 */ /* 0x0003e4000c10190a */
.L_x_490:
[----:B------:R-:W-:Y:S05]  /*30e0*/  BSYNC.RECONVERGENT B1 ;  /* 0x0000000000017941 */ /* 0x000fea0003800200 */
.L_x_489:
        /* <DEDUP_REMOVED lines=17> */
.L_x_498:
[----:B------:R-:W-:Y:S05]  /*3200*/  BSYNC.RECONVERGENT B0 ;  /* 0x0000000000007941 */ /* 0x000fea0003800200 */
.L_x_497:
        /* <DEDUP_REMOVED lines=49> */
.L_x_503:
        /* <DEDUP_REMOVED lines=133> */
.L_x_502:
        /* <DEDUP_REMOVED lines=73> */
.L_x_504:
[----:B------:R-:W-:-:S09]  /*4200*/  UISETP.NE.OR UP1, UPT, UR5, URZ, UP1 ;  /* 0x000000ff0500728c */ /* 0x000fd20008f25670 */
[----:B------:R-:W-:Y:S05]  /*4210*/  BRA.U !UP1, `(.L_x_500) ;  /* 0x0000000109947547 */ /* 0x000fea000b800000 */
.L_x_501:
[----:B------:R-:W-:-:S13]  /*4220*/  ISETP.GE.AND P0, PT, R12, UR13, PT ;  /* 0x0000000d0c007c0c */ /* 0x000fda000bf06270 */
.L_x_505:
        /* <DEDUP_REMOVED lines=36> */
.L_x_500:
        /* <DEDUP_REMOVED lines=10> */
.L_x_506:
        /* <DEDUP_REMOVED lines=12> */
.L_x_499:
        /* <DEDUP_REMOVED lines=81> */
        .weak           $__internal_13_$__cuda_sm20_div_s64
        .type           $__internal_13_$__cuda_sm20_div_s64,@function
        .size           $__internal_13_$__cuda_sm20_div_s64,(.L_x_14719 - $__internal_13_$__cuda_sm20_div_s64)
$__internal_13_$__cuda_sm20_div_s64:
        /* <DEDUP_REMOVED lines=86> */
[----:B------:R-:W-:Y:S05]  /*5040*/  RET.REL.NODEC R12 `(_ZN5flash32flash_fwd_splitkv_combine_kernelI23Flash_fwd_kernel_traitsILi64ELi64ELi256ELi4ELb0ELb0EN7cutlass6half_tE19Flash_kernel_traitsILi64ELi64ELi256ELi4ES3_EELi8ELi1ELb1EEEvNS_16Flash_fwd_paramsE) ;  /* 0xffffffac0cec7950 */ /* 0x000fea0003c3ffff */
.L_x_507:
        /* <DEDUP_REMOVED lines=11> */
.L_x_14719:


//--------------------- .text._ZN5flash24flash_fwd_splitkv_kernelI23Flash_fwd_kernel_traitsILi64ELi64ELi256ELi4ELb0ELb0EN7cutlass6half_tE19Flash_kernel_traitsILi64ELi64ELi256ELi4ES3_EELb0ELb0ELb0ELb0ELb1ELb0ELb0ELb0EEEvNS_16Flash_fwd_paramsE --------------------------
	.section	.text._ZN5flash24flash_fwd_splitkv_kernelI23Flash_fwd_kernel_traitsILi64ELi64ELi256ELi4ELb0ELb0EN7cutlass6half_tE19Flash_kernel_traitsILi64ELi64ELi256ELi4ES3_EELb0ELb0ELb0ELb0ELb1ELb0ELb0ELb0EEEvNS_16Flash_fwd_paramsE,"ax",@progbits
	.align	128
        .global         _ZN5flash24flash_fwd_splitkv_kernelI23Flash_fwd_kernel_traitsILi64ELi64ELi256ELi4ELb0ELb0EN7cutlass6half_tE19Flash_kernel_traitsILi64ELi64ELi256ELi4ES3_EELb0ELb0ELb0ELb0ELb1ELb0ELb0ELb0EEEvNS_16Flash_fwd_paramsE
        .type           _ZN5flash24flash_fwd_splitkv_kernelI23Flash_fwd_kernel_traitsILi64ELi64ELi256ELi4ELb0ELb0EN7cutlass6half_tE19Flash_kernel_traitsILi64ELi64ELi256ELi4ES3_EELb0ELb0ELb0ELb0ELb1ELb0ELb0ELb0EEEvNS_16Flash_fwd_paramsE,@function
        .size           _ZN5flash24flash_fwd_splitkv_kernelI23Flash_fwd_kernel_traitsILi64ELi64ELi256ELi4ELb0ELb0EN7cutlass6half_tE19Flash_kernel_traitsILi64ELi64ELi256ELi4ES3_EELb0ELb0ELb0ELb0ELb1ELb0ELb0ELb0EEEvNS_16Flash_fwd_paramsE,(.L_x_14720 - _ZN5flash24flash_fwd_splitkv_kernelI23Flash_fwd_kernel_traitsILi64ELi64ELi256ELi4ELb0ELb0EN7cutlass6half_tE19Flash_kernel_traitsILi64ELi64ELi256ELi4ES3_EELb0ELb0ELb0ELb0ELb1ELb0ELb0ELb0EEEvNS_16Flash_fwd_paramsE)
        .other          _ZN5flash24flash_fwd_splitkv_kernelI23Flash_fwd_kernel_traitsILi64ELi64ELi256ELi4ELb0ELb0EN7cutlass6half_tE19Flash_kernel_traitsILi64ELi64ELi256ELi4ES3_EELb0ELb0ELb0ELb0ELb1ELb0ELb0ELb0EEEvNS_16Flash_fwd_paramsE,@"STO_CUDA_ENTRY STV_DEFAULT"
_ZN5flash24flash_fwd_splitkv_kernelI23Flash_fwd_kernel_traitsILi64ELi64ELi256ELi4ELb0ELb0EN7cutlass6half_tE19Flash_kernel_traitsILi64ELi64ELi256ELi4ES3_EELb0ELb0ELb0ELb0ELb1ELb0ELb0ELb0EEEvNS_16Flash_fwd_paramsE:
.text._ZN5flash24flash_fwd_splitkv_kernelI23Flash_fwd_kernel_traitsILi64ELi64ELi256ELi4ELb0ELb0EN7cutlass6half_tE19Flash_kernel_traitsILi64ELi64ELi256ELi4ES3_EELb0ELb0ELb0ELb0ELb1ELb0ELb0ELb0EEEvNS_16Flash_fwd_paramsE:
[----:B------:R-:W1:Y:S08]  /*0000*/  LDC R1, c[0x0][0x37c] ;  /* 0x0000df00ff017b82 */ /* 0x000e700000000800 */
[----:B------:R-:W2:Y:S01]  /*0010*/  LDC.64 R168, c[0x0][0x348] ;  /* 0x0000d200ffa87b82 */ /* 0x000ea20000000a00 */
[----:B------:R-:W-:Y:S01]  /*0020*/  BSSY.RECONVERGENT B2, `(.L_x_508) ;  /* 0x0000003000027945 */ /* 0x000fe20003800200 */
[----:B-1----:R-:W-:-:S06]  /*0030*/  IADD3 R1, PT, PT, R1, -0x8, RZ ;  /* 0xfffffff801017810 */ /* 0x002fcc0007ffe0ff */
[----:B--2---:R-:W-:Y:S05]  /*0040*/  CALL.REL.NOINC `($_ZN5flash24flash_fwd_splitkv_kernelI23Flash_fwd_kernel_traitsILi64ELi64ELi256ELi4ELb0ELb0EN7cutlass6half_tE19Flash_kernel_traitsILi64ELi64ELi256ELi4ES3_EELb0ELb0ELb0ELb0ELb1ELb0ELb0ELb0EEEvNS_16Flash_fwd_paramsE$_ZN5flash30compute_attn_1rowblock_splitkvI23Flash_fwd_kernel_traitsILi64ELi64ELi256ELi4ELb0ELb0EN7cutlass6half_tE19Flash_kernel_traitsILi64ELi64ELi256ELi4ES3_EELb0ELb0ELb0ELb0ELb1ELb0ELb0ELb0ENS_16Flash_fwd_paramsEEEvRKT8_iiiii) ;  /* 0x0000000000087944 */ /* 0x004fea0003c00000 */
[----:B------:R-:W-:Y:S05]  /*0050*/  BSYNC.RECONVERGENT B2 ;  /* 0x0000000000027941 */ /* 0x000fea0003800200 */
.L_x_508:
[----:B------:R-:W-:Y:S05]  /*0060*/  EXIT ;  /* 0x000000000000794d */ /* 0x000fea0003800000 */
        .type           $_ZN5flash24flash_fwd_splitkv_kernelI23Flash_fwd_kernel_traitsILi64ELi64ELi256ELi4ELb0ELb0EN7cutlass6half_tE19Flash_kernel_traitsILi64ELi64ELi256ELi4ES3_EELb0ELb0ELb0ELb0ELb1ELb0ELb0ELb0EEEvNS_16Flash_fwd_paramsE$_ZN5flash30compute_attn_1rowblock_splitkvI23Flash_fwd_kernel_traitsILi64ELi64ELi256ELi4ELb0ELb0EN7cutlass6half_tE19Flash_kernel_traitsILi64ELi64ELi256ELi4ES3_EELb0ELb0ELb0ELb0ELb1ELb0ELb0ELb0ENS_16Flash_fwd_paramsEEEvRKT8_iiiii,@function
        .size           $_ZN5flash24flash_fwd_splitkv_kernelI23Flash_fwd_kernel_traitsILi64ELi64ELi256ELi4ELb0ELb0EN7cutlass6half_tE19Flash_kernel_traitsILi64ELi64ELi256ELi4ES3_EELb0ELb0ELb0ELb0ELb1ELb0ELb0ELb0EEEvNS_16Flash_fwd_paramsE$_ZN5flash30compute_attn_1rowblock_splitkvI23Flash_fwd_kernel_traitsILi64ELi64ELi256ELi4ELb0ELb0EN7cutlass6half_tE19Flash_kernel_traitsILi64ELi64ELi256ELi4ES3_EELb0ELb0ELb0ELb0ELb1ELb0ELb0ELb0ENS_16Flash_fwd_paramsEEEvRKT8_iiiii,(.L_x_14720 - $_ZN5flash24flash_fwd_splitkv_kernelI23Flash_fwd_kernel_traitsILi64ELi64ELi256ELi4ELb0ELb0EN7cutlass6half_tE19Flash_kernel_traitsILi64ELi64ELi256ELi4ES3_EELb0ELb0ELb0ELb0ELb1ELb0ELb0ELb0EEEvNS_16Flash_fwd_paramsE$_ZN5flash30compute_attn_1rowblock_splitkvI23Flash_fwd_kernel_traitsILi64ELi64ELi256ELi4ELb0ELb0EN7cutlass6half_tE19Flash_kernel_traitsILi64ELi64ELi256ELi4ES3_EELb0ELb0ELb0ELb0ELb1ELb0ELb0ELb0ENS_16Flash_fwd_paramsEEEvRKT8_iiiii)
$_ZN5flash24flash_fwd_splitkv_kernelI23Flash_fwd_kernel_traitsILi64ELi64ELi256ELi4ELb0ELb0EN7cutlass6half_tE19Flash_kernel_traitsILi64ELi64ELi256ELi4ES3_EELb0ELb0ELb0ELb0ELb1ELb0ELb0ELb0EEEvNS_16Flash_fwd_paramsE$_ZN5flash30compute_attn_1rowblock_splitkvI23Flash_fwd_kernel_traitsILi64ELi64ELi256ELi4ELb0ELb0EN7cutlass6half_tE19Flash_kernel_traitsILi64ELi64ELi256ELi4ES3_EELb0ELb0ELb0ELb0ELb1ELb0ELb0ELb0ENS_16Flash_fwd_paramsEEEvRKT8_iiiii:
[----:B------:R-:W1:Y:S02]  /*0070*/  LDCU.64 UR4, c[0x0][0x358] ;  /* 0x00006b00ff0477ac */ /* 0x000e640008000a00 */
[----:B-1----:R-:W2:Y:S04]  /*0080*/  LD.E.64 R4, desc[UR4][R168.64+0xe0] ;  /* 0x0000e004a8047980 */ /* 0x002ea8000c101b00 */
[----:B------:R-:W3:Y:S01]  /*0090*/  LD.E.64 R2, desc[UR4][R168.64+0xe8] ;  /* 0x0000e804a8027980 */ /* 0x000ee2000c101b00 */
[----:B------:R-:W1:Y:S03]  /*00a0*/  S2R R32, SR_CTAID.Y ;  /* 0x0000000000207919 */ /* 0x000e660000002600 */
[----:B------:R-:W4:Y:S01]  /*00b0*/  LD.E.64 R6, desc[UR4][R168.64+0xf0] ;  /* 0x0000f004a8067980 */ /* 0x000f22000c101b00 */
[----:B------:R-:W-:-:S03]  /*00c0*/  IMAD.MOV.U32 R252, RZ, RZ, -0x1 ;  /* 0xfffffffffffc7424 */ /* 0x000fc600078e00ff */
[----:B------:R-:W4:Y:S01]  /*00d0*/  LD.E.64 R8, desc[UR4][R168.64+0xf8] ;  /* 0x0000f804a8087980 */ /* 0x000f22000c101b00 */
[C---:B--2---:R-:W-:Y:S02]  /*00e0*/  ISETP.NE.U32.AND P2, PT, R4.reuse, RZ, PT ;  /* 0x000000ff0400720c */ /* 0x044fe40003f45070 */
[----:B------:R-:W-:Y:S02]  /*00f0*/  ISETP.NE.U32.AND P4, PT, R4, RZ, PT ;  /* 0x000000ff0400720c */ /* 0x000fe40003f85070 */
[----:B---3--:R-:W-:Y:S02]  /*0100*/  ISETP.NE.U32.AND P3, PT, R2, RZ, PT ;  /* 0x000000ff0200720c */ /* 0x008fe40003f65070 */
[C---:B------:R-:W-:Y:S02]  /*0110*/  ISETP.NE.AND.EX P2, PT, R5.reuse, RZ, PT, P2 ;  /* 0x000000ff0500720c */ /* 0x040fe40003f45320 */
[----:B------:R-:W-:Y:S02]  /*0120*/  ISETP.NE.AND.EX P4, PT, R5, RZ, PT, P4 ;  /* 0x000000ff0500720c */ /* 0x000fe40003f85340 */
[----:B------:R-:W-:Y:S01]  /*0130*/  ISETP.NE.AND.EX P3, PT, R3, RZ, PT, P3 ;  /* 0x000000ff0300720c */ /* 0x000fe20003f65330 */
[----:B-1----:R-:W-:-:S08]  /*0140*/  IMAD.WIDE.U32 R4, R32, 0x4, R4 ;  /* 0x0000000420047825 */ /* 0x002fd000078e0004 */
[----:B------:R1:W5:Y:S04]  /*0150*/  @P2 LD.E R252, desc[UR4][R4.64] ;  /* 0x0000000404fc2980 */ /* 0x000368000c101900 */
[----:B------:R1:W5:Y:S04]  /*0160*/  @!P4 LD.E R28, desc[UR4][R168.64+0xb4] ;  /* 0x0000b404a81cc980 */ /* 0x000368000c101900 */
[----:B------:R1:W5:Y:S04]  /*0170*/  @!P3 LD.E R0, desc[UR4][R168.64+0xb8] ;  /* 0x0000b804a800b980 */ /* 0x000368000c101900 */
[----:B------:R1:W5:Y:S01]  /*0180*/  @P4 LD.E R5, desc[UR4][R4.64+0x4] ;  /* 0x0000040404054980 */ /* 0x000362000c101900 */
[----:B----4-:R-:W-:-:S04]  /*0190*/  ISETP.NE.U32.AND P1, PT, R6, RZ, PT ;  /* 0x000000ff0600720c */ /* 0x010fc80003f25070 */
[----:B------:R-:W-:Y:S01]  /*01a0*/  ISETP.NE.AND.EX P1, PT, R7, RZ, PT, P1 ;  /* 0x000000ff0700720c */ /* 0x000fe20003f25310 */
[----:B------:R-:W-:Y:S01]  /*01b0*/  IMAD.SHL.U32 R10, R32, 0x4, RZ ;  /* 0x00000004200a7824 */ /* 0x000fe200078e00ff */
[----:B------:R-:W-:Y:S02]  /*01c0*/  ISETP.NE.U32.AND P2, PT, R2, RZ, PT ;  /* 0x000000ff0200720c */ /* 0x000fe40003f45070 */
[----:B------:R-:W-:Y:S02]  /*01d0*/  SHF.R.U32.HI R12, RZ, 0x1e, R32 ;  /* 0x0000001eff0c7819 */ /* 0x000fe40000011620 */
[----:B------:R-:W-:Y:S01]  /*01e0*/  ISETP.NE.AND.EX P2, PT, R3, RZ, PT, P2 ;  /* 0x000000ff0300720c */ /* 0x000fe20003f45320 */
[----:B------:R-:W-:-:S06]  /*01f0*/  IMAD.MOV.U32 R11, RZ, RZ, RZ ;  /* 0x000000ffff0b7224 */ /* 0x000fcc00078e00ff */
[----:B------:R-:W-:-:S05]  /*0200*/  @P1 IADD3 R6, P0, PT, R6, R10, RZ ;  /* 0x0000000a06061210 */ /* 0x000fca0007f1e0ff */
[----:B------:R-:W-:Y:S01]  /*0210*/  @P1 IMAD.X R7, R7, 0x1, R12, P0 ;  /* 0x0000000107071824 */ /* 0x000fe200000e060c */
[----:B------:R-:W-:Y:S01]  /*0220*/  ISETP.NE.U32.AND P0, PT, R8, RZ, PT ;  /* 0x000000ff0800720c */ /* 0x000fe20003f05070 */
[----:B------:R-:W-:Y:S03]  /*0230*/  BSSY.RECONVERGENT B0, `(.L_x_509) ;  /* 0x000000b000007945 */ /* 0x000fe60003800200 */
[----:B------:R1:W5:Y:S01]  /*0240*/  @P1 LD.E R11, desc[UR4][R6.64] ;  /* 0x00000004060b1980 */ /* 0x000362000c101900 */
[----:B------:R-:W-:Y:S01]  /*0250*/  IADD3 R2, P1, PT, R2, R10, RZ ;  /* 0x0000000a02027210 */ /* 0x000fe20007f3e0ff */
[----:B------:R-:W-:Y:S01]  /*0260*/  IMAD.MOV.U32 R13, RZ, RZ, -0x1 ;  /* 0xffffffffff0d7424 */ /* 0x000fe200078e00ff */
[----:B------:R-:W-:-:S03]  /*0270*/  ISETP.NE.AND.EX P0, PT, R9, RZ, PT, P0 ;  /* 0x000000ff0900720c */ /* 0x000fc60003f05300 */
[----:B------:R-:W-:Y:S01]  /*0280*/  IMAD.X R3, R3, 0x1, R12, P1 ;  /* 0x0000000103037824 */ /* 0x000fe200008e060c */
[----:B------:R-:W-:Y:S09]  /*0290*/  @!P2 BRA `(.L_x_510) ;  /* 0x000000000010a947 */ /* 0x000ff20003800000 */
[----:B-1----:R-:W2:Y:S02]  /*02a0*/  LD.E.U8 R4, desc[UR4][R168.64+0x1b2] ;  /* 0x0001b204a8047980 */ /* 0x002ea4000c101100 */
[----:B--2---:R-:W-:-:S13]  /*02b0*/  ISETP.NE.AND P1, PT, R4, RZ, PT ;  /* 0x000000ff0400720c */ /* 0x004fda0003f25270 */
[----:B------:R-:W-:Y:S05]  /*02c0*/  @!P1 BRA `(.L_x_510) ;  /* 0x0000000000049947 */ /* 0x000fea0003800000 */
[----:B------:R2:W5:Y:S02]  /*02d0*/  LD.E R13, desc[UR4][R2.64] ;  /* 0x00000004020d7980 */ /* 0x000564000c101900 */
.L_x_510:
[----:B------:R-:W-:Y:S05]  /*02e0*/  BSYNC.RECONVERGENT B0 ;  /* 0x0000000000007941 */ /* 0x000fea0003800200 */
.L_x_509:
[----:B------:R-:W-:Y:S04]  /*02f0*/  BSSY.RECONVERGENT B0, `(.L_x_511) ;  /* 0x0000007000007945 */ /* 0x000fe80003800200 */
[----:B------:R-:W-:Y:S05]  /*0300*/  @!P3 BRA `(.L_x_512) ;  /* 0x000000000014b947 */ /* 0x000fea0003800000 */
[----:B-----5:R-:W3:Y:S02]  /*0310*/  LD.E.U8 R0, desc[UR4][R168.64+0x1b2] ;  /* 0x0001b204a8007980 */ /* 0x020ee4000c101100 */
[----:B---3--:R-:W-:-:S13]  /*0320*/  ISETP.NE.AND P1, PT, R0, RZ, PT ;  /* 0x000000ff0000720c */ /* 0x008fda0003f25270 */
[----:B------:R-:W3:Y:S02]  /*0330*/  @P1 LD.E R0, desc[UR4][R2.64+0x4] ;  /* 0x0000040402001980 */ /* 0x000ee4000c101900 */
[----:B---3--:R-:W-:-:S06]  /*0340*/  @P1 IADD3 R0, PT, PT, R0, -R13, RZ ;  /* 0x8000000d00001210 */ /* 0x008fcc0007ffe0ff */
[----:B------:R3:W5:Y:S02]  /*0350*/  @!P1 LD.E R0, desc[UR4][R2.64] ;  /* 0x0000000402009980 */ /* 0x000764000c101900 */
.L_x_512:
[----:B------:R-:W-:Y:S05]  /*0360*/  BSYNC.RECONVERGENT B0 ;  /* 0x0000000000007941 */ /* 0x000fea0003800200 */
.L_x_511:
[----:B------:R-:W-:Y:S01]  /*0370*/  BSSY.RECONVERGENT B1, `(.L_x_513) ;  /* 0x0000011000017945 */ /* 0x000fe20003800200 */
[----:B-----5:R-:W-:-:S03]  /*0380*/  @P4 IADD3 R28, PT, PT, -R252, R5, RZ ;  /* 0x00000005fc1c4210 */ /* 0x020fc60007ffe1ff */
[----:B------:R-:W-:Y:S05]  /*0390*/  @!P0 BRA `(.L_x_514) ;  /* 0x0000000000148947 */ /* 0x000fea0003800000 */
[----:B--23--:R-:W-:-:S05]  /*03a0*/  IADD3 R2, P0, PT, R8, R10, RZ ;  /* 0x0000000a08027210 */ /* 0x00cfca0007f1e0ff */
[----:B------:R-:W-:-:S06]  /*03b0*/  IMAD.X R3, R9, 0x1, R12, P0 ;  /* 0x0000000109037824 */ /* 0x000fcc00000e060c */
[----:B------:R-:W2:Y:S02]  /*03c0*/  LD.E R3, desc[UR4][R2.64] ;  /* 0x0000000402037980 */ /* 0x000ea4000c101900 */
[----:B--2---:R-:W-:Y:S01]  /*03d0*/  IADD3 R3, PT, PT, R3, -R11, RZ ;  /* 0x8000000b03037210 */ /* 0x004fe20007ffe0ff */
[----:B------:R-:W-:Y:S05]  /*03e0*/  BRA `(.L_x_515) ;  /* 0x0000000000247947 */ /* 0x000fea0003800000 */
.L_x_514:
[----:B--23--:R-:W2:Y:S01]  /*03f0*/  LD.E.64 R2, desc[UR4][R168.64+0x108] ;  /* 0x00010804a8027980 */ /* 0x00cea2000c101b00 */
[----:B------:R-:W-:Y:S01]  /*0400*/  BSSY.RECONVERGENT B0, `(.L_x_516) ;  /* 0x0000006000007945 */ /* 0x000fe20003800200 */
[----:B--2---:R-:W-:-:S04]  /*0410*/  ISETP.NE.U32.AND P0, PT, R2, RZ, PT ;  /* 0x000000ff0200720c */ /* 0x004fc80003f05070 */
[----:B------:R-:W-:Y:S01]  /*0420*/  ISETP.NE.AND.EX P0, PT, R3, RZ, PT, P0 ;  /* 0x000000ff0300720c */ /* 0x000fe20003f05300 */
[----:B------:R-:W-:-:S12]  /*0430*/  IMAD.MOV.U32 R3, RZ, RZ, RZ ;  /* 0x000000ffff037224 */ /* 0x000fd800078e00ff */
[----:B------:R-:W-:Y:S05]  /*0440*/  @!P0 BRA `(.L_x_517) ;  /* 0x0000000000048947 */ /* 0x000fea0003800000 */
[----:B------:R2:W5:Y:S02]  /*0450*/  LD.E R3, desc[UR4][R168.64+0xbc] ;  /* 0x0000bc04a8037980 */ /* 0x000564000c101900 */
.L_x_517:
[----:B------:R-:W-:Y:S05]  /*0460*/  BSYNC.RECONVERGENT B0 ;  /* 0x0000000000007941 */ /* 0x000fea0003800200 */
.L_x_516:
[----:B-----5:R-:W-:Y:S02]  /*0470*/  IADD3 R3, PT, PT, R3, R0, -R11 ;  /* 0x0000000003037210 */ /* 0x020fe40007ffe80b */
.L_x_515:
[----:B------:R-:W-:Y:S05]  /*0480*/  BSYNC.RECONVERGENT B1 ;  /* 0x0000000000017941 */ /* 0x000fea0003800200 */
.L_x_513:
[----:B------:R-:W3:Y:S01]  /*0490*/  S2R R31, SR_CTAID.X ;  /* 0x00000000001f7919 */ /* 0x000ee20000002500 */
[----:B------:R-:W-:Y:S01]  /*04a0*/  MOV R20, 0x50 ;  /* 0x0000005000147802 */ /* 0x000fe20000000f00 */
[----:B-1----:R-:W-:-:S03]  /*04b0*/  IMAD.MOV.U32 R5, RZ, RZ, 0x0 ;  /* 0x00000000ff057424 */ /* 0x002fc600078e00ff */
[----:B------:R-:W-:Y:S01]  /*04c0*/  MOV R4, R20 ;  /* 0x0000001400047202 */ /* 0x000fe20000000f00 */
[----:B---3--:R-:W-:-:S05]  /*04d0*/  IMAD.SHL.U32 R29, R31, 0x40, RZ ;  /* 0x000000401f1d7824 */ /* 0x008fca00078e00ff */
[----:B------:R-:W-:-:S13]  /*04e0*/  ISETP.GT.AND P0, PT, R28, R29, PT ;  /* 0x0000001d1c00720c */ /* 0x000fda0003f04270 */
[----:B--2---:R-:W-:Y:S05]  /*04f0*/  @!P0 RET.REL.NODEC R4 `(_ZN5flash24flash_fwd_splitkv_kernelI23Flash_fwd_kernel_traitsILi64ELi64ELi256ELi4ELb0ELb0EN7cutlass6half_tE19Flash_kernel_traitsILi64ELi64ELi256ELi4ES3_EELb0ELb0ELb0ELb0ELb1ELb0ELb0ELb0EEEvNS_16Flash_fwd_paramsE) ;  /* 0xfffffff804c08950 */ /* 0x004fea0003c3ffff */
[----:B------:R-:W2:Y:S01]  /*0500*/  LD.E R0, desc[UR4][R168.64+0xb8] ;  /* 0x0000b804a8007980 */ /* 0x000ea2000c101900 */
[----:B------:R-:W-:Y:S01]  /*0510*/  VIADD R2, R3, 0xff ;  /* 0x000000ff03027836 */ /* 0x000fe20000000000 */
[----:B------:R-:W1:Y:S04]  /*0520*/  S2R R232, SR_TID.X ;  /* 0x0000000000e87919 */ /* 0x000e680000002100 */
[----:B------:R-:W-:-:S04]  /*0530*/  SHF.R.S32.HI R4, RZ, 0x1f, R2 ;  /* 0x0000001fff047819 */ /* 0x000fc80000011402 */
[----:B------:R-:W-:Y:S01]  /*0540*/  LEA.HI R2, R4, R2, RZ, 0x8 ;  /* 0x0000000204027211 */ /* 0x000fe200078f40ff */
[----:B--2---:R-:W-:-:S05]  /*0550*/  VIADD R0, R0, 0xff ;  /* 0x000000ff00007836 */ /* 0x004fca0000000000 */
[----:B------:R-:W-:-:S04]  /*0560*/  SHF.R.S32.HI R5, RZ, 0x1f, R0 ;  /* 0x0000001fff057819 */ /* 0x000fc80000011400 */
[----:B------:R-:W-:Y:S02]  /*0570*/  LEA.HI R4, R5, R0, RZ, 0x8 ;  /* 0x0000000005047211 */ /* 0x000fe400078f40ff */
[----:B------:R-:W-:Y:S02]  /*0580*/  SHF.R.S32.HI R0, RZ, 0x8, R2 ;  /* 0x00000008ff007819 */ /* 0x000fe40000011402 */
[----:B------:R-:W-:-:S04]  /*0590*/  SHF.R.S32.HI R2, RZ, 0x8, R4 ;  /* 0x00000008ff027819 */ /* 0x000fc80000011404 */
[----:B------:R-:W-:-:S04]  /*05a0*/  VIMNMX R243, PT, PT, R2, R0, PT ;  /* 0x0000000002f37248 */ /* 0x000fc80003fe0100 */
[----:B------:R-:W-:-:S13]  /*05b0*/  ISETP.GT.AND P0, PT, R243, RZ, PT ;  /* 0x000000fff300720c */ /* 0x000fda0003f04270 */
[----:B-1----:R-:W-:Y:S05]  /*05c0*/  @P0 BRA `(.L_x_518) ;  /* 0x0000000400b00947 */ /* 0x002fea0003800000 */
[----:B------:R-:W-:Y:S01]  /*05d0*/  ISETP.NE.AND P0, PT, R252, -0x1, PT ;  /* 0xfffffffffc00780c */ /* 0x000fe20003f05270 */
[----:B------:R-:W2:Y:S04]  /*05e0*/  LD.E.64 R2, desc[UR4][R168.64+0x88] ;  /* 0x00008804a8027980 */ /* 0x000ea8000c101b00 */
[----:B------:R-:W3:Y:S04]  /*05f0*/  LD.E.64 R10, desc[UR4][R168.64+0x90] ;  /* 0x00009004a80a7980 */ /* 0x000ee8000c101b00 */
[----:B------:R-:W4:Y:S04]  /*0600*/  LD.E.64 R6, desc[UR4][R168.64+0x70] ;  /* 0x00007004a8067980 */ /* 0x000f28000c101b00 */
[----:B------:R-:W5:Y:S04]  /*0610*/  @!P0 LD.E.64 R4, desc[UR4][R168.64+0x80] ;  /* 0x00008004a8048980 */ /* 0x000f68000c101b00 */
[----:B------:R-:W4:Y:S04]  /*0620*/  LD.E R15, desc[UR4][R168.64+0x60] ;  /* 0x00006004a80f7980 */ /* 0x000f28000c101900 */
[----:B------:R-:W4:Y:S04]  /*0630*/  LD.E R16, desc[UR4][R168.64+0xb4] ;  /* 0x0000b404a8107980 */ /* 0x000f28000c101900 */
[----:B------:R-:W4:Y:S01]  /*0640*/  LD.E.64 R168, desc[UR4][R168.64+0xa0] ;  /* 0x0000a004a8a87980 */ /* 0x000f22000c101b00 */
[----:B------:R-:W3:Y:S01]  /*0650*/  S2R R18, SR_CTAID.Z ;  /* 0x0000000000127919 */ /* 0x000ee20000002700 */
[----:B------:R-:W-:Y:S01]  /*0660*/  IMAD.SHL.U32 R8, R232, 0x8, RZ ;  /* 0x00000008e8087824 */ /* 0x000fe200078e00ff */
[----:B------:R-:W-:Y:S01]  /*0670*/  SHF.R.U32.HI R19, RZ, 0x3, R232 ;  /* 0x00000003ff137819 */ /* 0x000fe200000116e8 */
[----:B------:R-:W-:-:S03]  /*0680*/  IMAD.IADD R14, R28, 0x1, -R29 ;  /* 0x000000011c0e7824 */ /* 0x000fc600078e0a1d */
[----:B------:R-:W-:Y:S02]  /*0690*/  IADD3 R17, PT, PT, R19, 0x10, RZ ;  /* 0x0000001013117810 */ /* 0x000fe40007ffe0ff */
[----:B------:R-:W-:Y:S02]  /*06a0*/  LOP3.LUT P6, R232, R232, 0x7, RZ, 0xc0, !PT ;  /* 0x00000007e8e87812 */ /* 0x000fe400078cc0ff */
[-C--:B------:R-:W-:Y:S02]  /*06b0*/  ISETP.GE.AND P3, PT, R17, R14.reuse, PT ;  /* 0x0000000e1100720c */ /* 0x080fe40003f66270 */
[----:B------:R-:W-:Y:S02]  /*06c0*/  ISETP.GE.OR P6, PT, R19, R14, P6 ;  /* 0x0000000e1300720c */ /* 0x000fe400037c6670 */
[----:B------:R-:W-:Y:S01]  /*06d0*/  ISETP.NE.OR P5, PT, R232, RZ, P3 ;  /* 0x000000ffe800720c */ /* 0x000fe20001fa5670 */
[----:B------:R-:W-:-:S12]  /*06e0*/  BSSY.RECONVERGENT B0, `(.L_x_519) ;  /* 0x0000034000007945 */ /* 0x000fd80003800200 */
[----:B------:R-:W-:Y:S02]  /*06f0*/  @!P5 IMAD.MOV.U32 R17, RZ, RZ, 0x7f800000 ;  /* 0x7f800000ff11d424 */ /* 0x000fe400078e00ff */
[-C--:B-----5:R-:W-:Y:S02]  /*0700*/  @!P0 IMAD R0, R5, R32.reuse, RZ ;  /* 0x0000002005008224 */ /* 0x0a0fe400078e02ff */
[----:B------:R-:W-:Y:S01]  /*0710*/  @!P0 IMAD.WIDE.U32 R12, R4, R32, RZ ;  /* 0x00000020040c8225 */ /* 0x000fe200078e00ff */
[----:B------:R-:W-:-:S03]  /*0720*/  LOP3.LUT R4, R8, 0x38, RZ, 0xc0, !PT ;  /* 0x0000003808047812 */ /* 0x000fc600078ec0ff */
[----:B--2---:R-:W-:-:S04]  /*0730*/  @P0 IMAD.WIDE.U32 R8, R2, R252, RZ ;  /* 0x000000fc02080225 */ /* 0x004fc800078e00ff */
[----:B------:R-:W-:Y:S02]  /*0740*/  IMAD.MOV.U32 R5, RZ, RZ, RZ ;  /* 0x000000ffff057224 */ /* 0x000fe400078e00ff */
[----:B------:R-:W-:Y:S02]  /*0750*/  @!P0 IMAD.IADD R0, R13, 0x1, R0 ;  /* 0x000000010d008824 */ /* 0x000fe400078e0200 */
[----:B------:R-:W-:Y:S01]  /*0760*/  @P0 IMAD R13, R3, R252, RZ ;  /* 0x000000fc030d0224 */ /* 0x000fe200078e02ff */
[----:B------:R-:W-:Y:S01]  /*0770*/  @P0 MOV R12, R8 ;  /* 0x00000008000c0202 */ /* 0x000fe20000000f00 */
[----:B------:R-:W-:-:S04]  /*0780*/  IMAD.WIDE.U32 R4, R29, R2, R4 ;  /* 0x000000021d047225 */ /* 0x000fc800078e0004 */
[----:B------:R-:W-:Y:S01]  /*0790*/  @P0 IMAD.IADD R0, R9, 0x1, R13 ;  /* 0x0000000109000824 */ /* 0x000fe200078e020d */
[----:B------:R-:W-:Y:S01]  /*07a0*/  IADD3 R8, P0, PT, R12, R4, RZ ;  /* 0x000000040c087210 */ /* 0x000fe20007f1e0ff */
[----:B------:R-:W-:-:S05]  /*07b0*/  IMAD R9, R3, R29, RZ ;  /* 0x0000001d03097224 */ /* 0x000fca00078e02ff */
[----:B------:R-:W-:Y:S02]  /*07c0*/  IADD3.X R9, PT, PT, R0, R5, R9, P0, !PT ;  /* 0x0000000500097210 */ /* 0x000fe400007fe409 */
[----:B------:R-:W-:Y:S01]  /*07d0*/  ISETP.GE.AND P0, PT, R19, R14, PT ;  /* 0x0000000e1300720c */ /* 0x000fe20003f06270 */
[-C--:B---3--:R-:W-:Y:S02]  /*07e0*/  IMAD R4, R11, R18.reuse, RZ ;  /* 0x000000120b047224 */ /* 0x088fe400078e02ff */
[----:B------:R-:W-:-:S05]  /*07f0*/  IMAD.WIDE.U32 R8, R10, R18, R8 ;  /* 0x000000120a087225 */ /* 0x000fca00078e0008 */
[----:B------:R-:W-:-:S05]  /*0800*/  IADD3 R5, PT, PT, R9, R4, RZ ;  /* 0x0000000409057210 */ /* 0x000fca0007ffe0ff */
[----:B------:R-:W-:Y:S02]  /*0810*/  @!P0 IMAD.MOV.U32 R4, RZ, RZ, R8 ;  /* 0x000000ffff048224 */ /* 0x000fe400078e0008 */
[-C--:B------:R-:W-:Y:S02]  /*0820*/  @!P0 IMAD R0, R3, R19.reuse, RZ ;  /* 0x0000001303008224 */ /* 0x080fe400078e02ff */
[----:B------:R-:W-:-:S04]  /*0830*/  @!P0 IMAD.WIDE.U32 R10, R2, R19, R4 ;  /* 0x00000013020a8225 */ /* 0x000fc800078e0004 */
[----:B------:R-:W-:Y:S01]  /*0840*/  @!P0 IMAD.IADD R0, R11, 0x1, R0 ;  /* 0x000000010b008824 */ /* 0x000fe200078e0200 */
[----:B----4-:R-:W-:-:S04]  /*0850*/  @!P0 LEA R12, P1, R10, R6, 0x1 ;  /* 0x000000060a0c8211 */ /* 0x010fc800078208ff */
[----:B------:R-:W-:Y:S01]  /*0860*/  @!P0 LEA.HI.X R13, R10, R7, R0, 0x1, P1 ;  /* 0x000000070a0d8211 */ /* 0x000fe200008f0c00 */
[----:B------:R-:W-:Y:S02]  /*0870*/  VIADD R0, R19, 0x20 ;  /* 0x0000002013007836 */ /* 0x000fe40000000000 */
[----:B------:R-:W-:-:S03]  /*0880*/  IMAD R11, R15, R32, R18 ;  /* 0x000000200f0b7224 */ /* 0x000fc600078e0212 */
[----:B------:R-:W-:Y:S01]  /*0890*/  ISETP.GE.AND P2, PT, R0, R14, PT ;  /* 0x0000000e0000720c */ /* 0x000fe20003f46270 */
[----:B------:R-:W-:Y:S01]  /*08a0*/  IMAD R10, R16, R11, R29 ;  /* 0x0000000b100a7224 */ /* 0x000fe200078e021d */
[----:B------:R1:W-:Y:S02]  /*08b0*/  @!P0 ST.E.128 desc[UR4][R12.64], RZ ;  /* 0x000000ff0c008985 */ /* 0x0003e4000c101d04 */
[----:B------:R-:W-:Y:S02]  /*08c0*/  ISETP.NE.OR P4, PT, R232, RZ, P2 ;  /* 0x000000ffe800720c */ /* 0x000fe40001785670 */
[----:B------:R-:W-:-:S04]  /*08d0*/  IADD3 R0, P0, PT, R10, R19, RZ ;  /* 0x000000130a007210 */ /* 0x000fc80007f1e0ff */
[----:B------:R-:W-:Y:S02]  /*08e0*/  LEA.HI.X.SX32 R11, R10, RZ, 0x1, P0 ;  /* 0x000000ff0a0b7211 */ /* 0x000fe400000f0eff */
[C---:B------:R-:W-:Y:S02]  /*08f0*/  LEA R10, P0, R0.reuse, R168, 0x2 ;  /* 0x000000a8000a7211 */ /* 0x040fe400078010ff */
[----:B------:R-:W-:Y:S02]  /*0900*/  @!P6 MOV R18, 0x7f800000 ;  /* 0x7f8000000012e802 */ /* 0x000fe40000000f00 */
[----:B------:R-:W-:Y:S02]  /*0910*/  LEA.HI.X R11, R0, R169, R11, 0x2, P0 ;  /* 0x000000a9000b7211 */ /* 0x000fe400000f140b */
[----:B------:R-:W-:Y:S01]  /*0920*/  @!P4 MOV R16, 0x7f800000 ;  /* 0x7f8000000010c802 */ /* 0x000fe20000000f00 */
[----:B-1----:R-:W-:-:S05]  /*0930*/  VIADD R12, R19, 0x30 ;  /* 0x00000030130c7836 */ /* 0x002fca0000000000 */
[----:B------:R-:W-:-:S04]  /*0940*/  ISETP.GE.AND P1, PT, R12, R14, PT ;  /* 0x0000000e0c00720c */ /* 0x000fc80003f26270 */
[----:B------:R-:W-:Y:S01]  /*0950*/  ISETP.NE.OR P0, PT, R232, RZ, P1 ;  /* 0x000000ffe800720c */ /* 0x000fe20000f05670 */
[----:B------:R-:W-:-:S12]  /*0960*/  @P3 BRA `(.L_x_520) ;  /* 0x00000000002c3947 */ /* 0x000fd80003800000 */
[----:B------:R-:W-:Y:S02]  /*0970*/  IADD3 R0, P3, PT, R19, 0x10, RZ ;  /* 0x0000001013007810 */ /* 0x000fe40007f7e0ff */
[----:B------:R-:W-:-:S03]  /*0980*/  MOV R13, R5 ;  /* 0x00000005000d7202 */ /* 0x000fc60000000f00 */
[----:B------:R-:W-:-:S04]  /*0990*/  IMAD.X R12, RZ, RZ, RZ, P3 ;  /* 0x000000ffff0c7224 */ /* 0x000fc800018e06ff */
[----:B------:R-:W-:Y:S02]  /*09a0*/  IMAD R14, R12, R2, RZ ;  /* 0x000000020c0e7224 */ /* 0x000fe400078e02ff */
[----:B------:R-:W-:-:S04]  /*09b0*/  IMAD.MOV.U32 R12, RZ, RZ, R8 ;  /* 0x000000ffff0c7224 */ /* 0x000fc800078e0008 */
[----:B------:R-:W-:-:S04]  /*09c0*/  IMAD.WIDE.U32 R12, R2, R0, R12 ;  /* 0x00000000020c7225 */ /* 0x000fc800078e000c */
[----:B------:R-:W-:Y:S01]  /*09d0*/  IMAD R0, R3, R0, R14 ;  /* 0x0000000003007224 */ /* 0x000fe200078e020e */
[----:B------:R-:W-:-:S04]  /*09e0*/  LEA R14, P3, R12, R6, 0x1 ;  /* 0x000000060c0e7211 */ /* 0x000fc800078608ff */
[----:B------:R-:W-:-:S04]  /*09f0*/  IADD3 R0, PT, PT, R13, R0, RZ ;  /* 0x000000000d007210 */ /* 0x000fc80007ffe0ff */
[----:B------:R-:W-:-:S05]  /*0a00*/  LEA.HI.X R15, R12, R7, R0, 0x1, P3 ;  /* 0x000000070c0f7211 */ /* 0x000fca00018f0c00 */
[----:B------:R1:W-:Y:S02]  /*0a10*/  ST.E.128 desc[UR4][R14.64], RZ ;  /* 0x000000ff0e007985 */ /* 0x0003e4000c101d04 */
.L_x_520:
[----:B------:R-:W-:Y:S05]  /*0a20*/  BSYNC.RECONVERGENT B0 ;  /* 0x0000000000007941 */ /* 0x000fea0003800200 */
.L_x_519:
[----:B------:R-:W-:Y:S04]  /*0a30*/  BSSY.RECONVERGENT B0, `(.L_x_521) ;  /* 0x000000d000007945 */ /* 0x000fe80003800200 */
[----:B------:R-:W-:Y:S05]  /*0a40*/  @P2 BRA `(.L_x_522) ;  /* 0x00000000002c2947 */ /* 0x000fea0003800000 */
[----:B------:R-:W-:Y:S02]  /*0a50*/  IADD3 R0, P2, PT, R19, 0x20, RZ ;  /* 0x0000002013007810 */ /* 0x000fe40007f5e0ff */
[----:B------:R-:W-:-:S03]  /*0a60*/  MOV R13, R5 ;  /* 0x00000005000d7202 */ /* 0x000fc60000000f00 */
[----:B------:R-:W-:-:S04]  /*0a70*/  IMAD.X R12, RZ, RZ, RZ, P2 ;  /* 0x000000ffff0c7224 */ /* 0x000fc800010e06ff */
[----:B-1----:R-:W-:Y:S02]  /*0a80*/  IMAD R14, R12, R2, RZ ;  /* 0x000000020c0e7224 */ /* 0x002fe400078e02ff */
[----:B------:R-:W-:-:S04]  /*0a90*/  IMAD.MOV.U32 R12, RZ, RZ, R8 ;  /* 0x000000ffff0c7224 */ /* 0x000fc800078e0008 */
[----:B------:R-:W-:-:S04]  /*0aa0*/  IMAD.WIDE.U32 R12, R2, R0, R12 ;  /* 0x00000000020c7225 */ /* 0x000fc800078e000c */
[----:B------:R-:W-:Y:S01]  /*0ab0*/  IMAD R0, R3, R0, R14 ;  /* 0x0000000003007224 */ /* 0x000fe200078e020e */
[----:B------:R-:W-:-:S04]  /*0ac0*/  LEA R14, P2, R12, R6, 0x1 ;  /* 0x000000060c0e7211 */ /* 0x000fc800078408ff */
[----:B------:R-:W-:-:S04]  /*0ad0*/  IADD3 R0, PT, PT, R13, R0, RZ ;  /* 0x000000000d007210 */ /* 0x000fc80007ffe0ff */
[----:B------:R-:W-:-:S05]  /*0ae0*/  LEA.HI.X R15, R12, R7, R0, 0x1, P2 ;  /* 0x000000070c0f7211 */ /* 0x000fca00010f0c00 */
[----:B------:R2:W-:Y:S02]  /*0af0*/  ST.E.128 desc[UR4][R14.64], RZ ;  /* 0x000000ff0e007985 */ /* 0x0005e4000c101d04 */
.L_x_522:
[----:B------:R-:W-:Y:S05]  /*0b00*/  BSYNC.RECONVERGENT B0 ;  /* 0x0000000000007941 */ /* 0x000fea0003800200 */
.L_x_521:
[----:B------:R-:W-:Y:S04]  /*0b10*/  BSSY.RECONVERGENT B0, `(.L_x_523) ;  /* 0x000000c000007945 */ /* 0x000fe80003800200 */
[----:B------:R-:W-:Y:S05]  /*0b20*/  @P1 BRA `(.L_x_524) ;  /* 0x0000000000281947 */ /* 0x000fea0003800000 */
[----:B------:R-:W-:-:S04]  /*0b30*/  IADD3 R0, P1, PT, R19, 0x30, RZ ;  /* 0x0000003013007810 */ /* 0x000fc80007f3e0ff */
[----:B------:R-:W-:-:S05]  /*0b40*/  IADD3.X R4, PT, PT, RZ, RZ, RZ, P1, !PT ;  /* 0x000000ffff047210 */ /* 0x000fca0000ffe4ff */
[----:B------:R-:W-:Y:S01]  /*0b50*/  IMAD R9, R4, R2, RZ ;  /* 0x0000000204097224 */ /* 0x000fe200078e02ff */
[----:B------:R-:W-:-:S03]  /*0b60*/  MOV R4, R8 ;  /* 0x0000000800047202 */ /* 0x000fc60000000f00 */
[-C--:B------:R-:W-:Y:S02]  /*0b70*/  IMAD R3, R3, R0.reuse, R9 ;  /* 0x0000000003037224 */ /* 0x080fe400078e0209 */
[----:B------:R-:W-:-:S03]  /*0b80*/  IMAD.WIDE.U32 R4, R2, R0, R4 ;  /* 0x0000000002047225 */ /* 0x000fc600078e0004 */
[----:B------:R-:W-:Y:S02]  /*0b90*/  LEA R2, P1, R4, R6, 0x1 ;  /* 0x0000000604027211 */ /* 0x000fe400078208ff */
[----:B------:R-:W-:-:S04]  /*0ba0*/  IADD3 R3, PT, PT, R5, R3, RZ ;  /* 0x0000000305037210 */ /* 0x000fc80007ffe0ff */
[----:B------:R-:W-:-:S05]  /*0bb0*/  LEA.HI.X R3, R4, R7, R3, 0x1, P1 ;  /* 0x0000000704037211 */ /* 0x000fca00008f0c03 */
[----:B------:R3:W-:Y:S02]  /*0bc0*/  ST.E.128 desc[UR4][R2.64], RZ ;  /* 0x000000ff02007985 */ /* 0x0007e4000c101d04 */
.L_x_524:
[----:B------:R-:W-:Y:S05]  /*0bd0*/  BSYNC.RECONVERGENT B0 ;  /* 0x0000000000007941 */ /* 0x000fea0003800200 */
.L_x_523:
[----:B---3--:R-:W-:Y:S01]  /*0be0*/  MOV R2, R20 ;  /* 0x0000001400027202 */ /* 0x008fe20000000f00 */
[----:B------:R-:W-:Y:S01]  /*0bf0*/  @!P6 ST.E desc[UR4][R10.64], R18 ;  /* 0x000000120a00e985 */ /* 0x000fe2000c101904 */
[----:B------:R-:W-:-:S03]  /*0c00*/  MOV R3, 0x0 ;  /* 0x0000000000037802 */ /* 0x000fc60000000f00 */
[----:B------:R-:W-:Y:S04]  /*0c10*/  @!P5 ST.E desc[UR4][R10.64+0x40], R17 ;  /* 0x000040110a00d985 */ /* 0x000fe8000c101904 */
[----:B------:R1:W-:Y:S02]  /*0c20*/  @!P4 ST.E desc[UR4][R10.64+0x80], R16 ;  /* 0x000080100a00c985 */ /* 0x0003e4000c101904 */
[----:B-12---:R-:W-:Y:S05]  /*0c30*/  @P0 RET.REL.NODEC R2 `(_ZN5flash24flash_fwd_splitkv_kernelI23Flash_fwd_kernel_traitsILi64ELi64ELi256ELi4ELb0ELb0EN7cutlass6half_tE19Flash_kernel_traitsILi64ELi64ELi256ELi4ES3_EELb0ELb0ELb0ELb0ELb1ELb0ELb0ELb0EEEvNS_16Flash_fwd_paramsE) ;  /* 0xfffffff002f00950 */ /* 0x006fea0003c3ffff */
[----:B------:R-:W-:Y:S02]  /*0c40*/  MOV R0, 0x7f800000 ;  /* 0x7f80000000007802 */ /* 0x000fe40000000f00 */
[----:B------:R-:W-:Y:S02]  /*0c50*/  MOV R2, R20 ;  /* 0x0000001400027202 */ /* 0x000fe40000000f00 */
[----:B------:R-:W-:Y:S01]  /*0c60*/  MOV R3, 0x0 ;  /* 0x0000000000037802 */ /* 0x000fe20000000f00 */
[----:B------:R1:W-:Y:S03]  /*0c70*/  ST.E desc[UR4][R10.64+0xc0], R0 ;  /* 0x0000c0000a007985 */ /* 0x0003e6000c101904 */
[----:B-1----:R-:W-:Y:S05]  /*0c80*/  RET.REL.NODEC R2 `(_ZN5flash24flash_fwd_splitkv_kernelI23Flash_fwd_kernel_traitsILi64ELi64ELi256ELi4ELb0ELb0EN7cutlass6half_tE19Flash_kernel_traitsILi64ELi64ELi256ELi4ES3_EELb0ELb0ELb0ELb0ELb1ELb0ELb0ELb0EEEvNS_16Flash_fwd_paramsE) ;  /* 0xfffffff002dc7950 */ /* 0x002fea0003c3ffff */
.L_x_518:
[----:B------:R-:W2:Y:S04]  /*0c90*/  LD.E.64 R4, desc[UR4][R168.64+0x158] ;  /* 0x00015804a8047980 */ /* 0x000ea8000c101b00 */
[----:B------:R-:W3:Y:S01]  /*0ca0*/  LD.E.64 R250, desc[UR4][R168.64+0x160] ;  /* 0x00016004a8fa7980 */ /* 0x000ee2000c101b00 */
[----:B--2---:R-:W-:-:S04]  /*0cb0*/  ISETP.NE.U32.AND P1, PT, R4, RZ, PT ;  /* 0x000000ff0400720c */ /* 0x004fc80003f25070 */
[----:B------:R-:W-:-:S13]  /*0cc0*/  ISETP.NE.AND.EX P1, PT, R5, RZ, PT, P1 ;  /* 0x000000ff0500720c */ /* 0x000fda0003f25310 */
[----:B------:R-:W-:Y:S01]  /*0cd0*/  @P1 IADD3 R4, P0, PT, R4, R10, RZ ;  /* 0x0000000a04041210 */ /* 0x000fe20007f1e0ff */
[----:B------:R-:W-:-:S04]  /*0ce0*/  IMAD.MOV.U32 R10, RZ, RZ, R32 ;  /* 0x000000ffff0a7224 */ /* 0x000fc800078e0020 */
[----:B------:R-:W-:-:S05]  /*0cf0*/  @P1 IMAD.X R5, R5, 0x1, R12, P0 ;  /* 0x0000000105051824 */ /* 0x000fca00000e060c */
[----:B------:R1:W5:Y:S01]  /*0d00*/  @P1 LD.E R10, desc[UR4][R4.64] ;  /* 0x00000004040a1980 */ /* 0x000362000c101900 */
[----:B---3--:R-:W-:Y:S01]  /*0d10*/  ISETP.NE.U32.AND P0, PT, R250, RZ, PT ;  /* 0x000000fffa00720c */ /* 0x008fe20003f05070 */
[----:B------:R-:W2:Y:S03]  /*0d20*/  S2R R30, SR_CTAID.Z ;  /* 0x00000000001e7919 */ /* 0x000ea60000002700 */
[----:B------:R-:W-:Y:S01]  /*0d30*/  ISETP.NE.AND.EX P0, PT, R251, RZ, PT, P0 ;  /* 0x000000fffb00720c */ /* 0x000fe20003f05300 */
[----:B------:R-:W-:-:S12]  /*0d40*/  BSSY.RECONVERGENT B0, `(.L_x_525) ;  /* 0x00000b4000007945 */ /* 0x000fd80003800200 */
[----:B------:R-:W-:Y:S05]  /*0d50*/  @!P0 BRA `(.L_x_526) ;  /* 0x0000000400848947 */ /* 0x000fea0003800000 */
[----:B------:R-:W3:Y:S04]  /*0d60*/  LD.E R11, desc[UR4][R168.64+0x170] ;  /* 0x00017004a80b7980 */ /* 0x000ee8000c101900 */
[----:B------:R-:W4:Y:S01]  /*0d70*/  LD.E.64 R8, desc[UR4][R168.64+0x168] ;  /* 0x00016804a8087980 */ /* 0x000f22000c101b00 */
[----:B------:R-:W-:Y:S02]  /*0d80*/  IMAD.MOV.U32 R80, RZ, RZ, R168 ;  /* 0x000000ffff507224 */ /* 0x000fe400078e00a8 */
[----:B------:R-:W-:-:S05]  /*0d90*/  IMAD.MOV.U32 R81, RZ, RZ, R169 ;  /* 0x000000ffff517224 */ /* 0x000fca00078e00a9 */
[----:B------:R-:W2:Y:S01]  /*0da0*/  LD.E R18, desc[UR4][R80.64+0x68] ;  /* 0x0000680450127980 */ /* 0x000ea2000c101900 */
[----:B------:R-:W-:-:S03]  /*0db0*/  LEA R136, R243, 0xffffff00, 0x8 ;  /* 0xffffff00f3887811 */ /* 0x000fc600078e40ff */
[----:B------:R-:W2:Y:S01]  /*0dc0*/  LD.E.64 R248, desc[UR4][R80.64+0x38] ;  /* 0x0000380450f87980 */ /* 0x000ea2000c101b00 */
[----:B------:R-:W-:-:S03]  /*0dd0*/  IABS R2, R136 ;  /* 0x0000008800027213 */ /* 0x000fc60000000000 */
[----:B------:R-:W2:Y:S04]  /*0de0*/  LD.E.64 R12, desc[UR4][R80.64+0x50] ;  /* 0x00005004500c7980 */ /* 0x000ea8000c101b00 */
[----:B------:R-:W2:Y:S04]  /*0df0*/  LD.E.64 R14, desc[UR4][R80.64+0x28] ;  /* 0x00002804500e7980 */ /* 0x000ea8000c101b00 */
[----:B------:R-:W5:Y:S04]  /*0e00*/  LD.E.64 R26, desc[UR4][R80.64+0x58] ;  /* 0x00005804501a7980 */ /* 0x000f68000c101b00 */
[----:B------:R-:W5:Y:S01]  /*0e10*/  LD.E.64 R82, desc[UR4][R80.64+0x40] ;  /* 0x0000400450527980 */ /* 0x000f62000c101b00 */
[----:B---3--:R-:W-:-:S04]  /*0e20*/  IABS R6, R11 ;  /* 0x0000000b00067213 */ /* 0x008fc80000000000 */
[----:B-1----:R-:W1:Y:S08]  /*0e30*/  I2F.RP R4, R6 ;  /* 0x0000000600047306 */ /* 0x002e700000209400 */
[----:B-1----:R-:W1:Y:S02]  /*0e40*/  MUFU.RCP R4, R4 ;  /* 0x0000000400047308 */ /* 0x002e640000001000 */
[----:B-1----:R-:W-:-:S06]  /*0e50*/  IADD3 R4, PT, PT, R4, 0xffffffe, RZ ;  /* 0x0ffffffe04047810 */ /* 0x002fcc0007ffe0ff */
[----:B------:R-:W1:Y:S01]  /*0e60*/  F2I.FTZ.U32.TRUNC.NTZ R5, R4 ;  /* 0x0000000400057305 */ /* 0x000e62000021f000 */
[----:B------:R-:W-:Y:S01]  /*0e70*/  IABS R7, R11 ;  /* 0x0000000b00077213 */ /* 0x000fe20000000000 */
[----:B-1----:R-:W-:Y:S01]  /*0e80*/  IMAD.MOV R0, RZ, RZ, -R5 ;  /* 0x000000ffff007224 */ /* 0x002fe200078e0a05 */
[----:B------:R-:W-:-:S03]  /*0e90*/  MOV R4, RZ ;  /* 0x000000ff00047202 */ /* 0x000fc60000000f00 */
[----:B------:R-:W-:-:S04]  /*0ea0*/  IMAD R0, R0, R6, RZ ;  /* 0x0000000600007224 */ /* 0x000fc800078e02ff */
[----:B------:R-:W-:-:S04]  /*0eb0*/  IMAD.HI.U32 R5, R5, R0, R4 ;  /* 0x0000000005057227 */ /* 0x000fc800078e0004 */
[----:B------:R-:W-:-:S05]  /*0ec0*/  IMAD.MOV R0, RZ, RZ, -R7 ;  /* 0x000000ffff007224 */ /* 0x000fca00078e0a07 */
[----:B------:R-:W-:Y:S01]  /*0ed0*/  MOV R4, R0 ;  /* 0x0000000000047202 */ /* 0x000fe20000000f00 */
[----:B------:R-:W-:-:S04]  /*0ee0*/  IMAD.HI.U32 R0, R5, R2, RZ ;  /* 0x0000000205007227 */ /* 0x000fc800078e00ff */
[----:B------:R-:W-:-:S05]  /*0ef0*/  IMAD R2, R0, R4, R2 ;  /* 0x0000000400027224 */ /* 0x000fca00078e0202 */
[----:B------:R-:W-:-:S13]  /*0f00*/  ISETP.GT.U32.AND P2, PT, R6, R2, PT ;  /* 0x000000020600720c */ /* 0x000fda0003f44070 */
[----:B------:R-:W-:-:S05]  /*0f10*/  @!P2 IMAD.IADD R2, R2, 0x1, -R6 ;  /* 0x000000010202a824 */ /* 0x000fca00078e0a06 */
[----:B------:R-:W-:Y:S02]  /*0f20*/  ISETP.GE.U32.AND P0, PT, R2, R6, PT ;  /* 0x000000060200720c */ /* 0x000fe40003f06070 */
[----:B------:R-:W-:Y:S02]  /*0f30*/  @!P2 IADD3 R0, PT, PT, R0, 0x1, RZ ;  /* 0x000000010000a810 */ /* 0x000fe40007ffe0ff */
[----:B------:R-:W-:Y:S01]  /*0f40*/  LOP3.LUT R2, R136, R11, RZ, 0x3c, !PT ;  /* 0x0000000b88027212 */ /* 0x000fe200078e3cff */
[-C--:B----4-:R-:W-:Y:S01]  /*0f50*/  IMAD.WIDE.U32 R4, R8, R32.reuse, RZ ;  /* 0x0000002008047225 */ /* 0x090fe200078e00ff */
[----:B------:R-:W-:Y:S02]  /*0f60*/  ISETP.NE.AND P2, PT, R11, RZ, PT ;  /* 0x000000ff0b00720c */ /* 0x000fe40003f45270 */
[----:B------:R-:W-:Y:S01]  /*0f70*/  ISETP.GE.AND P1, PT, R2, RZ, PT ;  /* 0x000000ff0200720c */ /* 0x000fe20003f26270 */
[----:B------:R-:W-:Y:S02]  /*0f80*/  IMAD R2, R9, R32, RZ ;  /* 0x0000002009027224 */ /* 0x000fe400078e02ff */
[----:B------:R-:W3:Y:S02]  /*0f90*/  LD.E.64 R8, desc[UR4][R80.64+0x20] ;  /* 0x0000200450087980 */ /* 0x000ee4000c101b00 */
[----:B------:R-:W-:Y:S01]  /*0fa0*/  @P0 VIADD R0, R0, 0x1 ;  /* 0x0000000100000836 */ /* 0x000fe20000000000 */
[----:B------:R-:W-:-:S04]  /*0fb0*/  LEA R237, P0, R4, R250, 0x2 ;  /* 0x000000fa04ed7211 */ /* 0x000fc800078010ff */
[----:B------:R-:W-:Y:S01]  /*0fc0*/  MOV R7, R0 ;  /* 0x0000000000077202 */ /* 0x000fe20000000f00 */
[----:B------:R-:W-:-:S05]  /*0fd0*/  IMAD.IADD R0, R5, 0x1, R2 ;  /* 0x0000000105007824 */ /* 0x000fca00078e0202 */
[----:B------:R-:W-:Y:S02]  /*0fe0*/  LEA.HI.X R236, R4, R251, R0, 0x2, P0 ;  /* 0x000000fb04ec7211 */ /* 0x000fe400000f1400 */
[----:B------:R-:W-:Y:S01]  /*0ff0*/  @!P1 IADD3 R7, PT, PT, -R7, RZ, RZ ;  /* 0x000000ff07079210 */ /* 0x000fe20007ffe1ff */
[----:B------:R-:W-:Y:S01]  /*1000*/  IMAD.MOV.U32 R4, RZ, RZ, R237 ;  /* 0x000000ffff047224 */ /* 0x000fe200078e00ed */
[----:B------:R-:W-:Y:S02]  /*1010*/  @!P2 LOP3.LUT R7, RZ, R11, RZ, 0x33, !PT ;  /* 0x0000000bff07a212 */ /* 0x000fe400078e33ff */
[----:B------:R-:W-:-:S03]  /*1020*/  MOV R5, R236 ;  /* 0x000000ec00057202 */ /* 0x000fc60000000f00 */
[----:B------:R-:W-:-:S05]  /*1030*/  IMAD.WIDE R4, R7, 0x4, R4 ;  /* 0x0000000407047825 */ /* 0x000fca00078e0204 */
[----:B-----5:R1:W4:Y:S01]  /*1040*/  LD.E R10, desc[UR4][R4.64] ;  /* 0x00000004040a7980 */ /* 0x020322000c101900 */
[----:B--2---:R-:W-:-:S04]  /*1050*/  IABS R6, R18 ;  /* 0x0000001200067213 */ /* 0x004fc80000000000 */
[----:B-1----:R-:W1:Y:S08]  /*1060*/  I2F.RP R4, R6 ;  /* 0x0000000600047306 */ /* 0x002e700000209400 */
[----:B-1----:R-:W1:Y:S02]  /*1070*/  MUFU.RCP R4, R4 ;  /* 0x0000000400047308 */ /* 0x002e640000001000 */
[----:B-1----:R-:W-:-:S06]  /*1080*/  VIADD R4, R4, 0xffffffe ;  /* 0x0ffffffe04047836 */ /* 0x002fcc0000000000 */
[----:B------:R-:W1:Y:S01]  /*1090*/  F2I.FTZ.U32.TRUNC.NTZ R5, R4 ;  /* 0x0000000400057305 */ /* 0x000e62000021f000 */
[----:B------:R-:W-:Y:S02]  /*10a0*/  IABS R2, R18 ;  /* 0x0000001200027213 */ /* 0x000fe40000000000 */
[----:B------:R-:W-:Y:S02]  /*10b0*/  IABS R16, R30 ;  /* 0x0000001e00107213 */ /* 0x000fe40000000000 */
[----:B-1----:R-:W-:Y:S01]  /*10c0*/  IADD3 R0, PT, PT, RZ, -R5, RZ ;  /* 0x80000005ff007210 */ /* 0x002fe20007ffe0ff */
[----:B------:R-:W-:-:S04]  /*10d0*/  IMAD.MOV.U32 R4, RZ, RZ, RZ ;  /* 0x000000ffff047224 */ /* 0x000fc800078e00ff */
[----:B------:R-:W-:-:S04]  /*10e0*/  IMAD R0, R0, R6, RZ ;  /* 0x0000000600007224 */ /* 0x000fc800078e02ff */
[----:B------:R-:W-:Y:S01]  /*10f0*/  IMAD.HI.U32 R4, R5, R0, R4 ;  /* 0x0000000005047227 */ /* 0x000fe200078e0004 */
[----:B------:R-:W-:-:S03]  /*1100*/  MOV R5, R16 ;  /* 0x0000001000057202 */ /* 0x000fc60000000f00 */
[----:B------:R-:W-:-:S05]  /*1110*/  IMAD.MOV R0, RZ, RZ, -R2 ;  /* 0x000000ffff007224 */ /* 0x000fca00078e0a02 */
[----:B------:R-:W-:Y:S01]  /*1120*/  MOV R2, R0 ;  /* 0x0000000000027202 */ /* 0x000fe20000000f00 */
[----:B------:R-:W-:-:S04]  /*1130*/  IMAD.HI.U32 R0, R4, R5, RZ ;  /* 0x0000000504007227 */ /* 0x000fc800078e00ff */
[----:B------:R-:W-:-:S05]  /*1140*/  IMAD R2, R0, R2, R5 ;  /* 0x0000000200027224 */ /* 0x000fca00078e0205 */
[----:B------:R-:W-:Y:S02]  /*1150*/  ISETP.GT.U32.AND P1, PT, R6, R2, PT ;  /* 0x000000020600720c */ /* 0x000fe40003f24070 */
[----:B------:R-:W-:-:S11]  /*1160*/  IADD3 R7, PT, PT, -R7, RZ, RZ ;  /* 0x000000ff07077210 */ /* 0x000fd60007ffe1ff */
[----:B------:R-:W-:-:S05]  /*1170*/  @!P1 IMAD.IADD R2, R2, 0x1, -R6 ;  /* 0x0000000102029824 */ /* 0x000fca00078e0a06 */
[----:B------:R-:W-:Y:S02]  /*1180*/  ISETP.GE.U32.AND P2, PT, R2, R6, PT ;  /* 0x000000060200720c */ /* 0x000fe40003f46070 */
[----:B------:R-:W-:Y:S01]  /*1190*/  LOP3.LUT R2, R30, R18, RZ, 0x3c, !PT ;  /* 0x000000121e027212 */ /* 0x000fe200078e3cff */
[----:B------:R-:W-:Y:S01]  /*11a0*/  @!P1 VIADD R0, R0, 0x1 ;  /* 0x0000000100009836 */ /* 0x000fe20000000000 */
[----:B------:R-:W-:Y:S02]  /*11b0*/  ISETP.NE.AND P1, PT, R18, RZ, PT ;  /* 0x000000ff1200720c */ /* 0x000fe40003f25270 */
[----:B------:R-:W-:-:S07]  /*11c0*/  ISETP.GE.AND P0, PT, R2, RZ, PT ;  /* 0x000000ff0200720c */ /* 0x000fce0003f06270 */
[----:B------:R-:W-:-:S06]  /*11d0*/  @P2 IADD3 R0, PT, PT, R0, 0x1, RZ ;  /* 0x0000000100002810 */ /* 0x000fcc0007ffe0ff */
[----:B------:R-:W-:Y:S02]  /*11e0*/  @!P0 IADD3 R0, PT, PT, -R0, RZ, RZ ;  /* 0x000000ff00008210 */ /* 0x000fe40007ffe1ff */
[----:B------:R-:W-:-:S04]  /*11f0*/  @!P1 LOP3.LUT R0, RZ, R18, RZ, 0x33, !PT ;  /* 0x00000012ff009212 */ /* 0x000fc800078e33ff */
[----:B------:R-:W-:Y:S02]  /*1200*/  SHF.R.S32.HI R6, RZ, 0x1f, R0 ;  /* 0x0000001fff067819 */ /* 0x000fe40000011400 */
[----:B----4-:R-:W-:Y:S01]  /*1210*/  SHF.R.S32.HI R16, RZ, 0x1f, R10 ;  /* 0x0000001fff107819 */ /* 0x010fe2000001140a */
[----:B---3--:R-:W-:Y:S02]  /*1220*/  IMAD R4, R9, R10, RZ ;  /* 0x0000000a09047224 */ /* 0x008fe400078e02ff */
[----:B------:R-:W-:Y:S02]  /*1230*/  IMAD R9, R11, R7, R136 ;  /* 0x000000070b097224 */ /* 0x000fe400078e0288 */
[C---:B------:R-:W-:Y:S02]  /*1240*/  IMAD R2, R8.reuse, R16, R4 ;  /* 0x0000001008027224 */ /* 0x040fe400078e0204 */
[----:B------:R-:W-:Y:S01]  /*1250*/  IMAD.WIDE.U32 R4, R8, R10, RZ ;  /* 0x0000000a08047225 */ /* 0x000fe200078e00ff */
[----:B------:R-:W-:-:S03]  /*1260*/  SHF.R.S32.HI R8, RZ, 0x1f, R9 ;  /* 0x0000001fff087819 */ /* 0x000fc60000011409 */
[----:B------:R-:W-:Y:S02]  /*1270*/  IMAD.IADD R5, R5, 0x1, R2 ;  /* 0x0000000105057824 */ /* 0x000fe400078e0202 */
[----:B------:R-:W-:Y:S02]  /*1280*/  IMAD R2, R249, R9, RZ ;  /* 0x00000009f9027224 */ /* 0x000fe400078e02ff */
[----:B------:R-:W-:-:S04]  /*1290*/  IMAD.WIDE.U32 R4, R9, R248, R4 ;  /* 0x000000f809047225 */ /* 0x000fc800078e0004 */
[----:B------:R-:W-:Y:S02]  /*12a0*/  IMAD R2, R248, R8, R2 ;  /* 0x00000008f8027224 */ /* 0x000fe400078e0202 */
[----:B------:R-:W-:Y:S02]  /*12b0*/  IMAD R11, R15, R10, RZ ;  /* 0x0000000a0f0b7224 */ /* 0x000fe400078e02ff */
[----:B------:R-:W-:Y:S02]  /*12c0*/  IMAD.IADD R5, R5, 0x1, R2 ;  /* 0x0000000105057824 */ /* 0x000fe400078e0202 */
[----:B------:R-:W-:Y:S02]  /*12d0*/  IMAD R2, R13, R0, RZ ;  /* 0x000000000d027224 */ /* 0x000fe400078e02ff */
[----:B------:R-:W-:-:S04]  /*12e0*/  IMAD.WIDE.U32 R4, R0, R12, R4 ;  /* 0x0000000c00047225 */ /* 0x000fc800078e0004 */
[----:B------:R-:W-:Y:S02]  /*12f0*/  IMAD R2, R12, R6, R2 ;  /* 0x000000060c027224 */ /* 0x000fe400078e0202 */
[----:B------:R-:W-:-:S04]  /*1300*/  IMAD.WIDE.U32 R6, R14, R10, RZ ;  /* 0x0000000a0e067225 */ /* 0x000fc800078e00ff */
[----:B------:R-:W-:Y:S01]  /*1310*/  IMAD R0, R14, R16, R11 ;  /* 0x000000100e007224 */ /* 0x000fe200078e020b */
[----:B------:R-:W-:Y:S01]  /*1320*/  IADD3 R25, PT, PT, R5, R2, RZ ;  /* 0x0000000205197210 */ /* 0x000fe20007ffe0ff */
[----:B------:R-:W-:Y:S01]  /*1330*/  IMAD.MOV.U32 R24, RZ, RZ, R4 ;  /* 0x000000ffff187224 */ /* 0x000fe200078e0004 */
[----:B------:R-:W-:Y:S02]  /*1340*/  MOV R12, R6 ;  /* 0x00000006000c7202 */ /* 0x000fe40000000f00 */
[----:B------:R-:W-:Y:S01]  /*1350*/  IADD3 R19, PT, PT, R7, R0, RZ ;  /* 0x0000000007137210 */ /* 0x000fe20007ffe0ff */
[----:B------:R-:W-:Y:S05]  /*1360*/  BRA `(.L_x_527) ;  /* 0x0000000400447947 */ /* 0x000fea0003800000 */
.L_x_526:
[----:B------:R-:W3:Y:S01]  /*1370*/  LD.E R18, desc[UR4][R168.64+0x68] ;  /* 0x00006804a8127980 */ /* 0x000ee2000c101900 */
[----:B------:R-:W-:-:S03]  /*1380*/  ISETP.NE.AND P2, PT, R13, -0x1, PT ;  /* 0xffffffff0d00780c */ /* 0x000fc60003f45270 */
[----:B------:R-:W4:Y:S01]  /*1390*/  LD.E.64 R248, desc[UR4][R168.64+0x38] ;  /* 0x00003804a8f87980 */ /* 0x000f22000c101b00 */
[----:B------:R-:W-:Y:S01]  /*13a0*/  MOV R80, R168 ;  /* 0x000000a800507202 */ /* 0x000fe20000000f00 */
[----:B------:R-:W-:Y:S02]  /*13b0*/  IMAD.MOV.U32 R81, RZ, RZ, R169 ;  /* 0x000000ffff517224 */ /* 0x000fe400078e00a9 */
[----:B------:R1:W5:Y:S04]  /*13c0*/  LD.E.64 R26, desc[UR4][R168.64+0x58] ;  /* 0x00005804a81a7980 */ /* 0x000368000c101b00 */
[----:B------:R-:W4:Y:S04]  /*13d0*/  LD.E.64 R82, desc[UR4][R80.64+0x40] ;  /* 0x0000400450527980 */ /* 0x000f28000c101b00 */
[----:B------:R-:W4:Y:S04]  /*13e0*/  @!P2 LD.E.64 R6, desc[UR4][R168.64+0x20] ;  /* 0x00002004a806a980 */ /* 0x000f28000c101b00 */
[----:B------:R-:W4:Y:S04]  /*13f0*/  @!P2 LD.E.64 R14, desc[UR4][R168.64+0x28] ;  /* 0x00002804a80ea980 */ /* 0x000f28000c101b00 */
[----:B------:R-:W4:Y:S01]  /*1400*/  LD.E.64 R16, desc[UR4][R80.64+0x50] ;  /* 0x0000500450107980 */ /* 0x000f22000c101b00 */
[----:B--2---:R-:W-:-:S02]  /*1410*/  IABS R12, R30 ;  /* 0x0000001e000c7213 */ /* 0x004fc40000000000 */
[----:B------:R-:W-:Y:S02]  /*1420*/  LEA R136, R243, 0xffffff00, 0x8 ;  /* 0xffffff00f3887811 */ /* 0x000fe400078e40ff */
[----:B------:R-:W-:Y:S02]  /*1430*/  CS2R R236, SRZ ;  /* 0x0000000000ec7805 */ /* 0x000fe4000001ff00 */
[----:B---3--:R-:W-:-:S04]  /*1440*/  IABS R0, R18 ;  /* 0x0000001200007213 */ /* 0x008fc80000000000 */
[----:B------:R-:W-:-:S04]  /*1450*/  MOV R9, R0 ;  /* 0x0000000000097202 */ /* 0x000fc80000000f00 */
[----:B-1----:R-:W1:Y:S08]  /*1460*/  I2F.RP R4, R9 ;  /* 0x0000000900047306 */ /* 0x002e700000209400 */
[----:B-1----:R-:W1:Y:S02]  /*1470*/  MUFU.RCP R4, R4 ;  /* 0x0000000400047308 */ /* 0x002e640000001000 */
[----:B-1----:R-:W-:-:S06]  /*1480*/  VIADD R4, R4, 0xffffffe ;  /* 0x0ffffffe04047836 */ /* 0x002fcc0000000000 */
[----:B------:R-:W1:Y:S01]  /*1490*/  F2I.FTZ.U32.TRUNC.NTZ R5, R4 ;  /* 0x0000000400057305 */ /* 0x000e62000021f000 */
[----:B------:R-:W-:Y:S02]  /*14a0*/  IABS R8, R18 ;  /* 0x0000001200087213 */ /* 0x000fe40000000000 */
[----:B-1----:R-:W-:Y:S01]  /*14b0*/  IADD3 R0, PT, PT, RZ, -R5, RZ ;  /* 0x80000005ff007210 */ /* 0x002fe20007ffe0ff */
[----:B------:R-:W-:-:S04]  /*14c0*/  IMAD.MOV.U32 R4, RZ, RZ, RZ ;  /* 0x000000ffff047224 */ /* 0x000fc800078e00ff */
[----:B------:R-:W-:-:S04]  /*14d0*/  IMAD R0, R0, R9, RZ ;  /* 0x0000000900007224 */ /* 0x000fc800078e02ff */
[----:B------:R-:W-:Y:S01]  /*14e0*/  IMAD.HI.U32 R2, R5, R0, R4 ;  /* 0x0000000005027227 */ /* 0x000fe200078e0004 */
[----:B------:R-:W-:Y:S02]  /*14f0*/  MOV R4, R12 ;  /* 0x0000000c00047202 */ /* 0x000fe40000000f00 */
[----:B------:R-:W-:-:S03]  /*1500*/  IADD3 R0, PT, PT, RZ, -R8, RZ ;  /* 0x80000008ff007210 */ /* 0x000fc60007ffe0ff */
[----:B------:R-:W-:-:S04]  /*1510*/  IMAD.HI.U32 R2, R2, R4, RZ ;  /* 0x0000000402027227 */ /* 0x000fc800078e00ff */
[----:B------:R-:W-:-:S05]  /*1520*/  IMAD R0, R2, R0, R4 ;  /* 0x0000000002007224 */ /* 0x000fca00078e0204 */
[----:B------:R-:W-:Y:S01]  /*1530*/  ISETP.GT.U32.AND P1, PT, R9, R0, PT ;  /* 0x000000000900720c */ /* 0x000fe20003f24070 */
[----:B----4-:R-:W-:Y:S01]  /*1540*/  @!P2 IMAD R4, R249, R11, RZ ;  /* 0x0000000bf904a224 */ /* 0x010fe200078e02ff */
[----:B------:R-:W-:-:S05]  /*1550*/  @!P2 SHF.R.S32.HI R5, RZ, 0x1f, R11 ;  /* 0x0000001fff05a819 */ /* 0x000fca000001140b */
[----:B------:R-:W-:Y:S02]  /*1560*/  @!P2 IMAD R8, R5, R248, R4 ;  /* 0x000000f80508a224 */ /* 0x000fe400078e0204 */
[----:B------:R-:W-:Y:S01]  /*1570*/  @!P2 IMAD.WIDE.U32 R4, R248, R11, RZ ;  /* 0x0000000bf804a225 */ /* 0x000fe200078e00ff */
[----:B-----5:R-:W-:-:S03]  /*1580*/  @!P2 SHF.R.S32.HI R12, RZ, 0x1f, R10 ;  /* 0x0000001fff0ca819 */ /* 0x020fc6000001140a */
[----:B------:R-:W-:Y:S01]  /*1590*/  @!P1 IADD3 R0, PT, PT, R0, -R9, RZ ;  /* 0x8000000900009210 */ /* 0x000fe20007ffe0ff */
[----:B------:R-:W-:Y:S01]  /*15a0*/  @!P2 IMAD.IADD R5, R5, 0x1, R8 ;  /* 0x000000010505a824 */ /* 0x000fe200078e0208 */
[----:B------:R-:W-:Y:S01]  /*15b0*/  @P2 IADD3 R8, PT, PT, R11, R13, RZ ;  /* 0x0000000d0b082210 */ /* 0x000fe20007ffe0ff */
[----:B------:R-:W-:Y:S01]  /*15c0*/  @!P2 IMAD R7, R7, R10, RZ ;  /* 0x0000000a0707a224 */ /* 0x000fe200078e02ff */
[----:B------:R-:W-:Y:S02]  /*15d0*/  ISETP.GE.U32.AND P3, PT, R0, R9, PT ;  /* 0x000000090000720c */ /* 0x000fe40003f66070 */
[----:B------:R-:W-:Y:S01]  /*15e0*/  LOP3.LUT R0, R30, R18, RZ, 0x3c, !PT ;  /* 0x000000121e007212 */ /* 0x000fe200078e3cff */
[C---:B------:R-:W-:Y:S02]  /*15f0*/  @!P2 IMAD R12, R6.reuse, R12, R7 ;  /* 0x0000000c060ca224 */ /* 0x040fe400078e0207 */
[----:B------:R-:W-:Y:S01]  /*1600*/  @!P2 IMAD.WIDE.U32 R6, R6, R10, R4 ;  /* 0x0000000a0606a225 */ /* 0x000fe200078e0004 */
[----:B------:R-:W-:-:S03]  /*1610*/  ISETP.GE.AND P0, PT, R0, RZ, PT ;  /* 0x000000ff0000720c */ /* 0x000fc60003f06270 */
[----:B------:R-:W-:Y:S01]  /*1620*/  @P2 IMAD.WIDE.U32 R4, R248, R8, RZ ;  /* 0x00000008f8042225 */ /* 0x000fe200078e00ff */
[----:B------:R-:W-:-:S03]  /*1630*/  @!P2 SHF.R.S32.HI R0, RZ, 0x1f, R11 ;  /* 0x0000001fff00a819 */ /* 0x000fc6000001140b */
[----:B------:R-:W-:Y:S01]  /*1640*/  @!P1 VIADD R2, R2, 0x1 ;  /* 0x0000000102029836 */ /* 0x000fe20000000000 */
[----:B------:R-:W-:Y:S01]  /*1650*/  ISETP.NE.AND P1, PT, R18, RZ, PT ;  /* 0x000000ff1200720c */ /* 0x000fe20003f25270 */
[----:B------:R-:W-:Y:S01]  /*1660*/  @P2 IMAD R9, R249, R8, RZ ;  /* 0x00000008f9092224 */ /* 0x000fe200078e02ff */
[----:B------:R-:W-:Y:S01]  /*1670*/  @P2 MOV R6, R4 ;  /* 0x0000000400062202 */ /* 0x000fe20000000f00 */
[----:B------:R-:W-:Y:S01]  /*1680*/  @!P2 IMAD R4, R83, R11, RZ ;  /* 0x0000000b5304a224 */ /* 0x000fe200078e02ff */
[----:B------:R-:W-:Y:S01]  /*1690*/  @P3 IADD3 R2, PT, PT, R2, 0x1, RZ ;  /* 0x0000000102023810 */ /* 0x000fe20007ffe0ff */
[----:B------:R-:W-:Y:S01]  /*16a0*/  @!P2 IMAD.IADD R7, R7, 0x1, R12 ;  /* 0x000000010707a824 */ /* 0x000fe200078e020c */
[----:B------:R-:W-:Y:S01]  /*16b0*/  @P2 IADD3 R7, PT, PT, R5, R9, RZ ;  /* 0x0000000905072210 */ /* 0x000fe20007ffe0ff */
[----:B------:R-:W-:Y:S01]  /*16c0*/  @!P2 IMAD R8, R0, R82, R4 ;  /* 0x000000520008a224 */ /* 0x000fe200078e0204 */
[----:B------:R-:W-:Y:S01]  /*16d0*/  MOV R0, R2 ;  /* 0x0000000200007202 */ /* 0x000fe20000000f00 */
[----:B------:R-:W-:-:S03]  /*16e0*/  @!P2 IMAD.WIDE.U32 R4, R82, R11, RZ ;  /* 0x0000000b5204a225 */ /* 0x000fc600078e00ff */
[----:B------:R-:W-:Y:S01]  /*16f0*/  @!P0 IADD3 R0, PT, PT, -R0, RZ, RZ ;  /* 0x000000ff00008210 */ /* 0x000fe20007ffe1ff */
[----:B------:R-:W-:Y:S01]  /*1700*/  IMAD R9, R249, R136, RZ ;  /* 0x00000088f9097224 */ /* 0x000fe200078e02ff */
[----:B------:R-:W-:Y:S01]  /*1710*/  @!P1 LOP3.LUT R0, RZ, R18, RZ, 0x33, !PT ;  /* 0x00000012ff009212 */ /* 0x000fe200078e33ff */
[----:B------:R-:W-:Y:S01]  /*1720*/  IMAD.WIDE.U32 R6, R248, R136, R6 ;  /* 0x00000088f8067225 */ /* 0x000fe200078e0006 */
[----:B------:R-:W-:Y:S02]  /*1730*/  @!P2 SHF.R.S32.HI R2, RZ, 0x1f, R10 ;  /* 0x0000001fff02a819 */ /* 0x000fe4000001140a */
[----:B------:R-:W-:Y:S01]  /*1740*/  @P2 IADD3 R11, PT, PT, R11, R13, RZ ;  /* 0x0000000d0b0b2210 */ /* 0x000fe20007ffe0ff */
[----:B------:R-:W-:Y:S01]  /*1750*/  @!P2 IMAD.IADD R5, R5, 0x1, R8 ;  /* 0x000000010505a824 */ /* 0x000fe200078e0208 */
[----:B------:R-:W-:Y:S01]  /*1760*/  SHF.R.S32.HI R13, RZ, 0x1f, R0 ;  /* 0x0000001fff0d7819 */ /* 0x000fe20000011400 */
[----:B------:R-:W-:Y:S02]  /*1770*/  @!P2 IMAD R8, R15, R10, RZ ;  /* 0x0000000a0f08a224 */ /* 0x000fe400078e02ff */
[----:B------:R-:W-:-:S02]  /*1780*/  IMAD.IADD R7, R7, 0x1, R9 ;  /* 0x0000000107077824 */ /* 0x000fc400078e0209 */
[----:B------:R-:W-:Y:S02]  /*1790*/  IMAD R12, R17, R0, RZ ;  /* 0x00000000110c7224 */ /* 0x000fe400078e02ff */
[C---:B------:R-:W-:Y:S02]  /*17a0*/  @!P2 IMAD R2, R14.reuse, R2, R8 ;  /* 0x000000020e02a224 */ /* 0x040fe400078e0208 */
[----:B------:R-:W-:-:S04]  /*17b0*/  @!P2 IMAD.WIDE.U32 R8, R14, R10, R4 ;  /* 0x0000000a0e08a225 */ /* 0x000fc800078e0004 */
[----:B------:R-:W-:-:S04]  /*17c0*/  IMAD.WIDE.U32 R6, R16, R0, R6 ;  /* 0x0000000010067225 */ /* 0x000fc800078e0006 */
[----:B------:R-:W-:Y:S02]  /*17d0*/  IMAD R13, R16, R13, R12 ;  /* 0x0000000d100d7224 */ /* 0x000fe400078e020c */
[-C--:B------:R-:W-:Y:S02]  /*17e0*/  @P2 IMAD R0, R83, R11.reuse, RZ ;  /* 0x0000000b53002224 */ /* 0x080fe400078e02ff */
[----:B------:R-:W-:Y:S01]  /*17f0*/  @P2 IMAD.WIDE.U32 R4, R82, R11, RZ ;  /* 0x0000000b52042225 */ /* 0x000fe200078e00ff */
[----:B------:R-:W-:Y:S02]  /*1800*/  @!P2 IADD3 R19, PT, PT, R9, R2, RZ ;  /* 0x000000020913a210 */ /* 0x000fe40007ffe0ff */
[----:B------:R-:W-:Y:S01]  /*1810*/  @!P2 MOV R12, R8 ;  /* 0x00000008000ca202 */ /* 0x000fe20000000f00 */
[----:B------:R-:W-:Y:S01]  /*1820*/  IMAD.MOV.U32 R24, RZ, RZ, R6 ;  /* 0x000000ffff187224 */ /* 0x000fe200078e0006 */
[----:B------:R-:W-:Y:S01]  /*1830*/  IADD3 R25, PT, PT, R7, R13, RZ ;  /* 0x0000000d07197210 */ /* 0x000fe20007ffe0ff */
[----:B------:R-:W-:Y:S01]  /*1840*/  @P2 IMAD.MOV.U32 R12, RZ, RZ, R4 ;  /* 0x000000ffff0c2224 */ /* 0x000fe200078e0004 */
[----:B------:R-:W-:-:S02]  /*1850*/  @P2 IADD3 R19, PT, PT, R5, R0, RZ ;  /* 0x0000000005132210 */ /* 0x000fc40007ffe0ff */
[----:B------:R-:W-:Y:S02]  /*1860*/  MOV R8, RZ ;  /* 0x000000ff00087202 */ /* 0x000fe40000000f00 */
[----:B------:R-:W-:Y:S02]  /*1870*/  MOV R9, R136 ;  /* 0x0000008800097202 */ /* 0x000fe40000000f00 */
.L_x_527:
[----:B------:R-:W-:Y:S05]  /*1880*/  BSYNC.RECONVERGENT B0 ;  /* 0x0000000000007941 */ /* 0x000fea0003800200 */
.L_x_525:
[----:B------:R-:W-:Y:S01]  /*1890*/  ISETP.NE.AND P1, PT, R252, -0x1, PT ;  /* 0xfffffffffc00780c */ /* 0x000fe20003f25270 */
[----:B------:R-:W2:Y:S04]  /*18a0*/  LD.E.64 R16, desc[UR4][R168.64+0x30] ;  /* 0x00003004a8107980 */ /* 0x000ea8000c101b00 */
[----:B------:R-:W3:Y:S04]  /*18b0*/  LD.E.64 R20, desc[UR4][R168.64+0x48] ;  /* 0x00004804a8147980 */ /* 0x000ee8000c101b00 */
[----:B------:R-:W4:Y:S04]  /*18c0*/  LD.E.64 R22, desc[UR4][R168.64+0x8] ;  /* 0x00000804a8167980 */ /* 0x000f28000c101b00 */
[----:B------:R-:W5:Y:S04]  /*18d0*/  @!P1 LD.E.64 R10, desc[UR4][R168.64+0x18] ;  /* 0x00001804a80a9980 */ /* 0x000f68000c101b00 */
[----:B------:R-:W4:Y:S01]  /*18e0*/  LD.E.64 R14, desc[UR4][R80.64] ;  /* 0x00000004500e7980 */ /* 0x000f22000c101b00 */
[----:B------:R-:W-:-:S03]  /*18f0*/  IABS R6, R18 ;  /* 0x0000001200067213 */ /* 0x000fc60000000000 */
[----:B------:R-:W4:Y:S01]  /*1900*/  LD.E.64 R40, desc[UR4][R168.64+0x10] ;  /* 0x00001004a8287980 */ /* 0x000f22000c101b00 */
[----:B------:R-:W1:Y:S08]  /*1910*/  I2F.RP R4, R6 ;  /* 0x0000000600047306 */ /* 0x000e700000209400 */
[----:B-1----:R-:W1:Y:S02]  /*1920*/  MUFU.RCP R4, R4 ;  /* 0x0000000400047308 */ /* 0x002e640000001000 */
[----:B-1----:R-:W-:-:S06]  /*1930*/  VIADD R4, R4, 0xffffffe ;  /* 0x0ffffffe04047836 */ /* 0x002fcc0000000000 */
[----:B------:R-:W1:Y:S01]  /*1940*/  F2I.FTZ.U32.TRUNC.NTZ R5, R4 ;  /* 0x0000000400057305 */ /* 0x000e62000021f000 */
[----:B------:R-:W-:Y:S02]  /*1950*/  IABS R2, R18 ;  /* 0x0000001200027213 */ /* 0x000fe40000000000 */
[----:B------:R-:W-:Y:S01]  /*1960*/  IABS R7, R30 ;  /* 0x0000001e00077213 */ /* 0x000fe20000000000 */
[----:B-1----:R-:W-:Y:S02]  /*1970*/  IMAD.MOV R0, RZ, RZ, -R5 ;  /* 0x000000ffff007224 */ /* 0x002fe400078e0a05 */
[----:B------:R-:W-:Y:S02]  /*1980*/  IMAD.MOV.U32 R4, RZ, RZ, RZ ;  /* 0x000000ffff047224 */ /* 0x000fe400078e00ff */
[----:B------:R-:W-:-:S04]  /*1990*/  IMAD R0, R0, R6, RZ ;  /* 0x0000000600007224 */ /* 0x000fc800078e02ff */
[----:B------:R-:W-:-:S04]  /*19a0*/  IMAD.HI.U32 R4, R5, R0, R4 ;  /* 0x0000000005047227 */ /* 0x000fc800078e0004 */
[----:B------:R-:W-:Y:S02]  /*19b0*/  IMAD.MOV R0, RZ, RZ, -R2 ;  /* 0x000000ffff007224 */ /* 0x000fe400078e0a02 */
[----:B------:R-:W-:Y:S02]  /*19c0*/  IMAD.MOV.U32 R5, RZ, RZ, R7 ;  /* 0x000000ffff057224 */ /* 0x000fe400078e0007 */
[----:B------:R-:W-:Y:S02]  /*19d0*/  IMAD.MOV.U32 R2, RZ, RZ, R0 ;  /* 0x000000ffff027224 */ /* 0x000fe400078e0000 */
[----:B------:R-:W-:-:S04]  /*19e0*/  IMAD.HI.U32 R0, R4, R5, RZ ;  /* 0x0000000504007227 */ /* 0x000fc800078e00ff */
[----:B------:R-:W-:-:S05]  /*19f0*/  IMAD R2, R0, R2, R5 ;  /* 0x0000000200027224 */ /* 0x000fca00078e0205 */
[----:B------:R-:W-:Y:S02]  /*1a00*/  ISETP.GT.U32.AND P2, PT, R6, R2, PT ;  /* 0x000000020600720c */ /* 0x000fe40003f44070 */
[----:B------:R-:W-:Y:S01]  /*1a10*/  LOP3.LUT R4, R30, R18, RZ, 0x3c, !PT ;  /* 0x000000121e047212 */ /* 0x000fe200078e3cff */
[----:B------:R-:W-:-:S10]  /*1a20*/  IMAD.SHL.U32 R233, R232, 0x8, RZ ;  /* 0x00000008e8e97824 */ /* 0x000fd400078e00ff */
[----:B------:R-:W-:Y:S01]  /*1a30*/  @!P2 IMAD.IADD R2, R2, 0x1, -R6 ;  /* 0x000000010202a824 */ /* 0x000fe200078e0a06 */
[----:B------:R-:W-:-:S04]  /*1a40*/  ISETP.GE.AND P3, PT, R4, RZ, PT ;  /* 0x000000ff0400720c */ /* 0x000fc80003f66270 */
[----:B------:R-:W-:Y:S01]  /*1a50*/  ISETP.GE.U32.AND P0, PT, R2, R6, PT ;  /* 0x000000060200720c */ /* 0x000fe20003f06070 */
[-C--:B------:R-:W-:Y:S01]  /*1a60*/  IMAD R2, R8, R82.reuse, RZ ;  /* 0x0000005208027224 */ /* 0x080fe200078e02ff */
[----:B------:R-:W-:Y:S01]  /*1a70*/  ISETP.NE.AND P4, PT, R18, RZ, PT ;  /* 0x000000ff1200720c */ /* 0x000fe20003f85270 */
[----:B------:R-:W-:Y:S01]  /*1a80*/  IMAD.WIDE.U32 R4, R9, R82, RZ ;  /* 0x0000005209047225 */ /* 0x000fe200078e00ff */
[----:B------:R-:W-:-:S03]  /*1a90*/  LOP3.LUT R229, R233, 0x38, RZ, 0xc0, !PT ;  /* 0x00000038e9e57812 */ /* 0x000fc600078ec0ff */
[----:B------:R-:W-:Y:S02]  /*1aa0*/  @!P2 VIADD R0, R0, 0x1 ;  /* 0x000000010000a836 */ /* 0x000fe40000000000 */
[----:B------:R-:W-:-:S04]  /*1ab0*/  IMAD R2, R9, R83, R2 ;  /* 0x0000005309027224 */ /* 0x000fc800078e0202 */
[----:B------:R-:W-:Y:S01]  /*1ac0*/  @P0 VIADD R0, R0, 0x1 ;  /* 0x0000000100000836 */ /* 0x000fe20000000000 */
[----:B------:R-:W-:Y:S01]  /*1ad0*/  IADD3 R12, P2, P0, R4, R12, R229 ;  /* 0x0000000c040c7210 */ /* 0x000fe2000785e0e5 */
[----:B------:R-:W-:Y:S02]  /*1ae0*/  IMAD.IADD R13, R5, 0x1, R2 ;  /* 0x00000001050d7824 */ /* 0x000fe400078e0202 */
[----:B------:R-:W-:Y:S01]  /*1af0*/  @!P3 IMAD.MOV R0, RZ, RZ, -R0 ;  /* 0x000000ffff00b224 */ /* 0x000fe200078e0a00 */
[----:B------:R-:W-:Y:S02]  /*1b00*/  @!P4 LOP3.LUT R0, RZ, R18, RZ, 0x33, !PT ;  /* 0x00000012ff00c212 */ /* 0x000fe400078e33ff */
[----:B------:R-:W-:Y:S01]  /*1b10*/  LOP3.LUT R7, R233, 0x1c0, RZ, 0xc0, !PT ;  /* 0x000001c0e9077812 */ /* 0x000fe200078ec0ff */
[----:B------:R-:W-:Y:S01]  /*1b20*/  IMAD.IADD R34, R28, 0x1, -R29 ;  /* 0x000000011c227824 */ /* 0x000fe200078e0a1d */
[----:B------:R-:W-:Y:S01]  /*1b30*/  IADD3.X R19, PT, PT, R13, R19, RZ, P2, P0 ;  /* 0x000000130d137210 */ /* 0x000fe200017e04ff */
[----:B------:R-:W1:Y:S01]  /*1b40*/  S2UR UR6, SR_CgaCtaId ;  /* 0x00000000000679c3 */ /* 0x000e620000008800 */
[----:B------:R-:W-:-:S02]  /*1b50*/  UMOV UR7, 0x400 ;  /* 0x0000040000077882 */ /* 0x000fc40000000000 */
[----:B------:R4:W-:Y:S01]  /*1b60*/  STL [R1], R34 ;  /* 0x0000002201007387 */ /* 0x0009e20000100800 */
[----:B-1----:R-:W-:-:S06]  /*1b70*/  ULEA UR6, UR6, UR7, 0x18 ;  /* 0x0000000706067291 */ /* 0x002fcc000f8ec0ff */
[----:B------:R-:W-:Y:S02]  /*1b80*/  IMAD.U32 R230, RZ, RZ, UR6 ;  /* 0x00000006ffe67e24 */ /* 0x000fe4000f8e00ff */
[----:B--2---:R-:W-:-:S04]  /*1b90*/  @P1 IMAD.WIDE.U32 R4, R16, R252, RZ ;  /* 0x000000fc10041225 */ /* 0x004fc800078e00ff */
[----:B------:R-:W-:Y:S02]  /*1ba0*/  @P1 IMAD R2, R17, R252, RZ ;  /* 0x000000fc11021224 */ /* 0x000fe400078e02ff */
[-C--:B-----5:R-:W-:Y:S02]  /*1bb0*/  @!P1 IMAD R6, R11, R32.reuse, RZ ;  /* 0x000000200b069224 */ /* 0x0a0fe400078e02ff */
[----:B------:R-:W-:-:S04]  /*1bc0*/  @!P1 IMAD.WIDE.U32 R8, R10, R32, RZ ;  /* 0x000000200a089225 */ /* 0x000fc800078e00ff */
[----:B------:R-:W-:Y:S02]  /*1bd0*/  @P1 IMAD.MOV.U32 R8, RZ, RZ, R4 ;  /* 0x000000ffff081224 */ /* 0x000fe400078e0004 */
[----:B------:R-:W-:Y:S01]  /*1be0*/  @!P1 IMAD.IADD R6, R9, 0x1, R6 ;  /* 0x0000000109069824 */ /* 0x000fe200078e0206 */
[----:B------:R-:W-:Y:S01]  /*1bf0*/  SHF.R.S32.HI R9, RZ, 0x1f, R0 ;  /* 0x0000001fff097819 */ /* 0x000fe20000011400 */
[----:B------:R-:W-:Y:S01]  /*1c00*/  @P1 IMAD.IADD R6, R5, 0x1, R2 ;  /* 0x0000000105061824 */ /* 0x000fe200078e0202 */
[----:B------:R-:W-:Y:S01]  /*1c10*/  LOP3.LUT R2, R7, 0x38, R232, 0xf8, !PT ;  /* 0x0000003807027812 */ /* 0x000fe200078ef8e8 */
[----:B------:R-:W-:Y:S01]  /*1c20*/  IMAD.WIDE.U32 R4, R26, R0, RZ ;  /* 0x000000001a047225 */ /* 0x000fe200078e00ff */
[----:B------:R-:W-:-:S03]  /*1c30*/  IADD3 R8, P3, PT, R229, R8, RZ ;  /* 0x00000008e5087210 */ /* 0x000fc60007f7e0ff */
[----:B------:R-:W-:Y:S01]  /*1c40*/  IMAD R7, R27, R0, RZ ;  /* 0x000000001b077224 */ /* 0x000fe200078e02ff */
[----:B------:R-:W-:Y:S02]  /*1c50*/  LOP3.LUT R2, R2, R229, RZ, 0x3c, !PT ;  /* 0x000000e502027212 */ /* 0x000fe400078e3cff */
[----:B------:R-:W-:Y:S01]  /*1c60*/  IADD3 R28, P2, PT, R12, R4, RZ ;  /* 0x000000040c1c7210 */ /* 0x000fe20007f5e0ff */
[----:B------:R-:W-:Y:S01]  /*1c70*/  IMAD R0, R9, R26, R7 ;  /* 0x0000001a09007224 */ /* 0x000fe200078e0207 */
[----:B------:R-:W-:Y:S01]  /*1c80*/  SHF.R.U32.HI R4, RZ, 0x3, R232 ;  /* 0x00000003ff047819 */ /* 0x000fe200000116e8 */
[----:B------:R-:W-:Y:S01]  /*1c90*/  IMAD.X R9, RZ, RZ, R6, P3 ;  /* 0x000000ffff097224 */ /* 0x000fe200018e0606 */
[----:B------:R-:W-:Y:S01]  /*1ca0*/  LOP3.LUT R233, R2, 0x1e00, R233, 0xf8, !PT ;  /* 0x00001e0002e97812 */ /* 0x000fe200078ef8e9 */
[----:B---3--:R-:W-:Y:S01]  /*1cb0*/  IMAD R2, R21, R30, RZ ;  /* 0x0000001e15027224 */ /* 0x008fe200078e02ff */
[----:B------:R-:W-:Y:S01]  /*1cc0*/  IADD3 R10, P0, PT, R229, R24, RZ ;  /* 0x00000018e50a7210 */ /* 0x000fe20007f1e0ff */
[----:B------:R-:W-:-:S04]  /*1cd0*/  IMAD.WIDE.U32 R8, R20, R30, R8 ;  /* 0x0000001e14087225 */ /* 0x000fc800078e0008 */
[C---:B------:R-:W-:Y:S02]  /*1ce0*/  VIADD R30, R4.reuse, 0x20 ;  /* 0x00000020041e7836 */ /* 0x040fe40000000000 */
[C---:B------:R-:W-:Y:S02]  /*1cf0*/  VIADD R32, R4.reuse, 0x10 ;  /* 0x0000001004207836 */ /* 0x040fe40000000000 */
[----:B------:R-:W-:Y:S02]  /*1d00*/  VIADD R33, R4, 0x30 ;  /* 0x0000003004217836 */ /* 0x000fe40000000000 */
[----:B------:R-:W-:Y:S01]  /*1d10*/  IMAD.X R11, RZ, RZ, R25, P0 ;  /* 0x000000ffff0b7224 */ /* 0x000fe200000e0619 */
[-C--:B------:R-:W-:Y:S01]  /*1d20*/  ISETP.GE.AND P0, PT, R30, R34.reuse, PT ;  /* 0x000000221e00720c */ /* 0x080fe20003f06270 */
[----:B------:R-:W-:Y:S01]  /*1d30*/  IMAD.IADD R18, R5, 0x1, R0 ;  /* 0x0000000105127824 */ /* 0x000fe200078e0200 */
[-C--:B------:R-:W-:Y:S02]  /*1d40*/  ISETP.GE.AND P5, PT, R32, R34.reuse, PT ;  /* 0x000000222000720c */ /* 0x080fe40003fa6270 */
[-C--:B------:R-:W-:Y:S01]  /*1d50*/  ISETP.GE.AND P4, PT, R33, R34.reuse, PT ;  /* 0x000000222100720c */ /* 0x080fe20003f86270 */
[----:B------:R-:W-:Y:S01]  /*1d60*/  IMAD.MOV.U32 R5, RZ, RZ, RZ ;  /* 0x000000ffff057224 */ /* 0x000fe200078e00ff */
[----:B------:R-:W-:Y:S01]  /*1d70*/  ISETP.GE.AND P3, PT, R4, R34, PT ;  /* 0x000000220400720c */ /* 0x000fe20003f66270 */
[----:B------:R-:W-:-:S02]  /*1d80*/  IMAD R0, R249, R4, RZ ;  /* 0x00000004f9007224 */ /* 0x000fc400078e02ff */
[----:B------:R-:W-:-:S04]  /*1d90*/  IMAD.WIDE.U32 R10, R4, R248, R10 ;  /* 0x000000f8040a7225 */ /* 0x000fc800078e000a */
[----:B------:R-:W-:Y:S01]  /*1da0*/  IMAD.WIDE.U32 R12, R31, 0x40, R4 ;  /* 0x000000401f0c7825 */ /* 0x000fe200078e0004 */
[----:B----4-:R-:W-:-:S03]  /*1db0*/  LEA R240, P6, R10, R22, 0x1 ;  /* 0x000000160af07211 */ /* 0x010fc600078c08ff */
[----:B------:R-:W-:Y:S02]  /*1dc0*/  IMAD.IADD R0, R11, 0x1, R0 ;  /* 0x000000010b007824 */ /* 0x000fe400078e0200 */
[----:B------:R-:W-:Y:S02]  /*1dd0*/  @!P1 IMAD.MOV.U32 R6, RZ, RZ, R16 ;  /* 0x000000ffff069224 */ /* 0x000fe400078e0010 */
[----:B------:R-:W-:Y:S02]  /*1de0*/  IMAD.IADD R9, R9, 0x1, R2 ;  /* 0x0000000109097824 */ /* 0x000fe400078e0202 */
[----:B------:R-:W-:Y:S01]  /*1df0*/  IMAD.X R29, R19, 0x1, R18, P2 ;  /* 0x00000001131d7824 */ /* 0x000fe200010e0612 */
[----:B------:R-:W-:Y:S01]  /*1e00*/  @!P0 IADD3 R2, P2, PT, R12, 0x20, RZ ;  /* 0x000000200c028810 */ /* 0x000fe20007f5e0ff */
[----:B------:R-:W-:Y:S01]  /*1e10*/  @P1 IMAD.MOV.U32 R6, RZ, RZ, R16 ;  /* 0x000000ffff061224 */ /* 0x000fe200078e0010 */
[----:B------:R-:W-:Y:S01]  /*1e20*/  LEA.HI.X R239, R10, R23, R0, 0x1, P6 ;  /* 0x000000170aef7211 */ /* 0x000fe200030f0c00 */
[--C-:B------:R-:W-:Y:S01]  /*1e30*/  @!P1 IMAD.MOV.U32 R7, RZ, RZ, R17.reuse ;  /* 0x000000ffff079224 */ /* 0x100fe200078e0011 */
[C---:B------:R-:W-:Y:S01]  /*1e40*/  @!P5 IADD3 R0, P6, PT, R12.reuse, 0x10, RZ ;  /* 0x000000100c00d810 */ /* 0x040fe20007fde0ff */
[----:B------:R-:W-:Y:S01]  /*1e50*/  @P1 IMAD.MOV.U32 R7, RZ, RZ, R17 ;  /* 0x000000ffff071224 */ /* 0x000fe200078e0011 */
[----:B------:R-:W-:Y:S01]  /*1e60*/  @!P4 IADD3 R5, P1, PT, R12, 0x30, RZ ;  /* 0x000000300c05c810 */ /* 0x000fe20007f3e0ff */
[----:B------:R-:W-:-:S02]  /*1e70*/  @!P3 IMAD R20, R13, R6, RZ ;  /* 0x000000060d14b224 */ /* 0x000fc400078e02ff */
[--C-:B------:R-:W-:Y:S02]  /*1e80*/  @!P0 IMAD.X R22, RZ, RZ, R13.reuse, P2 ;  /* 0x000000ffff168224 */ /* 0x100fe400010e060d */
[--C-:B------:R-:W-:Y:S02]  /*1e90*/  @!P5 IMAD.X R21, RZ, RZ, R13.reuse, P6 ;  /* 0x000000ffff15d224 */ /* 0x100fe400030e060d */
[----:B------:R-:W-:Y:S02]  /*1ea0*/  @!P4 IMAD.X R24, RZ, RZ, R13, P1 ;  /* 0x000000ffff18c224 */ /* 0x000fe400008e060d */
[----:B------:R-:W-:Y:S02]  /*1eb0*/  @!P3 IMAD R20, R12, R7, R20 ;  /* 0x000000070c14b224 */ /* 0x000fe400078e0214 */
[--C-:B------:R-:W-:Y:S02]  /*1ec0*/  @!P5 IMAD.MOV.U32 R10, RZ, RZ, R8.reuse ;  /* 0x000000ffff0ad224 */ /* 0x100fe400078e0008 */
[----:B------:R-:W-:-:S02]  /*1ed0*/  @!P0 IMAD.MOV.U32 R16, RZ, RZ, R8 ;  /* 0x000000ffff108224 */ /* 0x000fc400078e0008 */
[--C-:B------:R-:W-:Y:S02]  /*1ee0*/  @!P4 IMAD.MOV.U32 R18, RZ, RZ, R8.reuse ;  /* 0x000000ffff12c224 */ /* 0x100fe400078e0008 */
[----:B------:R-:W-:-:S04]  /*1ef0*/  @!P3 IMAD.WIDE.U32 R12, R12, R6, R8 ;  /* 0x000000060c0cb225 */ /* 0x000fc800078e0008 */
[-C--:B------:R-:W-:Y:S02]  /*1f00*/  @!P0 IMAD R8, R22, R6.reuse, RZ ;  /* 0x0000000616088224 */ /* 0x080fe400078e02ff */
[--C-:B------:R-:W-:Y:S02]  /*1f10*/  @!P0 IMAD.MOV.U32 R17, RZ, RZ, R9.reuse ;  /* 0x000000ffff118224 */ /* 0x100fe400078e0009 */
[--C-:B------:R-:W-:Y:S02]  /*1f20*/  @!P5 IMAD.MOV.U32 R11, RZ, RZ, R9.reuse ;  /* 0x000000ffff0bd224 */ /* 0x100fe400078e0009 */
[----:B------:R-:W-:Y:S02]  /*1f30*/  @!P5 IMAD R21, R21, R6, RZ ;  /* 0x000000061515d224 */ /* 0x000fe400078e02ff */
[----:B------:R-:W-:Y:S02]  /*1f40*/  @!P4 IMAD.MOV.U32 R19, RZ, RZ, R9 ;  /* 0x000000ffff13c224 */ /* 0x000fe400078e0009 */
[----:B------:R-:W-:-:S02]  /*1f50*/  @!P0 IMAD R22, R7, R2, R8 ;  /* 0x0000000207168224 */ /* 0x000fc400078e0208 */
[----:B------:R-:W-:Y:S01]  /*1f60*/  @!P3 IMAD.IADD R13, R13, 0x1, R20 ;  /* 0x000000010d0db824 */ /* 0x000fe200078e0214 */
[----:B------:R-:W-:Y:S01]  /*1f70*/  @!P3 LEA R20, P1, R12, R14, 0x1 ;  /* 0x0000000e0c14b211 */ /* 0x000fe200078208ff */
[----:B------:R-:W-:-:S04]  /*1f80*/  @!P0 IMAD.WIDE.U32 R8, R6, R2, R16 ;  /* 0x0000000206088225 */ /* 0x000fc800078e0010 */
[-C--:B------:R-:W-:Y:S02]  /*1f90*/  @!P5 IMAD R23, R7, R0.reuse, R21 ;  /* 0x000000000717d224 */ /* 0x080fe400078e0215 */
[----:B------:R-:W-:Y:S01]  /*1fa0*/  @!P5 IMAD.WIDE.U32 R10, R6, R0, R10 ;  /* 0x00000000060ad225 */ /* 0x000fe200078e000a */
[----:B------:R-:W-:-:S03]  /*1fb0*/  @!P3 LEA.HI.X R21, R12, R15, R13, 0x1, P1 ;  /* 0x0000000f0c15b211 */ /* 0x000fc600008f0c0d */
[----:B------:R-:W-:Y:S01]  /*1fc0*/  @!P4 IMAD R0, R24, R6, RZ ;  /* 0x000000061800c224 */ /* 0x000fe200078e02ff */
[-C--:B------:R-:W-:Y:S01]  /*1fd0*/  @!P0 LEA R12, P1, R8, R14.reuse, 0x1 ;  /* 0x0000000e080c8211 */ /* 0x080fe200078208ff */
[----:B------:R-:W-:Y:S02]  /*1fe0*/  @!P0 IMAD.IADD R2, R9, 0x1, R22 ;  /* 0x0000000109028824 */ /* 0x000fe400078e0216 */
[-C--:B------:R-:W-:Y:S02]  /*1ff0*/  @!P4 IMAD R24, R7, R5.reuse, R0 ;  /* 0x000000050718c224 */ /* 0x080fe400078e0200 */
[----:B------:R-:W-:Y:S01]  /*2000*/  @!P4 IMAD.WIDE.U32 R16, R6, R5, R18 ;  /* 0x000000050610c225 */ /* 0x000fe200078e0012 */
[----:B------:R-:W-:-:S03]  /*2010*/  @!P5 LEA R18, P2, R10, R14, 0x1 ;  /* 0x0000000e0a12d211 */ /* 0x000fc600078408ff */
[----:B------:R-:W-:Y:S01]  /*2020*/  @!P5 IMAD.IADD R0, R11, 0x1, R23 ;  /* 0x000000010b00d824 */ /* 0x000fe200078e0217 */
[-C--:B------:R-:W-:Y:S01]  /*2030*/  @!P0 LEA.HI.X R13, R8, R15.reuse, R2, 0x1, P1 ;  /* 0x0000000f080d8211 */ /* 0x080fe200008f0c02 */
[----:B------:R-:W-:Y:S02]  /*2040*/  IMAD R5, R243, -0x100, R3 ;  /* 0xffffff00f3057824 */ /* 0x000fe400078e0203 */
[----:B------:R-:W-:Y:S01]  /*2050*/  IMAD.SHL.U32 R2, R248, 0x10, RZ ;  /* 0x00000010f8027824 */ /* 0x000fe200078e00ff */
[----:B------:R-:W-:Y:S01]  /*2060*/  @!P5 LEA.HI.X R19, R10, R15, R0, 0x1, P2 ;  /* 0x0000000f0a13d211 */ /* 0x000fe200010f0c00 */
[----:B------:R-:W-:Y:S01]  /*2070*/  VIADD R0, R5, 0x100 ;  /* 0x0000010005007836 */ /* 0x000fe20000000000 */
[----:B------:R-:W-:Y:S02]  /*2080*/  SHF.L.U64.HI R7, R248, 0x4, R249 ;  /* 0x00000004f8077819 */ /* 0x000fe400000102f9 */
[----:B------:R-:W-:Y:S02]  /*2090*/  LEA R6, P2, R2, R240, 0x1 ;  /* 0x000000f002067211 */ /* 0x000fe400078408ff */
[----:B------:R-:W-:Y:S01]  /*20a0*/  ISETP.GE.AND P1, PT, R30, R0, PT ;  /* 0x000000001e00720c */ /* 0x000fe20003f26270 */
[----:B------:R-:W-:Y:S01]  /*20b0*/  IMAD R233, R233, 0x2, R230 ;  /* 0x00000002e9e97824 */ /* 0x000fe200078e02e6 */
[----:B------:R-:W-:-:S02]  /*20c0*/  LEA.HI.X R7, R2, R239, R7, 0x1, P2 ;  /* 0x000000ef02077211 */ /* 0x000fc400010f0c07 */
[----:B------:R-:W-:Y:S01]  /*20d0*/  ISETP.GE.AND P2, PT, R4, R0, PT ;  /* 0x000000000400720c */ /* 0x000fe20003f46270 */
[----:B------:R-:W-:Y:S01]  /*20e0*/  @!P4 IMAD.IADD R5, R17, 0x1, R24 ;  /* 0x000000011105c824 */ /* 0x000fe200078e0218 */
[----:B------:R-:W-:Y:S01]  /*20f0*/  @!P4 LEA R10, P6, R16, R14, 0x1 ;  /* 0x0000000e100ac211 */ /* 0x000fe200078c08ff */
[----:B------:R-:W-:Y:S01]  /*2100*/  @!PT LDS RZ, [RZ] ;  /* 0x00000000fffff984 */ /* 0x000fe20000000800 */
[----:B------:R-:W-:Y:S01]  /*2110*/  @!PT LDS RZ, [RZ] ;  /* 0x00000000fffff984 */ /* 0x000fe20000000800 */
[----:B------:R-:W-:Y:S01]  /*2120*/  @!PT LDS RZ, [RZ] ;  /* 0x00000000fffff984 */ /* 0x000fe20000000800 */
[----:B------:R-:W-:Y:S01]  /*2130*/  @!P3 LDGSTS.E.BYPASS.LTC128B.128 [R233], desc[UR4][R20.64] ;  /* 0x0000000014e9bfae */ /* 0x000fe2000b981a04 */
[-C--:B------:R-:W-:Y:S02]  /*2140*/  ISETP.GE.AND P3, PT, R32, R0.reuse, PT ;  /* 0x000000002000720c */ /* 0x080fe40003f66270 */
[----:B------:R-:W-:Y:S01]  /*2150*/  @!P4 LEA.HI.X R11, R16, R15, R5, 0x1, P6 ;  /* 0x0000000f100bc211 */ /* 0x000fe200030f0c05 */
[----:B------:R-:W-:Y:S01]  /*2160*/  @!P5 LDGSTS.E.BYPASS.LTC128B.128 [R233+0x800], desc[UR4][R18.64] ;  /* 0x0080000012e9dfae */ /* 0x000fe2000b981a04 */
[----:B------:R-:W-:Y:S01]  /*2170*/  ISETP.GE.AND P6, PT, R33, R0, PT ;  /* 0x000000002100720c */ /* 0x000fe20003fc6270 */
[----:B------:R-:W-:Y:S01]  /*2180*/  VIADD R34, R4, 0x40 ;  /* 0x0000004004227836 */ /* 0x000fe20000000000 */
[C---:B------:R-:W-:Y:S01]  /*2190*/  @!P1 LEA R8, P5, R248.reuse, R6, 0x5 ;  /* 0x00000006f8089211 */ /* 0x040fe200078a28ff */
[----:B------:R-:W-:Y:S04]  /*21a0*/  @!P0 LDGSTS.E.BYPASS.LTC128B.128 [R233+0x1000], desc[UR4][R12.64] ;  /* 0x010000000ce98fae */ /* 0x000fe8000b981a04 */
[----:B------:R1:W-:Y:S01]  /*21b0*/  @!P4 LDGSTS.E.BYPASS.LTC128B.128 [R233+0x1800], desc[UR4][R10.64] ;  /* 0x018000000ae9cfae */ /* 0x0003e2000b981a04 */
[----:B------:R-:W-:-:S02]  /*21c0*/  @!P1 LEA.HI.X R9, R248, R7, R249, 0x5, P5 ;  /* 0x00000007f8099211 */ /* 0x000fc400028f2cf9 */
[----:B------:R-:W-:Y:S02]  /*21d0*/  ISETP.GE.AND P0, PT, R34, R0, PT ;  /* 0x000000002200720c */ /* 0x000fe40003f06270 */
[C---:B------:R-:W-:Y:S01]  /*21e0*/  LOP3.LUT R35, R4.reuse, 0x80, RZ, 0xfc, !PT ;  /* 0x0000008004237812 */ /* 0x040fe200078efcff */
[C---:B------:R-:W-:Y:S02]  /*21f0*/  VIADD R25, R4.reuse, 0x50 ;  /* 0x0000005004197836 */ /* 0x040fe40000000000 */
[C---:B------:R-:W-:Y:S02]  /*2200*/  VIADD R37, R4.reuse, 0x60 ;  /* 0x0000006004257836 */ /* 0x040fe40000000000 */
[----:B------:R-:W-:Y:S02]  /*2210*/  VIADD R36, R4, 0x70 ;  /* 0x0000007004247836 */ /* 0x000fe40000000000 */
[----:B-1----:R-:W-:Y:S02]  /*2220*/  @!P2 IMAD.MOV.U32 R10, RZ, RZ, R240 ;  /* 0x000000ffff0aa224 */ /* 0x002fe400078e00f0 */
[----:B------:R-:W-:-:S05]  /*2230*/  @!P2 IMAD.MOV.U32 R11, RZ, RZ, R239 ;  /* 0x000000ffff0ba224 */ /* 0x000fca00078e00ef */
[----:B------:R1:W-:Y:S04]  /*2240*/  @!P2 LDGSTS.E.BYPASS.LTC128B.128 [R233+0x2000], desc[UR4][R10.64] ;  /* 0x020000000ae9afae */ /* 0x0003e8000b981a04 */
[----:B------:R-:W-:Y:S04]  /*2250*/  @!P3 LDGSTS.E.BYPASS.LTC128B.128 [R233+0x2800], desc[UR4][R6.64] ;  /* 0x0280000006e9bfae */ /* 0x000fe8000b981a04 */
[----:B------:R2:W-:Y:S01]  /*2260*/  @!P1 LDGSTS.E.BYPASS.LTC128B.128 [R233+0x3000], desc[UR4][R8.64] ;  /* 0x0300000008e99fae */ /* 0x0005e2000b981a04 */
[-C--:B------:R-:W-:Y:S01]  /*2270*/  ISETP.GE.AND P3, PT, R35, R0.reuse, PT ;  /* 0x000000002300720c */ /* 0x080fe20003f66270 */
[----:B------:R-:W-:Y:S01]  /*2280*/  VIADD R31, R4, 0x90 ;  /* 0x00000090041f7836 */ /* 0x000fe20000000000 */
[-C--:B------:R-:W-:Y:S01]  /*2290*/  ISETP.GE.AND P5, PT, R37, R0.reuse, PT ;  /* 0x000000002500720c */ /* 0x080fe20003fa6270 */
[----:B------:R-:W-:Y:S01]  /*22a0*/  @!P0 IMAD R2, R249, 0x60, RZ ;  /* 0x00000060f9028824 */ /* 0x000fe200078e02ff */
[----:B------:R-:W-:-:S02]  /*22b0*/  ISETP.GE.AND P4, PT, R36, R0, PT ;  /* 0x000000002400720c */ /* 0x000fc40003f86270 */
[----:B-1----:R-:W-:-:S04]  /*22c0*/  @!P6 LEA R10, P1, R248, R6, 0x6 ;  /* 0x00000006f80ae211 */ /* 0x002fc800078230ff */
[----:B------:R-:W-:Y:S01]  /*22d0*/  @!P6 LEA.HI.X R11, R248, R7, R249, 0x6, P1 ;  /* 0x00000007f80be211 */ /* 0x000fe200008f34f9 */
[----:B--2---:R-:W-:-:S04]  /*22e0*/  @!P0 IMAD.MOV.U32 R8, RZ, RZ, R6 ;  /* 0x000000ffff088224 */ /* 0x004fc800078e0006 */
[----:B------:R1:W-:Y:S01]  /*22f0*/  @!P6 LDGSTS.E.BYPASS.LTC128B.128 [R233+0x3800], desc[UR4][R10.64] ;  /* 0x038000000ae9efae */ /* 0x0003e2000b981a04 */
[----:B------:R-:W-:Y:S01]  /*2300*/  @!P0 IMAD.MOV.U32 R9, RZ, RZ, R7 ;  /* 0x000000ffff098224 */ /* 0x000fe200078e0007 */
[-C--:B------:R-:W-:Y:S01]  /*2310*/  ISETP.GE.AND P6, PT, R25, R0.reuse, PT ;  /* 0x000000001900720c */ /* 0x080fe20003fc6270 */
[----:B------:R-:W-:Y:S01]  /*2320*/  @!P0 IMAD.WIDE.U32 R8, R248, 0x60, R8 ;  /* 0x00000060f8088825 */ /* 0x000fe200078e0008 */
[----:B------:R-:W-:-:S03]  /*2330*/  ISETP.GE.AND P1, PT, R31, R0, PT ;  /* 0x000000001f00720c */ /* 0x000fc60003f26270 */
[----:B------:R-:W-:Y:S02]  /*2340*/  @!P0 IMAD.IADD R9, R9, 0x1, R2 ;  /* 0x0000000109098824 */ /* 0x000fe400078e0202 */
[----:B------:R-:W-:Y:S02]  /*2350*/  @!P3 IMAD.MOV.U32 R14, RZ, RZ, R6 ;  /* 0x000000ffff0eb224 */ /* 0x000fe400078e0006 */
[----:B------:R-:W-:Y:S01]  /*2360*/  @!P3 IMAD.MOV.U32 R15, RZ, RZ, R7 ;  /* 0x000000ffff0fb224 */ /* 0x000fe200078e0007 */
[----:B------:R2:W-:Y:S01]  /*2370*/  @!P0 LDGSTS.E.BYPASS.LTC128B.128 [R233+0x4000], desc[UR4][R8.64] ;  /* 0x0400000008e98fae */ /* 0x0005e2000b981a04 */
[----:B------:R-:W-:Y:S02]  /*2380*/  @!P3 IMAD R17, R249, 0xe0, RZ ;  /* 0x000000e0f911b824 */ /* 0x000fe400078e02ff */
[C---:B------:R-:W-:Y:S01]  /*2390*/  @!P6 LEA R16, P0, R248.reuse, R6, 0x7 ;  /* 0x00000006f810e211 */ /* 0x040fe200078038ff */
[----:B------:R-:W-:-:S04]  /*23a0*/  @!P3 IMAD.WIDE.U32 R14, R248, 0xe0, R14 ;  /* 0x000000e0f80eb825 */ /* 0x000fc800078e000e */
[--C-:B------:R-:W-:Y:S02]  /*23b0*/  @!P5 IMAD.MOV.U32 R12, RZ, RZ, R6.reuse ;  /* 0x000000ffff0cd224 */ /* 0x100fe400078e0006 */
[--C-:B------:R-:W-:Y:S02]  /*23c0*/  @!P5 IMAD.MOV.U32 R13, RZ, RZ, R7.reuse ;  /* 0x000000ffff0dd224 */ /* 0x100fe400078e0007 */
[----:B------:R-:W-:Y:S02]  /*23d0*/  VIADD R23, R4, 0xa0 ;  /* 0x000000a004177836 */ /* 0x000fe40000000000 */
[----:B-1----:R-:W-:Y:S02]  /*23e0*/  @!P4 IMAD.MOV.U32 R10, RZ, RZ, R6 ;  /* 0x000000ffff0ac224 */ /* 0x002fe400078e0006 */
[----:B------:R-:W-:Y:S02]  /*23f0*/  @!P4 IMAD.MOV.U32 R11, RZ, RZ, R7 ;  /* 0x000000ffff0bc224 */ /* 0x000fe400078e0007 */
[----:B------:R-:W-:-:S02]  /*2400*/  @!P5 IMAD R2, R249, 0xa0, RZ ;  /* 0x000000a0f902d824 */ /* 0x000fc400078e02ff */
[----:B------:R-:W-:-:S04]  /*2410*/  @!P5 IMAD.WIDE.U32 R12, R248, 0xa0, R12 ;  /* 0x000000a0f80cd825 */ /* 0x000fc800078e000c */
[----:B--2---:R-:W-:Y:S01]  /*2420*/  @!P3 IMAD.IADD R9, R15, 0x1, R17 ;  /* 0x000000010f09b824 */ /* 0x004fe200078e0211 */
[CC--:B------:R-:W-:Y:S01]  /*2430*/  @!P6 LEA.HI.X R17, R248.reuse, R7.reuse, R249, 0x7, P0 ;  /* 0x00000007f811e211 */ /* 0x0c0fe200000f3cf9 */
[----:B------:R-:W-:Y:S01]  /*2440*/  @!P3 IMAD.MOV.U32 R8, RZ, RZ, R14 ;  /* 0x000000ffff08b224 */ /* 0x000fe200078e000e */
[C---:B------:R-:W-:Y:S01]  /*2450*/  @!P1 LEA R14, P0, R248.reuse, R6, 0x8 ;  /* 0x00000006f80e9211 */ /* 0x040fe200078040ff */
[----:B------:R-:W-:Y:S02]  /*2460*/  @!P4 IMAD R5, R249, 0xc0, RZ ;  /* 0x000000c0f905c824 */ /* 0x000fe400078e02ff */
[C---:B------:R-:W-:Y:S01]  /*2470*/  @!P4 IMAD.WIDE.U32 R10, R248.reuse, 0xc0, R10 ;  /* 0x000000c0f80ac825 */ /* 0x040fe200078e000a */
[----:B------:R-:W-:Y:S01]  /*2480*/  @!P1 LEA.HI.X R15, R248, R7, R249, 0x8, P0 ;  /* 0x00000007f80f9211 */ /* 0x000fe200000f44f9 */
[----:B------:R1:W-:Y:S01]  /*2490*/  @!P6 LDGSTS.E.BYPASS.LTC128B.128 [R233+0x4800], desc[UR4][R16.64] ;  /* 0x0480000010e9efae */ /* 0x0003e2000b981a04 */
[----:B------:R-:W-:Y:S01]  /*24a0*/  ISETP.GE.AND P0, PT, R23, R0, PT ;  /* 0x000000001700720c */ /* 0x000fe20003f06270 */
[----:B------:R-:W-:-:S02]  /*24b0*/  @!P5 IMAD.IADD R13, R13, 0x1, R2 ;  /* 0x000000010d0dd824 */ /* 0x000fc400078e0202 */
[----:B------:R-:W-:Y:S02]  /*24c0*/  @!P4 IMAD.IADD R11, R11, 0x1, R5 ;  /* 0x000000010b0bc824 */ /* 0x000fe400078e0205 */
[C---:B------:R-:W-:Y:S01]  /*24d0*/  VIADD R24, R4.reuse, 0xc0 ;  /* 0x000000c004187836 */ /* 0x040fe20000000000 */
[----:B------:R-:W-:Y:S01]  /*24e0*/  @!P5 LDGSTS.E.BYPASS.LTC128B.128 [R233+0x5000], desc[UR4][R12.64] ;  /* 0x050000000ce9dfae */ /* 0x000fe2000b981a04 */
[C---:B------:R-:W-:Y:S02]  /*24f0*/  VIADD R26, R4.reuse, 0xd0 ;  /* 0x000000d0041a7836 */ /* 0x040fe40000000000 */
[C---:B------:R-:W-:Y:S01]  /*2500*/  VIADD R27, R4.reuse, 0xe0 ;  /* 0x000000e0041b7836 */ /* 0x040fe20000000000 */
[----:B------:R-:W-:Y:S01]  /*2510*/  @!P4 LDGSTS.E.BYPASS.LTC128B.128 [R233+0x5800], desc[UR4][R10.64] ;  /* 0x058000000ae9cfae */ /* 0x000fe2000b981a04 */
[C---:B------:R-:W-:Y:S02]  /*2520*/  VIADD R38, R4.reuse, 0xf0 ;  /* 0x000000f004267836 */ /* 0x040fe40000000000 */
[----:B------:R-:W-:Y:S01]  /*2530*/  VIADD R22, R4, 0xb0 ;  /* 0x000000b004167836 */ /* 0x000fe20000000000 */
[----:B------:R2:W-:Y:S01]  /*2540*/  @!P3 LDGSTS.E.BYPASS.LTC128B.128 [R233+0x6000], desc[UR4][R8.64] ;  /* 0x0600000008e9bfae */ /* 0x0005e2000b981a04 */
[----:B------:R-:W-:-:S02]  /*2550*/  ISETP.GE.AND P5, PT, R24, R0, PT ;  /* 0x000000001800720c */ /* 0x000fc40003fa6270 */
[-C--:B------:R-:W-:Y:S01]  /*2560*/  ISETP.GE.AND P4, PT, R26, R0.reuse, PT ;  /* 0x000000001a00720c */ /* 0x080fe20003f86270 */
[----:B------:R3:W-:Y:S01]  /*2570*/  @!P1 LDGSTS.E.BYPASS.LTC128B.128 [R233+0x6800], desc[UR4][R14.64] ;  /* 0x068000000ee99fae */ /* 0x0007e2000b981a04 */
[-C--:B------:R-:W-:Y:S02]  /*2580*/  ISETP.GE.AND P3, PT, R27, R0.reuse, PT ;  /* 0x000000001b00720c */ /* 0x080fe40003f66270 */
[-C--:B------:R-:W-:Y:S02]  /*2590*/  ISETP.GE.AND P1, PT, R38, R0.reuse, PT ;  /* 0x000000002600720c */ /* 0x080fe40003f26270 */
[----:B------:R-:W-:Y:S01]  /*25a0*/  ISETP.GE.AND P6, PT, R22, R0, PT ;  /* 0x000000001600720c */ /* 0x000fe20003fc6270 */
[----:B-1----:R-:W-:-:S04]  /*25b0*/  @!P0 IMAD R16, R249, 0x120, RZ ;  /* 0x00000120f9108824 */ /* 0x002fc800078e02ff */
[----:B------:R-:W-:Y:S02]  /*25c0*/  @!P5 IMAD R2, R249, 0x160, RZ ;  /* 0x00000160f902d824 */ /* 0x000fe400078e02ff */
[----:B--2---:R-:W-:Y:S02]  /*25d0*/  @!P0 IMAD.MOV.U32 R8, RZ, RZ, R6 ;  /* 0x000000ffff088224 */ /* 0x004fe400078e0006 */
[----:B------:R-:W-:Y:S02]  /*25e0*/  @!P0 IMAD.MOV.U32 R9, RZ, RZ, R7 ;  /* 0x000000ffff098224 */ /* 0x000fe400078e0007 */
[----:B------:R-:W-:-:S04]  /*25f0*/  @!P0 IMAD.WIDE.U32 R8, R248, 0x120, R8 ;  /* 0x00000120f8088825 */ /* 0x000fc800078e0008 */
[----:B------:R-:W-:Y:S02]  /*2600*/  @!P0 IMAD.IADD R17, R9, 0x1, R16 ;  /* 0x0000000109118824 */ /* 0x000fe400078e0210 */
[----:B------:R-:W-:Y:S02]  /*2610*/  @!P0 IMAD.MOV.U32 R16, RZ, RZ, R8 ;  /* 0x000000ffff108224 */ /* 0x000fe400078e0008 */
[--C-:B------:R-:W-:Y:S02]  /*2620*/  @!P5 IMAD.MOV.U32 R12, RZ, RZ, R6.reuse ;  /* 0x000000ffff0cd224 */ /* 0x100fe400078e0006 */
[--C-:B------:R-:W-:Y:S01]  /*2630*/  @!P5 IMAD.MOV.U32 R13, RZ, RZ, R7.reuse ;  /* 0x000000ffff0dd224 */ /* 0x100fe200078e0007 */
[----:B------:R1:W-:Y:S01]  /*2640*/  @!P0 LDGSTS.E.BYPASS.LTC128B.128 [R233+0x7000], desc[UR4][R16.64] ;  /* 0x0700000010e98fae */ /* 0x0003e2000b981a04 */
[----:B------:R-:W-:Y:S02]  /*2650*/  @!P4 IMAD.MOV.U32 R10, RZ, RZ, R6 ;  /* 0x000000ffff0ac224 */ /* 0x000fe400078e0006 */
[----:B------:R-:W-:-:S02]  /*2660*/  @!P4 IMAD.MOV.U32 R11, RZ, RZ, R7 ;  /* 0x000000ffff0bc224 */ /* 0x000fc400078e0007 */
[--C-:B------:R-:W-:Y:S02]  /*2670*/  @!P3 IMAD.MOV.U32 R8, RZ, RZ, R6.reuse ;  /* 0x000000ffff08b224 */ /* 0x100fe400078e0006 */
[--C-:B------:R-:W-:Y:S02]  /*2680*/  @!P3 IMAD.MOV.U32 R9, RZ, RZ, R7.reuse ;  /* 0x000000ffff09b224 */ /* 0x100fe400078e0007 */
[--C-:B------:R-:W-:Y:S02]  /*2690*/  @!P1 IMAD.MOV.U32 R18, RZ, RZ, R6.reuse ;  /* 0x000000ffff129224 */ /* 0x100fe400078e0006 */
[--C-:B------:R-:W-:Y:S02]  /*26a0*/  @!P1 IMAD.MOV.U32 R19, RZ, RZ, R7.reuse ;  /* 0x000000ffff139224 */ /* 0x100fe400078e0007 */
[----:B---3--:R-:W-:Y:S02]  /*26b0*/  @!P6 IMAD R14, R249, 0x140, RZ ;  /* 0x00000140f90ee824 */ /* 0x008fe400078e02ff */
[----:B------:R-:W-:-:S04]  /*26c0*/  @!P6 IMAD.WIDE.U32 R6, R248, 0x140, R6 ;  /* 0x00000140f806e825 */ /* 0x000fc800078e0006 */
[----:B------:R-:W-:-:S04]  /*26d0*/  @!P5 IMAD.WIDE.U32 R12, R248, 0x160, R12 ;  /* 0x00000160f80cd825 */ /* 0x000fc800078e000c */
[----:B------:R-:W-:Y:S02]  /*26e0*/  @!P4 IMAD R5, R249, 0x180, RZ ;  /* 0x00000180f905c824 */ /* 0x000fe400078e02ff */
[----:B------:R-:W-:-:S04]  /*26f0*/  @!P4 IMAD.WIDE.U32 R10, R248, 0x180, R10 ;  /* 0x00000180f80ac825 */ /* 0x000fc800078e000a */
[----:B------:R-:W-:Y:S02]  /*2700*/  @!P3 IMAD R20, R249, 0x1a0, RZ ;  /* 0x000001a0f914b824 */ /* 0x000fe400078e02ff */
[----:B------:R-:W-:-:S04]  /*2710*/  @!P3 IMAD.WIDE.U32 R8, R248, 0x1a0, R8 ;  /* 0x000001a0f808b825 */ /* 0x000fc800078e0008 */
[----:B------:R-:W-:Y:S02]  /*2720*/  @!P6 IMAD.IADD R15, R7, 0x1, R14 ;  /* 0x00000001070fe824 */ /* 0x000fe400078e020e */
[----:B------:R-:W-:Y:S02]  /*2730*/  @!P1 IMAD R21, R249, 0x1c0, RZ ;  /* 0x000001c0f9159824 */ /* 0x000fe400078e02ff */
[----:B------:R-:W-:-:S04]  /*2740*/  @!P1 IMAD.WIDE.U32 R18, R248, 0x1c0, R18 ;  /* 0x000001c0f8129825 */ /* 0x000fc800078e0012 */
[----:B------:R-:W-:Y:S02]  /*2750*/  @!P6 IMAD.MOV.U32 R14, RZ, RZ, R6 ;  /* 0x000000ffff0ee224 */ /* 0x000fe400078e0006 */
[----:B------:R-:W-:Y:S02]  /*2760*/  @!P5 IMAD.IADD R13, R13, 0x1, R2 ;  /* 0x000000010d0dd824 */ /* 0x000fe400078e0202 */
[----:B------:R-:W-:Y:S01]  /*2770*/  @!P4 IMAD.IADD R11, R11, 0x1, R5 ;  /* 0x000000010b0bc824 */ /* 0x000fe200078e0205 */
[----:B------:R1:W-:Y:S01]  /*2780*/  @!P6 LDGSTS.E.BYPASS.LTC128B.128 [R233+0x7800], desc[UR4][R14.64] ;  /* 0x078000000ee9efae */ /* 0x0003e2000b981a04 */
[----:B------:R-:W-:Y:S02]  /*2790*/  @!P3 IMAD.IADD R9, R9, 0x1, R20 ;  /* 0x000000010909b824 */ /* 0x000fe400078e0214 */
[----:B------:R-:W-:Y:S01]  /*27a0*/  @!P1 IMAD.IADD R7, R19, 0x1, R21 ;  /* 0x0000000113079824 */ /* 0x000fe200078e0215 */
[----:B------:R1:W-:Y:S01]  /*27b0*/  @!P5 LDGSTS.E.BYPASS.LTC128B.128 [R233+0x8000], desc[UR4][R12.64] ;  /* 0x080000000ce9dfae */ /* 0x0003e2000b981a04 */
[----:B------:R-:W-:-:S03]  /*27c0*/  @!P1 IMAD.MOV.U32 R6, RZ, RZ, R18 ;  /* 0x000000ffff069224 */ /* 0x000fc600078e0012 */
[----:B------:R1:W-:Y:S04]  /*27d0*/  @!P4 LDGSTS.E.BYPASS.LTC128B.128 [R233+0x8800], desc[UR4][R10.64] ;  /* 0x088000000ae9cfae */ /* 0x0003e8000b981a04 */
[----:B------:R1:W-:Y:S04]  /*27e0*/  @!P3 LDGSTS.E.BYPASS.LTC128B.128 [R233+0x9000], desc[UR4][R8.64] ;  /* 0x0900000008e9bfae */ /* 0x0003e8000b981a04 */
[----:B------:R1:W-:Y:S04]  /*27f0*/  @!P1 LDGSTS.E.BYPASS.LTC128B.128 [R233+0x9800], desc[UR4][R6.64] ;  /* 0x0980000006e99fae */ /* 0x0003e8000b981a04 */
[----:B------:R-:W0:Y:S01]  /*2800*/  LDGDEPBAR ;  /* 0x00000000000079af */ /* 0x000e220000000000 */
[----:B------:R-:W-:-:S02]  /*2810*/  IMAD R2, R83, R4, RZ ;  /* 0x0000000453027224 */ /* 0x000fc400078e02ff */
[----:B------:R-:W-:Y:S01]  /*2820*/  IMAD.WIDE.U32 R4, R4, R82, R28 ;  /* 0x0000005204047225 */ /* 0x000fe200078e001c */
[----:B------:R-:W-:-:S03]  /*2830*/  ISETP.GE.AND P0, PT, R32, R0, PT ;  /* 0x000000002000720c */ /* 0x000fc60003f06270 */
[----:B------:R-:W-:Y:S01]  /*2840*/  IMAD.IADD R5, R5, 0x1, R2 ;  /* 0x0000000105057824 */ /* 0x000fe200078e0202 */
[----:B------:R-:W-:Y:S01]  /*2850*/  LEA R242, P1, R4, R40, 0x1 ;  /* 0x0000002804f27211 */ /* 0x000fe200078208ff */
[----:B------:R-:W-:Y:S01]  /*2860*/  IMAD.SHL.U32 R2, R82, 0x10, RZ ;  /* 0x0000001052027824 */ /* 0x000fe200078e00ff */
[----:B------:R-:W-:Y:S01]  /*2870*/  ISETP.GE.AND P6, PT, R30, R0, PT ;  /* 0x000000001e00720c */ /* 0x000fe20003fc6270 */
[----:B------:R-:W-:-:S12]  /*2880*/  DEPBAR.LE SB0, 0x0 ;  /* 0x000080000000791a */ /* 0x000fd80000000000 */
[----:B------:R-:W-:Y:S05]  /*2890*/  WARPSYNC.ALL ;  /* 0x0000000000007948 */ /* 0x000fea0003800000 */
[----:B------:R-:W-:Y:S02]  /*28a0*/  LEA.HI.X R241, R4, R41, R5, 0x1, P1 ;  /* 0x0000002904f17211 */ /* 0x000fe400008f0c05 */
[-C--:B------:R-:W-:Y:S02]  /*28b0*/  ISETP.GE.AND P4, PT, R33, R0.reuse, PT ;  /* 0x000000002100720c */ /* 0x080fe40003f86270 */
[----:B------:R-:W-:Y:S02]  /*28c0*/  ISETP.GE.AND P5, PT, R34, R0, PT ;  /* 0x000000002200720c */ /* 0x000fe40003fa6270 */
[----:B------:R-:W-:-:S02]  /*28d0*/  SHF.L.U64.HI R5, R82, 0x4, R83 ;  /* 0x0000000452057819 */ /* 0x000fc40000010253 */
[C---:B------:R-:W-:Y:S01]  /*28e0*/  LEA R4, P1, R2.reuse, R242, 0x1 ;  /* 0x000000f202047211 */ /* 0x040fe200078208ff */
[----:B-1----:R-:W-:Y:S02]  /*28f0*/  @!P2 IMAD.MOV.U32 R6, RZ, RZ, R242 ;  /* 0x000000ffff06a224 */ /* 0x002fe400078e00f2 */
[----:B------:R-:W-:Y:S01]  /*2900*/  @!P2 IMAD.MOV.U32 R7, RZ, RZ, R241 ;  /* 0x000000ffff07a224 */ /* 0x000fe200078e00f1 */
[----:B------:R-:W-:Y:S01]  /*2910*/  BAR.SYNC.DEFER_BLOCKING 0x0 ;  /* 0x0000000000007b1d */ /* 0x000fe20000010000 */
[----:B------:R-:W-:Y:S02]  /*2920*/  LEA.HI.X R5, R2, R241, R5, 0x1, P1 ;  /* 0x000000f102057211 */ /* 0x000fe400008f0c05 */
[----:B------:R-:W-:Y:S02]  /*2930*/  ISETP.GE.AND P3, PT, R25, R0, PT ;  /* 0x000000001900720c */ /* 0x000fe40003f66270 */
[----:B------:R-:W-:-:S04]  /*2940*/  @!P6 LEA R10, P1, R82, R4, 0x5 ;  /* 0x00000004520ae211 */ /* 0x000fc800078228ff */
[----:B------:R-:W-:Y:S01]  /*2950*/  @!P6 LEA.HI.X R11, R82, R5, R83, 0x5, P1 ;  /* 0x00000005520be211 */ /* 0x000fe200008f2c53 */
[----:B------:R-:W-:Y:S01]  /*2960*/  @!P5 IMAD R2, R83, 0x60, RZ ;  /* 0x000000605302d824 */ /* 0x000fe200078e02ff */
[----:B------:R-:W-:Y:S01]  /*2970*/  ISETP.GE.AND P1, PT, R36, R0, PT ;  /* 0x000000002400720c */ /* 0x000fe20003f26270 */
[----:B------:R-:W-:Y:S01]  /*2980*/  @!PT LDS RZ, [RZ] ;  /* 0x00000000fffff984 */ /* 0x000fe20000000800 */
[----:B------:R-:W-:Y:S01]  /*2990*/  @!PT LDS RZ, [RZ] ;  /* 0x00000000fffff984 */ /* 0x000fe20000000800 */
[----:B------:R-:W-:Y:S01]  /*29a0*/  @!PT LDS RZ, [RZ] ;  /* 0x00000000fffff984 */ /* 0x000fe20000000800 */
[----:B------:R1:W-:Y:S04]  /*29b0*/  @!P2 LDGSTS.E.BYPASS.LTC128B.128 [R233+0xa000], desc[UR4][R6.64] ;  /* 0x0a00000006e9afae */ /* 0x0003e8000b981a04 */
[----:B------:R-:W-:Y:S04]  /*29c0*/  @P2 STS.128 [R233+0xa000], RZ ;  /* 0x00a000ffe9002388 */ /* 0x000fe80000000c00 */
[----:B------:R-:W-:Y:S04]  /*29d0*/  @P0 STS.128 [R233+0xa800], RZ ;  /* 0x00a800ffe9000388 */ /* 0x000fe80000000c00 */
[----:B------:R-:W-:Y:S01]  /*29e0*/  @!PT LDS RZ, [RZ] ;  /* 0x00000000fffff984 */ /* 0x000fe20000000800 */
[----:B------:R-:W-:Y:S01]  /*29f0*/  @!PT LDS RZ, [RZ] ;  /* 0x00000000fffff984 */ /* 0x000fe20000000800 */
[----:B------:R-:W-:Y:S01]  /*2a00*/  @!PT LDS RZ, [RZ] ;  /* 0x00000000fffff984 */ /* 0x000fe20000000800 */
[----:B------:R-:W-:Y:S01]  /*2a10*/  @!P0 LDGSTS.E.BYPASS.LTC128B.128 [R233+0xa800], desc[UR4][R4.64] ;  /* 0x0a80000004e98fae */ /* 0x000fe2000b981a04 */
[----:B------:R-:W-:-:S02]  /*2a20*/  @!P4 LEA R8, P0, R82, R4, 0x6 ;  /* 0x000000045208c211 */ /* 0x000fc400078030ff */
[-C--:B------:R-:W-:Y:S02]  /*2a30*/  ISETP.GE.AND P2, PT, R37, R0.reuse, PT ;  /* 0x000000002500720c */ /* 0x080fe40003f46270 */
[----:B------:R-:W-:Y:S01]  /*2a40*/  @!P4 LEA.HI.X R9, R82, R5, R83, 0x6, P0 ;  /* 0x000000055209c211 */ /* 0x000fe200000f3453 */
[----:B------:R-:W-:Y:S01]  /*2a50*/  @P6 STS.128 [R233+0xb000], RZ ;  /* 0x00b000ffe9006388 */ /* 0x000fe20000000c00 */
[----:B------:R-:W-:-:S03]  /*2a60*/  ISETP.GE.AND P0, PT, R35, R0, PT ;  /* 0x000000002300720c */ /* 0x000fc60003f06270 */
[----:B------:R-:W-:Y:S01]  /*2a70*/  @!PT LDS RZ, [RZ] ;  /* 0x00000000fffff984 */ /* 0x000fe20000000800 */
[----:B------:R-:W-:Y:S01]  /*2a80*/  @!PT LDS RZ, [RZ] ;  /* 0x00000000fffff984 */ /* 0x000fe20000000800 */
[----:B------:R-:W-:Y:S01]  /*2a90*/  @!PT LDS RZ, [RZ] ;  /* 0x00000000fffff984 */ /* 0x000fe20000000800 */
[----:B------:R2:W-:Y:S01]  /*2aa0*/  @!P6 LDGSTS.E.BYPASS.LTC128B.128 [R233+0xb000], desc[UR4][R10.64] ;  /* 0x0b0000000ae9efae */ /* 0x0005e2000b981a04 */
[----:B-1----:R-:W-:Y:S02]  /*2ab0*/  @!P5 IMAD.MOV.U32 R6, RZ, RZ, R4 ;  /* 0x000000ffff06d224 */ /* 0x002fe400078e0004 */
[----:B------:R-:W-:Y:S01]  /*2ac0*/  @!P5 IMAD.MOV.U32 R7, RZ, RZ, R5 ;  /* 0x000000ffff07d224 */ /* 0x000fe200078e0005 */
[----:B------:R-:W-:Y:S01]  /*2ad0*/  @P4 STS.128 [R233+0xb800], RZ ;  /* 0x00b800ffe9004388 */ /* 0x000fe20000000c00 */
[----:B------:R-:W-:-:S03]  /*2ae0*/  @!P5 IMAD.WIDE.U32 R6, R82, 0x60, R6 ;  /* 0x000000605206d825 */ /* 0x000fc600078e0006 */
[----:B------:R-:W-:Y:S01]  /*2af0*/  @!PT LDS RZ, [RZ] ;  /* 0x00000000fffff984 */ /* 0x000fe20000000800 */
[----:B------:R-:W-:Y:S01]  /*2b00*/  @!PT LDS RZ, [RZ] ;  /* 0x00000000fffff984 */ /* 0x000fe20000000800 */
[----:B------:R-:W-:Y:S01]  /*2b10*/  @!PT LDS RZ, [RZ] ;  /* 0x00000000fffff984 */ /* 0x000fe20000000800 */
[----:B------:R1:W-:Y:S01]  /*2b20*/  @!P4 LDGSTS.E.BYPASS.LTC128B.128 [R233+0xb800], desc[UR4][R8.64] ;  /* 0x0b80000008e9cfae */ /* 0x0003e2000b981a04 */
[----:B------:R-:W-:-:S03]  /*2b30*/  @!P5 IMAD.IADD R7, R7, 0x1, R2 ;  /* 0x000000010707d824 */ /* 0x000fc600078e0202 */
[----:B------:R-:W-:Y:S04]  /*2b40*/  @P5 STS.128 [R233+0xc000], RZ ;  /* 0x00c000ffe9005388 */ /* 0x000fe80000000c00 */
[----:B------:R-:W-:Y:S01]  /*2b50*/  @!PT LDS RZ, [RZ] ;  /* 0x00000000fffff984 */ /* 0x000fe20000000800 */
[----:B------:R-:W-:Y:S01]  /*2b60*/  @!PT LDS RZ, [RZ] ;  /* 0x00000000fffff984 */ /* 0x000fe20000000800 */
[----:B------:R-:W-:Y:S01]  /*2b70*/  @!PT LDS RZ, [RZ] ;  /* 0x00000000fffff984 */ /* 0x000fe20000000800 */
[----:B------:R3:W-:Y:S01]  /*2b80*/  @!P5 LDGSTS.E.BYPASS.LTC128B.128 [R233+0xc000], desc[UR4][R6.64] ;  /* 0x0c00000006e9dfae */ /* 0x0007e2000b981a04 */
[----:B------:R-:W-:-:S03]  /*2b90*/  @!P2 IMAD R2, R83, 0xa0, RZ ;  /* 0x000000a05302a824 */ /* 0x000fc600078e02ff */
[----:B------:R-:W-:Y:S01]  /*2ba0*/  @P3 STS.128 [R233+0xc800], RZ ;  /* 0x00c800ffe9003388 */ /* 0x000fe20000000c00 */
[----:B------:R-:W-:Y:S01]  /*2bb0*/  ISETP.GE.AND P6, PT, R31, R0, PT ;  /* 0x000000001f00720c */ /* 0x000fe20003fc6270 */
[----:B--2---:R-:W-:Y:S01]  /*2bc0*/  @!P0 IMAD.MOV.U32 R10, RZ, RZ, R4 ;  /* 0x000000ffff0a8224 */ /* 0x004fe200078e0004 */
[----:B-1----:R-:W-:-:S04]  /*2bd0*/  @!P3 LEA R8, P4, R82, R4, 0x7 ;  /* 0x000000045208b211 */ /* 0x002fc800078838ff */
[----:B------:R-:W-:Y:S01]  /*2be0*/  @!P3 LEA.HI.X R9, R82, R5, R83, 0x7, P4 ;  /* 0x000000055209b211 */ /* 0x000fe200020f3c53 */
[----:B---3--:R-:W-:-:S04]  /*2bf0*/  @!P2 IMAD.MOV.U32 R6, RZ, RZ, R4 ;  /* 0x000000ffff06a224 */ /* 0x008fc800078e0004 */
[----:B------:R-:W-:Y:S01]  /*2c00*/  @!PT LDS RZ, [RZ] ;  /* 0x00000000fffff984 */ /* 0x000fe20000000800 */
[----:B------:R-:W-:Y:S01]  /*2c10*/  @!PT LDS RZ, [RZ] ;  /* 0x00000000fffff984 */ /* 0x000fe20000000800 */
[----:B------:R-:W-:Y:S01]  /*2c20*/  @!PT LDS RZ, [RZ] ;  /* 0x00000000fffff984 */ /* 0x000fe20000000800 */
[----:B------:R1:W-:Y:S01]  /*2c30*/  @!P3 LDGSTS.E.BYPASS.LTC128B.128 [R233+0xc800], desc[UR4][R8.64] ;  /* 0x0c80000008e9bfae */ /* 0x0003e2000b981a04 */
[--C-:B------:R-:W-:Y:S02]  /*2c40*/  @!P2 IMAD.MOV.U32 R7, RZ, RZ, R5.reuse ;  /* 0x000000ffff07a224 */ /* 0x100fe400078e0005 */
[----:B------:R-:W-:Y:S02]  /*2c50*/  @!P0 IMAD.MOV.U32 R11, RZ, RZ, R5 ;  /* 0x000000ffff0b8224 */ /* 0x000fe400078e0005 */
[----:B------:R-:W-:-:S04]  /*2c60*/  @!P2 IMAD.WIDE.U32 R6, R82, 0xa0, R6 ;  /* 0x000000a05206a825 */ /* 0x000fc800078e0006 */
[----:B------:R-:W-:Y:S02]  /*2c70*/  @!P2 IMAD.IADD R7, R7, 0x1, R2 ;  /* 0x000000010707a824 */ /* 0x000fe400078e0202 */
[C---:B------:R-:W-:Y:S02]  /*2c80*/  @!P1 IMAD R12, R83.reuse, 0xc0, RZ ;  /* 0x000000c0530c9824 */ /* 0x040fe400078e02ff */
[----:B------:R-:W-:Y:S02]  /*2c90*/  @!P0 IMAD R2, R83, 0xe0, RZ ;  /* 0x000000e053028824 */ /* 0x000fe400078e02ff */
[----:B------:R-:W-:Y:S01]  /*2ca0*/  @!P0 IMAD.WIDE.U32 R10, R82, 0xe0, R10 ;  /* 0x000000e0520a8825 */ /* 0x000fe200078e000a */
[-C--:B------:R-:W-:Y:S01]  /*2cb0*/  ISETP.GE.AND P5, PT, R23, R0.reuse, PT ;  /* 0x000000001700720c */ /* 0x080fe20003fa6270 */
[----:B------:R-:W-:Y:S01]  /*2cc0*/  @P2 STS.128 [R233+0xd000], RZ ;  /* 0x00d000ffe9002388 */ /* 0x000fe20000000c00 */
[----:B------:R-:W-:-:S03]  /*2cd0*/  ISETP.GE.AND P4, PT, R22, R0, PT ;  /* 0x000000001600720c */ /* 0x000fc60003f86270 */
[----:B------:R-:W-:Y:S01]  /*2ce0*/  @!PT LDS RZ, [RZ] ;  /* 0x00000000fffff984 */ /* 0x000fe20000000800 */
[----:B------:R-:W-:Y:S01]  /*2cf0*/  @!PT LDS RZ, [RZ] ;  /* 0x00000000fffff984 */ /* 0x000fe20000000800 */
[----:B------:R-:W-:Y:S01]  /*2d00*/  @!PT LDS RZ, [RZ] ;  /* 0x00000000fffff984 */ /* 0x000fe20000000800 */
[----:B------:R2:W-:Y:S01]  /*2d10*/  @!P2 LDGSTS.E.BYPASS.LTC128B.128 [R233+0xd000], desc[UR4][R6.64] ;  /* 0x0d00000006e9afae */ /* 0x0005e2000b981a04 */
[----:B-1----:R-:W-:Y:S02]  /*2d20*/  @!P1 IMAD.MOV.U32 R8, RZ, RZ, R4 ;  /* 0x000000ffff089224 */ /* 0x002fe400078e0004 */
[----:B------:R-:W-:Y:S02]  /*2d30*/  @!P1 IMAD.MOV.U32 R9, RZ, RZ, R5 ;  /* 0x000000ffff099224 */ /* 0x000fe400078e0005 */
[----:B------:R-:W-:-:S04]  /*2d40*/  @!P1 IMAD.WIDE.U32 R8, R82, 0xc0, R8 ;  /* 0x000000c052089825 */ /* 0x000fc800078e0008 */
[----:B------:R-:W-:Y:S01]  /*2d50*/  @!P1 IMAD.IADD R9, R9, 0x1, R12 ;  /* 0x0000000109099824 */ /* 0x000fe200078e020c */
[----:B------:R-:W-:Y:S01]  /*2d60*/  @P1 STS.128 [R233+0xd800], RZ ;  /* 0x00d800ffe9001388 */ /* 0x000fe20000000c00 */
[----:B------:R-:W-:-:S03]  /*2d70*/  IMAD.SHL.U32 R23, R232, 0x40, RZ ;  /* 0x00000040e8177824 */ /* 0x000fc600078e00ff */
[----:B------:R-:W-:Y:S01]  /*2d80*/  @!PT LDS RZ, [RZ] ;  /* 0x00000000fffff984 */ /* 0x000fe20000000800 */
[----:B------:R-:W-:Y:S01]  /*2d90*/  @!PT LDS RZ, [RZ] ;  /* 0x00000000fffff984 */ /* 0x000fe20000000800 */
[----:B------:R-:W-:Y:S01]  /*2da0*/  @!PT LDS RZ, [RZ] ;  /* 0x00000000fffff984 */ /* 0x000fe20000000800 */
[----:B------:R1:W-:Y:S01]  /*2db0*/  @!P1 LDGSTS.E.BYPASS.LTC128B.128 [R233+0xd800], desc[UR4][R8.64] ;  /* 0x0d80000008e99fae */ /* 0x0003e2000b981a04 */
[----:B--2---:R-:W-:Y:S02]  /*2dc0*/  @!P0 IMAD.IADD R7, R11, 0x1, R2 ;  /* 0x000000010b078824 */ /* 0x004fe400078e0202 */
[----:B------:R-:W-:Y:S01]  /*2dd0*/  @!P0 IMAD.MOV.U32 R6, RZ, RZ, R10 ;  /* 0x000000ffff068224 */ /* 0x000fe200078e000a */
[----:B------:R-:W-:Y:S01]  /*2de0*/  @P0 STS.128 [R233+0xe000], RZ ;  /* 0x00e000ffe9000388 */ /* 0x000fe20000000c00 */
[----:B------:R-:W-:-:S03]  /*2df0*/  ISETP.GE.AND P3, PT, R24, R0, PT ;  /* 0x000000001800720c */ /* 0x000fc60003f66270 */
[----:B------:R-:W-:Y:S01]  /*2e00*/  @!PT LDS RZ, [RZ] ;  /* 0x00000000fffff984 */ /* 0x000fe20000000800 */
[----:B------:R-:W-:Y:S01]  /*2e10*/  @!PT LDS RZ, [RZ] ;  /* 0x00000000fffff984 */ /* 0x000fe20000000800 */
[----:B------:R-:W-:Y:S01]  /*2e20*/  @!PT LDS RZ, [RZ] ;  /* 0x00000000fffff984 */ /* 0x000fe20000000800 */
[----:B------:R2:W-:Y:S01]  /*2e30*/  @!P0 LDGSTS.E.BYPASS.LTC128B.128 [R233+0xe000], desc[UR4][R6.64] ;  /* 0x0e00000006e98fae */ /* 0x0005e2000b981a04 */
[----:B------:R-:W-:Y:S02]  /*2e40*/  @!P6 LEA R18, P0, R82, R4, 0x8 ;  /* 0x000000045212e211 */ /* 0x000fe400078040ff */
[-C--:B------:R-:W-:Y:S02]  /*2e50*/  ISETP.GE.AND P2, PT, R26, R0.reuse, PT ;  /* 0x000000001a00720c */ /* 0x080fe40003f46270 */
[----:B------:R-:W-:Y:S02]  /*2e60*/  @!P6 LEA.HI.X R19, R82, R5, R83, 0x8, P0 ;  /* 0x000000055213e211 */ /* 0x000fe400000f4453 */
[----:B------:R-:W-:Y:S02]  /*2e70*/  LOP3.LUT R2, R23, 0x1c0, RZ, 0xc0, !PT ;  /* 0x000001c017027812 */ /* 0x000fe400078ec0ff */
[----:B------:R-:W-:Y:S01]  /*2e80*/  ISETP.GE.AND P0, PT, R38, R0, PT ;  /* 0x000000002600720c */ /* 0x000fe20003f06270 */
[----:B------:R-:W-:Y:S01]  /*2e90*/  @!P5 IMAD R14, R83, 0x120, RZ ;  /* 0x00000120530ed824 */ /* 0x000fe200078e02ff */
[----:B------:R-:W-:Y:S01]  /*2ea0*/  LOP3.LUT R2, R2, 0x8, R232, 0xf8, !PT ;  /* 0x0000000802027812 */ /* 0x000fe200078ef8e8 */
[----:B-1----:R-:W-:-:S02]  /*2eb0*/  @!P4 IMAD.MOV.U32 R8, RZ, RZ, R4 ;  /* 0x000000ffff08c224 */ /* 0x002fc400078e0004 */
[----:B------:R-:W-:Y:S01]  /*2ec0*/  @!P4 IMAD.MOV.U32 R9, RZ, RZ, R5 ;  /* 0x000000ffff09c224 */ /* 0x000fe200078e0005 */
[----:B------:R-:W-:Y:S01]  /*2ed0*/  ISETP.GE.AND P1, PT, R27, R0, PT ;  /* 0x000000001b00720c */ /* 0x000fe20003f26270 */
[----:B------:R-:W-:Y:S01]  /*2ee0*/  @!P4 IMAD R10, R83, 0x140, RZ ;  /* 0x00000140530ac824 */ /* 0x000fe200078e02ff */
[----:B------:R-:W-:Y:S01]  /*2ef0*/  LOP3.LUT R0, R23, 0x400, RZ, 0xc0, !PT ;  /* 0x0000040017007812 */ /* 0x000fe200078ec0ff */
[----:B------:R-:W-:-:S04]  /*2f00*/  @!P4 IMAD.WIDE.U32 R8, R82, 0x140, R8 ;  /* 0x000001405208c825 */ /* 0x000fc800078e0008 */
[----:B--2---:R-:W-:Y:S02]  /*2f10*/  @!P5 IMAD.MOV.U32 R6, RZ, RZ, R4 ;  /* 0x000000ffff06d224 */ /* 0x004fe400078e0004 */
[----:B------:R-:W-:Y:S02]  /*2f20*/  @!P5 IMAD.MOV.U32 R7, RZ, RZ, R5 ;  /* 0x000000ffff07d224 */ /* 0x000fe400078e0005 */
[----:B------:R-:W-:Y:S01]  /*2f30*/  @!P5 IMAD.WIDE.U32 R6, R82, 0x120, R6 ;  /* 0x000001205206d825 */ /* 0x000fe200078e0006 */
[----:B------:R-:W-:-:S03]  /*2f40*/  LOP3.LUT R2, R2, R229, RZ, 0x3c, !PT ;  /* 0x000000e502027212 */ /* 0x000fc600078e3cff */
[----:B------:R-:W-:Y:S02]  /*2f50*/  @!P5 IMAD.IADD R15, R7, 0x1, R14 ;  /* 0x00000001070fd824 */ /* 0x000fe400078e020e */
[----:B------:R-:W-:Y:S02]  /*2f60*/  @!P5 IMAD.MOV.U32 R14, RZ, RZ, R6 ;  /* 0x000000ffff0ed224 */ /* 0x000fe400078e0006 */
[----:B------:R-:W-:Y:S02]  /*2f70*/  @!P3 IMAD.MOV.U32 R6, RZ, RZ, R4 ;  /* 0x000000ffff06b224 */ /* 0x000fe400078e0004 */
[----:B------:R-:W-:Y:S02]  /*2f80*/  @!P3 IMAD.MOV.U32 R7, RZ, RZ, R5 ;  /* 0x000000ffff07b224 */ /* 0x000fe400078e0005 */
[----:B------:R-:W-:Y:S02]  /*2f90*/  @!P4 IMAD.IADD R9, R9, 0x1, R10 ;  /* 0x000000010909c824 */ /* 0x000fe400078e020a */
[----:B------:R-:W-:-:S02]  /*2fa0*/  @!P2 IMAD.MOV.U32 R10, RZ, RZ, R4 ;  /* 0x000000ffff0aa224 */ /* 0x000fc400078e0004 */
[--C-:B------:R-:W-:Y:S02]  /*2fb0*/  @!P2 IMAD.MOV.U32 R11, RZ, RZ, R5.reuse ;  /* 0x000000ffff0ba224 */ /* 0x100fe400078e0005 */
[----:B------:R-:W-:Y:S02]  /*2fc0*/  IMAD R2, R2, 0x2, R0 ;  /* 0x0000000202027824 */ /* 0x000fe400078e0200 */
[----:B------:R-:W-:Y:S02]  /*2fd0*/  @!P0 IMAD.MOV.U32 R16, RZ, RZ, R4 ;  /* 0x000000ffff108224 */ /* 0x000fe400078e0004 */
[----:B------:R-:W-:Y:S01]  /*2fe0*/  @!P0 IMAD.MOV.U32 R17, RZ, RZ, R5 ;  /* 0x000000ffff118224 */ /* 0x000fe200078e0005 */
[----:B------:R-:W-:Y:S01]  /*2ff0*/  SHF.R.U32.HI R184, RZ, 0x1, R232 ;  /* 0x00000001ffb87819 */ /* 0x000fe200000116e8 */
[----:B------:R-:W-:Y:S02]  /*3000*/  @!P3 IMAD R0, R83, 0x160, RZ ;  /* 0x000001605300b824 */ /* 0x000fe400078e02ff */
[----:B------:R-:W-:-:S04]  /*3010*/  @!P3 IMAD.WIDE.U32 R6, R82, 0x160, R6 ;  /* 0x000001605206b825 */ /* 0x000fc800078e0006 */
[----:B------:R-:W-:Y:S02]  /*3020*/  @!P2 IMAD R20, R83, 0x180, RZ ;  /* 0x000001805314a824 */ /* 0x000fe400078e02ff */
[----:B------:R-:W-:-:S04]  /*3030*/  @!P2 IMAD.WIDE.U32 R10, R82, 0x180, R10 ;  /* 0x00000180520aa825 */ /* 0x000fc800078e000a */
[----:B------:R-:W-:Y:S02]  /*3040*/  @!P0 IMAD R22, R83, 0x1c0, RZ ;  /* 0x000001c053168824 */ /* 0x000fe400078e02ff */
[----:B------:R-:W-:-:S04]  /*3050*/  @!P0 IMAD.WIDE.U32 R16, R82, 0x1c0, R16 ;  /* 0x000001c052108825 */ /* 0x000fc800078e0010 */
[----:B------:R-:W-:Y:S01]  /*3060*/  @!P3 IMAD.IADD R7, R7, 0x1, R0 ;  /* 0x000000010707b824 */ /* 0x000fe200078e0200 */
[----:B------:R-:W-:Y:S01]  /*3070*/  LOP3.LUT R0, R184, 0x8, RZ, 0xc0, !PT ;  /* 0x00000008b8007812 */ /* 0x000fe200078ec0ff */
[----:B------:R-:W-:Y:S02]  /*3080*/  @!P1 IMAD.MOV.U32 R13, RZ, RZ, R5 ;  /* 0x000000ffff0d9224 */ /* 0x000fe400078e0005 */
[----:B------:R-:W-:Y:S02]  /*3090*/  @!P1 IMAD.MOV.U32 R12, RZ, RZ, R4 ;  /* 0x000000ffff0c9224 */ /* 0x000fe400078e0004 */
[----:B------:R-:W-:Y:S02]  /*30a0*/  @!P2 IMAD.IADD R5, R11, 0x1, R20 ;  /* 0x000000010b05a824 */ /* 0x000fe400078e0214 */
[----:B------:R-:W-:Y:S02]  /*30b0*/  @!P0 IMAD.IADD R11, R17, 0x1, R22 ;  /* 0x00000001110b8824 */ /* 0x000fe400078e0216 */
[----:B------:R-:W-:Y:S01]  /*30c0*/  @!P2 IMAD.MOV.U32 R4, RZ, RZ, R10 ;  /* 0x000000ffff04a224 */ /* 0x000fe200078e000a */
[----:B------:R-:W-:Y:S01]  /*30d0*/  LOP3.LUT R234, R23, 0x200, RZ, 0xc0, !PT ;  /* 0x0000020017ea7812 */ /* 0x000fe200078ec0ff */
[----:B------:R-:W-:Y:S01]  /*30e0*/  @!P0 IMAD.MOV.U32 R10, RZ, RZ, R16 ;  /* 0x000000ffff0a8224 */ /* 0x000fe200078e0010 */
[----:B------:R-:W-:Y:S01]  /*30f0*/  LOP3.LUT R16, R0, 0x1c0, R23, 0xf8, !PT ;  /* 0x000001c000107812 */ /* 0x000fe200078ef817 */
[----:B------:R-:W-:Y:S01]  /*3100*/  IMAD.SHL.U32 R17, R232, 0x20, RZ ;  /* 0x00000020e8117824 */ /* 0x000fe200078e00ff */
[----:B------:R-:W-:Y:S02]  /*3110*/  @P6 STS.128 [R233+0xe800], RZ ;  /* 0x00e800ffe9006388 */ /* 0x000fe40000000c00 */
[----:B------:R-:W-:-:S02]  /*3120*/  LOP3.LUT R228, R16, R229, RZ, 0x3c, !PT ;  /* 0x000000e510e47212 */ /* 0x000fc400078e3cff */
[----:B------:R-:W-:Y:S01]  /*3130*/  LOP3.LUT R0, R234, 0x7c00, R17, 0xf8, !PT ;  /* 0x00007c00ea007812 */ /* 0x000fe200078ef811 */
[----:B------:R-:W-:Y:S01]  /*3140*/  @!PT LDS RZ, [RZ] ;  /* 0x00000000fffff984 */ /* 0x000fe20000000800 */
[----:B------:R-:W-:Y:S01]  /*3150*/  @!PT LDS RZ, [RZ] ;  /* 0x00000000fffff984 */ /* 0x000fe20000000800 */
[----:B------:R-:W-:Y:S01]  /*3160*/  @!PT LDS RZ, [RZ] ;  /* 0x00000000fffff984 */ /* 0x000fe20000000800 */
[----:B------:R-:W-:Y:S01]  /*3170*/  @!P6 LDGSTS.E.BYPASS.LTC128B.128 [R233+0xe800], desc[UR4][R18.64] ;  /* 0x0e80000012e9efae */ /* 0x000fe2000b981a04 */
[----:B------:R-:W-:Y:S02]  /*3180*/  @!P1 IMAD R21, R83, 0x1a0, RZ ;  /* 0x000001a053159824 */ /* 0x000fe400078e02ff */
[----:B------:R-:W-:Y:S01]  /*3190*/  @!P1 IMAD.WIDE.U32 R12, R82, 0x1a0, R12 ;  /* 0x000001a0520c9825 */ /* 0x000fe200078e000c */
[----:B------:R-:W-:Y:S01]  /*31a0*/  @P5 STS.128 [R233+0xf000], RZ ;  /* 0x00f000ffe9005388 */ /* 0x000fe20000000c00 */
[----:B------:R-:W-:-:S03]  /*31b0*/  LOP3.LUT R0, R0, R228, RZ, 0xfc, !PT ;  /* 0x000000e400007212 */ /* 0x000fc600078efcff */
[----:B------:R-:W-:Y:S01]  /*31c0*/  @!PT LDS RZ, [RZ] ;  /* 0x00000000fffff984 */ /* 0x000fe20000000800 */
[----:B------:R-:W-:Y:S01]  /*31d0*/  @!PT LDS RZ, [RZ] ;  /* 0x00000000fffff984 */ /* 0x000fe20000000800 */
[----:B------:R-:W-:Y:S01]  /*31e0*/  @!PT LDS RZ, [RZ] ;  /* 0x00000000fffff984 */ /* 0x000fe20000000800 */
[----:B------:R-:W-:Y:S01]  /*31f0*/  @!P5 LDGSTS.E.BYPASS.LTC128B.128 [R233+0xf000], desc[UR4][R14.64] ;  /* 0x0f0000000ee9dfae */ /* 0x000fe2000b981a04 */
[----:B------:R-:W-:-:S03]  /*3200*/  @!P1 IMAD.IADD R13, R13, 0x1, R21 ;  /* 0x000000010d0d9824 */ /* 0x000fc600078e0215 */
[----:B------:R-:W-:Y:S04]  /*3210*/  @P4 STS.128 [R233+0xf800], RZ ;  /* 0x00f800ffe9004388 */ /* 0x000fe80000000c00 */
[----:B------:R-:W-:Y:S01]  /*3220*/  @!PT LDS RZ, [RZ] ;  /* 0x00000000fffff984 */ /* 0x000fe20000000800 */
[----:B------:R-:W-:Y:S01]  /*3230*/  @!PT LDS RZ, [RZ] ;  /* 0x00000000fffff984 */ /* 0x000fe20000000800 */
[----:B------:R-:W-:Y:S01]  /*3240*/  @!PT LDS RZ, [RZ] ;  /* 0x00000000fffff984 */ /* 0x000fe20000000800 */
[----:B------:R-:W-:Y:S01]  /*3250*/  @!P4 LDGSTS.E.BYPASS.LTC128B.128 [R233+0xf800], desc[UR4][R8.64] ;  /* 0x0f80000008e9cfae */ /* 0x000fe2000b981a04 */
[----:B------:R-:W-:-:S03]  /*3260*/  IMAD R231, R0, 0x2, R230 ;  /* 0x0000000200e77824 */ /* 0x000fc600078e02e6 */
[----:B------:R-:W-:Y:S01]  /*3270*/  @P3 STS.128 [R233+0x10000], RZ ;  /* 0x010000ffe9003388 */ /* 0x000fe20000000c00 */
[----:B------:R-:W-:-:S03]  /*3280*/  IMAD.IADD R171, R230, 0x1, R2 ;  /* 0x00000001e6ab7824 */ /* 0x000fc600078e0202 */
[----:B------:R-:W-:Y:S01]  /*3290*/  @!PT LDS RZ, [RZ] ;  /* 0x00000000fffff984 */ /* 0x000fe20000000800 */
[----:B------:R-:W-:Y:S01]  /*32a0*/  @!PT LDS RZ, [RZ] ;  /* 0x00000000fffff984 */ /* 0x000fe20000000800 */
[----:B------:R-:W-:Y:S01]  /*32b0*/  @!PT LDS RZ, [RZ] ;  /* 0x00000000fffff984 */ /* 0x000fe20000000800 */
[----:B------:R-:W-:Y:S04]  /*32c0*/  @!P3 LDGSTS.E.BYPASS.LTC128B.128 [R233+0x10000], desc[UR4][R6.64] ;  /* 0x1000000006e9bfae */ /* 0x000fe8000b981a04 */
[----:B------:R-:W-:Y:S04]  /*32d0*/  @P2 STS.128 [R233+0x10800], RZ ;  /* 0x010800ffe9002388 */ /* 0x000fe80000000c00 */
[----:B------:R-:W-:Y:S01]  /*32e0*/  @!PT LDS RZ, [RZ] ;  /* 0x00000000fffff984 */ /* 0x000fe20000000800 */
[----:B------:R-:W-:Y:S01]  /*32f0*/  @!PT LDS RZ, [RZ] ;  /* 0x00000000fffff984 */ /* 0x000fe20000000800 */
[----:B------:R-:W-:Y:S01]  /*3300*/  @!PT LDS RZ, [RZ] ;  /* 0x00000000fffff984 */ /* 0x000fe20000000800 */
[----:B------:R1:W-:Y:S04]  /*3310*/  @!P2 LDGSTS.E.BYPASS.LTC128B.128 [R233+0x10800], desc[UR4][R4.64] ;  /* 0x1080000004e9afae */ /* 0x0003e8000b981a04 */
        /* <DEDUP_REMOVED lines=10> */
[----:B------:R-:W-:Y:S04]  /*33c0*/  LDSM.16.M88.4 R24, [R171+0x2800] ;  /* 0x00280000ab18783b */ /* 0x000fe80000000200 */
[----:B------:R-:W-:Y:S04]  /*33d0*/  LDSM.16.M88.4 R28, [R171+0x2000] ;  /* 0x00200000ab1c783b */ /* 0x000fe80000000200 */
[----:B-1----:R-:W1:Y:S04]  /*33e0*/  LDSM.16.M88.4 R4, [R231] ;  /* 0x00000000e704783b */ /* 0x002e680000000200 */
[----:B------:R-:W4:Y:S04]  /*33f0*/  LDSM.16.M88.4 R20, [R171+0x3000] ;  /* 0x00300000ab14783b */ /* 0x000f280000000200 */
[----:B------:R-:W5:Y:S04]  /*3400*/  LDSM.16.M88.4 R16, [R171+0x3800] ;  /* 0x00380000ab10783b */ /* 0x000f680000000200 */
[----:B--2---:R-:W-:Y:S04]  /*3410*/  LDSM.16.M88.4 R12, [R171+0x4000] ;  /* 0x00400000ab0c783b */ /* 0x004fe80000000200 */
[----:B---3--:R-:W2:Y:S04]  /*3420*/  LDSM.16.M88.4 R8, [R171+0x4800] ;  /* 0x00480000ab08783b */ /* 0x008ea80000000200 */
[----:B------:R-:W-:Y:S04]  /*3430*/  LDSM.16.M88.4 R32, [R171+0x7000] ;  /* 0x00700000ab20783b */ /* 0x000fe80000000200 */
[----:B------:R-:W-:Y:S04]  /*3440*/  LDSM.16.M88.4 R48, [R171+0x5800] ;  /* 0x00580000ab30783b */ /* 0x000fe80000000200 */
[----:B------:R-:W-:Y:S04]  /*3450*/  LDSM.16.M88.4 R44, [R171+0x6000] ;  /* 0x00600000ab2c783b */ /* 0x000fe80000000200 */
[----:B------:R-:W-:Y:S04]  /*3460*/  LDSM.16.M88.4 R40, [R171+0x5000] ;  /* 0x00500000ab28783b */ /* 0x000fe80000000200 */
[----:B------:R-:W-:Y:S01]  /*3470*/  LDSM.16.M88.4 R36, [R171+0x6800] ;  /* 0x00680000ab24783b */ /* 0x000fe20000000200 */
[C---:B-1----:R-:W-:Y:S01]  /*3480*/  HMMA.16816.F32 R92, R4.reuse, R24, RZ ;  /* 0x00000018045c723c */ /* 0x042fe200000018ff */
[----:B------:R-:W-:Y:S01]  /*3490*/  R2P PR, R232, 0x6 ;  /* 0x00000006e8007804 */ /* 0x000fe20000000000 */
[----:B------:R-:W-:Y:S01]  /*34a0*/  IMAD.MOV.U32 R137, RZ, RZ, 0x20 ;  /* 0x00000020ff897424 */ /* 0x000fe200078e00ff */
[----:B------:R-:W0:Y:S05]  /*34b0*/  LDGDEPBAR ;  /* 0x00000000000079af */ /* 0x000e2a0000000000 */
[C---:B------:R-:W-:Y:S01]  /*34c0*/  HMMA.16816.F32 R148, R4.reuse, R26, RZ ;  /* 0x0000001a0494723c */ /* 0x040fe200000018ff */
[----:B------:R-:W1:Y:S07]  /*34d0*/  LDSM.16.M88.4 R24, [R171+0x8000] ;  /* 0x00800000ab18783b */ /* 0x000e6e0000000200 */
[C---:B------:R-:W-:Y:S08]  /*34e0*/  HMMA.16816.F32 R96, R4.reuse, R28, RZ ;  /* 0x0000001c0460723c */ /* 0x040ff000000018ff */
[C---:B------:R-:W-:Y:S01]  /*34f0*/  HMMA.16816.F32 R104, R4.reuse, R30, RZ ;  /* 0x0000001e0468723c */ /* 0x040fe200000018ff */
[----:B------:R-:W3:Y:S07]  /*3500*/  LDSM.16.M88.4 R28, [R171+0x7800] ;  /* 0x00780000ab1c783b */ /* 0x000eee0000000200 */
[C---:B----4-:R-:W-:Y:S08]  /*3510*/  HMMA.16816.F32 R156, R4.reuse, R20, RZ ;  /* 0x00000014049c723c */ /* 0x050ff000000018ff */
[C---:B------:R-:W-:Y:S01]  /*3520*/  HMMA.16816.F32 R144, R4.reuse, R22, RZ ;  /* 0x000000160490723c */ /* 0x040fe200000018ff */
[----:B------:R-:W4:Y:S07]  /*3530*/  LDSM.16.M88.4 R20, [R171+0x8800] ;  /* 0x00880000ab14783b */ /* 0x000f2e0000000200 */
[C---:B-----5:R-:W-:Y:S08]  /*3540*/  HMMA.16816.F32 R152, R4.reuse, R16, RZ ;  /* 0x000000100498723c */ /* 0x060ff000000018ff */
[C---:B------:R-:W-:Y:S01]  /*3550*/  HMMA.16816.F32 R140, R4.reuse, R18, RZ ;  /* 0x00000012048c723c */ /* 0x040fe200000018ff */
[----:B------:R-:W5:Y:S07]  /*3560*/  LDSM.16.M88.4 R16, [R171+0x9000] ;  /* 0x00900000ab10783b */ /* 0x000f6e0000000200 */
[C---:B--2---:R-:W-:Y:S08]  /*3570*/  HMMA.16816.F32 R124, R4.reuse, R8, RZ ;  /* 0x00000008047c723c */ /* 0x044ff000000018ff */
[----:B------:R-:W-:Y:S01]  /*3580*/  HMMA.16816.F32 R116, R4, R10, RZ ;  /* 0x0000000a0474723c */ /* 0x000fe200000018ff */
[----:B------:R-:W2:Y:S01]  /*3590*/  LDSM.16.M88.4 R8, [R171+0x9800] ;  /* 0x00980000ab08783b */ /* 0x000ea20000000200 */
[----:B------:R-:W-:-:S05]  /*35a0*/  SEL R137, R137, 0xffffffe0, !P1 ;  /* 0xffffffe089897807 */ /* 0x000fca0004800000 */
[--C-:B------:R-:W-:Y:S02]  /*35b0*/  IMAD.IADD R2, R231, 0x1, R137.reuse ;  /* 0x00000001e7027824 */ /* 0x100fe400078e0289 */
[----:B------:R-:W-:Y:S01]  /*35c0*/  IMAD.IADD R0, R171, 0x1, R137 ;  /* 0x00000001ab007824 */ /* 0x000fe200078e0289 */
[C---:B------:R-:W-:Y:S08]  /*35d0*/  HMMA.16816.F32 R132, R4.reuse, R12, RZ ;  /* 0x0000000c0484723c */ /* 0x040ff000000018ff */
[C---:B------:R-:W-:Y:S01]  /*35e0*/  HMMA.16816.F32 R128, R4.reuse, R14, RZ ;  /* 0x0000000e0480723c */ /* 0x040fe200000018ff */
[----:B------:R-:W-:Y:S07]  /*35f0*/  LDSM.16.M88.4 R12, [R2] ;  /* 0x00000000020c783b */ /* 0x000fee0000000200 */
[C---:B-1----:R-:W-:Y:S08]  /*3600*/  HMMA.16816.F32 R72, R4.reuse, R24, RZ ;  /* 0x000000180448723c */ /* 0x042ff000000018ff */
[C---:B------:R-:W-:Y:S01]  /*3610*/  HMMA.16816.F32 R160, R4.reuse, R26, RZ ;  /* 0x0000001a04a0723c */ /* 0x040fe200000018ff */
[----:B------:R-:W1:Y:S07]  /*3620*/  LDSM.16.M88.4 R24, [R0+0x4800] ;  /* 0x004800000018783b */ /* 0x000e6e0000000200 */
[C---:B------:R-:W-:Y:S08]  /*3630*/  HMMA.16816.F32 R56, R4.reuse, R32, RZ ;  /* 0x000000200438723c */ /* 0x040ff000000018ff */
[C---:B------:R-:W-:Y:S01]  /*3640*/  HMMA.16816.F32 R64, R4.reuse, R34, RZ ;  /* 0x000000220440723c */ /* 0x040fe200000018ff */
[----:B------:R-:W1:Y:S07]  /*3650*/  LDSM.16.M88.4 R32, [R0+0x3800] ;  /* 0x003800000020783b */ /* 0x000e6e0000000200 */
[C---:B---3--:R-:W-:Y:S08]  /*3660*/  HMMA.16816.F32 R52, R4.reuse, R28, RZ ;  /* 0x0000001c0434723c */ /* 0x048ff000000018ff */
[C---:B------:R-:W-:Y:S01]  /*3670*/  HMMA.16816.F32 R60, R4.reuse, R30, RZ ;  /* 0x0000001e043c723c */ /* 0x040fe200000018ff */
[----:B------:R-:W3:Y:S07]  /*3680*/  LDSM.16.M88.4 R28, [R0+0x4000] ;  /* 0x00400000001c783b */ /* 0x000eee0000000200 */
[C---:B----4-:R-:W-:Y:S08]  /*3690*/  HMMA.16816.F32 R164, R4.reuse, R20, RZ ;  /* 0x0000001404a4723c */ /* 0x050ff000000018ff */
[C---:B------:R-:W-:Y:S01]  /*36a0*/  HMMA.16816.F32 R172, R4.reuse, R22, RZ ;  /* 0x0000001604ac723c */ /* 0x040fe200000018ff */
[----:B------:R-:W4:Y:S07]  /*36b0*/  LDSM.16.M88.4 R20, [R0+0x5000] ;  /* 0x005000000014783b */ /* 0x000f2e0000000200 */
[C---:B------:R-:W-:Y:S08]  /*36c0*/  HMMA.16816.F32 R108, R4.reuse, R48, RZ ;  /* 0x00000030046c723c */ /* 0x040ff000000018ff */
[C---:B------:R-:W-:Y:S01]  /*36d0*/  HMMA.16816.F32 R100, R4.reuse, R50, RZ ;  /* 0x000000320464723c */ /* 0x040fe200000018ff */
[----:B------:R-:W4:Y:S07]  /*36e0*/  LDSM.16.M88.4 R48, [R0+0x2000] ;  /* 0x002000000030783b */ /* 0x000f2e0000000200 */
[C---:B------:R-:W-:Y:S08]  /*36f0*/  HMMA.16816.F32 R88, R4.reuse, R44, RZ ;  /* 0x0000002c0458723c */ /* 0x040ff000000018ff */
[C---:B------:R-:W-:Y:S01]  /*3700*/  HMMA.16816.F32 R84, R4.reuse, R46, RZ ;  /* 0x0000002e0454723c */ /* 0x040fe200000018ff */
[----:B------:R-:W4:Y:S07]  /*3710*/  LDSM.16.M88.4 R44, [R0+0x2800] ;  /* 0x00280000002c783b */ /* 0x000f2e0000000200 */
[C---:B------:R-:W-:Y:S08]  /*3720*/  HMMA.16816.F32 R120, R4.reuse, R40, RZ ;  /* 0x000000280478723c */ /* 0x040ff000000018ff */
[C---:B------:R-:W-:Y:S01]  /*3730*/  HMMA.16816.F32 R112, R4.reuse, R42, RZ ;  /* 0x0000002a0470723c */ /* 0x040fe200000018ff */
[----:B------:R-:W-:Y:S07]  /*3740*/  LDSM.16.M88.4 R40, [R0+0x3000] ;  /* 0x003000000028783b */ /* 0x000fee0000000200 */
[C---:B------:R-:W-:Y:S08]  /*3750*/  HMMA.16816.F32 R76, R4.reuse, R36, RZ ;  /* 0x00000024044c723c */ /* 0x040ff000000018ff */
[C---:B------:R-:W-:Y:S01]  /*3760*/  HMMA.16816.F32 R68, R4.reuse, R38, RZ ;  /* 0x000000260444723c */ /* 0x040fe200000018ff */
[----:B------:R-:W-:Y:S07]  /*3770*/  LDSM.16.M88.4 R36, [R0+0x7000] ;  /* 0x007000000024783b */ /* 0x000fee0000000200 */
[C---:B-----5:R-:W-:Y:S08]  /*3780*/  HMMA.16816.F32 R176, R4.reuse, R16, RZ ;  /* 0x0000001004b0723c */ /* 0x060ff000000018ff */
[C---:B------:R-:W-:Y:S01]  /*3790*/  HMMA.16816.F32 R180, R4.reuse, R18, RZ ;  /* 0x0000001204b4723c */ /* 0x040fe200000018ff */
[----:B------:R-:W-:Y:S07]  /*37a0*/  LDSM.16.M88.4 R16, [R0+0x5800] ;  /* 0x005800000010783b */ /* 0x000fee0000000200 */
[C---:B--2---:R-:W-:Y:S08]  /*37b0*/  HMMA.16816.F32 R192, R4.reuse, R8, RZ ;  /* 0x0000000804c0723c */ /* 0x044ff000000018ff */
[----:B------:R-:W-:Y:S01]  /*37c0*/  HMMA.16816.F32 R196, R4, R10, RZ ;  /* 0x0000000a04c4723c */ /* 0x000fe200000018ff */
[----:B------:R-:W2:Y:S04]  /*37d0*/  LDSM.16.M88.4 R4, [R0+0x6800] ;  /* 0x006800000004783b */ /* 0x000ea80000000200 */
[----:B------:R-:W5:Y:S03]  /*37e0*/  LDSM.16.M88.4 R8, [R0+0x6000] ;  /* 0x006000000008783b */ /* 0x000f660000000200 */
[C---:B-1----:R-:W-:Y:S08]  /*37f0*/  HMMA.16816.F32 R208, R12.reuse, R24, R124 ;  /* 0x000000180cd0723c */ /* 0x042ff0000000187c */
[C---:B------:R-:W-:Y:S08]  /*3800*/  HMMA.16816.F32 R24, R12.reuse, R26, R116 ;  /* 0x0000001a0c18723c */ /* 0x040ff00000001874 */
[C---:B------:R-:W-:Y:S08]  /*3810*/  HMMA.16816.F32 R200, R12.reuse, R32, R152 ;  /* 0x000000200cc8723c */ /* 0x040ff00000001898 */
[C---:B---3--:R-:W-:Y:S08]  /*3820*/  HMMA.16816.F32 R152, R12.reuse, R28, R132 ;  /* 0x0000001c0c98723c */ /* 0x048ff00000001884 */
[----:B------:R-:W-:Y:S01]  /*3830*/  HMMA.16816.F32 R212, R12, R30, R128 ;  /* 0x0000001e0cd4723c */ /* 0x000fe20000001880 */
[----:B------:R-:W-:-:S02]  /*3840*/  IMAD.MOV.U32 R119, RZ, RZ, R24 ;  /* 0x000000ffff777224 */ /* 0x000fc400078e0018 */
[----:B------:R-:W-:-:S05]  /*3850*/  IMAD.MOV.U32 R118, RZ, RZ, R25 ;  /* 0x000000ffff767224 */ /* 0x000fca00078e0019 */
[C---:B----4-:R-:W-:Y:S01]  /*3860*/  HMMA.16816.F32 R28, R12.reuse, R20, R120 ;  /* 0x000000140c1c723c */ /* 0x050fe20000001878 */
[----:B------:R-:W-:Y:S02]  /*3870*/  IMAD.MOV.U32 R117, RZ, RZ, R26 ;  /* 0x000000ffff757224 */ /* 0x000fe400078e001a */
[----:B------:R-:W-:Y:S02]  /*3880*/  IMAD.MOV.U32 R116, RZ, RZ, R27 ;  /* 0x000000ffff747224 */ /* 0x000fe400078e001b */
[----:B------:R-:W1:Y:S03]  /*3890*/  LDSM.16.M88.4 R24, [R0+0x8000] ;  /* 0x008000000018783b */ /* 0x000e660000000200 */
[C---:B------:R-:W-:Y:S08]  /*38a0*/  HMMA.16816.F32 R20, R12.reuse, R22, R112 ;  /* 0x000000160c14723c */ /* 0x040ff00000001870 */
[C---:B------:R-:W-:Y:S08]  /*38b0*/  HMMA.16816.F32 R188, R12.reuse, R48, R96 ;  /* 0x000000300cbc723c */ /* 0x040ff00000001860 */
[----:B------:R-:W-:Y:S01]  /*38c0*/  HMMA.16816.F32 R96, R12, R44, R92 ;  /* 0x0000002c0c60723c */ /* 0x000fe2000000185c */
[----:B------:R-:W-:-:S02]  /*38d0*/  IMAD.MOV.U32 R45, RZ, RZ, R210 ;  /* 0x000000ffff2d7224 */ /* 0x000fc400078e00d2 */
[----:B------:R-:W-:-:S05]  /*38e0*/  IMAD.MOV.U32 R44, RZ, RZ, R211 ;  /* 0x000000ffff2c7224 */ /* 0x000fca00078e00d3 */
[----:B------:R-:W-:Y:S01]  /*38f0*/  HMMA.16816.F32 R148, R12, R46, R148 ;  /* 0x0000002e0c94723c */ /* 0x000fe20000001894 */
[----:B------:R-:W-:Y:S02]  /*3900*/  IMAD.MOV.U32 R47, RZ, RZ, R208 ;  /* 0x000000ffff2f7224 */ /* 0x000fe400078e00d0 */
[----:B------:R-:W-:-:S05]  /*3910*/  IMAD.MOV.U32 R46, RZ, RZ, R209 ;  /* 0x000000ffff2e7224 */ /* 0x000fca00078e00d1 */
[C---:B--2---:R-:W-:Y:S08]  /*3920*/  HMMA.16816.F32 R216, R12.reuse, R4, R76 ;  /* 0x000000040cd8723c */ /* 0x044ff0000000184c */
[----:B------:R-:W-:Y:S01]  /*3930*/  HMMA.16816.F32 R208, R12, R6, R68 ;  /* 0x000000060cd0723c */ /* 0x000fe20000001844 */
[----:B------:R-:W2:Y:S01]  /*3940*/  LDSM.16.M88.4 R4, [R0+0x8800] ;  /* 0x008800000004783b */ /* 0x000ea20000000200 */
[----:B------:R-:W-:-:S02]  /*3950*/  IMAD.MOV.U32 R135, RZ, RZ, R20 ;  /* 0x000000ffff877224 */ /* 0x000fc400078e0014 */
[----:B------:R-:W-:Y:S02]  /*3960*/  IMAD.MOV.U32 R134, RZ, RZ, R21 ;  /* 0x000000ffff867224 */ /* 0x000fe400078e0015 */
[----:B------:R-:W-:Y:S02]  /*3970*/  IMAD.MOV.U32 R133, RZ, RZ, R22 ;  /* 0x000000ffff857224 */ /* 0x000fe400078e0016 */
[----:B------:R-:W-:Y:S02]  /*3980*/  IMAD.MOV.U32 R132, RZ, RZ, R23 ;  /* 0x000000ffff847224 */ /* 0x000fe400078e0017 */
[----:B------:R-:W-:Y:S01]  /*3990*/  HMMA.16816.F32 R20, R12, R16, R108 ;  /* 0x000000100c14723c */ /* 0x000fe2000000186c */
[----:B------:R-:W-:Y:S02]  /*39a0*/  IMAD.MOV.U32 R138, RZ, RZ, 0x40 ;  /* 0x00000040ff8a7424 */ /* 0x000fe400078e00ff */
[----:B------:R-:W-:-:S03]  /*39b0*/  IMAD.MOV.U32 R127, RZ, RZ, R28 ;  /* 0x000000ffff7f7224 */ /* 0x000fc600078e001c */
[----:B------:R-:W-:Y:S02]  /*39c0*/  SEL R138, R138, 0xffffffc0, !P2 ;  /* 0xffffffc08a8a7807 */ /* 0x000fe40005000000 */
[----:B------:R-:W-:Y:S01]  /*39d0*/  HMMA.16816.F32 R156, R12, R40, R156 ;  /* 0x000000280c9c723c */ /* 0x000fe2000000189c */
[----:B------:R-:W-:Y:S02]  /*39e0*/  IMAD.MOV.U32 R126, RZ, RZ, R29 ;  /* 0x000000ffff7e7224 */ /* 0x000fe400078e001d */
[----:B------:R-:W-:-:S05]  /*39f0*/  IMAD.MOV.U32 R125, RZ, RZ, R30 ;  /* 0x000000ffff7d7224 */ /* 0x000fca00078e001e */
[----:B------:R-:W-:Y:S01]  /*3a00*/  HMMA.16816.F32 R144, R12, R42, R144 ;  /* 0x0000002a0c90723c */ /* 0x000fe20000001890 */
[----:B------:R-:W3:Y:S01]  /*3a10*/  LDSM.16.M88.4 R40, [R0+0x7800] ;  /* 0x007800000028783b */ /* 0x000ee20000000200 */
[----:B------:R-:W-:Y:S02]  /*3a20*/  IMAD.MOV.U32 R124, RZ, RZ, R31 ;  /* 0x000000ffff7c7224 */ /* 0x000fe400078e001f */
[----:B------:R-:W-:Y:S01]  /*3a30*/  IMAD.MOV.U32 R109, RZ, RZ, R20 ;  /* 0x000000ffff6d7224 */ /* 0x000fe200078e0014 */
[----:B------:R-:W-:Y:S01]  /*3a40*/  LDSM.16.M88.4 R28, [R0+0x9800] ;  /* 0x00980000001c783b */ /* 0x000fe20000000200 */
[----:B------:R-:W-:Y:S02]  /*3a50*/  IMAD.MOV.U32 R108, RZ, RZ, R21 ;  /* 0x000000ffff6c7224 */ /* 0x000fe400078e0015 */
[----:B------:R-:W-:Y:S02]  /*3a60*/  IMAD.MOV.U32 R17, RZ, RZ, R22 ;  /* 0x000000ffff117224 */ /* 0x000fe400078e0016 */
[----:B------:R-:W-:-:S02]  /*3a70*/  IMAD.MOV.U32 R16, RZ, RZ, R23 ;  /* 0x000000ffff107224 */ /* 0x000fc400078e0017 */
[----:B------:R4:W3:Y:S01]  /*3a80*/  LDSM.16.M88.4 R20, [R0+0x9000] ;  /* 0x009000000014783b */ /* 0x0008e20000000200 */
[--C-:B------:R-:W-:Y:S01]  /*3a90*/  IMAD.IADD R2, R231, 0x1, R138.reuse ;  /* 0x00000001e7027824 */ /* 0x100fe200078e028a */
[C---:B------:R-:W-:Y:S08]  /*3aa0*/  HMMA.16816.F32 R48, R12.reuse, R50, R104 ;  /* 0x000000320c30723c */ /* 0x040ff00000001868 */
[C---:B------:R-:W-:Y:S08]  /*3ab0*/  HMMA.16816.F32 R244, R12.reuse, R18, R100 ;  /* 0x000000120cf4723c */ /* 0x040ff00000001864 */
[----:B-----5:R-:W-:Y:S01]  /*3ac0*/  HMMA.16816.F32 R224, R12, R8, R88 ;  /* 0x000000080ce0723c */ /* 0x020fe20000001858 */
[----:B----4-:R-:W-:-:S07]  /*3ad0*/  IMAD.IADD R0, R171, 0x1, R138 ;  /* 0x00000001ab007824 */ /* 0x010fce00078e028a */
[C---:B------:R-:W-:Y:S01]  /*3ae0*/  HMMA.16816.F32 R220, R12.reuse, R10, R84 ;  /* 0x0000000a0cdc723c */ /* 0x040fe20000001854 */
[----:B------:R-:W-:Y:S07]  /*3af0*/  LDSM.16.M88.4 R8, [R2] ;  /* 0x000000000208783b */ /* 0x000fee0000000200 */
[C---:B-1----:R-:W-:Y:S08]  /*3b00*/  HMMA.16816.F32 R104, R12.reuse, R24, R72 ;  /* 0x000000180c68723c */ /* 0x042ff00000001848 */
[C---:B------:R-:W-:Y:S01]  /*3b10*/  HMMA.16816.F32 R100, R12.reuse, R26, R160 ;  /* 0x0000001a0c64723c */ /* 0x040fe200000018a0 */
[----:B------:R-:W1:Y:S07]  /*3b20*/  LDSM.16.M88.4 R24, [R0+0x3000] ;  /* 0x003000000018783b */ /* 0x000e6e0000000200 */
[----:B--2---:R-:W-:Y:S01]  /*3b30*/  HMMA.16816.F32 R92, R12, R4, R164 ;  /* 0x000000040c5c723c */ /* 0x004fe200000018a4 */
[----:B------:R-:W-:-:S02]  /*3b40*/  IMAD.MOV.U32 R166, RZ, RZ, R17 ;  /* 0x000000ffffa67224 */ /* 0x000fc400078e0011 */
[----:B------:R-:W-:Y:S02]  /*3b50*/  IMAD.MOV.U32 R167, RZ, RZ, R16 ;  /* 0x000000ffffa77224 */ /* 0x000fe400078e0010 */
[----:B------:R-:W2:Y:S03]  /*3b60*/  LDSM.16.M88.4 R16, [R0+0x3800] ;  /* 0x003800000010783b */ /* 0x000ea60000000200 */
[C---:B------:R-:W-:Y:S01]  /*3b70*/  HMMA.16816.F32 R204, R12.reuse, R34, R140 ;  /* 0x000000220ccc723c */ /* 0x040fe2000000188c */
[----:B------:R-:W4:Y:S07]  /*3b80*/  LDSM.16.M88.4 R32, [R0+0x2800] ;  /* 0x002800000020783b */ /* 0x000f2e0000000200 */
[C---:B------:R-:W-:Y:S01]  /*3b90*/  HMMA.16816.F32 R88, R12.reuse, R6, R172 ;  /* 0x000000060c58723c */ /* 0x040fe200000018ac */
[----:B------:R-:W5:Y:S07]  /*3ba0*/  LDSM.16.M88.4 R4, [R0+0x4000] ;  /* 0x004000000004783b */ /* 0x000f6e0000000200 */
[C---:B------:R-:W-:Y:S01]  /*3bb0*/  HMMA.16816.F32 R140, R12.reuse, R36, R56 ;  /* 0x000000240c8c723c */ /* 0x040fe20000001838 */
[----:B------:R-:W-:Y:S07]  /*3bc0*/  LDSM.16.M88.4 R56, [R0+0x4800] ;  /* 0x004800000038783b */ /* 0x000fee0000000200 */
[C---:B------:R-:W-:Y:S01]  /*3bd0*/  HMMA.16816.F32 R128, R12.reuse, R38, R64 ;  /* 0x000000260c80723c */ /* 0x040fe20000001840 */
[----:B------:R-:W5:Y:S07]  /*3be0*/  LDSM.16.M88.4 R36, [R0+0x2000] ;  /* 0x002000000024783b */ /* 0x000f6e0000000200 */
[C---:B---3--:R-:W-:Y:S08]  /*3bf0*/  HMMA.16816.F32 R120, R12.reuse, R40, R52 ;  /* 0x000000280c78723c */ /* 0x048ff00000001834 */
[----:B------:R-:W-:Y:S01]  /*3c00*/  HMMA.16816.F32 R112, R12, R42, R60 ;  /* 0x0000002a0c70723c */ /* 0x000fe2000000183c */
[----:B------:R-:W3:Y:S01]  /*3c10*/  LDSM.16.M88.4 R40, [R0+0x6800] ;  /* 0x006800000028783b */ /* 0x000ee20000000200 */
[----:B------:R-:W-:-:S02]  /*3c20*/  IMAD.MOV.U32 R160, RZ, RZ, R127 ;  /* 0x000000ffffa07224 */ /* 0x000fc400078e007f */
[----:B------:R-:W-:Y:S01]  /*3c30*/  IMAD.MOV.U32 R161, RZ, RZ, R126 ;  /* 0x000000ffffa17224 */ /* 0x000fe200078e007e */
[----:B------:R-:W-:Y:S01]  /*3c40*/  LDSM.16.M88.4 R52, [R0+0x5000] ;  /* 0x005000000034783b */ /* 0x000fe20000000200 */
[----:B------:R-:W-:Y:S02]  /*3c50*/  IMAD.MOV.U32 R162, RZ, RZ, R125 ;  /* 0x000000ffffa27224 */ /* 0x000fe400078e007d */
[----:B------:R-:W-:Y:S01]  /*3c60*/  IMAD.MOV.U32 R163, RZ, RZ, R124 ;  /* 0x000000ffffa37224 */ /* 0x000fe200078e007c */
[----:B------:R-:W-:Y:S01]  /*3c70*/  HMMA.16816.F32 R84, R12, R20, R176 ;  /* 0x000000140c54723c */ /* 0x000fe200000018b0 */
[----:B------:R-:W-:Y:S02]  /*3c80*/  IMAD.MOV.U32 R172, RZ, RZ, R135 ;  /* 0x000000ffffac7224 */ /* 0x000fe400078e0087 */
[----:B------:R-:W-:Y:S02]  /*3c90*/  IMAD.MOV.U32 R173, RZ, RZ, R134 ;  /* 0x000000ffffad7224 */ /* 0x000fe400078e0086 */
[----:B------:R-:W-:-:S02]  /*3ca0*/  IMAD.MOV.U32 R174, RZ, RZ, R133 ;  /* 0x000000ffffae7224 */ /* 0x000fc400078e0085 */
[----:B------:R-:W-:Y:S01]  /*3cb0*/  IMAD.MOV.U32 R175, RZ, RZ, R132 ;  /* 0x000000ffffaf7224 */ /* 0x000fe200078e0084 */
[----:B------:R-:W-:Y:S01]  /*3cc0*/  HMMA.16816.F32 R76, R12, R22, R180 ;  /* 0x000000160c4c723c */ /* 0x000fe200000018b4 */
[----:B------:R-:W3:Y:S01]  /*3cd0*/  LDSM.16.M88.4 R20, [R0+0x8800] ;  /* 0x008800000014783b */ /* 0x000ee20000000200 */
[----:B------:R-:W-:Y:S02]  /*3ce0*/  IMAD.MOV.U32 R164, RZ, RZ, R109 ;  /* 0x000000ffffa47224 */ /* 0x000fe400078e006d */
[----:B------:R-:W-:-:S04]  /*3cf0*/  IMAD.MOV.U32 R165, RZ, RZ, R108 ;  /* 0x000000ffffa57224 */ /* 0x000fc800078e006c */
[C---:B-1----:R-:W-:Y:S08]  /*3d00*/  HMMA.16816.F32 R124, R8.reuse, R26, R144 ;  /* 0x0000001a087c723c */ /* 0x042ff00000001890 */
[C---:B--2---:R-:W-:Y:S08]  /*3d10*/  HMMA.16816.F32 R132, R8.reuse, R16, R200 ;  /* 0x000000100884723c */ /* 0x044ff000000018c8 */
[----:B------:R-:W-:Y:S01]  /*3d20*/  HMMA.16816.F32 R144, R8, R18, R204 ;  /* 0x000000120890723c */ /* 0x000fe200000018cc */
[----:B------:R-:W1:Y:S01]  /*3d30*/  LDSM.16.M88.4 R16, [R0+0x9000] ;  /* 0x009000000010783b */ /* 0x000e620000000200 */
[----:B------:R-:W-:-:S06]  /*3d40*/  IMAD.MOV.U32 R176, RZ, RZ, R119 ;  /* 0x000000ffffb07224 */ /* 0x000fcc00078e0077 */
[----:B----4-:R-:W-:Y:S01]  /*3d50*/  HMMA.16816.F32 R108, R8, R34, R148 ;  /* 0x00000022086c723c */ /* 0x010fe20000001894 */
[----:B------:R-:W-:Y:S02]  /*3d60*/  IMAD.MOV.U32 R177, RZ, RZ, R118 ;  /* 0x000000ffffb17224 */ /* 0x000fe400078e0076 */
[----:B------:R-:W-:-:S05]  /*3d70*/  IMAD.MOV.U32 R178, RZ, RZ, R117 ;  /* 0x000000ffffb27224 */ /* 0x000fca00078e0075 */
[----:B-----5:R-:W-:Y:S01]  /*3d80*/  HMMA.16816.F32 R148, R8, R4, R152 ;  /* 0x000000040894723c */ /* 0x020fe20000001898 */
[C---:B------:R-:W-:Y:S02]  /*3d90*/  IMAD.IADD R4, R137.reuse, 0x1, R2 ;  /* 0x0000000189047824 */ /* 0x040fe400078e0202 */
[----:B------:R-:W-:Y:S02]  /*3da0*/  IMAD.IADD R2, R137, 0x1, R0 ;  /* 0x0000000189027824 */ /* 0x000fe400078e0200 */
[----:B------:R-:W-:Y:S02]  /*3db0*/  IMAD.MOV.U32 R179, RZ, RZ, R116 ;  /* 0x000000ffffb37224 */ /* 0x000fe400078e0074 */
[----:B------:R-:W-:Y:S01]  /*3dc0*/  IMAD.MOV.U32 R180, RZ, RZ, R47 ;  /* 0x000000ffffb47224 */ /* 0x000fe200078e002f */
[----:B------:R-:W-:Y:S01]  /*3dd0*/  HMMA.16816.F32 R72, R12, R28, R192 ;  /* 0x0000001c0c48723c */ /* 0x000fe200000018c0 */
[----:B------:R-:W-:Y:S02]  /*3de0*/  IMAD.MOV.U32 R181, RZ, RZ, R46 ;  /* 0x000000ffffb57224 */ /* 0x000fe400078e002e */
[----:B------:R-:W-:-:S02]  /*3df0*/  IMAD.MOV.U32 R182, RZ, RZ, R45 ;  /* 0x000000ffffb67224 */ /* 0x000fc400078e002d */
[----:B------:R-:W-:Y:S02]  /*3e00*/  IMAD.MOV.U32 R183, RZ, RZ, R44 ;  /* 0x000000ffffb77224 */ /* 0x000fe400078e002c */
[----:B------:R-:W-:Y:S01]  /*3e10*/  LDSM.16.M88.4 R44, [R0+0x6000] ;  /* 0x00600000002c783b */ /* 0x000fe20000000200 */
[----:B------:R-:W-:Y:S03]  /*3e20*/  HMMA.16816.F32 R60, R12, R30, R196 ;  /* 0x0000001e0c3c723c */ /* 0x000fe600000018c4 */
[----:B------:R-:W-:Y:S04]  /*3e30*/  LDSM.16.M88.4 R12, [R0+0x9800] ;  /* 0x00980000000c783b */ /* 0x000fe80000000200 */
[----:B------:R-:W-:Y:S01]  /*3e40*/  LDSM.16.M88.4 R28, [R0+0x7800] ;  /* 0x00780000001c783b */ /* 0x000fe20000000200 */
[C---:B------:R-:W-:Y:S03]  /*3e50*/  HMMA.16816.F32 R68, R8.reuse, R38, R48 ;  /* 0x000000260844723c */ /* 0x040fe60000001830 */
[----:B------:R-:W2:Y:S05]  /*3e60*/  LDSM.16.M88.4 R48, [R0+0x5800] ;  /* 0x005800000030783b */ /* 0x000eaa0000000200 */
[C---:B------:R-:W-:Y:S01]  /*3e70*/  HMMA.16816.F32 R64, R8.reuse, R36, R188 ;  /* 0x000000240840723c */ /* 0x040fe200000018bc */
[----:B------:R-:W4:Y:S07]  /*3e80*/  LDSM.16.M88.4 R36, [R0+0x7000] ;  /* 0x007000000024783b */ /* 0x000f2e0000000200 */
[C---:B------:R-:W-:Y:S01]  /*3e90*/  HMMA.16816.F32 R116, R8.reuse, R24, R156 ;  /* 0x000000180874723c */ /* 0x040fe2000000189c */
[----:B------:R5:W4:Y:S07]  /*3ea0*/  LDSM.16.M88.4 R24, [R0+0x8000] ;  /* 0x008000000018783b */ /* 0x000b2e0000000200 */
[C---:B------:R-:W-:Y:S01]  /*3eb0*/  HMMA.16816.F32 R96, R8.reuse, R32, R96 ;  /* 0x000000200860723c */ /* 0x040fe20000001860 */
[----:B------:R-:W-:Y:S07]  /*3ec0*/  LDSM.16.M88.4 R32, [R2+0x2000] ;  /* 0x002000000220783b */ /* 0x000fee0000000200 */
[C---:B------:R-:W-:Y:S01]  /*3ed0*/  HMMA.16816.F32 R152, R8.reuse, R6, R212 ;  /* 0x000000060898723c */ /* 0x040fe200000018d4 */
[----:B------:R-:W4:Y:S07]  /*3ee0*/  LDSM.16.M88.4 R4, [R4] ;  /* 0x000000000404783b */ /* 0x000f2e0000000200 */
[C---:B------:R-:W-:Y:S08]  /*3ef0*/  HMMA.16816.F32 R156, R8.reuse, R56, R180 ;  /* 0x00000038089c723c */ /* 0x040ff000000018b4 */
[C---:B------:R-:W-:Y:S08]  /*3f00*/  HMMA.16816.F32 R56, R8.reuse, R58, R176 ;  /* 0x0000003a0838723c */ /* 0x040ff000000018b0 */
[C---:B---3--:R-:W-:Y:S08]  /*3f10*/  HMMA.16816.F32 R176, R8.reuse, R40, R216 ;  /* 0x0000002808b0723c */ /* 0x048ff000000018d8 */
[C---:B------:R-:W-:Y:S01]  /*3f20*/  HMMA.16816.F32 R208, R8.reuse, R42, R208 ;  /* 0x0000002a08d0723c */ /* 0x040fe200000018d0 */
[----:B------:R-:W3:Y:S07]  /*3f30*/  LDSM.16.M88.4 R40, [R2+0x2800] ;  /* 0x002800000228783b */ /* 0x000eee0000000200 */
[C---:B------:R-:W-:Y:S08]  /*3f40*/  HMMA.16816.F32 R192, R8.reuse, R20, R92 ;  /* 0x0000001408c0723c */ /* 0x040ff0000000185c */
[C---:B-1----:R-:W-:Y:S08]  /*3f50*/  HMMA.16816.F32 R180, R8.reuse, R16, R84 ;  /* 0x0000001008b4723c */ /* 0x042ff00000001854 */
[C---:B------:R-:W-:Y:S01]  /*3f60*/  HMMA.16816.F32 R92, R8.reuse, R18, R76 ;  /* 0x00000012085c723c */ /* 0x040fe2000000184c */
[----:B------:R-:W1:Y:S07]  /*3f70*/  LDSM.16.M88.4 R16, [R2+0x3000] ;  /* 0x003000000210783b */ /* 0x000e6e0000000200 */
[----:B------:R-:W-:Y:S01]  /*3f80*/  HMMA.16816.F32 R160, R8, R52, R160 ;  /* 0x0000003408a0723c */ /* 0x000fe200000018a0 */
[----:B-----5:R-:W-:-:S07]  /*3f90*/  IMAD.SHL.U32 R0, R232, 0x2, RZ ;  /* 0x00000002e8007824 */ /* 0x020fce00078e00ff */
[C---:B------:R-:W-:Y:S08]  /*3fa0*/  HMMA.16816.F32 R52, R8.reuse, R54, R172 ;  /* 0x000000360834723c */ /* 0x040ff000000018ac */
[C---:B--2---:R-:W-:Y:S08]  /*3fb0*/  HMMA.16816.F32 R164, R8.reuse, R48, R164 ;  /* 0x0000003008a4723c */ /* 0x044ff000000018a4 */
[C---:B------:R-:W-:Y:S08]  /*3fc0*/  HMMA.16816.F32 R172, R8.reuse, R44, R224 ;  /* 0x0000002c08ac723c */ /* 0x040ff000000018e0 */
[C---:B------:R-:W-:Y:S08]  /*3fd0*/  HMMA.16816.F32 R84, R8.reuse, R12, R72 ;  /* 0x0000000c0854723c */ /* 0x040ff00000001848 */
[C---:B------:R-:W-:Y:S08]  /*3fe0*/  HMMA.16816.F32 R48, R8.reuse, R50, R244 ;  /* 0x000000320830723c */ /* 0x040ff000000018f4 */
[C---:B------:R-:W-:Y:S08]  /*3ff0*/  HMMA.16816.F32 R44, R8.reuse, R46, R220 ;  /* 0x0000002e082c723c */ /* 0x040ff000000018dc */
[C---:B----4-:R-:W-:Y:S08]  /*4000*/  HMMA.16816.F32 R140, R8.reuse, R36, R140 ;  /* 0x00000024088c723c */ /* 0x050ff0000000188c */
[C---:B------:R-:W-:Y:S08]  /*4010*/  HMMA.16816.F32 R128, R8.reuse, R38, R128 ;  /* 0x000000260880723c */ /* 0x040ff00000001880 */
[C---:B------:R-:W-:Y:S08]  /*4020*/  HMMA.16816.F32 R120, R8.reuse, R28, R120 ;  /* 0x0000001c0878723c */ /* 0x040ff00000001878 */
[C---:B------:R-:W-:Y:S08]  /*4030*/  HMMA.16816.F32 R112, R8.reuse, R30, R112 ;  /* 0x0000001e0870723c */ /* 0x040ff00000001870 */
[C---:B------:R-:W-:Y:S08]  /*4040*/  HMMA.16816.F32 R104, R8.reuse, R24, R104 ;  /* 0x000000180868723c */ /* 0x040ff00000001868 */
[C---:B------:R-:W-:Y:S08]  /*4050*/  HMMA.16816.F32 R100, R8.reuse, R26, R100 ;  /* 0x0000001a0864723c */ /* 0x040ff00000001864 */
[C---:B------:R-:W-:Y:S01]  /*4060*/  HMMA.16816.F32 R188, R8.reuse, R22, R88 ;  /* 0x0000001608bc723c */ /* 0x040fe20000001858 */
[----:B------:R-:W-:Y:S01]  /*4070*/  LOP3.LUT R0, R136, 0x6, R0, 0xf8, !PT ;  /* 0x0000000688007812 */ /* 0x000fe200078ef800 */
[----:B------:R-:W2:Y:S06]  /*4080*/  LDSM.16.M88.4 R28, [R2+0x3800] ;  /* 0x00380000021c783b */ /* 0x000eac0000000200 */
[----:B------:R-:W-:Y:S01]  /*4090*/  HMMA.16816.F32 R72, R8, R14, R60 ;  /* 0x0000000e0848723c */ /* 0x000fe2000000183c */
[----:B------:R-:W4:Y:S07]  /*40a0*/  LDSM.16.M88.4 R36, [R2+0x4000] ;  /* 0x004000000224783b */ /* 0x000f2e0000000200 */
[----:B------:R-:W-:Y:S01]  /*40b0*/  HMMA.16816.F32 R8, R4, R32, R64 ;  /* 0x000000200408723c */ /* 0x000fe20000001840 */
[----:B------:R-:W-:-:S02]  /*40c0*/  LOP3.LUT R22, R0, 0x1, RZ, 0xfc, !PT ;  /* 0x0000000100167812 */ /* 0x000fc400078efcff */
[----:B------:R-:W-:-:S05]  /*40d0*/  LOP3.LUT R21, R0, 0x8, RZ, 0xfc, !PT ;  /* 0x0000000800157812 */ /* 0x000fca00078efcff */
[C---:B------:R-:W-:Y:S01]  /*40e0*/  HMMA.16816.F32 R12, R4.reuse, R34, R68 ;  /* 0x00000022040c723c */ /* 0x040fe20000001844 */
[C---:B------:R-:W-:Y:S01]  /*40f0*/  LOP3.LUT R20, R0.reuse, 0x9, RZ, 0xfc, !PT ;  /* 0x0000000900147812 */ /* 0x040fe200078efcff */
[----:B------:R-:W5:Y:S01]  /*4100*/  LDSM.16.M88.4 R32, [R2+0x4800] ;  /* 0x004800000220783b */ /* 0x000f620000000200 */
[-C--:B------:R-:W-:Y:S02]  /*4110*/  ISETP.GE.AND P5, PT, R0, R3.reuse, PT ;  /* 0x000000030000720c */ /* 0x080fe40003fa6270 */
[-C--:B------:R-:W-:Y:S02]  /*4120*/  ISETP.GE.AND P4, PT, R22, R3.reuse, PT ;  /* 0x000000031600720c */ /* 0x080fe40003f86270 */
[-C--:B------:R-:W-:Y:S02]  /*4130*/  ISETP.GE.AND P3, PT, R21, R3.reuse, PT ;  /* 0x000000031500720c */ /* 0x080fe40003f66270 */
[----:B------:R-:W-:Y:S02]  /*4140*/  ISETP.GE.AND P1, PT, R20, R3, PT ;  /* 0x000000031400720c */ /* 0x000fe40003f26270 */
[----:B------:R-:W-:Y:S01]  /*4150*/  LOP3.LUT R24, R0, 0x10, RZ, 0xfc, !PT ;  /* 0x0000001000187812 */ /* 0x000fe200078efcff */
[----:B---3--:R-:W-:Y:S01]  /*4160*/  HMMA.16816.F32 R20, R4, R40, R96 ;  /* 0x000000280414723c */ /* 0x008fe20000001860 */
[----:B------:R-:W-:-:S02]  /*4170*/  FSEL R63, R8, -INF , !P5 ;  /* 0xff800000083f7808 */ /* 0x000fc40006800000 */
[----:B------:R-:W-:Y:S02]  /*4180*/  LOP3.LUT R8, R0, 0x19, RZ, 0xfc, !PT ;  /* 0x0000001900087812 */ /* 0x000fe400078efcff */
[----:B------:R-:W-:Y:S02]  /*4190*/  ISETP.GE.AND P6, PT, R24, R3, PT ;  /* 0x000000031800720c */ /* 0x000fe40003fc6270 */
[C---:B------:R-:W-:Y:S02]  /*41a0*/  LOP3.LUT R25, R0.reuse, 0x11, RZ, 0xfc, !PT ;  /* 0x0000001100197812 */ /* 0x040fe400078efcff */
[----:B------:R-:W-:Y:S02]  /*41b0*/  LOP3.LUT R24, R0, 0x18, RZ, 0xfc, !PT ;  /* 0x0000001800187812 */ /* 0x000fe400078efcff */
[----:B------:R-:W-:Y:S02]  /*41c0*/  FSEL R40, R11, -INF , !P4 ;  /* 0xff8000000b287808 */ /* 0x000fe40006000000 */
[----:B------:R-:W-:-:S02]  /*41d0*/  FSEL R61, R9, -INF , !P4 ;  /* 0xff800000093d7808 */ /* 0x000fc40006000000 */
[-C--:B------:R-:W-:Y:S02]  /*41e0*/  ISETP.GE.AND P4, PT, R8, R3.reuse, PT ;  /* 0x000000030800720c */ /* 0x080fe40003f86270 */
[----:B------:R-:W-:Y:S02]  /*41f0*/  FSEL R60, R10, -INF , !P5 ;  /* 0xff8000000a3c7808 */ /* 0x000fe40006800000 */
[----:B------:R-:W-:Y:S02]  /*4200*/  LOP3.LUT R8, R0, 0x20, RZ, 0xfc, !PT ;  /* 0x0000002000087812 */ /* 0x000fe400078efcff */
[-C--:B------:R-:W-:Y:S02]  /*4210*/  ISETP.GE.AND P0, PT, R25, R3.reuse, PT ;  /* 0x000000031900720c */ /* 0x080fe40003f06270 */
[----:B------:R-:W-:Y:S02]  /*4220*/  ISETP.GE.AND P5, PT, R24, R3, PT ;  /* 0x000000031800720c */ /* 0x000fe40003fa6270 */
[----:B------:R-:W-:Y:S01]  /*4230*/  HMMA.16816.F32 R24, R4, R42, R108 ;  /* 0x0000002a0418723c */ /* 0x000fe2000000186c */
[----:B------:R-:W-:-:S02]  /*4240*/  FSEL R41, R14, -INF , !P3 ;  /* 0xff8000000e297808 */ /* 0x000fc40005800000 */
[----:B------:R-:W-:Y:S02]  /*4250*/  FSEL R43, R12, -INF , !P3 ;  /* 0xff8000000c2b7808 */ /* 0x000fe40005800000 */
[----:B------:R-:W-:-:S03]  /*4260*/  ISETP.GE.AND P3, PT, R8, R3, PT ;  /* 0x000000030800720c */ /* 0x000fc60003f66270 */
[----:B-1----:R-:W-:Y:S01]  /*4270*/  HMMA.16816.F32 R8, R4, R16, R116 ;  /* 0x000000100408723c */ /* 0x002fe20000001874 */
[C---:B------:R-:W-:Y:S02]  /*4280*/  LOP3.LUT R14, R0.reuse, 0x21, RZ, 0xfc, !PT ;  /* 0x00000021000e7812 */ /* 0x040fe400078efcff */
[----:B------:R-:W-:Y:S02]  /*4290*/  LOP3.LUT R12, R0, 0x28, RZ, 0xfc, !PT ;  /* 0x00000028000c7812 */ /* 0x000fe400078efcff */
[----:B------:R-:W-:Y:S02]  /*42a0*/  FSEL R42, R15, -INF , !P1 ;  /* 0xff8000000f2a7808 */ /* 0x000fe40004800000 */
[----:B------:R-:W-:Y:S02]  /*42b0*/  FSEL R62, R13, -INF , !P1 ;  /* 0xff8000000d3e7808 */ /* 0x000fe40004800000 */
[----:B------:R-:W-:Y:S02]  /*42c0*/  FSEL R66, R22, -INF , !P6 ;  /* 0xff80000016427808 */ /* 0x000fe40007000000 */
[----:B------:R-:W-:-:S02]  /*42d0*/  FSEL R71, R20, -INF , !P6 ;  /* 0xff80000014477808 */ /* 0x000fc40007000000 */
[-C--:B------:R-:W-:Y:S02]  /*42e0*/  ISETP.GE.AND P1, PT, R14, R3.reuse, PT ;  /* 0x000000030e00720c */ /* 0x080fe40003f26270 */
[----:B------:R-:W-:Y:S02]  /*42f0*/  ISETP.GE.AND P6, PT, R12, R3, PT ;  /* 0x000000030c00720c */ /* 0x000fe40003fc6270 */
[----:B------:R-:W-:Y:S01]  /*4300*/  HMMA.16816.F32 R12, R4, R18, R124 ;  /* 0x00000012040c723c */ /* 0x000fe2000000187c */
[----:B------:R-:W-:Y:S02]  /*4310*/  LOP3.LUT R16, R0, 0x29, RZ, 0xfc, !PT ;  /* 0x0000002900107812 */ /* 0x000fe400078efcff */
[----:B------:R-:W-:Y:S02]  /*4320*/  FSEL R97, R8, -INF , !P3 ;  /* 0xff80000008617808 */ /* 0x000fe40005800000 */
[----:B------:R-:W-:Y:S02]  /*4330*/  LOP3.LUT R8, R0, 0x39, RZ, 0xfc, !PT ;  /* 0x0000003900087812 */ /* 0x000fe400078efcff */
[----:B------:R-:W-:-:S02]  /*4340*/  FSEL R64, R23, -INF , !P0 ;  /* 0xff80000017407808 */ /* 0x000fc40004000000 */
[----:B------:R-:W-:Y:S02]  /*4350*/  FSEL R70, R21, -INF , !P0 ;  /* 0xff80000015467808 */ /* 0x000fe40004000000 */
[----:B------:R-:W-:Y:S01]  /*4360*/  ISETP.GE.AND P0, PT, R16, R3, PT ;  /* 0x000000031000720c */ /* 0x000fe20003f06270 */
[----:B--2---:R-:W-:Y:S01]  /*4370*/  HMMA.16816.F32 R20, R4, R28, R132 ;  /* 0x0000001c0414723c */ /* 0x004fe20000001884 */
[----:B------:R-:W-:Y:S02]  /*4380*/  FSEL R65, R26, -INF , !P5 ;  /* 0xff8000001a417808 */ /* 0x000fe40006800000 */
[----:B------:R-:W-:Y:S02]  /*4390*/  FSEL R68, R24, -INF , !P5 ;  /* 0xff80000018447808 */ /* 0x000fe40006800000 */
[----:B------:R-:W-:Y:S02]  /*43a0*/  FSEL R69, R27, -INF , !P4 ;  /* 0xff8000001b457808 */ /* 0x000fe40006000000 */
[----:B------:R-:W-:-:S02]  /*43b0*/  FSEL R67, R25, -INF , !P4 ;  /* 0xff80000019437808 */ /* 0x000fc40006000000 */
[----:B------:R-:W-:Y:S01]  /*43c0*/  FSEL R78, R11, -INF , !P1 ;  /* 0xff8000000b4e7808 */ /* 0x000fe20004800000 */
[----:B------:R-:W-:Y:S01]  /*43d0*/  HMMA.16816.F32 R24, R4, R30, R144 ;  /* 0x0000001e0418723c */ /* 0x000fe20000001890 */
[----:B------:R-:W-:Y:S01]  /*43e0*/  FSEL R91, R9, -INF , !P1 ;  /* 0xff800000095b7808 */ /* 0x000fe20004800000 */
[----:B------:R-:W1:Y:S01]  /*43f0*/  LDSM.16.M88.4 R28, [R2+0x5000] ;  /* 0x00500000021c783b */ /* 0x000e620000000200 */
[----:B------:R-:W-:Y:S02]  /*4400*/  LOP3.LUT R16, R0, 0x30, RZ, 0xfc, !PT ;  /* 0x0000003000107812 */ /* 0x000fe400078efcff */
[-C--:B------:R-:W-:Y:S02]  /*4410*/  ISETP.GE.AND P1, PT, R8, R3.reuse, PT ;  /* 0x000000030800720c */ /* 0x080fe40003f26270 */
[----:B------:R-:W-:Y:S02]  /*4420*/  LOP3.LUT R8, R0, 0x40, RZ, 0xfc, !PT ;  /* 0x0000004000087812 */ /* 0x000fe400078efcff */
[----:B------:R-:W-:-:S02]  /*4430*/  ISETP.GE.AND P5, PT, R16, R3, PT ;  /* 0x000000031000720c */ /* 0x000fc40003fa6270 */
[----:B------:R-:W-:Y:S02]  /*4440*/  FSEL R79, R14, -INF , !P6 ;  /* 0xff8000000e4f7808 */ /* 0x000fe40007000000 */
[----:B------:R-:W-:Y:S02]  /*4450*/  FSEL R96, R12, -INF , !P6 ;  /* 0xff8000000c607808 */ /* 0x000fe40007000000 */
[C---:B------:R-:W-:Y:S02]  /*4460*/  LOP3.LUT R17, R0.reuse, 0x31, RZ, 0xfc, !PT ;  /* 0x0000003100117812 */ /* 0x040fe400078efcff */
[----:B------:R-:W-:Y:S02]  /*4470*/  LOP3.LUT R16, R0, 0x38, RZ, 0xfc, !PT ;  /* 0x0000003800107812 */ /* 0x000fe400078efcff */
[----:B------:R-:W-:Y:S02]  /*4480*/  FSEL R89, R10, -INF , !P3 ;  /* 0xff8000000a597808 */ /* 0x000fe40005800000 */
[----:B------:R-:W-:-:S02]  /*4490*/  ISETP.GE.AND P6, PT, R8, R3, PT ;  /* 0x000000030800720c */ /* 0x000fc40003fc6270 */
[----:B----4-:R-:W-:Y:S01]  /*44a0*/  HMMA.16816.F32 R8, R4, R36, R148 ;  /* 0x000000240408723c */ /* 0x010fe20000001894 */
[-C--:B------:R-:W-:Y:S02]  /*44b0*/  ISETP.GE.AND P4, PT, R17, R3.reuse, PT ;  /* 0x000000031100720c */ /* 0x080fe40003f86270 */
[----:B------:R-:W-:-:S05]  /*44c0*/  ISETP.GE.AND P3, PT, R16, R3, PT ;  /* 0x000000031000720c */ /* 0x000fca0003f66270 */
[C---:B------:R-:W-:Y:S01]  /*44d0*/  HMMA.16816.F32 R16, R4.reuse, R38, R152 ;  /* 0x000000260410723c */ /* 0x040fe20000001898 */
[----:B------:R-:W2:Y:S01]  /*44e0*/  LDSM.16.M88.4 R36, [R2+0x5800] ;  /* 0x005800000224783b */ /* 0x000ea20000000200 */
[----:B------:R-:W-:Y:S02]  /*44f0*/  FSEL R108, R22, -INF , !P5 ;  /* 0xff800000166c7808 */ /* 0x000fe40006800000 */
[----:B------:R-:W-:Y:S02]  /*4500*/  FSEL R117, R20, -INF , !P5 ;  /* 0xff80000014757808 */ /* 0x000fe40006800000 */
[----:B------:R-:W-:Y:S02]  /*4510*/  FSEL R98, R23, -INF , !P4 ;  /* 0xff80000017627808 */ /* 0x000fe40006000000 */
[----:B------:R-:W-:Y:S02]  /*4520*/  FSEL R116, R21, -INF , !P4 ;  /* 0xff80000015747808 */ /* 0x000fe40006000000 */
[----:B-----5:R-:W-:Y:S01]  /*4530*/  HMMA.16816.F32 R20, R4, R32, R156 ;  /* 0x000000200414723c */ /* 0x020fe2000000189c */
[----:B------:R-:W-:-:S02]  /*4540*/  LOP3.LUT R14, R0, 0x41, RZ, 0xfc, !PT ;  /* 0x00000041000e7812 */ /* 0x000fc400078efcff */
[----:B------:R-:W-:Y:S02]  /*4550*/  LOP3.LUT R12, R0, 0x48, RZ, 0xfc, !PT ;  /* 0x00000048000c7812 */ /* 0x000fe400078efcff */
[----:B------:R-:W-:Y:S02]  /*4560*/  FSEL R90, R15, -INF , !P0 ;  /* 0xff8000000f5a7808 */ /* 0x000fe40004000000 */
[----:B------:R-:W-:Y:S02]  /*4570*/  FSEL R88, R13, -INF , !P0 ;  /* 0xff8000000d587808 */ /* 0x000fe40004000000 */
[-C--:B------:R-:W-:Y:S02]  /*4580*/  ISETP.GE.AND P0, PT, R14, R3.reuse, PT ;  /* 0x000000030e00720c */ /* 0x080fe40003f06270 */
[----:B------:R-:W-:Y:S02]  /*4590*/  ISETP.GE.AND P5, PT, R12, R3, PT ;  /* 0x000000030c00720c */ /* 0x000fe40003fa6270 */
[----:B------:R-:W-:-:S02]  /*45a0*/  FSEL R133, R8, -INF , !P6 ;  /* 0xff80000008857808 */ /* 0x000fc40007000000 */
[C---:B------:R-:W-:Y:S02]  /*45b0*/  LOP3.LUT R12, R0.reuse, 0x49, RZ, 0xfc, !PT ;  /* 0x00000049000c7812 */ /* 0x040fe400078efcff */
[----:B------:R-:W-:Y:S02]  /*45c0*/  LOP3.LUT R8, R0, 0x59, RZ, 0xfc, !PT ;  /* 0x0000005900087812 */ /* 0x000fe400078efcff */
[----:B------:R-:W-:Y:S02]  /*45d0*/  FSEL R99, R26, -INF , !P3 ;  /* 0xff8000001a637808 */ /* 0x000fe40005800000 */
[----:B------:R-:W-:Y:S02]  /*45e0*/  FSEL R110, R24, -INF , !P3 ;  /* 0xff800000186e7808 */ /* 0x000fe40005800000 */
[----:B------:R-:W-:Y:S02]  /*45f0*/  FSEL R111, R27, -INF , !P1 ;  /* 0xff8000001b6f7808 */ /* 0x000fe40004800000 */
[----:B------:R-:W-:-:S02]  /*4600*/  FSEL R109, R25, -INF , !P1 ;  /* 0xff800000196d7808 */ /* 0x000fc40004800000 */
[----:B------:R-:W-:Y:S01]  /*4610*/  FSEL R118, R11, -INF , !P0 ;  /* 0xff8000000b767808 */ /* 0x000fe20004000000 */
[----:B------:R-:W-:Y:S01]  /*4620*/  HMMA.16816.F32 R24, R4, R34, R56 ;  /* 0x000000220418723c */ /* 0x000fe20000001838 */
[----:B------:R-:W-:Y:S01]  /*4630*/  FSEL R127, R9, -INF , !P0 ;  /* 0xff800000097f7808 */ /* 0x000fe20004000000 */
[----:B------:R-:W3:Y:S01]  /*4640*/  LDSM.16.M88.4 R32, [R2+0x6000] ;  /* 0x006000000220783b */ /* 0x000ee20000000200 */
[-C--:B------:R-:W-:Y:S02]  /*4650*/  ISETP.GE.AND P4, PT, R12, R3.reuse, PT ;  /* 0x000000030c00720c */ /* 0x080fe40003f86270 */
[----:B------:R-:W-:Y:S02]  /*4660*/  ISETP.GE.AND P0, PT, R8, R3, PT ;  /* 0x000000030800720c */ /* 0x000fe40003f06270 */
[C---:B------:R-:W-:Y:S02]  /*4670*/  LOP3.LUT R12, R0.reuse, 0x50, RZ, 0xfc, !PT ;  /* 0x00000050000c7812 */ /* 0x040fe400078efcff */
[----:B------:R-:W-:-:S02]  /*4680*/  LOP3.LUT R8, R0, 0x60, RZ, 0xfc, !PT ;  /* 0x0000006000087812 */ /* 0x000fc400078efcff */
[----:B------:R-:W-:Y:S02]  /*4690*/  FSEL R119, R18, -INF , !P5 ;  /* 0xff80000012777808 */ /* 0x000fe40006800000 */
[----:B------:R-:W-:Y:S02]  /*46a0*/  FSEL R132, R16, -INF , !P5 ;  /* 0xff80000010847808 */ /* 0x000fe40006800000 */
[-C--:B------:R-:W-:Y:S02]  /*46b0*/  ISETP.GE.AND P3, PT, R12, R3.reuse, PT ;  /* 0x000000030c00720c */ /* 0x080fe40003f66270 */
[----:B------:R-:W-:Y:S02]  /*46c0*/  ISETP.GE.AND P5, PT, R8, R3, PT ;  /* 0x000000030800720c */ /* 0x000fe40003fa6270 */
[C---:B------:R-:W-:Y:S02]  /*46d0*/  LOP3.LUT R13, R0.reuse, 0x51, RZ, 0xfc, !PT ;  /* 0x00000051000d7812 */ /* 0x040fe400078efcff */
[----:B------:R-:W-:-:S02]  /*46e0*/  LOP3.LUT R12, R0, 0x58, RZ, 0xfc, !PT ;  /* 0x00000058000c7812 */ /* 0x000fc400078efcff */
[C---:B------:R-:W-:Y:S02]  /*46f0*/  LOP3.LUT R9, R0.reuse, 0x61, RZ, 0xfc, !PT ;  /* 0x0000006100097812 */ /* 0x040fe400078efcff */
[----:B------:R-:W-:Y:S02]  /*4700*/  LOP3.LUT R8, R0, 0x68, RZ, 0xfc, !PT ;  /* 0x0000006800087812 */ /* 0x000fe400078efcff */
[----:B------:R-:W-:Y:S02]  /*4710*/  FSEL R125, R10, -INF , !P6 ;  /* 0xff8000000a7d7808 */ /* 0x000fe40007000000 */
[----:B------:R-:W-:Y:S02]  /*4720*/  FSEL R126, R19, -INF , !P4 ;  /* 0xff800000137e7808 */ /* 0x000fe40006000000 */
[----:B------:R-:W-:Y:S02]  /*4730*/  FSEL R124, R17, -INF , !P4 ;  /* 0xff800000117c7808 */ /* 0x000fe40006000000 */
[----:B------:R-:W-:-:S02]  /*4740*/  FSEL R139, R22, -INF , !P3 ;  /* 0xff800000168b7808 */ /* 0x000fc40005800000 */
[----:B------:R-:W-:Y:S02]  /*4750*/  FSEL R151, R20, -INF , !P3 ;  /* 0xff80000014977808 */ /* 0x000fe40005800000 */
[-C--:B------:R-:W-:Y:S02]  /*4760*/  ISETP.GE.AND P1, PT, R13, R3.reuse, PT ;  /* 0x000000030d00720c */ /* 0x080fe40003f26270 */
[-C--:B------:R-:W-:Y:S02]  /*4770*/  ISETP.GE.AND P6, PT, R12, R3.reuse, PT ;  /* 0x000000030c00720c */ /* 0x080fe40003fc6270 */
[-C--:B------:R-:W-:Y:S01]  /*4780*/  ISETP.GE.AND P4, PT, R9, R3.reuse, PT ;  /* 0x000000030900720c */ /* 0x080fe20003f86270 */
[----:B-1----:R-:W-:Y:S01]  /*4790*/  HMMA.16816.F32 R12, R4, R28, R160 ;  /* 0x0000001c040c723c */ /* 0x002fe200000018a0 */
[----:B------:R-:W-:-:S07]  /*47a0*/  ISETP.GE.AND P3, PT, R8, R3, PT ;  /* 0x000000030800720c */ /* 0x000fce0003f66270 */
[C---:B------:R-:W-:Y:S01]  /*47b0*/  HMMA.16816.F32 R8, R4.reuse, R30, R52 ;  /* 0x0000001e0408723c */ /* 0x040fe20000001834 */
[----:B------:R-:W1:Y:S01]  /*47c0*/  LDSM.16.M88.4 R28, [R2+0x6800] ;  /* 0x00680000021c783b */ /* 0x000e620000000200 */
[----:B------:R-:W-:Y:S02]  /*47d0*/  FSEL R134, R23, -INF , !P1 ;  /* 0xff80000017867808 */ /* 0x000fe40004800000 */
[----:B------:R-:W-:Y:S02]  /*47e0*/  FSEL R150, R21, -INF , !P1 ;  /* 0xff80000015967808 */ /* 0x000fe40004800000 */
[----:B------:R-:W-:Y:S02]  /*47f0*/  FSEL R135, R26, -INF , !P6 ;  /* 0xff8000001a877808 */ /* 0x000fe40007000000 */
[----:B--2---:R-:W-:Y:S01]  /*4800*/  HMMA.16816.F32 R20, R4, R36, R164 ;  /* 0x000000240414723c */ /* 0x004fe200000018a4 */
[----:B------:R-:W-:Y:S02]  /*4810*/  FSEL R146, R24, -INF , !P6 ;  /* 0xff80000018927808 */ /* 0x000fe40007000000 */
[----:B------:R-:W-:-:S02]  /*4820*/  FSEL R147, R27, -INF , !P0 ;  /* 0xff8000001b937808 */ /* 0x000fc40004000000 */
[----:B------:R-:W-:-:S03]  /*4830*/  FSEL R145, R25, -INF , !P0 ;  /* 0xff80000019917808 */ /* 0x000fc60004000000 */
[----:B------:R-:W-:Y:S01]  /*4840*/  HMMA.16816.F32 R24, R4, R38, R48 ;  /* 0x000000260418723c */ /* 0x000fe20000001830 */
[----:B------:R-:W2:Y:S01]  /*4850*/  LDSM.16.M88.4 R36, [R2+0x7000] ;  /* 0x007000000224783b */ /* 0x000ea20000000200 */
[----:B------:R-:W-:Y:S02]  /*4860*/  LOP3.LUT R16, R0, 0x69, RZ, 0xfc, !PT ;  /* 0x0000006900107812 */ /* 0x000fe400078efcff */
[----:B------:R-:W-:Y:S02]  /*4870*/  FSEL R160, R12, -INF , !P5 ;  /* 0xff8000000ca07808 */ /* 0x000fe40006800000 */
        /* <DEDUP_REMOVED lines=9> */
[----:B------:R-:W-:Y:S02]  /*4910*/  LOP3.LUT R12, R0, 0x80, RZ, 0xfc, !PT ;  /* 0x00000080000c7812 */ /* 0x000fe400078efcff */
[----:B------:R-:W-:Y:S02]  /*4920*/  FSEL R159, R8, -INF , !P3 ;  /* 0xff800000089f7808 */ /* 0x000fe40005800000 */
[----:B------:R-:W-:Y:S02]  /*4930*/  LOP3.LUT R8, R0, 0x88, RZ, 0xfc, !PT ;  /* 0x0000008800087812 */ /* 0x000fe400078efcff */
[----:B------:R-:W-:Y:S02]  /*4940*/  FSEL R155, R14, -INF , !P5 ;  /* 0xff8000000e9b7808 */ /* 0x000fe40006800000 */
[----:B------:R-:W-:Y:S02]  /*4950*/  FSEL R153, R10, -INF , !P3 ;  /* 0xff8000000a997808 */ /* 0x000fe40005800000 */
[----:B------:R-:W-:-:S02]  /*4960*/  ISETP.GE.AND P0, PT, R17, R3, PT ;  /* 0x000000031100720c */ /* 0x000fc40003f06270 */
[-C--:B------:R-:W-:Y:S02]  /*4970*/  ISETP.GE.AND P5, PT, R16, R3.reuse, PT ;  /* 0x000000031000720c */ /* 0x080fe40003fa6270 */
[-C--:B------:R-:W-:Y:S01]  /*4980*/  ISETP.GE.AND P3, PT, R12, R3.reuse, PT ;  /* 0x000000030c00720c */ /* 0x080fe20003f66270 */
[C---:B---3--:R-:W-:Y:S01]  /*4990*/  HMMA.16816.F32 R16, R4.reuse, R32, R172 ;  /* 0x000000200410723c */ /* 0x048fe200000018ac */
[----:B------:R-:W-:Y:S02]  /*49a0*/  FSEL R163, R22, -INF , !P6 ;  /* 0xff80000016a37808 */ /* 0x000fe40007000000 */
[----:B------:R-:W-:Y:S02]  /*49b0*/  FSEL R170, R20, -INF , !P6 ;  /* 0xff80000014aa7808 */ /* 0x000fe40007000000 */
[----:B------:R-:W-:Y:S02]  /*49c0*/  ISETP.GE.AND P6, PT, R8, R3, PT ;  /* 0x000000030800720c */ /* 0x000fe40003fc6270 */
[----:B------:R-:W-:Y:S01]  /*49d0*/  LOP3.LUT R8, R0, 0x89, RZ, 0xfc, !PT ;  /* 0x0000008900087812 */ /* 0x000fe200078efcff */
[----:B------:R-:W-:Y:S01]  /*49e0*/  HMMA.16816.F32 R12, R4, R34, R44 ;  /* 0x00000022040c723c */ /* 0x000fe2000000182c */
[----:B------:R-:W3:Y:S01]  /*49f0*/  LDSM.16.M88.4 R32, [R2+0x7800] ;  /* 0x007800000220783b */ /* 0x000ee20000000200 */
[----:B------:R-:W-:-:S02]  /*4a00*/  FSEL R161, R23, -INF , !P0 ;  /* 0xff80000017a17808 */ /* 0x000fc40004000000 */
[----:B------:R-:W-:Y:S02]  /*4a10*/  FSEL R167, R21, -INF , !P0 ;  /* 0xff80000015a77808 */ /* 0x000fe40004000000 */
[----:B------:R-:W-:Y:S02]  /*4a20*/  ISETP.GE.AND P0, PT, R8, R3, PT ;  /* 0x000000030800720c */ /* 0x000fe40003f06270 */
[C---:B------:R-:W-:Y:S02]  /*4a30*/  LOP3.LUT R10, R0.reuse, 0x81, RZ, 0xfc, !PT ;  /* 0x00000081000a7812 */ /* 0x040fe400078efcff */
[----:B------:R-:W-:Y:S02]  /*4a40*/  LOP3.LUT R8, R0, 0x90, RZ, 0xfc, !PT ;  /* 0x0000009000087812 */ /* 0x000fe400078efcff */
[----:B------:R-:W-:Y:S02]  /*4a50*/  FSEL R157, R11, -INF , !P1 ;  /* 0xff8000000b9d7808 */ /* 0x000fe40004800000 */
[----:B------:R-:W-:-:S02]  /*4a60*/  FSEL R154, R9, -INF , !P1 ;  /* 0xff800000099a7808 */ /* 0x000fc40004800000 */
[----:B------:R-:W-:Y:S02]  /*4a70*/  FSEL R162, R26, -INF , !P5 ;  /* 0xff8000001aa27808 */ /* 0x000fe40006800000 */
[----:B------:R-:W-:Y:S02]  /*4a80*/  FSEL R165, R24, -INF , !P5 ;  /* 0xff80000018a57808 */ /* 0x000fe40006800000 */
[-C--:B------:R-:W-:Y:S02]  /*4a90*/  ISETP.GE.AND P1, PT, R10, R3.reuse, PT ;  /* 0x000000030a00720c */ /* 0x080fe40003f26270 */
[----:B------:R-:W-:Y:S02]  /*4aa0*/  ISETP.GE.AND P5, PT, R8, R3, PT ;  /* 0x000000030800720c */ /* 0x000fe40003fa6270 */
[----:B-1----:R-:W-:Y:S01]  /*4ab0*/  HMMA.16816.F32 R8, R4, R28, R176 ;  /* 0x0000001c0408723c */ /* 0x002fe200000018b0 */
[C---:B------:R-:W-:Y:S02]  /*4ac0*/  LOP3.LUT R21, R0.reuse, 0x91, RZ, 0xfc, !PT ;  /* 0x0000009100157812 */ /* 0x040fe400078efcff */
[----:B------:R-:W-:-:S02]  /*4ad0*/  LOP3.LUT R20, R0, 0x98, RZ, 0xfc, !PT ;  /* 0x0000009800147812 */ /* 0x000fc400078efcff */
[----:B------:R-:W-:Y:S02]  /*4ae0*/  FSEL R166, R27, -INF , !P4 ;  /* 0xff8000001ba67808 */ /* 0x000fe40006000000 */
[----:B------:R-:W-:Y:S02]  /*4af0*/  FSEL R164, R25, -INF , !P4 ;  /* 0xff80000019a47808 */ /* 0x000fe40006000000 */
[----:B------:R-:W-:Y:S01]  /*4b00*/  HMMA.16816.F32 R24, R4, R30, R208 ;  /* 0x0000001e0418723c */ /* 0x000fe200000018d0 */
[----:B------:R-:W-:Y:S01]  /*4b10*/  FSEL R174, R18, -INF , !P3 ;  /* 0xff80000012ae7808 */ /* 0x000fe20005800000 */
[----:B------:R-:W1:Y:S01]  /*4b20*/  LDSM.16.M88.4 R28, [R2+0x8000] ;  /* 0x00800000021c783b */ /* 0x000e620000000200 */
[----:B------:R-:W-:Y:S02]  /*4b30*/  FSEL R177, R16, -INF , !P3 ;  /* 0xff80000010b17808 */ /* 0x000fe40005800000 */
[-C--:B------:R-:W-:Y:S02]  /*4b40*/  ISETP.GE.AND P4, PT, R21, R3.reuse, PT ;  /* 0x000000031500720c */ /* 0x080fe40003f86270 */
[----:B------:R-:W-:-:S02]  /*4b50*/  ISETP.GE.AND P3, PT, R20, R3, PT ;  /* 0x000000031400720c */ /* 0x000fc40003f66270 */
[----:B------:R-:W-:Y:S01]  /*4b60*/  LOP3.LUT R16, R0, 0x99, RZ, 0xfc, !PT ;  /* 0x0000009900107812 */ /* 0x000fe200078efcff */
[----:B--2---:R-:W-:Y:S01]  /*4b70*/  HMMA.16816.F32 R20, R4, R36, R140 ;  /* 0x000000240414723c */ /* 0x004fe2000000188c */
[----:B------:R-:W-:Y:S02]  /*4b80*/  FSEL R172, R19, -INF , !P1 ;  /* 0xff80000013ac7808 */ /* 0x000fe40004800000 */
[----:B------:R-:W-:Y:S02]  /*4b90*/  FSEL R175, R17, -INF , !P1 ;  /* 0xff80000011af7808 */ /* 0x000fe40004800000 */
[----:B------:R-:W-:Y:S02]  /*4ba0*/  ISETP.GE.AND P1, PT, R16, R3, PT ;  /* 0x000000031000720c */ /* 0x000fe40003f26270 */
[----:B------:R-:W-:Y:S02]  /*4bb0*/  LOP3.LUT R16, R0, 0xa0, RZ, 0xfc, !PT ;  /* 0x000000a000107812 */ /* 0x000fe400078efcff */
[----:B------:R-:W-:-:S02]  /*4bc0*/  FSEL R143, R8, -INF , !P5 ;  /* 0xff800000088f7808 */ /* 0x000fc40006800000 */
[----:B------:R-:W-:Y:S02]  /*4bd0*/  FSEL R173, R14, -INF , !P6 ;  /* 0xff8000000ead7808 */ /* 0x000fe40007000000 */
[----:B------:R-:W-:Y:S02]  /*4be0*/  FSEL R176, R12, -INF , !P6 ;  /* 0xff8000000cb07808 */ /* 0x000fe40007000000 */
[----:B------:R-:W-:Y:S02]  /*4bf0*/  LOP3.LUT R8, R0, 0xa9, RZ, 0xfc, !PT ;  /* 0x000000a900087812 */ /* 0x000fe400078efcff */
[----:B------:R-:W-:Y:S02]  /*4c00*/  ISETP.GE.AND P6, PT, R16, R3, PT ;  /* 0x000000031000720c */ /* 0x000fe40003fc6270 */
[----:B------:R-:W-:Y:S01]  /*4c10*/  HMMA.16816.F32 R16, R4, R38, R128 ;  /* 0x000000260410723c */ /* 0x000fe20000001880 */
[----:B------:R-:W-:Y:S01]  /*4c20*/  LOP3.LUT R12, R0, 0xa8, RZ, 0xfc, !PT ;  /* 0x000000a8000c7812 */ /* 0x000fe200078efcff */
[----:B------:R-:W2:Y:S01]  /*4c30*/  LDSM.16.M88.4 R36, [R2+0x8800] ;  /* 0x008800000224783b */ /* 0x000ea20000000200 */
[----:B------:R-:W-:-:S02]  /*4c40*/  FSEL R128, R11, -INF , !P4 ;  /* 0xff8000000b807808 */ /* 0x000fc40006000000 */
[----:B------:R-:W-:Y:S02]  /*4c50*/  FSEL R131, R9, -INF , !P4 ;  /* 0xff80000009837808 */ /* 0x000fe40006000000 */
[-C--:B------:R-:W-:Y:S02]  /*4c60*/  ISETP.GE.AND P4, PT, R8, R3.reuse, PT ;  /* 0x000000030800720c */ /* 0x080fe40003f86270 */
[----:B------:R-:W-:Y:S02]  /*4c70*/  LOP3.LUT R8, R0, 0xb0, RZ, 0xfc, !PT ;  /* 0x000000b000087812 */ /* 0x000fe400078efcff */
[----:B------:R-:W-:Y:S02]  /*4c80*/  FSEL R142, R10, -INF , !P5 ;  /* 0xff8000000a8e7808 */ /* 0x000fe40006800000 */
[----:B------:R-:W-:Y:S02]  /*4c90*/  FSEL R140, R13, -INF , !P0 ;  /* 0xff8000000d8c7808 */ /* 0x000fe40004000000 */
[----:B------:R-:W-:-:S02]  /*4ca0*/  ISETP.GE.AND P5, PT, R12, R3, PT ;  /* 0x000000030c00720c */ /* 0x000fc40003fa6270 */
[----:B------:R-:W-:Y:S02]  /*4cb0*/  LOP3.LUT R14, R0, 0xa1, RZ, 0xfc, !PT ;  /* 0x000000a1000e7812 */ /* 0x000fe400078efcff */
[----:B------:R-:W-:Y:S02]  /*4cc0*/  FSEL R129, R26, -INF , !P3 ;  /* 0xff8000001a817808 */ /* 0x000fe40005800000 */
[----:B------:R-:W-:Y:S02]  /*4cd0*/  FSEL R130, R24, -INF , !P3 ;  /* 0xff80000018827808 */ /* 0x000fe40005800000 */
[C---:B------:R-:W-:Y:S02]  /*4ce0*/  LOP3.LUT R13, R0.reuse, 0xb1, RZ, 0xfc, !PT ;  /* 0x000000b1000d7812 */ /* 0x040fe400078efcff */
[----:B------:R-:W-:Y:S02]  /*4cf0*/  LOP3.LUT R12, R0, 0xb8, RZ, 0xfc, !PT ;  /* 0x000000b8000c7812 */ /* 0x000fe400078efcff */
[----:B------:R-:W-:-:S02]  /*4d00*/  ISETP.GE.AND P3, PT, R8, R3, PT ;  /* 0x000000030800720c */ /* 0x000fc40003f66270 */
[----:B---3--:R-:W-:Y:S01]  /*4d10*/  HMMA.16816.F32 R8, R4, R32, R120 ;  /* 0x000000200408723c */ /* 0x008fe20000001878 */
[----:B------:R-:W-:Y:S02]  /*4d20*/  FSEL R141, R15, -INF , !P0 ;  /* 0xff8000000f8d7808 */ /* 0x000fe40004000000 */
[----:B------:R-:W-:Y:S02]  /*4d30*/  FSEL R121, R27, -INF , !P1 ;  /* 0xff8000001b797808 */ /* 0x000fe40004800000 */
[----:B------:R-:W-:Y:S02]  /*4d40*/  FSEL R120, R25, -INF , !P1 ;  /* 0xff80000019787808 */ /* 0x000fe40004800000 */
[----:B------:R-:W-:Y:S02]  /*4d50*/  FSEL R122, R22, -INF , !P6 ;  /* 0xff800000167a7808 */ /* 0x000fe40007000000 */
[----:B------:R-:W-:Y:S02]  /*4d60*/  FSEL R123, R20, -INF , !P6 ;  /* 0xff800000147b7808 */ /* 0x000fe40007000000 */
[----:B------:R-:W-:-:S02]  /*4d70*/  ISETP.GE.AND P0, PT, R14, R3, PT ;  /* 0x000000030e00720c */ /* 0x000fc40003f06270 */
[-C--:B------:R-:W-:Y:S02]  /*4d80*/  ISETP.GE.AND P1, PT, R13, R3.reuse, PT ;  /* 0x000000030d00720c */ /* 0x080fe40003f26270 */
[----:B------:R-:W-:Y:S02]  /*4d90*/  ISETP.GE.AND P6, PT, R12, R3, PT ;  /* 0x000000030c00720c */ /* 0x000fe40003fc6270 */
[----:B------:R-:W-:Y:S01]  /*4da0*/  HMMA.16816.F32 R12, R4, R34, R112 ;  /* 0x00000022040c723c */ /* 0x000fe20000001870 */
[----:B------:R-:W3:Y:S01]  /*4db0*/  LDSM.16.M88.4 R32, [R2+0x9000] ;  /* 0x009000000220783b */ /* 0x000ee20000000200 */
[----:B------:R-:W-:Y:S02]  /*4dc0*/  LOP3.LUT R20, R0, 0xb9, RZ, 0xfc, !PT ;  /* 0x000000b900147812 */ /* 0x000fe400078efcff */
[----:B------:R-:W-:Y:S02]  /*4dd0*/  FSEL R112, R23, -INF , !P0 ;  /* 0xff80000017707808 */ /* 0x000fe40004000000 */
[----:B------:R-:W-:-:S02]  /*4de0*/  FSEL R114, R21, -INF , !P0 ;  /* 0xff80000015727808 */ /* 0x000fc40004000000 */
[-C--:B------:R-:W-:Y:S02]  /*4df0*/  ISETP.GE.AND P0, PT, R20, R3.reuse, PT ;  /* 0x000000031400720c */ /* 0x080fe40003f06270 */
[----:B------:R-:W-:Y:S02]  /*4e00*/  LOP3.LUT R20, R0, 0xc0, RZ, 0xfc, !PT ;  /* 0x000000c000147812 */ /* 0x000fe400078efcff */
[----:B------:R-:W-:Y:S02]  /*4e10*/  FSEL R113, R18, -INF , !P5 ;  /* 0xff80000012717808 */ /* 0x000fe40006800000 */
[----:B------:R-:W-:Y:S01]  /*4e20*/  FSEL R115, R16, -INF , !P5 ;  /* 0xff80000010737808 */ /* 0x000fe20006800000 */
[----:B-1----:R-:W-:Y:S01]  /*4e30*/  HMMA.16816.F32 R24, R4, R30, R100 ;  /* 0x0000001e0418723c */ /* 0x002fe20000001864 */
[----:B------:R-:W-:Y:S02]  /*4e40*/  ISETP.GE.AND P5, PT, R20, R3, PT ;  /* 0x000000031400720c */ /* 0x000fe40003fa6270 */
[----:B------:R-:W-:-:S05]  /*4e50*/  FSEL R179, R8, -INF , !P3 ;  /* 0xff80000008b37808 */ /* 0x000fca0005800000 */
[----:B------:R-:W-:Y:S01]  /*4e60*/  HMMA.16816.F32 R20, R4, R28, R104 ;  /* 0x0000001c0414723c */ /* 0x000fe20000001868 */
[----:B------:R1:W4:Y:S01]  /*4e70*/  LDSM.16.M88.4 R28, [R2+0x9800] ;  /* 0x00980000021c783b */ /* 0x0003220000000200 */
[----:B------:R-:W-:Y:S01]  /*4e80*/  LOP3.LUT R8, R0, 0xc9, RZ, 0xfc, !PT ;  /* 0x000000c900087812 */ /* 0x000fe200078efcff */
[----:B------:R-:W-:-:S04]  /*4e90*/  DEPBAR.LE SB0, 0x0 ;  /* 0x000080000000791a */ /* 0x000fc80000000000 */
[----:B------:R-:W-:Y:S02]  /*4ea0*/  FSEL R100, R11, -INF , !P1 ;  /* 0xff8000000b647808 */ /* 0x000fe40004800000 */
[----:B------:R-:W-:Y:S02]  /*4eb0*/  FSEL R178, R9, -INF , !P1 ;  /* 0xff80000009b27808 */ /* 0x000fe40004800000 */
[----:B------:R-:W-:Y:S02]  /*4ec0*/  ISETP.GE.AND P1, PT, R8, R3, PT ;  /* 0x000000030800720c */ /* 0x000fe40003f26270 */
[C---:B------:R-:W-:Y:S02]  /*4ed0*/  LOP3.LUT R8, R0.reuse, 0xd0, RZ, 0xfc, !PT ;  /* 0x000000d000087812 */ /* 0x040fe400078efcff */
[C---:B------:R-:W-:Y:S02]  /*4ee0*/  LOP3.LUT R18, R0.reuse, 0xc1, RZ, 0xfc, !PT ;  /* 0x000000c100127812 */ /* 0x040fe400078efcff */
[----:B------:R-:W-:-:S02]  /*4ef0*/  LOP3.LUT R16, R0, 0xc8, RZ, 0xfc, !PT ;  /* 0x000000c800107812 */ /* 0x000fc400078efcff */
[----:B------:R-:W-:Y:S02]  /*4f00*/  FSEL R101, R14, -INF , !P6 ;  /* 0xff8000000e657808 */ /* 0x000fe40007000000 */
[----:B------:R-:W-:Y:S02]  /*4f10*/  FSEL R103, R12, -INF , !P6 ;  /* 0xff8000000c677808 */ /* 0x000fe40007000000 */
[----:B------:R-:W-:Y:S02]  /*4f20*/  FSEL R106, R10, -INF , !P3 ;  /* 0xff8000000a6a7808 */ /* 0x000fe40005800000 */
[----:B------:R-:W-:Y:S02]  /*4f30*/  ISETP.GE.AND P6, PT, R8, R3, PT ;  /* 0x000000030800720c */ /* 0x000fe40003fc6270 */
[----:B------:R-:W-:Y:S01]  /*4f40*/  LOP3.LUT R12, R0, 0xd1, RZ, 0xfc, !PT ;  /* 0x000000d1000c7812 */ /* 0x000fe200078efcff */
[----:B--2---:R-:W-:Y:S01]  /*4f50*/  HMMA.16816.F32 R8, R4, R36, R192 ;  /* 0x000000240408723c */ /* 0x004fe200000018c0 */
[----:B------:R-:W-:-:S02]  /*4f60*/  FSEL R105, R19, -INF , !P4 ;  /* 0xff80000013697808 */ /* 0x000fc40006000000 */
[----:B------:R-:W-:Y:S02]  /*4f70*/  FSEL R104, R17, -INF , !P4 ;  /* 0xff80000011687808 */ /* 0x000fe40006000000 */
[-C--:B------:R-:W-:Y:S02]  /*4f80*/  ISETP.GE.AND P4, PT, R18, R3.reuse, PT ;  /* 0x000000031200720c */ /* 0x080fe40003f86270 */
[----:B------:R-:W-:Y:S02]  /*4f90*/  ISETP.GE.AND P3, PT, R16, R3, PT ;  /* 0x000000031000720c */ /* 0x000fe40003f66270 */
[----:B------:R-:W-:Y:S02]  /*4fa0*/  FSEL R107, R15, -INF , !P0 ;  /* 0xff8000000f6b7808 */ /* 0x000fe40004000000 */
[----:B------:R-:W-:Y:S02]  /*4fb0*/  FSEL R102, R13, -INF , !P0 ;  /* 0xff8000000d667808 */ /* 0x000fe40004000000 */
[----:B------:R-:W-:-:S02]  /*4fc0*/  LOP3.LUT R16, R0, 0xd9, RZ, 0xfc, !PT ;  /* 0x000000d900107812 */ /* 0x000fc400078efcff */
[-C--:B------:R-:W-:Y:S02]  /*4fd0*/  ISETP.GE.AND P0, PT, R12, R3.reuse, PT ;  /* 0x000000030c00720c */ /* 0x080fe40003f06270 */
[----:B------:R-:W-:Y:S01]  /*4fe0*/  FSEL R192, R20, -INF , !P5 ;  /* 0xff80000014c07808 */ /* 0x000fe20006800000 */
[----:B------:R-:W-:Y:S01]  /*4ff0*/  HMMA.16816.F32 R12, R4, R38, R188 ;  /* 0x00000026040c723c */ /* 0x000fe200000018bc */
[----:B------:R-:W-:Y:S02]  /*5000*/  FSEL R185, R23, -INF , !P4 ;  /* 0xff80000017b97808 */ /* 0x000fe40006000000 */
[----:B------:R-:W-:Y:S02]  /*5010*/  FSEL R188, R21, -INF , !P4 ;  /* 0xff80000015bc7808 */ /* 0x000fe40006000000 */
[----:B------:R-:W-:Y:S02]  /*5020*/  LOP3.LUT R20, R0, 0xe1, RZ, 0xfc, !PT ;  /* 0x000000e100147812 */ /* 0x000fe400078efcff */
[----:B------:R-:W-:-:S02]  /*5030*/  ISETP.GE.AND P4, PT, R16, R3, PT ;  /* 0x000000031000720c */ /* 0x000fc40003f86270 */
[C---:B---3--:R-:W-:Y:S01]  /*5040*/  HMMA.16816.F32 R16, R4.reuse, R32, R180 ;  /* 0x000000200410723c */ /* 0x048fe200000018b4 */
[----:B------:R-:W-:Y:S02]  /*5050*/  FSEL R181, R27, -INF , !P1 ;  /* 0xff8000001bb57808 */ /* 0x000fe40004800000 */
[----:B------:R-:W-:Y:S02]  /*5060*/  FSEL R180, R25, -INF , !P1 ;  /* 0xff80000019b47808 */ /* 0x000fe40004800000 */
[----:B------:R-:W-:Y:S02]  /*5070*/  FSEL R187, R22, -INF , !P5 ;  /* 0xff80000016bb7808 */ /* 0x000fe40006800000 */
[----:B------:R-:W-:Y:S02]  /*5080*/  ISETP.GE.AND P1, PT, R20, R3, PT ;  /* 0x000000031400720c */ /* 0x000fe40003f26270 */
[----:B------:R-:W-:Y:S01]  /*5090*/  HMMA.16816.F32 R20, R4, R34, R92 ;  /* 0x000000220414723c */ /* 0x000fe2000000185c */
[----:B-1----:R-:W-:-:S02]  /*50a0*/  LOP3.LUT R2, R0, 0xd8, RZ, 0xfc, !PT ;  /* 0x000000d800027812 */ /* 0x002fc400078efcff */
        /* <DEDUP_REMOVED lines=8> */
[----:B------:R-:W-:Y:S02]  /*5130*/  FSEL R190, R10, -INF , !P6 ;  /* 0xff8000000abe7808 */ /* 0x000fe40007000000 */
[-C--:B------:R-:W-:Y:S02]  /*5140*/  ISETP.GE.AND P0, PT, R8, R3.reuse, PT ;  /* 0x000000030800720c */ /* 0x080fe40003f06270 */
[----:B------:R-:W-:Y:S01]  /*5150*/  ISETP.GE.AND P3, PT, R2, R3, PT ;  /* 0x000000030200720c */ /* 0x000fe20003f66270 */
[----:B----4-:R-:W-:Y:S01]  /*5160*/  HMMA.16816.F32 R8, R4, R28, R84 ;  /* 0x0000001c0408723c */ /* 0x010fe20000001854 */
[----:B------:R-:W-:-:S02]  /*5170*/  LOP3.LUT R2, R0, 0xe8, RZ, 0xfc, !PT ;  /* 0x000000e800027812 */ /* 0x000fc400078efcff */
[----:B------:R-:W-:Y:S02]  /*5180*/  FSEL R203, R23, -INF , !P0 ;  /* 0xff80000017cb7808 */ /* 0x000fe40004000000 */
[----:B------:R-:W-:-:S03]  /*5190*/  FSEL R202, R21, -INF , !P0 ;  /* 0xff80000015ca7808 */ /* 0x000fc60004000000 */
[----:B------:R-:W-:Y:S01]  /*51a0*/  HMMA.16816.F32 R4, R4, R30, R72 ;  /* 0x0000001e0404723c */ /* 0x000fe20000001848 */
[-C--:B------:R-:W-:Y:S02]  /*51b0*/  ISETP.GE.AND P6, PT, R2, R3.reuse, PT ;  /* 0x000000030200720c */ /* 0x080fe40003fc6270 */
[----:B------:R-:W-:Y:S02]  /*51c0*/  ISETP.NE.AND P0, PT, R243, 0x1, PT ;  /* 0x00000001f300780c */ /* 0x000fe40003f05270 */
[----:B------:R-:W-:Y:S02]  /*51d0*/  LOP3.LUT R2, R0, 0xf0, RZ, 0xfc, !PT ;  /* 0x000000f000027812 */ /* 0x000fe400078efcff */
[----:B------:R-:W-:Y:S02]  /*51e0*/  FSEL R183, R14, -INF , !P5 ;  /* 0xff8000000eb77808 */ /* 0x000fe40006800000 */
[----:B------:R-:W-:Y:S02]  /*51f0*/  FSEL R194, R12, -INF , !P5 ;  /* 0xff8000000cc27808 */ /* 0x000fe40006800000 */
[----:B------:R-:W-:-:S02]  /*5200*/  ISETP.GE.AND P5, PT, R2, R3, PT ;  /* 0x000000030200720c */ /* 0x000fc40003fa6270 */
[C---:B------:R-:W-:Y:S02]  /*5210*/  LOP3.LUT R12, R0.reuse, 0xf1, RZ, 0xfc, !PT ;  /* 0x000000f1000c7812 */ /* 0x040fe400078efcff */
[C---:B------:R-:W-:Y:S02]  /*5220*/  LOP3.LUT R2, R0.reuse, 0xf8, RZ, 0xfc, !PT ;  /* 0x000000f800027812 */ /* 0x040fe400078efcff */
[----:B------:R-:W-:Y:S02]  /*5230*/  LOP3.LUT R0, R0, 0xf9, RZ, 0xfc, !PT ;  /* 0x000000f900007812 */ /* 0x000fe400078efcff */
[----:B------:R-:W-:Y:S02]  /*5240*/  LOP3.LUT R237, R237, R236, RZ, 0x3c, !PT ;  /* 0x000000eceded7212 */ /* 0x000fe400078e3cff */
[----:B------:R-:W-:Y:S02]  /*5250*/  FSEL R195, R15, -INF , !P4 ;  /* 0xff8000000fc37808 */ /* 0x000fe40006000000 */
[----:B------:R-:W-:-:S02]  /*5260*/  FSEL R191, R13, -INF , !P4 ;  /* 0xff8000000dbf7808 */ /* 0x000fc40006000000 */
[----:B------:R-:W-:Y:S02]  /*5270*/  FSEL R199, R18, -INF , !P3 ;  /* 0xff80000012c77808 */ /* 0x000fe40005800000 */
[----:B------:R-:W-:Y:S02]  /*5280*/  FSEL R204, R16, -INF , !P3 ;  /* 0xff80000010cc7808 */ /* 0x000fe40005800000 */
[----:B------:R-:W-:Y:S02]  /*5290*/  FSEL R198, R19, -INF , !P1 ;  /* 0xff80000013c67808 */ /* 0x000fe40004800000 */
[----:B------:R-:W-:Y:S01]  /*52a0*/  FSEL R201, R17, -INF , !P1 ;  /* 0xff80000011c97808 */ /* 0x000fe20004800000 */
[----:B------:R-:W-:Y:S01]  /*52b0*/  BSSY.RECONVERGENT B1, `(.L_x_528) ;  /* 0x0000094000017945 */ /* 0x000fe20003800200 */
[-C--:B------:R-:W-:Y:S02]  /*52c0*/  ISETP.GE.AND P4, PT, R12, R3.reuse, PT ;  /* 0x000000030c00720c */ /* 0x080fe40003f86270 */
[----:B------:R-:W-:-:S02]  /*52d0*/  ISETP.GE.AND P3, PT, R2, R3, PT ;  /* 0x000000030200720c */ /* 0x000fc40003f66270 */
[----:B------:R-:W-:Y:S02]  /*52e0*/  ISETP.GE.AND P1, PT, R0, R3, PT ;  /* 0x000000030000720c */ /* 0x000fe40003f26270 */
[----:B------:R-:W-:Y:S01]  /*52f0*/  LOP3.LUT R236, R237, R236, RZ, 0x3c, !PT ;  /* 0x000000ecedec7212 */ /* 0x000fe200078e3cff */
[----:B------:R-:W-:Y:S01]  /*5300*/  IMAD.MOV.U32 R238, RZ, RZ, R136 ;  /* 0x000000ffffee7224 */ /* 0x000fe200078e0088 */
[----:B------:R-:W-:Y:S02]  /*5310*/  FSEL R197, R22, -INF , !P6 ;  /* 0xff80000016c57808 */ /* 0x000fe40007000000 */
[----:B------:R-:W-:Y:S02]  /*5320*/  FSEL R200, R20, -INF , !P6 ;  /* 0xff80000014c87808 */ /* 0x000fe40007000000 */
[----:B------:R-:W-:Y:S02]  /*5330*/  FSEL R205, R10, -INF , !P5 ;  /* 0xff8000000acd7808 */ /* 0x000fe40006800000 */
[----:B------:R-:W-:-:S02]  /*5340*/  FSEL R208, R8, -INF , !P5 ;  /* 0xff80000008d07808 */ /* 0x000fc40006800000 */
[----:B------:R-:W-:Y:S02]  /*5350*/  FSEL R206, R11, -INF , !P4 ;  /* 0xff8000000bce7808 */ /* 0x000fe40006000000 */
[----:B------:R-:W-:Y:S02]  /*5360*/  FSEL R211, R9, -INF , !P4 ;  /* 0xff80000009d37808 */ /* 0x000fe40006000000 */
[----:B------:R-:W-:Y:S02]  /*5370*/  FSEL R207, R6, -INF , !P3 ;  /* 0xff80000006cf7808 */ /* 0x000fe40005800000 */
[----:B------:R-:W-:Y:S02]  /*5380*/  FSEL R210, R4, -INF , !P3 ;  /* 0xff80000004d27808 */ /* 0x000fe40005800000 */
[----:B------:R-:W-:Y:S02]  /*5390*/  FSEL R212, R7, -INF , !P1 ;  /* 0xff80000007d47808 */ /* 0x000fe40004800000 */
[----:B------:R-:W-:-:S02]  /*53a0*/  FSEL R209, R5, -INF , !P1 ;  /* 0xff80000005d17808 */ /* 0x000fc40004800000 */
[----:B------:R-:W-:Y:S01]  /*53b0*/  LOP3.LUT R237, R237, R236, RZ, 0x3c, !PT ;  /* 0x000000eceded7212 */ /* 0x000fe200078e3cff */
[----:B------:R-:W-:Y:S06]  /*53c0*/  BAR.SYNC.DEFER_BLOCKING 0x0 ;  /* 0x0000000000007b1d */ /* 0x000fec0000010000 */
[----:B------:R-:W-:Y:S05]  /*53d0*/  @!P0 BRA `(.L_x_529) ;  /* 0x0000000800048947 */ /* 0x000fea0003800000 */
[----:B------:R-:W-:Y:S01]  /*53e0*/  ISETP.NE.U32.AND P1, PT, R250, RZ, PT ;  /* 0x000000fffa00720c */ /* 0x000fe20003f25070 */
[----:B------:R-:W-:Y:S03]  /*53f0*/  BSSY.RECONVERGENT B0, `(.L_x_530) ;  /* 0x0000049000007945 */ /* 0x000fe60003800200 */
[----:B------:R-:W-:-:S13]  /*5400*/  ISETP.NE.AND.EX P1, PT, R251, RZ, PT, P1 ;  /* 0x000000fffb00720c */ /* 0x000fda0003f25310 */
[----:B------:R-:W-:Y:S05]  /*5410*/  @P1 BRA `(.L_x_531) ;  /* 0x0000000000241947 */ /* 0x000fea0003800000 */
[----:B------:R-:W2:Y:S01]  /*5420*/  LD.E R0, desc[UR4][R168.64+0x38] ;  /* 0x00003804a8007980 */ /* 0x000ea2000c101900 */
[----:B------:R-:W-:Y:S02]  /*5430*/  UMOV UR6, URZ ;  /* 0x000000ff00067c82 */ /* 0x000fe40008000000 */
[----:B------:R-:W-:Y:S01]  /*5440*/  IADD3 R2, P1, PT, RZ, -UR6, RZ ;  /* 0x80000006ff027c10 */ /* 0x000fe2000ff3e0ff */
[----:B--2---:R-:W-:-:S04]  /*5450*/  IMAD.SHL.U32 R0, R0, 0x100, RZ ;  /* 0x0000010000007824 */ /* 0x004fc800078e00ff */
[----:B------:R-:W-:-:S05]  /*5460*/  IMAD.X R0, RZ, RZ, ~R0, P1 ;  /* 0x000000ffff007224 */ /* 0x000fca00008e0e00 */
[----:B------:R-:W-:-:S04]  /*5470*/  SHF.R.S64 R2, R2, 0x1f, R0 ;  /* 0x0000001f02027819 */ /* 0x000fc80000001000 */
[----:B------:R-:W-:-:S04]  /*5480*/  IADD3 R240, P1, PT, R2, R240, RZ ;  /* 0x000000f002f07210 */ /* 0x000fc80007f3e0ff */
[----:B------:R-:W-:Y:S01]  /*5490*/  LEA.HI.X.SX32 R239, R0, R239, 0x1, P1 ;  /* 0x000000ef00ef7211 */ /* 0x000fe200008f0eff */
[----:B------:R-:W-:Y:S05]  /*54a0*/  BRA `(.L_x_532) ;  /* 0x0000000000f47947 */ /* 0x000fea0003800000 */
.L_x_531:
[----:B------:R-:W2:Y:S01]  /*54b0*/  LD.E R2, desc[UR4][R168.64+0x170] ;  /* 0x00017004a8027980 */ /* 0x000ea2000c101900 */
[----:B------:R-:W-:Y:S02]  /*54c0*/  LEA R8, R243, 0xfffffe00, 0x8 ;  /* 0xfffffe00f3087811 */ /* 0x000fe400078e40ff */
[----:B------:R-:W-:Y:S02]  /*54d0*/  IABS R7, R238 ;  /* 0x000000ee00077213 */ /* 0x000fe40000000000 */
[----:B------:R-:W-:Y:S02]  /*54e0*/  IABS R6, R8 ;  /* 0x0000000800067213 */ /* 0x000fe40000000000 */
[-C--:B--2---:R-:W-:Y:S02]  /*54f0*/  IABS R0, R2.reuse ;  /* 0x0000000200007213 */ /* 0x084fe40000000000 */
[----:B------:R-:W-:Y:S02]  /*5500*/  IABS R9, R2 ;  /* 0x0000000200097213 */ /* 0x000fe40000000000 */
[----:B------:R-:W1:Y:S08]  /*5510*/  I2F.RP R4, R0 ;  /* 0x0000000000047306 */ /* 0x000e700000209400 */
[----:B-1----:R-:W1:Y:S02]  /*5520*/  MUFU.RCP R4, R4 ;  /* 0x0000000400047308 */ /* 0x002e640000001000 */
[----:B-1----:R-:W-:-:S06]  /*5530*/  VIADD R4, R4, 0xffffffe ;  /* 0x0ffffffe04047836 */ /* 0x002fcc0000000000 */
[----:B------:R-:W1:Y:S02]  /*5540*/  F2I.FTZ.U32.TRUNC.NTZ R5, R4 ;  /* 0x0000000400057305 */ /* 0x000e64000021f000 */
[----:B-1----:R-:W-:Y:S01]  /*5550*/  IMAD.MOV R3, RZ, RZ, -R5 ;  /* 0x000000ffff037224 */ /* 0x002fe200078e0a05 */
[----:B------:R-:W-:-:S03]  /*5560*/  MOV R4, RZ ;  /* 0x000000ff00047202 */ /* 0x000fc60000000f00 */
[----:B------:R-:W-:-:S04]  /*5570*/  IMAD R3, R3, R0, RZ ;  /* 0x0000000003037224 */ /* 0x000fc800078e02ff */
[----:B------:R-:W-:-:S04]  /*5580*/  IMAD.HI.U32 R4, R5, R3, R4 ;  /* 0x0000000305047227 */ /* 0x000fc800078e0004 */
[----:B------:R-:W-:Y:S02]  /*5590*/  IMAD.MOV.U32 R5, RZ, RZ, R6 ;  /* 0x000000ffff057224 */ /* 0x000fe400078e0006 */
[----:B------:R-:W-:Y:S02]  /*55a0*/  IMAD.MOV R6, RZ, RZ, -R9 ;  /* 0x000000ffff067224 */ /* 0x000fe400078e0a09 */
[----:B------:R-:W-:-:S04]  /*55b0*/  IMAD.HI.U32 R3, R4, R5, RZ ;  /* 0x0000000504037227 */ /* 0x000fc800078e00ff */
[----:B------:R-:W-:-:S04]  /*55c0*/  IMAD.HI.U32 R4, R4, R7, RZ ;  /* 0x0000000704047227 */ /* 0x000fc800078e00ff */
[-C--:B------:R-:W-:Y:S02]  /*55d0*/  IMAD R5, R3, R6.reuse, R5 ;  /* 0x0000000603057224 */ /* 0x080fe400078e0205 */
[----:B------:R-:W-:-:S03]  /*55e0*/  IMAD R6, R4, R6, R7 ;  /* 0x0000000604067224 */ /* 0x000fc600078e0207 */
[C---:B------:R-:W-:Y:S02]  /*55f0*/  ISETP.GT.U32.AND P3, PT, R0.reuse, R5, PT ;  /* 0x000000050000720c */ /* 0x040fe40003f64070 */
[----:B------:R-:W-:-:S11]  /*5600*/  ISETP.GT.U32.AND P4, PT, R0, R6, PT ;  /* 0x000000060000720c */ /* 0x000fd60003f84070 */
[-C--:B------:R-:W-:Y:S02]  /*5610*/  @!P3 IADD3 R5, PT, PT, R5, -R0.reuse, RZ ;  /* 0x800000000505b210 */ /* 0x080fe40007ffe0ff */
[----:B------:R-:W-:Y:S01]  /*5620*/  @!P4 IMAD.IADD R6, R6, 0x1, -R0 ;  /* 0x000000010606c824 */ /* 0x000fe200078e0a00 */
[----:B------:R-:W-:Y:S01]  /*5630*/  @!P3 IADD3 R3, PT, PT, R3, 0x1, RZ ;  /* 0x000000010303b810 */ /* 0x000fe20007ffe0ff */
[----:B------:R-:W-:Y:S01]  /*5640*/  @!P4 VIADD R4, R4, 0x1 ;  /* 0x000000010404c836 */ /* 0x000fe20000000000 */
[-C--:B------:R-:W-:Y:S02]  /*5650*/  ISETP.GE.U32.AND P5, PT, R5, R0.reuse, PT ;  /* 0x000000000500720c */ /* 0x080fe40003fa6070 */
[----:B------:R-:W-:Y:S02]  /*5660*/  ISETP.GE.U32.AND P6, PT, R6, R0, PT ;  /* 0x000000000600720c */ /* 0x000fe40003fc6070 */
[-C--:B------:R-:W-:Y:S02]  /*5670*/  LOP3.LUT R0, R8, R2.reuse, RZ, 0x3c, !PT ;  /* 0x0000000208007212 */ /* 0x080fe400078e3cff */
[----:B------:R-:W-:-:S02]  /*5680*/  LOP3.LUT R5, R238, R2, RZ, 0x3c, !PT ;  /* 0x00000002ee057212 */ /* 0x000fc400078e3cff */
[----:B------:R-:W-:Y:S02]  /*5690*/  ISETP.GE.AND P1, PT, R0, RZ, PT ;  /* 0x000000ff0000720c */ /* 0x000fe40003f26270 */
[----:B------:R-:W-:Y:S02]  /*56a0*/  ISETP.GE.AND P4, PT, R5, RZ, PT ;  /* 0x000000ff0500720c */ /* 0x000fe40003f86270 */
[----:B------:R-:W-:Y:S01]  /*56b0*/  ISETP.NE.AND P3, PT, R2, RZ, PT ;  /* 0x000000ff0200720c */ /* 0x000fe20003f65270 */
[----:B------:R-:W-:Y:S01]  /*56c0*/  @P5 VIADD R3, R3, 0x1 ;  /* 0x0000000103035836 */ /* 0x000fe20000000000 */
[----:B------:R-:W-:Y:S02]  /*56d0*/  LOP3.LUT R0, RZ, R2, RZ, 0x33, !PT ;  /* 0x00000002ff007212 */ /* 0x000fe400078e33ff */
[----:B------:R-:W-:-:S05]  /*56e0*/  @P6 IADD3 R4, PT, PT, R4, 0x1, RZ ;  /* 0x0000000104046810 */ /* 0x000fca0007ffe0ff */
[----:B------:R-:W-:Y:S02]  /*56f0*/  @!P1 IMAD.MOV R3, RZ, RZ, -R3 ;  /* 0x000000ffff039224 */ /* 0x000fe400078e0a03 */
[----:B------:R-:W-:-:S03]  /*5700*/  @!P4 IADD3 R4, PT, PT, -R4, RZ, RZ ;  /* 0x000000ff0404c210 */ /* 0x000fc60007ffe1ff */
[C---:B------:R-:W-:Y:S02]  /*5710*/  SEL R3, R0.reuse, R3, !P3 ;  /* 0x0000000300037207 */ /* 0x040fe40005800000 */
[----:B------:R-:W-:Y:S02]  /*5720*/  SEL R0, R0, R4, !P3 ;  /* 0x0000000400007207 */ /* 0x000fe40005800000 */
[----:B------:R-:W2:Y:S01]  /*5730*/  LD.E.64 R4, desc[UR4][R80.64+0x38] ;  /* 0x0000380450047980 */ /* 0x000ea2000c101b00 */
[----:B------:R-:W-:-:S04]  /*5740*/  IMAD.WIDE R8, R3, 0x4, R236 ;  /* 0x0000000403087825 */ /* 0x000fc800078e02ec */
[C---:B------:R-:W-:Y:S01]  /*5750*/  IMAD.WIDE R6, R0.reuse, 0x4, R236 ;  /* 0x0000000400067825 */ /* 0x040fe200078e02ec */
[----:B------:R1:W3:Y:S04]  /*5760*/  LD.E R10, desc[UR4][R8.64] ;  /* 0x00000004080a7980 */ /* 0x0002e8000c101900 */
[----:B------:R-:W3:Y:S04]  /*5770*/  LD.E R9, desc[UR4][R6.64] ;  /* 0x0000000406097980 */ /* 0x000ee8000c101900 */
[----:B------:R-:W4:Y:S01]  /*5780*/  LD.E.64 R6, desc[UR4][R80.64+0x20] ;  /* 0x0000200450067980 */ /* 0x000f22000c101b00 */
[----:B------:R-:W-:-:S04]  /*5790*/  IMAD.IADD R0, R0, 0x1, -R3 ;  /* 0x0000000100007824 */ /* 0x000fc800078e0a03 */
[----:B------:R-:W-:-:S05]  /*57a0*/  IMAD R2, R2, R0, -0x100 ;  /* 0xffffff0002027424 */ /* 0x000fca00078e0200 */
[----:B-1----:R-:W-:Y:S01]  /*57b0*/  SHF.R.S32.HI R8, RZ, 0x1f, R2 ;  /* 0x0000001fff087819 */ /* 0x002fe20000011402 */
[-C--:B--2---:R-:W-:Y:S02]  /*57c0*/  IMAD R0, R5, R2.reuse, RZ ;  /* 0x0000000205007224 */ /* 0x084fe400078e02ff */
[----:B------:R-:W-:-:S04]  /*57d0*/  IMAD.WIDE.U32 R2, R4, R2, RZ ;  /* 0x0000000204027225 */ /* 0x000fc800078e00ff */
[----:B------:R-:W-:-:S04]  /*57e0*/  IMAD R4, R4, R8, R0 ;  /* 0x0000000804047224 */ /* 0x000fc800078e0200 */
[----:B------:R-:W-:Y:S01]  /*57f0*/  IMAD.IADD R3, R3, 0x1, R4 ;  /* 0x0000000103037824 */ /* 0x000fe200078e0204 */
[----:B---3--:R-:W-:-:S04]  /*5800*/  IADD3 R0, PT, PT, R10, -R9, RZ ;  /* 0x800000090a007210 */ /* 0x008fc80007ffe0ff */
[----:B------:R-:W-:Y:S01]  /*5810*/  SHF.R.S32.HI R5, RZ, 0x1f, R0 ;  /* 0x0000001fff057819 */ /* 0x000fe20000011400 */
[----:B----4-:R-:W-:Y:S02]  /*5820*/  IMAD R4, R7, R0, RZ ;  /* 0x0000000007047224 */ /* 0x010fe400078e02ff */
[----:B------:R-:W-:-:S04]  /*5830*/  IMAD.WIDE.U32 R2, R0, R6, R2 ;  /* 0x0000000600027225 */ /* 0x000fc800078e0002 */
[----:B------:R-:W-:Y:S01]  /*5840*/  IMAD R0, R6, R5, R4 ;  /* 0x0000000506007224 */ /* 0x000fe200078e0204 */
[----:B------:R-:W-:-:S04]  /*5850*/  LEA R240, P1, R2, R240, 0x1 ;  /* 0x000000f002f07211 */ /* 0x000fc800078208ff */
[----:B------:R-:W-:-:S04]  /*5860*/  IADD3 R0, PT, PT, R3, R0, RZ ;  /* 0x0000000003007210 */ /* 0x000fc80007ffe0ff */
[----:B------:R-:W-:Y:S02]  /*5870*/  LEA.HI.X R239, R2, R239, R0, 0x1, P1 ;  /* 0x000000ef02ef7211 */ /* 0x000fe400008f0c00 */
.L_x_532:
[----:B------:R-:W-:Y:S05]  /*5880*/  BSYNC.RECONVERGENT B0 ;  /* 0x0000000000007941 */ /* 0x000fea0003800200 */
.L_x_530:
[C---:B------:R-:W-:Y:S01]  /*5890*/  IMAD.SHL.U32 R14, R248.reuse, 0x20, RZ ;  /* 0x00000020f80e7824 */ /* 0x040fe200078e00ff */
[----:B------:R-:W-:Y:S01]  /*58a0*/  SHF.L.U64.HI R0, R248, 0x5, R249 ;  /* 0x00000005f8007819 */ /* 0x000fe200000102f9 */
[----:B------:R-:W-:Y:S02]  /*58b0*/  IMAD.MOV.U32 R6, RZ, RZ, R240 ;  /* 0x000000ffff067224 */ /* 0x000fe400078e00f0 */
[----:B------:R-:W-:Y:S01]  /*58c0*/  IMAD.MOV.U32 R7, RZ, RZ, R239 ;  /* 0x000000ffff077224 */ /* 0x000fe200078e00ef */
[----:B------:R-:W-:-:S04]  /*58d0*/  IADD3 R4, P1, PT, R14, R240, RZ ;  /* 0x000000f00e047210 */ /* 0x000fc80007f3e0ff */
[-C--:B------:R-:W-:Y:S01]  /*58e0*/  IADD3 R2, P3, PT, R4, R14.reuse, RZ ;  /* 0x0000000e04027210 */ /* 0x080fe20007f7e0ff */
[----:B------:R-:W-:Y:S01]  /*58f0*/  IMAD.X R5, R0, 0x1, R239, P1 ;  /* 0x0000000100057824 */ /* 0x000fe200008e06ef */
[----:B------:R-:W-:Y:S01]  /*5900*/  @!PT LDS RZ, [RZ] ;  /* 0x00000000fffff984 */ /* 0x000fe20000000800 */
[----:B------:R-:W-:Y:S01]  /*5910*/  @!PT LDS RZ, [RZ] ;  /* 0x00000000fffff984 */ /* 0x000fe20000000800 */
[----:B------:R-:W-:Y:S01]  /*5920*/  @!PT LDS RZ, [RZ] ;  /* 0x00000000fffff984 */ /* 0x000fe20000000800 */
[----:B------:R1:W-:Y:S02]  /*5930*/  LDGSTS.E.BYPASS.LTC128B.128 [R233+0x2000], desc[UR4][R6.64] ;  /* 0x0200000006e97fae */ /* 0x0003e4000b981a04 */
[-C--:B------:R-:W-:Y:S01]  /*5940*/  IADD3 R8, P1, PT, R2, R14.reuse, RZ ;  /* 0x0000000e02087210 */ /* 0x080fe20007f3e0ff */
[--C-:B------:R-:W-:Y:S01]  /*5950*/  IMAD.X R3, R5, 0x1, R0.reuse, P3 ;  /* 0x0000000105037824 */ /* 0x100fe200018e0600 */
[----:B------:R2:W-:Y:S02]  /*5960*/  LDGSTS.E.BYPASS.LTC128B.128 [R233+0x2800], desc[UR4][R4.64] ;  /* 0x0280000004e97fae */ /* 0x0005e4000b981a04 */
[-C--:B------:R-:W-:Y:S01]  /*5970*/  IADD3 R10, P3, PT, R8, R14.reuse, RZ ;  /* 0x0000000e080a7210 */ /* 0x080fe20007f7e0ff */
[--C-:B------:R-:W-:Y:S01]  /*5980*/  IMAD.X R9, R3, 0x1, R0.reuse, P1 ;  /* 0x0000000103097824 */ /* 0x100fe200008e0600 */
[----:B------:R3:W-:Y:S02]  /*5990*/  LDGSTS.E.BYPASS.LTC128B.128 [R233+0x3000], desc[UR4][R2.64] ;  /* 0x0300000002e97fae */ /* 0x0007e4000b981a04 */
[-C--:B------:R-:W-:Y:S01]  /*59a0*/  IADD3 R12, P1, PT, R10, R14.reuse, RZ ;  /* 0x0000000e0a0c7210 */ /* 0x080fe20007f3e0ff */
[--C-:B------:R-:W-:Y:S01]  /*59b0*/  IMAD.X R11, R9, 0x1, R0.reuse, P3 ;  /* 0x00000001090b7824 */ /* 0x100fe200018e0600 */
[----:B------:R-:W-:Y:S03]  /*59c0*/  LDGSTS.E.BYPASS.LTC128B.128 [R233+0x3800], desc[UR4][R8.64] ;  /* 0x0380000008e97fae */ /* 0x000fe6000b981a04 */
[----:B------:R-:W-:Y:S01]  /*59d0*/  IMAD.X R13, R11, 0x1, R0, P1 ;  /* 0x000000010b0d7824 */ /* 0x000fe200008e0600 */
[----:B------:R4:W-:Y:S04]  /*59e0*/  LDGSTS.E.BYPASS.LTC128B.128 [R233+0x4000], desc[UR4][R10.64] ;  /* 0x040000000ae97fae */ /* 0x0009e8000b981a04 */
[----:B------:R5:W-:Y:S01]  /*59f0*/  LDGSTS.E.BYPASS.LTC128B.128 [R233+0x4800], desc[UR4][R12.64] ;  /* 0x048000000ce97fae */ /* 0x000be2000b981a04 */
[----:B-1----:R-:W-:-:S04]  /*5a00*/  IADD3 R6, P3, PT, R12, R14, RZ ;  /* 0x0000000e0c067210 */ /* 0x002fc80007f7e0ff */
[----:B--2---:R-:W-:Y:S01]  /*5a10*/  IADD3 R4, P1, PT, R6, R14, RZ ;  /* 0x0000000e06047210 */ /* 0x004fe20007f3e0ff */
[----:B------:R-:W-:-:S03]  /*5a20*/  IMAD.X R7, R13, 0x1, R0, P3 ;  /* 0x000000010d077824 */ /* 0x000fc600018e0600 */
[----:B---3--:R-:W-:Y:S02]  /*5a30*/  IADD3 R2, P3, PT, R4, R14, RZ ;  /* 0x0000000e04027210 */ /* 0x008fe40007f7e0ff */
[----:B------:R-:W-:Y:S01]  /*5a40*/  IADD3.X R5, PT, PT, R7, R0, RZ, P1, !PT ;  /* 0x0000000007057210 */ /* 0x000fe20000ffe4ff */
[----:B------:R1:W-:Y:S04]  /*5a50*/  LDGSTS.E.BYPASS.LTC128B.128 [R233+0x5000], desc[UR4][R6.64] ;  /* 0x0500000006e97fae */ /* 0x0003e8000b981a04 */
[--C-:B------:R-:W-:Y:S01]  /*5a60*/  IMAD.X R3, R5, 0x1, R0.reuse, P3 ;  /* 0x0000000105037824 */ /* 0x100fe200018e0600 */
[-C--:B----4-:R-:W-:Y:S01]  /*5a70*/  IADD3 R10, P1, PT, R2, R14.reuse, RZ ;  /* 0x0000000e020a7210 */ /* 0x090fe20007f3e0ff */
[----:B------:R2:W-:Y:S03]  /*5a80*/  LDGSTS.E.BYPASS.LTC128B.128 [R233+0x5800], desc[UR4][R4.64] ;  /* 0x0580000004e97fae */ /* 0x0005e6000b981a04 */
[-C--:B-----5:R-:W-:Y:S01]  /*5a90*/  IADD3 R12, P3, PT, R10, R14.reuse, RZ ;  /* 0x0000000e0a0c7210 */ /* 0x0a0fe20007f7e0ff */
[--C-:B------:R-:W-:Y:S01]  /*5aa0*/  IMAD.X R11, R3, 0x1, R0.reuse, P1 ;  /* 0x00000001030b7824 */ /* 0x100fe200008e0600 */
[----:B------:R3:W-:Y:S02]  /*5ab0*/  LDGSTS.E.BYPASS.LTC128B.128 [R233+0x6000], desc[UR4][R2.64] ;  /* 0x0600000002e97fae */ /* 0x0007e4000b981a04 */
[-C--:B------:R-:W-:Y:S01]  /*5ac0*/  IADD3 R8, P1, PT, R12, R14.reuse, RZ ;  /* 0x0000000e0c087210 */ /* 0x080fe20007f3e0ff */
[--C-:B------:R-:W-:Y:S01]  /*5ad0*/  IMAD.X R13, R11, 0x1, R0.reuse, P3 ;  /* 0x000000010b0d7824 */ /* 0x100fe200018e0600 */
[----:B------:R4:W-:Y:S03]  /*5ae0*/  LDGSTS.E.BYPASS.LTC128B.128 [R233+0x6800], desc[UR4][R10.64] ;  /* 0x068000000ae97fae */ /* 0x0009e6000b981a04 */
[----:B------:R-:W-:Y:S01]  /*5af0*/  IMAD.X R9, R13, 0x1, R0, P1 ;  /* 0x000000010d097824 */ /* 0x000fe200008e0600 */
[----:B------:R4:W-:Y:S04]  /*5b00*/  LDGSTS.E.BYPASS.LTC128B.128 [R233+0x7000], desc[UR4][R12.64] ;  /* 0x070000000ce97fae */ /* 0x0009e8000b981a04 */
[----:B------:R4:W-:Y:S01]  /*5b10*/  LDGSTS.E.BYPASS.LTC128B.128 [R233+0x7800], desc[UR4][R8.64] ;  /* 0x0780000008e97fae */ /* 0x0009e2000b981a04 */
[----:B-1----:R-:W-:-:S04]  /*5b20*/  IADD3 R6, P3, PT, R8, R14, RZ ;  /* 0x0000000e08067210 */ /* 0x002fc80007f7e0ff */
[----:B------:R-:W-:Y:S02]  /*5b30*/  IADD3.X R7, PT, PT, R9, R0, RZ, P3, !PT ;  /* 0x0000000009077210 */ /* 0x000fe40001ffe4ff */
[----:B--2---:R-:W-:-:S03]  /*5b40*/  IADD3 R4, P1, PT, R6, R14, RZ ;  /* 0x0000000e06047210 */ /* 0x004fc60007f3e0ff */
[----:B------:R1:W-:Y:S01]  /*5b50*/  LDGSTS.E.BYPASS.LTC128B.128 [R233+0x8000], desc[UR4][R6.64] ;  /* 0x0800000006e97fae */ /* 0x0003e2000b981a04 */
[----:B---3--:R-:W-:Y:S01]  /*5b60*/  IADD3 R2, P3, PT, R4, R14, RZ ;  /* 0x0000000e04027210 */ /* 0x008fe20007f7e0ff */
[----:B------:R-:W-:-:S03]  /*5b70*/  IMAD.X R5, R7, 0x1, R0, P1 ;  /* 0x0000000107057824 */ /* 0x000fc600008e0600 */
[----:B----4-:R-:W-:Y:S01]  /*5b80*/  IADD3 R10, P1, PT, R2, R14, RZ ;  /* 0x0000000e020a7210 */ /* 0x010fe20007f3e0ff */
[--C-:B------:R-:W-:Y:S01]  /*5b90*/  IMAD.X R3, R5, 0x1, R0.reuse, P3 ;  /* 0x0000000105037824 */ /* 0x100fe200018e0600 */
[----:B------:R1:W-:Y:S03]  /*5ba0*/  LDGSTS.E.BYPASS.LTC128B.128 [R233+0x8800], desc[UR4][R4.64] ;  /* 0x0880000004e97fae */ /* 0x0003e6000b981a04 */
[----:B------:R-:W-:Y:S01]  /*5bb0*/  IMAD.X R11, R3, 0x1, R0, P1 ;  /* 0x00000001030b7824 */ /* 0x000fe200008e0600 */
[----:B------:R1:W-:Y:S04]  /*5bc0*/  LDGSTS.E.BYPASS.LTC128B.128 [R233+0x9000], desc[UR4][R2.64] ;  /* 0x0900000002e97fae */ /* 0x0003e8000b981a04 */
[----:B------:R1:W-:Y:S04]  /*5bd0*/  LDGSTS.E.BYPASS.LTC128B.128 [R233+0x9800], desc[UR4][R10.64] ;  /* 0x098000000ae97fae */ /* 0x0003e8000b981a04 */
[----:B------:R-:W0:Y:S02]  /*5be0*/  LDGDEPBAR ;  /* 0x00000000000079af */ /* 0x000e240000000000 */
.L_x_529:
[----:B------:R-:W-:Y:S05]  /*5bf0*/  BSYNC.RECONVERGENT B1 ;  /* 0x0000000000017941 */ /* 0x000fea0003800200 */
.L_x_528:
[----:B------:R-:W2:Y:S01]  /*5c00*/  LD.E R0, desc[UR4][R168.64+0xdc] ;  /* 0x0000dc04a8007980 */ /* 0x000ea2000c101900 */
[----:B------:R-:W-:Y:S02]  /*5c10*/  FMNMX3.FTZ R148, R60, R40, R41, !PT ;  /* 0x000000283c947276 */ /* 0x000fe40007810029 */
[----:B------:R-:W-:Y:S02]  /*5c20*/  FMNMX3.FTZ R149, R63, R61, R43, !PT ;  /* 0x0000003d3f957276 */ /* 0x000fe4000781002b */
[----:B------:R-:W-:Y:S02]  /*5c30*/  FMNMX3.FTZ R148, R148, R42, R66, !PT ;  /* 0x0000002a94947276 */ /* 0x000fe40007810042 */
[----:B------:R-:W-:Y:S02]  /*5c40*/  FMNMX3.FTZ R149, R149, R62, R71, !PT ;  /* 0x0000003e95957276 */ /* 0x000fe40007810047 */
[----:B------:R-:W-:Y:S02]  /*5c50*/  FMNMX3.FTZ R148, R148, R64, R65, !PT ;  /* 0x0000004094947276 */ /* 0x000fe40007810041 */
[----:B------:R-:W-:-:S02]  /*5c60*/  FMNMX3.FTZ R149, R149, R70, R68, !PT ;  /* 0x0000004695957276 */ /* 0x000fc40007810044 */
        /* <DEDUP_REMOVED lines=56> */
[----:B------:R-:W-:Y:S02]  /*5ff0*/  FMNMX.FTZ R148, R212, R148, !PT ;  /* 0x00000094d4947209 */ /* 0x000fe40007810000 */
[----:B------:R-:W-:-:S03]  /*6000*/  FMNMX.FTZ R149, R209, R149, !PT ;  /* 0x00000095d1957209 */ /* 0x000fc60007810000 */
[----:B-1----:R-:W1:Y:S04]  /*6010*/  SHFL.BFLY PT, R2, R148, 0x2, 0x1f ;  /* 0x0c401f0094027f89 */ /* 0x002e6800000e0000 */
[----:B------:R-:W3:Y:S01]  /*6020*/  SHFL.BFLY PT, R3, R149, 0x2, 0x1f ;  /* 0x0c401f0095037f89 */ /* 0x000ee200000e0000 */
[----:B-1----:R-:W-:Y:S02]  /*6030*/  FMNMX.FTZ R148, R148, R2, !PT ;  /* 0x0000000294947209 */ /* 0x002fe40007810000 */
[----:B---3--:R-:W-:-:S03]  /*6040*/  FMNMX.FTZ R149, R149, R3, !PT ;  /* 0x0000000395957209 */ /* 0x008fc60007810000 */
[----:B------:R-:W1:Y:S04]  /*6050*/  SHFL.BFLY PT, R2, R148, 0x1, 0x1f ;  /* 0x0c201f0094027f89 */ /* 0x000e6800000e0000 */
[----:B------:R-:W3:Y:S01]  /*6060*/  SHFL.BFLY PT, R4, R149, 0x1, 0x1f ;  /* 0x0c201f0095047f89 */ /* 0x000ee200000e0000 */
[----:B-1----:R-:W-:Y:S02]  /*6070*/  FMNMX.FTZ R148, R148, R2, !PT ;  /* 0x0000000294947209 */ /* 0x002fe40007810000 */
[----:B------:R-:W-:Y:S02]  /*6080*/  IADD3 R2, PT, PT, R234, R228, RZ ;  /* 0x000000e4ea027210 */ /* 0x000fe40007ffe0ff */
[----:B------:R-:W-:Y:S02]  /*6090*/  FSETP.NEU.FTZ.AND P1, PT, R148, -INF , PT ;  /* 0xff8000009400780b */ /* 0x000fe40003f3d000 */
[----:B---3--:R-:W-:-:S02]  /*60a0*/  FMNMX.FTZ R149, R149, R4, !PT ;  /* 0x0000000495957209 */ /* 0x008fc40007810000 */
[----:B------:R-:W-:-:S04]  /*60b0*/  LEA R156, R2, R230, 0x1 ;  /* 0x000000e6029c7211 */ /* 0x000fc800078e08ff */
[-C--:B------:R-:W-:Y:S01]  /*60c0*/  IADD3 R77, PT, PT, R137, R156.reuse, RZ ;  /* 0x0000009c894d7210 */ /* 0x080fe20007ffe0ff */
[----:B------:R-:W-:Y:S01]  /*60d0*/  LDSM.16.MT88.4 R16, [R156+0xa000] ;  /* 0x00a000009c10783b */ /* 0x000fe20000004200 */
[----:B------:R-:W-:-:S03]  /*60e0*/  IADD3 R144, PT, PT, R138, R156, RZ ;  /* 0x0000009c8a907210 */ /* 0x000fc60007ffe0ff */
[----:B------:R-:W1:Y:S01]  /*60f0*/  LDSM.16.MT88.4 R12, [R77+0xa000] ;  /* 0x00a000004d0c783b */ /* 0x000e620000004200 */
[----:B------:R-:W-:-:S03]  /*6100*/  IADD3 R76, PT, PT, R137, R144, RZ ;  /* 0x00000090894c7210 */ /* 0x000fc60007ffe0ff */
[----:B------:R-:W3:Y:S04]  /*6110*/  LDSM.16.MT88.4 R20, [R144+0xa000] ;  /* 0x00a000009014783b */ /* 0x000ee80000004200 */
[----:B------:R-:W4:Y:S04]  /*6120*/  LDSM.16.MT88.4 R28, [R76+0xa000] ;  /* 0x00a000004c1c783b */ /* 0x000f280000004200 */
[----:B------:R-:W-:Y:S01]  /*6130*/  LDSM.16.MT88.4 R36, [R77+0xa800] ;  /* 0x00a800004d24783b */ /* 0x000fe20000004200 */
[C---:B--2---:R-:W-:Y:S01]  /*6140*/  FMUL.FTZ R3, R0.reuse, R148 ;  /* 0x0000009400037220 */ /* 0x044fe20000410000 */
[----:B------:R-:W-:-:S04]  /*6150*/  FMUL.FTZ R5, R0, R149 ;  /* 0x0000009500057220 */ /* 0x000fc80000410000 */
[----:B------:R-:W-:Y:S02]  /*6160*/  FSEL R3, R3, RZ, P1 ;  /* 0x000000ff03037208 */ /* 0x000fe40000800000 */
[----:B------:R-:W-:-:S03]  /*6170*/  FSETP.NEU.FTZ.AND P1, PT, R149, -INF , PT ;  /* 0xff8000009500780b */ /* 0x000fc60003f3d000 */
[-CC-:B------:R-:W-:Y:S01]  /*6180*/  FFMA.FTZ R2, R60, R0.reuse, -R3.reuse ;  /* 0x000000003c027223 */ /* 0x180fe20000010803 */
[----:B------:R-:W-:Y:S01]  /*6190*/  FSEL R5, R5, RZ, P1 ;  /* 0x000000ff05057208 */ /* 0x000fe20000800000 */
[-CC-:B------:R-:W-:Y:S01]  /*61a0*/  FFMA.FTZ R4, R41, R0.reuse, -R3.reuse ;  /* 0x0000000029047223 */ /* 0x180fe20000010803 */
[-CC-:B------:R-:W-:Y:S01]  /*61b0*/  FFMA.FTZ R6, R40, R0.reuse, -R3.reuse ;  /* 0x0000000028067223 */ /* 0x180fe20000010803 */
[----:B------:R2:W-:Y:S04]  /*61c0*/  MUFU.EX2 R84, R2 ;  /* 0x0000000200547308 */ /* 0x0005e80000000800 */
[----:B------:R5:W-:Y:S04]  /*61d0*/  MUFU.EX2 R214, R4 ;  /* 0x0000000400d67308 */ /* 0x000be80000000800 */
[----:B------:R-:W1:Y:S01]  /*61e0*/  MUFU.EX2 R81, R6 ;  /* 0x0000000600517308 */ /* 0x000e620000000800 */
[----:B--2---:R-:W-:-:S04]  /*61f0*/  FFMA.FTZ R2, R42, R0, -R3 ;  /* 0x000000002a027223 */ /* 0x004fc80000010803 */
[----:B------:R2:W3:Y:S01]  /*6200*/  MUFU.EX2 R93, R2 ;  /* 0x00000002005d7308 */ /* 0x0004e20000000800 */
[----:B-----5:R-:W-:Y:S01]  /*6210*/  FFMA.FTZ R4, R63, R0, -R5 ;  /* 0x000000003f047223 */ /* 0x020fe20000010805 */
[----:B-1----:R-:W-:-:S03]  /*6220*/  F2FP.F16.F32.PACK_AB R9, R81, R84 ;  /* 0x000000545109723e */ /* 0x002fc600000000ff */
[----:B------:R1:W-:Y:S01]  /*6230*/  MUFU.EX2 R80, R4 ;  /* 0x0000000400507308 */ /* 0x0003e20000000800 */
[----:B------:R-:W-:-:S04]  /*6240*/  FFMA.FTZ R6, R68, R0, -R5 ;  /* 0x0000000044067223 */ /* 0x000fc80000010805 */
[----:B------:R5:W-:Y:S01]  /*6250*/  MUFU.EX2 R138, R6 ;  /* 0x00000006008a7308 */ /* 0x000be20000000800 */
[----:B--2---:R-:W-:Y:S01]  /*6260*/  FFMA.FTZ R2, R61, R0, -R5 ;  /* 0x000000003d027223 */ /* 0x004fe20000010805 */
[----:B---3--:R-:W-:-:S03]  /*6270*/  F2FP.F16.F32.PACK_AB R11, R93, R214 ;  /* 0x000000d65d0b723e */ /* 0x008fc600000000ff */
[----:B------:R2:W-:Y:S01]  /*6280*/  MUFU.EX2 R7, R2 ;  /* 0x0000000200077308 */ /* 0x0005e20000000800 */
[-CC-:B-1----:R-:W-:Y:S02]  /*6290*/  FFMA.FTZ R4, R43, R0.reuse, -R5.reuse ;  /* 0x000000002b047223 */ /* 0x182fe40000010805 */
[----:B------:R-:W1:Y:S02]  /*62a0*/  LDSM.16.MT88.4 R40, [R156+0xa800] ;  /* 0x00a800009c28783b */ /* 0x000e640000004200 */
[----:B------:R3:W-:Y:S01]  /*62b0*/  MUFU.EX2 R85, R4 ;  /* 0x0000000400557308 */ /* 0x0007e20000000800 */
[-CC-:B-----5:R-:W-:Y:S01]  /*62c0*/  FFMA.FTZ R6, R96, R0.reuse, -R5.reuse ;  /* 0x0000000060067223 */ /* 0x1a0fe20000010805 */
[-C--:B--2---:R-:W-:Y:S02]  /*62d0*/  FFMA.FTZ R2, R62, R0.reuse, -R5 ;  /* 0x000000003e027223 */ /* 0x084fe40000010805 */
[----:B------:R-:W2:Y:S02]  /*62e0*/  LDSM.16.MT88.4 R60, [R144+0xa800] ;  /* 0x00a80000903c783b */ /* 0x000ea40000004200 */
[----:B------:R5:W4:Y:S01]  /*62f0*/  MUFU.EX2 R8, R2 ;  /* 0x0000000200087308 */ /* 0x000b220000000800 */
[----:B---3--:R-:W-:-:S04]  /*6300*/  FFMA.FTZ R4, R64, R0, -R3 ;  /* 0x0000000040047223 */ /* 0x008fc80000010803 */
[----:B------:R3:W-:Y:S01]  /*6310*/  MUFU.EX2 R213, R4 ;  /* 0x0000000400d57308 */ /* 0x0007e20000000800 */
[----:B-----5:R-:W-:Y:S01]  /*6320*/  FFMA.FTZ R2, R66, R0, -R3 ;  /* 0x0000000042027223 */ /* 0x020fe20000010803 */
[----:B----4-:R-:W-:Y:S02]  /*6330*/  MOV R137, R8 ;  /* 0x0000000800897202 */ /* 0x010fe40000000f00 */
[----:B------:R-:W-:Y:S01]  /*6340*/  F2FP.F16.F32.PACK_AB R8, R7, R80 ;  /* 0x000000500708723e */ /* 0x000fe200000000ff */
[----:B------:R4:W-:Y:S01]  /*6350*/  MUFU.EX2 R216, R2 ;  /* 0x0000000200d87308 */ /* 0x0009e20000000800 */
[----:B------:R-:W-:Y:S01]  /*6360*/  F2FP.F16.F32.PACK_AB R10, R137, R85 ;  /* 0x00000055890a723e */ /* 0x000fe200000000ff */
[----:B---3--:R-:W-:Y:S01]  /*6370*/  FFMA.FTZ R4, R71, R0, -R5 ;  /* 0x0000000047047223 */ /* 0x008fe20000010805 */
[----:B------:R-:W-:-:S03]  /*6380*/  FADD.FTZ R7, R80, R7 ;  /* 0x0000000750077221 */ /* 0x000fc60000010000 */
[----:B------:R3:W-:Y:S02]  /*6390*/  MUFU.EX2 R215, R4 ;  /* 0x0000000400d77308 */ /* 0x0007e40000000800 */
[----:B------:R-:W-:Y:S01]  /*63a0*/  HMMA.16816.F32 R32, R8, R12, RZ ;  /* 0x0000000c0820723c */ /* 0x000fe200000018ff */
[----:B----4-:R-:W-:-:S07]  /*63b0*/  FFMA.FTZ R2, R65, R0, -R3 ;  /* 0x0000000041027223 */ /* 0x010fce0000010803 */
[----:B------:R-:W-:Y:S01]  /*63c0*/  HMMA.16816.F32 R24, R8, R14, RZ ;  /* 0x0000000e0818723c */ /* 0x000fe200000018ff */
[----:B------:R-:W4:Y:S01]  /*63d0*/  LDSM.16.MT88.4 R12, [R76+0xa800] ;  /* 0x00a800004c0c783b */ /* 0x000f220000004200 */
[----:B------:R5:W-:Y:S01]  /*63e0*/  MUFU.EX2 R136, R2 ;  /* 0x0000000200887308 */ /* 0x000be20000000800 */
[----:B---3--:R-:W-:-:S04]  /*63f0*/  FFMA.FTZ R4, R67, R0, -R5 ;  /* 0x0000000043047223 */ /* 0x008fc80000010805 */
[----:B------:R3:W-:Y:S01]  /*6400*/  MUFU.EX2 R87, R4 ;  /* 0x0000000400577308 */ /* 0x0007e20000000800 */
[----:B------:R-:W-:Y:S01]  /*6410*/  HMMA.16816.F32 R56, R8, R16, RZ ;  /* 0x000000100838723c */ /* 0x000fe200000018ff */
[----:B-----5:R-:W-:-:S07]  /*6420*/  FFMA.FTZ R2, R70, R0, -R5 ;  /* 0x0000000046027223 */ /* 0x020fce0000010805 */
[----:B------:R-:W-:Y:S01]  /*6430*/  HMMA.16816.F32 R52, R8, R18, RZ ;  /* 0x000000120834723c */ /* 0x000fe200000018ff */
[----:B------:R5:W1:Y:S01]  /*6440*/  MUFU.EX2 R92, R2 ;  /* 0x00000002005c7308 */ /* 0x000a620000000800 */
[----:B---3--:R-:W-:-:S06]  /*6450*/  FFMA.FTZ R4, R78, R0, -R3 ;  /* 0x000000004e047223 */ /* 0x008fcc0000010803 */
[C---:B------:R-:W-:Y:S01]  /*6460*/  HMMA.16816.F32 R16, R8.reuse, R20, RZ ;  /* 0x000000140810723c */ /* 0x040fe200000018ff */
[----:B------:R3:W-:Y:S07]  /*6470*/  MUFU.EX2 R94, R4 ;  /* 0x00000004005e7308 */ /* 0x0007ee0000000800 */
[----:B------:R-:W-:Y:S01]  /*6480*/  HMMA.16816.F32 R48, R8, R22, RZ ;  /* 0x000000160830723c */ /* 0x000fe200000018ff */
[----:B-----5:R-:W-:Y:S01]  /*6490*/  FFMA.FTZ R2, R69, R0, -R3 ;  /* 0x0000000045027223 */ /* 0x020fe20000010803 */
[----:B-1----:R-:W-:-:S03]  /*64a0*/  MOV R78, R92 ;  /* 0x0000005c004e7202 */ /* 0x002fc60000000f00 */
[----:B------:R1:W5:Y:S01]  /*64b0*/  MUFU.EX2 R86, R2 ;  /* 0x0000000200567308 */ /* 0x0003620000000800 */
[----:B---3--:R-:W-:Y:S02]  /*64c0*/  FFMA.FTZ R4, R97, R0, -R5 ;  /* 0x0000000061047223 */ /* 0x008fe40000010805 */
[C---:B------:R-:W-:Y:S01]  /*64d0*/  HMMA.16816.F32 R20, R8.reuse, R28, RZ ;  /* 0x0000001c0814723c */ /* 0x040fe200000018ff */
[----:B------:R-:W-:Y:S07]  /*64e0*/  MUFU.EX2 R97, R6 ;  /* 0x0000000600617308 */ /* 0x000fee0000000800 */
[----:B------:R-:W-:Y:S01]  /*64f0*/  HMMA.16816.F32 R44, R8, R30, RZ ;  /* 0x0000001e082c723c */ /* 0x000fe200000018ff */
[----:B------:R-:W-:Y:S01]  /*6500*/  F2FP.F16.F32.PACK_AB R8, R92, R215 ;  /* 0x000000d75c08723e */ /* 0x000fe200000000ff */
[----:B------:R-:W-:Y:S01]  /*6510*/  LDSM.16.MT88.4 R28, [R77+0xb000] ;  /* 0x00b000004d1c783b */ /* 0x000fe20000004200 */
[----:B------:R-:W-:Y:S01]  /*6520*/  F2FP.F16.F32.PACK_AB R9, R213, R216 ;  /* 0x000000d8d509723e */ /* 0x000fe200000000ff */
[----:B-1----:R-:W-:Y:S01]  /*6530*/  FFMA.FTZ R2, R89, R0, -R3 ;  /* 0x0000000059027223 */ /* 0x002fe20000010803 */
[----:B------:R-:W-:Y:S01]  /*6540*/  F2FP.F16.F32.PACK_AB R10, R87, R138 ;  /* 0x0000008a570a723e */ /* 0x000fe200000000ff */
[----:B------:R1:W-:Y:S01]  /*6550*/  MUFU.EX2 R92, R4 ;  /* 0x00000004005c7308 */ /* 0x0003e20000000800 */
[----:B-----5:R-:W-:-:S03]  /*6560*/  F2FP.F16.F32.PACK_AB R11, R86, R136 ;  /* 0x00000088560b723e */ /* 0x020fc600000000ff */
[----:B------:R3:W-:Y:S04]  /*6570*/  MUFU.EX2 R89, R2 ;  /* 0x0000000200597308 */ /* 0x0007e80000000800 */
[----:B------:R-:W-:Y:S01]  /*6580*/  HMMA.16816.F32 R56, R8, R40, R56 ;  /* 0x000000280838723c */ /* 0x000fe20000001838 */
[----:B-1----:R-:W-:-:S07]  /*6590*/  FFMA.FTZ R4, R88, R0, -R5 ;  /* 0x0000000058047223 */ /* 0x002fce0000010805 */
[C---:B------:R-:W-:Y:S01]  /*65a0*/  HMMA.16816.F32 R40, R8.reuse, R42, R52 ;  /* 0x0000002a0828723c */ /* 0x040fe20000001834 */
[-CC-:B---3--:R-:W-:Y:S01]  /*65b0*/  FFMA.FTZ R2, R79, R0.reuse, -R3.reuse ;  /* 0x000000004f027223 */ /* 0x188fe20000010803 */
[----:B------:R1:W-:Y:S04]  /*65c0*/  MUFU.EX2 R88, R4 ;  /* 0x0000000400587308 */ /* 0x0003e80000000800 */
[----:B------:R3:W-:Y:S02]  /*65d0*/  MUFU.EX2 R79, R2 ;  /* 0x00000002004f7308 */ /* 0x0007e40000000800 */
[C---:B------:R-:W-:Y:S01]  /*65e0*/  HMMA.16816.F32 R52, R8.reuse, R36, R32 ;  /* 0x000000240834723c */ /* 0x040fe20000001820 */
[----:B------:R-:W5:Y:S07]  /*65f0*/  LDSM.16.MT88.4 R32, [R156+0xb000] ;  /* 0x00b000009c20783b */ /* 0x000f6e0000004200 */
[----:B------:R-:W-:Y:S01]  /*6600*/  HMMA.16816.F32 R72, R8, R38, R24 ;  /* 0x000000260848723c */ /* 0x000fe20000001818 */
[----:B-1----:R-:W-:Y:S01]  /*6610*/  FFMA.FTZ R4, R98, R0, -R3 ;  /* 0x0000000062047223 */ /* 0x002fe20000010803 */
[----:B------:R-:W-:Y:S01]  /*6620*/  MOV R98, R138 ;  /* 0x0000008a00627202 */ /* 0x000fe20000000f00 */
[----:B---3--:R-:W-:-:S05]  /*6630*/  FFMA.FTZ R2, R91, R0, -R5 ;  /* 0x000000005b027223 */ /* 0x008fca0000010805 */
[C---:B--2---:R-:W-:Y:S01]  /*6640*/  HMMA.16816.F32 R64, R8.reuse, R60, R16 ;  /* 0x0000003c0840723c */ /* 0x044fe20000001810 */
[----:B------:R-:W-:Y:S01]  /*6650*/  LDSM.16.MT88.4 R16, [R76+0xb000] ;  /* 0x00b000004c10783b */ /* 0x000fe20000004200 */
[----:B------:R1:W2:Y:S06]  /*6660*/  MUFU.EX2 R95, R2 ;  /* 0x00000002005f7308 */ /* 0x0002ac0000000800 */
[----:B----4-:R-:W-:Y:S01]  /*6670*/  HMMA.16816.F32 R24, R8, R12, R20 ;  /* 0x0000000c0818723c */ /* 0x010fe20000001814 */
[----:B------:R-:W3:Y:S01]  /*6680*/  LDSM.16.MT88.4 R20, [R144+0xb000] ;  /* 0x00b000009014783b */ /* 0x000ee20000004200 */
[----:B-1----:R-:W-:-:S06]  /*6690*/  FFMA.FTZ R2, R90, R0, -R3 ;  /* 0x000000005a027223 */ /* 0x002fcc0000010803 */
[C---:B------:R-:W-:Y:S01]  /*66a0*/  HMMA.16816.F32 R12, R8.reuse, R14, R44 ;  /* 0x0000000e080c723c */ /* 0x040fe2000000182c */
[----:B------:R1:W4:Y:S07]  /*66b0*/  MUFU.EX2 R96, R2 ;  /* 0x0000000200607308 */ /* 0x00032e0000000800 */
[----:B------:R-:W-:Y:S01]  /*66c0*/  HMMA.16816.F32 R68, R8, R62, R48 ;  /* 0x0000003e0844723c */ /* 0x000fe20000001830 */
[----:B--2---:R-:W-:Y:S02]  /*66d0*/  F2FP.F16.F32.PACK_AB R8, R95, R92 ;  /* 0x0000005c5f08723e */ /* 0x004fe400000000ff */
[----:B------:R-:W-:-:S02]  /*66e0*/  F2FP.F16.F32.PACK_AB R9, R94, R89 ;  /* 0x000000595e09723e */ /* 0x000fc400000000ff */
[----:B------:R-:W-:Y:S01]  /*66f0*/  F2FP.F16.F32.PACK_AB R10, R88, R97 ;  /* 0x00000061580a723e */ /* 0x000fe200000000ff */
[-CC-:B-1----:R-:W-:Y:S01]  /*6700*/  FFMA.FTZ R2, R108, R0.reuse, -R3.reuse ;  /* 0x000000006c027223 */ /* 0x182fe20000010803 */
[----:B----4-:R-:W-:Y:S02]  /*6710*/  F2FP.F16.F32.PACK_AB R11, R96, R79 ;  /* 0x0000004f600b723e */ /* 0x010fe400000000ff */
[----:B------:R-:W-:Y:S01]  /*6720*/  MOV R108, R213 ;  /* 0x000000d5006c7202 */ /* 0x000fe20000000f00 */
[----:B------:R1:W-:Y:S04]  /*6730*/  MUFU.EX2 R91, R2 ;  /* 0x00000002005b7308 */ /* 0x0003e80000000800 */
[C---:B-----5:R-:W-:Y:S08]  /*6740*/  HMMA.16816.F32 R36, R8.reuse, R32, R56 ;  /* 0x000000200824723c */ /* 0x060ff00000001838 */
[----:B------:R-:W-:Y:S01]  /*6750*/  HMMA.16816.F32 R40, R8, R34, R40 ;  /* 0x000000220828723c */ /* 0x000fe20000001828 */
[----:B------:R-:W2:Y:S01]  /*6760*/  LDSM.16.MT88.4 R32, [R156+0xb800] ;  /* 0x00b800009c20783b */ /* 0x000ea20000004200 */
[----:B-1----:R-:W-:-:S02]  /*6770*/  FFMA.FTZ R2, R99, R0, -R3 ;  /* 0x0000000063027223 */ /* 0x002fc40000010803 */
[----:B------:R1:W-:Y:S04]  /*6780*/  MUFU.EX2 R99, R4 ;  /* 0x0000000400637308 */ /* 0x0003e80000000800 */
[----:B------:R4:W5:Y:S01]  /*6790*/  MUFU.EX2 R6, R2 ;  /* 0x0000000200067308 */ /* 0x0009620000000800 */
[C---:B------:R-:W-:Y:S01]  /*67a0*/  HMMA.16816.F32 R48, R8.reuse, R28, R52 ;  /* 0x0000001c0830723c */ /* 0x040fe20000001834 */
[----:B------:R-:W2:Y:S07]  /*67b0*/  LDSM.16.MT88.4 R52, [R77+0xb800] ;  /* 0x00b800004d34783b */ /* 0x000eae0000004200 */
[C---:B---3--:R-:W-:Y:S01]  /*67c0*/  HMMA.16816.F32 R60, R8.reuse, R20, R64 ;  /* 0x00000014083c723c */ /* 0x048fe20000001840 */
[--C-:B-1----:R-:W-:Y:S01]  /*67d0*/  FFMA.FTZ R4, R117, R0, -R5.reuse ;  /* 0x0000000075047223 */ /* 0x102fe20000010805 */
[----:B------:R-:W1:Y:S01]  /*67e0*/  LDSM.16.MT88.4 R64, [R144+0xb800] ;  /* 0x00b800009040783b */ /* 0x000e620000004200 */
[----:B------:R-:W-:Y:S01]  /*67f0*/  MOV R117, R216 ;  /* 0x000000d800757202 */ /* 0x000fe20000000f00 */
[--C-:B----4-:R-:W-:Y:S01]  /*6800*/  FFMA.FTZ R2, R116, R0, -R5.reuse ;  /* 0x0000000074027223 */ /* 0x110fe20000010805 */
[----:B-----5:R-:W-:Y:S01]  /*6810*/  MOV R116, R6 ;  /* 0x0000000600747202 */ /* 0x020fe20000000f00 */
[----:B------:R3:W-:Y:S02]  /*6820*/  MUFU.EX2 R245, R4 ;  /* 0x0000000400f57308 */ /* 0x0007e40000000800 */
[----:B------:R-:W-:Y:S01]  /*6830*/  HMMA.16816.F32 R44, R8, R16, R24 ;  /* 0x00000010082c723c */ /* 0x000fe20000001818 */
[----:B------:R-:W-:Y:S01]  /*6840*/  FFMA.FTZ R6, R110, R0, -R5 ;  /* 0x000000006e067223 */ /* 0x000fe20000010805 */
[----:B------:R-:W-:Y:S01]  /*6850*/  LDSM.16.MT88.4 R24, [R156+0xc000] ;  /* 0x00c000009c18783b */ /* 0x000fe20000004200 */
[----:B------:R4:W5:Y:S01]  /*6860*/  MUFU.EX2 R246, R2 ;  /* 0x0000000200f67308 */ /* 0x0009620000000800 */
[----:B------:R-:W-:-:S03]  /*6870*/  MOV R110, R215 ;  /* 0x000000d7006e7202 */ /* 0x000fc60000000f00 */
[----:B------:R5:W-:Y:S01]  /*6880*/  MUFU.EX2 R90, R6 ;  /* 0x00000006005a7308 */ /* 0x000be20000000800 */
[----:B------:R-:W-:Y:S01]  /*6890*/  HMMA.16816.F32 R12, R8, R18, R12 ;  /* 0x00000012080c723c */ /* 0x000fe2000000180c */
[----:B------:R-:W1:Y:S01]  /*68a0*/  LDSM.16.MT88.4 R16, [R76+0xb800] ;  /* 0x00b800004c10783b */ /* 0x000e620000004200 */
[----:B---3--:R-:W-:Y:S01]  /*68b0*/  FFMA.FTZ R4, R109, R0, -R5 ;  /* 0x000000006d047223 */ /* 0x008fe20000010805 */
[----:B------:R-:W-:-:S05]  /*68c0*/  MOV R109, R214 ;  /* 0x000000d6006d7202 */ /* 0x000fca0000000f00 */
[C---:B------:R-:W-:Y:S01]  /*68d0*/  HMMA.16816.F32 R56, R8.reuse, R30, R72 ;  /* 0x0000001e0838723c */ /* 0x040fe20000001848 */
[----:B----4-:R-:W-:Y:S01]  /*68e0*/  FFMA.FTZ R2, R111, R0, -R3 ;  /* 0x000000006f027223 */ /* 0x010fe20000010803 */
[----:B------:R3:W4:Y:S01]  /*68f0*/  MUFU.EX2 R247, R4 ;  /* 0x0000000400f77308 */ /* 0x0007220000000800 */
[----:B------:R-:W-:Y:S01]  /*6900*/  MOV R111, R136 ;  /* 0x00000088006f7202 */ /* 0x000fe20000000f00 */
[-C--:B-----5:R-:W-:Y:S02]  /*6910*/  FFMA.FTZ R6, R132, R0.reuse, -R5 ;  /* 0x0000000084067223 */ /* 0x0a0fe40000010805 */
[----:B------:R5:W2:Y:S02]  /*6920*/  MUFU.EX2 R244, R2 ;  /* 0x0000000200f47308 */ /* 0x000aa40000000800 */
[----:B------:R-:W-:Y:S01]  /*6930*/  HMMA.16816.F32 R68, R8, R22, R68 ;  /* 0x000000160844723c */ /* 0x000fe20000001844 */
[----:B------:R-:W-:Y:S01]  /*6940*/  F2FP.F16.F32.PACK_AB R8, R246, R245 ;  /* 0x000000f5f608723e */ /* 0x000fe200000000ff */
[----:B------:R2:W-:Y:S01]  /*6950*/  MUFU.EX2 R226, R6 ;  /* 0x0000000600e27308 */ /* 0x0005e20000000800 */
[----:B------:R-:W-:Y:S01]  /*6960*/  F2FP.F16.F32.PACK_AB R9, R99, R91 ;  /* 0x0000005b6309723e */ /* 0x000fe200000000ff */
[--C-:B---3--:R-:W-:Y:S01]  /*6970*/  FFMA.FTZ R4, R118, R0, -R3.reuse ;  /* 0x0000000076047223 */ /* 0x108fe20000010803 */
[----:B----4-:R-:W-:Y:S01]  /*6980*/  F2FP.F16.F32.PACK_AB R10, R247, R90 ;  /* 0x0000005af70a723e */ /* 0x010fe200000000ff */
[----:B-----5:R-:W-:-:S02]  /*6990*/  FFMA.FTZ R2, R125, R0, -R3 ;  /* 0x000000007d027223 */ /* 0x020fc40000010803 */
[----:B------:R3:W-:Y:S01]  /*69a0*/  MUFU.EX2 R234, R4 ;  /* 0x0000000400ea7308 */ /* 0x0007e20000000800 */
[----:B--2---:R-:W-:Y:S01]  /*69b0*/  F2FP.F16.F32.PACK_AB R11, R244, R116 ;  /* 0x00000074f40b723e */ /* 0x004fe200000000ff */
[-CC-:B------:R-:W-:Y:S02]  /*69c0*/  FFMA.FTZ R6, R146, R0.reuse, -R5.reuse ;  /* 0x0000000092067223 */ /* 0x180fe40000010805 */
[----:B------:R2:W-:Y:S04]  /*69d0*/  MUFU.EX2 R227, R2 ;  /* 0x0000000200e37308 */ /* 0x0005e80000000800 */
[----:B------:R-:W-:Y:S01]  /*69e0*/  HMMA.16816.F32 R20, R8, R32, R36 ;  /* 0x000000200814723c */ /* 0x000fe20000001824 */
[----:B------:R4:W-:Y:S01]  /*69f0*/  MUFU.EX2 R215, R6 ;  /* 0x0000000600d77308 */ /* 0x0009e20000000800 */
[----:B---3--:R-:W-:-:S06]  /*6a00*/  FFMA.FTZ R4, R133, R0, -R5 ;  /* 0x0000000085047223 */ /* 0x008fcc0000010805 */
[C---:B------:R-:W-:Y:S01]  /*6a10*/  HMMA.16816.F32 R28, R8.reuse, R34, R40 ;  /* 0x00000022081c723c */ /* 0x040fe20000001828 */
[----:B------:R-:W3:Y:S01]  /*6a20*/  LDSM.16.MT88.4 R40, [R77+0xc000] ;  /* 0x00c000004d28783b */ /* 0x000ee20000004200 */
[-C--:B--2---:R-:W-:Y:S01]  /*6a30*/  FFMA.FTZ R2, R119, R0.reuse, -R3 ;  /* 0x0000000077027223 */ /* 0x084fe20000010803 */
[----:B------:R2:W-:Y:S04]  /*6a40*/  MUFU.EX2 R224, R4 ;  /* 0x0000000400e07308 */ /* 0x0005e80000000800 */
[----:B------:R5:W-:Y:S01]  /*6a50*/  MUFU.EX2 R235, R2 ;  /* 0x0000000200eb7308 */ /* 0x000be20000000800 */
[----:B------:R-:W-:Y:S01]  /*6a60*/  HMMA.16816.F32 R32, R8, R52, R48 ;  /* 0x000000340820723c */ /* 0x000fe20000001830 */
[----:B----4-:R-:W-:-:S07]  /*6a70*/  FFMA.FTZ R6, R159, R0, -R5 ;  /* 0x000000009f067223 */ /* 0x010fce0000010805 */
[----:B------:R-:W-:Y:S01]  /*6a80*/  HMMA.16816.F32 R72, R8, R54, R56 ;  /* 0x000000360848723c */ /* 0x000fe20000001838 */
[-CC-:B--2---:R-:W-:Y:S01]  /*6a90*/  FFMA.FTZ R4, R124, R0.reuse, -R5.reuse ;  /* 0x000000007c047223 */ /* 0x184fe20000010805 */
[----:B-----5:R-:W-:-:S03]  /*6aa0*/  FFMA.FTZ R2, R127, R0, -R5 ;  /* 0x000000007f027223 */ /* 0x020fc60000010805 */
[----:B------:R2:W-:Y:S03]  /*6ab0*/  MUFU.EX2 R228, R4 ;  /* 0x0000000400e47308 */ /* 0x0005e60000000800 */
[C---:B-1----:R-:W-:Y:S01]  /*6ac0*/  HMMA.16816.F32 R48, R8.reuse, R64, R60 ;  /* 0x000000400830723c */ /* 0x042fe2000000183c */
[----:B------:R-:W-:Y:S01]  /*6ad0*/  LDSM.16.MT88.4 R60, [R144+0xc800] ;  /* 0x00c80000903c783b */ /* 0x000fe20000004200 */
[----:B------:R1:W4:Y:S06]  /*6ae0*/  MUFU.EX2 R225, R2 ;  /* 0x0000000200e17308 */ /* 0x00032c0000000800 */
[----:B------:R-:W-:Y:S01]  /*6af0*/  HMMA.16816.F32 R36, R8, R18, R12 ;  /* 0x000000120824723c */ /* 0x000fe2000000180c */
[----:B------:R-:W5:Y:S01]  /*6b00*/  LDSM.16.MT88.4 R12, [R76+0xc000] ;  /* 0x00c000004c0c783b */ /* 0x000f620000004200 */
[-CC-:B--2---:R-:W-:Y:S01]  /*6b10*/  FFMA.FTZ R4, R134, R0.reuse, -R3.reuse ;  /* 0x0000000086047223 */ /* 0x184fe20000010803 */
[----:B-1----:R-:W-:-:S05]  /*6b20*/  FFMA.FTZ R2, R126, R0, -R3 ;  /* 0x000000007e027223 */ /* 0x002fca0000010803 */
[C---:B------:R-:W-:Y:S01]  /*6b30*/  HMMA.16816.F32 R64, R8.reuse, R66, R68 ;  /* 0x000000420840723c */ /* 0x040fe20000001844 */
[----:B------:R1:W-:Y:S04]  /*6b40*/  MUFU.EX2 R222, R4 ;  /* 0x0000000400de7308 */ /* 0x0003e80000000800 */
[----:B------:R-:W2:Y:S03]  /*6b50*/  MUFU.EX2 R223, R2 ;  /* 0x0000000200df7308 */ /* 0x000ea60000000800 */
[----:B------:R-:W-:Y:S01]  /*6b60*/  HMMA.16816.F32 R52, R8, R16, R44 ;  /* 0x000000100834723c */ /* 0x000fe2000000182c */
[----:B------:R-:W5:Y:S01]  /*6b70*/  LDSM.16.MT88.4 R44, [R144+0xc000] ;  /* 0x00c00000902c783b */ /* 0x000f620000004200 */
[----:B----4-:R-:W-:-:S02]  /*6b80*/  F2FP.F16.F32.PACK_AB R8, R225, R224 ;  /* 0x000000e0e108723e */ /* 0x010fc400000000ff */
[----:B------:R-:W-:Y:S01]  /*6b90*/  F2FP.F16.F32.PACK_AB R9, R234, R227 ;  /* 0x000000e3ea09723e */ /* 0x000fe200000000ff */
[----:B------:R-:W-:Y:S01]  /*6ba0*/  LDSM.16.MT88.4 R16, [R77+0xc800] ;  /* 0x00c800004d10783b */ /* 0x000fe20000004200 */
[----:B------:R-:W-:Y:S01]  /*6bb0*/  F2FP.F16.F32.PACK_AB R10, R228, R226 ;  /* 0x000000e2e40a723e */ /* 0x000fe200000000ff */
[-C--:B-1----:R-:W-:Y:S01]  /*6bc0*/  FFMA.FTZ R4, R151, R0.reuse, -R5 ;  /* 0x0000000097047223 */ /* 0x082fe20000010805 */
[----:B--2---:R-:W-:Y:S01]  /*6bd0*/  F2FP.F16.F32.PACK_AB R11, R223, R235 ;  /* 0x000000ebdf0b723e */ /* 0x004fe200000000ff */
[-C--:B------:R-:W-:Y:S02]  /*6be0*/  FFMA.FTZ R2, R139, R0.reuse, -R3 ;  /* 0x000000008b027223 */ /* 0x080fe40000010803 */
[----:B------:R1:W-:Y:S04]  /*6bf0*/  MUFU.EX2 R217, R4 ;  /* 0x0000000400d97308 */ /* 0x0003e80000000800 */
[----:B------:R2:W-:Y:S01]  /*6c00*/  MUFU.EX2 R221, R2 ;  /* 0x0000000200dd7308 */ /* 0x0005e20000000800 */
[C---:B------:R-:W-:Y:S01]  /*6c10*/  HMMA.16816.F32 R56, R8.reuse, R24, R20 ;  /* 0x000000180838723c */ /* 0x040fe20000001814 */
[----:B------:R-:W4:Y:S07]  /*6c20*/  LDSM.16.MT88.4 R20, [R156+0xc800] ;  /* 0x00c800009c14783b */ /* 0x000f2e0000004200 */
[----:B------:R-:W-:Y:S01]  /*6c30*/  HMMA.16816.F32 R28, R8, R26, R28 ;  /* 0x0000001a081c723c */ /* 0x000fe2000000181c */
[-C--:B-1----:R-:W-:Y:S01]  /*6c40*/  FFMA.FTZ R4, R145, R0.reuse, -R5 ;  /* 0x0000000091047223 */ /* 0x082fe20000010805 */
[----:B--2---:R-:W-:-:S03]  /*6c50*/  FFMA.FTZ R2, R135, R0, -R3 ;  /* 0x0000000087027223 */ /* 0x004fc60000010803 */
[----:B------:R1:W-:Y:S03]  /*6c60*/  MUFU.EX2 R220, R4 ;  /* 0x0000000400dc7308 */ /* 0x0003e60000000800 */
[C---:B---3--:R-:W-:Y:S01]  /*6c70*/  HMMA.16816.F32 R24, R8.reuse, R40, R32 ;  /* 0x000000280818723c */ /* 0x048fe20000001820 */
[----:B------:R2:W-:Y:S07]  /*6c80*/  MUFU.EX2 R219, R2 ;  /* 0x0000000200db7308 */ /* 0x0005ee0000000800 */
[----:B-----5:R-:W-:Y:S01]  /*6c90*/  HMMA.16816.F32 R52, R8, R12, R52 ;  /* 0x0000000c0834723c */ /* 0x020fe20000001834 */
[-C--:B-1----:R-:W-:Y:S01]  /*6ca0*/  FFMA.FTZ R4, R152, R0.reuse, -R3 ;  /* 0x0000000098047223 */ /* 0x082fe20000010803 */
[----:B--2---:R-:W-:-:S06]  /*6cb0*/  FFMA.FTZ R2, R150, R0, -R5 ;  /* 0x0000000096027223 */ /* 0x004fcc0000010805 */
[C---:B------:R-:W-:Y:S01]  /*6cc0*/  HMMA.16816.F32 R32, R8.reuse, R42, R72 ;  /* 0x0000002a0820723c */ /* 0x040fe20000001848 */
[----:B------:R1:W-:Y:S04]  /*6cd0*/  MUFU.EX2 R214, R4 ;  /* 0x0000000400d67308 */ /* 0x0003e80000000800 */
[----:B------:R2:W3:Y:S03]  /*6ce0*/  MUFU.EX2 R218, R2 ;  /* 0x0000000200da7308 */ /* 0x0004e60000000800 */
[----:B------:R-:W-:Y:S01]  /*6cf0*/  HMMA.16816.F32 R48, R8, R44, R48 ;  /* 0x0000002c0830723c */ /* 0x000fe20000001830 */
[----:B-1----:R-:W-:-:S07]  /*6d00*/  FFMA.FTZ R4, R160, R0, -R5 ;  /* 0x00000000a0047223 */ /* 0x002fce0000010805 */
[C---:B------:R-:W-:Y:S01]  /*6d10*/  HMMA.16816.F32 R64, R8.reuse, R46, R64 ;  /* 0x0000002e0840723c */ /* 0x040fe20000001840 */
[----:B--2---:R-:W-:Y:S01]  /*6d20*/  FFMA.FTZ R2, R147, R0, -R3 ;  /* 0x0000000093027223 */ /* 0x004fe20000010803 */
[----:B------:R1:W-:Y:S04]  /*6d30*/  MUFU.EX2 R152, R4 ;  /* 0x0000000400987308 */ /* 0x0003e80000000800 */
[----:B------:R-:W2:Y:S02]  /*6d40*/  MUFU.EX2 R216, R2 ;  /* 0x0000000200d87308 */ /* 0x000ea40000000800 */
[----:B------:R-:W-:Y:S01]  /*6d50*/  HMMA.16816.F32 R12, R8, R14, R36 ;  /* 0x0000000e080c723c */ /* 0x000fe20000001824 */
[----:B------:R-:W5:Y:S01]  /*6d60*/  LDSM.16.MT88.4 R36, [R76+0xc800] ;  /* 0x00c800004c24783b */ /* 0x000f620000004200 */
[----:B---3--:R-:W-:-:S02]  /*6d70*/  F2FP.F16.F32.PACK_AB R8, R218, R217 ;  /* 0x000000d9da08723e */ /* 0x008fc400000000ff */
[----:B------:R-:W-:Y:S02]  /*6d80*/  F2FP.F16.F32.PACK_AB R9, R222, R221 ;  /* 0x000000ddde09723e */ /* 0x000fe400000000ff */
[----:B------:R-:W-:Y:S01]  /*6d90*/  F2FP.F16.F32.PACK_AB R10, R220, R215 ;  /* 0x000000d7dc0a723e */ /* 0x000fe200000000ff */
[-C--:B-1----:R-:W-:Y:S02]  /*6da0*/  FFMA.FTZ R4, R154, R0.reuse, -R5 ;  /* 0x000000009a047223 */ /* 0x082fe40000010805 */
[----:B------:R1:W-:Y:S01]  /*6db0*/  MUFU.EX2 R154, R6 ;  /* 0x00000006009a7308 */ /* 0x0003e20000000800 */
[----:B--2---:R-:W-:Y:S01]  /*6dc0*/  F2FP.F16.F32.PACK_AB R11, R216, R219 ;  /* 0x000000dbd80b723e */ /* 0x004fe200000000ff */
[-C--:B------:R-:W-:Y:S02]  /*6dd0*/  FFMA.FTZ R2, R155, R0.reuse, -R3 ;  /* 0x000000009b027223 */ /* 0x080fe40000010803 */
[----:B------:R2:W-:Y:S04]  /*6de0*/  MUFU.EX2 R159, R4 ;  /* 0x00000004009f7308 */ /* 0x0005e80000000800 */
[----:B------:R3:W-:Y:S01]  /*6df0*/  MUFU.EX2 R213, R2 ;  /* 0x0000000200d57308 */ /* 0x0007e20000000800 */
[----:B----4-:R-:W-:Y:S01]  /*6e00*/  HMMA.16816.F32 R44, R8, R20, R56 ;  /* 0x00000014082c723c */ /* 0x010fe20000001838 */
[----:B-1----:R-:W-:Y:S01]  /*6e10*/  FFMA.FTZ R6, R165, R0, -R5 ;  /* 0x00000000a5067223 */ /* 0x002fe20000010805 */
[----:B------:R-:W-:-:S06]  /*6e20*/  MOV R165, R96 ;  /* 0x0000006000a57202 */ /* 0x000fcc0000000f00 */
[----:B------:R-:W-:Y:S01]  /*6e30*/  HMMA.16816.F32 R40, R8, R22, R28 ;  /* 0x000000160828723c */ /* 0x000fe2000000181c */
[----:B------:R-:W1:Y:S01]  /*6e40*/  LDSM.16.MT88.4 R20, [R156+0xd000] ;  /* 0x00d000009c14783b */ /* 0x000e620000004200 */
[--C-:B--2---:R-:W-:Y:S01]  /*6e50*/  FFMA.FTZ R4, R161, R0, -R3.reuse ;  /* 0x00000000a1047223 */ /* 0x104fe20000010803 */
[----:B------:R2:W-:Y:S01]  /*6e60*/  MUFU.EX2 R145, R6 ;  /* 0x0000000600917308 */ /* 0x0005e20000000800 */
[----:B------:R-:W-:Y:S01]  /*6e70*/  MOV R161, R116 ;  /* 0x0000007400a17202 */ /* 0x000fe20000000f00 */
[----:B---3--:R-:W-:-:S03]  /*6e80*/  FFMA.FTZ R2, R153, R0, -R3 ;  /* 0x0000000099027223 */ /* 0x008fc60000010803 */
[C---:B------:R-:W-:Y:S01]  /*6e90*/  HMMA.16816.F32 R28, R8.reuse, R16, R24 ;  /* 0x00000010081c723c */ /* 0x040fe20000001818 */
[----:B------:R3:W-:Y:S01]  /*6ea0*/  MUFU.EX2 R160, R2 ;  /* 0x0000000200a07308 */ /* 0x0007e20000000800 */
[----:B------:R-:W4:Y:S06]  /*6eb0*/  LDSM.16.MT88.4 R24, [R77+0xd000] ;  /* 0x00d000004d18783b */ /* 0x000f2c0000004200 */
[----:B------:R-:W-:Y:S01]  /*6ec0*/  HMMA.16816.F32 R56, R8, R60, R48 ;  /* 0x0000003c0838723c */ /* 0x000fe20000001830 */
[----:B------:R-:W4:Y:S01]  /*6ed0*/  LDSM.16.MT88.4 R48, [R144+0xd000] ;  /* 0x00d000009030783b */ /* 0x000f220000004200 */
[----:B--2---:R-:W-:Y:S01]  /*6ee0*/  FFMA.FTZ R6, R176, R0, -R5 ;  /* 0x00000000b0067223 */ /* 0x004fe20000010805 */
[----:B------:R-:W-:-:S03]  /*6ef0*/  MOV R176, R86 ;  /* 0x0000005600b07202 */ /* 0x000fc60000000f00 */
[----:B------:R2:W-:Y:S01]  /*6f00*/  MUFU.EX2 R133, R6 ;  /* 0x0000000600857308 */ /* 0x0005e20000000800 */
[-CC-:B---3--:R-:W-:Y:S01]  /*6f10*/  FFMA.FTZ R2, R158, R0.reuse, -R5.reuse ;  /* 0x000000009e027223 */ /* 0x188fe20000010805 */
[C---:B------:R-:W-:Y:S01]  /*6f20*/  HMMA.16816.F32 R68, R8.reuse, R18, R32 ;  /* 0x000000120844723c */ /* 0x040fe20000001820 */
[----:B------:R-:W3:Y:S02]  /*6f30*/  LDSM.16.MT88.4 R16, [R76+0xd000] ;  /* 0x00d000004c10783b */ /* 0x000ee40000004200 */
[----:B------:R1:W1:Y:S05]  /*6f40*/  MUFU.EX2 R155, R2 ;  /* 0x00000002009b7308 */ /* 0x00026a0000000800 */
[----:B------:R-:W-:Y:S01]  /*6f50*/  HMMA.16816.F32 R60, R8, R62, R64 ;  /* 0x0000003e083c723c */ /* 0x000fe20000001840 */
[----:B--2---:R-:W-:Y:S01]  /*6f60*/  FFMA.FTZ R6, R130, R0, -R5 ;  /* 0x0000000082067223 */ /* 0x004fe20000010805 */
[----:B------:R-:W-:-:S06]  /*6f70*/  MOV R130, R93 ;  /* 0x0000005d00827202 */ /* 0x000fcc0000000f00 */
[C---:B-----5:R-:W-:Y:S01]  /*6f80*/  HMMA.16816.F32 R52, R8.reuse, R36, R52 ;  /* 0x000000240834723c */ /* 0x060fe20000001834 */
[----:B-1----:R-:W-:Y:S02]  /*6f90*/  FFMA.FTZ R2, R157, R0, -R3 ;  /* 0x000000009d027223 */ /* 0x002fe40000010803 */
[----:B------:R1:W-:Y:S04]  /*6fa0*/  MUFU.EX2 R157, R4 ;  /* 0x00000004009d7308 */ /* 0x0003e80000000800 */
[----:B------:R-:W2:Y:S01]  /*6fb0*/  MUFU.EX2 R153, R2 ;  /* 0x0000000200997308 */ /* 0x000ea20000000800 */
[----:B------:R-:W-:Y:S01]  /*6fc0*/  HMMA.16816.F32 R12, R8, R38, R12 ;  /* 0x00000026080c723c */ /* 0x000fe2000000180c */
[----:B------:R-:W-:Y:S02]  /*6fd0*/  F2FP.F16.F32.PACK_AB R8, R155, R152 ;  /* 0x000000989b08723e */ /* 0x000fe400000000ff */
[----:B------:R-:W-:-:S02]  /*6fe0*/  F2FP.F16.F32.PACK_AB R9, R214, R213 ;  /* 0x000000d5d609723e */ /* 0x000fc400000000ff */
[----:B------:R-:W-:Y:S01]  /*6ff0*/  F2FP.F16.F32.PACK_AB R10, R159, R154 ;  /* 0x0000009a9f0a723e */ /* 0x000fe200000000ff */
[----:B-1----:R-:W-:Y:S01]  /*7000*/  FFMA.FTZ R4, R170, R0, -R5 ;  /* 0x00000000aa047223 */ /* 0x002fe20000010805 */
[----:B------:R-:W-:Y:S02]  /*7010*/  MOV R170, R91 ;  /* 0x0000005b00aa7202 */ /* 0x000fe40000000f00 */
[----:B--2---:R-:W-:Y:S01]  /*7020*/  F2FP.F16.F32.PACK_AB R11, R153, R160 ;  /* 0x000000a0990b723e */ /* 0x004fe200000000ff */
[----:B------:R-:W-:Y:S01]  /*7030*/  FFMA.FTZ R2, R163, R0, -R3 ;  /* 0x00000000a3027223 */ /* 0x000fe20000010803 */
[----:B------:R1:W-:Y:S01]  /*7040*/  MUFU.EX2 R146, R4 ;  /* 0x0000000400927308 */ /* 0x0003e20000000800 */
[----:B------:R-:W-:-:S03]  /*7050*/  MOV R163, R90 ;  /* 0x0000005a00a37202 */ /* 0x000fc60000000f00 */
[----:B------:R2:W-:Y:S01]  /*7060*/  MUFU.EX2 R158, R2 ;  /* 0x00000002009e7308 */ /* 0x0005e20000000800 */
[C---:B------:R-:W-:Y:S08]  /*7070*/  HMMA.16816.F32 R44, R8.reuse, R20, R44 ;  /* 0x00000014082c723c */ /* 0x040ff0000000182c */
[----:B------:R-:W-:Y:S01]  /*7080*/  HMMA.16816.F32 R40, R8, R22, R40 ;  /* 0x000000160828723c */ /* 0x000fe20000001828 */
[----:B------:R-:W5:Y:S01]  /*7090*/  LDSM.16.MT88.4 R20, [R77+0xd800] ;  /* 0x00d800004d14783b */ /* 0x000f620000004200 */
[-C--:B-1----:R-:W-:Y:S01]  /*70a0*/  FFMA.FTZ R4, R164, R0.reuse, -R5 ;  /* 0x00000000a4047223 */ /* 0x082fe20000010805 */
[----:B------:R-:W-:Y:S01]  /*70b0*/  MOV R164, R97 ;  /* 0x0000006100a47202 */ /* 0x000fe20000000f00 */
[----:B--2---:R-:W-:-:S02]  /*70c0*/  FFMA.FTZ R2, R162, R0, -R3 ;  /* 0x00000000a2027223 */ /* 0x004fc40000010803 */
[----:B------:R1:W-:Y:S01]  /*70d0*/  MUFU.EX2 R147, R4 ;  /* 0x0000000400937308 */ /* 0x0003e20000000800 */
[----:B------:R-:W-:Y:S01]  /*70e0*/  MOV R162, R99 ;  /* 0x0000006300a27202 */ /* 0x000fe20000000f00 */
[C---:B----4-:R-:W-:Y:S01]  /*70f0*/  HMMA.16816.F32 R32, R8.reuse, R24, R28 ;  /* 0x000000180820723c */ /* 0x050fe2000000181c */
[----:B------:R-:W2:Y:S01]  /*7100*/  LDSM.16.MT88.4 R28, [R156+0xd800] ;  /* 0x00d800009c1c783b */ /* 0x000ea20000004200 */
[----:B------:R4:W-:Y:S06]  /*7110*/  MUFU.EX2 R151, R2 ;  /* 0x0000000200977308 */ /* 0x0009ec0000000800 */
[----:B------:R-:W-:Y:S01]  /*7120*/  HMMA.16816.F32 R24, R8, R26, R68 ;  /* 0x0000001a0818723c */ /* 0x000fe20000001844 */
[----:B-1----:R-:W-:Y:S01]  /*7130*/  FFMA.FTZ R4, R172, R0, -R3 ;  /* 0x00000000ac047223 */ /* 0x002fe20000010803 */
[----:B------:R-:W-:Y:S01]  /*7140*/  MOV R172, R94 ;  /* 0x0000005e00ac7202 */ /* 0x000fe20000000f00 */
[----:B----4-:R-:W-:-:S05]  /*7150*/  FFMA.FTZ R2, R167, R0, -R5 ;  /* 0x00000000a7027223 */ /* 0x010fca0000010805 */
[----:B------:R-:W-:Y:S01]  /*7160*/  HMMA.16816.F32 R36, R8, R48, R56 ;  /* 0x000000300824723c */ /* 0x000fe20000001838 */
[----:B------:R-:W1:Y:S01]  /*7170*/  LDSM.16.MT88.4 R56, [R144+0xd800] ;  /* 0x00d800009038783b */ /* 0x000e620000004200 */
[----:B------:R4:W-:Y:S01]  /*7180*/  MUFU.EX2 R135, R4 ;  /* 0x0000000400877308 */ /* 0x0009e20000000800 */
[----:B------:R-:W-:-:S03]  /*7190*/  MOV R167, R88 ;  /* 0x0000005800a77202 */ /* 0x000fc60000000f00 */
[----:B------:R5:W2:Y:S02]  /*71a0*/  MUFU.EX2 R150, R2 ;  /* 0x0000000200967308 */ /* 0x000aa40000000800 */
[C---:B------:R-:W-:Y:S08]  /*71b0*/  HMMA.16816.F32 R60, R8.reuse, R50, R60 ;  /* 0x00000032083c723c */ /* 0x040ff0000000183c */
[----:B---3--:R-:W-:Y:S01]  /*71c0*/  HMMA.16816.F32 R48, R8, R16, R52 ;  /* 0x000000100830723c */ /* 0x008fe20000001834 */
[-C--:B----4-:R-:W-:Y:S01]  /*71d0*/  FFMA.FTZ R4, R177, R0.reuse, -R5 ;  /* 0x00000000b1047223 */ /* 0x090fe20000010805 */
[----:B------:R-:W-:Y:S01]  /*71e0*/  MOV R177, R89 ;  /* 0x0000005900b17202 */ /* 0x000fe20000000f00 */
[----:B-----5:R-:W-:-:S02]  /*71f0*/  FFMA.FTZ R2, R166, R0, -R3 ;  /* 0x00000000a6027223 */ /* 0x020fc40000010803 */
[----:B------:R3:W-:Y:S01]  /*7200*/  MUFU.EX2 R132, R4 ;  /* 0x0000000400847308 */ /* 0x0007e20000000800 */
[----:B------:R-:W-:Y:S02]  /*7210*/  MOV R166, R79 ;  /* 0x0000004f00a67202 */ /* 0x000fe40000000f00 */
[----:B------:R-:W-:Y:S01]  /*7220*/  HMMA.16816.F32 R12, R8, R18, R12 ;  /* 0x00000012080c723c */ /* 0x000fe2000000180c */
[----:B------:R4:W5:Y:S01]  /*7230*/  MUFU.EX2 R139, R2 ;  /* 0x00000002008b7308 */ /* 0x0009620000000800 */
[----:B------:R-:W1:Y:S01]  /*7240*/  LDSM.16.MT88.4 R16, [R76+0xd800] ;  /* 0x00d800004c10783b */ /* 0x000e620000004200 */
[----:B--2---:R-:W-:Y:S02]  /*7250*/  F2FP.F16.F32.PACK_AB R8, R150, R146 ;  /* 0x000000929608723e */ /* 0x004fe400000000ff */
[----:B------:R-:W-:Y:S02]  /*7260*/  F2FP.F16.F32.PACK_AB R9, R157, R158 ;  /* 0x0000009e9d09723e */ /* 0x000fe400000000ff */
[----:B------:R-:W-:Y:S01]  /*7270*/  F2FP.F16.F32.PACK_AB R10, R147, R145 ;  /* 0x00000091930a723e */ /* 0x000fe200000000ff */
[----:B---3--:R-:W-:Y:S01]  /*7280*/  FFMA.FTZ R4, R140, R0, -R5 ;  /* 0x000000008c047223 */ /* 0x008fe20000010805 */
[----:B------:R-:W-:-:S02]  /*7290*/  MOV R140, R98 ;  /* 0x00000062008c7202 */ /* 0x000fc40000000f00 */
[----:B------:R-:W-:Y:S01]  /*72a0*/  MOV R98, R137 ;  /* 0x0000008900627202 */ /* 0x000fe20000000f00 */
[----:B----4-:R-:W-:Y:S01]  /*72b0*/  FFMA.FTZ R2, R174, R0, -R3 ;  /* 0x00000000ae027223 */ /* 0x010fe20000010803 */
[----:B-----5:R-:W-:Y:S01]  /*72c0*/  F2FP.F16.F32.PACK_AB R11, R139, R151 ;  /* 0x000000978b0b723e */ /* 0x020fe200000000ff */
[----:B------:R2:W-:Y:S01]  /*72d0*/  MUFU.EX2 R137, R4 ;  /* 0x0000000400897308 */ /* 0x0005e20000000800 */
[----:B------:R-:W-:-:S03]  /*72e0*/  MOV R174, R95 ;  /* 0x0000005f00ae7202 */ /* 0x000fc60000000f00 */
[----:B------:R3:W-:Y:S02]  /*72f0*/  MUFU.EX2 R136, R2 ;  /* 0x0000000200887308 */ /* 0x0007e40000000800 */
[C---:B------:R-:W-:Y:S08]  /*7300*/  HMMA.16816.F32 R32, R8.reuse, R20, R32 ;  /* 0x000000140820723c */ /* 0x040ff00000001820 */
[C---:B------:R-:W-:Y:S01]  /*7310*/  HMMA.16816.F32 R68, R8.reuse, R22, R24 ;  /* 0x000000160844723c */ /* 0x040fe20000001818 */
[----:B------:R-:W4:Y:S01]  /*7320*/  LDSM.16.MT88.4 R20, [R156+0xe000] ;  /* 0x00e000009c14783b */ /* 0x000f220000004200 */
[--C-:B--2---:R-:W-:Y:S01]  /*7330*/  FFMA.FTZ R4, R128, R0, -R3.reuse ;  /* 0x0000000080047223 */ /* 0x104fe20000010803 */
[----:B------:R-:W-:Y:S01]  /*7340*/  MOV R128, R108 ;  /* 0x0000006c00807202 */ /* 0x000fe20000000f00 */
[----:B---3--:R-:W-:Y:S01]  /*7350*/  FFMA.FTZ R2, R173, R0, -R3 ;  /* 0x00000000ad027223 */ /* 0x008fe20000010803 */
[----:B------:R-:W2:Y:S01]  /*7360*/  LDSM.16.MT88.4 R24, [R77+0xe000] ;  /* 0x00e000004d18783b */ /* 0x000ea20000004200 */
[----:B------:R3:W-:Y:S01]  /*7370*/  MUFU.EX2 R126, R4 ;  /* 0x00000004007e7308 */ /* 0x0007e20000000800 */
[----:B------:R-:W-:Y:S01]  /*7380*/  MOV R173, R92 ;  /* 0x0000005c00ad7202 */ /* 0x000fe20000000f00 */
[C---:B------:R-:W-:Y:S02]  /*7390*/  HMMA.16816.F32 R44, R8.reuse, R28, R44 ;  /* 0x0000001c082c723c */ /* 0x040fe4000000182c */
[----:B------:R5:W-:Y:S06]  /*73a0*/  MUFU.EX2 R138, R2 ;  /* 0x00000002008a7308 */ /* 0x000bec0000000800 */
[----:B------:R-:W-:Y:S01]  /*73b0*/  HMMA.16816.F32 R28, R8, R30, R40 ;  /* 0x0000001e081c723c */ /* 0x000fe20000001828 */
[----:B------:R-:W2:Y:S01]  /*73c0*/  LDSM.16.MT88.4 R40, [R144+0xe000] ;  /* 0x00e000009028783b */ /* 0x000ea20000004200 */
[-CC-:B---3--:R-:W-:Y:S01]  /*73d0*/  FFMA.FTZ R4, R143, R0.reuse, -R5.reuse ;  /* 0x000000008f047223 */ /* 0x188fe20000010805 */
[----:B------:R-:W-:Y:S01]  /*73e0*/  MOV R143, R117 ;  /* 0x00000075008f7202 */ /* 0x000fe20000000f00 */
[----:B-----5:R-:W-:-:S04]  /*73f0*/  FFMA.FTZ R2, R175, R0, -R5 ;  /* 0x00000000af027223 */ /* 0x020fc80000010805 */
[----:B-1----:R-:W-:Y:S01]  /*7400*/  HMMA.16816.F32 R36, R8, R56, R36 ;  /* 0x000000380824723c */ /* 0x002fe20000001824 */
[----:B------:R1:W-:Y:S01]  /*7410*/  MUFU.EX2 R118, R4 ;  /* 0x0000000400767308 */ /* 0x0003e20000000800 */
[----:B------:R-:W-:-:S03]  /*7420*/  MOV R175, R87 ;  /* 0x0000005700af7202 */ /* 0x000fc60000000f00 */
[----:B------:R3:W5:Y:S03]  /*7430*/  MUFU.EX2 R134, R2 ;  /* 0x0000000200867308 */ /* 0x0007660000000800 */
[----:B------:R-:W-:Y:S01]  /*7440*/  HMMA.16816.F32 R64, R8, R58, R60 ;  /* 0x0000003a0840723c */ /* 0x000fe2000000183c */
[----:B------:R-:W-:Y:S01]  /*7450*/  LDSM.16.MT88.4 R60, [R144+0xe800] ;  /* 0x00e80000903c783b */ /* 0x000fe20000004200 */
[----:B-1----:R-:W-:-:S06]  /*7460*/  FFMA.FTZ R4, R120, R0, -R5 ;  /* 0x0000000078047223 */ /* 0x002fcc0000010805 */
[----:B------:R-:W-:Y:S01]  /*7470*/  HMMA.16816.F32 R56, R8, R16, R48 ;  /* 0x000000100838723c */ /* 0x000fe20000001830 */
[----:B------:R1:W-:Y:S01]  /*7480*/  MUFU.EX2 R120, R6 ;  /* 0x0000000600787308 */ /* 0x0003e20000000800 */
[----:B---3--:R-:W-:Y:S01]  /*7490*/  FFMA.FTZ R2, R141, R0, -R3 ;  /* 0x000000008d027223 */ /* 0x008fe20000010803 */
[----:B------:R-:W-:-:S03]  /*74a0*/  MOV R141, R111 ;  /* 0x0000006f008d7202 */ /* 0x000fc60000000f00 */
[----:B------:R-:W3:Y:S02]  /*74b0*/  MUFU.EX2 R127, R2 ;  /* 0x00000002007f7308 */ /* 0x000ee40000000800 */
[----:B------:R-:W-:Y:S01]  /*74c0*/  HMMA.16816.F32 R12, R8, R18, R12 ;  /* 0x00000012080c723c */ /* 0x000fe2000000180c */
[----:B-----5:R-:W-:Y:S01]  /*74d0*/  F2FP.F16.F32.PACK_AB R8, R134, R132 ;  /* 0x000000848608723e */ /* 0x020fe200000000ff */
[----:B------:R-:W5:Y:S01]  /*74e0*/  LDSM.16.MT88.4 R16, [R76+0xe000] ;  /* 0x00e000004c10783b */ /* 0x000f620000004200 */
[----:B------:R-:W-:Y:S02]  /*74f0*/  F2FP.F16.F32.PACK_AB R9, R135, R136 ;  /* 0x000000888709723e */ /* 0x000fe400000000ff */
[----:B------:R-:W-:Y:S01]  /*7500*/  F2FP.F16.F32.PACK_AB R10, R137, R133 ;  /* 0x00000085890a723e */ /* 0x000fe200000000ff */
[----:B-1----:R-:W-:-:S04]  /*7510*/  FFMA.FTZ R6, R115, R0, -R5 ;  /* 0x0000000073067223 */ /* 0x002fc80000010805 */
[----:B------:R1:W-:Y:S01]  /*7520*/  MUFU.EX2 R111, R6 ;  /* 0x00000006006f7308 */ /* 0x0003e20000000800 */
[----:B---3--:R-:W-:Y:S01]  /*7530*/  F2FP.F16.F32.PACK_AB R11, R127, R138 ;  /* 0x0000008a7f0b723e */ /* 0x008fe200000000ff */
[----:B------:R-:W-:Y:S01]  /*7540*/  FFMA.FTZ R2, R142, R0, -R3 ;  /* 0x000000008e027223 */ /* 0x000fe20000010803 */
[----:B------:R-:W-:-:S03]  /*7550*/  MOV R142, R109 ;  /* 0x0000006d008e7202 */ /* 0x000fc60000000f00 */
[----:B------:R3:W-:Y:S02]  /*7560*/  MUFU.EX2 R125, R2 ;  /* 0x00000002007d7308 */ /* 0x0007e40000000800 */
[----:B----4-:R-:W-:Y:S01]  /*7570*/  HMMA.16816.F32 R52, R8, R20, R44 ;  /* 0x000000140834723c */ /* 0x010fe2000000182c */
[----:B-1----:R-:W-:-:S07]  /*7580*/  FFMA.FTZ R6, R103, R0, -R5 ;  /* 0x0000000067067223 */ /* 0x002fce0000010805 */
[----:B--2---:R-:W-:Y:S01]  /*7590*/  HMMA.16816.F32 R44, R8, R24, R32 ;  /* 0x00000018082c723c */ /* 0x004fe20000001820 */
[----:B------:R-:W1:Y:S01]  /*75a0*/  LDSM.16.MT88.4 R32, [R77+0xe800] ;  /* 0x00e800004d20783b */ /* 0x000e620000004200 */
[----:B------:R2:W-:Y:S01]  /*75b0*/  MUFU.EX2 R97, R6 ;  /* 0x0000000600617308 */ /* 0x0005e20000000800 */
[----:B---3--:R-:W-:Y:S01]  /*75c0*/  FFMA.FTZ R2, R129, R0, -R3 ;  /* 0x0000000081027223 */ /* 0x008fe20000010803 */
[----:B------:R-:W-:-:S03]  /*75d0*/  MOV R129, R110 ;  /* 0x0000006e00817202 */ /* 0x000fc60000000f00 */
[----:B------:R3:W-:Y:S01]  /*75e0*/  MUFU.EX2 R124, R2 ;  /* 0x00000002007c7308 */ /* 0x0007e20000000800 */
[----:B------:R-:W-:Y:S01]  /*75f0*/  HMMA.16816.F32 R48, R8, R22, R28 ;  /* 0x000000160830723c */ /* 0x000fe2000000181c */
[----:B------:R-:W4:Y:S01]  /*7600*/  LDSM.16.MT88.4 R28, [R156+0xe800] ;  /* 0x00e800009c1c783b */ /* 0x000f220000004200 */
[----:B--2---:R-:W-:-:S06]  /*7610*/  FFMA.FTZ R6, R189, R0, -R5 ;  /* 0x00000000bd067223 */ /* 0x004fcc0000010805 */
[----:B------:R-:W-:Y:S01]  /*7620*/  HMMA.16816.F32 R24, R8, R26, R68 ;  /* 0x0000001a0818723c */ /* 0x000fe20000001844 */
[----:B------:R2:W-:Y:S01]  /*7630*/  MUFU.EX2 R90, R6 ;  /* 0x00000006005a7308 */ /* 0x0005e20000000800 */
[----:B---3--:R-:W-:Y:S01]  /*7640*/  FFMA.FTZ R2, R131, R0, -R5 ;  /* 0x0000000083027223 */ /* 0x008fe20000010805 */
[----:B------:R-:W-:-:S05]  /*7650*/  MOV R131, R98 ;  /* 0x0000006200837202 */ /* 0x000fca0000000f00 */
[C---:B------:R-:W-:Y:S01]  /*7660*/  HMMA.16816.F32 R36, R8.reuse, R40, R36 ;  /* 0x000000280824723c */ /* 0x040fe20000001824 */
[----:B------:R3:W1:Y:S07]  /*7670*/  MUFU.EX2 R119, R2 ;  /* 0x0000000200777308 */ /* 0x00066e0000000800 */
[----:B------:R-:W-:Y:S01]  /*7680*/  HMMA.16816.F32 R64, R8, R42, R64 ;  /* 0x0000002a0840723c */ /* 0x000fe20000001840 */
[----:B--2---:R-:W-:-:S04]  /*7690*/  FFMA.FTZ R6, R194, R0, -R5 ;  /* 0x00000000c2067223 */ /* 0x004fc80000010805 */
[----:B------:R-:W-:Y:S01]  /*76a0*/  MUFU.EX2 R80, R6 ;  /* 0x0000000600507308 */ /* 0x000fe20000000800 */
[----:B---3--:R-:W-:Y:S02]  /*76b0*/  FFMA.FTZ R2, R121, R0, -R3 ;  /* 0x0000000079027223 */ /* 0x008fe40000010803 */
[C---:B-----5:R-:W-:Y:S01]  /*76c0*/  HMMA.16816.F32 R40, R8.reuse, R16, R56 ;  /* 0x000000100828723c */ /* 0x060fe20000001838 */
[----:B------:R-:W2:Y:S04]  /*76d0*/  MUFU.EX2 R121, R4 ;  /* 0x0000000400797308 */ /* 0x000ea80000000800 */
[----:B------:R3:W5:Y:S03]  /*76e0*/  MUFU.EX2 R117, R2 ;  /* 0x0000000200757308 */ /* 0x0007660000000800 */
[----:B------:R-:W-:Y:S01]  /*76f0*/  HMMA.16816.F32 R12, R8, R18, R12 ;  /* 0x00000012080c723c */ /* 0x000fe2000000180c */
[----:B------:R-:W4:Y:S01]  /*7700*/  LDSM.16.MT88.4 R16, [R76+0xe800] ;  /* 0x00e800004c10783b */ /* 0x000f220000004200 */
[----:B-1----:R-:W-:-:S02]  /*7710*/  F2FP.F16.F32.PACK_AB R8, R119, R118 ;  /* 0x000000767708723e */ /* 0x002fc400000000ff */
[----:B------:R-:W-:Y:S02]  /*7720*/  F2FP.F16.F32.PACK_AB R9, R126, R125 ;  /* 0x0000007d7e09723e */ /* 0x000fe400000000ff */
[----:B--2---:R-:W-:Y:S01]  /*7730*/  F2FP.F16.F32.PACK_AB R10, R121, R120 ;  /* 0x00000078790a723e */ /* 0x004fe200000000ff */
[-CC-:B------:R-:W-:Y:S01]  /*7740*/  FFMA.FTZ R4, R112, R0.reuse, -R3.reuse ;  /* 0x0000000070047223 */ /* 0x180fe20000010803 */
[----:B---3--:R-:W-:Y:S01]  /*7750*/  FFMA.FTZ R2, R122, R0, -R3 ;  /* 0x000000007a027223 */ /* 0x008fe20000010803 */
[----:B-----5:R-:W-:Y:S02]  /*7760*/  F2FP.F16.F32.PACK_AB R11, R117, R124 ;  /* 0x0000007c750b723e */ /* 0x020fe400000000ff */
[----:B------:R1:W-:Y:S01]  /*7770*/  MUFU.EX2 R112, R4 ;  /* 0x0000000400707308 */ /* 0x0003e20000000800 */
[----:B------:R-:W-:-:S03]  /*7780*/  MOV R122, R85 ;  /* 0x00000055007a7202 */ /* 0x000fc60000000f00 */
[----:B------:R2:W-:Y:S01]  /*7790*/  MUFU.EX2 R109, R2 ;  /* 0x00000002006d7308 */ /* 0x0005e20000000800 */
[----:B------:R-:W-:Y:S01]  /*77a0*/  HMMA.16816.F32 R72, R8, R34, R24 ;  /* 0x000000220848723c */ /* 0x000fe20000001818 */
[----:B------:R-:W3:Y:S01]  /*77b0*/  LDSM.16.MT88.4 R24, [R156+0xf000] ;  /* 0x00f000009c18783b */ /* 0x000ee20000004200 */
[----:B------:R-:W-:Y:S01]  /*77c0*/  FADD.FTZ R7, R122, R7 ;  /* 0x000000077a077221 */ /* 0x000fe20000010000 */
[----:B-1----:R-:W-:-:S05]  /*77d0*/  FFMA.FTZ R4, R123, R0, -R5 ;  /* 0x000000007b047223 */ /* 0x002fca0000010805 */
[C---:B----4-:R-:W-:Y:S01]  /*77e0*/  HMMA.16816.F32 R20, R8.reuse, R28, R52 ;  /* 0x0000001c0814723c */ /* 0x050fe20000001834 */
[----:B------:R-:W-:Y:S01]  /*77f0*/  MOV R123, R84 ;  /* 0x00000054007b7202 */ /* 0x000fe20000000f00 */
[-C--:B--2---:R-:W-:Y:S01]  /*7800*/  FFMA.FTZ R2, R113, R0.reuse, -R3 ;  /* 0x0000000071027223 */ /* 0x084fe20000010803 */
[----:B------:R1:W-:Y:S04]  /*7810*/  MUFU.EX2 R108, R4 ;  /* 0x00000004006c7308 */ /* 0x0003e80000000800 */
[----:B------:R2:W-:Y:S01]  /*7820*/  MUFU.EX2 R116, R2 ;  /* 0x0000000200747308 */ /* 0x0005e20000000800 */
[C---:B------:R-:W-:Y:S01]  /*7830*/  HMMA.16816.F32 R52, R8.reuse, R30, R48 ;  /* 0x0000001e0834723c */ /* 0x040fe20000001830 */
[----:B------:R-:W-:Y:S07]  /*7840*/  LDSM.16.MT88.4 R48, [R144+0xf000] ;  /* 0x00f000009030783b */ /* 0x000fee0000004200 */
[----:B------:R-:W-:Y:S01]  /*7850*/  HMMA.16816.F32 R28, R8, R32, R44 ;  /* 0x00000020081c723c */ /* 0x000fe2000000182c */
[-CC-:B-1----:R-:W-:Y:S01]  /*7860*/  FFMA.FTZ R4, R104, R0.reuse, -R5.reuse ;  /* 0x0000000068047223 */ /* 0x182fe20000010805 */
[----:B------:R-:W1:Y:S01]  /*7870*/  LDSM.16.MT88.4 R44, [R77+0xf000] ;  /* 0x00f000004d2c783b */ /* 0x000e620000004200 */
[----:B--2---:R-:W-:-:S02]  /*7880*/  FFMA.FTZ R2, R114, R0, -R5 ;  /* 0x0000000072027223 */ /* 0x004fc40000010805 */
[----:B------:R2:W-:Y:S01]  /*7890*/  MUFU.EX2 R113, R4 ;  /* 0x0000000400717308 */ /* 0x0005e20000000800 */
[----:B------:R-:W-:Y:S02]  /*78a0*/  MOV R114, R81 ;  /* 0x0000005100727202 */ /* 0x000fe40000000f00 */
[C---:B------:R-:W-:Y:S01]  /*78b0*/  HMMA.16816.F32 R68, R8.reuse, R60, R36 ;  /* 0x0000003c0844723c */ /* 0x040fe20000001824 */
[----:B------:R4:W5:Y:S07]  /*78c0*/  MUFU.EX2 R110, R2 ;  /* 0x00000002006e7308 */ /* 0x00096e0000000800 */
[----:B------:R-:W-:Y:S01]  /*78d0*/  HMMA.16816.F32 R56, R8, R16, R40 ;  /* 0x000000100838723c */ /* 0x000fe20000001828 */
[-CC-:B--2---:R-:W-:Y:S01]  /*78e0*/  FFMA.FTZ R4, R100, R0.reuse, -R3.reuse ;  /* 0x0000000064047223 */ /* 0x184fe20000010803 */
[----:B----4-:R-:W-:-:S06]  /*78f0*/  FFMA.FTZ R2, R105, R0, -R3 ;  /* 0x0000000069027223 */ /* 0x010fcc0000010803 */
[C---:B------:R-:W-:Y:S01]  /*7900*/  HMMA.16816.F32 R60, R8.reuse, R62, R64 ;  /* 0x0000003e083c723c */ /* 0x040fe20000001840 */
[----:B------:R2:W-:Y:S04]  /*7910*/  MUFU.EX2 R104, R4 ;  /* 0x0000000400687308 */ /* 0x0005e80000000800 */
[----:B------:R4:W3:Y:S03]  /*7920*/  MUFU.EX2 R105, R2 ;  /* 0x0000000200697308 */ /* 0x0008e60000000800 */
[----:B------:R-:W-:Y:S01]  /*7930*/  HMMA.16816.F32 R40, R8, R18, R12 ;  /* 0x000000120828723c */ /* 0x000fe2000000180c */
[----:B-----5:R-:W-:Y:S01]  /*7940*/  F2FP.F16.F32.PACK_AB R8, R110, R108 ;  /* 0x0000006c6e08723e */ /* 0x020fe200000000ff */
[----:B------:R-:W5:Y:S01]  /*7950*/  LDSM.16.MT88.4 R12, [R76+0xf000] ;  /* 0x00f000004c0c783b */ /* 0x000f620000004200 */
[----:B------:R-:W-:-:S02]  /*7960*/  F2FP.F16.F32.PACK_AB R9, R112, R109 ;  /* 0x0000006d7009723e */ /* 0x000fc400000000ff */
[----:B------:R-:W-:Y:S01]  /*7970*/  F2FP.F16.F32.PACK_AB R10, R113, R111 ;  /* 0x0000006f710a723e */ /* 0x000fe200000000ff */
[----:B------:R-:W-:Y:S01]  /*7980*/  LDSM.16.MT88.4 R16, [R77+0xf800] ;  /* 0x00f800004d10783b */ /* 0x000fe20000004200 */
[-C--:B--2---:R-:W-:Y:S01]  /*7990*/  FFMA.FTZ R4, R179, R0.reuse, -R5 ;  /* 0x00000000b3047223 */ /* 0x084fe20000010805 */
[----:B----4-:R-:W-:Y:S01]  /*79a0*/  FFMA.FTZ R2, R106, R0, -R3 ;  /* 0x000000006a027223 */ /* 0x010fe20000010803 */
[----:B---3--:R-:W-:Y:S02]  /*79b0*/  F2FP.F16.F32.PACK_AB R11, R105, R116 ;  /* 0x00000074690b723e */ /* 0x008fe400000000ff */
[----:B------:R2:W-:Y:S04]  /*79c0*/  MUFU.EX2 R99, R4 ;  /* 0x0000000400637308 */ /* 0x0005e80000000800 */
[----:B------:R3:W-:Y:S01]  /*79d0*/  MUFU.EX2 R100, R2 ;  /* 0x0000000200647308 */ /* 0x0007e20000000800 */
[----:B------:R-:W-:Y:S01]  /*79e0*/  HMMA.16816.F32 R36, R8, R24, R20 ;  /* 0x000000180824723c */ /* 0x000fe20000001814 */
[----:B--2---:R-:W-:-:S07]  /*79f0*/  FFMA.FTZ R4, R102, R0, -R5 ;  /* 0x0000000066047223 */ /* 0x004fce0000010805 */
[C---:B------:R-:W-:Y:S01]  /*7a00*/  HMMA.16816.F32 R32, R8.reuse, R26, R52 ;  /* 0x0000001a0820723c */ /* 0x040fe20000001834 */
[----:B------:R-:W2:Y:S01]  /*7a10*/  LDSM.16.MT88.4 R24, [R156+0xf800] ;  /* 0x00f800009c18783b */ /* 0x000ea20000004200 */
[-CC-:B---3--:R-:W-:Y:S01]  /*7a20*/  FFMA.FTZ R2, R101, R0.reuse, -R3.reuse ;  /* 0x0000000065027223 */ /* 0x188fe20000010803 */
[----:B------:R3:W-:Y:S04]  /*7a30*/  MUFU.EX2 R96, R4 ;  /* 0x0000000400607308 */ /* 0x0007e80000000800 */
[----:B------:R4:W-:Y:S01]  /*7a40*/  MUFU.EX2 R101, R2 ;  /* 0x0000000200657308 */ /* 0x0009e20000000800 */
[C---:B-1----:R-:W-:Y:S08]  /*7a50*/  HMMA.16816.F32 R28, R8.reuse, R44, R28 ;  /* 0x0000002c081c723c */ /* 0x042ff0000000181c */
[----:B------:R-:W-:Y:S01]  /*7a60*/  HMMA.16816.F32 R20, R8, R46, R72 ;  /* 0x0000002e0814723c */ /* 0x000fe20000001848 */
[-C--:B---3--:R-:W-:Y:S01]  /*7a70*/  FFMA.FTZ R4, R185, R0.reuse, -R3 ;  /* 0x00000000b9047223 */ /* 0x088fe20000010803 */
[----:B----4-:R-:W-:-:S03]  /*7a80*/  FFMA.FTZ R2, R178, R0, -R5 ;  /* 0x00000000b2027223 */ /* 0x010fc60000010805 */
[----:B------:R1:W-:Y:S03]  /*7a90*/  MUFU.EX2 R93, R4 ;  /* 0x00000004005d7308 */ /* 0x0003e60000000800 */
[C---:B------:R-:W-:Y:S01]  /*7aa0*/  HMMA.16816.F32 R64, R8.reuse, R50, R60 ;  /* 0x000000320840723c */ /* 0x040fe2000000183c */
[----:B------:R3:W4:Y:S07]  /*7ab0*/  MUFU.EX2 R98, R2 ;  /* 0x0000000200627308 */ /* 0x00072e0000000800 */
[----:B------:R-:W-:Y:S01]  /*7ac0*/  HMMA.16816.F32 R44, R8, R48, R68 ;  /* 0x00000030082c723c */ /* 0x000fe20000001844 */
[----:B------:R-:W2:Y:S01]  /*7ad0*/  LDSM.16.MT88.4 R68, [R144+0xf800] ;  /* 0x00f800009044783b */ /* 0x000ea20000004200 */
[-C--:B-1----:R-:W-:Y:S01]  /*7ae0*/  FFMA.FTZ R4, R192, R0.reuse, -R5 ;  /* 0x00000000c0047223 */ /* 0x082fe20000010805 */
[----:B---3--:R-:W-:-:S03]  /*7af0*/  FFMA.FTZ R2, R107, R0, -R3 ;  /* 0x000000006b027223 */ /* 0x008fc60000010803 */
[----:B------:R1:W-:Y:S02]  /*7b00*/  MUFU.EX2 R88, R4 ;  /* 0x0000000400587308 */ /* 0x0003e40000000800 */
[C---:B-----5:R-:W-:Y:S02]  /*7b10*/  HMMA.16816.F32 R60, R8.reuse, R12, R56 ;  /* 0x0000000c083c723c */ /* 0x060fe40000001838 */
[----:B------:R3:W5:Y:S06]  /*7b20*/  MUFU.EX2 R95, R2 ;  /* 0x00000002005f7308 */ /* 0x00076c0000000800 */
[----:B------:R-:W-:Y:S01]  /*7b30*/  HMMA.16816.F32 R52, R8, R14, R40 ;  /* 0x0000000e0834723c */ /* 0x000fe20000001828 */
[----:B----4-:R-:W-:Y:S01]  /*7b40*/  F2FP.F16.F32.PACK_AB R8, R98, R99 ;  /* 0x000000636208723e */ /* 0x010fe200000000ff */
[----:B------:R-:W4:Y:S01]  /*7b50*/  LDSM.16.MT88.4 R40, [R76+0xf800] ;  /* 0x00f800004c28783b */ /* 0x000f220000004200 */
[----:B------:R-:W-:Y:S01]  /*7b60*/  F2FP.F16.F32.PACK_AB R9, R104, R100 ;  /* 0x000000646809723e */ /* 0x000fe200000000ff */
[-C--:B-1----:R-:W-:Y:S01]  /*7b70*/  FFMA.FTZ R4, R180, R0.reuse, -R5 ;  /* 0x00000000b4047223 */ /* 0x082fe20000010805 */
[----:B------:R-:W-:Y:S01]  /*7b80*/  F2FP.F16.F32.PACK_AB R10, R96, R97 ;  /* 0x00000061600a723e */ /* 0x000fe200000000ff */
[----:B------:R-:W-:Y:S01]  /*7b90*/  LDSM.16.MT88.4 R12, [R77+0x10000] ;  /* 0x010000004d0c783b */ /* 0x000fe20000004200 */
[----:B---3--:R-:W-:Y:S01]  /*7ba0*/  FFMA.FTZ R2, R187, R0, -R3 ;  /* 0x00000000bb027223 */ /* 0x008fe20000010803 */
[----:B------:R1:W-:Y:S01]  /*7bb0*/  MUFU.EX2 R91, R4 ;  /* 0x00000004005b7308 */ /* 0x0003e20000000800 */
[----:B-----5:R-:W-:-:S03]  /*7bc0*/  F2FP.F16.F32.PACK_AB R11, R95, R101 ;  /* 0x000000655f0b723e */ /* 0x020fc600000000ff */
[----:B------:R3:W-:Y:S04]  /*7bd0*/  MUFU.EX2 R92, R2 ;  /* 0x00000002005c7308 */ /* 0x0007e80000000800 */
[----:B--2---:R-:W-:Y:S01]  /*7be0*/  HMMA.16816.F32 R56, R8, R24, R36 ;  /* 0x000000180838723c */ /* 0x004fe20000001824 */
[----:B-1----:R-:W-:-:S07]  /*7bf0*/  FFMA.FTZ R4, R182, R0, -R3 ;  /* 0x00000000b6047223 */ /* 0x002fce0000010803 */
[C---:B------:R-:W-:Y:S01]  /*7c00*/  HMMA.16816.F32 R36, R8.reuse, R16, R28 ;  /* 0x000000100824723c */ /* 0x040fe2000000181c */
[-C--:B---3--:R-:W-:Y:S01]  /*7c10*/  FFMA.FTZ R2, R186, R0.reuse, -R3 ;  /* 0x00000000ba027223 */ /* 0x088fe20000010803 */
[----:B------:R1:W-:Y:S04]  /*7c20*/  MUFU.EX2 R84, R4 ;  /* 0x0000000400547308 */ /* 0x0003e80000000800 */
[----:B------:R2:W-:Y:S02]  /*7c30*/  MUFU.EX2 R94, R2 ;  /* 0x00000002005e7308 */ /* 0x0005e40000000800 */
[C---:B------:R-:W-:Y:S01]  /*7c40*/  HMMA.16816.F32 R28, R8.reuse, R18, R20 ;  /* 0x00000012081c723c */ /* 0x040fe20000001814 */
[----:B------:R-:W3:Y:S04]  /*7c50*/  LDSM.16.MT88.4 R16, [R156+0x10000] ;  /* 0x010000009c10783b */ /* 0x000ee80000004200 */
[----:B------:R-:W5:Y:S03]  /*7c60*/  LDSM.16.MT88.4 R20, [R144+0x10000] ;  /* 0x010000009014783b */ /* 0x000f660000004200 */
[----:B------:R-:W-:Y:S01]  /*7c70*/  HMMA.16816.F32 R48, R8, R26, R32 ;  /* 0x0000001a0830723c */ /* 0x000fe20000001820 */
[-CC-:B-1----:R-:W-:Y:S01]  /*7c80*/  FFMA.FTZ R4, R196, R0.reuse, -R5.reuse ;  /* 0x00000000c4047223 */ /* 0x182fe20000010805 */
[----:B--2---:R-:W-:-:S03]  /*7c90*/  FFMA.FTZ R2, R188, R0, -R5 ;  /* 0x00000000bc027223 */ /* 0x004fc60000010805 */
[----:B------:R1:W-:Y:S03]  /*7ca0*/  MUFU.EX2 R81, R4 ;  /* 0x0000000400517308 */ /* 0x0003e60000000800 */
[C---:B------:R-:W-:Y:S01]  /*7cb0*/  HMMA.16816.F32 R24, R8.reuse, R68, R44 ;  /* 0x000000440818723c */ /* 0x040fe2000000182c */
[----:B------:R2:W4:Y:S07]  /*7cc0*/  MUFU.EX2 R89, R2 ;  /* 0x0000000200597308 */ /* 0x00052e0000000800 */
[----:B------:R-:W-:Y:S01]  /*7cd0*/  HMMA.16816.F32 R32, R8, R70, R64 ;  /* 0x000000460820723c */ /* 0x000fe20000001840 */
[-C--:B-1----:R-:W-:Y:S01]  /*7ce0*/  FFMA.FTZ R4, R191, R0.reuse, -R5 ;  /* 0x00000000bf047223 */ /* 0x082fe20000010805 */
[----:B--2---:R-:W-:-:S06]  /*7cf0*/  FFMA.FTZ R2, R181, R0, -R3 ;  /* 0x00000000b5027223 */ /* 0x004fcc0000010803 */
[C---:B----4-:R-:W-:Y:S01]  /*7d00*/  HMMA.16816.F32 R60, R8.reuse, R40, R60 ;  /* 0x00000028083c723c */ /* 0x050fe2000000183c */
[----:B------:R1:W2:Y:S07]  /*7d10*/  MUFU.EX2 R87, R2 ;  /* 0x0000000200577308 */ /* 0x0002ae0000000800 */
[----:B------:R-:W-:Y:S01]  /*7d20*/  HMMA.16816.F32 R44, R8, R42, R52 ;  /* 0x0000002a082c723c */ /* 0x000fe20000001834 */
[----:B------:R-:W-:Y:S01]  /*7d30*/  F2FP.F16.F32.PACK_AB R8, R89, R88 ;  /* 0x000000585908723e */ /* 0x000fe200000000ff */
[----:B------:R-:W4:Y:S01]  /*7d40*/  LDSM.16.MT88.4 R40, [R76+0x10000] ;  /* 0x010000004c28783b */ /* 0x000f220000004200 */
[----:B------:R-:W-:-:S02]  /*7d50*/  F2FP.F16.F32.PACK_AB R9, R93, R92 ;  /* 0x0000005c5d09723e */ /* 0x000fc400000000ff */
[----:B------:R-:W-:Y:S01]  /*7d60*/  F2FP.F16.F32.PACK_AB R10, R91, R90 ;  /* 0x0000005a5b0a723e */ /* 0x000fe200000000ff */
[----:B-1----:R-:W-:Y:S01]  /*7d70*/  FFMA.FTZ R2, R190, R0, -R3 ;  /* 0x00000000be027223 */ /* 0x002fe20000010803 */
[----:B--2---:R-:W-:-:S03]  /*7d80*/  F2FP.F16.F32.PACK_AB R11, R87, R94 ;  /* 0x0000005e570b723e */ /* 0x004fc600000000ff */
[----:B------:R1:W-:Y:S04]  /*7d90*/  MUFU.EX2 R86, R2 ;  /* 0x0000000200567308 */ /* 0x0003e80000000800 */
[C---:B---3--:R-:W-:Y:S08]  /*7da0*/  HMMA.16816.F32 R52, R8.reuse, R18, R48 ;  /* 0x000000120834723c */ /* 0x048ff00000001830 */
[----:B------:R-:W-:Y:S01]  /*7db0*/  HMMA.16816.F32 R56, R8, R16, R56 ;  /* 0x000000100838723c */ /* 0x000fe20000001838 */
[----:B------:R-:W2:Y:S01]  /*7dc0*/  LDSM.16.MT88.4 R16, [R77+0x10800] ;  /* 0x010800004d10783b */ /* 0x000ea20000004200 */
[----:B-1----:R-:W-:-:S04]  /*7dd0*/  FFMA.FTZ R2, R183, R0, -R3 ;  /* 0x00000000b7027223 */ /* 0x002fc80000010803 */
[----:B------:R1:W-:Y:S02]  /*7de0*/  MUFU.EX2 R85, R2 ;  /* 0x0000000200557308 */ /* 0x0003e40000000800 */
[C---:B------:R-:W-:Y:S08]  /*7df0*/  HMMA.16816.F32 R48, R8.reuse, R12, R36 ;  /* 0x0000000c0830723c */ /* 0x040ff00000001824 */
[----:B------:R-:W-:Y:S01]  /*7e00*/  HMMA.16816.F32 R36, R8, R14, R28 ;  /* 0x0000000e0824723c */ /* 0x000fe2000000181c */
[----:B------:R-:W3:Y:S01]  /*7e10*/  LDSM.16.MT88.4 R12, [R144+0x10800] ;  /* 0x01080000900c783b */ /* 0x000ee20000004200 */
[----:B-1----:R-:W-:-:S03]  /*7e20*/  FFMA.FTZ R2, R193, R0, -R5 ;  /* 0x00000000c1027223 */ /* 0x002fc60000010805 */
[----:B------:R-:W1:Y:S01]  /*7e30*/  LDSM.16.MT88.4 R28, [R156+0x10800] ;  /* 0x010800009c1c783b */ /* 0x000e620000004200 */
[----:B------:R4:W2:Y:S02]  /*7e40*/  MUFU.EX2 R79, R2 ;  /* 0x00000002004f7308 */ /* 0x0008a40000000800 */
[C---:B-----5:R-:W-:Y:S08]  /*7e50*/  HMMA.16816.F32 R24, R8.reuse, R20, R24 ;  /* 0x000000140818723c */ /* 0x060ff00000001818 */
[----:B------:R-:W-:Y:S01]  /*7e60*/  HMMA.16816.F32 R32, R8, R22, R32 ;  /* 0x000000160820723c */ /* 0x000fe20000001820 */
[----:B------:R-:W5:Y:S01]  /*7e70*/  LDSM.16.MT88.4 R20, [R76+0x10800] ;  /* 0x010800004c14783b */ /* 0x000f620000004200 */
[----:B----4-:R-:W-:-:S06]  /*7e80*/  FADD.FTZ R2, R123, R114 ;  /* 0x000000727b027221 */ /* 0x010fcc0000010000 */
[C---:B------:R-:W-:Y:S01]  /*7e90*/  HMMA.16816.F32 R60, R8.reuse, R40, R60 ;  /* 0x00000028083c723c */ /* 0x040fe2000000183c */
[----:B------:R-:W-:Y:S01]  /*7ea0*/  FADD.FTZ R6, R142, R2 ;  /* 0x000000028e067221 */ /* 0x000fe20000010000 */
[----:B------:R-:W-:Y:S01]  /*7eb0*/  MOV R142, R78 ;  /* 0x0000004e008e7202 */ /* 0x000fe20000000f00 */
[----:B------:R-:W-:Y:S01]  /*7ec0*/  FFMA.FTZ R2, R195, R0, -R3 ;  /* 0x00000000c3027223 */ /* 0x000fe20000010803 */
[----:B------:R4:W3:Y:S04]  /*7ed0*/  MUFU.EX2 R78, R4 ;  /* 0x00000004004e7308 */ /* 0x0008e80000000800 */
[----:B------:R1:W1:Y:S01]  /*7ee0*/  MUFU.EX2 R75, R2 ;  /* 0x00000002004b7308 */ /* 0x0002620000000800 */
[----:B------:R-:W-:Y:S01]  /*7ef0*/  HMMA.16816.F32 R44, R8, R42, R44 ;  /* 0x0000002a082c723c */ /* 0x000fe2000000182c */
[----:B--2---:R-:W-:-:S02]  /*7f00*/  F2FP.F16.F32.PACK_AB R8, R79, R81 ;  /* 0x000000514f08723e */ /* 0x004fc400000000ff */
[----:B------:R-:W-:Y:S01]  /*7f10*/  F2FP.F16.F32.PACK_AB R9, R84, R86 ;  /* 0x000000565409723e */ /* 0x000fe200000000ff */
[----:B----4-:R-:W-:Y:S01]  /*7f20*/  FADD.FTZ R4, R130, R6 ;  /* 0x0000000682047221 */ /* 0x010fe20000010000 */
[----:B------:R-:W-:Y:S01]  /*7f30*/  FADD.FTZ R6, R131, R7 ;  /* 0x0000000783067221 */ /* 0x000fe20000010000 */
[----:B---3--:R-:W-:Y:S01]  /*7f40*/  F2FP.F16.F32.PACK_AB R10, R78, R80 ;  /* 0x000000504e0a723e */ /* 0x008fe200000000ff */
[-CC-:B------:R-:W-:Y:S01]  /*7f50*/  FFMA.FTZ R7, R197, R0.reuse, -R3.reuse ;  /* 0x00000000c5077223 */ /* 0x180fe20000010803 */
[----:B-1----:R-:W-:Y:S01]  /*7f60*/  FADD.FTZ R2, R143, R4 ;  /* 0x000000048f027221 */ /* 0x002fe20000010000 */
[----:B------:R-:W-:Y:S01]  /*7f70*/  FADD.FTZ R4, R129, R6 ;  /* 0x0000000681047221 */ /* 0x000fe20000010000 */
[----:B------:R-:W-:Y:S01]  /*7f80*/  F2FP.F16.F32.PACK_AB R11, R75, R85 ;  /* 0x000000554b0b723e */ /* 0x000fe200000000ff */
[----:B------:R-:W-:Y:S01]  /*7f90*/  FFMA.FTZ R6, R199, R0, -R3 ;  /* 0x00000000c7067223 */ /* 0x000fe20000010803 */
[----:B------:R-:W-:Y:S01]  /*7fa0*/  FADD.FTZ R2, R128, R2 ;  /* 0x0000000280027221 */ /* 0x000fe20000010000 */
[----:B------:R-:W-:Y:S01]  /*7fb0*/  FADD.FTZ R4, R142, R4 ;  /* 0x000000048e047221 */ /* 0x000fe20000010000 */
[----:B------:R1:W-:Y:S02]  /*7fc0*/  MUFU.EX2 R74, R7 ;  /* 0x00000007004a7308 */ /* 0x0003e40000000800 */
[----:B------:R-:W-:Y:S01]  /*7fd0*/  FADD.FTZ R2, R141, R2 ;  /* 0x000000028d027221 */ /* 0x000fe20000010000 */
[----:B------:R-:W-:Y:S01]  /*7fe0*/  FADD.FTZ R4, R140, R4 ;  /* 0x000000048c047221 */ /* 0x000fe20000010000 */
[----:B------:R-:W-:Y:S01]  /*7ff0*/  HMMA.16816.F32 R40, R8, R18, R36 ;  /* 0x000000120828723c */ /* 0x000fe20000001824 */
[----:B------:R2:W-:Y:S01]  /*8000*/  MUFU.EX2 R73, R6 ;  /* 0x0000000600497308 */ /* 0x0005e20000000800 */
[----:B------:R-:W-:Y:S01]  /*8010*/  FADD.FTZ R2, R176, R2 ;  /* 0x00000002b0027221 */ /* 0x000fe20000010000 */
[----:B------:R-:W-:-:S03]  /*8020*/  FADD.FTZ R4, R175, R4 ;  /* 0x00000004af047221 */ /* 0x000fc60000010000 */
[----:B------:R-:W-:Y:S01]  /*8030*/  FADD.FTZ R2, R177, R2 ;  /* 0x00000002b1027221 */ /* 0x000fe20000010000 */
[----:B------:R-:W-:Y:S01]  /*8040*/  FADD.FTZ R4, R173, R4 ;  /* 0x00000004ad047221 */ /* 0x000fe20000010000 */
[C---:B------:R-:W-:Y:S01]  /*8050*/  HMMA.16816.F32 R36, R8.reuse, R12, R24 ;  /* 0x0000000c0824723c */ /* 0x040fe20000001818 */
[-C--:B------:R-:W-:Y:S01]  /*8060*/  FFMA.FTZ R12, R198, R0.reuse, -R3 ;  /* 0x00000000c60c7223 */ /* 0x080fe20000010803 */
[----:B------:R-:W-:Y:S01]  /*8070*/  FADD.FTZ R2, R172, R2 ;  /* 0x00000002ac027221 */ /* 0x000fe20000010000 */
[----:B------:R-:W-:Y:S01]  /*8080*/  FADD.FTZ R4, R174, R4 ;  /* 0x00000004ae047221 */ /* 0x000fe20000010000 */
[-CC-:B-1----:R-:W-:Y:S01]  /*8090*/  FFMA.FTZ R7, R201, R0.reuse, -R5.reuse ;  /* 0x00000000c9077223 */ /* 0x182fe20000010805 */
[----:B------:R1:W-:Y:S01]  /*80a0*/  MUFU.EX2 R72, R12 ;  /* 0x0000000c00487308 */ /* 0x0003e20000000800 */
[----:B------:R-:W-:Y:S01]  /*80b0*/  FADD.FTZ R2, R166, R2 ;  /* 0x00000002a6027221 */ /* 0x000fe20000010000 */
[----:B------:R-:W-:Y:S01]  /*80c0*/  FADD.FTZ R4, R164, R4 ;  /* 0x00000004a4047221 */ /* 0x000fe20000010000 */
[C---:B------:R-:W-:Y:S01]  /*80d0*/  HMMA.16816.F32 R64, R8.reuse, R14, R32 ;  /* 0x0000000e0840723c */ /* 0x040fe20000001820 */
[----:B--2---:R-:W-:Y:S01]  /*80e0*/  FFMA.FTZ R6, R204, R0, -R5 ;  /* 0x00000000cc067223 */ /* 0x004fe20000010805 */
[----:B------:R-:W-:Y:S01]  /*80f0*/  FADD.FTZ R2, R165, R2 ;  /* 0x00000002a5027221 */ /* 0x000fe20000010000 */
[----:B------:R-:W-:Y:S01]  /*8100*/  FADD.FTZ R4, R167, R4 ;  /* 0x00000004a7047221 */ /* 0x000fe20000010000 */
[----:B------:R2:W-:Y:S02]  /*8110*/  MUFU.EX2 R68, R7 ;  /* 0x0000000700447308 */ /* 0x0005e40000000800 */
[----:B------:R-:W-:Y:S01]  /*8120*/  FADD.FTZ R2, R170, R2 ;  /* 0x00000002aa027221 */ /* 0x000fe20000010000 */
[----:B------:R-:W-:Y:S01]  /*8130*/  FADD.FTZ R4, R245, R4 ;  /* 0x00000004f5047221 */ /* 0x000fe20000010000 */
[----:B------:R3:W4:Y:S01]  /*8140*/  MUFU.EX2 R69, R6 ;  /* 0x0000000600457308 */ /* 0x0007220000000800 */
[----:B------:R-:W-:Y:S01]  /*8150*/  HMMA.16816.F32 R56, R8, R28, R56 ;  /* 0x0000001c0838723c */ /* 0x000fe20000001838 */
[----:B------:R-:W-:Y:S01]  /*8160*/  FADD.FTZ R2, R162, R2 ;  /* 0x00000002a2027221 */ /* 0x000fe20000010000 */
[----:B------:R-:W-:Y:S01]  /*8170*/  FADD.FTZ R4, R246, R4 ;  /* 0x00000004f6047221 */ /* 0x000fe20000010000 */
[----:B-1----:R-:W1:Y:S02]  /*8180*/  LDSM.16.MT88.4 R12, [R77+0x11000] ;  /* 0x011000004d0c783b */ /* 0x002e640000004200 */
[----:B------:R-:W-:Y:S01]  /*8190*/  FADD.FTZ R2, R161, R2 ;  /* 0x00000002a1027221 */ /* 0x000fe20000010000 */
[----:B------:R-:W-:-:S02]  /*81a0*/  FADD.FTZ R4, R163, R4 ;  /* 0x00000004a3047221 */ /* 0x000fc40000010000 */
[C---:B------:R-:W-:Y:S01]  /*81b0*/  HMMA.16816.F32 R52, R8.reuse, R30, R52 ;  /* 0x0000001e0834723c */ /* 0x040fe20000001834 */
[----:B------:R-:W-:Y:S01]  /*81c0*/  FADD.FTZ R2, R244, R2 ;  /* 0x00000002f4027221 */ /* 0x000fe20000010000 */
[----:B------:R-:W-:Y:S01]  /*81d0*/  FADD.FTZ R4, R247, R4 ;  /* 0x00000004f7047221 */ /* 0x000fe20000010000 */
[-CC-:B--2---:R-:W-:Y:S02]  /*81e0*/  FFMA.FTZ R7, R202, R0.reuse, -R5.reuse ;  /* 0x00000000ca077223 */ /* 0x184fe40000010805 */
[----:B------:R-:W-:Y:S01]  /*81f0*/  FADD.FTZ R2, R227, R2 ;  /* 0x00000002e3027221 */ /* 0x000fe20000010000 */
[----:B------:R-:W-:Y:S01]  /*8200*/  FADD.FTZ R4, R224, R4 ;  /* 0x00000004e0047221 */ /* 0x000fe20000010000 */
[----:B---3--:R-:W-:Y:S01]  /*8210*/  FFMA.FTZ R6, R200, R0, -R5 ;  /* 0x00000000c8067223 */ /* 0x008fe20000010805 */
[C---:B-----5:R-:W-:Y:S01]  /*8220*/  HMMA.16816.F32 R28, R8.reuse, R20, R60 ;  /* 0x00000014081c723c */ /* 0x060fe2000000183c */
[----:B------:R-:W-:Y:S01]  /*8230*/  FADD.FTZ R2, R234, R2 ;  /* 0x00000002ea027221 */ /* 0x000fe20000010000 */
[----:B------:R-:W-:Y:S01]  /*8240*/  FADD.FTZ R4, R225, R4 ;  /* 0x00000004e1047221 */ /* 0x000fe20000010000 */
[----:B------:R2:W-:Y:S02]  /*8250*/  MUFU.EX2 R71, R6 ;  /* 0x0000000600477308 */ /* 0x0005e40000000800 */
[----:B------:R-:W-:Y:S01]  /*8260*/  FADD.FTZ R2, R235, R2 ;  /* 0x00000002eb027221 */ /* 0x000fe20000010000 */
[----:B------:R-:W-:Y:S01]  /*8270*/  FADD.FTZ R4, R226, R4 ;  /* 0x00000004e2047221 */ /* 0x000fe20000010000 */
[----:B------:R-:W3:Y:S01]  /*8280*/  MUFU.EX2 R70, R7 ;  /* 0x0000000700467308 */ /* 0x000ee20000000800 */
[----:B------:R-:W-:Y:S01]  /*8290*/  HMMA.16816.F32 R48, R8, R16, R48 ;  /* 0x000000100830723c */ /* 0x000fe20000001830 */
[----:B------:R-:W-:Y:S01]  /*82a0*/  FADD.FTZ R2, R223, R2 ;  /* 0x00000002df027221 */ /* 0x000fe20000010000 */
[----:B------:R-:W-:Y:S01]  /*82b0*/  FADD.FTZ R4, R228, R4 ;  /* 0x00000004e4047221 */ /* 0x000fe20000010000 */
[----:B------:R-:W5:Y:S02]  /*82c0*/  LDSM.16.MT88.4 R16, [R156+0x11000] ;  /* 0x011000009c10783b */ /* 0x000f640000004200 */
[----:B------:R-:W-:Y:S01]  /*82d0*/  FADD.FTZ R2, R221, R2 ;  /* 0x00000002dd027221 */ /* 0x000fe20000010000 */
[----:B------:R-:W-:-:S02]  /*82e0*/  FADD.FTZ R4, R217, R4 ;  /* 0x00000004d9047221 */ /* 0x000fc40000010000 */
[----:B------:R-:W-:Y:S01]  /*82f0*/  HMMA.16816.F32 R24, R8, R22, R44 ;  /* 0x000000160818723c */ /* 0x000fe2000000182c */
[----:B------:R-:W-:Y:S01]  /*8300*/  FADD.FTZ R2, R222, R2 ;  /* 0x00000002de027221 */ /* 0x000fe20000010000 */
[----:B------:R-:W-:Y:S01]  /*8310*/  FADD.FTZ R4, R218, R4 ;  /* 0x00000004da047221 */ /* 0x000fe20000010000 */
[-CC-:B--2---:R-:W-:Y:S01]  /*8320*/  FFMA.FTZ R6, R203, R0.reuse, -R3.reuse ;  /* 0x00000000cb067223 */ /* 0x184fe20000010803 */
[----:B----4-:R-:W-:Y:S01]  /*8330*/  F2FP.F16.F32.PACK_AB R8, R68, R69 ;  /* 0x000000454408723e */ /* 0x010fe200000000ff */
[----:B------:R-:W-:Y:S01]  /*8340*/  FADD.FTZ R2, R219, R2 ;  /* 0x00000002db027221 */ /* 0x000fe20000010000 */
[----:B------:R-:W-:Y:S01]  /*8350*/  FADD.FTZ R4, R215, R4 ;  /* 0x00000004d7047221 */ /* 0x000fe20000010000 */
[----:B------:R-:W2:Y:S01]  /*8360*/  MUFU.EX2 R60, R6 ;  /* 0x00000006003c7308 */ /* 0x000ea20000000800 */
[----:B------:R-:W-:Y:S01]  /*8370*/  F2FP.F16.F32.PACK_AB R9, R72, R73 ;  /* 0x000000494809723e */ /* 0x000fe200000000ff */
[----:B------:R-:W-:Y:S01]  /*8380*/  FADD.FTZ R2, R216, R2 ;  /* 0x00000002d8027221 */ /* 0x000fe20000010000 */
[----:B------:R-:W-:Y:S01]  /*8390*/  FADD.FTZ R4, R220, R4 ;  /* 0x00000004dc047221 */ /* 0x000fe20000010000 */
[----:B---3--:R-:W-:Y:S01]  /*83a0*/  F2FP.F16.F32.PACK_AB R10, R70, R71 ;  /* 0x00000047460a723e */ /* 0x008fe200000000ff */
[----:B------:R-:W-:Y:S01]  /*83b0*/  FFMA.FTZ R7, R207, R0, -R3 ;  /* 0x00000000cf077223 */ /* 0x000fe20000010803 */
[----:B------:R-:W-:Y:S01]  /*83c0*/  FADD.FTZ R2, R213, R2 ;  /* 0x00000002d5027221 */ /* 0x000fe20000010000 */
[----:B------:R-:W-:Y:S01]  /*83d0*/  FADD.FTZ R4, R152, R4 ;  /* 0x0000000498047221 */ /* 0x000fe20000010000 */
[----:B------:R-:W3:Y:S01]  /*83e0*/  LDSM.16.MT88.4 R20, [R144+0x11000] ;  /* 0x011000009014783b */ /* 0x000ee20000004200 */
[----:B------:R4:W-:Y:S01]  /*83f0*/  MUFU.EX2 R44, R7 ;  /* 0x00000007002c7308 */ /* 0x0009e20000000800 */
[----:B------:R-:W-:Y:S01]  /*8400*/  FADD.FTZ R2, R214, R2 ;  /* 0x00000002d6027221 */ /* 0x000fe20000010000 */
[----:B------:R-:W-:-:S03]  /*8410*/  FADD.FTZ R4, R155, R4 ;  /* 0x000000049b047221 */ /* 0x000fc60000010000 */
[----:B------:R-:W-:Y:S01]  /*8420*/  FADD.FTZ R2, R160, R2 ;  /* 0x00000002a0027221 */ /* 0x000fe20000010000 */
[----:B------:R-:W-:Y:S01]  /*8430*/  FADD.FTZ R4, R154, R4 ;  /* 0x000000049a047221 */ /* 0x000fe20000010000 */
[----:B--2---:R-:W-:Y:S01]  /*8440*/  F2FP.F16.F32.PACK_AB R11, R60, R74 ;  /* 0x0000004a3c0b723e */ /* 0x004fe200000000ff */
[-CC-:B------:R-:W-:Y:S01]  /*8450*/  FFMA.FTZ R6, R205, R0.reuse, -R3.reuse ;  /* 0x00000000cd067223 */ /* 0x180fe20000010803 */
[----:B------:R-:W-:Y:S01]  /*8460*/  FADD.FTZ R2, R153, R2 ;  /* 0x0000000299027221 */ /* 0x000fe20000010000 */
[----:B------:R-:W-:Y:S02]  /*8470*/  FADD.FTZ R4, R159, R4 ;  /* 0x000000049f047221 */ /* 0x000fe40000010000 */
[----:B------:R-:W-:Y:S01]  /*8480*/  MUFU.EX2 R46, R6 ;  /* 0x00000006002e7308 */ /* 0x000fe20000000800 */
[----:B------:R-:W-:Y:S01]  /*8490*/  FADD.FTZ R2, R158, R2 ;  /* 0x000000029e027221 */ /* 0x000fe20000010000 */
[----:B------:R-:W-:Y:S01]  /*84a0*/  FADD.FTZ R4, R146, R4 ;  /* 0x0000000492047221 */ /* 0x000fe20000010000 */
[C---:B-1----:R-:W-:Y:S01]  /*84b0*/  HMMA.16816.F32 R48, R8.reuse, R12, R48 ;  /* 0x0000000c0830723c */ /* 0x042fe20000001830 */
[-C--:B------:R-:W-:Y:S01]  /*84c0*/  FFMA.FTZ R12, R206, R0.reuse, -R3 ;  /* 0x00000000ce0c7223 */ /* 0x080fe20000010803 */
[----:B------:R-:W-:Y:S01]  /*84d0*/  FADD.FTZ R2, R157, R2 ;  /* 0x000000029d027221 */ /* 0x000fe20000010000 */
[----:B------:R-:W-:Y:S01]  /*84e0*/  FADD.FTZ R4, R150, R4 ;  /* 0x0000000496047221 */ /* 0x000fe20000010000 */
[-CC-:B----4-:R-:W-:Y:S01]  /*84f0*/  FFMA.FTZ R7, R211, R0.reuse, -R5.reuse ;  /* 0x00000000d3077223 */ /* 0x190fe20000010805 */
[----:B------:R1:W2:Y:S01]  /*8500*/  MUFU.EX2 R45, R12 ;  /* 0x0000000c002d7308 */ /* 0x0002a20000000800 */
[----:B------:R-:W-:Y:S01]  /*8510*/  FADD.FTZ R2, R151, R2 ;  /* 0x0000000297027221 */ /* 0x000fe20000010000 */
[----:B------:R-:W-:Y:S01]  /*8520*/  FADD.FTZ R4, R145, R4 ;  /* 0x0000000491047221 */ /* 0x000fe20000010000 */
[C---:B------:R-:W-:Y:S01]  /*8530*/  HMMA.16816.F32 R40, R8.reuse, R14, R40 ;  /* 0x0000000e0828723c */ /* 0x040fe20000001828 */
[-C--:B------:R-:W-:Y:S01]  /*8540*/  FFMA.FTZ R13, R209, R0.reuse, -R5 ;  /* 0x00000000d10d7223 */ /* 0x080fe20000010805 */
[----:B------:R-:W-:Y:S01]  /*8550*/  FADD.FTZ R2, R139, R2 ;  /* 0x000000028b027221 */ /* 0x000fe20000010000 */
[----:B------:R-:W-:Y:S01]  /*8560*/  FADD.FTZ R4, R147, R4 ;  /* 0x0000000493047221 */ /* 0x000fe20000010000 */
[-C--:B------:R-:W-:Y:S01]  /*8570*/  FFMA.FTZ R3, R212, R0.reuse, -R3 ;  /* 0x00000000d4037223 */ /* 0x080fe20000010803 */
[----:B------:R-:W-:Y:S01]  /*8580*/  LDSM.16.MT88.4 R156, [R156+0x11800] ;  /* 0x011800009c9c783b */ /* 0x000fe20000004200 */
[----:B------:R-:W-:Y:S01]  /*8590*/  FADD.FTZ R2, R136, R2 ;  /* 0x0000000288027221 */ /* 0x000fe20000010000 */
[----:B------:R-:W-:Y:S01]  /*85a0*/  FADD.FTZ R4, R132, R4 ;  /* 0x0000000484047221 */ /* 0x000fe20000010000 */
[C---:B-----5:R-:W-:Y:S01]  /*85b0*/  HMMA.16816.F32 R152, R8.reuse, R16, R56 ;  /* 0x000000100898723c */ /* 0x060fe20000001838 */
[----:B------:R-:W-:Y:S01]  /*85c0*/  MUFU.EX2 R14, R7 ;  /* 0x00000007000e7308 */ /* 0x000fe20000000800 */
[----:B------:R-:W-:Y:S01]  /*85d0*/  FADD.FTZ R2, R135, R2 ;  /* 0x0000000287027221 */ /* 0x000fe20000010000 */
[----:B------:R-:W-:Y:S01]  /*85e0*/  FADD.FTZ R4, R134, R4 ;  /* 0x0000000486047221 */ /* 0x000fe20000010000 */
[--C-:B-1----:R-:W-:Y:S01]  /*85f0*/  FFMA.FTZ R12, R210, R0, -R5.reuse ;  /* 0x00000000d20c7223 */ /* 0x102fe20000010805 */
[----:B------:R-:W-:Y:S01]  /*8600*/  LDSM.16.MT88.4 R144, [R144+0x11800] ;  /* 0x011800009090783b */ /* 0x000fe20000004200 */
[----:B------:R-:W-:Y:S01]  /*8610*/  FADD.FTZ R2, R138, R2 ;  /* 0x000000028a027221 */ /* 0x000fe20000010000 */
[----:B------:R-:W-:Y:S01]  /*8620*/  FADD.FTZ R4, R133, R4 ;  /* 0x0000000485047221 */ /* 0x000fe20000010000 */
[C---:B------:R-:W-:Y:S01]  /*8630*/  HMMA.16816.F32 R32, R8.reuse, R18, R52 ;  /* 0x000000120820723c */ /* 0x040fe20000001834 */
[----:B------:R-:W1:Y:S01]  /*8640*/  LDSM.16.MT88.4 R16, [R76+0x11000] ;  /* 0x011000004c10783b */ /* 0x000e620000004200 */
[----:B------:R-:W-:Y:S01]  /*8650*/  FADD.FTZ R2, R127, R2 ;  /* 0x000000027f027221 */ /* 0x000fe20000010000 */
[----:B------:R-:W-:Y:S01]  /*8660*/  FADD.FTZ R4, R137, R4 ;  /* 0x0000000489047221 */ /* 0x000fe20000010000 */
[----:B------:R-:W-:Y:S01]  /*8670*/  MUFU.EX2 R12, R12 ;  /* 0x0000000c000c7308 */ /* 0x000fe20000000800 */
[----:B------:R-:W4:Y:S01]  /*8680*/  LDSM.16.MT88.4 R136, [R77+0x11800] ;  /* 0x011800004d88783b */ /* 0x000f220000004200 */
[----:B------:R-:W-:Y:S01]  /*8690*/  FADD.FTZ R2, R125, R2 ;  /* 0x000000027d027221 */ /* 0x000fe20000010000 */
[----:B------:R-:W-:Y:S01]  /*86a0*/  FADD.FTZ R4, R118, R4 ;  /* 0x0000000476047221 */ /* 0x000fe20000010000 */
[----:B------:R-:W5:Y:S01]  /*86b0*/  MUFU.EX2 R13, R13 ;  /* 0x0000000d000d7308 */ /* 0x000f620000000800 */
[C---:B---3--:R-:W-:Y:S01]  /*86c0*/  HMMA.16816.F32 R36, R8.reuse, R20, R36 ;  /* 0x000000140824723c */ /* 0x048fe20000001824 */
[----:B------:R-:W-:Y:S01]  /*86d0*/  FADD.FTZ R2, R126, R2 ;  /* 0x000000027e027221 */ /* 0x000fe20000010000 */
[----:B------:R-:W-:Y:S01]  /*86e0*/  FADD.FTZ R4, R119, R4 ;  /* 0x0000000477047221 */ /* 0x000fe20000010000 */
[----:B------:R-:W3:Y:S01]  /*86f0*/  MUFU.EX2 R3, R3 ;  /* 0x0000000300037308 */ /* 0x000ee20000000800 */
[----:B--2---:R-:W-:Y:S01]  /*8700*/  F2FP.F16.F32.PACK_AB R165, R45, R46 ;  /* 0x0000002e2da5723e */ /* 0x004fe200000000ff */
[----:B------:R-:W-:Y:S01]  /*8710*/  FADD.FTZ R6, R124, R2 ;  /* 0x000000027c067221 */ /* 0x000fe20000010000 */
[----:B------:R-:W-:Y:S01]  /*8720*/  FFMA.FTZ R2, R208, R0, -R5 ;  /* 0x00000000d0027223 */ /* 0x000fe20000010805 */
[----:B------:R-:W-:Y:S01]  /*8730*/  FADD.FTZ R4, R120, R4 ;  /* 0x0000000478047221 */ /* 0x000fe20000010000 */
[----:B------:R-:W-:Y:S02]  /*8740*/  HMMA.16816.F32 R20, R8, R22, R64 ;  /* 0x000000160814723c */ /* 0x000fe40000001840 */
[----:B------:R2:W2:Y:S01]  /*8750*/  MUFU.EX2 R15, R2 ;  /* 0x00000002000f7308 */ /* 0x0004a20000000800 */
[----:B------:R-:W-:Y:S01]  /*8760*/  FADD.FTZ R5, R121, R4 ;  /* 0x0000000479057221 */ /* 0x000fe20000010000 */
[----:B-----5:R-:W-:-:S02]  /*8770*/  F2FP.F16.F32.PACK_AB R166, R13, R12 ;  /* 0x0000000c0da6723e */ /* 0x020fc400000000ff */
[----:B---3--:R-:W-:Y:S01]  /*8780*/  F2FP.F16.F32.PACK_AB R167, R3, R44 ;  /* 0x0000002c03a7723e */ /* 0x008fe200000000ff */
[----:B--2---:R-:W-:Y:S01]  /*8790*/  FADD.FTZ R2, R117, R6 ;  /* 0x0000000675027221 */ /* 0x004fe20000010000 */
[----:B------:R-:W-:-:S03]  /*87a0*/  F2FP.F16.F32.PACK_AB R164, R14, R15 ;  /* 0x0000000f0ea4723e */ /* 0x000fc600000000ff */
[----:B------:R-:W-:Y:S01]  /*87b0*/  FADD.FTZ R4, R109, R2 ;  /* 0x000000026d047221 */ /* 0x000fe20000010000 */
[----:B------:R-:W-:-:S03]  /*87c0*/  FADD.FTZ R2, R108, R5 ;  /* 0x000000056c027221 */ /* 0x000fc60000010000 */
[----:B------:R-:W-:Y:S01]  /*87d0*/  FADD.FTZ R0, R112, R4 ;  /* 0x0000000470007221 */ /* 0x000fe20000010000 */
[----:B------:R-:W-:Y:S01]  /*87e0*/  FADD.FTZ R2, R110, R2 ;  /* 0x000000026e027221 */ /* 0x000fe20000010000 */
[----:B------:R-:W2:Y:S01]  /*87f0*/  LDSM.16.MT88.4 R4, [R76+0x11800] ;  /* 0x011800004c04783b */ /* 0x000ea20000004200 */
[----:B-1----:R-:W-:Y:S01]  /*8800*/  HMMA.16816.F32 R28, R8, R16, R28 ;  /* 0x00000010081c723c */ /* 0x002fe2000000181c */
[----:B------:R-:W-:Y:S01]  /*8810*/  FADD.FTZ R0, R116, R0 ;  /* 0x0000000074007221 */ /* 0x000fe20000010000 */
[----:B------:R-:W-:-:S03]  /*8820*/  FADD.FTZ R2, R111, R2 ;  /* 0x000000026f027221 */ /* 0x000fc60000010000 */
[----:B------:R-:W-:Y:S01]  /*8830*/  FADD.FTZ R0, R105, R0 ;  /* 0x0000000069007221 */ /* 0x000fe20000010000 */
[----:B------:R-:W-:Y:S02]  /*8840*/  FADD.FTZ R2, R113, R2 ;  /* 0x0000000271027221 */ /* 0x000fe40000010000 */
[----:B------:R-:W-:Y:S01]  /*8850*/  HMMA.16816.F32 R24, R8, R18, R24 ;  /* 0x000000120818723c */ /* 0x000fe20000001818 */
        /* <DEDUP_REMOVED lines=9> */
[----:B----4-:R-:W-:Y:S01]  /*88f0*/  HMMA.16816.F32 R132, R164, R136, R48 ;  /* 0x00000088a484723c */ /* 0x010fe20000001830 */
        /* <DEDUP_REMOVED lines=24> */
[----:B--2---:R-:W-:Y:S01]  /*8a80*/  HMMA.16816.F32 R160, R164, R4, R28 ;  /* 0x00000004a4a0723c */ /* 0x004fe2000000181c */
        /* <DEDUP_REMOVED lines=8> */
[----:B------:R-:W-:-:S03]  /*8b10*/  FADD.FTZ R2, R14, R2 ;  /* 0x000000020e027221 */ /* 0x000fc60000010000 */
[----:B------:R-:W-:Y:S01]  /*8b20*/  FADD.FTZ R0, R44, R0 ;  /* 0x000000002c007221 */ /* 0x000fe20000010000 */
[----:B------:R-:W-:-:S03]  /*8b30*/  FADD.FTZ R2, R12, R2 ;  /* 0x000000020c027221 */ /* 0x000fc60000010000 */
[----:B------:R-:W-:Y:S01]  /*8b40*/  FADD.FTZ R246, R3, R0 ;  /* 0x0000000003f67221 */ /* 0x000fe20000010000 */
[----:B------:R-:W-:Y:S01]  /*8b50*/  FADD.FTZ R245, R13, R2 ;  /* 0x000000020df57221 */ /* 0x000fe20000010000 */
[----:B------:R-:W-:Y:S06]  /*8b60*/  @!P0 BRA `(.L_x_533) ;  /* 0x0000004c00e48947 */ /* 0x000fec0003800000 */
[----:B------:R-:W-:Y:S01]  /*8b70*/  ISETP.NE.U32.AND P1, PT, R250, RZ, PT ;  /* 0x000000fffa00720c */ /* 0x000fe20003f25070 */
[----:B------:R-:W-:Y:S01]  /*8b80*/  VIADD R244, R243, 0xfffffffe ;  /* 0xfffffffef3f47836 */ /* 0x000fe20000000000 */
[C---:B------:R-:W-:Y:S01]  /*8b90*/  SHF.L.U64.HI R235, R82.reuse, 0x5, R83 ;  /* 0x0000000552eb7819 */ /* 0x040fe20000010253 */
[----:B------:R-:W-:Y:S01]  /*8ba0*/  IMAD.SHL.U32 R234, R82, 0x20, RZ ;  /* 0x0000002052ea7824 */ /* 0x000fe200078e00ff */
[----:B------:R-:W-:Y:S01]  /*8bb0*/  ISETP.NE.AND.EX P1, PT, R251, RZ, PT, P1 ;  /* 0x000000fffb00720c */ /* 0x000fe20003f25310 */
[----:B------:R-:W-:Y:S01]  /*8bc0*/  IMAD.MOV.U32 R150, RZ, RZ, R148 ;  /* 0x000000ffff967224 */ /* 0x000fe200078e0094 */
[----:B------:R-:W-:Y:S01]  /*8bd0*/  IADD3 R243, PT, PT, -R243, 0x1, RZ ;  /* 0x00000001f3f37810 */ /* 0x000fe20007ffe1ff */
[----:B------:R-:W-:-:S10]  /*8be0*/  IMAD.MOV.U32 R151, RZ, RZ, R149 ;  /* 0x000000ffff977224 */ /* 0x000fd400078e0095 */
.L_x_540:
[----:B------:R-:W1:Y:S01]  /*8bf0*/  S2R R232, SR_TID.X ;  /* 0x0000000000e87919 */ /* 0x000e620000002100 */
[----:B------:R-:W-:Y:S04]  /*8c00*/  DEPBAR.LE SB0, 0x0 ;  /* 0x000080000000791a */ /* 0x000fe80000000000 */
[----:B------:R-:W-:Y:S05]  /*8c10*/  WARPSYNC.ALL ;  /* 0x0000000000007948 */ /* 0x000fea0003800000 */
[----:B------:R-:W-:Y:S01]  /*8c20*/  BAR.SYNC.DEFER_BLOCKING 0x0 ;  /* 0x0000000000007b1d */ /* 0x000fe20000010000 */
[-C--:B------:R-:W-:Y:S01]  /*8c30*/  MOV R11, R241.reuse ;  /* 0x000000f1000b7202 */ /* 0x080fe20000000f00 */
[----:B------:R-:W-:Y:S02]  /*8c40*/  @!P1 IMAD.MOV.U32 R0, RZ, RZ, RZ ;  /* 0x000000ffff009224 */ /* 0x000fe400078e00ff */
[----:B------:R-:W-:Y:S03]  /*8c50*/  IMAD.MOV.U32 R12, RZ, RZ, R242 ;  /* 0x000000ffff0c7224 */ /* 0x000fe600078e00f2 */
[----:B------:R-:W-:Y:S01]  /*8c60*/  @!P1 IADD3 R3, P0, PT, RZ, -R0, RZ ;  /* 0x80000000ff039210 */ /* 0x000fe20007f1e0ff */
[----:B------:R-:W2:Y:S01]  /*8c70*/  @!P1 LD.E R2, desc[UR4][R168.64+0x40] ;  /* 0x00004004a8029980 */ /* 0x000ea2000c101900 */
[----:B------:R-:W-:Y:S01]  /*8c80*/  BSSY.RECONVERGENT B0, `(.L_x_534) ;  /* 0x0000045000007945 */ /* 0x000fe20003800200 */
[----:B--2---:R-:W-:Y:S05]  /*8c90*/  @!P1 IMAD.SHL.U32 R0, R2, 0x100, RZ ;  /* 0x0000010002009824 */ /* 0x004fea00078e00ff */
[----:B------:R-:W-:Y:S04]  /*8ca0*/  @!P1 IADD3.X R0, PT, PT, RZ, ~R0, RZ, P0, !PT ;  /* 0x80000000ff009210 */ /* 0x000fe800007fe4ff */
[----:B------:R-:W-:Y:S04]  /*8cb0*/  @!P1 SHF.R.S64 R2, R3, 0x1f, R0 ;  /* 0x0000001f03029819 */ /* 0x000fe80000001000 */
[----:B------:R-:W-:Y:S04]  /*8cc0*/  @!P1 IADD3 R242, P0, PT, R242, R2, RZ ;  /* 0x00000002f2f29210 */ /* 0x000fe80007f1e0ff */
[----:B------:R-:W-:Y:S01]  /*8cd0*/  @!P1 LEA.HI.X.SX32 R241, R0, R241, 0x1, P0 ;  /* 0x000000f100f19211 */ /* 0x000fe200000f0eff */
[----:B-1----:R-:W-:Y:S08]  /*8ce0*/  @!P1 BRA `(.L_x_535) ;  /* 0x0000000000f89947 */ /* 0x002ff00003800000 */
[----:B------:R-:W-:Y:S01]  /*8cf0*/  VIADD R9, R238, 0xffffff00 ;  /* 0xffffff00ee097836 */ /* 0x000fe20000000000 */
[----:B------:R-:W2:Y:S01]  /*8d00*/  LD.E R2, desc[UR4][R168.64+0x170] ;  /* 0x00017004a8027980 */ /* 0x000ea2000c101900 */
[----:B------:R-:W-:Y:S03]  /*8d10*/  IABS R6, R238 ;  /* 0x000000ee00067213 */ /* 0x000fe60000000000 */
[----:B------:R-:W-:Y:S02]  /*8d20*/  IABS R7, R9 ;  /* 0x0000000900077213 */ /* 0x000fe40000000000 */
[-C--:B--2---:R-:W-:Y:S02]  /*8d30*/  IABS R0, R2.reuse ;  /* 0x0000000200007213 */ /* 0x084fe40000000000 */
[-C--:B------:R-:W-:Y:S02]  /*8d40*/  IABS R8, R2.reuse ;  /* 0x0000000200087213 */ /* 0x080fe40000000000 */
[----:B------:R-:W1:Y:S01]  /*8d50*/  I2F.RP R4, R0 ;  /* 0x0000000000047306 */ /* 0x000e620000209400 */
[----:B------:R-:W-:Y:S02]  /*8d60*/  LOP3.LUT R9, R9, R2, RZ, 0x3c, !PT ;  /* 0x0000000209097212 */ /* 0x000fe400078e3cff */
[----:B------:R-:W-:Y:S02]  /*8d70*/  IADD3 R8, PT, PT, RZ, -R8, RZ ;  /* 0x80000008ff087210 */ /* 0x000fe40007ffe0ff */
[----:B------:R-:W-:Y:S05]  /*8d80*/  ISETP.GE.AND P0, PT, R9, RZ, PT ;  /* 0x000000ff0900720c */ /* 0x000fea0003f06270 */
[----:B-1----:R-:W1:Y:S02]  /*8d90*/  MUFU.RCP R4, R4 ;  /* 0x0000000400047308 */ /* 0x002e640000001000 */
[----:B-1----:R-:W-:Y:S08]  /*8da0*/  VIADD R4, R4, 0xffffffe ;  /* 0x0ffffffe04047836 */ /* 0x002ff00000000000 */
[----:B------:R-:W1:Y:S02]  /*8db0*/  F2I.FTZ.U32.TRUNC.NTZ R5, R4 ;  /* 0x0000000400057305 */ /* 0x000e64000021f000 */
[--C-:B-1----:R-:W-:Y:S02]  /*8dc0*/  IMAD.MOV R3, RZ, RZ, -R5.reuse ;  /* 0x000000ffff037224 */ /* 0x102fe400078e0a05 */
[----:B------:R-:W-:Y:S02]  /*8dd0*/  IMAD.MOV.U32 R4, RZ, RZ, RZ ;  /* 0x000000ffff047224 */ /* 0x000fe400078e00ff */
[----:B------:R-:W-:Y:S04]  /*8de0*/  IMAD R3, R3, R0, RZ ;  /* 0x0000000003037224 */ /* 0x000fe800078e02ff */
[----:B------:R-:W-:Y:S06]  /*8df0*/  IMAD.HI.U32 R5, R5, R3, R4 ;  /* 0x0000000305057227 */ /* 0x000fec00078e0004 */
[C---:B------:R-:W-:Y:S04]  /*8e00*/  IMAD.HI.U32 R3, R5.reuse, R7, RZ ;  /* 0x0000000705037227 */ /* 0x040fe800078e00ff */
[----:B------:R-:W-:Y:S04]  /*8e10*/  IMAD.HI.U32 R4, R5, R6, RZ ;  /* 0x0000000605047227 */ /* 0x000fe800078e00ff */
[-C--:B------:R-:W-:Y:S02]  /*8e20*/  IMAD R5, R3, R8.reuse, R7 ;  /* 0x0000000803057224 */ /* 0x080fe400078e0207 */
[----:B------:R-:W-:Y:S03]  /*8e30*/  IMAD R6, R4, R8, R6 ;  /* 0x0000000804067224 */ /* 0x000fe600078e0206 */
[C---:B------:R-:W-:Y:S02]  /*8e40*/  ISETP.GT.U32.AND P2, PT, R0.reuse, R5, PT ;  /* 0x000000050000720c */ /* 0x040fe40003f44070 */
[----:B------:R-:W-:Y:S11]  /*8e50*/  ISETP.GT.U32.AND P4, PT, R0, R6, PT ;  /* 0x000000060000720c */ /* 0x000ff60003f84070 */
[--C-:B------:R-:W-:Y:S02]  /*8e60*/  @!P2 IMAD.IADD R5, R5, 0x1, -R0.reuse ;  /* 0x000000010505a824 */ /* 0x100fe400078e0a00 */
[----:B------:R-:W-:Y:S01]  /*8e70*/  @!P4 IADD3 R4, PT, PT, R4, 0x1, RZ ;  /* 0x000000010404c810 */ /* 0x000fe20007ffe0ff */
[----:B------:R-:W-:Y:S02]  /*8e80*/  @!P4 IMAD.IADD R6, R6, 0x1, -R0 ;  /* 0x000000010606c824 */ /* 0x000fe400078e0a00 */
[-C--:B------:R-:W-:Y:S01]  /*8e90*/  ISETP.GE.U32.AND P5, PT, R5, R0.reuse, PT ;  /* 0x000000000500720c */ /* 0x080fe20003fa6070 */
[----:B------:R-:W-:Y:S01]  /*8ea0*/  @!P2 VIADD R3, R3, 0x1 ;  /* 0x000000010303a836 */ /* 0x000fe20000000000 */
[----:B------:R-:W-:Y:S02]  /*8eb0*/  ISETP.NE.AND P2, PT, R2, RZ, PT ;  /* 0x000000ff0200720c */ /* 0x000fe40003f45270 */
[----:B------:R-:W-:Y:S02]  /*8ec0*/  ISETP.GE.U32.AND P6, PT, R6, R0, PT ;  /* 0x000000000600720c */ /* 0x000fe40003fc6070 */
[-C--:B------:R-:W-:Y:S04]  /*8ed0*/  LOP3.LUT R0, R238, R2.reuse, RZ, 0x3c, !PT ;  /* 0x00000002ee007212 */ /* 0x080fe800078e3cff */
[----:B------:R-:W-:Y:S02]  /*8ee0*/  ISETP.GE.AND P3, PT, R0, RZ, PT ;  /* 0x000000ff0000720c */ /* 0x000fe40003f66270 */
[----:B------:R-:W-:Y:S01]  /*8ef0*/  LOP3.LUT R0, RZ, R2, RZ, 0x33, !PT ;  /* 0x00000002ff007212 */ /* 0x000fe200078e33ff */
[----:B------:R-:W-:Y:S04]  /*8f00*/  @P5 VIADD R3, R3, 0x1 ;  /* 0x0000000103035836 */ /* 0x000fe80000000000 */
[----:B------:R-:W-:Y:S02]  /*8f10*/  @P6 VIADD R4, R4, 0x1 ;  /* 0x0000000104046836 */ /* 0x000fe40000000000 */
[----:B------:R-:W-:Y:S04]  /*8f20*/  @!P0 IMAD.MOV R3, RZ, RZ, -R3 ;  /* 0x000000ffff038224 */ /* 0x000fe800078e0a03 */
[----:B------:R-:W-:Y:S02]  /*8f30*/  @!P3 IADD3 R4, PT, PT, -R4, RZ, RZ ;  /* 0x000000ff0404b210 */ /* 0x000fe40007ffe1ff */
[C---:B------:R-:W-:Y:S02]  /*8f40*/  SEL R3, R0.reuse, R3, !P2 ;  /* 0x0000000300037207 */ /* 0x040fe40005000000 */
[----:B------:R-:W-:Y:S02]  /*8f50*/  SEL R0, R0, R4, !P2 ;  /* 0x0000000400007207 */ /* 0x000fe40005000000 */
[CC--:B------:R-:W-:Y:S01]  /*8f60*/  LEA R8, P2, R3.reuse, R236.reuse, 0x2 ;  /* 0x000000ec03087211 */ /* 0x0c0fe200078410ff */
[----:B------:R-:W2:Y:S01]  /*8f70*/  LD.E.64 R4, desc[UR4][R168.64+0x40] ;  /* 0x00004004a8047980 */ /* 0x000ea2000c101b00 */
[C---:B------:R-:W-:Y:S02]  /*8f80*/  LEA R6, P0, R0.reuse, R236, 0x2 ;  /* 0x000000ec00067211 */ /* 0x040fe400078010ff */
[-C--:B------:R-:W-:Y:S02]  /*8f90*/  LEA.HI.X.SX32 R9, R3, R237.reuse, 0x2, P2 ;  /* 0x000000ed03097211 */ /* 0x080fe400010f16ff */
[C---:B------:R-:W-:Y:S01]  /*8fa0*/  LEA.HI.X.SX32 R7, R0.reuse, R237, 0x2, P0 ;  /* 0x000000ed00077211 */ /* 0x040fe200000f16ff */
[----:B------:R-:W-:Y:S02]  /*8fb0*/  IMAD.IADD R0, R0, 0x1, -R3 ;  /* 0x0000000100007824 */ /* 0x000fe400078e0a03 */
[----:B------:R1:W3:Y:S02]  /*8fc0*/  LD.E R10, desc[UR4][R8.64] ;  /* 0x00000004080a7980 */ /* 0x0002e4000c101900 */
[----:B------:R-:W-:Y:S02]  /*8fd0*/  IMAD R2, R2, R0, -0x100 ;  /* 0xffffff0002027424 */ /* 0x000fe400078e0200 */
[----:B------:R-:W3:Y:S03]  /*8fe0*/  LD.E R9, desc[UR4][R6.64] ;  /* 0x0000000406097980 */ /* 0x000ee6000c101900 */
[----:B-1----:R-:W-:Y:S01]  /*8ff0*/  SHF.R.S32.HI R8, RZ, 0x1f, R2 ;  /* 0x0000001fff087819 */ /* 0x002fe20000011402 */
[----:B------:R-:W4:Y:S01]  /*9000*/  LD.E.64 R6, desc[UR4][R168.64+0x28] ;  /* 0x00002804a8067980 */ /* 0x000f22000c101b00 */
[-C--:B--2---:R-:W-:Y:S02]  /*9010*/  IMAD R0, R5, R2.reuse, RZ ;  /* 0x0000000205007224 */ /* 0x084fe400078e02ff */
[C---:B------:R-:W-:Y:S04]  /*9020*/  IMAD.WIDE.U32 R2, R4.reuse, R2, RZ ;  /* 0x0000000204027225 */ /* 0x040fe800078e00ff */
[----:B------:R-:W-:Y:S05]  /*9030*/  IMAD R4, R4, R8, R0 ;  /* 0x0000000804047224 */ /* 0x000fea00078e0200 */
[----:B------:R-:W-:Y:S01]  /*9040*/  IADD3 R3, PT, PT, R3, R4, RZ ;  /* 0x0000000403037210 */ /* 0x000fe20007ffe0ff */
[----:B---3--:R-:W-:Y:S05]  /*9050*/  IMAD.IADD R9, R10, 0x1, -R9 ;  /* 0x000000010a097824 */ /* 0x008fea00078e0a09 */
[----:B------:R-:W-:Y:S01]  /*9060*/  SHF.R.S32.HI R4, RZ, 0x1f, R9 ;  /* 0x0000001fff047819 */ /* 0x000fe20000011409 */
[----:B----4-:R-:W-:Y:S02]  /*9070*/  IMAD R0, R7, R9, RZ ;  /* 0x0000000907007224 */ /* 0x010fe400078e02ff */
[----:B------:R-:W-:Y:S04]  /*9080*/  IMAD.WIDE.U32 R2, R9, R6, R2 ;  /* 0x0000000609027225 */ /* 0x000fe800078e0002 */
[----:B------:R-:W-:Y:S01]  /*9090*/  IMAD R0, R6, R4, R0 ;  /* 0x0000000406007224 */ /* 0x000fe200078e0200 */
[C---:B------:R-:W-:Y:S03]  /*90a0*/  LEA R242, P0, R2.reuse, R12, 0x1 ;  /* 0x0000000c02f27211 */ /* 0x040fe600078008ff */
[----:B------:R-:W-:Y:S05]  /*90b0*/  IMAD.IADD R0, R3, 0x1, R0 ;  /* 0x0000000103007824 */ /* 0x000fea00078e0200 */
[----:B------:R-:W-:Y:S02]  /*90c0*/  LEA.HI.X R241, R2, R11, R0, 0x1, P0 ;  /* 0x0000000b02f17211 */ /* 0x000fe400000f0c00 */
.L_x_535:
[----:B------:R-:W-:Y:S05]  /*90d0*/  BSYNC.RECONVERGENT B0 ;  /* 0x0000000000007941 */ /* 0x000fea0003800200 */
.L_x_534:
[----:B------:R-:W1:Y:S01]  /*90e0*/  S2UR UR6, SR_CgaCtaId ;  /* 0x00000000000679c3 */ /* 0x000e620000008800 */
[----:B------:R-:W-:Y:S01]  /*90f0*/  IADD3 R6, P0, PT, R234, R242, RZ ;  /* 0x000000f2ea067210 */ /* 0x000fe20007f1e0ff */
[C---:B------:R-:W-:Y:S01]  /*9100*/  IMAD.SHL.U32 R8, R232.reuse, 0x8, RZ ;  /* 0x00000008e8087824 */ /* 0x040fe200078e00ff */
[----:B------:R-:W-:Y:S01]  /*9110*/  LOP3.LUT R0, R232, 0x38, RZ, 0xc0, !PT ;  /* 0x00000038e8007812 */ /* 0x000fe200078ec0ff */
[----:B------:R-:W-:Y:S01]  /*9120*/  UMOV UR7, 0x400 ;  /* 0x0000040000077882 */ /* 0x000fe20000000000 */
[--C-:B------:R-:W-:Y:S01]  /*9130*/  IMAD.MOV.U32 R9, RZ, RZ, R241.reuse ;  /* 0x000000ffff097224 */ /* 0x100fe200078e00f1 */
[----:B------:R-:W-:Y:S01]  /*9140*/  MOV R212, 0x40 ;  /* 0x0000004000d47802 */ /* 0x000fe20000000f00 */
[----:B------:R-:W-:Y:S01]  /*9150*/  IMAD.X R7, R235, 0x1, R241, P0 ;  /* 0x00000001eb077824 */ /* 0x000fe200000e06f1 */
[-C--:B------:R-:W-:Y:S01]  /*9160*/  IADD3 R4, P0, PT, R6, R234.reuse, RZ ;  /* 0x000000ea06047210 */ /* 0x080fe20007f1e0ff */
[----:B------:R-:W-:Y:S01]  /*9170*/  IMAD.MOV.U32 R228, RZ, RZ, 0x20 ;  /* 0x00000020ffe47424 */ /* 0x000fe200078e00ff */
[--C-:B------:R-:W-:Y:S01]  /*9180*/  LOP3.LUT R0, R0, 0x1c0, R8.reuse, 0xf8, !PT ;  /* 0x000001c000007812 */ /* 0x100fe200078ef808 */
[----:B------:R-:W-:Y:S01]  /*9190*/  VIADD R243, R243, 0x1 ;  /* 0x00000001f3f37836 */ /* 0x000fe20000000000 */
[----:B------:R-:W-:Y:S01]  /*91a0*/  LOP3.LUT R229, R8, 0x38, RZ, 0xc0, !PT ;  /* 0x0000003808e57812 */ /* 0x000fe200078ec0ff */
[--C-:B------:R-:W-:Y:S01]  /*91b0*/  IMAD.X R5, R7, 0x1, R235.reuse, P0 ;  /* 0x0000000107057824 */ /* 0x100fe200000e06eb */
[-C--:B------:R-:W-:Y:S01]  /*91c0*/  IADD3 R2, P0, PT, R4, R234.reuse, RZ ;  /* 0x000000ea04027210 */ /* 0x080fe20007f1e0ff */
[----:B------:R-:W-:Y:S01]  /*91d0*/  BSSY.RECONVERGENT B1, `(.L_x_536) ;  /* 0x000018a000017945 */ /* 0x000fe20003800200 */
[----:B------:R-:W-:Y:S02]  /*91e0*/  LOP3.LUT R0, R0, R229, RZ, 0x3c, !PT ;  /* 0x000000e500007212 */ /* 0x000fe400078e3cff */
[----:B------:R-:W-:Y:S01]  /*91f0*/  LOP3.LUT P2, RZ, R232, 0x4, RZ, 0xc0, !PT ;  /* 0x00000004e8ff7812 */ /* 0x000fe2000784c0ff */
[--C-:B------:R-:W-:Y:S01]  /*9200*/  IMAD.X R3, R5, 0x1, R235.reuse, P0 ;  /* 0x0000000105037824 */ /* 0x100fe200000e06eb */
[-C--:B------:R-:W-:Y:S02]  /*9210*/  IADD3 R12, P0, PT, R2, R234.reuse, RZ ;  /* 0x000000ea020c7210 */ /* 0x080fe40007f1e0ff */
[----:B------:R-:W-:Y:S01]  /*9220*/  LOP3.LUT R0, R0, 0x1e00, R8, 0xf8, !PT ;  /* 0x00001e0000007812 */ /* 0x000fe200078ef808 */
[----:B------:R-:W-:Y:S01]  /*9230*/  IMAD.MOV.U32 R8, RZ, RZ, R242 ;  /* 0x000000ffff087224 */ /* 0x000fe200078e00f2 */
[----:B-1----:R-:W-:Y:S01]  /*9240*/  ULEA UR6, UR6, UR7, 0x18 ;  /* 0x0000000706067291 */ /* 0x002fe2000f8ec0ff */
[--C-:B------:R-:W-:Y:S01]  /*9250*/  IMAD.X R13, R3, 0x1, R235.reuse, P0 ;  /* 0x00000001030d7824 */ /* 0x100fe200000e06eb */
[-C--:B------:R-:W-:Y:S02]  /*9260*/  IADD3 R10, P0, PT, R12, R234.reuse, RZ ;  /* 0x000000ea0c0a7210 */ /* 0x080fe40007f1e0ff */
[----:B------:R-:W-:Y:S02]  /*9270*/  SEL R212, R212, 0xffffffc0, !P2 ;  /* 0xffffffc0d4d47807 */ /* 0x000fe40005000000 */
[----:B------:R-:W-:Y:S02]  /*9280*/  IMAD.U32 R230, RZ, RZ, UR6 ;  /* 0x00000006ffe67e24 */ /* 0x000fe4000f8e00ff */
[--C-:B------:R-:W-:Y:S01]  /*9290*/  IMAD.X R11, R13, 0x1, R235.reuse, P0 ;  /* 0x000000010d0b7824 */ /* 0x100fe200000e06eb */
[-C--:B------:R-:W-:Y:S01]  /*92a0*/  IADD3 R16, P0, PT, R10, R234.reuse, RZ ;  /* 0x000000ea0a107210 */ /* 0x080fe20007f1e0ff */
[----:B------:R-:W-:Y:S02]  /*92b0*/  IMAD R233, R0, 0x2, R230 ;  /* 0x0000000200e97824 */ /* 0x000fe400078e02e6 */
[--C-:B------:R-:W-:Y:S02]  /*92c0*/  IMAD.IADD R216, R231, 0x1, R212.reuse ;  /* 0x00000001e7d87824 */ /* 0x100fe400078e02d4 */
[--C-:B------:R-:W-:Y:S01]  /*92d0*/  IMAD.X R17, R11, 0x1, R235.reuse, P0 ;  /* 0x000000010b117824 */ /* 0x100fe200000e06eb */
[----:B------:R-:W-:Y:S01]  /*92e0*/  @!PT LDS RZ, [RZ] ;  /* 0x00000000fffff984 */ /* 0x000fe20000000800 */
[----:B------:R-:W-:Y:S01]  /*92f0*/  @!PT LDS RZ, [RZ] ;  /* 0x00000000fffff984 */ /* 0x000fe20000000800 */
[----:B------:R-:W-:Y:S01]  /*9300*/  @!PT LDS RZ, [RZ] ;  /* 0x00000000fffff984 */ /* 0x000fe20000000800 */
[----:B------:R1:W-:Y:S01]  /*9310*/  LDGSTS.E.BYPASS.LTC128B.128 [R233+0xa000], desc[UR4][R8.64] ;  /* 0x0a00000008e97fae */ /* 0x0003e2000b981a04 */
[-C--:B------:R-:W-:Y:S01]  /*9320*/  IADD3 R20, P0, PT, R16, R234.reuse, RZ ;  /* 0x000000ea10147210 */ /* 0x080fe20007f1e0ff */
[----:B------:R-:W-:Y:S03]  /*9330*/  IMAD.IADD R212, R171, 0x1, R212 ;  /* 0x00000001abd47824 */ /* 0x000fe600078e02d4 */
[----:B------:R2:W-:Y:S01]  /*9340*/  LDGSTS.E.BYPASS.LTC128B.128 [R233+0xa800], desc[UR4][R6.64] ;  /* 0x0a80000006e97fae */ /* 0x0005e2000b981a04 */
[-C--:B------:R-:W-:Y:S02]  /*9350*/  IADD3.X R21, PT, PT, R17, R235.reuse, RZ, P0, !PT ;  /* 0x000000eb11157210 */ /* 0x080fe400007fe4ff */
[-C--:B------:R-:W-:Y:S02]  /*9360*/  IADD3 R18, P0, PT, R20, R234.reuse, RZ ;  /* 0x000000ea14127210 */ /* 0x080fe40007f1e0ff */
[----:B------:R3:W-:Y:S05]  /*9370*/  LDGSTS.E.BYPASS.LTC128B.128 [R233+0xb000], desc[UR4][R4.64] ;  /* 0x0b00000004e97fae */ /* 0x0007ea000b981a04 */
[----:B------:R4:W-:Y:S01]  /*9380*/  LDGSTS.E.BYPASS.LTC128B.128 [R233+0xb800], desc[UR4][R2.64] ;  /* 0x0b80000002e97fae */ /* 0x0009e2000b981a04 */
[--C-:B------:R-:W-:Y:S01]  /*9390*/  IMAD.X R19, R21, 0x1, R235.reuse, P0 ;  /* 0x0000000115137824 */ /* 0x100fe200000e06eb */
[-C--:B------:R-:W-:Y:S03]  /*93a0*/  IADD3 R22, P0, PT, R18, R234.reuse, RZ ;  /* 0x000000ea12167210 */ /* 0x080fe60007f1e0ff */
[----:B------:R-:W-:Y:S02]  /*93b0*/  LDGSTS.E.BYPASS.LTC128B.128 [R233+0xc000], desc[UR4][R12.64] ;  /* 0x0c0000000ce97fae */ /* 0x000fe4000b981a04 */
[--C-:B------:R-:W-:Y:S03]  /*93c0*/  IMAD.X R23, R19, 0x1, R235.reuse, P0 ;  /* 0x0000000113177824 */ /* 0x100fe600000e06eb */
[----:B------:R5:W-:Y:S01]  /*93d0*/  LDGSTS.E.BYPASS.LTC128B.128 [R233+0xc800], desc[UR4][R10.64] ;  /* 0x0c8000000ae97fae */ /* 0x000be2000b981a04 */
[-C--:B------:R-:W-:Y:S04]  /*93e0*/  IADD3 R14, P0, PT, R22, R234.reuse, RZ ;  /* 0x000000ea160e7210 */ /* 0x080fe80007f1e0ff */
[----:B------:R-:W-:Y:S01]  /*93f0*/  LDGSTS.E.BYPASS.LTC128B.128 [R233+0xd000], desc[UR4][R16.64] ;  /* 0x0d00000010e97fae */ /* 0x000fe2000b981a04 */
[--C-:B------:R-:W-:Y:S01]  /*9400*/  IMAD.X R15, R23, 0x1, R235.reuse, P0 ;  /* 0x00000001170f7824 */ /* 0x100fe200000e06eb */
[-C--:B-1----:R-:W-:Y:S03]  /*9410*/  IADD3 R8, P0, PT, R14, R234.reuse, RZ ;  /* 0x000000ea0e087210 */ /* 0x082fe60007f1e0ff */
[----:B------:R-:W-:Y:S05]  /*9420*/  LDGSTS.E.BYPASS.LTC128B.128 [R233+0xd800], desc[UR4][R20.64] ;  /* 0x0d80000014e97fae */ /* 0x000fea000b981a04 */
[----:B------:R1:W-:Y:S01]  /*9430*/  LDGSTS.E.BYPASS.LTC128B.128 [R233+0xe000], desc[UR4][R18.64] ;  /* 0x0e00000012e97fae */ /* 0x0003e2000b981a04 */
[--C-:B------:R-:W-:Y:S01]  /*9440*/  IMAD.X R9, R15, 0x1, R235.reuse, P0 ;  /* 0x000000010f097824 */ /* 0x100fe200000e06eb */
[-C--:B--2---:R-:W-:Y:S03]  /*9450*/  IADD3 R6, P0, PT, R8, R234.reuse, RZ ;  /* 0x000000ea08067210 */ /* 0x084fe60007f1e0ff */
[----:B------:R-:W-:Y:S01]  /*9460*/  LDGSTS.E.BYPASS.LTC128B.128 [R233+0xe800], desc[UR4][R22.64] ;  /* 0x0e80000016e97fae */ /* 0x000fe2000b981a04 */
[----:B------:R-:W-:Y:S02]  /*9470*/  IADD3.X R7, PT, PT, R9, R235, RZ, P0, !PT ;  /* 0x000000eb09077210 */ /* 0x000fe400007fe4ff */
[-C--:B---3--:R-:W-:Y:S02]  /*9480*/  IADD3 R4, P0, PT, R6, R234.reuse, RZ ;  /* 0x000000ea06047210 */ /* 0x088fe40007f1e0ff */
[----:B------:R-:W-:Y:S03]  /*9490*/  LDGSTS.E.BYPASS.LTC128B.128 [R233+0xf000], desc[UR4][R14.64] ;  /* 0x0f0000000ee97fae */ /* 0x000fe6000b981a04 */
[--C-:B------:R-:W-:Y:S02]  /*94a0*/  IMAD.X R5, R7, 0x1, R235.reuse, P0 ;  /* 0x0000000107057824 */ /* 0x100fe400000e06eb */
[----:B------:R-:W-:Y:S01]  /*94b0*/  LDGSTS.E.BYPASS.LTC128B.128 [R233+0xf800], desc[UR4][R8.64] ;  /* 0x0f80000008e97fae */ /* 0x000fe2000b981a04 */
[-C--:B----4-:R-:W-:Y:S04]  /*94c0*/  IADD3 R2, P0, PT, R4, R234.reuse, RZ ;  /* 0x000000ea04027210 */ /* 0x090fe80007f1e0ff */
[----:B------:R-:W-:Y:S01]  /*94d0*/  LDGSTS.E.BYPASS.LTC128B.128 [R233+0x10000], desc[UR4][R6.64] ;  /* 0x1000000006e97fae */ /* 0x000fe2000b981a04 */
[--C-:B------:R-:W-:Y:S01]  /*94e0*/  IMAD.X R3, R5, 0x1, R235.reuse, P0 ;  /* 0x0000000105037824 */ /* 0x100fe200000e06eb */
[----:B-----5:R-:W-:Y:S03]  /*94f0*/  IADD3 R10, P0, PT, R2, R234, RZ ;  /* 0x000000ea020a7210 */ /* 0x020fe60007f1e0ff */
[----:B------:R-:W-:Y:S02]  /*9500*/  LDGSTS.E.BYPASS.LTC128B.128 [R233+0x10800], desc[UR4][R4.64] ;  /* 0x1080000004e97fae */ /* 0x000fe4000b981a04 */
[----:B------:R-:W-:Y:S03]  /*9510*/  IMAD.X R11, R3, 0x1, R235, P0 ;  /* 0x00000001030b7824 */ /* 0x000fe600000e06eb */
[----:B------:R-:W-:Y:S01]  /*9520*/  LDGSTS.E.BYPASS.LTC128B.128 [R233+0x11000], desc[UR4][R2.64] ;  /* 0x1100000002e97fae */ /* 0x000fe2000b981a04 */
[----:B------:R-:W-:Y:S04]  /*9530*/  LOP3.LUT P0, RZ, R232, 0x2, RZ, 0xc0, !PT ;  /* 0x00000002e8ff7812 */ /* 0x000fe8000780c0ff */
[----:B------:R2:W-:Y:S01]  /*9540*/  LDGSTS.E.BYPASS.LTC128B.128 [R233+0x11800], desc[UR4][R10.64] ;  /* 0x118000000ae97fae */ /* 0x0005e2000b981a04 */
[----:B------:R-:W-:Y:S02]  /*9550*/  SEL R228, R228, 0xffffffe0, !P0 ;  /* 0xffffffe0e4e47807 */ /* 0x000fe40004000000 */
[----:B------:R-:W-:Y:S02]  /*9560*/  ISETP.NE.AND P0, PT, R243, RZ, PT ;  /* 0x000000fff300720c */ /* 0x000fe40003f05270 */
[----:B------:R-:W-:Y:S01]  /*9570*/  LDSM.16.M88.4 R128, [R231] ;  /* 0x00000000e780783b */ /* 0x000fe20000000200 */
[--C-:B------:R-:W-:Y:S02]  /*9580*/  IMAD.IADD R176, R231, 0x1, R228.reuse ;  /* 0x00000001e7b07824 */ /* 0x100fe400078e02e4 */
[----:B------:R-:W-:Y:S02]  /*9590*/  IMAD.IADD R0, R171, 0x1, R228 ;  /* 0x00000001ab007824 */ /* 0x000fe400078e02e4 */
[----:B-1----:R-:W-:Y:S05]  /*95a0*/  LDSM.16.M88.4 R16, [R171+0x2800] ;  /* 0x00280000ab10783b */ /* 0x002fea0000000200 */
[----:B------:R-:W-:Y:S05]  /*95b0*/  LDSM.16.M88.4 R24, [R171+0x3000] ;  /* 0x00300000ab18783b */ /* 0x000fea0000000200 */
[----:B------:R-:W-:Y:S05]  /*95c0*/  LDSM.16.M88.4 R32, [R171+0x3800] ;  /* 0x00380000ab20783b */ /* 0x000fea0000000200 */
[----:B------:R-:W0:Y:S05]  /*95d0*/  LDGDEPBAR ;  /* 0x00000000000079af */ /* 0x000e2a0000000000 */
[----:B--2---:R-:W1:Y:S05]  /*95e0*/  LDSM.16.M88.4 R8, [R171+0x2000] ;  /* 0x00200000ab08783b */ /* 0x004e6a0000000200 */
[----:B------:R-:W2:Y:S05]  /*95f0*/  LDSM.16.M88.4 R40, [R171+0x4000] ;  /* 0x00400000ab28783b */ /* 0x000eaa0000000200 */
[----:B------:R-:W3:Y:S05]  /*9600*/  LDSM.16.M88.4 R48, [R171+0x4800] ;  /* 0x00480000ab30783b */ /* 0x000eea0000000200 */
[----:B------:R-:W4:Y:S05]  /*9610*/  LDSM.16.M88.4 R56, [R171+0x5000] ;  /* 0x00500000ab38783b */ /* 0x000f2a0000000200 */
[----:B------:R-:W5:Y:S05]  /*9620*/  LDSM.16.M88.4 R64, [R171+0x5800] ;  /* 0x00580000ab40783b */ /* 0x000f6a0000000200 */
[----:B------:R-:W5:Y:S05]  /*9630*/  LDSM.16.M88.4 R72, [R171+0x6000] ;  /* 0x00600000ab48783b */ /* 0x000f6a0000000200 */
[----:B------:R-:W5:Y:S05]  /*9640*/  LDSM.16.M88.4 R80, [R171+0x6800] ;  /* 0x00680000ab50783b */ /* 0x000f6a0000000200 */
[----:B------:R-:W5:Y:S01]  /*9650*/  LDSM.16.M88.4 R88, [R171+0x7000] ;  /* 0x00700000ab58783b */ /* 0x000f620000000200 */
[C---:B-1----:R-:W-:Y:S04]  /*9660*/  HMMA.16816.F32 R4, R128.reuse, R8, RZ ;  /* 0x000000088004723c */ /* 0x042fe800000018ff */
[----:B------:R-:W1:Y:S05]  /*9670*/  LDSM.16.M88.4 R96, [R171+0x7800] ;  /* 0x00780000ab60783b */ /* 0x000e6a0000000200 */
[----:B------:R-:W1:Y:S01]  /*9680*/  LDSM.16.M88.4 R104, [R171+0x8000] ;  /* 0x00800000ab68783b */ /* 0x000e620000000200 */
[C---:B------:R-:W-:Y:S04]  /*9690*/  HMMA.16816.F32 R8, R128.reuse, R10, RZ ;  /* 0x0000000a8008723c */ /* 0x040fe800000018ff */
[----:B------:R-:W1:Y:S04]  /*96a0*/  LDSM.16.M88.4 R112, [R171+0x8800] ;  /* 0x00880000ab70783b */ /* 0x000e680000000200 */
[C---:B------:R-:W-:Y:S01]  /*96b0*/  HMMA.16816.F32 R12, R128.reuse, R16, RZ ;  /* 0x00000010800c723c */ /* 0x040fe200000018ff */
[----:B------:R-:W1:Y:S05]  /*96c0*/  LDSM.16.M88.4 R120, [R171+0x9000] ;  /* 0x00900000ab78783b */ /* 0x000e6a0000000200 */
[----:B------:R-:W1:Y:S02]  /*96d0*/  LDSM.16.M88.4 R172, [R171+0x9800] ;  /* 0x00980000abac783b */ /* 0x000e640000000200 */
[C---:B------:R-:W-:Y:S03]  /*96e0*/  HMMA.16816.F32 R16, R128.reuse, R18, RZ ;  /* 0x000000128010723c */ /* 0x040fe600000018ff */
[----:B------:R-:W-:Y:S05]  /*96f0*/  LDSM.16.M88.4 R176, [R176] ;  /* 0x00000000b0b0783b */ /* 0x000fea0000000200 */
[C---:B------:R-:W-:Y:S01]  /*9700*/  HMMA.16816.F32 R20, R128.reuse, R24, RZ ;  /* 0x000000188014723c */ /* 0x040fe200000018ff */
[----:B------:R-:W1:Y:S05]  /*9710*/  LDSM.16.M88.4 R180, [R0+0x2000] ;  /* 0x0020000000b4783b */ /* 0x000e6a0000000200 */
[----:B------:R-:W1:Y:S02]  /*9720*/  LDSM.16.M88.4 R184, [R0+0x2800] ;  /* 0x0028000000b8783b */ /* 0x000e640000000200 */
[C---:B------:R-:W-:Y:S03]  /*9730*/  HMMA.16816.F32 R24, R128.reuse, R26, RZ ;  /* 0x0000001a8018723c */ /* 0x040fe600000018ff */
[----:B------:R-:W1:Y:S05]  /*9740*/  LDSM.16.M88.4 R188, [R0+0x3000] ;  /* 0x0030000000bc783b */ /* 0x000e6a0000000200 */
[C---:B------:R-:W-:Y:S01]  /*9750*/  HMMA.16816.F32 R28, R128.reuse, R32, RZ ;  /* 0x00000020801c723c */ /* 0x040fe200000018ff */
[----:B------:R-:W1:Y:S05]  /*9760*/  LDSM.16.M88.4 R192, [R0+0x3800] ;  /* 0x0038000000c0783b */ /* 0x000e6a0000000200 */
[----:B------:R-:W1:Y:S02]  /*9770*/  LDSM.16.M88.4 R196, [R0+0x4000] ;  /* 0x0040000000c4783b */ /* 0x000e640000000200 */
[C---:B------:R-:W-:Y:S03]  /*9780*/  HMMA.16816.F32 R32, R128.reuse, R34, RZ ;  /* 0x000000228020723c */ /* 0x040fe600000018ff */
[----:B------:R-:W1:Y:S05]  /*9790*/  LDSM.16.M88.4 R200, [R0+0x4800] ;  /* 0x0048000000c8783b */ /* 0x000e6a0000000200 */
[C---:B--2---:R-:W-:Y:S01]  /*97a0*/  HMMA.16816.F32 R36, R128.reuse, R40, RZ ;  /* 0x000000288024723c */ /* 0x044fe200000018ff */
[----:B------:R-:W2:Y:S05]  /*97b0*/  LDSM.16.M88.4 R204, [R0+0x5000] ;  /* 0x0050000000cc783b */ /* 0x000eaa0000000200 */
[----:B------:R-:W2:Y:S02]  /*97c0*/  LDSM.16.M88.4 R208, [R0+0x5800] ;  /* 0x0058000000d0783b */ /* 0x000ea40000000200 */
[C---:B------:R-:W-:Y:S08]  /*97d0*/  HMMA.16816.F32 R40, R128.reuse, R42, RZ ;  /* 0x0000002a8028723c */ /* 0x040ff000000018ff */
[C---:B---3--:R-:W-:Y:S08]  /*97e0*/  HMMA.16816.F32 R44, R128.reuse, R48, RZ ;  /* 0x00000030802c723c */ /* 0x048ff000000018ff */
[C---:B------:R-:W-:Y:S08]  /*97f0*/  HMMA.16816.F32 R48, R128.reuse, R50, RZ ;  /* 0x000000328030723c */ /* 0x040ff000000018ff */
[C---:B----4-:R-:W-:Y:S08]  /*9800*/  HMMA.16816.F32 R52, R128.reuse, R56, RZ ;  /* 0x000000388034723c */ /* 0x050ff000000018ff */
[C---:B------:R-:W-:Y:S08]  /*9810*/  HMMA.16816.F32 R56, R128.reuse, R58, RZ ;  /* 0x0000003a8038723c */ /* 0x040ff000000018ff */
[C---:B-----5:R-:W-:Y:S08]  /*9820*/  HMMA.16816.F32 R60, R128.reuse, R64, RZ ;  /* 0x00000040803c723c */ /* 0x060ff000000018ff */
[C---:B------:R-:W-:Y:S08]  /*9830*/  HMMA.16816.F32 R64, R128.reuse, R66, RZ ;  /* 0x000000428040723c */ /* 0x040ff000000018ff */
[C---:B------:R-:W-:Y:S08]  /*9840*/  HMMA.16816.F32 R68, R128.reuse, R72, RZ ;  /* 0x000000488044723c */ /* 0x040ff000000018ff */
[C---:B------:R-:W-:Y:S08]  /*9850*/  HMMA.16816.F32 R72, R128.reuse, R74, RZ ;  /* 0x0000004a8048723c */ /* 0x040ff000000018ff */
[C---:B------:R-:W-:Y:S08]  /*9860*/  HMMA.16816.F32 R76, R128.reuse, R80, RZ ;  /* 0x00000050804c723c */ /* 0x040ff000000018ff */
[C---:B------:R-:W-:Y:S08]  /*9870*/  HMMA.16816.F32 R80, R128.reuse, R82, RZ ;  /* 0x000000528050723c */ /* 0x040ff000000018ff */
[C---:B------:R-:W-:Y:S08]  /*9880*/  HMMA.16816.F32 R84, R128.reuse, R88, RZ ;  /* 0x000000588054723c */ /* 0x040ff000000018ff */
[C---:B------:R-:W-:Y:S08]  /*9890*/  HMMA.16816.F32 R88, R128.reuse, R90, RZ ;  /* 0x0000005a8058723c */ /* 0x040ff000000018ff */
[C---:B-1----:R-:W-:Y:S08]  /*98a0*/  HMMA.16816.F32 R92, R128.reuse, R96, RZ ;  /* 0x00000060805c723c */ /* 0x042ff000000018ff */
[C---:B------:R-:W-:Y:S08]  /*98b0*/  HMMA.16816.F32 R96, R128.reuse, R98, RZ ;  /* 0x000000628060723c */ /* 0x040ff000000018ff */
[C---:B------:R-:W-:Y:S08]  /*98c0*/  HMMA.16816.F32 R100, R128.reuse, R104, RZ ;  /* 0x000000688064723c */ /* 0x040ff000000018ff */
[C---:B------:R-:W-:Y:S08]  /*98d0*/  HMMA.16816.F32 R104, R128.reuse, R106, RZ ;  /* 0x0000006a8068723c */ /* 0x040ff000000018ff */
[C---:B------:R-:W-:Y:S08]  /*98e0*/  HMMA.16816.F32 R108, R128.reuse, R112, RZ ;  /* 0x00000070806c723c */ /* 0x040ff000000018ff */
[C---:B------:R-:W-:Y:S08]  /*98f0*/  HMMA.16816.F32 R112, R128.reuse, R114, RZ ;  /* 0x000000728070723c */ /* 0x040ff000000018ff */
[C---:B------:R-:W-:Y:S08]  /*9900*/  HMMA.16816.F32 R116, R128.reuse, R120, RZ ;  /* 0x000000788074723c */ /* 0x040ff000000018ff */
[C---:B------:R-:W-:Y:S08]  /*9910*/  HMMA.16816.F32 R120, R128.reuse, R122, RZ ;  /* 0x0000007a8078723c */ /* 0x040ff000000018ff */
[C---:B------:R-:W-:Y:S08]  /*9920*/  HMMA.16816.F32 R124, R128.reuse, R172, RZ ;  /* 0x000000ac807c723c */ /* 0x040ff000000018ff */
[----:B------:R-:W-:Y:S01]  /*9930*/  HMMA.16816.F32 R128, R128, R174, RZ ;  /* 0x000000ae8080723c */ /* 0x000fe200000018ff */
[----:B------:R-:W1:Y:S07]  /*9940*/  LDSM.16.M88.4 R172, [R0+0x6000] ;  /* 0x0060000000ac783b */ /* 0x000e6e0000000200 */
[C---:B------:R-:W-:Y:S08]  /*9950*/  HMMA.16816.F32 R4, R176.reuse, R180, R4 ;  /* 0x000000b4b004723c */ /* 0x040ff00000001804 */
[C---:B------:R-:W-:Y:S01]  /*9960*/  HMMA.16816.F32 R8, R176.reuse, R182, R8 ;  /* 0x000000b6b008723c */ /* 0x040fe20000001808 */
[----:B------:R-:W3:Y:S07]  /*9970*/  LDSM.16.M88.4 R180, [R0+0x6800] ;  /* 0x0068000000b4783b */ /* 0x000eee0000000200 */
[C---:B------:R-:W-:Y:S08]  /*9980*/  HMMA.16816.F32 R12, R176.reuse, R184, R12 ;  /* 0x000000b8b00c723c */ /* 0x040ff0000000180c */
[C---:B------:R-:W-:Y:S01]  /*9990*/  HMMA.16816.F32 R16, R176.reuse, R186, R16 ;  /* 0x000000bab010723c */ /* 0x040fe20000001810 */
[----:B------:R-:W4:Y:S07]  /*99a0*/  LDSM.16.M88.4 R184, [R0+0x7000] ;  /* 0x0070000000b8783b */ /* 0x000f2e0000000200 */
[C---:B------:R-:W-:Y:S08]  /*99b0*/  HMMA.16816.F32 R20, R176.reuse, R188, R20 ;  /* 0x000000bcb014723c */ /* 0x040ff00000001814 */
[C---:B------:R-:W-:Y:S01]  /*99c0*/  HMMA.16816.F32 R24, R176.reuse, R190, R24 ;  /* 0x000000beb018723c */ /* 0x040fe20000001818 */
[----:B------:R-:W5:Y:S07]  /*99d0*/  LDSM.16.M88.4 R188, [R0+0x7800] ;  /* 0x0078000000bc783b */ /* 0x000f6e0000000200 */
[C---:B------:R-:W-:Y:S08]  /*99e0*/  HMMA.16816.F32 R28, R176.reuse, R192, R28 ;  /* 0x000000c0b01c723c */ /* 0x040ff0000000181c */
[C---:B------:R-:W-:Y:S01]  /*99f0*/  HMMA.16816.F32 R32, R176.reuse, R194, R32 ;  /* 0x000000c2b020723c */ /* 0x040fe20000001820 */
[----:B------:R-:W-:Y:S07]  /*9a00*/  LDSM.16.M88.4 R192, [R0+0x9000] ;  /* 0x0090000000c0783b */ /* 0x000fee0000000200 */
[C---:B------:R-:W-:Y:S08]  /*9a10*/  HMMA.16816.F32 R36, R176.reuse, R196, R36 ;  /* 0x000000c4b024723c */ /* 0x040ff00000001824 */
[C---:B------:R-:W-:Y:S01]  /*9a20*/  HMMA.16816.F32 R40, R176.reuse, R198, R40 ;  /* 0x000000c6b028723c */ /* 0x040fe20000001828 */
[----:B------:R-:W-:Y:S07]  /*9a30*/  LDSM.16.M88.4 R196, [R0+0x9800] ;  /* 0x0098000000c4783b */ /* 0x000fee0000000200 */
[C---:B------:R-:W-:Y:S08]  /*9a40*/  HMMA.16816.F32 R44, R176.reuse, R200, R44 ;  /* 0x000000c8b02c723c */ /* 0x040ff0000000182c */
[C---:B------:R-:W-:Y:S01]  /*9a50*/  HMMA.16816.F32 R48, R176.reuse, R202, R48 ;  /* 0x000000cab030723c */ /* 0x040fe20000001830 */
[----:B------:R1:W-:Y:S07]  /*9a60*/  LDSM.16.M88.4 R200, [R216] ;  /* 0x00000000d8c8783b */ /* 0x0003ee0000000200 */
[C---:B--2---:R-:W-:Y:S08]  /*9a70*/  HMMA.16816.F32 R52, R176.reuse, R204, R52 ;  /* 0x000000ccb034723c */ /* 0x044ff00000001834 */
[C---:B------:R-:W-:Y:S01]  /*9a80*/  HMMA.16816.F32 R56, R176.reuse, R206, R56 ;  /* 0x000000ceb038723c */ /* 0x040fe20000001838 */
[----:B------:R-:W-:Y:S07]  /*9a90*/  LDSM.16.M88.4 R204, [R212+0x2000] ;  /* 0x00200000d4cc783b */ /* 0x000fee0000000200 */
[C---:B------:R-:W-:Y:S03]  /*9aa0*/  HMMA.16816.F32 R60, R176.reuse, R208, R60 ;  /* 0x000000d0b03c723c */ /* 0x040fe6000000183c */
[C---:B-1----:R-:W-:Y:S05]  /*9ab0*/  IMAD.IADD R216, R228.reuse, 0x1, R216 ;  /* 0x00000001e4d87824 */ /* 0x042fea00078e02d8 */
[C---:B------:R-:W-:Y:S01]  /*9ac0*/  HMMA.16816.F32 R64, R176.reuse, R210, R64 ;  /* 0x000000d2b040723c */ /* 0x040fe20000001840 */
[----:B------:R-:W-:Y:S05]  /*9ad0*/  LDSM.16.M88.4 R208, [R212+0x4000] ;  /* 0x00400000d4d0783b */ /* 0x000fea0000000200 */
[----:B------:R-:W-:Y:S02]  /*9ae0*/  LDSM.16.M88.4 R216, [R216] ;  /* 0x00000000d8d8783b */ /* 0x000fe40000000200 */
[C---:B------:R-:W-:Y:S08]  /*9af0*/  HMMA.16816.F32 R68, R176.reuse, R172, R68 ;  /* 0x000000acb044723c */ /* 0x040ff00000001844 */
[C---:B------:R-:W-:Y:S01]  /*9b00*/  HMMA.16816.F32 R72, R176.reuse, R174, R72 ;  /* 0x000000aeb048723c */ /* 0x040fe20000001848 */
[----:B------:R-:W1:Y:S07]  /*9b10*/  LDSM.16.M88.4 R172, [R0+0x8000] ;  /* 0x0080000000ac783b */ /* 0x000e6e0000000200 */
[C---:B---3--:R-:W-:Y:S08]  /*9b20*/  HMMA.16816.F32 R76, R176.reuse, R180, R76 ;  /* 0x000000b4b04c723c */ /* 0x048ff0000000184c */
[C---:B------:R-:W-:Y:S01]  /*9b30*/  HMMA.16816.F32 R80, R176.reuse, R182, R80 ;  /* 0x000000b6b050723c */ /* 0x040fe20000001850 */
[----:B------:R2:W3:Y:S07]  /*9b40*/  LDSM.16.M88.4 R180, [R0+0x8800] ;  /* 0x0088000000b4783b */ /* 0x0004ee0000000200 */
[C---:B----4-:R-:W-:Y:S08]  /*9b50*/  HMMA.16816.F32 R84, R176.reuse, R184, R84 ;  /* 0x000000b8b054723c */ /* 0x050ff00000001854 */
[C---:B------:R-:W-:Y:S01]  /*9b60*/  HMMA.16816.F32 R88, R176.reuse, R186, R88 ;  /* 0x000000bab058723c */ /* 0x040fe20000001858 */
[----:B------:R-:W4:Y:S07]  /*9b70*/  LDSM.16.M88.4 R184, [R212+0x2800] ;  /* 0x00280000d4b8783b */ /* 0x000f2e0000000200 */
[C---:B-----5:R-:W-:Y:S03]  /*9b80*/  HMMA.16816.F32 R92, R176.reuse, R188, R92 ;  /* 0x000000bcb05c723c */ /* 0x060fe6000000185c */
[----:B--2---:R-:W-:Y:S05]  /*9b90*/  IMAD.IADD R0, R228, 0x1, R212 ;  /* 0x00000001e4007824 */ /* 0x004fea00078e02d4 */
[C---:B------:R-:W-:Y:S01]  /*9ba0*/  HMMA.16816.F32 R96, R176.reuse, R190, R96 ;  /* 0x000000beb060723c */ /* 0x040fe20000001860 */
[----:B------:R-:W2:Y:S05]  /*9bb0*/  LDSM.16.M88.4 R188, [R212+0x3000] ;  /* 0x00300000d4bc783b */ /* 0x000eaa0000000200 */
[----:B------:R-:W-:Y:S02]  /*9bc0*/  LDSM.16.M88.4 R220, [R0+0x2000] ;  /* 0x0020000000dc783b */ /* 0x000fe40000000200 */
[C---:B-1----:R-:W-:Y:S03]  /*9bd0*/  HMMA.16816.F32 R100, R176.reuse, R172, R100 ;  /* 0x000000acb064723c */ /* 0x042fe60000001864 */
[----:B------:R-:W-:Y:S05]  /*9be0*/  LDSM.16.M88.4 R224, [R0+0x9000] ;  /* 0x0090000000e0783b */ /* 0x000fea0000000200 */
[C---:B------:R-:W-:Y:S01]  /*9bf0*/  HMMA.16816.F32 R104, R176.reuse, R174, R104 ;  /* 0x000000aeb068723c */ /* 0x040fe20000001868 */
[----:B------:R-:W1:Y:S07]  /*9c00*/  LDSM.16.M88.4 R172, [R212+0x3800] ;  /* 0x00380000d4ac783b */ /* 0x000e6e0000000200 */
[C---:B---3--:R-:W-:Y:S08]  /*9c10*/  HMMA.16816.F32 R108, R176.reuse, R180, R108 ;  /* 0x000000b4b06c723c */ /* 0x048ff0000000186c */
[C---:B------:R-:W-:Y:S01]  /*9c20*/  HMMA.16816.F32 R112, R176.reuse, R182, R112 ;  /* 0x000000b6b070723c */ /* 0x040fe20000001870 */
[----:B------:R-:W-:Y:S07]  /*9c30*/  LDSM.16.M88.4 R180, [R212+0x5000] ;  /* 0x00500000d4b4783b */ /* 0x000fee0000000200 */
[C---:B------:R-:W-:Y:S08]  /*9c40*/  HMMA.16816.F32 R116, R176.reuse, R192, R116 ;  /* 0x000000c0b074723c */ /* 0x040ff00000001874 */
[C---:B------:R-:W-:Y:S01]  /*9c50*/  HMMA.16816.F32 R120, R176.reuse, R194, R120 ;  /* 0x000000c2b078723c */ /* 0x040fe20000001878 */
[----:B------:R-:W-:Y:S07]  /*9c60*/  LDSM.16.M88.4 R192, [R212+0x7000] ;  /* 0x00700000d4c0783b */ /* 0x000fee0000000200 */
[C---:B------:R-:W-:Y:S08]  /*9c70*/  HMMA.16816.F32 R124, R176.reuse, R196, R124 ;  /* 0x000000c4b07c723c */ /* 0x040ff0000000187c */
[----:B------:R-:W-:Y:S01]  /*9c80*/  HMMA.16816.F32 R128, R176, R198, R128 ;  /* 0x000000c6b080723c */ /* 0x000fe20000001880 */
[----:B------:R-:W3:Y:S05]  /*9c90*/  LDSM.16.M88.4 R176, [R212+0x4800] ;  /* 0x00480000d4b0783b */ /* 0x000eea0000000200 */
[----:B------:R-:W-:Y:S02]  /*9ca0*/  LDSM.16.M88.4 R196, [R212+0x7800] ;  /* 0x00780000d4c4783b */ /* 0x000fe40000000200 */
[C---:B------:R-:W-:Y:S08]  /*9cb0*/  HMMA.16816.F32 R4, R200.reuse, R204, R4 ;  /* 0x000000ccc804723c */ /* 0x040ff00000001804 */
[C---:B------:R-:W-:Y:S01]  /*9cc0*/  HMMA.16816.F32 R8, R200.reuse, R206, R8 ;  /* 0x000000cec808723c */ /* 0x040fe20000001808 */
[----:B------:R-:W-:Y:S07]  /*9cd0*/  LDSM.16.M88.4 R204, [R212+0x8800] ;  /* 0x00880000d4cc783b */ /* 0x000fee0000000200 */
[C---:B----4-:R-:W-:Y:S08]  /*9ce0*/  HMMA.16816.F32 R12, R200.reuse, R184, R12 ;  /* 0x000000b8c80c723c */ /* 0x050ff0000000180c */
[C---:B------:R-:W-:Y:S01]  /*9cf0*/  HMMA.16816.F32 R16, R200.reuse, R186, R16 ;  /* 0x000000bac810723c */ /* 0x040fe20000001810 */
[----:B------:R-:W-:Y:S07]  /*9d00*/  LDSM.16.M88.4 R184, [R212+0x6000] ;  /* 0x00600000d4b8783b */ /* 0x000fee0000000200 */
[C---:B--2---:R-:W-:Y:S08]  /*9d10*/  HMMA.16816.F32 R20, R200.reuse, R188, R20 ;  /* 0x000000bcc814723c */ /* 0x044ff00000001814 */
[C---:B------:R-:W-:Y:S01]  /*9d20*/  HMMA.16816.F32 R24, R200.reuse, R190, R24 ;  /* 0x000000bec818723c */ /* 0x040fe20000001818 */
[----:B------:R-:W-:Y:S07]  /*9d30*/  LDSM.16.M88.4 R188, [R212+0x6800] ;  /* 0x00680000d4bc783b */ /* 0x000fee0000000200 */
[C---:B-1----:R-:W-:Y:S08]  /*9d40*/  HMMA.16816.F32 R28, R200.reuse, R172, R28 ;  /* 0x000000acc81c723c */ /* 0x042ff0000000181c */
[C---:B------:R-:W-:Y:S01]  /*9d50*/  HMMA.16816.F32 R32, R200.reuse, R174, R32 ;  /* 0x000000aec820723c */ /* 0x040fe20000001820 */
[----:B------:R-:W1:Y:S07]  /*9d60*/  LDSM.16.M88.4 R172, [R212+0x5800] ;  /* 0x00580000d4ac783b */ /* 0x000e6e0000000200 */
[C---:B------:R-:W-:Y:S08]  /*9d70*/  HMMA.16816.F32 R36, R200.reuse, R208, R36 ;  /* 0x000000d0c824723c */ /* 0x040ff00000001824 */
[C---:B------:R-:W-:Y:S01]  /*9d80*/  HMMA.16816.F32 R40, R200.reuse, R210, R40 ;  /* 0x000000d2c828723c */ /* 0x040fe20000001828 */
[----:B------:R-:W-:Y:S07]  /*9d90*/  LDSM.16.M88.4 R208, [R212+0x9000] ;  /* 0x00900000d4d0783b */ /* 0x000fee0000000200 */
[C---:B---3--:R-:W-:Y:S08]  /*9da0*/  HMMA.16816.F32 R44, R200.reuse, R176, R44 ;  /* 0x000000b0c82c723c */ /* 0x048ff0000000182c */
[C---:B------:R-:W-:Y:S01]  /*9db0*/  HMMA.16816.F32 R48, R200.reuse, R178, R48 ;  /* 0x000000b2c830723c */ /* 0x040fe20000001830 */
[----:B------:R-:W2:Y:S05]  /*9dc0*/  LDSM.16.M88.4 R176, [R212+0x8000] ;  /* 0x00800000d4b0783b */ /* 0x000eaa0000000200 */
[----:B------:R-:W3:Y:S02]  /*9dd0*/  LDSM.16.M88.4 R212, [R212+0x9800] ;  /* 0x00980000d4d4783b */ /* 0x000ee40000000200 */
[C---:B------:R-:W-:Y:S08]  /*9de0*/  HMMA.16816.F32 R52, R200.reuse, R180, R52 ;  /* 0x000000b4c834723c */ /* 0x040ff00000001834 */
        /* <DEDUP_REMOVED lines=17> */
[C---:B--2---:R-:W-:Y:S08]  /*9f00*/  HMMA.16816.F32 R100, R200.reuse, R176, R100 ;  /* 0x000000b0c864723c */ /* 0x044ff00000001864 */
[C---:B------:R-:W-:Y:S01]  /*9f10*/  HMMA.16816.F32 R104, R200.reuse, R178, R104 ;  /* 0x000000b2c868723c */ /* 0x040fe20000001868 */
[----:B------:R-:W2:Y:S07]  /*9f20*/  LDSM.16.M88.4 R176, [R0+0x3800] ;  /* 0x0038000000b0783b */ /* 0x000eae0000000200 */
[C---:B------:R-:W-:Y:S08]  /*9f30*/  HMMA.16816.F32 R108, R200.reuse, R204, R108 ;  /* 0x000000ccc86c723c */ /* 0x040ff0000000186c */
[C---:B------:R-:W-:Y:S01]  /*9f40*/  HMMA.16816.F32 R112, R200.reuse, R206, R112 ;  /* 0x000000cec870723c */ /* 0x040fe20000001870 */
[----:B------:R-:W-:Y:S07]  /*9f50*/  LDSM.16.M88.4 R204, [R0+0x7000] ;  /* 0x0070000000cc783b */ /* 0x000fee0000000200 */
[C---:B------:R-:W-:Y:S08]  /*9f60*/  HMMA.16816.F32 R116, R200.reuse, R208, R116 ;  /* 0x000000d0c874723c */ /* 0x040ff00000001874 */
[C---:B------:R-:W-:Y:S01]  /*9f70*/  HMMA.16816.F32 R120, R200.reuse, R210, R120 ;  /* 0x000000d2c878723c */ /* 0x040fe20000001878 */
[----:B------:R-:W-:Y:S07]  /*9f80*/  LDSM.16.M88.4 R208, [R0+0x7800] ;  /* 0x0078000000d0783b */ /* 0x000fee0000000200 */
[C---:B---3--:R-:W-:Y:S08]  /*9f90*/  HMMA.16816.F32 R124, R200.reuse, R212, R124 ;  /* 0x000000d4c87c723c */ /* 0x048ff0000000187c */
[----:B------:R-:W-:Y:S01]  /*9fa0*/  HMMA.16816.F32 R128, R200, R214, R128 ;  /* 0x000000d6c880723c */ /* 0x000fe20000001880 */
[----:B------:R-:W3:Y:S05]  /*9fb0*/  LDSM.16.M88.4 R200, [R0+0x6000] ;  /* 0x0060000000c8783b */ /* 0x000eea0000000200 */
[----:B------:R-:W-:Y:S02]  /*9fc0*/  LDSM.16.M88.4 R212, [R0+0x8000] ;  /* 0x0080000000d4783b */ /* 0x000fe40000000200 */
        /* <DEDUP_REMOVED lines=8> */
[----:B------:R-:W4:Y:S01]  /*a050*/  LDSM.16.M88.4 R180, [R0+0x9800] ;  /* 0x0098000000b4783b */ /* 0x000f220000000200 */
[----:B------:R-:W-:Y:S04]  /*a060*/  DEPBAR.LE SB0, 0x0 ;  /* 0x000080000000791a */ /* 0x000fe80000000000 */
[----:B------:R-:W-:Y:S02]  /*a070*/  BAR.SYNC.DEFER_BLOCKING 0x0 ;  /* 0x0000000000007b1d */ /* 0x000fe40000010000 */
[C---:B--2---:R-:W-:Y:S08]  /*a080*/  HMMA.16816.F32 R28, R216.reuse, R176, R28 ;  /* 0x000000b0d81c723c */ /* 0x044ff0000000181c */
[C---:B------:R-:W-:Y:S08]  /*a090*/  HMMA.16816.F32 R32, R216.reuse, R178, R32 ;  /* 0x000000b2d820723c */ /* 0x040ff00000001820 */
        /* <DEDUP_REMOVED lines=8> */
[C---:B---3--:R-:W-:Y:S08]  /*a120*/  HMMA.16816.F32 R68, R216.reuse, R200, R68 ;  /* 0x000000c8d844723c */ /* 0x048ff00000001844 */
[C---:B------:R-:W-:Y:S08]  /*a130*/  HMMA.16816.F32 R72, R216.reuse, R202, R72 ;  /* 0x000000cad848723c */ /* 0x040ff00000001848 */
[C---:B-1----:R-:W-:Y:S08]  /*a140*/  HMMA.16816.F32 R76, R216.reuse, R172, R76 ;  /* 0x000000acd84c723c */ /* 0x042ff0000000184c */
        /* <DEDUP_REMOVED lines=11> */
[C---:B----4-:R-:W-:Y:S08]  /*a200*/  HMMA.16816.F32 R124, R216.reuse, R180, R124 ;  /* 0x000000b4d87c723c */ /* 0x050ff0000000187c */
[----:B------:R-:W-:Y:S01]  /*a210*/  HMMA.16816.F32 R128, R216, R182, R128 ;  /* 0x000000b6d880723c */ /* 0x000fe20000001880 */
[----:B------:R-:W-:Y:S08]  /*a220*/  @!UPT UIADD3 URZ, UPT, UPT, URZ, URZ, URZ ;  /* 0x000000fffffff290 */ /* 0x000ff0000fffe0ff */
[----:B------:R-:W-:Y:S11]  /*a230*/  @!P0 BRA `(.L_x_537) ;  /* 0x00000008000c8947 */ /* 0x000ff60003800000 */
[----:B------:R-:W-:Y:S01]  /*a240*/  ISETP.NE.U32.AND P1, PT, R250, RZ, PT ;  /* 0x000000fffa00720c */ /* 0x000fe20003f25070 */
[----:B------:R-:W-:Y:S03]  /*a250*/  BSSY.RECONVERGENT B0, `(.L_x_538) ;  /* 0x000004c000007945 */ /* 0x000fe60003800200 */
[----:B------:R-:W-:Y:S11]  /*a260*/  ISETP.NE.AND.EX P1, PT, R251, RZ, PT, P1 ;  /* 0x000000fffb00720c */ /* 0x000ff60003f25310 */
[----:B------:R-:W-:Y:S02]  /*a270*/  @!UPT UIADD3 URZ, UPT, UPT, URZ, URZ, URZ ;  /* 0x000000fffffff290 */ /* 0x000fe4000fffe0ff */
[----:B------:R-:W2:Y:S01]  /*a280*/  @!P1 LD.E R2, desc[UR4][R168.64+0x38] ;  /* 0x00003804a8029980 */ /* 0x000ea2000c101900 */
[----:B------:R-:W-:Y:S05]  /*a290*/  @!P1 IMAD.MOV.U32 R0, RZ, RZ, RZ ;  /* 0x000000ffff009224 */ /* 0x000fea00078e00ff */
[----:B------:R-:W-:Y:S01]  /*a2a0*/  @!P1 IADD3 R0, P0, PT, RZ, -R0, RZ ;  /* 0x80000000ff009210 */ /* 0x000fe20007f1e0ff */
[----:B--2---:R-:W-:Y:S04]  /*a2b0*/  @!P1 IMAD.SHL.U32 R2, R2, 0x100, RZ ;  /* 0x0000010002029824 */ /* 0x004fe800078e00ff */
[----:B------:R-:W-:Y:S05]  /*a2c0*/  @!P1 IMAD.X R2, RZ, RZ, ~R2, P0 ;  /* 0x000000ffff029224 */ /* 0x000fea00000e0e02 */
[----:B------:R-:W-:Y:S04]  /*a2d0*/  @!P1 SHF.R.S64 R0, R0, 0x1f, R2 ;  /* 0x0000001f00009819 */ /* 0x000fe80000001002 */
[----:B------:R-:W-:Y:S01]  /*a2e0*/  @!P1 IADD3 R240, P0, PT, R0, R240, RZ ;  /* 0x000000f000f09210 */ /* 0x000fe20007f1e0ff */
[----:B------:R-:W-:Y:S03]  /*a2f0*/  IMAD.SHL.U32 R0, R248, 0x20, RZ ;  /* 0x00000020f8007824 */ /* 0x000fe600078e00ff */
[----:B------:R-:W-:Y:S01]  /*a300*/  @!P1 LEA.HI.X.SX32 R239, R2, R239, 0x1, P0 ;  /* 0x000000ef02ef9211 */ /* 0x000fe200000f0eff */
[----:B------:R-:W-:Y:S08]  /*a310*/  @!P1 BRA `(.L_x_539) ;  /* 0x0000000000fc9947 */ /* 0x000ff00003800000 */
[C---:B------:R-:W-:Y:S01]  /*a320*/  VIADD R175, R238.reuse, 0xfffffe00 ;  /* 0xfffffe00eeaf7836 */ /* 0x040fe20000000000 */
[----:B------:R-:W2:Y:S01]  /*a330*/  LD.E R3, desc[UR4][R168.64+0x170] ;  /* 0x00017004a8037980 */ /* 0x000ea2000c101900 */
[----:B------:R-:W-:Y:S03]  /*a340*/  IADD3 R174, PT, PT, R238, -0x100, RZ ;  /* 0xffffff00eeae7810 */ /* 0x000fe60007ffe0ff */
[----:B------:R-:W-:Y:S02]  /*a350*/  IABS R170, R175 ;  /* 0x000000af00aa7213 */ /* 0x000fe40000000000 */
[----:B------:R-:W-:Y:S02]  /*a360*/  IABS R172, R174 ;  /* 0x000000ae00ac7213 */ /* 0x000fe40000000000 */
[-C--:B--2---:R-:W-:Y:S02]  /*a370*/  IABS R2, R3.reuse ;  /* 0x0000000300027213 */ /* 0x084fe40000000000 */
[-C--:B------:R-:W-:Y:S02]  /*a380*/  IABS R176, R3.reuse ;  /* 0x0000000300b07213 */ /* 0x080fe40000000000 */
[----:B------:R-:W1:Y:S01]  /*a390*/  I2F.RP R148, R2 ;  /* 0x0000000200947306 */ /* 0x000e620000209400 */
[-C--:B------:R-:W-:Y:S02]  /*a3a0*/  LOP3.LUT R175, R175, R3.reuse, RZ, 0x3c, !PT ;  /* 0x00000003afaf7212 */ /* 0x080fe400078e3cff */
[----:B------:R-:W-:Y:S02]  /*a3b0*/  LOP3.LUT R174, R174, R3, RZ, 0x3c, !PT ;  /* 0x00000003aeae7212 */ /* 0x000fe400078e3cff */
[----:B------:R-:W-:Y:S05]  /*a3c0*/  ISETP.GE.AND P0, PT, R175, RZ, PT ;  /* 0x000000ffaf00720c */ /* 0x000fea0003f06270 */
[----:B-1----:R-:W1:Y:S02]  /*a3d0*/  MUFU.RCP R148, R148 ;  /* 0x0000009400947308 */ /* 0x002e640000001000 */
[----:B-1----:R-:W-:Y:S08]  /*a3e0*/  VIADD R148, R148, 0xffffffe ;  /* 0x0ffffffe94947836 */ /* 0x002ff00000000000 */
[----:B------:R-:W1:Y:S02]  /*a3f0*/  F2I.FTZ.U32.TRUNC.NTZ R149, R148 ;  /* 0x0000009400957305 */ /* 0x000e64000021f000 */
[--C-:B-1----:R-:W-:Y:S04]  /*a400*/  IMAD.MOV R148, RZ, RZ, -R149.reuse ;  /* 0x000000ffff947224 */ /* 0x102fe800078e0a95 */
[----:B------:R-:W-:Y:S02]  /*a410*/  IMAD R173, R148, R2, RZ ;  /* 0x0000000294ad7224 */ /* 0x000fe400078e02ff */
[----:B------:R-:W-:Y:S04]  /*a420*/  IMAD.MOV.U32 R148, RZ, RZ, RZ ;  /* 0x000000ffff947224 */ /* 0x000fe800078e00ff */
[----:B------:R-:W-:Y:S04]  /*a430*/  IMAD.HI.U32 R149, R149, R173, R148 ;  /* 0x000000ad95957227 */ /* 0x000fe800078e0094 */
[----:B------:R-:W-:Y:S02]  /*a440*/  IMAD.MOV R173, RZ, RZ, -R176 ;  /* 0x000000ffffad7224 */ /* 0x000fe400078e0ab0 */
[C---:B------:R-:W-:Y:S04]  /*a450*/  IMAD.HI.U32 R148, R149.reuse, R170, RZ ;  /* 0x000000aa95947227 */ /* 0x040fe800078e00ff */
[-C--:B------:R-:W-:Y:S02]  /*a460*/  IMAD R170, R148, R173.reuse, R170 ;  /* 0x000000ad94aa7224 */ /* 0x080fe400078e02aa */
[----:B------:R-:W-:Y:S03]  /*a470*/  IMAD.HI.U32 R149, R149, R172, RZ ;  /* 0x000000ac95957227 */ /* 0x000fe600078e00ff */
[C---:B------:R-:W-:Y:S01]  /*a480*/  ISETP.GT.U32.AND P3, PT, R2.reuse, R170, PT ;  /* 0x000000aa0200720c */ /* 0x040fe20003f64070 */
[C---:B------:R-:W-:Y:S05]  /*a490*/  IMAD R172, R149.reuse, R173, R172 ;  /* 0x000000ad95ac7224 */ /* 0x040fea00078e02ac */
[----:B------:R-:W-:Y:S07]  /*a4a0*/  ISETP.GT.U32.AND P4, PT, R2, R172, PT ;  /* 0x000000ac0200720c */ /* 0x000fee0003f84070 */
[----:B------:R-:W-:Y:S02]  /*a4b0*/  @!P3 IMAD.IADD R170, R170, 0x1, -R2 ;  /* 0x00000001aaaab824 */ /* 0x000fe400078e0a02 */
[----:B------:R-:W-:Y:S01]  /*a4c0*/  @!P3 VIADD R148, R148, 0x1 ;  /* 0x000000019494b836 */ /* 0x000fe20000000000 */
[----:B------:R-:W-:Y:S02]  /*a4d0*/  ISETP.GE.AND P3, PT, R174, RZ, PT ;  /* 0x000000ffae00720c */ /* 0x000fe40003f66270 */
[-C--:B------:R-:W-:Y:S01]  /*a4e0*/  ISETP.GE.U32.AND P5, PT, R170, R2.reuse, PT ;  /* 0x00000002aa00720c */ /* 0x080fe20003fa6070 */
[----:B------:R-:W-:Y:S01]  /*a4f0*/  @!P4 VIADD R149, R149, 0x1 ;  /* 0x000000019595c836 */ /* 0x000fe20000000000 */
[-C--:B------:R-:W-:Y:S02]  /*a500*/  @!P4 IADD3 R172, PT, PT, R172, -R2.reuse, RZ ;  /* 0x80000002acacc210 */ /* 0x080fe40007ffe0ff */
[----:B------:R-:W-:Y:S02]  /*a510*/  ISETP.NE.AND P4, PT, R3, RZ, PT ;  /* 0x000000ff0300720c */ /* 0x000fe40003f85270 */
[----:B------:R-:W-:Y:S02]  /*a520*/  ISETP.GE.U32.AND P6, PT, R172, R2, PT ;  /* 0x00000002ac00720c */ /* 0x000fe40003fc6070 */
[----:B------:R-:W-:Y:S05]  /*a530*/  LOP3.LUT R2, RZ, R3, RZ, 0x33, !PT ;  /* 0x00000003ff027212 */ /* 0x000fea00078e33ff */
[----:B------:R-:W-:Y:S05]  /*a540*/  @P5 IADD3 R148, PT, PT, R148, 0x1, RZ ;  /* 0x0000000194945810 */ /* 0x000fea0007ffe0ff */
[----:B------:R-:W-:Y:S02]  /*a550*/  @!P0 IMAD.MOV R148, RZ, RZ, -R148 ;  /* 0x000000ffff948224 */ /* 0x000fe400078e0a94 */
[----:B------:R-:W-:Y:S03]  /*a560*/  @P6 VIADD R149, R149, 0x1 ;  /* 0x0000000195956836 */ /* 0x000fe60000000000 */
[----:B------:R-:W-:Y:S02]  /*a570*/  SEL R170, R2, R148, !P4 ;  /* 0x0000009402aa7207 */ /* 0x000fe40006000000 */
[----:B------:R-:W-:Y:S02]  /*a580*/  @!P3 IADD3 R149, PT, PT, -R149, RZ, RZ ;  /* 0x000000ff9595b210 */ /* 0x000fe40007ffe1ff */
[-C--:B------:R-:W-:Y:S02]  /*a590*/  LEA R174, P3, R170, R236.reuse, 0x2 ;  /* 0x000000ecaaae7211 */ /* 0x080fe400078610ff */
[----:B------:R-:W-:Y:S02]  /*a5a0*/  SEL R2, R2, R149, !P4 ;  /* 0x0000009502027207 */ /* 0x000fe40006000000 */
[-C--:B------:R-:W-:Y:S01]  /*a5b0*/  LEA.HI.X.SX32 R175, R170, R237.reuse, 0x2, P3 ;  /* 0x000000edaaaf7211 */ /* 0x080fe200018f16ff */
[----:B------:R-:W2:Y:S01]  /*a5c0*/  LD.E.64 R148, desc[UR4][R168.64+0x38] ;  /* 0x00003804a8947980 */ /* 0x000ea2000c101b00 */
[C---:B------:R-:W-:Y:S04]  /*a5d0*/  LEA R172, P0, R2.reuse, R236, 0x2 ;  /* 0x000000ec02ac7211 */ /* 0x040fe800078010ff */
[C---:B------:R-:W-:Y:S01]  /*a5e0*/  LEA.HI.X.SX32 R173, R2.reuse, R237, 0x2, P0 ;  /* 0x000000ed02ad7211 */ /* 0x040fe200000f16ff */
[----:B------:R-:W-:Y:S01]  /*a5f0*/  IMAD.IADD R2, R2, 0x1, -R170 ;  /* 0x0000000102027824 */ /* 0x000fe200078e0aaa */
[----:B------:R-:W3:Y:S03]  /*a600*/  LD.E R175, desc[UR4][R174.64] ;  /* 0x00000004aeaf7980 */ /* 0x000ee6000c101900 */
[----:B------:R-:W-:Y:S05]  /*a610*/  IMAD R3, R3, R2, -0x100 ;  /* 0xffffff0003037424 */ /* 0x000fea00078e0202 */
[----:B------:R-:W-:Y:S01]  /*a620*/  SHF.R.S32.HI R170, RZ, 0x1f, R3 ;  /* 0x0000001fffaa7819 */ /* 0x000fe20000011403 */
[----:B------:R-:W3:Y:S04]  /*a630*/  LD.E R174, desc[UR4][R172.64] ;  /* 0x00000004acae7980 */ /* 0x000ee8000c101900 */
        /* <DEDUP_REMOVED lines=13> */
.L_x_539:
[----:B------:R-:W-:Y:S05]  /*a710*/  BSYNC.RECONVERGENT B0 ;  /* 0x0000000000007941 */ /* 0x000fea0003800200 */
.L_x_538:
[----:B------:R-:W-:Y:S01]  /*a720*/  IADD3 R148, P0, PT, R0, R240, RZ ;  /* 0x000000f000947210 */ /* 0x000fe20007f1e0ff */
[----:B------:R-:W-:Y:S01]  /*a730*/  IMAD.MOV.U32 R172, RZ, RZ, R240 ;  /* 0x000000ffffac7224 */ /* 0x000fe200078e00f0 */
[----:B------:R-:W-:Y:S01]  /*a740*/  SHF.L.U64.HI R170, R248, 0x5, R249 ;  /* 0x00000005f8aa7819 */ /* 0x000fe200000102f9 */
[--C-:B------:R-:W-:Y:S01]  /*a750*/  IMAD.MOV.U32 R173, RZ, RZ, R239.reuse ;  /* 0x000000ffffad7224 */ /* 0x100fe200078e00ef */
[-C--:B------:R-:W-:Y:S03]  /*a760*/  IADD3 R2, P3, PT, R148, R0.reuse, RZ ;  /* 0x0000000094027210 */ /* 0x080fe60007f7e0ff */
[----:B------:R-:W-:Y:S01]  /*a770*/  IMAD.X R149, R170, 0x1, R239, P0 ;  /* 0x00000001aa957824 */ /* 0x000fe200000e06ef */
[----:B------:R-:W-:Y:S01]  /*a780*/  @!PT LDS RZ, [RZ] ;  /* 0x00000000fffff984 */ /* 0x000fe20000000800 */
[----:B------:R-:W-:Y:S01]  /*a790*/  @!PT LDS RZ, [RZ] ;  /* 0x00000000fffff984 */ /* 0x000fe20000000800 */
[----:B------:R-:W-:Y:S01]  /*a7a0*/  @!PT LDS RZ, [RZ] ;  /* 0x00000000fffff984 */ /* 0x000fe20000000800 */
[----:B------:R1:W-:Y:S01]  /*a7b0*/  LDGSTS.E.BYPASS.LTC128B.128 [R233+0x2000], desc[UR4][R172.64] ;  /* 0x02000000ace97fae */ /* 0x0003e2000b981a04 */
[-C--:B------:R-:W-:Y:S02]  /*a7c0*/  IADD3 R174, P0, PT, R2, R0.reuse, RZ ;  /* 0x0000000002ae7210 */ /* 0x080fe40007f1e0ff */
[--C-:B------:R-:W-:Y:S01]  /*a7d0*/  IMAD.X R3, R149, 0x1, R170.reuse, P3 ;  /* 0x0000000195037824 */ /* 0x100fe200018e06aa */
[----:B------:R2:W-:Y:S01]  /*a7e0*/  LDGSTS.E.BYPASS.LTC128B.128 [R233+0x2800], desc[UR4][R148.64] ;  /* 0x0280000094e97fae */ /* 0x0005e2000b981a04 */
[-C--:B------:R-:W-:Y:S02]  /*a7f0*/  IADD3 R176, P3, PT, R174, R0.reuse, RZ ;  /* 0x00000000aeb07210 */ /* 0x080fe40007f7e0ff */
[--C-:B------:R-:W-:Y:S01]  /*a800*/  IMAD.X R175, R3, 0x1, R170.reuse, P0 ;  /* 0x0000000103af7824 */ /* 0x100fe200000e06aa */
[----:B------:R3:W-:Y:S01]  /*a810*/  LDGSTS.E.BYPASS.LTC128B.128 [R233+0x3000], desc[UR4][R2.64] ;  /* 0x0300000002e97fae */ /* 0x0007e2000b981a04 */
[-C--:B------:R-:W-:Y:S02]  /*a820*/  IADD3 R178, P0, PT, R176, R0.reuse, RZ ;  /* 0x00000000b0b27210 */ /* 0x080fe40007f1e0ff */
[--C-:B------:R-:W-:Y:S01]  /*a830*/  IMAD.X R177, R175, 0x1, R170.reuse, P3 ;  /* 0x00000001afb17824 */ /* 0x100fe200018e06aa */
[----:B------:R-:W-:Y:S03]  /*a840*/  LDGSTS.E.BYPASS.LTC128B.128 [R233+0x3800], desc[UR4][R174.64] ;  /* 0x03800000aee97fae */ /* 0x000fe6000b981a04 */
[--C-:B------:R-:W-:Y:S01]  /*a850*/  IMAD.X R179, R177, 0x1, R170.reuse, P0 ;  /* 0x00000001b1b37824 */ /* 0x100fe200000e06aa */
[----:B------:R4:W-:Y:S04]  /*a860*/  LDGSTS.E.BYPASS.LTC128B.128 [R233+0x4000], desc[UR4][R176.64] ;  /* 0x04000000b0e97fae */ /* 0x0009e8000b981a04 */
[----:B------:R5:W-:Y:S01]  /*a870*/  LDGSTS.E.BYPASS.LTC128B.128 [R233+0x4800], desc[UR4][R178.64] ;  /* 0x04800000b2e97fae */ /* 0x000be2000b981a04 */
[-C--:B-1----:R-:W-:Y:S04]  /*a880*/  IADD3 R172, P3, PT, R178, R0.reuse, RZ ;  /* 0x00000000b2ac7210 */ /* 0x082fe80007f7e0ff */
[-C--:B--2---:R-:W-:Y:S01]  /*a890*/  IADD3 R148, P0, PT, R172, R0.reuse, RZ ;  /* 0x00000000ac947210 */ /* 0x084fe20007f1e0ff */
[--C-:B------:R-:W-:Y:S03]  /*a8a0*/  IMAD.X R173, R179, 0x1, R170.reuse, P3 ;  /* 0x00000001b3ad7824 */ /* 0x100fe600018e06aa */
[----:B---3--:R-:W-:Y:S02]  /*a8b0*/  IADD3 R2, P3, PT, R148, R0, RZ ;  /* 0x0000000094027210 */ /* 0x008fe40007f7e0ff */
[----:B------:R1:W-:Y:S01]  /*a8c0*/  LDGSTS.E.BYPASS.LTC128B.128 [R233+0x5000], desc[UR4][R172.64] ;  /* 0x05000000ace97fae */ /* 0x0003e2000b981a04 */
[----:B------:R-:W-:Y:S05]  /*a8d0*/  IADD3.X R149, PT, PT, R173, R170, RZ, P0, !PT ;  /* 0x000000aaad957210 */ /* 0x000fea00007fe4ff */
[----:B------:R2:W-:Y:S01]  /*a8e0*/  LDGSTS.E.BYPASS.LTC128B.128 [R233+0x5800], desc[UR4][R148.64] ;  /* 0x0580000094e97fae */ /* 0x0005e2000b981a04 */
[-C--:B----4-:R-:W-:Y:S01]  /*a8f0*/  IADD3 R176, P0, PT, R2, R0.reuse, RZ ;  /* 0x0000000002b07210 */ /* 0x090fe20007f1e0ff */
[--C-:B------:R-:W-:Y:S03]  /*a900*/  IMAD.X R3, R149, 0x1, R170.reuse, P3 ;  /* 0x0000000195037824 */ /* 0x100fe600018e06aa */
[-C--:B-----5:R-:W-:Y:S01]  /*a910*/  IADD3 R178, P3, PT, R176, R0.reuse, RZ ;  /* 0x00000000b0b27210 */ /* 0x0a0fe20007f7e0ff */
[--C-:B------:R-:W-:Y:S01]  /*a920*/  IMAD.X R177, R3, 0x1, R170.reuse, P0 ;  /* 0x0000000103b17824 */ /* 0x100fe200000e06aa */
[----:B------:R3:W-:Y:S02]  /*a930*/  LDGSTS.E.BYPASS.LTC128B.128 [R233+0x6000], desc[UR4][R2.64] ;  /* 0x0600000002e97fae */ /* 0x0007e4000b981a04 */
[-C--:B------:R-:W-:Y:S01]  /*a940*/  IADD3 R174, P0, PT, R178, R0.reuse, RZ ;  /* 0x00000000b2ae7210 */ /* 0x080fe20007f1e0ff */
[--C-:B------:R-:W-:Y:S01]  /*a950*/  IMAD.X R179, R177, 0x1, R170.reuse, P3 ;  /* 0x00000001b1b37824 */ /* 0x100fe200018e06aa */
[----:B------:R4:W-:Y:S03]  /*a960*/  LDGSTS.E.BYPASS.LTC128B.128 [R233+0x6800], desc[UR4][R176.64] ;  /* 0x06800000b0e97fae */ /* 0x0009e6000b981a04 */
[--C-:B------:R-:W-:Y:S01]  /*a970*/  IMAD.X R175, R179, 0x1, R170.reuse, P0 ;  /* 0x00000001b3af7824 */ /* 0x100fe200000e06aa */
[----:B------:R4:W-:Y:S04]  /*a980*/  LDGSTS.E.BYPASS.LTC128B.128 [R233+0x7000], desc[UR4][R178.64] ;  /* 0x07000000b2e97fae */ /* 0x0009e8000b981a04 */
[----:B------:R4:W-:Y:S01]  /*a990*/  LDGSTS.E.BYPASS.LTC128B.128 [R233+0x7800], desc[UR4][R174.64] ;  /* 0x07800000aee97fae */ /* 0x0009e2000b981a04 */
[----:B-1----:R-:W-:Y:S04]  /*a9a0*/  IADD3 R172, P3, PT, R174, R0, RZ ;  /* 0x00000000aeac7210 */ /* 0x002fe80007f7e0ff */
[----:B------:R-:W-:Y:S02]  /*a9b0*/  IADD3.X R173, PT, PT, R175, R170, RZ, P3, !PT ;  /* 0x000000aaafad7210 */ /* 0x000fe40001ffe4ff */
[-C--:B--2---:R-:W-:Y:S03]  /*a9c0*/  IADD3 R148, P0, PT, R172, R0.reuse, RZ ;  /* 0x00000000ac947210 */ /* 0x084fe60007f1e0ff */
[----:B------:R1:W-:Y:S02]  /*a9d0*/  LDGSTS.E.BYPASS.LTC128B.128 [R233+0x8000], desc[UR4][R172.64] ;  /* 0x08000000ace97fae */ /* 0x0003e4000b981a04 */
[--C-:B------:R-:W-:Y:S01]  /*a9e0*/  IMAD.X R149, R173, 0x1, R170.reuse, P0 ;  /* 0x00000001ad957824 */ /* 0x100fe200000e06aa */
[-C--:B---3--:R-:W-:Y:S04]  /*a9f0*/  IADD3 R2, P3, PT, R148, R0.reuse, RZ ;  /* 0x0000000094027210 */ /* 0x088fe80007f7e0ff */
[----:B------:R1:W-:Y:S01]  /*aa00*/  LDGSTS.E.BYPASS.LTC128B.128 [R233+0x8800], desc[UR4][R148.64] ;  /* 0x0880000094e97fae */ /* 0x0003e2000b981a04 */
[----:B----4-:R-:W-:Y:S01]  /*aa10*/  IADD3 R176, P0, PT, R2, R0, RZ ;  /* 0x0000000002b07210 */ /* 0x010fe20007f1e0ff */
[--C-:B------:R-:W-:Y:S04]  /*aa20*/  IMAD.X R3, R149, 0x1, R170.reuse, P3 ;  /* 0x0000000195037824 */ /* 0x100fe800018e06aa */
[----:B------:R-:W-:Y:S01]  /*aa30*/  IMAD.X R177, R3, 0x1, R170, P0 ;  /* 0x0000000103b17824 */ /* 0x000fe200000e06aa */
[----:B------:R1:W-:Y:S04]  /*aa40*/  LDGSTS.E.BYPASS.LTC128B.128 [R233+0x9000], desc[UR4][R2.64] ;  /* 0x0900000002e97fae */ /* 0x0003e8000b981a04 */
[----:B------:R1:W-:Y:S04]  /*aa50*/  LDGSTS.E.BYPASS.LTC128B.128 [R233+0x9800], desc[UR4][R176.64] ;  /* 0x09800000b0e97fae */ /* 0x0003e8000b981a04 */
[----:B------:R-:W0:Y:S02]  /*aa60*/  LDGDEPBAR ;  /* 0x00000000000079af */ /* 0x000e240000000000 */
.L_x_537:
[----:B------:R-:W-:Y:S05]  /*aa70*/  BSYNC.RECONVERGENT B1 ;  /* 0x0000000000017941 */ /* 0x000fea0003800200 */
.L_x_536:
[----:B-1----:R-:W2:Y:S01]  /*aa80*/  LD.E R3, desc[UR4][R168.64+0xdc] ;  /* 0x0000dc04a8037980 */ /* 0x002ea2000c101900 */
[----:B------:R-:W-:Y:S02]  /*aa90*/  FMNMX3.FTZ R0, R150, R6, R7, !PT ;  /* 0x0000000696007276 */ /* 0x000fe40007810007 */
        /* <DEDUP_REMOVED lines=63> */
[----:B------:R-:W-:Y:S01]  /*ae90*/  SHF.R.U32.HI R184, RZ, 0x1, R232 ;  /* 0x00000001ffb87819 */ /* 0x000fe200000116e8 */
[----:B------:R-:W1:Y:S01]  /*aea0*/  SHFL.BFLY PT, R2, R0, 0x2, 0x1f ;  /* 0x0c401f0000027f89 */ /* 0x000e6200000e0000 */
[----:B------:R-:W-:Y:S02]  /*aeb0*/  SHF.L.U32 R170, R232, 0x6, RZ ;  /* 0x00000006e8aa7819 */ /* 0x000fe400000006ff */
[----:B------:R-:W-:Y:S05]  /*aec0*/  IADD3 R244, PT, PT, R244, -0x1, RZ ;  /* 0xfffffffff4f47810 */ /* 0x000fea0007ffe0ff */
[----:B------:R-:W3:Y:S01]  /*aed0*/  SHFL.BFLY PT, R172, R148, 0x2, 0x1f ;  /* 0x0c401f0094ac7f89 */ /* 0x000ee200000e0000 */
[----:B------:R-:W-:Y:S02]  /*aee0*/  IADD3 R238, PT, PT, R238, -0x100, RZ ;  /* 0xffffff00eeee7810 */ /* 0x000fe40007ffe0ff */
[----:B-1----:R-:W-:Y:S02]  /*aef0*/  FMNMX.FTZ R0, R0, R2, !PT ;  /* 0x0000000200007209 */ /* 0x002fe40007810000 */
[----:B---3--:R-:W-:Y:S03]  /*af00*/  FMNMX.FTZ R172, R148, R172, !PT ;  /* 0x000000ac94ac7209 */ /* 0x008fe60007810000 */
[----:B------:R-:W1:Y:S01]  /*af10*/  SHFL.BFLY PT, R2, R0, 0x1, 0x1f ;  /* 0x0c201f0000027f89 */ /* 0x000e6200000e0000 */
[----:B------:R-:W-:Y:S07]  /*af20*/  LOP3.LUT R148, R184, 0x8, RZ, 0xc0, !PT ;  /* 0x00000008b8947812 */ /* 0x000fee00078ec0ff */
[----:B------:R-:W3:Y:S01]  /*af30*/  SHFL.BFLY PT, R173, R172, 0x1, 0x1f ;  /* 0x0c201f00acad7f89 */ /* 0x000ee200000e0000 */
[--C-:B------:R-:W-:Y:S02]  /*af40*/  LOP3.LUT R149, R148, 0x1c0, R170.reuse, 0xf8, !PT ;  /* 0x000001c094957812 */ /* 0x100fe400078ef8aa */
[----:B-1----:R-:W-:Y:S02]  /*af50*/  FMNMX.FTZ R148, R0, R2, !PT ;  /* 0x0000000200947209 */ /* 0x002fe40007810000 */
[----:B------:R-:W-:Y:S02]  /*af60*/  LOP3.LUT R0, R149, R229, RZ, 0x3c, !PT ;  /* 0x000000e595007212 */ /* 0x000fe400078e3cff */
[----:B---3--:R-:W-:Y:S02]  /*af70*/  FMNMX.FTZ R149, R172, R173, !PT ;  /* 0x000000adac957209 */ /* 0x008fe40007810000 */
[----:B------:R-:W-:Y:S01]  /*af80*/  LOP3.LUT R170, R0, 0x200, R170, 0xf8, !PT ;  /* 0x0000020000aa7812 */ /* 0x000fe200078ef8aa */
[----:B------:R-:W-:Y:S01]  /*af90*/  FADD.FTZ R0, -R148, R150 ;  /* 0x0000009694007221 */ /* 0x000fe20000010100 */
[C---:B------:R-:W-:Y:S01]  /*afa0*/  FSETP.NEU.FTZ.AND P3, PT, R149.reuse, -INF , PT ;  /* 0xff8000009500780b */ /* 0x040fe20003f7d000 */
[----:B------:R-:W-:Y:S01]  /*afb0*/  FADD.FTZ R2, -R149, R151 ;  /* 0x0000009795027221 */ /* 0x000fe20000010100 */
[----:B------:R-:W-:Y:S02]  /*afc0*/  LEA R150, R170, R230, 0x1 ;  /* 0x000000e6aa967211 */ /* 0x000fe400078e08ff */
[----:B------:R-:W-:Y:S02]  /*afd0*/  FSETP.NEU.FTZ.AND P0, PT, R148, -INF , PT ;  /* 0xff8000009400780b */ /* 0x000fe40003f1d000 */
[----:B------:R-:W-:Y:S01]  /*afe0*/  IADD3 R170, PT, PT, R228, R150, RZ ;  /* 0x00000096e4aa7210 */ /* 0x000fe20007ffe0ff */
[----:B------:R-:W1:Y:S01]  /*aff0*/  LDSM.16.MT88.4 R172, [R150+0xa000] ;  /* 0x00a0000096ac783b */ /* 0x000e620000004200 */
[----:B------:R-:W-:Y:S07]  /*b000*/  IADD3 R151, PT, PT, R150, 0xa040, RZ ;  /* 0x0000a04096977810 */ /* 0x000fee0007ffe0ff */
[----:B------:R-:W3:Y:S01]  /*b010*/  LDSM.16.MT88.4 R176, [R170+0xa000] ;  /* 0x00a00000aab0783b */ /* 0x000ee20000004200 */
[C---:B--2---:R-:W-:Y:S01]  /*b020*/  FMUL.FTZ R186, R3.reuse, R149 ;  /* 0x0000009503ba7220 */ /* 0x044fe20000410000 */
[C---:B------:R-:W-:Y:S01]  /*b030*/  FMUL.FTZ R188, R3.reuse, R148 ;  /* 0x0000009403bc7220 */ /* 0x040fe20000410000 */
[C---:B------:R-:W-:Y:S01]  /*b040*/  FMUL.FTZ R0, R3.reuse, R0 ;  /* 0x0000000003007220 */ /* 0x040fe20000410000 */
[----:B------:R-:W-:Y:S02]  /*b050*/  FMUL.FTZ R2, R3, R2 ;  /* 0x0000000203027220 */ /* 0x000fe40000410000 */
[----:B------:R-:W-:Y:S02]  /*b060*/  FSEL R186, R186, RZ, P3 ;  /* 0x000000ffbaba7208 */ /* 0x000fe40001800000 */
[----:B------:R-:W-:Y:S01]  /*b070*/  FSEL R188, R188, RZ, P0 ;  /* 0x000000ffbcbc7208 */ /* 0x000fe20000000000 */
[----:B------:R-:W2:Y:S01]  /*b080*/  MUFU.EX2 R0, R0 ;  /* 0x0000000000007308 */ /* 0x000ea20000000800 */
[----:B------:R-:W-:Y:S01]  /*b090*/  ISETP.NE.AND P0, PT, R244, -0x1, PT ;  /* 0xfffffffff400780c */ /* 0x000fe20003f05270 */
[-CC-:B------:R-:W-:Y:S01]  /*b0a0*/  FFMA.FTZ R8, R8, R3.reuse, -R186.reuse ;  /* 0x0000000308087223 */ /* 0x180fe200000108ba */
[-CC-:B------:R-:W-:Y:S01]  /*b0b0*/  FFMA.FTZ R4, R4, R3.reuse, -R186.reuse ;  /* 0x0000000304047223 */ /* 0x180fe200000108ba */
[-C--:B------:R-:W-:Y:S01]  /*b0c0*/  FFMA.FTZ R5, R5, R3.reuse, -R186 ;  /* 0x0000000305057223 */ /* 0x080fe200000108ba */
[-CC-:B------:R-:W-:Y:S05]  /*b0d0*/  FFMA.FTZ R6, R6, R3.reuse, -R188.reuse ;  /* 0x0000000306067223 */ /* 0x180fea00000108bc */
[----:B------:R4:W-:Y:S01]  /*b0e0*/  MUFU.EX2 R201, R8 ;  /* 0x0000000800c97308 */ /* 0x0009e20000000800 */
[-C--:B------:R-:W-:Y:S01]  /*b0f0*/  FFMA.FTZ R7, R7, R3.reuse, -R188 ;  /* 0x0000000307077223 */ /* 0x080fe200000108bc */
[-C--:B------:R-:W-:Y:S01]  /*b100*/  FFMA.FTZ R9, R9, R3.reuse, -R186 ;  /* 0x0000000309097223 */ /* 0x080fe200000108ba */
[-CC-:B------:R-:W-:Y:S01]  /*b110*/  FFMA.FTZ R10, R10, R3.reuse, -R188.reuse ;  /* 0x000000030a0a7223 */ /* 0x180fe200000108bc */
[-C--:B------:R-:W-:Y:S06]  /*b120*/  FFMA.FTZ R11, R11, R3.reuse, -R188 ;  /* 0x000000030b0b7223 */ /* 0x080fec00000108bc */
[----:B------:R-:W5:Y:S01]  /*b130*/  MUFU.EX2 R2, R2 ;  /* 0x0000000200027308 */ /* 0x000f620000000800 */
[-CC-:B------:R-:W-:Y:S01]  /*b140*/  FFMA.FTZ R16, R16, R3.reuse, -R186.reuse ;  /* 0x0000000310107223 */ /* 0x180fe200000108ba */
[--C-:B------:R-:W-:Y:S01]  /*b150*/  FFMA.FTZ R24, R24, R3, -R186.reuse ;  /* 0x0000000318187223 */ /* 0x100fe200000108ba */
[C---:B--2---:R-:W-:Y:S07]  /*b160*/  FMUL.FTZ R134, R0.reuse, R134 ;  /* 0x0000008600867220 */ /* 0x044fee0000410000 */
[----:B------:R2:W-:Y:S01]  /*b170*/  MUFU.EX2 R198, R4 ;  /* 0x0000000400c67308 */ /* 0x0005e20000000800 */
[C---:B------:R-:W-:Y:S01]  /*b180*/  FMUL.FTZ R135, R0.reuse, R135 ;  /* 0x0000008700877220 */ /* 0x040fe20000410000 */
[C---:B------:R-:W-:Y:S01]  /*b190*/  FMUL.FTZ R138, R0.reuse, R138 ;  /* 0x0000008a008a7220 */ /* 0x040fe20000410000 */
[----:B------:R-:W-:Y:S07]  /*b1a0*/  FMUL.FTZ R139, R0, R139 ;  /* 0x0000008b008b7220 */ /* 0x000fee0000410000 */
[----:B------:R1:W3:Y:S01]  /*b1b0*/  MUFU.EX2 R200, R5 ;  /* 0x0000000500c87308 */ /* 0x0002e20000000800 */
[----:B----4-:R-:W-:Y:S01]  /*b1c0*/  IADD3 R8, PT, PT, R150, 0xa000, RZ ;  /* 0x0000a00096087810 */ /* 0x010fe20007ffe0ff */
[-C--:B------:R-:W-:Y:S01]  /*b1d0*/  FFMA.FTZ R25, R25, R3.reuse, -R186 ;  /* 0x0000000319197223 */ /* 0x080fe200000108ba */
[--C-:B------:R-:W-:Y:S07]  /*b1e0*/  FFMA.FTZ R26, R26, R3, -R188.reuse ;  /* 0x000000031a1a7223 */ /* 0x100fee00000108bc */
[----:B------:R4:W-:Y:S01]  /*b1f0*/  MUFU.EX2 R196, R6 ;  /* 0x0000000600c47308 */ /* 0x0009e20000000800 */
[----:B------:R-:W-:Y:S01]  /*b200*/  @P2 IADD3 R151, PT, PT, R8, -0x40, RZ ;  /* 0xffffffc008972810 */ /* 0x000fe20007ffe0ff */
[C---:B-----5:R-:W-:Y:S01]  /*b210*/  FMUL.FTZ R8, R2.reuse, R156 ;  /* 0x0000009c02087220 */ /* 0x060fe20000410000 */
[----:B------:R-:W-:Y:S07]  /*b220*/  FMUL.FTZ R132, R2, R132 ;  /* 0x0000008402847220 */ /* 0x000fee0000410000 */
[----:B------:R5:W5:Y:S01]  /*b230*/  MUFU.EX2 R197, R7 ;  /* 0x0000000700c57308 */ /* 0x000b620000000800 */
[----:B------:R-:W-:Y:S01]  /*b240*/  IADD3 R228, PT, PT, R228, R151, RZ ;  /* 0x00000097e4e47210 */ /* 0x000fe20007ffe0ff */
[----:B------:R-:W5:Y:S01]  /*b250*/  LDSM.16.MT88.4 R180, [R151] ;  /* 0x0000000097b4783b */ /* 0x000f620000004200 */
[C---:B--2---:R-:W-:Y:S07]  /*b260*/  FMUL.FTZ R4, R2.reuse, R152 ;  /* 0x0000009802047220 */ /* 0x044fee0000410000 */
[----:B------:R-:W2:Y:S01]  /*b270*/  MUFU.EX2 R203, R9 ;  /* 0x0000000900cb7308 */ /* 0x000ea20000000800 */
[C---:B------:R-:W-:Y:S01]  /*b280*/  FMUL.FTZ R133, R2.reuse, R133 ;  /* 0x0000008502857220 */ /* 0x040fe20000410000 */
[----:B-1----:R-:W-:Y:S01]  /*b290*/  FMUL.FTZ R5, R2, R153 ;  /* 0x0000009902057220 */ /* 0x002fe20000410000 */
[----:B---3--:R-:W-:Y:S07]  /*b2a0*/  F2FP.F16.F32.PACK_AB R152, R200, R198 ;  /* 0x000000c6c898723e */ /* 0x008fee00000000ff */
[----:B------:R1:W-:Y:S01]  /*b2b0*/  MUFU.EX2 R199, R10 ;  /* 0x0000000a00c77308 */ /* 0x0003e20000000800 */
[----:B------:R-:W-:Y:S01]  /*b2c0*/  FMUL.FTZ R136, R2, R136 ;  /* 0x0000008802887220 */ /* 0x000fe20000410000 */
[----:B----4-:R-:W-:Y:S01]  /*b2d0*/  FMUL.FTZ R6, R0, R154 ;  /* 0x0000009a00067220 */ /* 0x010fe20000410000 */
[----:B------:R-:W-:Y:S07]  /*b2e0*/  FMUL.FTZ R137, R2, R137 ;  /* 0x0000008902897220 */ /* 0x000fee0000410000 */
[----:B------:R-:W3:Y:S01]  /*b2f0*/  MUFU.EX2 R202, R11 ;  /* 0x0000000b00ca7308 */ /* 0x000ee20000000800 */
[----:B------:R-:W-:Y:S01]  /*b300*/  FFMA.FTZ R27, R27, R3, -R188 ;  /* 0x000000031b1b7223 */ /* 0x000fe200000108bc */
[----:B-----5:R-:W-:Y:S01]  /*b310*/  FMUL.FTZ R7, R0, R155 ;  /* 0x0000009b00077220 */ /* 0x020fe20000410000 */
[----:B------:R-:W-:Y:S07]  /*b320*/  F2FP.F16.F32.PACK_AB R153, R197, R196 ;  /* 0x000000c4c599723e */ /* 0x000fee00000000ff */
[----:B------:R4:W-:Y:S01]  /*b330*/  MUFU.EX2 R194, R16 ;  /* 0x0000001000c27308 */ /* 0x0009e20000000800 */
[--C-:B------:R-:W-:Y:S01]  /*b340*/  FFMA.FTZ R28, R28, R3, -R186.reuse ;  /* 0x000000031c1c7223 */ /* 0x100fe200000108ba */
[----:B--2---:R-:W-:Y:S01]  /*b350*/  F2FP.F16.F32.PACK_AB R154, R203, R201 ;  /* 0x000000c9cb9a723e */ /* 0x004fe200000000ff */
[----:B------:R-:W-:Y:S01]  /*b360*/  FMUL.FTZ R9, R2, R157 ;  /* 0x0000009d02097220 */ /* 0x000fe20000410000 */
[-C--:B------:R-:W-:Y:S01]  /*b370*/  FFMA.FTZ R29, R29, R3.reuse, -R186 ;  /* 0x000000031d1d7223 */ /* 0x080fe200000108ba */
[-CC-:B------:R-:W-:Y:S01]  /*b380*/  FFMA.FTZ R30, R30, R3.reuse, -R188.reuse ;  /* 0x000000031e1e7223 */ /* 0x180fe200000108bc */
[----:B-1----:R-:W-:Y:S01]  /*b390*/  FMUL.FTZ R10, R0, R158 ;  /* 0x0000009e000a7220 */ /* 0x002fe20000410000 */
[-C--:B------:R-:W-:Y:S01]  /*b3a0*/  FFMA.FTZ R31, R31, R3.reuse, -R188 ;  /* 0x000000031f1f7223 */ /* 0x080fe200000108bc */
[-CC-:B------:R-:W-:Y:S01]  /*b3b0*/  FFMA.FTZ R32, R32, R3.reuse, -R186.reuse ;  /* 0x0000000320207223 */ /* 0x180fe200000108ba */
[----:B------:R-:W-:Y:S01]  /*b3c0*/  FFMA.FTZ R33, R33, R3, -R186 ;  /* 0x0000000321217223 */ /* 0x000fe200000108ba */
[----:B---3--:R-:W-:Y:S01]  /*b3d0*/  F2FP.F16.F32.PACK_AB R155, R202, R199 ;  /* 0x000000c7ca9b723e */ /* 0x008fe200000000ff */
[----:B------:R-:W-:Y:S01]  /*b3e0*/  FMUL.FTZ R11, R0, R159 ;  /* 0x0000009f000b7220 */ /* 0x000fe20000410000 */
[-CC-:B------:R-:W-:Y:S01]  /*b3f0*/  FFMA.FTZ R34, R34, R3.reuse, -R188.reuse ;  /* 0x0000000322227223 */ /* 0x180fe200000108bc */
[----:B------:R-:W1:Y:S01]  /*b400*/  LDSM.16.MT88.4 R156, [R228] ;  /* 0x00000000e49c783b */ /* 0x000e620000004200 */
[-C--:B------:R-:W-:Y:S01]  /*b410*/  FFMA.FTZ R35, R35, R3.reuse, -R188 ;  /* 0x0000000323237223 */ /* 0x080fe200000108bc */
[-CC-:B------:R-:W-:Y:S01]  /*b420*/  FFMA.FTZ R36, R36, R3.reuse, -R186.reuse ;  /* 0x0000000324247223 */ /* 0x180fe200000108ba */
[-C--:B------:R-:W-:Y:S01]  /*b430*/  FFMA.FTZ R37, R37, R3.reuse, -R186 ;  /* 0x0000000325257223 */ /* 0x080fe200000108ba */
[C---:B------:R-:W-:Y:S05]  /*b440*/  HMMA.16816.F32 R4, R152.reuse, R172, R4 ;  /* 0x000000ac9804723c */ /* 0x040fea0000001804 */
[-CC-:B------:R-:W-:Y:S01]  /*b450*/  FFMA.FTZ R38, R38, R3.reuse, -R188.reuse ;  /* 0x0000000326267223 */ /* 0x180fe200000108bc */
[-C--:B------:R-:W-:Y:S01]  /*b460*/  FFMA.FTZ R39, R39, R3.reuse, -R188 ;  /* 0x0000000327277223 */ /* 0x080fe200000108bc */
[-CC-:B------:R-:W-:Y:S01]  /*b470*/  FFMA.FTZ R40, R40, R3.reuse, -R186.reuse ;  /* 0x0000000328287223 */ /* 0x180fe200000108ba */
[C---:B------:R-:W-:Y:S01]  /*b480*/  HMMA.16816.F32 R8, R152.reuse, R174, R8 ;  /* 0x000000ae9808723c */ /* 0x040fe20000001808 */
[----:B------:R-:W2:Y:S02]  /*b490*/  LDSM.16.MT88.4 R172, [R150+0xa800] ;  /* 0x00a8000096ac783b */ /* 0x000ea40000004200 */
[-C--:B------:R-:W-:Y:S01]  /*b4a0*/  FFMA.FTZ R41, R41, R3.reuse, -R186 ;  /* 0x0000000329297223 */ /* 0x080fe200000108ba */
[-CC-:B------:R-:W-:Y:S01]  /*b4b0*/  FFMA.FTZ R42, R42, R3.reuse, -R188.reuse ;  /* 0x000000032a2a7223 */ /* 0x180fe200000108bc */
[-C--:B------:R-:W-:Y:S01]  /*b4c0*/  FFMA.FTZ R43, R43, R3.reuse, -R188 ;  /* 0x000000032b2b7223 */ /* 0x080fe200000108bc */
[-CC-:B------:R-:W-:Y:S01]  /*b4d0*/  FFMA.FTZ R12, R12, R3.reuse, -R186.reuse ;  /* 0x000000030c0c7223 */ /* 0x180fe200000108ba */
[-C--:B------:R-:W-:Y:S01]  /*b4e0*/  FFMA.FTZ R13, R13, R3.reuse, -R186 ;  /* 0x000000030d0d7223 */ /* 0x080fe200000108ba */
[C---:B------:R-:W-:Y:S02]  /*b4f0*/  HMMA.16816.F32 R132, R152.reuse, R176, R132 ;  /* 0x000000b09884723c */ /* 0x040fe40000001884 */
[----:B------:R3:W-:Y:S01]  /*b500*/  MUFU.EX2 R193, R12 ;  /* 0x0000000c00c17308 */ /* 0x0007e20000000800 */
[-CC-:B------:R-:W-:Y:S01]  /*b510*/  FFMA.FTZ R14, R14, R3.reuse, -R188.reuse ;  /* 0x000000030e0e7223 */ /* 0x180fe200000108bc */
[-C--:B------:R-:W-:Y:S01]  /*b520*/  FFMA.FTZ R15, R15, R3.reuse, -R188 ;  /* 0x000000030f0f7223 */ /* 0x080fe200000108bc */
[-C--:B------:R-:W-:Y:S07]  /*b530*/  FFMA.FTZ R17, R17, R3.reuse, -R186 ;  /* 0x0000000311117223 */ /* 0x080fee00000108ba */
[----:B------:R5:W2:Y:S01]  /*b540*/  MUFU.EX2 R195, R13 ;  /* 0x0000000d00c37308 */ /* 0x000aa20000000800 */
[--C-:B------:R-:W-:Y:S01]  /*b550*/  FFMA.FTZ R18, R18, R3, -R188.reuse ;  /* 0x0000000312127223 */ /* 0x100fe200000108bc */
[C---:B------:R-:W-:Y:S01]  /*b560*/  HMMA.16816.F32 R136, R152.reuse, R178, R136 ;  /* 0x000000b29888723c */ /* 0x040fe20000001888 */
[----:B------:R-:W2:Y:S07]  /*b570*/  LDSM.16.MT88.4 R176, [R170+0xa800] ;  /* 0x00a80000aab0783b */ /* 0x000eae0000004200 */
[----:B------:R1:W-:Y:S01]  /*b580*/  MUFU.EX2 R189, R14 ;  /* 0x0000000e00bd7308 */ /* 0x0003e20000000800 */
[C---:B------:R-:W-:Y:S01]  /*b590*/  FMUL.FTZ R142, R0.reuse, R142 ;  /* 0x0000008e008e7220 */ /* 0x040fe20000410000 */
[----:B------:R-:W-:Y:S01]  /*b5a0*/  FMUL.FTZ R143, R0, R143 ;  /* 0x0000008f008f7220 */ /* 0x000fe20000410000 */
[C---:B------:R-:W-:Y:S01]  /*b5b0*/  FMUL.FTZ R140, R2.reuse, R140 ;  /* 0x0000008c028c7220 */ /* 0x040fe20000410000 */
[C---:B------:R-:W-:Y:S06]  /*b5c0*/  FMUL.FTZ R141, R2.reuse, R141 ;  /* 0x0000008d028d7220 */ /* 0x040fec0000410000 */
[----:B------:R1:W2:Y:S01]  /*b5d0*/  MUFU.EX2 R191, R15 ;  /* 0x0000000f00bf7308 */ /* 0x0002a20000000800 */
[----:B----4-:R-:W-:Y:S01]  /*b5e0*/  FFMA.FTZ R16, R19, R3, -R188 ;  /* 0x0000000313107223 */ /* 0x010fe200000108bc */
[----:B---3--:R-:W-:Y:S01]  /*b5f0*/  FMUL.FTZ R12, R2, R160 ;  /* 0x000000a0020c7220 */ /* 0x008fe20000410000 */
[----:B------:R-:W-:Y:S07]  /*b600*/  FMUL.FTZ R19, R0, R167 ;  /* 0x000000a700137220 */ /* 0x000fee0000410000 */
[----:B------:R3:W4:Y:S01]  /*b610*/  MUFU.EX2 R192, R17 ;  /* 0x0000001100c07308 */ /* 0x0007220000000800 */
[----:B-----5:R-:W-:Y:S01]  /*b620*/  FMUL.FTZ R13, R2, R161 ;  /* 0x000000a1020d7220 */ /* 0x020fe20000410000 */
[C---:B------:R-:W-:Y:S08]  /*b630*/  HMMA.16816.F32 R140, R152.reuse, R180, R140 ;  /* 0x000000b4988c723c */ /* 0x040ff0000000188c */
[----:B------:R5:W-:Y:S01]  /*b640*/  MUFU.EX2 R190, R18 ;  /* 0x0000001200be7308 */ /* 0x000be20000000800 */
[C---:B------:R-:W-:Y:S01]  /*b650*/  FMUL.FTZ R146, R0.reuse, R146 ;  /* 0x0000009200927220 */ /* 0x040fe20000410000 */
[----:B------:R-:W-:Y:S01]  /*b660*/  FMUL.FTZ R147, R0, R147 ;  /* 0x0000009300937220 */ /* 0x000fe20000410000 */
[C---:B------:R-:W-:Y:S01]  /*b670*/  FMUL.FTZ R144, R2.reuse, R144 ;  /* 0x0000009002907220 */ /* 0x040fe20000410000 */
[----:B------:R-:W-:Y:S06]  /*b680*/  FMUL.FTZ R145, R2, R145 ;  /* 0x0000009102917220 */ /* 0x000fec0000410000 */
[----:B------:R2:W4:Y:S01]  /*b690*/  MUFU.EX2 R187, R16 ;  /* 0x0000001000bb7308 */ /* 0x0005220000000800 */
[C---:B-1----:R-:W-:Y:S01]  /*b6a0*/  FMUL.FTZ R14, R0.reuse, R162 ;  /* 0x000000a2000e7220 */ /* 0x042fe20000410000 */
[----:B------:R-:W-:Y:S01]  /*b6b0*/  FMUL.FTZ R15, R0, R163 ;  /* 0x000000a3000f7220 */ /* 0x000fe20000410000 */
[--C-:B------:R-:W-:Y:S01]  /*b6c0*/  FFMA.FTZ R20, R20, R3, -R186.reuse ;  /* 0x0000000314147223 */ /* 0x100fe200000108ba */
[----:B------:R-:W1:Y:S01]  /*b6d0*/  LDSM.16.MT88.4 R160, [R151+0x800] ;  /* 0x0008000097a0783b */ /* 0x000e620000004200 */
[----:B---3--:R-:W-:Y:S01]  /*b6e0*/  FMUL.FTZ R17, R2, R165 ;  /* 0x000000a502117220 */ /* 0x008fe20000410000 */
[C---:B------:R-:W-:Y:S04]  /*b6f0*/  HMMA.16816.F32 R144, R152.reuse, R182, R144 ;  /* 0x000000b69890723c */ /* 0x040fe80000001890 */
[----:B------:R-:W-:Y:S01]  /*b700*/  MUFU.EX2 R182, R24 ;  /* 0x0000001800b67308 */ /* 0x000fe20000000800 */
[----:B-----5:R-:W-:Y:S01]  /*b710*/  FMUL.FTZ R18, R0, R166 ;  /* 0x000000a600127220 */ /* 0x020fe20000410000 */
[-C--:B------:R-:W-:Y:S08]  /*b720*/  FFMA.FTZ R21, R21, R3.reuse, -R186 ;  /* 0x0000000315157223 */ /* 0x080ff000000108ba */
[----:B------:R-:W-:Y:S01]  /*b730*/  MUFU.EX2 R181, R25 ;  /* 0x0000001900b57308 */ /* 0x000fe20000000800 */
[-CC-:B------:R-:W-:Y:S01]  /*b740*/  FFMA.FTZ R22, R22, R3.reuse, -R188.reuse ;  /* 0x0000000316167223 */ /* 0x180fe200000108bc */
[-C--:B------:R-:W-:Y:S01]  /*b750*/  FFMA.FTZ R23, R23, R3.reuse, -R188 ;  /* 0x0000000317177223 */ /* 0x080fe200000108bc */
[C---:B------:R-:W-:Y:S07]  /*b760*/  HMMA.16816.F32 R12, R152.reuse, R156, R12 ;  /* 0x0000009c980c723c */ /* 0x040fee000000180c */
[----:B------:R-:W-:Y:S01]  /*b770*/  MUFU.EX2 R185, R20 ;  /* 0x0000001400b97308 */ /* 0x000fe20000000800 */
[----:B--2---:R-:W-:Y:S01]  /*b780*/  FMUL.FTZ R16, R2, R164 ;  /* 0x000000a402107220 */ /* 0x004fe20000410000 */
[-CC-:B------:R-:W-:Y:S01]  /*b790*/  FFMA.FTZ R116, R116, R3.reuse, -R186.reuse ;  /* 0x0000000374747223 */ /* 0x180fe200000108ba */
[----:B------:R-:W-:Y:S07]  /*b7a0*/  LDSM.16.MT88.4 R164, [R150+0xb000] ;  /* 0x00b0000096a4783b */ /* 0x000fee0000004200 */
[----:B------:R-:W2:Y:S01]  /*b7b0*/  MUFU.EX2 R183, R21 ;  /* 0x0000001500b77308 */ /* 0x000ea20000000800 */
[-C--:B------:R-:W-:Y:S01]  /*b7c0*/  FFMA.FTZ R117, R117, R3.reuse, -R186 ;  /* 0x0000000375757223 */ /* 0x080fe200000108ba */
[-CC-:B------:R-:W-:Y:S01]  /*b7d0*/  FFMA.FTZ R118, R118, R3.reuse, -R188.reuse ;  /* 0x0000000376767223 */ /* 0x180fe200000108bc */
[----:B------:R-:W-:Y:S01]  /*b7e0*/  FFMA.FTZ R119, R119, R3, -R188 ;  /* 0x0000000377777223 */ /* 0x000fe200000108bc */
[----:B------:R-:W-:Y:S06]  /*b7f0*/  HMMA.16816.F32 R16, R152, R158, R16 ;  /* 0x0000009e9810723c */ /* 0x000fec0000001810 */
[----:B------:R-:W-:Y:S01]  /*b800*/  MUFU.EX2 R116, R116 ;  /* 0x0000007400747308 */ /* 0x000fe20000000800 */
[----:B------:R-:W-:Y:S01]  /*b810*/  F2FP.F16.F32.PACK_AB R152, R195, R193 ;  /* 0x000000c1c398723e */ /* 0x000fe200000000ff */
[----:B------:R-:W3:Y:S01]  /*b820*/  LDSM.16.MT88.4 R156, [R228+0x800] ;  /* 0x00080000e49c783b */ /* 0x000ee20000004200 */
[----:B------:R-:W-:Y:S07]  /*b830*/  F2FP.F16.F32.PACK_AB R153, R191, R189 ;  /* 0x000000bdbf99723e */ /* 0x000fee00000000ff */
[----:B------:R-:W-:Y:S01]  /*b840*/  MUFU.EX2 R117, R117 ;  /* 0x0000007500757308 */ /* 0x000fe20000000800 */
[----:B----4-:R-:W-:Y:S01]  /*b850*/  F2FP.F16.F32.PACK_AB R154, R192, R194 ;  /* 0x000000c2c09a723e */ /* 0x010fe200000000ff */
[--C-:B------:R-:W-:Y:S01]  /*b860*/  FFMA.FTZ R120, R120, R3, -R186.reuse ;  /* 0x0000000378787223 */ /* 0x100fe200000108ba */
[----:B------:R-:W-:Y:S07]  /*b870*/  F2FP.F16.F32.PACK_AB R155, R187, R190 ;  /* 0x000000bebb9b723e */ /* 0x000fee00000000ff */
[----:B------:R-:W-:Y:S01]  /*b880*/  MUFU.EX2 R118, R118 ;  /* 0x0000007600767308 */ /* 0x000fe20000000800 */
[----:B--2---:R-:W-:Y:S01]  /*b890*/  F2FP.F16.F32.PACK_AB R20, R183, R185 ;  /* 0x000000b9b714723e */ /* 0x004fe200000000ff */
[-C--:B------:R-:W-:Y:S01]  /*b8a0*/  FFMA.FTZ R121, R121, R3.reuse, -R186 ;  /* 0x0000000379797223 */ /* 0x080fe200000108ba */
[-CC-:B------:R-:W-:Y:S07]  /*b8b0*/  FFMA.FTZ R122, R122, R3.reuse, -R188.reuse ;  /* 0x000000037a7a7223 */ /* 0x180fee00000108bc */
[----:B------:R-:W-:Y:S01]  /*b8c0*/  MUFU.EX2 R119, R119 ;  /* 0x0000007700777308 */ /* 0x000fe20000000800 */
[-C--:B------:R-:W-:Y:S01]  /*b8d0*/  FFMA.FTZ R123, R123, R3.reuse, -R188 ;  /* 0x000000037b7b7223 */ /* 0x080fe200000108bc */
[C---:B------:R-:W-:Y:S08]  /*b8e0*/  HMMA.16816.F32 R4, R152.reuse, R172, R4 ;  /* 0x000000ac9804723c */ /* 0x040ff00000001804 */
[----:B------:R-:W-:Y:S01]  /*b8f0*/  MUFU.EX2 R120, R120 ;  /* 0x0000007800787308 */ /* 0x000fe20000000800 */
[-CC-:B------:R-:W-:Y:S01]  /*b900*/  FFMA.FTZ R44, R44, R3.reuse, -R186.reuse ;  /* 0x000000032c2c7223 */ /* 0x180fe200000108ba */
[-C--:B------:R-:W-:Y:S01]  /*b910*/  FFMA.FTZ R45, R45, R3.reuse, -R186 ;  /* 0x000000032d2d7223 */ /* 0x080fe200000108ba */
[-CC-:B------:R-:W-:Y:S07]  /*b920*/  FFMA.FTZ R46, R46, R3.reuse, -R188.reuse ;  /* 0x000000032e2e7223 */ /* 0x180fee00000108bc */
[----:B------:R-:W-:Y:S01]  /*b930*/  MUFU.EX2 R121, R121 ;  /* 0x0000007900797308 */ /* 0x000fe20000000800 */
[-C--:B------:R-:W-:Y:S01]  /*b940*/  FFMA.FTZ R47, R47, R3.reuse, -R188 ;  /* 0x000000032f2f7223 */ /* 0x080fe200000108bc */
[C---:B------:R-:W-:Y:S01]  /*b950*/  HMMA.16816.F32 R8, R152.reuse, R174, R8 ;  /* 0x000000ae9808723c */ /* 0x040fe20000001808 */
[----:B------:R-:W2:Y:S07]  /*b960*/  LDSM.16.MT88.4 R172, [R170+0xb000] ;  /* 0x00b00000aaac783b */ /* 0x000eae0000004200 */
[----:B------:R-:W-:Y:S01]  /*b970*/  MUFU.EX2 R122, R122 ;  /* 0x0000007a007a7308 */ /* 0x000fe20000000800 */
[-CC-:B------:R-:W-:Y:S01]  /*b980*/  FFMA.FTZ R48, R48, R3.reuse, -R186.reuse ;  /* 0x0000000330307223 */ /* 0x180fe200000108ba */
        /* <DEDUP_REMOVED lines=9> */
[----:B------:R4:W-:Y:S01]  /*ba20*/  MUFU.EX2 R177, R22 ;  /* 0x0000001600b17308 */ /* 0x0009e20000000800 */
        /* <DEDUP_REMOVED lines=8> */
[C---:B-1----:R-:W-:Y:S08]  /*bab0*/  HMMA.16816.F32 R140, R152.reuse, R160, R140 ;  /* 0x000000a0988c723c */ /* 0x042ff0000000188c */
[----:B------:R-:W1:Y:S01]  /*bac0*/  MUFU.EX2 R180, R23 ;  /* 0x0000001700b47308 */ /* 0x000e620000000800 */
[-CC-:B------:R-:W-:Y:S01]  /*bad0*/  FFMA.FTZ R60, R60, R3.reuse, -R186.reuse ;  /* 0x000000033c3c7223 */ /* 0x180fe200000108ba */
[----:B----4-:R-:W-:Y:S01]  /*bae0*/  F2FP.F16.F32.PACK_AB R22, R181, R182 ;  /* 0x000000b6b516723e */ /* 0x010fe200000000ff */
[-C--:B------:R-:W-:Y:S07]  /*baf0*/  FFMA.FTZ R61, R61, R3.reuse, -R186 ;  /* 0x000000033d3d7223 */ /* 0x080fee00000108ba */
[----:B------:R-:W-:Y:S01]  /*bb00*/  MUFU.EX2 R44, R44 ;  /* 0x0000002c002c7308 */ /* 0x000fe20000000800 */
[-CC-:B------:R-:W-:Y:S01]  /*bb10*/  FFMA.FTZ R62, R62, R3.reuse, -R188.reuse ;  /* 0x000000033e3e7223 */ /* 0x180fe200000108bc */
[C---:B------:R-:W-:Y:S01]  /*bb20*/  HMMA.16816.F32 R144, R152.reuse, R162, R144 ;  /* 0x000000a29890723c */ /* 0x040fe20000001890 */
[----:B------:R-:W-:Y:S07]  /*bb30*/  LDSM.16.MT88.4 R160, [R170+0xb800] ;  /* 0x00b80000aaa0783b */ /* 0x000fee0000004200 */
[----:B------:R-:W-:Y:S01]  /*bb40*/  MUFU.EX2 R45, R45 ;  /* 0x0000002d002d7308 */ /* 0x000fe20000000800 */
[-C--:B------:R-:W-:Y:S01]  /*bb50*/  FFMA.FTZ R63, R63, R3.reuse, -R188 ;  /* 0x000000033f3f7223 */ /* 0x080fe200000108bc */
[-CC-:B------:R-:W-:Y:S01]  /*bb60*/  FFMA.FTZ R64, R64, R3.reuse, -R186.reuse ;  /* 0x0000000340407223 */ /* 0x180fe200000108ba */
[-C--:B------:R-:W-:Y:S07]  /*bb70*/  FFMA.FTZ R65, R65, R3.reuse, -R186 ;  /* 0x0000000341417223 */ /* 0x080fee00000108ba */
[----:B------:R-:W-:Y:S01]  /*bb80*/  MUFU.EX2 R46, R46 ;  /* 0x0000002e002e7308 */ /* 0x000fe20000000800 */
[--C-:B------:R-:W-:Y:S01]  /*bb90*/  FFMA.FTZ R66, R66, R3, -R188.reuse ;  /* 0x0000000342427223 */ /* 0x100fe200000108bc */
[C---:B---3--:R-:W-:Y:S01]  /*bba0*/  HMMA.16816.F32 R12, R152.reuse, R156, R12 ;  /* 0x0000009c980c723c */ /* 0x048fe2000000180c */
[----:B-----5:R-:W3:Y:S07]  /*bbb0*/  LDSM.16.MT88.4 R24, [R151+0x1000] ;  /* 0x001000009718783b */ /* 0x020eee0000004200 */
[----:B------:R-:W-:Y:S01]  /*bbc0*/  MUFU.EX2 R47, R47 ;  /* 0x0000002f002f7308 */ /* 0x000fe20000000800 */
[----:B-1----:R-:W-:Y:S01]  /*bbd0*/  F2FP.F16.F32.PACK_AB R21, R180, R177 ;  /* 0x000000b1b415723e */ /* 0x002fe200000000ff */
[----:B------:R-:W-:Y:S01]  /*bbe0*/  FFMA.FTZ R67, R67, R3, -R188 ;  /* 0x0000000343437223 */ /* 0x000fe200000108bc */
[----:B------:R-:W-:Y:S07]  /*bbf0*/  F2FP.F16.F32.PACK_AB R23, R178, R179 ;  /* 0x000000b3b217723e */ /* 0x000fee00000000ff */
[----:B------:R-:W-:Y:S01]  /*bc00*/  MUFU.EX2 R48, R48 ;  /* 0x0000003000307308 */ /* 0x000fe20000000800 */
[-CC-:B------:R-:W-:Y:S01]  /*bc10*/  FFMA.FTZ R68, R68, R3.reuse, -R186.reuse ;  /* 0x0000000344447223 */ /* 0x180fe200000108ba */
[----:B------:R-:W-:Y:S01]  /*bc20*/  HMMA.16816.F32 R16, R152, R158, R16 ;  /* 0x0000009e9810723c */ /* 0x000fe20000001810 */
[----:B------:R-:W1:Y:S07]  /*bc30*/  LDSM.16.MT88.4 R152, [R228+0x1000] ;  /* 0x00100000e498783b */ /* 0x000e6e0000004200 */
[----:B------:R-:W-:Y:S01]  /*bc40*/  MUFU.EX2 R49, R49 ;  /* 0x0000003100317308 */ /* 0x000fe20000000800 */
[-C--:B------:R-:W-:Y:S01]  /*bc50*/  FFMA.FTZ R69, R69, R3.reuse, -R186 ;  /* 0x0000000345457223 */ /* 0x080fe200000108ba */
[-CC-:B------:R-:W-:Y:S01]  /*bc60*/  FFMA.FTZ R70, R70, R3.reuse, -R188.reuse ;  /* 0x0000000346467223 */ /* 0x180fe200000108bc */
[-C--:B------:R-:W-:Y:S07]  /*bc70*/  FFMA.FTZ R71, R71, R3.reuse, -R188 ;  /* 0x0000000347477223 */ /* 0x080fee00000108bc */
[----:B------:R-:W-:Y:S01]  /*bc80*/  MUFU.EX2 R50, R50 ;  /* 0x0000003200327308 */ /* 0x000fe20000000800 */
[-CC-:B------:R-:W-:Y:S01]  /*bc90*/  FFMA.FTZ R72, R72, R3.reuse, -R186.reuse ;  /* 0x0000000348487223 */ /* 0x180fe200000108ba */
[C---:B------:R-:W-:Y:S01]  /*bca0*/  HMMA.16816.F32 R4, R20.reuse, R164, R4 ;  /* 0x000000a41404723c */ /* 0x040fe20000001804 */
[----:B------:R-:W4:Y:S07]  /*bcb0*/  LDSM.16.MT88.4 R156, [R150+0xb800] ;  /* 0x00b80000969c783b */ /* 0x000f2e0000004200 */
[----:B------:R-:W-:Y:S01]  /*bcc0*/  MUFU.EX2 R165, R34 ;  /* 0x0000002200a57308 */ /* 0x000fe20000000800 */
[-C--:B------:R-:W-:Y:S09]  /*bcd0*/  FFMA.FTZ R73, R73, R3.reuse, -R186 ;  /* 0x0000000349497223 */ /* 0x080ff200000108ba */
[----:B------:R-:W-:Y:S01]  /*bce0*/  MUFU.EX2 R164, R35 ;  /* 0x0000002300a47308 */ /* 0x000fe20000000800 */
[-CC-:B------:R-:W-:Y:S01]  /*bcf0*/  FFMA.FTZ R74, R74, R3.reuse, -R188.reuse ;  /* 0x000000034a4a7223 */ /* 0x180fe200000108bc */
[C---:B------:R-:W-:Y:S08]  /*bd00*/  HMMA.16816.F32 R8, R20.reuse, R166, R8 ;  /* 0x000000a61408723c */ /* 0x040ff00000001808 */
[----:B------:R-:W-:Y:S01]  /*bd10*/  MUFU.EX2 R167, R30 ;  /* 0x0000001e00a77308 */ /* 0x000fe20000000800 */
[-C--:B------:R-:W-:Y:S01]  /*bd20*/  FFMA.FTZ R75, R75, R3.reuse, -R188 ;  /* 0x000000034b4b7223 */ /* 0x080fe200000108bc */
[-CC-:B------:R-:W-:Y:S01]  /*bd30*/  FFMA.FTZ R76, R76, R3.reuse, -R186.reuse ;  /* 0x000000034c4c7223 */ /* 0x180fe200000108ba */
[-C--:B------:R-:W-:Y:S07]  /*bd40*/  FFMA.FTZ R77, R77, R3.reuse, -R186 ;  /* 0x000000034d4d7223 */ /* 0x080fee00000108ba */
[----:B------:R-:W-:Y:S01]  /*bd50*/  MUFU.EX2 R166, R31 ;  /* 0x0000001f00a67308 */ /* 0x000fe20000000800 */
[-CC-:B------:R-:W-:Y:S01]  /*bd60*/  FFMA.FTZ R78, R78, R3.reuse, -R188.reuse ;  /* 0x000000034e4e7223 */ /* 0x180fe200000108bc */
[C---:B--2---:R-:W-:Y:S08]  /*bd70*/  HMMA.16816.F32 R132, R20.reuse, R172, R132 ;  /* 0x000000ac1484723c */ /* 0x044ff00000001884 */
[----:B------:R2:W5:Y:S01]  /*bd80*/  MUFU.EX2 R173, R28 ;  /* 0x0000001c00ad7308 */ /* 0x0005620000000800 */
[-C--:B------:R-:W-:Y:S01]  /*bd90*/  FFMA.FTZ R79, R79, R3.reuse, -R188 ;  /* 0x000000034f4f7223 */ /* 0x080fe200000108bc */
[-CC-:B------:R-:W-:Y:S01]  /*bda0*/  FFMA.FTZ R80, R80, R3.reuse, -R186.reuse ;  /* 0x0000000350507223 */ /* 0x180fe200000108ba */
[-C--:B------:R-:W-:Y:S07]  /*bdb0*/  FFMA.FTZ R81, R81, R3.reuse, -R186 ;  /* 0x0000000351517223 */ /* 0x080fee00000108ba */
[----:B------:R-:W-:Y:S01]  /*bdc0*/  MUFU.EX2 R172, R32 ;  /* 0x0000002000ac7308 */ /* 0x000fe20000000800 */
[-CC-:B------:R-:W-:Y:S01]  /*bdd0*/  FFMA.FTZ R82, R82, R3.reuse, -R188.reuse ;  /* 0x0000000352527223 */ /* 0x180fe200000108bc */
[C---:B------:R-:W-:Y:S08]  /*bde0*/  HMMA.16816.F32 R136, R20.reuse, R174, R136 ;  /* 0x000000ae1488723c */ /* 0x040ff00000001888 */
[----:B------:R4:W5:Y:S01]  /*bdf0*/  MUFU.EX2 R174, R33 ;  /* 0x0000002100ae7308 */ /* 0x0009620000000800 */
[-C--:B------:R-:W-:Y:S01]  /*be00*/  FFMA.FTZ R83, R83, R3.reuse, -R188 ;  /* 0x0000000353537223 */ /* 0x080fe200000108bc */
[-CC-:B------:R-:W-:Y:S01]  /*be10*/  FFMA.FTZ R84, R84, R3.reuse, -R186.reuse ;  /* 0x0000000354547223 */ /* 0x180fe200000108ba */
[-C--:B------:R-:W-:Y:S07]  /*be20*/  FFMA.FTZ R85, R85, R3.reuse, -R186 ;  /* 0x0000000355557223 */ /* 0x080fee00000108ba */
[----:B------:R-:W-:Y:S01]  /*be30*/  MUFU.EX2 R51, R51 ;  /* 0x0000003300337308 */ /* 0x000fe20000000800 */
[-CC-:B------:R-:W-:Y:S01]  /*be40*/  FFMA.FTZ R86, R86, R3.reuse, -R188.reuse ;  /* 0x0000000356567223 */ /* 0x180fe200000108bc */
[C---:B---3--:R-:W-:Y:S01]  /*be50*/  HMMA.16816.F32 R140, R20.reuse, R24, R140 ;  /* 0x00000018148c723c */ /* 0x048fe2000000188c */
[----:B--2---:R-:W2:Y:S07]  /*be60*/  LDSM.16.MT88.4 R28, [R151+0x1800] ;  /* 0x00180000971c783b */ /* 0x004eae0000004200 */
[----:B------:R-:W-:Y:S01]  /*be70*/  MUFU.EX2 R52, R52 ;  /* 0x0000003400347308 */ /* 0x000fe20000000800 */
[-C--:B------:R-:W-:Y:S01]  /*be80*/  FFMA.FTZ R87, R87, R3.reuse, -R188 ;  /* 0x0000000357577223 */ /* 0x080fe200000108bc */
[-CC-:B------:R-:W-:Y:S01]  /*be90*/  FFMA.FTZ R88, R88, R3.reuse, -R186.reuse ;  /* 0x0000000358587223 */ /* 0x180fe200000108ba */
[-C--:B------:R-:W-:Y:S07]  /*bea0*/  FFMA.FTZ R89, R89, R3.reuse, -R186 ;  /* 0x0000000359597223 */ /* 0x080fee00000108ba */
[----:B------:R-:W-:Y:S01]  /*beb0*/  MUFU.EX2 R53, R53 ;  /* 0x0000003500357308 */ /* 0x000fe20000000800 */
[-CC-:B------:R-:W-:Y:S01]  /*bec0*/  FFMA.FTZ R90, R90, R3.reuse, -R188.reuse ;  /* 0x000000035a5a7223 */ /* 0x180fe200000108bc */
[C---:B------:R-:W-:Y:S01]  /*bed0*/  HMMA.16816.F32 R144, R20.reuse, R26, R144 ;  /* 0x0000001a1490723c */ /* 0x040fe20000001890 */
[----:B------:R-:W3:Y:S07]  /*bee0*/  LDSM.16.MT88.4 R24, [R228+0x1800] ;  /* 0x00180000e418783b */ /* 0x000eee0000004200 */
[----:B------:R-:W-:Y:S01]  /*bef0*/  MUFU.EX2 R54, R54 ;  /* 0x0000003600367308 */ /* 0x000fe20000000800 */
[-C--:B------:R-:W-:Y:S01]  /*bf00*/  FFMA.FTZ R91, R91, R3.reuse, -R188 ;  /* 0x000000035b5b7223 */ /* 0x080fe200000108bc */
[-CC-:B------:R-:W-:Y:S01]  /*bf10*/  FFMA.FTZ R92, R92, R3.reuse, -R186.reuse ;  /* 0x000000035c5c7223 */ /* 0x180fe200000108ba */
[-C--:B------:R-:W-:Y:S07]  /*bf20*/  FFMA.FTZ R93, R93, R3.reuse, -R186 ;  /* 0x000000035d5d7223 */ /* 0x080fee00000108ba */
[----:B------:R-:W-:Y:S01]  /*bf30*/  MUFU.EX2 R55, R55 ;  /* 0x0000003700377308 */ /* 0x000fe20000000800 */
[-CC-:B------:R-:W-:Y:S01]  /*bf40*/  FFMA.FTZ R94, R94, R3.reuse, -R188.reuse ;  /* 0x000000035e5e7223 */ /* 0x180fe200000108bc */
[C---:B-1----:R-:W-:Y:S01]  /*bf50*/  HMMA.16816.F32 R12, R20.reuse, R152, R12 ;  /* 0x00000098140c723c */ /* 0x042fe2000000180c */
[----:B----4-:R-:W1:Y:S07]  /*bf60*/  LDSM.16.MT88.4 R32, [R150+0xc000] ;  /* 0x00c000009620783b */ /* 0x010e6e0000004200 */
[----:B------:R-:W-:Y:S01]  /*bf70*/  MUFU.EX2 R152, R38 ;  /* 0x0000002600987308 */ /* 0x000fe20000000800 */
[-C--:B------:R-:W-:Y:S01]  /*bf80*/  FFMA.FTZ R95, R95, R3.reuse, -R188 ;  /* 0x000000035f5f7223 */ /* 0x080fe200000108bc */
[-CC-:B------:R-:W-:Y:S01]  /*bf90*/  FFMA.FTZ R96, R96, R3.reuse, -R186.reuse ;  /* 0x0000000360607223 */ /* 0x180fe200000108ba */
[-C--:B------:R-:W-:Y:S07]  /*bfa0*/  FFMA.FTZ R97, R97, R3.reuse, -R186 ;  /* 0x0000000361617223 */ /* 0x080fee00000108ba */
[----:B------:R-:W-:Y:S01]  /*bfb0*/  MUFU.EX2 R153, R39 ;  /* 0x0000002700997308 */ /* 0x000fe20000000800 */
[--C-:B------:R-:W-:Y:S01]  /*bfc0*/  FFMA.FTZ R98, R98, R3, -R188.reuse ;  /* 0x0000000362627223 */ /* 0x100fe200000108bc */
[----:B------:R-:W-:Y:S08]  /*bfd0*/  HMMA.16816.F32 R16, R20, R154, R16 ;  /* 0x0000009a1410723c */ /* 0x000ff00000001810 */
[----:B------:R-:W-:Y:S01]  /*bfe0*/  MUFU.EX2 R155, R42 ;  /* 0x0000002a009b7308 */ /* 0x000fe20000000800 */
[----:B-----5:R-:W-:Y:S01]  /*bff0*/  F2FP.F16.F32.PACK_AB R20, R176, R173 ;  /* 0x000000adb014723e */ /* 0x020fe200000000ff */
[----:B------:R-:W-:Y:S01]  /*c000*/  FFMA.FTZ R99, R99, R3, -R188 ;  /* 0x0000000363637223 */ /* 0x000fe200000108bc */
[----:B------:R-:W-:Y:S07]  /*c010*/  F2FP.F16.F32.PACK_AB R21, R166, R167 ;  /* 0x000000a7a615723e */ /* 0x000fee00000000ff */
[----:B------:R-:W-:Y:S01]  /*c020*/  MUFU.EX2 R154, R43 ;  /* 0x0000002b009a7308 */ /* 0x000fe20000000800 */
[----:B------:R-:W-:Y:S01]  /*c030*/  F2FP.F16.F32.PACK_AB R22, R174, R172 ;  /* 0x000000acae16723e */ /* 0x000fe200000000ff */
[--C-:B------:R-:W-:Y:S01]  /*c040*/  FFMA.FTZ R100, R100, R3, -R186.reuse ;  /* 0x0000000364647223 */ /* 0x100fe200000108ba */
[----:B------:R-:W-:Y:S07]  /*c050*/  F2FP.F16.F32.PACK_AB R23, R164, R165 ;  /* 0x000000a5a417723e */ /* 0x000fee00000000ff */
[----:B------:R-:W-:Y:S01]  /*c060*/  MUFU.EX2 R56, R56 ;  /* 0x0000003800387308 */ /* 0x000fe20000000800 */
[-C--:B------:R-:W-:Y:S01]  /*c070*/  FFMA.FTZ R101, R101, R3.reuse, -R186 ;  /* 0x0000000365657223 */ /* 0x080fe200000108ba */
[-CC-:B------:R-:W-:Y:S01]  /*c080*/  FFMA.FTZ R102, R102, R3.reuse, -R188.reuse ;  /* 0x0000000366667223 */ /* 0x180fe200000108bc */
[-C--:B------:R-:W-:Y:S07]  /*c090*/  FFMA.FTZ R103, R103, R3.reuse, -R188 ;  /* 0x0000000367677223 */ /* 0x080fee00000108bc */
        /* <DEDUP_REMOVED lines=14> */
[----:B------:R3:W1:Y:S01]  /*c180*/  MUFU.EX2 R158, R41 ;  /* 0x00000029009e7308 */ /* 0x0006620000000800 */
[-CC-:B------:R-:W-:Y:S01]  /*c190*/  FFMA.FTZ R112, R112, R3.reuse, -R186.reuse ;  /* 0x0000000370707223 */ /* 0x180fe200000108ba */
[C---:B------:R-:W-:Y:S08]  /*c1a0*/  HMMA.16816.F32 R132, R20.reuse, R160, R132 ;  /* 0x000000a01484723c */ /* 0x040ff00000001884 */
[----:B------:R-:W-:Y:S01]  /*c1b0*/  MUFU.EX2 R58, R58 ;  /* 0x0000003a003a7308 */ /* 0x000fe20000000800 */
[-C--:B------:R-:W-:Y:S01]  /*c1c0*/  FFMA.FTZ R113, R113, R3.reuse, -R186 ;  /* 0x0000000371717223 */ /* 0x080fe200000108ba */
[-CC-:B------:R-:W-:Y:S01]  /*c1d0*/  FFMA.FTZ R114, R114, R3.reuse, -R188.reuse ;  /* 0x0000000372727223 */ /* 0x180fe200000108bc */
[-C--:B------:R-:W-:Y:S07]  /*c1e0*/  FFMA.FTZ R115, R115, R3.reuse, -R188 ;  /* 0x0000000373737223 */ /* 0x080fee00000108bc */
[----:B------:R-:W1:Y:S01]  /*c1f0*/  MUFU.EX2 R59, R59 ;  /* 0x0000003b003b7308 */ /* 0x000e620000000800 */
[-CC-:B------:R-:W-:Y:S01]  /*c200*/  FFMA.FTZ R124, R124, R3.reuse, -R186.reuse ;  /* 0x000000037c7c7223 */ /* 0x180fe200000108ba */
[C---:B------:R-:W-:Y:S01]  /*c210*/  HMMA.16816.F32 R136, R20.reuse, R162, R136 ;  /* 0x000000a21488723c */ /* 0x040fe20000001888 */
[----:B----4-:R-:W4:Y:S07]  /*c220*/  LDSM.16.MT88.4 R36, [R170+0xc000] ;  /* 0x00c00000aa24783b */ /* 0x010f2e0000004200 */
[----:B------:R-:W-:Y:S01]  /*c230*/  MUFU.EX2 R60, R60 ;  /* 0x0000003c003c7308 */ /* 0x000fe20000000800 */
[-C--:B------:R-:W-:Y:S01]  /*c240*/  FFMA.FTZ R125, R125, R3.reuse, -R186 ;  /* 0x000000037d7d7223 */ /* 0x080fe200000108ba */
[-CC-:B------:R-:W-:Y:S01]  /*c250*/  FFMA.FTZ R126, R126, R3.reuse, -R188.reuse ;  /* 0x000000037e7e7223 */ /* 0x180fe200000108bc */
[-C--:B------:R-:W-:Y:S07]  /*c260*/  FFMA.FTZ R127, R127, R3.reuse, -R188 ;  /* 0x000000037f7f7223 */ /* 0x080fee00000108bc */
[----:B------:R-:W4:Y:S01]  /*c270*/  MUFU.EX2 R61, R61 ;  /* 0x0000003d003d7308 */ /* 0x000f220000000800 */
[-C--:B------:R-:W-:Y:S01]  /*c280*/  FFMA.FTZ R128, R128, R3.reuse, -R186 ;  /* 0x0000000380807223 */ /* 0x080fe200000108ba */
[C---:B--2---:R-:W-:Y:S01]  /*c290*/  HMMA.16816.F32 R140, R20.reuse, R28, R140 ;  /* 0x0000001c148c723c */ /* 0x044fe2000000188c */
[----:B---3--:R-:W-:Y:S07]  /*c2a0*/  LDSM.16.MT88.4 R40, [R170+0xc800] ;  /* 0x00c80000aa28783b */ /* 0x008fee0000004200 */
[----:B------:R-:W-:Y:S01]  /*c2b0*/  MUFU.EX2 R62, R62 ;  /* 0x0000003e003e7308 */ /* 0x000fe20000000800 */
[-C--:B------:R-:W-:Y:S01]  /*c2c0*/  FFMA.FTZ R130, R130, R3.reuse, -R188 ;  /* 0x0000000382827223 */ /* 0x080fe200000108bc */
[-C--:B------:R-:W-:Y:S01]  /*c2d0*/  FFMA.FTZ R186, R129, R3.reuse, -R186 ;  /* 0x0000000381ba7223 */ /* 0x080fe200000108ba */
[----:B------:R-:W-:Y:S07]  /*c2e0*/  FFMA.FTZ R188, R131, R3, -R188 ;  /* 0x0000000383bc7223 */ /* 0x000fee00000108bc */
[----:B------:R-:W2:Y:S01]  /*c2f0*/  MUFU.EX2 R63, R63 ;  /* 0x0000003f003f7308 */ /* 0x000ea20000000800 */
[----:B------:R-:W-:Y:S01]  /*c300*/  FFMA.FTZ R2, R2, R245, R198 ;  /* 0x000000f502027223 */ /* 0x000fe200000100c6 */
[C---:B------:R-:W-:Y:S01]  /*c310*/  HMMA.16816.F32 R144, R20.reuse, R30, R144 ;  /* 0x0000001e1490723c */ /* 0x040fe20000001890 */
[----:B------:R-:W3:Y:S07]  /*c320*/  LDSM.16.MT88.4 R28, [R151+0x2000] ;  /* 0x00200000971c783b */ /* 0x000eee0000004200 */
[----:B------:R-:W-:Y:S01]  /*c330*/  MUFU.EX2 R64, R64 ;  /* 0x0000004000407308 */ /* 0x000fe20000000800 */
[----:B------:R-:W-:Y:S01]  /*c340*/  FADD.FTZ R2, R200, R2 ;  /* 0x00000002c8027221 */ /* 0x000fe20000010000 */
[----:B------:R-:W-:Y:S08]  /*c350*/  FFMA.FTZ R0, R0, R246, R196 ;  /* 0x000000f600007223 */ /* 0x000ff000000100c4 */
[----:B------:R-:W2:Y:S01]  /*c360*/  MUFU.EX2 R65, R65 ;  /* 0x0000004100417308 */ /* 0x000ea20000000800 */
[----:B------:R-:W-:Y:S01]  /*c370*/  FADD.FTZ R2, R201, R2 ;  /* 0x00000002c9027221 */ /* 0x000fe20000010000 */
[C---:B------:R-:W-:Y:S08]  /*c380*/  HMMA.16816.F32 R12, R20.reuse, R24, R12 ;  /* 0x00000018140c723c */ /* 0x040ff0000000180c */
[----:B------:R-:W-:Y:S01]  /*c390*/  MUFU.EX2 R66, R66 ;  /* 0x0000004200427308 */ /* 0x000fe20000000800 */
[----:B------:R-:W-:Y:S01]  /*c3a0*/  FADD.FTZ R2, R203, R2 ;  /* 0x00000002cb027221 */ /* 0x000fe20000010000 */
[----:B------:R-:W-:Y:S08]  /*c3b0*/  FADD.FTZ R0, R197, R0 ;  /* 0x00000000c5007221 */ /* 0x000ff00000010000 */
[----:B------:R-:W2:Y:S01]  /*c3c0*/  MUFU.EX2 R67, R67 ;  /* 0x0000004300437308 */ /* 0x000ea20000000800 */
[----:B------:R-:W-:Y:S01]  /*c3d0*/  FADD.FTZ R2, R193, R2 ;  /* 0x00000002c1027221 */ /* 0x000fe20000010000 */
[----:B------:R-:W-:Y:S01]  /*c3e0*/  HMMA.16816.F32 R16, R20, R26, R16 ;  /* 0x0000001a1410723c */ /* 0x000fe20000001810 */
[----:B------:R-:W2:Y:S07]  /*c3f0*/  LDSM.16.MT88.4 R24, [R228+0x2000] ;  /* 0x00200000e418783b */ /* 0x000eae0000004200 */
[----:B------:R-:W-:Y:S01]  /*c400*/  MUFU.EX2 R68, R68 ;  /* 0x0000004400447308 */ /* 0x000fe20000000800 */
[----:B-----5:R-:W-:Y:S01]  /*c410*/  F2FP.F16.F32.PACK_AB R20, R159, R157 ;  /* 0x0000009d9f14723e */ /* 0x020fe200000000ff */
[----:B------:R-:W-:Y:S01]  /*c420*/  FADD.FTZ R2, R195, R2 ;  /* 0x00000002c3027221 */ /* 0x000fe20000010000 */
[----:B-1----:R-:W-:Y:S07]  /*c430*/  F2FP.F16.F32.PACK_AB R22, R158, R156 ;  /* 0x0000009c9e16723e */ /* 0x002fee00000000ff */
[----:B------:R-:W1:Y:S01]  /*c440*/  MUFU.EX2 R69, R69 ;  /* 0x0000004500457308 */ /* 0x000e620000000800 */
[----:B------:R-:W-:Y:S01]  /*c450*/  F2FP.F16.F32.PACK_AB R21, R153, R152 ;  /* 0x000000989915723e */ /* 0x000fe200000000ff */
[----:B------:R-:W-:Y:S01]  /*c460*/  FADD.FTZ R2, R194, R2 ;  /* 0x00000002c2027221 */ /* 0x000fe20000010000 */
[----:B------:R-:W-:Y:S07]  /*c470*/  F2FP.F16.F32.PACK_AB R23, R154, R155 ;  /* 0x0000009b9a17723e */ /* 0x000fee00000000ff */
[----:B------:R-:W-:Y:S01]  /*c480*/  MUFU.EX2 R70, R70 ;  /* 0x0000004600467308 */ /* 0x000fe20000000800 */
[----:B------:R-:W-:Y:S09]  /*c490*/  FADD.FTZ R0, R199, R0 ;  /* 0x00000000c7007221 */ /* 0x000ff20000010000 */
[----:B------:R-:W5:Y:S01]  /*c4a0*/  MUFU.EX2 R71, R71 ;  /* 0x0000004700477308 */ /* 0x000f620000000800 */
[----:B------:R-:W-:Y:S01]  /*c4b0*/  FADD.FTZ R0, R202, R0 ;  /* 0x00000000ca007221 */ /* 0x000fe20000010000 */
[C---:B------:R-:W-:Y:S08]  /*c4c0*/  HMMA.16816.F32 R4, R20.reuse, R32, R4 ;  /* 0x000000201404723c */ /* 0x040ff00000001804 */
[----:B------:R-:W-:Y:S01]  /*c4d0*/  MUFU.EX2 R72, R72 ;  /* 0x0000004800487308 */ /* 0x000fe20000000800 */
[----:B------:R-:W-:Y:S09]  /*c4e0*/  FADD.FTZ R0, R189, R0 ;  /* 0x00000000bd007221 */ /* 0x000ff20000010000 */
[----:B------:R-:W5:Y:S01]  /*c4f0*/  MUFU.EX2 R73, R73 ;  /* 0x0000004900497308 */ /* 0x000f620000000800 */
[----:B------:R-:W-:Y:S01]  /*c500*/  FADD.FTZ R0, R191, R0 ;  /* 0x00000000bf007221 */ /* 0x000fe20000010000 */
[C---:B------:R-:W-:Y:S01]  /*c510*/  HMMA.16816.F32 R8, R20.reuse, R34, R8 ;  /* 0x000000221408723c */ /* 0x040fe20000001808 */
[----:B------:R-:W1:Y:S07]  /*c520*/  LDSM.16.MT88.4 R32, [R150+0xc800] ;  /* 0x00c800009620783b */ /* 0x000e6e0000004200 */
[----:B------:R-:W-:Y:S01]  /*c530*/  MUFU.EX2 R74, R74 ;  /* 0x0000004a004a7308 */ /* 0x000fe20000000800 */
[----:B------:R-:W-:Y:S09]  /*c540*/  FADD.FTZ R0, R190, R0 ;  /* 0x00000000be007221 */ /* 0x000ff20000010000 */
[----:B------:R-:W5:Y:S01]  /*c550*/  MUFU.EX2 R75, R75 ;  /* 0x0000004b004b7308 */ /* 0x000f620000000800 */
[----:B------:R-:W-:Y:S01]  /*c560*/  FADD.FTZ R0, R187, R0 ;  /* 0x00000000bb007221 */ /* 0x000fe20000010000 */
[C---:B----4-:R-:W-:Y:S08]  /*c570*/  HMMA.16816.F32 R132, R20.reuse, R36, R132 ;  /* 0x000000241484723c */ /* 0x050ff00000001884 */
[----:B------:R-:W-:Y:S10]  /*c580*/  MUFU.EX2 R76, R76 ;  /* 0x0000004c004c7308 */ /* 0x000ff40000000800 */
[----:B------:R-:W4:Y:S01]  /*c590*/  MUFU.EX2 R77, R77 ;  /* 0x0000004d004d7308 */ /* 0x000f220000000800 */
[C---:B------:R-:W-:Y:S01]  /*c5a0*/  HMMA.16816.F32 R136, R20.reuse, R38, R136 ;  /* 0x000000261488723c */ /* 0x040fe20000001888 */
[----:B------:R-:W5:Y:S08]  /*c5b0*/  LDSM.16.MT88.4 R36, [R151+0x2800] ;  /* 0x002800009724783b */ /* 0x000f700000004200 */
[----:B------:R-:W-:Y:S10]  /*c5c0*/  MUFU.EX2 R78, R78 ;  /* 0x0000004e004e7308 */ /* 0x000ff40000000800 */
[----:B------:R-:W4:Y:S01]  /*c5d0*/  MUFU.EX2 R79, R79 ;  /* 0x0000004f004f7308 */ /* 0x000f220000000800 */
[C---:B---3--:R-:W-:Y:S09]  /*c5e0*/  HMMA.16816.F32 R140, R20.reuse, R28, R140 ;  /* 0x0000001c148c723c */ /* 0x048ff2000000188c */
[----:B------:R-:W-:Y:S10]  /*c5f0*/  MUFU.EX2 R80, R80 ;  /* 0x0000005000507308 */ /* 0x000ff40000000800 */
[----:B------:R-:W3:Y:S01]  /*c600*/  MUFU.EX2 R81, R81 ;  /* 0x0000005100517308 */ /* 0x000ee20000000800 */
[C---:B------:R-:W-:Y:S01]  /*c610*/  HMMA.16816.F32 R144, R20.reuse, R30, R144 ;  /* 0x0000001e1490723c */ /* 0x040fe20000001890 */
[----:B------:R-:W-:Y:S08]  /*c620*/  LDSM.16.MT88.4 R28, [R150+0xd000] ;  /* 0x00d00000961c783b */ /* 0x000ff00000004200 */
[----:B------:R-:W-:Y:S10]  /*c630*/  MUFU.EX2 R82, R82 ;  /* 0x0000005200527308 */ /* 0x000ff40000000800 */
[----:B------:R-:W3:Y:S01]  /*c640*/  MUFU.EX2 R83, R83 ;  /* 0x0000005300537308 */ /* 0x000ee20000000800 */
[C---:B--2---:R-:W-:Y:S09]  /*c650*/  HMMA.16816.F32 R12, R20.reuse, R24, R12 ;  /* 0x00000018140c723c */ /* 0x044ff2000000180c */
[----:B------:R-:W-:Y:S10]  /*c660*/  MUFU.EX2 R84, R84 ;  /* 0x0000005400547308 */ /* 0x000ff40000000800 */
[----:B------:R-:W2:Y:S01]  /*c670*/  MUFU.EX2 R85, R85 ;  /* 0x0000005500557308 */ /* 0x000ea20000000800 */
[----:B------:R-:W-:Y:S01]  /*c680*/  HMMA.16816.F32 R16, R20, R26, R16 ;  /* 0x0000001a1410723c */ /* 0x000fe20000001810 */
[----:B------:R-:W4:Y:S08]  /*c690*/  LDSM.16.MT88.4 R24, [R228+0x2800] ;  /* 0x00280000e418783b */ /* 0x000f300000004200 */
[----:B------:R-:W-:Y:S01]  /*c6a0*/  MUFU.EX2 R86, R86 ;  /* 0x0000005600567308 */ /* 0x000fe20000000800 */
[----:B------:R-:W-:Y:S02]  /*c6b0*/  F2FP.F16.F32.PACK_AB R20, R45, R44 ;  /* 0x0000002c2d14723e */ /* 0x000fe400000000ff */
[----:B------:R-:W-:Y:S07]  /*c6c0*/  F2FP.F16.F32.PACK_AB R21, R47, R46 ;  /* 0x0000002e2f15723e */ /* 0x000fee00000000ff */
[----:B------:R-:W2:Y:S01]  /*c6d0*/  MUFU.EX2 R87, R87 ;  /* 0x0000005700577308 */ /* 0x000ea20000000800 */
[----:B------:R-:W-:Y:S02]  /*c6e0*/  F2FP.F16.F32.PACK_AB R22, R49, R48 ;  /* 0x000000303116723e */ /* 0x000fe400000000ff */
[----:B------:R-:W-:Y:S07]  /*c6f0*/  F2FP.F16.F32.PACK_AB R23, R51, R50 ;  /* 0x000000323317723e */ /* 0x000fee00000000ff */
[----:B------:R-:W-:Y:S10]  /*c700*/  MUFU.EX2 R88, R88 ;  /* 0x0000005800587308 */ /* 0x000ff40000000800 */
[----:B------:R-:W2:Y:S01]  /*c710*/  MUFU.EX2 R89, R89 ;  /* 0x0000005900597308 */ /* 0x000ea20000000800 */
[C---:B-1----:R-:W-:Y:S09]  /*c720*/  HMMA.16816.F32 R4, R20.reuse, R32, R4 ;  /* 0x000000201404723c */ /* 0x042ff20000001804 */
[----:B------:R-:W-:Y:S10]  /*c730*/  MUFU.EX2 R90, R90 ;  /* 0x0000005a005a7308 */ /* 0x000ff40000000800 */
[----:B------:R-:W1:Y:S01]  /*c740*/  MUFU.EX2 R91, R91 ;  /* 0x0000005b005b7308 */ /* 0x000e620000000800 */
[C---:B------:R-:W-:Y:S01]  /*c750*/  HMMA.16816.F32 R8, R20.reuse, R34, R8 ;  /* 0x000000221408723c */ /* 0x040fe20000001808 */
[----:B------:R-:W3:Y:S08]  /*c760*/  LDSM.16.MT88.4 R32, [R170+0xd000] ;  /* 0x00d00000aa20783b */ /* 0x000ef00000004200 */
[----:B------:R-:W-:Y:S10]  /*c770*/  MUFU.EX2 R92, R92 ;  /* 0x0000005c005c7308 */ /* 0x000ff40000000800 */
[----:B------:R-:W1:Y:S01]  /*c780*/  MUFU.EX2 R93, R93 ;  /* 0x0000005d005d7308 */ /* 0x000e620000000800 */
[C---:B------:R-:W-:Y:S09]  /*c790*/  HMMA.16816.F32 R132, R20.reuse, R40, R132 ;  /* 0x000000281484723c */ /* 0x040ff20000001884 */
[----:B------:R-:W-:Y:S10]  /*c7a0*/  MUFU.EX2 R94, R94 ;  /* 0x0000005e005e7308 */ /* 0x000ff40000000800 */
[----:B------:R-:W1:Y:S01]  /*c7b0*/  MUFU.EX2 R95, R95 ;  /* 0x0000005f005f7308 */ /* 0x000e620000000800 */
[C---:B------:R-:W-:Y:S01]  /*c7c0*/  HMMA.16816.F32 R136, R20.reuse, R42, R136 ;  /* 0x0000002a1488723c */ /* 0x040fe20000001888 */
[----:B------:R-:W-:Y:S08]  /*c7d0*/  LDSM.16.MT88.4 R40, [R170+0xd800] ;  /* 0x00d80000aa28783b */ /* 0x000ff00000004200 */
[----:B------:R-:W-:Y:S10]  /*c7e0*/  MUFU.EX2 R96, R96 ;  /* 0x0000006000607308 */ /* 0x000ff40000000800 */
[----:B------:R-:W1:Y:S01]  /*c7f0*/  MUFU.EX2 R97, R97 ;  /* 0x0000006100617308 */ /* 0x000e620000000800 */
[C---:B-----5:R-:W-:Y:S09]  /*c800*/  HMMA.16816.F32 R140, R20.reuse, R36, R140 ;  /* 0x00000024148c723c */ /* 0x060ff2000000188c */
[----:B------:R-:W-:Y:S10]  /*c810*/  MUFU.EX2 R98, R98 ;  /* 0x0000006200627308 */ /* 0x000ff40000000800 */
[----:B------:R-:W5:Y:S01]  /*c820*/  MUFU.EX2 R99, R99 ;  /* 0x0000006300637308 */ /* 0x000f620000000800 */
[C---:B------:R-:W-:Y:S01]  /*c830*/  HMMA.16816.F32 R144, R20.reuse, R38, R144 ;  /* 0x000000261490723c */ /* 0x040fe20000001890 */
[----:B------:R-:W2:Y:S08]  /*c840*/  LDSM.16.MT88.4 R36, [R151+0x3000] ;  /* 0x003000009724783b */ /* 0x000eb00000004200 */
[----:B------:R-:W-:Y:S10]  /*c850*/  MUFU.EX2 R100, R100 ;  /* 0x0000006400647308 */ /* 0x000ff40000000800 */
[----:B------:R-:W5:Y:S01]  /*c860*/  MUFU.EX2 R101, R101 ;  /* 0x0000006500657308 */ /* 0x000f620000000800 */
[C---:B----4-:R-:W-:Y:S09]  /*c870*/  HMMA.16816.F32 R12, R20.reuse, R24, R12 ;  /* 0x00000018140c723c */ /* 0x050ff2000000180c */
[----:B------:R-:W-:Y:S10]  /*c880*/  MUFU.EX2 R102, R102 ;  /* 0x0000006600667308 */ /* 0x000ff40000000800 */
[----:B------:R-:W4:Y:S01]  /*c890*/  MUFU.EX2 R103, R103 ;  /* 0x0000006700677308 */ /* 0x000f220000000800 */
[----:B------:R-:W-:Y:S01]  /*c8a0*/  HMMA.16816.F32 R16, R20, R26, R16 ;  /* 0x0000001a1410723c */ /* 0x000fe20000001810 */
[----:B------:R-:W1:Y:S08]  /*c8b0*/  LDSM.16.MT88.4 R24, [R228+0x3000] ;  /* 0x00300000e418783b */ /* 0x000e700000004200 */
[----:B------:R-:W-:Y:S01]  /*c8c0*/  MUFU.EX2 R104, R104 ;  /* 0x0000006800687308 */ /* 0x000fe20000000800 */
[----:B------:R-:W-:Y:S02]  /*c8d0*/  F2FP.F16.F32.PACK_AB R20, R53, R52 ;  /* 0x000000343514723e */ /* 0x000fe400000000ff */
[----:B------:R-:W-:Y:S07]  /*c8e0*/  F2FP.F16.F32.PACK_AB R21, R55, R54 ;  /* 0x000000363715723e */ /* 0x000fee00000000ff */
[----:B------:R-:W4:Y:S01]  /*c8f0*/  MUFU.EX2 R105, R105 ;  /* 0x0000006900697308 */ /* 0x000f220000000800 */
[----:B------:R-:W-:Y:S02]  /*c900*/  F2FP.F16.F32.PACK_AB R22, R57, R56 ;  /* 0x000000383916723e */ /* 0x000fe400000000ff */
[----:B------:R-:W-:Y:S07]  /*c910*/  F2FP.F16.F32.PACK_AB R23, R59, R58 ;  /* 0x0000003a3b17723e */ /* 0x000fee00000000ff */
[----:B------:R-:W-:Y:S10]  /*c920*/  MUFU.EX2 R106, R106 ;  /* 0x0000006a006a7308 */ /* 0x000ff40000000800 */
[----:B------:R-:W4:Y:S01]  /*c930*/  MUFU.EX2 R107, R107 ;  /* 0x0000006b006b7308 */ /* 0x000f220000000800 */
[C---:B------:R-:W-:Y:S09]  /*c940*/  HMMA.16816.F32 R4, R20.reuse, R28, R4 ;  /* 0x0000001c1404723c */ /* 0x040ff20000001804 */
[----:B------:R-:W-:Y:S10]  /*c950*/  MUFU.EX2 R108, R108 ;  /* 0x0000006c006c7308 */ /* 0x000ff40000000800 */
[----:B------:R-:W-:Y:S01]  /*c960*/  MUFU.EX2 R109, R109 ;  /* 0x0000006d006d7308 */ /* 0x000fe20000000800 */
[C---:B------:R-:W-:Y:S01]  /*c970*/  HMMA.16816.F32 R8, R20.reuse, R30, R8 ;  /* 0x0000001e1408723c */ /* 0x040fe20000001808 */
[----:B------:R-:W5:Y:S08]  /*c980*/  LDSM.16.MT88.4 R28, [R150+0xd800] ;  /* 0x00d80000961c783b */ /* 0x000f700000004200 */
[----:B------:R-:W-:Y:S10]  /*c990*/  MUFU.EX2 R110, R110 ;  /* 0x0000006e006e7308 */ /* 0x000ff40000000800 */
[----:B------:R-:W-:Y:S01]  /*c9a0*/  MUFU.EX2 R111, R111 ;  /* 0x0000006f006f7308 */ /* 0x000fe20000000800 */
[C---:B---3--:R-:W-:Y:S09]  /*c9b0*/  HMMA.16816.F32 R132, R20.reuse, R32, R132 ;  /* 0x000000201484723c */ /* 0x048ff20000001884 */
[----:B------:R-:W-:Y:S10]  /*c9c0*/  MUFU.EX2 R112, R112 ;  /* 0x0000007000707308 */ /* 0x000ff40000000800 */
[----:B------:R-:W-:Y:S01]  /*c9d0*/  MUFU.EX2 R113, R113 ;  /* 0x0000007100717308 */ /* 0x000fe20000000800 */
[C---:B------:R-:W-:Y:S01]  /*c9e0*/  HMMA.16816.F32 R136, R20.reuse, R34, R136 ;  /* 0x000000221488723c */ /* 0x040fe20000001888 */
[----:B------:R-:W3:Y:S08]  /*c9f0*/  LDSM.16.MT88.4 R32, [R151+0x3800] ;  /* 0x003800009720783b */ /* 0x000ef00000004200 */
[----:B------:R-:W-:Y:S10]  /*ca00*/  MUFU.EX2 R114, R114 ;  /* 0x0000007200727308 */ /* 0x000ff40000000800 */
[----:B------:R-:W-:Y:S01]  /*ca10*/  MUFU.EX2 R115, R115 ;  /* 0x0000007300737308 */ /* 0x000fe20000000800 */
[C---:B--2---:R-:W-:Y:S09]  /*ca20*/  HMMA.16816.F32 R140, R20.reuse, R36, R140 ;  /* 0x00000024148c723c */ /* 0x044ff2000000188c */
[----:B------:R-:W-:Y:S10]  /*ca30*/  MUFU.EX2 R124, R124 ;  /* 0x0000007c007c7308 */ /* 0x000ff40000000800 */
[----:B------:R-:W-:Y:S01]  /*ca40*/  MUFU.EX2 R125, R125 ;  /* 0x0000007d007d7308 */ /* 0x000fe20000000800 */
[C---:B------:R-:W-:Y:S01]  /*ca50*/  HMMA.16816.F32 R144, R20.reuse, R38, R144 ;  /* 0x000000261490723c */ /* 0x040fe20000001890 */
[----:B------:R-:W-:Y:S08]  /*ca60*/  LDSM.16.MT88.4 R36, [R170+0xe000] ;  /* 0x00e00000aa24783b */ /* 0x000ff00000004200 */
[----:B------:R-:W-:Y:S10]  /*ca70*/  MUFU.EX2 R126, R126 ;  /* 0x0000007e007e7308 */ /* 0x000ff40000000800 */
[----:B------:R-:W-:Y:S01]  /*ca80*/  MUFU.EX2 R127, R127 ;  /* 0x0000007f007f7308 */ /* 0x000fe20000000800 */
[C---:B-1----:R-:W-:Y:S09]  /*ca90*/  HMMA.16816.F32 R12, R20.reuse, R24, R12 ;  /* 0x00000018140c723c */ /* 0x042ff2000000180c */
[----:B------:R-:W-:Y:S10]  /*caa0*/  MUFU.EX2 R128, R128 ;  /* 0x0000008000807308 */ /* 0x000ff40000000800 */
[----:B------:R-:W1:Y:S01]  /*cab0*/  MUFU.EX2 R186, R186 ;  /* 0x000000ba00ba7308 */ /* 0x000e620000000800 */
[----:B------:R-:W-:Y:S01]  /*cac0*/  HMMA.16816.F32 R16, R20, R26, R16 ;  /* 0x0000001a1410723c */ /* 0x000fe20000001810 */
[----:B------:R-:W2:Y:S08]  /*cad0*/  LDSM.16.MT88.4 R24, [R228+0x3800] ;  /* 0x00380000e418783b */ /* 0x000eb00000004200 */
[----:B------:R-:W-:Y:S01]  /*cae0*/  MUFU.EX2 R130, R130 ;  /* 0x0000008200827308 */ /* 0x000fe20000000800 */
[----:B------:R-:W-:Y:S02]  /*caf0*/  F2FP.F16.F32.PACK_AB R20, R61, R60 ;  /* 0x0000003c3d14723e */ /* 0x000fe400000000ff */
[----:B------:R-:W-:Y:S07]  /*cb00*/  F2FP.F16.F32.PACK_AB R21, R63, R62 ;  /* 0x0000003e3f15723e */ /* 0x000fee00000000ff */
[----:B------:R-:W1:Y:S01]  /*cb10*/  MUFU.EX2 R188, R188 ;  /* 0x000000bc00bc7308 */ /* 0x000e620000000800 */
[----:B------:R-:W-:Y:S02]  /*cb20*/  F2FP.F16.F32.PACK_AB R22, R65, R64 ;  /* 0x000000404116723e */ /* 0x000fe400000000ff */
[----:B------:R-:W-:Y:S07]  /*cb30*/  F2FP.F16.F32.PACK_AB R23, R67, R66 ;  /* 0x000000424317723e */ /* 0x000fee00000000ff */
[C---:B-----5:R-:W-:Y:S08]  /*cb40*/  HMMA.16816.F32 R4, R20.reuse, R28, R4 ;  /* 0x0000001c1404723c */ /* 0x060ff00000001804 */
[C---:B------:R-:W-:Y:S01]  /*cb50*/  HMMA.16816.F32 R8, R20.reuse, R30, R8 ;  /* 0x0000001e1408723c */ /* 0x040fe20000001808 */
[----:B------:R-:W5:Y:S07]  /*cb60*/  LDSM.16.MT88.4 R28, [R150+0xe000] ;  /* 0x00e00000961c783b */ /* 0x000f6e0000004200 */
[C---:B------:R-:W-:Y:S08]  /*cb70*/  HMMA.16816.F32 R132, R20.reuse, R40, R132 ;  /* 0x000000281484723c */ /* 0x040ff00000001884 */
[C---:B------:R-:W-:Y:S01]  /*cb80*/  HMMA.16816.F32 R136, R20.reuse, R42, R136 ;  /* 0x0000002a1488723c */ /* 0x040fe20000001888 */
[----:B------:R-:W-:Y:S07]  /*cb90*/  LDSM.16.MT88.4 R40, [R151+0x4800] ;  /* 0x004800009728783b */ /* 0x000fee0000004200 */
[C---:B---3--:R-:W-:Y:S08]  /*cba0*/  HMMA.16816.F32 R140, R20.reuse, R32, R140 ;  /* 0x00000020148c723c */ /* 0x048ff0000000188c */
[C---:B------:R-:W-:Y:S01]  /*cbb0*/  HMMA.16816.F32 R144, R20.reuse, R34, R144 ;  /* 0x000000221490723c */ /* 0x040fe20000001890 */
[----:B------:R-:W3:Y:S07]  /*cbc0*/  LDSM.16.MT88.4 R32, [R151+0x4000] ;  /* 0x004000009720783b */ /* 0x000eee0000004200 */
[C---:B--2---:R-:W-:Y:S08]  /*cbd0*/  HMMA.16816.F32 R12, R20.reuse, R24, R12 ;  /* 0x00000018140c723c */ /* 0x044ff0000000180c */
[----:B------:R-:W-:Y:S01]  /*cbe0*/  HMMA.16816.F32 R16, R20, R26, R16 ;  /* 0x0000001a1410723c */ /* 0x000fe20000001810 */
[----:B------:R-:W2:Y:S02]  /*cbf0*/  LDSM.16.MT88.4 R24, [R228+0x4000] ;  /* 0x00400000e418783b */ /* 0x000ea40000004200 */
[----:B------:R-:W-:Y:S02]  /*cc00*/  F2FP.F16.F32.PACK_AB R20, R69, R68 ;  /* 0x000000444514723e */ /* 0x000fe400000000ff */
[----:B------:R-:W-:Y:S02]  /*cc10*/  F2FP.F16.F32.PACK_AB R21, R71, R70 ;  /* 0x000000464715723e */ /* 0x000fe400000000ff */
[----:B------:R-:W-:Y:S02]  /*cc20*/  F2FP.F16.F32.PACK_AB R22, R73, R72 ;  /* 0x000000484916723e */ /* 0x000fe400000000ff */
[----:B------:R-:W-:Y:S07]  /*cc30*/  F2FP.F16.F32.PACK_AB R23, R75, R74 ;  /* 0x0000004a4b17723e */ /* 0x000fee00000000ff */
[C---:B-----5:R-:W-:Y:S08]  /*cc40*/  HMMA.16816.F32 R4, R20.reuse, R28, R4 ;  /* 0x0000001c1404723c */ /* 0x060ff00000001804 */
[C---:B------:R-:W-:Y:S01]  /*cc50*/  HMMA.16816.F32 R8, R20.reuse, R30, R8 ;  /* 0x0000001e1408723c */ /* 0x040fe20000001808 */
[----:B------:R-:W5:Y:S07]  /*cc60*/  LDSM.16.MT88.4 R28, [R150+0xe800] ;  /* 0x00e80000961c783b */ /* 0x000f6e0000004200 */
[C---:B------:R-:W-:Y:S08]  /*cc70*/  HMMA.16816.F32 R132, R20.reuse, R36, R132 ;  /* 0x000000241484723c */ /* 0x040ff00000001884 */
[C---:B------:R-:W-:Y:S01]  /*cc80*/  HMMA.16816.F32 R136, R20.reuse, R38, R136 ;  /* 0x000000261488723c */ /* 0x040fe20000001888 */
[----:B------:R-:W4:Y:S07]  /*cc90*/  LDSM.16.MT88.4 R36, [R170+0xe800] ;  /* 0x00e80000aa24783b */ /* 0x000f2e0000004200 */
[C---:B---3--:R-:W-:Y:S08]  /*cca0*/  HMMA.16816.F32 R140, R20.reuse, R32, R140 ;  /* 0x00000020148c723c */ /* 0x048ff0000000188c */
[C---:B------:R-:W-:Y:S01]  /*ccb0*/  HMMA.16816.F32 R144, R20.reuse, R34, R144 ;  /* 0x000000221490723c */ /* 0x040fe20000001890 */
[----:B------:R-:W-:Y:S07]  /*ccc0*/  LDSM.16.MT88.4 R32, [R170+0xf000] ;  /* 0x00f00000aa20783b */ /* 0x000fee0000004200 */
        /* <DEDUP_REMOVED lines=9> */
[----:B------:R-:W3:Y:S07]  /*cd60*/  LDSM.16.MT88.4 R28, [R150+0xf000] ;  /* 0x00f00000961c783b */ /* 0x000eee0000004200 */
[C---:B----4-:R-:W-:Y:S08]  /*cd70*/  HMMA.16816.F32 R132, R20.reuse, R36, R132 ;  /* 0x000000241484723c */ /* 0x050ff00000001884 */
[C---:B------:R-:W-:Y:S01]  /*cd80*/  HMMA.16816.F32 R136, R20.reuse, R38, R136 ;  /* 0x000000261488723c */ /* 0x040fe20000001888 */
[----:B------:R-:W4:Y:S07]  /*cd90*/  LDSM.16.MT88.4 R36, [R151+0x5000] ;  /* 0x005000009724783b */ /* 0x000f2e0000004200 */
[C---:B------:R-:W-:Y:S08]  /*cda0*/  HMMA.16816.F32 R140, R20.reuse, R40, R140 ;  /* 0x00000028148c723c */ /* 0x040ff0000000188c */
[C---:B------:R-:W-:Y:S08]  /*cdb0*/  HMMA.16816.F32 R144, R20.reuse, R42, R144 ;  /* 0x0000002a1490723c */ /* 0x040ff00000001890 */
[C---:B--2---:R-:W-:Y:S08]  /*cdc0*/  HMMA.16816.F32 R12, R20.reuse, R24, R12 ;  /* 0x00000018140c723c */ /* 0x044ff0000000180c */
[----:B------:R-:W-:Y:S01]  /*cdd0*/  HMMA.16816.F32 R16, R20, R26, R16 ;  /* 0x0000001a1410723c */ /* 0x000fe20000001810 */
[----:B------:R-:W2:Y:S02]  /*cde0*/  LDSM.16.MT88.4 R24, [R228+0x5000] ;  /* 0x00500000e418783b */ /* 0x000ea40000004200 */
[----:B------:R-:W-:Y:S02]  /*cdf0*/  F2FP.F16.F32.PACK_AB R20, R85, R84 ;  /* 0x000000545514723e */ /* 0x000fe400000000ff */
[----:B------:R-:W-:Y:S02]  /*ce00*/  F2FP.F16.F32.PACK_AB R21, R87, R86 ;  /* 0x000000565715723e */ /* 0x000fe400000000ff */
[----:B------:R-:W-:Y:S02]  /*ce10*/  F2FP.F16.F32.PACK_AB R22, R89, R88 ;  /* 0x000000585916723e */ /* 0x000fe400000000ff */
[----:B------:R-:W-:Y:S07]  /*ce20*/  F2FP.F16.F32.PACK_AB R23, R91, R90 ;  /* 0x0000005a5b17723e */ /* 0x000fee00000000ff */
[C---:B---3--:R-:W-:Y:S08]  /*ce30*/  HMMA.16816.F32 R4, R20.reuse, R28, R4 ;  /* 0x0000001c1404723c */ /* 0x048ff00000001804 */
[C---:B------:R-:W-:Y:S01]  /*ce40*/  HMMA.16816.F32 R8, R20.reuse, R30, R8 ;  /* 0x0000001e1408723c */ /* 0x040fe20000001808 */
[----:B------:R-:W3:Y:S07]  /*ce50*/  LDSM.16.MT88.4 R28, [R150+0xf800] ;  /* 0x00f80000961c783b */ /* 0x000eee0000004200 */
[C---:B------:R-:W-:Y:S08]  /*ce60*/  HMMA.16816.F32 R132, R20.reuse, R32, R132 ;  /* 0x000000201484723c */ /* 0x040ff00000001884 */
[C---:B------:R-:W-:Y:S01]  /*ce70*/  HMMA.16816.F32 R136, R20.reuse, R34, R136 ;  /* 0x000000221488723c */ /* 0x040fe20000001888 */
[----:B------:R-:W5:Y:S07]  /*ce80*/  LDSM.16.MT88.4 R32, [R170+0xf800] ;  /* 0x00f80000aa20783b */ /* 0x000f6e0000004200 */
[C---:B----4-:R-:W-:Y:S08]  /*ce90*/  HMMA.16816.F32 R140, R20.reuse, R36, R140 ;  /* 0x00000024148c723c */ /* 0x050ff0000000188c */
[C---:B------:R-:W-:Y:S01]  /*cea0*/  HMMA.16816.F32 R144, R20.reuse, R38, R144 ;  /* 0x000000261490723c */ /* 0x040fe20000001890 */
[----:B------:R-:W4:Y:S07]  /*ceb0*/  LDSM.16.MT88.4 R36, [R151+0x5800] ;  /* 0x005800009724783b */ /* 0x000f2e0000004200 */
        /* <DEDUP_REMOVED lines=10> */
[C---:B-----5:R-:W-:Y:S08]  /*cf60*/  HMMA.16816.F32 R132, R20.reuse, R32, R132 ;  /* 0x000000201484723c */ /* 0x060ff00000001884 */
[C---:B------:R-:W-:Y:S01]  /*cf70*/  HMMA.16816.F32 R136, R20.reuse, R34, R136 ;  /* 0x000000221488723c */ /* 0x040fe20000001888 */
[----:B------:R-:W5:Y:S07]  /*cf80*/  LDSM.16.MT88.4 R32, [R170+0x10000] ;  /* 0x01000000aa20783b */ /* 0x000f6e0000004200 */
[C---:B----4-:R-:W-:Y:S03]  /*cf90*/  HMMA.16816.F32 R140, R20.reuse, R36, R140 ;  /* 0x00000024148c723c */ /* 0x050fe6000000188c */
[----:B------:R-:W-:Y:S01]  /*cfa0*/  FADD.FTZ R36, R192, R2 ;  /* 0x00000002c0247221 */ /* 0x000fe20000010000 */
[----:B------:R-:W-:Y:S03]  /*cfb0*/  FADD.FTZ R2, R177, R0 ;  /* 0x00000000b1027221 */ /* 0x000fe60000010000 */
[----:B------:R-:W-:Y:S01]  /*cfc0*/  FADD.FTZ R0, R185, R36 ;  /* 0x00000024b9007221 */ /* 0x000fe20000010000 */
[C---:B------:R-:W-:Y:S03]  /*cfd0*/  HMMA.16816.F32 R144, R20.reuse, R38, R144 ;  /* 0x000000261490723c */ /* 0x040fe60000001890 */
[----:B------:R-:W-:Y:S01]  /*cfe0*/  FADD.FTZ R36, R183, R0 ;  /* 0x00000000b7247221 */ /* 0x000fe20000010000 */
[----:B------:R-:W-:Y:S04]  /*cff0*/  FADD.FTZ R2, R180, R2 ;  /* 0x00000002b4027221 */ /* 0x000fe80000010000 */
[C---:B--2---:R-:W-:Y:S03]  /*d000*/  HMMA.16816.F32 R12, R20.reuse, R24, R12 ;  /* 0x00000018140c723c */ /* 0x044fe6000000180c */
[----:B------:R-:W-:Y:S01]  /*d010*/  FADD.FTZ R0, R179, R2 ;  /* 0x00000002b3007221 */ /* 0x000fe20000010000 */
[----:B------:R-:W-:Y:S03]  /*d020*/  FADD.FTZ R2, R182, R36 ;  /* 0x00000024b6027221 */ /* 0x000fe60000010000 */
[----:B------:R-:W-:Y:S01]  /*d030*/  FADD.FTZ R0, R178, R0 ;  /* 0x00000000b2007221 */ /* 0x000fe20000010000 */
[----:B------:R-:W-:Y:S01]  /*d040*/  HMMA.16816.F32 R16, R20, R26, R16 ;  /* 0x0000001a1410723c */ /* 0x000fe20000001810 */
[----:B------:R-:W2:Y:S02]  /*d050*/  LDSM.16.MT88.4 R24, [R151+0x6000] ;  /* 0x006000009718783b */ /* 0x000ea40000004200 */
[----:B------:R-:W-:Y:S01]  /*d060*/  F2FP.F16.F32.PACK_AB R20, R101, R100 ;  /* 0x000000646514723e */ /* 0x000fe200000000ff */
[----:B------:R-:W-:Y:S01]  /*d070*/  FADD.FTZ R0, R167, R0 ;  /* 0x00000000a7007221 */ /* 0x000fe20000010000 */
[----:B------:R-:W-:Y:S01]  /*d080*/  F2FP.F16.F32.PACK_AB R21, R103, R102 ;  /* 0x000000666715723e */ /* 0x000fe200000000ff */
[----:B------:R-:W-:Y:S01]  /*d090*/  FADD.FTZ R2, R181, R2 ;  /* 0x00000002b5027221 */ /* 0x000fe20000010000 */
[----:B------:R-:W-:Y:S01]  /*d0a0*/  F2FP.F16.F32.PACK_AB R22, R105, R104 ;  /* 0x000000686916723e */ /* 0x000fe200000000ff */
[----:B------:R-:W-:Y:S01]  /*d0b0*/  FADD.FTZ R0, R166, R0 ;  /* 0x00000000a6007221 */ /* 0x000fe20000010000 */
[----:B------:R-:W-:Y:S01]  /*d0c0*/  F2FP.F16.F32.PACK_AB R23, R107, R106 ;  /* 0x0000006a6b17723e */ /* 0x000fe200000000ff */
[----:B------:R-:W-:Y:S01]  /*d0d0*/  FADD.FTZ R2, R173, R2 ;  /* 0x00000002ad027221 */ /* 0x000fe20000010000 */
[----:B-1----:R-:W-:Y:S01]  /*d0e0*/  F2FP.F16.F32.PACK_AB R166, R186, R128 ;  /* 0x00000080baa6723e */ /* 0x002fe200000000ff */
[----:B------:R-:W-:Y:S01]  /*d0f0*/  FADD.FTZ R0, R165, R0 ;  /* 0x00000000a5007221 */ /* 0x000fe20000010000 */
[----:B------:R-:W-:Y:S01]  /*d100*/  F2FP.F16.F32.PACK_AB R165, R127, R126 ;  /* 0x0000007e7fa5723e */ /* 0x000fe200000000ff */
[----:B------:R-:W-:Y:S01]  /*d110*/  FADD.FTZ R2, R176, R2 ;  /* 0x00000002b0027221 */ /* 0x000fe20000010000 */
[----:B------:R-:W-:Y:S01]  /*d120*/  F2FP.F16.F32.PACK_AB R167, R188, R130 ;  /* 0x00000082bca7723e */ /* 0x000fe200000000ff */
[C---:B---3--:R-:W-:Y:S03]  /*d130*/  HMMA.16816.F32 R4, R20.reuse, R28, R4 ;  /* 0x0000001c1404723c */ /* 0x048fe60000001804 */
[----:B------:R-:W-:Y:S01]  /*d140*/  FADD.FTZ R0, R164, R0 ;  /* 0x00000000a4007221 */ /* 0x000fe20000010000 */
[----:B------:R-:W-:Y:S01]  /*d150*/  F2FP.F16.F32.PACK_AB R164, R125, R124 ;  /* 0x0000007c7da4723e */ /* 0x000fe200000000ff */
[----:B------:R-:W-:Y:S02]  /*d160*/  FADD.FTZ R36, R172, R2 ;  /* 0x00000002ac247221 */ /* 0x000fe40000010000 */
[----:B------:R-:W-:Y:S01]  /*d170*/  FADD.FTZ R2, R152, R0 ;  /* 0x0000000098027221 */ /* 0x000fe20000010000 */
[C---:B------:R-:W-:Y:S01]  /*d180*/  HMMA.16816.F32 R8, R20.reuse, R30, R8 ;  /* 0x0000001e1408723c */ /* 0x040fe20000001808 */
[----:B------:R-:W1:Y:S02]  /*d190*/  LDSM.16.MT88.4 R28, [R228+0x6000] ;  /* 0x00600000e41c783b */ /* 0x000e640000004200 */
[----:B------:R-:W-:Y:S01]  /*d1a0*/  FADD.FTZ R36, R174, R36 ;  /* 0x00000024ae247221 */ /* 0x000fe20000010000 */
[----:B------:R-:W-:Y:S03]  /*d1b0*/  FADD.FTZ R2, R153, R2 ;  /* 0x0000000299027221 */ /* 0x000fe60000010000 */
[----:B------:R-:W-:Y:S01]  /*d1c0*/  FADD.FTZ R0, R157, R36 ;  /* 0x000000249d007221 */ /* 0x000fe20000010000 */
[C---:B-----5:R-:W-:Y:S03]  /*d1d0*/  HMMA.16816.F32 R132, R20.reuse, R32, R132 ;  /* 0x000000201484723c */ /* 0x060fe60000001884 */
[----:B------:R-:W-:Y:S01]  /*d1e0*/  FADD.FTZ R0, R159, R0 ;  /* 0x000000009f007221 */ /* 0x000fe20000010000 */
[----:B------:R-:W-:Y:S03]  /*d1f0*/  FADD.FTZ R2, R155, R2 ;  /* 0x000000029b027221 */ /* 0x000fe60000010000 */
[----:B------:R-:W-:Y:S01]  /*d200*/  FADD.FTZ R36, R156, R0 ;  /* 0x000000009c247221 */ /* 0x000fe20000010000 */
[C---:B------:R-:W-:Y:S01]  /*d210*/  HMMA.16816.F32 R136, R20.reuse, R34, R136 ;  /* 0x000000221488723c */ /* 0x040fe20000001888 */
[----:B------:R-:W3:Y:S02]  /*d220*/  LDSM.16.MT88.4 R32, [R150+0x10800] ;  /* 0x010800009620783b */ /* 0x000ee40000004200 */
[----:B------:R-:W-:Y:S01]  /*d230*/  FADD.FTZ R0, R154, R2 ;  /* 0x000000029a007221 */ /* 0x000fe20000010000 */
[----:B------:R-:W-:Y:S03]  /*d240*/  FADD.FTZ R2, R158, R36 ;  /* 0x000000249e027221 */ /* 0x000fe60000010000 */
[----:B------:R-:W-:Y:S01]  /*d250*/  FADD.FTZ R0, R46, R0 ;  /* 0x000000002e007221 */ /* 0x000fe20000010000 */
[C---:B--2---:R-:W-:Y:S01]  /*d260*/  HMMA.16816.F32 R140, R20.reuse, R24, R140 ;  /* 0x00000018148c723c */ /* 0x044fe2000000188c */
[----:B------:R-:W-:Y:S02]  /*d270*/  LDSM.16.MT88.4 R156, [R150+0x11800] ;  /* 0x01180000969c783b */ /* 0x000fe40000004200 */
[----:B------:R-:W-:Y:S01]  /*d280*/  FADD.FTZ R2, R44, R2 ;  /* 0x000000022c027221 */ /* 0x000fe20000010000 */
[----:B------:R-:W-:Y:S03]  /*d290*/  FADD.FTZ R0, R47, R0 ;  /* 0x000000002f007221 */ /* 0x000fe60000010000 */
[----:B------:R-:W-:Y:S01]  /*d2a0*/  FADD.FTZ R2, R45, R2 ;  /* 0x000000022d027221 */ /* 0x000fe20000010000 */
[C---:B------:R-:W-:Y:S01]  /*d2b0*/  HMMA.16816.F32 R144, R20.reuse, R26, R144 ;  /* 0x0000001a1490723c */ /* 0x040fe20000001890 */
[----:B------:R-:W2:Y:S02]  /*d2c0*/  LDSM.16.MT88.4 R24, [R170+0x10800] ;  /* 0x01080000aa18783b */ /* 0x000ea40000004200 */
[----:B------:R-:W-:Y:S01]  /*d2d0*/  FADD.FTZ R0, R50, R0 ;  /* 0x0000000032007221 */ /* 0x000fe20000010000 */
[----:B------:R-:W-:Y:S03]  /*d2e0*/  FADD.FTZ R2, R48, R2 ;  /* 0x0000000230027221 */ /* 0x000fe60000010000 */
[----:B------:R-:W-:Y:S01]  /*d2f0*/  FADD.FTZ R0, R51, R0 ;  /* 0x0000000033007221 */ /* 0x000fe20000010000 */
[----:B------:R-:W-:Y:S01]  /*d300*/  FADD.FTZ R2, R49, R2 ;  /* 0x0000000231027221 */ /* 0x000fe20000010000 */
[C---:B-1----:R-:W-:Y:S03]  /*d310*/  HMMA.16816.F32 R12, R20.reuse, R28, R12 ;  /* 0x0000001c140c723c */ /* 0x042fe6000000180c */
[----:B------:R-:W-:Y:S01]  /*d320*/  FADD.FTZ R0, R54, R0 ;  /* 0x0000000036007221 */ /* 0x000fe20000010000 */
[----:B------:R-:W-:Y:S03]  /*d330*/  FADD.FTZ R2, R52, R2 ;  /* 0x0000000234027221 */ /* 0x000fe60000010000 */
[----:B------:R-:W-:Y:S01]  /*d340*/  FADD.FTZ R0, R55, R0 ;  /* 0x0000000037007221 */ /* 0x000fe20000010000 */
[----:B------:R-:W-:Y:S01]  /*d350*/  HMMA.16816.F32 R16, R20, R30, R16 ;  /* 0x0000001e1410723c */ /* 0x000fe20000001810 */
[----:B------:R-:W1:Y:S02]  /*d360*/  LDSM.16.MT88.4 R28, [R151+0x6800] ;  /* 0x00680000971c783b */ /* 0x000e640000004200 */
[----:B------:R-:W-:Y:S01]  /*d370*/  F2FP.F16.F32.PACK_AB R20, R109, R108 ;  /* 0x0000006c6d14723e */ /* 0x000fe200000000ff */
[----:B------:R-:W-:Y:S01]  /*d380*/  FADD.FTZ R2, R53, R2 ;  /* 0x0000000235027221 */ /* 0x000fe20000010000 */
[----:B------:R-:W-:Y:S01]  /*d390*/  F2FP.F16.F32.PACK_AB R21, R111, R110 ;  /* 0x0000006e6f15723e */ /* 0x000fe200000000ff */
[----:B------:R-:W-:Y:S01]  /*d3a0*/  FADD.FTZ R36, R58, R0 ;  /* 0x000000003a247221 */ /* 0x000fe20000010000 */
[----:B------:R-:W-:Y:S01]  /*d3b0*/  F2FP.F16.F32.PACK_AB R22, R113, R112 ;  /* 0x000000707116723e */ /* 0x000fe200000000ff */
[----:B------:R-:W-:Y:S01]  /*d3c0*/  FADD.FTZ R0, R56, R2 ;  /* 0x0000000238007221 */ /* 0x000fe20000010000 */
[----:B------:R-:W-:Y:S01]  /*d3d0*/  F2FP.F16.F32.PACK_AB R23, R115, R114 ;  /* 0x000000727317723e */ /* 0x000fe200000000ff */
[----:B------:R-:W-:Y:S02]  /*d3e0*/  FADD.FTZ R36, R59, R36 ;  /* 0x000000243b247221 */ /* 0x000fe40000010000 */
[----:B------:R-:W-:Y:S02]  /*d3f0*/  FADD.FTZ R0, R57, R0 ;  /* 0x0000000039007221 */ /* 0x000fe40000010000 */
[----:B------:R-:W-:Y:S02]  /*d400*/  FADD.FTZ R36, R62, R36 ;  /* 0x000000243e247221 */ /* 0x000fe40000010000 */
[C---:B---3--:R-:W-:Y:S03]  /*d410*/  HMMA.16816.F32 R4, R20.reuse, R32, R4 ;  /* 0x000000201404723c */ /* 0x048fe60000001804 */
        /* <DEDUP_REMOVED lines=8> */
[C---:B--2---:R-:W-:Y:S03]  /*d4a0*/  HMMA.16816.F32 R132, R20.reuse, R24, R132 ;  /* 0x000000181484723c */ /* 0x044fe60000001884 */
[----:B------:R-:W-:Y:S01]  /*d4b0*/  FADD.FTZ R2, R65, R2 ;  /* 0x0000000241027221 */ /* 0x000fe20000010000 */
[----:B------:R-:W-:Y:S03]  /*d4c0*/  FADD.FTZ R0, R70, R0 ;  /* 0x0000000046007221 */ /* 0x000fe60000010000 */
[----:B------:R-:W-:Y:S01]  /*d4d0*/  FADD.FTZ R36, R68, R2 ;  /* 0x0000000244247221 */ /* 0x000fe20000010000 */
[C---:B------:R-:W-:Y:S01]  /*d4e0*/  HMMA.16816.F32 R136, R20.reuse, R26, R136 ;  /* 0x0000001a1488723c */ /* 0x040fe20000001888 */
[----:B------:R2:W4:Y:S02]  /*d4f0*/  LDSM.16.MT88.4 R24, [R150+0x11000] ;  /* 0x011000009618783b */ /* 0x0005240000004200 */
[----:B------:R-:W-:Y:S01]  /*d500*/  FADD.FTZ R2, R71, R0 ;  /* 0x0000000047027221 */ /* 0x000fe20000010000 */
[----:B------:R-:W-:Y:S03]  /*d510*/  FADD.FTZ R0, R69, R36 ;  /* 0x0000002445007221 */ /* 0x000fe60000010000 */
[----:B------:R-:W-:Y:S01]  /*d520*/  FADD.FTZ R2, R74, R2 ;  /* 0x000000024a027221 */ /* 0x000fe20000010000 */
[C---:B-1----:R-:W-:Y:S03]  /*d530*/  HMMA.16816.F32 R140, R20.reuse, R28, R140 ;  /* 0x0000001c148c723c */ /* 0x042fe6000000188c */
[----:B------:R-:W-:Y:S01]  /*d540*/  FADD.FTZ R36, R72, R0 ;  /* 0x0000000048247221 */ /* 0x000fe20000010000 */
[----:B------:R-:W-:Y:S03]  /*d550*/  FADD.FTZ R0, R75, R2 ;  /* 0x000000024b007221 */ /* 0x000fe60000010000 */
[----:B------:R-:W-:Y:S01]  /*d560*/  FADD.FTZ R2, R73, R36 ;  /* 0x0000002449027221 */ /* 0x000fe20000010000 */
[C---:B------:R-:W-:Y:S01]  /*d570*/  HMMA.16816.F32 R144, R20.reuse, R30, R144 ;  /* 0x0000001e1490723c */ /* 0x040fe20000001890 */
[----:B------:R-:W1:Y:S02]  /*d580*/  LDSM.16.MT88.4 R28, [R170+0x11000] ;  /* 0x01100000aa1c783b */ /* 0x000e640000004200 */
[----:B------:R-:W-:Y:S01]  /*d590*/  FADD.FTZ R0, R78, R0 ;  /* 0x000000004e007221 */ /* 0x000fe20000010000 */
[----:B------:R-:W-:Y:S03]  /*d5a0*/  FADD.FTZ R2, R76, R2 ;  /* 0x000000024c027221 */ /* 0x000fe60000010000 */
[----:B------:R-:W-:Y:S01]  /*d5b0*/  FADD.FTZ R0, R79, R0 ;  /* 0x000000004f007221 */ /* 0x000fe20000010000 */
[----:B--2---:R-:W-:Y:S01]  /*d5c0*/  MOV R150, R148 ;  /* 0x0000009400967202 */ /* 0x004fe20000000f00 */
[C---:B---3--:R-:W-:Y:S03]  /*d5d0*/  HMMA.16816.F32 R12, R20.reuse, R32, R12 ;  /* 0x00000020140c723c */ /* 0x048fe6000000180c */
        /* <DEDUP_REMOVED lines=15> */
[C---:B----4-:R-:W-:Y:S03]  /*d6d0*/  HMMA.16816.F32 R4, R20.reuse, R24, R4 ;  /* 0x000000181404723c */ /* 0x050fe60000001804 */
        /* <DEDUP_REMOVED lines=17> */
[C---:B--2---:R-:W-:Y:S03]  /*d7f0*/  HMMA.16816.F32 R140, R20.reuse, R32, R140 ;  /* 0x00000020148c723c */ /* 0x044fe6000000188c */
[----:B------:R-:W-:Y:S01]  /*d800*/  FADD.FTZ R0, R102, R0 ;  /* 0x0000000066007221 */ /* 0x000fe20000010000 */
[----:B------:R-:W-:Y:S03]  /*d810*/  FADD.FTZ R2, R100, R2 ;  /* 0x0000000264027221 */ /* 0x000fe60000010000 */
[----:B------:R-:W-:Y:S01]  /*d820*/  FADD.FTZ R0, R103, R0 ;  /* 0x0000000067007221 */ /* 0x000fe20000010000 */
[C---:B------:R-:W-:Y:S03]  /*d830*/  HMMA.16816.F32 R144, R20.reuse, R34, R144 ;  /* 0x000000221490723c */ /* 0x040fe60000001890 */
[----:B------:R-:W-:Y:S01]  /*d840*/  FADD.FTZ R2, R101, R2 ;  /* 0x0000000265027221 */ /* 0x000fe20000010000 */
[----:B------:R-:W-:Y:S03]  /*d850*/  FADD.FTZ R0, R106, R0 ;  /* 0x000000006a007221 */ /* 0x000fe60000010000 */
[----:B------:R-:W-:Y:S01]  /*d860*/  FADD.FTZ R2, R104, R2 ;  /* 0x0000000268027221 */ /* 0x000fe20000010000 */
[----:B------:R-:W-:Y:S01]  /*d870*/  FADD.FTZ R0, R107, R0 ;  /* 0x000000006b007221 */ /* 0x000fe20000010000 */
[C---:B---3--:R-:W-:Y:S03]  /*d880*/  HMMA.16816.F32 R12, R20.reuse, R24, R12 ;  /* 0x00000018140c723c */ /* 0x048fe6000000180c */
[----:B------:R-:W-:Y:S01]  /*d890*/  FADD.FTZ R2, R105, R2 ;  /* 0x0000000269027221 */ /* 0x000fe20000010000 */
[----:B------:R-:W-:Y:S03]  /*d8a0*/  FADD.FTZ R0, R110, R0 ;  /* 0x000000006e007221 */ /* 0x000fe60000010000 */
[----:B------:R-:W-:Y:S01]  /*d8b0*/  FADD.FTZ R2, R108, R2 ;  /* 0x000000026c027221 */ /* 0x000fe20000010000 */
[----:B------:R-:W-:Y:S01]  /*d8c0*/  HMMA.16816.F32 R16, R20, R26, R16 ;  /* 0x0000001a1410723c */ /* 0x000fe20000001810 */
[----:B------:R2:W3:Y:S02]  /*d8d0*/  LDSM.16.MT88.4 R20, [R151+0x7800] ;  /* 0x007800009714783b */ /* 0x0004e40000004200 */
[----:B------:R-:W-:Y:S01]  /*d8e0*/  FADD.FTZ R0, R111, R0 ;  /* 0x000000006f007221 */ /* 0x000fe20000010000 */
[----:B------:R-:W-:Y:S03]  /*d8f0*/  FADD.FTZ R2, R109, R2 ;  /* 0x000000026d027221 */ /* 0x000fe60000010000 */
[----:B------:R-:W-:Y:S01]  /*d900*/  FADD.FTZ R0, R114, R0 ;  /* 0x0000000072007221 */ /* 0x000fe20000010000 */
[C---:B------:R-:W-:Y:S01]  /*d910*/  HMMA.16816.F32 R152, R164.reuse, R156, R4 ;  /* 0x0000009ca498723c */ /* 0x040fe20000001804 */
[----:B------:R-:W4:Y:S04]  /*d920*/  LDSM.16.MT88.4 R4, [R228+0x7800] ;  /* 0x00780000e404783b */ /* 0x000f280000004200 */
[----:B------:R-:W-:Y:S01]  /*d930*/  FADD.FTZ R2, R112, R2 ;  /* 0x0000000270027221 */ /* 0x000fe20000010000 */
[----:B------:R-:W-:Y:S02]  /*d940*/  FADD.FTZ R0, R115, R0 ;  /* 0x0000000073007221 */ /* 0x000fe40000010000 */
[C---:B------:R-:W-:Y:S03]  /*d950*/  HMMA.16816.F32 R156, R164.reuse, R158, R8 ;  /* 0x0000009ea49c723c */ /* 0x040fe60000001808 */
[----:B------:R-:W-:Y:S01]  /*d960*/  FADD.FTZ R2, R113, R2 ;  /* 0x0000000271027221 */ /* 0x000fe20000010000 */
[----:B------:R-:W-:Y:S03]  /*d970*/  FADD.FTZ R0, R118, R0 ;  /* 0x0000000076007221 */ /* 0x000fe60000010000 */
[----:B------:R-:W-:Y:S01]  /*d980*/  FADD.FTZ R2, R116, R2 ;  /* 0x0000000274027221 */ /* 0x000fe20000010000 */
[C---:B-1----:R-:W-:Y:S03]  /*d990*/  HMMA.16816.F32 R132, R164.reuse, R28, R132 ;  /* 0x0000001ca484723c */ /* 0x042fe60000001884 */
[----:B--2---:R-:W-:Y:S01]  /*d9a0*/  MOV R151, R149 ;  /* 0x0000009500977202 */ /* 0x004fe20000000f00 */
[----:B------:R-:W-:Y:S01]  /*d9b0*/  FADD.FTZ R0, R119, R0 ;  /* 0x0000000077007221 */ /* 0x000fe20000010000 */
[----:B------:R-:W-:Y:S03]  /*d9c0*/  FADD.FTZ R2, R117, R2 ;  /* 0x0000000275027221 */ /* 0x000fe60000010000 */
        /* <DEDUP_REMOVED lines=9> */
[C---:B------:R-:W-:Y:S03]  /*da60*/  HMMA.16816.F32 R144, R164.reuse, R22, R144 ;  /* 0x00000016a490723c */ /* 0x040fe60000001890 */
[----:B------:R-:W-:Y:S01]  /*da70*/  FADD.FTZ R0, R125, R3 ;  /* 0x000000037d007221 */ /* 0x000fe20000010000 */
[----:B------:R-:W-:Y:S03]  /*da80*/  FADD.FTZ R2, R130, R2 ;  /* 0x0000000282027221 */ /* 0x000fe60000010000 */
[----:B------:R-:W-:Y:S01]  /*da90*/  FADD.FTZ R0, R128, R0 ;  /* 0x0000000080007221 */ /* 0x000fe20000010000 */
[C---:B----4-:R-:W-:Y:S03]  /*daa0*/  HMMA.16816.F32 R160, R164.reuse, R4, R12 ;  /* 0x00000004a4a0723c */ /* 0x050fe6000000180c */
[----:B------:R-:W-:Y:S01]  /*dab0*/  FADD.FTZ R246, R188, R2 ;  /* 0x00000002bcf67221 */ /* 0x000fe20000010000 */
[----:B------:R-:W-:Y:S04]  /*dac0*/  FADD.FTZ R245, R186, R0 ;  /* 0x00000000baf57221 */ /* 0x000fe80000010000 */
[----:B------:R-:W-:Y:S01]  /*dad0*/  HMMA.16816.F32 R164, R164, R6, R16 ;  /* 0x00000006a4a4723c */ /* 0x000fe20000001810 */
[----:B------:R-:W-:Y:S08]  /*dae0*/  @!UPT UIADD3 URZ, UPT, UPT, URZ, URZ, URZ ;  /* 0x000000fffffff290 */ /* 0x000ff0000fffe0ff */
[----:B------:R-:W-:Y:S11]  /*daf0*/  @P0 BRA `(.L_x_540) ;  /* 0xffffffb0003c0947 */ /* 0x000ff6000383ffff */
.L_x_533:
[----:B------:R-:W-:Y:S01]  /*db00*/  @!UPT UIADD3 URZ, UPT, UPT, URZ, URZ, URZ ;  /* 0x000000fffffff290 */ /* 0x000fe2000fffe0ff */
[----:B------:R1:W5:Y:S01]  /*db10*/  LD.E R25, desc[UR4][R168.64+0xd8] ;  /* 0x0000d804a8197980 */ /* 0x000362000c101900 */
[----:B------:R-:W-:Y:S01]  /*db20*/  UMOV UR6, 0xffffffff ;  /* 0xffffffff00067882 */ /* 0x000fe20000000000 */
[----:B------:R-:W-:Y:S02]  /*db30*/  MOV R21, 0x20 ;  /* 0x0000002000157802 */ /* 0x000fe40000000f00 */
[----:B------:R-:W-:Y:S05]  /*db40*/  BRA.DIV UR6, `(.L_x_541) ;  /* 0x0000000e069c7947 */ /* 0x000fea000b800000 */
[----:B------:R-:W2:Y:S04]  /*db50*/  SHFL.BFLY PT, R5, R245, 0x2, 0x1f ;  /* 0x0c401f00f5057f89 */ /* 0x000ea800000e0000 */
[----:B------:R-:W3:Y:S01]  /*db60*/  SHFL.BFLY PT, R2, R246, 0x2, 0x1f ;  /* 0x0c401f00f6027f89 */ /* 0x000ee200000e0000 */
[----:B--2---:R-:W-:Y:S01]  /*db70*/  FADD.FTZ R5, R5, R245 ;  /* 0x000000f505057221 */ /* 0x004fe20000010000 */
[----:B---3--:R-:W-:-:S04]  /*db80*/  FADD.FTZ R2, R2, R246 ;  /* 0x000000f602027221 */ /* 0x008fc80000010000 */
[----:B------:R-:W2:Y:S04]  /*db90*/  SHFL.BFLY PT, R6, R5, 0x1, 0x1f ;  /* 0x0c201f0005067f89 */ /* 0x000ea800000e0000 */
[----:B------:R3:W4:Y:S01]  /*dba0*/  SHFL.BFLY PT, R3, R2, 0x1, 0x1f ;  /* 0x0c201f0002037f89 */ /* 0x00072200000e0000 */
[----:B--2---:R-:W-:-:S07]  /*dbb0*/  FADD.FTZ R23, R5, R6 ;  /* 0x0000000605177221 */ /* 0x004fce0000010000 */
.L_x_553:
[----:B------:R-:W3:Y:S01]  /*dbc0*/  MUFU.RCP R0, R23 ;  /* 0x0000001700007308 */ /* 0x000ee20000001000 */
[----:B------:R-:W-:Y:S01]  /*dbd0*/  FSETP.NE.FTZ.AND P1, PT, R23, RZ, PT ;  /* 0x000000ff1700720b */ /* 0x000fe20003f35000 */
[----:B----4-:R-:W-:Y:S01]  /*dbe0*/  FADD.FTZ R24, R2, R3 ;  /* 0x0000000302187221 */ /* 0x010fe20000010000 */
[C---:B------:R-:W-:Y:S01]  /*dbf0*/  IMAD.SHL.U32 R6, R232.reuse, 0x10, RZ ;  /* 0x00000010e8067824 */ /* 0x040fe200078e00ff */
[C---:B------:R-:W-:Y:S01]  /*dc00*/  SHF.L.U32 R3, R232.reuse, 0x1, RZ ;  /* 0x00000001e8037819 */ /* 0x040fe200000006ff */
[----:B------:R-:W2:Y:S01]  /*dc10*/  LDL R38, [R1] ;  /* 0x0000000001267983 */ /* 0x000ea20000100800 */
[----:B------:R-:W-:Y:S02]  /*dc20*/  SHF.L.U32 R8, R232, 0x5, RZ ;  /* 0x00000005e8087819 */ /* 0x000fe400000006ff */
[----:B------:R-:W-:Y:S02]  /*dc30*/  LOP3.LUT R6, R6, 0x1c0, RZ, 0xc0, !PT ;  /* 0x000001c006067812 */ /* 0x000fe400078ec0ff */
[----:B------:R-:W-:-:S02]  /*dc40*/  LOP3.LUT R5, R3, 0x6, RZ, 0xc0, !PT ;  /* 0x0000000603057812 */ /* 0x000fc400078ec0ff */
[----:B------:R-:W-:Y:S02]  /*dc50*/  FSETP.NE.FTZ.AND P0, PT, R24, RZ, PT ;  /* 0x000000ff1800720b */ /* 0x000fe40003f15000 */
[----:B------:R-:W-:Y:S02]  /*dc60*/  LOP3.LUT R5, R5, 0x7c00, R8, 0xf8, !PT ;  /* 0x00007c0005057812 */ /* 0x000fe400078ef808 */
[----:B------:R-:W-:Y:S02]  /*dc70*/  MOV R13, 0x10 ;  /* 0x00000010000d7802 */ /* 0x000fe40000000f00 */
[----:B---3--:R-:W-:Y:S02]  /*dc80*/  FSEL R2, R0, 1, P1 ;  /* 0x3f80000000027808 */ /* 0x008fe40000800000 */
[----:B------:R-:W3:Y:S01]  /*dc90*/  MUFU.RCP R0, R24 ;  /* 0x0000001800007308 */ /* 0x000ee20000001000 */
[----:B------:R-:W-:Y:S02]  /*dca0*/  R2P PR, R232, 0x18 ;  /* 0x00000018e8007804 */ /* 0x000fe40000000000 */
[C---:B------:R-:W-:Y:S01]  /*dcb0*/  FMUL.FTZ R152, R2.reuse, R152 ;  /* 0x0000009802987220 */ /* 0x040fe20000410000 */
        /* <DEDUP_REMOVED lines=14> */
[----:B------:R-:W-:Y:S01]  /*dda0*/  FMUL.FTZ R17, R2, R165 ;  /* 0x000000a502117220 */ /* 0x000fe20000410000 */
[----:B------:R-:W-:-:S02]  /*ddb0*/  LOP3.LUT R2, R6, 0x38, R3, 0xf8, !PT ;  /* 0x0000003806027812 */ /* 0x000fc400078ef803 */
[----:B---3--:R-:W-:Y:S02]  /*ddc0*/  FSEL R0, R0, 1, P0 ;  /* 0x3f80000000007808 */ /* 0x008fe40000000000 */
[----:B------:R-:W-:Y:S02]  /*ddd0*/  LOP3.LUT R2, R5, R2, RZ, 0xfc, !PT ;  /* 0x0000000205027212 */ /* 0x000fe400078efcff */
[----:B------:R-:W-:Y:S01]  /*dde0*/  SEL R13, R13, 0xfffffff0, !P2 ;  /* 0xfffffff00d0d7807 */ /* 0x000fe20005000000 */
[C---:B------:R-:W-:Y:S01]  /*ddf0*/  FMUL.FTZ R154, R0.reuse, R154 ;  /* 0x0000009a009a7220 */ /* 0x040fe20000410000 */
[----:B------:R-:W-:Y:S01]  /*de00*/  FMUL.FTZ R3, R0, R155 ;  /* 0x0000009b00037220 */ /* 0x000fe20000410000 */
[----:B------:R-:W-:Y:S01]  /*de10*/  LEA R230, R2, R230, 0x1 ;  /* 0x000000e602e67211 */ /* 0x000fe200078e08ff */
        /* <DEDUP_REMOVED lines=14> */
[----:B------:R-:W-:Y:S01]  /*df00*/  SEL R6, R21, 0xffffffe0, !P3 ;  /* 0xffffffe015067807 */ /* 0x000fe20005800000 */
[----:B------:R-:W-:Y:S01]  /*df10*/  IMAD.IADD R5, R13, 0x1, R230 ;  /* 0x000000010d057824 */ /* 0x000fe200078e02e6 */
[----:B------:R-:W-:-:S02]  /*df20*/  F2FP.F16.F32.PACK_AB R0, R153, R152 ;  /* 0x000000989900723e */ /* 0x000fc400000000ff */
[----:B------:R-:W-:Y:S02]  /*df30*/  F2FP.F16.F32.PACK_AB R3, R3, R154 ;  /* 0x0000009a0303723e */ /* 0x000fe400000000ff */
[----:B------:R-:W-:Y:S01]  /*df40*/  F2FP.F16.F32.PACK_AB R4, R4, R156 ;  /* 0x0000009c0404723e */ /* 0x000fe200000000ff */
[----:B------:R3:W-:Y:S01]  /*df50*/  STS [R230], R0 ;  /* 0x00000000e6007388 */ /* 0x0007e20000000800 */
[----:B------:R-:W-:Y:S02]  /*df60*/  IADD3 R2, PT, PT, R6, R230, RZ ;  /* 0x000000e606027210 */ /* 0x000fe40007ffe0ff */
[----:B------:R-:W-:Y:S01]  /*df70*/  F2FP.F16.F32.PACK_AB R10, R10, R158 ;  /* 0x0000009e0a0a723e */ /* 0x000fe200000000ff */
[----:B------:R4:W-:Y:S01]  /*df80*/  STS [R230+0x400], R3 ;  /* 0x00040003e6007388 */ /* 0x0009e20000000800 */
[----:B------:R-:W-:Y:S02]  /*df90*/  F2FP.F16.F32.PACK_AB R9, R9, R132 ;  /* 0x000000840909723e */ /* 0x000fe400000000ff */
[----:B------:R-:W-:Y:S01]  /*dfa0*/  F2FP.F16.F32.PACK_AB R8, R8, R134 ;  /* 0x000000860808723e */ /* 0x000fe200000000ff */
[----:B------:R1:W-:Y:S01]  /*dfb0*/  STS [R5], R4 ;  /* 0x0000000405007388 */ /* 0x0003e20000000800 */
[----:B------:R-:W-:-:S02]  /*dfc0*/  F2FP.F16.F32.PACK_AB R7, R7, R136 ;  /* 0x000000880707723e */ /* 0x000fc400000000ff */
[----:B------:R-:W-:Y:S01]  /*dfd0*/  F2FP.F16.F32.PACK_AB R16, R16, R138 ;  /* 0x0000008a1010723e */ /* 0x000fe200000000ff */
[----:B------:R-:W-:Y:S01]  /*dfe0*/  STS [R5+0x400], R10 ;  /* 0x0004000a05007388 */ /* 0x000fe20000000800 */
[----:B------:R-:W-:Y:S02]  /*dff0*/  F2FP.F16.F32.PACK_AB R15, R15, R140 ;  /* 0x0000008c0f0f723e */ /* 0x000fe400000000ff */
[----:B------:R-:W-:Y:S01]  /*e000*/  F2FP.F16.F32.PACK_AB R14, R14, R142 ;  /* 0x0000008e0e0e723e */ /* 0x000fe200000000ff */
[----:B------:R-:W-:Y:S01]  /*e010*/  STS [R2], R9 ;  /* 0x0000000902007388 */ /* 0x000fe20000000800 */
[----:B------:R-:W-:Y:S02]  /*e020*/  F2FP.F16.F32.PACK_AB R20, R20, R144 ;  /* 0x000000901414723e */ /* 0x000fe400000000ff */
[----:B------:R-:W-:Y:S01]  /*e030*/  F2FP.F16.F32.PACK_AB R19, R19, R146 ;  /* 0x000000921313723e */ /* 0x000fe200000000ff */
[----:B------:R1:W-:Y:S01]  /*e040*/  STS [R2+0x400], R8 ;  /* 0x0004000802007388 */ /* 0x0003e20000000800 */
[----:B------:R-:W-:-:S02]  /*e050*/  F2FP.F16.F32.PACK_AB R18, R18, R160 ;  /* 0x000000a01212723e */ /* 0x000fc400000000ff */
[----:B------:R-:W-:Y:S02]  /*e060*/  F2FP.F16.F32.PACK_AB R12, R12, R162 ;  /* 0x000000a20c0c723e */ /* 0x000fe400000000ff */
[C---:B---3--:R-:W-:Y:S02]  /*e070*/  IADD3 R0, PT, PT, R230.reuse, 0x40, RZ ;  /* 0x00000040e6007810 */ /* 0x048fe40007ffe0ff */
[----:B------:R-:W-:Y:S02]  /*e080*/  @P4 IADD3 R0, PT, PT, R230, -0x40, RZ ;  /* 0xffffffc0e6004810 */ /* 0x000fe40007ffe0ff */
[----:B------:R-:W-:Y:S02]  /*e090*/  F2FP.F16.F32.PACK_AB R17, R17, R164 ;  /* 0x000000a41111723e */ /* 0x000fe400000000ff */
[----:B------:R-:W-:Y:S01]  /*e0a0*/  F2FP.F16.F32.PACK_AB R11, R11, R166 ;  /* 0x000000a60b0b723e */ /* 0x000fe200000000ff */
[C---:B----4-:R-:W-:Y:S02]  /*e0b0*/  IMAD.IADD R3, R13.reuse, 0x1, R0 ;  /* 0x000000010d037824 */ /* 0x050fe400078e0200 */
[----:B-1----:R-:W-:-:S05]  /*e0c0*/  IMAD.IADD R4, R13, 0x1, R2 ;  /* 0x000000010d047824 */ /* 0x002fca00078e0202 */
[----:B------:R-:W-:Y:S04]  /*e0d0*/  STS [R4], R7 ;  /* 0x0000000704007388 */ /* 0x000fe80000000800 */
[----:B------:R-:W-:Y:S01]  /*e0e0*/  STS [R4+0x400], R16 ;  /* 0x0004001004007388 */ /* 0x000fe20000000800 */
[----:B------:R-:W-:-:S03]  /*e0f0*/  IADD3 R2, PT, PT, R6, R0, RZ ;  /* 0x0000000006027210 */ /* 0x000fc60007ffe0ff */
[----:B------:R-:W-:Y:S04]  /*e100*/  STS [R0], R15 ;  /* 0x0000000f00007388 */ /* 0x000fe80000000800 */
[----:B------:R1:W-:Y:S04]  /*e110*/  STS [R0+0x400], R14 ;  /* 0x0004000e00007388 */ /* 0x0003e80000000800 */
[----:B------:R-:W-:Y:S04]  /*e120*/  STS [R3], R20 ;  /* 0x0000001403007388 */ /* 0x000fe80000000800 */
[----:B------:R-:W-:Y:S04]  /*e130*/  STS [R3+0x400], R19 ;  /* 0x0004001303007388 */ /* 0x000fe80000000800 */
[----:B------:R-:W-:Y:S04]  /*e140*/  STS [R2], R18 ;  /* 0x0000001202007388 */ /* 0x000fe80000000800 */
[----:B------:R3:W-:Y:S01]  /*e150*/  STS [R2+0x400], R12 ;  /* 0x0004000c02007388 */ /* 0x0007e20000000800 */
[----:B-1----:R-:W-:-:S05]  /*e160*/  IADD3 R0, PT, PT, R13, R2, RZ ;  /* 0x000000020d007210 */ /* 0x002fca0007ffe0ff */
[----:B------:R-:W-:Y:S04]  /*e170*/  STS [R0], R17 ;  /* 0x0000001100007388 */ /* 0x000fe80000000800 */
[----:B------:R1:W-:Y:S01]  /*e180*/  STS [R0+0x400], R11 ;  /* 0x0004000b00007388 */ /* 0x0003e20000000800 */
[----:B------:R-:W-:-:S03]  /*e190*/  ISETP.NE.AND P2, PT, R252, -0x1, PT ;  /* 0xfffffffffc00780c */ /* 0x000fc60003f45270 */
[----:B------:R-:W4:Y:S04]  /*e1a0*/  LD.E.64 R4, desc[UR4][R168.64+0x88] ;  /* 0x00008804a8047980 */ /* 0x000f28000c101b00 */
[----:B------:R2:W5:Y:S04]  /*e1b0*/  LD.E.64 R6, desc[UR4][R168.64+0x90] ;  /* 0x00009004a8067980 */ /* 0x000568000c101b00 */
[----:B------:R2:W5:Y:S04]  /*e1c0*/  LD.E.64 R8, desc[UR4][R168.64+0x70] ;  /* 0x00007004a8087980 */ /* 0x000568000c101b00 */
[----:B---3--:R-:W3:Y:S04]  /*e1d0*/  @!P2 LD.E.64 R2, desc[UR4][R168.64+0x80] ;  /* 0x00008004a802a980 */ /* 0x008ee8000c101b00 */
[----:B------:R2:W5:Y:S04]  /*e1e0*/  LD.E.64 R20, desc[UR4][R168.64+0xa0] ;  /* 0x0000a004a8147980 */ /* 0x000568000c101b00 */
[----:B-1----:R-:W2:Y:S01]  /*e1f0*/  LD.E.U8 R0, desc[UR4][R168.64+0x1c8] ;  /* 0x0001c804a8007980 */ /* 0x002ea2000c101100 */
[----:B------:R-:W3:Y:S01]  /*e200*/  S2R R27, SR_CTAID.Y ;  /* 0x00000000001b7919 */ /* 0x000ee20000002600 */
[----:B------:R-:W1:Y:S01]  /*e210*/  S2R R26, SR_CTAID.Z ;  /* 0x00000000001a7919 */ /* 0x000e620000002700 */
[----:B------:R-:W1:Y:S01]  /*e220*/  S2R R22, SR_CTAID.X ;  /* 0x0000000000167919 */ /* 0x000e620000002500 */
[----:B--2---:R-:W-:-:S13]  /*e230*/  ISETP.NE.AND P4, PT, R0, RZ, PT ;  /* 0x000000ff0000720c */ /* 0x004fda0003f85270 */
[----:B------:R-:W2:Y:S04]  /*e240*/  @!P4 LD.E R13, desc[UR4][R168.64+0x60] ;  /* 0x00006004a80dc980 */ /* 0x000ea8000c101900 */
[----:B------:R-:W2:Y:S01]  /*e250*/  @!P4 LD.E R14, desc[UR4][R168.64+0xb4] ;  /* 0x0000b404a80ec980 */ /* 0x000ea2000c101900 */
[----:B------:R-:W-:Y:S01]  /*e260*/  SHF.R.U32.HI R36, RZ, 0x3, R232 ;  /* 0x00000003ff247819 */ /* 0x000fe200000116e8 */
[-C--:B---3--:R-:W-:Y:S02]  /*e270*/  @!P2 IMAD R12, R3, R27.reuse, RZ ;  /* 0x0000001b030ca224 */ /* 0x088fe400078e02ff */
[----:B------:R-:W-:Y:S01]  /*e280*/  @!P2 IMAD.WIDE.U32 R10, R2, R27, RZ ;  /* 0x0000001b020aa225 */ /* 0x000fe200078e00ff */
[----:B------:R-:W-:-:S03]  /*e290*/  IADD3 R0, PT, PT, R36, 0x10, RZ ;  /* 0x0000001024007810 */ /* 0x000fc60007ffe0ff */
[----:B----4-:R-:W-:Y:S01]  /*e2a0*/  @P2 IMAD.WIDE.U32 R2, R4, R252, RZ ;  /* 0x000000fc04022225 */ /* 0x010fe200078e00ff */
[----:B------:R-:W-:-:S03]  /*e2b0*/  ISETP.GE.AND P3, PT, R0, R38, PT ;  /* 0x000000260000720c */ /* 0x000fc60003f66270 */
[----:B------:R-:W-:Y:S02]  /*e2c0*/  @P2 IMAD R0, R5, R252, RZ ;  /* 0x000000fc05002224 */ /* 0x000fe400078e02ff */
[----:B------:R-:W-:Y:S01]  /*e2d0*/  @!P2 IMAD.IADD R15, R11, 0x1, R12 ;  /* 0x000000010b0fa824 */ /* 0x000fe200078e020c */
[----:B-1----:R-:W-:Y:S02]  /*e2e0*/  SHF.L.U32 R37, R22, 0x6, RZ ;  /* 0x0000000616257819 */ /* 0x002fe400000006ff */
[----:B------:R-:W-:Y:S02]  /*e2f0*/  @!P2 MOV R12, R10 ;  /* 0x0000000a000ca202 */ /* 0x000fe40000000f00 */
[----:B------:R-:W-:Y:S01]  /*e300*/  @P2 IADD3 R15, PT, PT, R3, R0, RZ ;  /* 0x00000000030f2210 */ /* 0x000fe20007ffe0ff */
[----:B--2---:R-:W-:-:S04]  /*e310*/  @!P4 IMAD R11, R13, R27, R26 ;  /* 0x0000001b0d0bc224 */ /* 0x004fc800078e021a */
[----:B------:R-:W-:Y:S01]  /*e320*/  @!P4 IMAD R22, R11, R14, RZ ;  /* 0x0000000e0b16c224 */ /* 0x000fe200078e02ff */
[----:B------:R-:W-:Y:S06]  /*e330*/  @!P4 BRA `(.L_x_542) ;  /* 0x000000000014c947 */ /* 0x000fec0003800000 */
[----:B------:R-:W2:Y:S04]  /*e340*/  @!P2 LD.E R10, desc[UR4][R168.64+0xb4] ;  /* 0x0000b404a80aa980 */ /* 0x000ea8000c101900 */
[----:B------:R-:W3:Y:S01]  /*e350*/  LD.E R0, desc[UR4][R168.64+0xd4] ;  /* 0x0000d404a8007980 */ /* 0x000ee2000c101900 */
[----:B--2---:R-:W-:Y:S02]  /*e360*/  @!P2 IMAD R252, R10, R27, RZ ;  /* 0x0000001b0afca224 */ /* 0x004fe400078e02ff */
[----:B---3--:R-:W-:-:S05]  /*e370*/  IMAD R0, R0, R26, RZ ;  /* 0x0000001a00007224 */ /* 0x008fca00078e02ff */
[----:B------:R-:W-:-:S07]  /*e380*/  IADD3 R22, PT, PT, R0, R252, RZ ;  /* 0x000000fc00167210 */ /* 0x000fce0007ffe0ff */
.L_x_542:
[----:B------:R-:W-:Y:S05]  /*e390*/  WARPSYNC.ALL ;  /* 0x0000000000007948 */ /* 0x000fea0003800000 */
[----:B-----5:R-:W-:Y:S01]  /*e3a0*/  IMAD R13, R7, R26, RZ ;  /* 0x0000001a070d7224 */ /* 0x020fe200078e02ff */
[----:B------:R-:W-:Y:S01]  /*e3b0*/  BAR.SYNC.DEFER_BLOCKING 0x0 ;  /* 0x0000000000007b1d */ /* 0x000fe20000010000 */
[----:B------:R-:W-:Y:S01]  /*e3c0*/  IMAD.MOV.U32 R10, RZ, RZ, R229 ;  /* 0x000000ffff0a7224 */ /* 0x000fe200078e00e5 */
[----:B------:R-:W-:Y:S01]  /*e3d0*/  @P2 MOV R12, R2 ;  /* 0x00000002000c2202 */ /* 0x000fe20000000f00 */
[----:B------:R-:W-:Y:S01]  /*e3e0*/  IMAD.MOV.U32 R11, RZ, RZ, RZ ;  /* 0x000000ffff0b7224 */ /* 0x000fe200078e00ff */
[----:B------:R-:W-:Y:S01]  /*e3f0*/  MOV R14, 0x7f800000 ;  /* 0x7f800000000e7802 */ /* 0x000fe20000000f00 */
[----:B------:R-:W-:Y:S01]  /*e400*/  IMAD.WIDE.U32 R16, R6, R26, RZ ;  /* 0x0000001a06107225 */ /* 0x000fe200078e00ff */
[----:B------:R-:W1:Y:S01]  /*e410*/  @P1 MUFU.LG2 R0, R23 ;  /* 0x0000001700001308 */ /* 0x000e620000000c00 */
[----:B------:R-:W-:Y:S01]  /*e420*/  ISETP.GE.AND P4, PT, R36, R38, PT ;  /* 0x000000262400720c */ /* 0x000fe20003f86270 */
[----:B------:R-:W-:Y:S01]  /*e430*/  BSSY.RECONVERGENT B0, `(.L_x_543) ;  /* 0x0000029000007945 */ /* 0x000fe20003800200 */
[----:B------:R-:W-:Y:S01]  /*e440*/  IMAD.WIDE.U32 R10, R37, R4, R10 ;  /* 0x00000004250a7225 */ /* 0x000fe200078e000a */
[----:B------:R-:W-:-:S02]  /*e450*/  IADD3 R2, PT, PT, R17, R13, RZ ;  /* 0x0000000d11027210 */ /* 0x000fc40007ffe0ff */
[----:B------:R-:W-:Y:S01]  /*e460*/  LOP3.LUT R13, R184, 0x30, RZ, 0xc0, !PT ;  /* 0x00000030b80d7812 */ /* 0x000fe200078ec0ff */
[----:B------:R-:W-:Y:S01]  /*e470*/  IMAD R3, R5, R37, RZ ;  /* 0x0000002505037224 */ /* 0x000fe200078e02ff */
[----:B------:R-:W2:Y:S01]  /*e480*/  @P0 MUFU.LG2 R7, R24 ;  /* 0x0000001800070308 */ /* 0x000ea20000000c00 */
[----:B------:R-:W-:Y:S01]  /*e490*/  IADD3 R10, P6, P5, R16, R10, R12 ;  /* 0x0000000a100a7210 */ /* 0x000fe20007dde00c */
[C---:B------:R-:W-:Y:S01]  /*e4a0*/  VIADD R6, R36.reuse, 0x30 ;  /* 0x0000003024067836 */ /* 0x040fe20000000000 */
[----:B------:R-:W-:Y:S01]  /*e4b0*/  MOV R12, 0x7f800000 ;  /* 0x7f800000000c7802 */ /* 0x000fe20000000f00 */
[----:B------:R-:W-:Y:S02]  /*e4c0*/  IMAD.IADD R3, R11, 0x1, R3 ;  /* 0x000000010b037824 */ /* 0x000fe400078e0203 */
[----:B------:R-:W-:Y:S02]  /*e4d0*/  VIADD R11, R36, 0x20 ;  /* 0x00000020240b7836 */ /* 0x000fe40000000000 */
[----:B-1----:R-:W-:Y:S01]  /*e4e0*/  @P1 FMUL.FTZ R0, R0, 0.69314718246459960938 ;  /* 0x3f31721800001820 */ /* 0x002fe20000410000 */
[----:B------:R1:W3:Y:S02]  /*e4f0*/  LDS.128 R28, [R233] ;  /* 0x00000000e91c7984 */ /* 0x0002e40000000c00 */
[----:B------:R-:W-:Y:S01]  /*e500*/  ISETP.GE.AND P2, PT, R11, R38, PT ;  /* 0x000000260b00720c */ /* 0x000fe20003f46270 */
[----:B------:R-:W-:Y:S01]  /*e510*/  @P1 FFMA.FTZ R14, R25, R149, R0 ;  /* 0x00000095190e1223 */ /* 0x000fe20000010000 */
[----:B------:R1:W4:Y:S01]  /*e520*/  LDS.128 R16, [R233+0x800] ;  /* 0x00080000e9107984 */ /* 0x0003220000000c00 */
[----:B------:R-:W-:Y:S01]  /*e530*/  IADD3.X R11, PT, PT, R2, R3, R15, P6, P5 ;  /* 0x00000003020b7210 */ /* 0x000fe200037ea40f */
[----:B------:R-:W-:-:S02]  /*e540*/  @!P4 IMAD R0, R5, R36, RZ ;  /* 0x000000240500c224 */ /* 0x000fc400078e02ff */
[----:B--2---:R-:W-:Y:S01]  /*e550*/  @P0 FMUL.FTZ R7, R7, 0.69314718246459960938 ;  /* 0x3f31721807070820 */ /* 0x004fe20000410000 */
[----:B------:R1:W2:Y:S01]  /*e560*/  LDS.128 R32, [R233+0x1800] ;  /* 0x00180000e9207984 */ /* 0x0002a20000000c00 */
[----:B------:R-:W-:Y:S01]  /*e570*/  LOP3.LUT P6, RZ, R232, 0x3, RZ, 0xc0, !PT ;  /* 0x00000003e8ff7812 */ /* 0x000fe200078cc0ff */
[----:B------:R-:W-:-:S04]  /*e580*/  @!P4 IMAD.WIDE.U32 R2, R36, R4, R10 ;  /* 0x000000042402c225 */ /* 0x000fc800078e000a */
[----:B------:R-:W-:Y:S01]  /*e590*/  @P0 FFMA.FTZ R12, R25, R148, R7 ;  /* 0x00000094190c0223 */ /* 0x000fe20000010007 */
[----:B------:R-:W-:Y:S01]  /*e5a0*/  ISETP.GE.AND P5, PT, R6, R38, PT ;  /* 0x000000260600720c */ /* 0x000fe20003fa6270 */
[----:B------:R1:W1:Y:S01]  /*e5b0*/  LDS.128 R24, [R233+0x1000] ;  /* 0x00100000e9187984 */ /* 0x0002620000000c00 */
[----:B------:R-:W-:Y:S02]  /*e5c0*/  SHF.R.U32.HI R232, RZ, 0x2, R232 ;  /* 0x00000002ffe87819 */ /* 0x000fe400000116e8 */
[----:B------:R-:W-:Y:S02]  /*e5d0*/  @!P4 IADD3 R0, PT, PT, R3, R0, RZ ;  /* 0x000000000300c210 */ /* 0x000fe40007ffe0ff */
[C---:B------:R-:W-:Y:S02]  /*e5e0*/  @!P4 LEA R6, P1, R2.reuse, R8, 0x1 ;  /* 0x000000080206c211 */ /* 0x040fe400078208ff */
[----:B------:R-:W-:Y:S02]  /*e5f0*/  LOP3.LUT R13, R13, 0x7, R232, 0xf8, !PT ;  /* 0x000000070d0d7812 */ /* 0x000fe400078ef8e8 */
[----:B------:R-:W-:Y:S01]  /*e600*/  @!P4 LEA.HI.X R7, R2, R9, R0, 0x1, P1 ;  /* 0x000000090207c211 */ /* 0x000fe200008f0c00 */
[----:B------:R-:W-:Y:S08]  /*e610*/  @P6 BRA `(.L_x_544) ;  /* 0x0000000000286947 */ /* 0x000ff00003800000 */
[----:B------:R-:W-:Y:S01]  /*e620*/  IMAD.IADD R0, R37, 0x1, R22 ;  /* 0x0000000125007824 */ /* 0x000fe200078e0216 */
[C---:B------:R-:W-:Y:S01]  /*e630*/  ISETP.GE.AND P6, PT, R13.reuse, R38, PT ;  /* 0x000000260d00720c */ /* 0x040fe20003fc6270 */
[----:B------:R-:W-:-:S03]  /*e640*/  VIADD R2, R13, 0x8 ;  /* 0x000000080d027836 */ /* 0x000fc60000000000 */
[----:B------:R-:W-:Y:S02]  /*e650*/  IADD3 R3, P0, PT, R0, R13, RZ ;  /* 0x0000000d00037210 */ /* 0x000fe40007f1e0ff */
[----:B------:R-:W-:Y:S02]  /*e660*/  ISETP.GE.AND P1, PT, R2, R38, PT ;  /* 0x000000260200720c */ /* 0x000fe40003f26270 */
[----:B------:R-:W-:Y:S02]  /*e670*/  LEA.HI.X.SX32 R0, R0, RZ, 0x1, P0 ;  /* 0x000000ff00007211 */ /* 0x000fe400000f0eff */
[----:B------:R-:W-:-:S04]  /*e680*/  LEA R2, P0, R3, R20, 0x2 ;  /* 0x0000001403027211 */ /* 0x000fc800078010ff */
[----:B------:R-:W-:-:S05]  /*e690*/  LEA.HI.X R3, R3, R21, R0, 0x2, P0 ;  /* 0x0000001503037211 */ /* 0x000fca00000f1400 */
[----:B------:R1:W-:Y:S04]  /*e6a0*/  @!P6 ST.E desc[UR4][R2.64], R14 ;  /* 0x0000000e0200e985 */ /* 0x0003e8000c101904 */
[----:B------:R1:W-:Y:S02]  /*e6b0*/  @!P1 ST.E desc[UR4][R2.64+0x20], R12 ;  /* 0x0000200c02009985 */ /* 0x0003e4000c101904 */
.L_x_544:
[----:B------:R-:W-:Y:S05]  /*e6c0*/  BSYNC.RECONVERGENT B0 ;  /* 0x0000000000007941 */ /* 0x000fea0003800200 */
.L_x_543:
[----:B---3--:R3:W-:Y:S01]  /*e6d0*/  @!P4 ST.E.128 desc[UR4][R6.64], R28 ;  /* 0x0000001c0600c985 */ /* 0x0087e2000c101d04 */
[----:B------:R-:W-:Y:S04]  /*e6e0*/  BSSY.RECONVERGENT B0, `(.L_x_545) ;  /* 0x000000d000007945 */ /* 0x000fe80003800200 */
[----:B------:R-:W-:Y:S05]  /*e6f0*/  @P3 BRA `(.L_x_546) ;  /* 0x00000000002c3947 */ /* 0x000fea0003800000 */
[----:B---3--:R-:W-:Y:S01]  /*e700*/  IADD3 R6, P0, PT, R36, 0x10, RZ ;  /* 0x0000001024067810 */ /* 0x008fe20007f1e0ff */
[----:B-1----:R-:W-:Y:S01]  /*e710*/  IMAD.MOV.U32 R2, RZ, RZ, R10 ;  /* 0x000000ffff027224 */ /* 0x002fe200078e000a */
[----:B------:R-:W-:-:S03]  /*e720*/  MOV R3, R11 ;  /* 0x0000000b00037202 */ /* 0x000fc60000000f00 */
[----:B------:R-:W-:Y:S02]  /*e730*/  IMAD.X R0, RZ, RZ, RZ, P0 ;  /* 0x000000ffff007224 */ /* 0x000fe400000e06ff */
[----:B------:R-:W-:-:S04]  /*e740*/  IMAD.WIDE.U32 R2, R4, R6, R2 ;  /* 0x0000000604027225 */ /* 0x000fc800078e0002 */
[----:B------:R-:W-:-:S04]  /*e750*/  IMAD R0, R0, R4, RZ ;  /* 0x0000000400007224 */ /* 0x000fc800078e02ff */
[----:B------:R-:W-:Y:S01]  /*e760*/  IMAD R0, R5, R6, R0 ;  /* 0x0000000605007224 */ /* 0x000fe200078e0200 */
[----:B------:R-:W-:-:S04]  /*e770*/  LEA R6, P0, R2, R8, 0x1 ;  /* 0x0000000802067211 */ /* 0x000fc800078008ff */
[----:B------:R-:W-:-:S04]  /*e780*/  IADD3 R0, PT, PT, R3, R0, RZ ;  /* 0x0000000003007210 */ /* 0x000fc80007ffe0ff */
[----:B------:R-:W-:-:S05]  /*e790*/  LEA.HI.X R7, R2, R9, R0, 0x1, P0 ;  /* 0x0000000902077211 */ /* 0x000fca00000f0c00 */
[----:B----4-:R1:W-:Y:S02]  /*e7a0*/  ST.E.128 desc[UR4][R6.64], R16 ;  /* 0x0000001006007985 */ /* 0x0103e4000c101d04 */
.L_x_546:
[----:B------:R-:W-:Y:S05]  /*e7b0*/  BSYNC.RECONVERGENT B0 ;  /* 0x0000000000007941 */ /* 0x000fea0003800200 */
.L_x_545:
[----:B------:R-:W-:Y:S04]  /*e7c0*/  BSSY.RECONVERGENT B0, `(.L_x_547) ;  /* 0x000000d000007945 */ /* 0x000fe80003800200 */
[----:B------:R-:W-:Y:S05]  /*e7d0*/  @P2 BRA `(.L_x_548) ;  /* 0x00000000002c2947 */ /* 0x000fea0003800000 */
[----:B-1-3--:R-:W-:Y:S01]  /*e7e0*/  IADD3 R6, P0, PT, R36, 0x20, RZ ;  /* 0x0000002024067810 */ /* 0x00afe20007f1e0ff */
[----:B------:R-:W-:Y:S01]  /*e7f0*/  IMAD.MOV.U32 R2, RZ, RZ, R10 ;  /* 0x000000ffff027224 */ /* 0x000fe200078e000a */
        /* <DEDUP_REMOVED lines=8> */
[----:B------:R1:W-:Y:S02]  /*e880*/  ST.E.128 desc[UR4][R6.64], R24 ;  /* 0x0000001806007985 */ /* 0x0003e4000c101d04 */
.L_x_548:
[----:B------:R-:W-:Y:S05]  /*e890*/  BSYNC.RECONVERGENT B0 ;  /* 0x0000000000007941 */ /* 0x000fea0003800200 */
.L_x_547:
[----:B------:R-:W-:Y:S02]  /*e8a0*/  MOV R13, 0x50 ;  /* 0x00000050000d7802 */ /* 0x000fe40000000f00 */
[----:B-1----:R-:W-:-:S03]  /*e8b0*/  MOV R3, 0x0 ;  /* 0x0000000000037802 */ /* 0x002fc60000000f00 */
[----:B------:R-:W-:-:S04]  /*e8c0*/  IMAD.MOV.U32 R2, RZ, RZ, R13 ;  /* 0x000000ffff027224 */ /* 0x000fc800078e000d */
[----:B--234-:R-:W-:Y:S05]  /*e8d0*/  @P5 RET.REL.NODEC R2 `(_ZN5flash24flash_fwd_splitkv_kernelI23Flash_fwd_kernel_traitsILi64ELi64ELi256ELi4ELb0ELb0EN7cutlass6half_tE19Flash_kernel_traitsILi64ELi64ELi256ELi4ES3_EELb0ELb0ELb0ELb0ELb1ELb0ELb0ELb0EEEvNS_16Flash_fwd_paramsE) ;  /* 0xffffff1402c85950 */ /* 0x01cfea0003c3ffff */
[----:B------:R-:W-:Y:S01]  /*e8e0*/  IADD3 R12, P0, PT, R36, 0x30, RZ ;  /* 0x00000030240c7810 */ /* 0x000fe20007f1e0ff */
[----:B------:R-:W-:Y:S01]  /*e8f0*/  IMAD.MOV.U32 R2, RZ, RZ, R10 ;  /* 0x000000ffff027224 */ /* 0x000fe200078e000a */
[----:B------:R-:W-:-:S03]  /*e900*/  MOV R3, R11 ;  /* 0x0000000b00037202 */ /* 0x000fc60000000f00 */
[----:B------:R-:W-:Y:S02]  /*e910*/  IMAD.X R0, RZ, RZ, RZ, P0 ;  /* 0x000000ffff007224 */ /* 0x000fe400000e06ff */
[----:B------:R-:W-:-:S04]  /*e920*/  IMAD.WIDE.U32 R6, R4, R12, R2 ;  /* 0x0000000c04067225 */ /* 0x000fc800078e0002 */
[----:B------:R-:W-:Y:S01]  /*e930*/  IMAD R0, R0, R4, RZ ;  /* 0x0000000400007224 */ /* 0x000fe200078e02ff */
[----:B------:R-:W-:-:S03]  /*e940*/  LEA R2, P0, R6, R8, 0x1 ;  /* 0x0000000806027211 */ /* 0x000fc600078008ff */
[----:B------:R-:W-:-:S04]  /*e950*/  IMAD R0, R5, R12, R0 ;  /* 0x0000000c05007224 */ /* 0x000fc800078e0200 */
[----:B------:R-:W-:-:S05]  /*e960*/  IMAD.IADD R0, R7, 0x1, R0 ;  /* 0x0000000107007824 */ /* 0x000fca00078e0200 */
[----:B------:R-:W-:-:S05]  /*e970*/  LEA.HI.X R3, R6, R9, R0, 0x1, P0 ;  /* 0x0000000906037211 */ /* 0x000fca00000f0c00 */
[----:B------:R1:W-:Y:S02]  /*e980*/  ST.E.128 desc[UR4][R2.64], R32 ;  /* 0x0000002002007985 */ /* 0x0003e4000c101d04 */
[----:B-1----:R-:W-:Y:S02]  /*e990*/  MOV R2, R13 ;  /* 0x0000000d00027202 */ /* 0x002fe40000000f00 */
[----:B------:R-:W-:-:S04]  /*e9a0*/  MOV R3, 0x0 ;  /* 0x0000000000037802 */ /* 0x000fc80000000f00 */
[----:B------:R-:W-:Y:S05]  /*e9b0*/  RET.REL.NODEC R2 `(_ZN5flash24flash_fwd_splitkv_kernelI23Flash_fwd_kernel_traitsILi64ELi64ELi256ELi4ELb0ELb0EN7cutlass6half_tE19Flash_kernel_traitsILi64ELi64ELi256ELi4ES3_EELb0ELb0ELb0ELb0ELb1ELb0ELb0ELb0EEEvNS_16Flash_fwd_paramsE) ;  /* 0xffffff1402907950 */ /* 0x000fea0003c3ffff */
.L_x_541:
[----:B------:R-:W-:Y:S01]  /*e9c0*/  IMAD.MOV.U32 R0, RZ, RZ, 0x2 ;  /* 0x00000002ff007424 */ /* 0x000fe200078e00ff */
[----:B------:R-:W-:Y:S01]  /*e9d0*/  MOV R2, R245 ;  /* 0x000000f500027202 */ /* 0x000fe20000000f00 */
[----:B------:R-:W-:Y:S01]  /*e9e0*/  IMAD.MOV.U32 R4, RZ, RZ, -0x1 ;  /* 0xffffffffff047424 */ /* 0x000fe200078e00ff */
[----:B------:R-:W-:-:S07]  /*e9f0*/  MOV R3, 0x1f ;  /* 0x0000001f00037802 */ /* 0x000fce0000000f00 */
[----:B-1---5:R-:W-:Y:S05]  /*ea00*/  WARPSYNC.COLLECTIVE R4, `(.L_x_549) ;  /* 0x0000000004087348 */ /* 0x022fea0003c00000 */
[----:B------:R2:W3:Y:S02]  /*ea10*/  SHFL.BFLY P0, R0, R2, R0, R3 ;  /* 0x0c00000002007389 */ /* 0x0004e40000000003 */
[----:B-123-5:R-:W-:Y:S05]  /*ea20*/  ENDCOLLECTIVE ;  /* 0x000000000000791b */ /* 0x02efea0003800000 */
.L_x_549:
[----:B------:R-:W-:Y:S02]  /*ea30*/  MOV R5, R0 ;  /* 0x0000000000057202 */ /* 0x000fe40000000f00 */
[----:B------:R-:W-:-:S03]  /*ea40*/  MOV R0, 0x1 ;  /* 0x0000000100007802 */ /* 0x000fc60000000f00 */
[----:B------:R-:W-:-:S04]  /*ea50*/  FADD.FTZ R5, R5, R245 ;  /* 0x000000f505057221 */ /* 0x000fc80000010000 */
[----:B------:R-:W-:-:S07]  /*ea60*/  IMAD.MOV.U32 R2, RZ, RZ, R5 ;  /* 0x000000ffff027224 */ /* 0x000fce00078e0005 */
[----:B------:R-:W-:Y:S05]  /*ea70*/  WARPSYNC.COLLECTIVE R4, `(.L_x_550) ;  /* 0x0000000004087348 */ /* 0x000fea0003c00000 */
[----:B------:R1:W2:Y:S02]  /*ea80*/  SHFL.BFLY P0, R0, R2, R0, R3 ;  /* 0x0c00000002007389 */ /* 0x0002a40000000003 */
[----:B-12---:R-:W-:Y:S05]  /*ea90*/  ENDCOLLECTIVE ;  /* 0x000000000000791b */ /* 0x006fea0003800000 */
.L_x_550:
[----:B------:R-:W-:Y:S01]  /*eaa0*/  IMAD.MOV.U32 R6, RZ, RZ, R0 ;  /* 0x000000ffff067224 */ /* 0x000fe200078e0000 */
[----:B------:R-:W-:Y:S02]  /*eab0*/  MOV R0, 0x2 ;  /* 0x0000000200007802 */ /* 0x000fe40000000f00 */
[----:B------:R-:W-:Y:S01]  /*eac0*/  MOV R2, R246 ;  /* 0x000000f600027202 */ /* 0x000fe20000000f00 */
[----:B------:R-:W-:-:S07]  /*ead0*/  FADD.FTZ R23, R5, R6 ;  /* 0x0000000605177221 */ /* 0x000fce0000010000 */
[----:B------:R-:W-:Y:S05]  /*eae0*/  WARPSYNC.COLLECTIVE R4, `(.L_x_551) ;  /* 0x0000000004087348 */ /* 0x000fea0003c00000 */
[----:B------:R1:W2:Y:S02]  /*eaf0*/  SHFL.BFLY P0, R0, R2, R0, R3 ;  /* 0x0c00000002007389 */ /* 0x0002a40000000003 */
[----:B-12---:R-:W-:Y:S05]  /*eb00*/  ENDCOLLECTIVE ;  /* 0x000000000000791b */ /* 0x006fea0003800000 */
.L_x_551:
[----:B------:R-:W-:Y:S01]  /*eb10*/  IMAD.MOV.U32 R2, RZ, RZ, R0 ;  /* 0x000000ffff027224 */ /* 0x000fe200078e0000 */
[----:B------:R-:W-:-:S03]  /*eb20*/  MOV R0, 0x1 ;  /* 0x0000000100007802 */ /* 0x000fc60000000f00 */
[----:B------:R-:W-:-:S07]  /*eb30*/  FADD.FTZ R2, R2, R246 ;  /* 0x000000f602027221 */ /* 0x000fce0000010000 */
[----:B------:R-:W-:Y:S05]  /*eb40*/  WARPSYNC.COLLECTIVE R4, `(.L_x_552) ;  /* 0x0000000004087348 */ /* 0x000fea0003c00000 */
[----:B------:R1:W2:Y:S02]  /*eb50*/  SHFL.BFLY P0, R0, R2, R0, R3 ;  /* 0x0c00000002007389 */ /* 0x0002a40000000003 */
[----:B-12---:R-:W-:Y:S05]  /*eb60*/  ENDCOLLECTIVE ;  /* 0x000000000000791b */ /* 0x006fea0003800000 */
.L_x_552:
[----:B------:R-:W-:Y:S01]  /*eb70*/  MOV R3, R0 ;  /* 0x0000000000037202 */ /* 0x000fe20000000f00 */
[----:B------:R-:W-:Y:S06]  /*eb80*/  BRA `(.L_x_553) ;  /* 0xfffffff0000c7947 */ /* 0x000fec000383ffff */
.L_x_554:
        /* <DEDUP_REMOVED lines=15> */
.L_x_14720:


//--------------------- .text._ZN5flash24flash_fwd_splitkv_kernelI23Flash_fwd_kernel_traitsILi64ELi64ELi256ELi4ELb0ELb0EN7cutlass6half_tE19Flash_kernel_traitsILi64ELi64ELi256ELi4ES3_EELb0ELb0ELb0ELb0ELb1ELb1ELb0ELb0EEEvNS_16Flash_fwd_paramsE --------------------------
	.section	.text._ZN5flash24flash_fwd_splitkv_kernelI23Flash_fwd_kernel_traitsILi64ELi64ELi256ELi4ELb0ELb0EN7cutlass6half_tE19Flash_kernel_traitsILi64ELi64ELi256ELi4ES3_EELb0ELb0ELb0ELb0ELb1ELb1ELb0ELb0EEEvNS_16Flash_fwd_paramsE,"ax",@progbits
	.align	128
        .global         _ZN5flash24flash_fwd_splitkv_kernelI23Flash_fwd_kernel_traitsILi64ELi64ELi256ELi4ELb0ELb0EN7cutlass6half_tE19Flash_kernel_traitsILi64ELi64ELi256ELi4ES3_EELb0ELb0ELb0ELb0ELb1ELb1ELb0ELb0EEEvNS_16Flash_fwd_paramsE
        .type           _ZN5flash24flash_fwd_splitkv_kernelI23Flash_fwd_kernel_traitsILi64ELi64ELi256ELi4ELb0ELb0EN7cutlass6half_tE19Flash_kernel_traitsILi64ELi64ELi256ELi4ES3_EELb0ELb0ELb0ELb0ELb1ELb1ELb0ELb0EEEvNS_16Flash_fwd_paramsE,@function
        .size           _ZN5flash24flash_fwd_splitkv_kernelI23Flash_fwd_kernel_traitsILi64ELi64ELi256ELi4ELb0ELb0EN7cutlass6half_tE19Flash_kernel_traitsILi64ELi64ELi256ELi4ES3_EELb0ELb0ELb0ELb0ELb1ELb1ELb0ELb0EEEvNS_16Flash_fwd_paramsE,(.L_x_14721 - _ZN5flash24flash_fwd_splitkv_kernelI23Flash_fwd_kernel_traitsILi64ELi64ELi256ELi4ELb0ELb0EN7cutlass6half_tE19Flash_kernel_traitsILi64ELi64ELi256ELi4ES3_EELb0ELb0ELb0ELb0ELb1ELb1ELb0ELb0EEEvNS_16Flash_fwd_paramsE)
        .other          _ZN5flash24flash_fwd_splitkv_kernelI23Flash_fwd_kernel_traitsILi64ELi64ELi256ELi4ELb0ELb0EN7cutlass6half_tE19Flash_kernel_traitsILi64ELi64ELi256ELi4ES3_EELb0ELb0ELb0ELb0ELb1ELb1ELb0ELb0EEEvNS_16Flash_fwd_paramsE,@"STO_CUDA_ENTRY STV_DEFAULT"
_ZN5flash24flash_fwd_splitkv_kernelI23Flash_fwd_kernel_traitsILi64ELi64ELi256ELi4ELb0ELb0EN7cutlass6half_tE19Flash_kernel_traitsILi64ELi64ELi256ELi4ES3_EELb0ELb0ELb0ELb0ELb1ELb1ELb0ELb0EEEvNS_16Flash_fwd_paramsE:
.text._ZN5flash24flash_fwd_splitkv_kernelI23Flash_fwd_kernel_traitsILi64ELi64ELi256ELi4ELb0ELb0EN7cutlass6half_tE19Flash_kernel_traitsILi64ELi64ELi256ELi4ES3_EELb0ELb0ELb0ELb0ELb1ELb1ELb0ELb0EEEvNS_16Flash_fwd_paramsE:
[----:B------:R-:W1:Y:S08]  /*0000*/  LDC R1, c[0x0][0x37c] ;  /* 0x0000df00ff017b82 */ /* 0x000e700000000800 */
[----:B------:R-:W2:Y:S01]  /*0010*/  LDC.64 R134, c[0x0][0x348] ;  /* 0x0000d200ff867b82 */ /* 0x000ea20000000a00 */
[----:B------:R-:W-:Y:S01]  /*0020*/  BSSY.RECONVERGENT B2, `(.L_x_555) ;  /* 0x0000003000027945 */ /* 0x000fe20003800200 */
[----:B-1----:R-:W-:-:S06]  /*0030*/  IADD3 R1, PT, PT, R1, -0x48, RZ ;  /* 0xffffffb801017810 */ /* 0x002fcc0007ffe0ff */
[----:B--2---:R-:W-:Y:S05]  /*0040*/  CALL.REL.NOINC `($_ZN5flash24flash_fwd_splitkv_kernelI23Flash_fwd_kernel_traitsILi64ELi64ELi256ELi4ELb0ELb0EN7cutlass6half_tE19Flash_kernel_traitsILi64ELi64ELi256ELi4ES3_EELb0ELb0ELb0ELb0ELb1ELb1ELb0ELb0EEEvNS_16Flash_fwd_paramsE$_ZN5flash30compute_attn_1rowblock_splitkvI23Flash_fwd_kernel_traitsILi64ELi64ELi256ELi4ELb0ELb0EN7cutlass6half_tE19Flash_kernel_traitsILi64ELi64ELi256ELi4ES3_EELb0ELb0ELb0ELb0ELb1ELb1ELb0ELb0ENS_16Flash_fwd_paramsEEEvRKT8_iiiii) ;  /* 0x0000000000087944 */ /* 0x004fea0003c00000 */
[----:B------:R-:W-:Y:S05]  /*0050*/  BSYNC.RECONVERGENT B2 ;  /* 0x0000000000027941 */ /* 0x000fea0003800200 */
.L_x_555:
[----:B------:R-:W-:Y:S05]  /*0060*/  EXIT ;  /* 0x000000000000794d */ /* 0x000fea0003800000 */
        .type           $_ZN5flash24flash_fwd_splitkv_kernelI23Flash_fwd_kernel_traitsILi64ELi64ELi256ELi4ELb0ELb0EN7cutlass6half_tE19Flash_kernel_traitsILi64ELi64ELi256ELi4ES3_EELb0ELb0ELb0ELb0ELb1ELb1ELb0ELb0EEEvNS_16Flash_fwd_paramsE$_ZN5flash30compute_attn_1rowblock_splitkvI23Flash_fwd_kernel_traitsILi64ELi64ELi256ELi4ELb0ELb0EN7cutlass6half_tE19Flash_kernel_traitsILi64ELi64ELi256ELi4ES3_EELb0ELb0ELb0ELb0ELb1ELb1ELb0ELb0ENS_16Flash_fwd_paramsEEEvRKT8_iiiii,@function
        .size           $_ZN5flash24flash_fwd_splitkv_kernelI23Flash_fwd_kernel_traitsILi64ELi64ELi256ELi4ELb0ELb0EN7cutlass6half_tE19Flash_kernel_traitsILi64ELi64ELi256ELi4ES3_EELb0ELb0ELb0ELb0ELb1ELb1ELb0ELb0EEEvNS_16Flash_fwd_paramsE$_ZN5flash30compute_attn_1rowblock_splitkvI23Flash_fwd_kernel_traitsILi64ELi64ELi256ELi4ELb0ELb0EN7cutlass6half_tE19Flash_kernel_traitsILi64ELi64ELi256ELi4ES3_EELb0ELb0ELb0ELb0ELb1ELb1ELb0ELb0ENS_16Flash_fwd_paramsEEEvRKT8_iiiii,(.L_x_14721 - $_ZN5flash24flash_fwd_splitkv_kernelI23Flash_fwd_kernel_traitsILi64ELi64ELi256ELi4ELb0ELb0EN7cutlass6half_tE19Flash_kernel_traitsILi64ELi64ELi256ELi4ES3_EELb0ELb0ELb0ELb0ELb1ELb1ELb0ELb0EEEvNS_16Flash_fwd_paramsE$_ZN5flash30compute_attn_1rowblock_splitkvI23Flash_fwd_kernel_traitsILi64ELi64ELi256ELi4ELb0ELb0EN7cutlass6half_tE19Flash_kernel_traitsILi64ELi64ELi256ELi4ES3_EELb0ELb0ELb0ELb0ELb1ELb1ELb0ELb0ENS_16Flash_fwd_paramsEEEvRKT8_iiiii)
$_ZN5flash24flash_fwd_splitkv_kernelI23Flash_fwd_kernel_traitsILi64ELi64ELi256ELi4ELb0ELb0EN7cutlass6half_tE19Flash_kernel_traitsILi64ELi64ELi256ELi4ES3_EELb0ELb0ELb0ELb0ELb1ELb1ELb0ELb0EEEvNS_16Flash_fwd_paramsE$_ZN5flash30compute_attn_1rowblock_splitkvI23Flash_fwd_kernel_traitsILi64ELi64ELi256ELi4ELb0ELb0EN7cutlass6half_tE19Flash_kernel_traitsILi64ELi64ELi256ELi4ES3_EELb0ELb0ELb0ELb0ELb1ELb1ELb0ELb0ENS_16Flash_fwd_paramsEEEvRKT8_iiiii:
[----:B------:R-:W1:Y:S02]  /*0070*/  LDCU.64 UR4, c[0x0][0x358] ;  /* 0x00006b00ff0477ac */ /* 0x000e640008000a00 */
[----:B-1----:R-:W2:Y:S04]  /*0080*/  LD.E.64 R4, desc[UR4][R134.64+0xe0] ;  /* 0x0000e00486047980 */ /* 0x002ea8000c101b00 */
[----:B------:R-:W3:Y:S01]  /*0090*/  LD.E.64 R2, desc[UR4][R134.64+0xe8] ;  /* 0x0000e80486027980 */ /* 0x000ee2000c101b00 */
[----:B------:R-:W1:Y:S03]  /*00a0*/  S2R R36, SR_CTAID.Y ;  /* 0x0000000000247919 */ /* 0x000e660000002600 */
[----:B------:R-:W4:Y:S01]  /*00b0*/  LD.E.64 R6, desc[UR4][R134.64+0xf0] ;  /* 0x0000f00486067980 */ /* 0x000f22000c101b00 */
[----:B------:R-:W-:-:S03]  /*00c0*/  IMAD.MOV.U32 R34, RZ, RZ, -0x1 ;  /* 0xffffffffff227424 */ /* 0x000fc600078e00ff */
[----:B------:R-:W4:Y:S01]  /*00d0*/  LD.E.64 R8, desc[UR4][R134.64+0xf8] ;  /* 0x0000f80486087980 */ /* 0x000f22000c101b00 */
[----:B--2---:R-:W-:-:S04]  /*00e0*/  ISETP.NE.U32.AND P2, PT, R4, RZ, PT ;  /* 0x000000ff0400720c */ /* 0x004fc80003f45070 */
[----:B------:R-:W-:Y:S02]  /*00f0*/  ISETP.NE.AND.EX P2, PT, R5, RZ, PT, P2 ;  /* 0x000000ff0500720c */ /* 0x000fe40003f45320 */
[----:B------:R-:W-:-:S04]  /*0100*/  ISETP.NE.U32.AND P4, PT, R4, RZ, PT ;  /* 0x000000ff0400720c */ /* 0x000fc80003f85070 */
[----:B------:R-:W-:Y:S01]  /*0110*/  ISETP.NE.AND.EX P4, PT, R5, RZ, PT, P4 ;  /* 0x000000ff0500720c */ /* 0x000fe20003f85340 */
[----:B-1----:R-:W-:-:S06]  /*0120*/  IMAD.WIDE.U32 R4, R36, 0x4, R4 ;  /* 0x0000000424047825 */ /* 0x002fcc00078e0004 */
[----:B------:R-:W2:Y:S01]  /*0130*/  @P2 LD.E R34, desc[UR4][R4.64] ;  /* 0x0000000404222980 */ /* 0x000ea2000c101900 */
[----:B---3--:R-:W-:-:S04]  /*0140*/  ISETP.NE.U32.AND P3, PT, R2, RZ, PT ;  /* 0x000000ff0200720c */ /* 0x008fc80003f65070 */
[----:B------:R-:W-:Y:S01]  /*0150*/  ISETP.NE.AND.EX P3, PT, R3, RZ, PT, P3 ;  /* 0x000000ff0300720c */ /* 0x000fe20003f65330 */
[----:B------:R1:W5:-:S12]  /*0160*/  @!P4 LD.E R27, desc[UR4][R134.64+0xb4] ;  /* 0x0000b404861bc980 */ /* 0x000358000c101900 */
        /* <DEDUP_REMOVED lines=18> */
[----:B--2---:R1:W-:Y:S01]  /*0290*/  STL [R1+0x40], R34 ;  /* 0x0000402201007387 */ /* 0x0043e20000100800 */
[----:B------:R-:W-:Y:S08]  /*02a0*/  @!P2 BRA `(.L_x_557) ;  /* 0x000000000010a947 */ /* 0x000ff00003800000 */
[----:B-1----:R-:W2:Y:S02]  /*02b0*/  LD.E.U8 R4, desc[UR4][R134.64+0x1b2] ;  /* 0x0001b20486047980 */ /* 0x002ea4000c101100 */
[----:B--2---:R-:W-:-:S13]  /*02c0*/  ISETP.NE.AND P1, PT, R4, RZ, PT ;  /* 0x000000ff0400720c */ /* 0x004fda0003f25270 */
[----:B------:R-:W-:Y:S05]  /*02d0*/  @!P1 BRA `(.L_x_557) ;  /* 0x0000000000049947 */ /* 0x000fea0003800000 */
[----:B------:R2:W5:Y:S02]  /*02e0*/  LD.E R13, desc[UR4][R2.64] ;  /* 0x00000004020d7980 */ /* 0x000564000c101900 */
.L_x_557:
[----:B------:R-:W-:Y:S05]  /*02f0*/  BSYNC.RECONVERGENT B0 ;  /* 0x0000000000007941 */ /* 0x000fea0003800200 */
.L_x_556:
[----:B------:R-:W-:Y:S04]  /*0300*/  BSSY.RECONVERGENT B0, `(.L_x_558) ;  /* 0x0000007000007945 */ /* 0x000fe80003800200 */
[----:B------:R-:W-:Y:S05]  /*0310*/  @!P3 BRA `(.L_x_559) ;  /* 0x000000000014b947 */ /* 0x000fea0003800000 */
[----:B-----5:R-:W3:Y:S02]  /*0320*/  LD.E.U8 R0, desc[UR4][R134.64+0x1b2] ;  /* 0x0001b20486007980 */ /* 0x020ee4000c101100 */
[----:B---3--:R-:W-:-:S13]  /*0330*/  ISETP.NE.AND P1, PT, R0, RZ, PT ;  /* 0x000000ff0000720c */ /* 0x008fda0003f25270 */
[----:B------:R-:W3:Y:S02]  /*0340*/  @P1 LD.E R0, desc[UR4][R2.64+0x4] ;  /* 0x0000040402001980 */ /* 0x000ee4000c101900 */
[----:B---3--:R-:W-:-:S06]  /*0350*/  @P1 IADD3 R0, PT, PT, R0, -R13, RZ ;  /* 0x8000000d00001210 */ /* 0x008fcc0007ffe0ff */
[----:B------:R3:W5:Y:S02]  /*0360*/  @!P1 LD.E R0, desc[UR4][R2.64] ;  /* 0x0000000402009980 */ /* 0x000764000c101900 */
.L_x_559:
[----:B------:R-:W-:Y:S05]  /*0370*/  BSYNC.RECONVERGENT B0 ;  /* 0x0000000000007941 */ /* 0x000fea0003800200 */
.L_x_558:
[----:B------:R-:W-:Y:S01]  /*0380*/  BSSY.RECONVERGENT B1, `(.L_x_560) ;  /* 0x0000011000017945 */ /* 0x000fe20003800200 */
[----:B-----5:R-:W-:-:S03]  /*0390*/  @P4 IADD3 R27, PT, PT, -R34, R5, RZ ;  /* 0x00000005221b4210 */ /* 0x020fc60007ffe1ff */
[----:B------:R-:W-:Y:S05]  /*03a0*/  @!P0 BRA `(.L_x_561) ;  /* 0x0000000000148947 */ /* 0x000fea0003800000 */
[----:B--23--:R-:W-:-:S05]  /*03b0*/  IADD3 R2, P0, PT, R8, R10, RZ ;  /* 0x0000000a08027210 */ /* 0x00cfca0007f1e0ff */
[----:B------:R-:W-:-:S05]  /*03c0*/  IMAD.X R3, R9, 0x1, R12, P0 ;  /* 0x0000000109037824 */ /* 0x000fca00000e060c */
[----:B------:R-:W1:Y:S02]  /*03d0*/  LD.E R2, desc[UR4][R2.64] ;  /* 0x0000000402027980 */ /* 0x000e64000c101900 */
[----:B-1----:R-:W-:Y:S01]  /*03e0*/  IADD3 R4, PT, PT, R2, -R11, RZ ;  /* 0x8000000b02047210 */ /* 0x002fe20007ffe0ff */
[----:B------:R-:W-:Y:S05]  /*03f0*/  BRA `(.L_x_562) ;  /* 0x0000000000247947 */ /* 0x000fea0003800000 */
.L_x_561:
[----:B--23--:R-:W2:Y:S01]  /*0400*/  LD.E.64 R2, desc[UR4][R134.64+0x108] ;  /* 0x0001080486027980 */ /* 0x00cea2000c101b00 */
[----:B------:R-:W-:Y:S01]  /*0410*/  BSSY.RECONVERGENT B0, `(.L_x_563) ;  /* 0x0000006000007945 */ /* 0x000fe20003800200 */
[----:B-1----:R-:W-:Y:S01]  /*0420*/  IMAD.MOV.U32 R4, RZ, RZ, RZ ;  /* 0x000000ffff047224 */ /* 0x002fe200078e00ff */
[----:B--2---:R-:W-:-:S04]  /*0430*/  ISETP.NE.U32.AND P0, PT, R2, RZ, PT ;  /* 0x000000ff0200720c */ /* 0x004fc80003f05070 */
[----:B------:R-:W-:-:S13]  /*0440*/  ISETP.NE.AND.EX P0, PT, R3, RZ, PT, P0 ;  /* 0x000000ff0300720c */ /* 0x000fda0003f05300 */
[----:B------:R-:W-:Y:S05]  /*0450*/  @!P0 BRA `(.L_x_564) ;  /* 0x0000000000048947 */ /* 0x000fea0003800000 */
[----:B------:R1:W5:Y:S02]  /*0460*/  LD.E R4, desc[UR4][R134.64+0xbc] ;  /* 0x0000bc0486047980 */ /* 0x000364000c101900 */
.L_x_564:
[----:B------:R-:W-:Y:S05]  /*0470*/  BSYNC.RECONVERGENT B0 ;  /* 0x0000000000007941 */ /* 0x000fea0003800200 */
.L_x_563:
[----:B-----5:R-:W-:Y:S02]  /*0480*/  IADD3 R4, PT, PT, R4, R0, -R11 ;  /* 0x0000000004047210 */ /* 0x020fe40007ffe80b */
.L_x_562:
[----:B------:R-:W-:Y:S05]  /*0490*/  BSYNC.RECONVERGENT B1 ;  /* 0x0000000000017941 */ /* 0x000fea0003800200 */
.L_x_560:
[----:B------:R-:W2:Y:S01]  /*04a0*/  S2R R32, SR_CTAID.X ;  /* 0x0000000000207919 */ /* 0x000ea20000002500 */
[----:B------:R-:W-:Y:S01]  /*04b0*/  MOV R20, 0x50 ;  /* 0x0000005000147802 */ /* 0x000fe20000000f00 */
[----:B------:R-:W-:-:S03]  /*04c0*/  IMAD.MOV.U32 R3, RZ, RZ, 0x0 ;  /* 0x00000000ff037424 */ /* 0x000fc600078e00ff */
[----:B------:R-:W-:Y:S01]  /*04d0*/  MOV R2, R20 ;  /* 0x0000001400027202 */ /* 0x000fe20000000f00 */
[----:B--2---:R-:W-:-:S05]  /*04e0*/  IMAD.SHL.U32 R30, R32, 0x40, RZ ;  /* 0x00000040201e7824 */ /* 0x004fca00078e00ff */
[----:B------:R-:W-:-:S13]  /*04f0*/  ISETP.GT.AND P0, PT, R27, R30, PT ;  /* 0x0000001e1b00720c */ /* 0x000fda0003f04270 */
[----:B-1----:R-:W-:Y:S05]  /*0500*/  @!P0 RET.REL.NODEC R2 `(_ZN5flash24flash_fwd_splitkv_kernelI23Flash_fwd_kernel_traitsILi64ELi64ELi256ELi4ELb0ELb0EN7cutlass6half_tE19Flash_kernel_traitsILi64ELi64ELi256ELi4ES3_EELb0ELb0ELb0ELb0ELb1ELb1ELb0ELb0EEEvNS_16Flash_fwd_paramsE) ;  /* 0xfffffff802bc8950 */ /* 0x002fea0003c3ffff */
        /* <DEDUP_REMOVED lines=82> */
.L_x_567:
[----:B------:R-:W-:Y:S05]  /*0a30*/  BSYNC.RECONVERGENT B0 ;  /* 0x0000000000007941 */ /* 0x000fea0003800200 */
.L_x_566:
        /* <DEDUP_REMOVED lines=13> */
.L_x_569:
[----:B------:R-:W-:Y:S05]  /*0b10*/  BSYNC.RECONVERGENT B0 ;  /* 0x0000000000007941 */ /* 0x000fea0003800200 */
.L_x_568:
        /* <DEDUP_REMOVED lines=12> */
.L_x_571:
[----:B------:R-:W-:Y:S05]  /*0be0*/  BSYNC.RECONVERGENT B0 ;  /* 0x0000000000007941 */ /* 0x000fea0003800200 */
.L_x_570:
[----:B---3--:R-:W-:Y:S01]  /*0bf0*/  MOV R2, R20 ;  /* 0x0000001400027202 */ /* 0x008fe20000000f00 */
[----:B------:R-:W-:Y:S01]  /*0c00*/  @!P6 ST.E desc[UR4][R10.64], R18 ;  /* 0x000000120a00e985 */ /* 0x000fe2000c101904 */
[----:B------:R-:W-:-:S03]  /*0c10*/  MOV R3, 0x0 ;  /* 0x0000000000037802 */ /* 0x000fc60000000f00 */
[----:B------:R-:W-:Y:S04]  /*0c20*/  @!P5 ST.E desc[UR4][R10.64+0x40], R17 ;  /* 0x000040110a00d985 */ /* 0x000fe8000c101904 */
[----:B------:R1:W-:Y:S02]  /*0c30*/  @!P4 ST.E desc[UR4][R10.64+0x80], R16 ;  /* 0x000080100a00c985 */ /* 0x0003e4000c101904 */
[----:B-12---:R-:W-:Y:S05]  /*0c40*/  @P0 RET.REL.NODEC R2 `(_ZN5flash24flash_fwd_splitkv_kernelI23Flash_fwd_kernel_traitsILi64ELi64ELi256ELi4ELb0ELb0EN7cutlass6half_tE19Flash_kernel_traitsILi64ELi64ELi256ELi4ES3_EELb0ELb0ELb0ELb0ELb1ELb1ELb0ELb0EEEvNS_16Flash_fwd_paramsE) ;  /* 0xfffffff002ec0950 */ /* 0x006fea0003c3ffff */
[----:B------:R-:W-:Y:S02]  /*0c50*/  MOV R0, 0x7f800000 ;  /* 0x7f80000000007802 */ /* 0x000fe40000000f00 */
[----:B------:R-:W-:Y:S02]  /*0c60*/  MOV R2, R20 ;  /* 0x0000001400027202 */ /* 0x000fe40000000f00 */
[----:B------:R-:W-:Y:S01]  /*0c70*/  MOV R3, 0x0 ;  /* 0x0000000000037802 */ /* 0x000fe20000000f00 */
[----:B------:R1:W-:Y:S03]  /*0c80*/  ST.E desc[UR4][R10.64+0xc0], R0 ;  /* 0x0000c0000a007985 */ /* 0x0003e6000c101904 */
[----:B-1----:R-:W-:Y:S05]  /*0c90*/  RET.REL.NODEC R2 `(_ZN5flash24flash_fwd_splitkv_kernelI23Flash_fwd_kernel_traitsILi64ELi64ELi256ELi4ELb0ELb0EN7cutlass6half_tE19Flash_kernel_traitsILi64ELi64ELi256ELi4ES3_EELb0ELb0ELb0ELb0ELb1ELb1ELb0ELb0EEEvNS_16Flash_fwd_paramsE) ;  /* 0xfffffff002d87950 */ /* 0x002fea0003c3ffff */
.L_x_565:
        /* <DEDUP_REMOVED lines=8> */
[----:B---3--:R-:W-:-:S03]  /*0d20*/  ISETP.NE.U32.AND P0, PT, R220, RZ, PT ;  /* 0x000000ffdc00720c */ /* 0x008fc60003f05070 */
[----:B------:R1:W-:Y:S01]  /*0d30*/  STL.64 [R1+0x38], R220 ;  /* 0x000038dc01007387 */ /* 0x0003e20000100a00 */
[----:B------:R-:W2:Y:S01]  /*0d40*/  S2R R33, SR_CTAID.Z ;  /* 0x0000000000217919 */ /* 0x000ea20000002700 */
[----:B------:R-:W-:Y:S01]  /*0d50*/  ISETP.NE.AND.EX P0, PT, R221, RZ, PT, P0 ;  /* 0x000000ffdd00720c */ /* 0x000fe20003f05300 */
[----:B------:R-:W-:-:S12]  /*0d60*/  BSSY.RECONVERGENT B0, `(.L_x_572) ;  /* 0x00000ba000007945 */ /* 0x000fd80003800200 */
[----:B------:R-:W-:Y:S05]  /*0d70*/  @!P0 BRA `(.L_x_573) ;  /* 0x0000000400908947 */ /* 0x000fea0003800000 */
[----:B-----5:R-:W3:Y:S04]  /*0d80*/  LD.E R10, desc[UR4][R134.64+0x170] ;  /* 0x00017004860a7980 */ /* 0x020ee8000c101900 */
[----:B------:R-:W4:Y:S01]  /*0d90*/  LD.E.64 R8, desc[UR4][R134.64+0x168] ;  /* 0x0001680486087980 */ /* 0x000f22000c101b00 */
[----:B------:R-:W-:Y:S02]  /*0da0*/  IMAD.MOV.U32 R68, RZ, RZ, R134 ;  /* 0x000000ffff447224 */ /* 0x000fe400078e0086 */
[----:B------:R-:W-:-:S05]  /*0db0*/  IMAD.MOV.U32 R69, RZ, RZ, R135 ;  /* 0x000000ffff457224 */ /* 0x000fca00078e0087 */
[----:B------:R-:W2:Y:S04]  /*0dc0*/  LD.E.64 R12, desc[UR4][R68.64+0x38] ;  /* 0x00003804440c7980 */ /* 0x000ea8000c101b00 */
[----:B------:R-:W2:Y:S01]  /*0dd0*/  LD.E R18, desc[UR4][R68.64+0x68] ;  /* 0x0000680444127980 */ /* 0x000ea2000c101900 */
[----:B------:R-:W-:-:S03]  /*0de0*/  LEA R107, R168, 0xffffff00, 0x8 ;  /* 0xffffff00a86b7811 */ /* 0x000fc600078e40ff */
        /* <DEDUP_REMOVED lines=11> */
[----:B------:R-:W-:Y:S01]  /*0ea0*/  IMAD R6, R0, R5, RZ ;  /* 0x0000000500067224 */ /* 0x000fe200078e02ff */
[----:B------:R-:W-:-:S03]  /*0eb0*/  IABS R0, R107 ;  /* 0x0000006b00007213 */ /* 0x000fc60000000000 */
[----:B------:R-:W-:-:S04]  /*0ec0*/  IMAD.HI.U32 R6, R3, R6, R2 ;  /* 0x0000000603067227 */ /* 0x000fc800078e0002 */
[----:B------:R-:W-:Y:S01]  /*0ed0*/  IMAD.MOV.U32 R2, RZ, RZ, R0 ;  /* 0x000000ffff027224 */ /* 0x000fe200078e0000 */
[----:B------:R-:W-:-:S05]  /*0ee0*/  IADD3 R0, PT, PT, RZ, -R7, RZ ;  /* 0x80000007ff007210 */ /* 0x000fca0007ffe0ff */
[----:B------:R-:W-:Y:S02]  /*0ef0*/  IMAD.MOV.U32 R3, RZ, RZ, R0 ;  /* 0x000000ffff037224 */ /* 0x000fe400078e0000 */
[----:B------:R-:W-:Y:S02]  /*0f00*/  IMAD.HI.U32 R0, R6, R2, RZ ;  /* 0x0000000206007227 */ /* 0x000fe400078e00ff */
[----:B------:R-:W3:Y:S02]  /*0f10*/  LD.E.64 R6, desc[UR4][R68.64+0x20] ;  /* 0x0000200444067980 */ /* 0x000ee4000c101b00 */
[----:B------:R-:W-:-:S05]  /*0f20*/  IMAD R2, R0, R3, R2 ;  /* 0x0000000300027224 */ /* 0x000fca00078e0202 */
[----:B------:R-:W-:-:S13]  /*0f30*/  ISETP.GT.U32.AND P2, PT, R5, R2, PT ;  /* 0x000000020500720c */ /* 0x000fda0003f44070 */
[----:B------:R-:W-:-:S04]  /*0f40*/  @!P2 IADD3 R2, PT, PT, R2, -R5, RZ ;  /* 0x800000050202a210 */ /* 0x000fc80007ffe0ff */
[----:B------:R-:W-:Y:S01]  /*0f50*/  ISETP.GE.U32.AND P0, PT, R2, R5, PT ;  /* 0x000000050200720c */ /* 0x000fe20003f06070 */
[----:B------:R-:W-:Y:S01]  /*0f60*/  @!P2 VIADD R0, R0, 0x1 ;  /* 0x000000010000a836 */ /* 0x000fe20000000000 */
[----:B------:R-:W-:Y:S01]  /*0f70*/  LOP3.LUT R2, R107, R10, RZ, 0x3c, !PT ;  /* 0x0000000a6b027212 */ /* 0x000fe200078e3cff */
[-C--:B----4-:R-:W-:Y:S01]  /*0f80*/  IMAD R5, R9, R36.reuse, RZ ;  /* 0x0000002409057224 */ /* 0x090fe200078e02ff */
[----:B------:R-:W-:Y:S02]  /*0f90*/  ISETP.NE.AND P2, PT, R10, RZ, PT ;  /* 0x000000ff0a00720c */ /* 0x000fe40003f45270 */
[----:B------:R-:W-:Y:S01]  /*0fa0*/  ISETP.GE.AND P1, PT, R2, RZ, PT ;  /* 0x000000ff0200720c */ /* 0x000fe20003f26270 */
[----:B------:R-:W-:-:S06]  /*0fb0*/  IMAD.WIDE.U32 R2, R8, R36, RZ ;  /* 0x0000002408027225 */ /* 0x000fcc00078e00ff */
[----:B------:R-:W-:Y:S02]  /*0fc0*/  @P0 IADD3 R0, PT, PT, R0, 0x1, RZ ;  /* 0x0000000100000810 */ /* 0x000fe40007ffe0ff */
[----:B------:R-:W-:-:S03]  /*0fd0*/  LEA R197, P0, R2, R220, 0x2 ;  /* 0x000000dc02c57211 */ /* 0x000fc600078010ff */
[----:B------:R-:W-:Y:S01]  /*0fe0*/  IMAD.MOV.U32 R8, RZ, RZ, R0 ;  /* 0x000000ffff087224 */ /* 0x000fe200078e0000 */
[----:B------:R-:W-:-:S04]  /*0ff0*/  IADD3 R0, PT, PT, R3, R5, RZ ;  /* 0x0000000503007210 */ /* 0x000fc80007ffe0ff */
[----:B------:R-:W-:Y:S01]  /*1000*/  LEA.HI.X R196, R2, R221, R0, 0x2, P0 ;  /* 0x000000dd02c47211 */ /* 0x000fe200000f1400 */
[----:B------:R-:W-:Y:S01]  /*1010*/  @!P1 IMAD.MOV R8, RZ, RZ, -R8 ;  /* 0x000000ffff089224 */ /* 0x000fe200078e0a08 */
[----:B------:R-:W-:Y:S02]  /*1020*/  @!P2 LOP3.LUT R8, RZ, R10, RZ, 0x33, !PT ;  /* 0x0000000aff08a212 */ /* 0x000fe400078e33ff */
[----:B------:R-:W-:Y:S01]  /*1030*/  MOV R2, R197 ;  /* 0x000000c500027202 */ /* 0x000fe20000000f00 */
[----:B------:R-:W-:-:S04]  /*1040*/  IMAD.MOV.U32 R3, RZ, RZ, R196 ;  /* 0x000000ffff037224 */ /* 0x000fc800078e00c4 */
[----:B------:R-:W-:-:S05]  /*1050*/  IMAD.WIDE R2, R8, 0x4, R2 ;  /* 0x0000000408027825 */ /* 0x000fca00078e0202 */
[----:B------:R1:W4:Y:S01]  /*1060*/  LD.E R9, desc[UR4][R2.64] ;  /* 0x0000000402097980 */ /* 0x000322000c101900 */
[----:B--2---:R-:W-:Y:S01]  /*1070*/  MOV R20, R13 ;  /* 0x0000000d00147202 */ /* 0x004fe20000000f00 */
[----:B------:R-:W-:Y:S02]  /*1080*/  IMAD.MOV.U32 R17, RZ, RZ, R12 ;  /* 0x000000ffff117224 */ /* 0x000fe400078e000c */
[----:B------:R2:W-:Y:S04]  /*1090*/  STL.64 [R1+0x30], R12 ;  /* 0x0000300c01007387 */ /* 0x0005e80000100a00 */
[----:B--2---:R-:W2:Y:S01]  /*10a0*/  LD.E.64 R12, desc[UR4][R68.64+0x50] ;  /* 0x00005004440c7980 */ /* 0x004ea2000c101b00 */
[----:B------:R-:W-:-:S04]  /*10b0*/  IABS R5, R18 ;  /* 0x0000001200057213 */ /* 0x000fc80000000000 */
[----:B-1----:R-:W1:Y:S08]  /*10c0*/  I2F.RP R2, R5 ;  /* 0x0000000500027306 */ /* 0x002e700000209400 */
[----:B-1----:R-:W1:Y:S02]  /*10d0*/  MUFU.RCP R2, R2 ;  /* 0x0000000200027308 */ /* 0x002e640000001000 */
[----:B-1----:R-:W-:-:S06]  /*10e0*/  IADD3 R2, PT, PT, R2, 0xffffffe, RZ ;  /* 0x0ffffffe02027810 */ /* 0x002fcc0007ffe0ff */
[----:B------:R-:W1:Y:S01]  /*10f0*/  F2I.FTZ.U32.TRUNC.NTZ R3, R2 ;  /* 0x0000000200037305 */ /* 0x000e62000021f000 */
[----:B------:R-:W-:Y:S02]  /*1100*/  IABS R11, R18 ;  /* 0x00000012000b7213 */ /* 0x000fe40000000000 */
        /* <DEDUP_REMOVED lines=16> */
[----:B------:R-:W-:Y:S01]  /*1210*/  ISETP.GE.AND P0, PT, R2, RZ, PT ;  /* 0x000000ff0200720c */ /* 0x000fe20003f06270 */
[----:B------:R-:W-:-:S05]  /*1220*/  IMAD R8, R10, R8, R107 ;  /* 0x000000080a087224 */ /* 0x000fca00078e026b */
[----:B------:R-:W-:Y:S02]  /*1230*/  SHF.R.S32.HI R19, RZ, 0x1f, R8 ;  /* 0x0000001fff137819 */ /* 0x000fe40000011408 */
[----:B------:R-:W-:-:S05]  /*1240*/  @P2 IADD3 R0, PT, PT, R0, 0x1, RZ ;  /* 0x0000000100002810 */ /* 0x000fca0007ffe0ff */
[----:B------:R-:W-:Y:S02]  /*1250*/  @!P0 IADD3 R0, PT, PT, -R0, RZ, RZ ;  /* 0x000000ff00008210 */ /* 0x000fe40007ffe1ff */
[----:B------:R-:W-:Y:S02]  /*1260*/  @!P1 LOP3.LUT R0, RZ, R18, RZ, 0x33, !PT ;  /* 0x00000012ff009212 */ /* 0x000fe400078e33ff */
[----:B----4-:R-:W-:Y:S01]  /*1270*/  SHF.R.S32.HI R11, RZ, 0x1f, R9 ;  /* 0x0000001fff0b7819 */ /* 0x010fe20000011409 */
[-C--:B---3--:R-:W-:Y:S02]  /*1280*/  IMAD R5, R7, R9.reuse, RZ ;  /* 0x0000000907057224 */ /* 0x088fe400078e02ff */
[----:B------:R-:W-:-:S04]  /*1290*/  IMAD.WIDE.U32 R2, R6, R9, RZ ;  /* 0x0000000906027225 */ /* 0x000fc800078e00ff */
[----:B------:R-:W-:-:S04]  /*12a0*/  IMAD R5, R6, R11, R5 ;  /* 0x0000000b06057224 */ /* 0x000fc800078e0205 */
[----:B------:R-:W-:Y:S02]  /*12b0*/  IMAD.IADD R3, R3, 0x1, R5 ;  /* 0x0000000103037824 */ /* 0x000fe400078e0205 */
[----:B------:R-:W-:Y:S02]  /*12c0*/  IMAD R5, R20, R8, RZ ;  /* 0x0000000814057224 */ /* 0x000fe400078e02ff */
[----:B------:R-:W-:-:S04]  /*12d0*/  IMAD.WIDE.U32 R2, R8, R17, R2 ;  /* 0x0000001108027225 */ /* 0x000fc800078e0002 */
[----:B------:R-:W-:Y:S01]  /*12e0*/  IMAD R5, R17, R19, R5 ;  /* 0x0000001311057224 */ /* 0x000fe200078e0205 */
[----:B------:R-:W-:Y:S01]  /*12f0*/  SHF.R.S32.HI R6, RZ, 0x1f, R0 ;  /* 0x0000001fff067819 */ /* 0x000fe20000011400 */
[----:B------:R-:W-:Y:S02]  /*1300*/  IMAD R10, R15, R9, RZ ;  /* 0x000000090f0a7224 */ /* 0x000fe400078e02ff */
[----:B------:R-:W-:Y:S02]  /*1310*/  IMAD.IADD R3, R3, 0x1, R5 ;  /* 0x0000000103037824 */ /* 0x000fe400078e0205 */
[----:B--2---:R-:W-:Y:S02]  /*1320*/  IMAD R5, R13, R0, RZ ;  /* 0x000000000d057224 */ /* 0x004fe400078e02ff */
        /* <DEDUP_REMOVED lines=9> */
.L_x_573:
[----:B------:R-:W3:Y:S04]  /*13c0*/  LD.E R18, desc[UR4][R134.64+0x68] ;  /* 0x0000680486127980 */ /* 0x000ee8000c101900 */
[----:B-1----:R-:W4:Y:S01]  /*13d0*/  LD.E.64 R2, desc[UR4][R134.64+0x38] ;  /* 0x0000380486027980 */ /* 0x002f22000c101b00 */
[----:B------:R-:W-:Y:S01]  /*13e0*/  ISETP.NE.AND P2, PT, R13, -0x1, PT ;  /* 0xffffffff0d00780c */ /* 0x000fe20003f45270 */
[----:B------:R-:W-:Y:S01]  /*13f0*/  IMAD.MOV.U32 R69, RZ, RZ, R135 ;  /* 0x000000ffff457224 */ /* 0x000fe200078e0087 */
[----:B------:R-:W-:Y:S01]  /*1400*/  MOV R68, R134 ;  /* 0x0000008600447202 */ /* 0x000fe20000000f00 */
[----:B------:R1:W5:Y:S04]  /*1410*/  LD.E.64 R28, desc[UR4][R134.64+0x58] ;  /* 0x00005804861c7980 */ /* 0x000368000c101b00 */
[----:B------:R-:W4:Y:S04]  /*1420*/  LD.E.64 R104, desc[UR4][R68.64+0x40] ;  /* 0x0000400444687980 */ /* 0x000f28000c101b00 */
[----:B------:R-:W4:Y:S04]  /*1430*/  LD.E.64 R16, desc[UR4][R68.64+0x50] ;  /* 0x0000500444107980 */ /* 0x000f28000c101b00 */
[----:B------:R-:W4:Y:S04]  /*1440*/  @!P2 LD.E.64 R6, desc[UR4][R134.64+0x20] ;  /* 0x000020048606a980 */ /* 0x000f28000c101b00 */
[----:B------:R-:W4:Y:S01]  /*1450*/  @!P2 LD.E.64 R14, desc[UR4][R134.64+0x28] ;  /* 0x00002804860ea980 */ /* 0x000f22000c101b00 */
[----:B--2---:R-:W-:-:S02]  /*1460*/  IABS R8, R33 ;  /* 0x0000002100087213 */ /* 0x004fc40000000000 */
[----:B-----5:R-:W-:Y:S02]  /*1470*/  @!P2 SHF.R.S32.HI R12, RZ, 0x1f, R10 ;  /* 0x0000001fff0ca819 */ /* 0x020fe4000001140a */
[----:B------:R-:W-:Y:S02]  /*1480*/  LEA R107, R168, 0xffffff00, 0x8 ;  /* 0xffffff00a86b7811 */ /* 0x000fe400078e40ff */
[----:B------:R-:W-:Y:S02]  /*1490*/  CS2R R196, SRZ ;  /* 0x0000000000c47805 */ /* 0x000fe4000001ff00 */
[----:B---3--:R-:W-:-:S04]  /*14a0*/  IABS R0, R18 ;  /* 0x0000001200007213 */ /* 0x008fc80000000000 */
[----:B------:R-:W-:Y:S01]  /*14b0*/  MOV R9, R0 ;  /* 0x0000000000097202 */ /* 0x000fe20000000f00 */
[----:B----4-:R2:W-:Y:S01]  /*14c0*/  STL.64 [R1+0x30], R2 ;  /* 0x0000300201007387 */ /* 0x0105e20000100a00 */
[----:B------:R-:W-:Y:S01]  /*14d0*/  IMAD.MOV.U32 R19, RZ, RZ, R2 ;  /* 0x000000ffff137224 */ /* 0x000fe200078e0002 */
[----:B------:R-:W-:Y:S01]  /*14e0*/  MOV R20, R3 ;  /* 0x0000000300147202 */ /* 0x000fe20000000f00 */
[----:B--2---:R-:W2:Y:S08]  /*14f0*/  I2F.RP R2, R9 ;  /* 0x0000000900027306 */ /* 0x004eb00000209400 */
[----:B--2---:R-:W2:Y:S02]  /*1500*/  MUFU.RCP R2, R2 ;  /* 0x0000000200027308 */ /* 0x004ea40000001000 */
[----:B--2---:R-:W-:-:S06]  /*1510*/  VIADD R2, R2, 0xffffffe ;  /* 0x0ffffffe02027836 */ /* 0x004fcc0000000000 */
[----:B------:R-:W2:Y:S01]  /*1520*/  F2I.FTZ.U32.TRUNC.NTZ R3, R2 ;  /* 0x0000000200037305 */ /* 0x000ea2000021f000 */
[----:B------:R-:W-:Y:S02]  /*1530*/  IABS R5, R18 ;  /* 0x0000001200057213 */ /* 0x000fe40000000000 */
[----:B--2---:R-:W-:Y:S01]  /*1540*/  IADD3 R0, PT, PT, RZ, -R3, RZ ;  /* 0x80000003ff007210 */ /* 0x004fe20007ffe0ff */
        /* <DEDUP_REMOVED lines=8> */
[----:B------:R-:W-:Y:S01]  /*15d0*/  @!P2 IMAD R2, R20, R11, RZ ;  /* 0x0000000b1402a224 */ /* 0x000fe200078e02ff */
[----:B------:R-:W-:-:S05]  /*15e0*/  @!P2 SHF.R.S32.HI R3, RZ, 0x1f, R11 ;  /* 0x0000001fff03a819 */ /* 0x000fca000001140b */
[----:B------:R-:W-:Y:S02]  /*15f0*/  @!P2 IMAD R8, R3, R19, R2 ;  /* 0x000000130308a224 */ /* 0x000fe400078e0202 */
[----:B------:R-:W-:-:S04]  /*1600*/  @!P2 IMAD.WIDE.U32 R2, R19, R11, RZ ;  /* 0x0000000b1302a225 */ /* 0x000fc800078e00ff */
        /* <DEDUP_REMOVED lines=23> */
[-C--:B------:R-:W-:Y:S01]  /*1780*/  IMAD R9, R20, R107.reuse, RZ ;  /* 0x0000006b14097224 */ /* 0x080fe200078e02ff */
        /* <DEDUP_REMOVED lines=22> */
[----:B-1----:R-:W-:Y:S02]  /*18f0*/  MOV R8, R107 ;  /* 0x0000006b00087202 */ /* 0x002fe40000000f00 */
.L_x_574:
[----:B------:R-:W-:Y:S05]  /*1900*/  BSYNC.RECONVERGENT B0 ;  /* 0x0000000000007941 */ /* 0x000fea0003800200 */
.L_x_572:
[----:B------:R-:W-:Y:S01]  /*1910*/  ISETP.NE.AND P1, PT, R34, -0x1, PT ;  /* 0xffffffff2200780c */ /* 0x000fe20003f25270 */
[----:B------:R-:W2:Y:S04]  /*1920*/  LD.E.64 R16, desc[UR4][R134.64+0x30] ;  /* 0x0000300486107980 */ /* 0x000ea8000c101b00 */
[----:B------:R-:W3:Y:S04]  /*1930*/  LDL R31, [R1+0x30] ;  /* 0x00003000011f7983 */ /* 0x000ee80000100800 */
[----:B------:R-:W4:Y:S04]  /*1940*/  LDL R35, [R1+0x34] ;  /* 0x0000340001237983 */ /* 0x000f280000100800 */
[----:B------:R-:W3:Y:S04]  /*1950*/  @!P1 LD.E.64 R10, desc[UR4][R134.64+0x18] ;  /* 0x00001804860a9980 */ /* 0x000ee8000c101b00 */
[----:B------:R-:W4:Y:S04]  /*1960*/  LD.E.64 R22, desc[UR4][R134.64+0x48] ;  /* 0x0000480486167980 */ /* 0x000f28000c101b00 */
[----:B------:R-:W4:Y:S04]  /*1970*/  LD.E.64 R24, desc[UR4][R134.64+0x8] ;  /* 0x0000080486187980 */ /* 0x000f28000c101b00 */
        /* <DEDUP_REMOVED lines=13> */
[----:B------:R-:W-:-:S04]  /*1a50*/  IMAD.MOV R0, RZ, RZ, -R6 ;  /* 0x000000ffff007224 */ /* 0x000fc800078e0a06 */
[----:B------:R-:W-:Y:S02]  /*1a60*/  IMAD.MOV.U32 R2, RZ, RZ, R0 ;  /* 0x000000ffff027224 */ /* 0x000fe400078e0000 */
[----:B------:R-:W-:-:S04]  /*1a70*/  IMAD.HI.U32 R0, R3, R7, RZ ;  /* 0x0000000703007227 */ /* 0x000fc800078e00ff */
[----:B------:R-:W-:-:S05]  /*1a80*/  IMAD R2, R0, R2, R7 ;  /* 0x0000000200027224 */ /* 0x000fca00078e0207 */
[----:B------:R-:W-:Y:S02]  /*1a90*/  ISETP.GT.U32.AND P2, PT, R5, R2, PT ;  /* 0x000000020500720c */ /* 0x000fe40003f44070 */
[----:B------:R-:W-:Y:S01]  /*1aa0*/  LOP3.LUT R3, R33, R18, RZ, 0x3c, !PT ;  /* 0x0000001221037212 */ /* 0x000fe200078e3cff */
[----:B------:R-:W-:-:S10]  /*1ab0*/  IMAD.SHL.U32 R231, R229, 0x8, RZ ;  /* 0x00000008e5e77824 */ /* 0x000fd400078e00ff */
[----:B------:R-:W-:-:S05]  /*1ac0*/  @!P2 IMAD.IADD R2, R2, 0x1, -R5 ;  /* 0x000000010202a824 */ /* 0x000fca00078e0a05 */
[----:B------:R-:W-:Y:S01]  /*1ad0*/  ISETP.GE.U32.AND P0, PT, R2, R5, PT ;  /* 0x000000050200720c */ /* 0x000fe20003f06070 */
[-C--:B-----5:R-:W-:Y:S01]  /*1ae0*/  IMAD R2, R19, R104.reuse, RZ ;  /* 0x0000006813027224 */ /* 0x0a0fe200078e02ff */
[----:B------:R-:W-:Y:S02]  /*1af0*/  ISETP.GE.AND P3, PT, R3, RZ, PT ;  /* 0x000000ff0300720c */ /* 0x000fe40003f66270 */
[----:B------:R-:W-:Y:S01]  /*1b00*/  ISETP.NE.AND P4, PT, R18, RZ, PT ;  /* 0x000000ff1200720c */ /* 0x000fe20003f85270 */
[C---:B------:R-:W-:Y:S01]  /*1b10*/  IMAD R5, R8.reuse, R105, R2 ;  /* 0x0000006908057224 */ /* 0x040fe200078e0202 */
[----:B------:R-:W-:Y:S01]  /*1b20*/  LOP3.LUT R226, R231, 0x38, RZ, 0xc0, !PT ;  /* 0x00000038e7e27812 */ /* 0x000fe200078ec0ff */
[----:B------:R-:W-:-:S04]  /*1b30*/  IMAD.WIDE.U32 R2, R8, R104, RZ ;  /* 0x0000006808027225 */ /* 0x000fc800078e00ff */
[----:B------:R-:W-:Y:S02]  /*1b40*/  @!P2 VIADD R0, R0, 0x1 ;  /* 0x000000010000a836 */ /* 0x000fe40000000000 */
[----:B------:R-:W-:Y:S02]  /*1b50*/  IMAD.IADD R13, R3, 0x1, R5 ;  /* 0x00000001030d7824 */ /* 0x000fe400078e0205 */
[----:B------:R-:W-:Y:S01]  /*1b60*/  @P0 VIADD R0, R0, 0x1 ;  /* 0x0000000100000836 */ /* 0x000fe20000000000 */
[----:B------:R-:W-:Y:S02]  /*1b70*/  IADD3 R12, P2, P0, R2, R12, R226 ;  /* 0x0000000c020c7210 */ /* 0x000fe4000785e0e2 */
[----:B------:R-:W-:Y:S01]  /*1b80*/  LOP3.LUT R7, R231, 0x1c0, RZ, 0xc0, !PT ;  /* 0x000001c0e7077812 */ /* 0x000fe200078ec0ff */
[----:B------:R-:W-:Y:S01]  /*1b90*/  @!P3 IMAD.MOV R0, RZ, RZ, -R0 ;  /* 0x000000ffff00b224 */ /* 0x000fe200078e0a00 */
[----:B------:R-:W-:Y:S01]  /*1ba0*/  @!P4 LOP3.LUT R0, RZ, R18, RZ, 0x33, !PT ;  /* 0x00000012ff00c212 */ /* 0x000fe200078e33ff */
[----:B------:R-:W-:Y:S01]  /*1bb0*/  IMAD.IADD R27, R27, 0x1, -R30 ;  /* 0x000000011b1b7824 */ /* 0x000fe200078e0a1e */
[----:B------:R-:W-:Y:S01]  /*1bc0*/  IADD3.X R20, PT, PT, R13, R20, RZ, P2, P0 ;  /* 0x000000140d147210 */ /* 0x000fe200017e04ff */
[----:B------:R-:W1:Y:S03]  /*1bd0*/  S2UR UR6, SR_CgaCtaId ;  /* 0x00000000000679c3 */ /* 0x000e660000008800 */
[----:B------:R-:W-:Y:S01]  /*1be0*/  STL [R1+0x44], R27 ;  /* 0x0000441b01007387 */ /* 0x000fe20000100800 */
[----:B------:R-:W-:-:S02]  /*1bf0*/  UMOV UR7, 0x400 ;  /* 0x0000040000077882 */ /* 0x000fc40000000000 */
[----:B-1----:R-:W-:-:S06]  /*1c00*/  ULEA UR6, UR6, UR7, 0x18 ;  /* 0x0000000706067291 */ /* 0x002fcc000f8ec0ff */
[----:B------:R-:W-:Y:S02]  /*1c10*/  IMAD.U32 R227, RZ, RZ, UR6 ;  /* 0x00000006ffe37e24 */ /* 0x000fe4000f8e00ff */
[-C--:B--2---:R-:W-:Y:S02]  /*1c20*/  @P1 IMAD R6, R17, R34.reuse, RZ ;  /* 0x0000002211061224 */ /* 0x084fe400078e02ff */
[----:B------:R-:W-:-:S04]  /*1c30*/  @P1 IMAD.WIDE.U32 R2, R16, R34, RZ ;  /* 0x0000002210021225 */ /* 0x000fc800078e00ff */
[-C--:B---3--:R-:W-:Y:S02]  /*1c40*/  @!P1 IMAD R5, R11, R36.reuse, RZ ;  /* 0x000000240b059224 */ /* 0x088fe400078e02ff */
[----:B------:R-:W-:-:S04]  /*1c50*/  @!P1 IMAD.WIDE.U32 R8, R10, R36, RZ ;  /* 0x000000240a089225 */ /* 0x000fc800078e00ff */
[----:B------:R-:W-:Y:S02]  /*1c60*/  @!P1 IMAD.IADD R5, R9, 0x1, R5 ;  /* 0x0000000109059824 */ /* 0x000fe400078e0205 */
[----:B------:R-:W-:Y:S01]  /*1c70*/  @P1 IMAD.IADD R5, R3, 0x1, R6 ;  /* 0x0000000103051824 */ /* 0x000fe200078e0206 */
[----:B------:R-:W-:Y:S01]  /*1c80*/  LOP3.LUT R3, R7, 0x38, R229, 0xf8, !PT ;  /* 0x0000003807037812 */ /* 0x000fe200078ef8e5 */
[----:B------:R-:W-:-:S03]  /*1c90*/  @P1 IMAD.MOV.U32 R8, RZ, RZ, R2 ;  /* 0x000000ffff081224 */ /* 0x000fc600078e0002 */
[----:B------:R-:W-:Y:S01]  /*1ca0*/  LOP3.LUT R9, R3, R226, RZ, 0x3c, !PT ;  /* 0x000000e203097212 */ /* 0x000fe200078e3cff */
[----:B------:R-:W-:Y:S01]  /*1cb0*/  IMAD.WIDE.U32 R2, R28, R0, RZ ;  /* 0x000000001c027225 */ /* 0x000fe200078e00ff */
[----:B------:R-:W-:Y:S02]  /*1cc0*/  IADD3 R8, P3, PT, R226, R8, RZ ;  /* 0x00000008e2087210 */ /* 0x000fe40007f7e0ff */
[----:B------:R-:W-:Y:S02]  /*1cd0*/  SHF.R.S32.HI R7, RZ, 0x1f, R0 ;  /* 0x0000001fff077819 */ /* 0x000fe40000011400 */
[----:B------:R-:W-:Y:S01]  /*1ce0*/  IADD3 R30, P2, PT, R12, R2, RZ ;  /* 0x000000020c1e7210 */ /* 0x000fe20007f5e0ff */
[----:B------:R-:W-:Y:S01]  /*1cf0*/  IMAD R6, R29, R0, RZ ;  /* 0x000000001d067224 */ /* 0x000fe200078e02ff */
[----:B------:R-:W-:Y:S02]  /*1d00*/  SHF.R.U32.HI R2, RZ, 0x3, R229 ;  /* 0x00000003ff027819 */ /* 0x000fe400000116e5 */
[----:B------:R-:W-:Y:S01]  /*1d10*/  LOP3.LUT R231, R9, 0x1e00, R231, 0xf8, !PT ;  /* 0x00001e0009e77812 */ /* 0x000fe200078ef8e7 */
[----:B------:R-:W-:Y:S01]  /*1d20*/  IMAD.X R9, RZ, RZ, R5, P3 ;  /* 0x000000ffff097224 */ /* 0x000fe200018e0605 */
[----:B------:R-:W-:Y:S01]  /*1d30*/  IADD3 R10, P0, PT, R226, R21, RZ ;  /* 0x00000015e20a7210 */ /* 0x000fe20007f1e0ff */
[----:B------:R-:W-:-:S02]  /*1d40*/  IMAD R0, R7, R28, R6 ;  /* 0x0000001c07007224 */ /* 0x000fc400078e0206 */
[----:B------:R-:W-:Y:S02]  /*1d50*/  VIADD R29, R2, 0x20 ;  /* 0x00000020021d7836 */ /* 0x000fe40000000000 */
[----:B----4-:R-:W-:Y:S02]  /*1d60*/  IMAD.MOV.U32 R216, RZ, RZ, R35 ;  /* 0x000000ffffd87224 */ /* 0x010fe400078e0023 */
[----:B------:R-:W-:Y:S02]  /*1d70*/  IMAD.MOV.U32 R215, RZ, RZ, R31 ;  /* 0x000000ffffd77224 */ /* 0x000fe400078e001f */
[-C--:B------:R-:W-:Y:S02]  /*1d80*/  IMAD R5, R23, R33.reuse, RZ ;  /* 0x0000002117057224 */ /* 0x080fe400078e02ff */
[----:B------:R-:W-:-:S04]  /*1d90*/  IMAD.WIDE.U32 R8, R22, R33, R8 ;  /* 0x0000002116087225 */ /* 0x000fc800078e0008 */
[----:B------:R-:W-:Y:S02]  /*1da0*/  IMAD.X R11, RZ, RZ, R26, P0 ;  /* 0x000000ffff0b7224 */ /* 0x000fe400000e061a */
[C---:B------:R-:W-:Y:S02]  /*1db0*/  VIADD R33, R2.reuse, 0x10 ;  /* 0x0000001002217836 */ /* 0x040fe40000000000 */
[----:B------:R-:W-:Y:S01]  /*1dc0*/  VIADD R34, R2, 0x30 ;  /* 0x0000003002227836 */ /* 0x000fe20000000000 */
[----:B------:R-:W-:Y:S01]  /*1dd0*/  ISETP.GE.AND P0, PT, R29, R27, PT ;  /* 0x0000001b1d00720c */ /* 0x000fe20003f06270 */
[----:B------:R-:W-:Y:S02]  /*1de0*/  IMAD.IADD R18, R3, 0x1, R0 ;  /* 0x0000000103127824 */ /* 0x000fe400078e0200 */
[----:B------:R-:W-:Y:S02]  /*1df0*/  IMAD R0, R216, R2, RZ ;  /* 0x00000002d8007224 */ /* 0x000fe400078e02ff */
[----:B------:R-:W-:Y:S01]  /*1e00*/  IMAD.WIDE.U32 R10, R2, R215, R10 ;  /* 0x000000d7020a7225 */ /* 0x000fe200078e000a */
[----:B------:R-:W-:-:S02]  /*1e10*/  ISETP.GE.AND P5, PT, R33, R27, PT ;  /* 0x0000001b2100720c */ /* 0x000fc40003fa6270 */
[-C--:B------:R-:W-:Y:S01]  /*1e20*/  ISETP.GE.AND P4, PT, R34, R27.reuse, PT ;  /* 0x0000001b2200720c */ /* 0x080fe20003f86270 */
[----:B------:R-:W-:Y:S01]  /*1e30*/  IMAD.MOV.U32 R3, RZ, RZ, RZ ;  /* 0x000000ffff037224 */ /* 0x000fe200078e00ff */
[----:B------:R-:W-:Y:S01]  /*1e40*/  ISETP.GE.AND P3, PT, R2, R27, PT ;  /* 0x0000001b0200720c */ /* 0x000fe20003f66270 */
[----:B------:R-:W-:Y:S01]  /*1e50*/  IMAD.IADD R0, R11, 0x1, R0 ;  /* 0x000000010b007824 */ /* 0x000fe200078e0200 */
[----:B------:R-:W-:Y:S01]  /*1e60*/  LEA R19, P6, R10, R24, 0x1 ;  /* 0x000000180a137211 */ /* 0x000fe200078c08ff */
[----:B------:R-:W-:-:S03]  /*1e70*/  IMAD.WIDE.U32 R12, R32, 0x40, R2 ;  /* 0x00000040200c7825 */ /* 0x000fc600078e0002 */
[----:B------:R-:W-:Y:S01]  /*1e80*/  LEA.HI.X R0, R10, R25, R0, 0x1, P6 ;  /* 0x000000190a007211 */ /* 0x000fe200030f0c00 */
[----:B------:R-:W-:Y:S01]  /*1e90*/  @!P1 IMAD.MOV.U32 R6, RZ, RZ, R16 ;  /* 0x000000ffff069224 */ /* 0x000fe200078e0010 */
[----:B------:R-:W-:Y:S01]  /*1ea0*/  STL [R1+0x10], R19 ;  /* 0x0000101301007387 */ /* 0x000fe20000100800 */
[----:B------:R-:W-:Y:S01]  /*1eb0*/  IMAD.X R31, R20, 0x1, R18, P2 ;  /* 0x00000001141f7824 */ /* 0x000fe200010e0612 */
[----:B------:R-:W-:Y:S01]  /*1ec0*/  @!P0 IADD3 R3, P2, PT, R12, 0x20, RZ ;  /* 0x000000200c038810 */ /* 0x000fe20007f5e0ff */
[----:B------:R-:W-:Y:S01]  /*1ed0*/  @P1 IMAD.MOV.U32 R6, RZ, RZ, R16 ;  /* 0x000000ffff061224 */ /* 0x000fe200078e0010 */
[----:B------:R1:W-:Y:S01]  /*1ee0*/  STL [R1+0xc], R0 ;  /* 0x00000c0001007387 */ /* 0x0003e20000100800 */
[----:B------:R-:W-:Y:S02]  /*1ef0*/  @!P1 IMAD.MOV.U32 R7, RZ, RZ, R17 ;  /* 0x000000ffff079224 */ /* 0x000fe400078e0011 */
[----:B------:R-:W-:Y:S02]  /*1f00*/  IMAD.IADD R9, R9, 0x1, R5 ;  /* 0x0000000109097824 */ /* 0x000fe400078e0205 */
[----:B------:R-:W-:-:S02]  /*1f10*/  IMAD.MOV.U32 R218, RZ, RZ, R0 ;  /* 0x000000ffffda7224 */ /* 0x000fc400078e0000 */
[----:B------:R-:W-:Y:S01]  /*1f20*/  @P1 IMAD.MOV.U32 R7, RZ, RZ, R17 ;  /* 0x000000ffff071224 */ /* 0x000fe200078e0011 */
[C---:B------:R-:W-:Y:S01]  /*1f30*/  @!P4 IADD3 R5, P1, PT, R12.reuse, 0x30, RZ ;  /* 0x000000300c05c810 */ /* 0x040fe20007f3e0ff */
[----:B------:R-:W-:Y:S02]  /*1f40*/  @!P3 IMAD R20, R13, R6, RZ ;  /* 0x000000060d14b224 */ /* 0x000fe400078e02ff */
[--C-:B------:R-:W-:Y:S02]  /*1f50*/  @!P0 IMAD.X R22, RZ, RZ, R13.reuse, P2 ;  /* 0x000000ffff168224 */ /* 0x100fe400010e060d */
[----:B------:R-:W-:Y:S02]  /*1f60*/  @!P4 IMAD.X R24, RZ, RZ, R13, P1 ;  /* 0x000000ffff18c224 */ /* 0x000fe400008e060d */
[----:B------:R-:W-:Y:S02]  /*1f70*/  @!P3 IMAD R20, R12, R7, R20 ;  /* 0x000000070c14b224 */ /* 0x000fe400078e0214 */
[----:B------:R-:W-:-:S02]  /*1f80*/  @!P5 IMAD.MOV.U32 R10, RZ, RZ, R8 ;  /* 0x000000ffff0ad224 */ /* 0x000fc400078e0008 */
[--C-:B------:R-:W-:Y:S01]  /*1f90*/  @!P0 IMAD.MOV.U32 R16, RZ, RZ, R8.reuse ;  /* 0x000000ffff108224 */ /* 0x100fe200078e0008 */
[----:B-1----:R-:W-:Y:S01]  /*1fa0*/  @!P5 IADD3 R0, P6, PT, R12, 0x10, RZ ;  /* 0x000000100c00d810 */ /* 0x002fe20007fde0ff */
[----:B------:R-:W-:-:S04]  /*1fb0*/  @!P4 IMAD.MOV.U32 R18, RZ, RZ, R8 ;  /* 0x000000ffff12c224 */ /* 0x000fc800078e0008 */
[----:B------:R-:W-:Y:S02]  /*1fc0*/  @!P5 IMAD.X R21, RZ, RZ, R13, P6 ;  /* 0x000000ffff15d224 */ /* 0x000fe400030e060d */
[----:B------:R-:W-:-:S04]  /*1fd0*/  @!P3 IMAD.WIDE.U32 R12, R12, R6, R8 ;  /* 0x000000060c0cb225 */ /* 0x000fc800078e0008 */
[-C--:B------:R-:W-:Y:S02]  /*1fe0*/  @!P0 IMAD R8, R22, R6.reuse, RZ ;  /* 0x0000000616088224 */ /* 0x080fe400078e02ff */
[--C-:B------:R-:W-:Y:S02]  /*1ff0*/  @!P0 IMAD.MOV.U32 R17, RZ, RZ, R9.reuse ;  /* 0x000000ffff118224 */ /* 0x100fe400078e0009 */
[----:B------:R-:W-:Y:S02]  /*2000*/  @!P5 IMAD.MOV.U32 R11, RZ, RZ, R9 ;  /* 0x000000ffff0bd224 */ /* 0x000fe400078e0009 */
[----:B------:R-:W-:Y:S02]  /*2010*/  @!P5 IMAD R21, R21, R6, RZ ;  /* 0x000000061515d224 */ /* 0x000fe400078e02ff */
[----:B------:R-:W-:Y:S02]  /*2020*/  IMAD.MOV.U32 R217, RZ, RZ, R19 ;  /* 0x000000ffffd97224 */ /* 0x000fe400078e0013 */
[----:B------:R-:W-:-:S02]  /*2030*/  @!P4 IMAD.MOV.U32 R19, RZ, RZ, R9 ;  /* 0x000000ffff13c224 */ /* 0x000fc400078e0009 */
[-C--:B------:R-:W-:Y:S02]  /*2040*/  @!P0 IMAD R22, R7, R3.reuse, R8 ;  /* 0x0000000307168224 */ /* 0x080fe400078e0208 */
        /* <DEDUP_REMOVED lines=25> */
[C---:B------:R-:W-:Y:S01]  /*21e0*/  @!P4 LEA R10, P6, R16.reuse, R14, 0x1 ;  /* 0x0000000e100ac211 */ /* 0x040fe200078c08ff */
        /* <DEDUP_REMOVED lines=133> */
[C---:B------:R-:W-:Y:S01]  /*2a40*/  @!P6 LEA.HI.X R11, R104.reuse, R3, R105, 0x5, P1 ;  /* 0x00000003680be211 */ /* 0x040fe200008f2c69 */
        /* <DEDUP_REMOVED lines=48> */
[----:B------:R-:W-:Y:S01]  /*2d50*/  @!P2 IMAD.WIDE.U32 R6, R104, 0xa0, R6 ;  /* 0x000000a06806a825 */ /* 0x000fe200078e0006 */
[----:B------:R-:W-:-:S03]  /*2d60*/  ISETP.GE.AND P5, PT, R24, R0, PT ;  /* 0x000000001800720c */ /* 0x000fc60003fa6270 */
[----:B------:R-:W-:Y:S02]  /*2d70*/  @!P2 IMAD.IADD R7, R7, 0x1, R5 ;  /* 0x000000010707a824 */ /* 0x000fe400078e0205 */
[C---:B------:R-:W-:Y:S02]  /*2d80*/  @!P1 IMAD R12, R105.reuse, 0xc0, RZ ;  /* 0x000000c0690c9824 */ /* 0x040fe400078e02ff */
[----:B------:R-:W-:Y:S02]  /*2d90*/  @!P0 IMAD R5, R105, 0xe0, RZ ;  /* 0x000000e069058824 */ /* 0x000fe400078e02ff */
[----:B------:R-:W-:Y:S01]  /*2da0*/  @!P0 IMAD.WIDE.U32 R10, R104, 0xe0, R10 ;  /* 0x000000e0680a8825 */ /* 0x000fe200078e000a */
[----:B------:R-:W-:Y:S04]  /*2db0*/  @P2 STS.128 [R231+0xd000], RZ ;  /* 0x00d000ffe7002388 */ /* 0x000fe80000000c00 */
[----:B------:R-:W-:Y:S01]  /*2dc0*/  @!PT LDS RZ, [RZ] ;  /* 0x00000000fffff984 */ /* 0x000fe20000000800 */
[----:B------:R-:W-:Y:S01]  /*2dd0*/  @!PT LDS RZ, [RZ] ;  /* 0x00000000fffff984 */ /* 0x000fe20000000800 */
[----:B------:R-:W-:Y:S01]  /*2de0*/  @!PT LDS RZ, [RZ] ;  /* 0x00000000fffff984 */ /* 0x000fe20000000800 */
[----:B------:R2:W-:Y:S01]  /*2df0*/  @!P2 LDGSTS.E.BYPASS.LTC128B.128 [R231+0xd000], desc[UR4][R6.64] ;  /* 0x0d00000006e7afae */ /* 0x0005e2000b981a04 */
[----:B-1----:R-:W-:-:S02]  /*2e00*/  @!P1 IMAD.MOV.U32 R8, RZ, RZ, R2 ;  /* 0x000000ffff089224 */ /* 0x002fc400078e0002 */
[----:B------:R-:W-:Y:S02]  /*2e10*/  @!P1 IMAD.MOV.U32 R9, RZ, RZ, R3 ;  /* 0x000000ffff099224 */ /* 0x000fe400078e0003 */
[----:B------:R-:W-:-:S04]  /*2e20*/  @!P1 IMAD.WIDE.U32 R8, R104, 0xc0, R8 ;  /* 0x000000c068089825 */ /* 0x000fc800078e0008 */
[----:B------:R-:W-:Y:S01]  /*2e30*/  @!P1 IMAD.IADD R9, R9, 0x1, R12 ;  /* 0x0000000109099824 */ /* 0x000fe200078e020c */
[----:B------:R-:W-:Y:S01]  /*2e40*/  @P1 STS.128 [R231+0xd800], RZ ;  /* 0x00d800ffe7001388 */ /* 0x000fe20000000c00 */
[----:B------:R-:W-:-:S03]  /*2e50*/  ISETP.GE.AND P4, PT, R22, R0, PT ;  /* 0x000000001600720c */ /* 0x000fc60003f86270 */
[----:B------:R-:W-:Y:S01]  /*2e60*/  @!PT LDS RZ, [RZ] ;  /* 0x00000000fffff984 */ /* 0x000fe20000000800 */
[----:B------:R-:W-:Y:S01]  /*2e70*/  @!PT LDS RZ, [RZ] ;  /* 0x00000000fffff984 */ /* 0x000fe20000000800 */
[----:B------:R-:W-:Y:S01]  /*2e80*/  @!PT LDS RZ, [RZ] ;  /* 0x00000000fffff984 */ /* 0x000fe20000000800 */
[----:B------:R-:W-:Y:S01]  /*2e90*/  @!P1 LDGSTS.E.BYPASS.LTC128B.128 [R231+0xd800], desc[UR4][R8.64] ;  /* 0x0d80000008e79fae */ /* 0x000fe2000b981a04 */
[----:B--2---:R-:W-:Y:S02]  /*2ea0*/  @!P0 IMAD.IADD R7, R11, 0x1, R5 ;  /* 0x000000010b078824 */ /* 0x004fe400078e0205 */
[----:B------:R-:W-:Y:S01]  /*2eb0*/  @!P0 IMAD.MOV.U32 R6, RZ, RZ, R10 ;  /* 0x000000ffff068224 */ /* 0x000fe200078e000a */
[----:B------:R-:W-:Y:S04]  /*2ec0*/  @P0 STS.128 [R231+0xe000], RZ ;  /* 0x00e000ffe7000388 */ /* 0x000fe80000000c00 */
[----:B------:R-:W-:Y:S01]  /*2ed0*/  @!PT LDS RZ, [RZ] ;  /* 0x00000000fffff984 */ /* 0x000fe20000000800 */
[----:B------:R-:W-:Y:S01]  /*2ee0*/  @!PT LDS RZ, [RZ] ;  /* 0x00000000fffff984 */ /* 0x000fe20000000800 */
[----:B------:R-:W-:Y:S01]  /*2ef0*/  @!PT LDS RZ, [RZ] ;  /* 0x00000000fffff984 */ /* 0x000fe20000000800 */
[----:B------:R1:W-:Y:S01]  /*2f00*/  @!P0 LDGSTS.E.BYPASS.LTC128B.128 [R231+0xe000], desc[UR4][R6.64] ;  /* 0x0e00000006e78fae */ /* 0x0003e2000b981a04 */
[----:B------:R-:W-:Y:S02]  /*2f10*/  @!P6 LEA R20, P0, R104, R2, 0x8 ;  /* 0x000000026814e211 */ /* 0x000fe400078040ff */
[----:B------:R-:W-:-:S02]  /*2f20*/  ISETP.GE.AND P2, PT, R26, R0, PT ;  /* 0x000000001a00720c */ /* 0x000fc40003f46270 */
[----:B------:R-:W-:Y:S02]  /*2f30*/  @!P6 LEA.HI.X R21, R104, R3, R105, 0x8, P0 ;  /* 0x000000036815e211 */ /* 0x000fe400000f4469 */
[-C--:B------:R-:W-:Y:S02]  /*2f40*/  ISETP.GE.AND P1, PT, R27, R0.reuse, PT ;  /* 0x000000001b00720c */ /* 0x080fe40003f26270 */
[-C--:B------:R-:W-:Y:S01]  /*2f50*/  ISETP.GE.AND P0, PT, R32, R0.reuse, PT ;  /* 0x000000002000720c */ /* 0x080fe20003f06270 */
[----:B------:R-:W-:Y:S01]  /*2f60*/  @!P5 IMAD R14, R105, 0x120, RZ ;  /* 0x00000120690ed824 */ /* 0x000fe200078e02ff */
[----:B------:R-:W-:Y:S01]  /*2f70*/  ISETP.GE.AND P3, PT, R23, R0, PT ;  /* 0x000000001700720c */ /* 0x000fe20003f66270 */
[----:B------:R-:W-:Y:S02]  /*2f80*/  @!P4 IMAD R12, R105, 0x140, RZ ;  /* 0x00000140690cc824 */ /* 0x000fe400078e02ff */
[----:B-1----:R-:W-:Y:S02]  /*2f90*/  @!P5 IMAD.MOV.U32 R6, RZ, RZ, R2 ;  /* 0x000000ffff06d224 */ /* 0x002fe400078e0002 */
[----:B------:R-:W-:-:S02]  /*2fa0*/  @!P5 IMAD.MOV.U32 R7, RZ, RZ, R3 ;  /* 0x000000ffff07d224 */ /* 0x000fc400078e0003 */
[----:B------:R-:W-:-:S04]  /*2fb0*/  @!P5 IMAD.WIDE.U32 R6, R104, 0x120, R6 ;  /* 0x000001206806d825 */ /* 0x000fc800078e0006 */
[----:B------:R-:W-:Y:S02]  /*2fc0*/  @!P5 IMAD.IADD R15, R7, 0x1, R14 ;  /* 0x00000001070fd824 */ /* 0x000fe400078e020e */
[----:B------:R-:W-:Y:S02]  /*2fd0*/  @!P5 IMAD.MOV.U32 R14, RZ, RZ, R6 ;  /* 0x000000ffff0ed224 */ /* 0x000fe400078e0006 */
[--C-:B------:R-:W-:Y:S02]  /*2fe0*/  @!P4 IMAD.MOV.U32 R6, RZ, RZ, R2.reuse ;  /* 0x000000ffff06c224 */ /* 0x100fe400078e0002 */
[----:B------:R-:W-:Y:S02]  /*2ff0*/  @!P4 IMAD.MOV.U32 R7, RZ, RZ, R3 ;  /* 0x000000ffff07c224 */ /* 0x000fe400078e0003 */
[----:B------:R-:W-:Y:S02]  /*3000*/  @!P2 IMAD.MOV.U32 R8, RZ, RZ, R2 ;  /* 0x000000ffff08a224 */ /* 0x000fe400078e0002 */
[----:B------:R-:W-:-:S04]  /*3010*/  @!P4 IMAD.WIDE.U32 R6, R104, 0x140, R6 ;  /* 0x000001406806c825 */ /* 0x000fc800078e0006 */
[--C-:B------:R-:W-:Y:S02]  /*3020*/  @!P2 IMAD.MOV.U32 R9, RZ, RZ, R3.reuse ;  /* 0x000000ffff09a224 */ /* 0x100fe400078e0003 */
[--C-:B------:R-:W-:Y:S02]  /*3030*/  @!P1 IMAD.MOV.U32 R16, RZ, RZ, R2.reuse ;  /* 0x000000ffff109224 */ /* 0x100fe400078e0002 */
[--C-:B------:R-:W-:Y:S02]  /*3040*/  @!P1 IMAD.MOV.U32 R17, RZ, RZ, R3.reuse ;  /* 0x000000ffff119224 */ /* 0x100fe400078e0003 */
[----:B------:R-:W-:Y:S02]  /*3050*/  @!P0 IMAD.MOV.U32 R18, RZ, RZ, R2 ;  /* 0x000000ffff128224 */ /* 0x000fe400078e0002 */
[----:B------:R-:W-:Y:S02]  /*3060*/  @!P0 IMAD.MOV.U32 R19, RZ, RZ, R3 ;  /* 0x000000ffff138224 */ /* 0x000fe400078e0003 */
[----:B------:R-:W-:-:S02]  /*3070*/  @!P3 IMAD R10, R105, 0x160, RZ ;  /* 0x00000160690ab824 */ /* 0x000fc400078e02ff */
[C---:B------:R-:W-:Y:S01]  /*3080*/  @!P3 IMAD.WIDE.U32 R2, R104.reuse, 0x160, R2 ;  /* 0x000001606802b825 */ /* 0x040fe200078e0002 */
[----:B------:R-:W-:Y:S03]  /*3090*/  @P6 STS.128 [R231+0xe800], RZ ;  /* 0x00e800ffe7006388 */ /* 0x000fe60000000c00 */
[----:B------:R-:W-:Y:S01]  /*30a0*/  @!P4 IMAD.IADD R13, R7, 0x1, R12 ;  /* 0x00000001070dc824 */ /* 0x000fe200078e020c */
[----:B------:R-:W-:Y:S01]  /*30b0*/  @!PT LDS RZ, [RZ] ;  /* 0x00000000fffff984 */ /* 0x000fe20000000800 */
[----:B------:R-:W-:Y:S01]  /*30c0*/  @!PT LDS RZ, [RZ] ;  /* 0x00000000fffff984 */ /* 0x000fe20000000800 */
[----:B------:R-:W-:Y:S01]  /*30d0*/  @!PT LDS RZ, [RZ] ;  /* 0x00000000fffff984 */ /* 0x000fe20000000800 */
[----:B------:R-:W-:Y:S01]  /*30e0*/  @!P6 LDGSTS.E.BYPASS.LTC128B.128 [R231+0xe800], desc[UR4][R20.64] ;  /* 0x0e80000014e7efae */ /* 0x000fe2000b981a04 */
[----:B------:R-:W-:Y:S02]  /*30f0*/  @!P2 IMAD R0, R105, 0x180, RZ ;  /* 0x000001806900a824 */ /* 0x000fe400078e02ff */
[----:B------:R-:W-:Y:S01]  /*3100*/  @!P2 IMAD.WIDE.U32 R8, R104, 0x180, R8 ;  /* 0x000001806808a825 */ /* 0x000fe200078e0008 */
[----:B------:R-:W-:Y:S03]  /*3110*/  @P5 STS.128 [R231+0xf000], RZ ;  /* 0x00f000ffe7005388 */ /* 0x000fe60000000c00 */
[----:B------:R-:W-:Y:S01]  /*3120*/  @!P4 IMAD.MOV.U32 R12, RZ, RZ, R6 ;  /* 0x000000ffff0cc224 */ /* 0x000fe200078e0006 */
[----:B------:R-:W-:Y:S01]  /*3130*/  @!PT LDS RZ, [RZ] ;  /* 0x00000000fffff984 */ /* 0x000fe20000000800 */
[----:B------:R-:W-:Y:S01]  /*3140*/  @!PT LDS RZ, [RZ] ;  /* 0x00000000fffff984 */ /* 0x000fe20000000800 */
[----:B------:R-:W-:Y:S01]  /*3150*/  @!PT LDS RZ, [RZ] ;  /* 0x00000000fffff984 */ /* 0x000fe20000000800 */
[----:B------:R-:W-:Y:S01]  /*3160*/  @!P5 LDGSTS.E.BYPASS.LTC128B.128 [R231+0xf000], desc[UR4][R14.64] ;  /* 0x0f0000000ee7dfae */ /* 0x000fe2000b981a04 */
[----:B------:R-:W-:-:S02]  /*3170*/  @!P3 IMAD.IADD R11, R3, 0x1, R10 ;  /* 0x00000001030bb824 */ /* 0x000fc400078e020a */
[C---:B------:R-:W-:Y:S02]  /*3180*/  @!P1 IMAD R5, R105.reuse, 0x1a0, RZ ;  /* 0x000001a069059824 */ /* 0x040fe400078e02ff */
[C---:B------:R-:W-:Y:S01]  /*3190*/  @!P1 IMAD.WIDE.U32 R16, R104.reuse, 0x1a0, R16 ;  /* 0x000001a068109825 */ /* 0x040fe200078e0010 */
[----:B------:R-:W-:Y:S03]  /*31a0*/  @P4 STS.128 [R231+0xf800], RZ ;  /* 0x00f800ffe7004388 */ /* 0x000fe60000000c00 */
[----:B------:R-:W-:Y:S01]  /*31b0*/  @!P3 IMAD.MOV.U32 R10, RZ, RZ, R2 ;  /* 0x000000ffff0ab224 */ /* 0x000fe200078e0002 */
[----:B------:R-:W-:Y:S01]  /*31c0*/  @!PT LDS RZ, [RZ] ;  /* 0x00000000fffff984 */ /* 0x000fe20000000800 */
[----:B------:R-:W-:Y:S01]  /*31d0*/  @!PT LDS RZ, [RZ] ;  /* 0x00000000fffff984 */ /* 0x000fe20000000800 */
[----:B------:R-:W-:Y:S01]  /*31e0*/  @!PT LDS RZ, [RZ] ;  /* 0x00000000fffff984 */ /* 0x000fe20000000800 */
[----:B------:R-:W-:Y:S01]  /*31f0*/  @!P4 LDGSTS.E.BYPASS.LTC128B.128 [R231+0xf800], desc[UR4][R12.64] ;  /* 0x0f8000000ce7cfae */ /* 0x000fe2000b981a04 */
[----:B------:R-:W-:Y:S02]  /*3200*/  @!P0 IMAD R22, R105, 0x1c0, RZ ;  /* 0x000001c069168824 */ /* 0x000fe400078e02ff */
[----:B------:R-:W-:Y:S01]  /*3210*/  @!P0 IMAD.WIDE.U32 R18, R104, 0x1c0, R18 ;  /* 0x000001c068128825 */ /* 0x000fe200078e0012 */
[----:B------:R-:W-:Y:S03]  /*3220*/  @P3 STS.128 [R231+0x10000], RZ ;  /* 0x010000ffe7003388 */ /* 0x000fe60000000c00 */
[----:B------:R-:W-:Y:S01]  /*3230*/  @!P2 IMAD.IADD R9, R9, 0x1, R0 ;  /* 0x000000010909a824 */ /* 0x000fe200078e0200 */
[----:B------:R-:W-:Y:S01]  /*3240*/  @!PT LDS RZ, [RZ] ;  /* 0x00000000fffff984 */ /* 0x000fe20000000800 */
[----:B------:R-:W-:Y:S01]  /*3250*/  @!PT LDS RZ, [RZ] ;  /* 0x00000000fffff984 */ /* 0x000fe20000000800 */
[----:B------:R-:W-:Y:S01]  /*3260*/  @!PT LDS RZ, [RZ] ;  /* 0x00000000fffff984 */ /* 0x000fe20000000800 */
[----:B------:R-:W-:Y:S01]  /*3270*/  @!P3 LDGSTS.E.BYPASS.LTC128B.128 [R231+0x10000], desc[UR4][R10.64] ;  /* 0x100000000ae7bfae */ /* 0x000fe2000b981a04 */
[----:B------:R-:W-:-:S02]  /*3280*/  @!P1 IMAD.IADD R7, R17, 0x1, R5 ;  /* 0x0000000111079824 */ /* 0x000fc400078e0205 */
[----:B------:R-:W-:Y:S01]  /*3290*/  @!P1 IMAD.MOV.U32 R6, RZ, RZ, R16 ;  /* 0x000000ffff069224 */ /* 0x000fe200078e0010 */
[----:B------:R-:W-:Y:S01]  /*32a0*/  @P2 STS.128 [R231+0x10800], RZ ;  /* 0x010800ffe7002388 */ /* 0x000fe20000000c00 */
[----:B------:R-:W-:Y:S02]  /*32b0*/  @!P0 IMAD.IADD R3, R19, 0x1, R22 ;  /* 0x0000000113038824 */ /* 0x000fe400078e0216 */
[----:B------:R-:W-:Y:S01]  /*32c0*/  @!P0 IMAD.MOV.U32 R2, RZ, RZ, R18 ;  /* 0x000000ffff028224 */ /* 0x000fe200078e0012 */
        /* <DEDUP_REMOVED lines=13> */
[----:B------:R2:W-:Y:S01]  /*33a0*/  @!P0 LDGSTS.E.BYPASS.LTC128B.128 [R231+0x11800], desc[UR4][R2.64] ;  /* 0x1180000002e78fae */ /* 0x0005e2000b981a04 */
[----:B------:R-:W-:Y:S01]  /*33b0*/  SHF.R.U32.HI R70, RZ, 0x1, R229 ;  /* 0x00000001ff467819 */ /* 0x000fe200000116e5 */
[----:B------:R-:W-:-:S02]  /*33c0*/  IMAD.SHL.U32 R5, R229, 0x40, RZ ;  /* 0x00000040e5057824 */ /* 0x000fc400078e00ff */
[C---:B-1----:R-:W-:Y:S01]  /*33d0*/  IMAD.SHL.U32 R7, R229.reuse, 0x20, RZ ;  /* 0x00000020e5077824 */ /* 0x042fe200078e00ff */
[----:B------:R-:W-:Y:S01]  /*33e0*/  R2P PR, R229, 0x6 ;  /* 0x00000006e5007804 */ /* 0x000fe20000000000 */
[----:B------:R-:W-:Y:S01]  /*33f0*/  IMAD.MOV.U32 R112, RZ, RZ, 0x20 ;  /* 0x00000020ff707424 */ /* 0x000fe200078e00ff */
[----:B------:R-:W-:Y:S01]  /*3400*/  STL [R1+0x18], R39 ;  /* 0x0000182701007387 */ /* 0x000fe20000100800 */
[----:B------:R-:W-:Y:S01]  /*3410*/  IMAD.MOV.U32 R156, RZ, RZ, 0x40 ;  /* 0x00000040ff9c7424 */ /* 0x000fe200078e00ff */
[----:B------:R-:W-:Y:S02]  /*3420*/  LOP3.LUT R197, R197, R196, RZ, 0x3c, !PT ;  /* 0x000000c4c5c57212 */ /* 0x000fe400078e3cff */
[----:B------:R-:W0:Y:S04]  /*3430*/  LDGDEPBAR ;  /* 0x00000000000079af */ /* 0x000e280000000000 */
[----:B------:R-:W3:Y:S01]  /*3440*/  LD.E R3, desc[UR4][R134.64+0x18c] ;  /* 0x00018c0486037980 */ /* 0x000ee2000c101900 */
[----:B------:R-:W-:-:S02]  /*3450*/  LOP3.LUT R0, R70, 0x8, RZ, 0xc0, !PT ;  /* 0x0000000846007812 */ /* 0x000fc400078ec0ff */
[C---:B------:R-:W-:Y:S02]  /*3460*/  LOP3.LUT R6, R5.reuse, 0x1c0, RZ, 0xc0, !PT ;  /* 0x000001c005067812 */ /* 0x040fe400078ec0ff */
[----:B--2---:R-:W-:Y:S02]  /*3470*/  LOP3.LUT R2, R0, 0x1c0, R5, 0xf8, !PT ;  /* 0x000001c000027812 */ /* 0x004fe400078ef805 */
[C---:B------:R-:W-:Y:S02]  /*3480*/  LOP3.LUT R214, R5.reuse, 0x200, RZ, 0xc0, !PT ;  /* 0x0000020005d67812 */ /* 0x040fe400078ec0ff */
[----:B------:R-:W-:Y:S02]  /*3490*/  LOP3.LUT R0, R6, 0x8, R229, 0xf8, !PT ;  /* 0x0000000806007812 */ /* 0x000fe400078ef8e5 */
[----:B------:R-:W-:Y:S02]  /*34a0*/  LOP3.LUT R6, R5, 0x400, RZ, 0xc0, !PT ;  /* 0x0000040005067812 */ /* 0x000fe400078ec0ff */
[----:B------:R-:W-:-:S02]  /*34b0*/  LOP3.LUT R213, R2, R226, RZ, 0x3c, !PT ;  /* 0x000000e202d57212 */ /* 0x000fc400078e3cff */
[----:B------:R-:W-:Y:S02]  /*34c0*/  LOP3.LUT R5, R214, 0x7c00, R7, 0xf8, !PT ;  /* 0x00007c00d6057812 */ /* 0x000fe400078ef807 */
[----:B------:R-:W-:Y:S02]  /*34d0*/  LOP3.LUT R2, R0, R226, RZ, 0x3c, !PT ;  /* 0x000000e200027212 */ /* 0x000fe400078e3cff */
[----:B------:R-:W-:-:S03]  /*34e0*/  LOP3.LUT R0, R5, R213, RZ, 0xfc, !PT ;  /* 0x000000d505007212 */ /* 0x000fc600078efcff */
[----:B------:R-:W-:Y:S02]  /*34f0*/  IMAD R2, R2, 0x2, R6 ;  /* 0x0000000202027824 */ /* 0x000fe400078e0206 */
[----:B------:R-:W-:Y:S02]  /*3500*/  IMAD R228, R0, 0x2, R227 ;  /* 0x0000000200e47824 */ /* 0x000fe400078e02e3 */
[----:B------:R-:W-:-:S03]  /*3510*/  IMAD.IADD R224, R227, 0x1, R2 ;  /* 0x00000001e3e07824 */ /* 0x000fc600078e0202 */
[----:B------:R-:W-:Y:S04]  /*3520*/  LDSM.16.M88.4 R20, [R228] ;  /* 0x00000000e414783b */ /* 0x000fe80000000200 */
[----:B------:R-:W1:Y:S01]  /*3530*/  LDSM.16.M88.4 R8, [R224+0x2000] ;  /* 0x00200000e008783b */ /* 0x000e620000000200 */
[----:B------:R-:W-:-:S03]  /*3540*/  SEL R112, R112, 0xffffffe0, !P1 ;  /* 0xffffffe070707807 */ /* 0x000fc60004800000 */
[----:B------:R-:W2:Y:S02]  /*3550*/  LDSM.16.M88.4 R36, [R224+0x2800] ;  /* 0x00280000e024783b */ /* 0x000ea40000000200 */
[--C-:B------:R-:W-:Y:S02]  /*3560*/  IMAD.IADD R0, R228, 0x1, R112.reuse ;  /* 0x00000001e4007824 */ /* 0x100fe400078e0270 */
[----:B------:R-:W-:Y:S01]  /*3570*/  IMAD.IADD R106, R224, 0x1, R112 ;  /* 0x00000001e06a7824 */ /* 0x000fe200078e0270 */
[----:B------:R-:W-:Y:S01]  /*3580*/  SEL R156, R156, 0xffffffc0, !P2 ;  /* 0xffffffc09c9c7807 */ /* 0x000fe20005000000 */
[----:B------:R-:W-:Y:S04]  /*3590*/  LDSM.16.M88.4 R44, [R224+0x3000] ;  /* 0x00300000e02c783b */ /* 0x000fe80000000200 */
[----:B------:R4:W-:Y:S04]  /*35a0*/  LDSM.16.M88.4 R16, [R0] ;  /* 0x000000000010783b */ /* 0x0009e80000000200 */
[----:B------:R-:W5:Y:S01]  /*35b0*/  LDSM.16.M88.4 R28, [R106+0x2000] ;  /* 0x002000006a1c783b */ /* 0x000f620000000200 */
[----:B------:R-:W-:-:S03]  /*35c0*/  IMAD.IADD R113, R224, 0x1, R156 ;  /* 0x00000001e0717824 */ /* 0x000fc600078e029c */
[----:B------:R-:W5:Y:S04]  /*35d0*/  LDSM.16.M88.4 R52, [R106+0x2800] ;  /* 0x002800006a34783b */ /* 0x000f680000000200 */
[----:B------:R-:W-:Y:S04]  /*35e0*/  LDSM.16.M88.4 R80, [R113+0x2000] ;  /* 0x002000007150783b */ /* 0x000fe80000000200 */
[----:B------:R-:W-:Y:S04]  /*35f0*/  LDSM.16.M88.4 R56, [R224+0x3800] ;  /* 0x00380000e038783b */ /* 0x000fe80000000200 */
[----:B------:R-:W-:Y:S01]  /*3600*/  STL [R1+0x14], R42 ;  /* 0x0000142a01007387 */ /* 0x000fe20000100800 */
[----:B----4-:R-:W-:-:S03]  /*3610*/  IMAD.IADD R0, R228, 0x1, R156 ;  /* 0x00000001e4007824 */ /* 0x010fc600078e029c */
[----:B------:R-:W-:Y:S01]  /*3620*/  LDSM.16.M88.4 R48, [R106+0x3000] ;  /* 0x003000006a30783b */ /* 0x000fe20000000200 */
[C---:B-1----:R-:W-:Y:S03]  /*3630*/  HMMA.16816.F32 R24, R20.reuse, R8, RZ ;  /* 0x000000081418723c */ /* 0x042fe600000018ff */
[----:B------:R1:W4:Y:S04]  /*3640*/  LDSM.16.M88.4 R12, [R0] ;  /* 0x00000000000c783b */ /* 0x0003280000000200 */
[----:B------:R-:W-:Y:S01]  /*3650*/  LDSM.16.M88.4 R72, [R106+0x3800] ;  /* 0x003800006a48783b */ /* 0x000fe20000000200 */
[----:B------:R-:W-:Y:S01]  /*3660*/  HMMA.16816.F32 R8, R20, R10, RZ ;  /* 0x0000000a1408723c */ /* 0x000fe200000018ff */
[----:B------:R-:W-:-:S02]  /*3670*/  IMAD.IADD R71, R112, 0x1, R113 ;  /* 0x0000000170477824 */ /* 0x000fc400078e0271 */
[----:B------:R-:W-:Y:S04]  /*3680*/  LDSM.16.M88.4 R60, [R224+0x4000] ;  /* 0x00400000e03c783b */ /* 0x000fe80000000200 */
[----:B------:R-:W-:Y:S01]  /*3690*/  LDSM.16.M88.4 R76, [R71+0x2000] ;  /* 0x00200000474c783b */ /* 0x000fe20000000200 */
[----:B--2---:R-:W-:Y:S01]  /*36a0*/  HMMA.16816.F32 R32, R20, R36, RZ ;  /* 0x000000241420723c */ /* 0x004fe200000018ff */
[----:B-1----:R-:W-:-:S07]  /*36b0*/  IMAD.IADD R0, R112, 0x1, R0 ;  /* 0x0000000170007824 */ /* 0x002fce00078e0200 */
[C---:B-----5:R-:W-:Y:S08]  /*36c0*/  HMMA.16816.F32 R40, R16.reuse, R28, R24 ;  /* 0x0000001c1028723c */ /* 0x060ff00000001818 */
[C---:B------:R-:W-:Y:S01]  /*36d0*/  HMMA.16816.F32 R64, R16.reuse, R30, R8 ;  /* 0x0000001e1040723c */ /* 0x040fe20000001808 */
[----:B------:R-:W1:Y:S07]  /*36e0*/  LDSM.16.M88.4 R8, [R0] ;  /* 0x000000000008783b */ /* 0x000e6e0000000200 */
[----:B------:R-:W-:Y:S08]  /*36f0*/  HMMA.16816.F32 R84, R16, R52, R32 ;  /* 0x000000341054723c */ /* 0x000ff00000001820 */
[C---:B------:R-:W-:Y:S08]  /*3700*/  HMMA.16816.F32 R32, R20.reuse, R44, RZ ;  /* 0x0000002c1420723c */ /* 0x040ff000000018ff */
[----:B------:R-:W-:Y:S01]  /*3710*/  HMMA.16816.F32 R28, R20, R46, RZ ;  /* 0x0000002e141c723c */ /* 0x000fe200000018ff */
[----:B------:R-:W2:Y:S07]  /*3720*/  LDSM.16.M88.4 R44, [R113+0x2800] ;  /* 0x00280000712c783b */ /* 0x000eae0000000200 */
[----:B----4-:R-:W-:Y:S08]  /*3730*/  HMMA.16816.F32 R40, R12, R80, R40 ;  /* 0x000000500c28723c */ /* 0x010ff00000001828 */
[----:B------:R-:W-:Y:S08]  /*3740*/  HMMA.16816.F32 R24, R20, R56, RZ ;  /* 0x000000381418723c */ /* 0x000ff000000018ff */
[C---:B------:R-:W-:Y:S08]  /*3750*/  HMMA.16816.F32 R92, R16.reuse, R48, R32 ;  /* 0x00000030105c723c */ /* 0x040ff00000001820 */
[----:B------:R-:W-:Y:S01]  /*3760*/  HMMA.16816.F32 R96, R16, R50, R28 ;  /* 0x000000321060723c */ /* 0x000fe2000000181c */
[----:B------:R-:W-:Y:S07]  /*3770*/  LDSM.16.M88.4 R48, [R71+0x2800] ;  /* 0x002800004730783b */ /* 0x000fee0000000200 */
[----:B------:R-:W-:Y:S01]  /*3780*/  HMMA.16816.F32 R28, R20, R58, RZ ;  /* 0x0000003a141c723c */ /* 0x000fe200000018ff */
[----:B------:R-:W-:Y:S07]  /*3790*/  LDSM.16.M88.4 R56, [R106+0x4800] ;  /* 0x004800006a38783b */ /* 0x000fee0000000200 */
[----:B-1----:R-:W-:Y:S01]  /*37a0*/  HMMA.16816.F32 R32, R8, R76, R40 ;  /* 0x0000004c0820723c */ /* 0x002fe20000001828 */
[----:B------:R-:W1:Y:S07]  /*37b0*/  LDSM.16.M88.4 R40, [R106+0x4000] ;  /* 0x004000006a28783b */ /* 0x000e6e0000000200 */
[----:B------:R-:W-:Y:S08]  /*37c0*/  HMMA.16816.F32 R36, R20, R38, RZ ;  /* 0x000000261424723c */ /* 0x000ff000000018ff */
[----:B------:R-:W-:Y:S08]  /*37d0*/  HMMA.16816.F32 R100, R16, R72, R24 ;  /* 0x000000481064723c */ /* 0x000ff00000001818 */
[----:B------:R-:W-:Y:S01]  /*37e0*/  HMMA.16816.F32 R24, R12, R82, R64 ;  /* 0x000000520c18723c */ /* 0x000fe20000001840 */
[----:B------:R-:W-:Y:S07]  /*37f0*/  LDSM.16.M88.4 R64, [R224+0x5800] ;  /* 0x00580000e040783b */ /* 0x000fee0000000200 */
[----:B------:R-:W-:Y:S08]  /*3800*/  HMMA.16816.F32 R80, R16, R74, R28 ;  /* 0x0000004a1050723c */ /* 0x000ff0000000181c */
[----:B------:R-:W-:Y:S08]  /*3810*/  HMMA.16816.F32 R28, R20, R60, RZ ;  /* 0x0000003c141c723c */ /* 0x000ff000000018ff */
[----:B------:R-:W-:Y:S01]  /*3820*/  HMMA.16816.F32 R88, R16, R54, R36 ;  /* 0x000000361058723c */ /* 0x000fe20000001824 */
[----:B------:R-:W4:Y:S07]  /*3830*/  LDSM.16.M88.4 R52, [R224+0x4800] ;  /* 0x00480000e034783b */ /* 0x000f2e0000000200 */
[----:B------:R-:W-:Y:S08]  /*3840*/  HMMA.16816.F32 R36, R8, R78, R24 ;  /* 0x0000004e0824723c */ /* 0x000ff00000001818 */
[----:B--2---:R-:W-:Y:S08]  /*3850*/  HMMA.16816.F32 R24, R12, R44, R84 ;  /* 0x0000002c0c18723c */ /* 0x004ff00000001854 */
[----:B-1----:R-:W-:Y:S08]  /*3860*/  HMMA.16816.F32 R108, R16, R40, R28 ;  /* 0x00000028106c723c */ /* 0x002ff0000000181c */
[----:B------:R-:W-:Y:S01]  /*3870*/  HMMA.16816.F32 R28, R20, R62, RZ ;  /* 0x0000003e141c723c */ /* 0x000fe200000018ff */
[----:B------:R-:W1:-:S15]  /*3880*/  LDSM.16.M88.4 R60, [R113+0x3000] ;  /* 0x00300000713c783b */ /* 0x000e5e0000000200 */
[----:B------:R-:W-:-:S04]  /*3890*/  NOP ;  /* 0x0000000000007918 */ /* 0x000fc80000000000 */
[----:B------:R-:W-:Y:S01]  /*38a0*/  HMMA.16816.F32 R72, R16, R42, R28 ;  /* 0x0000002a1048723c */ /* 0x000fe2000000181c */
[----:B------:R-:W-:Y:S01]  /*38b0*/  LDSM.16.M88.4 R40, [R71+0x3000] ;  /* 0x003000004728783b */ /* 0x000fe20000000200 */
[----:B---3--:R-:W-:-:S04]  /*38c0*/  FMUL.FTZ R0, R32, R3 ;  /* 0x0000000320007220 */ /* 0x008fc80000410000 */
[----:B------:R2:W-:Y:S02]  /*38d0*/  MUFU.TANH R173, R0 ;  /* 0x0000000000ad7308 */ /* 0x0005e40000002400 */
[----:B----4-:R-:W-:Y:S01]  /*38e0*/  HMMA.16816.F32 R28, R20, R52, RZ ;  /* 0x00000034141c723c */ /* 0x010fe200000018ff */
[----:B--2---:R-:W-:-:S05]  /*38f0*/  FMUL.FTZ R0, R33, R3 ;  /* 0x0000000321007220 */ /* 0x004fca0000410000 */
[----:B------:R2:W-:Y:S02]  /*3900*/  MUFU.TANH R207, R0 ;  /* 0x0000000000cf7308 */ /* 0x0005e40000002400 */
[----:B--2---:R-:W-:-:S06]  /*3910*/  FMUL.FTZ R0, R34, R3 ;  /* 0x0000000322007220 */ /* 0x004fcc0000410000 */
[----:B------:R2:W3:Y:S02]  /*3920*/  MUFU.TANH R162, R0 ;  /* 0x0000000000a27308 */ /* 0x0004e40000002400 */
[-C--:B--2---:R-:W-:Y:S02]  /*3930*/  FMUL.FTZ R0, R35, R3.reuse ;  /* 0x0000000323007220 */ /* 0x084fe40000410000 */
[----:B------:R-:W-:Y:S04]  /*3940*/  HMMA.16816.F32 R32, R8, R48, R24 ;  /* 0x000000300820723c */ /* 0x000fe80000001818 */
[----:B------:R2:W4:Y:S04]  /*3950*/  MUFU.TANH R204, R0 ;  /* 0x0000000000cc7308 */ /* 0x0005280000002400 */
[----:B------:R-:W-:Y:S01]  /*3960*/  HMMA.16816.F32 R24, R12, R46, R88 ;  /* 0x0000002e0c18723c */ /* 0x000fe20000001858 */
[----:B------:R-:W5:Y:S01]  /*3970*/  LDSM.16.M88.4 R44, [R224+0x5000] ;  /* 0x00500000e02c783b */ /* 0x000f620000000200 */
[----:B--2---:R-:W-:-:S04]  /*3980*/  FMUL.FTZ R0, R36, R3 ;  /* 0x0000000324007220 */ /* 0x004fc80000410000 */
[----:B------:R2:W-:Y:S02]  /*3990*/  MUFU.TANH R206, R0 ;  /* 0x0000000000ce7308 */ /* 0x0005e40000002400 */
[----:B------:R-:W-:Y:S01]  /*39a0*/  HMMA.16816.F32 R76, R16, R56, R28 ;  /* 0x00000038104c723c */ /* 0x000fe2000000181c */
[----:B--2---:R-:W-:-:S05]  /*39b0*/  FMUL.FTZ R0, R37, R3 ;  /* 0x0000000325007220 */ /* 0x004fca0000410000 */
[----:B------:R2:W-:Y:S02]  /*39c0*/  MUFU.TANH R205, R0 ;  /* 0x0000000000cd7308 */ /* 0x0005e40000002400 */
[----:B------:R-:W-:Y:S01]  /*39d0*/  HMMA.16816.F32 R28, R20, R54, RZ ;  /* 0x00000036141c723c */ /* 0x000fe200000018ff */
[----:B------:R-:W-:Y:S01]  /*39e0*/  LDSM.16.M88.4 R52, [R113+0x3800] ;  /* 0x003800007134783b */ /* 0x000fe20000000200 */
[----:B--2---:R-:W-:-:S04]  /*39f0*/  FMUL.FTZ R0, R38, R3 ;  /* 0x0000000326007220 */ /* 0x004fc80000410000 */
[----:B------:R2:W4:Y:S02]  /*3a00*/  MUFU.TANH R201, R0 ;  /* 0x0000000000c97308 */ /* 0x0005240000002400 */
[-C--:B--2---:R-:W-:Y:S02]  /*3a10*/  FMUL.FTZ R0, R39, R3.reuse ;  /* 0x0000000327007220 */ /* 0x084fe40000410000 */
[----:B------:R-:W-:Y:S01]  /*3a20*/  HMMA.16816.F32 R36, R8, R50, R24 ;  /* 0x000000320824723c */ /* 0x000fe20000001818 */
[----:B------:R-:W2:Y:S03]  /*3a30*/  LDSM.16.M88.4 R48, [R106+0x5000] ;  /* 0x005000006a30783b */ /* 0x000ea60000000200 */
[----:B------:R3:W4:Y:S04]  /*3a40*/  MUFU.TANH R153, R0 ;  /* 0x0000000000997308 */ /* 0x0007280000002400 */
[----:B-1----:R-:W-:Y:S01]  /*3a50*/  HMMA.16816.F32 R24, R12, R60, R92 ;  /* 0x0000003c0c18723c */ /* 0x002fe2000000185c */
[----:B---3--:R-:W-:-:S04]  /*3a60*/  FMUL.FTZ R0, R32, R3 ;  /* 0x0000000320007220 */ /* 0x008fc80000410000 */
[----:B------:R1:W-:Y:S03]  /*3a70*/  MUFU.TANH R203, R0 ;  /* 0x0000000000cb7308 */ /* 0x0003e60000002400 */
[----:B------:R-:W-:Y:S01]  /*3a80*/  HMMA.16816.F32 R84, R16, R58, R28 ;  /* 0x0000003a1054723c */ /* 0x000fe2000000181c */
[----:B------:R-:W3:Y:S01]  /*3a90*/  LDSM.16.M88.4 R56, [R71+0x3800] ;  /* 0x003800004738783b */ /* 0x000ee20000000200 */
[----:B-1----:R-:W-:-:S04]  /*3aa0*/  FMUL.FTZ R0, R33, R3 ;  /* 0x0000000321007220 */ /* 0x002fc80000410000 */
[----:B------:R1:W-:Y:S02]  /*3ab0*/  MUFU.TANH R202, R0 ;  /* 0x0000000000ca7308 */ /* 0x0003e40000002400 */
[----:B-----5:R-:W-:Y:S01]  /*3ac0*/  HMMA.16816.F32 R28, R20, R44, RZ ;  /* 0x0000002c141c723c */ /* 0x020fe200000018ff */
[----:B-1----:R-:W-:-:S05]  /*3ad0*/  FMUL.FTZ R0, R34, R3 ;  /* 0x0000000322007220 */ /* 0x002fca0000410000 */
[----:B------:R1:W5:Y:S02]  /*3ae0*/  MUFU.TANH R150, R0 ;  /* 0x0000000000967308 */ /* 0x0003640000002400 */
[-C--:B-1----:R-:W-:Y:S02]  /*3af0*/  FMUL.FTZ R0, R35, R3.reuse ;  /* 0x0000000323007220 */ /* 0x082fe40000410000 */
[----:B------:R-:W-:Y:S04]  /*3b00*/  HMMA.16816.F32 R32, R8, R40, R24 ;  /* 0x000000280820723c */ /* 0x000fe80000001818 */
[----:B------:R1:W5:Y:S04]  /*3b10*/  MUFU.TANH R144, R0 ;  /* 0x0000000000907308 */ /* 0x0003680000002400 */
[----:B------:R-:W-:Y:S01]  /*3b20*/  HMMA.16816.F32 R24, R12, R62, R96 ;  /* 0x0000003e0c18723c */ /* 0x000fe20000001860 */
[----:B------:R-:W-:Y:S01]  /*3b30*/  LDSM.16.M88.4 R60, [R106+0x5800] ;  /* 0x005800006a3c783b */ /* 0x000fe20000000200 */
[----:B-1----:R-:W-:-:S04]  /*3b40*/  FMUL.FTZ R0, R36, R3 ;  /* 0x0000000324007220 */ /* 0x002fc80000410000 */
[----:B------:R1:W-:Y:S02]  /*3b50*/  MUFU.TANH R200, R0 ;  /* 0x0000000000c87308 */ /* 0x0003e40000002400 */
[----:B--2---:R-:W-:Y:S01]  /*3b60*/  HMMA.16816.F32 R88, R16, R48, R28 ;  /* 0x000000301058723c */ /* 0x004fe2000000181c */
[----:B-1----:R-:W-:-:S05]  /*3b70*/  FMUL.FTZ R0, R37, R3 ;  /* 0x0000000325007220 */ /* 0x002fca0000410000 */
[----:B------:R1:W-:Y:S02]  /*3b80*/  MUFU.TANH R199, R0 ;  /* 0x0000000000c77308 */ /* 0x0003e40000002400 */
[----:B------:R-:W-:Y:S01]  /*3b90*/  HMMA.16816.F32 R28, R20, R46, RZ ;  /* 0x0000002e141c723c */ /* 0x000fe200000018ff */
[----:B------:R-:W2:Y:S01]  /*3ba0*/  LDSM.16.M88.4 R44, [R113+0x4000] ;  /* 0x00400000712c783b */ /* 0x000ea20000000200 */
[----:B-1----:R-:W-:-:S04]  /*3bb0*/  FMUL.FTZ R0, R38, R3 ;  /* 0x0000000326007220 */ /* 0x002fc80000410000 */
[----:B------:R1:W5:Y:S02]  /*3bc0*/  MUFU.TANH R140, R0 ;  /* 0x00000000008c7308 */ /* 0x0003640000002400 */
[-C--:B-1----:R-:W-:Y:S02]  /*3bd0*/  FMUL.FTZ R0, R39, R3.reuse ;  /* 0x0000000327007220 */ /* 0x082fe40000410000 */
[----:B------:R-:W-:Y:S04]  /*3be0*/  HMMA.16816.F32 R36, R8, R42, R24 ;  /* 0x0000002a0824723c */ /* 0x000fe80000001818 */
[----:B------:R1:W5:Y:S04]  /*3bf0*/  MUFU.TANH R133, R0 ;  /* 0x0000000000857308 */ /* 0x0003680000002400 */
[----:B------:R-:W-:Y:S01]  /*3c00*/  HMMA.16816.F32 R24, R12, R52, R100 ;  /* 0x000000340c18723c */ /* 0x000fe20000001864 */
[----:B-1----:R-:W-:-:S04]  /*3c10*/  FMUL.FTZ R0, R32, R3 ;  /* 0x0000000320007220 */ /* 0x002fc80000410000 */
[----:B------:R1:W-:Y:S02]  /*3c20*/  MUFU.TANH R195, R0 ;  /* 0x0000000000c37308 */ /* 0x0003e40000002400 */
[----:B-1----:R-:W-:-:S06]  /*3c30*/  FMUL.FTZ R0, R33, R3 ;  /* 0x0000000321007220 */ /* 0x002fcc0000410000 */
[----:B------:R1:W-:Y:S02]  /*3c40*/  MUFU.TANH R198, R0 ;  /* 0x0000000000c67308 */ /* 0x0003e40000002400 */
[----:B-1----:R-:W-:-:S06]  /*3c50*/  FMUL.FTZ R0, R34, R3 ;  /* 0x0000000322007220 */ /* 0x002fcc0000410000 */
[----:B------:R1:W5:Y:S02]  /*3c60*/  MUFU.TANH R124, R0 ;  /* 0x00000000007c7308 */ /* 0x0003640000002400 */
[-C--:B-1----:R-:W-:Y:S02]  /*3c70*/  FMUL.FTZ R0, R35, R3.reuse ;  /* 0x0000000323007220 */ /* 0x082fe40000410000 */
[----:B---3--:R-:W-:Y:S04]  /*3c80*/  HMMA.16816.F32 R32, R8, R56, R24 ;  /* 0x000000380820723c */ /* 0x008fe80000001818 */
[----:B------:R1:W-:Y:S04]  /*3c90*/  MUFU.TANH R192, R0 ;  /* 0x0000000000c07308 */ /* 0x0003e80000002400 */
[----:B------:R-:W-:Y:S01]  /*3ca0*/  HMMA.16816.F32 R24, R12, R54, R80 ;  /* 0x000000360c18723c */ /* 0x000fe20000001850 */
[----:B------:R-:W-:Y:S07]  /*3cb0*/  LDSM.16.M88.4 R52, [R106+0x6000] ;  /* 0x006000006a34783b */ /* 0x000fee0000000200 */
[----:B------:R-:W-:Y:S01]  /*3cc0*/  HMMA.16816.F32 R80, R16, R50, R28 ;  /* 0x000000321050723c */ /* 0x000fe2000000181c */
[----:B------:R-:W3:Y:S01]  /*3cd0*/  LDSM.16.M88.4 R48, [R71+0x4000] ;  /* 0x004000004730783b */ /* 0x000ee20000000200 */
[----:B-1----:R-:W-:-:S04]  /*3ce0*/  FMUL.FTZ R0, R36, R3 ;  /* 0x0000000324007220 */ /* 0x002fc80000410000 */
[----:B------:R1:W5:Y:S06]  /*3cf0*/  MUFU.TANH R193, R0 ;  /* 0x0000000000c17308 */ /* 0x00036c0000002400 */
[----:B------:R-:W-:Y:S01]  /*3d00*/  HMMA.16816.F32 R40, R8, R58, R24 ;  /* 0x0000003a0828723c */ /* 0x000fe20000001818 */
[----:B------:R-:W4:Y:S01]  /*3d10*/  LDSM.16.M88.4 R56, [R113+0x4800] ;  /* 0x004800007138783b */ /* 0x000f220000000200 */
[----:B-1----:R-:W-:-:S04]  /*3d20*/  FMUL.FTZ R0, R37, R3 ;  /* 0x0000000325007220 */ /* 0x002fc80000410000 */
[----:B------:R1:W-:Y:S02]  /*3d30*/  MUFU.TANH R194, R0 ;  /* 0x0000000000c27308 */ /* 0x0003e40000002400 */
[----:B--2---:R-:W-:Y:S01]  /*3d40*/  HMMA.16816.F32 R24, R12, R44, R108 ;  /* 0x0000002c0c18723c */ /* 0x004fe2000000186c */
[----:B-1----:R-:W-:-:S05]  /*3d50*/  FMUL.FTZ R0, R38, R3 ;  /* 0x0000000326007220 */ /* 0x002fca0000410000 */
[----:B------:R1:W2:Y:S02]  /*3d60*/  MUFU.TANH R123, R0 ;  /* 0x00000000007b7308 */ /* 0x0002a40000002400 */
[-C--:B-1----:R-:W-:Y:S01]  /*3d70*/  FMUL.FTZ R0, R39, R3.reuse ;  /* 0x0000000327007220 */ /* 0x082fe20000410000 */
[----:B------:R-:W-:Y:S01]  /*3d80*/  HMMA.16816.F32 R28, R20, R64, RZ ;  /* 0x00000040141c723c */ /* 0x000fe200000018ff */
[----:B------:R-:W-:Y:S04]  /*3d90*/  LDSM.16.M88.4 R36, [R224+0x6000] ;  /* 0x00600000e024783b */ /* 0x000fe80000000200 */
[----:B------:R1:W2:Y:S02]  /*3da0*/  MUFU.TANH R189, R0 ;  /* 0x0000000000bd7308 */ /* 0x0002a40000002400 */
[----:B-1----:R-:W-:-:S06]  /*3db0*/  FMUL.FTZ R0, R32, R3 ;  /* 0x0000000320007220 */ /* 0x002fcc0000410000 */
[----:B------:R1:W-:Y:S01]  /*3dc0*/  MUFU.TANH R190, R0 ;  /* 0x0000000000be7308 */ /* 0x0003e20000002400 */
[----:B------:R-:W-:Y:S01]  /*3dd0*/  HMMA.16816.F32 R44, R12, R46, R72 ;  /* 0x0000002e0c2c723c */ /* 0x000fe20000001848 */
[----:B------:R-:W5:Y:S01]  /*3de0*/  LDSM.16.M88.4 R72, [R71+0x4800] ;  /* 0x004800004748783b */ /* 0x000f620000000200 */
[----:B-1----:R-:W-:-:S05]  /*3df0*/  FMUL.FTZ R0, R33, R3 ;  /* 0x0000000321007220 */ /* 0x002fca0000410000 */
[----:B------:R1:W-:Y:S01]  /*3e00*/  MUFU.TANH R191, R0 ;  /* 0x0000000000bf7308 */ /* 0x0003e20000002400 */
[----:B---3--:R-:W-:Y:S01]  /*3e10*/  HMMA.16816.F32 R24, R8, R48, R24 ;  /* 0x000000300818723c */ /* 0x008fe20000001818 */
[----:B-1----:R-:W-:-:S06]  /*3e20*/  FMUL.FTZ R0, R34, R3 ;  /* 0x0000000322007220 */ /* 0x002fcc0000410000 */
[----:B------:R1:W3:Y:S02]  /*3e30*/  MUFU.TANH R114, R0 ;  /* 0x0000000000727308 */ /* 0x0002e40000002400 */
[----:B-1----:R-:W-:-:S06]  /*3e40*/  FMUL.FTZ R0, R35, R3 ;  /* 0x0000000323007220 */ /* 0x002fcc0000410000 */
[----:B------:R1:W3:Y:S02]  /*3e50*/  MUFU.TANH R187, R0 ;  /* 0x0000000000bb7308 */ /* 0x0002e40000002400 */
[----:B-1----:R-:W-:-:S06]  /*3e60*/  FMUL.FTZ R0, R40, R3 ;  /* 0x0000000328007220 */ /* 0x002fcc0000410000 */
[----:B------:R1:W-:Y:S01]  /*3e70*/  MUFU.TANH R188, R0 ;  /* 0x0000000000bc7308 */ /* 0x0003e20000002400 */
[----:B------:R-:W-:Y:S01]  /*3e80*/  HMMA.16816.F32 R108, R16, R60, R28 ;  /* 0x0000003c106c723c */ /* 0x000fe2000000181c */
[----:B-1----:R-:W-:-:S06]  /*3e90*/  FMUL.FTZ R0, R41, R3 ;  /* 0x0000000329007220 */ /* 0x002fcc0000410000 */
[----:B------:R1:W-:Y:S01]  /*3ea0*/  MUFU.TANH R186, R0 ;  /* 0x0000000000ba7308 */ /* 0x0003e20000002400 */
[----:B------:R-:W-:Y:S01]  /*3eb0*/  HMMA.16816.F32 R32, R20, R66, RZ ;  /* 0x000000421420723c */ /* 0x000fe200000018ff */
[----:B------:R-:W-:Y:S07]  /*3ec0*/  LDSM.16.M88.4 R64, [R106+0x6800] ;  /* 0x006800006a40783b */ /* 0x000fee0000000200 */
[----:B----4-:R-:W-:Y:S01]  /*3ed0*/  HMMA.16816.F32 R28, R12, R56, R76 ;  /* 0x000000380c1c723c */ /* 0x010fe2000000184c */
[----:B------:R-:W-:Y:S01]  /*3ee0*/  LDSM.16.M88.4 R76, [R224+0x7000] ;  /* 0x00700000e04c783b */ /* 0x000fe20000000200 */
[----:B-1----:R-:W-:-:S04]  /*3ef0*/  FMUL.FTZ R0, R42, R3 ;  /* 0x000000032a007220 */ /* 0x002fc80000410000 */
[----:B------:R1:W-:Y:S02]  /*3f00*/  MUFU.TANH R185, R0 ;  /* 0x0000000000b97308 */ /* 0x0003e40000002400 */
[----:B------:R-:W-:Y:S01]  /*3f10*/  HMMA.16816.F32 R48, R8, R50, R44 ;  /* 0x000000320830723c */ /* 0x000fe2000000182c */
[-C--:B-1----:R-:W-:Y:S02]  /*3f20*/  FMUL.FTZ R0, R43, R3.reuse ;  /* 0x000000032b007220 */ /* 0x082fe40000410000 */
[----:B------:R-:W1:Y:S03]  /*3f30*/  LDSM.16.M88.4 R40, [R113+0x5000] ;  /* 0x005000007128783b */ /* 0x000e660000000200 */
[----:B------:R4:W3:Y:S02]  /*3f40*/  MUFU.TANH R121, R0 ;  /* 0x0000000000797308 */ /* 0x0008e40000002400 */
[----:B----4-:R-:W-:-:S06]  /*3f50*/  FMUL.FTZ R0, R24, R3 ;  /* 0x0000000318007220 */ /* 0x010fcc0000410000 */
[----:B------:R4:W-:Y:S01]  /*3f60*/  MUFU.TANH R122, R0 ;  /* 0x00000000007a7308 */ /* 0x0009e20000002400 */
[----:B------:R-:W-:Y:S01]  /*3f70*/  HMMA.16816.F32 R100, R16, R62, R32 ;  /* 0x0000003e1064723c */ /* 0x000fe20000001820 */
[----:B------:R-:W-:Y:S01]  /*3f80*/  LDSM.16.M88.4 R60, [R224+0x6800] ;  /* 0x00680000e03c783b */ /* 0x000fe20000000200 */
[----:B----4-:R-:W-:-:S05]  /*3f90*/  FMUL.FTZ R0, R25, R3 ;  /* 0x0000000319007220 */ /* 0x010fca0000410000 */
[----:B------:R4:W-:Y:S01]  /*3fa0*/  MUFU.TANH R184, R0 ;  /* 0x0000000000b87308 */ /* 0x0009e20000002400 */
[----:B-----5:R-:W-:Y:S01]  /*3fb0*/  HMMA.16816.F32 R44, R8, R72, R28 ;  /* 0x00000048082c723c */ /* 0x020fe2000000181c */
[----:B----4-:R-:W-:-:S06]  /*3fc0*/  FMUL.FTZ R0, R26, R3 ;  /* 0x000000031a007220 */ /* 0x010fcc0000410000 */
[----:B------:R4:W5:Y:S01]  /*3fd0*/  MUFU.TANH R116, R0 ;  /* 0x0000000000747308 */ /* 0x0009620000002400 */
[C---:B------:R-:W-:Y:S08]  /*3fe0*/  HMMA.16816.F32 R32, R20.reuse, R36, RZ ;  /* 0x000000241420723c */ /* 0x040ff000000018ff */
[----:B------:R-:W-:Y:S01]  /*3ff0*/  HMMA.16816.F32 R28, R20, R38, RZ ;  /* 0x00000026141c723c */ /* 0x000fe200000018ff */
[----:B----4-:R-:W-:-:S07]  /*4000*/  FMUL.FTZ R0, R27, R3 ;  /* 0x000000031b007220 */ /* 0x010fce0000410000 */
[----:B------:R-:W-:Y:S01]  /*4010*/  HMMA.16816.F32 R24, R12, R58, R84 ;  /* 0x0000003a0c18723c */ /* 0x000fe20000001854 */
[----:B------:R-:W4:Y:S01]  /*4020*/  LDSM.16.M88.4 R56, [R71+0x5000] ;  /* 0x005000004738783b */ /* 0x000f220000000200 */
[----:B------:R2:W5:Y:S02]  /*4030*/  MUFU.TANH R117, R0 ;  /* 0x0000000000757308 */ /* 0x0005640000002400 */
[----:B--2---:R-:W-:-:S06]  /*4040*/  FMUL.FTZ R0, R48, R3 ;  /* 0x0000000330007220 */ /* 0x004fcc0000410000 */
[----:B------:R2:W-:Y:S01]  /*4050*/  MUFU.TANH R120, R0 ;  /* 0x0000000000787308 */ /* 0x0005e20000002400 */
[----:B------:R-:W-:Y:S01]  /*4060*/  HMMA.16816.F32 R84, R16, R52, R32 ;  /* 0x000000341054723c */ /* 0x000fe20000001820 */
[----:B--2---:R-:W-:-:S06]  /*4070*/  FMUL.FTZ R0, R49, R3 ;  /* 0x0000000331007220 */ /* 0x004fcc0000410000 */
[----:B------:R2:W-:Y:S01]  /*4080*/  MUFU.TANH R118, R0 ;  /* 0x0000000000767308 */ /* 0x0005e20000002400 */
[----:B------:R-:W-:Y:S01]  /*4090*/  HMMA.16816.F32 R92, R16, R54, R28 ;  /* 0x00000036105c723c */ /* 0x000fe2000000181c */
[----:B------:R-:W3:Y:S01]  /*40a0*/  LDSM.16.M88.4 R52, [R113+0x5800] ;  /* 0x005800007134783b */ /* 0x000ee20000000200 */
[----:B--2---:R-:W-:-:S05]  /*40b0*/  FMUL.FTZ R0, R50, R3 ;  /* 0x0000000332007220 */ /* 0x004fca0000410000 */
[----:B------:R2:W5:Y:S01]  /*40c0*/  MUFU.TANH R115, R0 ;  /* 0x0000000000737308 */ /* 0x0005620000002400 */
[----:B------:R-:W-:Y:S01]  /*40d0*/  HMMA.16816.F32 R24, R8, R74, R24 ;  /* 0x0000004a0818723c */ /* 0x000fe20000001818 */
[----:B------:R-:W-:Y:S07]  /*40e0*/  LDSM.16.M88.4 R72, [R224+0x7800] ;  /* 0x00780000e048783b */ /* 0x000fee0000000200 */
[----:B-1----:R-:W-:Y:S01]  /*40f0*/  HMMA.16816.F32 R28, R12, R40, R88 ;  /* 0x000000280c1c723c */ /* 0x002fe20000001858 */
[----:B--2---:R-:W-:-:S07]  /*4100*/  FMUL.FTZ R0, R51, R3 ;  /* 0x0000000333007220 */ /* 0x004fce0000410000 */
[----:B------:R-:W-:Y:S01]  /*4110*/  HMMA.16816.F32 R40, R12, R42, R80 ;  /* 0x0000002a0c28723c */ /* 0x000fe20000001850 */
[----:B------:R-:W1:Y:S01]  /*4120*/  LDSM.16.M88.4 R48, [R71+0x5800] ;  /* 0x005800004730783b */ /* 0x000e620000000200 */
[----:B------:R2:W5:Y:S03]  /*4130*/  MUFU.TANH R119, R0 ;  /* 0x0000000000777308 */ /* 0x0005660000002400 */
[----:B------:R-:W5:Y:S01]  /*4140*/  LDSM.16.M88.4 R80, [R106+0x7000] ;  /* 0x007000006a50783b */ /* 0x000f620000000200 */
[----:B--2---:R-:W-:-:S04]  /*4150*/  FMUL.FTZ R0, R44, R3 ;  /* 0x000000032c007220 */ /* 0x004fc80000410000 */
[----:B------:R2:W-:Y:S02]  /*4160*/  MUFU.TANH R132, R0 ;  /* 0x0000000000847308 */ /* 0x0005e40000002400 */
[----:B----4-:R-:W-:Y:S01]  /*4170*/  HMMA.16816.F32 R36, R8, R56, R28 ;  /* 0x000000380824723c */ /* 0x010fe2000000181c */
[----:B--2---:R-:W-:-:S05]  /*4180*/  FMUL.FTZ R0, R45, R3 ;  /* 0x000000032d007220 */ /* 0x004fca0000410000 */
[----:B------:R2:W-:Y:S02]  /*4190*/  MUFU.TANH R130, R0 ;  /* 0x0000000000827308 */ /* 0x0005e40000002400 */
[----:B--2---:R-:W-:-:S06]  /*41a0*/  FMUL.FTZ R0, R46, R3 ;  /* 0x000000032e007220 */ /* 0x004fcc0000410000 */
[----:B------:R2:W4:Y:S02]  /*41b0*/  MUFU.TANH R126, R0 ;  /* 0x00000000007e7308 */ /* 0x0005240000002400 */
[-C--:B--2---:R-:W-:Y:S01]  /*41c0*/  FMUL.FTZ R0, R47, R3.reuse ;  /* 0x000000032f007220 */ /* 0x084fe20000410000 */
[----:B------:R-:W-:Y:S01]  /*41d0*/  HMMA.16816.F32 R32, R20, R60, RZ ;  /* 0x0000003c1420723c */ /* 0x000fe200000018ff */
[----:B------:R-:W2:Y:S04]  /*41e0*/  LDSM.16.M88.4 R44, [R113+0x6000] ;  /* 0x00600000712c783b */ /* 0x000ea80000000200 */
[----:B------:R3:W4:Y:S02]  /*41f0*/  MUFU.TANH R125, R0 ;  /* 0x00000000007d7308 */ /* 0x0007240000002400 */
[----:B---3--:R-:W-:-:S06]  /*4200*/  FMUL.FTZ R0, R24, R3 ;  /* 0x0000000318007220 */ /* 0x008fcc0000410000 */
[----:B------:R3:W-:Y:S01]  /*4210*/  MUFU.TANH R129, R0 ;  /* 0x0000000000817308 */ /* 0x0007e20000002400 */
[----:B------:R-:W-:Y:S01]  /*4220*/  HMMA.16816.F32 R28, R20, R62, RZ ;  /* 0x0000003e141c723c */ /* 0x000fe200000018ff */
[----:B------:R-:W-:Y:S01]  /*4230*/  LDSM.16.M88.4 R60, [R106+0x7800] ;  /* 0x007800006a3c783b */ /* 0x000fe20000000200 */
[----:B---3--:R-:W-:-:S05]  /*4240*/  FMUL.FTZ R0, R25, R3 ;  /* 0x0000000319007220 */ /* 0x008fca0000410000 */
[----:B------:R3:W-:Y:S01]  /*4250*/  MUFU.TANH R128, R0 ;  /* 0x0000000000807308 */ /* 0x0007e20000002400 */
[----:B------:R-:W-:Y:S01]  /*4260*/  HMMA.16816.F32 R40, R8, R58, R40 ;  /* 0x0000003a0828723c */ /* 0x000fe20000001828 */
[----:B------:R-:W4:Y:S01]  /*4270*/  LDSM.16.M88.4 R56, [R71+0x6000] ;  /* 0x006000004738783b */ /* 0x000f220000000200 */
[----:B---3--:R-:W-:-:S05]  /*4280*/  FMUL.FTZ R0, R26, R3 ;  /* 0x000000031a007220 */ /* 0x008fca0000410000 */
[----:B------:R3:W4:Y:S02]  /*4290*/  MUFU.TANH R127, R0 ;  /* 0x00000000007f7308 */ /* 0x0007240000002400 */
[-C--:B---3--:R-:W-:Y:S02]  /*42a0*/  FMUL.FTZ R0, R27, R3.reuse ;  /* 0x000000031b007220 */ /* 0x088fe40000410000 */
[----:B------:R-:W-:Y:S04]  /*42b0*/  HMMA.16816.F32 R24, R12, R52, R108 ;  /* 0x000000340c18723c */ /* 0x000fe8000000186c */
[----:B------:R3:W4:Y:S02]  /*42c0*/  MUFU.TANH R131, R0 ;  /* 0x0000000000837308 */ /* 0x0007240000002400 */
[----:B---3--:R-:W-:-:S06]  /*42d0*/  FMUL.FTZ R0, R36, R3 ;  /* 0x0000000324007220 */ /* 0x008fcc0000410000 */
[----:B------:R3:W-:Y:S01]  /*42e0*/  MUFU.TANH R143, R0 ;  /* 0x00000000008f7308 */ /* 0x0007e20000002400 */
[----:B------:R-:W-:Y:S01]  /*42f0*/  HMMA.16816.F32 R96, R16, R64, R32 ;  /* 0x000000401060723c */ /* 0x000fe20000001820 */
[----:B---3--:R-:W-:-:S06]  /*4300*/  FMUL.FTZ R0, R37, R3 ;  /* 0x0000000325007220 */ /* 0x008fcc0000410000 */
[----:B------:R3:W-:Y:S01]  /*4310*/  MUFU.TANH R141, R0 ;  /* 0x00000000008d7308 */ /* 0x0007e20000002400 */
[----:B------:R-:W-:Y:S01]  /*4320*/  HMMA.16816.F32 R32, R20, R76, RZ ;  /* 0x0000004c1420723c */ /* 0x000fe200000018ff */
[----:B---3--:R-:W-:-:S06]  /*4330*/  FMUL.FTZ R0, R38, R3 ;  /* 0x0000000326007220 */ /* 0x008fcc0000410000 */
[----:B------:R3:W4:Y:S01]  /*4340*/  MUFU.TANH R138, R0 ;  /* 0x00000000008a7308 */ /* 0x0007220000002400 */
[----:B------:R-:W-:Y:S01]  /*4350*/  HMMA.16816.F32 R88, R16, R66, R28 ;  /* 0x000000421058723c */ /* 0x000fe2000000181c */
[----:B------:R-:W-:Y:S07]  /*4360*/  LDSM.16.M88.4 R64, [R224+0x8000] ;  /* 0x00800000e040783b */ /* 0x000fee0000000200 */
[----:B-1----:R-:W-:Y:S01]  /*4370*/  HMMA.16816.F32 R24, R8, R48, R24 ;  /* 0x000000300818723c */ /* 0x002fe20000001818 */
[----:B---3--:R-:W-:-:S07]  /*4380*/  FMUL.FTZ R0, R39, R3 ;  /* 0x0000000327007220 */ /* 0x008fce0000410000 */
[----:B------:R-:W-:Y:S01]  /*4390*/  HMMA.16816.F32 R28, R12, R54, R100 ;  /* 0x000000360c1c723c */ /* 0x000fe20000001864 */
[----:B------:R-:W-:Y:S01]  /*43a0*/  LDSM.16.M88.4 R52, [R71+0x6800] ;  /* 0x006800004734783b */ /* 0x000fe20000000200 */
[----:B------:R1:W3:Y:S02]  /*43b0*/  MUFU.TANH R136, R0 ;  /* 0x0000000000887308 */ /* 0x0002e40000002400 */
[----:B-1----:R-:W-:-:S06]  /*43c0*/  FMUL.FTZ R0, R40, R3 ;  /* 0x0000000328007220 */ /* 0x002fcc0000410000 */
[----:B------:R1:W-:Y:S01]  /*43d0*/  MUFU.TANH R142, R0 ;  /* 0x00000000008e7308 */ /* 0x0003e20000002400 */
[----:B-----5:R-:W-:Y:S01]  /*43e0*/  HMMA.16816.F32 R100, R16, R80, R32 ;  /* 0x000000501064723c */ /* 0x020fe20000001820 */
[----:B-1----:R-:W-:-:S06]  /*43f0*/  FMUL.FTZ R0, R41, R3 ;  /* 0x0000000329007220 */ /* 0x002fcc0000410000 */
[----:B------:R1:W-:Y:S01]  /*4400*/  MUFU.TANH R183, R0 ;  /* 0x0000000000b77308 */ /* 0x0003e20000002400 */
[----:B--2---:R-:W-:Y:S01]  /*4410*/  HMMA.16816.F32 R32, R12, R46, R92 ;  /* 0x0000002e0c20723c */ /* 0x004fe2000000185c */
[----:B-1----:R-:W-:-:S06]  /*4420*/  FMUL.FTZ R0, R42, R3 ;  /* 0x000000032a007220 */ /* 0x002fcc0000410000 */
[----:B------:R1:W2:Y:S01]  /*4430*/  MUFU.TANH R137, R0 ;  /* 0x0000000000897308 */ /* 0x0002a20000002400 */
[----:B------:R-:W-:Y:S01]  /*4440*/  HMMA.16816.F32 R36, R8, R50, R28 ;  /* 0x000000320824723c */ /* 0x000fe2000000181c */
[----:B------:R-:W-:Y:S01]  /*4450*/  LDSM.16.M88.4 R48, [R113+0x7000] ;  /* 0x007000007130783b */ /* 0x000fe20000000200 */
[----:B-1----:R-:W-:-:S06]  /*4460*/  FMUL.FTZ R0, R43, R3 ;  /* 0x000000032b007220 */ /* 0x002fcc0000410000 */
[----:B------:R-:W-:Y:S01]  /*4470*/  HMMA.16816.F32 R40, R12, R44, R84 ;  /* 0x0000002c0c28723c */ /* 0x000fe20000001854 */
[----:B------:R-:W1:Y:S01]  /*4480*/  LDSM.16.M88.4 R44, [R113+0x6800] ;  /* 0x00680000712c783b */ /* 0x000e620000000200 */
[----:B------:R5:W2:Y:S02]  /*4490*/  MUFU.TANH R139, R0 ;  /* 0x00000000008b7308 */ /* 0x000aa40000002400 */
[----:B-----5:R-:W-:-:S06]  /*44a0*/  FMUL.FTZ R0, R24, R3 ;  /* 0x0000000318007220 */ /* 0x020fcc0000410000 */
[----:B------:R5:W-:Y:S10]  /*44b0*/  MUFU.TANH R152, R0 ;  /* 0x0000000000987308 */ /* 0x000bf40000002400 */
[----:B----4-:R-:W-:Y:S01]  /*44c0*/  HMMA.16816.F32 R40, R8, R56, R40 ;  /* 0x000000380828723c */ /* 0x010fe20000001828 */
[----:B-----5:R-:W-:-:S04]  /*44d0*/  FMUL.FTZ R0, R25, R3 ;  /* 0x0000000319007220 */ /* 0x020fc80000410000 */
[----:B------:R4:W-:Y:S02]  /*44e0*/  MUFU.TANH R151, R0 ;  /* 0x0000000000977308 */ /* 0x0009e40000002400 */
[----:B----4-:R-:W-:-:S06]  /*44f0*/  FMUL.FTZ R0, R26, R3 ;  /* 0x000000031a007220 */ /* 0x010fcc0000410000 */
[----:B------:R4:W5:Y:S02]  /*4500*/  MUFU.TANH R145, R0 ;  /* 0x0000000000917308 */ /* 0x0009640000002400 */
[-C--:B----4-:R-:W-:Y:S02]  /*4510*/  FMUL.FTZ R0, R27, R3.reuse ;  /* 0x000000031b007220 */ /* 0x090fe40000410000 */
[----:B------:R-:W-:Y:S04]  /*4520*/  HMMA.16816.F32 R24, R20, R72, RZ ;  /* 0x000000481418723c */ /* 0x000fe800000018ff */
[----:B------:R4:W5:Y:S02]  /*4530*/  MUFU.TANH R146, R0 ;  /* 0x0000000000927308 */ /* 0x0009640000002400 */
[----:B----4-:R-:W-:-:S06]  /*4540*/  FMUL.FTZ R0, R36, R3 ;  /* 0x0000000324007220 */ /* 0x010fcc0000410000 */
[----:B------:R4:W-:Y:S01]  /*4550*/  MUFU.TANH R149, R0 ;  /* 0x0000000000957308 */ /* 0x0009e20000002400 */
[----:B------:R-:W-:Y:S01]  /*4560*/  HMMA.16816.F32 R28, R20, R78, RZ ;  /* 0x0000004e141c723c */ /* 0x000fe200000018ff */
[----:B------:R-:W-:Y:S01]  /*4570*/  LDSM.16.M88.4 R76, [R224+0x8800] ;  /* 0x00880000e04c783b */ /* 0x000fe20000000200 */
[----:B----4-:R-:W-:-:S05]  /*4580*/  FMUL.FTZ R0, R37, R3 ;  /* 0x0000000325007220 */ /* 0x010fca0000410000 */
[----:B------:R4:W-:Y:S01]  /*4590*/  MUFU.TANH R182, R0 ;  /* 0x0000000000b67308 */ /* 0x0009e20000002400 */
[----:B------:R-:W-:Y:S01]  /*45a0*/  HMMA.16816.F32 R84, R16, R60, R24 ;  /* 0x0000003c1054723c */ /* 0x000fe20000001818 */
[----:B----4-:R-:W-:-:S06]  /*45b0*/  FMUL.FTZ R0, R38, R3 ;  /* 0x0000000326007220 */ /* 0x010fcc0000410000 */
[----:B------:R4:W5:Y:S01]  /*45c0*/  MUFU.TANH R147, R0 ;  /* 0x0000000000937308 */ /* 0x0009620000002400 */
[----:B------:R-:W-:Y:S01]  /*45d0*/  HMMA.16816.F32 R24, R8, R58, R32 ;  /* 0x0000003a0818723c */ /* 0x000fe20000001820 */
[----:B------:R-:W-:Y:S07]  /*45e0*/  LDSM.16.M88.4 R56, [R113+0x7800] ;  /* 0x007800007138783b */ /* 0x000fee0000000200 */
[----:B-1----:R-:W-:Y:S01]  /*45f0*/  HMMA.16816.F32 R32, R12, R44, R96 ;  /* 0x0000002c0c20723c */ /* 0x002fe20000001860 */
[----:B----4-:R-:W-:-:S04]  /*4600*/  FMUL.FTZ R0, R39, R3 ;  /* 0x0000000327007220 */ /* 0x010fc80000410000 */
[----:B------:R1:W4:Y:S02]  /*4610*/  MUFU.TANH R148, R0 ;  /* 0x0000000000947308 */ /* 0x0003240000002400 */
[----:B-1----:R-:W-:-:S06]  /*4620*/  FMUL.FTZ R0, R40, R3 ;  /* 0x0000000328007220 */ /* 0x002fcc0000410000 */
[----:B------:R1:W-:Y:S01]  /*4630*/  MUFU.TANH R160, R0 ;  /* 0x0000000000a07308 */ /* 0x0003e20000002400 */
[----:B------:R-:W-:Y:S01]  /*4640*/  HMMA.16816.F32 R80, R16, R82, R28 ;  /* 0x000000521050723c */ /* 0x000fe2000000181c */
[----:B-1----:R-:W-:-:S06]  /*4650*/  FMUL.FTZ R0, R41, R3 ;  /* 0x0000000329007220 */ /* 0x002fcc0000410000 */
[----:B------:R1:W-:Y:S01]  /*4660*/  MUFU.TANH R161, R0 ;  /* 0x0000000000a17308 */ /* 0x0003e20000002400 */
[----:B------:R-:W-:Y:S01]  /*4670*/  HMMA.16816.F32 R36, R20, R74, RZ ;  /* 0x0000004a1424723c */ /* 0x000fe200000018ff */
[----:B------:R-:W-:Y:S01]  /*4680*/  LDSM.16.M88.4 R72, [R106+0x8000] ;  /* 0x008000006a48783b */ /* 0x000fe20000000200 */
[----:B-1----:R-:W-:-:S05]  /*4690*/  FMUL.FTZ R0, R42, R3 ;  /* 0x000000032a007220 */ /* 0x002fca0000410000 */
[----:B------:R1:W4:Y:S01]  /*46a0*/  MUFU.TANH R155, R0 ;  /* 0x00000000009b7308 */ /* 0x0003220000002400 */
[----:B------:R-:W-:Y:S01]  /*46b0*/  HMMA.16816.F32 R28, R12, R46, R88 ;  /* 0x0000002e0c1c723c */ /* 0x000fe20000001858 */
[----:B------:R-:W3:Y:S01]  /*46c0*/  LDSM.16.M88.4 R44, [R71+0x7000] ;  /* 0x00700000472c783b */ /* 0x000ee20000000200 */
[----:B-1----:R-:W-:-:S06]  /*46d0*/  FMUL.FTZ R0, R43, R3 ;  /* 0x000000032b007220 */ /* 0x002fcc0000410000 */
[----:B------:R-:W-:Y:S01]  /*46e0*/  HMMA.16816.F32 R40, R8, R52, R32 ;  /* 0x000000340828723c */ /* 0x000fe20000001820 */
[----:B------:R1:W4:Y:S02]  /*46f0*/  MUFU.TANH R157, R0 ;  /* 0x00000000009d7308 */ /* 0x0003240000002400 */
[----:B-1----:R-:W-:-:S06]  /*4700*/  FMUL.FTZ R0, R24, R3 ;  /* 0x0000000318007220 */ /* 0x002fcc0000410000 */
[----:B------:R1:W-:Y:S01]  /*4710*/  MUFU.TANH R159, R0 ;  /* 0x00000000009f7308 */ /* 0x0003e20000002400 */
[----:B------:R-:W-:Y:S01]  /*4720*/  HMMA.16816.F32 R88, R16, R62, R36 ;  /* 0x0000003e1058723c */ /* 0x000fe20000001824 */
[----:B------:R-:W2:Y:S01]  /*4730*/  LDSM.16.M88.4 R60, [R113+0x8000] ;  /* 0x00800000713c783b */ /* 0x000ea20000000200 */
[----:B-1----:R-:W-:-:S05]  /*4740*/  FMUL.FTZ R0, R25, R3 ;  /* 0x0000000319007220 */ /* 0x002fca0000410000 */
[----:B------:R1:W-:Y:S01]  /*4750*/  MUFU.TANH R177, R0 ;  /* 0x0000000000b17308 */ /* 0x0003e20000002400 */
[----:B------:R-:W-:Y:S01]  /*4760*/  HMMA.16816.F32 R36, R8, R54, R28 ;  /* 0x000000360824723c */ /* 0x000fe2000000181c */
[----:B------:R-:W-:Y:S01]  /*4770*/  LDSM.16.M88.4 R52, [R106+0x8800] ;  /* 0x008800006a34783b */ /* 0x000fe20000000200 */
[----:B-1----:R-:W-:-:S05]  /*4780*/  FMUL.FTZ R0, R26, R3 ;  /* 0x000000031a007220 */ /* 0x002fca0000410000 */
[----:B------:R1:W4:Y:S01]  /*4790*/  MUFU.TANH R154, R0 ;  /* 0x00000000009a7308 */ /* 0x0003220000002400 */
[----:B------:R-:W-:Y:S01]  /*47a0*/  HMMA.16816.F32 R28, R12, R48, R100 ;  /* 0x000000300c1c723c */ /* 0x000fe20000001864 */
[----:B-1----:R-:W-:-:S06]  /*47b0*/  FMUL.FTZ R0, R27, R3 ;  /* 0x000000031b007220 */ /* 0x002fcc0000410000 */
[----:B------:R1:W4:Y:S02]  /*47c0*/  MUFU.TANH R158, R0 ;  /* 0x00000000009e7308 */ /* 0x0003240000002400 */
[----:B-1----:R-:W-:-:S06]  /*47d0*/  FMUL.FTZ R0, R40, R3 ;  /* 0x0000000328007220 */ /* 0x002fcc0000410000 */
[----:B------:R1:W-:Y:S01]  /*47e0*/  MUFU.TANH R172, R0 ;  /* 0x0000000000ac7308 */ /* 0x0003e20000002400 */
[----:B------:R-:W-:Y:S01]  /*47f0*/  HMMA.16816.F32 R24, R12, R50, R80 ;  /* 0x000000320c18723c */ /* 0x000fe20000001850 */
[----:B------:R-:W5:Y:S01]  /*4800*/  LDSM.16.M88.4 R48, [R71+0x7800] ;  /* 0x007800004730783b */ /* 0x000f620000000200 */
[----:B-1----:R-:W-:-:S05]  /*4810*/  FMUL.FTZ R0, R41, R3 ;  /* 0x0000000329007220 */ /* 0x002fca0000410000 */
[----:B------:R1:W-:Y:S02]  /*4820*/  MUFU.TANH R170, R0 ;  /* 0x0000000000aa7308 */ /* 0x0003e40000002400 */
[----:B-1----:R-:W-:-:S06]  /*4830*/  FMUL.FTZ R0, R42, R3 ;  /* 0x000000032a007220 */ /* 0x002fcc0000410000 */
[----:B------:R1:W4:Y:S02]  /*4840*/  MUFU.TANH R164, R0 ;  /* 0x0000000000a47308 */ /* 0x0003240000002400 */
[-C--:B-1----:R-:W-:Y:S02]  /*4850*/  FMUL.FTZ R0, R43, R3.reuse ;  /* 0x000000032b007220 */ /* 0x082fe40000410000 */
[----:B---3--:R-:W-:Y:S04]  /*4860*/  HMMA.16816.F32 R40, R8, R44, R28 ;  /* 0x0000002c0828723c */ /* 0x008fe8000000181c */
[----:B------:R1:W3:Y:S02]  /*4870*/  MUFU.TANH R165, R0 ;  /* 0x0000000000a57308 */ /* 0x0002e40000002400 */
[----:B-1----:R-:W-:-:S06]  /*4880*/  FMUL.FTZ R0, R36, R3 ;  /* 0x0000000324007220 */ /* 0x002fcc0000410000 */
[----:B------:R1:W-:Y:S01]  /*4890*/  MUFU.TANH R167, R0 ;  /* 0x0000000000a77308 */ /* 0x0003e20000002400 */
[----:B------:R-:W-:Y:S01]  /*48a0*/  HMMA.16816.F32 R44, R8, R46, R24 ;  /* 0x0000002e082c723c */ /* 0x000fe20000001818 */
[----:B-1----:R-:W-:-:S06]  /*48b0*/  FMUL.FTZ R0, R37, R3 ;  /* 0x0000000325007220 */ /* 0x002fcc0000410000 */
[----:B------:R1:W-:Y:S01]  /*48c0*/  MUFU.TANH R169, R0 ;  /* 0x0000000000a97308 */ /* 0x0003e20000002400 */
[----:B------:R-:W-:Y:S01]  /*48d0*/  HMMA.16816.F32 R32, R20, R64, RZ ;  /* 0x000000401420723c */ /* 0x000fe200000018ff */
[----:B-1----:R-:W-:-:S06]  /*48e0*/  FMUL.FTZ R0, R38, R3 ;  /* 0x0000000326007220 */ /* 0x002fcc0000410000 */
[----:B------:R1:W3:Y:S02]  /*48f0*/  MUFU.TANH R163, R0 ;  /* 0x0000000000a37308 */ /* 0x0002e40000002400 */
[----:B-1----:R-:W-:-:S06]  /*4900*/  FMUL.FTZ R0, R39, R3 ;  /* 0x0000000327007220 */ /* 0x002fcc0000410000 */
[----:B------:R1:W3:Y:S02]  /*4910*/  MUFU.TANH R171, R0 ;  /* 0x0000000000ab7308 */ /* 0x0002e40000002400 */
[----:B-1----:R-:W-:-:S06]  /*4920*/  FMUL.FTZ R0, R40, R3 ;  /* 0x0000000328007220 */ /* 0x002fcc0000410000 */
[----:B------:R1:W-:Y:S01]  /*4930*/  MUFU.TANH R179, R0 ;  /* 0x0000000000b37308 */ /* 0x0003e20000002400 */
[----:B------:R-:W-:Y:S02]  /*4940*/  IMAD.SHL.U32 R2, R229, 0x2, RZ ;  /* 0x00000002e5027824 */ /* 0x000fe400078e00ff */
[----:B-1----:R-:W-:-:S05]  /*4950*/  FMUL.FTZ R0, R41, R3 ;  /* 0x0000000329007220 */ /* 0x002fca0000410000 */
[----:B------:R1:W-:Y:S01]  /*4960*/  MUFU.TANH R180, R0 ;  /* 0x0000000000b47308 */ /* 0x0003e20000002400 */
[----:B------:R-:W-:Y:S01]  /*4970*/  HMMA.16816.F32 R80, R16, R72, R32 ;  /* 0x000000481050723c */ /* 0x000fe20000001820 */
[----:B-1----:R-:W-:-:S06]  /*4980*/  FMUL.FTZ R0, R42, R3 ;  /* 0x000000032a007220 */ /* 0x002fcc0000410000 */
[----:B------:R1:W3:Y:S02]  /*4990*/  MUFU.TANH R175, R0 ;  /* 0x0000000000af7308 */ /* 0x0002e40000002400 */
[-C--:B-1----:R-:W-:Y:S01]  /*49a0*/  FMUL.FTZ R0, R43, R3.reuse ;  /* 0x000000032b007220 */ /* 0x082fe20000410000 */
[C---:B------:R-:W-:Y:S08]  /*49b0*/  HMMA.16816.F32 R28, R20.reuse, R66, RZ ;  /* 0x00000042141c723c */ /* 0x040ff000000018ff */
[----:B------:R-:W-:Y:S01]  /*49c0*/  HMMA.16816.F32 R24, R20, R76, RZ ;  /* 0x0000004c1418723c */ /* 0x000fe200000018ff */
[----:B------:R1:W3:Y:S01]  /*49d0*/  MUFU.TANH R176, R0 ;  /* 0x0000000000b07308 */ /* 0x0002e20000002400 */
[-C--:B------:R-:W-:Y:S01]  /*49e0*/  FMUL.FTZ R6, R45, R3.reuse ;  /* 0x000000032d067220 */ /* 0x080fe20000410000 */
[----:B------:R-:W-:Y:S04]  /*49f0*/  LDSM.16.M88.4 R40, [R113+0x8800] ;  /* 0x008800007128783b */ /* 0x000fe80000000200 */
[----:B------:R-:W-:Y:S01]  /*4a00*/  LDSM.16.M88.4 R64, [R106+0x9000] ;  /* 0x009000006a40783b */ /* 0x000fe20000000200 */
[----:B-1----:R-:W-:-:S04]  /*4a10*/  FMUL.FTZ R0, R44, R3 ;  /* 0x000000032c007220 */ /* 0x002fc80000410000 */
[----:B------:R1:W-:Y:S01]  /*4a20*/  MUFU.TANH R178, R0 ;  /* 0x0000000000b27308 */ /* 0x0003e20000002400 */
[----:B------:R-:W-:Y:S01]  /*4a30*/  HMMA.16816.F32 R32, R12, R56, R84 ;  /* 0x000000380c20723c */ /* 0x000fe20000001854 */
[----:B-1----:R-:W-:-:S04]  /*4a40*/  LOP3.LUT R0, R107, 0x6, R2, 0xf8, !PT ;  /* 0x000000066b007812 */ /* 0x002fc800078ef802 */
[----:B------:R-:W-:-:S04]  /*4a50*/  LOP3.LUT R2, R0, 0x8, RZ, 0xfc, !PT ;  /* 0x0000000800027812 */ /* 0x000fc800078efcff */
[----:B------:R-:W-:Y:S02]  /*4a60*/  ISETP.GE.AND P3, PT, R2, R4, PT ;  /* 0x000000040200720c */ /* 0x000fe40003f66270 */
[----:B------:R-:W-:-:S04]  /*4a70*/  LOP3.LUT R2, R0, 0x11, RZ, 0xfc, !PT ;  /* 0x0000001100027812 */ /* 0x000fc800078efcff */
[-C--:B------:R-:W-:Y:S01]  /*4a80*/  ISETP.GE.AND P6, PT, R2, R4.reuse, PT ;  /* 0x000000040200720c */ /* 0x080fe20003fc6270 */
[----:B------:R-:W-:Y:S01]  /*4a90*/  FMUL.FTZ R2, R47, R3 ;  /* 0x000000032f027220 */ /* 0x000fe20000410000 */
[CC--:B------:R-:W-:Y:S02]  /*4aa0*/  ISETP.GE.AND P5, PT, R0.reuse, R4.reuse, PT ;  /* 0x000000040000720c */ /* 0x0c0fe40003fa6270 */
[----:B------:R-:W-:Y:S01]  /*4ab0*/  LOP3.LUT R5, R0, 0x1, RZ, 0xfc, !PT ;  /* 0x0000000100057812 */ /* 0x000fe200078efcff */
[----:B------:R1:W-:Y:S01]  /*4ac0*/  MUFU.TANH R166, R2 ;  /* 0x0000000200a67308 */ /* 0x0003e20000002400 */
[----:B--2---:R-:W-:Y:S01]  /*4ad0*/  HMMA.16816.F32 R36, R12, R60, R80 ;  /* 0x0000003c0c24723c */ /* 0x004fe20000001850 */
[----:B------:R-:W-:Y:S02]  /*4ae0*/  FSEL R80, R162, -INF , !P5 ;  /* 0xff800000a2507808 */ /* 0x000fe40006800000 */
[----:B------:R-:W-:Y:S02]  /*4af0*/  FSEL R82, R173, -INF , !P5 ;  /* 0xff800000ad527808 */ /* 0x000fe40006800000 */
[----:B------:R-:W-:-:S02]  /*4b00*/  ISETP.GE.AND P4, PT, R5, R4, PT ;  /* 0x000000040500720c */ /* 0x000fc40003f86270 */
[----:B------:R2:W-:Y:S02]  /*4b10*/  MUFU.TANH R181, R6 ;  /* 0x0000000600b57308 */ /* 0x0005e40000002400 */
[----:B------:R-:W-:Y:S02]  /*4b20*/  FSEL R77, R204, -INF , !P4 ;  /* 0xff800000cc4d7808 */ /* 0x000fe40006000000 */
[----:B-1----:R-:W-:-:S04]  /*4b30*/  LOP3.LUT R2, R0, 0x18, RZ, 0xfc, !PT ;  /* 0x0000001800027812 */ /* 0x002fc800078efcff */
[-C--:B------:R-:W-:Y:S02]  /*4b40*/  ISETP.GE.AND P5, PT, R2, R4.reuse, PT ;  /* 0x000000040200720c */ /* 0x080fe40003fa6270 */
[----:B------:R-:W-:Y:S02]  /*4b50*/  LOP3.LUT R2, R0, 0x19, RZ, 0xfc, !PT ;  /* 0x0000001900027812 */ /* 0x000fe400078efcff */
[----:B------:R-:W-:Y:S01]  /*4b60*/  FSEL R81, R207, -INF , !P4 ;  /* 0xff800000cf517808 */ /* 0x000fe20006000000 */
[----:B------:R-:W-:Y:S01]  /*4b70*/  HMMA.16816.F32 R84, R16, R74, R28 ;  /* 0x0000004a1054723c */ /* 0x000fe2000000181c */
[----:B------:R-:W-:Y:S01]  /*4b80*/  ISETP.GE.AND P4, PT, R2, R4, PT ;  /* 0x000000040200720c */ /* 0x000fe20003f86270 */
[----:B------:R-:W-:Y:S01]  /*4b90*/  LDSM.16.M88.4 R72, [R224+0x9000] ;  /* 0x00900000e048783b */ /* 0x000fe20000000200 */
[C---:B--2---:R-:W-:Y:S02]  /*4ba0*/  LOP3.LUT R6, R0.reuse, 0x9, RZ, 0xfc, !PT ;  /* 0x0000000900067812 */ /* 0x044fe400078efcff */
[----:B------:R-:W-:-:S03]  /*4bb0*/  LOP3.LUT R2, R0, 0x20, RZ, 0xfc, !PT ;  /* 0x0000002000027812 */ /* 0x000fc600078efcff */
[----:B-----5:R-:W-:Y:S01]  /*4bc0*/  HMMA.16816.F32 R28, R8, R48, R32 ;  /* 0x00000030081c723c */ /* 0x020fe20000001820 */
[----:B------:R-:W-:Y:S02]  /*4bd0*/  FSEL R76, R201, -INF , !P3 ;  /* 0xff800000c94c7808 */ /* 0x000fe40005800000 */
[----:B------:R-:W-:Y:S02]  /*4be0*/  ISETP.GE.AND P1, PT, R6, R4, PT ;  /* 0x000000040600720c */ /* 0x000fe40003f26270 */
[----:B------:R-:W-:-:S03]  /*4bf0*/  LOP3.LUT R5, R0, 0x10, RZ, 0xfc, !PT ;  /* 0x0000001000057812 */ /* 0x000fc600078efcff */
[----:B------:R-:W-:Y:S01]  /*4c00*/  HMMA.16816.F32 R32, R20, R78, RZ ;  /* 0x0000004e1420723c */ /* 0x000fe200000018ff */
[----:B------:R-:W-:Y:S02]  /*4c10*/  FSEL R78, R206, -INF , !P3 ;  /* 0xff800000ce4e7808 */ /* 0x000fe40005800000 */
[----:B------:R-:W-:Y:S02]  /*4c20*/  ISETP.GE.AND P3, PT, R2, R4, PT ;  /* 0x000000040200720c */ /* 0x000fe40003f66270 */
[----:B------:R-:W-:-:S03]  /*4c30*/  LOP3.LUT R2, R0, 0x21, RZ, 0xfc, !PT ;  /* 0x0000002100027812 */ /* 0x000fc600078efcff */
[----:B------:R-:W-:Y:S01]  /*4c40*/  HMMA.16816.F32 R92, R16, R52, R24 ;  /* 0x00000034105c723c */ /* 0x000fe20000001818 */
[----:B------:R-:W-:Y:S02]  /*4c50*/  FSEL R79, R153, -INF , !P1 ;  /* 0xff800000994f7808 */ /* 0x000fe40004800000 */
[----:B------:R-:W-:Y:S02]  /*4c60*/  FSEL R83, R205, -INF , !P1 ;  /* 0xff800000cd537808 */ /* 0x000fe40004800000 */
[----:B------:R-:W-:-:S03]  /*4c70*/  ISETP.GE.AND P0, PT, R5, R4, PT ;  /* 0x000000040500720c */ /* 0x000fc60003f06270 */
[----:B------:R-:W-:Y:S01]  /*4c80*/  HMMA.16816.F32 R24, R12, R58, R88 ;  /* 0x0000003a0c18723c */ /* 0x000fe20000001858 */
[-C--:B------:R-:W-:Y:S01]  /*4c90*/  ISETP.GE.AND P1, PT, R2, R4.reuse, PT ;  /* 0x000000040200720c */ /* 0x080fe20003f26270 */
[----:B------:R-:W1:Y:S01]  /*4ca0*/  LDSM.16.M88.4 R56, [R71+0x8000] ;  /* 0x008000004738783b */ /* 0x000e620000000200 */
[----:B------:R-:W-:Y:S02]  /*4cb0*/  LOP3.LUT R2, R0, 0x28, RZ, 0xfc, !PT ;  /* 0x0000002800027812 */ /* 0x000fe400078efcff */
[----:B------:R-:W-:Y:S02]  /*4cc0*/  FSEL R89, R150, -INF , !P0 ;  /* 0xff80000096597808 */ /* 0x000fe40004000000 */
[----:B------:R-:W-:Y:S02]  /*4cd0*/  FSEL R99, R203, -INF , !P0 ;  /* 0xff800000cb637808 */ /* 0x000fe40004000000 */
[----:B------:R-:W-:Y:S02]  /*4ce0*/  ISETP.GE.AND P0, PT, R2, R4, PT ;  /* 0x000000040200720c */ /* 0x000fe40003f06270 */
[----:B------:R-:W-:-:S02]  /*4cf0*/  LOP3.LUT R2, R0, 0x29, RZ, 0xfc, !PT ;  /* 0x0000002900027812 */ /* 0x000fc400078efcff */
[----:B------:R-:W-:Y:S02]  /*4d00*/  FSEL R90, R144, -INF , !P6 ;  /* 0xff800000905a7808 */ /* 0x000fe40007000000 */
[----:B------:R-:W-:Y:S02]  /*4d10*/  FSEL R97, R202, -INF , !P6 ;  /* 0xff800000ca617808 */ /* 0x000fe40007000000 */
[-C--:B------:R-:W-:Y:S01]  /*4d20*/  ISETP.GE.AND P6, PT, R2, R4.reuse, PT ;  /* 0x000000040200720c */ /* 0x080fe20003fc6270 */
[----:B------:R-:W-:Y:S01]  /*4d30*/  FMUL.FTZ R5, R28, R3 ;  /* 0x000000031c057220 */ /* 0x000fe20000410000 */
[----:B------:R-:W-:Y:S02]  /*4d40*/  LOP3.LUT R2, R0, 0x30, RZ, 0xfc, !PT ;  /* 0x0000003000027812 */ /* 0x000fe400078efcff */
[----:B------:R-:W-:Y:S02]  /*4d50*/  FSEL R88, R140, -INF , !P5 ;  /* 0xff8000008c587808 */ /* 0x000fe40006800000 */
[----:B------:R-:W-:Y:S01]  /*4d60*/  FSEL R91, R200, -INF , !P5 ;  /* 0xff800000c85b7808 */ /* 0x000fe20006800000 */
[----:B------:R2:W-:Y:S01]  /*4d70*/  MUFU.TANH R173, R5 ;  /* 0x0000000500ad7308 */ /* 0x0005e20000002400 */
[----:B------:R-:W-:Y:S01]  /*4d80*/  ISETP.GE.AND P5, PT, R2, R4, PT ;  /* 0x000000040200720c */ /* 0x000fe20003fa6270 */
[----:B------:R-:W-:Y:S01]  /*4d90*/  HMMA.16816.F32 R24, R8, R50, R24 ;  /* 0x000000320818723c */ /* 0x000fe20000001818 */
[----:B------:R-:W-:Y:S01]  /*4da0*/  LOP3.LUT R2, R0, 0x31, RZ, 0xfc, !PT ;  /* 0x0000003100027812 */ /* 0x000fe200078efcff */
[----:B------:R-:W5:Y:S01]  /*4db0*/  LDSM.16.M88.4 R48, [R71+0x8800] ;  /* 0x008800004730783b */ /* 0x000f620000000200 */
[----:B------:R-:W-:-:S02]  /*4dc0*/  FSEL R98, R133, -INF , !P4 ;  /* 0xff80000085627808 */ /* 0x000fc40006000000 */
[----:B------:R-:W-:Y:S02]  /*4dd0*/  FSEL R96, R199, -INF , !P4 ;  /* 0xff800000c7607808 */ /* 0x000fe40006000000 */
[----:B------:R-:W-:Y:S02]  /*4de0*/  ISETP.GE.AND P4, PT, R2, R4, PT ;  /* 0x000000040200720c */ /* 0x000fe40003f86270 */
[----:B------:R-:W-:Y:S01]  /*4df0*/  LOP3.LUT R2, R0, 0x38, RZ, 0xfc, !PT ;  /* 0x0000003800027812 */ /* 0x000fe200078efcff */
[----:B--2---:R-:W-:Y:S01]  /*4e00*/  FMUL.FTZ R5, R29, R3 ;  /* 0x000000031d057220 */ /* 0x004fe20000410000 */
[----:B------:R-:W-:-:S03]  /*4e10*/  FSEL R100, R124, -INF , !P3 ;  /* 0xff8000007c647808 */ /* 0x000fc60005800000 */
[----:B------:R2:W-:Y:S01]  /*4e20*/  MUFU.TANH R162, R5 ;  /* 0x0000000500a27308 */ /* 0x0005e20000002400 */
[----:B------:R-:W-:Y:S02]  /*4e30*/  FSEL R103, R195, -INF , !P3 ;  /* 0xff800000c3677808 */ /* 0x000fe40005800000 */
[----:B------:R-:W-:Y:S02]  /*4e40*/  ISETP.GE.AND P3, PT, R2, R4, PT ;  /* 0x000000040200720c */ /* 0x000fe40003f66270 */
[----:B------:R-:W-:Y:S02]  /*4e50*/  LOP3.LUT R2, R0, 0x39, RZ, 0xfc, !PT ;  /* 0x0000003900027812 */ /* 0x000fe400078efcff */
[----:B------:R-:W-:Y:S01]  /*4e60*/  FSEL R101, R198, -INF , !P1 ;  /* 0xff800000c6657808 */ /* 0x000fe20004800000 */
[----:B--2---:R-:W-:-:S04]  /*4e70*/  FMUL.FTZ R5, R30, R3 ;  /* 0x000000031e057220 */ /* 0x004fc80000410000 */
[----:B------:R2:W-:Y:S01]  /*4e80*/  MUFU.TANH R153, R5 ;  /* 0x0000000500997308 */ /* 0x0005e20000002400 */
[----:B------:R-:W-:Y:S01]  /*4e90*/  FSEL R102, R193, -INF , !P0 ;  /* 0xff800000c1667808 */ /* 0x000fe20004000000 */
[----:B--2---:R-:W-:Y:S02]  /*4ea0*/  FMUL.FTZ R5, R31, R3 ;  /* 0x000000031f057220 */ /* 0x004fe40000410000 */
[----:B------:R-:W-:Y:S01]  /*4eb0*/  HMMA.16816.F32 R28, R12, R62, R84 ;  /* 0x0000003e0c1c723c */ /* 0x000fe20000001854 */
[----:B------:R-:W-:Y:S02]  /*4ec0*/  FSEL R84, R192, -INF , !P1 ;  /* 0xff800000c0547808 */ /* 0x000fe40004800000 */
[----:B------:R-:W-:Y:S02]  /*4ed0*/  ISETP.GE.AND P1, PT, R2, R4, PT ;  /* 0x000000040200720c */ /* 0x000fe40003f26270 */
[----:B------:R-:W-:Y:S01]  /*4ee0*/  LOP3.LUT R2, R0, 0x40, RZ, 0xfc, !PT ;  /* 0x0000004000027812 */ /* 0x000fe200078efcff */
[----:B------:R2:W-:Y:S01]  /*4ef0*/  MUFU.TANH R150, R5 ;  /* 0x0000000500967308 */ /* 0x0005e20000002400 */
[----:B------:R-:W-:-:S02]  /*4f00*/  FSEL R85, R123, -INF , !P0 ;  /* 0xff8000007b557808 */ /* 0x000fc40004000000 */
[-C--:B------:R-:W-:Y:S02]  /*4f10*/  ISETP.GE.AND P0, PT, R2, R4.reuse, PT ;  /* 0x000000040200720c */ /* 0x080fe40003f06270 */
[----:B------:R-:W-:Y:S02]  /*4f20*/  LOP3.LUT R2, R0, 0x41, RZ, 0xfc, !PT ;  /* 0x0000004100027812 */ /* 0x000fe400078efcff */
[----:B------:R-:W-:Y:S02]  /*4f30*/  FSEL R87, R189, -INF , !P6 ;  /* 0xff800000bd577808 */ /* 0x000fe40007000000 */
        /* <DEDUP_REMOVED lines=9> */
[----:B------:R-:W-:Y:S02]  /*4fd0*/  FSEL R108, R187, -INF , !P4 ;  /* 0xff800000bb6c7808 */ /* 0x000fe40006000000 */
[----:B------:R-:W-:Y:S01]  /*4fe0*/  FSEL R111, R191, -INF , !P4 ;  /* 0xff800000bf6f7808 */ /* 0x000fe20006000000 */
[----:B--2---:R-:W-:-:S04]  /*4ff0*/  FMUL.FTZ R5, R25, R3 ;  /* 0x0000000319057220 */ /* 0x004fc80000410000 */
[----:B------:R2:W-:Y:S01]  /*5000*/  MUFU.TANH R140, R5 ;  /* 0x00000005008c7308 */ /* 0x0005e20000002400 */
[----:B------:R-:W-:Y:S02]  /*5010*/  ISETP.GE.AND P4, PT, R2, R4, PT ;  /* 0x000000040200720c */ /* 0x000fe40003f86270 */
[----:B------:R-:W-:Y:S02]  /*5020*/  LOP3.LUT R2, R0, 0x50, RZ, 0xfc, !PT ;  /* 0x0000005000027812 */ /* 0x000fe400078efcff */
[----:B------:R-:W-:Y:S01]  /*5030*/  FSEL R110, R121, -INF , !P1 ;  /* 0xff800000796e7808 */ /* 0x000fe20004800000 */
[----:B--2---:R-:W-:-:S04]  /*5040*/  FMUL.FTZ R5, R26, R3 ;  /* 0x000000031a057220 */ /* 0x004fc80000410000 */
[----:B------:R2:W-:Y:S01]  /*5050*/  MUFU.TANH R133, R5 ;  /* 0x0000000500857308 */ /* 0x0005e20000002400 */
[----:B------:R-:W-:Y:S02]  /*5060*/  FSEL R116, R116, -INF , !P0 ;  /* 0xff80000074747808 */ /* 0x000fe40004000000 */
[----:B------:R-:W-:Y:S01]  /*5070*/  FSEL R121, R122, -INF , !P0 ;  /* 0xff8000007a797808 */ /* 0x000fe20004000000 */
[----:B--2---:R-:W-:Y:S02]  /*5080*/  FMUL.FTZ R5, R27, R3 ;  /* 0x000000031b057220 */ /* 0x004fe40000410000 */
[----:B-1----:R-:W-:Y:S08]  /*5090*/  HMMA.16816.F32 R24, R8, R58, R28 ;  /* 0x0000003a0818723c */ /* 0x002ff0000000181c */
[----:B------:R-:W-:Y:S01]  /*50a0*/  HMMA.16816.F32 R28, R12, R40, R92 ;  /* 0x000000280c1c723c */ /* 0x000fe2000000185c */
[----:B------:R-:W-:-:S02]  /*50b0*/  FSEL R92, R185, -INF , !P3 ;  /* 0xff800000b95c7808 */ /* 0x000fc40005800000 */
[----:B------:R-:W-:Y:S02]  /*50c0*/  FSEL R94, R188, -INF , !P3 ;  /* 0xff800000bc5e7808 */ /* 0x000fe40005800000 */
[-C--:B------:R-:W-:Y:S02]  /*50d0*/  ISETP.GE.AND P3, PT, R2, R4.reuse, PT ;  /* 0x000000040200720c */ /* 0x080fe40003f66270 */
[----:B------:R-:W-:Y:S02]  /*50e0*/  LOP3.LUT R2, R0, 0x51, RZ, 0xfc, !PT ;  /* 0x0000005100027812 */ /* 0x000fe400078efcff */
[----:B------:R-:W-:Y:S02]  /*50f0*/  FSEL R95, R186, -INF , !P1 ;  /* 0xff800000ba5f7808 */ /* 0x000fe40004800000 */
[----:B------:R-:W-:Y:S02]  /*5100*/  ISETP.GE.AND P1, PT, R2, R4, PT ;  /* 0x000000040200720c */ /* 0x000fe40003f26270 */
[----:B------:R-:W-:-:S04]  /*5110*/  LOP3.LUT R2, R0, 0x58, RZ, 0xfc, !PT ;  /* 0x0000005800027812 */ /* 0x000fc800078efcff */
[-C--:B------:R-:W-:Y:S02]  /*5120*/  ISETP.GE.AND P0, PT, R2, R4.reuse, PT ;  /* 0x000000040200720c */ /* 0x080fe40003f06270 */
[----:B------:R-:W-:Y:S02]  /*5130*/  LOP3.LUT R2, R0, 0x59, RZ, 0xfc, !PT ;  /* 0x0000005900027812 */ /* 0x000fe400078efcff */
[----:B------:R-:W-:Y:S02]  /*5140*/  FSEL R117, R117, -INF , !P6 ;  /* 0xff80000075757808 */ /* 0x000fe40007000000 */
[----:B------:R-:W-:Y:S02]  /*5150*/  FSEL R122, R184, -INF , !P6 ;  /* 0xff800000b87a7808 */ /* 0x000fe40007000000 */
[----:B------:R-:W-:Y:S02]  /*5160*/  ISETP.GE.AND P6, PT, R2, R4, PT ;  /* 0x000000040200720c */ /* 0x000fe40003fc6270 */
[----:B------:R-:W-:Y:S01]  /*5170*/  LOP3.LUT R2, R0, 0x60, RZ, 0xfc, !PT ;  /* 0x0000006000027812 */ /* 0x000fe200078efcff */
[----:B------:R-:W-:Y:S01]  /*5180*/  HMMA.16816.F32 R52, R16, R54, R32 ;  /* 0x000000361034723c */ /* 0x000fe20000001820 */
[----:B------:R-:W-:-:S02]  /*5190*/  FSEL R115, R115, -INF , !P5 ;  /* 0xff80000073737808 */ /* 0x000fc40006800000 */
[----:B------:R-:W-:Y:S02]  /*51a0*/  FSEL R120, R120, -INF , !P5 ;  /* 0xff80000078787808 */ /* 0x000fe40006800000 */
[-C--:B------:R-:W-:Y:S02]  /*51b0*/  ISETP.GE.AND P5, PT, R2, R4.reuse, PT ;  /* 0x000000040200720c */ /* 0x080fe40003fa6270 */
[----:B------:R-:W-:Y:S01]  /*51c0*/  LOP3.LUT R2, R0, 0x61, RZ, 0xfc, !PT ;  /* 0x0000006100027812 */ /* 0x000fe200078efcff */
[----:B------:R-:W-:Y:S01]  /*51d0*/  HMMA.16816.F32 R32, R20, R72, RZ ;  /* 0x000000481420723c */ /* 0x000fe200000018ff */
[----:B------:R-:W-:Y:S02]  /*51e0*/  FSEL R119, R119, -INF , !P4 ;  /* 0xff80000077777808 */ /* 0x000fe40006000000 */
[----:B------:R-:W-:Y:S02]  /*51f0*/  FSEL R118, R118, -INF , !P4 ;  /* 0xff80000076767808 */ /* 0x000fe40006000000 */
[----:B------:R-:W-:-:S02]  /*5200*/  ISETP.GE.AND P4, PT, R2, R4, PT ;  /* 0x000000040200720c */ /* 0x000fc40003f86270 */
[----:B------:R-:W-:Y:S02]  /*5210*/  LOP3.LUT R2, R0, 0x68, RZ, 0xfc, !PT ;  /* 0x0000006800027812 */ /* 0x000fe400078efcff */
[----:B------:R-:W-:Y:S02]  /*5220*/  FSEL R126, R126, -INF , !P3 ;  /* 0xff8000007e7e7808 */ /* 0x000fe40005800000 */
[----:B------:R-:W-:Y:S02]  /*5230*/  FSEL R132, R132, -INF , !P3 ;  /* 0xff80000084847808 */ /* 0x000fe40005800000 */
[----:B------:R-:W-:Y:S02]  /*5240*/  ISETP.GE.AND P3, PT, R2, R4, PT ;  /* 0x000000040200720c */ /* 0x000fe40003f66270 */
[----:B------:R-:W-:Y:S02]  /*5250*/  LOP3.LUT R2, R0, 0x69, RZ, 0xfc, !PT ;  /* 0x0000006900027812 */ /* 0x000fe400078efcff */
[----:B------:R-:W-:-:S02]  /*5260*/  FSEL R125, R125, -INF , !P1 ;  /* 0xff8000007d7d7808 */ /* 0x000fc40004800000 */
[----:B------:R-:W-:Y:S02]  /*5270*/  FSEL R130, R130, -INF , !P1 ;  /* 0xff80000082827808 */ /* 0x000fe40004800000 */
[-C--:B------:R-:W-:Y:S02]  /*5280*/  ISETP.GE.AND P1, PT, R2, R4.reuse, PT ;  /* 0x000000040200720c */ /* 0x080fe40003f26270 */
[----:B------:R-:W-:Y:S01]  /*5290*/  LOP3.LUT R2, R0, 0x70, RZ, 0xfc, !PT ;  /* 0x0000007000027812 */ /* 0x000fe200078efcff */
[----:B------:R-:W-:Y:S01]  /*52a0*/  FMUL.FTZ R7, R46, R3 ;  /* 0x000000032e077220 */ /* 0x000fe20000410000 */
[----:B------:R-:W-:Y:S01]  /*52b0*/  FSEL R127, R127, -INF , !P0 ;  /* 0xff8000007f7f7808 */ /* 0x000fe20004000000 */
[----:B------:R-:W-:Y:S01]  /*52c0*/  HMMA.16816.F32 R36, R8, R56, R36 ;  /* 0x000000380824723c */ /* 0x000fe20000001824 */
[----:B------:R-:W-:Y:S01]  /*52d0*/  FSEL R129, R129, -INF , !P0 ;  /* 0xff80000081817808 */ /* 0x000fe20004000000 */
[----:B------:R-:W1:Y:S01]  /*52e0*/  LDSM.16.M88.4 R56, [R113+0x9000] ;  /* 0x009000007138783b */ /* 0x000e620000000200 */
[----:B------:R-:W-:-:S02]  /*52f0*/  ISETP.GE.AND P0, PT, R2, R4, PT ;  /* 0x000000040200720c */ /* 0x000fc40003f06270 */
[----:B------:R-:W-:-:S03]  /*5300*/  LOP3.LUT R2, R0, 0x71, RZ, 0xfc, !PT ;  /* 0x0000007100027812 */ /* 0x000fc600078efcff */
[----:B------:R-:W-:Y:S01]  /*5310*/  HMMA.16816.F32 R44, R16, R64, R32 ;  /* 0x00000040102c723c */ /* 0x000fe20000001820 */
[----:B------:R-:W-:Y:S02]  /*5320*/  FSEL R131, R131, -INF , !P6 ;  /* 0xff80000083837808 */ /* 0x000fe40007000000 */
[----:B------:R-:W-:Y:S02]  /*5330*/  FSEL R128, R128, -INF , !P6 ;  /* 0xff80000080807808 */ /* 0x000fe40007000000 */
[----:B------:R-:W-:-:S03]  /*5340*/  ISETP.GE.AND P6, PT, R2, R4, PT ;  /* 0x000000040200720c */ /* 0x000fc60003fc6270 */
[----:B------:R-:W-:Y:S01]  /*5350*/  HMMA.16816.F32 R32, R12, R42, R52 ;  /* 0x0000002a0c20723c */ /* 0x000fe20000001834 */
[----:B------:R-:W-:Y:S01]  /*5360*/  LOP3.LUT R2, R0, 0x78, RZ, 0xfc, !PT ;  /* 0x0000007800027812 */ /* 0x000fe200078efcff */
[----:B------:R-:W2:Y:S01]  /*5370*/  LDSM.16.M88.4 R52, [R71+0x9000] ;  /* 0x009000004734783b */ /* 0x000ea20000000200 */
[----:B------:R-:W-:Y:S02]  /*5380*/  FSEL R138, R138, -INF , !P5 ;  /* 0xff8000008a8a7808 */ /* 0x000fe40006800000 */
[----:B------:R-:W-:Y:S02]  /*5390*/  FSEL R143, R143, -INF , !P5 ;  /* 0xff8000008f8f7808 */ /* 0x000fe40006800000 */
[----:B------:R-:W-:Y:S02]  /*53a0*/  FSEL R136, R136, -INF , !P4 ;  /* 0xff80000088887808 */ /* 0x000fe40006000000 */
[----:B------:R-:W-:Y:S02]  /*53b0*/  FSEL R141, R141, -INF , !P4 ;  /* 0xff8000008d8d7808 */ /* 0x000fe40006000000 */
[----:B------:R-:W-:-:S02]  /*53c0*/  FSEL R137, R137, -INF , !P3 ;  /* 0xff80000089897808 */ /* 0x000fc40005800000 */
[----:B------:R-:W-:Y:S01]  /*53d0*/  FSEL R142, R142, -INF , !P3 ;  /* 0xff8000008e8e7808 */ /* 0x000fe20005800000 */
[C---:B-----5:R-:W-:Y:S01]  /*53e0*/  HMMA.16816.F32 R28, R8.reuse, R48, R28 ;  /* 0x00000030081c723c */ /* 0x060fe2000000181c */
[-C--:B------:R-:W-:Y:S01]  /*53f0*/  ISETP.GE.AND P5, PT, R2, R4.reuse, PT ;  /* 0x000000040200720c */ /* 0x080fe20003fa6270 */
[----:B------:R-:W5:Y:S01]  /*5400*/  MUFU.TANH R174, R7 ;  /* 0x0000000700ae7308 */ /* 0x000f620000002400 */
[----:B------:R-:W-:Y:S01]  /*5410*/  LOP3.LUT R2, R0, 0x79, RZ, 0xfc, !PT ;  /* 0x0000007900027812 */ /* 0x000fe200078efcff */
[----:B------:R-:W5:Y:S03]  /*5420*/  LDSM.16.M88.4 R40, [R224+0x9800] ;  /* 0x00980000e028783b */ /* 0x000f660000000200 */
[-C--:B------:R-:W-:Y:S02]  /*5430*/  ISETP.GE.AND P4, PT, R2, R4.reuse, PT ;  /* 0x000000040200720c */ /* 0x080fe40003f86270 */
[----:B------:R-:W-:Y:S01]  /*5440*/  LOP3.LUT R2, R0, 0x80, RZ, 0xfc, !PT ;  /* 0x0000008000027812 */ /* 0x000fe200078efcff */
[----:B------:R-:W-:Y:S01]  /*5450*/  HMMA.16816.F32 R32, R8, R50, R32 ;  /* 0x000000320820723c */ /* 0x000fe20000001820 */
[----:B------:R4:W5:Y:S02]  /*5460*/  LDSM.16.M88.4 R48, [R106+0x9800] ;  /* 0x009800006a30783b */ /* 0x0009640000000200 */
[----:B------:R-:W-:-:S02]  /*5470*/  ISETP.GE.AND P3, PT, R2, R4, PT ;  /* 0x000000040200720c */ /* 0x000fc40003f66270 */
[----:B------:R-:W-:Y:S01]  /*5480*/  LOP3.LUT R2, R0, 0x81, RZ, 0xfc, !PT ;  /* 0x0000008100027812 */ /* 0x000fe200078efcff */
[----:B------:R3:W5:Y:S01]  /*5490*/  MUFU.TANH R7, R5 ;  /* 0x0000000500077308 */ /* 0x0007620000002400 */
[----:B------:R-:W-:Y:S02]  /*54a0*/  FSEL R139, R139, -INF , !P1 ;  /* 0xff8000008b8b7808 */ /* 0x000fe40004800000 */
[----:B------:R-:W-:Y:S02]  /*54b0*/  FSEL R145, R145, -INF , !P0 ;  /* 0xff80000091917808 */ /* 0x000fe40004000000 */
[----:B------:R-:W-:Y:S02]  /*54c0*/  FSEL R152, R152, -INF , !P0 ;  /* 0xff80000098987808 */ /* 0x000fe40004000000 */
[----:B------:R-:W-:Y:S02]  /*54d0*/  FSEL R146, R146, -INF , !P6 ;  /* 0xff80000092927808 */ /* 0x000fe40007000000 */
[----:B----4-:R-:W-:Y:S01]  /*54e0*/  FSEL R106, R183, -INF , !P1 ;  /* 0xff800000b76a7808 */ /* 0x010fe20004800000 */
[----:B---3--:R-:W-:Y:S01]  /*54f0*/  FMUL.FTZ R5, R36, R3 ;  /* 0x0000000324057220 */ /* 0x008fe20000410000 */
[----:B------:R-:W-:-:S02]  /*5500*/  ISETP.GE.AND P1, PT, R2, R4, PT ;  /* 0x000000040200720c */ /* 0x000fc40003f26270 */
[----:B------:R-:W-:Y:S01]  /*5510*/  LOP3.LUT R2, R0, 0x88, RZ, 0xfc, !PT ;  /* 0x0000008800027812 */ /* 0x000fe200078efcff */
[----:B------:R3:W-:Y:S03]  /*5520*/  MUFU.TANH R124, R5 ;  /* 0x00000005007c7308 */ /* 0x0007e60000002400 */
[-C--:B------:R-:W-:Y:S02]  /*5530*/  ISETP.GE.AND P0, PT, R2, R4.reuse, PT ;  /* 0x000000040200720c */ /* 0x080fe40003f06270 */
[----:B------:R-:W-:Y:S02]  /*5540*/  LOP3.LUT R2, R0, 0x89, RZ, 0xfc, !PT ;  /* 0x0000008900027812 */ /* 0x000fe400078efcff */
[----:B------:R-:W-:Y:S02]  /*5550*/  FSEL R151, R151, -INF , !P6 ;  /* 0xff80000097977808 */ /* 0x000fe40007000000 */
[----:B------:R-:W-:-:S02]  /*5560*/  ISETP.GE.AND P6, PT, R2, R4, PT ;  /* 0x000000040200720c */ /* 0x000fc40003fc6270 */
[----:B------:R-:W-:Y:S01]  /*5570*/  LOP3.LUT R2, R0, 0x90, RZ, 0xfc, !PT ;  /* 0x0000009000027812 */ /* 0x000fe200078efcff */
[----:B---3--:R-:W-:-:S04]  /*5580*/  FMUL.FTZ R5, R37, R3 ;  /* 0x0000000325057220 */ /* 0x008fc80000410000 */
[----:B------:R3:W-:Y:S01]  /*5590*/  MUFU.TANH R123, R5 ;  /* 0x00000005007b7308 */ /* 0x0007e20000002400 */
[----:B------:R-:W-:Y:S02]  /*55a0*/  FSEL R147, R147, -INF , !P5 ;  /* 0xff80000093937808 */ /* 0x000fe40006800000 */
[----:B------:R-:W-:Y:S02]  /*55b0*/  FSEL R149, R149, -INF , !P5 ;  /* 0xff80000095957808 */ /* 0x000fe40006800000 */
[----:B------:R-:W-:Y:S02]  /*55c0*/  ISETP.GE.AND P5, PT, R2, R4, PT ;  /* 0x000000040200720c */ /* 0x000fe40003fa6270 */
[----:B------:R-:W-:Y:S02]  /*55d0*/  LOP3.LUT R2, R0, 0x91, RZ, 0xfc, !PT ;  /* 0x0000009100027812 */ /* 0x000fe400078efcff */
[----:B------:R-:W-:Y:S01]  /*55e0*/  FSEL R148, R148, -INF , !P4 ;  /* 0xff80000094947808 */ /* 0x000fe20006000000 */
[----:B---3--:R-:W-:-:S04]  /*55f0*/  FMUL.FTZ R5, R38, R3 ;  /* 0x0000000326057220 */ /* 0x008fc80000410000 */
[----:B------:R3:W4:Y:S01]  /*5600*/  MUFU.TANH R6, R5 ;  /* 0x0000000500067308 */ /* 0x0007220000002400 */
[----:B------:R-:W-:Y:S02]  /*5610*/  FSEL R155, R155, -INF , !P3 ;  /* 0xff8000009b9b7808 */ /* 0x000fe40005800000 */
[----:B------:R-:W-:Y:S01]  /*5620*/  FSEL R160, R160, -INF , !P3 ;  /* 0xff800000a0a07808 */ /* 0x000fe20005800000 */
[-C--:B---3--:R-:W-:Y:S02]  /*5630*/  FMUL.FTZ R5, R39, R3.reuse ;  /* 0x0000000327057220 */ /* 0x088fe40000410000 */
[----:B-1----:R-:W-:Y:S01]  /*5640*/  HMMA.16816.F32 R36, R12, R56, R44 ;  /* 0x000000380c24723c */ /* 0x002fe2000000182c */
[----:B------:R1:W3:Y:S01]  /*5650*/  LDSM.16.M88.4 R44, [R113+0x9800] ;  /* 0x00980000712c783b */ /* 0x0002e20000000200 */
[----:B------:R2:W4:Y:S01]  /*5660*/  MUFU.TANH R93, R5 ;  /* 0x00000005005d7308 */ /* 0x0005220000002400 */
[----:B------:R-:W-:Y:S02]  /*5670*/  FSEL R157, R157, -INF , !P1 ;  /* 0xff8000009d9d7808 */ /* 0x000fe40004800000 */
[----:B------:R-:W-:Y:S01]  /*5680*/  FSEL R161, R161, -INF , !P1 ;  /* 0xff800000a1a17808 */ /* 0x000fe20004800000 */
[-C--:B------:R-:W-:Y:S01]  /*5690*/  FMUL.FTZ R32, R32, R3.reuse ;  /* 0x0000000320207220 */ /* 0x080fe20000410000 */
[-C--:B------:R-:W-:Y:S01]  /*56a0*/  FMUL.FTZ R33, R33, R3.reuse ;  /* 0x0000000321217220 */ /* 0x080fe20000410000 */
[-C--:B------:R-:W-:Y:S01]  /*56b0*/  FMUL.FTZ R34, R34, R3.reuse ;  /* 0x0000000322227220 */ /* 0x080fe20000410000 */
[----:B--2---:R-:W-:Y:S01]  /*56c0*/  FMUL.FTZ R5, R24, R3 ;  /* 0x0000000318057220 */ /* 0x004fe20000410000 */
[----:B-1----:R-:W-:-:S02]  /*56d0*/  FSEL R113, R182, -INF , !P4 ;  /* 0xff800000b6717808 */ /* 0x002fc40006000000 */
[-C--:B------:R-:W-:Y:S02]  /*56e0*/  ISETP.GE.AND P4, PT, R2, R4.reuse, PT ;  /* 0x000000040200720c */ /* 0x080fe40003f86270 */
[----:B------:R-:W-:Y:S01]  /*56f0*/  LOP3.LUT R2, R0, 0x98, RZ, 0xfc, !PT ;  /* 0x0000009800027812 */ /* 0x000fe200078efcff */
[----:B------:R1:W-:Y:S03]  /*5700*/  MUFU.TANH R73, R5 ;  /* 0x0000000500497308 */ /* 0x0003e60000002400 */
[----:B------:R-:W-:Y:S02]  /*5710*/  ISETP.GE.AND P3, PT, R2, R4, PT ;  /* 0x000000040200720c */ /* 0x000fe40003f66270 */
[----:B------:R-:W-:Y:S01]  /*5720*/  LOP3.LUT R2, R0, 0x99, RZ, 0xfc, !PT ;  /* 0x0000009900027812 */ /* 0x000fe200078efcff */
[----:B------:R-:W-:-:S03]  /*5730*/  FMUL.FTZ R35, R35, R3 ;  /* 0x0000000323237220 */ /* 0x000fc60000410000 */
[----:B------:R-:W-:Y:S02]  /*5740*/  ISETP.GE.AND P1, PT, R2, R4, PT ;  /* 0x000000040200720c */ /* 0x000fe40003f26270 */
[----:B------:R-:W-:Y:S01]  /*5750*/  LOP3.LUT R2, R0, 0xa0, RZ, 0xfc, !PT ;  /* 0x000000a000027812 */ /* 0x000fe200078efcff */
[----:B-1----:R-:W-:-:S04]  /*5760*/  FMUL.FTZ R5, R25, R3 ;  /* 0x0000000319057220 */ /* 0x002fc80000410000 */
[----:B------:R1:W-:Y:S01]  /*5770*/  MUFU.TANH R72, R5 ;  /* 0x0000000500487308 */ /* 0x0003e20000002400 */
[----:B------:R-:W-:Y:S02]  /*5780*/  FSEL R154, R154, -INF , !P0 ;  /* 0xff8000009a9a7808 */ /* 0x000fe40004000000 */
[----:B------:R-:W-:Y:S01]  /*5790*/  FSEL R159, R159, -INF , !P0 ;  /* 0xff8000009f9f7808 */ /* 0x000fe20004000000 */
[----:B------:R-:W-:Y:S01]  /*57a0*/  HMMA.16816.F32 R36, R8, R52, R36 ;  /* 0x000000340824723c */ /* 0x000fe20000001824 */
[----:B------:R-:W-:Y:S02]  /*57b0*/  ISETP.GE.AND P0, PT, R2, R4, PT ;  /* 0x000000040200720c */ /* 0x000fe40003f06270 */
[----:B------:R-:W-:Y:S01]  /*57c0*/  LOP3.LUT R2, R0, 0xa1, RZ, 0xfc, !PT ;  /* 0x000000a100027812 */ /* 0x000fe200078efcff */
[----:B------:R-:W-:Y:S01]  /*57d0*/  MUFU.TANH R57, R32 ;  /* 0x0000002000397308 */ /* 0x000fe20000002400 */
[----:B------:R-:W-:Y:S01]  /*57e0*/  FSEL R158, R158, -INF , !P6 ;  /* 0xff8000009e9e7808 */ /* 0x000fe20007000000 */
[----:B-1----:R-:W-:-:S06]  /*57f0*/  FMUL.FTZ R5, R26, R3 ;  /* 0x000000031a057220 */ /* 0x002fcc0000410000 */
[----:B------:R-:W-:Y:S08]  /*5800*/  MUFU.TANH R56, R33 ;  /* 0x0000002100387308 */ /* 0x000ff00000002400 */
[----:B------:R1:W2:Y:S01]  /*5810*/  MUFU.TANH R65, R5 ;  /* 0x0000000500417308 */ /* 0x0002a20000002400 */
[----:B------:R-:W-:-:S07]  /*5820*/  FSEL R164, R164, -INF , !P5 ;  /* 0xff800000a4a47808 */ /* 0x000fce0006800000 */
[----:B------:R-:W-:Y:S01]  /*5830*/  MUFU.TANH R53, R34 ;  /* 0x0000002200357308 */ /* 0x000fe20000002400 */
[----:B------:R-:W-:-:S07]  /*5840*/  FSEL R172, R172, -INF , !P5 ;  /* 0xff800000acac7808 */ /* 0x000fce0006800000 */
[----:B------:R5:W-:Y:S01]  /*5850*/  MUFU.TANH R52, R35 ;  /* 0x0000002300347308 */ /* 0x000be20000002400 */
[----:B-1----:R-:W-:Y:S02]  /*5860*/  FMUL.FTZ R5, R27, R3 ;  /* 0x000000031b057220 */ /* 0x002fe40000410000 */
[----:B------:R-:W-:Y:S05]  /*5870*/  HMMA.16816.F32 R24, R20, R74, RZ ;  /* 0x0000004a1418723c */ /* 0x000fea00000018ff */
[----:B------:R1:W2:Y:S01]  /*5880*/  MUFU.TANH R64, R5 ;  /* 0x0000000500407308 */ /* 0x0002a20000002400 */
[----:B-----5:R5:W2:Y:S01]  /*5890*/  LDSM.16.M88.4 R32, [R71+0x9800] ;  /* 0x009800004720783b */ /* 0x020aa20000000200 */
[----:B------:R-:W-:-:S02]  /*58a0*/  FSEL R165, R165, -INF , !P4 ;  /* 0xff800000a5a57808 */ /* 0x000fc40006000000 */
[----:B------:R-:W-:Y:S02]  /*58b0*/  FSEL R170, R170, -INF , !P4 ;  /* 0xff800000aaaa7808 */ /* 0x000fe40006000000 */
[----:B------:R-:W-:Y:S02]  /*58c0*/  FSEL R163, R163, -INF , !P3 ;  /* 0xff800000a3a37808 */ /* 0x000fe40005800000 */
[----:B------:R-:W-:Y:S01]  /*58d0*/  FSEL R167, R167, -INF , !P3 ;  /* 0xff800000a7a77808 */ /* 0x000fe20005800000 */
[----:B-1----:R-:W-:-:S06]  /*58e0*/  FMUL.FTZ R5, R28, R3 ;  /* 0x000000031c057220 */ /* 0x002fcc0000410000 */
[----:B------:R-:W-:Y:S01]  /*58f0*/  HMMA.16816.F32 R24, R16, R66, R24 ;  /* 0x000000421018723c */ /* 0x000fe20000001818 */
[----:B------:R-:W-:Y:S02]  /*5900*/  FSEL R171, R171, -INF , !P1 ;  /* 0xff800000abab7808 */ /* 0x000fe40004800000 */
[----:B------:R-:W-:Y:S01]  /*5910*/  FSEL R169, R169, -INF , !P1 ;  /* 0xff800000a9a97808 */ /* 0x000fe20004800000 */
[----:B------:R1:W-:Y:S01]  /*5920*/  MUFU.TANH R63, R5 ;  /* 0x00000005003f7308 */ /* 0x0003e20000002400 */
[----:B------:R-:W-:Y:S01]  /*5930*/  FSEL R175, R175, -INF , !P0 ;  /* 0xff800000afaf7808 */ /* 0x000fe20004000000 */
[-C--:B------:R-:W-:Y:S01]  /*5940*/  FMUL.FTZ R36, R36, R3.reuse ;  /* 0x0000000324247220 */ /* 0x080fe20000410000 */
[----:B------:R-:W-:Y:S01]  /*5950*/  FSEL R179, R179, -INF , !P0 ;  /* 0xff800000b3b37808 */ /* 0x000fe20004000000 */
[-C--:B------:R-:W-:Y:S01]  /*5960*/  FMUL.FTZ R38, R38, R3.reuse ;  /* 0x0000000326267220 */ /* 0x080fe20000410000 */
[-C--:B------:R-:W-:Y:S01]  /*5970*/  FMUL.FTZ R37, R37, R3.reuse ;  /* 0x0000000325257220 */ /* 0x080fe20000410000 */
[----:B------:R-:W-:Y:S01]  /*5980*/  FMUL.FTZ R39, R39, R3 ;  /* 0x0000000327277220 */ /* 0x000fe20000410000 */
[----:B------:R-:W-:Y:S01]  /*5990*/  LOP3.LUT R196, R197, R196, RZ, 0x3c, !PT ;  /* 0x000000c4c5c47212 */ /* 0x000fe200078e3cff */
[----:B------:R-:W-:Y:S01]  /*59a0*/  IMAD.MOV.U32 R219, RZ, RZ, R107 ;  /* 0x000000ffffdb7224 */ /* 0x000fe200078e006b */
[----:B------:R-:W-:-:S04]  /*59b0*/  DEPBAR.LE SB0, 0x0 ;  /* 0x000080000000791a */ /* 0x000fc80000000000 */
[----:B-----5:R-:W-:Y:S02]  /*59c0*/  FSEL R71, R177, -INF , !P6 ;  /* 0xff800000b1477808 */ /* 0x020fe40007000000 */
[----:B------:R-:W-:Y:S02]  /*59d0*/  ISETP.GE.AND P6, PT, R2, R4, PT ;  /* 0x000000040200720c */ /* 0x000fe40003fc6270 */
[----:B------:R-:W-:Y:S01]  /*59e0*/  LOP3.LUT R2, R0, 0xa8, RZ, 0xfc, !PT ;  /* 0x000000a800027812 */ /* 0x000fe200078efcff */
[----:B-1----:R-:W-:-:S03]  /*59f0*/  FMUL.FTZ R5, R29, R3 ;  /* 0x000000031d057220 */ /* 0x002fc60000410000 */
[-C--:B------:R-:W-:Y:S02]  /*5a00*/  ISETP.GE.AND P5, PT, R2, R4.reuse, PT ;  /* 0x000000040200720c */ /* 0x080fe40003fa6270 */
[----:B------:R-:W-:Y:S01]  /*5a10*/  LOP3.LUT R2, R0, 0xa9, RZ, 0xfc, !PT ;  /* 0x000000a900027812 */ /* 0x000fe200078efcff */
[----:B------:R1:W-:Y:S03]  /*5a20*/  MUFU.TANH R62, R5 ;  /* 0x00000005003e7308 */ /* 0x0003e60000002400 */
[----:B------:R-:W-:Y:S02]  /*5a30*/  ISETP.GE.AND P4, PT, R2, R4, PT ;  /* 0x000000040200720c */ /* 0x000fe40003f86270 */
[----:B------:R-:W-:-:S04]  /*5a40*/  LOP3.LUT R2, R0, 0xb0, RZ, 0xfc, !PT ;  /* 0x000000b000027812 */ /* 0x000fc800078efcff */
[----:B------:R-:W-:Y:S02]  /*5a50*/  ISETP.GE.AND P3, PT, R2, R4, PT ;  /* 0x000000040200720c */ /* 0x000fe40003f66270 */
[----:B------:R-:W-:Y:S01]  /*5a60*/  LOP3.LUT R2, R0, 0xb1, RZ, 0xfc, !PT ;  /* 0x000000b100027812 */ /* 0x000fe200078efcff */
[----:B-1----:R-:W-:-:S04]  /*5a70*/  FMUL.FTZ R5, R30, R3 ;  /* 0x000000031e057220 */ /* 0x002fc80000410000 */
[----:B------:R1:W5:Y:S01]  /*5a80*/  MUFU.TANH R61, R5 ;  /* 0x00000005003d7308 */ /* 0x0003620000002400 */
[----:B------:R-:W-:Y:S02]  /*5a90*/  ISETP.GE.AND P1, PT, R2, R4, PT ;  /* 0x000000040200720c */ /* 0x000fe40003f26270 */
[----:B------:R-:W-:-:S04]  /*5aa0*/  LOP3.LUT R2, R0, 0xb8, RZ, 0xfc, !PT ;  /* 0x000000b800027812 */ /* 0x000fc800078efcff */
[----:B------:R-:W-:Y:S01]  /*5ab0*/  ISETP.GE.AND P0, PT, R2, R4, PT ;  /* 0x000000040200720c */ /* 0x000fe20003f06270 */
[----:B-1----:R-:W-:Y:S02]  /*5ac0*/  FMUL.FTZ R5, R31, R3 ;  /* 0x000000031f057220 */ /* 0x002fe40000410000 */
[----:B------:R-:W-:Y:S01]  /*5ad0*/  HMMA.16816.F32 R28, R20, R40, RZ ;  /* 0x00000028141c723c */ /* 0x000fe200000018ff */
[----:B------:R-:W-:Y:S02]  /*5ae0*/  LOP3.LUT R2, R0, 0xb9, RZ, 0xfc, !PT ;  /* 0x000000b900027812 */ /* 0x000fe400078efcff */
[----:B------:R-:W-:Y:S02]  /*5af0*/  FSEL R176, R176, -INF , !P6 ;  /* 0xff800000b0b07808 */ /* 0x000fe40007000000 */
[----:B------:R-:W-:-:S03]  /*5b00*/  FSEL R180, R180, -INF , !P6 ;  /* 0xff800000b4b47808 */ /* 0x000fc60007000000 */
[----:B------:R-:W-:Y:S01]  /*5b10*/  HMMA.16816.F32 R40, R20, R42, RZ ;  /* 0x0000002a1428723c */ /* 0x000fe200000018ff */
[-C--:B------:R-:W-:Y:S02]  /*5b20*/  ISETP.GE.AND P6, PT, R2, R4.reuse, PT ;  /* 0x000000040200720c */ /* 0x080fe40003fc6270 */
[----:B------:R-:W-:Y:S02]  /*5b30*/  LOP3.LUT R2, R0, 0xc0, RZ, 0xfc, !PT ;  /* 0x000000c000027812 */ /* 0x000fe400078efcff */
[----:B------:R-:W-:Y:S02]  /*5b40*/  FSEL R174, R174, -INF , !P5 ;  /* 0xff800000aeae7808 */ /* 0x000fe40006800000 */
[----:B------:R-:W-:Y:S01]  /*5b50*/  FSEL R178, R178, -INF , !P5 ;  /* 0xff800000b2b27808 */ /* 0x000fe20006800000 */
[----:B------:R-:W-:Y:S01]  /*5b60*/  HMMA.16816.F32 R20, R12, R58, R24 ;  /* 0x0000003a0c14723c */ /* 0x000fe20000001818 */
[----:B------:R-:W-:Y:S02]  /*5b70*/  ISETP.GE.AND P5, PT, R2, R4, PT ;  /* 0x000000040200720c */ /* 0x000fe40003fa6270 */
[----:B------:R-:W-:-:S02]  /*5b80*/  LOP3.LUT R2, R0, 0xc1, RZ, 0xfc, !PT ;  /* 0x000000c100027812 */ /* 0x000fc400078efcff */
[----:B------:R-:W-:-:S03]  /*5b90*/  FSEL R177, R166, -INF , !P4 ;  /* 0xff800000a6b17808 */ /* 0x000fc60006000000 */
[C---:B------:R-:W-:Y:S01]  /*5ba0*/  HMMA.16816.F32 R24, R16.reuse, R48, R28 ;  /* 0x000000301018723c */ /* 0x040fe2000000181c */
[----:B------:R-:W-:Y:S02]  /*5bb0*/  FSEL R166, R181, -INF , !P4 ;  /* 0xff800000b5a67808 */ /* 0x000fe40006000000 */
[-C--:B------:R-:W-:Y:S02]  /*5bc0*/  ISETP.GE.AND P4, PT, R2, R4.reuse, PT ;  /* 0x000000040200720c */ /* 0x080fe40003f86270 */
[----:B------:R-:W-:Y:S02]  /*5bd0*/  LOP3.LUT R2, R0, 0xc8, RZ, 0xfc, !PT ;  /* 0x000000c800027812 */ /* 0x000fe400078efcff */
[----:B------:R-:W-:Y:S02]  /*5be0*/  FSEL R153, R153, -INF , !P3 ;  /* 0xff80000099997808 */ /* 0x000fe40005800000 */
[----:B------:R-:W-:Y:S02]  /*5bf0*/  FSEL R181, R173, -INF , !P3 ;  /* 0xff800000adb57808 */ /* 0x000fe40005800000 */
[----:B------:R-:W-:Y:S01]  /*5c00*/  ISETP.GE.AND P3, PT, R2, R4, PT ;  /* 0x000000040200720c */ /* 0x000fe20003f66270 */
[----:B------:R-:W-:Y:S01]  /*5c10*/  HMMA.16816.F32 R16, R16, R50, R40 ;  /* 0x000000321010723c */ /* 0x000fe20000001828 */
[----:B------:R-:W-:-:S02]  /*5c20*/  LOP3.LUT R2, R0, 0xc9, RZ, 0xfc, !PT ;  /* 0x000000c900027812 */ /* 0x000fc400078efcff */
[----:B------:R-:W-:Y:S02]  /*5c30*/  FSEL R150, R150, -INF , !P1 ;  /* 0xff80000096967808 */ /* 0x000fe40004800000 */
[----:B------:R-:W-:Y:S02]  /*5c40*/  FSEL R173, R162, -INF , !P1 ;  /* 0xff800000a2ad7808 */ /* 0x000fe40004800000 */
[-C--:B------:R-:W-:Y:S02]  /*5c50*/  ISETP.GE.AND P1, PT, R2, R4.reuse, PT ;  /* 0x000000040200720c */ /* 0x080fe40003f26270 */
[----:B------:R-:W-:Y:S02]  /*5c60*/  LOP3.LUT R2, R0, 0xd0, RZ, 0xfc, !PT ;  /* 0x000000d000027812 */ /* 0x000fe400078efcff */
[----:B------:R-:W-:Y:S02]  /*5c70*/  FSEL R133, R133, -INF , !P0 ;  /* 0xff80000085857808 */ /* 0x000fe40004000000 */
[----:B------:R-:W-:Y:S01]  /*5c80*/  FSEL R144, R144, -INF , !P0 ;  /* 0xff80000090907808 */ /* 0x000fe20004000000 */
[----:B------:R-:W-:Y:S01]  /*5c90*/  HMMA.16816.F32 R28, R8, R54, R20 ;  /* 0x00000036081c723c */ /* 0x000fe20000001814 */
[----:B------:R-:W-:-:S02]  /*5ca0*/  ISETP.GE.AND P0, PT, R2, R4, PT ;  /* 0x000000040200720c */ /* 0x000fc40003f06270 */
[----:B------:R-:W-:Y:S02]  /*5cb0*/  LOP3.LUT R2, R0, 0xd1, RZ, 0xfc, !PT ;  /* 0x000000d100027812 */ /* 0x000fe400078efcff */
[----:B------:R-:W-:-:S03]  /*5cc0*/  FSEL R182, R7, -INF , !P6 ;  /* 0xff80000007b67808 */ /* 0x000fc60007000000 */
[C---:B---3--:R-:W-:Y:S01]  /*5cd0*/  HMMA.16816.F32 R20, R12.reuse, R44, R24 ;  /* 0x0000002c0c14723c */ /* 0x048fe20000001818 */
[----:B------:R-:W-:Y:S02]  /*5ce0*/  FSEL R162, R140, -INF , !P6 ;  /* 0xff8000008ca27808 */ /* 0x000fe40007000000 */
[-C--:B------:R-:W-:Y:S02]  /*5cf0*/  ISETP.GE.AND P6, PT, R2, R4.reuse, PT ;  /* 0x000000040200720c */ /* 0x080fe40003fc6270 */
[----:B------:R-:W-:Y:S02]  /*5d00*/  LOP3.LUT R2, R0, 0xd8, RZ, 0xfc, !PT ;  /* 0x000000d800027812 */ /* 0x000fe400078efcff */
[----:B----4-:R-:W-:Y:S02]  /*5d10*/  FSEL R183, R6, -INF , !P5 ;  /* 0xff80000006b77808 */ /* 0x010fe40006800000 */
[----:B------:R-:W-:Y:S02]  /*5d20*/  FSEL R124, R124, -INF , !P5 ;  /* 0xff8000007c7c7808 */ /* 0x000fe40006800000 */
[----:B------:R-:W-:Y:S01]  /*5d30*/  ISETP.GE.AND P5, PT, R2, R4, PT ;  /* 0x000000040200720c */ /* 0x000fe20003fa6270 */
[----:B------:R-:W-:Y:S01]  /*5d40*/  HMMA.16816.F32 R12, R12, R46, R16 ;  /* 0x0000002e0c0c723c */ /* 0x000fe20000001810 */
[----:B------:R-:W-:-:S02]  /*5d50*/  LOP3.LUT R2, R0, 0xd9, RZ, 0xfc, !PT ;  /* 0x000000d900027812 */ /* 0x000fc400078efcff */
[----:B------:R-:W-:Y:S02]  /*5d60*/  FSEL R93, R93, -INF , !P4 ;  /* 0xff8000005d5d7808 */ /* 0x000fe40006000000 */
[----:B------:R-:W-:Y:S01]  /*5d70*/  FSEL R185, R123, -INF , !P4 ;  /* 0xff8000007bb97808 */ /* 0x000fe20006000000 */
[----:B------:R1:W3:Y:S01]  /*5d80*/  MUFU.TANH R60, R5 ;  /* 0x00000005003c7308 */ /* 0x0002e20000002400 */
[----:B------:R-:W-:Y:S02]  /*5d90*/  ISETP.GE.AND P4, PT, R2, R4, PT ;  /* 0x000000040200720c */ /* 0x000fe40003f86270 */
[----:B------:R-:W-:Y:S02]  /*5da0*/  LOP3.LUT R2, R0, 0xe0, RZ, 0xfc, !PT ;  /* 0x000000e000027812 */ /* 0x000fe400078efcff */
[----:B--2---:R-:W-:Y:S02]  /*5db0*/  FSEL R123, R65, -INF , !P3 ;  /* 0xff800000417b7808 */ /* 0x004fe40005800000 */
[----:B------:R-:W-:-:S02]  /*5dc0*/  FSEL R186, R73, -INF , !P3 ;  /* 0xff80000049ba7808 */ /* 0x000fc40005800000 */
[-C--:B------:R-:W-:Y:S01]  /*5dd0*/  ISETP.GE.AND P3, PT, R2, R4.reuse, PT ;  /* 0x000000040200720c */ /* 0x080fe20003f66270 */
[----:B------:R-:W-:Y:S01]  /*5de0*/  HMMA.16816.F32 R20, R8, R32, R20 ;  /* 0x000000200814723c */ /* 0x000fe20000001814 */
[----:B------:R-:W-:Y:S02]  /*5df0*/  LOP3.LUT R2, R0, 0xe1, RZ, 0xfc, !PT ;  /* 0x000000e100027812 */ /* 0x000fe400078efcff */
[----:B------:R-:W-:Y:S02]  /*5e00*/  FSEL R187, R64, -INF , !P1 ;  /* 0xff80000040bb7808 */ /* 0x000fe40004800000 */
[----:B------:R-:W-:Y:S02]  /*5e10*/  FSEL R184, R72, -INF , !P1 ;  /* 0xff80000048b87808 */ /* 0x000fe40004800000 */
[----:B------:R-:W-:Y:S02]  /*5e20*/  ISETP.GE.AND P1, PT, R2, R4, PT ;  /* 0x000000040200720c */ /* 0x000fe40003f26270 */
[----:B------:R-:W-:-:S02]  /*5e30*/  LOP3.LUT R2, R0, 0xe8, RZ, 0xfc, !PT ;  /* 0x000000e800027812 */ /* 0x000fc400078efcff */
[----:B-----5:R-:W-:Y:S02]  /*5e40*/  FSEL R190, R61, -INF , !P0 ;  /* 0xff8000003dbe7808 */ /* 0x020fe40004000000 */
[----:B------:R-:W-:Y:S01]  /*5e50*/  FSEL R194, R63, -INF , !P0 ;  /* 0xff8000003fc27808 */ /* 0x000fe20004000000 */
[----:B------:R-:W-:Y:S01]  /*5e60*/  MUFU.TANH R36, R36 ;  /* 0x0000002400247308 */ /* 0x000fe20000002400 */
[----:B------:R-:W-:Y:S01]  /*5e70*/  ISETP.GE.AND P0, PT, R2, R4, PT ;  /* 0x000000040200720c */ /* 0x000fe20003f06270 */
[----:B-1----:R-:W-:Y:S01]  /*5e80*/  FMUL.FTZ R5, R28, R3 ;  /* 0x000000031c057220 */ /* 0x002fe20000410000 */
[----:B------:R-:W-:Y:S01]  /*5e90*/  LOP3.LUT R2, R0, 0xe9, RZ, 0xfc, !PT ;  /* 0x000000e900027812 */ /* 0x000fe200078efcff */
[----:B------:R-:W-:Y:S01]  /*5ea0*/  HMMA.16816.F32 R8, R8, R34, R12 ;  /* 0x000000220808723c */ /* 0x000fe2000000180c */
[----:B---3--:R-:W-:-:S03]  /*5eb0*/  FSEL R188, R60, -INF , !P6 ;  /* 0xff8000003cbc7808 */ /* 0x008fc60007000000 */
[----:B------:R-:W1:Y:S01]  /*5ec0*/  MUFU.TANH R38, R38 ;  /* 0x0000002600267308 */ /* 0x000e620000002400 */
[----:B------:R-:W-:Y:S01]  /*5ed0*/  FSEL R191, R62, -INF , !P6 ;  /* 0xff8000003ebf7808 */ /* 0x000fe20007000000 */
[----:B------:R-:W-:Y:S01]  /*5ee0*/  FMUL.FTZ R30, R30, R3 ;  /* 0x000000031e1e7220 */ /* 0x000fe20000410000 */
[----:B------:R-:W-:Y:S02]  /*5ef0*/  ISETP.GE.AND P6, PT, R2, R4, PT ;  /* 0x000000040200720c */ /* 0x000fe40003fc6270 */
[----:B------:R-:W-:-:S03]  /*5f00*/  LOP3.LUT R2, R0, 0xf0, RZ, 0xfc, !PT ;  /* 0x000000f000027812 */ /* 0x000fc600078efcff */
[----:B------:R2:W-:Y:S01]  /*5f10*/  MUFU.TANH R25, R5 ;  /* 0x0000000500197308 */ /* 0x0005e20000002400 */
[----:B------:R-:W-:Y:S02]  /*5f20*/  FSEL R189, R53, -INF , !P5 ;  /* 0xff80000035bd7808 */ /* 0x000fe40006800000 */
[----:B------:R-:W-:Y:S02]  /*5f30*/  FSEL R193, R57, -INF , !P5 ;  /* 0xff80000039c17808 */ /* 0x000fe40006800000 */
[----:B------:R-:W-:Y:S02]  /*5f40*/  ISETP.GE.AND P5, PT, R2, R4, PT ;  /* 0x000000040200720c */ /* 0x000fe40003fa6270 */
[----:B------:R-:W-:Y:S01]  /*5f50*/  LOP3.LUT R2, R0, 0xf1, RZ, 0xfc, !PT ;  /* 0x000000f100027812 */ /* 0x000fe200078efcff */
[----:B------:R-:W3:Y:S01]  /*5f60*/  MUFU.TANH R30, R30 ;  /* 0x0000001e001e7308 */ /* 0x000ee20000002400 */
[----:B------:R-:W-:Y:S01]  /*5f70*/  FSEL R195, R52, -INF , !P4 ;  /* 0xff80000034c37808 */ /* 0x000fe20006000000 */
[----:B--2---:R-:W-:-:S06]  /*5f80*/  FMUL.FTZ R5, R29, R3 ;  /* 0x000000031d057220 */ /* 0x004fcc0000410000 */
[----:B------:R2:W-:Y:S01]  /*5f90*/  MUFU.TANH R24, R5 ;  /* 0x0000000500187308 */ /* 0x0005e20000002400 */
[----:B------:R-:W-:Y:S02]  /*5fa0*/  FSEL R192, R56, -INF , !P4 ;  /* 0xff80000038c07808 */ /* 0x000fe40006000000 */
[----:B------:R-:W-:Y:S02]  /*5fb0*/  ISETP.GE.AND P4, PT, R2, R4, PT ;  /* 0x000000040200720c */ /* 0x000fe40003f86270 */
[----:B------:R-:W-:Y:S02]  /*5fc0*/  LOP3.LUT R2, R0, 0xf8, RZ, 0xfc, !PT ;  /* 0x000000f800027812 */ /* 0x000fe400078efcff */
[----:B-1----:R-:W-:Y:S02]  /*5fd0*/  FSEL R199, R38, -INF , !P3 ;  /* 0xff80000026c77808 */ /* 0x002fe40005800000 */
[----:B------:R-:W-:Y:S01]  /*5fe0*/  FSEL R202, R36, -INF , !P3 ;  /* 0xff80000024ca7808 */ /* 0x000fe20005800000 */
[----:B--2---:R-:W-:-:S04]  /*5ff0*/  FMUL.FTZ R5, R22, R3 ;  /* 0x0000000316057220 */ /* 0x004fc80000410000 */
[----:B------:R1:W-:Y:S01]  /*6000*/  MUFU.TANH R7, R5 ;  /* 0x0000000500077308 */ /* 0x0003e20000002400 */
[----:B------:R-:W-:Y:S01]  /*6010*/  ISETP.GE.AND P3, PT, R2, R4, PT ;  /* 0x000000040200720c */ /* 0x000fe20003f66270 */
[-C--:B------:R-:W-:Y:S01]  /*6020*/  FMUL.FTZ R31, R31, R3.reuse ;  /* 0x000000031f1f7220 */ /* 0x080fe20000410000 */
[----:B------:R-:W-:Y:S01]  /*6030*/  LOP3.LUT R197, R197, R196, RZ, 0x3c, !PT ;  /* 0x000000c4c5c57212 */ /* 0x000fe200078e3cff */
[-C--:B------:R-:W-:Y:S01]  /*6040*/  FMUL.FTZ R20, R20, R3.reuse ;  /* 0x0000000314147220 */ /* 0x080fe20000410000 */
[-C--:B------:R-:W-:Y:S01]  /*6050*/  FMUL.FTZ R8, R8, R3.reuse ;  /* 0x0000000308087220 */ /* 0x080fe20000410000 */
[-C--:B------:R-:W-:Y:S01]  /*6060*/  FMUL.FTZ R10, R10, R3.reuse ;  /* 0x000000030a0a7220 */ /* 0x080fe20000410000 */
[-C--:B------:R-:W-:Y:S01]  /*6070*/  FMUL.FTZ R11, R11, R3.reuse ;  /* 0x000000030b0b7220 */ /* 0x080fe20000410000 */
[-C--:B------:R-:W-:Y:S01]  /*6080*/  FMUL.FTZ R2, R9, R3.reuse ;  /* 0x0000000309027220 */ /* 0x080fe20000410000 */
[----:B------:R-:W-:Y:S01]  /*6090*/  MUFU.TANH R37, R37 ;  /* 0x0000002500257308 */ /* 0x000fe20000002400 */
[----:B------:R2:W-:Y:S01]  /*60a0*/  STL [R1+0x8], R219 ;  /* 0x000008db01007387 */ /* 0x0005e20000100800 */
[----:B-1----:R-:W-:-:S06]  /*60b0*/  FMUL.FTZ R5, R21, R3 ;  /* 0x0000000315057220 */ /* 0x002fcc0000410000 */
[----:B------:R-:W1:Y:S01]  /*60c0*/  MUFU.TANH R39, R39 ;  /* 0x0000002700277308 */ /* 0x000e620000002400 */
[----:B------:R2:W-:Y:S07]  /*60d0*/  STL.64 [R1], R196 ;  /* 0x000000c401007387 */ /* 0x0005ee0000100a00 */
[----:B------:R4:W-:Y:S01]  /*60e0*/  MUFU.TANH R6, R5 ;  /* 0x0000000500067308 */ /* 0x0009e20000002400 */
[----:B---3--:R-:W-:Y:S02]  /*60f0*/  FSEL R107, R30, -INF , !P0 ;  /* 0xff8000001e6b7808 */ /* 0x008fe40004000000 */
[----:B------:R-:W-:-:S02]  /*6100*/  FSEL R200, R25, -INF , !P0 ;  /* 0xff80000019c87808 */ /* 0x000fc40004000000 */
[----:B------:R-:W-:-:S03]  /*6110*/  ISETP.NE.AND P0, PT, R168, 0x1, PT ;  /* 0x00000001a800780c */ /* 0x000fc60003f05270 */
[----:B------:R-:W3:Y:S01]  /*6120*/  MUFU.TANH R31, R31 ;  /* 0x0000001f001f7308 */ /* 0x000ee20000002400 */
[----:B----4-:R-:W-:-:S07]  /*6130*/  FMUL.FTZ R5, R23, R3 ;  /* 0x0000000317057220 */ /* 0x010fce0000410000 */
[----:B------:R-:W4:Y:S08]  /*6140*/  MUFU.TANH R20, R20 ;  /* 0x0000001400147308 */ /* 0x000f300000002400 */
[----:B------:R-:W5:Y:S08]  /*6150*/  MUFU.TANH R5, R5 ;  /* 0x0000000500057308 */ /* 0x000f700000002400 */
[----:B------:R-:W-:Y:S08]  /*6160*/  MUFU.TANH R8, R8 ;  /* 0x0000000800087308 */ /* 0x000ff00000002400 */
[----:B------:R-:W2:Y:S08]  /*6170*/  MUFU.TANH R10, R10 ;  /* 0x0000000a000a7308 */ /* 0x000eb00000002400 */
[----:B------:R-:W2:Y:S08]  /*6180*/  MUFU.TANH R11, R11 ;  /* 0x0000000b000b7308 */ /* 0x000eb00000002400 */
[----:B------:R-:W2:Y:S01]  /*6190*/  MUFU.TANH R2, R2 ;  /* 0x0000000200027308 */ /* 0x000ea20000002400 */
[----:B------:R-:W-:-:S02]  /*61a0*/  LOP3.LUT R0, R0, 0xf9, RZ, 0xfc, !PT ;  /* 0x000000f900007812 */ /* 0x000fc400078efcff */
[----:B-1----:R-:W-:Y:S02]  /*61b0*/  FSEL R198, R39, -INF , !P1 ;  /* 0xff80000027c67808 */ /* 0x002fe40004800000 */
[----:B------:R-:W-:Y:S01]  /*61c0*/  FSEL R201, R37, -INF , !P1 ;  /* 0xff80000025c97808 */ /* 0x000fe20004800000 */
[----:B------:R-:W-:Y:S01]  /*61d0*/  BSSY.RECONVERGENT B1, `(.L_x_575) ;  /* 0x0000095000017945 */ /* 0x000fe20003800200 */
[----:B------:R-:W-:Y:S02]  /*61e0*/  ISETP.GE.AND P1, PT, R0, R4, PT ;  /* 0x000000040000720c */ /* 0x000fe40003f26270 */
[----:B---3--:R-:W-:Y:S02]  /*61f0*/  FSEL R204, R31, -INF , !P6 ;  /* 0xff8000001fcc7808 */ /* 0x008fe40007000000 */
[----:B------:R-:W-:Y:S02]  /*6200*/  FSEL R203, R24, -INF , !P6 ;  /* 0xff80000018cb7808 */ /* 0x000fe40007000000 */
[----:B------:R-:W-:-:S02]  /*6210*/  FSEL R205, R7, -INF , !P5 ;  /* 0xff80000007cd7808 */ /* 0x000fc40006800000 */
[----:B----4-:R-:W-:Y:S02]  /*6220*/  FSEL R208, R20, -INF , !P5 ;  /* 0xff80000014d07808 */ /* 0x010fe40006800000 */
[----:B-----5:R-:W-:Y:S02]  /*6230*/  FSEL R206, R5, -INF , !P4 ;  /* 0xff80000005ce7808 */ /* 0x020fe40006000000 */
[----:B------:R-:W-:Y:S02]  /*6240*/  FSEL R211, R6, -INF , !P4 ;  /* 0xff80000006d37808 */ /* 0x000fe40006000000 */
[----:B--2---:R-:W-:Y:S02]  /*6250*/  FSEL R207, R10, -INF , !P3 ;  /* 0xff8000000acf7808 */ /* 0x004fe40005800000 */
[----:B------:R-:W-:Y:S02]  /*6260*/  FSEL R210, R8, -INF , !P3 ;  /* 0xff80000008d27808 */ /* 0x000fe40005800000 */
[----:B------:R-:W-:-:S02]  /*6270*/  FSEL R212, R11, -INF , !P1 ;  /* 0xff8000000bd47808 */ /* 0x000fc40004800000 */
[----:B------:R-:W-:Y:S01]  /*6280*/  FSEL R209, R2, -INF , !P1 ;  /* 0xff80000002d17808 */ /* 0x000fe20004800000 */
        /* <DEDUP_REMOVED lines=14> */
[----:B------:R1:W-:Y:S04]  /*6370*/  STL [R1+0x10], R217 ;  /* 0x000010d901007387 */ /* 0x0003e80000100800 */
[----:B------:R1:W-:Y:S01]  /*6380*/  STL [R1+0xc], R218 ;  /* 0x00000cda01007387 */ /* 0x0003e20000100800 */
[----:B------:R-:W-:Y:S05]  /*6390*/  BRA `(.L_x_579) ;  /* 0x0000000400047947 */ /* 0x000fea0003800000 */
.L_x_578:
[----:B------:R-:W2:Y:S01]  /*63a0*/  LD.E R2, desc[UR4][R134.64+0x170] ;  /* 0x0001700486027980 */ /* 0x000ea2000c101900 */
[----:B------:R-:W-:Y:S01]  /*63b0*/  LEA R8, R168, 0xfffffe00, 0x8 ;  /* 0xfffffe00a8087811 */ /* 0x000fe200078e40ff */
[----:B------:R-:W-:Y:S01]  /*63c0*/  IMAD.MOV.U32 R11, RZ, RZ, R218 ;  /* 0x000000ffff0b7224 */ /* 0x000fe200078e00da */
[----:B------:R-:W-:Y:S02]  /*63d0*/  IABS R7, R219 ;  /* 0x000000db00077213 */ /* 0x000fe40000000000 */
[----:B------:R-:W-:Y:S02]  /*63e0*/  IABS R6, R8 ;  /* 0x0000000800067213 */ /* 0x000fe40000000000 */
[----:B------:R-:W-:Y:S02]  /*63f0*/  MOV R12, R217 ;  /* 0x000000d9000c7202 */ /* 0x000fe40000000f00 */
[-C--:B--2---:R-:W-:Y:S02]  /*6400*/  IABS R0, R2.reuse ;  /* 0x0000000200007213 */ /* 0x084fe40000000000 */
[----:B------:R-:W-:-:S02]  /*6410*/  IABS R9, R2 ;  /* 0x0000000200097213 */ /* 0x000fc40000000000 */
        /* <DEDUP_REMOVED lines=54> */
[----:B------:R-:W-:-:S05]  /*6780*/  LEA.HI.X R11, R2, R11, R0, 0x1, P1 ;  /* 0x0000000b020b7211 */ /* 0x000fca00008f0c00 */
[----:B------:R2:W-:Y:S04]  /*6790*/  STL [R1+0xc], R11 ;  /* 0x00000c0b01007387 */ /* 0x0005e80000100800 */
[----:B------:R2:W-:Y:S02]  /*67a0*/  STL [R1+0x10], R12 ;  /* 0x0000100c01007387 */ /* 0x0005e40000100800 */
.L_x_579:
[----:B------:R-:W-:Y:S05]  /*67b0*/  BSYNC.RECONVERGENT B0 ;  /* 0x0000000000007941 */ /* 0x000fea0003800200 */
.L_x_577:
[----:B------:R-:W3:Y:S04]  /*67c0*/  LDL R6, [R1+0x10] ;  /* 0x0000100001067983 */ /* 0x000ee80000100800 */
[----:B------:R-:W4:Y:S01]  /*67d0*/  LDL R7, [R1+0xc] ;  /* 0x00000c0001077983 */ /* 0x000f220000100800 */
[C---:B------:R-:W-:Y:S01]  /*67e0*/  IMAD.SHL.U32 R14, R215.reuse, 0x20, RZ ;  /* 0x00000020d70e7824 */ /* 0x040fe200078e00ff */
[----:B------:R-:W-:-:S04]  /*67f0*/  SHF.L.U64.HI R0, R215, 0x5, R216 ;  /* 0x00000005d7007819 */ /* 0x000fc800000102d8 */
[----:B---3--:R-:W-:-:S04]  /*6800*/  IADD3 R4, P1, PT, R14, R6, RZ ;  /* 0x000000060e047210 */ /* 0x008fc80007f3e0ff */
[-C--:B------:R-:W-:Y:S01]  /*6810*/  IADD3 R2, P3, PT, R4, R14.reuse, RZ ;  /* 0x0000000e04027210 */ /* 0x080fe20007f7e0ff */
[----:B----4-:R-:W-:Y:S01]  /*6820*/  IMAD.X R5, R0, 0x1, R7, P1 ;  /* 0x0000000100057824 */ /* 0x010fe200008e0607 */
        /* <DEDUP_REMOVED lines=10> */
[-C--:B--2---:R-:W-:Y:S01]  /*68d0*/  IADD3 R12, P1, PT, R10, R14.reuse, RZ ;  /* 0x0000000e0a0c7210 */ /* 0x084fe20007f3e0ff */
[--C-:B------:R-:W-:Y:S01]  /*68e0*/  IMAD.X R11, R9, 0x1, R0.reuse, P3 ;  /* 0x00000001090b7824 */ /* 0x100fe200018e0600 */
[----:B------:R-:W-:Y:S03]  /*68f0*/  LDGSTS.E.BYPASS.LTC128B.128 [R231+0x3800], desc[UR4][R8.64] ;  /* 0x0380000008e77fae */ /* 0x000fe6000b981a04 */
[----:B------:R-:W-:Y:S01]  /*6900*/  IMAD.X R13, R11, 0x1, R0, P1 ;  /* 0x000000010b0d7824 */ /* 0x000fe200008e0600 */
[----:B------:R2:W-:Y:S04]  /*6910*/  LDGSTS.E.BYPASS.LTC128B.128 [R231+0x4000], desc[UR4][R10.64] ;  /* 0x040000000ae77fae */ /* 0x0005e8000b981a04 */
[----:B------:R1:W-:Y:S01]  /*6920*/  LDGSTS.E.BYPASS.LTC128B.128 [R231+0x4800], desc[UR4][R12.64] ;  /* 0x048000000ce77fae */ /* 0x0003e2000b981a04 */
[----:B---3--:R-:W-:-:S04]  /*6930*/  IADD3 R6, P3, PT, R12, R14, RZ ;  /* 0x0000000e0c067210 */ /* 0x008fc80007f7e0ff */
[----:B----4-:R-:W-:Y:S01]  /*6940*/  IADD3 R4, P1, PT, R6, R14, RZ ;  /* 0x0000000e06047210 */ /* 0x010fe20007f3e0ff */
[----:B------:R-:W-:-:S03]  /*6950*/  IMAD.X R7, R13, 0x1, R0, P3 ;  /* 0x000000010d077824 */ /* 0x000fc600018e0600 */
[-C--:B-----5:R-:W-:Y:S01]  /*6960*/  IADD3 R2, P3, PT, R4, R14.reuse, RZ ;  /* 0x0000000e04027210 */ /* 0x0a0fe20007f7e0ff */
[--C-:B------:R-:W-:Y:S01]  /*6970*/  IMAD.X R5, R7, 0x1, R0.reuse, P1 ;  /* 0x0000000107057824 */ /* 0x100fe200008e0600 */
[----:B------:R3:W-:Y:S03]  /*6980*/  LDGSTS.E.BYPASS.LTC128B.128 [R231+0x5000], desc[UR4][R6.64] ;  /* 0x0500000006e77fae */ /* 0x0007e6000b981a04 */
[----:B------:R-:W-:Y:S01]  /*6990*/  IMAD.X R3, R5, 0x1, R0, P3 ;  /* 0x0000000105037824 */ /* 0x000fe200018e0600 */
[----:B------:R4:W-:Y:S01]  /*69a0*/  LDGSTS.E.BYPASS.LTC128B.128 [R231+0x5800], desc[UR4][R4.64] ;  /* 0x0580000004e77fae */ /* 0x0009e2000b981a04 */
[----:B--2---:R-:W-:-:S03]  /*69b0*/  IADD3 R10, P1, PT, R2, R14, RZ ;  /* 0x0000000e020a7210 */ /* 0x004fc60007f3e0ff */
[----:B------:R2:W-:Y:S01]  /*69c0*/  LDGSTS.E.BYPASS.LTC128B.128 [R231+0x6000], desc[UR4][R2.64] ;  /* 0x0600000002e77fae */ /* 0x0005e2000b981a04 */
[----:B-1----:R-:W-:Y:S01]  /*69d0*/  IADD3 R12, P3, PT, R10, R14, RZ ;  /* 0x0000000e0a0c7210 */ /* 0x002fe20007f7e0ff */
[----:B------:R-:W-:-:S03]  /*69e0*/  IMAD.X R11, R3, 0x1, R0, P1 ;  /* 0x00000001030b7824 */ /* 0x000fc600008e0600 */
[-C--:B------:R-:W-:Y:S01]  /*69f0*/  IADD3 R8, P1, PT, R12, R14.reuse, RZ ;  /* 0x0000000e0c087210 */ /* 0x080fe20007f3e0ff */
[--C-:B------:R-:W-:Y:S01]  /*6a00*/  IMAD.X R13, R11, 0x1, R0.reuse, P3 ;  /* 0x000000010b0d7824 */ /* 0x100fe200018e0600 */
[----:B------:R1:W-:Y:S03]  /*6a10*/  LDGSTS.E.BYPASS.LTC128B.128 [R231+0x6800], desc[UR4][R10.64] ;  /* 0x068000000ae77fae */ /* 0x0003e6000b981a04 */
[----:B------:R-:W-:Y:S01]  /*6a20*/  IMAD.X R9, R13, 0x1, R0, P1 ;  /* 0x000000010d097824 */ /* 0x000fe200008e0600 */
[----:B------:R1:W-:Y:S04]  /*6a30*/  LDGSTS.E.BYPASS.LTC128B.128 [R231+0x7000], desc[UR4][R12.64] ;  /* 0x070000000ce77fae */ /* 0x0003e8000b981a04 */
[----:B------:R1:W-:Y:S01]  /*6a40*/  LDGSTS.E.BYPASS.LTC128B.128 [R231+0x7800], desc[UR4][R8.64] ;  /* 0x0780000008e77fae */ /* 0x0003e2000b981a04 */
[----:B---3--:R-:W-:-:S04]  /*6a50*/  IADD3 R6, P3, PT, R8, R14, RZ ;  /* 0x0000000e08067210 */ /* 0x008fc80007f7e0ff */
[----:B----4-:R-:W-:Y:S01]  /*6a60*/  IADD3 R4, P1, PT, R6, R14, RZ ;  /* 0x0000000e06047210 */ /* 0x010fe20007f3e0ff */
[----:B------:R-:W-:-:S03]  /*6a70*/  IMAD.X R7, R9, 0x1, R0, P3 ;  /* 0x0000000109077824 */ /* 0x000fc600018e0600 */
[-C--:B--2---:R-:W-:Y:S01]  /*6a80*/  IADD3 R2, P3, PT, R4, R14.reuse, RZ ;  /* 0x0000000e04027210 */ /* 0x084fe20007f7e0ff */
[--C-:B------:R-:W-:Y:S01]  /*6a90*/  IMAD.X R5, R7, 0x1, R0.reuse, P1 ;  /* 0x0000000107057824 */ /* 0x100fe200008e0600 */
[----:B------:R2:W-:Y:S03]  /*6aa0*/  LDGSTS.E.BYPASS.LTC128B.128 [R231+0x8000], desc[UR4][R6.64] ;  /* 0x0800000006e77fae */ /* 0x0005e6000b981a04 */
[----:B------:R-:W-:Y:S01]  /*6ab0*/  IMAD.X R3, R5, 0x1, R0, P3 ;  /* 0x0000000105037824 */ /* 0x000fe200018e0600 */
[----:B------:R2:W-:Y:S01]  /*6ac0*/  LDGSTS.E.BYPASS.LTC128B.128 [R231+0x8800], desc[UR4][R4.64] ;  /* 0x0880000004e77fae */ /* 0x0005e2000b981a04 */
[----:B-1----:R-:W-:-:S03]  /*6ad0*/  IADD3 R10, P1, PT, R2, R14, RZ ;  /* 0x0000000e020a7210 */ /* 0x002fc60007f3e0ff */
[----:B------:R2:W-:Y:S02]  /*6ae0*/  LDGSTS.E.BYPASS.LTC128B.128 [R231+0x9000], desc[UR4][R2.64] ;  /* 0x0900000002e77fae */ /* 0x0005e4000b981a04 */
[----:B------:R-:W-:-:S05]  /*6af0*/  IMAD.X R11, R3, 0x1, R0, P1 ;  /* 0x00000001030b7824 */ /* 0x000fca00008e0600 */
[----:B------:R2:W-:Y:S04]  /*6b00*/  LDGSTS.E.BYPASS.LTC128B.128 [R231+0x9800], desc[UR4][R10.64] ;  /* 0x098000000ae77fae */ /* 0x0005e8000b981a04 */
[----:B------:R-:W0:Y:S02]  /*6b10*/  LDGDEPBAR ;  /* 0x00000000000079af */ /* 0x000e240000000000 */
.L_x_576:
[----:B------:R-:W-:Y:S05]  /*6b20*/  BSYNC.RECONVERGENT B1 ;  /* 0x0000000000017941 */ /* 0x000fea0003800200 */
.L_x_575:
[----:B------:R-:W3:Y:S01]  /*6b30*/  LD.E R0, desc[UR4][R134.64+0xdc] ;  /* 0x0000dc0486007980 */ /* 0x000ee2000c101900 */
        /* <DEDUP_REMOVED lines=64> */
[----:B--2---:R-:W1:Y:S04]  /*6f40*/  SHFL.BFLY PT, R2, R36, 0x2, 0x1f ;  /* 0x0c401f0024027f89 */ /* 0x004e6800000e0000 */
[----:B------:R-:W2:Y:S01]  /*6f50*/  SHFL.BFLY PT, R3, R37, 0x2, 0x1f ;  /* 0x0c401f0025037f89 */ /* 0x000ea200000e0000 */
[----:B-1----:R-:W-:Y:S02]  /*6f60*/  FMNMX.FTZ R36, R36, R2, !PT ;  /* 0x0000000224247209 */ /* 0x002fe40007810000 */
[----:B--2---:R-:W-:-:S03]  /*6f70*/  FMNMX.FTZ R37, R37, R3, !PT ;  /* 0x0000000325257209 */ /* 0x004fc60007810000 */
[----:B------:R-:W1:Y:S04]  /*6f80*/  SHFL.BFLY PT, R2, R36, 0x1, 0x1f ;  /* 0x0c201f0024027f89 */ /* 0x000e6800000e0000 */
[----:B------:R-:W2:Y:S01]  /*6f90*/  SHFL.BFLY PT, R4, R37, 0x1, 0x1f ;  /* 0x0c201f0025047f89 */ /* 0x000ea200000e0000 */
[----:B-1----:R-:W-:Y:S02]  /*6fa0*/  FMNMX.FTZ R36, R36, R2, !PT ;  /* 0x0000000224247209 */ /* 0x002fe40007810000 */
[----:B------:R-:W-:Y:S02]  /*6fb0*/  IADD3 R2, PT, PT, R214, R213, RZ ;  /* 0x000000d5d6027210 */ /* 0x000fe40007ffe0ff */
[----:B------:R-:W-:Y:S02]  /*6fc0*/  FSETP.NEU.FTZ.AND P1, PT, R36, -INF , PT ;  /* 0xff8000002400780b */ /* 0x000fe40003f3d000 */
[----:B------:R-:W-:-:S02]  /*6fd0*/  LEA R140, R2, R227, 0x1 ;  /* 0x000000e3028c7211 */ /* 0x000fc400078e08ff */
[----:B--2---:R-:W-:Y:S02]  /*6fe0*/  FMNMX.FTZ R37, R37, R4, !PT ;  /* 0x0000000425257209 */ /* 0x004fe40007810000 */
[-C--:B------:R-:W-:Y:S01]  /*6ff0*/  IADD3 R39, PT, PT, R112, R140.reuse, RZ ;  /* 0x0000008c70277210 */ /* 0x080fe20007ffe0ff */
[----:B------:R-:W-:Y:S01]  /*7000*/  LDSM.16.MT88.4 R16, [R140+0xa000] ;  /* 0x00a000008c10783b */ /* 0x000fe20000004200 */
[----:B------:R-:W-:-:S03]  /*7010*/  IADD3 R156, PT, PT, R156, R140, RZ ;  /* 0x0000008c9c9c7210 */ /* 0x000fc60007ffe0ff */
[----:B------:R-:W1:Y:S01]  /*7020*/  LDSM.16.MT88.4 R12, [R39+0xa000] ;  /* 0x00a00000270c783b */ /* 0x000e620000004200 */
[----:B------:R-:W-:-:S03]  /*7030*/  IADD3 R38, PT, PT, R112, R156, RZ ;  /* 0x0000009c70267210 */ /* 0x000fc60007ffe0ff */
[----:B------:R-:W2:Y:S04]  /*7040*/  LDSM.16.MT88.4 R20, [R156+0xa000] ;  /* 0x00a000009c14783b */ /* 0x000ea80000004200 */
[----:B------:R-:W4:Y:S04]  /*7050*/  LDSM.16.MT88.4 R28, [R38+0xa000] ;  /* 0x00a00000261c783b */ /* 0x000f280000004200 */
[----:B------:R-:W5:Y:S04]  /*7060*/  LDSM.16.MT88.4 R44, [R140+0xa800] ;  /* 0x00a800008c2c783b */ /* 0x000f680000004200 */
[----:B------:R-:W5:Y:S04]  /*7070*/  LDSM.16.MT88.4 R40, [R39+0xa800] ;  /* 0x00a800002728783b */ /* 0x000f680000004200 */
[----:B------:R-:W5:Y:S01]  /*7080*/  LDSM.16.MT88.4 R64, [R156+0xa800] ;  /* 0x00a800009c40783b */ /* 0x000f620000004200 */
[C---:B---3--:R-:W-:Y:S01]  /*7090*/  FMUL.FTZ R3, R0.reuse, R36 ;  /* 0x0000002400037220 */ /* 0x048fe20000410000 */
        /* <DEDUP_REMOVED lines=9> */
[----:B------:R-:W2:Y:S01]  /*7130*/  MUFU.EX2 R8, R6 ;  /* 0x0000000600087308 */ /* 0x000ea20000000800 */
[----:B---3--:R-:W-:-:S04]  /*7140*/  FFMA.FTZ R2, R79, R0, -R3 ;  /* 0x000000004f027223 */ /* 0x008fc80000010803 */
[----:B------:R3:W4:Y:S01]  /*7150*/  MUFU.EX2 R52, R2 ;  /* 0x0000000200347308 */ /* 0x0007220000000800 */
[----:B-1----:R-:W-:Y:S01]  /*7160*/  FFMA.FTZ R4, R82, R0, -R5 ;  /* 0x0000000052047223 */ /* 0x002fe20000010805 */
[----:B--2---:R-:W-:-:S03]  /*7170*/  MOV R112, R8 ;  /* 0x0000000800707202 */ /* 0x004fc60000000f00 */
[----:B------:R1:W-:Y:S01]  /*7180*/  MUFU.EX2 R48, R4 ;  /* 0x0000000400307308 */ /* 0x0003e20000000800 */
[----:B------:R-:W-:Y:S01]  /*7190*/  FFMA.FTZ R6, R91, R0, -R5 ;  /* 0x000000005b067223 */ /* 0x000fe20000010805 */
[----:B------:R-:W-:-:S03]  /*71a0*/  F2FP.F16.F32.PACK_AB R9, R112, R49 ;  /* 0x000000317009723e */ /* 0x000fc600000000ff */
[----:B------:R2:W-:Y:S01]  /*71b0*/  MUFU.EX2 R77, R6 ;  /* 0x00000006004d7308 */ /* 0x0005e20000000800 */
[--C-:B---3--:R-:W-:Y:S01]  /*71c0*/  FFMA.FTZ R2, R81, R0, -R5.reuse ;  /* 0x0000000051027223 */ /* 0x108fe20000010805 */
[----:B----4-:R-:W-:Y:S02]  /*71d0*/  F2FP.F16.F32.PACK_AB R11, R52, R50 ;  /* 0x00000032340b723e */ /* 0x010fe400000000ff */
[----:B------:R-:W-:Y:S01]  /*71e0*/  MOV R91, R52 ;  /* 0x00000034005b7202 */ /* 0x000fe20000000f00 */
[----:B------:R3:W4:Y:S01]  /*71f0*/  MUFU.EX2 R7, R2 ;  /* 0x0000000200077308 */ /* 0x0007220000000800 */
[----:B-1----:R-:W-:-:S04]  /*7200*/  FFMA.FTZ R4, R78, R0, -R5 ;  /* 0x000000004e047223 */ /* 0x002fc80000010805 */
[----:B------:R1:W-:Y:S01]  /*7210*/  MUFU.EX2 R51, R4 ;  /* 0x0000000400337308 */ /* 0x0003e20000000800 */
[----:B--2---:R-:W-:-:S04]  /*7220*/  FFMA.FTZ R6, R102, R0, -R5 ;  /* 0x0000000066067223 */ /* 0x004fc80000010805 */
[----:B------:R2:W-:Y:S01]  /*7230*/  MUFU.EX2 R248, R6 ;  /* 0x0000000600f87308 */ /* 0x0005e20000000800 */
[----:B---3--:R-:W-:Y:S01]  /*7240*/  FFMA.FTZ R2, R83, R0, -R5 ;  /* 0x0000000053027223 */ /* 0x008fe20000010805 */
[----:B----4-:R-:W-:-:S03]  /*7250*/  F2FP.F16.F32.PACK_AB R8, R7, R48 ;  /* 0x000000300708723e */ /* 0x010fc600000000ff */
[----:B------:R3:W4:Y:S01]  /*7260*/  MUFU.EX2 R53, R2 ;  /* 0x0000000200357308 */ /* 0x0007220000000800 */
[----:B-1----:R-:W-:Y:S01]  /*7270*/  FFMA.FTZ R4, R90, R0, -R3 ;  /* 0x000000005a047223 */ /* 0x002fe20000010803 */
[----:B------:R-:W-:-:S03]  /*7280*/  MOV R90, R48 ;  /* 0x00000030005a7202 */ /* 0x000fc60000000f00 */
[----:B------:R1:W5:Y:S01]  /*7290*/  MUFU.EX2 R73, R4 ;  /* 0x0000000400497308 */ /* 0x0003620000000800 */
[----:B--2---:R-:W-:-:S04]  /*72a0*/  FFMA.FTZ R6, R94, R0, -R5 ;  /* 0x000000005e067223 */ /* 0x004fc80000010805 */
[----:B------:R2:W-:Y:S01]  /*72b0*/  MUFU.EX2 R242, R6 ;  /* 0x0000000600f27308 */ /* 0x0005e20000000800 */
[-C--:B---3--:R-:W-:Y:S01]  /*72c0*/  FFMA.FTZ R2, R89, R0.reuse, -R3 ;  /* 0x0000000059027223 */ /* 0x088fe20000010803 */
[----:B----4-:R-:W-:Y:S02]  /*72d0*/  F2FP.F16.F32.PACK_AB R10, R53, R51 ;  /* 0x00000033350a723e */ /* 0x010fe400000000ff */
[----:B------:R-:W-:Y:S01]  /*72e0*/  MOV R89, R49 ;  /* 0x0000003100597202 */ /* 0x000fe20000000f00 */
[----:B------:R3:W4:Y:S01]  /*72f0*/  MUFU.EX2 R54, R2 ;  /* 0x0000000200367308 */ /* 0x0007220000000800 */
[--C-:B-1----:R-:W-:Y:S01]  /*7300*/  FFMA.FTZ R4, R99, R0, -R5.reuse ;  /* 0x0000000063047223 */ /* 0x102fe20000010805 */
[----:B------:R-:W-:Y:S02]  /*7310*/  MOV R99, R50 ;  /* 0x0000003200637202 */ /* 0x000fe40000000f00 */
[----:B------:R-:W-:Y:S01]  /*7320*/  HMMA.16816.F32 R32, R8, R12, RZ ;  /* 0x0000000c0820723c */ /* 0x000fe200000018ff */
[----:B------:R1:W-:Y:S01]  /*7330*/  MUFU.EX2 R72, R4 ;  /* 0x0000000400487308 */ /* 0x0003e20000000800 */
[----:B--2---:R-:W-:-:S04]  /*7340*/  FFMA.FTZ R6, R120, R0, -R5 ;  /* 0x0000000078067223 */ /* 0x004fc80000010805 */
[----:B------:R2:W-:Y:S02]  /*7350*/  MUFU.EX2 R233, R6 ;  /* 0x0000000600e97308 */ /* 0x0005e40000000800 */
[----:B------:R-:W-:Y:S01]  /*7360*/  HMMA.16816.F32 R24, R8, R14, RZ ;  /* 0x0000000e0818723c */ /* 0x000fe200000018ff */
[----:B------:R-:W4:Y:S01]  /*7370*/  LDSM.16.MT88.4 R12, [R38+0xa800] ;  /* 0x00a80000260c783b */ /* 0x000f220000004200 */
[----:B---3--:R-:W-:-:S04]  /*7380*/  FFMA.FTZ R2, R88, R0, -R3 ;  /* 0x0000000058027223 */ /* 0x008fc80000010803 */
[----:B------:R3:W4:Y:S01]  /*7390*/  MUFU.EX2 R74, R2 ;  /* 0x00000002004a7308 */ /* 0x0007220000000800 */
[-CC-:B-1----:R-:W-:Y:S01]  /*73a0*/  FFMA.FTZ R4, R96, R0.reuse, -R5.reuse ;  /* 0x0000000060047223 */ /* 0x182fe20000010805 */
[----:B------:R-:W-:Y:S01]  /*73b0*/  HMMA.16816.F32 R60, R8, R16, RZ ;  /* 0x00000010083c723c */ /* 0x000fe200000018ff */
[----:B------:R-:W-:Y:S02]  /*73c0*/  MOV R96, R53 ;  /* 0x0000003500607202 */ /* 0x000fe40000000f00 */
[----:B------:R1:W-:Y:S01]  /*73d0*/  MUFU.EX2 R68, R4 ;  /* 0x0000000400447308 */ /* 0x0003e20000000800 */
[----:B--2---:R-:W-:-:S04]  /*73e0*/  FFMA.FTZ R6, R129, R0, -R5 ;  /* 0x0000000081067223 */ /* 0x004fc80000010805 */
[----:B------:R-:W-:Y:S01]  /*73f0*/  HMMA.16816.F32 R56, R8, R18, RZ ;  /* 0x000000120838723c */ /* 0x000fe200000018ff */
[----:B------:R2:W-:Y:S01]  /*7400*/  MUFU.EX2 R218, R6 ;  /* 0x0000000600da7308 */ /* 0x0005e20000000800 */
[----:B---3--:R-:W-:Y:S01]  /*7410*/  FFMA.FTZ R2, R97, R0, -R5 ;  /* 0x0000000061027223 */ /* 0x008fe20000010805 */
[----:B------:R-:W-:-:S03]  /*7420*/  MOV R97, R51 ;  /* 0x0000003300617202 */ /* 0x000fc60000000f00 */
[----:B------:R3:W4:Y:S02]  /*7430*/  MUFU.EX2 R76, R2 ;  /* 0x00000002004c7308 */ /* 0x0007240000000800 */
[----:B------:R-:W-:Y:S01]  /*7440*/  HMMA.16816.F32 R16, R8, R20, RZ ;  /* 0x000000140810723c */ /* 0x000fe200000018ff */
[----:B-1----:R-:W-:Y:S01]  /*7450*/  FFMA.FTZ R4, R84, R0, -R3 ;  /* 0x0000000054047223 */ /* 0x002fe20000010803 */
[----:B-----5:R-:W-:-:S03]  /*7460*/  MOV R84, R73 ;  /* 0x0000004900547202 */ /* 0x020fc60000000f00 */
[----:B------:R1:W-:Y:S01]  /*7470*/  MUFU.EX2 R88, R4 ;  /* 0x0000000400587308 */ /* 0x0003e20000000800 */
[-C--:B--2---:R-:W-:Y:S02]  /*7480*/  FFMA.FTZ R6, R142, R0.reuse, -R5 ;  /* 0x000000008e067223 */ /* 0x084fe40000010805 */
[----:B------:R-:W-:Y:S02]  /*7490*/  HMMA.16816.F32 R48, R8, R30, RZ ;  /* 0x0000001e0830723c */ /* 0x000fe400000018ff */
[----:B------:R2:W-:Y:S01]  /*74a0*/  MUFU.EX2 R214, R6 ;  /* 0x0000000600d67308 */ /* 0x0005e20000000800 */
[----:B---3--:R-:W-:Y:S01]  /*74b0*/  FFMA.FTZ R2, R98, R0, -R3 ;  /* 0x0000000062027223 */ /* 0x008fe20000010803 */
[----:B----4-:R-:W-:-:S04]  /*74c0*/  MOV R98, R54 ;  /* 0x0000003600627202 */ /* 0x010fc80000000f00 */
[----:B------:R-:W-:Y:S01]  /*74d0*/  HMMA.16816.F32 R52, R8, R22, RZ ;  /* 0x000000160834723c */ /* 0x000fe200000018ff */
[----:B------:R-:W3:Y:S01]  /*74e0*/  MUFU.EX2 R69, R2 ;  /* 0x0000000200457308 */ /* 0x000ee20000000800 */
[----:B-1----:R-:W-:Y:S01]  /*74f0*/  FFMA.FTZ R4, R103, R0, -R5 ;  /* 0x0000000067047223 */ /* 0x002fe20000010805 */
[----:B------:R-:W-:-:S03]  /*7500*/  MOV R103, R74 ;  /* 0x0000004a00677202 */ /* 0x000fc60000000f00 */
[----:B------:R1:W-:Y:S02]  /*7510*/  MUFU.EX2 R247, R4 ;  /* 0x0000000400f77308 */ /* 0x0003e40000000800 */
[----:B------:R-:W-:Y:S01]  /*7520*/  HMMA.16816.F32 R20, R8, R28, RZ ;  /* 0x0000001c0814723c */ /* 0x000fe200000018ff */
[----:B------:R-:W-:Y:S01]  /*7530*/  F2FP.F16.F32.PACK_AB R8, R76, R72 ;  /* 0x000000484c08723e */ /* 0x000fe200000000ff */
[----:B------:R-:W-:Y:S01]  /*7540*/  LDSM.16.MT88.4 R28, [R39+0xb000] ;  /* 0x00b00000271c783b */ /* 0x000fe20000004200 */
[----:B------:R-:W-:Y:S01]  /*7550*/  F2FP.F16.F32.PACK_AB R9, R73, R98 ;  /* 0x000000624909723e */ /* 0x000fe200000000ff */
[----:B--2---:R-:W-:Y:S01]  /*7560*/  FFMA.FTZ R6, R149, R0, -R5 ;  /* 0x0000000095067223 */ /* 0x004fe20000010805 */
[----:B------:R-:W-:Y:S02]  /*7570*/  F2FP.F16.F32.PACK_AB R10, R68, R77 ;  /* 0x0000004d440a723e */ /* 0x000fe400000000ff */
[----:B---3--:R-:W-:Y:S01]  /*7580*/  F2FP.F16.F32.PACK_AB R11, R69, R74 ;  /* 0x0000004a450b723e */ /* 0x008fe200000000ff */
[----:B------:R-:W-:Y:S01]  /*7590*/  FFMA.FTZ R2, R100, R0, -R3 ;  /* 0x0000000064027223 */ /* 0x000fe20000010803 */
[----:B------:R-:W-:Y:S01]  /*75a0*/  MOV R100, R72 ;  /* 0x0000004800647202 */ /* 0x000fe20000000f00 */
[----:B------:R2:W-:Y:S01]  /*75b0*/  MUFU.EX2 R142, R6 ;  /* 0x00000006008e7308 */ /* 0x0005e20000000800 */
[----:B------:R-:W-:Y:S01]  /*75c0*/  MOV R102, R69 ;  /* 0x0000004500667202 */ /* 0x000fe20000000f00 */
[----:B-1----:R-:W-:-:S02]  /*75d0*/  FFMA.FTZ R4, R86, R0, -R5 ;  /* 0x0000000056047223 */ /* 0x002fc40000010805 */
[----:B------:R-:W-:Y:S01]  /*75e0*/  HMMA.16816.F32 R60, R8, R44, R60 ;  /* 0x0000002c083c723c */ /* 0x000fe2000000183c */
[----:B------:R1:W-:Y:S01]  /*75f0*/  MUFU.EX2 R251, R2 ;  /* 0x0000000200fb7308 */ /* 0x0003e20000000800 */
[----:B------:R-:W-:-:S03]  /*7600*/  MOV R86, R68 ;  /* 0x0000004400567202 */ /* 0x000fc60000000f00 */
[----:B------:R3:W-:Y:S03]  /*7610*/  MUFU.EX2 R250, R4 ;  /* 0x0000000400fa7308 */ /* 0x0007e60000000800 */
[----:B------:R-:W-:Y:S01]  /*7620*/  HMMA.16816.F32 R44, R8, R46, R56 ;  /* 0x0000002e082c723c */ /* 0x000fe20000001838 */
[-C--:B--2---:R-:W-:Y:S01]  /*7630*/  FFMA.FTZ R6, R159, R0.reuse, -R5 ;  /* 0x000000009f067223 */ /* 0x084fe20000010805 */
[----:B------:R-:W-:Y:S01]  /*7640*/  MOV R159, R91 ;  /* 0x0000005b009f7202 */ /* 0x000fe20000000f00 */
[----:B-1----:R-:W-:-:S05]  /*7650*/  FFMA.FTZ R2, R85, R0, -R3 ;  /* 0x0000000055027223 */ /* 0x002fca0000010803 */
[----:B------:R-:W-:Y:S01]  /*7660*/  HMMA.16816.F32 R56, R8, R40, R32 ;  /* 0x000000280838723c */ /* 0x000fe20000001820 */
[----:B------:R-:W1:Y:S01]  /*7670*/  LDSM.16.MT88.4 R32, [R140+0xb000] ;  /* 0x00b000008c20783b */ /* 0x000e620000004200 */
[----:B------:R-:W-:Y:S01]  /*7680*/  MOV R85, R76 ;  /* 0x0000004c00557202 */ /* 0x000fe20000000f00 */
[----:B------:R2:W-:Y:S01]  /*7690*/  MUFU.EX2 R252, R2 ;  /* 0x0000000200fc7308 */ /* 0x0005e20000000800 */
[----:B---3--:R-:W-:-:S04]  /*76a0*/  FFMA.FTZ R4, R108, R0, -R3 ;  /* 0x000000006c047223 */ /* 0x008fc80000010803 */
[C---:B------:R-:W-:Y:S01]  /*76b0*/  HMMA.16816.F32 R80, R8.reuse, R42, R24 ;  /* 0x0000002a0850723c */ /* 0x040fe20000001818 */
[----:B------:R3:W-:Y:S07]  /*76c0*/  MUFU.EX2 R245, R4 ;  /* 0x0000000400f57308 */ /* 0x0007ee0000000800 */
[----:B------:R-:W-:Y:S01]  /*76d0*/  HMMA.16816.F32 R72, R8, R64, R16 ;  /* 0x000000400848723c */ /* 0x000fe20000001810 */
[----:B--2---:R-:W-:Y:S01]  /*76e0*/  FFMA.FTZ R2, R101, R0, -R5 ;  /* 0x0000000065027223 */ /* 0x004fe20000010805 */
[----:B------:R-:W-:Y:S01]  /*76f0*/  LDSM.16.MT88.4 R16, [R38+0xb000] ;  /* 0x00b000002610783b */ /* 0x000fe20000004200 */
[----:B------:R-:W-:-:S02]  /*7700*/  MOV R101, R77 ;  /* 0x0000004d00657202 */ /* 0x000fc40000000f00 */
[----:B------:R2:W4:Y:S01]  /*7710*/  MUFU.EX2 R249, R2 ;  /* 0x0000000200f97308 */ /* 0x0005220000000800 */
[-C--:B---3--:R-:W-:Y:S02]  /*7720*/  FFMA.FTZ R4, R114, R0.reuse, -R5 ;  /* 0x0000000072047223 */ /* 0x088fe40000010805 */
[C---:B------:R-:W-:Y:S01]  /*7730*/  HMMA.16816.F32 R24, R8.reuse, R12, R20 ;  /* 0x0000000c0818723c */ /* 0x040fe20000001814 */
[----:B------:R-:W3:Y:S01]  /*7740*/  LDSM.16.MT88.4 R20, [R156+0xb000] ;  /* 0x00b000009c14783b */ /* 0x000ee20000004200 */
[----:B------:R-:W-:Y:S01]  /*7750*/  MOV R149, R101 ;  /* 0x0000006500957202 */ /* 0x000fe20000000f00 */
[----:B------:R5:W-:Y:S05]  /*7760*/  MUFU.EX2 R239, R4 ;  /* 0x0000000400ef7308 */ /* 0x000bea0000000800 */
[----:B------:R-:W-:Y:S01]  /*7770*/  HMMA.16816.F32 R12, R8, R14, R48 ;  /* 0x0000000e080c723c */ /* 0x000fe20000001830 */
[----:B--2---:R-:W-:-:S04]  /*7780*/  FFMA.FTZ R2, R87, R0, -R3 ;  /* 0x0000000057027223 */ /* 0x004fc80000010803 */
[----:B------:R-:W2:Y:S03]  /*7790*/  MUFU.EX2 R246, R2 ;  /* 0x0000000200f67308 */ /* 0x000ea60000000800 */
[----:B------:R-:W-:Y:S01]  /*77a0*/  HMMA.16816.F32 R76, R8, R66, R52 ;  /* 0x00000042084c723c */ /* 0x000fe20000001834 */
[----:B----4-:R-:W-:Y:S01]  /*77b0*/  F2FP.F16.F32.PACK_AB R8, R249, R247 ;  /* 0x000000f7f908723e */ /* 0x010fe200000000ff */
[----:B-----5:R-:W-:Y:S01]  /*77c0*/  FFMA.FTZ R4, R95, R0, -R5 ;  /* 0x000000005f047223 */ /* 0x020fe20000010805 */
[----:B------:R-:W-:Y:S02]  /*77d0*/  F2FP.F16.F32.PACK_AB R9, R88, R251 ;  /* 0x000000fb5809723e */ /* 0x000fe400000000ff */
[----:B------:R-:W-:Y:S01]  /*77e0*/  F2FP.F16.F32.PACK_AB R10, R250, R248 ;  /* 0x000000f8fa0a723e */ /* 0x000fe200000000ff */
[----:B------:R4:W-:Y:S01]  /*77f0*/  MUFU.EX2 R241, R4 ;  /* 0x0000000400f17308 */ /* 0x0009e20000000800 */
[----:B--2---:R-:W-:Y:S01]  /*7800*/  F2FP.F16.F32.PACK_AB R11, R246, R252 ;  /* 0x000000fcf60b723e */ /* 0x004fe200000000ff */
[----:B------:R-:W-:-:S04]  /*7810*/  FFMA.FTZ R2, R109, R0, -R3 ;  /* 0x000000006d027223 */ /* 0x000fc80000010803 */
[----:B------:R2:W-:Y:S02]  /*7820*/  MUFU.EX2 R244, R2 ;  /* 0x0000000200f47308 */ /* 0x0005e40000000800 */
[----:B-1----:R-:W-:Y:S01]  /*7830*/  HMMA.16816.F32 R40, R8, R32, R60 ;  /* 0x000000200828723c */ /* 0x002fe2000000183c */
[----:B----4-:R-:W-:-:S04]  /*7840*/  FFMA.FTZ R4, R117, R0, -R3 ;  /* 0x0000000075047223 */ /* 0x010fc80000010803 */
[----:B------:R1:W-:Y:S03]  /*7850*/  MUFU.EX2 R236, R4 ;  /* 0x0000000400ec7308 */ /* 0x0003e60000000800 */
[----:B------:R-:W-:Y:S01]  /*7860*/  HMMA.16816.F32 R44, R8, R34, R44 ;  /* 0x00000022082c723c */ /* 0x000fe2000000182c */
[----:B------:R-:W4:Y:S01]  /*7870*/  LDSM.16.MT88.4 R32, [R140+0xb800] ;  /* 0x00b800008c20783b */ /* 0x000f220000004200 */
[----:B--2---:R-:W-:-:S06]  /*7880*/  FFMA.FTZ R2, R92, R0, -R3 ;  /* 0x000000005c027223 */ /* 0x004fcc0000010803 */
[----:B------:R-:W-:Y:S01]  /*7890*/  HMMA.16816.F32 R52, R8, R28, R56 ;  /* 0x0000001c0834723c */ /* 0x000fe20000001838 */
[----:B------:R2:W-:Y:S01]  /*78a0*/  MUFU.EX2 R243, R2 ;  /* 0x0000000200f37308 */ /* 0x0005e20000000800 */
[----:B------:R-:W5:Y:S01]  /*78b0*/  LDSM.16.MT88.4 R56, [R39+0xb800] ;  /* 0x00b800002738783b */ /* 0x000f620000004200 */
[----:B-1----:R-:W-:-:S04]  /*78c0*/  FFMA.FTZ R4, R121, R0, -R5 ;  /* 0x0000000079047223 */ /* 0x002fc80000010805 */
[----:B------:R1:W-:Y:S01]  /*78d0*/  MUFU.EX2 R230, R4 ;  /* 0x0000000400e67308 */ /* 0x0003e20000000800 */
[----:B---3--:R-:W-:Y:S01]  /*78e0*/  HMMA.16816.F32 R64, R8, R20, R72 ;  /* 0x000000140840723c */ /* 0x008fe20000001848 */
[----:B------:R-:W3:Y:S01]  /*78f0*/  LDSM.16.MT88.4 R72, [R156+0xb800] ;  /* 0x00b800009c48783b */ /* 0x000ee20000004200 */
[----:B--2---:R-:W-:-:S06]  /*7900*/  FFMA.FTZ R2, R111, R0, -R5 ;  /* 0x000000006f027223 */ /* 0x004fcc0000010805 */
[----:B------:R-:W-:Y:S01]  /*7910*/  HMMA.16816.F32 R48, R8, R16, R24 ;  /* 0x000000100830723c */ /* 0x000fe20000001818 */
[----:B------:R-:W-:Y:S01]  /*7920*/  LDSM.16.MT88.4 R24, [R140+0xc000] ;  /* 0x00c000008c18783b */ /* 0x000fe20000004200 */
[----:B------:R2:W4:Y:S01]  /*7930*/  MUFU.EX2 R240, R2 ;  /* 0x0000000200f07308 */ /* 0x0005220000000800 */
[----:B-1----:R-:W-:-:S05]  /*7940*/  FFMA.FTZ R4, R118, R0, -R5 ;  /* 0x0000000076047223 */ /* 0x002fca0000010805 */
[C---:B------:R-:W-:Y:S01]  /*7950*/  HMMA.16816.F32 R12, R8.reuse, R18, R12 ;  /* 0x00000012080c723c */ /* 0x040fe2000000180c */
[----:B------:R-:W1:Y:S01]  /*7960*/  LDSM.16.MT88.4 R16, [R38+0xb800] ;  /* 0x00b800002610783b */ /* 0x000e620000004200 */
[----:B------:R5:W-:Y:S06]  /*7970*/  MUFU.EX2 R235, R4 ;  /* 0x0000000400eb7308 */ /* 0x000bec0000000800 */
[----:B------:R-:W-:Y:S01]  /*7980*/  HMMA.16816.F32 R60, R8, R30, R80 ;  /* 0x0000001e083c723c */ /* 0x000fe20000001850 */
[----:B--2---:R-:W-:-:S04]  /*7990*/  FFMA.FTZ R2, R110, R0, -R3 ;  /* 0x000000006e027223 */ /* 0x004fc80000010803 */
[----:B------:R2:W3:Y:S03]  /*79a0*/  MUFU.EX2 R238, R2 ;  /* 0x0000000200ee7308 */ /* 0x0004e60000000800 */
[----:B------:R-:W-:Y:S01]  /*79b0*/  HMMA.16816.F32 R76, R8, R22, R76 ;  /* 0x00000016084c723c */ /* 0x000fe2000000184c */
[----:B----4-:R-:W-:Y:S01]  /*79c0*/  F2FP.F16.F32.PACK_AB R8, R240, R239 ;  /* 0x000000eff008723e */ /* 0x010fe200000000ff */
[--C-:B-----5:R-:W-:Y:S01]  /*79d0*/  FFMA.FTZ R4, R125, R0, -R3.reuse ;  /* 0x000000007d047223 */ /* 0x120fe20000010803 */
[----:B------:R-:W-:Y:S02]  /*79e0*/  F2FP.F16.F32.PACK_AB R9, R245, R244 ;  /* 0x000000f4f509723e */ /* 0x000fe400000000ff */
[----:B------:R-:W-:Y:S01]  /*79f0*/  F2FP.F16.F32.PACK_AB R10, R241, R242 ;  /* 0x000000f2f10a723e */ /* 0x000fe200000000ff */
[----:B------:R4:W-:Y:S01]  /*7a00*/  MUFU.EX2 R225, R4 ;  /* 0x0000000400e17308 */ /* 0x0009e20000000800 */
[----:B--2---:R-:W-:Y:S01]  /*7a10*/  FFMA.FTZ R2, R116, R0, -R3 ;  /* 0x0000000074027223 */ /* 0x004fe20000010803 */
[----:B---3--:R-:W-:-:S03]  /*7a20*/  F2FP.F16.F32.PACK_AB R11, R238, R243 ;  /* 0x000000f3ee0b723e */ /* 0x008fc600000000ff */
[----:B------:R2:W-:Y:S04]  /*7a30*/  MUFU.EX2 R234, R2 ;  /* 0x0000000200ea7308 */ /* 0x0005e80000000800 */
[----:B------:R-:W-:Y:S01]  /*7a40*/  HMMA.16816.F32 R20, R8, R32, R40 ;  /* 0x000000200814723c */ /* 0x000fe20000001828 */
[----:B----4-:R-:W-:-:S04]  /*7a50*/  FFMA.FTZ R4, R132, R0, -R5 ;  /* 0x0000000084047223 */ /* 0x010fc80000010805 */
[----:B------:R3:W-:Y:S03]  /*7a60*/  MUFU.EX2 R68, R4 ;  /* 0x0000000400447308 */ /* 0x0007e60000000800 */
[----:B------:R-:W-:Y:S01]  /*7a70*/  HMMA.16816.F32 R28, R8, R34, R44 ;  /* 0x00000022081c723c */ /* 0x000fe2000000182c */
[----:B------:R-:W4:Y:S01]  /*7a80*/  LDSM.16.MT88.4 R44, [R39+0xc000] ;  /* 0x00c00000272c783b */ /* 0x000f220000004200 */
[----:B--2---:R-:W-:-:S04]  /*7a90*/  FFMA.FTZ R2, R115, R0, -R3 ;  /* 0x0000000073027223 */ /* 0x004fc80000010803 */
[----:B------:R2:W-:Y:S02]  /*7aa0*/  MUFU.EX2 R237, R2 ;  /* 0x0000000200ed7308 */ /* 0x0005e40000000800 */
[----:B------:R-:W-:Y:S01]  /*7ab0*/  HMMA.16816.F32 R32, R8, R56, R52 ;  /* 0x000000380820723c */ /* 0x000fe20000001834 */
[----:B---3--:R-:W-:-:S04]  /*7ac0*/  FFMA.FTZ R4, R128, R0, -R5 ;  /* 0x0000000080047223 */ /* 0x008fc80000010805 */
[----:B------:R3:W-:Y:S03]  /*7ad0*/  MUFU.EX2 R222, R4 ;  /* 0x0000000400de7308 */ /* 0x0007e60000000800 */
[----:B------:R-:W-:Y:S01]  /*7ae0*/  HMMA.16816.F32 R80, R8, R58, R60 ;  /* 0x0000003a0850723c */ /* 0x000fe2000000183c */
[----:B--2---:R-:W-:-:S04]  /*7af0*/  FFMA.FTZ R2, R122, R0, -R5 ;  /* 0x000000007a027223 */ /* 0x004fc80000010805 */
[----:B------:R2:W5:Y:S03]  /*7b00*/  MUFU.EX2 R232, R2 ;  /* 0x0000000200e87308 */ /* 0x0005660000000800 */
[----:B------:R-:W-:Y:S01]  /*7b10*/  HMMA.16816.F32 R52, R8, R72, R64 ;  /* 0x000000480834723c */ /* 0x000fe20000001840 */
[----:B------:R-:W-:Y:S01]  /*7b20*/  LDSM.16.MT88.4 R64, [R156+0xc800] ;  /* 0x00c800009c40783b */ /* 0x000fe20000004200 */
[----:B---3--:R-:W-:-:S06]  /*7b30*/  FFMA.FTZ R4, R136, R0, -R3 ;  /* 0x0000000088047223 */ /* 0x008fcc0000010803 */
[----:B-1----:R-:W-:Y:S01]  /*7b40*/  HMMA.16816.F32 R40, R8, R18, R12 ;  /* 0x000000120828723c */ /* 0x002fe2000000180c */
[----:B------:R-:W1:Y:S01]  /*7b50*/  LDSM.16.MT88.4 R12, [R38+0xc000] ;  /* 0x00c00000260c783b */ /* 0x000e620000004200 */
[----:B------:R3:W-:Y:S01]  /*7b60*/  MUFU.EX2 R215, R4 ;  /* 0x0000000400d77308 */ /* 0x0007e20000000800 */
[----:B--2---:R-:W-:-:S05]  /*7b70*/  FFMA.FTZ R2, R119, R0, -R3 ;  /* 0x0000000077027223 */ /* 0x004fca0000010803 */
[C---:B------:R-:W-:Y:S01]  /*7b80*/  HMMA.16816.F32 R72, R8.reuse, R74, R76 ;  /* 0x0000004a0848723c */ /* 0x040fe2000000184c */
[----:B------:R2:W4:Y:S07]  /*7b90*/  MUFU.EX2 R69, R2 ;  /* 0x0000000200457308 */ /* 0x00052e0000000800 */
[----:B------:R-:W-:Y:S01]  /*7ba0*/  HMMA.16816.F32 R56, R8, R16, R48 ;  /* 0x000000100838723c */ /* 0x000fe20000001830 */
[----:B------:R-:W1:Y:S01]  /*7bb0*/  LDSM.16.MT88.4 R48, [R156+0xc000] ;  /* 0x00c000009c30783b */ /* 0x000e620000004200 */
[----:B-----5:R-:W-:Y:S01]  /*7bc0*/  F2FP.F16.F32.PACK_AB R8, R232, R230 ;  /* 0x000000e6e808723e */ /* 0x020fe200000000ff */
[----:B---3--:R-:W-:Y:S01]  /*7bd0*/  FFMA.FTZ R4, R143, R0, -R5 ;  /* 0x000000008f047223 */ /* 0x008fe20000010805 */
[----:B------:R-:W-:Y:S01]  /*7be0*/  F2FP.F16.F32.PACK_AB R9, R236, R234 ;  /* 0x000000eaec09723e */ /* 0x000fe200000000ff */
[----:B------:R-:W-:Y:S01]  /*7bf0*/  LDSM.16.MT88.4 R16, [R39+0xc800] ;  /* 0x00c800002710783b */ /* 0x000fe20000004200 */
[----:B------:R-:W-:Y:S01]  /*7c00*/  F2FP.F16.F32.PACK_AB R10, R235, R233 ;  /* 0x000000e9eb0a723e */ /* 0x000fe200000000ff */
[-C--:B--2---:R-:W-:Y:S01]  /*7c10*/  FFMA.FTZ R2, R126, R0.reuse, -R3 ;  /* 0x000000007e027223 */ /* 0x084fe20000010803 */
[----:B----4-:R-:W-:Y:S01]  /*7c20*/  F2FP.F16.F32.PACK_AB R11, R69, R237 ;  /* 0x000000ed450b723e */ /* 0x010fe200000000ff */
[----:B------:R2:W-:Y:S04]  /*7c30*/  MUFU.EX2 R136, R4 ;  /* 0x0000000400887308 */ /* 0x0005e80000000800 */
[----:B------:R3:W-:Y:S02]  /*7c40*/  MUFU.EX2 R223, R2 ;  /* 0x0000000200df7308 */ /* 0x0007e40000000800 */
[C---:B------:R-:W-:Y:S01]  /*7c50*/  HMMA.16816.F32 R60, R8.reuse, R24, R20 ;  /* 0x00000018083c723c */ /* 0x040fe20000001814 */
[----:B------:R-:W4:Y:S07]  /*7c60*/  LDSM.16.MT88.4 R20, [R140+0xc800] ;  /* 0x00c800008c14783b */ /* 0x000f2e0000004200 */
[----:B------:R-:W-:Y:S01]  /*7c70*/  HMMA.16816.F32 R28, R8, R26, R28 ;  /* 0x0000001a081c723c */ /* 0x000fe2000000181c */
[-C--:B--2---:R-:W-:Y:S01]  /*7c80*/  FFMA.FTZ R4, R106, R0.reuse, -R5 ;  /* 0x000000006a047223 */ /* 0x084fe20000010805 */
[----:B---3--:R-:W-:-:S03]  /*7c90*/  FFMA.FTZ R2, R127, R0, -R3 ;  /* 0x000000007f027223 */ /* 0x008fc60000010803 */
[----:B------:R2:W-:Y:S03]  /*7ca0*/  MUFU.EX2 R216, R4 ;  /* 0x0000000400d87308 */ /* 0x0005e60000000800 */
[C---:B------:R-:W-:Y:S01]  /*7cb0*/  HMMA.16816.F32 R24, R8.reuse, R44, R32 ;  /* 0x0000002c0818723c */ /* 0x040fe20000001820 */
[----:B------:R3:W-:Y:S04]  /*7cc0*/  MUFU.EX2 R221, R2 ;  /* 0x0000000200dd7308 */ /* 0x0007e80000000800 */
[----:B------:R5:W-:Y:S03]  /*7cd0*/  MUFU.EX2 R127, R6 ;  /* 0x00000006007f7308 */ /* 0x000be60000000800 */
[----:B-1----:R-:W-:Y:S01]  /*7ce0*/  HMMA.16816.F32 R56, R8, R12, R56 ;  /* 0x0000000c0838723c */ /* 0x002fe20000001838 */
[-C--:B--2---:R-:W-:Y:S01]  /*7cf0*/  FFMA.FTZ R4, R146, R0.reuse, -R3 ;  /* 0x0000000092047223 */ /* 0x084fe20000010803 */
[----:B---3--:R-:W-:-:S06]  /*7d00*/  FFMA.FTZ R2, R130, R0, -R5 ;  /* 0x0000000082027223 */ /* 0x008fcc0000010805 */
[----:B------:R-:W-:Y:S01]  /*7d10*/  HMMA.16816.F32 R32, R8, R46, R80 ;  /* 0x0000002e0820723c */ /* 0x000fe20000001850 */
[----:B------:R1:W-:Y:S01]  /*7d20*/  MUFU.EX2 R196, R4 ;  /* 0x0000000400c47308 */ /* 0x0003e20000000800 */
[----:B-----5:R-:W-:-:S03]  /*7d30*/  FFMA.FTZ R6, R167, R0, -R5 ;  /* 0x00000000a7067223 */ /* 0x020fc60000010805 */
[----:B------:R2:W3:Y:S03]  /*7d40*/  MUFU.EX2 R220, R2 ;  /* 0x0000000200dc7308 */ /* 0x0004e60000000800 */
[----:B------:R-:W-:Y:S01]  /*7d50*/  HMMA.16816.F32 R52, R8, R48, R52 ;  /* 0x000000300834723c */ /* 0x000fe20000001834 */
[----:B------:R5:W-:Y:S01]  /*7d60*/  MUFU.EX2 R118, R6 ;  /* 0x0000000600767308 */ /* 0x000be20000000800 */
[----:B-1----:R-:W-:-:S06]  /*7d70*/  FFMA.FTZ R4, R152, R0, -R5 ;  /* 0x0000000098047223 */ /* 0x002fcc0000010805 */
[----:B------:R-:W-:Y:S01]  /*7d80*/  HMMA.16816.F32 R72, R8, R50, R72 ;  /* 0x000000320848723c */ /* 0x000fe20000001848 */
[----:B------:R-:W-:Y:S01]  /*7d90*/  MOV R152, R86 ;  /* 0x0000005600987202 */ /* 0x000fe20000000f00 */
[-C--:B--2---:R-:W-:Y:S01]  /*7da0*/  FFMA.FTZ R2, R131, R0.reuse, -R3 ;  /* 0x0000000083027223 */ /* 0x084fe20000010803 */
[----:B------:R1:W-:Y:S01]  /*7db0*/  MUFU.EX2 R143, R4 ;  /* 0x00000004008f7308 */ /* 0x0003e20000000800 */
[----:B-----5:R-:W-:-:S03]  /*7dc0*/  FFMA.FTZ R6, R178, R0, -R5 ;  /* 0x00000000b2067223 */ /* 0x020fc60000010805 */
[----:B------:R-:W2:Y:S01]  /*7dd0*/  MUFU.EX2 R219, R2 ;  /* 0x0000000200db7308 */ /* 0x000ea20000000800 */
[----:B------:R-:W-:Y:S01]  /*7de0*/  HMMA.16816.F32 R12, R8, R14, R40 ;  /* 0x0000000e080c723c */ /* 0x000fe20000001828 */
[----:B------:R-:W5:Y:S01]  /*7df0*/  LDSM.16.MT88.4 R40, [R38+0xc800] ;  /* 0x00c800002628783b */ /* 0x000f620000004200 */
[----:B---3--:R-:W-:Y:S01]  /*7e00*/  F2FP.F16.F32.PACK_AB R8, R220, R68 ;  /* 0x00000044dc08723e */ /* 0x008fe200000000ff */
[----:B------:R3:W-:Y:S01]  /*7e10*/  MUFU.EX2 R111, R6 ;  /* 0x00000006006f7308 */ /* 0x0007e20000000800 */
[----:B------:R-:W-:Y:S02]  /*7e20*/  F2FP.F16.F32.PACK_AB R9, R225, R223 ;  /* 0x000000dfe109723e */ /* 0x000fe400000000ff */
[----:B------:R-:W-:Y:S01]  /*7e30*/  F2FP.F16.F32.PACK_AB R10, R222, R218 ;  /* 0x000000dade0a723e */ /* 0x000fe200000000ff */
[-C--:B-1----:R-:W-:Y:S01]  /*7e40*/  FFMA.FTZ R4, R113, R0.reuse, -R5 ;  /* 0x0000000071047223 */ /* 0x082fe20000010805 */
[----:B--2---:R-:W-:Y:S01]  /*7e50*/  F2FP.F16.F32.PACK_AB R11, R219, R221 ;  /* 0x000000dddb0b723e */ /* 0x004fe200000000ff */
[-C--:B------:R-:W-:Y:S01]  /*7e60*/  FFMA.FTZ R2, R138, R0.reuse, -R3 ;  /* 0x000000008a027223 */ /* 0x080fe20000010803 */
[----:B---3--:R-:W-:-:S03]  /*7e70*/  FFMA.FTZ R6, R144, R0, -R5 ;  /* 0x0000000090067223 */ /* 0x008fc60000010805 */
[----:B------:R1:W-:Y:S02]  /*7e80*/  MUFU.EX2 R213, R2 ;  /* 0x0000000200d57308 */ /* 0x0003e40000000800 */
[C---:B----4-:R-:W-:Y:S08]  /*7e90*/  HMMA.16816.F32 R48, R8.reuse, R20, R60 ;  /* 0x000000140830723c */ /* 0x050ff0000000183c */
[----:B------:R-:W-:Y:S01]  /*7ea0*/  HMMA.16816.F32 R44, R8, R22, R28 ;  /* 0x00000016082c723c */ /* 0x000fe2000000181c */
[----:B------:R-:W2:Y:S01]  /*7eb0*/  LDSM.16.MT88.4 R20, [R140+0xd000] ;  /* 0x00d000008c14783b */ /* 0x000ea20000004200 */
[----:B-1----:R-:W-:-:S04]  /*7ec0*/  FFMA.FTZ R2, R137, R0, -R3 ;  /* 0x0000000089027223 */ /* 0x002fc80000010803 */
[----:B------:R1:W-:Y:S02]  /*7ed0*/  MUFU.EX2 R217, R2 ;  /* 0x0000000200d97308 */ /* 0x0003e40000000800 */
[C---:B------:R-:W-:Y:S01]  /*7ee0*/  HMMA.16816.F32 R28, R8.reuse, R16, R24 ;  /* 0x00000010081c723c */ /* 0x040fe20000001818 */
[----:B------:R-:W3:Y:S07]  /*7ef0*/  LDSM.16.MT88.4 R24, [R39+0xd000] ;  /* 0x00d000002718783b */ /* 0x000eee0000004200 */
[----:B------:R-:W-:Y:S01]  /*7f00*/  HMMA.16816.F32 R60, R8, R64, R52 ;  /* 0x00000040083c723c */ /* 0x000fe20000001834 */
[----:B------:R-:W4:Y:S01]  /*7f10*/  LDSM.16.MT88.4 R52, [R156+0xd000] ;  /* 0x00d000009c34783b */ /* 0x000f220000004200 */
[----:B-1----:R-:W-:-:S06]  /*7f20*/  FFMA.FTZ R2, R141, R0, -R5 ;  /* 0x000000008d027223 */ /* 0x002fcc0000010805 */
[C---:B------:R-:W-:Y:S01]  /*7f30*/  HMMA.16816.F32 R76, R8.reuse, R18, R32 ;  /* 0x00000012084c723c */ /* 0x040fe20000001820 */
[----:B------:R1:W2:Y:S01]  /*7f40*/  MUFU.EX2 R138, R2 ;  /* 0x00000002008a7308 */ /* 0x0002a20000000800 */
[----:B------:R-:W4:Y:S06]  /*7f50*/  LDSM.16.MT88.4 R16, [R38+0xd000] ;  /* 0x00d000002610783b */ /* 0x000f2c0000004200 */
[----:B------:R-:W-:Y:S01]  /*7f60*/  HMMA.16816.F32 R64, R8, R66, R72 ;  /* 0x000000420840723c */ /* 0x000fe20000001848 */
[----:B-1----:R-:W-:-:S07]  /*7f70*/  FFMA.FTZ R2, R139, R0, -R3 ;  /* 0x000000008b027223 */ /* 0x002fce0000010803 */
[C---:B-----5:R-:W-:Y:S01]  /*7f80*/  HMMA.16816.F32 R56, R8.reuse, R40, R56 ;  /* 0x000000280838723c */ /* 0x060fe20000001838 */
[----:B------:R-:W-:Y:S01]  /*7f90*/  MOV R139, R88 ;  /* 0x00000058008b7202 */ /* 0x000fe20000000f00 */
[----:B------:R-:W1:Y:S06]  /*7fa0*/  MUFU.EX2 R137, R2 ;  /* 0x0000000200897308 */ /* 0x000e6c0000000800 */
[----:B------:R-:W-:Y:S01]  /*7fb0*/  HMMA.16816.F32 R12, R8, R42, R12 ;  /* 0x0000002a080c723c */ /* 0x000fe2000000180c */
[----:B--2---:R-:W-:Y:S02]  /*7fc0*/  F2FP.F16.F32.PACK_AB R8, R138, R136 ;  /* 0x000000888a08723e */ /* 0x004fe400000000ff */
[----:B------:R-:W-:-:S02]  /*7fd0*/  F2FP.F16.F32.PACK_AB R9, R215, R213 ;  /* 0x000000d5d709723e */ /* 0x000fc400000000ff */
[----:B------:R-:W-:Y:S02]  /*7fe0*/  F2FP.F16.F32.PACK_AB R10, R216, R214 ;  /* 0x000000d6d80a723e */ /* 0x000fe400000000ff */
[----:B-1----:R-:W-:Y:S01]  /*7ff0*/  F2FP.F16.F32.PACK_AB R11, R137, R217 ;  /* 0x000000d9890b723e */ /* 0x002fe200000000ff */
[-CC-:B------:R-:W-:Y:S02]  /*8000*/  FFMA.FTZ R2, R145, R0.reuse, -R3.reuse ;  /* 0x0000000091027223 */ /* 0x180fe40000010803 */
[----:B------:R1:W-:Y:S04]  /*8010*/  MUFU.EX2 R145, R4 ;  /* 0x0000000400917308 */ /* 0x0003e80000000800 */
[C---:B------:R-:W-:Y:S01]  /*8020*/  HMMA.16816.F32 R48, R8.reuse, R20, R48 ;  /* 0x000000140830723c */ /* 0x040fe20000001830 */
[----:B------:R2:W-:Y:S07]  /*8030*/  MUFU.EX2 R197, R2 ;  /* 0x0000000200c57308 */ /* 0x0005ee0000000800 */
[----:B------:R-:W-:Y:S01]  /*8040*/  HMMA.16816.F32 R44, R8, R22, R44 ;  /* 0x00000016082c723c */ /* 0x000fe2000000182c */
[----:B------:R-:W5:Y:S01]  /*8050*/  LDSM.16.MT88.4 R20, [R39+0xd800] ;  /* 0x00d800002714783b */ /* 0x000f620000004200 */
[----:B-1----:R-:W-:Y:S01]  /*8060*/  FFMA.FTZ R4, R157, R0, -R3 ;  /* 0x000000009d047223 */ /* 0x002fe20000010803 */
[----:B------:R-:W-:-:S03]  /*8070*/  MOV R157, R84 ;  /* 0x00000054009d7202 */ /* 0x000fc60000000f00 */
[----:B------:R1:W-:Y:S01]  /*8080*/  MUFU.EX2 R129, R4 ;  /* 0x0000000400817308 */ /* 0x0003e20000000800 */
[-C--:B--2---:R-:W-:Y:S01]  /*8090*/  FFMA.FTZ R2, R147, R0.reuse, -R3 ;  /* 0x0000000093027223 */ /* 0x084fe20000010803 */
[C---:B---3--:R-:W-:Y:S01]  /*80a0*/  HMMA.16816.F32 R32, R8.reuse, R24, R28 ;  /* 0x000000180820723c */ /* 0x048fe2000000181c */
[----:B------:R-:W2:Y:S02]  /*80b0*/  LDSM.16.MT88.4 R28, [R140+0xd800] ;  /* 0x00d800008c1c783b */ /* 0x000ea40000004200 */
[----:B------:R3:W-:Y:S05]  /*80c0*/  MUFU.EX2 R147, R2 ;  /* 0x0000000200937308 */ /* 0x0007ea0000000800 */
[----:B------:R-:W-:Y:S01]  /*80d0*/  HMMA.16816.F32 R24, R8, R26, R76 ;  /* 0x0000001a0818723c */ /* 0x000fe2000000184c */
[----:B-1----:R-:W-:Y:S01]  /*80e0*/  FFMA.FTZ R4, R160, R0, -R5 ;  /* 0x00000000a0047223 */ /* 0x002fe20000010805 */
[----:B------:R-:W-:-:S02]  /*80f0*/  MOV R160, R98 ;  /* 0x0000006200a07202 */ /* 0x000fc40000000f00 */
[----:B------:R1:W-:Y:S04]  /*8100*/  MUFU.EX2 R98, R6 ;  /* 0x0000000600627308 */ /* 0x0003e80000000800 */
[----:B----4-:R-:W-:Y:S01]  /*8110*/  HMMA.16816.F32 R40, R8, R52, R60 ;  /* 0x000000340828723c */ /* 0x010fe2000000183c */
[----:B---3--:R-:W-:Y:S01]  /*8120*/  FFMA.FTZ R2, R151, R0, -R5 ;  /* 0x0000000097027223 */ /* 0x008fe20000010805 */
[----:B------:R-:W3:Y:S01]  /*8130*/  LDSM.16.MT88.4 R60, [R156+0xd800] ;  /* 0x00d800009c3c783b */ /* 0x000ee20000004200 */
[----:B------:R4:W-:Y:S01]  /*8140*/  MUFU.EX2 R126, R4 ;  /* 0x00000004007e7308 */ /* 0x0009e20000000800 */
[----:B------:R-:W-:-:S03]  /*8150*/  MOV R151, R102 ;  /* 0x0000006600977202 */ /* 0x000fc60000000f00 */
[----:B------:R5:W2:Y:S01]  /*8160*/  MUFU.EX2 R146, R2 ;  /* 0x0000000200927308 */ /* 0x000aa20000000800 */
[----:B------:R-:W-:Y:S01]  /*8170*/  HMMA.16816.F32 R64, R8, R54, R64 ;  /* 0x000000360840723c */ /* 0x000fe20000001840 */
[----:B-1----:R-:W-:-:S07]  /*8180*/  FFMA.FTZ R6, R186, R0, -R5 ;  /* 0x00000000ba067223 */ /* 0x002fce0000010805 */
[C---:B------:R-:W-:Y:S01]  /*8190*/  HMMA.16816.F32 R52, R8.reuse, R16, R56 ;  /* 0x000000100834723c */ /* 0x040fe20000001838 */
[-C--:B----4-:R-:W-:Y:S01]  /*81a0*/  FFMA.FTZ R4, R71, R0.reuse, -R5 ;  /* 0x0000000047047223 */ /* 0x090fe20000010805 */
[----:B------:R-:W-:Y:S01]  /*81b0*/  MOV R71, R97 ;  /* 0x0000006100477202 */ /* 0x000fe20000000f00 */
[----:B------:R1:W-:Y:S01]  /*81c0*/  MUFU.EX2 R91, R6 ;  /* 0x00000006005b7308 */ /* 0x0003e20000000800 */
[----:B-----5:R-:W-:Y:S01]  /*81d0*/  FFMA.FTZ R2, R148, R0, -R3 ;  /* 0x0000000094027223 */ /* 0x020fe20000010803 */
[----:B------:R-:W-:Y:S02]  /*81e0*/  MOV R148, R103 ;  /* 0x0000006700947202 */ /* 0x000fe40000000f00 */
[----:B------:R4:W-:Y:S01]  /*81f0*/  MUFU.EX2 R131, R4 ;  /* 0x0000000400837308 */ /* 0x0009e20000000800 */
[----:B------:R-:W-:Y:S01]  /*8200*/  HMMA.16816.F32 R12, R8, R18, R12 ;  /* 0x00000012080c723c */ /* 0x000fe2000000180c */
[----:B------:R-:W5:Y:S01]  /*8210*/  LDSM.16.MT88.4 R16, [R38+0xd800] ;  /* 0x00d800002610783b */ /* 0x000f620000004200 */
[----:B--2---:R-:W-:Y:S01]  /*8220*/  F2FP.F16.F32.PACK_AB R8, R146, R143 ;  /* 0x0000008f9208723e */ /* 0x004fe200000000ff */
[----:B------:R-:W2:Y:S01]  /*8230*/  MUFU.EX2 R141, R2 ;  /* 0x00000002008d7308 */ /* 0x000ea20000000800 */
[----:B------:R-:W-:-:S02]  /*8240*/  F2FP.F16.F32.PACK_AB R9, R196, R197 ;  /* 0x000000c5c409723e */ /* 0x000fc400000000ff */
[----:B------:R-:W-:Y:S01]  /*8250*/  F2FP.F16.F32.PACK_AB R10, R145, R142 ;  /* 0x0000008e910a723e */ /* 0x000fe200000000ff */
[-C--:B-1----:R-:W-:Y:S01]  /*8260*/  FFMA.FTZ R6, R193, R0.reuse, -R5 ;  /* 0x00000000c1067223 */ /* 0x082fe20000010805 */
[-CC-:B----4-:R-:W-:Y:S01]  /*8270*/  FFMA.FTZ R4, R165, R0.reuse, -R3.reuse ;  /* 0x00000000a5047223 */ /* 0x190fe20000010803 */
        /* <DEDUP_REMOVED lines=8> */
[----:B------:R-:W4:Y:S01]  /*8300*/  LDSM.16.MT88.4 R20, [R140+0xe000] ;  /* 0x00e000008c14783b */ /* 0x000f220000004200 */
[----:B-1----:R-:W-:-:S03]  /*8310*/  FFMA.FTZ R4, R172, R0, -R5 ;  /* 0x00000000ac047223 */ /* 0x002fc60000010805 */
[----:B------:R-:W1:Y:S01]  /*8320*/  LDSM.16.MT88.4 R24, [R39+0xe000] ;  /* 0x00e000002718783b */ /* 0x000e620000004200 */
[----:B--2---:R-:W-:Y:S01]  /*8330*/  FFMA.FTZ R2, R154, R0, -R3 ;  /* 0x000000009a027223 */ /* 0x004fe20000010803 */
[----:B------:R2:W-:Y:S01]  /*8340*/  MUFU.EX2 R116, R4 ;  /* 0x0000000400747308 */ /* 0x0005e20000000800 */
[C---:B------:R-:W-:Y:S01]  /*8350*/  HMMA.16816.F32 R48, R8.reuse, R28, R48 ;  /* 0x0000001c0830723c */ /* 0x040fe20000001830 */
[----:B------:R-:W-:Y:S02]  /*8360*/  MOV R154, R100 ;  /* 0x00000064009a7202 */ /* 0x000fe40000000f00 */
[----:B------:R5:W-:Y:S05]  /*8370*/  MUFU.EX2 R132, R2 ;  /* 0x0000000200847308 */ /* 0x000bea0000000800 */
[----:B------:R-:W-:Y:S01]  /*8380*/  HMMA.16816.F32 R28, R8, R30, R44 ;  /* 0x0000001e081c723c */ /* 0x000fe2000000182c */
[----:B------:R-:W1:Y:S01]  /*8390*/  LDSM.16.MT88.4 R44, [R156+0xe000] ;  /* 0x00e000009c2c783b */ /* 0x000e620000004200 */
[----:B--2---:R-:W-:-:S06]  /*83a0*/  FFMA.FTZ R4, R169, R0, -R5 ;  /* 0x00000000a9047223 */ /* 0x004fcc0000010805 */
[----:B---3--:R-:W-:Y:S01]  /*83b0*/  HMMA.16816.F32 R40, R8, R60, R40 ;  /* 0x0000003c0828723c */ /* 0x008fe20000001828 */
[----:B-----5:R-:W-:Y:S01]  /*83c0*/  FFMA.FTZ R2, R161, R0, -R5 ;  /* 0x00000000a1027223 */ /* 0x020fe20000010805 */
[----:B------:R2:W-:Y:S01]  /*83d0*/  MUFU.EX2 R122, R4 ;  /* 0x00000004007a7308 */ /* 0x0005e20000000800 */
[----:B------:R-:W-:-:S03]  /*83e0*/  MOV R161, R96 ;  /* 0x0000006000a17202 */ /* 0x000fc60000000f00 */
[----:B------:R3:W5:Y:S02]  /*83f0*/  MUFU.EX2 R128, R2 ;  /* 0x0000000200807308 */ /* 0x0007640000000800 */
[C---:B------:R-:W-:Y:S01]  /*8400*/  HMMA.16816.F32 R72, R8.reuse, R62, R64 ;  /* 0x0000003e0848723c */ /* 0x040fe20000001840 */
[----:B------:R-:W-:Y:S07]  /*8410*/  LDSM.16.MT88.4 R64, [R156+0xe800] ;  /* 0x00e800009c40783b */ /* 0x000fee0000004200 */
[----:B------:R-:W-:Y:S01]  /*8420*/  HMMA.16816.F32 R60, R8, R16, R52 ;  /* 0x00000010083c723c */ /* 0x000fe20000001834 */
[-CC-:B--2---:R-:W-:Y:S01]  /*8430*/  FFMA.FTZ R4, R176, R0.reuse, -R3.reuse ;  /* 0x00000000b0047223 */ /* 0x184fe20000010803 */
[----:B---3--:R-:W-:Y:S01]  /*8440*/  FFMA.FTZ R2, R158, R0, -R3 ;  /* 0x000000009e027223 */ /* 0x008fe20000010803 */
[----:B------:R-:W-:-:S03]  /*8450*/  MOV R158, R99 ;  /* 0x00000063009e7202 */ /* 0x000fc60000000f00 */
[----:B------:R-:W2:Y:S02]  /*8460*/  MUFU.EX2 R125, R2 ;  /* 0x00000002007d7308 */ /* 0x000ea40000000800 */
[----:B------:R-:W-:Y:S01]  /*8470*/  HMMA.16816.F32 R12, R8, R18, R12 ;  /* 0x00000012080c723c */ /* 0x000fe2000000180c */
[----:B-----5:R-:W-:Y:S01]  /*8480*/  F2FP.F16.F32.PACK_AB R8, R128, R126 ;  /* 0x0000007e8008723e */ /* 0x020fe200000000ff */
[----:B------:R-:W3:Y:S01]  /*8490*/  LDSM.16.MT88.4 R16, [R38+0xe000] ;  /* 0x00e000002610783b */ /* 0x000ee20000004200 */
[----:B------:R-:W-:Y:S02]  /*84a0*/  F2FP.F16.F32.PACK_AB R9, R129, R130 ;  /* 0x000000828109723e */ /* 0x000fe400000000ff */
[----:B------:R-:W-:Y:S02]  /*84b0*/  F2FP.F16.F32.PACK_AB R10, R131, R127 ;  /* 0x0000007f830a723e */ /* 0x000fe400000000ff */
[----:B--2---:R-:W-:Y:S01]  /*84c0*/  F2FP.F16.F32.PACK_AB R11, R125, R132 ;  /* 0x000000847d0b723e */ /* 0x004fe200000000ff */
[----:B------:R-:W-:Y:S01]  /*84d0*/  FFMA.FTZ R2, R164, R0, -R3 ;  /* 0x00000000a4027223 */ /* 0x000fe20000010803 */
[----:B------:R-:W-:-:S03]  /*84e0*/  MOV R164, R90 ;  /* 0x0000005a00a47202 */ /* 0x000fc60000000f00 */
[----:B------:R2:W-:Y:S02]  /*84f0*/  MUFU.EX2 R120, R2 ;  /* 0x0000000200787308 */ /* 0x0005e40000000800 */
[----:B----4-:R-:W-:Y:S01]  /*8500*/  HMMA.16816.F32 R56, R8, R20, R48 ;  /* 0x000000140838723c */ /* 0x010fe20000001830 */
[----:B------:R-:W-:-:S04]  /*8510*/  FADD.FTZ R7, R164, R7 ;  /* 0x00000007a4077221 */ /* 0x000fc80000010000 */
[----:B------:R-:W-:-:S03]  /*8520*/  FADD.FTZ R7, R71, R7 ;  /* 0x0000000747077221 */ /* 0x000fc60000010000 */
[C---:B-1----:R-:W-:Y:S01]  /*8530*/  HMMA.16816.F32 R48, R8.reuse, R24, R32 ;  /* 0x000000180830723c */ /* 0x042fe20000001820 */
[----:B------:R-:W1:Y:S01]  /*8540*/  LDSM.16.MT88.4 R32, [R39+0xe800] ;  /* 0x00e800002720783b */ /* 0x000e620000004200 */
[----:B--2---:R-:W-:Y:S01]  /*8550*/  FFMA.FTZ R2, R163, R0, -R3 ;  /* 0x00000000a3027223 */ /* 0x004fe20000010803 */
[----:B------:R-:W-:Y:S02]  /*8560*/  MOV R163, R112 ;  /* 0x0000007000a37202 */ /* 0x000fe40000000f00 */
[----:B------:R2:W-:Y:S03]  /*8570*/  MUFU.EX2 R112, R4 ;  /* 0x0000000400707308 */ /* 0x0005e60000000800 */
[C---:B------:R-:W-:Y:S01]  /*8580*/  HMMA.16816.F32 R52, R8.reuse, R22, R28 ;  /* 0x000000160834723c */ /* 0x040fe2000000181c */
[----:B------:R-:W4:Y:S01]  /*8590*/  LDSM.16.MT88.4 R28, [R140+0xe800] ;  /* 0x00e800008c1c783b */ /* 0x000f220000004200 */
[----:B------:R5:W-:Y:S06]  /*85a0*/  MUFU.EX2 R119, R2 ;  /* 0x0000000200777308 */ /* 0x000bec0000000800 */
[----:B------:R-:W-:Y:S01]  /*85b0*/  HMMA.16816.F32 R24, R8, R26, R76 ;  /* 0x0000001a0818723c */ /* 0x000fe2000000184c */
[----:B--2---:R-:W-:-:S07]  /*85c0*/  FFMA.FTZ R4, R179, R0, -R5 ;  /* 0x00000000b3047223 */ /* 0x004fce0000010805 */
[C---:B------:R-:W-:Y:S01]  /*85d0*/  HMMA.16816.F32 R40, R8.reuse, R44, R40 ;  /* 0x0000002c0828723c */ /* 0x040fe20000001828 */
[-CC-:B-----5:R-:W-:Y:S01]  /*85e0*/  FFMA.FTZ R2, R170, R0.reuse, -R5.reuse ;  /* 0x00000000aa027223 */ /* 0x1a0fe20000010805 */
[----:B------:R2:W-:Y:S04]  /*85f0*/  MUFU.EX2 R106, R4 ;  /* 0x00000004006a7308 */ /* 0x0005e80000000800 */
[----:B------:R5:W1:Y:S02]  /*8600*/  MUFU.EX2 R117, R2 ;  /* 0x0000000200757308 */ /* 0x000a640000000800 */
[C---:B------:R-:W-:Y:S08]  /*8610*/  HMMA.16816.F32 R72, R8.reuse, R46, R72 ;  /* 0x0000002e0848723c */ /* 0x040ff00000001848 */
[----:B---3--:R-:W-:Y:S01]  /*8620*/  HMMA.16816.F32 R44, R8, R16, R60 ;  /* 0x00000010082c723c */ /* 0x008fe2000000183c */
[-C--:B--2---:R-:W-:Y:S01]  /*8630*/  FFMA.FTZ R4, R166, R0.reuse, -R5 ;  /* 0x00000000a6047223 */ /* 0x084fe20000010805 */
[----:B-----5:R-:W-:-:S03]  /*8640*/  FFMA.FTZ R2, R171, R0, -R3 ;  /* 0x00000000ab027223 */ /* 0x020fc60000010803 */
[----:B------:R2:W-:Y:S03]  /*8650*/  MUFU.EX2 R113, R4 ;  /* 0x0000000400717308 */ /* 0x0005e60000000800 */
[----:B------:R-:W-:Y:S01]  /*8660*/  HMMA.16816.F32 R12, R8, R18, R12 ;  /* 0x00000012080c723c */ /* 0x000fe2000000180c */
[----:B------:R3:W5:Y:S01]  /*8670*/  MUFU.EX2 R115, R2 ;  /* 0x0000000200737308 */ /* 0x0007620000000800 */
[----:B------:R-:W4:Y:S01]  /*8680*/  LDSM.16.MT88.4 R16, [R38+0xe800] ;  /* 0x00e800002610783b */ /* 0x000f220000004200 */
[----:B-1----:R-:W-:Y:S02]  /*8690*/  F2FP.F16.F32.PACK_AB R8, R117, R116 ;  /* 0x000000747508723e */ /* 0x002fe400000000ff */
[----:B------:R-:W-:Y:S02]  /*86a0*/  F2FP.F16.F32.PACK_AB R9, R121, R120 ;  /* 0x000000787909723e */ /* 0x000fe400000000ff */
[----:B------:R-:W-:Y:S01]  /*86b0*/  F2FP.F16.F32.PACK_AB R10, R122, R118 ;  /* 0x000000767a0a723e */ /* 0x000fe200000000ff */
[-CC-:B--2---:R-:W-:Y:S01]  /*86c0*/  FFMA.FTZ R4, R150, R0.reuse, -R3.reuse ;  /* 0x0000000096047223 */ /* 0x184fe20000010803 */
[----:B---3--:R-:W-:Y:S01]  /*86d0*/  FFMA.FTZ R2, R175, R0, -R3 ;  /* 0x00000000af027223 */ /* 0x008fe20000010803 */
[----:B-----5:R-:W-:-:S02]  /*86e0*/  F2FP.F16.F32.PACK_AB R11, R115, R119 ;  /* 0x00000077730b723e */ /* 0x020fc400000000ff */
[----:B------:R1:W-:Y:S04]  /*86f0*/  MUFU.EX2 R103, R4 ;  /* 0x0000000400677308 */ /* 0x0003e80000000800 */
[----:B------:R2:W-:Y:S01]  /*8700*/  MUFU.EX2 R109, R2 ;  /* 0x00000002006d7308 */ /* 0x0005e20000000800 */
[C---:B------:R-:W-:Y:S01]  /*8710*/  HMMA.16816.F32 R80, R8.reuse, R34, R24 ;  /* 0x000000220850723c */ /* 0x040fe20000001818 */
[----:B------:R-:W3:Y:S07]  /*8720*/  LDSM.16.MT88.4 R24, [R140+0xf000] ;  /* 0x00f000008c18783b */ /* 0x000eee0000004200 */
[----:B----4-:R-:W-:Y:S01]  /*8730*/  HMMA.16816.F32 R20, R8, R28, R56 ;  /* 0x0000001c0814723c */ /* 0x010fe20000001838 */
[-C--:B-1----:R-:W-:Y:S01]  /*8740*/  FFMA.FTZ R4, R181, R0.reuse, -R5 ;  /* 0x00000000b5047223 */ /* 0x082fe20000010805 */
[----:B--2---:R-:W-:-:S03]  /*8750*/  FFMA.FTZ R2, R174, R0, -R3 ;  /* 0x00000000ae027223 */ /* 0x004fc60000010803 */
[----:B------:R1:W-:Y:S03]  /*8760*/  MUFU.EX2 R100, R4 ;  /* 0x0000000400647308 */ /* 0x0003e60000000800 */
[C---:B------:R-:W-:Y:S01]  /*8770*/  HMMA.16816.F32 R56, R8.reuse, R30, R52 ;  /* 0x0000001e0838723c */ /* 0x040fe20000001834 */
[----:B------:R2:W-:Y:S01]  /*8780*/  MUFU.EX2 R114, R2 ;  /* 0x0000000200727308 */ /* 0x0005e20000000800 */
[----:B------:R-:W-:Y:S06]  /*8790*/  LDSM.16.MT88.4 R52, [R156+0xf000] ;  /* 0x00f000009c34783b */ /* 0x000fec0000004200 */
[----:B------:R-:W-:Y:S01]  /*87a0*/  HMMA.16816.F32 R28, R8, R32, R48 ;  /* 0x00000020081c723c */ /* 0x000fe20000001830 */
[----:B------:R-:W4:Y:S01]  /*87b0*/  LDSM.16.MT88.4 R48, [R39+0xf000] ;  /* 0x00f000002730783b */ /* 0x000f220000004200 */
[-CC-:B-1----:R-:W-:Y:S01]  /*87c0*/  FFMA.FTZ R4, R162, R0.reuse, -R5.reuse ;  /* 0x00000000a2047223 */ /* 0x182fe20000010805 */
[----:B--2---:R-:W-:-:S05]  /*87d0*/  FFMA.FTZ R2, R180, R0, -R5 ;  /* 0x00000000b4027223 */ /* 0x004fca0000010805 */
[C---:B------:R-:W-:Y:S01]  /*87e0*/  HMMA.16816.F32 R76, R8.reuse, R64, R40 ;  /* 0x00000040084c723c */ /* 0x040fe20000001828 */
[----:B------:R1:W-:Y:S04]  /*87f0*/  MUFU.EX2 R97, R4 ;  /* 0x0000000400617308 */ /* 0x0003e80000000800 */
[----:B------:R2:W5:Y:S03]  /*8800*/  MUFU.EX2 R110, R2 ;  /* 0x00000002006e7308 */ /* 0x0005660000000800 */
[----:B------:R-:W-:Y:S01]  /*8810*/  HMMA.16816.F32 R60, R8, R16, R44 ;  /* 0x00000010083c723c */ /* 0x000fe2000000182c */
[----:B-1----:R-:W-:-:S07]  /*8820*/  FFMA.FTZ R4, R93, R0, -R3 ;  /* 0x000000005d047223 */ /* 0x002fce0000010803 */
[C---:B------:R-:W-:Y:S01]  /*8830*/  HMMA.16816.F32 R64, R8.reuse, R66, R72 ;  /* 0x000000420840723c */ /* 0x040fe20000001848 */
[----:B--2---:R-:W-:Y:S01]  /*8840*/  FFMA.FTZ R2, R177, R0, -R3 ;  /* 0x00000000b1027223 */ /* 0x004fe20000010803 */
[----:B------:R1:W-:Y:S04]  /*8850*/  MUFU.EX2 R94, R4 ;  /* 0x00000004005e7308 */ /* 0x0003e80000000800 */
[----:B------:R2:W3:Y:S02]  /*8860*/  MUFU.EX2 R108, R2 ;  /* 0x00000002006c7308 */ /* 0x0004e40000000800 */
[----:B------:R-:W-:Y:S01]  /*8870*/  HMMA.16816.F32 R44, R8, R18, R12 ;  /* 0x00000012082c723c */ /* 0x000fe2000000180c */
[----:B-----5:R-:W-:Y:S01]  /*8880*/  F2FP.F16.F32.PACK_AB R8, R110, R106 ;  /* 0x0000006a6e08723e */ /* 0x020fe200000000ff */
[----:B------:R-:W5:Y:S01]  /*8890*/  LDSM.16.MT88.4 R12, [R38+0xf000] ;  /* 0x00f00000260c783b */ /* 0x000f620000004200 */
[----:B------:R-:W-:-:S02]  /*88a0*/  F2FP.F16.F32.PACK_AB R9, R112, R109 ;  /* 0x0000006d7009723e */ /* 0x000fc400000000ff */
[----:B------:R-:W-:Y:S01]  /*88b0*/  F2FP.F16.F32.PACK_AB R10, R113, R111 ;  /* 0x0000006f710a723e */ /* 0x000fe200000000ff */
[----:B------:R-:W-:Y:S01]  /*88c0*/  LDSM.16.MT88.4 R16, [R39+0xf800] ;  /* 0x00f800002710783b */ /* 0x000fe20000004200 */
[-C--:B-1----:R-:W-:Y:S01]  /*88d0*/  FFMA.FTZ R4, R124, R0.reuse, -R5 ;  /* 0x000000007c047223 */ /* 0x082fe20000010805 */
[----:B--2---:R-:W-:Y:S01]  /*88e0*/  FFMA.FTZ R2, R153, R0, -R3 ;  /* 0x0000000099027223 */ /* 0x004fe20000010803 */
[----:B---3--:R-:W-:Y:S02]  /*88f0*/  F2FP.F16.F32.PACK_AB R11, R108, R114 ;  /* 0x000000726c0b723e */ /* 0x008fe400000000ff */
[----:B------:R1:W-:Y:S04]  /*8900*/  MUFU.EX2 R89, R4 ;  /* 0x0000000400597308 */ /* 0x0003e80000000800 */
[----:B------:R2:W-:Y:S01]  /*8910*/  MUFU.EX2 R101, R2 ;  /* 0x0000000200657308 */ /* 0x0005e20000000800 */
[C---:B------:R-:W-:Y:S08]  /*8920*/  HMMA.16816.F32 R40, R8.reuse, R24, R20 ;  /* 0x000000180828723c */ /* 0x040ff00000001814 */
[----:B------:R-:W-:Y:S01]  /*8930*/  HMMA.16816.F32 R32, R8, R26, R56 ;  /* 0x0000001a0820723c */ /* 0x000fe20000001838 */
[----:B------:R-:W3:Y:S01]  /*8940*/  LDSM.16.MT88.4 R24, [R140+0xf800] ;  /* 0x00f800008c18783b */ /* 0x000ee20000004200 */
[-C--:B-1----:R-:W-:Y:S01]  /*8950*/  FFMA.FTZ R4, R184, R0.reuse, -R5 ;  /* 0x00000000b8047223 */ /* 0x082fe20000010805 */
[----:B--2---:R-:W-:-:S03]  /*8960*/  FFMA.FTZ R2, R133, R0, -R3 ;  /* 0x0000000085027223 */ /* 0x004fc60000010803 */
[----:B------:R1:W-:Y:S02]  /*8970*/  MUFU.EX2 R92, R4 ;  /* 0x00000004005c7308 */ /* 0x0003e40000000800 */
[C---:B----4-:R-:W-:Y:S02]  /*8980*/  HMMA.16816.F32 R28, R8.reuse, R48, R28 ;  /* 0x00000030081c723c */ /* 0x050fe4000000181c */
[----:B------:R2:W-:Y:S06]  /*8990*/  MUFU.EX2 R102, R2 ;  /* 0x0000000200667308 */ /* 0x0005ec0000000800 */
[----:B------:R-:W-:Y:S01]  /*89a0*/  HMMA.16816.F32 R20, R8, R50, R80 ;  /* 0x000000320814723c */ /* 0x000fe20000001850 */
[----:B------:R-:W-:Y:S01]  /*89b0*/  MUFU.EX2 R83, R6 ;  /* 0x0000000600537308 */ /* 0x000fe20000000800 */
[-C--:B-1----:R-:W-:Y:S01]  /*89c0*/  FFMA.FTZ R4, R188, R0.reuse, -R3 ;  /* 0x00000000bc047223 */ /* 0x082fe20000010803 */
[----:B--2---:R-:W-:-:S03]  /*89d0*/  FFMA.FTZ R2, R173, R0, -R5 ;  /* 0x00000000ad027223 */ /* 0x004fc60000010805 */
[----:B------:R1:W-:Y:S02]  /*89e0*/  MUFU.EX2 R85, R4 ;  /* 0x0000000400557308 */ /* 0x0003e40000000800 */
[C---:B------:R-:W-:Y:S02]  /*89f0*/  HMMA.16816.F32 R72, R8.reuse, R54, R64 ;  /* 0x000000360848723c */ /* 0x040fe40000001840 */
[----:B------:R2:W4:Y:S06]  /*8a00*/  MUFU.EX2 R99, R2 ;  /* 0x0000000200637308 */ /* 0x00052c0000000800 */
[----:B------:R-:W-:Y:S01]  /*8a10*/  HMMA.16816.F32 R48, R8, R52, R76 ;  /* 0x000000340830723c */ /* 0x000fe2000000184c */
[----:B------:R-:W3:Y:S01]  /*8a20*/  LDSM.16.MT88.4 R76, [R156+0xf800] ;  /* 0x00f800009c4c783b */ /* 0x000ee20000004200 */
[----:B-1----:R-:W-:-:S06]  /*8a30*/  FFMA.FTZ R4, R194, R0, -R5 ;  /* 0x00000000c2047223 */ /* 0x002fcc0000010805 */
[C---:B-----5:R-:W-:Y:S01]  /*8a40*/  HMMA.16816.F32 R64, R8.reuse, R12, R60 ;  /* 0x0000000c0840723c */ /* 0x060fe2000000183c */
[----:B--2---:R-:W-:Y:S01]  /*8a50*/  FFMA.FTZ R2, R182, R0, -R3 ;  /* 0x00000000b6027223 */ /* 0x004fe20000010803 */
[----:B------:R1:W-:Y:S04]  /*8a60*/  MUFU.EX2 R84, R4 ;  /* 0x0000000400547308 */ /* 0x0003e80000000800 */
[----:B------:R2:W5:Y:S02]  /*8a70*/  MUFU.EX2 R96, R2 ;  /* 0x0000000200607308 */ /* 0x0005640000000800 */
[----:B------:R-:W-:Y:S01]  /*8a80*/  HMMA.16816.F32 R56, R8, R14, R44 ;  /* 0x0000000e0838723c */ /* 0x000fe2000000182c */
[----:B----4-:R-:W-:Y:S01]  /*8a90*/  F2FP.F16.F32.PACK_AB R8, R99, R100 ;  /* 0x000000646308723e */ /* 0x010fe200000000ff */
[----:B------:R-:W4:Y:S01]  /*8aa0*/  LDSM.16.MT88.4 R44, [R38+0xf800] ;  /* 0x00f80000262c783b */ /* 0x000f220000004200 */
[----:B------:R-:W-:-:S02]  /*8ab0*/  F2FP.F16.F32.PACK_AB R9, R103, R101 ;  /* 0x000000656709723e */ /* 0x000fc400000000ff */
[----:B------:R-:W-:Y:S01]  /*8ac0*/  F2FP.F16.F32.PACK_AB R10, R97, R98 ;  /* 0x00000062610a723e */ /* 0x000fe200000000ff */
[----:B------:R-:W-:Y:S01]  /*8ad0*/  LDSM.16.MT88.4 R12, [R39+0x10000] ;  /* 0x01000000270c783b */ /* 0x000fe20000004200 */
[-C--:B-1----:R-:W-:Y:S01]  /*8ae0*/  FFMA.FTZ R4, R192, R0.reuse, -R5 ;  /* 0x00000000c0047223 */ /* 0x082fe20000010805 */
[----:B--2---:R-:W-:-:S03]  /*8af0*/  FFMA.FTZ R2, R183, R0, -R3 ;  /* 0x00000000b7027223 */ /* 0x004fc60000010803 */
[----:B------:R-:W-:Y:S01]  /*8b00*/  MUFU.EX2 R81, R4 ;  /* 0x0000000400517308 */ /* 0x000fe20000000800 */
[----:B-----5:R-:W-:-:S03]  /*8b10*/  F2FP.F16.F32.PACK_AB R11, R96, R102 ;  /* 0x00000066600b723e */ /* 0x020fc600000000ff */
[----:B------:R1:W-:Y:S04]  /*8b20*/  MUFU.EX2 R93, R2 ;  /* 0x00000002005d7308 */ /* 0x0003e80000000800 */
[C---:B---3--:R-:W-:Y:S08]  /*8b30*/  HMMA.16816.F32 R60, R8.reuse, R24, R40 ;  /* 0x00000018083c723c */ /* 0x048ff00000001828 */
[----:B------:R-:W-:Y:S01]  /*8b40*/  HMMA.16816.F32 R40, R8, R16, R28 ;  /* 0x000000100828723c */ /* 0x000fe2000000181c */
[----:B-1----:R-:W-:-:S04]  /*8b50*/  FFMA.FTZ R2, R123, R0, -R3 ;  /* 0x000000007b027223 */ /* 0x002fc80000010803 */
[----:B------:R1:W-:Y:S03]  /*8b60*/  MUFU.EX2 R95, R2 ;  /* 0x00000002005f7308 */ /* 0x0003e60000000800 */
[C---:B------:R-:W-:Y:S01]  /*8b70*/  HMMA.16816.F32 R28, R8.reuse, R18, R20 ;  /* 0x00000012081c723c */ /* 0x040fe20000001814 */
[----:B------:R-:W2:Y:S04]  /*8b80*/  LDSM.16.MT88.4 R16, [R140+0x10000] ;  /* 0x010000008c10783b */ /* 0x000ea80000004200 */
[----:B------:R-:W3:Y:S03]  /*8b90*/  LDSM.16.MT88.4 R20, [R156+0x10000] ;  /* 0x010000009c14783b */ /* 0x000ee60000004200 */
[----:B------:R-:W-:Y:S01]  /*8ba0*/  HMMA.16816.F32 R52, R8, R26, R32 ;  /* 0x0000001a0834723c */ /* 0x000fe20000001820 */
[----:B-1----:R-:W-:-:S04]  /*8bb0*/  FFMA.FTZ R2, R185, R0, -R5 ;  /* 0x00000000b9027223 */ /* 0x002fc80000010805 */
[----:B------:R1:W5:Y:S03]  /*8bc0*/  MUFU.EX2 R90, R2 ;  /* 0x00000002005a7308 */ /* 0x0003660000000800 */
[C---:B------:R-:W-:Y:S08]  /*8bd0*/  HMMA.16816.F32 R24, R8.reuse, R76, R48 ;  /* 0x0000004c0818723c */ /* 0x040ff00000001830 */
[----:B------:R-:W-:Y:S01]  /*8be0*/  HMMA.16816.F32 R32, R8, R78, R72 ;  /* 0x0000004e0820723c */ /* 0x000fe20000001848 */
[----:B-1----:R-:W-:-:S07]  /*8bf0*/  FFMA.FTZ R2, R187, R0, -R3 ;  /* 0x00000000bb027223 */ /* 0x002fce0000010803 */
[C---:B----4-:R-:W-:Y:S01]  /*8c00*/  HMMA.16816.F32 R64, R8.reuse, R44, R64 ;  /* 0x0000002c0840723c */ /* 0x050fe20000001840 */
[----:B------:R1:W4:Y:S07]  /*8c10*/  MUFU.EX2 R88, R2 ;  /* 0x0000000200587308 */ /* 0x00032e0000000800 */
[----:B------:R-:W-:Y:S01]  /*8c20*/  HMMA.16816.F32 R48, R8, R46, R56 ;  /* 0x0000002e0830723c */ /* 0x000fe20000001838 */
[----:B-----5:R-:W-:Y:S01]  /*8c30*/  F2FP.F16.F32.PACK_AB R8, R90, R89 ;  /* 0x000000595a08723e */ /* 0x020fe200000000ff */
[----:B------:R-:W5:Y:S01]  /*8c40*/  LDSM.16.MT88.4 R44, [R38+0x10000] ;  /* 0x01000000262c783b */ /* 0x000f620000004200 */
[----:B------:R-:W-:-:S02]  /*8c50*/  F2FP.F16.F32.PACK_AB R9, R94, R93 ;  /* 0x0000005d5e09723e */ /* 0x000fc400000000ff */
[----:B------:R-:W-:Y:S01]  /*8c60*/  F2FP.F16.F32.PACK_AB R10, R92, R91 ;  /* 0x0000005b5c0a723e */ /* 0x000fe200000000ff */
[----:B-1----:R-:W-:Y:S01]  /*8c70*/  FFMA.FTZ R2, R190, R0, -R3 ;  /* 0x00000000be027223 */ /* 0x002fe20000010803 */
[----:B----4-:R-:W-:-:S03]  /*8c80*/  F2FP.F16.F32.PACK_AB R11, R88, R95 ;  /* 0x0000005f580b723e */ /* 0x010fc600000000ff */
[----:B------:R1:W-:Y:S04]  /*8c90*/  MUFU.EX2 R87, R2 ;  /* 0x0000000200577308 */ /* 0x0003e80000000800 */
[C---:B--2---:R-:W-:Y:S08]  /*8ca0*/  HMMA.16816.F32 R56, R8.reuse, R18, R52 ;  /* 0x000000120838723c */ /* 0x044ff00000001834 */
[----:B------:R-:W-:Y:S01]  /*8cb0*/  HMMA.16816.F32 R60, R8, R16, R60 ;  /* 0x00000010083c723c */ /* 0x000fe2000000183c */
[----:B------:R-:W2:Y:S01]  /*8cc0*/  LDSM.16.MT88.4 R16, [R39+0x10800] ;  /* 0x010800002710783b */ /* 0x000ea20000004200 */
[----:B-1----:R-:W-:-:S04]  /*8cd0*/  FFMA.FTZ R2, R189, R0, -R3 ;  /* 0x00000000bd027223 */ /* 0x002fc80000010803 */
[----:B------:R1:W-:Y:S02]  /*8ce0*/  MUFU.EX2 R86, R2 ;  /* 0x0000000200567308 */ /* 0x0003e40000000800 */
[C---:B------:R-:W-:Y:S08]  /*8cf0*/  HMMA.16816.F32 R52, R8.reuse, R12, R40 ;  /* 0x0000000c0834723c */ /* 0x040ff00000001828 */
[----:B------:R-:W-:Y:S01]  /*8d00*/  HMMA.16816.F32 R40, R8, R14, R28 ;  /* 0x0000000e0828723c */ /* 0x000fe2000000181c */
[----:B------:R-:W4:Y:S01]  /*8d10*/  LDSM.16.MT88.4 R12, [R156+0x10800] ;  /* 0x010800009c0c783b */ /* 0x000f220000004200 */
[----:B-1----:R-:W-:-:S03]  /*8d20*/  FFMA.FTZ R2, R191, R0, -R5 ;  /* 0x00000000bf027223 */ /* 0x002fc60000010805 */
[----:B------:R-:W1:Y:S01]  /*8d30*/  LDSM.16.MT88.4 R28, [R140+0x10800] ;  /* 0x010800008c1c783b */ /* 0x000e620000004200 */
[----:B------:R5:W2:Y:S02]  /*8d40*/  MUFU.EX2 R82, R2 ;  /* 0x0000000200527308 */ /* 0x000aa40000000800 */
[C---:B---3--:R-:W-:Y:S08]  /*8d50*/  HMMA.16816.F32 R24, R8.reuse, R20, R24 ;  /* 0x000000140818723c */ /* 0x048ff00000001818 */
[----:B------:R-:W-:Y:S01]  /*8d60*/  HMMA.16816.F32 R32, R8, R22, R32 ;  /* 0x000000160820723c */ /* 0x000fe20000001820 */
[----:B------:R-:W3:Y:S01]  /*8d70*/  LDSM.16.MT88.4 R20, [R38+0x10800] ;  /* 0x010800002614783b */ /* 0x000ee20000004200 */
[----:B-----5:R-:W-:-:S06]  /*8d80*/  FADD.FTZ R2, R165, R163 ;  /* 0x000000a3a5027221 */ /* 0x020fcc0000010000 */
[----:B------:R-:W-:Y:S01]  /*8d90*/  HMMA.16816.F32 R64, R8, R44, R64 ;  /* 0x0000002c0840723c */ /* 0x000fe20000001840 */
[----:B------:R-:W-:Y:S01]  /*8da0*/  FADD.FTZ R6, R158, R2 ;  /* 0x000000029e067221 */ /* 0x000fe20000010000 */
[----:B------:R-:W-:-:S03]  /*8db0*/  FFMA.FTZ R2, R195, R0, -R3 ;  /* 0x00000000c3027223 */ /* 0x000fc60000010803 */
[----:B------:R-:W-:Y:S01]  /*8dc0*/  FADD.FTZ R4, R159, R6 ;  /* 0x000000069f047221 */ /* 0x000fe20000010000 */
[----:B------:R5:W4:Y:S01]  /*8dd0*/  MUFU.EX2 R80, R2 ;  /* 0x0000000200507308 */ /* 0x000b220000000800 */
[----:B------:R-:W-:Y:S01]  /*8de0*/  FADD.FTZ R6, R161, R7 ;  /* 0x00000007a1067221 */ /* 0x000fe20000010000 */
[----:B------:R-:W-:Y:S01]  /*8df0*/  HMMA.16816.F32 R48, R8, R46, R48 ;  /* 0x0000002e0830723c */ /* 0x000fe20000001830 */
[----:B--2---:R-:W-:Y:S01]  /*8e00*/  F2FP.F16.F32.PACK_AB R8, R82, R84 ;  /* 0x000000545208723e */ /* 0x004fe200000000ff */
[--C-:B------:R-:W-:Y:S01]  /*8e10*/  FFMA.FTZ R7, R107, R0, -R3.reuse ;  /* 0x000000006b077223 */ /* 0x100fe20000010803 */
[----:B------:R-:W-:Y:S02]  /*8e20*/  F2FP.F16.F32.PACK_AB R9, R85, R87 ;  /* 0x000000575509723e */ /* 0x000fe400000000ff */
[----:B------:R-:W-:Y:S01]  /*8e30*/  F2FP.F16.F32.PACK_AB R10, R81, R83 ;  /* 0x00000053510a723e */ /* 0x000fe200000000ff */
[----:B------:R2:W-:Y:S01]  /*8e40*/  MUFU.EX2 R79, R7 ;  /* 0x00000007004f7308 */ /* 0x0005e20000000800 */
[----:B-----5:R-:W-:Y:S01]  /*8e50*/  FADD.FTZ R2, R160, R4 ;  /* 0x00000004a0027221 */ /* 0x020fe20000010000 */
[----:B------:R-:W-:Y:S01]  /*8e60*/  FADD.FTZ R4, R154, R6 ;  /* 0x000000069a047221 */ /* 0x000fe20000010000 */
[----:B----4-:R-:W-:Y:S01]  /*8e70*/  F2FP.F16.F32.PACK_AB R11, R80, R86 ;  /* 0x00000056500b723e */ /* 0x010fe200000000ff */
[----:B------:R-:W-:Y:S01]  /*8e80*/  FFMA.FTZ R6, R199, R0, -R3 ;  /* 0x00000000c7067223 */ /* 0x000fe20000010803 */
[----:B------:R-:W-:Y:S01]  /*8e90*/  FADD.FTZ R2, R157, R2 ;  /* 0x000000029d027221 */ /* 0x000fe20000010000 */
[----:B------:R-:W-:-:S02]  /*8ea0*/  FADD.FTZ R4, R155, R4 ;  /* 0x000000049b047221 */ /* 0x000fc40000010000 */
[----:B------:R4:W-:Y:S01]  /*8eb0*/  MUFU.EX2 R78, R6 ;  /* 0x00000006004e7308 */ /* 0x0009e20000000800 */
[----:B------:R-:W-:Y:S01]  /*8ec0*/  FADD.FTZ R2, R148, R2 ;  /* 0x0000000294027221 */ /* 0x000fe20000010000 */
[----:B------:R-:W-:Y:S01]  /*8ed0*/  FADD.FTZ R4, R149, R4 ;  /* 0x0000000495047221 */ /* 0x000fe20000010000 */
[C---:B------:R-:W-:Y:S01]  /*8ee0*/  HMMA.16816.F32 R44, R8.reuse, R18, R40 ;  /* 0x00000012082c723c */ /* 0x040fe20000001828 */
[-C--:B--2---:R-:W-:Y:S01]  /*8ef0*/  FFMA.FTZ R7, R201, R0.reuse, -R5 ;  /* 0x00000000c9077223 */ /* 0x084fe20000010805 */
[----:B------:R-:W-:Y:S01]  /*8f00*/  FADD.FTZ R2, R151, R2 ;  /* 0x0000000297027221 */ /* 0x000fe20000010000 */
[----:B------:R-:W-:Y:S01]  /*8f10*/  FADD.FTZ R4, R152, R4 ;  /* 0x0000000498047221 */ /* 0x000fe20000010000 */
[----:B------:R-:W-:Y:S02]  /*8f20*/  LDSM.16.MT88.4 R148, [R39+0x11800] ;  /* 0x011800002794783b */ /* 0x000fe40000004200 */
[----:B------:R-:W-:Y:S01]  /*8f30*/  FADD.FTZ R2, R251, R2 ;  /* 0x00000002fb027221 */ /* 0x000fe20000010000 */
[----:B------:R-:W-:Y:S01]  /*8f40*/  FADD.FTZ R4, R247, R4 ;  /* 0x00000004f7047221 */ /* 0x000fe20000010000 */
[C---:B------:R-:W-:Y:S01]  /*8f50*/  HMMA.16816.F32 R40, R8.reuse, R12, R24 ;  /* 0x0000000c0828723c */ /* 0x040fe20000001818 */
[-C--:B------:R-:W-:Y:S01]  /*8f60*/  FFMA.FTZ R12, R198, R0.reuse, -R3 ;  /* 0x00000000c60c7223 */ /* 0x080fe20000010803 */
[----:B------:R-:W-:Y:S01]  /*8f70*/  FADD.FTZ R2, R139, R2 ;  /* 0x000000028b027221 */ /* 0x000fe20000010000 */
[----:B------:R-:W-:Y:S01]  /*8f80*/  FADD.FTZ R4, R249, R4 ;  /* 0x00000004f9047221 */ /* 0x000fe20000010000 */
[----:B----4-:R-:W-:Y:S01]  /*8f90*/  FFMA.FTZ R6, R202, R0, -R5 ;  /* 0x00000000ca067223 */ /* 0x010fe20000010805 */
[----:B------:R2:W4:Y:S01]  /*8fa0*/  MUFU.EX2 R77, R12 ;  /* 0x0000000c004d7308 */ /* 0x0005220000000800 */
[----:B------:R-:W-:Y:S01]  /*8fb0*/  FADD.FTZ R2, R252, R2 ;  /* 0x00000002fc027221 */ /* 0x000fe20000010000 */
[----:B------:R-:W-:Y:S01]  /*8fc0*/  FADD.FTZ R4, R248, R4 ;  /* 0x00000004f8047221 */ /* 0x000fe20000010000 */
[----:B------:R-:W-:Y:S02]  /*8fd0*/  HMMA.16816.F32 R72, R8, R14, R32 ;  /* 0x0000000e0848723c */ /* 0x000fe40000001820 */
[----:B------:R-:W-:Y:S01]  /*8fe0*/  FADD.FTZ R2, R246, R2 ;  /* 0x00000002f6027221 */ /* 0x000fe20000010000 */
[----:B------:R-:W-:-:S03]  /*8ff0*/  FADD.FTZ R4, R250, R4 ;  /* 0x00000004fa047221 */ /* 0x000fc60000010000 */
[----:B------:R-:W-:Y:S01]  /*9000*/  FADD.FTZ R2, R244, R2 ;  /* 0x00000002f4027221 */ /* 0x000fe20000010000 */
[----:B------:R-:W-:Y:S01]  /*9010*/  FADD.FTZ R4, R239, R4 ;  /* 0x00000004ef047221 */ /* 0x000fe20000010000 */
[C---:B-1----:R-:W-:Y:S02]  /*9020*/  HMMA.16816.F32 R60, R8.reuse, R28, R60 ;  /* 0x0000001c083c723c */ /* 0x042fe4000000183c */
[----:B------:R-:W-:Y:S01]  /*9030*/  FADD.FTZ R2, R245, R2 ;  /* 0x00000002f5027221 */ /* 0x000fe20000010000 */
[----:B------:R-:W-:Y:S01]  /*9040*/  FADD.FTZ R4, R240, R4 ;  /* 0x00000004f0047221 */ /* 0x000fe20000010000 */
[----:B--2---:R-:W1:Y:S02]  /*9050*/  LDSM.16.MT88.4 R12, [R39+0x11000] ;  /* 0x01100000270c783b */ /* 0x004e640000004200 */
[----:B------:R-:W-:Y:S01]  /*9060*/  FADD.FTZ R2, R243, R2 ;  /* 0x00000002f3027221 */ /* 0x000fe20000010000 */
[----:B------:R-:W-:Y:S01]  /*9070*/  FADD.FTZ R4, R242, R4 ;  /* 0x00000004f2047221 */ /* 0x000fe20000010000 */
[----:B------:R-:W-:Y:S02]  /*9080*/  HMMA.16816.F32 R56, R8, R30, R56 ;  /* 0x0000001e0838723c */ /* 0x000fe40000001838 */
[----:B------:R-:W-:Y:S01]  /*9090*/  FADD.FTZ R2, R238, R2 ;  /* 0x00000002ee027221 */ /* 0x000fe20000010000 */
[----:B------:R-:W-:-:S03]  /*90a0*/  FADD.FTZ R4, R241, R4 ;  /* 0x00000004f1047221 */ /* 0x000fc60000010000 */
[----:B------:R-:W-:Y:S01]  /*90b0*/  FADD.FTZ R2, R234, R2 ;  /* 0x00000002ea027221 */ /* 0x000fe20000010000 */
[----:B------:R-:W-:Y:S01]  /*90c0*/  FADD.FTZ R4, R230, R4 ;  /* 0x00000004e6047221 */ /* 0x000fe20000010000 */
[----:B---3--:R-:W-:Y:S02]  /*90d0*/  HMMA.16816.F32 R28, R8, R20, R64 ;  /* 0x00000014081c723c */ /* 0x008fe40000001840 */
[----:B------:R-:W-:Y:S01]  /*90e0*/  FADD.FTZ R2, R236, R2 ;  /* 0x00000002ec027221 */ /* 0x000fe20000010000 */
[----:B------:R-:W-:-:S03]  /*90f0*/  FADD.FTZ R4, R232, R4 ;  /* 0x00000004e8047221 */ /* 0x000fc60000010000 */
[----:B------:R-:W-:Y:S01]  /*9100*/  FADD.FTZ R2, R237, R2 ;  /* 0x00000002ed027221 */ /* 0x000fe20000010000 */
[----:B------:R-:W-:Y:S01]  /*9110*/  FADD.FTZ R4, R233, R4 ;  /* 0x00000004e9047221 */ /* 0x000fe20000010000 */
[C---:B------:R-:W-:Y:S01]  /*9120*/  HMMA.16816.F32 R52, R8.reuse, R16, R52 ;  /* 0x000000100834723c */ /* 0x040fe20000001834 */
[----:B------:R-:W2:Y:S01]  /*9130*/  LDSM.16.MT88.4 R16, [R140+0x11000] ;  /* 0x011000008c10783b */ /* 0x000ea20000004200 */
[----:B------:R-:W-:Y:S01]  /*9140*/  FADD.FTZ R2, R69, R2 ;  /* 0x0000000245027221 */ /* 0x000fe20000010000 */
[----:B------:R-:W-:Y:S01]  /*9150*/  FADD.FTZ R4, R235, R4 ;  /* 0x00000004eb047221 */ /* 0x000fe20000010000 */
[----:B------:R3:W-:Y:S02]  /*9160*/  MUFU.EX2 R69, R6 ;  /* 0x0000000600457308 */ /* 0x0007e40000000800 */
[----:B------:R-:W-:Y:S01]  /*9170*/  FADD.FTZ R2, R223, R2 ;  /* 0x00000002df027221 */ /* 0x000fe20000010000 */
[----:B------:R-:W-:Y:S01]  /*9180*/  FADD.FTZ R4, R68, R4 ;  /* 0x0000000444047221 */ /* 0x000fe20000010000 */
[----:B------:R-:W-:Y:S01]  /*9190*/  HMMA.16816.F32 R24, R8, R22, R48 ;  /* 0x000000160818723c */ /* 0x000fe20000001830 */
[----:B------:R5:W1:Y:S01]  /*91a0*/  MUFU.EX2 R68, R7 ;  /* 0x0000000700447308 */ /* 0x000a620000000800 */
[----:B------:R-:W-:Y:S01]  /*91b0*/  FADD.FTZ R2, R225, R2 ;  /* 0x00000002e1027221 */ /* 0x000fe20000010000 */
[----:B------:R-:W-:Y:S01]  /*91c0*/  FADD.FTZ R4, R220, R4 ;  /* 0x00000004dc047221 */ /* 0x000fe20000010000 */
[----:B----4-:R-:W-:Y:S01]  /*91d0*/  F2FP.F16.F32.PACK_AB R9, R77, R78 ;  /* 0x0000004e4d09723e */ /* 0x010fe200000000ff */
[----:B------:R-:W4:Y:S01]  /*91e0*/  LDSM.16.MT88.4 R20, [R156+0x11000] ;  /* 0x011000009c14783b */ /* 0x000f220000004200 */
[----:B------:R-:W-:Y:S01]  /*91f0*/  FADD.FTZ R2, R221, R2 ;  /* 0x00000002dd027221 */ /* 0x000fe20000010000 */
[----:B------:R-:W-:-:S02]  /*9200*/  FADD.FTZ R4, R218, R4 ;  /* 0x00000004da047221 */ /* 0x000fc40000010000 */
[----:B------:R-:W-:Y:S01]  /*9210*/  LDSM.16.MT88.4 R156, [R156+0x11800] ;  /* 0x011800009c9c783b */ /* 0x000fe20000004200 */
[----:B------:R-:W-:Y:S01]  /*9220*/  FADD.FTZ R2, R219, R2 ;  /* 0x00000002db027221 */ /* 0x000fe20000010000 */
[----:B------:R-:W-:Y:S01]  /*9230*/  FADD.FTZ R4, R222, R4 ;  /* 0x00000004de047221 */ /* 0x000fe20000010000 */
[-CC-:B---3--:R-:W-:Y:S02]  /*9240*/  FFMA.FTZ R6, R200, R0.reuse, -R5.reuse ;  /* 0x00000000c8067223 */ /* 0x188fe40000010805 */
[----:B------:R-:W-:Y:S01]  /*9250*/  FADD.FTZ R2, R213, R2 ;  /* 0x00000002d5027221 */ /* 0x000fe20000010000 */
[----:B------:R-:W-:Y:S01]  /*9260*/  FADD.FTZ R4, R136, R4 ;  /* 0x0000000488047221 */ /* 0x000fe20000010000 */
[----:B------:R3:W-:Y:S01]  /*9270*/  MUFU.EX2 R76, R6 ;  /* 0x00000006004c7308 */ /* 0x0007e20000000800 */
[----:B-----5:R-:W-:Y:S01]  /*9280*/  FFMA.FTZ R7, R203, R0, -R5 ;  /* 0x00000000cb077223 */ /* 0x020fe20000010805 */
[----:B------:R-:W-:Y:S01]  /*9290*/  FADD.FTZ R2, R215, R2 ;  /* 0x00000002d7027221 */ /* 0x000fe20000010000 */
[----:B------:R-:W-:Y:S01]  /*92a0*/  FADD.FTZ R4, R138, R4 ;  /* 0x000000048a047221 */ /* 0x000fe20000010000 */
[----:B-1----:R-:W-:Y:S01]  /*92b0*/  F2FP.F16.F32.PACK_AB R8, R68, R69 ;  /* 0x000000454408723e */ /* 0x002fe200000000ff */
[----:B------:R-:W1:Y:S01]  /*92c0*/  MUFU.EX2 R71, R7 ;  /* 0x0000000700477308 */ /* 0x000e620000000800 */
[----:B------:R-:W-:Y:S01]  /*92d0*/  FADD.FTZ R2, R217, R2 ;  /* 0x00000002d9027221 */ /* 0x000fe20000010000 */
[----:B------:R-:W-:-:S03]  /*92e0*/  FADD.FTZ R4, R214, R4 ;  /* 0x00000004d6047221 */ /* 0x000fc60000010000 */
[----:B------:R-:W-:Y:S01]  /*92f0*/  FADD.FTZ R2, R137, R2 ;  /* 0x0000000289027221 */ /* 0x000fe20000010000 */
[----:B------:R-:W-:-:S03]  /*9300*/  FADD.FTZ R4, R216, R4 ;  /* 0x00000004d8047221 */ /* 0x000fc60000010000 */
[----:B------:R-:W-:Y:S01]  /*9310*/  FADD.FTZ R2, R197, R2 ;  /* 0x00000002c5027221 */ /* 0x000fe20000010000 */
[----:B------:R-:W-:Y:S01]  /*9320*/  FADD.FTZ R4, R143, R4 ;  /* 0x000000048f047221 */ /* 0x000fe20000010000 */
[--C-:B---3--:R-:W-:Y:S02]  /*9330*/  FFMA.FTZ R6, R204, R0, -R3.reuse ;  /* 0x00000000cc067223 */ /* 0x108fe40000010803 */
[----:B------:R-:W-:Y:S01]  /*9340*/  FADD.FTZ R2, R196, R2 ;  /* 0x00000002c4027221 */ /* 0x000fe20000010000 */
[----:B------:R-:W-:Y:S01]  /*9350*/  FADD.FTZ R4, R146, R4 ;  /* 0x0000000492047221 */ /* 0x000fe20000010000 */
[----:B------:R-:W3:Y:S01]  /*9360*/  MUFU.EX2 R64, R6 ;  /* 0x0000000600407308 */ /* 0x000ee20000000800 */
[----:B-1----:R-:W-:Y:S01]  /*9370*/  F2FP.F16.F32.PACK_AB R10, R71, R76 ;  /* 0x0000004c470a723e */ /* 0x002fe200000000ff */
[----:B------:R-:W-:Y:S01]  /*9380*/  FADD.FTZ R2, R147, R2 ;  /* 0x0000000293027221 */ /* 0x000fe20000010000 */
[----:B------:R-:W-:Y:S01]  /*9390*/  FADD.FTZ R4, R142, R4 ;  /* 0x000000048e047221 */ /* 0x000fe20000010000 */
[----:B------:R-:W-:-:S02]  /*93a0*/  FFMA.FTZ R7, R207, R0, -R3 ;  /* 0x00000000cf077223 */ /* 0x000fc40000010803 */
[----:B------:R-:W-:Y:S01]  /*93b0*/  FADD.FTZ R2, R141, R2 ;  /* 0x000000028d027221 */ /* 0x000fe20000010000 */
[----:B------:R-:W-:Y:S01]  /*93c0*/  FADD.FTZ R4, R145, R4 ;  /* 0x0000000491047221 */ /* 0x000fe20000010000 */
[----:B------:R1:W-:Y:S01]  /*93d0*/  MUFU.EX2 R48, R7 ;  /* 0x0000000700307308 */ /* 0x0003e20000000800 */
[----:B------:R-:W5:Y:S01]  /*93e0*/  LDSM.16.MT88.4 R140, [R140+0x11800] ;  /* 0x011800008c8c783b */ /* 0x000f620000004200 */
[----:B------:R-:W-:Y:S01]  /*93f0*/  FADD.FTZ R2, R130, R2 ;  /* 0x0000000282027221 */ /* 0x000fe20000010000 */
[----:B------:R-:W-:-:S03]  /*9400*/  FADD.FTZ R4, R126, R4 ;  /* 0x000000047e047221 */ /* 0x000fc60000010000 */
[----:B------:R-:W-:Y:S01]  /*9410*/  FADD.FTZ R2, R129, R2 ;  /* 0x0000000281027221 */ /* 0x000fe20000010000 */
[----:B------:R-:W-:Y:S01]  /*9420*/  FADD.FTZ R4, R128, R4 ;  /* 0x0000000480047221 */ /* 0x000fe20000010000 */
[----:B---3--:R-:W-:Y:S01]  /*9430*/  F2FP.F16.F32.PACK_AB R11, R64, R79 ;  /* 0x0000004f400b723e */ /* 0x008fe200000000ff */
[-CC-:B------:R-:W-:Y:S01]  /*9440*/  FFMA.FTZ R6, R205, R0.reuse, -R3.reuse ;  /* 0x00000000cd067223 */ /* 0x180fe20000010803 */
[----:B------:R-:W-:Y:S01]  /*9450*/  FADD.FTZ R2, R132, R2 ;  /* 0x0000000284027221 */ /* 0x000fe20000010000 */
[----:B------:R-:W-:Y:S02]  /*9460*/  FADD.FTZ R4, R127, R4 ;  /* 0x000000047f047221 */ /* 0x000fe40000010000 */
[----:B------:R3:W-:Y:S01]  /*9470*/  MUFU.EX2 R50, R6 ;  /* 0x0000000600327308 */ /* 0x0007e20000000800 */
[----:B------:R-:W-:Y:S01]  /*9480*/  FADD.FTZ R2, R125, R2 ;  /* 0x000000027d027221 */ /* 0x000fe20000010000 */
[----:B------:R-:W-:Y:S01]  /*9490*/  FADD.FTZ R4, R131, R4 ;  /* 0x0000000483047221 */ /* 0x000fe20000010000 */
[C---:B------:R-:W-:Y:S01]  /*94a0*/  HMMA.16816.F32 R52, R8.reuse, R12, R52 ;  /* 0x0000000c0834723c */ /* 0x040fe20000001834 */
[-C--:B------:R-:W-:Y:S01]  /*94b0*/  FFMA.FTZ R12, R206, R0.reuse, -R3 ;  /* 0x00000000ce0c7223 */ /* 0x080fe20000010803 */
[----:B------:R-:W-:Y:S01]  /*94c0*/  FADD.FTZ R2, R120, R2 ;  /* 0x0000000278027221 */ /* 0x000fe20000010000 */
[----:B------:R-:W-:Y:S01]  /*94d0*/  FADD.FTZ R4, R116, R4 ;  /* 0x0000000474047221 */ /* 0x000fe20000010000 */
[-CC-:B-1----:R-:W-:Y:S01]  /*94e0*/  FFMA.FTZ R7, R211, R0.reuse, -R5.reuse ;  /* 0x00000000d3077223 */ /* 0x182fe20000010805 */
[----:B------:R1:W4:Y:S01]  /*94f0*/  MUFU.EX2 R49, R12 ;  /* 0x0000000c00317308 */ /* 0x0003220000000800 */
[----:B------:R-:W-:Y:S01]  /*9500*/  FADD.FTZ R2, R121, R2 ;  /* 0x0000000279027221 */ /* 0x000fe20000010000 */
[----:B------:R-:W-:Y:S01]  /*9510*/  FADD.FTZ R4, R117, R4 ;  /* 0x0000000475047221 */ /* 0x000fe20000010000 */
[C---:B------:R-:W-:Y:S01]  /*9520*/  HMMA.16816.F32 R44, R8.reuse, R14, R44 ;  /* 0x0000000e082c723c */ /* 0x040fe2000000182c */
[-C--:B------:R-:W-:Y:S01]  /*9530*/  FFMA.FTZ R13, R209, R0.reuse, -R5 ;  /* 0x00000000d10d7223 */ /* 0x080fe20000010805 */
[-C--:B------:R-:W-:Y:S01]  /*9540*/  FFMA.FTZ R3, R212, R0.reuse, -R3 ;  /* 0x00000000d4037223 */ /* 0x080fe20000010803 */
[----:B---3--:R-:W-:Y:S01]  /*9550*/  FADD.FTZ R6, R119, R2 ;  /* 0x0000000277067221 */ /* 0x008fe20000010000 */
[-CC-:B------:R-:W-:Y:S01]  /*9560*/  FFMA.FTZ R2, R208, R0.reuse, -R5.reuse ;  /* 0x00000000d0027223 */ /* 0x180fe20000010805 */
[----:B------:R-:W-:Y:S01]  /*9570*/  FADD.FTZ R4, R118, R4 ;  /* 0x0000000476047221 */ /* 0x000fe20000010000 */
[----:B------:R-:W-:Y:S02]  /*9580*/  MUFU.EX2 R14, R7 ;  /* 0x00000007000e7308 */ /* 0x000fe40000000800 */
[C---:B--2---:R-:W-:Y:S02]  /*9590*/  HMMA.16816.F32 R136, R8.reuse, R16, R60 ;  /* 0x000000100888723c */ /* 0x044fe4000000183c */
[----:B------:R2:W3:Y:S01]  /*95a0*/  MUFU.EX2 R15, R2 ;  /* 0x00000002000f7308 */ /* 0x0004e20000000800 */
[----:B-1----:R-:W-:Y:S01]  /*95b0*/  FFMA.FTZ R12, R210, R0, -R5 ;  /* 0x00000000d20c7223 */ /* 0x002fe20000010805 */
[----:B------:R-:W-:Y:S01]  /*95c0*/  FADD.FTZ R5, R122, R4 ;  /* 0x000000047a057221 */ /* 0x000fe20000010000 */
[----:B----4-:R-:W-:Y:S01]  /*95d0*/  F2FP.F16.F32.PACK_AB R165, R49, R50 ;  /* 0x0000003231a5723e */ /* 0x010fe200000000ff */
[----:B------:R-:W1:Y:S02]  /*95e0*/  MUFU.EX2 R3, R3 ;  /* 0x0000000300037308 */ /* 0x000e640000000800 */
[C---:B------:R-:W-:Y:S01]  /*95f0*/  HMMA.16816.F32 R32, R8.reuse, R18, R56 ;  /* 0x000000120820723c */ /* 0x040fe20000001838 */
[----:B------:R-:W4:Y:S01]  /*9600*/  LDSM.16.MT88.4 R16, [R38+0x11000] ;  /* 0x011000002610783b */ /* 0x000f220000004200 */
[----:B------:R-:W-:Y:S04]  /*9610*/  MUFU.EX2 R12, R12 ;  /* 0x0000000c000c7308 */ /* 0x000fe80000000800 */
[----:B------:R-:W5:Y:S01]  /*9620*/  MUFU.EX2 R13, R13 ;  /* 0x0000000d000d7308 */ /* 0x000f620000000800 */
[----:B--2---:R-:W-:Y:S01]  /*9630*/  FADD.FTZ R2, R115, R6 ;  /* 0x0000000673027221 */ /* 0x004fe20000010000 */
[----:B------:R-:W-:Y:S01]  /*9640*/  HMMA.16816.F32 R40, R8, R20, R40 ;  /* 0x000000140828723c */ /* 0x000fe20000001828 */
[----:B---3--:R-:W-:-:S02]  /*9650*/  F2FP.F16.F32.PACK_AB R164, R14, R15 ;  /* 0x0000000f0ea4723e */ /* 0x008fc400000000ff */
[----:B------:R-:W-:Y:S01]  /*9660*/  FADD.FTZ R4, R109, R2 ;  /* 0x000000026d047221 */ /* 0x000fe20000010000 */
[----:B------:R-:W-:Y:S01]  /*9670*/  FADD.FTZ R2, R106, R5 ;  /* 0x000000056a027221 */ /* 0x000fe20000010000 */
[----:B-1----:R-:W-:Y:S02]  /*9680*/  F2FP.F16.F32.PACK_AB R167, R3, R48 ;  /* 0x0000003003a7723e */ /* 0x002fe400000000ff */
[----:B------:R-:W-:Y:S01]  /*9690*/  FADD.FTZ R0, R112, R4 ;  /* 0x0000000470007221 */ /* 0x000fe20000010000 */
[----:B------:R-:W-:Y:S01]  /*96a0*/  FADD.FTZ R2, R110, R2 ;  /* 0x000000026e027221 */ /* 0x000fe20000010000 */
[----:B------:R-:W1:Y:S01]  /*96b0*/  LDSM.16.MT88.4 R4, [R38+0x11800] ;  /* 0x011800002604783b */ /* 0x000e620000004200 */
[----:B------:R-:W-:Y:S01]  /*96c0*/  HMMA.16816.F32 R20, R8, R22, R72 ;  /* 0x000000160814723c */ /* 0x000fe20000001848 */
[----:B------:R-:W-:Y:S01]  /*96d0*/  FADD.FTZ R0, R114, R0 ;  /* 0x0000000072007221 */ /* 0x000fe20000010000 */
[----:B------:R-:W-:Y:S01]  /*96e0*/  FADD.FTZ R2, R111, R2 ;  /* 0x000000026f027221 */ /* 0x000fe20000010000 */
[----:B-----5:R-:W-:-:S02]  /*96f0*/  F2FP.F16.F32.PACK_AB R166, R13, R12 ;  /* 0x0000000c0da6723e */ /* 0x020fc400000000ff */
[----:B------:R-:W-:Y:S01]  /*9700*/  FADD.FTZ R0, R108, R0 ;  /* 0x000000006c007221 */ /* 0x000fe20000010000 */
[----:B------:R-:W-:-:S03]  /*9710*/  FADD.FTZ R2, R113, R2 ;  /* 0x0000000271027221 */ /* 0x000fc60000010000 */
[----:B------:R-:W-:Y:S01]  /*9720*/  FADD.FTZ R0, R101, R0 ;  /* 0x0000000065007221 */ /* 0x000fe20000010000 */
[----:B------:R-:W-:Y:S01]  /*9730*/  FADD.FTZ R2, R100, R2 ;  /* 0x0000000264027221 */ /* 0x000fe20000010000 */
[----:B------:R-:W-:Y:S02]  /*9740*/  HMMA.16816.F32 R136, R164, R140, R136 ;  /* 0x0000008ca488723c */ /* 0x000fe40000001888 */
        /* <DEDUP_REMOVED lines=9> */
[----:B----4-:R-:W-:Y:S02]  /*97e0*/  HMMA.16816.F32 R28, R8, R16, R28 ;  /* 0x00000010081c723c */ /* 0x010fe4000000181c */
        /* <DEDUP_REMOVED lines=29> */
[----:B-1----:R-:W-:Y:S02]  /*99c0*/  HMMA.16816.F32 R160, R164, R4, R28 ;  /* 0x00000004a4a0723c */ /* 0x002fe4000000181c */
[----:B------:R-:W-:Y:S01]  /*99d0*/  FADD.FTZ R0, R49, R0 ;  /* 0x0000000031007221 */ /* 0x000fe20000010000 */
[----:B------:R-:W-:-:S03]  /*99e0*/  FADD.FTZ R2, R14, R2 ;  /* 0x000000020e027221 */ /* 0x000fc60000010000 */
[----:B------:R-:W-:Y:S01]  /*99f0*/  FADD.FTZ R0, R48, R0 ;  /* 0x0000000030007221 */ /* 0x000fe20000010000 */
[----:B------:R-:W-:Y:S01]  /*9a00*/  FADD.FTZ R2, R12, R2 ;  /* 0x000000020c027221 */ /* 0x000fe20000010000 */
[----:B------:R-:W-:Y:S02]  /*9a10*/  HMMA.16816.F32 R164, R164, R6, R24 ;  /* 0x00000006a4a4723c */ /* 0x000fe40000001818 */
[----:B------:R-:W-:Y:S01]  /*9a20*/  FADD.FTZ R3, R3, R0 ;  /* 0x0000000003037221 */ /* 0x000fe20000010000 */
[----:B------:R-:W-:-:S05]  /*9a30*/  FADD.FTZ R0, R13, R2 ;  /* 0x000000020d007221 */ /* 0x000fca0000010000 */
[----:B------:R1:W-:Y:S04]  /*9a40*/  STL [R1+0x24], R0 ;  /* 0x0000240001007387 */ /* 0x0003e80000100800 */
[----:B------:R1:W-:Y:S01]  /*9a50*/  STL [R1+0x28], R3 ;  /* 0x0000280301007387 */ /* 0x0003e20000100800 */
[----:B------:R-:W-:Y:S07]  /*9a60*/  @!P0 BRA `(.L_x_580) ;  /* 0x0000006400188947 */ /* 0x000fee0003800000 */
[----:B------:R-:W2:Y:S01]  /*9a70*/  LDL.64 R170, [R1+0x38] ;  /* 0x0000380001aa7983 */ /* 0x000ea20000100a00 */
[C---:B-1----:R-:W-:Y:S01]  /*9a80*/  IADD3 R0, PT, PT, -R168.reuse, 0x1, RZ ;  /* 0x00000001a8007810 */ /* 0x042fe20007ffe1ff */
[----:B------:R-:W-:Y:S01]  /*9a90*/  VIADD R2, R168, 0xfffffffe ;  /* 0xfffffffea8027836 */ /* 0x000fe20000000000 */
[C---:B------:R-:W-:Y:S01]  /*9aa0*/  SHF.L.U64.HI R233, R104.reuse, 0x5, R105 ;  /* 0x0000000568e97819 */ /* 0x040fe20000010269 */
[----:B------:R-:W-:Y:S02]  /*9ab0*/  IMAD.SHL.U32 R232, R104, 0x20, RZ ;  /* 0x0000002068e87824 */ /* 0x000fe400078e00ff */
[----:B------:R1:W-:Y:S01]  /*9ac0*/  STL [R1+0x1c], R0 ;  /* 0x00001c0001007387 */ /* 0x0003e20000100800 */
[----:B------:R-:W-:Y:S02]  /*9ad0*/  IMAD.MOV.U32 R132, RZ, RZ, R36 ;  /* 0x000000ffff847224 */ /* 0x000fe400078e0024 */
[----:B------:R-:W-:Y:S01]  /*9ae0*/  IMAD.MOV.U32 R133, RZ, RZ, R37 ;  /* 0x000000ffff857224 */ /* 0x000fe200078e0025 */
[----:B------:R1:W-:Y:S01]  /*9af0*/  STL [R1+0x20], R2 ;  /* 0x0000200201007387 */ /* 0x0003e20000100800 */
[----:B--2---:R-:W-:-:S04]  /*9b00*/  ISETP.NE.U32.AND P1, PT, R170, RZ, PT ;  /* 0x000000ffaa00720c */ /* 0x004fc80003f25070 */
[----:B-1----:R-:W-:-:S13]  /*9b10*/  ISETP.NE.AND.EX P1, PT, R171, RZ, PT, P1 ;  /* 0x000000ffab00720c */ /* 0x002fda0003f25310 */
.L_x_587:
[----:B--2---:R-:W2:Y:S01]  /*9b20*/  LDL R5, [R1+0x18] ;  /* 0x0000180001057983 */ /* 0x004ea20000100800 */
[----:B------:R-:W-:Y:S04]  /*9b30*/  DEPBAR.LE SB0, 0x0 ;  /* 0x000080000000791a */ /* 0x000fe80000000000 */
[----:B------:R-:W3:Y:S01]  /*9b40*/  LDL R4, [R1+0x14] ;  /* 0x0000140001047983 */ /* 0x000ee20000100800 */
[----:B------:R-:W-:Y:S05]  /*9b50*/  WARPSYNC.ALL ;  /* 0x0000000000007948 */ /* 0x000fea0003800000 */
[----:B------:R-:W-:Y:S01]  /*9b60*/  BAR.SYNC.DEFER_BLOCKING 0x0 ;  /* 0x0000000000007b1d */ /* 0x000fe20000010000 */
[----:B------:R-:W-:Y:S05]  /*9b70*/  @!P1 IMAD.MOV.U32 R0, RZ, RZ, RZ ;  /* 0x000000ffff009224 */ /* 0x000fea00078e00ff */
[----:B------:R-:W-:Y:S01]  /*9b80*/  @!P1 IADD3 R3, P0, PT, RZ, -R0, RZ ;  /* 0x80000000ff039210 */ /* 0x000fe20007f1e0ff */
[----:B------:R1:W5:Y:S01]  /*9b90*/  LDL R234, [R1+0x8] ;  /* 0x0000080001ea7983 */ /* 0x0003620000100800 */
[----:B------:R-:W-:Y:S01]  /*9ba0*/  BSSY.RECONVERGENT B0, `(.L_x_581) ;  /* 0x000004f000007945 */ /* 0x000fe20003800200 */
[----:B------:R-:W4:Y:S02]  /*9bb0*/  S2R R229, SR_TID.X ;  /* 0x0000000000e57919 */ /* 0x000f240000002100 */
[----:B------:R-:W4:Y:S01]  /*9bc0*/  @!P1 LD.E R2, desc[UR4][R134.64+0x40] ;  /* 0x0000400486029980 */ /* 0x000f22000c101900 */
[----:B--2---:R-:W-:Y:S02]  /*9bd0*/  MOV R12, R5 ;  /* 0x00000005000c7202 */ /* 0x004fe40000000f00 */
[----:B---3--:R-:W-:Y:S01]  /*9be0*/  MOV R11, R4 ;  /* 0x00000004000b7202 */ /* 0x008fe20000000f00 */
[----:B----4-:R-:W-:Y:S04]  /*9bf0*/  @!P1 IMAD.SHL.U32 R0, R2, 0x100, RZ ;  /* 0x0000010002009824 */ /* 0x010fe800078e00ff */
[----:B------:R-:W-:Y:S05]  /*9c00*/  @!P1 IMAD.X R0, RZ, RZ, ~R0, P0 ;  /* 0x000000ffff009224 */ /* 0x000fea00000e0e00 */
[----:B------:R-:W-:Y:S04]  /*9c10*/  @!P1 SHF.R.S64 R2, R3, 0x1f, R0 ;  /* 0x0000001f03029819 */ /* 0x000fe80000001000 */
[----:B------:R-:W-:Y:S04]  /*9c20*/  @!P1 IADD3 R5, P0, PT, R5, R2, RZ ;  /* 0x0000000205059210 */ /* 0x000fe80007f1e0ff */
[----:B------:R-:W-:Y:S01]  /*9c30*/  @!P1 LEA.HI.X.SX32 R4, R0, R4, 0x1, P0 ;  /* 0x0000000400049211 */ /* 0x000fe200000f0eff */
[----:B------:R1:W-:Y:S01]  /*9c40*/  @!P1 STL [R1+0x18], R5 ;  /* 0x0000180501009387 */ /* 0x0003e20000100800 */
[----:B------:R-:W-:Y:S03]  /*9c50*/  IMAD.MOV.U32 R14, RZ, RZ, R5 ;  /* 0x000000ffff0e7224 */ /* 0x000fe600078e0005 */
[----:B------:R1:W-:Y:S01]  /*9c60*/  @!P1 STL [R1+0x14], R4 ;  /* 0x0000140401009387 */ /* 0x0003e20000100800 */
[----:B------:R-:W-:Y:S05]  /*9c70*/  @!P1 BRA `(.L_x_582) ;  /* 0x0000000400049947 */ /* 0x000fea0003800000 */
[----:B-----5:R-:W-:Y:S01]  /*9c80*/  VIADD R9, R234, 0xffffff00 ;  /* 0xffffff00ea097836 */ /* 0x020fe20000000000 */
[----:B------:R-:W2:Y:S01]  /*9c90*/  LD.E R2, desc[UR4][R134.64+0x170] ;  /* 0x0001700486027980 */ /* 0x000ea2000c101900 */
[----:B------:R-:W-:Y:S03]  /*9ca0*/  IABS R6, R234 ;  /* 0x000000ea00067213 */ /* 0x000fe60000000000 */
[----:B------:R-:W3:Y:S01]  /*9cb0*/  LDL.64 R16, [R1] ;  /* 0x0000000001107983 */ /* 0x000ee20000100a00 */
[----:B------:R-:W-:Y:S02]  /*9cc0*/  IABS R7, R9 ;  /* 0x0000000900077213 */ /* 0x000fe40000000000 */
[-C--:B--2---:R-:W-:Y:S02]  /*9cd0*/  IABS R0, R2.reuse ;  /* 0x0000000200007213 */ /* 0x084fe40000000000 */
[-C--:B------:R-:W-:Y:S02]  /*9ce0*/  IABS R8, R2.reuse ;  /* 0x0000000200087213 */ /* 0x080fe40000000000 */
[----:B-1----:R-:W1:Y:S01]  /*9cf0*/  I2F.RP R4, R0 ;  /* 0x0000000000047306 */ /* 0x002e620000209400 */
        /* <DEDUP_REMOVED lines=32> */
[----:B------:R-:W2:Y:S01]  /*9f00*/  LD.E.64 R4, desc[UR4][R134.64+0x40] ;  /* 0x0000400486047980 */ /* 0x000ea2000c101b00 */
[CC--:B---3--:R-:W-:Y:S02]  /*9f10*/  LEA R8, P2, R3.reuse, R16.reuse, 0x2 ;  /* 0x0000001003087211 */ /* 0x0c8fe400078410ff */
        /* <DEDUP_REMOVED lines=19> */
[----:B------:R-:W-:Y:S02]  /*a050*/  IMAD.IADD R0, R3, 0x1, R0 ;  /* 0x0000000103007824 */ /* 0x000fe400078e0200 */
[----:B------:R2:W-:Y:S03]  /*a060*/  STL [R1+0x18], R14 ;  /* 0x0000180e01007387 */ /* 0x0005e60000100800 */
[----:B------:R-:W-:Y:S05]  /*a070*/  LEA.HI.X R0, R2, R11, R0, 0x1, P0 ;  /* 0x0000000b02007211 */ /* 0x000fea00000f0c00 */
[----:B------:R2:W-:Y:S02]  /*a080*/  STL [R1+0x14], R0 ;  /* 0x0000140001007387 */ /* 0x0005e40000100800 */
.L_x_582:
[----:B------:R-:W-:Y:S05]  /*a090*/  BSYNC.RECONVERGENT B0 ;  /* 0x0000000000007941 */ /* 0x000fea0003800200 */
.L_x_581:
[----:B------:R-:W3:Y:S01]  /*a0a0*/  LDL R9, [R1+0x14] ;  /* 0x0000140001097983 */ /* 0x000ee20000100800 */
[----:B------:R-:W4:Y:S01]  /*a0b0*/  S2UR UR6, SR_CgaCtaId ;  /* 0x00000000000679c3 */ /* 0x000f220000008800 */
[C---:B------:R-:W-:Y:S01]  /*a0c0*/  SHF.L.U32 R8, R229.reuse, 0x3, RZ ;  /* 0x00000003e5087819 */ /* 0x040fe200000006ff */
[----:B------:R-:W-:Y:S01]  /*a0d0*/  UMOV UR7, 0x400 ;  /* 0x0000040000077882 */ /* 0x000fe20000000000 */
[C---:B--2---:R-:W-:Y:S01]  /*a0e0*/  LOP3.LUT R0, R229.reuse, 0x38, RZ, 0xc0, !PT ;  /* 0x00000038e5007812 */ /* 0x044fe200078ec0ff */
[----:B------:R-:W-:Y:S01]  /*a0f0*/  BSSY.RECONVERGENT B1, `(.L_x_583) ;  /* 0x00002a5000017945 */ /* 0x000fe20003800200 */
[----:B------:R-:W-:Y:S02]  /*a100*/  LOP3.LUT R226, R8, 0x38, RZ, 0xc0, !PT ;  /* 0x0000003808e27812 */ /* 0x000fe400078ec0ff */
[--C-:B------:R-:W-:Y:S02]  /*a110*/  LOP3.LUT R0, R0, 0x1c0, R8.reuse, 0xf8, !PT ;  /* 0x000001c000007812 */ /* 0x100fe400078ef808 */
[----:B------:R-:W-:Y:S02]  /*a120*/  IADD3 R6, P0, PT, R232, R14, RZ ;  /* 0x0000000ee8067210 */ /* 0x000fe40007f1e0ff */
[----:B------:R-:W-:Y:S02]  /*a130*/  LOP3.LUT R0, R0, R226, RZ, 0x3c, !PT ;  /* 0x000000e200007212 */ /* 0x000fe400078e3cff */
[----:B------:R-:W-:Y:S02]  /*a140*/  MOV R225, 0x20 ;  /* 0x0000002000e17802 */ /* 0x000fe40000000f00 */
[----:B------:R-:W-:Y:S02]  /*a150*/  LOP3.LUT R0, R0, 0x1e00, R8, 0xf8, !PT ;  /* 0x00001e0000007812 */ /* 0x000fe400078ef808 */
[----:B------:R-:W-:Y:S02]  /*a160*/  MOV R8, R14 ;  /* 0x0000000e00087202 */ /* 0x000fe40000000f00 */
[----:B------:R-:W-:Y:S02]  /*a170*/  LOP3.LUT P2, RZ, R229, 0x4, RZ, 0xc0, !PT ;  /* 0x00000004e5ff7812 */ /* 0x000fe4000784c0ff */
[----:B---3--:R-:W-:Y:S01]  /*a180*/  IADD3.X R7, PT, PT, R233, R9, RZ, P0, !PT ;  /* 0x00000009e9077210 */ /* 0x008fe200007fe4ff */
[----:B----4-:R-:W-:Y:S01]  /*a190*/  ULEA UR6, UR6, UR7, 0x18 ;  /* 0x0000000706067291 */ /* 0x010fe2000f8ec0ff */
[-C--:B-1----:R-:W-:Y:S04]  /*a1a0*/  IADD3 R4, P0, PT, R6, R232.reuse, RZ ;  /* 0x000000e806047210 */ /* 0x082fe80007f1e0ff */
[----:B------:R-:W-:Y:S02]  /*a1b0*/  IADD3.X R5, PT, PT, R7, R233, RZ, P0, !PT ;  /* 0x000000e907057210 */ /* 0x000fe400007fe4ff */
[----:B------:R-:W-:Y:S02]  /*a1c0*/  MOV R227, UR6 ;  /* 0x0000000600e37c02 */ /* 0x000fe40008000f00 */
[-C--:B------:R-:W-:Y:S02]  /*a1d0*/  IADD3 R2, P0, PT, R4, R232.reuse, RZ ;  /* 0x000000e804027210 */ /* 0x080fe40007f1e0ff */
[----:B------:R-:W-:Y:S02]  /*a1e0*/  LEA R231, R0, R227, 0x1 ;  /* 0x000000e300e77211 */ /* 0x000fe400078e08ff */
[-C--:B------:R-:W-:Y:S02]  /*a1f0*/  IADD3.X R3, PT, PT, R5, R233.reuse, RZ, P0, !PT ;  /* 0x000000e905037210 */ /* 0x080fe400007fe4ff */
[-C--:B------:R-:W-:Y:S01]  /*a200*/  IADD3 R12, P0, PT, R2, R232.reuse, RZ ;  /* 0x000000e8020c7210 */ /* 0x080fe20007f1e0ff */
[----:B------:R-:W-:Y:S01]  /*a210*/  @!PT LDS RZ, [RZ] ;  /* 0x00000000fffff984 */ /* 0x000fe20000000800 */
[----:B------:R-:W-:Y:S01]  /*a220*/  @!PT LDS RZ, [RZ] ;  /* 0x00000000fffff984 */ /* 0x000fe20000000800 */
[----:B------:R-:W-:Y:S01]  /*a230*/  @!PT LDS RZ, [RZ] ;  /* 0x00000000fffff984 */ /* 0x000fe20000000800 */
[----:B------:R1:W-:Y:S01]  /*a240*/  LDGSTS.E.BYPASS.LTC128B.128 [R231+0xa000], desc[UR4][R8.64] ;  /* 0x0a00000008e77fae */ /* 0x0003e2000b981a04 */
[----:B------:R-:W-:Y:S02]  /*a250*/  MOV R0, 0x40 ;  /* 0x0000004000007802 */ /* 0x000fe40000000f00 */
[-C--:B------:R-:W-:Y:S02]  /*a260*/  IADD3.X R13, PT, PT, R3, R233.reuse, RZ, P0, !PT ;  /* 0x000000e9030d7210 */ /* 0x080fe400007fe4ff */
[-C--:B------:R-:W-:Y:S02]  /*a270*/  IADD3 R10, P0, PT, R12, R232.reuse, RZ ;  /* 0x000000e80c0a7210 */ /* 0x080fe40007f1e0ff */
[----:B------:R-:W-:Y:S01]  /*a280*/  SEL R0, R0, 0xffffffc0, !P2 ;  /* 0xffffffc000007807 */ /* 0x000fe20005000000 */
[----:B------:R2:W-:Y:S01]  /*a290*/  LDGSTS.E.BYPASS.LTC128B.128 [R231+0xa800], desc[UR4][R6.64] ;  /* 0x0a80000006e77fae */ /* 0x0005e2000b981a04 */
[-C--:B------:R-:W-:Y:S02]  /*a2a0*/  IADD3.X R11, PT, PT, R13, R233.reuse, RZ, P0, !PT ;  /* 0x000000e90d0b7210 */ /* 0x080fe400007fe4ff */
[-C--:B------:R-:W-:Y:S04]  /*a2b0*/  IADD3 R16, P0, PT, R10, R232.reuse, RZ ;  /* 0x000000e80a107210 */ /* 0x080fe80007f1e0ff */
[-C--:B------:R-:W-:Y:S01]  /*a2c0*/  IADD3.X R17, PT, PT, R11, R233.reuse, RZ, P0, !PT ;  /* 0x000000e90b117210 */ /* 0x080fe200007fe4ff */
[----:B------:R3:W-:Y:S01]  /*a2d0*/  LDGSTS.E.BYPASS.LTC128B.128 [R231+0xb000], desc[UR4][R4.64] ;  /* 0x0b00000004e77fae */ /* 0x0007e2000b981a04 */
[-C--:B------:R-:W-:Y:S04]  /*a2e0*/  IADD3 R20, P0, PT, R16, R232.reuse, RZ ;  /* 0x000000e810147210 */ /* 0x080fe80007f1e0ff */
[-C--:B------:R-:W-:Y:S02]  /*a2f0*/  IADD3.X R21, PT, PT, R17, R233.reuse, RZ, P0, !PT ;  /* 0x000000e911157210 */ /* 0x080fe400007fe4ff */
[-C--:B------:R-:W-:Y:S01]  /*a300*/  IADD3 R18, P0, PT, R20, R232.reuse, RZ ;  /* 0x000000e814127210 */ /* 0x080fe20007f1e0ff */
[----:B------:R4:W-:Y:S03]  /*a310*/  LDGSTS.E.BYPASS.LTC128B.128 [R231+0xb800], desc[UR4][R2.64] ;  /* 0x0b80000002e77fae */ /* 0x0009e6000b981a04 */
[-C--:B------:R-:W-:Y:S02]  /*a320*/  IADD3.X R19, PT, PT, R21, R233.reuse, RZ, P0, !PT ;  /* 0x000000e915137210 */ /* 0x080fe400007fe4ff */
[-C--:B------:R-:W-:Y:S03]  /*a330*/  IADD3 R22, P0, PT, R18, R232.reuse, RZ ;  /* 0x000000e812167210 */ /* 0x080fe60007f1e0ff */
[----:B------:R-:W-:Y:S01]  /*a340*/  LDGSTS.E.BYPASS.LTC128B.128 [R231+0xc000], desc[UR4][R12.64] ;  /* 0x0c0000000ce77fae */ /* 0x000fe2000b981a04 */
[-C--:B------:R-:W-:Y:S02]  /*a350*/  IADD3.X R23, PT, PT, R19, R233.reuse, RZ, P0, !PT ;  /* 0x000000e913177210 */ /* 0x080fe400007fe4ff */
[-C--:B------:R-:W-:Y:S04]  /*a360*/  IADD3 R14, P0, PT, R22, R232.reuse, RZ ;  /* 0x000000e8160e7210 */ /* 0x080fe80007f1e0ff */
[-C--:B------:R-:W-:Y:S01]  /*a370*/  IADD3.X R15, PT, PT, R23, R233.reuse, RZ, P0, !PT ;  /* 0x000000e9170f7210 */ /* 0x080fe200007fe4ff */
[----:B------:R4:W-:Y:S01]  /*a380*/  LDGSTS.E.BYPASS.LTC128B.128 [R231+0xc800], desc[UR4][R10.64] ;  /* 0x0c8000000ae77fae */ /* 0x0009e2000b981a04 */
[-C--:B-1----:R-:W-:Y:S04]  /*a390*/  IADD3 R8, P0, PT, R14, R232.reuse, RZ ;  /* 0x000000e80e087210 */ /* 0x082fe80007f1e0ff */
[-C--:B------:R-:W-:Y:S02]  /*a3a0*/  IADD3.X R9, PT, PT, R15, R233.reuse, RZ, P0, !PT ;  /* 0x000000e90f097210 */ /* 0x080fe400007fe4ff */
[-C--:B--2---:R-:W-:Y:S01]  /*a3b0*/  IADD3 R6, P0, PT, R8, R232.reuse, RZ ;  /* 0x000000e808067210 */ /* 0x084fe20007f1e0ff */
[----:B------:R-:W-:Y:S03]  /*a3c0*/  LDGSTS.E.BYPASS.LTC128B.128 [R231+0xd000], desc[UR4][R16.64] ;  /* 0x0d00000010e77fae */ /* 0x000fe6000b981a04 */
[-C--:B------:R-:W-:Y:S02]  /*a3d0*/  IADD3.X R7, PT, PT, R9, R233.reuse, RZ, P0, !PT ;  /* 0x000000e909077210 */ /* 0x080fe400007fe4ff */
[-C--:B---3--:R-:W-:Y:S03]  /*a3e0*/  IADD3 R4, P0, PT, R6, R232.reuse, RZ ;  /* 0x000000e806047210 */ /* 0x088fe60007f1e0ff */
[----:B------:R-:W-:Y:S01]  /*a3f0*/  LDGSTS.E.BYPASS.LTC128B.128 [R231+0xd800], desc[UR4][R20.64] ;  /* 0x0d80000014e77fae */ /* 0x000fe2000b981a04 */
[-C--:B------:R-:W-:Y:S02]  /*a400*/  IADD3.X R5, PT, PT, R7, R233.reuse, RZ, P0, !PT ;  /* 0x000000e907057210 */ /* 0x080fe400007fe4ff */
[-C--:B----4-:R-:W-:Y:S04]  /*a410*/  IADD3 R2, P0, PT, R4, R232.reuse, RZ ;  /* 0x000000e804027210 */ /* 0x090fe80007f1e0ff */
[-C--:B------:R-:W-:Y:S01]  /*a420*/  IADD3.X R3, PT, PT, R5, R233.reuse, RZ, P0, !PT ;  /* 0x000000e905037210 */ /* 0x080fe200007fe4ff */
[----:B------:R1:W-:Y:S01]  /*a430*/  LDGSTS.E.BYPASS.LTC128B.128 [R231+0xe000], desc[UR4][R18.64] ;  /* 0x0e00000012e77fae */ /* 0x0003e2000b981a04 */
[----:B------:R-:W-:Y:S04]  /*a440*/  IADD3 R10, P0, PT, R2, R232, RZ ;  /* 0x000000e8020a7210 */ /* 0x000fe80007f1e0ff */
[----:B------:R-:W-:Y:S03]  /*a450*/  IADD3.X R11, PT, PT, R3, R233, RZ, P0, !PT ;  /* 0x000000e9030b7210 */ /* 0x000fe600007fe4ff */
[----:B------:R-:W-:Y:S01]  /*a460*/  LDGSTS.E.BYPASS.LTC128B.128 [R231+0xe800], desc[UR4][R22.64] ;  /* 0x0e80000016e77fae */ /* 0x000fe2000b981a04 */
[----:B------:R-:W-:Y:S04]  /*a470*/  LOP3.LUT P0, RZ, R229, 0x2, RZ, 0xc0, !PT ;  /* 0x00000002e5ff7812 */ /* 0x000fe8000780c0ff */
[----:B------:R-:W-:Y:S03]  /*a480*/  SEL R225, R225, 0xffffffe0, !P0 ;  /* 0xffffffe0e1e17807 */ /* 0x000fe60004000000 */
[----:B------:R-:W-:Y:S01]  /*a490*/  LDGSTS.E.BYPASS.LTC128B.128 [R231+0xf000], desc[UR4][R14.64] ;  /* 0x0f0000000ee77fae */ /* 0x000fe2000b981a04 */
[-C--:B------:R-:W-:Y:S07]  /*a4a0*/  IADD3 R172, PT, PT, R228, R225.reuse, RZ ;  /* 0x000000e1e4ac7210 */ /* 0x080fee0007ffe0ff */
[----:B------:R-:W-:Y:S08]  /*a4b0*/  LDGSTS.E.BYPASS.LTC128B.128 [R231+0xf800], desc[UR4][R8.64] ;  /* 0x0f80000008e77fae */ /* 0x000ff0000b981a04 */
[----:B------:R-:W-:Y:S08]  /*a4c0*/  LDGSTS.E.BYPASS.LTC128B.128 [R231+0x10000], desc[UR4][R6.64] ;  /* 0x1000000006e77fae */ /* 0x000ff0000b981a04 */
[----:B------:R-:W-:Y:S08]  /*a4d0*/  LDGSTS.E.BYPASS.LTC128B.128 [R231+0x10800], desc[UR4][R4.64] ;  /* 0x1080000004e77fae */ /* 0x000ff0000b981a04 */
[----:B------:R2:W-:Y:S08]  /*a4e0*/  LDGSTS.E.BYPASS.LTC128B.128 [R231+0x11000], desc[UR4][R2.64] ;  /* 0x1100000002e77fae */ /* 0x0005f0000b981a04 */
[----:B------:R3:W-:Y:S08]  /*a4f0*/  LDGSTS.E.BYPASS.LTC128B.128 [R231+0x11800], desc[UR4][R10.64] ;  /* 0x118000000ae77fae */ /* 0x0007f0000b981a04 */
[----:B------:R-:W-:Y:S08]  /*a500*/  LDSM.16.M88.4 R128, [R228] ;  /* 0x00000000e480783b */ /* 0x000ff00000000200 */
[----:B-1----:R-:W-:Y:S01]  /*a510*/  LDSM.16.M88.4 R16, [R224+0x2800] ;  /* 0x00280000e010783b */ /* 0x002fe20000000200 */
[----:B--2---:R-:W-:Y:S02]  /*a520*/  IADD3 R2, PT, PT, R224, R225, RZ ;  /* 0x000000e1e0027210 */ /* 0x004fe40007ffe0ff */
[-C--:B------:R-:W-:Y:S02]  /*a530*/  IADD3 R3, PT, PT, R228, R0.reuse, RZ ;  /* 0x00000000e4037210 */ /* 0x080fe40007ffe0ff */
[----:B------:R-:W-:Y:S03]  /*a540*/  IADD3 R0, PT, PT, R224, R0, RZ ;  /* 0x00000000e0007210 */ /* 0x000fe60007ffe0ff */
[----:B------:R-:W-:Y:S08]  /*a550*/  LDSM.16.M88.4 R24, [R224+0x3000] ;  /* 0x00300000e018783b */ /* 0x000ff00000000200 */
[----:B---3--:R-:W1:Y:S08]  /*a560*/  LDSM.16.M88.4 R8, [R224+0x2000] ;  /* 0x00200000e008783b */ /* 0x008e700000000200 */
[----:B------:R-:W2:Y:S08]  /*a570*/  LDSM.16.M88.4 R32, [R224+0x3800] ;  /* 0x00380000e020783b */ /* 0x000eb00000000200 */
[----:B------:R-:W3:Y:S08]  /*a580*/  LDSM.16.M88.4 R40, [R224+0x4000] ;  /* 0x00400000e028783b */ /* 0x000ef00000000200 */
[----:B------:R-:W4:Y:S08]  /*a590*/  LDSM.16.M88.4 R48, [R224+0x4800] ;  /* 0x00480000e030783b */ /* 0x000f300000000200 */
[----:B------:R-:W4:Y:S01]  /*a5a0*/  LDSM.16.M88.4 R56, [R224+0x5000] ;  /* 0x00500000e038783b */ /* 0x000f220000000200 */
[C---:B-1----:R-:W-:Y:S07]  /*a5b0*/  HMMA.16816.F32 R4, R128.reuse, R8, RZ ;  /* 0x000000088004723c */ /* 0x042fee00000018ff */
[----:B------:R-:W1:Y:S01]  /*a5c0*/  LDSM.16.M88.4 R64, [R224+0x5800] ;  /* 0x00580000e040783b */ /* 0x000e620000000200 */
[C---:B------:R-:W-:Y:S07]  /*a5d0*/  HMMA.16816.F32 R8, R128.reuse, R10, RZ ;  /* 0x0000000a8008723c */ /* 0x040fee00000018ff */
        /* <DEDUP_REMOVED lines=9> */
[C---:B--2---:R-:W-:Y:S07]  /*a670*/  HMMA.16816.F32 R28, R128.reuse, R32, RZ ;  /* 0x00000020801c723c */ /* 0x044fee00000018ff */
[----:B------:R-:W2:Y:S01]  /*a680*/  LDSM.16.M88.4 R112, [R224+0x8800] ;  /* 0x00880000e070783b */ /* 0x000ea20000000200 */
[C---:B------:R-:W-:Y:S07]  /*a690*/  HMMA.16816.F32 R32, R128.reuse, R34, RZ ;  /* 0x000000228020723c */ /* 0x040fee00000018ff */
[----:B------:R-:W2:Y:S01]  /*a6a0*/  LDSM.16.M88.4 R120, [R224+0x9000] ;  /* 0x00900000e078783b */ /* 0x000ea20000000200 */
[C---:B---3--:R-:W-:Y:S07]  /*a6b0*/  HMMA.16816.F32 R36, R128.reuse, R40, RZ ;  /* 0x000000288024723c */ /* 0x048fee00000018ff */
[----:B------:R-:W3:Y:S01]  /*a6c0*/  LDSM.16.M88.4 R168, [R224+0x9800] ;  /* 0x00980000e0a8783b */ /* 0x000ee20000000200 */
[C---:B------:R-:W-:Y:S07]  /*a6d0*/  HMMA.16816.F32 R40, R128.reuse, R42, RZ ;  /* 0x0000002a8028723c */ /* 0x040fee00000018ff */
[----:B------:R-:W0:Y:S08]  /*a6e0*/  LDGDEPBAR ;  /* 0x00000000000079af */ /* 0x000e300000000000 */
[----:B------:R-:W-:Y:S01]  /*a6f0*/  LDSM.16.M88.4 R172, [R172] ;  /* 0x00000000acac783b */ /* 0x000fe20000000200 */
[C---:B----4-:R-:W-:Y:S07]  /*a700*/  HMMA.16816.F32 R44, R128.reuse, R48, RZ ;  /* 0x00000030802c723c */ /* 0x050fee00000018ff */
[----:B------:R-:W4:Y:S01]  /*a710*/  LDSM.16.M88.4 R176, [R2+0x2000] ;  /* 0x0020000002b0783b */ /* 0x000f220000000200 */
[C---:B------:R-:W-:Y:S07]  /*a720*/  HMMA.16816.F32 R48, R128.reuse, R50, RZ ;  /* 0x000000328030723c */ /* 0x040fee00000018ff */
[----:B------:R-:W4:Y:S01]  /*a730*/  LDSM.16.M88.4 R180, [R2+0x2800] ;  /* 0x0028000002b4783b */ /* 0x000f220000000200 */
[C---:B------:R-:W-:Y:S07]  /*a740*/  HMMA.16816.F32 R52, R128.reuse, R56, RZ ;  /* 0x000000388034723c */ /* 0x040fee00000018ff */
[----:B------:R-:W4:Y:S01]  /*a750*/  LDSM.16.M88.4 R184, [R2+0x3000] ;  /* 0x0030000002b8783b */ /* 0x000f220000000200 */
[C---:B------:R-:W-:Y:S07]  /*a760*/  HMMA.16816.F32 R56, R128.reuse, R58, RZ ;  /* 0x0000003a8038723c */ /* 0x040fee00000018ff */
        /* <DEDUP_REMOVED lines=12> */
[----:B------:R-:W4:Y:S01]  /*a830*/  LD.E R230, desc[UR4][R134.64+0x18c] ;  /* 0x00018c0486e67980 */ /* 0x000f22000c101900 */
[C---:B------:R-:W-:Y:S03]  /*a840*/  HMMA.16816.F32 R84, R128.reuse, R88, RZ ;  /* 0x000000588054723c */ /* 0x040fe600000018ff */
[----:B------:R-:W-:Y:S05]  /*a850*/  LDSM.16.M88.4 R212, [R0+0x3000] ;  /* 0x0030000000d4783b */ /* 0x000fea0000000200 */
[C---:B------:R-:W-:Y:S03]  /*a860*/  HMMA.16816.F32 R88, R128.reuse, R90, RZ ;  /* 0x0000005a8058723c */ /* 0x040fe600000018ff */
[----:B------:R-:W-:Y:S05]  /*a870*/  LDSM.16.M88.4 R216, [R0+0x3800] ;  /* 0x0038000000d8783b */ /* 0x000fea0000000200 */
[C---:B------:R-:W-:Y:S08]  /*a880*/  HMMA.16816.F32 R92, R128.reuse, R96, RZ ;  /* 0x00000060805c723c */ /* 0x040ff000000018ff */
[C---:B------:R-:W-:Y:S08]  /*a890*/  HMMA.16816.F32 R96, R128.reuse, R98, RZ ;  /* 0x000000628060723c */ /* 0x040ff000000018ff */
[C---:B------:R-:W-:Y:S08]  /*a8a0*/  HMMA.16816.F32 R100, R128.reuse, R104, RZ ;  /* 0x000000688064723c */ /* 0x040ff000000018ff */
[C---:B------:R-:W-:Y:S08]  /*a8b0*/  HMMA.16816.F32 R104, R128.reuse, R106, RZ ;  /* 0x0000006a8068723c */ /* 0x040ff000000018ff */
[C---:B--2---:R-:W-:Y:S08]  /*a8c0*/  HMMA.16816.F32 R108, R128.reuse, R112, RZ ;  /* 0x00000070806c723c */ /* 0x044ff000000018ff */
[C---:B------:R-:W-:Y:S08]  /*a8d0*/  HMMA.16816.F32 R112, R128.reuse, R114, RZ ;  /* 0x000000728070723c */ /* 0x040ff000000018ff */
[C---:B------:R-:W-:Y:S08]  /*a8e0*/  HMMA.16816.F32 R116, R128.reuse, R120, RZ ;  /* 0x000000788074723c */ /* 0x040ff000000018ff */
[C---:B------:R-:W-:Y:S08]  /*a8f0*/  HMMA.16816.F32 R120, R128.reuse, R122, RZ ;  /* 0x0000007a8078723c */ /* 0x040ff000000018ff */
[C---:B---3--:R-:W-:Y:S08]  /*a900*/  HMMA.16816.F32 R124, R128.reuse, R168, RZ ;  /* 0x000000a8807c723c */ /* 0x048ff000000018ff */
[----:B------:R-:W-:Y:S01]  /*a910*/  HMMA.16816.F32 R128, R128, R170, RZ ;  /* 0x000000aa8080723c */ /* 0x000fe200000018ff */
[----:B------:R-:W2:Y:S07]  /*a920*/  LDSM.16.M88.4 R168, [R2+0x6800] ;  /* 0x0068000002a8783b */ /* 0x000eae0000000200 */
[C---:B----4-:R-:W-:Y:S08]  /*a930*/  HMMA.16816.F32 R4, R172.reuse, R176, R4 ;  /* 0x000000b0ac04723c */ /* 0x050ff00000001804 */
[C---:B------:R-:W-:Y:S01]  /*a940*/  HMMA.16816.F32 R8, R172.reuse, R178, R8 ;  /* 0x000000b2ac08723c */ /* 0x040fe20000001808 */
[----:B------:R-:W3:Y:S07]  /*a950*/  LDSM.16.M88.4 R176, [R2+0x7000] ;  /* 0x0070000002b0783b */ /* 0x000eee0000000200 */
[C---:B------:R-:W-:Y:S08]  /*a960*/  HMMA.16816.F32 R12, R172.reuse, R180, R12 ;  /* 0x000000b4ac0c723c */ /* 0x040ff0000000180c */
[C---:B------:R-:W-:Y:S01]  /*a970*/  HMMA.16816.F32 R16, R172.reuse, R182, R16 ;  /* 0x000000b6ac10723c */ /* 0x040fe20000001810 */
[----:B------:R-:W4:Y:S07]  /*a980*/  LDSM.16.M88.4 R180, [R2+0x7800] ;  /* 0x0078000002b4783b */ /* 0x000f2e0000000200 */
[C---:B------:R-:W-:Y:S08]  /*a990*/  HMMA.16816.F32 R20, R172.reuse, R184, R20 ;  /* 0x000000b8ac14723c */ /* 0x040ff00000001814 */
[C---:B------:R-:W-:Y:S01]  /*a9a0*/  HMMA.16816.F32 R24, R172.reuse, R186, R24 ;  /* 0x000000baac18723c */ /* 0x040fe20000001818 */
[----:B------:R-:W4:Y:S07]  /*a9b0*/  LDSM.16.M88.4 R184, [R2+0x8000] ;  /* 0x0080000002b8783b */ /* 0x000f2e0000000200 */
[C---:B------:R-:W-:Y:S08]  /*a9c0*/  HMMA.16816.F32 R28, R172.reuse, R188, R28 ;  /* 0x000000bcac1c723c */ /* 0x040ff0000000181c */
[C---:B------:R-:W-:Y:S01]  /*a9d0*/  HMMA.16816.F32 R32, R172.reuse, R190, R32 ;  /* 0x000000beac20723c */ /* 0x040fe20000001820 */
[----:B------:R-:W4:Y:S07]  /*a9e0*/  LDSM.16.M88.4 R188, [R2+0x8800] ;  /* 0x0088000002bc783b */ /* 0x000f2e0000000200 */
[C---:B-1----:R-:W-:Y:S08]  /*a9f0*/  HMMA.16816.F32 R36, R172.reuse, R192, R36 ;  /* 0x000000c0ac24723c */ /* 0x042ff00000001824 */
[C---:B------:R-:W-:Y:S01]  /*aa00*/  HMMA.16816.F32 R40, R172.reuse, R194, R40 ;  /* 0x000000c2ac28723c */ /* 0x040fe20000001828 */
[----:B------:R-:W1:Y:S07]  /*aa10*/  LDSM.16.M88.4 R192, [R2+0x9000] ;  /* 0x0090000002c0783b */ /* 0x000e6e0000000200 */
[C---:B------:R-:W-:Y:S08]  /*aa20*/  HMMA.16816.F32 R44, R172.reuse, R196, R44 ;  /* 0x000000c4ac2c723c */ /* 0x040ff0000000182c */
[C---:B------:R-:W-:Y:S01]  /*aa30*/  HMMA.16816.F32 R48, R172.reuse, R198, R48 ;  /* 0x000000c6ac30723c */ /* 0x040fe20000001830 */
[----:B------:R2:W1:Y:S07]  /*aa40*/  LDSM.16.M88.4 R196, [R2+0x9800] ;  /* 0x0098000002c4783b */ /* 0x00046e0000000200 */
[C---:B------:R-:W-:Y:S08]  /*aa50*/  HMMA.16816.F32 R52, R172.reuse, R200, R52 ;  /* 0x000000c8ac34723c */ /* 0x040ff00000001834 */
[C---:B------:R-:W-:Y:S01]  /*aa60*/  HMMA.16816.F32 R56, R172.reuse, R202, R56 ;  /* 0x000000caac38723c */ /* 0x040fe20000001838 */
[----:B------:R-:W-:Y:S07]  /*aa70*/  LDSM.16.M88.4 R200, [R3] ;  /* 0x0000000003c8783b */ /* 0x000fee0000000200 */
[C---:B------:R-:W-:Y:S03]  /*aa80*/  HMMA.16816.F32 R60, R172.reuse, R204, R60 ;  /* 0x000000ccac3c723c */ /* 0x040fe6000000183c */
[C---:B--2---:R-:W-:Y:S05]  /*aa90*/  IADD3 R2, PT, PT, R225.reuse, R0, RZ ;  /* 0x00000000e1027210 */ /* 0x044fea0007ffe0ff */
[----:B------:R-:W-:Y:S01]  /*aaa0*/  LDSM.16.M88.4 R220, [R2+0x2000] ;  /* 0x0020000002dc783b */ /* 0x000fe20000000200 */
[C---:B------:R-:W-:Y:S07]  /*aab0*/  HMMA.16816.F32 R64, R172.reuse, R206, R64 ;  /* 0x000000ceac40723c */ /* 0x040fee0000001840 */
[----:B------:R-:W2:Y:S01]  /*aac0*/  LDSM.16.M88.4 R204, [R0+0x2000] ;  /* 0x0020000000cc783b */ /* 0x000ea20000000200 */
[C---:B------:R-:W-:Y:S08]  /*aad0*/  HMMA.16816.F32 R68, R172.reuse, R208, R68 ;  /* 0x000000d0ac44723c */ /* 0x040ff00000001844 */
[C---:B------:R-:W-:Y:S01]  /*aae0*/  HMMA.16816.F32 R72, R172.reuse, R210, R72 ;  /* 0x000000d2ac48723c */ /* 0x040fe20000001848 */
[----:B------:R-:W2:Y:S07]  /*aaf0*/  LDSM.16.M88.4 R208, [R0+0x2800] ;  /* 0x0028000000d0783b */ /* 0x000eae0000000200 */
[C---:B------:R-:W-:Y:S08]  /*ab00*/  HMMA.16816.F32 R76, R172.reuse, R168, R76 ;  /* 0x000000a8ac4c723c */ /* 0x040ff0000000184c */
[C---:B------:R-:W-:Y:S01]  /*ab10*/  HMMA.16816.F32 R80, R172.reuse, R170, R80 ;  /* 0x000000aaac50723c */ /* 0x040fe20000001850 */
[----:B------:R-:W2:Y:S07]  /*ab20*/  LDSM.16.M88.4 R168, [R0+0x4000] ;  /* 0x0040000000a8783b */ /* 0x000eae0000000200 */
[C---:B---3--:R-:W-:Y:S08]  /*ab30*/  HMMA.16816.F32 R84, R172.reuse, R176, R84 ;  /* 0x000000b0ac54723c */ /* 0x048ff00000001854 */
[C---:B------:R-:W-:Y:S01]  /*ab40*/  HMMA.16816.F32 R88, R172.reuse, R178, R88 ;  /* 0x000000b2ac58723c */ /* 0x040fe20000001858 */
[----:B------:R-:W3:Y:S07]  /*ab50*/  LDSM.16.M88.4 R176, [R0+0x4800] ;  /* 0x0048000000b0783b */ /* 0x000eee0000000200 */
[C---:B----4-:R-:W-:Y:S08]  /*ab60*/  HMMA.16816.F32 R92, R172.reuse, R180, R92 ;  /* 0x000000b4ac5c723c */ /* 0x050ff0000000185c */
        /* <DEDUP_REMOVED lines=8> */
[C---:B-1----:R-:W-:Y:S08]  /*abf0*/  HMMA.16816.F32 R116, R172.reuse, R192, R116 ;  /* 0x000000c0ac74723c */ /* 0x042ff00000001874 */
[C---:B------:R-:W-:Y:S01]  /*ac00*/  HMMA.16816.F32 R120, R172.reuse, R194, R120 ;  /* 0x000000c2ac78723c */ /* 0x040fe20000001878 */
[----:B------:R-:W-:Y:S07]  /*ac10*/  LDSM.16.M88.4 R192, [R0+0x7000] ;  /* 0x0070000000c0783b */ /* 0x000fee0000000200 */
[C---:B------:R-:W-:Y:S08]  /*ac20*/  HMMA.16816.F32 R124, R172.reuse, R196, R124 ;  /* 0x000000c4ac7c723c */ /* 0x040ff0000000187c */
[----:B------:R-:W-:Y:S01]  /*ac30*/  HMMA.16816.F32 R128, R172, R198, R128 ;  /* 0x000000c6ac80723c */ /* 0x000fe20000001880 */
[----:B------:R-:W1:Y:S07]  /*ac40*/  LDSM.16.M88.4 R172, [R0+0x5000] ;  /* 0x0050000000ac783b */ /* 0x000e6e0000000200 */
[C---:B--2---:R-:W-:Y:S01]  /*ac50*/  HMMA.16816.F32 R4, R200.reuse, R204, R4 ;  /* 0x000000ccc804723c */ /* 0x044fe20000001804 */
[----:B------:R-:W-:Y:S07]  /*ac60*/  LDSM.16.M88.4 R196, [R0+0x8000] ;  /* 0x0080000000c4783b */ /* 0x000fee0000000200 */
        /* <DEDUP_REMOVED lines=8> */
[C---:B------:R-:W-:Y:S03]  /*acf0*/  HMMA.16816.F32 R28, R200.reuse, R216, R28 ;  /* 0x000000d8c81c723c */ /* 0x040fe6000000181c */
[----:B------:R-:W-:Y:S02]  /*ad00*/  IADD3 R216, PT, PT, R225, R3, RZ ;  /* 0x00000003e1d87210 */ /* 0x000fe40007ffe0ff */
[----:B------:R-:W2:Y:S03]  /*ad10*/  LDL.LU R3, [R1+0x1c] ;  /* 0x00001c0001037983 */ /* 0x000ea60000300800 */
[C---:B------:R-:W-:Y:S01]  /*ad20*/  HMMA.16816.F32 R32, R200.reuse, R218, R32 ;  /* 0x000000dac820723c */ /* 0x040fe20000001820 */
[----:B------:R-:W-:Y:S07]  /*ad30*/  LDSM.16.M88.4 R216, [R216] ;  /* 0x00000000d8d8783b */ /* 0x000fee0000000200 */
[C---:B------:R-:W-:Y:S08]  /*ad40*/  HMMA.16816.F32 R36, R200.reuse, R168, R36 ;  /* 0x000000a8c824723c */ /* 0x040ff00000001824 */
[C---:B------:R-:W-:Y:S01]  /*ad50*/  HMMA.16816.F32 R40, R200.reuse, R170, R40 ;  /* 0x000000aac828723c */ /* 0x040fe20000001828 */
[----:B------:R-:W4:Y:S07]  /*ad60*/  LDSM.16.M88.4 R168, [R0+0x7800] ;  /* 0x0078000000a8783b */ /* 0x000f2e0000000200 */
        /* <DEDUP_REMOVED lines=13> */
[C---:B------:R-:W-:Y:S01]  /*ae40*/  HMMA.16816.F32 R96, R200.reuse, R170, R96 ;  /* 0x000000aac860723c */ /* 0x040fe20000001860 */
[----:B------:R-:W1:Y:S07]  /*ae50*/  LDSM.16.M88.4 R168, [R2+0x2800] ;  /* 0x0028000002a8783b */ /* 0x000e6e0000000200 */
[C---:B------:R-:W-:Y:S08]  /*ae60*/  HMMA.16816.F32 R100, R200.reuse, R196, R100 ;  /* 0x000000c4c864723c */ /* 0x040ff00000001864 */
[C---:B------:R-:W-:Y:S08]  /*ae70*/  HMMA.16816.F32 R104, R200.reuse, R198, R104 ;  /* 0x000000c6c868723c */ /* 0x040ff00000001868 */
[C---:B------:R-:W-:Y:S08]  /*ae80*/  HMMA.16816.F32 R108, R200.reuse, R204, R108 ;  /* 0x000000ccc86c723c */ /* 0x040ff0000000186c */
[C---:B------:R-:W-:Y:S08]  /*ae90*/  HMMA.16816.F32 R112, R200.reuse, R206, R112 ;  /* 0x000000cec870723c */ /* 0x040ff00000001870 */
[C---:B------:R-:W-:Y:S08]  /*aea0*/  HMMA.16816.F32 R116, R200.reuse, R208, R116 ;  /* 0x000000d0c874723c */ /* 0x040ff00000001874 */
[C---:B------:R-:W-:Y:S08]  /*aeb0*/  HMMA.16816.F32 R120, R200.reuse, R210, R120 ;  /* 0x000000d2c878723c */ /* 0x040ff00000001878 */
[C---:B------:R-:W-:Y:S08]  /*aec0*/  HMMA.16816.F32 R124, R200.reuse, R212, R124 ;  /* 0x000000d4c87c723c */ /* 0x040ff0000000187c */
[----:B------:R-:W-:Y:S08]  /*aed0*/  HMMA.16816.F32 R128, R200, R214, R128 ;  /* 0x000000d6c880723c */ /* 0x000ff00000001880 */
[C---:B------:R-:W-:Y:S08]  /*aee0*/  HMMA.16816.F32 R4, R216.reuse, R220, R4 ;  /* 0x000000dcd804723c */ /* 0x040ff00000001804 */
[C---:B------:R-:W-:Y:S08]  /*aef0*/  HMMA.16816.F32 R8, R216.reuse, R222, R8 ;  /* 0x000000ded808723c */ /* 0x040ff00000001808 */
[C---:B-1----:R-:W-:Y:S03]  /*af00*/  HMMA.16816.F32 R12, R216.reuse, R168, R12 ;  /* 0x000000a8d80c723c */ /* 0x042fe6000000180c */
[-C--:B------:R-:W-:Y:S01]  /*af10*/  FMUL.FTZ R4, R4, R230.reuse ;  /* 0x000000e604047220 */ /* 0x080fe20000410000 */
[-C--:B------:R-:W-:Y:S01]  /*af20*/  FMUL.FTZ R5, R5, R230.reuse ;  /* 0x000000e605057220 */ /* 0x080fe20000410000 */
[-C--:B------:R-:W-:Y:S01]  /*af30*/  FMUL.FTZ R6, R6, R230.reuse ;  /* 0x000000e606067220 */ /* 0x080fe20000410000 */
[-C--:B------:R-:W-:Y:S01]  /*af40*/  FMUL.FTZ R7, R7, R230.reuse ;  /* 0x000000e607077220 */ /* 0x080fe20000410000 */
[----:B------:R-:W1:Y:S01]  /*af50*/  MUFU.TANH R172, R4 ;  /* 0x0000000400ac7308 */ /* 0x000e620000002400 */
[C---:B------:R-:W-:Y:S03]  /*af60*/  HMMA.16816.F32 R16, R216.reuse, R170, R16 ;  /* 0x000000aad810723c */ /* 0x040fe60000001810 */
[-C--:B------:R-:W-:Y:S01]  /*af70*/  FMUL.FTZ R8, R8, R230.reuse ;  /* 0x000000e608087220 */ /* 0x080fe20000410000 */
[-C--:B------:R-:W-:Y:S01]  /*af80*/  FMUL.FTZ R9, R9, R230.reuse ;  /* 0x000000e609097220 */ /* 0x080fe20000410000 */
[-C--:B------:R-:W-:Y:S01]  /*af90*/  FMUL.FTZ R10, R10, R230.reuse ;  /* 0x000000e60a0a7220 */ /* 0x080fe20000410000 */
[-C--:B------:R-:W-:Y:S03]  /*afa0*/  FMUL.FTZ R11, R11, R230.reuse ;  /* 0x000000e60b0b7220 */ /* 0x080fe60000410000 */
[----:B------:R-:W3:Y:S02]  /*afb0*/  MUFU.TANH R175, R5 ;  /* 0x0000000500af7308 */ /* 0x000ee40000002400 */
[-C--:B------:R-:W-:Y:S01]  /*afc0*/  FMUL.FTZ R12, R12, R230.reuse ;  /* 0x000000e60c0c7220 */ /* 0x080fe20000410000 */
[-C--:B------:R-:W-:Y:S01]  /*afd0*/  FMUL.FTZ R15, R15, R230.reuse ;  /* 0x000000e60f0f7220 */ /* 0x080fe20000410000 */
[-C--:B------:R-:W-:Y:S01]  /*afe0*/  FMUL.FTZ R13, R13, R230.reuse ;  /* 0x000000e60d0d7220 */ /* 0x080fe20000410000 */
[-C--:B------:R-:W-:Y:S05]  /*aff0*/  FMUL.FTZ R14, R14, R230.reuse ;  /* 0x000000e60e0e7220 */ /* 0x080fea0000410000 */
[----:B------:R-:W4:Y:S01]  /*b000*/  MUFU.TANH R174, R6 ;  /* 0x0000000600ae7308 */ /* 0x000f220000002400 */
[-C--:B------:R-:W-:Y:S01]  /*b010*/  FMUL.FTZ R16, R16, R230.reuse ;  /* 0x000000e610107220 */ /* 0x080fe20000410000 */
[-C--:B------:R-:W-:Y:S01]  /*b020*/  FMUL.FTZ R17, R17, R230.reuse ;  /* 0x000000e611117220 */ /* 0x080fe20000410000 */
[-C--:B------:R-:W-:Y:S01]  /*b030*/  FMUL.FTZ R18, R18, R230.reuse ;  /* 0x000000e612127220 */ /* 0x080fe20000410000 */
[----:B------:R-:W-:Y:S06]  /*b040*/  FMUL.FTZ R19, R19, R230 ;  /* 0x000000e613137220 */ /* 0x000fec0000410000 */
[----:B------:R1:W1:Y:S10]  /*b050*/  MUFU.TANH R173, R7 ;  /* 0x0000000700ad7308 */ /* 0x0002740000002400 */
[----:B------:R-:W2:Y:S10]  /*b060*/  MUFU.TANH R177, R8 ;  /* 0x0000000800b17308 */ /* 0x000eb40000002400 */
[----:B------:R-:W2:Y:S01]  /*b070*/  MUFU.TANH R176, R9 ;  /* 0x0000000900b07308 */ /* 0x000ea20000002400 */
[----:B-1----:R-:W1:Y:S09]  /*b080*/  LDSM.16.M88.4 R4, [R2+0x3000] ;  /* 0x003000000204783b */ /* 0x002e720000000200 */
[----:B------:R-:W1:Y:S10]  /*b090*/  MUFU.TANH R169, R10 ;  /* 0x0000000a00a97308 */ /* 0x000e740000002400 */
[----:B------:R3:W1:Y:S10]  /*b0a0*/  MUFU.TANH R168, R11 ;  /* 0x0000000b00a87308 */ /* 0x0006740000002400 */
[----:B------:R4:W1:Y:S10]  /*b0b0*/  MUFU.TANH R170, R12 ;  /* 0x0000000c00aa7308 */ /* 0x0008740000002400 */
[----:B------:R-:W4:Y:S01]  /*b0c0*/  MUFU.TANH R180, R15 ;  /* 0x0000000f00b47308 */ /* 0x000f220000002400 */
[----:B---3--:R-:W3:Y:S01]  /*b0d0*/  LDSM.16.M88.4 R8, [R2+0x3800] ;  /* 0x003800000208783b */ /* 0x008ee20000000200 */
[----:B--2---:R-:W-:Y:S04]  /*b0e0*/  IADD3 R3, PT, PT, R3, 0x1, RZ ;  /* 0x0000000103037810 */ /* 0x004fe80007ffe0ff */
[----:B------:R-:W-:Y:S04]  /*b0f0*/  ISETP.NE.AND P0, PT, R3, RZ, PT ;  /* 0x000000ff0300720c */ /* 0x000fe80003f05270 */
[----:B------:R-:W2:Y:S01]  /*b100*/  MUFU.TANH R181, R16 ;  /* 0x0000001000b57308 */ /* 0x000ea20000002400 */
[----:B------:R-:W-:Y:S01]  /*b110*/  STL [R1+0x1c], R3 ;  /* 0x00001c0301007387 */ /* 0x000fe20000100800 */
[C---:B-1----:R-:W-:Y:S03]  /*b120*/  HMMA.16816.F32 R20, R216.reuse, R4, R20 ;  /* 0x00000004d814723c */ /* 0x042fe60000001814 */
[----:B----45:R-:W-:Y:S05]  /*b130*/  MOV R12, R234 ;  /* 0x000000ea000c7202 */ /* 0x030fea0000000f00 */
[----:B------:R-:W1:Y:S01]  /*b140*/  MUFU.TANH R179, R17 ;  /* 0x0000001100b37308 */ /* 0x000e620000002400 */
[C---:B------:R-:W-:Y:S01]  /*b150*/  HMMA.16816.F32 R24, R216.reuse, R6, R24 ;  /* 0x00000006d818723c */ /* 0x040fe20000001818 */
[----:B------:R-:W4:Y:S08]  /*b160*/  LDSM.16.M88.4 R4, [R2+0x4000] ;  /* 0x004000000204783b */ /* 0x000f300000000200 */
[----:B------:R-:W1:Y:S01]  /*b170*/  MUFU.TANH R182, R18 ;  /* 0x0000001200b67308 */ /* 0x000e620000002400 */
[-C--:B------:R-:W-:Y:S01]  /*b180*/  FMUL.FTZ R20, R20, R230.reuse ;  /* 0x000000e614147220 */ /* 0x080fe20000410000 */
[-C--:B------:R-:W-:Y:S08]  /*b190*/  FMUL.FTZ R21, R21, R230.reuse ;  /* 0x000000e615157220 */ /* 0x080ff00000410000 */
[----:B------:R-:W1:Y:S01]  /*b1a0*/  MUFU.TANH R183, R19 ;  /* 0x0000001300b77308 */ /* 0x000e620000002400 */
[-C--:B------:R-:W-:Y:S01]  /*b1b0*/  FMUL.FTZ R22, R22, R230.reuse ;  /* 0x000000e616167220 */ /* 0x080fe20000410000 */
[-C--:B------:R-:W-:Y:S01]  /*b1c0*/  FMUL.FTZ R23, R23, R230.reuse ;  /* 0x000000e617177220 */ /* 0x080fe20000410000 */
[-C--:B------:R-:W-:Y:S01]  /*b1d0*/  FMUL.FTZ R24, R24, R230.reuse ;  /* 0x000000e618187220 */ /* 0x080fe20000410000 */
[-C--:B------:R-:W-:Y:S06]  /*b1e0*/  FMUL.FTZ R25, R25, R230.reuse ;  /* 0x000000e619197220 */ /* 0x080fec0000410000 */
[----:B------:R-:W1:Y:S01]  /*b1f0*/  MUFU.TANH R186, R20 ;  /* 0x0000001400ba7308 */ /* 0x000e620000002400 */
[-C--:B------:R-:W-:Y:S01]  /*b200*/  FMUL.FTZ R26, R26, R230.reuse ;  /* 0x000000e61a1a7220 */ /* 0x080fe20000410000 */
[C---:B---3--:R-:W-:Y:S03]  /*b210*/  HMMA.16816.F32 R28, R216.reuse, R8, R28 ;  /* 0x00000008d81c723c */ /* 0x048fe6000000181c */
[-C--:B------:R-:W-:Y:S05]  /*b220*/  FMUL.FTZ R27, R27, R230.reuse ;  /* 0x000000e61b1b7220 */ /* 0x080fea0000410000 */
[----:B------:R-:W3:Y:S01]  /*b230*/  MUFU.TANH R185, R21 ;  /* 0x0000001500b97308 */ /* 0x000ee20000002400 */
[C---:B------:R-:W-:Y:S01]  /*b240*/  HMMA.16816.F32 R32, R216.reuse, R10, R32 ;  /* 0x0000000ad820723c */ /* 0x040fe20000001820 */
[----:B------:R-:W2:Y:S08]  /*b250*/  LDSM.16.M88.4 R8, [R2+0x4800] ;  /* 0x004800000208783b */ /* 0x000eb00000000200 */
[----:B------:R-:W1:Y:S01]  /*b260*/  MUFU.TANH R188, R22 ;  /* 0x0000001600bc7308 */ /* 0x000e620000002400 */
[C---:B----4-:R-:W-:Y:S03]  /*b270*/  HMMA.16816.F32 R36, R216.reuse, R4, R36 ;  /* 0x00000004d824723c */ /* 0x050fe60000001824 */
[-C--:B------:R-:W-:Y:S06]  /*b280*/  FMUL.FTZ R28, R28, R230.reuse ;  /* 0x000000e61c1c7220 */ /* 0x080fec0000410000 */
[----:B------:R-:W4:Y:S01]  /*b290*/  MUFU.TANH R191, R23 ;  /* 0x0000001700bf7308 */ /* 0x000f220000002400 */
[-C--:B------:R-:W-:Y:S01]  /*b2a0*/  FMUL.FTZ R29, R29, R230.reuse ;  /* 0x000000e61d1d7220 */ /* 0x080fe20000410000 */
[-C--:B------:R-:W-:Y:S01]  /*b2b0*/  FMUL.FTZ R30, R30, R230.reuse ;  /* 0x000000e61e1e7220 */ /* 0x080fe20000410000 */
[-C--:B------:R-:W-:Y:S01]  /*b2c0*/  FMUL.FTZ R31, R31, R230.reuse ;  /* 0x000000e61f1f7220 */ /* 0x080fe20000410000 */
[C---:B------:R-:W-:Y:S01]  /*b2d0*/  HMMA.16816.F32 R40, R216.reuse, R6, R40 ;  /* 0x00000006d828723c */ /* 0x040fe20000001828 */
[----:B------:R-:W3:Y:S02]  /*b2e0*/  LDSM.16.M88.4 R4, [R2+0x5000] ;  /* 0x005000000204783b */ /* 0x000ee40000000200 */
[-C--:B------:R-:W-:Y:S03]  /*b2f0*/  FMUL.FTZ R32, R32, R230.reuse ;  /* 0x000000e620207220 */ /* 0x080fe60000410000 */
[----:B------:R-:W1:Y:S01]  /*b300*/  MUFU.TANH R184, R24 ;  /* 0x0000001800b87308 */ /* 0x000e620000002400 */
[-C--:B------:R-:W-:Y:S01]  /*b310*/  FMUL.FTZ R33, R33, R230.reuse ;  /* 0x000000e621217220 */ /* 0x080fe20000410000 */
[-C--:B------:R-:W-:Y:S01]  /*b320*/  FMUL.FTZ R34, R34, R230.reuse ;  /* 0x000000e622227220 */ /* 0x080fe20000410000 */
[-C--:B------:R-:W-:Y:S01]  /*b330*/  FMUL.FTZ R35, R35, R230.reuse ;  /* 0x000000e623237220 */ /* 0x080fe20000410000 */
[-C--:B------:R-:W-:Y:S06]  /*b340*/  FMUL.FTZ R38, R38, R230.reuse ;  /* 0x000000e626267220 */ /* 0x080fec0000410000 */
[----:B------:R-:W1:Y:S01]  /*b350*/  MUFU.TANH R187, R25 ;  /* 0x0000001900bb7308 */ /* 0x000e620000002400 */
[-C--:B------:R-:W-:Y:S01]  /*b360*/  FMUL.FTZ R39, R39, R230.reuse ;  /* 0x000000e627277220 */ /* 0x080fe20000410000 */
[-C--:B------:R-:W-:Y:S01]  /*b370*/  FMUL.FTZ R36, R36, R230.reuse ;  /* 0x000000e624247220 */ /* 0x080fe20000410000 */
[-C--:B------:R-:W-:Y:S01]  /*b380*/  FMUL.FTZ R37, R37, R230.reuse ;  /* 0x000000e625257220 */ /* 0x080fe20000410000 */
[-C--:B------:R-:W-:Y:S06]  /*b390*/  FMUL.FTZ R41, R41, R230.reuse ;  /* 0x000000e629297220 */ /* 0x080fec0000410000 */
[----:B------:R4:W1:Y:S01]  /*b3a0*/  MUFU.TANH R204, R38 ;  /* 0x0000002600cc7308 */ /* 0x0008620000002400 */
[-C--:B------:R-:W-:Y:S01]  /*b3b0*/  FMUL.FTZ R40, R40, R230.reuse ;  /* 0x000000e628287220 */ /* 0x080fe20000410000 */
[-C--:B------:R-:W-:Y:S01]  /*b3c0*/  FMUL.FTZ R42, R42, R230.reuse ;  /* 0x000000e62a2a7220 */ /* 0x080fe20000410000 */
[C---:B--2---:R-:W-:Y:S03]  /*b3d0*/  HMMA.16816.F32 R44, R216.reuse, R8, R44 ;  /* 0x00000008d82c723c */ /* 0x044fe6000000182c */
[-C--:B------:R-:W-:Y:S04]  /*b3e0*/  FMUL.FTZ R43, R43, R230.reuse ;  /* 0x000000e62b2b7220 */ /* 0x080fe80000410000 */
[----:B------:R2:W1:Y:S01]  /*b3f0*/  MUFU.TANH R207, R39 ;  /* 0x0000002700cf7308 */ /* 0x0004620000002400 */
[C---:B------:R-:W-:Y:S01]  /*b400*/  HMMA.16816.F32 R48, R216.reuse, R10, R48 ;  /* 0x0000000ad830723c */ /* 0x040fe20000001830 */
[----:B------:R-:W4:Y:S08]  /*b410*/  LDSM.16.M88.4 R8, [R2+0x5800] ;  /* 0x005800000208783b */ /* 0x000f300000000200 */
[----:B------:R-:W1:Y:S01]  /*b420*/  MUFU.TANH R203, R41 ;  /* 0x0000002900cb7308 */ /* 0x000e620000002400 */
[C---:B---3--:R-:W-:Y:S09]  /*b430*/  HMMA.16816.F32 R52, R216.reuse, R4, R52 ;  /* 0x00000004d834723c */ /* 0x048ff20000001834 */
[----:B------:R-:W3:Y:S01]  /*b440*/  MUFU.TANH R190, R26 ;  /* 0x0000001a00be7308 */ /* 0x000ee20000002400 */
[-C--:B------:R-:W-:Y:S01]  /*b450*/  FMUL.FTZ R44, R44, R230.reuse ;  /* 0x000000e62c2c7220 */ /* 0x080fe20000410000 */
[-C--:B------:R-:W-:Y:S01]  /*b460*/  FMUL.FTZ R45, R45, R230.reuse ;  /* 0x000000e62d2d7220 */ /* 0x080fe20000410000 */
[-C--:B------:R-:W-:Y:S01]  /*b470*/  FMUL.FTZ R46, R46, R230.reuse ;  /* 0x000000e62e2e7220 */ /* 0x080fe20000410000 */
[-C--:B------:R-:W-:Y:S01]  /*b480*/  FMUL.FTZ R47, R47, R230.reuse ;  /* 0x000000e62f2f7220 */ /* 0x080fe20000410000 */
[C---:B------:R-:W-:Y:S01]  /*b490*/  HMMA.16816.F32 R56, R216.reuse, R6, R56 ;  /* 0x00000006d838723c */ /* 0x040fe20000001838 */
[----:B------:R-:W2:Y:S04]  /*b4a0*/  LDSM.16.M88.4 R4, [R2+0x6000] ;  /* 0x006000000204783b */ /* 0x000ea80000000200 */
        /* <DEDUP_REMOVED lines=14> */
[C---:B----4-:R-:W-:Y:S03]  /*b590*/  HMMA.16816.F32 R60, R216.reuse, R8, R60 ;  /* 0x00000008d83c723c */ /* 0x050fe6000000183c */
[-C--:B------:R-:W-:Y:S03]  /*b5a0*/  FMUL.FTZ R59, R59, R230.reuse ;  /* 0x000000e63b3b7220 */ /* 0x080fe60000410000 */
[----:B------:R-:W4:Y:S02]  /*b5b0*/  MUFU.TANH R171, R14 ;  /* 0x0000000e00ab7308 */ /* 0x000f240000002400 */
[C---:B------:R-:W-:Y:S01]  /*b5c0*/  HMMA.16816.F32 R64, R216.reuse, R10, R64 ;  /* 0x0000000ad840723c */ /* 0x040fe20000001840 */
[----:B------:R-:W3:Y:S07]  /*b5d0*/  LDSM.16.M88.4 R8, [R2+0x6800] ;  /* 0x006800000208783b */ /* 0x000eee0000000200 */
[----:B------:R-:W1:Y:S01]  /*b5e0*/  MUFU.TANH R192, R28 ;  /* 0x0000001c00c07308 */ /* 0x000e620000002400 */
[C---:B--2---:R-:W-:Y:S09]  /*b5f0*/  HMMA.16816.F32 R68, R216.reuse, R4, R68 ;  /* 0x00000004d844723c */ /* 0x044ff20000001844 */
[----:B------:R-:W2:Y:S01]  /*b600*/  MUFU.TANH R194, R29 ;  /* 0x0000001d00c27308 */ /* 0x000ea20000002400 */
[-C--:B------:R-:W-:Y:S01]  /*b610*/  FMUL.FTZ R60, R60, R230.reuse ;  /* 0x000000e63c3c7220 */ /* 0x080fe20000410000 */
[-C--:B------:R-:W-:Y:S01]  /*b620*/  FMUL.FTZ R61, R61, R230.reuse ;  /* 0x000000e63d3d7220 */ /* 0x080fe20000410000 */
[-C--:B------:R-:W-:Y:S01]  /*b630*/  FMUL.FTZ R62, R62, R230.reuse ;  /* 0x000000e63e3e7220 */ /* 0x080fe20000410000 */
[-C--:B------:R-:W-:Y:S01]  /*b640*/  FMUL.FTZ R63, R63, R230.reuse ;  /* 0x000000e63f3f7220 */ /* 0x080fe20000410000 */
[C---:B------:R-:W-:Y:S01]  /*b650*/  HMMA.16816.F32 R72, R216.reuse, R6, R72 ;  /* 0x00000006d848723c */ /* 0x040fe20000001848 */
[----:B------:R-:W4:Y:S04]  /*b660*/  LDSM.16.M88.4 R4, [R2+0x7000] ;  /* 0x007000000204783b */ /* 0x000f280000000200 */
        /* <DEDUP_REMOVED lines=14> */
[-C--:B------:R-:W-:Y:S01]  /*b750*/  FMUL.FTZ R74, R74, R230.reuse ;  /* 0x000000e64a4a7220 */ /* 0x080fe20000410000 */
[C---:B---3--:R-:W-:Y:S05]  /*b760*/  HMMA.16816.F32 R76, R216.reuse, R8, R76 ;  /* 0x00000008d84c723c */ /* 0x048fea000000184c */
[----:B------:R-:W3:Y:S03]  /*b770*/  MUFU.TANH R193, R32 ;  /* 0x0000002000c17308 */ /* 0x000ee60000002400 */
[C---:B------:R-:W-:Y:S01]  /*b780*/  HMMA.16816.F32 R80, R216.reuse, R10, R80 ;  /* 0x0000000ad850723c */ /* 0x040fe20000001850 */
[----:B------:R-:W2:Y:S06]  /*b790*/  LDSM.16.M88.4 R8, [R2+0x7800] ;  /* 0x007800000208783b */ /* 0x000eac0000000200 */
[----:B------:R-:W1:Y:S01]  /*b7a0*/  MUFU.TANH R195, R33 ;  /* 0x0000002100c37308 */ /* 0x000e620000002400 */
[C---:B----4-:R-:W-:Y:S09]  /*b7b0*/  HMMA.16816.F32 R84, R216.reuse, R4, R84 ;  /* 0x00000004d854723c */ /* 0x050ff20000001854 */
[----:B------:R-:W4:Y:S01]  /*b7c0*/  MUFU.TANH R197, R34 ;  /* 0x0000002200c57308 */ /* 0x000f220000002400 */
[-C--:B------:R-:W-:Y:S01]  /*b7d0*/  FMUL.FTZ R76, R76, R230.reuse ;  /* 0x000000e64c4c7220 */ /* 0x080fe20000410000 */
[-C--:B------:R-:W-:Y:S01]  /*b7e0*/  FMUL.FTZ R77, R77, R230.reuse ;  /* 0x000000e64d4d7220 */ /* 0x080fe20000410000 */
[-C--:B------:R-:W-:Y:S01]  /*b7f0*/  FMUL.FTZ R78, R78, R230.reuse ;  /* 0x000000e64e4e7220 */ /* 0x080fe20000410000 */
[-C--:B------:R-:W-:Y:S01]  /*b800*/  FMUL.FTZ R79, R79, R230.reuse ;  /* 0x000000e64f4f7220 */ /* 0x080fe20000410000 */
[C---:B------:R-:W-:Y:S05]  /*b810*/  HMMA.16816.F32 R88, R216.reuse, R6, R88 ;  /* 0x00000006d858723c */ /* 0x040fea0000001858 */
[----:B------:R-:W1:Y:S01]  /*b820*/  MUFU.TANH R196, R35 ;  /* 0x0000002300c47308 */ /* 0x000e620000002400 */
[----:B------:R-:W3:Y:S01]  /*b830*/  LDSM.16.M88.4 R4, [R2+0x8000] ;  /* 0x008000000204783b */ /* 0x000ee20000000200 */
[-C--:B------:R-:W-:Y:S01]  /*b840*/  FMUL.FTZ R80, R80, R230.reuse ;  /* 0x000000e650507220 */ /* 0x080fe20000410000 */
[-C--:B------:R-:W-:Y:S01]  /*b850*/  FMUL.FTZ R81, R81, R230.reuse ;  /* 0x000000e651517220 */ /* 0x080fe20000410000 */
[-C--:B------:R-:W-:Y:S01]  /*b860*/  FMUL.FTZ R82, R82, R230.reuse ;  /* 0x000000e652527220 */ /* 0x080fe20000410000 */
[-C--:B------:R-:W-:Y:S05]  /*b870*/  FMUL.FTZ R83, R83, R230.reuse ;  /* 0x000000e653537220 */ /* 0x080fea0000410000 */
        /* <DEDUP_REMOVED lines=10> */
[C---:B--2---:R-:W-:Y:S05]  /*b920*/  HMMA.16816.F32 R92, R216.reuse, R8, R92 ;  /* 0x00000008d85c723c */ /* 0x044fea000000185c */
[----:B------:R-:W2:Y:S03]  /*b930*/  MUFU.TANH R206, R42 ;  /* 0x0000002a00ce7308 */ /* 0x000ea60000002400 */
[C---:B------:R-:W-:Y:S01]  /*b940*/  HMMA.16816.F32 R96, R216.reuse, R10, R96 ;  /* 0x0000000ad860723c */ /* 0x040fe20000001860 */
[----:B------:R-:W4:Y:S06]  /*b950*/  LDSM.16.M88.4 R8, [R2+0x8800] ;  /* 0x008800000208783b */ /* 0x000f2c0000000200 */
[----:B------:R-:W1:Y:S10]  /*b960*/  MUFU.TANH R205, R43 ;  /* 0x0000002b00cd7308 */ /* 0x000e740000002400 */
[----:B------:R-:W1:Y:S01]  /*b970*/  MUFU.TANH R208, R44 ;  /* 0x0000002c00d07308 */ /* 0x000e620000002400 */
[C---:B---3--:R-:W-:Y:S03]  /*b980*/  HMMA.16816.F32 R100, R216.reuse, R4, R100 ;  /* 0x00000004d864723c */ /* 0x048fe60000001864 */
[-C--:B------:R-:W-:Y:S01]  /*b990*/  FMUL.FTZ R92, R92, R230.reuse ;  /* 0x000000e65c5c7220 */ /* 0x080fe20000410000 */
[-C--:B------:R-:W-:Y:S01]  /*b9a0*/  FMUL.FTZ R93, R93, R230.reuse ;  /* 0x000000e65d5d7220 */ /* 0x080fe20000410000 */
[-C--:B------:R-:W-:Y:S01]  /*b9b0*/  FMUL.FTZ R94, R94, R230.reuse ;  /* 0x000000e65e5e7220 */ /* 0x080fe20000410000 */
[-C--:B------:R-:W-:Y:S03]  /*b9c0*/  FMUL.FTZ R95, R95, R230.reuse ;  /* 0x000000e65f5f7220 */ /* 0x080fe60000410000 */
[----:B------:R-:W3:Y:S01]  /*b9d0*/  MUFU.TANH R210, R45 ;  /* 0x0000002d00d27308 */ /* 0x000ee20000002400 */
[C---:B------:R-:W-:Y:S01]  /*b9e0*/  HMMA.16816.F32 R104, R216.reuse, R6, R104 ;  /* 0x00000006d868723c */ /* 0x040fe20000001868 */
[----:B------:R-:W2:Y:S02]  /*b9f0*/  LDSM.16.M88.4 R4, [R2+0x9000] ;  /* 0x009000000204783b */ /* 0x000ea40000000200 */
[-C--:B------:R-:W-:Y:S01]  /*ba00*/  FMUL.FTZ R96, R96, R230.reuse ;  /* 0x000000e660607220 */ /* 0x080fe20000410000 */
[-C--:B------:R-:W-:Y:S01]  /*ba10*/  FMUL.FTZ R97, R97, R230.reuse ;  /* 0x000000e661617220 */ /* 0x080fe20000410000 */
[-C--:B------:R-:W-:Y:S01]  /*ba20*/  FMUL.FTZ R98, R98, R230.reuse ;  /* 0x000000e662627220 */ /* 0x080fe20000410000 */
        /* <DEDUP_REMOVED lines=10> */
[C---:B----4-:R-:W-:Y:S06]  /*bad0*/  HMMA.16816.F32 R108, R216.reuse, R8, R108 ;  /* 0x00000008d86c723c */ /* 0x050fec000000186c */
[----:B------:R-:W4:Y:S01]  /*bae0*/  MUFU.TANH R209, R48 ;  /* 0x0000003000d17308 */ /* 0x000f220000002400 */
[-C--:B------:R-:W-:Y:S01]  /*baf0*/  FMUL.FTZ R105, R105, R230.reuse ;  /* 0x000000e669697220 */ /* 0x080fe20000410000 */
[C---:B------:R-:W-:Y:S08]  /*bb00*/  HMMA.16816.F32 R112, R216.reuse, R10, R112 ;  /* 0x0000000ad870723c */ /* 0x040ff00000001870 */
[----:B------:R-:W1:Y:S01]  /*bb10*/  MUFU.TANH R211, R49 ;  /* 0x0000003100d37308 */ /* 0x000e620000002400 */
[----:B------:R-:W3:Y:S01]  /*bb20*/  LDSM.16.M88.4 R8, [R2+0x9800] ;  /* 0x009800000208783b */ /* 0x000ee20000000200 */
[----:B------:R-:W-:Y:S08]  /*bb30*/  DEPBAR.LE SB0, 0x0 ;  /* 0x000080000000791a */ /* 0x000ff00000000000 */
[----:B------:R-:W1:Y:S01]  /*bb40*/  MUFU.TANH R213, R50 ;  /* 0x0000003200d57308 */ /* 0x000e620000002400 */
[----:B------:R-:W-:Y:S01]  /*bb50*/  BAR.SYNC.DEFER_BLOCKING 0x0 ;  /* 0x0000000000007b1d */ /* 0x000fe20000010000 */
[C---:B--2---:R-:W-:Y:S05]  /*bb60*/  HMMA.16816.F32 R116, R216.reuse, R4, R116 ;  /* 0x00000004d874723c */ /* 0x044fea0000001874 */
[-C--:B------:R-:W-:Y:S03]  /*bb70*/  FMUL.FTZ R108, R108, R230.reuse ;  /* 0x000000e66c6c7220 */ /* 0x080fe60000410000 */
[----:B------:R-:W2:Y:S01]  /*bb80*/  MUFU.TANH R212, R51 ;  /* 0x0000003300d47308 */ /* 0x000ea20000002400 */
[-C--:B------:R-:W-:Y:S01]  /*bb90*/  FMUL.FTZ R109, R109, R230.reuse ;  /* 0x000000e66d6d7220 */ /* 0x080fe20000410000 */
[C---:B------:R-:W-:Y:S03]  /*bba0*/  HMMA.16816.F32 R120, R216.reuse, R6, R120 ;  /* 0x00000006d878723c */ /* 0x040fe60000001878 */
[-C--:B------:R-:W-:Y:S01]  /*bbb0*/  FMUL.FTZ R113, R113, R230.reuse ;  /* 0x000000e671717220 */ /* 0x080fe20000410000 */
[-C--:B------:R-:W-:Y:S01]  /*bbc0*/  FMUL.FTZ R114, R114, R230.reuse ;  /* 0x000000e672727220 */ /* 0x080fe20000410000 */
[-C--:B------:R-:W-:Y:S03]  /*bbd0*/  FMUL.FTZ R110, R110, R230.reuse ;  /* 0x000000e66e6e7220 */ /* 0x080fe60000410000 */
[----:B------:R-:W1:Y:S01]  /*bbe0*/  MUFU.TANH R222, R52 ;  /* 0x0000003400de7308 */ /* 0x000e620000002400 */
[-C--:B------:R-:W-:Y:S01]  /*bbf0*/  FMUL.FTZ R111, R111, R230.reuse ;  /* 0x000000e66f6f7220 */ /* 0x080fe20000410000 */
[-C--:B------:R-:W-:Y:S01]  /*bc00*/  FMUL.FTZ R112, R112, R230.reuse ;  /* 0x000000e670707220 */ /* 0x080fe20000410000 */
[-C--:B------:R-:W-:Y:S01]  /*bc10*/  FMUL.FTZ R115, R115, R230.reuse ;  /* 0x000000e673737220 */ /* 0x080fe20000410000 */
[-C--:B------:R-:W-:Y:S01]  /*bc20*/  FMUL.FTZ R119, R119, R230.reuse ;  /* 0x000000e677777220 */ /* 0x080fe20000410000 */
[-C--:B------:R-:W-:Y:S01]  /*bc30*/  FMUL.FTZ R116, R116, R230.reuse ;  /* 0x000000e674747220 */ /* 0x080fe20000410000 */
[-C--:B------:R-:W-:Y:S04]  /*bc40*/  FMUL.FTZ R117, R117, R230.reuse ;  /* 0x000000e675757220 */ /* 0x080fe80000410000 */
[----:B------:R-:W1:Y:S01]  /*bc50*/  MUFU.TANH R221, R53 ;  /* 0x0000003500dd7308 */ /* 0x000e620000002400 */
[-C--:B------:R-:W-:Y:S01]  /*bc60*/  FMUL.FTZ R118, R118, R230.reuse ;  /* 0x000000e676767220 */ /* 0x080fe20000410000 */
[-C--:B------:R-:W-:Y:S01]  /*bc70*/  FMUL.FTZ R120, R120, R230.reuse ;  /* 0x000000e678787220 */ /* 0x080fe20000410000 */
[-C--:B------:R-:W-:Y:S01]  /*bc80*/  FMUL.FTZ R121, R121, R230.reuse ;  /* 0x000000e679797220 */ /* 0x080fe20000410000 */
[-C--:B------:R-:W-:Y:S06]  /*bc90*/  FMUL.FTZ R122, R122, R230.reuse ;  /* 0x000000e67a7a7220 */ /* 0x080fec0000410000 */
[----:B------:R-:W1:Y:S01]  /*bca0*/  MUFU.TANH R234, R54 ;  /* 0x0000003600ea7308 */ /* 0x000e620000002400 */
[C---:B---3--:R-:W-:Y:S03]  /*bcb0*/  HMMA.16816.F32 R124, R216.reuse, R8, R124 ;  /* 0x00000008d87c723c */ /* 0x048fe6000000187c */
[-C--:B------:R-:W-:Y:S06]  /*bcc0*/  FMUL.FTZ R123, R123, R230.reuse ;  /* 0x000000e67b7b7220 */ /* 0x080fec0000410000 */
[----:B------:R-:W3:Y:S01]  /*bcd0*/  MUFU.TANH R237, R55 ;  /* 0x0000003700ed7308 */ /* 0x000ee20000002400 */
[----:B------:R-:W-:Y:S09]  /*bce0*/  HMMA.16816.F32 R128, R216, R10, R128 ;  /* 0x0000000ad880723c */ /* 0x000ff20000001880 */
        /* <DEDUP_REMOVED lines=8> */
[-C--:B------:R-:W-:Y:S07]  /*bd70*/  FMUL.FTZ R129, R129, R230.reuse ;  /* 0x000000e681817220 */ /* 0x080fee0000410000 */
[----:B------:R4:W1:Y:S10]  /*bd80*/  MUFU.TANH R41, R0 ;  /* 0x0000000000297308 */ /* 0x0008740000002400 */
[----:B------:R1:W1:Y:S10]  /*bd90*/  MUFU.TANH R236, R58 ;  /* 0x0000003a00ec7308 */ /* 0x0002740000002400 */
[----:B------:R1:W1:Y:S01]  /*bda0*/  MUFU.TANH R235, R59 ;  /* 0x0000003b00eb7308 */ /* 0x0002620000002400 */
[----:B----4-:R-:W-:Y:S01]  /*bdb0*/  FMUL.FTZ R0, R131, R230 ;  /* 0x000000e683007220 */ /* 0x010fe20000410000 */
[----:B------:R-:W-:Y:S08]  /*bdc0*/  MOV R131, R12 ;  /* 0x0000000c00837202 */ /* 0x000ff00000000f00 */
[----:B------:R4:W1:Y:S10]  /*bdd0*/  MUFU.TANH R238, R60 ;  /* 0x0000003c00ee7308 */ /* 0x0008740000002400 */
        /* <DEDUP_REMOVED lines=11> */
[----:B------:R-:W1:Y:S10]  /*be90*/  MUFU.TANH R73, R73 ;  /* 0x0000004900497308 */ /* 0x000e740000002400 */
[----:B------:R4:W1:Y:S10]  /*bea0*/  MUFU.TANH R249, R74 ;  /* 0x0000004a00f97308 */ /* 0x0008740000002400 */
[----:B------:R-:W1:Y:S10]  /*beb0*/  MUFU.TANH R75, R75 ;  /* 0x0000004b004b7308 */ /* 0x000e740000002400 */
        /* <DEDUP_REMOVED lines=18> */
[----:B------:R4:W1:Y:S10]  /*bfe0*/  MUFU.TANH R252, R94 ;  /* 0x0000005e00fc7308 */ /* 0x0008740000002400 */
        /* <DEDUP_REMOVED lines=9> */
[----:B------:R-:W1:Y:S10]  /*c080*/  MUFU.TANH R104, R104 ;  /* 0x0000006800687308 */ /* 0x000e740000002400 */
[----:B------:R4:W1:Y:S10]  /*c090*/  MUFU.TANH R26, R105 ;  /* 0x00000069001a7308 */ /* 0x0008740000002400 */
[----:B------:R-:W1:Y:S10]  /*c0a0*/  MUFU.TANH R106, R106 ;  /* 0x0000006a006a7308 */ /* 0x000e740000002400 */
[----:B------:R-:W1:Y:S10]  /*c0b0*/  MUFU.TANH R107, R107 ;  /* 0x0000006b006b7308 */ /* 0x000e740000002400 */
[----:B------:R4:W1:Y:S10]  /*c0c0*/  MUFU.TANH R23, R108 ;  /* 0x0000006c00177308 */ /* 0x0008740000002400 */
[----:B------:R4:W1:Y:S10]  /*c0d0*/  MUFU.TANH R25, R109 ;  /* 0x0000006d00197308 */ /* 0x0008740000002400 */
[----:B------:R4:W1:Y:S10]  /*c0e0*/  MUFU.TANH R18, R110 ;  /* 0x0000006e00127308 */ /* 0x0008740000002400 */
[----:B------:R4:W1:Y:S10]  /*c0f0*/  MUFU.TANH R17, R111 ;  /* 0x0000006f00117308 */ /* 0x0008740000002400 */
[----:B------:R4:W1:Y:S10]  /*c100*/  MUFU.TANH R24, R112 ;  /* 0x0000007000187308 */ /* 0x0008740000002400 */
[----:B------:R-:W1:Y:S10]  /*c110*/  MUFU.TANH R113, R113 ;  /* 0x0000007100717308 */ /* 0x000e740000002400 */
[----:B------:R-:W1:Y:S10]  /*c120*/  MUFU.TANH R114, R114 ;  /* 0x0000007200727308 */ /* 0x000e740000002400 */
[----:B------:R4:W1:Y:S10]  /*c130*/  MUFU.TANH R20, R115 ;  /* 0x0000007300147308 */ /* 0x0008740000002400 */
[----:B------:R4:W1:Y:S10]  /*c140*/  MUFU.TANH R22, R116 ;  /* 0x0000007400167308 */ /* 0x0008740000002400 */
[----:B------:R4:W1:Y:S10]  /*c150*/  MUFU.TANH R21, R117 ;  /* 0x0000007500157308 */ /* 0x0008740000002400 */
[----:B------:R4:W1:Y:S10]  /*c160*/  MUFU.TANH R16, R118 ;  /* 0x0000007600107308 */ /* 0x0008740000002400 */
[----:B------:R-:W1:Y:S10]  /*c170*/  MUFU.TANH R119, R119 ;  /* 0x0000007700777308 */ /* 0x000e740000002400 */
[----:B------:R-:W1:Y:S10]  /*c180*/  MUFU.TANH R120, R120 ;  /* 0x0000007800787308 */ /* 0x000e740000002400 */
[----:B------:R-:W1:Y:S10]  /*c190*/  MUFU.TANH R121, R121 ;  /* 0x0000007900797308 */ /* 0x000e740000002400 */
[----:B------:R-:W1:Y:S10]  /*c1a0*/  MUFU.TANH R122, R122 ;  /* 0x0000007a007a7308 */ /* 0x000e740000002400 */
[----:B------:R4:W1:Y:S10]  /*c1b0*/  MUFU.TANH R19, R123 ;  /* 0x0000007b00137308 */ /* 0x0008740000002400 */
[----:B------:R4:W1:Y:S10]  /*c1c0*/  MUFU.TANH R15, R124 ;  /* 0x0000007c000f7308 */ /* 0x0008740000002400 */
[----:B------:R4:W1:Y:S10]  /*c1d0*/  MUFU.TANH R216, R125 ;  /* 0x0000007d00d87308 */ /* 0x0008740000002400 */
[----:B------:R-:W1:Y:S10]  /*c1e0*/  MUFU.TANH R38, R38 ;  /* 0x0000002600267308 */ /* 0x000e740000002400 */
[----:B------:R-:W1:Y:S10]  /*c1f0*/  MUFU.TANH R39, R39 ;  /* 0x0000002700277308 */ /* 0x000e740000002400 */
[----:B------:R-:W1:Y:S10]  /*c200*/  MUFU.TANH R128, R128 ;  /* 0x0000008000807308 */ /* 0x000e740000002400 */
[----:B------:R-:W1:Y:S10]  /*c210*/  MUFU.TANH R129, R129 ;  /* 0x0000008100817308 */ /* 0x000e740000002400 */
[----:B------:R4:W1:Y:S01]  /*c220*/  MUFU.TANH R40, R0 ;  /* 0x0000000000287308 */ /* 0x0008620000002400 */
[----:B--23--:R-:W-:Y:S05]  /*c230*/  @!P0 BRA `(.L_x_584) ;  /* 0x0000000800408947 */ /* 0x00cfea0003800000 */
[----:B------:R-:W2:Y:S01]  /*c240*/  LDL.64 R28, [R1+0x38] ;  /* 0x00003800011c7983 */ /* 0x000ea20000100a00 */
[----:B------:R-:W-:Y:S03]  /*c250*/  BSSY.RECONVERGENT B0, `(.L_x_585) ;  /* 0x0000056000007945 */ /* 0x000fe60003800200 */
[----:B------:R-:W3:Y:S04]  /*c260*/  LDL R12, [R1+0x10] ;  /* 0x00001000010c7983 */ /* 0x000ee80000100800 */
[----:B------:R-:W5:Y:S04]  /*c270*/  LDL R3, [R1+0xc] ;  /* 0x00000c0001037983 */ /* 0x000f680000100800 */
[----:B------:R-:W5:Y:S01]  /*c280*/  LDL R14, [R1+0x30] ;  /* 0x00003000010e7983 */ /* 0x000f620000100800 */
[----:B--2---:R-:W-:Y:S04]  /*c290*/  ISETP.NE.U32.AND P1, PT, R28, RZ, PT ;  /* 0x000000ff1c00720c */ /* 0x004fe80003f25070 */
[----:B------:R-:W-:Y:S11]  /*c2a0*/  ISETP.NE.AND.EX P1, PT, R29, RZ, PT, P1 ;  /* 0x000000ff1d00720c */ /* 0x000ff60003f25310 */
[----:B------:R-:W-:Y:S02]  /*c2b0*/  @!UPT UIADD3 URZ, UPT, UPT, URZ, URZ, URZ ;  /* 0x000000fffffff290 */ /* 0x000fe4000fffe0ff */
[----:B------:R-:W2:Y:S01]  /*c2c0*/  @!P1 LD.E R2, desc[UR4][R134.64+0x38] ;  /* 0x0000380486029980 */ /* 0x000ea2000c101900 */
[----:B----4-:R-:W-:Y:S05]  /*c2d0*/  @!P1 IMAD.MOV.U32 R0, RZ, RZ, RZ ;  /* 0x000000ffff009224 */ /* 0x010fea00078e00ff */
[----:B------:R-:W-:Y:S01]  /*c2e0*/  @!P1 IADD3 R0, P0, PT, RZ, -R0, RZ ;  /* 0x80000000ff009210 */ /* 0x000fe20007f1e0ff */
[----:B--2---:R-:W-:Y:S04]  /*c2f0*/  @!P1 IMAD.SHL.U32 R2, R2, 0x100, RZ ;  /* 0x0000010002029824 */ /* 0x004fe800078e00ff */
[----:B------:R-:W-:Y:S05]  /*c300*/  @!P1 IMAD.X R2, RZ, RZ, ~R2, P0 ;  /* 0x000000ffff029224 */ /* 0x000fea00000e0e02 */
[----:B------:R-:W-:Y:S04]  /*c310*/  @!P1 SHF.R.S64 R0, R0, 0x1f, R2 ;  /* 0x0000001f00009819 */ /* 0x000fe80000001002 */
[----:B---3--:R-:W-:Y:S01]  /*c320*/  @!P1 IADD3 R12, P0, PT, R0, R12, RZ ;  /* 0x0000000c000c9210 */ /* 0x008fe20007f1e0ff */
[----:B-----5:R-:W-:Y:S03]  /*c330*/  IMAD.SHL.U32 R0, R14, 0x20, RZ ;  /* 0x000000200e007824 */ /* 0x020fe600078e00ff */
[----:B------:R-:W-:Y:S01]  /*c340*/  @!P1 LEA.HI.X.SX32 R3, R2, R3, 0x1, P0 ;  /* 0x0000000302039211 */ /* 0x000fe200000f0eff */
[----:B------:R2:W-:Y:S04]  /*c350*/  @!P1 STL [R1+0x10], R12 ;  /* 0x0000100c01009387 */ /* 0x0005e80000100800 */
[----:B------:R2:W-:Y:S01]  /*c360*/  @!P1 STL [R1+0xc], R3 ;  /* 0x00000c0301009387 */ /* 0x0005e20000100800 */
[----:B------:R-:W-:Y:S05]  /*c370*/  @!P1 BRA `(.L_x_586) ;  /* 0x00000004000c9947 */ /* 0x000fea0003800000 */
[----:B------:R-:W-:Y:S01]  /*c380*/  IMAD.MOV.U32 R13, RZ, RZ, R3 ;  /* 0x000000ffff0d7224 */ /* 0x000fe200078e0003 */
[----:B------:R-:W3:Y:S01]  /*c390*/  LDL.64 R28, [R1] ;  /* 0x00000000011c7983 */ /* 0x000ee20000100a00 */
[C---:B------:R-:W-:Y:S01]  /*c3a0*/  VIADD R9, R131.reuse, 0xffffff00 ;  /* 0xffffff0083097836 */ /* 0x040fe20000000000 */
[----:B------:R-:W-:Y:S04]  /*c3b0*/  IADD3 R10, PT, PT, R131, -0x200, RZ ;  /* 0xfffffe00830a7810 */ /* 0x000fe80007ffe0ff */
[----:B--2---:R-:W2:Y:S01]  /*c3c0*/  LD.E R3, desc[UR4][R134.64+0x170] ;  /* 0x0001700486037980 */ /* 0x004ea2000c101900 */
[----:B------:R-:W-:Y:S02]  /*c3d0*/  IABS R6, R10 ;  /* 0x0000000a00067213 */ /* 0x000fe40000000000 */
[----:B------:R-:W-:Y:S02]  /*c3e0*/  IABS R7, R9 ;  /* 0x0000000900077213 */ /* 0x000fe40000000000 */
[-C--:B--2---:R-:W-:Y:S02]  /*c3f0*/  IABS R2, R3.reuse ;  /* 0x0000000300027213 */ /* 0x084fe40000000000 */
[-C--:B------:R-:W-:Y:S02]  /*c400*/  IABS R11, R3.reuse ;  /* 0x00000003000b7213 */ /* 0x080fe40000000000 */
[----:B------:R-:W2:Y:S01]  /*c410*/  I2F.RP R4, R2 ;  /* 0x0000000200047306 */ /* 0x000ea20000209400 */
[-C--:B------:R-:W-:Y:S02]  /*c420*/  LOP3.LUT R10, R10, R3.reuse, RZ, 0x3c, !PT ;  /* 0x000000030a0a7212 */ /* 0x080fe400078e3cff */
[----:B------:R-:W-:Y:S02]  /*c430*/  LOP3.LUT R9, R9, R3, RZ, 0x3c, !PT ;  /* 0x0000000309097212 */ /* 0x000fe400078e3cff */
[----:B------:R-:W-:Y:S05]  /*c440*/  ISETP.GE.AND P0, PT, R10, RZ, PT ;  /* 0x000000ff0a00720c */ /* 0x000fea0003f06270 */
[----:B--2---:R-:W2:Y:S02]  /*c450*/  MUFU.RCP R4, R4 ;  /* 0x0000000400047308 */ /* 0x004ea40000001000 */
[----:B--2---:R-:W-:Y:S08]  /*c460*/  VIADD R4, R4, 0xffffffe ;  /* 0x0ffffffe04047836 */ /* 0x004ff00000000000 */
[----:B------:R-:W2:Y:S02]  /*c470*/  F2I.FTZ.U32.TRUNC.NTZ R5, R4 ;  /* 0x0000000400057305 */ /* 0x000ea4000021f000 */
[--C-:B--2---:R-:W-:Y:S04]  /*c480*/  IMAD.MOV R4, RZ, RZ, -R5.reuse ;  /* 0x000000ffff047224 */ /* 0x104fe800078e0a05 */
[----:B------:R-:W-:Y:S02]  /*c490*/  IMAD R8, R4, R2, RZ ;  /* 0x0000000204087224 */ /* 0x000fe400078e02ff */
[----:B------:R-:W-:Y:S04]  /*c4a0*/  IMAD.MOV.U32 R4, RZ, RZ, RZ ;  /* 0x000000ffff047224 */ /* 0x000fe800078e00ff */
[----:B------:R-:W-:Y:S04]  /*c4b0*/  IMAD.HI.U32 R5, R5, R8, R4 ;  /* 0x0000000805057227 */ /* 0x000fe800078e0004 */
[----:B------:R-:W-:Y:S02]  /*c4c0*/  IMAD.MOV R8, RZ, RZ, -R11 ;  /* 0x000000ffff087224 */ /* 0x000fe400078e0a0b */
[C---:B------:R-:W-:Y:S04]  /*c4d0*/  IMAD.HI.U32 R4, R5.reuse, R6, RZ ;  /* 0x0000000605047227 */ /* 0x040fe800078e00ff */
[----:B------:R-:W-:Y:S02]  /*c4e0*/  IMAD R6, R4, R8, R6 ;  /* 0x0000000804067224 */ /* 0x000fe400078e0206 */
[----:B------:R-:W-:Y:S03]  /*c4f0*/  IMAD.HI.U32 R5, R5, R7, RZ ;  /* 0x0000000705057227 */ /* 0x000fe600078e00ff */
[C---:B------:R-:W-:Y:S01]  /*c500*/  ISETP.GT.U32.AND P3, PT, R2.reuse, R6, PT ;  /* 0x000000060200720c */ /* 0x040fe20003f64070 */
[----:B------:R-:W-:Y:S05]  /*c510*/  IMAD R7, R5, R8, R7 ;  /* 0x0000000805077224 */ /* 0x000fea00078e0207 */
[----:B------:R-:W-:Y:S07]  /*c520*/  ISETP.GT.U32.AND P4, PT, R2, R7, PT ;  /* 0x000000070200720c */ /* 0x000fee0003f84070 */
[-C--:B------:R-:W-:Y:S01]  /*c530*/  @!P3 IADD3 R6, PT, PT, R6, -R2.reuse, RZ ;  /* 0x800000020606b210 */ /* 0x080fe20007ffe0ff */
[----:B------:R-:W-:Y:S01]  /*c540*/  @!P3 VIADD R4, R4, 0x1 ;  /* 0x000000010404b836 */ /* 0x000fe20000000000 */
[----:B------:R-:W-:Y:S02]  /*c550*/  ISETP.GE.AND P3, PT, R9, RZ, PT ;  /* 0x000000ff0900720c */ /* 0x000fe40003f66270 */
[-C--:B------:R-:W-:Y:S02]  /*c560*/  ISETP.GE.U32.AND P5, PT, R6, R2.reuse, PT ;  /* 0x000000020600720c */ /* 0x080fe40003fa6070 */
[----:B------:R-:W-:Y:S02]  /*c570*/  @!P4 IMAD.IADD R7, R7, 0x1, -R2 ;  /* 0x000000010707c824 */ /* 0x000fe400078e0a02 */
[----:B------:R-:W-:Y:S01]  /*c580*/  @!P4 VIADD R5, R5, 0x1 ;  /* 0x000000010505c836 */ /* 0x000fe20000000000 */
[----:B------:R-:W-:Y:S02]  /*c590*/  ISETP.NE.AND P4, PT, R3, RZ, PT ;  /* 0x000000ff0300720c */ /* 0x000fe40003f85270 */
[----:B------:R-:W-:Y:S02]  /*c5a0*/  ISETP.GE.U32.AND P6, PT, R7, R2, PT ;  /* 0x000000020700720c */ /* 0x000fe40003fc6070 */
[----:B------:R-:W-:Y:S04]  /*c5b0*/  LOP3.LUT R2, RZ, R3, RZ, 0x33, !PT ;  /* 0x00000003ff027212 */ /* 0x000fe800078e33ff */
[----:B------:R-:W-:Y:S05]  /*c5c0*/  @P5 IADD3 R4, PT, PT, R4, 0x1, RZ ;  /* 0x0000000104045810 */ /* 0x000fea0007ffe0ff */
[----:B------:R-:W-:Y:S02]  /*c5d0*/  @!P0 IMAD.MOV R4, RZ, RZ, -R4 ;  /* 0x000000ffff048224 */ /* 0x000fe400078e0a04 */
[----:B------:R-:W-:Y:S03]  /*c5e0*/  @P6 VIADD R5, R5, 0x1 ;  /* 0x0000000105056836 */ /* 0x000fe60000000000 */
[----:B------:R-:W-:Y:S02]  /*c5f0*/  SEL R10, R2, R4, !P4 ;  /* 0x00000004020a7207 */ /* 0x000fe40006000000 */
[----:B------:R-:W-:Y:S02]  /*c600*/  @!P3 IADD3 R5, PT, PT, -R5, RZ, RZ ;  /* 0x000000ff0505b210 */ /* 0x000fe40007ffe1ff */
[-C--:B---3--:R-:W-:Y:S02]  /*c610*/  LEA R8, P3, R10, R28.reuse, 0x2 ;  /* 0x0000001c0a087211 */ /* 0x088fe400078610ff */
[----:B------:R-:W-:Y:S02]  /*c620*/  SEL R2, R2, R5, !P4 ;  /* 0x0000000502027207 */ /* 0x000fe40006000000 */
[----:B------:R-:W2:Y:S01]  /*c630*/  LD.E.64 R4, desc[UR4][R134.64+0x38] ;  /* 0x0000380486047980 */ /* 0x000ea2000c101b00 */
[-C--:B------:R-:W-:Y:S02]  /*c640*/  LEA.HI.X.SX32 R9, R10, R29.reuse, 0x2, P3 ;  /* 0x0000001d0a097211 */ /* 0x080fe400018f16ff */
[C---:B------:R-:W-:Y:S03]  /*c650*/  LEA R6, P0, R2.reuse, R28, 0x2 ;  /* 0x0000001c02067211 */ /* 0x040fe600078010ff */
[----:B------:R3:W4:Y:S01]  /*c660*/  LD.E R11, desc[UR4][R8.64] ;  /* 0x00000004080b7980 */ /* 0x000722000c101900 */
[C---:B------:R-:W-:Y:S01]  /*c670*/  LEA.HI.X.SX32 R7, R2.reuse, R29, 0x2, P0 ;  /* 0x0000001d02077211 */ /* 0x040fe200000f16ff */
[----:B------:R-:W-:Y:S04]  /*c680*/  IMAD.IADD R2, R2, 0x1, -R10 ;  /* 0x0000000102027824 */ /* 0x000fe800078e0a0a */
[----:B------:R-:W-:Y:S01]  /*c690*/  IMAD R3, R3, R2, -0x100 ;  /* 0xffffff0003037424 */ /* 0x000fe200078e0202 */
[----:B------:R-:W4:Y:S04]  /*c6a0*/  LD.E R9, desc[UR4][R6.64] ;  /* 0x0000000406097980 */ /* 0x000f28000c101900 */
[----:B---3--:R-:W-:Y:S01]  /*c6b0*/  SHF.R.S32.HI R8, RZ, 0x1f, R3 ;  /* 0x0000001fff087819 */ /* 0x008fe20000011403 */
[----:B------:R-:W3:Y:S01]  /*c6c0*/  LD.E.64 R6, desc[UR4][R134.64+0x20] ;  /* 0x0000200486067980 */ /* 0x000ee2000c101b00 */
[-C--:B--2---:R-:W-:Y:S02]  /*c6d0*/  IMAD R5, R5, R3.reuse, RZ ;  /* 0x0000000305057224 */ /* 0x084fe400078e02ff */
[C---:B------:R-:W-:Y:S04]  /*c6e0*/  IMAD.WIDE.U32 R2, R4.reuse, R3, RZ ;  /* 0x0000000304027225 */ /* 0x040fe800078e00ff */
[----:B------:R-:W-:Y:S05]  /*c6f0*/  IMAD R4, R4, R8, R5 ;  /* 0x0000000804047224 */ /* 0x000fea00078e0205 */
[----:B------:R-:W-:Y:S01]  /*c700*/  IADD3 R3, PT, PT, R3, R4, RZ ;  /* 0x0000000403037210 */ /* 0x000fe20007ffe0ff */
[----:B----4-:R-:W-:Y:S05]  /*c710*/  IMAD.IADD R9, R11, 0x1, -R9 ;  /* 0x000000010b097824 */ /* 0x010fea00078e0a09 */
[----:B------:R-:W-:Y:S01]  /*c720*/  SHF.R.S32.HI R5, RZ, 0x1f, R9 ;  /* 0x0000001fff057819 */ /* 0x000fe20000011409 */
[----:B---3--:R-:W-:Y:S02]  /*c730*/  IMAD R4, R7, R9, RZ ;  /* 0x0000000907047224 */ /* 0x008fe400078e02ff */
[----:B------:R-:W-:Y:S04]  /*c740*/  IMAD.WIDE.U32 R2, R9, R6, R2 ;  /* 0x0000000609027225 */ /* 0x000fe800078e0002 */
[----:B------:R-:W-:Y:S01]  /*c750*/  IMAD R6, R6, R5, R4 ;  /* 0x0000000506067224 */ /* 0x000fe200078e0204 */
[C---:B------:R-:W-:Y:S03]  /*c760*/  LEA R12, P0, R2.reuse, R12, 0x1 ;  /* 0x0000000c020c7211 */ /* 0x040fe600078008ff */
[----:B------:R-:W-:Y:S02]  /*c770*/  IMAD.IADD R3, R3, 0x1, R6 ;  /* 0x0000000103037824 */ /* 0x000fe400078e0206 */
[----:B------:R3:W-:Y:S03]  /*c780*/  STL [R1+0x10], R12 ;  /* 0x0000100c01007387 */ /* 0x0007e60000100800 */
[----:B------:R-:W-:Y:S05]  /*c790*/  LEA.HI.X R13, R2, R13, R3, 0x1, P0 ;  /* 0x0000000d020d7211 */ /* 0x000fea00000f0c03 */
[----:B------:R3:W-:Y:S02]  /*c7a0*/  STL [R1+0xc], R13 ;  /* 0x00000c0d01007387 */ /* 0x0007e40000100800 */
.L_x_586:
[----:B------:R-:W-:Y:S05]  /*c7b0*/  BSYNC.RECONVERGENT B0 ;  /* 0x0000000000007941 */ /* 0x000fea0003800200 */
.L_x_585:
[----:B------:R-:W4:Y:S04]  /*c7c0*/  LDL R4, [R1+0xc] ;  /* 0x00000c0001047983 */ /* 0x000f280000100800 */
[----:B------:R-:W5:Y:S02]  /*c7d0*/  LDL R2, [R1+0x34] ;  /* 0x0000340001027983 */ /* 0x000f640000100800 */
[----:B-----5:R-:W-:Y:S01]  /*c7e0*/  SHF.L.U64.HI R14, R14, 0x5, R2 ;  /* 0x000000050e0e7819 */ /* 0x020fe20000010202 */
[----:B----4-:R-:W-:Y:S01]  /*c7f0*/  IMAD.MOV.U32 R6, RZ, RZ, R4 ;  /* 0x000000ffff067224 */ /* 0x010fe200078e0004 */
[----:B------:R-:W-:Y:S03]  /*c800*/  IADD3 R4, P0, PT, R0, R12, RZ ;  /* 0x0000000c00047210 */ /* 0x000fe60007f1e0ff */
[--C-:B------:R-:W-:Y:S01]  /*c810*/  IMAD.MOV.U32 R7, RZ, RZ, R6.reuse ;  /* 0x000000ffff077224 */ /* 0x100fe200078e0006 */
[-C--:B------:R-:W-:Y:S01]  /*c820*/  IADD3 R2, P3, PT, R4, R0.reuse, RZ ;  /* 0x0000000004027210 */ /* 0x080fe20007f7e0ff */
[----:B------:R-:W-:Y:S02]  /*c830*/  IMAD.X R5, R14, 0x1, R6, P0 ;  /* 0x000000010e057824 */ /* 0x000fe400000e0606 */
[----:B------:R-:W-:Y:S01]  /*c840*/  IMAD.MOV.U32 R6, RZ, RZ, R12 ;  /* 0x000000ffff067224 */ /* 0x000fe200078e000c */
[-C--:B------:R-:W-:Y:S01]  /*c850*/  IADD3 R8, P0, PT, R2, R0.reuse, RZ ;  /* 0x0000000002087210 */ /* 0x080fe20007f1e0ff */
[--C-:B--2---:R-:W-:Y:S03]  /*c860*/  IMAD.X R3, R5, 0x1, R14.reuse, P3 ;  /* 0x0000000105037824 */ /* 0x104fe600018e060e */
[----:B------:R-:W-:Y:S01]  /*c870*/  @!PT LDS RZ, [RZ] ;  /* 0x00000000fffff984 */ /* 0x000fe20000000800 */
[----:B------:R-:W-:Y:S01]  /*c880*/  @!PT LDS RZ, [RZ] ;  /* 0x00000000fffff984 */ /* 0x000fe20000000800 */
[----:B------:R-:W-:Y:S01]  /*c890*/  @!PT LDS RZ, [RZ] ;  /* 0x00000000fffff984 */ /* 0x000fe20000000800 */
[----:B------:R2:W-:Y:S01]  /*c8a0*/  LDGSTS.E.BYPASS.LTC128B.128 [R231+0x2000], desc[UR4][R6.64] ;  /* 0x0200000006e77fae */ /* 0x0005e2000b981a04 */
[-C--:B------:R-:W-:Y:S01]  /*c8b0*/  IADD3 R10, P3, PT, R8, R0.reuse, RZ ;  /* 0x00000000080a7210 */ /* 0x080fe20007f7e0ff */
[--C-:B------:R-:W-:Y:S02]  /*c8c0*/  IMAD.X R9, R3, 0x1, R14.reuse, P0 ;  /* 0x0000000103097824 */ /* 0x100fe400000e060e */
[----:B------:R4:W-:Y:S01]  /*c8d0*/  LDGSTS.E.BYPASS.LTC128B.128 [R231+0x2800], desc[UR4][R4.64] ;  /* 0x0280000004e77fae */ /* 0x0009e2000b981a04 */
[-C--:B---3--:R-:W-:Y:S01]  /*c8e0*/  IADD3 R12, P0, PT, R10, R0.reuse, RZ ;  /* 0x000000000a0c7210 */ /* 0x088fe20007f1e0ff */
[--C-:B------:R-:W-:Y:S02]  /*c8f0*/  IMAD.X R11, R9, 0x1, R14.reuse, P3 ;  /* 0x00000001090b7824 */ /* 0x100fe400018e060e */
[----:B------:R3:W-:Y:S02]  /*c900*/  LDGSTS.E.BYPASS.LTC128B.128 [R231+0x3000], desc[UR4][R2.64] ;  /* 0x0300000002e77fae */ /* 0x0007e4000b981a04 */
[--C-:B------:R-:W-:Y:S02]  /*c910*/  IMAD.X R13, R11, 0x1, R14.reuse, P0 ;  /* 0x000000010b0d7824 */ /* 0x100fe400000e060e */
[----:B------:R-:W-:Y:S04]  /*c920*/  LDGSTS.E.BYPASS.LTC128B.128 [R231+0x3800], desc[UR4][R8.64] ;  /* 0x0380000008e77fae */ /* 0x000fe8000b981a04 */
[----:B------:R5:W-:Y:S04]  /*c930*/  LDGSTS.E.BYPASS.LTC128B.128 [R231+0x4000], desc[UR4][R10.64] ;  /* 0x040000000ae77fae */ /* 0x000be8000b981a04 */
[----:B------:R1:W-:Y:S01]  /*c940*/  LDGSTS.E.BYPASS.LTC128B.128 [R231+0x4800], desc[UR4][R12.64] ;  /* 0x048000000ce77fae */ /* 0x0003e2000b981a04 */
[-C--:B--2---:R-:W-:Y:S04]  /*c950*/  IADD3 R6, P3, PT, R12, R0.reuse, RZ ;  /* 0x000000000c067210 */ /* 0x084fe80007f7e0ff */
[-C--:B----4-:R-:W-:Y:S01]  /*c960*/  IADD3 R4, P0, PT, R6, R0.reuse, RZ ;  /* 0x0000000006047210 */ /* 0x090fe20007f1e0ff */
[--C-:B------:R-:W-:Y:S03]  /*c970*/  IMAD.X R7, R13, 0x1, R14.reuse, P3 ;  /* 0x000000010d077824 */ /* 0x100fe600018e060e */
[----:B---3--:R-:W-:Y:S02]  /*c980*/  IADD3 R2, P3, PT, R4, R0, RZ ;  /* 0x0000000004027210 */ /* 0x008fe40007f7e0ff */
[----:B------:R2:W-:Y:S01]  /*c990*/  LDGSTS.E.BYPASS.LTC128B.128 [R231+0x5000], desc[UR4][R6.64] ;  /* 0x0500000006e77fae */ /* 0x0005e2000b981a04 */
[----:B------:R-:W-:Y:S05]  /*c9a0*/  IADD3.X R5, PT, PT, R7, R14, RZ, P0, !PT ;  /* 0x0000000e07057210 */ /* 0x000fea00007fe4ff */
[----:B------:R3:W-:Y:S01]  /*c9b0*/  LDGSTS.E.BYPASS.LTC128B.128 [R231+0x5800], desc[UR4][R4.64] ;  /* 0x0580000004e77fae */ /* 0x0007e2000b981a04 */
[-C--:B-----5:R-:W-:Y:S01]  /*c9c0*/  IADD3 R10, P0, PT, R2, R0.reuse, RZ ;  /* 0x00000000020a7210 */ /* 0x0a0fe20007f1e0ff */
[--C-:B------:R-:W-:Y:S03]  /*c9d0*/  IMAD.X R3, R5, 0x1, R14.reuse, P3 ;  /* 0x0000000105037824 */ /* 0x100fe600018e060e */
[-C--:B-1----:R-:W-:Y:S01]  /*c9e0*/  IADD3 R12, P3, PT, R10, R0.reuse, RZ ;  /* 0x000000000a0c7210 */ /* 0x082fe20007f7e0ff */
        /* <DEDUP_REMOVED lines=8> */
[----:B--2---:R-:W-:Y:S04]  /*ca70*/  IADD3 R6, P3, PT, R8, R0, RZ ;  /* 0x0000000008067210 */ /* 0x004fe80007f7e0ff */
[----:B------:R-:W-:Y:S02]  /*ca80*/  IADD3.X R7, PT, PT, R9, R14, RZ, P3, !PT ;  /* 0x0000000e09077210 */ /* 0x000fe40001ffe4ff */
[-C--:B---3--:R-:W-:Y:S03]  /*ca90*/  IADD3 R4, P0, PT, R6, R0.reuse, RZ ;  /* 0x0000000006047210 */ /* 0x088fe60007f1e0ff */
[----:B------:R2:W-:Y:S02]  /*caa0*/  LDGSTS.E.BYPASS.LTC128B.128 [R231+0x8000], desc[UR4][R6.64] ;  /* 0x0800000006e77fae */ /* 0x0005e4000b981a04 */
[--C-:B------:R-:W-:Y:S01]  /*cab0*/  IMAD.X R5, R7, 0x1, R14.reuse, P0 ;  /* 0x0000000107057824 */ /* 0x100fe200000e060e */
[-C--:B-1----:R-:W-:Y:S04]  /*cac0*/  IADD3 R2, P3, PT, R4, R0.reuse, RZ ;  /* 0x0000000004027210 */ /* 0x082fe80007f7e0ff */
[----:B------:R2:W-:Y:S01]  /*cad0*/  LDGSTS.E.BYPASS.LTC128B.128 [R231+0x8800], desc[UR4][R4.64] ;  /* 0x0880000004e77fae */ /* 0x0005e2000b981a04 */
[----:B----4-:R-:W-:Y:S01]  /*cae0*/  IADD3 R10, P0, PT, R2, R0, RZ ;  /* 0x00000000020a7210 */ /* 0x010fe20007f1e0ff */
[--C-:B------:R-:W-:Y:S04]  /*caf0*/  IMAD.X R3, R5, 0x1, R14.reuse, P3 ;  /* 0x0000000105037824 */ /* 0x100fe800018e060e */
[----:B------:R-:W-:Y:S01]  /*cb00*/  IMAD.X R11, R3, 0x1, R14, P0 ;  /* 0x00000001030b7824 */ /* 0x000fe200000e060e */
[----:B------:R2:W-:Y:S04]  /*cb10*/  LDGSTS.E.BYPASS.LTC128B.128 [R231+0x9000], desc[UR4][R2.64] ;  /* 0x0900000002e77fae */ /* 0x0005e8000b981a04 */
[----:B------:R2:W-:Y:S04]  /*cb20*/  LDGSTS.E.BYPASS.LTC128B.128 [R231+0x9800], desc[UR4][R10.64] ;  /* 0x098000000ae77fae */ /* 0x0005e8000b981a04 */
[----:B------:R-:W0:Y:S02]  /*cb30*/  LDGDEPBAR ;  /* 0x00000000000079af */ /* 0x000e240000000000 */
.L_x_584:
[----:B------:R-:W-:Y:S05]  /*cb40*/  BSYNC.RECONVERGENT B1 ;  /* 0x0000000000017941 */ /* 0x000fea0003800200 */
.L_x_583:
[----:B--2---:R-:W2:Y:S01]  /*cb50*/  LD.E R3, desc[UR4][R134.64+0xdc] ;  /* 0x0000dc0486037980 */ /* 0x004ea2000c101900 */
[----:B------:R-:W-:Y:S02]  /*cb60*/  FMNMX3.FTZ R4, R133, R172, R175, !PT ;  /* 0x000000ac85047276 */ /* 0x000fe400078100af */
[----:B----4-:R-:W-:Y:S02]  /*cb70*/  FMNMX3.FTZ R0, R132, R174, R173, !PT ;  /* 0x000000ae84007276 */ /* 0x010fe400078100ad */
[----:B------:R-:W-:Y:S02]  /*cb80*/  FMNMX3.FTZ R4, R4, R177, R176, !PT ;  /* 0x000000b104047276 */ /* 0x000fe400078100b0 */
[----:B------:R-:W-:Y:S02]  /*cb90*/  FMNMX3.FTZ R0, R0, R169, R168, !PT ;  /* 0x000000a900007276 */ /* 0x000fe400078100a8 */
[----:B-1----:R-:W-:Y:S02]  /*cba0*/  FMNMX3.FTZ R4, R4, R170, R178, !PT ;  /* 0x000000aa04047276 */ /* 0x002fe400078100b2 */
        /* <DEDUP_REMOVED lines=42> */
[----:B------:R-:W-:Y:S02]  /*ce50*/  MOV R112, R26 ;  /* 0x0000001a00707202 */ /* 0x000fe40000000f00 */
[----:B------:R-:W-:Y:S02]  /*ce60*/  FMNMX3.FTZ R4, R4, R100, R101, !PT ;  /* 0x0000006404047276 */ /* 0x000fe40007810065 */
[----:B------:R-:W-:Y:S02]  /*ce70*/  FMNMX3.FTZ R0, R0, R98, R99, !PT ;  /* 0x0000006200007276 */ /* 0x000fe40007810063 */
[----:B------:R-:W-:Y:S02]  /*ce80*/  MOV R105, R27 ;  /* 0x0000001b00697202 */ /* 0x000fe40000000f00 */
[----:B------:R-:W-:Y:S02]  /*ce90*/  MOV R123, R23 ;  /* 0x00000017007b7202 */ /* 0x000fe40000000f00 */
[----:B------:R-:W-:Y:S02]  /*cea0*/  MOV R115, R25 ;  /* 0x0000001900737202 */ /* 0x000fe40000000f00 */
[----:B------:R-:W-:Y:S02]  /*ceb0*/  FMNMX3.FTZ R4, R4, R104, R112, !PT ;  /* 0x0000006804047276 */ /* 0x000fe40007810070 */
[----:B------:R-:W-:Y:S02]  /*cec0*/  FMNMX3.FTZ R0, R0, R102, R105, !PT ;  /* 0x0000006600007276 */ /* 0x000fe40007810069 */
[----:B------:R-:W-:Y:S02]  /*ced0*/  FMNMX3.FTZ R4, R4, R123, R115, !PT ;  /* 0x0000007b04047276 */ /* 0x000fe40007810073 */
[----:B------:R-:W-:Y:S02]  /*cee0*/  MOV R118, R24 ;  /* 0x0000001800767202 */ /* 0x000fe40000000f00 */
[----:B------:R-:W-:Y:S02]  /*cef0*/  FMNMX3.FTZ R0, R0, R106, R107, !PT ;  /* 0x0000006a00007276 */ /* 0x000fe4000781006b */
[----:B------:R-:W-:Y:S02]  /*cf00*/  MOV R124, R22 ;  /* 0x00000016007c7202 */ /* 0x000fe40000000f00 */
[----:B------:R-:W-:Y:S02]  /*cf10*/  MOV R125, R21 ;  /* 0x00000015007d7202 */ /* 0x000fe40000000f00 */
[----:B------:R-:W-:Y:S02]  /*cf20*/  FMNMX3.FTZ R4, R4, R118, R113, !PT ;  /* 0x0000007604047276 */ /* 0x000fe40007810071 */
[----:B------:R-:W-:Y:S02]  /*cf30*/  MOV R126, R20 ;  /* 0x00000014007e7202 */ /* 0x000fe40000000f00 */
[----:B------:R-:W-:Y:S02]  /*cf40*/  FMNMX3.FTZ R0, R0, R18, R17, !PT ;  /* 0x0000001200007276 */ /* 0x000fe40007810011 */
[----:B------:R-:W-:Y:S02]  /*cf50*/  FMNMX3.FTZ R4, R4, R124, R125, !PT ;  /* 0x0000007c04047276 */ /* 0x000fe4000781007d */
[----:B------:R-:W-:Y:S02]  /*cf60*/  FMNMX3.FTZ R0, R0, R114, R126, !PT ;  /* 0x0000007200007276 */ /* 0x000fe4000781007e */
[----:B------:R-:W-:Y:S02]  /*cf70*/  MOV R130, R15 ;  /* 0x0000000f00827202 */ /* 0x000fe40000000f00 */
[----:B------:R-:W-:Y:S02]  /*cf80*/  FMNMX3.FTZ R4, R4, R120, R121, !PT ;  /* 0x0000007804047276 */ /* 0x000fe40007810079 */
[----:B------:R-:W-:Y:S02]  /*cf90*/  MOV R127, R19 ;  /* 0x00000013007f7202 */ /* 0x000fe40000000f00 */
[----:B------:R-:W-:Y:S02]  /*cfa0*/  FMNMX3.FTZ R0, R0, R16, R119, !PT ;  /* 0x0000001000007276 */ /* 0x000fe40007810077 */
[----:B------:R-:W-:Y:S02]  /*cfb0*/  FMNMX3.FTZ R4, R4, R130, R216, !PT ;  /* 0x0000008204047276 */ /* 0x000fe400078100d8 */
[----:B------:R-:W-:Y:S02]  /*cfc0*/  FMNMX3.FTZ R0, R0, R122, R127, !PT ;  /* 0x0000007a00007276 */ /* 0x000fe4000781007f */
[----:B------:R-:W-:Y:S02]  /*cfd0*/  FMNMX3.FTZ R4, R4, R128, R129, !PT ;  /* 0x0000008004047276 */ /* 0x000fe40007810081 */
[----:B------:R-:W-:Y:S02]  /*cfe0*/  FMNMX3.FTZ R0, R0, R38, R39, !PT ;  /* 0x0000002600007276 */ /* 0x000fe40007810027 */
[----:B------:R-:W-:Y:S01]  /*cff0*/  SHF.R.U32.HI R70, RZ, 0x1, R229 ;  /* 0x00000001ff467819 */ /* 0x000fe200000116e5 */
[----:B------:R-:W1:Y:S01]  /*d000*/  SHFL.BFLY PT, R37, R4, 0x2, 0x1f ;  /* 0x0c401f0004257f89 */ /* 0x000e6200000e0000 */
[----:B------:R-:W-:Y:S02]  /*d010*/  FMNMX3.FTZ R0, R0, R41, R40, !PT ;  /* 0x0000002900007276 */ /* 0x000fe40007810028 */
[----:B------:R-:W-:Y:S05]  /*d020*/  SHF.L.U32 R5, R229, 0x6, RZ ;  /* 0x00000006e5057819 */ /* 0x000fea00000006ff */
[----:B------:R-:W3:Y:S01]  /*d030*/  SHFL.BFLY PT, R2, R0, 0x2, 0x1f ;  /* 0x0c401f0000027f89 */ /* 0x000ee200000e0000 */
[----:B-1----:R-:W-:Y:S02]  /*d040*/  FMNMX.FTZ R37, R4, R37, !PT ;  /* 0x0000002504257209 */ /* 0x002fe40007810000 */
[----:B------:R-:W-:Y:S05]  /*d050*/  LOP3.LUT R4, R70, 0x8, RZ, 0xc0, !PT ;  /* 0x0000000846047812 */ /* 0x000fea00078ec0ff */
[----:B------:R-:W1:Y:S01]  /*d060*/  SHFL.BFLY PT, R6, R37, 0x1, 0x1f ;  /* 0x0c201f0025067f89 */ /* 0x000e6200000e0000 */
[----:B---3--:R-:W-:Y:S02]  /*d070*/  FMNMX.FTZ R0, R0, R2, !PT ;  /* 0x0000000200007209 */ /* 0x008fe40007810000 */
[----:B------:R-:W-:Y:S05]  /*d080*/  LOP3.LUT R4, R4, 0x1c0, R5, 0xf8, !PT ;  /* 0x000001c004047812 */ /* 0x000fea00078ef805 */
[----:B------:R-:W3:Y:S01]  /*d090*/  SHFL.BFLY PT, R2, R0, 0x1, 0x1f ;  /* 0x0c201f0000027f89 */ /* 0x000ee200000e0000 */
[----:B-1----:R-:W-:Y:S04]  /*d0a0*/  FMNMX.FTZ R37, R37, R6, !PT ;  /* 0x0000000625257209 */ /* 0x002fe80007810000 */
[C---:B------:R-:W-:Y:S02]  /*d0b0*/  FSETP.NEU.FTZ.AND P3, PT, R37.reuse, -INF , PT ;  /* 0xff8000002500780b */ /* 0x040fe40003f7d000 */
[----:B---3--:R-:W-:Y:S01]  /*d0c0*/  FMNMX.FTZ R36, R0, R2, !PT ;  /* 0x0000000200247209 */ /* 0x008fe20007810000 */
[----:B------:R-:W-:Y:S01]  /*d0d0*/  FADD.FTZ R2, -R37, R133 ;  /* 0x0000008525027221 */ /* 0x000fe20000010100 */
[----:B------:R-:W-:Y:S02]  /*d0e0*/  LOP3.LUT R0, R4, R226, RZ, 0x3c, !PT ;  /* 0x000000e204007212 */ /* 0x000fe400078e3cff */
[----:B------:R-:W-:Y:S02]  /*d0f0*/  FSETP.NEU.FTZ.AND P0, PT, R36, -INF , PT ;  /* 0xff8000002400780b */ /* 0x000fe40003f1d000 */
[----:B------:R-:W-:Y:S01]  /*d100*/  LOP3.LUT R4, R0, 0x200, R5, 0xf8, !PT ;  /* 0x0000020000047812 */ /* 0x000fe200078ef805 */
[----:B------:R-:W-:Y:S01]  /*d110*/  FADD.FTZ R0, -R36, R132 ;  /* 0x0000008424007221 */ /* 0x000fe20000010100 */
[----:B------:R-:W-:Y:S02]  /*d120*/  MOV R133, R17 ;  /* 0x0000001100857202 */ /* 0x000fe40000000f00 */
[----:B------:R-:W-:Y:S02]  /*d130*/  LEA R42, R4, R227, 0x1 ;  /* 0x000000e3042a7211 */ /* 0x000fe400078e08ff */
[----:B------:R-:W-:Y:S02]  /*d140*/  MOV R132, R16 ;  /* 0x0000001000847202 */ /* 0x000fe40000000f00 */
[C---:B------:R-:W-:Y:S01]  /*d150*/  IADD3 R68, PT, PT, R225.reuse, R42, RZ ;  /* 0x0000002ae1447210 */ /* 0x040fe20007ffe0ff */
[----:B------:R-:W1:Y:S01]  /*d160*/  LDSM.16.MT88.4 R12, [R42+0xa000] ;  /* 0x00a000002a0c783b */ /* 0x000e620000004200 */
[C---:B------:R-:W-:Y:S02]  /*d170*/  IADD3 R8, PT, PT, R42.reuse, 0xa000, RZ ;  /* 0x0000a0002a087810 */ /* 0x040fe40007ffe0ff */
[----:B------:R-:W-:Y:S02]  /*d180*/  IADD3 R43, PT, PT, R42, 0xa040, RZ ;  /* 0x0000a0402a2b7810 */ /* 0x000fe40007ffe0ff */
[----:B------:R-:W-:Y:S03]  /*d190*/  @P2 IADD3 R43, PT, PT, R8, -0x40, RZ ;  /* 0xffffffc0082b2810 */ /* 0x000fe60007ffe0ff */
[----:B------:R-:W3:Y:S01]  /*d1a0*/  LDSM.16.MT88.4 R20, [R68+0xa000] ;  /* 0x00a000004414783b */ /* 0x000ee20000004200 */
[----:B------:R-:W-:Y:S07]  /*d1b0*/  IADD3 R69, PT, PT, R225, R43, RZ ;  /* 0x0000002be1457210 */ /* 0x000fee0007ffe0ff */
[----:B------:R-:W4:Y:S08]  /*d1c0*/  LDSM.16.MT88.4 R28, [R43] ;  /* 0x000000002b1c783b */ /* 0x000f300000004200 */
[----:B------:R-:W5:Y:S08]  /*d1d0*/  LDSM.16.MT88.4 R48, [R69] ;  /* 0x000000004530783b */ /* 0x000f700000004200 */
[----:B------:R-:W5:Y:S08]  /*d1e0*/  LDSM.16.MT88.4 R52, [R42+0xa800] ;  /* 0x00a800002a34783b */ /* 0x000f700000004200 */
[----:B------:R-:W5:Y:S08]  /*d1f0*/  LDSM.16.MT88.4 R56, [R68+0xa800] ;  /* 0x00a800004438783b */ /* 0x000f700000004200 */
[----:B------:R-:W5:Y:S01]  /*d200*/  LDSM.16.MT88.4 R60, [R43+0x800] ;  /* 0x000800002b3c783b */ /* 0x000f620000004200 */
[C---:B--2---:R-:W-:Y:S01]  /*d210*/  FMUL.FTZ R72, R3.reuse, R37 ;  /* 0x0000002503487220 */ /* 0x044fe20000410000 */
[C---:B------:R-:W-:Y:S01]  /*d220*/  FMUL.FTZ R74, R3.reuse, R36 ;  /* 0x00000024034a7220 */ /* 0x040fe20000410000 */
[C---:B------:R-:W-:Y:S01]  /*d230*/  FMUL.FTZ R0, R3.reuse, R0 ;  /* 0x0000000003007220 */ /* 0x040fe20000410000 */
[----:B------:R-:W-:Y:S02]  /*d240*/  FMUL.FTZ R2, R3, R2 ;  /* 0x0000000203027220 */ /* 0x000fe40000410000 */
[----:B------:R-:W-:Y:S02]  /*d250*/  FSEL R72, R72, RZ, P3 ;  /* 0x000000ff48487208 */ /* 0x000fe40001800000 */
[----:B------:R-:W-:Y:S01]  /*d260*/  FSEL R74, R74, RZ, P0 ;  /* 0x000000ff4a4a7208 */ /* 0x000fe20000000000 */
[----:B------:R-:W2:Y:S02]  /*d270*/  MUFU.EX2 R0, R0 ;  /* 0x0000000000007308 */ /* 0x000ea40000000800 */
[-CC-:B------:R-:W-:Y:S01]  /*d280*/  FFMA.FTZ R4, R175, R3.reuse, -R72.reuse ;  /* 0x00000003af047223 */ /* 0x180fe20000010848 */
[-CC-:B------:R-:W-:Y:S07]  /*d290*/  FFMA.FTZ R5, R172, R3.reuse, -R72.reuse ;  /* 0x00000003ac057223 */ /* 0x180fee0000010848 */
[----:B------:R-:W1:Y:S01]  /*d2a0*/  MUFU.EX2 R2, R2 ;  /* 0x0000000200027308 */ /* 0x000e620000000800 */
[-CC-:B------:R-:W-:Y:S01]  /*d2b0*/  FFMA.FTZ R32, R170, R3.reuse, -R72.reuse ;  /* 0x00000003aa207223 */ /* 0x180fe20000010848 */
[-CC-:B------:R-:W-:Y:S01]  /*d2c0*/  FFMA.FTZ R33, R179, R3.reuse, -R72.reuse ;  /* 0x00000003b3217223 */ /* 0x180fe20000010848 */
[-C--:B------:R-:W-:Y:S07]  /*d2d0*/  FFMA.FTZ R64, R187, R3.reuse, -R72 ;  /* 0x00000003bb407223 */ /* 0x080fee0000010848 */
[----:B------:R3:W4:Y:S01]  /*d2e0*/  MUFU.EX2 R10, R4 ;  /* 0x00000004000a7308 */ /* 0x0007220000000800 */
[--C-:B------:R-:W-:Y:S01]  /*d2f0*/  FFMA.FTZ R65, R199, R3, -R74.reuse ;  /* 0x00000003c7417223 */ /* 0x100fe2000001084a */
[----:B------:R-:W-:Y:S01]  /*d300*/  MOV R187, R127 ;  /* 0x0000007f00bb7202 */ /* 0x000fe20000000f00 */
[--C-:B------:R-:W-:Y:S07]  /*d310*/  FFMA.FTZ R38, R38, R3, -R74.reuse ;  /* 0x0000000326267223 */ /* 0x100fee000001084a */
[----:B------:R5:W5:Y:S01]  /*d320*/  MUFU.EX2 R103, R5 ;  /* 0x0000000500677308 */ /* 0x000b620000000800 */
[----:B------:R-:W-:Y:S01]  /*d330*/  MOV R199, R118 ;  /* 0x0000007600c77202 */ /* 0x000fe20000000f00 */
[C---:B--2---:R-:W-:Y:S01]  /*d340*/  FMUL.FTZ R7, R0.reuse, R139 ;  /* 0x0000008b00077220 */ /* 0x044fe20000410000 */
[C---:B------:R-:W-:Y:S01]  /*d350*/  FMUL.FTZ R6, R0.reuse, R138 ;  /* 0x0000008a00067220 */ /* 0x040fe20000410000 */
[C---:B------:R-:W-:Y:S01]  /*d360*/  FMUL.FTZ R11, R0.reuse, R143 ;  /* 0x0000008f000b7220 */ /* 0x040fe20000410000 */
[----:B------:R-:W-:Y:S01]  /*d370*/  FMUL.FTZ R19, R0, R151 ;  /* 0x0000009700137220 */ /* 0x000fe20000410000 */
[C---:B-1----:R-:W-:Y:S01]  /*d380*/  FMUL.FTZ R8, R2.reuse, R140 ;  /* 0x0000008c02087220 */ /* 0x042fe20000410000 */
[C---:B------:R-:W-:Y:S01]  /*d390*/  FMUL.FTZ R16, R2.reuse, R148 ;  /* 0x0000009402107220 */ /* 0x040fe20000410000 */
[----:B------:R-:W-:Y:S02]  /*d3a0*/  FMUL.FTZ R17, R2, R149 ;  /* 0x0000009502117220 */ /* 0x000fe40000410000 */
[----:B------:R1:W-:Y:S01]  /*d3b0*/  MUFU.EX2 R138, R32 ;  /* 0x00000020008a7308 */ /* 0x0003e20000000800 */
[-CC-:B---3--:R-:W-:Y:S01]  /*d3c0*/  FFMA.FTZ R4, R173, R3.reuse, -R74.reuse ;  /* 0x00000003ad047223 */ /* 0x188fe2000001084a */
[----:B----4-:R-:W-:Y:S01]  /*d3d0*/  MOV R139, R10 ;  /* 0x0000000a008b7202 */ /* 0x010fe20000000f00 */
[----:B------:R-:W-:Y:S07]  /*d3e0*/  FMUL.FTZ R10, R0, R142 ;  /* 0x0000008e000a7220 */ /* 0x000fee0000410000 */
[----:B------:R2:W-:Y:S01]  /*d3f0*/  MUFU.EX2 R117, R33 ;  /* 0x0000002100757308 */ /* 0x0005e20000000800 */
[--C-:B-----5:R-:W-:Y:S01]  /*d400*/  FFMA.FTZ R5, R174, R3, -R74.reuse ;  /* 0x00000003ae057223 */ /* 0x120fe2000001084a */
[----:B------:R-:W-:Y:S01]  /*d410*/  F2FP.F16.F32.PACK_AB R44, R139, R103 ;  /* 0x000000678b2c723e */ /* 0x000fe200000000ff */
[C---:B------:R-:W-:Y:S07]  /*d420*/  FMUL.FTZ R26, R0.reuse, R158 ;  /* 0x0000009e001a7220 */ /* 0x040fee0000410000 */
[----:B------:R3:W-:Y:S01]  /*d430*/  MUFU.EX2 R109, R4 ;  /* 0x00000004006d7308 */ /* 0x0007e20000000800 */
[----:B------:R-:W-:Y:S01]  /*d440*/  FMUL.FTZ R27, R0, R159 ;  /* 0x0000009f001b7220 */ /* 0x000fe20000410000 */
[C---:B------:R-:W-:Y:S01]  /*d450*/  FMUL.FTZ R24, R2.reuse, R156 ;  /* 0x0000009c02187220 */ /* 0x040fe20000410000 */
[----:B------:R-:W-:Y:S07]  /*d460*/  FMUL.FTZ R25, R2, R157 ;  /* 0x0000009d02197220 */ /* 0x000fee0000410000 */
[----:B------:R4:W5:Y:S01]  /*d470*/  MUFU.EX2 R94, R5 ;  /* 0x00000005005e7308 */ /* 0x0009620000000800 */
[----:B------:R-:W-:Y:S01]  /*d480*/  FMUL.FTZ R34, R0, R166 ;  /* 0x000000a600227220 */ /* 0x000fe20000410000 */
[--C-:B-1----:R-:W-:Y:S01]  /*d490*/  FFMA.FTZ R32, R182, R3, -R74.reuse ;  /* 0x00000003b6207223 */ /* 0x102fe2000001084a */
[----:B------:R-:W-:Y:S07]  /*d4a0*/  FMUL.FTZ R35, R0, R167 ;  /* 0x000000a700237220 */ /* 0x000fee0000410000 */
[----:B------:R1:W-:Y:S01]  /*d4b0*/  MUFU.EX2 R175, R65 ;  /* 0x0000004100af7308 */ /* 0x0003e20000000800 */
[-CC-:B------:R-:W-:Y:S01]  /*d4c0*/  FFMA.FTZ R39, R39, R3.reuse, -R74.reuse ;  /* 0x0000000327277223 */ /* 0x180fe2000001084a */
[-CC-:B--2---:R-:W-:Y:S01]  /*d4d0*/  FFMA.FTZ R33, R183, R3.reuse, -R74.reuse ;  /* 0x00000003b7217223 */ /* 0x184fe2000001084a */
[-C--:B------:R-:W-:Y:S07]  /*d4e0*/  FFMA.FTZ R41, R41, R3.reuse, -R74 ;  /* 0x0000000329297223 */ /* 0x080fee000001084a */
[----:B------:R2:W-:Y:S01]  /*d4f0*/  MUFU.EX2 R230, R32 ;  /* 0x0000002000e67308 */ /* 0x0005e20000000800 */
[-CC-:B---3--:R-:W-:Y:S09]  /*d500*/  FFMA.FTZ R4, R176, R3.reuse, -R72.reuse ;  /* 0x00000003b0047223 */ /* 0x188ff20000010848 */
[----:B------:R3:W-:Y:S01]  /*d510*/  MUFU.EX2 R219, R33 ;  /* 0x0000002100db7308 */ /* 0x0007e20000000800 */
[-CC-:B----4-:R-:W-:Y:S01]  /*d520*/  FFMA.FTZ R5, R177, R3.reuse, -R72.reuse ;  /* 0x00000003b1057223 */ /* 0x190fe20000010848 */
[----:B-----5:R-:W-:Y:S08]  /*d530*/  F2FP.F16.F32.PACK_AB R45, R109, R94 ;  /* 0x0000005e6d2d723e */ /* 0x020ff000000000ff */
[----:B------:R4:W-:Y:S01]  /*d540*/  MUFU.EX2 R116, R4 ;  /* 0x0000000400747308 */ /* 0x0009e20000000800 */
[----:B-1----:R-:W-:Y:S09]  /*d550*/  FFMA.FTZ R65, R193, R3, -R72 ;  /* 0x00000003c1417223 */ /* 0x002ff20000010848 */
[----:B------:R1:W5:Y:S01]  /*d560*/  MUFU.EX2 R95, R5 ;  /* 0x00000005005f7308 */ /* 0x0003620000000800 */
[C---:B--2---:R-:W-:Y:S09]  /*d570*/  FMUL.FTZ R32, R2.reuse, R164 ;  /* 0x000000a402207220 */ /* 0x044ff20000410000 */
[----:B------:R2:W-:Y:S01]  /*d580*/  MUFU.EX2 R183, R64 ;  /* 0x0000004000b77308 */ /* 0x0005e20000000800 */
[----:B---3--:R-:W-:Y:S09]  /*d590*/  FMUL.FTZ R33, R2, R165 ;  /* 0x000000a502217220 */ /* 0x008ff20000410000 */
[----:B------:R-:W-:Y:S01]  /*d5a0*/  MUFU.EX2 R176, R65 ;  /* 0x0000004100b07308 */ /* 0x000fe20000000800 */
[-CC-:B----4-:R-:W-:Y:S09]  /*d5b0*/  FFMA.FTZ R4, R168, R3.reuse, -R74.reuse ;  /* 0x00000003a8047223 */ /* 0x190ff2000001084a */
[----:B------:R-:W-:Y:S01]  /*d5c0*/  MUFU.EX2 R39, R39 ;  /* 0x0000002700277308 */ /* 0x000fe20000000800 */
[----:B-1----:R-:W-:Y:S01]  /*d5d0*/  FFMA.FTZ R5, R169, R3, -R74 ;  /* 0x00000003a9057223 */ /* 0x002fe2000001084a */
[----:B-----5:R-:W-:Y:S08]  /*d5e0*/  F2FP.F16.F32.PACK_AB R46, R116, R95 ;  /* 0x0000005f742e723e */ /* 0x020ff000000000ff */
[----:B------:R1:W-:Y:S01]  /*d5f0*/  MUFU.EX2 R110, R4 ;  /* 0x00000004006e7308 */ /* 0x0003e20000000800 */
[----:B------:R-:W-:Y:S01]  /*d600*/  MOV R169, R18 ;  /* 0x0000001200a97202 */ /* 0x000fe20000000f00 */
[----:B------:R-:W-:Y:S01]  /*d610*/  FMUL.FTZ R18, R0, R150 ;  /* 0x0000009600127220 */ /* 0x000fe20000410000 */
[--C-:B--2---:R-:W-:Y:S07]  /*d620*/  FFMA.FTZ R64, R194, R3, -R72.reuse ;  /* 0x00000003c2407223 */ /* 0x104fee0000010848 */
[----:B------:R-:W2:Y:S01]  /*d630*/  MUFU.EX2 R9, R5 ;  /* 0x0000000500097308 */ /* 0x000ea20000000800 */
[----:B------:R-:W-:Y:S09]  /*d640*/  MOV R194, R126 ;  /* 0x0000007e00c27202 */ /* 0x000ff20000000f00 */
[----:B------:R-:W-:Y:S01]  /*d650*/  MUFU.EX2 R41, R41 ;  /* 0x0000002900297308 */ /* 0x000fe20000000800 */
[C---:B-1----:R-:W-:Y:S01]  /*d660*/  FMUL.FTZ R4, R2.reuse, R136 ;  /* 0x0000008802047220 */ /* 0x042fe20000410000 */
[----:B--2---:R-:W-:Y:S01]  /*d670*/  MOV R136, R9 ;  /* 0x0000000900887202 */ /* 0x004fe20000000f00 */
[C---:B------:R-:W-:Y:S01]  /*d680*/  FMUL.FTZ R5, R2.reuse, R137 ;  /* 0x0000008902057220 */ /* 0x040fe20000410000 */
[----:B------:R-:W-:Y:S02]  /*d690*/  FMUL.FTZ R9, R2, R141 ;  /* 0x0000008d02097220 */ /* 0x000fe40000410000 */
[----:B------:R-:W-:Y:S07]  /*d6a0*/  F2FP.F16.F32.PACK_AB R47, R110, R136 ;  /* 0x000000886e2f723e */ /* 0x000fee00000000ff */
[C---:B------:R-:W-:Y:S05]  /*d6b0*/  HMMA.16816.F32 R4, R44.reuse, R12, R4 ;  /* 0x0000000c2c04723c */ /* 0x040fea0000001804 */
[C---:B------:R-:W-:Y:S01]  /*d6c0*/  FMUL.FTZ R12, R2.reuse, R144 ;  /* 0x00000090020c7220 */ /* 0x040fe20000410000 */
[----:B------:R-:W-:Y:S02]  /*d6d0*/  FMUL.FTZ R13, R2, R145 ;  /* 0x00000091020d7220 */ /* 0x000fe40000410000 */
[C---:B------:R-:W-:Y:S03]  /*d6e0*/  HMMA.16816.F32 R8, R44.reuse, R14, R8 ;  /* 0x0000000e2c08723c */ /* 0x040fe60000001808 */
[C---:B------:R-:W-:Y:S01]  /*d6f0*/  FMUL.FTZ R14, R0.reuse, R146 ;  /* 0x00000092000e7220 */ /* 0x040fe20000410000 */
[----:B------:R-:W-:Y:S07]  /*d700*/  FMUL.FTZ R15, R0, R147 ;  /* 0x00000093000f7220 */ /* 0x000fee0000410000 */
[C---:B------:R-:W-:Y:S03]  /*d710*/  HMMA.16816.F32 R12, R44.reuse, R20, R12 ;  /* 0x000000142c0c723c */ /* 0x040fe6000000180c */
[C---:B------:R-:W-:Y:S01]  /*d720*/  FMUL.FTZ R20, R2.reuse, R152 ;  /* 0x0000009802147220 */ /* 0x040fe20000410000 */
[----:B------:R-:W-:Y:S04]  /*d730*/  FMUL.FTZ R21, R2, R153 ;  /* 0x0000009902157220 */ /* 0x000fe80000410000 */
[C---:B------:R-:W-:Y:S03]  /*d740*/  HMMA.16816.F32 R16, R44.reuse, R22, R16 ;  /* 0x000000162c10723c */ /* 0x040fe60000001810 */
[C---:B------:R-:W-:Y:S01]  /*d750*/  FMUL.FTZ R23, R0.reuse, R155 ;  /* 0x0000009b00177220 */ /* 0x040fe20000410000 */
[----:B------:R-:W-:Y:S07]  /*d760*/  FMUL.FTZ R22, R0, R154 ;  /* 0x0000009a00167220 */ /* 0x000fee0000410000 */
[C---:B------:R-:W-:Y:S03]  /*d770*/  HMMA.16816.F32 R20, R44.reuse, R28, R20 ;  /* 0x0000001c2c14723c */ /* 0x040fe60000001814 */
[-C--:B------:R-:W-:Y:S01]  /*d780*/  FFMA.FTZ R28, R178, R3.reuse, -R72 ;  /* 0x00000003b21c7223 */ /* 0x080fe20000010848 */
[--C-:B------:R-:W-:Y:S01]  /*d790*/  FFMA.FTZ R29, R171, R3, -R74.reuse ;  /* 0x00000003ab1d7223 */ /* 0x100fe2000001084a */
[----:B------:R1:W-:Y:S03]  /*d7a0*/  MUFU.EX2 R178, R64 ;  /* 0x0000004000b27308 */ /* 0x0003e60000000800 */
[C---:B------:R-:W-:Y:S07]  /*d7b0*/  HMMA.16816.F32 R24, R44.reuse, R30, R24 ;  /* 0x0000001e2c18723c */ /* 0x040fee0000001818 */
[----:B------:R2:W3:Y:S01]  /*d7c0*/  MUFU.EX2 R108, R28 ;  /* 0x0000001c006c7308 */ /* 0x0004e20000000800 */
[C---:B------:R-:W-:Y:S01]  /*d7d0*/  FMUL.FTZ R30, R0.reuse, R162 ;  /* 0x000000a2001e7220 */ /* 0x040fe20000410000 */
[----:B------:R-:W-:Y:S08]  /*d7e0*/  FMUL.FTZ R31, R0, R163 ;  /* 0x000000a3001f7220 */ /* 0x000ff00000410000 */
[----:B------:R4:W-:Y:S01]  /*d7f0*/  MUFU.EX2 R218, R29 ;  /* 0x0000001d00da7308 */ /* 0x0009e20000000800 */
[--C-:B-1----:R-:W-:Y:S01]  /*d800*/  FFMA.FTZ R64, R198, R3, -R74.reuse ;  /* 0x00000003c6407223 */ /* 0x102fe2000001084a */
[----:B------:R-:W-:Y:S01]  /*d810*/  MOV R198, R133 ;  /* 0x0000008500c67202 */ /* 0x000fe20000000f00 */
[-C--:B--2---:R-:W-:Y:S07]  /*d820*/  FFMA.FTZ R28, R180, R3.reuse, -R74 ;  /* 0x00000003b41c7223 */ /* 0x084fee000001084a */
[----:B------:R1:W-:Y:S01]  /*d830*/  MUFU.EX2 R174, R64 ;  /* 0x0000004000ae7308 */ /* 0x0003e20000000800 */
[--C-:B----4-:R-:W-:Y:S09]  /*d840*/  FFMA.FTZ R29, R181, R3, -R72.reuse ;  /* 0x00000003b51d7223 */ /* 0x110ff20000010848 */
[----:B------:R2:W4:Y:S10]  /*d850*/  MUFU.EX2 R225, R28 ;  /* 0x0000001c00e17308 */ /* 0x0005340000000800 */
[----:B------:R5:W4:Y:S01]  /*d860*/  MUFU.EX2 R111, R29 ;  /* 0x0000001d006f7308 */ /* 0x000b220000000800 */
[----:B-1----:R-:W-:Y:S01]  /*d870*/  LDSM.16.MT88.4 R64, [R43+0x1800] ;  /* 0x001800002b40783b */ /* 0x002fe20000004200 */
[C---:B--2---:R-:W-:Y:S01]  /*d880*/  FMUL.FTZ R28, R2.reuse, R160 ;  /* 0x000000a0021c7220 */ /* 0x044fe20000410000 */
[----:B-----5:R-:W-:Y:S07]  /*d890*/  FMUL.FTZ R29, R2, R161 ;  /* 0x000000a1021d7220 */ /* 0x020fee0000410000 */
[C---:B------:R-:W-:Y:S08]  /*d8a0*/  HMMA.16816.F32 R28, R44.reuse, R48, R28 ;  /* 0x000000302c1c723c */ /* 0x040ff0000000181c */
[----:B------:R-:W-:Y:S01]  /*d8b0*/  HMMA.16816.F32 R32, R44, R50, R32 ;  /* 0x000000322c20723c */ /* 0x000fe20000001820 */
[----:B------:R-:W1:Y:S02]  /*d8c0*/  LDSM.16.MT88.4 R48, [R69+0x800] ;  /* 0x000800004530783b */ /* 0x000e640000004200 */
[----:B---3--:R-:W-:Y:S02]  /*d8d0*/  F2FP.F16.F32.PACK_AB R44, R108, R138 ;  /* 0x0000008a6c2c723e */ /* 0x008fe400000000ff */
[----:B----4-:R-:W-:Y:S02]  /*d8e0*/  F2FP.F16.F32.PACK_AB R45, R225, R218 ;  /* 0x000000dae12d723e */ /* 0x010fe400000000ff */
[----:B------:R-:W-:Y:S02]  /*d8f0*/  F2FP.F16.F32.PACK_AB R46, R117, R111 ;  /* 0x0000006f752e723e */ /* 0x000fe400000000ff */
[----:B------:R-:W-:Y:S07]  /*d900*/  F2FP.F16.F32.PACK_AB R47, R219, R230 ;  /* 0x000000e6db2f723e */ /* 0x000fee00000000ff */
[C---:B------:R-:W-:Y:S03]  /*d910*/  HMMA.16816.F32 R4, R44.reuse, R52, R4 ;  /* 0x000000342c04723c */ /* 0x040fe60000001804 */
[-CC-:B------:R-:W-:Y:S04]  /*d920*/  FFMA.FTZ R52, R186, R3.reuse, -R72.reuse ;  /* 0x00000003ba347223 */ /* 0x180fe80000010848 */
[----:B------:R2:W-:Y:S01]  /*d930*/  MUFU.EX2 R217, R52 ;  /* 0x0000003400d97308 */ /* 0x0005e20000000800 */
[C---:B------:R-:W-:Y:S08]  /*d940*/  HMMA.16816.F32 R8, R44.reuse, R54, R8 ;  /* 0x000000362c08723c */ /* 0x040ff00000001808 */
[C---:B------:R-:W-:Y:S03]  /*d950*/  HMMA.16816.F32 R12, R44.reuse, R56, R12 ;  /* 0x000000382c0c723c */ /* 0x040fe6000000180c */
[-C--:B------:R-:W-:Y:S01]  /*d960*/  FFMA.FTZ R56, R185, R3.reuse, -R72 ;  /* 0x00000003b9387223 */ /* 0x080fe20000010848 */
[----:B------:R-:W-:Y:S01]  /*d970*/  FFMA.FTZ R57, R188, R3, -R74 ;  /* 0x00000003bc397223 */ /* 0x000fe2000001084a */
[----:B--2---:R-:W2:Y:S01]  /*d980*/  LDSM.16.MT88.4 R52, [R42+0xb000] ;  /* 0x00b000002a34783b */ /* 0x004ea20000004200 */
[----:B------:R-:W-:Y:S01]  /*d990*/  MOV R188, R131 ;  /* 0x0000008300bc7202 */ /* 0x000fe20000000f00 */
[----:B------:R3:W4:Y:S01]  /*d9a0*/  MUFU.EX2 R186, R56 ;  /* 0x0000003800ba7308 */ /* 0x0007220000000800 */
[C---:B------:R-:W-:Y:S09]  /*d9b0*/  HMMA.16816.F32 R16, R44.reuse, R58, R16 ;  /* 0x0000003a2c10723c */ /* 0x040ff20000001810 */
[----:B------:R-:W-:Y:S01]  /*d9c0*/  MUFU.EX2 R180, R57 ;  /* 0x0000003900b47308 */ /* 0x000fe20000000800 */
[----:B------:R-:W-:Y:S01]  /*d9d0*/  IADD3 R188, PT, PT, R188, -0x100, RZ ;  /* 0xffffff00bcbc7810 */ /* 0x000fe20007ffe0ff */
[C---:B------:R-:W-:Y:S03]  /*d9e0*/  HMMA.16816.F32 R20, R44.reuse, R60, R20 ;  /* 0x0000003c2c14723c */ /* 0x040fe60000001814 */
[-C--:B------:R-:W-:Y:S01]  /*d9f0*/  FFMA.FTZ R60, R184, R3.reuse, -R72 ;  /* 0x00000003b83c7223 */ /* 0x080fe20000010848 */
[-CC-:B------:R-:W-:Y:S01]  /*da00*/  FFMA.FTZ R61, R190, R3.reuse, -R74.reuse ;  /* 0x00000003be3d7223 */ /* 0x180fe2000001084a */
[-CC-:B---3--:R-:W-:Y:S01]  /*da10*/  FFMA.FTZ R56, R191, R3.reuse, -R74.reuse ;  /* 0x00000003bf387223 */ /* 0x188fe2000001084a */
[----:B------:R-:W-:Y:S02]  /*da20*/  MOV R191, R130 ;  /* 0x0000008200bf7202 */ /* 0x000fe40000000f00 */
[----:B------:R3:W-:Y:S01]  /*da30*/  MUFU.EX2 R185, R60 ;  /* 0x0000003c00b97308 */ /* 0x0007e20000000800 */
[C---:B------:R-:W-:Y:S09]  /*da40*/  HMMA.16816.F32 R24, R44.reuse, R62, R24 ;  /* 0x0000003e2c18723c */ /* 0x040ff20000001818 */
[----:B------:R5:W2:Y:S01]  /*da50*/  MUFU.EX2 R184, R56 ;  /* 0x0000003800b87308 */ /* 0x000aa20000000800 */
[----:B------:R-:W-:Y:S09]  /*da60*/  MOV R190, R132 ;  /* 0x0000008400be7202 */ /* 0x000ff20000000f00 */
[----:B------:R-:W-:Y:S01]  /*da70*/  MUFU.EX2 R181, R61 ;  /* 0x0000003d00b57308 */ /* 0x000fe20000000800 */
[C---:B-1----:R-:W-:Y:S03]  /*da80*/  HMMA.16816.F32 R28, R44.reuse, R48, R28 ;  /* 0x000000302c1c723c */ /* 0x042fe6000000181c */
[----:B---3--:R-:W-:Y:S01]  /*da90*/  FFMA.FTZ R60, R189, R3, -R74 ;  /* 0x00000003bd3c7223 */ /* 0x008fe2000001084a */
[----:B------:R-:W-:Y:S04]  /*daa0*/  MOV R189, R125 ;  /* 0x0000007d00bd7202 */ /* 0x000fe80000000f00 */
[----:B------:R-:W-:Y:S01]  /*dab0*/  HMMA.16816.F32 R32, R44, R50, R32 ;  /* 0x000000322c20723c */ /* 0x000fe20000001820 */
[----:B-----5:R-:W1:Y:S01]  /*dac0*/  LDSM.16.MT88.4 R56, [R68+0xb000] ;  /* 0x00b000004438783b */ /* 0x020e620000004200 */
[----:B------:R-:W3:Y:S01]  /*dad0*/  MUFU.EX2 R182, R60 ;  /* 0x0000003c00b67308 */ /* 0x000ee20000000800 */
[----:B----4-:R-:W-:Y:S02]  /*dae0*/  F2FP.F16.F32.PACK_AB R44, R186, R217 ;  /* 0x000000d9ba2c723e */ /* 0x010fe400000000ff */
[----:B--2---:R-:W-:Y:S02]  /*daf0*/  F2FP.F16.F32.PACK_AB R45, R184, R180 ;  /* 0x000000b4b82d723e */ /* 0x004fe400000000ff */
[----:B------:R-:W-:Y:S02]  /*db00*/  F2FP.F16.F32.PACK_AB R46, R183, R185 ;  /* 0x000000b9b72e723e */ /* 0x000fe400000000ff */
[----:B------:R-:W-:Y:S01]  /*db10*/  LDSM.16.MT88.4 R48, [R69+0x1000] ;  /* 0x001000004530783b */ /* 0x000fe20000004200 */
[----:B---3--:R-:W-:Y:S07]  /*db20*/  F2FP.F16.F32.PACK_AB R47, R182, R181 ;  /* 0x000000b5b62f723e */ /* 0x008fee00000000ff */
[----:B------:R-:W2:Y:S01]  /*db30*/  LDSM.16.MT88.4 R60, [R43+0x1000] ;  /* 0x001000002b3c783b */ /* 0x000ea20000004200 */
[C---:B------:R-:W-:Y:S03]  /*db40*/  HMMA.16816.F32 R4, R44.reuse, R52, R4 ;  /* 0x000000342c04723c */ /* 0x040fe60000001804 */
[-CC-:B------:R-:W-:Y:S01]  /*db50*/  FFMA.FTZ R52, R192, R3.reuse, -R72.reuse ;  /* 0x00000003c0347223 */ /* 0x180fe20000010848 */
[----:B------:R-:W-:Y:S03]  /*db60*/  MOV R192, R124 ;  /* 0x0000007c00c07202 */ /* 0x000fe60000000f00 */
[----:B------:R3:W4:Y:S01]  /*db70*/  MUFU.EX2 R177, R52 ;  /* 0x0000003400b17308 */ /* 0x0007220000000800 */
[C---:B------:R-:W-:Y:S08]  /*db80*/  HMMA.16816.F32 R8, R44.reuse, R54, R8 ;  /* 0x000000362c08723c */ /* 0x040ff00000001808 */
[C---:B-1----:R-:W-:Y:S01]  /*db90*/  HMMA.16816.F32 R12, R44.reuse, R56, R12 ;  /* 0x000000382c0c723c */ /* 0x042fe2000000180c */
[----:B---3--:R-:W1:Y:S07]  /*dba0*/  LDSM.16.MT88.4 R52, [R42+0xb800] ;  /* 0x00b800002a34783b */ /* 0x008e6e0000004200 */
[C---:B------:R-:W-:Y:S01]  /*dbb0*/  HMMA.16816.F32 R16, R44.reuse, R58, R16 ;  /* 0x0000003a2c10723c */ /* 0x040fe20000001810 */
[----:B------:R-:W3:Y:S07]  /*dbc0*/  LDSM.16.MT88.4 R56, [R68+0xb800] ;  /* 0x00b800004438783b */ /* 0x000eee0000004200 */
[C---:B--2---:R-:W-:Y:S03]  /*dbd0*/  HMMA.16816.F32 R20, R44.reuse, R60, R20 ;  /* 0x0000003c2c14723c */ /* 0x044fe60000001814 */
[-C--:B------:R-:W-:Y:S01]  /*dbe0*/  FFMA.FTZ R61, R195, R3.reuse, -R72 ;  /* 0x00000003c33d7223 */ /* 0x080fe20000010848 */
[----:B------:R-:W-:Y:S01]  /*dbf0*/  FFMA.FTZ R60, R197, R3, -R74 ;  /* 0x00000003c53c7223 */ /* 0x000fe2000001084a */
[----:B------:R-:W-:Y:S02]  /*dc00*/  MOV R197, R123 ;  /* 0x0000007b00c57202 */ /* 0x000fe40000000f00 */
[----:B------:R2:W5:Y:S01]  /*dc10*/  MUFU.EX2 R179, R61 ;  /* 0x0000003d00b37308 */ /* 0x0005620000000800 */
[C---:B------:R-:W-:Y:S09]  /*dc20*/  HMMA.16816.F32 R24, R44.reuse, R62, R24 ;  /* 0x0000003e2c18723c */ /* 0x040ff20000001818 */
[----:B------:R5:W-:Y:S01]  /*dc30*/  MUFU.EX2 R173, R60 ;  /* 0x0000003c00ad7308 */ /* 0x000be20000000800 */
[----:B------:R-:W-:Y:S01]  /*dc40*/  FFMA.FTZ R62, R203, R3, -R72 ;  /* 0x00000003cb3e7223 */ /* 0x000fe20000010848 */
[----:B------:R-:W-:Y:S02]  /*dc50*/  MOV R203, R110 ;  /* 0x0000006e00cb7202 */ /* 0x000fe40000000f00 */
[----:B------:R-:W-:Y:S01]  /*dc60*/  MOV R195, R115 ;  /* 0x0000007300c37202 */ /* 0x000fe20000000f00 */
[C---:B------:R-:W-:Y:S03]  /*dc70*/  HMMA.16816.F32 R28, R44.reuse, R48, R28 ;  /* 0x000000302c1c723c */ /* 0x040fe6000000181c */
[----:B--2---:R-:W-:Y:S01]  /*dc80*/  FFMA.FTZ R61, R196, R3, -R74 ;  /* 0x00000003c43d7223 */ /* 0x004fe2000001084a */
[----:B------:R-:W-:Y:S04]  /*dc90*/  MOV R196, R117 ;  /* 0x0000007500c47202 */ /* 0x000fe80000000f00 */
[----:B------:R-:W-:Y:S01]  /*dca0*/  HMMA.16816.F32 R32, R44, R50, R32 ;  /* 0x000000322c20723c */ /* 0x000fe20000001820 */
[----:B------:R-:W2:Y:S01]  /*dcb0*/  MUFU.EX2 R172, R61 ;  /* 0x0000003d00ac7308 */ /* 0x000ea20000000800 */
[----:B------:R-:W3:Y:S01]  /*dcc0*/  LDSM.16.MT88.4 R48, [R69+0x1800] ;  /* 0x001800004530783b */ /* 0x000ee20000004200 */
[----:B----4-:R-:W-:Y:S01]  /*dcd0*/  F2FP.F16.F32.PACK_AB R44, R178, R177 ;  /* 0x000000b1b22c723e */ /* 0x010fe200000000ff */
[----:B-----5:R-:W-:Y:S01]  /*dce0*/  FFMA.FTZ R60, R200, R3, -R72 ;  /* 0x00000003c83c7223 */ /* 0x020fe20000010848 */
[----:B------:R-:W-:Y:S02]  /*dcf0*/  F2FP.F16.F32.PACK_AB R45, R174, R175 ;  /* 0x000000afae2d723e */ /* 0x000fe400000000ff */
[----:B------:R-:W-:Y:S04]  /*dd00*/  F2FP.F16.F32.PACK_AB R46, R179, R176 ;  /* 0x000000b0b32e723e */ /* 0x000fe800000000ff */
[----:B------:R4:W-:Y:S01]  /*dd10*/  MUFU.EX2 R170, R60 ;  /* 0x0000003c00aa7308 */ /* 0x0009e20000000800 */
[----:B------:R-:W-:Y:S02]  /*dd20*/  MOV R200, R116 ;  /* 0x0000007400c87202 */ /* 0x000fe40000000f00 */
[----:B--2---:R-:W-:Y:S01]  /*dd30*/  F2FP.F16.F32.PACK_AB R47, R172, R173 ;  /* 0x000000adac2f723e */ /* 0x004fe200000000ff */
[----:B------:R-:W-:Y:S01]  /*dd40*/  FFMA.FTZ R61, R206, R3, -R74 ;  /* 0x00000003ce3d7223 */ /* 0x000fe2000001084a */
[----:B------:R-:W-:Y:S05]  /*dd50*/  MOV R206, R105 ;  /* 0x0000006900ce7202 */ /* 0x000fea0000000f00 */
[----:B------:R-:W-:Y:S01]  /*dd60*/  MUFU.EX2 R166, R61 ;  /* 0x0000003d00a67308 */ /* 0x000fe20000000800 */
[C---:B-1----:R-:W-:Y:S03]  /*dd70*/  HMMA.16816.F32 R4, R44.reuse, R52, R4 ;  /* 0x000000342c04723c */ /* 0x042fe60000001804 */
[-C--:B------:R-:W-:Y:S01]  /*dd80*/  FFMA.FTZ R52, R202, R3.reuse, -R72 ;  /* 0x00000003ca347223 */ /* 0x080fe20000010848 */
[----:B----4-:R-:W-:Y:S01]  /*dd90*/  FFMA.FTZ R60, R205, R3, -R74 ;  /* 0x00000003cd3c7223 */ /* 0x010fe2000001084a */
[----:B------:R-:W-:Y:S04]  /*dda0*/  MOV R202, R111 ;  /* 0x0000006f00ca7202 */ /* 0x000fe80000000f00 */
[----:B------:R1:W-:Y:S01]  /*ddb0*/  MUFU.EX2 R168, R52 ;  /* 0x0000003400a87308 */ /* 0x0003e20000000800 */
[C---:B------:R-:W-:Y:S09]  /*ddc0*/  HMMA.16816.F32 R8, R44.reuse, R54, R8 ;  /* 0x000000362c08723c */ /* 0x040ff20000001808 */
[----:B------:R-:W-:Y:S01]  /*ddd0*/  MUFU.EX2 R167, R60 ;  /* 0x0000003c00a77308 */ /* 0x000fe20000000800 */
[----:B------:R-:W-:Y:S01]  /*dde0*/  MOV R205, R95 ;  /* 0x0000005f00cd7202 */ /* 0x000fe20000000f00 */
[C---:B---3--:R-:W-:Y:S03]  /*ddf0*/  HMMA.16816.F32 R12, R44.reuse, R56, R12 ;  /* 0x000000382c0c723c */ /* 0x048fe6000000180c */
[-C--:B------:R-:W-:Y:S01]  /*de00*/  FFMA.FTZ R56, R201, R3.reuse, -R72 ;  /* 0x00000003c9387223 */ /* 0x080fe20000010848 */
[----:B------:R-:W-:Y:S01]  /*de10*/  FFMA.FTZ R57, R204, R3, -R74 ;  /* 0x00000003cc397223 */ /* 0x000fe2000001084a */
[----:B-1----:R-:W1:Y:S01]  /*de20*/  LDSM.16.MT88.4 R52, [R42+0xc000] ;  /* 0x00c000002a34783b */ /* 0x002e620000004200 */
[----:B------:R-:W-:Y:S02]  /*de30*/  MOV R204, R138 ;  /* 0x0000008a00cc7202 */ /* 0x000fe40000000f00 */
[----:B------:R2:W3:Y:S01]  /*de40*/  MUFU.EX2 R171, R56 ;  /* 0x0000003800ab7308 */ /* 0x0004e20000000800 */
[C---:B------:R-:W-:Y:S09]  /*de50*/  HMMA.16816.F32 R16, R44.reuse, R58, R16 ;  /* 0x0000003a2c10723c */ /* 0x040ff20000001810 */
[----:B------:R-:W-:Y:S01]  /*de60*/  MUFU.EX2 R164, R57 ;  /* 0x0000003900a47308 */ /* 0x000fe20000000800 */
[----:B------:R-:W-:Y:S02]  /*de70*/  MOV R138, R169 ;  /* 0x000000a9008a7202 */ /* 0x000fe40000000f00 */
[----:B------:R-:W-:Y:S07]  /*de80*/  MOV R201, R108 ;  /* 0x0000006c00c97202 */ /* 0x000fee0000000f00 */
[----:B------:R4:W-:Y:S01]  /*de90*/  MUFU.EX2 R169, R62 ;  /* 0x0000003e00a97308 */ /* 0x0009e20000000800 */
[C---:B------:R-:W-:Y:S03]  /*dea0*/  HMMA.16816.F32 R20, R44.reuse, R64, R20 ;  /* 0x000000402c14723c */ /* 0x040fe60000001814 */
[-C--:B------:R-:W-:Y:S01]  /*deb0*/  FFMA.FTZ R64, R210, R3.reuse, -R72 ;  /* 0x00000003d2407223 */ /* 0x080fe20000010848 */
[-CC-:B------:R-:W-:Y:S01]  /*dec0*/  FFMA.FTZ R65, R215, R3.reuse, -R74.reuse ;  /* 0x00000003d7417223 */ /* 0x180fe2000001084a */
[--C-:B--2---:R-:W-:Y:S01]  /*ded0*/  FFMA.FTZ R56, R207, R3, -R74.reuse ;  /* 0x00000003cf387223 */ /* 0x104fe2000001084a */
[----:B------:R-:W-:Y:S03]  /*dee0*/  MOV R210, R139 ;  /* 0x0000008b00d27202 */ /* 0x000fe60000000f00 */
[----:B------:R2:W-:Y:S01]  /*def0*/  MUFU.EX2 R163, R64 ;  /* 0x0000004000a37308 */ /* 0x0005e20000000800 */
[C---:B------:R-:W-:Y:S09]  /*df00*/  HMMA.16816.F32 R24, R44.reuse, R66, R24 ;  /* 0x000000422c18723c */ /* 0x040ff20000001818 */
[----:B------:R5:W1:Y:S01]  /*df10*/  MUFU.EX2 R165, R56 ;  /* 0x0000003800a57308 */ /* 0x000a620000000800 */
[----:B------:R-:W-:Y:S01]  /*df20*/  MOV R193, R138 ;  /* 0x0000008a00c17202 */ /* 0x000fe20000000f00 */
[----:B----4-:R-:W-:Y:S01]  /*df30*/  LDSM.16.MT88.4 R60, [R43+0x2000] ;  /* 0x002000002b3c783b */ /* 0x010fe20000004200 */
[----:B------:R-:W-:Y:S07]  /*df40*/  MOV R215, R109 ;  /* 0x0000006d00d77202 */ /* 0x000fee0000000f00 */
[----:B------:R4:W-:Y:S01]  /*df50*/  MUFU.EX2 R156, R65 ;  /* 0x00000041009c7308 */ /* 0x0009e20000000800 */
[C---:B------:R-:W-:Y:S03]  /*df60*/  HMMA.16816.F32 R28, R44.reuse, R48, R28 ;  /* 0x000000302c1c723c */ /* 0x040fe6000000181c */
[----:B------:R-:W-:Y:S01]  /*df70*/  MOV R207, R112 ;  /* 0x0000007000cf7202 */ /* 0x000fe20000000f00 */
[-C--:B--2---:R-:W-:Y:S02]  /*df80*/  FFMA.FTZ R64, R214, R3.reuse, -R74 ;  /* 0x00000003d6407223 */ /* 0x084fe4000001084a */
[----:B------:R-:W2:Y:S02]  /*df90*/  LDL.LU R214, [R1+0x24] ;  /* 0x0000240001d67983 */ /* 0x000ea40000300800 */
[----:B------:R-:W-:Y:S01]  /*dfa0*/  HMMA.16816.F32 R32, R44, R50, R32 ;  /* 0x000000322c20723c */ /* 0x000fe20000001820 */
[----:B------:R-:W-:Y:S01]  /*dfb0*/  MUFU.EX2 R162, R64 ;  /* 0x0000004000a27308 */ /* 0x000fe20000000800 */
[----:B-----5:R-:W5:Y:S01]  /*dfc0*/  LDSM.16.MT88.4 R56, [R68+0xc000] ;  /* 0x00c000004438783b */ /* 0x020f620000004200 */
[----:B---3--:R-:W-:Y:S01]  /*dfd0*/  F2FP.F16.F32.PACK_AB R44, R171, R168 ;  /* 0x000000a8ab2c723e */ /* 0x008fe200000000ff */
[--C-:B----4-:R-:W-:Y:S01]  /*dfe0*/  FFMA.FTZ R65, R209, R3, -R72.reuse ;  /* 0x00000003d1417223 */ /* 0x110fe20000010848 */
[----:B-1----:R-:W-:Y:S02]  /*dff0*/  F2FP.F16.F32.PACK_AB R45, R165, R164 ;  /* 0x000000a4a52d723e */ /* 0x002fe400000000ff */
[----:B------:R-:W-:Y:S04]  /*e000*/  F2FP.F16.F32.PACK_AB R46, R169, R170 ;  /* 0x000000aaa92e723e */ /* 0x000fe800000000ff */
[----:B------:R1:W-:Y:S01]  /*e010*/  MUFU.EX2 R161, R65 ;  /* 0x0000004100a17308 */ /* 0x0003e20000000800 */
[----:B------:R-:W-:Y:S01]  /*e020*/  F2FP.F16.F32.PACK_AB R47, R167, R166 ;  /* 0x000000a6a72f723e */ /* 0x000fe200000000ff */
[----:B------:R-:W3:Y:S01]  /*e030*/  LDSM.16.MT88.4 R48, [R69+0x2000] ;  /* 0x002000004530783b */ /* 0x000ee20000004200 */
[----:B------:R-:W-:Y:S05]  /*e040*/  MOV R209, R103 ;  /* 0x0000006700d17202 */ /* 0x000fea0000000f00 */
[C---:B------:R-:W-:Y:S03]  /*e050*/  HMMA.16816.F32 R4, R44.reuse, R52, R4 ;  /* 0x000000342c04723c */ /* 0x040fe60000001804 */
[-CC-:B------:R-:W-:Y:S01]  /*e060*/  FFMA.FTZ R52, R208, R3.reuse, -R72.reuse ;  /* 0x00000003d0347223 */ /* 0x180fe20000010848 */
[----:B------:R-:W-:Y:S01]  /*e070*/  MOV R208, R136 ;  /* 0x0000008800d07202 */ /* 0x000fe20000000f00 */
[----:B-1----:R-:W-:Y:S02]  /*e080*/  LDSM.16.MT88.4 R64, [R43+0x2800] ;  /* 0x002800002b40783b */ /* 0x002fe40000004200 */
[----:B------:R1:W4:Y:S01]  /*e090*/  MUFU.EX2 R159, R52 ;  /* 0x00000034009f7308 */ /* 0x0003220000000800 */
[C---:B------:R-:W-:Y:S05]  /*e0a0*/  HMMA.16816.F32 R8, R44.reuse, R54, R8 ;  /* 0x000000362c08723c */ /* 0x040fea0000001808 */
[----:B-1----:R-:W1:Y:S03]  /*e0b0*/  LDSM.16.MT88.4 R52, [R42+0xc800] ;  /* 0x00c800002a34783b */ /* 0x002e660000004200 */
[C---:B-----5:R-:W-:Y:S08]  /*e0c0*/  HMMA.16816.F32 R12, R44.reuse, R56, R12 ;  /* 0x000000382c0c723c */ /* 0x060ff0000000180c */
[C---:B------:R-:W-:Y:S01]  /*e0d0*/  HMMA.16816.F32 R16, R44.reuse, R58, R16 ;  /* 0x0000003a2c10723c */ /* 0x040fe20000001810 */
[----:B------:R-:W5:Y:S07]  /*e0e0*/  LDSM.16.MT88.4 R56, [R68+0xc800] ;  /* 0x00c800004438783b */ /* 0x000f6e0000004200 */
[C---:B------:R-:W-:Y:S03]  /*e0f0*/  HMMA.16816.F32 R20, R44.reuse, R60, R20 ;  /* 0x0000003c2c14723c */ /* 0x040fe60000001814 */
[-C--:B------:R-:W-:Y:S01]  /*e100*/  FFMA.FTZ R61, R211, R3.reuse, -R72 ;  /* 0x00000003d33d7223 */ /* 0x080fe20000010848 */
[-C--:B------:R-:W-:Y:S01]  /*e110*/  FFMA.FTZ R60, R213, R3.reuse, -R74 ;  /* 0x00000003d53c7223 */ /* 0x080fe2000001084a */
[----:B------:R-:W2:Y:S01]  /*e120*/  LDL.LU R211, [R1+0x28] ;  /* 0x0000280001d37983 */ /* 0x000ea20000300800 */
[----:B------:R-:W-:Y:S01]  /*e130*/  MOV R213, R94 ;  /* 0x0000005e00d57202 */ /* 0x000fe20000000f00 */
[----:B------:R4:W1:Y:S01]  /*e140*/  MUFU.EX2 R160, R61 ;  /* 0x0000003d00a07308 */ /* 0x0008620000000800 */
[C---:B------:R-:W-:Y:S09]  /*e150*/  HMMA.16816.F32 R24, R44.reuse, R62, R24 ;  /* 0x0000003e2c18723c */ /* 0x040ff20000001818 */
[----:B------:R1:W-:Y:S01]  /*e160*/  MUFU.EX2 R158, R60 ;  /* 0x0000003c009e7308 */ /* 0x0003e20000000800 */
[-C--:B------:R-:W-:Y:S01]  /*e170*/  FFMA.FTZ R62, R223, R3.reuse, -R72 ;  /* 0x00000003df3e7223 */ /* 0x080fe20000010848 */
[C---:B---3--:R-:W-:Y:S08]  /*e180*/  HMMA.16816.F32 R28, R44.reuse, R48, R28 ;  /* 0x000000302c1c723c */ /* 0x048ff0000000181c */
[----:B------:R-:W-:Y:S01]  /*e190*/  MUFU.EX2 R152, R62 ;  /* 0x0000003e00987308 */ /* 0x000fe20000000800 */
[----:B----4-:R-:W-:Y:S01]  /*e1a0*/  FFMA.FTZ R61, R212, R3, -R74 ;  /* 0x00000003d43d7223 */ /* 0x010fe2000001084a */
[----:B------:R-:W-:Y:S08]  /*e1b0*/  HMMA.16816.F32 R32, R44, R50, R32 ;  /* 0x000000322c20723c */ /* 0x000ff00000001820 */
[----:B------:R-:W3:Y:S01]  /*e1c0*/  MUFU.EX2 R157, R61 ;  /* 0x0000003d009d7308 */ /* 0x000ee20000000800 */
[----:B------:R-:W4:Y:S01]  /*e1d0*/  LDSM.16.MT88.4 R48, [R69+0x2800] ;  /* 0x002800004530783b */ /* 0x000f220000004200 */
[----:B------:R-:W-:Y:S01]  /*e1e0*/  F2FP.F16.F32.PACK_AB R44, R163, R159 ;  /* 0x0000009fa32c723e */ /* 0x000fe200000000ff */
[----:B-1----:R-:W-:Y:S01]  /*e1f0*/  FFMA.FTZ R60, R220, R3, -R72 ;  /* 0x00000003dc3c7223 */ /* 0x002fe20000010848 */
[----:B------:R-:W-:Y:S02]  /*e200*/  F2FP.F16.F32.PACK_AB R45, R162, R156 ;  /* 0x0000009ca22d723e */ /* 0x000fe400000000ff */
[----:B------:R-:W-:Y:S04]  /*e210*/  F2FP.F16.F32.PACK_AB R46, R160, R161 ;  /* 0x000000a1a02e723e */ /* 0x000fe800000000ff */
[----:B------:R1:W-:Y:S01]  /*e220*/  MUFU.EX2 R153, R60 ;  /* 0x0000003c00997308 */ /* 0x0003e20000000800 */
[----:B---3--:R-:W-:Y:S01]  /*e230*/  F2FP.F16.F32.PACK_AB R47, R157, R158 ;  /* 0x0000009e9d2f723e */ /* 0x008fe200000000ff */
[-C--:B------:R-:W-:Y:S08]  /*e240*/  FFMA.FTZ R61, R236, R3.reuse, -R74 ;  /* 0x00000003ec3d7223 */ /* 0x080ff0000001084a */
[----:B------:R-:W-:Y:S01]  /*e250*/  MUFU.EX2 R148, R61 ;  /* 0x0000003d00947308 */ /* 0x000fe20000000800 */
[C---:B------:R-:W-:Y:S03]  /*e260*/  HMMA.16816.F32 R4, R44.reuse, R52, R4 ;  /* 0x000000342c04723c */ /* 0x040fe60000001804 */
[-C--:B------:R-:W-:Y:S01]  /*e270*/  FFMA.FTZ R52, R222, R3.reuse, -R72 ;  /* 0x00000003de347223 */ /* 0x080fe20000010848 */
[-C--:B-1----:R-:W-:Y:S05]  /*e280*/  FFMA.FTZ R60, R235, R3.reuse, -R74 ;  /* 0x00000003eb3c7223 */ /* 0x082fea000001084a */
[----:B------:R1:W-:Y:S01]  /*e290*/  MUFU.EX2 R155, R52 ;  /* 0x00000034009b7308 */ /* 0x0003e20000000800 */
[C---:B------:R-:W-:Y:S09]  /*e2a0*/  HMMA.16816.F32 R8, R44.reuse, R54, R8 ;  /* 0x000000362c08723c */ /* 0x040ff20000001808 */
[----:B------:R3:W-:Y:S01]  /*e2b0*/  MUFU.EX2 R150, R60 ;  /* 0x0000003c00967308 */ /* 0x0007e20000000800 */
[C---:B-----5:R-:W-:Y:S03]  /*e2c0*/  HMMA.16816.F32 R12, R44.reuse, R56, R12 ;  /* 0x000000382c0c723c */ /* 0x060fe6000000180c */
[-C--:B------:R-:W-:Y:S01]  /*e2d0*/  FFMA.FTZ R56, R221, R3.reuse, -R72 ;  /* 0x00000003dd387223 */ /* 0x080fe20000010848 */
[-C--:B------:R-:W-:Y:S01]  /*e2e0*/  FFMA.FTZ R57, R234, R3.reuse, -R74 ;  /* 0x00000003ea397223 */ /* 0x080fe2000001084a */
[----:B-1----:R-:W1:Y:S04]  /*e2f0*/  LDSM.16.MT88.4 R52, [R42+0xd000] ;  /* 0x00d000002a34783b */ /* 0x002e680000004200 */
[----:B------:R5:W-:Y:S01]  /*e300*/  MUFU.EX2 R154, R56 ;  /* 0x00000038009a7308 */ /* 0x000be20000000800 */
[C---:B------:R-:W-:Y:S09]  /*e310*/  HMMA.16816.F32 R16, R44.reuse, R58, R16 ;  /* 0x0000003a2c10723c */ /* 0x040ff20000001810 */
[----:B------:R-:W-:Y:S01]  /*e320*/  MUFU.EX2 R149, R57 ;  /* 0x0000003900957308 */ /* 0x000fe20000000800 */
[----:B---3--:R-:W-:Y:S01]  /*e330*/  LDSM.16.MT88.4 R60, [R43+0x3000] ;  /* 0x003000002b3c783b */ /* 0x008fe20000004200 */
[C---:B------:R-:W-:Y:S03]  /*e340*/  HMMA.16816.F32 R20, R44.reuse, R64, R20 ;  /* 0x000000402c14723c */ /* 0x040fe60000001814 */
[-C--:B------:R-:W-:Y:S01]  /*e350*/  FFMA.FTZ R64, R240, R3.reuse, -R72 ;  /* 0x00000003f0407223 */ /* 0x080fe20000010848 */
[-CC-:B------:R-:W-:Y:S01]  /*e360*/  FFMA.FTZ R65, R245, R3.reuse, -R74.reuse ;  /* 0x00000003f5417223 */ /* 0x180fe2000001084a */
[-CC-:B-----5:R-:W-:Y:S03]  /*e370*/  FFMA.FTZ R56, R237, R3.reuse, -R74.reuse ;  /* 0x00000003ed387223 */ /* 0x1a0fe6000001084a */
[----:B------:R3:W-:Y:S01]  /*e380*/  MUFU.EX2 R145, R64 ;  /* 0x0000004000917308 */ /* 0x0007e20000000800 */
[C---:B------:R-:W-:Y:S09]  /*e390*/  HMMA.16816.F32 R24, R44.reuse, R66, R24 ;  /* 0x000000422c18723c */ /* 0x040ff20000001818 */
[----:B------:R5:W1:Y:S10]  /*e3a0*/  MUFU.EX2 R151, R56 ;  /* 0x0000003800977308 */ /* 0x000a740000000800 */
[----:B------:R1:W-:Y:S01]  /*e3b0*/  MUFU.EX2 R141, R65 ;  /* 0x00000041008d7308 */ /* 0x0003e20000000800 */
[C---:B----4-:R-:W-:Y:S03]  /*e3c0*/  HMMA.16816.F32 R28, R44.reuse, R48, R28 ;  /* 0x000000302c1c723c */ /* 0x050fe6000000181c */
[----:B---3--:R-:W-:Y:S05]  /*e3d0*/  FFMA.FTZ R64, R244, R3, -R74 ;  /* 0x00000003f4407223 */ /* 0x008fea000001084a */
[----:B------:R-:W-:Y:S01]  /*e3e0*/  HMMA.16816.F32 R32, R44, R50, R32 ;  /* 0x000000322c20723c */ /* 0x000fe20000001820 */
[----:B-----5:R-:W3:Y:S01]  /*e3f0*/  LDSM.16.MT88.4 R56, [R68+0xd000] ;  /* 0x00d000004438783b */ /* 0x020ee20000004200 */
[----:B------:R-:W-:Y:S01]  /*e400*/  MUFU.EX2 R144, R64 ;  /* 0x0000004000907308 */ /* 0x000fe20000000800 */
[----:B-1----:R-:W-:Y:S02]  /*e410*/  F2FP.F16.F32.PACK_AB R45, R151, R149 ;  /* 0x00000095972d723e */ /* 0x002fe400000000ff */
[----:B------:R-:W-:Y:S01]  /*e420*/  F2FP.F16.F32.PACK_AB R47, R150, R148 ;  /* 0x00000094962f723e */ /* 0x000fe200000000ff */
[--C-:B------:R-:W-:Y:S01]  /*e430*/  FFMA.FTZ R65, R239, R3, -R72.reuse ;  /* 0x00000003ef417223 */ /* 0x100fe20000010848 */
[----:B------:R-:W-:Y:S02]  /*e440*/  F2FP.F16.F32.PACK_AB R44, R154, R155 ;  /* 0x0000009b9a2c723e */ /* 0x000fe400000000ff */
[----:B------:R-:W-:Y:S01]  /*e450*/  F2FP.F16.F32.PACK_AB R46, R152, R153 ;  /* 0x00000099982e723e */ /* 0x000fe200000000ff */
[----:B------:R-:W1:Y:S02]  /*e460*/  LDSM.16.MT88.4 R48, [R69+0x3000] ;  /* 0x003000004530783b */ /* 0x000e640000004200 */
[----:B------:R4:W-:Y:S04]  /*e470*/  MUFU.EX2 R146, R65 ;  /* 0x0000004100927308 */ /* 0x0009e80000000800 */
[C---:B------:R-:W-:Y:S03]  /*e480*/  HMMA.16816.F32 R4, R44.reuse, R52, R4 ;  /* 0x000000342c04723c */ /* 0x040fe60000001804 */
[-CC-:B------:R-:W-:Y:S04]  /*e490*/  FFMA.FTZ R52, R238, R3.reuse, -R72.reuse ;  /* 0x00000003ee347223 */ /* 0x180fe80000010848 */
[----:B------:R5:W1:Y:S01]  /*e4a0*/  MUFU.EX2 R143, R52 ;  /* 0x00000034008f7308 */ /* 0x000a620000000800 */
[C---:B------:R-:W-:Y:S01]  /*e4b0*/  HMMA.16816.F32 R8, R44.reuse, R54, R8 ;  /* 0x000000362c08723c */ /* 0x040fe20000001808 */
[----:B----4-:R-:W-:Y:S08]  /*e4c0*/  LDSM.16.MT88.4 R64, [R43+0x3800] ;  /* 0x003800002b40783b */ /* 0x010ff00000004200 */
[----:B-----5:R-:W4:Y:S01]  /*e4d0*/  LDSM.16.MT88.4 R52, [R42+0xd800] ;  /* 0x00d800002a34783b */ /* 0x020f220000004200 */
[C---:B---3--:R-:W-:Y:S08]  /*e4e0*/  HMMA.16816.F32 R12, R44.reuse, R56, R12 ;  /* 0x000000382c0c723c */ /* 0x048ff0000000180c */
[C---:B------:R-:W-:Y:S01]  /*e4f0*/  HMMA.16816.F32 R16, R44.reuse, R58, R16 ;  /* 0x0000003a2c10723c */ /* 0x040fe20000001810 */
[----:B------:R-:W3:Y:S07]  /*e500*/  LDSM.16.MT88.4 R56, [R68+0xd800] ;  /* 0x00d800004438783b */ /* 0x000eee0000004200 */
[C---:B------:R-:W-:Y:S03]  /*e510*/  HMMA.16816.F32 R20, R44.reuse, R60, R20 ;  /* 0x0000003c2c14723c */ /* 0x040fe60000001814 */
[-C--:B------:R-:W-:Y:S01]  /*e520*/  FFMA.FTZ R61, R241, R3.reuse, -R72 ;  /* 0x00000003f13d7223 */ /* 0x080fe20000010848 */
[-C--:B------:R-:W-:Y:S03]  /*e530*/  FFMA.FTZ R60, R243, R3.reuse, -R74 ;  /* 0x00000003f33c7223 */ /* 0x080fe6000001084a */
[----:B------:R5:W4:Y:S01]  /*e540*/  MUFU.EX2 R147, R61 ;  /* 0x0000003d00937308 */ /* 0x000b220000000800 */
[C---:B------:R-:W-:Y:S09]  /*e550*/  HMMA.16816.F32 R24, R44.reuse, R62, R24 ;  /* 0x0000003e2c18723c */ /* 0x040ff20000001818 */
[----:B------:R4:W-:Y:S01]  /*e560*/  MUFU.EX2 R140, R60 ;  /* 0x0000003c008c7308 */ /* 0x0009e20000000800 */
[-C--:B------:R-:W-:Y:S01]  /*e570*/  FFMA.FTZ R62, R73, R3.reuse, -R72 ;  /* 0x00000003493e7223 */ /* 0x080fe20000010848 */
[C---:B-1----:R-:W-:Y:S08]  /*e580*/  HMMA.16816.F32 R28, R44.reuse, R48, R28 ;  /* 0x000000302c1c723c */ /* 0x042ff0000000181c */
[----:B------:R-:W-:Y:S01]  /*e590*/  MUFU.EX2 R136, R62 ;  /* 0x0000003e00887308 */ /* 0x000fe20000000800 */
[----:B-----5:R-:W-:Y:S01]  /*e5a0*/  FFMA.FTZ R61, R242, R3, -R74 ;  /* 0x00000003f23d7223 */ /* 0x020fe2000001084a */
[----:B------:R-:W-:Y:S08]  /*e5b0*/  HMMA.16816.F32 R32, R44, R50, R32 ;  /* 0x000000322c20723c */ /* 0x000ff00000001820 */
[----:B------:R-:W1:Y:S01]  /*e5c0*/  MUFU.EX2 R142, R61 ;  /* 0x0000003d008e7308 */ /* 0x000e620000000800 */
[----:B------:R-:W5:Y:S01]  /*e5d0*/  LDSM.16.MT88.4 R48, [R69+0x3800] ;  /* 0x003800004530783b */ /* 0x000f620000004200 */
[----:B------:R-:W-:Y:S01]  /*e5e0*/  F2FP.F16.F32.PACK_AB R44, R145, R143 ;  /* 0x0000008f912c723e */ /* 0x000fe200000000ff */
[----:B----4-:R-:W-:Y:S01]  /*e5f0*/  FFMA.FTZ R60, R71, R3, -R72 ;  /* 0x00000003473c7223 */ /* 0x010fe20000010848 */
[----:B------:R-:W-:Y:S02]  /*e600*/  F2FP.F16.F32.PACK_AB R45, R144, R141 ;  /* 0x0000008d902d723e */ /* 0x000fe400000000ff */
[----:B------:R-:W-:Y:S04]  /*e610*/  F2FP.F16.F32.PACK_AB R46, R147, R146 ;  /* 0x00000092932e723e */ /* 0x000fe800000000ff */
[----:B------:R4:W-:Y:S01]  /*e620*/  MUFU.EX2 R138, R60 ;  /* 0x0000003c008a7308 */ /* 0x0009e20000000800 */
[----:B-1----:R-:W-:Y:S01]  /*e630*/  F2FP.F16.F32.PACK_AB R47, R142, R140 ;  /* 0x0000008c8e2f723e */ /* 0x002fe200000000ff */
[-C--:B------:R-:W-:Y:S08]  /*e640*/  FFMA.FTZ R61, R249, R3.reuse, -R74 ;  /* 0x00000003f93d7223 */ /* 0x080ff0000001084a */
[----:B------:R-:W-:Y:S01]  /*e650*/  MUFU.EX2 R132, R61 ;  /* 0x0000003d00847308 */ /* 0x000fe20000000800 */
[C---:B------:R-:W-:Y:S03]  /*e660*/  HMMA.16816.F32 R4, R44.reuse, R52, R4 ;  /* 0x000000342c04723c */ /* 0x040fe60000001804 */
[-C--:B------:R-:W-:Y:S01]  /*e670*/  FFMA.FTZ R52, R247, R3.reuse, -R72 ;  /* 0x00000003f7347223 */ /* 0x080fe20000010848 */
[-C--:B----4-:R-:W-:Y:S05]  /*e680*/  FFMA.FTZ R60, R75, R3.reuse, -R74 ;  /* 0x000000034b3c7223 */ /* 0x090fea000001084a */
[----:B------:R1:W-:Y:S01]  /*e690*/  MUFU.EX2 R137, R52 ;  /* 0x0000003400897308 */ /* 0x0003e20000000800 */
[C---:B------:R-:W-:Y:S09]  /*e6a0*/  HMMA.16816.F32 R8, R44.reuse, R54, R8 ;  /* 0x000000362c08723c */ /* 0x040ff20000001808 */
[----:B------:R4:W-:Y:S01]  /*e6b0*/  MUFU.EX2 R133, R60 ;  /* 0x0000003c00857308 */ /* 0x0009e20000000800 */
[C---:B---3--:R-:W-:Y:S03]  /*e6c0*/  HMMA.16816.F32 R12, R44.reuse, R56, R12 ;  /* 0x000000382c0c723c */ /* 0x048fe6000000180c */
[-C--:B------:R-:W-:Y:S01]  /*e6d0*/  FFMA.FTZ R56, R246, R3.reuse, -R72 ;  /* 0x00000003f6387223 */ /* 0x080fe20000010848 */
[-C--:B------:R-:W-:Y:S01]  /*e6e0*/  FFMA.FTZ R57, R248, R3.reuse, -R74 ;  /* 0x00000003f8397223 */ /* 0x080fe2000001084a */
[----:B-1----:R-:W1:Y:S04]  /*e6f0*/  LDSM.16.MT88.4 R52, [R42+0xe000] ;  /* 0x00e000002a34783b */ /* 0x002e680000004200 */
[----:B------:R3:W2:Y:S01]  /*e700*/  MUFU.EX2 R139, R56 ;  /* 0x00000038008b7308 */ /* 0x0006a20000000800 */
[C---:B------:R-:W-:Y:S09]  /*e710*/  HMMA.16816.F32 R16, R44.reuse, R58, R16 ;  /* 0x0000003a2c10723c */ /* 0x040ff20000001810 */
[----:B------:R-:W-:Y:S01]  /*e720*/  MUFU.EX2 R131, R57 ;  /* 0x0000003900837308 */ /* 0x000fe20000000800 */
[----:B----4-:R-:W-:Y:S01]  /*e730*/  LDSM.16.MT88.4 R60, [R43+0x4000] ;  /* 0x004000002b3c783b */ /* 0x010fe20000004200 */
[C---:B------:R-:W-:Y:S03]  /*e740*/  HMMA.16816.F32 R20, R44.reuse, R64, R20 ;  /* 0x000000402c14723c */ /* 0x040fe60000001814 */
[-C--:B------:R-:W-:Y:S01]  /*e750*/  FFMA.FTZ R64, R77, R3.reuse, -R72 ;  /* 0x000000034d407223 */ /* 0x080fe20000010848 */
[-CC-:B------:R-:W-:Y:S01]  /*e760*/  FFMA.FTZ R65, R78, R3.reuse, -R74.reuse ;  /* 0x000000034e417223 */ /* 0x180fe2000001084a */
[-CC-:B---3--:R-:W-:Y:S03]  /*e770*/  FFMA.FTZ R56, R250, R3.reuse, -R74.reuse ;  /* 0x00000003fa387223 */ /* 0x188fe6000001084a */
[----:B------:R3:W-:Y:S01]  /*e780*/  MUFU.EX2 R127, R64 ;  /* 0x00000040007f7308 */ /* 0x0007e20000000800 */
[C---:B------:R-:W-:Y:S09]  /*e790*/  HMMA.16816.F32 R24, R44.reuse, R66, R24 ;  /* 0x000000422c18723c */ /* 0x040ff20000001818 */
[----:B------:R4:W1:Y:S10]  /*e7a0*/  MUFU.EX2 R130, R56 ;  /* 0x0000003800827308 */ /* 0x0008740000000800 */
[----:B------:R1:W-:Y:S01]  /*e7b0*/  MUFU.EX2 R118, R65 ;  /* 0x0000004100767308 */ /* 0x0003e20000000800 */
[C---:B-----5:R-:W-:Y:S03]  /*e7c0*/  HMMA.16816.F32 R28, R44.reuse, R48, R28 ;  /* 0x000000302c1c723c */ /* 0x060fe6000000181c */
[----:B---3--:R-:W-:Y:S05]  /*e7d0*/  FFMA.FTZ R64, R79, R3, -R74 ;  /* 0x000000034f407223 */ /* 0x008fea000001084a */
[----:B------:R-:W-:Y:S01]  /*e7e0*/  HMMA.16816.F32 R32, R44, R50, R32 ;  /* 0x000000322c20723c */ /* 0x000fe20000001820 */
[----:B----4-:R-:W3:Y:S01]  /*e7f0*/  LDSM.16.MT88.4 R56, [R68+0xe000] ;  /* 0x00e000004438783b */ /* 0x010ee20000004200 */
[----:B------:R-:W-:Y:S01]  /*e800*/  MUFU.EX2 R124, R64 ;  /* 0x00000040007c7308 */ /* 0x000fe20000000800 */
[----:B--2---:R-:W-:Y:S02]  /*e810*/  F2FP.F16.F32.PACK_AB R44, R139, R137 ;  /* 0x000000898b2c723e */ /* 0x004fe400000000ff */
[----:B-1----:R-:W-:Y:S01]  /*e820*/  F2FP.F16.F32.PACK_AB R45, R130, R131 ;  /* 0x00000083822d723e */ /* 0x002fe200000000ff */
[-CC-:B------:R-:W-:Y:S01]  /*e830*/  FFMA.FTZ R65, R80, R3.reuse, -R72.reuse ;  /* 0x0000000350417223 */ /* 0x180fe20000010848 */
[----:B------:R-:W-:Y:S02]  /*e840*/  F2FP.F16.F32.PACK_AB R46, R136, R138 ;  /* 0x0000008a882e723e */ /* 0x000fe400000000ff */
[----:B------:R-:W-:Y:S01]  /*e850*/  F2FP.F16.F32.PACK_AB R47, R133, R132 ;  /* 0x00000084852f723e */ /* 0x000fe200000000ff */
[----:B------:R-:W1:Y:S02]  /*e860*/  LDSM.16.MT88.4 R48, [R69+0x4000] ;  /* 0x004000004530783b */ /* 0x000e640000004200 */
[----:B------:R2:W-:Y:S04]  /*e870*/  MUFU.EX2 R125, R65 ;  /* 0x00000041007d7308 */ /* 0x0005e80000000800 */
[C---:B------:R-:W-:Y:S03]  /*e880*/  HMMA.16816.F32 R4, R44.reuse, R52, R4 ;  /* 0x000000342c04723c */ /* 0x040fe60000001804 */
[--C-:B------:R-:W-:Y:S04]  /*e890*/  FFMA.FTZ R52, R76, R3, -R72.reuse ;  /* 0x000000034c347223 */ /* 0x100fe80000010848 */
[----:B------:R4:W5:Y:S01]  /*e8a0*/  MUFU.EX2 R123, R52 ;  /* 0x00000034007b7308 */ /* 0x0009620000000800 */
[C---:B------:R-:W-:Y:S01]  /*e8b0*/  HMMA.16816.F32 R8, R44.reuse, R54, R8 ;  /* 0x000000362c08723c */ /* 0x040fe20000001808 */
[----:B--2---:R-:W-:Y:S08]  /*e8c0*/  LDSM.16.MT88.4 R64, [R43+0x4800] ;  /* 0x004800002b40783b */ /* 0x004ff00000004200 */
[----:B----4-:R-:W2:Y:S01]  /*e8d0*/  LDSM.16.MT88.4 R52, [R42+0xe800] ;  /* 0x00e800002a34783b */ /* 0x010ea20000004200 */
[C---:B---3--:R-:W-:Y:S03]  /*e8e0*/  HMMA.16816.F32 R12, R44.reuse, R56, R12 ;  /* 0x000000382c0c723c */ /* 0x048fe6000000180c */
[----:B------:R-:W-:Y:S05]  /*e8f0*/  FFMA.FTZ R0, R0, R211, R213 ;  /* 0x000000d300007223 */ /* 0x000fea00000100d5 */
[C---:B------:R-:W-:Y:S01]  /*e900*/  HMMA.16816.F32 R16, R44.reuse, R58, R16 ;  /* 0x0000003a2c10723c */ /* 0x040fe20000001810 */
[----:B------:R-:W3:Y:S07]  /*e910*/  LDSM.16.MT88.4 R56, [R68+0xe800] ;  /* 0x00e800004438783b */ /* 0x000eee0000004200 */
[C---:B------:R-:W-:Y:S03]  /*e920*/  HMMA.16816.F32 R20, R44.reuse, R60, R20 ;  /* 0x0000003c2c14723c */ /* 0x040fe60000001814 */
[-C--:B------:R-:W-:Y:S01]  /*e930*/  FFMA.FTZ R61, R81, R3.reuse, -R72 ;  /* 0x00000003513d7223 */ /* 0x080fe20000010848 */
[-C--:B------:R-:W-:Y:S03]  /*e940*/  FFMA.FTZ R60, R82, R3.reuse, -R74 ;  /* 0x00000003523c7223 */ /* 0x080fe6000001084a */
[----:B------:R4:W2:Y:S01]  /*e950*/  MUFU.EX2 R126, R61 ;  /* 0x0000003d007e7308 */ /* 0x0008a20000000800 */
[C---:B------:R-:W-:Y:S09]  /*e960*/  HMMA.16816.F32 R24, R44.reuse, R62, R24 ;  /* 0x0000003e2c18723c */ /* 0x040ff20000001818 */
[----:B------:R2:W-:Y:S01]  /*e970*/  MUFU.EX2 R116, R60 ;  /* 0x0000003c00747308 */ /* 0x0005e20000000800 */
[-C--:B------:R-:W-:Y:S01]  /*e980*/  FFMA.FTZ R62, R89, R3.reuse, -R72 ;  /* 0x00000003593e7223 */ /* 0x080fe20000010848 */
[C---:B-1----:R-:W-:Y:S08]  /*e990*/  HMMA.16816.F32 R28, R44.reuse, R48, R28 ;  /* 0x000000302c1c723c */ /* 0x042ff0000000181c */
[----:B------:R-:W-:Y:S01]  /*e9a0*/  MUFU.EX2 R111, R62 ;  /* 0x0000003e006f7308 */ /* 0x000fe20000000800 */
[----:B----4-:R-:W-:Y:S01]  /*e9b0*/  FFMA.FTZ R61, R83, R3, -R74 ;  /* 0x00000003533d7223 */ /* 0x010fe2000001084a */
[----:B------:R-:W-:Y:S08]  /*e9c0*/  HMMA.16816.F32 R32, R44, R50, R32 ;  /* 0x000000322c20723c */ /* 0x000ff00000001820 */
[----:B------:R-:W1:Y:S01]  /*e9d0*/  MUFU.EX2 R117, R61 ;  /* 0x0000003d00757308 */ /* 0x000e620000000800 */
[----:B------:R-:W4:Y:S01]  /*e9e0*/  LDSM.16.MT88.4 R48, [R69+0x4800] ;  /* 0x004800004530783b */ /* 0x000f220000004200 */
[----:B-----5:R-:W-:Y:S01]  /*e9f0*/  F2FP.F16.F32.PACK_AB R44, R127, R123 ;  /* 0x0000007b7f2c723e */ /* 0x020fe200000000ff */
[----:B--2---:R-:W-:Y:S01]  /*ea00*/  FFMA.FTZ R60, R88, R3, -R72 ;  /* 0x00000003583c7223 */ /* 0x004fe20000010848 */
        /* <DEDUP_REMOVED lines=8> */
[-C--:B--2---:R-:W-:Y:S05]  /*ea90*/  FFMA.FTZ R60, R91, R3.reuse, -R74 ;  /* 0x000000035b3c7223 */ /* 0x084fea000001084a */
[----:B------:R1:W-:Y:S01]  /*eaa0*/  MUFU.EX2 R110, R52 ;  /* 0x00000034006e7308 */ /* 0x0003e20000000800 */
[C---:B------:R-:W-:Y:S09]  /*eab0*/  HMMA.16816.F32 R8, R44.reuse, R54, R8 ;  /* 0x000000362c08723c */ /* 0x040ff20000001808 */
[----:B------:R2:W-:Y:S01]  /*eac0*/  MUFU.EX2 R109, R60 ;  /* 0x0000003c006d7308 */ /* 0x0005e20000000800 */
[C---:B---3--:R-:W-:Y:S03]  /*ead0*/  HMMA.16816.F32 R12, R44.reuse, R56, R12 ;  /* 0x000000382c0c723c */ /* 0x048fe6000000180c */
[-C--:B------:R-:W-:Y:S01]  /*eae0*/  FFMA.FTZ R56, R85, R3.reuse, -R72 ;  /* 0x0000000355387223 */ /* 0x080fe20000010848 */
[-CC-:B------:R-:W-:Y:S01]  /*eaf0*/  FFMA.FTZ R57, R86, R3.reuse, -R74.reuse ;  /* 0x0000000356397223 */ /* 0x180fe2000001084a */
[----:B-1----:R-:W1:Y:S04]  /*eb00*/  LDSM.16.MT88.4 R52, [R42+0xf000] ;  /* 0x00f000002a34783b */ /* 0x002e680000004200 */
[----:B------:R3:W5:Y:S01]  /*eb10*/  MUFU.EX2 R115, R56 ;  /* 0x0000003800737308 */ /* 0x0007620000000800 */
[C---:B------:R-:W-:Y:S09]  /*eb20*/  HMMA.16816.F32 R16, R44.reuse, R58, R16 ;  /* 0x0000003a2c10723c */ /* 0x040ff20000001810 */
[----:B------:R-:W-:Y:S01]  /*eb30*/  MUFU.EX2 R105, R57 ;  /* 0x0000003900697308 */ /* 0x000fe20000000800 */
[----:B--2---:R-:W-:Y:S01]  /*eb40*/  LDSM.16.MT88.4 R60, [R43+0x5000] ;  /* 0x005000002b3c783b */ /* 0x004fe20000004200 */
[C---:B------:R-:W-:Y:S03]  /*eb50*/  HMMA.16816.F32 R20, R44.reuse, R64, R20 ;  /* 0x000000402c14723c */ /* 0x040fe60000001814 */
[----:B---3--:R-:W-:Y:S05]  /*eb60*/  FFMA.FTZ R56, R87, R3, -R74 ;  /* 0x0000000357387223 */ /* 0x008fea000001084a */
[C---:B------:R-:W-:Y:S01]  /*eb70*/  HMMA.16816.F32 R24, R44.reuse, R66, R24 ;  /* 0x000000422c18723c */ /* 0x040fe20000001818 */
[----:B------:R2:W3:Y:S07]  /*eb80*/  MUFU.EX2 R108, R56 ;  /* 0x00000038006c7308 */ /* 0x0004ee0000000800 */
[C---:B----4-:R-:W-:Y:S01]  /*eb90*/  HMMA.16816.F32 R28, R44.reuse, R48, R28 ;  /* 0x000000302c1c723c */ /* 0x050fe2000000181c */
[----:B--2---:R-:W2:Y:S07]  /*eba0*/  LDSM.16.MT88.4 R56, [R68+0xf000] ;  /* 0x00f000004438783b */ /* 0x004eae0000004200 */
[----:B------:R-:W-:Y:S03]  /*ebb0*/  HMMA.16816.F32 R32, R44, R50, R32 ;  /* 0x000000322c20723c */ /* 0x000fe60000001820 */
[----:B-----5:R-:W-:Y:S02]  /*ebc0*/  F2FP.F16.F32.PACK_AB R44, R115, R110 ;  /* 0x0000006e732c723e */ /* 0x020fe400000000ff */
[----:B---3--:R-:W-:Y:S02]  /*ebd0*/  F2FP.F16.F32.PACK_AB R45, R108, R105 ;  /* 0x000000696c2d723e */ /* 0x008fe400000000ff */
[----:B------:R-:W-:Y:S01]  /*ebe0*/  F2FP.F16.F32.PACK_AB R46, R111, R112 ;  /* 0x000000706f2e723e */ /* 0x000fe200000000ff */
[----:B------:R-:W3:Y:S01]  /*ebf0*/  LDSM.16.MT88.4 R48, [R69+0x5000] ;  /* 0x005000004530783b */ /* 0x000ee20000004200 */
[----:B------:R-:W-:Y:S07]  /*ec00*/  F2FP.F16.F32.PACK_AB R47, R109, R103 ;  /* 0x000000676d2f723e */ /* 0x000fee00000000ff */
[C---:B-1----:R-:W-:Y:S03]  /*ec10*/  HMMA.16816.F32 R4, R44.reuse, R52, R4 ;  /* 0x000000342c04723c */ /* 0x042fe60000001804 */
[-C--:B------:R-:W-:Y:S04]  /*ec20*/  FFMA.FTZ R52, R92, R3.reuse, -R72 ;  /* 0x000000035c347223 */ /* 0x080fe80000010848 */
[----:B------:R1:W-:Y:S01]  /*ec30*/  MUFU.EX2 R94, R52 ;  /* 0x00000034005e7308 */ /* 0x0003e20000000800 */
[C---:B------:R-:W-:Y:S01]  /*ec40*/  HMMA.16816.F32 R8, R44.reuse, R54, R8 ;  /* 0x000000362c08723c */ /* 0x040fe20000001808 */
[----:B-1----:R-:W1:Y:S07]  /*ec50*/  LDSM.16.MT88.4 R52, [R42+0xf800] ;  /* 0x00f800002a34783b */ /* 0x002e6e0000004200 */
[C---:B--2---:R-:W-:Y:S03]  /*ec60*/  HMMA.16816.F32 R12, R44.reuse, R56, R12 ;  /* 0x000000382c0c723c */ /* 0x044fe6000000180c */
[-C--:B------:R-:W-:Y:S01]  /*ec70*/  FFMA.FTZ R56, R252, R3.reuse, -R74 ;  /* 0x00000003fc387223 */ /* 0x080fe2000001084a */
[-CC-:B------:R-:W-:Y:S03]  /*ec80*/  FFMA.FTZ R57, R93, R3.reuse, -R72.reuse ;  /* 0x000000035d397223 */ /* 0x180fe60000010848 */
[----:B------:R-:W-:Y:S01]  /*ec90*/  MUFU.EX2 R92, R56 ;  /* 0x00000038005c7308 */ /* 0x000fe20000000800 */
[C---:B------:R-:W-:Y:S09]  /*eca0*/  HMMA.16816.F32 R16, R44.reuse, R58, R16 ;  /* 0x0000003a2c10723c */ /* 0x040ff20000001810 */
[----:B------:R2:W4:Y:S01]  /*ecb0*/  MUFU.EX2 R95, R57 ;  /* 0x00000039005f7308 */ /* 0x0005220000000800 */
[C---:B------:R-:W-:Y:S03]  /*ecc0*/  HMMA.16816.F32 R20, R44.reuse, R60, R20 ;  /* 0x0000003c2c14723c */ /* 0x040fe60000001814 */
[-CC-:B------:R-:W-:Y:S01]  /*ecd0*/  FFMA.FTZ R60, R96, R3.reuse, -R72.reuse ;  /* 0x00000003603c7223 */ /* 0x180fe20000010848 */
[-C--:B------:R-:W-:Y:S05]  /*ece0*/  FFMA.FTZ R61, R97, R3.reuse, -R72 ;  /* 0x00000003613d7223 */ /* 0x080fea0000010848 */
[----:B------:R5:W-:Y:S01]  /*ecf0*/  MUFU.EX2 R97, R60 ;  /* 0x0000003c00617308 */ /* 0x000be20000000800 */
[C---:B------:R-:W-:Y:S03]  /*ed00*/  HMMA.16816.F32 R24, R44.reuse, R62, R24 ;  /* 0x0000003e2c18723c */ /* 0x040fe60000001818 */
[-CC-:B--2---:R-:W-:Y:S06]  /*ed10*/  FFMA.FTZ R57, R251, R3.reuse, -R74.reuse ;  /* 0x00000003fb397223 */ /* 0x184fec000001084a */
[----:B------:R-:W2:Y:S01]  /*ed20*/  MUFU.EX2 R91, R57 ;  /* 0x00000039005b7308 */ /* 0x000ea20000000800 */
[C---:B---3--:R-:W-:Y:S03]  /*ed30*/  HMMA.16816.F32 R28, R44.reuse, R48, R28 ;  /* 0x000000302c1c723c */ /* 0x048fe6000000181c */
[-CC-:B-----5:R-:W-:Y:S06]  /*ed40*/  FFMA.FTZ R60, R98, R3.reuse, -R74.reuse ;  /* 0x00000003623c7223 */ /* 0x1a0fec000001084a */
[----:B------:R3:W5:Y:S01]  /*ed50*/  MUFU.EX2 R98, R61 ;  /* 0x0000003d00627308 */ /* 0x0007620000000800 */
[----:B------:R-:W-:Y:S01]  /*ed60*/  HMMA.16816.F32 R32, R44, R50, R32 ;  /* 0x000000322c20723c */ /* 0x000fe20000001820 */
[----:B------:R-:W-:Y:S08]  /*ed70*/  LDSM.16.MT88.4 R48, [R69+0x5800] ;  /* 0x005800004530783b */ /* 0x000ff00000004200 */
[----:B------:R-:W-:Y:S01]  /*ed80*/  MUFU.EX2 R96, R60 ;  /* 0x0000003c00607308 */ /* 0x000fe20000000800 */
[----:B----4-:R-:W-:Y:S02]  /*ed90*/  F2FP.F16.F32.PACK_AB R44, R95, R94 ;  /* 0x0000005e5f2c723e */ /* 0x010fe400000000ff */
[----:B--2---:R-:W-:Y:S01]  /*eda0*/  F2FP.F16.F32.PACK_AB R45, R91, R92 ;  /* 0x0000005c5b2d723e */ /* 0x004fe200000000ff */
[----:B------:R-:W2:Y:S01]  /*edb0*/  LDSM.16.MT88.4 R56, [R68+0xf800] ;  /* 0x00f800004438783b */ /* 0x000ea20000004200 */
[----:B---3--:R-:W-:Y:S01]  /*edc0*/  FFMA.FTZ R61, R99, R3, -R74 ;  /* 0x00000003633d7223 */ /* 0x008fe2000001084a */
[----:B-----5:R-:W-:Y:S04]  /*edd0*/  F2FP.F16.F32.PACK_AB R46, R98, R97 ;  /* 0x00000061622e723e */ /* 0x020fe800000000ff */
[----:B------:R-:W3:Y:S02]  /*ede0*/  MUFU.EX2 R93, R61 ;  /* 0x0000003d005d7308 */ /* 0x000ee40000000800 */
[----:B------:R-:W4:Y:S01]  /*edf0*/  LDL.LU R99, [R1+0x20] ;  /* 0x0000200001637983 */ /* 0x000f220000300800 */
[----:B---3--:R-:W-:Y:S03]  /*ee00*/  F2FP.F16.F32.PACK_AB R47, R93, R96 ;  /* 0x000000605d2f723e */ /* 0x008fe600000000ff */
[----:B------:R-:W3:Y:S04]  /*ee10*/  LDSM.16.MT88.4 R60, [R43+0x5800] ;  /* 0x005800002b3c783b */ /* 0x000ee80000004200 */
[C---:B-1----:R-:W-:Y:S03]  /*ee20*/  HMMA.16816.F32 R4, R44.reuse, R52, R4 ;  /* 0x000000342c04723c */ /* 0x042fe60000001804 */
[----:B------:R-:W-:Y:S01]  /*ee30*/  FFMA.FTZ R52, R2, R214, R209 ;  /* 0x000000d602347223 */ /* 0x000fe200000100d1 */
[----:B------:R-:W-:Y:S01]  /*ee40*/  FADD.FTZ R2, R215, R0 ;  /* 0x00000000d7027221 */ /* 0x000fe20000010000 */
[-CC-:B------:R-:W-:Y:S01]  /*ee50*/  FFMA.FTZ R0, R101, R3.reuse, -R72.reuse ;  /* 0x0000000365007223 */ /* 0x180fe20000010848 */
[-C--:B------:R-:W-:Y:S01]  /*ee60*/  FFMA.FTZ R53, R100, R3.reuse, -R72 ;  /* 0x0000000364357223 */ /* 0x080fe20000010848 */
[----:B------:R-:W-:Y:S01]  /*ee70*/  FADD.FTZ R52, R210, R52 ;  /* 0x00000034d2347221 */ /* 0x000fe20000010000 */
[C---:B------:R-:W-:Y:S01]  /*ee80*/  HMMA.16816.F32 R8, R44.reuse, R54, R8 ;  /* 0x000000362c08723c */ /* 0x040fe20000001808 */
[----:B------:R1:W-:Y:S02]  /*ee90*/  MUFU.EX2 R90, R0 ;  /* 0x00000000005a7308 */ /* 0x0003e40000000800 */
[----:B------:R-:W-:Y:S08]  /*eea0*/  FADD.FTZ R64, R205, R52 ;  /* 0x00000034cd407221 */ /* 0x000ff00000010000 */
[----:B------:R5:W3:Y:S01]  /*eeb0*/  MUFU.EX2 R89, R53 ;  /* 0x0000003500597308 */ /* 0x000ae20000000800 */
[C---:B--2---:R-:W-:Y:S03]  /*eec0*/  HMMA.16816.F32 R12, R44.reuse, R56, R12 ;  /* 0x000000382c0c723c */ /* 0x044fe6000000180c */
[----:B------:R-:W-:Y:S01]  /*eed0*/  FADD.FTZ R56, R208, R2 ;  /* 0x00000002d0387221 */ /* 0x000fe20000010000 */
[-C--:B------:R-:W-:Y:S01]  /*eee0*/  FFMA.FTZ R2, R102, R3.reuse, -R74 ;  /* 0x0000000366027223 */ /* 0x080fe2000001084a */
[-C--:B------:R-:W-:Y:S01]  /*eef0*/  FFMA.FTZ R57, R104, R3.reuse, -R72 ;  /* 0x0000000368397223 */ /* 0x080fe20000010848 */
[-C--:B-1----:R-:W-:Y:S02]  /*ef00*/  FFMA.FTZ R0, R206, R3.reuse, -R74 ;  /* 0x00000003ce007223 */ /* 0x082fe4000001084a */
[C---:B------:R-:W-:Y:S01]  /*ef10*/  HMMA.16816.F32 R16, R44.reuse, R58, R16 ;  /* 0x0000003a2c10723c */ /* 0x040fe20000001810 */
[----:B------:R1:W-:Y:S02]  /*ef20*/  MUFU.EX2 R86, R2 ;  /* 0x0000000200567308 */ /* 0x0003e40000000800 */
[----:B------:R-:W-:Y:S01]  /*ef30*/  FADD.FTZ R56, R203, R56 ;  /* 0x00000038cb387221 */ /* 0x000fe20000010000 */
[----:B-----5:R-:W2:Y:S07]  /*ef40*/  LDSM.16.MT88.4 R52, [R42+0x10000] ;  /* 0x010000002a34783b */ /* 0x020eae0000004200 */
[----:B------:R5:W2:Y:S01]  /*ef50*/  MUFU.EX2 R85, R0 ;  /* 0x0000000000557308 */ /* 0x000aa20000000800 */
[----:B------:R-:W-:Y:S09]  /*ef60*/  FADD.FTZ R58, R200, R64 ;  /* 0x00000040c83a7221 */ /* 0x000ff20000010000 */
[----:B------:R-:W-:Y:S01]  /*ef70*/  MUFU.EX2 R87, R57 ;  /* 0x0000003900577308 */ /* 0x000fe20000000800 */
[C---:B---3--:R-:W-:Y:S03]  /*ef80*/  HMMA.16816.F32 R20, R44.reuse, R60, R20 ;  /* 0x0000003c2c14723c */ /* 0x048fe60000001814 */
[----:B------:R-:W-:Y:S01]  /*ef90*/  FADD.FTZ R61, R204, R58 ;  /* 0x0000003acc3d7221 */ /* 0x000fe20000010000 */
[-C--:B-1----:R-:W-:Y:S04]  /*efa0*/  FFMA.FTZ R2, R207, R3.reuse, -R72 ;  /* 0x00000003cf027223 */ /* 0x082fe80000010848 */
[C---:B------:R-:W-:Y:S01]  /*efb0*/  HMMA.16816.F32 R24, R44.reuse, R62, R24 ;  /* 0x0000003e2c18723c */ /* 0x040fe20000001818 */
[----:B------:R1:W3:Y:S02]  /*efc0*/  MUFU.EX2 R88, R2 ;  /* 0x0000000200587308 */ /* 0x0002e40000000800 */
[----:B-----5:R-:W-:Y:S01]  /*efd0*/  FADD.FTZ R0, R218, R56 ;  /* 0x00000038da007221 */ /* 0x020fe20000010000 */
[-C--:B------:R-:W-:Y:S01]  /*efe0*/  FFMA.FTZ R56, R106, R3.reuse, -R74 ;  /* 0x000000036a387223 */ /* 0x080fe2000001084a */
[-C--:B------:R-:W-:Y:S02]  /*eff0*/  FFMA.FTZ R62, R199, R3.reuse, -R72 ;  /* 0x00000003c73e7223 */ /* 0x080fe40000010848 */
[----:B------:R-:W-:Y:S01]  /*f000*/  FADD.FTZ R60, R225, R0 ;  /* 0x00000000e13c7221 */ /* 0x000fe20000010000 */
[C---:B------:R-:W-:Y:S03]  /*f010*/  HMMA.16816.F32 R28, R44.reuse, R48, R28 ;  /* 0x000000302c1c723c */ /* 0x040fe6000000181c */
[----:B------:R5:W-:Y:S01]  /*f020*/  MUFU.EX2 R84, R56 ;  /* 0x0000003800547308 */ /* 0x000be20000000800 */
[-C--:B------:R-:W-:Y:S01]  /*f030*/  FFMA.FTZ R0, R107, R3.reuse, -R74 ;  /* 0x000000036b007223 */ /* 0x080fe2000001084a */
[----:B------:R-:W-:Y:S08]  /*f040*/  FADD.FTZ R60, R230, R60 ;  /* 0x0000003ce63c7221 */ /* 0x000ff00000010000 */
[----:B------:R-:W-:Y:S01]  /*f050*/  MUFU.EX2 R77, R62 ;  /* 0x0000003e004d7308 */ /* 0x000fe20000000800 */
[----:B-1----:R-:W-:Y:S01]  /*f060*/  FADD.FTZ R2, R201, R61 ;  /* 0x0000003dc9027221 */ /* 0x002fe20000010000 */
[----:B------:R-:W-:Y:S08]  /*f070*/  HMMA.16816.F32 R32, R44, R50, R32 ;  /* 0x000000322c20723c */ /* 0x000ff00000001820 */
[----:B------:R1:W1:Y:S01]  /*f080*/  MUFU.EX2 R83, R0 ;  /* 0x0000000000537308 */ /* 0x0002620000000800 */
[----:B------:R-:W-:Y:S01]  /*f090*/  LDSM.16.MT88.4 R48, [R43+0x6000] ;  /* 0x006000002b30783b */ /* 0x000fe20000004200 */
[----:B------:R-:W-:Y:S01]  /*f0a0*/  FADD.FTZ R2, R202, R2 ;  /* 0x00000002ca027221 */ /* 0x000fe20000010000 */
[----:B------:R-:W-:Y:S01]  /*f0b0*/  FFMA.FTZ R61, R197, R3, -R72 ;  /* 0x00000003c53d7223 */ /* 0x000fe20000010848 */
[----:B------:R-:W-:Y:S02]  /*f0c0*/  F2FP.F16.F32.PACK_AB R44, R90, R89 ;  /* 0x000000595a2c723e */ /* 0x000fe400000000ff */
[----:B--2---:R-:W-:Y:S04]  /*f0d0*/  F2FP.F16.F32.PACK_AB R45, R85, R86 ;  /* 0x00000056552d723e */ /* 0x004fe800000000ff */
[----:B------:R2:W-:Y:S01]  /*f0e0*/  MUFU.EX2 R81, R61 ;  /* 0x0000003d00517308 */ /* 0x0005e20000000800 */
[----:B---3--:R-:W-:Y:S01]  /*f0f0*/  F2FP.F16.F32.PACK_AB R46, R88, R87 ;  /* 0x00000057582e723e */ /* 0x008fe200000000ff */
[----:B-----5:R-:W3:Y:S01]  /*f100*/  LDSM.16.MT88.4 R56, [R68+0x10000] ;  /* 0x010000004438783b */ /* 0x020ee20000004200 */
[----:B-1----:R-:W-:Y:S01]  /*f110*/  FADD.FTZ R0, R219, R60 ;  /* 0x0000003cdb007221 */ /* 0x002fe20000010000 */
[----:B------:R-:W-:Y:S01]  /*f120*/  FADD.FTZ R60, R196, R2 ;  /* 0x00000002c43c7221 */ /* 0x000fe20000010000 */
[----:B------:R-:W-:Y:S02]  /*f130*/  F2FP.F16.F32.PACK_AB R47, R83, R84 ;  /* 0x00000054532f723e */ /* 0x000fe400000000ff */
[----:B------:R-:W-:Y:S01]  /*f140*/  FADD.FTZ R2, R180, R0 ;  /* 0x00000000b4027221 */ /* 0x000fe20000010000 */
[----:B------:R-:W-:Y:S03]  /*f150*/  FADD.FTZ R0, R217, R60 ;  /* 0x0000003cd9007221 */ /* 0x000fe60000010000 */
[----:B------:R-:W-:Y:S01]  /*f160*/  FADD.FTZ R2, R184, R2 ;  /* 0x00000002b8027221 */ /* 0x000fe20000010000 */
[C---:B------:R-:W-:Y:S03]  /*f170*/  HMMA.16816.F32 R4, R44.reuse, R52, R4 ;  /* 0x000000342c04723c */ /* 0x040fe60000001804 */
        /* <DEDUP_REMOVED lines=8> */
[----:B------:R-:W-:Y:S03]  /*f200*/  FADD.FTZ R2, R177, R2 ;  /* 0x00000002b1027221 */ /* 0x000fe60000010000 */
[----:B------:R-:W-:Y:S01]  /*f210*/  FADD.FTZ R0, R174, R0 ;  /* 0x00000000ae007221 */ /* 0x000fe20000010000 */
[----:B------:R-:W-:Y:S01]  /*f220*/  FADD.FTZ R60, R178, R2 ;  /* 0x00000002b23c7221 */ /* 0x000fe20000010000 */
[-C--:B------:R-:W-:Y:S02]  /*f230*/  FFMA.FTZ R2, R195, R3.reuse, -R72 ;  /* 0x00000003c3027223 */ /* 0x080fe40000010848 */
[----:B------:R-:W-:Y:S01]  /*f240*/  FADD.FTZ R0, R173, R0 ;  /* 0x00000000ad007221 */ /* 0x000fe20000010000 */
[----:B--2---:R-:W-:Y:S01]  /*f250*/  FADD.FTZ R61, R176, R60 ;  /* 0x0000003cb03d7221 */ /* 0x004fe20000010000 */
[----:B------:R2:W5:Y:S01]  /*f260*/  MUFU.EX2 R82, R2 ;  /* 0x0000000200527308 */ /* 0x0005620000000800 */
[C---:B---3--:R-:W-:Y:S03]  /*f270*/  HMMA.16816.F32 R12, R44.reuse, R56, R12 ;  /* 0x000000382c0c723c */ /* 0x048fe6000000180c */
[----:B------:R-:W-:Y:S01]  /*f280*/  FADD.FTZ R60, R172, R0 ;  /* 0x00000000ac3c7221 */ /* 0x000fe20000010000 */
[-CC-:B------:R-:W-:Y:S01]  /*f290*/  FFMA.FTZ R0, R198, R3.reuse, -R74.reuse ;  /* 0x00000003c6007223 */ /* 0x180fe2000001084a */
[----:B------:R-:W-:Y:S01]  /*f2a0*/  FADD.FTZ R61, R179, R61 ;  /* 0x0000003db33d7221 */ /* 0x000fe20000010000 */
[-C--:B------:R-:W-:Y:S01]  /*f2b0*/  FFMA.FTZ R56, R193, R3.reuse, -R74 ;  /* 0x00000003c1387223 */ /* 0x080fe2000001084a */
[----:B------:R-:W-:Y:S01]  /*f2c0*/  FADD.FTZ R60, R164, R60 ;  /* 0x0000003ca43c7221 */ /* 0x000fe20000010000 */
[C---:B------:R-:W-:Y:S01]  /*f2d0*/  HMMA.16816.F32 R16, R44.reuse, R58, R16 ;  /* 0x0000003a2c10723c */ /* 0x040fe20000001810 */
[----:B------:R3:W-:Y:S02]  /*f2e0*/  MUFU.EX2 R78, R0 ;  /* 0x00000000004e7308 */ /* 0x0007e40000000800 */
[-C--:B--2---:R-:W-:Y:S08]  /*f2f0*/  FFMA.FTZ R2, R113, R3.reuse, -R72 ;  /* 0x0000000371027223 */ /* 0x084ff00000010848 */
[----:B------:R2:W5:Y:S01]  /*f300*/  MUFU.EX2 R79, R56 ;  /* 0x00000038004f7308 */ /* 0x0005620000000800 */
[C---:B------:R-:W-:Y:S09]  /*f310*/  HMMA.16816.F32 R20, R44.reuse, R48, R20 ;  /* 0x000000302c14723c */ /* 0x040ff20000001814 */
[----:B------:R5:W5:Y:S01]  /*f320*/  MUFU.EX2 R80, R2 ;  /* 0x0000000200507308 */ /* 0x000b620000000800 */
[-C--:B------:R-:W-:Y:S01]  /*f330*/  FFMA.FTZ R48, R114, R3.reuse, -R74 ;  /* 0x0000000372307223 */ /* 0x080fe2000001084a */
[----:B---3--:R-:W-:Y:S01]  /*f340*/  FADD.FTZ R0, R168, R61 ;  /* 0x0000003da8007221 */ /* 0x008fe20000010000 */
[C---:B------:R-:W-:Y:S07]  /*f350*/  HMMA.16816.F32 R24, R44.reuse, R50, R24 ;  /* 0x000000322c18723c */ /* 0x040fee0000001818 */
[----:B------:R3:W-:Y:S01]  /*f360*/  MUFU.EX2 R76, R48 ;  /* 0x00000030004c7308 */ /* 0x0007e20000000800 */
[----:B------:R-:W-:Y:S01]  /*f370*/  FADD.FTZ R61, R165, R60 ;  /* 0x0000003ca53d7221 */ /* 0x000fe20000010000 */
[----:B------:R-:W-:Y:S01]  /*f380*/  FADD.FTZ R60, R171, R0 ;  /* 0x00000000ab3c7221 */ /* 0x000fe20000010000 */
[-C--:B------:R-:W-:Y:S01]  /*f390*/  FFMA.FTZ R0, R194, R3.reuse, -R74 ;  /* 0x00000003c2007223 */ /* 0x080fe2000001084a */
[----:B--2---:R-:W2:Y:S01]  /*f3a0*/  LDSM.16.MT88.4 R56, [R42+0x10800] ;  /* 0x010800002a38783b */ /* 0x004ea20000004200 */
[C---:B-1----:R-:W-:Y:S05]  /*f3b0*/  HMMA.16816.F32 R28, R44.reuse, R52, R28 ;  /* 0x000000342c1c723c */ /* 0x042fea000000181c */
[----:B------:R1:W1:Y:S01]  /*f3c0*/  MUFU.EX2 R75, R0 ;  /* 0x00000000004b7308 */ /* 0x0002620000000800 */
[----:B-----5:R-:W-:Y:S01]  /*f3d0*/  FADD.FTZ R2, R166, R61 ;  /* 0x0000003da6027221 */ /* 0x020fe20000010000 */
[----:B------:R-:W-:Y:S01]  /*f3e0*/  FADD.FTZ R60, R170, R60 ;  /* 0x0000003caa3c7221 */ /* 0x000fe20000010000 */
[----:B------:R-:W-:Y:S01]  /*f3f0*/  FFMA.FTZ R61, R192, R3, -R72 ;  /* 0x00000003c03d7223 */ /* 0x000fe20000010848 */
[----:B---3--:R-:W3:Y:S01]  /*f400*/  LDSM.16.MT88.4 R48, [R68+0x10800] ;  /* 0x010800004430783b */ /* 0x008ee20000004200 */
[----:B------:R-:W-:Y:S05]  /*f410*/  HMMA.16816.F32 R32, R44, R54, R32 ;  /* 0x000000362c20723c */ /* 0x000fea0000001820 */
[----:B------:R5:W-:Y:S01]  /*f420*/  MUFU.EX2 R71, R61 ;  /* 0x0000003d00477308 */ /* 0x000be20000000800 */
[----:B------:R-:W-:Y:S02]  /*f430*/  F2FP.F16.F32.PACK_AB R44, R82, R81 ;  /* 0x00000051522c723e */ /* 0x000fe400000000ff */
[----:B------:R-:W-:Y:S01]  /*f440*/  F2FP.F16.F32.PACK_AB R45, R78, R79 ;  /* 0x0000004f4e2d723e */ /* 0x000fe200000000ff */
[----:B-1----:R-:W-:Y:S01]  /*f450*/  FADD.FTZ R0, R167, R2 ;  /* 0x00000002a7007221 */ /* 0x002fe20000010000 */
[----:B------:R-:W-:Y:S01]  /*f460*/  FADD.FTZ R2, R169, R60 ;  /* 0x0000003ca9027221 */ /* 0x000fe20000010000 */
[----:B------:R-:W1:Y:S01]  /*f470*/  LDSM.16.MT88.4 R52, [R43+0x6800] ;  /* 0x006800002b34783b */ /* 0x000e620000004200 */
[----:B------:R-:W-:Y:S01]  /*f480*/  F2FP.F16.F32.PACK_AB R46, R80, R77 ;  /* 0x0000004d502e723e */ /* 0x000fe200000000ff */
[----:B------:R-:W-:Y:S01]  /*f490*/  FADD.FTZ R0, R156, R0 ;  /* 0x000000009c007221 */ /* 0x000fe20000010000 */
[----:B------:R-:W-:Y:S01]  /*f4a0*/  FADD.FTZ R2, R159, R2 ;  /* 0x000000029f027221 */ /* 0x000fe20000010000 */
[----:B------:R-:W-:Y:S02]  /*f4b0*/  F2FP.F16.F32.PACK_AB R47, R75, R76 ;  /* 0x0000004c4b2f723e */ /* 0x000fe400000000ff */
[----:B------:R-:W-:Y:S01]  /*f4c0*/  FADD.FTZ R0, R162, R0 ;  /* 0x00000000a2007221 */ /* 0x000fe20000010000 */
[----:B------:R-:W-:Y:S03]  /*f4d0*/  FADD.FTZ R2, R163, R2 ;  /* 0x00000002a3027221 */ /* 0x000fe60000010000 */
[----:B------:R-:W-:Y:S01]  /*f4e0*/  FADD.FTZ R0, R158, R0 ;  /* 0x000000009e007221 */ /* 0x000fe20000010000 */
[----:B------:R-:W-:Y:S03]  /*f4f0*/  FADD.FTZ R2, R161, R2 ;  /* 0x00000002a1027221 */ /* 0x000fe60000010000 */
[----:B------:R-:W-:Y:S01]  /*f500*/  FADD.FTZ R0, R157, R0 ;  /* 0x000000009d007221 */ /* 0x000fe20000010000 */
[----:B------:R-:W-:Y:S01]  /*f510*/  FADD.FTZ R2, R160, R2 ;  /* 0x00000002a0027221 */ /* 0x000fe20000010000 */
[----:B------:R-:W-:Y:S02]  /*f520*/  LDSM.16.MT88.4 R156, [R43+0x7800] ;  /* 0x007800002b9c783b */ /* 0x000fe40000004200 */
[----:B------:R-:W-:Y:S01]  /*f530*/  FADD.FTZ R0, R149, R0 ;  /* 0x0000000095007221 */ /* 0x000fe20000010000 */
[----:B------:R-:W-:Y:S01]  /*f540*/  FADD.FTZ R2, R155, R2 ;  /* 0x000000029b027221 */ /* 0x000fe20000010000 */
[C---:B--2---:R-:W-:Y:S03]  /*f550*/  HMMA.16816.F32 R4, R44.reuse, R56, R4 ;  /* 0x000000382c04723c */ /* 0x044fe60000001804 */
[----:B------:R-:W-:Y:S01]  /*f560*/  FADD.FTZ R0, R151, R0 ;  /* 0x0000000097007221 */ /* 0x000fe20000010000 */
[----:B------:R-:W-:Y:S03]  /*f570*/  FADD.FTZ R2, R154, R2 ;  /* 0x000000029a027221 */ /* 0x000fe60000010000 */
[----:B------:R-:W-:Y:S01]  /*f580*/  FADD.FTZ R60, R148, R0 ;  /* 0x00000000943c7221 */ /* 0x000fe20000010000 */
[C---:B------:R-:W-:Y:S01]  /*f590*/  HMMA.16816.F32 R8, R44.reuse, R58, R8 ;  /* 0x0000003a2c08723c */ /* 0x040fe20000001808 */
[----:B------:R-:W2:Y:S02]  /*f5a0*/  LDSM.16.MT88.4 R56, [R69+0x6800] ;  /* 0x006800004538783b */ /* 0x000ea40000004200 */
[----:B------:R-:W-:Y:S01]  /*f5b0*/  FADD.FTZ R0, R153, R2 ;  /* 0x0000000299007221 */ /* 0x000fe20000010000 */
[-C--:B------:R-:W-:Y:S01]  /*f5c0*/  FFMA.FTZ R2, R189, R3.reuse, -R72 ;  /* 0x00000003bd027223 */ /* 0x080fe20000010848 */
[----:B-----5:R-:W-:Y:S01]  /*f5d0*/  FADD.FTZ R61, R150, R60 ;  /* 0x0000003c963d7221 */ /* 0x020fe20000010000 */
[-C--:B------:R-:W-:Y:S01]  /*f5e0*/  FFMA.FTZ R60, R190, R3.reuse, -R74 ;  /* 0x00000003be3c7223 */ /* 0x080fe2000001084a */
[----:B------:R-:W-:Y:S01]  /*f5f0*/  FADD.FTZ R62, R152, R0 ;  /* 0x00000000983e7221 */ /* 0x000fe20000010000 */
[C---:B---3--:R-:W-:Y:S01]  /*f600*/  HMMA.16816.F32 R12, R44.reuse, R48, R12 ;  /* 0x000000302c0c723c */ /* 0x048fe2000000180c */
[----:B------:R3:W5:Y:S01]  /*f610*/  MUFU.EX2 R73, R2 ;  /* 0x0000000200497308 */ /* 0x0007620000000800 */
[----:B------:R-:W-:Y:S01]  /*f620*/  LDSM.16.MT88.4 R148, [R68+0x11800] ;  /* 0x011800004494783b */ /* 0x000fe20000004200 */
[-C--:B------:R-:W-:Y:S08]  /*f630*/  FFMA.FTZ R0, R119, R3.reuse, -R74 ;  /* 0x0000000377007223 */ /* 0x080ff0000001084a */
[----:B------:R5:W-:Y:S01]  /*f640*/  MUFU.EX2 R66, R60 ;  /* 0x0000003c00427308 */ /* 0x000be20000000800 */
[C---:B------:R-:W-:Y:S09]  /*f650*/  HMMA.16816.F32 R16, R44.reuse, R50, R16 ;  /* 0x000000322c10723c */ /* 0x040ff20000001810 */
[----:B------:R2:W4:Y:S01]  /*f660*/  MUFU.EX2 R65, R0 ;  /* 0x0000000000417308 */ /* 0x0005220000000800 */
[----:B------:R-:W4:Y:S01]  /*f670*/  LDSM.16.MT88.4 R48, [R42+0x11000] ;  /* 0x011000002a30783b */ /* 0x000f220000004200 */
[----:B---3--:R-:W-:Y:S01]  /*f680*/  FADD.FTZ R2, R141, R61 ;  /* 0x0000003d8d027221 */ /* 0x008fe20000010000 */
[C---:B-1----:R-:W-:Y:S03]  /*f690*/  HMMA.16816.F32 R20, R44.reuse, R52, R20 ;  /* 0x000000342c14723c */ /* 0x042fe60000001814 */
[-C--:B------:R-:W-:Y:S01]  /*f6a0*/  FFMA.FTZ R61, R120, R3.reuse, -R72 ;  /* 0x00000003783d7223 */ /* 0x080fe20000010848 */
[----:B-----5:R-:W-:Y:S01]  /*f6b0*/  FADD.FTZ R60, R143, R62 ;  /* 0x0000003e8f3c7221 */ /* 0x020fe20000010000 */
[----:B--2---:R-:W-:Y:S03]  /*f6c0*/  FADD.FTZ R0, R144, R2 ;  /* 0x0000000290007221 */ /* 0x004fe60000010000 */
[C---:B------:R-:W-:Y:S01]  /*f6d0*/  HMMA.16816.F32 R24, R44.reuse, R54, R24 ;  /* 0x000000362c18723c */ /* 0x040fe20000001818 */
[----:B------:R1:W-:Y:S01]  /*f6e0*/  MUFU.EX2 R64, R61 ;  /* 0x0000003d00407308 */ /* 0x0003e20000000800 */
[----:B------:R-:W2:Y:S01]  /*f6f0*/  LDSM.16.MT88.4 R52, [R68+0x11000] ;  /* 0x011000004434783b */ /* 0x000ea20000004200 */
[-C--:B------:R-:W-:Y:S01]  /*f700*/  FFMA.FTZ R2, R121, R3.reuse, -R72 ;  /* 0x0000000379027223 */ /* 0x080fe20000010848 */
[----:B------:R-:W-:Y:S01]  /*f710*/  FADD.FTZ R62, R145, R60 ;  /* 0x0000003c913e7221 */ /* 0x000fe20000010000 */
[-C--:B------:R-:W-:Y:S06]  /*f720*/  FFMA.FTZ R60, R122, R3.reuse, -R74 ;  /* 0x000000037a3c7223 */ /* 0x080fec000001084a */
[----:B------:R3:W5:Y:S01]  /*f730*/  MUFU.EX2 R67, R2 ;  /* 0x0000000200437308 */ /* 0x0007620000000800 */
[C---:B------:R-:W-:Y:S09]  /*f740*/  HMMA.16816.F32 R28, R44.reuse, R56, R28 ;  /* 0x000000382c1c723c */ /* 0x040ff2000000181c */
[----:B------:R5:W-:Y:S01]  /*f750*/  MUFU.EX2 R63, R60 ;  /* 0x0000003c003f7308 */ /* 0x000be20000000800 */
[----:B-1----:R-:W-:Y:S01]  /*f760*/  FADD.FTZ R61, R140, R0 ;  /* 0x000000008c3d7221 */ /* 0x002fe20000010000 */
[----:B------:R-:W-:Y:S01]  /*f770*/  FFMA.FTZ R0, R187, R3, -R74 ;  /* 0x00000003bb007223 */ /* 0x000fe2000001084a */
[----:B------:R-:W-:Y:S01]  /*f780*/  HMMA.16816.F32 R32, R44, R58, R32 ;  /* 0x0000003a2c20723c */ /* 0x000fe20000001820 */
[----:B------:R-:W1:Y:S02]  /*f790*/  LDSM.16.MT88.4 R56, [R43+0x7000] ;  /* 0x007000002b38783b */ /* 0x000e640000004200 */
[----:B------:R-:W-:Y:S01]  /*f7a0*/  F2FP.F16.F32.PACK_AB R44, R73, R71 ;  /* 0x00000047492c723e */ /* 0x000fe200000000ff */
[----:B---3--:R-:W-:Y:S01]  /*f7b0*/  FADD.FTZ R2, R146, R62 ;  /* 0x0000003e92027221 */ /* 0x008fe20000010000 */
[----:B----4-:R-:W-:Y:S02]  /*f7c0*/  F2FP.F16.F32.PACK_AB R45, R65, R66 ;  /* 0x00000042412d723e */ /* 0x010fe400000000ff */
[----:B------:R3:W4:Y:S01]  /*f7d0*/  MUFU.EX2 R62, R0 ;  /* 0x00000000003e7308 */ /* 0x0007220000000800 */
[----:B-----5:R-:W-:Y:S01]  /*f7e0*/  F2FP.F16.F32.PACK_AB R46, R67, R64 ;  /* 0x00000040432e723e */ /* 0x020fe200000000ff */
[----:B------:R-:W-:Y:S01]  /*f7f0*/  FADD.FTZ R60, R142, R61 ;  /* 0x0000003d8e3c7221 */ /* 0x000fe20000010000 */
[----:B------:R-:W-:Y:S01]  /*f800*/  FADD.FTZ R2, R147, R2 ;  /* 0x0000000293027221 */ /* 0x000fe20000010000 */
[----:B------:R5:W-:Y:S01]  /*f810*/  LDSM.16.MT88.4 R140, [R42+0x11800] ;  /* 0x011800002a8c783b */ /* 0x000be20000004200 */
[-C--:B------:R-:W-:Y:S01]  /*f820*/  FFMA.FTZ R74, R40, R3.reuse, -R74 ;  /* 0x00000003284a7223 */ /* 0x080fe2000001084a */
[----:B------:R-:W-:Y:S05]  /*f830*/  FFMA.FTZ R61, R191, R3, -R72 ;  /* 0x00000003bf3d7223 */ /* 0x000fea0000010848 */
[----:B------:R-:W2:Y:S01]  /*f840*/  MUFU.EX2 R74, R74 ;  /* 0x0000004a004a7308 */ /* 0x000ea20000000800 */
[----:B---3--:R-:W-:Y:S01]  /*f850*/  FADD.FTZ R0, R131, R60 ;  /* 0x0000003c83007221 */ /* 0x008fe20000010000 */
[----:B------:R-:W-:Y:S01]  /*f860*/  FADD.FTZ R60, R137, R2 ;  /* 0x00000002893c7221 */ /* 0x000fe20000010000 */
[----:B----4-:R-:W-:Y:S07]  /*f870*/  F2FP.F16.F32.PACK_AB R47, R62, R63 ;  /* 0x0000003f3e2f723e */ /* 0x010fee00000000ff */
[----:B------:R-:W-:Y:S01]  /*f880*/  MUFU.EX2 R61, R61 ;  /* 0x0000003d003d7308 */ /* 0x000fe20000000800 */
[----:B------:R-:W-:Y:S01]  /*f890*/  FADD.FTZ R2, R130, R0 ;  /* 0x0000000082027221 */ /* 0x000fe20000010000 */
[----:B------:R-:W-:Y:S03]  /*f8a0*/  FADD.FTZ R0, R139, R60 ;  /* 0x0000003c8b007221 */ /* 0x000fe60000010000 */
[----:B------:R-:W-:Y:S01]  /*f8b0*/  FADD.FTZ R2, R132, R2 ;  /* 0x0000000284027221 */ /* 0x000fe20000010000 */
[C---:B------:R-:W-:Y:S03]  /*f8c0*/  HMMA.16816.F32 R4, R44.reuse, R48, R4 ;  /* 0x000000302c04723c */ /* 0x040fe60000001804 */
[----:B------:R-:W-:Y:S01]  /*f8d0*/  FADD.FTZ R60, R138, R0 ;  /* 0x000000008a3c7221 */ /* 0x000fe20000010000 */
[----:B------:R-:W-:Y:S01]  /*f8e0*/  FADD.FTZ R0, R133, R2 ;  /* 0x0000000285007221 */ /* 0x000fe20000010000 */
[----:B--2---:R-:W-:Y:S01]  /*f8f0*/  F2FP.F16.F32.PACK_AB R167, R74, R41 ;  /* 0x000000294aa7723e */ /* 0x004fe200000000ff */
[----:B-----5:R2:W3:Y:S01]  /*f900*/  MUFU.EX2 R42, R38 ;  /* 0x00000026002a7308 */ /* 0x0204e20000000800 */
[----:B------:R-:W-:Y:S01]  /*f910*/  FADD.FTZ R2, R136, R60 ;  /* 0x0000003c88027221 */ /* 0x000fe20000010000 */
[C---:B------:R-:W-:Y:S01]  /*f920*/  HMMA.16816.F32 R8, R44.reuse, R50, R8 ;  /* 0x000000322c08723c */ /* 0x040fe20000001808 */
[----:B------:R-:W4:Y:S02]  /*f930*/  LDSM.16.MT88.4 R48, [R69+0x7000] ;  /* 0x007000004530783b */ /* 0x000f240000004200 */
[----:B------:R-:W-:Y:S01]  /*f940*/  FADD.FTZ R0, R118, R0 ;  /* 0x0000000076007221 */ /* 0x000fe20000010000 */
[----:B------:R-:W-:Y:S01]  /*f950*/  FADD.FTZ R2, R123, R2 ;  /* 0x000000027b027221 */ /* 0x000fe20000010000 */
[----:B------:R-:W-:Y:S02]  /*f960*/  MOV R132, R36 ;  /* 0x0000002400847202 */ /* 0x000fe40000000f00 */
[----:B------:R-:W-:Y:S01]  /*f970*/  FADD.FTZ R0, R124, R0 ;  /* 0x000000007c007221 */ /* 0x000fe20000010000 */
[C---:B------:R-:W-:Y:S03]  /*f980*/  HMMA.16816.F32 R12, R44.reuse, R52, R12 ;  /* 0x000000342c0c723c */ /* 0x040fe6000000180c */
[----:B------:R-:W-:Y:S01]  /*f990*/  FADD.FTZ R2, R127, R2 ;  /* 0x000000027f027221 */ /* 0x000fe20000010000 */
[----:B------:R-:W-:Y:S01]  /*f9a0*/  FADD.FTZ R60, R116, R0 ;  /* 0x00000000743c7221 */ /* 0x000fe20000010000 */
[-C--:B--2---:R-:W-:Y:S01]  /*f9b0*/  FFMA.FTZ R38, R128, R3.reuse, -R72 ;  /* 0x0000000380267223 */ /* 0x084fe20000010848 */
[----:B------:R-:W-:Y:S01]  /*f9c0*/  IADD3 R99, PT, PT, R99, -0x1, RZ ;  /* 0xffffffff63637810 */ /* 0x000fe20007ffe0ff */
[----:B------:R-:W-:Y:S01]  /*f9d0*/  FADD.FTZ R0, R125, R2 ;  /* 0x000000027d007221 */ /* 0x000fe20000010000 */
[C---:B------:R-:W-:Y:S03]  /*f9e0*/  HMMA.16816.F32 R16, R44.reuse, R54, R16 ;  /* 0x000000362c10723c */ /* 0x040fe60000001810 */
[-C--:B------:R-:W-:Y:S01]  /*f9f0*/  FFMA.FTZ R2, R216, R3.reuse, -R72 ;  /* 0x00000003d8027223 */ /* 0x080fe20000010848 */
[----:B------:R-:W-:Y:S01]  /*fa00*/  FADD.FTZ R60, R117, R60 ;  /* 0x0000003c753c7221 */ /* 0x000fe20000010000 */
[----:B------:R-:W-:Y:S01]  /*fa10*/  FADD.FTZ R52, R126, R0 ;  /* 0x000000007e347221 */ /* 0x000fe20000010000 */
[----:B------:R-:W-:Y:S01]  /*fa20*/  FFMA.FTZ R72, R129, R3, -R72 ;  /* 0x0000000381487223 */ /* 0x000fe20000010848 */
[----:B------:R2:W5:Y:S01]  /*fa30*/  MUFU.EX2 R53, R2 ;  /* 0x0000000200357308 */ /* 0x0005620000000800 */
[C---:B-1----:R-:W-:Y:S01]  /*fa40*/  HMMA.16816.F32 R20, R44.reuse, R56, R20 ;  /* 0x000000382c14723c */ /* 0x042fe20000001814 */
[----:B------:R-:W-:Y:S02]  /*fa50*/  STL [R1+0x20], R99 ;  /* 0x0000206301007387 */ /* 0x000fe40000100800 */
[----:B------:R-:W-:Y:S01]  /*fa60*/  FADD.FTZ R0, R105, R60 ;  /* 0x0000003c69007221 */ /* 0x000fe20000010000 */
[----:B---3--:R-:W-:Y:S05]  /*fa70*/  F2FP.F16.F32.PACK_AB R165, R39, R42 ;  /* 0x0000002a27a5723e */ /* 0x008fea00000000ff */
[----:B------:R-:W-:Y:S01]  /*fa80*/  MUFU.EX2 R72, R72 ;  /* 0x0000004800487308 */ /* 0x000fe20000000800 */
[----:B------:R-:W-:Y:S01]  /*fa90*/  ISETP.NE.AND P0, PT, R99, -0x1, PT ;  /* 0xffffffff6300780c */ /* 0x000fe20003f05270 */
[----:B------:R-:W-:Y:S01]  /*faa0*/  FADD.FTZ R0, R108, R0 ;  /* 0x000000006c007221 */ /* 0x000fe20000010000 */
[C---:B------:R-:W-:Y:S07]  /*fab0*/  HMMA.16816.F32 R24, R44.reuse, R58, R24 ;  /* 0x0000003a2c18723c */ /* 0x040fee0000001818 */
[----:B------:R-:W1:Y:S01]  /*fac0*/  MUFU.EX2 R38, R38 ;  /* 0x0000002600267308 */ /* 0x000e620000000800 */
[----:B------:R-:W-:Y:S01]  /*fad0*/  FADD.FTZ R3, R103, R0 ;  /* 0x0000000067037221 */ /* 0x000fe20000010000 */
[----:B------:R-:W-:Y:S01]  /*fae0*/  MOV R133, R37 ;  /* 0x0000002500857202 */ /* 0x000fe20000000f00 */
[----:B--2---:R-:W-:Y:S01]  /*faf0*/  FADD.FTZ R2, R110, R52 ;  /* 0x000000346e027221 */ /* 0x004fe20000010000 */
[----:B-----5:R-:W-:Y:S01]  /*fb00*/  F2FP.F16.F32.PACK_AB R164, R53, R61 ;  /* 0x0000003d35a4723e */ /* 0x020fe200000000ff */
[C---:B----4-:R-:W-:Y:S03]  /*fb10*/  HMMA.16816.F32 R28, R44.reuse, R48, R28 ;  /* 0x000000302c1c723c */ /* 0x050fe6000000181c */
[----:B------:R-:W-:Y:S01]  /*fb20*/  FADD.FTZ R2, R115, R2 ;  /* 0x0000000273027221 */ /* 0x000fe20000010000 */
[----:B-1----:R-:W-:Y:S03]  /*fb30*/  F2FP.F16.F32.PACK_AB R166, R72, R38 ;  /* 0x0000002648a6723e */ /* 0x002fe600000000ff */
[----:B------:R-:W-:Y:S01]  /*fb40*/  FADD.FTZ R0, R112, R2 ;  /* 0x0000000270007221 */ /* 0x000fe20000010000 */
[----:B------:R-:W-:Y:S03]  /*fb50*/  HMMA.16816.F32 R32, R44, R50, R32 ;  /* 0x000000322c20723c */ /* 0x000fe60000001820 */
[----:B------:R-:W-:Y:S01]  /*fb60*/  FADD.FTZ R2, R109, R3 ;  /* 0x000000036d027221 */ /* 0x000fe20000010000 */
[----:B------:R-:W-:Y:S03]  /*fb70*/  FADD.FTZ R3, R111, R0 ;  /* 0x000000006f037221 */ /* 0x000fe60000010000 */
[----:B------:R-:W-:Y:S01]  /*fb80*/  FADD.FTZ R0, R92, R2 ;  /* 0x000000025c007221 */ /* 0x000fe20000010000 */
[C---:B------:R-:W-:Y:S01]  /*fb90*/  HMMA.16816.F32 R136, R164.reuse, R140, R4 ;  /* 0x0000008ca488723c */ /* 0x040fe20000001804 */
[----:B------:R-:W1:Y:S04]  /*fba0*/  LDSM.16.MT88.4 R4, [R69+0x7800] ;  /* 0x007800004504783b */ /* 0x000e680000004200 */
[----:B------:R-:W-:Y:S01]  /*fbb0*/  FADD.FTZ R2, R94, R3 ;  /* 0x000000035e027221 */ /* 0x000fe20000010000 */
[----:B------:R-:W-:Y:S02]  /*fbc0*/  FADD.FTZ R0, R91, R0 ;  /* 0x000000005b007221 */ /* 0x000fe40000010000 */
[C---:B------:R-:W-:Y:S03]  /*fbd0*/  HMMA.16816.F32 R140, R164.reuse, R142, R8 ;  /* 0x0000008ea48c723c */ /* 0x040fe60000001808 */
[----:B------:R-:W-:Y:S01]  /*fbe0*/  FADD.FTZ R2, R95, R2 ;  /* 0x000000025f027221 */ /* 0x000fe20000010000 */
[----:B------:R-:W-:Y:S03]  /*fbf0*/  FADD.FTZ R0, R96, R0 ;  /* 0x0000000060007221 */ /* 0x000fe60000010000 */
[----:B------:R-:W-:Y:S01]  /*fc00*/  FADD.FTZ R2, R97, R2 ;  /* 0x0000000261027221 */ /* 0x000fe20000010000 */
        /* <DEDUP_REMOVED lines=13> */
[C---:B------:R-:W-:Y:S03]  /*fce0*/  HMMA.16816.F32 R156, R164.reuse, R158, R24 ;  /* 0x0000009ea49c723c */ /* 0x040fe60000001818 */
        /* <DEDUP_REMOVED lines=8> */
[----:B------:R-:W-:Y:S01]  /*fd70*/  FADD.FTZ R0, R75, R0 ;  /* 0x000000004b007221 */ /* 0x000fe20000010000 */
[----:B------:R-:W-:Y:S03]  /*fd80*/  HMMA.16816.F32 R164, R164, R6, R32 ;  /* 0x00000006a4a4723c */ /* 0x000fe60000001820 */
[----:B------:R-:W-:Y:S01]  /*fd90*/  FADD.FTZ R2, R71, R2 ;  /* 0x0000000247027221 */ /* 0x000fe20000010000 */
[----:B------:R-:W-:Y:S03]  /*fda0*/  FADD.FTZ R0, R66, R0 ;  /* 0x0000000042007221 */ /* 0x000fe60000010000 */
[----:B------:R-:W-:Y:S01]  /*fdb0*/  FADD.FTZ R2, R73, R2 ;  /* 0x0000000249027221 */ /* 0x000fe20000010000 */
[----:B------:R-:W-:Y:S03]  /*fdc0*/  FADD.FTZ R0, R65, R0 ;  /* 0x0000000041007221 */ /* 0x000fe60000010000 */
[----:B------:R-:W-:Y:S01]  /*fdd0*/  FADD.FTZ R2, R64, R2 ;  /* 0x0000000240027221 */ /* 0x000fe20000010000 */
[----:B------:R-:W-:Y:S03]  /*fde0*/  FADD.FTZ R0, R63, R0 ;  /* 0x000000003f007221 */ /* 0x000fe60000010000 */
[----:B------:R-:W-:Y:S01]  /*fdf0*/  FADD.FTZ R2, R67, R2 ;  /* 0x0000000243027221 */ /* 0x000fe20000010000 */
[----:B------:R-:W-:Y:S03]  /*fe00*/  FADD.FTZ R0, R62, R0 ;  /* 0x000000003e007221 */ /* 0x000fe60000010000 */
[----:B------:R-:W-:Y:S01]  /*fe10*/  FADD.FTZ R3, R61, R2 ;  /* 0x000000023d037221 */ /* 0x000fe20000010000 */
[----:B------:R-:W-:Y:S04]  /*fe20*/  FADD.FTZ R0, R42, R0 ;  /* 0x000000002a007221 */ /* 0x000fe80000010000 */
[----:B------:R-:W-:Y:S01]  /*fe30*/  FADD.FTZ R2, R39, R0 ;  /* 0x0000000027027221 */ /* 0x000fe20000010000 */
[----:B------:R-:W-:Y:S03]  /*fe40*/  FADD.FTZ R0, R53, R3 ;  /* 0x0000000335007221 */ /* 0x000fe60000010000 */
[----:B------:R-:W-:Y:S01]  /*fe50*/  FADD.FTZ R2, R41, R2 ;  /* 0x0000000229027221 */ /* 0x000fe20000010000 */
[----:B------:R-:W-:Y:S03]  /*fe60*/  FADD.FTZ R0, R38, R0 ;  /* 0x0000000026007221 */ /* 0x000fe60000010000 */
[----:B------:R-:W-:Y:S01]  /*fe70*/  FADD.FTZ R2, R74, R2 ;  /* 0x000000024a027221 */ /* 0x000fe20000010000 */
[----:B------:R-:W-:Y:S04]  /*fe80*/  FADD.FTZ R0, R72, R0 ;  /* 0x0000000048007221 */ /* 0x000fe80000010000 */
[----:B------:R2:W-:Y:S04]  /*fe90*/  STL [R1+0x28], R2 ;  /* 0x0000280201007387 */ /* 0x0005e80000100800 */
[----:B------:R2:W-:Y:S04]  /*fea0*/  STL [R1+0x24], R0 ;  /* 0x0000240001007387 */ /* 0x0005e80000100800 */
[----:B------:R2:W-:Y:S01]  /*feb0*/  STL [R1+0x8], R188 ;  /* 0x000008bc01007387 */ /* 0x0005e20000100800 */
[----:B------:R-:W-:Y:S05]  /*fec0*/  @P0 BRA `(.L_x_587) ;  /* 0xffffff9c00140947 */ /* 0x000fea000383ffff */
.L_x_580:
[----:B------:R3:W5:Y:S04]  /*fed0*/  LDL R8, [R1+0x24] ;  /* 0x0000240001087983 */ /* 0x0007680000100800 */
[----:B------:R3:W5:Y:S04]  /*fee0*/  LDL R7, [R1+0x28] ;  /* 0x0000280001077983 */ /* 0x0007680000100800 */
[----:B------:R3:W5:Y:S01]  /*fef0*/  LD.E R25, desc[UR4][R134.64+0xd8] ;  /* 0x0000d80486197980 */ /* 0x000762000c101900 */
[----:B------:R-:W-:Y:S01]  /*ff00*/  UMOV UR6, 0xffffffff ;  /* 0xffffffff00067882 */ /* 0x000fe20000000000 */
[----:B------:R-:W-:-:S02]  /*ff10*/  MOV R21, 0x20 ;  /* 0x0000002000157802 */ /* 0x000fc40000000f00 */
[----:B------:R-:W-:Y:S05]  /*ff20*/  BRA.DIV UR6, `(.L_x_588) ;  /* 0x0000000e06a07947 */ /* 0x000fea000b800000 */
[----:B-----5:R-:W4:Y:S04]  /*ff30*/  SHFL.BFLY PT, R5, R8, 0x2, 0x1f ;  /* 0x0c401f0008057f89 */ /* 0x020f2800000e0000 */
[----:B--2---:R-:W2:Y:S01]  /*ff40*/  SHFL.BFLY PT, R2, R7, 0x2, 0x1f ;  /* 0x0c401f0007027f89 */ /* 0x004ea200000e0000 */
[----:B----4-:R-:W-:Y:S01]  /*ff50*/  FADD.FTZ R5, R5, R8 ;  /* 0x0000000805057221 */ /* 0x010fe20000010000 */
[----:B--2---:R-:W-:-:S04]  /*ff60*/  FADD.FTZ R2, R2, R7 ;  /* 0x0000000702027221 */ /* 0x004fc80000010000 */
[----:B------:R-:W2:Y:S04]  /*ff70*/  SHFL.BFLY PT, R6, R5, 0x1, 0x1f ;  /* 0x0c201f0005067f89 */ /* 0x000ea800000e0000 */
[----:B-1----:R1:W4:Y:S01]  /*ff80*/  SHFL.BFLY PT, R3, R2, 0x1, 0x1f ;  /* 0x0c201f0002037f89 */ /* 0x00232200000e0000 */
[----:B--2---:R-:W-:-:S07]  /*ff90*/  FADD.FTZ R23, R5, R6 ;  /* 0x0000000605177221 */ /* 0x004fce0000010000 */
.L_x_600:
[----:B------:R-:W1:Y:S01]  /*ffa0*/  MUFU.RCP R0, R23 ;  /* 0x0000001700007308 */ /* 0x000e620000001000 */
[----:B------:R-:W-:Y:S01]  /*ffb0*/  FSETP.NE.FTZ.AND P1, PT, R23, RZ, PT ;  /* 0x000000ff1700720b */ /* 0x000fe20003f35000 */
[----:B----4-:R-:W-:Y:S01]  /*ffc0*/  FADD.FTZ R24, R2, R3 ;  /* 0x0000000302187221 */ /* 0x010fe20000010000 */
[C---:B------:R-:W-:Y:S01]  /*ffd0*/  IMAD.SHL.U32 R6, R229.reuse, 0x10, RZ ;  /* 0x00000010e5067824 */ /* 0x040fe200078e00ff */
[C---:B------:R-:W-:Y:S01]  /*ffe0*/  SHF.L.U32 R3, R229.reuse, 0x1, RZ ;  /* 0x00000001e5037819 */ /* 0x040fe200000006ff */
[----:B------:R-:W2:Y:S04]  /*fff0*/  LDL R27, [R1+0x40] ;  /* 0x00004000011b7983 */ /* 0x000ea80000100800 */
[----:B------:R-:W4:Y:S01]  /*10000*/  LDL R40, [R1+0x44] ;  /* 0x0000440001287983 */ /* 0x000f220000100800 */
[----:B------:R-:W-:-:S02]  /*10010*/  SHF.L.U32 R8, R229, 0x5, RZ ;  /* 0x00000005e5087819 */ /* 0x000fc400000006ff */
[----:B------:R-:W-:Y:S02]  /*10020*/  LOP3.LUT R6, R6, 0x1c0, RZ, 0xc0, !PT ;  /* 0x000001c006067812 */ /* 0x000fe400078ec0ff */
[----:B------:R-:W-:Y:S02]  /*10030*/  LOP3.LUT R5, R3, 0x6, RZ, 0xc0, !PT ;  /* 0x0000000603057812 */ /* 0x000fe400078ec0ff */
[----:B------:R-:W-:Y:S02]  /*10040*/  FSETP.NE.FTZ.AND P0, PT, R24, RZ, PT ;  /* 0x000000ff1800720b */ /* 0x000fe40003f15000 */
[----:B-1----:R-:W-:Y:S02]  /*10050*/  FSEL R2, R0, 1, P1 ;  /* 0x3f80000000027808 */ /* 0x002fe40000800000 */
[----:B------:R-:W1:Y:S01]  /*10060*/  MUFU.RCP R0, R24 ;  /* 0x0000001800007308 */ /* 0x000e620000001000 */
[----:B------:R-:W-:Y:S02]  /*10070*/  LOP3.LUT R5, R5, 0x7c00, R8, 0xf8, !PT ;  /* 0x00007c0005057812 */ /* 0x000fe400078ef808 */
        /* <DEDUP_REMOVED lines=17> */
[----:B-1----:R-:W-:Y:S02]  /*10190*/  FSEL R0, R0, 1, P0 ;  /* 0x3f80000000007808 */ /* 0x002fe40000000000 */
[----:B------:R-:W-:Y:S02]  /*101a0*/  LOP3.LUT R2, R5, R2, RZ, 0xfc, !PT ;  /* 0x0000000205027212 */ /* 0x000fe400078efcff */
[----:B------:R-:W-:Y:S01]  /*101b0*/  MOV R13, 0x10 ;  /* 0x00000010000d7802 */ /* 0x000fe20000000f00 */
[C---:B------:R-:W-:Y:S01]  /*101c0*/  FMUL.FTZ R138, R0.reuse, R138 ;  /* 0x0000008a008a7220 */ /* 0x040fe20000410000 */
[----:B------:R-:W-:Y:S01]  /*101d0*/  R2P PR, R229, 0x18 ;  /* 0x00000018e5007804 */ /* 0x000fe20000000000 */
[----:B------:R-:W-:Y:S01]  /*101e0*/  FMUL.FTZ R3, R0, R139 ;  /* 0x0000008b00037220 */ /* 0x000fe20000410000 */
[----:B------:R-:W-:Y:S01]  /*101f0*/  LEA R227, R2, R227, 0x1 ;  /* 0x000000e302e37211 */ /* 0x000fe200078e08ff */
[C---:B------:R-:W-:Y:S01]  /*10200*/  FMUL.FTZ R142, R0.reuse, R142 ;  /* 0x0000008e008e7220 */ /* 0x040fe20000410000 */
[----:B------:R-:W-:Y:S01]  /*10210*/  SEL R13, R13, 0xfffffff0, !P2 ;  /* 0xfffffff00d0d7807 */ /* 0x000fe20005000000 */
        /* <DEDUP_REMOVED lines=36> */
[C---:B-1----:R-:W-:Y:S02]  /*10460*/  IADD3 R0, PT, PT, R227.reuse, 0x40, RZ ;  /* 0x00000040e3007810 */ /* 0x042fe40007ffe0ff */
[----:B------:R-:W-:Y:S02]  /*10470*/  @P4 IADD3 R0, PT, PT, R227, -0x40, RZ ;  /* 0xffffffc0e3004810 */ /* 0x000fe40007ffe0ff */
[----:B------:R-:W-:Y:S02]  /*10480*/  F2FP.F16.F32.PACK_AB R17, R17, R164 ;  /* 0x000000a41111723e */ /* 0x000fe400000000ff */
[----:B------:R-:W-:Y:S01]  /*10490*/  F2FP.F16.F32.PACK_AB R11, R11, R166 ;  /* 0x000000a60b0b723e */ /* 0x000fe200000000ff */
[C---:B---3--:R-:W-:Y:S02]  /*104a0*/  IMAD.IADD R3, R13.reuse, 0x1, R0 ;  /* 0x000000010d037824 */ /* 0x048fe400078e0200 */
[----:B------:R-:W-:-:S05]  /*104b0*/  IMAD.IADD R4, R13, 0x1, R2 ;  /* 0x000000010d047824 */ /* 0x000fca00078e0202 */
[----:B------:R-:W-:Y:S04]  /*104c0*/  STS [R4], R7 ;  /* 0x0000000704007388 */ /* 0x000fe80000000800 */
[----:B------:R-:W-:Y:S01]  /*104d0*/  STS [R4+0x400], R16 ;  /* 0x0004001004007388 */ /* 0x000fe20000000800 */
[----:B------:R-:W-:-:S03]  /*104e0*/  IADD3 R2, PT, PT, R6, R0, RZ ;  /* 0x0000000006027210 */ /* 0x000fc60007ffe0ff */
[----:B------:R-:W-:Y:S04]  /*104f0*/  STS [R0], R15 ;  /* 0x0000000f00007388 */ /* 0x000fe80000000800 */
[----:B------:R1:W-:Y:S04]  /*10500*/  STS [R0+0x400], R14 ;  /* 0x0004000e00007388 */ /* 0x0003e80000000800 */
[----:B------:R3:W-:Y:S04]  /*10510*/  STS [R3], R20 ;  /* 0x0000001403007388 */ /* 0x0007e80000000800 */
[----:B------:R-:W-:Y:S04]  /*10520*/  STS [R3+0x400], R19 ;  /* 0x0004001303007388 */ /* 0x000fe80000000800 */
[----:B------:R-:W-:Y:S04]  /*10530*/  STS [R2], R18 ;  /* 0x0000001202007388 */ /* 0x000fe80000000800 */
[----:B------:R-:W-:Y:S01]  /*10540*/  STS [R2+0x400], R12 ;  /* 0x0004000c02007388 */ /* 0x000fe20000000800 */
[----:B-1----:R-:W-:-:S05]  /*10550*/  IADD3 R0, PT, PT, R13, R2, RZ ;  /* 0x000000020d007210 */ /* 0x002fca0007ffe0ff */
[----:B------:R-:W-:Y:S04]  /*10560*/  STS [R0], R17 ;  /* 0x0000001100007388 */ /* 0x000fe80000000800 */
[----:B------:R1:W-:Y:S04]  /*10570*/  STS [R0+0x400], R11 ;  /* 0x0004000b00007388 */ /* 0x0003e80000000800 */
[----:B------:R-:W4:Y:S04]  /*10580*/  LD.E.64 R4, desc[UR4][R134.64+0x88] ;  /* 0x0000880486047980 */ /* 0x000f28000c101b00 */
[----:B------:R2:W5:Y:S04]  /*10590*/  LD.E.64 R8, desc[UR4][R134.64+0x70] ;  /* 0x0000700486087980 */ /* 0x000568000c101b00 */
[----:B---3--:R3:W5:Y:S04]  /*105a0*/  LD.E.64 R20, desc[UR4][R134.64+0xa0] ;  /* 0x0000a00486147980 */ /* 0x008768000c101b00 */
[----:B-1----:R-:W3:Y:S04]  /*105b0*/  LD.E.U8 R0, desc[UR4][R134.64+0x1c8] ;  /* 0x0001c80486007980 */ /* 0x002ee8000c101100 */
[----:B------:R1:W5:Y:S01]  /*105c0*/  LD.E.64 R10, desc[UR4][R134.64+0x90] ;  /* 0x00009004860a7980 */ /* 0x000362000c101b00 */
[----:B--2---:R-:W-:-:S13]  /*105d0*/  ISETP.NE.AND P2, PT, R27, -0x1, PT ;  /* 0xffffffff1b00780c */ /* 0x004fda0003f45270 */
[----:B------:R-:W2:Y:S01]  /*105e0*/  @!P2 LD.E.64 R2, desc[UR4][R134.64+0x80] ;  /* 0x000080048602a980 */ /* 0x000ea2000c101b00 */
[----:B---3--:R-:W-:-:S13]  /*105f0*/  ISETP.NE.AND P4, PT, R0, RZ, PT ;  /* 0x000000ff0000720c */ /* 0x008fda0003f85270 */
[----:B------:R-:W3:Y:S04]  /*10600*/  @!P4 LD.E R13, desc[UR4][R134.64+0x60] ;  /* 0x00006004860dc980 */ /* 0x000ee8000c101900 */
[----:B------:R-:W3:Y:S01]  /*10610*/  @!P4 LD.E R14, desc[UR4][R134.64+0xb4] ;  /* 0x0000b404860ec980 */ /* 0x000ee2000c101900 */
[----:B------:R-:W2:Y:S01]  /*10620*/  S2R R28, SR_CTAID.Y ;  /* 0x00000000001c7919 */ /* 0x000ea20000002600 */
[----:B------:R-:W3:Y:S01]  /*10630*/  S2R R26, SR_CTAID.Z ;  /* 0x00000000001a7919 */ /* 0x000ee20000002700 */
[----:B------:R-:W1:Y:S01]  /*10640*/  S2R R22, SR_CTAID.X ;  /* 0x0000000000167919 */ /* 0x000e620000002500 */
[----:B------:R-:W-:-:S04]  /*10650*/  SHF.R.U32.HI R38, RZ, 0x3, R229 ;  /* 0x00000003ff267819 */ /* 0x000fc800000116e5 */
[----:B------:R-:W-:-:S04]  /*10660*/  IADD3 R0, PT, PT, R38, 0x10, RZ ;  /* 0x0000001026007810 */ /* 0x000fc80007ffe0ff */
[----:B----4-:R-:W-:Y:S01]  /*10670*/  ISETP.GE.AND P3, PT, R0, R40, PT ;  /* 0x000000280000720c */ /* 0x010fe20003f66270 */
[----:B------:R-:W-:Y:S01]  /*10680*/  @P2 IMAD R0, R5, R27, RZ ;  /* 0x0000001b05002224 */ /* 0x000fe200078e02ff */
[----:B-1----:R-:W-:Y:S01]  /*10690*/  SHF.L.U32 R39, R22, 0x6, RZ ;  /* 0x0000000616277819 */ /* 0x002fe200000006ff */
[-C--:B--2---:R-:W-:Y:S02]  /*106a0*/  @!P2 IMAD R12, R3, R28.reuse, RZ ;  /* 0x0000001c030ca224 */ /* 0x084fe400078e02ff */
[----:B------:R-:W-:-:S04]  /*106b0*/  @!P2 IMAD.WIDE.U32 R6, R2, R28, RZ ;  /* 0x0000001c0206a225 */ /* 0x000fc800078e00ff */
[----:B------:R-:W-:-:S04]  /*106c0*/  @P2 IMAD.WIDE.U32 R2, R4, R27, RZ ;  /* 0x0000001b04022225 */ /* 0x000fc800078e00ff */
[----:B------:R-:W-:Y:S01]  /*106d0*/  @!P2 IMAD.IADD R15, R7, 0x1, R12 ;  /* 0x00000001070fa824 */ /* 0x000fe200078e020c */
[----:B------:R-:W-:Y:S02]  /*106e0*/  @!P2 MOV R12, R6 ;  /* 0x00000006000ca202 */ /* 0x000fe40000000f00 */
[----:B------:R-:W-:Y:S01]  /*106f0*/  @P2 IADD3 R15, PT, PT, R3, R0, RZ ;  /* 0x00000000030f2210 */ /* 0x000fe20007ffe0ff */
[----:B---3--:R-:W-:-:S04]  /*10700*/  @!P4 IMAD R7, R13, R28, R26 ;  /* 0x0000001c0d07c224 */ /* 0x008fc800078e021a */
[----:B------:R-:W-:Y:S01]  /*10710*/  @!P4 IMAD R22, R7, R14, RZ ;  /* 0x0000000e0716c224 */ /* 0x000fe200078e02ff */
[----:B------:R-:W-:Y:S06]  /*10720*/  @!P4 BRA `(.L_x_589) ;  /* 0x000000000018c947 */ /* 0x000fec0003800000 */
[----:B------:R-:W2:Y:S04]  /*10730*/  @!P2 LD.E R6, desc[UR4][R134.64+0xb4] ;  /* 0x0000b4048606a980 */ /* 0x000ea8000c101900 */
[----:B------:R-:W3:Y:S01]  /*10740*/  LD.E R0, desc[UR4][R134.64+0xd4] ;  /* 0x0000d40486007980 */ /* 0x000ee2000c101900 */
[----:B--2---:R-:W-:Y:S02]  /*10750*/  @!P2 IMAD R27, R6, R28, RZ ;  /* 0x0000001c061ba224 */ /* 0x004fe400078e02ff */
[----:B---3--:R-:W-:-:S03]  /*10760*/  IMAD R0, R0, R26, RZ ;  /* 0x0000001a00007224 */ /* 0x008fc600078e02ff */
[----:B------:R1:W-:Y:S02]  /*10770*/  @!P2 STL [R1+0x40], R27 ;  /* 0x0000401b0100a387 */ /* 0x0003e40000100800 */
[----:B------:R-:W-:-:S07]  /*10780*/  IADD3 R22, PT, PT, R0, R27, RZ ;  /* 0x0000001b00167210 */ /* 0x000fce0007ffe0ff */
.L_x_589:
[----:B------:R-:W-:Y:S05]  /*10790*/  WARPSYNC.ALL ;  /* 0x0000000000007948 */ /* 0x000fea0003800000 */
[----:B------:R-:W-:Y:S01]  /*107a0*/  BAR.SYNC.DEFER_BLOCKING 0x0 ;  /* 0x0000000000007b1d */ /* 0x000fe20000010000 */
[----:B------:R-:W-:Y:S01]  /*107b0*/  IMAD.MOV.U32 R227, RZ, RZ, RZ ;  /* 0x000000ffffe37224 */ /* 0x000fe200078e00ff */
[----:B------:R-:W-:Y:S01]  /*107c0*/  @P2 MOV R12, R2 ;  /* 0x00000002000c2202 */ /* 0x000fe20000000f00 */
[----:B------:R-:W-:Y:S01]  /*107d0*/  IMAD R3, R5, R39, RZ ;  /* 0x0000002705037224 */ /* 0x000fe200078e02ff */
[----:B------:R-:W-:Y:S01]  /*107e0*/  MOV R14, 0x7f800000 ;  /* 0x7f800000000e7802 */ /* 0x000fe20000000f00 */
[----:B------:R-:W-:Y:S01]  /*107f0*/  IMAD.WIDE.U32 R6, R39, R4, R226 ;  /* 0x0000000427067225 */ /* 0x000fe200078e00e2 */
[----:B------:R-:W2:Y:S01]  /*10800*/  @P1 MUFU.LG2 R0, R23 ;  /* 0x0000001700001308 */ /* 0x000ea20000000c00 */
[----:B------:R-:W-:Y:S01]  /*10810*/  ISETP.GE.AND P4, PT, R38, R40, PT ;  /* 0x000000282600720c */ /* 0x000fe20003f86270 */
[----:B------:R-:W-:Y:S01]  /*10820*/  BSSY.RECONVERGENT B0, `(.L_x_590) ;  /* 0x0000029000007945 */ /* 0x000fe20003800200 */
[----:B------:R-:W-:-:S02]  /*10830*/  IMAD.IADD R3, R7, 0x1, R3 ;  /* 0x0000000107037824 */ /* 0x000fc400078e0203 */
[----:B------:R-:W-:Y:S02]  /*10840*/  VIADD R7, R38, 0x20 ;  /* 0x0000002026077836 */ /* 0x000fe40000000000 */
[-C--:B-----5:R-:W-:Y:S01]  /*10850*/  IMAD R13, R11, R26.reuse, RZ ;  /* 0x0000001a0b0d7224 */ /* 0x0a0fe200078e02ff */
[----:B------:R-:W3:Y:S01]  /*10860*/  @P0 MUFU.LG2 R16, R24 ;  /* 0x0000001800100308 */ /* 0x000ee20000000c00 */
[----:B------:R-:W-:Y:S01]  /*10870*/  IMAD.WIDE.U32 R10, R10, R26, RZ ;  /* 0x0000001a0a0a7225 */ /* 0x000fe200078e00ff */
[----:B------:R-:W-:Y:S02]  /*10880*/  ISETP.GE.AND P2, PT, R7, R40, PT ;  /* 0x000000280700720c */ /* 0x000fe40003f46270 */
[----:B------:R-:W-:Y:S01]  /*10890*/  IADD3 R10, P6, P5, R10, R6, R12 ;  /* 0x000000060a0a7210 */ /* 0x000fe20007dde00c */
[----:B------:R-:W-:Y:S01]  /*108a0*/  VIADD R6, R38, 0x30 ;  /* 0x0000003026067836 */ /* 0x000fe20000000000 */
[----:B------:R-:W-:Y:S01]  /*108b0*/  MOV R12, 0x7f800000 ;  /* 0x7f800000000c7802 */ /* 0x000fe20000000f00 */
[----:B--2---:R-:W-:Y:S01]  /*108c0*/  @P1 FMUL.FTZ R0, R0, 0.69314718246459960938 ;  /* 0x3f31721800001820 */ /* 0x004fe20000410000 */
[----:B------:R2:W4:Y:S01]  /*108d0*/  LDS.128 R28, [R231] ;  /* 0x00000000e71c7984 */ /* 0x0005220000000c00 */
[----:B------:R-:W-:-:S02]  /*108e0*/  IADD3 R2, PT, PT, R11, R13, RZ ;  /* 0x0000000d0b027210 */ /* 0x000fc40007ffe0ff */
[----:B------:R-:W-:Y:S01]  /*108f0*/  @P1 FFMA.FTZ R14, R25, R37, R0 ;  /* 0x00000025190e1223 */ /* 0x000fe20000010000 */
[----:B------:R2:W2:Y:S01]  /*10900*/  LDS.128 R32, [R231+0x1800] ;  /* 0x00180000e7207984 */ /* 0x0004a20000000c00 */
[----:B------:R-:W-:Y:S01]  /*10910*/  IADD3.X R11, PT, PT, R2, R3, R15, P6, P5 ;  /* 0x00000003020b7210 */ /* 0x000fe200037ea40f */
[----:B------:R-:W-:Y:S02]  /*10920*/  @!P4 IMAD R0, R5, R38, RZ ;  /* 0x000000260500c224 */ /* 0x000fe400078e02ff */
[----:B---3--:R-:W-:Y:S01]  /*10930*/  @P0 FMUL.FTZ R7, R16, 0.69314718246459960938 ;  /* 0x3f31721810070820 */ /* 0x008fe20000410000 */
[----:B------:R-:W-:Y:S01]  /*10940*/  LOP3.LUT P6, RZ, R229, 0x3, RZ, 0xc0, !PT ;  /* 0x00000003e5ff7812 */ /* 0x000fe200078cc0ff */
[----:B------:R3:W2:Y:S01]  /*10950*/  LDS.128 R16, [R231+0x800] ;  /* 0x00080000e7107984 */ /* 0x0006a20000000c00 */
[----:B------:R-:W-:-:S04]  /*10960*/  @!P4 IMAD.WIDE.U32 R2, R38, R4, R10 ;  /* 0x000000042602c225 */ /* 0x000fc800078e000a */
[----:B------:R-:W-:Y:S01]  /*10970*/  @P0 FFMA.FTZ R12, R25, R36, R7 ;  /* 0x00000024190c0223 */ /* 0x000fe20000010007 */
[----:B------:R-:W-:Y:S01]  /*10980*/  ISETP.GE.AND P5, PT, R6, R40, PT ;  /* 0x000000280600720c */ /* 0x000fe20003fa6270 */
[----:B-1----:R3:W1:Y:S01]  /*10990*/  LDS.128 R24, [R231+0x1000] ;  /* 0x00100000e7187984 */ /* 0x0026620000000c00 */
[----:B------:R-:W-:Y:S01]  /*109a0*/  @!P4 IMAD.IADD R0, R3, 0x1, R0 ;  /* 0x000000010300c824 */ /* 0x000fe200078e0200 */
[----:B------:R-:W-:Y:S02]  /*109b0*/  LOP3.LUT R13, R70, 0x30, RZ, 0xc0, !PT ;  /* 0x00000030460d7812 */ /* 0x000fe400078ec0ff */
[----:B------:R-:W-:Y:S02]  /*109c0*/  SHF.R.U32.HI R229, RZ, 0x2, R229 ;  /* 0x00000002ffe57819 */ /* 0x000fe400000116e5 */
[----:B------:R-:W-:Y:S02]  /*109d0*/  @!P4 LEA R6, P1, R2, R8, 0x1 ;  /* 0x000000080206c211 */ /* 0x000fe400078208ff */
[----:B------:R-:W-:-:S02]  /*109e0*/  LOP3.LUT R13, R13, 0x7, R229, 0xf8, !PT ;  /* 0x000000070d0d7812 */ /* 0x000fc400078ef8e5 */
        /* <DEDUP_REMOVED lines=12> */
.L_x_591:
[----:B------:R-:W-:Y:S05]  /*10ab0*/  BSYNC.RECONVERGENT B0 ;  /* 0x0000000000007941 */ /* 0x000fea0003800200 */
.L_x_590:
[----:B----4-:R4:W-:Y:S01]  /*10ac0*/  @!P4 ST.E.128 desc[UR4][R6.64], R28 ;  /* 0x0000001c0600c985 */ /* 0x0109e2000c101d04 */
[----:B------:R-:W-:Y:S04]  /*10ad0*/  BSSY.RECONVERGENT B0, `(.L_x_592) ;  /* 0x000000d000007945 */ /* 0x000fe80003800200 */
[----:B------:R-:W-:Y:S05]  /*10ae0*/  @P3 BRA `(.L_x_593) ;  /* 0x00000000002c3947 */ /* 0x000fea0003800000 */
[----:B----4-:R-:W-:Y:S01]  /*10af0*/  IADD3 R6, P0, PT, R38, 0x10, RZ ;  /* 0x0000001026067810 */ /* 0x010fe20007f1e0ff */
        /* <DEDUP_REMOVED lines=9> */
[----:B--2---:R1:W-:Y:S02]  /*10b90*/  ST.E.128 desc[UR4][R6.64], R16 ;  /* 0x0000001006007985 */ /* 0x0043e4000c101d04 */
.L_x_593:
[----:B------:R-:W-:Y:S05]  /*10ba0*/  BSYNC.RECONVERGENT B0 ;  /* 0x0000000000007941 */ /* 0x000fea0003800200 */
.L_x_592:
[----:B------:R-:W-:Y:S04]  /*10bb0*/  BSSY.RECONVERGENT B0, `(.L_x_594) ;  /* 0x000000d000007945 */ /* 0x000fe80003800200 */
[----:B------:R-:W-:Y:S05]  /*10bc0*/  @P2 BRA `(.L_x_595) ;  /* 0x00000000002c2947 */ /* 0x000fea0003800000 */
[----:B-1--4-:R-:W-:Y:S01]  /*10bd0*/  IADD3 R6, P0, PT, R38, 0x20, RZ ;  /* 0x0000002026067810 */ /* 0x012fe20007f1e0ff */
        /* <DEDUP_REMOVED lines=10> */
.L_x_595:
[----:B------:R-:W-:Y:S05]  /*10c80*/  BSYNC.RECONVERGENT B0 ;  /* 0x0000000000007941 */ /* 0x000fea0003800200 */
.L_x_594:
[----:B------:R-:W-:Y:S02]  /*10c90*/  MOV R13, 0x50 ;  /* 0x00000050000d7802 */ /* 0x000fe40000000f00 */
[----:B-1----:R-:W-:-:S03]  /*10ca0*/  MOV R3, 0x0 ;  /* 0x0000000000037802 */ /* 0x002fc60000000f00 */
[----:B------:R-:W-:-:S04]  /*10cb0*/  IMAD.MOV.U32 R2, RZ, RZ, R13 ;  /* 0x000000ffff027224 */ /* 0x000fc800078e000d */
[----:B--234-:R-:W-:Y:S05]  /*10cc0*/  @P5 RET.REL.NODEC R2 `(_ZN5flash24flash_fwd_splitkv_kernelI23Flash_fwd_kernel_traitsILi64ELi64ELi256ELi4ELb0ELb0EN7cutlass6half_tE19Flash_kernel_traitsILi64ELi64ELi256ELi4ES3_EELb0ELb0ELb0ELb0ELb1ELb1ELb0ELb0EEEvNS_16Flash_fwd_paramsE) ;  /* 0xfffffef002cc5950 */ /* 0x01cfea0003c3ffff */
        /* <DEDUP_REMOVED lines=13> */
[----:B------:R-:W-:Y:S05]  /*10da0*/  RET.REL.NODEC R2 `(_ZN5flash24flash_fwd_splitkv_kernelI23Flash_fwd_kernel_traitsILi64ELi64ELi256ELi4ELb0ELb0EN7cutlass6half_tE19Flash_kernel_traitsILi64ELi64ELi256ELi4ES3_EELb0ELb0ELb0ELb0ELb1ELb1ELb0ELb0EEEvNS_16Flash_fwd_paramsE) ;  /* 0xfffffef002947950 */ /* 0x000fea0003c3ffff */
.L_x_588:
[----:B-12---:R-:W-:Y:S01]  /*10db0*/  IMAD.MOV.U32 R0, RZ, RZ, 0x2 ;  /* 0x00000002ff007424 */ /* 0x006fe200078e00ff */
[----:B-----5:R-:W-:Y:S01]  /*10dc0*/  MOV R2, R8 ;  /* 0x0000000800027202 */ /* 0x020fe20000000f00 */
[----:B------:R-:W-:Y:S01]  /*10dd0*/  IMAD.MOV.U32 R4, RZ, RZ, -0x1 ;  /* 0xffffffffff047424 */ /* 0x000fe200078e00ff */
[----:B------:R-:W-:-:S07]  /*10de0*/  MOV R3, 0x1f ;  /* 0x0000001f00037802 */ /* 0x000fce0000000f00 */
[----:B---3--:R-:W-:Y:S05]  /*10df0*/  WARPSYNC.COLLECTIVE R4, `(.L_x_596) ;  /* 0x0000000004087348 */ /* 0x008fea0003c00000 */
[----:B------:R1:W2:Y:S02]  /*10e00*/  SHFL.BFLY P0, R0, R2, R0, R3 ;  /* 0x0c00000002007389 */ /* 0x0002a40000000003 */
[----:B-123--:R-:W-:Y:S05]  /*10e10*/  ENDCOLLECTIVE ;  /* 0x000000000000791b */ /* 0x00efea0003800000 */
.L_x_596:
[----:B------:R-:W-:Y:S02]  /*10e20*/  MOV R5, R0 ;  /* 0x0000000000057202 */ /* 0x000fe40000000f00 */
[----:B------:R-:W-:-:S03]  /*10e30*/  MOV R0, 0x1 ;  /* 0x0000000100007802 */ /* 0x000fc60000000f00 */
[----:B------:R-:W-:-:S04]  /*10e40*/  FADD.FTZ R5, R5, R8 ;  /* 0x0000000805057221 */ /* 0x000fc80000010000 */
[----:B------:R-:W-:-:S07]  /*10e50*/  IMAD.MOV.U32 R2, RZ, RZ, R5 ;  /* 0x000000ffff027224 */ /* 0x000fce00078e0005 */
[----:B------:R-:W-:Y:S05]  /*10e60*/  WARPSYNC.COLLECTIVE R4, `(.L_x_597) ;  /* 0x0000000004087348 */ /* 0x000fea0003c00000 */
[----:B------:R1:W2:Y:S02]  /*10e70*/  SHFL.BFLY P0, R0, R2, R0, R3 ;  /* 0x0c00000002007389 */ /* 0x0002a40000000003 */
[----:B-12---:R-:W-:Y:S05]  /*10e80*/  ENDCOLLECTIVE ;  /* 0x000000000000791b */ /* 0x006fea0003800000 */
.L_x_597:
[----:B------:R-:W-:Y:S01]  /*10e90*/  IMAD.MOV.U32 R6, RZ, RZ, R0 ;  /* 0x000000ffff067224 */ /* 0x000fe200078e0000 */
[----:B------:R-:W-:Y:S02]  /*10ea0*/  MOV R0, 0x2 ;  /* 0x0000000200007802 */ /* 0x000fe40000000f00 */
[----:B------:R-:W-:Y:S01]  /*10eb0*/  MOV R2, R7 ;  /* 0x0000000700027202 */ /* 0x000fe20000000f00 */
[----:B------:R-:W-:-:S07]  /*10ec0*/  FADD.FTZ R23, R5, R6 ;  /* 0x0000000605177221 */ /* 0x000fce0000010000 */
[----:B------:R-:W-:Y:S05]  /*10ed0*/  WARPSYNC.COLLECTIVE R4, `(.L_x_598) ;  /* 0x0000000004087348 */ /* 0x000fea0003c00000 */
[----:B------:R1:W2:Y:S02]  /*10ee0*/  SHFL.BFLY P0, R0, R2, R0, R3 ;  /* 0x0c00000002007389 */ /* 0x0002a40000000003 */
[----:B-12---:R-:W-:Y:S05]  /*10ef0*/  ENDCOLLECTIVE ;  /* 0x000000000000791b */ /* 0x006fea0003800000 */
.L_x_598:
[----:B------:R-:W-:Y:S01]  /*10f00*/  IMAD.MOV.U32 R2, RZ, RZ, R0 ;  /* 0x000000ffff027224 */ /* 0x000fe200078e0000 */
[----:B------:R-:W-:-:S03]  /*10f10*/  MOV R0, 0x1 ;  /* 0x0000000100007802 */ /* 0x000fc60000000f00 */
[----:B------:R-:W-:-:S07]  /*10f20*/  FADD.FTZ R2, R2, R7 ;  /* 0x0000000702027221 */ /* 0x000fce0000010000 */
[----:B------:R-:W-:Y:S05]  /*10f30*/  WARPSYNC.COLLECTIVE R4, `(.L_x_599) ;  /* 0x0000000004087348 */ /* 0x000fea0003c00000 */
[----:B------:R1:W2:Y:S02]  /*10f40*/  SHFL.BFLY P0, R0, R2, R0, R3 ;  /* 0x0c00000002007389 */ /* 0x0002a40000000003 */
[----:B-12---:R-:W-:Y:S05]  /*10f50*/  ENDCOLLECTIVE ;  /* 0x000000000000791b */ /* 0x006fea0003800000 */
.L_x_599:
[----:B------:R-:W-:Y:S01]  /*10f60*/  MOV R3, R0 ;  /* 0x0000000000037202 */ /* 0x000fe20000000f00 */
[----:B------:R-:W-:Y:S06]  /*10f70*/  BRA `(.L_x_600) ;  /* 0xfffffff000087947 */ /* 0x000fec000383ffff */
.L_x_601:
        /* <DEDUP_REMOVED lines=16> */
.L_x_14721:


//--------------------- .text._ZN5flash24flash_fwd_splitkv_kernelI23Flash_fwd_kernel_traitsILi64ELi64ELi256ELi4ELb0ELb0EN7cutlass6half_tE19Flash_kernel_traitsILi64ELi64ELi256ELi4ES3_EELb0ELb0ELb0ELb0ELb1ELb0ELb1ELb0EEEvNS_16Flash_fwd_paramsE --------------------------
	.section	.text._ZN5flash24flash_fwd_splitkv_kernelI23Flash_fwd_kernel_traitsILi64ELi64ELi256ELi4ELb0ELb0EN7cutlass6half_tE19Flash_kernel_traitsILi64ELi64ELi256ELi4ES3_EELb0ELb0ELb0ELb0ELb1ELb0ELb1ELb0EEEvNS_16Flash_fwd_paramsE,"ax",@progbits
	.align	128
        .global         _ZN5flash24flash_fwd_splitkv_kernelI23Flash_fwd_kernel_traitsILi64ELi64ELi256ELi4ELb0ELb0EN7cutlass6half_tE19Flash_kernel_traitsILi64ELi64ELi256ELi4ES3_EELb0ELb0ELb0ELb0ELb1ELb0ELb1ELb0EEEvNS_16Flash_fwd_paramsE
        .type           _ZN5flash24flash_fwd_splitkv_kernelI23Flash_fwd_kernel_traitsILi64ELi64ELi256ELi4ELb0ELb0EN7cutlass6half_tE19Flash_kernel_traitsILi64ELi64ELi256ELi4ES3_EELb0ELb0ELb0ELb0ELb1ELb0ELb1ELb0EEEvNS_16Flash_fwd_paramsE,@function
        .size           _ZN5flash24flash_fwd_splitkv_kernelI23Flash_fwd_kernel_traitsILi64ELi64ELi256ELi4ELb0ELb0EN7cutlass6half_tE19Flash_kernel_traitsILi64ELi64ELi256ELi4ES3_EELb0ELb0ELb0ELb0ELb1ELb0ELb1ELb0EEEvNS_16Flash_fwd_paramsE,(.L_x_14722 - _ZN5flash24flash_fwd_splitkv_kernelI23Flash_fwd_kernel_traitsILi64ELi64ELi256ELi4ELb0ELb0EN7cutlass6half_tE19Flash_kernel_traitsILi64ELi64ELi256ELi4ES3_EELb0ELb0ELb0ELb0ELb1ELb0ELb1ELb0EEEvNS_16Flash_fwd_paramsE)
        .other          _ZN5flash24flash_fwd_splitkv_kernelI23Flash_fwd_kernel_traitsILi64ELi64ELi256ELi4ELb0ELb0EN7cutlass6half_tE19Flash_kernel_traitsILi64ELi64ELi256ELi4ES3_EELb0ELb0ELb0ELb0ELb1ELb0ELb1ELb0EEEvNS_16Flash_fwd_paramsE,@"STO_CUDA_ENTRY STV_DEFAULT"
_ZN5flash24flash_fwd_splitkv_kernelI23Flash_fwd_kernel_traitsILi64ELi64ELi256ELi4ELb0ELb0EN7cutlass6half_tE19Flash_kernel_traitsILi64ELi64ELi256ELi4ES3_EELb0ELb0ELb0ELb0ELb1ELb0ELb1ELb0EEEvNS_16Flash_fwd_paramsE:
.text._ZN5flash24flash_fwd_splitkv_kernelI23Flash_fwd_kernel_traitsILi64ELi64ELi256ELi4ELb0ELb0EN7cutlass6half_tE19Flash_kernel_traitsILi64ELi64ELi256ELi4ES3_EELb0ELb0ELb0ELb0ELb1ELb0ELb1ELb0EEEvNS_16Flash_fwd_paramsE:
[----:B------:R-:W-:Y:S08]  /*0000*/  LDC R1, c[0x0][0x37c] ;  /* 0x0000df00ff017b82 */ /* 0x000ff00000000800 */
[----:B------:R-:W1:Y:S01]  /*0010*/  LDC R0, c[0x0][0x3e0] ;  /* 0x0000f800ff007b82 */ /* 0x000e620000000800 */
[----:B------:R-:W2:Y:S01]  /*0020*/  S2R R239, SR_CTAID.X ;  /* 0x0000000000ef7919 */ /* 0x000ea20000002500 */
[----:B------:R-:W-:Y:S01]  /*0030*/  BSSY.RECONVERGENT B2, `(.L_x_602) ;  /* 0x000001b000027945 */ /* 0x000fe20003800200 */
[----:B------:R-:W-:-:S05]  /*0040*/  MOV R238, 0x1e0 ;  /* 0x000001e000ee7802 */ /* 0x000fca0000000f00 */
[----:B------:R-:W3:Y:S08]  /*0050*/  S2UR UR4, SR_CTAID.Z ;  /* 0x00000000000479c3 */ /* 0x000ef00000002700 */
[----:B------:R-:W4:Y:S01]  /*0060*/  S2UR UR8, SR_CTAID.Y ;  /* 0x00000000000879c3 */ /* 0x000f220000002600 */
[----:B-1----:R-:W1:Y:S01]  /*0070*/  I2F.U32.RP R2, R0 ;  /* 0x0000000000027306 */ /* 0x002e620000209000 */
[----:B------:R-:W-:-:S06]  /*0080*/  ISETP.NE.U32.AND P0, PT, R0, RZ, PT ;  /* 0x000000ff0000720c */ /* 0x000fcc0003f05070 */
[----:B------:R-:W2:Y:S01]  /*0090*/  LDC R9, c[0x0][0x374] ;  /* 0x0000dd00ff097b82 */ /* 0x000ea20000000800 */
[----:B-1----:R-:W1:Y:S02]  /*00a0*/  MUFU.RCP R2, R2 ;  /* 0x0000000200027308 */ /* 0x002e640000001000 */
[----:B-1----:R-:W-:-:S06]  /*00b0*/  VIADD R2, R2, 0xffffffe ;  /* 0x0ffffffe02027836 */ /* 0x002fcc0000000000 */
[----:B------:R-:W1:Y:S02]  /*00c0*/  F2I.FTZ.U32.TRUNC.NTZ R3, R2 ;  /* 0x0000000200037305 */ /* 0x000e64000021f000 */
[----:B-1----:R-:W-:-:S04]  /*00d0*/  IMAD.MOV R2, RZ, RZ, -R3 ;  /* 0x000000ffff027224 */ /* 0x002fc800078e0a03 */
[----:B------:R-:W-:Y:S01]  /*00e0*/  IMAD R4, R2, R0, RZ ;  /* 0x0000000002047224 */ /* 0x000fe200078e02ff */
[----:B------:R-:W-:-:S05]  /*00f0*/  MOV R2, RZ ;  /* 0x000000ff00027202 */ /* 0x000fca0000000f00 */
[----:B------:R-:W-:-:S06]  /*0100*/  IMAD.HI.U32 R4, R3, R4, R2 ;  /* 0x0000000403047227 */ /* 0x000fcc00078e0002 */
[----:B---3--:R-:W-:-:S04]  /*0110*/  IMAD.HI.U32 R241, R4, UR4, RZ ;  /* 0x0000000404f17c27 */ /* 0x008fc8000f8e00ff */
[----:B------:R-:W-:-:S04]  /*0120*/  IMAD.MOV R2, RZ, RZ, -R241 ;  /* 0x000000ffff027224 */ /* 0x000fc800078e0af1 */
[----:B------:R-:W-:-:S05]  /*0130*/  IMAD R2, R0, R2, UR4 ;  /* 0x0000000400027e24 */ /* 0x000fca000f8e0202 */
[----:B------:R-:W-:-:S13]  /*0140*/  ISETP.GE.U32.AND P2, PT, R2, R0, PT ;  /* 0x000000000200720c */ /* 0x000fda0003f46070 */
[----:B------:R-:W-:Y:S01]  /*0150*/  @P2 IADD3 R2, PT, PT, R2, -R0, RZ ;  /* 0x8000000002022210 */ /* 0x000fe20007ffe0ff */
[----:B------:R-:W-:-:S03]  /*0160*/  @P2 VIADD R241, R241, 0x1 ;  /* 0x00000001f1f12836 */ /* 0x000fc60000000000 */
[----:B------:R-:W-:Y:S02]  /*0170*/  ISETP.GE.U32.AND P1, PT, R2, R0, PT ;  /* 0x000000000200720c */ /* 0x000fe40003f26070 */
[----:B------:R-:W1:Y:S11]  /*0180*/  LDC.64 R2, c[0x0][0x348] ;  /* 0x0000d200ff027b82 */ /* 0x000e760000000a00 */
[----:B------:R-:W-:-:S02]  /*0190*/  @P1 IADD3 R241, PT, PT, R241, 0x1, RZ ;  /* 0x00000001f1f11810 */ /* 0x000fc40007ffe0ff */
[----:B------:R-:W-:-:S04]  /*01a0*/  @!P0 LOP3.LUT R241, RZ, R0, RZ, 0x33, !PT ;  /* 0x00000000fff18212 */ /* 0x000fc800078e33ff */
[----:B------:R-:W-:-:S05]  /*01b0*/  IADD3 R240, PT, PT, -R241, RZ, RZ ;  /* 0x000000fff1f07210 */ /* 0x000fca0007ffe1ff */
[----:B--2-4-:R-:W-:Y:S02]  /*01c0*/  IMAD R240, R0, R240, UR4 ;  /* 0x0000000400f07e24 */ /* 0x014fe4000f8e02f0 */
[----:B-1----:R-:W-:Y:S05]  /*01d0*/  CALL.REL.NOINC `($_ZN5flash24flash_fwd_splitkv_kernelI23Flash_fwd_kernel_traitsILi64ELi64ELi256ELi4ELb0ELb0EN7cutlass6half_tE19Flash_kernel_traitsILi64ELi64ELi256ELi4ES3_EELb0ELb0ELb0ELb0ELb1ELb0ELb1ELb0EEEvNS_16Flash_fwd_paramsE$_ZN5flash30compute_attn_1rowblock_splitkvI23Flash_fwd_kernel_traitsILi64ELi64ELi256ELi4ELb0ELb0EN7cutlass6half_tE19Flash_kernel_traitsILi64ELi64ELi256ELi4ES3_EELb0ELb0ELb0ELb0ELb1ELb0ELb1ELb0ENS_16Flash_fwd_paramsEEEvRKT8_iiiii) ;  /* 0x0000000000087944 */ /* 0x002fea0003c00000 */
[----:B------:R-:W-:Y:S05]  /*01e0*/  BSYNC.RECONVERGENT B2 ;  /* 0x0000000000027941 */ /* 0x000fea0003800200 */
.L_x_602:
[----:B------:R-:W-:Y:S05]  /*01f0*/  EXIT ;  /* 0x000000000000794d */ /* 0x000fea0003800000 */
        .type           $_ZN5flash24flash_fwd_splitkv_kernelI23Flash_fwd_kernel_traitsILi64ELi64ELi256ELi4ELb0ELb0EN7cutlass6half_tE19Flash_kernel_traitsILi64ELi64ELi256ELi4ES3_EELb0ELb0ELb0ELb0ELb1ELb0ELb1ELb0EEEvNS_16Flash_fwd_paramsE$_ZN5flash30compute_attn_1rowblock_splitkvI23Flash_fwd_kernel_traitsILi64ELi64ELi256ELi4ELb0ELb0EN7cutlass6half_tE19Flash_kernel_traitsILi64ELi64ELi256ELi4ES3_EELb0ELb0ELb0ELb0ELb1ELb0ELb1ELb0ENS_16Flash_fwd_paramsEEEvRKT8_iiiii,@function
        .size           $_ZN5flash24flash_fwd_splitkv_kernelI23Flash_fwd_kernel_traitsILi64ELi64ELi256ELi4ELb0ELb0EN7cutlass6half_tE19Flash_kernel_traitsILi64ELi64ELi256ELi4ES3_EELb0ELb0ELb0ELb0ELb1ELb0ELb1ELb0EEEvNS_16Flash_fwd_paramsE$_ZN5flash30compute_attn_1rowblock_splitkvI23Flash_fwd_kernel_traitsILi64ELi64ELi256ELi4ELb0ELb0EN7cutlass6half_tE19Flash_kernel_traitsILi64ELi64ELi256ELi4ES3_EELb0ELb0ELb0ELb0ELb1ELb0ELb1ELb0ENS_16Flash_fwd_paramsEEEvRKT8_iiiii,(.L_x_14722 - $_ZN5flash24flash_fwd_splitkv_kernelI23Flash_fwd_kernel_traitsILi64ELi64ELi256ELi4ELb0ELb0EN7cutlass6half_tE19Flash_kernel_traitsILi64ELi64ELi256ELi4ES3_EELb0ELb0ELb0ELb0ELb1ELb0ELb1ELb0EEEvNS_16Flash_fwd_paramsE$_ZN5flash30compute_attn_1rowblock_splitkvI23Flash_fwd_kernel_traitsILi64ELi64ELi256ELi4ELb0ELb0EN7cutlass6half_tE19Flash_kernel_traitsILi64ELi64ELi256ELi4ES3_EELb0ELb0ELb0ELb0ELb1ELb0ELb1ELb0ENS_16Flash_fwd_paramsEEEvRKT8_iiiii)
$_ZN5flash24flash_fwd_splitkv_kernelI23Flash_fwd_kernel_traitsILi64ELi64ELi256ELi4ELb0ELb0EN7cutlass6half_tE19Flash_kernel_traitsILi64ELi64ELi256ELi4ES3_EELb0ELb0ELb0ELb0ELb1ELb0ELb1ELb0EEEvNS_16Flash_fwd_paramsE$_ZN5flash30compute_attn_1rowblock_splitkvI23Flash_fwd_kernel_traitsILi64ELi64ELi256ELi4ELb0ELb0EN7cutlass6half_tE19Flash_kernel_traitsILi64ELi64ELi256ELi4ES3_EELb0ELb0ELb0ELb0ELb1ELb0ELb1ELb0ENS_16Flash_fwd_paramsEEEvRKT8_iiiii:
[----:B------:R-:W1:Y:S02]  /*0200*/  LDCU.64 UR4, c[0x0][0x358] ;  /* 0x00006b00ff0477ac */ /* 0x000e640008000a00 */
[----:B-1----:R-:W2:Y:S04]  /*0210*/  LD.E.64 R10, desc[UR4][R2.64+0xf0] ;  /* 0x0000f004020a7980 */ /* 0x002ea8000c101b00 */
[----:B------:R-:W3:Y:S04]  /*0220*/  LD.E.64 R18, desc[UR4][R2.64+0xe0] ;  /* 0x0000e00402127980 */ /* 0x000ee8000c101b00 */
[----:B------:R-:W4:Y:S01]  /*0230*/  LD.E.64 R6, desc[UR4][R2.64+0xe8] ;  /* 0x0000e80402067980 */ /* 0x000f22000c101b00 */
[----:B------:R-:W-:Y:S01]  /*0240*/  IMAD.SHL.U32 R4, R241, 0x4, RZ ;  /* 0x00000004f1047824 */ /* 0x000fe200078e00ff */
[----:B------:R-:W-:-:S02]  /*0250*/  SHF.R.U32.HI R0, RZ, 0x1e, R241 ;  /* 0x0000001eff007819 */ /* 0x000fc400000116f1 */
[----:B------:R-:W4:Y:S01]  /*0260*/  LD.E.64 R16, desc[UR4][R2.64+0xf8] ;  /* 0x0000f80402107980 */ /* 0x000f22000c101b00 */
[----:B--2---:R-:W-:-:S04]  /*0270*/  ISETP.NE.U32.AND P1, PT, R10, RZ, PT ;  /* 0x000000ff0a00720c */ /* 0x004fc80003f25070 */
[----:B------:R-:W-:Y:S02]  /*0280*/  ISETP.NE.AND.EX P1, PT, R11, RZ, PT, P1 ;  /* 0x000000ff0b00720c */ /* 0x000fe40003f25310 */
[----:B---3--:R-:W-:Y:S02]  /*0290*/  ISETP.NE.U32.AND P4, PT, R18, RZ, PT ;  /* 0x000000ff1200720c */ /* 0x008fe40003f85070 */
[----:B----4-:R-:W-:Y:S02]  /*02a0*/  ISETP.NE.U32.AND P3, PT, R6, RZ, PT ;  /* 0x000000ff0600720c */ /* 0x010fe40003f65070 */
[----:B------:R-:W-:Y:S02]  /*02b0*/  ISETP.NE.AND.EX P4, PT, R19, RZ, PT, P4 ;  /* 0x000000ff1300720c */ /* 0x000fe40003f85340 */
[----:B------:R-:W-:Y:S02]  /*02c0*/  ISETP.NE.AND.EX P3, PT, R7, RZ, PT, P3 ;  /* 0x000000ff0700720c */ /* 0x000fe40003f65330 */
[----:B------:R-:W-:-:S03]  /*02d0*/  ISETP.NE.U32.AND P2, PT, R18, RZ, PT ;  /* 0x000000ff1200720c */ /* 0x000fc60003f45070 */
[----:B------:R-:W-:Y:S01]  /*02e0*/  @P1 IADD3 R14, P0, PT, R10, R4, RZ ;  /* 0x000000040a0e1210 */ /* 0x000fe20007f1e0ff */
[----:B------:R-:W-:-:S04]  /*02f0*/  IMAD.MOV.U32 R10, RZ, RZ, RZ ;  /* 0x000000ffff0a7224 */ /* 0x000fc800078e00ff */
[----:B------:R-:W-:-:S03]  /*0300*/  @P1 IMAD.X R15, R11, 0x1, R0, P0 ;  /* 0x000000010b0f1824 */ /* 0x000fc600000e0600 */
[----:B------:R-:W5:Y:S04]  /*0310*/  @!P3 LD.E R197, desc[UR4][R2.64+0xb8] ;  /* 0x0000b80402c5b980 */ /* 0x000f68000c101900 */
[----:B------:R-:W5:Y:S04]  /*0320*/  @P1 LD.E R10, desc[UR4][R14.64] ;  /* 0x000000040e0a1980 */ /* 0x000f68000c101900 */
[----:B------:R-:W5:Y:S01]  /*0330*/  @!P4 LD.E R15, desc[UR4][R2.64+0xb4] ;  /* 0x0000b404020fc980 */ /* 0x000f62000c101900 */
[----:B------:R-:W-:Y:S01]  /*0340*/  ISETP.NE.AND.EX P2, PT, R19, RZ, PT, P2 ;  /* 0x000000ff1300720c */ /* 0x000fe20003f45320 */
[----:B------:R-:W-:-:S02]  /*0350*/  IMAD.MOV.U32 R13, RZ, RZ, -0x1 ;  /* 0xffffffffff0d7424 */ /* 0x000fc400078e00ff */
[----:B------:R-:W-:Y:S01]  /*0360*/  IMAD.WIDE.U32 R18, R241, 0x4, R18 ;  /* 0x00000004f1127825 */ /* 0x000fe200078e0012 */
[----:B------:R-:W-:Y:S01]  /*0370*/  ISETP.NE.U32.AND P0, PT, R16, RZ, PT ;  /* 0x000000ff1000720c */ /* 0x000fe20003f05070 */
[----:B------:R-:W-:Y:S03]  /*0380*/  BSSY.RECONVERGENT B0, `(.L_x_603) ;  /* 0x000000e000007945 */ /* 0x000fe60003800200 */
[----:B------:R-:W5:Y:S05]  /*0390*/  @P4 LD.E R5, desc[UR4][R18.64+0x4] ;  /* 0x0000040412054980 */ /* 0x000f6a000c101900 */
[----:B------:R1:W5:Y:S01]  /*03a0*/  @P2 LD.E R13, desc[UR4][R18.64] ;  /* 0x00000004120d2980 */ /* 0x000362000c101900 */
[----:B------:R-:W-:-:S04]  /*03b0*/  ISETP.NE.U32.AND P2, PT, R6, RZ, PT ;  /* 0x000000ff0600720c */ /* 0x000fc80003f45070 */
[----:B------:R-:W-:Y:S01]  /*03c0*/  ISETP.NE.AND.EX P2, PT, R7, RZ, PT, P2 ;  /* 0x000000ff0700720c */ /* 0x000fe20003f45320 */
[----:B------:R-:W-:Y:S01]  /*03d0*/  IMAD.MOV.U32 R11, RZ, RZ, -0x1 ;  /* 0xffffffffff0b7424 */ /* 0x000fe200078e00ff */
[----:B------:R-:W-:Y:S02]  /*03e0*/  ISETP.NE.AND.EX P0, PT, R17, RZ, PT, P0 ;  /* 0x000000ff1100720c */ /* 0x000fe40003f05300 */
[----:B-1----:R-:W-:-:S05]  /*03f0*/  IADD3 R18, P1, PT, R6, R4, RZ ;  /* 0x0000000406127210 */ /* 0x002fca0007f3e0ff */
[----:B------:R-:W-:-:S04]  /*0400*/  IMAD.X R19, R7, 0x1, R0, P1 ;  /* 0x0000000107137824 */ /* 0x000fc800008e0600 */
[----:B------:R-:W-:Y:S05]  /*0410*/  @!P2 BRA `(.L_x_604) ;  /* 0x000000000010a947 */ /* 0x000fea0003800000 */
[----:B------:R-:W2:Y:S02]  /*0420*/  LD.E.U8 R6, desc[UR4][R2.64+0x1b2] ;  /* 0x0001b20402067980 */ /* 0x000ea4000c101100 */
[----:B--2---:R-:W-:-:S13]  /*0430*/  ISETP.NE.AND P1, PT, R6, RZ, PT ;  /* 0x000000ff0600720c */ /* 0x004fda0003f25270 */
[----:B------:R-:W-:Y:S05]  /*0440*/  @!P1 BRA `(.L_x_604) ;  /* 0x0000000000049947 */ /* 0x000fea0003800000 */
[----:B------:R1:W5:Y:S02]  /*0450*/  LD.E R11, desc[UR4][R18.64] ;  /* 0x00000004120b7980 */ /* 0x000364000c101900 */
.L_x_604:
[----:B------:R-:W-:Y:S05]  /*0460*/  BSYNC.RECONVERGENT B0 ;  /* 0x0000000000007941 */ /* 0x000fea0003800200 */
.L_x_603:
[----:B------:R-:W-:Y:S04]  /*0470*/  BSSY.RECONVERGENT B0, `(.L_x_605) ;  /* 0x0000007000007945 */ /* 0x000fe80003800200 */
[----:B------:R-:W-:Y:S05]  /*0480*/  @!P3 BRA `(.L_x_606) ;  /* 0x000000000014b947 */ /* 0x000fea0003800000 */
[----:B------:R-:W2:Y:S02]  /*0490*/  LD.E.U8 R6, desc[UR4][R2.64+0x1b2] ;  /* 0x0001b20402067980 */ /* 0x000ea4000c101100 */
[----:B--2---:R-:W-:-:S13]  /*04a0*/  ISETP.NE.AND P1, PT, R6, RZ, PT ;  /* 0x000000ff0600720c */ /* 0x004fda0003f25270 */
[----:B-----5:R-:W2:Y:S02]  /*04b0*/  @P1 LD.E R197, desc[UR4][R18.64+0x4] ;  /* 0x0000040412c51980 */ /* 0x020ea4000c101900 */
[----:B--2---:R-:W-:-:S06]  /*04c0*/  @P1 IADD3 R197, PT, PT, R197, -R11, RZ ;  /* 0x8000000bc5c51210 */ /* 0x004fcc0007ffe0ff */
[----:B------:R2:W5:Y:S02]  /*04d0*/  @!P1 LD.E R197, desc[UR4][R18.64] ;  /* 0x0000000412c59980 */ /* 0x000564000c101900 */
.L_x_606:
[----:B------:R-:W-:Y:S05]  /*04e0*/  BSYNC.RECONVERGENT B0 ;  /* 0x0000000000007941 */ /* 0x000fea0003800200 */
.L_x_605:
[----:B------:R-:W-:Y:S01]  /*04f0*/  BSSY.RECONVERGENT B1, `(.L_x_607) ;  /* 0x0000011000017945 */ /* 0x000fe20003800200 */
[----:B-----5:R-:W-:-:S03]  /*0500*/  @P4 IADD3 R15, PT, PT, R5, -R13, RZ ;  /* 0x8000000d050f4210 */ /* 0x020fc60007ffe0ff */
[----:B------:R-:W-:Y:S05]  /*0510*/  @!P0 BRA `(.L_x_608) ;  /* 0x0000000000148947 */ /* 0x000fea0003800000 */
[----:B------:R-:W-:-:S05]  /*0520*/  IADD3 R6, P0, PT, R16, R4, RZ ;  /* 0x0000000410067210 */ /* 0x000fca0007f1e0ff */
[----:B------:R-:W-:-:S05]  /*0530*/  IMAD.X R7, R17, 0x1, R0, P0 ;  /* 0x0000000111077824 */ /* 0x000fca00000e0600 */
[----:B------:R-:W3:Y:S02]  /*0540*/  LD.E R197, desc[UR4][R6.64] ;  /* 0x0000000406c57980 */ /* 0x000ee4000c101900 */
[----:B---3--:R-:W-:Y:S01]  /*0550*/  IADD3 R197, PT, PT, R197, -R10, RZ ;  /* 0x8000000ac5c57210 */ /* 0x008fe20007ffe0ff */
[----:B------:R-:W-:Y:S05]  /*0560*/  BRA `(.L_x_609) ;  /* 0x0000000000247947 */ /* 0x000fea0003800000 */
.L_x_608:
[----:B------:R-:W3:Y:S01]  /*0570*/  LD.E.64 R6, desc[UR4][R2.64+0x108] ;  /* 0x0001080402067980 */ /* 0x000ee2000c101b00 */
[----:B------:R-:W-:Y:S01]  /*0580*/  BSSY.RECONVERGENT B0, `(.L_x_610) ;  /* 0x0000006000007945 */ /* 0x000fe20003800200 */
[----:B------:R-:W-:Y:S01]  /*0590*/  IMAD.MOV.U32 R5, RZ, RZ, RZ ;  /* 0x000000ffff057224 */ /* 0x000fe200078e00ff */
[----:B---3--:R-:W-:-:S04]  /*05a0*/  ISETP.NE.U32.AND P0, PT, R6, RZ, PT ;  /* 0x000000ff0600720c */ /* 0x008fc80003f05070 */
[----:B------:R-:W-:-:S13]  /*05b0*/  ISETP.NE.AND.EX P0, PT, R7, RZ, PT, P0 ;  /* 0x000000ff0700720c */ /* 0x000fda0003f05300 */
[----:B------:R-:W-:Y:S05]  /*05c0*/  @!P0 BRA `(.L_x_611) ;  /* 0x0000000000048947 */ /* 0x000fea0003800000 */
[----:B------:R3:W5:Y:S02]  /*05d0*/  LD.E R5, desc[UR4][R2.64+0xbc] ;  /* 0x0000bc0402057980 */ /* 0x000764000c101900 */
.L_x_611:
[----:B------:R-:W-:Y:S05]  /*05e0*/  BSYNC.RECONVERGENT B0 ;  /* 0x0000000000007941 */ /* 0x000fea0003800200 */
.L_x_610:
[----:B-----5:R-:W-:Y:S02]  /*05f0*/  IADD3 R197, PT, PT, R5, R197, -R10 ;  /* 0x000000c505c57210 */ /* 0x020fe40007ffe80a */
.L_x_609:
[----:B------:R-:W-:Y:S05]  /*0600*/  BSYNC.RECONVERGENT B1 ;  /* 0x0000000000017941 */ /* 0x000fea0003800200 */
.L_x_607:
[----:B------:R-:W-:Y:S01]  /*0610*/  IMAD.SHL.U32 R232, R239, 0x40, RZ ;  /* 0x00000040efe87824 */ /* 0x000fe200078e00ff */
[----:B------:R-:W-:Y:S01]  /*0620*/  MOV R6, R238 ;  /* 0x000000ee00067202 */ /* 0x000fe20000000f00 */
[----:B------:R-:W-:-:S03]  /*0630*/  IMAD.MOV.U32 R7, RZ, RZ, 0x0 ;  /* 0x00000000ff077424 */ /* 0x000fc600078e00ff */
[----:B------:R-:W-:-:S13]  /*0640*/  ISETP.GT.AND P0, PT, R15, R232, PT ;  /* 0x000000e80f00720c */ /* 0x000fda0003f04270 */
[----:B-123--:R-:W-:Y:S05]  /*0650*/  @!P0 RET.REL.NODEC R6 `(_ZN5flash24flash_fwd_splitkv_kernelI23Flash_fwd_kernel_traitsILi64ELi64ELi256ELi4ELb0ELb0EN7cutlass6half_tE19Flash_kernel_traitsILi64ELi64ELi256ELi4ES3_EELb0ELb0ELb0ELb0ELb1ELb0ELb1ELb0EEEvNS_16Flash_fwd_paramsE) ;  /* 0xfffffff806688950 */ /* 0x00efea0003c3ffff */
[----:B------:R-:W2:Y:S01]  /*0660*/  LD.E R5, desc[UR4][R2.64+0xb8] ;  /* 0x0000b80402057980 */ /* 0x000ea2000c101900 */
[----:B------:R-:W-:Y:S01]  /*0670*/  IABS R8, R9 ;  /* 0x0000000900087213 */ /* 0x000fe20000000000 */
[----:B------:R-:W1:Y:S03]  /*0680*/  S2R R224, SR_TID.X ;  /* 0x0000000000e07919 */ /* 0x000e660000002100 */
[----:B------:R-:W3:Y:S08]  /*0690*/  I2F.RP R16, R8 ;  /* 0x0000000800107306 */ /* 0x000ef00000209400 */
[----:B---3--:R-:W3:Y:S02]  /*06a0*/  MUFU.RCP R16, R16 ;  /* 0x0000001000107308 */ /* 0x008ee40000001000 */
[----:B---3--:R-:W-:-:S06]  /*06b0*/  VIADD R16, R16, 0xffffffe ;  /* 0x0ffffffe10107836 */ /* 0x008fcc0000000000 */
[----:B------:R-:W3:Y:S02]  /*06c0*/  F2I.FTZ.U32.TRUNC.NTZ R17, R16 ;  /* 0x0000001000117305 */ /* 0x000ee4000021f000 */
[----:B---3--:R-:W-:Y:S02]  /*06d0*/  IMAD.MOV R7, RZ, RZ, -R17 ;  /* 0x000000ffff077224 */ /* 0x008fe400078e0a11 */
[----:B------:R-:W-:Y:S02]  /*06e0*/  IMAD.MOV.U32 R16, RZ, RZ, RZ ;  /* 0x000000ffff107224 */ /* 0x000fe400078e00ff */
[----:B------:R-:W-:-:S04]  /*06f0*/  IMAD R7, R7, R8, RZ ;  /* 0x0000000807077224 */ /* 0x000fc800078e02ff */
[----:B------:R-:W-:-:S04]  /*0700*/  IMAD.HI.U32 R7, R17, R7, R16 ;  /* 0x0000000711077227 */ /* 0x000fc800078e0010 */
[----:B--2---:R-:W-:-:S05]  /*0710*/  VIADD R5, R5, 0xff ;  /* 0x000000ff05057836 */ /* 0x004fca0000000000 */
[----:B------:R-:W-:-:S04]  /*0720*/  SHF.R.S32.HI R12, RZ, 0x1f, R5 ;  /* 0x0000001fff0c7819 */ /* 0x000fc80000011405 */
[----:B------:R-:W-:Y:S02]  /*0730*/  LEA.HI R12, R12, R5, RZ, 0x8 ;  /* 0x000000050c0c7211 */ /* 0x000fe400078f40ff */
[-C--:B------:R-:W-:Y:S02]  /*0740*/  IABS R5, R9.reuse ;  /* 0x0000000900057213 */ /* 0x080fe40000000000 */
[----:B------:R-:W-:-:S03]  /*0750*/  LEA.HI.SX32 R12, R12, R9, 0x18 ;  /* 0x000000090c0c7211 */ /* 0x000fc600078fc2ff */
[----:B------:R-:W-:Y:S02]  /*0760*/  IMAD.MOV R5, RZ, RZ, -R5 ;  /* 0x000000ffff057224 */ /* 0x000fe400078e0a05 */
[----:B------:R-:W-:-:S05]  /*0770*/  VIADD R12, R12, 0xffffffff ;  /* 0xffffffff0c0c7836 */ /* 0x000fca0000000000 */
[----:B------:R-:W-:Y:S02]  /*0780*/  IABS R6, R12 ;  /* 0x0000000c00067213 */ /* 0x000fe40000000000 */
[----:B------:R-:W-:-:S03]  /*0790*/  LOP3.LUT R12, R12, R9, RZ, 0x3c, !PT ;  /* 0x000000090c0c7212 */ /* 0x000fc600078e3cff */
[----:B------:R-:W-:Y:S01]  /*07a0*/  IMAD.HI.U32 R7, R7, R6, RZ ;  /* 0x0000000607077227 */ /* 0x000fe200078e00ff */
[----:B------:R-:W-:-:S03]  /*07b0*/  ISETP.GE.AND P0, PT, R12, RZ, PT ;  /* 0x000000ff0c00720c */ /* 0x000fc60003f06270 */
[----:B------:R-:W-:Y:S02]  /*07c0*/  IMAD R5, R7, R5, R6 ;  /* 0x0000000507057224 */ /* 0x000fe400078e0206 */
[----:B------:R-:W-:-:S03]  /*07d0*/  VIADD R6, R197, 0xff ;  /* 0x000000ffc5067836 */ /* 0x000fc60000000000 */
[----:B------:R-:W-:-:S13]  /*07e0*/  ISETP.GT.U32.AND P1, PT, R8, R5, PT ;  /* 0x000000050800720c */ /* 0x000fda0003f24070 */
[----:B------:R-:W-:Y:S02]  /*07f0*/  @!P1 IMAD.IADD R5, R5, 0x1, -R8 ;  /* 0x0000000105059824 */ /* 0x000fe400078e0a08 */
[----:B------:R-:W-:Y:S01]  /*0800*/  @!P1 VIADD R7, R7, 0x1 ;  /* 0x0000000107079836 */ /* 0x000fe20000000000 */
[----:B------:R-:W-:Y:S02]  /*0810*/  ISETP.NE.AND P1, PT, R9, RZ, PT ;  /* 0x000000ff0900720c */ /* 0x000fe40003f25270 */
[----:B------:R-:W-:Y:S02]  /*0820*/  ISETP.GE.U32.AND P2, PT, R5, R8, PT ;  /* 0x000000080500720c */ /* 0x000fe40003f46070 */
[----:B------:R-:W-:-:S04]  /*0830*/  SHF.R.S32.HI R5, RZ, 0x1f, R6 ;  /* 0x0000001fff057819 */ /* 0x000fc80000011406 */
[----:B------:R-:W-:-:S04]  /*0840*/  LEA.HI R5, R5, R6, RZ, 0x8 ;  /* 0x0000000605057211 */ /* 0x000fc800078f40ff */
[----:B------:R-:W-:-:S03]  /*0850*/  SHF.R.S32.HI R181, RZ, 0x8, R5 ;  /* 0x00000008ffb57819 */ /* 0x000fc60000011405 */
[----:B------:R-:W-:-:S04]  /*0860*/  @P2 VIADD R7, R7, 0x1 ;  /* 0x0000000107072836 */ /* 0x000fc80000000000 */
[----:B------:R-:W-:Y:S01]  /*0870*/  @!P0 IMAD.MOV R7, RZ, RZ, -R7 ;  /* 0x000000ffff078224 */ /* 0x000fe200078e0a07 */
[----:B------:R-:W-:-:S05]  /*0880*/  @!P1 LOP3.LUT R7, RZ, R9, RZ, 0x33, !PT ;  /* 0x00000009ff079212 */ /* 0x000fca00078e33ff */
[----:B------:R-:W-:-:S05]  /*0890*/  IMAD R233, R7, UR8, RZ ;  /* 0x0000000807e97c24 */ /* 0x000fca000f8e02ff */
[----:B------:R-:W-:-:S04]  /*08a0*/  VIADDMNMX R181, R233, R7, R181, PT ;  /* 0x00000007e9b57246 */ /* 0x000fc800038001b5 */
[----:B------:R-:W-:-:S13]  /*08b0*/  ISETP.GE.AND P0, PT, R233, R181, PT ;  /* 0x000000b5e900720c */ /* 0x000fda0003f06270 */
[----:B-1----:R-:W-:Y:S05]  /*08c0*/  @!P0 BRA `(.L_x_612) ;  /* 0x0000000400288947 */ /* 0x002fea0003800000 */
[----:B------:R-:W2:Y:S04]  /*08d0*/  LD.E.64 R4, desc[UR4][R2.64+0xb0] ;  /* 0x0000b00402047980 */ /* 0x000ea8000c101b00 */
[----:B------:R-:W3:Y:S04]  /*08e0*/  LD.E R6, desc[UR4][R2.64+0x60] ;  /* 0x0000600402067980 */ /* 0x000ee8000c101900 */
[----:B------:R-:W4:Y:S04]  /*08f0*/  LD.E R0, desc[UR4][R2.64+0xcc] ;  /* 0x0000cc0402007980 */ /* 0x000f28000c101900 */
[----:B------:R-:W5:Y:S04]  /*0900*/  LD.E.64 R8, desc[UR4][R2.64+0x78] ;  /* 0x0000780402087980 */ /* 0x000f68000c101b00 */
[----:B------:R-:W5:Y:S01]  /*0910*/  LD.E.64 R2, desc[UR4][R2.64+0xa8] ;  /* 0x0000a80402027980 */ /* 0x000f62000c101b00 */
[----:B------:R-:W-:-:S02]  /*0920*/  IMAD.IADD R15, R15, 0x1, -R232 ;  /* 0x000000010f0f7824 */ /* 0x000fc400078e0ae8 */
[----:B--2---:R-:W-:-:S04]  /*0930*/  IMAD R4, R4, UR8, R241 ;  /* 0x0000000804047c24 */ /* 0x004fc8000f8e02f1 */
[----:B---3--:R-:W-:Y:S01]  /*0940*/  IMAD R6, R4, R6, R240 ;  /* 0x0000000604067224 */ /* 0x008fe200078e02f0 */
[----:B------:R-:W-:-:S03]  /*0950*/  SHF.R.U32.HI R4, RZ, 0x4, R224 ;  /* 0x00000004ff047819 */ /* 0x000fc600000116e0 */
[----:B------:R-:W-:Y:S01]  /*0960*/  IMAD R5, R5, R6, R232 ;  /* 0x0000000605057224 */ /* 0x000fe200078e02e8 */
[CC--:B------:R-:W-:Y:S01]  /*0970*/  ISETP.GE.AND P1, PT, R4.reuse, R15.reuse, PT ;  /* 0x0000000f0400720c */ /* 0x0c0fe20003f26270 */
[C---:B------:R-:W-:Y:S02]  /*0980*/  VIADD R6, R4.reuse, 0x10 ;  /* 0x0000001004067836 */ /* 0x040fe40000000000 */
[----:B----4-:R-:W-:Y:S02]  /*0990*/  IMAD R10, R5, R0, RZ ;  /* 0x00000000050a7224 */ /* 0x010fe400078e02ff */
[----:B------:R-:W-:Y:S01]  /*09a0*/  VIADD R0, R4, 0x18 ;  /* 0x0000001804007836 */ /* 0x000fe20000000000 */
[-C--:B------:R-:W-:Y:S01]  /*09b0*/  ISETP.GE.AND P5, PT, R6, R15.reuse, PT ;  /* 0x0000000f0600720c */ /* 0x080fe20003fa6270 */
[----:B------:R-:W-:Y:S01]  /*09c0*/  VIADD R7, R4, 0x8 ;  /* 0x0000000804077836 */ /* 0x000fe20000000000 */
[----:B------:R-:W-:Y:S02]  /*09d0*/  LEA R6, P3, R224, R10, 0x2 ;  /* 0x0000000ae0067211 */ /* 0x000fe400078610ff */
[----:B------:R-:W-:-:S02]  /*09e0*/  ISETP.GE.AND P4, PT, R0, R15, PT ;  /* 0x0000000f0000720c */ /* 0x000fc40003f86270 */
[----:B------:R-:W-:Y:S02]  /*09f0*/  IADD3 R0, P2, PT, R5, R4, RZ ;  /* 0x0000000405007210 */ /* 0x000fe40007f5e0ff */
[----:B------:R-:W-:Y:S01]  /*0a00*/  ISETP.GE.AND P0, PT, R7, R15, PT ;  /* 0x0000000f0700720c */ /* 0x000fe20003f06270 */
[----:B------:R-:W-:Y:S01]  /*0a10*/  VIADD R7, R4, 0x20 ;  /* 0x0000002004077836 */ /* 0x000fe20000000000 */
[----:B------:R-:W-:Y:S02]  /*0a20*/  LEA.HI.X.SX32 R5, R5, RZ, 0x1, P2 ;  /* 0x000000ff05057211 */ /* 0x000fe400010f0eff */
[----:B------:R-:W-:Y:S02]  /*0a30*/  LEA.HI.X.SX32 R10, R10, RZ, 0x1, P3 ;  /* 0x000000ff0a0a7211 */ /* 0x000fe400018f0eff */
[----:B-----5:R-:W-:Y:S02]  /*0a40*/  LEA R8, P3, R6, R8, 0x2 ;  /* 0x0000000806087211 */ /* 0x020fe400078610ff */
[----:B------:R-:W-:-:S02]  /*0a50*/  LOP3.LUT P6, R224, R224, 0xf, RZ, 0xc0, !PT ;  /* 0x0000000fe0e07812 */ /* 0x000fc400078cc0ff */
[----:B------:R-:W-:Y:S02]  /*0a60*/  LEA.HI.X R9, R6, R9, R10, 0x2, P3 ;  /* 0x0000000906097211 */ /* 0x000fe400018f140a */
[----:B------:R-:W-:Y:S02]  /*0a70*/  P2R R6, PR, RZ, 0x40 ;  /* 0x00000040ff067803 */ /* 0x000fe40000000000 */
[----:B------:R-:W-:Y:S01]  /*0a80*/  LEA R2, P2, R0, R2, 0x2 ;  /* 0x0000000200027211 */ /* 0x000fe200078410ff */
[----:B------:R-:W-:Y:S01]  /*0a90*/  @!P1 ST.E.128 desc[UR4][R8.64], RZ ;  /* 0x000000ff08009985 */ /* 0x000fe2000c101d04 */
[----:B------:R-:W-:Y:S02]  /*0aa0*/  ISETP.NE.OR P6, PT, R224, RZ, P0 ;  /* 0x000000ffe000720c */ /* 0x000fe400007c5670 */
[----:B------:R-:W-:Y:S01]  /*0ab0*/  LEA.HI.X R3, R0, R3, R5, 0x2, P2 ;  /* 0x0000000300037211 */ /* 0x000fe200010f1405 */
[C---:B------:R-:W-:Y:S01]  /*0ac0*/  VIADD R5, R4.reuse, 0x28 ;  /* 0x0000002804057836 */ /* 0x040fe20000000000 */
[----:B------:R-:W-:Y:S01]  /*0ad0*/  @!P0 ST.E.128 desc[UR4][R8.64+0x800], RZ ;  /* 0x000800ff08008985 */ /* 0x000fe2000c101d04 */
[----:B------:R-:W-:Y:S01]  /*0ae0*/  VIADD R0, R4, 0x30 ;  /* 0x0000003004007836 */ /* 0x000fe20000000000 */
[----:B------:R-:W-:-:S02]  /*0af0*/  ISETP.GE.AND P3, PT, R7, R15, PT ;  /* 0x0000000f0700720c */ /* 0x000fc40003f66270 */
[-C--:B------:R-:W-:Y:S01]  /*0b00*/  ISETP.GE.AND P2, PT, R5, R15.reuse, PT ;  /* 0x0000000f0500720c */ /* 0x080fe20003f46270 */
[----:B------:R-:W-:Y:S01]  /*0b10*/  VIADD R5, R4, 0x38 ;  /* 0x0000003804057836 */ /* 0x000fe20000000000 */
[-C--:B------:R-:W-:Y:S01]  /*0b20*/  ISETP.GE.AND P1, PT, R0, R15.reuse, PT ;  /* 0x0000000f0000720c */ /* 0x080fe20003f26270 */
[----:B------:R-:W-:Y:S01]  /*0b30*/  @!P5 ST.E.128 desc[UR4][R8.64+0x1000], RZ ;  /* 0x001000ff0800d985 */ /* 0x000fe2000c101d04 */
[C---:B------:R-:W-:Y:S01]  /*0b40*/  ISETP.NE.OR P5, PT, R224.reuse, RZ, P5 ;  /* 0x000000ffe000720c */ /* 0x040fe20002fa5670 */
[----:B------:R-:W-:Y:S01]  /*0b50*/  @!P6 IMAD.MOV.U32 R0, RZ, RZ, -0x800000 ;  /* 0xff800000ff00e424 */ /* 0x000fe200078e00ff */
[----:B------:R-:W-:Y:S01]  /*0b60*/  ISETP.GE.AND P0, PT, R5, R15, PT ;  /* 0x0000000f0500720c */ /* 0x000fe20003f06270 */
[----:B------:R-:W-:Y:S01]  /*0b70*/  @!P4 ST.E.128 desc[UR4][R8.64+0x1800], RZ ;  /* 0x001800ff0800c985 */ /* 0x000fe2000c101d04 */
[----:B------:R-:W-:-:S03]  /*0b80*/  ISETP.NE.OR P4, PT, R224, RZ, P4 ;  /* 0x000000ffe000720c */ /* 0x000fc60002785670 */
[----:B------:R-:W-:Y:S01]  /*0b90*/  @!P3 ST.E.128 desc[UR4][R8.64+0x2000], RZ ;  /* 0x002000ff0800b985 */ /* 0x000fe2000c101d04 */
[----:B------:R-:W-:-:S03]  /*0ba0*/  ISETP.NE.OR P3, PT, R224, RZ, P3 ;  /* 0x000000ffe000720c */ /* 0x000fc60001f65670 */
[----:B------:R-:W-:Y:S01]  /*0bb0*/  @!P2 ST.E.128 desc[UR4][R8.64+0x2800], RZ ;  /* 0x002800ff0800a985 */ /* 0x000fe2000c101d04 */
[----:B------:R-:W-:-:S03]  /*0bc0*/  ISETP.NE.OR P2, PT, R224, RZ, P2 ;  /* 0x000000ffe000720c */ /* 0x000fc60001745670 */
[----:B------:R-:W-:Y:S01]  /*0bd0*/  @!P1 ST.E.128 desc[UR4][R8.64+0x3000], RZ ;  /* 0x003000ff08009985 */ /* 0x000fe2000c101d04 */
[----:B------:R-:W-:-:S03]  /*0be0*/  ISETP.NE.OR P1, PT, R224, RZ, P1 ;  /* 0x000000ffe000720c */ /* 0x000fc60000f25670 */
[----:B------:R-:W-:Y:S01]  /*0bf0*/  @!P0 ST.E.128 desc[UR4][R8.64+0x3800], RZ ;  /* 0x003800ff08008985 */ /* 0x000fe2000c101d04 */
[----:B------:R-:W-:Y:S01]  /*0c00*/  ISETP.NE.OR P0, PT, R224, RZ, P0 ;  /* 0x000000ffe000720c */ /* 0x000fe20000705670 */
[----:B------:R-:W-:Y:S02]  /*0c10*/  @!P3 IMAD.MOV.U32 R5, RZ, RZ, -0x800000 ;  /* 0xff800000ff05b424 */ /* 0x000fe400078e00ff */
[----:B------:R1:W-:Y:S01]  /*0c20*/  @!P6 ST.E desc[UR4][R2.64+0x20], R0 ;  /* 0x000020000200e985 */ /* 0x0003e2000c101904 */
[----:B------:R-:W-:Y:S01]  /*0c30*/  ISETP.NE.AND P6, PT, R6, RZ, PT ;  /* 0x000000ff0600720c */ /* 0x000fe20003fc5270 */
[----:B------:R-:W-:Y:S02]  /*0c40*/  @!P4 IMAD.MOV.U32 R6, RZ, RZ, -0x800000 ;  /* 0xff800000ff06c424 */ /* 0x000fe400078e00ff */
[----:B------:R2:W-:Y:S01]  /*0c50*/  @!P3 ST.E desc[UR4][R2.64+0x80], R5 ;  /* 0x000080050200b985 */ /* 0x0005e2000c101904 */
[----:B------:R-:W-:Y:S01]  /*0c60*/  ISETP.GE.OR P6, PT, R4, R15, P6 ;  /* 0x0000000f0400720c */ /* 0x000fe200037c6670 */
[----:B------:R-:W-:-:S02]  /*0c70*/  @!P2 IMAD.MOV.U32 R4, RZ, RZ, -0x800000 ;  /* 0xff800000ff04a424 */ /* 0x000fc400078e00ff */
[----:B------:R-:W-:Y:S04]  /*0c80*/  @!P4 ST.E desc[UR4][R2.64+0x60], R6 ;  /* 0x000060060200c985 */ /* 0x000fe8000c101904 */
[----:B------:R3:W-:Y:S06]  /*0c90*/  @!P2 ST.E desc[UR4][R2.64+0xa0], R4 ;  /* 0x0000a0040200a985 */ /* 0x0007ec000c101904 */
[----:B------:R-:W-:-:S05]  /*0ca0*/  @!P6 IMAD.MOV.U32 R7, RZ, RZ, -0x800000 ;  /* 0xff800000ff07e424 */ /* 0x000fca00078e00ff */
[----:B------:R-:W-:Y:S01]  /*0cb0*/  @!P6 ST.E desc[UR4][R2.64], R7 ;  /* 0x000000070200e985 */ /* 0x000fe2000c101904 */
[----:B-1----:R-:W-:Y:S02]  /*0cc0*/  @!P5 IMAD.MOV.U32 R0, RZ, RZ, -0x800000 ;  /* 0xff800000ff00d424 */ /* 0x002fe400078e00ff */
[----:B--2---:R-:W-:-:S03]  /*0cd0*/  IMAD.MOV.U32 R5, RZ, RZ, 0x0 ;  /* 0x00000000ff057424 */ /* 0x004fc600078e00ff */
[----:B------:R1:W-:Y:S01]  /*0ce0*/  @!P5 ST.E desc[UR4][R2.64+0x40], R0 ;  /* 0x000040000200d985 */ /* 0x0003e2000c101904 */
[----:B---3--:R-:W-:Y:S02]  /*0cf0*/  IMAD.MOV.U32 R4, RZ, RZ, R238 ;  /* 0x000000ffff047224 */ /* 0x008fe400078e00ee */
[----:B-1----:R-:W-:-:S05]  /*0d00*/  @!P1 IMAD.MOV.U32 R0, RZ, RZ, -0x800000 ;  /* 0xff800000ff009424 */ /* 0x002fca00078e00ff */
[----:B------:R1:W-:Y:S02]  /*0d10*/  @!P1 ST.E desc[UR4][R2.64+0xc0], R0 ;  /* 0x0000c00002009985 */ /* 0x0003e4000c101904 */
[----:B-1----:R-:W-:Y:S05]  /*0d20*/  @P0 RET.REL.NODEC R4 `(_ZN5flash24flash_fwd_splitkv_kernelI23Flash_fwd_kernel_traitsILi64ELi64ELi256ELi4ELb0ELb0EN7cutlass6half_tE19Flash_kernel_traitsILi64ELi64ELi256ELi4ES3_EELb0ELb0ELb0ELb0ELb1ELb0ELb1ELb0EEEvNS_16Flash_fwd_paramsE) ;  /* 0xfffffff004b40950 */ /* 0x002fea0003c3ffff */
[----:B------:R-:W-:Y:S02]  /*0d30*/  MOV R0, 0xff800000 ;  /* 0xff80000000007802 */ /* 0x000fe40000000f00 */
[----:B------:R-:W-:-:S03]  /*0d40*/  MOV R239, 0x0 ;  /* 0x0000000000ef7802 */ /* 0x000fc60000000f00 */
[----:B------:R1:W-:Y:S02]  /*0d50*/  ST.E desc[UR4][R2.64+0xe0], R0 ;  /* 0x0000e00002007985 */ /* 0x0003e4000c101904 */
[----:B-1----:R-:W-:Y:S05]  /*0d60*/  RET.REL.NODEC R238 `(_ZN5flash24flash_fwd_splitkv_kernelI23Flash_fwd_kernel_traitsILi64ELi64ELi256ELi4ELb0ELb0EN7cutlass6half_tE19Flash_kernel_traitsILi64ELi64ELi256ELi4ES3_EELb0ELb0ELb0ELb0ELb1ELb0ELb1ELb0EEEvNS_16Flash_fwd_paramsE) ;  /* 0xfffffff0eea47950 */ /* 0x002fea0003c3ffff */
.L_x_612:
[----:B------:R-:W2:Y:S04]  /*0d70*/  LD.E.64 R6, desc[UR4][R2.64+0x158] ;  /* 0x0001580402067980 */ /* 0x000ea8000c101b00 */
[----:B------:R-:W3:Y:S01]  /*0d80*/  LD.E.64 R246, desc[UR4][R2.64+0x160] ;  /* 0x0001600402f67980 */ /* 0x000ee2000c101b00 */
[----:B------:R-:W-:Y:S01]  /*0d90*/  IMAD.MOV.U32 R9, RZ, RZ, R241 ;  /* 0x000000ffff097224 */ /* 0x000fe200078e00f1 */
[----:B--2---:R-:W-:-:S04]  /*0da0*/  ISETP.NE.U32.AND P1, PT, R6, RZ, PT ;  /* 0x000000ff0600720c */ /* 0x004fc80003f25070 */
[----:B------:R-:W-:-:S13]  /*0db0*/  ISETP.NE.AND.EX P1, PT, R7, RZ, PT, P1 ;  /* 0x000000ff0700720c */ /* 0x000fda0003f25310 */
[----:B------:R-:W-:-:S05]  /*0dc0*/  @P1 IADD3 R4, P0, PT, R6, R4, RZ ;  /* 0x0000000406041210 */ /* 0x000fca0007f1e0ff */
[----:B------:R-:W-:-:S05]  /*0dd0*/  @P1 IMAD.X R5, R7, 0x1, R0, P0 ;  /* 0x0000000107051824 */ /* 0x000fca00000e0600 */
[----:B------:R1:W5:Y:S01]  /*0de0*/  @P1 LD.E R9, desc[UR4][R4.64] ;  /* 0x0000000404091980 */ /* 0x000362000c101900 */
[----:B---3--:R-:W-:-:S04]  /*0df0*/  ISETP.NE.U32.AND P0, PT, R246, RZ, PT ;  /* 0x000000fff600720c */ /* 0x008fc80003f05070 */
[----:B------:R-:W-:Y:S01]  /*0e00*/  ISETP.NE.AND.EX P0, PT, R247, RZ, PT, P0 ;  /* 0x000000fff700720c */ /* 0x000fe20003f05300 */
[----:B------:R-:W-:-:S12]  /*0e10*/  BSSY.RECONVERGENT B0, `(.L_x_613) ;  /* 0x00000b0000007945 */ /* 0x000fd80003800200 */
[----:B------:R-:W-:Y:S05]  /*0e20*/  @!P0 BRA `(.L_x_614) ;  /* 0x0000000400708947 */ /* 0x000fea0003800000 */
[----:B-----5:R-:W2:Y:S04]  /*0e30*/  LD.E R9, desc[UR4][R2.64+0x170] ;  /* 0x0001700402097980 */ /* 0x020ea8000c101900 */
[----:B------:R-:W3:Y:S04]  /*0e40*/  LD.E.64 R10, desc[UR4][R2.64+0x168] ;  /* 0x00016804020a7980 */ /* 0x000ee8000c101b00 */
[----:B------:R-:W4:Y:S01]  /*0e50*/  LD.E R12, desc[UR4][R2.64+0x68] ;  /* 0x00006804020c7980 */ /* 0x000f22000c101900 */
[----:B------:R-:W-:-:S03]  /*0e60*/  LEA R14, R181, 0xffffff00, 0x8 ;  /* 0xffffff00b50e7811 */ /* 0x000fc600078e40ff */
[----:B------:R-:W4:Y:S01]  /*0e70*/  LD.E.64 R18, desc[UR4][R2.64+0x20] ;  /* 0x0000200402127980 */ /* 0x000f22000c101b00 */
[----:B-1----:R-:W-:-:S03]  /*0e80*/  IABS R4, R14 ;  /* 0x0000000e00047213 */ /* 0x002fc60000000000 */
[----:B------:R-:W4:Y:S04]  /*0e90*/  LD.E.64 R230, desc[UR4][R2.64+0x38] ;  /* 0x0000380402e67980 */ /* 0x000f28000c101b00 */
[----:B------:R-:W5:Y:S04]  /*0ea0*/  LD.E.64 R24, desc[UR4][R2.64+0x58] ;  /* 0x0000580402187980 */ /* 0x000f68000c101b00 */
[----:B------:R-:W5:Y:S01]  /*0eb0*/  LD.E.64 R182, desc[UR4][R2.64+0x40] ;  /* 0x0000400402b67980 */ /* 0x000f62000c101b00 */
[----:B--2---:R-:W-:-:S04]  /*0ec0*/  IABS R5, R9 ;  /* 0x0000000900057213 */ /* 0x004fc80000000000 */
[----:B------:R-:W1:Y:S08]  /*0ed0*/  I2F.RP R16, R5 ;  /* 0x0000000500107306 */ /* 0x000e700000209400 */
[----:B-1----:R-:W1:Y:S02]  /*0ee0*/  MUFU.RCP R16, R16 ;  /* 0x0000001000107308 */ /* 0x002e640000001000 */
[----:B-1----:R-:W-:-:S06]  /*0ef0*/  IADD3 R16, PT, PT, R16, 0xffffffe, RZ ;  /* 0x0ffffffe10107810 */ /* 0x002fcc0007ffe0ff */
[----:B------:R-:W1:Y:S01]  /*0f00*/  F2I.FTZ.U32.TRUNC.NTZ R17, R16 ;  /* 0x0000001000117305 */ /* 0x000e62000021f000 */
[----:B------:R-:W-:Y:S02]  /*0f10*/  IABS R0, R9 ;  /* 0x0000000900007213 */ /* 0x000fe40000000000 */
[----:B-1----:R-:W-:Y:S01]  /*0f20*/  IADD3 R6, PT, PT, RZ, -R17, RZ ;  /* 0x80000011ff067210 */ /* 0x002fe20007ffe0ff */
[----:B------:R-:W-:-:S04]  /*0f30*/  IMAD.MOV.U32 R16, RZ, RZ, RZ ;  /* 0x000000ffff107224 */ /* 0x000fc800078e00ff */
[----:B------:R-:W-:-:S04]  /*0f40*/  IMAD R6, R6, R5, RZ ;  /* 0x0000000506067224 */ /* 0x000fc800078e02ff */
[----:B------:R-:W-:Y:S01]  /*0f50*/  IMAD.HI.U32 R6, R17, R6, R16 ;  /* 0x0000000611067227 */ /* 0x000fe200078e0010 */
[----:B------:R-:W-:Y:S01]  /*0f60*/  IADD3 R0, PT, PT, RZ, -R0, RZ ;  /* 0x80000000ff007210 */ /* 0x000fe20007ffe0ff */
[----:B------:R-:W2:Y:S04]  /*0f70*/  LD.E.64 R16, desc[UR4][R2.64+0x50] ;  /* 0x0000500402107980 */ /* 0x000ea8000c101b00 */
[----:B------:R-:W-:-:S04]  /*0f80*/  IMAD.HI.U32 R6, R6, R4, RZ ;  /* 0x0000000406067227 */ /* 0x000fc800078e00ff */
[----:B------:R-:W-:-:S05]  /*0f90*/  IMAD R0, R6, R0, R4 ;  /* 0x0000000006007224 */ /* 0x000fca00078e0204 */
[----:B------:R-:W-:-:S13]  /*0fa0*/  ISETP.GT.U32.AND P2, PT, R5, R0, PT ;  /* 0x000000000500720c */ /* 0x000fda0003f44070 */
[----:B------:R-:W-:-:S05]  /*0fb0*/  @!P2 IMAD.IADD R0, R0, 0x1, -R5 ;  /* 0x000000010000a824 */ /* 0x000fca00078e0a05 */
[----:B------:R-:W-:Y:S02]  /*0fc0*/  ISETP.GE.U32.AND P0, PT, R0, R5, PT ;  /* 0x000000050000720c */ /* 0x000fe40003f06070 */
[----:B------:R-:W-:Y:S02]  /*0fd0*/  LOP3.LUT R0, R14, R9, RZ, 0x3c, !PT ;  /* 0x000000090e007212 */ /* 0x000fe400078e3cff */
[----:B------:R-:W-:Y:S02]  /*0fe0*/  @!P2 IADD3 R6, PT, PT, R6, 0x1, RZ ;  /* 0x000000010606a810 */ /* 0x000fe40007ffe0ff */
[----:B------:R-:W-:Y:S01]  /*0ff0*/  ISETP.GE.AND P1, PT, R0, RZ, PT ;  /* 0x000000ff0000720c */ /* 0x000fe20003f26270 */
[-C--:B---3--:R-:W-:Y:S01]  /*1000*/  IMAD R0, R11, R241.reuse, RZ ;  /* 0x000000f10b007224 */ /* 0x088fe200078e02ff */
[----:B------:R-:W-:Y:S01]  /*1010*/  ISETP.NE.AND P2, PT, R9, RZ, PT ;  /* 0x000000ff0900720c */ /* 0x000fe20003f45270 */
[----:B------:R-:W-:-:S04]  /*1020*/  IMAD.WIDE.U32 R10, R10, R241, RZ ;  /* 0x000000f10a0a7225 */ /* 0x000fc800078e00ff */
[----:B------:R-:W-:Y:S01]  /*1030*/  @P0 VIADD R6, R6, 0x1 ;  /* 0x0000000106060836 */ /* 0x000fe20000000000 */
[----:B------:R-:W-:Y:S01]  /*1040*/  LEA R196, P0, R10, R246, 0x2 ;  /* 0x000000f60ac47211 */ /* 0x000fe200078010ff */
[----:B------:R-:W-:-:S03]  /*1050*/  IMAD.IADD R0, R11, 0x1, R0 ;  /* 0x000000010b007824 */ /* 0x000fc600078e0200 */
[----:B------:R-:W-:Y:S02]  /*1060*/  MOV R8, R6 ;  /* 0x0000000600087202 */ /* 0x000fe40000000f00 */
[----:B------:R-:W-:Y:S02]  /*1070*/  LEA.HI.X R195, R10, R247, R0, 0x2, P0 ;  /* 0x000000f70ac37211 */ /* 0x000fe400000f1400 */
[----:B------:R-:W-:Y:S01]  /*1080*/  @!P1 IADD3 R8, PT, PT, -R8, RZ, RZ ;  /* 0x000000ff08089210 */ /* 0x000fe20007ffe1ff */
[----:B------:R-:W-:Y:S01]  /*1090*/  IMAD.MOV.U32 R4, RZ, RZ, R196 ;  /* 0x000000ffff047224 */ /* 0x000fe200078e00c4 */
[----:B------:R-:W-:Y:S01]  /*10a0*/  @!P2 LOP3.LUT R8, RZ, R9, RZ, 0x33, !PT ;  /* 0x00000009ff08a212 */ /* 0x000fe200078e33ff */
[----:B------:R-:W3:Y:S01]  /*10b0*/  LD.E.64 R10, desc[UR4][R2.64+0x28] ;  /* 0x00002804020a7980 */ /* 0x000ee2000c101b00 */
[----:B------:R-:W-:-:S03]  /*10c0*/  MOV R5, R195 ;  /* 0x000000c300057202 */ /* 0x000fc60000000f00 */
[----:B------:R-:W-:-:S05]  /*10d0*/  IMAD.WIDE R4, R8, 0x4, R4 ;  /* 0x0000000408047825 */ /* 0x000fca00078e0204 */
[----:B------:R1:W2:Y:S01]  /*10e0*/  LD.E R0, desc[UR4][R4.64] ;  /* 0x0000000404007980 */ /* 0x0002a2000c101900 */
[----:B----4-:R-:W-:-:S04]  /*10f0*/  IABS R7, R12 ;  /* 0x0000000c00077213 */ /* 0x010fc80000000000 */
[----:B-1----:R-:W1:Y:S08]  /*1100*/  I2F.RP R4, R7 ;  /* 0x0000000700047306 */ /* 0x002e700000209400 */
[----:B-1----:R-:W1:Y:S02]  /*1110*/  MUFU.RCP R4, R4 ;  /* 0x0000000400047308 */ /* 0x002e640000001000 */
[----:B-1----:R-:W-:-:S06]  /*1120*/  VIADD R4, R4, 0xffffffe ;  /* 0x0ffffffe04047836 */ /* 0x002fcc0000000000 */
[----:B------:R-:W1:Y:S01]  /*1130*/  F2I.FTZ.U32.TRUNC.NTZ R21, R4 ;  /* 0x0000000400157305 */ /* 0x000e62000021f000 */
[----:B------:R-:W-:Y:S01]  /*1140*/  IMAD.MOV.U32 R20, RZ, RZ, RZ ;  /* 0x000000ffff147224 */ /* 0x000fe200078e00ff */
[----:B------:R-:W-:Y:S02]  /*1150*/  IABS R6, R240 ;  /* 0x000000f000067213 */ /* 0x000fe40000000000 */
[----:B------:R-:W-:Y:S02]  /*1160*/  IABS R5, R12 ;  /* 0x0000000c00057213 */ /* 0x000fe40000000000 */
[----:B-1----:R-:W-:-:S05]  /*1170*/  IADD3 R4, PT, PT, RZ, -R21, RZ ;  /* 0x80000015ff047210 */ /* 0x002fca0007ffe0ff */
[----:B------:R-:W-:-:S04]  /*1180*/  IMAD R4, R4, R7, RZ ;  /* 0x0000000704047224 */ /* 0x000fc800078e02ff */
[----:B------:R-:W-:Y:S01]  /*1190*/  IMAD.HI.U32 R4, R21, R4, R20 ;  /* 0x0000000415047227 */ /* 0x000fe200078e0014 */
[----:B------:R-:W-:-:S05]  /*11a0*/  IADD3 R5, PT, PT, RZ, -R5, RZ ;  /* 0x80000005ff057210 */ /* 0x000fca0007ffe0ff */
[----:B------:R-:W-:-:S04]  /*11b0*/  IMAD.HI.U32 R4, R4, R6, RZ ;  /* 0x0000000604047227 */ /* 0x000fc800078e00ff */
[----:B------:R-:W-:-:S05]  /*11c0*/  IMAD R5, R4, R5, R6 ;  /* 0x0000000504057224 */ /* 0x000fca00078e0206 */
[----:B------:R-:W-:-:S13]  /*11d0*/  ISETP.GT.U32.AND P1, PT, R7, R5, PT ;  /* 0x000000050700720c */ /* 0x000fda0003f24070 */
[----:B------:R-:W-:-:S05]  /*11e0*/  @!P1 IMAD.IADD R5, R5, 0x1, -R7 ;  /* 0x0000000105059824 */ /* 0x000fca00078e0a07 */
[----:B------:R-:W-:Y:S02]  /*11f0*/  ISETP.GE.U32.AND P2, PT, R5, R7, PT ;  /* 0x000000070500720c */ /* 0x000fe40003f46070 */
[----:B------:R-:W-:Y:S01]  /*1200*/  LOP3.LUT R7, R240, R12, RZ, 0x3c, !PT ;  /* 0x0000000cf0077212 */ /* 0x000fe200078e3cff */
[----:B------:R-:W-:Y:S01]  /*1210*/  @!P1 VIADD R4, R4, 0x1 ;  /* 0x0000000104049836 */ /* 0x000fe20000000000 */
[----:B------:R-:W-:Y:S02]  /*1220*/  IADD3 R8, PT, PT, -R8, RZ, RZ ;  /* 0x000000ff08087210 */ /* 0x000fe40007ffe1ff */
[----:B------:R-:W-:Y:S02]  /*1230*/  ISETP.GE.AND P0, PT, R7, RZ, PT ;  /* 0x000000ff0700720c */ /* 0x000fe40003f06270 */
[----:B------:R-:W-:Y:S01]  /*1240*/  ISETP.NE.AND P1, PT, R12, RZ, PT ;  /* 0x000000ff0c00720c */ /* 0x000fe20003f25270 */
[----:B------:R-:W-:-:S04]  /*1250*/  IMAD R14, R9, R8, R14 ;  /* 0x00000008090e7224 */ /* 0x000fc800078e020e */
[----:B------:R-:W-:-:S04]  /*1260*/  @P2 IADD3 R4, PT, PT, R4, 0x1, RZ ;  /* 0x0000000104042810 */ /* 0x000fc80007ffe0ff */
[----:B------:R-:W-:Y:S01]  /*1270*/  MOV R7, R4 ;  /* 0x0000000400077202 */ /* 0x000fe20000000f00 */
[----:B------:R-:W-:-:S04]  /*1280*/  IMAD R4, R231, R14, RZ ;  /* 0x0000000ee7047224 */ /* 0x000fc800078e02ff */
[----:B------:R-:W-:Y:S01]  /*1290*/  @!P0 IMAD.MOV R7, RZ, RZ, -R7 ;  /* 0x000000ffff078224 */ /* 0x000fe200078e0a07 */
[----:B------:R-:W-:Y:S02]  /*12a0*/  @!P1 LOP3.LUT R7, RZ, R12, RZ, 0x33, !PT ;  /* 0x0000000cff079212 */ /* 0x000fe400078e33ff */
[----:B--2---:R-:W-:Y:S01]  /*12b0*/  SHF.R.S32.HI R5, RZ, 0x1f, R0 ;  /* 0x0000001fff057819 */ /* 0x004fe20000011400 */
[-C--:B------:R-:W-:Y:S02]  /*12c0*/  IMAD R6, R19, R0.reuse, RZ ;  /* 0x0000000013067224 */ /* 0x080fe400078e02ff */
[----:B------:R-:W-:Y:S01]  /*12d0*/  IMAD.WIDE.U32 R8, R18, R0, RZ ;  /* 0x0000000012087225 */ /* 0x000fe200078e00ff */
[----:B------:R-:W-:-:S03]  /*12e0*/  SHF.R.S32.HI R19, RZ, 0x1f, R14 ;  /* 0x0000001fff137819 */ /* 0x000fc6000001140e */
[----:B------:R-:W-:-:S04]  /*12f0*/  IMAD R6, R18, R5, R6 ;  /* 0x0000000512067224 */ /* 0x000fc800078e0206 */
[----:B------:R-:W-:Y:S02]  /*1300*/  IMAD.IADD R9, R9, 0x1, R6 ;  /* 0x0000000109097824 */ /* 0x000fe400078e0206 */
[----:B------:R-:W-:Y:S02]  /*1310*/  IMAD R4, R230, R19, R4 ;  /* 0x00000013e6047224 */ /* 0x000fe400078e0204 */
[----:B------:R-:W-:-:S05]  /*1320*/  IMAD.WIDE.U32 R8, R14, R230, R8 ;  /* 0x000000e60e087225 */ /* 0x000fca00078e0008 */
[----:B------:R-:W-:Y:S01]  /*1330*/  IADD3 R9, PT, PT, R9, R4, RZ ;  /* 0x0000000409097210 */ /* 0x000fe20007ffe0ff */
[----:B------:R-:W-:Y:S01]  /*1340*/  IMAD R6, R17, R7, RZ ;  /* 0x0000000711067224 */ /* 0x000fe200078e02ff */
[----:B------:R-:W-:-:S05]  /*1350*/  SHF.R.S32.HI R4, RZ, 0x1f, R7 ;  /* 0x0000001fff047819 */ /* 0x000fca0000011407 */
[----:B------:R-:W-:Y:S02]  /*1360*/  IMAD R6, R16, R4, R6 ;  /* 0x0000000410067224 */ /* 0x000fe400078e0206 */
[----:B---3--:R-:W-:Y:S02]  /*1370*/  IMAD R4, R11, R0, RZ ;  /* 0x000000000b047224 */ /* 0x008fe400078e02ff */
[----:B------:R-:W-:-:S04]  /*1380*/  IMAD.WIDE.U32 R16, R7, R16, R8 ;  /* 0x0000001007107225 */ /* 0x000fc800078e0008 */
[----:B------:R-:W-:-:S04]  /*1390*/  IMAD.WIDE.U32 R8, R10, R0, RZ ;  /* 0x000000000a087225 */ /* 0x000fc800078e00ff */
[----:B------:R-:W-:Y:S01]  /*13a0*/  IMAD R4, R10, R5, R4 ;  /* 0x000000050a047224 */ /* 0x000fe200078e0204 */
[----:B------:R-:W-:Y:S01]  /*13b0*/  MOV R0, R16 ;  /* 0x0000001000007202 */ /* 0x000fe20000000f00 */
[----:B------:R-:W-:Y:S02]  /*13c0*/  IMAD.IADD R5, R17, 0x1, R6 ;  /* 0x0000000111057824 */ /* 0x000fe400078e0206 */
[----:B------:R-:W-:Y:S01]  /*13d0*/  IMAD.IADD R4, R9, 0x1, R4 ;  /* 0x0000000109047824 */ /* 0x000fe200078e0204 */
[----:B------:R-:W-:Y:S05]  /*13e0*/  BRA `(.L_x_615) ;  /* 0x0000000400487947 */ /* 0x000fea0003800000 */
.L_x_614:
[----:B------:R-:W1:Y:S01]  /*13f0*/  LD.E R12, desc[UR4][R2.64+0x68] ;  /* 0x00006804020c7980 */ /* 0x000e62000c101900 */
[----:B------:R-:W-:-:S03]  /*1400*/  ISETP.NE.AND P2, PT, R11, -0x1, PT ;  /* 0xffffffff0b00780c */ /* 0x000fc60003f45270 */
[----:B------:R-:W2:Y:S04]  /*1410*/  LD.E.64 R230, desc[UR4][R2.64+0x38] ;  /* 0x0000380402e67980 */ /* 0x000ea8000c101b00 */
[----:B------:R-:W3:Y:S04]  /*1420*/  LD.E.64 R182, desc[UR4][R2.64+0x40] ;  /* 0x0000400402b67980 */ /* 0x000ee8000c101b00 */
[----:B------:R-:W4:Y:S04]  /*1430*/  LD.E.64 R16, desc[UR4][R2.64+0x50] ;  /* 0x0000500402107980 */ /* 0x000f28000c101b00 */
[----:B------:R-:W3:Y:S04]  /*1440*/  @!P2 LD.E.64 R18, desc[UR4][R2.64+0x20] ;  /* 0x000020040212a980 */ /* 0x000ee8000c101b00 */
[----:B------:R-:W4:Y:S04]  /*1450*/  @!P2 LD.E.64 R20, desc[UR4][R2.64+0x28] ;  /* 0x000028040214a980 */ /* 0x000f28000c101b00 */
[----:B------:R1:W5:Y:S01]  /*1460*/  LD.E.64 R24, desc[UR4][R2.64+0x58] ;  /* 0x0000580402187980 */ /* 0x000362000c101b00 */
[----:B------:R-:W-:-:S02]  /*1470*/  MOV R22, RZ ;  /* 0x000000ff00167202 */ /* 0x000fc40000000f00 */
[----:B------:R-:W-:Y:S02]  /*1480*/  IABS R7, R240 ;  /* 0x000000f000077213 */ /* 0x000fe40000000000 */
[----:B------:R-:W-:Y:S02]  /*1490*/  @!P2 SHF.R.S32.HI R6, RZ, 0x1f, R10 ;  /* 0x0000001fff06a819 */ /* 0x000fe4000001140a */
[----:B------:R-:W-:Y:S02]  /*14a0*/  LEA R14, R181, 0xffffff00, 0x8 ;  /* 0xffffff00b50e7811 */ /* 0x000fe400078e40ff */
[----:B------:R-:W-:Y:S02]  /*14b0*/  MOV R196, RZ ;  /* 0x000000ff00c47202 */ /* 0x000fe40000000f00 */
[----:B------:R-:W-:Y:S02]  /*14c0*/  MOV R195, RZ ;  /* 0x000000ff00c37202 */ /* 0x000fe40000000f00 */
[----:B-1----:R-:W-:-:S04]  /*14d0*/  IABS R4, R12 ;  /* 0x0000000c00047213 */ /* 0x002fc80000000000 */
[----:B------:R-:W1:Y:S08]  /*14e0*/  I2F.RP R0, R4 ;  /* 0x0000000400007306 */ /* 0x000e700000209400 */
[----:B-1----:R-:W1:Y:S02]  /*14f0*/  MUFU.RCP R0, R0 ;  /* 0x0000000000007308 */ /* 0x002e640000001000 */
[----:B-1----:R-:W-:-:S06]  /*1500*/  IADD3 R0, PT, PT, R0, 0xffffffe, RZ ;  /* 0x0ffffffe00007810 */ /* 0x002fcc0007ffe0ff */
[----:B------:R-:W1:Y:S01]  /*1510*/  F2I.FTZ.U32.TRUNC.NTZ R23, R0 ;  /* 0x0000000000177305 */ /* 0x000e62000021f000 */
[----:B------:R-:W-:Y:S01]  /*1520*/  IABS R5, R12 ;  /* 0x0000000c00057213 */ /* 0x000fe20000000000 */
[----:B-1----:R-:W-:-:S04]  /*1530*/  IMAD.MOV R0, RZ, RZ, -R23 ;  /* 0x000000ffff007224 */ /* 0x002fc800078e0a17 */
[----:B------:R-:W-:-:S04]  /*1540*/  IMAD R8, R0, R4, RZ ;  /* 0x0000000400087224 */ /* 0x000fc800078e02ff */
[----:B------:R-:W-:-:S04]  /*1550*/  IMAD.HI.U32 R8, R23, R8, R22 ;  /* 0x0000000817087227 */ /* 0x000fc800078e0016 */
[----:B------:R-:W-:Y:S02]  /*1560*/  IMAD.MOV R5, RZ, RZ, -R5 ;  /* 0x000000ffff057224 */ /* 0x000fe400078e0a05 */
[----:B------:R-:W-:-:S04]  /*1570*/  IMAD.HI.U32 R8, R8, R7, RZ ;  /* 0x0000000708087227 */ /* 0x000fc800078e00ff */
[----:B--2---:R-:W-:Y:S02]  /*1580*/  @!P2 IMAD R0, R231, R10, RZ ;  /* 0x0000000ae700a224 */ /* 0x004fe400078e02ff */
[----:B------:R-:W-:Y:S02]  /*1590*/  IMAD R5, R8, R5, R7 ;  /* 0x0000000508057224 */ /* 0x000fe400078e0207 */
[----:B------:R-:W-:Y:S02]  /*15a0*/  @!P2 IMAD R0, R6, R230, R0 ;  /* 0x000000e60600a224 */ /* 0x000fe400078e0200 */
[----:B------:R-:W-:Y:S01]  /*15b0*/  @!P2 IMAD.WIDE.U32 R22, R230, R10, RZ ;  /* 0x0000000ae616a225 */ /* 0x000fe200078e00ff */
[----:B------:R-:W-:-:S04]  /*15c0*/  ISETP.GT.U32.AND P1, PT, R4, R5, PT ;  /* 0x000000050400720c */ /* 0x000fc80003f24070 */
[----:B------:R-:W-:Y:S01]  /*15d0*/  @!P2 IADD3 R23, PT, PT, R23, R0, RZ ;  /* 0x000000001717a210 */ /* 0x000fe20007ffe0ff */
[-C--:B---3-5:R-:W-:Y:S01]  /*15e0*/  @!P2 IMAD R6, R19, R9.reuse, RZ ;  /* 0x000000091306a224 */ /* 0x0a8fe200078e02ff */
[----:B------:R-:W-:Y:S01]  /*15f0*/  @!P2 SHF.R.S32.HI R0, RZ, 0x1f, R9 ;  /* 0x0000001fff00a819 */ /* 0x000fe20000011409 */
[----:B------:R-:W-:Y:S02]  /*1600*/  @P2 IMAD.IADD R7, R10, 0x1, R11 ;  /* 0x000000010a072824 */ /* 0x000fe400078e020b */
[----:B------:R-:W-:-:S04]  /*1610*/  @!P2 IMAD.WIDE.U32 R22, R18, R9, R22 ;  /* 0x000000091216a225 */ /* 0x000fc800078e0016 */
[----:B------:R-:W-:Y:S02]  /*1620*/  @!P2 IMAD R6, R18, R0, R6 ;  /* 0x000000001206a224 */ /* 0x000fe400078e0206 */
[-C--:B------:R-:W-:Y:S02]  /*1630*/  @P2 IMAD R0, R231, R7.reuse, RZ ;  /* 0x00000007e7002224 */ /* 0x080fe400078e02ff */
[----:B------:R-:W-:Y:S01]  /*1640*/  @P2 IMAD.WIDE.U32 R18, R230, R7, RZ ;  /* 0x00000007e6122225 */ /* 0x000fe200078e00ff */
[----:B------:R-:W-:Y:S02]  /*1650*/  @!P1 IADD3 R5, PT, PT, R5, -R4, RZ ;  /* 0x8000000405059210 */ /* 0x000fe40007ffe0ff */
[----:B------:R-:W-:Y:S01]  /*1660*/  @!P2 MOV R7, R22 ;  /* 0x000000160007a202 */ /* 0x000fe20000000f00 */
[----:B------:R-:W-:Y:S01]  /*1670*/  @!P2 IMAD.IADD R6, R23, 0x1, R6 ;  /* 0x000000011706a824 */ /* 0x000fe200078e0206 */
[----:B------:R-:W-:Y:S01]  /*1680*/  @P2 MOV R7, R18 ;  /* 0x0000001200072202 */ /* 0x000fe20000000f00 */
[----:B------:R-:W-:Y:S01]  /*1690*/  @P2 IMAD.IADD R6, R19, 0x1, R0 ;  /* 0x0000000113062824 */ /* 0x000fe200078e0200 */
[----:B------:R-:W-:-:S02]  /*16a0*/  ISETP.GE.U32.AND P4, PT, R5, R4, PT ;  /* 0x000000040500720c */ /* 0x000fc40003f86070 */
[----:B------:R-:W-:Y:S02]  /*16b0*/  LOP3.LUT R4, R240, R12, RZ, 0x3c, !PT ;  /* 0x0000000cf0047212 */ /* 0x000fe400078e3cff */
[-C--:B------:R-:W-:Y:S02]  /*16c0*/  LOP3.LUT R7, R7, R6.reuse, RZ, 0x3c, !PT ;  /* 0x0000000607077212 */ /* 0x080fe400078e3cff */
[----:B------:R-:W-:Y:S02]  /*16d0*/  ISETP.GE.AND P0, PT, R4, RZ, PT ;  /* 0x000000ff0400720c */ /* 0x000fe40003f06270 */
[----:B------:R-:W-:Y:S01]  /*16e0*/  ISETP.NE.AND P3, PT, R12, RZ, PT ;  /* 0x000000ff0c00720c */ /* 0x000fe20003f65270 */
[----:B------:R-:W-:Y:S01]  /*16f0*/  @!P1 VIADD R8, R8, 0x1 ;  /* 0x0000000108089836 */ /* 0x000fe20000000000 */
[----:B------:R-:W-:Y:S01]  /*1700*/  LOP3.LUT R6, R7, R6, RZ, 0x3c, !PT ;  /* 0x0000000607067212 */ /* 0x000fe200078e3cff */
[----:B------:R-:W-:Y:S01]  /*1710*/  @!P2 IMAD R4, R183, R10, RZ ;  /* 0x0000000ab704a224 */ /* 0x000fe200078e02ff */
[----:B------:R-:W-:-:S02]  /*1720*/  @!P2 SHF.R.S32.HI R0, RZ, 0x1f, R10 ;  /* 0x0000001fff00a819 */ /* 0x000fc4000001140a */
[----:B------:R-:W-:Y:S01]  /*1730*/  LOP3.LUT R7, R7, R6, RZ, 0x3c, !PT ;  /* 0x0000000607077212 */ /* 0x000fe200078e3cff */
[-C--:B------:R-:W-:Y:S01]  /*1740*/  IMAD R5, R231, R14.reuse, RZ ;  /* 0x0000000ee7057224 */ /* 0x080fe200078e02ff */
[----:B------:R-:W-:Y:S02]  /*1750*/  SHF.R.S32.HI R19, RZ, 0x1f, R14 ;  /* 0x0000001fff137819 */ /* 0x000fe4000001140e */
[----:B------:R-:W-:Y:S01]  /*1760*/  @P4 IADD3 R8, PT, PT, R8, 0x1, RZ ;  /* 0x0000000108084810 */ /* 0x000fe20007ffe0ff */
[----:B------:R-:W-:-:S04]  /*1770*/  IMAD.WIDE.U32 R22, R230, R14, R6 ;  /* 0x0000000ee6167225 */ /* 0x000fc800078e0006 */
[----:B------:R-:W-:Y:S02]  /*1780*/  @!P2 IMAD R0, R0, R182, R4 ;  /* 0x000000b60000a224 */ /* 0x000fe400078e0204 */
[----:B------:R-:W-:-:S04]  /*1790*/  @!P2 IMAD.WIDE.U32 R6, R182, R10, RZ ;  /* 0x0000000ab606a225 */ /* 0x000fc800078e00ff */
[----:B------:R-:W-:Y:S02]  /*17a0*/  IMAD R5, R19, R230, R5 ;  /* 0x000000e613057224 */ /* 0x000fe400078e0205 */
[----:B------:R-:W-:Y:S01]  /*17b0*/  @!P0 IMAD.MOV R8, RZ, RZ, -R8 ;  /* 0x000000ffff088224 */ /* 0x000fe200078e0a08 */
[----:B------:R-:W-:Y:S01]  /*17c0*/  @!P3 LOP3.LUT R8, RZ, R12, RZ, 0x33, !PT ;  /* 0x0000000cff08b212 */ /* 0x000fe200078e33ff */
[----:B------:R-:W-:Y:S01]  /*17d0*/  @!P2 IMAD.MOV.U32 R26, RZ, RZ, R6 ;  /* 0x000000ffff1aa224 */ /* 0x000fe200078e0006 */
[----:B------:R-:W-:Y:S01]  /*17e0*/  @!P2 IADD3 R27, PT, PT, R7, R0, RZ ;  /* 0x00000000071ba210 */ /* 0x000fe20007ffe0ff */
[----:B----4-:R-:W-:Y:S01]  /*17f0*/  @!P2 IMAD R4, R21, R9, RZ ;  /* 0x000000091504a224 */ /* 0x010fe200078e02ff */
[----:B------:R-:W-:Y:S01]  /*1800*/  IADD3 R23, PT, PT, R23, R5, RZ ;  /* 0x0000000517177210 */ /* 0x000fe20007ffe0ff */
[----:B------:R-:W-:Y:S01]  /*1810*/  IMAD R5, R17, R8, RZ ;  /* 0x0000000811057224 */ /* 0x000fe200078e02ff */
[----:B------:R-:W-:Y:S02]  /*1820*/  @!P2 SHF.R.S32.HI R0, RZ, 0x1f, R9 ;  /* 0x0000001fff00a819 */ /* 0x000fe40000011409 */
[----:B------:R-:W-:-:S02]  /*1830*/  SHF.R.S32.HI R6, RZ, 0x1f, R8 ;  /* 0x0000001fff067819 */ /* 0x000fc40000011408 */
[----:B------:R-:W-:Y:S01]  /*1840*/  @P2 IADD3 R10, PT, PT, R10, R11, RZ ;  /* 0x0000000b0a0a2210 */ /* 0x000fe20007ffe0ff */
[----:B------:R-:W-:Y:S02]  /*1850*/  @!P2 IMAD R4, R20, R0, R4 ;  /* 0x000000001404a224 */ /* 0x000fe400078e0204 */
[----:B------:R-:W-:Y:S02]  /*1860*/  IMAD R5, R16, R6, R5 ;  /* 0x0000000610057224 */ /* 0x000fe400078e0205 */
[----:B------:R-:W-:-:S04]  /*1870*/  @!P2 IMAD.WIDE.U32 R20, R20, R9, R26 ;  /* 0x000000091414a225 */ /* 0x000fc800078e001a */
[----:B------:R-:W-:Y:S02]  /*1880*/  @P2 IMAD R6, R183, R10, RZ ;  /* 0x0000000ab7062224 */ /* 0x000fe400078e02ff */
[----:B------:R-:W-:-:S04]  /*1890*/  IMAD.WIDE.U32 R22, R16, R8, R22 ;  /* 0x0000000810167225 */ /* 0x000fc800078e0016 */
[----:B------:R-:W-:Y:S01]  /*18a0*/  @P2 IMAD.WIDE.U32 R10, R182, R10, RZ ;  /* 0x0000000ab60a2225 */ /* 0x000fe200078e00ff */
[----:B------:R-:W-:Y:S02]  /*18b0*/  @!P2 IADD3 R4, PT, PT, R21, R4, RZ ;  /* 0x000000041504a210 */ /* 0x000fe40007ffe0ff */
[----:B------:R-:W-:Y:S01]  /*18c0*/  @!P2 MOV R8, R20 ;  /* 0x000000140008a202 */ /* 0x000fe20000000f00 */
[----:B------:R-:W-:Y:S01]  /*18d0*/  IMAD.MOV.U32 R0, RZ, RZ, R22 ;  /* 0x000000ffff007224 */ /* 0x000fe200078e0016 */
[----:B------:R-:W-:Y:S01]  /*18e0*/  IADD3 R5, PT, PT, R23, R5, RZ ;  /* 0x0000000517057210 */ /* 0x000fe20007ffe0ff */
[----:B------:R-:W-:Y:S01]  /*18f0*/  @P2 IMAD.MOV.U32 R8, RZ, RZ, R10 ;  /* 0x000000ffff082224 */ /* 0x000fe200078e000a */
[----:B------:R-:W-:Y:S02]  /*1900*/  @P2 IADD3 R4, PT, PT, R11, R6, RZ ;  /* 0x000000060b042210 */ /* 0x000fe40007ffe0ff */
.L_x_615:
[----:B------:R-:W-:Y:S05]  /*1910*/  BSYNC.RECONVERGENT B0 ;  /* 0x0000000000007941 */ /* 0x000fea0003800200 */
.L_x_613:
[----:B------:R-:W-:Y:S01]  /*1920*/  ISETP.NE.AND P6, PT, R13, -0x1, PT ;  /* 0xffffffff0d00780c */ /* 0x000fe20003fc5270 */
[----:B------:R-:W2:Y:S04]  /*1930*/  LD.E.64 R10, desc[UR4][R2.64+0x30] ;  /* 0x00003004020a7980 */ /* 0x000ea8000c101b00 */
[----:B------:R-:W3:Y:S04]  /*1940*/  LD.E.64 R22, desc[UR4][R2.64+0x48] ;  /* 0x0000480402167980 */ /* 0x000ee8000c101b00 */
[----:B------:R-:W4:Y:S04]  /*1950*/  LD.E.64 R6, desc[UR4][R2.64+0x8] ;  /* 0x0000080402067980 */ /* 0x000f28000c101b00 */
[----:B------:R-:W3:Y:S04]  /*1960*/  @!P6 LD.E.64 R28, desc[UR4][R2.64+0x18] ;  /* 0x00001804021ce980 */ /* 0x000ee8000c101b00 */
[----:B------:R-:W4:Y:S01]  /*1970*/  LD.E.64 R20, desc[UR4][R2.64] ;  /* 0x0000000402147980 */ /* 0x000f22000c101b00 */
[----:B------:R-:W-:-:S03]  /*1980*/  IABS R18, R12 ;  /* 0x0000000c00127213 */ /* 0x000fc60000000000 */
[----:B------:R-:W4:Y:S01]  /*1990*/  LD.E.64 R26, desc[UR4][R2.64+0x10] ;  /* 0x00001004021a7980 */ /* 0x000f22000c101b00 */
[----:B------:R-:W1:Y:S08]  /*19a0*/  I2F.RP R9, R18 ;  /* 0x0000001200097306 */ /* 0x000e700000209400 */
[----:B-1----:R-:W1:Y:S02]  /*19b0*/  MUFU.RCP R9, R9 ;  /* 0x0000000900097308 */ /* 0x002e640000001000 */
[----:B-1----:R-:W-:-:S06]  /*19c0*/  VIADD R9, R9, 0xffffffe ;  /* 0x0ffffffe09097836 */ /* 0x002fcc0000000000 */
[----:B------:R-:W1:Y:S01]  /*19d0*/  F2I.FTZ.U32.TRUNC.NTZ R31, R9 ;  /* 0x00000009001f7305 */ /* 0x000e62000021f000 */
[----:B------:R-:W-:Y:S01]  /*19e0*/  IMAD.MOV.U32 R30, RZ, RZ, RZ ;  /* 0x000000ffff1e7224 */ /* 0x000fe200078e00ff */
[----:B------:R-:W-:Y:S02]  /*19f0*/  IABS R16, R240 ;  /* 0x000000f000107213 */ /* 0x000fe40000000000 */
[----:B------:R-:W-:Y:S01]  /*1a00*/  IABS R17, R12 ;  /* 0x0000000c00117213 */ /* 0x000fe20000000000 */
[----:B-1----:R-:W-:-:S04]  /*1a10*/  IMAD.MOV R9, RZ, RZ, -R31 ;  /* 0x000000ffff097224 */ /* 0x002fc800078e0a1f */
[----:B------:R-:W-:-:S04]  /*1a20*/  IMAD R9, R9, R18, RZ ;  /* 0x0000001209097224 */ /* 0x000fc800078e02ff */
[----:B------:R-:W-:-:S04]  /*1a30*/  IMAD.HI.U32 R9, R31, R9, R30 ;  /* 0x000000091f097227 */ /* 0x000fc800078e001e */
[----:B------:R-:W-:Y:S02]  /*1a40*/  IMAD.MOV R17, RZ, RZ, -R17 ;  /* 0x000000ffff117224 */ /* 0x000fe400078e0a11 */
[----:B------:R-:W-:-:S04]  /*1a50*/  IMAD.HI.U32 R9, R9, R16, RZ ;  /* 0x0000001009097227 */ /* 0x000fc800078e00ff */
[----:B------:R-:W-:-:S05]  /*1a60*/  IMAD R16, R9, R17, R16 ;  /* 0x0000001109107224 */ /* 0x000fca00078e0210 */
[----:B------:R-:W-:Y:S02]  /*1a70*/  ISETP.GT.U32.AND P1, PT, R18, R16, PT ;  /* 0x000000101200720c */ /* 0x000fe40003f24070 */
[----:B------:R-:W-:-:S11]  /*1a80*/  LOP3.LUT R17, R240, R12, RZ, 0x3c, !PT ;  /* 0x0000000cf0117212 */ /* 0x000fd600078e3cff */
[----:B------:R-:W-:Y:S01]  /*1a90*/  @!P1 IMAD.IADD R16, R16, 0x1, -R18 ;  /* 0x0000000110109824 */ /* 0x000fe200078e0a12 */
[----:B------:R-:W-:-:S04]  /*1aa0*/  ISETP.GE.AND P2, PT, R17, RZ, PT ;  /* 0x000000ff1100720c */ /* 0x000fc80003f46270 */
[----:B------:R-:W-:Y:S02]  /*1ab0*/  ISETP.GE.U32.AND P0, PT, R16, R18, PT ;  /* 0x000000121000720c */ /* 0x000fe40003f06070 */
[----:B------:R-:W-:Y:S01]  /*1ac0*/  ISETP.NE.AND P3, PT, R12, RZ, PT ;  /* 0x000000ff0c00720c */ /* 0x000fe20003f65270 */
[-C--:B-----5:R-:W-:Y:S02]  /*1ad0*/  IMAD R16, R19, R182.reuse, RZ ;  /* 0x000000b613107224 */ /* 0x0a0fe400078e02ff */
[----:B------:R-:W-:Y:S02]  /*1ae0*/  IMAD.SHL.U32 R192, R224, 0x8, RZ ;  /* 0x00000008e0c07824 */ /* 0x000fe400078e00ff */
[----:B------:R-:W-:Y:S02]  /*1af0*/  @!P1 VIADD R9, R9, 0x1 ;  /* 0x0000000109099836 */ /* 0x000fe40000000000 */
[C---:B------:R-:W-:Y:S02]  /*1b00*/  IMAD R16, R14.reuse, R183, R16 ;  /* 0x000000b70e107224 */ /* 0x040fe400078e0210 */
[----:B------:R-:W-:Y:S01]  /*1b10*/  IMAD.WIDE.U32 R42, R14, R182, RZ ;  /* 0x000000b60e2a7225 */ /* 0x000fe200078e00ff */
[----:B------:R-:W-:-:S03]  /*1b20*/  LOP3.LUT R14, R192, 0x38, RZ, 0xc0, !PT ;  /* 0x00000038c00e7812 */ /* 0x000fc600078ec0ff */
[----:B------:R-:W-:Y:S02]  /*1b30*/  @P0 VIADD R9, R9, 0x1 ;  /* 0x0000000109090836 */ /* 0x000fe40000000000 */
[----:B------:R-:W-:Y:S01]  /*1b40*/  IMAD.IADD R232, R15, 0x1, -R232 ;  /* 0x000000010fe87824 */ /* 0x000fe200078e0ae8 */
[----:B------:R-:W-:Y:S01]  /*1b50*/  IADD3 R42, P1, P0, R42, R8, R14 ;  /* 0x000000082a2a7210 */ /* 0x000fe2000783e00e */
[----:B------:R-:W-:Y:S01]  /*1b60*/  @!P2 IMAD.MOV R9, RZ, RZ, -R9 ;  /* 0x000000ffff09a224 */ /* 0x000fe200078e0a09 */
[----:B------:R-:W-:Y:S01]  /*1b70*/  @!P3 LOP3.LUT R9, RZ, R12, RZ, 0x33, !PT ;  /* 0x0000000cff09b212 */ /* 0x000fe200078e33ff */
[----:B------:R-:W-:-:S03]  /*1b80*/  IMAD.IADD R16, R43, 0x1, R16 ;  /* 0x000000012b107824 */ /* 0x000fc600078e0210 */
[----:B------:R-:W-:Y:S02]  /*1b90*/  SHF.R.S32.HI R12, RZ, 0x1f, R9 ;  /* 0x0000001fff0c7819 */ /* 0x000fe40000011409 */
[----:B------:R-:W-:Y:S02]  /*1ba0*/  IADD3.X R4, PT, PT, R16, R4, RZ, P1, P0 ;  /* 0x0000000410047210 */ /* 0x000fe40000fe04ff */
[----:B------:R-:W-:Y:S01]  /*1bb0*/  SHF.R.U32.HI R40, RZ, 0x3, R224 ;  /* 0x00000003ff287819 */ /* 0x000fe200000116e0 */
[----:B------:R-:W-:-:S03]  /*1bc0*/  IMAD.WIDE.U32 R16, R24, R9, RZ ;  /* 0x0000000918107225 */ /* 0x000fc600078e00ff */
[----:B------:R-:W-:Y:S01]  /*1bd0*/  ISETP.GE.AND P3, PT, R40, R232, PT ;  /* 0x000000e82800720c */ /* 0x000fe20003f66270 */
[----:B------:R-:W-:Y:S02]  /*1be0*/  IMAD.MOV.U32 R41, RZ, RZ, RZ ;  /* 0x000000ffff297224 */ /* 0x000fe400078e00ff */
[----:B------:R-:W-:Y:S01]  /*1bf0*/  IMAD R234, R231, R40, RZ ;  /* 0x00000028e7ea7224 */ /* 0x000fe200078e02ff */
[----:B------:R-:W1:Y:S01]  /*1c00*/  S2UR UR6, SR_CgaCtaId ;  /* 0x00000000000679c3 */ /* 0x000e620000008800 */
[----:B------:R-:W-:Y:S02]  /*1c10*/  UMOV UR7, 0x400 ;  /* 0x0000040000077882 */ /* 0x000fe40000000000 */
[----:B-1----:R-:W-:-:S06]  /*1c20*/  ULEA UR6, UR6, UR7, 0x18 ;  /* 0x0000000706067291 */ /* 0x002fcc000f8ec0ff */
[----:B------:R-:W-:Y:S02]  /*1c30*/  IMAD.U32 R227, RZ, RZ, UR6 ;  /* 0x00000006ffe37e24 */ /* 0x000fe4000f8e00ff */
[-C--:B--2---:R-:W-:Y:S02]  /*1c40*/  @P6 IMAD R8, R11, R13.reuse, RZ ;  /* 0x0000000d0b086224 */ /* 0x084fe400078e02ff */
[----:B------:R-:W-:-:S04]  /*1c50*/  @P6 IMAD.WIDE.U32 R18, R10, R13, RZ ;  /* 0x0000000d0a126225 */ /* 0x000fc800078e00ff */
[-C--:B---3--:R-:W-:Y:S02]  /*1c60*/  @!P6 IMAD R15, R29, R241.reuse, RZ ;  /* 0x000000f11d0fe224 */ /* 0x088fe400078e02ff */
[----:B------:R-:W-:-:S04]  /*1c70*/  @!P6 IMAD.WIDE.U32 R28, R28, R241, RZ ;  /* 0x000000f11c1ce225 */ /* 0x000fc800078e00ff */
[----:B------:R-:W-:Y:S02]  /*1c80*/  @!P6 IMAD.IADD R15, R29, 0x1, R15 ;  /* 0x000000011d0fe824 */ /* 0x000fe400078e020f */
[----:B------:R-:W-:Y:S02]  /*1c90*/  @P6 IMAD.IADD R15, R19, 0x1, R8 ;  /* 0x00000001130f6824 */ /* 0x000fe400078e0208 */
[----:B------:R-:W-:Y:S02]  /*1ca0*/  IMAD R8, R25, R9, RZ ;  /* 0x0000000919087224 */ /* 0x000fe400078e02ff */
[----:B------:R-:W-:Y:S01]  /*1cb0*/  @!P6 IMAD.MOV.U32 R13, RZ, RZ, R28 ;  /* 0x000000ffff0de224 */ /* 0x000fe200078e001c */
[----:B------:R-:W-:Y:S01]  /*1cc0*/  IADD3 R28, P0, PT, R14, R0, RZ ;  /* 0x000000000e1c7210 */ /* 0x000fe20007f1e0ff */
[----:B------:R-:W-:Y:S02]  /*1cd0*/  IMAD R0, R12, R24, R8 ;  /* 0x000000180c007224 */ /* 0x000fe400078e0208 */
[----:B------:R-:W-:-:S02]  /*1ce0*/  @P6 IMAD.MOV.U32 R13, RZ, RZ, R18 ;  /* 0x000000ffff0d6224 */ /* 0x000fc400078e0012 */
[----:B------:R-:W-:Y:S02]  /*1cf0*/  VIADD R19, R40, 0x10 ;  /* 0x0000001028137836 */ /* 0x000fe40000000000 */
[----:B------:R-:W-:Y:S01]  /*1d00*/  IMAD.IADD R0, R17, 0x1, R0 ;  /* 0x0000000111007824 */ /* 0x000fe200078e0200 */
[----:B------:R-:W-:Y:S01]  /*1d10*/  IADD3 R14, P1, PT, R14, R13, RZ ;  /* 0x0000000d0e0e7210 */ /* 0x000fe20007f3e0ff */
[C---:B------:R-:W-:Y:S02]  /*1d20*/  VIADD R18, R40.reuse, 0x20 ;  /* 0x0000002028127836 */ /* 0x040fe40000000000 */
[----:B------:R-:W-:Y:S01]  /*1d30*/  VIADD R17, R40, 0x30 ;  /* 0x0000003028117836 */ /* 0x000fe20000000000 */
[----:B------:R-:W-:Y:S01]  /*1d40*/  ISETP.GE.AND P5, PT, R19, R232, PT ;  /* 0x000000e81300720c */ /* 0x000fe20003fa6270 */
[----:B------:R-:W-:Y:S01]  /*1d50*/  IMAD.X R29, RZ, RZ, R5, P0 ;  /* 0x000000ffff1d7224 */ /* 0x000fe200000e0605 */
[----:B------:R-:W-:Y:S01]  /*1d60*/  SHF.R.S32.HI R9, RZ, 0x1f, R240 ;  /* 0x0000001fff097819 */ /* 0x000fe200000114f0 */
[----:B------:R-:W-:Y:S01]  /*1d70*/  IMAD R8, R23, R240, RZ ;  /* 0x000000f017087224 */ /* 0x000fe200078e02ff */
[-C--:B------:R-:W-:Y:S01]  /*1d80*/  ISETP.GE.AND P0, PT, R18, R232.reuse, PT ;  /* 0x000000e81200720c */ /* 0x080fe20003f06270 */
[----:B------:R-:W-:Y:S01]  /*1d90*/  IMAD.X R15, RZ, RZ, R15, P1 ;  /* 0x000000ffff0f7224 */ /* 0x000fe200008e060f */
[----:B------:R-:W-:Y:S01]  /*1da0*/  ISETP.GE.AND P4, PT, R17, R232, PT ;  /* 0x000000e81100720c */ /* 0x000fe20003f86270 */
[----:B------:R-:W-:-:S02]  /*1db0*/  IMAD R8, R22, R9, R8 ;  /* 0x0000000916087224 */ /* 0x000fc400078e0208 */
[----:B------:R-:W-:-:S04]  /*1dc0*/  IMAD.WIDE.U32 R12, R40, R230, R28 ;  /* 0x000000e6280c7225 */ /* 0x000fc800078e001c */
[----:B------:R-:W-:Y:S01]  /*1dd0*/  IMAD.WIDE.U32 R22, R240, R22, R14 ;  /* 0x00000016f0167225 */ /* 0x000fe200078e000e */
[----:B----4-:R-:W-:-:S03]  /*1de0*/  LEA R235, P2, R12, R6, 0x1 ;  /* 0x000000060ceb7211 */ /* 0x010fc600078408ff */
[----:B------:R-:W-:Y:S01]  /*1df0*/  IMAD.WIDE.U32 R14, R239, 0x40, R40 ;  /* 0x00000040ef0e7825 */ /* 0x000fe200078e0028 */
[----:B------:R-:W-:-:S03]  /*1e00*/  IADD3 R42, P1, PT, R42, R16, RZ ;  /* 0x000000102a2a7210 */ /* 0x000fc60007f3e0ff */
[----:B------:R-:W-:Y:S02]  /*1e10*/  IMAD.IADD R234, R13, 0x1, R234 ;  /* 0x000000010dea7824 */ /* 0x000fe400078e02ea */
[--C-:B------:R-:W-:Y:S02]  /*1e20*/  @!P6 IMAD.MOV.U32 R28, RZ, RZ, R10.reuse ;  /* 0x000000ffff1ce224 */ /* 0x100fe400078e000a */
[--C-:B------:R-:W-:Y:S02]  /*1e30*/  @!P6 IMAD.MOV.U32 R29, RZ, RZ, R11.reuse ;  /* 0x000000ffff1de224 */ /* 0x100fe400078e000b */
[----:B------:R-:W-:Y:S02]  /*1e40*/  @P6 IMAD.MOV.U32 R28, RZ, RZ, R10 ;  /* 0x000000ffff1c6224 */ /* 0x000fe400078e000a */
[----:B------:R-:W-:Y:S01]  /*1e50*/  @P6 IMAD.MOV.U32 R29, RZ, RZ, R11 ;  /* 0x000000ffff1d6224 */ /* 0x000fe200078e000b */
[----:B------:R-:W-:Y:S01]  /*1e60*/  @!P5 IADD3 R6, P6, PT, R14, 0x10, RZ ;  /* 0x000000100e06d810 */ /* 0x000fe20007fde0ff */
[----:B------:R-:W-:Y:S01]  /*1e70*/  IMAD.IADD R9, R23, 0x1, R8 ;  /* 0x0000000117097824 */ /* 0x000fe200078e0208 */
[----:B------:R-:W-:Y:S01]  /*1e80*/  LEA.HI.X R234, R12, R7, R234, 0x1, P2 ;  /* 0x000000070cea7211 */ /* 0x000fe200010f0cea */
[----:B------:R-:W-:-:S02]  /*1e90*/  @!P3 IMAD.MOV.U32 R8, RZ, RZ, R22 ;  /* 0x000000ffff08b224 */ /* 0x000fc400078e0016 */
[--C-:B------:R-:W-:Y:S02]  /*1ea0*/  @!P5 IMAD.MOV.U32 R30, RZ, RZ, R22.reuse ;  /* 0x000000ffff1ed224 */ /* 0x100fe400078e0016 */
[--C-:B------:R-:W-:Y:S02]  /*1eb0*/  @!P0 IMAD.MOV.U32 R10, RZ, RZ, R22.reuse ;  /* 0x000000ffff0a8224 */ /* 0x100fe400078e0016 */
[----:B------:R-:W-:Y:S01]  /*1ec0*/  @!P4 IMAD.MOV.U32 R24, RZ, RZ, R22 ;  /* 0x000000ffff18c224 */ /* 0x000fe200078e0016 */
[----:B------:R-:W-:Y:S01]  /*1ed0*/  @!P0 IADD3 R22, P2, PT, R14, 0x20, RZ ;  /* 0x000000200e168810 */ /* 0x000fe20007f5e0ff */
[----:B------:R-:W-:Y:S02]  /*1ee0*/  IMAD.X R43, R4, 0x1, R0, P1 ;  /* 0x00000001042b7824 */ /* 0x000fe400008e0600 */
[----:B------:R-:W-:Y:S02]  /*1ef0*/  @!P5 IMAD.X R4, RZ, RZ, R15, P6 ;  /* 0x000000ffff04d224 */ /* 0x000fe400030e060f */
[----:B------:R-:W-:-:S02]  /*1f00*/  @!P3 IMAD R0, R15, R28, RZ ;  /* 0x0000001c0f00b224 */ /* 0x000fc400078e02ff */
[----:B------:R-:W-:Y:S02]  /*1f10*/  @!P0 IMAD.X R5, RZ, RZ, R15, P2 ;  /* 0x000000ffff058224 */ /* 0x000fe400010e060f */
[--C-:B------:R-:W-:Y:S02]  /*1f20*/  @!P5 IMAD.MOV.U32 R31, RZ, RZ, R9.reuse ;  /* 0x000000ffff1fd224 */ /* 0x100fe400078e0009 */
[----:B------:R-:W-:Y:S02]  /*1f30*/  @!P5 IMAD R4, R4, R28, RZ ;  /* 0x0000001c0404d224 */ /* 0x000fe400078e02ff */
[--C-:B------:R-:W-:Y:S02]  /*1f40*/  @!P0 IMAD.MOV.U32 R11, RZ, RZ, R9.reuse ;  /* 0x000000ffff0b8224 */ /* 0x100fe400078e0009 */
[----:B------:R-:W-:Y:S01]  /*1f50*/  @!P4 IMAD.MOV.U32 R25, RZ, RZ, R9 ;  /* 0x000000ffff19c224 */ /* 0x000fe200078e0009 */
[C---:B------:R-:W-:Y:S01]  /*1f60*/  @!P4 IADD3 R12, P1, PT, R14.reuse, 0x30, RZ ;  /* 0x000000300e0cc810 */ /* 0x040fe20007f3e0ff */
[----:B------:R-:W-:-:S02]  /*1f70*/  @!P3 IMAD R0, R14, R29, R0 ;  /* 0x0000001d0e00b224 */ /* 0x000fc400078e0200 */
[----:B------:R-:W-:-:S04]  /*1f80*/  @!P3 IMAD.WIDE.U32 R8, R14, R28, R8 ;  /* 0x0000001c0e08b225 */ /* 0x000fc800078e0008 */
[----:B------:R-:W-:Y:S02]  /*1f90*/  @!P0 IMAD R5, R5, R28, RZ ;  /* 0x0000001c05058224 */ /* 0x000fe400078e02ff */
[-C--:B------:R-:W-:Y:S02]  /*1fa0*/  @!P5 IMAD R4, R29, R6.reuse, R4 ;  /* 0x000000061d04d224 */ /* 0x080fe400078e0204 */
[----:B------:R-:W-:Y:S01]  /*1fb0*/  @!P5 IMAD.WIDE.U32 R30, R28, R6, R30 ;  /* 0x000000061c1ed225 */ /* 0x000fe200078e001e */
[----:B------:R-:W-:-:S03]  /*1fc0*/  @!P3 LEA R14, P2, R8, R20, 0x1 ;  /* 0x00000014080eb211 */ /* 0x000fc600078408ff */
[----:B------:R-:W-:Y:S02]  /*1fd0*/  @!P3 IMAD.IADD R0, R9, 0x1, R0 ;  /* 0x000000010900b824 */ /* 0x000fe400078e0200 */
[-C--:B------:R-:W-:Y:S02]  /*1fe0*/  @!P0 IMAD R5, R29, R22.reuse, R5 ;  /* 0x000000161d058224 */ /* 0x080fe400078e0205 */
[----:B------:R-:W-:Y:S02]  /*1ff0*/  @!P4 IMAD.X R7, RZ, RZ, R15, P1 ;  /* 0x000000ffff07c224 */ /* 0x000fe400008e060f */
[----:B------:R-:W-:Y:S01]  /*2000*/  @!P0 IMAD.WIDE.U32 R22, R28, R22, R10 ;  /* 0x000000161c168225 */ /* 0x000fe200078e000a */
[----:B------:R-:W-:-:S03]  /*2010*/  @!P5 LEA R10, P1, R30, R20, 0x1 ;  /* 0x000000141e0ad211 */ /* 0x000fc600078208ff */
[----:B------:R-:W-:Y:S01]  /*2020*/  @!P5 IMAD.IADD R4, R31, 0x1, R4 ;  /* 0x000000011f04d824 */ /* 0x000fe200078e0204 */
[-C--:B------:R-:W-:Y:S01]  /*2030*/  @!P3 LEA.HI.X R15, R8, R21.reuse, R0, 0x1, P2 ;  /* 0x00000015080fb211 */ /* 0x080fe200010f0c00 */
[----:B------:R-:W-:Y:S01]  /*2040*/  @!P0 IMAD.IADD R5, R23, 0x1, R5 ;  /* 0x0000000117058824 */ /* 0x000fe200078e0205 */
[----:B------:R-:W-:Y:S02]  /*2050*/  LOP3.LUT R0, R192, 0x1c0, RZ, 0xc0, !PT ;  /* 0x000001c0c0007812 */ /* 0x000fe400078ec0ff */
[-C--:B------:R-:W-:Y:S02]  /*2060*/  @!P5 LEA.HI.X R11, R30, R21.reuse, R4, 0x1, P1 ;  /* 0x000000151e0bd211 */ /* 0x080fe400008f0c04 */
[----:B------:R-:W-:Y:S02]  /*2070*/  @!P0 LEA R8, P1, R22, R20, 0x1 ;  /* 0x0000001416088211 */ /* 0x000fe400078208ff */
[----:B------:R-:W-:Y:S01]  /*2080*/  LOP3.LUT R0, R0, 0x38, R224, 0xf8, !PT ;  /* 0x0000003800007812 */ /* 0x000fe200078ef8e0 */
[----:B------:R-:W-:Y:S01]  /*2090*/  @!P4 IMAD R7, R7, R28, RZ ;  /* 0x0000001c0707c224 */ /* 0x000fe200078e02ff */
[----:B------:R-:W-:Y:S01]  /*20a0*/  @!P0 LEA.HI.X R9, R22, R21, R5, 0x1, P1 ;  /* 0x0000001516098211 */ /* 0x000fe200008f0c05 */
[----:B------:R-:W-:Y:S01]  /*20b0*/  IMAD R4, R181, -0x100, R197 ;  /* 0xffffff00b5047824 */ /* 0x000fe200078e02c5 */
[----:B------:R-:W-:Y:S01]  /*20c0*/  LOP3.LUT R0, R0, 0x38, R192, 0x78, !PT ;  /* 0x0000003800007812 */ /* 0x000fe200078e78c0 */
[----:B------:R-:W-:-:S02]  /*20d0*/  IMAD.SHL.U32 R5, R230, 0x10, RZ ;  /* 0x00000010e6057824 */ /* 0x000fc400078e00ff */
[-C--:B------:R-:W-:Y:S02]  /*20e0*/  @!P4 IMAD R7, R29, R12.reuse, R7 ;  /* 0x0000000c1d07c224 */ /* 0x080fe400078e0207 */
[----:B------:R-:W-:Y:S01]  /*20f0*/  VIADD R4, R4, 0x100 ;  /* 0x0000010004047836 */ /* 0x000fe20000000000 */
[----:B------:R-:W-:Y:S01]  /*2100*/  SHF.L.U64.HI R6, R230, 0x4, R231 ;  /* 0x00000004e6067819 */ /* 0x000fe200000102e7 */
[----:B------:R-:W-:Y:S01]  /*2110*/  @!P4 IMAD.WIDE.U32 R12, R28, R12, R24 ;  /* 0x0000000c1c0cc225 */ /* 0x000fe200078e0018 */
[----:B------:R-:W-:Y:S02]  /*2120*/  LOP3.LUT R0, R0, 0x1e00, R192, 0xf8, !PT ;  /* 0x00001e0000007812 */ /* 0x000fe400078ef8c0 */
[C---:B------:R-:W-:Y:S02]  /*2130*/  LEA R28, P2, R5.reuse, R235, 0x1 ;  /* 0x000000eb051c7211 */ /* 0x040fe400078408ff */
        /* <DEDUP_REMOVED lines=9> */
[----:B------:R1:W-:Y:S01]  /*21d0*/  @!P3 LDGSTS.E.BYPASS.LTC128B.128 [R0], desc[UR4][R14.64] ;  /* 0x000000000e00bfae */ /* 0x0003e2000b981a04 */
[-C--:B------:R-:W-:Y:S02]  /*21e0*/  ISETP.GE.AND P3, PT, R19, R4.reuse, PT ;  /* 0x000000041300720c */ /* 0x080fe40003f66270 */
[----:B------:R-:W-:Y:S01]  /*21f0*/  @!P4 LEA.HI.X R21, R12, R21, R7, 0x1, P6 ;  /* 0x000000150c15c211 */ /* 0x000fe200030f0c07 */
[----:B------:R-:W-:Y:S01]  /*2200*/  @!P5 LDGSTS.E.BYPASS.LTC128B.128 [R0+0x800], desc[UR4][R10.64] ;  /* 0x008000000a00dfae */ /* 0x000fe2000b981a04 */
[----:B------:R-:W-:Y:S01]  /*2210*/  ISETP.GE.AND P6, PT, R17, R4, PT ;  /* 0x000000041100720c */ /* 0x000fe20003fc6270 */
[----:B------:R-:W-:Y:S01]  /*2220*/  VIADD R16, R40, 0x40 ;  /* 0x0000004028107836 */ /* 0x000fe20000000000 */
[C---:B------:R-:W-:Y:S01]  /*2230*/  @!P1 LEA R6, P5, R230.reuse, R28, 0x5 ;  /* 0x0000001ce6069211 */ /* 0x040fe200078a28ff */
[----:B------:R2:W-:Y:S03]  /*2240*/  @!P0 LDGSTS.E.BYPASS.LTC128B.128 [R0+0x1000], desc[UR4][R8.64] ;  /* 0x0100000008008fae */ /* 0x0005e6000b981a04 */
[----:B------:R-:W-:Y:S01]  /*2250*/  @!P1 LEA.HI.X R7, R230, R29, R231, 0x5, P5 ;  /* 0x0000001de6079211 */ /* 0x000fe200028f2ce7 */
[----:B------:R3:W-:Y:S01]  /*2260*/  @!P4 LDGSTS.E.BYPASS.LTC128B.128 [R0+0x1800], desc[UR4][R20.64] ;  /* 0x018000001400cfae */ /* 0x0007e2000b981a04 */
[----:B------:R-:W-:Y:S01]  /*2270*/  ISETP.GE.AND P0, PT, R16, R4, PT ;  /* 0x000000041000720c */ /* 0x000fe20003f06270 */
[C---:B------:R-:W-:Y:S01]  /*2280*/  VIADD R13, R40.reuse, 0x70 ;  /* 0x00000070280d7836 */ /* 0x040fe20000000000 */
[----:B------:R-:W-:-:S04]  /*2290*/  LOP3.LUT R12, R40, 0x80, RZ, 0xfc, !PT ;  /* 0x00000080280c7812 */ /* 0x000fc800078efcff */
[----:B------:R-:W-:Y:S01]  /*22a0*/  ISETP.GE.AND P4, PT, R13, R4, PT ;  /* 0x000000040d00720c */ /* 0x000fe20003f86270 */
[----:B-1----:R-:W-:Y:S02]  /*22b0*/  VIADD R14, R40, 0x60 ;  /* 0x00000060280e7836 */ /* 0x002fe40000000000 */
[----:B--2---:R-:W-:Y:S02]  /*22c0*/  @!P2 IMAD.MOV.U32 R8, RZ, RZ, R235 ;  /* 0x000000ffff08a224 */ /* 0x004fe400078e00eb */
[----:B------:R-:W-:-:S05]  /*22d0*/  @!P2 IMAD.MOV.U32 R9, RZ, RZ, R234 ;  /* 0x000000ffff09a224 */ /* 0x000fca00078e00ea */
[----:B------:R1:W-:Y:S04]  /*22e0*/  @!P2 LDGSTS.E.BYPASS.LTC128B.128 [R0+0x2000], desc[UR4][R8.64] ;  /* 0x020000000800afae */ /* 0x0003e8000b981a04 */
[----:B------:R-:W-:Y:S04]  /*22f0*/  @!P3 LDGSTS.E.BYPASS.LTC128B.128 [R0+0x2800], desc[UR4][R28.64] ;  /* 0x028000001c00bfae */ /* 0x000fe8000b981a04 */
[----:B------:R2:W-:Y:S01]  /*2300*/  @!P1 LDGSTS.E.BYPASS.LTC128B.128 [R0+0x3000], desc[UR4][R6.64] ;  /* 0x0300000006009fae */ /* 0x0005e2000b981a04 */
[-C--:B------:R-:W-:Y:S01]  /*2310*/  ISETP.GE.AND P5, PT, R14, R4.reuse, PT ;  /* 0x000000040e00720c */ /* 0x080fe20003fa6270 */
[----:B------:R-:W-:Y:S01]  /*2320*/  VIADD R15, R40, 0x50 ;  /* 0x00000050280f7836 */ /* 0x000fe20000000000 */
[----:B------:R-:W-:Y:S01]  /*2330*/  ISETP.GE.AND P3, PT, R12, R4, PT ;  /* 0x000000040c00720c */ /* 0x000fe20003f66270 */
[----:B------:R-:W-:-:S02]  /*2340*/  VIADD R11, R40, 0x90 ;  /* 0x00000090280b7836 */ /* 0x000fc40000000000 */
[----:B------:R-:W-:Y:S02]  /*2350*/  @!P0 IMAD R22, R231, 0x60, RZ ;  /* 0x00000060e7168824 */ /* 0x000fe400078e02ff */
[--C-:B---3--:R-:W-:Y:S02]  /*2360*/  @!P4 IMAD.MOV.U32 R20, RZ, RZ, R28.reuse ;  /* 0x000000ffff14c224 */ /* 0x108fe400078e001c */
[----:B------:R-:W-:Y:S02]  /*2370*/  @!P4 IMAD.MOV.U32 R21, RZ, RZ, R29 ;  /* 0x000000ffff15c224 */ /* 0x000fe400078e001d */
[----:B-1----:R-:W-:Y:S01]  /*2380*/  @!P0 IMAD.MOV.U32 R8, RZ, RZ, R28 ;  /* 0x000000ffff088224 */ /* 0x002fe200078e001c */
[----:B--2---:R-:W-:-:S04]  /*2390*/  @!P6 LEA R6, P1, R230, R28, 0x6 ;  /* 0x0000001ce606e211 */ /* 0x004fc800078230ff */
[----:B------:R-:W-:Y:S01]  /*23a0*/  @!P6 LEA.HI.X R7, R230, R29, R231, 0x6, P1 ;  /* 0x0000001de607e211 */ /* 0x000fe200008f34e7 */
[----:B------:R-:W-:-:S04]  /*23b0*/  @!P0 IMAD.MOV.U32 R9, RZ, RZ, R29 ;  /* 0x000000ffff098224 */ /* 0x000fc800078e001d */
[----:B------:R1:W-:Y:S01]  /*23c0*/  @!P6 LDGSTS.E.BYPASS.LTC128B.128 [R0+0x3800], desc[UR4][R6.64] ;  /* 0x038000000600efae */ /* 0x0003e2000b981a04 */
[-C--:B------:R-:W-:Y:S01]  /*23d0*/  ISETP.GE.AND P6, PT, R15, R4.reuse, PT ;  /* 0x000000040f00720c */ /* 0x080fe20003fc6270 */
[----:B------:R-:W-:Y:S01]  /*23e0*/  @!P0 IMAD.WIDE.U32 R8, R230, 0x60, R8 ;  /* 0x00000060e6088825 */ /* 0x000fe200078e0008 */
[----:B------:R-:W-:-:S03]  /*23f0*/  ISETP.GE.AND P1, PT, R11, R4, PT ;  /* 0x000000040b00720c */ /* 0x000fc60003f26270 */
[----:B------:R-:W-:Y:S02]  /*2400*/  @!P0 IMAD.IADD R23, R9, 0x1, R22 ;  /* 0x0000000109178824 */ /* 0x000fe400078e0216 */
[----:B------:R-:W-:Y:S02]  /*2410*/  @!P0 IMAD.MOV.U32 R22, RZ, RZ, R8 ;  /* 0x000000ffff168224 */ /* 0x000fe400078e0008 */
[--C-:B------:R-:W-:Y:S02]  /*2420*/  @!P5 IMAD.MOV.U32 R24, RZ, RZ, R28.reuse ;  /* 0x000000ffff18d224 */ /* 0x100fe400078e001c */
[--C-:B------:R-:W-:Y:S01]  /*2430*/  @!P5 IMAD.MOV.U32 R25, RZ, RZ, R29.reuse ;  /* 0x000000ffff19d224 */ /* 0x100fe200078e001d */
[----:B------:R2:W-:Y:S01]  /*2440*/  @!P0 LDGSTS.E.BYPASS.LTC128B.128 [R0+0x4000], desc[UR4][R22.64] ;  /* 0x0400000016008fae */ /* 0x0005e2000b981a04 */
[----:B------:R-:W-:Y:S02]  /*2450*/  @!P3 IMAD.MOV.U32 R8, RZ, RZ, R28 ;  /* 0x000000ffff08b224 */ /* 0x000fe400078e001c */
[----:B------:R-:W-:-:S02]  /*2460*/  @!P3 IMAD.MOV.U32 R9, RZ, RZ, R29 ;  /* 0x000000ffff09b224 */ /* 0x000fc400078e001d */
[----:B------:R-:W-:-:S04]  /*2470*/  @!P4 IMAD.WIDE.U32 R20, R230, 0xc0, R20 ;  /* 0x000000c0e614c825 */ /* 0x000fc800078e0014 */
[----:B------:R-:W-:-:S04]  /*2480*/  @!P5 IMAD.WIDE.U32 R24, R230, 0xa0, R24 ;  /* 0x000000a0e618d825 */ /* 0x000fc800078e0018 */
[----:B-1----:R-:W-:Y:S02]  /*2490*/  @!P4 IMAD R6, R231, 0xc0, RZ ;  /* 0x000000c0e706c824 */ /* 0x002fe400078e02ff */
[----:B------:R-:W-:-:S04]  /*24a0*/  @!P3 IMAD.WIDE.U32 R8, R230, 0xe0, R8 ;  /* 0x000000e0e608b825 */ /* 0x000fc800078e0008 */
[----:B------:R-:W-:Y:S02]  /*24b0*/  @!P5 IMAD R7, R231, 0xa0, RZ ;  /* 0x000000a0e707d824 */ /* 0x000fe400078e02ff */
[----:B------:R-:W-:Y:S02]  /*24c0*/  @!P4 IMAD.IADD R21, R21, 0x1, R6 ;  /* 0x000000011515c824 */ /* 0x000fe400078e0206 */
[----:B------:R-:W-:Y:S01]  /*24d0*/  @!P5 IMAD.MOV.U32 R6, RZ, RZ, R24 ;  /* 0x000000ffff06d224 */ /* 0x000fe200078e0018 */
[CC--:B--2---:R-:W-:Y:S01]  /*24e0*/  @!P6 LEA R22, P0, R230.reuse, R28.reuse, 0x7 ;  /* 0x0000001ce616e211 */ /* 0x0c4fe200078038ff */
[----:B------:R-:W-:Y:S02]  /*24f0*/  @!P3 IMAD R5, R231, 0xe0, RZ ;  /* 0x000000e0e705b824 */ /* 0x000fe400078e02ff */
[----:B------:R-:W-:Y:S01]  /*2500*/  @!P3 IMAD.MOV.U32 R24, RZ, RZ, R8 ;  /* 0x000000ffff18b224 */ /* 0x000fe200078e0008 */
[C---:B------:R-:W-:Y:S01]  /*2510*/  @!P6 LEA.HI.X R23, R230.reuse, R29, R231, 0x7, P0 ;  /* 0x0000001de617e211 */ /* 0x040fe200000f3ce7 */
[----:B------:R-:W-:Y:S01]  /*2520*/  @!P5 IMAD.IADD R7, R25, 0x1, R7 ;  /* 0x000000011907d824 */ /* 0x000fe200078e0207 */
[----:B------:R-:W-:Y:S01]  /*2530*/  @!P1 LEA R8, P0, R230, R28, 0x8 ;  /* 0x0000001ce6089211 */ /* 0x000fe200078040ff */
[----:B------:R-:W-:-:S02]  /*2540*/  @!P3 IMAD.IADD R25, R9, 0x1, R5 ;  /* 0x000000010919b824 */ /* 0x000fc400078e0205 */
[----:B------:R-:W-:Y:S01]  /*2550*/  @!P6 LDGSTS.E.BYPASS.LTC128B.128 [R0+0x4800], desc[UR4][R22.64] ;  /* 0x048000001600efae */ /* 0x000fe2000b981a04 */
[----:B------:R-:W-:Y:S01]  /*2560*/  @!P1 LEA.HI.X R9, R230, R29, R231, 0x8, P0 ;  /* 0x0000001de6099211 */ /* 0x000fe200000f44e7 */
[----:B------:R-:W-:Y:S02]  /*2570*/  VIADD R10, R40, 0xa0 ;  /* 0x000000a0280a7836 */ /* 0x000fe40000000000 */
[----:B------:R1:W-:Y:S04]  /*2580*/  @!P5 LDGSTS.E.BYPASS.LTC128B.128 [R0+0x5000], desc[UR4][R6.64] ;  /* 0x050000000600dfae */ /* 0x0003e8000b981a04 */
[----:B------:R-:W-:Y:S04]  /*2590*/  @!P4 LDGSTS.E.BYPASS.LTC128B.128 [R0+0x5800], desc[UR4][R20.64] ;  /* 0x058000001400cfae */ /* 0x000fe8000b981a04 */
[----:B------:R-:W-:Y:S04]  /*25a0*/  @!P3 LDGSTS.E.BYPASS.LTC128B.128 [R0+0x6000], desc[UR4][R24.64] ;  /* 0x060000001800bfae */ /* 0x000fe8000b981a04 */
[----:B------:R2:W-:Y:S01]  /*25b0*/  @!P1 LDGSTS.E.BYPASS.LTC128B.128 [R0+0x6800], desc[UR4][R8.64] ;  /* 0x0680000008009fae */ /* 0x0005e2000b981a04 */
[----:B------:R-:W-:Y:S01]  /*25c0*/  ISETP.GE.AND P0, PT, R10, R4, PT ;  /* 0x000000040a00720c */ /* 0x000fe20003f06270 */
[----:B------:R-:W-:-:S02]  /*25d0*/  VIADD R5, R40, 0xf0 ;  /* 0x000000f028057836 */ /* 0x000fc40000000000 */
[C---:B-1----:R-:W-:Y:S02]  /*25e0*/  VIADD R7, R40.reuse, 0xd0 ;  /* 0x000000d028077836 */ /* 0x042fe40000000000 */
[----:B------:R-:W-:-:S03]  /*25f0*/  VIADD R6, R40, 0xe0 ;  /* 0x000000e028067836 */ /* 0x000fc60000000000 */
[----:B------:R-:W-:Y:S01]  /*2600*/  ISETP.GE.AND P4, PT, R7, R4, PT ;  /* 0x000000040700720c */ /* 0x000fe20003f86270 */
[C---:B--2---:R-:W-:Y:S02]  /*2610*/  VIADD R9, R40.reuse, 0xb0 ;  /* 0x000000b028097836 */ /* 0x044fe40000000000 */
[----:B------:R-:W-:-:S03]  /*2620*/  VIADD R8, R40, 0xc0 ;  /* 0x000000c028087836 */ /* 0x000fc60000000000 */
[-C--:B------:R-:W-:Y:S02]  /*2630*/  ISETP.GE.AND P6, PT, R9, R4.reuse, PT ;  /* 0x000000040900720c */ /* 0x080fe40003fc6270 */
[-C--:B------:R-:W-:Y:S02]  /*2640*/  ISETP.GE.AND P5, PT, R8, R4.reuse, PT ;  /* 0x000000040800720c */ /* 0x080fe40003fa6270 */
[-C--:B------:R-:W-:Y:S02]  /*2650*/  ISETP.GE.AND P3, PT, R6, R4.reuse, PT ;  /* 0x000000040600720c */ /* 0x080fe40003f66270 */
[----:B------:R-:W-:Y:S01]  /*2660*/  ISETP.GE.AND P1, PT, R5, R4, PT ;  /* 0x000000040500720c */ /* 0x000fe20003f26270 */
[----:B------:R-:W-:Y:S02]  /*2670*/  @!P0 IMAD.MOV.U32 R20, RZ, RZ, R28 ;  /* 0x000000ffff148224 */ /* 0x000fe400078e001c */
[----:B------:R-:W-:Y:S02]  /*2680*/  @!P0 IMAD.MOV.U32 R21, RZ, RZ, R29 ;  /* 0x000000ffff158224 */ /* 0x000fe400078e001d */
[----:B------:R-:W-:-:S02]  /*2690*/  @!P0 IMAD R38, R231, 0x120, RZ ;  /* 0x00000120e7268824 */ /* 0x000fc400078e02ff */
[--C-:B------:R-:W-:Y:S02]  /*26a0*/  @!P6 IMAD.MOV.U32 R36, RZ, RZ, R28.reuse ;  /* 0x000000ffff24e224 */ /* 0x100fe400078e001c */
[--C-:B------:R-:W-:Y:S02]  /*26b0*/  @!P6 IMAD.MOV.U32 R37, RZ, RZ, R29.reuse ;  /* 0x000000ffff25e224 */ /* 0x100fe400078e001d */
[----:B------:R-:W-:Y:S02]  /*26c0*/  @!P5 IMAD.MOV.U32 R34, RZ, RZ, R28 ;  /* 0x000000ffff22d224 */ /* 0x000fe400078e001c */
[----:B------:R-:W-:Y:S02]  /*26d0*/  @!P5 IMAD.MOV.U32 R35, RZ, RZ, R29 ;  /* 0x000000ffff23d224 */ /* 0x000fe400078e001d */
[----:B------:R-:W-:-:S04]  /*26e0*/  @!P0 IMAD.WIDE.U32 R20, R230, 0x120, R20 ;  /* 0x00000120e6148825 */ /* 0x000fc800078e0014 */
[--C-:B------:R-:W-:Y:S02]  /*26f0*/  @!P4 IMAD.MOV.U32 R32, RZ, RZ, R28.reuse ;  /* 0x000000ffff20c224 */ /* 0x100fe400078e001c */
[--C-:B------:R-:W-:Y:S02]  /*2700*/  @!P4 IMAD.MOV.U32 R33, RZ, RZ, R29.reuse ;  /* 0x000000ffff21c224 */ /* 0x100fe400078e001d */
[----:B------:R-:W-:Y:S02]  /*2710*/  @!P3 IMAD.MOV.U32 R30, RZ, RZ, R28 ;  /* 0x000000ffff1eb224 */ /* 0x000fe400078e001c */
[----:B------:R-:W-:Y:S02]  /*2720*/  @!P3 IMAD.MOV.U32 R31, RZ, RZ, R29 ;  /* 0x000000ffff1fb224 */ /* 0x000fe400078e001d */
        /* <DEDUP_REMOVED lines=8> */
[C---:B------:R-:W-:Y:S02]  /*27b0*/  @!P3 IMAD R21, R231.reuse, 0x1a0, RZ ;  /* 0x000001a0e715b824 */ /* 0x040fe400078e02ff */
[C---:B------:R-:W-:Y:S01]  /*27c0*/  @!P3 IMAD.WIDE.U32 R30, R230.reuse, 0x1a0, R30 ;  /* 0x000001a0e61eb825 */ /* 0x040fe200078e001e */
[----:B------:R1:W-:Y:S03]  /*27d0*/  @!P0 LDGSTS.E.BYPASS.LTC128B.128 [R0+0x7000], desc[UR4][R38.64] ;  /* 0x0700000026008fae */ /* 0x0003e6000b981a04 */
[----:B------:R-:W-:Y:S02]  /*27e0*/  @!P1 IMAD R20, R231, 0x1c0, RZ ;  /* 0x000001c0e7149824 */ /* 0x000fe400078e02ff */
[----:B------:R-:W-:-:S04]  /*27f0*/  @!P1 IMAD.WIDE.U32 R28, R230, 0x1c0, R28 ;  /* 0x000001c0e61c9825 */ /* 0x000fc800078e001c */
[----:B------:R-:W-:Y:S02]  /*2800*/  @!P6 IMAD.IADD R25, R37, 0x1, R24 ;  /* 0x000000012519e824 */ /* 0x000fe400078e0218 */
[----:B------:R-:W-:Y:S02]  /*2810*/  @!P5 IMAD.IADD R35, R35, 0x1, R23 ;  /* 0x000000012323d824 */ /* 0x000fe400078e0217 */
[----:B------:R-:W-:Y:S02]  /*2820*/  @!P6 IMAD.MOV.U32 R24, RZ, RZ, R36 ;  /* 0x000000ffff18e224 */ /* 0x000fe400078e0024 */
[----:B------:R-:W-:Y:S02]  /*2830*/  @!P4 IMAD.IADD R23, R33, 0x1, R22 ;  /* 0x000000012117c824 */ /* 0x000fe400078e0216 */
[----:B------:R-:W-:Y:S01]  /*2840*/  @!P3 IMAD.IADD R31, R31, 0x1, R21 ;  /* 0x000000011f1fb824 */ /* 0x000fe200078e0215 */
[----:B------:R1:W-:Y:S01]  /*2850*/  @!P6 LDGSTS.E.BYPASS.LTC128B.128 [R0+0x7800], desc[UR4][R24.64] ;  /* 0x078000001800efae */ /* 0x0003e2000b981a04 */
[----:B------:R-:W-:-:S02]  /*2860*/  @!P4 IMAD.MOV.U32 R22, RZ, RZ, R32 ;  /* 0x000000ffff16c224 */ /* 0x000fc400078e0020 */
[----:B------:R-:W-:Y:S01]  /*2870*/  @!P1 IMAD.IADD R21, R29, 0x1, R20 ;  /* 0x000000011d159824 */ /* 0x000fe200078e0214 */
[----:B------:R1:W-:Y:S01]  /*2880*/  @!P5 LDGSTS.E.BYPASS.LTC128B.128 [R0+0x8000], desc[UR4][R34.64] ;  /* 0x080000002200dfae */ /* 0x0003e2000b981a04 */
[----:B------:R-:W-:-:S03]  /*2890*/  @!P1 IMAD.MOV.U32 R20, RZ, RZ, R28 ;  /* 0x000000ffff149224 */ /* 0x000fc600078e001c */
[----:B------:R1:W-:Y:S04]  /*28a0*/  @!P4 LDGSTS.E.BYPASS.LTC128B.128 [R0+0x8800], desc[UR4][R22.64] ;  /* 0x088000001600cfae */ /* 0x0003e8000b981a04 */
[----:B------:R1:W-:Y:S04]  /*28b0*/  @!P3 LDGSTS.E.BYPASS.LTC128B.128 [R0+0x9000], desc[UR4][R30.64] ;  /* 0x090000001e00bfae */ /* 0x0003e8000b981a04 */
[----:B------:R1:W-:Y:S04]  /*28c0*/  @!P1 LDGSTS.E.BYPASS.LTC128B.128 [R0+0x9800], desc[UR4][R20.64] ;  /* 0x0980000014009fae */ /* 0x0003e8000b981a04 */
[----:B------:R-:W0:Y:S01]  /*28d0*/  LDGDEPBAR ;  /* 0x00000000000079af */ /* 0x000e220000000000 */
[----:B------:R-:W-:Y:S01]  /*28e0*/  IMAD.WIDE.U32 R42, R40, R182, R42 ;  /* 0x000000b6282a7225 */ /* 0x000fe200078e002a */
[----:B------:R-:W-:-:S02]  /*28f0*/  ISETP.GE.AND P0, PT, R19, R4, PT ;  /* 0x000000041300720c */ /* 0x000fc40003f06270 */
[----:B------:R-:W-:Y:S01]  /*2900*/  LEA R237, P1, R42, R26, 0x1 ;  /* 0x0000001a2aed7211 */ /* 0x000fe200078208ff */
[----:B------:R-:W-:Y:S01]  /*2910*/  IMAD.SHL.U32 R19, R182, 0x10, RZ ;  /* 0x00000010b6137824 */ /* 0x000fe200078e00ff */
[----:B------:R-:W-:Y:S01]  /*2920*/  ISETP.GE.AND P6, PT, R18, R4, PT ;  /* 0x000000041200720c */ /* 0x000fe20003fc6270 */
[----:B------:R-:W-:-:S12]  /*2930*/  DEPBAR.LE SB0, 0x0 ;  /* 0x000080000000791a */ /* 0x000fd80000000000 */
[----:B------:R-:W-:Y:S05]  /*2940*/  WARPSYNC.ALL ;  /* 0x0000000000007948 */ /* 0x000fea0003800000 */
[----:B-1----:R-:W-:-:S04]  /*2950*/  IMAD R20, R183, R40, RZ ;  /* 0x00000028b7147224 */ /* 0x002fc800078e02ff */
[----:B------:R-:W-:Y:S01]  /*2960*/  IMAD.IADD R20, R43, 0x1, R20 ;  /* 0x000000012b147824 */ /* 0x000fe200078e0214 */
[-C--:B------:R-:W-:Y:S02]  /*2970*/  ISETP.GE.AND P5, PT, R16, R4.reuse, PT ;  /* 0x000000041000720c */ /* 0x080fe40003fa6270 */
[----:B------:R-:W-:Y:S02]  /*2980*/  ISETP.GE.AND P4, PT, R17, R4, PT ;  /* 0x000000041100720c */ /* 0x000fe40003f86270 */
[----:B------:R-:W-:Y:S01]  /*2990*/  LEA.HI.X R236, R42, R27, R20, 0x1, P1 ;  /* 0x0000001b2aec7211 */ /* 0x000fe200008f0c14 */
[----:B------:R-:W-:Y:S01]  /*29a0*/  @!P2 IMAD.MOV.U32 R16, RZ, RZ, R237 ;  /* 0x000000ffff10a224 */ /* 0x000fe200078e00ed */
[----:B------:R-:W-:Y:S02]  /*29b0*/  SHF.L.U64.HI R18, R182, 0x4, R183 ;  /* 0x00000004b6127819 */ /* 0x000fe400000102b7 */
[C---:B------:R-:W-:Y:S01]  /*29c0*/  LEA R20, P1, R19.reuse, R237, 0x1 ;  /* 0x000000ed13147211 */ /* 0x040fe200078208ff */
[----:B------:R-:W-:Y:S01]  /*29d0*/  @!P2 IMAD.MOV.U32 R17, RZ, RZ, R236 ;  /* 0x000000ffff11a224 */ /* 0x000fe200078e00ec */
[----:B------:R-:W-:Y:S02]  /*29e0*/  BAR.SYNC.DEFER_BLOCKING 0x0 ;  /* 0x0000000000007b1d */ /* 0x000fe40000010000 */
[----:B------:R-:W-:-:S02]  /*29f0*/  LEA.HI.X R21, R19, R236, R18, 0x1, P1 ;  /* 0x000000ec13157211 */ /* 0x000fc400008f0c12 */
[----:B------:R-:W-:Y:S02]  /*2a00*/  ISETP.GE.AND P3, PT, R15, R4, PT ;  /* 0x000000040f00720c */ /* 0x000fe40003f66270 */
[----:B------:R-:W-:Y:S01]  /*2a10*/  @!P6 LEA R22, P1, R182, R20, 0x5 ;  /* 0x00000014b616e211 */ /* 0x000fe200078228ff */
[----:B------:R-:W-:-:S03]  /*2a20*/  @!P5 IMAD R15, R183, 0x60, RZ ;  /* 0x00000060b70fd824 */ /* 0x000fc600078e02ff */
[----:B------:R-:W-:Y:S02]  /*2a30*/  @!P6 LEA.HI.X R23, R182, R21, R183, 0x5, P1 ;  /* 0x00000015b617e211 */ /* 0x000fe400008f2cb7 */
[-C--:B------:R-:W-:Y:S01]  /*2a40*/  ISETP.GE.AND P1, PT, R13, R4.reuse, PT ;  /* 0x000000040d00720c */ /* 0x080fe20003f26270 */
[----:B------:R-:W-:Y:S01]  /*2a50*/  @!PT LDS RZ, [RZ] ;  /* 0x00000000fffff984 */ /* 0x000fe20000000800 */
[----:B------:R-:W-:Y:S01]  /*2a60*/  @!PT LDS RZ, [RZ] ;  /* 0x00000000fffff984 */ /* 0x000fe20000000800 */
[----:B------:R-:W-:Y:S01]  /*2a70*/  @!PT LDS RZ, [RZ] ;  /* 0x00000000fffff984 */ /* 0x000fe20000000800 */
[----:B------:R1:W-:Y:S04]  /*2a80*/  @!P2 LDGSTS.E.BYPASS.LTC128B.128 [R0+0xa000], desc[UR4][R16.64] ;  /* 0x0a0000001000afae */ /* 0x0003e8000b981a04 */
[----:B------:R-:W-:Y:S01]  /*2a90*/  @P2 STS.128 [R0+0xa000], RZ ;  /* 0x00a000ff00002388 */ /* 0x000fe20000000c00 */
[----:B------:R-:W-:-:S03]  /*2aa0*/  ISETP.GE.AND P2, PT, R14, R4, PT ;  /* 0x000000040e00720c */ /* 0x000fc60003f46270 */
[----:B------:R-:W-:Y:S04]  /*2ab0*/  @P0 STS.128 [R0+0xa800], RZ ;  /* 0x00a800ff00000388 */ /* 0x000fe80000000c00 */
[----:B------:R-:W-:Y:S01]  /*2ac0*/  @!PT LDS RZ, [RZ] ;  /* 0x00000000fffff984 */ /* 0x000fe20000000800 */
[----:B------:R-:W-:Y:S01]  /*2ad0*/  @!PT LDS RZ, [RZ] ;  /* 0x00000000fffff984 */ /* 0x000fe20000000800 */
[----:B------:R-:W-:Y:S01]  /*2ae0*/  @!PT LDS RZ, [RZ] ;  /* 0x00000000fffff984 */ /* 0x000fe20000000800 */
[----:B------:R-:W-:Y:S01]  /*2af0*/  @!P0 LDGSTS.E.BYPASS.LTC128B.128 [R0+0xa800], desc[UR4][R20.64] ;  /* 0x0a80000014008fae */ /* 0x000fe2000b981a04 */
[----:B------:R-:W-:-:S04]  /*2b00*/  @!P4 LEA R18, P0, R182, R20, 0x6 ;  /* 0x00000014b612c211 */ /* 0x000fc800078030ff */
[----:B------:R-:W-:Y:S01]  /*2b10*/  @!P4 LEA.HI.X R19, R182, R21, R183, 0x6, P0 ;  /* 0x00000015b613c211 */ /* 0x000fe200000f34b7 */
[----:B------:R-:W-:Y:S01]  /*2b20*/  @P6 STS.128 [R0+0xb000], RZ ;  /* 0x00b000ff00006388 */ /* 0x000fe20000000c00 */
[----:B------:R-:W-:-:S03]  /*2b30*/  ISETP.GE.AND P0, PT, R12, R4, PT ;  /* 0x000000040c00720c */ /* 0x000fc60003f06270 */
[----:B------:R-:W-:Y:S01]  /*2b40*/  @!PT LDS RZ, [RZ] ;  /* 0x00000000fffff984 */ /* 0x000fe20000000800 */
[----:B------:R-:W-:Y:S01]  /*2b50*/  @!PT LDS RZ, [RZ] ;  /* 0x00000000fffff984 */ /* 0x000fe20000000800 */
[----:B------:R-:W-:Y:S01]  /*2b60*/  @!PT LDS RZ, [RZ] ;  /* 0x00000000fffff984 */ /* 0x000fe20000000800 */
[----:B------:R-:W-:Y:S01]  /*2b70*/  @!P6 LDGSTS.E.BYPASS.LTC128B.128 [R0+0xb000], desc[UR4][R22.64] ;  /* 0x0b0000001600efae */ /* 0x000fe2000b981a04 */
[----:B-1----:R-:W-:Y:S02]  /*2b80*/  @!P5 IMAD.MOV.U32 R16, RZ, RZ, R20 ;  /* 0x000000ffff10d224 */ /* 0x002fe400078e0014 */
[----:B------:R-:W-:Y:S02]  /*2b90*/  @!P5 IMAD.MOV.U32 R17, RZ, RZ, R21 ;  /* 0x000000ffff11d224 */ /* 0x000fe400078e0015 */
[C---:B------:R-:W-:Y:S01]  /*2ba0*/  @!P5 IMAD.WIDE.U32 R16, R182.reuse, 0x60, R16 ;  /* 0x00000060b610d825 */ /* 0x040fe200078e0010 */
[----:B------:R-:W-:Y:S03]  /*2bb0*/  @P4 STS.128 [R0+0xb800], RZ ;  /* 0x00b800ff00004388 */ /* 0x000fe60000000c00 */
[----:B------:R-:W-:Y:S01]  /*2bc0*/  @!P5 IMAD.IADD R17, R17, 0x1, R15 ;  /* 0x000000011111d824 */ /* 0x000fe200078e020f */
[----:B------:R-:W-:Y:S01]  /*2bd0*/  @!PT LDS RZ, [RZ] ;  /* 0x00000000fffff984 */ /* 0x000fe20000000800 */
[----:B------:R-:W-:Y:S01]  /*2be0*/  @!PT LDS RZ, [RZ] ;  /* 0x00000000fffff984 */ /* 0x000fe20000000800 */
[----:B------:R-:W-:Y:S01]  /*2bf0*/  @!PT LDS RZ, [RZ] ;  /* 0x00000000fffff984 */ /* 0x000fe20000000800 */
[----:B------:R-:W-:Y:S01]  /*2c00*/  @!P4 LDGSTS.E.BYPASS.LTC128B.128 [R0+0xb800], desc[UR4][R18.64] ;  /* 0x0b8000001200cfae */ /* 0x000fe2000b981a04 */
[----:B------:R-:W-:Y:S01]  /*2c10*/  @!P3 LEA R12, P4, R182, R20, 0x7 ;  /* 0x00000014b60cb211 */ /* 0x000fe200078838ff */
[----:B------:R-:W-:-:S02]  /*2c20*/  @!P2 IMAD.MOV.U32 R14, RZ, RZ, R20 ;  /* 0x000000ffff0ea224 */ /* 0x000fc400078e0014 */
[----:B------:R-:W-:Y:S01]  /*2c30*/  @!P2 IMAD.MOV.U32 R15, RZ, RZ, R21 ;  /* 0x000000ffff0fa224 */ /* 0x000fe200078e0015 */
[----:B------:R-:W-:Y:S01]  /*2c40*/  @P5 STS.128 [R0+0xc000], RZ ;  /* 0x00c000ff00005388 */ /* 0x000fe20000000c00 */
[----:B------:R-:W-:-:S03]  /*2c50*/  @!P3 LEA.HI.X R13, R182, R21, R183, 0x7, P4 ;  /* 0x00000015b60db211 */ /* 0x000fc600020f3cb7 */
[----:B------:R-:W-:Y:S01]  /*2c60*/  @!PT LDS RZ, [RZ] ;  /* 0x00000000fffff984 */ /* 0x000fe20000000800 */
[----:B------:R-:W-:Y:S01]  /*2c70*/  @!PT LDS RZ, [RZ] ;  /* 0x00000000fffff984 */ /* 0x000fe20000000800 */
[----:B------:R-:W-:Y:S01]  /*2c80*/  @!PT LDS RZ, [RZ] ;  /* 0x00000000fffff984 */ /* 0x000fe20000000800 */
[----:B------:R-:W-:Y:S01]  /*2c90*/  @!P5 LDGSTS.E.BYPASS.LTC128B.128 [R0+0xc000], desc[UR4][R16.64] ;  /* 0x0c0000001000dfae */ /* 0x000fe2000b981a04 */
[-C--:B------:R-:W-:Y:S01]  /*2ca0*/  ISETP.GE.AND P5, PT, R10, R4.reuse, PT ;  /* 0x000000040a00720c */ /* 0x080fe20003fa6270 */
[----:B------:R-:W-:Y:S02]  /*2cb0*/  @!P2 IMAD R10, R183, 0xa0, RZ ;  /* 0x000000a0b70aa824 */ /* 0x000fe400078e02ff */
[----:B------:R-:W-:Y:S01]  /*2cc0*/  @!P2 IMAD.WIDE.U32 R14, R182, 0xa0, R14 ;  /* 0x000000a0b60ea825 */ /* 0x000fe200078e000e */
[----:B------:R-:W-:Y:S01]  /*2cd0*/  ISETP.GE.AND P6, PT, R11, R4, PT ;  /* 0x000000040b00720c */ /* 0x000fe20003fc6270 */
[----:B------:R-:W-:Y:S02]  /*2ce0*/  @P3 STS.128 [R0+0xc800], RZ ;  /* 0x00c800ff00003388 */ /* 0x000fe40000000c00 */
[----:B------:R-:W-:Y:S02]  /*2cf0*/  @!P2 IMAD.IADD R15, R15, 0x1, R10 ;  /* 0x000000010f0fa824 */ /* 0x000fe400078e020a */
[----:B------:R-:W-:Y:S01]  /*2d00*/  @!PT LDS RZ, [RZ] ;  /* 0x00000000fffff984 */ /* 0x000fe20000000800 */
[----:B------:R-:W-:Y:S01]  /*2d10*/  @!PT LDS RZ, [RZ] ;  /* 0x00000000fffff984 */ /* 0x000fe20000000800 */
[----:B------:R-:W-:Y:S01]  /*2d20*/  @!PT LDS RZ, [RZ] ;  /* 0x00000000fffff984 */ /* 0x000fe20000000800 */
[----:B------:R1:W-:Y:S01]  /*2d30*/  @!P3 LDGSTS.E.BYPASS.LTC128B.128 [R0+0xc800], desc[UR4][R12.64] ;  /* 0x0c8000000c00bfae */ /* 0x0003e2000b981a04 */
[----:B------:R-:W-:-:S02]  /*2d40*/  @!P1 IMAD.MOV.U32 R10, RZ, RZ, R20 ;  /* 0x000000ffff0a9224 */ /* 0x000fc400078e0014 */
[----:B------:R-:W-:Y:S01]  /*2d50*/  @!P1 IMAD.MOV.U32 R11, RZ, RZ, R21 ;  /* 0x000000ffff0b9224 */ /* 0x000fe200078e0015 */
[-C--:B------:R-:W-:Y:S01]  /*2d60*/  ISETP.GE.AND P4, PT, R9, R4.reuse, PT ;  /* 0x000000040900720c */ /* 0x080fe20003f86270 */
[----:B------:R-:W-:Y:S01]  /*2d70*/  @!P1 IMAD R9, R183, 0xc0, RZ ;  /* 0x000000c0b7099824 */ /* 0x000fe200078e02ff */
[----:B------:R-:W-:Y:S01]  /*2d80*/  ISETP.GE.AND P3, PT, R8, R4, PT ;  /* 0x000000040800720c */ /* 0x000fe20003f66270 */
[----:B------:R-:W-:-:S04]  /*2d90*/  @!P1 IMAD.WIDE.U32 R10, R182, 0xc0, R10 ;  /* 0x000000c0b60a9825 */ /* 0x000fc800078e000a */
[----:B------:R-:W-:Y:S02]  /*2da0*/  @!P0 IMAD R8, R183, 0xe0, RZ ;  /* 0x000000e0b7088824 */ /* 0x000fe400078e02ff */
[----:B------:R-:W-:Y:S01]  /*2db0*/  @!P1 IMAD.IADD R11, R11, 0x1, R9 ;  /* 0x000000010b0b9824 */ /* 0x000fe200078e0209 */
[----:B------:R-:W-:Y:S04]  /*2dc0*/  @P2 STS.128 [R0+0xd000], RZ ;  /* 0x00d000ff00002388 */ /* 0x000fe80000000c00 */
[----:B------:R-:W-:Y:S01]  /*2dd0*/  @!PT LDS RZ, [RZ] ;  /* 0x00000000fffff984 */ /* 0x000fe20000000800 */
[----:B------:R-:W-:Y:S01]  /*2de0*/  @!PT LDS RZ, [RZ] ;  /* 0x00000000fffff984 */ /* 0x000fe20000000800 */
[----:B------:R-:W-:Y:S01]  /*2df0*/  @!PT LDS RZ, [RZ] ;  /* 0x00000000fffff984 */ /* 0x000fe20000000800 */
[----:B------:R-:W-:Y:S01]  /*2e00*/  @!P2 LDGSTS.E.BYPASS.LTC128B.128 [R0+0xd000], desc[UR4][R14.64] ;  /* 0x0d0000000e00afae */ /* 0x000fe2000b981a04 */
[----:B-1----:R-:W-:Y:S02]  /*2e10*/  @!P0 IMAD.MOV.U32 R12, RZ, RZ, R20 ;  /* 0x000000ffff0c8224 */ /* 0x002fe400078e0014 */
[----:B------:R-:W-:-:S02]  /*2e20*/  @!P0 IMAD.MOV.U32 R13, RZ, RZ, R21 ;  /* 0x000000ffff0d8224 */ /* 0x000fc400078e0015 */
[----:B------:R-:W-:Y:S01]  /*2e30*/  @!P0 IMAD.WIDE.U32 R12, R182, 0xe0, R12 ;  /* 0x000000e0b60c8825 */ /* 0x000fe200078e000c */
[----:B------:R-:W-:Y:S03]  /*2e40*/  @P1 STS.128 [R0+0xd800], RZ ;  /* 0x00d800ff00001388 */ /* 0x000fe60000000c00 */
[----:B------:R-:W-:Y:S01]  /*2e50*/  @!P0 IMAD.IADD R9, R13, 0x1, R8 ;  /* 0x000000010d098824 */ /* 0x000fe200078e0208 */
[----:B------:R-:W-:Y:S01]  /*2e60*/  @!PT LDS RZ, [RZ] ;  /* 0x00000000fffff984 */ /* 0x000fe20000000800 */
[----:B------:R-:W-:Y:S01]  /*2e70*/  @!PT LDS RZ, [RZ] ;  /* 0x00000000fffff984 */ /* 0x000fe20000000800 */
[----:B------:R-:W-:Y:S01]  /*2e80*/  @!PT LDS RZ, [RZ] ;  /* 0x00000000fffff984 */ /* 0x000fe20000000800 */
[----:B------:R1:W-:Y:S01]  /*2e90*/  @!P1 LDGSTS.E.BYPASS.LTC128B.128 [R0+0xd800], desc[UR4][R10.64] ;  /* 0x0d8000000a009fae */ /* 0x0003e2000b981a04 */
[----:B------:R-:W-:-:S03]  /*2ea0*/  @!P0 IMAD.MOV.U32 R8, RZ, RZ, R12 ;  /* 0x000000ffff088224 */ /* 0x000fc600078e000c */
[----:B------:R-:W-:Y:S04]  /*2eb0*/  @P0 STS.128 [R0+0xe000], RZ ;  /* 0x00e000ff00000388 */ /* 0x000fe80000000c00 */
[----:B------:R-:W-:Y:S01]  /*2ec0*/  @!PT LDS RZ, [RZ] ;  /* 0x00000000fffff984 */ /* 0x000fe20000000800 */
[----:B------:R-:W-:Y:S01]  /*2ed0*/  @!PT LDS RZ, [RZ] ;  /* 0x00000000fffff984 */ /* 0x000fe20000000800 */
[----:B------:R-:W-:Y:S01]  /*2ee0*/  @!PT LDS RZ, [RZ] ;  /* 0x00000000fffff984 */ /* 0x000fe20000000800 */
[----:B------:R2:W-:Y:S01]  /*2ef0*/  @!P0 LDGSTS.E.BYPASS.LTC128B.128 [R0+0xe000], desc[UR4][R8.64] ;  /* 0x0e00000008008fae */ /* 0x0005e2000b981a04 */
[----:B------:R-:W-:Y:S01]  /*2f00*/  IMAD.SHL.U32 R193, R224, 0x40, RZ ;  /* 0x00000040e0c17824 */ /* 0x000fe200078e00ff */
[----:B------:R-:W-:-:S04]  /*2f10*/  ISETP.GE.AND P1, PT, R6, R4, PT ;  /* 0x000000040600720c */ /* 0x000fc80003f26270 */
[----:B------:R-:W-:Y:S02]  /*2f20*/  LOP3.LUT R6, R193, 0x1c0, RZ, 0xc0, !PT ;  /* 0x000001c0c1067812 */ /* 0x000fe400078ec0ff */
[----:B-1----:R-:W-:-:S04]  /*2f30*/  @!P6 LEA R10, P0, R182, R20, 0x8 ;  /* 0x00000014b60ae211 */ /* 0x002fc800078040ff */
[----:B------:R-:W-:Y:S02]  /*2f40*/  @!P6 LEA.HI.X R11, R182, R21, R183, 0x8, P0 ;  /* 0x00000015b60be211 */ /* 0x000fe400000f44b7 */
[-C--:B------:R-:W-:Y:S02]  /*2f50*/  ISETP.GE.AND P0, PT, R5, R4.reuse, PT ;  /* 0x000000040500720c */ /* 0x080fe40003f06270 */
[----:B------:R-:W-:Y:S02]  /*2f60*/  LOP3.LUT R6, R6, 0x8, R224, 0xf8, !PT ;  /* 0x0000000806067812 */ /* 0x000fe400078ef8e0 */
[----:B------:R-:W-:Y:S02]  /*2f70*/  ISETP.GE.AND P2, PT, R7, R4, PT ;  /* 0x000000040700720c */ /* 0x000fe40003f46270 */
[----:B------:R-:W-:Y:S02]  /*2f80*/  LOP3.LUT R225, R193, 0x400, RZ, 0xc0, !PT ;  /* 0x00000400c1e17812 */ /* 0x000fe400078ec0ff */
[----:B------:R-:W-:Y:S01]  /*2f90*/  LOP3.LUT R4, R6, 0x38, R192, 0x78, !PT ;  /* 0x0000003806047812 */ /* 0x000fe200078e78c0 */
[----:B--2---:R-:W-:Y:S01]  /*2fa0*/  @!P5 IMAD.MOV.U32 R8, RZ, RZ, R20 ;  /* 0x000000ffff08d224 */ /* 0x004fe200078e0014 */
[----:B------:R-:W-:Y:S01]  /*2fb0*/  SHF.R.U32.HI R180, RZ, 0x1, R224 ;  /* 0x00000001ffb47819 */ /* 0x000fe200000116e0 */
[----:B------:R-:W-:-:S02]  /*2fc0*/  @!P5 IMAD.MOV.U32 R9, RZ, RZ, R21 ;  /* 0x000000ffff09d224 */ /* 0x000fc400078e0015 */
[----:B------:R-:W-:Y:S02]  /*2fd0*/  @!P0 IMAD.MOV.U32 R16, RZ, RZ, R20 ;  /* 0x000000ffff108224 */ /* 0x000fe400078e0014 */
[----:B------:R-:W-:Y:S02]  /*2fe0*/  @!P0 IMAD.MOV.U32 R17, RZ, RZ, R21 ;  /* 0x000000ffff118224 */ /* 0x000fe400078e0015 */
[----:B------:R-:W-:Y:S01]  /*2ff0*/  IMAD R225, R4, 0x2, R225 ;  /* 0x0000000204e17824 */ /* 0x000fe200078e02e1 */
[----:B------:R-:W-:Y:S01]  /*3000*/  LOP3.LUT R7, R180, 0x8, RZ, 0xc0, !PT ;  /* 0x00000008b4077812 */ /* 0x000fe200078ec0ff */
[----:B------:R-:W-:Y:S02]  /*3010*/  @!P5 IMAD R12, R183, 0x120, RZ ;  /* 0x00000120b70cd824 */ /* 0x000fe400078e02ff */
[----:B------:R-:W-:-:S04]  /*3020*/  @!P5 IMAD.WIDE.U32 R8, R182, 0x120, R8 ;  /* 0x00000120b608d825 */ /* 0x000fc800078e0008 */
[----:B------:R-:W-:Y:S02]  /*3030*/  @!P0 IMAD R4, R183, 0x1c0, RZ ;  /* 0x000001c0b7048824 */ /* 0x000fe400078e02ff */
[----:B------:R-:W-:Y:S01]  /*3040*/  @!P0 IMAD.WIDE.U32 R16, R182, 0x1c0, R16 ;  /* 0x000001c0b6108825 */ /* 0x000fe200078e0010 */
[----:B------:R-:W-:-:S03]  /*3050*/  LOP3.LUT R5, R7, 0x1c0, R193, 0xf8, !PT ;  /* 0x000001c007057812 */ /* 0x000fc600078ef8c1 */
[----:B------:R-:W-:Y:S02]  /*3060*/  @!P4 IMAD.MOV.U32 R14, RZ, RZ, R20 ;  /* 0x000000ffff0ec224 */ /* 0x000fe400078e0014 */
[--C-:B------:R-:W-:Y:S02]  /*3070*/  @!P4 IMAD.MOV.U32 R15, RZ, RZ, R21.reuse ;  /* 0x000000ffff0fc224 */ /* 0x100fe400078e0015 */
[----:B------:R-:W-:Y:S02]  /*3080*/  @!P5 IMAD.IADD R13, R9, 0x1, R12 ;  /* 0x00000001090dd824 */ /* 0x000fe400078e020c */
[----:B------:R-:W-:Y:S02]  /*3090*/  @!P3 IMAD.MOV.U32 R22, RZ, RZ, R20 ;  /* 0x000000ffff16b224 */ /* 0x000fe400078e0014 */
[----:B------:R-:W-:Y:S02]  /*30a0*/  @!P3 IMAD.MOV.U32 R23, RZ, RZ, R21 ;  /* 0x000000ffff17b224 */ /* 0x000fe400078e0015 */
[----:B------:R-:W-:Y:S01]  /*30b0*/  @!P0 IMAD.IADD R17, R17, 0x1, R4 ;  /* 0x0000000111118824 */ /* 0x000fe200078e0204 */
[----:B------:R-:W-:Y:S01]  /*30c0*/  LOP3.LUT R193, R193, 0x200, RZ, 0xc0, !PT ;  /* 0x00000200c1c17812 */ /* 0x000fe200078ec0ff */
[----:B------:R-:W-:-:S02]  /*30d0*/  @!P5 IMAD.MOV.U32 R12, RZ, RZ, R8 ;  /* 0x000000ffff0cd224 */ /* 0x000fc400078e0008 */
[----:B------:R-:W-:Y:S02]  /*30e0*/  IMAD.SHL.U32 R4, R224, 0x20, RZ ;  /* 0x00000020e0047824 */ /* 0x000fe400078e00ff */
[----:B------:R-:W-:Y:S02]  /*30f0*/  @!P4 IMAD R8, R183, 0x140, RZ ;  /* 0x00000140b708c824 */ /* 0x000fe400078e02ff */
[----:B------:R-:W-:Y:S02]  /*3100*/  @!P2 IMAD.MOV.U32 R18, RZ, RZ, R20 ;  /* 0x000000ffff12a224 */ /* 0x000fe400078e0014 */
[----:B------:R-:W-:Y:S02]  /*3110*/  @!P2 IMAD.MOV.U32 R19, RZ, RZ, R21 ;  /* 0x000000ffff13a224 */ /* 0x000fe400078e0015 */
[----:B------:R-:W-:Y:S01]  /*3120*/  @!P4 IMAD.WIDE.U32 R14, R182, 0x140, R14 ;  /* 0x00000140b60ec825 */ /* 0x000fe200078e000e */
[----:B------:R-:W-:Y:S01]  /*3130*/  LOP3.LUT R192, R5, 0x38, R192, 0x78, !PT ;  /* 0x0000003805c07812 */ /* 0x000fe200078e78c0 */
[----:B------:R-:W-:Y:S02]  /*3140*/  @P6 STS.128 [R0+0xe800], RZ ;  /* 0x00e800ff00006388 */ /* 0x000fe40000000c00 */
[----:B------:R-:W-:-:S02]  /*3150*/  @!P3 IMAD R7, R183, 0x160, RZ ;  /* 0x00000160b707b824 */ /* 0x000fc400078e02ff */
[C---:B------:R-:W-:Y:S01]  /*3160*/  @!P3 IMAD.WIDE.U32 R22, R182.reuse, 0x160, R22 ;  /* 0x00000160b616b825 */ /* 0x040fe200078e0016 */
[----:B------:R-:W-:Y:S01]  /*3170*/  LOP3.LUT R4, R193, 0x7c00, R4, 0xf8, !PT ;  /* 0x00007c00c1047812 */ /* 0x000fe200078ef804 */
[----:B------:R-:W-:Y:S01]  /*3180*/  @!PT LDS RZ, [RZ] ;  /* 0x00000000fffff984 */ /* 0x000fe20000000800 */
[----:B------:R-:W-:Y:S01]  /*3190*/  @!PT LDS RZ, [RZ] ;  /* 0x00000000fffff984 */ /* 0x000fe20000000800 */
[----:B------:R-:W-:Y:S01]  /*31a0*/  @!PT LDS RZ, [RZ] ;  /* 0x00000000fffff984 */ /* 0x000fe20000000800 */
[----:B------:R-:W-:Y:S02]  /*31b0*/  @!P6 LDGSTS.E.BYPASS.LTC128B.128 [R0+0xe800], desc[UR4][R10.64] ;  /* 0x0e8000000a00efae */ /* 0x000fe4000b981a04 */
        /* <DEDUP_REMOVED lines=8> */
[----:B------:R-:W-:-:S02]  /*3240*/  @!P1 IMAD R5, R183, 0x1a0, RZ ;  /* 0x000001a0b7059824 */ /* 0x000fc400078e02ff */
[----:B------:R-:W-:Y:S01]  /*3250*/  @!P1 IMAD.WIDE.U32 R20, R182, 0x1a0, R20 ;  /* 0x000001a0b6149825 */ /* 0x000fe200078e0014 */
[----:B------:R-:W-:Y:S01]  /*3260*/  @P4 STS.128 [R0+0xf800], RZ ;  /* 0x00f800ff00004388 */ /* 0x000fe20000000c00 */
[----:B------:R-:W-:Y:S02]  /*3270*/  LOP3.LUT R226, R4, R192, RZ, 0xfc, !PT ;  /* 0x000000c004e27212 */ /* 0x000fe400078efcff */
[----:B------:R-:W-:Y:S01]  /*3280*/  @!P3 IMAD.IADD R9, R23, 0x1, R7 ;  /* 0x000000011709b824 */ /* 0x000fe200078e0207 */
[----:B------:R-:W-:Y:S01]  /*3290*/  @!PT LDS RZ, [RZ] ;  /* 0x00000000fffff984 */ /* 0x000fe20000000800 */
[----:B------:R-:W-:Y:S01]  /*32a0*/  @!PT LDS RZ, [RZ] ;  /* 0x00000000fffff984 */ /* 0x000fe20000000800 */
[----:B------:R-:W-:Y:S01]  /*32b0*/  @!PT LDS RZ, [RZ] ;  /* 0x00000000fffff984 */ /* 0x000fe20000000800 */
[----:B------:R1:W-:Y:S01]  /*32c0*/  @!P4 LDGSTS.E.BYPASS.LTC128B.128 [R0+0xf800], desc[UR4][R14.64] ;  /* 0x0f8000000e00cfae */ /* 0x0003e2000b981a04 */
[----:B------:R-:W-:Y:S02]  /*32d0*/  @!P3 IMAD.MOV.U32 R8, RZ, RZ, R22 ;  /* 0x000000ffff08b224 */ /* 0x000fe400078e0016 */
[----:B------:R-:W-:Y:S01]  /*32e0*/  @!P2 IMAD.IADD R19, R19, 0x1, R6 ;  /* 0x000000011313a824 */ /* 0x000fe200078e0206 */
[----:B------:R-:W-:Y:S01]  /*32f0*/  @P3 STS.128 [R0+0x10000], RZ ;  /* 0x010000ff00003388 */ /* 0x000fe20000000c00 */
[----:B------:R-:W-:-:S02]  /*3300*/  @!P1 IMAD.IADD R7, R21, 0x1, R5 ;  /* 0x0000000115079824 */ /* 0x000fc400078e0205 */
[----:B------:R-:W-:Y:S01]  /*3310*/  @!P1 IMAD.MOV.U32 R6, RZ, RZ, R20 ;  /* 0x000000ffff069224 */ /* 0x000fe200078e0014 */
[----:B------:R-:W-:Y:S01]  /*3320*/  @!PT LDS RZ, [RZ] ;  /* 0x00000000fffff984 */ /* 0x000fe20000000800 */
[----:B------:R-:W-:Y:S01]  /*3330*/  @!PT LDS RZ, [RZ] ;  /* 0x00000000fffff984 */ /* 0x000fe20000000800 */
[----:B------:R-:W-:Y:S01]  /*3340*/  @!PT LDS RZ, [RZ] ;  /* 0x00000000fffff984 */ /* 0x000fe20000000800 */
[----:B------:R-:W-:Y:S01]  /*3350*/  @!P3 LDGSTS.E.BYPASS.LTC128B.128 [R0+0x10000], desc[UR4][R8.64] ;  /* 0x100000000800bfae */ /* 0x000fe2000b981a04 */
[----:B------:R-:W-:Y:S02]  /*3360*/  IMAD R226, R226, 0x2, R227 ;  /* 0x00000002e2e27824 */ /* 0x000fe400078e02e3 */
[----:B------:R-:W-:Y:S01]  /*3370*/  IMAD.IADD R225, R227, 0x1, R225 ;  /* 0x00000001e3e17824 */ /* 0x000fe200078e02e1 */
[----:B------:R-:W-:Y:S04]  /*3380*/  @P2 STS.128 [R0+0x10800], RZ ;  /* 0x010800ff00002388 */ /* 0x000fe80000000c00 */
        /* <DEDUP_REMOVED lines=14> */
[----:B------:R-:W-:Y:S04]  /*3470*/  LDSM.16.M88.4 R60, [R226] ;  /* 0x00000000e23c783b */ /* 0x000fe80000000200 */
[----:B------:R-:W4:Y:S01]  /*3480*/  LDSM.16.M88.4 R44, [R225+0x2000] ;  /* 0x00200000e12c783b */ /* 0x000f220000000200 */
[----:B------:R-:W-:Y:S01]  /*3490*/  R2P PR, R224, 0x6 ;  /* 0x00000006e0007804 */ /* 0x000fe20000000000 */
[----:B------:R-:W-:-:S02]  /*34a0*/  IMAD.MOV.U32 R194, RZ, RZ, 0x20 ;  /* 0x00000020ffc27424 */ /* 0x000fc400078e00ff */
[----:B------:R-:W5:Y:S03]  /*34b0*/  LDSM.16.M88.4 R36, [R225+0x2800] ;  /* 0x00280000e124783b */ /* 0x000f660000000200 */
[----:B------:R-:W-:Y:S01]  /*34c0*/  SEL R194, R194, 0xffffffe0, !P1 ;  /* 0xffffffe0c2c27807 */ /* 0x000fe20004800000 */
[----:B------:R-:W3:Y:S04]  /*34d0*/  LDSM.16.M88.4 R28, [R225+0x3000] ;  /* 0x00300000e11c783b */ /* 0x000ee80000000200 */
[--C-:B------:R-:W-:Y:S01]  /*34e0*/  IMAD.IADD R152, R226, 0x1, R194.reuse ;  /* 0x00000001e2987824 */ /* 0x100fe200078e02c2 */
[----:B------:R-:W3:Y:S01]  /*34f0*/  LDSM.16.M88.4 R20, [R225+0x3800] ;  /* 0x00380000e114783b */ /* 0x000ee20000000200 */
[----:B------:R-:W-:-:S03]  /*3500*/  IMAD.IADD R172, R225, 0x1, R194 ;  /* 0x00000001e1ac7824 */ /* 0x000fc600078e02c2 */
[----:B-1----:R-:W1:Y:S04]  /*3510*/  LDSM.16.M88.4 R12, [R225+0x4000] ;  /* 0x00400000e10c783b */ /* 0x002e680000000200 */
[----:B--2---:R-:W2:Y:S04]  /*3520*/  LDSM.16.M88.4 R4, [R225+0x4800] ;  /* 0x00480000e104783b */ /* 0x004ea80000000200 */
[----:B------:R-:W2:Y:S04]  /*3530*/  LDSM.16.M88.4 R132, [R225+0x5000] ;  /* 0x00500000e184783b */ /* 0x000ea80000000200 */
        /* <DEDUP_REMOVED lines=9> */
[----:B------:R-:W-:Y:S04]  /*35d0*/  LDSM.16.M88.4 R152, [R152] ;  /* 0x000000009898783b */ /* 0x000fe80000000200 */
[----:B------:R-:W2:Y:S04]  /*35e0*/  LDSM.16.M88.4 R56, [R172+0x2000] ;  /* 0x00200000ac38783b */ /* 0x000ea80000000200 */
[----:B------:R-:W2:Y:S01]  /*35f0*/  LDSM.16.M88.4 R52, [R172+0x2800] ;  /* 0x00280000ac34783b */ /* 0x000ea20000000200 */
[C---:B----4-:R-:W-:Y:S03]  /*3600*/  HMMA.16816.F32 R48, R60.reuse, R44, RZ ;  /* 0x0000002c3c30723c */ /* 0x050fe600000018ff */
[----:B------:R-:W-:Y:S04]  /*3610*/  LDSM.16.M88.4 R144, [R172+0x3000] ;  /* 0x00300000ac90783b */ /* 0x000fe80000000200 */
[----:B------:R-:W-:Y:S01]  /*3620*/  LDSM.16.M88.4 R156, [R172+0x5800] ;  /* 0x00580000ac9c783b */ /* 0x000fe20000000200 */
[----:B------:R-:W-:Y:S01]  /*3630*/  HMMA.16816.F32 R44, R60, R46, RZ ;  /* 0x0000002e3c2c723c */ /* 0x000fe200000018ff */
[----:B------:R-:W-:-:S02]  /*3640*/  IMAD.MOV.U32 R198, RZ, RZ, 0x40 ;  /* 0x00000040ffc67424 */ /* 0x000fc400078e00ff */
[----:B------:R-:W-:Y:S04]  /*3650*/  LDSM.16.M88.4 R168, [R172+0x3800] ;  /* 0x00380000aca8783b */ /* 0x000fe80000000200 */
[----:B------:R-:W-:Y:S01]  /*3660*/  LDSM.16.M88.4 R160, [R172+0x5000] ;  /* 0x00500000aca0783b */ /* 0x000fe20000000200 */
[C---:B-----5:R-:W-:Y:S03]  /*3670*/  HMMA.16816.F32 R40, R60.reuse, R36, RZ ;  /* 0x000000243c28723c */ /* 0x060fe600000018ff */
[----:B------:R-:W-:Y:S04]  /*3680*/  LDSM.16.M88.4 R164, [R172+0x4000] ;  /* 0x00400000aca4783b */ /* 0x000fe80000000200 */
[----:B------:R-:W-:Y:S01]  /*3690*/  LDSM.16.M88.4 R148, [R172+0x6000] ;  /* 0x00600000ac94783b */ /* 0x000fe20000000200 */
[----:B------:R-:W-:Y:S01]  /*36a0*/  HMMA.16816.F32 R36, R60, R38, RZ ;  /* 0x000000263c24723c */ /* 0x000fe200000018ff */
[----:B------:R-:W-:-:S02]  /*36b0*/  VIADD R245, R181, 0xffffffff ;  /* 0xffffffffb5f57836 */ /* 0x000fc40000000000 */
[----:B------:R-:W0:Y:S05]  /*36c0*/  LDGDEPBAR ;  /* 0x00000000000079af */ /* 0x000e2a0000000000 */
[C---:B---3--:R-:W-:Y:S08]  /*36d0*/  HMMA.16816.F32 R32, R60.reuse, R28, RZ ;  /* 0x0000001c3c20723c */ /* 0x048ff000000018ff */
[C---:B------:R-:W-:Y:S08]  /*36e0*/  HMMA.16816.F32 R24, R60.reuse, R20, RZ ;  /* 0x000000143c18723c */ /* 0x040ff000000018ff */
[C---:B-1----:R-:W-:Y:S08]  /*36f0*/  HMMA.16816.F32 R16, R60.reuse, R12, RZ ;  /* 0x0000000c3c10723c */ /* 0x042ff000000018ff */
[C---:B--2---:R-:W-:Y:S08]  /*3700*/  HMMA.16816.F32 R8, R60.reuse, R4, RZ ;  /* 0x000000043c08723c */ /* 0x044ff000000018ff */
        /* <DEDUP_REMOVED lines=27> */
[----:B------:R-:W2:Y:S07]  /*38c0*/  LDSM.16.M88.4 R56, [R172+0x6800] ;  /* 0x00680000ac38783b */ /* 0x000eae0000000200 */
[C---:B------:R-:W-:Y:S08]  /*38d0*/  HMMA.16816.F32 R40, R152.reuse, R52, R40 ;  /* 0x000000349828723c */ /* 0x040ff00000001828 */
[C---:B------:R-:W-:Y:S01]  /*38e0*/  HMMA.16816.F32 R36, R152.reuse, R54, R36 ;  /* 0x000000369824723c */ /* 0x040fe20000001824 */
[----:B------:R-:W3:Y:S07]  /*38f0*/  LDSM.16.M88.4 R52, [R172+0x7000] ;  /* 0x00700000ac34783b */ /* 0x000eee0000000200 */
[C---:B-1----:R-:W-:Y:S08]  /*3900*/  HMMA.16816.F32 R8, R152.reuse, R140, R8 ;  /* 0x0000008c9808723c */ /* 0x042ff00000001808 */
[C---:B------:R-:W-:Y:S01]  /*3910*/  HMMA.16816.F32 R4, R152.reuse, R142, R4 ;  /* 0x0000008e9804723c */ /* 0x040fe20000001804 */
[----:B------:R-:W1:Y:S07]  /*3920*/  LDSM.16.M88.4 R140, [R172+0x8000] ;  /* 0x00800000ac8c783b */ /* 0x000e6e0000000200 */
[C---:B--2---:R-:W-:Y:S08]  /*3930*/  HMMA.16816.F32 R112, R152.reuse, R56, R112 ;  /* 0x000000389870723c */ /* 0x044ff00000001870 */
[C---:B------:R-:W-:Y:S01]  /*3940*/  HMMA.16816.F32 R108, R152.reuse, R58, R108 ;  /* 0x0000003a986c723c */ /* 0x040fe2000000186c */
[----:B------:R-:W2:Y:S07]  /*3950*/  LDSM.16.M88.4 R56, [R172+0x8800] ;  /* 0x00880000ac38783b */ /* 0x000eae0000000200 */
[C---:B---3--:R-:W-:Y:S08]  /*3960*/  HMMA.16816.F32 R104, R152.reuse, R52, R104 ;  /* 0x000000349868723c */ /* 0x048ff00000001868 */
[----:B------:R-:W-:Y:S01]  /*3970*/  HMMA.16816.F32 R100, R152, R54, R100 ;  /* 0x000000369864723c */ /* 0x000fe20000001864 */
[----:B------:R-:W3:Y:S01]  /*3980*/  LDSM.16.M88.4 R52, [R172+0x9000] ;  /* 0x00900000ac34783b */ /* 0x000ee20000000200 */
[----:B------:R-:W-:-:S05]  /*3990*/  SEL R198, R198, 0xffffffc0, !P2 ;  /* 0xffffffc0c6c67807 */ /* 0x000fca0005000000 */
[--C-:B------:R-:W-:Y:S01]  /*39a0*/  IMAD.IADD R200, R226, 0x1, R198.reuse ;  /* 0x00000001e2c87824 */ /* 0x100fe200078e02c6 */
[----:B------:R-:W-:Y:S01]  /*39b0*/  HMMA.16816.F32 R32, R152, R144, R32 ;  /* 0x000000909820723c */ /* 0x000fe20000001820 */
[----:B------:R-:W-:-:S03]  /*39c0*/  IMAD.IADD R199, R225, 0x1, R198 ;  /* 0x00000001e1c77824 */ /* 0x000fc600078e02c6 */
[----:B------:R-:W-:Y:S04]  /*39d0*/  LDSM.16.M88.4 R184, [R200] ;  /* 0x00000000c8b8783b */ /* 0x000fe80000000200 */
[C---:B------:R-:W-:Y:S01]  /*39e0*/  HMMA.16816.F32 R28, R152.reuse, R146, R28 ;  /* 0x00000092981c723c */ /* 0x040fe2000000181c */
[----:B------:R-:W4:Y:S07]  /*39f0*/  LDSM.16.M88.4 R144, [R172+0x7800] ;  /* 0x00780000ac90783b */ /* 0x000f2e0000000200 */
[C---:B-1----:R-:W-:Y:S08]  /*3a00*/  HMMA.16816.F32 R88, R152.reuse, R140, R88 ;  /* 0x0000008c9858723c */ /* 0x042ff00000001858 */
[C---:B------:R-:W-:Y:S01]  /*3a10*/  HMMA.16816.F32 R84, R152.reuse, R142, R84 ;  /* 0x0000008e9854723c */ /* 0x040fe20000001854 */
[----:B------:R-:W1:Y:S07]  /*3a20*/  LDSM.16.M88.4 R140, [R199+0x3000] ;  /* 0x00300000c78c783b */ /* 0x000e6e0000000200 */
[C---:B--2---:R-:W-:Y:S08]  /*3a30*/  HMMA.16816.F32 R80, R152.reuse, R56, R80 ;  /* 0x000000389850723c */ /* 0x044ff00000001850 */
[C---:B------:R-:W-:Y:S01]  /*3a40*/  HMMA.16816.F32 R76, R152.reuse, R58, R76 ;  /* 0x0000003a984c723c */ /* 0x040fe2000000184c */
[----:B------:R-:W2:Y:S07]  /*3a50*/  LDSM.16.M88.4 R56, [R199+0x3800] ;  /* 0x00380000c738783b */ /* 0x000eae0000000200 */
[C---:B---3--:R-:W-:Y:S08]  /*3a60*/  HMMA.16816.F32 R72, R152.reuse, R52, R72 ;  /* 0x000000349848723c */ /* 0x048ff00000001848 */
[C---:B------:R-:W-:Y:S01]  /*3a70*/  HMMA.16816.F32 R68, R152.reuse, R54, R68 ;  /* 0x000000369844723c */ /* 0x040fe20000001844 */
[----:B------:R-:W3:Y:S07]  /*3a80*/  LDSM.16.M88.4 R52, [R199+0x4000] ;  /* 0x00400000c734783b */ /* 0x000eee0000000200 */
[C---:B------:R-:W-:Y:S08]  /*3a90*/  HMMA.16816.F32 R128, R152.reuse, R156, R128 ;  /* 0x0000009c9880723c */ /* 0x040ff00000001880 */
[C---:B------:R-:W-:Y:S01]  /*3aa0*/  HMMA.16816.F32 R124, R152.reuse, R158, R124 ;  /* 0x0000009e987c723c */ /* 0x040fe2000000187c */
[----:B------:R-:W5:Y:S07]  /*3ab0*/  LDSM.16.M88.4 R156, [R172+0x9800] ;  /* 0x00980000ac9c783b */ /* 0x000f6e0000000200 */
[C---:B------:R-:W-:Y:S08]  /*3ac0*/  HMMA.16816.F32 R24, R152.reuse, R168, R24 ;  /* 0x000000a89818723c */ /* 0x040ff00000001818 */
[C---:B------:R-:W-:Y:S08]  /*3ad0*/  HMMA.16816.F32 R136, R152.reuse, R160, R136 ;  /* 0x000000a09888723c */ /* 0x040ff00000001888 */
[C---:B------:R-:W-:Y:S01]  /*3ae0*/  HMMA.16816.F32 R132, R152.reuse, R162, R132 ;  /* 0x000000a29884723c */ /* 0x040fe20000001884 */
[----:B------:R-:W5:Y:S07]  /*3af0*/  LDSM.16.M88.4 R160, [R199+0x7000] ;  /* 0x00700000c7a0783b */ /* 0x000f6e0000000200 */
[C---:B------:R-:W-:Y:S08]  /*3b00*/  HMMA.16816.F32 R20, R152.reuse, R170, R20 ;  /* 0x000000aa9814723c */ /* 0x040ff00000001814 */
[C---:B------:R-:W-:Y:S08]  /*3b10*/  HMMA.16816.F32 R16, R152.reuse, R164, R16 ;  /* 0x000000a49810723c */ /* 0x040ff00000001810 */
[C---:B------:R-:W-:Y:S01]  /*3b20*/  HMMA.16816.F32 R12, R152.reuse, R166, R12 ;  /* 0x000000a6980c723c */ /* 0x040fe2000000180c */
[----:B------:R-:W-:Y:S07]  /*3b30*/  LDSM.16.M88.4 R164, [R199+0x6800] ;  /* 0x00680000c7a4783b */ /* 0x000fee0000000200 */
[C---:B------:R-:W-:Y:S08]  /*3b40*/  HMMA.16816.F32 R120, R152.reuse, R148, R120 ;  /* 0x000000949878723c */ /* 0x040ff00000001878 */
[----:B------:R-:W-:Y:S01]  /*3b50*/  HMMA.16816.F32 R116, R152, R150, R116 ;  /* 0x000000969874723c */ /* 0x000fe20000001874 */
[----:B------:R-:W5:Y:S01]  /*3b60*/  LDSM.16.M88.4 R148, [R199+0x2000] ;  /* 0x00200000c794783b */ /* 0x000f620000000200 */
[----:B------:R-:W-:-:S03]  /*3b70*/  IMAD.IADD R209, R194, 0x1, R199 ;  /* 0x00000001c2d17824 */ /* 0x000fc600078e02c7 */
[----:B------:R-:W-:Y:S03]  /*3b80*/  LDSM.16.M88.4 R188, [R199+0x4800] ;  /* 0x00480000c7bc783b */ /* 0x000fe60000000200 */
[C---:B----4-:R-:W-:Y:S01]  /*3b90*/  HMMA.16816.F32 R96, R152.reuse, R144, R96 ;  /* 0x000000909860723c */ /* 0x050fe20000001860 */
[----:B------:R-:W-:Y:S04]  /*3ba0*/  LDSM.16.M88.4 R176, [R199+0x5000] ;  /* 0x00500000c7b0783b */ /* 0x000fe80000000200 */
[----:B------:R-:W-:Y:S03]  /*3bb0*/  LDSM.16.M88.4 R172, [R199+0x5800] ;  /* 0x00580000c7ac783b */ /* 0x000fe60000000200 */
[----:B------:R-:W-:Y:S01]  /*3bc0*/  HMMA.16816.F32 R92, R152, R146, R92 ;  /* 0x00000092985c723c */ /* 0x000fe2000000185c */
[----:B------:R-:W4:Y:S04]  /*3bd0*/  LDSM.16.M88.4 R144, [R199+0x2800] ;  /* 0x00280000c790783b */ /* 0x000f280000000200 */
[----:B------:R-:W-:Y:S03]  /*3be0*/  LDSM.16.M88.4 R168, [R199+0x6000] ;  /* 0x00600000c7a8783b */ /* 0x000fe60000000200 */
[C---:B-1----:R-:W-:Y:S08]  /*3bf0*/  HMMA.16816.F32 R32, R184.reuse, R140, R32 ;  /* 0x0000008cb820723c */ /* 0x042ff00000001820 */
[C---:B------:R-:W-:Y:S01]  /*3c00*/  HMMA.16816.F32 R28, R184.reuse, R142, R28 ;  /* 0x0000008eb81c723c */ /* 0x040fe2000000181c */
[----:B------:R-:W1:Y:S07]  /*3c10*/  LDSM.16.M88.4 R140, [R199+0x9800] ;  /* 0x00980000c78c783b */ /* 0x000e6e0000000200 */
[----:B--2---:R-:W-:Y:S01]  /*3c20*/  HMMA.16816.F32 R24, R184, R56, R24 ;  /* 0x00000038b818723c */ /* 0x004fe20000001818 */
[----:B------:R-:W-:-:S07]  /*3c30*/  IMAD.IADD R56, R194, 0x1, R200 ;  /* 0x00000001c2387824 */ /* 0x000fce00078e02c8 */
[C---:B------:R-:W-:Y:S01]  /*3c40*/  HMMA.16816.F32 R20, R184.reuse, R58, R20 ;  /* 0x0000003ab814723c */ /* 0x040fe20000001814 */
[----:B------:R-:W-:Y:S07]  /*3c50*/  LDSM.16.M88.4 R56, [R56] ;  /* 0x000000003838783b */ /* 0x000fee0000000200 */
[C---:B---3--:R-:W-:Y:S08]  /*3c60*/  HMMA.16816.F32 R16, R184.reuse, R52, R16 ;  /* 0x00000034b810723c */ /* 0x048ff00000001810 */
[----:B------:R-:W-:Y:S01]  /*3c70*/  HMMA.16816.F32 R12, R184, R54, R12 ;  /* 0x00000036b80c723c */ /* 0x000fe2000000180c */
[----:B------:R-:W2:Y:S07]  /*3c80*/  LDSM.16.M88.4 R52, [R209+0x2000] ;  /* 0x00200000d134783b */ /* 0x000eae0000000200 */
[C---:B-----5:R-:W-:Y:S08]  /*3c90*/  HMMA.16816.F32 R64, R152.reuse, R156, R64 ;  /* 0x0000009c9840723c */ /* 0x060ff00000001840 */
[----:B------:R-:W-:Y:S01]  /*3ca0*/  HMMA.16816.F32 R60, R152, R158, R60 ;  /* 0x0000009e983c723c */ /* 0x000fe2000000183c */
[----:B------:R-:W-:Y:S04]  /*3cb0*/  LDSM.16.M88.4 R152, [R199+0x8000] ;  /* 0x00800000c798783b */ /* 0x000fe80000000200 */
[----:B------:R-:W-:Y:S03]  /*3cc0*/  LDSM.16.M88.4 R156, [R199+0x7800] ;  /* 0x00780000c79c783b */ /* 0x000fe60000000200 */
[C---:B------:R-:W-:Y:S08]  /*3cd0*/  HMMA.16816.F32 R104, R184.reuse, R160, R104 ;  /* 0x000000a0b868723c */ /* 0x040ff00000001868 */
[C---:B------:R-:W-:Y:S01]  /*3ce0*/  HMMA.16816.F32 R100, R184.reuse, R162, R100 ;  /* 0x000000a2b864723c */ /* 0x040fe20000001864 */
[----:B------:R-:W3:Y:S07]  /*3cf0*/  LDSM.16.M88.4 R160, [R209+0x2800] ;  /* 0x00280000d1a0783b */ /* 0x000eee0000000200 */
[C---:B------:R-:W-:Y:S08]  /*3d00*/  HMMA.16816.F32 R48, R184.reuse, R148, R48 ;  /* 0x00000094b830723c */ /* 0x040ff00000001830 */
[C---:B------:R-:W-:Y:S01]  /*3d10*/  HMMA.16816.F32 R44, R184.reuse, R150, R44 ;  /* 0x00000096b82c723c */ /* 0x040fe2000000182c */
[----:B------:R-:W-:Y:S07]  /*3d20*/  LDSM.16.M88.4 R148, [R199+0x8800] ;  /* 0x00880000c794783b */ /* 0x000fee0000000200 */
[C---:B----4-:R-:W-:Y:S08]  /*3d30*/  HMMA.16816.F32 R40, R184.reuse, R144, R40 ;  /* 0x00000090b828723c */ /* 0x050ff00000001828 */
[C---:B------:R-:W-:Y:S01]  /*3d40*/  HMMA.16816.F32 R36, R184.reuse, R146, R36 ;  /* 0x00000092b824723c */ /* 0x040fe20000001824 */
[----:B------:R-:W4:Y:S07]  /*3d50*/  LDSM.16.M88.4 R144, [R199+0x9000] ;  /* 0x00900000c790783b */ /* 0x000f2e0000000200 */
[----:B------:R-:W-:Y:S01]  /*3d60*/  HMMA.16816.F32 R112, R184, R164, R112 ;  /* 0x000000a4b870723c */ /* 0x000fe20000001870 */
[----:B------:R-:W-:-:S02]  /*3d70*/  IMAD.SHL.U32 R164, R224, 0x2, RZ ;  /* 0x00000002e0a47824 */ /* 0x000fc400078e00ff */
[----:B------:R-:W-:-:S05]  /*3d80*/  IMAD.SHL.U32 R165, R245, 0x100, RZ ;  /* 0x00000100f5a57824 */ /* 0x000fca00078e00ff */
[----:B-1----:R-:W-:Y:S01]  /*3d90*/  HMMA.16816.F32 R64, R184, R140, R64 ;  /* 0x0000008cb840723c */ /* 0x002fe20000001840 */
[----:B------:R-:W-:-:S07]  /*3da0*/  LOP3.LUT R164, R165, 0x6, R164, 0xf8, !PT ;  /* 0x00000006a5a47812 */ /* 0x000fce00078ef8a4 */
[----:B------:R-:W-:Y:S01]  /*3db0*/  HMMA.16816.F32 R60, R184, R142, R60 ;  /* 0x0000008eb83c723c */ /* 0x000fe2000000183c */
[----:B------:R-:W1:Y:S07]  /*3dc0*/  LDSM.16.M88.4 R140, [R209+0x3000] ;  /* 0x00300000d18c783b */ /* 0x000e6e0000000200 */
[----:B--2---:R-:W-:Y:S01]  /*3dd0*/  HMMA.16816.F32 R48, R56, R52, R48 ;  /* 0x000000343830723c */ /* 0x004fe20000001830 */
[C---:B------:R-:W-:Y:S02]  /*3de0*/  LOP3.LUT R53, R164.reuse, 0x8, RZ, 0xfc, !PT ;  /* 0x00000008a4357812 */ /* 0x040fe400078efcff */
[----:B------:R-:W-:-:S05]  /*3df0*/  LOP3.LUT R52, R164, 0x9, RZ, 0xfc, !PT ;  /* 0x00000009a4347812 */ /* 0x000fca00078efcff */
[C---:B------:R-:W-:Y:S01]  /*3e00*/  HMMA.16816.F32 R44, R56.reuse, R54, R44 ;  /* 0x00000036382c723c */ /* 0x040fe2000000182c */
[----:B------:R-:W-:Y:S02]  /*3e10*/  LOP3.LUT R54, R164, 0x1, RZ, 0xfc, !PT ;  /* 0x00000001a4367812 */ /* 0x000fe400078efcff */
[-C--:B------:R-:W-:Y:S02]  /*3e20*/  ISETP.GE.AND P1, PT, R53, R197.reuse, PT ;  /* 0x000000c53500720c */ /* 0x080fe40003f26270 */
[-C--:B------:R-:W-:Y:S02]  /*3e30*/  ISETP.GE.AND P3, PT, R54, R197.reuse, PT ;  /* 0x000000c53600720c */ /* 0x080fe40003f66270 */
[-C--:B------:R-:W-:Y:S02]  /*3e40*/  ISETP.GE.AND P0, PT, R52, R197.reuse, PT ;  /* 0x000000c53400720c */ /* 0x080fe40003f06270 */
[----:B------:R-:W2:Y:S01]  /*3e50*/  LDSM.16.M88.4 R52, [R209+0x3800] ;  /* 0x00380000d134783b */ /* 0x000ea20000000200 */
[----:B---3--:R-:W-:Y:S01]  /*3e60*/  HMMA.16816.F32 R40, R56, R160, R40 ;  /* 0x000000a03828723c */ /* 0x008fe20000001828 */
[----:B------:R-:W-:-:S04]  /*3e70*/  ISETP.GE.AND P4, PT, R164, R197, PT ;  /* 0x000000c5a400720c */ /* 0x000fc80003f86270 */
[----:B------:R-:W-:Y:S02]  /*3e80*/  FSEL R212, R48, -INF , !P4 ;  /* 0xff80000030d47808 */ /* 0x000fe40006000000 */
[----:B------:R-:W-:Y:S01]  /*3e90*/  LOP3.LUT R48, R164, 0x19, RZ, 0xfc, !PT ;  /* 0x00000019a4307812 */ /* 0x000fe200078efcff */
[----:B----4-:R-:W-:Y:S01]  /*3ea0*/  HMMA.16816.F32 R72, R184, R144, R72 ;  /* 0x00000090b848723c */ /* 0x010fe20000001848 */
[----:B------:R-:W-:Y:S02]  /*3eb0*/  FSEL R218, R51, -INF , !P3 ;  /* 0xff80000033da7808 */ /* 0x000fe40005800000 */
[----:B------:R-:W-:Y:S02]  /*3ec0*/  FSEL R213, R49, -INF , !P3 ;  /* 0xff80000031d57808 */ /* 0x000fe40005800000 */
[----:B------:R-:W-:Y:S02]  /*3ed0*/  FSEL R215, R50, -INF , !P4 ;  /* 0xff80000032d77808 */ /* 0x000fe40006000000 */
[----:B------:R-:W-:-:S02]  /*3ee0*/  ISETP.GE.AND P3, PT, R48, R197, PT ;  /* 0x000000c53000720c */ /* 0x000fc40003f66270 */
[----:B------:R-:W-:Y:S01]  /*3ef0*/  LOP3.LUT R144, R164, 0x10, RZ, 0xfc, !PT ;  /* 0x00000010a4907812 */ /* 0x000fe200078efcff */
[----:B------:R-:W3:Y:S01]  /*3f00*/  LDSM.16.M88.4 R48, [R209+0x4000] ;  /* 0x00400000d130783b */ /* 0x000ee20000000200 */
[----:B------:R-:W-:Y:S01]  /*3f10*/  FSEL R214, R44, -INF , !P1 ;  /* 0xff8000002cd67808 */ /* 0x000fe20004800000 */
[----:B-1----:R-:W-:Y:S01]  /*3f20*/  HMMA.16816.F32 R32, R56, R140, R32 ;  /* 0x0000008c3820723c */ /* 0x002fe20000001820 */
[----:B------:R-:W-:Y:S02]  /*3f30*/  LOP3.LUT R44, R164, 0x21, RZ, 0xfc, !PT ;  /* 0x00000021a42c7812 */ /* 0x000fe400078efcff */
[----:B------:R-:W-:Y:S02]  /*3f40*/  ISETP.GE.AND P6, PT, R144, R197, PT ;  /* 0x000000c59000720c */ /* 0x000fe40003fc6270 */
[----:B------:R-:W-:Y:S02]  /*3f50*/  LOP3.LUT R145, R164, 0x11, RZ, 0xfc, !PT ;  /* 0x00000011a4917812 */ /* 0x000fe400078efcff */
[----:B------:R-:W-:-:S02]  /*3f60*/  FSEL R219, R47, -INF , !P0 ;  /* 0xff8000002fdb7808 */ /* 0x000fc40004000000 */
[----:B------:R-:W-:Y:S02]  /*3f70*/  FSEL R216, R45, -INF , !P0 ;  /* 0xff8000002dd87808 */ /* 0x000fe40004000000 */
[-C--:B------:R-:W-:Y:S02]  /*3f80*/  ISETP.GE.AND P0, PT, R44, R197.reuse, PT ;  /* 0x000000c52c00720c */ /* 0x080fe40003f06270 */
[----:B------:R-:W-:Y:S02]  /*3f90*/  LOP3.LUT R45, R164, 0x28, RZ, 0xfc, !PT ;  /* 0x00000028a42d7812 */ /* 0x000fe400078efcff */
[----:B------:R-:W-:Y:S02]  /*3fa0*/  FSEL R44, R40, -INF , !P6 ;  /* 0xff800000282c7808 */ /* 0x000fe40007000000 */
[----:B------:R-:W-:Y:S02]  /*3fb0*/  ISETP.GE.AND P5, PT, R145, R197, PT ;  /* 0x000000c59100720c */ /* 0x000fe40003fa6270 */
[----:B------:R-:W-:-:S02]  /*3fc0*/  LOP3.LUT R40, R164, 0x29, RZ, 0xfc, !PT ;  /* 0x00000029a4287812 */ /* 0x000fc400078efcff */
[----:B------:R-:W-:Y:S02]  /*3fd0*/  LOP3.LUT R144, R164, 0x18, RZ, 0xfc, !PT ;  /* 0x00000018a4907812 */ /* 0x000fe400078efcff */
[----:B------:R-:W-:Y:S02]  /*3fe0*/  FSEL R217, R46, -INF , !P1 ;  /* 0xff8000002ed97808 */ /* 0x000fe40004800000 */
[----:B------:R-:W-:Y:S02]  /*3ff0*/  FSEL R46, R42, -INF , !P6 ;  /* 0xff8000002a2e7808 */ /* 0x000fe40007000000 */
[----:B------:R-:W-:Y:S01]  /*4000*/  ISETP.GE.AND P6, PT, R45, R197, PT ;  /* 0x000000c52d00720c */ /* 0x000fe20003fc6270 */
[----:B------:R-:W-:Y:S01]  /*4010*/  HMMA.16816.F32 R36, R56, R162, R36 ;  /* 0x000000a23824723c */ /* 0x000fe20000001824 */
[----:B------:R-:W-:Y:S02]  /*4020*/  FSEL R47, R43, -INF , !P5 ;  /* 0xff8000002b2f7808 */ /* 0x000fe40006800000 */
[----:B------:R-:W-:-:S02]  /*4030*/  FSEL R45, R41, -INF , !P5 ;  /* 0xff800000292d7808 */ /* 0x000fc40006800000 */
[-C--:B------:R-:W-:Y:S02]  /*4040*/  ISETP.GE.AND P4, PT, R144, R197.reuse, PT ;  /* 0x000000c59000720c */ /* 0x080fe40003f86270 */
[-C--:B------:R-:W-:Y:S02]  /*4050*/  ISETP.GE.AND P5, PT, R40, R197.reuse, PT ;  /* 0x000000c52800720c */ /* 0x080fe40003fa6270 */
[----:B------:R-:W-:Y:S01]  /*4060*/  LOP3.LUT R144, R164, 0x20, RZ, 0xfc, !PT ;  /* 0x00000020a4907812 */ /* 0x000fe200078efcff */
[----:B------:R-:W1:Y:S01]  /*4070*/  LDSM.16.M88.4 R40, [R209+0x4800] ;  /* 0x00480000d128783b */ /* 0x000e620000000200 */
[----:B--2---:R-:W-:Y:S02]  /*4080*/  HMMA.16816.F32 R24, R56, R52, R24 ;  /* 0x000000343818723c */ /* 0x004fe40000001818 */
[----:B------:R-:W-:-:S04]  /*4090*/  ISETP.GE.AND P1, PT, R144, R197, PT ;  /* 0x000000c59000720c */ /* 0x000fc80003f26270 */
[----:B------:R-:W-:Y:S02]  /*40a0*/  FSEL R141, R32, -INF , !P1 ;  /* 0xff800000208d7808 */ /* 0x000fe40004800000 */
[----:B------:R-:W-:Y:S01]  /*40b0*/  LOP3.LUT R32, R164, 0x39, RZ, 0xfc, !PT ;  /* 0x00000039a4207812 */ /* 0x000fe200078efcff */
[----:B------:R-:W-:Y:S01]  /*40c0*/  HMMA.16816.F32 R28, R56, R142, R28 ;  /* 0x0000008e381c723c */ /* 0x000fe2000000181c */
[----:B------:R-:W-:Y:S02]  /*40d0*/  FSEL R211, R35, -INF , !P0 ;  /* 0xff80000023d37808 */ /* 0x000fe40004000000 */
[----:B------:R-:W-:Y:S02]  /*40e0*/  FSEL R142, R33, -INF , !P0 ;  /* 0xff800000218e7808 */ /* 0x000fe40004000000 */
[----:B------:R-:W-:Y:S02]  /*40f0*/  FSEL R143, R34, -INF , !P1 ;  /* 0xff800000228f7808 */ /* 0x000fe40004800000 */
[----:B------:R-:W-:-:S02]  /*4100*/  ISETP.GE.AND P0, PT, R32, R197, PT ;  /* 0x000000c52000720c */ /* 0x000fc40003f06270 */
[----:B------:R-:W-:Y:S01]  /*4110*/  LOP3.LUT R140, R164, 0x30, RZ, 0xfc, !PT ;  /* 0x00000030a48c7812 */ /* 0x000fe200078efcff */
[----:B------:R-:W2:Y:S01]  /*4120*/  LDSM.16.M88.4 R32, [R209+0x5000] ;  /* 0x00500000d120783b */ /* 0x000ea20000000200 */
[----:B------:R-:W-:Y:S02]  /*4130*/  FSEL R38, R38, -INF , !P4 ;  /* 0xff80000026267808 */ /* 0x000fe40006000000 */
[----:B------:R-:W-:Y:S01]  /*4140*/  FSEL R36, R36, -INF , !P4 ;  /* 0xff80000024247808 */ /* 0x000fe20006000000 */
[----:B------:R-:W-:Y:S01]  /*4150*/  HMMA.16816.F32 R8, R184, R188, R8 ;  /* 0x000000bcb808723c */ /* 0x000fe20000001808 */
[----:B------:R-:W-:Y:S02]  /*4160*/  ISETP.GE.AND P4, PT, R140, R197, PT ;  /* 0x000000c58c00720c */ /* 0x000fe40003f86270 */
[----:B------:R-:W-:Y:S02]  /*4170*/  LOP3.LUT R53, R164, 0x31, RZ, 0xfc, !PT ;  /* 0x00000031a4357812 */ /* 0x000fe400078efcff */
[----:B------:R-:W-:-:S02]  /*4180*/  FSEL R39, R39, -INF , !P3 ;  /* 0xff80000027277808 */ /* 0x000fc40005800000 */
[----:B------:R-:W-:Y:S01]  /*4190*/  FSEL R37, R37, -INF , !P3 ;  /* 0xff80000025257808 */ /* 0x000fe20005800000 */
[----:B------:R-:W-:Y:S01]  /*41a0*/  HMMA.16816.F32 R80, R184, R148, R80 ;  /* 0x00000094b850723c */ /* 0x000fe20000001850 */
[----:B------:R-:W-:Y:S02]  /*41b0*/  FSEL R149, R24, -INF , !P4 ;  /* 0xff80000018957808 */ /* 0x000fe40006000000 */
[----:B------:R-:W-:Y:S02]  /*41c0*/  ISETP.GE.AND P3, PT, R53, R197, PT ;  /* 0x000000c53500720c */ /* 0x000fe40003f66270 */
[----:B------:R-:W-:-:S03]  /*41d0*/  LOP3.LUT R24, R164, 0x49, RZ, 0xfc, !PT ;  /* 0x00000049a4187812 */ /* 0x000fc600078efcff */
[----:B---3--:R-:W-:Y:S01]  /*41e0*/  HMMA.16816.F32 R16, R56, R48, R16 ;  /* 0x000000303810723c */ /* 0x008fe20000001810 */
[----:B------:R-:W-:Y:S02]  /*41f0*/  FSEL R148, R27, -INF , !P3 ;  /* 0xff8000001b947808 */ /* 0x000fe40005800000 */
[----:B------:R-:W-:-:S05]  /*4200*/  LOP3.LUT R52, R164, 0x38, RZ, 0xfc, !PT ;  /* 0x00000038a4347812 */ /* 0x000fca00078efcff */
[----:B------:R-:W-:Y:S01]  /*4210*/  HMMA.16816.F32 R76, R184, R150, R76 ;  /* 0x00000096b84c723c */ /* 0x000fe2000000184c */
[----:B------:R-:W-:Y:S02]  /*4220*/  FSEL R150, R25, -INF , !P3 ;  /* 0xff80000019967808 */ /* 0x000fe40005800000 */
[----:B------:R-:W-:-:S05]  /*4230*/  ISETP.GE.AND P3, PT, R24, R197, PT ;  /* 0x000000c51800720c */ /* 0x000fca0003f66270 */
[----:B------:R-:W-:Y:S01]  /*4240*/  HMMA.16816.F32 R68, R184, R146, R68 ;  /* 0x00000092b844723c */ /* 0x000fe20000001844 */
[----:B------:R-:W-:Y:S02]  /*4250*/  FSEL R147, R26, -INF , !P4 ;  /* 0xff8000001a937808 */ /* 0x000fe40006000000 */
[----:B------:R-:W3:Y:S01]  /*4260*/  LDSM.16.M88.4 R24, [R209+0x5800] ;  /* 0x00580000d118783b */ /* 0x000ee20000000200 */
[----:B------:R-:W-:-:S04]  /*4270*/  ISETP.GE.AND P1, PT, R52, R197, PT ;  /* 0x000000c53400720c */ /* 0x000fc80003f26270 */
[----:B------:R-:W-:Y:S01]  /*4280*/  HMMA.16816.F32 R4, R184, R190, R4 ;  /* 0x000000beb804723c */ /* 0x000fe20000001804 */
[----:B------:R-:W-:Y:S02]  /*4290*/  LOP3.LUT R52, R164, 0x40, RZ, 0xfc, !PT ;  /* 0x00000040a4347812 */ /* 0x000fe400078efcff */
[----:B------:R-:W-:-:S05]  /*42a0*/  FSEL R210, R30, -INF , !P6 ;  /* 0xff8000001ed27808 */ /* 0x000fca0007000000 */
[----:B------:R-:W-:Y:S01]  /*42b0*/  HMMA.16816.F32 R136, R184, R176, R136 ;  /* 0x000000b0b888723c */ /* 0x000fe20000001888 */
[----:B------:R-:W-:Y:S02]  /*42c0*/  FSEL R140, R28, -INF , !P6 ;  /* 0xff8000001c8c7808 */ /* 0x000fe40007000000 */
[----:B------:R-:W-:-:S05]  /*42d0*/  ISETP.GE.AND P6, PT, R52, R197, PT ;  /* 0x000000c53400720c */ /* 0x000fca0003fc6270 */
[----:B------:R-:W-:Y:S01]  /*42e0*/  HMMA.16816.F32 R20, R56, R54, R20 ;  /* 0x000000363814723c */ /* 0x000fe20000001814 */
[----:B------:R-:W-:Y:S02]  /*42f0*/  LOP3.LUT R30, R164, 0x41, RZ, 0xfc, !PT ;  /* 0x00000041a41e7812 */ /* 0x000fe400078efcff */
[----:B------:R-:W-:-:S05]  /*4300*/  FSEL R144, R31, -INF , !P5 ;  /* 0xff8000001f907808 */ /* 0x000fca0006800000 */
[----:B-1----:R-:W-:Y:S01]  /*4310*/  HMMA.16816.F32 R8, R56, R40, R8 ;  /* 0x000000283808723c */ /* 0x002fe20000001808 */
[----:B------:R-:W-:Y:S02]  /*4320*/  FSEL R161, R29, -INF , !P5 ;  /* 0xff8000001da17808 */ /* 0x000fe40006800000 */
[----:B------:R-:W-:Y:S02]  /*4330*/  ISETP.GE.AND P5, PT, R30, R197, PT ;  /* 0x000000c51e00720c */ /* 0x000fe40003fa6270 */
[----:B------:R-:W-:-:S03]  /*4340*/  LOP3.LUT R28, R164, 0x48, RZ, 0xfc, !PT ;  /* 0x00000048a41c7812 */ /* 0x000fc600078efcff */
[----:B------:R-:W-:Y:S01]  /*4350*/  HMMA.16816.F32 R84, R184, R154, R84 ;  /* 0x0000009ab854723c */ /* 0x000fe20000001854 */
[----:B------:R-:W-:Y:S02]  /*4360*/  FSEL R155, R16, -INF , !P6 ;  /* 0xff800000109b7808 */ /* 0x000fe40007000000 */
[----:B------:R-:W-:-:S05]  /*4370*/  LOP3.LUT R16, R164, 0x59, RZ, 0xfc, !PT ;  /* 0x00000059a4107812 */ /* 0x000fca00078efcff */
[----:B------:R-:W-:Y:S01]  /*4380*/  HMMA.16816.F32 R132, R184, R178, R132 ;  /* 0x000000b2b884723c */ /* 0x000fe20000001884 */
[----:B------:R-:W-:Y:S02]  /*4390*/  ISETP.GE.AND P4, PT, R28, R197, PT ;  /* 0x000000c51c00720c */ /* 0x000fe40003f86270 */
[----:B------:R-:W-:-:S05]  /*43a0*/  LOP3.LUT R28, R164, 0x50, RZ, 0xfc, !PT ;  /* 0x00000050a41c7812 */ /* 0x000fca00078efcff */
[----:B------:R-:W-:Y:S01]  /*43b0*/  HMMA.16816.F32 R96, R184, R156, R96 ;  /* 0x0000009cb860723c */ /* 0x000fe20000001860 */
[----:B------:R-:W-:Y:S02]  /*43c0*/  FSEL R157, R19, -INF , !P5 ;  /* 0xff800000139d7808 */ /* 0x000fe40006800000 */
[----:B------:R-:W-:-:S05]  /*43d0*/  FSEL R156, R18, -INF , !P6 ;  /* 0xff800000129c7808 */ /* 0x000fca0007000000 */
[C---:B------:R-:W-:Y:S01]  /*43e0*/  HMMA.16816.F32 R92, R184.reuse, R158, R92 ;  /* 0x0000009eb85c723c */ /* 0x040fe2000000185c */
[----:B------:R-:W-:Y:S02]  /*43f0*/  FSEL R159, R17, -INF , !P5 ;  /* 0xff800000119f7808 */ /* 0x000fe40006800000 */
[----:B------:R-:W-:Y:S02]  /*4400*/  ISETP.GE.AND P5, PT, R16, R197, PT ;  /* 0x000000c51000720c */ /* 0x000fe40003fa6270 */
[----:B------:R-:W1:Y:S03]  /*4410*/  LDSM.16.M88.4 R16, [R209+0x6000] ;  /* 0x00600000d110783b */ /* 0x000e660000000200 */
[----:B------:R-:W-:Y:S01]  /*4420*/  HMMA.16816.F32 R128, R184, R172, R128 ;  /* 0x000000acb880723c */ /* 0x000fe20000001880 */
[----:B------:R-:W-:-:S07]  /*4430*/  FSEL R151, R22, -INF , !P1 ;  /* 0xff80000016977808 */ /* 0x000fce0004800000 */
[----:B------:R-:W-:Y:S01]  /*4440*/  HMMA.16816.F32 R12, R56, R50, R12 ;  /* 0x00000032380c723c */ /* 0x000fe2000000180c */
[----:B------:R-:W-:-:S07]  /*4450*/  LOP3.LUT R22, R164, 0x51, RZ, 0xfc, !PT ;  /* 0x00000051a4167812 */ /* 0x000fce00078efcff */
[----:B------:R-:W-:Y:S01]  /*4460*/  HMMA.16816.F32 R4, R56, R42, R4 ;  /* 0x0000002a3804723c */ /* 0x000fe20000001804 */
[----:B------:R-:W-:-:S07]  /*4470*/  FSEL R154, R21, -INF , !P0 ;  /* 0xff800000159a7808 */ /* 0x000fce0004000000 */
[----:B------:R-:W-:Y:S01]  /*4480*/  HMMA.16816.F32 R88, R184, R152, R88 ;  /* 0x00000098b858723c */ /* 0x000fe20000001858 */
[----:B------:R-:W-:Y:S02]  /*4490*/  FSEL R153, R20, -INF , !P1 ;  /* 0xff80000014997808 */ /* 0x000fe40004800000 */
[----:B------:R-:W-:-:S05]  /*44a0*/  ISETP.GE.AND P1, PT, R28, R197, PT ;  /* 0x000000c51c00720c */ /* 0x000fca0003f26270 */
[----:B--2---:R-:W-:Y:S01]  /*44b0*/  HMMA.16816.F32 R136, R56, R32, R136 ;  /* 0x000000203888723c */ /* 0x004fe20000001888 */
[----:B------:R-:W-:Y:S02]  /*44c0*/  FSEL R152, R23, -INF , !P0 ;  /* 0xff80000017987808 */ /* 0x000fe40004000000 */
[----:B------:R-:W-:Y:S02]  /*44d0*/  FSEL R172, R8, -INF , !P1 ;  /* 0xff80000008ac7808 */ /* 0x000fe40004800000 */
[----:B------:R-:W-:Y:S02]  /*44e0*/  ISETP.GE.AND P0, PT, R22, R197, PT ;  /* 0x000000c51600720c */ /* 0x000fe40003f06270 */
[C---:B------:R-:W-:Y:S02]  /*44f0*/  LOP3.LUT R8, R164.reuse, 0x69, RZ, 0xfc, !PT ;  /* 0x00000069a4087812 */ /* 0x040fe400078efcff */
[----:B------:R-:W-:Y:S01]  /*4500*/  LOP3.LUT R20, R164, 0x58, RZ, 0xfc, !PT ;  /* 0x00000058a4147812 */ /* 0x000fe200078efcff */
[----:B------:R-:W-:Y:S01]  /*4510*/  HMMA.16816.F32 R116, R184, R170, R116 ;  /* 0x000000aab874723c */ /* 0x000fe20000001874 */
[----:B------:R-:W-:-:S02]  /*4520*/  FSEL R171, R11, -INF , !P0 ;  /* 0xff8000000bab7808 */ /* 0x000fc40004000000 */
[----:B------:R-:W-:Y:S02]  /*4530*/  FSEL R173, R9, -INF , !P0 ;  /* 0xff80000009ad7808 */ /* 0x000fe40004000000 */
[-C--:B------:R-:W-:Y:S02]  /*4540*/  ISETP.GE.AND P6, PT, R20, R197.reuse, PT ;  /* 0x000000c51400720c */ /* 0x080fe40003fc6270 */
[----:B------:R-:W-:Y:S01]  /*4550*/  FSEL R170, R10, -INF , !P1 ;  /* 0xff8000000aaa7808 */ /* 0x000fe20004800000 */
[----:B------:R-:W-:Y:S01]  /*4560*/  HMMA.16816.F32 R132, R56, R34, R132 ;  /* 0x000000223884723c */ /* 0x000fe20000001884 */
[----:B------:R-:W-:Y:S02]  /*4570*/  ISETP.GE.AND P0, PT, R8, R197, PT ;  /* 0x000000c50800720c */ /* 0x000fe40003f06270 */
[----:B------:R-:W-:Y:S01]  /*4580*/  LOP3.LUT R20, R164, 0x60, RZ, 0xfc, !PT ;  /* 0x00000060a4147812 */ /* 0x000fe200078efcff */
[----:B------:R-:W2:Y:S01]  /*4590*/  LDSM.16.M88.4 R8, [R209+0x6800] ;  /* 0x00680000d108783b */ /* 0x000ea20000000200 */
[----:B------:R-:W-:-:S02]  /*45a0*/  FSEL R160, R14, -INF , !P4 ;  /* 0xff8000000ea07808 */ /* 0x000fc40006000000 */
[----:B------:R-:W-:Y:S01]  /*45b0*/  FSEL R158, R12, -INF , !P4 ;  /* 0xff8000000c9e7808 */ /* 0x000fe20006000000 */
[----:B---3--:R-:W-:Y:S01]  /*45c0*/  HMMA.16816.F32 R128, R56, R24, R128 ;  /* 0x000000183880723c */ /* 0x008fe20000001880 */
[----:B------:R-:W-:Y:S02]  /*45d0*/  ISETP.GE.AND P4, PT, R20, R197, PT ;  /* 0x000000c51400720c */ /* 0x000fe40003f86270 */
[----:B------:R-:W-:Y:S02]  /*45e0*/  FSEL R176, R4, -INF , !P6 ;  /* 0xff80000004b07808 */ /* 0x000fe40007000000 */
[C---:B------:R-:W-:Y:S02]  /*45f0*/  LOP3.LUT R12, R164.reuse, 0x68, RZ, 0xfc, !PT ;  /* 0x00000068a40c7812 */ /* 0x040fe400078efcff */
[C---:B------:R-:W-:Y:S01]  /*4600*/  LOP3.LUT R4, R164.reuse, 0x78, RZ, 0xfc, !PT ;  /* 0x00000078a4047812 */ /* 0x040fe200078efcff */
[----:B------:R-:W-:Y:S01]  /*4610*/  HMMA.16816.F32 R120, R184, R168, R120 ;  /* 0x000000a8b878723c */ /* 0x000fe20000001878 */
[----:B------:R-:W-:-:S02]  /*4620*/  LOP3.LUT R14, R164, 0x61, RZ, 0xfc, !PT ;  /* 0x00000061a40e7812 */ /* 0x000fc400078efcff */
[----:B------:R-:W-:Y:S02]  /*4630*/  FSEL R203, R138, -INF , !P4 ;  /* 0xff8000008acb7808 */ /* 0x000fe40006000000 */
[----:B------:R-:W-:Y:S02]  /*4640*/  FSEL R201, R136, -INF , !P4 ;  /* 0xff80000088c97808 */ /* 0x000fe40006000000 */
[----:B------:R-:W-:Y:S01]  /*4650*/  FSEL R162, R15, -INF , !P3 ;  /* 0xff8000000fa27808 */ /* 0x000fe20005800000 */
[----:B------:R-:W-:Y:S01]  /*4660*/  HMMA.16816.F32 R124, R184, R174, R124 ;  /* 0x000000aeb87c723c */ /* 0x000fe2000000187c */
[----:B------:R-:W-:Y:S02]  /*4670*/  FSEL R208, R13, -INF , !P3 ;  /* 0xff8000000dd07808 */ /* 0x000fe40005800000 */
[----:B------:R-:W-:Y:S02]  /*4680*/  ISETP.GE.AND P1, PT, R12, R197, PT ;  /* 0x000000c50c00720c */ /* 0x000fe40003f26270 */
[----:B------:R-:W-:-:S02]  /*4690*/  FSEL R174, R6, -INF , !P6 ;  /* 0xff80000006ae7808 */ /* 0x000fc40007000000 */
[-C--:B------:R-:W-:Y:S02]  /*46a0*/  ISETP.GE.AND P4, PT, R4, R197.reuse, PT ;  /* 0x000000c50400720c */ /* 0x080fe40003f86270 */
[-C--:B------:R-:W-:Y:S02]  /*46b0*/  ISETP.GE.AND P3, PT, R14, R197.reuse, PT ;  /* 0x000000c50e00720c */ /* 0x080fe40003f66270 */
[C---:B------:R-:W-:Y:S02]  /*46c0*/  LOP3.LUT R12, R164.reuse, 0x70, RZ, 0xfc, !PT ;  /* 0x00000070a40c7812 */ /* 0x040fe400078efcff */
[C---:B------:R-:W-:Y:S02]  /*46d0*/  LOP3.LUT R6, R164.reuse, 0x71, RZ, 0xfc, !PT ;  /* 0x00000071a4067812 */ /* 0x040fe400078efcff */
[----:B------:R-:W-:Y:S01]  /*46e0*/  LOP3.LUT R4, R164, 0x79, RZ, 0xfc, !PT ;  /* 0x00000079a4047812 */ /* 0x000fe200078efcff */
[----:B------:R-:W-:Y:S01]  /*46f0*/  HMMA.16816.F32 R108, R184, R166, R108 ;  /* 0x000000a6b86c723c */ /* 0x000fe2000000186c */
[----:B------:R-:W-:-:S02]  /*4700*/  ISETP.GE.AND P6, PT, R12, R197, PT ;  /* 0x000000c50c00720c */ /* 0x000fc40003fc6270 */
[----:B------:R-:W-:Y:S02]  /*4710*/  FSEL R175, R7, -INF , !P5 ;  /* 0xff80000007af7808 */ /* 0x000fe40006800000 */
[----:B------:R-:W-:Y:S02]  /*4720*/  FSEL R184, R5, -INF , !P5 ;  /* 0xff80000005b87808 */ /* 0x000fe40006800000 */
[----:B------:R-:W-:Y:S02]  /*4730*/  FSEL R207, R139, -INF , !P3 ;  /* 0xff8000008bcf7808 */ /* 0x000fe40005800000 */
[----:B------:R-:W-:Y:S02]  /*4740*/  FSEL R202, R137, -INF , !P3 ;  /* 0xff80000089ca7808 */ /* 0x000fe40005800000 */
[-C--:B------:R-:W-:Y:S02]  /*4750*/  ISETP.GE.AND P5, PT, R6, R197.reuse, PT ;  /* 0x000000c50600720c */ /* 0x080fe40003fa6270 */
[----:B------:R-:W-:-:S02]  /*4760*/  ISETP.GE.AND P3, PT, R4, R197, PT ;  /* 0x000000c50400720c */ /* 0x000fc40003f66270 */
[----:B------:R-:W-:Y:S01]  /*4770*/  LOP3.LUT R12, R164, 0x80, RZ, 0xfc, !PT ;  /* 0x00000080a40c7812 */ /* 0x000fe200078efcff */
[----:B------:R-:W3:Y:S01]  /*4780*/  LDSM.16.M88.4 R4, [R209+0x7000] ;  /* 0x00700000d104783b */ /* 0x000ee20000000200 */
[----:B------:R-:W-:Y:S02]  /*4790*/  FSEL R205, R134, -INF , !P1 ;  /* 0xff80000086cd7808 */ /* 0x000fe40004800000 */
[----:B------:R-:W-:Y:S02]  /*47a0*/  FSEL R200, R132, -INF , !P1 ;  /* 0xff80000084c87808 */ /* 0x000fe40004800000 */
[----:B------:R-:W-:Y:S02]  /*47b0*/  ISETP.GE.AND P1, PT, R12, R197, PT ;  /* 0x000000c50c00720c */ /* 0x000fe40003f26270 */
[----:B------:R-:W-:Y:S02]  /*47c0*/  LOP3.LUT R12, R164, 0x88, RZ, 0xfc, !PT ;  /* 0x00000088a40c7812 */ /* 0x000fe400078efcff */
[----:B------:R-:W-:-:S02]  /*47d0*/  FSEL R191, R130, -INF , !P6 ;  /* 0xff80000082bf7808 */ /* 0x000fc40007000000 */
[----:B------:R-:W-:Y:S01]  /*47e0*/  FSEL R186, R128, -INF , !P6 ;  /* 0xff80000080ba7808 */ /* 0x000fe20007000000 */
[C---:B-1----:R-:W-:Y:S01]  /*47f0*/  HMMA.16816.F32 R120, R56.reuse, R16, R120 ;  /* 0x000000103878723c */ /* 0x042fe20000001878 */
[----:B------:R-:W-:Y:S02]  /*4800*/  ISETP.GE.AND P6, PT, R12, R197, PT ;  /* 0x000000c50c00720c */ /* 0x000fe40003fc6270 */
[C---:B------:R-:W-:Y:S02]  /*4810*/  LOP3.LUT R13, R164.reuse, 0x81, RZ, 0xfc, !PT ;  /* 0x00000081a40d7812 */ /* 0x040fe400078efcff */
[----:B------:R-:W-:Y:S02]  /*4820*/  LOP3.LUT R12, R164, 0x89, RZ, 0xfc, !PT ;  /* 0x00000089a40c7812 */ /* 0x000fe400078efcff */
[----:B------:R-:W-:Y:S01]  /*4830*/  FSEL R204, R135, -INF , !P0 ;  /* 0xff80000087cc7808 */ /* 0x000fe20004000000 */
[----:B------:R-:W-:Y:S01]  /*4840*/  HMMA.16816.F32 R124, R56, R26, R124 ;  /* 0x0000001a387c723c */ /* 0x000fe2000000187c */
[----:B------:R-:W-:-:S02]  /*4850*/  FSEL R206, R133, -INF , !P0 ;  /* 0xff80000085ce7808 */ /* 0x000fc40004000000 */
[----:B------:R-:W-:Y:S02]  /*4860*/  FSEL R199, R131, -INF , !P5 ;  /* 0xff80000083c77808 */ /* 0x000fe40006800000 */
[----:B------:R-:W-:Y:S02]  /*4870*/  FSEL R189, R129, -INF , !P5 ;  /* 0xff80000081bd7808 */ /* 0x000fe40006800000 */
[-C--:B------:R-:W-:Y:S02]  /*4880*/  ISETP.GE.AND P0, PT, R13, R197.reuse, PT ;  /* 0x000000c50d00720c */ /* 0x080fe40003f06270 */
[----:B------:R-:W-:Y:S02]  /*4890*/  ISETP.GE.AND P5, PT, R12, R197, PT ;  /* 0x000000c50c00720c */ /* 0x000fe40003fa6270 */
[----:B------:R-:W1:Y:S01]  /*48a0*/  LDSM.16.M88.4 R12, [R209+0x7800] ;  /* 0x00780000d10c783b */ /* 0x000e620000000200 */
[----:B------:R-:W-:Y:S01]  /*48b0*/  HMMA.16816.F32 R116, R56, R18, R116 ;  /* 0x000000123874723c */ /* 0x000fe20000001874 */
[----:B------:R-:W-:-:S02]  /*48c0*/  FSEL R179, R122, -INF , !P1 ;  /* 0xff8000007ab37808 */ /* 0x000fc40004800000 */
[----:B------:R-:W-:-:S05]  /*48d0*/  FSEL R169, R120, -INF , !P1 ;  /* 0xff80000078a97808 */ /* 0x000fca0004800000 */
[C---:B--2---:R-:W-:Y:S01]  /*48e0*/  HMMA.16816.F32 R112, R56.reuse, R8, R112 ;  /* 0x000000083870723c */ /* 0x044fe20000001870 */
[C---:B------:R-:W-:Y:S02]  /*48f0*/  LOP3.LUT R8, R164.reuse, 0x98, RZ, 0xfc, !PT ;  /* 0x00000098a4087812 */ /* 0x040fe400078efcff */
[----:B------:R-:W-:Y:S02]  /*4900*/  LOP3.LUT R16, R164, 0x90, RZ, 0xfc, !PT ;  /* 0x00000090a4107812 */ /* 0x000fe400078efcff */
[----:B------:R-:W-:Y:S02]  /*4910*/  ISETP.GE.AND P1, PT, R8, R197, PT ;  /* 0x000000c50800720c */ /* 0x000fe40003f26270 */
[C---:B------:R-:W-:Y:S02]  /*4920*/  LOP3.LUT R9, R164.reuse, 0x91, RZ, 0xfc, !PT ;  /* 0x00000091a4097812 */ /* 0x040fe400078efcff */
[----:B------:R-:W-:Y:S01]  /*4930*/  LOP3.LUT R8, R164, 0x99, RZ, 0xfc, !PT ;  /* 0x00000099a4087812 */ /* 0x000fe200078efcff */
[----:B------:R-:W-:Y:S01]  /*4940*/  HMMA.16816.F32 R108, R56, R10, R108 ;  /* 0x0000000a386c723c */ /* 0x000fe2000000186c */
[----:B------:R-:W-:-:S02]  /*4950*/  FSEL R190, R126, -INF , !P4 ;  /* 0xff8000007ebe7808 */ /* 0x000fc40006000000 */
[----:B------:R-:W-:Y:S02]  /*4960*/  FSEL R188, R124, -INF , !P4 ;  /* 0xff8000007cbc7808 */ /* 0x000fe40006000000 */
[----:B------:R-:W-:Y:S02]  /*4970*/  ISETP.GE.AND P4, PT, R16, R197, PT ;  /* 0x000000c51000720c */ /* 0x000fe40003f86270 */
[----:B------:R-:W-:Y:S02]  /*4980*/  FSEL R185, R127, -INF , !P3 ;  /* 0xff8000007fb97808 */ /* 0x000fe40005800000 */
[----:B------:R-:W-:Y:S02]  /*4990*/  FSEL R187, R125, -INF , !P3 ;  /* 0xff8000007dbb7808 */ /* 0x000fe40005800000 */
[----:B------:R-:W-:Y:S02]  /*49a0*/  FSEL R178, R123, -INF , !P0 ;  /* 0xff8000007bb27808 */ /* 0x000fe40004000000 */
[----:B------:R-:W-:-:S02]  /*49b0*/  FSEL R168, R121, -INF , !P0 ;  /* 0xff80000079a87808 */ /* 0x000fc40004000000 */
[-C--:B------:R-:W-:Y:S02]  /*49c0*/  ISETP.GE.AND P3, PT, R9, R197.reuse, PT ;  /* 0x000000c50900720c */ /* 0x080fe40003f66270 */
[-C--:B------:R-:W-:Y:S02]  /*49d0*/  ISETP.GE.AND P0, PT, R8, R197.reuse, PT ;  /* 0x000000c50800720c */ /* 0x080fe40003f06270 */
[----:B------:R-:W-:Y:S01]  /*49e0*/  LOP3.LUT R16, R164, 0xa0, RZ, 0xfc, !PT ;  /* 0x000000a0a4107812 */ /* 0x000fe200078efcff */
[----:B------:R-:W2:Y:S01]  /*49f0*/  LDSM.16.M88.4 R8, [R209+0x8000] ;  /* 0x00800000d108783b */ /* 0x000ea20000000200 */
[----:B------:R-:W-:Y:S02]  /*4a00*/  FSEL R177, R118, -INF , !P6 ;  /* 0xff80000076b17808 */ /* 0x000fe40007000000 */
[----:B------:R-:W-:Y:S02]  /*4a10*/  FSEL R163, R116, -INF , !P6 ;  /* 0xff80000074a37808 */ /* 0x000fe40007000000 */
[----:B------:R-:W-:-:S02]  /*4a20*/  ISETP.GE.AND P6, PT, R16, R197, PT ;  /* 0x000000c51000720c */ /* 0x000fc40003fc6270 */
[C---:B---3--:R-:W-:Y:S01]  /*4a30*/  HMMA.16816.F32 R16, R56.reuse, R4, R104 ;  /* 0x000000043810723c */ /* 0x048fe20000001868 */
[----:B------:R-:W-:Y:S02]  /*4a40*/  LOP3.LUT R4, R164, 0xa8, RZ, 0xfc, !PT ;  /* 0x000000a8a4047812 */ /* 0x000fe400078efcff */
        /* <DEDUP_REMOVED lines=8> */
[----:B------:R-:W-:Y:S02]  /*4ad0*/  FSEL R145, R115, -INF , !P3 ;  /* 0xff80000073917808 */ /* 0x000fe40005800000 */
[----:B------:R-:W-:Y:S02]  /*4ae0*/  FSEL R101, R113, -INF , !P3 ;  /* 0xff80000071657808 */ /* 0x000fe40005800000 */
[----:B------:R-:W-:Y:S02]  /*4af0*/  LOP3.LUT R24, R164, 0xb0, RZ, 0xfc, !PT ;  /* 0x000000b0a4187812 */ /* 0x000fe400078efcff */
[-C--:B------:R-:W-:Y:S02]  /*4b00*/  ISETP.GE.AND P5, PT, R5, R197.reuse, PT ;  /* 0x000000c50500720c */ /* 0x080fe40003fa6270 */
[----:B------:R-:W-:-:S02]  /*4b10*/  ISETP.GE.AND P3, PT, R4, R197, PT ;  /* 0x000000c50400720c */ /* 0x000fc40003f66270 */
[----:B------:R-:W3:Y:S01]  /*4b20*/  LDSM.16.M88.4 R4, [R209+0x8800] ;  /* 0x00880000d104783b */ /* 0x000ee20000000200 */
[----:B------:R-:W-:Y:S02]  /*4b30*/  FSEL R102, R110, -INF , !P1 ;  /* 0xff8000006e667808 */ /* 0x000fe40004800000 */
[----:B------:R-:W-:Y:S02]  /*4b40*/  FSEL R100, R108, -INF , !P1 ;  /* 0xff8000006c647808 */ /* 0x000fe40004800000 */
[----:B------:R-:W-:Y:S02]  /*4b50*/  ISETP.GE.AND P1, PT, R24, R197, PT ;  /* 0x000000c51800720c */ /* 0x000fe40003f26270 */
[----:B-1----:R-:W-:Y:S01]  /*4b60*/  HMMA.16816.F32 R24, R56, R12, R96 ;  /* 0x0000000c3818723c */ /* 0x002fe20000001860 */
[----:B------:R-:W-:Y:S02]  /*4b70*/  LOP3.LUT R12, R164, 0xb8, RZ, 0xfc, !PT ;  /* 0x000000b8a40c7812 */ /* 0x000fe400078efcff */
[----:B------:R-:W-:-:S02]  /*4b80*/  FSEL R97, R18, -INF , !P6 ;  /* 0xff80000012617808 */ /* 0x000fc40007000000 */
[----:B------:R-:W-:Y:S02]  /*4b90*/  FSEL R96, R16, -INF , !P6 ;  /* 0xff80000010607808 */ /* 0x000fe40007000000 */
[----:B------:R-:W-:Y:S02]  /*4ba0*/  ISETP.GE.AND P6, PT, R12, R197, PT ;  /* 0x000000c50c00720c */ /* 0x000fe40003fc6270 */
[C---:B------:R-:W-:Y:S02]  /*4bb0*/  LOP3.LUT R13, R164.reuse, 0xb1, RZ, 0xfc, !PT ;  /* 0x000000b1a40d7812 */ /* 0x040fe400078efcff */
[----:B------:R-:W-:Y:S01]  /*4bc0*/  LOP3.LUT R12, R164, 0xb9, RZ, 0xfc, !PT ;  /* 0x000000b9a40c7812 */ /* 0x000fe200078efcff */
[----:B------:R-:W-:Y:S01]  /*4bd0*/  HMMA.16816.F32 R28, R56, R14, R92 ;  /* 0x0000000e381c723c */ /* 0x000fe2000000185c */
[----:B------:R-:W-:Y:S02]  /*4be0*/  FSEL R99, R111, -INF , !P0 ;  /* 0xff8000006f637808 */ /* 0x000fe40004000000 */
[----:B------:R-:W-:-:S02]  /*4bf0*/  FSEL R98, R109, -INF , !P0 ;  /* 0xff8000006d627808 */ /* 0x000fc40004000000 */
[----:B------:R-:W-:Y:S02]  /*4c00*/  FSEL R95, R19, -INF , !P5 ;  /* 0xff800000135f7808 */ /* 0x000fe40006800000 */
[----:B------:R-:W-:Y:S02]  /*4c10*/  FSEL R94, R17, -INF , !P5 ;  /* 0xff800000115e7808 */ /* 0x000fe40006800000 */
[-C--:B------:R-:W-:Y:S02]  /*4c20*/  ISETP.GE.AND P0, PT, R13, R197.reuse, PT ;  /* 0x000000c50d00720c */ /* 0x080fe40003f06270 */
[----:B------:R-:W-:Y:S02]  /*4c30*/  ISETP.GE.AND P5, PT, R12, R197, PT ;  /* 0x000000c50c00720c */ /* 0x000fe40003fa6270 */
[----:B------:R-:W1:Y:S01]  /*4c40*/  LDSM.16.M88.4 R12, [R209+0x9000] ;  /* 0x00900000d10c783b */ /* 0x000e620000000200 */
[----:B------:R-:W-:Y:S02]  /*4c50*/  LOP3.LUT R16, R164, 0xc0, RZ, 0xfc, !PT ;  /* 0x000000c0a4107812 */ /* 0x000fe400078efcff */
[----:B------:R-:W-:-:S02]  /*4c60*/  FSEL R93, R22, -INF , !P4 ;  /* 0xff800000165d7808 */ /* 0x000fc40006000000 */
[----:B------:R-:W-:Y:S02]  /*4c70*/  FSEL R92, R20, -INF , !P4 ;  /* 0xff800000145c7808 */ /* 0x000fe40006000000 */
[-C--:B------:R-:W-:Y:S02]  /*4c80*/  ISETP.GE.AND P4, PT, R16, R197.reuse, PT ;  /* 0x000000c51000720c */ /* 0x080fe40003f86270 */
[----:B--2---:R-:W-:Y:S01]  /*4c90*/  HMMA.16816.F32 R16, R56, R8, R88 ;  /* 0x000000083810723c */ /* 0x004fe20000001858 */
[----:B------:R-:W-:Y:S02]  /*4ca0*/  LOP3.LUT R8, R164, 0xc8, RZ, 0xfc, !PT ;  /* 0x000000c8a4087812 */ /* 0x000fe400078efcff */
[----:B------:R-:W-:Y:S02]  /*4cb0*/  FSEL R89, R26, -INF , !P1 ;  /* 0xff8000001a597808 */ /* 0x000fe40004800000 */
[----:B------:R-:W-:Y:S02]  /*4cc0*/  FSEL R88, R24, -INF , !P1 ;  /* 0xff80000018587808 */ /* 0x000fe40004800000 */
[----:B------:R-:W-:-:S02]  /*4cd0*/  ISETP.GE.AND P1, PT, R8, R197, PT ;  /* 0x000000c50800720c */ /* 0x000fc40003f26270 */
[C---:B------:R-:W-:Y:S02]  /*4ce0*/  LOP3.LUT R9, R164.reuse, 0xc1, RZ, 0xfc, !PT ;  /* 0x000000c1a4097812 */ /* 0x040fe400078efcff */
[----:B------:R-:W-:Y:S02]  /*4cf0*/  LOP3.LUT R8, R164, 0xc9, RZ, 0xfc, !PT ;  /* 0x000000c9a4087812 */ /* 0x000fe400078efcff */
[----:B------:R-:W-:Y:S02]  /*4d00*/  FSEL R91, R23, -INF , !P3 ;  /* 0xff800000175b7808 */ /* 0x000fe40005800000 */
[----:B------:R-:W-:Y:S02]  /*4d10*/  FSEL R90, R21, -INF , !P3 ;  /* 0xff800000155a7808 */ /* 0x000fe40005800000 */
[----:B------:R-:W-:Y:S01]  /*4d20*/  HMMA.16816.F32 R20, R56, R10, R84 ;  /* 0x0000000a3814723c */ /* 0x000fe20000001854 */
[----:B------:R-:W-:Y:S02]  /*4d30*/  FSEL R87, R27, -INF , !P0 ;  /* 0xff8000001b577808 */ /* 0x000fe40004000000 */
[----:B------:R-:W-:-:S02]  /*4d40*/  FSEL R86, R25, -INF , !P0 ;  /* 0xff80000019567808 */ /* 0x000fc40004000000 */
[-C--:B------:R-:W-:Y:S02]  /*4d50*/  ISETP.GE.AND P3, PT, R9, R197.reuse, PT ;  /* 0x000000c50900720c */ /* 0x080fe40003f66270 */
[----:B------:R-:W-:Y:S02]  /*4d60*/  ISETP.GE.AND P0, PT, R8, R197, PT ;  /* 0x000000c50800720c */ /* 0x000fe40003f06270 */
[----:B------:R-:W-:Y:S01]  /*4d70*/  LOP3.LUT R24, R164, 0xd0, RZ, 0xfc, !PT ;  /* 0x000000d0a4187812 */ /* 0x000fe200078efcff */
[----:B------:R-:W2:Y:S01]  /*4d80*/  LDSM.16.M88.4 R8, [R209+0x9800] ;  /* 0x00980000d108783b */ /* 0x000ea20000000200 */
[----:B------:R-:W-:Y:S01]  /*4d90*/  FSEL R85, R30, -INF , !P6 ;  /* 0xff8000001e557808 */ /* 0x000fe20007000000 */
[----:B------:R-:W-:-:S04]  /*4da0*/  DEPBAR.LE SB0, 0x0 ;  /* 0x000080000000791a */ /* 0x000fc80000000000 */
[----:B------:R-:W-:Y:S01]  /*4db0*/  FSEL R84, R28, -INF , !P6 ;  /* 0xff8000001c547808 */ /* 0x000fe20007000000 */
[----:B------:R-:W-:Y:S01]  /*4dc0*/  BAR.SYNC.DEFER_BLOCKING 0x0 ;  /* 0x0000000000007b1d */ /* 0x000fe20000010000 */
[----:B------:R-:W-:Y:S02]  /*4dd0*/  ISETP.GE.AND P6, PT, R24, R197, PT ;  /* 0x000000c51800720c */ /* 0x000fe40003fc6270 */
[----:B---3--:R-:W-:Y:S01]  /*4de0*/  HMMA.16816.F32 R24, R56, R4, R80 ;  /* 0x000000043818723c */ /* 0x008fe20000001850 */
[C---:B------:R-:W-:Y:S02]  /*4df0*/  LOP3.LUT R5, R164.reuse, 0xd1, RZ, 0xfc, !PT ;  /* 0x000000d1a4057812 */ /* 0x040fe400078efcff */
[----:B------:R-:W-:Y:S02]  /*4e00*/  LOP3.LUT R4, R164, 0xd8, RZ, 0xfc, !PT ;  /* 0x000000d8a4047812 */ /* 0x000fe400078efcff */
[----:B------:R-:W-:Y:S02]  /*4e10*/  FSEL R81, R18, -INF , !P4 ;  /* 0xff80000012517808 */ /* 0x000fe40006000000 */
[----:B------:R-:W-:-:S02]  /*4e20*/  FSEL R80, R16, -INF , !P4 ;  /* 0xff80000010507808 */ /* 0x000fc40006000000 */
[----:B------:R-:W-:Y:S02]  /*4e30*/  FSEL R83, R31, -INF , !P5 ;  /* 0xff8000001f537808 */ /* 0x000fe40006800000 */
[----:B------:R-:W-:Y:S02]  /*4e40*/  FSEL R82, R29, -INF , !P5 ;  /* 0xff8000001d527808 */ /* 0x000fe40006800000 */
[C---:B------:R-:W-:Y:S02]  /*4e50*/  LOP3.LUT R18, R164.reuse, 0xd9, RZ, 0xfc, !PT ;  /* 0x000000d9a4127812 */ /* 0x040fe400078efcff */
[----:B------:R-:W-:Y:S02]  /*4e60*/  LOP3.LUT R16, R164, 0xe0, RZ, 0xfc, !PT ;  /* 0x000000e0a4107812 */ /* 0x000fe400078efcff */
[-C--:B------:R-:W-:Y:S02]  /*4e70*/  ISETP.GE.AND P5, PT, R5, R197.reuse, PT ;  /* 0x000000c50500720c */ /* 0x080fe40003fa6270 */
[----:B------:R-:W-:-:S02]  /*4e80*/  ISETP.GE.AND P4, PT, R4, R197, PT ;  /* 0x000000c50400720c */ /* 0x000fc40003f86270 */
[----:B------:R-:W-:Y:S01]  /*4e90*/  HMMA.16816.F32 R4, R56, R6, R76 ;  /* 0x000000063804723c */ /* 0x000fe2000000184c */
[----:B------:R-:W-:Y:S02]  /*4ea0*/  FSEL R79, R19, -INF , !P3 ;  /* 0xff800000134f7808 */ /* 0x000fe40005800000 */
[----:B------:R-:W-:Y:S02]  /*4eb0*/  FSEL R78, R17, -INF , !P3 ;  /* 0xff800000114e7808 */ /* 0x000fe40005800000 */
[----:B------:R-:W-:Y:S02]  /*4ec0*/  FSEL R77, R22, -INF , !P1 ;  /* 0xff800000164d7808 */ /* 0x000fe40004800000 */
[----:B------:R-:W-:Y:S02]  /*4ed0*/  FSEL R76, R20, -INF , !P1 ;  /* 0xff800000144c7808 */ /* 0x000fe40004800000 */
[-C--:B------:R-:W-:Y:S02]  /*4ee0*/  ISETP.GE.AND P3, PT, R18, R197.reuse, PT ;  /* 0x000000c51200720c */ /* 0x080fe40003f66270 */
[----:B------:R-:W-:-:S02]  /*4ef0*/  ISETP.GE.AND P1, PT, R16, R197, PT ;  /* 0x000000c51000720c */ /* 0x000fc40003f26270 */
        /* <DEDUP_REMOVED lines=18> */
[----:B--2---:R-:W-:Y:S02]  /*5020*/  HMMA.16816.F32 R20, R56, R8, R64 ;  /* 0x000000083814723c */ /* 0x004fe40000001840 */
[----:B------:R-:W-:-:S02]  /*5030*/  FSEL R111, R15, -INF , !P5 ;  /* 0xff8000000f6f7808 */ /* 0x000fc40006800000 */
[----:B------:R-:W-:-:S04]  /*5040*/  FSEL R110, R13, -INF , !P5 ;  /* 0xff8000000d6e7808 */ /* 0x000fc80006800000 */
[----:B------:R-:W-:Y:S01]  /*5050*/  HMMA.16816.F32 R8, R56, R10, R60 ;  /* 0x0000000a3808723c */ /* 0x000fe2000000183c */
[----:B------:R-:W-:Y:S02]  /*5060*/  ISETP.GT.AND P5, PT, R245, R233, PT ;  /* 0x000000e9f500720c */ /* 0x000fe40003fa4270 */
[C---:B------:R-:W-:Y:S02]  /*5070*/  LOP3.LUT R6, R164.reuse, 0xf1, RZ, 0xfc, !PT ;  /* 0x000000f1a4067812 */ /* 0x040fe400078efcff */
[C---:B------:R-:W-:Y:S02]  /*5080*/  LOP3.LUT R4, R164.reuse, 0xf8, RZ, 0xfc, !PT ;  /* 0x000000f8a4047812 */ /* 0x040fe400078efcff */
[----:B------:R-:W-:Y:S02]  /*5090*/  LOP3.LUT R164, R164, 0xf9, RZ, 0xfc, !PT ;  /* 0x000000f9a4a47812 */ /* 0x000fe400078efcff */
        /* <DEDUP_REMOVED lines=9> */
[----:B------:R-:W-:Y:S01]  /*5130*/  ISETP.GE.AND P0, PT, R164, R197, PT ;  /* 0x000000c5a400720c */ /* 0x000fe20003f06270 */
[----:B------:R-:W-:Y:S01]  /*5140*/  IMAD.MOV.U32 R248, RZ, RZ, R196 ;  /* 0x000000fffff87224 */ /* 0x000fe200078e00c4 */
[----:B------:R-:W-:Y:S01]  /*5150*/  FSEL R113, R14, -INF , !P6 ;  /* 0xff8000000e717808 */ /* 0x000fe20007000000 */
        /* <DEDUP_REMOVED lines=9> */
[----:B------:R-:W-:Y:S01]  /*51f0*/  FSEL R62, R9, -INF , !P0 ;  /* 0xff800000093e7808 */ /* 0x000fe20004000000 */
[----:B------:R-:W-:Y:S06]  /*5200*/  @!P5 BRA `(.L_x_617) ;  /* 0x000000080008d947 */ /* 0x000fec0003800000 */
        /* <DEDUP_REMOVED lines=13> */
.L_x_619:
[----:B------:R-:W2:Y:S01]  /*52e0*/  LD.E R11, desc[UR4][R2.64+0x170] ;  /* 0x00017004020b7980 */ /* 0x000ea2000c101900 */
[----:B------:R-:W-:Y:S02]  /*52f0*/  IADD3 R9, PT, PT, R165, -0x100, RZ ;  /* 0xffffff00a5097810 */ /* 0x000fe40007ffe0ff */
[----:B------:R-:W-:Y:S02]  /*5300*/  IABS R6, R165 ;  /* 0x000000a500067213 */ /* 0x000fe40000000000 */
[----:B------:R-:W-:Y:S02]  /*5310*/  IABS R4, R9 ;  /* 0x0000000900047213 */ /* 0x000fe40000000000 */
[-C--:B--2---:R-:W-:Y:S02]  /*5320*/  IABS R7, R11.reuse ;  /* 0x0000000b00077213 */ /* 0x084fe40000000000 */
[-C--:B------:R-:W-:Y:S02]  /*5330*/  IABS R5, R11.reuse ;  /* 0x0000000b00057213 */ /* 0x080fe40000000000 */
[----:B------:R-:W1:Y:S01]  /*5340*/  I2F.RP R12, R7 ;  /* 0x00000007000c7306 */ /* 0x000e620000209400 */
[----:B------:R-:W-:-:S02]  /*5350*/  LOP3.LUT R9, R9, R11, RZ, 0x3c, !PT ;  /* 0x0000000b09097212 */ /* 0x000fc400078e3cff */
[----:B------:R-:W-:Y:S02]  /*5360*/  IMAD.MOV R5, RZ, RZ, -R5 ;  /* 0x000000ffff057224 */ /* 0x000fe400078e0a05 */
[----:B------:R-:W-:-:S03]  /*5370*/  ISETP.GE.AND P0, PT, R9, RZ, PT ;  /* 0x000000ff0900720c */ /* 0x000fc60003f06270 */
[----:B-1----:R-:W1:Y:S02]  /*5380*/  MUFU.RCP R12, R12 ;  /* 0x0000000c000c7308 */ /* 0x002e640000001000 */
[----:B-1----:R-:W-:-:S06]  /*5390*/  VIADD R12, R12, 0xffffffe ;  /* 0x0ffffffe0c0c7836 */ /* 0x002fcc0000000000 */
[----:B------:R-:W1:Y:S02]  /*53a0*/  F2I.FTZ.U32.TRUNC.NTZ R13, R12 ;  /* 0x0000000c000d7305 */ /* 0x000e64000021f000 */
[----:B-1----:R-:W-:Y:S02]  /*53b0*/  IMAD.MOV R10, RZ, RZ, -R13 ;  /* 0x000000ffff0a7224 */ /* 0x002fe400078e0a0d */
[----:B------:R-:W-:Y:S02]  /*53c0*/  IMAD.MOV.U32 R12, RZ, RZ, RZ ;  /* 0x000000ffff0c7224 */ /* 0x000fe400078e00ff */
[----:B------:R-:W-:-:S04]  /*53d0*/  IMAD R10, R10, R7, RZ ;  /* 0x000000070a0a7224 */ /* 0x000fc800078e02ff */
[----:B------:R-:W-:-:S06]  /*53e0*/  IMAD.HI.U32 R10, R13, R10, R12 ;  /* 0x0000000a0d0a7227 */ /* 0x000fcc00078e000c */
[----:B------:R-:W-:-:S04]  /*53f0*/  IMAD.HI.U32 R8, R10, R4, RZ ;  /* 0x000000040a087227 */ /* 0x000fc800078e00ff */
[----:B------:R-:W-:-:S04]  /*5400*/  IMAD.HI.U32 R10, R10, R6, RZ ;  /* 0x000000060a0a7227 */ /* 0x000fc800078e00ff */
[-C--:B------:R-:W-:Y:S02]  /*5410*/  IMAD R4, R8, R5.reuse, R4 ;  /* 0x0000000508047224 */ /* 0x080fe400078e0204 */
[----:B------:R-:W-:-:S03]  /*5420*/  IMAD R5, R10, R5, R6 ;  /* 0x000000050a057224 */ /* 0x000fc600078e0206 */
[C---:B------:R-:W-:Y:S02]  /*5430*/  ISETP.GT.U32.AND P1, PT, R7.reuse, R4, PT ;  /* 0x000000040700720c */ /* 0x040fe40003f24070 */
[----:B------:R-:W-:-:S11]  /*5440*/  ISETP.GT.U32.AND P4, PT, R7, R5, PT ;  /* 0x000000050700720c */ /* 0x000fd60003f84070 */
[-C--:B------:R-:W-:Y:S01]  /*5450*/  @!P1 IADD3 R4, PT, PT, R4, -R7.reuse, RZ ;  /* 0x8000000704049210 */ /* 0x080fe20007ffe0ff */
[----:B------:R-:W-:Y:S01]  /*5460*/  @!P1 VIADD R8, R8, 0x1 ;  /* 0x0000000108089836 */ /* 0x000fe20000000000 */
[----:B------:R-:W-:Y:S01]  /*5470*/  @!P4 IADD3 R10, PT, PT, R10, 0x1, RZ ;  /* 0x000000010a0ac810 */ /* 0x000fe20007ffe0ff */
[----:B------:R-:W-:Y:S01]  /*5480*/  @!P4 IMAD.IADD R5, R5, 0x1, -R7 ;  /* 0x000000010505c824 */ /* 0x000fe200078e0a07 */
[----:B------:R-:W-:Y:S02]  /*5490*/  ISETP.GE.U32.AND P5, PT, R4, R7, PT ;  /* 0x000000070400720c */ /* 0x000fe40003fa6070 */
[----:B------:R-:W-:Y:S02]  /*54a0*/  LOP3.LUT R4, R165, R11, RZ, 0x3c, !PT ;  /* 0x0000000ba5047212 */ /* 0x000fe400078e3cff */
[----:B------:R-:W-:Y:S02]  /*54b0*/  ISETP.GE.U32.AND P6, PT, R5, R7, PT ;  /* 0x000000070500720c */ /* 0x000fe40003fc6070 */
[----:B------:R-:W-:-:S02]  /*54c0*/  ISETP.GE.AND P3, PT, R4, RZ, PT ;  /* 0x000000ff0400720c */ /* 0x000fc40003f66270 */
[----:B------:R-:W-:Y:S02]  /*54d0*/  ISETP.NE.AND P1, PT, R11, RZ, PT ;  /* 0x000000ff0b00720c */ /* 0x000fe40003f25270 */
[----:B------:R-:W-:-:S03]  /*54e0*/  LOP3.LUT R4, RZ, R11, RZ, 0x33, !PT ;  /* 0x0000000bff047212 */ /* 0x000fc600078e33ff */
[----:B------:R-:W-:-:S04]  /*54f0*/  @P5 VIADD R8, R8, 0x1 ;  /* 0x0000000108085836 */ /* 0x000fc80000000000 */
[----:B------:R-:W-:Y:S01]  /*5500*/  @P6 IADD3 R10, PT, PT, R10, 0x1, RZ ;  /* 0x000000010a0a6810 */ /* 0x000fe20007ffe0ff */
[----:B------:R-:W-:Y:S02]  /*5510*/  IMAD.MOV.U32 R7, RZ, RZ, R8 ;  /* 0x000000ffff077224 */ /* 0x000fe400078e0008 */
[----:B------:R-:W2:Y:S02]  /*5520*/  LD.E.64 R8, desc[UR4][R2.64+0x38] ;  /* 0x0000380402087980 */ /* 0x000ea4000c101b00 */
[----:B------:R-:W-:Y:S01]  /*5530*/  @!P3 IMAD.MOV R10, RZ, RZ, -R10 ;  /* 0x000000ffff0ab224 */ /* 0x000fe200078e0a0a */
[----:B------:R-:W-:-:S04]  /*5540*/  @!P0 IADD3 R7, PT, PT, -R7, RZ, RZ ;  /* 0x000000ff07078210 */ /* 0x000fc80007ffe1ff */
[C---:B------:R-:W-:Y:S02]  /*5550*/  SEL R7, R4.reuse, R7, !P1 ;  /* 0x0000000704077207 */ /* 0x040fe40004800000 */
[----:B------:R-:W-:-:S03]  /*5560*/  SEL R4, R4, R10, !P1 ;  /* 0x0000000a04047207 */ /* 0x000fc60004800000 */
[----:B------:R-:W-:-:S04]  /*5570*/  IMAD.WIDE R14, R7, 0x4, R248 ;  /* 0x00000004070e7825 */ /* 0x000fc800078e02f8 */
[C---:B------:R-:W-:Y:S01]  /*5580*/  IMAD.WIDE R12, R4.reuse, 0x4, R248 ;  /* 0x00000004040c7825 */ /* 0x040fe200078e02f8 */
[----:B------:R-:W3:Y:S04]  /*5590*/  LD.E R6, desc[UR4][R14.64] ;  /* 0x000000040e067980 */ /* 0x000ee8000c101900 */
[----:B------:R-:W3:Y:S04]  /*55a0*/  LD.E R5, desc[UR4][R12.64] ;  /* 0x000000040c057980 */ /* 0x000ee8000c101900 */
[----:B------:R-:W4:Y:S01]  /*55b0*/  LD.E.64 R12, desc[UR4][R2.64+0x20] ;  /* 0x00002004020c7980 */ /* 0x000f22000c101b00 */
[----:B------:R-:W-:-:S05]  /*55c0*/  IADD3 R4, PT, PT, R4, -R7, RZ ;  /* 0x8000000704047210 */ /* 0x000fca0007ffe0ff */
[----:B------:R-:W-:-:S05]  /*55d0*/  IMAD R11, R11, R4, -0x100 ;  /* 0xffffff000b0b7424 */ /* 0x000fca00078e0204 */
[----:B------:R-:W-:Y:S01]  /*55e0*/  SHF.R.S32.HI R7, RZ, 0x1f, R11 ;  /* 0x0000001fff077819 */ /* 0x000fe2000001140b */
[-C--:B--2---:R-:W-:Y:S02]  /*55f0*/  IMAD R4, R9, R11.reuse, RZ ;  /* 0x0000000b09047224 */ /* 0x084fe400078e02ff */
[----:B------:R-:W-:-:S04]  /*5600*/  IMAD.WIDE.U32 R10, R8, R11, RZ ;  /* 0x0000000b080a7225 */ /* 0x000fc800078e00ff */
[----:B------:R-:W-:Y:S02]  /*5610*/  IMAD R4, R8, R7, R4 ;  /* 0x0000000708047224 */ /* 0x000fe400078e0204 */
[----:B------:R-:W-:-:S03]  /*5620*/  IMAD.MOV.U32 R8, RZ, RZ, R10 ;  /* 0x000000ffff087224 */ /* 0x000fc600078e000a */
[----:B------:R-:W-:Y:S01]  /*5630*/  IADD3 R9, PT, PT, R11, R4, RZ ;  /* 0x000000040b097210 */ /* 0x000fe20007ffe0ff */
[----:B---3--:R-:W-:-:S05]  /*5640*/  IMAD.IADD R5, R6, 0x1, -R5 ;  /* 0x0000000106057824 */ /* 0x008fca00078e0a05 */
[----:B------:R-:W-:Y:S01]  /*5650*/  SHF.R.S32.HI R6, RZ, 0x1f, R5 ;  /* 0x0000001fff067819 */ /* 0x000fe20000011405 */
[----:B----4-:R-:W-:Y:S02]  /*5660*/  IMAD R4, R13, R5, RZ ;  /* 0x000000050d047224 */ /* 0x010fe400078e02ff */
[----:B------:R-:W-:-:S04]  /*5670*/  IMAD.WIDE.U32 R8, R5, R12, R8 ;  /* 0x0000000c05087225 */ /* 0x000fc800078e0008 */
[----:B------:R-:W-:Y:S01]  /*5680*/  IMAD R4, R12, R6, R4 ;  /* 0x000000060c047224 */ /* 0x000fe200078e0204 */
[----:B------:R-:W-:-:S04]  /*5690*/  LEA R235, P0, R8, R235, 0x1 ;  /* 0x000000eb08eb7211 */ /* 0x000fc800078008ff */
[----:B------:R-:W-:-:S04]  /*56a0*/  IADD3 R4, PT, PT, R9, R4, RZ ;  /* 0x0000000409047210 */ /* 0x000fc80007ffe0ff */
[----:B------:R-:W-:Y:S02]  /*56b0*/  LEA.HI.X R234, R8, R234, R4, 0x1, P0 ;  /* 0x000000ea08ea7211 */ /* 0x000fe400000f0c04 */
.L_x_620:
[----:B------:R-:W-:Y:S05]  /*56c0*/  BSYNC.RECONVERGENT B0 ;  /* 0x0000000000007941 */ /* 0x000fea0003800200 */
.L_x_618:
        /* <DEDUP_REMOVED lines=21> */
[----:B--2---:R-:W-:Y:S01]  /*5820*/  IADD3 R14, P1, PT, R6, R5, RZ ;  /* 0x00000005060e7210 */ /* 0x004fe20007f3e0ff */
[----:B------:R-:W-:-:S03]  /*5830*/  IMAD.X R7, R9, 0x1, R4, P0 ;  /* 0x0000000109077824 */ /* 0x000fc600000e0604 */
[-C--:B---3--:R-:W-:Y:S01]  /*5840*/  IADD3 R12, P0, PT, R14, R5.reuse, RZ ;  /* 0x000000050e0c7210 */ /* 0x088fe20007f1e0ff */
[----:B------:R-:W-:Y:S01]  /*5850*/  IMAD.X R15, R7, 0x1, R4, P1 ;  /* 0x00000001070f7824 */ /* 0x000fe200008e0604 */
[----:B------:R1:W-:Y:S02]  /*5860*/  LDGSTS.E.BYPASS.LTC128B.128 [R0+0x4800], desc[UR4][R6.64] ;  /* 0x0480000006007fae */ /* 0x0003e4000b981a04 */
[-C--:B----4-:R-:W-:Y:S02]  /*5870*/  IADD3 R10, P1, PT, R12, R5.reuse, RZ ;  /* 0x000000050c0a7210 */ /* 0x090fe40007f3e0ff */
[----:B------:R-:W-:Y:S01]  /*5880*/  IADD3.X R13, PT, PT, R15, R4, RZ, P0, !PT ;  /* 0x000000040f0d7210 */ /* 0x000fe200007fe4ff */
[----:B------:R2:W-:Y:S01]  /*5890*/  LDGSTS.E.BYPASS.LTC128B.128 [R0+0x5000], desc[UR4][R14.64] ;  /* 0x050000000e007fae */ /* 0x0005e2000b981a04 */
[----:B-----5:R-:W-:-:S03]  /*58a0*/  IADD3 R8, P0, PT, R10, R5, RZ ;  /* 0x000000050a087210 */ /* 0x020fc60007f1e0ff */
[--C-:B------:R-:W-:Y:S01]  /*58b0*/  IMAD.X R11, R13, 0x1, R4.reuse, P1 ;  /* 0x000000010d0b7824 */ /* 0x100fe200008e0604 */
[----:B------:R3:W-:Y:S03]  /*58c0*/  LDGSTS.E.BYPASS.LTC128B.128 [R0+0x5800], desc[UR4][R12.64] ;  /* 0x058000000c007fae */ /* 0x0007e6000b981a04 */
[----:B------:R-:W-:Y:S01]  /*58d0*/  IMAD.X R9, R11, 0x1, R4, P0 ;  /* 0x000000010b097824 */ /* 0x000fe200000e0604 */
[----:B------:R4:W-:Y:S04]  /*58e0*/  LDGSTS.E.BYPASS.LTC128B.128 [R0+0x6000], desc[UR4][R10.64] ;  /* 0x060000000a007fae */ /* 0x0009e8000b981a04 */
[----:B------:R5:W-:Y:S01]  /*58f0*/  LDGSTS.E.BYPASS.LTC128B.128 [R0+0x6800], desc[UR4][R8.64] ;  /* 0x0680000008007fae */ /* 0x000be2000b981a04 */
[----:B-1----:R-:W-:-:S04]  /*5900*/  IADD3 R6, P1, PT, R8, R5, RZ ;  /* 0x0000000508067210 */ /* 0x002fc80007f3e0ff */
[----:B--2---:R-:W-:Y:S01]  /*5910*/  IADD3 R14, P0, PT, R6, R5, RZ ;  /* 0x00000005060e7210 */ /* 0x004fe20007f1e0ff */
[----:B------:R-:W-:-:S04]  /*5920*/  IMAD.X R7, R9, 0x1, R4, P1 ;  /* 0x0000000109077824 */ /* 0x000fc800008e0604 */
[----:B------:R-:W-:Y:S01]  /*5930*/  IMAD.X R15, R7, 0x1, R4, P0 ;  /* 0x00000001070f7824 */ /* 0x000fe200000e0604 */
[-C--:B---3--:R-:W-:Y:S01]  /*5940*/  IADD3 R12, P1, PT, R14, R5.reuse, RZ ;  /* 0x000000050e0c7210 */ /* 0x088fe20007f3e0ff */
[----:B------:R1:W-:Y:S03]  /*5950*/  LDGSTS.E.BYPASS.LTC128B.128 [R0+0x7000], desc[UR4][R6.64] ;  /* 0x0700000006007fae */ /* 0x0003e6000b981a04 */
[-C--:B----4-:R-:W-:Y:S01]  /*5960*/  IADD3 R10, P0, PT, R12, R5.reuse, RZ ;  /* 0x000000050c0a7210 */ /* 0x090fe20007f1e0ff */
[----:B------:R2:W-:Y:S01]  /*5970*/  LDGSTS.E.BYPASS.LTC128B.128 [R0+0x7800], desc[UR4][R14.64] ;  /* 0x078000000e007fae */ /* 0x0005e2000b981a04 */
[----:B------:R-:W-:Y:S02]  /*5980*/  IADD3.X R13, PT, PT, R15, R4, RZ, P1, !PT ;  /* 0x000000040f0d7210 */ /* 0x000fe40000ffe4ff */
[----:B-----5:R-:W-:-:S03]  /*5990*/  IADD3 R8, P1, PT, R10, R5, RZ ;  /* 0x000000050a087210 */ /* 0x020fc60007f3e0ff */
[--C-:B------:R-:W-:Y:S01]  /*59a0*/  IMAD.X R11, R13, 0x1, R4.reuse, P0 ;  /* 0x000000010d0b7824 */ /* 0x100fe200000e0604 */
[----:B------:R2:W-:Y:S03]  /*59b0*/  LDGSTS.E.BYPASS.LTC128B.128 [R0+0x8000], desc[UR4][R12.64] ;  /* 0x080000000c007fae */ /* 0x0005e6000b981a04 */
[----:B------:R-:W-:Y:S01]  /*59c0*/  IMAD.X R9, R11, 0x1, R4, P1 ;  /* 0x000000010b097824 */ /* 0x000fe200008e0604 */
[----:B------:R2:W-:Y:S04]  /*59d0*/  LDGSTS.E.BYPASS.LTC128B.128 [R0+0x8800], desc[UR4][R10.64] ;  /* 0x088000000a007fae */ /* 0x0005e8000b981a04 */
[----:B------:R2:W-:Y:S01]  /*59e0*/  LDGSTS.E.BYPASS.LTC128B.128 [R0+0x9000], desc[UR4][R8.64] ;  /* 0x0900000008007fae */ /* 0x0005e2000b981a04 */
[----:B-1----:R-:W-:-:S05]  /*59f0*/  IADD3 R6, P0, PT, R8, R5, RZ ;  /* 0x0000000508067210 */ /* 0x002fca0007f1e0ff */
[----:B------:R-:W-:-:S05]  /*5a00*/  IMAD.X R7, R9, 0x1, R4, P0 ;  /* 0x0000000109077824 */ /* 0x000fca00000e0604 */
[----:B------:R2:W-:Y:S04]  /*5a10*/  LDGSTS.E.BYPASS.LTC128B.128 [R0+0x9800], desc[UR4][R6.64] ;  /* 0x0980000006007fae */ /* 0x0005e8000b981a04 */
[----:B------:R-:W0:Y:S02]  /*5a20*/  LDGDEPBAR ;  /* 0x00000000000079af */ /* 0x000e240000000000 */
.L_x_617:
[----:B------:R-:W-:Y:S05]  /*5a30*/  BSYNC.RECONVERGENT B1 ;  /* 0x0000000000017941 */ /* 0x000fea0003800200 */
.L_x_616:
[----:B------:R-:W3:Y:S01]  /*5a40*/  LD.E R115, desc[UR4][R2.64+0xdc] ;  /* 0x0000dc0402737980 */ /* 0x000ee2000c101900 */
[----:B--2---:R-:W-:Y:S02]  /*5a50*/  FMNMX3.FTZ R0, R215, R218, R217, !PT ;  /* 0x000000dad7007276 */ /* 0x004fe400078100d9 */
        /* <DEDUP_REMOVED lines=62> */
[----:B------:R-:W-:Y:S02]  /*5e40*/  FMNMX.FTZ R6, R62, R6, !PT ;  /* 0x000000063e067209 */ /* 0x000fe40007810000 */
[----:B------:R-:W-:Y:S01]  /*5e50*/  IADD3 R118, PT, PT, R193, R192, RZ ;  /* 0x000000c0c1767210 */ /* 0x000fe20007ffe0ff */
[----:B------:R-:W1:Y:S01]  /*5e60*/  SHFL.BFLY PT, R5, R0, 0x2, 0x1f ;  /* 0x0c401f0000057f89 */ /* 0x000e6200000e0000 */
[----:B------:R-:W-:-:S02]  /*5e70*/  IADD3 R181, PT, PT, R181, -0x2, RZ ;  /* 0xfffffffeb5b57810 */ /* 0x000fc40007ffe0ff */
[----:B------:R-:W-:Y:S01]  /*5e80*/  LEA R118, R118, R227, 0x1 ;  /* 0x000000e376767211 */ /* 0x000fe200078e08ff */
[----:B------:R-:W2:Y:S03]  /*5e90*/  SHFL.BFLY PT, R4, R6, 0x2, 0x1f ;  /* 0x0c401f0006047f89 */ /* 0x000ea600000e0000 */
[-C--:B------:R-:W-:Y:S01]  /*5ea0*/  IADD3 R117, PT, PT, R194, R118.reuse, RZ ;  /* 0x00000076c2757210 */ /* 0x080fe20007ffe0ff */
[----:B------:R-:W-:Y:S01]  /*5eb0*/  LDSM.16.MT88.4 R8, [R118+0xa000] ;  /* 0x00a000007608783b */ /* 0x000fe20000004200 */
[----:B------:R-:W-:-:S03]  /*5ec0*/  IADD3 R116, PT, PT, R198, R118, RZ ;  /* 0x00000076c6747210 */ /* 0x000fc60007ffe0ff */
[----:B------:R-:W-:Y:S01]  /*5ed0*/  LDSM.16.MT88.4 R40, [R117+0xa000] ;  /* 0x00a000007528783b */ /* 0x000fe20000004200 */
[----:B------:R-:W-:-:S03]  /*5ee0*/  IADD3 R114, PT, PT, R194, R116, RZ ;  /* 0x00000074c2727210 */ /* 0x000fc60007ffe0ff */
[----:B------:R-:W-:Y:S04]  /*5ef0*/  LDSM.16.MT88.4 R32, [R116+0xa000] ;  /* 0x00a000007420783b */ /* 0x000fe80000004200 */
[----:B------:R-:W-:Y:S01]  /*5f00*/  LDSM.16.MT88.4 R20, [R114+0xa000] ;  /* 0x00a000007214783b */ /* 0x000fe20000004200 */
[----:B-1----:R-:W-:-:S03]  /*5f10*/  FMNMX.FTZ R5, R0, R5, !PT ;  /* 0x0000000500057209 */ /* 0x002fc60007810000 */
[----:B------:R-:W-:Y:S01]  /*5f20*/  LDSM.16.MT88.4 R16, [R117+0xa800] ;  /* 0x00a800007510783b */ /* 0x000fe20000004200 */
[----:B--2---:R-:W-:-:S03]  /*5f30*/  FMNMX.FTZ R4, R6, R4, !PT ;  /* 0x0000000406047209 */ /* 0x004fc60007810000 */
[----:B------:R-:W1:Y:S04]  /*5f40*/  SHFL.BFLY PT, R0, R5, 0x1, 0x1f ;  /* 0x0c201f0005007f89 */ /* 0x000e6800000e0000 */
[----:B------:R-:W2:Y:S04]  /*5f50*/  SHFL.BFLY PT, R164, R4, 0x1, 0x1f ;  /* 0x0c201f0004a47f89 */ /* 0x000ea800000e0000 */
[----:B------:R-:W4:Y:S04]  /*5f60*/  LDSM.16.MT88.4 R48, [R118+0xa800] ;  /* 0x00a800007630783b */ /* 0x000f280000004200 */
[----:B------:R-:W-:Y:S04]  /*5f70*/  LDSM.16.MT88.4 R52, [R116+0xa800] ;  /* 0x00a800007434783b */ /* 0x000fe80000004200 */
[----:B------:R-:W-:Y:S01]  /*5f80*/  LDSM.16.MT88.4 R56, [R116+0xb000] ;  /* 0x00b000007438783b */ /* 0x000fe20000004200 */
[----:B-1----:R-:W-:-:S02]  /*5f90*/  FMNMX.FTZ R0, R5, R0, !PT ;  /* 0x0000000005007209 */ /* 0x002fc40007810000 */
[----:B--2---:R-:W-:Y:S02]  /*5fa0*/  FMNMX.FTZ R164, R4, R164, !PT ;  /* 0x000000a404a47209 */ /* 0x004fe40007810000 */
[----:B------:R-:W-:Y:S01]  /*5fb0*/  FSETP.NEU.FTZ.AND P0, PT, R0, -INF , PT ;  /* 0xff8000000000780b */ /* 0x000fe20003f1d000 */
[C---:B---3--:R-:W-:Y:S02]  /*5fc0*/  FMUL.FTZ R124, R115.reuse, R0 ;  /* 0x00000000737c7220 */ /* 0x048fe40000410000 */
[----:B------:R-:W-:-:S03]  /*5fd0*/  FMUL.FTZ R129, R115, R164 ;  /* 0x000000a473817220 */ /* 0x000fc60000410000 */
[----:B------:R-:W-:Y:S02]  /*5fe0*/  FSEL R124, R124, RZ, P0 ;  /* 0x000000ff7c7c7208 */ /* 0x000fe40000000000 */
[----:B------:R-:W-:-:S03]  /*5ff0*/  FSETP.NEU.FTZ.AND P0, PT, R164, -INF , PT ;  /* 0xff800000a400780b */ /* 0x000fc60003f1d000 */
[-CC-:B------:R-:W-:Y:S01]  /*6000*/  FFMA.FTZ R122, R215, R115.reuse, -R124.reuse ;  /* 0x00000073d77a7223 */ /* 0x180fe2000001087c */
[----:B------:R-:W-:Y:S01]  /*6010*/  FSEL R129, R129, RZ, P0 ;  /* 0x000000ff81817208 */ /* 0x000fe20000000000 */
[-CC-:B------:R-:W-:Y:S01]  /*6020*/  FFMA.FTZ R121, R218, R115.reuse, -R124.reuse ;  /* 0x00000073da797223 */ /* 0x180fe2000001087c */
[-CC-:B------:R-:W-:Y:S01]  /*6030*/  FFMA.FTZ R120, R217, R115.reuse, -R124.reuse ;  /* 0x00000073d9787223 */ /* 0x180fe2000001087c */
[-CC-:B------:R-:W-:Y:S01]  /*6040*/  FFMA.FTZ R119, R219, R115.reuse, -R124.reuse ;  /* 0x00000073db777223 */ /* 0x180fe2000001087c */
[-CC-:B------:R-:W-:Y:S01]  /*6050*/  FFMA.FTZ R132, R46, R115.reuse, -R124.reuse ;  /* 0x000000732e847223 */ /* 0x180fe2000001087c */
[-CC-:B------:R-:W-:Y:S01]  /*6060*/  FFMA.FTZ R127, R212, R115.reuse, -R129.reuse ;  /* 0x00000073d47f7223 */ /* 0x180fe20000010881 */
[-CC-:B------:R-:W-:Y:S01]  /*6070*/  FFMA.FTZ R126, R213, R115.reuse, -R129.reuse ;  /* 0x00000073d57e7223 */ /* 0x180fe20000010881 */
[-CC-:B------:R-:W-:Y:S01]  /*6080*/  FFMA.FTZ R125, R214, R115.reuse, -R129.reuse ;  /* 0x00000073d67d7223 */ /* 0x180fe20000010881 */
[-CC-:B------:R-:W-:Y:S01]  /*6090*/  FFMA.FTZ R123, R216, R115.reuse, -R129.reuse ;  /* 0x00000073d87b7223 */ /* 0x180fe20000010881 */
[----:B------:R-:W-:Y:S01]  /*60a0*/  MUFU.EX2 R122, R122 ;  /* 0x0000007a007a7308 */ /* 0x000fe20000000800 */
[-CC-:B------:R-:W-:Y:S01]  /*60b0*/  FFMA.FTZ R131, R47, R115.reuse, -R124.reuse ;  /* 0x000000732f837223 */ /* 0x180fe2000001087c */
[-CC-:B------:R-:W-:Y:S01]  /*60c0*/  FFMA.FTZ R130, R38, R115.reuse, -R124.reuse ;  /* 0x0000007326827223 */ /* 0x180fe2000001087c */
[-CC-:B------:R-:W-:Y:S01]  /*60d0*/  FFMA.FTZ R136, R44, R115.reuse, -R129.reuse ;  /* 0x000000732c887223 */ /* 0x180fe20000010881 */
[----:B------:R-:W1:Y:S01]  /*60e0*/  MUFU.EX2 R121, R121 ;  /* 0x0000007900797308 */ /* 0x000e620000000800 */
[-CC-:B------:R-:W-:Y:S01]  /*60f0*/  FFMA.FTZ R135, R45, R115.reuse, -R129.reuse ;  /* 0x000000732d877223 */ /* 0x180fe20000010881 */
[-CC-:B------:R-:W-:Y:S01]  /*6100*/  FFMA.FTZ R134, R36, R115.reuse, -R129.reuse ;  /* 0x0000007324867223 */ /* 0x180fe20000010881 */
[-CC-:B------:R-:W-:Y:S01]  /*6110*/  FFMA.FTZ R133, R37, R115.reuse, -R129.reuse ;  /* 0x0000007325857223 */ /* 0x180fe20000010881 */
[----:B------:R-:W-:Y:S01]  /*6120*/  MUFU.EX2 R120, R120 ;  /* 0x0000007800787308 */ /* 0x000fe20000000800 */
[-CC-:B------:R-:W-:Y:S01]  /*6130*/  FFMA.FTZ R128, R39, R115.reuse, -R124.reuse ;  /* 0x0000007327807223 */ /* 0x180fe2000001087c */
[----:B------:R-:W2:Y:S01]  /*6140*/  LDSM.16.MT88.4 R44, [R114+0xa800] ;  /* 0x00a80000722c783b */ /* 0x000ea20000004200 */
[-CC-:B------:R-:W-:Y:S01]  /*6150*/  FFMA.FTZ R139, R143, R115.reuse, -R124.reuse ;  /* 0x000000738f8b7223 */ /* 0x180fe2000001087c */
[----:B------:R-:W3:Y:S01]  /*6160*/  MUFU.EX2 R119, R119 ;  /* 0x0000007700777308 */ /* 0x000ee20000000800 */
[-CC-:B------:R-:W-:Y:S01]  /*6170*/  FFMA.FTZ R143, R141, R115.reuse, -R129.reuse ;  /* 0x000000738d8f7223 */ /* 0x180fe20000010881 */
[-CC-:B------:R-:W-:Y:S01]  /*6180*/  FFMA.FTZ R141, R140, R115.reuse, -R129.reuse ;  /* 0x000000738c8d7223 */ /* 0x180fe20000010881 */
[-CC-:B------:R-:W-:Y:S01]  /*6190*/  FFMA.FTZ R138, R211, R115.reuse, -R124.reuse ;  /* 0x00000073d38a7223 */ /* 0x180fe2000001087c */
[----:B------:R-:W-:Y:S01]  /*61a0*/  MUFU.EX2 R127, R127 ;  /* 0x0000007f007f7308 */ /* 0x000fe20000000800 */
[-CC-:B------:R-:W-:Y:S01]  /*61b0*/  FFMA.FTZ R137, R210, R115.reuse, -R124.reuse ;  /* 0x00000073d2897223 */ /* 0x180fe2000001087c */
[----:B-1----:R-:W-:Y:S01]  /*61c0*/  F2FP.F16.F32.PACK_AB R25, R121, R122 ;  /* 0x0000007a7919723e */ /* 0x002fe200000000ff */
[-CC-:B------:R-:W-:Y:S01]  /*61d0*/  FFMA.FTZ R142, R142, R115.reuse, -R129.reuse ;  /* 0x000000738e8e7223 */ /* 0x180fe20000010881 */
[----:B------:R-:W1:Y:S01]  /*61e0*/  MUFU.EX2 R126, R126 ;  /* 0x0000007e007e7308 */ /* 0x000e620000000800 */
[-CC-:B------:R-:W-:Y:S01]  /*61f0*/  FFMA.FTZ R140, R161, R115.reuse, -R129.reuse ;  /* 0x00000073a18c7223 */ /* 0x180fe20000010881 */
[-CC-:B------:R-:W-:Y:S01]  /*6200*/  FFMA.FTZ R144, R144, R115.reuse, -R124.reuse ;  /* 0x0000007390907223 */ /* 0x180fe2000001087c */
[-CC-:B------:R-:W-:Y:S01]  /*6210*/  FFMA.FTZ R147, R147, R115.reuse, -R124.reuse ;  /* 0x0000007393937223 */ /* 0x180fe2000001087c */
[----:B------:R-:W-:Y:S01]  /*6220*/  MUFU.EX2 R125, R125 ;  /* 0x0000007d007d7308 */ /* 0x000fe20000000800 */
[-CC-:B------:R-:W-:Y:S01]  /*6230*/  FFMA.FTZ R151, R151, R115.reuse, -R124.reuse ;  /* 0x0000007397977223 */ /* 0x180fe2000001087c */
[----:B---3--:R-:W-:Y:S01]  /*6240*/  F2FP.F16.F32.PACK_AB R27, R119, R120 ;  /* 0x00000078771b723e */ /* 0x008fe200000000ff */
[-CC-:B------:R-:W-:Y:S01]  /*6250*/  FFMA.FTZ R150, R150, R115.reuse, -R129.reuse ;  /* 0x0000007396967223 */ /* 0x180fe20000010881 */
[----:B------:R-:W3:Y:S01]  /*6260*/  MUFU.EX2 R123, R123 ;  /* 0x0000007b007b7308 */ /* 0x000ee20000000800 */
[-CC-:B------:R-:W-:Y:S01]  /*6270*/  FFMA.FTZ R153, R153, R115.reuse, -R129.reuse ;  /* 0x0000007399997223 */ /* 0x180fe20000010881 */
[-CC-:B------:R-:W-:Y:S01]  /*6280*/  FFMA.FTZ R156, R156, R115.reuse, -R124.reuse ;  /* 0x000000739c9c7223 */ /* 0x180fe2000001087c */
[-CC-:B------:R-:W-:Y:S01]  /*6290*/  FFMA.FTZ R160, R160, R115.reuse, -R124.reuse ;  /* 0x00000073a0a07223 */ /* 0x180fe2000001087c */
[----:B------:R-:W5:Y:S01]  /*62a0*/  MUFU.EX2 R132, R132 ;  /* 0x0000008400847308 */ /* 0x000f620000000800 */
[--C-:B------:R-:W-:Y:S01]  /*62b0*/  FFMA.FTZ R161, R155, R115, -R129.reuse ;  /* 0x000000739ba17223 */ /* 0x100fe20000010881 */
[----:B-1----:R-:W-:Y:S01]  /*62c0*/  F2FP.F16.F32.PACK_AB R24, R126, R127 ;  /* 0x0000007f7e18723e */ /* 0x002fe200000000ff */
[-CC-:B------:R-:W-:Y:S01]  /*62d0*/  FFMA.FTZ R162, R162, R115.reuse, -R124.reuse ;  /* 0x00000073a2a27223 */ /* 0x180fe2000001087c */
[----:B------:R-:W-:Y:S01]  /*62e0*/  MUFU.EX2 R131, R131 ;  /* 0x0000008300837308 */ /* 0x000fe20000000800 */
[-CC-:B------:R-:W-:Y:S01]  /*62f0*/  FFMA.FTZ R170, R170, R115.reuse, -R124.reuse ;  /* 0x00000073aaaa7223 */ /* 0x180fe2000001087c */
[-CC-:B------:R-:W-:Y:S01]  /*6300*/  FFMA.FTZ R174, R174, R115.reuse, -R124.reuse ;  /* 0x00000073aeae7223 */ /* 0x180fe2000001087c */
[-CC-:B------:R-:W-:Y:S01]  /*6310*/  FFMA.FTZ R173, R173, R115.reuse, -R129.reuse ;  /* 0x00000073adad7223 */ /* 0x180fe20000010881 */
[----:B------:R-:W-:Y:S01]  /*6320*/  MUFU.EX2 R130, R130 ;  /* 0x0000008200827308 */ /* 0x000fe20000000800 */
[--C-:B------:R-:W-:Y:S01]  /*6330*/  FFMA.FTZ R176, R176, R115, -R129.reuse ;  /* 0x00000073b0b07223 */ /* 0x100fe20000010881 */
[----:B---3--:R-:W-:Y:S01]  /*6340*/  F2FP.F16.F32.PACK_AB R26, R123, R125 ;  /* 0x0000007d7b1a723e */ /* 0x008fe200000000ff */
[-CC-:B------:R-:W-:Y:S01]  /*6350*/  FFMA.FTZ R197, R200, R115.reuse, -R129.reuse ;  /* 0x00000073c8c57223 */ /* 0x180fe20000010881 */
[----:B------:R-:W-:Y:S01]  /*6360*/  MUFU.EX2 R136, R136 ;  /* 0x0000008800887308 */ /* 0x000fe20000000800 */
[-CC-:B------:R-:W-:Y:S01]  /*6370*/  FFMA.FTZ R192, R203, R115.reuse, -R124.reuse ;  /* 0x00000073cbc07223 */ /* 0x180fe2000001087c */
[-CC-:B------:R-:W-:Y:S01]  /*6380*/  FFMA.FTZ R193, R207, R115.reuse, -R124.reuse ;  /* 0x00000073cfc17223 */ /* 0x180fe2000001087c */
[-CC-:B------:R-:W-:Y:S01]  /*6390*/  FFMA.FTZ R194, R205, R115.reuse, -R124.reuse ;  /* 0x00000073cdc27223 */ /* 0x180fe2000001087c */
[----:B------:R-:W1:Y:S01]  /*63a0*/  MUFU.EX2 R135, R135 ;  /* 0x0000008700877308 */ /* 0x000e620000000800 */
[C---:B------:R-:W-:Y:S01]  /*63b0*/  HMMA.16816.F32 R4, R24.reuse, R40, RZ ;  /* 0x000000281804723c */ /* 0x040fe200000018ff */
[-CC-:B------:R-:W-:Y:S01]  /*63c0*/  FFMA.FTZ R195, R201, R115.reuse, -R129.reuse ;  /* 0x00000073c9c37223 */ /* 0x180fe20000010881 */
[-CC-:B------:R-:W-:Y:S01]  /*63d0*/  FFMA.FTZ R196, R202, R115.reuse, -R129.reuse ;  /* 0x00000073cac47223 */ /* 0x180fe20000010881 */
[----:B------:R-:W-:Y:S01]  /*63e0*/  MUFU.EX2 R134, R134 ;  /* 0x0000008600867308 */ /* 0x000fe20000000800 */
[-C--:B------:R-:W-:Y:S01]  /*63f0*/  FFMA.FTZ R198, R206, R115.reuse, -R129 ;  /* 0x00000073cec67223 */ /* 0x080fe20000010881 */
[-CC-:B------:R-:W-:Y:S01]  /*6400*/  FFMA.FTZ R200, R204, R115.reuse, -R124.reuse ;  /* 0x00000073ccc87223 */ /* 0x180fe2000001087c */
[-CC-:B------:R-:W-:Y:S01]  /*6410*/  FFMA.FTZ R199, R199, R115.reuse, -R124.reuse ;  /* 0x00000073c7c77223 */ /* 0x180fe2000001087c */
[----:B------:R-:W3:Y:S01]  /*6420*/  MUFU.EX2 R133, R133 ;  /* 0x0000008500857308 */ /* 0x000ee20000000800 */
[C---:B------:R-:W-:Y:S01]  /*6430*/  HMMA.16816.F32 R40, R24.reuse, R42, RZ ;  /* 0x0000002a1828723c */ /* 0x040fe200000018ff */
[-CC-:B------:R-:W-:Y:S01]  /*6440*/  FFMA.FTZ R191, R191, R115.reuse, -R124.reuse ;  /* 0x00000073bfbf7223 */ /* 0x180fe2000001087c */
[-CC-:B------:R-:W-:Y:S01]  /*6450*/  FFMA.FTZ R179, R179, R115.reuse, -R124.reuse ;  /* 0x00000073b3b37223 */ /* 0x180fe2000001087c */
[----:B------:R-:W4:Y:S01]  /*6460*/  MUFU.EX2 R128, R128 ;  /* 0x0000008000807308 */ /* 0x000f220000000800 */
[-CC-:B------:R-:W-:Y:S01]  /*6470*/  FFMA.FTZ R146, R146, R115.reuse, -R124.reuse ;  /* 0x0000007392927223 */ /* 0x180fe2000001087c */
[-C--:B------:R-:W-:Y:S01]  /*6480*/  FFMA.FTZ R97, R97, R115.reuse, -R124 ;  /* 0x0000007361617223 */ /* 0x080fe2000001087c */
[----:B------:R-:W-:Y:S01]  /*6490*/  FADD.FTZ R121, R122, R121 ;  /* 0x000000797a797221 */ /* 0x000fe20000010000 */
[----:B------:R-:W-:Y:S01]  /*64a0*/  MUFU.EX2 R139, R139 ;  /* 0x0000008b008b7308 */ /* 0x000fe20000000800 */
[C---:B------:R-:W-:Y:S01]  /*64b0*/  HMMA.16816.F32 R12, R24.reuse, R8, RZ ;  /* 0x00000008180c723c */ /* 0x040fe200000018ff */
[----:B------:R-:W-:Y:S01]  /*64c0*/  FADD.FTZ R126, R127, R126 ;  /* 0x0000007e7f7e7221 */ /* 0x000fe20000010000 */
[----:B------:R-:W-:Y:S01]  /*64d0*/  FADD.FTZ R120, R120, R121 ;  /* 0x0000007978787221 */ /* 0x000fe20000010000 */
[----:B------:R-:W-:Y:S01]  /*64e0*/  MUFU.EX2 R138, R138 ;  /* 0x0000008a008a7308 */ /* 0x000fe20000000800 */
[-C--:B------:R-:W-:Y:S01]  /*64f0*/  FFMA.FTZ R89, R89, R115.reuse, -R124 ;  /* 0x0000007359597223 */ /* 0x080fe2000001087c */
[----:B------:R-:W-:Y:S01]  /*6500*/  FADD.FTZ R126, R125, R126 ;  /* 0x0000007e7d7e7221 */ /* 0x000fe20000010000 */
[----:B------:R-:W-:Y:S01]  /*6510*/  FADD.FTZ R120, R119, R120 ;  /* 0x0000007877787221 */ /* 0x000fe20000010000 */
[----:B------:R-:W-:Y:S01]  /*6520*/  MUFU.EX2 R137, R137 ;  /* 0x0000008900897308 */ /* 0x000fe20000000800 */
[C---:B------:R-:W-:Y:S01]  /*6530*/  HMMA.16816.F32 R36, R24.reuse, R32, RZ ;  /* 0x000000201824723c */ /* 0x040fe200000018ff */
[----:B------:R-:W-:Y:S01]  /*6540*/  FADD.FTZ R126, R123, R126 ;  /* 0x0000007e7b7e7221 */ /* 0x000fe20000010000 */
[----:B-----5:R-:W-:Y:S01]  /*6550*/  FADD.FTZ R120, R132, R120 ;  /* 0x0000007884787221 */ /* 0x020fe20000010000 */
[----:B------:R-:W-:Y:S01]  /*6560*/  MUFU.EX2 R143, R143 ;  /* 0x0000008f008f7308 */ /* 0x000fe20000000800 */
[-CC-:B------:R-:W-:Y:S01]  /*6570*/  FFMA.FTZ R74, R74, R115.reuse, -R129.reuse ;  /* 0x000000734a4a7223 */ /* 0x180fe20000010881 */
[-CC-:B------:R-:W-:Y:S01]  /*6580*/  FFMA.FTZ R75, R75, R115.reuse, -R124.reuse ;  /* 0x000000734b4b7223 */ /* 0x180fe2000001087c */
[-CC-:B------:R-:W-:Y:S01]  /*6590*/  FFMA.FTZ R78, R78, R115.reuse, -R129.reuse ;  /* 0x000000734e4e7223 */ /* 0x180fe20000010881 */
[----:B------:R-:W5:Y:S01]  /*65a0*/  MUFU.EX2 R142, R142 ;  /* 0x0000008e008e7308 */ /* 0x000f620000000800 */
[C---:B------:R-:W-:Y:S01]  /*65b0*/  HMMA.16816.F32 R8, R24.reuse, R10, RZ ;  /* 0x0000000a1808723c */ /* 0x040fe200000018ff */
[-CC-:B------:R-:W-:Y:S01]  /*65c0*/  FFMA.FTZ R71, R71, R115.reuse, -R124.reuse ;  /* 0x0000007347477223 */ /* 0x180fe2000001087c */
[-CC-:B------:R-:W-:Y:S01]  /*65d0*/  FFMA.FTZ R70, R70, R115.reuse, -R129.reuse ;  /* 0x0000007346467223 */ /* 0x180fe20000010881 */
[----:B------:R-:W-:Y:S01]  /*65e0*/  MUFU.EX2 R141, R141 ;  /* 0x0000008d008d7308 */ /* 0x000fe20000000800 */
[-CC-:B------:R-:W-:Y:S01]  /*65f0*/  FFMA.FTZ R65, R65, R115.reuse, -R124.reuse ;  /* 0x0000007341417223 */ /* 0x180fe2000001087c */
[-CC-:B------:R-:W-:Y:S01]  /*6600*/  FFMA.FTZ R113, R113, R115.reuse, -R124.reuse ;  /* 0x0000007371717223 */ /* 0x180fe2000001087c */
[-CC-:B------:R-:W-:Y:S01]  /*6610*/  FFMA.FTZ R103, R103, R115.reuse, -R129.reuse ;  /* 0x0000007367677223 */ /* 0x180fe20000010881 */
[----:B------:R-:W5:Y:S01]  /*6620*/  MUFU.EX2 R140, R140 ;  /* 0x0000008c008c7308 */ /* 0x000f620000000800 */
[----:B------:R-:W-:Y:S01]  /*6630*/  HMMA.16816.F32 R32, R24, R34, RZ ;  /* 0x000000221820723c */ /* 0x000fe200000018ff */
[-C--:B------:R-:W-:Y:S01]  /*6640*/  FFMA.FTZ R251, R62, R115.reuse, -R129 ;  /* 0x000000733efb7223 */ /* 0x080fe20000010881 */
[----:B------:R-:W-:Y:S01]  /*6650*/  FFMA.FTZ R250, R63, R115, -R124 ;  /* 0x000000733ffa7223 */ /* 0x000fe2000001087c */
[----:B------:R-:W5:Y:S01]  /*6660*/  MUFU.EX2 R144, R144 ;  /* 0x0000009000907308 */ /* 0x000f620000000800 */
[----:B------:R-:W-:-:S03]  /*6670*/  ISETP.GE.AND P0, PT, R181, R233, PT ;  /* 0x000000e9b500720c */ /* 0x000fc60003f06270 */
[----:B------:R-:W-:Y:S01]  /*6680*/  MUFU.EX2 R150, R150 ;  /* 0x0000009600967308 */ /* 0x000fe20000000800 */
[C---:B------:R-:W-:Y:S01]  /*6690*/  HMMA.16816.F32 R28, R24.reuse, R20, RZ ;  /* 0x00000014181c723c */ /* 0x040fe200000018ff */
[----:B-1----:R-:W-:Y:S01]  /*66a0*/  F2FP.F16.F32.PACK_AB R20, R135, R136 ;  /* 0x000000888714723e */ /* 0x002fe200000000ff */
[----:B------:R-:W-:Y:S01]  /*66b0*/  FADD.FTZ R136, R136, R126 ;  /* 0x0000007e88887221 */ /* 0x000fe20000010000 */
[C---:B------:R-:W-:Y:S01]  /*66c0*/  F2FP.F16.F32.PACK_AB R21, R131.reuse, R132 ;  /* 0x000000848315723e */ /* 0x040fe200000000ff */
[----:B------:R-:W-:Y:S01]  /*66d0*/  MUFU.EX2 R153, R153 ;  /* 0x0000009900997308 */ /* 0x000fe20000000800 */
[----:B------:R-:W-:Y:S01]  /*66e0*/  FADD.FTZ R131, R131, R120 ;  /* 0x0000007883837221 */ /* 0x000fe20000010000 */
[----:B------:R-:W-:Y:S02]  /*66f0*/  FADD.FTZ R136, R135, R136 ;  /* 0x0000008887887221 */ /* 0x000fe40000010000 */
[----:B------:R-:W-:Y:S01]  /*6700*/  HMMA.16816.F32 R24, R24, R22, RZ ;  /* 0x000000161818723c */ /* 0x000fe200000018ff */
[C---:B---3--:R-:W-:Y:S01]  /*6710*/  F2FP.F16.F32.PACK_AB R22, R133.reuse, R134 ;  /* 0x000000868516723e */ /* 0x048fe200000000ff */
[----:B------:R1:W-:Y:S01]  /*6720*/  MUFU.EX2 R155, R160 ;  /* 0x000000a0009b7308 */ /* 0x0003e20000000800 */
[----:B----4-:R-:W-:Y:S01]  /*6730*/  F2FP.F16.F32.PACK_AB R23, R128, R130 ;  /* 0x000000828017723e */ /* 0x010fe200000000ff */
[----:B------:R-:W-:Y:S01]  /*6740*/  FADD.FTZ R131, R130, R131 ;  /* 0x0000008382837221 */ /* 0x000fe20000010000 */
[----:B------:R-:W-:Y:S01]  /*6750*/  FADD.FTZ R134, R134, R136 ;  /* 0x0000008886867221 */ /* 0x000fe20000010000 */
[----:B------:R-:W-:Y:S02]  /*6760*/  MUFU.EX2 R161, R161 ;  /* 0x000000a100a17308 */ /* 0x000fe40000000800 */
[----:B------:R-:W-:Y:S01]  /*6770*/  FADD.FTZ R131, R128, R131 ;  /* 0x0000008380837221 */ /* 0x000fe20000010000 */
[----:B------:R-:W-:Y:S01]  /*6780*/  FADD.FTZ R134, R133, R134 ;  /* 0x0000008685867221 */ /* 0x000fe20000010000 */
[C---:B------:R-:W-:Y:S01]  /*6790*/  HMMA.16816.F32 R4, R20.reuse, R16, R4 ;  /* 0x000000101404723c */ /* 0x040fe20000001804 */
[----:B------:R-:W-:Y:S04]  /*67a0*/  MUFU.EX2 R162, R162 ;  /* 0x000000a200a27308 */ /* 0x000fe80000000800 */
[----:B------:R-:W-:Y:S01]  /*67b0*/  MUFU.EX2 R173, R173 ;  /* 0x000000ad00ad7308 */ /* 0x000fe20000000800 */
[-CC-:B-1----:R-:W-:Y:S01]  /*67c0*/  FFMA.FTZ R160, R159, R115.reuse, -R129.reuse ;  /* 0x000000739fa07223 */ /* 0x182fe20000010881 */
[-CC-:B------:R-:W-:Y:S01]  /*67d0*/  FFMA.FTZ R159, R158, R115.reuse, -R129.reuse ;  /* 0x000000739e9f7223 */ /* 0x180fe20000010881 */
[C---:B------:R-:W-:Y:S01]  /*67e0*/  HMMA.16816.F32 R40, R20.reuse, R18, R40 ;  /* 0x000000121428723c */ /* 0x040fe20000001828 */
[----:B------:R-:W1:Y:S01]  /*67f0*/  LDSM.16.MT88.4 R16, [R118+0xb000] ;  /* 0x00b000007610783b */ /* 0x000e620000004200 */
[----:B------:R-:W-:Y:S01]  /*6800*/  FFMA.FTZ R158, R208, R115, -R129 ;  /* 0x00000073d09e7223 */ /* 0x000fe20000010881 */
[----:B------:R-:W-:Y:S04]  /*6810*/  MUFU.EX2 R176, R176 ;  /* 0x000000b000b07308 */ /* 0x000fe80000000800 */
[----:B------:R-:W-:Y:S01]  /*6820*/  MUFU.EX2 R160, R160 ;  /* 0x000000a000a07308 */ /* 0x000fe20000000800 */
[C---:B------:R-:W-:Y:S03]  /*6830*/  HMMA.16816.F32 R12, R20.reuse, R48, R12 ;  /* 0x00000030140c723c */ /* 0x040fe6000000180c */
[----:B------:R-:W-:Y:S04]  /*6840*/  MUFU.EX2 R159, R159 ;  /* 0x0000009f009f7308 */ /* 0x000fe80000000800 */
[----:B------:R-:W-:Y:S01]  /*6850*/  MUFU.EX2 R158, R158 ;  /* 0x0000009e009e7308 */ /* 0x000fe20000000800 */
[C---:B------:R-:W-:Y:S01]  /*6860*/  HMMA.16816.F32 R8, R20.reuse, R50, R8 ;  /* 0x000000321408723c */ /* 0x040fe20000001808 */
[----:B------:R-:W3:Y:S02]  /*6870*/  LDSM.16.MT88.4 R48, [R117+0xb000] ;  /* 0x00b000007530783b */ /* 0x000ee40000004200 */
[----:B------:R-:W-:Y:S04]  /*6880*/  MUFU.EX2 R192, R192 ;  /* 0x000000c000c07308 */ /* 0x000fe80000000800 */
[----:B------:R-:W-:Y:S01]  /*6890*/  MUFU.EX2 R193, R193 ;  /* 0x000000c100c17308 */ /* 0x000fe20000000800 */
[C---:B--2---:R-:W-:Y:S03]  /*68a0*/  HMMA.16816.F32 R28, R20.reuse, R44, R28 ;  /* 0x0000002c141c723c */ /* 0x044fe6000000181c */
[----:B------:R-:W-:Y:S04]  /*68b0*/  MUFU.EX2 R194, R194 ;  /* 0x000000c200c27308 */ /* 0x000fe80000000800 */
[----:B------:R-:W-:Y:S01]  /*68c0*/  MUFU.EX2 R195, R195 ;  /* 0x000000c300c37308 */ /* 0x000fe20000000800 */
[C---:B------:R-:W-:Y:S01]  /*68d0*/  HMMA.16816.F32 R24, R20.reuse, R46, R24 ;  /* 0x0000002e1418723c */ /* 0x040fe20000001818 */
[----:B------:R-:W2:Y:S02]  /*68e0*/  LDSM.16.MT88.4 R44, [R114+0xb000] ;  /* 0x00b00000722c783b */ /* 0x000ea40000004200 */
[----:B------:R-:W-:Y:S04]  /*68f0*/  MUFU.EX2 R196, R196 ;  /* 0x000000c400c47308 */ /* 0x000fe80000000800 */
[----:B------:R-:W-:Y:S01]  /*6900*/  MUFU.EX2 R197, R197 ;  /* 0x000000c500c57308 */ /* 0x000fe20000000800 */
[C---:B------:R-:W-:Y:S03]  /*6910*/  HMMA.16816.F32 R36, R20.reuse, R52, R36 ;  /* 0x000000341424723c */ /* 0x040fe60000001824 */
[----:B------:R-:W-:Y:S04]  /*6920*/  MUFU.EX2 R198, R198 ;  /* 0x000000c600c67308 */ /* 0x000fe80000000800 */
[----:B------:R-:W-:Y:S01]  /*6930*/  MUFU.EX2 R200, R200 ;  /* 0x000000c800c87308 */ /* 0x000fe20000000800 */
[----:B------:R-:W-:Y:S01]  /*6940*/  HMMA.16816.F32 R32, R20, R54, R32 ;  /* 0x000000361420723c */ /* 0x000fe20000001820 */
[----:B-----5:R-:W-:Y:S01]  /*6950*/  F2FP.F16.F32.PACK_AB R20, R142, R143 ;  /* 0x0000008f8e14723e */ /* 0x020fe200000000ff */
[----:B------:R-:W-:Y:S01]  /*6960*/  LDSM.16.MT88.4 R52, [R118+0xb800] ;  /* 0x00b800007634783b */ /* 0x000fe20000004200 */
[----:B------:R-:W-:Y:S01]  /*6970*/  F2FP.F16.F32.PACK_AB R21, R138, R139 ;  /* 0x0000008b8a15723e */ /* 0x000fe200000000ff */
[----:B------:R-:W-:Y:S01]  /*6980*/  MUFU.EX2 R191, R191 ;  /* 0x000000bf00bf7308 */ /* 0x000fe20000000800 */
[----:B------:R-:W-:Y:S01]  /*6990*/  F2FP.F16.F32.PACK_AB R22, R140, R141 ;  /* 0x0000008d8c16723e */ /* 0x000fe200000000ff */
[----:B------:R-:W-:Y:S01]  /*69a0*/  FADD.FTZ R139, R139, R131 ;  /* 0x000000838b8b7221 */ /* 0x000fe20000010000 */
[----:B------:R-:W-:Y:S01]  /*69b0*/  F2FP.F16.F32.PACK_AB R23, R144, R137 ;  /* 0x000000899017723e */ /* 0x000fe200000000ff */
[----:B------:R-:W-:Y:S01]  /*69c0*/  FADD.FTZ R143, R143, R134 ;  /* 0x000000868f8f7221 */ /* 0x000fe20000010000 */
[----:B------:R-:W-:Y:S01]  /*69d0*/  MUFU.EX2 R74, R74 ;  /* 0x0000004a004a7308 */ /* 0x000fe20000000800 */
[----:B------:R-:W-:-:S02]  /*69e0*/  FADD.FTZ R139, R138, R139 ;  /* 0x0000008b8a8b7221 */ /* 0x000fc40000010000 */
[----:B------:R-:W-:Y:S01]  /*69f0*/  FADD.FTZ R143, R142, R143 ;  /* 0x0000008f8e8f7221 */ /* 0x000fe20000010000 */
[----:B------:R-:W-:Y:S01]  /*6a00*/  MUFU.EX2 R75, R75 ;  /* 0x0000004b004b7308 */ /* 0x000fe20000000800 */
[C---:B-1----:R-:W-:Y:S01]  /*6a10*/  HMMA.16816.F32 R12, R20.reuse, R16, R12 ;  /* 0x00000010140c723c */ /* 0x042fe2000000180c */
[----:B------:R-:W-:Y:S01]  /*6a20*/  FFMA.FTZ R16, R148, R115, -R124 ;  /* 0x0000007394107223 */ /* 0x000fe2000001087c */
[----:B------:R-:W-:Y:S01]  /*6a30*/  FADD.FTZ R137, R137, R139 ;  /* 0x0000008b89897221 */ /* 0x000fe20000010000 */
[----:B------:R-:W-:Y:S01]  /*6a40*/  MUFU.EX2 R148, R147 ;  /* 0x0000009300947308 */ /* 0x000fe20000000800 */
[----:B------:R-:W-:Y:S02]  /*6a50*/  FADD.FTZ R141, R141, R143 ;  /* 0x0000008f8d8d7221 */ /* 0x000fe40000010000 */
[----:B------:R-:W-:Y:S01]  /*6a60*/  FADD.FTZ R137, R144, R137 ;  /* 0x0000008990897221 */ /* 0x000fe20000010000 */
[----:B------:R1:W-:Y:S01]  /*6a70*/  MUFU.EX2 R147, R16 ;  /* 0x0000001000937308 */ /* 0x0003e20000000800 */
[----:B------:R-:W-:Y:S01]  /*6a80*/  HMMA.16816.F32 R8, R20, R18, R8 ;  /* 0x000000121408723c */ /* 0x000fe20000001808 */
[----:B------:R-:W-:-:S02]  /*6a90*/  FADD.FTZ R141, R140, R141 ;  /* 0x0000008d8c8d7221 */ /* 0x000fc40000010000 */
[----:B------:R-:W-:Y:S04]  /*6aa0*/  MUFU.EX2 R251, R251 ;  /* 0x000000fb00fb7308 */ /* 0x000fe80000000800 */
[----:B------:R-:W-:Y:S01]  /*6ab0*/  MUFU.EX2 R250, R250 ;  /* 0x000000fa00fa7308 */ /* 0x000fe20000000800 */
[C---:B------:R-:W-:Y:S01]  /*6ac0*/  HMMA.16816.F32 R36, R20.reuse, R56, R36 ;  /* 0x000000381424723c */ /* 0x040fe20000001824 */
[-CC-:B------:R-:W-:Y:S01]  /*6ad0*/  FFMA.FTZ R56, R154, R115.reuse, -R129.reuse ;  /* 0x000000739a387223 */ /* 0x180fe20000010881 */
[-C--:B------:R-:W-:Y:S01]  /*6ae0*/  FFMA.FTZ R154, R152, R115.reuse, -R124 ;  /* 0x00000073989a7223 */ /* 0x080fe2000001087c */
[----:B-1----:R-:W1:Y:S02]  /*6af0*/  LDSM.16.MT88.4 R16, [R117+0xb800] ;  /* 0x00b800007510783b */ /* 0x002e640000004200 */
[----:B------:R-:W-:Y:S03]  /*6b00*/  MUFU.EX2 R152, R56 ;  /* 0x0000003800987308 */ /* 0x000fe60000000800 */
[C---:B---3--:R-:W-:Y:S01]  /*6b10*/  HMMA.16816.F32 R4, R20.reuse, R48, R4 ;  /* 0x000000301404723c */ /* 0x048fe20000001804 */
[----:B------:R-:W-:Y:S01]  /*6b20*/  FFMA.FTZ R48, R149, R115, -R129 ;  /* 0x0000007395307223 */ /* 0x000fe20000010881 */
[----:B------:R-:W-:Y:S04]  /*6b30*/  MUFU.EX2 R154, R154 ;  /* 0x0000009a009a7308 */ /* 0x000fe80000000800 */
[----:B------:R-:W-:Y:S02]  /*6b40*/  MUFU.EX2 R149, R151 ;  /* 0x0000009700957308 */ /* 0x000fe40000000800 */
[C---:B------:R-:W-:Y:S02]  /*6b50*/  HMMA.16816.F32 R40, R20.reuse, R50, R40 ;  /* 0x000000321428723c */ /* 0x040fe40000001828 */
[----:B------:R3:W4:Y:S06]  /*6b60*/  MUFU.EX2 R151, R48 ;  /* 0x0000003000977308 */ /* 0x00072c0000000800 */
[C---:B--2---:R-:W-:Y:S08]  /*6b70*/  HMMA.16816.F32 R28, R20.reuse, R44, R28 ;  /* 0x0000002c141c723c */ /* 0x044ff0000000181c */
[C---:B------:R-:W-:Y:S01]  /*6b80*/  HMMA.16816.F32 R24, R20.reuse, R46, R24 ;  /* 0x0000002e1418723c */ /* 0x040fe20000001818 */
[----:B---3--:R-:W2:Y:S04]  /*6b90*/  LDSM.16.MT88.4 R48, [R116+0xb800] ;  /* 0x00b800007430783b */ /* 0x008ea80000004200 */
[----:B------:R-:W3:Y:S03]  /*6ba0*/  LDSM.16.MT88.4 R44, [R114+0xb800] ;  /* 0x00b80000722c783b */ /* 0x000ee60000004200 */
[----:B------:R-:W-:Y:S01]  /*6bb0*/  HMMA.16816.F32 R32, R20, R58, R32 ;  /* 0x0000003a1420723c */ /* 0x000fe20000001820 */
[----:B----4-:R-:W-:Y:S01]  /*6bc0*/  F2FP.F16.F32.PACK_AB R20, R150, R151 ;  /* 0x000000979614723e */ /* 0x010fe200000000ff */
[----:B------:R-:W-:Y:S01]  /*6bd0*/  LDSM.16.MT88.4 R56, [R116+0xc000] ;  /* 0x00c000007438783b */ /* 0x000fe20000004200 */
[----:B------:R-:W-:Y:S01]  /*6be0*/  F2FP.F16.F32.PACK_AB R21, R147, R148 ;  /* 0x000000949315723e */ /* 0x000fe200000000ff */
[----:B------:R-:W-:Y:S01]  /*6bf0*/  FADD.FTZ R148, R148, R137 ;  /* 0x0000008994947221 */ /* 0x000fe20000010000 */
[----:B------:R-:W-:Y:S01]  /*6c00*/  F2FP.F16.F32.PACK_AB R22, R152, R153 ;  /* 0x000000999816723e */ /* 0x000fe200000000ff */
[----:B------:R-:W-:Y:S01]  /*6c10*/  FADD.FTZ R151, R151, R141 ;  /* 0x0000008d97977221 */ /* 0x000fe20000010000 */
[----:B------:R-:W-:Y:S01]  /*6c20*/  F2FP.F16.F32.PACK_AB R23, R154, R149 ;  /* 0x000000959a17723e */ /* 0x000fe200000000ff */
[----:B------:R-:W-:Y:S01]  /*6c30*/  FADD.FTZ R148, R147, R148 ;  /* 0x0000009493947221 */ /* 0x000fe20000010000 */
[----:B------:R-:W-:Y:S01]  /*6c40*/  LDSM.16.MT88.4 R136, [R117+0x11800] ;  /* 0x011800007588783b */ /* 0x000fe20000004200 */
[----:B------:R-:W-:-:S02]  /*6c50*/  FADD.FTZ R151, R150, R151 ;  /* 0x0000009796977221 */ /* 0x000fc40000010000 */
[----:B------:R-:W-:Y:S02]  /*6c60*/  FADD.FTZ R149, R149, R148 ;  /* 0x0000009495957221 */ /* 0x000fe40000010000 */
[----:B-1----:R-:W-:Y:S01]  /*6c70*/  HMMA.16816.F32 R4, R20, R16, R4 ;  /* 0x000000101404723c */ /* 0x002fe20000001804 */
[----:B------:R-:W-:Y:S01]  /*6c80*/  FADD.FTZ R151, R153, R151 ;  /* 0x0000009799977221 */ /* 0x000fe20000010000 */
[----:B------:R-:W-:-:S03]  /*6c90*/  FADD.FTZ R149, R154, R149 ;  /* 0x000000959a957221 */ /* 0x000fc60000010000 */
[----:B------:R-:W-:-:S03]  /*6ca0*/  FADD.FTZ R152, R152, R151 ;  /* 0x0000009798987221 */ /* 0x000fc60000010000 */
[----:B------:R-:W-:Y:S01]  /*6cb0*/  HMMA.16816.F32 R40, R20, R18, R40 ;  /* 0x000000121428723c */ /* 0x000fe20000001828 */
[----:B------:R-:W1:Y:S01]  /*6cc0*/  LDSM.16.MT88.4 R16, [R118+0xc000] ;  /* 0x00c000007610783b */ /* 0x000e620000004200 */
[----:B------:R-:W-:-:S04]  /*6cd0*/  FADD.FTZ R152, R161, R152 ;  /* 0x00000098a1987221 */ /* 0x000fc80000010000 */
[C---:B------:R-:W-:Y:S02]  /*6ce0*/  FADD.FTZ R152, R160.reuse, R152 ;  /* 0x00000098a0987221 */ /* 0x040fe40000010000 */
[C---:B------:R-:W-:Y:S01]  /*6cf0*/  HMMA.16816.F32 R12, R20.reuse, R52, R12 ;  /* 0x00000034140c723c */ /* 0x040fe2000000180c */
[----:B------:R-:W-:Y:S02]  /*6d00*/  FFMA.FTZ R52, R157, R115, -R124 ;  /* 0x000000739d347223 */ /* 0x000fe4000001087c */
[----:B------:R-:W-:Y:S04]  /*6d10*/  MUFU.EX2 R157, R156 ;  /* 0x0000009c009d7308 */ /* 0x000fe80000000800 */
[----:B------:R4:W5:Y:S01]  /*6d20*/  MUFU.EX2 R156, R52 ;  /* 0x00000034009c7308 */ /* 0x0009620000000800 */
[C---:B------:R-:W-:Y:S08]  /*6d30*/  HMMA.16816.F32 R8, R20.reuse, R54, R8 ;  /* 0x000000361408723c */ /* 0x040ff00000001808 */
[C---:B--2---:R-:W-:Y:S01]  /*6d40*/  HMMA.16816.F32 R36, R20.reuse, R48, R36 ;  /* 0x000000301424723c */ /* 0x044fe20000001824 */
[----:B----4-:R-:W2:Y:S07]  /*6d50*/  LDSM.16.MT88.4 R52, [R117+0xc000] ;  /* 0x00c000007534783b */ /* 0x010eae0000004200 */
[C---:B---3--:R-:W-:Y:S08]  /*6d60*/  HMMA.16816.F32 R28, R20.reuse, R44, R28 ;  /* 0x0000002c141c723c */ /* 0x048ff0000000181c */
[C---:B------:R-:W-:Y:S01]  /*6d70*/  HMMA.16816.F32 R24, R20.reuse, R46, R24 ;  /* 0x0000002e1418723c */ /* 0x040fe20000001818 */
[----:B------:R-:W3:Y:S07]  /*6d80*/  LDSM.16.MT88.4 R44, [R114+0xc000] ;  /* 0x00c00000722c783b */ /* 0x000eee0000004200 */
[----:B------:R-:W-:Y:S01]  /*6d90*/  HMMA.16816.F32 R32, R20, R50, R32 ;  /* 0x000000321420723c */ /* 0x000fe20000001820 */
[----:B------:R-:W-:Y:S01]  /*6da0*/  F2FP.F16.F32.PACK_AB R20, R160, R161 ;  /* 0x000000a1a014723e */ /* 0x000fe200000000ff */
[----:B------:R-:W4:Y:S01]  /*6db0*/  LDSM.16.MT88.4 R48, [R118+0xc800] ;  /* 0x00c800007630783b */ /* 0x000f220000004200 */
[----:B-----5:R-:W-:Y:S01]  /*6dc0*/  F2FP.F16.F32.PACK_AB R21, R156, R157 ;  /* 0x0000009d9c15723e */ /* 0x020fe200000000ff */
[----:B------:R-:W-:Y:S01]  /*6dd0*/  FADD.FTZ R157, R157, R149 ;  /* 0x000000959d9d7221 */ /* 0x000fe20000010000 */
[----:B------:R-:W-:Y:S01]  /*6de0*/  F2FP.F16.F32.PACK_AB R22, R158, R159 ;  /* 0x0000009f9e16723e */ /* 0x000fe200000000ff */
[----:B------:R-:W-:Y:S01]  /*6df0*/  FADD.FTZ R159, R159, R152 ;  /* 0x000000989f9f7221 */ /* 0x000fe20000010000 */
[----:B------:R-:W-:Y:S01]  /*6e00*/  F2FP.F16.F32.PACK_AB R23, R162, R155 ;  /* 0x0000009ba217723e */ /* 0x000fe200000000ff */
[----:B------:R-:W-:-:S02]  /*6e10*/  FADD.FTZ R157, R156, R157 ;  /* 0x0000009d9c9d7221 */ /* 0x000fc40000010000 */
[----:B------:R-:W-:Y:S02]  /*6e20*/  FADD.FTZ R159, R158, R159 ;  /* 0x0000009f9e9f7221 */ /* 0x000fe40000010000 */
[----:B------:R-:W-:Y:S02]  /*6e30*/  FADD.FTZ R157, R155, R157 ;  /* 0x0000009d9b9d7221 */ /* 0x000fe40000010000 */
[C---:B-1----:R-:W-:Y:S01]  /*6e40*/  HMMA.16816.F32 R12, R20.reuse, R16, R12 ;  /* 0x00000010140c723c */ /* 0x042fe2000000180c */
[-CC-:B------:R-:W-:Y:S01]  /*6e50*/  FFMA.FTZ R16, R171, R115.reuse, -R124.reuse ;  /* 0x00000073ab107223 */ /* 0x180fe2000001087c */
[----:B------:R-:W-:Y:S01]  /*6e60*/  FADD.FTZ R162, R162, R157 ;  /* 0x0000009da2a27221 */ /* 0x000fe20000010000 */
[----:B------:R-:W1:Y:S04]  /*6e70*/  MUFU.EX2 R171, R170 ;  /* 0x000000aa00ab7308 */ /* 0x000e680000000800 */
[----:B------:R5:W2:Y:S01]  /*6e80*/  MUFU.EX2 R170, R16 ;  /* 0x0000001000aa7308 */ /* 0x000aa20000000800 */
[----:B------:R-:W-:Y:S01]  /*6e90*/  HMMA.16816.F32 R36, R20, R56, R36 ;  /* 0x000000381424723c */ /* 0x000fe20000001824 */
[-C--:B------:R-:W-:Y:S01]  /*6ea0*/  FFMA.FTZ R56, R184, R115.reuse, -R129 ;  /* 0x00000073b8387223 */ /* 0x080fe20000010881 */
[----:B------:R-:W-:-:S03]  /*6eb0*/  FFMA.FTZ R184, R175, R115, -R124 ;  /* 0x00000073afb87223 */ /* 0x000fc6000001087c */
[----:B------:R3:W-:Y:S03]  /*6ec0*/  MUFU.EX2 R175, R56 ;  /* 0x0000003800af7308 */ /* 0x0007e60000000800 */
[C---:B------:R-:W-:Y:S01]  /*6ed0*/  HMMA.16816.F32 R8, R20.reuse, R18, R8 ;  /* 0x000000121408723c */ /* 0x040fe20000001808 */
[----:B------:R-:W-:Y:S01]  /*6ee0*/  MUFU.EX2 R184, R184 ;  /* 0x000000b800b87308 */ /* 0x000fe20000000800 */
[----:B-1----:R-:W-:Y:S01]  /*6ef0*/  FADD.FTZ R162, R171, R162 ;  /* 0x000000a2aba27221 */ /* 0x002fe20000010000 */
[----:B-----5:R-:W1:Y:S03]  /*6f00*/  LDSM.16.MT88.4 R16, [R117+0xc800] ;  /* 0x00c800007510783b */ /* 0x020e660000004200 */
[----:B--2---:R-:W-:Y:S02]  /*6f10*/  FADD.FTZ R162, R170, R162 ;  /* 0x000000a2aaa27221 */ /* 0x004fe40000010000 */
[----:B------:R-:W-:Y:S01]  /*6f20*/  HMMA.16816.F32 R4, R20, R52, R4 ;  /* 0x000000341404723c */ /* 0x000fe20000001804 */
[----:B------:R-:W-:-:S02]  /*6f30*/  FFMA.FTZ R52, R172, R115, -R129 ;  /* 0x00000073ac347223 */ /* 0x000fc40000010881 */
[----:B------:R-:W-:Y:S04]  /*6f40*/  MUFU.EX2 R172, R174 ;  /* 0x000000ae00ac7308 */ /* 0x000fe80000000800 */
[----:B------:R2:W5:Y:S01]  /*6f50*/  MUFU.EX2 R174, R52 ;  /* 0x0000003400ae7308 */ /* 0x0005620000000800 */
[C---:B------:R-:W-:Y:S08]  /*6f60*/  HMMA.16816.F32 R40, R20.reuse, R54, R40 ;  /* 0x000000361428723c */ /* 0x040ff00000001828 */
[----:B------:R-:W-:Y:S01]  /*6f70*/  HMMA.16816.F32 R32, R20, R58, R32 ;  /* 0x0000003a1420723c */ /* 0x000fe20000001820 */
[----:B---3--:R-:W-:Y:S04]  /*6f80*/  LDSM.16.MT88.4 R56, [R116+0xd000] ;  /* 0x00d000007438783b */ /* 0x008fe80000004200 */
[----:B--2---:R-:W2:Y:S01]  /*6f90*/  LDSM.16.MT88.4 R52, [R116+0xc800] ;  /* 0x00c800007434783b */ /* 0x004ea20000004200 */
[----:B-----5:R-:W-:-:S02]  /*6fa0*/  FADD.FTZ R159, R174, R159 ;  /* 0x0000009fae9f7221 */ /* 0x020fc40000010000 */
[----:B------:R-:W-:Y:S02]  /*6fb0*/  HMMA.16816.F32 R28, R20, R44, R28 ;  /* 0x0000002c141c723c */ /* 0x000fe4000000181c */
[----:B------:R-:W-:-:S06]  /*6fc0*/  FADD.FTZ R159, R173, R159 ;  /* 0x0000009fad9f7221 */ /* 0x000fcc0000010000 */
[----:B------:R-:W-:Y:S01]  /*6fd0*/  HMMA.16816.F32 R24, R20, R46, R24 ;  /* 0x0000002e1418723c */ /* 0x000fe20000001818 */
[----:B------:R-:W3:Y:S01]  /*6fe0*/  LDSM.16.MT88.4 R44, [R114+0xc800] ;  /* 0x00c80000722c783b */ /* 0x000ee20000004200 */
[----:B------:R-:W-:Y:S02]  /*6ff0*/  F2FP.F16.F32.PACK_AB R20, R173, R174 ;  /* 0x000000aead14723e */ /* 0x000fe400000000ff */
[----:B------:R-:W-:Y:S02]  /*7000*/  F2FP.F16.F32.PACK_AB R21, R170, R171 ;  /* 0x000000abaa15723e */ /* 0x000fe400000000ff */
[C---:B------:R-:W-:Y:S01]  /*7010*/  F2FP.F16.F32.PACK_AB R22, R175.reuse, R176 ;  /* 0x000000b0af16723e */ /* 0x040fe200000000ff */
[----:B------:R-:W-:Y:S01]  /*7020*/  FADD.FTZ R176, R176, R159 ;  /* 0x0000009fb0b07221 */ /* 0x000fe20000010000 */
[----:B------:R-:W-:Y:S01]  /*7030*/  F2FP.F16.F32.PACK_AB R23, R184, R172 ;  /* 0x000000acb817723e */ /* 0x000fe200000000ff */
[----:B------:R-:W-:Y:S01]  /*7040*/  FADD.FTZ R172, R172, R162 ;  /* 0x000000a2acac7221 */ /* 0x000fe20000010000 */
[----:B------:R-:W-:Y:S01]  /*7050*/  LDSM.16.MT88.4 R156, [R118+0x11800] ;  /* 0x01180000769c783b */ /* 0x000fe20000004200 */
[----:B------:R-:W-:-:S02]  /*7060*/  FADD.FTZ R176, R175, R176 ;  /* 0x000000b0afb07221 */ /* 0x000fc40000010000 */
[----:B------:R-:W-:Y:S02]  /*7070*/  FADD.FTZ R172, R184, R172 ;  /* 0x000000acb8ac7221 */ /* 0x000fe40000010000 */
[C---:B----4-:R-:W-:Y:S08]  /*7080*/  HMMA.16816.F32 R12, R20.reuse, R48, R12 ;  /* 0x00000030140c723c */ /* 0x050ff0000000180c */
[C---:B------:R-:W-:Y:S01]  /*7090*/  HMMA.16816.F32 R8, R20.reuse, R50, R8 ;  /* 0x000000321408723c */ /* 0x040fe20000001808 */
[----:B------:R-:W4:Y:S07]  /*70a0*/  LDSM.16.MT88.4 R48, [R117+0xd000] ;  /* 0x00d000007530783b */ /* 0x000f2e0000004200 */
[C---:B-1----:R-:W-:Y:S08]  /*70b0*/  HMMA.16816.F32 R4, R20.reuse, R16, R4 ;  /* 0x000000101404723c */ /* 0x042ff00000001804 */
[C---:B------:R-:W-:Y:S01]  /*70c0*/  HMMA.16816.F32 R40, R20.reuse, R18, R40 ;  /* 0x000000121428723c */ /* 0x040fe20000001828 */
[----:B------:R-:W1:Y:S07]  /*70d0*/  LDSM.16.MT88.4 R16, [R118+0xd000] ;  /* 0x00d000007610783b */ /* 0x000e6e0000004200 */
[C---:B--2---:R-:W-:Y:S08]  /*70e0*/  HMMA.16816.F32 R36, R20.reuse, R52, R36 ;  /* 0x000000341424723c */ /* 0x044ff00000001824 */
[C---:B------:R-:W-:Y:S01]  /*70f0*/  HMMA.16816.F32 R32, R20.reuse, R54, R32 ;  /* 0x000000361420723c */ /* 0x040fe20000001820 */
[----:B------:R-:W-:Y:S07]  /*7100*/  LDSM.16.MT88.4 R52, [R118+0xd800] ;  /* 0x00d800007634783b */ /* 0x000fee0000004200 */
[C---:B---3--:R-:W-:Y:S08]  /*7110*/  HMMA.16816.F32 R28, R20.reuse, R44, R28 ;  /* 0x0000002c141c723c */ /* 0x048ff0000000181c */
[----:B------:R-:W-:Y:S01]  /*7120*/  HMMA.16816.F32 R24, R20, R46, R24 ;  /* 0x0000002e1418723c */ /* 0x000fe20000001818 */
[----:B------:R-:W-:Y:S01]  /*7130*/  F2FP.F16.F32.PACK_AB R20, R196, R195 ;  /* 0x000000c3c414723e */ /* 0x000fe200000000ff */
[----:B------:R-:W2:Y:S01]  /*7140*/  LDSM.16.MT88.4 R44, [R114+0xd000] ;  /* 0x00d00000722c783b */ /* 0x000ea20000004200 */
[----:B------:R-:W-:Y:S01]  /*7150*/  F2FP.F16.F32.PACK_AB R21, R193, R192 ;  /* 0x000000c0c115723e */ /* 0x000fe200000000ff */
[----:B------:R-:W-:Y:S01]  /*7160*/  FADD.FTZ R192, R192, R172 ;  /* 0x000000acc0c07221 */ /* 0x000fe20000010000 */
[----:B------:R-:W-:Y:S01]  /*7170*/  F2FP.F16.F32.PACK_AB R22, R198, R197 ;  /* 0x000000c5c616723e */ /* 0x000fe200000000ff */
[----:B------:R-:W-:Y:S01]  /*7180*/  FADD.FTZ R195, R195, R176 ;  /* 0x000000b0c3c37221 */ /* 0x000fe20000010000 */
[----:B------:R-:W-:Y:S01]  /*7190*/  F2FP.F16.F32.PACK_AB R23, R200, R194 ;  /* 0x000000c2c817723e */ /* 0x000fe200000000ff */
[----:B------:R-:W-:-:S02]  /*71a0*/  FADD.FTZ R192, R193, R192 ;  /* 0x000000c0c1c07221 */ /* 0x000fc40000010000 */
[----:B------:R-:W-:Y:S02]  /*71b0*/  FADD.FTZ R195, R196, R195 ;  /* 0x000000c3c4c37221 */ /* 0x000fe40000010000 */
[----:B------:R-:W-:Y:S02]  /*71c0*/  FADD.FTZ R192, R194, R192 ;  /* 0x000000c0c2c07221 */ /* 0x000fe40000010000 */
[----:B----4-:R-:W-:Y:S01]  /*71d0*/  HMMA.16816.F32 R4, R20, R48, R4 ;  /* 0x000000301404723c */ /* 0x010fe20000001804 */
[-C--:B------:R-:W-:Y:S01]  /*71e0*/  FFMA.FTZ R48, R190, R115.reuse, -R124 ;  /* 0x00000073be307223 */ /* 0x080fe2000001087c */
[----:B------:R-:W-:Y:S01]  /*71f0*/  FFMA.FTZ R49, R189, R115, -R129 ;  /* 0x00000073bd317223 */ /* 0x000fe20000010881 */
[----:B------:R3:W-:Y:S01]  /*7200*/  MUFU.EX2 R190, R199 ;  /* 0x000000c700be7308 */ /* 0x0007e20000000800 */
[----:B------:R-:W-:Y:S01]  /*7210*/  FADD.FTZ R197, R197, R195 ;  /* 0x000000c3c5c57221 */ /* 0x000fe20000010000 */
[----:B------:R-:W-:-:S03]  /*7220*/  FADD.FTZ R200, R200, R192 ;  /* 0x000000c0c8c87221 */ /* 0x000fc60000010000 */
[----:B------:R-:W-:Y:S01]  /*7230*/  HMMA.16816.F32 R40, R20, R50, R40 ;  /* 0x000000321428723c */ /* 0x000fe20000001828 */
[----:B------:R-:W-:Y:S01]  /*7240*/  FFMA.FTZ R50, R186, R115, -R129 ;  /* 0x00000073ba327223 */ /* 0x000fe20000010881 */
[----:B------:R-:W-:Y:S01]  /*7250*/  FADD.FTZ R197, R198, R197 ;  /* 0x000000c5c6c57221 */ /* 0x000fe20000010000 */
[----:B------:R4:W-:Y:S01]  /*7260*/  MUFU.EX2 R186, R48 ;  /* 0x0000003000ba7308 */ /* 0x0009e20000000800 */
[----:B------:R-:W-:-:S03]  /*7270*/  FADD.FTZ R200, R191, R200 ;  /* 0x000000c8bfc87221 */ /* 0x000fc60000010000 */
[----:B------:R-:W-:Y:S01]  /*7280*/  MUFU.EX2 R189, R50 ;  /* 0x0000003200bd7308 */ /* 0x000fe20000000800 */
[----:B------:R-:W-:Y:S01]  /*7290*/  HMMA.16816.F32 R36, R20, R56, R36 ;  /* 0x000000381424723c */ /* 0x000fe20000001824 */
[-C--:B------:R-:W-:Y:S01]  /*72a0*/  FFMA.FTZ R56, R187, R115.reuse, -R129 ;  /* 0x00000073bb387223 */ /* 0x080fe20000010881 */
[----:B---3--:R-:W-:-:S03]  /*72b0*/  FFMA.FTZ R199, R185, R115, -R124 ;  /* 0x00000073b9c77223 */ /* 0x008fc6000001087c */
[----:B------:R3:W-:Y:S03]  /*72c0*/  MUFU.EX2 R185, R56 ;  /* 0x0000003800b97308 */ /* 0x0007e60000000800 */
[C---:B-1----:R-:W-:Y:S01]  /*72d0*/  HMMA.16816.F32 R12, R20.reuse, R16, R12 ;  /* 0x00000010140c723c */ /* 0x042fe2000000180c */
[----:B----4-:R-:W-:Y:S01]  /*72e0*/  FFMA.FTZ R48, R188, R115, -R129 ;  /* 0x00000073bc307223 */ /* 0x010fe20000010881 */
[----:B------:R-:W-:Y:S04]  /*72f0*/  MUFU.EX2 R199, R199 ;  /* 0x000000c700c77308 */ /* 0x000fe80000000800 */
[----:B------:R-:W1:Y:S02]  /*7300*/  MUFU.EX2 R188, R49 ;  /* 0x0000003100bc7308 */ /* 0x000e640000000800 */
[C---:B------:R-:W-:Y:S01]  /*7310*/  HMMA.16816.F32 R8, R20.reuse, R18, R8 ;  /* 0x000000121408723c */ /* 0x040fe20000001808 */
[----:B------:R-:W4:Y:S01]  /*7320*/  LDSM.16.MT88.4 R16, [R117+0xd800] ;  /* 0x00d800007510783b */ /* 0x000f220000004200 */
[----:B------:R5:W1:Y:S06]  /*7330*/  MUFU.EX2 R187, R48 ;  /* 0x0000003000bb7308 */ /* 0x000a6c0000000800 */
[C---:B------:R-:W-:Y:S01]  /*7340*/  HMMA.16816.F32 R32, R20.reuse, R58, R32 ;  /* 0x0000003a1420723c */ /* 0x040fe20000001820 */
[----:B---3--:R-:W-:Y:S04]  /*7350*/  LDSM.16.MT88.4 R56, [R117+0xe000] ;  /* 0x00e000007538783b */ /* 0x008fe80000004200 */
[----:B-----5:R-:W3:Y:S03]  /*7360*/  LDSM.16.MT88.4 R48, [R116+0xd800] ;  /* 0x00d800007430783b */ /* 0x020ee60000004200 */
[C---:B--2---:R-:W-:Y:S08]  /*7370*/  HMMA.16816.F32 R28, R20.reuse, R44, R28 ;  /* 0x0000002c141c723c */ /* 0x044ff0000000181c */
[----:B------:R-:W-:Y:S01]  /*7380*/  HMMA.16816.F32 R24, R20, R46, R24 ;  /* 0x0000002e1418723c */ /* 0x000fe20000001818 */
[----:B-1----:R-:W-:Y:S01]  /*7390*/  F2FP.F16.F32.PACK_AB R20, R188, R189 ;  /* 0x000000bdbc14723e */ /* 0x002fe200000000ff */
[----:B------:R-:W1:Y:S01]  /*73a0*/  LDSM.16.MT88.4 R44, [R114+0xd800] ;  /* 0x00d80000722c783b */ /* 0x000e620000004200 */
[C---:B------:R-:W-:Y:S01]  /*73b0*/  F2FP.F16.F32.PACK_AB R21, R190.reuse, R191 ;  /* 0x000000bfbe15723e */ /* 0x040fe200000000ff */
[----:B------:R-:W-:Y:S01]  /*73c0*/  FADD.FTZ R189, R189, R197 ;  /* 0x000000c5bdbd7221 */ /* 0x000fe20000010000 */
[----:B------:R-:W-:Y:S01]  /*73d0*/  F2FP.F16.F32.PACK_AB R22, R185, R187 ;  /* 0x000000bbb916723e */ /* 0x000fe200000000ff */
[----:B------:R-:W-:Y:S01]  /*73e0*/  FADD.FTZ R190, R190, R200 ;  /* 0x000000c8bebe7221 */ /* 0x000fe20000010000 */
[----:B------:R-:W-:Y:S01]  /*73f0*/  F2FP.F16.F32.PACK_AB R23, R199, R186 ;  /* 0x000000bac717723e */ /* 0x000fe200000000ff */
[----:B------:R-:W-:-:S02]  /*7400*/  FADD.FTZ R189, R188, R189 ;  /* 0x000000bdbcbd7221 */ /* 0x000fc40000010000 */
[----:B------:R-:W-:Y:S02]  /*7410*/  FADD.FTZ R190, R186, R190 ;  /* 0x000000bebabe7221 */ /* 0x000fe40000010000 */
[----:B------:R-:W-:Y:S02]  /*7420*/  FADD.FTZ R187, R187, R189 ;  /* 0x000000bdbbbb7221 */ /* 0x000fe40000010000 */
[C---:B------:R-:W-:Y:S01]  /*7430*/  HMMA.16816.F32 R12, R20.reuse, R52, R12 ;  /* 0x00000034140c723c */ /* 0x040fe2000000180c */
[-CC-:B------:R-:W-:Y:S01]  /*7440*/  FFMA.FTZ R52, R178, R115.reuse, -R124.reuse ;  /* 0x00000073b2347223 */ /* 0x180fe2000001087c */
[-C--:B------:R-:W-:Y:S01]  /*7450*/  FFMA.FTZ R53, R177, R115.reuse, -R124 ;  /* 0x00000073b1357223 */ /* 0x080fe2000001087c */
[----:B------:R2:W5:Y:S01]  /*7460*/  MUFU.EX2 R178, R179 ;  /* 0x000000b300b27308 */ /* 0x0005620000000800 */
[----:B------:R-:W-:Y:S01]  /*7470*/  FADD.FTZ R199, R199, R190 ;  /* 0x000000bec7c77221 */ /* 0x000fe20000010000 */
[----:B------:R-:W-:Y:S02]  /*7480*/  FADD.FTZ R187, R185, R187 ;  /* 0x000000bbb9bb7221 */ /* 0x000fe40000010000 */
[----:B------:R3:W1:Y:S01]  /*7490*/  MUFU.EX2 R177, R52 ;  /* 0x0000003400b17308 */ /* 0x0006620000000800 */
[C---:B----4-:R-:W-:Y:S08]  /*74a0*/  HMMA.16816.F32 R4, R20.reuse, R16, R4 ;  /* 0x000000101404723c */ /* 0x050ff00000001804 */
[----:B------:R-:W-:Y:S01]  /*74b0*/  HMMA.16816.F32 R40, R20, R18, R40 ;  /* 0x000000121428723c */ /* 0x000fe20000001828 */
[----:B------:R-:W4:Y:S01]  /*74c0*/  LDSM.16.MT88.4 R16, [R118+0xe000] ;  /* 0x00e000007610783b */ /* 0x000f220000004200 */
[-C--:B--2---:R-:W-:Y:S01]  /*74d0*/  FFMA.FTZ R179, R167, R115.reuse, -R124 ;  /* 0x00000073a7b37223 */ /* 0x084fe2000001087c */
[----:B-----5:R-:W-:Y:S01]  /*74e0*/  FADD.FTZ R199, R178, R199 ;  /* 0x000000c7b2c77221 */ /* 0x020fe20000010000 */
[----:B---3--:R-:W-:-:S02]  /*74f0*/  FFMA.FTZ R52, R169, R115, -R129 ;  /* 0x00000073a9347223 */ /* 0x008fc40000010881 */
[----:B------:R1:W2:Y:S02]  /*7500*/  MUFU.EX2 R169, R53 ;  /* 0x0000003500a97308 */ /* 0x0002a40000000800 */
[C---:B------:R-:W-:Y:S01]  /*7510*/  HMMA.16816.F32 R36, R20.reuse, R48, R36 ;  /* 0x000000301424723c */ /* 0x040fe20000001824 */
[-CC-:B------:R-:W-:Y:S01]  /*7520*/  FFMA.FTZ R48, R168, R115.reuse, -R129.reuse ;  /* 0x00000073a8307223 */ /* 0x180fe20000010881 */
[----:B------:R-:W-:Y:S01]  /*7530*/  FFMA.FTZ R49, R163, R115, -R129 ;  /* 0x00000073a3317223 */ /* 0x000fe20000010881 */
[----:B------:R-:W-:Y:S04]  /*7540*/  MUFU.EX2 R168, R52 ;  /* 0x0000003400a87308 */ /* 0x000fe80000000800 */
[----:B------:R3:W5:Y:S01]  /*7550*/  MUFU.EX2 R163, R48 ;  /* 0x0000003000a37308 */ /* 0x0007620000000800 */
[----:B------:R-:W-:Y:S03]  /*7560*/  HMMA.16816.F32 R32, R20, R50, R32 ;  /* 0x000000321420723c */ /* 0x000fe60000001820 */
[----:B------:R-:W5:Y:S01]  /*7570*/  MUFU.EX2 R179, R179 ;  /* 0x000000b300b37308 */ /* 0x000f620000000800 */
[C---:B-1----:R-:W-:Y:S01]  /*7580*/  F2FP.F16.F32.PACK_AB R53, R177.reuse, R178 ;  /* 0x000000b2b135723e */ /* 0x042fe200000000ff */
[----:B------:R-:W-:-:S03]  /*7590*/  FADD.FTZ R177, R177, R199 ;  /* 0x000000c7b1b17221 */ /* 0x000fc60000010000 */
[C---:B------:R-:W-:Y:S01]  /*75a0*/  HMMA.16816.F32 R8, R20.reuse, R54, R8 ;  /* 0x000000361408723c */ /* 0x040fe20000001808 */
[----:B--2---:R-:W-:Y:S01]  /*75b0*/  FADD.FTZ R177, R169, R177 ;  /* 0x000000b1a9b17221 */ /* 0x004fe20000010000 */
[----:B---3--:R-:W-:Y:S01]  /*75c0*/  FFMA.FTZ R48, R166, R115, -R129 ;  /* 0x00000073a6307223 */ /* 0x008fe20000010881 */
[----:B-----5:R-:W-:Y:S01]  /*75d0*/  F2FP.F16.F32.PACK_AB R52, R163, R168 ;  /* 0x000000a8a334723e */ /* 0x020fe200000000ff */
[----:B------:R-:W-:Y:S04]  /*75e0*/  MUFU.EX2 R166, R49 ;  /* 0x0000003100a67308 */ /* 0x000fe80000000800 */
[----:B------:R-:W-:Y:S01]  /*75f0*/  HMMA.16816.F32 R28, R20, R44, R28 ;  /* 0x0000002c141c723c */ /* 0x000fe2000000181c */
[C---:B------:R-:W-:Y:S01]  /*7600*/  F2FP.F16.F32.PACK_AB R55, R179.reuse, R169 ;  /* 0x000000a9b337723e */ /* 0x040fe200000000ff */
[----:B------:R-:W-:Y:S01]  /*7610*/  FADD.FTZ R168, R168, R187 ;  /* 0x000000bba8a87221 */ /* 0x000fe20000010000 */
[----:B------:R1:W2:Y:S01]  /*7620*/  MUFU.EX2 R167, R48 ;  /* 0x0000003000a77308 */ /* 0x0002a20000000800 */
[----:B------:R-:W-:-:S02]  /*7630*/  FADD.FTZ R179, R179, R177 ;  /* 0x000000b1b3b37221 */ /* 0x000fc40000010000 */
[----:B------:R-:W-:Y:S02]  /*7640*/  FADD.FTZ R168, R163, R168 ;  /* 0x000000a8a3a87221 */ /* 0x000fe40000010000 */
[----:B------:R-:W-:Y:S01]  /*7650*/  HMMA.16816.F32 R24, R20, R46, R24 ;  /* 0x0000002e1418723c */ /* 0x000fe20000001818 */
[----:B------:R-:W-:Y:S04]  /*7660*/  LDSM.16.MT88.4 R20, [R118+0xe800] ;  /* 0x00e800007614783b */ /* 0x000fe80000004200 */
[----:B------:R-:W-:Y:S04]  /*7670*/  LDSM.16.MT88.4 R44, [R114+0xe000] ;  /* 0x00e00000722c783b */ /* 0x000fe80000004200 */
[----:B-1----:R-:W1:Y:S01]  /*7680*/  LDSM.16.MT88.4 R48, [R116+0xe000] ;  /* 0x00e000007430783b */ /* 0x002e620000004200 */
[----:B--2---:R-:W-:Y:S01]  /*7690*/  F2FP.F16.F32.PACK_AB R54, R167, R166 ;  /* 0x000000a6a736723e */ /* 0x004fe200000000ff */
[----:B------:R-:W-:-:S04]  /*76a0*/  FADD.FTZ R166, R166, R168 ;  /* 0x000000a8a6a67221 */ /* 0x000fc80000010000 */
[----:B------:R-:W-:Y:S02]  /*76b0*/  FADD.FTZ R166, R167, R166 ;  /* 0x000000a6a7a67221 */ /* 0x000fe40000010000 */
[C---:B----4-:R-:W-:Y:S01]  /*76c0*/  HMMA.16816.F32 R12, R52.reuse, R16, R12 ;  /* 0x00000010340c723c */ /* 0x050fe2000000180c */
[-CC-:B------:R-:W-:Y:S02]  /*76d0*/  FFMA.FTZ R16, R145, R115.reuse, -R124.reuse ;  /* 0x0000007391107223 */ /* 0x180fe4000001087c */
[----:B------:R2:W3:Y:S05]  /*76e0*/  MUFU.EX2 R145, R146 ;  /* 0x0000009200917308 */ /* 0x0004ea0000000800 */
[C---:B------:R-:W-:Y:S01]  /*76f0*/  HMMA.16816.F32 R4, R52.reuse, R56, R4 ;  /* 0x000000383404723c */ /* 0x040fe20000001804 */
[-CC-:B------:R-:W-:Y:S01]  /*7700*/  FFMA.FTZ R56, R102, R115.reuse, -R124.reuse ;  /* 0x0000007366387223 */ /* 0x180fe2000001087c */
[-C--:B------:R-:W-:Y:S01]  /*7710*/  FFMA.FTZ R57, R101, R115.reuse, -R129 ;  /* 0x0000007365397223 */ /* 0x080fe20000010881 */
[----:B------:R4:W5:Y:S05]  /*7720*/  MUFU.EX2 R102, R16 ;  /* 0x0000001000667308 */ /* 0x00096a0000000800 */
[----:B------:R-:W-:Y:S01]  /*7730*/  HMMA.16816.F32 R8, R52, R18, R8 ;  /* 0x000000123408723c */ /* 0x000fe20000001808 */
[----:B--2---:R-:W-:Y:S01]  /*7740*/  FFMA.FTZ R146, R99, R115, -R124 ;  /* 0x0000007363927223 */ /* 0x004fe2000001087c */
[----:B---3--:R-:W-:-:S05]  /*7750*/  FADD.FTZ R179, R145, R179 ;  /* 0x000000b391b37221 */ /* 0x008fca0000010000 */
[----:B------:R-:W-:Y:S01]  /*7760*/  MUFU.EX2 R146, R146 ;  /* 0x0000009200927308 */ /* 0x000fe20000000800 */
[C---:B------:R-:W-:Y:S01]  /*7770*/  HMMA.16816.F32 R40, R52.reuse, R58, R40 ;  /* 0x0000003a3428723c */ /* 0x040fe20000001828 */
[----:B----4-:R-:W2:Y:S01]  /*7780*/  LDSM.16.MT88.4 R16, [R117+0xe800] ;  /* 0x00e800007510783b */ /* 0x010ea20000004200 */
[-C--:B------:R-:W-:Y:S01]  /*7790*/  FFMA.FTZ R58, R104, R115.reuse, -R129 ;  /* 0x00000073683a7223 */ /* 0x080fe20000010881 */
[----:B-----5:R-:W-:Y:S01]  /*77a0*/  FADD.FTZ R179, R102, R179 ;  /* 0x000000b366b37221 */ /* 0x020fe20000010000 */
[----:B------:R3:W4:Y:S04]  /*77b0*/  MUFU.EX2 R104, R56 ;  /* 0x0000003800687308 */ /* 0x0007280000000800 */
[----:B-1----:R-:W-:Y:S01]  /*77c0*/  HMMA.16816.F32 R36, R52, R48, R36 ;  /* 0x000000303424723c */ /* 0x002fe20000001824 */
[----:B------:R-:W-:Y:S01]  /*77d0*/  FFMA.FTZ R48, R98, R115, -R129 ;  /* 0x0000007362307223 */ /* 0x000fe20000010881 */
[----:B------:R-:W1:Y:S01]  /*77e0*/  MUFU.EX2 R101, R58 ;  /* 0x0000003a00657308 */ /* 0x000e620000000800 */
[----:B------:R-:W-:-:S03]  /*77f0*/  F2FP.F16.F32.PACK_AB R49, R102, R145 ;  /* 0x000000916631723e */ /* 0x000fc600000000ff */
[----:B------:R-:W-:Y:S02]  /*7800*/  MUFU.EX2 R99, R48 ;  /* 0x0000003000637308 */ /* 0x000fe40000000800 */
[----:B------:R-:W-:Y:S01]  /*7810*/  HMMA.16816.F32 R32, R52, R50, R32 ;  /* 0x000000323420723c */ /* 0x000fe20000001820 */
[----:B---3--:R-:W-:Y:S01]  /*7820*/  FFMA.FTZ R56, R100, R115, -R129 ;  /* 0x0000007364387223 */ /* 0x008fe20000010881 */
[----:B----4-:R-:W-:Y:S01]  /*7830*/  F2FP.F16.F32.PACK_AB R51, R146, R104 ;  /* 0x000000689233723e */ /* 0x010fe200000000ff */
[----:B------:R-:W3:Y:S01]  /*7840*/  MUFU.EX2 R100, R57 ;  /* 0x0000003900647308 */ /* 0x000ee20000000800 */
[----:B------:R-:W-:-:S03]  /*7850*/  FADD.FTZ R104, R104, R179 ;  /* 0x000000b368687221 */ /* 0x000fc60000010000 */
[----:B------:R-:W4:Y:S01]  /*7860*/  MUFU.EX2 R98, R56 ;  /* 0x0000003800627308 */ /* 0x000f220000000800 */
[C---:B------:R-:W-:Y:S01]  /*7870*/  HMMA.16816.F32 R28, R52.reuse, R44, R28 ;  /* 0x0000002c341c723c */ /* 0x040fe2000000181c */
[----:B-1----:R-:W-:Y:S01]  /*7880*/  FADD.FTZ R166, R101, R166 ;  /* 0x000000a665a67221 */ /* 0x002fe20000010000 */
[----:B------:R-:W-:Y:S02]  /*7890*/  FADD.FTZ R104, R146, R104 ;  /* 0x0000006892687221 */ /* 0x000fe40000010000 */
[----:B------:R-:W-:Y:S04]  /*78a0*/  LDSM.16.MT88.4 R144, [R116+0x11800] ;  /* 0x011800007490783b */ /* 0x000fe80000004200 */
[----:B------:R-:W-:Y:S01]  /*78b0*/  HMMA.16816.F32 R24, R52, R46, R24 ;  /* 0x0000002e3418723c */ /* 0x000fe20000001818 */
[----:B---3--:R-:W-:Y:S01]  /*78c0*/  F2FP.F16.F32.PACK_AB R48, R100, R101 ;  /* 0x000000656430723e */ /* 0x008fe200000000ff */
[----:B------:R-:W1:Y:S01]  /*78d0*/  LDSM.16.MT88.4 R44, [R114+0xe800] ;  /* 0x00e80000722c783b */ /* 0x000e620000004200 */
[-CC-:B------:R-:W-:Y:S01]  /*78e0*/  FFMA.FTZ R52, R94, R115.reuse, -R129.reuse ;  /* 0x000000735e347223 */ /* 0x180fe20000010881 */
[----:B------:R-:W-:Y:S01]  /*78f0*/  FFMA.FTZ R53, R92, R115, -R129 ;  /* 0x000000735c357223 */ /* 0x000fe20000010881 */
[----:B----4-:R-:W-:Y:S01]  /*7900*/  F2FP.F16.F32.PACK_AB R50, R99, R98 ;  /* 0x000000626332723e */ /* 0x010fe200000000ff */
[----:B------:R-:W3:Y:S01]  /*7910*/  LDSM.16.MT88.4 R56, [R116+0xe800] ;  /* 0x00e800007438783b */ /* 0x000ee20000004200 */
[----:B------:R4:W-:Y:S01]  /*7920*/  MUFU.EX2 R92, R52 ;  /* 0x00000034005c7308 */ /* 0x0009e20000000800 */
[----:B------:R-:W-:-:S04]  /*7930*/  FADD.FTZ R100, R100, R166 ;  /* 0x000000a664647221 */ /* 0x000fc80000010000 */
[----:B------:R-:W-:Y:S01]  /*7940*/  HMMA.16816.F32 R12, R48, R20, R12 ;  /* 0x00000014300c723c */ /* 0x000fe2000000180c */
[-CC-:B------:R-:W-:Y:S01]  /*7950*/  FFMA.FTZ R20, R95, R115.reuse, -R124.reuse ;  /* 0x000000735f147223 */ /* 0x180fe2000001087c */
[----:B------:R-:W-:Y:S01]  /*7960*/  FFMA.FTZ R21, R93, R115, -R124 ;  /* 0x000000735d157223 */ /* 0x000fe2000001087c */
[----:B------:R5:W5:Y:S01]  /*7970*/  MUFU.EX2 R95, R97 ;  /* 0x00000061005f7308 */ /* 0x000b620000000800 */
[----:B------:R-:W-:-:S03]  /*7980*/  FADD.FTZ R100, R98, R100 ;  /* 0x0000006462647221 */ /* 0x000fc60000010000 */
[----:B------:R5:W1:Y:S01]  /*7990*/  MUFU.EX2 R93, R20 ;  /* 0x00000014005d7308 */ /* 0x000a620000000800 */
[C---:B------:R-:W-:Y:S01]  /*79a0*/  HMMA.16816.F32 R8, R48.reuse, R22, R8 ;  /* 0x000000163008723c */ /* 0x040fe20000001808 */
[-CC-:B----4-:R-:W-:Y:S01]  /*79b0*/  FFMA.FTZ R52, R90, R115.reuse, -R129.reuse ;  /* 0x000000735a347223 */ /* 0x190fe20000010881 */
[----:B------:R-:W-:Y:S01]  /*79c0*/  FADD.FTZ R100, R99, R100 ;  /* 0x0000006463647221 */ /* 0x000fe20000010000 */
[----:B------:R-:W-:Y:S05]  /*79d0*/  MUFU.EX2 R90, R53 ;  /* 0x00000035005a7308 */ /* 0x000fea0000000800 */
[----:B--2---:R-:W-:Y:S01]  /*79e0*/  HMMA.16816.F32 R4, R48, R16, R4 ;  /* 0x000000103004723c */ /* 0x004fe20000001804 */
[-C--:B-----5:R-:W-:Y:S01]  /*79f0*/  FFMA.FTZ R97, R91, R115.reuse, -R124 ;  /* 0x000000735b617223 */ /* 0x0a0fe2000001087c */
[----:B------:R-:W-:Y:S01]  /*7a00*/  FADD.FTZ R104, R95, R104 ;  /* 0x000000685f687221 */ /* 0x000fe20000010000 */
[----:B------:R2:W-:Y:S01]  /*7a10*/  MUFU.EX2 R91, R52 ;  /* 0x00000034005b7308 */ /* 0x0005e20000000800 */
[----:B------:R-:W-:-:S03]  /*7a20*/  FFMA.FTZ R20, R96, R115, -R129 ;  /* 0x0000007360147223 */ /* 0x000fc60000010881 */
[----:B------:R-:W4:Y:S01]  /*7a30*/  MUFU.EX2 R96, R21 ;  /* 0x0000001500607308 */ /* 0x000f220000000800 */
[C---:B------:R-:W-:Y:S01]  /*7a40*/  HMMA.16816.F32 R40, R48.reuse, R18, R40 ;  /* 0x000000123028723c */ /* 0x040fe20000001828 */
[----:B------:R-:W5:Y:S02]  /*7a50*/  LDSM.16.MT88.4 R16, [R118+0xf000] ;  /* 0x00f000007610783b */ /* 0x000f640000004200 */
[----:B------:R3:W3:Y:S04]  /*7a60*/  MUFU.EX2 R94, R20 ;  /* 0x00000014005e7308 */ /* 0x0006e80000000800 */
[----:B------:R-:W3:Y:S01]  /*7a70*/  MUFU.EX2 R97, R97 ;  /* 0x0000006100617308 */ /* 0x000ee20000000800 */
[----:B-1----:R-:W-:Y:S01]  /*7a80*/  HMMA.16816.F32 R28, R48, R44, R28 ;  /* 0x0000002c301c723c */ /* 0x002fe2000000181c */
[----:B--2---:R-:W-:Y:S01]  /*7a90*/  LDSM.16.MT88.4 R52, [R116+0xf000] ;  /* 0x00f000007434783b */ /* 0x004fe20000004200 */
[C---:B------:R-:W-:Y:S01]  /*7aa0*/  F2FP.F16.F32.PACK_AB R45, R93.reuse, R95 ;  /* 0x0000005f5d2d723e */ /* 0x040fe200000000ff */
[----:B------:R-:W-:-:S04]  /*7ab0*/  FADD.FTZ R93, R93, R104 ;  /* 0x000000685d5d7221 */ /* 0x000fc80000010000 */
[----:B----4-:R-:W-:Y:S01]  /*7ac0*/  FADD.FTZ R93, R96, R93 ;  /* 0x0000005d605d7221 */ /* 0x010fe20000010000 */
[----:B---3--:R-:W-:Y:S01]  /*7ad0*/  HMMA.16816.F32 R36, R48, R56, R36 ;  /* 0x000000383024723c */ /* 0x008fe20000001824 */
[----:B------:R-:W1:Y:S01]  /*7ae0*/  LDSM.16.MT88.4 R20, [R117+0xf000] ;  /* 0x00f000007514783b */ /* 0x000e620000004200 */
[----:B------:R-:W-:Y:S01]  /*7af0*/  F2FP.F16.F32.PACK_AB R44, R92, R94 ;  /* 0x0000005e5c2c723e */ /* 0x000fe200000000ff */
[----:B------:R-:W-:-:S04]  /*7b00*/  FADD.FTZ R94, R94, R100 ;  /* 0x000000645e5e7221 */ /* 0x000fc80000010000 */
[----:B------:R-:W-:Y:S01]  /*7b10*/  FADD.FTZ R94, R92, R94 ;  /* 0x0000005e5c5e7221 */ /* 0x000fe20000010000 */
[----:B------:R-:W-:Y:S01]  /*7b20*/  HMMA.16816.F32 R24, R48, R46, R24 ;  /* 0x0000002e3018723c */ /* 0x000fe20000001818 */
[----:B------:R-:W-:Y:S02]  /*7b30*/  F2FP.F16.F32.PACK_AB R46, R91, R90 ;  /* 0x0000005a5b2e723e */ /* 0x000fe400000000ff */
[C---:B------:R-:W-:Y:S01]  /*7b40*/  F2FP.F16.F32.PACK_AB R47, R97.reuse, R96 ;  /* 0x00000060612f723e */ /* 0x040fe200000000ff */
[----:B------:R-:W-:Y:S01]  /*7b50*/  FADD.FTZ R90, R90, R94 ;  /* 0x0000005e5a5a7221 */ /* 0x000fe20000010000 */
[----:B------:R-:W-:-:S03]  /*7b60*/  FADD.FTZ R97, R97, R93 ;  /* 0x0000005d61617221 */ /* 0x000fc60000010000 */
[----:B------:R-:W-:Y:S01]  /*7b70*/  HMMA.16816.F32 R32, R48, R58, R32 ;  /* 0x0000003a3020723c */ /* 0x000fe20000001820 */
[----:B------:R-:W2:Y:S01]  /*7b80*/  LDSM.16.MT88.4 R48, [R114+0xf000] ;  /* 0x00f000007230783b */ /* 0x000ea20000004200 */
[----:B------:R-:W-:-:S03]  /*7b90*/  FADD.FTZ R90, R91, R90 ;  /* 0x0000005a5b5a7221 */ /* 0x000fc60000010000 */
[----:B------:R-:W-:Y:S03]  /*7ba0*/  LDSM.16.MT88.4 R56, [R117+0xf800] ;  /* 0x00f800007538783b */ /* 0x000fe60000004200 */
[C---:B-----5:R-:W-:Y:S08]  /*7bb0*/  HMMA.16816.F32 R12, R44.reuse, R16, R12 ;  /* 0x000000102c0c723c */ /* 0x060ff0000000180c */
[C---:B------:R-:W-:Y:S01]  /*7bc0*/  HMMA.16816.F32 R8, R44.reuse, R18, R8 ;  /* 0x000000122c08723c */ /* 0x040fe20000001808 */
[----:B------:R-:W3:Y:S07]  /*7bd0*/  LDSM.16.MT88.4 R16, [R118+0xf800] ;  /* 0x00f800007610783b */ /* 0x000eee0000004200 */
[C---:B-1----:R-:W-:Y:S01]  /*7be0*/  HMMA.16816.F32 R4, R44.reuse, R20, R4 ;  /* 0x000000142c04723c */ /* 0x042fe20000001804 */
[-CC-:B------:R-:W-:Y:S01]  /*7bf0*/  FFMA.FTZ R21, R87, R115.reuse, -R124.reuse ;  /* 0x0000007357157223 */ /* 0x180fe2000001087c */
[-C--:B------:R-:W-:Y:S01]  /*7c00*/  FFMA.FTZ R20, R85, R115.reuse, -R124 ;  /* 0x0000007355147223 */ /* 0x080fe2000001087c */
[----:B------:R1:W4:Y:S04]  /*7c10*/  MUFU.EX2 R87, R89 ;  /* 0x0000005900577308 */ /* 0x0003280000000800 */
[----:B------:R5:W2:Y:S01]  /*7c20*/  MUFU.EX2 R85, R21 ;  /* 0x0000001500557308 */ /* 0x000aa20000000800 */
[----:B------:R-:W-:Y:S01]  /*7c30*/  HMMA.16816.F32 R40, R44, R22, R40 ;  /* 0x000000162c28723c */ /* 0x000fe20000001828 */
[----:B------:R-:W-:-:S02]  /*7c40*/  FFMA.FTZ R22, R88, R115, -R129 ;  /* 0x0000007358167223 */ /* 0x000fc40000010881 */
[----:B------:R2:W3:Y:S05]  /*7c50*/  MUFU.EX2 R88, R20 ;  /* 0x0000001400587308 */ /* 0x0004ea0000000800 */
[C---:B------:R-:W-:Y:S01]  /*7c60*/  HMMA.16816.F32 R36, R44.reuse, R52, R36 ;  /* 0x000000342c24723c */ /* 0x040fe20000001824 */
[-C--:B------:R-:W-:Y:S01]  /*7c70*/  FFMA.FTZ R52, R82, R115.reuse, -R129 ;  /* 0x0000007352347223 */ /* 0x080fe20000010881 */
[-C--:B-1----:R-:W-:Y:S01]  /*7c80*/  FFMA.FTZ R89, R83, R115.reuse, -R124 ;  /* 0x0000007353597223 */ /* 0x082fe2000001087c */
[----:B----4-:R-:W-:Y:S01]  /*7c90*/  FADD.FTZ R97, R87, R97 ;  /* 0x0000006157617221 */ /* 0x010fe20000010000 */
[-CC-:B-----5:R-:W-:Y:S01]  /*7ca0*/  FFMA.FTZ R21, R86, R115.reuse, -R129.reuse ;  /* 0x0000007356157223 */ /* 0x1a0fe20000010881 */
[----:B------:R1:W-:Y:S03]  /*7cb0*/  MUFU.EX2 R83, R52 ;  /* 0x0000003400537308 */ /* 0x0003e60000000800 */
[C---:B------:R-:W-:Y:S01]  /*7cc0*/  HMMA.16816.F32 R32, R44.reuse, R54, R32 ;  /* 0x000000362c20723c */ /* 0x040fe20000001820 */
[----:B--2---:R-:W-:Y:S01]  /*7cd0*/  FFMA.FTZ R20, R84, R115, -R129 ;  /* 0x0000007354147223 */ /* 0x004fe20000010881 */
[----:B------:R-:W2:Y:S04]  /*7ce0*/  MUFU.EX2 R86, R22 ;  /* 0x0000001600567308 */ /* 0x000ea80000000800 */
[----:B------:R-:W4:Y:S02]  /*7cf0*/  MUFU.EX2 R84, R21 ;  /* 0x0000001500547308 */ /* 0x000f240000000800 */
[C---:B------:R-:W-:Y:S01]  /*7d00*/  HMMA.16816.F32 R28, R44.reuse, R48, R28 ;  /* 0x000000302c1c723c */ /* 0x040fe2000000181c */
[C---:B------:R-:W-:Y:S01]  /*7d10*/  F2FP.F16.F32.PACK_AB R49, R85.reuse, R87 ;  /* 0x000000575531723e */ /* 0x040fe200000000ff */
[----:B------:R5:W5:Y:S01]  /*7d20*/  MUFU.EX2 R82, R20 ;  /* 0x0000001400527308 */ /* 0x000b620000000800 */
[----:B------:R-:W-:Y:S01]  /*7d30*/  FADD.FTZ R85, R85, R97 ;  /* 0x0000006155557221 */ /* 0x000fe20000010000 */
[----:B-1----:R-:W-:Y:S02]  /*7d40*/  LDSM.16.MT88.4 R52, [R117+0x10000] ;  /* 0x010000007534783b */ /* 0x002fe40000004200 */
[----:B------:R-:W1:Y:S01]  /*7d50*/  MUFU.EX2 R89, R89 ;  /* 0x0000005900597308 */ /* 0x000e620000000800 */
[----:B---3--:R-:W-:Y:S01]  /*7d60*/  FADD.FTZ R85, R88, R85 ;  /* 0x0000005558557221 */ /* 0x008fe20000010000 */
[----:B------:R-:W-:Y:S01]  /*7d70*/  HMMA.16816.F32 R24, R44, R50, R24 ;  /* 0x000000322c18723c */ /* 0x000fe20000001818 */
[----:B------:R-:W-:Y:S01]  /*7d80*/  LDSM.16.MT88.4 R44, [R114+0xf800] ;  /* 0x00f80000722c783b */ /* 0x000fe20000004200 */
[----:B--2---:R-:W-:Y:S01]  /*7d90*/  FADD.FTZ R90, R86, R90 ;  /* 0x0000005a565a7221 */ /* 0x004fe20000010000 */
[----:B----4-:R-:W-:-:S03]  /*7da0*/  F2FP.F16.F32.PACK_AB R48, R84, R86 ;  /* 0x000000565430723e */ /* 0x010fc600000000ff */
[----:B------:R-:W-:Y:S01]  /*7db0*/  FADD.FTZ R84, R84, R90 ;  /* 0x0000005a54547221 */ /* 0x000fe20000010000 */
[----:B-----5:R-:W2:Y:S01]  /*7dc0*/  LDSM.16.MT88.4 R20, [R116+0xf800] ;  /* 0x00f800007414783b */ /* 0x020ea20000004200 */
[----:B------:R-:W-:Y:S02]  /*7dd0*/  F2FP.F16.F32.PACK_AB R50, R83, R82 ;  /* 0x000000525332723e */ /* 0x000fe400000000ff */
[----:B------:R-:W-:Y:S01]  /*7de0*/  FADD.FTZ R84, R82, R84 ;  /* 0x0000005452547221 */ /* 0x000fe20000010000 */
[C---:B-1----:R-:W-:Y:S01]  /*7df0*/  F2FP.F16.F32.PACK_AB R51, R89.reuse, R88 ;  /* 0x000000585933723e */ /* 0x042fe200000000ff */
[----:B------:R-:W-:Y:S02]  /*7e00*/  FADD.FTZ R89, R89, R85 ;  /* 0x0000005559597221 */ /* 0x000fe40000010000 */
[----:B------:R-:W-:-:S04]  /*7e10*/  FADD.FTZ R83, R83, R84 ;  /* 0x0000005453537221 */ /* 0x000fc80000010000 */
[C---:B------:R-:W-:Y:S08]  /*7e20*/  HMMA.16816.F32 R12, R48.reuse, R16, R12 ;  /* 0x00000010300c723c */ /* 0x040ff0000000180c */
[C---:B------:R-:W-:Y:S01]  /*7e30*/  HMMA.16816.F32 R8, R48.reuse, R18, R8 ;  /* 0x000000123008723c */ /* 0x040fe20000001808 */
[----:B------:R-:W1:Y:S07]  /*7e40*/  LDSM.16.MT88.4 R16, [R118+0x10000] ;  /* 0x010000007610783b */ /* 0x000e6e0000004200 */
[----:B------:R-:W-:Y:S01]  /*7e50*/  HMMA.16816.F32 R4, R48, R56, R4 ;  /* 0x000000383004723c */ /* 0x000fe20000001804 */
[-CC-:B------:R-:W-:Y:S01]  /*7e60*/  FFMA.FTZ R56, R77, R115.reuse, -R124.reuse ;  /* 0x000000734d387223 */ /* 0x180fe2000001087c */
[-C--:B------:R-:W-:Y:S01]  /*7e70*/  FFMA.FTZ R57, R81, R115.reuse, -R124 ;  /* 0x0000007351397223 */ /* 0x080fe2000001087c */
[----:B------:R-:W-:-:S04]  /*7e80*/  FFMA.FTZ R77, R80, R115, -R129 ;  /* 0x00000073504d7223 */ /* 0x000fc80000010881 */
[----:B------:R-:W-:Y:S01]  /*7e90*/  MUFU.EX2 R56, R56 ;  /* 0x0000003800387308 */ /* 0x000fe20000000800 */
[C---:B------:R-:W-:Y:S01]  /*7ea0*/  HMMA.16816.F32 R40, R48.reuse, R58, R40 ;  /* 0x0000003a3028723c */ /* 0x040fe20000001828 */
[-C--:B------:R-:W-:Y:S01]  /*7eb0*/  FFMA.FTZ R58, R79, R115.reuse, -R124 ;  /* 0x000000734f3a7223 */ /* 0x080fe2000001087c */
[----:B------:R-:W-:Y:S01]  /*7ec0*/  FFMA.FTZ R59, R76, R115, -R129 ;  /* 0x000000734c3b7223 */ /* 0x000fe20000010881 */
[----:B------:R-:W3:Y:S04]  /*7ed0*/  MUFU.EX2 R57, R57 ;  /* 0x0000003900397308 */ /* 0x000ee80000000800 */
[----:B------:R-:W4:Y:S01]  /*7ee0*/  MUFU.EX2 R58, R58 ;  /* 0x0000003a003a7308 */ /* 0x000f220000000800 */
[C---:B--2---:R-:W-:Y:S03]  /*7ef0*/  HMMA.16816.F32 R36, R48.reuse, R20, R36 ;  /* 0x000000143024723c */ /* 0x044fe60000001824 */
[----:B------:R-:W2:Y:S04]  /*7f00*/  MUFU.EX2 R77, R77 ;  /* 0x0000004d004d7308 */ /* 0x000ea80000000800 */
[----:B------:R-:W5:Y:S01]  /*7f10*/  MUFU.EX2 R76, R78 ;  /* 0x0000004e004c7308 */ /* 0x000f620000000800 */
[C---:B------:R-:W-:Y:S01]  /*7f20*/  HMMA.16816.F32 R32, R48.reuse, R22, R32 ;  /* 0x000000163020723c */ /* 0x040fe20000001820 */
[----:B------:R-:W1:Y:S01]  /*7f30*/  LDSM.16.MT88.4 R20, [R116+0x10000] ;  /* 0x010000007414783b */ /* 0x000e620000004200 */
[----:B---3--:R-:W-:Y:S01]  /*7f40*/  FADD.FTZ R89, R57, R89 ;  /* 0x0000005939597221 */ /* 0x008fe20000010000 */
[----:B------:R-:W3:Y:S05]  /*7f50*/  MUFU.EX2 R59, R59 ;  /* 0x0000003b003b7308 */ /* 0x000eea0000000800 */
[----:B------:R-:W-:Y:S01]  /*7f60*/  HMMA.16816.F32 R28, R48, R44, R28 ;  /* 0x0000002c301c723c */ /* 0x000fe2000000181c */
[C---:B----4-:R-:W-:Y:S01]  /*7f70*/  F2FP.F16.F32.PACK_AB R45, R58.reuse, R57 ;  /* 0x000000393a2d723e */ /* 0x050fe200000000ff */
[----:B--2---:R-:W-:Y:S01]  /*7f80*/  FADD.FTZ R83, R77, R83 ;  /* 0x000000534d537221 */ /* 0x004fe20000010000 */
[----:B------:R-:W-:Y:S01]  /*7f90*/  FADD.FTZ R58, R58, R89 ;  /* 0x000000593a3a7221 */ /* 0x000fe20000010000 */
[----:B-----5:R-:W-:-:S02]  /*7fa0*/  F2FP.F16.F32.PACK_AB R44, R76, R77 ;  /* 0x0000004d4c2c723e */ /* 0x020fc400000000ff */
[----:B------:R-:W-:Y:S01]  /*7fb0*/  FADD.FTZ R76, R76, R83 ;  /* 0x000000534c4c7221 */ /* 0x000fe20000010000 */
[----:B------:R-:W-:Y:S01]  /*7fc0*/  FADD.FTZ R58, R56, R58 ;  /* 0x0000003a383a7221 */ /* 0x000fe20000010000 */
[----:B------:R-:W-:Y:S01]  /*7fd0*/  HMMA.16816.F32 R24, R48, R46, R24 ;  /* 0x0000002e3018723c */ /* 0x000fe20000001818 */
[----:B---3--:R-:W-:Y:S01]  /*7fe0*/  F2FP.F16.F32.PACK_AB R46, R74, R59 ;  /* 0x0000003b4a2e723e */ /* 0x008fe200000000ff */
[----:B------:R-:W2:Y:S01]  /*7ff0*/  LDSM.16.MT88.4 R48, [R114+0x10000] ;  /* 0x010000007230783b */ /* 0x000ea20000004200 */
[----:B------:R-:W-:Y:S01]  /*8000*/  F2FP.F16.F32.PACK_AB R47, R75, R56 ;  /* 0x000000384b2f723e */ /* 0x000fe200000000ff */
[----:B------:R-:W-:Y:S01]  /*8010*/  FADD.FTZ R76, R59, R76 ;  /* 0x0000004c3b4c7221 */ /* 0x000fe20000010000 */
[----:B------:R-:W-:-:S03]  /*8020*/  FADD.FTZ R75, R75, R58 ;  /* 0x0000003a4b4b7221 */ /* 0x000fc60000010000 */
[----:B------:R-:W-:Y:S02]  /*8030*/  FADD.FTZ R74, R74, R76 ;  /* 0x0000004c4a4a7221 */ /* 0x000fe40000010000 */
[C---:B-1----:R-:W-:Y:S08]  /*8040*/  HMMA.16816.F32 R12, R44.reuse, R16, R12 ;  /* 0x000000102c0c723c */ /* 0x042ff0000000180c */
[C---:B------:R-:W-:Y:S01]  /*8050*/  HMMA.16816.F32 R8, R44.reuse, R18, R8 ;  /* 0x000000122c08723c */ /* 0x040fe20000001808 */
[----:B------:R-:W1:Y:S07]  /*8060*/  LDSM.16.MT88.4 R16, [R118+0x10800] ;  /* 0x010800007610783b */ /* 0x000e6e0000004200 */
[C---:B------:R-:W-:Y:S01]  /*8070*/  HMMA.16816.F32 R36, R44.reuse, R20, R36 ;  /* 0x000000142c24723c */ /* 0x040fe20000001824 */
[-CC-:B------:R-:W-:Y:S01]  /*8080*/  FFMA.FTZ R21, R68, R115.reuse, -R129.reuse ;  /* 0x0000007344157223 */ /* 0x180fe20000010881 */
[-CC-:B------:R-:W-:Y:S01]  /*8090*/  FFMA.FTZ R20, R66, R115.reuse, -R129.reuse ;  /* 0x0000007342147223 */ /* 0x180fe20000010881 */
[----:B------:R3:W-:Y:S04]  /*80a0*/  MUFU.EX2 R68, R70 ;  /* 0x0000004600447308 */ /* 0x0007e80000000800 */
[----:B------:R-:W-:Y:S01]  /*80b0*/  MUFU.EX2 R66, R21 ;  /* 0x0000001500427308 */ /* 0x000fe20000000800 */
[C---:B------:R-:W-:Y:S01]  /*80c0*/  HMMA.16816.F32 R4, R44.reuse, R52, R4 ;  /* 0x000000342c04723c */ /* 0x040fe20000001804 */
[-CC-:B------:R-:W-:Y:S01]  /*80d0*/  FFMA.FTZ R53, R69, R115.reuse, -R124.reuse ;  /* 0x0000007345357223 */ /* 0x180fe2000001087c */
[-CC-:B------:R-:W-:Y:S01]  /*80e0*/  FFMA.FTZ R52, R73, R115.reuse, -R124.reuse ;  /* 0x0000007349347223 */ /* 0x180fe2000001087c */
[-CC-:B------:R-:W-:Y:S01]  /*80f0*/  FFMA.FTZ R69, R67, R115.reuse, -R124.reuse ;  /* 0x0000007343457223 */ /* 0x180fe2000001087c */
[-C--:B------:R-:W-:Y:S01]  /*8100*/  FFMA.FTZ R73, R111, R115.reuse, -R124 ;  /* 0x000000736f497223 */ /* 0x080fe2000001087c */
[----:B------:R4:W-:Y:S03]  /*8110*/  MUFU.EX2 R67, R20 ;  /* 0x0000001400437308 */ /* 0x0009e60000000800 */
[----:B------:R-:W-:Y:S01]  /*8120*/  HMMA.16816.F32 R40, R44, R54, R40 ;  /* 0x000000362c28723c */ /* 0x000fe20000001828 */
[-CC-:B------:R-:W-:Y:S01]  /*8130*/  FFMA.FTZ R55, R72, R115.reuse, -R129.reuse ;  /* 0x0000007348377223 */ /* 0x180fe20000010881 */
[----:B------:R-:W5:Y:S01]  /*8140*/  MUFU.EX2 R52, R52 ;  /* 0x0000003400347308 */ /* 0x000f620000000800 */
[-CC-:B---3--:R-:W-:Y:S01]  /*8150*/  FFMA.FTZ R70, R112, R115.reuse, -R129.reuse ;  /* 0x0000007370467223 */ /* 0x188fe20000010881 */
[----:B------:R-:W-:-:S02]  /*8160*/  FFMA.FTZ R72, R110, R115, -R129 ;  /* 0x000000736e487223 */ /* 0x000fc40000010881 */
[----:B------:R-:W3:Y:S02]  /*8170*/  MUFU.EX2 R54, R71 ;  /* 0x0000004700367308 */ /* 0x000ee40000000800 */
[C---:B------:R-:W-:Y:S02]  /*8180*/  HMMA.16816.F32 R32, R44.reuse, R22, R32 ;  /* 0x000000162c20723c */ /* 0x040fe40000001820 */
[----:B------:R-:W-:Y:S01]  /*8190*/  MUFU.EX2 R53, R53 ;  /* 0x0000003500357308 */ /* 0x000fe20000000800 */
[----:B----4-:R-:W4:Y:S03]  /*81a0*/  LDSM.16.MT88.4 R20, [R117+0x10800] ;  /* 0x010800007514783b */ /* 0x010f260000004200 */
[----:B------:R-:W1:Y:S02]  /*81b0*/  MUFU.EX2 R55, R55 ;  /* 0x0000003700377308 */ /* 0x000e640000000800 */
[----:B--2---:R-:W-:Y:S01]  /*81c0*/  HMMA.16816.F32 R28, R44, R48, R28 ;  /* 0x000000302c1c723c */ /* 0x004fe2000000181c */
[----:B-----5:R-:W-:Y:S01]  /*81d0*/  FADD.FTZ R75, R52, R75 ;  /* 0x0000004b344b7221 */ /* 0x020fe20000010000 */
[----:B------:R-:W2:Y:S01]  /*81e0*/  MUFU.EX2 R69, R69 ;  /* 0x0000004500457308 */ /* 0x000ea20000000800 */
[----:B---3--:R-:W-:Y:S01]  /*81f0*/  F2FP.F16.F32.PACK_AB R49, R54, R52 ;  /* 0x000000343631723e */ /* 0x008fe200000000ff */
[----:B------:R-:W-:-:S02]  /*8200*/  FFMA.FTZ R71, R60, R115, -R129 ;  /* 0x000000733c477223 */ /* 0x000fc40000010881 */
[----:B------:R-:W-:Y:S01]  /*8210*/  MUFU.EX2 R70, R70 ;  /* 0x0000004600467308 */ /* 0x000fe20000000800 */
[----:B------:R-:W-:Y:S01]  /*8220*/  FADD.FTZ R54, R54, R75 ;  /* 0x0000004b36367221 */ /* 0x000fe20000010000 */
[----:B------:R-:W-:Y:S01]  /*8230*/  HMMA.16816.F32 R24, R44, R50, R24 ;  /* 0x000000322c18723c */ /* 0x000fe20000001818 */
[----:B------:R-:W-:Y:S01]  /*8240*/  F2FP.F16.F32.PACK_AB R50, R67, R66 ;  /* 0x000000424332723e */ /* 0x000fe200000000ff */
[----:B------:R-:W3:Y:S01]  /*8250*/  LDSM.16.MT88.4 R44, [R116+0x10800] ;  /* 0x01080000742c783b */ /* 0x000ee20000004200 */
[----:B------:R-:W-:Y:S01]  /*8260*/  MUFU.EX2 R71, R71 ;  /* 0x0000004700477308 */ /* 0x000fe20000000800 */
[C---:B-1----:R-:W-:Y:S01]  /*8270*/  F2FP.F16.F32.PACK_AB R48, R68.reuse, R55 ;  /* 0x000000374430723e */ /* 0x042fe200000000ff */
[----:B------:R-:W-:Y:S01]  /*8280*/  FADD.FTZ R74, R55, R74 ;  /* 0x0000004a374a7221 */ /* 0x000fe20000010000 */
[----:B------:R-:W-:Y:S01]  /*8290*/  FADD.FTZ R54, R53, R54 ;  /* 0x0000003635367221 */ /* 0x000fe20000010000 */
[----:B------:R-:W-:Y:S01]  /*82a0*/  MUFU.EX2 R72, R72 ;  /* 0x0000004800487308 */ /* 0x000fe20000000800 */
[C---:B--2---:R-:W-:Y:S01]  /*82b0*/  F2FP.F16.F32.PACK_AB R51, R69.reuse, R53 ;  /* 0x000000354533723e */ /* 0x044fe200000000ff */
[----:B------:R-:W-:Y:S01]  /*82c0*/  FADD.FTZ R68, R68, R74 ;  /* 0x0000004a44447221 */ /* 0x000fe20000010000 */
[----:B------:R-:W-:Y:S01]  /*82d0*/  FADD.FTZ R69, R69, R54 ;  /* 0x0000003645457221 */ /* 0x000fe20000010000 */
[----:B------:R-:W-:Y:S02]  /*82e0*/  MUFU.EX2 R73, R73 ;  /* 0x0000004900497308 */ /* 0x000fe40000000800 */
[----:B------:R-:W-:-:S02]  /*82f0*/  FADD.FTZ R68, R66, R68 ;  /* 0x0000004442447221 */ /* 0x000fc40000010000 */
[----:B------:R-:W-:Y:S02]  /*8300*/  HMMA.16816.F32 R12, R48, R16, R12 ;  /* 0x00000010300c723c */ /* 0x000fe4000000180c */
[----:B------:R-:W-:-:S06]  /*8310*/  FADD.FTZ R67, R67, R68 ;  /* 0x0000004443437221 */ /* 0x000fcc0000010000 */
[C---:B------:R-:W-:Y:S01]  /*8320*/  HMMA.16816.F32 R8, R48.reuse, R18, R8 ;  /* 0x000000123008723c */ /* 0x040fe20000001808 */
[----:B------:R-:W1:Y:S07]  /*8330*/  LDSM.16.MT88.4 R16, [R114+0x10800] ;  /* 0x010800007210783b */ /* 0x000e6e0000004200 */
[C---:B----4-:R-:W-:Y:S01]  /*8340*/  HMMA.16816.F32 R4, R48.reuse, R20, R4 ;  /* 0x000000143004723c */ /* 0x050fe20000001804 */
[-C--:B------:R-:W-:Y:S02]  /*8350*/  FFMA.FTZ R20, R61, R115.reuse, -R124 ;  /* 0x000000733d147223 */ /* 0x080fe4000001087c */
[----:B------:R-:W2:Y:S04]  /*8360*/  MUFU.EX2 R61, R65 ;  /* 0x00000041003d7308 */ /* 0x000ea80000000800 */
[----:B------:R4:W-:Y:S01]  /*8370*/  MUFU.EX2 R65, R20 ;  /* 0x0000001400417308 */ /* 0x0009e20000000800 */
[C---:B------:R-:W-:Y:S08]  /*8380*/  HMMA.16816.F32 R40, R48.reuse, R22, R40 ;  /* 0x000000163028723c */ /* 0x040ff00000001828 */
[C---:B---3--:R-:W-:Y:S01]  /*8390*/  HMMA.16816.F32 R36, R48.reuse, R44, R36 ;  /* 0x0000002c3024723c */ /* 0x048fe20000001824 */
[----:B------:R-:W-:Y:S01]  /*83a0*/  FFMA.FTZ R44, R64, R115, -R129 ;  /* 0x00000073402c7223 */ /* 0x000fe20000010881 */
[----:B--2---:R-:W-:Y:S01]  /*83b0*/  FADD.FTZ R69, R61, R69 ;  /* 0x000000453d457221 */ /* 0x004fe20000010000 */
[----:B------:R-:W-:Y:S01]  /*83c0*/  MUFU.EX2 R64, R113 ;  /* 0x0000007100407308 */ /* 0x000fe20000000800 */
[----:B----4-:R-:W2:Y:S03]  /*83d0*/  LDSM.16.MT88.4 R20, [R118+0x11000] ;  /* 0x011000007614783b */ /* 0x010ea60000004200 */
[----:B------:R3:W4:Y:S01]  /*83e0*/  MUFU.EX2 R60, R44 ;  /* 0x0000002c003c7308 */ /* 0x0007220000000800 */
[C---:B------:R-:W-:Y:S08]  /*83f0*/  HMMA.16816.F32 R32, R48.reuse, R46, R32 ;  /* 0x0000002e3020723c */ /* 0x040ff00000001820 */
[----:B-1----:R-:W-:Y:S01]  /*8400*/  HMMA.16816.F32 R28, R48, R16, R28 ;  /* 0x00000010301c723c */ /* 0x002fe2000000181c */
[----:B---3--:R-:W1:Y:S01]  /*8410*/  LDSM.16.MT88.4 R44, [R117+0x11000] ;  /* 0x01100000752c783b */ /* 0x008e620000004200 */
[----:B----4-:R-:W-:-:S06]  /*8420*/  FADD.FTZ R67, R60, R67 ;  /* 0x000000433c437221 */ /* 0x010fcc0000010000 */
[----:B------:R-:W-:Y:S01]  /*8430*/  HMMA.16816.F32 R24, R48, R18, R24 ;  /* 0x000000123018723c */ /* 0x000fe20000001818 */
[----:B------:R-:W3:Y:S01]  /*8440*/  LDSM.16.MT88.4 R16, [R116+0x11000] ;  /* 0x011000007410783b */ /* 0x000ee20000004200 */
[C---:B------:R-:W-:Y:S01]  /*8450*/  F2FP.F16.F32.PACK_AB R48, R71.reuse, R60 ;  /* 0x0000003c4730723e */ /* 0x040fe200000000ff */
[----:B------:R-:W-:Y:S01]  /*8460*/  FADD.FTZ R71, R71, R67 ;  /* 0x0000004347477221 */ /* 0x000fe20000010000 */
[C---:B------:R-:W-:Y:S01]  /*8470*/  F2FP.F16.F32.PACK_AB R49, R65.reuse, R61 ;  /* 0x0000003d4131723e */ /* 0x040fe200000000ff */
[----:B------:R-:W-:Y:S01]  /*8480*/  FADD.FTZ R65, R65, R69 ;  /* 0x0000004541417221 */ /* 0x000fe20000010000 */
[----:B------:R-:W-:Y:S01]  /*8490*/  F2FP.F16.F32.PACK_AB R50, R72, R70 ;  /* 0x000000464832723e */ /* 0x000fe200000000ff */
[----:B------:R-:W-:Y:S01]  /*84a0*/  FADD.FTZ R71, R70, R71 ;  /* 0x0000004746477221 */ /* 0x000fe20000010000 */
[----:B------:R-:W-:Y:S01]  /*84b0*/  F2FP.F16.F32.PACK_AB R51, R73, R64 ;  /* 0x000000404933723e */ /* 0x000fe200000000ff */
[----:B------:R-:W-:Y:S02]  /*84c0*/  FADD.FTZ R65, R64, R65 ;  /* 0x0000004140417221 */ /* 0x000fe40000010000 */
[----:B------:R-:W-:-:S02]  /*84d0*/  FADD.FTZ R72, R72, R71 ;  /* 0x0000004748487221 */ /* 0x000fc40000010000 */
[----:B------:R-:W-:Y:S02]  /*84e0*/  FADD.FTZ R73, R73, R65 ;  /* 0x0000004149497221 */ /* 0x000fe40000010000 */
[C---:B--2---:R-:W-:Y:S08]  /*84f0*/  HMMA.16816.F32 R12, R48.reuse, R20, R12 ;  /* 0x00000014300c723c */ /* 0x044ff0000000180c */
[C---:B------:R-:W-:Y:S01]  /*8500*/  HMMA.16816.F32 R8, R48.reuse, R22, R8 ;  /* 0x000000163008723c */ /* 0x040fe20000001808 */
[----:B------:R-:W2:Y:S07]  /*8510*/  LDSM.16.MT88.4 R20, [R114+0x11000] ;  /* 0x011000007214783b */ /* 0x000eae0000004200 */
[----:B-1----:R-:W-:Y:S01]  /*8520*/  HMMA.16816.F32 R4, R48, R44, R4 ;  /* 0x0000002c3004723c */ /* 0x002fe20000001804 */
[-C--:B------:R-:W-:Y:S01]  /*8530*/  FFMA.FTZ R44, R105, R115.reuse, -R124 ;  /* 0x00000073692c7223 */ /* 0x080fe2000001087c */
[----:B------:R-:W-:-:S05]  /*8540*/  FFMA.FTZ R45, R108, R115, -R129 ;  /* 0x000000736c2d7223 */ /* 0x000fca0000010881 */
[----:B------:R-:W1:Y:S01]  /*8550*/  MUFU.EX2 R44, R44 ;  /* 0x0000002c002c7308 */ /* 0x000e620000000800 */
[C---:B------:R-:W-:Y:S01]  /*8560*/  HMMA.16816.F32 R40, R48.reuse, R46, R40 ;  /* 0x0000002e3028723c */ /* 0x040fe20000001828 */
[-C--:B------:R-:W-:Y:S02]  /*8570*/  FFMA.FTZ R46, R106, R115.reuse, -R129 ;  /* 0x000000736a2e7223 */ /* 0x080fe40000010881 */
[----:B------:R-:W4:Y:S04]  /*8580*/  MUFU.EX2 R45, R45 ;  /* 0x0000002d002d7308 */ /* 0x000f280000000800 */
[----:B------:R-:W5:Y:S01]  /*8590*/  MUFU.EX2 R46, R46 ;  /* 0x0000002e002e7308 */ /* 0x000f620000000800 */
[----:B---3--:R-:W-:Y:S01]  /*85a0*/  HMMA.16816.F32 R36, R48, R16, R36 ;  /* 0x000000103024723c */ /* 0x008fe20000001824 */
[-CC-:B------:R-:W-:Y:S01]  /*85b0*/  FFMA.FTZ R16, R109, R115.reuse, -R124.reuse ;  /* 0x000000736d107223 */ /* 0x180fe2000001087c */
[----:B------:R-:W-:-:S02]  /*85c0*/  FFMA.FTZ R17, R107, R115, -R124 ;  /* 0x000000736b117223 */ /* 0x000fc4000001087c */
[----:B------:R-:W3:Y:S01]  /*85d0*/  LDSM.16.MT88.4 R112, [R114+0x11800] ;  /* 0x011800007270783b */ /* 0x000ee20000004200 */
[----:B-1----:R-:W-:Y:S02]  /*85e0*/  F2FP.F16.F32.PACK_AB R151, R250, R44 ;  /* 0x0000002cfa97723e */ /* 0x002fe400000000ff */
[----:B------:R-:W1:Y:S01]  /*85f0*/  MUFU.EX2 R16, R16 ;  /* 0x0000001000107308 */ /* 0x000e620000000800 */
[C---:B------:R-:W-:Y:S01]  /*8600*/  HMMA.16816.F32 R32, R48.reuse, R18, R32 ;  /* 0x000000123020723c */ /* 0x040fe20000001820 */
[----:B----4-:R-:W-:Y:S02]  /*8610*/  FADD.FTZ R72, R45, R72 ;  /* 0x000000482d487221 */ /* 0x010fe40000010000 */
[----:B------:R-:W4:Y:S01]  /*8620*/  MUFU.EX2 R17, R17 ;  /* 0x0000001100117308 */ /* 0x000f220000000800 */
[C---:B-----5:R-:W-:Y:S01]  /*8630*/  F2FP.F16.F32.PACK_AB R148, R46.reuse, R45 ;  /* 0x0000002d2e94723e */ /* 0x060fe200000000ff */
[----:B------:R-:W-:Y:S02]  /*8640*/  FADD.FTZ R72, R46, R72 ;  /* 0x000000482e487221 */ /* 0x000fe40000010000 */
[----:B------:R-:W5:Y:S01]  /*8650*/  MUFU.EX2 R18, R103 ;  /* 0x0000006700127308 */ /* 0x000f620000000800 */
[----:B--2---:R-:W-:Y:S01]  /*8660*/  HMMA.16816.F32 R28, R48, R20, R28 ;  /* 0x00000014301c723c */ /* 0x004fe2000000181c */
[----:B-1----:R-:W-:-:S07]  /*8670*/  FADD.FTZ R73, R16, R73 ;  /* 0x0000004910497221 */ /* 0x002fce0000010000 */
[----:B------:R-:W-:Y:S01]  /*8680*/  HMMA.16816.F32 R24, R48, R22, R24 ;  /* 0x000000163018723c */ /* 0x000fe20000001818 */
[C---:B----4-:R-:W-:Y:S01]  /*8690*/  F2FP.F16.F32.PACK_AB R149, R17.reuse, R16 ;  /* 0x000000101195723e */ /* 0x050fe200000000ff */
[----:B------:R-:W-:Y:S01]  /*86a0*/  FADD.FTZ R73, R17, R73 ;  /* 0x0000004911497221 */ /* 0x000fe20000010000 */
[C---:B-----5:R-:W-:Y:S01]  /*86b0*/  F2FP.F16.F32.PACK_AB R150, R251.reuse, R18 ;  /* 0x00000012fb96723e */ /* 0x060fe200000000ff */
[----:B------:R-:W-:Y:S02]  /*86c0*/  FADD.FTZ R72, R18, R72 ;  /* 0x0000004812487221 */ /* 0x000fe40000010000 */
[----:B------:R-:W-:Y:S02]  /*86d0*/  FADD.FTZ R73, R44, R73 ;  /* 0x000000492c497221 */ /* 0x000fe40000010000 */
[----:B------:R-:W-:Y:S02]  /*86e0*/  FADD.FTZ R251, R251, R72 ;  /* 0x00000048fbfb7221 */ /* 0x000fe40000010000 */
[----:B------:R-:W-:Y:S01]  /*86f0*/  FADD.FTZ R250, R250, R73 ;  /* 0x00000049fafa7221 */ /* 0x000fe20000010000 */
[C---:B------:R-:W-:Y:S08]  /*8700*/  HMMA.16816.F32 R160, R148.reuse, R156, R12 ;  /* 0x0000009c94a0723c */ /* 0x040ff0000000180c */
[C---:B------:R-:W-:Y:S08]  /*8710*/  HMMA.16816.F32 R132, R148.reuse, R136, R4 ;  /* 0x000000889484723c */ /* 0x040ff00000001804 */
[C---:B------:R-:W-:Y:S08]  /*8720*/  HMMA.16816.F32 R140, R148.reuse, R144, R36 ;  /* 0x00000090948c723c */ /* 0x040ff00000001824 */
[C---:B------:R-:W-:Y:S08]  /*8730*/  HMMA.16816.F32 R156, R148.reuse, R158, R8 ;  /* 0x0000009e949c723c */ /* 0x040ff00000001808 */
[C---:B------:R-:W-:Y:S08]  /*8740*/  HMMA.16816.F32 R136, R148.reuse, R138, R40 ;  /* 0x0000008a9488723c */ /* 0x040ff00000001828 */
[C---:B------:R-:W-:Y:S08]  /*8750*/  HMMA.16816.F32 R144, R148.reuse, R146, R32 ;  /* 0x000000929490723c */ /* 0x040ff00000001820 */
[C---:B---3--:R-:W-:Y:S08]  /*8760*/  HMMA.16816.F32 R152, R148.reuse, R112, R28 ;  /* 0x000000709498723c */ /* 0x048ff0000000181c */
[----:B------:R-:W-:Y:S01]  /*8770*/  HMMA.16816.F32 R148, R148, R114, R24 ;  /* 0x000000729494723c */ /* 0x000fe20000001818 */
[----:B------:R-:W-:-:S04]  /*8780*/  NOP ;  /* 0x0000000000007918 */ /* 0x000fc80000000000 */
[----:B------:R-:W-:-:S15]  /*8790*/  @!P0 BRA `(.L_x_621) ;  /* 0x0000004c00d88947 */ /* 0x000fde0003800000 */
[----:B------:R-:W-:Y:S01]  /*87a0*/  ISETP.NE.U32.AND P1, PT, R246, RZ, PT ;  /* 0x000000fff600720c */ /* 0x000fe20003f25070 */
[C---:B------:R-:W-:Y:S01]  /*87b0*/  IMAD.SHL.U32 R242, R182.reuse, 0x20, RZ ;  /* 0x00000020b6f27824 */ /* 0x040fe200078e00ff */
[----:B------:R-:W-:Y:S01]  /*87c0*/  SHF.L.U64.HI R243, R182, 0x5, R183 ;  /* 0x00000005b6f37819 */ /* 0x000fe200000102b7 */
[----:B------:R-:W-:Y:S01]  /*87d0*/  IMAD.MOV.U32 R244, RZ, RZ, R165 ;  /* 0x000000fffff47224 */ /* 0x000fe200078e00a5 */
[----:B------:R-:W-:Y:S01]  /*87e0*/  ISETP.NE.AND.EX P1, PT, R247, RZ, PT, P1 ;  /* 0x000000fff700720c */ /* 0x000fe20003f25310 */
[----:B------:R-:W-:Y:S01]  /*87f0*/  IMAD.MOV.U32 R166, RZ, RZ, R164 ;  /* 0x000000ffffa67224 */ /* 0x000fe200078e00a4 */
[----:B------:R-:W-:-:S11]  /*8800*/  MOV R167, R0 ;  /* 0x0000000000a77202 */ /* 0x000fd60000000f00 */
.L_x_628:
[----:B------:R-:W1:Y:S01]  /*8810*/  S2R R224, SR_TID.X ;  /* 0x0000000000e07919 */ /* 0x000e620000002100 */
[----:B------:R-:W-:Y:S04]  /*8820*/  DEPBAR.LE SB0, 0x0 ;  /* 0x000080000000791a */ /* 0x000fe80000000000 */
[----:B------:R-:W-:Y:S05]  /*8830*/  WARPSYNC.ALL ;  /* 0x0000000000007948 */ /* 0x000fea0003800000 */
[----:B------:R-:W-:Y:S01]  /*8840*/  BAR.SYNC.DEFER_BLOCKING 0x0 ;  /* 0x0000000000007b1d */ /* 0x000fe20000010000 */
        /* <DEDUP_REMOVED lines=8> */
[----:B------:R-:W-:Y:S02]  /*88d0*/  @!P1 IADD3 R237, P0, PT, R237, R0, RZ ;  /* 0x00000000eded9210 */ /* 0x000fe40007f1e0ff */
[-C--:B------:R-:W-:Y:S02]  /*88e0*/  MOV R0, R236.reuse ;  /* 0x000000ec00007202 */ /* 0x080fe40000000f00 */
        /* <DEDUP_REMOVED lines=9> */
[-C--:B------:R-:W-:Y:S02]  /*8980*/  LOP3.LUT R5, R5, R7.reuse, RZ, 0x3c, !PT ;  /* 0x0000000705057212 */ /* 0x080fe400078e3cff */
[----:B------:R-:W-:Y:S02]  /*8990*/  IADD3 R8, PT, PT, RZ, -R8, RZ ;  /* 0x80000008ff087210 */ /* 0x000fe40007ffe0ff */
[----:B------:R-:W-:Y:S02]  /*89a0*/  ISETP.GE.AND P0, PT, R5, RZ, PT ;  /* 0x000000ff0500720c */ /* 0x000fe40003f06270 */
[----:B------:R-:W-:Y:S03]  /*89b0*/  LOP3.LUT R5, RZ, R7, RZ, 0x33, !PT ;  /* 0x00000007ff057212 */ /* 0x000fe600078e33ff */
        /* <DEDUP_REMOVED lines=18> */
[----:B------:R-:W-:Y:S02]  /*8ae0*/  LOP3.LUT R6, R244, R7, RZ, 0x3c, !PT ;  /* 0x00000007f4067212 */ /* 0x000fe400078e3cff */
[----:B------:R-:W-:Y:S02]  /*8af0*/  ISETP.GE.U32.AND P6, PT, R9, R10, PT ;  /* 0x0000000a0900720c */ /* 0x000fe40003fc6070 */
[----:B------:R-:W-:Y:S02]  /*8b00*/  ISETP.GE.AND P3, PT, R6, RZ, PT ;  /* 0x000000ff0600720c */ /* 0x000fe40003f66270 */
[----:B------:R-:W-:Y:S05]  /*8b10*/  ISETP.NE.AND P2, PT, R7, RZ, PT ;  /* 0x000000ff0700720c */ /* 0x000fea0003f45270 */
[----:B------:R-:W-:Y:S04]  /*8b20*/  @P5 VIADD R11, R11, 0x1 ;  /* 0x000000010b0b5836 */ /* 0x000fe80000000000 */
[----:B------:R-:W-:Y:S02]  /*8b30*/  @P6 VIADD R12, R12, 0x1 ;  /* 0x000000010c0c6836 */ /* 0x000fe40000000000 */
[----:B------:R-:W-:Y:S03]  /*8b40*/  @!P0 IMAD.MOV R11, RZ, RZ, -R11 ;  /* 0x000000ffff0b8224 */ /* 0x000fe600078e0a0b */
[----:B------:R-:W-:Y:S02]  /*8b50*/  @!P3 IADD3 R12, PT, PT, -R12, RZ, RZ ;  /* 0x000000ff0c0cb210 */ /* 0x000fe40007ffe1ff */
[C---:B------:R-:W-:Y:S02]  /*8b60*/  SEL R6, R5.reuse, R11, !P2 ;  /* 0x0000000b05067207 */ /* 0x040fe40005000000 */
[----:B------:R-:W-:Y:S01]  /*8b70*/  SEL R5, R5, R12, !P2 ;  /* 0x0000000c05057207 */ /* 0x000fe20005000000 */
[----:B------:R-:W2:Y:S01]  /*8b80*/  LD.E.64 R10, desc[UR4][R2.64+0x40] ;  /* 0x00004004020a7980 */ /* 0x000ea2000c101b00 */
[CC--:B------:R-:W-:Y:S02]  /*8b90*/  LEA R8, P2, R6.reuse, R248.reuse, 0x2 ;  /* 0x000000f806087211 */ /* 0x0c0fe400078410ff */
[C---:B------:R-:W-:Y:S02]  /*8ba0*/  LEA R12, P0, R5.reuse, R248, 0x2 ;  /* 0x000000f8050c7211 */ /* 0x040fe400078010ff */
[-C--:B------:R-:W-:Y:S02]  /*8bb0*/  LEA.HI.X.SX32 R9, R6, R249.reuse, 0x2, P2 ;  /* 0x000000f906097211 */ /* 0x080fe400010f16ff */
[C---:B------:R-:W-:Y:S01]  /*8bc0*/  LEA.HI.X.SX32 R13, R5.reuse, R249, 0x2, P0 ;  /* 0x000000f9050d7211 */ /* 0x040fe200000f16ff */
[----:B------:R-:W-:Y:S03]  /*8bd0*/  IMAD.IADD R5, R5, 0x1, -R6 ;  /* 0x0000000105057824 */ /* 0x000fe600078e0a06 */
[----:B------:R-:W3:Y:S01]  /*8be0*/  LD.E R9, desc[UR4][R8.64] ;  /* 0x0000000408097980 */ /* 0x000ee2000c101900 */
        /* <DEDUP_REMOVED lines=16> */
.L_x_623:
[----:B------:R-:W-:Y:S05]  /*8cf0*/  BSYNC.RECONVERGENT B0 ;  /* 0x0000000000007941 */ /* 0x000fea0003800200 */
.L_x_622:
[----:B------:R-:W1:Y:S01]  /*8d00*/  S2UR UR6, SR_CgaCtaId ;  /* 0x00000000000679c3 */ /* 0x000e620000008800 */
[C---:B------:R-:W-:Y:S01]  /*8d10*/  IMAD.SHL.U32 R229, R224.reuse, 0x8, RZ ;  /* 0x00000008e0e57824 */ /* 0x040fe200078e00ff */
[----:B------:R-:W-:Y:S01]  /*8d20*/  LOP3.LUT R165, R224, 0x38, RZ, 0xc0, !PT ;  /* 0x00000038e0a57812 */ /* 0x000fe200078ec0ff */
[----:B------:R-:W-:Y:S01]  /*8d30*/  UMOV UR7, 0x400 ;  /* 0x0000040000077882 */ /* 0x000fe20000000000 */
[----:B------:R-:W-:Y:S01]  /*8d40*/  IADD3 R10, P0, PT, R242, R237, RZ ;  /* 0x000000edf20a7210 */ /* 0x000fe20007f1e0ff */
[----:B------:R-:W-:Y:S01]  /*8d50*/  IMAD.MOV.U32 R18, RZ, RZ, R237 ;  /* 0x000000ffff127224 */ /* 0x000fe200078e00ed */
[--C-:B------:R-:W-:Y:S01]  /*8d60*/  LOP3.LUT R165, R165, 0x1c0, R229.reuse, 0xf8, !PT ;  /* 0x000001c0a5a57812 */ /* 0x100fe200078ef8e5 */
[--C-:B------:R-:W-:Y:S01]  /*8d70*/  IMAD.MOV.U32 R19, RZ, RZ, R236.reuse ;  /* 0x000000ffff137224 */ /* 0x100fe200078e00ec */
[----:B------:R-:W-:Y:S01]  /*8d80*/  LOP3.LUT P2, RZ, R224, 0x4, RZ, 0xc0, !PT ;  /* 0x00000004e0ff7812 */ /* 0x000fe2000784c0ff */
[----:B------:R-:W-:Y:S01]  /*8d90*/  IMAD.X R11, R243, 0x1, R236, P0 ;  /* 0x00000001f30b7824 */ /* 0x000fe200000e06ec */
[--C-:B------:R-:W-:Y:S01]  /*8da0*/  LOP3.LUT R165, R165, 0x38, R229.reuse, 0x78, !PT ;  /* 0x00000038a5a57812 */ /* 0x100fe200078e78e5 */
[----:B------:R-:W-:Y:S01]  /*8db0*/  IMAD.MOV.U32 R228, RZ, RZ, 0x20 ;  /* 0x00000020ffe47424 */ /* 0x000fe200078e00ff */
[-C--:B------:R-:W-:Y:S01]  /*8dc0*/  IADD3 R8, P0, PT, R10, R242.reuse, RZ ;  /* 0x000000f20a087210 */ /* 0x080fe20007f1e0ff */
[----:B------:R-:W-:Y:S01]  /*8dd0*/  IMAD.MOV.U32 R208, RZ, RZ, 0x40 ;  /* 0x00000040ffd07424 */ /* 0x000fe200078e00ff */
[----:B------:R-:W-:Y:S01]  /*8de0*/  LOP3.LUT R165, R165, 0x1e00, R229, 0xf8, !PT ;  /* 0x00001e00a5a57812 */ /* 0x000fe200078ef8e5 */
[----:B------:R-:W-:Y:S01]  /*8df0*/  VIADD R245, R245, 0xffffffff ;  /* 0xfffffffff5f57836 */ /* 0x000fe20000000000 */
[----:B------:R-:W-:Y:S01]  /*8e00*/  BSSY.RECONVERGENT B1, `(.L_x_624) ;  /* 0x0000188000017945 */ /* 0x000fe20003800200 */
[--C-:B------:R-:W-:Y:S01]  /*8e10*/  IMAD.X R9, R11, 0x1, R243.reuse, P0 ;  /* 0x000000010b097824 */ /* 0x100fe200000e06f3 */
[-C--:B------:R-:W-:Y:S02]  /*8e20*/  IADD3 R6, P0, PT, R8, R242.reuse, RZ ;  /* 0x000000f208067210 */ /* 0x080fe40007f1e0ff */
[----:B------:R-:W-:Y:S03]  /*8e30*/  SEL R208, R208, 0xffffffc0, !P2 ;  /* 0xffffffc0d0d07807 */ /* 0x000fe60005000000 */
[--C-:B------:R-:W-:Y:S01]  /*8e40*/  IMAD.X R7, R9, 0x1, R243.reuse, P0 ;  /* 0x0000000109077824 */ /* 0x100fe200000e06f3 */
[----:B-1----:R-:W-:Y:S01]  /*8e50*/  ULEA UR6, UR6, UR7, 0x18 ;  /* 0x0000000706067291 */ /* 0x002fe2000f8ec0ff */
[----:B------:R-:W-:Y:S01]  /*8e60*/  IADD3 R4, P0, PT, R6, R242, RZ ;  /* 0x000000f206047210 */ /* 0x000fe20007f1e0ff */
[----:B------:R-:W-:Y:S01]  /*8e70*/  IMAD.IADD R0, R226, 0x1, R208 ;  /* 0x00000001e2007824 */ /* 0x000fe200078e02d0 */
[----:B------:R-:W-:Y:S03]  /*8e80*/  IADD3 R208, PT, PT, R225, R208, RZ ;  /* 0x000000d0e1d07210 */ /* 0x000fe60007ffe0ff */
[----:B------:R-:W-:Y:S02]  /*8e90*/  IMAD.U32 R227, RZ, RZ, UR6 ;  /* 0x00000006ffe37e24 */ /* 0x000fe4000f8e00ff */
[----:B------:R-:W-:Y:S01]  /*8ea0*/  IMAD.X R5, R7, 0x1, R243, P0 ;  /* 0x0000000107057824 */ /* 0x000fe200000e06f3 */
[-C--:B------:R-:W-:Y:S01]  /*8eb0*/  IADD3 R12, P0, PT, R4, R242.reuse, RZ ;  /* 0x000000f2040c7210 */ /* 0x080fe20007f1e0ff */
[----:B------:R-:W-:Y:S04]  /*8ec0*/  IMAD R165, R165, 0x2, R227 ;  /* 0x00000002a5a57824 */ /* 0x000fe800078e02e3 */
[--C-:B------:R-:W-:Y:S01]  /*8ed0*/  IMAD.X R13, R5, 0x1, R243.reuse, P0 ;  /* 0x00000001050d7824 */ /* 0x100fe200000e06f3 */
[----:B------:R-:W-:Y:S01]  /*8ee0*/  @!PT LDS RZ, [RZ] ;  /* 0x00000000fffff984 */ /* 0x000fe20000000800 */
[----:B------:R-:W-:Y:S01]  /*8ef0*/  @!PT LDS RZ, [RZ] ;  /* 0x00000000fffff984 */ /* 0x000fe20000000800 */
[----:B------:R-:W-:Y:S01]  /*8f00*/  @!PT LDS RZ, [RZ] ;  /* 0x00000000fffff984 */ /* 0x000fe20000000800 */
[----:B------:R1:W-:Y:S01]  /*8f10*/  LDGSTS.E.BYPASS.LTC128B.128 [R165+0xa000], desc[UR4][R18.64] ;  /* 0x0a00000012a57fae */ /* 0x0003e2000b981a04 */
[-C--:B------:R-:W-:Y:S04]  /*8f20*/  IADD3 R14, P0, PT, R12, R242.reuse, RZ ;  /* 0x000000f20c0e7210 */ /* 0x080fe80007f1e0ff */
[----:B------:R-:W-:Y:S01]  /*8f30*/  LDGSTS.E.BYPASS.LTC128B.128 [R165+0xa800], desc[UR4][R10.64] ;  /* 0x0a8000000aa57fae */ /* 0x000fe2000b981a04 */
[-C--:B------:R-:W-:Y:S02]  /*8f40*/  IADD3.X R15, PT, PT, R13, R243.reuse, RZ, P0, !PT ;  /* 0x000000f30d0f7210 */ /* 0x080fe400007fe4ff */
[-C--:B------:R-:W-:Y:S02]  /*8f50*/  IADD3 R16, P0, PT, R14, R242.reuse, RZ ;  /* 0x000000f20e107210 */ /* 0x080fe40007f1e0ff */
[----:B------:R2:W-:Y:S05]  /*8f60*/  LDGSTS.E.BYPASS.LTC128B.128 [R165+0xb000], desc[UR4][R8.64] ;  /* 0x0b00000008a57fae */ /* 0x0005ea000b981a04 */
[----:B------:R3:W-:Y:S01]  /*8f70*/  LDGSTS.E.BYPASS.LTC128B.128 [R165+0xb800], desc[UR4][R6.64] ;  /* 0x0b80000006a57fae */ /* 0x0007e2000b981a04 */
[--C-:B------:R-:W-:Y:S01]  /*8f80*/  IMAD.X R17, R15, 0x1, R243.reuse, P0 ;  /* 0x000000010f117824 */ /* 0x100fe200000e06f3 */
[-C--:B------:R-:W-:Y:S03]  /*8f90*/  IADD3 R20, P0, PT, R16, R242.reuse, RZ ;  /* 0x000000f210147210 */ /* 0x080fe60007f1e0ff */
[----:B------:R4:W-:Y:S02]  /*8fa0*/  LDGSTS.E.BYPASS.LTC128B.128 [R165+0xc000], desc[UR4][R4.64] ;  /* 0x0c00000004a57fae */ /* 0x0009e4000b981a04 */
[--C-:B------:R-:W-:Y:S03]  /*8fb0*/  IMAD.X R21, R17, 0x1, R243.reuse, P0 ;  /* 0x0000000111157824 */ /* 0x100fe600000e06f3 */
[----:B------:R5:W-:Y:S05]  /*8fc0*/  LDGSTS.E.BYPASS.LTC128B.128 [R165+0xc800], desc[UR4][R12.64] ;  /* 0x0c8000000ca57fae */ /* 0x000bea000b981a04 */
[----:B------:R5:W-:Y:S01]  /*8fd0*/  LDGSTS.E.BYPASS.LTC128B.128 [R165+0xd000], desc[UR4][R14.64] ;  /* 0x0d0000000ea57fae */ /* 0x000be2000b981a04 */
[-C--:B-1----:R-:W-:Y:S04]  /*8fe0*/  IADD3 R18, P0, PT, R20, R242.reuse, RZ ;  /* 0x000000f214127210 */ /* 0x082fe80007f1e0ff */
[----:B------:R-:W-:Y:S01]  /*8ff0*/  LDGSTS.E.BYPASS.LTC128B.128 [R165+0xd800], desc[UR4][R16.64] ;  /* 0x0d80000010a57fae */ /* 0x000fe2000b981a04 */
[-C--:B------:R-:W-:Y:S04]  /*9000*/  IADD3.X R19, PT, PT, R21, R243.reuse, RZ, P0, !PT ;  /* 0x000000f315137210 */ /* 0x080fe800007fe4ff */
[----:B------:R-:W-:Y:S01]  /*9010*/  LDGSTS.E.BYPASS.LTC128B.128 [R165+0xe000], desc[UR4][R20.64] ;  /* 0x0e00000014a57fae */ /* 0x000fe2000b981a04 */
[-C--:B--2---:R-:W-:Y:S04]  /*9020*/  IADD3 R8, P0, PT, R18, R242.reuse, RZ ;  /* 0x000000f212087210 */ /* 0x084fe80007f1e0ff */
[----:B------:R1:W-:Y:S01]  /*9030*/  LDGSTS.E.BYPASS.LTC128B.128 [R165+0xe800], desc[UR4][R18.64] ;  /* 0x0e80000012a57fae */ /* 0x0003e2000b981a04 */
[--C-:B------:R-:W-:Y:S01]  /*9040*/  IMAD.X R9, R19, 0x1, R243.reuse, P0 ;  /* 0x0000000113097824 */ /* 0x100fe200000e06f3 */
[-C--:B---3--:R-:W-:Y:S04]  /*9050*/  IADD3 R6, P0, PT, R8, R242.reuse, RZ ;  /* 0x000000f208067210 */ /* 0x088fe80007f1e0ff */
[----:B------:R-:W-:Y:S01]  /*9060*/  LDGSTS.E.BYPASS.LTC128B.128 [R165+0xf000], desc[UR4][R8.64] ;  /* 0x0f00000008a57fae */ /* 0x000fe2000b981a04 */
[--C-:B------:R-:W-:Y:S01]  /*9070*/  IMAD.X R7, R9, 0x1, R243.reuse, P0 ;  /* 0x0000000109077824 */ /* 0x100fe200000e06f3 */
[-C--:B----4-:R-:W-:Y:S04]  /*9080*/  IADD3 R4, P0, PT, R6, R242.reuse, RZ ;  /* 0x000000f206047210 */ /* 0x090fe80007f1e0ff */
[----:B------:R-:W-:Y:S01]  /*9090*/  LDGSTS.E.BYPASS.LTC128B.128 [R165+0xf800], desc[UR4][R6.64] ;  /* 0x0f80000006a57fae */ /* 0x000fe2000b981a04 */
[--C-:B------:R-:W-:Y:S01]  /*90a0*/  IMAD.X R5, R7, 0x1, R243.reuse, P0 ;  /* 0x0000000107057824 */ /* 0x100fe200000e06f3 */
[-C--:B------:R-:W-:Y:S04]  /*90b0*/  IADD3 R10, P0, PT, R4, R242.reuse, RZ ;  /* 0x000000f2040a7210 */ /* 0x080fe80007f1e0ff */
[----:B------:R-:W-:Y:S01]  /*90c0*/  LDGSTS.E.BYPASS.LTC128B.128 [R165+0x10000], desc[UR4][R4.64] ;  /* 0x1000000004a57fae */ /* 0x000fe2000b981a04 */
[--C-:B------:R-:W-:Y:S01]  /*90d0*/  IMAD.X R11, R5, 0x1, R243.reuse, P0 ;  /* 0x00000001050b7824 */ /* 0x100fe200000e06f3 */
[-C--:B-----5:R-:W-:Y:S04]  /*90e0*/  IADD3 R12, P0, PT, R10, R242.reuse, RZ ;  /* 0x000000f20a0c7210 */ /* 0x0a0fe80007f1e0ff */
[----:B------:R2:W-:Y:S01]  /*90f0*/  LDGSTS.E.BYPASS.LTC128B.128 [R165+0x10800], desc[UR4][R10.64] ;  /* 0x108000000aa57fae */ /* 0x0005e2000b981a04 */
[----:B------:R-:W-:Y:S01]  /*9100*/  IMAD.X R13, R11, 0x1, R243, P0 ;  /* 0x000000010b0d7824 */ /* 0x000fe200000e06f3 */
[----:B------:R-:W-:Y:S04]  /*9110*/  IADD3 R14, P0, PT, R12, R242, RZ ;  /* 0x000000f20c0e7210 */ /* 0x000fe80007f1e0ff */
[----:B------:R-:W-:Y:S01]  /*9120*/  IADD3.X R15, PT, PT, R13, R243, RZ, P0, !PT ;  /* 0x000000f30d0f7210 */ /* 0x000fe200007fe4ff */
[----:B------:R-:W-:Y:S01]  /*9130*/  LDGSTS.E.BYPASS.LTC128B.128 [R165+0x11000], desc[UR4][R12.64] ;  /* 0x110000000ca57fae */ /* 0x000fe2000b981a04 */
[----:B------:R-:W-:Y:S04]  /*9140*/  LOP3.LUT P0, RZ, R224, 0x2, RZ, 0xc0, !PT ;  /* 0x00000002e0ff7812 */ /* 0x000fe8000780c0ff */
[----:B------:R3:W-:Y:S01]  /*9150*/  LDGSTS.E.BYPASS.LTC128B.128 [R165+0x11800], desc[UR4][R14.64] ;  /* 0x118000000ea57fae */ /* 0x0007e2000b981a04 */
[----:B------:R-:W-:Y:S02]  /*9160*/  SEL R228, R228, 0xffffffe0, !P0 ;  /* 0xffffffe0e4e47807 */ /* 0x000fe40004000000 */
[----:B------:R-:W-:Y:S02]  /*9170*/  ISETP.GT.AND P0, PT, R245, R233, PT ;  /* 0x000000e9f500720c */ /* 0x000fe40003f04270 */
[----:B------:R-:W-:Y:S01]  /*9180*/  LDSM.16.M88.4 R128, [R226] ;  /* 0x00000000e280783b */ /* 0x000fe20000000200 */
[--C-:B------:R-:W-:Y:S02]  /*9190*/  IMAD.IADD R172, R226, 0x1, R228.reuse ;  /* 0x00000001e2ac7824 */ /* 0x100fe400078e02e4 */
[----:B------:R-:W-:Y:S02]  /*91a0*/  IMAD.IADD R164, R225, 0x1, R228 ;  /* 0x00000001e1a47824 */ /* 0x000fe400078e02e4 */
[----:B-1----:R-:W-:Y:S01]  /*91b0*/  LDSM.16.M88.4 R16, [R225+0x2800] ;  /* 0x00280000e110783b */ /* 0x002fe20000000200 */
[C---:B------:R-:W-:Y:S04]  /*91c0*/  IMAD.IADD R212, R228.reuse, 0x1, R0 ;  /* 0x00000001e4d47824 */ /* 0x040fe800078e0200 */
[----:B------:R-:W-:Y:S05]  /*91d0*/  LDSM.16.M88.4 R24, [R225+0x3000] ;  /* 0x00300000e118783b */ /* 0x000fea0000000200 */
[----:B--2---:R-:W1:Y:S05]  /*91e0*/  LDSM.16.M88.4 R8, [R225+0x2000] ;  /* 0x00200000e108783b */ /* 0x004e6a0000000200 */
[----:B------:R-:W0:Y:S05]  /*91f0*/  LDGDEPBAR ;  /* 0x00000000000079af */ /* 0x000e2a0000000000 */
[----:B------:R-:W2:Y:S05]  /*9200*/  LDSM.16.M88.4 R32, [R225+0x3800] ;  /* 0x00380000e120783b */ /* 0x000eaa0000000200 */
[----:B------:R-:W4:Y:S05]  /*9210*/  LDSM.16.M88.4 R40, [R225+0x4000] ;  /* 0x00400000e128783b */ /* 0x000f2a0000000200 */
[----:B------:R-:W5:Y:S05]  /*9220*/  LDSM.16.M88.4 R48, [R225+0x4800] ;  /* 0x00480000e130783b */ /* 0x000f6a0000000200 */
[----:B------:R-:W5:Y:S05]  /*9230*/  LDSM.16.M88.4 R56, [R225+0x5000] ;  /* 0x00500000e138783b */ /* 0x000f6a0000000200 */
[----:B------:R-:W5:Y:S05]  /*9240*/  LDSM.16.M88.4 R64, [R225+0x5800] ;  /* 0x00580000e140783b */ /* 0x000f6a0000000200 */
[----:B------:R-:W5:Y:S05]  /*9250*/  LDSM.16.M88.4 R72, [R225+0x6000] ;  /* 0x00600000e148783b */ /* 0x000f6a0000000200 */
[----:B------:R-:W5:Y:S01]  /*9260*/  LDSM.16.M88.4 R80, [R225+0x6800] ;  /* 0x00680000e150783b */ /* 0x000f620000000200 */
[C---:B-1----:R-:W-:Y:S04]  /*9270*/  HMMA.16816.F32 R4, R128.reuse, R8, RZ ;  /* 0x000000088004723c */ /* 0x042fe800000018ff */
[----:B------:R-:W1:Y:S04]  /*9280*/  LDSM.16.M88.4 R88, [R225+0x7000] ;  /* 0x00700000e158783b */ /* 0x000e680000000200 */
[C---:B------:R-:W-:Y:S01]  /*9290*/  HMMA.16816.F32 R8, R128.reuse, R10, RZ ;  /* 0x0000000a8008723c */ /* 0x040fe200000018ff */
[----:B------:R-:W1:Y:S05]  /*92a0*/  LDSM.16.M88.4 R96, [R225+0x7800] ;  /* 0x00780000e160783b */ /* 0x000e6a0000000200 */
[----:B------:R-:W1:Y:S02]  /*92b0*/  LDSM.16.M88.4 R104, [R225+0x8000] ;  /* 0x00800000e168783b */ /* 0x000e640000000200 */
[C---:B---3--:R-:W-:Y:S03]  /*92c0*/  HMMA.16816.F32 R12, R128.reuse, R16, RZ ;  /* 0x00000010800c723c */ /* 0x048fe600000018ff */
[----:B------:R-:W3:Y:S05]  /*92d0*/  LDSM.16.M88.4 R112, [R225+0x8800] ;  /* 0x00880000e170783b */ /* 0x000eea0000000200 */
[C---:B------:R-:W-:Y:S01]  /*92e0*/  HMMA.16816.F32 R16, R128.reuse, R18, RZ ;  /* 0x000000128010723c */ /* 0x040fe200000018ff */
[----:B------:R-:W3:Y:S05]  /*92f0*/  LDSM.16.M88.4 R120, [R225+0x9000] ;  /* 0x00900000e178783b */ /* 0x000eea0000000200 */
[----:B------:R-:W3:Y:S02]  /*9300*/  LDSM.16.M88.4 R168, [R225+0x9800] ;  /* 0x00980000e1a8783b */ /* 0x000ee40000000200 */
[C---:B------:R-:W-:Y:S03]  /*9310*/  HMMA.16816.F32 R20, R128.reuse, R24, RZ ;  /* 0x000000188014723c */ /* 0x040fe600000018ff */
[----:B------:R-:W-:Y:S05]  /*9320*/  LDSM.16.M88.4 R172, [R172] ;  /* 0x00000000acac783b */ /* 0x000fea0000000200 */
[C---:B------:R-:W-:Y:S01]  /*9330*/  HMMA.16816.F32 R24, R128.reuse, R26, RZ ;  /* 0x0000001a8018723c */ /* 0x040fe200000018ff */
[----:B------:R-:W3:Y:S05]  /*9340*/  LDSM.16.M88.4 R176, [R164+0x2000] ;  /* 0x00200000a4b0783b */ /* 0x000eea0000000200 */
[----:B------:R-:W3:Y:S02]  /*9350*/  LDSM.16.M88.4 R180, [R164+0x2800] ;  /* 0x00280000a4b4783b */ /* 0x000ee40000000200 */
[C---:B--2---:R-:W-:Y:S03]  /*9360*/  HMMA.16816.F32 R28, R128.reuse, R32, RZ ;  /* 0x00000020801c723c */ /* 0x044fe600000018ff */
[----:B------:R-:W2:Y:S05]  /*9370*/  LDSM.16.M88.4 R184, [R164+0x3000] ;  /* 0x00300000a4b8783b */ /* 0x000eaa0000000200 */
[C---:B------:R-:W-:Y:S01]  /*9380*/  HMMA.16816.F32 R32, R128.reuse, R34, RZ ;  /* 0x000000228020723c */ /* 0x040fe200000018ff */
[----:B------:R-:W2:Y:S05]  /*9390*/  LDSM.16.M88.4 R188, [R164+0x3800] ;  /* 0x00380000a4bc783b */ /* 0x000eaa0000000200 */
[----:B------:R-:W2:Y:S02]  /*93a0*/  LDSM.16.M88.4 R192, [R164+0x4000] ;  /* 0x00400000a4c0783b */ /* 0x000ea40000000200 */
[C---:B----4-:R-:W-:Y:S03]  /*93b0*/  HMMA.16816.F32 R36, R128.reuse, R40, RZ ;  /* 0x000000288024723c */ /* 0x050fe600000018ff */
[----:B------:R-:W4:Y:S05]  /*93c0*/  LDSM.16.M88.4 R196, [R164+0x4800] ;  /* 0x00480000a4c4783b */ /* 0x000f2a0000000200 */
[C---:B------:R-:W-:Y:S01]  /*93d0*/  HMMA.16816.F32 R40, R128.reuse, R42, RZ ;  /* 0x0000002a8028723c */ /* 0x040fe200000018ff */
[----:B------:R-:W4:Y:S05]  /*93e0*/  LDSM.16.M88.4 R200, [R164+0x5000] ;  /* 0x00500000a4c8783b */ /* 0x000f2a0000000200 */
[----:B------:R-:W4:Y:S02]  /*93f0*/  LDSM.16.M88.4 R204, [R164+0x5800] ;  /* 0x00580000a4cc783b */ /* 0x000f240000000200 */
[C---:B-----5:R-:W-:Y:S03]  /*9400*/  HMMA.16816.F32 R44, R128.reuse, R48, RZ ;  /* 0x00000030802c723c */ /* 0x060fe600000018ff */
[----:B------:R-:W-:Y:S05]  /*9410*/  LDSM.16.M88.4 R212, [R212] ;  /* 0x00000000d4d4783b */ /* 0x000fea0000000200 */
        /* <DEDUP_REMOVED lines=15> */
[C---:B---3--:R-:W-:Y:S08]  /*9510*/  HMMA.16816.F32 R108, R128.reuse, R112, RZ ;  /* 0x00000070806c723c */ /* 0x048ff000000018ff */
        /* <DEDUP_REMOVED lines=11> */
[----:B------:R-:W5:Y:S07]  /*95d0*/  LDSM.16.M88.4 R180, [R164+0x7000] ;  /* 0x00700000a4b4783b */ /* 0x000f6e0000000200 */
        /* <DEDUP_REMOVED lines=9> */
[C---:B----4-:R-:W-:Y:S08]  /*9670*/  HMMA.16816.F32 R44, R172.reuse, R196, R44 ;  /* 0x000000c4ac2c723c */ /* 0x050ff0000000182c */
[C---:B------:R-:W-:Y:S01]  /*9680*/  HMMA.16816.F32 R48, R172.reuse, R198, R48 ;  /* 0x000000c6ac30723c */ /* 0x040fe20000001830 */
[----:B------:R4:W-:Y:S07]  /*9690*/  LDSM.16.M88.4 R196, [R0] ;  /* 0x0000000000c4783b */ /* 0x0009ee0000000200 */
[C---:B------:R-:W-:Y:S08]  /*96a0*/  HMMA.16816.F32 R52, R172.reuse, R200, R52 ;  /* 0x000000c8ac34723c */ /* 0x040ff00000001834 */
[C---:B------:R-:W-:Y:S01]  /*96b0*/  HMMA.16816.F32 R56, R172.reuse, R202, R56 ;  /* 0x000000caac38723c */ /* 0x040fe20000001838 */
[----:B------:R-:W-:Y:S07]  /*96c0*/  LDSM.16.M88.4 R200, [R208+0x2000] ;  /* 0x00200000d0c8783b */ /* 0x000fee0000000200 */
[C---:B------:R-:W-:Y:S03]  /*96d0*/  HMMA.16816.F32 R60, R172.reuse, R204, R60 ;  /* 0x000000ccac3c723c */ /* 0x040fe6000000183c */
[----:B----4-:R-:W-:Y:S05]  /*96e0*/  IMAD.IADD R0, R228, 0x1, R208 ;  /* 0x00000001e4007824 */ /* 0x010fea00078e02d0 */
[C---:B------:R-:W-:Y:S01]  /*96f0*/  HMMA.16816.F32 R64, R172.reuse, R206, R64 ;  /* 0x000000ceac40723c */ /* 0x040fe20000001840 */
[----:B------:R-:W-:Y:S05]  /*9700*/  LDSM.16.M88.4 R204, [R208+0x4000] ;  /* 0x00400000d0cc783b */ /* 0x000fea0000000200 */
[----:B------:R-:W-:Y:S02]  /*9710*/  LDSM.16.M88.4 R216, [R0+0x2000] ;  /* 0x0020000000d8783b */ /* 0x000fe40000000200 */
[C---:B-1----:R-:W-:Y:S03]  /*9720*/  HMMA.16816.F32 R68, R172.reuse, R168, R68 ;  /* 0x000000a8ac44723c */ /* 0x042fe60000001844 */
[----:B------:R-:W-:Y:S05]  /*9730*/  LDSM.16.M88.4 R220, [R0+0x9000] ;  /* 0x0090000000dc783b */ /* 0x000fea0000000200 */
[C---:B------:R-:W-:Y:S01]  /*9740*/  HMMA.16816.F32 R72, R172.reuse, R170, R72 ;  /* 0x000000aaac48723c */ /* 0x040fe20000001848 */
[----:B------:R-:W1:Y:S07]  /*9750*/  LDSM.16.M88.4 R168, [R164+0x8000] ;  /* 0x00800000a4a8783b */ /* 0x000e6e0000000200 */
[C---:B---3--:R-:W-:Y:S08]  /*9760*/  HMMA.16816.F32 R76, R172.reuse, R176, R76 ;  /* 0x000000b0ac4c723c */ /* 0x048ff0000000184c */
[C---:B------:R-:W-:Y:S01]  /*9770*/  HMMA.16816.F32 R80, R172.reuse, R178, R80 ;  /* 0x000000b2ac50723c */ /* 0x040fe20000001850 */
[----:B------:R-:W3:Y:S07]  /*9780*/  LDSM.16.M88.4 R176, [R164+0x8800] ;  /* 0x00880000a4b0783b */ /* 0x000eee0000000200 */
[C---:B-----5:R-:W-:Y:S08]  /*9790*/  HMMA.16816.F32 R84, R172.reuse, R180, R84 ;  /* 0x000000b4ac54723c */ /* 0x060ff00000001854 */
[C---:B------:R-:W-:Y:S01]  /*97a0*/  HMMA.16816.F32 R88, R172.reuse, R182, R88 ;  /* 0x000000b6ac58723c */ /* 0x040fe20000001858 */
[----:B------:R-:W4:Y:S07]  /*97b0*/  LDSM.16.M88.4 R180, [R208+0x2800] ;  /* 0x00280000d0b4783b */ /* 0x000f2e0000000200 */
[C---:B--2---:R-:W-:Y:S08]  /*97c0*/  HMMA.16816.F32 R92, R172.reuse, R184, R92 ;  /* 0x000000b8ac5c723c */ /* 0x044ff0000000185c */
[C---:B------:R-:W-:Y:S01]  /*97d0*/  HMMA.16816.F32 R96, R172.reuse, R186, R96 ;  /* 0x000000baac60723c */ /* 0x040fe20000001860 */
[----:B------:R-:W2:Y:S07]  /*97e0*/  LDSM.16.M88.4 R184, [R208+0x3000] ;  /* 0x00300000d0b8783b */ /* 0x000eae0000000200 */
[C---:B-1----:R-:W-:Y:S08]  /*97f0*/  HMMA.16816.F32 R100, R172.reuse, R168, R100 ;  /* 0x000000a8ac64723c */ /* 0x042ff00000001864 */
        /* <DEDUP_REMOVED lines=118> */
[----:B------:R-:W-:Y:S01]  /*9f60*/  IABS R168, R173 ;  /* 0x000000ad00a87213 */ /* 0x000fe20000000000 */
[----:B------:R-:W3:Y:S01]  /*9f70*/  LD.E.64 R178, desc[UR4][R2.64+0x20] ;  /* 0x0000200402b27980 */ /* 0x000ee2000c101b00 */
[----:B------:R-:W-:Y:S02]  /*9f80*/  IABS R170, R164 ;  /* 0x000000a400aa7213 */ /* 0x000fe40000000000 */
[-C--:B--2---:R-:W-:Y:S02]  /*9f90*/  IABS R171, R175.reuse ;  /* 0x000000af00ab7213 */ /* 0x084fe40000000000 */
[-C--:B------:R-:W-:Y:S02]  /*9fa0*/  IABS R169, R175.reuse ;  /* 0x000000af00a97213 */ /* 0x080fe40000000000 */
[----:B------:R-:W1:Y:S01]  /*9fb0*/  I2F.RP R176, R171 ;  /* 0x000000ab00b07306 */ /* 0x000e620000209400 */
[-C--:B------:R-:W-:Y:S02]  /*9fc0*/  LOP3.LUT R164, R164, R175.reuse, RZ, 0x3c, !PT ;  /* 0x000000afa4a47212 */ /* 0x080fe400078e3cff */
[----:B------:R-:W-:Y:S01]  /*9fd0*/  IMAD.MOV R169, RZ, RZ, -R169 ;  /* 0x000000ffffa97224 */ /* 0x000fe200078e0aa9 */
[----:B------:R-:W-:Y:S04]  /*9fe0*/  LOP3.LUT R173, R173, R175, RZ, 0x3c, !PT ;  /* 0x000000afadad7212 */ /* 0x000fe800078e3cff */
[----:B------:R-:W-:Y:S02]  /*9ff0*/  ISETP.GE.AND P0, PT, R173, RZ, PT ;  /* 0x000000ffad00720c */ /* 0x000fe40003f06270 */
[----:B-1----:R-:W1:Y:S02]  /*a000*/  MUFU.RCP R176, R176 ;  /* 0x000000b000b07308 */ /* 0x002e640000001000 */
[----:B-1----:R-:W-:Y:S08]  /*a010*/  VIADD R176, R176, 0xffffffe ;  /* 0x0ffffffeb0b07836 */ /* 0x002ff00000000000 */
[----:B------:R-:W1:Y:S02]  /*a020*/  F2I.FTZ.U32.TRUNC.NTZ R177, R176 ;  /* 0x000000b000b17305 */ /* 0x000e64000021f000 */
[--C-:B-1----:R-:W-:Y:S02]  /*a030*/  IMAD.MOV R174, RZ, RZ, -R177.reuse ;  /* 0x000000ffffae7224 */ /* 0x102fe400078e0ab1 */
[----:B------:R-:W-:Y:S02]  /*a040*/  IMAD.MOV.U32 R176, RZ, RZ, RZ ;  /* 0x000000ffffb07224 */ /* 0x000fe400078e00ff */
[----:B------:R-:W-:Y:S04]  /*a050*/  IMAD R174, R174, R171, RZ ;  /* 0x000000abaeae7224 */ /* 0x000fe800078e02ff */
[----:B------:R-:W-:Y:S02]  /*a060*/  IMAD.HI.U32 R174, R177, R174, R176 ;  /* 0x000000aeb1ae7227 */ /* 0x000fe400078e00b0 */
[----:B------:R-:W2:Y:S04]  /*a070*/  LD.E.64 R176, desc[UR4][R2.64+0x38] ;  /* 0x0000380402b07980 */ /* 0x000ea8000c101b00 */
[C---:B------:R-:W-:Y:S04]  /*a080*/  IMAD.HI.U32 R172, R174.reuse, R168, RZ ;  /* 0x000000a8aeac7227 */ /* 0x040fe800078e00ff */
[----:B------:R-:W-:Y:S04]  /*a090*/  IMAD.HI.U32 R174, R174, R170, RZ ;  /* 0x000000aaaeae7227 */ /* 0x000fe800078e00ff */
[-C--:B------:R-:W-:Y:S02]  /*a0a0*/  IMAD R168, R172, R169.reuse, R168 ;  /* 0x000000a9aca87224 */ /* 0x080fe400078e02a8 */
[----:B------:R-:W-:Y:S03]  /*a0b0*/  IMAD R170, R174, R169, R170 ;  /* 0x000000a9aeaa7224 */ /* 0x000fe600078e02aa */
[C---:B------:R-:W-:Y:S02]  /*a0c0*/  ISETP.GT.U32.AND P3, PT, R171.reuse, R168, PT ;  /* 0x000000a8ab00720c */ /* 0x040fe40003f64070 */
[----:B------:R-:W-:Y:S11]  /*a0d0*/  ISETP.GT.U32.AND P4, PT, R171, R170, PT ;  /* 0x000000aaab00720c */ /* 0x000ff60003f84070 */
[----:B------:R-:W-:Y:S02]  /*a0e0*/  @!P3 IMAD.IADD R168, R168, 0x1, -R171 ;  /* 0x00000001a8a8b824 */ /* 0x000fe400078e0aab */
[-C--:B------:R-:W-:Y:S01]  /*a0f0*/  @!P4 IADD3 R170, PT, PT, R170, -R171.reuse, RZ ;  /* 0x800000abaaaac210 */ /* 0x080fe20007ffe0ff */
[----:B------:R-:W-:Y:S01]  /*a100*/  @!P3 VIADD R172, R172, 0x1 ;  /* 0x00000001acacb836 */ /* 0x000fe20000000000 */
[----:B------:R-:W-:Y:S01]  /*a110*/  ISETP.GE.AND P3, PT, R164, RZ, PT ;  /* 0x000000ffa400720c */ /* 0x000fe20003f66270 */
[----:B------:R-:W-:Y:S01]  /*a120*/  @!P4 VIADD R174, R174, 0x1 ;  /* 0x00000001aeaec836 */ /* 0x000fe20000000000 */
[-C--:B------:R-:W-:Y:S02]  /*a130*/  ISETP.GE.U32.AND P5, PT, R168, R171.reuse, PT ;  /* 0x000000aba800720c */ /* 0x080fe40003fa6070 */
[----:B------:R-:W-:Y:S02]  /*a140*/  ISETP.GE.U32.AND P6, PT, R170, R171, PT ;  /* 0x000000abaa00720c */ /* 0x000fe40003fc6070 */
[C---:B------:R-:W-:Y:S02]  /*a150*/  ISETP.NE.AND P4, PT, R175.reuse, RZ, PT ;  /* 0x000000ffaf00720c */ /* 0x040fe40003f85270 */
[----:B------:R-:W-:Y:S07]  /*a160*/  LOP3.LUT R164, RZ, R175, RZ, 0x33, !PT ;  /* 0x000000afffa47212 */ /* 0x000fee00078e33ff */
[----:B------:R-:W-:Y:S02]  /*a170*/  @P5 IADD3 R172, PT, PT, R172, 0x1, RZ ;  /* 0x00000001acac5810 */ /* 0x000fe40007ffe0ff */
[----:B------:R-:W-:Y:S03]  /*a180*/  @P6 VIADD R174, R174, 0x1 ;  /* 0x00000001aeae6836 */ /* 0x000fe60000000000 */
[----:B------:R-:W-:Y:S02]  /*a190*/  @!P0 IMAD.MOV R172, RZ, RZ, -R172 ;  /* 0x000000ffffac8224 */ /* 0x000fe400078e0aac */
[----:B------:R-:W-:Y:S03]  /*a1a0*/  @!P3 IADD3 R174, PT, PT, -R174, RZ, RZ ;  /* 0x000000ffaeaeb210 */ /* 0x000fe60007ffe1ff */
[C---:B------:R-:W-:Y:S02]  /*a1b0*/  SEL R172, R164.reuse, R172, !P4 ;  /* 0x000000aca4ac7207 */ /* 0x040fe40006000000 */
[----:B------:R-:W-:Y:S02]  /*a1c0*/  SEL R174, R164, R174, !P4 ;  /* 0x000000aea4ae7207 */ /* 0x000fe40006000000 */
[-C--:B------:R-:W-:Y:S02]  /*a1d0*/  LEA R168, P3, R172, R248.reuse, 0x2 ;  /* 0x000000f8aca87211 */ /* 0x080fe400078610ff */
[----:B------:R-:W-:Y:S02]  /*a1e0*/  LEA R170, P0, R174, R248, 0x2 ;  /* 0x000000f8aeaa7211 */ /* 0x000fe400078010ff */
[-C--:B------:R-:W-:Y:S01]  /*a1f0*/  LEA.HI.X.SX32 R169, R172, R249.reuse, 0x2, P3 ;  /* 0x000000f9aca97211 */ /* 0x080fe200018f16ff */
[C---:B------:R-:W-:Y:S01]  /*a200*/  IMAD.IADD R172, R174.reuse, 0x1, -R172 ;  /* 0x00000001aeac7824 */ /* 0x040fe200078e0aac */
[----:B------:R-:W-:Y:S03]  /*a210*/  LEA.HI.X.SX32 R171, R174, R249, 0x2, P0 ;  /* 0x000000f9aeab7211 */ /* 0x000fe600000f16ff */
[----:B------:R-:W-:Y:S01]  /*a220*/  IMAD R175, R175, R172, -0x100 ;  /* 0xffffff00afaf7424 */ /* 0x000fe200078e02ac */
[----:B------:R-:W4:Y:S04]  /*a230*/  LD.E R168, desc[UR4][R168.64] ;  /* 0x00000004a8a87980 */ /* 0x000f28000c101900 */
[----:B------:R1:W4:Y:S02]  /*a240*/  LD.E R164, desc[UR4][R170.64] ;  /* 0x00000004aaa47980 */ /* 0x000324000c101900 */
[----:B-1----:R-:W-:Y:S01]  /*a250*/  SHF.R.S32.HI R170, RZ, 0x1f, R175 ;  /* 0x0000001fffaa7819 */ /* 0x002fe200000114af */
[-C--:B--2---:R-:W-:Y:S02]  /*a260*/  IMAD R169, R177, R175.reuse, RZ ;  /* 0x000000afb1a97224 */ /* 0x084fe400078e02ff */
[C---:B------:R-:W-:Y:S04]  /*a270*/  IMAD.WIDE.U32 R172, R176.reuse, R175, RZ ;  /* 0x000000afb0ac7225 */ /* 0x040fe800078e00ff */
[----:B------:R-:W-:Y:S05]  /*a280*/  IMAD R169, R176, R170, R169 ;  /* 0x000000aab0a97224 */ /* 0x000fea00078e02a9 */
[----:B------:R-:W-:Y:S01]  /*a290*/  IADD3 R173, PT, PT, R173, R169, RZ ;  /* 0x000000a9adad7210 */ /* 0x000fe20007ffe0ff */
[----:B----4-:R-:W-:Y:S04]  /*a2a0*/  IMAD.IADD R164, R168, 0x1, -R164 ;  /* 0x00000001a8a47824 */ /* 0x010fe800078e0aa4 */
[----:B---3--:R-:W-:Y:S01]  /*a2b0*/  IMAD R168, R179, R164, RZ ;  /* 0x000000a4b3a87224 */ /* 0x008fe200078e02ff */
[----:B------:R-:W-:Y:S01]  /*a2c0*/  SHF.R.S32.HI R169, RZ, 0x1f, R164 ;  /* 0x0000001fffa97819 */ /* 0x000fe200000114a4 */
[----:B------:R-:W-:Y:S04]  /*a2d0*/  IMAD.WIDE.U32 R172, R164, R178, R172 ;  /* 0x000000b2a4ac7225 */ /* 0x000fe800078e00ac */
[----:B------:R-:W-:Y:S01]  /*a2e0*/  IMAD R168, R178, R169, R168 ;  /* 0x000000a9b2a87224 */ /* 0x000fe200078e02a8 */
[C---:B------:R-:W-:Y:S03]  /*a2f0*/  LEA R235, P0, R172.reuse, R235, 0x1 ;  /* 0x000000ebaceb7211 */ /* 0x040fe600078008ff */
[----:B------:R-:W-:Y:S05]  /*a300*/  IMAD.IADD R168, R173, 0x1, R168 ;  /* 0x00000001ada87824 */ /* 0x000fea00078e02a8 */
[----:B------:R-:W-:Y:S02]  /*a310*/  LEA.HI.X R234, R172, R234, R168, 0x1, P0 ;  /* 0x000000eaacea7211 */ /* 0x000fe400000f0ca8 */
.L_x_627:
[----:B------:R-:W-:Y:S05]  /*a320*/  BSYNC.RECONVERGENT B0 ;  /* 0x0000000000007941 */ /* 0x000fea0003800200 */
.L_x_626:
[----:B------:R-:W-:Y:S01]  /*a330*/  IMAD.MOV.U32 R176, RZ, RZ, R235 ;  /* 0x000000ffffb07224 */ /* 0x000fe200078e00eb */
[----:B------:R-:W-:Y:S01]  /*a340*/  IADD3 R174, P0, PT, R0, R235, RZ ;  /* 0x000000eb00ae7210 */ /* 0x000fe20007f1e0ff */
[--C-:B------:R-:W-:Y:S01]  /*a350*/  IMAD.MOV.U32 R177, RZ, RZ, R234.reuse ;  /* 0x000000ffffb17224 */ /* 0x100fe200078e00ea */
[----:B------:R-:W-:Y:S02]  /*a360*/  SHF.L.U64.HI R164, R230, 0x5, R231 ;  /* 0x00000005e6a47819 */ /* 0x000fe400000102e7 */
[-C--:B------:R-:W-:Y:S02]  /*a370*/  IADD3 R172, P3, PT, R174, R0.reuse, RZ ;  /* 0x00000000aeac7210 */ /* 0x080fe40007f7e0ff */
[----:B------:R-:W-:Y:S01]  /*a380*/  @!PT LDS RZ, [RZ] ;  /* 0x00000000fffff984 */ /* 0x000fe20000000800 */
[----:B------:R-:W-:Y:S01]  /*a390*/  @!PT LDS RZ, [RZ] ;  /* 0x00000000fffff984 */ /* 0x000fe20000000800 */
[----:B------:R-:W-:Y:S01]  /*a3a0*/  @!PT LDS RZ, [RZ] ;  /* 0x00000000fffff984 */ /* 0x000fe20000000800 */
[----:B------:R1:W-:Y:S01]  /*a3b0*/  LDGSTS.E.BYPASS.LTC128B.128 [R165+0x2000], desc[UR4][R176.64] ;  /* 0x02000000b0a57fae */ /* 0x0003e2000b981a04 */
[----:B------:R-:W-:Y:S01]  /*a3c0*/  IMAD.X R175, R164, 0x1, R234, P0 ;  /* 0x00000001a4af7824 */ /* 0x000fe200000e06ea */
[-C--:B------:R-:W-:Y:S03]  /*a3d0*/  IADD3 R170, P0, PT, R172, R0.reuse, RZ ;  /* 0x00000000acaa7210 */ /* 0x080fe60007f1e0ff */
[--C-:B------:R-:W-:Y:S01]  /*a3e0*/  IMAD.X R173, R175, 0x1, R164.reuse, P3 ;  /* 0x00000001afad7824 */ /* 0x100fe200018e06a4 */
[----:B------:R2:W-:Y:S01]  /*a3f0*/  LDGSTS.E.BYPASS.LTC128B.128 [R165+0x2800], desc[UR4][R174.64] ;  /* 0x02800000aea57fae */ /* 0x0005e2000b981a04 */
[-C--:B------:R-:W-:Y:S02]  /*a400*/  IADD3 R168, P3, PT, R170, R0.reuse, RZ ;  /* 0x00000000aaa87210 */ /* 0x080fe40007f7e0ff */
[--C-:B------:R-:W-:Y:S01]  /*a410*/  IMAD.X R171, R173, 0x1, R164.reuse, P0 ;  /* 0x00000001adab7824 */ /* 0x100fe200000e06a4 */
[----:B------:R3:W-:Y:S03]  /*a420*/  LDGSTS.E.BYPASS.LTC128B.128 [R165+0x3000], desc[UR4][R172.64] ;  /* 0x03000000aca57fae */ /* 0x0007e6000b981a04 */
[--C-:B------:R-:W-:Y:S01]  /*a430*/  IMAD.X R169, R171, 0x1, R164.reuse, P3 ;  /* 0x00000001aba97824 */ /* 0x100fe200018e06a4 */
[----:B------:R4:W-:Y:S04]  /*a440*/  LDGSTS.E.BYPASS.LTC128B.128 [R165+0x3800], desc[UR4][R170.64] ;  /* 0x03800000aaa57fae */ /* 0x0009e8000b981a04 */
[----:B------:R5:W-:Y:S01]  /*a450*/  LDGSTS.E.BYPASS.LTC128B.128 [R165+0x4000], desc[UR4][R168.64] ;  /* 0x04000000a8a57fae */ /* 0x000be2000b981a04 */
[-C--:B-1----:R-:W-:Y:S05]  /*a460*/  IADD3 R176, P0, PT, R168, R0.reuse, RZ ;  /* 0x00000000a8b07210 */ /* 0x082fea0007f1e0ff */
[--C-:B------:R-:W-:Y:S01]  /*a470*/  IMAD.X R177, R169, 0x1, R164.reuse, P0 ;  /* 0x00000001a9b17824 */ /* 0x100fe200000e06a4 */
[-C--:B--2---:R-:W-:Y:S04]  /*a480*/  IADD3 R174, P3, PT, R176, R0.reuse, RZ ;  /* 0x00000000b0ae7210 */ /* 0x084fe80007f7e0ff */
[----:B------:R1:W-:Y:S01]  /*a490*/  LDGSTS.E.BYPASS.LTC128B.128 [R165+0x4800], desc[UR4][R176.64] ;  /* 0x04800000b0a57fae */ /* 0x0003e2000b981a04 */
[--C-:B------:R-:W-:Y:S01]  /*a4a0*/  IMAD.X R175, R177, 0x1, R164.reuse, P3 ;  /* 0x00000001b1af7824 */ /* 0x100fe200018e06a4 */
[-C--:B---3--:R-:W-:Y:S04]  /*a4b0*/  IADD3 R172, P0, PT, R174, R0.reuse, RZ ;  /* 0x00000000aeac7210 */ /* 0x088fe80007f1e0ff */
[----:B------:R2:W-:Y:S01]  /*a4c0*/  LDGSTS.E.BYPASS.LTC128B.128 [R165+0x5000], desc[UR4][R174.64] ;  /* 0x05000000aea57fae */ /* 0x0005e2000b981a04 */
[----:B----4-:R-:W-:Y:S02]  /*a4d0*/  IADD3 R170, P3, PT, R172, R0, RZ ;  /* 0x00000000acaa7210 */ /* 0x010fe40007f7e0ff */
[----:B------:R-:W-:Y:S02]  /*a4e0*/  IADD3.X R173, PT, PT, R175, R164, RZ, P0, !PT ;  /* 0x000000a4afad7210 */ /* 0x000fe400007fe4ff */
[-C--:B-----5:R-:W-:Y:S03]  /*a4f0*/  IADD3 R168, P0, PT, R170, R0.reuse, RZ ;  /* 0x00000000aaa87210 */ /* 0x0a0fe60007f1e0ff */
[----:B------:R3:W-:Y:S01]  /*a500*/  LDGSTS.E.BYPASS.LTC128B.128 [R165+0x5800], desc[UR4][R172.64] ;  /* 0x05800000aca57fae */ /* 0x0007e2000b981a04 */
[--C-:B------:R-:W-:Y:S04]  /*a510*/  IMAD.X R171, R173, 0x1, R164.reuse, P3 ;  /* 0x00000001adab7824 */ /* 0x100fe800018e06a4 */
        /* <DEDUP_REMOVED lines=8> */
[----:B---3--:R-:W-:Y:S04]  /*a5a0*/  IADD3 R172, P3, PT, R174, R0, RZ ;  /* 0x00000000aeac7210 */ /* 0x008fe80007f7e0ff */
[----:B------:R2:W-:Y:S01]  /*a5b0*/  LDGSTS.E.BYPASS.LTC128B.128 [R165+0x7800], desc[UR4][R174.64] ;  /* 0x07800000aea57fae */ /* 0x0005e2000b981a04 */
[----:B------:R-:W-:Y:S02]  /*a5c0*/  IADD3.X R173, PT, PT, R175, R164, RZ, P3, !PT ;  /* 0x000000a4afad7210 */ /* 0x000fe40001ffe4ff */
[-C--:B----4-:R-:W-:Y:S03]  /*a5d0*/  IADD3 R170, P0, PT, R172, R0.reuse, RZ ;  /* 0x00000000acaa7210 */ /* 0x090fe60007f1e0ff */
[----:B------:R2:W-:Y:S01]  /*a5e0*/  LDGSTS.E.BYPASS.LTC128B.128 [R165+0x8000], desc[UR4][R172.64] ;  /* 0x08000000aca57fae */ /* 0x0005e2000b981a04 */
[-C--:B-----5:R-:W-:Y:S01]  /*a5f0*/  IADD3 R168, P3, PT, R170, R0.reuse, RZ ;  /* 0x00000000aaa87210 */ /* 0x0a0fe20007f7e0ff */
[--C-:B------:R-:W-:Y:S04]  /*a600*/  IMAD.X R171, R173, 0x1, R164.reuse, P0 ;  /* 0x00000001adab7824 */ /* 0x100fe800000e06a4 */
[--C-:B------:R-:W-:Y:S01]  /*a610*/  IMAD.X R169, R171, 0x1, R164.reuse, P3 ;  /* 0x00000001aba97824 */ /* 0x100fe200018e06a4 */
[----:B------:R2:W-:Y:S04]  /*a620*/  LDGSTS.E.BYPASS.LTC128B.128 [R165+0x8800], desc[UR4][R170.64] ;  /* 0x08800000aaa57fae */ /* 0x0005e8000b981a04 */
[----:B------:R2:W-:Y:S01]  /*a630*/  LDGSTS.E.BYPASS.LTC128B.128 [R165+0x9000], desc[UR4][R168.64] ;  /* 0x09000000a8a57fae */ /* 0x0005e2000b981a04 */
[----:B-1----:R-:W-:Y:S05]  /*a640*/  IADD3 R176, P0, PT, R168, R0, RZ ;  /* 0x00000000a8b07210 */ /* 0x002fea0007f1e0ff */
[----:B------:R-:W-:Y:S05]  /*a650*/  IMAD.X R177, R169, 0x1, R164, P0 ;  /* 0x00000001a9b17824 */ /* 0x000fea00000e06a4 */
[----:B------:R2:W-:Y:S04]  /*a660*/  LDGSTS.E.BYPASS.LTC128B.128 [R165+0x9800], desc[UR4][R176.64] ;  /* 0x09800000b0a57fae */ /* 0x0005e8000b981a04 */
[----:B------:R-:W0:Y:S02]  /*a670*/  LDGDEPBAR ;  /* 0x00000000000079af */ /* 0x000e240000000000 */
.L_x_625:
[----:B------:R-:W-:Y:S05]  /*a680*/  BSYNC.RECONVERGENT B1 ;  /* 0x0000000000017941 */ /* 0x000fea0003800200 */
.L_x_624:
[----:B--2---:R-:W2:Y:S01]  /*a690*/  LD.E R165, desc[UR4][R2.64+0xdc] ;  /* 0x0000dc0402a57980 */ /* 0x004ea2000c101900 */
        /* <DEDUP_REMOVED lines=66> */
[----:B------:R-:W-:Y:S02]  /*aac0*/  IADD3 R244, PT, PT, R244, -0x100, RZ ;  /* 0xffffff00f4f47810 */ /* 0x000fe40007ffe0ff */
[----:B------:R-:W-:Y:S05]  /*aad0*/  LOP3.LUT R169, R180, 0x8, RZ, 0xc0, !PT ;  /* 0x00000008b4a97812 */ /* 0x000fea00078ec0ff */
[----:B------:R-:W3:Y:S01]  /*aae0*/  SHFL.BFLY PT, R171, R168, 0x2, 0x1f ;  /* 0x0c401f00a8ab7f89 */ /* 0x000ee200000e0000 */
[----:B-1----:R-:W-:Y:S02]  /*aaf0*/  FMNMX.FTZ R164, R0, R164, !PT ;  /* 0x000000a400a47209 */ /* 0x002fe40007810000 */
[----:B---3--:R-:W-:Y:S05]  /*ab00*/  FMNMX.FTZ R171, R168, R171, !PT ;  /* 0x000000aba8ab7209 */ /* 0x008fea0007810000 */
[----:B------:R-:W1:Y:S01]  /*ab10*/  SHFL.BFLY PT, R0, R164, 0x1, 0x1f ;  /* 0x0c201f00a4007f89 */ /* 0x000e6200000e0000 */
[----:B------:R-:W-:Y:S07]  /*ab20*/  SHF.L.U32 R168, R224, 0x6, RZ ;  /* 0x00000006e0a87819 */ /* 0x000fee00000006ff */
[----:B------:R-:W3:Y:S01]  /*ab30*/  SHFL.BFLY PT, R170, R171, 0x1, 0x1f ;  /* 0x0c201f00abaa7f89 */ /* 0x000ee200000e0000 */
[--C-:B------:R-:W-:Y:S04]  /*ab40*/  LOP3.LUT R169, R169, 0x1c0, R168.reuse, 0xf8, !PT ;  /* 0x000001c0a9a97812 */ /* 0x100fe800078ef8a8 */
[----:B------:R-:W-:Y:S04]  /*ab50*/  LOP3.LUT R229, R169, 0x38, R229, 0x78, !PT ;  /* 0x00000038a9e57812 */ /* 0x000fe800078e78e5 */
[----:B------:R-:W-:Y:S04]  /*ab60*/  LOP3.LUT R183, R229, 0x200, R168, 0xf8, !PT ;  /* 0x00000200e5b77812 */ /* 0x000fe800078ef8a8 */
[----:B------:R-:W-:Y:S04]  /*ab70*/  LEA R183, R183, R227, 0x1 ;  /* 0x000000e3b7b77211 */ /* 0x000fe800078e08ff */
[----:B------:R-:W-:Y:S02]  /*ab80*/  IADD3 R182, PT, PT, R228, R183, RZ ;  /* 0x000000b7e4b67210 */ /* 0x000fe40007ffe0ff */
[----:B------:R-:W-:Y:S02]  /*ab90*/  IADD3 R181, PT, PT, R183, 0xa040, RZ ;  /* 0x0000a040b7b57810 */ /* 0x000fe40007ffe0ff */
[----:B-1----:R-:W-:Y:S01]  /*aba0*/  FMNMX.FTZ R0, R164, R0, !PT ;  /* 0x00000000a4007209 */ /* 0x002fe20007810000 */
[----:B------:R-:W-:Y:S01]  /*abb0*/  LDSM.16.MT88.4 R172, [R182+0xa000] ;  /* 0x00a00000b6ac783b */ /* 0x000fe20000004200 */
[----:B---3--:R-:W-:Y:S03]  /*abc0*/  FMNMX.FTZ R164, R171, R170, !PT ;  /* 0x000000aaaba47209 */ /* 0x008fe60007810000 */
[C---:B------:R-:W-:Y:S01]  /*abd0*/  FADD.FTZ R167, -R0.reuse, R167 ;  /* 0x000000a700a77221 */ /* 0x040fe20000010100 */
[----:B------:R-:W-:Y:S01]  /*abe0*/  FSETP.NEU.FTZ.AND P0, PT, R0, -INF , PT ;  /* 0xff8000000000780b */ /* 0x000fe20003f1d000 */
[C---:B------:R-:W-:Y:S01]  /*abf0*/  FADD.FTZ R168, -R164.reuse, R166 ;  /* 0x000000a6a4a87221 */ /* 0x040fe20000010100 */
[----:B------:R-:W-:Y:S01]  /*ac00*/  FSETP.NEU.FTZ.AND P3, PT, R164, -INF , PT ;  /* 0xff800000a400780b */ /* 0x000fe20003f7d000 */
[C---:B--2---:R-:W-:Y:S02]  /*ac10*/  FMUL.FTZ R166, R165.reuse, R167 ;  /* 0x000000a7a5a67220 */ /* 0x044fe40000410000 */
[C---:B------:R-:W-:Y:S01]  /*ac20*/  FMUL.FTZ R167, R165.reuse, R168 ;  /* 0x000000a8a5a77220 */ /* 0x040fe20000410000 */
[C---:B------:R-:W-:Y:S01]  /*ac30*/  FMUL.FTZ R188, R165.reuse, R164 ;  /* 0x000000a4a5bc7220 */ /* 0x040fe20000410000 */
[----:B------:R-:W1:Y:S01]  /*ac40*/  LDSM.16.MT88.4 R168, [R183+0xa000] ;  /* 0x00a00000b7a8783b */ /* 0x000e620000004200 */
[----:B------:R-:W-:Y:S01]  /*ac50*/  FMUL.FTZ R186, R165, R0 ;  /* 0x00000000a5ba7220 */ /* 0x000fe20000410000 */
[----:B------:R-:W2:Y:S02]  /*ac60*/  MUFU.EX2 R166, R166 ;  /* 0x000000a600a67308 */ /* 0x000ea40000000800 */
[----:B------:R-:W-:Y:S02]  /*ac70*/  FSEL R188, R188, RZ, P3 ;  /* 0x000000ffbcbc7208 */ /* 0x000fe40001800000 */
[----:B------:R-:W-:Y:S06]  /*ac80*/  FSEL R186, R186, RZ, P0 ;  /* 0x000000ffbaba7208 */ /* 0x000fec0000000000 */
[----:B------:R-:W3:Y:S01]  /*ac90*/  MUFU.EX2 R167, R167 ;  /* 0x000000a700a77308 */ /* 0x000ee20000000800 */
[----:B------:R-:W-:Y:S01]  /*aca0*/  ISETP.GT.AND P0, PT, R245, R233, PT ;  /* 0x000000e9f500720c */ /* 0x000fe20003f04270 */
[-CC-:B------:R-:W-:Y:S01]  /*acb0*/  FFMA.FTZ R185, R9, R165.reuse, -R188.reuse ;  /* 0x000000a509b97223 */ /* 0x180fe200000108bc */
[-C--:B------:R-:W-:Y:S01]  /*acc0*/  FFMA.FTZ R191, R4, R165.reuse, -R188 ;  /* 0x000000a504bf7223 */ /* 0x080fe200000108bc */
[-CC-:B------:R-:W-:Y:S01]  /*acd0*/  FFMA.FTZ R192, R10, R165.reuse, -R186.reuse ;  /* 0x000000a50ac07223 */ /* 0x180fe200000108ba */
[-C--:B------:R-:W-:Y:S01]  /*ace0*/  FFMA.FTZ R187, R11, R165.reuse, -R186 ;  /* 0x000000a50bbb7223 */ /* 0x080fe200000108ba */
[-C--:B------:R-:W-:Y:S01]  /*acf0*/  FFMA.FTZ R190, R5, R165.reuse, -R188 ;  /* 0x000000a505be7223 */ /* 0x080fe200000108bc */
[-CC-:B------:R-:W-:Y:S01]  /*ad00*/  FFMA.FTZ R193, R6, R165.reuse, -R186.reuse ;  /* 0x000000a506c17223 */ /* 0x180fe200000108ba */
[-C--:B------:R-:W-:Y:S01]  /*ad10*/  FFMA.FTZ R194, R7, R165.reuse, -R186 ;  /* 0x000000a507c27223 */ /* 0x080fe200000108ba */
[----:B------:R-:W-:Y:S01]  /*ad20*/  FFMA.FTZ R189, R8, R165, -R188 ;  /* 0x000000a508bd7223 */ /* 0x000fe200000108bc */
[----:B------:R-:W-:Y:S01]  /*ad30*/  MUFU.EX2 R191, R191 ;  /* 0x000000bf00bf7308 */ /* 0x000fe20000000800 */
[----:B------:R-:W-:Y:S01]  /*ad40*/  IADD3 R8, PT, PT, R183, 0xa000, RZ ;  /* 0x0000a000b7087810 */ /* 0x000fe20007ffe0ff */
[C---:B--2---:R-:W-:Y:S01]  /*ad50*/  FMUL.FTZ R6, R166.reuse, R162 ;  /* 0x000000a2a6067220 */ /* 0x044fe20000410000 */
[----:B------:R-:W-:Y:S07]  /*ad60*/  FMUL.FTZ R7, R166, R163 ;  /* 0x000000a3a6077220 */ /* 0x000fee0000410000 */
[----:B------:R-:W2:Y:S01]  /*ad70*/  MUFU.EX2 R190, R190 ;  /* 0x000000be00be7308 */ /* 0x000ea20000000800 */
[----:B------:R-:W-:Y:S01]  /*ad80*/  @P2 IADD3 R181, PT, PT, R8, -0x40, RZ ;  /* 0xffffffc008b52810 */ /* 0x000fe20007ffe0ff */
[C---:B---3--:R-:W-:Y:S01]  /*ad90*/  FMUL.FTZ R4, R167.reuse, R160 ;  /* 0x000000a0a7047220 */ /* 0x048fe20000410000 */
[C---:B------:R-:W-:Y:S07]  /*ada0*/  FMUL.FTZ R5, R167.reuse, R161 ;  /* 0x000000a1a7057220 */ /* 0x040fee0000410000 */
[----:B------:R-:W-:Y:S01]  /*adb0*/  MUFU.EX2 R193, R193 ;  /* 0x000000c100c17308 */ /* 0x000fe20000000800 */
[C---:B------:R-:W-:Y:S01]  /*adc0*/  FMUL.FTZ R10, R166.reuse, R158 ;  /* 0x0000009ea60a7220 */ /* 0x040fe20000410000 */
[----:B------:R-:W3:Y:S01]  /*add0*/  LDSM.16.MT88.4 R176, [R181] ;  /* 0x00000000b5b0783b */ /* 0x000ee20000004200 */
[----:B------:R-:W-:Y:S07]  /*ade0*/  FMUL.FTZ R11, R166, R159 ;  /* 0x0000009fa60b7220 */ /* 0x000fee0000410000 */
[----:B------:R-:W4:Y:S01]  /*adf0*/  MUFU.EX2 R194, R194 ;  /* 0x000000c200c27308 */ /* 0x000f220000000800 */
[C---:B------:R-:W-:Y:S01]  /*ae00*/  FMUL.FTZ R8, R167.reuse, R156 ;  /* 0x0000009ca7087220 */ /* 0x040fe20000410000 */
[C---:B------:R-:W-:Y:S01]  /*ae10*/  FMUL.FTZ R9, R167.reuse, R157 ;  /* 0x0000009da7097220 */ /* 0x040fe20000410000 */
[----:B------:R-:W-:Y:S07]  /*ae20*/  IADD3 R184, PT, PT, R228, R181, RZ ;  /* 0x000000b5e4b87210 */ /* 0x000fee0007ffe0ff */
[----:B------:R-:W-:Y:S01]  /*ae30*/  MUFU.EX2 R189, R189 ;  /* 0x000000bd00bd7308 */ /* 0x000fe20000000800 */
[----:B------:R-:W-:Y:S01]  /*ae40*/  FMUL.FTZ R134, R166, R134 ;  /* 0x00000086a6867220 */ /* 0x000fe20000410000 */
[----:B--2---:R-:W-:Y:S01]  /*ae50*/  F2FP.F16.F32.PACK_AB R160, R190, R191 ;  /* 0x000000bfbea0723e */ /* 0x004fe200000000ff */
[C---:B------:R-:W-:Y:S07]  /*ae60*/  FMUL.FTZ R135, R166.reuse, R135 ;  /* 0x00000087a6877220 */ /* 0x040fee0000410000 */
[----:B------:R-:W2:Y:S01]  /*ae70*/  MUFU.EX2 R185, R185 ;  /* 0x000000b900b97308 */ /* 0x000ea20000000800 */
[C---:B------:R-:W-:Y:S01]  /*ae80*/  FMUL.FTZ R132, R167.reuse, R132 ;  /* 0x00000084a7847220 */ /* 0x040fe20000410000 */
[C---:B------:R-:W-:Y:S01]  /*ae90*/  FMUL.FTZ R133, R167.reuse, R133 ;  /* 0x00000085a7857220 */ /* 0x040fe20000410000 */
[----:B------:R-:W5:Y:S07]  /*aea0*/  LDSM.16.MT88.4 R156, [R184] ;  /* 0x00000000b89c783b */ /* 0x000f6e0000004200 */
[----:B------:R-:W-:Y:S01]  /*aeb0*/  MUFU.EX2 R192, R192 ;  /* 0x000000c000c07308 */ /* 0x000fe20000000800 */
[----:B------:R-:W-:Y:S01]  /*aec0*/  FMUL.FTZ R138, R166, R138 ;  /* 0x0000008aa68a7220 */ /* 0x000fe20000410000 */
[----:B----4-:R-:W-:Y:S01]  /*aed0*/  F2FP.F16.F32.PACK_AB R161, R194, R193 ;  /* 0x000000c1c2a1723e */ /* 0x010fe200000000ff */
[C---:B------:R-:W-:Y:S07]  /*aee0*/  FMUL.FTZ R139, R166.reuse, R139 ;  /* 0x0000008ba68b7220 */ /* 0x040fee0000410000 */
[----:B------:R-:W4:Y:S01]  /*aef0*/  MUFU.EX2 R187, R187 ;  /* 0x000000bb00bb7308 */ /* 0x000f220000000800 */
[C---:B------:R-:W-:Y:S01]  /*af00*/  FMUL.FTZ R136, R167.reuse, R136 ;  /* 0x00000088a7887220 */ /* 0x040fe20000410000 */
[C---:B------:R-:W-:Y:S01]  /*af10*/  FMUL.FTZ R137, R167.reuse, R137 ;  /* 0x00000089a7897220 */ /* 0x040fe20000410000 */
[C---:B------:R-:W-:Y:S01]  /*af20*/  FMUL.FTZ R142, R166.reuse, R142 ;  /* 0x0000008ea68e7220 */ /* 0x040fe20000410000 */
[----:B------:R-:W-:Y:S01]  /*af30*/  FMUL.FTZ R143, R166, R143 ;  /* 0x0000008fa68f7220 */ /* 0x000fe20000410000 */
[----:B------:R-:W-:Y:S01]  /*af40*/  FMUL.FTZ R140, R167, R140 ;  /* 0x0000008ca78c7220 */ /* 0x000fe20000410000 */
[----:B--2---:R-:W-:Y:S01]  /*af50*/  F2FP.F16.F32.PACK_AB R162, R185, R189 ;  /* 0x000000bdb9a2723e */ /* 0x004fe200000000ff */
[----:B------:R-:W-:Y:S01]  /*af60*/  FMUL.FTZ R141, R167, R141 ;  /* 0x0000008da78d7220 */ /* 0x000fe20000410000 */
[-CC-:B------:R-:W-:Y:S01]  /*af70*/  FFMA.FTZ R199, R26, R165.reuse, -R186.reuse ;  /* 0x000000a51ac77223 */ /* 0x180fe200000108ba */
[-C--:B------:R-:W-:Y:S01]  /*af80*/  FFMA.FTZ R201, R27, R165.reuse, -R186 ;  /* 0x000000a51bc97223 */ /* 0x080fe200000108ba */
[----:B------:R-:W-:Y:S01]  /*af90*/  FFMA.FTZ R12, R12, R165, -R188 ;  /* 0x000000a50c0c7223 */ /* 0x000fe200000108bc */
[C---:B------:R-:W-:Y:S01]  /*afa0*/  FMUL.FTZ R146, R166.reuse, R146 ;  /* 0x00000092a6927220 */ /* 0x040fe20000410000 */
[----:B------:R-:W-:Y:S01]  /*afb0*/  FMUL.FTZ R147, R166, R147 ;  /* 0x00000093a6937220 */ /* 0x000fe20000410000 */
[----:B------:R-:W-:Y:S01]  /*afc0*/  FMUL.FTZ R144, R167, R144 ;  /* 0x00000090a7907220 */ /* 0x000fe20000410000 */
[----:B----4-:R-:W-:Y:S01]  /*afd0*/  F2FP.F16.F32.PACK_AB R163, R187, R192 ;  /* 0x000000c0bba3723e */ /* 0x010fe200000000ff */
[----:B------:R-:W-:Y:S01]  /*afe0*/  FMUL.FTZ R145, R167, R145 ;  /* 0x00000091a7917220 */ /* 0x000fe20000410000 */
[-CC-:B------:R-:W-:Y:S01]  /*aff0*/  FFMA.FTZ R197, R14, R165.reuse, -R186.reuse ;  /* 0x000000a50ec57223 */ /* 0x180fe200000108ba */
[C---:B------:R-:W-:Y:S01]  /*b000*/  FMUL.FTZ R14, R166.reuse, R154 ;  /* 0x0000009aa60e7220 */ /* 0x040fe20000410000 */
[--C-:B------:R-:W-:Y:S01]  /*b010*/  FFMA.FTZ R195, R15, R165, -R186.reuse ;  /* 0x000000a50fc37223 */ /* 0x100fe200000108ba */
[----:B------:R-:W-:Y:S01]  /*b020*/  FMUL.FTZ R15, R166, R155 ;  /* 0x0000009ba60f7220 */ /* 0x000fe20000410000 */
[-CC-:B------:R-:W-:Y:S01]  /*b030*/  FFMA.FTZ R62, R62, R165.reuse, -R186.reuse ;  /* 0x000000a53e3e7223 */ /* 0x180fe200000108ba */
[C---:B-1----:R-:W-:Y:S01]  /*b040*/  HMMA.16816.F32 R4, R160.reuse, R168, R4 ;  /* 0x000000a8a004723c */ /* 0x042fe20000001804 */
[----:B------:R-:W-:Y:S10]  /*b050*/  MUFU.EX2 R197, R197 ;  /* 0x000000c500c57308 */ /* 0x000ff40000000800 */
[----:B------:R-:W-:Y:S01]  /*b060*/  MUFU.EX2 R195, R195 ;  /* 0x000000c300c37308 */ /* 0x000fe20000000800 */
[-CC-:B------:R-:W-:Y:S01]  /*b070*/  FFMA.FTZ R196, R18, R165.reuse, -R186.reuse ;  /* 0x000000a512c47223 */ /* 0x180fe200000108ba */
[C---:B------:R-:W-:Y:S01]  /*b080*/  FMUL.FTZ R18, R166.reuse, R150 ;  /* 0x00000096a6127220 */ /* 0x040fe20000410000 */
[C---:B------:R-:W-:Y:S01]  /*b090*/  HMMA.16816.F32 R8, R160.reuse, R170, R8 ;  /* 0x000000aaa008723c */ /* 0x040fe20000001808 */
[----:B------:R-:W1:Y:S06]  /*b0a0*/  LDSM.16.MT88.4 R168, [R183+0xa800] ;  /* 0x00a80000b7a8783b */ /* 0x000e6c0000004200 */
[----:B------:R-:W-:Y:S01]  /*b0b0*/  MUFU.EX2 R199, R199 ;  /* 0x000000c700c77308 */ /* 0x000fe20000000800 */
[--C-:B------:R-:W-:Y:S01]  /*b0c0*/  FFMA.FTZ R198, R19, R165, -R186.reuse ;  /* 0x000000a513c67223 */ /* 0x100fe200000108ba */
[----:B------:R-:W-:Y:S01]  /*b0d0*/  FMUL.FTZ R19, R166, R151 ;  /* 0x00000097a6137220 */ /* 0x000fe20000410000 */
[-CC-:B------:R-:W-:Y:S07]  /*b0e0*/  FFMA.FTZ R202, R22, R165.reuse, -R186.reuse ;  /* 0x000000a516ca7223 */ /* 0x180fee00000108ba */
[----:B------:R-:W-:Y:S01]  /*b0f0*/  MUFU.EX2 R196, R196 ;  /* 0x000000c400c47308 */ /* 0x000fe20000000800 */
[-C--:B------:R-:W-:Y:S01]  /*b100*/  FFMA.FTZ R200, R23, R165.reuse, -R186 ;  /* 0x000000a517c87223 */ /* 0x080fe200000108ba */
[C---:B------:R-:W-:Y:S08]  /*b110*/  HMMA.16816.F32 R132, R160.reuse, R172, R132 ;  /* 0x000000aca084723c */ /* 0x040ff00000001884 */
[----:B------:R-:W2:Y:S01]  /*b120*/  MUFU.EX2 R198, R198 ;  /* 0x000000c600c67308 */ /* 0x000ea20000000800 */
[-CC-:B------:R-:W-:Y:S01]  /*b130*/  FFMA.FTZ R60, R60, R165.reuse, -R188.reuse ;  /* 0x000000a53c3c7223 */ /* 0x180fe200000108bc */
[-C--:B------:R-:W-:Y:S01]  /*b140*/  FFMA.FTZ R68, R68, R165.reuse, -R188 ;  /* 0x000000a544447223 */ /* 0x080fe200000108bc */
[-C--:B------:R-:W-:Y:S07]  /*b150*/  FFMA.FTZ R70, R70, R165.reuse, -R186 ;  /* 0x000000a546467223 */ /* 0x080fee00000108ba */
[----:B------:R-:W-:Y:S01]  /*b160*/  MUFU.EX2 R202, R202 ;  /* 0x000000ca00ca7308 */ /* 0x000fe20000000800 */
[-C--:B------:R-:W-:Y:S01]  /*b170*/  FFMA.FTZ R76, R76, R165.reuse, -R188 ;  /* 0x000000a54c4c7223 */ /* 0x080fe200000108bc */
[C---:B------:R-:W-:Y:S01]  /*b180*/  HMMA.16816.F32 R136, R160.reuse, R174, R136 ;  /* 0x000000aea088723c */ /* 0x040fe20000001888 */
[----:B------:R-:W4:Y:S07]  /*b190*/  LDSM.16.MT88.4 R172, [R182+0xa800] ;  /* 0x00a80000b6ac783b */ /* 0x000f2e0000004200 */
[----:B------:R-:W-:Y:S01]  /*b1a0*/  MUFU.EX2 R200, R200 ;  /* 0x000000c800c87308 */ /* 0x000fe20000000800 */
[-C--:B------:R-:W-:Y:S01]  /*b1b0*/  FFMA.FTZ R87, R87, R165.reuse, -R186 ;  /* 0x000000a557577223 */ /* 0x080fe200000108ba */
[-CC-:B------:R-:W-:Y:S01]  /*b1c0*/  FFMA.FTZ R89, R89, R165.reuse, -R188.reuse ;  /* 0x000000a559597223 */ /* 0x180fe200000108bc */
[-C--:B------:R-:W-:Y:S07]  /*b1d0*/  FFMA.FTZ R104, R104, R165.reuse, -R188 ;  /* 0x000000a568687223 */ /* 0x080fee00000108bc */
[----:B------:R-:W5:Y:S01]  /*b1e0*/  MUFU.EX2 R201, R201 ;  /* 0x000000c900c97308 */ /* 0x000f620000000800 */
[-C--:B------:R-:W-:Y:S01]  /*b1f0*/  FFMA.FTZ R106, R106, R165.reuse, -R186 ;  /* 0x000000a56a6a7223 */ /* 0x080fe200000108ba */
[C---:B---3--:R-:W-:Y:S08]  /*b200*/  HMMA.16816.F32 R140, R160.reuse, R176, R140 ;  /* 0x000000b0a08c723c */ /* 0x048ff0000000188c */
[----:B------:R3:W-:Y:S01]  /*b210*/  MUFU.EX2 R177, R12 ;  /* 0x0000000c00b17308 */ /* 0x0007e20000000800 */
[----:B--2---:R-:W-:Y:S01]  /*b220*/  F2FP.F16.F32.PACK_AB R151, R198, R196 ;  /* 0x000000c4c697723e */ /* 0x004fe200000000ff */
[----:B------:R-:W-:Y:S01]  /*b230*/  FFMA.FTZ R176, R13, R165, -R188 ;  /* 0x000000a50db07223 */ /* 0x000fe200000108bc */
[----:B------:R-:W-:Y:S07]  /*b240*/  FMUL.FTZ R13, R167, R153 ;  /* 0x00000099a70d7220 */ /* 0x000fee0000410000 */
[----:B------:R-:W-:Y:S01]  /*b250*/  MUFU.EX2 R60, R60 ;  /* 0x0000003c003c7308 */ /* 0x000fe20000000800 */
[-C--:B------:R-:W-:Y:S01]  /*b260*/  FFMA.FTZ R107, R107, R165.reuse, -R186 ;  /* 0x000000a56b6b7223 */ /* 0x080fe200000108ba */
[C---:B------:R-:W-:Y:S08]  /*b270*/  HMMA.16816.F32 R144, R160.reuse, R178, R144 ;  /* 0x000000b2a090723c */ /* 0x040ff00000001890 */
[----:B------:R-:W2:Y:S01]  /*b280*/  MUFU.EX2 R176, R176 ;  /* 0x000000b000b07308 */ /* 0x000ea20000000800 */
[-CC-:B------:R-:W-:Y:S01]  /*b290*/  FFMA.FTZ R178, R16, R165.reuse, -R188.reuse ;  /* 0x000000a510b27223 */ /* 0x180fe200000108bc */
[--C-:B------:R-:W-:Y:S01]  /*b2a0*/  FFMA.FTZ R179, R17, R165, -R188.reuse ;  /* 0x000000a511b37223 */ /* 0x100fe200000108bc */
[C---:B------:R-:W-:Y:S01]  /*b2b0*/  FMUL.FTZ R16, R167.reuse, R148 ;  /* 0x00000094a7107220 */ /* 0x040fe20000410000 */
[----:B------:R-:W-:Y:S01]  /*b2c0*/  FMUL.FTZ R17, R167, R149 ;  /* 0x00000095a7117220 */ /* 0x000fe20000410000 */
[----:B------:R-:W-:Y:S01]  /*b2d0*/  F2FP.F16.F32.PACK_AB R149, R195, R197 ;  /* 0x000000c5c395723e */ /* 0x000fe200000000ff */
[----:B---3--:R-:W-:Y:S04]  /*b2e0*/  FMUL.FTZ R12, R167, R152 ;  /* 0x00000098a70c7220 */ /* 0x008fe80000410000 */
[----:B------:R-:W-:Y:S01]  /*b2f0*/  MUFU.EX2 R178, R178 ;  /* 0x000000b200b27308 */ /* 0x000fe20000000800 */
[----:B------:R-:W3:Y:S01]  /*b300*/  LDSM.16.MT88.4 R152, [R181+0x800] ;  /* 0x00080000b598783b */ /* 0x000ee20000004200 */
[----:B-----5:R-:W-:Y:S01]  /*b310*/  F2FP.F16.F32.PACK_AB R23, R201, R199 ;  /* 0x000000c7c917723e */ /* 0x020fe200000000ff */
[--C-:B------:R-:W-:Y:S07]  /*b320*/  FFMA.FTZ R128, R128, R165, -R188.reuse ;  /* 0x000000a580807223 */ /* 0x100fee00000108bc */
[----:B------:R-:W5:Y:S01]  /*b330*/  MUFU.EX2 R179, R179 ;  /* 0x000000b300b37308 */ /* 0x000f620000000800 */
[----:B------:R-:W-:Y:S01]  /*b340*/  FFMA.FTZ R191, R167, R251, R191 ;  /* 0x000000fba7bf7223 */ /* 0x000fe200000100bf */
[C---:B------:R-:W-:Y:S08]  /*b350*/  HMMA.16816.F32 R12, R160.reuse, R156, R12 ;  /* 0x0000009ca00c723c */ /* 0x040ff0000000180c */
[----:B------:R-:W-:Y:S01]  /*b360*/  MUFU.EX2 R76, R76 ;  /* 0x0000004c004c7308 */ /* 0x000fe20000000800 */
[----:B--2---:R-:W-:Y:S01]  /*b370*/  F2FP.F16.F32.PACK_AB R148, R176, R177 ;  /* 0x000000b1b094723e */ /* 0x004fe200000000ff */
[----:B------:R-:W-:Y:S01]  /*b380*/  FADD.FTZ R191, R190, R191 ;  /* 0x000000bfbebf7221 */ /* 0x000fe20000010000 */
[----:B------:R-:W-:Y:S01]  /*b390*/  FFMA.FTZ R193, R166, R250, R193 ;  /* 0x000000faa6c17223 */ /* 0x000fe200000100c1 */
[----:B------:R-:W-:Y:S01]  /*b3a0*/  MOV R167, R0 ;  /* 0x0000000000a77202 */ /* 0x000fe20000000f00 */
[----:B------:R-:W-:Y:S01]  /*b3b0*/  HMMA.16816.F32 R16, R160, R158, R16 ;  /* 0x0000009ea010723c */ /* 0x000fe20000001810 */
[----:B------:R-:W2:Y:S02]  /*b3c0*/  LDSM.16.MT88.4 R156, [R184+0x800] ;  /* 0x00080000b89c783b */ /* 0x000ea40000004200 */
[----:B------:R-:W-:Y:S01]  /*b3d0*/  FADD.FTZ R191, R189, R191 ;  /* 0x000000bfbdbf7221 */ /* 0x000fe20000010000 */
[----:B-----5:R-:W-:Y:S01]  /*b3e0*/  F2FP.F16.F32.PACK_AB R150, R179, R178 ;  /* 0x000000b2b396723e */ /* 0x020fe200000000ff */
[----:B------:R-:W-:Y:S01]  /*b3f0*/  FADD.FTZ R193, R194, R193 ;  /* 0x000000c1c2c17221 */ /* 0x000fe20000010000 */
[----:B------:R-:W-:Y:S01]  /*b400*/  MOV R166, R164 ;  /* 0x000000a400a67202 */ /* 0x000fe20000000f00 */
[----:B------:R-:W-:Y:S02]  /*b410*/  FADD.FTZ R185, R185, R191 ;  /* 0x000000bfb9b97221 */ /* 0x000fe40000010000 */
[----:B------:R-:W5:Y:S01]  /*b420*/  LDSM.16.MT88.4 R160, [R183+0xb000] ;  /* 0x00b00000b7a0783b */ /* 0x000f620000004200 */
[----:B------:R-:W-:Y:S01]  /*b430*/  FADD.FTZ R193, R192, R193 ;  /* 0x000000c1c0c17221 */ /* 0x000fe20000010000 */
[C---:B-1----:R-:W-:Y:S05]  /*b440*/  HMMA.16816.F32 R4, R148.reuse, R168, R4 ;  /* 0x000000a89404723c */ /* 0x042fea0000001804 */
[----:B------:R-:W-:Y:S01]  /*b450*/  FADD.FTZ R185, R177, R185 ;  /* 0x000000b9b1b97221 */ /* 0x000fe20000010000 */
[----:B------:R-:W-:Y:S02]  /*b460*/  FADD.FTZ R193, R187, R193 ;  /* 0x000000c1bbc17221 */ /* 0x000fe40000010000 */
[C---:B------:R-:W-:Y:S01]  /*b470*/  HMMA.16816.F32 R8, R148.reuse, R170, R8 ;  /* 0x000000aa9408723c */ /* 0x040fe20000001808 */
[----:B------:R-:W1:Y:S02]  /*b480*/  LDSM.16.MT88.4 R168, [R182+0xb000] ;  /* 0x00b00000b6a8783b */ /* 0x000e640000004200 */
[----:B------:R-:W-:Y:S01]  /*b490*/  FADD.FTZ R185, R176, R185 ;  /* 0x000000b9b0b97221 */ /* 0x000fe20000010000 */
[----:B------:R-:W-:Y:S03]  /*b4a0*/  FADD.FTZ R193, R197, R193 ;  /* 0x000000c1c5c17221 */ /* 0x000fe60000010000 */
[----:B------:R-:W-:Y:S01]  /*b4b0*/  FADD.FTZ R185, R178, R185 ;  /* 0x000000b9b2b97221 */ /* 0x000fe20000010000 */
[C---:B----4-:R-:W-:Y:S03]  /*b4c0*/  HMMA.16816.F32 R132, R148.reuse, R172, R132 ;  /* 0x000000ac9484723c */ /* 0x050fe60000001884 */
[-CC-:B------:R-:W-:Y:S01]  /*b4d0*/  FFMA.FTZ R172, R20, R165.reuse, -R188.reuse ;  /* 0x000000a514ac7223 */ /* 0x180fe200000108bc */
[-CC-:B------:R-:W-:Y:S01]  /*b4e0*/  FFMA.FTZ R173, R21, R165.reuse, -R188.reuse ;  /* 0x000000a515ad7223 */ /* 0x180fe200000108bc */
[----:B------:R-:W-:Y:S01]  /*b4f0*/  F2FP.F16.F32.PACK_AB R21, R200, R202 ;  /* 0x000000cac815723e */ /* 0x000fe200000000ff */
[----:B------:R-:W-:Y:S01]  /*b500*/  FADD.FTZ R179, R179, R185 ;  /* 0x000000b9b3b37221 */ /* 0x000fe20000010000 */
[----:B------:R-:W-:Y:S01]  /*b510*/  FADD.FTZ R193, R195, R193 ;  /* 0x000000c1c3c17221 */ /* 0x000fe20000010000 */
[C---:B------:R-:W-:Y:S01]  /*b520*/  HMMA.16816.F32 R136, R148.reuse, R174, R136 ;  /* 0x000000ae9488723c */ /* 0x040fe20000001888 */
[----:B------:R-:W4:Y:S02]  /*b530*/  MUFU.EX2 R172, R172 ;  /* 0x000000ac00ac7308 */ /* 0x000f240000000800 */
[-CC-:B------:R-:W-:Y:S01]  /*b540*/  FFMA.FTZ R174, R24, R165.reuse, -R188.reuse ;  /* 0x000000a518ae7223 */ /* 0x180fe200000108bc */
[-C--:B------:R-:W-:Y:S07]  /*b550*/  FFMA.FTZ R175, R25, R165.reuse, -R188 ;  /* 0x000000a519af7223 */ /* 0x080fee00000108bc */
[----:B------:R-:W2:Y:S01]  /*b560*/  MUFU.EX2 R173, R173 ;  /* 0x000000ad00ad7308 */ /* 0x000ea20000000800 */
[----:B------:R-:W1:Y:S01]  /*b570*/  LDSM.16.MT88.4 R24, [R181+0x1000] ;  /* 0x00100000b518783b */ /* 0x000e620000004200 */
[----:B------:R-:W-:Y:S01]  /*b580*/  FADD.FTZ R196, R196, R193 ;  /* 0x000000c1c4c47221 */ /* 0x000fe20000010000 */
[C---:B---3--:R-:W-:Y:S07]  /*b590*/  HMMA.16816.F32 R140, R148.reuse, R152, R140 ;  /* 0x00000098948c723c */ /* 0x048fee000000188c */
[----:B------:R-:W-:Y:S01]  /*b5a0*/  MUFU.EX2 R174, R174 ;  /* 0x000000ae00ae7308 */ /* 0x000fe20000000800 */
[----:B------:R-:W-:Y:S09]  /*b5b0*/  FADD.FTZ R196, R198, R196 ;  /* 0x000000c4c6c47221 */ /* 0x000ff20000010000 */
[----:B------:R-:W3:Y:S01]  /*b5c0*/  MUFU.EX2 R175, R175 ;  /* 0x000000af00af7308 */ /* 0x000ee20000000800 */
[----:B----4-:R-:W-:Y:S01]  /*b5d0*/  FADD.FTZ R179, R172, R179 ;  /* 0x000000b3acb37221 */ /* 0x010fe20000010000 */
[C---:B------:R-:W-:Y:S01]  /*b5e0*/  HMMA.16816.F32 R144, R148.reuse, R154, R144 ;  /* 0x0000009a9490723c */ /* 0x040fe20000001890 */
[----:B------:R-:W-:Y:S02]  /*b5f0*/  LDSM.16.MT88.4 R152, [R183+0xb800] ;  /* 0x00b80000b798783b */ /* 0x000fe40000004200 */
[C---:B--2---:R-:W-:Y:S01]  /*b600*/  F2FP.F16.F32.PACK_AB R20, R173.reuse, R172 ;  /* 0x000000acad14723e */ /* 0x044fe200000000ff */
[----:B------:R-:W-:Y:S01]  /*b610*/  FADD.FTZ R173, R173, R179 ;  /* 0x000000b3adad7221 */ /* 0x000fe20000010000 */
[----:B------:R-:W-:Y:S03]  /*b620*/  FADD.FTZ R202, R202, R196 ;  /* 0x000000c4caca7221 */ /* 0x000fe60000010000 */
[C---:B------:R-:W-:Y:S03]  /*b630*/  HMMA.16816.F32 R12, R148.reuse, R156, R12 ;  /* 0x0000009c940c723c */ /* 0x040fe6000000180c */
[C---:B---3--:R-:W-:Y:S01]  /*b640*/  F2FP.F16.F32.PACK_AB R22, R175.reuse, R174 ;  /* 0x000000aeaf16723e */ /* 0x048fe200000000ff */
[----:B------:R-:W-:Y:S01]  /*b650*/  FADD.FTZ R173, R174, R173 ;  /* 0x000000adaead7221 */ /* 0x000fe20000010000 */
[----:B------:R-:W-:Y:S03]  /*b660*/  FADD.FTZ R202, R200, R202 ;  /* 0x000000cac8ca7221 */ /* 0x000fe60000010000 */
[----:B------:R-:W-:Y:S01]  /*b670*/  HMMA.16816.F32 R16, R148, R158, R16 ;  /* 0x0000009e9410723c */ /* 0x000fe20000001810 */
[----:B------:R-:W2:Y:S02]  /*b680*/  LDSM.16.MT88.4 R148, [R184+0x1000] ;  /* 0x00100000b894783b */ /* 0x000ea40000004200 */
[----:B------:R-:W-:Y:S01]  /*b690*/  FADD.FTZ R175, R175, R173 ;  /* 0x000000adafaf7221 */ /* 0x000fe20000010000 */
[----:B------:R-:W-:Y:S04]  /*b6a0*/  FADD.FTZ R202, R199, R202 ;  /* 0x000000cac7ca7221 */ /* 0x000fe80000010000 */
[C---:B-----5:R-:W-:Y:S01]  /*b6b0*/  HMMA.16816.F32 R4, R20.reuse, R160, R4 ;  /* 0x000000a01404723c */ /* 0x060fe20000001804 */
[----:B------:R-:W3:Y:S04]  /*b6c0*/  LDSM.16.MT88.4 R156, [R182+0xb800] ;  /* 0x00b80000b69c783b */ /* 0x000ee80000004200 */
[-CC-:B------:R-:W-:Y:S01]  /*b6d0*/  FFMA.FTZ R160, R28, R165.reuse, -R188.reuse ;  /* 0x000000a51ca07223 */ /* 0x180fe200000108bc */
[-C--:B------:R-:W-:Y:S01]  /*b6e0*/  FFMA.FTZ R161, R29, R165.reuse, -R188 ;  /* 0x000000a51da17223 */ /* 0x080fe200000108bc */
[----:B------:R-:W-:Y:S01]  /*b6f0*/  FADD.FTZ R201, R201, R202 ;  /* 0x000000cac9c97221 */ /* 0x000fe20000010000 */
[C---:B------:R-:W-:Y:S03]  /*b700*/  HMMA.16816.F32 R8, R20.reuse, R162, R8 ;  /* 0x000000a21408723c */ /* 0x040fe60000001808 */
[-CC-:B------:R-:W-:Y:S01]  /*b710*/  FFMA.FTZ R163, R32, R165.reuse, -R188.reuse ;  /* 0x000000a520a37223 */ /* 0x180fe200000108bc */
[-C--:B------:R-:W-:Y:S01]  /*b720*/  FFMA.FTZ R162, R33, R165.reuse, -R188 ;  /* 0x000000a521a27223 */ /* 0x080fe200000108bc */
[----:B------:R-:W4:Y:S03]  /*b730*/  MUFU.EX2 R160, R160 ;  /* 0x000000a000a07308 */ /* 0x000f260000000800 */
[C---:B-1----:R-:W-:Y:S07]  /*b740*/  HMMA.16816.F32 R132, R20.reuse, R168, R132 ;  /* 0x000000a81484723c */ /* 0x042fee0000001884 */
[----:B------:R-:W-:Y:S01]  /*b750*/  MUFU.EX2 R163, R163 ;  /* 0x000000a300a37308 */ /* 0x000fe20000000800 */
[-CC-:B------:R-:W-:Y:S01]  /*b760*/  FFMA.FTZ R168, R30, R165.reuse, -R186.reuse ;  /* 0x000000a51ea87223 */ /* 0x180fe200000108ba */
[-CC-:B------:R-:W-:Y:S08]  /*b770*/  FFMA.FTZ R169, R31, R165.reuse, -R186.reuse ;  /* 0x000000a51fa97223 */ /* 0x180ff000000108ba */
[----:B------:R-:W-:Y:S01]  /*b780*/  MUFU.EX2 R162, R162 ;  /* 0x000000a200a27308 */ /* 0x000fe20000000800 */
[----:B------:R-:W1:Y:S01]  /*b790*/  LDSM.16.MT88.4 R28, [R181+0x1800] ;  /* 0x00180000b51c783b */ /* 0x000e620000004200 */
[C---:B------:R-:W-:Y:S08]  /*b7a0*/  HMMA.16816.F32 R136, R20.reuse, R170, R136 ;  /* 0x000000aa1488723c */ /* 0x040ff00000001888 */
[----:B------:R-:W-:Y:S01]  /*b7b0*/  MUFU.EX2 R161, R161 ;  /* 0x000000a100a17308 */ /* 0x000fe20000000800 */
[-CC-:B------:R-:W-:Y:S01]  /*b7c0*/  FFMA.FTZ R170, R34, R165.reuse, -R186.reuse ;  /* 0x000000a522aa7223 */ /* 0x180fe200000108ba */
[-C--:B------:R-:W-:Y:S01]  /*b7d0*/  FFMA.FTZ R171, R35, R165.reuse, -R186 ;  /* 0x000000a523ab7223 */ /* 0x080fe200000108ba */
[----:B----4-:R-:W-:Y:S01]  /*b7e0*/  FADD.FTZ R175, R160, R175 ;  /* 0x000000afa0af7221 */ /* 0x010fe20000010000 */
[----:B------:R-:W-:Y:S06]  /*b7f0*/  LDSM.16.MT88.4 R32, [R183+0xc000] ;  /* 0x00c00000b720783b */ /* 0x000fec0000004200 */
[----:B------:R-:W4:Y:S01]  /*b800*/  MUFU.EX2 R168, R168 ;  /* 0x000000a800a87308 */ /* 0x000f220000000800 */
[C---:B------:R-:W-:Y:S09]  /*b810*/  HMMA.16816.F32 R140, R20.reuse, R24, R140 ;  /* 0x00000018148c723c */ /* 0x040ff2000000188c */
[----:B------:R-:W5:Y:S10]  /*b820*/  MUFU.EX2 R169, R169 ;  /* 0x000000a900a97308 */ /* 0x000f740000000800 */
[----:B------:R-:W-:Y:S01]  /*b830*/  MUFU.EX2 R170, R170 ;  /* 0x000000aa00aa7308 */ /* 0x000fe20000000800 */
[C---:B------:R-:W-:Y:S01]  /*b840*/  HMMA.16816.F32 R144, R20.reuse, R26, R144 ;  /* 0x0000001a1490723c */ /* 0x040fe20000001890 */
[----:B------:R-:W1:Y:S08]  /*b850*/  LDSM.16.MT88.4 R24, [R184+0x1800] ;  /* 0x00180000b818783b */ /* 0x000e700000004200 */
[----:B------:R-:W3:Y:S01]  /*b860*/  MUFU.EX2 R171, R171 ;  /* 0x000000ab00ab7308 */ /* 0x000ee20000000800 */
[----:B----4-:R-:W-:Y:S01]  /*b870*/  FADD.FTZ R201, R168, R201 ;  /* 0x000000c9a8c97221 */ /* 0x010fe20000010000 */
[C---:B--2---:R-:W-:Y:S03]  /*b880*/  HMMA.16816.F32 R12, R20.reuse, R148, R12 ;  /* 0x00000094140c723c */ /* 0x044fe6000000180c */
[-CC-:B------:R-:W-:Y:S01]  /*b890*/  FFMA.FTZ R148, R37, R165.reuse, -R188.reuse ;  /* 0x000000a525947223 */ /* 0x180fe200000108bc */
[-CC-:B------:R-:W-:Y:S04]  /*b8a0*/  FFMA.FTZ R149, R41, R165.reuse, -R188.reuse ;  /* 0x000000a529957223 */ /* 0x180fe800000108bc */
[----:B------:R-:W-:Y:S01]  /*b8b0*/  HMMA.16816.F32 R16, R20, R150, R16 ;  /* 0x000000961410723c */ /* 0x000fe20000001810 */
[----:B------:R-:W-:Y:S02]  /*b8c0*/  MUFU.EX2 R148, R148 ;  /* 0x0000009400947308 */ /* 0x000fe40000000800 */
[----:B------:R-:W-:Y:S01]  /*b8d0*/  F2FP.F16.F32.PACK_AB R20, R161, R160 ;  /* 0x000000a0a114723e */ /* 0x000fe200000000ff */
[-CC-:B------:R-:W-:Y:S01]  /*b8e0*/  FFMA.FTZ R150, R36, R165.reuse, -R188.reuse ;  /* 0x000000a524967223 */ /* 0x180fe200000108bc */
[----:B-----5:R-:W-:Y:S01]  /*b8f0*/  F2FP.F16.F32.PACK_AB R21, R169, R168 ;  /* 0x000000a8a915723e */ /* 0x020fe200000000ff */
[----:B------:R-:W-:Y:S01]  /*b900*/  FFMA.FTZ R151, R40, R165, -R188 ;  /* 0x000000a528977223 */ /* 0x000fe200000108bc */
[----:B------:R-:W-:Y:S04]  /*b910*/  F2FP.F16.F32.PACK_AB R22, R162, R163 ;  /* 0x000000a3a216723e */ /* 0x000fe800000000ff */
[----:B------:R-:W-:Y:S01]  /*b920*/  MUFU.EX2 R149, R149 ;  /* 0x0000009500957308 */ /* 0x000fe20000000800 */
[----:B---3--:R-:W-:Y:S01]  /*b930*/  F2FP.F16.F32.PACK_AB R23, R171, R170 ;  /* 0x000000aaab17723e */ /* 0x008fe200000000ff */
[----:B------:R-:W-:Y:S01]  /*b940*/  FADD.FTZ R161, R161, R175 ;  /* 0x000000afa1a17221 */ /* 0x000fe20000010000 */
[----:B------:R-:W-:Y:S07]  /*b950*/  FADD.FTZ R169, R169, R201 ;  /* 0x000000c9a9a97221 */ /* 0x000fee0000010000 */
[----:B------:R-:W2:Y:S01]  /*b960*/  MUFU.EX2 R150, R150 ;  /* 0x0000009600967308 */ /* 0x000ea20000000800 */
[----:B------:R-:W-:Y:S01]  /*b970*/  FADD.FTZ R161, R163, R161 ;  /* 0x000000a1a3a17221 */ /* 0x000fe20000010000 */
[----:B------:R-:W-:Y:S01]  /*b980*/  FADD.FTZ R169, R170, R169 ;  /* 0x000000a9aaa97221 */ /* 0x000fe20000010000 */
[C---:B------:R-:W-:Y:S07]  /*b990*/  HMMA.16816.F32 R4, R20.reuse, R152, R4 ;  /* 0x000000981404723c */ /* 0x040fee0000001804 */
[----:B------:R-:W-:Y:S01]  /*b9a0*/  MUFU.EX2 R151, R151 ;  /* 0x0000009700977308 */ /* 0x000fe20000000800 */
[-CC-:B------:R-:W-:Y:S01]  /*b9b0*/  FFMA.FTZ R152, R42, R165.reuse, -R186.reuse ;  /* 0x000000a52a987223 */ /* 0x180fe200000108ba */
[-CC-:B------:R-:W-:Y:S01]  /*b9c0*/  FFMA.FTZ R153, R43, R165.reuse, -R186.reuse ;  /* 0x000000a52b997223 */ /* 0x180fe200000108ba */
[----:B------:R-:W-:Y:S01]  /*b9d0*/  FADD.FTZ R161, R162, R161 ;  /* 0x000000a1a2a17221 */ /* 0x000fe20000010000 */
[----:B------:R-:W-:Y:S01]  /*b9e0*/  LDSM.16.MT88.4 R40, [R182+0xc800] ;  /* 0x00c80000b628783b */ /* 0x000fe20000004200 */
[----:B------:R-:W-:Y:S01]  /*b9f0*/  FADD.FTZ R169, R171, R169 ;  /* 0x000000a9aba97221 */ /* 0x000fe20000010000 */
[C---:B------:R-:W-:Y:S04]  /*ba00*/  HMMA.16816.F32 R8, R20.reuse, R154, R8 ;  /* 0x0000009a1408723c */ /* 0x040fe80000001808 */
[----:B------:R-:W-:Y:S01]  /*ba10*/  MUFU.EX2 R152, R152 ;  /* 0x0000009800987308 */ /* 0x000fe20000000800 */
[-CC-:B------:R-:W-:Y:S01]  /*ba20*/  FFMA.FTZ R154, R38, R165.reuse, -R186.reuse ;  /* 0x000000a5269a7223 */ /* 0x180fe200000108ba */
[-C--:B------:R-:W-:Y:S08]  /*ba30*/  FFMA.FTZ R155, R39, R165.reuse, -R186 ;  /* 0x000000a5279b7223 */ /* 0x080ff000000108ba */
[----:B------:R-:W-:Y:S01]  /*ba40*/  MUFU.EX2 R153, R153 ;  /* 0x0000009900997308 */ /* 0x000fe20000000800 */
[----:B------:R-:W3:Y:S01]  /*ba50*/  LDSM.16.MT88.4 R36, [R182+0xc000] ;  /* 0x00c00000b624783b */ /* 0x000ee20000004200 */
[----:B--2---:R-:W-:Y:S01]  /*ba60*/  FADD.FTZ R161, R150, R161 ;  /* 0x000000a196a17221 */ /* 0x004fe20000010000 */
[C---:B------:R-:W-:Y:S07]  /*ba70*/  HMMA.16816.F32 R132, R20.reuse, R156, R132 ;  /* 0x0000009c1484723c */ /* 0x040fee0000001884 */
[----:B------:R-:W-:Y:S01]  /*ba80*/  MUFU.EX2 R154, R154 ;  /* 0x0000009a009a7308 */ /* 0x000fe20000000800 */
[----:B------:R-:W-:Y:S01]  /*ba90*/  FADD.FTZ R161, R148, R161 ;  /* 0x000000a194a17221 */ /* 0x000fe20000010000 */
[-C--:B------:R-:W-:Y:S08]  /*baa0*/  FFMA.FTZ R156, R44, R165.reuse, -R188 ;  /* 0x000000a52c9c7223 */ /* 0x080ff000000108bc */
[----:B------:R-:W2:Y:S01]  /*bab0*/  MUFU.EX2 R155, R155 ;  /* 0x0000009b009b7308 */ /* 0x000ea20000000800 */
[-CC-:B------:R-:W-:Y:S01]  /*bac0*/  FFMA.FTZ R157, R46, R165.reuse, -R186.reuse ;  /* 0x000000a52e9d7223 */ /* 0x180fe200000108ba */
[-C--:B------:R-:W-:Y:S01]  /*bad0*/  FFMA.FTZ R46, R47, R165.reuse, -R186 ;  /* 0x000000a52f2e7223 */ /* 0x080fe200000108ba */
[C---:B------:R-:W-:Y:S07]  /*bae0*/  HMMA.16816.F32 R136, R20.reuse, R158, R136 ;  /* 0x0000009e1488723c */ /* 0x040fee0000001888 */
[----:B------:R-:W-:Y:S01]  /*baf0*/  MUFU.EX2 R156, R156 ;  /* 0x0000009c009c7308 */ /* 0x000fe20000000800 */
[-CC-:B------:R-:W-:Y:S01]  /*bb00*/  FFMA.FTZ R47, R49, R165.reuse, -R188.reuse ;  /* 0x000000a5312f7223 */ /* 0x180fe200000108bc */
[-CC-:B------:R-:W-:Y:S01]  /*bb10*/  FFMA.FTZ R44, R45, R165.reuse, -R188.reuse ;  /* 0x000000a52d2c7223 */ /* 0x180fe200000108bc */
[-C--:B------:R-:W-:Y:S07]  /*bb20*/  FFMA.FTZ R45, R48, R165.reuse, -R188 ;  /* 0x000000a5302d7223 */ /* 0x080fee00000108bc */
[----:B------:R-:W-:Y:S01]  /*bb30*/  MUFU.EX2 R46, R46 ;  /* 0x0000002e002e7308 */ /* 0x000fe20000000800 */
[-CC-:B------:R-:W-:Y:S01]  /*bb40*/  FFMA.FTZ R48, R50, R165.reuse, -R186.reuse ;  /* 0x000000a532307223 */ /* 0x180fe200000108ba */
[C---:B-1----:R-:W-:Y:S08]  /*bb50*/  HMMA.16816.F32 R140, R20.reuse, R28, R140 ;  /* 0x0000001c148c723c */ /* 0x042ff0000000188c */
[----:B------:R-:W-:Y:S01]  /*bb60*/  MUFU.EX2 R47, R47 ;  /* 0x0000002f002f7308 */ /* 0x000fe20000000800 */
[-C--:B------:R-:W-:Y:S01]  /*bb70*/  FFMA.FTZ R49, R51, R165.reuse, -R186 ;  /* 0x000000a533317223 */ /* 0x080fe200000108ba */
[-CC-:B------:R-:W-:Y:S01]  /*bb80*/  FFMA.FTZ R50, R52, R165.reuse, -R188.reuse ;  /* 0x000000a534327223 */ /* 0x180fe200000108bc */
[-CC-:B------:R-:W-:Y:S07]  /*bb90*/  FFMA.FTZ R51, R53, R165.reuse, -R188.reuse ;  /* 0x000000a535337223 */ /* 0x180fee00000108bc */
[----:B------:R-:W-:Y:S01]  /*bba0*/  MUFU.EX2 R45, R45 ;  /* 0x0000002d002d7308 */ /* 0x000fe20000000800 */
[-CC-:B------:R-:W-:Y:S01]  /*bbb0*/  FFMA.FTZ R53, R56, R165.reuse, -R188.reuse ;  /* 0x000000a538357223 */ /* 0x180fe200000108bc */
[C---:B------:R-:W-:Y:S01]  /*bbc0*/  HMMA.16816.F32 R144, R20.reuse, R30, R144 ;  /* 0x0000001e1490723c */ /* 0x040fe20000001890 */
[----:B------:R-:W1:Y:S07]  /*bbd0*/  LDSM.16.MT88.4 R28, [R181+0x2000] ;  /* 0x00200000b51c783b */ /* 0x000e6e0000004200 */
[----:B------:R-:W-:Y:S01]  /*bbe0*/  MUFU.EX2 R48, R48 ;  /* 0x0000003000307308 */ /* 0x000fe20000000800 */
[-C--:B------:R-:W-:Y:S01]  /*bbf0*/  FFMA.FTZ R52, R57, R165.reuse, -R188 ;  /* 0x000000a539347223 */ /* 0x080fe200000108bc */
[-CC-:B------:R-:W-:Y:S01]  /*bc00*/  FFMA.FTZ R56, R58, R165.reuse, -R186.reuse ;  /* 0x000000a53a387223 */ /* 0x180fe200000108ba */
[-C--:B------:R-:W-:Y:S07]  /*bc10*/  FFMA.FTZ R57, R59, R165.reuse, -R186 ;  /* 0x000000a53b397223 */ /* 0x080fee00000108ba */
[----:B------:R-:W4:Y:S01]  /*bc20*/  MUFU.EX2 R44, R44 ;  /* 0x0000002c002c7308 */ /* 0x000f220000000800 */
[-CC-:B------:R-:W-:Y:S01]  /*bc30*/  FFMA.FTZ R58, R61, R165.reuse, -R188.reuse ;  /* 0x000000a53d3a7223 */ /* 0x180fe200000108bc */
[C---:B------:R-:W-:Y:S08]  /*bc40*/  HMMA.16816.F32 R12, R20.reuse, R24, R12 ;  /* 0x00000018140c723c */ /* 0x040ff0000000180c */
[----:B------:R-:W5:Y:S01]  /*bc50*/  MUFU.EX2 R157, R157 ;  /* 0x0000009d009d7308 */ /* 0x000f620000000800 */
[-CC-:B------:R-:W-:Y:S01]  /*bc60*/  FFMA.FTZ R59, R64, R165.reuse, -R188.reuse ;  /* 0x000000a5403b7223 */ /* 0x180fe200000108bc */
[-C--:B------:R-:W-:Y:S01]  /*bc70*/  FFMA.FTZ R61, R65, R165.reuse, -R188 ;  /* 0x000000a5413d7223 */ /* 0x080fe200000108bc */
[-CC-:B------:R-:W-:Y:S07]  /*bc80*/  FFMA.FTZ R64, R66, R165.reuse, -R186.reuse ;  /* 0x000000a542407223 */ /* 0x180fee00000108ba */
[----:B------:R-:W5:Y:S01]  /*bc90*/  MUFU.EX2 R49, R49 ;  /* 0x0000003100317308 */ /* 0x000f620000000800 */
[-C--:B------:R-:W-:Y:S01]  /*bca0*/  FFMA.FTZ R65, R67, R165.reuse, -R186 ;  /* 0x000000a543417223 */ /* 0x080fe200000108ba */
[----:B------:R-:W-:Y:S01]  /*bcb0*/  HMMA.16816.F32 R16, R20, R26, R16 ;  /* 0x0000001a1410723c */ /* 0x000fe20000001810 */
[----:B------:R-:W4:Y:S07]  /*bcc0*/  LDSM.16.MT88.4 R24, [R184+0x2000] ;  /* 0x00200000b818783b */ /* 0x000f2e0000004200 */
[----:B------:R-:W5:Y:S01]  /*bcd0*/  MUFU.EX2 R50, R50 ;  /* 0x0000003200327308 */ /* 0x000f620000000800 */
[----:B------:R-:W-:Y:S01]  /*bce0*/  F2FP.F16.F32.PACK_AB R20, R148, R150 ;  /* 0x000000969414723e */ /* 0x000fe200000000ff */
[----:B------:R-:W-:Y:S01]  /*bcf0*/  FFMA.FTZ R66, R69, R165, -R188 ;  /* 0x000000a545427223 */ /* 0x000fe200000108bc */
[----:B--2---:R-:W-:Y:S07]  /*bd00*/  F2FP.F16.F32.PACK_AB R21, R155, R154 ;  /* 0x0000009a9b15723e */ /* 0x004fee00000000ff */
[----:B------:R-:W2:Y:S01]  /*bd10*/  MUFU.EX2 R51, R51 ;  /* 0x0000003300337308 */ /* 0x000ea20000000800 */
[----:B------:R-:W-:Y:S01]  /*bd20*/  F2FP.F16.F32.PACK_AB R22, R149, R151 ;  /* 0x000000979516723e */ /* 0x000fe200000000ff */
[----:B------:R-:W-:Y:S01]  /*bd30*/  FADD.FTZ R151, R151, R161 ;  /* 0x000000a197977221 */ /* 0x000fe20000010000 */
[----:B------:R-:W-:Y:S07]  /*bd40*/  F2FP.F16.F32.PACK_AB R23, R153, R152 ;  /* 0x000000989917723e */ /* 0x000fee00000000ff */
[----:B------:R-:W-:Y:S01]  /*bd50*/  MUFU.EX2 R53, R53 ;  /* 0x0000003500357308 */ /* 0x000fe20000000800 */
[-C--:B------:R-:W-:Y:S01]  /*bd60*/  FFMA.FTZ R158, R71, R165.reuse, -R186 ;  /* 0x000000a5479e7223 */ /* 0x080fe200000108ba */
[----:B------:R-:W-:Y:S01]  /*bd70*/  FADD.FTZ R151, R149, R151 ;  /* 0x0000009795977221 */ /* 0x000fe20000010000 */
[-CC-:B------:R-:W-:Y:S07]  /*bd80*/  FFMA.FTZ R67, R73, R165.reuse, -R188.reuse ;  /* 0x000000a549437223 */ /* 0x180fee00000108bc */
[----:B------:R-:W-:Y:S01]  /*bd90*/  MUFU.EX2 R52, R52 ;  /* 0x0000003400347308 */ /* 0x000fe20000000800 */
[-C--:B------:R-:W-:Y:S01]  /*bda0*/  FFMA.FTZ R73, R77, R165.reuse, -R188 ;  /* 0x000000a54d497223 */ /* 0x080fe200000108bc */
[C---:B------:R-:W-:Y:S08]  /*bdb0*/  HMMA.16816.F32 R4, R20.reuse, R32, R4 ;  /* 0x000000201404723c */ /* 0x040ff00000001804 */
[----:B------:R-:W-:Y:S01]  /*bdc0*/  MUFU.EX2 R56, R56 ;  /* 0x0000003800387308 */ /* 0x000fe20000000800 */
[-C--:B------:R-:W-:Y:S01]  /*bdd0*/  FFMA.FTZ R77, R78, R165.reuse, -R186 ;  /* 0x000000a54e4d7223 */ /* 0x080fe200000108ba */
[-C--:B------:R-:W-:Y:S01]  /*bde0*/  FFMA.FTZ R78, R80, R165.reuse, -R188 ;  /* 0x000000a5504e7223 */ /* 0x080fe200000108bc */
[-CC-:B------:R-:W-:Y:S07]  /*bdf0*/  FFMA.FTZ R80, R83, R165.reuse, -R186.reuse ;  /* 0x000000a553507223 */ /* 0x180fee00000108ba */
[----:B------:R-:W-:Y:S01]  /*be00*/  MUFU.EX2 R57, R57 ;  /* 0x0000003900397308 */ /* 0x000fe20000000800 */
[-C--:B------:R-:W-:Y:S01]  /*be10*/  FFMA.FTZ R83, R86, R165.reuse, -R186 ;  /* 0x000000a556537223 */ /* 0x080fe200000108ba */
[C---:B------:R-:W-:Y:S01]  /*be20*/  HMMA.16816.F32 R8, R20.reuse, R34, R8 ;  /* 0x000000221408723c */ /* 0x040fe20000001808 */
[----:B------:R-:W2:Y:S07]  /*be30*/  LDSM.16.MT88.4 R32, [R183+0xc800] ;  /* 0x00c80000b720783b */ /* 0x000eae0000004200 */
[----:B------:R-:W-:Y:S01]  /*be40*/  MUFU.EX2 R77, R77 ;  /* 0x0000004d004d7308 */ /* 0x000fe20000000800 */
[-C--:B------:R-:W-:Y:S01]  /*be50*/  FFMA.FTZ R86, R96, R165.reuse, -R188 ;  /* 0x000000a560567223 */ /* 0x080fe200000108bc */
[-CC-:B------:R-:W-:Y:S01]  /*be60*/  FFMA.FTZ R96, R103, R165.reuse, -R186.reuse ;  /* 0x000000a567607223 */ /* 0x180fe200000108ba */
[-C--:B------:R-:W-:Y:S07]  /*be70*/  FFMA.FTZ R103, R114, R165.reuse, -R186 ;  /* 0x000000a572677223 */ /* 0x080fee00000108ba */
[----:B------:R-:W-:Y:S01]  /*be80*/  MUFU.EX2 R58, R58 ;  /* 0x0000003a003a7308 */ /* 0x000fe20000000800 */
[----:B------:R-:W-:Y:S01]  /*be90*/  FADD.FTZ R154, R154, R169 ;  /* 0x000000a99a9a7221 */ /* 0x000fe20000010000 */
[C---:B---3--:R-:W-:Y:S08]  /*bea0*/  HMMA.16816.F32 R132, R20.reuse, R36, R132 ;  /* 0x000000241484723c */ /* 0x048ff00000001884 */
[----:B------:R-:W-:Y:S01]  /*beb0*/  MUFU.EX2 R59, R59 ;  /* 0x0000003b003b7308 */ /* 0x000fe20000000800 */
[----:B------:R-:W-:Y:S09]  /*bec0*/  FADD.FTZ R154, R155, R154 ;  /* 0x0000009a9b9a7221 */ /* 0x000ff20000010000 */
[----:B------:R-:W-:Y:S01]  /*bed0*/  MUFU.EX2 R61, R61 ;  /* 0x0000003d003d7308 */ /* 0x000fe20000000800 */
[----:B------:R-:W-:Y:S01]  /*bee0*/  FADD.FTZ R154, R152, R154 ;  /* 0x0000009a989a7221 */ /* 0x000fe20000010000 */
[C---:B------:R-:W-:Y:S01]  /*bef0*/  HMMA.16816.F32 R136, R20.reuse, R38, R136 ;  /* 0x000000261488723c */ /* 0x040fe20000001888 */
[----:B------:R-:W3:Y:S07]  /*bf00*/  LDSM.16.MT88.4 R36, [R181+0x2800] ;  /* 0x00280000b524783b */ /* 0x000eee0000004200 */
[----:B------:R-:W-:Y:S01]  /*bf10*/  MUFU.EX2 R64, R64 ;  /* 0x0000004000407308 */ /* 0x000fe20000000800 */
[----:B------:R-:W-:Y:S09]  /*bf20*/  FADD.FTZ R154, R153, R154 ;  /* 0x0000009a999a7221 */ /* 0x000ff20000010000 */
[----:B------:R-:W-:Y:S01]  /*bf30*/  MUFU.EX2 R65, R65 ;  /* 0x0000004100417308 */ /* 0x000fe20000000800 */
[C---:B-1----:R-:W-:Y:S09]  /*bf40*/  HMMA.16816.F32 R140, R20.reuse, R28, R140 ;  /* 0x0000001c148c723c */ /* 0x042ff2000000188c */
[----:B------:R1:W-:Y:S10]  /*bf50*/  MUFU.EX2 R69, R68 ;  /* 0x0000004400457308 */ /* 0x0003f40000000800 */
[----:B------:R5:W-:Y:S01]  /*bf60*/  MUFU.EX2 R71, R70 ;  /* 0x0000004600477308 */ /* 0x000be20000000800 */
[C---:B------:R-:W-:Y:S01]  /*bf70*/  HMMA.16816.F32 R144, R20.reuse, R30, R144 ;  /* 0x0000001e1490723c */ /* 0x040fe20000001890 */
[----:B------:R-:W-:Y:S08]  /*bf80*/  LDSM.16.MT88.4 R28, [R183+0xd000] ;  /* 0x00d00000b71c783b */ /* 0x000ff00000004200 */
[----:B------:R-:W-:Y:S10]  /*bf90*/  MUFU.EX2 R66, R66 ;  /* 0x0000004200427308 */ /* 0x000ff40000000800 */
[----:B------:R-:W-:Y:S01]  /*bfa0*/  MUFU.EX2 R158, R158 ;  /* 0x0000009e009e7308 */ /* 0x000fe20000000800 */
[C---:B----4-:R-:W-:Y:S09]  /*bfb0*/  HMMA.16816.F32 R12, R20.reuse, R24, R12 ;  /* 0x00000018140c723c */ /* 0x050ff2000000180c */
[----:B------:R-:W-:Y:S01]  /*bfc0*/  MUFU.EX2 R67, R67 ;  /* 0x0000004300437308 */ /* 0x000fe20000000800 */
[-C--:B-1----:R-:W-:Y:S01]  /*bfd0*/  FFMA.FTZ R68, R72, R165.reuse, -R188 ;  /* 0x000000a548447223 */ /* 0x082fe200000108bc */
[-CC-:B-----5:R-:W-:Y:S01]  /*bfe0*/  FFMA.FTZ R70, R75, R165.reuse, -R186.reuse ;  /* 0x000000a54b467223 */ /* 0x1a0fe200000108ba */
[-CC-:B------:R-:W-:Y:S07]  /*bff0*/  FFMA.FTZ R72, R74, R165.reuse, -R186.reuse ;  /* 0x000000a54a487223 */ /* 0x180fee00000108ba */
[----:B------:R-:W-:Y:S01]  /*c000*/  MUFU.EX2 R73, R73 ;  /* 0x0000004900497308 */ /* 0x000fe20000000800 */
[----:B------:R-:W-:Y:S01]  /*c010*/  FFMA.FTZ R74, R79, R165, -R186 ;  /* 0x000000a54f4a7223 */ /* 0x000fe200000108ba */
[----:B------:R-:W-:Y:S01]  /*c020*/  HMMA.16816.F32 R16, R20, R26, R16 ;  /* 0x0000001a1410723c */ /* 0x000fe20000001810 */
[----:B------:R-:W1:Y:S07]  /*c030*/  LDSM.16.MT88.4 R24, [R184+0x2800] ;  /* 0x00280000b818783b */ /* 0x000e6e0000004200 */
[----:B------:R-:W-:Y:S01]  /*c040*/  MUFU.EX2 R70, R70 ;  /* 0x0000004600467308 */ /* 0x000fe20000000800 */
        /* <DEDUP_REMOVED lines=8> */
[----:B------:R-:W-:Y:S01]  /*c0d0*/  MUFU.EX2 R68, R68 ;  /* 0x0000004400447308 */ /* 0x000fe20000000800 */
[----:B------:R-:W-:Y:S01]  /*c0e0*/  FADD.FTZ R156, R45, R156 ;  /* 0x0000009c2d9c7221 */ /* 0x000fe20000010000 */
[-C--:B------:R-:W-:Y:S01]  /*c0f0*/  FFMA.FTZ R45, R116, R165.reuse, -R188 ;  /* 0x000000a5742d7223 */ /* 0x080fe200000108bc */
[----:B------:R-:W-:Y:S07]  /*c100*/  FADD.FTZ R48, R48, R157 ;  /* 0x0000009d30307221 */ /* 0x000fee0000010000 */
[----:B------:R-:W-:Y:S01]  /*c110*/  MUFU.EX2 R72, R72 ;  /* 0x0000004800487308 */ /* 0x000fe20000000800 */
[C---:B--2---:R-:W-:Y:S03]  /*c120*/  HMMA.16816.F32 R4, R20.reuse, R32, R4 ;  /* 0x000000201404723c */ /* 0x044fe60000001804 */
[-C--:B------:R-:W-:Y:S01]  /*c130*/  FFMA.FTZ R32, R54, R165.reuse, -R186 ;  /* 0x000000a536207223 */ /* 0x080fe200000108ba */
[----:B------:R-:W-:Y:S01]  /*c140*/  FADD.FTZ R47, R47, R156 ;  /* 0x0000009c2f2f7221 */ /* 0x000fe20000010000 */
[-C--:B------:R-:W-:Y:S04]  /*c150*/  FFMA.FTZ R54, R55, R165.reuse, -R186 ;  /* 0x000000a537367223 */ /* 0x080fe800000108ba */
[----:B------:R-:W-:Y:S01]  /*c160*/  MUFU.EX2 R45, R45 ;  /* 0x0000002d002d7308 */ /* 0x000fe20000000800 */
[-C--:B------:R-:W-:Y:S01]  /*c170*/  FFMA.FTZ R44, R117, R165.reuse, -R188 ;  /* 0x000000a5752c7223 */ /* 0x080fe200000108bc */
[C---:B------:R-:W-:Y:S08]  /*c180*/  HMMA.16816.F32 R8, R20.reuse, R34, R8 ;  /* 0x000000221408723c */ /* 0x040ff00000001808 */
[----:B------:R2:W-:Y:S01]  /*c190*/  MUFU.EX2 R55, R32 ;  /* 0x0000002000377308 */ /* 0x0005e20000000800 */
[-C--:B------:R-:W-:Y:S01]  /*c1a0*/  FFMA.FTZ R46, R118, R165.reuse, -R186 ;  /* 0x000000a5762e7223 */ /* 0x080fe200000108ba */
[-C--:B------:R-:W-:Y:S01]  /*c1b0*/  FFMA.FTZ R75, R81, R165.reuse, -R188 ;  /* 0x000000a5514b7223 */ /* 0x080fe200000108bc */
        /* <DEDUP_REMOVED lines=8> */
[----:B------:R-:W4:Y:S01]  /*c240*/  MUFU.EX2 R54, R54 ;  /* 0x0000003600367308 */ /* 0x000f220000000800 */
[-CC-:B------:R-:W-:Y:S01]  /*c250*/  FFMA.FTZ R85, R97, R165.reuse, -R188.reuse ;  /* 0x000000a561557223 */ /* 0x180fe200000108bc */
[C---:B------:R-:W-:Y:S01]  /*c260*/  HMMA.16816.F32 R136, R20.reuse, R42, R136 ;  /* 0x0000002a1488723c */ /* 0x040fe20000001888 */
[----:B--2---:R-:W2:Y:S07]  /*c270*/  LDSM.16.MT88.4 R32, [R182+0xd000] ;  /* 0x00d00000b620783b */ /* 0x004eae0000004200 */
[----:B------:R-:W-:Y:S01]  /*c280*/  MUFU.EX2 R74, R74 ;  /* 0x0000004a004a7308 */ /* 0x000fe20000000800 */
[-CC-:B------:R-:W-:Y:S01]  /*c290*/  FFMA.FTZ R94, R100, R165.reuse, -R188.reuse ;  /* 0x000000a5645e7223 */ /* 0x180fe200000108bc */
[-C--:B------:R-:W-:Y:S01]  /*c2a0*/  FFMA.FTZ R97, R109, R165.reuse, -R188 ;  /* 0x000000a56d617223 */ /* 0x080fe200000108bc */
[-C--:B------:R-:W-:Y:S07]  /*c2b0*/  FFMA.FTZ R100, R111, R165.reuse, -R186 ;  /* 0x000000a56f647223 */ /* 0x080fee00000108ba */
[----:B------:R-:W-:Y:S01]  /*c2c0*/  MUFU.EX2 R78, R78 ;  /* 0x0000004e004e7308 */ /* 0x000fe20000000800 */
[----:B------:R-:W-:Y:S01]  /*c2d0*/  FADD.FTZ R47, R50, R47 ;  /* 0x0000002f322f7221 */ /* 0x000fe20000010000 */
[C---:B---3--:R-:W-:Y:S01]  /*c2e0*/  HMMA.16816.F32 R140, R20.reuse, R36, R140 ;  /* 0x00000024148c723c */ /* 0x048fe2000000188c */
[----:B------:R-:W-:Y:S07]  /*c2f0*/  LDSM.16.MT88.4 R40, [R182+0xd800] ;  /* 0x00d80000b628783b */ /* 0x000fee0000004200 */
[----:B------:R-:W-:Y:S01]  /*c300*/  MUFU.EX2 R75, R75 ;  /* 0x0000004b004b7308 */ /* 0x000fe20000000800 */
[----:B------:R-:W-:Y:S01]  /*c310*/  FADD.FTZ R48, R49, R48 ;  /* 0x0000003031307221 */ /* 0x000fe20000010000 */
[-C--:B------:R-:W-:Y:S08]  /*c320*/  FFMA.FTZ R49, R120, R165.reuse, -R188 ;  /* 0x000000a578317223 */ /* 0x080ff000000108bc */
[----:B------:R-:W-:Y:S01]  /*c330*/  MUFU.EX2 R79, R79 ;  /* 0x0000004f004f7308 */ /* 0x000fe20000000800 */
[C---:B------:R-:W-:Y:S01]  /*c340*/  HMMA.16816.F32 R144, R20.reuse, R38, R144 ;  /* 0x000000261490723c */ /* 0x040fe20000001890 */
[----:B------:R-:W3:Y:S08]  /*c350*/  LDSM.16.MT88.4 R36, [R181+0x3000] ;  /* 0x00300000b524783b */ /* 0x000ef00000004200 */
[----:B------:R-:W-:Y:S10]  /*c360*/  MUFU.EX2 R49, R49 ;  /* 0x0000003100317308 */ /* 0x000ff40000000800 */
[----:B------:R-:W-:Y:S01]  /*c370*/  MUFU.EX2 R80, R80 ;  /* 0x0000005000507308 */ /* 0x000fe20000000800 */
[C---:B-1----:R-:W-:Y:S09]  /*c380*/  HMMA.16816.F32 R12, R20.reuse, R24, R12 ;  /* 0x00000018140c723c */ /* 0x042ff2000000180c */
[----:B------:R-:W-:Y:S10]  /*c390*/  MUFU.EX2 R82, R82 ;  /* 0x0000005200527308 */ /* 0x000ff40000000800 */
[----:B------:R-:W-:Y:S01]  /*c3a0*/  MUFU.EX2 R81, R81 ;  /* 0x0000005100517308 */ /* 0x000fe20000000800 */
[----:B------:R-:W-:Y:S01]  /*c3b0*/  HMMA.16816.F32 R16, R20, R26, R16 ;  /* 0x0000001a1410723c */ /* 0x000fe20000001810 */
[----:B------:R-:W1:Y:S08]  /*c3c0*/  LDSM.16.MT88.4 R24, [R184+0x3000] ;  /* 0x00300000b818783b */ /* 0x000e700000004200 */
[----:B------:R-:W-:Y:S01]  /*c3d0*/  MUFU.EX2 R83, R83 ;  /* 0x0000005300537308 */ /* 0x000fe20000000800 */
[C---:B------:R-:W-:Y:S01]  /*c3e0*/  F2FP.F16.F32.PACK_AB R20, R51.reuse, R50 ;  /* 0x000000323314723e */ /* 0x040fe200000000ff */
[--C-:B------:R-:W-:Y:S01]  /*c3f0*/  FFMA.FTZ R50, R122, R165, -R186.reuse ;  /* 0x000000a57a327223 */ /* 0x100fe200000108ba */
[----:B----4-:R-:W-:Y:S07]  /*c400*/  F2FP.F16.F32.PACK_AB R21, R54, R55 ;  /* 0x000000373615723e */ /* 0x010fee00000000ff */
[----:B------:R-:W-:Y:S01]  /*c410*/  MUFU.EX2 R84, R84 ;  /* 0x0000005400547308 */ /* 0x000fe20000000800 */
[C---:B------:R-:W-:Y:S01]  /*c420*/  F2FP.F16.F32.PACK_AB R22, R52.reuse, R53 ;  /* 0x000000353416723e */ /* 0x040fe200000000ff */
[----:B------:R-:W-:Y:S01]  /*c430*/  FADD.FTZ R51, R51, R47 ;  /* 0x0000002f33337221 */ /* 0x000fe20000010000 */
[----:B------:R-:W-:Y:S07]  /*c440*/  F2FP.F16.F32.PACK_AB R23, R57, R56 ;  /* 0x000000383917723e */ /* 0x000fee00000000ff */
[----:B------:R-:W-:Y:S01]  /*c450*/  MUFU.EX2 R50, R50 ;  /* 0x0000003200327308 */ /* 0x000fe20000000800 */
[-C--:B------:R-:W-:Y:S01]  /*c460*/  FFMA.FTZ R47, R119, R165.reuse, -R186 ;  /* 0x000000a5772f7223 */ /* 0x080fe200000108ba */
[----:B------:R-:W-:Y:S01]  /*c470*/  FADD.FTZ R55, R55, R48 ;  /* 0x0000003037377221 */ /* 0x000fe20000010000 */
[-CC-:B------:R-:W-:Y:S07]  /*c480*/  FFMA.FTZ R48, R121, R165.reuse, -R188.reuse ;  /* 0x000000a579307223 */ /* 0x180fee00000108bc */
[----:B------:R-:W-:Y:S01]  /*c490*/  MUFU.EX2 R90, R90 ;  /* 0x0000005a005a7308 */ /* 0x000fe20000000800 */
[----:B------:R-:W-:Y:S01]  /*c4a0*/  FADD.FTZ R51, R53, R51 ;  /* 0x0000003335337221 */ /* 0x000fe20000010000 */
[C---:B------:R-:W-:Y:S08]  /*c4b0*/  HMMA.16816.F32 R4, R20.reuse, R28, R4 ;  /* 0x0000001c1404723c */ /* 0x040ff00000001804 */
[----:B------:R-:W-:Y:S01]  /*c4c0*/  MUFU.EX2 R47, R47 ;  /* 0x0000002f002f7308 */ /* 0x000fe20000000800 */
[----:B------:R-:W-:Y:S01]  /*c4d0*/  FADD.FTZ R51, R52, R51 ;  /* 0x0000003334337221 */ /* 0x000fe20000010000 */
[-CC-:B------:R-:W-:Y:S01]  /*c4e0*/  FFMA.FTZ R53, R124, R165.reuse, -R188.reuse ;  /* 0x000000a57c357223 */ /* 0x180fe200000108bc */
[-C--:B------:R-:W-:Y:S07]  /*c4f0*/  FFMA.FTZ R52, R125, R165.reuse, -R188 ;  /* 0x000000a57d347223 */ /* 0x080fee00000108bc */
[----:B------:R-:W-:Y:S01]  /*c500*/  MUFU.EX2 R48, R48 ;  /* 0x0000003000307308 */ /* 0x000fe20000000800 */
[----:B------:R-:W-:Y:S01]  /*c510*/  FADD.FTZ R55, R54, R55 ;  /* 0x0000003736377221 */ /* 0x000fe20000010000 */
[C---:B------:R-:W-:Y:S01]  /*c520*/  HMMA.16816.F32 R8, R20.reuse, R30, R8 ;  /* 0x0000001e1408723c */ /* 0x040fe20000001808 */
[----:B------:R-:W4:Y:S07]  /*c530*/  LDSM.16.MT88.4 R28, [R183+0xd800] ;  /* 0x00d80000b71c783b */ /* 0x000f2e0000004200 */
[----:B------:R-:W-:Y:S01]  /*c540*/  MUFU.EX2 R86, R86 ;  /* 0x0000005600567308 */ /* 0x000fe20000000800 */
[-CC-:B------:R-:W-:Y:S01]  /*c550*/  FFMA.FTZ R54, R126, R165.reuse, -R186.reuse ;  /* 0x000000a57e367223 */ /* 0x180fe200000108ba */
[----:B------:R-:W-:Y:S01]  /*c560*/  FADD.FTZ R56, R56, R55 ;  /* 0x0000003738387221 */ /* 0x000fe20000010000 */
[-CC-:B------:R-:W-:Y:S07]  /*c570*/  FFMA.FTZ R55, R127, R165.reuse, -R186.reuse ;  /* 0x000000a57f377223 */ /* 0x180fee00000108ba */
[----:B------:R-:W-:Y:S01]  /*c580*/  MUFU.EX2 R85, R85 ;  /* 0x0000005500557308 */ /* 0x000fe20000000800 */
[C---:B--2---:R-:W-:Y:S09]  /*c590*/  HMMA.16816.F32 R132, R20.reuse, R32, R132 ;  /* 0x000000201484723c */ /* 0x044ff20000001884 */
[----:B------:R-:W-:Y:S01]  /*c5a0*/  MUFU.EX2 R94, R94 ;  /* 0x0000005e005e7308 */ /* 0x000fe20000000800 */
[----:B------:R-:W-:Y:S01]  /*c5b0*/  FFMA.FTZ R32, R63, R165, -R186 ;  /* 0x000000a53f207223 */ /* 0x000fe200000108ba */
[----:B------:R-:W-:Y:S08]  /*c5c0*/  FADD.FTZ R56, R57, R56 ;  /* 0x0000003839387221 */ /* 0x000ff00000010000 */
[----:B------:R-:W2:Y:S01]  /*c5d0*/  MUFU.EX2 R63, R62 ;  /* 0x0000003e003f7308 */ /* 0x000ea20000000800 */
[C---:B------:R-:W-:Y:S09]  /*c5e0*/  HMMA.16816.F32 R136, R20.reuse, R34, R136 ;  /* 0x000000221488723c */ /* 0x040ff20000001888 */
[----:B------:R5:W1:Y:S10]  /*c5f0*/  MUFU.EX2 R62, R32 ;  /* 0x00000020003e7308 */ /* 0x000a740000000800 */
[----:B------:R-:W-:Y:S01]  /*c600*/  MUFU.EX2 R96, R96 ;  /* 0x0000006000607308 */ /* 0x000fe20000000800 */
[C---:B---3--:R-:W-:Y:S09]  /*c610*/  HMMA.16816.F32 R140, R20.reuse, R36, R140 ;  /* 0x00000024148c723c */ /* 0x048ff2000000188c */
[----:B------:R-:W-:Y:S01]  /*c620*/  MUFU.EX2 R97, R97 ;  /* 0x0000006100617308 */ /* 0x000fe20000000800 */
[----:B--2---:R-:W-:Y:S09]  /*c630*/  FADD.FTZ R56, R63, R56 ;  /* 0x000000383f387221 */ /* 0x004ff20000010000 */
[----:B------:R-:W-:Y:S01]  /*c640*/  MUFU.EX2 R100, R100 ;  /* 0x0000006400647308 */ /* 0x000fe20000000800 */
[C---:B------:R-:W-:Y:S01]  /*c650*/  HMMA.16816.F32 R144, R20.reuse, R38, R144 ;  /* 0x000000261490723c */ /* 0x040fe20000001890 */
[----:B-----5:R-:W2:Y:S08]  /*c660*/  LDSM.16.MT88.4 R32, [R181+0x3800] ;  /* 0x00380000b520783b */ /* 0x020eb00000004200 */
[----:B------:R-:W-:Y:S01]  /*c670*/  MUFU.EX2 R103, R103 ;  /* 0x0000006700677308 */ /* 0x000fe20000000800 */
[----:B-1----:R-:W-:Y:S09]  /*c680*/  FADD.FTZ R56, R62, R56 ;  /* 0x000000383e387221 */ /* 0x002ff20000010000 */
[----:B------:R-:W-:Y:S01]  /*c690*/  MUFU.EX2 R53, R53 ;  /* 0x0000003500357308 */ /* 0x000fe20000000800 */
[----:B------:R-:W-:Y:S01]  /*c6a0*/  FADD.FTZ R56, R64, R56 ;  /* 0x0000003840387221 */ /* 0x000fe20000010000 */
[C---:B------:R-:W-:Y:S01]  /*c6b0*/  HMMA.16816.F32 R12, R20.reuse, R24, R12 ;  /* 0x00000018140c723c */ /* 0x040fe2000000180c */
[----:B------:R-:W-:Y:S07]  /*c6c0*/  LDSM.16.MT88.4 R36, [R182+0xe000] ;  /* 0x00e00000b624783b */ /* 0x000fee0000004200 */
[----:B------:R-:W1:Y:S10]  /*c6d0*/  MUFU.EX2 R52, R52 ;  /* 0x0000003400347308 */ /* 0x000e740000000800 */
[----:B------:R-:W-:Y:S01]  /*c6e0*/  MUFU.EX2 R54, R54 ;  /* 0x0000003600367308 */ /* 0x000fe20000000800 */
[----:B------:R-:W-:Y:S01]  /*c6f0*/  HMMA.16816.F32 R16, R20, R26, R16 ;  /* 0x0000001a1410723c */ /* 0x000fe20000001810 */
[----:B------:R-:W3:Y:S08]  /*c700*/  LDSM.16.MT88.4 R24, [R184+0x3800] ;  /* 0x00380000b818783b */ /* 0x000ef00000004200 */
[----:B------:R-:W5:Y:S01]  /*c710*/  MUFU.EX2 R55, R55 ;  /* 0x0000003700377308 */ /* 0x000f620000000800 */
[----:B------:R-:W-:Y:S01]  /*c720*/  F2FP.F16.F32.PACK_AB R20, R58, R60 ;  /* 0x0000003c3a14723e */ /* 0x000fe200000000ff */
[----:B------:R-:W-:Y:S01]  /*c730*/  FADD.FTZ R60, R60, R51 ;  /* 0x000000333c3c7221 */ /* 0x000fe20000010000 */
[----:B------:R-:W-:Y:S01]  /*c740*/  F2FP.F16.F32.PACK_AB R21, R62, R63 ;  /* 0x0000003f3e15723e */ /* 0x000fe200000000ff */
[----:B------:R-:W-:Y:S01]  /*c750*/  FFMA.FTZ R51, R123, R165, -R186 ;  /* 0x000000a57b337223 */ /* 0x000fe200000108ba */
[----:B------:R-:W-:Y:S01]  /*c760*/  F2FP.F16.F32.PACK_AB R22, R61, R59 ;  /* 0x0000003b3d16723e */ /* 0x000fe200000000ff */
[----:B------:R-:W-:Y:S01]  /*c770*/  FADD.FTZ R60, R58, R60 ;  /* 0x0000003c3a3c7221 */ /* 0x000fe20000010000 */
[C---:B------:R-:W-:Y:S01]  /*c780*/  F2FP.F16.F32.PACK_AB R23, R65.reuse, R64 ;  /* 0x000000404117723e */ /* 0x040fe200000000ff */
[----:B------:R-:W-:Y:S01]  /*c790*/  FADD.FTZ R65, R65, R56 ;  /* 0x0000003841417221 */ /* 0x000fe20000010000 */
[----:B-1----:R-:W-:Y:S01]  /*c7a0*/  F2FP.F16.F32.PACK_AB R148, R52, R53 ;  /* 0x000000353494723e */ /* 0x002fe200000000ff */
[----:B------:R-:W-:Y:S01]  /*c7b0*/  MUFU.EX2 R51, R51 ;  /* 0x0000003300337308 */ /* 0x000fe20000000800 */
[----:B------:R-:W-:Y:S01]  /*c7c0*/  FADD.FTZ R60, R59, R60 ;  /* 0x0000003c3b3c7221 */ /* 0x000fe20000010000 */
[----:B------:R-:W-:Y:S02]  /*c7d0*/  FADD.FTZ R65, R71, R65 ;  /* 0x0000004147417221 */ /* 0x000fe40000010000 */
[C---:B----4-:R-:W-:Y:S03]  /*c7e0*/  HMMA.16816.F32 R4, R20.reuse, R28, R4 ;  /* 0x0000001c1404723c */ /* 0x050fe60000001804 */
[----:B-----5:R-:W-:Y:S01]  /*c7f0*/  F2FP.F16.F32.PACK_AB R149, R55, R54 ;  /* 0x000000363795723e */ /* 0x020fe200000000ff */
[----:B------:R-:W-:Y:S04]  /*c800*/  FADD.FTZ R60, R61, R60 ;  /* 0x0000003c3d3c7221 */ /* 0x000fe80000010000 */
[C---:B------:R-:W-:Y:S01]  /*c810*/  HMMA.16816.F32 R8, R20.reuse, R30, R8 ;  /* 0x0000001e1408723c */ /* 0x040fe20000001808 */
[----:B------:R-:W1:Y:S07]  /*c820*/  LDSM.16.MT88.4 R28, [R183+0xe000] ;  /* 0x00e00000b71c783b */ /* 0x000e6e0000004200 */
[C---:B------:R-:W-:Y:S08]  /*c830*/  HMMA.16816.F32 R132, R20.reuse, R40, R132 ;  /* 0x000000281484723c */ /* 0x040ff00000001884 */
[C---:B------:R-:W-:Y:S01]  /*c840*/  HMMA.16816.F32 R136, R20.reuse, R42, R136 ;  /* 0x0000002a1488723c */ /* 0x040fe20000001888 */
[----:B------:R-:W-:Y:S07]  /*c850*/  LDSM.16.MT88.4 R40, [R181+0x4800] ;  /* 0x00480000b528783b */ /* 0x000fee0000004200 */
[C---:B--2---:R-:W-:Y:S08]  /*c860*/  HMMA.16816.F32 R140, R20.reuse, R32, R140 ;  /* 0x00000020148c723c */ /* 0x044ff0000000188c */
[C---:B------:R-:W-:Y:S01]  /*c870*/  HMMA.16816.F32 R144, R20.reuse, R34, R144 ;  /* 0x000000221490723c */ /* 0x040fe20000001890 */
[----:B------:R-:W2:Y:S07]  /*c880*/  LDSM.16.MT88.4 R32, [R181+0x4000] ;  /* 0x00400000b520783b */ /* 0x000eae0000004200 */
[C---:B---3--:R-:W-:Y:S08]  /*c890*/  HMMA.16816.F32 R12, R20.reuse, R24, R12 ;  /* 0x00000018140c723c */ /* 0x048ff0000000180c */
[----:B------:R-:W-:Y:S01]  /*c8a0*/  HMMA.16816.F32 R16, R20, R26, R16 ;  /* 0x0000001a1410723c */ /* 0x000fe20000001810 */
[----:B------:R-:W3:Y:S02]  /*c8b0*/  LDSM.16.MT88.4 R24, [R184+0x4000] ;  /* 0x00400000b818783b */ /* 0x000ee40000004200 */
[----:B------:R-:W-:Y:S01]  /*c8c0*/  F2FP.F16.F32.PACK_AB R20, R66, R69 ;  /* 0x000000454214723e */ /* 0x000fe200000000ff */
[----:B------:R-:W-:Y:S01]  /*c8d0*/  FADD.FTZ R69, R69, R60 ;  /* 0x0000003c45457221 */ /* 0x000fe20000010000 */
[C---:B------:R-:W-:Y:S01]  /*c8e0*/  F2FP.F16.F32.PACK_AB R21, R158.reuse, R71 ;  /* 0x000000479e15723e */ /* 0x040fe200000000ff */
[----:B------:R-:W-:Y:S01]  /*c8f0*/  FADD.FTZ R158, R158, R65 ;  /* 0x000000419e9e7221 */ /* 0x000fe20000010000 */
[C---:B------:R-:W-:Y:S01]  /*c900*/  F2FP.F16.F32.PACK_AB R22, R67.reuse, R68 ;  /* 0x000000444316723e */ /* 0x040fe200000000ff */
[----:B------:R-:W-:Y:S01]  /*c910*/  FADD.FTZ R69, R66, R69 ;  /* 0x0000004542457221 */ /* 0x000fe20000010000 */
[----:B------:R-:W-:Y:S01]  /*c920*/  F2FP.F16.F32.PACK_AB R23, R70, R72 ;  /* 0x000000484617723e */ /* 0x000fe200000000ff */
[----:B------:R-:W-:Y:S02]  /*c930*/  FADD.FTZ R158, R72, R158 ;  /* 0x0000009e489e7221 */ /* 0x000fe40000010000 */
[----:B------:R-:W-:Y:S02]  /*c940*/  FADD.FTZ R68, R68, R69 ;  /* 0x0000004544447221 */ /* 0x000fe40000010000 */
[----:B------:R-:W-:Y:S02]  /*c950*/  FADD.FTZ R158, R70, R158 ;  /* 0x0000009e469e7221 */ /* 0x000fe40000010000 */
[C---:B-1----:R-:W-:Y:S03]  /*c960*/  HMMA.16816.F32 R4, R20.reuse, R28, R4 ;  /* 0x0000001c1404723c */ /* 0x042fe60000001804 */
[----:B------:R-:W-:Y:S05]  /*c970*/  FADD.FTZ R68, R67, R68 ;  /* 0x0000004443447221 */ /* 0x000fea0000010000 */
[C---:B------:R-:W-:Y:S01]  /*c980*/  HMMA.16816.F32 R8, R20.reuse, R30, R8 ;  /* 0x0000001e1408723c */ /* 0x040fe20000001808 */
[----:B------:R-:W1:Y:S07]  /*c990*/  LDSM.16.MT88.4 R28, [R183+0xe800] ;  /* 0x00e80000b71c783b */ /* 0x000e6e0000004200 */
[C---:B------:R-:W-:Y:S08]  /*c9a0*/  HMMA.16816.F32 R132, R20.reuse, R36, R132 ;  /* 0x000000241484723c */ /* 0x040ff00000001884 */
[C---:B------:R-:W-:Y:S01]  /*c9b0*/  HMMA.16816.F32 R136, R20.reuse, R38, R136 ;  /* 0x000000261488723c */ /* 0x040fe20000001888 */
[----:B------:R-:W4:Y:S07]  /*c9c0*/  LDSM.16.MT88.4 R36, [R182+0xe800] ;  /* 0x00e80000b624783b */ /* 0x000f2e0000004200 */
[C---:B--2---:R-:W-:Y:S08]  /*c9d0*/  HMMA.16816.F32 R140, R20.reuse, R32, R140 ;  /* 0x00000020148c723c */ /* 0x044ff0000000188c */
[C---:B------:R-:W-:Y:S01]  /*c9e0*/  HMMA.16816.F32 R144, R20.reuse, R34, R144 ;  /* 0x000000221490723c */ /* 0x040fe20000001890 */
[----:B------:R-:W-:Y:S07]  /*c9f0*/  LDSM.16.MT88.4 R32, [R182+0xf000] ;  /* 0x00f00000b620783b */ /* 0x000fee0000004200 */
[C---:B---3--:R-:W-:Y:S08]  /*ca00*/  HMMA.16816.F32 R12, R20.reuse, R24, R12 ;  /* 0x00000018140c723c */ /* 0x048ff0000000180c */
        /* <DEDUP_REMOVED lines=9> */
[----:B------:R-:W-:Y:S01]  /*caa0*/  LDSM.16.MT88.4 R156, [R183+0x11800] ;  /* 0x01180000b79c783b */ /* 0x000fe20000004200 */
        /* <DEDUP_REMOVED lines=9> */
[----:B------:R-:W-:Y:S04]  /*cb40*/  FADD.FTZ R78, R82, R78 ;  /* 0x0000004e524e7221 */ /* 0x000fe80000010000 */
[----:B------:R-:W-:Y:S01]  /*cb50*/  FADD.FTZ R78, R81, R78 ;  /* 0x0000004e514e7221 */ /* 0x000fe20000010000 */
[C---:B----4-:R-:W-:Y:S08]  /*cb60*/  HMMA.16816.F32 R132, R20.reuse, R36, R132 ;  /* 0x000000241484723c */ /* 0x050ff00000001884 */
[C---:B------:R-:W-:Y:S01]  /*cb70*/  HMMA.16816.F32 R136, R20.reuse, R38, R136 ;  /* 0x000000261488723c */ /* 0x040fe20000001888 */
[----:B------:R-:W3:Y:S07]  /*cb80*/  LDSM.16.MT88.4 R36, [R181+0x5000] ;  /* 0x00500000b524783b */ /* 0x000eee0000004200 */
[C---:B------:R-:W-:Y:S01]  /*cb90*/  HMMA.16816.F32 R140, R20.reuse, R40, R140 ;  /* 0x00000028148c723c */ /* 0x040fe2000000188c */
[----:B------:R4:W5:Y:S02]  /*cba0*/  MUFU.EX2 R41, R87 ;  /* 0x0000005700297308 */ /* 0x0009640000000800 */
[-CC-:B------:R-:W-:Y:S01]  /*cbb0*/  FFMA.FTZ R40, R88, R165.reuse, -R188.reuse ;  /* 0x000000a558287223 */ /* 0x180fe200000108bc */
[-C--:B------:R-:W-:Y:S01]  /*cbc0*/  FFMA.FTZ R88, R92, R165.reuse, -R188 ;  /* 0x000000a55c587223 */ /* 0x080fe200000108bc */
[-CC-:B------:R-:W-:Y:S01]  /*cbd0*/  FFMA.FTZ R92, R95, R165.reuse, -R186.reuse ;  /* 0x000000a55f5c7223 */ /* 0x180fe200000108ba */
[-C--:B------:R-:W-:Y:S01]  /*cbe0*/  FFMA.FTZ R95, R102, R165.reuse, -R186 ;  /* 0x000000a5665f7223 */ /* 0x080fe200000108ba */
[-C--:B------:R-:W-:Y:S01]  /*cbf0*/  FFMA.FTZ R102, R112, R165.reuse, -R188 ;  /* 0x000000a570667223 */ /* 0x080fe200000108bc */
[C---:B------:R-:W-:Y:S03]  /*cc00*/  HMMA.16816.F32 R144, R20.reuse, R42, R144 ;  /* 0x0000002a1490723c */ /* 0x040fe60000001890 */
[----:B------:R-:W1:Y:S01]  /*cc10*/  MUFU.EX2 R40, R40 ;  /* 0x0000002800287308 */ /* 0x000e620000000800 */
[-CC-:B------:R-:W-:Y:S01]  /*cc20*/  FFMA.FTZ R43, R91, R165.reuse, -R186.reuse ;  /* 0x000000a55b2b7223 */ /* 0x180fe200000108ba */
[-CC-:B------:R-:W-:Y:S08]  /*cc30*/  FFMA.FTZ R91, R99, R165.reuse, -R186.reuse ;  /* 0x000000a5635b7223 */ /* 0x180ff000000108ba */
[----:B------:R3:W3:Y:S01]  /*cc40*/  MUFU.EX2 R42, R89 ;  /* 0x00000059002a7308 */ /* 0x0006e20000000800 */
[-CC-:B------:R-:W-:Y:S01]  /*cc50*/  FFMA.FTZ R99, R110, R165.reuse, -R186.reuse ;  /* 0x000000a56e637223 */ /* 0x180fe200000108ba */
[-C--:B----4-:R-:W-:Y:S01]  /*cc60*/  FFMA.FTZ R87, R98, R165.reuse, -R186 ;  /* 0x000000a562577223 */ /* 0x090fe200000108ba */
[C---:B--2---:R-:W-:Y:S07]  /*cc70*/  HMMA.16816.F32 R12, R20.reuse, R24, R12 ;  /* 0x00000018140c723c */ /* 0x044fee000000180c */
[----:B------:R-:W2:Y:S01]  /*cc80*/  MUFU.EX2 R43, R43 ;  /* 0x0000002b002b7308 */ /* 0x000ea20000000800 */
[-C--:B------:R-:W-:Y:S01]  /*cc90*/  FFMA.FTZ R98, R108, R165.reuse, -R188 ;  /* 0x000000a56c627223 */ /* 0x080fe200000108bc */
[----:B-----5:R-:W-:Y:S08]  /*cca0*/  FADD.FTZ R79, R41, R79 ;  /* 0x0000004f294f7221 */ /* 0x020ff00000010000 */
[----:B------:R-:W4:Y:S01]  /*ccb0*/  MUFU.EX2 R88, R88 ;  /* 0x0000005800587308 */ /* 0x000f220000000800 */
[----:B-1----:R-:W-:Y:S01]  /*ccc0*/  FADD.FTZ R78, R40, R78 ;  /* 0x0000004e284e7221 */ /* 0x002fe20000010000 */
[----:B------:R-:W-:Y:S01]  /*ccd0*/  HMMA.16816.F32 R16, R20, R26, R16 ;  /* 0x0000001a1410723c */ /* 0x000fe20000001810 */
[----:B------:R-:W1:Y:S07]  /*cce0*/  LDSM.16.MT88.4 R24, [R184+0x5000] ;  /* 0x00500000b818783b */ /* 0x000e6e0000004200 */
[----:B------:R-:W-:Y:S01]  /*ccf0*/  MUFU.EX2 R92, R92 ;  /* 0x0000005c005c7308 */ /* 0x000fe20000000800 */
[----:B------:R-:W-:Y:S01]  /*cd00*/  F2FP.F16.F32.PACK_AB R20, R81, R82 ;  /* 0x000000525114723e */ /* 0x000fe200000000ff */
[--C-:B---3--:R-:W-:Y:S01]  /*cd10*/  FFMA.FTZ R89, R93, R165, -R188.reuse ;  /* 0x000000a55d597223 */ /* 0x108fe200000108bc */
[----:B------:R-:W-:Y:S07]  /*cd20*/  F2FP.F16.F32.PACK_AB R21, R41, R83 ;  /* 0x000000532915723e */ /* 0x000fee00000000ff */
[----:B------:R-:W-:Y:S01]  /*cd30*/  MUFU.EX2 R87, R87 ;  /* 0x0000005700577308 */ /* 0x000fe20000000800 */
[----:B------:R-:W-:Y:S01]  /*cd40*/  F2FP.F16.F32.PACK_AB R22, R42, R40 ;  /* 0x000000282a16723e */ /* 0x000fe200000000ff */
[-CC-:B------:R-:W-:Y:S01]  /*cd50*/  FFMA.FTZ R93, R101, R165.reuse, -R188.reuse ;  /* 0x000000a5655d7223 */ /* 0x180fe200000108bc */
[----:B--2---:R-:W-:Y:S07]  /*cd60*/  F2FP.F16.F32.PACK_AB R23, R43, R84 ;  /* 0x000000542b17723e */ /* 0x004fee00000000ff */
[----:B------:R-:W2:Y:S01]  /*cd70*/  MUFU.EX2 R89, R89 ;  /* 0x0000005900597308 */ /* 0x000ea20000000800 */
[----:B------:R-:W-:Y:S01]  /*cd80*/  FFMA.FTZ R101, R113, R165, -R188 ;  /* 0x000000a571657223 */ /* 0x000fe200000108bc */
[----:B------:R-:W-:Y:S01]  /*cd90*/  FADD.FTZ R84, R84, R79 ;  /* 0x0000004f54547221 */ /* 0x000fe20000010000 */
[----:B------:R-:W-:Y:S07]  /*cda0*/  FADD.FTZ R42, R42, R78 ;  /* 0x0000004e2a2a7221 */ /* 0x000fee0000010000 */
[----:B------:R-:W3:Y:S01]  /*cdb0*/  MUFU.EX2 R91, R91 ;  /* 0x0000005b005b7308 */ /* 0x000ee20000000800 */
[C---:B------:R-:W-:Y:S09]  /*cdc0*/  HMMA.16816.F32 R4, R20.reuse, R28, R4 ;  /* 0x0000001c1404723c */ /* 0x040ff20000001804 */
[----:B------:R-:W-:Y:S01]  /*cdd0*/  MUFU.EX2 R93, R93 ;  /* 0x0000005d005d7308 */ /* 0x000fe20000000800 */
[----:B------:R-:W-:Y:S01]  /*cde0*/  FADD.FTZ R84, R43, R84 ;  /* 0x000000542b547221 */ /* 0x000fe20000010000 */
[----:B----4-:R-:W-:Y:S08]  /*cdf0*/  FADD.FTZ R42, R88, R42 ;  /* 0x0000002a582a7221 */ /* 0x010ff00000010000 */
[----:B------:R-:W4:Y:S01]  /*ce00*/  MUFU.EX2 R95, R95 ;  /* 0x0000005f005f7308 */ /* 0x000f220000000800 */
[----:B------:R-:W-:Y:S01]  /*ce10*/  FADD.FTZ R84, R90, R84 ;  /* 0x000000545a547221 */ /* 0x000fe20000010000 */
[C---:B------:R-:W-:Y:S01]  /*ce20*/  HMMA.16816.F32 R8, R20.reuse, R30, R8 ;  /* 0x0000001e1408723c */ /* 0x040fe20000001808 */
[----:B------:R-:W5:Y:S07]  /*ce30*/  LDSM.16.MT88.4 R28, [R183+0xf800] ;  /* 0x00f80000b71c783b */ /* 0x000f6e0000004200 */
[----:B------:R-:W-:Y:S10]  /*ce40*/  MUFU.EX2 R98, R98 ;  /* 0x0000006200627308 */ /* 0x000ff40000000800 */
[----:B------:R-:W-:Y:S01]  /*ce50*/  MUFU.EX2 R99, R99 ;  /* 0x0000006300637308 */ /* 0x000fe20000000800 */
[C---:B------:R-:W-:Y:S09]  /*ce60*/  HMMA.16816.F32 R132, R20.reuse, R32, R132 ;  /* 0x000000201484723c */ /* 0x040ff20000001884 */
[----:B------:R-:W-:Y:S10]  /*ce70*/  MUFU.EX2 R102, R102 ;  /* 0x0000006600667308 */ /* 0x000ff40000000800 */
[----:B------:R-:W-:Y:S01]  /*ce80*/  MUFU.EX2 R101, R101 ;  /* 0x0000006500657308 */ /* 0x000fe20000000800 */
[C---:B------:R-:W-:Y:S01]  /*ce90*/  HMMA.16816.F32 R136, R20.reuse, R34, R136 ;  /* 0x000000221488723c */ /* 0x040fe20000001888 */
[----:B------:R-:W4:Y:S07]  /*cea0*/  LDSM.16.MT88.4 R32, [R182+0xf800] ;  /* 0x00f80000b620783b */ /* 0x000f2e0000004200 */
[C---:B------:R-:W-:Y:S08]  /*ceb0*/  HMMA.16816.F32 R140, R20.reuse, R36, R140 ;  /* 0x00000024148c723c */ /* 0x040ff0000000188c */
[C---:B------:R-:W-:Y:S01]  /*cec0*/  HMMA.16816.F32 R144, R20.reuse, R38, R144 ;  /* 0x000000261490723c */ /* 0x040fe20000001890 */
[----:B------:R-:W4:Y:S07]  /*ced0*/  LDSM.16.MT88.4 R36, [R181+0x5800] ;  /* 0x00580000b524783b */ /* 0x000f2e0000004200 */
[C---:B-1----:R-:W-:Y:S08]  /*cee0*/  HMMA.16816.F32 R12, R20.reuse, R24, R12 ;  /* 0x00000018140c723c */ /* 0x042ff0000000180c */
[----:B------:R-:W-:Y:S01]  /*cef0*/  HMMA.16816.F32 R16, R20, R26, R16 ;  /* 0x0000001a1410723c */ /* 0x000fe20000001810 */
[----:B------:R-:W1:Y:S02]  /*cf00*/  LDSM.16.MT88.4 R24, [R184+0x5800] ;  /* 0x00580000b818783b */ /* 0x000e640000004200 */
[C---:B--2---:R-:W-:Y:S01]  /*cf10*/  F2FP.F16.F32.PACK_AB R20, R89.reuse, R88 ;  /* 0x000000585914723e */ /* 0x044fe200000000ff */
[----:B------:R-:W-:Y:S01]  /*cf20*/  FADD.FTZ R89, R89, R42 ;  /* 0x0000002a59597221 */ /* 0x000fe20000010000 */
[C---:B------:R-:W-:Y:S01]  /*cf30*/  F2FP.F16.F32.PACK_AB R21, R92.reuse, R90 ;  /* 0x0000005a5c15723e */ /* 0x040fe200000000ff */
[----:B------:R-:W-:Y:S01]  /*cf40*/  FADD.FTZ R92, R92, R84 ;  /* 0x000000545c5c7221 */ /* 0x000fe20000010000 */
[----:B------:R-:W-:Y:S01]  /*cf50*/  F2FP.F16.F32.PACK_AB R22, R85, R86 ;  /* 0x000000565516723e */ /* 0x000fe200000000ff */
[----:B------:R-:W-:Y:S01]  /*cf60*/  FADD.FTZ R89, R86, R89 ;  /* 0x0000005956597221 */ /* 0x000fe20000010000 */
[----:B---3--:R-:W-:Y:S01]  /*cf70*/  F2FP.F16.F32.PACK_AB R23, R91, R87 ;  /* 0x000000575b17723e */ /* 0x008fe200000000ff */
[----:B------:R-:W-:Y:S02]  /*cf80*/  FADD.FTZ R92, R87, R92 ;  /* 0x0000005c575c7221 */ /* 0x000fe40000010000 */
[----:B------:R-:W-:Y:S02]  /*cf90*/  FADD.FTZ R89, R85, R89 ;  /* 0x0000005955597221 */ /* 0x000fe40000010000 */
[----:B------:R-:W-:Y:S02]  /*cfa0*/  FADD.FTZ R91, R91, R92 ;  /* 0x0000005c5b5b7221 */ /* 0x000fe40000010000 */
[C---:B-----5:R-:W-:Y:S03]  /*cfb0*/  HMMA.16816.F32 R4, R20.reuse, R28, R4 ;  /* 0x0000001c1404723c */ /* 0x060fe60000001804 */
[----:B----4-:R-:W-:Y:S05]  /*cfc0*/  FADD.FTZ R91, R95, R91 ;  /* 0x0000005b5f5b7221 */ /* 0x010fea0000010000 */
[C---:B------:R-:W-:Y:S01]  /*cfd0*/  HMMA.16816.F32 R8, R20.reuse, R30, R8 ;  /* 0x0000001e1408723c */ /* 0x040fe20000001808 */
[----:B------:R-:W2:Y:S07]  /*cfe0*/  LDSM.16.MT88.4 R28, [R183+0x10000] ;  /* 0x01000000b71c783b */ /* 0x000eae0000004200 */
[C---:B------:R-:W-:Y:S08]  /*cff0*/  HMMA.16816.F32 R132, R20.reuse, R32, R132 ;  /* 0x000000201484723c */ /* 0x040ff00000001884 */
[C---:B------:R-:W-:Y:S01]  /*d000*/  HMMA.16816.F32 R136, R20.reuse, R34, R136 ;  /* 0x000000221488723c */ /* 0x040fe20000001888 */
[----:B------:R-:W3:Y:S07]  /*d010*/  LDSM.16.MT88.4 R32, [R182+0x10000] ;  /* 0x01000000b620783b */ /* 0x000eee0000004200 */
[C---:B------:R-:W-:Y:S01]  /*d020*/  HMMA.16816.F32 R140, R20.reuse, R36, R140 ;  /* 0x00000024148c723c */ /* 0x040fe2000000188c */
[----:B------:R4:W-:Y:S02]  /*d030*/  MUFU.EX2 R37, R104 ;  /* 0x0000006800257308 */ /* 0x0009e40000000800 */
[-CC-:B------:R-:W-:Y:S01]  /*d040*/  FFMA.FTZ R36, R105, R165.reuse, -R188.reuse ;  /* 0x000000a569247223 */ /* 0x180fe200000108bc */
[-C--:B------:R-:W-:Y:S04]  /*d050*/  FFMA.FTZ R188, R129, R165.reuse, -R188 ;  /* 0x000000a581bc7223 */ /* 0x080fe800000108bc */
[C---:B------:R-:W-:Y:S03]  /*d060*/  HMMA.16816.F32 R144, R20.reuse, R38, R144 ;  /* 0x000000261490723c */ /* 0x040fe60000001890 */
[----:B------:R-:W5:Y:S10]  /*d070*/  MUFU.EX2 R36, R36 ;  /* 0x0000002400247308 */ /* 0x000f740000000800 */
[----:B------:R-:W-:Y:S01]  /*d080*/  MUFU.EX2 R38, R106 ;  /* 0x0000006a00267308 */ /* 0x000fe20000000800 */
[----:B----4-:R-:W-:Y:S01]  /*d090*/  FFMA.FTZ R104, R115, R165, -R186 ;  /* 0x000000a573687223 */ /* 0x010fe200000108ba */
[C---:B-1----:R-:W-:Y:S08]  /*d0a0*/  HMMA.16816.F32 R12, R20.reuse, R24, R12 ;  /* 0x00000018140c723c */ /* 0x042ff0000000180c */
[----:B------:R-:W1:Y:S10]  /*d0b0*/  MUFU.EX2 R39, R107 ;  /* 0x0000006b00277308 */ /* 0x000e740000000800 */
[----:B------:R-:W4:Y:S01]  /*d0c0*/  MUFU.EX2 R104, R104 ;  /* 0x0000006800687308 */ /* 0x000f220000000800 */
[----:B------:R-:W-:Y:S01]  /*d0d0*/  HMMA.16816.F32 R16, R20, R26, R16 ;  /* 0x0000001a1410723c */ /* 0x000fe20000001810 */
[----:B------:R-:W4:Y:S08]  /*d0e0*/  LDSM.16.MT88.4 R24, [R181+0x6000] ;  /* 0x00600000b518783b */ /* 0x000f300000004200 */
[----:B------:R-:W-:Y:S01]  /*d0f0*/  MUFU.EX2 R188, R188 ;  /* 0x000000bc00bc7308 */ /* 0x000fe20000000800 */
[C---:B------:R-:W-:Y:S01]  /*d100*/  F2FP.F16.F32.PACK_AB R20, R93.reuse, R94 ;  /* 0x0000005e5d14723e */ /* 0x040fe200000000ff */
[----:B------:R-:W-:Y:S01]  /*d110*/  FADD.FTZ R94, R94, R89 ;  /* 0x000000595e5e7221 */ /* 0x000fe20000010000 */
[C---:B------:R-:W-:Y:S01]  /*d120*/  F2FP.F16.F32.PACK_AB R21, R96.reuse, R95 ;  /* 0x0000005f6015723e */ /* 0x040fe200000000ff */
[----:B------:R-:W-:Y:S01]  /*d130*/  FADD.FTZ R96, R96, R91 ;  /* 0x0000005b60607221 */ /* 0x000fe20000010000 */
[----:B-----5:R-:W-:Y:S01]  /*d140*/  F2FP.F16.F32.PACK_AB R22, R36, R37 ;  /* 0x000000252416723e */ /* 0x020fe200000000ff */
[----:B------:R-:W-:Y:S01]  /*d150*/  FADD.FTZ R94, R93, R94 ;  /* 0x0000005e5d5e7221 */ /* 0x000fe20000010000 */
[----:B-1----:R-:W-:Y:S01]  /*d160*/  F2FP.F16.F32.PACK_AB R23, R39, R38 ;  /* 0x000000262717723e */ /* 0x002fe200000000ff */
[----:B------:R-:W-:Y:S02]  /*d170*/  FADD.FTZ R96, R38, R96 ;  /* 0x0000006026607221 */ /* 0x000fe40000010000 */
[----:B------:R-:W-:Y:S02]  /*d180*/  FADD.FTZ R37, R37, R94 ;  /* 0x0000005e25257221 */ /* 0x000fe40000010000 */
[----:B------:R-:W-:Y:S02]  /*d190*/  FADD.FTZ R39, R39, R96 ;  /* 0x0000006027277221 */ /* 0x000fe40000010000 */
[C---:B--2---:R-:W-:Y:S03]  /*d1a0*/  HMMA.16816.F32 R4, R20.reuse, R28, R4 ;  /* 0x0000001c1404723c */ /* 0x044fe60000001804 */
[----:B------:R-:W-:Y:S01]  /*d1b0*/  FADD.FTZ R37, R36, R37 ;  /* 0x0000002524257221 */ /* 0x000fe20000010000 */
[----:B------:R-:W-:Y:S04]  /*d1c0*/  FADD.FTZ R39, R99, R39 ;  /* 0x0000002763277221 */ /* 0x000fe80000010000 */
[C---:B------:R-:W-:Y:S01]  /*d1d0*/  HMMA.16816.F32 R8, R20.reuse, R30, R8 ;  /* 0x0000001e1408723c */ /* 0x040fe20000001808 */
[----:B------:R-:W1:Y:S07]  /*d1e0*/  LDSM.16.MT88.4 R28, [R184+0x6000] ;  /* 0x00600000b81c783b */ /* 0x000e6e0000004200 */
[C---:B---3--:R-:W-:Y:S08]  /*d1f0*/  HMMA.16816.F32 R132, R20.reuse, R32, R132 ;  /* 0x000000201484723c */ /* 0x048ff00000001884 */
[C---:B------:R-:W-:Y:S01]  /*d200*/  HMMA.16816.F32 R136, R20.reuse, R34, R136 ;  /* 0x000000221488723c */ /* 0x040fe20000001888 */
[----:B------:R-:W2:Y:S07]  /*d210*/  LDSM.16.MT88.4 R32, [R183+0x10800] ;  /* 0x01080000b720783b */ /* 0x000eae0000004200 */
[C---:B----4-:R-:W-:Y:S08]  /*d220*/  HMMA.16816.F32 R140, R20.reuse, R24, R140 ;  /* 0x00000018148c723c */ /* 0x050ff0000000188c */
[C---:B------:R-:W-:Y:S01]  /*d230*/  HMMA.16816.F32 R144, R20.reuse, R26, R144 ;  /* 0x0000001a1490723c */ /* 0x040fe20000001890 */
[----:B------:R-:W3:Y:S07]  /*d240*/  LDSM.16.MT88.4 R24, [R182+0x10800] ;  /* 0x01080000b618783b */ /* 0x000eee0000004200 */
[C---:B-1----:R-:W-:Y:S08]  /*d250*/  HMMA.16816.F32 R12, R20.reuse, R28, R12 ;  /* 0x0000001c140c723c */ /* 0x042ff0000000180c */
[----:B------:R-:W-:Y:S01]  /*d260*/  HMMA.16816.F32 R16, R20, R30, R16 ;  /* 0x0000001e1410723c */ /* 0x000fe20000001810 */
[----:B------:R-:W1:Y:S02]  /*d270*/  LDSM.16.MT88.4 R28, [R181+0x6800] ;  /* 0x00680000b51c783b */ /* 0x000e640000004200 */
[----:B------:R-:W-:Y:S01]  /*d280*/  F2FP.F16.F32.PACK_AB R20, R97, R98 ;  /* 0x000000626114723e */ /* 0x000fe200000000ff */
[----:B------:R-:W-:Y:S01]  /*d290*/  FADD.FTZ R98, R98, R37 ;  /* 0x0000002562627221 */ /* 0x000fe20000010000 */
[C---:B------:R-:W-:Y:S01]  /*d2a0*/  F2FP.F16.F32.PACK_AB R21, R100.reuse, R99 ;  /* 0x000000636415723e */ /* 0x040fe200000000ff */
[----:B------:R-:W-:Y:S01]  /*d2b0*/  FADD.FTZ R100, R100, R39 ;  /* 0x0000002764647221 */ /* 0x000fe20000010000 */
[----:B------:R-:W-:Y:S01]  /*d2c0*/  F2FP.F16.F32.PACK_AB R22, R101, R102 ;  /* 0x000000666516723e */ /* 0x000fe200000000ff */
[----:B------:R-:W-:Y:S01]  /*d2d0*/  FADD.FTZ R98, R97, R98 ;  /* 0x0000006261627221 */ /* 0x000fe20000010000 */
[----:B------:R-:W-:Y:S01]  /*d2e0*/  F2FP.F16.F32.PACK_AB R23, R104, R103 ;  /* 0x000000676817723e */ /* 0x000fe200000000ff */
[----:B------:R-:W-:Y:S02]  /*d2f0*/  FADD.FTZ R100, R103, R100 ;  /* 0x0000006467647221 */ /* 0x000fe40000010000 */
[----:B------:R-:W-:Y:S02]  /*d300*/  FADD.FTZ R102, R102, R98 ;  /* 0x0000006266667221 */ /* 0x000fe40000010000 */
[----:B------:R-:W-:Y:S02]  /*d310*/  FADD.FTZ R104, R104, R100 ;  /* 0x0000006468687221 */ /* 0x000fe40000010000 */
[C---:B--2---:R-:W-:Y:S03]  /*d320*/  HMMA.16816.F32 R4, R20.reuse, R32, R4 ;  /* 0x000000201404723c */ /* 0x044fe60000001804 */
[----:B------:R-:W-:Y:S01]  /*d330*/  FADD.FTZ R102, R101, R102 ;  /* 0x0000006665667221 */ /* 0x000fe20000010000 */
[----:B------:R-:W-:Y:S04]  /*d340*/  FADD.FTZ R104, R46, R104 ;  /* 0x000000682e687221 */ /* 0x000fe80000010000 */
[C---:B------:R-:W-:Y:S01]  /*d350*/  HMMA.16816.F32 R8, R20.reuse, R34, R8 ;  /* 0x000000221408723c */ /* 0x040fe20000001808 */
[----:B------:R-:W2:Y:S07]  /*d360*/  LDSM.16.MT88.4 R32, [R184+0x6800] ;  /* 0x00680000b820783b */ /* 0x000eae0000004200 */
[C---:B---3--:R-:W-:Y:S08]  /*d370*/  HMMA.16816.F32 R132, R20.reuse, R24, R132 ;  /* 0x000000181484723c */ /* 0x048ff00000001884 */
[C---:B------:R-:W-:Y:S01]  /*d380*/  HMMA.16816.F32 R136, R20.reuse, R26, R136 ;  /* 0x0000001a1488723c */ /* 0x040fe20000001888 */
[----:B------:R-:W3:Y:S07]  /*d390*/  LDSM.16.MT88.4 R24, [R183+0x11000] ;  /* 0x01100000b718783b */ /* 0x000eee0000004200 */
[C---:B-1----:R-:W-:Y:S08]  /*d3a0*/  HMMA.16816.F32 R140, R20.reuse, R28, R140 ;  /* 0x0000001c148c723c */ /* 0x042ff0000000188c */
[C---:B------:R-:W-:Y:S01]  /*d3b0*/  HMMA.16816.F32 R144, R20.reuse, R30, R144 ;  /* 0x0000001e1490723c */ /* 0x040fe20000001890 */
[----:B------:R-:W1:Y:S07]  /*d3c0*/  LDSM.16.MT88.4 R28, [R182+0x11000] ;  /* 0x01100000b61c783b */ /* 0x000e6e0000004200 */
[C---:B--2---:R-:W-:Y:S08]  /*d3d0*/  HMMA.16816.F32 R12, R20.reuse, R32, R12 ;  /* 0x00000020140c723c */ /* 0x044ff0000000180c */
[----:B------:R-:W-:Y:S01]  /*d3e0*/  HMMA.16816.F32 R16, R20, R34, R16 ;  /* 0x000000221410723c */ /* 0x000fe20000001810 */
[----:B------:R-:W2:Y:S02]  /*d3f0*/  LDSM.16.MT88.4 R32, [R181+0x7000] ;  /* 0x00700000b520783b */ /* 0x000ea40000004200 */
        /* <DEDUP_REMOVED lines=17> */
[----:B------:R-:W-:Y:S04]  /*d510*/  FADD.FTZ R53, R52, R53 ;  /* 0x0000003534357221 */ /* 0x000fe80000010000 */
[C---:B-1----:R-:W-:Y:S08]  /*d520*/  HMMA.16816.F32 R132, R20.reuse, R28, R132 ;  /* 0x0000001c1484723c */ /* 0x042ff00000001884 */
[C---:B------:R-:W-:Y:S01]  /*d530*/  HMMA.16816.F32 R136, R20.reuse, R30, R136 ;  /* 0x0000001e1488723c */ /* 0x040fe20000001888 */
[----:B------:R-:W1:Y:S07]  /*d540*/  LDSM.16.MT88.4 R28, [R182+0x11800] ;  /* 0x01180000b61c783b */ /* 0x000e6e0000004200 */
[C---:B--2---:R-:W-:Y:S01]  /*d550*/  HMMA.16816.F32 R140, R20.reuse, R32, R140 ;  /* 0x00000020148c723c */ /* 0x044fe2000000188c */
[----:B------:R-:W2:Y:S02]  /*d560*/  MUFU.EX2 R32, R128 ;  /* 0x0000008000207308 */ /* 0x000ea40000000800 */
[-CC-:B------:R-:W-:Y:S01]  /*d570*/  FFMA.FTZ R33, R130, R165.reuse, -R186.reuse ;  /* 0x000000a582217223 */ /* 0x180fe200000108ba */
[----:B------:R-:W-:Y:S04]  /*d580*/  FFMA.FTZ R186, R131, R165, -R186 ;  /* 0x000000a583ba7223 */ /* 0x000fe800000108ba */
[C---:B------:R-:W-:Y:S03]  /*d590*/  HMMA.16816.F32 R144, R20.reuse, R34, R144 ;  /* 0x000000221490723c */ /* 0x040fe60000001890 */
[----:B------:R-:W4:Y:S10]  /*d5a0*/  MUFU.EX2 R33, R33 ;  /* 0x0000002100217308 */ /* 0x000f340000000800 */
[----:B------:R-:W5:Y:S01]  /*d5b0*/  MUFU.EX2 R186, R186 ;  /* 0x000000ba00ba7308 */ /* 0x000f620000000800 */
[----:B--2---:R-:W-:Y:S01]  /*d5c0*/  F2FP.F16.F32.PACK_AB R150, R188, R32 ;  /* 0x00000020bc96723e */ /* 0x004fe200000000ff */
[----:B------:R-:W-:Y:S01]  /*d5d0*/  FADD.FTZ R53, R32, R53 ;  /* 0x0000003520357221 */ /* 0x000fe20000010000 */
[C---:B---3--:R-:W-:Y:S03]  /*d5e0*/  HMMA.16816.F32 R12, R20.reuse, R24, R12 ;  /* 0x00000018140c723c */ /* 0x048fe6000000180c */
[----:B------:R-:W-:Y:S01]  /*d5f0*/  FADD.FTZ R251, R188, R53 ;  /* 0x00000035bcfb7221 */ /* 0x000fe20000010000 */
[----:B----4-:R-:W-:Y:S04]  /*d600*/  FADD.FTZ R55, R33, R55 ;  /* 0x0000003721377221 */ /* 0x010fe80000010000 */
[----:B------:R-:W-:Y:S01]  /*d610*/  HMMA.16816.F32 R16, R20, R26, R16 ;  /* 0x0000001a1410723c */ /* 0x000fe20000001810 */
[----:B------:R-:W2:Y:S02]  /*d620*/  LDSM.16.MT88.4 R20, [R181+0x7800] ;  /* 0x00780000b514783b */ /* 0x000ea40000004200 */
[C---:B-----5:R-:W-:Y:S01]  /*d630*/  F2FP.F16.F32.PACK_AB R151, R186.reuse, R33 ;  /* 0x00000021ba97723e */ /* 0x060fe200000000ff */
[----:B------:R-:W-:Y:S06]  /*d640*/  FADD.FTZ R250, R186, R55 ;  /* 0x00000037bafa7221 */ /* 0x000fec0000010000 */
[C---:B------:R-:W-:Y:S01]  /*d650*/  HMMA.16816.F32 R160, R148.reuse, R156, R4 ;  /* 0x0000009c94a0723c */ /* 0x040fe20000001804 */
[----:B------:R-:W3:Y:S07]  /*d660*/  LDSM.16.MT88.4 R4, [R184+0x7800] ;  /* 0x00780000b804783b */ /* 0x000eee0000004200 */
[C---:B------:R-:W-:Y:S08]  /*d670*/  HMMA.16816.F32 R156, R148.reuse, R158, R8 ;  /* 0x0000009e949c723c */ /* 0x040ff00000001808 */
[C---:B-1----:R-:W-:Y:S08]  /*d680*/  HMMA.16816.F32 R132, R148.reuse, R28, R132 ;  /* 0x0000001c9484723c */ /* 0x042ff00000001884 */
[C---:B------:R-:W-:Y:S08]  /*d690*/  HMMA.16816.F32 R136, R148.reuse, R30, R136 ;  /* 0x0000001e9488723c */ /* 0x040ff00000001888 */
[C---:B--2---:R-:W-:Y:S08]  /*d6a0*/  HMMA.16816.F32 R140, R148.reuse, R20, R140 ;  /* 0x00000014948c723c */ /* 0x044ff0000000188c */
[C---:B------:R-:W-:Y:S08]  /*d6b0*/  HMMA.16816.F32 R144, R148.reuse, R22, R144 ;  /* 0x000000169490723c */ /* 0x040ff00000001890 */
[C---:B---3--:R-:W-:Y:S08]  /*d6c0*/  HMMA.16816.F32 R152, R148.reuse, R4, R12 ;  /* 0x000000049498723c */ /* 0x048ff0000000180c */
[----:B------:R-:W-:Y:S01]  /*d6d0*/  HMMA.16816.F32 R148, R148, R6, R16 ;  /* 0x000000069494723c */ /* 0x000fe20000001810 */
[----:B------:R-:W-:Y:S08]  /*d6e0*/  @!UPT UIADD3 URZ, UPT, UPT, URZ, URZ, URZ ;  /* 0x000000fffffff290 */ /* 0x000ff0000fffe0ff */
[----:B------:R-:W-:Y:S11]  /*d6f0*/  @P0 BRA `(.L_x_628) ;  /* 0xffffffb000440947 */ /* 0x000ff6000383ffff */
.L_x_621:
[----:B------:R-:W-:Y:S01]  /*d700*/  @!UPT UIADD3 URZ, UPT, UPT, URZ, URZ, URZ ;  /* 0x000000fffffff290 */ /* 0x000fe2000fffe0ff */
[----:B------:R1:W5:Y:S01]  /*d710*/  LD.E R36, desc[UR4][R2.64+0xd8] ;  /* 0x0000d80402247980 */ /* 0x000362000c101900 */
[----:B------:R-:W-:Y:S01]  /*d720*/  UMOV UR6, 0xffffffff ;  /* 0xffffffff00067882 */ /* 0x000fe20000000000 */
[----:B------:R-:W-:Y:S02]  /*d730*/  MOV R5, 0x40 ;  /* 0x0000004000057802 */ /* 0x000fe40000000f00 */
[----:B------:R-:W-:Y:S01]  /*d740*/  MOV R4, 0x20 ;  /* 0x0000002000047802 */ /* 0x000fe20000000f00 */
[----:B------:R-:W-:Y:S06]  /*d750*/  BRA.DIV UR6, `(.L_x_629) ;  /* 0x0000000a069c7947 */ /* 0x000fec000b800000 */
[----:B------:R-:W2:Y:S04]  /*d760*/  SHFL.BFLY PT, R7, R251, 0x2, 0x1f ;  /* 0x0c401f00fb077f89 */ /* 0x000ea800000e0000 */
[----:B------:R-:W3:Y:S01]  /*d770*/  SHFL.BFLY PT, R6, R250, 0x2, 0x1f ;  /* 0x0c401f00fa067f89 */ /* 0x000ee200000e0000 */
[----:B--2---:R-:W-:Y:S01]  /*d780*/  FADD.FTZ R251, R7, R251 ;  /* 0x000000fb07fb7221 */ /* 0x004fe20000010000 */
[----:B---3--:R-:W-:-:S04]  /*d790*/  FADD.FTZ R250, R6, R250 ;  /* 0x000000fa06fa7221 */ /* 0x008fc80000010000 */
[----:B------:R-:W2:Y:S04]  /*d7a0*/  SHFL.BFLY PT, R9, R251, 0x1, 0x1f ;  /* 0x0c201f00fb097f89 */ /* 0x000ea800000e0000 */
[----:B------:R3:W4:Y:S01]  /*d7b0*/  SHFL.BFLY PT, R6, R250, 0x1, 0x1f ;  /* 0x0c201f00fa067f89 */ /* 0x00072200000e0000 */
[----:B--2---:R-:W-:-:S07]  /*d7c0*/  FADD.FTZ R7, R251, R9 ;  /* 0x00000009fb077221 */ /* 0x004fce0000010000 */
.L_x_636:
[----:B----4-:R-:W-:Y:S01]  /*d7d0*/  FADD.FTZ R6, R250, R6 ;  /* 0x00000006fa067221 */ /* 0x010fe20000010000 */
[----:B------:R-:W-:Y:S01]  /*d7e0*/  MUFU.RCP R11, R7 ;  /* 0x00000007000b7308 */ /* 0x000fe20000001000 */
[C---:B------:R-:W-:Y:S01]  /*d7f0*/  SHF.L.U32 R9, R224.reuse, 0x1, RZ ;  /* 0x00000001e0097819 */ /* 0x040fe200000006ff */
[----:B------:R-:W-:Y:S05]  /*d800*/  WARPSYNC.ALL ;  /* 0x0000000000007948 */ /* 0x000fea0003800000 */
[----:B------:R-:W-:Y:S01]  /*d810*/  SHF.L.U32 R8, R224, 0x4, RZ ;  /* 0x00000004e0087819 */ /* 0x000fe200000006ff */
[----:B------:R-:W2:Y:S01]  /*d820*/  MUFU.RCP R13, R6 ;  /* 0x00000006000d7308 */ /* 0x000ea20000001000 */
[----:B------:R-:W-:Y:S01]  /*d830*/  BAR.SYNC.DEFER_BLOCKING 0x0 ;  /* 0x0000000000007b1d */ /* 0x000fe20000010000 */
[----:B------:R-:W-:-:S02]  /*d840*/  FSETP.NE.FTZ.AND P1, PT, R7, RZ, PT ;  /* 0x000000ff0700720b */ /* 0x000fc40003f35000 */
[----:B------:R-:W-:Y:S02]  /*d850*/  SHF.L.U32 R10, R224, 0x5, RZ ;  /* 0x00000005e00a7819 */ /* 0x000fe400000006ff */
[----:B------:R-:W-:Y:S02]  /*d860*/  LOP3.LUT R14, R9, 0x6, RZ, 0xc0, !PT ;  /* 0x00000006090e7812 */ /* 0x000fe400078ec0ff */
[----:B------:R-:W-:Y:S02]  /*d870*/  LOP3.LUT R12, R8, 0x1c0, RZ, 0xc0, !PT ;  /* 0x000001c0080c7812 */ /* 0x000fe400078ec0ff */
[----:B------:R-:W-:Y:S02]  /*d880*/  FSETP.NE.FTZ.AND P0, PT, R6, RZ, PT ;  /* 0x000000ff0600720b */ /* 0x000fe40003f15000 */
[----:B------:R-:W-:Y:S02]  /*d890*/  LOP3.LUT R10, R14, 0x7c00, R10, 0xf8, !PT ;  /* 0x00007c000e0a7812 */ /* 0x000fe400078ef80a */
[----:B------:R-:W-:-:S02]  /*d8a0*/  LOP3.LUT R12, R12, 0x38, R9, 0xf8, !PT ;  /* 0x000000380c0c7812 */ /* 0x000fc400078ef809 */
[----:B------:R-:W-:Y:S02]  /*d8b0*/  R2P PR, R224, 0x18 ;  /* 0x00000018e0007804 */ /* 0x000fe40000000000 */
[----:B------:R-:W-:Y:S02]  /*d8c0*/  LOP3.LUT R10, R10, R12, RZ, 0xfc, !PT ;  /* 0x0000000c0a0a7212 */ /* 0x000fe400078efcff */
[----:B--2---:R-:W-:Y:S02]  /*d8d0*/  FSEL R9, R13, 1, P0 ;  /* 0x3f8000000d097808 */ /* 0x004fe40000000000 */
[----:B------:R-:W-:Y:S02]  /*d8e0*/  LEA R10, R10, R227, 0x2 ;  /* 0x000000e30a0a7211 */ /* 0x000fe400078e10ff */
[----:B------:R-:W-:Y:S01]  /*d8f0*/  FSEL R11, R11, 1, P1 ;  /* 0x3f8000000b0b7808 */ /* 0x000fe20000800000 */
        /* <DEDUP_REMOVED lines=17> */
[----:B------:R-:W-:Y:S01]  /*da10*/  FMUL.FTZ R160, R11, R160 ;  /* 0x000000a00ba07220 */ /* 0x000fe20000410000 */
[----:B------:R-:W-:Y:S01]  /*da20*/  SEL R9, R5, 0xffffffc0, !P3 ;  /* 0xffffffc005097807 */ /* 0x000fe20005800000 */
[C---:B------:R-:W-:Y:S01]  /*da30*/  FMUL.FTZ R161, R11.reuse, R161 ;  /* 0x000000a10ba17220 */ /* 0x040fe20000410000 */
[C---:B------:R-:W-:Y:S01]  /*da40*/  IADD3 R12, PT, PT, R10.reuse, 0x80, RZ ;  /* 0x000000800a0c7810 */ /* 0x040fe20007ffe0ff */
[C---:B------:R-:W-:Y:S01]  /*da50*/  FMUL.FTZ R156, R11.reuse, R156 ;  /* 0x0000009c0b9c7220 */ /* 0x040fe20000410000 */
[----:B------:R-:W-:Y:S01]  /*da60*/  @P4 IADD3 R12, PT, PT, R10, -0x80, RZ ;  /* 0xffffff800a0c4810 */ /* 0x000fe20007ffe0ff */
        /* <DEDUP_REMOVED lines=13> */
[-C--:B------:R-:W-:Y:S01]  /*db40*/  IADD3 R5, PT, PT, R4, R10.reuse, RZ ;  /* 0x0000000a04057210 */ /* 0x080fe20007ffe0ff */
[----:B------:R-:W-:Y:S01]  /*db50*/  STS.64 [R10], R160 ;  /* 0x000000a00a007388 */ /* 0x000fe20000000a00 */
[C---:B------:R-:W-:Y:S01]  /*db60*/  IADD3 R11, PT, PT, R9.reuse, R10, RZ ;  /* 0x0000000a090b7210 */ /* 0x040fe20007ffe0ff */
[----:B------:R-:W-:-:S02]  /*db70*/  IMAD.IADD R9, R9, 0x1, R12 ;  /* 0x0000000109097824 */ /* 0x000fc400078e020c */
[----:B------:R-:W-:Y:S01]  /*db80*/  STS.64 [R10+0x800], R162 ;  /* 0x000800a20a007388 */ /* 0x000fe20000000a00 */
[----:B------:R-:W-:-:S03]  /*db90*/  IADD3 R13, PT, PT, R4, R11, RZ ;  /* 0x0000000b040d7210 */ /* 0x000fc60007ffe0ff */
[----:B------:R-:W-:Y:S04]  /*dba0*/  STS.64 [R5], R156 ;  /* 0x0000009c05007388 */ /* 0x000fe80000000a00 */
[----:B------:R2:W-:Y:S04]  /*dbb0*/  STS.64 [R5+0x800], R158 ;  /* 0x0008009e05007388 */ /* 0x0005e80000000a00 */
[----:B------:R-:W-:Y:S04]  /*dbc0*/  STS.64 [R11], R132 ;  /* 0x000000840b007388 */ /* 0x000fe80000000a00 */
[----:B------:R-:W-:Y:S04]  /*dbd0*/  STS.64 [R11+0x800], R134 ;  /* 0x000800860b007388 */ /* 0x000fe80000000a00 */
[----:B------:R-:W-:Y:S04]  /*dbe0*/  STS.64 [R13], R136 ;  /* 0x000000880d007388 */ /* 0x000fe80000000a00 */
[----:B------:R-:W-:Y:S04]  /*dbf0*/  STS.64 [R13+0x800], R138 ;  /* 0x0008008a0d007388 */ /* 0x000fe80000000a00 */
[----:B------:R-:W-:Y:S04]  /*dc00*/  STS.64 [R12], R140 ;  /* 0x0000008c0c007388 */ /* 0x000fe80000000a00 */
[----:B------:R-:W-:Y:S01]  /*dc10*/  STS.64 [R12+0x800], R142 ;  /* 0x0008008e0c007388 */ /* 0x000fe20000000a00 */
[----:B--2---:R-:W-:-:S02]  /*dc20*/  IADD3 R5, PT, PT, R4, R12, RZ ;  /* 0x0000000c04057210 */ /* 0x004fc40007ffe0ff */
[----:B------:R-:W-:-:S03]  /*dc30*/  IADD3 R4, PT, PT, R4, R9, RZ ;  /* 0x0000000904047210 */ /* 0x000fc60007ffe0ff */
[----:B------:R-:W-:Y:S04]  /*dc40*/  STS.64 [R5], R144 ;  /* 0x0000009005007388 */ /* 0x000fe80000000a00 */
[----:B------:R-:W-:Y:S04]  /*dc50*/  STS.64 [R5+0x800], R146 ;  /* 0x0008009205007388 */ /* 0x000fe80000000a00 */
[----:B------:R-:W-:Y:S04]  /*dc60*/  STS.64 [R9], R152 ;  /* 0x0000009809007388 */ /* 0x000fe80000000a00 */
[----:B------:R-:W-:Y:S04]  /*dc70*/  STS.64 [R9+0x800], R154 ;  /* 0x0008009a09007388 */ /* 0x000fe80000000a00 */
[----:B------:R-:W-:Y:S04]  /*dc80*/  STS.64 [R4], R148 ;  /* 0x0000009404007388 */ /* 0x000fe80000000a00 */
[----:B------:R2:W-:Y:S04]  /*dc90*/  STS.64 [R4+0x800], R150 ;  /* 0x0008009604007388 */ /* 0x0005e80000000a00 */
[----:B------:R-:W4:Y:S04]  /*dca0*/  LD.E.64 R32, desc[UR4][R2.64+0xb0] ;  /* 0x0000b00402207980 */ /* 0x000f28000c101b00 */
[----:B------:R-:W3:Y:S04]  /*dcb0*/  LD.E R37, desc[UR4][R2.64+0xcc] ;  /* 0x0000cc0402257980 */ /* 0x000ee8000c101900 */
[----:B------:R-:W5:Y:S04]  /*dcc0*/  LD.E.64 R38, desc[UR4][R2.64+0x78] ;  /* 0x0000780402267980 */ /* 0x000f68000c101b00 */
[----:B------:R-:W5:Y:S04]  /*dcd0*/  LD.E.64 R40, desc[UR4][R2.64+0xa8] ;  /* 0x0000a80402287980 */ /* 0x000f68000c101b00 */
[----:B--2---:R1:W2:Y:S01]  /*dce0*/  LD.E R4, desc[UR4][R2.64+0x60] ;  /* 0x0000600402047980 */ /* 0x0042a2000c101900 */
[----:B------:R-:W-:Y:S01]  /*dcf0*/  LOP3.LUT R8, R8, 0x10, RZ, 0xc0, !PT ;  /* 0x0000001008087812 */ /* 0x000fe200078ec0ff */
[----:B------:R1:W1:Y:S01]  /*dd00*/  @P1 MUFU.LG2 R45, R7 ;  /* 0x00000007002d1308 */ /* 0x0002620000000c00 */
[----:B------:R-:W-:-:S02]  /*dd10*/  SHF.L.U32 R239, R239, 0x6, RZ ;  /* 0x00000006efef7819 */ /* 0x000fc400000006ff */
[----:B-1----:R-:W-:-:S04]  /*dd20*/  SHF.L.U32 R3, R224, 0x2, RZ ;  /* 0x00000002e0037819 */ /* 0x002fc800000006ff */
[----:B------:R-:W-:-:S04]  /*dd30*/  LOP3.LUT R5, R3, 0x1f8, RZ, 0xc0, !PT ;  /* 0x000001f803057812 */ /* 0x000fc800078ec0ff */
[----:B------:R-:W-:Y:S02]  /*dd40*/  LOP3.LUT R5, R5, 0x38, R180, 0x78, !PT ;  /* 0x0000003805057812 */ /* 0x000fe400078e78b4 */
[----:B------:R-:W-:Y:S02]  /*dd50*/  SHF.R.U32.HI R2, RZ, 0x4, R224 ;  /* 0x00000004ff027819 */ /* 0x000fe400000116e0 */
[----:B------:R-:W-:Y:S02]  /*dd60*/  LEA R5, R5, R8, 0x2 ;  /* 0x0000000805057211 */ /* 0x000fe400078e10ff */
[C---:B------:R-:W-:Y:S02]  /*dd70*/  IADD3 R7, PT, PT, R2.reuse, 0x8, RZ ;  /* 0x0000000802077810 */ /* 0x040fe40007ffe0ff */
[C---:B------:R-:W-:Y:S02]  /*dd80*/  IADD3 R35, PT, PT, R2.reuse, 0x10, RZ ;  /* 0x0000001002237810 */ /* 0x040fe40007ffe0ff */
[----:B------:R-:W-:Y:S01]  /*dd90*/  IADD3 R34, PT, PT, R2, 0x18, RZ ;  /* 0x0000001802227810 */ /* 0x000fe20007ffe0ff */
[----:B------:R-:W1:Y:S01]  /*dda0*/  @P0 MUFU.LG2 R44, R6 ;  /* 0x00000006002c0308 */ /* 0x000e620000000c00 */
[----:B------:R-:W-:-:S02]  /*ddb0*/  ISETP.GE.AND P4, PT, R7, R232, PT ;  /* 0x000000e80700720c */ /* 0x000fc40003f86270 */
[-C--:B------:R-:W-:Y:S02]  /*ddc0*/  ISETP.GE.AND P3, PT, R35, R232.reuse, PT ;  /* 0x000000e82300720c */ /* 0x080fe40003f66270 */
[----:B------:R-:W-:Y:S02]  /*ddd0*/  ISETP.GE.AND P2, PT, R34, R232, PT ;  /* 0x000000e82200720c */ /* 0x000fe40003f46270 */
[----:B------:R-:W-:Y:S01]  /*dde0*/  LOP3.LUT P5, RZ, R224, 0x3, RZ, 0xc0, !PT ;  /* 0x00000003e0ff7812 */ /* 0x000fe200078ac0ff */
[----:B------:R-:W-:Y:S01]  /*ddf0*/  @P1 FMUL.FTZ R45, R45, 0.69314718246459960938 ;  /* 0x3f3172182d2d1820 */ /* 0x000fe20000410000 */
[----:B------:R-:W-:Y:S01]  /*de00*/  LOP3.LUT R42, R180, 0x30, RZ, 0xc0, !PT ;  /* 0x00000030b42a7812 */ /* 0x000fe200078ec0ff */
[----:B------:R-:W-:Y:S01]  /*de10*/  BSSY.RECONVERGENT B0, `(.L_x_630) ;  /* 0x0000021000007945 */ /* 0x000fe20003800200 */
[----:B------:R-:W-:Y:S02]  /*de20*/  SHF.R.U32.HI R224, RZ, 0x2, R224 ;  /* 0x00000002ffe07819 */ /* 0x000fe400000116e0 */
[----:B------:R-:W-:Y:S01]  /*de30*/  MOV R43, 0xff800000 ;  /* 0xff800000002b7802 */ /* 0x000fe20000000f00 */
[----:B-----5:R-:W-:Y:S01]  /*de40*/  @P1 FFMA.FTZ R43, R36, R164, R45 ;  /* 0x000000a4242b1223 */ /* 0x020fe2000001002d */
[----:B------:R-:W-:Y:S01]  /*de50*/  MOV R45, 0xff800000 ;  /* 0xff800000002d7802 */ /* 0x000fe20000000f00 */
[----:B-1----:R-:W-:Y:S01]  /*de60*/  @P0 FMUL.FTZ R44, R44, 0.69314718246459960938 ;  /* 0x3f3172182c2c0820 */ /* 0x002fe20000410000 */
[----:B------:R-:W-:-:S02]  /*de70*/  LOP3.LUT R42, R42, 0x7, R224, 0xf8, !PT ;  /* 0x000000072a2a7812 */ /* 0x000fc400078ef8e0 */
[----:B------:R-:W-:Y:S01]  /*de80*/  LOP3.LUT R3, R3, 0xffc, RZ, 0xc0, !PT ;  /* 0x00000ffc03037812 */ /* 0x000fe200078ec0ff */
[----:B------:R-:W-:Y:S01]  /*de90*/  @P0 FFMA.FTZ R45, R36, R0, R44 ;  /* 0x00000000242d0223 */ /* 0x000fe2000001002c */
[----:B------:R-:W-:Y:S01]  /*dea0*/  BAR.SYNC.DEFER_BLOCKING 0x0 ;  /* 0x0000000000007b1d */ /* 0x000fe20000010000 */
[----:B----4-:R-:W-:Y:S02]  /*deb0*/  IMAD R241, R32, UR8, R241 ;  /* 0x0000000820f17c24 */ /* 0x010fe4000f8e02f1 */
[----:B------:R-:W-:-:S05]  /*dec0*/  IMAD.IADD R32, R227, 0x1, R5 ;  /* 0x00000001e3207824 */ /* 0x000fca00078e0205 */
[----:B------:R1:W4:Y:S04]  /*ded0*/  LDS.128 R28, [R32] ;  /* 0x00000000201c7984 */ /* 0x0003280000000c00 */
[----:B------:R1:W1:Y:S04]  /*dee0*/  LDS.128 R24, [R32+0x800] ;  /* 0x0008000020187984 */ /* 0x0002680000000c00 */
[----:B------:R1:W1:Y:S04]  /*def0*/  LDS.128 R20, [R32+0x1000] ;  /* 0x0010000020147984 */ /* 0x0002680000000c00 */
[----:B------:R1:W1:Y:S01]  /*df00*/  LDS.128 R16, [R32+0x1800] ;  /* 0x0018000020107984 */ /* 0x0002620000000c00 */
[----:B--2---:R-:W-:-:S03]  /*df10*/  IMAD R240, R241, R4, R240 ;  /* 0x00000004f1f07224 */ /* 0x004fc600078e02f0 */
[----:B------:R2:W1:Y:S01]  /*df20*/  LDS.128 R12, [R32+0x2000] ;  /* 0x00200000200c7984 */ /* 0x0004620000000c00 */
[----:B------:R-:W-:-:S03]  /*df30*/  IMAD R239, R33, R240, R239 ;  /* 0x000000f021ef7224 */ /* 0x000fc600078e02ef */
[----:B------:R2:W1:Y:S04]  /*df40*/  LDS.128 R8, [R32+0x2800] ;  /* 0x0028000020087984 */ /* 0x0004680000000c00 */
[----:B------:R2:W1:Y:S04]  /*df50*/  LDS.128 R4, [R32+0x3000] ;  /* 0x0030000020047984 */ /* 0x0004680000000c00 */
[----:B------:R-:W1:Y:S01]  /*df60*/  LDS.128 R32, [R32+0x3800] ;  /* 0x0038000020207984 */ /* 0x000e620000000c00 */
[----:B---3--:R-:W-:Y:S01]  /*df70*/  IMAD R37, R239, R37, RZ ;  /* 0x00000025ef257224 */ /* 0x008fe200078e02ff */
[----:B------:R-:W-:Y:S06]  /*df80*/  @P5 BRA `(.L_x_631) ;  /* 0x0000000000245947 */ /* 0x000fec0003800000 */
[C---:B------:R-:W-:Y:S01]  /*df90*/  VIADD R36, R42.reuse, 0x8 ;  /* 0x000000082a247836 */ /* 0x040fe20000000000 */
[C---:B------:R-:W-:Y:S02]  /*dfa0*/  IADD3 R0, P0, PT, R239.reuse, R42, RZ ;  /* 0x0000002aef007210 */ /* 0x040fe40007f1e0ff */
[-C--:B------:R-:W-:Y:S02]  /*dfb0*/  ISETP.GE.AND P5, PT, R42, R232.reuse, PT ;  /* 0x000000e82a00720c */ /* 0x080fe40003fa6270 */
[----:B------:R-:W-:Y:S02]  /*dfc0*/  ISETP.GE.AND P1, PT, R36, R232, PT ;  /* 0x000000e82400720c */ /* 0x000fe40003f26270 */
[----:B------:R-:W-:Y:S02]  /*dfd0*/  LEA.HI.X.SX32 R239, R239, RZ, 0x1, P0 ;  /* 0x000000ffefef7211 */ /* 0x000fe400000f0eff */
[----:B------:R-:W-:-:S04]  /*dfe0*/  LEA R40, P0, R0, R40, 0x2 ;  /* 0x0000002800287211 */ /* 0x000fc800078010ff */
[----:B------:R-:W-:-:S05]  /*dff0*/  LEA.HI.X R41, R0, R41, R239, 0x2, P0 ;  /* 0x0000002900297211 */ /* 0x000fca00000f14ef */
[----:B------:R3:W-:Y:S04]  /*e000*/  @!P5 ST.E desc[UR4][R40.64], R43 ;  /* 0x0000002b2800d985 */ /* 0x0007e8000c101904 */
[----:B------:R3:W-:Y:S02]  /*e010*/  @!P1 ST.E desc[UR4][R40.64+0x20], R45 ;  /* 0x0000202d28009985 */ /* 0x0007e4000c101904 */
.L_x_631:
[----:B------:R-:W-:Y:S05]  /*e020*/  BSYNC.RECONVERGENT B0 ;  /* 0x0000000000007941 */ /* 0x000fea0003800200 */
.L_x_630:
[C---:B------:R-:W-:Y:S01]  /*e030*/  IADD3 R36, P0, PT, R37.reuse, R3, RZ ;  /* 0x0000000325247210 */ /* 0x040fe20007f1e0ff */
[C---:B------:R-:W-:Y:S01]  /*e040*/  VIADD R3, R2.reuse, 0x20 ;  /* 0x0000002002037836 */ /* 0x040fe20000000000 */
[C---:B------:R-:W-:Y:S01]  /*e050*/  ISETP.GE.AND P6, PT, R2.reuse, R232, PT ;  /* 0x000000e80200720c */ /* 0x040fe20003fc6270 */
[C---:B------:R-:W-:Y:S01]  /*e060*/  VIADD R0, R2.reuse, 0x28 ;  /* 0x0000002802007836 */ /* 0x040fe20000000000 */
[----:B---3--:R-:W-:Y:S01]  /*e070*/  LEA.HI.X.SX32 R40, R37, RZ, 0x1, P0 ;  /* 0x000000ff25287211 */ /* 0x008fe200000f0eff */
[----:B------:R-:W-:Y:S01]  /*e080*/  VIADD R37, R2, 0x30 ;  /* 0x0000003002257836 */ /* 0x000fe20000000000 */
[----:B------:R-:W-:Y:S01]  /*e090*/  LEA R38, P0, R36, R38, 0x2 ;  /* 0x0000002624267211 */ /* 0x000fe200078010ff */
[----:B------:R-:W-:Y:S01]  /*e0a0*/  VIADD R2, R2, 0x38 ;  /* 0x0000003802027836 */ /* 0x000fe20000000000 */
[----:B------:R-:W-:Y:S01]  /*e0b0*/  ISETP.GE.AND P5, PT, R3, R232, PT ;  /* 0x000000e80300720c */ /* 0x000fe20003fa6270 */
[----:B------:R-:W-:Y:S01]  /*e0c0*/  IMAD.MOV.U32 R3, RZ, RZ, 0x0 ;  /* 0x00000000ff037424 */ /* 0x000fe200078e00ff */
[----:B------:R-:W-:-:S02]  /*e0d0*/  LEA.HI.X R39, R36, R39, R40, 0x2, P0 ;  /* 0x0000002724277211 */ /* 0x000fc400000f1428 */
[-C--:B------:R-:W-:Y:S02]  /*e0e0*/  ISETP.GE.AND P1, PT, R0, R232.reuse, PT ;  /* 0x000000e80000720c */ /* 0x080fe40003f26270 */
[-C--:B------:R-:W-:Y:S01]  /*e0f0*/  ISETP.GE.AND P0, PT, R37, R232.reuse, PT ;  /* 0x000000e82500720c */ /* 0x080fe20003f06270 */
[----:B----4-:R-:W-:Y:S01]  /*e100*/  @!P6 ST.E.128 desc[UR4][R38.64], R28 ;  /* 0x0000001c2600e985 */ /* 0x010fe2000c101d04 */
[----:B------:R-:W-:Y:S01]  /*e110*/  ISETP.GE.AND P6, PT, R2, R232, PT ;  /* 0x000000e80200720c */ /* 0x000fe20003fc6270 */
[----:B------:R-:W-:Y:S02]  /*e120*/  IMAD.MOV.U32 R2, RZ, RZ, R238 ;  /* 0x000000ffff027224 */ /* 0x000fe400078e00ee */
[----:B-1----:R-:W-:Y:S04]  /*e130*/  @!P4 ST.E.128 desc[UR4][R38.64+0x800], R24 ;  /* 0x000800182600c985 */ /* 0x002fe8000c101d04 */
[----:B------:R-:W-:Y:S04]  /*e140*/  @!P3 ST.E.128 desc[UR4][R38.64+0x1000], R20 ;  /* 0x001000142600b985 */ /* 0x000fe8000c101d04 */
[----:B------:R-:W-:Y:S04]  /*e150*/  @!P2 ST.E.128 desc[UR4][R38.64+0x1800], R16 ;  /* 0x001800102600a985 */ /* 0x000fe8000c101d04 */
[----:B------:R-:W-:Y:S04]  /*e160*/  @!P5 ST.E.128 desc[UR4][R38.64+0x2000], R12 ;  /* 0x0020000c2600d985 */ /* 0x000fe8000c101d04 */
[----:B------:R-:W-:Y:S04]  /*e170*/  @!P1 ST.E.128 desc[UR4][R38.64+0x2800], R8 ;  /* 0x0028000826009985 */ /* 0x000fe8000c101d04 */
[----:B------:R2:W-:Y:S02]  /*e180*/  @!P0 ST.E.128 desc[UR4][R38.64+0x3000], R4 ;  /* 0x0030000426008985 */ /* 0x0005e4000c101d04 */
[----:B--2---:R-:W-:Y:S05]  /*e190*/  @P6 RET.REL.NODEC R2 `(_ZN5flash24flash_fwd_splitkv_kernelI23Flash_fwd_kernel_traitsILi64ELi64ELi256ELi4ELb0ELb0EN7cutlass6half_tE19Flash_kernel_traitsILi64ELi64ELi256ELi4ES3_EELb0ELb0ELb0ELb0ELb1ELb0ELb1ELb0EEEvNS_16Flash_fwd_paramsE) ;  /* 0xffffff1c02986950 */ /* 0x004fea0003c3ffff */
[----:B------:R-:W-:Y:S01]  /*e1a0*/  MOV R239, 0x0 ;  /* 0x0000000000ef7802 */ /* 0x000fe20000000f00 */
[----:B------:R1:W-:Y:S03]  /*e1b0*/  ST.E.128 desc[UR4][R38.64+0x3800], R32 ;  /* 0x0038002026007985 */ /* 0x0003e6000c101d04 */
[----:B-1----:R-:W-:Y:S05]  /*e1c0*/  RET.REL.NODEC R238 `(_ZN5flash24flash_fwd_splitkv_kernelI23Flash_fwd_kernel_traitsILi64ELi64ELi256ELi4ELb0ELb0EN7cutlass6half_tE19Flash_kernel_traitsILi64ELi64ELi256ELi4ES3_EELb0ELb0ELb0ELb0ELb1ELb0ELb1ELb0EEEvNS_16Flash_fwd_paramsE) ;  /* 0xffffff1cee8c7950 */ /* 0x002fea0003c3ffff */
.L_x_629:
[----:B------:R-:W-:Y:S01]  /*e1d0*/  MOV R6, 0x1f ;  /* 0x0000001f00067802 */ /* 0x000fe20000000f00 */
[----:B------:R-:W-:Y:S01]  /*e1e0*/  IMAD.MOV.U32 R7, RZ, RZ, 0x2 ;  /* 0x00000002ff077424 */ /* 0x000fe200078e00ff */
[----:B------:R-:W-:Y:S01]  /*e1f0*/  MOV R10, R251 ;  /* 0x000000fb000a7202 */ /* 0x000fe20000000f00 */
[----:B------:R-:W-:-:S07]  /*e200*/  IMAD.MOV.U32 R8, RZ, RZ, -0x1 ;  /* 0xffffffffff087424 */ /* 0x000fce00078e00ff */
[----:B-1---5:R-:W-:Y:S05]  /*e210*/  WARPSYNC.COLLECTIVE R8, `(.L_x_632) ;  /* 0x0000000008087348 */ /* 0x022fea0003c00000 */
[----:B------:R2:W3:Y:S02]  /*e220*/  SHFL.BFLY P0, R6, R10, R7, R6 ;  /* 0x0c0000070a067389 */ /* 0x0004e40000000006 */
[----:B-123-5:R-:W-:Y:S05]  /*e230*/  ENDCOLLECTIVE ;  /* 0x000000000000791b */ /* 0x02efea0003800000 */
.L_x_632:
[----:B------:R-:W-:Y:S01]  /*e240*/  MOV R7, R6 ;  /* 0x0000000600077202 */ /* 0x000fe20000000f00 */
[----:B------:R-:W-:-:S04]  /*e250*/  IMAD.MOV.U32 R6, RZ, RZ, 0x1f ;  /* 0x0000001fff067424 */ /* 0x000fc800078e00ff */
[----:B------:R-:W-:Y:S01]  /*e260*/  FADD.FTZ R251, R7, R251 ;  /* 0x000000fb07fb7221 */ /* 0x000fe20000010000 */
[----:B------:R-:W-:-:S03]  /*e270*/  MOV R7, 0x1 ;  /* 0x0000000100077802 */ /* 0x000fc60000000f00 */
[----:B------:R-:W-:-:S07]  /*e280*/  IMAD.MOV.U32 R10, RZ, RZ, R251 ;  /* 0x000000ffff0a7224 */ /* 0x000fce00078e00fb */
[----:B------:R-:W-:Y:S05]  /*e290*/  WARPSYNC.COLLECTIVE R8, `(.L_x_633) ;  /* 0x0000000008087348 */ /* 0x000fea0003c00000 */
[----:B------:R1:W2:Y:S02]  /*e2a0*/  SHFL.BFLY P0, R6, R10, R7, R6 ;  /* 0x0c0000070a067389 */ /* 0x0002a40000000006 */
[----:B-12---:R-:W-:Y:S05]  /*e2b0*/  ENDCOLLECTIVE ;  /* 0x000000000000791b */ /* 0x006fea0003800000 */
.L_x_633:
[----:B------:R-:W-:Y:S01]  /*e2c0*/  MOV R9, R6 ;  /* 0x0000000600097202 */ /* 0x000fe20000000f00 */
[----:B------:R-:W-:Y:S01]  /*e2d0*/  IMAD.MOV.U32 R10, RZ, RZ, R250 ;  /* 0x000000ffff0a7224 */ /* 0x000fe200078e00fa */
[----:B------:R-:W-:Y:S02]  /*e2e0*/  MOV R6, 0x1f ;  /* 0x0000001f00067802 */ /* 0x000fe40000000f00 */
[----:B------:R-:W-:-:S07]  /*e2f0*/  MOV R7, 0x2 ;  /* 0x0000000200077802 */ /* 0x000fce0000000f00 */
[----:B------:R-:W-:Y:S05]  /*e300*/  WARPSYNC.COLLECTIVE R8, `(.L_x_634) ;  /* 0x0000000008087348 */ /* 0x000fea0003c00000 */
[----:B------:R1:W2:Y:S02]  /*e310*/  SHFL.BFLY P0, R6, R10, R7, R6 ;  /* 0x0c0000070a067389 */ /* 0x0002a40000000006 */
[----:B-12---:R-:W-:Y:S05]  /*e320*/  ENDCOLLECTIVE ;  /* 0x000000000000791b */ /* 0x006fea0003800000 */
.L_x_634:
[----:B------:R-:W-:Y:S01]  /*e330*/  FADD.FTZ R250, R6, R250 ;  /* 0x000000fa06fa7221 */ /* 0x000fe20000010000 */
[----:B------:R-:W-:Y:S02]  /*e340*/  MOV R6, 0x1f ;  /* 0x0000001f00067802 */ /* 0x000fe40000000f00 */
[----:B------:R-:W-:Y:S01]  /*e350*/  MOV R7, 0x1 ;  /* 0x0000000100077802 */ /* 0x000fe20000000f00 */
[----:B------:R-:W-:-:S07]  /*e360*/  IMAD.MOV.U32 R10, RZ, RZ, R250 ;  /* 0x000000ffff0a7224 */ /* 0x000fce00078e00fa */
[----:B------:R-:W-:Y:S05]  /*e370*/  WARPSYNC.COLLECTIVE R8, `(.L_x_635) ;  /* 0x0000000008087348 */ /* 0x000fea0003c00000 */
[----:B------:R1:W2:Y:S02]  /*e380*/  SHFL.BFLY P0, R6, R10, R7, R6 ;  /* 0x0c0000070a067389 */ /* 0x0002a40000000006 */
[----:B-12---:R-:W-:Y:S05]  /*e390*/  ENDCOLLECTIVE ;  /* 0x000000000000791b */ /* 0x006fea0003800000 */
.L_x_635:
[----:B------:R-:W-:Y:S01]  /*e3a0*/  FADD.FTZ R7, R251, R9 ;  /* 0x00000009fb077221 */ /* 0x000fe20000010000 */
[----:B------:R-:W-:Y:S06]  /*e3b0*/  BRA `(.L_x_636) ;  /* 0xfffffff400047947 */ /* 0x000fec000383ffff */
.L_x_637:
        /* <DEDUP_REMOVED lines=12> */
.L_x_14722:


//--------------------- .text._ZN5flash24flash_fwd_splitkv_kernelI23Flash_fwd_kernel_traitsILi64ELi64ELi256ELi4ELb0ELb0EN7cutlass6half_tE19Flash_kernel_traitsILi64ELi64ELi256ELi4ES3_EELb0ELb0ELb0ELb0ELb1ELb1ELb1ELb0EEEvNS_16Flash_fwd_paramsE --------------------------
	.section	.text._ZN5flash24flash_fwd_splitkv_kernelI23Flash_fwd_kernel_traitsILi64ELi64ELi256ELi4ELb0ELb0EN7cutlass6half_tE19Flash_kernel_traitsILi64ELi64ELi256ELi4ES3_EELb0ELb0ELb0ELb0ELb1ELb1ELb1ELb0EEEvNS_16Flash_fwd_paramsE,"ax",@progbits
	.align	128
        .global         _ZN5flash24flash_fwd_splitkv_kernelI23Flash_fwd_kernel_traitsILi64ELi64ELi256ELi4ELb0ELb0EN7cutlass6half_tE19Flash_kernel_traitsILi64ELi64ELi256ELi4ES3_EELb0ELb0ELb0ELb0ELb1ELb1ELb1ELb0EEEvNS_16Flash_fwd_paramsE
        .type           _ZN5flash24flash_fwd_splitkv_kernelI23Flash_fwd_kernel_traitsILi64ELi64ELi256ELi4ELb0ELb0EN7cutlass6half_tE19Flash_kernel_traitsILi64ELi64ELi256ELi4ES3_EELb0ELb0ELb0ELb0ELb1ELb1ELb1ELb0EEEvNS_16Flash_fwd_paramsE,@function
        .size           _ZN5flash24flash_fwd_splitkv_kernelI23Flash_fwd_kernel_traitsILi64ELi64ELi256ELi4ELb0ELb0EN7cutlass6half_tE19Flash_kernel_traitsILi64ELi64ELi256ELi4ES3_EELb0ELb0ELb0ELb0ELb1ELb1ELb1ELb0EEEvNS_16Flash_fwd_paramsE,(.L_x_14723 - _ZN5flash24flash_fwd_splitkv_kernelI23Flash_fwd_kernel_traitsILi64ELi64ELi256ELi4ELb0ELb0EN7cutlass6half_tE19Flash_kernel_traitsILi64ELi64ELi256ELi4ES3_EELb0ELb0ELb0ELb0ELb1ELb1ELb1ELb0EEEvNS_16Flash_fwd_paramsE)
        .other          _ZN5flash24flash_fwd_splitkv_kernelI23Flash_fwd_kernel_traitsILi64ELi64ELi256ELi4ELb0ELb0EN7cutlass6half_tE19Flash_kernel_traitsILi64ELi64ELi256ELi4ES3_EELb0ELb0ELb0ELb0ELb1ELb1ELb1ELb0EEEvNS_16Flash_fwd_paramsE,@"STO_CUDA_ENTRY STV_DEFAULT"
_ZN5flash24flash_fwd_splitkv_kernelI23Flash_fwd_kernel_traitsILi64ELi64ELi256ELi4ELb0ELb0EN7cutlass6half_tE19Flash_kernel_traitsILi64ELi64ELi256ELi4ES3_EELb0ELb0ELb0ELb0ELb1ELb1ELb1ELb0EEEvNS_16Flash_fwd_paramsE:
.text._ZN5flash24flash_fwd_splitkv_kernelI23Flash_fwd_kernel_traitsILi64ELi64ELi256ELi4ELb0ELb0EN7cutlass6half_tE19Flash_kernel_traitsILi64ELi64ELi256ELi4ES3_EELb0ELb0ELb0ELb0ELb1ELb1ELb1ELb0EEEvNS_16Flash_fwd_paramsE:
[----:B------:R-:W1:Y:S08]  /*0000*/  LDC R1, c[0x0][0x37c] ;  /* 0x0000df00ff017b82 */ /* 0x000e700000000800 */
[----:B------:R-:W2:Y:S01]  /*0010*/  LDC R4, c[0x0][0x3e0] ;  /* 0x0000f800ff047b82 */ /* 0x000ea20000000800 */
[----:B-1----:R-:W-:Y:S01]  /*0020*/  IADD3 R1, PT, PT, R1, -0x48, RZ ;  /* 0xffffffb801017810 */ /* 0x002fe20007ffe0ff */
[----:B------:R-:W-:Y:S06]  /*0030*/  BSSY.RECONVERGENT B2, `(.L_x_638) ;  /* 0x000001c000027945 */ /* 0x000fec0003800200 */
[----:B------:R-:W1:Y:S08]  /*0040*/  S2UR UR4, SR_CTAID.Z ;  /* 0x00000000000479c3 */ /* 0x000e700000002700 */
[----:B------:R-:W3:Y:S01]  /*0050*/  S2UR UR8, SR_CTAID.Y ;  /* 0x00000000000879c3 */ /* 0x000ee20000002600 */
[----:B--2---:R-:W2:Y:S01]  /*0060*/  I2F.U32.RP R2, R4 ;  /* 0x0000000400027306 */ /* 0x004ea20000209000 */
[----:B------:R-:W-:-:S06]  /*0070*/  ISETP.NE.U32.AND P0, PT, R4, RZ, PT ;  /* 0x000000ff0400720c */ /* 0x000fcc0003f05070 */
[----:B------:R-:W4:Y:S08]  /*0080*/  LDC R10, c[0x0][0x374] ;  /* 0x0000dd00ff0a7b82 */ /* 0x000f300000000800 */
[----:B------:R-:W1:Y:S01]  /*0090*/  LDC.64 R134, c[0x0][0x348] ;  /* 0x0000d200ff867b82 */ /* 0x000e620000000a00 */
[----:B--2---:R-:W2:Y:S02]  /*00a0*/  MUFU.RCP R2, R2 ;  /* 0x0000000200027308 */ /* 0x004ea40000001000 */
[----:B--2---:R-:W-:-:S06]  /*00b0*/  IADD3 R2, PT, PT, R2, 0xffffffe, RZ ;  /* 0x0ffffffe02027810 */ /* 0x004fcc0007ffe0ff */
[----:B------:R-:W2:Y:S02]  /*00c0*/  F2I.FTZ.U32.TRUNC.NTZ R3, R2 ;  /* 0x0000000200037305 */ /* 0x000ea4000021f000 */
[----:B--2---:R-:W-:Y:S01]  /*00d0*/  IMAD.MOV R0, RZ, RZ, -R3 ;  /* 0x000000ffff007224 */ /* 0x004fe200078e0a03 */
[----:B------:R-:W-:-:S03]  /*00e0*/  MOV R2, RZ ;  /* 0x000000ff00027202 */ /* 0x000fc60000000f00 */
[----:B------:R-:W-:-:S04]  /*00f0*/  IMAD R0, R0, R4, RZ ;  /* 0x0000000400007224 */ /* 0x000fc800078e02ff */
[----:B------:R-:W-:-:S06]  /*0100*/  IMAD.HI.U32 R2, R3, R0, R2 ;  /* 0x0000000003027227 */ /* 0x000fcc00078e0002 */
[----:B-1----:R-:W-:-:S04]  /*0110*/  IMAD.HI.U32 R5, R2, UR4, RZ ;  /* 0x0000000402057c27 */ /* 0x002fc8000f8e00ff */
[----:B------:R-:W-:-:S04]  /*0120*/  IMAD.MOV R0, RZ, RZ, -R5 ;  /* 0x000000ffff007224 */ /* 0x000fc800078e0a05 */
[----:B------:R-:W-:-:S05]  /*0130*/  IMAD R0, R4, R0, UR4 ;  /* 0x0000000404007e24 */ /* 0x000fca000f8e0200 */
[----:B------:R-:W-:-:S13]  /*0140*/  ISETP.GE.U32.AND P2, PT, R0, R4, PT ;  /* 0x000000040000720c */ /* 0x000fda0003f46070 */
[----:B------:R-:W-:Y:S01]  /*0150*/  @P2 IADD3 R0, PT, PT, R0, -R4, RZ ;  /* 0x8000000400002210 */ /* 0x000fe20007ffe0ff */
[----:B------:R-:W-:-:S03]  /*0160*/  @P2 VIADD R5, R5, 0x1 ;  /* 0x0000000105052836 */ /* 0x000fc60000000000 */
[----:B------:R-:W-:-:S13]  /*0170*/  ISETP.GE.U32.AND P1, PT, R0, R4, PT ;  /* 0x000000040000720c */ /* 0x000fda0003f26070 */
[----:B------:R-:W-:Y:S02]  /*0180*/  @P1 IADD3 R5, PT, PT, R5, 0x1, RZ ;  /* 0x0000000105051810 */ /* 0x000fe40007ffe0ff */
[----:B------:R-:W-:-:S05]  /*0190*/  @!P0 LOP3.LUT R5, RZ, R4, RZ, 0x33, !PT ;  /* 0x00000004ff058212 */ /* 0x000fca00078e33ff */
[----:B------:R-:W-:Y:S01]  /*01a0*/  IMAD.MOV R0, RZ, RZ, -R5 ;  /* 0x000000ffff007224 */ /* 0x000fe200078e0a05 */
[----:B------:R1:W-:Y:S03]  /*01b0*/  STL [R1+0x38], R5 ;  /* 0x0000380501007387 */ /* 0x0003e60000100800 */
[----:B------:R-:W-:-:S05]  /*01c0*/  IMAD R0, R4, R0, UR4 ;  /* 0x0000000404007e24 */ /* 0x000fca000f8e0200 */
[----:B---34-:R1:W-:Y:S02]  /*01d0*/  STL [R1+0x40], R0 ;  /* 0x0000400001007387 */ /* 0x0183e40000100800 */
[----:B-1----:R-:W-:Y:S05]  /*01e0*/  CALL.REL.NOINC `($_ZN5flash24flash_fwd_splitkv_kernelI23Flash_fwd_kernel_traitsILi64ELi64ELi256ELi4ELb0ELb0EN7cutlass6half_tE19Flash_kernel_traitsILi64ELi64ELi256ELi4ES3_EELb0ELb0ELb0ELb0ELb1ELb1ELb1ELb0EEEvNS_16Flash_fwd_paramsE$_ZN5flash30compute_attn_1rowblock_splitkvI23Flash_fwd_kernel_traitsILi64ELi64ELi256ELi4ELb0ELb0EN7cutlass6half_tE19Flash_kernel_traitsILi64ELi64ELi256ELi4ES3_EELb0ELb0ELb0ELb0ELb1ELb1ELb1ELb0ENS_16Flash_fwd_paramsEEEvRKT8_iiiii) ;  /* 0x0000000000087944 */ /* 0x002fea0003c00000 */
[----:B------:R-:W-:Y:S05]  /*01f0*/  BSYNC.RECONVERGENT B2 ;  /* 0x0000000000027941 */ /* 0x000fea0003800200 */
.L_x_638:
[----:B------:R-:W-:Y:S05]  /*0200*/  EXIT ;  /* 0x000000000000794d */ /* 0x000fea0003800000 */
        .type           $_ZN5flash24flash_fwd_splitkv_kernelI23Flash_fwd_kernel_traitsILi64ELi64ELi256ELi4ELb0ELb0EN7cutlass6half_tE19Flash_kernel_traitsILi64ELi64ELi256ELi4ES3_EELb0ELb0ELb0ELb0ELb1ELb1ELb1ELb0EEEvNS_16Flash_fwd_paramsE$_ZN5flash30compute_attn_1rowblock_splitkvI23Flash_fwd_kernel_traitsILi64ELi64ELi256ELi4ELb0ELb0EN7cutlass6half_tE19Flash_kernel_traitsILi64ELi64ELi256ELi4ES3_EELb0ELb0ELb0ELb0ELb1ELb1ELb1ELb0ENS_16Flash_fwd_paramsEEEvRKT8_iiiii,@function
        .size           $_ZN5flash24flash_fwd_splitkv_kernelI23Flash_fwd_kernel_traitsILi64ELi64ELi256ELi4ELb0ELb0EN7cutlass6half_tE19Flash_kernel_traitsILi64ELi64ELi256ELi4ES3_EELb0ELb0ELb0ELb0ELb1ELb1ELb1ELb0EEEvNS_16Flash_fwd_paramsE$_ZN5flash30compute_attn_1rowblock_splitkvI23Flash_fwd_kernel_traitsILi64ELi64ELi256ELi4ELb0ELb0EN7cutlass6half_tE19Flash_kernel_traitsILi64ELi64ELi256ELi4ES3_EELb0ELb0ELb0ELb0ELb1ELb1ELb1ELb0ENS_16Flash_fwd_paramsEEEvRKT8_iiiii,(.L_x_14723 - $_ZN5flash24flash_fwd_splitkv_kernelI23Flash_fwd_kernel_traitsILi64ELi64ELi256ELi4ELb0ELb0EN7cutlass6half_tE19Flash_kernel_traitsILi64ELi64ELi256ELi4ES3_EELb0ELb0ELb0ELb0ELb1ELb1ELb1ELb0EEEvNS_16Flash_fwd_paramsE$_ZN5flash30compute_attn_1rowblock_splitkvI23Flash_fwd_kernel_traitsILi64ELi64ELi256ELi4ELb0ELb0EN7cutlass6half_tE19Flash_kernel_traitsILi64ELi64ELi256ELi4ES3_EELb0ELb0ELb0ELb0ELb1ELb1ELb1ELb0ENS_16Flash_fwd_paramsEEEvRKT8_iiiii)
$_ZN5flash24flash_fwd_splitkv_kernelI23Flash_fwd_kernel_traitsILi64ELi64ELi256ELi4ELb0ELb0EN7cutlass6half_tE19Flash_kernel_traitsILi64ELi64ELi256ELi4ES3_EELb0ELb0ELb0ELb0ELb1ELb1ELb1ELb0EEEvNS_16Flash_fwd_paramsE$_ZN5flash30compute_attn_1rowblock_splitkvI23Flash_fwd_kernel_traitsILi64ELi64ELi256ELi4ELb0ELb0EN7cutlass6half_tE19Flash_kernel_traitsILi64ELi64ELi256ELi4ES3_EELb0ELb0ELb0ELb0ELb1ELb1ELb1ELb0ENS_16Flash_fwd_paramsEEEvRKT8_iiiii:
[----:B------:R-:W1:Y:S01]  /*0210*/  LDCU.64 UR4, c[0x0][0x358] ;  /* 0x00006b00ff0477ac */ /* 0x000e620008000a00 */
[----:B------:R-:W2:Y:S04]  /*0220*/  LDL R33, [R1+0x38] ;  /* 0x0000380001217983 */ /* 0x000ea80000100800 */
[----:B-1----:R-:W3:Y:S04]  /*0230*/  LD.E.64 R4, desc[UR4][R134.64+0xe0] ;  /* 0x0000e00486047980 */ /* 0x002ee8000c101b00 */
[----:B------:R-:W4:Y:S04]  /*0240*/  LD.E.64 R2, desc[UR4][R134.64+0xe8] ;  /* 0x0000e80486027980 */ /* 0x000f28000c101b00 */
[----:B------:R-:W2:Y:S01]  /*0250*/  LD.E.64 R6, desc[UR4][R134.64+0xf0] ;  /* 0x0000f00486067980 */ /* 0x000ea2000c101b00 */
[----:B------:R-:W-:-:S03]  /*0260*/  IMAD.MOV.U32 R25, RZ, RZ, -0x1 ;  /* 0xffffffffff197424 */ /* 0x000fc600078e00ff */
[----:B------:R-:W2:Y:S01]  /*0270*/  LD.E.64 R8, desc[UR4][R134.64+0xf8] ;  /* 0x0000f80486087980 */ /* 0x000ea2000c101b00 */
[C---:B---3--:R-:W-:Y:S02]  /*0280*/  ISETP.NE.U32.AND P2, PT, R4.reuse, RZ, PT ;  /* 0x000000ff0400720c */ /* 0x048fe40003f45070 */
[----:B------:R-:W-:Y:S02]  /*0290*/  ISETP.NE.U32.AND P4, PT, R4, RZ, PT ;  /* 0x000000ff0400720c */ /* 0x000fe40003f85070 */
[----:B----4-:R-:W-:Y:S02]  /*02a0*/  ISETP.NE.U32.AND P3, PT, R2, RZ, PT ;  /* 0x000000ff0200720c */ /* 0x010fe40003f65070 */
[C---:B------:R-:W-:Y:S02]  /*02b0*/  ISETP.NE.AND.EX P2, PT, R5.reuse, RZ, PT, P2 ;  /* 0x000000ff0500720c */ /* 0x040fe40003f45320 */
[----:B------:R-:W-:Y:S02]  /*02c0*/  ISETP.NE.AND.EX P4, PT, R5, RZ, PT, P4 ;  /* 0x000000ff0500720c */ /* 0x000fe40003f85340 */
[----:B------:R-:W-:Y:S01]  /*02d0*/  ISETP.NE.AND.EX P3, PT, R3, RZ, PT, P3 ;  /* 0x000000ff0300720c */ /* 0x000fe20003f65330 */
[----:B--2---:R-:W-:-:S08]  /*02e0*/  IMAD.WIDE.U32 R4, R33, 0x4, R4 ;  /* 0x0000000421047825 */ /* 0x004fd000078e0004 */
[----:B------:R1:W5:Y:S04]  /*02f0*/  @P2 LD.E R25, desc[UR4][R4.64] ;  /* 0x0000000404192980 */ /* 0x000368000c101900 */
[----:B------:R1:W5:Y:S04]  /*0300*/  @!P4 LD.E R28, desc[UR4][R134.64+0xb4] ;  /* 0x0000b404861cc980 */ /* 0x000368000c101900 */
[----:B------:R1:W5:Y:S04]  /*0310*/  @P4 LD.E R5, desc[UR4][R4.64+0x4] ;  /* 0x0000040404054980 */ /* 0x000368000c101900 */
[----:B------:R1:W5:Y:S01]  /*0320*/  @!P3 LD.E R4, desc[UR4][R134.64+0xb8] ;  /* 0x0000b8048604b980 */ /* 0x000362000c101900 */
[----:B------:R-:W-:-:S04]  /*0330*/  ISETP.NE.U32.AND P1, PT, R6, RZ, PT ;  /* 0x000000ff0600720c */ /* 0x000fc80003f25070 */
        /* <DEDUP_REMOVED lines=16> */
[----:B------:R-:W2:Y:S02]  /*0440*/  LD.E.U8 R0, desc[UR4][R134.64+0x1b2] ;  /* 0x0001b20486007980 */ /* 0x000ea4000c101100 */
[----:B--2---:R-:W-:-:S13]  /*0450*/  ISETP.NE.AND P1, PT, R0, RZ, PT ;  /* 0x000000ff0000720c */ /* 0x004fda0003f25270 */
[----:B------:R-:W-:Y:S05]  /*0460*/  @!P1 BRA `(.L_x_640) ;  /* 0x0000000000049947 */ /* 0x000fea0003800000 */
[----:B------:R2:W5:Y:S02]  /*0470*/  LD.E R19, desc[UR4][R2.64] ;  /* 0x0000000402137980 */ /* 0x000564000c101900 */
.L_x_640:
[----:B------:R-:W-:Y:S05]  /*0480*/  BSYNC.RECONVERGENT B0 ;  /* 0x0000000000007941 */ /* 0x000fea0003800200 */
.L_x_639:
[----:B------:R-:W-:Y:S04]  /*0490*/  BSSY.RECONVERGENT B0, `(.L_x_641) ;  /* 0x0000007000007945 */ /* 0x000fe80003800200 */
[----:B------:R-:W-:Y:S05]  /*04a0*/  @!P3 BRA `(.L_x_642) ;  /* 0x000000000014b947 */ /* 0x000fea0003800000 */
[----:B------:R-:W3:Y:S02]  /*04b0*/  LD.E.U8 R0, desc[UR4][R134.64+0x1b2] ;  /* 0x0001b20486007980 */ /* 0x000ee4000c101100 */
[----:B---3--:R-:W-:-:S13]  /*04c0*/  ISETP.NE.AND P1, PT, R0, RZ, PT ;  /* 0x000000ff0000720c */ /* 0x008fda0003f25270 */
[----:B-1---5:R-:W3:Y:S02]  /*04d0*/  @P1 LD.E R4, desc[UR4][R2.64+0x4] ;  /* 0x0000040402041980 */ /* 0x022ee4000c101900 */
[----:B---3--:R-:W-:-:S06]  /*04e0*/  @P1 IADD3 R4, PT, PT, R4, -R19, RZ ;  /* 0x8000001304041210 */ /* 0x008fcc0007ffe0ff */
[----:B------:R3:W5:Y:S02]  /*04f0*/  @!P1 LD.E R4, desc[UR4][R2.64] ;  /* 0x0000000402049980 */ /* 0x000764000c101900 */
.L_x_642:
[----:B------:R-:W-:Y:S05]  /*0500*/  BSYNC.RECONVERGENT B0 ;  /* 0x0000000000007941 */ /* 0x000fea0003800200 */
.L_x_641:
[----:B------:R-:W-:Y:S01]  /*0510*/  BSSY.RECONVERGENT B1, `(.L_x_643) ;  /* 0x0000011000017945 */ /* 0x000fe20003800200 */
[----:B-----5:R-:W-:-:S03]  /*0520*/  @P4 IADD3 R28, PT, PT, R5, -R25, RZ ;  /* 0x80000019051c4210 */ /* 0x020fc60007ffe0ff */
[----:B------:R-:W-:Y:S05]  /*0530*/  @!P0 BRA `(.L_x_644) ;  /* 0x0000000000148947 */ /* 0x000fea0003800000 */
[----:B--23--:R-:W-:-:S05]  /*0540*/  IADD3 R2, P0, PT, R8, R11, RZ ;  /* 0x0000000b08027210 */ /* 0x00cfca0007f1e0ff */
[----:B------:R-:W-:-:S05]  /*0550*/  IMAD.X R3, R9, 0x1, R13, P0 ;  /* 0x0000000109037824 */ /* 0x000fca00000e060d */
[----:B------:R-:W2:Y:S02]  /*0560*/  LD.E R2, desc[UR4][R2.64] ;  /* 0x0000000402027980 */ /* 0x000ea4000c101900 */
[----:B--2---:R-:W-:Y:S01]  /*0570*/  IADD3 R24, PT, PT, R2, -R12, RZ ;  /* 0x8000000c02187210 */ /* 0x004fe20007ffe0ff */
[----:B------:R-:W-:Y:S05]  /*0580*/  BRA `(.L_x_645) ;  /* 0x0000000000247947 */ /* 0x000fea0003800000 */
.L_x_644:
[----:B--23--:R-:W2:Y:S01]  /*0590*/  LD.E.64 R2, desc[UR4][R134.64+0x108] ;  /* 0x0001080486027980 */ /* 0x00cea2000c101b00 */
[----:B------:R-:W-:Y:S01]  /*05a0*/  BSSY.RECONVERGENT B0, `(.L_x_646) ;  /* 0x0000006000007945 */ /* 0x000fe20003800200 */
[----:B------:R-:W-:Y:S01]  /*05b0*/  IMAD.MOV.U32 R0, RZ, RZ, RZ ;  /* 0x000000ffff007224 */ /* 0x000fe200078e00ff */
[----:B--2---:R-:W-:-:S04]  /*05c0*/  ISETP.NE.U32.AND P0, PT, R2, RZ, PT ;  /* 0x000000ff0200720c */ /* 0x004fc80003f05070 */
[----:B------:R-:W-:-:S13]  /*05d0*/  ISETP.NE.AND.EX P0, PT, R3, RZ, PT, P0 ;  /* 0x000000ff0300720c */ /* 0x000fda0003f05300 */
[----:B------:R-:W-:Y:S05]  /*05e0*/  @!P0 BRA `(.L_x_647) ;  /* 0x0000000000048947 */ /* 0x000fea0003800000 */
[----:B------:R2:W5:Y:S02]  /*05f0*/  LD.E R0, desc[UR4][R134.64+0xbc] ;  /* 0x0000bc0486007980 */ /* 0x000564000c101900 */
.L_x_647:
[----:B------:R-:W-:Y:S05]  /*0600*/  BSYNC.RECONVERGENT B0 ;  /* 0x0000000000007941 */ /* 0x000fea0003800200 */
.L_x_646:
[----:B-----5:R-:W-:Y:S02]  /*0610*/  IADD3 R24, PT, PT, R0, R4, -R12 ;  /* 0x0000000400187210 */ /* 0x020fe40007ffe80c */
.L_x_645:
[----:B------:R-:W-:Y:S05]  /*0620*/  BSYNC.RECONVERGENT B1 ;  /* 0x0000000000017941 */ /* 0x000fea0003800200 */
.L_x_643:
[----:B------:R-:W3:Y:S01]  /*0630*/  S2R R30, SR_CTAID.X ;  /* 0x00000000001e7919 */ /* 0x000ee20000002500 */
[----:B------:R-:W-:Y:S01]  /*0640*/  MOV R14, 0x1f0 ;  /* 0x000001f0000e7802 */ /* 0x000fe20000000f00 */
[----:B------:R-:W-:-:S03]  /*0650*/  IMAD.MOV.U32 R3, RZ, RZ, 0x0 ;  /* 0x00000000ff037424 */ /* 0x000fc600078e00ff */
[----:B------:R-:W-:Y:S01]  /*0660*/  MOV R2, R14 ;  /* 0x0000000e00027202 */ /* 0x000fe20000000f00 */
[----:B---3--:R-:W-:-:S05]  /*0670*/  IMAD.SHL.U32 R29, R30, 0x40, RZ ;  /* 0x000000401e1d7824 */ /* 0x008fca00078e00ff */
[----:B------:R-:W-:-:S13]  /*0680*/  ISETP.GT.AND P0, PT, R28, R29, PT ;  /* 0x0000001d1c00720c */ /* 0x000fda0003f04270 */
[----:B-12---:R-:W-:Y:S05]  /*0690*/  @!P0 RET.REL.NODEC R2 `(_ZN5flash24flash_fwd_splitkv_kernelI23Flash_fwd_kernel_traitsILi64ELi64ELi256ELi4ELb0ELb0EN7cutlass6half_tE19Flash_kernel_traitsILi64ELi64ELi256ELi4ES3_EELb0ELb0ELb0ELb0ELb1ELb1ELb1ELb0EEEvNS_16Flash_fwd_paramsE) ;  /* 0xfffffff802588950 */ /* 0x006fea0003c3ffff */
[----:B------:R-:W2:Y:S01]  /*06a0*/  LD.E R0, desc[UR4][R134.64+0xb8] ;  /* 0x0000b80486007980 */ /* 0x000ea2000c101900 */
[-C--:B------:R-:W-:Y:S02]  /*06b0*/  IABS R4, R10.reuse ;  /* 0x0000000a00047213 */ /* 0x080fe40000000000 */
[----:B------:R-:W-:Y:S01]  /*06c0*/  IABS R6, R10 ;  /* 0x0000000a00067213 */ /* 0x000fe20000000000 */
[----:B------:R-:W1:Y:S01]  /*06d0*/  S2R R229, SR_TID.X ;  /* 0x0000000000e57919 */ /* 0x000e620000002100 */
[----:B------:R-:W3:Y:S03]  /*06e0*/  I2F.RP R2, R4 ;  /* 0x0000000400027306 */ /* 0x000ee60000209400 */
[----:B------:R-:W-:-:S05]  /*06f0*/  IMAD.MOV R6, RZ, RZ, -R6 ;  /* 0x000000ffff067224 */ /* 0x000fca00078e0a06 */
[----:B---3--:R-:W3:Y:S02]  /*0700*/  MUFU.RCP R2, R2 ;  /* 0x0000000200027308 */ /* 0x008ee40000001000 */
[----:B---3--:R-:W-:-:S06]  /*0710*/  VIADD R2, R2, 0xffffffe ;  /* 0x0ffffffe02027836 */ /* 0x008fcc0000000000 */
[----:B------:R3:W4:Y:S02]  /*0720*/  F2I.FTZ.U32.TRUNC.NTZ R3, R2 ;  /* 0x0000000200037305 */ /* 0x000724000021f000 */
[----:B---3--:R-:W-:Y:S02]  /*0730*/  IMAD.MOV.U32 R2, RZ, RZ, RZ ;  /* 0x000000ffff027224 */ /* 0x008fe400078e00ff */
[----:B--2---:R-:W-:-:S05]  /*0740*/  VIADD R0, R0, 0xff ;  /* 0x000000ff00007836 */ /* 0x004fca0000000000 */
[----:B------:R-:W-:-:S04]  /*0750*/  SHF.R.S32.HI R5, RZ, 0x1f, R0 ;  /* 0x0000001fff057819 */ /* 0x000fc80000011400 */
[----:B------:R-:W-:Y:S01]  /*0760*/  LEA.HI R5, R5, R0, RZ, 0x8 ;  /* 0x0000000005057211 */ /* 0x000fe200078f40ff */
[----:B----4-:R-:W-:-:S03]  /*0770*/  IMAD.MOV R0, RZ, RZ, -R3 ;  /* 0x000000ffff007224 */ /* 0x010fc600078e0a03 */
[----:B------:R-:W-:Y:S01]  /*0780*/  LEA.HI.SX32 R5, R5, R10, 0x18 ;  /* 0x0000000a05057211 */ /* 0x000fe200078fc2ff */
[----:B------:R-:W-:-:S04]  /*0790*/  IMAD R0, R0, R4, RZ ;  /* 0x0000000400007224 */ /* 0x000fc800078e02ff */
[----:B------:R-:W-:Y:S02]  /*07a0*/  VIADD R5, R5, 0xffffffff ;  /* 0xffffffff05057836 */ /* 0x000fe40000000000 */
[----:B------:R-:W-:-:S03]  /*07b0*/  IMAD.HI.U32 R0, R3, R0, R2 ;  /* 0x0000000003007227 */ /* 0x000fc600078e0002 */
[----:B------:R-:W-:Y:S01]  /*07c0*/  IABS R7, R5 ;  /* 0x0000000500077213 */ /* 0x000fe20000000000 */
[----:B------:R-:W-:-:S03]  /*07d0*/  IMAD.MOV.U32 R3, RZ, RZ, R6 ;  /* 0x000000ffff037224 */ /* 0x000fc600078e0006 */
[----:B------:R-:W-:-:S05]  /*07e0*/  MOV R2, R7 ;  /* 0x0000000700027202 */ /* 0x000fca0000000f00 */
[----:B------:R-:W-:-:S04]  /*07f0*/  IMAD.HI.U32 R0, R0, R2, RZ ;  /* 0x0000000200007227 */ /* 0x000fc800078e00ff */
[----:B------:R-:W-:-:S05]  /*0800*/  IMAD R2, R0, R3, R2 ;  /* 0x0000000300027224 */ /* 0x000fca00078e0202 */
[----:B------:R-:W-:-:S13]  /*0810*/  ISETP.GT.U32.AND P1, PT, R4, R2, PT ;  /* 0x000000020400720c */ /* 0x000fda0003f24070 */
[----:B------:R-:W-:Y:S02]  /*0820*/  @!P1 IMAD.IADD R2, R2, 0x1, -R4 ;  /* 0x0000000102029824 */ /* 0x000fe400078e0a04 */
[----:B------:R-:W-:Y:S01]  /*0830*/  @!P1 VIADD R0, R0, 0x1 ;  /* 0x0000000100009836 */ /* 0x000fe20000000000 */
[----:B------:R-:W-:Y:S02]  /*0840*/  ISETP.NE.AND P1, PT, R10, RZ, PT ;  /* 0x000000ff0a00720c */ /* 0x000fe40003f25270 */
[----:B------:R-:W-:Y:S02]  /*0850*/  ISETP.GE.U32.AND P2, PT, R2, R4, PT ;  /* 0x000000040200720c */ /* 0x000fe40003f46070 */
[----:B------:R-:W-:-:S04]  /*0860*/  LOP3.LUT R2, R5, R10, RZ, 0x3c, !PT ;  /* 0x0000000a05027212 */ /* 0x000fc800078e3cff */
[----:B------:R-:W-:Y:S01]  /*0870*/  ISETP.GE.AND P0, PT, R2, RZ, PT ;  /* 0x000000ff0200720c */ /* 0x000fe20003f06270 */
[----:B------:R-:W-:-:S05]  /*0880*/  VIADD R2, R24, 0xff ;  /* 0x000000ff18027836 */ /* 0x000fca0000000000 */
[----:B------:R-:W-:Y:S02]  /*0890*/  SHF.R.S32.HI R3, RZ, 0x1f, R2 ;  /* 0x0000001fff037819 */ /* 0x000fe40000011402 */
[----:B------:R-:W-:Y:S02]  /*08a0*/  @P2 IADD3 R0, PT, PT, R0, 0x1, RZ ;  /* 0x0000000100002810 */ /* 0x000fe40007ffe0ff */
[----:B------:R-:W-:-:S03]  /*08b0*/  LEA.HI R2, R3, R2, RZ, 0x8 ;  /* 0x0000000203027211 */ /* 0x000fc600078f40ff */
[----:B------:R-:W-:Y:S01]  /*08c0*/  @!P0 IMAD.MOV R0, RZ, RZ, -R0 ;  /* 0x000000ffff008224 */ /* 0x000fe200078e0a00 */
[----:B------:R-:W-:Y:S02]  /*08d0*/  @!P1 LOP3.LUT R0, RZ, R10, RZ, 0x33, !PT ;  /* 0x0000000aff009212 */ /* 0x000fe400078e33ff */
[----:B------:R-:W-:-:S03]  /*08e0*/  SHF.R.S32.HI R2, RZ, 0x8, R2 ;  /* 0x00000008ff027819 */ /* 0x000fc60000011402 */
[----:B------:R-:W-:-:S05]  /*08f0*/  IMAD R216, R0, UR8, RZ ;  /* 0x0000000800d87c24 */ /* 0x000fca000f8e02ff */
[----:B------:R2:W-:Y:S01]  /*0900*/  STL [R1+0x24], R216 ;  /* 0x000024d801007387 */ /* 0x0005e20000100800 */
[----:B------:R-:W-:-:S04]  /*0910*/  VIADDMNMX R198, R216, R0, R2, PT ;  /* 0x00000000d8c67246 */ /* 0x000fc80003800102 */
[----:B------:R-:W-:-:S13]  /*0920*/  ISETP.GE.AND P0, PT, R216, R198, PT ;  /* 0x000000c6d800720c */ /* 0x000fda0003f06270 */
[----:B-1----:R-:W-:Y:S05]  /*0930*/  @!P0 BRA `(.L_x_648) ;  /* 0x0000000400308947 */ /* 0x002fea0003800000 */
[----:B------:R-:W3:Y:S04]  /*0940*/  LD.E.64 R6, desc[UR4][R134.64+0xb0] ;  /* 0x0000b00486067980 */ /* 0x000ee8000c101b00 */
[----:B------:R-:W4:Y:S04]  /*0950*/  LDL.LU R9, [R1+0x40] ;  /* 0x0000400001097983 */ /* 0x000f280000300800 */
[----:B------:R-:W4:Y:S04]  /*0960*/  LD.E R4, desc[UR4][R134.64+0x60] ;  /* 0x0000600486047980 */ /* 0x000f28000c101900 */
[----:B------:R-:W5:Y:S04]  /*0970*/  LD.E R8, desc[UR4][R134.64+0xcc] ;  /* 0x0000cc0486087980 */ /* 0x000f68000c101900 */
[----:B------:R-:W2:Y:S04]  /*0980*/  LD.E.64 R2, desc[UR4][R134.64+0x78] ;  /* 0x0000780486027980 */ /* 0x000ea8000c101b00 */
[----:B------:R-:W2:Y:S01]  /*0990*/  LD.E.64 R134, desc[UR4][R134.64+0xa8] ;  /* 0x0000a80486867980 */ /* 0x000ea2000c101b00 */
[----:B------:R-:W-:-:S05]  /*09a0*/  SHF.R.U32.HI R10, RZ, 0x4, R229 ;  /* 0x00000004ff0a7819 */ /* 0x000fca00000116e5 */
[----:B------:R-:W-:Y:S02]  /*09b0*/  VIADD R11, R10, 0x20 ;  /* 0x000000200a0b7836 */ /* 0x000fe40000000000 */
[----:B---3--:R-:W-:-:S04]  /*09c0*/  IMAD R0, R6, UR8, R33 ;  /* 0x0000000806007c24 */ /* 0x008fc8000f8e0221 */
[----:B----4-:R-:W-:-:S04]  /*09d0*/  IMAD R0, R0, R4, R9 ;  /* 0x0000000400007224 */ /* 0x010fc800078e0209 */
[--C-:B------:R-:W-:Y:S02]  /*09e0*/  IMAD R5, R7, R0, R29.reuse ;  /* 0x0000000007057224 */ /* 0x100fe400078e021d */
[----:B------:R-:W-:Y:S02]  /*09f0*/  IMAD.IADD R7, R28, 0x1, -R29 ;  /* 0x000000011c077824 */ /* 0x000fe400078e0a1d */
[C---:B------:R-:W-:Y:S02]  /*0a00*/  VIADD R6, R10.reuse, 0x10 ;  /* 0x000000100a067836 */ /* 0x040fe40000000000 */
[----:B-----5:R-:W-:Y:S02]  /*0a10*/  IMAD R0, R5, R8, RZ ;  /* 0x0000000805007224 */ /* 0x020fe400078e02ff */
[----:B------:R-:W-:Y:S01]  /*0a20*/  VIADD R9, R10, 0x8 ;  /* 0x000000080a097836 */ /* 0x000fe20000000000 */
[----:B------:R-:W-:Y:S01]  /*0a30*/  ISETP.GE.AND P5, PT, R6, R7, PT ;  /* 0x000000070600720c */ /* 0x000fe20003fa6270 */
[----:B------:R-:W-:Y:S01]  /*0a40*/  VIADD R4, R10, 0x18 ;  /* 0x000000180a047836 */ /* 0x000fe20000000000 */
[----:B------:R-:W-:-:S02]  /*0a50*/  LEA R6, P3, R229, R0, 0x2 ;  /* 0x00000000e5067211 */ /* 0x000fc400078610ff */
[----:B------:R-:W-:Y:S02]  /*0a60*/  IADD3 R8, P2, PT, R5, R10, RZ ;  /* 0x0000000a05087210 */ /* 0x000fe40007f5e0ff */
[-C--:B------:R-:W-:Y:S02]  /*0a70*/  ISETP.GE.AND P0, PT, R9, R7.reuse, PT ;  /* 0x000000070900720c */ /* 0x080fe40003f06270 */
[----:B------:R-:W-:Y:S02]  /*0a80*/  ISETP.GE.AND P4, PT, R4, R7, PT ;  /* 0x000000070400720c */ /* 0x000fe40003f86270 */
[----:B------:R-:W-:Y:S02]  /*0a90*/  LEA.HI.X.SX32 R0, R0, RZ, 0x1, P3 ;  /* 0x000000ff00007211 */ /* 0x000fe400018f0eff */
[----:B--2---:R-:W-:Y:S02]  /*0aa0*/  LEA R4, P3, R6, R2, 0x2 ;  /* 0x0000000206047211 */ /* 0x004fe400078610ff */
[----:B------:R-:W-:-:S02]  /*0ab0*/  LEA.HI.X.SX32 R9, R5, RZ, 0x1, P2 ;  /* 0x000000ff05097211 */ /* 0x000fc400010f0eff */
[----:B------:R-:W-:Y:S02]  /*0ac0*/  ISETP.GE.AND P1, PT, R10, R7, PT ;  /* 0x000000070a00720c */ /* 0x000fe40003f26270 */
[----:B------:R-:W-:Y:S02]  /*0ad0*/  LEA R2, P2, R8, R134, 0x2 ;  /* 0x0000008608027211 */ /* 0x000fe400078410ff */
[----:B------:R-:W-:Y:S02]  /*0ae0*/  LEA.HI.X R5, R6, R3, R0, 0x2, P3 ;  /* 0x0000000306057211 */ /* 0x000fe400018f1400 */
[----:B------:R-:W-:Y:S01]  /*0af0*/  LEA.HI.X R3, R8, R135, R9, 0x2, P2 ;  /* 0x0000008708037211 */ /* 0x000fe200010f1409 */
[C---:B------:R-:W-:Y:S01]  /*0b00*/  VIADD R8, R10.reuse, 0x28 ;  /* 0x000000280a087836 */ /* 0x040fe20000000000 */
[----:B------:R-:W-:Y:S01]  /*0b10*/  LOP3.LUT P6, R229, R229, 0xf, RZ, 0xc0, !PT ;  /* 0x0000000fe5e57812 */ /* 0x000fe200078cc0ff */
[----:B------:R-:W-:-:S03]  /*0b20*/  VIADD R6, R10, 0x30 ;  /* 0x000000300a067836 */ /* 0x000fc60000000000 */
[-C--:B------:R-:W-:Y:S01]  /*0b30*/  ISETP.GE.AND P2, PT, R8, R7.reuse, PT ;  /* 0x000000070800720c */ /* 0x080fe20003f46270 */
[----:B------:R-:W-:Y:S01]  /*0b40*/  VIADD R8, R10, 0x38 ;  /* 0x000000380a087836 */ /* 0x000fe20000000000 */
[----:B------:R-:W-:Y:S02]  /*0b50*/  P2R R0, PR, RZ, 0x40 ;  /* 0x00000040ff007803 */ /* 0x000fe40000000000 */
[----:B------:R-:W-:Y:S01]  /*0b60*/  ISETP.NE.OR P6, PT, R229, RZ, P0 ;  /* 0x000000ffe500720c */ /* 0x000fe200007c5670 */
[----:B------:R-:W-:Y:S01]  /*0b70*/  @!P1 ST.E.128 desc[UR4][R4.64], RZ ;  /* 0x000000ff04009985 */ /* 0x000fe2000c101d04 */
[-C--:B------:R-:W-:Y:S02]  /*0b80*/  ISETP.GE.AND P3, PT, R11, R7.reuse, PT ;  /* 0x000000070b00720c */ /* 0x080fe40003f66270 */
[-C--:B------:R-:W-:Y:S01]  /*0b90*/  ISETP.GE.AND P1, PT, R6, R7.reuse, PT ;  /* 0x000000070600720c */ /* 0x080fe20003f26270 */
[----:B------:R-:W-:Y:S01]  /*0ba0*/  @!P0 ST.E.128 desc[UR4][R4.64+0x800], RZ ;  /* 0x000800ff04008985 */ /* 0x000fe2000c101d04 */
[----:B------:R-:W-:-:S03]  /*0bb0*/  ISETP.GE.AND P0, PT, R8, R7, PT ;  /* 0x000000070800720c */ /* 0x000fc60003f06270 */
[----:B------:R-:W-:Y:S04]  /*0bc0*/  @!P5 ST.E.128 desc[UR4][R4.64+0x1000], RZ ;  /* 0x001000ff0400d985 */ /* 0x000fe8000c101d04 */
[----:B------:R-:W-:Y:S01]  /*0bd0*/  @!P6 IMAD.MOV.U32 R6, RZ, RZ, -0x800000 ;  /* 0xff800000ff06e424 */ /* 0x000fe200078e00ff */
[----:B------:R-:W-:Y:S01]  /*0be0*/  @!P4 ST.E.128 desc[UR4][R4.64+0x1800], RZ ;  /* 0x001800ff0400c985 */ /* 0x000fe2000c101d04 */
[----:B------:R-:W-:-:S03]  /*0bf0*/  ISETP.NE.OR P5, PT, R229, RZ, P5 ;  /* 0x000000ffe500720c */ /* 0x000fc60002fa5670 */
[----:B------:R-:W-:Y:S04]  /*0c00*/  @!P3 ST.E.128 desc[UR4][R4.64+0x2000], RZ ;  /* 0x002000ff0400b985 */ /* 0x000fe8000c101d04 */
[----:B------:R-:W-:Y:S01]  /*0c10*/  @!P2 ST.E.128 desc[UR4][R4.64+0x2800], RZ ;  /* 0x002800ff0400a985 */ /* 0x000fe2000c101d04 */
[----:B------:R-:W-:-:S03]  /*0c20*/  ISETP.NE.OR P2, PT, R229, RZ, P2 ;  /* 0x000000ffe500720c */ /* 0x000fc60001745670 */
[----:B------:R-:W-:Y:S01]  /*0c30*/  @!P1 ST.E.128 desc[UR4][R4.64+0x3000], RZ ;  /* 0x003000ff04009985 */ /* 0x000fe2000c101d04 */
[----:B------:R-:W-:-:S03]  /*0c40*/  ISETP.NE.OR P1, PT, R229, RZ, P1 ;  /* 0x000000ffe500720c */ /* 0x000fc60000f25670 */
[----:B------:R1:W-:Y:S04]  /*0c50*/  @!P0 ST.E.128 desc[UR4][R4.64+0x3800], RZ ;  /* 0x003800ff04008985 */ /* 0x0003e8000c101d04 */
[----:B------:R2:W-:Y:S01]  /*0c60*/  @!P6 ST.E desc[UR4][R2.64+0x20], R6 ;  /* 0x000020060200e985 */ /* 0x0005e2000c101904 */
[----:B------:R-:W-:Y:S02]  /*0c70*/  ISETP.NE.AND P6, PT, R0, RZ, PT ;  /* 0x000000ff0000720c */ /* 0x000fe40003fc5270 */
[C---:B------:R-:W-:Y:S02]  /*0c80*/  ISETP.NE.OR P4, PT, R229.reuse, RZ, P4 ;  /* 0x000000ffe500720c */ /* 0x040fe40002785670 */
[C---:B------:R-:W-:Y:S02]  /*0c90*/  ISETP.NE.OR P3, PT, R229.reuse, RZ, P3 ;  /* 0x000000ffe500720c */ /* 0x040fe40001f65670 */
[----:B------:R-:W-:Y:S01]  /*0ca0*/  ISETP.GE.OR P6, PT, R10, R7, P6 ;  /* 0x000000070a00720c */ /* 0x000fe200037c6670 */
[----:B------:R-:W-:Y:S01]  /*0cb0*/  @!P5 IMAD.MOV.U32 R0, RZ, RZ, -0x800000 ;  /* 0xff800000ff00d424 */ /* 0x000fe200078e00ff */
[----:B------:R-:W-:-:S04]  /*0cc0*/  ISETP.NE.OR P0, PT, R229, RZ, P0 ;  /* 0x000000ffe500720c */ /* 0x000fc80000705670 */
[----:B------:R3:W-:Y:S03]  /*0cd0*/  @!P5 ST.E desc[UR4][R2.64+0x40], R0 ;  /* 0x000040000200d985 */ /* 0x0007e6000c101904 */
[----:B------:R-:W-:Y:S02]  /*0ce0*/  @!P4 IMAD.MOV.U32 R7, RZ, RZ, -0x800000 ;  /* 0xff800000ff07c424 */ /* 0x000fe400078e00ff */
[----:B-1----:R-:W-:Y:S02]  /*0cf0*/  @!P2 IMAD.MOV.U32 R5, RZ, RZ, -0x800000 ;  /* 0xff800000ff05a424 */ /* 0x002fe400078e00ff */
[----:B------:R-:W-:-:S03]  /*0d00*/  @!P1 IMAD.MOV.U32 R4, RZ, RZ, -0x800000 ;  /* 0xff800000ff049424 */ /* 0x000fc600078e00ff */
[----:B------:R1:W-:Y:S01]  /*0d10*/  @!P2 ST.E desc[UR4][R2.64+0xa0], R5 ;  /* 0x0000a0050200a985 */ /* 0x0003e2000c101904 */
[----:B--2---:R-:W-:-:S03]  /*0d20*/  @!P3 IMAD.MOV.U32 R6, RZ, RZ, -0x800000 ;  /* 0xff800000ff06b424 */ /* 0x004fc600078e00ff */
[----:B------:R2:W-:Y:S04]  /*0d30*/  @!P1 ST.E desc[UR4][R2.64+0xc0], R4 ;  /* 0x0000c00402009985 */ /* 0x0005e8000c101904 */
[----:B------:R-:W-:Y:S01]  /*0d40*/  @!P4 ST.E desc[UR4][R2.64+0x60], R7 ;  /* 0x000060070200c985 */ /* 0x000fe2000c101904 */
[----:B---3--:R-:W-:-:S03]  /*0d50*/  @!P6 IMAD.MOV.U32 R0, RZ, RZ, -0x800000 ;  /* 0xff800000ff00e424 */ /* 0x008fc600078e00ff */
[----:B------:R-:W-:Y:S04]  /*0d60*/  @!P3 ST.E desc[UR4][R2.64+0x80], R6 ;  /* 0x000080060200b985 */ /* 0x000fe8000c101904 */
[----:B------:R3:W-:Y:S01]  /*0d70*/  @!P6 ST.E desc[UR4][R2.64], R0 ;  /* 0x000000000200e985 */ /* 0x0007e2000c101904 */
[----:B-1----:R-:W-:Y:S02]  /*0d80*/  IMAD.MOV.U32 R5, RZ, RZ, 0x0 ;  /* 0x00000000ff057424 */ /* 0x002fe400078e00ff */
[----:B--2---:R-:W-:-:S04]  /*0d90*/  IMAD.MOV.U32 R4, RZ, RZ, R14 ;  /* 0x000000ffff047224 */ /* 0x004fc800078e000e */
[----:B---3--:R-:W-:Y:S05]  /*0da0*/  @P0 RET.REL.NODEC R4 `(_ZN5flash24flash_fwd_splitkv_kernelI23Flash_fwd_kernel_traitsILi64ELi64ELi256ELi4ELb0ELb0EN7cutlass6half_tE19Flash_kernel_traitsILi64ELi64ELi256ELi4ES3_EELb0ELb0ELb0ELb0ELb1ELb1ELb1ELb0EEEvNS_16Flash_fwd_paramsE) ;  /* 0xfffffff004940950 */ /* 0x008fea0003c3ffff */
[----:B------:R-:W-:-:S05]  /*0db0*/  MOV R0, 0xff800000 ;  /* 0xff80000000007802 */ /* 0x000fca0000000f00 */
[----:B------:R1:W-:Y:S02]  /*0dc0*/  ST.E desc[UR4][R2.64+0xe0], R0 ;  /* 0x0000e00002007985 */ /* 0x0003e4000c101904 */
[----:B-1----:R-:W-:Y:S02]  /*0dd0*/  MOV R2, R14 ;  /* 0x0000000e00027202 */ /* 0x002fe40000000f00 */
[----:B------:R-:W-:-:S04]  /*0de0*/  MOV R3, 0x0 ;  /* 0x0000000000037802 */ /* 0x000fc80000000f00 */
[----:B------:R-:W-:Y:S05]  /*0df0*/  RET.REL.NODEC R2 `(_ZN5flash24flash_fwd_splitkv_kernelI23Flash_fwd_kernel_traitsILi64ELi64ELi256ELi4ELb0ELb0EN7cutlass6half_tE19Flash_kernel_traitsILi64ELi64ELi256ELi4ES3_EELb0ELb0ELb0ELb0ELb1ELb1ELb1ELb0EEEvNS_16Flash_fwd_paramsE) ;  /* 0xfffffff002807950 */ /* 0x000fea0003c3ffff */
.L_x_648:
[----:B------:R-:W3:Y:S04]  /*0e00*/  LD.E.64 R2, desc[UR4][R134.64+0x158] ;  /* 0x0001580486027980 */ /* 0x000ee8000c101b00 */
[----:B------:R-:W4:Y:S01]  /*0e10*/  LD.E.64 R222, desc[UR4][R134.64+0x160] ;  /* 0x0001600486de7980 */ /* 0x000f22000c101b00 */
[----:B------:R-:W-:-:S03]  /*0e20*/  IMAD.MOV.U32 R9, RZ, RZ, R33 ;  /* 0x000000ffff097224 */ /* 0x000fc600078e0021 */
[----:B------:R1:W5:Y:S01]  /*0e30*/  LDL R31, [R1+0x40] ;  /* 0x00004000011f7983 */ /* 0x0003620000100800 */
[----:B---3--:R-:W-:-:S04]  /*0e40*/  ISETP.NE.U32.AND P1, PT, R2, RZ, PT ;  /* 0x000000ff0200720c */ /* 0x008fc80003f25070 */
[----:B------:R-:W-:-:S13]  /*0e50*/  ISETP.NE.AND.EX P1, PT, R3, RZ, PT, P1 ;  /* 0x000000ff0300720c */ /* 0x000fda0003f25310 */
[----:B------:R-:W-:-:S05]  /*0e60*/  @P1 IADD3 R2, P0, PT, R2, R11, RZ ;  /* 0x0000000b02021210 */ /* 0x000fca0007f1e0ff */
[----:B------:R-:W-:-:S05]  /*0e70*/  @P1 IMAD.X R3, R3, 0x1, R13, P0 ;  /* 0x0000000103031824 */ /* 0x000fca00000e060d */
[----:B------:R1:W5:Y:S01]  /*0e80*/  @P1 LD.E R9, desc[UR4][R2.64] ;  /* 0x0000000402091980 */ /* 0x000362000c101900 */
[----:B----4-:R-:W-:-:S03]  /*0e90*/  ISETP.NE.U32.AND P0, PT, R222, RZ, PT ;  /* 0x000000ffde00720c */ /* 0x010fc60003f05070 */
[----:B------:R1:W-:Y:S01]  /*0ea0*/  STL.64 [R1+0x30], R222 ;  /* 0x000030de01007387 */ /* 0x0003e20000100a00 */
        /* <DEDUP_REMOVED lines=10> */
[----:B------:R-:W2:Y:S01]  /*0f50*/  LD.E.64 R14, desc[UR4][R68.64+0x28] ;  /* 0x00002804440e7980 */ /* 0x000ea2000c101b00 */
[----:B------:R-:W-:-:S03]  /*0f60*/  IABS R8, R16 ;  /* 0x0000001000087213 */ /* 0x000fc60000000000 */
        /* <DEDUP_REMOVED lines=11> */
[----:B------:R-:W-:Y:S01]  /*1020*/  IMAD.HI.U32 R5, R3, R0, R2 ;  /* 0x0000000003057227 */ /* 0x000fe200078e0002 */
[----:B------:R-:W-:-:S03]  /*1030*/  IADD3 R0, PT, PT, RZ, -R10, RZ ;  /* 0x8000000aff007210 */ /* 0x000fc60007ffe0ff */
[----:B------:R-:W-:Y:S02]  /*1040*/  IMAD.MOV.U32 R2, RZ, RZ, R8 ;  /* 0x000000ffff027224 */ /* 0x000fe400078e0008 */
[----:B------:R-:W-:Y:S02]  /*1050*/  IMAD.MOV.U32 R3, RZ, RZ, R0 ;  /* 0x000000ffff037224 */ /* 0x000fe400078e0000 */
[----:B------:R-:W-:-:S04]  /*1060*/  IMAD.HI.U32 R0, R5, R2, RZ ;  /* 0x0000000205007227 */ /* 0x000fc800078e00ff */
        /* <DEDUP_REMOVED lines=9> */
[----:B------:R-:W-:Y:S02]  /*1100*/  IMAD.WIDE.U32 R2, R6, R33, RZ ;  /* 0x0000002106027225 */ /* 0x000fe400078e00ff */
[----:B------:R-:W3:Y:S04]  /*1110*/  LD.E.64 R6, desc[UR4][R68.64+0x20] ;  /* 0x0000200444067980 */ /* 0x000ee8000c101b00 */
[----:B------:R-:W-:-:S02]  /*1120*/  @P0 IADD3 R0, PT, PT, R0, 0x1, RZ ;  /* 0x0000000100000810 */ /* 0x000fc40007ffe0ff */
        /* <DEDUP_REMOVED lines=25> */
[----:B------:R-:W-:-:S05]  /*12c0*/  IMAD.MOV R2, RZ, RZ, -R11 ;  /* 0x000000ffff027224 */ /* 0x000fca00078e0a0b */
[----:B------:R-:W-:Y:S01]  /*12d0*/  MOV R3, R2 ;  /* 0x0000000200037202 */ /* 0x000fe20000000f00 */
[----:B------:R-:W-:-:S04]  /*12e0*/  IMAD.HI.U32 R2, R10, R0, RZ ;  /* 0x000000000a027227 */ /* 0x000fc800078e00ff */
[----:B------:R-:W-:-:S05]  /*12f0*/  IMAD R0, R2, R3, R0 ;  /* 0x0000000302007224 */ /* 0x000fca00078e0200 */
[----:B------:R-:W-:Y:S02]  /*1300*/  ISETP.GT.U32.AND P1, PT, R4, R0, PT ;  /* 0x000000000400720c */ /* 0x000fe40003f24070 */
[----:B------:R-:W-:-:S11]  /*1310*/  LOP3.LUT R3, R31, R18, RZ, 0x3c, !PT ;  /* 0x000000121f037212 */ /* 0x000fd600078e3cff */
[----:B------:R-:W-:-:S05]  /*1320*/  @!P1 IMAD.IADD R0, R0, 0x1, -R4 ;  /* 0x0000000100009824 */ /* 0x000fca00078e0a04 */
[----:B------:R-:W-:Y:S01]  /*1330*/  ISETP.GE.U32.AND P2, PT, R0, R4, PT ;  /* 0x000000040000720c */ /* 0x000fe20003f46070 */
[----:B------:R-:W-:Y:S01]  /*1340*/  @!P1 VIADD R2, R2, 0x1 ;  /* 0x0000000102029836 */ /* 0x000fe20000000000 */
[----:B------:R-:W-:Y:S02]  /*1350*/  IADD3 R0, PT, PT, -R5, RZ, RZ ;  /* 0x000000ff05007210 */ /* 0x000fe40007ffe1ff */
[----:B------:R-:W-:Y:S02]  /*1360*/  ISETP.GE.AND P0, PT, R3, RZ, PT ;  /* 0x000000ff0300720c */ /* 0x000fe40003f06270 */
[----:B------:R-:W-:Y:S01]  /*1370*/  ISETP.NE.AND P1, PT, R18, RZ, PT ;  /* 0x000000ff1200720c */ /* 0x000fe20003f25270 */
[----:B------:R-:W-:-:S06]  /*1380*/  IMAD R11, R9, R0, R16 ;  /* 0x00000000090b7224 */ /* 0x000fcc00078e0210 */
[----:B------:R-:W-:Y:S02]  /*1390*/  @P2 IADD3 R2, PT, PT, R2, 0x1, RZ ;  /* 0x0000000102022810 */ /* 0x000fe40007ffe0ff */
[----:B------:R-:W-:Y:S02]  /*13a0*/  SHF.R.S32.HI R22, RZ, 0x1f, R11 ;  /* 0x0000001fff167819 */ /* 0x000fe4000001140b */
[----:B------:R-:W-:-:S04]  /*13b0*/  MOV R0, R2 ;  /* 0x0000000200007202 */ /* 0x000fc80000000f00 */
[----:B------:R-:W-:Y:S02]  /*13c0*/  @!P0 IADD3 R0, PT, PT, -R0, RZ, RZ ;  /* 0x000000ff00008210 */ /* 0x000fe40007ffe1ff */
[----:B------:R-:W-:-:S04]  /*13d0*/  @!P1 LOP3.LUT R0, RZ, R18, RZ, 0x33, !PT ;  /* 0x00000012ff009212 */ /* 0x000fc800078e33ff */
[----:B------:R-:W-:Y:S02]  /*13e0*/  SHF.R.S32.HI R5, RZ, 0x1f, R0 ;  /* 0x0000001fff057819 */ /* 0x000fe40000011400 */
[----:B----4-:R-:W-:Y:S01]  /*13f0*/  SHF.R.S32.HI R10, RZ, 0x1f, R8 ;  /* 0x0000001fff0a7819 */ /* 0x010fe20000011408 */
[----:B---3--:R-:W-:-:S04]  /*1400*/  IMAD R4, R7, R8, RZ ;  /* 0x0000000807047224 */ /* 0x008fc800078e02ff */
[C---:B------:R-:W-:Y:S02]  /*1410*/  IMAD R3, R6.reuse, R10, R4 ;  /* 0x0000000a06037224 */ /* 0x040fe400078e0204 */
[----:B------:R-:W-:-:S04]  /*1420*/  IMAD.WIDE.U32 R6, R6, R8, RZ ;  /* 0x0000000806067225 */ /* 0x000fc800078e00ff */
[----:B------:R-:W-:Y:S02]  /*1430*/  IMAD.IADD R3, R7, 0x1, R3 ;  /* 0x0000000107037824 */ /* 0x000fe400078e0203 */
[----:B------:R-:W-:Y:S02]  /*1440*/  IMAD R4, R19, R11, RZ ;  /* 0x0000000b13047224 */ /* 0x000fe400078e02ff */
[----:B------:R-:W-:Y:S02]  /*1450*/  IMAD.MOV.U32 R2, RZ, RZ, R6 ;  /* 0x000000ffff027224 */ /* 0x000fe400078e0006 */
[----:B------:R-:W-:Y:S02]  /*1460*/  IMAD R4, R17, R22, R4 ;  /* 0x0000001611047224 */ /* 0x000fe400078e0204 */
[----:B------:R-:W-:-:S04]  /*1470*/  IMAD.WIDE.U32 R2, R11, R17, R2 ;  /* 0x000000110b027225 */ /* 0x000fc800078e0002 */
[----:B------:R-:W-:Y:S02]  /*1480*/  IMAD.IADD R3, R3, 0x1, R4 ;  /* 0x0000000103037824 */ /* 0x000fe400078e0204 */
[----:B------:R-:W-:Y:S02]  /*1490*/  IMAD R7, R15, R8, RZ ;  /* 0x000000080f077224 */ /* 0x000fe400078e02ff */
        /* <DEDUP_REMOVED lines=10> */
.L_x_650:
[----:B------:R-:W3:Y:S01]  /*1540*/  LD.E R18, desc[UR4][R134.64+0x68] ;  /* 0x0000680486127980 */ /* 0x000ee2000c101900 */
[----:B------:R-:W-:-:S03]  /*1550*/  ISETP.NE.AND P2, PT, R19, -0x1, PT ;  /* 0xffffffff1300780c */ /* 0x000fc60003f45270 */
[----:B-1----:R-:W4:Y:S01]  /*1560*/  LD.E.64 R2, desc[UR4][R134.64+0x38] ;  /* 0x0000380486027980 */ /* 0x002f22000c101b00 */
[----:B------:R-:W-:Y:S01]  /*1570*/  MOV R68, R134 ;  /* 0x0000008600447202 */ /* 0x000fe20000000f00 */
[----:B------:R-:W-:Y:S02]  /*1580*/  IMAD.MOV.U32 R69, RZ, RZ, R135 ;  /* 0x000000ffff457224 */ /* 0x000fe400078e0087 */
[----:B------:R1:W5:Y:S04]  /*1590*/  LD.E.64 R26, desc[UR4][R134.64+0x58] ;  /* 0x00005804861a7980 */ /* 0x000368000c101b00 */
[----:B------:R-:W2:Y:S04]  /*15a0*/  LD.E.64 R232, desc[UR4][R68.64+0x40] ;  /* 0x0000400444e87980 */ /* 0x000ea8000c101b00 */
[----:B------:R-:W2:Y:S04]  /*15b0*/  @!P2 LD.E.64 R4, desc[UR4][R134.64+0x20] ;  /* 0x000020048604a980 */ /* 0x000ea8000c101b00 */
[----:B------:R-:W2:Y:S04]  /*15c0*/  @!P2 LD.E.64 R14, desc[UR4][R134.64+0x28] ;  /* 0x00002804860ea980 */ /* 0x000ea8000c101b00 */
[----:B------:R-:W2:Y:S01]  /*15d0*/  LD.E.64 R16, desc[UR4][R68.64+0x50] ;  /* 0x0000500444107980 */ /* 0x000ea2000c101b00 */
[----:B-----5:R-:W-:-:S02]  /*15e0*/  @!P2 SHF.R.S32.HI R10, RZ, 0x1f, R9 ;  /* 0x0000001fff0aa819 */ /* 0x020fc40000011409 */
[----:B------:R-:W-:Y:S02]  /*15f0*/  CS2R R196, SRZ ;  /* 0x0000000000c47805 */ /* 0x000fe4000001ff00 */
[----:B---3--:R-:W-:-:S04]  /*1600*/  IABS R0, R18 ;  /* 0x0000001200007213 */ /* 0x008fc80000000000 */
[----:B------:R-:W-:Y:S01]  /*1610*/  MOV R7, R0 ;  /* 0x0000000000077202 */ /* 0x000fe20000000f00 */
[----:B----4-:R3:W-:Y:S01]  /*1620*/  STL.64 [R1+0x28], R2 ;  /* 0x0000280201007387 */ /* 0x0107e20000100a00 */
[----:B------:R-:W-:Y:S01]  /*1630*/  IMAD.MOV.U32 R13, RZ, RZ, R2 ;  /* 0x000000ffff0d7224 */ /* 0x000fe200078e0002 */
[----:B------:R-:W-:Y:S01]  /*1640*/  MOV R20, R3 ;  /* 0x0000000300147202 */ /* 0x000fe20000000f00 */
[----:B---3--:R-:W3:Y:S08]  /*1650*/  I2F.RP R2, R7 ;  /* 0x0000000700027306 */ /* 0x008ef00000209400 */
[----:B---3--:R-:W3:Y:S02]  /*1660*/  MUFU.RCP R2, R2 ;  /* 0x0000000200027308 */ /* 0x008ee40000001000 */
[----:B---3--:R-:W-:-:S06]  /*1670*/  VIADD R2, R2, 0xffffffe ;  /* 0x0ffffffe02027836 */ /* 0x008fcc0000000000 */
[----:B------:R-:W3:Y:S01]  /*1680*/  F2I.FTZ.U32.TRUNC.NTZ R3, R2 ;  /* 0x0000000200037305 */ /* 0x000ee2000021f000 */
[----:B------:R-:W-:Y:S02]  /*1690*/  IABS R8, R18 ;  /* 0x0000001200087213 */ /* 0x000fe40000000000 */
[----:B---3--:R-:W-:Y:S01]  /*16a0*/  IADD3 R0, PT, PT, RZ, -R3, RZ ;  /* 0x80000003ff007210 */ /* 0x008fe20007ffe0ff */
[----:B------:R-:W-:-:S04]  /*16b0*/  IMAD.MOV.U32 R2, RZ, RZ, RZ ;  /* 0x000000ffff027224 */ /* 0x000fc800078e00ff */
[----:B------:R-:W-:Y:S01]  /*16c0*/  IMAD R6, R0, R7, RZ ;  /* 0x0000000700067224 */ /* 0x000fe200078e02ff */
[----:B------:R-:W-:-:S03]  /*16d0*/  IABS R0, R31 ;  /* 0x0000001f00007213 */ /* 0x000fc60000000000 */
[----:B------:R-:W-:Y:S01]  /*16e0*/  IMAD.HI.U32 R6, R3, R6, R2 ;  /* 0x0000000603067227 */ /* 0x000fe200078e0002 */
[----:B------:R-:W-:-:S05]  /*16f0*/  IADD3 R2, PT, PT, RZ, -R8, RZ ;  /* 0x80000008ff027210 */ /* 0x000fca0007ffe0ff */
[----:B------:R-:W-:-:S04]  /*1700*/  IMAD.HI.U32 R6, R6, R0, RZ ;  /* 0x0000000006067227 */ /* 0x000fc800078e00ff */
[----:B------:R-:W-:Y:S01]  /*1710*/  IMAD R0, R6, R2, R0 ;  /* 0x0000000206007224 */ /* 0x000fe200078e0200 */
[----:B------:R-:W-:Y:S01]  /*1720*/  @!P2 SHF.R.S32.HI R3, RZ, 0x1f, R12 ;  /* 0x0000001fff03a819 */ /* 0x000fe2000001140c */
[----:B------:R-:W-:-:S03]  /*1730*/  @!P2 IMAD R8, R20, R12, RZ ;  /* 0x0000000c1408a224 */ /* 0x000fc600078e02ff */
[----:B------:R-:W-:Y:S01]  /*1740*/  ISETP.GT.U32.AND P1, PT, R7, R0, PT ;  /* 0x000000000700720c */ /* 0x000fe20003f24070 */
[----:B------:R-:W-:Y:S02]  /*1750*/  @!P2 IMAD R8, R3, R13, R8 ;  /* 0x0000000d0308a224 */ /* 0x000fe400078e0208 */
[----:B------:R-:W-:-:S04]  /*1760*/  @!P2 IMAD.WIDE.U32 R2, R13, R12, RZ ;  /* 0x0000000c0d02a225 */ /* 0x000fc800078e00ff */
[-C--:B--2---:R-:W-:Y:S02]  /*1770*/  @!P2 IMAD R5, R5, R9.reuse, RZ ;  /* 0x000000090505a224 */ /* 0x084fe400078e02ff */
[----:B------:R-:W-:Y:S02]  /*1780*/  @!P2 IMAD.IADD R3, R3, 0x1, R8 ;  /* 0x000000010303a824 */ /* 0x000fe400078e0208 */
[----:B------:R-:W-:Y:S02]  /*1790*/  @!P2 IMAD R11, R4, R10, R5 ;  /* 0x0000000a040ba224 */ /* 0x000fe400078e0205 */
[----:B------:R-:W-:Y:S02]  /*17a0*/  @!P1 IMAD.IADD R0, R0, 0x1, -R7 ;  /* 0x0000000100009824 */ /* 0x000fe400078e0a07 */
[----:B------:R-:W-:Y:S01]  /*17b0*/  @!P2 IMAD.WIDE.U32 R4, R4, R9, R2 ;  /* 0x000000090404a225 */ /* 0x000fe200078e0002 */
[----:B------:R-:W-:Y:S02]  /*17c0*/  @P2 IADD3 R8, PT, PT, R12, R19, RZ ;  /* 0x000000130c082210 */ /* 0x000fe40007ffe0ff */
[----:B------:R-:W-:-:S02]  /*17d0*/  ISETP.GE.U32.AND P4, PT, R0, R7, PT ;  /* 0x000000070000720c */ /* 0x000fc40003f86070 */
[----:B------:R-:W-:Y:S01]  /*17e0*/  @!P2 IADD3 R5, PT, PT, R5, R11, RZ ;  /* 0x0000000b0505a210 */ /* 0x000fe20007ffe0ff */
[----:B------:R-:W-:Y:S01]  /*17f0*/  @P2 IMAD R10, R20, R8, RZ ;  /* 0x00000008140a2224 */ /* 0x000fe200078e02ff */
[----:B------:R-:W-:Y:S01]  /*1800*/  LOP3.LUT R0, R31, R18, RZ, 0x3c, !PT ;  /* 0x000000121f007212 */ /* 0x000fe200078e3cff */
[----:B------:R-:W-:Y:S01]  /*1810*/  @P2 IMAD.WIDE.U32 R2, R13, R8, RZ ;  /* 0x000000080d022225 */ /* 0x000fe200078e00ff */
[----:B------:R-:W-:Y:S02]  /*1820*/  LEA R11, R198, 0xffffff00, 0x8 ;  /* 0xffffff00c60b7811 */ /* 0x000fe400078e40ff */
[----:B------:R-:W-:Y:S01]  /*1830*/  ISETP.GE.AND P0, PT, R0, RZ, PT ;  /* 0x000000ff0000720c */ /* 0x000fe20003f06270 */
[----:B------:R-:W-:Y:S01]  /*1840*/  @P2 IMAD.MOV.U32 R4, RZ, RZ, R2 ;  /* 0x000000ffff042224 */ /* 0x000fe200078e0002 */
[----:B------:R-:W-:Y:S01]  /*1850*/  SHF.R.S32.HI R22, RZ, 0x1f, R11 ;  /* 0x0000001fff167819 */ /* 0x000fe2000001140b */
[----:B------:R-:W-:Y:S01]  /*1860*/  IMAD R0, R20, R11, RZ ;  /* 0x0000000b14007224 */ /* 0x000fe200078e02ff */
[----:B------:R-:W-:-:S02]  /*1870*/  @P2 IADD3 R5, PT, PT, R3, R10, RZ ;  /* 0x0000000a03052210 */ /* 0x000fc40007ffe0ff */
[----:B------:R-:W-:Y:S02]  /*1880*/  ISETP.NE.AND P3, PT, R18, RZ, PT ;  /* 0x000000ff1200720c */ /* 0x000fe40003f65270 */
[----:B------:R-:W-:Y:S01]  /*1890*/  @!P1 IADD3 R6, PT, PT, R6, 0x1, RZ ;  /* 0x0000000106069810 */ /* 0x000fe20007ffe0ff */
[----:B------:R-:W-:Y:S01]  /*18a0*/  IMAD R8, R22, R13, R0 ;  /* 0x0000000d16087224 */ /* 0x000fe200078e0200 */
[----:B------:R-:W-:Y:S01]  /*18b0*/  @!P2 SHF.R.S32.HI R7, RZ, 0x1f, R12 ;  /* 0x0000001fff07a819 */ /* 0x000fe2000001140c */
[----:B------:R-:W-:Y:S01]  /*18c0*/  @!P2 IMAD R0, R233, R12, RZ ;  /* 0x0000000ce900a224 */ /* 0x000fe200078e02ff */
[----:B------:R-:W-:Y:S01]  /*18d0*/  MOV R2, R4 ;  /* 0x0000000400027202 */ /* 0x000fe20000000f00 */
[----:B------:R-:W-:Y:S01]  /*18e0*/  IMAD.MOV.U32 R3, RZ, RZ, R5 ;  /* 0x000000ffff037224 */ /* 0x000fe200078e0005 */
[----:B------:R-:W-:Y:S01]  /*18f0*/  @P4 IADD3 R6, PT, PT, R6, 0x1, RZ ;  /* 0x0000000106064810 */ /* 0x000fe20007ffe0ff */
[----:B------:R-:W-:Y:S02]  /*1900*/  @!P2 IMAD R4, R7, R232, R0 ;  /* 0x000000e80704a224 */ /* 0x000fe400078e0200 */
[----:B------:R-:W-:Y:S01]  /*1910*/  IMAD.WIDE.U32 R2, R13, R11, R2 ;  /* 0x0000000b0d027225 */ /* 0x000fe200078e0002 */
[----:B------:R-:W-:-:S03]  /*1920*/  MOV R0, R6 ;  /* 0x0000000600007202 */ /* 0x000fc60000000f00 */
[----:B------:R-:W-:Y:S01]  /*1930*/  @!P2 IMAD.WIDE.U32 R6, R232, R12, RZ ;  /* 0x0000000ce806a225 */ /* 0x000fe200078e00ff */
[----:B------:R-:W-:Y:S02]  /*1940*/  @!P0 IADD3 R0, PT, PT, -R0, RZ, RZ ;  /* 0x000000ff00008210 */ /* 0x000fe40007ffe1ff */
[----:B------:R-:W-:Y:S01]  /*1950*/  @!P3 LOP3.LUT R0, RZ, R18, RZ, 0x33, !PT ;  /* 0x00000012ff00b212 */ /* 0x000fe200078e33ff */
[----:B------:R-:W-:Y:S02]  /*1960*/  IMAD.IADD R5, R3, 0x1, R8 ;  /* 0x0000000103057824 */ /* 0x000fe400078e0208 */
[----:B------:R-:W-:Y:S01]  /*1970*/  @!P2 IMAD.IADD R3, R7, 0x1, R4 ;  /* 0x000000010703a824 */ /* 0x000fe200078e0204 */
[----:B------:R-:W-:Y:S01]  /*1980*/  MOV R4, R2 ;  /* 0x0000000200047202 */ /* 0x000fe20000000f00 */
[----:B------:R-:W-:Y:S01]  /*1990*/  @!P2 IMAD R8, R15, R9, RZ ;  /* 0x000000090f08a224 */ /* 0x000fe200078e02ff */
[----:B------:R-:W-:Y:S02]  /*19a0*/  @!P2 SHF.R.S32.HI R7, RZ, 0x1f, R9 ;  /* 0x0000001fff07a819 */ /* 0x000fe40000011409 */
[----:B------:R-:W-:-:S02]  /*19b0*/  @!P2 MOV R2, R6 ;  /* 0x000000060002a202 */ /* 0x000fc40000000f00 */
[----:B------:R-:W-:Y:S01]  /*19c0*/  @P2 IADD3 R10, PT, PT, R12, R19, RZ ;  /* 0x000000130c0a2210 */ /* 0x000fe20007ffe0ff */
[----:B------:R-:W-:Y:S01]  /*19d0*/  IMAD R12, R17, R0, RZ ;  /* 0x00000000110c7224 */ /* 0x000fe200078e02ff */
[----:B------:R-:W-:Y:S01]  /*19e0*/  SHF.R.S32.HI R13, RZ, 0x1f, R0 ;  /* 0x0000001fff0d7819 */ /* 0x000fe20000011400 */
[C---:B------:R-:W-:Y:S02]  /*19f0*/  @!P2 IMAD R8, R14.reuse, R7, R8 ;  /* 0x000000070e08a224 */ /* 0x040fe400078e0208 */
[----:B------:R-:W-:-:S04]  /*1a00*/  @!P2 IMAD.WIDE.U32 R6, R14, R9, R2 ;  /* 0x000000090e06a225 */ /* 0x000fc800078e0002 */
[----:B------:R-:W-:-:S04]  /*1a10*/  IMAD.WIDE.U32 R4, R16, R0, R4 ;  /* 0x0000000010047225 */ /* 0x000fc800078e0004 */
[-C--:B------:R-:W-:Y:S02]  /*1a20*/  @P2 IMAD R0, R233, R10.reuse, RZ ;  /* 0x0000000ae9002224 */ /* 0x080fe400078e02ff */
[----:B------:R-:W-:Y:S01]  /*1a30*/  @P2 IMAD.WIDE.U32 R2, R232, R10, RZ ;  /* 0x0000000ae8022225 */ /* 0x000fe200078e00ff */
[----:B------:R-:W-:-:S03]  /*1a40*/  @!P2 MOV R9, R6 ;  /* 0x000000060009a202 */ /* 0x000fc60000000f00 */
[----:B------:R-:W-:Y:S01]  /*1a50*/  IMAD R12, R16, R13, R12 ;  /* 0x0000000d100c7224 */ /* 0x000fe200078e020c */
[----:B------:R-:W-:Y:S01]  /*1a60*/  MOV R19, R4 ;  /* 0x0000000400137202 */ /* 0x000fe20000000f00 */
[----:B------:R-:W-:Y:S01]  /*1a70*/  @!P2 IMAD.IADD R10, R7, 0x1, R8 ;  /* 0x00000001070aa824 */ /* 0x000fe200078e0208 */
[----:B------:R-:W-:Y:S01]  /*1a80*/  @P2 IADD3 R10, PT, PT, R3, R0, RZ ;  /* 0x00000000030a2210 */ /* 0x000fe20007ffe0ff */
[----:B------:R-:W-:Y:S01]  /*1a90*/  IMAD.IADD R23, R5, 0x1, R12 ;  /* 0x0000000105177824 */ /* 0x000fe200078e020c */
[----:B-1----:R-:W-:Y:S02]  /*1aa0*/  @P2 MOV R9, R2 ;  /* 0x0000000200092202 */ /* 0x002fe40000000f00 */
.L_x_651:
[----:B------:R-:W-:Y:S05]  /*1ab0*/  BSYNC.RECONVERGENT B0 ;  /* 0x0000000000007941 */ /* 0x000fea0003800200 */
.L_x_649:
[----:B------:R-:W-:Y:S01]  /*1ac0*/  ISETP.NE.AND P6, PT, R25, -0x1, PT ;  /* 0xffffffff1900780c */ /* 0x000fe20003fc5270 */
[----:B------:R-:W2:Y:S04]  /*1ad0*/  LD.E.64 R12, desc[UR4][R134.64+0x30] ;  /* 0x00003004860c7980 */ /* 0x000ea8000c101b00 */
[----:B------:R-:W3:Y:S04]  /*1ae0*/  LD.E.64 R16, desc[UR4][R134.64+0x48] ;  /* 0x0000480486107980 */ /* 0x000ee8000c101b00 */
[----:B------:R-:W4:Y:S04]  /*1af0*/  LDL R32, [R1+0x28] ;  /* 0x0000280001207983 */ /* 0x000f280000100800 */
[----:B------:R-:W3:Y:S04]  /*1b00*/  @!P6 LD.E.64 R6, desc[UR4][R134.64+0x18] ;  /* 0x000018048606e980 */ /* 0x000ee8000c101b00 */
[----:B------:R-:W4:Y:S04]  /*1b10*/  LDL R218, [R1+0x2c] ;  /* 0x00002c0001da7983 */ /* 0x000f280000100800 */
        /* <DEDUP_REMOVED lines=8> */
[----:B------:R-:W-:Y:S01]  /*1ba0*/  IABS R8, R18 ;  /* 0x0000001200087213 */ /* 0x000fe20000000000 */
[----:B-1----:R-:W-:Y:S02]  /*1bb0*/  IMAD.MOV R0, RZ, RZ, -R3 ;  /* 0x000000ffff007224 */ /* 0x002fe400078e0a03 */
[----:B------:R-:W-:Y:S02]  /*1bc0*/  IMAD.MOV.U32 R2, RZ, RZ, RZ ;  /* 0x000000ffff027224 */ /* 0x000fe400078e00ff */
[----:B------:R-:W-:Y:S01]  /*1bd0*/  IMAD R5, R0, R4, RZ ;  /* 0x0000000400057224 */ /* 0x000fe200078e02ff */
[----:B------:R-:W-:-:S03]  /*1be0*/  IABS R0, R31 ;  /* 0x0000001f00007213 */ /* 0x000fc60000000000 */
[----:B------:R-:W-:-:S04]  /*1bf0*/  IMAD.HI.U32 R5, R3, R5, R2 ;  /* 0x0000000503057227 */ /* 0x000fc800078e0002 */
[----:B------:R-:W-:Y:S02]  /*1c00*/  IMAD.MOV.U32 R2, RZ, RZ, R0 ;  /* 0x000000ffff027224 */ /* 0x000fe400078e0000 */
        /* <DEDUP_REMOVED lines=12> */
[C---:B------:R-:W-:Y:S02]  /*1cd0*/  IMAD R4, R11.reuse, R233, R2 ;  /* 0x000000e90b047224 */ /* 0x040fe400078e0202 */
[----:B------:R-:W-:Y:S02]  /*1ce0*/  @!P1 VIADD R0, R0, 0x1 ;  /* 0x0000000100009836 */ /* 0x000fe40000000000 */
[----:B------:R-:W-:-:S04]  /*1cf0*/  IMAD.WIDE.U32 R2, R11, R232, RZ ;  /* 0x000000e80b027225 */ /* 0x000fc800078e00ff */
[----:B------:R-:W-:Y:S01]  /*1d00*/  IMAD.IADD R29, R28, 0x1, -R29 ;  /* 0x000000011c1d7824 */ /* 0x000fe200078e0a1d */
[----:B------:R-:W-:Y:S01]  /*1d10*/  LOP3.LUT R28, R41, 0x38, RZ, 0xc0, !PT ;  /* 0x00000038291c7812 */ /* 0x000fe200078ec0ff */
[----:B------:R-:W-:Y:S02]  /*1d20*/  @P0 VIADD R0, R0, 0x1 ;  /* 0x0000000100000836 */ /* 0x000fe40000000000 */
[----:B------:R-:W-:Y:S01]  /*1d30*/  IMAD.IADD R8, R3, 0x1, R4 ;  /* 0x0000000103087824 */ /* 0x000fe200078e0204 */
[----:B------:R-:W-:Y:S01]  /*1d40*/  IADD3 R11, P1, P0, R2, R9, R28 ;  /* 0x00000009020b7210 */ /* 0x000fe2000783e01c */
[----:B------:R-:W-:Y:S01]  /*1d50*/  @!P2 IMAD.MOV R0, RZ, RZ, -R0 ;  /* 0x000000ffff00a224 */ /* 0x000fe200078e0a00 */
[----:B------:R-:W-:Y:S02]  /*1d60*/  @!P3 LOP3.LUT R0, RZ, R18, RZ, 0x33, !PT ;  /* 0x00000012ff00b212 */ /* 0x000fe400078e33ff */
[----:B------:R-:W-:Y:S02]  /*1d70*/  IADD3.X R22, PT, PT, R8, R10, RZ, P1, P0 ;  /* 0x0000000a08167210 */ /* 0x000fe40000fe04ff */
[----:B------:R-:W-:-:S02]  /*1d80*/  SHF.R.S32.HI R9, RZ, 0x1f, R0 ;  /* 0x0000001fff097819 */ /* 0x000fc40000011400 */
[----:B------:R-:W-:Y:S01]  /*1d90*/  IADD3 R8, P0, PT, R28, R19, RZ ;  /* 0x000000131c087210 */ /* 0x000fe20007f1e0ff */
[----:B------:R-:W-:Y:S01]  /*1da0*/  STL [R1+0x3c], R29 ;  /* 0x00003c1d01007387 */ /* 0x000fe20000100800 */
[----:B------:R-:W1:Y:S01]  /*1db0*/  S2UR UR6, SR_CgaCtaId ;  /* 0x00000000000679c3 */ /* 0x000e620000008800 */
[----:B------:R-:W-:Y:S02]  /*1dc0*/  UMOV UR7, 0x400 ;  /* 0x0000040000077882 */ /* 0x000fe40000000000 */
[----:B-1----:R-:W-:-:S06]  /*1dd0*/  ULEA UR6, UR6, UR7, 0x18 ;  /* 0x0000000706067291 */ /* 0x002fcc000f8ec0ff */
[----:B------:R-:W-:Y:S02]  /*1de0*/  IMAD.U32 R226, RZ, RZ, UR6 ;  /* 0x00000006ffe27e24 */ /* 0x000fe4000f8e00ff */
[----:B--2---:R-:W-:-:S04]  /*1df0*/  @P6 IMAD.WIDE.U32 R2, R12, R25, RZ ;  /* 0x000000190c026225 */ /* 0x004fc800078e00ff */
[----:B---3--:R-:W-:-:S04]  /*1e00*/  @!P6 IMAD.WIDE.U32 R4, R6, R33, RZ ;  /* 0x000000210604e225 */ /* 0x008fc800078e00ff */
[----:B------:R-:W-:Y:S02]  /*1e10*/  @!P6 IMAD R7, R7, R33, RZ ;  /* 0x000000210707e224 */ /* 0x000fe400078e02ff */
[----:B------:R-:W-:Y:S02]  /*1e20*/  @P6 IMAD R6, R13, R25, RZ ;  /* 0x000000190d066224 */ /* 0x000fe400078e02ff */
[----:B------:R-:W-:Y:S02]  /*1e30*/  @P6 IMAD.MOV.U32 R4, RZ, RZ, R2 ;  /* 0x000000ffff046224 */ /* 0x000fe400078e0002 */
[----:B------:R-:W-:Y:S02]  /*1e40*/  @!P6 IMAD.IADD R5, R5, 0x1, R7 ;  /* 0x000000010505e824 */ /* 0x000fe400078e0207 */
[----:B------:R-:W-:Y:S01]  /*1e50*/  @P6 IMAD.IADD R5, R3, 0x1, R6 ;  /* 0x0000000103056824 */ /* 0x000fe200078e0206 */
[----:B------:R-:W-:Y:S01]  /*1e60*/  IADD3 R6, P1, PT, R28, R4, RZ ;  /* 0x000000041c067210 */ /* 0x000fe20007f3e0ff */
[----:B------:R-:W-:-:S02]  /*1e70*/  IMAD R7, R27, R0, RZ ;  /* 0x000000001b077224 */ /* 0x000fc400078e02ff */
[----:B------:R-:W-:-:S04]  /*1e80*/  IMAD.WIDE.U32 R2, R26, R0, RZ ;  /* 0x000000001a027225 */ /* 0x000fc800078e00ff */
[----:B------:R-:W-:Y:S01]  /*1e90*/  IMAD R0, R9, R26, R7 ;  /* 0x0000001a09007224 */ /* 0x000fe200078e0207 */
[----:B------:R-:W-:Y:S01]  /*1ea0*/  SHF.R.S32.HI R9, RZ, 0x1f, R31 ;  /* 0x0000001fff097819 */ /* 0x000fe2000001141f */
[----:B------:R-:W-:Y:S01]  /*1eb0*/  IMAD.X R7, RZ, RZ, R5, P1 ;  /* 0x000000ffff077224 */ /* 0x000fe200008e0605 */
[----:B------:R-:W-:Y:S01]  /*1ec0*/  IADD3 R38, P1, PT, R11, R2, RZ ;  /* 0x000000020b267210 */ /* 0x000fe20007f3e0ff */
[----:B------:R-:W-:Y:S01]  /*1ed0*/  IMAD R4, R17, R31, RZ ;  /* 0x0000001f11047224 */ /* 0x000fe200078e02ff */
[----:B------:R-:W-:Y:S01]  /*1ee0*/  SHF.R.U32.HI R2, RZ, 0x3, R229 ;  /* 0x00000003ff027819 */ /* 0x000fe200000116e5 */
[----:B----4-:R-:W-:Y:S02]  /*1ef0*/  IMAD.MOV.U32 R217, RZ, RZ, R32 ;  /* 0x000000ffffd97224 */ /* 0x010fe400078e0020 */
[----:B------:R-:W-:Y:S02]  /*1f00*/  IMAD R17, R16, R9, R4 ;  /* 0x0000000910117224 */ /* 0x000fe400078e0204 */
[----:B------:R-:W-:-:S02]  /*1f10*/  IMAD.X R9, RZ, RZ, R23, P0 ;  /* 0x000000ffff097224 */ /* 0x000fc400000e0617 */
[----:B------:R-:W-:Y:S02]  /*1f20*/  VIADD R36, R2, 0x10 ;  /* 0x0000001002247836 */ /* 0x000fe40000000000 */
[----:B------:R-:W-:Y:S02]  /*1f30*/  IMAD.IADD R18, R3, 0x1, R0 ;  /* 0x0000000103127824 */ /* 0x000fe400078e0200 */
[----:B------:R-:W-:Y:S02]  /*1f40*/  IMAD R0, R218, R2, RZ ;  /* 0x00000002da007224 */ /* 0x000fe400078e02ff */
[C---:B------:R-:W-:Y:S02]  /*1f50*/  VIADD R35, R2.reuse, 0x20 ;  /* 0x0000002002237836 */ /* 0x040fe40000000000 */
[----:B------:R-:W-:Y:S01]  /*1f60*/  IMAD.WIDE.U32 R8, R2, R217, R8 ;  /* 0x000000d902087225 */ /* 0x000fe200078e0008 */
[-C--:B------:R-:W-:Y:S02]  /*1f70*/  ISETP.GE.AND P5, PT, R36, R29.reuse, PT ;  /* 0x0000001d2400720c */ /* 0x080fe40003fa6270 */
[----:B------:R-:W-:Y:S01]  /*1f80*/  ISETP.GE.AND P0, PT, R35, R29, PT ;  /* 0x0000001d2300720c */ /* 0x000fe20003f06270 */
[----:B------:R-:W-:Y:S01]  /*1f90*/  IMAD.WIDE.U32 R6, R31, R16, R6 ;  /* 0x000000101f067225 */ /* 0x000fe200078e0006 */
[----:B------:R-:W-:-:S03]  /*1fa0*/  LEA R16, P2, R8, R20, 0x1 ;  /* 0x0000001408107211 */ /* 0x000fc600078408ff */
[----:B------:R-:W-:Y:S02]  /*1fb0*/  IMAD.IADD R0, R9, 0x1, R0 ;  /* 0x0000000109007824 */ /* 0x000fe400078e0200 */
[----:B------:R-:W-:Y:S02]  /*1fc0*/  VIADD R37, R2, 0x30 ;  /* 0x0000003002257836 */ /* 0x000fe40000000000 */
[----:B------:R-:W-:Y:S01]  /*1fd0*/  IMAD.MOV.U32 R3, RZ, RZ, RZ ;  /* 0x000000ffff037224 */ /* 0x000fe200078e00ff */
[----:B------:R-:W-:Y:S02]  /*1fe0*/  LEA.HI.X R0, R8, R21, R0, 0x1, P2 ;  /* 0x0000001508007211 */ /* 0x000fe400010f0c00 */
[-C--:B------:R-:W-:Y:S01]  /*1ff0*/  ISETP.GE.AND P3, PT, R2, R29.reuse, PT ;  /* 0x0000001d0200720c */ /* 0x080fe20003f66270 */
[----:B------:R-:W-:Y:S01]  /*2000*/  IMAD.WIDE.U32 R10, R30, 0x40, R2 ;  /* 0x000000401e0a7825 */ /* 0x000fe200078e0002 */
[----:B------:R-:W-:Y:S01]  /*2010*/  ISETP.GE.AND P4, PT, R37, R29, PT ;  /* 0x0000001d2500720c */ /* 0x000fe20003f86270 */
[----:B------:R-:W-:Y:S02]  /*2020*/  STL [R1+0xc], R16 ;  /* 0x00000c1001007387 */ /* 0x000fe40000100800 */
[----:B------:R-:W-:-:S02]  /*2030*/  @!P6 IMAD.MOV.U32 R4, RZ, RZ, R12 ;  /* 0x000000ffff04e224 */ /* 0x000fc400078e000c */
[--C-:B------:R-:W-:Y:S01]  /*2040*/  @!P6 IMAD.MOV.U32 R5, RZ, RZ, R13.reuse ;  /* 0x000000ffff05e224 */ /* 0x100fe200078e000d */
[----:B------:R1:W-:Y:S01]  /*2050*/  STL [R1+0x8], R0 ;  /* 0x0000080001007387 */ /* 0x0003e20000100800 */
[----:B------:R-:W-:Y:S02]  /*2060*/  IMAD.MOV.U32 R220, RZ, RZ, R0 ;  /* 0x000000ffffdc7224 */ /* 0x000fe400078e0000 */
[----:B------:R-:W-:Y:S02]  /*2070*/  @P6 IMAD.MOV.U32 R4, RZ, RZ, R12 ;  /* 0x000000ffff046224 */ /* 0x000fe400078e000c */
[----:B------:R-:W-:Y:S01]  /*2080*/  @P6 IMAD.MOV.U32 R5, RZ, RZ, R13 ;  /* 0x000000ffff056224 */ /* 0x000fe200078e000d */
[----:B------:R-:W-:Y:S01]  /*2090*/  @!P0 IADD3 R3, P2, PT, R10, 0x20, RZ ;  /* 0x000000200a038810 */ /* 0x000fe20007f5e0ff */
[----:B------:R-:W-:Y:S02]  /*20a0*/  IMAD.X R39, R22, 0x1, R18, P1 ;  /* 0x0000000116277824 */ /* 0x000fe400008e0612 */
[----:B------:R-:W-:Y:S01]  /*20b0*/  IMAD.IADD R7, R7, 0x1, R17 ;  /* 0x0000000107077824 */ /* 0x000fe200078e0211 */
[----:B------:R-:W-:Y:S01]  /*20c0*/  @!P4 IADD3 R17, P1, PT, R10, 0x30, RZ ;  /* 0x000000300a11c810 */ /* 0x000fe20007f3e0ff */
[----:B------:R-:W-:-:S02]  /*20d0*/  IMAD.MOV.U32 R219, RZ, RZ, R16 ;  /* 0x000000ffffdb7224 */ /* 0x000fc400078e0010 */
[----:B------:R-:W-:Y:S02]  /*20e0*/  @!P0 IMAD.X R19, RZ, RZ, R11, P2 ;  /* 0x000000ffff138224 */ /* 0x000fe400010e060b */
[----:B------:R-:W-:Y:S01]  /*20f0*/  @!P5 IMAD.MOV.U32 R8, RZ, RZ, R6 ;  /* 0x000000ffff08d224 */ /* 0x000fe200078e0006 */
[----:B-1----:R-:W-:Y:S01]  /*2100*/  @!P5 IADD3 R0, P6, PT, R10, 0x10, RZ ;  /* 0x000000100a00d810 */ /* 0x002fe20007fde0ff */
[----:B------:R-:W-:-:S04]  /*2110*/  @!P3 IMAD R16, R11, R4, RZ ;  /* 0x000000040b10b224 */ /* 0x000fc800078e02ff */
[----:B------:R-:W-:Y:S02]  /*2120*/  @!P5 IMAD.X R18, RZ, RZ, R11, P6 ;  /* 0x000000ffff12d224 */ /* 0x000fe400030e060b */
[--C-:B------:R-:W-:Y:S02]  /*2130*/  @!P5 IMAD.MOV.U32 R9, RZ, RZ, R7.reuse ;  /* 0x000000ffff09d224 */ /* 0x100fe400078e0007 */
[----:B------:R-:W-:Y:S02]  /*2140*/  @!P5 IMAD R18, R18, R4, RZ ;  /* 0x000000041212d224 */ /* 0x000fe400078e02ff */
[----:B------:R-:W-:Y:S02]  /*2150*/  @!P0 IMAD.MOV.U32 R12, RZ, RZ, R6 ;  /* 0x000000ffff0c8224 */ /* 0x000fe400078e0006 */
[----:B------:R-:W-:Y:S02]  /*2160*/  @!P0 IMAD.MOV.U32 R13, RZ, RZ, R7 ;  /* 0x000000ffff0d8224 */ /* 0x000fe400078e0007 */
[----:B------:R-:W-:-:S02]  /*2170*/  @!P3 IMAD R23, R10, R5, R16 ;  /* 0x000000050a17b224 */ /* 0x000fc400078e0210 */
[----:B------:R-:W-:Y:S02]  /*2180*/  @!P0 IMAD R19, R19, R4, RZ ;  /* 0x0000000413138224 */ /* 0x000fe400078e02ff */
[----:B------:R-:W-:Y:S02]  /*2190*/  @!P4 IMAD.MOV.U32 R20, RZ, RZ, R6 ;  /* 0x000000ffff14c224 */ /* 0x000fe400078e0006 */
[----:B------:R-:W-:Y:S02]  /*21a0*/  @!P4 IMAD.MOV.U32 R21, RZ, RZ, R7 ;  /* 0x000000ffff15c224 */ /* 0x000fe400078e0007 */
[----:B------:R-:W-:Y:S02]  /*21b0*/  @!P4 IMAD.X R25, RZ, RZ, R11, P1 ;  /* 0x000000ffff19c224 */ /* 0x000fe400008e060b */
[-C--:B------:R-:W-:Y:S02]  /*21c0*/  @!P5 IMAD R16, R5, R0.reuse, R18 ;  /* 0x000000000510d224 */ /* 0x080fe400078e0212 */
[----:B------:R-:W-:-:S04]  /*21d0*/  @!P5 IMAD.WIDE.U32 R8, R4, R0, R8 ;  /* 0x000000000408d225 */ /* 0x000fc800078e0008 */
[----:B------:R-:W-:-:S04]  /*21e0*/  @!P3 IMAD.WIDE.U32 R10, R10, R4, R6 ;  /* 0x000000040a0ab225 */ /* 0x000fc800078e0006 */
[-C--:B------:R-:W-:Y:S02]  /*21f0*/  @!P0 IMAD R22, R5, R3.reuse, R19 ;  /* 0x0000000305168224 */ /* 0x080fe400078e0213 */
[----:B------:R-:W-:-:S04]  /*2200*/  @!P0 IMAD.WIDE.U32 R6, R4, R3, R12 ;  /* 0x0000000304068225 */ /* 0x000fc800078e000c */
[----:B------:R-:W-:Y:S02]  /*2210*/  @!P4 IMAD R0, R25, R4, RZ ;  /* 0x000000041900c224 */ /* 0x000fe400078e02ff */
[----:B------:R-:W-:Y:S01]  /*2220*/  @!P5 IMAD.IADD R3, R9, 0x1, R16 ;  /* 0x000000010903d824 */ /* 0x000fe200078e0210 */
[----:B------:R-:W-:Y:S01]  /*2230*/  @!P5 LEA R16, P1, R8, R14, 0x1 ;  /* 0x0000000e0810d211 */ /* 0x000fe200078208ff */
[----:B------:R-:W-:Y:S01]  /*2240*/  @!P4 IMAD.WIDE.U32 R12, R4, R17, R20 ;  /* 0x00000011040cc225 */ /* 0x000fe200078e0014 */
[----:B------:R-:W-:-:S03]  /*2250*/  LOP3.LUT R4, R41, 0x1c0, RZ, 0xc0, !PT ;  /* 0x000001c029047812 */ /* 0x000fc600078ec0ff */
[----:B------:R-:W-:Y:S01]  /*2260*/  @!P3 IMAD.IADD R11, R11, 0x1, R23 ;  /* 0x000000010b0bb824 */ /* 0x000fe200078e0217 */
[----:B------:R-:W-:Y:S01]  /*2270*/  LOP3.LUT R4, R4, 0x38, R229, 0xf8, !PT ;  /* 0x0000003804047812 */ /* 0x000fe200078ef8e5 */
[----:B------:R-:W-:Y:S01]  /*2280*/  @!P4 IMAD R23, R5, R17, R0 ;  /* 0x000000110517c224 */ /* 0x000fe200078e0200 */
[-C--:B------:R-:W-:Y:S01]  /*2290*/  @!P5 LEA.HI.X R17, R8, R15.reuse, R3, 0x1, P1 ;  /* 0x0000000f0811d211 */ /* 0x080fe200008f0c03 */
[----:B------:R-:W-:Y:S01]  /*22a0*/  @!P0 IMAD.IADD R0, R7, 0x1, R22 ;  /* 0x0000000107008824 */ /* 0x000fe200078e0216 */
[-C--:B------:R-:W-:Y:S01]  /*22b0*/  @!P0 LEA R8, P1, R6, R14.reuse, 0x1 ;  /* 0x0000000e06088211 */ /* 0x080fe200078208ff */
[----:B------:R-:W-:Y:S01]  /*22c0*/  IMAD R5, R198, -0x100, R24 ;  /* 0xffffff00c6057824 */ /* 0x000fe200078e0218 */
[----:B------:R-:W-:Y:S01]  /*22d0*/  @!P3 LEA R18, P2, R10, R14, 0x1 ;  /* 0x0000000e0a12b211 */ /* 0x000fe200078408ff */
[----:B------:R-:W-:Y:S01]  /*22e0*/  IMAD.SHL.U32 R3, R217, 0x10, RZ ;  /* 0x00000010d9037824 */ /* 0x000fe200078e00ff */
[----:B------:R-:W-:Y:S02]  /*22f0*/  LOP3.LUT R4, R4, 0x38, R41, 0x78, !PT ;  /* 0x0000003804047812 */ /* 0x000fe400078e7829 */
[-C--:B------:R-:W-:Y:S01]  /*2300*/  @!P0 LEA.HI.X R9, R6, R15.reuse, R0, 0x1, P1 ;  /* 0x0000000f06098211 */ /* 0x080fe200008f0c00 */
[----:B------:R-:W-:Y:S01]  /*2310*/  VIADD R0, R5, 0x100 ;  /* 0x0000010005007836 */ /* 0x000fe20000000000 */
[----:B------:R-:W-:-:S02]  /*2320*/  @!P3 LEA.HI.X R19, R10, R15, R11, 0x1, P2 ;  /* 0x0000000f0a13b211 */ /* 0x000fc400010f0c0b */
[----:B------:R-:W-:Y:S02]  /*2330*/  SHF.L.U64.HI R7, R217, 0x4, R218 ;  /* 0x00000004d9077819 */ /* 0x000fe400000102da */
[----:B------:R-:W-:Y:S02]  /*2340*/  LOP3.LUT R4, R4, 0x1e00, R41, 0xf8, !PT ;  /* 0x00001e0004047812 */ /* 0x000fe400078ef829 */
[----:B------:R-:W-:Y:S02]  /*2350*/  LEA R6, P2, R3, R219, 0x1 ;  /* 0x000000db03067211 */ /* 0x000fe400078408ff */
[----:B------:R-:W-:Y:S01]  /*2360*/  ISETP.GE.AND P1, PT, R35, R0, PT ;  /* 0x000000002300720c */ /* 0x000fe20003f26270 */
[----:B------:R-:W-:Y:S01]  /*2370*/  IMAD R4, R4, 0x2, R226 ;  /* 0x0000000204047824 */ /* 0x000fe200078e02e2 */
[----:B------:R-:W-:Y:S02]  /*2380*/  LEA.HI.X R7, R3, R220, R7, 0x1, P2 ;  /* 0x000000dc03077211 */ /* 0x000fe400010f0c07 */
[----:B------:R-:W-:Y:S01]  /*2390*/  ISETP.GE.AND P2, PT, R2, R0, PT ;  /* 0x000000000200720c */ /* 0x000fe20003f46270 */
[----:B------:R-:W-:Y:S01]  /*23a0*/  @!P4 IMAD.IADD R5, R13, 0x1, R23 ;  /* 0x000000010d05c824 */ /* 0x000fe200078e0217 */
[----:B------:R-:W-:Y:S01]  /*23b0*/  @!P4 LEA R10, P6, R12, R14, 0x1 ;  /* 0x0000000e0c0ac211 */ /* 0x000fe200078c08ff */
[----:B------:R-:W-:Y:S01]  /*23c0*/  @!PT LDS RZ, [RZ] ;  /* 0x00000000fffff984 */ /* 0x000fe20000000800 */
[----:B------:R-:W-:Y:S01]  /*23d0*/  @!PT LDS RZ, [RZ] ;  /* 0x00000000fffff984 */ /* 0x000fe20000000800 */
[----:B------:R-:W-:Y:S01]  /*23e0*/  @!PT LDS RZ, [RZ] ;  /* 0x00000000fffff984 */ /* 0x000fe20000000800 */
[----:B------:R-:W-:Y:S01]  /*23f0*/  @!P3 LDGSTS.E.BYPASS.LTC128B.128 [R4], desc[UR4][R18.64] ;  /* 0x000000001204bfae */ /* 0x000fe2000b981a04 */
[----:B------:R-:W-:-:S02]  /*2400*/  ISETP.GE.AND P3, PT, R36, R0, PT ;  /* 0x000000002400720c */ /* 0x000fc40003f66270 */
[----:B------:R-:W-:Y:S01]  /*2410*/  @!P4 LEA.HI.X R11, R12, R15, R5, 0x1, P6 ;  /* 0x0000000f0c0bc211 */ /* 0x000fe200030f0c05 */
[----:B------:R-:W-:Y:S01]  /*2420*/  @!P5 LDGSTS.E.BYPASS.LTC128B.128 [R4+0x800], desc[UR4][R16.64] ;  /* 0x008000001004dfae */ /* 0x000fe2000b981a04 */
[-C--:B------:R-:W-:Y:S01]  /*2430*/  ISETP.GE.AND P6, PT, R37, R0.reuse, PT ;  /* 0x000000002500720c */ /* 0x080fe20003fc6270 */
[----:B------:R-:W-:Y:S02]  /*2440*/  VIADD R32, R2, 0x40 ;  /* 0x0000004002207836 */ /* 0x000fe40000000000 */
[----:B------:R1:W-:Y:S04]  /*2450*/  @!P0 LDGSTS.E.BYPASS.LTC128B.128 [R4+0x1000], desc[UR4][R8.64] ;  /* 0x0100000008048fae */ /* 0x0003e8000b981a04 */
[----:B------:R2:W-:Y:S01]  /*2460*/  @!P4 LDGSTS.E.BYPASS.LTC128B.128 [R4+0x1800], desc[UR4][R10.64] ;  /* 0x018000000a04cfae */ /* 0x0005e2000b981a04 */
[----:B------:R-:W-:-:S02]  /*2470*/  ISETP.GE.AND P0, PT, R32, R0, PT ;  /* 0x000000002000720c */ /* 0x000fc40003f06270 */
[C---:B------:R-:W-:Y:S01]  /*2480*/  LOP3.LUT R33, R2.reuse, 0x80, RZ, 0xfc, !PT ;  /* 0x0000008002217812 */ /* 0x040fe200078efcff */
[----:B------:R-:W-:Y:S01]  /*2490*/  VIADD R27, R2, 0x50 ;  /* 0x00000050021b7836 */ /* 0x000fe20000000000 */
[C---:B-1----:R-:W-:Y:S01]  /*24a0*/  @!P1 LEA R8, P5, R217.reuse, R6, 0x5 ;  /* 0x00000006d9089211 */ /* 0x042fe200078a28ff */
[----:B--2---:R-:W-:Y:S02]  /*24b0*/  @!P2 IMAD.MOV.U32 R10, RZ, RZ, R219 ;  /* 0x000000ffff0aa224 */ /* 0x004fe400078e00db */
[----:B------:R-:W-:Y:S01]  /*24c0*/  @!P2 IMAD.MOV.U32 R11, RZ, RZ, R220 ;  /* 0x000000ffff0ba224 */ /* 0x000fe200078e00dc */
[----:B------:R-:W-:-:S04]  /*24d0*/  @!P1 LEA.HI.X R9, R217, R7, R218, 0x5, P5 ;  /* 0x00000007d9099211 */ /* 0x000fc800028f2cda */
[----:B------:R1:W-:Y:S04]  /*24e0*/  @!P2 LDGSTS.E.BYPASS.LTC128B.128 [R4+0x2000], desc[UR4][R10.64] ;  /* 0x020000000a04afae */ /* 0x0003e8000b981a04 */
[----:B------:R-:W-:Y:S04]  /*24f0*/  @!P3 LDGSTS.E.BYPASS.LTC128B.128 [R4+0x2800], desc[UR4][R6.64] ;  /* 0x028000000604bfae */ /* 0x000fe8000b981a04 */
[----:B------:R2:W-:Y:S01]  /*2500*/  @!P1 LDGSTS.E.BYPASS.LTC128B.128 [R4+0x3000], desc[UR4][R8.64] ;  /* 0x0300000008049fae */ /* 0x0005e2000b981a04 */
[----:B------:R-:W-:Y:S01]  /*2510*/  ISETP.GE.AND P3, PT, R33, R0, PT ;  /* 0x000000002100720c */ /* 0x000fe20003f66270 */
[----:B------:R-:W-:-:S02]  /*2520*/  VIADD R30, R2, 0x90 ;  /* 0x00000090021e7836 */ /* 0x000fc40000000000 */
[C---:B------:R-:W-:Y:S02]  /*2530*/  VIADD R40, R2.reuse, 0x60 ;  /* 0x0000006002287836 */ /* 0x040fe40000000000 */
[----:B------:R-:W-:Y:S01]  /*2540*/  VIADD R34, R2, 0x70 ;  /* 0x0000007002227836 */ /* 0x000fe20000000000 */
[----:B-1----:R-:W-:-:S04]  /*2550*/  @!P6 LEA R10, P1, R217, R6, 0x6 ;  /* 0x00000006d90ae211 */ /* 0x002fc800078230ff */
[----:B------:R-:W-:Y:S01]  /*2560*/  @!P6 LEA.HI.X R11, R217, R7, R218, 0x6, P1 ;  /* 0x00000007d90be211 */ /* 0x000fe200008f34da */
[----:B--2---:R-:W-:-:S04]  /*2570*/  @!P0 IMAD.MOV.U32 R8, RZ, RZ, R6 ;  /* 0x000000ffff088224 */ /* 0x004fc800078e0006 */
[----:B------:R1:W-:Y:S01]  /*2580*/  @!P6 LDGSTS.E.BYPASS.LTC128B.128 [R4+0x3800], desc[UR4][R10.64] ;  /* 0x038000000a04efae */ /* 0x0003e2000b981a04 */
[----:B------:R-:W-:Y:S01]  /*2590*/  @!P0 IMAD.MOV.U32 R9, RZ, RZ, R7 ;  /* 0x000000ffff098224 */ /* 0x000fe200078e0007 */
[-C--:B------:R-:W-:Y:S01]  /*25a0*/  ISETP.GE.AND P6, PT, R27, R0.reuse, PT ;  /* 0x000000001b00720c */ /* 0x080fe20003fc6270 */
[----:B------:R-:W-:Y:S02]  /*25b0*/  @!P0 IMAD R3, R218, 0x60, RZ ;  /* 0x00000060da038824 */ /* 0x000fe400078e02ff */
[----:B------:R-:W-:Y:S01]  /*25c0*/  @!P0 IMAD.WIDE.U32 R8, R217, 0x60, R8 ;  /* 0x00000060d9088825 */ /* 0x000fe200078e0008 */
[-C--:B------:R-:W-:Y:S02]  /*25d0*/  ISETP.GE.AND P1, PT, R30, R0.reuse, PT ;  /* 0x000000001e00720c */ /* 0x080fe40003f26270 */
[-C--:B------:R-:W-:Y:S01]  /*25e0*/  ISETP.GE.AND P5, PT, R40, R0.reuse, PT ;  /* 0x000000002800720c */ /* 0x080fe20003fa6270 */
[----:B------:R-:W-:Y:S01]  /*25f0*/  @!P0 IMAD.IADD R9, R9, 0x1, R3 ;  /* 0x0000000109098824 */ /* 0x000fe200078e0203 */
[----:B------:R-:W-:Y:S01]  /*2600*/  ISETP.GE.AND P4, PT, R34, R0, PT ;  /* 0x000000002200720c */ /* 0x000fe20003f86270 */
[----:B------:R-:W-:-:S02]  /*2610*/  @!P3 IMAD.MOV.U32 R14, RZ, RZ, R6 ;  /* 0x000000ffff0eb224 */ /* 0x000fc400078e0006 */
[----:B------:R-:W-:Y:S01]  /*2620*/  @!P3 IMAD.MOV.U32 R15, RZ, RZ, R7 ;  /* 0x000000ffff0fb224 */ /* 0x000fe200078e0007 */
[----:B------:R2:W-:Y:S01]  /*2630*/  @!P0 LDGSTS.E.BYPASS.LTC128B.128 [R4+0x4000], desc[UR4][R8.64] ;  /* 0x0400000008048fae */ /* 0x0005e2000b981a04 */
[----:B------:R-:W-:Y:S01]  /*2640*/  @!P3 IMAD R17, R218, 0xe0, RZ ;  /* 0x000000e0da11b824 */ /* 0x000fe200078e02ff */
[C---:B------:R-:W-:Y:S01]  /*2650*/  @!P6 LEA R16, P0, R217.reuse, R6, 0x7 ;  /* 0x00000006d910e211 */ /* 0x040fe200078038ff */
[----:B------:R-:W-:-:S04]  /*2660*/  @!P3 IMAD.WIDE.U32 R14, R217, 0xe0, R14 ;  /* 0x000000e0d90eb825 */ /* 0x000fc800078e000e */
[----:B------:R-:W-:Y:S02]  /*2670*/  VIADD R26, R2, 0xa0 ;  /* 0x000000a0021a7836 */ /* 0x000fe40000000000 */
[--C-:B------:R-:W-:Y:S02]  /*2680*/  @!P5 IMAD.MOV.U32 R12, RZ, RZ, R6.reuse ;  /* 0x000000ffff0cd224 */ /* 0x100fe400078e0006 */
[--C-:B------:R-:W-:Y:S02]  /*2690*/  @!P5 IMAD.MOV.U32 R13, RZ, RZ, R7.reuse ;  /* 0x000000ffff0dd224 */ /* 0x100fe400078e0007 */
        /* <DEDUP_REMOVED lines=14> */
[C---:B------:R-:W-:Y:S02]  /*2780*/  VIADD R23, R2.reuse, 0xb0 ;  /* 0x000000b002177836 */ /* 0x040fe40000000000 */
[----:B------:R-:W-:Y:S01]  /*2790*/  @!P4 IMAD.IADD R11, R11, 0x1, R5 ;  /* 0x000000010b0bc824 */ /* 0x000fe200078e0205 */
[----:B------:R-:W-:Y:S01]  /*27a0*/  @!P5 LDGSTS.E.BYPASS.LTC128B.128 [R4+0x5000], desc[UR4][R12.64] ;  /* 0x050000000c04dfae */ /* 0x000fe2000b981a04 */
[C---:B------:R-:W-:Y:S01]  /*27b0*/  VIADD R28, R2.reuse, 0xd0 ;  /* 0x000000d0021c7836 */ /* 0x040fe20000000000 */
[-C--:B------:R-:W-:Y:S01]  /*27c0*/  ISETP.GE.AND P6, PT, R23, R0.reuse, PT ;  /* 0x000000001700720c */ /* 0x080fe20003fc6270 */
        /* <DEDUP_REMOVED lines=9> */
[----:B------:R-:W-:Y:S01]  /*2860*/  ISETP.GE.AND P5, PT, R25, R0, PT ;  /* 0x000000001900720c */ /* 0x000fe20003fa6270 */
[----:B-1----:R-:W-:Y:S02]  /*2870*/  @!P0 IMAD R16, R218, 0x120, RZ ;  /* 0x00000120da108824 */ /* 0x002fe400078e02ff */
        /* <DEDUP_REMOVED lines=10> */
[----:B---3--:R-:W-:Y:S02]  /*2920*/  @!P6 IMAD R14, R218, 0x140, RZ ;  /* 0x00000140da0ee824 */ /* 0x008fe400078e02ff */
[--C-:B------:R-:W-:Y:S02]  /*2930*/  @!P3 IMAD.MOV.U32 R18, RZ, RZ, R6.reuse ;  /* 0x000000ffff12b224 */ /* 0x100fe400078e0006 */
[--C-:B------:R-:W-:Y:S02]  /*2940*/  @!P3 IMAD.MOV.U32 R19, RZ, RZ, R7.reuse ;  /* 0x000000ffff13b224 */ /* 0x100fe400078e0007 */
[----:B------:R-:W-:Y:S02]  /*2950*/  @!P1 IMAD.MOV.U32 R20, RZ, RZ, R6 ;  /* 0x000000ffff149224 */ /* 0x000fe400078e0006 */
[----:B------:R-:W-:Y:S02]  /*2960*/  @!P1 IMAD.MOV.U32 R21, RZ, RZ, R7 ;  /* 0x000000ffff159224 */ /* 0x000fe400078e0007 */
[----:B------:R-:W-:-:S04]  /*2970*/  @!P6 IMAD.WIDE.U32 R8, R217, 0x140, R8 ;  /* 0x00000140d908e825 */ /* 0x000fc800078e0008 */
[----:B------:R-:W-:Y:S02]  /*2980*/  @!P5 IMAD R12, R218, 0x160, RZ ;  /* 0x00000160da0cd824 */ /* 0x000fe400078e02ff */
        /* <DEDUP_REMOVED lines=8> */
[----:B------:R-:W-:Y:S02]  /*2a10*/  @!P5 IMAD.IADD R13, R7, 0x1, R12 ;  /* 0x00000001070dd824 */ /* 0x000fe400078e020c */
[----:B------:R-:W-:Y:S02]  /*2a20*/  @!P6 IMAD.MOV.U32 R14, RZ, RZ, R8 ;  /* 0x000000ffff0ee224 */ /* 0x000fe400078e0008 */
[----:B------:R-:W-:Y:S02]  /*2a30*/  @!P5 IMAD.MOV.U32 R12, RZ, RZ, R6 ;  /* 0x000000ffff0cd224 */ /* 0x000fe400078e0006 */
[----:B------:R-:W-:Y:S01]  /*2a40*/  @!P4 IMAD.IADD R11, R11, 0x1, R3 ;  /* 0x000000010b0bc824 */ /* 0x000fe200078e0203 */
[----:B------:R1:W-:Y:S01]  /*2a50*/  @!P6 LDGSTS.E.BYPASS.LTC128B.128 [R4+0x7800], desc[UR4][R14.64] ;  /* 0x078000000e04efae */ /* 0x0003e2000b981a04 */
[----:B------:R-:W-:Y:S02]  /*2a60*/  @!P3 IMAD.IADD R9, R19, 0x1, R5 ;  /* 0x000000011309b824 */ /* 0x000fe400078e0205 */
[----:B------:R-:W-:Y:S01]  /*2a70*/  @!P3 IMAD.MOV.U32 R8, RZ, RZ, R18 ;  /* 0x000000ffff08b224 */ /* 0x000fe200078e0012 */
[----:B------:R1:W-:Y:S01]  /*2a80*/  @!P5 LDGSTS.E.BYPASS.LTC128B.128 [R4+0x8000], desc[UR4][R12.64] ;  /* 0x080000000c04dfae */ /* 0x0003e2000b981a04 */
[----:B------:R-:W-:-:S02]  /*2a90*/  @!P1 IMAD.IADD R7, R21, 0x1, R22 ;  /* 0x0000000115079824 */ /* 0x000fc400078e0216 */
[----:B------:R-:W-:Y:S01]  /*2aa0*/  @!P1 IMAD.MOV.U32 R6, RZ, RZ, R20 ;  /* 0x000000ffff069224 */ /* 0x000fe200078e0014 */
        /* <DEDUP_REMOVED lines=179> */
[----:B------:R-:W-:Y:S02]  /*35e0*/  IMAD.MOV.U32 R100, RZ, RZ, 0x20 ;  /* 0x00000020ff647424 */ /* 0x000fe400078e00ff */
[----:B------:R-:W-:Y:S01]  /*35f0*/  IMAD.MOV.U32 R156, RZ, RZ, 0x40 ;  /* 0x00000040ff9c7424 */ /* 0x000fe200078e00ff */
[----:B------:R-:W-:Y:S04]  /*3600*/  STL [R1+0x14], R44 ;  /* 0x0000142c01007387 */ /* 0x000fe80000100800 */
[----:B------:R-:W3:Y:S01]  /*3610*/  LD.E R3, desc[UR4][R134.64+0x18c] ;  /* 0x00018c0486037980 */ /* 0x000ee2000c101900 */
[----:B------:R-:W-:-:S02]  /*3620*/  LOP3.LUT R0, R70, 0x8, RZ, 0xc0, !PT ;  /* 0x0000000846007812 */ /* 0x000fc400078ec0ff */
[C---:B------:R-:W-:Y:S01]  /*3630*/  LOP3.LUT R6, R5.reuse, 0x1c0, RZ, 0xc0, !PT ;  /* 0x000001c005067812 */ /* 0x040fe200078ec0ff */
[----:B------:R-:W-:Y:S01]  /*3640*/  VIADD R71, R198, 0xffffffff ;  /* 0xffffffffc6477836 */ /* 0x000fe20000000000 */
[----:B--2---:R-:W-:Y:S01]  /*3650*/  LOP3.LUT R2, R0, 0x1c0, R5, 0xf8, !PT ;  /* 0x000001c000027812 */ /* 0x004fe200078ef805 */
[----:B------:R-:W0:Y:S01]  /*3660*/  LDGDEPBAR ;  /* 0x00000000000079af */ /* 0x000e220000000000 */
[----:B------:R-:W-:Y:S02]  /*3670*/  LOP3.LUT R0, R6, 0x8, R229, 0xf8, !PT ;  /* 0x0000000806007812 */ /* 0x000fe400078ef8e5 */
[----:B------:R-:W-:Y:S02]  /*3680*/  LOP3.LUT R215, R5, 0x200, RZ, 0xc0, !PT ;  /* 0x0000020005d77812 */ /* 0x000fe400078ec0ff */
[--C-:B------:R-:W-:Y:S02]  /*3690*/  LOP3.LUT R214, R2, 0x38, R41.reuse, 0x78, !PT ;  /* 0x0000003802d67812 */ /* 0x100fe400078e7829 */
[----:B------:R-:W-:-:S02]  /*36a0*/  LOP3.LUT R0, R0, 0x38, R41, 0x78, !PT ;  /* 0x0000003800007812 */ /* 0x000fc400078e7829 */
[----:B------:R-:W-:Y:S02]  /*36b0*/  LOP3.LUT R2, R215, 0x7c00, R7, 0xf8, !PT ;  /* 0x00007c00d7027812 */ /* 0x000fe400078ef807 */
[----:B------:R-:W-:Y:S02]  /*36c0*/  LOP3.LUT R5, R5, 0x400, RZ, 0xc0, !PT ;  /* 0x0000040005057812 */ /* 0x000fe400078ec0ff */
        /* <DEDUP_REMOVED lines=18> */
[----:B------:R-:W-:Y:S01]  /*37f0*/  LDSM.16.M88.4 R84, [R224+0x3800] ;  /* 0x00380000e054783b */ /* 0x000fe20000000200 */
[----:B----4-:R-:W-:Y:S01]  /*3800*/  IMAD.IADD R0, R227, 0x1, R156 ;  /* 0x00000001e3007824 */ /* 0x010fe200078e029c */
[----:B-1----:R-:W-:Y:S04]  /*3810*/  HMMA.16816.F32 R8, R20, R28, RZ ;  /* 0x0000001c1408723c */ /* 0x002fe800000018ff */
[----:B------:R1:W4:Y:S01]  /*3820*/  LDSM.16.M88.4 R12, [R0] ;  /* 0x00000000000c783b */ /* 0x0003220000000200 */
[----:B------:R-:W-:-:S05]  /*3830*/  IMAD.IADD R25, R100, 0x1, R27 ;  /* 0x0000000164197824 */ /* 0x000fca00078e021b */
[----:B------:R-:W-:Y:S01]  /*3840*/  LDSM.16.M88.4 R80, [R25+0x2000] ;  /* 0x002000001950783b */ /* 0x000fe20000000200 */
[C---:B--2---:R-:W-:Y:S08]  /*3850*/  HMMA.16816.F32 R52, R20.reuse, R48, RZ ;  /* 0x000000301434723c */ /* 0x044ff000000018ff */
[----:B------:R-:W-:Y:S01]  /*3860*/  HMMA.16816.F32 R36, R20, R30, RZ ;  /* 0x0000001e1424723c */ /* 0x000fe200000018ff */
[----:B-1----:R-:W-:-:S07]  /*3870*/  IMAD.IADD R0, R100, 0x1, R0 ;  /* 0x0000000164007824 */ /* 0x002fce00078e0200 */
[----:B-----5:R-:W-:Y:S01]  /*3880*/  HMMA.16816.F32 R32, R16, R40, R8 ;  /* 0x000000281020723c */ /* 0x020fe20000001808 */
[----:B------:R-:W1:Y:S07]  /*3890*/  LDSM.16.M88.4 R8, [R0] ;  /* 0x000000000008783b */ /* 0x000e6e0000000200 */
[----:B------:R-:W-:Y:S01]  /*38a0*/  HMMA.16816.F32 R48, R20, R50, RZ ;  /* 0x000000321430723c */ /* 0x000fe200000018ff */
[----:B------:R2:W-:Y:S07]  /*38b0*/  STL [R1+0x10], R45 ;  /* 0x0000102d01007387 */ /* 0x0005ee0000100800 */
[----:B------:R-:W-:Y:S01]  /*38c0*/  HMMA.16816.F32 R64, R16, R60, R52 ;  /* 0x0000003c1040723c */ /* 0x000fe20000001834 */
[----:B------:R-:W-:Y:S07]  /*38d0*/  LDSM.16.M88.4 R52, [R26+0x3800] ;  /* 0x003800001a34783b */ /* 0x000fee0000000200 */
[----:B----4-:R-:W-:Y:S08]  /*38e0*/  HMMA.16816.F32 R28, R12, R72, R32 ;  /* 0x000000480c1c723c */ /* 0x010ff00000001820 */
[----:B------:R-:W-:Y:S08]  /*38f0*/  HMMA.16816.F32 R32, R16, R42, R36 ;  /* 0x0000002a1020723c */ /* 0x000ff00000001824 */
[----:B--2---:R-:W-:Y:S08]  /*3900*/  HMMA.16816.F32 R44, R20, R56, RZ ;  /* 0x00000038142c723c */ /* 0x004ff000000018ff */
[----:B------:R-:W-:Y:S01]  /*3910*/  HMMA.16816.F32 R60, R16, R62, R48 ;  /* 0x0000003e103c723c */ /* 0x000fe20000001830 */
[----:B------:R-:W2:Y:S07]  /*3920*/  LDSM.16.M88.4 R48, [R27+0x2800] ;  /* 0x002800001b30783b */ /* 0x000eae0000000200 */
[----:B------:R-:W-:Y:S01]  /*3930*/  HMMA.16816.F32 R36, R20, R58, RZ ;  /* 0x0000003a1424723c */ /* 0x000fe200000018ff */
[----:B------:R-:W4:Y:S07]  /*3940*/  LDSM.16.M88.4 R56, [R224+0x4000] ;  /* 0x00400000e038783b */ /* 0x000f2e0000000200 */
[----:B-1----:R-:W-:Y:S08]  /*3950*/  HMMA.16816.F32 R40, R8, R80, R28 ;  /* 0x000000500828723c */ /* 0x002ff0000000181c */
[----:B------:R-:W-:Y:S01]  /*3960*/  HMMA.16816.F32 R88, R16, R76, R44 ;  /* 0x0000004c1058723c */ /* 0x000fe2000000182c */
[----:B------:R-:W1:Y:S07]  /*3970*/  LDSM.16.M88.4 R44, [R25+0x2800] ;  /* 0x00280000192c783b */ /* 0x000e6e0000000200 */
[----:B------:R-:W-:Y:S01]  /*3980*/  HMMA.16816.F32 R28, R12, R74, R32 ;  /* 0x0000004a0c1c723c */ /* 0x000fe20000001820 */
[----:B------:R-:W5:Y:S07]  /*3990*/  LDSM.16.M88.4 R72, [R27+0x3000] ;  /* 0x003000001b48783b */ /* 0x000f6e0000000200 */
[----:B------:R-:W-:Y:S08]  /*39a0*/  HMMA.16816.F32 R32, R20, R84, RZ ;  /* 0x000000541420723c */ /* 0x000ff000000018ff */
[----:B------:R-:W-:Y:S08]  /*39b0*/  HMMA.16816.F32 R92, R16, R78, R36 ;  /* 0x0000004e105c723c */ /* 0x000ff00000001824 */
[----:B------:R-:W-:Y:S08]  /*39c0*/  HMMA.16816.F32 R36, R8, R82, R28 ;  /* 0x000000520824723c */ /* 0x000ff0000000181c */
[----:B--2---:R-:W-:Y:S01]  /*39d0*/  HMMA.16816.F32 R28, R12, R48, R64 ;  /* 0x000000300c1c723c */ /* 0x004fe20000001840 */
[----:B------:R-:W2:Y:S07]  /*39e0*/  LDSM.16.M88.4 R64, [R26+0x4000] ;  /* 0x004000001a40783b */ /* 0x000eae0000000200 */
[----:B------:R-:W-:Y:S08]  /*39f0*/  HMMA.16816.F32 R80, R16, R52, R32 ;  /* 0x000000341050723c */ /* 0x000ff00000001820 */
[----:B------:R-:W-:-:S15]  /*3a00*/  HMMA.16816.F32 R32, R20, R86, RZ ;  /* 0x000000561420723c */ /* 0x000fde00000018ff */
[----:B------:R-:W-:-:S05]  /*3a10*/  NOP ;  /* 0x0000000000007918 */ /* 0x000fca0000000000 */
[----:B------:R-:W-:Y:S01]  /*3a20*/  HMMA.16816.F32 R96, R16, R54, R32 ;  /* 0x000000361060723c */ /* 0x000fe20000001820 */
[----:B------:R-:W2:Y:S07]  /*3a30*/  LDSM.16.M88.4 R52, [R25+0x3000] ;  /* 0x003000001934783b */ /* 0x000eae0000000200 */
[----:B----4-:R-:W-:Y:S01]  /*3a40*/  HMMA.16816.F32 R32, R20, R56, RZ ;  /* 0x000000381420723c */ /* 0x010fe200000018ff */
[----:B---3--:R-:W-:-:S04]  /*3a50*/  FMUL.FTZ R0, R40, R3 ;  /* 0x0000000328007220 */ /* 0x008fc80000410000 */
[----:B------:R3:W-:Y:S02]  /*3a60*/  MUFU.TANH R173, R0 ;  /* 0x0000000000ad7308 */ /* 0x0007e40000002400 */
[----:B---3--:R-:W-:-:S06]  /*3a70*/  FMUL.FTZ R0, R41, R3 ;  /* 0x0000000329007220 */ /* 0x008fcc0000410000 */
[----:B------:R3:W-:Y:S02]  /*3a80*/  MUFU.TANH R191, R0 ;  /* 0x0000000000bf7308 */ /* 0x0007e40000002400 */
[----:B---3--:R-:W-:-:S06]  /*3a90*/  FMUL.FTZ R0, R42, R3 ;  /* 0x000000032a007220 */ /* 0x008fcc0000410000 */
[----:B------:R3:W4:Y:S02]  /*3aa0*/  MUFU.TANH R163, R0 ;  /* 0x0000000000a37308 */ /* 0x0007240000002400 */
[-C--:B---3--:R-:W-:Y:S02]  /*3ab0*/  FMUL.FTZ R0, R43, R3.reuse ;  /* 0x000000032b007220 */ /* 0x088fe40000410000 */
[----:B-1----:R-:W-:Y:S04]  /*3ac0*/  HMMA.16816.F32 R40, R8, R44, R28 ;  /* 0x0000002c0828723c */ /* 0x002fe8000000181c */
[----:B------:R1:W3:Y:S04]  /*3ad0*/  MUFU.TANH R188, R0 ;  /* 0x0000000000bc7308 */ /* 0x0002e80000002400 */
[----:B------:R-:W-:Y:S01]  /*3ae0*/  HMMA.16816.F32 R28, R12, R50, R60 ;  /* 0x000000320c1c723c */ /* 0x000fe2000000183c */
[----:B------:R-:W-:Y:S04]  /*3af0*/  LDSM.16.M88.4 R60, [R27+0x3800] ;  /* 0x003800001b3c783b */ /* 0x000fe80000000200 */
[----:B------:R-:W-:Y:S01]  /*3b00*/  LDSM.16.M88.4 R48, [R26+0x4800] ;  /* 0x004800001a30783b */ /* 0x000fe20000000200 */
[----:B-1----:R-:W-:-:S04]  /*3b10*/  FMUL.FTZ R0, R36, R3 ;  /* 0x0000000324007220 */ /* 0x002fc80000410000 */
[----:B------:R1:W-:Y:S02]  /*3b20*/  MUFU.TANH R190, R0 ;  /* 0x0000000000be7308 */ /* 0x0003e40000002400 */
[----:B-1----:R-:W-:-:S06]  /*3b30*/  FMUL.FTZ R0, R37, R3 ;  /* 0x0000000325007220 */ /* 0x002fcc0000410000 */
[----:B------:R1:W-:Y:S02]  /*3b40*/  MUFU.TANH R189, R0 ;  /* 0x0000000000bd7308 */ /* 0x0003e40000002400 */
[----:B-1----:R-:W-:-:S06]  /*3b50*/  FMUL.FTZ R0, R38, R3 ;  /* 0x0000000326007220 */ /* 0x002fcc0000410000 */
[----:B------:R1:W3:Y:S02]  /*3b60*/  MUFU.TANH R153, R0 ;  /* 0x0000000000997308 */ /* 0x0002e40000002400 */
[-C--:B-1----:R-:W-:Y:S02]  /*3b70*/  FMUL.FTZ R0, R39, R3.reuse ;  /* 0x0000000327007220 */ /* 0x082fe40000410000 */
[----:B------:R-:W-:Y:S01]  /*3b80*/  HMMA.16816.F32 R36, R8, R46, R28 ;  /* 0x0000002e0824723c */ /* 0x000fe2000000181c */
[----:B------:R-:W1:Y:S03]  /*3b90*/  LDSM.16.M88.4 R44, [R224+0x4800] ;  /* 0x00480000e02c783b */ /* 0x000e660000000200 */
[----:B------:R2:W3:Y:S04]  /*3ba0*/  MUFU.TANH R151, R0 ;  /* 0x0000000000977308 */ /* 0x0004e80000002400 */
[----:B-----5:R-:W-:Y:S01]  /*3bb0*/  HMMA.16816.F32 R28, R12, R72, R88 ;  /* 0x000000480c1c723c */ /* 0x020fe20000001858 */
[----:B--2---:R-:W-:-:S04]  /*3bc0*/  FMUL.FTZ R0, R40, R3 ;  /* 0x0000000328007220 */ /* 0x004fc80000410000 */
[----:B------:R2:W-:Y:S03]  /*3bd0*/  MUFU.TANH R187, R0 ;  /* 0x0000000000bb7308 */ /* 0x0005e60000002400 */
[----:B------:R-:W-:Y:S08]  /*3be0*/  HMMA.16816.F32 R76, R16, R64, R32 ;  /* 0x00000040104c723c */ /* 0x000ff00000001820 */
[----:B------:R-:W-:Y:S01]  /*3bf0*/  HMMA.16816.F32 R32, R20, R58, RZ ;  /* 0x0000003a1420723c */ /* 0x000fe200000018ff */
[----:B------:R-:W5:Y:S01]  /*3c00*/  LDSM.16.M88.4 R56, [R25+0x3800] ;  /* 0x003800001938783b */ /* 0x000f620000000200 */
[----:B--2---:R-:W-:-:S04]  /*3c10*/  FMUL.FTZ R0, R41, R3 ;  /* 0x0000000329007220 */ /* 0x004fc80000410000 */
[----:B------:R2:W-:Y:S02]  /*3c20*/  MUFU.TANH R186, R0 ;  /* 0x0000000000ba7308 */ /* 0x0005e40000002400 */
[----:B--2---:R-:W-:-:S06]  /*3c30*/  FMUL.FTZ R0, R42, R3 ;  /* 0x000000032a007220 */ /* 0x004fcc0000410000 */
[----:B------:R2:W3:Y:S06]  /*3c40*/  MUFU.TANH R143, R0 ;  /* 0x00000000008f7308 */ /* 0x0004ec0000002400 */
[----:B------:R-:W-:Y:S01]  /*3c50*/  HMMA.16816.F32 R84, R16, R66, R32 ;  /* 0x000000421054723c */ /* 0x000fe20000001820 */
[----:B------:R-:W4:Y:S01]  /*3c60*/  LDSM.16.M88.4 R64, [R224+0x5000] ;  /* 0x00500000e040783b */ /* 0x000f220000000200 */
[----:B--2---:R-:W-:-:S06]  /*3c70*/  FMUL.FTZ R0, R43, R3 ;  /* 0x000000032b007220 */ /* 0x004fcc0000410000 */
[----:B------:R-:W-:Y:S01]  /*3c80*/  HMMA.16816.F32 R40, R8, R52, R28 ;  /* 0x000000340828723c */ /* 0x000fe2000000181c */
[----:B------:R2:W3:Y:S07]  /*3c90*/  MUFU.TANH R131, R0 ;  /* 0x0000000000837308 */ /* 0x0004ee0000002400 */
[----:B------:R-:W-:Y:S01]  /*3ca0*/  HMMA.16816.F32 R28, R12, R74, R92 ;  /* 0x0000004a0c1c723c */ /* 0x000fe2000000185c */
[----:B------:R-:W3:Y:S01]  /*3cb0*/  LDSM.16.M88.4 R72, [R27+0x4000] ;  /* 0x004000001b48783b */ /* 0x000ee20000000200 */
[----:B--2---:R-:W-:-:S04]  /*3cc0*/  FMUL.FTZ R0, R36, R3 ;  /* 0x0000000324007220 */ /* 0x004fc80000410000 */
[----:B------:R2:W-:Y:S02]  /*3cd0*/  MUFU.TANH R185, R0 ;  /* 0x0000000000b97308 */ /* 0x0005e40000002400 */
[----:B-1----:R-:W-:Y:S01]  /*3ce0*/  HMMA.16816.F32 R32, R20, R44, RZ ;  /* 0x0000002c1420723c */ /* 0x002fe200000018ff */
[----:B--2---:R-:W-:-:S05]  /*3cf0*/  FMUL.FTZ R0, R37, R3 ;  /* 0x0000000325007220 */ /* 0x004fca0000410000 */
[----:B------:R1:W-:Y:S02]  /*3d00*/  MUFU.TANH R140, R0 ;  /* 0x00000000008c7308 */ /* 0x0003e40000002400 */
[----:B-1----:R-:W-:-:S06]  /*3d10*/  FMUL.FTZ R0, R38, R3 ;  /* 0x0000000326007220 */ /* 0x002fcc0000410000 */
[----:B------:R1:W2:Y:S02]  /*3d20*/  MUFU.TANH R107, R0 ;  /* 0x00000000006b7308 */ /* 0x0002a40000002400 */
[-C--:B-1----:R-:W-:Y:S02]  /*3d30*/  FMUL.FTZ R0, R39, R3.reuse ;  /* 0x0000000327007220 */ /* 0x082fe40000410000 */
[----:B------:R-:W-:Y:S01]  /*3d40*/  HMMA.16816.F32 R36, R8, R54, R28 ;  /* 0x000000360824723c */ /* 0x000fe2000000181c */
[----:B------:R-:W1:Y:S03]  /*3d50*/  LDSM.16.M88.4 R52, [R26+0x5000] ;  /* 0x005000001a34783b */ /* 0x000e660000000200 */
[----:B------:R5:W2:Y:S04]  /*3d60*/  MUFU.TANH R105, R0 ;  /* 0x0000000000697308 */ /* 0x000aa80000002400 */
[----:B------:R-:W-:Y:S01]  /*3d70*/  HMMA.16816.F32 R28, R12, R60, R80 ;  /* 0x0000003c0c1c723c */ /* 0x000fe20000001850 */
[----:B-----5:R-:W-:-:S04]  /*3d80*/  FMUL.FTZ R0, R40, R3 ;  /* 0x0000000328007220 */ /* 0x020fc80000410000 */
[----:B------:R5:W-:Y:S03]  /*3d90*/  MUFU.TANH R122, R0 ;  /* 0x00000000007a7308 */ /* 0x000be60000002400 */
[----:B------:R-:W-:Y:S08]  /*3da0*/  HMMA.16816.F32 R80, R16, R48, R32 ;  /* 0x000000301050723c */ /* 0x000ff00000001820 */
[----:B------:R-:W-:Y:S01]  /*3db0*/  HMMA.16816.F32 R32, R20, R46, RZ ;  /* 0x0000002e1420723c */ /* 0x000fe200000018ff */
[----:B------:R-:W2:Y:S01]  /*3dc0*/  LDSM.16.M88.4 R44, [R25+0x4000] ;  /* 0x00400000192c783b */ /* 0x000ea20000000200 */
[----:B-----5:R-:W-:-:S04]  /*3dd0*/  FMUL.FTZ R0, R41, R3 ;  /* 0x0000000329007220 */ /* 0x020fc80000410000 */
[----:B------:R5:W-:Y:S02]  /*3de0*/  MUFU.TANH R184, R0 ;  /* 0x0000000000b87308 */ /* 0x000be40000002400 */
[----:B-----5:R-:W-:-:S06]  /*3df0*/  FMUL.FTZ R0, R42, R3 ;  /* 0x000000032a007220 */ /* 0x020fcc0000410000 */
[----:B------:R5:W2:Y:S06]  /*3e00*/  MUFU.TANH R102, R0 ;  /* 0x0000000000667308 */ /* 0x000aac0000002400 */
[----:B------:R-:W-:Y:S01]  /*3e10*/  HMMA.16816.F32 R92, R16, R50, R32 ;  /* 0x00000032105c723c */ /* 0x000fe20000001820 */
[----:B------:R-:W2:Y:S01]  /*3e20*/  LDSM.16.M88.4 R48, [R224+0x5800] ;  /* 0x00580000e030783b */ /* 0x000ea20000000200 */
[----:B-----5:R-:W-:-:S06]  /*3e30*/  FMUL.FTZ R0, R43, R3 ;  /* 0x000000032b007220 */ /* 0x020fcc0000410000 */
[----:B------:R-:W-:Y:S01]  /*3e40*/  HMMA.16816.F32 R40, R8, R56, R28 ;  /* 0x000000380828723c */ /* 0x000fe2000000181c */
[----:B------:R5:W2:Y:S07]  /*3e50*/  MUFU.TANH R103, R0 ;  /* 0x0000000000677308 */ /* 0x000aae0000002400 */
[----:B------:R-:W-:Y:S01]  /*3e60*/  HMMA.16816.F32 R28, R12, R62, R96 ;  /* 0x0000003e0c1c723c */ /* 0x000fe20000001860 */
[----:B------:R-:W2:Y:S01]  /*3e70*/  LDSM.16.M88.4 R60, [R26+0x5800] ;  /* 0x005800001a3c783b */ /* 0x000ea20000000200 */
[----:B-----5:R-:W-:-:S04]  /*3e80*/  FMUL.FTZ R0, R36, R3 ;  /* 0x0000000324007220 */ /* 0x020fc80000410000 */
[----:B------:R5:W-:Y:S02]  /*3e90*/  MUFU.TANH R106, R0 ;  /* 0x00000000006a7308 */ /* 0x000be40000002400 */
[----:B----4-:R-:W-:Y:S01]  /*3ea0*/  HMMA.16816.F32 R32, R20, R64, RZ ;  /* 0x000000401420723c */ /* 0x010fe200000018ff */
[----:B-----5:R-:W-:-:S05]  /*3eb0*/  FMUL.FTZ R0, R37, R3 ;  /* 0x0000000325007220 */ /* 0x020fca0000410000 */
[----:B------:R4:W-:Y:S02]  /*3ec0*/  MUFU.TANH R121, R0 ;  /* 0x0000000000797308 */ /* 0x0009e40000002400 */
[----:B----4-:R-:W-:-:S06]  /*3ed0*/  FMUL.FTZ R0, R38, R3 ;  /* 0x0000000326007220 */ /* 0x010fcc0000410000 */
[----:B------:R4:W5:Y:S02]  /*3ee0*/  MUFU.TANH R101, R0 ;  /* 0x0000000000657308 */ /* 0x0009640000002400 */
[-C--:B----4-:R-:W-:Y:S02]  /*3ef0*/  FMUL.FTZ R0, R39, R3.reuse ;  /* 0x0000000327007220 */ /* 0x090fe40000410000 */
[----:B------:R-:W-:Y:S01]  /*3f00*/  HMMA.16816.F32 R36, R8, R58, R28 ;  /* 0x0000003a0824723c */ /* 0x000fe2000000181c */
[----:B------:R-:W-:Y:S03]  /*3f10*/  LDSM.16.M88.4 R56, [R25+0x4800] ;  /* 0x004800001938783b */ /* 0x000fe60000000200 */
[----:B------:R4:W5:Y:S04]  /*3f20*/  MUFU.TANH R104, R0 ;  /* 0x0000000000687308 */ /* 0x0009680000002400 */
[----:B---3--:R-:W-:Y:S01]  /*3f30*/  HMMA.16816.F32 R28, R12, R72, R76 ;  /* 0x000000480c1c723c */ /* 0x008fe2000000184c */
[----:B----4-:R-:W-:-:S04]  /*3f40*/  FMUL.FTZ R0, R40, R3 ;  /* 0x0000000328007220 */ /* 0x010fc80000410000 */
[----:B------:R3:W-:Y:S03]  /*3f50*/  MUFU.TANH R112, R0 ;  /* 0x0000000000707308 */ /* 0x0007e60000002400 */
[----:B-1----:R-:W-:Y:S08]  /*3f60*/  HMMA.16816.F32 R76, R16, R52, R32 ;  /* 0x00000034104c723c */ /* 0x002ff00000001820 */
[----:B------:R-:W-:Y:S01]  /*3f70*/  HMMA.16816.F32 R32, R20, R66, RZ ;  /* 0x000000421420723c */ /* 0x000fe200000018ff */
[----:B------:R-:W1:Y:S01]  /*3f80*/  LDSM.16.M88.4 R64, [R27+0x4800] ;  /* 0x004800001b40783b */ /* 0x000e620000000200 */
[----:B---3--:R-:W-:-:S04]  /*3f90*/  FMUL.FTZ R0, R41, R3 ;  /* 0x0000000329007220 */ /* 0x008fc80000410000 */
[----:B------:R3:W-:Y:S02]  /*3fa0*/  MUFU.TANH R111, R0 ;  /* 0x00000000006f7308 */ /* 0x0007e40000002400 */
[----:B---3--:R-:W-:-:S06]  /*3fb0*/  FMUL.FTZ R0, R42, R3 ;  /* 0x000000032a007220 */ /* 0x008fcc0000410000 */
[----:B------:R3:W4:Y:S02]  /*3fc0*/  MUFU.TANH R109, R0 ;  /* 0x00000000006d7308 */ /* 0x0007240000002400 */
[-C--:B---3--:R-:W-:Y:S02]  /*3fd0*/  FMUL.FTZ R0, R43, R3.reuse ;  /* 0x000000032b007220 */ /* 0x088fe40000410000 */
[----:B--2---:R-:W-:Y:S04]  /*3fe0*/  HMMA.16816.F32 R40, R8, R44, R28 ;  /* 0x0000002c0828723c */ /* 0x004fe8000000181c */
[----:B------:R2:W3:Y:S04]  /*3ff0*/  MUFU.TANH R108, R0 ;  /* 0x00000000006c7308 */ /* 0x0004e80000002400 */
[----:B------:R-:W-:Y:S01]  /*4000*/  HMMA.16816.F32 R28, R12, R74, R84 ;  /* 0x0000004a0c1c723c */ /* 0x000fe20000001854 */
[----:B--2---:R-:W-:-:S04]  /*4010*/  FMUL.FTZ R0, R36, R3 ;  /* 0x0000000324007220 */ /* 0x004fc80000410000 */
[----:B------:R2:W-:Y:S03]  /*4020*/  MUFU.TANH R183, R0 ;  /* 0x0000000000b77308 */ /* 0x0005e60000002400 */
[----:B------:R-:W-:Y:S01]  /*4030*/  HMMA.16816.F32 R72, R16, R54, R32 ;  /* 0x000000361048723c */ /* 0x000fe20000001820 */
[----:B------:R-:W-:Y:S07]  /*4040*/  LDSM.16.M88.4 R52, [R27+0x5000] ;  /* 0x005000001b34783b */ /* 0x000fee0000000200 */
[----:B------:R-:W-:Y:S01]  /*4050*/  HMMA.16816.F32 R32, R20, R48, RZ ;  /* 0x000000301420723c */ /* 0x000fe200000018ff */
[----:B--2---:R-:W-:-:S04]  /*4060*/  FMUL.FTZ R0, R37, R3 ;  /* 0x0000000325007220 */ /* 0x004fc80000410000 */
[----:B------:R2:W-:Y:S02]  /*4070*/  MUFU.TANH R182, R0 ;  /* 0x0000000000b67308 */ /* 0x0005e40000002400 */
[----:B--2---:R-:W-:-:S06]  /*4080*/  FMUL.FTZ R0, R38, R3 ;  /* 0x0000000326007220 */ /* 0x004fcc0000410000 */
[----:B------:R2:W-:Y:S07]  /*4090*/  MUFU.TANH R119, R0 ;  /* 0x0000000000777308 */ /* 0x0005ee0000002400 */
[----:B------:R-:W-:Y:S01]  /*40a0*/  HMMA.16816.F32 R88, R16, R60, R32 ;  /* 0x0000003c1058723c */ /* 0x000fe20000001820 */
[----:B--2---:R-:W-:-:S07]  /*40b0*/  FMUL.FTZ R0, R39, R3 ;  /* 0x0000000327007220 */ /* 0x004fce0000410000 */
[----:B------:R-:W-:Y:S01]  /*40c0*/  HMMA.16816.F32 R36, R8, R46, R28 ;  /* 0x0000002e0824723c */ /* 0x000fe2000000181c */
[----:B------:R-:W2:Y:S01]  /*40d0*/  LDSM.16.M88.4 R44, [R224+0x6000] ;  /* 0x00600000e02c783b */ /* 0x000ea20000000200 */
[----:B------:R5:W3:Y:S06]  /*40e0*/  MUFU.TANH R110, R0 ;  /* 0x00000000006e7308 */ /* 0x000aec0000002400 */
[----:B-1----:R-:W-:Y:S08]  /*40f0*/  HMMA.16816.F32 R28, R12, R64, R80 ;  /* 0x000000400c1c723c */ /* 0x002ff00000001850 */
[----:B------:R-:W-:Y:S01]  /*4100*/  HMMA.16816.F32 R32, R20, R50, RZ ;  /* 0x000000321420723c */ /* 0x000fe200000018ff */
[----:B------:R-:W1:Y:S01]  /*4110*/  LDSM.16.M88.4 R48, [R26+0x6000] ;  /* 0x006000001a30783b */ /* 0x000e620000000200 */
[----:B-----5:R-:W-:-:S04]  /*4120*/  FMUL.FTZ R0, R40, R3 ;  /* 0x0000000328007220 */ /* 0x020fc80000410000 */
[----:B------:R5:W-:Y:S02]  /*4130*/  MUFU.TANH R177, R0 ;  /* 0x0000000000b17308 */ /* 0x000be40000002400 */
[----:B-----5:R-:W-:-:S06]  /*4140*/  FMUL.FTZ R0, R41, R3 ;  /* 0x0000000329007220 */ /* 0x020fcc0000410000 */
[----:B------:R5:W-:Y:S06]  /*4150*/  MUFU.TANH R120, R0 ;  /* 0x0000000000787308 */ /* 0x000bec0000002400 */
[----:B------:R-:W-:Y:S01]  /*4160*/  HMMA.16816.F32 R84, R16, R62, R32 ;  /* 0x0000003e1054723c */ /* 0x000fe20000001820 */
[----:B------:R-:W4:Y:S01]  /*4170*/  LDSM.16.M88.4 R60, [R25+0x5000] ;  /* 0x00500000193c783b */ /* 0x000f220000000200 */
[----:B-----5:R-:W-:-:S04]  /*4180*/  FMUL.FTZ R0, R42, R3 ;  /* 0x000000032a007220 */ /* 0x020fc80000410000 */
[----:B------:R5:W3:Y:S02]  /*4190*/  MUFU.TANH R114, R0 ;  /* 0x0000000000727308 */ /* 0x000ae40000002400 */
[----:B--2---:R-:W-:Y:S01]  /*41a0*/  HMMA.16816.F32 R32, R20, R44, RZ ;  /* 0x0000002c1420723c */ /* 0x004fe200000018ff */
[----:B-----5:R-:W-:-:S07]  /*41b0*/  FMUL.FTZ R0, R43, R3 ;  /* 0x000000032b007220 */ /* 0x020fce0000410000 */
[----:B------:R-:W-:Y:S01]  /*41c0*/  HMMA.16816.F32 R40, R8, R56, R28 ;  /* 0x000000380828723c */ /* 0x000fe2000000181c */
[----:B------:R2:W5:Y:S07]  /*41d0*/  MUFU.TANH R115, R0 ;  /* 0x0000000000737308 */ /* 0x00056e0000002400 */
[----:B------:R-:W-:Y:S01]  /*41e0*/  HMMA.16816.F32 R28, R12, R66, R92 ;  /* 0x000000420c1c723c */ /* 0x000fe2000000185c */
[----:B------:R-:W-:Y:S01]  /*41f0*/  LDSM.16.M88.4 R64, [R224+0x6800] ;  /* 0x00680000e040783b */ /* 0x000fe20000000200 */
[----:B--2---:R-:W-:-:S04]  /*4200*/  FMUL.FTZ R0, R36, R3 ;  /* 0x0000000324007220 */ /* 0x004fc80000410000 */
[----:B------:R2:W-:Y:S02]  /*4210*/  MUFU.TANH R118, R0 ;  /* 0x0000000000767308 */ /* 0x0005e40000002400 */
[----:B-1----:R-:W-:Y:S01]  /*4220*/  HMMA.16816.F32 R80, R16, R48, R32 ;  /* 0x000000301050723c */ /* 0x002fe20000001820 */
[----:B--2---:R-:W-:-:S05]  /*4230*/  FMUL.FTZ R0, R37, R3 ;  /* 0x0000000325007220 */ /* 0x004fca0000410000 */
[----:B------:R1:W-:Y:S02]  /*4240*/  MUFU.TANH R116, R0 ;  /* 0x0000000000747308 */ /* 0x0003e40000002400 */
[----:B------:R-:W-:Y:S01]  /*4250*/  HMMA.16816.F32 R32, R20, R46, RZ ;  /* 0x0000002e1420723c */ /* 0x000fe200000018ff */
[----:B------:R-:W2:Y:S01]  /*4260*/  LDSM.16.M88.4 R44, [R27+0x5800] ;  /* 0x005800001b2c783b */ /* 0x000ea20000000200 */
[----:B-1----:R-:W-:-:S04]  /*4270*/  FMUL.FTZ R0, R38, R3 ;  /* 0x0000000326007220 */ /* 0x002fc80000410000 */
[----:B------:R1:W5:Y:S02]  /*4280*/  MUFU.TANH R113, R0 ;  /* 0x0000000000717308 */ /* 0x0003640000002400 */
[-C--:B-1----:R-:W-:Y:S02]  /*4290*/  FMUL.FTZ R0, R39, R3.reuse ;  /* 0x0000000327007220 */ /* 0x082fe40000410000 */
[----:B------:R-:W-:Y:S01]  /*42a0*/  HMMA.16816.F32 R36, R8, R58, R28 ;  /* 0x0000003a0824723c */ /* 0x000fe2000000181c */
[----:B------:R-:W-:Y:S03]  /*42b0*/  LDSM.16.M88.4 R56, [R26+0x7000] ;  /* 0x007000001a38783b */ /* 0x000fe60000000200 */
[----:B------:R1:W5:Y:S04]  /*42c0*/  MUFU.TANH R117, R0 ;  /* 0x0000000000757308 */ /* 0x0003680000002400 */
[----:B------:R-:W-:Y:S01]  /*42d0*/  HMMA.16816.F32 R28, R12, R52, R76 ;  /* 0x000000340c1c723c */ /* 0x000fe2000000184c */
[----:B------:R-:W-:Y:S01]  /*42e0*/  LDSM.16.M88.4 R76, [R26+0x6800] ;  /* 0x006800001a4c783b */ /* 0x000fe20000000200 */
[----:B-1----:R-:W-:-:S04]  /*42f0*/  FMUL.FTZ R0, R40, R3 ;  /* 0x0000000328007220 */ /* 0x002fc80000410000 */
[----:B------:R1:W-:Y:S02]  /*4300*/  MUFU.TANH R130, R0 ;  /* 0x0000000000827308 */ /* 0x0003e40000002400 */
[----:B------:R-:W-:Y:S01]  /*4310*/  HMMA.16816.F32 R92, R16, R50, R32 ;  /* 0x00000032105c723c */ /* 0x000fe20000001820 */
[----:B------:R-:W3:Y:S01]  /*4320*/  LDSM.16.M88.4 R48, [R25+0x5800] ;  /* 0x005800001930783b */ /* 0x000ee20000000200 */
[----:B-1----:R-:W-:-:S04]  /*4330*/  FMUL.FTZ R0, R41, R3 ;  /* 0x0000000329007220 */ /* 0x002fc80000410000 */
[----:B------:R1:W-:Y:S02]  /*4340*/  MUFU.TANH R128, R0 ;  /* 0x0000000000807308 */ /* 0x0003e40000002400 */
[----:B-1----:R-:W-:-:S06]  /*4350*/  FMUL.FTZ R0, R42, R3 ;  /* 0x000000032a007220 */ /* 0x002fcc0000410000 */
[----:B------:R1:W5:Y:S02]  /*4360*/  MUFU.TANH R124, R0 ;  /* 0x00000000007c7308 */ /* 0x0003640000002400 */
[-C--:B-1----:R-:W-:Y:S02]  /*4370*/  FMUL.FTZ R0, R43, R3.reuse ;  /* 0x000000032b007220 */ /* 0x082fe40000410000 */
[----:B----4-:R-:W-:Y:S04]  /*4380*/  HMMA.16816.F32 R40, R8, R60, R28 ;  /* 0x0000003c0828723c */ /* 0x010fe8000000181c */
[----:B------:R1:W4:Y:S04]  /*4390*/  MUFU.TANH R123, R0 ;  /* 0x00000000007b7308 */ /* 0x0003280000002400 */
[----:B------:R-:W-:Y:S01]  /*43a0*/  HMMA.16816.F32 R28, R12, R54, R72 ;  /* 0x000000360c1c723c */ /* 0x000fe20000001848 */
[----:B------:R-:W5:Y:S04]  /*43b0*/  LDSM.16.M88.4 R72, [R27+0x6000] ;  /* 0x006000001b48783b */ /* 0x000f680000000200 */
[----:B------:R-:W-:Y:S01]  /*43c0*/  LDSM.16.M88.4 R52, [R25+0x6000] ;  /* 0x006000001934783b */ /* 0x000fe20000000200 */
[----:B-1----:R-:W-:-:S04]  /*43d0*/  FMUL.FTZ R0, R36, R3 ;  /* 0x0000000324007220 */ /* 0x002fc80000410000 */
[----:B------:R1:W-:Y:S10]  /*43e0*/  MUFU.TANH R127, R0 ;  /* 0x00000000007f7308 */ /* 0x0003f40000002400 */
[----:B------:R-:W-:Y:S01]  /*43f0*/  HMMA.16816.F32 R28, R8, R62, R28 ;  /* 0x0000003e081c723c */ /* 0x000fe2000000181c */
[----:B------:R-:W4:Y:S01]  /*4400*/  LDSM.16.M88.4 R60, [R224+0x7000] ;  /* 0x00700000e03c783b */ /* 0x000f220000000200 */
[----:B-1----:R-:W-:-:S04]  /*4410*/  FMUL.FTZ R0, R37, R3 ;  /* 0x0000000325007220 */ /* 0x002fc80000410000 */
[----:B------:R1:W-:Y:S02]  /*4420*/  MUFU.TANH R126, R0 ;  /* 0x00000000007e7308 */ /* 0x0003e40000002400 */
[----:B--2---:R-:W-:Y:S01]  /*4430*/  HMMA.16816.F32 R32, R12, R44, R88 ;  /* 0x0000002c0c20723c */ /* 0x004fe20000001858 */
[----:B-1----:R-:W-:-:S05]  /*4440*/  FMUL.FTZ R0, R38, R3 ;  /* 0x0000000326007220 */ /* 0x002fca0000410000 */
[----:B------:R1:W2:Y:S02]  /*4450*/  MUFU.TANH R125, R0 ;  /* 0x00000000007d7308 */ /* 0x0002a40000002400 */
[----:B-1----:R-:W-:-:S06]  /*4460*/  FMUL.FTZ R0, R39, R3 ;  /* 0x0000000327007220 */ /* 0x002fcc0000410000 */
[----:B------:R1:W2:Y:S01]  /*4470*/  MUFU.TANH R129, R0 ;  /* 0x0000000000817308 */ /* 0x0002a20000002400 */
[----:B------:R-:W-:Y:S01]  /*4480*/  HMMA.16816.F32 R36, R20, R64, RZ ;  /* 0x000000401424723c */ /* 0x000fe200000018ff */
[----:B-1----:R-:W-:-:S06]  /*4490*/  FMUL.FTZ R0, R40, R3 ;  /* 0x0000000328007220 */ /* 0x002fcc0000410000 */
[----:B------:R1:W-:Y:S01]  /*44a0*/  MUFU.TANH R142, R0 ;  /* 0x00000000008e7308 */ /* 0x0003e20000002400 */
[----:B------:R-:W-:Y:S01]  /*44b0*/  HMMA.16816.F32 R44, R12, R46, R84 ;  /* 0x0000002e0c2c723c */ /* 0x000fe20000001854 */
[----:B-1----:R-:W-:-:S06]  /*44c0*/  FMUL.FTZ R0, R41, R3 ;  /* 0x0000000329007220 */ /* 0x002fcc0000410000 */
[----:B------:R1:W-:Y:S02]  /*44d0*/  MUFU.TANH R139, R0 ;  /* 0x00000000008b7308 */ /* 0x0003e40000002400 */
[----:B-1----:R-:W-:-:S06]  /*44e0*/  FMUL.FTZ R0, R42, R3 ;  /* 0x000000032a007220 */ /* 0x002fcc0000410000 */
[----:B------:R1:W2:Y:S02]  /*44f0*/  MUFU.TANH R136, R0 ;  /* 0x0000000000887308 */ /* 0x0002a40000002400 */
        /* <DEDUP_REMOVED lines=8> */
[----:B-----5:R-:W-:Y:S01]  /*4580*/  HMMA.16816.F32 R36, R12, R72, R80 ;  /* 0x000000480c24723c */ /* 0x020fe20000001850 */
[----:B------:R-:W5:Y:S01]  /*4590*/  LDSM.16.M88.4 R80, [R27+0x6800] ;  /* 0x006800001b50783b */ /* 0x000f620000000200 */
[----:B-1----:R-:W-:-:S05]  /*45a0*/  FMUL.FTZ R0, R30, R3 ;  /* 0x000000031e007220 */ /* 0x002fca0000410000 */
[----:B------:R1:W3:Y:S01]  /*45b0*/  MUFU.TANH R133, R0 ;  /* 0x0000000000857308 */ /* 0x0002e20000002400 */
[----:B------:R-:W-:Y:S01]  /*45c0*/  HMMA.16816.F32 R44, R8, R50, R44 ;  /* 0x00000032082c723c */ /* 0x000fe2000000182c */
[----:B------:R-:W-:Y:S01]  /*45d0*/  LDSM.16.M88.4 R48, [R224+0x7800] ;  /* 0x00780000e030783b */ /* 0x000fe20000000200 */
[----:B-1----:R-:W-:-:S06]  /*45e0*/  FMUL.FTZ R0, R31, R3 ;  /* 0x000000031f007220 */ /* 0x002fcc0000410000 */
[----:B----4-:R-:W-:Y:S01]  /*45f0*/  HMMA.16816.F32 R28, R20, R60, RZ ;  /* 0x0000003c141c723c */ /* 0x010fe200000018ff */
[----:B------:R1:W4:Y:S02]  /*4600*/  MUFU.TANH R138, R0 ;  /* 0x00000000008a7308 */ /* 0x0003240000002400 */
[----:B-1----:R-:W-:-:S06]  /*4610*/  FMUL.FTZ R0, R40, R3 ;  /* 0x0000000328007220 */ /* 0x002fcc0000410000 */
[----:B------:R1:W-:Y:S01]  /*4620*/  MUFU.TANH R152, R0 ;  /* 0x0000000000987308 */ /* 0x0003e20000002400 */
[----:B------:R-:W-:Y:S01]  /*4630*/  HMMA.16816.F32 R32, R20, R66, RZ ;  /* 0x000000421420723c */ /* 0x000fe200000018ff */
[----:B------:R-:W2:Y:S01]  /*4640*/  LDSM.16.M88.4 R64, [R25+0x6800] ;  /* 0x006800001940783b */ /* 0x000ea20000000200 */
[----:B-1----:R-:W-:-:S05]  /*4650*/  FMUL.FTZ R0, R41, R3 ;  /* 0x0000000329007220 */ /* 0x002fca0000410000 */
[----:B------:R1:W-:Y:S03]  /*4660*/  MUFU.TANH R150, R0 ;  /* 0x0000000000967308 */ /* 0x0003e60000002400 */
[----:B------:R-:W-:Y:S08]  /*4670*/  HMMA.16816.F32 R96, R16, R56, R28 ;  /* 0x000000381060723c */ /* 0x000ff0000000181c */
[----:B------:R-:W-:Y:S01]  /*4680*/  HMMA.16816.F32 R28, R8, R52, R36 ;  /* 0x00000034081c723c */ /* 0x000fe20000001824 */
[----:B-1----:R-:W-:-:S04]  /*4690*/  FMUL.FTZ R0, R42, R3 ;  /* 0x000000032a007220 */ /* 0x002fc80000410000 */
[----:B------:R1:W4:Y:S03]  /*46a0*/  MUFU.TANH R144, R0 ;  /* 0x0000000000907308 */ /* 0x0003260000002400 */
[----:B------:R-:W-:Y:S01]  /*46b0*/  HMMA.16816.F32 R36, R12, R74, R92 ;  /* 0x0000004a0c24723c */ /* 0x000fe2000000185c */
[----:B------:R-:W-:Y:S01]  /*46c0*/  LDSM.16.M88.4 R72, [R224+0x8000] ;  /* 0x00800000e048783b */ /* 0x000fe20000000200 */
[----:B-1----:R-:W-:-:S04]  /*46d0*/  FMUL.FTZ R0, R43, R3 ;  /* 0x000000032b007220 */ /* 0x002fc80000410000 */
[----:B------:R1:W4:Y:S02]  /*46e0*/  MUFU.TANH R145, R0 ;  /* 0x0000000000917308 */ /* 0x0003240000002400 */
[----:B------:R-:W-:Y:S01]  /*46f0*/  HMMA.16816.F32 R84, R16, R78, R32 ;  /* 0x0000004e1054723c */ /* 0x000fe20000001820 */
[----:B-1----:R-:W-:-:S05]  /*4700*/  FMUL.FTZ R0, R44, R3 ;  /* 0x000000032c007220 */ /* 0x002fca0000410000 */
[----:B------:R1:W-:Y:S02]  /*4710*/  MUFU.TANH R149, R0 ;  /* 0x0000000000957308 */ /* 0x0003e40000002400 */
[----:B------:R-:W-:Y:S01]  /*4720*/  HMMA.16816.F32 R40, R20, R62, RZ ;  /* 0x0000003e1428723c */ /* 0x000fe200000018ff */
[----:B------:R-:W3:Y:S01]  /*4730*/  LDSM.16.M88.4 R60, [R26+0x7800] ;  /* 0x007800001a3c783b */ /* 0x000ee20000000200 */
[----:B-1----:R-:W-:-:S04]  /*4740*/  FMUL.FTZ R0, R45, R3 ;  /* 0x000000032d007220 */ /* 0x002fc80000410000 */
[----:B------:R1:W-:Y:S02]  /*4750*/  MUFU.TANH R147, R0 ;  /* 0x0000000000937308 */ /* 0x0003e40000002400 */
[----:B-----5:R-:W-:Y:S01]  /*4760*/  HMMA.16816.F32 R32, R12, R80, R88 ;  /* 0x000000500c20723c */ /* 0x020fe20000001858 */
[----:B-1----:R-:W-:-:S05]  /*4770*/  FMUL.FTZ R0, R46, R3 ;  /* 0x000000032e007220 */ /* 0x002fca0000410000 */
[----:B------:R1:W5:Y:S02]  /*4780*/  MUFU.TANH R146, R0 ;  /* 0x0000000000927308 */ /* 0x0003640000002400 */
[-C--:B-1----:R-:W-:Y:S02]  /*4790*/  FMUL.FTZ R0, R47, R3.reuse ;  /* 0x000000032f007220 */ /* 0x082fe40000410000 */
[----:B------:R-:W-:Y:S01]  /*47a0*/  HMMA.16816.F32 R44, R8, R54, R36 ;  /* 0x00000036082c723c */ /* 0x000fe20000001824 */
[----:B------:R-:W1:Y:S03]  /*47b0*/  LDSM.16.M88.4 R52, [R27+0x7000] ;  /* 0x007000001b34783b */ /* 0x000e660000000200 */
[----:B------:R2:W5:Y:S02]  /*47c0*/  MUFU.TANH R148, R0 ;  /* 0x0000000000947308 */ /* 0x0005640000002400 */
[----:B--2---:R-:W-:-:S06]  /*47d0*/  FMUL.FTZ R0, R28, R3 ;  /* 0x000000031c007220 */ /* 0x004fcc0000410000 */
[----:B------:R2:W-:Y:S01]  /*47e0*/  MUFU.TANH R161, R0 ;  /* 0x0000000000a17308 */ /* 0x0005e20000002400 */
[----:B------:R-:W-:Y:S01]  /*47f0*/  HMMA.16816.F32 R76, R16, R58, R40 ;  /* 0x0000003a104c723c */ /* 0x000fe20000001828 */
[----:B--2---:R-:W-:-:S06]  /*4800*/  FMUL.FTZ R0, R29, R3 ;  /* 0x000000031d007220 */ /* 0x004fcc0000410000 */
[----:B------:R2:W-:Y:S01]  /*4810*/  MUFU.TANH R162, R0 ;  /* 0x0000000000a27308 */ /* 0x0005e20000002400 */
[----:B------:R-:W-:Y:S08]  /*4820*/  HMMA.16816.F32 R56, R8, R64, R32 ;  /* 0x000000400838723c */ /* 0x000ff00000001820 */
[----:B------:R-:W-:Y:S01]  /*4830*/  HMMA.16816.F32 R36, R20, R48, RZ ;  /* 0x000000301424723c */ /* 0x000fe200000018ff */
[----:B--2---:R-:W-:-:S04]  /*4840*/  FMUL.FTZ R0, R30, R3 ;  /* 0x000000031e007220 */ /* 0x004fc80000410000 */
[----:B------:R2:W5:Y:S03]  /*4850*/  MUFU.TANH R155, R0 ;  /* 0x00000000009b7308 */ /* 0x0005660000002400 */
[----:B------:R-:W-:Y:S01]  /*4860*/  HMMA.16816.F32 R32, R20, R50, RZ ;  /* 0x000000321420723c */ /* 0x000fe200000018ff */
[----:B------:R-:W4:Y:S01]  /*4870*/  LDSM.16.M88.4 R48, [R25+0x7000] ;  /* 0x007000001930783b */ /* 0x000f220000000200 */
[----:B--2---:R-:W-:-:S06]  /*4880*/  FMUL.FTZ R0, R31, R3 ;  /* 0x000000031f007220 */ /* 0x004fcc0000410000 */
[----:B------:R-:W-:Y:S01]  /*4890*/  HMMA.16816.F32 R28, R12, R82, R84 ;  /* 0x000000520c1c723c */ /* 0x000fe20000001854 */
[----:B------:R-:W-:Y:S01]  /*48a0*/  LDSM.16.M88.4 R80, [R224+0x8800] ;  /* 0x00880000e050783b */ /* 0x000fe20000000200 */
[----:B------:R2:W5:Y:S02]  /*48b0*/  MUFU.TANH R157, R0 ;  /* 0x00000000009d7308 */ /* 0x0005640000002400 */
[----:B--2---:R-:W-:-:S06]  /*48c0*/  FMUL.FTZ R0, R44, R3 ;  /* 0x000000032c007220 */ /* 0x004fcc0000410000 */
[----:B------:R2:W-:Y:S01]  /*48d0*/  MUFU.TANH R160, R0 ;  /* 0x0000000000a07308 */ /* 0x0005e20000002400 */
[----:B---3--:R-:W-:Y:S01]  /*48e0*/  HMMA.16816.F32 R84, R16, R60, R36 ;  /* 0x0000003c1054723c */ /* 0x008fe20000001824 */
        /* <DEDUP_REMOVED lines=9> */
[----:B--2---:R-:W-:-:S04]  /*4980*/  FMUL.FTZ R0, R47, R3 ;  /* 0x000000032f007220 */ /* 0x004fc80000410000 */
[----:B------:R1:W2:Y:S02]  /*4990*/  MUFU.TANH R159, R0 ;  /* 0x00000000009f7308 */ /* 0x0002a40000002400 */
[----:B-1----:R-:W-:-:S06]  /*49a0*/  FMUL.FTZ R0, R56, R3 ;  /* 0x0000000338007220 */ /* 0x002fcc0000410000 */
[----:B------:R1:W-:Y:S01]  /*49b0*/  MUFU.TANH R172, R0 ;  /* 0x0000000000ac7308 */ /* 0x0003e20000002400 */
[----:B------:R-:W-:Y:S01]  /*49c0*/  HMMA.16816.F32 R40, R20, R72, RZ ;  /* 0x000000481428723c */ /* 0x000fe200000018ff */
[----:B-1----:R-:W-:-:S06]  /*49d0*/  FMUL.FTZ R0, R57, R3 ;  /* 0x0000000339007220 */ /* 0x002fcc0000410000 */
[----:B------:R1:W-:Y:S01]  /*49e0*/  MUFU.TANH R170, R0 ;  /* 0x0000000000aa7308 */ /* 0x0003e20000002400 */
[----:B------:R-:W-:Y:S01]  /*49f0*/  HMMA.16816.F32 R32, R12, R54, R76 ;  /* 0x000000360c20723c */ /* 0x000fe2000000184c */
[----:B------:R-:W5:Y:S01]  /*4a00*/  LDSM.16.M88.4 R52, [R27+0x7800] ;  /* 0x007800001b34783b */ /* 0x000f620000000200 */
[----:B------:R-:W-:Y:S02]  /*4a10*/  IMAD.SHL.U32 R2, R229, 0x2, RZ ;  /* 0x00000002e5027824 */ /* 0x000fe400078e00ff */
[----:B------:R-:W-:Y:S01]  /*4a20*/  IMAD.SHL.U32 R238, R71, 0x100, RZ ;  /* 0x0000010047ee7824 */ /* 0x000fe200078e00ff */
[----:B------:R-:W-:Y:S01]  /*4a30*/  LDSM.16.M88.4 R76, [R224+0x9000] ;  /* 0x00900000e04c783b */ /* 0x000fe20000000200 */
[----:B-1----:R-:W-:-:S04]  /*4a40*/  FMUL.FTZ R0, R58, R3 ;  /* 0x000000033a007220 */ /* 0x002fc80000410000 */
[----:B------:R1:W2:Y:S01]  /*4a50*/  MUFU.TANH R165, R0 ;  /* 0x0000000000a57308 */ /* 0x0002a20000002400 */
[----:B----4-:R-:W-:Y:S01]  /*4a60*/  HMMA.16816.F32 R44, R8, R48, R36 ;  /* 0x00000030082c723c */ /* 0x010fe20000001824 */
[----:B-1----:R-:W-:-:S06]  /*4a70*/  FMUL.FTZ R0, R59, R3 ;  /* 0x000000033b007220 */ /* 0x002fcc0000410000 */
[----:B------:R1:W4:Y:S02]  /*4a80*/  MUFU.TANH R166, R0 ;  /* 0x0000000000a67308 */ /* 0x0003240000002400 */
[----:B-1----:R-:W-:-:S06]  /*4a90*/  FMUL.FTZ R0, R28, R3 ;  /* 0x000000031c007220 */ /* 0x002fcc0000410000 */
[----:B------:R1:W-:Y:S01]  /*4aa0*/  MUFU.TANH R167, R0 ;  /* 0x0000000000a77308 */ /* 0x0003e20000002400 */
[----:B---3--:R-:W-:Y:S01]  /*4ab0*/  HMMA.16816.F32 R56, R16, R60, R40 ;  /* 0x0000003c1038723c */ /* 0x008fe20000001828 */
[----:B-1----:R-:W-:-:S06]  /*4ac0*/  FMUL.FTZ R0, R29, R3 ;  /* 0x000000031d007220 */ /* 0x002fcc0000410000 */
[----:B------:R1:W-:Y:S01]  /*4ad0*/  MUFU.TANH R168, R0 ;  /* 0x0000000000a87308 */ /* 0x0003e20000002400 */
[----:B------:R-:W-:Y:S01]  /*4ae0*/  HMMA.16816.F32 R40, R8, R50, R32 ;  /* 0x000000320828723c */ /* 0x000fe20000001820 */
[----:B------:R-:W3:Y:S01]  /*4af0*/  LDSM.16.M88.4 R48, [R25+0x7800] ;  /* 0x007800001930783b */ /* 0x000ee20000000200 */
[----:B-1----:R-:W-:-:S05]  /*4b00*/  FMUL.FTZ R0, R30, R3 ;  /* 0x000000031e007220 */ /* 0x002fca0000410000 */
[----:B------:R1:W4:Y:S02]  /*4b10*/  MUFU.TANH R164, R0 ;  /* 0x0000000000a47308 */ /* 0x0003240000002400 */
[----:B-1----:R-:W-:-:S06]  /*4b20*/  FMUL.FTZ R0, R31, R3 ;  /* 0x000000031f007220 */ /* 0x002fcc0000410000 */
[----:B------:R1:W4:Y:S01]  /*4b30*/  MUFU.TANH R171, R0 ;  /* 0x0000000000ab7308 */ /* 0x0003220000002400 */
[----:B------:R-:W-:Y:S01]  /*4b40*/  HMMA.16816.F32 R32, R20, R74, RZ ;  /* 0x0000004a1420723c */ /* 0x000fe200000018ff */
[----:B------:R-:W2:Y:S01]  /*4b50*/  LDSM.16.M88.4 R72, [R27+0x8000] ;  /* 0x008000001b48783b */ /* 0x000ea20000000200 */
[----:B-1----:R-:W-:-:S05]  /*4b60*/  FMUL.FTZ R0, R44, R3 ;  /* 0x000000032c007220 */ /* 0x002fca0000410000 */
[----:B------:R1:W-:Y:S02]  /*4b70*/  MUFU.TANH R179, R0 ;  /* 0x0000000000b37308 */ /* 0x0003e40000002400 */
[----:B-1----:R-:W-:-:S06]  /*4b80*/  FMUL.FTZ R0, R45, R3 ;  /* 0x000000032d007220 */ /* 0x002fcc0000410000 */
[----:B------:R1:W-:Y:S01]  /*4b90*/  MUFU.TANH R180, R0 ;  /* 0x0000000000b47308 */ /* 0x0003e20000002400 */
[----:B------:R-:W-:Y:S01]  /*4ba0*/  HMMA.16816.F32 R28, R20, R80, RZ ;  /* 0x00000050141c723c */ /* 0x000fe200000018ff */
[----:B-1----:R-:W-:-:S06]  /*4bb0*/  FMUL.FTZ R0, R46, R3 ;  /* 0x000000032e007220 */ /* 0x002fcc0000410000 */
[----:B------:R1:W4:Y:S02]  /*4bc0*/  MUFU.TANH R175, R0 ;  /* 0x0000000000af7308 */ /* 0x0003240000002400 */
[-C--:B-1----:R-:W-:Y:S01]  /*4bd0*/  FMUL.FTZ R0, R47, R3.reuse ;  /* 0x000000032f007220 */ /* 0x082fe20000410000 */
[----:B-----5:R-:W-:Y:S01]  /*4be0*/  HMMA.16816.F32 R36, R12, R52, R84 ;  /* 0x000000340c24723c */ /* 0x020fe20000001854 */
[-C--:B------:R-:W-:Y:S01]  /*4bf0*/  FMUL.FTZ R6, R41, R3.reuse ;  /* 0x0000000329067220 */ /* 0x080fe20000410000 */
[----:B------:R-:W-:-:S03]  /*4c00*/  FMUL.FTZ R7, R42, R3 ;  /* 0x000000032a077220 */ /* 0x000fc60000410000 */
[----:B------:R1:W5:Y:S01]  /*4c10*/  MUFU.TANH R176, R0 ;  /* 0x0000000000b07308 */ /* 0x0003620000002400 */
[----:B------:R-:W-:Y:S01]  /*4c20*/  LDSM.16.M88.4 R44, [R27+0x8800] ;  /* 0x008800001b2c783b */ /* 0x000fe20000000200 */
[----:B-1----:R-:W-:-:S06]  /*4c30*/  FMUL.FTZ R0, R40, R3 ;  /* 0x0000000328007220 */ /* 0x002fcc0000410000 */
[----:B------:R1:W-:Y:S02]  /*4c40*/  MUFU.TANH R178, R0 ;  /* 0x0000000000b27308 */ /* 0x0003e40000002400 */
[----:B-1----:R-:W-:-:S04]  /*4c50*/  LOP3.LUT R0, R238, 0x6, R2, 0xf8, !PT ;  /* 0x00000006ee007812 */ /* 0x002fc800078ef802 */
[----:B------:R-:W-:-:S04]  /*4c60*/  LOP3.LUT R2, R0, 0x8, RZ, 0xfc, !PT ;  /* 0x0000000800027812 */ /* 0x000fc800078efcff */
[----:B------:R-:W-:Y:S02]  /*4c70*/  ISETP.GE.AND P3, PT, R2, R24, PT ;  /* 0x000000180200720c */ /* 0x000fe40003f66270 */
[----:B------:R-:W-:-:S04]  /*4c80*/  LOP3.LUT R2, R0, 0x11, RZ, 0xfc, !PT ;  /* 0x0000001100027812 */ /* 0x000fc800078efcff */
[-C--:B------:R-:W-:Y:S01]  /*4c90*/  ISETP.GE.AND P6, PT, R2, R24.reuse, PT ;  /* 0x000000180200720c */ /* 0x080fe20003fc6270 */
[----:B------:R-:W-:Y:S01]  /*4ca0*/  FMUL.FTZ R2, R43, R3 ;  /* 0x000000032b027220 */ /* 0x000fe20000410000 */
[CC--:B------:R-:W-:Y:S01]  /*4cb0*/  ISETP.GE.AND P5, PT, R0.reuse, R24.reuse, PT ;  /* 0x000000180000720c */ /* 0x0c0fe20003fa6270 */
[----:B------:R-:W-:Y:S01]  /*4cc0*/  HMMA.16816.F32 R84, R16, R64, R28 ;  /* 0x000000401054723c */ /* 0x000fe2000000181c */
[----:B------:R-:W-:Y:S01]  /*4cd0*/  LOP3.LUT R5, R0, 0x1, RZ, 0xfc, !PT ;  /* 0x0000000100057812 */ /* 0x000fe200078efcff */
[----:B------:R1:W-:Y:S01]  /*4ce0*/  MUFU.TANH R169, R2 ;  /* 0x0000000200a97308 */ /* 0x0003e20000002400 */
[----:B------:R-:W-:Y:S02]  /*4cf0*/  FSEL R81, R163, -INF , !P5 ;  /* 0xff800000a3517808 */ /* 0x000fe40006800000 */
[----:B------:R-:W-:-:S03]  /*4d00*/  ISETP.GE.AND P4, PT, R5, R24, PT ;  /* 0x000000180500720c */ /* 0x000fc60003f86270 */
[----:B------:R-:W-:Y:S01]  /*4d10*/  HMMA.16816.F32 R28, R12, R54, R88 ;  /* 0x000000360c1c723c */ /* 0x000fe20000001858 */
[----:B------:R-:W-:Y:S01]  /*4d20*/  FSEL R89, R173, -INF , !P5 ;  /* 0xff800000ad597808 */ /* 0x000fe20006800000 */
[----:B------:R3:W-:Y:S01]  /*4d30*/  MUFU.TANH R181, R6 ;  /* 0x0000000600b57308 */ /* 0x0007e20000002400 */
[----:B------:R-:W-:Y:S01]  /*4d40*/  FSEL R80, R188, -INF , !P4 ;  /* 0xff800000bc507808 */ /* 0x000fe20006000000 */
[----:B------:R-:W4:Y:S01]  /*4d50*/  LDSM.16.M88.4 R52, [R25+0x8000] ;  /* 0x008000001934783b */ /* 0x000f220000000200 */
[----:B-1----:R-:W-:-:S04]  /*4d60*/  LOP3.LUT R2, R0, 0x18, RZ, 0xfc, !PT ;  /* 0x0000001800027812 */ /* 0x002fc800078efcff */
[-C--:B------:R-:W-:Y:S02]  /*4d70*/  ISETP.GE.AND P5, PT, R2, R24.reuse, PT ;  /* 0x000000180200720c */ /* 0x080fe40003fa6270 */
[----:B------:R-:W-:Y:S02]  /*4d80*/  LOP3.LUT R2, R0, 0x19, RZ, 0xfc, !PT ;  /* 0x0000001900027812 */ /* 0x000fe400078efcff */
[----:B------:R-:W-:Y:S01]  /*4d90*/  FSEL R88, R191, -INF , !P4 ;  /* 0xff800000bf587808 */ /* 0x000fe20006000000 */
[----:B------:R-:W-:Y:S01]  /*4da0*/  HMMA.16816.F32 R60, R16, R62, R32 ;  /* 0x0000003e103c723c */ /* 0x000fe20000001820 */
[----:B------:R-:W-:Y:S02]  /*4db0*/  ISETP.GE.AND P4, PT, R2, R24, PT ;  /* 0x000000180200720c */ /* 0x000fe40003f86270 */
[C---:B---3--:R-:W-:Y:S02]  /*4dc0*/  LOP3.LUT R6, R0.reuse, 0x9, RZ, 0xfc, !PT ;  /* 0x0000000900067812 */ /* 0x048fe400078efcff */
[----:B------:R-:W-:-:S03]  /*4dd0*/  LOP3.LUT R2, R0, 0x20, RZ, 0xfc, !PT ;  /* 0x0000002000027812 */ /* 0x000fc600078efcff */
[----:B------:R-:W-:Y:S01]  /*4de0*/  HMMA.16816.F32 R32, R8, R48, R36 ;  /* 0x000000300820723c */ /* 0x000fe20000001824 */
[----:B------:R-:W-:Y:S02]  /*4df0*/  ISETP.GE.AND P1, PT, R6, R24, PT ;  /* 0x000000180600720c */ /* 0x000fe40003f26270 */
[----:B------:R-:W-:-:S05]  /*4e00*/  LOP3.LUT R5, R0, 0x10, RZ, 0xfc, !PT ;  /* 0x0000001000057812 */ /* 0x000fca00078efcff */
[----:B--2---:R-:W-:Y:S01]  /*4e10*/  HMMA.16816.F32 R40, R12, R72, R56 ;  /* 0x000000480c28723c */ /* 0x004fe20000001838 */
[----:B------:R-:W-:-:S07]  /*4e20*/  FSEL R73, R153, -INF , !P3 ;  /* 0xff80000099497808 */ /* 0x000fce0005800000 */
[----:B------:R-:W-:Y:S01]  /*4e30*/  HMMA.16816.F32 R36, R20, R82, RZ ;  /* 0x000000521424723c */ /* 0x000fe200000018ff */
[----:B------:R-:W-:Y:S02]  /*4e40*/  FSEL R82, R190, -INF , !P3 ;  /* 0xff800000be527808 */ /* 0x000fe40005800000 */
[-C--:B------:R-:W-:Y:S02]  /*4e50*/  ISETP.GE.AND P3, PT, R2, R24.reuse, PT ;  /* 0x000000180200720c */ /* 0x080fe40003f66270 */
[----:B------:R-:W-:Y:S02]  /*4e60*/  LOP3.LUT R2, R0, 0x21, RZ, 0xfc, !PT ;  /* 0x0000002100027812 */ /* 0x000fe400078efcff */
[----:B------:R-:W-:Y:S02]  /*4e70*/  FSEL R83, R151, -INF , !P1 ;  /* 0xff80000097537808 */ /* 0x000fe40004800000 */
[----:B------:R-:W-:Y:S02]  /*4e80*/  FSEL R90, R189, -INF , !P1 ;  /* 0xff800000bd5a7808 */ /* 0x000fe40004800000 */
[----:B------:R-:W-:-:S02]  /*4e90*/  ISETP.GE.AND P0, PT, R5, R24, PT ;  /* 0x000000180500720c */ /* 0x000fc40003f06270 */
[-C--:B------:R-:W-:Y:S02]  /*4ea0*/  ISETP.GE.AND P1, PT, R2, R24.reuse, PT ;  /* 0x000000180200720c */ /* 0x080fe40003f26270 */
[----:B------:R-:W-:Y:S02]  /*4eb0*/  LOP3.LUT R2, R0, 0x28, RZ, 0xfc, !PT ;  /* 0x0000002800027812 */ /* 0x000fe400078efcff */
[----:B------:R-:W-:Y:S02]  /*4ec0*/  FSEL R92, R143, -INF , !P0 ;  /* 0xff8000008f5c7808 */ /* 0x000fe40004000000 */
[----:B------:R-:W-:Y:S02]  /*4ed0*/  FSEL R98, R187, -INF , !P0 ;  /* 0xff800000bb627808 */ /* 0x000fe40004000000 */
[----:B------:R-:W-:Y:S02]  /*4ee0*/  ISETP.GE.AND P0, PT, R2, R24, PT ;  /* 0x000000180200720c */ /* 0x000fe40003f06270 */
[----:B------:R-:W-:-:S02]  /*4ef0*/  LOP3.LUT R2, R0, 0x29, RZ, 0xfc, !PT ;  /* 0x0000002900027812 */ /* 0x000fc400078efcff */
[----:B------:R-:W-:Y:S02]  /*4f00*/  FSEL R93, R131, -INF , !P6 ;  /* 0xff800000835d7808 */ /* 0x000fe40007000000 */
[----:B------:R-:W-:Y:S02]  /*4f10*/  FSEL R96, R186, -INF , !P6 ;  /* 0xff800000ba607808 */ /* 0x000fe40007000000 */
[-C--:B------:R-:W-:Y:S02]  /*4f20*/  ISETP.GE.AND P6, PT, R2, R24.reuse, PT ;  /* 0x000000180200720c */ /* 0x080fe40003fc6270 */
[----:B------:R-:W-:Y:S02]  /*4f30*/  LOP3.LUT R2, R0, 0x30, RZ, 0xfc, !PT ;  /* 0x0000003000027812 */ /* 0x000fe400078efcff */
[----:B------:R-:W-:Y:S02]  /*4f40*/  FSEL R91, R107, -INF , !P5 ;  /* 0xff8000006b5b7808 */ /* 0x000fe40006800000 */
[----:B------:R-:W-:Y:S01]  /*4f50*/  FSEL R94, R185, -INF , !P5 ;  /* 0xff800000b95e7808 */ /* 0x000fe20006800000 */
[----:B------:R-:W-:Y:S01]  /*4f60*/  FMUL.FTZ R5, R32, R3 ;  /* 0x0000000320057220 */ /* 0x000fe20000410000 */
[----:B------:R-:W-:Y:S01]  /*4f70*/  ISETP.GE.AND P5, PT, R2, R24, PT ;  /* 0x000000180200720c */ /* 0x000fe20003fa6270 */
[----:B------:R-:W-:Y:S01]  /*4f80*/  HMMA.16816.F32 R28, R8, R50, R28 ;  /* 0x00000032081c723c */ /* 0x000fe2000000181c */
[----:B------:R-:W-:Y:S01]  /*4f90*/  LOP3.LUT R2, R0, 0x31, RZ, 0xfc, !PT ;  /* 0x0000003100027812 */ /* 0x000fe200078efcff */
[----:B------:R1:W-:Y:S01]  /*4fa0*/  MUFU.TANH R173, R5 ;  /* 0x0000000500ad7308 */ /* 0x0003e20000002400 */
[----:B------:R-:W-:Y:S01]  /*4fb0*/  FSEL R97, R105, -INF , !P4 ;  /* 0xff80000069617808 */ /* 0x000fe20006000000 */
[----:B------:R-:W2:Y:S01]  /*4fc0*/  LDSM.16.M88.4 R48, [R25+0x8800] ;  /* 0x008800001930783b */ /* 0x000ea20000000200 */
[----:B------:R-:W-:-:S02]  /*4fd0*/  FSEL R95, R140, -INF , !P4 ;  /* 0xff8000008c5f7808 */ /* 0x000fc40006000000 */
[-C--:B------:R-:W-:Y:S02]  /*4fe0*/  ISETP.GE.AND P4, PT, R2, R24.reuse, PT ;  /* 0x000000180200720c */ /* 0x080fe40003f86270 */
[----:B------:R-:W-:Y:S02]  /*4ff0*/  LOP3.LUT R2, R0, 0x38, RZ, 0xfc, !PT ;  /* 0x0000003800027812 */ /* 0x000fe400078efcff */
[----:B------:R-:W-:Y:S02]  /*5000*/  FSEL R102, R102, -INF , !P3 ;  /* 0xff80000066667808 */ /* 0x000fe40005800000 */
[----:B------:R-:W-:Y:S02]  /*5010*/  FSEL R107, R122, -INF , !P3 ;  /* 0xff8000007a6b7808 */ /* 0x000fe40005800000 */
[----:B------:R-:W-:Y:S01]  /*5020*/  ISETP.GE.AND P3, PT, R2, R24, PT ;  /* 0x000000180200720c */ /* 0x000fe20003f66270 */
[----:B-1----:R-:W-:Y:S01]  /*5030*/  FMUL.FTZ R5, R33, R3 ;  /* 0x0000000321057220 */ /* 0x002fe20000410000 */
[----:B------:R-:W-:-:S03]  /*5040*/  LOP3.LUT R2, R0, 0x39, RZ, 0xfc, !PT ;  /* 0x0000003900027812 */ /* 0x000fc600078efcff */
[----:B------:R1:W-:Y:S01]  /*5050*/  MUFU.TANH R163, R5 ;  /* 0x0000000500a37308 */ /* 0x0003e20000002400 */
[----:B------:R-:W-:Y:S02]  /*5060*/  FSEL R99, R103, -INF , !P1 ;  /* 0xff80000067637808 */ /* 0x000fe40004800000 */
[----:B------:R-:W-:Y:S02]  /*5070*/  FSEL R105, R184, -INF , !P1 ;  /* 0xff800000b8697808 */ /* 0x000fe40004800000 */
[----:B------:R-:W-:Y:S02]  /*5080*/  ISETP.GE.AND P1, PT, R2, R24, PT ;  /* 0x000000180200720c */ /* 0x000fe40003f26270 */
[----:B------:R-:W-:Y:S02]  /*5090*/  LOP3.LUT R2, R0, 0x40, RZ, 0xfc, !PT ;  /* 0x0000004000027812 */ /* 0x000fe400078efcff */
[----:B------:R-:W-:Y:S01]  /*50a0*/  FSEL R101, R101, -INF , !P0 ;  /* 0xff80000065657808 */ /* 0x000fe20004000000 */
[----:B-1----:R-:W-:-:S04]  /*50b0*/  FMUL.FTZ R5, R34, R3 ;  /* 0x0000000322057220 */ /* 0x002fc80000410000 */
[----:B------:R1:W-:Y:S01]  /*50c0*/  MUFU.TANH R153, R5 ;  /* 0x0000000500997308 */ /* 0x0003e20000002400 */
[----:B------:R-:W-:Y:S02]  /*50d0*/  FSEL R106, R106, -INF , !P0 ;  /* 0xff8000006a6a7808 */ /* 0x000fe40004000000 */
[----:B------:R-:W-:Y:S02]  /*50e0*/  ISETP.GE.AND P0, PT, R2, R24, PT ;  /* 0x000000180200720c */ /* 0x000fe40003f06270 */
[----:B------:R-:W-:Y:S02]  /*50f0*/  LOP3.LUT R2, R0, 0x41, RZ, 0xfc, !PT ;  /* 0x0000004100027812 */ /* 0x000fe400078efcff */
[----:B------:R-:W-:Y:S02]  /*5100*/  FSEL R104, R104, -INF , !P6 ;  /* 0xff80000068687808 */ /* 0x000fe40007000000 */
[----:B------:R-:W-:Y:S01]  /*5110*/  FSEL R103, R121, -INF , !P6 ;  /* 0xff80000079677808 */ /* 0x000fe20007000000 */
[----:B-1----:R-:W-:-:S02]  /*5120*/  FMUL.FTZ R5, R35, R3 ;  /* 0x0000000323057220 */ /* 0x002fc40000410000 */
[----:B------:R-:W-:Y:S01]  /*5130*/  HMMA.16816.F32 R32, R12, R74, R60 ;  /* 0x0000004a0c20723c */ /* 0x000fe2000000183c */
[-C--:B------:R-:W-:Y:S01]  /*5140*/  ISETP.GE.AND P6, PT, R2, R24.reuse, PT ;  /* 0x000000180200720c */ /* 0x080fe20003fc6270 */
[----:B------:R1:W-:Y:S01]  /*5150*/  MUFU.TANH R151, R5 ;  /* 0x0000000500977308 */ /* 0x0003e20000002400 */
[----:B------:R-:W-:Y:S01]  /*5160*/  LOP3.LUT R2, R0, 0x48, RZ, 0xfc, !PT ;  /* 0x0000004800027812 */ /* 0x000fe200078efcff */
[----:B------:R-:W-:Y:S01]  /*5170*/  LDSM.16.M88.4 R60, [R27+0x9000] ;  /* 0x009000001b3c783b */ /* 0x000fe20000000200 */
[----:B------:R-:W-:Y:S02]  /*5180*/  FSEL R109, R109, -INF , !P5 ;  /* 0xff8000006d6d7808 */ /* 0x000fe40006800000 */
[----:B------:R-:W-:Y:S02]  /*5190*/  FSEL R112, R112, -INF , !P5 ;  /* 0xff80000070707808 */ /* 0x000fe40006800000 */
[----:B------:R-:W-:Y:S01]  /*51a0*/  ISETP.GE.AND P5, PT, R2, R24, PT ;  /* 0x000000180200720c */ /* 0x000fe20003fa6270 */
[----:B-1----:R-:W-:-:S04]  /*51b0*/  FMUL.FTZ R5, R28, R3 ;  /* 0x000000031c057220 */ /* 0x002fc80000410000 */
[----:B------:R1:W-:Y:S01]  /*51c0*/  MUFU.TANH R143, R5 ;  /* 0x00000005008f7308 */ /* 0x0003e20000002400 */
[----:B------:R-:W-:Y:S02]  /*51d0*/  LOP3.LUT R2, R0, 0x49, RZ, 0xfc, !PT ;  /* 0x0000004900027812 */ /* 0x000fe400078efcff */
[----:B------:R-:W-:Y:S02]  /*51e0*/  FSEL R108, R108, -INF , !P4 ;  /* 0xff8000006c6c7808 */ /* 0x000fe40006000000 */
[----:B------:R-:W-:Y:S02]  /*51f0*/  FSEL R111, R111, -INF , !P4 ;  /* 0xff8000006f6f7808 */ /* 0x000fe40006000000 */
[----:B------:R-:W-:Y:S01]  /*5200*/  ISETP.GE.AND P4, PT, R2, R24, PT ;  /* 0x000000180200720c */ /* 0x000fe20003f86270 */
[----:B-1----:R-:W-:-:S04]  /*5210*/  FMUL.FTZ R5, R29, R3 ;  /* 0x000000031d057220 */ /* 0x002fc80000410000 */
[----:B------:R1:W-:Y:S01]  /*5220*/  MUFU.TANH R140, R5 ;  /* 0x00000005008c7308 */ /* 0x0003e20000002400 */
[----:B------:R-:W-:Y:S02]  /*5230*/  LOP3.LUT R2, R0, 0x50, RZ, 0xfc, !PT ;  /* 0x0000005000027812 */ /* 0x000fe400078efcff */
[----:B------:R-:W-:Y:S01]  /*5240*/  FSEL R110, R110, -INF , !P1 ;  /* 0xff8000006e6e7808 */ /* 0x000fe20004800000 */
[----:B-1----:R-:W-:-:S04]  /*5250*/  FMUL.FTZ R5, R30, R3 ;  /* 0x000000031e057220 */ /* 0x002fc80000410000 */
[----:B------:R1:W-:Y:S01]  /*5260*/  MUFU.TANH R131, R5 ;  /* 0x0000000500837308 */ /* 0x0003e20000002400 */
[----:B------:R-:W-:Y:S01]  /*5270*/  FSEL R114, R114, -INF , !P0 ;  /* 0xff80000072727808 */ /* 0x000fe20004000000 */
[----:B-1----:R-:W-:Y:S02]  /*5280*/  FMUL.FTZ R5, R31, R3 ;  /* 0x000000031f057220 */ /* 0x002fe40000410000 */
[----:B----4-:R-:W-:Y:S08]  /*5290*/  HMMA.16816.F32 R28, R8, R54, R32 ;  /* 0x00000036081c723c */ /* 0x010ff00000001820 */
[----:B------:R-:W-:Y:S01]  /*52a0*/  HMMA.16816.F32 R32, R12, R44, R84 ;  /* 0x0000002c0c20723c */ /* 0x000fe20000001854 */
[----:B------:R-:W-:-:S02]  /*52b0*/  FSEL R84, R119, -INF , !P3 ;  /* 0xff80000077547808 */ /* 0x000fc40005800000 */
[----:B------:R-:W-:Y:S02]  /*52c0*/  FSEL R86, R183, -INF , !P3 ;  /* 0xff800000b7567808 */ /* 0x000fe40005800000 */
[-C--:B------:R-:W-:Y:S02]  /*52d0*/  ISETP.GE.AND P3, PT, R2, R24.reuse, PT ;  /* 0x000000180200720c */ /* 0x080fe40003f66270 */
[----:B------:R-:W-:Y:S02]  /*52e0*/  LOP3.LUT R2, R0, 0x51, RZ, 0xfc, !PT ;  /* 0x0000005100027812 */ /* 0x000fe400078efcff */
[----:B------:R-:W-:Y:S02]  /*52f0*/  FSEL R87, R182, -INF , !P1 ;  /* 0xff800000b6577808 */ /* 0x000fe40004800000 */
[----:B------:R-:W-:Y:S02]  /*5300*/  ISETP.GE.AND P1, PT, R2, R24, PT ;  /* 0x000000180200720c */ /* 0x000fe40003f26270 */
[----:B------:R-:W-:-:S02]  /*5310*/  LOP3.LUT R2, R0, 0x58, RZ, 0xfc, !PT ;  /* 0x0000005800027812 */ /* 0x000fc400078efcff */
        /* <DEDUP_REMOVED lines=28> */
[----:B------:R-:W-:Y:S01]  /*54e0*/  FSEL R126, R126, -INF , !P6 ;  /* 0xff8000007e7e7808 */ /* 0x000fe20007000000 */
[----:B------:R-:W-:Y:S01]  /*54f0*/  HMMA.16816.F32 R40, R8, R52, R40 ;  /* 0x000000340828723c */ /* 0x000fe20000001828 */
[----:B------:R-:W-:Y:S01]  /*5500*/  ISETP.GE.AND P6, PT, R2, R24, PT ;  /* 0x000000180200720c */ /* 0x000fe20003fc6270 */
[----:B------:R-:W1:Y:S01]  /*5510*/  MUFU.TANH R174, R7 ;  /* 0x0000000700ae7308 */ /* 0x000e620000002400 */
[----:B------:R-:W-:Y:S01]  /*5520*/  LOP3.LUT R2, R0, 0x78, RZ, 0xfc, !PT ;  /* 0x0000007800027812 */ /* 0x000fe200078efcff */
[----:B------:R-:W-:Y:S01]  /*5530*/  LDSM.16.M88.4 R52, [R26+0x9800] ;  /* 0x009800001a34783b */ /* 0x000fe20000000200 */
[----:B------:R-:W-:-:S02]  /*5540*/  FSEL R136, R136, -INF , !P5 ;  /* 0xff80000088887808 */ /* 0x000fc40006800000 */
[----:B------:R-:W-:Y:S02]  /*5550*/  FSEL R142, R142, -INF , !P5 ;  /* 0xff8000008e8e7808 */ /* 0x000fe40006800000 */
[-C--:B------:R-:W-:Y:S02]  /*5560*/  ISETP.GE.AND P5, PT, R2, R24.reuse, PT ;  /* 0x000000180200720c */ /* 0x080fe40003fa6270 */
[----:B------:R-:W-:Y:S02]  /*5570*/  LOP3.LUT R2, R0, 0x79, RZ, 0xfc, !PT ;  /* 0x0000007900027812 */ /* 0x000fe400078efcff */
[----:B------:R-:W-:Y:S02]  /*5580*/  FSEL R132, R132, -INF , !P4 ;  /* 0xff80000084847808 */ /* 0x000fe40006000000 */
[----:B------:R-:W-:Y:S02]  /*5590*/  FSEL R139, R139, -INF , !P4 ;  /* 0xff8000008b8b7808 */ /* 0x000fe40006000000 */
[----:B------:R-:W-:-:S02]  /*55a0*/  ISETP.GE.AND P4, PT, R2, R24, PT ;  /* 0x000000180200720c */ /* 0x000fc40003f86270 */
[----:B------:R-:W-:Y:S01]  /*55b0*/  LOP3.LUT R2, R0, 0x80, RZ, 0xfc, !PT ;  /* 0x0000008000027812 */ /* 0x000fe200078efcff */
[----:B------:R-:W-:Y:S01]  /*55c0*/  HMMA.16816.F32 R56, R16, R66, R36 ;  /* 0x000000421038723c */ /* 0x000fe20000001824 */
[----:B------:R-:W-:Y:S01]  /*55d0*/  FSEL R133, R133, -INF , !P3 ;  /* 0xff80000085857808 */ /* 0x000fe20005800000 */
[----:B------:R-:W3:Y:S01]  /*55e0*/  LDSM.16.M88.4 R64, [R26+0x9000] ;  /* 0x009000001a40783b */ /* 0x000ee20000000200 */
[----:B------:R-:W-:Y:S02]  /*55f0*/  FSEL R141, R141, -INF , !P3 ;  /* 0xff8000008d8d7808 */ /* 0x000fe40005800000 */
[----:B------:R-:W-:Y:S02]  /*5600*/  ISETP.GE.AND P3, PT, R2, R24, PT ;  /* 0x000000180200720c */ /* 0x000fe40003f66270 */
[----:B------:R-:W-:Y:S01]  /*5610*/  LOP3.LUT R2, R0, 0x81, RZ, 0xfc, !PT ;  /* 0x0000008100027812 */ /* 0x000fe200078efcff */
[----:B------:R4:W1:Y:S01]  /*5620*/  MUFU.TANH R7, R5 ;  /* 0x0000000500077308 */ /* 0x0008620000002400 */
[----:B------:R-:W-:-:S02]  /*5630*/  FSEL R138, R138, -INF , !P1 ;  /* 0xff8000008a8a7808 */ /* 0x000fc40004800000 */
[----:B------:R-:W-:Y:S02]  /*5640*/  FSEL R137, R137, -INF , !P1 ;  /* 0xff80000089897808 */ /* 0x000fe40004800000 */
[-C--:B------:R-:W-:Y:S02]  /*5650*/  ISETP.GE.AND P1, PT, R2, R24.reuse, PT ;  /* 0x000000180200720c */ /* 0x080fe40003f26270 */
[----:B------:R-:W-:Y:S02]  /*5660*/  LOP3.LUT R2, R0, 0x88, RZ, 0xfc, !PT ;  /* 0x0000008800027812 */ /* 0x000fe400078efcff */
[----:B------:R-:W-:Y:S02]  /*5670*/  FSEL R144, R144, -INF , !P0 ;  /* 0xff80000090907808 */ /* 0x000fe40004000000 */
[----:B------:R-:W-:Y:S02]  /*5680*/  FSEL R152, R152, -INF , !P0 ;  /* 0xff80000098987808 */ /* 0x000fe40004000000 */
[----:B------:R-:W-:Y:S01]  /*5690*/  ISETP.GE.AND P0, PT, R2, R24, PT ;  /* 0x000000180200720c */ /* 0x000fe20003f06270 */
[----:B----4-:R-:W-:Y:S01]  /*56a0*/  FMUL.FTZ R5, R40, R3 ;  /* 0x0000000328057220 */ /* 0x010fe20000410000 */
[----:B------:R-:W-:-:S03]  /*56b0*/  LOP3.LUT R2, R0, 0x89, RZ, 0xfc, !PT ;  /* 0x0000008900027812 */ /* 0x000fc600078efcff */
[----:B------:R4:W-:Y:S01]  /*56c0*/  MUFU.TANH R122, R5 ;  /* 0x00000005007a7308 */ /* 0x0009e20000002400 */
[----:B------:R-:W-:Y:S02]  /*56d0*/  FSEL R145, R145, -INF , !P6 ;  /* 0xff80000091917808 */ /* 0x000fe40007000000 */
[----:B------:R-:W-:Y:S02]  /*56e0*/  FSEL R150, R150, -INF , !P6 ;  /* 0xff80000096967808 */ /* 0x000fe40007000000 */
[----:B------:R-:W-:Y:S02]  /*56f0*/  ISETP.GE.AND P6, PT, R2, R24, PT ;  /* 0x000000180200720c */ /* 0x000fe40003fc6270 */
[----:B------:R-:W-:Y:S01]  /*5700*/  LOP3.LUT R2, R0, 0x90, RZ, 0xfc, !PT ;  /* 0x0000009000027812 */ /* 0x000fe200078efcff */
[----:B------:R-:W-:Y:S01]  /*5710*/  HMMA.16816.F32 R36, R20, R76, RZ ;  /* 0x0000004c1424723c */ /* 0x000fe200000018ff */
[----:B------:R-:W-:Y:S01]  /*5720*/  FSEL R146, R146, -INF , !P5 ;  /* 0xff80000092927808 */ /* 0x000fe20006800000 */
[----:B----4-:R-:W-:-:S04]  /*5730*/  FMUL.FTZ R5, R41, R3 ;  /* 0x0000000329057220 */ /* 0x010fc80000410000 */
[----:B------:R4:W-:Y:S01]  /*5740*/  MUFU.TANH R121, R5 ;  /* 0x0000000500797308 */ /* 0x0009e20000002400 */
[----:B------:R-:W-:Y:S02]  /*5750*/  FSEL R149, R149, -INF , !P5 ;  /* 0xff80000095957808 */ /* 0x000fe40006800000 */
[----:B------:R-:W-:Y:S02]  /*5760*/  ISETP.GE.AND P5, PT, R2, R24, PT ;  /* 0x000000180200720c */ /* 0x000fe40003fa6270 */
[----:B------:R-:W-:Y:S02]  /*5770*/  LOP3.LUT R2, R0, 0x91, RZ, 0xfc, !PT ;  /* 0x0000009100027812 */ /* 0x000fe400078efcff */
[----:B------:R-:W-:Y:S02]  /*5780*/  FSEL R148, R148, -INF , !P4 ;  /* 0xff80000094947808 */ /* 0x000fe40006000000 */
[----:B------:R-:W-:Y:S01]  /*5790*/  FSEL R147, R147, -INF , !P4 ;  /* 0xff80000093937808 */ /* 0x000fe20006000000 */
[----:B----4-:R-:W-:-:S04]  /*57a0*/  FMUL.FTZ R5, R42, R3 ;  /* 0x000000032a057220 */ /* 0x010fc80000410000 */
[----:B------:R4:W1:Y:S01]  /*57b0*/  MUFU.TANH R6, R5 ;  /* 0x0000000500067308 */ /* 0x0008620000002400 */
[-C--:B------:R-:W-:Y:S01]  /*57c0*/  ISETP.GE.AND P4, PT, R2, R24.reuse, PT ;  /* 0x000000180200720c */ /* 0x080fe20003f86270 */
[----:B--2---:R-:W-:Y:S01]  /*57d0*/  HMMA.16816.F32 R32, R8, R48, R32 ;  /* 0x000000300820723c */ /* 0x004fe20000001820 */
[----:B------:R-:W-:Y:S02]  /*57e0*/  LOP3.LUT R2, R0, 0x98, RZ, 0xfc, !PT ;  /* 0x0000009800027812 */ /* 0x000fe400078efcff */
[----:B------:R-:W-:Y:S02]  /*57f0*/  FSEL R155, R155, -INF , !P3 ;  /* 0xff8000009b9b7808 */ /* 0x000fe40005800000 */
[----:B------:R-:W-:Y:S01]  /*5800*/  FSEL R161, R161, -INF , !P3 ;  /* 0xff800000a1a17808 */ /* 0x000fe20005800000 */
[----:B----4-:R-:W-:Y:S02]  /*5810*/  FMUL.FTZ R5, R43, R3 ;  /* 0x000000032b057220 */ /* 0x010fe40000410000 */
[----:B------:R-:W2:Y:S02]  /*5820*/  LDSM.16.M88.4 R40, [R224+0x9800] ;  /* 0x00980000e028783b */ /* 0x000ea40000000200 */
[----:B------:R4:W1:Y:S01]  /*5830*/  MUFU.TANH R85, R5 ;  /* 0x0000000500557308 */ /* 0x0008620000002400 */
[----:B------:R-:W-:-:S02]  /*5840*/  ISETP.GE.AND P3, PT, R2, R24, PT ;  /* 0x000000180200720c */ /* 0x000fc40003f66270 */
[----:B------:R-:W-:Y:S02]  /*5850*/  LOP3.LUT R2, R0, 0x99, RZ, 0xfc, !PT ;  /* 0x0000009900027812 */ /* 0x000fe400078efcff */
[----:B------:R-:W-:Y:S02]  /*5860*/  FSEL R157, R157, -INF , !P1 ;  /* 0xff8000009d9d7808 */ /* 0x000fe40004800000 */
[----:B------:R-:W-:Y:S01]  /*5870*/  FSEL R162, R162, -INF , !P1 ;  /* 0xff800000a2a27808 */ /* 0x000fe20004800000 */
[----:B----4-:R-:W-:-:S04]  /*5880*/  FMUL.FTZ R5, R28, R3 ;  /* 0x000000031c057220 */ /* 0x010fc80000410000 */
[----:B------:R4:W-:Y:S01]  /*5890*/  MUFU.TANH R77, R5 ;  /* 0x00000005004d7308 */ /* 0x0009e20000002400 */
[----:B------:R-:W-:Y:S01]  /*58a0*/  ISETP.GE.AND P1, PT, R2, R24, PT ;  /* 0x000000180200720c */ /* 0x000fe20003f26270 */
[----:B------:R-:W-:Y:S01]  /*58b0*/  HMMA.16816.F32 R44, R12, R46, R56 ;  /* 0x0000002e0c2c723c */ /* 0x000fe20000001838 */
[----:B------:R-:W-:Y:S01]  /*58c0*/  LOP3.LUT R2, R0, 0xa0, RZ, 0xfc, !PT ;  /* 0x000000a000027812 */ /* 0x000fe200078efcff */
[----:B------:R-:W1:Y:S01]  /*58d0*/  LDSM.16.M88.4 R56, [R25+0x9000] ;  /* 0x009000001938783b */ /* 0x000e620000000200 */
[----:B------:R-:W-:Y:S02]  /*58e0*/  FSEL R154, R154, -INF , !P0 ;  /* 0xff8000009a9a7808 */ /* 0x000fe40004000000 */
[----:B------:R-:W-:Y:S01]  /*58f0*/  FSEL R160, R160, -INF , !P0 ;  /* 0xff800000a0a07808 */ /* 0x000fe20004000000 */
[----:B----4-:R-:W-:-:S04]  /*5900*/  FMUL.FTZ R5, R29, R3 ;  /* 0x000000031d057220 */ /* 0x010fc80000410000 */
[----:B------:R4:W-:Y:S01]  /*5910*/  MUFU.TANH R76, R5 ;  /* 0x00000005004c7308 */ /* 0x0009e20000002400 */
[----:B---3--:R-:W-:Y:S01]  /*5920*/  HMMA.16816.F32 R36, R16, R64, R36 ;  /* 0x000000401024723c */ /* 0x008fe20000001824 */
[----:B------:R-:W-:Y:S02]  /*5930*/  ISETP.GE.AND P0, PT, R2, R24, PT ;  /* 0x000000180200720c */ /* 0x000fe40003f06270 */
[----:B------:R-:W-:Y:S02]  /*5940*/  LOP3.LUT R2, R0, 0xa1, RZ, 0xfc, !PT ;  /* 0x000000a100027812 */ /* 0x000fe400078efcff */
[----:B------:R-:W-:Y:S02]  /*5950*/  FSEL R159, R159, -INF , !P6 ;  /* 0xff8000009f9f7808 */ /* 0x000fe40007000000 */
[----:B------:R-:W-:Y:S01]  /*5960*/  FSEL R158, R158, -INF , !P6 ;  /* 0xff8000009e9e7808 */ /* 0x000fe20007000000 */
[----:B----4-:R-:W-:-:S04]  /*5970*/  FMUL.FTZ R5, R30, R3 ;  /* 0x000000031e057220 */ /* 0x010fc80000410000 */
[----:B------:R3:W4:Y:S01]  /*5980*/  MUFU.TANH R75, R5 ;  /* 0x00000005004b7308 */ /* 0x0007220000002400 */
[-C--:B------:R-:W-:Y:S02]  /*5990*/  ISETP.GE.AND P6, PT, R2, R24.reuse, PT ;  /* 0x000000180200720c */ /* 0x080fe40003fc6270 */
[----:B------:R-:W-:Y:S02]  /*59a0*/  LOP3.LUT R2, R0, 0xa8, RZ, 0xfc, !PT ;  /* 0x000000a800027812 */ /* 0x000fe400078efcff */
[----:B------:R-:W-:Y:S02]  /*59b0*/  FSEL R165, R165, -INF , !P5 ;  /* 0xff800000a5a57808 */ /* 0x000fe40006800000 */
[----:B------:R-:W-:Y:S01]  /*59c0*/  FSEL R172, R172, -INF , !P5 ;  /* 0xff800000acac7808 */ /* 0x000fe20006800000 */
[----:B---3--:R-:W-:Y:S02]  /*59d0*/  FMUL.FTZ R5, R31, R3 ;  /* 0x000000031f057220 */ /* 0x008fe40000410000 */
[----:B------:R-:W-:Y:S02]  /*59e0*/  HMMA.16816.F32 R28, R20, R78, RZ ;  /* 0x0000004e141c723c */ /* 0x000fe400000018ff */
[----:B------:R3:W4:Y:S01]  /*59f0*/  MUFU.TANH R74, R5 ;  /* 0x00000005004a7308 */ /* 0x0007220000002400 */
[----:B------:R-:W-:-:S02]  /*5a00*/  ISETP.GE.AND P5, PT, R2, R24, PT ;  /* 0x000000180200720c */ /* 0x000fc40003fa6270 */
[----:B------:R-:W-:Y:S02]  /*5a10*/  LOP3.LUT R2, R0, 0xa9, RZ, 0xfc, !PT ;  /* 0x000000a900027812 */ /* 0x000fe400078efcff */
[----:B------:R-:W-:Y:S02]  /*5a20*/  FSEL R166, R166, -INF , !P4 ;  /* 0xff800000a6a67808 */ /* 0x000fe40006000000 */
[----:B------:R-:W-:Y:S02]  /*5a30*/  FSEL R170, R170, -INF , !P4 ;  /* 0xff800000aaaa7808 */ /* 0x000fe40006000000 */
[----:B------:R-:W-:Y:S01]  /*5a40*/  ISETP.GE.AND P4, PT, R2, R24, PT ;  /* 0x000000180200720c */ /* 0x000fe20003f86270 */
[----:B---3--:R-:W-:-:S04]  /*5a50*/  FMUL.FTZ R5, R32, R3 ;  /* 0x0000000320057220 */ /* 0x008fc80000410000 */
[----:B------:R3:W-:Y:S01]  /*5a60*/  MUFU.TANH R72, R5 ;  /* 0x0000000500487308 */ /* 0x0007e20000002400 */
[----:B------:R-:W-:Y:S01]  /*5a70*/  LOP3.LUT R2, R0, 0xb0, RZ, 0xfc, !PT ;  /* 0x000000b000027812 */ /* 0x000fe200078efcff */
[----:B------:R-:W-:Y:S01]  /*5a80*/  HMMA.16816.F32 R44, R8, R50, R44 ;  /* 0x00000032082c723c */ /* 0x000fe2000000182c */
[----:B------:R-:W-:Y:S01]  /*5a90*/  FSEL R164, R164, -INF , !P3 ;  /* 0xff800000a4a47808 */ /* 0x000fe20005800000 */
[----:B------:R4:W4:Y:S01]  /*5aa0*/  LDSM.16.M88.4 R48, [R27+0x9800] ;  /* 0x009800001b30783b */ /* 0x0009220000000200 */
[----:B------:R-:W-:Y:S02]  /*5ab0*/  FSEL R167, R167, -INF , !P3 ;  /* 0xff800000a7a77808 */ /* 0x000fe40005800000 */
[----:B------:R-:W-:Y:S01]  /*5ac0*/  ISETP.GE.AND P3, PT, R2, R24, PT ;  /* 0x000000180200720c */ /* 0x000fe20003f66270 */
[----:B---3--:R-:W-:-:S04]  /*5ad0*/  FMUL.FTZ R5, R33, R3 ;  /* 0x0000000321057220 */ /* 0x008fc80000410000 */
[----:B------:R3:W-:Y:S01]  /*5ae0*/  MUFU.TANH R65, R5 ;  /* 0x0000000500417308 */ /* 0x0007e20000002400 */
[----:B------:R-:W-:Y:S01]  /*5af0*/  HMMA.16816.F32 R36, R12, R60, R36 ;  /* 0x0000003c0c24723c */ /* 0x000fe20000001824 */
[----:B------:R-:W-:Y:S02]  /*5b00*/  LOP3.LUT R2, R0, 0xb1, RZ, 0xfc, !PT ;  /* 0x000000b100027812 */ /* 0x000fe400078efcff */
[----:B------:R-:W-:Y:S02]  /*5b10*/  FSEL R171, R171, -INF , !P1 ;  /* 0xff800000abab7808 */ /* 0x000fe40004800000 */
[----:B------:R-:W-:-:S03]  /*5b20*/  FSEL R168, R168, -INF , !P1 ;  /* 0xff800000a8a87808 */ /* 0x000fc60004800000 */
[----:B------:R-:W-:Y:S01]  /*5b30*/  HMMA.16816.F32 R28, R16, R66, R28 ;  /* 0x00000042101c723c */ /* 0x000fe2000000181c */
[----:B---3--:R-:W-:-:S04]  /*5b40*/  FMUL.FTZ R5, R34, R3 ;  /* 0x0000000322057220 */ /* 0x008fc80000410000 */
[----:B------:R3:W4:Y:S01]  /*5b50*/  MUFU.TANH R64, R5 ;  /* 0x0000000500407308 */ /* 0x0007220000002400 */
[-C--:B------:R-:W-:Y:S02]  /*5b60*/  ISETP.GE.AND P1, PT, R2, R24.reuse, PT ;  /* 0x000000180200720c */ /* 0x080fe40003f26270 */
[----:B------:R-:W-:Y:S02]  /*5b70*/  LOP3.LUT R2, R0, 0xb8, RZ, 0xfc, !PT ;  /* 0x000000b800027812 */ /* 0x000fe400078efcff */
[----:B------:R-:W-:Y:S02]  /*5b80*/  FSEL R175, R175, -INF , !P0 ;  /* 0xff800000afaf7808 */ /* 0x000fe40004000000 */
[----:B------:R-:W-:Y:S02]  /*5b90*/  FSEL R179, R179, -INF , !P0 ;  /* 0xff800000b3b37808 */ /* 0x000fe40004000000 */
[----:B------:R-:W-:Y:S01]  /*5ba0*/  ISETP.GE.AND P0, PT, R2, R24, PT ;  /* 0x000000180200720c */ /* 0x000fe20003f06270 */
[----:B---3--:R-:W-:-:S02]  /*5bb0*/  FMUL.FTZ R5, R35, R3 ;  /* 0x0000000323057220 */ /* 0x008fc40000410000 */
[----:B--2---:R-:W-:Y:S01]  /*5bc0*/  HMMA.16816.F32 R32, R20, R40, RZ ;  /* 0x000000281420723c */ /* 0x004fe200000018ff */
[----:B------:R-:W-:Y:S02]  /*5bd0*/  LOP3.LUT R2, R0, 0xb9, RZ, 0xfc, !PT ;  /* 0x000000b900027812 */ /* 0x000fe400078efcff */
[----:B-----5:R-:W-:Y:S02]  /*5be0*/  FSEL R176, R176, -INF , !P6 ;  /* 0xff800000b0b07808 */ /* 0x020fe40007000000 */
[----:B------:R-:W-:-:S03]  /*5bf0*/  FSEL R180, R180, -INF , !P6 ;  /* 0xff800000b4b47808 */ /* 0x000fc60007000000 */
[----:B------:R-:W-:Y:S01]  /*5c00*/  HMMA.16816.F32 R40, R20, R42, RZ ;  /* 0x0000002a1428723c */ /* 0x000fe200000018ff */
[-C--:B------:R-:W-:Y:S01]  /*5c10*/  ISETP.GE.AND P6, PT, R2, R24.reuse, PT ;  /* 0x000000180200720c */ /* 0x080fe20003fc6270 */
[-C--:B------:R-:W-:Y:S01]  /*5c20*/  FMUL.FTZ R44, R44, R3.reuse ;  /* 0x000000032c2c7220 */ /* 0x080fe20000410000 */
[-C--:B------:R-:W-:Y:S01]  /*5c30*/  FMUL.FTZ R45, R45, R3.reuse ;  /* 0x000000032d2d7220 */ /* 0x080fe20000410000 */
[-C--:B------:R-:W-:Y:S01]  /*5c40*/  FMUL.FTZ R46, R46, R3.reuse ;  /* 0x000000032e2e7220 */ /* 0x080fe20000410000 */
[----:B------:R-:W-:Y:S01]  /*5c50*/  FMUL.FTZ R47, R47, R3 ;  /* 0x000000032f2f7220 */ /* 0x000fe20000410000 */
[----:B------:R-:W-:Y:S02]  /*5c60*/  LOP3.LUT R2, R0, 0xc0, RZ, 0xfc, !PT ;  /* 0x000000c000027812 */ /* 0x000fe400078efcff */
[----:B-1----:R-:W-:Y:S01]  /*5c70*/  FSEL R174, R174, -INF , !P5 ;  /* 0xff800000aeae7808 */ /* 0x002fe20006800000 */
[----:B------:R-:W-:Y:S01]  /*5c80*/  HMMA.16816.F32 R36, R8, R56, R36 ;  /* 0x000000380824723c */ /* 0x000fe20000001824 */
[----:B------:R-:W-:Y:S01]  /*5c90*/  FSEL R178, R178, -INF , !P5 ;  /* 0xff800000b2b27808 */ /* 0x000fe20006800000 */
[----:B------:R-:W-:Y:S01]  /*5ca0*/  MUFU.TANH R60, R44 ;  /* 0x0000002c003c7308 */ /* 0x000fe20000002400 */
[----:B------:R-:W-:-:S02]  /*5cb0*/  ISETP.GE.AND P5, PT, R2, R24, PT ;  /* 0x000000180200720c */ /* 0x000fc40003fa6270 */
[----:B------:R-:W-:-:S03]  /*5cc0*/  LOP3.LUT R2, R0, 0xc1, RZ, 0xfc, !PT ;  /* 0x000000c100027812 */ /* 0x000fc600078efcff */
[----:B------:R-:W-:Y:S02]  /*5cd0*/  HMMA.16816.F32 R20, R12, R62, R28 ;  /* 0x0000003e0c14723c */ /* 0x000fe4000000181c */
[----:B------:R-:W-:Y:S01]  /*5ce0*/  MUFU.TANH R57, R45 ;  /* 0x0000002d00397308 */ /* 0x000fe20000002400 */
[----:B------:R-:W-:Y:S02]  /*5cf0*/  FSEL R177, R169, -INF , !P4 ;  /* 0xff800000a9b17808 */ /* 0x000fe40006000000 */
[----:B------:R-:W-:-:S03]  /*5d00*/  FSEL R169, R181, -INF , !P4 ;  /* 0xff800000b5a97808 */ /* 0x000fc60006000000 */
[----:B------:R-:W-:Y:S02]  /*5d10*/  HMMA.16816.F32 R28, R16, R52, R32 ;  /* 0x00000034101c723c */ /* 0x000fe40000001820 */
[----:B------:R-:W-:Y:S01]  /*5d20*/  MUFU.TANH R56, R46 ;  /* 0x0000002e00387308 */ /* 0x000fe20000002400 */
[----:B------:R-:W-:Y:S02]  /*5d30*/  ISETP.GE.AND P4, PT, R2, R24, PT ;  /* 0x000000180200720c */ /* 0x000fe40003f86270 */
[----:B------:R-:W-:-:S05]  /*5d40*/  LOP3.LUT R2, R0, 0xc8, RZ, 0xfc, !PT ;  /* 0x000000c800027812 */ /* 0x000fca00078efcff */
[----:B----4-:R1:W-:Y:S01]  /*5d50*/  MUFU.TANH R27, R47 ;  /* 0x0000002f001b7308 */ /* 0x0103e20000002400 */
[----:B------:R-:W-:Y:S02]  /*5d60*/  FSEL R153, R153, -INF , !P3 ;  /* 0xff80000099997808 */ /* 0x000fe40005800000 */
[----:B------:R-:W-:Y:S02]  /*5d70*/  FSEL R181, R173, -INF , !P3 ;  /* 0xff800000adb57808 */ /* 0x000fe40005800000 */
[----:B------:R-:W-:Y:S01]  /*5d80*/  ISETP.GE.AND P3, PT, R2, R24, PT ;  /* 0x000000180200720c */ /* 0x000fe20003f66270 */
[----:B------:R-:W-:Y:S01]  /*5d90*/  HMMA.16816.F32 R16, R16, R54, R40 ;  /* 0x000000361010723c */ /* 0x000fe20000001828 */
[----:B------:R-:W-:Y:S01]  /*5da0*/  LOP3.LUT R2, R0, 0xc9, RZ, 0xfc, !PT ;  /* 0x000000c900027812 */ /* 0x000fe200078efcff */
[----:B-1----:R-:W1:Y:S01]  /*5db0*/  LDSM.16.M88.4 R44, [R25+0x9800] ;  /* 0x00980000192c783b */ /* 0x002e620000000200 */
[----:B------:R-:W-:Y:S02]  /*5dc0*/  FSEL R151, R151, -INF , !P1 ;  /* 0xff80000097977808 */ /* 0x000fe40004800000 */
[----:B------:R-:W-:-:S02]  /*5dd0*/  FSEL R131, R131, -INF , !P0 ;  /* 0xff80000083837808 */ /* 0x000fc40004000000 */
[----:B------:R-:W-:Y:S01]  /*5de0*/  FSEL R143, R143, -INF , !P0 ;  /* 0xff8000008f8f7808 */ /* 0x000fe20004000000 */
[----:B------:R-:W-:Y:S01]  /*5df0*/  HMMA.16816.F32 R32, R8, R58, R20 ;  /* 0x0000003a0820723c */ /* 0x000fe20000001814 */
[----:B------:R-:W-:Y:S02]  /*5e00*/  FSEL R173, R163, -INF , !P1 ;  /* 0xff800000a3ad7808 */ /* 0x000fe40004800000 */
[----:B------:R-:W-:Y:S01]  /*5e10*/  FSEL R182, R7, -INF , !P6 ;  /* 0xff80000007b67808 */ /* 0x000fe20007000000 */
[----:B------:R2:W3:Y:S01]  /*5e20*/  MUFU.TANH R61, R5 ;  /* 0x00000005003d7308 */ /* 0x0004e20000002400 */
[-C--:B------:R-:W-:Y:S01]  /*5e30*/  ISETP.GE.AND P1, PT, R2, R24.reuse, PT ;  /* 0x000000180200720c */ /* 0x080fe20003f26270 */
[-C--:B------:R-:W-:Y:S01]  /*5e40*/  FMUL.FTZ R36, R36, R3.reuse ;  /* 0x0000000324247220 */ /* 0x080fe20000410000 */
[----:B------:R-:W-:Y:S01]  /*5e50*/  LOP3.LUT R2, R0, 0xd0, RZ, 0xfc, !PT ;  /* 0x000000d000027812 */ /* 0x000fe200078efcff */
[----:B------:R-:W-:Y:S01]  /*5e60*/  HMMA.16816.F32 R20, R12, R48, R28 ;  /* 0x000000300c14723c */ /* 0x000fe2000000181c */
[----:B------:R-:W-:Y:S01]  /*5e70*/  FSEL R183, R6, -INF , !P5 ;  /* 0xff80000006b77808 */ /* 0x000fe20006800000 */
[-C--:B------:R-:W-:Y:S01]  /*5e80*/  FMUL.FTZ R38, R38, R3.reuse ;  /* 0x0000000326267220 */ /* 0x080fe20000410000 */
[-C--:B------:R-:W-:Y:S01]  /*5e90*/  ISETP.GE.AND P0, PT, R2, R24.reuse, PT ;  /* 0x000000180200720c */ /* 0x080fe20003f06270 */
[-C--:B------:R-:W-:Y:S01]  /*5ea0*/  FMUL.FTZ R37, R37, R3.reuse ;  /* 0x0000000325257220 */ /* 0x080fe20000410000 */
[----:B------:R-:W-:Y:S01]  /*5eb0*/  LOP3.LUT R2, R0, 0xd1, RZ, 0xfc, !PT ;  /* 0x000000d100027812 */ /* 0x000fe200078efcff */
[----:B------:R-:W-:Y:S01]  /*5ec0*/  FMUL.FTZ R39, R39, R3 ;  /* 0x0000000327277220 */ /* 0x000fe20000410000 */
[----:B------:R-:W-:Y:S01]  /*5ed0*/  FSEL R163, R140, -INF , !P6 ;  /* 0xff8000008ca37808 */ /* 0x000fe20007000000 */
[----:B------:R4:W-:Y:S01]  /*5ee0*/  STL [R1+0x18], R71 ;  /* 0x0000184701007387 */ /* 0x0009e20000100800 */
[----:B------:R-:W-:Y:S01]  /*5ef0*/  ISETP.GE.AND P6, PT, R2, R24, PT ;  /* 0x000000180200720c */ /* 0x000fe20003fc6270 */
[----:B------:R-:W-:-:S04]  /*5f00*/  DEPBAR.LE SB0, 0x0 ;  /* 0x000080000000791a */ /* 0x000fc80000000000 */
[----:B------:R-:W-:Y:S02]  /*5f10*/  LOP3.LUT R2, R0, 0xd8, RZ, 0xfc, !PT ;  /* 0x000000d800027812 */ /* 0x000fe400078efcff */
[----:B------:R-:W-:Y:S02]  /*5f20*/  FSEL R122, R122, -INF , !P5 ;  /* 0xff8000007a7a7808 */ /* 0x000fe40006800000 */
[----:B------:R-:W-:Y:S01]  /*5f30*/  ISETP.GE.AND P5, PT, R2, R24, PT ;  /* 0x000000180200720c */ /* 0x000fe20003fa6270 */
[----:B------:R-:W-:Y:S01]  /*5f40*/  HMMA.16816.F32 R12, R12, R50, R16 ;  /* 0x000000320c0c723c */ /* 0x000fe20000001810 */
[----:B------:R-:W-:Y:S02]  /*5f50*/  LOP3.LUT R2, R0, 0xd9, RZ, 0xfc, !PT ;  /* 0x000000d900027812 */ /* 0x000fe400078efcff */
[----:B------:R-:W-:Y:S02]  /*5f60*/  FSEL R85, R85, -INF , !P4 ;  /* 0xff80000055557808 */ /* 0x000fe40006000000 */
[----:B------:R-:W-:-:S02]  /*5f70*/  FSEL R185, R121, -INF , !P4 ;  /* 0xff80000079b97808 */ /* 0x000fc40006000000 */
[-C--:B------:R-:W-:Y:S02]  /*5f80*/  ISETP.GE.AND P4, PT, R2, R24.reuse, PT ;  /* 0x000000180200720c */ /* 0x080fe40003f86270 */
[----:B------:R-:W-:Y:S02]  /*5f90*/  LOP3.LUT R2, R0, 0xe0, RZ, 0xfc, !PT ;  /* 0x000000e000027812 */ /* 0x000fe400078efcff */
[----:B------:R-:W-:Y:S02]  /*5fa0*/  FSEL R121, R75, -INF , !P3 ;  /* 0xff8000004b797808 */ /* 0x000fe40005800000 */
[----:B------:R-:W-:Y:S02]  /*5fb0*/  FSEL R186, R77, -INF , !P3 ;  /* 0xff8000004dba7808 */ /* 0x000fe40005800000 */
[----:B------:R-:W-:Y:S01]  /*5fc0*/  ISETP.GE.AND P3, PT, R2, R24, PT ;  /* 0x000000180200720c */ /* 0x000fe20003f66270 */
[----:B-1----:R-:W-:Y:S01]  /*5fd0*/  HMMA.16816.F32 R20, R8, R44, R20 ;  /* 0x0000002c0814723c */ /* 0x002fe20000001814 */
[----:B------:R-:W-:-:S02]  /*5fe0*/  LOP3.LUT R2, R0, 0xe1, RZ, 0xfc, !PT ;  /* 0x000000e100027812 */ /* 0x000fc400078efcff */
[----:B------:R-:W-:Y:S02]  /*5ff0*/  FSEL R187, R74, -INF , !P1 ;  /* 0xff8000004abb7808 */ /* 0x000fe40004800000 */
[----:B------:R-:W-:Y:S02]  /*6000*/  FSEL R184, R76, -INF , !P1 ;  /* 0xff8000004cb87808 */ /* 0x000fe40004800000 */
[-C--:B------:R-:W-:Y:S02]  /*6010*/  ISETP.GE.AND P1, PT, R2, R24.reuse, PT ;  /* 0x000000180200720c */ /* 0x080fe40003f26270 */
[----:B------:R-:W-:Y:S02]  /*6020*/  LOP3.LUT R2, R0, 0xe8, RZ, 0xfc, !PT ;  /* 0x000000e800027812 */ /* 0x000fe400078efcff */
[----:B------:R-:W-:Y:S02]  /*6030*/  FSEL R190, R64, -INF , !P0 ;  /* 0xff80000040be7808 */ /* 0x000fe40004000000 */
[----:B------:R-:W-:Y:S01]  /*6040*/  FSEL R194, R72, -INF , !P0 ;  /* 0xff80000048c27808 */ /* 0x000fe20004000000 */
[----:B------:R-:W-:Y:S01]  /*6050*/  MUFU.TANH R36, R36 ;  /* 0x0000002400247308 */ /* 0x000fe20000002400 */
[----:B------:R-:W-:Y:S01]  /*6060*/  ISETP.GE.AND P0, PT, R2, R24, PT ;  /* 0x000000180200720c */ /* 0x000fe20003f06270 */
[----:B--2---:R-:W-:Y:S01]  /*6070*/  FMUL.FTZ R5, R32, R3 ;  /* 0x0000000320057220 */ /* 0x004fe20000410000 */
        /* <DEDUP_REMOVED lines=19> */
[----:B------:R-:W-:Y:S01]  /*61b0*/  LOP3.LUT R2, R0, 0xf8, RZ, 0xfc, !PT ;  /* 0x000000f800027812 */ /* 0x000fe200078efcff */
[----:B------:R-:W-:Y:S01]  /*61c0*/  IMAD.MOV.U32 R14, RZ, RZ, R197 ;  /* 0x000000ffff0e7224 */ /* 0x000fe200078e00c5 */
[----:B-1----:R-:W-:Y:S01]  /*61d0*/  FSEL R201, R38, -INF , !P3 ;  /* 0xff80000026c97808 */ /* 0x002fe20005800000 */
[----:B------:R-:W-:Y:S01]  /*61e0*/  IMAD.MOV.U32 R15, RZ, RZ, R196 ;  /* 0x000000ffff0f7224 */ /* 0x000fe200078e00c4 */
[----:B------:R-:W-:Y:S01]  /*61f0*/  FSEL R204, R36, -INF , !P3 ;  /* 0xff80000024cc7808 */ /* 0x000fe20005800000 */
[----:B--2---:R-:W-:-:S04]  /*6200*/  FMUL.FTZ R5, R21, R3 ;  /* 0x0000000315057220 */ /* 0x004fc80000410000 */
[----:B------:R1:W-:Y:S01]  /*6210*/  MUFU.TANH R7, R5 ;  /* 0x0000000500077308 */ /* 0x0003e20000002400 */
[----:B------:R-:W-:Y:S01]  /*6220*/  ISETP.GE.AND P3, PT, R2, R24, PT ;  /* 0x000000180200720c */ /* 0x000fe20003f66270 */
[-C--:B------:R-:W-:Y:S01]  /*6230*/  FMUL.FTZ R35, R35, R3.reuse ;  /* 0x0000000323237220 */ /* 0x080fe20000410000 */
[-C--:B------:R-:W-:Y:S01]  /*6240*/  FMUL.FTZ R20, R20, R3.reuse ;  /* 0x0000000314147220 */ /* 0x080fe20000410000 */
[-C--:B------:R-:W-:Y:S01]  /*6250*/  FMUL.FTZ R8, R8, R3.reuse ;  /* 0x0000000308087220 */ /* 0x080fe20000410000 */
[-C--:B------:R-:W-:Y:S01]  /*6260*/  FMUL.FTZ R10, R10, R3.reuse ;  /* 0x000000030a0a7220 */ /* 0x080fe20000410000 */
[-C--:B------:R-:W-:Y:S01]  /*6270*/  FMUL.FTZ R11, R11, R3.reuse ;  /* 0x000000030b0b7220 */ /* 0x080fe20000410000 */
[-C--:B------:R-:W-:Y:S01]  /*6280*/  FMUL.FTZ R2, R9, R3.reuse ;  /* 0x0000000309027220 */ /* 0x080fe20000410000 */
[----:B------:R-:W-:Y:S01]  /*6290*/  MUFU.TANH R37, R37 ;  /* 0x0000002500257308 */ /* 0x000fe20000002400 */
[----:B------:R2:W-:Y:S01]  /*62a0*/  STL.64 [R1], R14 ;  /* 0x0000000e01007387 */ /* 0x0005e20000100a00 */
[----:B-1----:R-:W-:-:S06]  /*62b0*/  FMUL.FTZ R5, R22, R3 ;  /* 0x0000000316057220 */ /* 0x002fcc0000410000 */
[----:B------:R-:W1:Y:S08]  /*62c0*/  MUFU.TANH R39, R39 ;  /* 0x0000002700277308 */ /* 0x000e700000002400 */
[----:B------:R5:W-:Y:S01]  /*62d0*/  MUFU.TANH R6, R5 ;  /* 0x0000000500067308 */ /* 0x000be20000002400 */
[----:B---3--:R-:W-:Y:S02]  /*62e0*/  FSEL R199, R34, -INF , !P0 ;  /* 0xff80000022c77808 */ /* 0x008fe40004000000 */
[----:B------:R-:W-:-:S02]  /*62f0*/  FSEL R202, R26, -INF , !P0 ;  /* 0xff8000001aca7808 */ /* 0x000fc40004000000 */
[----:B------:R-:W-:-:S03]  /*6300*/  ISETP.GT.AND P0, PT, R71, R216, PT ;  /* 0x000000d84700720c */ /* 0x000fc60003f04270 */
[----:B------:R-:W3:Y:S01]  /*6310*/  MUFU.TANH R35, R35 ;  /* 0x0000002300237308 */ /* 0x000ee20000002400 */
[----:B-----5:R-:W-:-:S07]  /*6320*/  FMUL.FTZ R5, R23, R3 ;  /* 0x0000000317057220 */ /* 0x020fce0000410000 */
[----:B------:R-:W5:Y:S08]  /*6330*/  MUFU.TANH R20, R20 ;  /* 0x0000001400147308 */ /* 0x000f700000002400 */
[----:B------:R-:W2:Y:S08]  /*6340*/  MUFU.TANH R5, R5 ;  /* 0x0000000500057308 */ /* 0x000eb00000002400 */
        /* <DEDUP_REMOVED lines=10> */
[----:B----4-:R-:W-:Y:S02]  /*63f0*/  FSEL R71, R25, -INF , !P6 ;  /* 0xff80000019477808 */ /* 0x010fe40007000000 */
[----:B------:R-:W-:-:S02]  /*6400*/  FSEL R206, R6, -INF , !P5 ;  /* 0xff80000006ce7808 */ /* 0x000fc40006800000 */
[----:B-----5:R-:W-:Y:S02]  /*6410*/  FSEL R209, R20, -INF , !P5 ;  /* 0xff80000014d17808 */ /* 0x020fe40006800000 */
[----:B--2---:R-:W-:Y:S02]  /*6420*/  FSEL R207, R5, -INF , !P4 ;  /* 0xff80000005cf7808 */ /* 0x004fe40006000000 */
[----:B------:R-:W-:Y:S02]  /*6430*/  FSEL R212, R7, -INF , !P4 ;  /* 0xff80000007d47808 */ /* 0x000fe40006000000 */
[----:B------:R-:W-:Y:S02]  /*6440*/  FSEL R208, R10, -INF , !P3 ;  /* 0xff8000000ad07808 */ /* 0x000fe40005800000 */
        /* <DEDUP_REMOVED lines=20> */
.L_x_655:
[----:B------:R-:W2:Y:S01]  /*6590*/  LD.E R2, desc[UR4][R134.64+0x170] ;  /* 0x0001700486027980 */ /* 0x000ea2000c101900 */
[----:B------:R-:W-:Y:S01]  /*65a0*/  VIADD R9, R238, 0xffffff00 ;  /* 0xffffff00ee097836 */ /* 0x000fe20000000000 */
[----:B------:R-:W-:Y:S01]  /*65b0*/  IABS R8, R238 ;  /* 0x000000ee00087213 */ /* 0x000fe20000000000 */
[----:B------:R-:W-:Y:S02]  /*65c0*/  IMAD.MOV.U32 R13, RZ, RZ, R219 ;  /* 0x000000ffff0d7224 */ /* 0x000fe400078e00db */
[----:B------:R-:W-:Y:S01]  /*65d0*/  IMAD.MOV.U32 R12, RZ, RZ, R220 ;  /* 0x000000ffff0c7224 */ /* 0x000fe200078e00dc */
[----:B--2---:R-:W-:-:S04]  /*65e0*/  IABS R0, R2 ;  /* 0x0000000200007213 */ /* 0x004fc80000000000 */
[----:B------:R-:W1:Y:S08]  /*65f0*/  I2F.RP R6, R0 ;  /* 0x0000000000067306 */ /* 0x000e700000209400 */
        /* <DEDUP_REMOVED lines=8> */
[----:B------:R-:W-:Y:S01]  /*6680*/  IMAD.HI.U32 R5, R7, R5, R6 ;  /* 0x0000000507057227 */ /* 0x000fe200078e0006 */
[----:B------:R-:W-:-:S03]  /*6690*/  IADD3 R7, PT, PT, RZ, -R10, RZ ;  /* 0x8000000aff077210 */ /* 0x000fc60007ffe0ff */
[----:B------:R-:W-:-:S04]  /*66a0*/  IMAD.MOV.U32 R6, RZ, RZ, R3 ;  /* 0x000000ffff067224 */ /* 0x000fc800078e0003 */
[----:B------:R-:W-:-:S04]  /*66b0*/  IMAD.HI.U32 R3, R5, R6, RZ ;  /* 0x0000000605037227 */ /* 0x000fc800078e00ff */
[----:B------:R-:W-:-:S04]  /*66c0*/  IMAD.HI.U32 R5, R5, R8, RZ ;  /* 0x0000000805057227 */ /* 0x000fc800078e00ff */
[-C--:B------:R-:W-:Y:S02]  /*66d0*/  IMAD R6, R3, R7.reuse, R6 ;  /* 0x0000000703067224 */ /* 0x080fe400078e0206 */
[----:B------:R-:W-:-:S03]  /*66e0*/  IMAD R7, R5, R7, R8 ;  /* 0x0000000705077224 */ /* 0x000fc600078e0208 */
[C---:B------:R-:W-:Y:S02]  /*66f0*/  ISETP.GT.U32.AND P1, PT, R0.reuse, R6, PT ;  /* 0x000000060000720c */ /* 0x040fe40003f24070 */
[----:B------:R-:W-:-:S11]  /*6700*/  ISETP.GT.U32.AND P4, PT, R0, R7, PT ;  /* 0x000000070000720c */ /* 0x000fd60003f84070 */
[----:B------:R-:W-:Y:S02]  /*6710*/  @!P1 IMAD.IADD R6, R6, 0x1, -R0 ;  /* 0x0000000106069824 */ /* 0x000fe400078e0a00 */
[----:B------:R-:W-:-:S03]  /*6720*/  @!P4 IADD3 R7, PT, PT, R7, -R0, RZ ;  /* 0x800000000707c210 */ /* 0x000fc60007ffe0ff */
[-C--:B------:R-:W-:Y:S02]  /*6730*/  ISETP.GE.U32.AND P5, PT, R6, R0.reuse, PT ;  /* 0x000000000600720c */ /* 0x080fe40003fa6070 */
[----:B------:R-:W-:Y:S02]  /*6740*/  ISETP.GE.U32.AND P6, PT, R7, R0, PT ;  /* 0x000000000700720c */ /* 0x000fe40003fc6070 */
[-C--:B------:R-:W-:Y:S02]  /*6750*/  LOP3.LUT R0, R9, R2.reuse, RZ, 0x3c, !PT ;  /* 0x0000000209007212 */ /* 0x080fe400078e3cff */
[----:B------:R-:W-:Y:S02]  /*6760*/  LOP3.LUT R6, R238, R2, RZ, 0x3c, !PT ;  /* 0x00000002ee067212 */ /* 0x000fe400078e3cff */
[----:B------:R-:W-:Y:S02]  /*6770*/  ISETP.GE.AND P0, PT, R0, RZ, PT ;  /* 0x000000ff0000720c */ /* 0x000fe40003f06270 */
[----:B------:R-:W-:Y:S01]  /*6780*/  ISETP.GE.AND P3, PT, R6, RZ, PT ;  /* 0x000000ff0600720c */ /* 0x000fe20003f66270 */
[----:B------:R-:W-:Y:S01]  /*6790*/  @!P1 VIADD R3, R3, 0x1 ;  /* 0x0000000103039836 */ /* 0x000fe20000000000 */
[----:B------:R-:W-:Y:S01]  /*67a0*/  @!P4 IADD3 R5, PT, PT, R5, 0x1, RZ ;  /* 0x000000010505c810 */ /* 0x000fe20007ffe0ff */
[----:B------:R-:W2:Y:S02]  /*67b0*/  LD.E.64 R6, desc[UR4][R68.64+0x38] ;  /* 0x0000380444067980 */ /* 0x000ea4000c101b00 */
[----:B------:R-:W-:Y:S01]  /*67c0*/  @P5 VIADD R3, R3, 0x1 ;  /* 0x0000000103035836 */ /* 0x000fe20000000000 */
[----:B------:R-:W-:-:S02]  /*67d0*/  @P6 IADD3 R5, PT, PT, R5, 0x1, RZ ;  /* 0x0000000105056810 */ /* 0x000fc40007ffe0ff */
[----:B------:R-:W-:Y:S02]  /*67e0*/  ISETP.NE.AND P1, PT, R2, RZ, PT ;  /* 0x000000ff0200720c */ /* 0x000fe40003f25270 */
[----:B------:R-:W-:Y:S01]  /*67f0*/  LOP3.LUT R0, RZ, R2, RZ, 0x33, !PT ;  /* 0x00000002ff007212 */ /* 0x000fe200078e33ff */
[----:B------:R-:W-:Y:S02]  /*6800*/  @!P0 IMAD.MOV R3, RZ, RZ, -R3 ;  /* 0x000000ffff038224 */ /* 0x000fe400078e0a03 */
[----:B------:R-:W-:-:S03]  /*6810*/  @!P3 IADD3 R5, PT, PT, -R5, RZ, RZ ;  /* 0x000000ff0505b210 */ /* 0x000fc60007ffe1ff */
[C---:B------:R-:W-:Y:S02]  /*6820*/  SEL R3, R0.reuse, R3, !P1 ;  /* 0x0000000300037207 */ /* 0x040fe40004800000 */
[----:B------:R-:W-:-:S03]  /*6830*/  SEL R5, R0, R5, !P1 ;  /* 0x0000000500057207 */ /* 0x000fc60004800000 */
[----:B------:R-:W-:-:S04]  /*6840*/  IMAD.WIDE R10, R3, 0x4, R14 ;  /* 0x00000004030a7825 */ /* 0x000fc800078e020e */
[C---:B------:R-:W-:Y:S02]  /*6850*/  IMAD.WIDE R8, R5.reuse, 0x4, R14 ;  /* 0x0000000405087825 */ /* 0x040fe400078e020e */
[----:B------:R-:W3:Y:S04]  /*6860*/  LD.E R11, desc[UR4][R10.64] ;  /* 0x000000040a0b7980 */ /* 0x000ee8000c101900 */
[----:B------:R-:W3:Y:S04]  /*6870*/  LD.E R10, desc[UR4][R8.64] ;  /* 0x00000004080a7980 */ /* 0x000ee8000c101900 */
[----:B------:R-:W4:Y:S01]  /*6880*/  LD.E.64 R8, desc[UR4][R68.64+0x20] ;  /* 0x0000200444087980 */ /* 0x000f22000c101b00 */
[----:B------:R-:W-:-:S04]  /*6890*/  IMAD.IADD R3, R5, 0x1, -R3 ;  /* 0x0000000105037824 */ /* 0x000fc800078e0a03 */
[----:B------:R-:W-:-:S05]  /*68a0*/  IMAD R2, R2, R3, -0x100 ;  /* 0xffffff0002027424 */ /* 0x000fca00078e0203 */
[----:B------:R-:W-:Y:S01]  /*68b0*/  SHF.R.S32.HI R5, RZ, 0x1f, R2 ;  /* 0x0000001fff057819 */ /* 0x000fe20000011402 */
        /* <DEDUP_REMOVED lines=14> */
.L_x_656:
[----:B------:R-:W-:Y:S05]  /*69a0*/  BSYNC.RECONVERGENT B0 ;  /* 0x0000000000007941 */ /* 0x000fea0003800200 */
.L_x_654:
        /* <DEDUP_REMOVED lines=14> */
[-C--:B-1----:R-:W-:Y:S01]  /*6a90*/  IADD3 R12, P1, PT, R10, R5.reuse, RZ ;  /* 0x000000050a0c7210 */ /* 0x082fe20007f3e0ff */
        /* <DEDUP_REMOVED lines=11> */
[-C--:B-1----:R-:W-:Y:S01]  /*6b50*/  IADD3 R2, P1, PT, R6, R5.reuse, RZ ;  /* 0x0000000506027210 */ /* 0x082fe20007f3e0ff */
[--C-:B------:R-:W-:Y:S01]  /*6b60*/  IMAD.X R7, R9, 0x1, R0.reuse, P0 ;  /* 0x0000000109077824 */ /* 0x100fe200000e0600 */
[----:B------:R1:W-:Y:S03]  /*6b70*/  LDGSTS.E.BYPASS.LTC128B.128 [R4+0x5000], desc[UR4][R8.64] ;  /* 0x0500000008047fae */ /* 0x0003e6000b981a04 */
[----:B------:R-:W-:Y:S01]  /*6b80*/  IMAD.X R3, R7, 0x1, R0, P1 ;  /* 0x0000000107037824 */ /* 0x000fe200008e0600 */
[----:B------:R3:W-:Y:S01]  /*6b90*/  LDGSTS.E.BYPASS.LTC128B.128 [R4+0x5800], desc[UR4][R6.64] ;  /* 0x0580000006047fae */ /* 0x0007e2000b981a04 */
[----:B-----5:R-:W-:-:S03]  /*6ba0*/  IADD3 R12, P0, PT, R2, R5, RZ ;  /* 0x00000005020c7210 */ /* 0x020fc60007f1e0ff */
[----:B------:R4:W-:Y:S01]  /*6bb0*/  LDGSTS.E.BYPASS.LTC128B.128 [R4+0x6000], desc[UR4][R2.64] ;  /* 0x0600000002047fae */ /* 0x0009e2000b981a04 */
[----:B--2---:R-:W-:Y:S01]  /*6bc0*/  IADD3 R14, P1, PT, R12, R5, RZ ;  /* 0x000000050c0e7210 */ /* 0x004fe20007f3e0ff */
[----:B------:R-:W-:-:S03]  /*6bd0*/  IMAD.X R13, R3, 0x1, R0, P0 ;  /* 0x00000001030d7824 */ /* 0x000fc600000e0600 */
[-C--:B------:R-:W-:Y:S01]  /*6be0*/  IADD3 R10, P0, PT, R14, R5.reuse, RZ ;  /* 0x000000050e0a7210 */ /* 0x080fe20007f1e0ff */
[--C-:B------:R-:W-:Y:S01]  /*6bf0*/  IMAD.X R15, R13, 0x1, R0.reuse, P1 ;  /* 0x000000010d0f7824 */ /* 0x100fe200008e0600 */
[----:B------:R2:W-:Y:S03]  /*6c00*/  LDGSTS.E.BYPASS.LTC128B.128 [R4+0x6800], desc[UR4][R12.64] ;  /* 0x068000000c047fae */ /* 0x0005e6000b981a04 */
[----:B------:R-:W-:Y:S01]  /*6c10*/  IMAD.X R11, R15, 0x1, R0, P0 ;  /* 0x000000010f0b7824 */ /* 0x000fe200000e0600 */
[----:B------:R2:W-:Y:S04]  /*6c20*/  LDGSTS.E.BYPASS.LTC128B.128 [R4+0x7000], desc[UR4][R14.64] ;  /* 0x070000000e047fae */ /* 0x0005e8000b981a04 */
[----:B------:R2:W-:Y:S01]  /*6c30*/  LDGSTS.E.BYPASS.LTC128B.128 [R4+0x7800], desc[UR4][R10.64] ;  /* 0x078000000a047fae */ /* 0x0005e2000b981a04 */
[----:B-1----:R-:W-:-:S04]  /*6c40*/  IADD3 R8, P1, PT, R10, R5, RZ ;  /* 0x000000050a087210 */ /* 0x002fc80007f3e0ff */
[----:B---3--:R-:W-:Y:S01]  /*6c50*/  IADD3 R6, P0, PT, R8, R5, RZ ;  /* 0x0000000508067210 */ /* 0x008fe20007f1e0ff */
[----:B------:R-:W-:-:S03]  /*6c60*/  IMAD.X R9, R11, 0x1, R0, P1 ;  /* 0x000000010b097824 */ /* 0x000fc600008e0600 */
[-C--:B----4-:R-:W-:Y:S01]  /*6c70*/  IADD3 R2, P1, PT, R6, R5.reuse, RZ ;  /* 0x0000000506027210 */ /* 0x090fe20007f3e0ff */
[--C-:B------:R-:W-:Y:S01]  /*6c80*/  IMAD.X R7, R9, 0x1, R0.reuse, P0 ;  /* 0x0000000109077824 */ /* 0x100fe200000e0600 */
[----:B------:R1:W-:Y:S03]  /*6c90*/  LDGSTS.E.BYPASS.LTC128B.128 [R4+0x8000], desc[UR4][R8.64] ;  /* 0x0800000008047fae */ /* 0x0003e6000b981a04 */
[----:B------:R-:W-:Y:S01]  /*6ca0*/  IMAD.X R3, R7, 0x1, R0, P1 ;  /* 0x0000000107037824 */ /* 0x000fe200008e0600 */
[----:B------:R1:W-:Y:S01]  /*6cb0*/  LDGSTS.E.BYPASS.LTC128B.128 [R4+0x8800], desc[UR4][R6.64] ;  /* 0x0880000006047fae */ /* 0x0003e2000b981a04 */
[----:B--2---:R-:W-:-:S03]  /*6cc0*/  IADD3 R12, P0, PT, R2, R5, RZ ;  /* 0x00000005020c7210 */ /* 0x004fc60007f1e0ff */
[----:B------:R1:W-:Y:S02]  /*6cd0*/  LDGSTS.E.BYPASS.LTC128B.128 [R4+0x9000], desc[UR4][R2.64] ;  /* 0x0900000002047fae */ /* 0x0003e4000b981a04 */
[----:B------:R-:W-:-:S05]  /*6ce0*/  IMAD.X R13, R3, 0x1, R0, P0 ;  /* 0x00000001030d7824 */ /* 0x000fca00000e0600 */
[----:B------:R1:W-:Y:S04]  /*6cf0*/  LDGSTS.E.BYPASS.LTC128B.128 [R4+0x9800], desc[UR4][R12.64] ;  /* 0x098000000c047fae */ /* 0x0003e8000b981a04 */
[----:B------:R-:W0:Y:S02]  /*6d00*/  LDGDEPBAR ;  /* 0x00000000000079af */ /* 0x000e240000000000 */
.L_x_653:
[----:B------:R-:W-:Y:S05]  /*6d10*/  BSYNC.RECONVERGENT B1 ;  /* 0x0000000000017941 */ /* 0x000fea0003800200 */
.L_x_652:
        /* <DEDUP_REMOVED lines=74> */
[----:B------:R-:W-:-:S02]  /*71c0*/  LEA R140, R2, R226, 0x1 ;  /* 0x000000e2028c7211 */ /* 0x000fc400078e08ff */
[----:B---3--:R-:W-:Y:S02]  /*71d0*/  FMNMX.FTZ R37, R37, R4, !PT ;  /* 0x0000000425257209 */ /* 0x008fe40007810000 */
[-C--:B------:R-:W-:Y:S01]  /*71e0*/  IADD3 R39, PT, PT, R100, R140.reuse, RZ ;  /* 0x0000008c64277210 */ /* 0x080fe20007ffe0ff */
[----:B------:R-:W-:Y:S01]  /*71f0*/  LDSM.16.MT88.4 R16, [R140+0xa000] ;  /* 0x00a000008c10783b */ /* 0x000fe20000004200 */
[----:B------:R-:W-:-:S03]  /*7200*/  IADD3 R156, PT, PT, R156, R140, RZ ;  /* 0x0000008c9c9c7210 */ /* 0x000fc60007ffe0ff */
[----:B------:R-:W1:Y:S01]  /*7210*/  LDSM.16.MT88.4 R12, [R39+0xa000] ;  /* 0x00a00000270c783b */ /* 0x000e620000004200 */
[----:B------:R-:W-:-:S03]  /*7220*/  IADD3 R38, PT, PT, R100, R156, RZ ;  /* 0x0000009c64267210 */ /* 0x000fc60007ffe0ff */
[----:B------:R-:W3:Y:S04]  /*7230*/  LDSM.16.MT88.4 R20, [R156+0xa000] ;  /* 0x00a000009c14783b */ /* 0x000ee80000004200 */
[----:B------:R-:W4:Y:S04]  /*7240*/  LDSM.16.MT88.4 R28, [R38+0xa000] ;  /* 0x00a00000261c783b */ /* 0x000f280000004200 */
[----:B------:R-:W5:Y:S04]  /*7250*/  LDSM.16.MT88.4 R44, [R140+0xa800] ;  /* 0x00a800008c2c783b */ /* 0x000f680000004200 */
[----:B------:R-:W5:Y:S04]  /*7260*/  LDSM.16.MT88.4 R40, [R39+0xa800] ;  /* 0x00a800002728783b */ /* 0x000f680000004200 */
[----:B------:R-:W5:Y:S01]  /*7270*/  LDSM.16.MT88.4 R64, [R156+0xa800] ;  /* 0x00a800009c40783b */ /* 0x000f620000004200 */
        /* <DEDUP_REMOVED lines=10> */
[----:B------:R-:W3:Y:S01]  /*7320*/  MUFU.EX2 R8, R6 ;  /* 0x0000000600087308 */ /* 0x000ee20000000800 */
[----:B--2---:R-:W-:-:S04]  /*7330*/  FFMA.FTZ R2, R83, R0, -R3 ;  /* 0x0000000053027223 */ /* 0x004fc80000010803 */
[----:B------:R2:W4:Y:S01]  /*7340*/  MUFU.EX2 R78, R2 ;  /* 0x00000002004e7308 */ /* 0x0005220000000800 */
[----:B-1----:R-:W-:Y:S01]  /*7350*/  FFMA.FTZ R4, R89, R0, -R5 ;  /* 0x0000000059047223 */ /* 0x002fe20000010805 */
[----:B---3--:R-:W-:-:S03]  /*7360*/  MOV R89, R8 ;  /* 0x0000000800597202 */ /* 0x008fc60000000f00 */
[----:B------:R1:W-:Y:S01]  /*7370*/  MUFU.EX2 R73, R4 ;  /* 0x0000000400497308 */ /* 0x0003e20000000800 */
[----:B------:R-:W-:-:S04]  /*7380*/  FFMA.FTZ R6, R94, R0, -R5 ;  /* 0x000000005e067223 */ /* 0x000fc80000010805 */
[----:B------:R3:W5:Y:S01]  /*7390*/  MUFU.EX2 R68, R6 ;  /* 0x0000000600447308 */ /* 0x0007620000000800 */
[--C-:B--2---:R-:W-:Y:S01]  /*73a0*/  FFMA.FTZ R2, R88, R0, -R5.reuse ;  /* 0x0000000058027223 */ /* 0x104fe20000010805 */
[----:B------:R-:W-:Y:S02]  /*73b0*/  MOV R88, R7 ;  /* 0x0000000700587202 */ /* 0x000fe40000000f00 */
[----:B----4-:R-:W-:Y:S01]  /*73c0*/  F2FP.F16.F32.PACK_AB R11, R78, R74 ;  /* 0x0000004a4e0b723e */ /* 0x010fe200000000ff */
[----:B------:R2:W4:Y:S01]  /*73d0*/  MUFU.EX2 R7, R2 ;  /* 0x0000000200077308 */ /* 0x0005220000000800 */
[----:B-1----:R-:W-:Y:S01]  /*73e0*/  FFMA.FTZ R4, R82, R0, -R5 ;  /* 0x0000000052047223 */ /* 0x002fe20000010805 */
[----:B------:R-:W-:-:S03]  /*73f0*/  F2FP.F16.F32.PACK_AB R9, R89, R88 ;  /* 0x000000585909723e */ /* 0x000fc600000000ff */
[----:B------:R1:W1:Y:S01]  /*7400*/  MUFU.EX2 R75, R4 ;  /* 0x00000004004b7308 */ /* 0x0002620000000800 */
[----:B---3--:R-:W-:Y:S01]  /*7410*/  FFMA.FTZ R6, R106, R0, -R5 ;  /* 0x000000006a067223 */ /* 0x008fe20000010805 */
[----:B-----5:R-:W-:-:S03]  /*7420*/  MOV R106, R68 ;  /* 0x00000044006a7202 */ /* 0x020fc60000000f00 */
[----:B------:R3:W-:Y:S01]  /*7430*/  MUFU.EX2 R249, R6 ;  /* 0x0000000600f97308 */ /* 0x0007e20000000800 */
[----:B--2---:R-:W-:Y:S01]  /*7440*/  FFMA.FTZ R2, R90, R0, -R5 ;  /* 0x000000005a027223 */ /* 0x004fe20000010805 */
[----:B----4-:R-:W-:-:S03]  /*7450*/  F2FP.F16.F32.PACK_AB R8, R7, R73 ;  /* 0x000000490708723e */ /* 0x010fc600000000ff */
[----:B------:R2:W4:Y:S01]  /*7460*/  MUFU.EX2 R77, R2 ;  /* 0x00000002004d7308 */ /* 0x0005220000000800 */
[----:B-1----:R-:W-:Y:S01]  /*7470*/  FFMA.FTZ R4, R93, R0, -R3 ;  /* 0x000000005d047223 */ /* 0x002fe20000010803 */
[----:B------:R-:W-:-:S03]  /*7480*/  MOV R94, R75 ;  /* 0x0000004b005e7202 */ /* 0x000fc60000000f00 */
[----:B------:R1:W-:Y:S01]  /*7490*/  MUFU.EX2 R196, R4 ;  /* 0x0000000400c47308 */ /* 0x0003e20000000800 */
[----:B---3--:R-:W-:-:S04]  /*74a0*/  FFMA.FTZ R6, R86, R0, -R5 ;  /* 0x0000000056067223 */ /* 0x008fc80000010805 */
[----:B------:R3:W-:Y:S01]  /*74b0*/  MUFU.EX2 R243, R6 ;  /* 0x0000000600f37308 */ /* 0x0007e20000000800 */
[-C--:B--2---:R-:W-:Y:S01]  /*74c0*/  FFMA.FTZ R2, R92, R0.reuse, -R3 ;  /* 0x000000005c027223 */ /* 0x084fe20000010803 */
[----:B----4-:R-:W-:Y:S02]  /*74d0*/  F2FP.F16.F32.PACK_AB R10, R77, R75 ;  /* 0x0000004b4d0a723e */ /* 0x010fe400000000ff */
[----:B------:R-:W-:Y:S01]  /*74e0*/  MOV R92, R73 ;  /* 0x00000049005c7202 */ /* 0x000fe20000000f00 */
[----:B------:R2:W-:Y:S01]  /*74f0*/  MUFU.EX2 R72, R2 ;  /* 0x0000000200487308 */ /* 0x0005e20000000800 */
[----:B-1----:R-:W-:-:S03]  /*7500*/  FFMA.FTZ R4, R98, R0, -R5 ;  /* 0x0000000062047223 */ /* 0x002fc60000010805 */
[----:B------:R-:W-:Y:S01]  /*7510*/  HMMA.16816.F32 R32, R8, R12, RZ ;  /* 0x0000000c0820723c */ /* 0x000fe200000018ff */
[----:B------:R1:W4:Y:S01]  /*7520*/  MUFU.EX2 R69, R4 ;  /* 0x0000000400457308 */ /* 0x0003220000000800 */
[----:B---3--:R-:W-:-:S04]  /*7530*/  FFMA.FTZ R6, R118, R0, -R5 ;  /* 0x0000000076067223 */ /* 0x008fc80000010805 */
[----:B------:R3:W-:Y:S02]  /*7540*/  MUFU.EX2 R231, R6 ;  /* 0x0000000600e77308 */ /* 0x0007e40000000800 */
[----:B------:R-:W-:Y:S01]  /*7550*/  HMMA.16816.F32 R24, R8, R14, RZ ;  /* 0x0000000e0818723c */ /* 0x000fe200000018ff */
[----:B------:R-:W5:Y:S01]  /*7560*/  LDSM.16.MT88.4 R12, [R38+0xa800] ;  /* 0x00a80000260c783b */ /* 0x000f620000004200 */
[----:B--2---:R-:W-:Y:S01]  /*7570*/  FFMA.FTZ R2, R91, R0, -R3 ;  /* 0x000000005b027223 */ /* 0x004fe20000010803 */
[----:B------:R-:W-:-:S03]  /*7580*/  MOV R91, R74 ;  /* 0x0000004a005b7202 */ /* 0x000fc60000000f00 */
[----:B------:R2:W-:Y:S01]  /*7590*/  MUFU.EX2 R76, R2 ;  /* 0x00000002004c7308 */ /* 0x0005e20000000800 */
[--C-:B-1----:R-:W-:Y:S01]  /*75a0*/  FFMA.FTZ R4, R95, R0, -R5.reuse ;  /* 0x000000005f047223 */ /* 0x102fe20000010805 */
[----:B------:R-:W-:Y:S01]  /*75b0*/  HMMA.16816.F32 R60, R8, R16, RZ ;  /* 0x00000010083c723c */ /* 0x000fe200000018ff */
[----:B------:R-:W-:Y:S02]  /*75c0*/  MOV R95, R78 ;  /* 0x0000004e005f7202 */ /* 0x000fe40000000f00 */
[----:B------:R1:W-:Y:S01]  /*75d0*/  MUFU.EX2 R100, R4 ;  /* 0x0000000400647308 */ /* 0x0003e20000000800 */
[----:B---3--:R-:W-:-:S04]  /*75e0*/  FFMA.FTZ R6, R127, R0, -R5 ;  /* 0x000000007f067223 */ /* 0x008fc80000010805 */
[----:B------:R-:W-:Y:S01]  /*75f0*/  HMMA.16816.F32 R56, R8, R18, RZ ;  /* 0x000000120838723c */ /* 0x000fe200000018ff */
[----:B------:R3:W-:Y:S01]  /*7600*/  MUFU.EX2 R218, R6 ;  /* 0x0000000600da7308 */ /* 0x0007e20000000800 */
[----:B--2---:R-:W-:Y:S01]  /*7610*/  FFMA.FTZ R2, R96, R0, -R5 ;  /* 0x0000000060027223 */ /* 0x004fe20000010805 */
[----:B------:R-:W-:-:S03]  /*7620*/  MOV R96, R216 ;  /* 0x000000d800607202 */ /* 0x000fc60000000f00 */
[----:B------:R2:W5:Y:S02]  /*7630*/  MUFU.EX2 R79, R2 ;  /* 0x00000002004f7308 */ /* 0x0005640000000800 */
[----:B------:R-:W-:Y:S01]  /*7640*/  HMMA.16816.F32 R16, R8, R20, RZ ;  /* 0x000000140810723c */ /* 0x000fe200000018ff */
[----:B-1----:R-:W-:Y:S01]  /*7650*/  FFMA.FTZ R4, R99, R0, -R3 ;  /* 0x0000000063047223 */ /* 0x002fe20000010803 */
[----:B----4-:R-:W-:-:S03]  /*7660*/  MOV R99, R69 ;  /* 0x0000004500637202 */ /* 0x010fc60000000f00 */
[----:B------:R1:W-:Y:S01]  /*7670*/  MUFU.EX2 R93, R4 ;  /* 0x00000004005d7308 */ /* 0x0003e20000000800 */
[-C--:B---3--:R-:W-:Y:S02]  /*7680*/  FFMA.FTZ R6, R141, R0.reuse, -R5 ;  /* 0x000000008d067223 */ /* 0x088fe40000010805 */
[----:B------:R-:W-:Y:S02]  /*7690*/  HMMA.16816.F32 R52, R8, R22, RZ ;  /* 0x000000160834723c */ /* 0x000fe400000018ff */
[----:B------:R3:W-:Y:S01]  /*76a0*/  MUFU.EX2 R214, R6 ;  /* 0x0000000600d67308 */ /* 0x0007e20000000800 */
[----:B--2---:R-:W-:Y:S01]  /*76b0*/  FFMA.FTZ R2, R97, R0, -R3 ;  /* 0x0000000061027223 */ /* 0x004fe20000010803 */
[----:B------:R-:W-:-:S04]  /*76c0*/  MOV R97, R77 ;  /* 0x0000004d00617202 */ /* 0x000fc80000000f00 */
[----:B------:R-:W-:Y:S01]  /*76d0*/  HMMA.16816.F32 R20, R8, R28, RZ ;  /* 0x0000001c0814723c */ /* 0x000fe200000018ff */
[----:B------:R-:W2:Y:S01]  /*76e0*/  MUFU.EX2 R90, R2 ;  /* 0x00000002005a7308 */ /* 0x000ea20000000800 */
[----:B-1----:R-:W-:Y:S01]  /*76f0*/  FFMA.FTZ R4, R107, R0, -R5 ;  /* 0x000000006b047223 */ /* 0x002fe20000010805 */
[----:B-----5:R-:W-:-:S03]  /*7700*/  MOV R107, R79 ;  /* 0x0000004f006b7202 */ /* 0x020fc60000000f00 */
[----:B------:R1:W-:Y:S02]  /*7710*/  MUFU.EX2 R248, R4 ;  /* 0x0000000400f87308 */ /* 0x0003e40000000800 */
[----:B------:R-:W-:Y:S01]  /*7720*/  HMMA.16816.F32 R48, R8, R30, RZ ;  /* 0x0000001e0830723c */ /* 0x000fe200000018ff */
[----:B------:R-:W-:Y:S01]  /*7730*/  F2FP.F16.F32.PACK_AB R8, R79, R69 ;  /* 0x000000454f08723e */ /* 0x000fe200000000ff */
[----:B------:R-:W-:Y:S01]  /*7740*/  LDSM.16.MT88.4 R28, [R39+0xb000] ;  /* 0x00b00000271c783b */ /* 0x000fe20000004200 */
[----:B------:R-:W-:Y:S01]  /*7750*/  F2FP.F16.F32.PACK_AB R9, R196, R72 ;  /* 0x00000048c409723e */ /* 0x000fe200000000ff */
[----:B---3--:R-:W-:Y:S01]  /*7760*/  FFMA.FTZ R6, R149, R0, -R5 ;  /* 0x0000000095067223 */ /* 0x008fe20000010805 */
[----:B------:R-:W-:Y:S02]  /*7770*/  F2FP.F16.F32.PACK_AB R10, R100, R68 ;  /* 0x00000044640a723e */ /* 0x000fe400000000ff */
[----:B--2---:R-:W-:Y:S01]  /*7780*/  F2FP.F16.F32.PACK_AB R11, R90, R76 ;  /* 0x0000004c5a0b723e */ /* 0x004fe200000000ff */
[----:B------:R-:W-:Y:S01]  /*7790*/  FFMA.FTZ R2, R102, R0, -R3 ;  /* 0x0000000066027223 */ /* 0x000fe20000010803 */
[----:B------:R-:W-:-:S02]  /*77a0*/  MOV R102, R72 ;  /* 0x0000004800667202 */ /* 0x000fc40000000f00 */
[----:B------:R-:W-:Y:S01]  /*77b0*/  MOV R149, R90 ;  /* 0x0000005a00957202 */ /* 0x000fe20000000f00 */
[----:B------:R2:W-:Y:S01]  /*77c0*/  MUFU.EX2 R252, R2 ;  /* 0x0000000200fc7308 */ /* 0x0005e20000000800 */
[-C--:B-1----:R-:W-:Y:S01]  /*77d0*/  FFMA.FTZ R4, R103, R0.reuse, -R5 ;  /* 0x0000000067047223 */ /* 0x082fe20000010805 */
[C---:B------:R-:W-:Y:S03]  /*77e0*/  HMMA.16816.F32 R60, R8.reuse, R44, R60 ;  /* 0x0000002c083c723c */ /* 0x040fe6000000183c */
[----:B------:R1:W-:Y:S05]  /*77f0*/  MUFU.EX2 R251, R4 ;  /* 0x0000000400fb7308 */ /* 0x0003ea0000000800 */
[----:B------:R-:W-:Y:S01]  /*7800*/  HMMA.16816.F32 R44, R8, R46, R56 ;  /* 0x0000002e082c723c */ /* 0x000fe20000001838 */
[----:B--2---:R-:W-:Y:S01]  /*7810*/  FFMA.FTZ R2, R101, R0, -R3 ;  /* 0x0000000065027223 */ /* 0x004fe20000010803 */
[----:B------:R-:W-:-:S06]  /*7820*/  MOV R101, R196 ;  /* 0x000000c400657202 */ /* 0x000fcc0000000f00 */
[----:B------:R-:W-:Y:S01]  /*7830*/  HMMA.16816.F32 R56, R8, R40, R32 ;  /* 0x000000280838723c */ /* 0x000fe20000001820 */
[----:B------:R-:W2:Y:S01]  /*7840*/  LDSM.16.MT88.4 R32, [R140+0xb000] ;  /* 0x00b000008c20783b */ /* 0x000ea20000004200 */
[----:B------:R3:W-:Y:S01]  /*7850*/  MUFU.EX2 R98, R2 ;  /* 0x0000000200627308 */ /* 0x0007e20000000800 */
[----:B-1----:R-:W-:-:S04]  /*7860*/  FFMA.FTZ R4, R108, R0, -R3 ;  /* 0x000000006c047223 */ /* 0x002fc80000010803 */
[----:B------:R1:W-:Y:S01]  /*7870*/  MUFU.EX2 R246, R4 ;  /* 0x0000000400f67308 */ /* 0x0003e20000000800 */
[C---:B------:R-:W-:Y:S08]  /*7880*/  HMMA.16816.F32 R80, R8.reuse, R42, R24 ;  /* 0x0000002a0850723c */ /* 0x040ff00000001818 */
[----:B------:R-:W-:Y:S01]  /*7890*/  HMMA.16816.F32 R72, R8, R64, R16 ;  /* 0x000000400848723c */ /* 0x000fe20000001810 */
[----:B---3--:R-:W-:Y:S01]  /*78a0*/  FFMA.FTZ R2, R105, R0, -R5 ;  /* 0x0000000069027223 */ /* 0x008fe20000010805 */
[----:B------:R-:W-:Y:S01]  /*78b0*/  LDSM.16.MT88.4 R16, [R38+0xb000] ;  /* 0x00b000002610783b */ /* 0x000fe20000004200 */
[----:B------:R-:W-:-:S02]  /*78c0*/  MOV R105, R76 ;  /* 0x0000004c00697202 */ /* 0x000fc40000000f00 */
[----:B------:R3:W4:Y:S01]  /*78d0*/  MUFU.EX2 R250, R2 ;  /* 0x0000000200fa7308 */ /* 0x0007220000000800 */
[-C--:B-1----:R-:W-:Y:S02]  /*78e0*/  FFMA.FTZ R4, R112, R0.reuse, -R5 ;  /* 0x0000000070047223 */ /* 0x082fe40000010805 */
[C---:B------:R-:W-:Y:S01]  /*78f0*/  HMMA.16816.F32 R24, R8.reuse, R12, R20 ;  /* 0x0000000c0818723c */ /* 0x040fe20000001814 */
[----:B------:R-:W1:Y:S01]  /*7900*/  LDSM.16.MT88.4 R20, [R156+0xb000] ;  /* 0x00b000009c14783b */ /* 0x000e620000004200 */
[----:B------:R5:W-:Y:S06]  /*7910*/  MUFU.EX2 R240, R4 ;  /* 0x0000000400f07308 */ /* 0x000bec0000000800 */
[----:B------:R-:W-:Y:S01]  /*7920*/  HMMA.16816.F32 R12, R8, R14, R48 ;  /* 0x0000000e080c723c */ /* 0x000fe20000001830 */
[----:B---3--:R-:W-:-:S04]  /*7930*/  FFMA.FTZ R2, R104, R0, -R3 ;  /* 0x0000000068027223 */ /* 0x008fc80000010803 */
[----:B------:R-:W3:Y:S03]  /*7940*/  MUFU.EX2 R247, R2 ;  /* 0x0000000200f77308 */ /* 0x000ee60000000800 */
[----:B------:R-:W-:Y:S01]  /*7950*/  HMMA.16816.F32 R76, R8, R66, R52 ;  /* 0x00000042084c723c */ /* 0x000fe20000001834 */
[----:B----4-:R-:W-:Y:S01]  /*7960*/  F2FP.F16.F32.PACK_AB R8, R250, R248 ;  /* 0x000000f8fa08723e */ /* 0x010fe200000000ff */
[----:B-----5:R-:W-:Y:S01]  /*7970*/  FFMA.FTZ R4, R87, R0, -R5 ;  /* 0x0000000057047223 */ /* 0x020fe20000010805 */
[----:B------:R-:W-:Y:S02]  /*7980*/  F2FP.F16.F32.PACK_AB R9, R93, R252 ;  /* 0x000000fc5d09723e */ /* 0x000fe400000000ff */
[----:B------:R-:W-:Y:S01]  /*7990*/  F2FP.F16.F32.PACK_AB R10, R251, R249 ;  /* 0x000000f9fb0a723e */ /* 0x000fe200000000ff */
[----:B------:R4:W-:Y:S01]  /*79a0*/  MUFU.EX2 R242, R4 ;  /* 0x0000000400f27308 */ /* 0x0009e20000000800 */
[----:B---3--:R-:W-:Y:S01]  /*79b0*/  F2FP.F16.F32.PACK_AB R11, R247, R98 ;  /* 0x00000062f70b723e */ /* 0x008fe200000000ff */
[----:B------:R-:W-:-:S04]  /*79c0*/  FFMA.FTZ R2, R109, R0, -R3 ;  /* 0x000000006d027223 */ /* 0x000fc80000010803 */
[----:B------:R3:W-:Y:S02]  /*79d0*/  MUFU.EX2 R245, R2 ;  /* 0x0000000200f57308 */ /* 0x0007e40000000800 */
[----:B--2---:R-:W-:Y:S01]  /*79e0*/  HMMA.16816.F32 R40, R8, R32, R60 ;  /* 0x000000200828723c */ /* 0x004fe2000000183c */
[----:B----4-:R-:W-:-:S04]  /*79f0*/  FFMA.FTZ R4, R115, R0, -R3 ;  /* 0x0000000073047223 */ /* 0x010fc80000010803 */
[----:B------:R2:W-:Y:S03]  /*7a00*/  MUFU.EX2 R236, R4 ;  /* 0x0000000400ec7308 */ /* 0x0005e60000000800 */
[----:B------:R-:W-:Y:S01]  /*7a10*/  HMMA.16816.F32 R44, R8, R34, R44 ;  /* 0x00000022082c723c */ /* 0x000fe2000000182c */
[----:B------:R-:W4:Y:S01]  /*7a20*/  LDSM.16.MT88.4 R32, [R140+0xb800] ;  /* 0x00b800008c20783b */ /* 0x000f220000004200 */
[----:B---3--:R-:W-:-:S06]  /*7a30*/  FFMA.FTZ R2, R84, R0, -R3 ;  /* 0x0000000054027223 */ /* 0x008fcc0000010803 */
[----:B------:R-:W-:Y:S01]  /*7a40*/  HMMA.16816.F32 R52, R8, R28, R56 ;  /* 0x0000001c0834723c */ /* 0x000fe20000001838 */
[----:B------:R3:W-:Y:S01]  /*7a50*/  MUFU.EX2 R244, R2 ;  /* 0x0000000200f47308 */ /* 0x0007e20000000800 */
[----:B------:R-:W5:Y:S01]  /*7a60*/  LDSM.16.MT88.4 R56, [R39+0xb800] ;  /* 0x00b800002738783b */ /* 0x000f620000004200 */
[----:B--2---:R-:W-:-:S04]  /*7a70*/  FFMA.FTZ R4, R119, R0, -R5 ;  /* 0x0000000077047223 */ /* 0x004fc80000010805 */
[----:B------:R2:W-:Y:S01]  /*7a80*/  MUFU.EX2 R228, R4 ;  /* 0x0000000400e47308 */ /* 0x0005e20000000800 */
[----:B-1----:R-:W-:Y:S01]  /*7a90*/  HMMA.16816.F32 R64, R8, R20, R72 ;  /* 0x000000140840723c */ /* 0x002fe20000001848 */
[----:B------:R-:W1:Y:S01]  /*7aa0*/  LDSM.16.MT88.4 R72, [R156+0xb800] ;  /* 0x00b800009c48783b */ /* 0x000e620000004200 */
[----:B---3--:R-:W-:-:S06]  /*7ab0*/  FFMA.FTZ R2, R111, R0, -R5 ;  /* 0x000000006f027223 */ /* 0x008fcc0000010805 */
[----:B------:R-:W-:Y:S01]  /*7ac0*/  HMMA.16816.F32 R48, R8, R16, R24 ;  /* 0x000000100830723c */ /* 0x000fe20000001818 */
[----:B------:R-:W-:Y:S01]  /*7ad0*/  LDSM.16.MT88.4 R24, [R140+0xc000] ;  /* 0x00c000008c18783b */ /* 0x000fe20000004200 */
[----:B------:R3:W4:Y:S01]  /*7ae0*/  MUFU.EX2 R241, R2 ;  /* 0x0000000200f17308 */ /* 0x0007220000000800 */
[----:B--2---:R-:W-:-:S05]  /*7af0*/  FFMA.FTZ R4, R116, R0, -R5 ;  /* 0x0000000074047223 */ /* 0x004fca0000010805 */
[C---:B------:R-:W-:Y:S01]  /*7b00*/  HMMA.16816.F32 R12, R8.reuse, R18, R12 ;  /* 0x00000012080c723c */ /* 0x040fe2000000180c */
[----:B------:R-:W2:Y:S01]  /*7b10*/  LDSM.16.MT88.4 R16, [R38+0xb800] ;  /* 0x00b800002610783b */ /* 0x000ea20000004200 */
[----:B------:R5:W-:Y:S06]  /*7b20*/  MUFU.EX2 R235, R4 ;  /* 0x0000000400eb7308 */ /* 0x000bec0000000800 */
[----:B------:R-:W-:Y:S01]  /*7b30*/  HMMA.16816.F32 R60, R8, R30, R80 ;  /* 0x0000001e083c723c */ /* 0x000fe20000001850 */
[----:B---3--:R-:W-:-:S04]  /*7b40*/  FFMA.FTZ R2, R110, R0, -R3 ;  /* 0x000000006e027223 */ /* 0x008fc80000010803 */
[----:B------:R3:W1:Y:S03]  /*7b50*/  MUFU.EX2 R239, R2 ;  /* 0x0000000200ef7308 */ /* 0x0006660000000800 */
[----:B------:R-:W-:Y:S01]  /*7b60*/  HMMA.16816.F32 R76, R8, R22, R76 ;  /* 0x00000016084c723c */ /* 0x000fe2000000184c */
[----:B----4-:R-:W-:Y:S01]  /*7b70*/  F2FP.F16.F32.PACK_AB R8, R241, R240 ;  /* 0x000000f0f108723e */ /* 0x010fe200000000ff */
[-CC-:B-----5:R-:W-:Y:S01]  /*7b80*/  FFMA.FTZ R4, R123, R0.reuse, -R3.reuse ;  /* 0x000000007b047223 */ /* 0x1a0fe20000010803 */
[----:B------:R-:W-:Y:S02]  /*7b90*/  F2FP.F16.F32.PACK_AB R9, R246, R245 ;  /* 0x000000f5f609723e */ /* 0x000fe400000000ff */
[----:B------:R-:W-:Y:S01]  /*7ba0*/  F2FP.F16.F32.PACK_AB R10, R242, R243 ;  /* 0x000000f3f20a723e */ /* 0x000fe200000000ff */
[----:B------:R4:W-:Y:S01]  /*7bb0*/  MUFU.EX2 R225, R4 ;  /* 0x0000000400e17308 */ /* 0x0009e20000000800 */
[----:B---3--:R-:W-:Y:S01]  /*7bc0*/  FFMA.FTZ R2, R114, R0, -R3 ;  /* 0x0000000072027223 */ /* 0x008fe20000010803 */
[----:B-1----:R-:W-:-:S03]  /*7bd0*/  F2FP.F16.F32.PACK_AB R11, R239, R244 ;  /* 0x000000f4ef0b723e */ /* 0x002fc600000000ff */
[----:B------:R1:W-:Y:S04]  /*7be0*/  MUFU.EX2 R234, R2 ;  /* 0x0000000200ea7308 */ /* 0x0003e80000000800 */
[----:B------:R-:W-:Y:S01]  /*7bf0*/  HMMA.16816.F32 R20, R8, R32, R40 ;  /* 0x000000200814723c */ /* 0x000fe20000001828 */
[----:B----4-:R-:W-:-:S04]  /*7c00*/  FFMA.FTZ R4, R130, R0, -R5 ;  /* 0x0000000082047223 */ /* 0x010fc80000010805 */
[----:B------:R3:W-:Y:S03]  /*7c10*/  MUFU.EX2 R68, R4 ;  /* 0x0000000400447308 */ /* 0x0007e60000000800 */
[----:B------:R-:W-:Y:S01]  /*7c20*/  HMMA.16816.F32 R28, R8, R34, R44 ;  /* 0x00000022081c723c */ /* 0x000fe2000000182c */
[----:B------:R-:W4:Y:S01]  /*7c30*/  LDSM.16.MT88.4 R44, [R39+0xc000] ;  /* 0x00c00000272c783b */ /* 0x000f220000004200 */
[----:B-1----:R-:W-:-:S04]  /*7c40*/  FFMA.FTZ R2, R113, R0, -R3 ;  /* 0x0000000071027223 */ /* 0x002fc80000010803 */
[----:B------:R1:W-:Y:S02]  /*7c50*/  MUFU.EX2 R237, R2 ;  /* 0x0000000200ed7308 */ /* 0x0003e40000000800 */
[----:B------:R-:W-:Y:S01]  /*7c60*/  HMMA.16816.F32 R32, R8, R56, R52 ;  /* 0x000000380820723c */ /* 0x000fe20000001834 */
[----:B---3--:R-:W-:-:S04]  /*7c70*/  FFMA.FTZ R4, R126, R0, -R5 ;  /* 0x000000007e047223 */ /* 0x008fc80000010805 */
[----:B------:R3:W-:Y:S03]  /*7c80*/  MUFU.EX2 R222, R4 ;  /* 0x0000000400de7308 */ /* 0x0007e60000000800 */
[----:B------:R-:W-:Y:S01]  /*7c90*/  HMMA.16816.F32 R80, R8, R58, R60 ;  /* 0x0000003a0850723c */ /* 0x000fe2000000183c */
[----:B-1----:R-:W-:-:S04]  /*7ca0*/  FFMA.FTZ R2, R120, R0, -R5 ;  /* 0x0000000078027223 */ /* 0x002fc80000010805 */
[----:B------:R1:W5:Y:S03]  /*7cb0*/  MUFU.EX2 R230, R2 ;  /* 0x0000000200e67308 */ /* 0x0003660000000800 */
[C---:B------:R-:W-:Y:S01]  /*7cc0*/  HMMA.16816.F32 R52, R8.reuse, R72, R64 ;  /* 0x000000480834723c */ /* 0x040fe20000001840 */
[----:B------:R-:W-:Y:S01]  /*7cd0*/  LDSM.16.MT88.4 R64, [R156+0xc800] ;  /* 0x00c800009c40783b */ /* 0x000fe20000004200 */
[-CC-:B---3--:R-:W-:Y:S02]  /*7ce0*/  FFMA.FTZ R4, R132, R0.reuse, -R3.reuse ;  /* 0x0000000084047223 */ /* 0x188fe40000010803 */
[----:B------:R3:W-:Y:S04]  /*7cf0*/  MUFU.EX2 R132, R6 ;  /* 0x0000000600847308 */ /* 0x0007e80000000800 */
[----:B--2---:R-:W-:Y:S01]  /*7d00*/  HMMA.16816.F32 R40, R8, R18, R12 ;  /* 0x000000120828723c */ /* 0x004fe2000000180c */
[----:B------:R-:W2:Y:S01]  /*7d10*/  LDSM.16.MT88.4 R12, [R38+0xc000] ;  /* 0x00c00000260c783b */ /* 0x000ea20000004200 */
[----:B------:R4:W-:Y:S01]  /*7d20*/  MUFU.EX2 R215, R4 ;  /* 0x0000000400d77308 */ /* 0x0009e20000000800 */
[----:B-1----:R-:W-:-:S05]  /*7d30*/  FFMA.FTZ R2, R117, R0, -R3 ;  /* 0x0000000075027223 */ /* 0x002fca0000010803 */
[----:B------:R-:W-:Y:S01]  /*7d40*/  HMMA.16816.F32 R72, R8, R74, R76 ;  /* 0x0000004a0848723c */ /* 0x000fe2000000184c */
[----:B------:R1:W1:Y:S01]  /*7d50*/  MUFU.EX2 R69, R2 ;  /* 0x0000000200457308 */ /* 0x0002620000000800 */
[----:B---3--:R-:W-:Y:S01]  /*7d60*/  FFMA.FTZ R6, R160, R0, -R5 ;  /* 0x00000000a0067223 */ /* 0x008fe20000010805 */
[----:B------:R-:W-:-:S05]  /*7d70*/  MOV R160, R95 ;  /* 0x0000005f00a07202 */ /* 0x000fca0000000f00 */
[----:B------:R-:W-:Y:S01]  /*7d80*/  HMMA.16816.F32 R56, R8, R16, R48 ;  /* 0x000000100838723c */ /* 0x000fe20000001830 */
[----:B------:R-:W3:Y:S01]  /*7d90*/  LDSM.16.MT88.4 R48, [R156+0xc000] ;  /* 0x00c000009c30783b */ /* 0x000ee20000004200 */
[----:B-----5:R-:W-:Y:S01]  /*7da0*/  F2FP.F16.F32.PACK_AB R8, R230, R228 ;  /* 0x000000e4e608723e */ /* 0x020fe200000000ff */
[----:B----4-:R-:W-:Y:S01]  /*7db0*/  FFMA.FTZ R4, R142, R0, -R5 ;  /* 0x000000008e047223 */ /* 0x010fe20000010805 */
[----:B------:R-:W-:Y:S01]  /*7dc0*/  F2FP.F16.F32.PACK_AB R9, R236, R234 ;  /* 0x000000eaec09723e */ /* 0x000fe200000000ff */
[----:B------:R-:W-:Y:S01]  /*7dd0*/  LDSM.16.MT88.4 R16, [R39+0xc800] ;  /* 0x00c800002710783b */ /* 0x000fe20000004200 */
[----:B------:R-:W-:Y:S01]  /*7de0*/  F2FP.F16.F32.PACK_AB R10, R235, R231 ;  /* 0x000000e7eb0a723e */ /* 0x000fe200000000ff */
[-C--:B-1----:R-:W-:Y:S01]  /*7df0*/  FFMA.FTZ R2, R124, R0.reuse, -R3 ;  /* 0x000000007c027223 */ /* 0x082fe20000010803 */
[----:B------:R-:W-:Y:S01]  /*7e00*/  F2FP.F16.F32.PACK_AB R11, R69, R237 ;  /* 0x000000ed450b723e */ /* 0x000fe200000000ff */
[----:B------:R1:W-:Y:S04]  /*7e10*/  MUFU.EX2 R124, R6 ;  /* 0x00000006007c7308 */ /* 0x0003e80000000800 */
[----:B------:R4:W-:Y:S02]  /*7e20*/  MUFU.EX2 R223, R2 ;  /* 0x0000000200df7308 */ /* 0x0009e40000000800 */
[C---:B------:R-:W-:Y:S01]  /*7e30*/  HMMA.16816.F32 R60, R8.reuse, R24, R20 ;  /* 0x00000018083c723c */ /* 0x040fe20000001814 */
[----:B------:R-:W5:Y:S07]  /*7e40*/  LDSM.16.MT88.4 R20, [R140+0xc800] ;  /* 0x00c800008c14783b */ /* 0x000f6e0000004200 */
[----:B------:R-:W-:Y:S01]  /*7e50*/  HMMA.16816.F32 R28, R8, R26, R28 ;  /* 0x0000001a081c723c */ /* 0x000fe2000000181c */
[-C--:B-1----:R-:W-:Y:S01]  /*7e60*/  FFMA.FTZ R6, R167, R0.reuse, -R5 ;  /* 0x00000000a7067223 */ /* 0x082fe20000010805 */
[----:B----4-:R-:W-:-:S03]  /*7e70*/  FFMA.FTZ R2, R125, R0, -R3 ;  /* 0x000000007d027223 */ /* 0x010fc60000010803 */
[----:B------:R1:W-:Y:S03]  /*7e80*/  MUFU.EX2 R115, R6 ;  /* 0x0000000600737308 */ /* 0x0003e60000000800 */
[C---:B------:R-:W-:Y:S01]  /*7e90*/  HMMA.16816.F32 R24, R8.reuse, R44, R32 ;  /* 0x0000002c0818723c */ /* 0x040fe20000001820 */
[----:B------:R4:W-:Y:S07]  /*7ea0*/  MUFU.EX2 R221, R2 ;  /* 0x0000000200dd7308 */ /* 0x0009ee0000000800 */
[----:B--2---:R-:W-:Y:S01]  /*7eb0*/  HMMA.16816.F32 R56, R8, R12, R56 ;  /* 0x0000000c0838723c */ /* 0x004fe20000001838 */
[-CC-:B-1----:R-:W-:Y:S01]  /*7ec0*/  FFMA.FTZ R6, R178, R0.reuse, -R5.reuse ;  /* 0x00000000b2067223 */ /* 0x182fe20000010805 */
[----:B----4-:R-:W-:-:S06]  /*7ed0*/  FFMA.FTZ R2, R128, R0, -R5 ;  /* 0x0000000080027223 */ /* 0x010fcc0000010805 */
[C---:B------:R-:W-:Y:S01]  /*7ee0*/  HMMA.16816.F32 R32, R8.reuse, R46, R80 ;  /* 0x0000002e0820723c */ /* 0x040fe20000001850 */
[----:B------:R1:W-:Y:S04]  /*7ef0*/  MUFU.EX2 R108, R6 ;  /* 0x00000006006c7308 */ /* 0x0003e80000000800 */
[----:B------:R2:W4:Y:S03]  /*7f00*/  MUFU.EX2 R220, R2 ;  /* 0x0000000200dc7308 */ /* 0x0005260000000800 */
[----:B---3--:R-:W-:Y:S01]  /*7f10*/  HMMA.16816.F32 R52, R8, R48, R52 ;  /* 0x000000300834723c */ /* 0x008fe20000001834 */
[----:B-1----:R-:W-:-:S07]  /*7f20*/  FFMA.FTZ R6, R143, R0, -R5 ;  /* 0x000000008f067223 */ /* 0x002fce0000010805 */
[----:B------:R-:W-:Y:S01]  /*7f30*/  HMMA.16816.F32 R72, R8, R50, R72 ;  /* 0x000000320848723c */ /* 0x000fe20000001848 */
[----:B--2---:R-:W-:-:S04]  /*7f40*/  FFMA.FTZ R2, R129, R0, -R3 ;  /* 0x0000000081027223 */ /* 0x004fc80000010803 */
[----:B------:R-:W1:Y:S03]  /*7f50*/  MUFU.EX2 R219, R2 ;  /* 0x0000000200db7308 */ /* 0x000e660000000800 */
[----:B------:R-:W-:Y:S01]  /*7f60*/  HMMA.16816.F32 R12, R8, R14, R40 ;  /* 0x0000000e080c723c */ /* 0x000fe20000001828 */
[----:B------:R-:W2:Y:S01]  /*7f70*/  LDSM.16.MT88.4 R40, [R38+0xc800] ;  /* 0x00c800002628783b */ /* 0x000ea20000004200 */
[----:B----4-:R-:W-:Y:S02]  /*7f80*/  F2FP.F16.F32.PACK_AB R8, R220, R68 ;  /* 0x00000044dc08723e */ /* 0x010fe400000000ff */
[----:B------:R-:W-:Y:S02]  /*7f90*/  F2FP.F16.F32.PACK_AB R9, R225, R223 ;  /* 0x000000dfe109723e */ /* 0x000fe400000000ff */
[----:B------:R-:W-:Y:S02]  /*7fa0*/  F2FP.F16.F32.PACK_AB R10, R222, R218 ;  /* 0x000000dade0a723e */ /* 0x000fe400000000ff */
[----:B-1----:R-:W-:Y:S01]  /*7fb0*/  F2FP.F16.F32.PACK_AB R11, R219, R221 ;  /* 0x000000dddb0b723e */ /* 0x002fe200000000ff */
[----:B------:R-:W-:-:S02]  /*7fc0*/  FFMA.FTZ R2, R136, R0, -R3 ;  /* 0x0000000088027223 */ /* 0x000fc40000010803 */
[----:B------:R1:W-:Y:S04]  /*7fd0*/  MUFU.EX2 R136, R4 ;  /* 0x0000000400887308 */ /* 0x0003e80000000800 */
[C---:B-----5:R-:W-:Y:S01]  /*7fe0*/  HMMA.16816.F32 R48, R8.reuse, R20, R60 ;  /* 0x000000140830723c */ /* 0x060fe2000000183c */
[----:B------:R3:W-:Y:S07]  /*7ff0*/  MUFU.EX2 R197, R2 ;  /* 0x0000000200c57308 */ /* 0x0007ee0000000800 */
[----:B------:R-:W-:Y:S01]  /*8000*/  HMMA.16816.F32 R44, R8, R22, R28 ;  /* 0x00000016082c723c */ /* 0x000fe2000000181c */
[----:B------:R-:W4:Y:S01]  /*8010*/  LDSM.16.MT88.4 R20, [R140+0xd000] ;  /* 0x00d000008c14783b */ /* 0x000f220000004200 */
[----:B-1----:R-:W-:-:S04]  /*8020*/  FFMA.FTZ R4, R137, R0, -R5 ;  /* 0x0000000089047223 */ /* 0x002fc80000010805 */
[----:B------:R1:W-:Y:S01]  /*8030*/  MUFU.EX2 R216, R4 ;  /* 0x0000000400d87308 */ /* 0x0003e20000000800 */
[-CC-:B---3--:R-:W-:Y:S01]  /*8040*/  FFMA.FTZ R2, R133, R0.reuse, -R3.reuse ;  /* 0x0000000085027223 */ /* 0x188fe20000010803 */
[C---:B------:R-:W-:Y:S01]  /*8050*/  HMMA.16816.F32 R28, R8.reuse, R16, R24 ;  /* 0x00000010081c723c */ /* 0x040fe20000001818 */
[----:B------:R-:W3:Y:S02]  /*8060*/  LDSM.16.MT88.4 R24, [R39+0xd000] ;  /* 0x00d000002718783b */ /* 0x000ee40000004200 */
[----:B------:R5:W-:Y:S05]  /*8070*/  MUFU.EX2 R217, R2 ;  /* 0x0000000200d97308 */ /* 0x000bea0000000800 */
[----:B------:R-:W-:Y:S01]  /*8080*/  HMMA.16816.F32 R60, R8, R64, R52 ;  /* 0x00000040083c723c */ /* 0x000fe20000001834 */
[----:B------:R-:W3:Y:S01]  /*8090*/  LDSM.16.MT88.4 R52, [R156+0xd000] ;  /* 0x00d000009c34783b */ /* 0x000ee20000004200 */
[----:B-1----:R-:W-:-:S06]  /*80a0*/  FFMA.FTZ R4, R145, R0, -R3 ;  /* 0x0000000091047223 */ /* 0x002fcc0000010803 */
[C---:B------:R-:W-:Y:S01]  /*80b0*/  HMMA.16816.F32 R76, R8.reuse, R18, R32 ;  /* 0x00000012084c723c */ /* 0x040fe20000001820 */
[-CC-:B-----5:R-:W-:Y:S01]  /*80c0*/  FFMA.FTZ R2, R139, R0.reuse, -R5.reuse ;  /* 0x000000008b027223 */ /* 0x1a0fe20000010805 */
[----:B------:R-:W1:Y:S01]  /*80d0*/  LDSM.16.MT88.4 R16, [R38+0xd000] ;  /* 0x00d000002610783b */ /* 0x000e620000004200 */
[----:B------:R5:W-:Y:S04]  /*80e0*/  MUFU.EX2 R145, R4 ;  /* 0x0000000400917308 */ /* 0x000be80000000800 */
[----:B------:R4:W4:Y:S01]  /*80f0*/  MUFU.EX2 R139, R2 ;  /* 0x00000002008b7308 */ /* 0x0009220000000800 */
[C---:B------:R-:W-:Y:S08]  /*8100*/  HMMA.16816.F32 R64, R8.reuse, R66, R72 ;  /* 0x000000420840723c */ /* 0x040ff00000001848 */
[----:B--2---:R-:W-:Y:S01]  /*8110*/  HMMA.16816.F32 R56, R8, R40, R56 ;  /* 0x000000280838723c */ /* 0x004fe20000001838 */
[-C--:B-----5:R-:W-:Y:S01]  /*8120*/  FFMA.FTZ R4, R152, R0.reuse, -R5 ;  /* 0x0000000098047223 */ /* 0x0a0fe20000010805 */
[----:B------:R-:W-:Y:S01]  /*8130*/  MOV R152, R93 ;  /* 0x0000005d00987202 */ /* 0x000fe20000000f00 */
[----:B----4-:R-:W-:-:S02]  /*8140*/  FFMA.FTZ R2, R138, R0, -R3 ;  /* 0x000000008a027223 */ /* 0x010fc40000010803 */
[----:B------:R2:W-:Y:S01]  /*8150*/  MUFU.EX2 R133, R4 ;  /* 0x0000000400857308 */ /* 0x0005e20000000800 */
[----:B------:R-:W-:Y:S02]  /*8160*/  MOV R138, R96 ;  /* 0x00000060008a7202 */ /* 0x000fe40000000f00 */
[----:B------:R-:W-:Y:S01]  /*8170*/  HMMA.16816.F32 R12, R8, R42, R12 ;  /* 0x0000002a080c723c */ /* 0x000fe2000000180c */
[----:B------:R-:W-:Y:S01]  /*8180*/  F2FP.F16.F32.PACK_AB R8, R139, R136 ;  /* 0x000000888b08723e */ /* 0x000fe200000000ff */
[----:B------:R-:W4:Y:S01]  /*8190*/  MUFU.EX2 R137, R2 ;  /* 0x0000000200897308 */ /* 0x000f220000000800 */
[----:B------:R-:W-:Y:S02]  /*81a0*/  F2FP.F16.F32.PACK_AB R9, R215, R197 ;  /* 0x000000c5d709723e */ /* 0x000fe400000000ff */
[----:B------:R-:W-:Y:S01]  /*81b0*/  F2FP.F16.F32.PACK_AB R10, R216, R214 ;  /* 0x000000d6d80a723e */ /* 0x000fe200000000ff */
[----:B--2---:R-:W-:Y:S01]  /*81c0*/  FFMA.FTZ R4, R147, R0, -R5 ;  /* 0x0000000093047223 */ /* 0x004fe20000010805 */
[----:B------:R-:W-:-:S02]  /*81d0*/  MOV R147, R106 ;  /* 0x0000006a00937202 */ /* 0x000fc40000000f00 */
[----:B----4-:R-:W-:Y:S01]  /*81e0*/  F2FP.F16.F32.PACK_AB R11, R137, R217 ;  /* 0x000000d9890b723e */ /* 0x010fe200000000ff */
[-CC-:B------:R-:W-:Y:S01]  /*81f0*/  FFMA.FTZ R2, R144, R0.reuse, -R3.reuse ;  /* 0x0000000090027223 */ /* 0x180fe20000010803 */
[----:B------:R2:W-:Y:S04]  /*8200*/  MUFU.EX2 R141, R4 ;  /* 0x00000004008d7308 */ /* 0x0005e80000000800 */
[----:B------:R4:W-:Y:S01]  /*8210*/  MUFU.EX2 R196, R2 ;  /* 0x0000000200c47308 */ /* 0x0009e20000000800 */
[C---:B------:R-:W-:Y:S08]  /*8220*/  HMMA.16816.F32 R48, R8.reuse, R20, R48 ;  /* 0x000000140830723c */ /* 0x040ff00000001830 */
[----:B------:R-:W-:Y:S01]  /*8230*/  HMMA.16816.F32 R44, R8, R22, R44 ;  /* 0x00000016082c723c */ /* 0x000fe2000000182c */
[----:B------:R-:W5:Y:S01]  /*8240*/  LDSM.16.MT88.4 R20, [R39+0xd800] ;  /* 0x00d800002714783b */ /* 0x000f620000004200 */
[-CC-:B--2---:R-:W-:Y:S01]  /*8250*/  FFMA.FTZ R4, R157, R0.reuse, -R3.reuse ;  /* 0x000000009d047223 */ /* 0x184fe20000010803 */
[----:B------:R-:W-:Y:S01]  /*8260*/  MOV R157, R101 ;  /* 0x00000065009d7202 */ /* 0x000fe20000000f00 */
[----:B----4-:R-:W-:-:S02]  /*8270*/  FFMA.FTZ R2, R146, R0, -R3 ;  /* 0x0000000092027223 */ /* 0x010fc40000010803 */
[----:B------:R2:W-:Y:S01]  /*8280*/  MUFU.EX2 R126, R4 ;  /* 0x00000004007e7308 */ /* 0x0005e20000000800 */
[----:B------:R-:W-:Y:S01]  /*8290*/  MOV R146, R98 ;  /* 0x0000006200927202 */ /* 0x000fe20000000f00 */
[C---:B---3--:R-:W-:Y:S01]  /*82a0*/  HMMA.16816.F32 R32, R8.reuse, R24, R28 ;  /* 0x000000180820723c */ /* 0x048fe2000000181c */
[----:B------:R-:W3:Y:S01]  /*82b0*/  LDSM.16.MT88.4 R28, [R140+0xd800] ;  /* 0x00d800008c1c783b */ /* 0x000ee20000004200 */
[----:B------:R4:W-:Y:S04]  /*82c0*/  MUFU.EX2 R144, R2 ;  /* 0x0000000200907308 */ /* 0x0009e80000000800 */
[----:B------:R1:W-:Y:S02]  /*82d0*/  MUFU.EX2 R98, R6 ;  /* 0x0000000600627308 */ /* 0x0003e40000000800 */
[----:B------:R-:W-:Y:S01]  /*82e0*/  HMMA.16816.F32 R24, R8, R26, R76 ;  /* 0x0000001a0818723c */ /* 0x000fe2000000184c */
[--C-:B--2---:R-:W-:Y:S01]  /*82f0*/  FFMA.FTZ R4, R161, R0, -R5.reuse ;  /* 0x00000000a1047223 */ /* 0x104fe20000010805 */
[----:B------:R-:W-:Y:S01]  /*8300*/  MOV R161, R102 ;  /* 0x0000006600a17202 */ /* 0x000fe20000000f00 */
[----:B----4-:R-:W-:-:S05]  /*8310*/  FFMA.FTZ R2, R150, R0, -R5 ;  /* 0x0000000096027223 */ /* 0x010fca0000010805 */
[C---:B------:R-:W-:Y:S01]  /*8320*/  HMMA.16816.F32 R40, R8.reuse, R52, R60 ;  /* 0x000000340828723c */ /* 0x040fe2000000183c */
[----:B------:R-:W2:Y:S01]  /*8330*/  LDSM.16.MT88.4 R60, [R156+0xd800] ;  /* 0x00d800009c3c783b */ /* 0x000ea20000004200 */
[----:B------:R4:W-:Y:S01]  /*8340*/  MUFU.EX2 R123, R4 ;  /* 0x00000004007b7308 */ /* 0x0009e20000000800 */
[----:B------:R-:W-:Y:S01]  /*8350*/  MOV R150, R100 ;  /* 0x0000006400967202 */ /* 0x000fe20000000f00 */
[-CC-:B-1----:R-:W-:Y:S02]  /*8360*/  FFMA.FTZ R6, R186, R0.reuse, -R5.reuse ;  /* 0x00000000ba067223 */ /* 0x182fe40000010805 */
[----:B------:R1:W5:Y:S02]  /*8370*/  MUFU.EX2 R142, R2 ;  /* 0x00000002008e7308 */ /* 0x0003640000000800 */
[C---:B------:R-:W-:Y:S08]  /*8380*/  HMMA.16816.F32 R64, R8.reuse, R54, R64 ;  /* 0x000000360840723c */ /* 0x040ff00000001840 */
[----:B------:R-:W-:Y:S01]  /*8390*/  HMMA.16816.F32 R52, R8, R16, R56 ;  /* 0x000000100834723c */ /* 0x000fe20000001838 */
[----:B----4-:R-:W-:Y:S01]  /*83a0*/  FFMA.FTZ R4, R158, R0, -R5 ;  /* 0x000000009e047223 */ /* 0x010fe20000010805 */
[----:B------:R-:W-:Y:S01]  /*83b0*/  MOV R158, R94 ;  /* 0x0000005e009e7202 */ /* 0x000fe20000000f00 */
[----:B-1----:R-:W-:-:S02]  /*83c0*/  FFMA.FTZ R2, R148, R0, -R3 ;  /* 0x0000000094027223 */ /* 0x002fc40000010803 */
[----:B------:R1:W-:Y:S01]  /*83d0*/  MUFU.EX2 R128, R4 ;  /* 0x0000000400807308 */ /* 0x0003e20000000800 */
[----:B------:R-:W-:Y:S02]  /*83e0*/  MOV R148, R105 ;  /* 0x0000006900947202 */ /* 0x000fe40000000f00 */
[----:B------:R-:W-:Y:S01]  /*83f0*/  HMMA.16816.F32 R12, R8, R18, R12 ;  /* 0x00000012080c723c */ /* 0x000fe2000000180c */
[----:B------:R-:W4:Y:S01]  /*8400*/  MUFU.EX2 R130, R2 ;  /* 0x0000000200827308 */ /* 0x000f220000000800 */
[----:B------:R-:W2:Y:S01]  /*8410*/  LDSM.16.MT88.4 R16, [R38+0xd800] ;  /* 0x00d800002610783b */ /* 0x000ea20000004200 */
[----:B-----5:R-:W-:Y:S02]  /*8420*/  F2FP.F16.F32.PACK_AB R8, R142, R133 ;  /* 0x000000858e08723e */ /* 0x020fe400000000ff */
[----:B------:R-:W-:Y:S02]  /*8430*/  F2FP.F16.F32.PACK_AB R9, R145, R196 ;  /* 0x000000c49109723e */ /* 0x000fe400000000ff */
[----:B------:R-:W-:Y:S01]  /*8440*/  F2FP.F16.F32.PACK_AB R10, R141, R132 ;  /* 0x000000848d0a723e */ /* 0x000fe200000000ff */
[----:B-1----:R-:W-:Y:S01]  /*8450*/  FFMA.FTZ R4, R166, R0, -R3 ;  /* 0x00000000a6047223 */ /* 0x002fe20000010803 */
[----:B------:R-:W-:-:S02]  /*8460*/  MOV R166, R88 ;  /* 0x0000005800a67202 */ /* 0x000fc40000000f00 */
[----:B----4-:R-:W-:Y:S01]  /*8470*/  F2FP.F16.F32.PACK_AB R11, R130, R144 ;  /* 0x00000090820b723e */ /* 0x010fe200000000ff */
[----:B------:R-:W-:Y:S01]  /*8480*/  FFMA.FTZ R2, R155, R0, -R3 ;  /* 0x000000009b027223 */ /* 0x000fe20000010803 */
[----:B------:R1:W-:Y:S01]  /*8490*/  MUFU.EX2 R118, R4 ;  /* 0x0000000400767308 */ /* 0x0003e20000000800 */
[----:B------:R-:W-:-:S03]  /*84a0*/  MOV R155, R107 ;  /* 0x0000006b009b7202 */ /* 0x000fc60000000f00 */
[----:B------:R4:W-:Y:S01]  /*84b0*/  MUFU.EX2 R127, R2 ;  /* 0x00000002007f7308 */ /* 0x0009e20000000800 */
[C---:B------:R-:W-:Y:S08]  /*84c0*/  HMMA.16816.F32 R32, R8.reuse, R20, R32 ;  /* 0x000000140820723c */ /* 0x040ff00000001820 */
[----:B------:R-:W-:Y:S01]  /*84d0*/  HMMA.16816.F32 R76, R8, R22, R24 ;  /* 0x00000016084c723c */ /* 0x000fe20000001818 */
[----:B------:R-:W5:Y:S01]  /*84e0*/  LDSM.16.MT88.4 R20, [R140+0xe000] ;  /* 0x00e000008c14783b */ /* 0x000f620000004200 */
[----:B-1----:R-:W-:Y:S01]  /*84f0*/  FFMA.FTZ R4, R172, R0, -R5 ;  /* 0x00000000ac047223 */ /* 0x002fe20000010805 */
[----:B------:R-:W-:-:S02]  /*8500*/  MOV R172, R138 ;  /* 0x0000008a00ac7202 */ /* 0x000fc40000000f00 */
[----:B------:R-:W1:Y:S01]  /*8510*/  LDSM.16.MT88.4 R24, [R39+0xe000] ;  /* 0x00e000002718783b */ /* 0x000e620000004200 */
[-C--:B----4-:R-:W-:Y:S01]  /*8520*/  FFMA.FTZ R2, R154, R0.reuse, -R3 ;  /* 0x000000009a027223 */ /* 0x090fe20000010803 */
[----:B------:R4:W-:Y:S01]  /*8530*/  MUFU.EX2 R113, R4 ;  /* 0x0000000400717308 */ /* 0x0009e20000000800 */
[C---:B---3--:R-:W-:Y:S01]  /*8540*/  HMMA.16816.F32 R48, R8.reuse, R28, R48 ;  /* 0x0000001c0830723c */ /* 0x048fe20000001830 */
[----:B------:R-:W-:Y:S02]  /*8550*/  MOV R154, R99 ;  /* 0x00000063009a7202 */ /* 0x000fe40000000f00 */
[----:B------:R3:W-:Y:S05]  /*8560*/  MUFU.EX2 R129, R2 ;  /* 0x0000000200817308 */ /* 0x0007ea0000000800 */
[----:B------:R-:W-:Y:S01]  /*8570*/  HMMA.16816.F32 R28, R8, R30, R44 ;  /* 0x0000001e081c723c */ /* 0x000fe2000000182c */
[----:B------:R-:W1:Y:S01]  /*8580*/  LDSM.16.MT88.4 R44, [R156+0xe000] ;  /* 0x00e000009c2c783b */ /* 0x000e620000004200 */
[----:B----4-:R-:W-:-:S06]  /*8590*/  FFMA.FTZ R4, R168, R0, -R5 ;  /* 0x00000000a8047223 */ /* 0x010fcc0000010805 */
[----:B--2---:R-:W-:Y:S01]  /*85a0*/  HMMA.16816.F32 R40, R8, R60, R40 ;  /* 0x0000003c0828723c */ /* 0x004fe20000001828 */
[----:B---3--:R-:W-:Y:S01]  /*85b0*/  FFMA.FTZ R2, R162, R0, -R5 ;  /* 0x00000000a2027223 */ /* 0x008fe20000010805 */
[----:B------:R2:W-:Y:S01]  /*85c0*/  MUFU.EX2 R119, R4 ;  /* 0x0000000400777308 */ /* 0x0005e20000000800 */
[----:B------:R-:W-:-:S03]  /*85d0*/  MOV R162, R97 ;  /* 0x0000006100a27202 */ /* 0x000fc60000000f00 */
[----:B------:R3:W4:Y:S02]  /*85e0*/  MUFU.EX2 R125, R2 ;  /* 0x00000002007d7308 */ /* 0x0007240000000800 */
[C---:B------:R-:W-:Y:S01]  /*85f0*/  HMMA.16816.F32 R72, R8.reuse, R62, R64 ;  /* 0x0000003e0848723c */ /* 0x040fe20000001840 */
[----:B------:R-:W-:Y:S07]  /*8600*/  LDSM.16.MT88.4 R64, [R156+0xe800] ;  /* 0x00e800009c40783b */ /* 0x000fee0000004200 */
[----:B------:R-:W-:Y:S01]  /*8610*/  HMMA.16816.F32 R60, R8, R16, R52 ;  /* 0x00000010083c723c */ /* 0x000fe20000001834 */
[-CC-:B--2---:R-:W-:Y:S01]  /*8620*/  FFMA.FTZ R4, R176, R0.reuse, -R3.reuse ;  /* 0x00000000b0047223 */ /* 0x184fe20000010803 */
[----:B---3--:R-:W-:-:S03]  /*8630*/  FFMA.FTZ R2, R159, R0, -R3 ;  /* 0x000000009f027223 */ /* 0x008fc60000010803 */
[----:B------:R2:W-:Y:S01]  /*8640*/  MUFU.EX2 R109, R4 ;  /* 0x00000004006d7308 */ /* 0x0005e20000000800 */
[----:B------:R-:W-:Y:S02]  /*8650*/  MOV R159, R91 ;  /* 0x0000005b009f7202 */ /* 0x000fe40000000f00 */
[----:B------:R-:W-:Y:S01]  /*8660*/  HMMA.16816.F32 R12, R8, R18, R12 ;  /* 0x00000012080c723c */ /* 0x000fe2000000180c */
[----:B------:R-:W3:Y:S01]  /*8670*/  MUFU.EX2 R120, R2 ;  /* 0x0000000200787308 */ /* 0x000ee20000000800 */
[----:B----4-:R-:W-:Y:S01]  /*8680*/  F2FP.F16.F32.PACK_AB R8, R125, R123 ;  /* 0x0000007b7d08723e */ /* 0x010fe200000000ff */
[----:B------:R-:W4:Y:S01]  /*8690*/  LDSM.16.MT88.4 R16, [R38+0xe000] ;  /* 0x00e000002610783b */ /* 0x000f220000004200 */
[----:B------:R-:W-:Y:S01]  /*86a0*/  F2FP.F16.F32.PACK_AB R9, R126, R127 ;  /* 0x0000007f7e09723e */ /* 0x000fe200000000ff */
[----:B------:R5:W-:Y:S01]  /*86b0*/  MUFU.EX2 R91, R6 ;  /* 0x00000006005b7308 */ /* 0x000be20000000800 */
[----:B------:R-:W-:Y:S01]  /*86c0*/  F2FP.F16.F32.PACK_AB R10, R128, R124 ;  /* 0x0000007c800a723e */ /* 0x000fe200000000ff */
[-C--:B--2---:R-:W-:Y:S01]  /*86d0*/  FFMA.FTZ R4, R179, R0.reuse, -R5 ;  /* 0x00000000b3047223 */ /* 0x084fe20000010805 */
[----:B---3--:R-:W-:Y:S01]  /*86e0*/  F2FP.F16.F32.PACK_AB R11, R120, R129 ;  /* 0x00000081780b723e */ /* 0x008fe200000000ff */
[----:B------:R-:W-:-:S02]  /*86f0*/  FFMA.FTZ R2, R165, R0, -R3 ;  /* 0x00000000a5027223 */ /* 0x000fc40000010803 */
[----:B------:R2:W-:Y:S01]  /*8700*/  MUFU.EX2 R104, R4 ;  /* 0x0000000400687308 */ /* 0x0005e20000000800 */
[----:B------:R-:W-:Y:S01]  /*8710*/  MOV R165, R92 ;  /* 0x0000005c00a57202 */ /* 0x000fe20000000f00 */
[----:B-----5:R-:W-:Y:S02]  /*8720*/  FFMA.FTZ R6, R193, R0, -R5 ;  /* 0x00000000c1067223 */ /* 0x020fe40000010805 */
[----:B------:R3:W-:Y:S01]  /*8730*/  MUFU.EX2 R117, R2 ;  /* 0x0000000200757308 */ /* 0x0007e20000000800 */
[----:B------:R-:W-:Y:S01]  /*8740*/  HMMA.16816.F32 R56, R8, R20, R48 ;  /* 0x000000140838723c */ /* 0x000fe20000001830 */
[----:B------:R-:W-:-:S04]  /*8750*/  FADD.FTZ R7, R165, R7 ;  /* 0x00000007a5077221 */ /* 0x000fc80000010000 */
[----:B------:R-:W-:-:S03]  /*8760*/  FADD.FTZ R7, R158, R7 ;  /* 0x000000079e077221 */ /* 0x000fc60000010000 */
[----:B-1----:R-:W-:Y:S01]  /*8770*/  HMMA.16816.F32 R48, R8, R24, R32 ;  /* 0x000000180830723c */ /* 0x002fe20000001820 */
[----:B------:R-:W1:Y:S01]  /*8780*/  LDSM.16.MT88.4 R32, [R39+0xe800] ;  /* 0x00e800002720783b */ /* 0x000e620000004200 */
[-C--:B--2---:R-:W-:Y:S01]  /*8790*/  FFMA.FTZ R4, R169, R0.reuse, -R5 ;  /* 0x00000000a9047223 */ /* 0x084fe20000010805 */
[----:B---3--:R-:W-:-:S03]  /*87a0*/  FFMA.FTZ R2, R164, R0, -R3 ;  /* 0x00000000a4027223 */ /* 0x008fc60000010803 */
[----:B------:R2:W-:Y:S01]  /*87b0*/  MUFU.EX2 R110, R4 ;  /* 0x00000004006e7308 */ /* 0x0005e20000000800 */
[----:B------:R-:W-:Y:S01]  /*87c0*/  MOV R164, R89 ;  /* 0x0000005900a47202 */ /* 0x000fe20000000f00 */
[C---:B------:R-:W-:Y:S01]  /*87d0*/  HMMA.16816.F32 R52, R8.reuse, R22, R28 ;  /* 0x000000160834723c */ /* 0x040fe2000000181c */
[----:B------:R-:W3:Y:S01]  /*87e0*/  LDSM.16.MT88.4 R28, [R140+0xe800] ;  /* 0x00e800008c1c783b */ /* 0x000ee20000004200 */
[----:B------:R5:W-:Y:S06]  /*87f0*/  MUFU.EX2 R116, R2 ;  /* 0x0000000200747308 */ /* 0x000bec0000000800 */
[----:B------:R-:W-:Y:S01]  /*8800*/  HMMA.16816.F32 R24, R8, R26, R76 ;  /* 0x0000001a0818723c */ /* 0x000fe2000000184c */
[-C--:B--2---:R-:W-:Y:S01]  /*8810*/  FFMA.FTZ R4, R151, R0.reuse, -R3 ;  /* 0x0000000097047223 */ /* 0x084fe20000010803 */
[----:B-----5:R-:W-:-:S06]  /*8820*/  FFMA.FTZ R2, R170, R0, -R5 ;  /* 0x00000000aa027223 */ /* 0x020fcc0000010805 */
[C---:B------:R-:W-:Y:S01]  /*8830*/  HMMA.16816.F32 R40, R8.reuse, R44, R40 ;  /* 0x0000002c0828723c */ /* 0x040fe20000001828 */
[----:B------:R2:W-:Y:S04]  /*8840*/  MUFU.EX2 R103, R4 ;  /* 0x0000000400677308 */ /* 0x0005e80000000800 */
[----:B------:R5:W1:Y:S03]  /*8850*/  MUFU.EX2 R114, R2 ;  /* 0x0000000200727308 */ /* 0x000a660000000800 */
[----:B------:R-:W-:Y:S01]  /*8860*/  HMMA.16816.F32 R72, R8, R46, R72 ;  /* 0x0000002e0848723c */ /* 0x000fe20000001848 */
[----:B--2---:R-:W-:-:S07]  /*8870*/  FFMA.FTZ R4, R181, R0, -R5 ;  /* 0x00000000b5047223 */ /* 0x004fce0000010805 */
[C---:B----4-:R-:W-:Y:S01]  /*8880*/  HMMA.16816.F32 R44, R8.reuse, R16, R60 ;  /* 0x00000010082c723c */ /* 0x050fe2000000183c */
[----:B-----5:R-:W-:Y:S01]  /*8890*/  FFMA.FTZ R2, R171, R0, -R3 ;  /* 0x00000000ab027223 */ /* 0x020fe20000010803 */
[----:B------:R2:W-:Y:S04]  /*88a0*/  MUFU.EX2 R100, R4 ;  /* 0x0000000400647308 */ /* 0x0005e80000000800 */
[----:B------:R4:W5:Y:S02]  /*88b0*/  MUFU.EX2 R112, R2 ;  /* 0x0000000200707308 */ /* 0x0009640000000800 */
[----:B------:R-:W-:Y:S01]  /*88c0*/  HMMA.16816.F32 R12, R8, R18, R12 ;  /* 0x00000012080c723c */ /* 0x000fe2000000180c */
[----:B------:R-:W3:Y:S01]  /*88d0*/  LDSM.16.MT88.4 R16, [R38+0xe800] ;  /* 0x00e800002610783b */ /* 0x000ee20000004200 */
[----:B-1----:R-:W-:-:S02]  /*88e0*/  F2FP.F16.F32.PACK_AB R8, R114, R113 ;  /* 0x000000717208723e */ /* 0x002fc400000000ff */
[----:B------:R-:W-:Y:S02]  /*88f0*/  F2FP.F16.F32.PACK_AB R9, R118, R117 ;  /* 0x000000757609723e */ /* 0x000fe400000000ff */
[----:B------:R-:W-:Y:S01]  /*8900*/  F2FP.F16.F32.PACK_AB R10, R119, R115 ;  /* 0x00000073770a723e */ /* 0x000fe200000000ff */
[-C--:B--2---:R-:W-:Y:S01]  /*8910*/  FFMA.FTZ R4, R163, R0.reuse, -R5 ;  /* 0x00000000a3047223 */ /* 0x084fe20000010805 */
[--C-:B----4-:R-:W-:Y:S01]  /*8920*/  FFMA.FTZ R2, R175, R0, -R3.reuse ;  /* 0x00000000af027223 */ /* 0x110fe20000010803 */
[----:B-----5:R-:W-:Y:S02]  /*8930*/  F2FP.F16.F32.PACK_AB R11, R112, R116 ;  /* 0x00000074700b723e */ /* 0x020fe400000000ff */
[----:B------:R1:W-:Y:S04]  /*8940*/  MUFU.EX2 R97, R4 ;  /* 0x0000000400617308 */ /* 0x0003e80000000800 */
[----:B------:R2:W-:Y:S01]  /*8950*/  MUFU.EX2 R106, R2 ;  /* 0x00000002006a7308 */ /* 0x0005e20000000800 */
[C---:B------:R-:W-:Y:S01]  /*8960*/  HMMA.16816.F32 R80, R8.reuse, R34, R24 ;  /* 0x000000220850723c */ /* 0x040fe20000001818 */
[----:B------:R-:W4:Y:S07]  /*8970*/  LDSM.16.MT88.4 R24, [R140+0xf000] ;  /* 0x00f000008c18783b */ /* 0x000f2e0000004200 */
[----:B---3--:R-:W-:Y:S01]  /*8980*/  HMMA.16816.F32 R20, R8, R28, R56 ;  /* 0x0000001c0814723c */ /* 0x008fe20000001838 */
[-CC-:B-1----:R-:W-:Y:S01]  /*8990*/  FFMA.FTZ R4, R85, R0.reuse, -R3.reuse ;  /* 0x0000000055047223 */ /* 0x182fe20000010803 */
[----:B--2---:R-:W-:-:S03]  /*89a0*/  FFMA.FTZ R2, R174, R0, -R3 ;  /* 0x00000000ae027223 */ /* 0x004fc60000010803 */
[----:B------:R1:W-:Y:S03]  /*89b0*/  MUFU.EX2 R94, R4 ;  /* 0x00000004005e7308 */ /* 0x0003e60000000800 */
[C---:B------:R-:W-:Y:S01]  /*89c0*/  HMMA.16816.F32 R56, R8.reuse, R30, R52 ;  /* 0x0000001e0838723c */ /* 0x040fe20000001834 */
[----:B------:R2:W-:Y:S01]  /*89d0*/  MUFU.EX2 R111, R2 ;  /* 0x00000002006f7308 */ /* 0x0005e20000000800 */
[----:B------:R-:W-:Y:S06]  /*89e0*/  LDSM.16.MT88.4 R52, [R156+0xf000] ;  /* 0x00f000009c34783b */ /* 0x000fec0000004200 */
[----:B------:R-:W-:Y:S01]  /*89f0*/  HMMA.16816.F32 R28, R8, R32, R48 ;  /* 0x00000020081c723c */ /* 0x000fe20000001830 */
[----:B------:R-:W3:Y:S01]  /*8a00*/  LDSM.16.MT88.4 R48, [R39+0xf000] ;  /* 0x00f000002730783b */ /* 0x000ee20000004200 */
        /* <DEDUP_REMOVED lines=10> */
[----:B------:R2:W4:Y:S02]  /*8ab0*/  MUFU.EX2 R105, R2 ;  /* 0x0000000200697308 */ /* 0x0005240000000800 */
[----:B------:R-:W-:Y:S01]  /*8ac0*/  HMMA.16816.F32 R44, R8, R18, R12 ;  /* 0x00000012082c723c */ /* 0x000fe2000000180c */
[----:B-----5:R-:W-:Y:S01]  /*8ad0*/  F2FP.F16.F32.PACK_AB R8, R107, R104 ;  /* 0x000000686b08723e */ /* 0x020fe200000000ff */
[----:B------:R-:W5:Y:S01]  /*8ae0*/  LDSM.16.MT88.4 R12, [R38+0xf000] ;  /* 0x00f00000260c783b */ /* 0x000f620000004200 */
[----:B------:R-:W-:-:S02]  /*8af0*/  F2FP.F16.F32.PACK_AB R9, R109, R106 ;  /* 0x0000006a6d09723e */ /* 0x000fc400000000ff */
[----:B------:R-:W-:Y:S01]  /*8b00*/  F2FP.F16.F32.PACK_AB R10, R110, R108 ;  /* 0x0000006c6e0a723e */ /* 0x000fe200000000ff */
[----:B------:R-:W-:Y:S01]  /*8b10*/  LDSM.16.MT88.4 R16, [R39+0xf800] ;  /* 0x00f800002710783b */ /* 0x000fe20000004200 */
[-CC-:B-1----:R-:W-:Y:S01]  /*8b20*/  FFMA.FTZ R4, R188, R0.reuse, -R3.reuse ;  /* 0x00000000bc047223 */ /* 0x182fe20000010803 */
[-C--:B--2---:R-:W-:Y:S01]  /*8b30*/  FFMA.FTZ R2, R153, R0.reuse, -R3 ;  /* 0x0000000099027223 */ /* 0x084fe20000010803 */
[----:B----4-:R-:W-:Y:S02]  /*8b40*/  F2FP.F16.F32.PACK_AB R11, R105, R111 ;  /* 0x0000006f690b723e */ /* 0x010fe400000000ff */
[----:B------:R1:W-:Y:S04]  /*8b50*/  MUFU.EX2 R85, R4 ;  /* 0x0000000400557308 */ /* 0x0003e80000000800 */
[----:B------:R2:W-:Y:S01]  /*8b60*/  MUFU.EX2 R101, R2 ;  /* 0x0000000200657308 */ /* 0x0005e20000000800 */
[C---:B------:R-:W-:Y:S08]  /*8b70*/  HMMA.16816.F32 R40, R8.reuse, R24, R20 ;  /* 0x000000180828723c */ /* 0x040ff00000001814 */
[----:B------:R-:W-:Y:S01]  /*8b80*/  HMMA.16816.F32 R32, R8, R26, R56 ;  /* 0x0000001a0820723c */ /* 0x000fe20000001838 */
[----:B------:R-:W4:Y:S01]  /*8b90*/  LDSM.16.MT88.4 R24, [R140+0xf800] ;  /* 0x00f800008c18783b */ /* 0x000f220000004200 */
[-C--:B-1----:R-:W-:Y:S01]  /*8ba0*/  FFMA.FTZ R4, R194, R0.reuse, -R5 ;  /* 0x00000000c2047223 */ /* 0x082fe20000010805 */
[----:B--2---:R-:W-:-:S03]  /*8bb0*/  FFMA.FTZ R2, R131, R0, -R3 ;  /* 0x0000000083027223 */ /* 0x004fc60000010803 */
[----:B------:R1:W-:Y:S02]  /*8bc0*/  MUFU.EX2 R84, R4 ;  /* 0x0000000400547308 */ /* 0x0003e40000000800 */
[C---:B---3--:R-:W-:Y:S02]  /*8bd0*/  HMMA.16816.F32 R28, R8.reuse, R48, R28 ;  /* 0x00000030081c723c */ /* 0x048fe4000000181c */
[----:B------:R2:W-:Y:S06]  /*8be0*/  MUFU.EX2 R102, R2 ;  /* 0x0000000200667308 */ /* 0x0005ec0000000800 */
[----:B------:R-:W-:Y:S01]  /*8bf0*/  HMMA.16816.F32 R20, R8, R50, R80 ;  /* 0x000000320814723c */ /* 0x000fe20000001850 */
[----:B------:R-:W-:Y:S01]  /*8c00*/  MUFU.EX2 R83, R6 ;  /* 0x0000000600537308 */ /* 0x000fe20000000800 */
[-CC-:B-1----:R-:W-:Y:S01]  /*8c10*/  FFMA.FTZ R4, R192, R0.reuse, -R5.reuse ;  /* 0x00000000c0047223 */ /* 0x182fe20000010805 */
[----:B--2---:R-:W-:-:S05]  /*8c20*/  FFMA.FTZ R2, R173, R0, -R5 ;  /* 0x00000000ad027223 */ /* 0x004fca0000010805 */
[C---:B------:R-:W-:Y:S01]  /*8c30*/  HMMA.16816.F32 R72, R8.reuse, R54, R64 ;  /* 0x000000360848723c */ /* 0x040fe20000001840 */
[----:B------:R-:W-:Y:S04]  /*8c40*/  MUFU.EX2 R81, R4 ;  /* 0x0000000400517308 */ /* 0x000fe80000000800 */
[----:B------:R1:W2:Y:S03]  /*8c50*/  MUFU.EX2 R99, R2 ;  /* 0x0000000200637308 */ /* 0x0002a60000000800 */
[C---:B------:R-:W-:Y:S01]  /*8c60*/  HMMA.16816.F32 R48, R8.reuse, R52, R76 ;  /* 0x000000340830723c */ /* 0x040fe2000000184c */
[----:B------:R-:W3:Y:S07]  /*8c70*/  LDSM.16.MT88.4 R76, [R156+0xf800] ;  /* 0x00f800009c4c783b */ /* 0x000eee0000004200 */
[----:B-----5:R-:W-:Y:S01]  /*8c80*/  HMMA.16816.F32 R64, R8, R12, R60 ;  /* 0x0000000c0840723c */ /* 0x020fe2000000183c */
[----:B-1----:R-:W-:-:S04]  /*8c90*/  FFMA.FTZ R2, R182, R0, -R3 ;  /* 0x00000000b6027223 */ /* 0x002fc80000010803 */
[----:B------:R1:W5:Y:S03]  /*8ca0*/  MUFU.EX2 R96, R2 ;  /* 0x0000000200607308 */ /* 0x0003660000000800 */
[----:B------:R-:W-:Y:S01]  /*8cb0*/  HMMA.16816.F32 R56, R8, R14, R44 ;  /* 0x0000000e0838723c */ /* 0x000fe2000000182c */
[----:B--2---:R-:W-:Y:S01]  /*8cc0*/  F2FP.F16.F32.PACK_AB R8, R99, R100 ;  /* 0x000000646308723e */ /* 0x004fe200000000ff */
[----:B------:R-:W2:Y:S01]  /*8cd0*/  LDSM.16.MT88.4 R44, [R38+0xf800] ;  /* 0x00f80000262c783b */ /* 0x000ea20000004200 */
[----:B------:R-:W-:Y:S02]  /*8ce0*/  F2FP.F16.F32.PACK_AB R9, R103, R101 ;  /* 0x000000656709723e */ /* 0x000fe400000000ff */
[----:B------:R-:W-:Y:S01]  /*8cf0*/  F2FP.F16.F32.PACK_AB R10, R97, R98 ;  /* 0x00000062610a723e */ /* 0x000fe200000000ff */
[----:B------:R-:W-:Y:S01]  /*8d00*/  LDSM.16.MT88.4 R12, [R39+0x10000] ;  /* 0x01000000270c783b */ /* 0x000fe20000004200 */
[----:B-1----:R-:W-:Y:S01]  /*8d10*/  FFMA.FTZ R2, R183, R0, -R3 ;  /* 0x00000000b7027223 */ /* 0x002fe20000010803 */
[----:B-----5:R-:W-:-:S03]  /*8d20*/  F2FP.F16.F32.PACK_AB R11, R96, R102 ;  /* 0x00000066600b723e */ /* 0x020fc600000000ff */
[----:B------:R1:W-:Y:S04]  /*8d30*/  MUFU.EX2 R93, R2 ;  /* 0x00000002005d7308 */ /* 0x0003e80000000800 */
[C---:B----4-:R-:W-:Y:S08]  /*8d40*/  HMMA.16816.F32 R60, R8.reuse, R24, R40 ;  /* 0x00000018083c723c */ /* 0x050ff00000001828 */
[----:B------:R-:W-:Y:S01]  /*8d50*/  HMMA.16816.F32 R40, R8, R16, R28 ;  /* 0x000000100828723c */ /* 0x000fe2000000181c */
[----:B-1----:R-:W-:-:S04]  /*8d60*/  FFMA.FTZ R2, R121, R0, -R3 ;  /* 0x0000000079027223 */ /* 0x002fc80000010803 */
[----:B------:R1:W-:Y:S03]  /*8d70*/  MUFU.EX2 R95, R2 ;  /* 0x00000002005f7308 */ /* 0x0003e60000000800 */
[C---:B------:R-:W-:Y:S01]  /*8d80*/  HMMA.16816.F32 R28, R8.reuse, R18, R20 ;  /* 0x00000012081c723c */ /* 0x040fe20000001814 */
[----:B------:R-:W4:Y:S04]  /*8d90*/  LDSM.16.MT88.4 R16, [R140+0x10000] ;  /* 0x010000008c10783b */ /* 0x000f280000004200 */
[----:B------:R-:W5:Y:S03]  /*8da0*/  LDSM.16.MT88.4 R20, [R156+0x10000] ;  /* 0x010000009c14783b */ /* 0x000f660000004200 */
[----:B------:R-:W-:Y:S01]  /*8db0*/  HMMA.16816.F32 R52, R8, R26, R32 ;  /* 0x0000001a0834723c */ /* 0x000fe20000001820 */
[----:B-1----:R-:W-:-:S04]  /*8dc0*/  FFMA.FTZ R2, R185, R0, -R5 ;  /* 0x00000000b9027223 */ /* 0x002fc80000010805 */
[----:B------:R1:W2:Y:S03]  /*8dd0*/  MUFU.EX2 R90, R2 ;  /* 0x00000002005a7308 */ /* 0x0002a60000000800 */
[C---:B---3--:R-:W-:Y:S08]  /*8de0*/  HMMA.16816.F32 R24, R8.reuse, R76, R48 ;  /* 0x0000004c0818723c */ /* 0x048ff00000001830 */
[----:B------:R-:W-:Y:S01]  /*8df0*/  HMMA.16816.F32 R32, R8, R78, R72 ;  /* 0x0000004e0820723c */ /* 0x000fe20000001848 */
[----:B-1----:R-:W-:-:S07]  /*8e00*/  FFMA.FTZ R2, R187, R0, -R3 ;  /* 0x00000000bb027223 */ /* 0x002fce0000010803 */
[C---:B--2---:R-:W-:Y:S01]  /*8e10*/  HMMA.16816.F32 R64, R8.reuse, R44, R64 ;  /* 0x0000002c0840723c */ /* 0x044fe20000001840 */
[----:B------:R1:W2:Y:S07]  /*8e20*/  MUFU.EX2 R88, R2 ;  /* 0x0000000200587308 */ /* 0x0002ae0000000800 */
[----:B------:R-:W-:Y:S01]  /*8e30*/  HMMA.16816.F32 R48, R8, R46, R56 ;  /* 0x0000002e0830723c */ /* 0x000fe20000001838 */
[----:B------:R-:W-:Y:S01]  /*8e40*/  F2FP.F16.F32.PACK_AB R8, R90, R89 ;  /* 0x000000595a08723e */ /* 0x000fe200000000ff */
[----:B------:R-:W3:Y:S01]  /*8e50*/  LDSM.16.MT88.4 R44, [R38+0x10000] ;  /* 0x01000000262c783b */ /* 0x000ee20000004200 */
[----:B------:R-:W-:-:S02]  /*8e60*/  F2FP.F16.F32.PACK_AB R9, R94, R93 ;  /* 0x0000005d5e09723e */ /* 0x000fc400000000ff */
[----:B------:R-:W-:Y:S01]  /*8e70*/  F2FP.F16.F32.PACK_AB R10, R92, R91 ;  /* 0x0000005b5c0a723e */ /* 0x000fe200000000ff */
[----:B-1----:R-:W-:Y:S01]  /*8e80*/  FFMA.FTZ R2, R190, R0, -R3 ;  /* 0x00000000be027223 */ /* 0x002fe20000010803 */
[----:B--2---:R-:W-:-:S03]  /*8e90*/  F2FP.F16.F32.PACK_AB R11, R88, R95 ;  /* 0x0000005f580b723e */ /* 0x004fc600000000ff */
[----:B------:R1:W-:Y:S04]  /*8ea0*/  MUFU.EX2 R87, R2 ;  /* 0x0000000200577308 */ /* 0x0003e80000000800 */
[C---:B----4-:R-:W-:Y:S08]  /*8eb0*/  HMMA.16816.F32 R56, R8.reuse, R18, R52 ;  /* 0x000000120838723c */ /* 0x050ff00000001834 */
        /* <DEDUP_REMOVED lines=10> */
[C---:B-----5:R-:W-:Y:S08]  /*8f60*/  HMMA.16816.F32 R24, R8.reuse, R20, R24 ;  /* 0x000000140818723c */ /* 0x060ff00000001818 */
[----:B------:R-:W-:Y:S01]  /*8f70*/  HMMA.16816.F32 R32, R8, R22, R32 ;  /* 0x000000160820723c */ /* 0x000fe20000001820 */
[----:B------:R-:W5:Y:S01]  /*8f80*/  LDSM.16.MT88.4 R20, [R38+0x10800] ;  /* 0x010800002614783b */ /* 0x000f620000004200 */
[----:B---3--:R-:W-:-:S06]  /*8f90*/  FADD.FTZ R2, R166, R164 ;  /* 0x000000a4a6027221 */ /* 0x008fcc0000010000 */
        /* <DEDUP_REMOVED lines=12> */
[----:B---3--:R-:W-:Y:S01]  /*9060*/  FADD.FTZ R2, R161, R4 ;  /* 0x00000004a1027221 */ /* 0x008fe20000010000 */
        /* <DEDUP_REMOVED lines=11> */
[----:B------:R-:W-:Y:S02]  /*9120*/  FADD.FTZ R4, R150, R4 ;  /* 0x0000000496047221 */ /* 0x000fe40000010000 */
[----:B------:R-:W-:Y:S01]  /*9130*/  LDSM.16.MT88.4 R148, [R39+0x11800] ;  /* 0x011800002794783b */ /* 0x000fe20000004200 */
[----:B------:R-:W-:Y:S01]  /*9140*/  FADD.FTZ R2, R252, R2 ;  /* 0x00000002fc027221 */ /* 0x000fe20000010000 */
[----:B------:R-:W-:Y:S01]  /*9150*/  FADD.FTZ R4, R248, R4 ;  /* 0x00000004f8047221 */ /* 0x000fe20000010000 */
[C---:B------:R-:W-:Y:S01]  /*9160*/  HMMA.16816.F32 R40, R8.reuse, R12, R24 ;  /* 0x0000000c0828723c */ /* 0x040fe20000001818 */
[-C--:B------:R-:W-:Y:S01]  /*9170*/  FFMA.FTZ R12, R200, R0.reuse, -R3 ;  /* 0x00000000c80c7223 */ /* 0x080fe20000010803 */
[----:B------:R-:W-:Y:S01]  /*9180*/  FADD.FTZ R2, R152, R2 ;  /* 0x0000000298027221 */ /* 0x000fe20000010000 */
[----:B------:R-:W-:Y:S01]  /*9190*/  FADD.FTZ R4, R250, R4 ;  /* 0x00000004fa047221 */ /* 0x000fe20000010000 */
[----:B---3--:R-:W-:Y:S01]  /*91a0*/  FFMA.FTZ R6, R204, R0, -R5 ;  /* 0x00000000cc067223 */ /* 0x008fe20000010805 */
[----:B------:R2:W3:Y:S01]  /*91b0*/  MUFU.EX2 R77, R12 ;  /* 0x0000000c004d7308 */ /* 0x0004e20000000800 */
        /* <DEDUP_REMOVED lines=18> */
[----:B-----5:R-:W-:Y:S02]  /*92e0*/  HMMA.16816.F32 R28, R8, R20, R64 ;  /* 0x00000014081c723c */ /* 0x020fe40000001840 */
        /* <DEDUP_REMOVED lines=15> */
[----:B---3--:R-:W-:Y:S01]  /*93e0*/  F2FP.F16.F32.PACK_AB R9, R77, R78 ;  /* 0x0000004e4d09723e */ /* 0x008fe200000000ff */
[----:B------:R-:W3:Y:S01]  /*93f0*/  LDSM.16.MT88.4 R20, [R156+0x11000] ;  /* 0x011000009c14783b */ /* 0x000ee20000004200 */
[----:B------:R-:W-:Y:S01]  /*9400*/  FADD.FTZ R2, R221, R2 ;  /* 0x00000002dd027221 */ /* 0x000fe20000010000 */
[----:B------:R-:W-:-:S02]  /*9410*/  FADD.FTZ R4, R218, R4 ;  /* 0x00000004da047221 */ /* 0x000fc40000010000 */
[----:B------:R-:W-:Y:S01]  /*9420*/  LDSM.16.MT88.4 R156, [R156+0x11800] ;  /* 0x011800009c9c783b */ /* 0x000fe20000004200 */
[----:B------:R-:W-:Y:S01]  /*9430*/  FADD.FTZ R2, R219, R2 ;  /* 0x00000002db027221 */ /* 0x000fe20000010000 */
[----:B------:R-:W-:Y:S01]  /*9440*/  FADD.FTZ R4, R222, R4 ;  /* 0x00000004de047221 */ /* 0x000fe20000010000 */
[-CC-:B----4-:R-:W-:Y:S02]  /*9450*/  FFMA.FTZ R6, R202, R0.reuse, -R5.reuse ;  /* 0x00000000ca067223 */ /* 0x190fe40000010805 */
        /* <DEDUP_REMOVED lines=14> */
[--C-:B----4-:R-:W-:Y:S02]  /*9540*/  FFMA.FTZ R6, R205, R0, -R3.reuse ;  /* 0x00000000cd067223 */ /* 0x110fe40000010803 */
[----:B------:R-:W-:Y:S01]  /*9550*/  FADD.FTZ R2, R145, R2 ;  /* 0x0000000291027221 */ /* 0x000fe20000010000 */
[----:B------:R-:W-:Y:S01]  /*9560*/  FADD.FTZ R4, R142, R4 ;  /* 0x000000048e047221 */ /* 0x000fe20000010000 */
[----:B------:R-:W4:Y:S01]  /*9570*/  MUFU.EX2 R64, R6 ;  /* 0x0000000600407308 */ /* 0x000f220000000800 */
[----:B-1----:R-:W-:Y:S01]  /*9580*/  F2FP.F16.F32.PACK_AB R10, R71, R76 ;  /* 0x0000004c470a723e */ /* 0x002fe200000000ff */
[----:B------:R-:W-:Y:S01]  /*9590*/  FADD.FTZ R2, R144, R2 ;  /* 0x0000000290027221 */ /* 0x000fe20000010000 */
[----:B------:R-:W-:Y:S01]  /*95a0*/  FADD.FTZ R4, R132, R4 ;  /* 0x0000000484047221 */ /* 0x000fe20000010000 */
[----:B------:R-:W-:-:S02]  /*95b0*/  FFMA.FTZ R7, R208, R0, -R3 ;  /* 0x00000000d0077223 */ /* 0x000fc40000010803 */
[----:B------:R-:W-:Y:S01]  /*95c0*/  FADD.FTZ R2, R130, R2 ;  /* 0x0000000282027221 */ /* 0x000fe20000010000 */
[----:B------:R-:W-:Y:S01]  /*95d0*/  FADD.FTZ R4, R141, R4 ;  /* 0x000000048d047221 */ /* 0x000fe20000010000 */
[----:B------:R1:W-:Y:S01]  /*95e0*/  MUFU.EX2 R49, R7 ;  /* 0x0000000700317308 */ /* 0x0003e20000000800 */
[----:B------:R-:W-:Y:S01]  /*95f0*/  LDSM.16.MT88.4 R140, [R140+0x11800] ;  /* 0x011800008c8c783b */ /* 0x000fe20000004200 */
[----:B------:R-:W-:Y:S01]  /*9600*/  FADD.FTZ R2, R127, R2 ;  /* 0x000000027f027221 */ /* 0x000fe20000010000 */
[----:B------:R-:W-:-:S03]  /*9610*/  FADD.FTZ R4, R123, R4 ;  /* 0x000000047b047221 */ /* 0x000fc60000010000 */
[----:B------:R-:W-:Y:S01]  /*9620*/  FADD.FTZ R2, R126, R2 ;  /* 0x000000027e027221 */ /* 0x000fe20000010000 */
[----:B------:R-:W-:Y:S01]  /*9630*/  FADD.FTZ R4, R125, R4 ;  /* 0x000000047d047221 */ /* 0x000fe20000010000 */
[----:B----4-:R-:W-:Y:S01]  /*9640*/  F2FP.F16.F32.PACK_AB R11, R64, R79 ;  /* 0x0000004f400b723e */ /* 0x010fe200000000ff */
        /* <DEDUP_REMOVED lines=11> */
[----:B------:R1:W5:Y:S01]  /*9700*/  MUFU.EX2 R50, R12 ;  /* 0x0000000c00327308 */ /* 0x0003620000000800 */
[----:B------:R-:W-:Y:S01]  /*9710*/  FADD.FTZ R2, R118, R2 ;  /* 0x0000000276027221 */ /* 0x000fe20000010000 */
[----:B------:R-:W-:Y:S01]  /*9720*/  FADD.FTZ R4, R114, R4 ;  /* 0x0000000472047221 */ /* 0x000fe20000010000 */
[-C--:B------:R-:W-:Y:S01]  /*9730*/  FFMA.FTZ R13, R210, R0.reuse, -R5 ;  /* 0x00000000d20d7223 */ /* 0x080fe20000010805 */
[-C--:B------:R-:W-:Y:S01]  /*9740*/  FFMA.FTZ R3, R213, R0.reuse, -R3 ;  /* 0x00000000d5037223 */ /* 0x080fe20000010803 */
[C---:B--2---:R-:W-:Y:S01]  /*9750*/  HMMA.16816.F32 R136, R8.reuse, R16, R60 ;  /* 0x000000100888723c */ /* 0x044fe2000000183c */
[----:B----4-:R-:W-:Y:S01]  /*9760*/  FADD.FTZ R6, R116, R2 ;  /* 0x0000000274067221 */ /* 0x010fe20000010000 */
[-CC-:B------:R-:W-:Y:S01]  /*9770*/  FFMA.FTZ R2, R209, R0.reuse, -R5.reuse ;  /* 0x00000000d1027223 */ /* 0x180fe20000010805 */
[----:B------:R-:W-:Y:S01]  /*9780*/  FADD.FTZ R4, R115, R4 ;  /* 0x0000000473047221 */ /* 0x000fe20000010000 */
[----:B------:R-:W-:Y:S04]  /*9790*/  MUFU.EX2 R13, R13 ;  /* 0x0000000d000d7308 */ /* 0x000fe80000000800 */
[----:B------:R2:W-:Y:S01]  /*97a0*/  MUFU.EX2 R48, R2 ;  /* 0x0000000200307308 */ /* 0x0005e20000000800 */
[----:B-1----:R-:W-:Y:S01]  /*97b0*/  FFMA.FTZ R12, R211, R0, -R5 ;  /* 0x00000000d30c7223 */ /* 0x002fe20000010805 */
[----:B------:R-:W-:Y:S01]  /*97c0*/  FADD.FTZ R5, R119, R4 ;  /* 0x0000000477057221 */ /* 0x000fe20000010000 */
[----:B------:R-:W-:Y:S01]  /*97d0*/  HMMA.16816.F32 R32, R8, R18, R56 ;  /* 0x000000120820723c */ /* 0x000fe20000001838 */
[----:B------:R-:W1:Y:S01]  /*97e0*/  LDSM.16.MT88.4 R16, [R38+0x11000] ;  /* 0x011000002610783b */ /* 0x000e620000004200 */
[----:B-----5:R-:W-:-:S06]  /*97f0*/  F2FP.F16.F32.PACK_AB R165, R50, R51 ;  /* 0x0000003332a5723e */ /* 0x020fcc00000000ff */
[----:B------:R-:W-:Y:S01]  /*9800*/  HMMA.16816.F32 R44, R8, R14, R44 ;  /* 0x0000000e082c723c */ /* 0x000fe2000000182c */
[----:B------:R4:W5:Y:S01]  /*9810*/  MUFU.EX2 R15, R7 ;  /* 0x00000007000f7308 */ /* 0x0009620000000800 */
[----:B--2---:R-:W-:-:S03]  /*9820*/  FADD.FTZ R2, R112, R6 ;  /* 0x0000000670027221 */ /* 0x004fc60000010000 */
[----:B------:R-:W2:Y:S01]  /*9830*/  MUFU.EX2 R14, R12 ;  /* 0x0000000c000e7308 */ /* 0x000ea20000000800 */
[----:B------:R-:W-:Y:S01]  /*9840*/  FADD.FTZ R4, R106, R2 ;  /* 0x000000026a047221 */ /* 0x000fe20000010000 */
[----:B------:R-:W-:Y:S02]  /*9850*/  FADD.FTZ R2, R104, R5 ;  /* 0x0000000568027221 */ /* 0x000fe40000010000 */
[----:B------:R2:W1:Y:S01]  /*9860*/  MUFU.EX2 R12, R3 ;  /* 0x00000003000c7308 */ /* 0x0004620000000800 */
[----:B---3--:R-:W-:Y:S01]  /*9870*/  HMMA.16816.F32 R40, R8, R20, R40 ;  /* 0x000000140828723c */ /* 0x008fe20000001828 */
[----:B------:R-:W-:Y:S01]  /*9880*/  FADD.FTZ R0, R109, R4 ;  /* 0x000000046d007221 */ /* 0x000fe20000010000 */
[----:B------:R-:W-:-:S03]  /*9890*/  FADD.FTZ R2, R107, R2 ;  /* 0x000000026b027221 */ /* 0x000fc60000010000 */
[----:B------:R-:W-:Y:S01]  /*98a0*/  FADD.FTZ R0, R111, R0 ;  /* 0x000000006f007221 */ /* 0x000fe20000010000 */
[----:B------:R-:W-:Y:S01]  /*98b0*/  FADD.FTZ R2, R108, R2 ;  /* 0x000000026c027221 */ /* 0x000fe20000010000 */
[----:B----4-:R-:W3:Y:S01]  /*98c0*/  LDSM.16.MT88.4 R4, [R38+0x11800] ;  /* 0x011800002604783b */ /* 0x010ee20000004200 */
[----:B------:R-:W-:Y:S01]  /*98d0*/  HMMA.16816.F32 R20, R8, R22, R72 ;  /* 0x000000160814723c */ /* 0x000fe20000001848 */
[----:B------:R-:W-:Y:S01]  /*98e0*/  FADD.FTZ R0, R105, R0 ;  /* 0x0000000069007221 */ /* 0x000fe20000010000 */
[----:B------:R-:W-:Y:S01]  /*98f0*/  FADD.FTZ R2, R110, R2 ;  /* 0x000000026e027221 */ /* 0x000fe20000010000 */
[----:B-----5:R-:W-:Y:S02]  /*9900*/  F2FP.F16.F32.PACK_AB R164, R15, R48 ;  /* 0x000000300fa4723e */ /* 0x020fe400000000ff */
[----:B------:R-:W-:Y:S01]  /*9910*/  FADD.FTZ R0, R101, R0 ;  /* 0x0000000065007221 */ /* 0x000fe20000010000 */
[----:B------:R-:W-:Y:S01]  /*9920*/  FADD.FTZ R2, R100, R2 ;  /* 0x0000000264027221 */ /* 0x000fe20000010000 */
[----:B--2---:R-:W-:-:S02]  /*9930*/  IADD3 R3, PT, PT, R198, -0x2, RZ ;  /* 0xfffffffec6037810 */ /* 0x004fc40007ffe0ff */
[----:B------:R-:W-:Y:S01]  /*9940*/  FADD.FTZ R0, R103, R0 ;  /* 0x0000000067007221 */ /* 0x000fe20000010000 */
[----:B------:R-:W-:Y:S01]  /*9950*/  FADD.FTZ R2, R99, R2 ;  /* 0x0000000263027221 */ /* 0x000fe20000010000 */
[----:B------:R-:W-:Y:S02]  /*9960*/  ISETP.GE.AND P0, PT, R3, R172, PT ;  /* 0x000000ac0300720c */ /* 0x000fe40003f06270 */
[----:B------:R-:W-:Y:S01]  /*9970*/  FADD.FTZ R0, R102, R0 ;  /* 0x0000000066007221 */ /* 0x000fe20000010000 */
[----:B------:R-:W-:Y:S01]  /*9980*/  FADD.FTZ R2, R98, R2 ;  /* 0x0000000262027221 */ /* 0x000fe20000010000 */
[----:B-1----:R-:W-:Y:S01]  /*9990*/  HMMA.16816.F32 R28, R8, R16, R28 ;  /* 0x00000010081c723c */ /* 0x002fe2000000181c */
[----:B------:R-:W-:Y:S01]  /*99a0*/  F2FP.F16.F32.PACK_AB R166, R13, R14 ;  /* 0x0000000e0da6723e */ /* 0x000fe200000000ff */
[----:B------:R-:W-:Y:S01]  /*99b0*/  FADD.FTZ R0, R96, R0 ;  /* 0x0000000060007221 */ /* 0x000fe20000010000 */
[----:B------:R-:W-:Y:S01]  /*99c0*/  FADD.FTZ R2, R97, R2 ;  /* 0x0000000261027221 */ /* 0x000fe20000010000 */
[----:B------:R-:W-:-:S02]  /*99d0*/  F2FP.F16.F32.PACK_AB R167, R12, R49 ;  /* 0x000000310ca7723e */ /* 0x000fc400000000ff */
        /* <DEDUP_REMOVED lines=39> */
[----:B------:R-:W-:-:S05]  /*9c50*/  FADD.FTZ R0, R13, R2 ;  /* 0x000000020d007221 */ /* 0x000fca0000010000 */
[----:B------:R1:W-:Y:S01]  /*9c60*/  STL [R1+0x1c], R0 ;  /* 0x00001c0001007387 */ /* 0x0003e20000100800 */
[----:B------:R-:W-:Y:S03]  /*9c70*/  HMMA.16816.F32 R164, R164, R6, R24 ;  /* 0x00000006a4a4723c */ /* 0x000fe60000001818 */
[----:B------:R1:W-:Y:S01]  /*9c80*/  STL [R1+0x20], R3 ;  /* 0x0000200301007387 */ /* 0x0003e20000100800 */
[----:B------:R-:W-:-:S01]  /*9c90*/  NOP ;  /* 0x0000000000007918 */ /* 0x000fc20000000000 */
[----:B------:R-:W-:-:S15]  /*9ca0*/  @!P0 BRA `(.L_x_657) ;  /* 0x0000006000e88947 */ /* 0x000fde0003800000 */
[----:B------:R-:W2:Y:S01]  /*9cb0*/  LDL.64 R170, [R1+0x30] ;  /* 0x0000300001aa7983 */ /* 0x000ea20000100a00 */
[C---:B------:R-:W-:Y:S01]  /*9cc0*/  SHF.L.U64.HI R233, R232.reuse, 0x5, R233 ;  /* 0x00000005e8e97819 */ /* 0x040fe200000102e9 */
[----:B------:R-:W-:Y:S02]  /*9cd0*/  IMAD.SHL.U32 R232, R232, 0x20, RZ ;  /* 0x00000020e8e87824 */ /* 0x000fe400078e00ff */
[----:B------:R-:W-:Y:S02]  /*9ce0*/  IMAD.MOV.U32 R132, RZ, RZ, R36 ;  /* 0x000000ffff847224 */ /* 0x000fe400078e0024 */
[----:B------:R-:W-:Y:S01]  /*9cf0*/  IMAD.MOV.U32 R133, RZ, RZ, R37 ;  /* 0x000000ffff857224 */ /* 0x000fe200078e0025 */
[----:B--2---:R-:W-:-:S04]  /*9d00*/  ISETP.NE.U32.AND P1, PT, R170, RZ, PT ;  /* 0x000000ffaa00720c */ /* 0x004fc80003f25070 */
[----:B------:R-:W-:-:S13]  /*9d10*/  ISETP.NE.AND.EX P1, PT, R171, RZ, PT, P1 ;  /* 0x000000ffab00720c */ /* 0x000fda0003f25310 */
.L_x_664:
[----:B--2---:R-:W2:Y:S01]  /*9d20*/  LDL R5, [R1+0x14] ;  /* 0x0000140001057983 */ /* 0x004ea20000100800 */
[----:B------:R-:W-:Y:S04]  /*9d30*/  DEPBAR.LE SB0, 0x0 ;  /* 0x000080000000791a */ /* 0x000fe80000000000 */
[----:B------:R-:W3:Y:S01]  /*9d40*/  LDL R4, [R1+0x10] ;  /* 0x0000100001047983 */ /* 0x000ee20000100800 */
[----:B------:R-:W-:Y:S05]  /*9d50*/  WARPSYNC.ALL ;  /* 0x0000000000007948 */ /* 0x000fea0003800000 */
[----:B------:R-:W-:Y:S01]  /*9d60*/  BAR.SYNC.DEFER_BLOCKING 0x0 ;  /* 0x0000000000007b1d */ /* 0x000fe20000010000 */
[----:B-1----:R-:W-:Y:S05]  /*9d70*/  @!P1 IMAD.MOV.U32 R0, RZ, RZ, RZ ;  /* 0x000000ffff009224 */ /* 0x002fea00078e00ff */
[----:B------:R-:W-:Y:S01]  /*9d80*/  @!P1 IADD3 R3, P0, PT, RZ, -R0, RZ ;  /* 0x80000000ff039210 */ /* 0x000fe20007f1e0ff */
[----:B------:R-:W1:Y:S01]  /*9d90*/  S2R R229, SR_TID.X ;  /* 0x0000000000e57919 */ /* 0x000e620000002100 */
[----:B------:R-:W-:Y:S01]  /*9da0*/  BSSY.RECONVERGENT B0, `(.L_x_658) ;  /* 0x000004e000007945 */ /* 0x000fe20003800200 */
        /* <DEDUP_REMOVED lines=11> */
[----:B-1----:R-:W-:Y:S05]  /*9e60*/  @!P1 BRA `(.L_x_659) ;  /* 0x0000000400049947 */ /* 0x002fea0003800000 */
[----:B------:R-:W-:Y:S01]  /*9e70*/  VIADD R9, R238, 0xffffff00 ;  /* 0xffffff00ee097836 */ /* 0x000fe20000000000 */
[----:B------:R-:W3:Y:S01]  /*9e80*/  LD.E R2, desc[UR4][R134.64+0x170] ;  /* 0x0001700486027980 */ /* 0x000ee2000c101900 */
[----:B------:R-:W-:Y:S03]  /*9e90*/  IABS R6, R238 ;  /* 0x000000ee00067213 */ /* 0x000fe60000000000 */
[----:B------:R-:W4:Y:S01]  /*9ea0*/  LDL.64 R16, [R1] ;  /* 0x0000000001107983 */ /* 0x000f220000100a00 */
[----:B------:R-:W-:Y:S02]  /*9eb0*/  IABS R7, R9 ;  /* 0x0000000900077213 */ /* 0x000fe40000000000 */
[-C--:B---3--:R-:W-:Y:S02]  /*9ec0*/  IABS R0, R2.reuse ;  /* 0x0000000200007213 */ /* 0x088fe40000000000 */
[-C--:B------:R-:W-:Y:S02]  /*9ed0*/  IABS R8, R2.reuse ;  /* 0x0000000200087213 */ /* 0x080fe40000000000 */
[----:B--2---:R-:W1:Y:S01]  /*9ee0*/  I2F.RP R4, R0 ;  /* 0x0000000000047306 */ /* 0x004e620000209400 */
        /* <DEDUP_REMOVED lines=33> */
[CC--:B----4-:R-:W-:Y:S02]  /*a100*/  LEA R8, P2, R3.reuse, R16.reuse, 0x2 ;  /* 0x0000001003087211 */ /* 0x0d0fe400078410ff */
        /* <DEDUP_REMOVED lines=23> */
.L_x_659:
[----:B------:R-:W-:Y:S05]  /*a280*/  BSYNC.RECONVERGENT B0 ;  /* 0x0000000000007941 */ /* 0x000fea0003800200 */
.L_x_658:
[----:B------:R-:W3:Y:S01]  /*a290*/  LDL R8, [R1+0x10] ;  /* 0x0000100001087983 */ /* 0x000ee20000100800 */
[----:B------:R-:W4:Y:S01]  /*a2a0*/  S2UR UR6, SR_CgaCtaId ;  /* 0x00000000000679c3 */ /* 0x000f220000008800 */
[C---:B------:R-:W-:Y:S01]  /*a2b0*/  SHF.L.U32 R228, R229.reuse, 0x3, RZ ;  /* 0x00000003e5e47819 */ /* 0x040fe200000006ff */
[----:B------:R-:W-:Y:S01]  /*a2c0*/  UMOV UR7, 0x400 ;  /* 0x0000040000077882 */ /* 0x000fe20000000000 */
[C---:B-1----:R-:W-:Y:S01]  /*a2d0*/  LOP3.LUT R0, R229.reuse, 0x38, RZ, 0xc0, !PT ;  /* 0x00000038e5007812 */ /* 0x042fe200078ec0ff */
[----:B------:R-:W-:Y:S01]  /*a2e0*/  BSSY.RECONVERGENT B1, `(.L_x_660) ;  /* 0x00002a4000017945 */ /* 0x000fe20003800200 */
[----:B------:R-:W-:Y:S02]  /*a2f0*/  IADD3 R6, P0, PT, R232, R14, RZ ;  /* 0x0000000ee8067210 */ /* 0x000fe40007f1e0ff */
[--C-:B------:R-:W-:Y:S02]  /*a300*/  LOP3.LUT R0, R0, 0x1c0, R228.reuse, 0xf8, !PT ;  /* 0x000001c000007812 */ /* 0x100fe400078ef8e4 */
[----:B------:R-:W-:Y:S02]  /*a310*/  MOV R225, 0x20 ;  /* 0x0000002000e17802 */ /* 0x000fe40000000f00 */
[--C-:B------:R-:W-:Y:S02]  /*a320*/  LOP3.LUT R0, R0, 0x38, R228.reuse, 0x78, !PT ;  /* 0x0000003800007812 */ /* 0x100fe400078e78e4 */
[----:B------:R-:W-:Y:S02]  /*a330*/  LOP3.LUT P2, RZ, R229, 0x4, RZ, 0xc0, !PT ;  /* 0x00000004e5ff7812 */ /* 0x000fe4000784c0ff */
[----:B------:R-:W-:Y:S02]  /*a340*/  LOP3.LUT R0, R0, 0x1e00, R228, 0xf8, !PT ;  /* 0x00001e0000007812 */ /* 0x000fe400078ef8e4 */
[-C--:B---3--:R-:W-:Y:S01]  /*a350*/  IADD3.X R7, PT, PT, R233, R8.reuse, RZ, P0, !PT ;  /* 0x00000008e9077210 */ /* 0x088fe200007fe4ff */
[----:B----4-:R-:W-:Y:S01]  /*a360*/  ULEA UR6, UR6, UR7, 0x18 ;  /* 0x0000000706067291 */ /* 0x010fe2000f8ec0ff */
[----:B------:R-:W-:Y:S02]  /*a370*/  MOV R9, R8 ;  /* 0x0000000800097202 */ /* 0x000fe40000000f00 */
[----:B------:R-:W-:Y:S02]  /*a380*/  MOV R8, R14 ;  /* 0x0000000e00087202 */ /* 0x000fe40000000f00 */
[----:B--2---:R-:W-:Y:S02]  /*a390*/  IADD3 R4, P0, PT, R6, R232, RZ ;  /* 0x000000e806047210 */ /* 0x004fe40007f1e0ff */
[----:B------:R-:W-:Y:S02]  /*a3a0*/  MOV R226, UR6 ;  /* 0x0000000600e27c02 */ /* 0x000fe40008000f00 */
[-C--:B------:R-:W-:Y:S02]  /*a3b0*/  IADD3.X R5, PT, PT, R7, R233.reuse, RZ, P0, !PT ;  /* 0x000000e907057210 */ /* 0x080fe400007fe4ff */
[----:B------:R-:W-:Y:S02]  /*a3c0*/  LEA R231, R0, R226, 0x1 ;  /* 0x000000e200e77211 */ /* 0x000fe400078e08ff */
[-C--:B------:R-:W-:Y:S02]  /*a3d0*/  IADD3 R2, P0, PT, R4, R232.reuse, RZ ;  /* 0x000000e804027210 */ /* 0x080fe40007f1e0ff */
[----:B------:R-:W-:Y:S01]  /*a3e0*/  MOV R0, 0x40 ;  /* 0x0000004000007802 */ /* 0x000fe20000000f00 */
[----:B------:R-:W-:Y:S01]  /*a3f0*/  @!PT LDS RZ, [RZ] ;  /* 0x00000000fffff984 */ /* 0x000fe20000000800 */
[----:B------:R-:W-:Y:S01]  /*a400*/  @!PT LDS RZ, [RZ] ;  /* 0x00000000fffff984 */ /* 0x000fe20000000800 */
[----:B------:R-:W-:Y:S01]  /*a410*/  @!PT LDS RZ, [RZ] ;  /* 0x00000000fffff984 */ /* 0x000fe20000000800 */
[----:B------:R1:W-:Y:S01]  /*a420*/  LDGSTS.E.BYPASS.LTC128B.128 [R231+0xa000], desc[UR4][R8.64] ;  /* 0x0a00000008e77fae */ /* 0x0003e2000b981a04 */
[-C--:B------:R-:W-:Y:S02]  /*a430*/  IADD3.X R3, PT, PT, R5, R233.reuse, RZ, P0, !PT ;  /* 0x000000e905037210 */ /* 0x080fe400007fe4ff */
[-C--:B------:R-:W-:Y:S02]  /*a440*/  IADD3 R12, P0, PT, R2, R232.reuse, RZ ;  /* 0x000000e8020c7210 */ /* 0x080fe40007f1e0ff */
[----:B------:R-:W-:Y:S02]  /*a450*/  SEL R0, R0, 0xffffffc0, !P2 ;  /* 0xffffffc000007807 */ /* 0x000fe40005000000 */
        /* <DEDUP_REMOVED lines=8> */
[----:B------:R4:W-:Y:S01]  /*a4e0*/  LDGSTS.E.BYPASS.LTC128B.128 [R231+0xb800], desc[UR4][R2.64] ;  /* 0x0b80000002e77fae */ /* 0x0009e2000b981a04 */
[-C--:B------:R-:W-:Y:S02]  /*a4f0*/  IADD3.X R21, PT, PT, R17, R233.reuse, RZ, P0, !PT ;  /* 0x000000e911157210 */ /* 0x080fe400007fe4ff */
[-C--:B------:R-:W-:Y:S04]  /*a500*/  IADD3 R18, P0, PT, R20, R232.reuse, RZ ;  /* 0x000000e814127210 */ /* 0x080fe80007f1e0ff */
[-C--:B------:R-:W-:Y:S01]  /*a510*/  IADD3.X R19, PT, PT, R21, R233.reuse, RZ, P0, !PT ;  /* 0x000000e915137210 */ /* 0x080fe200007fe4ff */
[----:B------:R-:W-:Y:S01]  /*a520*/  LDGSTS.E.BYPASS.LTC128B.128 [R231+0xc000], desc[UR4][R12.64] ;  /* 0x0c0000000ce77fae */ /* 0x000fe2000b981a04 */
[-C--:B------:R-:W-:Y:S04]  /*a530*/  IADD3 R22, P0, PT, R18, R232.reuse, RZ ;  /* 0x000000e812167210 */ /* 0x080fe80007f1e0ff */
[-C--:B------:R-:W-:Y:S02]  /*a540*/  IADD3.X R23, PT, PT, R19, R233.reuse, RZ, P0, !PT ;  /* 0x000000e913177210 */ /* 0x080fe400007fe4ff */
[-C--:B------:R-:W-:Y:S01]  /*a550*/  IADD3 R14, P0, PT, R22, R232.reuse, RZ ;  /* 0x000000e8160e7210 */ /* 0x080fe20007f1e0ff */
[----:B------:R5:W-:Y:S03]  /*a560*/  LDGSTS.E.BYPASS.LTC128B.128 [R231+0xc800], desc[UR4][R10.64] ;  /* 0x0c8000000ae77fae */ /* 0x000be6000b981a04 */
[-C--:B------:R-:W-:Y:S02]  /*a570*/  IADD3.X R15, PT, PT, R23, R233.reuse, RZ, P0, !PT ;  /* 0x000000e9170f7210 */ /* 0x080fe400007fe4ff */
[-C--:B-1----:R-:W-:Y:S03]  /*a580*/  IADD3 R8, P0, PT, R14, R232.reuse, RZ ;  /* 0x000000e80e087210 */ /* 0x082fe60007f1e0ff */
[----:B------:R-:W-:Y:S01]  /*a590*/  LDGSTS.E.BYPASS.LTC128B.128 [R231+0xd000], desc[UR4][R16.64] ;  /* 0x0d00000010e77fae */ /* 0x000fe2000b981a04 */
[-C--:B------:R-:W-:Y:S02]  /*a5a0*/  IADD3.X R9, PT, PT, R15, R233.reuse, RZ, P0, !PT ;  /* 0x000000e90f097210 */ /* 0x080fe400007fe4ff */
[-C--:B--2---:R-:W-:Y:S04]  /*a5b0*/  IADD3 R6, P0, PT, R8, R232.reuse, RZ ;  /* 0x000000e808067210 */ /* 0x084fe80007f1e0ff */
[-C--:B------:R-:W-:Y:S01]  /*a5c0*/  IADD3.X R7, PT, PT, R9, R233.reuse, RZ, P0, !PT ;  /* 0x000000e909077210 */ /* 0x080fe200007fe4ff */
[----:B------:R-:W-:Y:S01]  /*a5d0*/  LDGSTS.E.BYPASS.LTC128B.128 [R231+0xd800], desc[UR4][R20.64] ;  /* 0x0d80000014e77fae */ /* 0x000fe2000b981a04 */
[-C--:B---3--:R-:W-:Y:S04]  /*a5e0*/  IADD3 R4, P0, PT, R6, R232.reuse, RZ ;  /* 0x000000e806047210 */ /* 0x088fe80007f1e0ff */
[-C--:B------:R-:W-:Y:S02]  /*a5f0*/  IADD3.X R5, PT, PT, R7, R233.reuse, RZ, P0, !PT ;  /* 0x000000e907057210 */ /* 0x080fe400007fe4ff */
[-C--:B----4-:R-:W-:Y:S01]  /*a600*/  IADD3 R2, P0, PT, R4, R232.reuse, RZ ;  /* 0x000000e804027210 */ /* 0x090fe20007f1e0ff */
[----:B------:R1:W-:Y:S03]  /*a610*/  LDGSTS.E.BYPASS.LTC128B.128 [R231+0xe000], desc[UR4][R18.64] ;  /* 0x0e00000012e77fae */ /* 0x0003e6000b981a04 */
[-C--:B------:R-:W-:Y:S02]  /*a620*/  IADD3.X R3, PT, PT, R5, R233.reuse, RZ, P0, !PT ;  /* 0x000000e905037210 */ /* 0x080fe400007fe4ff */
[----:B-----5:R-:W-:Y:S03]  /*a630*/  IADD3 R10, P0, PT, R2, R232, RZ ;  /* 0x000000e8020a7210 */ /* 0x020fe60007f1e0ff */
[----:B------:R-:W-:Y:S01]  /*a640*/  LDGSTS.E.BYPASS.LTC128B.128 [R231+0xe800], desc[UR4][R22.64] ;  /* 0x0e80000016e77fae */ /* 0x000fe2000b981a04 */
[----:B------:R-:W-:Y:S02]  /*a650*/  IADD3.X R11, PT, PT, R3, R233, RZ, P0, !PT ;  /* 0x000000e9030b7210 */ /* 0x000fe400007fe4ff */
[----:B------:R-:W-:Y:S04]  /*a660*/  LOP3.LUT P0, RZ, R229, 0x2, RZ, 0xc0, !PT ;  /* 0x00000002e5ff7812 */ /* 0x000fe8000780c0ff */
[----:B------:R-:W-:Y:S01]  /*a670*/  SEL R225, R225, 0xffffffe0, !P0 ;  /* 0xffffffe0e1e17807 */ /* 0x000fe20004000000 */
[----:B------:R-:W-:Y:S03]  /*a680*/  LDGSTS.E.BYPASS.LTC128B.128 [R231+0xf000], desc[UR4][R14.64] ;  /* 0x0f0000000ee77fae */ /* 0x000fe6000b981a04 */
[CC--:B------:R-:W-:Y:S05]  /*a690*/  IADD3 R172, PT, PT, R227.reuse, R225.reuse, RZ ;  /* 0x000000e1e3ac7210 */ /* 0x0c0fea0007ffe0ff */
[----:B------:R-:W-:Y:S08]  /*a6a0*/  LDGSTS.E.BYPASS.LTC128B.128 [R231+0xf800], desc[UR4][R8.64] ;  /* 0x0f80000008e77fae */ /* 0x000ff0000b981a04 */
[----:B------:R-:W-:Y:S08]  /*a6b0*/  LDGSTS.E.BYPASS.LTC128B.128 [R231+0x10000], desc[UR4][R6.64] ;  /* 0x1000000006e77fae */ /* 0x000ff0000b981a04 */
[----:B------:R-:W-:Y:S08]  /*a6c0*/  LDGSTS.E.BYPASS.LTC128B.128 [R231+0x10800], desc[UR4][R4.64] ;  /* 0x1080000004e77fae */ /* 0x000ff0000b981a04 */
[----:B------:R2:W-:Y:S08]  /*a6d0*/  LDGSTS.E.BYPASS.LTC128B.128 [R231+0x11000], desc[UR4][R2.64] ;  /* 0x1100000002e77fae */ /* 0x0005f0000b981a04 */
[----:B------:R3:W-:Y:S08]  /*a6e0*/  LDGSTS.E.BYPASS.LTC128B.128 [R231+0x11800], desc[UR4][R10.64] ;  /* 0x118000000ae77fae */ /* 0x0007f0000b981a04 */
[----:B------:R-:W-:Y:S08]  /*a6f0*/  LDSM.16.M88.4 R128, [R227] ;  /* 0x00000000e380783b */ /* 0x000ff00000000200 */
[----:B-1----:R-:W-:Y:S01]  /*a700*/  LDSM.16.M88.4 R16, [R224+0x2800] ;  /* 0x00280000e010783b */ /* 0x002fe20000000200 */
[C---:B--2---:R-:W-:Y:S02]  /*a710*/  IADD3 R2, PT, PT, R224.reuse, R225, RZ ;  /* 0x000000e1e0027210 */ /* 0x044fe40007ffe0ff */
[-C--:B------:R-:W-:Y:S02]  /*a720*/  IADD3 R3, PT, PT, R227, R0.reuse, RZ ;  /* 0x00000000e3037210 */ /* 0x080fe40007ffe0ff */
[----:B------:R-:W-:Y:S03]  /*a730*/  IADD3 R0, PT, PT, R224, R0, RZ ;  /* 0x00000000e0007210 */ /* 0x000fe60007ffe0ff */
[----:B------:R-:W-:Y:S08]  /*a740*/  LDSM.16.M88.4 R24, [R224+0x3000] ;  /* 0x00300000e018783b */ /* 0x000ff00000000200 */
[----:B---3--:R-:W1:Y:S08]  /*a750*/  LDSM.16.M88.4 R8, [R224+0x2000] ;  /* 0x00200000e008783b */ /* 0x008e700000000200 */
[----:B------:R-:W2:Y:S08]  /*a760*/  LDSM.16.M88.4 R32, [R224+0x3800] ;  /* 0x00380000e020783b */ /* 0x000eb00000000200 */
[----:B------:R-:W3:Y:S08]  /*a770*/  LDSM.16.M88.4 R40, [R224+0x4000] ;  /* 0x00400000e028783b */ /* 0x000ef00000000200 */
[----:B------:R-:W4:Y:S08]  /*a780*/  LDSM.16.M88.4 R48, [R224+0x4800] ;  /* 0x00480000e030783b */ /* 0x000f300000000200 */
[----:B------:R-:W5:Y:S01]  /*a790*/  LDSM.16.M88.4 R56, [R224+0x5000] ;  /* 0x00500000e038783b */ /* 0x000f620000000200 */
        /* <DEDUP_REMOVED lines=19> */
[----:B------:R-:W-:Y:S01]  /*a8d0*/  LDSM.16.M88.4 R172, [R172] ;  /* 0x00000000acac783b */ /* 0x000fe20000000200 */
[C---:B----4-:R-:W-:Y:S07]  /*a8e0*/  HMMA.16816.F32 R44, R128.reuse, R48, RZ ;  /* 0x00000030802c723c */ /* 0x050fee00000018ff */
[----:B------:R-:W4:Y:S01]  /*a8f0*/  LDSM.16.M88.4 R176, [R2+0x2000] ;  /* 0x0020000002b0783b */ /* 0x000f220000000200 */
[C---:B------:R-:W-:Y:S07]  /*a900*/  HMMA.16816.F32 R48, R128.reuse, R50, RZ ;  /* 0x000000328030723c */ /* 0x040fee00000018ff */
[----:B------:R-:W4:Y:S01]  /*a910*/  LDSM.16.M88.4 R180, [R2+0x2800] ;  /* 0x0028000002b4783b */ /* 0x000f220000000200 */
[C---:B-----5:R-:W-:Y:S07]  /*a920*/  HMMA.16816.F32 R52, R128.reuse, R56, RZ ;  /* 0x000000388034723c */ /* 0x060fee00000018ff */
[----:B------:R-:W5:Y:S01]  /*a930*/  LDSM.16.M88.4 R184, [R2+0x3000] ;  /* 0x0030000002b8783b */ /* 0x000f620000000200 */
[C---:B------:R-:W-:Y:S07]  /*a940*/  HMMA.16816.F32 R56, R128.reuse, R58, RZ ;  /* 0x0000003a8038723c */ /* 0x040fee00000018ff */
        /* <DEDUP_REMOVED lines=10> */
[----:B------:R-:W5:Y:S04]  /*a9f0*/  LD.E R230, desc[UR4][R134.64+0x18c] ;  /* 0x00018c0486e67980 */ /* 0x000f68000c101900 */
[----:B------:R-:W-:Y:S01]  /*aa00*/  LDSM.16.M88.4 R208, [R0+0x2800] ;  /* 0x0028000000d0783b */ /* 0x000fe20000000200 */
[C---:B------:R-:W-:Y:S07]  /*aa10*/  HMMA.16816.F32 R80, R128.reuse, R82, RZ ;  /* 0x000000528050723c */ /* 0x040fee00000018ff */
[----:B------:R-:W-:Y:S01]  /*aa20*/  LDSM.16.M88.4 R212, [R0+0x3000] ;  /* 0x0030000000d4783b */ /* 0x000fe20000000200 */
[C---:B------:R-:W-:Y:S07]  /*aa30*/  HMMA.16816.F32 R84, R128.reuse, R88, RZ ;  /* 0x000000588054723c */ /* 0x040fee00000018ff */
[----:B------:R-:W0:Y:S01]  /*aa40*/  LDGDEPBAR ;  /* 0x00000000000079af */ /* 0x000e220000000000 */
[C---:B------:R-:W-:Y:S07]  /*aa50*/  HMMA.16816.F32 R88, R128.reuse, R90, RZ ;  /* 0x0000005a8058723c */ /* 0x040fee00000018ff */
[----:B------:R-:W-:Y:S01]  /*aa60*/  LDSM.16.M88.4 R216, [R0+0x3800] ;  /* 0x0038000000d8783b */ /* 0x000fe20000000200 */
[C---:B------:R-:W-:Y:S07]  /*aa70*/  HMMA.16816.F32 R92, R128.reuse, R96, RZ ;  /* 0x00000060805c723c */ /* 0x040fee00000018ff */
[----:B------:R-:W-:Y:S01]  /*aa80*/  LDSM.16.M88.4 R220, [R0+0x4000] ;  /* 0x0040000000dc783b */ /* 0x000fe20000000200 */
        /* <DEDUP_REMOVED lines=16> */
[C---:B-----5:R-:W-:Y:S08]  /*ab90*/  HMMA.16816.F32 R20, R172.reuse, R184, R20 ;  /* 0x000000b8ac14723c */ /* 0x060ff00000001814 */
[C---:B------:R-:W-:Y:S01]  /*aba0*/  HMMA.16816.F32 R24, R172.reuse, R186, R24 ;  /* 0x000000baac18723c */ /* 0x040fe20000001818 */
[----:B------:R-:W5:Y:S07]  /*abb0*/  LDSM.16.M88.4 R184, [R2+0x7800] ;  /* 0x0078000002b8783b */ /* 0x000f6e0000000200 */
[C---:B------:R-:W-:Y:S08]  /*abc0*/  HMMA.16816.F32 R28, R172.reuse, R188, R28 ;  /* 0x000000bcac1c723c */ /* 0x040ff0000000181c */
[C---:B------:R-:W-:Y:S01]  /*abd0*/  HMMA.16816.F32 R32, R172.reuse, R190, R32 ;  /* 0x000000beac20723c */ /* 0x040fe20000001820 */
[----:B------:R-:W5:Y:S07]  /*abe0*/  LDSM.16.M88.4 R188, [R2+0x8000] ;  /* 0x0080000002bc783b */ /* 0x000f6e0000000200 */
[C---:B-1----:R-:W-:Y:S08]  /*abf0*/  HMMA.16816.F32 R36, R172.reuse, R192, R36 ;  /* 0x000000c0ac24723c */ /* 0x042ff00000001824 */
[C---:B------:R-:W-:Y:S01]  /*ac00*/  HMMA.16816.F32 R40, R172.reuse, R194, R40 ;  /* 0x000000c2ac28723c */ /* 0x040fe20000001828 */
[----:B------:R-:W1:Y:S07]  /*ac10*/  LDSM.16.M88.4 R192, [R2+0x8800] ;  /* 0x0088000002c0783b */ /* 0x000e6e0000000200 */
[C---:B------:R-:W-:Y:S08]  /*ac20*/  HMMA.16816.F32 R44, R172.reuse, R196, R44 ;  /* 0x000000c4ac2c723c */ /* 0x040ff0000000182c */
[C---:B------:R-:W-:Y:S01]  /*ac30*/  HMMA.16816.F32 R48, R172.reuse, R198, R48 ;  /* 0x000000c6ac30723c */ /* 0x040fe20000001830 */
[----:B------:R-:W1:Y:S07]  /*ac40*/  LDSM.16.M88.4 R196, [R2+0x9000] ;  /* 0x0090000002c4783b */ /* 0x000e6e0000000200 */
[C---:B------:R-:W-:Y:S08]  /*ac50*/  HMMA.16816.F32 R52, R172.reuse, R200, R52 ;  /* 0x000000c8ac34723c */ /* 0x040ff00000001834 */
[C---:B------:R-:W-:Y:S01]  /*ac60*/  HMMA.16816.F32 R56, R172.reuse, R202, R56 ;  /* 0x000000caac38723c */ /* 0x040fe20000001838 */
[----:B------:R-:W-:Y:S07]  /*ac70*/  LDSM.16.M88.4 R200, [R3] ;  /* 0x0000000003c8783b */ /* 0x000fee0000000200 */
[C---:B------:R-:W-:Y:S08]  /*ac80*/  HMMA.16816.F32 R60, R172.reuse, R204, R60 ;  /* 0x000000ccac3c723c */ /* 0x040ff0000000183c */
[C---:B------:R-:W-:Y:S01]  /*ac90*/  HMMA.16816.F32 R64, R172.reuse, R206, R64 ;  /* 0x000000ceac40723c */ /* 0x040fe20000001840 */
[----:B------:R-:W-:Y:S07]  /*aca0*/  LDSM.16.M88.4 R204, [R0+0x2000] ;  /* 0x0020000000cc783b */ /* 0x000fee0000000200 */
[C---:B--2---:R-:W-:Y:S08]  /*acb0*/  HMMA.16816.F32 R68, R172.reuse, R168, R68 ;  /* 0x000000a8ac44723c */ /* 0x044ff00000001844 */
[C---:B------:R-:W-:Y:S01]  /*acc0*/  HMMA.16816.F32 R72, R172.reuse, R170, R72 ;  /* 0x000000aaac48723c */ /* 0x040fe20000001848 */
[----:B------:R2:W1:Y:S07]  /*acd0*/  LDSM.16.M88.4 R168, [R2+0x9800] ;  /* 0x0098000002a8783b */ /* 0x00046e0000000200 */
[C---:B---3--:R-:W-:Y:S08]  /*ace0*/  HMMA.16816.F32 R76, R172.reuse, R176, R76 ;  /* 0x000000b0ac4c723c */ /* 0x048ff0000000184c */
[C---:B------:R-:W-:Y:S01]  /*acf0*/  HMMA.16816.F32 R80, R172.reuse, R178, R80 ;  /* 0x000000b2ac50723c */ /* 0x040fe20000001850 */
[----:B------:R-:W3:Y:S07]  /*ad00*/  LDSM.16.M88.4 R176, [R0+0x4800] ;  /* 0x0048000000b0783b */ /* 0x000eee0000000200 */
[C---:B----4-:R-:W-:Y:S03]  /*ad10*/  HMMA.16816.F32 R84, R172.reuse, R180, R84 ;  /* 0x000000b4ac54723c */ /* 0x050fe60000001854 */
[C---:B--2---:R-:W-:Y:S05]  /*ad20*/  IADD3 R2, PT, PT, R225.reuse, R0, RZ ;  /* 0x00000000e1027210 */ /* 0x044fea0007ffe0ff */
[C---:B------:R-:W-:Y:S01]  /*ad30*/  HMMA.16816.F32 R88, R172.reuse, R182, R88 ;  /* 0x000000b6ac58723c */ /* 0x040fe20000001858 */
[----:B------:R-:W-:Y:S07]  /*ad40*/  LDSM.16.M88.4 R180, [R0+0x6000] ;  /* 0x0060000000b4783b */ /* 0x000fee0000000200 */
[C---:B-----5:R-:W-:Y:S08]  /*ad50*/  HMMA.16816.F32 R92, R172.reuse, R184, R92 ;  /* 0x000000b8ac5c723c */ /* 0x060ff0000000185c */
        /* <DEDUP_REMOVED lines=9> */
[C---:B------:R-:W-:Y:S01]  /*adf0*/  HMMA.16816.F32 R120, R172.reuse, R198, R120 ;  /* 0x000000c6ac78723c */ /* 0x040fe20000001878 */
[----:B------:R-:W-:Y:S07]  /*ae00*/  LDSM.16.M88.4 R196, [R0+0x8000] ;  /* 0x0080000000c4783b */ /* 0x000fee0000000200 */
[C---:B------:R-:W-:Y:S08]  /*ae10*/  HMMA.16816.F32 R124, R172.reuse, R168, R124 ;  /* 0x000000a8ac7c723c */ /* 0x040ff0000000187c */
[----:B------:R-:W-:Y:S01]  /*ae20*/  HMMA.16816.F32 R128, R172, R170, R128 ;  /* 0x000000aaac80723c */ /* 0x000fe20000001880 */
[----:B------:R-:W1:Y:S07]  /*ae30*/  LDSM.16.M88.4 R168, [R0+0x5000] ;  /* 0x0050000000a8783b */ /* 0x000e6e0000000200 */
[C---:B------:R-:W-:Y:S01]  /*ae40*/  HMMA.16816.F32 R4, R200.reuse, R204, R4 ;  /* 0x000000ccc804723c */ /* 0x040fe20000001804 */
[----:B------:R-:W2:Y:S07]  /*ae50*/  LDSM.16.M88.4 R172, [R0+0x5800] ;  /* 0x0058000000ac783b */ /* 0x000eae0000000200 */
[C---:B------:R-:W-:Y:S01]  /*ae60*/  HMMA.16816.F32 R8, R200.reuse, R206, R8 ;  /* 0x000000cec808723c */ /* 0x040fe20000001808 */
[----:B------:R-:W4:Y:S07]  /*ae70*/  LDSM.16.M88.4 R204, [R0+0x8800] ;  /* 0x0088000000cc783b */ /* 0x000f2e0000000200 */
[C---:B------:R-:W-:Y:S08]  /*ae80*/  HMMA.16816.F32 R12, R200.reuse, R208, R12 ;  /* 0x000000d0c80c723c */ /* 0x040ff0000000180c */
[C---:B------:R-:W-:Y:S01]  /*ae90*/  HMMA.16816.F32 R16, R200.reuse, R210, R16 ;  /* 0x000000d2c810723c */ /* 0x040fe20000001810 */
[----:B------:R-:W5:Y:S07]  /*aea0*/  LDSM.16.M88.4 R208, [R0+0x9000] ;  /* 0x0090000000d0783b */ /* 0x000f6e0000000200 */
[C---:B------:R-:W-:Y:S08]  /*aeb0*/  HMMA.16816.F32 R20, R200.reuse, R212, R20 ;  /* 0x000000d4c814723c */ /* 0x040ff00000001814 */
[C---:B------:R-:W-:Y:S01]  /*aec0*/  HMMA.16816.F32 R24, R200.reuse, R214, R24 ;  /* 0x000000d6c818723c */ /* 0x040fe20000001818 */
[----:B------:R-:W5:Y:S07]  /*aed0*/  LDSM.16.M88.4 R212, [R0+0x9800] ;  /* 0x0098000000d4783b */ /* 0x000f6e0000000200 */
[C---:B------:R-:W-:Y:S03]  /*aee0*/  HMMA.16816.F32 R28, R200.reuse, R216, R28 ;  /* 0x000000d8c81c723c */ /* 0x040fe6000000181c */
[----:B------:R-:W-:Y:S05]  /*aef0*/  IADD3 R216, PT, PT, R225, R3, RZ ;  /* 0x00000003e1d87210 */ /* 0x000fea0007ffe0ff */
[C---:B------:R-:W-:Y:S01]  /*af00*/  HMMA.16816.F32 R32, R200.reuse, R218, R32 ;  /* 0x000000dac820723c */ /* 0x040fe20000001820 */
[----:B------:R-:W-:Y:S07]  /*af10*/  LDSM.16.M88.4 R216, [R216] ;  /* 0x00000000d8d8783b */ /* 0x000fee0000000200 */
[C---:B------:R-:W-:Y:S08]  /*af20*/  HMMA.16816.F32 R36, R200.reuse, R220, R36 ;  /* 0x000000dcc824723c */ /* 0x040ff00000001824 */
[C---:B------:R-:W-:Y:S01]  /*af30*/  HMMA.16816.F32 R40, R200.reuse, R222, R40 ;  /* 0x000000dec828723c */ /* 0x040fe20000001828 */
[----:B------:R-:W5:Y:S07]  /*af40*/  LDSM.16.M88.4 R220, [R2+0x2000] ;  /* 0x0020000002dc783b */ /* 0x000f6e0000000200 */
[C---:B---3--:R-:W-:Y:S08]  /*af50*/  HMMA.16816.F32 R44, R200.reuse, R176, R44 ;  /* 0x000000b0c82c723c */ /* 0x048ff0000000182c */
[C---:B------:R-:W-:Y:S08]  /*af60*/  HMMA.16816.F32 R48, R200.reuse, R178, R48 ;  /* 0x000000b2c830723c */ /* 0x040ff00000001830 */
[C---:B-1----:R-:W-:Y:S08]  /*af70*/  HMMA.16816.F32 R52, R200.reuse, R168, R52 ;  /* 0x000000a8c834723c */ /* 0x042ff00000001834 */
[C---:B------:R-:W-:Y:S01]  /*af80*/  HMMA.16816.F32 R56, R200.reuse, R170, R56 ;  /* 0x000000aac838723c */ /* 0x040fe20000001838 */
[----:B------:R-:W1:Y:S07]  /*af90*/  LDSM.16.M88.4 R168, [R2+0x2800] ;  /* 0x0028000002a8783b */ /* 0x000e6e0000000200 */
        /* <DEDUP_REMOVED lines=13> */
[C---:B------:R-:W-:Y:S08]  /*b070*/  HMMA.16816.F32 R112, R200.reuse, R206, R112 ;  /* 0x000000cec870723c */ /* 0x040ff00000001870 */
[C---:B-----5:R-:W-:Y:S08]  /*b080*/  HMMA.16816.F32 R116, R200.reuse, R208, R116 ;  /* 0x000000d0c874723c */ /* 0x060ff00000001874 */
        /* <DEDUP_REMOVED lines=16> */
[----:B------:R-:W2:Y:S02]  /*b190*/  MUFU.TANH R175, R5 ;  /* 0x0000000500af7308 */ /* 0x000ea40000002400 */
[-C--:B------:R-:W-:Y:S01]  /*b1a0*/  FMUL.FTZ R15, R15, R230.reuse ;  /* 0x000000e60f0f7220 */ /* 0x080fe20000410000 */
[-C--:B------:R-:W-:Y:S01]  /*b1b0*/  FMUL.FTZ R12, R12, R230.reuse ;  /* 0x000000e60c0c7220 */ /* 0x080fe20000410000 */
[-C--:B------:R-:W-:Y:S01]  /*b1c0*/  FMUL.FTZ R13, R13, R230.reuse ;  /* 0x000000e60d0d7220 */ /* 0x080fe20000410000 */
[-C--:B------:R-:W-:Y:S05]  /*b1d0*/  FMUL.FTZ R14, R14, R230.reuse ;  /* 0x000000e60e0e7220 */ /* 0x080fea0000410000 */
[----:B------:R-:W3:Y:S01]  /*b1e0*/  MUFU.TANH R174, R6 ;  /* 0x0000000600ae7308 */ /* 0x000ee20000002400 */
[-C--:B------:R-:W-:Y:S01]  /*b1f0*/  FMUL.FTZ R17, R17, R230.reuse ;  /* 0x000000e611117220 */ /* 0x080fe20000410000 */
[-C--:B------:R-:W-:Y:S01]  /*b200*/  FMUL.FTZ R16, R16, R230.reuse ;  /* 0x000000e610107220 */ /* 0x080fe20000410000 */
[-C--:B------:R-:W-:Y:S01]  /*b210*/  FMUL.FTZ R18, R18, R230.reuse ;  /* 0x000000e612127220 */ /* 0x080fe20000410000 */
[-C--:B------:R-:W-:Y:S06]  /*b220*/  FMUL.FTZ R19, R19, R230.reuse ;  /* 0x000000e613137220 */ /* 0x080fec0000410000 */
[----:B------:R-:W4:Y:S10]  /*b230*/  MUFU.TANH R179, R17 ;  /* 0x0000001100b37308 */ /* 0x000f340000002400 */
[----:B------:R5:W1:Y:S10]  /*b240*/  MUFU.TANH R173, R7 ;  /* 0x0000000700ad7308 */ /* 0x000a740000002400 */
[----:B------:R-:W1:Y:S10]  /*b250*/  MUFU.TANH R177, R8 ;  /* 0x0000000800b17308 */ /* 0x000e740000002400 */
[----:B------:R-:W1:Y:S01]  /*b260*/  MUFU.TANH R176, R9 ;  /* 0x0000000900b07308 */ /* 0x000e620000002400 */
[----:B-----5:R-:W5:Y:S09]  /*b270*/  LDSM.16.M88.4 R4, [R2+0x3000] ;  /* 0x003000000204783b */ /* 0x020f720000000200 */
[----:B------:R-:W1:Y:S10]  /*b280*/  MUFU.TANH R169, R10 ;  /* 0x0000000a00a97308 */ /* 0x000e740000002400 */
[----:B------:R2:W1:Y:S10]  /*b290*/  MUFU.TANH R168, R11 ;  /* 0x0000000b00a87308 */ /* 0x0004740000002400 */
[----:B------:R-:W1:Y:S10]  /*b2a0*/  MUFU.TANH R180, R15 ;  /* 0x0000000f00b47308 */ /* 0x000e740000002400 */
[----:B------:R-:W1:Y:S01]  /*b2b0*/  MUFU.TANH R181, R16 ;  /* 0x0000001000b57308 */ /* 0x000e620000002400 */
[----:B--2---:R-:W2:Y:S09]  /*b2c0*/  LDSM.16.M88.4 R8, [R2+0x3800] ;  /* 0x003800000208783b */ /* 0x004eb20000000200 */
[----:B------:R-:W1:Y:S01]  /*b2d0*/  MUFU.TANH R182, R18 ;  /* 0x0000001200b67308 */ /* 0x000e620000002400 */
[C---:B-----5:R-:W-:Y:S09]  /*b2e0*/  HMMA.16816.F32 R20, R216.reuse, R4, R20 ;  /* 0x00000004d814723c */ /* 0x060ff20000001814 */
[----:B------:R-:W1:Y:S01]  /*b2f0*/  MUFU.TANH R183, R19 ;  /* 0x0000001300b77308 */ /* 0x000e620000002400 */
[C---:B------:R-:W-:Y:S01]  /*b300*/  HMMA.16816.F32 R24, R216.reuse, R6, R24 ;  /* 0x00000006d818723c */ /* 0x040fe20000001818 */
[----:B------:R-:W5:Y:S08]  /*b310*/  LDSM.16.M88.4 R4, [R2+0x4000] ;  /* 0x004000000204783b */ /* 0x000f700000000200 */
[----:B------:R-:W1:Y:S01]  /*b320*/  MUFU.TANH R170, R12 ;  /* 0x0000000c00aa7308 */ /* 0x000e620000002400 */
[-C--:B------:R-:W-:Y:S01]  /*b330*/  FMUL.FTZ R20, R20, R230.reuse ;  /* 0x000000e614147220 */ /* 0x080fe20000410000 */
[-C--:B------:R-:W-:Y:S01]  /*b340*/  FMUL.FTZ R21, R21, R230.reuse ;  /* 0x000000e615157220 */ /* 0x080fe20000410000 */
[-C--:B------:R-:W-:Y:S07]  /*b350*/  FMUL.FTZ R22, R22, R230.reuse ;  /* 0x000000e616167220 */ /* 0x080fee0000410000 */
[----:B------:R-:W1:Y:S01]  /*b360*/  MUFU.TANH R178, R13 ;  /* 0x0000000d00b27308 */ /* 0x000e620000002400 */
[-C--:B------:R-:W-:Y:S01]  /*b370*/  FMUL.FTZ R23, R23, R230.reuse ;  /* 0x000000e617177220 */ /* 0x080fe20000410000 */
[-C--:B------:R-:W-:Y:S01]  /*b380*/  FMUL.FTZ R24, R24, R230.reuse ;  /* 0x000000e618187220 */ /* 0x080fe20000410000 */
[-C--:B------:R-:W-:Y:S01]  /*b390*/  FMUL.FTZ R25, R25, R230.reuse ;  /* 0x000000e619197220 */ /* 0x080fe20000410000 */
[-C--:B------:R-:W-:Y:S06]  /*b3a0*/  FMUL.FTZ R26, R26, R230.reuse ;  /* 0x000000e61a1a7220 */ /* 0x080fec0000410000 */
[----:B------:R-:W1:Y:S01]  /*b3b0*/  MUFU.TANH R186, R20 ;  /* 0x0000001400ba7308 */ /* 0x000e620000002400 */
[-C--:B------:R-:W-:Y:S01]  /*b3c0*/  FMUL.FTZ R27, R27, R230.reuse ;  /* 0x000000e61b1b7220 */ /* 0x080fe20000410000 */
[C---:B--2---:R-:W-:Y:S08]  /*b3d0*/  HMMA.16816.F32 R28, R216.reuse, R8, R28 ;  /* 0x00000008d81c723c */ /* 0x044ff0000000181c */
[----:B------:R-:W2:Y:S01]  /*b3e0*/  MUFU.TANH R185, R21 ;  /* 0x0000001500b97308 */ /* 0x000ea20000002400 */
[C---:B------:R-:W-:Y:S01]  /*b3f0*/  HMMA.16816.F32 R32, R216.reuse, R10, R32 ;  /* 0x0000000ad820723c */ /* 0x040fe20000001820 */
[----:B------:R-:W3:Y:S08]  /*b400*/  LDSM.16.M88.4 R8, [R2+0x4800] ;  /* 0x004800000208783b */ /* 0x000ef00000000200 */
[----:B------:R-:W1:Y:S01]  /*b410*/  MUFU.TANH R188, R22 ;  /* 0x0000001600bc7308 */ /* 0x000e620000002400 */
[C---:B-----5:R-:W-:Y:S03]  /*b420*/  HMMA.16816.F32 R36, R216.reuse, R4, R36 ;  /* 0x00000004d824723c */ /* 0x060fe60000001824 */
[-C--:B------:R-:W-:Y:S01]  /*b430*/  FMUL.FTZ R28, R28, R230.reuse ;  /* 0x000000e61c1c7220 */ /* 0x080fe20000410000 */
[-C--:B------:R-:W-:Y:S05]  /*b440*/  FMUL.FTZ R29, R29, R230.reuse ;  /* 0x000000e61d1d7220 */ /* 0x080fea0000410000 */
[----:B------:R-:W1:Y:S01]  /*b450*/  MUFU.TANH R191, R23 ;  /* 0x0000001700bf7308 */ /* 0x000e620000002400 */
[-C--:B------:R-:W-:Y:S01]  /*b460*/  FMUL.FTZ R30, R30, R230.reuse ;  /* 0x000000e61e1e7220 */ /* 0x080fe20000410000 */
[-C--:B------:R-:W-:Y:S01]  /*b470*/  FMUL.FTZ R31, R31, R230.reuse ;  /* 0x000000e61f1f7220 */ /* 0x080fe20000410000 */
[C---:B------:R-:W-:Y:S01]  /*b480*/  HMMA.16816.F32 R40, R216.reuse, R6, R40 ;  /* 0x00000006d828723c */ /* 0x040fe20000001828 */
[----:B------:R-:W5:Y:S02]  /*b490*/  LDSM.16.M88.4 R4, [R2+0x5000] ;  /* 0x005000000204783b */ /* 0x000f640000000200 */
        /* <DEDUP_REMOVED lines=15> */
[C---:B---3--:R-:W-:Y:S07]  /*b590*/  HMMA.16816.F32 R44, R216.reuse, R8, R44 ;  /* 0x00000008d82c723c */ /* 0x048fee000000182c */
[----:B------:R-:W3:Y:S01]  /*b5a0*/  MUFU.TANH R207, R39 ;  /* 0x0000002700cf7308 */ /* 0x000ee20000002400 */
[C---:B------:R-:W-:Y:S01]  /*b5b0*/  HMMA.16816.F32 R48, R216.reuse, R10, R48 ;  /* 0x0000000ad830723c */ /* 0x040fe20000001830 */
[----:B------:R-:W4:Y:S08]  /*b5c0*/  LDSM.16.M88.4 R8, [R2+0x5800] ;  /* 0x005800000208783b */ /* 0x000f300000000200 */
[----:B------:R-:W1:Y:S01]  /*b5d0*/  MUFU.TANH R203, R41 ;  /* 0x0000002900cb7308 */ /* 0x000e620000002400 */
[C---:B-----5:R-:W-:Y:S03]  /*b5e0*/  HMMA.16816.F32 R52, R216.reuse, R4, R52 ;  /* 0x00000004d834723c */ /* 0x060fe60000001834 */
[-C--:B------:R-:W-:Y:S06]  /*b5f0*/  FMUL.FTZ R44, R44, R230.reuse ;  /* 0x000000e62c2c7220 */ /* 0x080fec0000410000 */
[----:B------:R-:W1:Y:S01]  /*b600*/  MUFU.TANH R200, R40 ;  /* 0x0000002800c87308 */ /* 0x000e620000002400 */
[-C--:B------:R-:W-:Y:S01]  /*b610*/  FMUL.FTZ R45, R45, R230.reuse ;  /* 0x000000e62d2d7220 */ /* 0x080fe20000410000 */
[-C--:B------:R-:W-:Y:S01]  /*b620*/  FMUL.FTZ R46, R46, R230.reuse ;  /* 0x000000e62e2e7220 */ /* 0x080fe20000410000 */
[-C--:B------:R-:W-:Y:S01]  /*b630*/  FMUL.FTZ R47, R47, R230.reuse ;  /* 0x000000e62f2f7220 */ /* 0x080fe20000410000 */
[C---:B------:R-:W-:Y:S01]  /*b640*/  HMMA.16816.F32 R56, R216.reuse, R6, R56 ;  /* 0x00000006d838723c */ /* 0x040fe20000001838 */
[----:B------:R-:W5:Y:S02]  /*b650*/  LDSM.16.M88.4 R4, [R2+0x6000] ;  /* 0x006000000204783b */ /* 0x000f640000000200 */
        /* <DEDUP_REMOVED lines=16> */
[----:B------:R-:W4:Y:S02]  /*b760*/  MUFU.TANH R192, R28 ;  /* 0x0000001c00c07308 */ /* 0x000f240000002400 */
[C---:B------:R-:W-:Y:S01]  /*b770*/  HMMA.16816.F32 R64, R216.reuse, R10, R64 ;  /* 0x0000000ad840723c */ /* 0x040fe20000001840 */
[----:B------:R-:W2:Y:S07]  /*b780*/  LDSM.16.M88.4 R8, [R2+0x6800] ;  /* 0x006800000208783b */ /* 0x000eae0000000200 */
[----:B------:R-:W1:Y:S01]  /*b790*/  MUFU.TANH R194, R29 ;  /* 0x0000001d00c27308 */ /* 0x000e620000002400 */
[C---:B-----5:R-:W-:Y:S09]  /*b7a0*/  HMMA.16816.F32 R68, R216.reuse, R4, R68 ;  /* 0x00000004d844723c */ /* 0x060ff20000001844 */
[----:B------:R-:W1:Y:S01]  /*b7b0*/  MUFU.TANH R199, R30 ;  /* 0x0000001e00c77308 */ /* 0x000e620000002400 */
[-C--:B------:R-:W-:Y:S01]  /*b7c0*/  FMUL.FTZ R60, R60, R230.reuse ;  /* 0x000000e63c3c7220 */ /* 0x080fe20000410000 */
[-C--:B------:R-:W-:Y:S01]  /*b7d0*/  FMUL.FTZ R61, R61, R230.reuse ;  /* 0x000000e63d3d7220 */ /* 0x080fe20000410000 */
[-C--:B------:R-:W-:Y:S01]  /*b7e0*/  FMUL.FTZ R62, R62, R230.reuse ;  /* 0x000000e63e3e7220 */ /* 0x080fe20000410000 */
[-C--:B------:R-:W-:Y:S01]  /*b7f0*/  FMUL.FTZ R63, R63, R230.reuse ;  /* 0x000000e63f3f7220 */ /* 0x080fe20000410000 */
[C---:B------:R-:W-:Y:S01]  /*b800*/  HMMA.16816.F32 R72, R216.reuse, R6, R72 ;  /* 0x00000006d848723c */ /* 0x040fe20000001848 */
[----:B------:R-:W5:Y:S04]  /*b810*/  LDSM.16.M88.4 R4, [R2+0x7000] ;  /* 0x007000000204783b */ /* 0x000f680000000200 */
        /* <DEDUP_REMOVED lines=18> */
[----:B------:R-:W3:Y:S06]  /*b940*/  LDSM.16.M88.4 R8, [R2+0x7800] ;  /* 0x007800000208783b */ /* 0x000eec0000000200 */
        /* <DEDUP_REMOVED lines=27> */
[----:B------:R-:W4:Y:S06]  /*bb00*/  LDSM.16.M88.4 R8, [R2+0x8800] ;  /* 0x008800000208783b */ /* 0x000f2c0000000200 */
[----:B------:R-:W1:Y:S01]  /*bb10*/  MUFU.TANH R206, R42 ;  /* 0x0000002a00ce7308 */ /* 0x000e620000002400 */
[C---:B-----5:R-:W-:Y:S09]  /*bb20*/  HMMA.16816.F32 R100, R216.reuse, R4, R100 ;  /* 0x00000004d864723c */ /* 0x060ff20000001864 */
[----:B------:R-:W1:Y:S01]  /*bb30*/  MUFU.TANH R205, R43 ;  /* 0x0000002b00cd7308 */ /* 0x000e620000002400 */
[-C--:B------:R-:W-:Y:S01]  /*bb40*/  FMUL.FTZ R92, R92, R230.reuse ;  /* 0x000000e65c5c7220 */ /* 0x080fe20000410000 */
[-C--:B------:R-:W-:Y:S01]  /*bb50*/  FMUL.FTZ R93, R93, R230.reuse ;  /* 0x000000e65d5d7220 */ /* 0x080fe20000410000 */
[-C--:B------:R-:W-:Y:S01]  /*bb60*/  FMUL.FTZ R94, R94, R230.reuse ;  /* 0x000000e65e5e7220 */ /* 0x080fe20000410000 */
[-C--:B------:R-:W-:Y:S01]  /*bb70*/  FMUL.FTZ R95, R95, R230.reuse ;  /* 0x000000e65f5f7220 */ /* 0x080fe20000410000 */
[C---:B------:R-:W-:Y:S05]  /*bb80*/  HMMA.16816.F32 R104, R216.reuse, R6, R104 ;  /* 0x00000006d868723c */ /* 0x040fea0000001868 */
[----:B------:R-:W1:Y:S01]  /*bb90*/  MUFU.TANH R208, R44 ;  /* 0x0000002c00d07308 */ /* 0x000e620000002400 */
[----:B------:R-:W5:Y:S01]  /*bba0*/  LDSM.16.M88.4 R4, [R2+0x9000] ;  /* 0x009000000204783b */ /* 0x000f620000000200 */
        /* <DEDUP_REMOVED lines=14> */
[C---:B----4-:R-:W-:Y:S05]  /*bc90*/  HMMA.16816.F32 R108, R216.reuse, R8, R108 ;  /* 0x00000008d86c723c */ /* 0x050fea000000186c */
[----:B------:R-:W4:Y:S03]  /*bca0*/  MUFU.TANH R214, R47 ;  /* 0x0000002f00d67308 */ /* 0x000f260000002400 */
[C---:B------:R-:W-:Y:S07]  /*bcb0*/  HMMA.16816.F32 R112, R216.reuse, R10, R112 ;  /* 0x0000000ad870723c */ /* 0x040fee0000001870 */
[----:B------:R-:W1:Y:S01]  /*bcc0*/  MUFU.TANH R209, R48 ;  /* 0x0000003000d17308 */ /* 0x000e620000002400 */
[----:B------:R-:W2:Y:S01]  /*bcd0*/  LDSM.16.M88.4 R8, [R2+0x9800] ;  /* 0x009800000208783b */ /* 0x000ea20000000200 */
[----:B------:R-:W-:Y:S08]  /*bce0*/  DEPBAR.LE SB0, 0x0 ;  /* 0x000080000000791a */ /* 0x000ff00000000000 */
[----:B------:R-:W1:Y:S01]  /*bcf0*/  MUFU.TANH R211, R49 ;  /* 0x0000003100d37308 */ /* 0x000e620000002400 */
[----:B------:R-:W-:Y:S01]  /*bd00*/  BAR.SYNC.DEFER_BLOCKING 0x0 ;  /* 0x0000000000007b1d */ /* 0x000fe20000010000 */
[C---:B-----5:R-:W-:Y:S05]  /*bd10*/  HMMA.16816.F32 R116, R216.reuse, R4, R116 ;  /* 0x00000004d874723c */ /* 0x060fea0000001874 */
[-C--:B------:R-:W-:Y:S03]  /*bd20*/  FMUL.FTZ R108, R108, R230.reuse ;  /* 0x000000e66c6c7220 */ /* 0x080fe60000410000 */
[----:B------:R-:W1:Y:S01]  /*bd30*/  MUFU.TANH R213, R50 ;  /* 0x0000003200d57308 */ /* 0x000e620000002400 */
        /* <DEDUP_REMOVED lines=17> */
[----:B------:R5:W1:Y:S01]  /*be50*/  MUFU.TANH R17, R118 ;  /* 0x0000007600117308 */ /* 0x000a620000002400 */
[C---:B--2---:R-:W-:Y:S03]  /*be60*/  HMMA.16816.F32 R124, R216.reuse, R8, R124 ;  /* 0x00000008d87c723c */ /* 0x044fe6000000187c */
[-C--:B------:R-:W-:Y:S06]  /*be70*/  FMUL.FTZ R123, R123, R230.reuse ;  /* 0x000000e67b7b7220 */ /* 0x080fec0000410000 */
[----:B------:R-:W2:Y:S01]  /*be80*/  MUFU.TANH R221, R53 ;  /* 0x0000003500dd7308 */ /* 0x000ea20000002400 */
[----:B------:R-:W-:Y:S09]  /*be90*/  HMMA.16816.F32 R128, R216, R10, R128 ;  /* 0x0000000ad880723c */ /* 0x000ff20000001880 */
[----:B------:R-:W1:Y:S01]  /*bea0*/  MUFU.TANH R234, R54 ;  /* 0x0000003600ea7308 */ /* 0x000e620000002400 */
[----:B-----5:R-:W5:Y:S01]  /*beb0*/  LDL R118, [R1+0x24] ;  /* 0x0000240001767983 */ /* 0x020f620000100800 */
[-C--:B------:R-:W-:Y:S01]  /*bec0*/  FMUL.FTZ R124, R124, R230.reuse ;  /* 0x000000e67c7c7220 */ /* 0x080fe20000410000 */
[-C--:B------:R-:W-:Y:S01]  /*bed0*/  FMUL.FTZ R38, R126, R230.reuse ;  /* 0x000000e67e267220 */ /* 0x080fe20000410000 */
[-C--:B------:R-:W-:Y:S01]  /*bee0*/  FMUL.FTZ R39, R127, R230.reuse ;  /* 0x000000e67f277220 */ /* 0x080fe20000410000 */
[-C--:B------:R-:W-:Y:S05]  /*bef0*/  FMUL.FTZ R125, R125, R230.reuse ;  /* 0x000000e67d7d7220 */ /* 0x080fea0000410000 */
[----:B------:R3:W1:Y:S01]  /*bf00*/  MUFU.TANH R20, R124 ;  /* 0x0000007c00147308 */ /* 0x0006620000002400 */
[-C--:B------:R-:W-:Y:S01]  /*bf10*/  FMUL.FTZ R0, R130, R230.reuse ;  /* 0x000000e682007220 */ /* 0x080fe20000410000 */
[-C--:B------:R-:W-:Y:S01]  /*bf20*/  FMUL.FTZ R128, R128, R230.reuse ;  /* 0x000000e680807220 */ /* 0x080fe20000410000 */
[-C--:B------:R-:W-:Y:S07]  /*bf30*/  FMUL.FTZ R129, R129, R230.reuse ;  /* 0x000000e681817220 */ /* 0x080fee0000410000 */
[----:B------:R4:W1:Y:S10]  /*bf40*/  MUFU.TANH R41, R0 ;  /* 0x0000000000297308 */ /* 0x0008740000002400 */
[----:B------:R1:W1:Y:S01]  /*bf50*/  MUFU.TANH R237, R55 ;  /* 0x0000003700ed7308 */ /* 0x0002620000002400 */
[----:B---3--:R-:W3:Y:S09]  /*bf60*/  LDL.LU R124, [R1+0x18] ;  /* 0x00001800017c7983 */ /* 0x008ef20000300800 */
[----:B------:R1:W1:Y:S01]  /*bf70*/  MUFU.TANH R220, R56 ;  /* 0x0000003800dc7308 */ /* 0x0002620000002400 */
[----:B----4-:R-:W-:Y:S09]  /*bf80*/  FMUL.FTZ R0, R131, R230 ;  /* 0x000000e683007220 */ /* 0x010ff20000410000 */
        /* <DEDUP_REMOVED lines=35> */
[----:B------:R4:W1:Y:S01]  /*c1c0*/  MUFU.TANH R252, R95 ;  /* 0x0000005f00fc7308 */ /* 0x0008620000002400 */
[----:B---3--:R-:W-:Y:S09]  /*c1d0*/  IADD3 R124, PT, PT, R124, -0x1, RZ ;  /* 0xffffffff7c7c7810 */ /* 0x008ff20007ffe0ff */
[----:B------:R-:W3:Y:S01]  /*c1e0*/  MUFU.TANH R96, R96 ;  /* 0x0000006000607308 */ /* 0x000ee20000002400 */
[----:B-----5:R-:W-:Y:S01]  /*c1f0*/  ISETP.GT.AND P0, PT, R124, R118, PT ;  /* 0x000000767c00720c */ /* 0x020fe20003f04270 */
[----:B------:R4:W-:Y:S08]  /*c200*/  STL [R1+0x18], R124 ;  /* 0x0000187c01007387 */ /* 0x0009f00000100800 */
[----:B------:R-:W1:Y:S10]  /*c210*/  MUFU.TANH R97, R97 ;  /* 0x0000006100617308 */ /* 0x000e740000002400 */
[----:B------:R-:W1:Y:S10]  /*c220*/  MUFU.TANH R98, R98 ;  /* 0x0000006200627308 */ /* 0x000e740000002400 */
[----:B------:R-:W1:Y:S10]  /*c230*/  MUFU.TANH R99, R99 ;  /* 0x0000006300637308 */ /* 0x000e740000002400 */
        /* <DEDUP_REMOVED lines=117> */
.L_x_663:
[----:B------:R-:W-:Y:S05]  /*c990*/  BSYNC.RECONVERGENT B0 ;  /* 0x0000000000007941 */ /* 0x000fea0003800200 */
.L_x_662:
        /* <DEDUP_REMOVED lines=56> */
.L_x_661:
[----:B------:R-:W-:Y:S05]  /*cd20*/  BSYNC.RECONVERGENT B1 ;  /* 0x0000000000017941 */ /* 0x000fea0003800200 */
.L_x_660:
[----:B--2---:R-:W2:Y:S01]  /*cd30*/  LD.E R3, desc[UR4][R134.64+0xdc] ;  /* 0x0000dc0486037980 */ /* 0x004ea2000c101900 */
[----:B-1----:R-:W-:Y:S02]  /*cd40*/  FMNMX3.FTZ R4, R133, R172, R175, !PT ;  /* 0x000000ac85047276 */ /* 0x002fe400078100af */
[----:B----4-:R-:W-:Y:S02]  /*cd50*/  FMNMX3.FTZ R0, R132, R174, R173, !PT ;  /* 0x000000ae84007276 */ /* 0x010fe400078100ad */
        /* <DEDUP_REMOVED lines=52> */
[----:B------:R-:W-:Y:S02]  /*d0a0*/  FMNMX3.FTZ R4, R4, R126, R123, !PT ;  /* 0x0000007e04047276 */ /* 0x000fe4000781007b */
[----:B------:R-:W-:Y:S02]  /*d0b0*/  MOV R131, R15 ;  /* 0x0000000f00837202 */ /* 0x000fe40000000f00 */
        /* <DEDUP_REMOVED lines=13> */
[----:B------:R-:W-:Y:S01]  /*d190*/  MOV R127, R18 ;  /* 0x00000012007f7202 */ /* 0x000fe20000000f00 */
[----:B------:R-:W1:Y:S01]  /*d1a0*/  SHFL.BFLY PT, R37, R4, 0x2, 0x1f ;  /* 0x0c401f0004257f89 */ /* 0x000e6200000e0000 */
[----:B------:R-:W-:Y:S02]  /*d1b0*/  SHF.R.U32.HI R70, RZ, 0x1, R229 ;  /* 0x00000001ff467819 */ /* 0x000fe400000116e5 */
[----:B------:R-:W-:Y:S02]  /*d1c0*/  FMNMX3.FTZ R0, R0, R122, R127, !PT ;  /* 0x0000007a00007276 */ /* 0x000fe4000781007f */
[----:B------:R-:W-:Y:S02]  /*d1d0*/  SHF.L.U32 R5, R229, 0x6, RZ ;  /* 0x00000006e5057819 */ /* 0x000fe400000006ff */
[----:B------:R-:W-:Y:S02]  /*d1e0*/  FMNMX3.FTZ R0, R0, R38, R39, !PT ;  /* 0x0000002600007276 */ /* 0x000fe40007810027 */
[----:B------:R-:W-:Y:S02]  /*d1f0*/  IADD3 R238, PT, PT, R238, -0x100, RZ ;  /* 0xffffff00eeee7810 */ /* 0x000fe40007ffe0ff */
[----:B------:R-:W-:Y:S05]  /*d200*/  FMNMX3.FTZ R0, R0, R41, R40, !PT ;  /* 0x0000002900007276 */ /* 0x000fea0007810028 */
[----:B------:R-:W3:Y:S01]  /*d210*/  SHFL.BFLY PT, R2, R0, 0x2, 0x1f ;  /* 0x0c401f0000027f89 */ /* 0x000ee200000e0000 */
[----:B-1----:R-:W-:Y:S02]  /*d220*/  FMNMX.FTZ R37, R4, R37, !PT ;  /* 0x0000002504257209 */ /* 0x002fe40007810000 */
[----:B------:R-:W-:Y:S05]  /*d230*/  LOP3.LUT R4, R70, 0x8, RZ, 0xc0, !PT ;  /* 0x0000000846047812 */ /* 0x000fea00078ec0ff */
[----:B------:R-:W1:Y:S01]  /*d240*/  SHFL.BFLY PT, R6, R37, 0x1, 0x1f ;  /* 0x0c201f0025067f89 */ /* 0x000e6200000e0000 */
[--C-:B------:R-:W-:Y:S04]  /*d250*/  LOP3.LUT R4, R4, 0x1c0, R5.reuse, 0xf8, !PT ;  /* 0x000001c004047812 */ /* 0x100fe800078ef805 */
[----:B------:R-:W-:Y:S04]  /*d260*/  LOP3.LUT R4, R4, 0x38, R228, 0x78, !PT ;  /* 0x0000003804047812 */ /* 0x000fe800078e78e4 */
[----:B------:R-:W-:Y:S02]  /*d270*/  LOP3.LUT R4, R4, 0x200, R5, 0xf8, !PT ;  /* 0x0000020004047812 */ /* 0x000fe400078ef805 */
[----:B---3--:R-:W-:Y:S02]  /*d280*/  FMNMX.FTZ R0, R0, R2, !PT ;  /* 0x0000000200007209 */ /* 0x008fe40007810000 */
[----:B------:R-:W-:Y:S03]  /*d290*/  LEA R42, R4, R226, 0x1 ;  /* 0x000000e2042a7211 */ /* 0x000fe600078e08ff */
[----:B------:R-:W3:Y:S01]  /*d2a0*/  SHFL.BFLY PT, R2, R0, 0x1, 0x1f ;  /* 0x0c201f0000027f89 */ /* 0x000ee200000e0000 */
[----:B------:R-:W-:Y:S02]  /*d2b0*/  IADD3 R68, PT, PT, R225, R42, RZ ;  /* 0x0000002ae1447210 */ /* 0x000fe40007ffe0ff */
[C---:B------:R-:W-:Y:S05]  /*d2c0*/  IADD3 R8, PT, PT, R42.reuse, 0xa000, RZ ;  /* 0x0000a0002a087810 */ /* 0x040fea0007ffe0ff */
[----:B------:R-:W4:Y:S01]  /*d2d0*/  LDSM.16.MT88.4 R12, [R42+0xa000] ;  /* 0x00a000002a0c783b */ /* 0x000f220000004200 */
[----:B------:R-:W-:Y:S02]  /*d2e0*/  IADD3 R43, PT, PT, R42, 0xa040, RZ ;  /* 0x0000a0402a2b7810 */ /* 0x000fe40007ffe0ff */
[----:B------:R-:W-:Y:S02]  /*d2f0*/  @P2 IADD3 R43, PT, PT, R8, -0x40, RZ ;  /* 0xffffffc0082b2810 */ /* 0x000fe40007ffe0ff */
[----:B-1----:R-:W-:Y:S02]  /*d300*/  FMNMX.FTZ R37, R37, R6, !PT ;  /* 0x0000000625257209 */ /* 0x002fe40007810000 */
[----:B------:R-:W-:Y:S01]  /*d310*/  IADD3 R69, PT, PT, R225, R43, RZ ;  /* 0x0000002be1457210 */ /* 0x000fe20007ffe0ff */
[----:B------:R-:W1:Y:S01]  /*d320*/  LDSM.16.MT88.4 R20, [R68+0xa000] ;  /* 0x00a000004414783b */ /* 0x000e620000004200 */
[C---:B------:R-:W-:Y:S07]  /*d330*/  FSETP.NEU.FTZ.AND P3, PT, R37.reuse, -INF , PT ;  /* 0xff8000002500780b */ /* 0x040fee0003f7d000 */
[----:B------:R-:W5:Y:S01]  /*d340*/  LDSM.16.MT88.4 R28, [R43] ;  /* 0x000000002b1c783b */ /* 0x000f620000004200 */
[----:B---3--:R-:W-:Y:S01]  /*d350*/  FMNMX.FTZ R36, R0, R2, !PT ;  /* 0x0000000200247209 */ /* 0x008fe20007810000 */
[----:B------:R-:W-:Y:S03]  /*d360*/  FADD.FTZ R2, -R37, R133 ;  /* 0x0000008525027221 */ /* 0x000fe60000010100 */
[C---:B------:R-:W-:Y:S01]  /*d370*/  FSETP.NEU.FTZ.AND P0, PT, R36.reuse, -INF , PT ;  /* 0xff8000002400780b */ /* 0x040fe20003f1d000 */
[----:B------:R-:W-:Y:S01]  /*d380*/  FADD.FTZ R0, -R36, R132 ;  /* 0x0000008424007221 */ /* 0x000fe20000010100 */
[----:B------:R-:W-:Y:S01]  /*d390*/  MOV R132, R16 ;  /* 0x0000001000847202 */ /* 0x000fe20000000f00 */
[----:B------:R-:W3:Y:S08]  /*d3a0*/  LDSM.16.MT88.4 R48, [R69] ;  /* 0x000000004530783b */ /* 0x000ef00000004200 */
[----:B------:R-:W3:Y:S08]  /*d3b0*/  LDSM.16.MT88.4 R52, [R42+0xa800] ;  /* 0x00a800002a34783b */ /* 0x000ef00000004200 */
[----:B------:R-:W3:Y:S08]  /*d3c0*/  LDSM.16.MT88.4 R56, [R68+0xa800] ;  /* 0x00a800004438783b */ /* 0x000ef00000004200 */
[----:B------:R-:W3:Y:S01]  /*d3d0*/  LDSM.16.MT88.4 R60, [R43+0x800] ;  /* 0x000800002b3c783b */ /* 0x000ee20000004200 */
        /* <DEDUP_REMOVED lines=9> */
[----:B------:R-:W4:Y:S01]  /*d470*/  MUFU.EX2 R2, R2 ;  /* 0x0000000200027308 */ /* 0x000f220000000800 */
[-CC-:B------:R-:W-:Y:S01]  /*d480*/  FFMA.FTZ R32, R170, R3.reuse, -R72.reuse ;  /* 0x00000003aa207223 */ /* 0x180fe20000010848 */
[-CC-:B------:R-:W-:Y:S01]  /*d490*/  FFMA.FTZ R33, R179, R3.reuse, -R72.reuse ;  /* 0x00000003b3217223 */ /* 0x180fe20000010848 */
[-C--:B------:R-:W-:Y:S07]  /*d4a0*/  FFMA.FTZ R64, R187, R3.reuse, -R72 ;  /* 0x00000003bb407223 */ /* 0x080fee0000010848 */
[----:B------:R1:W-:Y:S01]  /*d4b0*/  MUFU.EX2 R133, R5 ;  /* 0x0000000500857308 */ /* 0x0003e20000000800 */
[--C-:B------:R-:W-:Y:S01]  /*d4c0*/  FFMA.FTZ R65, R199, R3, -R74.reuse ;  /* 0x00000003c7417223 */ /* 0x100fe2000001084a */
[----:B------:R-:W-:Y:S01]  /*d4d0*/  MOV R187, R125 ;  /* 0x0000007d00bb7202 */ /* 0x000fe20000000f00 */
[--C-:B------:R-:W-:Y:S07]  /*d4e0*/  FFMA.FTZ R38, R38, R3, -R74.reuse ;  /* 0x0000000326267223 */ /* 0x100fee000001084a */
[----:B------:R5:W3:Y:S01]  /*d4f0*/  MUFU.EX2 R110, R4 ;  /* 0x00000004006e7308 */ /* 0x000ae20000000800 */
[----:B------:R-:W-:Y:S01]  /*d500*/  MOV R199, R117 ;  /* 0x0000007500c77202 */ /* 0x000fe20000000f00 */
[C---:B--2---:R-:W-:Y:S01]  /*d510*/  FMUL.FTZ R6, R0.reuse, R138 ;  /* 0x0000008a00067220 */ /* 0x044fe20000410000 */
[C---:B------:R-:W-:Y:S01]  /*d520*/  FMUL.FTZ R10, R0.reuse, R142 ;  /* 0x0000008e000a7220 */ /* 0x040fe20000410000 */
[C---:B------:R-:W-:Y:S01]  /*d530*/  FMUL.FTZ R11, R0.reuse, R143 ;  /* 0x0000008f000b7220 */ /* 0x040fe20000410000 */
[----:B------:R-:W-:Y:S01]  /*d540*/  FMUL.FTZ R18, R0, R150 ;  /* 0x0000009600127220 */ /* 0x000fe20000410000 */
[C---:B----4-:R-:W-:Y:S01]  /*d550*/  FMUL.FTZ R8, R2.reuse, R140 ;  /* 0x0000008c02087220 */ /* 0x050fe20000410000 */
[----:B------:R-:W-:Y:S01]  /*d560*/  FMUL.FTZ R9, R2, R141 ;  /* 0x0000008d02097220 */ /* 0x000fe20000410000 */
[----:B------:R-:W-:Y:S01]  /*d570*/  FMUL.FTZ R19, R0, R151 ;  /* 0x0000009700137220 */ /* 0x000fe20000410000 */
[----:B------:R-:W-:Y:S01]  /*d580*/  FMUL.FTZ R16, R2, R148 ;  /* 0x0000009402107220 */ /* 0x000fe20000410000 */
[--C-:B-1----:R-:W-:Y:S01]  /*d590*/  FFMA.FTZ R5, R174, R3, -R74.reuse ;  /* 0x00000003ae057223 */ /* 0x102fe2000001084a */
[----:B------:R-:W-:Y:S01]  /*d5a0*/  FMUL.FTZ R17, R2, R149 ;  /* 0x0000009502117220 */ /* 0x000fe20000410000 */
[----:B------:R1:W-:Y:S01]  /*d5b0*/  MUFU.EX2 R230, R32 ;  /* 0x0000002000e67308 */ /* 0x0003e20000000800 */
[----:B------:R-:W-:Y:S01]  /*d5c0*/  FMUL.FTZ R26, R0, R158 ;  /* 0x0000009e001a7220 */ /* 0x000fe20000410000 */
[--C-:B-----5:R-:W-:Y:S01]  /*d5d0*/  FFMA.FTZ R4, R173, R3, -R74.reuse ;  /* 0x00000003ad047223 */ /* 0x120fe2000001084a */
[----:B---3--:R-:W-:Y:S07]  /*d5e0*/  F2FP.F16.F32.PACK_AB R44, R110, R133 ;  /* 0x000000856e2c723e */ /* 0x008fee00000000ff */
[----:B------:R2:W3:Y:S01]  /*d5f0*/  MUFU.EX2 R7, R5 ;  /* 0x0000000500077308 */ /* 0x0004e20000000800 */
[----:B------:R-:W-:Y:S01]  /*d600*/  FMUL.FTZ R27, R0, R159 ;  /* 0x0000009f001b7220 */ /* 0x000fe20000410000 */
[C---:B------:R-:W-:Y:S01]  /*d610*/  FMUL.FTZ R24, R2.reuse, R156 ;  /* 0x0000009c02187220 */ /* 0x040fe20000410000 */
[----:B------:R-:W-:Y:S07]  /*d620*/  FMUL.FTZ R25, R2, R157 ;  /* 0x0000009d02197220 */ /* 0x000fee0000410000 */
[----:B------:R4:W5:Y:S01]  /*d630*/  MUFU.EX2 R113, R4 ;  /* 0x0000000400717308 */ /* 0x0009620000000800 */
[C---:B------:R-:W-:Y:S01]  /*d640*/  FMUL.FTZ R34, R0.reuse, R166 ;  /* 0x000000a600227220 */ /* 0x040fe20000410000 */
[----:B------:R-:W-:Y:S01]  /*d650*/  FMUL.FTZ R35, R0, R167 ;  /* 0x000000a700237220 */ /* 0x000fe20000410000 */
[-CC-:B------:R-:W-:Y:S07]  /*d660*/  FFMA.FTZ R39, R39, R3.reuse, -R74.reuse ;  /* 0x0000000327277223 */ /* 0x180fee000001084a */
[----:B------:R3:W-:Y:S01]  /*d670*/  MUFU.EX2 R231, R33 ;  /* 0x0000002100e77308 */ /* 0x0007e20000000800 */
[-CC-:B------:R-:W-:Y:S01]  /*d680*/  FFMA.FTZ R41, R41, R3.reuse, -R74.reuse ;  /* 0x0000000329297223 */ /* 0x180fe2000001084a */
[-C--:B-1----:R-:W-:Y:S08]  /*d690*/  FFMA.FTZ R32, R182, R3.reuse, -R74 ;  /* 0x00000003b6207223 */ /* 0x082ff0000001084a */
[----:B------:R1:W-:Y:S01]  /*d6a0*/  MUFU.EX2 R175, R65 ;  /* 0x0000004100af7308 */ /* 0x0003e20000000800 */
[-CC-:B--2---:R-:W-:Y:S09]  /*d6b0*/  FFMA.FTZ R5, R177, R3.reuse, -R72.reuse ;  /* 0x00000003b1057223 */ /* 0x184ff20000010848 */
[----:B------:R2:W-:Y:S01]  /*d6c0*/  MUFU.EX2 R228, R32 ;  /* 0x0000002000e47308 */ /* 0x0005e20000000800 */
[-C--:B----4-:R-:W-:Y:S09]  /*d6d0*/  FFMA.FTZ R4, R176, R3.reuse, -R72 ;  /* 0x00000003b0047223 */ /* 0x090ff20000010848 */
[----:B------:R4:W-:Y:S01]  /*d6e0*/  MUFU.EX2 R108, R5 ;  /* 0x00000005006c7308 */ /* 0x0009e20000000800 */
[-C--:B---3--:R-:W-:Y:S09]  /*d6f0*/  FFMA.FTZ R33, R183, R3.reuse, -R74 ;  /* 0x00000003b7217223 */ /* 0x088ff2000001084a */
[----:B------:R3:W5:Y:S01]  /*d700*/  MUFU.EX2 R112, R4 ;  /* 0x0000000400707308 */ /* 0x0007620000000800 */
[-C--:B-1----:R-:W-:Y:S01]  /*d710*/  FFMA.FTZ R65, R193, R3.reuse, -R72 ;  /* 0x00000003c1417223 */ /* 0x082fe20000010848 */
[----:B------:R-:W-:Y:S08]  /*d720*/  MOV R193, R66 ;  /* 0x0000004200c17202 */ /* 0x000ff00000000f00 */
[----:B------:R1:W-:Y:S01]  /*d730*/  MUFU.EX2 R219, R33 ;  /* 0x0000002100db7308 */ /* 0x0003e20000000800 */
[----:B--2---:R-:W-:Y:S09]  /*d740*/  FMUL.FTZ R32, R2, R164 ;  /* 0x000000a402207220 */ /* 0x004ff20000410000 */
[----:B------:R2:W-:Y:S01]  /*d750*/  MUFU.EX2 R183, R64 ;  /* 0x0000004000b77308 */ /* 0x0005e20000000800 */
[--C-:B----4-:R-:W-:Y:S01]  /*d760*/  FFMA.FTZ R5, R169, R3, -R74.reuse ;  /* 0x00000003a9057223 */ /* 0x110fe2000001084a */
[----:B------:R-:W-:Y:S01]  /*d770*/  MOV R169, R7 ;  /* 0x0000000700a97202 */ /* 0x000fe20000000f00 */
[----:B------:R-:W-:Y:S07]  /*d780*/  FMUL.FTZ R7, R0, R139 ;  /* 0x0000008b00077220 */ /* 0x000fee0000410000 */
[----:B------:R-:W-:Y:S01]  /*d790*/  MUFU.EX2 R176, R65 ;  /* 0x0000004100b07308 */ /* 0x000fe20000000800 */
[----:B---3--:R-:W-:Y:S01]  /*d7a0*/  FFMA.FTZ R4, R168, R3, -R74 ;  /* 0x00000003a8047223 */ /* 0x008fe2000001084a */
[----:B-----5:R-:W-:Y:S08]  /*d7b0*/  F2FP.F16.F32.PACK_AB R45, R113, R169 ;  /* 0x000000a9712d723e */ /* 0x020ff000000000ff */
[----:B------:R3:W-:Y:S01]  /*d7c0*/  MUFU.EX2 R109, R5 ;  /* 0x00000005006d7308 */ /* 0x0007e20000000800 */
[----:B------:R-:W-:Y:S01]  /*d7d0*/  F2FP.F16.F32.PACK_AB R46, R112, R108 ;  /* 0x0000006c702e723e */ /* 0x000fe200000000ff */
[----:B-1----:R-:W-:Y:S08]  /*d7e0*/  FMUL.FTZ R33, R2, R165 ;  /* 0x000000a502217220 */ /* 0x002ff00000410000 */
[----:B------:R1:W4:Y:S01]  /*d7f0*/  MUFU.EX2 R168, R4 ;  /* 0x0000000400a87308 */ /* 0x0003220000000800 */
[--C-:B--2---:R-:W-:Y:S09]  /*d800*/  FFMA.FTZ R64, R194, R3, -R72.reuse ;  /* 0x00000003c2407223 */ /* 0x104ff20000010848 */
[----:B------:R-:W-:Y:S10]  /*d810*/  MUFU.EX2 R39, R39 ;  /* 0x0000002700277308 */ /* 0x000ff40000000800 */
[----:B------:R-:W-:Y:S01]  /*d820*/  MUFU.EX2 R41, R41 ;  /* 0x0000002900297308 */ /* 0x000fe20000000800 */
[C---:B---3--:R-:W-:Y:S01]  /*d830*/  FMUL.FTZ R5, R2.reuse, R137 ;  /* 0x0000008902057220 */ /* 0x048fe20000410000 */
[----:B-1----:R-:W-:Y:S01]  /*d840*/  FMUL.FTZ R4, R2, R136 ;  /* 0x0000008802047220 */ /* 0x002fe20000410000 */
[----:B----4-:R-:W-:Y:S07]  /*d850*/  F2FP.F16.F32.PACK_AB R47, R168, R109 ;  /* 0x0000006da82f723e */ /* 0x010fee00000000ff */
        /* <DEDUP_REMOVED lines=21> */
[-CC-:B-1----:R-:W-:Y:S01]  /*d9b0*/  FFMA.FTZ R64, R198, R3.reuse, -R74.reuse ;  /* 0x00000003c6407223 */ /* 0x182fe2000001084a */
[----:B------:R-:W-:Y:S01]  /*d9c0*/  MOV R198, R116 ;  /* 0x0000007400c67202 */ /* 0x000fe20000000f00 */
[-C--:B--2---:R-:W-:Y:S07]  /*d9d0*/  FFMA.FTZ R28, R180, R3.reuse, -R74 ;  /* 0x00000003b41c7223 */ /* 0x084fee000001084a */
[----:B------:R-:W-:Y:S01]  /*d9e0*/  MUFU.EX2 R174, R64 ;  /* 0x0000004000ae7308 */ /* 0x000fe20000000800 */
[--C-:B----4-:R-:W-:Y:S09]  /*d9f0*/  FFMA.FTZ R29, R181, R3, -R72.reuse ;  /* 0x00000003b51d7223 */ /* 0x110ff20000010848 */
[----:B------:R1:W2:Y:S10]  /*da00*/  MUFU.EX2 R225, R28 ;  /* 0x0000001c00e17308 */ /* 0x0002b40000000800 */
[----:B------:R4:W5:Y:S01]  /*da10*/  MUFU.EX2 R95, R29 ;  /* 0x0000001d005f7308 */ /* 0x0009620000000800 */
[C---:B-1----:R-:W-:Y:S01]  /*da20*/  FMUL.FTZ R28, R2.reuse, R160 ;  /* 0x000000a0021c7220 */ /* 0x042fe20000410000 */
[----:B----4-:R-:W-:Y:S07]  /*da30*/  FMUL.FTZ R29, R2, R161 ;  /* 0x000000a1021d7220 */ /* 0x010fee0000410000 */
[C---:B------:R-:W-:Y:S08]  /*da40*/  HMMA.16816.F32 R28, R44.reuse, R48, R28 ;  /* 0x000000302c1c723c */ /* 0x040ff0000000181c */
[----:B------:R-:W-:Y:S01]  /*da50*/  HMMA.16816.F32 R32, R44, R50, R32 ;  /* 0x000000322c20723c */ /* 0x000fe20000001820 */
[----:B------:R-:W1:Y:S02]  /*da60*/  LDSM.16.MT88.4 R48, [R69+0x800] ;  /* 0x000800004530783b */ /* 0x000e640000004200 */
[----:B---3--:R-:W-:Y:S02]  /*da70*/  F2FP.F16.F32.PACK_AB R44, R101, R230 ;  /* 0x000000e6652c723e */ /* 0x008fe400000000ff */
[----:B--2---:R-:W-:Y:S02]  /*da80*/  F2FP.F16.F32.PACK_AB R45, R225, R218 ;  /* 0x000000dae12d723e */ /* 0x004fe400000000ff */
[----:B-----5:R-:W-:Y:S02]  /*da90*/  F2FP.F16.F32.PACK_AB R46, R231, R95 ;  /* 0x0000005fe72e723e */ /* 0x020fe400000000ff */
[----:B------:R-:W-:Y:S07]  /*daa0*/  F2FP.F16.F32.PACK_AB R47, R219, R228 ;  /* 0x000000e4db2f723e */ /* 0x000fee00000000ff */
[C---:B------:R-:W-:Y:S03]  /*dab0*/  HMMA.16816.F32 R4, R44.reuse, R52, R4 ;  /* 0x000000342c04723c */ /* 0x040fe60000001804 */
[-CC-:B------:R-:W-:Y:S04]  /*dac0*/  FFMA.FTZ R52, R186, R3.reuse, -R72.reuse ;  /* 0x00000003ba347223 */ /* 0x180fe80000010848 */
[----:B------:R2:W-:Y:S01]  /*dad0*/  MUFU.EX2 R217, R52 ;  /* 0x0000003400d97308 */ /* 0x0005e20000000800 */
[C---:B------:R-:W-:Y:S08]  /*dae0*/  HMMA.16816.F32 R8, R44.reuse, R54, R8 ;  /* 0x000000362c08723c */ /* 0x040ff00000001808 */
[C---:B------:R-:W-:Y:S03]  /*daf0*/  HMMA.16816.F32 R12, R44.reuse, R56, R12 ;  /* 0x000000382c0c723c */ /* 0x040fe6000000180c */
[-C--:B------:R-:W-:Y:S01]  /*db00*/  FFMA.FTZ R56, R185, R3.reuse, -R72 ;  /* 0x00000003b9387223 */ /* 0x080fe20000010848 */
[-C--:B------:R-:W-:Y:S01]  /*db10*/  FFMA.FTZ R57, R188, R3.reuse, -R74 ;  /* 0x00000003bc397223 */ /* 0x080fe2000001084a */
[----:B--2---:R-:W2:Y:S01]  /*db20*/  LDSM.16.MT88.4 R52, [R42+0xb000] ;  /* 0x00b000002a34783b */ /* 0x004ea20000004200 */
[----:B------:R-:W-:Y:S01]  /*db30*/  MOV R188, R124 ;  /* 0x0000007c00bc7202 */ /* 0x000fe20000000f00 */
[----:B------:R3:W4:Y:S01]  /*db40*/  MUFU.EX2 R186, R56 ;  /* 0x0000003800ba7308 */ /* 0x0007220000000800 */
[C---:B------:R-:W-:Y:S09]  /*db50*/  HMMA.16816.F32 R16, R44.reuse, R58, R16 ;  /* 0x0000003a2c10723c */ /* 0x040ff20000001810 */
[----:B------:R-:W-:Y:S01]  /*db60*/  MUFU.EX2 R180, R57 ;  /* 0x0000003900b47308 */ /* 0x000fe20000000800 */
[C---:B------:R-:W-:Y:S03]  /*db70*/  HMMA.16816.F32 R20, R44.reuse, R60, R20 ;  /* 0x0000003c2c14723c */ /* 0x040fe60000001814 */
[-C--:B------:R-:W-:Y:S01]  /*db80*/  FFMA.FTZ R60, R184, R3.reuse, -R72 ;  /* 0x00000003b83c7223 */ /* 0x080fe20000010848 */
[-CC-:B------:R-:W-:Y:S01]  /*db90*/  FFMA.FTZ R61, R190, R3.reuse, -R74.reuse ;  /* 0x00000003be3d7223 */ /* 0x180fe2000001084a */
[--C-:B---3--:R-:W-:Y:S01]  /*dba0*/  FFMA.FTZ R56, R191, R3, -R74.reuse ;  /* 0x00000003bf387223 */ /* 0x108fe2000001084a */
[----:B------:R-:W-:Y:S03]  /*dbb0*/  MOV R190, R127 ;  /* 0x0000007f00be7202 */ /* 0x000fe60000000f00 */
[----:B------:R3:W-:Y:S01]  /*dbc0*/  MUFU.EX2 R185, R60 ;  /* 0x0000003c00b97308 */ /* 0x0007e20000000800 */
[C---:B------:R-:W-:Y:S09]  /*dbd0*/  HMMA.16816.F32 R24, R44.reuse, R62, R24 ;  /* 0x0000003e2c18723c */ /* 0x040ff20000001818 */
[----:B------:R5:W2:Y:S01]  /*dbe0*/  MUFU.EX2 R184, R56 ;  /* 0x0000003800b87308 */ /* 0x000aa20000000800 */
[----:B------:R-:W-:Y:S09]  /*dbf0*/  MOV R191, R118 ;  /* 0x0000007600bf7202 */ /* 0x000ff20000000f00 */
[----:B------:R-:W-:Y:S01]  /*dc00*/  MUFU.EX2 R181, R61 ;  /* 0x0000003d00b57308 */ /* 0x000fe20000000800 */
[C---:B-1----:R-:W-:Y:S03]  /*dc10*/  HMMA.16816.F32 R28, R44.reuse, R48, R28 ;  /* 0x000000302c1c723c */ /* 0x042fe6000000181c */
[----:B------:R-:W-:Y:S01]  /*dc20*/  ISETP.GT.AND P0, PT, R188, R191, PT ;  /* 0x000000bfbc00720c */ /* 0x000fe20003f04270 */
[----:B---3--:R-:W-:Y:S01]  /*dc30*/  FFMA.FTZ R60, R189, R3, -R74 ;  /* 0x00000003bd3c7223 */ /* 0x008fe2000001084a */
[----:B------:R-:W-:Y:S03]  /*dc40*/  MOV R189, R130 ;  /* 0x0000008200bd7202 */ /* 0x000fe60000000f00 */
        /* <DEDUP_REMOVED lines=10> */
[--C-:B------:R-:W-:Y:S01]  /*dcf0*/  FFMA.FTZ R52, R192, R3, -R72.reuse ;  /* 0x00000003c0347223 */ /* 0x100fe20000010848 */
        /* <DEDUP_REMOVED lines=14> */
[----:B------:R-:W-:Y:S01]  /*dde0*/  MOV R132, R67 ;  /* 0x0000004300847202 */ /* 0x000fe20000000f00 */
[----:B------:R-:W-:Y:S01]  /*ddf0*/  FFMA.FTZ R62, R203, R3, -R72 ;  /* 0x00000003cb3e7223 */ /* 0x000fe20000010848 */
[----:B------:R-:W3:Y:S01]  /*de00*/  LDSM.16.MT88.4 R64, [R43+0x1800] ;  /* 0x001800002b40783b */ /* 0x000ee20000004200 */
[----:B------:R-:W-:Y:S01]  /*de10*/  MOV R197, R123 ;  /* 0x0000007b00c57202 */ /* 0x000fe20000000f00 */
[C---:B------:R-:W-:Y:S03]  /*de20*/  HMMA.16816.F32 R28, R44.reuse, R48, R28 ;  /* 0x000000302c1c723c */ /* 0x040fe6000000181c */
[----:B------:R-:W-:Y:S01]  /*de30*/  MOV R194, R132 ;  /* 0x0000008400c27202 */ /* 0x000fe20000000f00 */
[----:B--2---:R-:W-:Y:S01]  /*de40*/  FFMA.FTZ R61, R196, R3, -R74 ;  /* 0x00000003c43d7223 */ /* 0x004fe2000001084a */
[----:B------:R-:W-:Y:S03]  /*de50*/  MOV R203, R108 ;  /* 0x0000006c00cb7202 */ /* 0x000fe60000000f00 */
        /* <DEDUP_REMOVED lines=9> */
[----:B------:R-:W-:Y:S02]  /*def0*/  MOV R196, R126 ;  /* 0x0000007e00c47202 */ /* 0x000fe40000000f00 */
[----:B--2---:R-:W-:Y:S01]  /*df00*/  F2FP.F16.F32.PACK_AB R47, R172, R173 ;  /* 0x000000adac2f723e */ /* 0x004fe200000000ff */
[----:B------:R-:W-:Y:S01]  /*df10*/  FFMA.FTZ R61, R206, R3, -R74 ;  /* 0x00000003ce3d7223 */ /* 0x000fe2000001084a */
[----:B------:R-:W-:Y:S03]  /*df20*/  MOV R206, R109 ;  /* 0x0000006d00ce7202 */ /* 0x000fe60000000f00 */
[----:B------:R-:W-:Y:S02]  /*df30*/  MUFU.EX2 R166, R61 ;  /* 0x0000003d00a67308 */ /* 0x000fe40000000800 */
[C---:B-1----:R-:W-:Y:S03]  /*df40*/  HMMA.16816.F32 R4, R44.reuse, R52, R4 ;  /* 0x000000342c04723c */ /* 0x042fe60000001804 */
[-C--:B------:R-:W-:Y:S01]  /*df50*/  FFMA.FTZ R52, R202, R3.reuse, -R72 ;  /* 0x00000003ca347223 */ /* 0x080fe20000010848 */
[-C--:B----4-:R-:W-:Y:S01]  /*df60*/  FFMA.FTZ R60, R205, R3.reuse, -R74 ;  /* 0x00000003cd3c7223 */ /* 0x090fe2000001084a */
[----:B------:R-:W-:Y:S03]  /*df70*/  MOV R202, R168 ;  /* 0x000000a800ca7202 */ /* 0x000fe60000000f00 */
        /* <DEDUP_REMOVED lines=12> */
[----:B------:R-:W-:Y:S01]  /*e040*/  MOV R201, R101 ;  /* 0x0000006500c97202 */ /* 0x000fe20000000f00 */
[C---:B------:R-:W-:Y:S03]  /*e050*/  HMMA.16816.F32 R20, R44.reuse, R64, R20 ;  /* 0x000000402c14723c */ /* 0x040fe60000001814 */
[-C--:B------:R-:W-:Y:S01]  /*e060*/  FFMA.FTZ R64, R210, R3.reuse, -R72 ;  /* 0x00000003d2407223 */ /* 0x080fe20000010848 */
[-CC-:B------:R-:W-:Y:S01]  /*e070*/  FFMA.FTZ R65, R215, R3.reuse, -R74.reuse ;  /* 0x00000003d7417223 */ /* 0x180fe2000001084a */
[--C-:B--2---:R-:W-:Y:S01]  /*e080*/  FFMA.FTZ R56, R207, R3, -R74.reuse ;  /* 0x00000003cf387223 */ /* 0x104fe2000001084a */
[----:B------:R-:W-:Y:S02]  /*e090*/  MOV R207, R169 ;  /* 0x000000a900cf7202 */ /* 0x000fe40000000f00 */
[----:B------:R2:W-:Y:S01]  /*e0a0*/  MUFU.EX2 R163, R64 ;  /* 0x0000004000a37308 */ /* 0x0005e20000000800 */
[C---:B------:R-:W-:Y:S09]  /*e0b0*/  HMMA.16816.F32 R24, R44.reuse, R66, R24 ;  /* 0x000000422c18723c */ /* 0x040ff20000001818 */
[----:B------:R4:W5:Y:S01]  /*e0c0*/  MUFU.EX2 R165, R56 ;  /* 0x0000003800a57308 */ /* 0x0009620000000800 */
[----:B------:R-:W-:Y:S02]  /*e0d0*/  MOV R215, R133 ;  /* 0x0000008500d77202 */ /* 0x000fe40000000f00 */
[----:B------:R-:W-:Y:S07]  /*e0e0*/  MOV R210, R113 ;  /* 0x0000007100d27202 */ /* 0x000fee0000000f00 */
[----:B------:R-:W1:Y:S01]  /*e0f0*/  MUFU.EX2 R169, R62 ;  /* 0x0000003e00a97308 */ /* 0x000e620000000800 */
[C---:B------:R-:W-:Y:S09]  /*e100*/  HMMA.16816.F32 R28, R44.reuse, R48, R28 ;  /* 0x000000302c1c723c */ /* 0x040ff2000000181c */
[----:B------:R1:W-:Y:S01]  /*e110*/  MUFU.EX2 R156, R65 ;  /* 0x00000041009c7308 */ /* 0x0003e20000000800 */
[-C--:B--2---:R-:W-:Y:S01]  /*e120*/  FFMA.FTZ R64, R214, R3.reuse, -R74 ;  /* 0x00000003d6407223 */ /* 0x084fe2000001084a */
[----:B------:R-:W-:Y:S01]  /*e130*/  MOV R214, R94 ;  /* 0x0000005e00d67202 */ /* 0x000fe20000000f00 */
[----:B------:R-:W-:Y:S01]  /*e140*/  HMMA.16816.F32 R32, R44, R50, R32 ;  /* 0x000000322c20723c */ /* 0x000fe20000001820 */
[----:B----4-:R-:W2:Y:S06]  /*e150*/  LDSM.16.MT88.4 R56, [R68+0xc000] ;  /* 0x00c000004438783b */ /* 0x010eac0000004200 */
[----:B------:R-:W-:Y:S01]  /*e160*/  MUFU.EX2 R162, R64 ;  /* 0x0000004000a27308 */ /* 0x000fe20000000800 */
[----:B---3--:R-:W-:Y:S02]  /*e170*/  F2FP.F16.F32.PACK_AB R44, R171, R168 ;  /* 0x000000a8ab2c723e */ /* 0x008fe400000000ff */
[----:B-----5:R-:W-:Y:S02]  /*e180*/  F2FP.F16.F32.PACK_AB R45, R165, R164 ;  /* 0x000000a4a52d723e */ /* 0x020fe400000000ff */
[----:B-1----:R-:W-:Y:S01]  /*e190*/  F2FP.F16.F32.PACK_AB R46, R169, R170 ;  /* 0x000000aaa92e723e */ /* 0x002fe200000000ff */
[----:B------:R-:W1:Y:S01]  /*e1a0*/  LDSM.16.MT88.4 R60, [R43+0x2000] ;  /* 0x002000002b3c783b */ /* 0x000e620000004200 */
[----:B------:R-:W-:Y:S01]  /*e1b0*/  F2FP.F16.F32.PACK_AB R47, R167, R166 ;  /* 0x000000a6a72f723e */ /* 0x000fe200000000ff */
[-CC-:B------:R-:W-:Y:S04]  /*e1c0*/  FFMA.FTZ R65, R209, R3.reuse, -R72.reuse ;  /* 0x00000003d1417223 */ /* 0x180fe80000010848 */
[----:B------:R3:W-:Y:S02]  /*e1d0*/  MUFU.EX2 R161, R65 ;  /* 0x0000004100a17308 */ /* 0x0007e40000000800 */
[C---:B------:R-:W-:Y:S01]  /*e1e0*/  HMMA.16816.F32 R4, R44.reuse, R52, R4 ;  /* 0x000000342c04723c */ /* 0x040fe20000001804 */
[----:B------:R-:W4:Y:S02]  /*e1f0*/  LDSM.16.MT88.4 R48, [R69+0x2000] ;  /* 0x002000004530783b */ /* 0x000f240000004200 */
[--C-:B------:R-:W-:Y:S01]  /*e200*/  FFMA.FTZ R52, R208, R3, -R72.reuse ;  /* 0x00000003d0347223 */ /* 0x100fe20000010848 */
[----:B------:R-:W-:Y:S04]  /*e210*/  MOV R208, R111 ;  /* 0x0000006f00d07202 */ /* 0x000fe80000000f00 */
[----:B------:R5:W4:Y:S01]  /*e220*/  MUFU.EX2 R159, R52 ;  /* 0x00000034009f7308 */ /* 0x000b220000000800 */
[C---:B------:R-:W-:Y:S01]  /*e230*/  HMMA.16816.F32 R8, R44.reuse, R54, R8 ;  /* 0x000000362c08723c */ /* 0x040fe20000001808 */
[----:B---3--:R-:W-:Y:S08]  /*e240*/  LDSM.16.MT88.4 R64, [R43+0x2800] ;  /* 0x002800002b40783b */ /* 0x008ff00000004200 */
[----:B-----5:R-:W3:Y:S01]  /*e250*/  LDSM.16.MT88.4 R52, [R42+0xc800] ;  /* 0x00c800002a34783b */ /* 0x020ee20000004200 */
[C---:B--2---:R-:W-:Y:S08]  /*e260*/  HMMA.16816.F32 R12, R44.reuse, R56, R12 ;  /* 0x000000382c0c723c */ /* 0x044ff0000000180c */
[C---:B------:R-:W-:Y:S01]  /*e270*/  HMMA.16816.F32 R16, R44.reuse, R58, R16 ;  /* 0x0000003a2c10723c */ /* 0x040fe20000001810 */
[----:B------:R-:W2:Y:S07]  /*e280*/  LDSM.16.MT88.4 R56, [R68+0xc800] ;  /* 0x00c800004438783b */ /* 0x000eae0000004200 */
[C---:B-1----:R-:W-:Y:S03]  /*e290*/  HMMA.16816.F32 R20, R44.reuse, R60, R20 ;  /* 0x0000003c2c14723c */ /* 0x042fe60000001814 */
[-C--:B------:R-:W-:Y:S01]  /*e2a0*/  FFMA.FTZ R61, R211, R3.reuse, -R72 ;  /* 0x00000003d33d7223 */ /* 0x080fe20000010848 */
[-C--:B------:R-:W-:Y:S03]  /*e2b0*/  FFMA.FTZ R60, R213, R3.reuse, -R74 ;  /* 0x00000003d53c7223 */ /* 0x080fe6000001084a */
[----:B------:R1:W5:Y:S01]  /*e2c0*/  MUFU.EX2 R160, R61 ;  /* 0x0000003d00a07308 */ /* 0x0003620000000800 */
[C---:B------:R-:W-:Y:S09]  /*e2d0*/  HMMA.16816.F32 R24, R44.reuse, R62, R24 ;  /* 0x0000003e2c18723c */ /* 0x040ff20000001818 */
[----:B------:R5:W-:Y:S01]  /*e2e0*/  MUFU.EX2 R158, R60 ;  /* 0x0000003c009e7308 */ /* 0x000be20000000800 */
[-C--:B------:R-:W-:Y:S01]  /*e2f0*/  FFMA.FTZ R62, R223, R3.reuse, -R72 ;  /* 0x00000003df3e7223 */ /* 0x080fe20000010848 */
[C---:B----4-:R-:W-:Y:S08]  /*e300*/  HMMA.16816.F32 R28, R44.reuse, R48, R28 ;  /* 0x000000302c1c723c */ /* 0x050ff0000000181c */
[----:B------:R-:W-:Y:S01]  /*e310*/  MUFU.EX2 R152, R62 ;  /* 0x0000003e00987308 */ /* 0x000fe20000000800 */
[----:B-1----:R-:W-:Y:S01]  /*e320*/  FFMA.FTZ R61, R212, R3, -R74 ;  /* 0x00000003d43d7223 */ /* 0x002fe2000001084a */
[----:B------:R-:W-:Y:S08]  /*e330*/  HMMA.16816.F32 R32, R44, R50, R32 ;  /* 0x000000322c20723c */ /* 0x000ff00000001820 */
[----:B------:R-:W1:Y:S01]  /*e340*/  MUFU.EX2 R157, R61 ;  /* 0x0000003d009d7308 */ /* 0x000e620000000800 */
[----:B------:R-:W4:Y:S01]  /*e350*/  LDSM.16.MT88.4 R48, [R69+0x2800] ;  /* 0x002800004530783b */ /* 0x000f220000004200 */
[----:B------:R-:W-:Y:S01]  /*e360*/  F2FP.F16.F32.PACK_AB R44, R163, R159 ;  /* 0x0000009fa32c723e */ /* 0x000fe200000000ff */
[----:B-----5:R-:W-:Y:S01]  /*e370*/  FFMA.FTZ R60, R220, R3, -R72 ;  /* 0x00000003dc3c7223 */ /* 0x020fe20000010848 */
[----:B------:R-:W-:Y:S02]  /*e380*/  F2FP.F16.F32.PACK_AB R45, R162, R156 ;  /* 0x0000009ca22d723e */ /* 0x000fe400000000ff */
[----:B------:R-:W-:Y:S04]  /*e390*/  F2FP.F16.F32.PACK_AB R46, R160, R161 ;  /* 0x000000a1a02e723e */ /* 0x000fe800000000ff */
[----:B------:R5:W-:Y:S01]  /*e3a0*/  MUFU.EX2 R153, R60 ;  /* 0x0000003c00997308 */ /* 0x000be20000000800 */
[----:B-1----:R-:W-:Y:S01]  /*e3b0*/  F2FP.F16.F32.PACK_AB R47, R157, R158 ;  /* 0x0000009e9d2f723e */ /* 0x002fe200000000ff */
[-C--:B------:R-:W-:Y:S08]  /*e3c0*/  FFMA.FTZ R61, R236, R3.reuse, -R74 ;  /* 0x00000003ec3d7223 */ /* 0x080ff0000001084a */
[----:B------:R-:W-:Y:S01]  /*e3d0*/  MUFU.EX2 R148, R61 ;  /* 0x0000003d00947308 */ /* 0x000fe20000000800 */
[C---:B---3--:R-:W-:Y:S03]  /*e3e0*/  HMMA.16816.F32 R4, R44.reuse, R52, R4 ;  /* 0x000000342c04723c */ /* 0x048fe60000001804 */
[-C--:B------:R-:W-:Y:S01]  /*e3f0*/  FFMA.FTZ R52, R222, R3.reuse, -R72 ;  /* 0x00000003de347223 */ /* 0x080fe20000010848 */
[-C--:B-----5:R-:W-:Y:S05]  /*e400*/  FFMA.FTZ R60, R235, R3.reuse, -R74 ;  /* 0x00000003eb3c7223 */ /* 0x0a0fea000001084a */
[----:B------:R1:W-:Y:S01]  /*e410*/  MUFU.EX2 R155, R52 ;  /* 0x00000034009b7308 */ /* 0x0003e20000000800 */
[C---:B------:R-:W-:Y:S09]  /*e420*/  HMMA.16816.F32 R8, R44.reuse, R54, R8 ;  /* 0x000000362c08723c */ /* 0x040ff20000001808 */
[----:B------:R3:W-:Y:S01]  /*e430*/  MUFU.EX2 R150, R60 ;  /* 0x0000003c00967308 */ /* 0x0007e20000000800 */
[C---:B--2---:R-:W-:Y:S03]  /*e440*/  HMMA.16816.F32 R12, R44.reuse, R56, R12 ;  /* 0x000000382c0c723c */ /* 0x044fe6000000180c */
        /* <DEDUP_REMOVED lines=10> */
[-CC-:B--2---:R-:W-:Y:S03]  /*e4f0*/  FFMA.FTZ R56, R237, R3.reuse, -R74.reuse ;  /* 0x00000003ed387223 */ /* 0x184fe6000001084a */
[----:B------:R2:W-:Y:S01]  /*e500*/  MUFU.EX2 R145, R64 ;  /* 0x0000004000917308 */ /* 0x0005e20000000800 */
[C---:B------:R-:W-:Y:S09]  /*e510*/  HMMA.16816.F32 R24, R44.reuse, R66, R24 ;  /* 0x000000422c18723c */ /* 0x040ff20000001818 */
[----:B------:R3:W5:Y:S10]  /*e520*/  MUFU.EX2 R151, R56 ;  /* 0x0000003800977308 */ /* 0x0007740000000800 */
[----:B------:R1:W-:Y:S01]  /*e530*/  MUFU.EX2 R141, R65 ;  /* 0x00000041008d7308 */ /* 0x0003e20000000800 */
[C---:B----4-:R-:W-:Y:S03]  /*e540*/  HMMA.16816.F32 R28, R44.reuse, R48, R28 ;  /* 0x000000302c1c723c */ /* 0x050fe6000000181c */
[----:B--2---:R-:W-:Y:S05]  /*e550*/  FFMA.FTZ R64, R245, R3, -R74 ;  /* 0x00000003f5407223 */ /* 0x004fea000001084a */
[----:B------:R-:W-:Y:S01]  /*e560*/  HMMA.16816.F32 R32, R44, R50, R32 ;  /* 0x000000322c20723c */ /* 0x000fe20000001820 */
[----:B---3--:R-:W2:Y:S01]  /*e570*/  LDSM.16.MT88.4 R56, [R68+0xd000] ;  /* 0x00d000004438783b */ /* 0x008ea20000004200 */
[----:B------:R-:W-:Y:S01]  /*e580*/  MUFU.EX2 R144, R64 ;  /* 0x0000004000907308 */ /* 0x000fe20000000800 */
[----:B-----5:R-:W-:Y:S02]  /*e590*/  F2FP.F16.F32.PACK_AB R45, R151, R149 ;  /* 0x00000095972d723e */ /* 0x020fe400000000ff */
[----:B------:R-:W-:Y:S01]  /*e5a0*/  F2FP.F16.F32.PACK_AB R47, R150, R148 ;  /* 0x00000094962f723e */ /* 0x000fe200000000ff */
[--C-:B-1----:R-:W-:Y:S01]  /*e5b0*/  FFMA.FTZ R65, R240, R3, -R72.reuse ;  /* 0x00000003f0417223 */ /* 0x102fe20000010848 */
[----:B------:R-:W-:Y:S02]  /*e5c0*/  F2FP.F16.F32.PACK_AB R44, R154, R155 ;  /* 0x0000009b9a2c723e */ /* 0x000fe400000000ff */
[----:B------:R-:W-:Y:S01]  /*e5d0*/  F2FP.F16.F32.PACK_AB R46, R152, R153 ;  /* 0x00000099982e723e */ /* 0x000fe200000000ff */
[----:B------:R-:W1:Y:S02]  /*e5e0*/  LDSM.16.MT88.4 R48, [R69+0x3000] ;  /* 0x003000004530783b */ /* 0x000e640000004200 */
[----:B------:R3:W-:Y:S04]  /*e5f0*/  MUFU.EX2 R146, R65 ;  /* 0x0000004100927308 */ /* 0x0007e80000000800 */
[C---:B------:R-:W-:Y:S03]  /*e600*/  HMMA.16816.F32 R4, R44.reuse, R52, R4 ;  /* 0x000000342c04723c */ /* 0x040fe60000001804 */
[-CC-:B------:R-:W-:Y:S04]  /*e610*/  FFMA.FTZ R52, R239, R3.reuse, -R72.reuse ;  /* 0x00000003ef347223 */ /* 0x180fe80000010848 */
[----:B------:R4:W5:Y:S01]  /*e620*/  MUFU.EX2 R143, R52 ;  /* 0x00000034008f7308 */ /* 0x0009620000000800 */
[C---:B------:R-:W-:Y:S01]  /*e630*/  HMMA.16816.F32 R8, R44.reuse, R54, R8 ;  /* 0x000000362c08723c */ /* 0x040fe20000001808 */
[----:B---3--:R-:W-:Y:S08]  /*e640*/  LDSM.16.MT88.4 R64, [R43+0x3800] ;  /* 0x003800002b40783b */ /* 0x008ff00000004200 */
[----:B----4-:R-:W3:Y:S01]  /*e650*/  LDSM.16.MT88.4 R52, [R42+0xd800] ;  /* 0x00d800002a34783b */ /* 0x010ee20000004200 */
[C---:B--2---:R-:W-:Y:S08]  /*e660*/  HMMA.16816.F32 R12, R44.reuse, R56, R12 ;  /* 0x000000382c0c723c */ /* 0x044ff0000000180c */
[C---:B------:R-:W-:Y:S01]  /*e670*/  HMMA.16816.F32 R16, R44.reuse, R58, R16 ;  /* 0x0000003a2c10723c */ /* 0x040fe20000001810 */
[----:B------:R-:W2:Y:S07]  /*e680*/  LDSM.16.MT88.4 R56, [R68+0xd800] ;  /* 0x00d800004438783b */ /* 0x000eae0000004200 */
[C---:B------:R-:W-:Y:S03]  /*e690*/  HMMA.16816.F32 R20, R44.reuse, R60, R20 ;  /* 0x0000003c2c14723c */ /* 0x040fe60000001814 */
[-C--:B------:R-:W-:Y:S01]  /*e6a0*/  FFMA.FTZ R61, R242, R3.reuse, -R72 ;  /* 0x00000003f23d7223 */ /* 0x080fe20000010848 */
[-C--:B------:R-:W-:Y:S03]  /*e6b0*/  FFMA.FTZ R60, R244, R3.reuse, -R74 ;  /* 0x00000003f43c7223 */ /* 0x080fe6000001084a */
[----:B------:R4:W3:Y:S01]  /*e6c0*/  MUFU.EX2 R147, R61 ;  /* 0x0000003d00937308 */ /* 0x0008e20000000800 */
        /* <DEDUP_REMOVED lines=10> */
[----:B---3--:R-:W-:Y:S01]  /*e770*/  FFMA.FTZ R60, R71, R3, -R72 ;  /* 0x00000003473c7223 */ /* 0x008fe20000010848 */
        /* <DEDUP_REMOVED lines=8> */
[-C--:B---3--:R-:W-:Y:S05]  /*e800*/  FFMA.FTZ R60, R75, R3.reuse, -R74 ;  /* 0x000000034b3c7223 */ /* 0x088fea000001084a */
[----:B------:R1:W-:Y:S01]  /*e810*/  MUFU.EX2 R137, R52 ;  /* 0x0000003400897308 */ /* 0x0003e20000000800 */
[C---:B------:R-:W-:Y:S09]  /*e820*/  HMMA.16816.F32 R8, R44.reuse, R54, R8 ;  /* 0x000000362c08723c */ /* 0x040ff20000001808 */
[----:B------:R3:W-:Y:S01]  /*e830*/  MUFU.EX2 R133, R60 ;  /* 0x0000003c00857308 */ /* 0x0007e20000000800 */
[C---:B--2---:R-:W-:Y:S03]  /*e840*/  HMMA.16816.F32 R12, R44.reuse, R56, R12 ;  /* 0x000000382c0c723c */ /* 0x044fe6000000180c */
[-C--:B------:R-:W-:Y:S01]  /*e850*/  FFMA.FTZ R56, R247, R3.reuse, -R72 ;  /* 0x00000003f7387223 */ /* 0x080fe20000010848 */
[-C--:B------:R-:W-:Y:S01]  /*e860*/  FFMA.FTZ R57, R249, R3.reuse, -R74 ;  /* 0x00000003f9397223 */ /* 0x080fe2000001084a */
[----:B-1----:R-:W1:Y:S04]  /*e870*/  LDSM.16.MT88.4 R52, [R42+0xe000] ;  /* 0x00e000002a34783b */ /* 0x002e680000004200 */
[----:B------:R2:W5:Y:S01]  /*e880*/  MUFU.EX2 R139, R56 ;  /* 0x00000038008b7308 */ /* 0x0005620000000800 */
        /* <DEDUP_REMOVED lines=9> */
[----:B------:R3:W1:Y:S10]  /*e920*/  MUFU.EX2 R130, R56 ;  /* 0x0000003800827308 */ /* 0x0006740000000800 */
[----:B------:R1:W-:Y:S01]  /*e930*/  MUFU.EX2 R118, R65 ;  /* 0x0000004100767308 */ /* 0x0003e20000000800 */
[C---:B----4-:R-:W-:Y:S03]  /*e940*/  HMMA.16816.F32 R28, R44.reuse, R48, R28 ;  /* 0x000000302c1c723c */ /* 0x050fe6000000181c */
[----:B--2---:R-:W-:Y:S05]  /*e950*/  FFMA.FTZ R64, R79, R3, -R74 ;  /* 0x000000034f407223 */ /* 0x004fea000001084a */
[----:B------:R-:W-:Y:S01]  /*e960*/  HMMA.16816.F32 R32, R44, R50, R32 ;  /* 0x000000322c20723c */ /* 0x000fe20000001820 */
[----:B---3--:R-:W2:Y:S01]  /*e970*/  LDSM.16.MT88.4 R56, [R68+0xe000] ;  /* 0x00e000004438783b */ /* 0x008ea20000004200 */
[----:B------:R-:W-:Y:S01]  /*e980*/  MUFU.EX2 R124, R64 ;  /* 0x00000040007c7308 */ /* 0x000fe20000000800 */
[----:B-----5:R-:W-:Y:S02]  /*e990*/  F2FP.F16.F32.PACK_AB R44, R139, R137 ;  /* 0x000000898b2c723e */ /* 0x020fe400000000ff */
[----:B-1----:R-:W-:Y:S01]  /*e9a0*/  F2FP.F16.F32.PACK_AB R45, R130, R131 ;  /* 0x00000083822d723e */ /* 0x002fe200000000ff */
[-CC-:B------:R-:W-:Y:S01]  /*e9b0*/  FFMA.FTZ R65, R80, R3.reuse, -R72.reuse ;  /* 0x0000000350417223 */ /* 0x180fe20000010848 */
        /* <DEDUP_REMOVED lines=36> */
[-CC-:B---3--:R-:W-:Y:S05]  /*ec00*/  FFMA.FTZ R60, R91, R3.reuse, -R74.reuse ;  /* 0x000000035b3c7223 */ /* 0x188fea000001084a */
[----:B------:R1:W-:Y:S01]  /*ec10*/  MUFU.EX2 R110, R52 ;  /* 0x00000034006e7308 */ /* 0x0003e20000000800 */
[C---:B------:R-:W-:Y:S09]  /*ec20*/  HMMA.16816.F32 R8, R44.reuse, R54, R8 ;  /* 0x000000362c08723c */ /* 0x040ff20000001808 */
[----:B------:R3:W-:Y:S01]  /*ec30*/  MUFU.EX2 R109, R60 ;  /* 0x0000003c006d7308 */ /* 0x0007e20000000800 */
[C---:B--2---:R-:W-:Y:S03]  /*ec40*/  HMMA.16816.F32 R12, R44.reuse, R56, R12 ;  /* 0x000000382c0c723c */ /* 0x044fe6000000180c */
[-C--:B------:R-:W-:Y:S01]  /*ec50*/  FFMA.FTZ R57, R86, R3.reuse, -R74 ;  /* 0x0000000356397223 */ /* 0x080fe2000001084a */
[-C--:B------:R-:W-:Y:S01]  /*ec60*/  FFMA.FTZ R56, R85, R3.reuse, -R72 ;  /* 0x0000000355387223 */ /* 0x080fe20000010848 */
[----:B-1----:R-:W1:Y:S04]  /*ec70*/  LDSM.16.MT88.4 R52, [R42+0xf000] ;  /* 0x00f000002a34783b */ /* 0x002e680000004200 */
[----:B------:R-:W-:Y:S01]  /*ec80*/  MUFU.EX2 R103, R57 ;  /* 0x0000003900677308 */ /* 0x000fe20000000800 */
[C---:B------:R-:W-:Y:S09]  /*ec90*/  HMMA.16816.F32 R16, R44.reuse, R58, R16 ;  /* 0x0000003a2c10723c */ /* 0x040ff20000001810 */
[----:B------:R2:W5:Y:S01]  /*eca0*/  MUFU.EX2 R113, R56 ;  /* 0x0000003800717308 */ /* 0x0005620000000800 */
[----:B---3--:R-:W-:Y:S01]  /*ecb0*/  LDSM.16.MT88.4 R60, [R43+0x5000] ;  /* 0x005000002b3c783b */ /* 0x008fe20000004200 */
[C---:B------:R-:W-:Y:S07]  /*ecc0*/  HMMA.16816.F32 R20, R44.reuse, R64, R20 ;  /* 0x000000402c14723c */ /* 0x040fee0000001814 */
[----:B------:R-:W3:Y:S01]  /*ecd0*/  LDL.LU R65, [R1+0x20] ;  /* 0x0000200001417983 */ /* 0x000ee20000300800 */
[C---:B------:R-:W-:Y:S03]  /*ece0*/  HMMA.16816.F32 R24, R44.reuse, R66, R24 ;  /* 0x000000422c18723c */ /* 0x040fe60000001818 */
[----:B------:R-:W3:Y:S01]  /*ecf0*/  LDL.LU R64, [R1+0x1c] ;  /* 0x00001c0001407983 */ /* 0x000ee20000300800 */
[----:B--2---:R-:W-:Y:S04]  /*ed00*/  FFMA.FTZ R56, R87, R3, -R74 ;  /* 0x0000000357387223 */ /* 0x004fe8000001084a */
[----:B------:R-:W2:Y:S01]  /*ed10*/  MUFU.EX2 R108, R56 ;  /* 0x00000038006c7308 */ /* 0x000ea20000000800 */
[C---:B----4-:R-:W-:Y:S08]  /*ed20*/  HMMA.16816.F32 R28, R44.reuse, R48, R28 ;  /* 0x000000302c1c723c */ /* 0x050ff0000000181c */
[----:B------:R-:W-:Y:S01]  /*ed30*/  HMMA.16816.F32 R32, R44, R50, R32 ;  /* 0x000000322c20723c */ /* 0x000fe20000001820 */
[----:B------:R-:W-:Y:S02]  /*ed40*/  LDSM.16.MT88.4 R48, [R69+0x5000] ;  /* 0x005000004530783b */ /* 0x000fe40000004200 */
[----:B-----5:R-:W-:Y:S02]  /*ed50*/  F2FP.F16.F32.PACK_AB R44, R113, R110 ;  /* 0x0000006e712c723e */ /* 0x020fe400000000ff */
[----:B--2---:R-:W-:Y:S02]  /*ed60*/  F2FP.F16.F32.PACK_AB R45, R108, R103 ;  /* 0x000000676c2d723e */ /* 0x004fe400000000ff */
[----:B------:R-:W-:Y:S02]  /*ed70*/  F2FP.F16.F32.PACK_AB R46, R111, R112 ;  /* 0x000000706f2e723e */ /* 0x000fe400000000ff */
[----:B------:R-:W2:Y:S01]  /*ed80*/  LDSM.16.MT88.4 R56, [R68+0xf000] ;  /* 0x00f000004438783b */ /* 0x000ea20000004200 */
        /* <DEDUP_REMOVED lines=8> */
[--C-:B------:R-:W-:Y:S01]  /*ee10*/  FFMA.FTZ R57, R93, R3, -R72.reuse ;  /* 0x000000035d397223 */ /* 0x100fe20000010848 */
[----:B------:R-:W-:Y:S02]  /*ee20*/  MOV R214, R207 ;  /* 0x000000cf00d67202 */ /* 0x000fe40000000f00 */
[----:B------:R-:W-:Y:S01]  /*ee30*/  MUFU.EX2 R92, R56 ;  /* 0x00000038005c7308 */ /* 0x000fe20000000800 */
[C---:B------:R-:W-:Y:S03]  /*ee40*/  HMMA.16816.F32 R16, R44.reuse, R58, R16 ;  /* 0x0000003a2c10723c */ /* 0x040fe60000001810 */
[----:B------:R-:W-:Y:S02]  /*ee50*/  MOV R207, R202 ;  /* 0x000000ca00cf7202 */ /* 0x000fe40000000f00 */
[----:B------:R-:W-:Y:S04]  /*ee60*/  MOV R202, R95 ;  /* 0x0000005f00ca7202 */ /* 0x000fe80000000f00 */
[----:B------:R2:W4:Y:S01]  /*ee70*/  MUFU.EX2 R95, R57 ;  /* 0x00000039005f7308 */ /* 0x0005220000000800 */
[C---:B------:R-:W-:Y:S03]  /*ee80*/  HMMA.16816.F32 R20, R44.reuse, R60, R20 ;  /* 0x0000003c2c14723c */ /* 0x040fe60000001814 */
[-CC-:B------:R-:W-:Y:S01]  /*ee90*/  FFMA.FTZ R60, R96, R3.reuse, -R72.reuse ;  /* 0x00000003603c7223 */ /* 0x180fe20000010848 */
[-C--:B------:R-:W-:Y:S05]  /*eea0*/  FFMA.FTZ R61, R97, R3.reuse, -R72 ;  /* 0x00000003613d7223 */ /* 0x080fea0000010848 */
[----:B------:R5:W-:Y:S01]  /*eeb0*/  MUFU.EX2 R97, R60 ;  /* 0x0000003c00617308 */ /* 0x000be20000000800 */
[C---:B------:R-:W-:Y:S03]  /*eec0*/  HMMA.16816.F32 R24, R44.reuse, R62, R24 ;  /* 0x0000003e2c18723c */ /* 0x040fe60000001818 */
[-CC-:B--2---:R-:W-:Y:S05]  /*eed0*/  FFMA.FTZ R57, R252, R3.reuse, -R74.reuse ;  /* 0x00000003fc397223 */ /* 0x184fea000001084a */
[C---:B------:R-:W-:Y:S01]  /*eee0*/  HMMA.16816.F32 R28, R44.reuse, R48, R28 ;  /* 0x000000302c1c723c */ /* 0x040fe2000000181c */
[----:B------:R-:W2:Y:S02]  /*eef0*/  MUFU.EX2 R91, R57 ;  /* 0x00000039005b7308 */ /* 0x000ea40000000800 */
[-CC-:B-----5:R-:W-:Y:S08]  /*ef00*/  FFMA.FTZ R60, R98, R3.reuse, -R74.reuse ;  /* 0x00000003623c7223 */ /* 0x1a0ff0000001084a */
[----:B------:R5:W1:Y:S01]  /*ef10*/  MUFU.EX2 R98, R61 ;  /* 0x0000003d00627308 */ /* 0x000a620000000800 */
[----:B------:R-:W-:Y:S01]  /*ef20*/  HMMA.16816.F32 R32, R44, R50, R32 ;  /* 0x000000322c20723c */ /* 0x000fe20000001820 */
[----:B------:R-:W-:Y:S08]  /*ef30*/  LDSM.16.MT88.4 R48, [R69+0x5800] ;  /* 0x005800004530783b */ /* 0x000ff00000004200 */
[----:B------:R-:W-:Y:S01]  /*ef40*/  MUFU.EX2 R96, R60 ;  /* 0x0000003c00607308 */ /* 0x000fe20000000800 */
[----:B----4-:R-:W-:Y:S02]  /*ef50*/  F2FP.F16.F32.PACK_AB R44, R95, R94 ;  /* 0x0000005e5f2c723e */ /* 0x010fe400000000ff */
[----:B--2---:R-:W-:Y:S01]  /*ef60*/  F2FP.F16.F32.PACK_AB R45, R91, R92 ;  /* 0x0000005c5b2d723e */ /* 0x004fe200000000ff */
[----:B------:R-:W2:Y:S01]  /*ef70*/  LDSM.16.MT88.4 R56, [R68+0xf800] ;  /* 0x00f800004438783b */ /* 0x000ea20000004200 */
[----:B-----5:R-:W-:Y:S01]  /*ef80*/  FFMA.FTZ R61, R99, R3, -R74 ;  /* 0x00000003633d7223 */ /* 0x020fe2000001084a */
[----:B-1----:R-:W-:Y:S04]  /*ef90*/  F2FP.F16.F32.PACK_AB R46, R98, R97 ;  /* 0x00000061622e723e */ /* 0x002fe800000000ff */
[----:B------:R-:W1:Y:S02]  /*efa0*/  MUFU.EX2 R93, R61 ;  /* 0x0000003d005d7308 */ /* 0x000e640000000800 */
[----:B-1----:R-:W-:Y:S01]  /*efb0*/  F2FP.F16.F32.PACK_AB R47, R93, R96 ;  /* 0x000000605d2f723e */ /* 0x002fe200000000ff */
[----:B------:R-:W1:Y:S06]  /*efc0*/  LDSM.16.MT88.4 R60, [R43+0x5800] ;  /* 0x005800002b3c783b */ /* 0x000e6c0000004200 */
[C---:B------:R-:W-:Y:S03]  /*efd0*/  HMMA.16816.F32 R4, R44.reuse, R52, R4 ;  /* 0x000000342c04723c */ /* 0x040fe60000001804 */
[-CC-:B------:R-:W-:Y:S04]  /*efe0*/  FFMA.FTZ R53, R100, R3.reuse, -R72.reuse ;  /* 0x0000000364357223 */ /* 0x180fe80000010848 */
[----:B------:R4:W-:Y:S01]  /*eff0*/  MUFU.EX2 R89, R53 ;  /* 0x0000003500597308 */ /* 0x0009e20000000800 */
[C---:B------:R-:W-:Y:S08]  /*f000*/  HMMA.16816.F32 R8, R44.reuse, R54, R8 ;  /* 0x000000362c08723c */ /* 0x040ff00000001808 */
[C---:B--2---:R-:W-:Y:S03]  /*f010*/  HMMA.16816.F32 R12, R44.reuse, R56, R12 ;  /* 0x000000382c0c723c */ /* 0x044fe6000000180c */
[-CC-:B------:R-:W-:Y:S04]  /*f020*/  FFMA.FTZ R57, R104, R3.reuse, -R72.reuse ;  /* 0x0000000368397223 */ /* 0x180fe80000010848 */
[----:B------:R-:W-:Y:S01]  /*f030*/  MUFU.EX2 R87, R57 ;  /* 0x0000003900577308 */ /* 0x000fe20000000800 */
[C---:B------:R-:W-:Y:S08]  /*f040*/  HMMA.16816.F32 R16, R44.reuse, R58, R16 ;  /* 0x0000003a2c10723c */ /* 0x040ff00000001810 */
[C---:B-1----:R-:W-:Y:S08]  /*f050*/  HMMA.16816.F32 R20, R44.reuse, R60, R20 ;  /* 0x0000003c2c14723c */ /* 0x042ff00000001814 */
[C---:B------:R-:W-:Y:S03]  /*f060*/  HMMA.16816.F32 R24, R44.reuse, R62, R24 ;  /* 0x0000003e2c18723c */ /* 0x040fe60000001818 */
[----:B------:R-:W-:Y:S04]  /*f070*/  FFMA.FTZ R62, R198, R3, -R72 ;  /* 0x00000003c63e7223 */ /* 0x000fe80000010848 */
[----:B------:R-:W-:Y:S01]  /*f080*/  MUFU.EX2 R77, R62 ;  /* 0x0000003e004d7308 */ /* 0x000fe20000000800 */
[C---:B------:R-:W-:Y:S08]  /*f090*/  HMMA.16816.F32 R28, R44.reuse, R48, R28 ;  /* 0x000000302c1c723c */ /* 0x040ff0000000181c */
[----:B------:R-:W-:Y:S01]  /*f0a0*/  HMMA.16816.F32 R32, R44, R50, R32 ;  /* 0x000000322c20723c */ /* 0x000fe20000001820 */
[----:B------:R-:W-:Y:S02]  /*f0b0*/  LDSM.16.MT88.4 R48, [R43+0x6000] ;  /* 0x006000002b30783b */ /* 0x000fe40000004200 */
[----:B---3--:R-:W-:Y:S01]  /*f0c0*/  FFMA.FTZ R0, R0, R65, R214 ;  /* 0x0000004100007223 */ /* 0x008fe200000100d6 */
[----:B------:R-:W-:Y:S03]  /*f0d0*/  FFMA.FTZ R52, R2, R64, R215 ;  /* 0x0000004002347223 */ /* 0x000fe600000100d7 */
[----:B------:R-:W-:Y:S01]  /*f0e0*/  FADD.FTZ R2, R210, R0 ;  /* 0x00000000d2027221 */ /* 0x000fe20000010000 */
[-C--:B------:R-:W-:Y:S01]  /*f0f0*/  FFMA.FTZ R0, R208, R3.reuse, -R72 ;  /* 0x00000003d0007223 */ /* 0x080fe20000010848 */
[----:B------:R-:W-:Y:S02]  /*f100*/  FADD.FTZ R52, R205, R52 ;  /* 0x00000034cd347221 */ /* 0x000fe40000010000 */
[----:B------:R-:W-:Y:S01]  /*f110*/  FADD.FTZ R56, R206, R2 ;  /* 0x00000002ce387221 */ /* 0x000fe20000010000 */
[----:B------:R1:W2:Y:S01]  /*f120*/  MUFU.EX2 R90, R0 ;  /* 0x00000000005a7308 */ /* 0x0002a20000000800 */
[-C--:B------:R-:W-:Y:S01]  /*f130*/  FFMA.FTZ R2, R102, R3.reuse, -R74 ;  /* 0x0000000366027223 */ /* 0x080fe2000001084a */
[----:B------:R-:W-:Y:S01]  /*f140*/  FADD.FTZ R64, R203, R52 ;  /* 0x00000034cb407221 */ /* 0x000fe20000010000 */
[----:B------:R-:W-:Y:S01]  /*f150*/  FADD.FTZ R56, R207, R56 ;  /* 0x00000038cf387221 */ /* 0x000fe20000010000 */
[----:B----4-:R-:W3:Y:S06]  /*f160*/  LDSM.16.MT88.4 R52, [R42+0x10000] ;  /* 0x010000002a34783b */ /* 0x010eec0000004200 */
[----:B------:R4:W-:Y:S01]  /*f170*/  MUFU.EX2 R86, R2 ;  /* 0x0000000200567308 */ /* 0x0009e20000000800 */
[----:B------:R-:W-:Y:S04]  /*f180*/  FADD.FTZ R58, R204, R64 ;  /* 0x00000040cc3a7221 */ /* 0x000fe80000010000 */
[----:B------:R-:W-:Y:S01]  /*f190*/  FADD.FTZ R61, R230, R58 ;  /* 0x0000003ae63d7221 */ /* 0x000fe20000010000 */
[----:B-1----:R-:W-:Y:S01]  /*f1a0*/  FFMA.FTZ R0, R200, R3, -R74 ;  /* 0x00000003c8007223 */ /* 0x002fe2000001084a */
[----:B--2---:R-:W-:Y:S03]  /*f1b0*/  F2FP.F16.F32.PACK_AB R44, R90, R89 ;  /* 0x000000595a2c723e */ /* 0x004fe600000000ff */
[----:B------:R1:W2:Y:S01]  /*f1c0*/  MUFU.EX2 R85, R0 ;  /* 0x0000000000557308 */ /* 0x0002a20000000800 */
[-C--:B----4-:R-:W-:Y:S09]  /*f1d0*/  FFMA.FTZ R2, R105, R3.reuse, -R72 ;  /* 0x0000000369027223 */ /* 0x090ff20000010848 */
[----:B------:R4:W5:Y:S01]  /*f1e0*/  MUFU.EX2 R88, R2 ;  /* 0x0000000200587308 */ /* 0x0009620000000800 */
[----:B-1----:R-:W-:Y:S01]  /*f1f0*/  FADD.FTZ R0, R218, R56 ;  /* 0x00000038da007221 */ /* 0x002fe20000010000 */
[-C--:B------:R-:W-:Y:S01]  /*f200*/  FFMA.FTZ R56, R106, R3.reuse, -R74 ;  /* 0x000000036a387223 */ /* 0x080fe2000001084a */
[----:B--2---:R-:W-:Y:S02]  /*f210*/  F2FP.F16.F32.PACK_AB R45, R85, R86 ;  /* 0x00000056552d723e */ /* 0x004fe400000000ff */
[----:B------:R-:W-:Y:S01]  /*f220*/  FADD.FTZ R60, R225, R0 ;  /* 0x00000000e13c7221 */ /* 0x000fe20000010000 */
[-C--:B------:R-:W-:Y:S01]  /*f230*/  FFMA.FTZ R0, R107, R3.reuse, -R74 ;  /* 0x000000036b007223 */ /* 0x080fe2000001084a */
[----:B----4-:R-:W-:Y:S03]  /*f240*/  FADD.FTZ R2, R201, R61 ;  /* 0x0000003dc9027221 */ /* 0x010fe60000010000 */
[----:B------:R1:W-:Y:S01]  /*f250*/  MUFU.EX2 R84, R56 ;  /* 0x0000003800547308 */ /* 0x0003e20000000800 */
[----:B------:R-:W-:Y:S01]  /*f260*/  FADD.FTZ R60, R228, R60 ;  /* 0x0000003ce43c7221 */ /* 0x000fe20000010000 */
[----:B------:R-:W-:Y:S01]  /*f270*/  FFMA.FTZ R61, R196, R3, -R72 ;  /* 0x00000003c43d7223 */ /* 0x000fe20000010848 */
[----:B------:R-:W-:Y:S07]  /*f280*/  FADD.FTZ R2, R202, R2 ;  /* 0x00000002ca027221 */ /* 0x000fee0000010000 */
[----:B------:R2:W4:Y:S01]  /*f290*/  MUFU.EX2 R83, R0 ;  /* 0x0000000000537308 */ /* 0x0005220000000800 */
[----:B-----5:R-:W-:Y:S09]  /*f2a0*/  F2FP.F16.F32.PACK_AB R46, R88, R87 ;  /* 0x00000057582e723e */ /* 0x020ff200000000ff */
[----:B------:R5:W-:Y:S01]  /*f2b0*/  MUFU.EX2 R81, R61 ;  /* 0x0000003d00517308 */ /* 0x000be20000000800 */
[----:B-1----:R-:W1:Y:S01]  /*f2c0*/  LDSM.16.MT88.4 R56, [R68+0x10000] ;  /* 0x010000004438783b */ /* 0x002e620000004200 */
[----:B--2---:R-:W-:Y:S01]  /*f2d0*/  FADD.FTZ R0, R219, R60 ;  /* 0x0000003cdb007221 */ /* 0x004fe20000010000 */
[----:B------:R-:W-:Y:S01]  /*f2e0*/  FADD.FTZ R60, R231, R2 ;  /* 0x00000002e73c7221 */ /* 0x000fe20000010000 */
[----:B----4-:R-:W-:Y:S02]  /*f2f0*/  F2FP.F16.F32.PACK_AB R47, R83, R84 ;  /* 0x00000054532f723e */ /* 0x010fe400000000ff */
[----:B------:R-:W-:Y:S01]  /*f300*/  FADD.FTZ R2, R180, R0 ;  /* 0x00000000b4027221 */ /* 0x000fe20000010000 */
[----:B------:R-:W-:Y:S03]  /*f310*/  FADD.FTZ R0, R217, R60 ;  /* 0x0000003cd9007221 */ /* 0x000fe60000010000 */
[----:B------:R-:W-:Y:S01]  /*f320*/  FADD.FTZ R2, R184, R2 ;  /* 0x00000002b8027221 */ /* 0x000fe20000010000 */
[C---:B---3--:R-:W-:Y:S03]  /*f330*/  HMMA.16816.F32 R4, R44.reuse, R52, R4 ;  /* 0x000000342c04723c */ /* 0x048fe60000001804 */
        /* <DEDUP_REMOVED lines=13> */
[----:B-----5:R-:W-:Y:S01]  /*f410*/  FADD.FTZ R61, R176, R60 ;  /* 0x0000003cb03d7221 */ /* 0x020fe20000010000 */
[----:B------:R3:W4:Y:S01]  /*f420*/  MUFU.EX2 R82, R2 ;  /* 0x0000000200527308 */ /* 0x0007220000000800 */
[C---:B-1----:R-:W-:Y:S03]  /*f430*/  HMMA.16816.F32 R12, R44.reuse, R56, R12 ;  /* 0x000000382c0c723c */ /* 0x042fe6000000180c */
[----:B------:R-:W-:Y:S01]  /*f440*/  FADD.FTZ R60, R172, R0 ;  /* 0x00000000ac3c7221 */ /* 0x000fe20000010000 */
[-CC-:B------:R-:W-:Y:S01]  /*f450*/  FFMA.FTZ R0, R193, R3.reuse, -R74.reuse ;  /* 0x00000003c1007223 */ /* 0x180fe2000001084a */
[----:B------:R-:W-:Y:S01]  /*f460*/  FADD.FTZ R61, R179, R61 ;  /* 0x0000003db33d7221 */ /* 0x000fe20000010000 */
[-C--:B------:R-:W-:Y:S01]  /*f470*/  FFMA.FTZ R56, R195, R3.reuse, -R74 ;  /* 0x00000003c3387223 */ /* 0x080fe2000001084a */
[----:B------:R-:W-:Y:S01]  /*f480*/  FADD.FTZ R60, R164, R60 ;  /* 0x0000003ca43c7221 */ /* 0x000fe20000010000 */
[C---:B------:R-:W-:Y:S01]  /*f490*/  HMMA.16816.F32 R16, R44.reuse, R58, R16 ;  /* 0x0000003a2c10723c */ /* 0x040fe20000001810 */
[----:B------:R1:W-:Y:S02]  /*f4a0*/  MUFU.EX2 R78, R0 ;  /* 0x00000000004e7308 */ /* 0x0003e40000000800 */
[-C--:B---3--:R-:W-:Y:S08]  /*f4b0*/  FFMA.FTZ R2, R199, R3.reuse, -R72 ;  /* 0x00000003c7027223 */ /* 0x088ff00000010848 */
[----:B------:R3:W5:Y:S01]  /*f4c0*/  MUFU.EX2 R79, R56 ;  /* 0x00000038004f7308 */ /* 0x0007620000000800 */
[C---:B------:R-:W-:Y:S09]  /*f4d0*/  HMMA.16816.F32 R20, R44.reuse, R48, R20 ;  /* 0x000000302c14723c */ /* 0x040ff20000001814 */
[----:B------:R4:W5:Y:S01]  /*f4e0*/  MUFU.EX2 R80, R2 ;  /* 0x0000000200507308 */ /* 0x0009620000000800 */
[-C--:B------:R-:W-:Y:S01]  /*f4f0*/  FFMA.FTZ R48, R114, R3.reuse, -R74 ;  /* 0x0000000372307223 */ /* 0x080fe2000001084a */
[----:B-1----:R-:W-:Y:S01]  /*f500*/  FADD.FTZ R0, R168, R61 ;  /* 0x0000003da8007221 */ /* 0x002fe20000010000 */
[C---:B------:R-:W-:Y:S07]  /*f510*/  HMMA.16816.F32 R24, R44.reuse, R50, R24 ;  /* 0x000000322c18723c */ /* 0x040fee0000001818 */
[----:B------:R1:W-:Y:S01]  /*f520*/  MUFU.EX2 R76, R48 ;  /* 0x00000030004c7308 */ /* 0x0003e20000000800 */
[----:B------:R-:W-:Y:S01]  /*f530*/  FADD.FTZ R61, R165, R60 ;  /* 0x0000003ca53d7221 */ /* 0x000fe20000010000 */
[----:B------:R-:W-:Y:S01]  /*f540*/  FADD.FTZ R60, R171, R0 ;  /* 0x00000000ab3c7221 */ /* 0x000fe20000010000 */
[-C--:B------:R-:W-:Y:S01]  /*f550*/  FFMA.FTZ R0, R115, R3.reuse, -R74 ;  /* 0x0000000373007223 */ /* 0x080fe2000001084a */
[----:B---3--:R-:W3:Y:S01]  /*f560*/  LDSM.16.MT88.4 R56, [R42+0x10800] ;  /* 0x010800002a38783b */ /* 0x008ee20000004200 */
[----:B----4-:R-:W-:Y:S01]  /*f570*/  FADD.FTZ R2, R166, R61 ;  /* 0x0000003da6027221 */ /* 0x010fe20000010000 */
[C---:B--2---:R-:W-:Y:S04]  /*f580*/  HMMA.16816.F32 R28, R44.reuse, R52, R28 ;  /* 0x000000342c1c723c */ /* 0x044fe8000000181c */
[----:B------:R2:W4:Y:S01]  /*f590*/  MUFU.EX2 R75, R0 ;  /* 0x00000000004b7308 */ /* 0x0005220000000800 */
[----:B------:R-:W-:Y:S01]  /*f5a0*/  FADD.FTZ R60, R170, R60 ;  /* 0x0000003caa3c7221 */ /* 0x000fe20000010000 */
[----:B------:R-:W-:Y:S01]  /*f5b0*/  FFMA.FTZ R61, R194, R3, -R72 ;  /* 0x00000003c23d7223 */ /* 0x000fe20000010848 */
[----:B-1----:R-:W1:Y:S01]  /*f5c0*/  LDSM.16.MT88.4 R48, [R68+0x10800] ;  /* 0x010800004430783b */ /* 0x002e620000004200 */
[----:B------:R-:W-:Y:S06]  /*f5d0*/  HMMA.16816.F32 R32, R44, R54, R32 ;  /* 0x000000362c20723c */ /* 0x000fec0000001820 */
[----:B------:R3:W-:Y:S01]  /*f5e0*/  MUFU.EX2 R71, R61 ;  /* 0x0000003d00477308 */ /* 0x0007e20000000800 */
[----:B------:R-:W-:Y:S02]  /*f5f0*/  F2FP.F16.F32.PACK_AB R44, R82, R81 ;  /* 0x00000051522c723e */ /* 0x000fe400000000ff */
[----:B-----5:R-:W-:Y:S01]  /*f600*/  F2FP.F16.F32.PACK_AB R45, R78, R79 ;  /* 0x0000004f4e2d723e */ /* 0x020fe200000000ff */
[----:B--2---:R-:W-:Y:S01]  /*f610*/  FADD.FTZ R0, R167, R2 ;  /* 0x00000002a7007221 */ /* 0x004fe20000010000 */
[----:B------:R-:W-:Y:S01]  /*f620*/  FADD.FTZ R2, R169, R60 ;  /* 0x0000003ca9027221 */ /* 0x000fe20000010000 */
[----:B------:R-:W2:Y:S01]  /*f630*/  LDSM.16.MT88.4 R52, [R43+0x6800] ;  /* 0x006800002b34783b */ /* 0x000ea20000004200 */
[----:B------:R-:W-:Y:S01]  /*f640*/  F2FP.F16.F32.PACK_AB R46, R80, R77 ;  /* 0x0000004d502e723e */ /* 0x000fe200000000ff */
[----:B------:R-:W-:Y:S01]  /*f650*/  FADD.FTZ R0, R156, R0 ;  /* 0x000000009c007221 */ /* 0x000fe20000010000 */
[----:B------:R-:W-:Y:S01]  /*f660*/  FADD.FTZ R2, R159, R2 ;  /* 0x000000029f027221 */ /* 0x000fe20000010000 */
[----:B----4-:R-:W-:Y:S02]  /*f670*/  F2FP.F16.F32.PACK_AB R47, R75, R76 ;  /* 0x0000004c4b2f723e */ /* 0x010fe400000000ff */
        /* <DEDUP_REMOVED lines=9> */
[C---:B---3--:R-:W-:Y:S03]  /*f710*/  HMMA.16816.F32 R4, R44.reuse, R56, R4 ;  /* 0x000000382c04723c */ /* 0x048fe60000001804 */
[----:B------:R-:W-:Y:S01]  /*f720*/  FADD.FTZ R0, R151, R0 ;  /* 0x0000000097007221 */ /* 0x000fe20000010000 */
[----:B------:R-:W-:Y:S03]  /*f730*/  FADD.FTZ R2, R154, R2 ;  /* 0x000000029a027221 */ /* 0x000fe60000010000 */
[----:B------:R-:W-:Y:S01]  /*f740*/  FADD.FTZ R60, R148, R0 ;  /* 0x00000000943c7221 */ /* 0x000fe20000010000 */
[C---:B------:R-:W-:Y:S01]  /*f750*/  HMMA.16816.F32 R8, R44.reuse, R58, R8 ;  /* 0x0000003a2c08723c */ /* 0x040fe20000001808 */
[----:B------:R-:W3:Y:S02]  /*f760*/  LDSM.16.MT88.4 R56, [R69+0x6800] ;  /* 0x006800004538783b */ /* 0x000ee40000004200 */
[----:B------:R-:W-:Y:S01]  /*f770*/  FADD.FTZ R0, R153, R2 ;  /* 0x0000000299007221 */ /* 0x000fe20000010000 */
[-C--:B------:R-:W-:Y:S01]  /*f780*/  FFMA.FTZ R2, R192, R3.reuse, -R72 ;  /* 0x00000003c0027223 */ /* 0x080fe20000010848 */
[----:B------:R-:W-:Y:S01]  /*f790*/  FADD.FTZ R61, R150, R60 ;  /* 0x0000003c963d7221 */ /* 0x000fe20000010000 */
[-C--:B------:R-:W-:Y:S01]  /*f7a0*/  FFMA.FTZ R60, R189, R3.reuse, -R74 ;  /* 0x00000003bd3c7223 */ /* 0x080fe2000001084a */
[----:B------:R-:W-:Y:S01]  /*f7b0*/  FADD.FTZ R62, R152, R0 ;  /* 0x00000000983e7221 */ /* 0x000fe20000010000 */
[C---:B-1----:R-:W-:Y:S01]  /*f7c0*/  HMMA.16816.F32 R12, R44.reuse, R48, R12 ;  /* 0x000000302c0c723c */ /* 0x042fe2000000180c */
[----:B------:R1:W4:Y:S01]  /*f7d0*/  MUFU.EX2 R73, R2 ;  /* 0x0000000200497308 */ /* 0x0003220000000800 */
[----:B------:R-:W-:Y:S01]  /*f7e0*/  LDSM.16.MT88.4 R148, [R68+0x11800] ;  /* 0x011800004494783b */ /* 0x000fe20000004200 */
[-C--:B------:R-:W-:Y:S08]  /*f7f0*/  FFMA.FTZ R0, R119, R3.reuse, -R74 ;  /* 0x0000000377007223 */ /* 0x080ff0000001084a */
[----:B------:R5:W-:Y:S01]  /*f800*/  MUFU.EX2 R66, R60 ;  /* 0x0000003c00427308 */ /* 0x000be20000000800 */
[C---:B------:R-:W-:Y:S09]  /*f810*/  HMMA.16816.F32 R16, R44.reuse, R50, R16 ;  /* 0x000000322c10723c */ /* 0x040ff20000001810 */
[----:B------:R4:W3:Y:S01]  /*f820*/  MUFU.EX2 R65, R0 ;  /* 0x0000000000417308 */ /* 0x0008e20000000800 */
[----:B------:R-:W3:Y:S01]  /*f830*/  LDSM.16.MT88.4 R48, [R42+0x11000] ;  /* 0x011000002a30783b */ /* 0x000ee20000004200 */
[----:B-1----:R-:W-:Y:S01]  /*f840*/  FADD.FTZ R2, R141, R61 ;  /* 0x0000003d8d027221 */ /* 0x002fe20000010000 */
[C---:B--2---:R-:W-:Y:S03]  /*f850*/  HMMA.16816.F32 R20, R44.reuse, R52, R20 ;  /* 0x000000342c14723c */ /* 0x044fe60000001814 */
[-C--:B------:R-:W-:Y:S01]  /*f860*/  FFMA.FTZ R61, R120, R3.reuse, -R72 ;  /* 0x00000003783d7223 */ /* 0x080fe20000010848 */
[----:B-----5:R-:W-:Y:S01]  /*f870*/  FADD.FTZ R60, R143, R62 ;  /* 0x0000003e8f3c7221 */ /* 0x020fe20000010000 */
[----:B----4-:R-:W-:Y:S03]  /*f880*/  FADD.FTZ R0, R144, R2 ;  /* 0x0000000290007221 */ /* 0x010fe60000010000 */
[C---:B------:R-:W-:Y:S01]  /*f890*/  HMMA.16816.F32 R24, R44.reuse, R54, R24 ;  /* 0x000000362c18723c */ /* 0x040fe20000001818 */
[----:B------:R1:W-:Y:S01]  /*f8a0*/  MUFU.EX2 R64, R61 ;  /* 0x0000003d00407308 */ /* 0x0003e20000000800 */
[----:B------:R-:W2:Y:S01]  /*f8b0*/  LDSM.16.MT88.4 R52, [R68+0x11000] ;  /* 0x011000004434783b */ /* 0x000ea20000004200 */
[-C--:B------:R-:W-:Y:S01]  /*f8c0*/  FFMA.FTZ R2, R121, R3.reuse, -R72 ;  /* 0x0000000379027223 */ /* 0x080fe20000010848 */
[----:B------:R-:W-:Y:S01]  /*f8d0*/  FADD.FTZ R62, R145, R60 ;  /* 0x0000003c913e7221 */ /* 0x000fe20000010000 */
[-C--:B------:R-:W-:Y:S06]  /*f8e0*/  FFMA.FTZ R60, R122, R3.reuse, -R74 ;  /* 0x000000037a3c7223 */ /* 0x080fec000001084a */
[----:B------:R4:W5:Y:S01]  /*f8f0*/  MUFU.EX2 R67, R2 ;  /* 0x0000000200437308 */ /* 0x0009620000000800 */
[C---:B---3--:R-:W-:Y:S09]  /*f900*/  HMMA.16816.F32 R28, R44.reuse, R56, R28 ;  /* 0x000000382c1c723c */ /* 0x048ff2000000181c */
[----:B------:R3:W-:Y:S01]  /*f910*/  MUFU.EX2 R63, R60 ;  /* 0x0000003c003f7308 */ /* 0x0007e20000000800 */
[----:B-1----:R-:W-:Y:S01]  /*f920*/  FADD.FTZ R61, R140, R0 ;  /* 0x000000008c3d7221 */ /* 0x002fe20000010000 */
[----:B------:R-:W-:Y:S01]  /*f930*/  FFMA.FTZ R0, R190, R3, -R74 ;  /* 0x00000003be007223 */ /* 0x000fe2000001084a */
[----:B------:R-:W-:Y:S01]  /*f940*/  HMMA.16816.F32 R32, R44, R58, R32 ;  /* 0x0000003a2c20723c */ /* 0x000fe20000001820 */
[----:B------:R-:W1:Y:S02]  /*f950*/  LDSM.16.MT88.4 R56, [R43+0x7000] ;  /* 0x007000002b38783b */ /* 0x000e640000004200 */
[----:B------:R-:W-:Y:S01]  /*f960*/  F2FP.F16.F32.PACK_AB R44, R73, R71 ;  /* 0x00000047492c723e */ /* 0x000fe200000000ff */
[----:B----4-:R-:W-:Y:S01]  /*f970*/  FADD.FTZ R2, R146, R62 ;  /* 0x0000003e92027221 */ /* 0x010fe20000010000 */
[----:B------:R-:W-:Y:S02]  /*f980*/  F2FP.F16.F32.PACK_AB R45, R65, R66 ;  /* 0x00000042412d723e */ /* 0x000fe400000000ff */
[----:B------:R4:W2:Y:S01]  /*f990*/  MUFU.EX2 R62, R0 ;  /* 0x00000000003e7308 */ /* 0x0008a20000000800 */
[----:B-----5:R-:W-:Y:S01]  /*f9a0*/  F2FP.F16.F32.PACK_AB R46, R67, R64 ;  /* 0x00000040432e723e */ /* 0x020fe200000000ff */
[----:B---3--:R-:W-:Y:S01]  /*f9b0*/  FADD.FTZ R60, R142, R61 ;  /* 0x0000003d8e3c7221 */ /* 0x008fe20000010000 */
[----:B------:R-:W-:Y:S01]  /*f9c0*/  FADD.FTZ R2, R147, R2 ;  /* 0x0000000293027221 */ /* 0x000fe20000010000 */
[----:B------:R3:W-:Y:S01]  /*f9d0*/  LDSM.16.MT88.4 R140, [R42+0x11800] ;  /* 0x011800002a8c783b */ /* 0x0007e20000004200 */
[-C--:B------:R-:W-:Y:S01]  /*f9e0*/  FFMA.FTZ R74, R40, R3.reuse, -R74 ;  /* 0x00000003284a7223 */ /* 0x080fe2000001084a */
[----:B------:R-:W-:Y:S05]  /*f9f0*/  FFMA.FTZ R61, R187, R3, -R72 ;  /* 0x00000003bb3d7223 */ /* 0x000fea0000010848 */
[----:B------:R-:W5:Y:S01]  /*fa00*/  MUFU.EX2 R74, R74 ;  /* 0x0000004a004a7308 */ /* 0x000f620000000800 */
[----:B----4-:R-:W-:Y:S01]  /*fa10*/  FADD.FTZ R0, R131, R60 ;  /* 0x0000003c83007221 */ /* 0x010fe20000010000 */
[----:B------:R-:W-:Y:S01]  /*fa20*/  FADD.FTZ R60, R137, R2 ;  /* 0x00000002893c7221 */ /* 0x000fe20000010000 */
[----:B--2---:R-:W-:Y:S07]  /*fa30*/  F2FP.F16.F32.PACK_AB R47, R62, R63 ;  /* 0x0000003f3e2f723e */ /* 0x004fee00000000ff */
[----:B------:R-:W-:Y:S01]  /*fa40*/  MUFU.EX2 R61, R61 ;  /* 0x0000003d003d7308 */ /* 0x000fe20000000800 */
[----:B------:R-:W-:Y:S01]  /*fa50*/  FADD.FTZ R2, R130, R0 ;  /* 0x0000000082027221 */ /* 0x000fe20000010000 */
[----:B------:R-:W-:Y:S03]  /*fa60*/  FADD.FTZ R0, R139, R60 ;  /* 0x0000003c8b007221 */ /* 0x000fe60000010000 */
[----:B------:R-:W-:Y:S01]  /*fa70*/  FADD.FTZ R2, R132, R2 ;  /* 0x0000000284027221 */ /* 0x000fe20000010000 */
[C---:B------:R-:W-:Y:S03]  /*fa80*/  HMMA.16816.F32 R4, R44.reuse, R48, R4 ;  /* 0x000000302c04723c */ /* 0x040fe60000001804 */
[----:B------:R-:W-:Y:S01]  /*fa90*/  FADD.FTZ R60, R138, R0 ;  /* 0x000000008a3c7221 */ /* 0x000fe20000010000 */
[----:B------:R-:W-:Y:S01]  /*faa0*/  FADD.FTZ R0, R133, R2 ;  /* 0x0000000285007221 */ /* 0x000fe20000010000 */
[----:B-----5:R-:W-:Y:S01]  /*fab0*/  F2FP.F16.F32.PACK_AB R167, R74, R41 ;  /* 0x000000294aa7723e */ /* 0x020fe200000000ff */
[----:B---3--:R2:W3:Y:S01]  /*fac0*/  MUFU.EX2 R42, R38 ;  /* 0x00000026002a7308 */ /* 0x0084e20000000800 */
        /* <DEDUP_REMOVED lines=11> */
[----:B---3--:R-:W-:Y:S01]  /*fb80*/  F2FP.F16.F32.PACK_AB R165, R39, R42 ;  /* 0x0000002a27a5723e */ /* 0x008fe200000000ff */
[----:B------:R-:W-:Y:S01]  /*fb90*/  FADD.FTZ R0, R125, R2 ;  /* 0x000000027d007221 */ /* 0x000fe20000010000 */
[C---:B------:R-:W-:Y:S03]  /*fba0*/  HMMA.16816.F32 R16, R44.reuse, R54, R16 ;  /* 0x000000362c10723c */ /* 0x040fe60000001810 */
[-C--:B------:R-:W-:Y:S01]  /*fbb0*/  FFMA.FTZ R2, R216, R3.reuse, -R72 ;  /* 0x00000003d8027223 */ /* 0x080fe20000010848 */
[----:B------:R-:W-:Y:S01]  /*fbc0*/  FADD.FTZ R60, R117, R60 ;  /* 0x0000003c753c7221 */ /* 0x000fe20000010000 */
[----:B------:R-:W-:Y:S01]  /*fbd0*/  FADD.FTZ R52, R126, R0 ;  /* 0x000000007e347221 */ /* 0x000fe20000010000 */
[----:B------:R-:W-:Y:S01]  /*fbe0*/  FFMA.FTZ R72, R129, R3, -R72 ;  /* 0x0000000381487223 */ /* 0x000fe20000010848 */
[----:B------:R2:W3:Y:S01]  /*fbf0*/  MUFU.EX2 R53, R2 ;  /* 0x0000000200357308 */ /* 0x0004e20000000800 */
[C---:B-1----:R-:W-:Y:S03]  /*fc00*/  HMMA.16816.F32 R20, R44.reuse, R56, R20 ;  /* 0x000000382c14723c */ /* 0x042fe60000001814 */
[----:B------:R-:W-:Y:S06]  /*fc10*/  FADD.FTZ R0, R103, R60 ;  /* 0x0000003c67007221 */ /* 0x000fec0000010000 */
[----:B------:R-:W-:Y:S01]  /*fc20*/  MUFU.EX2 R72, R72 ;  /* 0x0000004800487308 */ /* 0x000fe20000000800 */
[----:B------:R-:W-:Y:S01]  /*fc30*/  MOV R133, R37 ;  /* 0x0000002500857202 */ /* 0x000fe20000000f00 */
[----:B------:R-:W-:Y:S01]  /*fc40*/  FADD.FTZ R0, R108, R0 ;  /* 0x000000006c007221 */ /* 0x000fe20000010000 */
[C---:B------:R-:W-:Y:S07]  /*fc50*/  HMMA.16816.F32 R24, R44.reuse, R58, R24 ;  /* 0x0000003a2c18723c */ /* 0x040fee0000001818 */
[----:B------:R-:W1:Y:S01]  /*fc60*/  MUFU.EX2 R38, R38 ;  /* 0x0000002600267308 */ /* 0x000e620000000800 */
[----:B------:R-:W-:Y:S01]  /*fc70*/  FADD.FTZ R3, R101, R0 ;  /* 0x0000000065037221 */ /* 0x000fe20000010000 */
[----:B--2---:R-:W-:Y:S01]  /*fc80*/  FADD.FTZ R2, R110, R52 ;  /* 0x000000346e027221 */ /* 0x004fe20000010000 */
[----:B---3--:R-:W-:Y:S01]  /*fc90*/  F2FP.F16.F32.PACK_AB R164, R53, R61 ;  /* 0x0000003d35a4723e */ /* 0x008fe200000000ff */
        /* <DEDUP_REMOVED lines=57> */
[----:B------:R2:W-:Y:S01]  /*10030*/  STL [R1+0x1c], R0 ;  /* 0x00001c0001007387 */ /* 0x0005e20000100800 */
[----:B------:R-:W-:Y:S05]  /*10040*/  @P0 BRA `(.L_x_664) ;  /* 0xffffff9c00340947 */ /* 0x000fea000383ffff */
.L_x_657:
[----:B------:R3:W5:Y:S04]  /*10050*/  LDL R7, [R1+0x1c] ;  /* 0x00001c0001077983 */ /* 0x0007680000100800 */
[----:B------:R3:W5:Y:S04]  /*10060*/  LDL R6, [R1+0x20] ;  /* 0x0000200001067983 */ /* 0x0007680000100800 */
[----:B------:R3:W5:Y:S01]  /*10070*/  LD.E R39, desc[UR4][R134.64+0xd8] ;  /* 0x0000d80486277980 */ /* 0x000762000c101900 */
[----:B------:R-:W-:Y:S01]  /*10080*/  UMOV UR6, 0xffffffff ;  /* 0xffffffff00067882 */ /* 0x000fe20000000000 */
[----:B------:R-:W-:-:S02]  /*10090*/  MOV R9, 0x40 ;  /* 0x0000004000097802 */ /* 0x000fc40000000f00 */
[----:B------:R-:W-:Y:S01]  /*100a0*/  MOV R8, 0x20 ;  /* 0x0000002000087802 */ /* 0x000fe20000000f00 */
[----:B------:R-:W-:Y:S05]  /*100b0*/  BRA.DIV UR6, `(.L_x_665) ;  /* 0x0000000a06b47947 */ /* 0x000fea000b800000 */
[----:B-----5:R-:W4:Y:S04]  /*100c0*/  SHFL.BFLY PT, R5, R7, 0x2, 0x1f ;  /* 0x0c401f0007057f89 */ /* 0x020f2800000e0000 */
[----:B--2---:R-:W2:Y:S01]  /*100d0*/  SHFL.BFLY PT, R2, R6, 0x2, 0x1f ;  /* 0x0c401f0006027f89 */ /* 0x004ea200000e0000 */
[----:B----4-:R-:W-:Y:S01]  /*100e0*/  FADD.FTZ R5, R5, R7 ;  /* 0x0000000705057221 */ /* 0x010fe20000010000 */
[----:B--2---:R-:W-:-:S04]  /*100f0*/  FADD.FTZ R2, R2, R6 ;  /* 0x0000000602027221 */ /* 0x004fc80000010000 */
[----:B------:R-:W2:Y:S04]  /*10100*/  SHFL.BFLY PT, R12, R5, 0x1, 0x1f ;  /* 0x0c201f00050c7f89 */ /* 0x000ea800000e0000 */
[----:B------:R4:W1:Y:S01]  /*10110*/  SHFL.BFLY PT, R13, R2, 0x1, 0x1f ;  /* 0x0c201f00020d7f89 */ /* 0x00086200000e0000 */
[----:B--2---:R-:W-:-:S07]  /*10120*/  FADD.FTZ R12, R5, R12 ;  /* 0x0000000c050c7221 */ /* 0x004fce0000010000 */
.L_x_672:
[----:B-1----:R-:W-:Y:S01]  /*10130*/  FADD.FTZ R13, R2, R13 ;  /* 0x0000000d020d7221 */ /* 0x002fe20000010000 */
[----:B------:R-:W4:Y:S01]  /*10140*/  MUFU.RCP R0, R12 ;  /* 0x0000000c00007308 */ /* 0x000f220000001000 */
[----:B------:R-:W-:Y:S05]  /*10150*/  WARPSYNC.ALL ;  /* 0x0000000000007948 */ /* 0x000fea0003800000 */
[C---:B------:R-:W-:Y:S01]  /*10160*/  SHF.L.U32 R3, R229.reuse, 0x1, RZ ;  /* 0x00000001e5037819 */ /* 0x040fe200000006ff */
[----:B------:R-:W-:Y:S06]  /*10170*/  BAR.SYNC.DEFER_BLOCKING 0x0 ;  /* 0x0000000000007b1d */ /* 0x000fec0000010000 */
[----:B------:R-:W1:Y:S01]  /*10180*/  MUFU.RCP R5, R13 ;  /* 0x0000000d00057308 */ /* 0x000e620000001000 */
[C---:B------:R-:W-:Y:S01]  /*10190*/  SHF.L.U32 R15, R229.reuse, 0x4, RZ ;  /* 0x00000004e50f7819 */ /* 0x040fe200000006ff */
[----:B------:R-:W2:Y:S01]  /*101a0*/  LDL.LU R16, [R1+0x38] ;  /* 0x0000380001107983 */ /* 0x000ea20000300800 */
[----:B------:R-:W-:-:S02]  /*101b0*/  SHF.L.U32 R7, R229, 0x5, RZ ;  /* 0x00000005e5077819 */ /* 0x000fc400000006ff */
[----:B------:R-:W-:Y:S01]  /*101c0*/  LOP3.LUT R4, R3, 0x6, RZ, 0xc0, !PT ;  /* 0x0000000603047812 */ /* 0x000fe200078ec0ff */
[----:B------:R-:W3:Y:S01]  /*101d0*/  LDL.LU R17, [R1+0x40] ;  /* 0x0000400001117983 */ /* 0x000ee20000300800 */
[----:B------:R-:W-:Y:S02]  /*101e0*/  LOP3.LUT R6, R15, 0x1c0, RZ, 0xc0, !PT ;  /* 0x000001c00f067812 */ /* 0x000fe400078ec0ff */
[----:B------:R-:W-:Y:S01]  /*101f0*/  FSETP.NE.FTZ.AND P1, PT, R12, RZ, PT ;  /* 0x000000ff0c00720b */ /* 0x000fe20003f35000 */
[----:B------:R-:W2:Y:S01]  /*10200*/  LDL R49, [R1+0x3c] ;  /* 0x00003c0001317983 */ /* 0x000ea20000100800 */
[----:B------:R-:W-:Y:S02]  /*10210*/  FSETP.NE.FTZ.AND P0, PT, R13, RZ, PT ;  /* 0x000000ff0d00720b */ /* 0x000fe40003f15000 */
[----:B------:R-:W-:Y:S02]  /*10220*/  LOP3.LUT R4, R4, 0x7c00, R7, 0xf8, !PT ;  /* 0x00007c0004047812 */ /* 0x000fe400078ef807 */
[----:B------:R-:W-:-:S02]  /*10230*/  LOP3.LUT R3, R6, 0x38, R3, 0xf8, !PT ;  /* 0x0000003806037812 */ /* 0x000fc400078ef803 */
[----:B----4-:R-:W-:Y:S02]  /*10240*/  FSEL R2, R0, 1, P1 ;  /* 0x3f80000000027808 */ /* 0x010fe40000800000 */
[----:B------:R-:W-:Y:S02]  /*10250*/  R2P PR, R229, 0x18 ;  /* 0x00000018e5007804 */ /* 0x000fe40000000000 */
[----:B-1----:R-:W-:Y:S01]  /*10260*/  FSEL R0, R5, 1, P0 ;  /* 0x3f80000005007808 */ /* 0x002fe20000000000 */
[----:B------:R-:W-:Y:S01]  /*10270*/  FMUL.FTZ R136, R2, R136 ;  /* 0x0000008802887220 */ /* 0x000fe20000410000 */
[----:B------:R-:W-:Y:S01]  /*10280*/  LOP3.LUT R3, R4, R3, RZ, 0xfc, !PT ;  /* 0x0000000304037212 */ /* 0x000fe200078efcff */
[----:B------:R-:W-:Y:S01]  /*10290*/  FMUL.FTZ R137, R2, R137 ;  /* 0x0000008902897220 */ /* 0x000fe20000410000 */
        /* <DEDUP_REMOVED lines=35> */
[----:B------:R-:W-:-:S02]  /*104d0*/  IADD3 R3, PT, PT, R5, R0, RZ ;  /* 0x0000000005037210 */ /* 0x000fc40007ffe0ff */
[C---:B------:R-:W-:Y:S01]  /*104e0*/  IADD3 R2, PT, PT, R0.reuse, 0x80, RZ ;  /* 0x0000008000027810 */ /* 0x040fe20007ffe0ff */
[----:B------:R-:W-:Y:S01]  /*104f0*/  STS.64 [R0+0x800], R138 ;  /* 0x0008008a00007388 */ /* 0x000fe20000000a00 */
[----:B------:R-:W-:Y:S02]  /*10500*/  @P4 IADD3 R2, PT, PT, R0, -0x80, RZ ;  /* 0xffffff8000024810 */ /* 0x000fe40007ffe0ff */
[C---:B------:R-:W-:Y:S01]  /*10510*/  IADD3 R6, PT, PT, R7.reuse, R3, RZ ;  /* 0x0000000307067210 */ /* 0x040fe20007ffe0ff */
[----:B------:R-:W-:Y:S04]  /*10520*/  STS.64 [R4], R140 ;  /* 0x0000008c04007388 */ /* 0x000fe80000000a00 */
[----:B------:R1:W-:Y:S04]  /*10530*/  STS.64 [R4+0x800], R142 ;  /* 0x0008008e04007388 */ /* 0x0003e80000000a00 */
[----:B------:R-:W-:Y:S04]  /*10540*/  STS.64 [R3], R144 ;  /* 0x0000009003007388 */ /* 0x000fe80000000a00 */
[----:B------:R4:W-:Y:S04]  /*10550*/  STS.64 [R3+0x800], R146 ;  /* 0x0008009203007388 */ /* 0x0009e80000000a00 */
[----:B------:R-:W-:Y:S04]  /*10560*/  STS.64 [R6], R148 ;  /* 0x0000009406007388 */ /* 0x000fe80000000a00 */
[----:B------:R-:W-:Y:S04]  /*10570*/  STS.64 [R6+0x800], R150 ;  /* 0x0008009606007388 */ /* 0x000fe80000000a00 */
[----:B------:R-:W-:Y:S04]  /*10580*/  STS.64 [R2], R152 ;  /* 0x0000009802007388 */ /* 0x000fe80000000a00 */
[----:B------:R4:W-:Y:S01]  /*10590*/  STS.64 [R2+0x800], R154 ;  /* 0x0008009a02007388 */ /* 0x0009e20000000a00 */
[----:B-1----:R-:W-:-:S05]  /*105a0*/  IADD3 R4, PT, PT, R7, R2, RZ ;  /* 0x0000000207047210 */ /* 0x002fca0007ffe0ff */
[----:B------:R-:W-:Y:S01]  /*105b0*/  STS.64 [R4], R156 ;  /* 0x0000009c04007388 */ /* 0x000fe20000000a00 */
[----:B----4-:R-:W-:-:S03]  /*105c0*/  IMAD.IADD R3, R5, 0x1, R2 ;  /* 0x0000000105037824 */ /* 0x010fc600078e0202 */
[----:B------:R1:W-:Y:S02]  /*105d0*/  STS.64 [R4+0x800], R158 ;  /* 0x0008009e04007388 */ /* 0x0003e40000000a00 */
[----:B------:R-:W-:Y:S02]  /*105e0*/  IADD3 R0, PT, PT, R7, R3, RZ ;  /* 0x0000000307007210 */ /* 0x000fe40007ffe0ff */
[----:B------:R-:W-:Y:S04]  /*105f0*/  STS.64 [R3], R160 ;  /* 0x000000a003007388 */ /* 0x000fe80000000a00 */
[----:B------:R4:W-:Y:S04]  /*10600*/  STS.64 [R3+0x800], R162 ;  /* 0x000800a203007388 */ /* 0x0009e80000000a00 */
[----:B------:R-:W-:Y:S04]  /*10610*/  STS.64 [R0], R164 ;  /* 0x000000a400007388 */ /* 0x000fe80000000a00 */
[----:B------:R4:W-:Y:S04]  /*10620*/  STS.64 [R0+0x800], R166 ;  /* 0x000800a600007388 */ /* 0x0009e80000000a00 */
[----:B------:R-:W3:Y:S01]  /*10630*/  LD.E R38, desc[UR4][R134.64+0xcc] ;  /* 0x0000cc0486267980 */ /* 0x000ee2000c101900 */
[----:B------:R-:W-:-:S02]  /*10640*/  SHF.L.U32 R14, R229, 0x2, RZ ;  /* 0x00000002e50e7819 */ /* 0x000fc400000006ff */
[----:B------:R-:W-:Y:S01]  /*10650*/  LOP3.LUT R2, R15, 0x10, RZ, 0xc0, !PT ;  /* 0x000000100f027812 */ /* 0x000fe200078ec0ff */
[----:B------:R2:W5:Y:S04]  /*10660*/  LD.E.64 R10, desc[UR4][R134.64+0x78] ;  /* 0x00007804860a7980 */ /* 0x000568000c101b00 */
[----:B-1----:R-:W3:Y:S01]  /*10670*/  LD.E.64 R4, desc[UR4][R134.64+0xb0] ;  /* 0x0000b00486047980 */ /* 0x002ee2000c101b00 */
[----:B------:R1:W3:Y:S03]  /*10680*/  @P1 MUFU.LG2 R7, R12 ;  /* 0x0000000c00071308 */ /* 0x0002e60000000c00 */
[----:B------:R1:W5:Y:S04]  /*10690*/  LD.E.64 R8, desc[UR4][R134.64+0xa8] ;  /* 0x0000a80486087980 */ /* 0x000368000c101b00 */
[----:B----4-:R-:W4:Y:S01]  /*106a0*/  LD.E R3, desc[UR4][R134.64+0x60] ;  /* 0x0000600486037980 */ /* 0x010f22000c101900 */
[----:B------:R-:W-:-:S04]  /*106b0*/  LOP3.LUT R0, R14, 0x1f8, RZ, 0xc0, !PT ;  /* 0x000001f80e007812 */ /* 0x000fc800078ec0ff */
[----:B------:R-:W-:-:S04]  /*106c0*/  LOP3.LUT R0, R0, 0x38, R70, 0x78, !PT ;  /* 0x0000003800007812 */ /* 0x000fc800078e7846 */
[----:B------:R-:W-:Y:S02]  /*106d0*/  LEA R0, R0, R2, 0x2 ;  /* 0x0000000200007211 */ /* 0x000fe400078e10ff */
[----:B------:R-:W-:-:S04]  /*106e0*/  SHF.R.U32.HI R48, RZ, 0x4, R229 ;  /* 0x00000004ff307819 */ /* 0x000fc800000116e5 */
[----:B------:R-:W-:Y:S01]  /*106f0*/  IADD3 R6, PT, PT, R48, 0x8, RZ ;  /* 0x0000000830067810 */ /* 0x000fe20007ffe0ff */
[----:B------:R-:W-:Y:S01]  /*10700*/  IMAD.IADD R0, R226, 0x1, R0 ;  /* 0x00000001e2007824 */ /* 0x000fe200078e0200 */
[----:B------:R-:W-:Y:S01]  /*10710*/  BAR.SYNC.DEFER_BLOCKING 0x0 ;  /* 0x0000000000007b1d */ /* 0x000fe20000010000 */
[----:B-1----:R-:W-:Y:S02]  /*10720*/  IADD3 R12, PT, PT, R48, 0x18, RZ ;  /* 0x00000018300c7810 */ /* 0x002fe40007ffe0ff */
[----:B------:R-:W-:-:S03]  /*10730*/  LOP3.LUT P5, RZ, R229, 0x3, RZ, 0xc0, !PT ;  /* 0x00000003e5ff7812 */ /* 0x000fc600078ac0ff */
[----:B------:R1:W1:Y:S04]  /*10740*/  LDS.128 R44, [R0] ;  /* 0x00000000002c7984 */ /* 0x0002680000000c00 */
[----:B------:R1:W1:Y:S04]  /*10750*/  LDS.128 R40, [R0+0x800] ;  /* 0x0008000000287984 */ /* 0x0002680000000c00 */
[----:B------:R1:W1:Y:S04]  /*10760*/  LDS.128 R32, [R0+0x1000] ;  /* 0x0010000000207984 */ /* 0x0002680000000c00 */
[----:B------:R1:W1:Y:S04]  /*10770*/  LDS.128 R28, [R0+0x1800] ;  /* 0x00180000001c7984 */ /* 0x0002680000000c00 */
[----:B------:R1:W1:Y:S04]  /*10780*/  LDS.128 R24, [R0+0x2000] ;  /* 0x0020000000187984 */ /* 0x0002680000000c00 */
[----:B------:R1:W1:Y:S01]  /*10790*/  LDS.128 R20, [R0+0x2800] ;  /* 0x0028000000147984 */ /* 0x0002620000000c00 */
[----:B------:R-:W-:Y:S01]  /*107a0*/  LOP3.LUT R70, R70, 0x30, RZ, 0xc0, !PT ;  /* 0x0000003046467812 */ /* 0x000fe200078ec0ff */
[----:B------:R-:W-:Y:S01]  /*107b0*/  BSSY.RECONVERGENT B0, `(.L_x_666) ;  /* 0x0000021000007945 */ /* 0x000fe20003800200 */
[----:B------:R-:W-:-:S04]  /*107c0*/  SHF.R.U32.HI R229, RZ, 0x2, R229 ;  /* 0x00000002ffe57819 */ /* 0x000fc800000116e5 */
[----:B------:R-:W-:Y:S02]  /*107d0*/  LOP3.LUT R70, R70, 0x7, R229, 0xf8, !PT ;  /* 0x0000000746467812 */ /* 0x000fe400078ef8e5 */
[-C--:B--2---:R-:W-:Y:S02]  /*107e0*/  ISETP.GE.AND P4, PT, R6, R49.reuse, PT ;  /* 0x000000310600720c */ /* 0x084fe40003f86270 */
[----:B------:R-:W-:Y:S02]  /*107f0*/  MOV R6, 0xff800000 ;  /* 0xff80000000067802 */ /* 0x000fe40000000f00 */
[----:B------:R-:W-:Y:S01]  /*10800*/  ISETP.GE.AND P2, PT, R12, R49, PT ;  /* 0x000000310c00720c */ /* 0x000fe20003f46270 */
[----:B---3--:R-:W-:Y:S02]  /*10810*/  IMAD R2, R4, UR8, R16 ;  /* 0x0000000804027c24 */ /* 0x008fe4000f8e0210 */
[----:B------:R-:W2:Y:S01]  /*10820*/  S2R R16, SR_CTAID.X ;  /* 0x0000000000107919 */ /* 0x000ea20000002500 */
[----:B------:R3:W1:Y:S01]  /*10830*/  @P0 MUFU.LG2 R4, R13 ;  /* 0x0000000d00040308 */ /* 0x0006620000000c00 */
[----:B----4-:R-:W-:-:S02]  /*10840*/  IMAD R2, R2, R3, R17 ;  /* 0x0000000302027224 */ /* 0x010fc400078e0211 */
[----:B------:R-:W-:Y:S01]  /*10850*/  @P1 FMUL.FTZ R3, R7, 0.69314718246459960938 ;  /* 0x3f31721807031820 */ /* 0x000fe20000410000 */
[----:B------:R-:W-:-:S03]  /*10860*/  LOP3.LUT R7, R14, 0xffc, RZ, 0xc0, !PT ;  /* 0x00000ffc0e077812 */ /* 0x000fc600078ec0ff */
[----:B------:R-:W-:Y:S01]  /*10870*/  @P1 FFMA.FTZ R6, R39, R37, R3 ;  /* 0x0000002527061223 */ /* 0x000fe20000010003 */
[----:B---3--:R-:W-:-:S04]  /*10880*/  IADD3 R13, PT, PT, R48, 0x10, RZ ;  /* 0x00000010300d7810 */ /* 0x008fc80007ffe0ff */
[----:B------:R-:W-:Y:S02]  /*10890*/  ISETP.GE.AND P3, PT, R13, R49, PT ;  /* 0x000000310d00720c */ /* 0x000fe40003f66270 */
[----:B--2---:R-:W-:Y:S02]  /*108a0*/  SHF.L.U32 R15, R16, 0x6, RZ ;  /* 0x00000006100f7819 */ /* 0x004fe400000006ff */
[----:B------:R2:W3:Y:S03]  /*108b0*/  LDS.128 R16, [R0+0x3000] ;  /* 0x0030000000107984 */ /* 0x0004e60000000c00 */
[----:B------:R-:W-:Y:S02]  /*108c0*/  IMAD R3, R5, R2, R15 ;  /* 0x0000000205037224 */ /* 0x000fe400078e020f */
[----:B------:R2:W4:Y:S01]  /*108d0*/  LDS.128 R12, [R0+0x3800] ;  /* 0x00380000000c7984 */ /* 0x0005220000000c00 */
[----:B-1----:R-:W-:Y:S01]  /*108e0*/  @P0 FMUL.FTZ R2, R4, 0.69314718246459960938 ;  /* 0x3f31721804020820 */ /* 0x002fe20000410000 */
[----:B------:R-:W-:Y:S01]  /*108f0*/  MOV R5, 0xff800000 ;  /* 0xff80000000057802 */ /* 0x000fe20000000f00 */
[----:B------:R-:W-:-:S02]  /*10900*/  IMAD R4, R3, R38, RZ ;  /* 0x0000002603047224 */ /* 0x000fc400078e02ff */
[----:B------:R-:W-:Y:S01]  /*10910*/  @P0 FFMA.FTZ R5, R39, R36, R2 ;  /* 0x0000002427050223 */ /* 0x000fe20000010002 */
[----:B------:R-:W-:Y:S06]  /*10920*/  @P5 BRA `(.L_x_667) ;  /* 0x0000000000245947 */ /* 0x000fec0003800000 */
[C---:B------:R-:W-:Y:S01]  /*10930*/  VIADD R2, R70.reuse, 0x8 ;  /* 0x0000000846027836 */ /* 0x040fe20000000000 */
[C---:B--2---:R-:W-:Y:S02]  /*10940*/  IADD3 R0, P0, PT, R3.reuse, R70, RZ ;  /* 0x0000004603007210 */ /* 0x044fe40007f1e0ff */
[-C--:B------:R-:W-:Y:S02]  /*10950*/  ISETP.GE.AND P5, PT, R70, R49.reuse, PT ;  /* 0x000000314600720c */ /* 0x080fe40003fa6270 */
[----:B------:R-:W-:Y:S02]  /*10960*/  ISETP.GE.AND P1, PT, R2, R49, PT ;  /* 0x000000310200720c */ /* 0x000fe40003f26270 */
[----:B------:R-:W-:Y:S02]  /*10970*/  LEA.HI.X.SX32 R3, R3, RZ, 0x1, P0 ;  /* 0x000000ff03037211 */ /* 0x000fe400000f0eff */
[----:B-----5:R-:W-:-:S04]  /*10980*/  LEA R2, P0, R0, R8, 0x2 ;  /* 0x0000000800027211 */ /* 0x020fc800078010ff */
[----:B------:R-:W-:-:S05]  /*10990*/  LEA.HI.X R3, R0, R9, R3, 0x2, P0 ;  /* 0x0000000900037211 */ /* 0x000fca00000f1403 */
[----:B------:R1:W-:Y:S04]  /*109a0*/  @!P5 ST.E desc[UR4][R2.64], R6 ;  /* 0x000000060200d985 */ /* 0x0003e8000c101904 */
[----:B------:R1:W-:Y:S02]  /*109b0*/  @!P1 ST.E desc[UR4][R2.64+0x20], R5 ;  /* 0x0000200502009985 */ /* 0x0003e4000c101904 */
.L_x_667:
[----:B------:R-:W-:Y:S05]  /*109c0*/  BSYNC.RECONVERGENT B0 ;  /* 0x0000000000007941 */ /* 0x000fea0003800200 */
.L_x_666:
[----:B--2---:R-:W-:Y:S01]  /*109d0*/  IADD3 R0, P0, PT, R4, R7, RZ ;  /* 0x0000000704007210 */ /* 0x004fe20007f1e0ff */
[C---:B-1----:R-:W-:Y:S01]  /*109e0*/  VIADD R6, R48.reuse, 0x20 ;  /* 0x0000002030067836 */ /* 0x042fe20000000000 */
[CC--:B------:R-:W-:Y:S01]  /*109f0*/  ISETP.GE.AND P6, PT, R48.reuse, R49.reuse, PT ;  /* 0x000000313000720c */ /* 0x0c0fe20003fc6270 */
[----:B------:R-:W-:Y:S01]  /*10a00*/  VIADD R5, R48, 0x28 ;  /* 0x0000002830057836 */ /* 0x000fe20000000000 */
[----:B------:R-:W-:Y:S01]  /*10a10*/  LEA.HI.X.SX32 R3, R4, RZ, 0x1, P0 ;  /* 0x000000ff04037211 */ /* 0x000fe200000f0eff */
[----:B------:R-:W-:Y:S01]  /*10a20*/  VIADD R4, R48, 0x30 ;  /* 0x0000003030047836 */ /* 0x000fe20000000000 */
[----:B-----5:R-:W-:Y:S01]  /*10a30*/  LEA R2, P0, R0, R10, 0x2 ;  /* 0x0000000a00027211 */ /* 0x020fe200078010ff */
[----:B------:R-:W-:Y:S01]  /*10a40*/  VIADD R48, R48, 0x38 ;  /* 0x0000003830307836 */ /* 0x000fe20000000000 */
[----:B------:R-:W-:Y:S02]  /*10a50*/  ISETP.GE.AND P5, PT, R6, R49, PT ;  /* 0x000000310600720c */ /* 0x000fe40003fa6270 */
[----:B------:R-:W-:-:S02]  /*10a60*/  LEA.HI.X R3, R0, R11, R3, 0x2, P0 ;  /* 0x0000000b00037211 */ /* 0x000fc400000f1403 */
[-C--:B------:R-:W-:Y:S01]  /*10a70*/  ISETP.GE.AND P1, PT, R5, R49.reuse, PT ;  /* 0x000000310500720c */ /* 0x080fe20003f26270 */
[----:B------:R-:W-:Y:S01]  /*10a80*/  IMAD.MOV.U32 R5, RZ, RZ, 0x0 ;  /* 0x00000000ff057424 */ /* 0x000fe200078e00ff */
[-C--:B------:R-:W-:Y:S01]  /*10a90*/  ISETP.GE.AND P0, PT, R4, R49.reuse, PT ;  /* 0x000000310400720c */ /* 0x080fe20003f06270 */
[----:B------:R-:W-:Y:S01]  /*10aa0*/  @!P6 ST.E.128 desc[UR4][R2.64], R44 ;  /* 0x0000002c0200e985 */ /* 0x000fe2000c101d04 */
[----:B------:R-:W-:Y:S02]  /*10ab0*/  ISETP.GE.AND P6, PT, R48, R49, PT ;  /* 0x000000313000720c */ /* 0x000fe40003fc6270 */
[----:B------:R-:W-:Y:S01]  /*10ac0*/  MOV R8, 0x1f0 ;  /* 0x000001f000087802 */ /* 0x000fe20000000f00 */
[----:B------:R-:W-:Y:S04]  /*10ad0*/  @!P4 ST.E.128 desc[UR4][R2.64+0x800], R40 ;  /* 0x000800280200c985 */ /* 0x000fe8000c101d04 */
[----:B------:R-:W-:Y:S01]  /*10ae0*/  IMAD.MOV.U32 R4, RZ, RZ, R8 ;  /* 0x000000ffff047224 */ /* 0x000fe200078e0008 */
[----:B------:R-:W-:Y:S04]  /*10af0*/  @!P3 ST.E.128 desc[UR4][R2.64+0x1000], R32 ;  /* 0x001000200200b985 */ /* 0x000fe8000c101d04 */
[----:B------:R-:W-:Y:S04]  /*10b00*/  @!P2 ST.E.128 desc[UR4][R2.64+0x1800], R28 ;  /* 0x0018001c0200a985 */ /* 0x000fe8000c101d04 */
[----:B------:R-:W-:Y:S04]  /*10b10*/  @!P5 ST.E.128 desc[UR4][R2.64+0x2000], R24 ;  /* 0x002000180200d985 */ /* 0x000fe8000c101d04 */
[----:B------:R-:W-:Y:S04]  /*10b20*/  @!P1 ST.E.128 desc[UR4][R2.64+0x2800], R20 ;  /* 0x0028001402009985 */ /* 0x000fe8000c101d04 */
[----:B---3--:R4:W-:Y:S02]  /*10b30*/  @!P0 ST.E.128 desc[UR4][R2.64+0x3000], R16 ;  /* 0x0030001002008985 */ /* 0x0089e4000c101d04 */
[----:B----4-:R-:W-:Y:S05]  /*10b40*/  @P6 RET.REL.NODEC R4 `(_ZN5flash24flash_fwd_splitkv_kernelI23Flash_fwd_kernel_traitsILi64ELi64ELi256ELi4ELb0ELb0EN7cutlass6half_tE19Flash_kernel_traitsILi64ELi64ELi256ELi4ES3_EELb0ELb0ELb0ELb0ELb1ELb1ELb1ELb0EEEvNS_16Flash_fwd_paramsE) ;  /* 0xfffffef4042c6950 */ /* 0x010fea0003c3ffff */
[----:B------:R1:W-:Y:S02]  /*10b50*/  ST.E.128 desc[UR4][R2.64+0x3800], R12 ;  /* 0x0038000c02007985 */ /* 0x0003e4000c101d04 */
[----:B-1----:R-:W-:Y:S02]  /*10b60*/  MOV R2, R8 ;  /* 0x0000000800027202 */ /* 0x002fe40000000f00 */
[----:B------:R-:W-:-:S04]  /*10b70*/  MOV R3, 0x0 ;  /* 0x0000000000037802 */ /* 0x000fc80000000f00 */
[----:B------:R-:W-:Y:S05]  /*10b80*/  RET.REL.NODEC R2 `(_ZN5flash24flash_fwd_splitkv_kernelI23Flash_fwd_kernel_traitsILi64ELi64ELi256ELi4ELb0ELb0EN7cutlass6half_tE19Flash_kernel_traitsILi64ELi64ELi256ELi4ES3_EELb0ELb0ELb0ELb0ELb1ELb1ELb1ELb0EEEvNS_16Flash_fwd_paramsE) ;  /* 0xfffffef4021c7950 */ /* 0x000fea0003c3ffff */
.L_x_665:
[----:B-12---:R-:W-:Y:S01]  /*10b90*/  IMAD.MOV.U32 R0, RZ, RZ, 0x2 ;  /* 0x00000002ff007424 */ /* 0x006fe200078e00ff */
[----:B-----5:R-:W-:Y:S01]  /*10ba0*/  MOV R2, R7 ;  /* 0x0000000700027202 */ /* 0x020fe20000000f00 */
[----:B------:R-:W-:Y:S01]  /*10bb0*/  IMAD.MOV.U32 R4, RZ, RZ, -0x1 ;  /* 0xffffffffff047424 */ /* 0x000fe200078e00ff */
[----:B------:R-:W-:-:S07]  /*10bc0*/  MOV R3, 0x1f ;  /* 0x0000001f00037802 */ /* 0x000fce0000000f00 */
[----:B---3--:R-:W-:Y:S05]  /*10bd0*/  WARPSYNC.COLLECTIVE R4, `(.L_x_668) ;  /* 0x0000000004087348 */ /* 0x008fea0003c00000 */
[----:B------:R1:W2:Y:S02]  /*10be0*/  SHFL.BFLY P0, R0, R2, R0, R3 ;  /* 0x0c00000002007389 */ /* 0x0002a40000000003 */
[----:B-123--:R-:W-:Y:S05]  /*10bf0*/  ENDCOLLECTIVE ;  /* 0x000000000000791b */ /* 0x00efea0003800000 */
.L_x_668:
[----:B------:R-:W-:Y:S02]  /*10c00*/  MOV R5, R0 ;  /* 0x0000000000057202 */ /* 0x000fe40000000f00 */
[----:B------:R-:W-:-:S03]  /*10c10*/  MOV R0, 0x1 ;  /* 0x0000000100007802 */ /* 0x000fc60000000f00 */
[----:B------:R-:W-:-:S04]  /*10c20*/  FADD.FTZ R5, R5, R7 ;  /* 0x0000000705057221 */ /* 0x000fc80000010000 */
[----:B------:R-:W-:-:S07]  /*10c30*/  IMAD.MOV.U32 R2, RZ, RZ, R5 ;  /* 0x000000ffff027224 */ /* 0x000fce00078e0005 */
[----:B------:R-:W-:Y:S05]  /*10c40*/  WARPSYNC.COLLECTIVE R4, `(.L_x_669) ;  /* 0x0000000004087348 */ /* 0x000fea0003c00000 */
[----:B------:R1:W2:Y:S02]  /*10c50*/  SHFL.BFLY P0, R0, R2, R0, R3 ;  /* 0x0c00000002007389 */ /* 0x0002a40000000003 */
[----:B-12---:R-:W-:Y:S05]  /*10c60*/  ENDCOLLECTIVE ;  /* 0x000000000000791b */ /* 0x006fea0003800000 */
.L_x_669:
[----:B------:R-:W-:Y:S01]  /*10c70*/  IMAD.MOV.U32 R12, RZ, RZ, R0 ;  /* 0x000000ffff0c7224 */ /* 0x000fe200078e0000 */
[----:B------:R-:W-:Y:S02]  /*10c80*/  MOV R0, 0x2 ;  /* 0x0000000200007802 */ /* 0x000fe40000000f00 */
[----:B------:R-:W-:Y:S01]  /*10c90*/  MOV R2, R6 ;  /* 0x0000000600027202 */ /* 0x000fe20000000f00 */
[----:B------:R-:W-:-:S07]  /*10ca0*/  FADD.FTZ R12, R5, R12 ;  /* 0x0000000c050c7221 */ /* 0x000fce0000010000 */
[----:B------:R-:W-:Y:S05]  /*10cb0*/  WARPSYNC.COLLECTIVE R4, `(.L_x_670) ;  /* 0x0000000004087348 */ /* 0x000fea0003c00000 */
[----:B------:R1:W2:Y:S02]  /*10cc0*/  SHFL.BFLY P0, R0, R2, R0, R3 ;  /* 0x0c00000002007389 */ /* 0x0002a40000000003 */
[----:B-12---:R-:W-:Y:S05]  /*10cd0*/  ENDCOLLECTIVE ;  /* 0x000000000000791b */ /* 0x006fea0003800000 */
.L_x_670:
[----:B------:R-:W-:Y:S01]  /*10ce0*/  IMAD.MOV.U32 R2, RZ, RZ, R0 ;  /* 0x000000ffff027224 */ /* 0x000fe200078e0000 */
[----:B------:R-:W-:-:S03]  /*10cf0*/  MOV R0, 0x1 ;  /* 0x0000000100007802 */ /* 0x000fc60000000f00 */
[----:B------:R-:W-:-:S07]  /*10d00*/  FADD.FTZ R2, R2, R6 ;  /* 0x0000000602027221 */ /* 0x000fce0000010000 */
[----:B------:R-:W-:Y:S05]  /*10d10*/  WARPSYNC.COLLECTIVE R4, `(.L_x_671) ;  /* 0x0000000004087348 */ /* 0x000fea0003c00000 */
[----:B------:R1:W2:Y:S02]  /*10d20*/  SHFL.BFLY P0, R0, R2, R0, R3 ;  /* 0x0c00000002007389 */ /* 0x0002a40000000003 */
[----:B-12---:R-:W-:Y:S05]  /*10d30*/  ENDCOLLECTIVE ;  /* 0x000000000000791b */ /* 0x006fea0003800000 */
.L_x_671:
[----:B------:R-:W-:Y:S01]  /*10d40*/  MOV R13, R0 ;  /* 0x00000000000d7202 */ /* 0x000fe20000000f00 */
[----:B------:R-:W-:Y:S06]  /*10d50*/  BRA `(.L_x_672) ;  /* 0xfffffff000f47947 */ /* 0x000fec000383ffff */
.L_x_673:
        /* <DEDUP_REMOVED lines=10> */
.L_x_14723:


//--------------------- .text._ZN5flash24flash_fwd_splitkv_kernelI23Flash_fwd_kernel_traitsILi64ELi64ELi256ELi4ELb0ELb0EN7cutlass6half_tE19Flash_kernel_traitsILi64ELi64ELi256ELi4ES3_EELb0ELb0ELb0ELb0ELb0ELb0ELb0ELb0EEEvNS_16Flash_fwd_paramsE --------------------------
	.section	.text._ZN5flash24flash_fwd_splitkv_kernelI23Flash_fwd_kernel_traitsILi64ELi64ELi256ELi4ELb0ELb0EN7cutlass6half_tE19Flash_kernel_traitsILi64ELi64ELi256ELi4ES3_EELb0ELb0ELb0ELb0ELb0ELb0ELb0ELb0EEEvNS_16Flash_fwd_paramsE,"ax",@progbits
	.align	128
        .global         _ZN5flash24flash_fwd_splitkv_kernelI23Flash_fwd_kernel_traitsILi64ELi64ELi256ELi4ELb0ELb0EN7cutlass6half_tE19Flash_kernel_traitsILi64ELi64ELi256ELi4ES3_EELb0ELb0ELb0ELb0ELb0ELb0ELb0ELb0EEEvNS_16Flash_fwd_paramsE
        .type           _ZN5flash24flash_fwd_splitkv_kernelI23Flash_fwd_kernel_traitsILi64ELi64ELi256ELi4ELb0ELb0EN7cutlass6half_tE19Flash_kernel_traitsILi64ELi64ELi256ELi4ES3_EELb0ELb0ELb0ELb0ELb0ELb0ELb0ELb0EEEvNS_16Flash_fwd_paramsE,@function
        .size           _ZN5flash24flash_fwd_splitkv_kernelI23Flash_fwd_kernel_traitsILi64ELi64ELi256ELi4ELb0ELb0EN7cutlass6half_tE19Flash_kernel_traitsILi64ELi64ELi256ELi4ES3_EELb0ELb0ELb0ELb0ELb0ELb0ELb0ELb0EEEvNS_16Flash_fwd_paramsE,(.L_x_14724 - _ZN5flash24flash_fwd_splitkv_kernelI23Flash_fwd_kernel_traitsILi64ELi64ELi256ELi4ELb0ELb0EN7cutlass6half_tE19Flash_kernel_traitsILi64ELi64ELi256ELi4ES3_EELb0ELb0ELb0ELb0ELb0ELb0ELb0ELb0EEEvNS_16Flash_fwd_paramsE)
        .other          _ZN5flash24flash_fwd_splitkv_kernelI23Flash_fwd_kernel_traitsILi64ELi64ELi256ELi4ELb0ELb0EN7cutlass6half_tE19Flash_kernel_traitsILi64ELi64ELi256ELi4ES3_EELb0ELb0ELb0ELb0ELb0ELb0ELb0ELb0EEEvNS_16Flash_fwd_paramsE,@"STO_CUDA_ENTRY STV_DEFAULT"
_ZN5flash24flash_fwd_splitkv_kernelI23Flash_fwd_kernel_traitsILi64ELi64ELi256ELi4ELb0ELb0EN7cutlass6half_tE19Flash_kernel_traitsILi64ELi64ELi256ELi4ES3_EELb0ELb0ELb0ELb0ELb0ELb0ELb0ELb0EEEvNS_16Flash_fwd_paramsE:
.text._ZN5flash24flash_fwd_splitkv_kernelI23Flash_fwd_kernel_traitsILi64ELi64ELi256ELi4ELb0ELb0EN7cutlass6half_tE19Flash_kernel_traitsILi64ELi64ELi256ELi4ES3_EELb0ELb0ELb0ELb0ELb0ELb0ELb0ELb0EEEvNS_16Flash_fwd_paramsE:
[----:B------:R-:W1:Y:S08]  /*0000*/  LDC R1, c[0x0][0x37c] ;  /* 0x0000df00ff017b82 */ /* 0x000e700000000800 */
[----:B------:R-:W2:Y:S01]  /*0010*/  LDC.64 R168, c[0x0][0x348] ;  /* 0x0000d200ffa87b82 */ /* 0x000ea20000000a00 */
[----:B------:R-:W-:Y:S01]  /*0020*/  BSSY.RECONVERGENT B2, `(.L_x_674) ;  /* 0x0000003000027945 */ /* 0x000fe20003800200 */
[----:B-1----:R-:W-:-:S06]  /*0030*/  IADD3 R1, PT, PT, R1, -0x8, RZ ;  /* 0xfffffff801017810 */ /* 0x002fcc0007ffe0ff */
[----:B--2---:R-:W-:Y:S05]  /*0040*/  CALL.REL.NOINC `($_ZN5flash24flash_fwd_splitkv_kernelI23Flash_fwd_kernel_traitsILi64ELi64ELi256ELi4ELb0ELb0EN7cutlass6half_tE19Flash_kernel_traitsILi64ELi64ELi256ELi4ES3_EELb0ELb0ELb0ELb0ELb0ELb0ELb0ELb0EEEvNS_16Flash_fwd_paramsE$_ZN5flash30compute_attn_1rowblock_splitkvI23Flash_fwd_kernel_traitsILi64ELi64ELi256ELi4ELb0ELb0EN7cutlass6half_tE19Flash_kernel_traitsILi64ELi64ELi256ELi4ES3_EELb0ELb0ELb0ELb0ELb0ELb0ELb0ELb0ENS_16Flash_fwd_paramsEEEvRKT8_iiiii) ;  /* 0x0000000000087944 */ /* 0x004fea0003c00000 */
[----:B------:R-:W-:Y:S05]  /*0050*/  BSYNC.RECONVERGENT B2 ;  /* 0x0000000000027941 */ /* 0x000fea0003800200 */
.L_x_674:
[----:B------:R-:W-:Y:S05]  /*0060*/  EXIT ;  /* 0x000000000000794d */ /* 0x000fea0003800000 */
        .type           $_ZN5flash24flash_fwd_splitkv_kernelI23Flash_fwd_kernel_traitsILi64ELi64ELi256ELi4ELb0ELb0EN7cutlass6half_tE19Flash_kernel_traitsILi64ELi64ELi256ELi4ES3_EELb0ELb0ELb0ELb0ELb0ELb0ELb0ELb0EEEvNS_16Flash_fwd_paramsE$_ZN5flash30compute_attn_1rowblock_splitkvI23Flash_fwd_kernel_traitsILi64ELi64ELi256ELi4ELb0ELb0EN7cutlass6half_tE19Flash_kernel_traitsILi64ELi64ELi256ELi4ES3_EELb0ELb0ELb0ELb0ELb0ELb0ELb0ELb0ENS_16Flash_fwd_paramsEEEvRKT8_iiiii,@function
        .size           $_ZN5flash24flash_fwd_splitkv_kernelI23Flash_fwd_kernel_traitsILi64ELi64ELi256ELi4ELb0ELb0EN7cutlass6half_tE19Flash_kernel_traitsILi64ELi64ELi256ELi4ES3_EELb0ELb0ELb0ELb0ELb0ELb0ELb0ELb0EEEvNS_16Flash_fwd_paramsE$_ZN5flash30compute_attn_1rowblock_splitkvI23Flash_fwd_kernel_traitsILi64ELi64ELi256ELi4ELb0ELb0EN7cutlass6half_tE19Flash_kernel_traitsILi64ELi64ELi256ELi4ES3_EELb0ELb0ELb0ELb0ELb0ELb0ELb0ELb0ENS_16Flash_fwd_paramsEEEvRKT8_iiiii,(.L_x_14724 - $_ZN5flash24flash_fwd_splitkv_kernelI23Flash_fwd_kernel_traitsILi64ELi64ELi256ELi4ELb0ELb0EN7cutlass6half_tE19Flash_kernel_traitsILi64ELi64ELi256ELi4ES3_EELb0ELb0ELb0ELb0ELb0ELb0ELb0ELb0EEEvNS_16Flash_fwd_paramsE$_ZN5flash30compute_attn_1rowblock_splitkvI23Flash_fwd_kernel_traitsILi64ELi64ELi256ELi4ELb0ELb0EN7cutlass6half_tE19Flash_kernel_traitsILi64ELi64ELi256ELi4ES3_EELb0ELb0ELb0ELb0ELb0ELb0ELb0ELb0ENS_16Flash_fwd_paramsEEEvRKT8_iiiii)
$_ZN5flash24flash_fwd_splitkv_kernelI23Flash_fwd_kernel_traitsILi64ELi64ELi256ELi4ELb0ELb0EN7cutlass6half_tE19Flash_kernel_traitsILi64ELi64ELi256ELi4ES3_EELb0ELb0ELb0ELb0ELb0ELb0ELb0ELb0EEEvNS_16Flash_fwd_paramsE$_ZN5flash30compute_attn_1rowblock_splitkvI23Flash_fwd_kernel_traitsILi64ELi64ELi256ELi4ELb0ELb0EN7cutlass6half_tE19Flash_kernel_traitsILi64ELi64ELi256ELi4ES3_EELb0ELb0ELb0ELb0ELb0ELb0ELb0ELb0ENS_16Flash_fwd_paramsEEEvRKT8_iiiii:
        /* <DEDUP_REMOVED lines=16> */
[----:B------:R1:W5:Y:S04]  /*0170*/  @P4 LD.E R5, desc[UR4][R4.64+0x4] ;  /* 0x0000040404054980 */ /* 0x000368000c101900 */
[----:B------:R1:W5:Y:S01]  /*0180*/  @!P3 LD.E R4, desc[UR4][R168.64+0xb8] ;  /* 0x0000b804a804b980 */ /* 0x000362000c101900 */
        /* <DEDUP_REMOVED lines=21> */
.L_x_676:
[----:B------:R-:W-:Y:S05]  /*02e0*/  BSYNC.RECONVERGENT B0 ;  /* 0x0000000000007941 */ /* 0x000fea0003800200 */
.L_x_675:
[----:B------:R-:W-:Y:S04]  /*02f0*/  BSSY.RECONVERGENT B0, `(.L_x_677) ;  /* 0x0000007000007945 */ /* 0x000fe80003800200 */
[----:B------:R-:W-:Y:S05]  /*0300*/  @!P3 BRA `(.L_x_678) ;  /* 0x000000000014b947 */ /* 0x000fea0003800000 */
[----:B------:R-:W3:Y:S02]  /*0310*/  LD.E.U8 R0, desc[UR4][R168.64+0x1b2] ;  /* 0x0001b204a8007980 */ /* 0x000ee4000c101100 */
[----:B---3--:R-:W-:-:S13]  /*0320*/  ISETP.NE.AND P1, PT, R0, RZ, PT ;  /* 0x000000ff0000720c */ /* 0x008fda0003f25270 */
[----:B-1---5:R-:W3:Y:S02]  /*0330*/  @P1 LD.E R4, desc[UR4][R2.64+0x4] ;  /* 0x0000040402041980 */ /* 0x022ee4000c101900 */
[----:B---3--:R-:W-:-:S06]  /*0340*/  @P1 IADD3 R4, PT, PT, R4, -R12, RZ ;  /* 0x8000000c04041210 */ /* 0x008fcc0007ffe0ff */
[----:B------:R3:W5:Y:S02]  /*0350*/  @!P1 LD.E R4, desc[UR4][R2.64] ;  /* 0x0000000402049980 */ /* 0x000764000c101900 */
.L_x_678:
[----:B------:R-:W-:Y:S05]  /*0360*/  BSYNC.RECONVERGENT B0 ;  /* 0x0000000000007941 */ /* 0x000fea0003800200 */
.L_x_677:
[----:B------:R-:W-:Y:S01]  /*0370*/  BSSY.RECONVERGENT B1, `(.L_x_679) ;  /* 0x0000011000017945 */ /* 0x000fe20003800200 */
[----:B-----5:R-:W-:-:S03]  /*0380*/  @P4 IADD3 R30, PT, PT, -R252, R5, RZ ;  /* 0x00000005fc1e4210 */ /* 0x020fc60007ffe1ff */
[----:B------:R-:W-:Y:S05]  /*0390*/  @!P0 BRA `(.L_x_680) ;  /* 0x0000000000148947 */ /* 0x000fea0003800000 */
[----:B--23--:R-:W-:-:S05]  /*03a0*/  IADD3 R2, P0, PT, R8, R11, RZ ;  /* 0x0000000b08027210 */ /* 0x00cfca0007f1e0ff */
[----:B------:R-:W-:-:S05]  /*03b0*/  IMAD.X R3, R9, 0x1, R13, P0 ;  /* 0x0000000109037824 */ /* 0x000fca00000e060d */
[----:B------:R-:W2:Y:S02]  /*03c0*/  LD.E R2, desc[UR4][R2.64] ;  /* 0x0000000402027980 */ /* 0x000ea4000c101900 */
[----:B--2---:R-:W-:Y:S01]  /*03d0*/  IADD3 R20, PT, PT, R2, -R10, RZ ;  /* 0x8000000a02147210 */ /* 0x004fe20007ffe0ff */
[----:B------:R-:W-:Y:S05]  /*03e0*/  BRA `(.L_x_681) ;  /* 0x0000000000247947 */ /* 0x000fea0003800000 */
.L_x_680:
[----:B--23--:R-:W2:Y:S01]  /*03f0*/  LD.E.64 R2, desc[UR4][R168.64+0x108] ;  /* 0x00010804a8027980 */ /* 0x00cea2000c101b00 */
[----:B------:R-:W-:Y:S01]  /*0400*/  BSSY.RECONVERGENT B0, `(.L_x_682) ;  /* 0x0000006000007945 */ /* 0x000fe20003800200 */
[----:B------:R-:W-:Y:S01]  /*0410*/  IMAD.MOV.U32 R0, RZ, RZ, RZ ;  /* 0x000000ffff007224 */ /* 0x000fe200078e00ff */
[----:B--2---:R-:W-:-:S04]  /*0420*/  ISETP.NE.U32.AND P0, PT, R2, RZ, PT ;  /* 0x000000ff0200720c */ /* 0x004fc80003f05070 */
[----:B------:R-:W-:-:S13]  /*0430*/  ISETP.NE.AND.EX P0, PT, R3, RZ, PT, P0 ;  /* 0x000000ff0300720c */ /* 0x000fda0003f05300 */
[----:B------:R-:W-:Y:S05]  /*0440*/  @!P0 BRA `(.L_x_683) ;  /* 0x0000000000048947 */ /* 0x000fea0003800000 */
[----:B------:R2:W5:Y:S02]  /*0450*/  LD.E R0, desc[UR4][R168.64+0xbc] ;  /* 0x0000bc04a8007980 */ /* 0x000564000c101900 */
.L_x_683:
[----:B------:R-:W-:Y:S05]  /*0460*/  BSYNC.RECONVERGENT B0 ;  /* 0x0000000000007941 */ /* 0x000fea0003800200 */
.L_x_682:
[----:B-----5:R-:W-:Y:S02]  /*0470*/  IADD3 R20, PT, PT, R0, R4, -R10 ;  /* 0x0000000400147210 */ /* 0x020fe40007ffe80a */
.L_x_681:
[----:B------:R-:W-:Y:S05]  /*0480*/  BSYNC.RECONVERGENT B1 ;  /* 0x0000000000017941 */ /* 0x000fea0003800200 */
.L_x_679:
[----:B------:R-:W3:Y:S01]  /*0490*/  S2R R32, SR_CTAID.X ;  /* 0x0000000000207919 */ /* 0x000ee20000002500 */
[----:B------:R-:W-:Y:S01]  /*04a0*/  MOV R21, 0x50 ;  /* 0x0000005000157802 */ /* 0x000fe20000000f00 */
[----:B------:R-:W-:-:S03]  /*04b0*/  IMAD.MOV.U32 R3, RZ, RZ, 0x0 ;  /* 0x00000000ff037424 */ /* 0x000fc600078e00ff */
[----:B------:R-:W-:Y:S01]  /*04c0*/  MOV R2, R21 ;  /* 0x0000001500027202 */ /* 0x000fe20000000f00 */
[----:B---3--:R-:W-:-:S05]  /*04d0*/  IMAD.SHL.U32 R31, R32, 0x40, RZ ;  /* 0x00000040201f7824 */ /* 0x008fca00078e00ff */
[----:B------:R-:W-:-:S13]  /*04e0*/  ISETP.GT.AND P0, PT, R30, R31, PT ;  /* 0x0000001f1e00720c */ /* 0x000fda0003f04270 */
[----:B-12---:R-:W-:Y:S05]  /*04f0*/  @!P0 RET.REL.NODEC R2 `(_ZN5flash24flash_fwd_splitkv_kernelI23Flash_fwd_kernel_traitsILi64ELi64ELi256ELi4ELb0ELb0EN7cutlass6half_tE19Flash_kernel_traitsILi64ELi64ELi256ELi4ES3_EELb0ELb0ELb0ELb0ELb0ELb0ELb0ELb0EEEvNS_16Flash_fwd_paramsE) ;  /* 0xfffffff802c08950 */ /* 0x006fea0003c3ffff */
        /* <DEDUP_REMOVED lines=15> */
[----:B------:R-:W3:Y:S04]  /*05f0*/  LD.E R17, desc[UR4][R168.64+0xc0] ;  /* 0x0000c004a8117980 */ /* 0x000ee8000c101900 */
[----:B------:R-:W4:Y:S04]  /*0600*/  LD.E.64 R12, desc[UR4][R168.64+0x90] ;  /* 0x00009004a80c7980 */ /* 0x000f28000c101b00 */
[----:B------:R-:W5:Y:S04]  /*0610*/  @!P0 LD.E.64 R4, desc[UR4][R168.64+0x80] ;  /* 0x00008004a8048980 */ /* 0x000f68000c101b00 */
[----:B------:R-:W4:Y:S04]  /*0620*/  LD.E.64 R8, desc[UR4][R168.64+0x70] ;  /* 0x00007004a8087980 */ /* 0x000f28000c101b00 */
[----:B------:R-:W4:Y:S04]  /*0630*/  LD.E R18, desc[UR4][R168.64+0x60] ;  /* 0x00006004a8127980 */ /* 0x000f28000c101900 */
[----:B------:R-:W4:Y:S04]  /*0640*/  LD.E R19, desc[UR4][R168.64+0xb4] ;  /* 0x0000b404a8137980 */ /* 0x000f28000c101900 */
[----:B------:R-:W4:Y:S01]  /*0650*/  LD.E.64 R168, desc[UR4][R168.64+0xa0] ;  /* 0x0000a004a8a87980 */ /* 0x000f22000c101b00 */
[----:B------:R-:W4:Y:S01]  /*0660*/  S2R R22, SR_CTAID.Z ;  /* 0x0000000000167919 */ /* 0x000f220000002700 */
[----:B------:R-:W-:-:S02]  /*0670*/  IMAD.SHL.U32 R10, R233, 0x8, RZ ;  /* 0x00000008e90a7824 */ /* 0x000fc400078e00ff */
[----:B------:R-:W-:-:S03]  /*0680*/  IMAD.MOV.U32 R11, RZ, RZ, RZ ;  /* 0x000000ffff0b7224 */ /* 0x000fc600078e00ff */
[----:B------:R-:W-:Y:S02]  /*0690*/  LOP3.LUT R10, R10, 0x38, RZ, 0xc0, !PT ;  /* 0x000000380a0a7812 */ /* 0x000fe400078ec0ff */
[----:B------:R-:W-:Y:S02]  /*06a0*/  SHF.R.U32.HI R233, RZ, 0x3, R233 ;  /* 0x00000003ffe97819 */ /* 0x000fe400000116e9 */
[----:B------:R-:W-:Y:S01]  /*06b0*/  ISETP.NE.AND P4, PT, R10, RZ, PT ;  /* 0x000000ff0a00720c */ /* 0x000fe20003f85270 */
[----:B------:R-:W-:Y:S01]  /*06c0*/  BSSY.RECONVERGENT B0, `(.L_x_685) ;  /* 0x0000038000007945 */ /* 0x000fe20003800200 */
[----:B--2---:R-:W-:-:S04]  /*06d0*/  @P0 IMAD.WIDE.U32 R6, R2, R252, RZ ;  /* 0x000000fc02060225 */ /* 0x004fc800078e00ff */
[----:B------:R-:W-:Y:S02]  /*06e0*/  @P0 IMAD R16, R3, R252, RZ ;  /* 0x000000fc03100224 */ /* 0x000fe400078e02ff */
[----:B-----5:R-:W-:Y:S01]  /*06f0*/  @!P0 IMAD.WIDE.U32 R14, R4, R34, RZ ;  /* 0x00000022040e8225 */ /* 0x020fe200078e00ff */
[----:B------:R-:W-:-:S03]  /*0700*/  @P0 MOV R14, R6 ;  /* 0x00000006000e0202 */ /* 0x000fc60000000f00 */
[----:B------:R-:W-:Y:S02]  /*0710*/  @!P0 IMAD R0, R5, R34, RZ ;  /* 0x0000002205008224 */ /* 0x000fe400078e02ff */
[----:B------:R-:W-:-:S04]  /*0720*/  IMAD.WIDE.U32 R4, R31, R2, R10 ;  /* 0x000000021f047225 */ /* 0x000fc800078e000a */
[----:B------:R-:W-:Y:S02]  /*0730*/  @!P0 IMAD.IADD R0, R15, 0x1, R0 ;  /* 0x000000010f008824 */ /* 0x000fe400078e0200 */
[----:B------:R-:W-:Y:S01]  /*0740*/  @P0 IMAD.IADD R0, R7, 0x1, R16 ;  /* 0x0000000107000824 */ /* 0x000fe200078e0210 */
[----:B------:R-:W-:Y:S01]  /*0750*/  IADD3 R6, P0, PT, R14, R4, RZ ;  /* 0x000000040e067210 */ /* 0x000fe20007f1e0ff */
[----:B------:R-:W-:Y:S01]  /*0760*/  IMAD R7, R3, R31, RZ ;  /* 0x0000001f03077224 */ /* 0x000fe200078e02ff */
[----:B---3--:R-:W-:Y:S01]  /*0770*/  ISETP.GE.AND P6, PT, R10, R17, PT ;  /* 0x000000110a00720c */ /* 0x008fe20003fc6270 */
[----:B------:R-:W-:-:S03]  /*0780*/  IMAD.IADD R16, R30, 0x1, -R31 ;  /* 0x000000011e107824 */ /* 0x000fc600078e0a1f */
[----:B------:R-:W-:Y:S02]  /*0790*/  IADD3.X R7, PT, PT, R0, R5, R7, P0, !PT ;  /* 0x0000000500077210 */ /* 0x000fe400007fe407 */
[----:B------:R-:W-:Y:S01]  /*07a0*/  ISETP.GE.OR P0, PT, R233, R16, P6 ;  /* 0x00000010e900720c */ /* 0x000fe20003706670 */
[-C--:B----4-:R-:W-:Y:S02]  /*07b0*/  IMAD R4, R13, R22.reuse, RZ ;  /* 0x000000160d047224 */ /* 0x090fe400078e02ff */
[----:B------:R-:W-:-:S04]  /*07c0*/  IMAD.WIDE.U32 R6, R12, R22, R6 ;  /* 0x000000160c067225 */ /* 0x000fc800078e0006 */
[----:B------:R-:W-:-:S06]  /*07d0*/  IMAD.IADD R5, R7, 0x1, R4 ;  /* 0x0000000107057824 */ /* 0x000fcc00078e0204 */
[----:B------:R-:W-:Y:S01]  /*07e0*/  @!P0 MOV R4, R6 ;  /* 0x0000000600048202 */ /* 0x000fe20000000f00 */
[----:B------:R-:W-:-:S04]  /*07f0*/  @!P0 IMAD R0, R3, R233, RZ ;  /* 0x000000e903008224 */ /* 0x000fc800078e02ff */
[----:B------:R-:W-:-:S04]  /*0800*/  @!P0 IMAD.WIDE.U32 R12, R2, R233, R4 ;  /* 0x000000e9020c8225 */ /* 0x000fc800078e0004 */
[----:B------:R-:W-:Y:S01]  /*0810*/  @!P0 IMAD.IADD R0, R13, 0x1, R0 ;  /* 0x000000010d008824 */ /* 0x000fe200078e0200 */
[----:B------:R-:W-:-:S04]  /*0820*/  @!P0 LEA R14, P1, R12, R8, 0x1 ;  /* 0x000000080c0e8211 */ /* 0x000fc800078208ff */
[----:B------:R-:W-:Y:S01]  /*0830*/  @!P0 LEA.HI.X R15, R12, R9, R0, 0x1, P1 ;  /* 0x000000090c0f8211 */ /* 0x000fe200008f0c00 */
[----:B------:R-:W-:-:S04]  /*0840*/  IMAD R11, R18, R34, R22 ;  /* 0x00000022120b7224 */ /* 0x000fc800078e0216 */
[----:B------:R1:W-:Y:S01]  /*0850*/  @!P0 ST.E.128 desc[UR4][R14.64], RZ ;  /* 0x000000ff0e008985 */ /* 0x0003e2000c101d04 */
[----:B------:R-:W-:Y:S01]  /*0860*/  IMAD R10, R19, R11, R31 ;  /* 0x0000000b130a7224 */ /* 0x000fe200078e021f */
[C---:B------:R-:W-:Y:S02]  /*0870*/  IADD3 R13, PT, PT, R233.reuse, 0x20, RZ ;  /* 0x00000020e90d7810 */ /* 0x040fe40007ffe0ff */
[-C--:B------:R-:W-:Y:S02]  /*0880*/  ISETP.GE.OR P3, PT, R233, R16.reuse, P4 ;  /* 0x00000010e900720c */ /* 0x080fe40002766670 */
[----:B------:R-:W-:Y:S02]  /*0890*/  ISETP.GE.OR P1, PT, R13, R16, P4 ;  /* 0x000000100d00720c */ /* 0x000fe40002726670 */
[----:B------:R-:W-:Y:S01]  /*08a0*/  IADD3 R0, P0, PT, R10, R233, RZ ;  /* 0x000000e90a007210 */ /* 0x000fe20007f1e0ff */
[----:B------:R-:W-:-:S03]  /*08b0*/  VIADD R12, R233, 0x30 ;  /* 0x00000030e90c7836 */ /* 0x000fc60000000000 */
[----:B------:R-:W-:Y:S01]  /*08c0*/  LEA.HI.X.SX32 R11, R10, RZ, 0x1, P0 ;  /* 0x000000ff0a0b7211 */ /* 0x000fe200000f0eff */
[----:B-1----:R-:W-:-:S05]  /*08d0*/  VIADD R14, R233, 0x10 ;  /* 0x00000010e90e7836 */ /* 0x002fca0000000000 */
[CC--:B------:R-:W-:Y:S02]  /*08e0*/  ISETP.GE.OR P5, PT, R14.reuse, R16.reuse, P6 ;  /* 0x000000100e00720c */ /* 0x0c0fe400037a6670 */
[----:B------:R-:W-:Y:S02]  /*08f0*/  ISETP.GE.OR P2, PT, R14, R16, P4 ;  /* 0x000000100e00720c */ /* 0x000fe40002746670 */
[----:B------:R-:W-:Y:S01]  /*0900*/  LEA R10, P0, R0, R168, 0x2 ;  /* 0x000000a8000a7211 */ /* 0x000fe200078010ff */
[----:B------:R-:W-:Y:S01]  /*0910*/  @!P3 IMAD.MOV.U32 R18, RZ, RZ, 0x7f800000 ;  /* 0x7f800000ff12b424 */ /* 0x000fe200078e00ff */
[-C--:B------:R-:W-:Y:S02]  /*0920*/  ISETP.GE.OR P4, PT, R12, R16.reuse, P4 ;  /* 0x000000100c00720c */ /* 0x080fe40002786670 */
[----:B------:R-:W-:Y:S02]  /*0930*/  LEA.HI.X R11, R0, R169, R11, 0x2, P0 ;  /* 0x000000a9000b7211 */ /* 0x000fe400000f140b */
[----:B------:R-:W-:-:S02]  /*0940*/  ISETP.GE.OR P0, PT, R13, R16, P6 ;  /* 0x000000100d00720c */ /* 0x000fc40003706670 */
[----:B------:R-:W-:Y:S01]  /*0950*/  ISETP.GE.OR P6, PT, R12, R16, P6 ;  /* 0x000000100c00720c */ /* 0x000fe200037c6670 */
[----:B------:R-:W-:Y:S02]  /*0960*/  @!P1 IMAD.MOV.U32 R16, RZ, RZ, 0x7f800000 ;  /* 0x7f800000ff109424 */ /* 0x000fe400078e00ff */
[----:B------:R-:W-:Y:S01]  /*0970*/  @!P2 MOV R17, 0x7f800000 ;  /* 0x7f8000000011a802 */ /* 0x000fe20000000f00 */
[----:B------:R-:W-:Y:S09]  /*0980*/  @P5 BRA `(.L_x_686) ;  /* 0x00000000002c5947 */ /* 0x000ff20003800000 */
        /* <DEDUP_REMOVED lines=11> */
.L_x_686:
[----:B------:R-:W-:Y:S05]  /*0a40*/  BSYNC.RECONVERGENT B0 ;  /* 0x0000000000007941 */ /* 0x000fea0003800200 */
.L_x_685:
        /* <DEDUP_REMOVED lines=13> */
.L_x_688:
[----:B------:R-:W-:Y:S05]  /*0b20*/  BSYNC.RECONVERGENT B0 ;  /* 0x0000000000007941 */ /* 0x000fea0003800200 */
.L_x_687:
        /* <DEDUP_REMOVED lines=12> */
.L_x_690:
[----:B------:R-:W-:Y:S05]  /*0bf0*/  BSYNC.RECONVERGENT B0 ;  /* 0x0000000000007941 */ /* 0x000fea0003800200 */
.L_x_689:
[----:B---3--:R-:W-:Y:S01]  /*0c00*/  MOV R2, R21 ;  /* 0x0000001500027202 */ /* 0x008fe20000000f00 */
[----:B------:R-:W-:Y:S01]  /*0c10*/  @!P3 ST.E desc[UR4][R10.64], R18 ;  /* 0x000000120a00b985 */ /* 0x000fe2000c101904 */
[----:B------:R-:W-:-:S03]  /*0c20*/  MOV R3, 0x0 ;  /* 0x0000000000037802 */ /* 0x000fc60000000f00 */
[----:B------:R-:W-:Y:S04]  /*0c30*/  @!P2 ST.E desc[UR4][R10.64+0x40], R17 ;  /* 0x000040110a00a985 */ /* 0x000fe8000c101904 */
[----:B------:R1:W-:Y:S02]  /*0c40*/  @!P1 ST.E desc[UR4][R10.64+0x80], R16 ;  /* 0x000080100a009985 */ /* 0x0003e4000c101904 */
[----:B-12---:R-:W-:Y:S05]  /*0c50*/  @P4 RET.REL.NODEC R2 `(_ZN5flash24flash_fwd_splitkv_kernelI23Flash_fwd_kernel_traitsILi64ELi64ELi256ELi4ELb0ELb0EN7cutlass6half_tE19Flash_kernel_traitsILi64ELi64ELi256ELi4ES3_EELb0ELb0ELb0ELb0ELb0ELb0ELb0ELb0EEEvNS_16Flash_fwd_paramsE) ;  /* 0xfffffff002e84950 */ /* 0x006fea0003c3ffff */
[----:B------:R-:W-:Y:S02]  /*0c60*/  MOV R0, 0x7f800000 ;  /* 0x7f80000000007802 */ /* 0x000fe40000000f00 */
[----:B------:R-:W-:Y:S02]  /*0c70*/  MOV R2, R21 ;  /* 0x0000001500027202 */ /* 0x000fe40000000f00 */
[----:B------:R-:W-:Y:S01]  /*0c80*/  MOV R3, 0x0 ;  /* 0x0000000000037802 */ /* 0x000fe20000000f00 */
[----:B------:R1:W-:Y:S03]  /*0c90*/  ST.E desc[UR4][R10.64+0xc0], R0 ;  /* 0x0000c0000a007985 */ /* 0x0003e6000c101904 */
[----:B-1----:R-:W-:Y:S05]  /*0ca0*/  RET.REL.NODEC R2 `(_ZN5flash24flash_fwd_splitkv_kernelI23Flash_fwd_kernel_traitsILi64ELi64ELi256ELi4ELb0ELb0EN7cutlass6half_tE19Flash_kernel_traitsILi64ELi64ELi256ELi4ES3_EELb0ELb0ELb0ELb0ELb0ELb0ELb0ELb0EEEvNS_16Flash_fwd_paramsE) ;  /* 0xfffffff002d47950 */ /* 0x002fea0003c3ffff */
.L_x_684:
        /* <DEDUP_REMOVED lines=34> */
[----:B------:R-:W-:Y:S02]  /*0ed0*/  IMAD.MOV R2, RZ, RZ, -R8 ;  /* 0x000000ffff027224 */ /* 0x000fe400078e0a08 */
[----:B------:R-:W-:Y:S01]  /*0ee0*/  IMAD.HI.U32 R4, R4, R0, RZ ;  /* 0x0000000004047227 */ /* 0x000fe200078e00ff */
[----:B-----5:R-:W3:Y:S03]  /*0ef0*/  LD.E.64 R8, desc[UR4][R76.64+0x50] ;  /* 0x000050044c087980 */ /* 0x020ee6000c101b00 */
[----:B------:R-:W-:-:S05]  /*0f00*/  IMAD R0, R4, R2, R0 ;  /* 0x0000000204007224 */ /* 0x000fca00078e0200 */
[----:B------:R-:W-:-:S13]  /*0f10*/  ISETP.GT.U32.AND P2, PT, R5, R0, PT ;  /* 0x000000000500720c */ /* 0x000fda0003f44070 */
[----:B------:R-:W-:-:S04]  /*0f20*/  @!P2 IADD3 R0, PT, PT, R0, -R5, RZ ;  /* 0x800000050000a210 */ /* 0x000fc80007ffe0ff */
[----:B------:R-:W-:Y:S02]  /*0f30*/  ISETP.GE.U32.AND P0, PT, R0, R5, PT ;  /* 0x000000050000720c */ /* 0x000fe40003f06070 */
[----:B------:R-:W-:Y:S01]  /*0f40*/  LOP3.LUT R0, R78, R11, RZ, 0x3c, !PT ;  /* 0x0000000b4e007212 */ /* 0x000fe200078e3cff */
[----:B------:R-:W-:Y:S01]  /*0f50*/  @!P2 VIADD R4, R4, 0x1 ;  /* 0x000000010404a836 */ /* 0x000fe20000000000 */
[----:B------:R-:W-:Y:S01]  /*0f60*/  ISETP.NE.AND P2, PT, R11, RZ, PT ;  /* 0x000000ff0b00720c */ /* 0x000fe20003f45270 */
[----:B----4-:R-:W-:Y:S01]  /*0f70*/  IMAD.WIDE.U32 R2, R6, R34, RZ ;  /* 0x0000002206027225 */ /* 0x010fe200078e00ff */
[----:B------:R-:W-:-:S03]  /*0f80*/  ISETP.GE.AND P1, PT, R0, RZ, PT ;  /* 0x000000ff0000720c */ /* 0x000fc60003f26270 */
[----:B------:R-:W-:Y:S02]  /*0f90*/  IMAD R0, R7, R34, RZ ;  /* 0x0000002207007224 */ /* 0x000fe400078e02ff */
[----:B------:R-:W4:Y:S02]  /*0fa0*/  LD.E.64 R6, desc[UR4][R76.64+0x20] ;  /* 0x000020044c067980 */ /* 0x000f24000c101b00 */
[----:B------:R-:W-:Y:S02]  /*0fb0*/  @P0 IADD3 R4, PT, PT, R4, 0x1, RZ ;  /* 0x0000000104040810 */ /* 0x000fe40007ffe0ff */
[----:B------:R-:W-:Y:S02]  /*0fc0*/  IADD3 R0, PT, PT, R3, R0, RZ ;  /* 0x0000000003007210 */ /* 0x000fe40007ffe0ff */
[----:B------:R-:W-:Y:S01]  /*0fd0*/  LEA R241, P0, R2, R250, 0x2 ;  /* 0x000000fa02f17211 */ /* 0x000fe200078010ff */
[----:B------:R-:W-:-:S03]  /*0fe0*/  IMAD.MOV.U32 R5, RZ, RZ, R4 ;  /* 0x000000ffff057224 */ /* 0x000fc600078e0004 */
[----:B------:R-:W-:Y:S01]  /*0ff0*/  LEA.HI.X R240, R2, R251, R0, 0x2, P0 ;  /* 0x000000fb02f07211 */ /* 0x000fe200000f1400 */
[----:B------:R-:W-:Y:S01]  /*1000*/  @!P1 IMAD.MOV R5, RZ, RZ, -R5 ;  /* 0x000000ffff059224 */ /* 0x000fe200078e0a05 */
[----:B------:R-:W-:Y:S02]  /*1010*/  @!P2 LOP3.LUT R5, RZ, R11, RZ, 0x33, !PT ;  /* 0x0000000bff05a212 */ /* 0x000fe400078e33ff */
[----:B------:R-:W-:Y:S01]  /*1020*/  MOV R2, R241 ;  /* 0x000000f100027202 */ /* 0x000fe20000000f00 */
[----:B------:R-:W-:-:S04]  /*1030*/  IMAD.MOV.U32 R3, RZ, RZ, R240 ;  /* 0x000000ffff037224 */ /* 0x000fc800078e00f0 */
[----:B------:R-:W-:-:S05]  /*1040*/  IMAD.WIDE R2, R5, 0x4, R2 ;  /* 0x0000000405027825 */ /* 0x000fca00078e0202 */
[----:B------:R1:W3:Y:S01]  /*1050*/  LD.E R10, desc[UR4][R2.64] ;  /* 0x00000004020a7980 */ /* 0x0002e2000c101900 */
[----:B--2---:R-:W-:-:S04]  /*1060*/  IABS R4, R14 ;  /* 0x0000000e00047213 */ /* 0x004fc80000000000 */
        /* <DEDUP_REMOVED lines=9> */
[----:B------:R-:W-:Y:S01]  /*1100*/  IMAD.HI.U32 R2, R3, R0, R2 ;  /* 0x0000000003027227 */ /* 0x000fe200078e0002 */
[----:B------:R-:W-:-:S03]  /*1110*/  IADD3 R0, PT, PT, RZ, -R15, RZ ;  /* 0x8000000fff007210 */ /* 0x000fc60007ffe0ff */
[----:B------:R-:W-:-:S04]  /*1120*/  IMAD.MOV.U32 R3, RZ, RZ, R16 ;  /* 0x000000ffff037224 */ /* 0x000fc800078e0010 */
        /* <DEDUP_REMOVED lines=11> */
[----:B------:R-:W-:Y:S01]  /*11e0*/  @P2 IADD3 R2, PT, PT, R2, 0x1, RZ ;  /* 0x0000000102022810 */ /* 0x000fe20007ffe0ff */
[----:B------:R-:W-:-:S03]  /*11f0*/  IMAD R4, R237, R11, RZ ;  /* 0x0000000bed047224 */ /* 0x000fc600078e02ff */
[----:B------:R-:W-:-:S04]  /*1200*/  MOV R0, R2 ;  /* 0x0000000200007202 */ /* 0x000fc80000000f00 */
[----:B------:R-:W-:Y:S02]  /*1210*/  @!P0 IADD3 R0, PT, PT, -R0, RZ, RZ ;  /* 0x000000ff00008210 */ /* 0x000fe40007ffe1ff */
[----:B------:R-:W-:-:S04]  /*1220*/  @!P1 LOP3.LUT R0, RZ, R14, RZ, 0x33, !PT ;  /* 0x0000000eff009212 */ /* 0x000fc800078e33ff */
[----:B------:R-:W-:Y:S02]  /*1230*/  SHF.R.S32.HI R5, RZ, 0x1f, R0 ;  /* 0x0000001fff057819 */ /* 0x000fe40000011400 */
[----:B---3--:R-:W-:Y:S01]  /*1240*/  SHF.R.S32.HI R15, RZ, 0x1f, R10 ;  /* 0x0000001fff0f7819 */ /* 0x008fe2000001140a */
[----:B----4-:R-:W-:-:S04]  /*1250*/  IMAD R3, R7, R10, RZ ;  /* 0x0000000a07037224 */ /* 0x010fc800078e02ff */
[C---:B------:R-:W-:Y:S02]  /*1260*/  IMAD R3, R6.reuse, R15, R3 ;  /* 0x0000000f06037224 */ /* 0x040fe400078e0203 */
[----:B------:R-:W-:-:S04]  /*1270*/  IMAD.WIDE.U32 R6, R6, R10, RZ ;  /* 0x0000000a06067225 */ /* 0x000fc800078e00ff */
[----:B------:R-:W-:Y:S01]  /*1280*/  IMAD.IADD R3, R7, 0x1, R3 ;  /* 0x0000000107037824 */ /* 0x000fe200078e0203 */
[----:B------:R-:W-:Y:S01]  /*1290*/  SHF.R.S32.HI R7, RZ, 0x1f, R11 ;  /* 0x0000001fff077819 */ /* 0x000fe2000001140b */
[----:B------:R-:W-:-:S04]  /*12a0*/  IMAD.MOV.U32 R2, RZ, RZ, R6 ;  /* 0x000000ffff027224 */ /* 0x000fc800078e0006 */
[----:B------:R-:W-:Y:S02]  /*12b0*/  IMAD R4, R236, R7, R4 ;  /* 0x00000007ec047224 */ /* 0x000fe400078e0204 */
[----:B------:R-:W-:-:S04]  /*12c0*/  IMAD.WIDE.U32 R2, R11, R236, R2 ;  /* 0x000000ec0b027225 */ /* 0x000fc800078e0002 */
[----:B------:R-:W-:Y:S02]  /*12d0*/  IMAD.IADD R3, R3, 0x1, R4 ;  /* 0x0000000103037824 */ /* 0x000fe400078e0204 */
[----:B------:R-:W-:Y:S02]  /*12e0*/  IMAD R4, R9, R0, RZ ;  /* 0x0000000009047224 */ /* 0x000fe400078e02ff */
[-C--:B------:R-:W-:Y:S02]  /*12f0*/  IMAD R9, R13, R10.reuse, RZ ;  /* 0x0000000a0d097224 */ /* 0x080fe400078e02ff */
[----:B------:R-:W-:Y:S02]  /*1300*/  IMAD R6, R8, R5, R4 ;  /* 0x0000000508067224 */ /* 0x000fe400078e0204 */
[----:B------:R-:W-:-:S04]  /*1310*/  IMAD.WIDE.U32 R4, R12, R10, RZ ;  /* 0x0000000a0c047225 */ /* 0x000fc800078e00ff */
[----:B------:R-:W-:-:S04]  /*1320*/  IMAD.WIDE.U32 R2, R0, R8, R2 ;  /* 0x0000000800027225 */ /* 0x000fc800078e0002 */
[----:B------:R-:W-:Y:S01]  /*1330*/  IMAD R12, R12, R15, R9 ;  /* 0x0000000f0c0c7224 */ /* 0x000fe200078e0209 */
[----:B------:R-:W-:Y:S01]  /*1340*/  IADD3 R21, PT, PT, R3, R6, RZ ;  /* 0x0000000603157210 */ /* 0x000fe20007ffe0ff */
[----:B------:R-:W-:Y:S01]  /*1350*/  IMAD.MOV.U32 R15, RZ, RZ, R2 ;  /* 0x000000ffff0f7224 */ /* 0x000fe200078e0002 */
[----:B------:R-:W-:Y:S02]  /*1360*/  MOV R8, R4 ;  /* 0x0000000400087202 */ /* 0x000fe40000000f00 */
[----:B------:R-:W-:Y:S01]  /*1370*/  IADD3 R10, PT, PT, R5, R12, RZ ;  /* 0x0000000c050a7210 */ /* 0x000fe20007ffe0ff */
[----:B------:R-:W-:Y:S05]  /*1380*/  BRA `(.L_x_693) ;  /* 0x0000000400547947 */ /* 0x000fea0003800000 */
.L_x_692:
        /* <DEDUP_REMOVED lines=11> */
[----:B-----5:R-:W-:Y:S02]  /*1440*/  @!P2 SHF.R.S32.HI R11, RZ, 0x1f, R9 ;  /* 0x0000001fff0ba819 */ /* 0x020fe40000011409 */
        /* <DEDUP_REMOVED lines=13> */
[----:B------:R-:W-:-:S03]  /*1520*/  MOV R3, R7 ;  /* 0x0000000700037202 */ /* 0x000fc60000000f00 */
[----:B------:R-:W-:Y:S02]  /*1530*/  IMAD.MOV R0, RZ, RZ, -R6 ;  /* 0x000000ffff007224 */ /* 0x000fe400078e0a06 */
[----:B------:R-:W-:-:S04]  /*1540*/  IMAD.HI.U32 R6, R2, R3, RZ ;  /* 0x0000000302067227 */ /* 0x000fc800078e00ff */
[----:B------:R-:W-:Y:S01]  /*1550*/  IMAD R0, R6, R0, R3 ;  /* 0x0000000006007224 */ /* 0x000fe200078e0203 */
[----:B------:R-:W-:Y:S01]  /*1560*/  @!P2 SHF.R.S32.HI R3, RZ, 0x1f, R10 ;  /* 0x0000001fff03a819 */ /* 0x000fe2000001140a */
[----:B----4-:R-:W-:-:S03]  /*1570*/  @!P2 IMAD R2, R237, R10, RZ ;  /* 0x0000000aed02a224 */ /* 0x010fc600078e02ff */
[----:B------:R-:W-:Y:S01]  /*1580*/  ISETP.GT.U32.AND P1, PT, R8, R0, PT ;  /* 0x000000000800720c */ /* 0x000fe20003f24070 */
[----:B------:R-:W-:Y:S02]  /*1590*/  @!P2 IMAD R7, R3, R236, R2 ;  /* 0x000000ec0307a224 */ /* 0x000fe400078e0202 */
[----:B------:R-:W-:-:S04]  /*15a0*/  @!P2 IMAD.WIDE.U32 R2, R236, R10, RZ ;  /* 0x0000000aec02a225 */ /* 0x000fc800078e00ff */
[----:B------:R-:W-:Y:S01]  /*15b0*/  @!P2 IMAD R5, R5, R9, RZ ;  /* 0x000000090505a224 */ /* 0x000fe200078e02ff */
[----:B------:R-:W-:-:S05]  /*15c0*/  @!P2 IADD3 R3, PT, PT, R3, R7, RZ ;  /* 0x000000070303a210 */ /* 0x000fca0007ffe0ff */
[-C--:B------:R-:W-:Y:S01]  /*15d0*/  @!P1 IADD3 R0, PT, PT, R0, -R8.reuse, RZ ;  /* 0x8000000800009210 */ /* 0x080fe20007ffe0ff */
[C---:B------:R-:W-:Y:S02]  /*15e0*/  @!P2 IMAD R11, R4.reuse, R11, R5 ;  /* 0x0000000b040ba224 */ /* 0x040fe400078e0205 */
[----:B------:R-:W-:Y:S01]  /*15f0*/  @!P2 IMAD.WIDE.U32 R4, R4, R9, R2 ;  /* 0x000000090404a225 */ /* 0x000fe200078e0002 */
[----:B------:R-:W-:-:S03]  /*1600*/  ISETP.GE.U32.AND P3, PT, R0, R8, PT ;  /* 0x000000080000720c */ /* 0x000fc60003f66070 */
[----:B------:R-:W-:Y:S01]  /*1610*/  @P2 IMAD.IADD R7, R10, 0x1, R12 ;  /* 0x000000010a072824 */ /* 0x000fe200078e020c */
[----:B------:R-:W-:Y:S02]  /*1620*/  @!P2 IADD3 R0, PT, PT, R5, R11, RZ ;  /* 0x0000000b0500a210 */ /* 0x000fe40007ffe0ff */
[----:B------:R-:W-:Y:S01]  /*1630*/  LOP3.LUT R5, R33, R14, RZ, 0x3c, !PT ;  /* 0x0000000e21057212 */ /* 0x000fe200078e3cff */
[-C--:B------:R-:W-:Y:S02]  /*1640*/  @P2 IMAD R8, R237, R7.reuse, RZ ;  /* 0x00000007ed082224 */ /* 0x080fe400078e02ff */
[----:B------:R-:W-:Y:S01]  /*1650*/  @P2 IMAD.WIDE.U32 R2, R236, R7, RZ ;  /* 0x00000007ec022225 */ /* 0x000fe200078e00ff */
[----:B------:R-:W-:Y:S02]  /*1660*/  @!P1 IADD3 R6, PT, PT, R6, 0x1, RZ ;  /* 0x0000000106069810 */ /* 0x000fe40007ffe0ff */
[----:B------:R-:W-:Y:S01]  /*1670*/  ISETP.GE.AND P0, PT, R5, RZ, PT ;  /* 0x000000ff0500720c */ /* 0x000fe20003f06270 */
[----:B------:R-:W-:Y:S01]  /*1680*/  @P2 IMAD.IADD R0, R3, 0x1, R8 ;  /* 0x0000000103002824 */ /* 0x000fe200078e0208 */
[----:B------:R-:W-:-:S02]  /*1690*/  @P2 MOV R4, R2 ;  /* 0x0000000200042202 */ /* 0x000fc40000000f00 */
[----:B------:R-:W-:Y:S02]  /*16a0*/  ISETP.NE.AND P1, PT, R14, RZ, PT ;  /* 0x000000ff0e00720c */ /* 0x000fe40003f25270 */
[----:B------:R-:W-:Y:S01]  /*16b0*/  @P3 IADD3 R6, PT, PT, R6, 0x1, RZ ;  /* 0x0000000106063810 */ /* 0x000fe20007ffe0ff */
[----:B------:R-:W-:Y:S01]  /*16c0*/  @!P2 IMAD R7, R239, R10, RZ ;  /* 0x0000000aef07a224 */ /* 0x000fe200078e02ff */
[----:B------:R-:W-:Y:S01]  /*16d0*/  @!P2 SHF.R.S32.HI R5, RZ, 0x1f, R10 ;  /* 0x0000001fff05a819 */ /* 0x000fe2000001140a */
[----:B------:R-:W-:Y:S01]  /*16e0*/  IMAD.MOV.U32 R2, RZ, RZ, R4 ;  /* 0x000000ffff027224 */ /* 0x000fe200078e0004 */
[----:B------:R-:W-:Y:S01]  /*16f0*/  MOV R3, R0 ;  /* 0x0000000000037202 */ /* 0x000fe20000000f00 */
[----:B------:R-:W-:Y:S02]  /*1700*/  IMAD.MOV.U32 R0, RZ, RZ, R6 ;  /* 0x000000ffff007224 */ /* 0x000fe400078e0006 */
[-C--:B------:R-:W-:Y:S02]  /*1710*/  IMAD R8, R237, R78.reuse, RZ ;  /* 0x0000004eed087224 */ /* 0x080fe400078e02ff */
[----:B------:R-:W-:-:S04]  /*1720*/  IMAD.WIDE.U32 R2, R236, R78, R2 ;  /* 0x0000004eec027225 */ /* 0x000fc800078e0002 */
[----:B------:R-:W-:Y:S02]  /*1730*/  @!P2 IMAD R4, R5, R238, R7 ;  /* 0x000000ee0504a224 */ /* 0x000fe400078e0207 */
[----:B------:R-:W-:Y:S01]  /*1740*/  @!P2 IMAD.WIDE.U32 R6, R238, R10, RZ ;  /* 0x0000000aee06a225 */ /* 0x000fe200078e00ff */
[----:B------:R-:W-:Y:S02]  /*1750*/  @!P0 IADD3 R0, PT, PT, -R0, RZ, RZ ;  /* 0x000000ff00008210 */ /* 0x000fe40007ffe1ff */
[----:B------:R-:W-:Y:S02]  /*1760*/  IADD3 R5, PT, PT, R3, R8, RZ ;  /* 0x0000000803057210 */ /* 0x000fe40007ffe0ff */
[----:B------:R-:W-:Y:S02]  /*1770*/  @!P1 LOP3.LUT R0, RZ, R14, RZ, 0x33, !PT ;  /* 0x0000000eff009212 */ /* 0x000fe400078e33ff */
[----:B------:R-:W-:Y:S01]  /*1780*/  @!P2 IADD3 R3, PT, PT, R7, R4, RZ ;  /* 0x000000040703a210 */ /* 0x000fe20007ffe0ff */
[----:B------:R-:W-:Y:S01]  /*1790*/  @P2 IMAD.IADD R10, R10, 0x1, R12 ;  /* 0x000000010a0a2824 */ /* 0x000fe200078e020c */
[----:B------:R-:W-:Y:S01]  /*17a0*/  @!P2 SHF.R.S32.HI R7, RZ, 0x1f, R9 ;  /* 0x0000001fff07a819 */ /* 0x000fe20000011409 */
[----:B------:R-:W-:Y:S01]  /*17b0*/  @!P2 IMAD R8, R17, R9, RZ ;  /* 0x000000091108a224 */ /* 0x000fe200078e02ff */
[----:B------:R-:W-:Y:S01]  /*17c0*/  MOV R4, R2 ;  /* 0x0000000200047202 */ /* 0x000fe20000000f00 */
[----:B------:R-:W-:Y:S01]  /*17d0*/  @!P2 IMAD.MOV.U32 R2, RZ, RZ, R6 ;  /* 0x000000ffff02a224 */ /* 0x000fe200078e0006 */
[----:B------:R-:W-:Y:S01]  /*17e0*/  SHF.R.S32.HI R12, RZ, 0x1f, R0 ;  /* 0x0000001fff0c7819 */ /* 0x000fe20000011400 */
[----:B------:R-:W-:-:S02]  /*17f0*/  IMAD R11, R19, R0, RZ ;  /* 0x00000000130b7224 */ /* 0x000fc400078e02ff */
        /* <DEDUP_REMOVED lines=14> */
.L_x_693:
[----:B------:R-:W-:Y:S05]  /*18e0*/  BSYNC.RECONVERGENT B0 ;  /* 0x0000000000007941 */ /* 0x000fea0003800200 */
.L_x_691:
[----:B------:R-:W-:Y:S01]  /*18f0*/  ISETP.NE.AND P0, PT, R252, -0x1, PT ;  /* 0xfffffffffc00780c */ /* 0x000fe20003f05270 */
[----:B------:R-:W2:Y:S04]  /*1900*/  LD.E.64 R12, desc[UR4][R168.64+0x30] ;  /* 0x00003004a80c7980 */ /* 0x000ea8000c101b00 */
[----:B------:R-:W3:Y:S04]  /*1910*/  LD.E.64 R24, desc[UR4][R168.64+0x8] ;  /* 0x00000804a8187980 */ /* 0x000ee8000c101b00 */
[----:B------:R-:W4:Y:S04]  /*1920*/  LD.E.64 R22, desc[UR4][R168.64+0x10] ;  /* 0x00001004a8167980 */ /* 0x000f28000c101b00 */
[----:B------:R-:W3:Y:S04]  /*1930*/  @!P0 LD.E.64 R16, desc[UR4][R168.64+0x18] ;  /* 0x00001804a8108980 */ /* 0x000ee8000c101b00 */
[----:B------:R-:W4:Y:S04]  /*1940*/  LD.E.64 R26, desc[UR4][R168.64+0x48] ;  /* 0x00004804a81a7980 */ /* 0x000f28000c101b00 */
[----:B------:R1:W5:Y:S04]  /*1950*/  LD.E R247, desc[UR4][R168.64+0xc0] ;  /* 0x0000c004a8f77980 */ /* 0x000368000c101900 */
[----:B------:R1:W5:Y:S01]  /*1960*/  LD.E.64 R18, desc[UR4][R76.64] ;  /* 0x000000044c127980 */ /* 0x000362000c101b00 */
[----:B------:R-:W-:-:S04]  /*1970*/  IABS R4, R14 ;  /* 0x0000000e00047213 */ /* 0x000fc80000000000 */
[----:B------:R-:W1:Y:S08]  /*1980*/  I2F.RP R2, R4 ;  /* 0x0000000400027306 */ /* 0x000e700000209400 */
[----:B-1----:R-:W1:Y:S02]  /*1990*/  MUFU.RCP R2, R2 ;  /* 0x0000000200027308 */ /* 0x002e640000001000 */
[----:B-1----:R-:W-:-:S06]  /*19a0*/  VIADD R2, R2, 0xffffffe ;  /* 0x0ffffffe02027836 */ /* 0x002fcc0000000000 */
[----:B------:R-:W1:Y:S01]  /*19b0*/  F2I.FTZ.U32.TRUNC.NTZ R3, R2 ;  /* 0x0000000200037305 */ /* 0x000e62000021f000 */
[----:B------:R-:W-:Y:S02]  /*19c0*/  IABS R5, R14 ;  /* 0x0000000e00057213 */ /* 0x000fe40000000000 */
[----:B------:R-:W-:Y:S01]  /*19d0*/  IABS R6, R33 ;  /* 0x0000002100067213 */ /* 0x000fe20000000000 */
[----:B-1----:R-:W-:Y:S01]  /*19e0*/  IMAD.MOV R0, RZ, RZ, -R3 ;  /* 0x000000ffff007224 */ /* 0x002fe200078e0a03 */
[----:B------:R-:W-:-:S03]  /*19f0*/  MOV R2, RZ ;  /* 0x000000ff00027202 */ /* 0x000fc60000000f00 */
[----:B------:R-:W-:-:S04]  /*1a00*/  IMAD R0, R0, R4, RZ ;  /* 0x0000000400007224 */ /* 0x000fc800078e02ff */
[----:B------:R-:W-:-:S04]  /*1a10*/  IMAD.HI.U32 R3, R3, R0, R2 ;  /* 0x0000000003037227 */ /* 0x000fc800078e0002 */
[----:B------:R-:W-:-:S04]  /*1a20*/  IMAD.MOV R0, RZ, RZ, -R5 ;  /* 0x000000ffff007224 */ /* 0x000fc800078e0a05 */
[----:B------:R-:W-:Y:S02]  /*1a30*/  IMAD.MOV.U32 R2, RZ, RZ, R0 ;  /* 0x000000ffff027224 */ /* 0x000fe400078e0000 */
[----:B------:R-:W-:-:S04]  /*1a40*/  IMAD.HI.U32 R0, R3, R6, RZ ;  /* 0x0000000603007227 */ /* 0x000fc800078e00ff */
[----:B------:R-:W-:-:S05]  /*1a50*/  IMAD R2, R0, R2, R6 ;  /* 0x0000000200027224 */ /* 0x000fca00078e0206 */
[----:B------:R-:W-:-:S13]  /*1a60*/  ISETP.GT.U32.AND P2, PT, R4, R2, PT ;  /* 0x000000020400720c */ /* 0x000fda0003f44070 */
[----:B------:R-:W-:-:S04]  /*1a70*/  @!P2 IADD3 R2, PT, PT, R2, -R4, RZ ;  /* 0x800000040202a210 */ /* 0x000fc80007ffe0ff */
[----:B------:R-:W-:Y:S02]  /*1a80*/  ISETP.GE.U32.AND P3, PT, R2, R4, PT ;  /* 0x000000040200720c */ /* 0x000fe40003f66070 */
[----:B------:R-:W-:Y:S01]  /*1a90*/  LOP3.LUT R2, R33, R14, RZ, 0x3c, !PT ;  /* 0x0000000e21027212 */ /* 0x000fe200078e3cff */
[----:B------:R-:W-:Y:S01]  /*1aa0*/  @!P2 VIADD R0, R0, 0x1 ;  /* 0x000000010000a836 */ /* 0x000fe20000000000 */
[----:B------:R-:W-:Y:S02]  /*1ab0*/  ISETP.NE.AND P2, PT, R14, RZ, PT ;  /* 0x000000ff0e00720c */ /* 0x000fe40003f45270 */
[----:B------:R-:W-:Y:S01]  /*1ac0*/  ISETP.GE.AND P1, PT, R2, RZ, PT ;  /* 0x000000ff0200720c */ /* 0x000fe20003f26270 */
[----:B------:R-:W-:Y:S01]  /*1ad0*/  IMAD R2, R7, R238, RZ ;  /* 0x000000ee07027224 */ /* 0x000fe200078e02ff */
[----:B------:R-:W-:-:S05]  /*1ae0*/  SHF.L.U32 R234, R233, 0x3, RZ ;  /* 0x00000003e9ea7819 */ /* 0x000fca00000006ff */
[----:B------:R-:W-:Y:S02]  /*1af0*/  @P3 VIADD R0, R0, 0x1 ;  /* 0x0000000100003836 */ /* 0x000fe40000000000 */
[C---:B------:R-:W-:Y:S01]  /*1b00*/  IMAD R4, R11.reuse, R239, R2 ;  /* 0x000000ef0b047224 */ /* 0x040fe200078e0202 */
[----:B------:R-:W-:Y:S01]  /*1b10*/  LOP3.LUT R228, R234, 0x38, RZ, 0xc0, !PT ;  /* 0x00000038eae47812 */ /* 0x000fe200078ec0ff */
[----:B------:R-:W-:-:S04]  /*1b20*/  IMAD.WIDE.U32 R2, R11, R238, RZ ;  /* 0x000000ee0b027225 */ /* 0x000fc800078e00ff */
[----:B------:R-:W-:Y:S01]  /*1b30*/  @!P1 IMAD.MOV R0, RZ, RZ, -R0 ;  /* 0x000000ffff009224 */ /* 0x000fe200078e0a00 */
[----:B------:R-:W-:Y:S01]  /*1b40*/  @!P2 LOP3.LUT R0, RZ, R14, RZ, 0x33, !PT ;  /* 0x0000000eff00a212 */ /* 0x000fe200078e33ff */
[----:B------:R-:W-:Y:S01]  /*1b50*/  IMAD.IADD R9, R3, 0x1, R4 ;  /* 0x0000000103097824 */ /* 0x000fe200078e0204 */
[----:B------:R-:W-:Y:S02]  /*1b60*/  IADD3 R4, P2, P1, R2, R8, R228 ;  /* 0x0000000802047210 */ /* 0x000fe4000795e0e4 */
[----:B------:R-:W-:Y:S01]  /*1b70*/  SHF.R.S32.HI R7, RZ, 0x1f, R0 ;  /* 0x0000001fff077819 */ /* 0x000fe20000011400 */
[-C--:B------:R-:W-:Y:S02]  /*1b80*/  IMAD R6, R29, R0.reuse, RZ ;  /* 0x000000001d067224 */ /* 0x080fe400078e02ff */
[----:B------:R-:W-:Y:S01]  /*1b90*/  IMAD.WIDE.U32 R2, R28, R0, RZ ;  /* 0x000000001c027225 */ /* 0x000fe200078e00ff */
[----:B------:R-:W-:-:S03]  /*1ba0*/  LOP3.LUT R5, R234, 0x1c0, RZ, 0xc0, !PT ;  /* 0x000001c0ea057812 */ /* 0x000fc600078ec0ff */
[----:B------:R-:W-:Y:S01]  /*1bb0*/  IMAD R0, R7, R28, R6 ;  /* 0x0000001c07007224 */ /* 0x000fe200078e0206 */
[----:B------:R-:W-:Y:S02]  /*1bc0*/  IADD3.X R6, PT, PT, R9, R10, RZ, P2, P1 ;  /* 0x0000000a09067210 */ /* 0x000fe400017e24ff */
[----:B------:R-:W-:Y:S01]  /*1bd0*/  IADD3 R4, P1, PT, R4, R2, RZ ;  /* 0x0000000204047210 */ /* 0x000fe20007f3e0ff */
[----:B------:R-:W-:Y:S01]  /*1be0*/  IMAD.IADD R2, R3, 0x1, R0 ;  /* 0x0000000103027824 */ /* 0x000fe200078e0200 */
[----:B------:R-:W-:Y:S01]  /*1bf0*/  LOP3.LUT R5, R5, 0x38, R233, 0xf8, !PT ;  /* 0x0000003805057812 */ /* 0x000fe200078ef8e9 */
[----:B------:R-:W1:Y:S03]  /*1c00*/  S2UR UR6, SR_CgaCtaId ;  /* 0x00000000000679c3 */ /* 0x000e660000008800 */
[----:B------:R-:W-:-:S04]  /*1c10*/  LOP3.LUT R5, R5, R228, RZ, 0x3c, !PT ;  /* 0x000000e405057212 */ /* 0x000fc800078e3cff */
[----:B------:R-:W-:Y:S01]  /*1c20*/  LOP3.LUT R234, R5, 0x1e00, R234, 0xf8, !PT ;  /* 0x00001e0005ea7812 */ /* 0x000fe200078ef8ea */
[----:B------:R-:W-:Y:S01]  /*1c30*/  IMAD.X R5, R6, 0x1, R2, P1 ;  /* 0x0000000106057824 */ /* 0x000fe200008e0602 */
[----:B------:R-:W-:Y:S02]  /*1c40*/  IADD3 R6, P1, PT, R228, R15, RZ ;  /* 0x0000000fe4067210 */ /* 0x000fe40007f3e0ff */
[----:B------:R-:W-:Y:S02]  /*1c50*/  IADD3 R30, PT, PT, -R31, R30, RZ ;  /* 0x0000001e1f1e7210 */ /* 0x000fe40007ffe1ff */
[----:B------:R-:W-:Y:S01]  /*1c60*/  SHF.R.U32.HI R2, RZ, 0x3, R233 ;  /* 0x00000003ff027819 */ /* 0x000fe200000116e9 */
[----:B------:R-:W-:Y:S02]  /*1c70*/  IMAD.X R7, RZ, RZ, R21, P1 ;  /* 0x000000ffff077224 */ /* 0x000fe400008e0615 */
[----:B------:R2:W-:Y:S02]  /*1c80*/  STL [R1], R30 ;  /* 0x0000001e01007387 */ /* 0x0005e40000100800 */
[----:B------:R-:W-:-:S02]  /*1c90*/  IMAD R3, R239, R2, RZ ;  /* 0x00000002ef037224 */ /* 0x000fc400078e02ff */
[----:B------:R-:W-:Y:S01]  /*1ca0*/  IMAD.WIDE.U32 R4, R2, R238, R4 ;  /* 0x000000ee02047225 */ /* 0x000fe200078e0004 */
[----:B------:R-:W-:-:S03]  /*1cb0*/  UMOV UR7, 0x400 ;  /* 0x0000040000077882 */ /* 0x000fc60000000000 */
[----:B------:R-:W-:Y:S02]  /*1cc0*/  IMAD R14, R237, R2, RZ ;  /* 0x00000002ed0e7224 */ /* 0x000fe400078e02ff */
[----:B------:R-:W-:Y:S01]  /*1cd0*/  IMAD.WIDE.U32 R6, R2, R236, R6 ;  /* 0x000000ec02067225 */ /* 0x000fe200078e0006 */
[----:B------:R-:W-:Y:S01]  /*1ce0*/  IADD3 R5, PT, PT, R5, R3, RZ ;  /* 0x0000000305057210 */ /* 0x000fe20007ffe0ff */
[----:B-1----:R-:W-:Y:S02]  /*1cf0*/  ULEA UR6, UR6, UR7, 0x18 ;  /* 0x0000000706067291 */ /* 0x002fe4000f8ec0ff */
[----:B------:R-:W-:Y:S01]  /*1d00*/  IMAD.IADD R3, R7, 0x1, R14 ;  /* 0x0000000107037824 */ /* 0x000fe200078e020e */
[-C--:B------:R-:W-:Y:S01]  /*1d10*/  LOP3.LUT R241, R241, R240.reuse, RZ, 0x3c, !PT ;  /* 0x000000f0f1f17212 */ /* 0x080fe200078e3cff */
[----:B------:R-:W-:Y:S02]  /*1d20*/  BSSY.RECONVERGENT B0, `(.L_x_694) ;  /* 0x000002d000007945 */ /* 0x000fe40003800200 */
[----:B------:R-:W-:Y:S01]  /*1d30*/  IMAD.U32 R229, RZ, RZ, UR6 ;  /* 0x00000006ffe57e24 */ /* 0x000fe2000f8e00ff */
[----:B------:R-:W-:-:S03]  /*1d40*/  LOP3.LUT R240, R241, R240, RZ, 0x3c, !PT ;  /* 0x000000f0f1f07212 */ /* 0x000fc600078e3cff */
[----:B------:R-:W-:Y:S01]  /*1d50*/  IMAD R234, R234, 0x2, R229 ;  /* 0x00000002eaea7824 */ /* 0x000fe200078e02e5 */
[----:B------:R-:W-:Y:S01]  /*1d60*/  LOP3.LUT R241, R241, R240, RZ, 0x3c, !PT ;  /* 0x000000f0f1f17212 */ /* 0x000fe200078e3cff */
[----:B--2---:R-:W-:Y:S02]  /*1d70*/  @P0 IMAD R11, R13, R252, RZ ;  /* 0x000000fc0d0b0224 */ /* 0x004fe400078e02ff */
[-C--:B---3--:R-:W-:Y:S02]  /*1d80*/  @!P0 IMAD R0, R17, R34.reuse, RZ ;  /* 0x0000002211008224 */ /* 0x088fe400078e02ff */
[----:B------:R-:W-:-:S04]  /*1d90*/  @!P0 IMAD.WIDE.U32 R8, R16, R34, RZ ;  /* 0x0000002210088225 */ /* 0x000fc800078e00ff */
[----:B------:R-:W-:Y:S01]  /*1da0*/  @!P0 IMAD.MOV.U32 R10, RZ, RZ, R8 ;  /* 0x000000ffff0a8224 */ /* 0x000fe200078e0008 */
[----:B------:R-:W-:Y:S01]  /*1db0*/  @!P0 IADD3 R0, PT, PT, R9, R0, RZ ;  /* 0x0000000009008210 */ /* 0x000fe20007ffe0ff */
[----:B------:R-:W-:-:S03]  /*1dc0*/  @P0 IMAD.WIDE.U32 R8, R12, R252, RZ ;  /* 0x000000fc0c080225 */ /* 0x000fc600078e00ff */
[----:B------:R-:W-:Y:S01]  /*1dd0*/  @P0 MOV R10, R8 ;  /* 0x00000008000a0202 */ /* 0x000fe20000000f00 */
[----:B------:R-:W-:-:S03]  /*1de0*/  @P0 IMAD.IADD R0, R9, 0x1, R11 ;  /* 0x0000000109000824 */ /* 0x000fc600078e020b */
[----:B------:R-:W-:-:S04]  /*1df0*/  IADD3 R10, P1, PT, R228, R10, RZ ;  /* 0x0000000ae40a7210 */ /* 0x000fc80007f3e0ff */
[----:B------:R-:W-:Y:S02]  /*1e00*/  IADD3.X R11, PT, PT, RZ, R0, RZ, P1, !PT ;  /* 0x00000000ff0b7210 */ /* 0x000fe40000ffe4ff */
[----:B------:R-:W-:Y:S02]  /*1e10*/  ISETP.GE.AND P1, PT, R2, R30, PT ;  /* 0x0000001e0200720c */ /* 0x000fe40003f26270 */
[----:B------:R-:W-:Y:S01]  /*1e20*/  LEA R244, P3, R6, R24, 0x1 ;  /* 0x0000001806f47211 */ /* 0x000fe200078608ff */
[-C--:B----4-:R-:W-:Y:S01]  /*1e30*/  IMAD R8, R27, R33.reuse, RZ ;  /* 0x000000211b087224 */ /* 0x090fe200078e02ff */
[----:B------:R-:W-:Y:S01]  /*1e40*/  LEA R246, P2, R4, R22, 0x1 ;  /* 0x0000001604f67211 */ /* 0x000fe200078408ff */
[----:B------:R-:W-:Y:S01]  /*1e50*/  IMAD.WIDE.U32 R10, R26, R33, R10 ;  /* 0x000000211a0a7225 */ /* 0x000fe200078e000a */
[----:B------:R-:W-:Y:S02]  /*1e60*/  LEA.HI.X R243, R6, R25, R3, 0x1, P3 ;  /* 0x0000001906f37211 */ /* 0x000fe400018f0c03 */
[----:B------:R-:W-:-:S02]  /*1e70*/  MOV R3, RZ ;  /* 0x000000ff00037202 */ /* 0x000fc40000000f00 */
[----:B------:R-:W-:Y:S01]  /*1e80*/  LEA.HI.X R245, R4, R23, R5, 0x1, P2 ;  /* 0x0000001704f57211 */ /* 0x000fe200010f0c05 */
[----:B------:R-:W-:Y:S01]  /*1e90*/  @!P0 IMAD.MOV.U32 R4, RZ, RZ, R12 ;  /* 0x000000ffff048224 */ /* 0x000fe200078e000c */
[----:B------:R-:W-:Y:S01]  /*1ea0*/  @!P0 MOV R5, R13 ;  /* 0x0000000d00058202 */ /* 0x000fe20000000f00 */
[----:B------:R-:W-:Y:S01]  /*1eb0*/  @P0 IMAD.MOV.U32 R5, RZ, RZ, R13 ;  /* 0x000000ffff050224 */ /* 0x000fe200078e000d */
[----:B------:R-:W-:Y:S01]  /*1ec0*/  @P0 MOV R4, R12 ;  /* 0x0000000c00040202 */ /* 0x000fe20000000f00 */
[----:B------:R-:W-:Y:S01]  /*1ed0*/  IMAD.WIDE.U32 R6, R32, 0x40, R2 ;  /* 0x0000004020067825 */ /* 0x000fe200078e0002 */
[----:B------:R-:W-:Y:S01]  /*1ee0*/  IADD3 R9, PT, PT, R11, R8, RZ ;  /* 0x000000080b097210 */ /* 0x000fe20007ffe0ff */
[----:B------:R-:W-:Y:S06]  /*1ef0*/  @P1 BRA `(.L_x_695) ;  /* 0x00000000003c1947 */ /* 0x000fec0003800000 */
[----:B-----5:R-:W-:-:S13]  /*1f00*/  ISETP.GE.AND P0, PT, R228, R247, PT ;  /* 0x000000f7e400720c */ /* 0x020fda0003f06270 */
[----:B------:R-:W-:Y:S05]  /*1f10*/  @P0 BRA `(.L_x_696) ;  /* 0x0000000000300947 */ /* 0x000fea0003800000 */
[----:B------:R-:W-:Y:S01]  /*1f20*/  MOV R8, R10 ;  /* 0x0000000a00087202 */ /* 0x000fe20000000f00 */
[----:B------:R-:W-:-:S04]  /*1f30*/  IMAD R0, R7, R4, RZ ;  /* 0x0000000407007224 */ /* 0x000fc800078e02ff */
[----:B------:R-:W-:-:S04]  /*1f40*/  IMAD.WIDE.U32 R12, R6, R4, R8 ;  /* 0x00000004060c7225 */ /* 0x000fc800078e0008 */
[----:B------:R-:W-:Y:S01]  /*1f50*/  IMAD R0, R6, R5, R0 ;  /* 0x0000000506007224 */ /* 0x000fe200078e0200 */
[----:B------:R-:W-:-:S04]  /*1f60*/  LEA R14, P0, R12, R18, 0x1 ;  /* 0x000000120c0e7211 */ /* 0x000fc800078008ff */
[----:B------:R-:W-:-:S04]  /*1f70*/  IADD3 R0, PT, PT, R13, R0, RZ ;  /* 0x000000000d007210 */ /* 0x000fc80007ffe0ff */
[----:B------:R-:W-:-:S05]  /*1f80*/  LEA.HI.X R15, R12, R19, R0, 0x1, P0 ;  /* 0x000000130c0f7211 */ /* 0x000fca00000f0c00 */
[----:B------:R-:W-:Y:S01]  /*1f90*/  @!PT LDS RZ, [RZ] ;  /* 0x00000000fffff984 */ /* 0x000fe20000000800 */
[----:B------:R-:W-:Y:S01]  /*1fa0*/  @!PT LDS RZ, [RZ] ;  /* 0x00000000fffff984 */ /* 0x000fe20000000800 */
[----:B------:R-:W-:Y:S01]  /*1fb0*/  @!PT LDS RZ, [RZ] ;  /* 0x00000000fffff984 */ /* 0x000fe20000000800 */
[----:B------:R2:W-:Y:S01]  /*1fc0*/  LDGSTS.E.BYPASS.LTC128B.128 [R234], desc[UR4][R14.64] ;  /* 0x000000000eea7fae */ /* 0x0005e2000b981a04 */
[----:B------:R-:W-:Y:S05]  /*1fd0*/  BRA `(.L_x_695) ;  /* 0x0000000000047947 */ /* 0x000fea0003800000 */
.L_x_696:
[----:B------:R1:W-:Y:S02]  /*1fe0*/  STS.128 [R234], RZ ;  /* 0x000000ffea007388 */ /* 0x0003e40000000c00 */
.L_x_695:
[----:B------:R-:W-:Y:S05]  /*1ff0*/  BSYNC.RECONVERGENT B0 ;  /* 0x0000000000007941 */ /* 0x000fea0003800200 */
.L_x_694:
[C---:B------:R-:W-:Y:S01]  /*2000*/  VIADD R21, R2.reuse, 0x10 ;  /* 0x0000001002157836 */ /* 0x040fe20000000000 */
[----:B------:R-:W-:Y:S01]  /*2010*/  IADD3 R22, PT, PT, R2, 0x30, RZ ;  /* 0x0000003002167810 */ /* 0x000fe20007ffe0ff */
[----:B--2---:R-:W-:Y:S01]  /*2020*/  IMAD R14, R242, -0x100, R20 ;  /* 0xffffff00f20e7824 */ /* 0x004fe200078e0214 */
[----:B------:R-:W-:Y:S01]  /*2030*/  BSSY.RECONVERGENT B0, `(.L_x_697) ;  /* 0x0000019000007945 */ /* 0x000fe20003800200 */
[----:B------:R-:W-:Y:S01]  /*2040*/  VIADD R23, R2, 0x20 ;  /* 0x0000002002177836 */ /* 0x000fe20000000000 */
[-C--:B------:R-:W-:Y:S01]  /*2050*/  ISETP.GE.AND P0, PT, R21, R30.reuse, PT ;  /* 0x0000001e1500720c */ /* 0x080fe20003f06270 */
[----:B------:R-:W-:Y:S01]  /*2060*/  VIADD R14, R14, 0x100 ;  /* 0x000001000e0e7836 */ /* 0x000fe20000000000 */
[-C--:B------:R-:W-:Y:S02]  /*2070*/  ISETP.GE.AND P1, PT, R22, R30.reuse, PT ;  /* 0x0000001e1600720c */ /* 0x080fe40003f26270 */
[----:B------:R-:W-:Y:S02]  /*2080*/  ISETP.GE.AND P2, PT, R23, R30, PT ;  /* 0x0000001e1700720c */ /* 0x000fe40003f46270 */
[----:B------:R-:W-:-:S07]  /*2090*/  ISETP.GE.AND P6, PT, R2, R14, PT ;  /* 0x0000000e0200720c */ /* 0x000fce0003fc6270 */
[----:B------:R-:W-:Y:S06]  /*20a0*/  @P0 BRA `(.L_x_698) ;  /* 0x0000000000440947 */ /* 0x000fec0003800000 */
[----:B-----5:R-:W-:-:S13]  /*20b0*/  ISETP.GE.AND P0, PT, R228, R247, PT ;  /* 0x000000f7e400720c */ /* 0x020fda0003f06270 */
[----:B------:R2:W-:Y:S01]  /*20c0*/  @P0 STS.128 [R234+0x800], RZ ;  /* 0x000800ffea000388 */ /* 0x0005e20000000c00 */
[----:B------:R-:W-:Y:S05]  /*20d0*/  @P0 BRA `(.L_x_698) ;  /* 0x0000000000380947 */ /* 0x000fea0003800000 */
[----:B------:R-:W-:Y:S02]  /*20e0*/  IADD3 R0, P0, PT, R6, 0x10, RZ ;  /* 0x0000001006007810 */ /* 0x000fe40007f1e0ff */
[----:B------:R-:W-:-:S03]  /*20f0*/  MOV R13, R9 ;  /* 0x00000009000d7202 */ /* 0x000fc60000000f00 */
[----:B------:R-:W-:-:S04]  /*2100*/  IMAD.X R12, RZ, RZ, R7, P0 ;  /* 0x000000ffff0c7224 */ /* 0x000fc800000e0607 */
[----:B------:R-:W-:Y:S02]  /*2110*/  IMAD R15, R12, R4, RZ ;  /* 0x000000040c0f7224 */ /* 0x000fe400078e02ff */
[----:B------:R-:W-:-:S04]  /*2120*/  IMAD.MOV.U32 R12, RZ, RZ, R10 ;  /* 0x000000ffff0c7224 */ /* 0x000fc800078e000a */
        /* <DEDUP_REMOVED lines=8> */
[----:B------:R3:W-:Y:S02]  /*21b0*/  LDGSTS.E.BYPASS.LTC128B.128 [R234+0x800], desc[UR4][R16.64] ;  /* 0x0080000010ea7fae */ /* 0x0007e4000b981a04 */
.L_x_698:
[----:B------:R-:W-:Y:S05]  /*21c0*/  BSYNC.RECONVERGENT B0 ;  /* 0x0000000000007941 */ /* 0x000fea0003800200 */
.L_x_697:
[----:B------:R-:W-:Y:S04]  /*21d0*/  BSSY.RECONVERGENT B0, `(.L_x_699) ;  /* 0x0000013000007945 */ /* 0x000fe80003800200 */
[----:B------:R-:W-:Y:S05]  /*21e0*/  @P2 BRA `(.L_x_700) ;  /* 0x0000000000442947 */ /* 0x000fea0003800000 */
        /* <DEDUP_REMOVED lines=10> */
[----:B---3--:R-:W-:-:S04]  /*2290*/  LEA R16, P0, R12, R18, 0x1 ;  /* 0x000000120c107211 */ /* 0x008fc800078008ff */
[----:B------:R-:W-:-:S04]  /*22a0*/  IADD3 R0, PT, PT, R13, R0, RZ ;  /* 0x000000000d007210 */ /* 0x000fc80007ffe0ff */
[----:B------:R-:W-:-:S05]  /*22b0*/  LEA.HI.X R17, R12, R19, R0, 0x1, P0 ;  /* 0x000000130c117211 */ /* 0x000fca00000f0c00 */
[----:B------:R-:W-:Y:S01]  /*22c0*/  @!PT LDS RZ, [RZ] ;  /* 0x00000000fffff984 */ /* 0x000fe20000000800 */
[----:B------:R-:W-:Y:S01]  /*22d0*/  @!PT LDS RZ, [RZ] ;  /* 0x00000000fffff984 */ /* 0x000fe20000000800 */
[----:B------:R-:W-:Y:S01]  /*22e0*/  @!PT LDS RZ, [RZ] ;  /* 0x00000000fffff984 */ /* 0x000fe20000000800 */
[----:B------:R3:W-:Y:S02]  /*22f0*/  LDGSTS.E.BYPASS.LTC128B.128 [R234+0x1000], desc[UR4][R16.64] ;  /* 0x0100000010ea7fae */ /* 0x0007e4000b981a04 */
.L_x_700:
[----:B------:R-:W-:Y:S05]  /*2300*/  BSYNC.RECONVERGENT B0 ;  /* 0x0000000000007941 */ /* 0x000fea0003800200 */
.L_x_699:
[----:B------:R-:W-:Y:S04]  /*2310*/  BSSY.RECONVERGENT B0, `(.L_x_701) ;  /* 0x0000013000007945 */ /* 0x000fe80003800200 */
[----:B------:R-:W-:Y:S05]  /*2320*/  @P1 BRA `(.L_x_702) ;  /* 0x0000000000441947 */ /* 0x000fea0003800000 */
[----:B-----5:R-:W-:-:S13]  /*2330*/  ISETP.GE.AND P0, PT, R228, R247, PT ;  /* 0x000000f7e400720c */ /* 0x020fda0003f06270 */
[----:B------:R1:W-:Y:S01]  /*2340*/  @P0 STS.128 [R234+0x1800], RZ ;  /* 0x001800ffea000388 */ /* 0x0003e20000000c00 */
[----:B------:R-:W-:Y:S05]  /*2350*/  @P0 BRA `(.L_x_702) ;  /* 0x0000000000380947 */ /* 0x000fea0003800000 */
[----:B------:R-:W-:-:S05]  /*2360*/  IADD3 R0, P0, PT, R6, 0x30, RZ ;  /* 0x0000003006007810 */ /* 0x000fca0007f1e0ff */
[----:B------:R-:W-:Y:S01]  /*2370*/  IMAD.X R6, RZ, RZ, R7, P0 ;  /* 0x000000ffff067224 */ /* 0x000fe200000e0607 */
[----:B------:R-:W-:-:S03]  /*2380*/  MOV R7, R9 ;  /* 0x0000000900077202 */ /* 0x000fc60000000f00 */
        /* <DEDUP_REMOVED lines=11> */
.L_x_702:
[----:B------:R-:W-:Y:S05]  /*2440*/  BSYNC.RECONVERGENT B0 ;  /* 0x0000000000007941 */ /* 0x000fea0003800200 */
.L_x_701:
[----:B------:R-:W-:Y:S01]  /*2450*/  BSSY.RECONVERGENT B0, `(.L_x_703) ;  /* 0x000000e000007945 */ /* 0x000fe20003800200 */
[C---:B------:R-:W-:Y:S02]  /*2460*/  SHF.L.U64.HI R6, R236.reuse, 0x4, R237 ;  /* 0x00000004ec067819 */ /* 0x040fe400000102ed */
[----:B------:R-:W-:Y:S01]  /*2470*/  SHF.L.U32 R0, R236, 0x4, RZ ;  /* 0x00000004ec007819 */ /* 0x000fe200000006ff */
[----:B------:R-:W-:Y:S05]  /*2480*/  @P6 BRA `(.L_x_704) ;  /* 0x0000000000286947 */ /* 0x000fea0003800000 */
[----:B-----5:R-:W-:-:S13]  /*2490*/  ISETP.GE.AND P0, PT, R228, R247, PT ;  /* 0x000000f7e400720c */ /* 0x020fda0003f06270 */
[----:B------:R-:W-:Y:S05]  /*24a0*/  @P0 BRA `(.L_x_705) ;  /* 0x00000000001c0947 */ /* 0x000fea0003800000 */
[----:B-1----:R-:W-:Y:S02]  /*24b0*/  MOV R4, R244 ;  /* 0x000000f400047202 */ /* 0x002fe40000000f00 */
[----:B------:R-:W-:-:S05]  /*24c0*/  MOV R5, R243 ;  /* 0x000000f300057202 */ /* 0x000fca0000000f00 */
[----:B------:R-:W-:Y:S01]  /*24d0*/  @!PT LDS RZ, [RZ] ;  /* 0x00000000fffff984 */ /* 0x000fe20000000800 */
[----:B------:R-:W-:Y:S01]  /*24e0*/  @!PT LDS RZ, [RZ] ;  /* 0x00000000fffff984 */ /* 0x000fe20000000800 */
[----:B------:R-:W-:Y:S01]  /*24f0*/  @!PT LDS RZ, [RZ] ;  /* 0x00000000fffff984 */ /* 0x000fe20000000800 */
[----:B------:R1:W-:Y:S01]  /*2500*/  LDGSTS.E.BYPASS.LTC128B.128 [R234+0x2000], desc[UR4][R4.64] ;  /* 0x0200000004ea7fae */ /* 0x0003e2000b981a04 */
[----:B------:R-:W-:Y:S05]  /*2510*/  BRA `(.L_x_704) ;  /* 0x0000000000047947 */ /* 0x000fea0003800000 */
.L_x_705:
[----:B------:R1:W-:Y:S02]  /*2520*/  STS.128 [R234+0x2000], RZ ;  /* 0x002000ffea007388 */ /* 0x0003e40000000c00 */
.L_x_704:
[----:B------:R-:W-:Y:S05]  /*2530*/  BSYNC.RECONVERGENT B0 ;  /* 0x0000000000007941 */ /* 0x000fea0003800200 */
.L_x_703:
[----:B------:R-:W-:Y:S01]  /*2540*/  ISETP.GE.AND P3, PT, R21, R14, PT ;  /* 0x0000000e1500720c */ /* 0x000fe20003f66270 */
[----:B-----5:R-:W-:Y:S01]  /*2550*/  VIADD R18, R2, 0x40 ;  /* 0x0000004002127836 */ /* 0x020fe20000000000 */
[----:B-1----:R-:W-:Y:S01]  /*2560*/  LEA R4, P0, R0, R244, 0x1 ;  /* 0x000000f400047211 */ /* 0x002fe200078008ff */
[C---:B---3--:R-:W-:Y:S01]  /*2570*/  VIADD R17, R2.reuse, 0x50 ;  /* 0x0000005002117836 */ /* 0x048fe20000000000 */
[----:B------:R-:W-:Y:S01]  /*2580*/  BSSY.RECONVERGENT B0, `(.L_x_706) ;  /* 0x0000011000007945 */ /* 0x000fe20003800200 */
[----:B------:R-:W-:Y:S01]  /*2590*/  VIADD R16, R2, 0x60 ;  /* 0x0000006002107836 */ /* 0x000fe20000000000 */
[----:B------:R-:W-:Y:S01]  /*25a0*/  LEA.HI.X R5, R0, R243, R6, 0x1, P0 ;  /* 0x000000f300057211 */ /* 0x000fe200000f0c06 */
[----:B------:R-:W-:Y:S01]  /*25b0*/  VIADD R15, R2, 0x70 ;  /* 0x00000070020f7836 */ /* 0x000fe20000000000 */
[-C--:B------:R-:W-:Y:S02]  /*25c0*/  ISETP.GE.AND P2, PT, R23, R14.reuse, PT ;  /* 0x0000000e1700720c */ /* 0x080fe40003f46270 */
[----:B------:R-:W-:-:S02]  /*25d0*/  ISETP.GE.AND P1, PT, R22, R14, PT ;  /* 0x0000000e1600720c */ /* 0x000fc40003f26270 */
[-C--:B------:R-:W-:Y:S02]  /*25e0*/  ISETP.GE.AND P0, PT, R18, R14.reuse, PT ;  /* 0x0000000e1200720c */ /* 0x080fe40003f06270 */
[-C--:B------:R-:W-:Y:S02]  /*25f0*/  ISETP.GE.AND P5, PT, R17, R14.reuse, PT ;  /* 0x0000000e1100720c */ /* 0x080fe40003fa6270 */
[----:B------:R-:W-:Y:S01]  /*2600*/  ISETP.GE.AND P4, PT, R16, R14, PT ;  /* 0x0000000e1000720c */ /* 0x000fe20003f86270 */
[----:B------:R-:W-:-:S12]  /*2610*/  @P3 BRA `(.L_x_707) ;  /* 0x00000000001c3947 */ /* 0x000fd80003800000 */
[----:B------:R-:W-:-:S13]  /*2620*/  ISETP.GE.AND P3, PT, R228, R247, PT ;  /* 0x000000f7e400720c */ /* 0x000fda0003f66270 */
[----:B------:R1:W-:Y:S01]  /*2630*/  @P3 STS.128 [R234+0x2800], RZ ;  /* 0x002800ffea003388 */ /* 0x0003e20000000c00 */
[----:B------:R-:W-:Y:S05]  /*2640*/  @P3 BRA `(.L_x_707) ;  /* 0x0000000000103947 */ /* 0x000fea0003800000 */
[----:B------:R-:W-:Y:S01]  /*2650*/  @!PT LDS RZ, [RZ] ;  /* 0x00000000fffff984 */ /* 0x000fe20000000800 */
[----:B------:R-:W-:Y:S01]  /*2660*/  @!PT LDS RZ, [RZ] ;  /* 0x00000000fffff984 */ /* 0x000fe20000000800 */
[----:B------:R-:W-:Y:S01]  /*2670*/  @!PT LDS RZ, [RZ] ;  /* 0x00000000fffff984 */ /* 0x000fe20000000800 */
[----:B------:R3:W-:Y:S02]  /*2680*/  LDGSTS.E.BYPASS.LTC128B.128 [R234+0x2800], desc[UR4][R4.64] ;  /* 0x0280000004ea7fae */ /* 0x0007e4000b981a04 */
.L_x_707:
[----:B------:R-:W-:Y:S05]  /*2690*/  BSYNC.RECONVERGENT B0 ;  /* 0x0000000000007941 */ /* 0x000fea0003800200 */
.L_x_706:
[----:B------:R-:W-:Y:S01]  /*26a0*/  BSSY.RECONVERGENT B0, `(.L_x_708) ;  /* 0x000000d000007945 */ /* 0x000fe20003800200 */
[----:B------:R-:W-:Y:S02]  /*26b0*/  ISETP.GE.AND P3, PT, R15, R14, PT ;  /* 0x0000000e0f00720c */ /* 0x000fe40003f66270 */
[----:B------:R-:W-:Y:S01]  /*26c0*/  LOP3.LUT R13, R2, 0x80, RZ, 0xfc, !PT ;  /* 0x00000080020d7812 */ /* 0x000fe200078efcff */
[----:B------:R-:W-:Y:S05]  /*26d0*/  @P2 BRA `(.L_x_709) ;  /* 0x0000000000242947 */ /* 0x000fea0003800000 */
[----:B------:R-:W-:-:S13]  /*26e0*/  ISETP.GE.AND P2, PT, R228, R247, PT ;  /* 0x000000f7e400720c */ /* 0x000fda0003f46270 */
[----:B------:R1:W-:Y:S01]  /*26f0*/  @P2 STS.128 [R234+0x3000], RZ ;  /* 0x003000ffea002388 */ /* 0x0003e20000000c00 */
[----:B------:R-:W-:Y:S05]  /*2700*/  @P2 BRA `(.L_x_709) ;  /* 0x0000000000182947 */ /* 0x000fea0003800000 */
[----:B------:R-:W-:-:S04]  /*2710*/  LEA R6, P2, R236, R4, 0x5 ;  /* 0x00000004ec067211 */ /* 0x000fc800078428ff */
[----:B------:R-:W-:-:S05]  /*2720*/  LEA.HI.X R7, R236, R5, R237, 0x5, P2 ;  /* 0x00000005ec077211 */ /* 0x000fca00010f2ced */
[----:B------:R-:W-:Y:S01]  /*2730*/  @!PT LDS RZ, [RZ] ;  /* 0x00000000fffff984 */ /* 0x000fe20000000800 */
[----:B------:R-:W-:Y:S01]  /*2740*/  @!PT LDS RZ, [RZ] ;  /* 0x00000000fffff984 */ /* 0x000fe20000000800 */
[----:B------:R-:W-:Y:S01]  /*2750*/  @!PT LDS RZ, [RZ] ;  /* 0x00000000fffff984 */ /* 0x000fe20000000800 */
[----:B------:R1:W-:Y:S04]  /*2760*/  LDGSTS.E.BYPASS.LTC128B.128 [R234+0x3000], desc[UR4][R6.64] ;  /* 0x0300000006ea7fae */ /* 0x0003e8000b981a04 */
.L_x_709:
[----:B------:R-:W-:Y:S05]  /*2770*/  BSYNC.RECONVERGENT B0 ;  /* 0x0000000000007941 */ /* 0x000fea0003800200 */
.L_x_708:
[----:B------:R-:W-:Y:S01]  /*2780*/  BSSY.RECONVERGENT B0, `(.L_x_710) ;  /* 0x000000d000007945 */ /* 0x000fe20003800200 */
[----:B------:R-:W-:Y:S02]  /*2790*/  ISETP.GE.AND P2, PT, R13, R14, PT ;  /* 0x0000000e0d00720c */ /* 0x000fe40003f46270 */
[----:B------:R-:W-:Y:S01]  /*27a0*/  IADD3 R12, PT, PT, R2, 0x90, RZ ;  /* 0x00000090020c7810 */ /* 0x000fe20007ffe0ff */
[----:B------:R-:W-:Y:S05]  /*27b0*/  @P1 BRA `(.L_x_711) ;  /* 0x0000000000241947 */ /* 0x000fea0003800000 */
[----:B------:R-:W-:-:S13]  /*27c0*/  ISETP.GE.AND P1, PT, R228, R247, PT ;  /* 0x000000f7e400720c */ /* 0x000fda0003f26270 */
[----:B------:R1:W-:Y:S01]  /*27d0*/  @P1 STS.128 [R234+0x3800], RZ ;  /* 0x003800ffea001388 */ /* 0x0003e20000000c00 */
[----:B------:R-:W-:Y:S05]  /*27e0*/  @P1 BRA `(.L_x_711) ;  /* 0x0000000000181947 */ /* 0x000fea0003800000 */
[----:B-1----:R-:W-:-:S04]  /*27f0*/  LEA R6, P1, R236, R4, 0x6 ;  /* 0x00000004ec067211 */ /* 0x002fc800078230ff */
[----:B------:R-:W-:-:S05]  /*2800*/  LEA.HI.X R7, R236, R5, R237, 0x6, P1 ;  /* 0x00000005ec077211 */ /* 0x000fca00008f34ed */
[----:B------:R-:W-:Y:S01]  /*2810*/  @!PT LDS RZ, [RZ] ;  /* 0x00000000fffff984 */ /* 0x000fe20000000800 */
[----:B------:R-:W-:Y:S01]  /*2820*/  @!PT LDS RZ, [RZ] ;  /* 0x00000000fffff984 */ /* 0x000fe20000000800 */
[----:B------:R-:W-:Y:S01]  /*2830*/  @!PT LDS RZ, [RZ] ;  /* 0x00000000fffff984 */ /* 0x000fe20000000800 */
[----:B------:R1:W-:Y:S04]  /*2840*/  LDGSTS.E.BYPASS.LTC128B.128 [R234+0x3800], desc[UR4][R6.64] ;  /* 0x0380000006ea7fae */ /* 0x0003e8000b981a04 */
.L_x_711:
[----:B------:R-:W-:Y:S05]  /*2850*/  BSYNC.RECONVERGENT B0 ;  /* 0x0000000000007941 */ /* 0x000fea0003800200 */
.L_x_710:
[----:B------:R-:W-:Y:S01]  /*2860*/  BSSY.RECONVERGENT B0, `(.L_x_712) ;  /* 0x0000010000007945 */ /* 0x000fe20003800200 */
[----:B------:R-:W-:Y:S02]  /*2870*/  ISETP.GE.AND P1, PT, R12, R14, PT ;  /* 0x0000000e0c00720c */ /* 0x000fe40003f26270 */
[----:B------:R-:W-:Y:S01]  /*2880*/  IADD3 R11, PT, PT, R2, 0xa0, RZ ;  /* 0x000000a0020b7810 */ /* 0x000fe20007ffe0ff */
[----:B------:R-:W-:Y:S05]  /*2890*/  @P0 BRA `(.L_x_713) ;  /* 0x0000000000300947 */ /* 0x000fea0003800000 */
[----:B------:R-:W-:-:S13]  /*28a0*/  ISETP.GE.AND P0, PT, R228, R247, PT ;  /* 0x000000f7e400720c */ /* 0x000fda0003f06270 */
[----:B------:R1:W-:Y:S01]  /*28b0*/  @P0 STS.128 [R234+0x4000], RZ ;  /* 0x004000ffea000388 */ /* 0x0003e20000000c00 */
[----:B------:R-:W-:Y:S05]  /*28c0*/  @P0 BRA `(.L_x_713) ;  /* 0x0000000000240947 */ /* 0x000fea0003800000 */
[----:B-1----:R-:W-:Y:S01]  /*28d0*/  MOV R6, R4 ;  /* 0x0000000400067202 */ /* 0x002fe20000000f00 */
[----:B------:R-:W-:Y:S01]  /*28e0*/  IMAD R0, R237, 0x60, RZ ;  /* 0x00000060ed007824 */ /* 0x000fe200078e02ff */
[----:B------:R-:W-:-:S03]  /*28f0*/  MOV R7, R5 ;  /* 0x0000000500077202 */ /* 0x000fc60000000f00 */
[----:B------:R-:W-:-:S05]  /*2900*/  IMAD.WIDE.U32 R6, R236, 0x60, R6 ;  /* 0x00000060ec067825 */ /* 0x000fca00078e0006 */
[----:B------:R-:W-:-:S05]  /*2910*/  IADD3 R7, PT, PT, R7, R0, RZ ;  /* 0x0000000007077210 */ /* 0x000fca0007ffe0ff */
[----:B------:R-:W-:Y:S01]  /*2920*/  @!PT LDS RZ, [RZ] ;  /* 0x00000000fffff984 */ /* 0x000fe20000000800 */
[----:B------:R-:W-:Y:S01]  /*2930*/  @!PT LDS RZ, [RZ] ;  /* 0x00000000fffff984 */ /* 0x000fe20000000800 */
[----:B------:R-:W-:Y:S01]  /*2940*/  @!PT LDS RZ, [RZ] ;  /* 0x00000000fffff984 */ /* 0x000fe20000000800 */
[----:B------:R1:W-:Y:S02]  /*2950*/  LDGSTS.E.BYPASS.LTC128B.128 [R234+0x4000], desc[UR4][R6.64] ;  /* 0x0400000006ea7fae */ /* 0x0003e4000b981a04 */
.L_x_713:
[----:B------:R-:W-:Y:S05]  /*2960*/  BSYNC.RECONVERGENT B0 ;  /* 0x0000000000007941 */ /* 0x000fea0003800200 */
.L_x_712:
        /* <DEDUP_REMOVED lines=13> */
.L_x_715:
[----:B------:R-:W-:Y:S05]  /*2a40*/  BSYNC.RECONVERGENT B0 ;  /* 0x0000000000007941 */ /* 0x000fea0003800200 */
.L_x_714:
        /* <DEDUP_REMOVED lines=16> */
.L_x_717:
[----:B------:R-:W-:Y:S05]  /*2b50*/  BSYNC.RECONVERGENT B0 ;  /* 0x0000000000007941 */ /* 0x000fea0003800200 */
.L_x_716:
        /* <DEDUP_REMOVED lines=16> */
.L_x_719:
[----:B------:R-:W-:Y:S05]  /*2c60*/  BSYNC.RECONVERGENT B0 ;  /* 0x0000000000007941 */ /* 0x000fea0003800200 */
.L_x_718:
        /* <DEDUP_REMOVED lines=16> */
.L_x_721:
[----:B------:R-:W-:Y:S05]  /*2d70*/  BSYNC.RECONVERGENT B0 ;  /* 0x0000000000007941 */ /* 0x000fea0003800200 */
.L_x_720:
[----:B------:R-:W-:Y:S01]  /*2d80*/  BSSY.RECONVERGENT B0, `(.L_x_722) ;  /* 0x000000d000007945 */ /* 0x000fe20003800200 */
[----:B------:R-:W-:Y:S02]  /*2d90*/  ISETP.GE.AND P2, PT, R19, R14, PT ;  /* 0x0000000e1300720c */ /* 0x000fe40003f46270 */
[----:B------:R-:W-:Y:S01]  /*2da0*/  IADD3 R24, PT, PT, R2, 0xf0, RZ ;  /* 0x000000f002187810 */ /* 0x000fe20007ffe0ff */
        /* <DEDUP_REMOVED lines=10> */
.L_x_723:
[----:B------:R-:W-:Y:S05]  /*2e50*/  BSYNC.RECONVERGENT B0 ;  /* 0x0000000000007941 */ /* 0x000fea0003800200 */
.L_x_722:
[----:B------:R-:W-:Y:S01]  /*2e60*/  BSSY.RECONVERGENT B0, `(.L_x_724) ;  /* 0x000000f000007945 */ /* 0x000fe20003800200 */
[----:B------:R-:W-:-:S03]  /*2e70*/  ISETP.GE.AND P1, PT, R24, R14, PT ;  /* 0x0000000e1800720c */ /* 0x000fc60003f26270 */
[----:B------:R-:W-:Y:S10]  /*2e80*/  @P0 BRA `(.L_x_725) ;  /* 0x0000000000300947 */ /* 0x000ff40003800000 */
        /* <DEDUP_REMOVED lines=12> */
.L_x_725:
[----:B------:R-:W-:Y:S05]  /*2f50*/  BSYNC.RECONVERGENT B0 ;  /* 0x0000000000007941 */ /* 0x000fea0003800200 */
.L_x_724:
[----:B------:R-:W-:Y:S04]  /*2f60*/  BSSY.RECONVERGENT B0, `(.L_x_726) ;  /* 0x000000e000007945 */ /* 0x000fe80003800200 */
        /* <DEDUP_REMOVED lines=13> */
.L_x_727:
[----:B------:R-:W-:Y:S05]  /*3040*/  BSYNC.RECONVERGENT B0 ;  /* 0x0000000000007941 */ /* 0x000fea0003800200 */
.L_x_726:
        /* <DEDUP_REMOVED lines=14> */
.L_x_729:
[----:B------:R-:W-:Y:S05]  /*3130*/  BSYNC.RECONVERGENT B0 ;  /* 0x0000000000007941 */ /* 0x000fea0003800200 */
.L_x_728:
        /* <DEDUP_REMOVED lines=14> */
.L_x_731:
[----:B------:R-:W-:Y:S05]  /*3220*/  BSYNC.RECONVERGENT B0 ;  /* 0x0000000000007941 */ /* 0x000fea0003800200 */
.L_x_730:
        /* <DEDUP_REMOVED lines=14> */
.L_x_733:
[----:B------:R-:W-:Y:S05]  /*3310*/  BSYNC.RECONVERGENT B0 ;  /* 0x0000000000007941 */ /* 0x000fea0003800200 */
.L_x_732:
        /* <DEDUP_REMOVED lines=14> */
.L_x_735:
[----:B------:R-:W-:Y:S05]  /*3400*/  BSYNC.RECONVERGENT B0 ;  /* 0x0000000000007941 */ /* 0x000fea0003800200 */
.L_x_734:
[----:B------:R-:W0:Y:S01]  /*3410*/  LDGDEPBAR ;  /* 0x00000000000079af */ /* 0x000e220000000000 */
[C---:B---3--:R-:W-:Y:S02]  /*3420*/  SHF.L.U64.HI R4, R238.reuse, 0x4, R239 ;  /* 0x00000004ee047819 */ /* 0x048fe400000102ef */
[----:B------:R-:W-:Y:S01]  /*3430*/  SHF.L.U32 R0, R238, 0x4, RZ ;  /* 0x00000004ee007819 */ /* 0x000fe200000006ff */
[----:B------:R-:W-:-:S06]  /*3440*/  DEPBAR.LE SB0, 0x0 ;  /* 0x000080000000791a */ /* 0x000fcc0000000000 */
[----:B------:R-:W-:Y:S05]  /*3450*/  WARPSYNC.ALL ;  /* 0x0000000000007948 */ /* 0x000fea0003800000 */
[----:B------:R-:W-:Y:S01]  /*3460*/  BSSY.RECONVERGENT B0, `(.L_x_736) ;  /* 0x000000f000007945 */ /* 0x000fe20003800200 */
[----:B------:R-:W-:Y:S06]  /*3470*/  BAR.SYNC.DEFER_BLOCKING 0x0 ;  /* 0x0000000000007b1d */ /* 0x000fec0000010000 */
[----:B------:R-:W-:Y:S05]  /*3480*/  @P6 BRA `(.L_x_737) ;  /* 0x00000000002c6947 */ /* 0x000fea0003800000 */
[----:B------:R-:W-:-:S13]  /*3490*/  ISETP.GE.AND P0, PT, R228, R247, PT ;  /* 0x000000f7e400720c */ /* 0x000fda0003f06270 */
        /* <DEDUP_REMOVED lines=8> */
.L_x_738:
[----:B------:R3:W-:Y:S01]  /*3520*/  STS.128 [R234+0xa000], RZ ;  /* 0x00a000ffea007388 */ /* 0x0007e20000000c00 */
[----:B------:R-:W-:Y:S05]  /*3530*/  BRA `(.L_x_739) ;  /* 0x0000000000047947 */ /* 0x000fea0003800000 */
.L_x_737:
[----:B------:R3:W-:Y:S02]  /*3540*/  STS.128 [R234+0xa000], RZ ;  /* 0x00a000ffea007388 */ /* 0x0007e40000000c00 */
.L_x_739:
[----:B------:R-:W-:Y:S05]  /*3550*/  BSYNC.RECONVERGENT B0 ;  /* 0x0000000000007941 */ /* 0x000fea0003800200 */
.L_x_736:
[----:B------:R-:W-:Y:S01]  /*3560*/  ISETP.GE.AND P1, PT, R21, R14, PT ;  /* 0x0000000e1500720c */ /* 0x000fe20003f26270 */
[----:B------:R-:W-:Y:S01]  /*3570*/  BSSY.RECONVERGENT B0, `(.L_x_740) ;  /* 0x0000012000007945 */ /* 0x000fe20003800200 */
[C---:B-1----:R-:W-:Y:S02]  /*3580*/  LEA R2, P2, R0.reuse, R246, 0x1 ;  /* 0x000000f600027211 */ /* 0x042fe400078408ff */
[-C--:B------:R-:W-:Y:S02]  /*3590*/  ISETP.GE.AND P0, PT, R23, R14.reuse, PT ;  /* 0x0000000e1700720c */ /* 0x080fe40003f06270 */
[----:B------:R-:W-:Y:S02]  /*35a0*/  LEA.HI.X R3, R0, R245, R4, 0x1, P2 ;  /* 0x000000f500037211 */ /* 0x000fe400010f0c04 */
[-C--:B------:R-:W-:Y:S02]  /*35b0*/  ISETP.GE.AND P6, PT, R22, R14.reuse, PT ;  /* 0x0000000e1600720c */ /* 0x080fe40003fc6270 */
[----:B------:R-:W-:-:S02]  /*35c0*/  ISETP.GE.AND P5, PT, R18, R14, PT ;  /* 0x0000000e1200720c */ /* 0x000fc40003fa6270 */
[-C--:B------:R-:W-:Y:S01]  /*35d0*/  ISETP.GE.AND P4, PT, R17, R14.reuse, PT ;  /* 0x0000000e1100720c */ /* 0x080fe20003f86270 */
[----:B------:R1:W-:Y:S01]  /*35e0*/  @P1 STS.128 [R234+0xa800], RZ ;  /* 0x00a800ffea001388 */ /* 0x0003e20000000c00 */
        /* <DEDUP_REMOVED lines=10> */
.L_x_741:
[----:B------:R-:W-:Y:S05]  /*3690*/  BSYNC.RECONVERGENT B0 ;  /* 0x0000000000007941 */ /* 0x000fea0003800200 */
.L_x_740:
[----:B------:R1:W-:Y:S01]  /*36a0*/  @P0 STS.128 [R234+0xb000], RZ ;  /* 0x00b000ffea000388 */ /* 0x0003e20000000c00 */
[----:B------:R-:W-:Y:S01]  /*36b0*/  BSSY.RECONVERGENT B0, `(.L_x_742) ;  /* 0x000000c000007945 */ /* 0x000fe20003800200 */
[----:B------:R-:W-:-:S03]  /*36c0*/  ISETP.GE.AND P1, PT, R13, R14, PT ;  /* 0x0000000e0d00720c */ /* 0x000fc60003f26270 */
[----:B------:R-:W-:Y:S10]  /*36d0*/  @P0 BRA `(.L_x_743) ;  /* 0x0000000000240947 */ /* 0x000ff40003800000 */
        /* <DEDUP_REMOVED lines=9> */
.L_x_743:
[----:B------:R-:W-:Y:S05]  /*3770*/  BSYNC.RECONVERGENT B0 ;  /* 0x0000000000007941 */ /* 0x000fea0003800200 */
.L_x_742:
[----:B------:R1:W-:Y:S01]  /*3780*/  @P6 STS.128 [R234+0xb800], RZ ;  /* 0x00b800ffea006388 */ /* 0x0003e20000000c00 */
[----:B------:R-:W-:Y:S01]  /*3790*/  BSSY.RECONVERGENT B0, `(.L_x_744) ;  /* 0x000000c000007945 */ /* 0x000fe20003800200 */
[----:B------:R-:W-:-:S03]  /*37a0*/  ISETP.GE.AND P0, PT, R12, R14, PT ;  /* 0x0000000e0c00720c */ /* 0x000fc60003f06270 */
[----:B------:R-:W-:Y:S10]  /*37b0*/  @P6 BRA `(.L_x_745) ;  /* 0x0000000000246947 */ /* 0x000ff40003800000 */
        /* <DEDUP_REMOVED lines=9> */
.L_x_745:
[----:B------:R-:W-:Y:S05]  /*3850*/  BSYNC.RECONVERGENT B0 ;  /* 0x0000000000007941 */ /* 0x000fea0003800200 */
.L_x_744:
[----:B------:R1:W-:Y:S01]  /*3860*/  @P5 STS.128 [R234+0xc000], RZ ;  /* 0x00c000ffea005388 */ /* 0x0003e20000000c00 */
        /* <DEDUP_REMOVED lines=15> */
.L_x_747:
[----:B------:R-:W-:Y:S05]  /*3960*/  BSYNC.RECONVERGENT B0 ;  /* 0x0000000000007941 */ /* 0x000fea0003800200 */
.L_x_746:
        /* <DEDUP_REMOVED lines=13> */
.L_x_749:
[----:B------:R-:W-:Y:S05]  /*3a40*/  BSYNC.RECONVERGENT B0 ;  /* 0x0000000000007941 */ /* 0x000fea0003800200 */
.L_x_748:
        /* <DEDUP_REMOVED lines=16> */
.L_x_751:
[----:B------:R-:W-:Y:S05]  /*3b50*/  BSYNC.RECONVERGENT B0 ;  /* 0x0000000000007941 */ /* 0x000fea0003800200 */
.L_x_750:
[----:B------:R1:W-:Y:S01]  /*3b60*/  @P2 STS.128 [R234+0xd800], RZ ;  /* 0x00d800ffea002388 */ /* 0x0003e20000000c00 */
[C---:B------:R-:W-:Y:S01]  /*3b70*/  IMAD.SHL.U32 R23, R233.reuse, 0x40, RZ ;  /* 0x00000040e9177824 */ /* 0x040fe200078e00ff */
[----:B------:R-:W-:Y:S01]  /*3b80*/  SHF.R.U32.HI R230, RZ, 0x1, R233 ;  /* 0x00000001ffe67819 */ /* 0x000fe200000116e9 */
[----:B------:R-:W-:Y:S01]  /*3b90*/  BSSY.RECONVERGENT B0, `(.L_x_752) ;  /* 0x0000012000007945 */ /* 0x000fe20003800200 */
[----:B------:R-:W-:Y:S01]  /*3ba0*/  ISETP.GE.AND P3, PT, R8, R14, PT ;  /* 0x0000000e0800720c */ /* 0x000fe20003f66270 */
[----:B------:R-:W-:Y:S01]  /*3bb0*/  IMAD.SHL.U32 R231, R233, 0x20, RZ ;  /* 0x00000020e9e77824 */ /* 0x000fe200078e00ff */
[----:B------:R-:W-:Y:S02]  /*3bc0*/  LOP3.LUT R6, R230, 0x8, RZ, 0xc0, !PT ;  /* 0x00000008e6067812 */ /* 0x000fe400078ec0ff */
[----:B------:R-:W-:Y:S01]  /*3bd0*/  LOP3.LUT R7, R23, 0x1c0, RZ, 0xc0, !PT ;  /* 0x000001c017077812 */ /* 0x000fe200078ec0ff */
        /* <DEDUP_REMOVED lines=13> */
.L_x_753:
[----:B------:R-:W-:Y:S05]  /*3cb0*/  BSYNC.RECONVERGENT B0 ;  /* 0x0000000000007941 */ /* 0x000fea0003800200 */
.L_x_752:
[----:B------:R1:W-:Y:S01]  /*3cc0*/  @P1 STS.128 [R234+0xe000], RZ ;  /* 0x00e000ffea001388 */ /* 0x0003e20000000c00 */
[----:B------:R-:W-:Y:S01]  /*3cd0*/  LOP3.LUT R0, R6, 0x1c0, R23, 0xf8, !PT ;  /* 0x000001c006007812 */ /* 0x000fe200078ef817 */
[----:B------:R-:W-:Y:S01]  /*3ce0*/  BSSY.RECONVERGENT B0, `(.L_x_754) ;  /* 0x0000015000007945 */ /* 0x000fe20003800200 */
[----:B------:R-:W-:Y:S02]  /*3cf0*/  LOP3.LUT R231, R231, 0x7c00, RZ, 0xc0, !PT ;  /* 0x00007c00e7e77812 */ /* 0x000fe400078ec0ff */
[----:B------:R-:W-:Y:S02]  /*3d00*/  LOP3.LUT R6, R7, 0x8, R233, 0xf8, !PT ;  /* 0x0000000807067812 */ /* 0x000fe400078ef8e9 */
[----:B------:R-:W-:Y:S02]  /*3d10*/  ISETP.GE.AND P2, PT, R19, R14, PT ;  /* 0x0000000e1300720c */ /* 0x000fe40003f46270 */
[----:B------:R-:W-:Y:S02]  /*3d20*/  LOP3.LUT R8, R23, 0x400, RZ, 0xc0, !PT ;  /* 0x0000040017087812 */ /* 0x000fe400078ec0ff */
[----:B------:R-:W-:-:S02]  /*3d30*/  LOP3.LUT R7, R231, 0x200, R23, 0xf8, !PT ;  /* 0x00000200e7077812 */ /* 0x000fc400078ef817 */
[-C--:B------:R-:W-:Y:S02]  /*3d40*/  LOP3.LUT R232, R0, R228.reuse, RZ, 0x3c, !PT ;  /* 0x000000e400e87212 */ /* 0x080fe400078e3cff */
[----:B------:R-:W-:Y:S01]  /*3d50*/  LOP3.LUT R6, R6, R228, RZ, 0x3c, !PT ;  /* 0x000000e406067212 */ /* 0x000fe200078e3cff */
        /* <DEDUP_REMOVED lines=13> */
.L_x_755:
[----:B------:R-:W-:Y:S05]  /*3e30*/  BSYNC.RECONVERGENT B0 ;  /* 0x0000000000007941 */ /* 0x000fea0003800200 */
.L_x_754:
[----:B------:R2:W-:Y:S01]  /*3e40*/  @P0 STS.128 [R234+0xe800], RZ ;  /* 0x00e800ffea000388 */ /* 0x0005e20000000c00 */
[----:B-1----:R-:W-:Y:S01]  /*3e50*/  LOP3.LUT R4, R7, R232, RZ, 0xfc, !PT ;  /* 0x000000e807047212 */ /* 0x002fe200078efcff */
[----:B------:R-:W-:Y:S01]  /*3e60*/  IMAD R0, R6, 0x2, R8 ;  /* 0x0000000206007824 */ /* 0x000fe200078e0208 */
[----:B------:R-:W-:Y:S01]  /*3e70*/  BSSY.RECONVERGENT B0, `(.L_x_756) ;  /* 0x000000e000007945 */ /* 0x000fe20003800200 */
[----:B------:R-:W-:Y:S02]  /*3e80*/  ISETP.GE.AND P1, PT, R24, R14, PT ;  /* 0x0000000e1800720c */ /* 0x000fe40003f26270 */
[----:B------:R-:W-:Y:S01]  /*3e90*/  LEA R21, R4, R229, 0x1 ;  /* 0x000000e504157211 */ /* 0x000fe200078e08ff */
[----:B------:R-:W-:Y:S01]  /*3ea0*/  IMAD.IADD R0, R229, 0x1, R0 ;  /* 0x00000001e5007824 */ /* 0x000fe200078e0200 */
        /* <DEDUP_REMOVED lines=10> */
.L_x_757:
[----:B------:R-:W-:Y:S05]  /*3f50*/  BSYNC.RECONVERGENT B0 ;  /* 0x0000000000007941 */ /* 0x000fea0003800200 */
.L_x_756:
[----:B------:R1:W-:Y:S01]  /*3f60*/  @P6 STS.128 [R234+0xf000], RZ ;  /* 0x00f000ffea006388 */ /* 0x0003e20000000c00 */
        /* <DEDUP_REMOVED lines=14> */
.L_x_759:
[----:B------:R-:W-:Y:S05]  /*4050*/  BSYNC.RECONVERGENT B0 ;  /* 0x0000000000007941 */ /* 0x000fea0003800200 */
.L_x_758:
        /* <DEDUP_REMOVED lines=15> */
.L_x_761:
[----:B------:R-:W-:Y:S05]  /*4150*/  BSYNC.RECONVERGENT B0 ;  /* 0x0000000000007941 */ /* 0x000fea0003800200 */
.L_x_760:
        /* <DEDUP_REMOVED lines=15> */
.L_x_763:
[----:B------:R-:W-:Y:S05]  /*4250*/  BSYNC.RECONVERGENT B0 ;  /* 0x0000000000007941 */ /* 0x000fea0003800200 */
.L_x_762:
        /* <DEDUP_REMOVED lines=15> */
.L_x_765:
[----:B------:R-:W-:Y:S05]  /*4350*/  BSYNC.RECONVERGENT B0 ;  /* 0x0000000000007941 */ /* 0x000fea0003800200 */
.L_x_764:
        /* <DEDUP_REMOVED lines=15> */
.L_x_767:
[----:B------:R-:W-:Y:S05]  /*4450*/  BSYNC.RECONVERGENT B0 ;  /* 0x0000000000007941 */ /* 0x000fea0003800200 */
.L_x_766:
[----:B------:R1:W-:Y:S01]  /*4460*/  @P1 STS.128 [R234+0x11800], RZ ;  /* 0x011800ffea001388 */ /* 0x0003e20000000c00 */
[----:B------:R-:W-:Y:S04]  /*4470*/  BSSY.RECONVERGENT B0, `(.L_x_768) ;  /* 0x000000c000007945 */ /* 0x000fe80003800200 */
[----:B------:R-:W-:Y:S05]  /*4480*/  @P1 BRA `(.L_x_769) ;  /* 0x0000000000281947 */ /* 0x000fea0003800000 */
[----:B------:R-:W-:-:S13]  /*4490*/  ISETP.GE.AND P0, PT, R228, R247, PT ;  /* 0x000000f7e400720c */ /* 0x000fda0003f06270 */
[----:B------:R1:W-:Y:S01]  /*44a0*/  @P0 STS.128 [R234+0x11800], RZ ;  /* 0x011800ffea000388 */ /* 0x0003e20000000c00 */
[----:B------:R-:W-:Y:S05]  /*44b0*/  @P0 BRA `(.L_x_769) ;  /* 0x00000000001c0947 */ /* 0x000fea0003800000 */
[----:B-1----:R-:W-:Y:S02]  /*44c0*/  IMAD R4, R239, 0x1c0, RZ ;  /* 0x000001c0ef047824 */ /* 0x002fe400078e02ff */
[----:B------:R-:W-:-:S05]  /*44d0*/  IMAD.WIDE.U32 R2, R238, 0x1c0, R2 ;  /* 0x000001c0ee027825 */ /* 0x000fca00078e0002 */
[----:B------:R-:W-:-:S05]  /*44e0*/  IADD3 R3, PT, PT, R3, R4, RZ ;  /* 0x0000000403037210 */ /* 0x000fca0007ffe0ff */
[----:B------:R-:W-:Y:S01]  /*44f0*/  @!PT LDS RZ, [RZ] ;  /* 0x00000000fffff984 */ /* 0x000fe20000000800 */
[----:B------:R-:W-:Y:S01]  /*4500*/  @!PT LDS RZ, [RZ] ;  /* 0x00000000fffff984 */ /* 0x000fe20000000800 */
[----:B------:R-:W-:Y:S01]  /*4510*/  @!PT LDS RZ, [RZ] ;  /* 0x00000000fffff984 */ /* 0x000fe20000000800 */
[----:B------:R1:W-:Y:S02]  /*4520*/  LDGSTS.E.BYPASS.LTC128B.128 [R234+0x11800], desc[UR4][R2.64] ;  /* 0x1180000002ea7fae */ /* 0x0003e4000b981a04 */
.L_x_769:
[----:B------:R-:W-:Y:S05]  /*4530*/  BSYNC.RECONVERGENT B0 ;  /* 0x0000000000007941 */ /* 0x000fea0003800200 */
.L_x_768:
[----:B-1----:R-:W-:Y:S01]  /*4540*/  LDSM.16.M88.4 R4, [R21] ;  /* 0x000000001504783b */ /* 0x002fe20000000200 */
[----:B------:R-:W-:Y:S01]  /*4550*/  R2P PR, R233, 0x6 ;  /* 0x00000006e9007804 */ /* 0x000fe20000000000 */
[----:B------:R-:W-:Y:S01]  /*4560*/  IMAD.MOV.U32 R79, RZ, RZ, 0x20 ;  /* 0x00000020ff4f7424 */ /* 0x000fe200078e00ff */
[----:B------:R-:W-:Y:S01]  /*4570*/  BSSY.RECONVERGENT B1, `(.L_x_770) ;  /* 0x00002e5000017945 */ /* 0x000fe20003800200 */
[----:B------:R-:W1:Y:S01]  /*4580*/  LDSM.16.M88.4 R16, [R0+0x4000] ;  /* 0x004000000010783b */ /* 0x000e620000000200 */
[----:B------:R-:W-:Y:S02]  /*4590*/  IMAD.MOV.U32 R170, RZ, RZ, 0x40 ;  /* 0x00000040ffaa7424 */ /* 0x000fe400078e00ff */
[----:B------:R-:W-:Y:S01]  /*45a0*/  SEL R79, R79, 0xffffffe0, !P1 ;  /* 0xffffffe04f4f7807 */ /* 0x000fe20004800000 */
[----:B------:R-:W5:Y:S02]  /*45b0*/  LDSM.16.M88.4 R8, [R0+0x5000] ;  /* 0x005000000008783b */ /* 0x000f640000000200 */
[----:B------:R-:W-:-:S02]  /*45c0*/  SEL R170, R170, 0xffffffc0, !P2 ;  /* 0xffffffc0aaaa7807 */ /* 0x000fc40005000000 */
[----:B------:R-:W2:Y:S01]  /*45d0*/  LDSM.16.M88.4 R36, [R0+0x2000] ;  /* 0x002000000024783b */ /* 0x000ea20000000200 */
[--C-:B------:R-:W-:Y:S02]  /*45e0*/  IMAD.IADD R3, R21, 0x1, R79.reuse ;  /* 0x0000000115037824 */ /* 0x100fe400078e024f */
[C---:B------:R-:W-:Y:S01]  /*45f0*/  IMAD.IADD R2, R0.reuse, 0x1, R79 ;  /* 0x0000000100027824 */ /* 0x040fe200078e024f */
[----:B------:R-:W3:Y:S04]  /*4600*/  LDSM.16.M88.4 R32, [R0+0x2800] ;  /* 0x002800000020783b */ /* 0x000ee80000000200 */
[----:B------:R-:W4:Y:S04]  /*4610*/  LDSM.16.M88.4 R28, [R0+0x3000] ;  /* 0x00300000001c783b */ /* 0x000f280000000200 */
[----:B------:R-:W4:Y:S04]  /*4620*/  LDSM.16.M88.4 R24, [R0+0x3800] ;  /* 0x003800000018783b */ /* 0x000f280000000200 */
[----:B------:R-:W4:Y:S04]  /*4630*/  LDSM.16.M88.4 R12, [R0+0x4800] ;  /* 0x00480000000c783b */ /* 0x000f280000000200 */
[----:B------:R-:W-:Y:S04]  /*4640*/  LDSM.16.M88.4 R40, [R0+0x5800] ;  /* 0x005800000028783b */ /* 0x000fe80000000200 */
[----:B------:R-:W-:Y:S04]  /*4650*/  LDSM.16.M88.4 R48, [R0+0x6000] ;  /* 0x006000000030783b */ /* 0x000fe80000000200 */
[----:B------:R-:W-:Y:S01]  /*4660*/  LDSM.16.M88.4 R44, [R0+0x6800] ;  /* 0x00680000002c783b */ /* 0x000fe20000000200 */
[C---:B-1----:R-:W-:Y:S03]  /*4670*/  HMMA.16816.F32 R132, R4.reuse, R16, RZ ;  /* 0x000000100484723c */ /* 0x042fe600000018ff */
[----:B------:R-:W0:Y:S05]  /*4680*/  LDGDEPBAR ;  /* 0x00000000000079af */ /* 0x000e2a0000000000 */
[C---:B------:R-:W-:Y:S01]  /*4690*/  HMMA.16816.F32 R128, R4.reuse, R18, RZ ;  /* 0x000000120480723c */ /* 0x040fe200000018ff */
[----:B------:R-:W1:Y:S07]  /*46a0*/  LDSM.16.M88.4 R16, [R0+0x9000] ;  /* 0x009000000010783b */ /* 0x000e6e0000000200 */
[C---:B-----5:R-:W-:Y:S08]  /*46b0*/  HMMA.16816.F32 R120, R4.reuse, R8, RZ ;  /* 0x000000080478723c */ /* 0x060ff000000018ff */
[C---:B------:R-:W-:Y:S01]  /*46c0*/  HMMA.16816.F32 R112, R4.reuse, R10, RZ ;  /* 0x0000000a0470723c */ /* 0x040fe200000018ff */
[----:B------:R-:W5:Y:S07]  /*46d0*/  LDSM.16.M88.4 R8, [R0+0x9800] ;  /* 0x009800000008783b */ /* 0x000f6e0000000200 */
[C---:B--2---:R-:W-:Y:S08]  /*46e0*/  HMMA.16816.F32 R96, R4.reuse, R36, RZ ;  /* 0x000000240460723c */ /* 0x044ff000000018ff */
[C---:B------:R-:W-:Y:S01]  /*46f0*/  HMMA.16816.F32 R104, R4.reuse, R38, RZ ;  /* 0x000000260468723c */ /* 0x040fe200000018ff */
[----:B------:R-:W2:Y:S07]  /*4700*/  LDSM.16.M88.4 R36, [R0+0x7000] ;  /* 0x007000000024783b */ /* 0x000eae0000000200 */
        /* <DEDUP_REMOVED lines=8> */
[----:B------:R5:W4:Y:S07]  /*4790*/  LDSM.16.M88.4 R24, [R0+0x8800] ;  /* 0x008800000018783b */ /* 0x000b2e0000000200 */
[C---:B------:R-:W-:Y:S08]  /*47a0*/  HMMA.16816.F32 R124, R4.reuse, R12, RZ ;  /* 0x0000000c047c723c */ /* 0x040ff000000018ff */
[C---:B------:R-:W-:Y:S01]  /*47b0*/  HMMA.16816.F32 R116, R4.reuse, R14, RZ ;  /* 0x0000000e0474723c */ /* 0x040fe200000018ff */
[----:B------:R-:W-:Y:S07]  /*47c0*/  LDSM.16.M88.4 R12, [R3] ;  /* 0x00000000030c783b */ /* 0x000fee0000000200 */
[----:B-1----:R-:W-:Y:S01]  /*47d0*/  HMMA.16816.F32 R172, R4, R16, RZ ;  /* 0x0000001004ac723c */ /* 0x002fe200000018ff */
[----:B-----5:R-:W-:-:S07]  /*47e0*/  IMAD.IADD R0, R0, 0x1, R170 ;  /* 0x0000000100007824 */ /* 0x020fce00078e02aa */
[C---:B------:R-:W-:Y:S01]  /*47f0*/  HMMA.16816.F32 R184, R4.reuse, R18, RZ ;  /* 0x0000001204b8723c */ /* 0x040fe200000018ff */
[----:B------:R-:W1:Y:S07]  /*4800*/  LDSM.16.M88.4 R16, [R2+0x3800] ;  /* 0x003800000210783b */ /* 0x000e6e0000000200 */
[C---:B------:R-:W-:Y:S08]  /*4810*/  HMMA.16816.F32 R192, R4.reuse, R8, RZ ;  /* 0x0000000804c0723c */ /* 0x040ff000000018ff */
[C---:B------:R-:W-:Y:S01]  /*4820*/  HMMA.16816.F32 R196, R4.reuse, R10, RZ ;  /* 0x0000000a04c4723c */ /* 0x040fe200000018ff */
[----:B------:R-:W5:Y:S07]  /*4830*/  LDSM.16.M88.4 R8, [R2+0x4000] ;  /* 0x004000000208783b */ /* 0x000f6e0000000200 */
[C---:B--2---:R-:W-:Y:S08]  /*4840*/  HMMA.16816.F32 R56, R4.reuse, R36, RZ ;  /* 0x000000240438723c */ /* 0x044ff000000018ff */
[C---:B------:R-:W-:Y:S01]  /*4850*/  HMMA.16816.F32 R64, R4.reuse, R38, RZ ;  /* 0x000000260440723c */ /* 0x040fe200000018ff */
[----:B------:R-:W2:Y:S07]  /*4860*/  LDSM.16.M88.4 R36, [R2+0x5000] ;  /* 0x005000000224783b */ /* 0x000eae0000000200 */
[C---:B------:R-:W-:Y:S08]  /*4870*/  HMMA.16816.F32 R108, R4.reuse, R40, RZ ;  /* 0x00000028046c723c */ /* 0x040ff000000018ff */
[C---:B------:R-:W-:Y:S01]  /*4880*/  HMMA.16816.F32 R100, R4.reuse, R42, RZ ;  /* 0x0000002a0464723c */ /* 0x040fe200000018ff */
[----:B------:R-:W-:Y:S07]  /*4890*/  LDSM.16.M88.4 R40, [R2+0x3000] ;  /* 0x003000000228783b */ /* 0x000fee0000000200 */
[C---:B------:R-:W-:Y:S08]  /*48a0*/  HMMA.16816.F32 R88, R4.reuse, R48, RZ ;  /* 0x000000300458723c */ /* 0x040ff000000018ff */
[C---:B------:R-:W-:Y:S01]  /*48b0*/  HMMA.16816.F32 R84, R4.reuse, R50, RZ ;  /* 0x000000320454723c */ /* 0x040fe200000018ff */
[----:B------:R-:W2:Y:S07]  /*48c0*/  LDSM.16.M88.4 R48, [R2+0x2000] ;  /* 0x002000000230783b */ /* 0x000eae0000000200 */
[C---:B------:R-:W-:Y:S08]  /*48d0*/  HMMA.16816.F32 R80, R4.reuse, R44, RZ ;  /* 0x0000002c0450723c */ /* 0x040ff000000018ff */
[C---:B------:R-:W-:Y:S01]  /*48e0*/  HMMA.16816.F32 R68, R4.reuse, R46, RZ ;  /* 0x0000002e0444723c */ /* 0x040fe200000018ff */
[----:B------:R-:W-:Y:S07]  /*48f0*/  LDSM.16.M88.4 R44, [R2+0x2800] ;  /* 0x00280000022c783b */ /* 0x000fee0000000200 */
[C---:B---3--:R-:W-:Y:S08]  /*4900*/  HMMA.16816.F32 R52, R4.reuse, R32, RZ ;  /* 0x000000200434723c */ /* 0x048ff000000018ff */
[C---:B------:R-:W-:Y:S01]  /*4910*/  HMMA.16816.F32 R60, R4.reuse, R34, RZ ;  /* 0x00000022043c723c */ /* 0x040fe200000018ff */
[----:B------:R-:W-:Y:S07]  /*4920*/  LDSM.16.M88.4 R32, [R2+0x5800] ;  /* 0x005800000220783b */ /* 0x000fee0000000200 */
[C---:B----4-:R-:W-:Y:S08]  /*4930*/  HMMA.16816.F32 R72, R4.reuse, R28, RZ ;  /* 0x0000001c0448723c */ /* 0x050ff000000018ff */
[C---:B------:R-:W-:Y:S01]  /*4940*/  HMMA.16816.F32 R156, R4.reuse, R30, RZ ;  /* 0x0000001e049c723c */ /* 0x040fe200000018ff */
[----:B------:R-:W-:Y:S07]  /*4950*/  LDSM.16.M88.4 R28, [R2+0x6000] ;  /* 0x00600000021c783b */ /* 0x000fee0000000200 */
[C---:B------:R-:W-:Y:S08]  /*4960*/  HMMA.16816.F32 R160, R4.reuse, R24, RZ ;  /* 0x0000001804a0723c */ /* 0x040ff000000018ff */
[----:B------:R-:W-:Y:S01]  /*4970*/  HMMA.16816.F32 R164, R4, R26, RZ ;  /* 0x0000001a04a4723c */ /* 0x000fe200000018ff */
[----:B------:R-:W3:Y:S04]  /*4980*/  LDSM.16.M88.4 R4, [R2+0x4800] ;  /* 0x004800000204783b */ /* 0x000ee80000000200 */
[----:B------:R-:W4:Y:S03]  /*4990*/  LDSM.16.M88.4 R24, [R2+0x6800] ;  /* 0x006800000218783b */ /* 0x000f260000000200 */
[C---:B-1----:R-:W-:Y:S08]  /*49a0*/  HMMA.16816.F32 R200, R12.reuse, R16, R148 ;  /* 0x000000100cc8723c */ /* 0x042ff00000001894 */
[C---:B-----5:R-:W-:Y:S08]  /*49b0*/  HMMA.16816.F32 R148, R12.reuse, R8, R132 ;  /* 0x000000080c94723c */ /* 0x060ff00000001884 */
[C---:B------:R-:W-:Y:S08]  /*49c0*/  HMMA.16816.F32 R208, R12.reuse, R10, R128 ;  /* 0x0000000a0cd0723c */ /* 0x040ff00000001880 */
[C---:B--2---:R-:W-:Y:S08]  /*49d0*/  HMMA.16816.F32 R8, R12.reuse, R36, R120 ;  /* 0x000000240c08723c */ /* 0x044ff00000001878 */
[C---:B------:R-:W-:Y:S08]  /*49e0*/  HMMA.16816.F32 R188, R12.reuse, R48, R96 ;  /* 0x000000300cbc723c */ /* 0x040ff00000001860 */
[----:B---3--:R-:W-:Y:S03]  /*49f0*/  HMMA.16816.F32 R212, R12, R4, R124 ;  /* 0x000000040cd4723c */ /* 0x008fe6000000187c */
[----:B------:R-:W-:-:S02]  /*4a00*/  IMAD.MOV.U32 R133, RZ, RZ, R8 ;  /* 0x000000ffff857224 */ /* 0x000fc400078e0008 */
[----:B------:R-:W-:-:S03]  /*4a10*/  IMAD.MOV.U32 R132, RZ, RZ, R9 ;  /* 0x000000ffff847224 */ /* 0x000fc600078e0009 */
[----:B------:R-:W-:Y:S01]  /*4a20*/  HMMA.16816.F32 R4, R12, R6, R116 ;  /* 0x000000060c04723c */ /* 0x000fe20000001874 */
[----:B------:R-:W-:Y:S02]  /*4a30*/  IMAD.MOV.U32 R119, RZ, RZ, R10 ;  /* 0x000000ffff777224 */ /* 0x000fe400078e000a */
[----:B------:R-:W-:-:S05]  /*4a40*/  IMAD.MOV.U32 R118, RZ, RZ, R11 ;  /* 0x000000ffff767224 */ /* 0x000fca00078e000b */
[C---:B------:R-:W-:Y:S01]  /*4a50*/  HMMA.16816.F32 R8, R12.reuse, R38, R112 ;  /* 0x000000260c08723c */ /* 0x040fe20000001870 */
[----:B------:R-:W-:Y:S02]  /*4a60*/  LDSM.16.M88.4 R36, [R0+0x2000] ;  /* 0x002000000024783b */ /* 0x000fe40000000200 */
[----:B------:R-:W-:Y:S02]  /*4a70*/  IMAD.MOV.U32 R127, RZ, RZ, R212 ;  /* 0x000000ffff7f7224 */ /* 0x000fe400078e00d4 */
[----:B------:R-:W-:Y:S02]  /*4a80*/  IMAD.MOV.U32 R126, RZ, RZ, R213 ;  /* 0x000000ffff7e7224 */ /* 0x000fe400078e00d5 */
[----:B------:R-:W-:Y:S01]  /*4a90*/  IMAD.MOV.U32 R125, RZ, RZ, R214 ;  /* 0x000000ffff7d7224 */ /* 0x000fe200078e00d6 */
[----:B------:R-:W-:Y:S01]  /*4aa0*/  HMMA.16816.F32 R180, R12, R50, R104 ;  /* 0x000000320cb4723c */ /* 0x000fe20000001868 */
[----:B------:R-:W-:Y:S02]  /*4ab0*/  IMAD.MOV.U32 R124, RZ, RZ, R215 ;  /* 0x000000ffff7c7224 */ /* 0x000fe400078e00d7 */
[----:B------:R-:W-:-:S02]  /*4ac0*/  IMAD.MOV.U32 R117, RZ, RZ, R4 ;  /* 0x000000ffff757224 */ /* 0x000fc400078e0004 */
[----:B------:R-:W-:Y:S02]  /*4ad0*/  IMAD.MOV.U32 R116, RZ, RZ, R5 ;  /* 0x000000ffff747224 */ /* 0x000fe400078e0005 */
[----:B------:R-:W-:Y:S01]  /*4ae0*/  IMAD.MOV.U32 R22, RZ, RZ, R6 ;  /* 0x000000ffff167224 */ /* 0x000fe200078e0006 */
[C---:B------:R-:W-:Y:S01]  /*4af0*/  HMMA.16816.F32 R152, R12.reuse, R40, R152 ;  /* 0x000000280c98723c */ /* 0x040fe20000001898 */
[----:B------:R-:W-:Y:S02]  /*4b00*/  IMAD.MOV.U32 R3, RZ, RZ, R7 ;  /* 0x000000ffff037224 */ /* 0x000fe400078e0007 */
[----:B------:R-:W-:Y:S01]  /*4b10*/  IMAD.MOV.U32 R235, RZ, RZ, R8 ;  /* 0x000000ffffeb7224 */ /* 0x000fe200078e0008 */
[----:B------:R-:W-:Y:S01]  /*4b20*/  LDSM.16.M88.4 R4, [R2+0x8000] ;  /* 0x008000000204783b */ /* 0x000fe20000000200 */
[----:B------:R-:W-:Y:S02]  /*4b30*/  IMAD.MOV.U32 R171, RZ, RZ, R9 ;  /* 0x000000ffffab7224 */ /* 0x000fe400078e0009 */
[----:B------:R-:W-:Y:S01]  /*4b40*/  IMAD.MOV.U32 R135, RZ, RZ, R10 ;  /* 0x000000ffff877224 */ /* 0x000fe200078e000a */
[----:B------:R-:W-:Y:S01]  /*4b50*/  HMMA.16816.F32 R48, R12, R42, R140 ;  /* 0x0000002a0c30723c */ /* 0x000fe2000000188c */
[----:B------:R-:W1:Y:S01]  /*4b60*/  LDSM.16.M88.4 R40, [R2+0x7800] ;  /* 0x007800000228783b */ /* 0x000e620000000200 */
[----:B------:R-:W-:-:S06]  /*4b70*/  IMAD.MOV.U32 R134, RZ, RZ, R11 ;  /* 0x000000ffff867224 */ /* 0x000fcc00078e000b */
[C---:B------:R-:W-:Y:S01]  /*4b80*/  HMMA.16816.F32 R204, R12.reuse, R18, R136 ;  /* 0x000000120ccc723c */ /* 0x040fe20000001888 */
[----:B------:R-:W2:Y:S07]  /*4b90*/  LDSM.16.M88.4 R16, [R2+0x8800] ;  /* 0x008800000210783b */ /* 0x000eae0000000200 */
[C---:B------:R-:W-:Y:S08]  /*4ba0*/  HMMA.16816.F32 R8, R12.reuse, R32, R108 ;  /* 0x000000200c08723c */ /* 0x040ff0000000186c */
[C---:B------:R-:W-:Y:S08]  /*4bb0*/  HMMA.16816.F32 R176, R12.reuse, R44, R92 ;  /* 0x0000002c0cb0723c */ /* 0x040ff0000000185c */
[----:B------:R-:W-:Y:S01]  /*4bc0*/  HMMA.16816.F32 R144, R12, R46, R144 ;  /* 0x0000002e0c90723c */ /* 0x000fe20000001890 */
[----:B------:R-:W3:Y:S02]  /*4bd0*/  LDSM.16.M88.4 R44, [R2+0x7000] ;  /* 0x00700000022c783b */ /* 0x000ee40000000200 */
[----:B------:R-:W-:-:S02]  /*4be0*/  IMAD.MOV.U32 R111, RZ, RZ, R8 ;  /* 0x000000ffff6f7224 */ /* 0x000fc400078e0008 */
[----:B------:R-:W-:Y:S02]  /*4bf0*/  IMAD.MOV.U32 R110, RZ, RZ, R9 ;  /* 0x000000ffff6e7224 */ /* 0x000fe400078e0009 */
[----:B------:R-:W-:Y:S01]  /*4c00*/  IMAD.MOV.U32 R109, RZ, RZ, R10 ;  /* 0x000000ffff6d7224 */ /* 0x000fe200078e000a */
[----:B----4-:R-:W-:Y:S01]  /*4c10*/  HMMA.16816.F32 R216, R12, R24, R80 ;  /* 0x000000180cd8723c */ /* 0x010fe20000001850 */
[----:B------:R-:W-:-:S07]  /*4c20*/  IMAD.MOV.U32 R108, RZ, RZ, R11 ;  /* 0x000000ffff6c7224 */ /* 0x000fce00078e000b */
[C---:B------:R-:W-:Y:S01]  /*4c30*/  HMMA.16816.F32 R8, R12.reuse, R34, R100 ;  /* 0x000000220c08723c */ /* 0x040fe20000001864 */
[----:B------:R-:W-:Y:S07]  /*4c40*/  LDSM.16.M88.4 R32, [R2+0x9000] ;  /* 0x009000000220783b */ /* 0x000fee0000000200 */
[C---:B-1----:R-:W-:Y:S01]  /*4c50*/  HMMA.16816.F32 R128, R12.reuse, R40, R52 ;  /* 0x000000280c80723c */ /* 0x042fe20000001834 */
[----:B------:R-:W-:Y:S07]  /*4c60*/  LDSM.16.M88.4 R52, [R0+0x5800] ;  /* 0x005800000034783b */ /* 0x000fee0000000200 */
[----:B------:R-:W-:Y:S01]  /*4c70*/  HMMA.16816.F32 R120, R12, R42, R60 ;  /* 0x0000002a0c78723c */ /* 0x000fe2000000183c */
[----:B------:R1:W4:Y:S02]  /*4c80*/  LDSM.16.M88.4 R40, [R2+0x9800] ;  /* 0x009800000228783b */ /* 0x0003240000000200 */
[----:B------:R-:W-:-:S02]  /*4c90*/  IMAD.MOV.U32 R103, RZ, RZ, R8 ;  /* 0x000000ffff677224 */ /* 0x000fc400078e0008 */
[----:B------:R-:W-:Y:S01]  /*4ca0*/  IMAD.MOV.U32 R102, RZ, RZ, R9 ;  /* 0x000000ffff667224 */ /* 0x000fe200078e0009 */
[----:B------:R-:W-:Y:S01]  /*4cb0*/  LDSM.16.M88.4 R60, [R0+0x4800] ;  /* 0x00480000003c783b */ /* 0x000fe20000000200 */
[----:B------:R-:W-:Y:S01]  /*4cc0*/  IMAD.MOV.U32 R101, RZ, RZ, R10 ;  /* 0x000000ffff657224 */ /* 0x000fe200078e000a */
[C---:B------:R-:W-:Y:S01]  /*4cd0*/  HMMA.16816.F32 R212, R12.reuse, R26, R68 ;  /* 0x0000001a0cd4723c */ /* 0x040fe20000001844 */
[----:B------:R-:W-:Y:S01]  /*4ce0*/  IMAD.MOV.U32 R100, RZ, RZ, R11 ;  /* 0x000000ffff647224 */ /* 0x000fe200078e000b */
[----:B------:R-:W-:Y:S06]  /*4cf0*/  LDSM.16.M88.4 R24, [R0+0x3000] ;  /* 0x003000000018783b */ /* 0x000fec0000000200 */
[----:B------:R-:W-:Y:S01]  /*4d00*/  HMMA.16816.F32 R224, R12, R28, R88 ;  /* 0x0000001c0ce0723c */ /* 0x000fe20000001858 */
[----:B-1----:R-:W-:-:S07]  /*4d10*/  IMAD.IADD R2, R21, 0x1, R170 ;  /* 0x0000000115027824 */ /* 0x002fce00078e02aa */
[C---:B------:R-:W-:Y:S01]  /*4d20*/  HMMA.16816.F32 R220, R12.reuse, R30, R84 ;  /* 0x0000001e0cdc723c */ /* 0x040fe20000001854 */
[----:B------:R-:W-:Y:S04]  /*4d30*/  LDSM.16.M88.4 R28, [R0+0x2800] ;  /* 0x00280000001c783b */ /* 0x000fe80000000200 */
[----:B------:R1:W5:Y:S03]  /*4d40*/  LDSM.16.M88.4 R8, [R2] ;  /* 0x000000000208783b */ /* 0x0003660000000200 */
[----:B--2---:R-:W-:Y:S01]  /*4d50*/  HMMA.16816.F32 R96, R12, R16, R160 ;  /* 0x000000100c60723c */ /* 0x004fe200000018a0 */
[----:B------:R-:W-:Y:S02]  /*4d60*/  IMAD.MOV.U32 R162, RZ, RZ, R119 ;  /* 0x000000ffffa27224 */ /* 0x000fe400078e0077 */
[----:B------:R-:W-:-:S02]  /*4d70*/  IMAD.MOV.U32 R163, RZ, RZ, R118 ;  /* 0x000000ffffa37224 */ /* 0x000fc400078e0076 */
[----:B------:R-:W-:Y:S02]  /*4d80*/  IMAD.MOV.U32 R160, RZ, RZ, R133 ;  /* 0x000000ffffa07224 */ /* 0x000fe400078e0085 */
[----:B------:R-:W-:Y:S01]  /*4d90*/  IMAD.MOV.U32 R161, RZ, RZ, R132 ;  /* 0x000000ffffa17224 */ /* 0x000fe200078e0084 */
[C---:B------:R-:W-:Y:S01]  /*4da0*/  HMMA.16816.F32 R92, R12.reuse, R18, R164 ;  /* 0x000000120c5c723c */ /* 0x040fe200000018a4 */
[----:B------:R-:W2:Y:S01]  /*4db0*/  LDSM.16.M88.4 R16, [R0+0x3800] ;  /* 0x003800000010783b */ /* 0x000ea20000000200 */
[----:B------:R-:W-:Y:S02]  /*4dc0*/  IMAD.MOV.U32 R164, RZ, RZ, R111 ;  /* 0x000000ffffa47224 */ /* 0x000fe400078e006f */
[----:B------:R-:W-:Y:S02]  /*4dd0*/  IMAD.MOV.U32 R165, RZ, RZ, R110 ;  /* 0x000000ffffa57224 */ /* 0x000fe400078e006e */
[----:B------:R-:W-:Y:S02]  /*4de0*/  IMAD.MOV.U32 R166, RZ, RZ, R109 ;  /* 0x000000ffffa67224 */ /* 0x000fe400078e006d */
[----:B------:R-:W-:Y:S01]  /*4df0*/  HMMA.16816.F32 R112, R12, R4, R72 ;  /* 0x000000040c70723c */ /* 0x000fe20000001848 */
[----:B------:R-:W-:-:S07]  /*4e00*/  IMAD.MOV.U32 R167, RZ, RZ, R108 ;  /* 0x000000ffffa77224 */ /* 0x000fce00078e006c */
[C---:B------:R-:W-:Y:S01]  /*4e10*/  HMMA.16816.F32 R104, R12.reuse, R6, R156 ;  /* 0x000000060c68723c */ /* 0x040fe2000000189c */
[----:B------:R-:W2:Y:S01]  /*4e20*/  LDSM.16.M88.4 R4, [R0+0x4000] ;  /* 0x004000000004783b */ /* 0x000ea20000000200 */
[----:B------:R-:W-:Y:S02]  /*4e30*/  IMAD.MOV.U32 R156, RZ, RZ, R127 ;  /* 0x000000ffff9c7224 */ /* 0x000fe400078e007f */
[----:B------:R-:W-:Y:S02]  /*4e40*/  IMAD.MOV.U32 R157, RZ, RZ, R126 ;  /* 0x000000ffff9d7224 */ /* 0x000fe400078e007e */
[----:B------:R-:W-:Y:S02]  /*4e50*/  IMAD.MOV.U32 R158, RZ, RZ, R125 ;  /* 0x000000ffff9e7224 */ /* 0x000fe400078e007d */
[C---:B---3--:R-:W-:Y:S01]  /*4e60*/  HMMA.16816.F32 R140, R12.reuse, R44, R56 ;  /* 0x0000002c0c8c723c */ /* 0x048fe20000001838 */
[----:B------:R-:W-:Y:S01]  /*4e70*/  IMAD.MOV.U32 R159, RZ, RZ, R124 ;  /* 0x000000ffff9f7224 */ /* 0x000fe200078e007c */
[----:B------:R-:W-:Y:S06]  /*4e80*/  LDSM.16.M88.4 R56, [R0+0x5000] ;  /* 0x005000000038783b */ /* 0x000fec0000000200 */
[C---:B------:R-:W-:Y:S01]  /*4e90*/  HMMA.16816.F32 R136, R12.reuse, R46, R64 ;  /* 0x0000002e0c88723c */ /* 0x040fe20000001840 */
[----:B------:R-:W3:Y:S07]  /*4ea0*/  LDSM.16.M88.4 R44, [R0+0x6800] ;  /* 0x00680000002c783b */ /* 0x000eee0000000200 */
[----:B----4-:R-:W-:Y:S01]  /*4eb0*/  HMMA.16816.F32 R80, R12, R40, R192 ;  /* 0x000000280c50723c */ /* 0x010fe200000018c0 */
[----:B------:R-:W-:-:S02]  /*4ec0*/  IMAD.MOV.U32 R192, RZ, RZ, R117 ;  /* 0x000000ffffc07224 */ /* 0x000fc400078e0075 */
[----:B------:R-:W-:Y:S02]  /*4ed0*/  IMAD.MOV.U32 R193, RZ, RZ, R116 ;  /* 0x000000ffffc17224 */ /* 0x000fe400078e0074 */
[----:B------:R-:W-:Y:S02]  /*4ee0*/  IMAD.MOV.U32 R195, RZ, RZ, R3 ;  /* 0x000000ffffc37224 */ /* 0x000fe400078e0003 */
[C---:B------:R-:W-:Y:S01]  /*4ef0*/  IMAD.IADD R3, R79.reuse, 0x1, R2 ;  /* 0x000000014f037824 */ /* 0x040fe200078e0202 */
[----:B------:R-:W-:Y:S01]  /*4f00*/  HMMA.16816.F32 R84, R12, R34, R184 ;  /* 0x000000220c54723c */ /* 0x000fe200000018b8 */
[----:B------:R-:W-:Y:S02]  /*4f10*/  IMAD.MOV.U32 R186, RZ, RZ, R135 ;  /* 0x000000ffffba7224 */ /* 0x000fe400078e0087 */
[----:B------:R-:W-:Y:S02]  /*4f20*/  IMAD.MOV.U32 R187, RZ, RZ, R134 ;  /* 0x000000ffffbb7224 */ /* 0x000fe400078e0086 */
[----:B-1----:R-:W-:-:S02]  /*4f30*/  IMAD.IADD R2, R79, 0x1, R0 ;  /* 0x000000014f027824 */ /* 0x002fc400078e0200 */
[----:B------:R-:W-:Y:S01]  /*4f40*/  IMAD.MOV.U32 R184, RZ, RZ, R235 ;  /* 0x000000ffffb87224 */ /* 0x000fe200078e00eb */
[----:B-----5:R-:W-:Y:S01]  /*4f50*/  HMMA.16816.F32 R116, R8, R24, R152 ;  /* 0x000000180874723c */ /* 0x020fe20000001898 */
[----:B------:R-:W-:Y:S02]  /*4f60*/  IMAD.MOV.U32 R185, RZ, RZ, R171 ;  /* 0x000000ffffb97224 */ /* 0x000fe400078e00ab */
[----:B------:R-:W-:Y:S02]  /*4f70*/  IMAD.MOV.U32 R194, RZ, RZ, R22 ;  /* 0x000000ffffc27224 */ /* 0x000fe400078e0016 */
[----:B------:R-:W-:-:S03]  /*4f80*/  IMAD.MOV.U32 R235, RZ, RZ, R78 ;  /* 0x000000ffffeb7224 */ /* 0x000fc600078e004e */
[C---:B------:R-:W-:Y:S01]  /*4f90*/  HMMA.16816.F32 R124, R8.reuse, R26, R48 ;  /* 0x0000001a087c723c */ /* 0x040fe20000001830 */
[----:B------:R-:W1:Y:S04]  /*4fa0*/  LDSM.16.M88.4 R24, [R0+0x8800] ;  /* 0x008800000018783b */ /* 0x000e680000000200 */
[----:B------:R-:W-:Y:S03]  /*4fb0*/  LDSM.16.M88.4 R48, [R0+0x6000] ;  /* 0x006000000030783b */ /* 0x000fe60000000200 */
[C---:B------:R-:W-:Y:S08]  /*4fc0*/  HMMA.16816.F32 R108, R8.reuse, R30, R144 ;  /* 0x0000001e086c723c */ /* 0x040ff00000001890 */
[C---:B--2---:R-:W-:Y:S08]  /*4fd0*/  HMMA.16816.F32 R132, R8.reuse, R16, R200 ;  /* 0x000000100884723c */ /* 0x044ff000000018c8 */
[----:B------:R-:W-:Y:S01]  /*4fe0*/  HMMA.16816.F32 R144, R8, R18, R204 ;  /* 0x000000120890723c */ /* 0x000fe200000018cc */
[----:B------:R-:W2:Y:S07]  /*4ff0*/  LDSM.16.M88.4 R16, [R0+0x9000] ;  /* 0x009000000010783b */ /* 0x000eae0000000200 */
[----:B------:R-:W-:Y:S01]  /*5000*/  HMMA.16816.F32 R88, R12, R32, R172 ;  /* 0x000000200c58723c */ /* 0x000fe200000018ac */
[----:B------:R-:W-:Y:S01]  /*5010*/  IMAD.MOV.U32 R172, RZ, RZ, R103 ;  /* 0x000000ffffac7224 */ /* 0x000fe200078e0067 */
[----:B------:R-:W-:Y:S01]  /*5020*/  LDSM.16.M88.4 R32, [R0+0x7800] ;  /* 0x007800000020783b */ /* 0x000fe20000000200 */
[----:B------:R-:W-:-:S02]  /*5030*/  IMAD.MOV.U32 R173, RZ, RZ, R102 ;  /* 0x000000ffffad7224 */ /* 0x000fc400078e0066 */
[----:B------:R-:W-:Y:S02]  /*5040*/  IMAD.MOV.U32 R174, RZ, RZ, R101 ;  /* 0x000000ffffae7224 */ /* 0x000fe400078e0065 */
[----:B------:R-:W-:Y:S01]  /*5050*/  IMAD.MOV.U32 R175, RZ, RZ, R100 ;  /* 0x000000ffffaf7224 */ /* 0x000fe200078e0064 */
[----:B------:R-:W-:Y:S01]  /*5060*/  HMMA.16816.F32 R64, R12, R42, R196 ;  /* 0x0000002a0c40723c */ /* 0x000fe200000018c4 */
[----:B------:R-:W4:Y:S04]  /*5070*/  LDSM.16.M88.4 R12, [R0+0x9800] ;  /* 0x00980000000c783b */ /* 0x000f280000000200 */
[----:B------:R-:W5:Y:S03]  /*5080*/  LDSM.16.M88.4 R40, [R0+0x7000] ;  /* 0x007000000028783b */ /* 0x000f660000000200 */
[C---:B------:R-:W-:Y:S01]  /*5090*/  HMMA.16816.F32 R100, R8.reuse, R28, R176 ;  /* 0x0000001c0864723c */ /* 0x040fe200000018b0 */
[----:B------:R3:W5:Y:S07]  /*50a0*/  LDSM.16.M88.4 R28, [R0+0x8000] ;  /* 0x00800000001c783b */ /* 0x00076e0000000200 */
[C---:B------:R-:W-:Y:S08]  /*50b0*/  HMMA.16816.F32 R68, R8.reuse, R36, R188 ;  /* 0x000000240844723c */ /* 0x040ff000000018bc */
[C---:B------:R-:W-:Y:S01]  /*50c0*/  HMMA.16816.F32 R72, R8.reuse, R38, R180 ;  /* 0x000000260848723c */ /* 0x040fe200000018b4 */
[----:B------:R-:W-:Y:S07]  /*50d0*/  LDSM.16.M88.4 R36, [R2+0x2000] ;  /* 0x002000000224783b */ /* 0x000fee0000000200 */
[----:B------:R-:W-:Y:S01]  /*50e0*/  HMMA.16816.F32 R148, R8, R4, R148 ;  /* 0x000000040894723c */ /* 0x000fe20000001894 */
[----:B---3--:R-:W-:-:S05]  /*50f0*/  IMAD.SHL.U32 R0, R233, 0x2, RZ ;  /* 0x00000002e9007824 */ /* 0x008fca00078e00ff */
[----:B------:R-:W-:Y:S02]  /*5100*/  LOP3.LUT R0, R78, 0x6, R0, 0xf8, !PT ;  /* 0x000000064e007812 */ /* 0x000fe400078ef800 */
[C---:B------:R-:W-:Y:S01]  /*5110*/  HMMA.16816.F32 R152, R8.reuse, R6, R208 ;  /* 0x000000060898723c */ /* 0x040fe200000018d0 */
[----:B------:R3:W5:Y:S01]  /*5120*/  LDSM.16.M88.4 R4, [R3] ;  /* 0x000000000304783b */ /* 0x0007620000000200 */
[CC--:B------:R-:W-:Y:S02]  /*5130*/  ISETP.GE.AND P4, PT, R0.reuse, R20.reuse, PT ;  /* 0x000000140000720c */ /* 0x0c0fe40003f86270 */
[C---:B------:R-:W-:Y:S02]  /*5140*/  LOP3.LUT R22, R0.reuse, 0x1, RZ, 0xfc, !PT ;  /* 0x0000000100167812 */ /* 0x040fe400078efcff */
[----:B------:R-:W-:Y:S02]  /*5150*/  LOP3.LUT R21, R0, 0x8, RZ, 0xfc, !PT ;  /* 0x0000000800157812 */ /* 0x000fe400078efcff */
[----:B------:R-:W-:Y:S01]  /*5160*/  HMMA.16816.F32 R176, R8, R44, R216 ;  /* 0x0000002c08b0723c */ /* 0x000fe200000018d8 */
[----:B------:R-:W-:-:S02]  /*5170*/  ISETP.GE.AND P0, PT, R22, R20, PT ;  /* 0x000000141600720c */ /* 0x000fc40003f06270 */
[----:B------:R-:W-:Y:S02]  /*5180*/  ISETP.GE.AND P3, PT, R21, R20, PT ;  /* 0x000000141500720c */ /* 0x000fe40003f66270 */
[----:B------:R-:W-:-:S03]  /*5190*/  LOP3.LUT R21, R0, 0x11, RZ, 0xfc, !PT ;  /* 0x0000001100157812 */ /* 0x000fc600078efcff */
[----:B------:R-:W-:Y:S01]  /*51a0*/  HMMA.16816.F32 R180, R8, R46, R212 ;  /* 0x0000002e08b4723c */ /* 0x000fe200000018d4 */
[----:B------:R-:W5:Y:S01]  /*51b0*/  LDSM.16.M88.4 R44, [R2+0x2800] ;  /* 0x00280000022c783b */ /* 0x000f620000000200 */
[----:B------:R-:W-:Y:S02]  /*51c0*/  ISETP.GE.AND P5, PT, R21, R20, PT ;  /* 0x000000141500720c */ /* 0x000fe40003fa6270 */
[----:B------:R-:W-:-:S04]  /*51d0*/  LOP3.LUT R21, R0, 0x31, RZ, 0xfc, !PT ;  /* 0x0000003100157812 */ /* 0x000fc800078efcff */
[----:B------:R-:W-:Y:S01]  /*51e0*/  HMMA.16816.F32 R160, R8, R56, R160 ;  /* 0x0000003808a0723c */ /* 0x000fe200000018a0 */
[----:B---3--:R-:W-:-:S04]  /*51f0*/  LOP3.LUT R3, R0, 0x9, RZ, 0xfc, !PT ;  /* 0x0000000900037812 */ /* 0x008fc800078efcff */
[-C--:B------:R-:W-:Y:S02]  /*5200*/  ISETP.GE.AND P1, PT, R3, R20.reuse, PT ;  /* 0x000000140300720c */ /* 0x080fe40003f26270 */
[C---:B------:R-:W-:Y:S01]  /*5210*/  LOP3.LUT R3, R0.reuse, 0x10, RZ, 0xfc, !PT ;  /* 0x0000001000037812 */ /* 0x040fe200078efcff */
[----:B------:R-:W-:Y:S03]  /*5220*/  HMMA.16816.F32 R56, R8, R58, R184 ;  /* 0x0000003a0838723c */ /* 0x000fe600000018b8 */
[----:B------:R-:W-:Y:S02]  /*5230*/  ISETP.GE.AND P6, PT, R3, R20, PT ;  /* 0x000000140300720c */ /* 0x000fe40003fc6270 */
[----:B------:R-:W-:-:S03]  /*5240*/  LOP3.LUT R3, R0, 0x18, RZ, 0xfc, !PT ;  /* 0x0000001800037812 */ /* 0x000fc600078efcff */
[C---:B-1----:R-:W-:Y:S08]  /*5250*/  HMMA.16816.F32 R184, R8.reuse, R24, R96 ;  /* 0x0000001808b8723c */ /* 0x042ff00000001860 */
[C---:B------:R-:W-:Y:S08]  /*5260*/  HMMA.16816.F32 R96, R8.reuse, R26, R92 ;  /* 0x0000001a0860723c */ /* 0x040ff0000000185c */
[C---:B--2---:R-:W-:Y:S08]  /*5270*/  HMMA.16816.F32 R92, R8.reuse, R16, R88 ;  /* 0x00000010085c723c */ /* 0x044ff00000001858 */
[C---:B------:R-:W-:Y:S01]  /*5280*/  HMMA.16816.F32 R88, R8.reuse, R18, R84 ;  /* 0x000000120858723c */ /* 0x040fe20000001854 */
[----:B------:R-:W1:Y:S07]  /*5290*/  LDSM.16.M88.4 R16, [R2+0x3000] ;  /* 0x003000000210783b */ /* 0x000e6e0000000200 */
[C---:B------:R-:W-:Y:S08]  /*52a0*/  HMMA.16816.F32 R164, R8.reuse, R52, R164 ;  /* 0x0000003408a4723c */ /* 0x040ff000000018a4 */
[C---:B------:R-:W-:Y:S08]  /*52b0*/  HMMA.16816.F32 R52, R8.reuse, R54, R172 ;  /* 0x000000360834723c */ /* 0x040ff000000018ac */
[C---:B------:R-:W-:Y:S08]  /*52c0*/  HMMA.16816.F32 R156, R8.reuse, R60, R156 ;  /* 0x0000003c089c723c */ /* 0x040ff0000000189c */
[C---:B------:R-:W-:Y:S08]  /*52d0*/  HMMA.16816.F32 R172, R8.reuse, R48, R224 ;  /* 0x0000003008ac723c */ /* 0x040ff000000018e0 */
[C---:B----4-:R-:W-:Y:S08]  /*52e0*/  HMMA.16816.F32 R84, R8.reuse, R12, R80 ;  /* 0x0000000c0854723c */ /* 0x050ff00000001850 */
[C---:B------:R-:W-:Y:S08]  /*52f0*/  HMMA.16816.F32 R60, R8.reuse, R62, R192 ;  /* 0x0000003e083c723c */ /* 0x040ff000000018c0 */
[C---:B------:R-:W-:Y:S08]  /*5300*/  HMMA.16816.F32 R48, R8.reuse, R50, R220 ;  /* 0x000000320830723c */ /* 0x040ff000000018dc */
[C---:B-----5:R-:W-:Y:S08]  /*5310*/  HMMA.16816.F32 R140, R8.reuse, R40, R140 ;  /* 0x00000028088c723c */ /* 0x060ff0000000188c */
[C---:B------:R-:W-:Y:S01]  /*5320*/  HMMA.16816.F32 R136, R8.reuse, R42, R136 ;  /* 0x0000002a0888723c */ /* 0x040fe20000001888 */
[----:B------:R-:W-:Y:S07]  /*5330*/  LDSM.16.M88.4 R40, [R2+0x4000] ;  /* 0x004000000228783b */ /* 0x000fee0000000200 */
[C---:B------:R-:W-:Y:S08]  /*5340*/  HMMA.16816.F32 R128, R8.reuse, R32, R128 ;  /* 0x000000200880723c */ /* 0x040ff00000001880 */
[C---:B------:R-:W-:Y:S01]  /*5350*/  HMMA.16816.F32 R120, R8.reuse, R34, R120 ;  /* 0x000000220878723c */ /* 0x040fe20000001878 */
[----:B------:R-:W2:Y:S07]  /*5360*/  LDSM.16.M88.4 R32, [R2+0x3800] ;  /* 0x003800000220783b */ /* 0x000eae0000000200 */
[C---:B------:R-:W-:Y:S08]  /*5370*/  HMMA.16816.F32 R112, R8.reuse, R28, R112 ;  /* 0x0000001c0870723c */ /* 0x040ff00000001870 */
[C---:B------:R-:W-:Y:S08]  /*5380*/  HMMA.16816.F32 R104, R8.reuse, R30, R104 ;  /* 0x0000001e0868723c */ /* 0x040ff00000001868 */
[----:B------:R-:W-:Y:S08]  /*5390*/  HMMA.16816.F32 R80, R8, R14, R64 ;  /* 0x0000000e0850723c */ /* 0x000ff00000001840 */
[C---:B------:R-:W-:Y:S08]  /*53a0*/  HMMA.16816.F32 R8, R4.reuse, R36, R68 ;  /* 0x000000240408723c */ /* 0x040ff00000001844 */
[C---:B------:R-:W-:Y:S01]  /*53b0*/  HMMA.16816.F32 R12, R4.reuse, R38, R72 ;  /* 0x00000026040c723c */ /* 0x040fe20000001848 */
[----:B------:R-:W3:Y:S07]  /*53c0*/  LDSM.16.M88.4 R36, [R2+0x4800] ;  /* 0x004800000224783b */ /* 0x000eee0000000200 */
[----:B------:R-:W-:Y:S03]  /*53d0*/  HMMA.16816.F32 R24, R4, R44, R100 ;  /* 0x0000002c0418723c */ /* 0x000fe60000001864 */
[----:B------:R-:W-:-:S02]  /*53e0*/  FSEL R64, R10, -INF , !P4 ;  /* 0xff8000000a407808 */ /* 0x000fc40006000000 */
[----:B------:R-:W-:Y:S02]  /*53f0*/  FSEL R67, R8, -INF , !P4 ;  /* 0xff80000008437808 */ /* 0x000fe40006000000 */
[-C--:B------:R-:W-:Y:S01]  /*5400*/  ISETP.GE.AND P4, PT, R3, R20.reuse, PT ;  /* 0x000000140300720c */ /* 0x080fe20003f86270 */
[C---:B------:R-:W-:Y:S01]  /*5410*/  HMMA.16816.F32 R28, R4.reuse, R46, R108 ;  /* 0x0000002e041c723c */ /* 0x040fe2000000186c */
[C---:B------:R-:W-:Y:S02]  /*5420*/  LOP3.LUT R3, R0.reuse, 0x19, RZ, 0xfc, !PT ;  /* 0x0000001900037812 */ /* 0x040fe400078efcff */
[----:B------:R-:W-:Y:S02]  /*5430*/  FSEL R44, R11, -INF , !P0 ;  /* 0xff8000000b2c7808 */ /* 0x000fe40004000000 */
[----:B------:R-:W-:Y:S02]  /*5440*/  FSEL R65, R9, -INF , !P0 ;  /* 0xff80000009417808 */ /* 0x000fe40004000000 */
[----:B------:R-:W-:Y:S01]  /*5450*/  ISETP.GE.AND P0, PT, R3, R20, PT ;  /* 0x000000140300720c */ /* 0x000fe20003f06270 */
[----:B-1----:R-:W-:Y:S01]  /*5460*/  HMMA.16816.F32 R8, R4, R16, R116 ;  /* 0x000000100408723c */ /* 0x002fe20000001874 */
[----:B------:R-:W-:-:S02]  /*5470*/  LOP3.LUT R3, R0, 0x20, RZ, 0xfc, !PT ;  /* 0x0000002000037812 */ /* 0x000fc400078efcff */
[----:B------:R-:W-:Y:S02]  /*5480*/  FSEL R47, R12, -INF , !P3 ;  /* 0xff8000000c2f7808 */ /* 0x000fe40005800000 */
[----:B------:R-:W-:Y:S02]  /*5490*/  FSEL R45, R14, -INF , !P3 ;  /* 0xff8000000e2d7808 */ /* 0x000fe40005800000 */
[C---:B------:R-:W-:Y:S02]  /*54a0*/  LOP3.LUT R12, R0.reuse, 0x21, RZ, 0xfc, !PT ;  /* 0x00000021000c7812 */ /* 0x040fe400078efcff */
[----:B------:R-:W-:Y:S02]  /*54b0*/  ISETP.GE.AND P3, PT, R3, R20, PT ;  /* 0x000000140300720c */ /* 0x000fe40003f66270 */
[----:B------:R-:W-:Y:S02]  /*54c0*/  LOP3.LUT R3, R0, 0x28, RZ, 0xfc, !PT ;  /* 0x0000002800037812 */ /* 0x000fe400078efcff */
[----:B------:R-:W-:-:S02]  /*54d0*/  FSEL R46, R15, -INF , !P1 ;  /* 0xff8000000f2e7808 */ /* 0x000fc40004800000 */
[----:B------:R-:W-:Y:S02]  /*54e0*/  FSEL R66, R13, -INF , !P1 ;  /* 0xff8000000d427808 */ /* 0x000fe40004800000 */
[-C--:B------:R-:W-:Y:S02]  /*54f0*/  ISETP.GE.AND P1, PT, R12, R20.reuse, PT ;  /* 0x000000140c00720c */ /* 0x080fe40003f26270 */
[----:B------:R-:W-:Y:S01]  /*5500*/  FSEL R70, R26, -INF , !P6 ;  /* 0xff8000001a467808 */ /* 0x000fe20007000000 */
[----:B------:R-:W-:Y:S01]  /*5510*/  HMMA.16816.F32 R12, R4, R18, R124 ;  /* 0x00000012040c723c */ /* 0x000fe2000000187c */
[----:B------:R-:W-:Y:S02]  /*5520*/  FSEL R75, R24, -INF , !P6 ;  /* 0xff800000184b7808 */ /* 0x000fe40007000000 */
[----:B------:R-:W-:Y:S02]  /*5530*/  ISETP.GE.AND P6, PT, R3, R20, PT ;  /* 0x000000140300720c */ /* 0x000fe40003fc6270 */
[----:B------:R-:W-:-:S02]  /*5540*/  LOP3.LUT R3, R0, 0x29, RZ, 0xfc, !PT ;  /* 0x0000002900037812 */ /* 0x000fc400078efcff */
[----:B------:R-:W-:Y:S01]  /*5550*/  FSEL R68, R27, -INF , !P5 ;  /* 0xff8000001b447808 */ /* 0x000fe20006800000 */
[C---:B--2---:R-:W-:Y:S01]  /*5560*/  HMMA.16816.F32 R16, R4.reuse, R32, R132 ;  /* 0x000000200410723c */ /* 0x044fe20000001884 */
[----:B------:R-:W-:Y:S02]  /*5570*/  FSEL R74, R25, -INF , !P5 ;  /* 0xff800000194a7808 */ /* 0x000fe40006800000 */
[----:B------:R-:W-:Y:S02]  /*5580*/  ISETP.GE.AND P5, PT, R3, R20, PT ;  /* 0x000000140300720c */ /* 0x000fe40003fa6270 */
[----:B------:R-:W-:Y:S02]  /*5590*/  FSEL R69, R30, -INF , !P4 ;  /* 0xff8000001e457808 */ /* 0x000fe40006000000 */
[----:B------:R-:W-:Y:S01]  /*55a0*/  FSEL R72, R28, -INF , !P4 ;  /* 0xff8000001c487808 */ /* 0x000fe20006000000 */
[----:B---3--:R-:W-:Y:S01]  /*55b0*/  HMMA.16816.F32 R24, R4, R36, R156 ;  /* 0x000000240418723c */ /* 0x008fe2000000189c */
[----:B------:R-:W-:-:S02]  /*55c0*/  FSEL R73, R31, -INF , !P0 ;  /* 0xff8000001f497808 */ /* 0x000fc40004000000 */
[----:B------:R-:W-:Y:S02]  /*55d0*/  FSEL R71, R29, -INF , !P0 ;  /* 0xff8000001d477808 */ /* 0x000fe40004000000 */
[----:B------:R-:W-:Y:S02]  /*55e0*/  LOP3.LUT R3, R0, 0x30, RZ, 0xfc, !PT ;  /* 0x0000003000037812 */ /* 0x000fe400078efcff */
[----:B------:R-:W-:Y:S01]  /*55f0*/  FSEL R103, R10, -INF , !P3 ;  /* 0xff8000000a677808 */ /* 0x000fe20005800000 */
[----:B------:R-:W-:Y:S01]  /*5600*/  HMMA.16816.F32 R28, R4, R34, R144 ;  /* 0x00000022041c723c */ /* 0x000fe20000001890 */
[----:B------:R-:W1:Y:S01]  /*5610*/  LDSM.16.M88.4 R32, [R2+0x5000] ;  /* 0x005000000220783b */ /* 0x000e620000000200 */
[----:B------:R-:W-:Y:S02]  /*5620*/  ISETP.GE.AND P4, PT, R3, R20, PT ;  /* 0x000000140300720c */ /* 0x000fe40003f86270 */
[----:B------:R-:W-:Y:S02]  /*5630*/  LOP3.LUT R3, R0, 0x38, RZ, 0xfc, !PT ;  /* 0x0000003800037812 */ /* 0x000fe400078efcff */
[----:B------:R-:W-:-:S02]  /*5640*/  FSEL R111, R8, -INF , !P3 ;  /* 0xff800000086f7808 */ /* 0x000fc40005800000 */
[-C--:B------:R-:W-:Y:S02]  /*5650*/  ISETP.GE.AND P3, PT, R3, R20.reuse, PT ;  /* 0x000000140300720c */ /* 0x080fe40003f66270 */
[----:B------:R-:W-:Y:S02]  /*5660*/  LOP3.LUT R3, R0, 0x39, RZ, 0xfc, !PT ;  /* 0x0000003900037812 */ /* 0x000fe400078efcff */
[----:B------:R-:W-:Y:S02]  /*5670*/  FSEL R110, R12, -INF , !P6 ;  /* 0xff8000000c6e7808 */ /* 0x000fe40007000000 */
[----:B------:R-:W-:Y:S02]  /*5680*/  FSEL R100, R11, -INF , !P1 ;  /* 0xff8000000b647808 */ /* 0x000fe40004800000 */
[----:B------:R-:W-:Y:S02]  /*5690*/  FSEL R109, R9, -INF , !P1 ;  /* 0xff800000096d7808 */ /* 0x000fe40004800000 */
[----:B------:R-:W-:Y:S01]  /*56a0*/  LOP3.LUT R12, R0, 0x41, RZ, 0xfc, !PT ;  /* 0x00000041000c7812 */ /* 0x000fe200078efcff */
[----:B------:R-:W-:Y:S01]  /*56b0*/  HMMA.16816.F32 R8, R4, R40, R148 ;  /* 0x000000280408723c */ /* 0x000fe20000001894 */
[----:B------:R-:W-:-:S02]  /*56c0*/  ISETP.GE.AND P1, PT, R3, R20, PT ;  /* 0x000000140300720c */ /* 0x000fc40003f26270 */
[----:B------:R-:W-:Y:S02]  /*56d0*/  LOP3.LUT R3, R0, 0x40, RZ, 0xfc, !PT ;  /* 0x0000004000037812 */ /* 0x000fe400078efcff */
[----:B------:R-:W-:Y:S02]  /*56e0*/  FSEL R108, R15, -INF , !P5 ;  /* 0xff8000000f6c7808 */ /* 0x000fe40006800000 */
[----:B------:R-:W-:Y:S02]  /*56f0*/  FSEL R102, R13, -INF , !P5 ;  /* 0xff8000000d667808 */ /* 0x000fe40006800000 */
[----:B------:R-:W-:Y:S02]  /*5700*/  FSEL R101, R14, -INF , !P6 ;  /* 0xff8000000e657808 */ /* 0x000fe40007000000 */
[-C--:B------:R-:W-:Y:S02]  /*5710*/  ISETP.GE.AND P5, PT, R12, R20.reuse, PT ;  /* 0x000000140c00720c */ /* 0x080fe40003fa6270 */
[----:B------:R-:W-:Y:S01]  /*5720*/  HMMA.16816.F32 R12, R4, R42, R152 ;  /* 0x0000002a040c723c */ /* 0x000fe20000001898 */
[----:B------:R-:W-:Y:S01]  /*5730*/  ISETP.GE.AND P6, PT, R3, R20, PT ;  /* 0x000000140300720c */ /* 0x000fe20003fc6270 */
[----:B------:R-:W2:Y:S01]  /*5740*/  LDSM.16.M88.4 R40, [R2+0x5800] ;  /* 0x005800000228783b */ /* 0x000ea20000000200 */
[----:B------:R-:W-:-:S02]  /*5750*/  LOP3.LUT R3, R0, 0x48, RZ, 0xfc, !PT ;  /* 0x0000004800037812 */ /* 0x000fc400078efcff */
[----:B------:R-:W-:Y:S02]  /*5760*/  FSEL R118, R18, -INF , !P4 ;  /* 0xff80000012767808 */ /* 0x000fe40006000000 */
[----:B------:R-:W-:Y:S02]  /*5770*/  FSEL R127, R16, -INF , !P4 ;  /* 0xff800000107f7808 */ /* 0x000fe40006000000 */
[-C--:B------:R-:W-:Y:S02]  /*5780*/  ISETP.GE.AND P0, PT, R21, R20.reuse, PT ;  /* 0x000000141500720c */ /* 0x080fe40003f06270 */
        /* <DEDUP_REMOVED lines=14> */
[----:B------:R-:W-:Y:S01]  /*5870*/  FSEL R135, R10, -INF , !P6 ;  /* 0xff8000000a877808 */ /* 0x000fe20007000000 */
[----:B------:R-:W3:Y:S01]  /*5880*/  LDSM.16.M88.4 R36, [R2+0x6000] ;  /* 0x006000000224783b */ /* 0x000ee20000000200 */
[----:B------:R-:W-:-:S02]  /*5890*/  FSEL R150, R8, -INF , !P6 ;  /* 0xff80000008967808 */ /* 0x000fc40007000000 */
[-C--:B------:R-:W-:Y:S02]  /*58a0*/  ISETP.GE.AND P6, PT, R3, R20.reuse, PT ;  /* 0x000000140300720c */ /* 0x080fe40003fc6270 */
[-C--:B------:R-:W-:Y:S02]  /*58b0*/  ISETP.GE.AND P1, PT, R16, R20.reuse, PT ;  /* 0x000000141000720c */ /* 0x080fe40003f26270 */
[----:B------:R-:W-:Y:S01]  /*58c0*/  LOP3.LUT R3, R0, 0x59, RZ, 0xfc, !PT ;  /* 0x0000005900037812 */ /* 0x000fe200078efcff */
[----:B-1----:R-:W-:Y:S01]  /*58d0*/  HMMA.16816.F32 R16, R4, R34, R56 ;  /* 0x000000220410723c */ /* 0x002fe20000001838 */
[----:B------:R-:W-:Y:S02]  /*58e0*/  FSEL R132, R11, -INF , !P5 ;  /* 0xff8000000b847808 */ /* 0x000fe40006800000 */
[----:B------:R-:W-:Y:S02]  /*58f0*/  FSEL R146, R9, -INF , !P5 ;  /* 0xff80000009927808 */ /* 0x000fe40006800000 */
[----:B------:R-:W-:-:S02]  /*5900*/  ISETP.GE.AND P5, PT, R3, R20, PT ;  /* 0x000000140300720c */ /* 0x000fc40003fa6270 */
[----:B------:R-:W-:Y:S01]  /*5910*/  LOP3.LUT R3, R0, 0x60, RZ, 0xfc, !PT ;  /* 0x0000006000037812 */ /* 0x000fe200078efcff */
[----:B------:R-:W-:Y:S01]  /*5920*/  HMMA.16816.F32 R8, R4, R32, R160 ;  /* 0x000000200408723c */ /* 0x000fe200000018a0 */
[----:B------:R-:W1:Y:S01]  /*5930*/  LDSM.16.M88.4 R32, [R2+0x6800] ;  /* 0x006800000220783b */ /* 0x000e620000000200 */
[----:B------:R-:W-:Y:S02]  /*5940*/  FSEL R133, R14, -INF , !P4 ;  /* 0xff8000000e857808 */ /* 0x000fe40006000000 */
[----:B------:R-:W-:Y:S02]  /*5950*/  FSEL R147, R12, -INF , !P4 ;  /* 0xff8000000c937808 */ /* 0x000fe40006000000 */
[----:B------:R-:W-:Y:S02]  /*5960*/  ISETP.GE.AND P4, PT, R3, R20, PT ;  /* 0x000000140300720c */ /* 0x000fe40003f86270 */
[----:B------:R-:W-:Y:S02]  /*5970*/  LOP3.LUT R3, R0, 0x68, RZ, 0xfc, !PT ;  /* 0x0000006800037812 */ /* 0x000fe400078efcff */
[----:B------:R-:W-:-:S02]  /*5980*/  FSEL R153, R26, -INF , !P3 ;  /* 0xff8000001a997808 */ /* 0x000fc40005800000 */
[----:B------:R-:W-:Y:S02]  /*5990*/  FSEL R159, R24, -INF , !P3 ;  /* 0xff800000189f7808 */ /* 0x000fe40005800000 */
[----:B------:R-:W-:Y:S02]  /*59a0*/  ISETP.GE.AND P3, PT, R3, R20, PT ;  /* 0x000000140300720c */ /* 0x000fe40003f66270 */
[----:B------:R-:W-:Y:S02]  /*59b0*/  LOP3.LUT R3, R0, 0x69, RZ, 0xfc, !PT ;  /* 0x0000006900037812 */ /* 0x000fe400078efcff */
[----:B------:R-:W-:Y:S02]  /*59c0*/  FSEL R151, R27, -INF , !P1 ;  /* 0xff8000001b977808 */ /* 0x000fe40004800000 */
[----:B------:R-:W-:Y:S02]  /*59d0*/  FSEL R158, R25, -INF , !P1 ;  /* 0xff800000199e7808 */ /* 0x000fe40004800000 */
[----:B------:R-:W-:Y:S01]  /*59e0*/  FSEL R152, R30, -INF , !P6 ;  /* 0xff8000001e987808 */ /* 0x000fe20007000000 */
[----:B--2---:R-:W-:Y:S01]  /*59f0*/  HMMA.16816.F32 R24, R4, R40, R164 ;  /* 0x000000280418723c */ /* 0x004fe200000018a4 */
[----:B------:R-:W-:-:S02]  /*5a00*/  FSEL R155, R28, -INF , !P6 ;  /* 0xff8000001c9b7808 */ /* 0x000fc40007000000 */
[----:B------:R-:W-:Y:S02]  /*5a10*/  FSEL R157, R31, -INF , !P5 ;  /* 0xff8000001f9d7808 */ /* 0x000fe40006800000 */
[----:B------:R-:W-:Y:S02]  /*5a20*/  FSEL R154, R29, -INF , !P5 ;  /* 0xff8000001d9a7808 */ /* 0x000fe40006800000 */
[-C--:B------:R-:W-:Y:S01]  /*5a30*/  ISETP.GE.AND P1, PT, R3, R20.reuse, PT ;  /* 0x000000140300720c */ /* 0x080fe20003f26270 */
[----:B------:R-:W-:Y:S01]  /*5a40*/  HMMA.16816.F32 R28, R4, R42, R52 ;  /* 0x0000002a041c723c */ /* 0x000fe20000001834 */
[C---:B------:R-:W-:Y:S01]  /*5a50*/  LOP3.LUT R3, R0.reuse, 0x70, RZ, 0xfc, !PT ;  /* 0x0000007000037812 */ /* 0x040fe200078efcff */
[----:B------:R-:W2:Y:S01]  /*5a60*/  LDSM.16.M88.4 R40, [R2+0x7000] ;  /* 0x007000000228783b */ /* 0x000ea20000000200 */
[----:B------:R-:W-:Y:S02]  /*5a70*/  LOP3.LUT R12, R0, 0x61, RZ, 0xfc, !PT ;  /* 0x00000061000c7812 */ /* 0x000fe400078efcff */
[----:B------:R-:W-:-:S02]  /*5a80*/  ISETP.GE.AND P6, PT, R3, R20, PT ;  /* 0x000000140300720c */ /* 0x000fc40003fc6270 */
[----:B------:R-:W-:Y:S02]  /*5a90*/  LOP3.LUT R3, R0, 0x78, RZ, 0xfc, !PT ;  /* 0x0000007800037812 */ /* 0x000fe400078efcff */
[----:B------:R-:W-:Y:S02]  /*5aa0*/  FSEL R145, R15, -INF , !P0 ;  /* 0xff8000000f917808 */ /* 0x000fe40004000000 */
[----:B------:R-:W-:Y:S02]  /*5ab0*/  FSEL R134, R13, -INF , !P0 ;  /* 0xff8000000d867808 */ /* 0x000fe40004000000 */
[----:B------:R-:W-:Y:S02]  /*5ac0*/  FSEL R163, R10, -INF , !P4 ;  /* 0xff8000000aa37808 */ /* 0x000fe40006000000 */
[----:B------:R-:W-:Y:S02]  /*5ad0*/  FSEL R167, R8, -INF , !P4 ;  /* 0xff80000008a77808 */ /* 0x000fe40006000000 */
[----:B------:R-:W-:-:S02]  /*5ae0*/  ISETP.GE.AND P0, PT, R12, R20, PT ;  /* 0x000000140c00720c */ /* 0x000fc40003f06270 */
[----:B------:R-:W-:Y:S02]  /*5af0*/  ISETP.GE.AND P4, PT, R3, R20, PT ;  /* 0x000000140300720c */ /* 0x000fe40003f86270 */
[C---:B------:R-:W-:Y:S02]  /*5b00*/  LOP3.LUT R3, R0.reuse, 0x79, RZ, 0xfc, !PT ;  /* 0x0000007900037812 */ /* 0x040fe400078efcff */
[C---:B------:R-:W-:Y:S02]  /*5b10*/  LOP3.LUT R12, R0.reuse, 0x71, RZ, 0xfc, !PT ;  /* 0x00000071000c7812 */ /* 0x040fe400078efcff */
[----:B------:R-:W-:Y:S02]  /*5b20*/  FSEL R160, R11, -INF , !P0 ;  /* 0xff8000000ba07808 */ /* 0x000fe40004000000 */
[----:B------:R-:W-:Y:S02]  /*5b30*/  FSEL R165, R9, -INF , !P0 ;  /* 0xff80000009a57808 */ /* 0x000fe40004000000 */
[----:B------:R-:W-:-:S02]  /*5b40*/  LOP3.LUT R8, R0, 0x81, RZ, 0xfc, !PT ;  /* 0x0000008100087812 */ /* 0x000fc400078efcff */
[-C--:B------:R-:W-:Y:S02]  /*5b50*/  ISETP.GE.AND P0, PT, R3, R20.reuse, PT ;  /* 0x000000140300720c */ /* 0x080fe40003f06270 */
[----:B------:R-:W-:Y:S02]  /*5b60*/  LOP3.LUT R3, R0, 0x80, RZ, 0xfc, !PT ;  /* 0x0000008000037812 */ /* 0x000fe400078efcff */
[----:B------:R-:W-:Y:S02]  /*5b70*/  FSEL R164, R19, -INF , !P1 ;  /* 0xff80000013a47808 */ /* 0x000fe40004800000 */
[----:B------:R-:W-:Y:S02]  /*5b80*/  FSEL R162, R17, -INF , !P1 ;  /* 0xff80000011a27808 */ /* 0x000fe40004800000 */
[-C--:B------:R-:W-:Y:S02]  /*5b90*/  ISETP.GE.AND P5, PT, R12, R20.reuse, PT ;  /* 0x000000140c00720c */ /* 0x080fe40003fa6270 */
[----:B------:R-:W-:Y:S01]  /*5ba0*/  ISETP.GE.AND P1, PT, R8, R20, PT ;  /* 0x000000140800720c */ /* 0x000fe20003f26270 */
[----:B---3--:R-:W-:Y:S01]  /*5bb0*/  HMMA.16816.F32 R12, R4, R36, R172 ;  /* 0x00000024040c723c */ /* 0x008fe200000018ac */
[----:B------:R-:W-:-:S02]  /*5bc0*/  FSEL R161, R18, -INF , !P3 ;  /* 0xff80000012a17808 */ /* 0x000fc40005800000 */
[----:B------:R-:W-:Y:S02]  /*5bd0*/  FSEL R166, R16, -INF , !P3 ;  /* 0xff80000010a67808 */ /* 0x000fe40005800000 */
[----:B------:R-:W-:Y:S02]  /*5be0*/  ISETP.GE.AND P3, PT, R3, R20, PT ;  /* 0x000000140300720c */ /* 0x000fe40003f66270 */
[----:B------:R-:W-:Y:S01]  /*5bf0*/  LOP3.LUT R3, R0, 0x88, RZ, 0xfc, !PT ;  /* 0x0000008800037812 */ /* 0x000fe200078efcff */
[----:B------:R-:W-:Y:S01]  /*5c00*/  HMMA.16816.F32 R8, R4, R38, R48 ;  /* 0x000000260408723c */ /* 0x000fe20000001830 */
[----:B------:R-:W-:Y:S01]  /*5c10*/  FSEL R173, R26, -INF , !P6 ;  /* 0xff8000001aad7808 */ /* 0x000fe20007000000 */
[----:B------:R-:W3:Y:S01]  /*5c20*/  LDSM.16.M88.4 R36, [R2+0x7800] ;  /* 0x007800000224783b */ /* 0x000ee20000000200 */
[----:B------:R-:W-:Y:S02]  /*5c30*/  FSEL R189, R24, -INF , !P6 ;  /* 0xff80000018bd7808 */ /* 0x000fe40007000000 */
[----:B------:R-:W-:-:S02]  /*5c40*/  FSEL R171, R27, -INF , !P5 ;  /* 0xff8000001bab7808 */ /* 0x000fc40006800000 */
[----:B------:R-:W-:Y:S01]  /*5c50*/  FSEL R188, R25, -INF , !P5 ;  /* 0xff80000019bc7808 */ /* 0x000fe20006800000 */
[C---:B-1----:R-:W-:Y:S01]  /*5c60*/  HMMA.16816.F32 R16, R4.reuse, R32, R176 ;  /* 0x000000200410723c */ /* 0x042fe200000018b0 */
[-C--:B------:R-:W-:Y:S02]  /*5c70*/  ISETP.GE.AND P6, PT, R3, R20.reuse, PT ;  /* 0x000000140300720c */ /* 0x080fe40003fc6270 */
[----:B------:R-:W-:Y:S02]  /*5c80*/  LOP3.LUT R3, R0, 0x89, RZ, 0xfc, !PT ;  /* 0x0000008900037812 */ /* 0x000fe400078efcff */
[----:B------:R-:W-:Y:S02]  /*5c90*/  FSEL R172, R30, -INF , !P4 ;  /* 0xff8000001eac7808 */ /* 0x000fe40006000000 */
[----:B------:R-:W-:Y:S01]  /*5ca0*/  ISETP.GE.AND P5, PT, R3, R20, PT ;  /* 0x000000140300720c */ /* 0x000fe20003fa6270 */
[----:B------:R-:W-:Y:S01]  /*5cb0*/  HMMA.16816.F32 R24, R4, R34, R180 ;  /* 0x000000220418723c */ /* 0x000fe200000018b4 */
[----:B------:R-:W1:Y:S01]  /*5cc0*/  LDSM.16.M88.4 R32, [R2+0x8000] ;  /* 0x008000000220783b */ /* 0x000e620000000200 */
[----:B------:R-:W-:-:S02]  /*5cd0*/  LOP3.LUT R3, R0, 0x90, RZ, 0xfc, !PT ;  /* 0x0000009000037812 */ /* 0x000fc400078efcff */
[----:B------:R-:W-:Y:S02]  /*5ce0*/  FSEL R175, R28, -INF , !P4 ;  /* 0xff8000001caf7808 */ /* 0x000fe40006000000 */
[----:B------:R-:W-:Y:S02]  /*5cf0*/  ISETP.GE.AND P4, PT, R3, R20, PT ;  /* 0x000000140300720c */ /* 0x000fe40003f86270 */
[----:B------:R-:W-:Y:S02]  /*5d00*/  LOP3.LUT R3, R0, 0x98, RZ, 0xfc, !PT ;  /* 0x0000009800037812 */ /* 0x000fe400078efcff */
[----:B------:R-:W-:Y:S02]  /*5d10*/  FSEL R181, R8, -INF , !P6 ;  /* 0xff80000008b57808 */ /* 0x000fe40007000000 */
[----:B------:R-:W-:Y:S02]  /*5d20*/  FSEL R179, R14, -INF , !P3 ;  /* 0xff8000000eb37808 */ /* 0x000fe40005800000 */
[----:B------:R-:W-:-:S02]  /*5d30*/  FSEL R190, R12, -INF , !P3 ;  /* 0xff8000000cbe7808 */ /* 0x000fc40005800000 */
[C---:B------:R-:W-:Y:S02]  /*5d40*/  LOP3.LUT R8, R0.reuse, 0xa1, RZ, 0xfc, !PT ;  /* 0x000000a100087812 */ /* 0x040fe400078efcff */
[----:B------:R-:W-:Y:S02]  /*5d50*/  ISETP.GE.AND P3, PT, R3, R20, PT ;  /* 0x000000140300720c */ /* 0x000fe40003f66270 */
[----:B------:R-:W-:Y:S02]  /*5d60*/  FSEL R177, R15, -INF , !P1 ;  /* 0xff8000000fb17808 */ /* 0x000fe40004800000 */
[----:B------:R-:W-:Y:S02]  /*5d70*/  FSEL R180, R13, -INF , !P1 ;  /* 0xff8000000db47808 */ /* 0x000fe40004800000 */
[----:B------:R-:W-:Y:S01]  /*5d80*/  LOP3.LUT R3, R0, 0x99, RZ, 0xfc, !PT ;  /* 0x0000009900037812 */ /* 0x000fe200078efcff */
[----:B--2---:R-:W-:Y:S01]  /*5d90*/  HMMA.16816.F32 R12, R4, R40, R140 ;  /* 0x00000028040c723c */ /* 0x004fe2000000188c */
[----:B------:R-:W-:-:S02]  /*5da0*/  FSEL R141, R11, -INF , !P5 ;  /* 0xff8000000b8d7808 */ /* 0x000fc40006800000 */
[----:B------:R-:W-:Y:S02]  /*5db0*/  FSEL R140, R9, -INF , !P5 ;  /* 0xff800000098c7808 */ /* 0x000fe40006800000 */
[----:B------:R-:W-:Y:S02]  /*5dc0*/  FSEL R178, R10, -INF , !P6 ;  /* 0xff8000000ab27808 */ /* 0x000fe40007000000 */
[-C--:B------:R-:W-:Y:S02]  /*5dd0*/  ISETP.GE.AND P5, PT, R8, R20.reuse, PT ;  /* 0x000000140800720c */ /* 0x080fe40003fa6270 */
[----:B------:R-:W-:Y:S01]  /*5de0*/  HMMA.16816.F32 R8, R4, R42, R136 ;  /* 0x0000002a0408723c */ /* 0x000fe20000001888 */
[----:B------:R-:W-:Y:S01]  /*5df0*/  ISETP.GE.AND P1, PT, R3, R20, PT ;  /* 0x000000140300720c */ /* 0x000fe20003f26270 */
[----:B------:R-:W2:Y:S01]  /*5e00*/  LDSM.16.M88.4 R40, [R2+0x8800] ;  /* 0x008800000228783b */ /* 0x000ea20000000200 */
[C---:B------:R-:W-:Y:S02]  /*5e10*/  LOP3.LUT R3, R0.reuse, 0xa0, RZ, 0xfc, !PT ;  /* 0x000000a000037812 */ /* 0x040fe400078efcff */
[----:B------:R-:W-:-:S02]  /*5e20*/  LOP3.LUT R21, R0, 0x91, RZ, 0xfc, !PT ;  /* 0x0000009100157812 */ /* 0x000fc400078efcff */
[----:B------:R-:W-:Y:S02]  /*5e30*/  ISETP.GE.AND P6, PT, R3, R20, PT ;  /* 0x000000140300720c */ /* 0x000fe40003fc6270 */
[----:B------:R-:W-:Y:S02]  /*5e40*/  LOP3.LUT R3, R0, 0xa8, RZ, 0xfc, !PT ;  /* 0x000000a800037812 */ /* 0x000fe400078efcff */
[----:B------:R-:W-:Y:S02]  /*5e50*/  FSEL R176, R31, -INF , !P0 ;  /* 0xff8000001fb07808 */ /* 0x000fe40004000000 */
[----:B------:R-:W-:Y:S02]  /*5e60*/  FSEL R174, R29, -INF , !P0 ;  /* 0xff8000001dae7808 */ /* 0x000fe40004000000 */
[----:B------:R-:W-:Y:S01]  /*5e70*/  FSEL R142, R18, -INF , !P4 ;  /* 0xff800000128e7808 */ /* 0x000fe20006000000 */
[----:B---3--:R-:W-:Y:S01]  /*5e80*/  HMMA.16816.F32 R28, R4, R38, R120 ;  /* 0x00000026041c723c */ /* 0x008fe20000001878 */
[----:B------:R-:W-:-:S02]  /*5e90*/  FSEL R143, R16, -INF , !P4 ;  /* 0xff800000108f7808 */ /* 0x000fc40006000000 */
[-C--:B------:R-:W-:Y:S02]  /*5ea0*/  ISETP.GE.AND P0, PT, R21, R20.reuse, PT ;  /* 0x000000141500720c */ /* 0x080fe40003f06270 */
[-C--:B------:R-:W-:Y:S02]  /*5eb0*/  ISETP.GE.AND P4, PT, R3, R20.reuse, PT ;  /* 0x000000140300720c */ /* 0x080fe40003f86270 */
[C---:B------:R-:W-:Y:S02]  /*5ec0*/  LOP3.LUT R3, R0.reuse, 0xa9, RZ, 0xfc, !PT ;  /* 0x000000a900037812 */ /* 0x040fe400078efcff */
[----:B------:R-:W-:Y:S02]  /*5ed0*/  FSEL R136, R19, -INF , !P0 ;  /* 0xff80000013887808 */ /* 0x000fe40004000000 */
[----:B------:R-:W-:Y:S02]  /*5ee0*/  FSEL R139, R17, -INF , !P0 ;  /* 0xff800000118b7808 */ /* 0x000fe40004000000 */
[----:B------:R-:W-:Y:S01]  /*5ef0*/  ISETP.GE.AND P0, PT, R3, R20, PT ;  /* 0x000000140300720c */ /* 0x000fe20003f06270 */
[----:B------:R-:W-:Y:S01]  /*5f00*/  HMMA.16816.F32 R16, R4, R36, R128 ;  /* 0x000000240410723c */ /* 0x000fe20000001880 */
[----:B------:R-:W-:Y:S01]  /*5f10*/  LOP3.LUT R3, R0, 0xb0, RZ, 0xfc, !PT ;  /* 0x000000b000037812 */ /* 0x000fe200078efcff */
[----:B------:R-:W-:Y:S01]  /*5f20*/  LDSM.16.M88.4 R36, [R2+0x9000] ;  /* 0x009000000224783b */ /* 0x000fe20000000200 */
[----:B------:R-:W-:-:S02]  /*5f30*/  FSEL R137, R26, -INF , !P3 ;  /* 0xff8000001a897808 */ /* 0x000fc40005800000 */
[----:B------:R-:W-:Y:S02]  /*5f40*/  FSEL R138, R24, -INF , !P3 ;  /* 0xff800000188a7808 */ /* 0x000fe40005800000 */
[----:B------:R-:W-:Y:S02]  /*5f50*/  FSEL R129, R27, -INF , !P1 ;  /* 0xff8000001b817808 */ /* 0x000fe40004800000 */
[----:B------:R-:W-:Y:S02]  /*5f60*/  FSEL R128, R25, -INF , !P1 ;  /* 0xff80000019807808 */ /* 0x000fe40004800000 */
[----:B------:R-:W-:Y:S01]  /*5f70*/  FSEL R130, R14, -INF , !P6 ;  /* 0xff8000000e827808 */ /* 0x000fe20007000000 */
[----:B-1----:R-:W-:Y:S01]  /*5f80*/  HMMA.16816.F32 R24, R4, R32, R112 ;  /* 0x000000200418723c */ /* 0x002fe20000001870 */
[----:B------:R-:W-:Y:S02]  /*5f90*/  FSEL R131, R12, -INF , !P6 ;  /* 0xff8000000c837808 */ /* 0x000fe40007000000 */
[----:B------:R-:W-:-:S02]  /*5fa0*/  FSEL R120, R15, -INF , !P5 ;  /* 0xff8000000f787808 */ /* 0x000fc40006800000 */
[----:B------:R-:W-:Y:S02]  /*5fb0*/  FSEL R122, R13, -INF , !P5 ;  /* 0xff8000000d7a7808 */ /* 0x000fe40006800000 */
[----:B------:R-:W-:Y:S01]  /*5fc0*/  ISETP.GE.AND P3, PT, R3, R20, PT ;  /* 0x000000140300720c */ /* 0x000fe20003f66270 */
[----:B------:R-:W-:Y:S01]  /*5fd0*/  HMMA.16816.F32 R12, R4, R34, R104 ;  /* 0x00000022040c723c */ /* 0x000fe20000001868 */
[----:B------:R-:W1:Y:S01]  /*5fe0*/  LDSM.16.M88.4 R32, [R2+0x9800] ;  /* 0x009800000220783b */ /* 0x000e620000000200 */
[----:B------:R-:W-:Y:S01]  /*5ff0*/  LOP3.LUT R3, R0, 0xb8, RZ, 0xfc, !PT ;  /* 0x000000b800037812 */ /* 0x000fe200078efcff */
[----:B------:R-:W-:-:S04]  /*6000*/  DEPBAR.LE SB0, 0x0 ;  /* 0x000080000000791a */ /* 0x000fc80000000000 */
[-C--:B------:R-:W-:Y:S02]  /*6010*/  ISETP.GE.AND P6, PT, R3, R20.reuse, PT ;  /* 0x000000140300720c */ /* 0x080fe40003fc6270 */
[----:B------:R-:W-:Y:S02]  /*6020*/  LOP3.LUT R3, R0, 0xb9, RZ, 0xfc, !PT ;  /* 0x000000b900037812 */ /* 0x000fe400078efcff */
[----:B------:R-:W-:Y:S02]  /*6030*/  FSEL R121, R10, -INF , !P4 ;  /* 0xff8000000a797808 */ /* 0x000fe40006000000 */
[----:B------:R-:W-:Y:S02]  /*6040*/  ISETP.GE.AND P5, PT, R3, R20, PT ;  /* 0x000000140300720c */ /* 0x000fe40003fa6270 */
[----:B------:R-:W-:Y:S02]  /*6050*/  LOP3.LUT R3, R0, 0xc0, RZ, 0xfc, !PT ;  /* 0x000000c000037812 */ /* 0x000fe400078efcff */
[----:B------:R-:W-:-:S02]  /*6060*/  FSEL R123, R8, -INF , !P4 ;  /* 0xff800000087b7808 */ /* 0x000fc40006000000 */
[----:B------:R-:W-:Y:S02]  /*6070*/  ISETP.GE.AND P4, PT, R3, R20, PT ;  /* 0x000000140300720c */ /* 0x000fe40003f86270 */
[C---:B------:R-:W-:Y:S02]  /*6080*/  LOP3.LUT R8, R0.reuse, 0xc1, RZ, 0xfc, !PT ;  /* 0x000000c100087812 */ /* 0x040fe400078efcff */
[C---:B------:R-:W-:Y:S02]  /*6090*/  LOP3.LUT R21, R0.reuse, 0xb1, RZ, 0xfc, !PT ;  /* 0x000000b100157812 */ /* 0x040fe400078efcff */
[----:B------:R-:W-:Y:S02]  /*60a0*/  LOP3.LUT R3, R0, 0xc8, RZ, 0xfc, !PT ;  /* 0x000000c800037812 */ /* 0x000fe400078efcff */
[----:B------:R-:W-:Y:S02]  /*60b0*/  FSEL R113, R11, -INF , !P0 ;  /* 0xff8000000b717808 */ /* 0x000fe40004000000 */
[----:B------:R-:W-:-:S02]  /*60c0*/  FSEL R112, R9, -INF , !P0 ;  /* 0xff80000009707808 */ /* 0x000fc40004000000 */
[-C--:B------:R-:W-:Y:S02]  /*60d0*/  ISETP.GE.AND P0, PT, R8, R20.reuse, PT ;  /* 0x000000140800720c */ /* 0x080fe40003f06270 */
[----:B------:R-:W-:Y:S01]  /*60e0*/  FSEL R114, R18, -INF , !P3 ;  /* 0xff80000012727808 */ /* 0x000fe20005800000 */
[----:B--2---:R-:W-:Y:S01]  /*60f0*/  HMMA.16816.F32 R8, R4, R40, R184 ;  /* 0x000000280408723c */ /* 0x004fe200000018b8 */
[----:B------:R-:W-:Y:S02]  /*6100*/  FSEL R183, R16, -INF , !P3 ;  /* 0xff80000010b77808 */ /* 0x000fe40005800000 */
[-C--:B------:R-:W-:Y:S02]  /*6110*/  ISETP.GE.AND P1, PT, R21, R20.reuse, PT ;  /* 0x000000141500720c */ /* 0x080fe40003f26270 */
[----:B------:R-:W-:Y:S02]  /*6120*/  ISETP.GE.AND P3, PT, R3, R20, PT ;  /* 0x000000140300720c */ /* 0x000fe40003f66270 */
[----:B------:R-:W-:-:S02]  /*6130*/  LOP3.LUT R3, R0, 0xc9, RZ, 0xfc, !PT ;  /* 0x000000c900037812 */ /* 0x000fc400078efcff */
[----:B------:R-:W-:Y:S02]  /*6140*/  FSEL R104, R19, -INF , !P1 ;  /* 0xff80000013687808 */ /* 0x000fe40004800000 */
[----:B------:R-:W-:Y:S02]  /*6150*/  FSEL R182, R17, -INF , !P1 ;  /* 0xff80000011b67808 */ /* 0x000fe40004800000 */
[----:B------:R-:W-:Y:S01]  /*6160*/  ISETP.GE.AND P1, PT, R3, R20, PT ;  /* 0x000000140300720c */ /* 0x000fe20003f26270 */
[----:B------:R-:W-:Y:S01]  /*6170*/  HMMA.16816.F32 R16, R4, R42, R96 ;  /* 0x0000002a0410723c */ /* 0x000fe20000001860 */
[----:B------:R-:W-:Y:S02]  /*6180*/  LOP3.LUT R3, R0, 0xd0, RZ, 0xfc, !PT ;  /* 0x000000d000037812 */ /* 0x000fe400078efcff */
[----:B------:R-:W-:Y:S02]  /*6190*/  FSEL R105, R30, -INF , !P6 ;  /* 0xff8000001e697808 */ /* 0x000fe40007000000 */
[----:B------:R-:W-:-:S02]  /*61a0*/  FSEL R107, R28, -INF , !P6 ;  /* 0xff8000001c6b7808 */ /* 0x000fc40007000000 */
[-C--:B------:R-:W-:Y:S02]  /*61b0*/  ISETP.GE.AND P6, PT, R3, R20.reuse, PT ;  /* 0x000000140300720c */ /* 0x080fe40003fc6270 */
[C---:B------:R-:W-:Y:S02]  /*61c0*/  LOP3.LUT R3, R0.reuse, 0xd1, RZ, 0xfc, !PT ;  /* 0x000000d100037812 */ /* 0x040fe400078efcff */
[----:B------:R-:W-:Y:S02]  /*61d0*/  FSEL R115, R31, -INF , !P5 ;  /* 0xff8000001f737808 */ /* 0x000fe40006800000 */
[----:B------:R-:W-:Y:S02]  /*61e0*/  FSEL R106, R29, -INF , !P5 ;  /* 0xff8000001d6a7808 */ /* 0x000fe40006800000 */
[----:B------:R-:W-:Y:S02]  /*61f0*/  ISETP.GE.AND P5, PT, R3, R20, PT ;  /* 0x000000140300720c */ /* 0x000fe40003fa6270 */
[----:B------:R-:W-:-:S02]  /*6200*/  LOP3.LUT R3, R0, 0xd9, RZ, 0xfc, !PT ;  /* 0x000000d900037812 */ /* 0x000fc400078efcff */
[----:B------:R-:W-:Y:S02]  /*6210*/  FSEL R96, R27, -INF , !P0 ;  /* 0xff8000001b607808 */ /* 0x000fe40004000000 */
[----:B------:R-:W-:Y:S02]  /*6220*/  FSEL R185, R25, -INF , !P0 ;  /* 0xff80000019b97808 */ /* 0x000fe40004000000 */
[----:B------:R-:W-:Y:S02]  /*6230*/  FSEL R193, R10, -INF , !P6 ;  /* 0xff8000000ac17808 */ /* 0x000fe40007000000 */
[----:B------:R-:W-:Y:S02]  /*6240*/  FSEL R198, R8, -INF , !P6 ;  /* 0xff80000008c67808 */ /* 0x000fe40007000000 */
[----:B------:R-:W-:Y:S02]  /*6250*/  FSEL R191, R11, -INF , !P5 ;  /* 0xff8000000bbf7808 */ /* 0x000fe40006800000 */
[----:B------:R-:W-:-:S02]  /*6260*/  FSEL R195, R9, -INF , !P5 ;  /* 0xff80000009c37808 */ /* 0x000fc40006800000 */
[-C--:B------:R-:W-:Y:S01]  /*6270*/  ISETP.GE.AND P0, PT, R3, R20.reuse, PT ;  /* 0x000000140300720c */ /* 0x080fe20003f06270 */
[----:B-1----:R-:W-:Y:S01]  /*6280*/  HMMA.16816.F32 R8, R4, R32, R84 ;  /* 0x000000200408723c */ /* 0x002fe20000001854 */
[C---:B------:R-:W-:Y:S02]  /*6290*/  LOP3.LUT R3, R0.reuse, 0xe1, RZ, 0xfc, !PT ;  /* 0x000000e100037812 */ /* 0x040fe400078efcff */
[----:B------:R-:W-:Y:S02]  /*62a0*/  FSEL R99, R15, -INF , !P1 ;  /* 0xff8000000f637808 */ /* 0x000fe40004800000 */
[----:B------:R-:W-:Y:S02]  /*62b0*/  FSEL R98, R13, -INF , !P1 ;  /* 0xff8000000d627808 */ /* 0x000fe40004800000 */
[----:B------:R-:W-:Y:S02]  /*62c0*/  ISETP.GE.AND P1, PT, R3, R20, PT ;  /* 0x000000140300720c */ /* 0x000fe40003f26270 */
[----:B------:R-:W-:-:S02]  /*62d0*/  LOP3.LUT R2, R0, 0xd8, RZ, 0xfc, !PT ;  /* 0x000000d800027812 */ /* 0x000fc400078efcff */
[----:B------:R-:W-:Y:S02]  /*62e0*/  LOP3.LUT R3, R0, 0xe9, RZ, 0xfc, !PT ;  /* 0x000000e900037812 */ /* 0x000fe400078efcff */
[----:B------:R-:W-:Y:S02]  /*62f0*/  FSEL R184, R26, -INF , !P4 ;  /* 0xff8000001ab87808 */ /* 0x000fe40006000000 */
[----:B------:R-:W-:Y:S02]  /*6300*/  FSEL R187, R24, -INF , !P4 ;  /* 0xff80000018bb7808 */ /* 0x000fe40006000000 */
[-C--:B------:R-:W-:Y:S01]  /*6310*/  ISETP.GE.AND P4, PT, R2, R20.reuse, PT ;  /* 0x000000140200720c */ /* 0x080fe20003f86270 */
[----:B------:R-:W-:Y:S01]  /*6320*/  HMMA.16816.F32 R24, R4, R36, R92 ;  /* 0x000000240418723c */ /* 0x000fe2000000185c */
[----:B------:R-:W-:Y:S02]  /*6330*/  ISETP.GE.AND P5, PT, R3, R20, PT ;  /* 0x000000140300720c */ /* 0x000fe40003fa6270 */
[----:B------:R-:W-:-:S02]  /*6340*/  LOP3.LUT R2, R0, 0xe0, RZ, 0xfc, !PT ;  /* 0x000000e000027812 */ /* 0x000fc400078efcff */
[----:B------:R-:W-:Y:S02]  /*6350*/  LOP3.LUT R3, R0, 0xf1, RZ, 0xfc, !PT ;  /* 0x000000f100037812 */ /* 0x000fe400078efcff */
[----:B------:R-:W-:Y:S02]  /*6360*/  FSEL R97, R14, -INF , !P3 ;  /* 0xff8000000e617808 */ /* 0x000fe40005800000 */
[----:B------:R-:W-:Y:S02]  /*6370*/  FSEL R186, R12, -INF , !P3 ;  /* 0xff8000000cba7808 */ /* 0x000fe40005800000 */
[----:B------:R-:W-:Y:S01]  /*6380*/  FSEL R197, R19, -INF , !P0 ;  /* 0xff80000013c57808 */ /* 0x000fe20004000000 */
[----:B------:R-:W-:Y:S01]  /*6390*/  HMMA.16816.F32 R12, R4, R38, R88 ;  /* 0x00000026040c723c */ /* 0x000fe20000001858 */
[----:B------:R-:W-:Y:S02]  /*63a0*/  FSEL R194, R17, -INF , !P0 ;  /* 0xff80000011c27808 */ /* 0x000fe40004000000 */
[----:B------:R-:W-:-:S02]  /*63b0*/  ISETP.GE.AND P3, PT, R2, R20, PT ;  /* 0x000000140200720c */ /* 0x000fc40003f66270 */
[-C--:B------:R-:W-:Y:S02]  /*63c0*/  ISETP.GE.AND P0, PT, R3, R20.reuse, PT ;  /* 0x000000140300720c */ /* 0x080fe40003f06270 */
[----:B------:R-:W-:Y:S01]  /*63d0*/  LOP3.LUT R2, R0, 0xe8, RZ, 0xfc, !PT ;  /* 0x000000e800027812 */ /* 0x000fe200078efcff */
[----:B------:R-:W-:Y:S01]  /*63e0*/  HMMA.16816.F32 R4, R4, R34, R80 ;  /* 0x000000220404723c */ /* 0x000fe20000001850 */
[----:B------:R-:W-:Y:S02]  /*63f0*/  FSEL R208, R11, -INF , !P0 ;  /* 0xff8000000bd07808 */ /* 0x000fe40004000000 */
[----:B------:R-:W-:Y:S02]  /*6400*/  FSEL R213, R9, -INF , !P0 ;  /* 0xff80000009d57808 */ /* 0x000fe40004000000 */
[----:B------:R-:W-:Y:S02]  /*6410*/  ISETP.GE.AND P6, PT, R2, R20, PT ;  /* 0x000000140200720c */ /* 0x000fe40003fc6270 */
[----:B------:R-:W-:-:S02]  /*6420*/  ISETP.NE.AND P0, PT, R242, 0x1, PT ;  /* 0x00000001f200780c */ /* 0x000fc40003f05270 */
[----:B------:R-:W-:Y:S02]  /*6430*/  LOP3.LUT R2, R0, 0xf0, RZ, 0xfc, !PT ;  /* 0x000000f000027812 */ /* 0x000fe400078efcff */
[----:B------:R-:W-:Y:S02]  /*6440*/  FSEL R192, R18, -INF , !P4 ;  /* 0xff80000012c07808 */ /* 0x000fe40006000000 */
[----:B------:R-:W-:Y:S02]  /*6450*/  FSEL R196, R16, -INF , !P4 ;  /* 0xff80000010c47808 */ /* 0x000fe40006000000 */
[----:B------:R-:W-:Y:S02]  /*6460*/  ISETP.GE.AND P4, PT, R2, R20, PT ;  /* 0x000000140200720c */ /* 0x000fe40003f86270 */
[C---:B------:R-:W-:Y:S02]  /*6470*/  LOP3.LUT R2, R0.reuse, 0xf8, RZ, 0xfc, !PT ;  /* 0x000000f800027812 */ /* 0x040fe400078efcff */
[----:B------:R-:W-:-:S02]  /*6480*/  LOP3.LUT R0, R0, 0xf9, RZ, 0xfc, !PT ;  /* 0x000000f900007812 */ /* 0x000fc400078efcff */
[----:B------:R-:W-:Y:S02]  /*6490*/  FSEL R201, R26, -INF , !P3 ;  /* 0xff8000001ac97808 */ /* 0x000fe40005800000 */
[----:B------:R-:W-:Y:S02]  /*64a0*/  FSEL R206, R24, -INF , !P3 ;  /* 0xff80000018ce7808 */ /* 0x000fe40005800000 */
[----:B------:R-:W-:Y:S02]  /*64b0*/  FSEL R200, R27, -INF , !P1 ;  /* 0xff8000001bc87808 */ /* 0x000fe40004800000 */
[----:B------:R-:W-:Y:S02]  /*64c0*/  FSEL R203, R25, -INF , !P1 ;  /* 0xff80000019cb7808 */ /* 0x000fe40004800000 */
[-C--:B------:R-:W-:Y:S02]  /*64d0*/  ISETP.GE.AND P3, PT, R2, R20.reuse, PT ;  /* 0x000000140200720c */ /* 0x080fe40003f66270 */
[----:B------:R-:W-:-:S02]  /*64e0*/  ISETP.GE.AND P1, PT, R0, R20, PT ;  /* 0x000000140000720c */ /* 0x000fc40003f26270 */
[----:B------:R-:W-:Y:S02]  /*64f0*/  FSEL R199, R14, -INF , !P6 ;  /* 0xff8000000ec77808 */ /* 0x000fe40007000000 */
[----:B------:R-:W-:Y:S02]  /*6500*/  FSEL R202, R12, -INF , !P6 ;  /* 0xff8000000cca7808 */ /* 0x000fe40007000000 */
        /* <DEDUP_REMOVED lines=8> */
[----:B------:R-:W-:Y:S01]  /*6590*/  LOP3.LUT R28, R23, 0x200, RZ, 0xc0, !PT ;  /* 0x00000200171c7812 */ /* 0x000fe200078ec0ff */
        /* <DEDUP_REMOVED lines=15> */
.L_x_773:
        /* <DEDUP_REMOVED lines=61> */
.L_x_774:
[----:B------:R-:W-:Y:S05]  /*6a60*/  BSYNC.RECONVERGENT B0 ;  /* 0x0000000000007941 */ /* 0x000fea0003800200 */
.L_x_772:
[CC--:B------:R-:W-:Y:S01]  /*6a70*/  ISETP.GE.AND P3, PT, R228.reuse, R247.reuse, PT ;  /* 0x000000f7e400720c */ /* 0x0c0fe20003f66270 */
[----:B------:R-:W-:Y:S01]  /*6a80*/  BSSY.RECONVERGENT B0, `(.L_x_775) ;  /* 0x0000092000007945 */ /* 0x000fe20003800200 */
[----:B------:R-:W-:Y:S02]  /*6a90*/  ISETP.GE.AND P1, PT, R228, R247, PT ;  /* 0x000000f7e400720c */ /* 0x000fe40003f26270 */
[----:B------:R-:W-:-:S04]  /*6aa0*/  LEA R2, P4, R236, R244, 0x5 ;  /* 0x000000f4ec027211 */ /* 0x000fc800078828ff */
[----:B------:R-:W-:-:S05]  /*6ab0*/  LEA.HI.X R3, R236, R243, R237, 0x5, P4 ;  /* 0x000000f3ec037211 */ /* 0x000fca00020f2ced */
[----:B------:R-:W-:Y:S01]  /*6ac0*/  @!P3 MOV R4, R244 ;  /* 0x000000f40004b202 */ /* 0x000fe20000000f00 */
[----:B------:R-:W-:Y:S01]  /*6ad0*/  @!P3 IMAD.MOV.U32 R5, RZ, RZ, R243 ;  /* 0x000000ffff05b224 */ /* 0x000fe200078e00f3 */
[-C--:B------:R-:W-:Y:S01]  /*6ae0*/  @!P1 MOV R8, R2.reuse ;  /* 0x0000000200089202 */ /* 0x080fe20000000f00 */
[--C-:B------:R-:W-:Y:S01]  /*6af0*/  @!P1 IMAD.MOV.U32 R9, RZ, RZ, R3.reuse ;  /* 0x000000ffff099224 */ /* 0x100fe200078e0003 */
[-C--:B------:R-:W-:Y:S01]  /*6b00*/  @!P1 MOV R6, R2.reuse ;  /* 0x0000000200069202 */ /* 0x080fe20000000f00 */
[----:B------:R-:W-:Y:S01]  /*6b10*/  @!P1 IMAD R20, R237, 0xc0, RZ ;  /* 0x000000c0ed149824 */ /* 0x000fe200078e02ff */
[----:B------:R-:W-:Y:S01]  /*6b20*/  @!PT LDS RZ, [RZ] ;  /* 0x00000000fffff984 */ /* 0x000fe20000000800 */
[----:B------:R-:W-:Y:S01]  /*6b30*/  @!PT LDS RZ, [RZ] ;  /* 0x00000000fffff984 */ /* 0x000fe20000000800 */
[----:B------:R-:W-:Y:S01]  /*6b40*/  @!PT LDS RZ, [RZ] ;  /* 0x00000000fffff984 */ /* 0x000fe20000000800 */
[----:B------:R1:W-:Y:S01]  /*6b50*/  @!P3 LDGSTS.E.BYPASS.LTC128B.128 [R234+0x2000], desc[UR4][R4.64] ;  /* 0x0200000004eabfae */ /* 0x0003e2000b981a04 */
[----:B------:R-:W-:Y:S01]  /*6b60*/  @!P1 IMAD.MOV.U32 R7, RZ, RZ, R3 ;  /* 0x000000ffff079224 */ /* 0x000fe200078e0003 */
[-C--:B------:R-:W-:Y:S01]  /*6b70*/  @!P1 MOV R10, R2.reuse ;  /* 0x00000002000a9202 */ /* 0x080fe20000000f00 */
[C---:B------:R-:W-:Y:S01]  /*6b80*/  @!P1 IMAD.WIDE.U32 R8, R236.reuse, 0xc0, R8 ;  /* 0x000000c0ec089825 */ /* 0x040fe200078e0008 */
[----:B------:R2:W-:Y:S01]  /*6b90*/  @P3 STS.128 [R234+0x2000], RZ ;  /* 0x002000ffea003388 */ /* 0x0005e20000000c00 */
[----:B------:R-:W-:-:S02]  /*6ba0*/  @!P1 LEA R26, P3, R236, R2, 0x5 ;  /* 0x00000002ec1a9211 */ /* 0x000fc400078628ff */
[C---:B------:R-:W-:Y:S01]  /*6bb0*/  @!P1 IMAD R24, R237.reuse, 0x60, RZ ;  /* 0x00000060ed189824 */ /* 0x040fe200078e02ff */
[----:B------:R-:W-:Y:S01]  /*6bc0*/  @!P1 IADD3 R21, PT, PT, R20, R9, RZ ;  /* 0x0000000914159210 */ /* 0x000fe20007ffe0ff */
[C---:B------:R-:W-:Y:S01]  /*6bd0*/  @!P1 IMAD.WIDE.U32 R12, R236.reuse, 0x60, R2 ;  /* 0x00000060ec0c9825 */ /* 0x040fe200078e0002 */
[----:B------:R-:W-:Y:S01]  /*6be0*/  @!P1 LEA.HI.X R27, R236, R3, R237, 0x5, P3 ;  /* 0x00000003ec1b9211 */ /* 0x000fe200018f2ced */
[----:B------:R2:W-:Y:S02]  /*6bf0*/  @P1 STS.128 [R234+0x2800], RZ ;  /* 0x002800ffea001388 */ /* 0x0005e40000000c00 */
[C---:B------:R-:W-:Y:S01]  /*6c00*/  @!P1 IMAD R18, R237.reuse, 0xe0, RZ ;  /* 0x000000e0ed129824 */ /* 0x040fe200078e02ff */
[----:B------:R-:W-:Y:S01]  /*6c10*/  @!P1 IADD3 R25, PT, PT, R24, R13, RZ ;  /* 0x0000000d18199210 */ /* 0x000fe20007ffe0ff */
[----:B------:R-:W-:Y:S01]  /*6c20*/  @!P1 IMAD R0, R237, 0x120, RZ ;  /* 0x00000120ed009824 */ /* 0x000fe200078e02ff */
[----:B------:R-:W-:Y:S01]  /*6c30*/  @!PT LDS RZ, [RZ] ;  /* 0x00000000fffff984 */ /* 0x000fe20000000800 */
[----:B------:R-:W-:Y:S01]  /*6c40*/  @!PT LDS RZ, [RZ] ;  /* 0x00000000fffff984 */ /* 0x000fe20000000800 */
[----:B------:R-:W-:Y:S01]  /*6c50*/  @!PT LDS RZ, [RZ] ;  /* 0x00000000fffff984 */ /* 0x000fe20000000800 */
[----:B------:R-:W-:Y:S01]  /*6c60*/  @!P1 LDGSTS.E.BYPASS.LTC128B.128 [R234+0x2800], desc[UR4][R2.64] ;  /* 0x0280000002ea9fae */ /* 0x000fe2000b981a04 */
[----:B------:R-:W-:-:S03]  /*6c70*/  @!P1 IMAD.WIDE.U32 R6, R236, 0xe0, R6 ;  /* 0x000000e0ec069825 */ /* 0x000fc600078e0006 */
[----:B------:R2:W-:Y:S01]  /*6c80*/  @P1 STS.128 [R234+0x3000], RZ ;  /* 0x003000ffea001388 */ /* 0x0005e20000000c00 */
[----:B------:R-:W-:Y:S01]  /*6c90*/  @!P1 IMAD.MOV.U32 R20, RZ, RZ, R8 ;  /* 0x000000ffff149224 */ /* 0x000fe200078e0008 */
[----:B------:R-:W-:Y:S01]  /*6ca0*/  @!P1 MOV R8, R2 ;  /* 0x0000000200089202 */ /* 0x000fe20000000f00 */
[----:B------:R-:W-:Y:S01]  /*6cb0*/  @!P1 IMAD.IADD R19, R18, 0x1, R7 ;  /* 0x0000000112139824 */ /* 0x000fe200078e0207 */
[----:B------:R-:W-:Y:S01]  /*6cc0*/  @!P1 MOV R18, R6 ;  /* 0x0000000600129202 */ /* 0x000fe20000000f00 */
[----:B------:R-:W-:Y:S01]  /*6cd0*/  @!P1 IMAD.MOV.U32 R24, RZ, RZ, R12 ;  /* 0x000000ffff189224 */ /* 0x000fe200078e000c */
[-C--:B------:R-:W-:Y:S01]  /*6ce0*/  @!P1 MOV R6, R2.reuse ;  /* 0x0000000200069202 */ /* 0x080fe20000000f00 */
[--C-:B-1----:R-:W-:Y:S01]  /*6cf0*/  @!P1 IMAD.MOV.U32 R5, RZ, RZ, R3.reuse ;  /* 0x000000ffff059224 */ /* 0x102fe200078e0003 */
[----:B------:R-:W-:Y:S01]  /*6d00*/  @!P1 MOV R4, R2 ;  /* 0x0000000200049202 */ /* 0x000fe20000000f00 */
[----:B------:R-:W-:Y:S01]  /*6d10*/  @!P1 IMAD.MOV.U32 R9, RZ, RZ, R3 ;  /* 0x000000ffff099224 */ /* 0x000fe200078e0003 */
[----:B------:R-:W-:Y:S01]  /*6d20*/  @!P1 MOV R7, R3 ;  /* 0x0000000300079202 */ /* 0x000fe20000000f00 */
[----:B------:R-:W-:Y:S01]  /*6d30*/  @!P1 IMAD R14, R237, 0x160, RZ ;  /* 0x00000160ed0e9824 */ /* 0x000fe200078e02ff */
[----:B------:R-:W-:Y:S01]  /*6d40*/  @!PT LDS RZ, [RZ] ;  /* 0x00000000fffff984 */ /* 0x000fe20000000800 */
[----:B------:R-:W-:Y:S01]  /*6d50*/  @!PT LDS RZ, [RZ] ;  /* 0x00000000fffff984 */ /* 0x000fe20000000800 */
[----:B------:R-:W-:Y:S01]  /*6d60*/  @!PT LDS RZ, [RZ] ;  /* 0x00000000fffff984 */ /* 0x000fe20000000800 */
[----:B------:R-:W-:Y:S01]  /*6d70*/  @!P1 LDGSTS.E.BYPASS.LTC128B.128 [R234+0x3000], desc[UR4][R26.64] ;  /* 0x030000001aea9fae */ /* 0x000fe2000b981a04 */
[----:B------:R-:W-:-:S03]  /*6d80*/  @!P1 IMAD.WIDE.U32 R4, R236, 0x120, R4 ;  /* 0x00000120ec049825 */ /* 0x000fc600078e0004 */
[----:B------:R2:W-:Y:S01]  /*6d90*/  @P1 STS.128 [R234+0x3800], RZ ;  /* 0x003800ffea001388 */ /* 0x0005e20000000c00 */
[----:B------:R-:W-:Y:S01]  /*6da0*/  @!P1 IMAD.WIDE.U32 R8, R236, 0x160, R8 ;  /* 0x00000160ec089825 */ /* 0x000fe200078e0008 */
[----:B------:R-:W-:Y:S02]  /*6db0*/  @!P1 IADD3 R13, PT, PT, R0, R5, RZ ;  /* 0x00000005000d9210 */ /* 0x000fe40007ffe0ff */
[----:B------:R-:W-:Y:S01]  /*6dc0*/  @!P1 MOV R12, R4 ;  /* 0x00000004000c9202 */ /* 0x000fe20000000f00 */
[C---:B------:R-:W-:Y:S01]  /*6dd0*/  @!P1 IMAD R16, R237.reuse, 0x180, RZ ;  /* 0x00000180ed109824 */ /* 0x040fe200078e02ff */
[----:B------:R-:W-:Y:S01]  /*6de0*/  @!P1 MOV R4, R2 ;  /* 0x0000000200049202 */ /* 0x000fe20000000f00 */
[----:B------:R-:W-:Y:S01]  /*6df0*/  @!P1 IMAD R15, R237, 0x1a0, RZ ;  /* 0x000001a0ed0f9824 */ /* 0x000fe200078e02ff */
[----:B------:R-:W-:Y:S01]  /*6e00*/  @!P1 MOV R5, R3 ;  /* 0x0000000300059202 */ /* 0x000fe20000000f00 */
[----:B------:R-:W-:-:S04]  /*6e10*/  @!P1 IMAD.WIDE.U32 R6, R236, 0x180, R6 ;  /* 0x00000180ec069825 */ /* 0x000fc800078e0006 */
[----:B------:R-:W-:Y:S01]  /*6e20*/  @!P1 IMAD.WIDE.U32 R4, R236, 0x1a0, R4 ;  /* 0x000001a0ec049825 */ /* 0x000fe200078e0004 */
[----:B------:R-:W-:Y:S02]  /*6e30*/  @!P1 IADD3 R7, PT, PT, R16, R7, RZ ;  /* 0x0000000710079210 */ /* 0x000fe40007ffe0ff */
[-C--:B------:R-:W-:Y:S01]  /*6e40*/  @!P1 LEA R16, P3, R236, R2.reuse, 0x7 ;  /* 0x00000002ec109211 */ /* 0x080fe200078638ff */
[----:B------:R-:W-:Y:S01]  /*6e50*/  @!P1 IMAD.IADD R9, R14, 0x1, R9 ;  /* 0x000000010e099824 */ /* 0x000fe200078e0209 */
[C---:B------:R-:W-:Y:S01]  /*6e60*/  @!P1 LEA R14, P4, R236.reuse, R2, 0x6 ;  /* 0x00000002ec0e9211 */ /* 0x040fe200078830ff */
[----:B------:R-:W-:Y:S01]  /*6e70*/  @!P1 IMAD.MOV.U32 R11, RZ, RZ, R3 ;  /* 0x000000ffff0b9224 */ /* 0x000fe200078e0003 */
[----:B------:R-:W-:Y:S01]  /*6e80*/  @!P1 IADD3 R5, PT, PT, R15, R5, RZ ;  /* 0x000000050f059210 */ /* 0x000fe20007ffe0ff */
[----:B------:R-:W-:Y:S01]  /*6e90*/  @!P1 IMAD R22, R237, 0xa0, RZ ;  /* 0x000000a0ed169824 */ /* 0x000fe200078e02ff */
[CC--:B------:R-:W-:Y:S01]  /*6ea0*/  @!P1 LEA.HI.X R15, R236.reuse, R3.reuse, R237, 0x6, P4 ;  /* 0x00000003ec0f9211 */ /* 0x0c0fe200020f34ed */
[C---:B------:R-:W-:Y:S01]  /*6eb0*/  @!P1 IMAD.WIDE.U32 R10, R236.reuse, 0xa0, R10 ;  /* 0x000000a0ec0a9825 */ /* 0x040fe200078e000a */
[----:B------:R-:W-:-:S03]  /*6ec0*/  @!P1 LEA.HI.X R17, R236, R3, R237, 0x7, P3 ;  /* 0x00000003ec119211 */ /* 0x000fc600018f3ced */
[----:B------:R-:W-:Y:S01]  /*6ed0*/  @!P1 IMAD.IADD R23, R22, 0x1, R11 ;  /* 0x0000000116179824 */ /* 0x000fe200078e020b */
[----:B------:R-:W-:Y:S01]  /*6ee0*/  @!PT LDS RZ, [RZ] ;  /* 0x00000000fffff984 */ /* 0x000fe20000000800 */
[----:B------:R-:W-:Y:S01]  /*6ef0*/  @!PT LDS RZ, [RZ] ;  /* 0x00000000fffff984 */ /* 0x000fe20000000800 */
[----:B------:R-:W-:Y:S01]  /*6f00*/  @!PT LDS RZ, [RZ] ;  /* 0x00000000fffff984 */ /* 0x000fe20000000800 */
[----:B------:R1:W-:Y:S01]  /*6f10*/  @!P1 LDGSTS.E.BYPASS.LTC128B.128 [R234+0x3800], desc[UR4][R14.64] ;  /* 0x038000000eea9fae */ /* 0x0003e2000b981a04 */
[----:B------:R-:W-:Y:S01]  /*6f20*/  @!P1 MOV R22, R10 ;  /* 0x0000000a00169202 */ /* 0x000fe20000000f00 */
[----:B------:R-:W-:Y:S01]  /*6f30*/  @!P1 IMAD.MOV.U32 R10, RZ, RZ, R2 ;  /* 0x000000ffff0a9224 */ /* 0x000fe200078e0002 */
[----:B------:R-:W-:Y:S01]  /*6f40*/  @!P1 MOV R11, R3 ;  /* 0x00000003000b9202 */ /* 0x000fe20000000f00 */
[----:B------:R2:W-:Y:S01]  /*6f50*/  @P1 STS.128 [R234+0x4000], RZ ;  /* 0x004000ffea001388 */ /* 0x0005e20000000c00 */
[----:B------:R-:W-:-:S03]  /*6f60*/  @!P1 IMAD R0, R237, 0x140, RZ ;  /* 0x00000140ed009824 */ /* 0x000fc600078e02ff */
[----:B------:R-:W-:Y:S01]  /*6f70*/  @!PT LDS RZ, [RZ] ;  /* 0x00000000fffff984 */ /* 0x000fe20000000800 */
[----:B------:R-:W-:Y:S01]  /*6f80*/  @!PT LDS RZ, [RZ] ;  /* 0x00000000fffff984 */ /* 0x000fe20000000800 */
[----:B------:R-:W-:Y:S01]  /*6f90*/  @!PT LDS RZ, [RZ] ;  /* 0x00000000fffff984 */ /* 0x000fe20000000800 */
[----:B------:R2:W-:Y:S01]  /*6fa0*/  @!P1 LDGSTS.E.BYPASS.LTC128B.128 [R234+0x4000], desc[UR4][R24.64] ;  /* 0x0400000018ea9fae */ /* 0x0005e2000b981a04 */
[----:B------:R-:W-:-:S03]  /*6fb0*/  @!P1 IMAD.WIDE.U32 R10, R236, 0x140, R10 ;  /* 0x00000140ec0a9825 */ /* 0x000fc600078e000a */
[----:B------:R2:W-:Y:S01]  /*6fc0*/  @P1 STS.128 [R234+0x4800], RZ ;  /* 0x004800ffea001388 */ /* 0x0005e20000000c00 */
[----:B------:R-:W-:-:S03]  /*6fd0*/  @!P1 IMAD.IADD R11, R0, 0x1, R11 ;  /* 0x00000001000b9824 */ /* 0x000fc600078e020b */
[----:B------:R-:W-:Y:S01]  /*6fe0*/  @!PT LDS RZ, [RZ] ;  /* 0x00000000fffff984 */ /* 0x000fe20000000800 */
[----:B------:R-:W-:Y:S01]  /*6ff0*/  @!PT LDS RZ, [RZ] ;  /* 0x00000000fffff984 */ /* 0x000fe20000000800 */
[----:B------:R-:W-:Y:S01]  /*7000*/  @!PT LDS RZ, [RZ] ;  /* 0x00000000fffff984 */ /* 0x000fe20000000800 */
[----:B------:R2:W-:Y:S04]  /*7010*/  @!P1 LDGSTS.E.BYPASS.LTC128B.128 [R234+0x4800], desc[UR4][R16.64] ;  /* 0x0480000010ea9fae */ /* 0x0005e8000b981a04 */
[----:B------:R2:W-:Y:S04]  /*7020*/  @P1 STS.128 [R234+0x5000], RZ ;  /* 0x005000ffea001388 */ /* 0x0005e80000000c00 */
[----:B------:R-:W-:Y:S01]  /*7030*/  @!PT LDS RZ, [RZ] ;  /* 0x00000000fffff984 */ /* 0x000fe20000000800 */
[----:B------:R-:W-:Y:S01]  /*7040*/  @!PT LDS RZ, [RZ] ;  /* 0x00000000fffff984 */ /* 0x000fe20000000800 */
[----:B------:R-:W-:Y:S01]  /*7050*/  @!PT LDS RZ, [RZ] ;  /* 0x00000000fffff984 */ /* 0x000fe20000000800 */
[----:B------:R2:W-:Y:S01]  /*7060*/  @!P1 LDGSTS.E.BYPASS.LTC128B.128 [R234+0x5000], desc[UR4][R22.64] ;  /* 0x0500000016ea9fae */ /* 0x0005e2000b981a04 */
[----:B-1----:R-:W-:-:S03]  /*7070*/  @!P1 LEA R14, P3, R236, R2, 0x8 ;  /* 0x00000002ec0e9211 */ /* 0x002fc600078640ff */
[----:B------:R2:W-:Y:S01]  /*7080*/  @P1 STS.128 [R234+0x5800], RZ ;  /* 0x005800ffea001388 */ /* 0x0005e20000000c00 */
[----:B------:R-:W-:-:S03]  /*7090*/  @!P1 LEA.HI.X R15, R236, R3, R237, 0x8, P3 ;  /* 0x00000003ec0f9211 */ /* 0x000fc600018f44ed */
        /* <DEDUP_REMOVED lines=39> */
[----:B------:R2:W-:Y:S01]  /*7310*/  @P1 STS.128 [R234+0x9800], RZ ;  /* 0x009800ffea001388 */ /* 0x0005e20000000c00 */
[----:B------:R-:W-:Y:S05]  /*7320*/  @P1 BRA `(.L_x_776) ;  /* 0x00000000001c1947 */ /* 0x000fea0003800000 */
[----:B------:R-:W-:Y:S02]  /*7330*/  IMAD R0, R237, 0x1c0, RZ ;  /* 0x000001c0ed007824 */ /* 0x000fe400078e02ff */
[----:B------:R-:W-:-:S05]  /*7340*/  IMAD.WIDE.U32 R2, R236, 0x1c0, R2 ;  /* 0x000001c0ec027825 */ /* 0x000fca00078e0002 */
[----:B------:R-:W-:-:S05]  /*7350*/  IADD3 R3, PT, PT, R0, R3, RZ ;  /* 0x0000000300037210 */ /* 0x000fca0007ffe0ff */
[----:B------:R-:W-:Y:S01]  /*7360*/  @!PT LDS RZ, [RZ] ;  /* 0x00000000fffff984 */ /* 0x000fe20000000800 */
[----:B------:R-:W-:Y:S01]  /*7370*/  @!PT LDS RZ, [RZ] ;  /* 0x00000000fffff984 */ /* 0x000fe20000000800 */
[----:B------:R-:W-:Y:S01]  /*7380*/  @!PT LDS RZ, [RZ] ;  /* 0x00000000fffff984 */ /* 0x000fe20000000800 */
[----:B------:R1:W-:Y:S02]  /*7390*/  LDGSTS.E.BYPASS.LTC128B.128 [R234+0x9800], desc[UR4][R2.64] ;  /* 0x0980000002ea7fae */ /* 0x0003e4000b981a04 */
.L_x_776:
[----:B------:R-:W-:Y:S05]  /*73a0*/  BSYNC.RECONVERGENT B0 ;  /* 0x0000000000007941 */ /* 0x000fea0003800200 */
.L_x_775:
[----:B------:R-:W0:Y:S02]  /*73b0*/  LDGDEPBAR ;  /* 0x00000000000079af */ /* 0x000e240000000000 */
.L_x_771:
[----:B------:R-:W-:Y:S05]  /*73c0*/  BSYNC.RECONVERGENT B1 ;  /* 0x0000000000017941 */ /* 0x000fea0003800200 */
.L_x_770:
        /* <DEDUP_REMOVED lines=66> */
[----:B------:R-:W4:Y:S01]  /*77f0*/  SHFL.BFLY PT, R3, R149, 0x2, 0x1f ;  /* 0x0c401f0095037f89 */ /* 0x000f2200000e0000 */
[----:B-1----:R-:W-:Y:S02]  /*7800*/  FMNMX.FTZ R148, R148, R2, !PT ;  /* 0x0000000294947209 */ /* 0x002fe40007810000 */
[----:B----4-:R-:W-:-:S03]  /*7810*/  FMNMX.FTZ R149, R149, R3, !PT ;  /* 0x0000000395957209 */ /* 0x010fc60007810000 */
[----:B------:R-:W1:Y:S04]  /*7820*/  SHFL.BFLY PT, R2, R148, 0x1, 0x1f ;  /* 0x0c201f0094027f89 */ /* 0x000e6800000e0000 */
[----:B--2---:R-:W2:Y:S01]  /*7830*/  SHFL.BFLY PT, R4, R149, 0x1, 0x1f ;  /* 0x0c201f0095047f89 */ /* 0x004ea200000e0000 */
        /* <DEDUP_REMOVED lines=29> */
[----:B--2---:R-:W-:-:S03]  /*7a10*/  F2FP.F16.F32.PACK_AB R9, R80, R81 ;  /* 0x000000515009723e */ /* 0x004fc600000000ff */
[----:B------:R1:W-:Y:S01]  /*7a20*/  MUFU.EX2 R78, R4 ;  /* 0x00000004004e7308 */ /* 0x0003e20000000800 */
[----:B------:R-:W-:-:S04]  /*7a30*/  FFMA.FTZ R6, R72, R0, -R5 ;  /* 0x0000000048067223 */ /* 0x000fc80000010805 */
[----:B------:R2:W-:Y:S01]  /*7a40*/  MUFU.EX2 R85, R6 ;  /* 0x0000000600557308 */ /* 0x0005e20000000800 */
[----:B---3--:R-:W-:Y:S01]  /*7a50*/  FFMA.FTZ R2, R65, R0, -R5 ;  /* 0x0000000041027223 */ /* 0x008fe20000010805 */
[----:B----4-:R-:W-:-:S03]  /*7a60*/  F2FP.F16.F32.PACK_AB R11, R84, R82 ;  /* 0x00000052540b723e */ /* 0x010fc600000000ff */
[----:B------:R3:W4:Y:S01]  /*7a70*/  MUFU.EX2 R7, R2 ;  /* 0x0000000200077308 */ /* 0x0007220000000800 */
[----:B-1----:R-:W-:-:S04]  /*7a80*/  FFMA.FTZ R4, R47, R0, -R5 ;  /* 0x000000002f047223 */ /* 0x002fc80000010805 */
[----:B------:R1:W-:Y:S01]  /*7a90*/  MUFU.EX2 R83, R4 ;  /* 0x0000000400537308 */ /* 0x0003e20000000800 */
[-CC-:B--2---:R-:W-:Y:S01]  /*7aa0*/  FFMA.FTZ R6, R110, R0.reuse, -R5.reuse ;  /* 0x000000006e067223 */ /* 0x184fe20000010805 */
[----:B---3--:R-:W-:Y:S01]  /*7ab0*/  FFMA.FTZ R2, R66, R0, -R5 ;  /* 0x0000000042027223 */ /* 0x008fe20000010805 */
[----:B----4-:R-:W-:Y:S01]  /*7ac0*/  F2FP.F16.F32.PACK_AB R8, R7, R78 ;  /* 0x0000004e0708723e */ /* 0x010fe200000000ff */
[----:B------:R-:W-:Y:S02]  /*7ad0*/  FADD.FTZ R7, R78, R7 ;  /* 0x000000074e077221 */ /* 0x000fe40000010000 */
[----:B------:R2:W3:Y:S01]  /*7ae0*/  MUFU.EX2 R90, R2 ;  /* 0x00000002005a7308 */ /* 0x0004e20000000800 */
[----:B-1----:R-:W-:-:S04]  /*7af0*/  FFMA.FTZ R4, R68, R0, -R3 ;  /* 0x0000000044047223 */ /* 0x002fc80000010803 */
[----:B------:R1:W-:Y:S01]  /*7b00*/  MUFU.EX2 R88, R4 ;  /* 0x0000000400587308 */ /* 0x0003e20000000800 */
[----:B--2---:R-:W-:Y:S01]  /*7b10*/  FFMA.FTZ R2, R70, R0, -R3 ;  /* 0x0000000046027223 */ /* 0x004fe20000010803 */
[----:B---3--:R-:W-:-:S03]  /*7b20*/  F2FP.F16.F32.PACK_AB R10, R90, R83 ;  /* 0x000000535a0a723e */ /* 0x008fc600000000ff */
[----:B------:R2:W-:Y:S01]  /*7b30*/  MUFU.EX2 R95, R2 ;  /* 0x00000002005f7308 */ /* 0x0005e20000000800 */
[----:B-1----:R-:W-:-:S03]  /*7b40*/  FFMA.FTZ R4, R75, R0, -R5 ;  /* 0x000000004b047223 */ /* 0x002fc60000010805 */
[C---:B------:R-:W-:Y:S01]  /*7b50*/  HMMA.16816.F32 R32, R8.reuse, R12, RZ ;  /* 0x0000000c0820723c */ /* 0x040fe200000018ff */
[----:B------:R1:W3:Y:S07]  /*7b60*/  MUFU.EX2 R89, R4 ;  /* 0x0000000400597308 */ /* 0x0002ee0000000800 */
[----:B------:R-:W-:Y:S01]  /*7b70*/  HMMA.16816.F32 R24, R8, R14, RZ ;  /* 0x0000000e0818723c */ /* 0x000fe200000018ff */
[----:B------:R-:W4:Y:S01]  /*7b80*/  LDSM.16.MT88.4 R12, [R76+0xa800] ;  /* 0x00a800004c0c783b */ /* 0x000f220000004200 */
[----:B--2---:R-:W-:-:S04]  /*7b90*/  FFMA.FTZ R2, R69, R0, -R3 ;  /* 0x0000000045027223 */ /* 0x004fc80000010803 */
[----:B------:R2:W-:Y:S01]  /*7ba0*/  MUFU.EX2 R86, R2 ;  /* 0x0000000200567308 */ /* 0x0005e20000000800 */
[-CC-:B-1----:R-:W-:Y:S01]  /*7bb0*/  FFMA.FTZ R4, R71, R0.reuse, -R5.reuse ;  /* 0x0000000047047223 */ /* 0x182fe20000010805 */
[C---:B------:R-:W-:Y:S03]  /*7bc0*/  HMMA.16816.F32 R56, R8.reuse, R16, RZ ;  /* 0x000000100838723c */ /* 0x040fe600000018ff */
[----:B------:R1:W-:Y:S05]  /*7bd0*/  MUFU.EX2 R92, R4 ;  /* 0x00000004005c7308 */ /* 0x0003ea0000000800 */
[----:B------:R-:W-:Y:S01]  /*7be0*/  HMMA.16816.F32 R52, R8, R18, RZ ;  /* 0x000000120834723c */ /* 0x000fe200000018ff */
[----:B--2---:R-:W-:-:S04]  /*7bf0*/  FFMA.FTZ R2, R74, R0, -R5 ;  /* 0x000000004a027223 */ /* 0x004fc80000010805 */
[----:B------:R2:W5:Y:S03]  /*7c00*/  MUFU.EX2 R87, R2 ;  /* 0x0000000200577308 */ /* 0x0005660000000800 */
[----:B------:R-:W-:Y:S01]  /*7c10*/  HMMA.16816.F32 R16, R8, R20, RZ ;  /* 0x000000140810723c */ /* 0x000fe200000018ff */
[----:B-1----:R-:W-:-:S04]  /*7c20*/  FFMA.FTZ R4, R100, R0, -R3 ;  /* 0x0000000064047223 */ /* 0x002fc80000010803 */
[----:B------:R1:W-:Y:S03]  /*7c30*/  MUFU.EX2 R79, R4 ;  /* 0x00000004004f7308 */ /* 0x0003e60000000800 */
[----:B------:R-:W-:Y:S01]  /*7c40*/  HMMA.16816.F32 R48, R8, R22, RZ ;  /* 0x000000160830723c */ /* 0x000fe200000018ff */
[----:B--2---:R-:W-:-:S07]  /*7c50*/  FFMA.FTZ R2, R73, R0, -R3 ;  /* 0x0000000049027223 */ /* 0x004fce0000010803 */
[----:B------:R-:W-:Y:S01]  /*7c60*/  HMMA.16816.F32 R20, R8, R28, RZ ;  /* 0x0000001c0814723c */ /* 0x000fe200000018ff */
[----:B------:R-:W2:Y:S01]  /*7c70*/  MUFU.EX2 R91, R2 ;  /* 0x00000002005b7308 */ /* 0x000ea20000000800 */
[----:B-1----:R-:W-:Y:S01]  /*7c80*/  FFMA.FTZ R4, R111, R0, -R5 ;  /* 0x000000006f047223 */ /* 0x002fe20000010805 */
[----:B---3--:R-:W-:-:S03]  /*7c90*/  MOV R111, R89 ;  /* 0x00000059006f7202 */ /* 0x008fc60000000f00 */
[----:B------:R1:W-:Y:S02]  /*7ca0*/  MUFU.EX2 R94, R4 ;  /* 0x00000004005e7308 */ /* 0x0003e40000000800 */
[----:B------:R-:W-:Y:S01]  /*7cb0*/  HMMA.16816.F32 R44, R8, R30, RZ ;  /* 0x0000001e082c723c */ /* 0x000fe200000018ff */
[----:B-----5:R-:W-:Y:S01]  /*7cc0*/  F2FP.F16.F32.PACK_AB R8, R87, R89 ;  /* 0x000000595708723e */ /* 0x020fe200000000ff */
[----:B------:R-:W-:Y:S01]  /*7cd0*/  LDSM.16.MT88.4 R28, [R77+0xb000] ;  /* 0x00b000004d1c783b */ /* 0x000fe20000004200 */
[----:B------:R-:W-:Y:S02]  /*7ce0*/  F2FP.F16.F32.PACK_AB R9, R88, R95 ;  /* 0x0000005f5809723e */ /* 0x000fe400000000ff */
[----:B------:R-:W-:Y:S02]  /*7cf0*/  F2FP.F16.F32.PACK_AB R10, R92, R85 ;  /* 0x000000555c0a723e */ /* 0x000fe400000000ff */
[----:B--2---:R-:W-:Y:S01]  /*7d00*/  F2FP.F16.F32.PACK_AB R11, R91, R86 ;  /* 0x000000565b0b723e */ /* 0x004fe200000000ff */
[----:B------:R-:W-:-:S04]  /*7d10*/  FFMA.FTZ R2, R103, R0, -R3 ;  /* 0x0000000067027223 */ /* 0x000fc80000010803 */
[----:B------:R2:W-:Y:S01]  /*7d20*/  MUFU.EX2 R93, R2 ;  /* 0x00000002005d7308 */ /* 0x0005e20000000800 */
[-C--:B-1----:R-:W-:Y:S01]  /*7d30*/  FFMA.FTZ R4, R102, R0.reuse, -R5 ;  /* 0x0000000066047223 */ /* 0x082fe20000010805 */
[C---:B------:R-:W-:Y:S03]  /*7d40*/  HMMA.16816.F32 R56, R8.reuse, R40, R56 ;  /* 0x000000280838723c */ /* 0x040fe60000001838 */
[----:B------:R1:W-:Y:S05]  /*7d50*/  MUFU.EX2 R110, R4 ;  /* 0x00000004006e7308 */ /* 0x0003ea0000000800 */
[----:B------:R-:W-:Y:S01]  /*7d60*/  HMMA.16816.F32 R40, R8, R42, R52 ;  /* 0x0000002a0828723c */ /* 0x000fe20000001834 */
[----:B--2---:R-:W-:-:S02]  /*7d70*/  FFMA.FTZ R2, R101, R0, -R3 ;  /* 0x0000000065027223 */ /* 0x004fc40000010803 */
[----:B------:R2:W-:Y:S05]  /*7d80*/  MUFU.EX2 R101, R6 ;  /* 0x0000000600657308 */ /* 0x0005ea0000000800 */
[----:B------:R-:W-:Y:S01]  /*7d90*/  HMMA.16816.F32 R52, R8, R36, R32 ;  /* 0x000000240834723c */ /* 0x000fe20000001820 */
[----:B------:R-:W3:Y:S01]  /*7da0*/  LDSM.16.MT88.4 R32, [R156+0xb000] ;  /* 0x00b000009c20783b */ /* 0x000ee20000004200 */
[----:B------:R5:W-:Y:S01]  /*7db0*/  MUFU.EX2 R100, R2 ;  /* 0x0000000200647308 */ /* 0x000be20000000800 */
[----:B-1----:R-:W-:-:S04]  /*7dc0*/  FFMA.FTZ R4, R116, R0, -R3 ;  /* 0x0000000074047223 */ /* 0x002fc80000010803 */
[----:B------:R1:W-:Y:S01]  /*7dd0*/  MUFU.EX2 R116, R4 ;  /* 0x0000000400747308 */ /* 0x0003e20000000800 */
[----:B------:R-:W-:Y:S01]  /*7de0*/  HMMA.16816.F32 R72, R8, R38, R24 ;  /* 0x000000260848723c */ /* 0x000fe20000001818 */
[----:B--2---:R-:W-:-:S07]  /*7df0*/  FFMA.FTZ R6, R124, R0, -R5 ;  /* 0x000000007c067223 */ /* 0x004fce0000010805 */
[C---:B------:R-:W-:Y:S01]  /*7e00*/  HMMA.16816.F32 R64, R8.reuse, R60, R16 ;  /* 0x0000003c0840723c */ /* 0x040fe20000001810 */
[-CC-:B-----5:R-:W-:Y:S01]  /*7e10*/  FFMA.FTZ R2, R109, R0.reuse, -R5.reuse ;  /* 0x000000006d027223 */ /* 0x1a0fe20000010805 */
[----:B------:R-:W-:Y:S03]  /*7e20*/  LDSM.16.MT88.4 R16, [R76+0xb000] ;  /* 0x00b000004c10783b */ /* 0x000fe60000004200 */
[----:B------:R2:W5:Y:S01]  /*7e30*/  MUFU.EX2 R103, R2 ;  /* 0x0000000200677308 */ /* 0x0005620000000800 */
[-C--:B-1----:R-:W-:Y:S02]  /*7e40*/  FFMA.FTZ R4, R127, R0.reuse, -R5 ;  /* 0x000000007f047223 */ /* 0x082fe40000010805 */
[C---:B----4-:R-:W-:Y:S01]  /*7e50*/  HMMA.16816.F32 R24, R8.reuse, R12, R20 ;  /* 0x0000000c0818723c */ /* 0x050fe20000001814 */
[----:B------:R-:W1:Y:S07]  /*7e60*/  LDSM.16.MT88.4 R20, [R144+0xb000] ;  /* 0x00b000009014783b */ /* 0x000e6e0000004200 */
[----:B------:R-:W-:Y:S01]  /*7e70*/  HMMA.16816.F32 R12, R8, R14, R44 ;  /* 0x0000000e080c723c */ /* 0x000fe2000000182c */
[----:B--2---:R-:W-:-:S02]  /*7e80*/  FFMA.FTZ R2, R108, R0, -R3 ;  /* 0x000000006c027223 */ /* 0x004fc40000010803 */
[----:B------:R2:W-:Y:S05]  /*7e90*/  MUFU.EX2 R108, R4 ;  /* 0x00000004006c7308 */ /* 0x0005ea0000000800 */
[----:B------:R-:W-:Y:S01]  /*7ea0*/  HMMA.16816.F32 R68, R8, R62, R48 ;  /* 0x0000003e0844723c */ /* 0x000fe20000001830 */
[----:B------:R-:W4:Y:S01]  /*7eb0*/  MUFU.EX2 R109, R2 ;  /* 0x00000002006d7308 */ /* 0x000f220000000800 */
[----:B-----5:R-:W-:Y:S02]  /*7ec0*/  F2FP.F16.F32.PACK_AB R8, R103, R94 ;  /* 0x0000005e6708723e */ /* 0x020fe400000000ff */
[----:B------:R-:W-:Y:S02]  /*7ed0*/  F2FP.F16.F32.PACK_AB R9, R79, R93 ;  /* 0x0000005d4f09723e */ /* 0x000fe400000000ff */
[----:B------:R-:W-:Y:S01]  /*7ee0*/  F2FP.F16.F32.PACK_AB R10, R110, R101 ;  /* 0x000000656e0a723e */ /* 0x000fe200000000ff */
[----:B--2---:R-:W-:Y:S01]  /*7ef0*/  FFMA.FTZ R4, R119, R0, -R5 ;  /* 0x0000000077047223 */ /* 0x004fe20000010805 */
[----:B----4-:R-:W-:Y:S01]  /*7f00*/  F2FP.F16.F32.PACK_AB R11, R109, R100 ;  /* 0x000000646d0b723e */ /* 0x010fe200000000ff */
[----:B------:R-:W-:Y:S01]  /*7f10*/  FFMA.FTZ R2, R118, R0, -R3 ;  /* 0x0000000076027223 */ /* 0x000fe20000010803 */
[----:B------:R-:W-:-:S02]  /*7f20*/  MOV R118, R88 ;  /* 0x0000005800767202 */ /* 0x000fc40000000f00 */
[----:B------:R2:W-:Y:S03]  /*7f30*/  MUFU.EX2 R88, R6 ;  /* 0x0000000600587308 */ /* 0x0005e60000000800 */
[C---:B---3--:R-:W-:Y:S01]  /*7f40*/  HMMA.16816.F32 R36, R8.reuse, R32, R56 ;  /* 0x000000200824723c */ /* 0x048fe20000001838 */
[----:B------:R3:W-:Y:S07]  /*7f50*/  MUFU.EX2 R102, R2 ;  /* 0x0000000200667308 */ /* 0x0007ee0000000800 */
[----:B------:R-:W-:Y:S01]  /*7f60*/  HMMA.16816.F32 R40, R8, R34, R40 ;  /* 0x000000220828723c */ /* 0x000fe20000001828 */
[----:B------:R-:W4:Y:S01]  /*7f70*/  LDSM.16.MT88.4 R32, [R156+0xb800] ;  /* 0x00b800009c20783b */ /* 0x000f220000004200 */
[-C--:B--2---:R-:W-:Y:S01]  /*7f80*/  FFMA.FTZ R6, R147, R0.reuse, -R5 ;  /* 0x0000000093067223 */ /* 0x084fe20000010805 */
[----:B---3--:R-:W-:-:S05]  /*7f90*/  FFMA.FTZ R2, R117, R0, -R3 ;  /* 0x0000000075027223 */ /* 0x008fca0000010803 */
[C---:B------:R-:W-:Y:S01]  /*7fa0*/  HMMA.16816.F32 R48, R8.reuse, R28, R52 ;  /* 0x0000001c0830723c */ /* 0x040fe20000001834 */
[----:B------:R-:W2:Y:S01]  /*7fb0*/  LDSM.16.MT88.4 R52, [R77+0xb800] ;  /* 0x00b800004d34783b */ /* 0x000ea20000004200 */
[----:B------:R3:W-:Y:S04]  /*7fc0*/  MUFU.EX2 R226, R6 ;  /* 0x0000000600e27308 */ /* 0x0007e80000000800 */
[----:B------:R5:W-:Y:S02]  /*7fd0*/  MUFU.EX2 R127, R2 ;  /* 0x00000002007f7308 */ /* 0x000be40000000800 */
[C---:B-1----:R-:W-:Y:S01]  /*7fe0*/  HMMA.16816.F32 R60, R8.reuse, R20, R64 ;  /* 0x00000014083c723c */ /* 0x042fe20000001840 */
[----:B------:R-:W1:Y:S07]  /*7ff0*/  LDSM.16.MT88.4 R64, [R144+0xb800] ;  /* 0x00b800009040783b */ /* 0x000e6e0000004200 */
[----:B------:R-:W-:Y:S01]  /*8000*/  HMMA.16816.F32 R44, R8, R16, R24 ;  /* 0x00000010082c723c */ /* 0x000fe20000001818 */
[----:B------:R-:W-:Y:S01]  /*8010*/  LDSM.16.MT88.4 R24, [R156+0xc000] ;  /* 0x00c000009c18783b */ /* 0x000fe20000004200 */
[-CC-:B---3--:R-:W-:Y:S01]  /*8020*/  FFMA.FTZ R6, R155, R0.reuse, -R5.reuse ;  /* 0x000000009b067223 */ /* 0x188fe20000010805 */
[----:B-----5:R-:W-:-:S02]  /*8030*/  FFMA.FTZ R2, R126, R0, -R5 ;  /* 0x000000007e027223 */ /* 0x020fc40000010805 */
[----:B------:R3:W-:Y:S03]  /*8040*/  MUFU.EX2 R126, R4 ;  /* 0x00000004007e7308 */ /* 0x0007e60000000800 */
[C---:B------:R-:W-:Y:S01]  /*8050*/  HMMA.16816.F32 R12, R8.reuse, R18, R12 ;  /* 0x00000012080c723c */ /* 0x040fe2000000180c */
[----:B------:R-:W5:Y:S01]  /*8060*/  LDSM.16.MT88.4 R16, [R76+0xb800] ;  /* 0x00b800004c10783b */ /* 0x000f620000004200 */
[----:B------:R4:W2:Y:S04]  /*8070*/  MUFU.EX2 R117, R2 ;  /* 0x0000000200757308 */ /* 0x0008a80000000800 */
[----:B------:R2:W-:Y:S02]  /*8080*/  MUFU.EX2 R215, R6 ;  /* 0x0000000600d77308 */ /* 0x0005e40000000800 */
[----:B------:R-:W-:Y:S01]  /*8090*/  HMMA.16816.F32 R56, R8, R30, R72 ;  /* 0x0000001e0838723c */ /* 0x000fe20000001848 */
[-CC-:B---3--:R-:W-:Y:S01]  /*80a0*/  FFMA.FTZ R4, R132, R0.reuse, -R3.reuse ;  /* 0x0000000084047223 */ /* 0x188fe20000010803 */
[----:B----4-:R-:W-:-:S03]  /*80b0*/  FFMA.FTZ R2, R125, R0, -R3 ;  /* 0x000000007d027223 */ /* 0x010fc60000010803 */
[----:B------:R3:W-:Y:S03]  /*80c0*/  MUFU.EX2 R248, R4 ;  /* 0x0000000400f87308 */ /* 0x0007e60000000800 */
[----:B------:R-:W-:Y:S01]  /*80d0*/  HMMA.16816.F32 R68, R8, R22, R68 ;  /* 0x000000160844723c */ /* 0x000fe20000001844 */
[----:B--2---:R-:W-:Y:S01]  /*80e0*/  F2FP.F16.F32.PACK_AB R8, R117, R108 ;  /* 0x0000006c7508723e */ /* 0x004fe200000000ff */
[--C-:B------:R-:W-:Y:S01]  /*80f0*/  FFMA.FTZ R6, R166, R0, -R5.reuse ;  /* 0x00000000a6067223 */ /* 0x100fe20000010805 */
[----:B------:R2:W4:Y:S01]  /*8100*/  MUFU.EX2 R89, R2 ;  /* 0x0000000200597308 */ /* 0x0005220000000800 */
[----:B------:R-:W-:Y:S02]  /*8110*/  F2FP.F16.F32.PACK_AB R9, R116, R102 ;  /* 0x000000667409723e */ /* 0x000fe400000000ff */
[----:B------:R-:W-:Y:S02]  /*8120*/  F2FP.F16.F32.PACK_AB R10, R126, R88 ;  /* 0x000000587e0a723e */ /* 0x000fe400000000ff */
[----:B------:R-:W-:Y:S01]  /*8130*/  MOV R166, R126 ;  /* 0x0000007e00a67202 */ /* 0x000fe20000000f00 */
[-C--:B---3--:R-:W-:Y:S01]  /*8140*/  FFMA.FTZ R4, R150, R0.reuse, -R5 ;  /* 0x0000000096047223 */ /* 0x088fe20000010805 */
[----:B--2---:R-:W-:Y:S01]  /*8150*/  FFMA.FTZ R2, R135, R0, -R3 ;  /* 0x0000000087027223 */ /* 0x004fe20000010803 */
[----:B----4-:R-:W-:-:S02]  /*8160*/  F2FP.F16.F32.PACK_AB R11, R89, R127 ;  /* 0x0000007f590b723e */ /* 0x010fc400000000ff */
        /* <DEDUP_REMOVED lines=9> */
[C---:B------:R-:W-:Y:S08]  /*8200*/  HMMA.16816.F32 R32, R8.reuse, R52, R48 ;  /* 0x000000340820723c */ /* 0x040ff00000001830 */
[----:B------:R-:W-:Y:S01]  /*8210*/  HMMA.16816.F32 R72, R8, R54, R56 ;  /* 0x000000360848723c */ /* 0x000fe20000001838 */
[-C--:B---3--:R-:W-:Y:S01]  /*8220*/  FFMA.FTZ R4, R151, R0.reuse, -R3 ;  /* 0x0000000097047223 */ /* 0x088fe20000010803 */
[----:B----4-:R-:W-:-:S03]  /*8230*/  FFMA.FTZ R2, R146, R0, -R5 ;  /* 0x0000000092027223 */ /* 0x010fc60000010805 */
[----:B------:R3:W-:Y:S03]  /*8240*/  MUFU.EX2 R222, R4 ;  /* 0x0000000400de7308 */ /* 0x0007e60000000800 */
[C---:B-1----:R-:W-:Y:S01]  /*8250*/  HMMA.16816.F32 R48, R8.reuse, R64, R60 ;  /* 0x000000400830723c */ /* 0x042fe2000000183c */
[----:B------:R-:W-:Y:S01]  /*8260*/  LDSM.16.MT88.4 R60, [R144+0xc800] ;  /* 0x00c80000903c783b */ /* 0x000fe20000004200 */
[----:B------:R1:W4:Y:S06]  /*8270*/  MUFU.EX2 R225, R2 ;  /* 0x0000000200e17308 */ /* 0x00032c0000000800 */
[----:B-----5:R-:W-:Y:S01]  /*8280*/  HMMA.16816.F32 R36, R8, R18, R12 ;  /* 0x000000120824723c */ /* 0x020fe2000000180c */
[----:B------:R-:W5:Y:S01]  /*8290*/  LDSM.16.MT88.4 R12, [R76+0xc000] ;  /* 0x00c000004c0c783b */ /* 0x000f620000004200 */
[-C--:B---3--:R-:W-:Y:S01]  /*82a0*/  FFMA.FTZ R4, R159, R0.reuse, -R5 ;  /* 0x000000009f047223 */ /* 0x088fe20000010805 */
[----:B-1----:R-:W-:-:S05]  /*82b0*/  FFMA.FTZ R2, R145, R0, -R3 ;  /* 0x0000000091027223 */ /* 0x002fca0000010803 */
[C---:B------:R-:W-:Y:S01]  /*82c0*/  HMMA.16816.F32 R64, R8.reuse, R66, R68 ;  /* 0x000000420840723c */ /* 0x040fe20000001844 */
[----:B------:R1:W-:Y:S04]  /*82d0*/  MUFU.EX2 R217, R4 ;  /* 0x0000000400d97308 */ /* 0x0003e80000000800 */
[----:B------:R-:W3:Y:S03]  /*82e0*/  MUFU.EX2 R223, R2 ;  /* 0x0000000200df7308 */ /* 0x000ee60000000800 */
[----:B------:R-:W-:Y:S01]  /*82f0*/  HMMA.16816.F32 R52, R8, R16, R44 ;  /* 0x000000100834723c */ /* 0x000fe2000000182c */
[----:B------:R-:W5:Y:S01]  /*8300*/  LDSM.16.MT88.4 R44, [R144+0xc000] ;  /* 0x00c00000902c783b */ /* 0x000f620000004200 */
[----:B----4-:R-:W-:-:S02]  /*8310*/  F2FP.F16.F32.PACK_AB R8, R225, R224 ;  /* 0x000000e0e108723e */ /* 0x010fc400000000ff */
[----:B------:R-:W-:Y:S01]  /*8320*/  F2FP.F16.F32.PACK_AB R9, R248, R227 ;  /* 0x000000e3f809723e */ /* 0x000fe200000000ff */
[----:B------:R-:W-:Y:S01]  /*8330*/  LDSM.16.MT88.4 R16, [R77+0xc800] ;  /* 0x00c800004d10783b */ /* 0x000fe20000004200 */
[----:B------:R-:W-:Y:S01]  /*8340*/  F2FP.F16.F32.PACK_AB R10, R232, R226 ;  /* 0x000000e2e80a723e */ /* 0x000fe200000000ff */
[-C--:B-1----:R-:W-:Y:S01]  /*8350*/  FFMA.FTZ R4, R154, R0.reuse, -R5 ;  /* 0x000000009a047223 */ /* 0x082fe20000010805 */
[----:B---3--:R-:W-:Y:S01]  /*8360*/  F2FP.F16.F32.PACK_AB R11, R223, R249 ;  /* 0x000000f9df0b723e */ /* 0x008fe200000000ff */
[-CC-:B------:R-:W-:Y:S02]  /*8370*/  FFMA.FTZ R2, R153, R0.reuse, -R3.reuse ;  /* 0x0000000099027223 */ /* 0x180fe40000010803 */
[----:B------:R1:W-:Y:S04]  /*8380*/  MUFU.EX2 R220, R4 ;  /* 0x0000000400dc7308 */ /* 0x0003e80000000800 */
[----:B------:R3:W-:Y:S01]  /*8390*/  MUFU.EX2 R221, R2 ;  /* 0x0000000200dd7308 */ /* 0x0007e20000000800 */
[C---:B------:R-:W-:Y:S01]  /*83a0*/  HMMA.16816.F32 R56, R8.reuse, R24, R20 ;  /* 0x000000180838723c */ /* 0x040fe20000001814 */
[----:B------:R-:W4:Y:S07]  /*83b0*/  LDSM.16.MT88.4 R20, [R156+0xc800] ;  /* 0x00c800009c14783b */ /* 0x000f2e0000004200 */
[----:B------:R-:W-:Y:S01]  /*83c0*/  HMMA.16816.F32 R28, R8, R26, R28 ;  /* 0x0000001a081c723c */ /* 0x000fe2000000181c */
[-CC-:B-1----:R-:W-:Y:S01]  /*83d0*/  FFMA.FTZ R4, R160, R0.reuse, -R3.reuse ;  /* 0x00000000a0047223 */ /* 0x182fe20000010803 */
[----:B---3--:R-:W-:-:S03]  /*83e0*/  FFMA.FTZ R2, R152, R0, -R3 ;  /* 0x0000000098027223 */ /* 0x008fc60000010803 */
[----:B------:R1:W-:Y:S03]  /*83f0*/  MUFU.EX2 R170, R4 ;  /* 0x0000000400aa7308 */ /* 0x0003e60000000800 */
[C---:B--2---:R-:W-:Y:S01]  /*8400*/  HMMA.16816.F32 R24, R8.reuse, R40, R32 ;  /* 0x000000280818723c */ /* 0x044fe20000001820 */
[----:B------:R2:W-:Y:S07]  /*8410*/  MUFU.EX2 R219, R2 ;  /* 0x0000000200db7308 */ /* 0x0005ee0000000800 */
[----:B-----5:R-:W-:Y:S01]  /*8420*/  HMMA.16816.F32 R52, R8, R12, R52 ;  /* 0x0000000c0834723c */ /* 0x020fe20000001834 */
[-CC-:B-1----:R-:W-:Y:S01]  /*8430*/  FFMA.FTZ R4, R167, R0.reuse, -R5.reuse ;  /* 0x00000000a7047223 */ /* 0x182fe20000010805 */
[----:B--2---:R-:W-:-:S06]  /*8440*/  FFMA.FTZ R2, R158, R0, -R5 ;  /* 0x000000009e027223 */ /* 0x004fcc0000010805 */
[C---:B------:R-:W-:Y:S01]  /*8450*/  HMMA.16816.F32 R32, R8.reuse, R42, R72 ;  /* 0x0000002a0820723c */ /* 0x040fe20000001848 */
[----:B------:R1:W-:Y:S04]  /*8460*/  MUFU.EX2 R152, R4 ;  /* 0x0000000400987308 */ /* 0x0003e80000000800 */
[----:B------:R2:W3:Y:S03]  /*8470*/  MUFU.EX2 R218, R2 ;  /* 0x0000000200da7308 */ /* 0x0004e60000000800 */
[----:B------:R-:W-:Y:S01]  /*8480*/  HMMA.16816.F32 R48, R8, R44, R48 ;  /* 0x0000002c0830723c */ /* 0x000fe20000001830 */
[----:B-1----:R-:W-:-:S07]  /*8490*/  FFMA.FTZ R4, R162, R0, -R5 ;  /* 0x00000000a2047223 */ /* 0x002fce0000010805 */
[----:B------:R-:W-:Y:S01]  /*84a0*/  HMMA.16816.F32 R64, R8, R46, R64 ;  /* 0x0000002e0840723c */ /* 0x000fe20000001840 */
[----:B--2---:R-:W-:-:S04]  /*84b0*/  FFMA.FTZ R2, R157, R0, -R3 ;  /* 0x000000009d027223 */ /* 0x004fc80000010803 */
[----:B------:R-:W1:Y:S03]  /*84c0*/  MUFU.EX2 R216, R2 ;  /* 0x0000000200d87308 */ /* 0x000e660000000800 */
[----:B------:R-:W-:Y:S01]  /*84d0*/  HMMA.16816.F32 R12, R8, R14, R36 ;  /* 0x0000000e080c723c */ /* 0x000fe20000001824 */
[----:B------:R-:W2:Y:S01]  /*84e0*/  LDSM.16.MT88.4 R36, [R76+0xc800] ;  /* 0x00c800004c24783b */ /* 0x000ea20000004200 */
[----:B---3--:R-:W-:Y:S02]  /*84f0*/  F2FP.F16.F32.PACK_AB R8, R218, R217 ;  /* 0x000000d9da08723e */ /* 0x008fe400000000ff */
[----:B------:R-:W-:Y:S02]  /*8500*/  F2FP.F16.F32.PACK_AB R9, R222, R221 ;  /* 0x000000ddde09723e */ /* 0x000fe400000000ff */
[----:B------:R-:W-:Y:S02]  /*8510*/  F2FP.F16.F32.PACK_AB R10, R220, R215 ;  /* 0x000000d7dc0a723e */ /* 0x000fe400000000ff */
[----:B-1----:R-:W-:Y:S01]  /*8520*/  F2FP.F16.F32.PACK_AB R11, R216, R219 ;  /* 0x000000dbd80b723e */ /* 0x002fe200000000ff */
[----:B------:R-:W-:-:S04]  /*8530*/  FFMA.FTZ R2, R163, R0, -R3 ;  /* 0x00000000a3027223 */ /* 0x000fc80000010803 */
[----:B------:R1:W-:Y:S02]  /*8540*/  MUFU.EX2 R155, R2 ;  /* 0x00000002009b7308 */ /* 0x0003e40000000800 */
[C---:B----4-:R-:W-:Y:S08]  /*8550*/  HMMA.16816.F32 R44, R8.reuse, R20, R56 ;  /* 0x00000014082c723c */ /* 0x050ff00000001838 */
[----:B------:R-:W-:Y:S01]  /*8560*/  HMMA.16816.F32 R40, R8, R22, R28 ;  /* 0x000000160828723c */ /* 0x000fe2000000181c */
[----:B------:R-:W3:Y:S01]  /*8570*/  LDSM.16.MT88.4 R20, [R156+0xd000] ;  /* 0x00d000009c14783b */ /* 0x000ee20000004200 */
[----:B-1----:R-:W-:-:S04]  /*8580*/  FFMA.FTZ R2, R161, R0, -R3 ;  /* 0x00000000a1027223 */ /* 0x002fc80000010803 */
[----:B------:R1:W-:Y:S02]  /*8590*/  MUFU.EX2 R167, R2 ;  /* 0x0000000200a77308 */ /* 0x0003e40000000800 */
[C---:B------:R-:W-:Y:S01]  /*85a0*/  HMMA.16816.F32 R28, R8.reuse, R16, R24 ;  /* 0x00000010081c723c */ /* 0x040fe20000001818 */
[----:B------:R-:W4:Y:S07]  /*85b0*/  LDSM.16.MT88.4 R24, [R77+0xd000] ;  /* 0x00d000004d18783b */ /* 0x000f2e0000004200 */
[----:B------:R-:W-:Y:S01]  /*85c0*/  HMMA.16816.F32 R56, R8, R60, R48 ;  /* 0x0000003c0838723c */ /* 0x000fe20000001830 */
[----:B------:R-:W5:Y:S01]  /*85d0*/  LDSM.16.MT88.4 R48, [R144+0xd000] ;  /* 0x00d000009030783b */ /* 0x000f620000004200 */
[----:B-1----:R-:W-:-:S02]  /*85e0*/  FFMA.FTZ R2, R165, R0, -R5 ;  /* 0x00000000a5027223 */ /* 0x002fc40000010805 */
[----:B------:R1:W-:Y:S04]  /*85f0*/  MUFU.EX2 R165, R6 ;  /* 0x0000000600a57308 */ /* 0x0003e80000000800 */
[C---:B------:R-:W-:Y:S01]  /*8600*/  HMMA.16816.F32 R68, R8.reuse, R18, R32 ;  /* 0x000000120844723c */ /* 0x040fe20000001820 */
[----:B------:R-:W5:Y:S01]  /*8610*/  LDSM.16.MT88.4 R16, [R76+0xd000] ;  /* 0x00d000004c10783b */ /* 0x000f620000004200 */
[----:B------:R3:W4:Y:S06]  /*8620*/  MUFU.EX2 R154, R2 ;  /* 0x00000002009a7308 */ /* 0x00072c0000000800 */
[----:B------:R-:W-:Y:S01]  /*8630*/  HMMA.16816.F32 R60, R8, R62, R64 ;  /* 0x0000003e083c723c */ /* 0x000fe20000001840 */
[----:B-1----:R-:W-:Y:S01]  /*8640*/  FFMA.FTZ R6, R175, R0, -R5 ;  /* 0x00000000af067223 */ /* 0x002fe20000010805 */
[----:B------:R-:W-:-:S06]  /*8650*/  MOV R175, R108 ;  /* 0x0000006c00af7202 */ /* 0x000fcc0000000f00 */
[C---:B--2---:R-:W-:Y:S01]  /*8660*/  HMMA.16816.F32 R52, R8.reuse, R36, R52 ;  /* 0x000000240834723c */ /* 0x044fe20000001834 */
[----:B---3--:R-:W-:Y:S01]  /*8670*/  FFMA.FTZ R2, R164, R0, -R3 ;  /* 0x00000000a4027223 */ /* 0x008fe20000010803 */
[----:B------:R1:W-:Y:S04]  /*8680*/  MUFU.EX2 R157, R6 ;  /* 0x00000006009d7308 */ /* 0x0003e80000000800 */
[----:B------:R-:W2:Y:S02]  /*8690*/  MUFU.EX2 R164, R4 ;  /* 0x0000000400a47308 */ /* 0x000ea40000000800 */
[----:B------:R-:W-:Y:S01]  /*86a0*/  HMMA.16816.F32 R12, R8, R38, R12 ;  /* 0x00000026080c723c */ /* 0x000fe2000000180c */
[----:B----4-:R-:W-:Y:S01]  /*86b0*/  F2FP.F16.F32.PACK_AB R8, R154, R152 ;  /* 0x000000989a08723e */ /* 0x010fe200000000ff */
[----:B------:R3:W4:Y:S01]  /*86c0*/  MUFU.EX2 R153, R2 ;  /* 0x0000000200997308 */ /* 0x0007220000000800 */
[----:B------:R-:W-:Y:S01]  /*86d0*/  F2FP.F16.F32.PACK_AB R9, R170, R155 ;  /* 0x0000009baa09723e */ /* 0x000fe200000000ff */
[----:B-1----:R-:W-:Y:S01]  /*86e0*/  FFMA.FTZ R6, R181, R0, -R5 ;  /* 0x00000000b5067223 */ /* 0x002fe20000010805 */
[----:B------:R-:W-:-:S02]  /*86f0*/  MOV R181, R94 ;  /* 0x0000005e00b57202 */ /* 0x000fc40000000f00 */
[----:B--2---:R-:W-:Y:S01]  /*8700*/  F2FP.F16.F32.PACK_AB R10, R164, R165 ;  /* 0x000000a5a40a723e */ /* 0x004fe200000000ff */
[--C-:B------:R-:W-:Y:S01]  /*8710*/  FFMA.FTZ R4, R171, R0, -R3.reuse ;  /* 0x00000000ab047223 */ /* 0x100fe20000010803 */
[----:B------:R1:W-:Y:S01]  /*8720*/  MUFU.EX2 R135, R6 ;  /* 0x0000000600877308 */ /* 0x0003e20000000800 */
[----:B------:R-:W-:Y:S01]  /*8730*/  MOV R171, R88 ;  /* 0x0000005800ab7202 */ /* 0x000fe20000000f00 */
[----:B---3--:R-:W-:Y:S01]  /*8740*/  FFMA.FTZ R2, R173, R0, -R3 ;  /* 0x00000000ad027223 */ /* 0x008fe20000010803 */
[----:B----4-:R-:W-:Y:S01]  /*8750*/  F2FP.F16.F32.PACK_AB R11, R153, R167 ;  /* 0x000000a7990b723e */ /* 0x010fe200000000ff */
[----:B------:R2:W-:Y:S01]  /*8760*/  MUFU.EX2 R162, R4 ;  /* 0x0000000400a27308 */ /* 0x0005e20000000800 */
[----:B------:R-:W-:-:S03]  /*8770*/  MOV R173, R89 ;  /* 0x0000005900ad7202 */ /* 0x000fc60000000f00 */
[----:B------:R3:W-:Y:S02]  /*8780*/  MUFU.EX2 R163, R2 ;  /* 0x0000000200a37308 */ /* 0x0007e40000000800 */
[----:B------:R-:W-:Y:S01]  /*8790*/  HMMA.16816.F32 R44, R8, R20, R44 ;  /* 0x00000014082c723c */ /* 0x000fe2000000182c */
[----:B-1----:R-:W-:Y:S01]  /*87a0*/  FFMA.FTZ R6, R138, R0, -R5 ;  /* 0x000000008a067223 */ /* 0x002fe20000010805 */
[----:B------:R-:W-:-:S06]  /*87b0*/  MOV R138, R118 ;  /* 0x00000076008a7202 */ /* 0x000fcc0000000f00 */
[C---:B------:R-:W-:Y:S01]  /*87c0*/  HMMA.16816.F32 R40, R8.reuse, R22, R40 ;  /* 0x000000160828723c */ /* 0x040fe20000001828 */
[----:B------:R-:W1:Y:S01]  /*87d0*/  LDSM.16.MT88.4 R20, [R77+0xd800] ;  /* 0x00d800004d14783b */ /* 0x000e620000004200 */
[-C--:B--2---:R-:W-:Y:S01]  /*87e0*/  FFMA.FTZ R4, R189, R0.reuse, -R5 ;  /* 0x00000000bd047223 */ /* 0x084fe20000010805 */
[----:B------:R2:W-:Y:S01]  /*87f0*/  MUFU.EX2 R125, R6 ;  /* 0x00000006007d7308 */ /* 0x0005e20000000800 */
[-C--:B---3--:R-:W-:Y:S01]  /*8800*/  FFMA.FTZ R2, R172, R0.reuse, -R3 ;  /* 0x00000000ac027223 */ /* 0x088fe20000010803 */
[----:B------:R-:W-:Y:S02]  /*8810*/  MOV R172, R127 ;  /* 0x0000007f00ac7202 */ /* 0x000fe40000000f00 */
[----:B------:R3:W-:Y:S01]  /*8820*/  MUFU.EX2 R158, R4 ;  /* 0x00000004009e7308 */ /* 0x0007e20000000800 */
[C---:B------:R-:W-:Y:S01]  /*8830*/  HMMA.16816.F32 R32, R8.reuse, R24, R28 ;  /* 0x000000180820723c */ /* 0x040fe2000000181c */
[----:B------:R-:W4:Y:S01]  /*8840*/  LDSM.16.MT88.4 R28, [R156+0xd800] ;  /* 0x00d800009c1c783b */ /* 0x000f220000004200 */
[----:B------:R-:W-:Y:S01]  /*8850*/  MOV R189, R117 ;  /* 0x0000007500bd7202 */ /* 0x000fe20000000f00 */
[----:B------:R5:W-:Y:S05]  /*8860*/  MUFU.EX2 R161, R2 ;  /* 0x0000000200a17308 */ /* 0x000bea0000000800 */
[----:B------:R-:W-:Y:S01]  /*8870*/  HMMA.16816.F32 R24, R8, R26, R68 ;  /* 0x0000001a0818723c */ /* 0x000fe20000001844 */
[-CC-:B--2---:R-:W-:Y:S01]  /*8880*/  FFMA.FTZ R6, R123, R0.reuse, -R5.reuse ;  /* 0x000000007b067223 */ /* 0x184fe20000010805 */
[----:B------:R-:W-:Y:S01]  /*8890*/  MOV R123, R81 ;  /* 0x00000051007b7202 */ /* 0x000fe20000000f00 */
[----:B---3--:R-:W-:Y:S01]  /*88a0*/  FFMA.FTZ R4, R174, R0, -R5 ;  /* 0x00000000ae047223 */ /* 0x008fe20000010805 */
[----:B------:R-:W-:-:S04]  /*88b0*/  MOV R174, R102 ;  /* 0x0000006600ae7202 */ /* 0x000fc80000000f00 */
[C---:B-----5:R-:W-:Y:S01]  /*88c0*/  HMMA.16816.F32 R36, R8.reuse, R48, R56 ;  /* 0x000000300824723c */ /* 0x060fe20000001838 */
[----:B------:R-:W-:Y:S01]  /*88d0*/  FFMA.FTZ R2, R188, R0, -R5 ;  /* 0x00000000bc027223 */ /* 0x000fe20000010805 */
[----:B------:R2:W-:Y:S01]  /*88e0*/  MUFU.EX2 R159, R4 ;  /* 0x00000004009f7308 */ /* 0x0005e20000000800 */
[----:B------:R-:W3:Y:S01]  /*88f0*/  LDSM.16.MT88.4 R56, [R144+0xd800] ;  /* 0x00d800009038783b */ /* 0x000ee20000004200 */
[----:B------:R-:W-:Y:S02]  /*8900*/  MOV R188, R116 ;  /* 0x0000007400bc7202 */ /* 0x000fe40000000f00 */
[----:B------:R5:W1:Y:S02]  /*8910*/  MUFU.EX2 R160, R2 ;  /* 0x0000000200a07308 */ /* 0x000a640000000800 */
[C---:B------:R-:W-:Y:S08]  /*8920*/  HMMA.16816.F32 R60, R8.reuse, R50, R60 ;  /* 0x00000032083c723c */ /* 0x040ff0000000183c */
[----:B------:R-:W-:Y:S01]  /*8930*/  HMMA.16816.F32 R48, R8, R16, R52 ;  /* 0x000000100830723c */ /* 0x000fe20000001834 */
[-CC-:B--2---:R-:W-:Y:S01]  /*8940*/  FFMA.FTZ R4, R177, R0.reuse, -R3.reuse ;  /* 0x00000000b1047223 */ /* 0x184fe20000010803 */
[----:B------:R-:W-:Y:S01]  /*8950*/  MOV R177, R101 ;  /* 0x0000006500b17202 */ /* 0x000fe20000000f00 */
[----:B-----5:R-:W-:-:S02]  /*8960*/  FFMA.FTZ R2, R176, R0, -R3 ;  /* 0x00000000b0027223 */ /* 0x020fc40000010803 */
[----:B------:R2:W-:Y:S01]  /*8970*/  MUFU.EX2 R146, R4 ;  /* 0x0000000400927308 */ /* 0x0005e20000000800 */
[----:B------:R-:W-:Y:S02]  /*8980*/  MOV R176, R110 ;  /* 0x0000006e00b07202 */ /* 0x000fe40000000f00 */
[----:B------:R-:W-:Y:S01]  /*8990*/  HMMA.16816.F32 R12, R8, R18, R12 ;  /* 0x00000012080c723c */ /* 0x000fe2000000180c */
[----:B------:R-:W5:Y:S01]  /*89a0*/  MUFU.EX2 R151, R2 ;  /* 0x0000000200977308 */ /* 0x000f620000000800 */
[----:B------:R-:W3:Y:S01]  /*89b0*/  LDSM.16.MT88.4 R16, [R76+0xd800] ;  /* 0x00d800004c10783b */ /* 0x000ee20000004200 */
[----:B-1----:R-:W-:Y:S02]  /*89c0*/  F2FP.F16.F32.PACK_AB R8, R160, R158 ;  /* 0x0000009ea008723e */ /* 0x002fe400000000ff */
[----:B------:R-:W-:Y:S02]  /*89d0*/  F2FP.F16.F32.PACK_AB R9, R162, R163 ;  /* 0x000000a3a209723e */ /* 0x000fe400000000ff */
[----:B------:R-:W-:Y:S01]  /*89e0*/  F2FP.F16.F32.PACK_AB R10, R159, R157 ;  /* 0x0000009d9f0a723e */ /* 0x000fe200000000ff */
[----:B--2---:R-:W-:Y:S01]  /*89f0*/  FFMA.FTZ R4, R190, R0, -R5 ;  /* 0x00000000be047223 */ /* 0x004fe20000010805 */
[----:B------:R-:W-:-:S02]  /*8a00*/  MOV R190, R103 ;  /* 0x0000006700be7202 */ /* 0x000fc40000000f00 */
[----:B-----5:R-:W-:Y:S01]  /*8a10*/  F2FP.F16.F32.PACK_AB R11, R151, R161 ;  /* 0x000000a1970b723e */ /* 0x020fe200000000ff */
[----:B------:R-:W-:Y:S01]  /*8a20*/  FFMA.FTZ R2, R179, R0, -R3 ;  /* 0x00000000b3027223 */ /* 0x000fe20000010803 */
[----:B------:R1:W-:Y:S01]  /*8a30*/  MUFU.EX2 R134, R4 ;  /* 0x0000000400867308 */ /* 0x0003e20000000800 */
[----:B------:R-:W-:-:S03]  /*8a40*/  MOV R179, R109 ;  /* 0x0000006d00b37202 */ /* 0x000fc60000000f00 */
[----:B------:R2:W-:Y:S01]  /*8a50*/  MUFU.EX2 R147, R2 ;  /* 0x0000000200937308 */ /* 0x0005e20000000800 */
[C---:B------:R-:W-:Y:S08]  /*8a60*/  HMMA.16816.F32 R32, R8.reuse, R20, R32 ;  /* 0x000000140820723c */ /* 0x040ff00000001820 */
[----:B------:R-:W-:Y:S01]  /*8a70*/  HMMA.16816.F32 R68, R8, R22, R24 ;  /* 0x000000160844723c */ /* 0x000fe20000001818 */
[----:B------:R-:W5:Y:S01]  /*8a80*/  LDSM.16.MT88.4 R20, [R156+0xe000] ;  /* 0x00e000009c14783b */ /* 0x000f620000004200 */
[----:B-1----:R-:W-:-:S03]  /*8a90*/  FFMA.FTZ R4, R140, R0, -R5 ;  /* 0x000000008c047223 */ /* 0x002fc60000010805 */
[----:B------:R-:W1:Y:S01]  /*8aa0*/  LDSM.16.MT88.4 R24, [R77+0xe000] ;  /* 0x00e000004d18783b */ /* 0x000e620000004200 */
[--C-:B--2---:R-:W-:Y:S01]  /*8ab0*/  FFMA.FTZ R2, R178, R0, -R3.reuse ;  /* 0x00000000b2027223 */ /* 0x104fe20000010803 */
[----:B------:R2:W-:Y:S01]  /*8ac0*/  MUFU.EX2 R140, R4 ;  /* 0x00000004008c7308 */ /* 0x0005e20000000800 */
[C---:B----4-:R-:W-:Y:S01]  /*8ad0*/  HMMA.16816.F32 R44, R8.reuse, R28, R44 ;  /* 0x0000001c082c723c */ /* 0x050fe2000000182c */
[----:B------:R-:W-:Y:S02]  /*8ae0*/  MOV R178, R100 ;  /* 0x0000006400b27202 */ /* 0x000fe40000000f00 */
[----:B------:R4:W-:Y:S05]  /*8af0*/  MUFU.EX2 R150, R2 ;  /* 0x0000000200967308 */ /* 0x0009ea0000000800 */
[----:B------:R-:W-:Y:S01]  /*8b00*/  HMMA.16816.F32 R28, R8, R30, R40 ;  /* 0x0000001e081c723c */ /* 0x000fe20000001828 */
[----:B------:R-:W1:Y:S01]  /*8b10*/  LDSM.16.MT88.4 R40, [R144+0xe000] ;  /* 0x00e000009028783b */ /* 0x000e620000004200 */
[----:B--2---:R-:W-:Y:S01]  /*8b20*/  FFMA.FTZ R4, R136, R0, -R3 ;  /* 0x0000000088047223 */ /* 0x004fe20000010803 */
[----:B------:R-:W-:-:S05]  /*8b30*/  MOV R136, R91 ;  /* 0x0000005b00887202 */ /* 0x000fca0000000f00 */
[----:B---3--:R-:W-:Y:S01]  /*8b40*/  HMMA.16816.F32 R36, R8, R56, R36 ;  /* 0x000000380824723c */ /* 0x008fe20000001824 */
[----:B----4-:R-:W-:Y:S01]  /*8b50*/  FFMA.FTZ R2, R180, R0, -R5 ;  /* 0x00000000b4027223 */ /* 0x010fe20000010805 */
[----:B------:R2:W-:Y:S01]  /*8b60*/  MUFU.EX2 R132, R4 ;  /* 0x0000000400847308 */ /* 0x0005e20000000800 */
[----:B------:R-:W-:-:S03]  /*8b70*/  MOV R180, R79 ;  /* 0x0000004f00b47202 */ /* 0x000fc60000000f00 */
[----:B------:R3:W4:Y:S02]  /*8b80*/  MUFU.EX2 R145, R2 ;  /* 0x0000000200917308 */ /* 0x0007240000000800 */
[C---:B------:R-:W-:Y:S01]  /*8b90*/  HMMA.16816.F32 R64, R8.reuse, R58, R60 ;  /* 0x0000003a0840723c */ /* 0x040fe2000000183c */
[----:B------:R-:W-:Y:S07]  /*8ba0*/  LDSM.16.MT88.4 R60, [R144+0xe800] ;  /* 0x00e80000903c783b */ /* 0x000fee0000004200 */
[----:B------:R-:W-:Y:S01]  /*8bb0*/  HMMA.16816.F32 R56, R8, R16, R48 ;  /* 0x000000100838723c */ /* 0x000fe20000001830 */
[----:B--2---:R-:W-:Y:S01]  /*8bc0*/  FFMA.FTZ R4, R143, R0, -R5 ;  /* 0x000000008f047223 */ /* 0x004fe20000010805 */
[----:B------:R-:W-:Y:S01]  /*8bd0*/  MOV R143, R86 ;  /* 0x00000056008f7202 */ /* 0x000fe20000000f00 */
[----:B---3--:R-:W-:-:S02]  /*8be0*/  FFMA.FTZ R2, R141, R0, -R3 ;  /* 0x000000008d027223 */ /* 0x008fc40000010803 */
[----:B------:R2:W-:Y:S01]  /*8bf0*/  MUFU.EX2 R119, R4 ;  /* 0x0000000400777308 */ /* 0x0005e20000000800 */
[----:B------:R-:W-:Y:S02]  /*8c00*/  MOV R141, R93 ;  /* 0x0000005d008d7202 */ /* 0x000fe40000000f00 */
[----:B------:R-:W-:Y:S01]  /*8c10*/  HMMA.16816.F32 R12, R8, R18, R12 ;  /* 0x00000012080c723c */ /* 0x000fe2000000180c */
[----:B------:R-:W3:Y:S01]  /*8c20*/  MUFU.EX2 R133, R2 ;  /* 0x0000000200857308 */ /* 0x000ee20000000800 */
[----:B----4-:R-:W-:Y:S01]  /*8c30*/  F2FP.F16.F32.PACK_AB R8, R145, R134 ;  /* 0x000000869108723e */ /* 0x010fe200000000ff */
[----:B------:R-:W4:Y:S01]  /*8c40*/  LDSM.16.MT88.4 R16, [R76+0xe000] ;  /* 0x00e000004c10783b */ /* 0x000f220000004200 */
[----:B------:R-:W-:Y:S02]  /*8c50*/  F2FP.F16.F32.PACK_AB R9, R146, R147 ;  /* 0x000000939209723e */ /* 0x000fe400000000ff */
[----:B------:R-:W-:Y:S01]  /*8c60*/  F2FP.F16.F32.PACK_AB R10, R140, R135 ;  /* 0x000000878c0a723e */ /* 0x000fe200000000ff */
[----:B--2---:R-:W-:Y:S01]  /*8c70*/  FFMA.FTZ R4, R128, R0, -R5 ;  /* 0x0000000080047223 */ /* 0x004fe20000010805 */
[----:B---3--:R-:W-:Y:S01]  /*8c80*/  F2FP.F16.F32.PACK_AB R11, R133, R150 ;  /* 0x00000096850b723e */ /* 0x008fe200000000ff */
[----:B------:R-:W-:-:S02]  /*8c90*/  FFMA.FTZ R2, R142, R0, -R3 ;  /* 0x000000008e027223 */ /* 0x000fc40000010803 */
[----:B------:R2:W-:Y:S01]  /*8ca0*/  MUFU.EX2 R128, R4 ;  /* 0x0000000400807308 */ /* 0x0005e20000000800 */
[----:B------:R-:W-:-:S03]  /*8cb0*/  MOV R142, R92 ;  /* 0x0000005c008e7202 */ /* 0x000fc60000000f00 */
[----:B------:R3:W-:Y:S01]  /*8cc0*/  MUFU.EX2 R127, R2 ;  /* 0x00000002007f7308 */ /* 0x0007e20000000800 */
[C---:B-----5:R-:W-:Y:S08]  /*8cd0*/  HMMA.16816.F32 R52, R8.reuse, R20, R44 ;  /* 0x000000140834723c */ /* 0x060ff0000000182c */
[----:B-1----:R-:W-:Y:S01]  /*8ce0*/  HMMA.16816.F32 R44, R8, R24, R32 ;  /* 0x00000018082c723c */ /* 0x002fe20000001820 */
[----:B------:R-:W1:Y:S01]  /*8cf0*/  LDSM.16.MT88.4 R32, [R77+0xe800] ;  /* 0x00e800004d20783b */ /* 0x000e620000004200 */
[--C-:B--2---:R-:W-:Y:S01]  /*8d00*/  FFMA.FTZ R4, R120, R0, -R3.reuse ;  /* 0x0000000078047223 */ /* 0x104fe20000010803 */
[----:B------:R-:W-:Y:S01]  /*8d10*/  MOV R120, R90 ;  /* 0x0000005a00787202 */ /* 0x000fe20000000f00 */
[----:B---3--:R-:W-:-:S02]  /*8d20*/  FFMA.FTZ R2, R137, R0, -R3 ;  /* 0x0000000089027223 */ /* 0x008fc40000010803 */
[----:B------:R2:W-:Y:S01]  /*8d30*/  MUFU.EX2 R116, R4 ;  /* 0x0000000400747308 */ /* 0x0005e20000000800 */
[----:B------:R-:W-:Y:S01]  /*8d40*/  MOV R137, R85 ;  /* 0x0000005500897202 */ /* 0x000fe20000000f00 */
[C---:B------:R-:W-:Y:S01]  /*8d50*/  HMMA.16816.F32 R48, R8.reuse, R22, R28 ;  /* 0x000000160830723c */ /* 0x040fe2000000181c */
[----:B------:R-:W3:Y:S01]  /*8d60*/  LDSM.16.MT88.4 R28, [R156+0xe800] ;  /* 0x00e800009c1c783b */ /* 0x000ee20000004200 */
[----:B------:R5:W-:Y:S06]  /*8d70*/  MUFU.EX2 R126, R2 ;  /* 0x00000002007e7308 */ /* 0x000bec0000000800 */
[----:B------:R-:W-:Y:S01]  /*8d80*/  HMMA.16816.F32 R24, R8, R26, R68 ;  /* 0x0000001a0818723c */ /* 0x000fe20000001844 */
[-CC-:B--2---:R-:W-:Y:S01]  /*8d90*/  FFMA.FTZ R4, R131, R0.reuse, -R5.reuse ;  /* 0x0000000083047223 */ /* 0x184fe20000010805 */
[----:B------:R-:W-:Y:S01]  /*8da0*/  MOV R131, R83 ;  /* 0x0000005300837202 */ /* 0x000fe20000000f00 */
[----:B-----5:R-:W-:-:S05]  /*8db0*/  FFMA.FTZ R2, R139, R0, -R5 ;  /* 0x000000008b027223 */ /* 0x020fca0000010805 */
[C---:B------:R-:W-:Y:S01]  /*8dc0*/  HMMA.16816.F32 R36, R8.reuse, R40, R36 ;  /* 0x000000280824723c */ /* 0x040fe20000001824 */
[----:B------:R2:W-:Y:S01]  /*8dd0*/  MUFU.EX2 R108, R4 ;  /* 0x00000004006c7308 */ /* 0x0005e20000000800 */
[----:B------:R-:W-:Y:S01]  /*8de0*/  MOV R139, R87 ;  /* 0x00000057008b7202 */ /* 0x000fe20000000f00 */
[----:B------:R-:W-:Y:S02]  /*8df0*/  FADD.FTZ R7, R131, R7 ;  /* 0x0000000783077221 */ /* 0x000fe40000010000 */
[----:B------:R5:W1:Y:S03]  /*8e00*/  MUFU.EX2 R124, R2 ;  /* 0x00000002007c7308 */ /* 0x000a660000000800 */
[----:B------:R-:W-:Y:S01]  /*8e10*/  HMMA.16816.F32 R64, R8, R42, R64 ;  /* 0x0000002a0840723c */ /* 0x000fe20000001840 */
[----:B--2---:R-:W-:-:S07]  /*8e20*/  FFMA.FTZ R4, R112, R0, -R5 ;  /* 0x0000000070047223 */ /* 0x004fce0000010805 */
[----:B----4-:R-:W-:Y:S01]  /*8e30*/  HMMA.16816.F32 R40, R8, R16, R56 ;  /* 0x000000100828723c */ /* 0x010fe20000001838 */
[----:B------:R2:W-:Y:S01]  /*8e40*/  MUFU.EX2 R112, R6 ;  /* 0x0000000600707308 */ /* 0x0005e20000000800 */
[----:B-----5:R-:W-:Y:S01]  /*8e50*/  FFMA.FTZ R2, R129, R0, -R3 ;  /* 0x0000000081027223 */ /* 0x020fe20000010803 */
[----:B------:R-:W-:-:S03]  /*8e60*/  MOV R129, R111 ;  /* 0x0000006f00817202 */ /* 0x000fc60000000f00 */
[----:B------:R4:W5:Y:S02]  /*8e70*/  MUFU.EX2 R118, R2 ;  /* 0x0000000200767308 */ /* 0x0009640000000800 */
[----:B------:R-:W-:Y:S01]  /*8e80*/  HMMA.16816.F32 R12, R8, R18, R12 ;  /* 0x00000012080c723c */ /* 0x000fe2000000180c */
[----:B------:R-:W3:Y:S01]  /*8e90*/  LDSM.16.MT88.4 R16, [R76+0xe800] ;  /* 0x00e800004c10783b */ /* 0x000ee20000004200 */
[----:B-1----:R-:W-:Y:S02]  /*8ea0*/  F2FP.F16.F32.PACK_AB R8, R124, R119 ;  /* 0x000000777c08723e */ /* 0x002fe400000000ff */
[----:B------:R-:W-:Y:S02]  /*8eb0*/  F2FP.F16.F32.PACK_AB R9, R132, R127 ;  /* 0x0000007f8409723e */ /* 0x000fe400000000ff */
[----:B------:R-:W-:Y:S01]  /*8ec0*/  F2FP.F16.F32.PACK_AB R10, R128, R125 ;  /* 0x0000007d800a723e */ /* 0x000fe200000000ff */
[-C--:B--2---:R-:W-:Y:S01]  /*8ed0*/  FFMA.FTZ R6, R107, R0.reuse, -R5 ;  /* 0x000000006b067223 */ /* 0x084fe20000010805 */
[----:B----4-:R-:W-:Y:S01]  /*8ee0*/  FFMA.FTZ R2, R130, R0, -R3 ;  /* 0x0000000082027223 */ /* 0x010fe20000010803 */
[----:B-----5:R-:W-:-:S02]  /*8ef0*/  F2FP.F16.F32.PACK_AB R11, R118, R126 ;  /* 0x0000007e760b723e */ /* 0x020fc400000000ff */
[----:B------:R-:W-:Y:S01]  /*8f00*/  MOV R130, R95 ;  /* 0x0000005f00827202 */ /* 0x000fe20000000f00 */
[----:B------:R1:W-:Y:S04]  /*8f10*/  MUFU.EX2 R110, R2 ;  /* 0x00000002006e7308 */ /* 0x0003e80000000800 */
[C---:B------:R-:W-:Y:S01]  /*8f20*/  HMMA.16816.F32 R72, R8.reuse, R34, R24 ;  /* 0x000000220848723c */ /* 0x040fe20000001818 */
[----:B------:R-:W2:Y:S01]  /*8f30*/  LDSM.16.MT88.4 R24, [R156+0xf000] ;  /* 0x00f000009c18783b */ /* 0x000ea20000004200 */
[----:B------:R4:W-:Y:S06]  /*8f40*/  MUFU.EX2 R95, R6 ;  /* 0x00000006005f7308 */ /* 0x0009ec0000000800 */
[----:B---3--:R-:W-:Y:S01]  /*8f50*/  HMMA.16816.F32 R20, R8, R28, R52 ;  /* 0x0000001c0814723c */ /* 0x008fe20000001834 */
[----:B-1----:R-:W-:Y:S01]  /*8f60*/  FFMA.FTZ R2, R121, R0, -R3 ;  /* 0x0000000079027223 */ /* 0x002fe20000010803 */
[----:B------:R-:W-:-:S03]  /*8f70*/  MOV R121, R84 ;  /* 0x0000005400797202 */ /* 0x000fc60000000f00 */
[----:B------:R1:W-:Y:S03]  /*8f80*/  MUFU.EX2 R117, R2 ;  /* 0x0000000200757308 */ /* 0x0003e60000000800 */
[----:B------:R-:W-:Y:S01]  /*8f90*/  HMMA.16816.F32 R52, R8, R30, R48 ;  /* 0x0000001e0834723c */ /* 0x000fe20000001830 */
[----:B------:R-:W-:Y:S01]  /*8fa0*/  LDSM.16.MT88.4 R48, [R144+0xf000] ;  /* 0x00f000009030783b */ /* 0x000fe20000004200 */
[----:B----4-:R-:W-:-:S04]  /*8fb0*/  FFMA.FTZ R6, R186, R0, -R5 ;  /* 0x00000000ba067223 */ /* 0x010fc80000010805 */
[----:B------:R3:W-:Y:S02]  /*8fc0*/  MUFU.EX2 R88, R6 ;  /* 0x0000000600587308 */ /* 0x0007e40000000800 */
[----:B------:R-:W-:Y:S01]  /*8fd0*/  HMMA.16816.F32 R28, R8, R32, R44 ;  /* 0x00000020081c723c */ /* 0x000fe2000000182c */
[----:B------:R-:W4:Y:S01]  /*8fe0*/  LDSM.16.MT88.4 R44, [R77+0xf000] ;  /* 0x00f000004d2c783b */ /* 0x000f220000004200 */
[----:B-1----:R-:W-:Y:S01]  /*8ff0*/  FFMA.FTZ R2, R122, R0, -R5 ;  /* 0x000000007a027223 */ /* 0x002fe20000010805 */
[----:B------:R-:W-:-:S03]  /*9000*/  MOV R122, R82 ;  /* 0x00000052007a7202 */ /* 0x000fc60000000f00 */
[----:B------:R1:W5:Y:S02]  /*9010*/  MUFU.EX2 R111, R2 ;  /* 0x00000002006f7308 */ /* 0x0003640000000800 */
[----:B------:R-:W-:Y:S01]  /*9020*/  HMMA.16816.F32 R68, R8, R60, R36 ;  /* 0x0000003c0844723c */ /* 0x000fe20000001824 */
[----:B---3--:R-:W-:-:S07]  /*9030*/  FFMA.FTZ R6, R196, R0, -R5 ;  /* 0x00000000c4067223 */ /* 0x008fce0000010805 */
[C---:B------:R-:W-:Y:S01]  /*9040*/  HMMA.16816.F32 R56, R8.reuse, R16, R40 ;  /* 0x000000100838723c */ /* 0x040fe20000001828 */
[--C-:B-1----:R-:W-:Y:S02]  /*9050*/  FFMA.FTZ R2, R113, R0, -R3.reuse ;  /* 0x0000000071027223 */ /* 0x102fe40000010803 */
[----:B------:R1:W3:Y:S05]  /*9060*/  MUFU.EX2 R113, R4 ;  /* 0x0000000400717308 */ /* 0x0002ea0000000800 */
[C---:B------:R-:W-:Y:S01]  /*9070*/  HMMA.16816.F32 R60, R8.reuse, R62, R64 ;  /* 0x0000003e083c723c */ /* 0x040fe20000001840 */
[----:B------:R2:W4:Y:S07]  /*9080*/  MUFU.EX2 R109, R2 ;  /* 0x00000002006d7308 */ /* 0x00052e0000000800 */
[----:B------:R-:W-:Y:S01]  /*9090*/  HMMA.16816.F32 R40, R8, R18, R12 ;  /* 0x000000120828723c */ /* 0x000fe2000000180c */
[----:B-----5:R-:W-:Y:S01]  /*90a0*/  F2FP.F16.F32.PACK_AB R8, R111, R108 ;  /* 0x0000006c6f08723e */ /* 0x020fe200000000ff */
[----:B------:R-:W5:Y:S01]  /*90b0*/  LDSM.16.MT88.4 R12, [R76+0xf000] ;  /* 0x00f000004c0c783b */ /* 0x000f620000004200 */
[----:B------:R-:W-:Y:S01]  /*90c0*/  F2FP.F16.F32.PACK_AB R9, R116, R110 ;  /* 0x0000006e7409723e */ /* 0x000fe200000000ff */
[--C-:B-1----:R-:W-:Y:S01]  /*90d0*/  FFMA.FTZ R4, R104, R0, -R3.reuse ;  /* 0x0000000068047223 */ /* 0x102fe20000010803 */
[----:B---3--:R-:W-:Y:S01]  /*90e0*/  F2FP.F16.F32.PACK_AB R10, R113, R112 ;  /* 0x00000070710a723e */ /* 0x008fe200000000ff */
[----:B------:R-:W-:Y:S01]  /*90f0*/  LDSM.16.MT88.4 R16, [R77+0xf800] ;  /* 0x00f800004d10783b */ /* 0x000fe20000004200 */
[-C--:B--2---:R-:W-:Y:S01]  /*9100*/  FFMA.FTZ R2, R114, R0.reuse, -R3 ;  /* 0x0000000072027223 */ /* 0x084fe20000010803 */
[----:B----4-:R-:W-:Y:S01]  /*9110*/  F2FP.F16.F32.PACK_AB R11, R109, R117 ;  /* 0x000000756d0b723e */ /* 0x010fe200000000ff */
[----:B------:R1:W-:Y:S04]  /*9120*/  MUFU.EX2 R104, R4 ;  /* 0x0000000400687308 */ /* 0x0003e80000000800 */
[----:B------:R2:W-:Y:S02]  /*9130*/  MUFU.EX2 R102, R2 ;  /* 0x0000000200667308 */ /* 0x0005e40000000800 */
[----:B------:R-:W-:Y:S01]  /*9140*/  HMMA.16816.F32 R36, R8, R24, R20 ;  /* 0x000000180824723c */ /* 0x000fe20000001814 */
[----:B-1----:R-:W-:-:S07]  /*9150*/  FFMA.FTZ R4, R183, R0, -R5 ;  /* 0x00000000b7047223 */ /* 0x002fce0000010805 */
[C---:B------:R-:W-:Y:S01]  /*9160*/  HMMA.16816.F32 R32, R8.reuse, R26, R52 ;  /* 0x0000001a0820723c */ /* 0x040fe20000001834 */
[----:B------:R-:W1:Y:S01]  /*9170*/  LDSM.16.MT88.4 R24, [R156+0xf800] ;  /* 0x00f800009c18783b */ /* 0x000e620000004200 */
[-C--:B--2---:R-:W-:Y:S01]  /*9180*/  FFMA.FTZ R2, R105, R0.reuse, -R3 ;  /* 0x0000000069027223 */ /* 0x084fe20000010803 */
[----:B------:R2:W-:Y:S04]  /*9190*/  MUFU.EX2 R101, R4 ;  /* 0x0000000400657308 */ /* 0x0005e80000000800 */
[----:B------:R3:W-:Y:S01]  /*91a0*/  MUFU.EX2 R103, R2 ;  /* 0x0000000200677308 */ /* 0x0007e20000000800 */
[C---:B------:R-:W-:Y:S08]  /*91b0*/  HMMA.16816.F32 R28, R8.reuse, R44, R28 ;  /* 0x0000002c081c723c */ /* 0x040ff0000000181c */
[----:B------:R-:W-:Y:S01]  /*91c0*/  HMMA.16816.F32 R20, R8, R46, R72 ;  /* 0x0000002e0814723c */ /* 0x000fe20000001848 */
[-CC-:B--2---:R-:W-:Y:S01]  /*91d0*/  FFMA.FTZ R4, R106, R0.reuse, -R5.reuse ;  /* 0x000000006a047223 */ /* 0x184fe20000010805 */
[----:B---3--:R-:W-:-:S03]  /*91e0*/  FFMA.FTZ R2, R182, R0, -R5 ;  /* 0x00000000b6027223 */ /* 0x008fc60000010805 */
[----:B------:R2:W-:Y:S03]  /*91f0*/  MUFU.EX2 R94, R4 ;  /* 0x00000004005e7308 */ /* 0x0005e60000000800 */
[C---:B------:R-:W-:Y:S01]  /*9200*/  HMMA.16816.F32 R64, R8.reuse, R50, R60 ;  /* 0x000000320840723c */ /* 0x040fe2000000183c */
[----:B------:R3:W4:Y:S07]  /*9210*/  MUFU.EX2 R100, R2 ;  /* 0x0000000200647308 */ /* 0x00072e0000000800 */
[----:B------:R-:W-:Y:S01]  /*9220*/  HMMA.16816.F32 R44, R8, R48, R68 ;  /* 0x00000030082c723c */ /* 0x000fe20000001844 */
[----:B------:R-:W1:Y:S01]  /*9230*/  LDSM.16.MT88.4 R68, [R144+0xf800] ;  /* 0x00f800009044783b */ /* 0x000e620000004200 */
[-CC-:B--2---:R-:W-:Y:S01]  /*9240*/  FFMA.FTZ R4, R96, R0.reuse, -R3.reuse ;  /* 0x0000000060047223 */ /* 0x184fe20000010803 */
        /* <DEDUP_REMOVED lines=8> */
[-C--:B--2---:R-:W-:Y:S01]  /*92d0*/  FFMA.FTZ R4, R187, R0.reuse, -R5 ;  /* 0x00000000bb047223 */ /* 0x084fe20000010805 */
[----:B------:R-:W-:Y:S01]  /*92e0*/  F2FP.F16.F32.PACK_AB R10, R94, R95 ;  /* 0x0000005f5e0a723e */ /* 0x000fe200000000ff */
[----:B------:R-:W-:Y:S01]  /*92f0*/  LDSM.16.MT88.4 R12, [R77+0x10000] ;  /* 0x010000004d0c783b */ /* 0x000fe20000004200 */
[----:B---3--:R-:W-:Y:S01]  /*9300*/  FFMA.FTZ R2, R184, R0, -R3 ;  /* 0x00000000b8027223 */ /* 0x008fe20000010803 */
[----:B------:R2:W-:Y:S01]  /*9310*/  MUFU.EX2 R86, R4 ;  /* 0x0000000400567308 */ /* 0x0005e20000000800 */
[----:B-----5:R-:W-:-:S03]  /*9320*/  F2FP.F16.F32.PACK_AB R11, R93, R103 ;  /* 0x000000675d0b723e */ /* 0x020fc600000000ff */
[----:B------:R3:W-:Y:S04]  /*9330*/  MUFU.EX2 R90, R2 ;  /* 0x00000002005a7308 */ /* 0x0007e80000000800 */
[----:B-1----:R-:W-:Y:S01]  /*9340*/  HMMA.16816.F32 R56, R8, R24, R36 ;  /* 0x000000180838723c */ /* 0x002fe20000001824 */
[----:B--2---:R-:W-:-:S07]  /*9350*/  FFMA.FTZ R4, R98, R0, -R5 ;  /* 0x0000000062047223 */ /* 0x004fce0000010805 */
[C---:B------:R-:W-:Y:S01]  /*9360*/  HMMA.16816.F32 R36, R8.reuse, R16, R28 ;  /* 0x000000100824723c */ /* 0x040fe2000000181c */
[-CC-:B---3--:R-:W-:Y:S01]  /*9370*/  FFMA.FTZ R2, R97, R0.reuse, -R3.reuse ;  /* 0x0000000061027223 */ /* 0x188fe20000010803 */
[----:B------:R1:W-:Y:S04]  /*9380*/  MUFU.EX2 R89, R4 ;  /* 0x0000000400597308 */ /* 0x0003e80000000800 */
[----:B------:R2:W-:Y:S02]  /*9390*/  MUFU.EX2 R92, R2 ;  /* 0x00000002005c7308 */ /* 0x0005e40000000800 */
[C---:B------:R-:W-:Y:S01]  /*93a0*/  HMMA.16816.F32 R28, R8.reuse, R18, R20 ;  /* 0x00000012081c723c */ /* 0x040fe20000001814 */
[----:B------:R-:W3:Y:S04]  /*93b0*/  LDSM.16.MT88.4 R16, [R156+0x10000] ;  /* 0x010000009c10783b */ /* 0x000ee80000004200 */
[----:B------:R-:W5:Y:S03]  /*93c0*/  LDSM.16.MT88.4 R20, [R144+0x10000] ;  /* 0x010000009014783b */ /* 0x000f660000004200 */
[----:B------:R-:W-:Y:S01]  /*93d0*/  HMMA.16816.F32 R48, R8, R26, R32 ;  /* 0x0000001a0830723c */ /* 0x000fe20000001820 */
[-C--:B-1----:R-:W-:Y:S01]  /*93e0*/  FFMA.FTZ R4, R191, R0.reuse, -R3 ;  /* 0x00000000bf047223 */ /* 0x082fe20000010803 */
[----:B--2---:R-:W-:-:S03]  /*93f0*/  FFMA.FTZ R2, R185, R0, -R5 ;  /* 0x00000000b9027223 */ /* 0x004fc60000010805 */
[----:B------:R1:W-:Y:S03]  /*9400*/  MUFU.EX2 R82, R4 ;  /* 0x0000000400527308 */ /* 0x0003e60000000800 */
[C---:B------:R-:W-:Y:S01]  /*9410*/  HMMA.16816.F32 R24, R8.reuse, R68, R44 ;  /* 0x000000440818723c */ /* 0x040fe2000000182c */
[----:B------:R2:W4:Y:S07]  /*9420*/  MUFU.EX2 R87, R2 ;  /* 0x0000000200577308 */ /* 0x00052e0000000800 */
[----:B------:R-:W-:Y:S01]  /*9430*/  HMMA.16816.F32 R32, R8, R70, R64 ;  /* 0x000000460820723c */ /* 0x000fe20000001840 */
[-C--:B-1----:R-:W-:Y:S01]  /*9440*/  FFMA.FTZ R4, R198, R0.reuse, -R5 ;  /* 0x00000000c6047223 */ /* 0x082fe20000010805 */
[----:B--2---:R-:W-:-:S03]  /*9450*/  FFMA.FTZ R2, R99, R0, -R3 ;  /* 0x0000000063027223 */ /* 0x004fc60000010803 */
[----:B------:R1:W-:Y:S03]  /*9460*/  MUFU.EX2 R81, R4 ;  /* 0x0000000400517308 */ /* 0x0003e60000000800 */
[C---:B----4-:R-:W-:Y:S01]  /*9470*/  HMMA.16816.F32 R60, R8.reuse, R40, R60 ;  /* 0x00000028083c723c */ /* 0x050fe2000000183c */
[----:B------:R2:W4:Y:S07]  /*9480*/  MUFU.EX2 R85, R2 ;  /* 0x0000000200557308 */ /* 0x00052e0000000800 */
[----:B------:R-:W-:Y:S01]  /*9490*/  HMMA.16816.F32 R44, R8, R42, R52 ;  /* 0x0000002a082c723c */ /* 0x000fe20000001834 */
[----:B------:R-:W-:Y:S01]  /*94a0*/  F2FP.F16.F32.PACK_AB R8, R87, R86 ;  /* 0x000000565708723e */ /* 0x000fe200000000ff */
[----:B------:R-:W5:Y:S01]  /*94b0*/  LDSM.16.MT88.4 R40, [R76+0x10000] ;  /* 0x010000004c28783b */ /* 0x000f620000004200 */
[----:B------:R-:W-:Y:S01]  /*94c0*/  F2FP.F16.F32.PACK_AB R9, R91, R90 ;  /* 0x0000005a5b09723e */ /* 0x000fe200000000ff */
[----:B-1----:R-:W-:Y:S01]  /*94d0*/  FFMA.FTZ R4, R194, R0, -R5 ;  /* 0x00000000c2047223 */ /* 0x002fe20000010805 */
[----:B------:R-:W-:Y:S01]  /*94e0*/  F2FP.F16.F32.PACK_AB R10, R89, R88 ;  /* 0x00000058590a723e */ /* 0x000fe200000000ff */
[----:B--2---:R-:W-:-:S02]  /*94f0*/  FFMA.FTZ R2, R193, R0, -R3 ;  /* 0x00000000c1027223 */ /* 0x004fc40000010803 */
[----:B------:R-:W-:Y:S01]  /*9500*/  MUFU.EX2 R78, R4 ;  /* 0x00000004004e7308 */ /* 0x000fe20000000800 */
[----:B----4-:R-:W-:-:S03]  /*9510*/  F2FP.F16.F32.PACK_AB R11, R85, R92 ;  /* 0x0000005c550b723e */ /* 0x010fc600000000ff */
        /* <DEDUP_REMOVED lines=15> */
[----:B----4-:R-:W-:-:S02]  /*9610*/  FADD.FTZ R2, R123, R80 ;  /* 0x000000507b027221 */ /* 0x010fc40000010000 */
[----:B------:R4:W4:Y:S04]  /*9620*/  MUFU.EX2 R80, R6 ;  /* 0x0000000600507308 */ /* 0x0009280000000800 */
[C---:B------:R-:W-:Y:S08]  /*9630*/  HMMA.16816.F32 R60, R8.reuse, R40, R60 ;  /* 0x00000028083c723c */ /* 0x040ff0000000183c */
[----:B------:R-:W-:Y:S01]  /*9640*/  HMMA.16816.F32 R44, R8, R42, R44 ;  /* 0x0000002a082c723c */ /* 0x000fe2000000182c */
[----:B--2---:R-:W-:-:S02]  /*9650*/  F2FP.F16.F32.PACK_AB R8, R79, R81 ;  /* 0x000000514f08723e */ /* 0x004fc400000000ff */
[----:B------:R-:W-:Y:S01]  /*9660*/  F2FP.F16.F32.PACK_AB R9, R82, R84 ;  /* 0x000000545209723e */ /* 0x000fe200000000ff */
[----:B----4-:R-:W-:Y:S01]  /*9670*/  FADD.FTZ R6, R122, R2 ;  /* 0x000000027a067221 */ /* 0x010fe20000010000 */
[----:B------:R-:W-:Y:S01]  /*9680*/  FFMA.FTZ R2, R197, R0, -R3 ;  /* 0x00000000c5027223 */ /* 0x000fe20000010803 */
[----:B------:R-:W-:Y:S02]  /*9690*/  F2FP.F16.F32.PACK_AB R10, R78, R80 ;  /* 0x000000504e0a723e */ /* 0x000fe400000000ff */
[----:B------:R-:W-:Y:S01]  /*96a0*/  FADD.FTZ R4, R121, R6 ;  /* 0x0000000679047221 */ /* 0x000fe20000010000 */
[----:B------:R2:W4:Y:S01]  /*96b0*/  MUFU.EX2 R75, R2 ;  /* 0x00000002004b7308 */ /* 0x0005220000000800 */
[----:B------:R-:W-:Y:S01]  /*96c0*/  FADD.FTZ R6, R120, R7 ;  /* 0x0000000778067221 */ /* 0x000fe20000010000 */
[----:B------:R-:W-:-:S04]  /*96d0*/  FFMA.FTZ R7, R199, R0, -R3 ;  /* 0x00000000c7077223 */ /* 0x000fc80000010803 */
[----:B------:R3:W-:Y:S01]  /*96e0*/  MUFU.EX2 R74, R7 ;  /* 0x00000007004a7308 */ /* 0x0007e20000000800 */
[----:B--2---:R-:W-:Y:S01]  /*96f0*/  FADD.FTZ R2, R130, R4 ;  /* 0x0000000482027221 */ /* 0x004fe20000010000 */
[----:B------:R-:W-:Y:S01]  /*9700*/  FADD.FTZ R4, R129, R6 ;  /* 0x0000000681047221 */ /* 0x000fe20000010000 */
[----:B----4-:R-:W-:Y:S01]  /*9710*/  F2FP.F16.F32.PACK_AB R11, R75, R83 ;  /* 0x000000534b0b723e */ /* 0x010fe200000000ff */
[-C--:B------:R-:W-:Y:S01]  /*9720*/  FFMA.FTZ R6, R201, R0.reuse, -R3 ;  /* 0x00000000c9067223 */ /* 0x080fe20000010803 */
[----:B------:R-:W-:Y:S01]  /*9730*/  FADD.FTZ R2, R138, R2 ;  /* 0x000000028a027221 */ /* 0x000fe20000010000 */
[----:B------:R-:W-:Y:S01]  /*9740*/  FADD.FTZ R4, R139, R4 ;  /* 0x000000048b047221 */ /* 0x000fe20000010000 */
[-C--:B---3--:R-:W-:Y:S01]  /*9750*/  FFMA.FTZ R7, R203, R0.reuse, -R5 ;  /* 0x00000000cb077223 */ /* 0x088fe20000010805 */
[----:B------:R2:W-:Y:S01]  /*9760*/  MUFU.EX2 R73, R6 ;  /* 0x0000000600497308 */ /* 0x0005e20000000800 */
[----:B------:R-:W-:Y:S01]  /*9770*/  FADD.FTZ R2, R143, R2 ;  /* 0x000000028f027221 */ /* 0x000fe20000010000 */
[----:B------:R-:W-:Y:S01]  /*9780*/  FADD.FTZ R4, R137, R4 ;  /* 0x0000000489047221 */ /* 0x000fe20000010000 */
[C---:B------:R-:W-:Y:S01]  /*9790*/  HMMA.16816.F32 R40, R8.reuse, R18, R36 ;  /* 0x000000120828723c */ /* 0x040fe20000001824 */
[----:B------:R3:W-:Y:S01]  /*97a0*/  MUFU.EX2 R68, R7 ;  /* 0x0000000700447308 */ /* 0x0007e20000000800 */
        /* <DEDUP_REMOVED lines=9> */
[-CC-:B--2---:R-:W-:Y:S01]  /*9840*/  FFMA.FTZ R6, R206, R0.reuse, -R5.reuse ;  /* 0x00000000ce067223 */ /* 0x184fe20000010805 */
[----:B------:R2:W-:Y:S01]  /*9850*/  MUFU.EX2 R72, R12 ;  /* 0x0000000c00487308 */ /* 0x0005e20000000800 */
[----:B------:R-:W-:Y:S01]  /*9860*/  FADD.FTZ R2, R178, R2 ;  /* 0x00000002b2027221 */ /* 0x000fe20000010000 */
[----:B------:R-:W-:Y:S01]  /*9870*/  FADD.FTZ R4, R177, R4 ;  /* 0x00000004b1047221 */ /* 0x000fe20000010000 */
[----:B------:R-:W-:Y:S01]  /*9880*/  HMMA.16816.F32 R64, R8, R14, R32 ;  /* 0x0000000e0840723c */ /* 0x000fe20000001820 */
[----:B------:R4:W5:Y:S01]  /*9890*/  MUFU.EX2 R69, R6 ;  /* 0x0000000600457308 */ /* 0x0009620000000800 */
[----:B------:R-:W-:Y:S01]  /*98a0*/  FADD.FTZ R2, R179, R2 ;  /* 0x00000002b3027221 */ /* 0x000fe20000010000 */
[----:B------:R-:W-:Y:S01]  /*98b0*/  FADD.FTZ R4, R176, R4 ;  /* 0x00000004b0047221 */ /* 0x000fe20000010000 */
[----:B---3--:R-:W-:-:S02]  /*98c0*/  FFMA.FTZ R7, R204, R0, -R5 ;  /* 0x00000000cc077223 */ /* 0x008fc40000010805 */
[----:B------:R-:W-:Y:S01]  /*98d0*/  FADD.FTZ R2, R174, R2 ;  /* 0x00000002ae027221 */ /* 0x000fe20000010000 */
[----:B------:R-:W-:Y:S01]  /*98e0*/  FADD.FTZ R4, R175, R4 ;  /* 0x00000004af047221 */ /* 0x000fe20000010000 */
[C---:B-1----:R-:W-:Y:S01]  /*98f0*/  HMMA.16816.F32 R56, R8.reuse, R28, R56 ;  /* 0x0000001c0838723c */ /* 0x042fe20000001838 */
[----:B------:R1:W-:Y:S01]  /*9900*/  MUFU.EX2 R70, R7 ;  /* 0x0000000700467308 */ /* 0x0003e20000000800 */
[----:B------:R-:W-:Y:S01]  /*9910*/  FADD.FTZ R2, R188, R2 ;  /* 0x00000002bc027221 */ /* 0x000fe20000010000 */
[----:B------:R-:W-:Y:S01]  /*9920*/  FADD.FTZ R4, R189, R4 ;  /* 0x00000004bd047221 */ /* 0x000fe20000010000 */
[----:B--2---:R-:W2:Y:S02]  /*9930*/  LDSM.16.MT88.4 R12, [R77+0x11000] ;  /* 0x011000004d0c783b */ /* 0x004ea40000004200 */
[----:B------:R-:W-:Y:S01]  /*9940*/  FADD.FTZ R2, R172, R2 ;  /* 0x00000002ac027221 */ /* 0x000fe20000010000 */
[----:B------:R-:W-:Y:S01]  /*9950*/  FADD.FTZ R4, R171, R4 ;  /* 0x00000004ab047221 */ /* 0x000fe20000010000 */
[-C--:B----4-:R-:W-:Y:S01]  /*9960*/  FFMA.FTZ R6, R202, R0.reuse, -R5 ;  /* 0x00000000ca067223 */ /* 0x090fe20000010805 */
[C---:B------:R-:W-:Y:S01]  /*9970*/  HMMA.16816.F32 R52, R8.reuse, R30, R52 ;  /* 0x0000001e0834723c */ /* 0x040fe20000001834 */
[----:B------:R-:W-:Y:S01]  /*9980*/  FADD.FTZ R2, R173, R2 ;  /* 0x00000002ad027221 */ /* 0x000fe20000010000 */
[----:B------:R-:W-:Y:S01]  /*9990*/  FADD.FTZ R4, R166, R4 ;  /* 0x00000004a6047221 */ /* 0x000fe20000010000 */
[----:B------:R3:W4:Y:S02]  /*99a0*/  MUFU.EX2 R71, R6 ;  /* 0x0000000600477308 */ /* 0x0007240000000800 */
[----:B------:R-:W-:Y:S01]  /*99b0*/  FADD.FTZ R2, R227, R2 ;  /* 0x00000002e3027221 */ /* 0x000fe20000010000 */
[----:B------:R-:W-:Y:S01]  /*99c0*/  FADD.FTZ R4, R224, R4 ;  /* 0x00000004e0047221 */ /* 0x000fe20000010000 */
[----:B-1----:R-:W-:Y:S01]  /*99d0*/  FFMA.FTZ R7, R209, R0, -R3 ;  /* 0x00000000d1077223 */ /* 0x002fe20000010803 */
[----:B-----5:R-:W-:Y:S01]  /*99e0*/  HMMA.16816.F32 R28, R8, R20, R60 ;  /* 0x00000014081c723c */ /* 0x020fe2000000183c */
[----:B------:R-:W-:Y:S01]  /*99f0*/  FADD.FTZ R2, R248, R2 ;  /* 0x00000002f8027221 */ /* 0x000fe20000010000 */
[----:B------:R-:W-:-:S03]  /*9a00*/  FADD.FTZ R4, R225, R4 ;  /* 0x00000004e1047221 */ /* 0x000fc60000010000 */
[----:B------:R-:W-:Y:S01]  /*9a10*/  FADD.FTZ R2, R249, R2 ;  /* 0x00000002f9027221 */ /* 0x000fe20000010000 */
[----:B------:R-:W-:Y:S02]  /*9a20*/  FADD.FTZ R4, R226, R4 ;  /* 0x00000004e2047221 */ /* 0x000fe40000010000 */
[C---:B------:R-:W-:Y:S01]  /*9a30*/  HMMA.16816.F32 R48, R8.reuse, R16, R48 ;  /* 0x000000100830723c */ /* 0x040fe20000001830 */
[----:B------:R-:W-:Y:S01]  /*9a40*/  FADD.FTZ R2, R223, R2 ;  /* 0x00000002df027221 */ /* 0x000fe20000010000 */
[----:B------:R-:W-:Y:S01]  /*9a50*/  FADD.FTZ R4, R232, R4 ;  /* 0x00000004e8047221 */ /* 0x000fe20000010000 */
[----:B---3--:R-:W-:Y:S01]  /*9a60*/  FFMA.FTZ R6, R205, R0, -R3 ;  /* 0x00000000cd067223 */ /* 0x008fe20000010803 */
[----:B------:R-:W1:Y:S01]  /*9a70*/  LDSM.16.MT88.4 R16, [R156+0x11000] ;  /* 0x011000009c10783b */ /* 0x000e620000004200 */
[----:B------:R-:W-:Y:S01]  /*9a80*/  FADD.FTZ R2, R221, R2 ;  /* 0x00000002dd027221 */ /* 0x000fe20000010000 */
[----:B------:R-:W-:Y:S01]  /*9a90*/  FADD.FTZ R4, R217, R4 ;  /* 0x00000004d9047221 */ /* 0x000fe20000010000 */
[----:B------:R-:W3:Y:S01]  /*9aa0*/  MUFU.EX2 R60, R6 ;  /* 0x00000006003c7308 */ /* 0x000ee20000000800 */
[----:B------:R-:W-:Y:S01]  /*9ab0*/  HMMA.16816.F32 R24, R8, R22, R44 ;  /* 0x000000160818723c */ /* 0x000fe2000000182c */
[----:B------:R-:W-:Y:S01]  /*9ac0*/  FADD.FTZ R2, R222, R2 ;  /* 0x00000002de027221 */ /* 0x000fe20000010000 */
[----:B------:R-:W-:Y:S01]  /*9ad0*/  FADD.FTZ R4, R218, R4 ;  /* 0x00000004da047221 */ /* 0x000fe20000010000 */
[----:B------:R-:W-:Y:S01]  /*9ae0*/  F2FP.F16.F32.PACK_AB R8, R68, R69 ;  /* 0x000000454408723e */ /* 0x000fe200000000ff */
[----:B------:R5:W-:Y:S01]  /*9af0*/  MUFU.EX2 R44, R7 ;  /* 0x00000007002c7308 */ /* 0x000be20000000800 */
[----:B------:R-:W-:Y:S01]  /*9b00*/  FADD.FTZ R2, R219, R2 ;  /* 0x00000002db027221 */ /* 0x000fe20000010000 */
[----:B------:R-:W-:Y:S01]  /*9b10*/  FADD.FTZ R4, R215, R4 ;  /* 0x00000004d7047221 */ /* 0x000fe20000010000 */
[----:B------:R-:W-:Y:S01]  /*9b20*/  F2FP.F16.F32.PACK_AB R9, R72, R73 ;  /* 0x000000494809723e */ /* 0x000fe200000000ff */
[----:B------:R-:W1:Y:S01]  /*9b30*/  LDSM.16.MT88.4 R20, [R144+0x11000] ;  /* 0x011000009014783b */ /* 0x000e620000004200 */
[----:B------:R-:W-:Y:S01]  /*9b40*/  FADD.FTZ R2, R216, R2 ;  /* 0x00000002d8027221 */ /* 0x000fe20000010000 */
[----:B------:R-:W-:Y:S01]  /*9b50*/  FADD.FTZ R4, R220, R4 ;  /* 0x00000004dc047221 */ /* 0x000fe20000010000 */
[----:B----4-:R-:W-:-:S02]  /*9b60*/  F2FP.F16.F32.PACK_AB R10, R70, R71 ;  /* 0x00000047460a723e */ /* 0x010fc400000000ff */
[----:B------:R-:W-:Y:S01]  /*9b70*/  FADD.FTZ R2, R155, R2 ;  /* 0x000000029b027221 */ /* 0x000fe20000010000 */
[----:B------:R-:W-:Y:S01]  /*9b80*/  FADD.FTZ R4, R152, R4 ;  /* 0x0000000498047221 */ /* 0x000fe20000010000 */
[----:B---3--:R-:W-:Y:S01]  /*9b90*/  F2FP.F16.F32.PACK_AB R11, R60, R74 ;  /* 0x0000004a3c0b723e */ /* 0x008fe200000000ff */
[-C--:B------:R-:W-:Y:S01]  /*9ba0*/  FFMA.FTZ R6, R207, R0.reuse, -R3 ;  /* 0x00000000cf067223 */ /* 0x080fe20000010803 */
[----:B------:R-:W-:Y:S01]  /*9bb0*/  FADD.FTZ R2, R170, R2 ;  /* 0x00000002aa027221 */ /* 0x000fe20000010000 */
[----:B------:R-:W-:Y:S01]  /*9bc0*/  FADD.FTZ R4, R154, R4 ;  /* 0x000000049a047221 */ /* 0x000fe20000010000 */
[-C--:B-----5:R-:W-:Y:S01]  /*9bd0*/  FFMA.FTZ R7, R213, R0.reuse, -R5 ;  /* 0x00000000d5077223 */ /* 0x0a0fe20000010805 */
[----:B------:R-:W-:Y:S01]  /*9be0*/  MUFU.EX2 R46, R6 ;  /* 0x00000006002e7308 */ /* 0x000fe20000000800 */
[----:B------:R-:W-:Y:S01]  /*9bf0*/  FADD.FTZ R2, R167, R2 ;  /* 0x00000002a7027221 */ /* 0x000fe20000010000 */
[----:B------:R-:W-:Y:S01]  /*9c00*/  FADD.FTZ R4, R165, R4 ;  /* 0x00000004a5047221 */ /* 0x000fe20000010000 */
[C---:B--2---:R-:W-:Y:S01]  /*9c10*/  HMMA.16816.F32 R48, R8.reuse, R12, R48 ;  /* 0x0000000c0830723c */ /* 0x044fe20000001830 */
[-C--:B------:R-:W-:Y:S01]  /*9c20*/  FFMA.FTZ R12, R208, R0.reuse, -R3 ;  /* 0x00000000d00c7223 */ /* 0x080fe20000010803 */
[----:B------:R-:W-:Y:S01]  /*9c30*/  FADD.FTZ R2, R153, R2 ;  /* 0x0000000299027221 */ /* 0x000fe20000010000 */
[----:B------:R-:W-:Y:S01]  /*9c40*/  FADD.FTZ R4, R164, R4 ;  /* 0x00000004a4047221 */ /* 0x000fe20000010000 */
[-C--:B------:R-:W-:Y:S01]  /*9c50*/  FFMA.FTZ R13, R211, R0.reuse, -R5 ;  /* 0x00000000d30d7223 */ /* 0x080fe20000010805 */
[----:B------:R2:W3:Y:S01]  /*9c60*/  MUFU.EX2 R45, R12 ;  /* 0x0000000c002d7308 */ /* 0x0004e20000000800 */
[----:B------:R-:W-:Y:S01]  /*9c70*/  FADD.FTZ R2, R163, R2 ;  /* 0x00000002a3027221 */ /* 0x000fe20000010000 */
[----:B------:R-:W-:Y:S01]  /*9c80*/  FADD.FTZ R4, R158, R4 ;  /* 0x000000049e047221 */ /* 0x000fe20000010000 */
[C---:B------:R-:W-:Y:S01]  /*9c90*/  HMMA.16816.F32 R40, R8.reuse, R14, R40 ;  /* 0x0000000e0828723c */ /* 0x040fe20000001828 */
[-C--:B------:R-:W-:Y:S01]  /*9ca0*/  FFMA.FTZ R3, R214, R0.reuse, -R3 ;  /* 0x00000000d6037223 */ /* 0x080fe20000010803 */
[----:B------:R-:W-:Y:S01]  /*9cb0*/  FADD.FTZ R2, R162, R2 ;  /* 0x00000002a2027221 */ /* 0x000fe20000010000 */
[----:B------:R-:W-:Y:S01]  /*9cc0*/  FADD.FTZ R4, R160, R4 ;  /* 0x00000004a0047221 */ /* 0x000fe20000010000 */
[----:B------:R-:W-:Y:S02]  /*9cd0*/  MUFU.EX2 R14, R7 ;  /* 0x00000007000e7308 */ /* 0x000fe40000000800 */
[----:B------:R-:W-:Y:S01]  /*9ce0*/  FADD.FTZ R2, R161, R2 ;  /* 0x00000002a1027221 */ /* 0x000fe20000010000 */
[----:B------:R-:W-:Y:S01]  /*9cf0*/  FADD.FTZ R4, R157, R4 ;  /* 0x000000049d047221 */ /* 0x000fe20000010000 */
[C---:B-1----:R-:W-:Y:S01]  /*9d00*/  HMMA.16816.F32 R152, R8.reuse, R16, R56 ;  /* 0x000000100898723c */ /* 0x042fe20000001838 */
[----:B------:R-:W-:Y:S01]  /*9d10*/  MUFU.EX2 R13, R13 ;  /* 0x0000000d000d7308 */ /* 0x000fe20000000800 */
[----:B------:R-:W-:Y:S01]  /*9d20*/  FADD.FTZ R2, R151, R2 ;  /* 0x0000000297027221 */ /* 0x000fe20000010000 */
[----:B------:R-:W-:Y:S01]  /*9d30*/  FADD.FTZ R4, R159, R4 ;  /* 0x000000049f047221 */ /* 0x000fe20000010000 */
[----:B--2---:R-:W-:Y:S01]  /*9d40*/  FFMA.FTZ R12, R212, R0, -R5 ;  /* 0x00000000d40c7223 */ /* 0x004fe20000010805 */
[----:B------:R-:W-:Y:S01]  /*9d50*/  LDSM.16.MT88.4 R156, [R156+0x11800] ;  /* 0x011800009c9c783b */ /* 0x000fe20000004200 */
[----:B------:R-:W-:Y:S01]  /*9d60*/  FADD.FTZ R2, R147, R2 ;  /* 0x0000000293027221 */ /* 0x000fe20000010000 */
[----:B------:R-:W-:Y:S01]  /*9d70*/  FADD.FTZ R4, R134, R4 ;  /* 0x0000000486047221 */ /* 0x000fe20000010000 */
[C---:B------:R-:W-:Y:S01]  /*9d80*/  HMMA.16816.F32 R32, R8.reuse, R18, R52 ;  /* 0x000000120820723c */ /* 0x040fe20000001834 */
[----:B------:R-:W1:Y:S01]  /*9d90*/  LDSM.16.MT88.4 R16, [R76+0x11000] ;  /* 0x011000004c10783b */ /* 0x000e620000004200 */
[----:B------:R-:W-:Y:S01]  /*9da0*/  FADD.FTZ R2, R146, R2 ;  /* 0x0000000292027221 */ /* 0x000fe20000010000 */
[----:B------:R-:W-:Y:S01]  /*9db0*/  FADD.FTZ R4, R145, R4 ;  /* 0x0000000491047221 */ /* 0x000fe20000010000 */
[----:B------:R-:W2:Y:S01]  /*9dc0*/  MUFU.EX2 R12, R12 ;  /* 0x0000000c000c7308 */ /* 0x000ea20000000800 */
[----:B------:R-:W4:Y:S01]  /*9dd0*/  LDSM.16.MT88.4 R144, [R144+0x11800] ;  /* 0x011800009090783b */ /* 0x000f220000004200 */
[----:B------:R-:W-:Y:S01]  /*9de0*/  FADD.FTZ R2, R150, R2 ;  /* 0x0000000296027221 */ /* 0x000fe20000010000 */
[----:B------:R-:W-:Y:S01]  /*9df0*/  FADD.FTZ R4, R135, R4 ;  /* 0x0000000487047221 */ /* 0x000fe20000010000 */
[----:B------:R-:W5:Y:S01]  /*9e00*/  MUFU.EX2 R3, R3 ;  /* 0x0000000300037308 */ /* 0x000f620000000800 */
[----:B------:R-:W-:Y:S01]  /*9e10*/  HMMA.16816.F32 R36, R8, R20, R36 ;  /* 0x000000140824723c */ /* 0x000fe20000001824 */
[----:B------:R-:W-:Y:S01]  /*9e20*/  FADD.FTZ R2, R133, R2 ;  /* 0x0000000285027221 */ /* 0x000fe20000010000 */
[----:B------:R-:W-:Y:S01]  /*9e30*/  FADD.FTZ R4, R140, R4 ;  /* 0x000000048c047221 */ /* 0x000fe20000010000 */
[----:B---3--:R-:W-:-:S02]  /*9e40*/  F2FP.F16.F32.PACK_AB R165, R45, R46 ;  /* 0x0000002e2da5723e */ /* 0x008fc400000000ff */
[----:B------:R-:W-:Y:S01]  /*9e50*/  FADD.FTZ R2, R127, R2 ;  /* 0x000000027f027221 */ /* 0x000fe20000010000 */
[----:B------:R-:W-:Y:S02]  /*9e60*/  FADD.FTZ R4, R119, R4 ;  /* 0x0000000477047221 */ /* 0x000fe40000010000 */
[----:B------:R-:W-:Y:S01]  /*9e70*/  HMMA.16816.F32 R20, R8, R22, R64 ;  /* 0x000000160814723c */ /* 0x000fe20000001840 */
[----:B------:R-:W-:Y:S01]  /*9e80*/  FADD.FTZ R2, R132, R2 ;  /* 0x0000000284027221 */ /* 0x000fe20000010000 */
[----:B------:R-:W-:Y:S01]  /*9e90*/  FADD.FTZ R4, R124, R4 ;  /* 0x000000047c047221 */ /* 0x000fe20000010000 */
[----:B--2---:R-:W-:Y:S02]  /*9ea0*/  F2FP.F16.F32.PACK_AB R166, R13, R12 ;  /* 0x0000000c0da6723e */ /* 0x004fe400000000ff */
[----:B------:R-:W-:Y:S01]  /*9eb0*/  FADD.FTZ R6, R126, R2 ;  /* 0x000000027e067221 */ /* 0x000fe20000010000 */
[----:B------:R-:W-:Y:S01]  /*9ec0*/  FFMA.FTZ R2, R210, R0, -R5 ;  /* 0x00000000d2027223 */ /* 0x000fe20000010805 */
[----:B------:R-:W-:Y:S01]  /*9ed0*/  FADD.FTZ R4, R125, R4 ;  /* 0x000000047d047221 */ /* 0x000fe20000010000 */
[----:B-----5:R-:W-:-:S02]  /*9ee0*/  F2FP.F16.F32.PACK_AB R167, R3, R44 ;  /* 0x0000002c03a7723e */ /* 0x020fc400000000ff */
[----:B------:R2:W3:Y:S01]  /*9ef0*/  MUFU.EX2 R15, R2 ;  /* 0x00000002000f7308 */ /* 0x0004e20000000800 */
[----:B------:R-:W-:Y:S01]  /*9f00*/  FADD.FTZ R5, R128, R4 ;  /* 0x0000000480057221 */ /* 0x000fe20000010000 */
[----:B--2---:R-:W-:Y:S01]  /*9f10*/  FADD.FTZ R2, R118, R6 ;  /* 0x0000000676027221 */ /* 0x004fe20000010000 */
[----:B-1----:R-:W-:Y:S01]  /*9f20*/  HMMA.16816.F32 R28, R8, R16, R28 ;  /* 0x00000010081c723c */ /* 0x002fe2000000181c */
[----:B---3--:R-:W-:Y:S02]  /*9f30*/  F2FP.F16.F32.PACK_AB R164, R14, R15 ;  /* 0x0000000f0ea4723e */ /* 0x008fe400000000ff */
[----:B------:R-:W-:Y:S01]  /*9f40*/  FADD.FTZ R4, R110, R2 ;  /* 0x000000026e047221 */ /* 0x000fe20000010000 */
[----:B------:R-:W-:-:S03]  /*9f50*/  FADD.FTZ R2, R108, R5 ;  /* 0x000000056c027221 */ /* 0x000fc60000010000 */
[----:B------:R-:W-:Y:S01]  /*9f60*/  FADD.FTZ R0, R116, R4 ;  /* 0x0000000474007221 */ /* 0x000fe20000010000 */
[----:B------:R-:W-:Y:S01]  /*9f70*/  FADD.FTZ R2, R111, R2 ;  /* 0x000000026f027221 */ /* 0x000fe20000010000 */
[----:B------:R-:W1:Y:S01]  /*9f80*/  LDSM.16.MT88.4 R4, [R76+0x11800] ;  /* 0x011800004c04783b */ /* 0x000e620000004200 */
        /* <DEDUP_REMOVED lines=56> */
[----:B------:R-:W-:Y:S01]  /*a310*/  MOV R150, R148 ;  /* 0x0000009400967202 */ /* 0x000fe20000000f00 */
[----:B------:R-:W-:Y:S01]  /*a320*/  IMAD.MOV.U32 R151, RZ, RZ, R149 ;  /* 0x000000ffff977224 */ /* 0x000fe200078e0095 */
[----:B------:R-:W-:-:S13]  /*a330*/  ISETP.NE.AND.EX P4, PT, R251, RZ, PT, P4 ;  /* 0x000000fffb00720c */ /* 0x000fda0003f85340 */
.L_x_784:
        /* <DEDUP_REMOVED lines=78> */
.L_x_779:
[----:B------:R-:W-:Y:S05]  /*a820*/  BSYNC.RECONVERGENT B0 ;  /* 0x0000000000007941 */ /* 0x000fea0003800200 */
.L_x_778:
[----:B------:R-:W1:Y:S01]  /*a830*/  S2UR UR6, SR_CgaCtaId ;  /* 0x00000000000679c3 */ /* 0x000e620000008800 */
[C---:B------:R-:W-:Y:S01]  /*a840*/  IMAD.SHL.U32 R3, R233.reuse, 0x8, RZ ;  /* 0x00000008e9037824 */ /* 0x040fe200078e00ff */
[C---:B------:R-:W-:Y:S01]  /*a850*/  LOP3.LUT R2, R233.reuse, 0x38, RZ, 0xc0, !PT ;  /* 0x00000038e9027812 */ /* 0x040fe200078ec0ff */
[----:B------:R-:W-:Y:S01]  /*a860*/  UMOV UR7, 0x400 ;  /* 0x0000040000077882 */ /* 0x000fe20000000000 */
[C---:B------:R-:W-:Y:S01]  /*a870*/  IMAD.SHL.U32 R28, R238.reuse, 0x20, RZ ;  /* 0x00000020ee1c7824 */ /* 0x040fe200078e00ff */
[----:B------:R-:W-:Y:S01]  /*a880*/  SHF.L.U64.HI R24, R238, 0x5, R239 ;  /* 0x00000005ee187819 */ /* 0x000fe200000102ef */
[----:B------:R-:W-:Y:S01]  /*a890*/  IMAD.SHL.U32 R232, R233, 0x40, RZ ;  /* 0x00000040e9e87824 */ /* 0x000fe200078e00ff */
[--C-:B------:R-:W-:Y:S01]  /*a8a0*/  LOP3.LUT R2, R2, 0x1c0, R3.reuse, 0xf8, !PT ;  /* 0x000001c002027812 */ /* 0x100fe200078ef803 */
[----:B------:R-:W-:Y:S01]  /*a8b0*/  IMAD.MOV.U32 R171, RZ, RZ, 0x20 ;  /* 0x00000020ffab7424 */ /* 0x000fe200078e00ff */
[----:B------:R-:W-:Y:S01]  /*a8c0*/  LOP3.LUT R228, R3, 0x38, RZ, 0xc0, !PT ;  /* 0x0000003803e47812 */ /* 0x000fe200078ec0ff */
[----:B------:R-:W-:Y:S01]  /*a8d0*/  BSSY.RECONVERGENT B1, `(.L_x_780) ;  /* 0x0000246000017945 */ /* 0x000fe20003800200 */
[----:B------:R-:W-:Y:S02]  /*a8e0*/  LOP3.LUT R0, R232, 0x1c0, RZ, 0xc0, !PT ;  /* 0x000001c0e8007812 */ /* 0x000fe400078ec0ff */
[-C--:B------:R-:W-:Y:S02]  /*a8f0*/  LOP3.LUT R2, R2, R228.reuse, RZ, 0x3c, !PT ;  /* 0x000000e402027212 */ /* 0x080fe400078e3cff */
[-C--:B------:R-:W-:Y:S02]  /*a900*/  ISETP.GE.AND P1, PT, R228, R247.reuse, PT ;  /* 0x000000f7e400720c */ /* 0x080fe40003f26270 */
[----:B------:R-:W-:Y:S02]  /*a910*/  LOP3.LUT R2, R2, 0x1e00, R3, 0xf8, !PT ;  /* 0x00001e0002027812 */ /* 0x000fe400078ef803 */
[----:B------:R-:W-:Y:S02]  /*a920*/  ISETP.GE.AND P3, PT, R228, R247, PT ;  /* 0x000000f7e400720c */ /* 0x000fe40003f66270 */
[--C-:B------:R-:W-:Y:S02]  /*a930*/  LOP3.LUT R0, R0, 0x8, R233.reuse, 0xf8, !PT ;  /* 0x0000000800007812 */ /* 0x100fe400078ef8e9 */
[----:B------:R-:W-:Y:S01]  /*a940*/  LOP3.LUT R224, R232, 0x400, RZ, 0xc0, !PT ;  /* 0x00000400e8e07812 */ /* 0x000fe200078ec0ff */
[----:B-1----:R-:W-:Y:S01]  /*a950*/  ULEA UR6, UR6, UR7, 0x18 ;  /* 0x0000000706067291 */ /* 0x002fe2000f8ec0ff */
[----:B------:R-:W-:Y:S02]  /*a960*/  LOP3.LUT R0, R0, R228, RZ, 0x3c, !PT ;  /* 0x000000e400007212 */ /* 0x000fe400078e3cff */
[----:B------:R-:W-:Y:S01]  /*a970*/  SHF.R.U32.HI R230, RZ, 0x1, R233 ;  /* 0x00000001ffe67819 */ /* 0x000fe200000116e9 */
[C---:B------:R-:W-:Y:S01]  /*a980*/  @!P1 IMAD R17, R239.reuse, 0x120, RZ ;  /* 0x00000120ef119824 */ /* 0x040fe200078e02ff */
[----:B------:R-:W-:Y:S01]  /*a990*/  LEA R224, R0, R224, 0x1 ;  /* 0x000000e000e07211 */ /* 0x000fe200078e08ff */
[----:B------:R-:W-:Y:S01]  /*a9a0*/  @!P1 IMAD R16, R239, 0xe0, RZ ;  /* 0x000000e0ef109824 */ /* 0x000fe200078e02ff */
[----:B------:R-:W-:Y:S01]  /*a9b0*/  MOV R229, UR6 ;  /* 0x0000000600e57c02 */ /* 0x000fe20008000f00 */
[----:B------:R-:W-:Y:S01]  /*a9c0*/  @!P3 IMAD.MOV.U32 R4, RZ, RZ, R246 ;  /* 0x000000ffff04b224 */ /* 0x000fe200078e00f6 */
[----:B------:R-:W-:Y:S01]  /*a9d0*/  SHF.L.U32 R231, R233, 0x5, RZ ;  /* 0x00000005e9e77819 */ /* 0x000fe200000006ff */
[----:B------:R-:W-:Y:S01]  /*a9e0*/  @!P3 IMAD.MOV.U32 R5, RZ, RZ, R245 ;  /* 0x000000ffff05b224 */ /* 0x000fe200078e00f5 */
[----:B------:R-:W-:Y:S01]  /*a9f0*/  IADD3 R224, PT, PT, R229, R224, RZ ;  /* 0x000000e0e5e07210 */ /* 0x000fe20007ffe0ff */
[----:B------:R-:W-:Y:S01]  /*aa00*/  IMAD R234, R2, 0x2, R229 ;  /* 0x0000000202ea7824 */ /* 0x000fe200078e02e5 */
[----:B------:R-:W-:Y:S01]  /*aa10*/  IADD3 R2, P0, PT, R28, R246, RZ ;  /* 0x000000f61c027210 */ /* 0x000fe20007f1e0ff */
[----:B------:R-:W-:Y:S01]  /*aa20*/  @!P1 IMAD R29, R239, 0x1c0, RZ ;  /* 0x000001c0ef1d9824 */ /* 0x000fe200078e02ff */
[----:B------:R-:W-:Y:S01]  /*aa30*/  LOP3.LUT R231, R231, 0x7c00, RZ, 0xc0, !PT ;  /* 0x00007c00e7e77812 */ /* 0x000fe200078ec0ff */
[----:B------:R-:W-:Y:S01]  /*aa40*/  @!P1 IMAD R26, R239, 0x180, RZ ;  /* 0x00000180ef1a9824 */ /* 0x000fe200078e02ff */
[----:B------:R-:W-:Y:S01]  /*aa50*/  IADD3.X R3, PT, PT, R24, R245, RZ, P0, !PT ;  /* 0x000000f518037210 */ /* 0x000fe200007fe4ff */
[--C-:B------:R-:W-:Y:S01]  /*aa60*/  @!P1 IMAD.MOV.U32 R14, RZ, RZ, R2.reuse ;  /* 0x000000ffff0e9224 */ /* 0x100fe200078e0002 */
[----:B------:R-:W-:Y:S01]  /*aa70*/  @!P1 MOV R10, R2 ;  /* 0x00000002000a9202 */ /* 0x000fe20000000f00 */
[----:B------:R-:W-:Y:S01]  /*aa80*/  @!PT LDS RZ, [RZ] ;  /* 0x00000000fffff984 */ /* 0x000fe20000000800 */
[----:B------:R-:W-:Y:S01]  /*aa90*/  @!PT LDS RZ, [RZ] ;  /* 0x00000000fffff984 */ /* 0x000fe20000000800 */
[----:B------:R-:W-:Y:S01]  /*aaa0*/  @!PT LDS RZ, [RZ] ;  /* 0x00000000fffff984 */ /* 0x000fe20000000800 */
[----:B------:R1:W-:Y:S01]  /*aab0*/  @!P3 LDGSTS.E.BYPASS.LTC128B.128 [R234+0xa000], desc[UR4][R4.64] ;  /* 0x0a00000004eabfae */ /* 0x0003e2000b981a04 */
[-C--:B------:R-:W-:Y:S01]  /*aac0*/  @!P1 MOV R15, R3.reuse ;  /* 0x00000003000f9202 */ /* 0x080fe20000000f00 */
[----:B------:R-:W-:Y:S01]  /*aad0*/  @!P1 IMAD.MOV.U32 R11, RZ, RZ, R3 ;  /* 0x000000ffff0b9224 */ /* 0x000fe200078e0003 */
[----:B------:R-:W-:Y:S01]  /*aae0*/  @!P1 IADD3 R28, P0, PT, R2, R28, RZ ;  /* 0x0000001c021c9210 */ /* 0x000fe20007f1e0ff */
[----:B------:R-:W-:Y:S01]  /*aaf0*/  @!P1 IMAD.MOV.U32 R20, RZ, RZ, R2 ;  /* 0x000000ffff149224 */ /* 0x000fe200078e0002 */
[----:B------:R-:W-:Y:S01]  /*ab00*/  @P3 STS.128 [R234+0xa000], RZ ;  /* 0x00a000ffea003388 */ /* 0x000fe20000000c00 */
[C---:B------:R-:W-:Y:S01]  /*ab10*/  @!P1 IMAD.WIDE.U32 R14, R238.reuse, 0x120, R14 ;  /* 0x00000120ee0e9825 */ /* 0x040fe200078e000e */
[-C--:B------:R-:W-:Y:S03]  /*ab20*/  @!P1 MOV R18, R2.reuse ;  /* 0x0000000200129202 */ /* 0x080fe60000000f00 */
[----:B------:R-:W-:Y:S01]  /*ab30*/  @P1 STS.128 [R234+0xa800], RZ ;  /* 0x00a800ffea001388 */ /* 0x000fe20000000c00 */
[----:B------:R-:W-:Y:S04]  /*ab40*/  @!P1 IMAD.WIDE.U32 R10, R238, 0xe0, R10 ;  /* 0x000000e0ee0a9825 */ /* 0x000fe800078e000a */
[----:B------:R-:W-:Y:S01]  /*ab50*/  @!PT LDS RZ, [RZ] ;  /* 0x00000000fffff984 */ /* 0x000fe20000000800 */
[----:B------:R-:W-:Y:S01]  /*ab60*/  @!PT LDS RZ, [RZ] ;  /* 0x00000000fffff984 */ /* 0x000fe20000000800 */
[----:B------:R-:W-:Y:S01]  /*ab70*/  @!PT LDS RZ, [RZ] ;  /* 0x00000000fffff984 */ /* 0x000fe20000000800 */
[----:B------:R2:W-:Y:S01]  /*ab80*/  @!P1 LDGSTS.E.BYPASS.LTC128B.128 [R234+0xa800], desc[UR4][R2.64] ;  /* 0x0a80000002ea9fae */ /* 0x0005e2000b981a04 */
[----:B------:R-:W-:Y:S02]  /*ab90*/  @!P1 IMAD.MOV.U32 R21, RZ, RZ, R3 ;  /* 0x000000ffff159224 */ /* 0x000fe400078e0003 */
[----:B------:R-:W-:Y:S01]  /*aba0*/  @!P1 IMAD.IADD R15, R17, 0x1, R15 ;  /* 0x00000001110f9824 */ /* 0x000fe200078e020f */
[----:B------:R-:W-:Y:S01]  /*abb0*/  @!P1 MOV R17, R3 ;  /* 0x0000000300119202 */ /* 0x000fe20000000f00 */
[----:B------:R-:W-:Y:S01]  /*abc0*/  @!P1 IMAD.IADD R11, R16, 0x1, R11 ;  /* 0x00000001100b9824 */ /* 0x000fe200078e020b */
[----:B------:R-:W-:Y:S01]  /*abd0*/  @P1 STS.128 [R234+0xb000], RZ ;  /* 0x00b000ffea001388 */ /* 0x000fe20000000c00 */
[C---:B------:R-:W-:Y:S04]  /*abe0*/  @!P1 IMAD.WIDE.U32 R20, R238.reuse, 0x1c0, R20 ;  /* 0x000001c0ee149825 */ /* 0x040fe800078e0014 */
[----:B------:R-:W-:Y:S01]  /*abf0*/  @!P1 IMAD.MOV.U32 R16, RZ, RZ, R2 ;  /* 0x000000ffff109224 */ /* 0x000fe200078e0002 */
[----:B------:R-:W-:Y:S01]  /*ac00*/  @!P1 IADD3 R21, PT, PT, R29, R21, RZ ;  /* 0x000000151d159210 */ /* 0x000fe20007ffe0ff */
[----:B------:R-:W-:Y:S01]  /*ac10*/  @!P1 IMAD.X R29, R3, 0x1, R24, P0 ;  /* 0x00000001031d9824 */ /* 0x000fe200000e0618 */
[CC--:B------:R-:W-:Y:S01]  /*ac20*/  @!P1 LEA R24, P0, R238.reuse, R2.reuse, 0x7 ;  /* 0x00000002ee189211 */ /* 0x0c0fe200078038ff */
[C---:B------:R-:W-:Y:S03]  /*ac30*/  @!P1 IMAD.WIDE.U32 R16, R238.reuse, 0x180, R16 ;  /* 0x00000180ee109825 */ /* 0x040fe600078e0010 */
[----:B------:R-:W-:Y:S01]  /*ac40*/  @!PT LDS RZ, [RZ] ;  /* 0x00000000fffff984 */ /* 0x000fe20000000800 */
[----:B------:R-:W-:Y:S01]  /*ac50*/  @!PT LDS RZ, [RZ] ;  /* 0x00000000fffff984 */ /* 0x000fe20000000800 */
[----:B------:R-:W-:Y:S01]  /*ac60*/  @!PT LDS RZ, [RZ] ;  /* 0x00000000fffff984 */ /* 0x000fe20000000800 */
[----:B------:R-:W-:Y:S01]  /*ac70*/  @!P1 LDGSTS.E.BYPASS.LTC128B.128 [R234+0xb000], desc[UR4][R28.64] ;  /* 0x0b0000001cea9fae */ /* 0x000fe2000b981a04 */
[--C-:B------:R-:W-:Y:S01]  /*ac80*/  @!P1 IMAD.WIDE.U32 R22, R238, 0x1a0, R2.reuse ;  /* 0x000001a0ee169825 */ /* 0x100fe200078e0002 */
[----:B------:R-:W-:Y:S02]  /*ac90*/  @!P1 IADD3 R17, PT, PT, R26, R17, RZ ;  /* 0x000000111a119210 */ /* 0x000fe40007ffe0ff */
[CC--:B------:R-:W-:Y:S01]  /*aca0*/  @!P1 LEA R26, P2, R238.reuse, R2.reuse, 0x6 ;  /* 0x00000002ee1a9211 */ /* 0x0c0fe200078430ff */
[----:B------:R-:W-:Y:S01]  /*acb0*/  @!P1 IMAD R27, R239, 0x1a0, RZ ;  /* 0x000001a0ef1b9824 */ /* 0x000fe200078e02ff */
[----:B------:R-:W-:Y:S01]  /*acc0*/  @P1 STS.128 [R234+0xb800], RZ ;  /* 0x00b800ffea001388 */ /* 0x000fe20000000c00 */
[C---:B------:R-:W-:Y:S04]  /*acd0*/  @!P1 IMAD.WIDE.U32 R6, R238.reuse, 0x60, R2 ;  /* 0x00000060ee069825 */ /* 0x040fe800078e0002 */
[----:B------:R-:W-:Y:S01]  /*ace0*/  @!P1 IMAD.IADD R23, R27, 0x1, R23 ;  /* 0x000000011b179824 */ /* 0x000fe200078e0217 */
[-C--:B------:R-:W-:Y:S01]  /*acf0*/  @!P1 LEA.HI.X R27, R238, R3.reuse, R239, 0x6, P2 ;  /* 0x00000003ee1b9211 */ /* 0x080fe200010f34ef */
[----:B------:R-:W-:Y:S01]  /*ad00*/  @!P1 IMAD R0, R239, 0x60, RZ ;  /* 0x00000060ef009824 */ /* 0x000fe200078e02ff */
[----:B------:R-:W-:Y:S01]  /*ad10*/  LOP3.LUT P2, RZ, R233, 0x4, RZ, 0xc0, !PT ;  /* 0x00000004e9ff7812 */ /* 0x000fe2000784c0ff */
[----:B------:R-:W-:Y:S02]  /*ad20*/  @!P1 IMAD.MOV.U32 R19, RZ, RZ, R3 ;  /* 0x000000ffff139224 */ /* 0x000fe400078e0003 */
[----:B------:R-:W-:Y:S01]  /*ad30*/  @!PT LDS RZ, [RZ] ;  /* 0x00000000fffff984 */ /* 0x000fe20000000800 */
[----:B------:R-:W-:Y:S01]  /*ad40*/  @!PT LDS RZ, [RZ] ;  /* 0x00000000fffff984 */ /* 0x000fe20000000800 */
[----:B------:R-:W-:Y:S01]  /*ad50*/  @!PT LDS RZ, [RZ] ;  /* 0x00000000fffff984 */ /* 0x000fe20000000800 */
[----:B------:R-:W-:Y:S01]  /*ad60*/  @!P1 LDGSTS.E.BYPASS.LTC128B.128 [R234+0xb800], desc[UR4][R26.64] ;  /* 0x0b8000001aea9fae */ /* 0x000fe2000b981a04 */
[----:B------:R-:W-:Y:S02]  /*ad70*/  @!P1 IMAD.IADD R7, R0, 0x1, R7 ;  /* 0x0000000100079824 */ /* 0x000fe400078e0207 */
[C---:B------:R-:W-:Y:S02]  /*ad80*/  @!P1 IMAD.WIDE.U32 R18, R238.reuse, 0x160, R18 ;  /* 0x00000160ee129825 */ /* 0x040fe400078e0012 */
[----:B------:R-:W-:Y:S02]  /*ad90*/  @P1 STS.128 [R234+0xc000], RZ ;  /* 0x00c000ffea001388 */ /* 0x000fe40000000c00 */
[----:B------:R-:W-:Y:S03]  /*ada0*/  @!P1 IMAD R25, R239, 0x160, RZ ;  /* 0x00000160ef199824 */ /* 0x000fe600078e02ff */
[----:B------:R-:W-:Y:S01]  /*adb0*/  @!PT LDS RZ, [RZ] ;  /* 0x00000000fffff984 */ /* 0x000fe20000000800 */
[----:B------:R-:W-:Y:S01]  /*adc0*/  @!PT LDS RZ, [RZ] ;  /* 0x00000000fffff984 */ /* 0x000fe20000000800 */
[----:B------:R-:W-:Y:S01]  /*add0*/  @!PT LDS RZ, [RZ] ;  /* 0x00000000fffff984 */ /* 0x000fe20000000800 */
[----:B------:R-:W-:Y:S01]  /*ade0*/  @!P1 LDGSTS.E.BYPASS.LTC128B.128 [R234+0xc000], desc[UR4][R6.64] ;  /* 0x0c00000006ea9fae */ /* 0x000fe2000b981a04 */
[C---:B-1----:R-:W-:Y:S04]  /*adf0*/  @!P1 IMAD.WIDE.U32 R4, R238.reuse, 0xa0, R2 ;  /* 0x000000a0ee049825 */ /* 0x042fe800078e0002 */
[----:B------:R-:W-:Y:S01]  /*ae00*/  @P1 STS.128 [R234+0xc800], RZ ;  /* 0x00c800ffea001388 */ /* 0x000fe20000000c00 */
[----:B------:R-:W-:Y:S01]  /*ae10*/  @!P1 IMAD.IADD R19, R25, 0x1, R19 ;  /* 0x0000000119139824 */ /* 0x000fe200078e0213 */
[----:B------:R-:W-:Y:S01]  /*ae20*/  @!P1 LEA.HI.X R25, R238, R3, R239, 0x7, P0 ;  /* 0x00000003ee199211 */ /* 0x000fe200000f3cef */
[C---:B------:R-:W-:Y:S02]  /*ae30*/  @!P1 IMAD R12, R239.reuse, 0xa0, RZ ;  /* 0x000000a0ef0c9824 */ /* 0x040fe400078e02ff */
[----:B------:R-:W-:Y:S02]  /*ae40*/  @!P1 IMAD.MOV.U32 R8, RZ, RZ, R2 ;  /* 0x000000ffff089224 */ /* 0x000fe400078e0002 */
[----:B------:R-:W-:Y:S01]  /*ae50*/  @!PT LDS RZ, [RZ] ;  /* 0x00000000fffff984 */ /* 0x000fe20000000800 */
[----:B------:R-:W-:Y:S01]  /*ae60*/  @!PT LDS RZ, [RZ] ;  /* 0x00000000fffff984 */ /* 0x000fe20000000800 */
[----:B------:R-:W-:Y:S01]  /*ae70*/  @!PT LDS RZ, [RZ] ;  /* 0x00000000fffff984 */ /* 0x000fe20000000800 */
[----:B------:R-:W-:Y:S01]  /*ae80*/  @!P1 LDGSTS.E.BYPASS.LTC128B.128 [R234+0xc800], desc[UR4][R24.64] ;  /* 0x0c80000018ea9fae */ /* 0x000fe2000b981a04 */
[----:B------:R-:W-:Y:S02]  /*ae90*/  @!P1 IMAD.MOV.U32 R9, RZ, RZ, R3 ;  /* 0x000000ffff099224 */ /* 0x000fe400078e0003 */
[----:B------:R-:W-:Y:S02]  /*aea0*/  @!P1 IMAD.IADD R5, R12, 0x1, R5 ;  /* 0x000000010c059824 */ /* 0x000fe400078e0205 */
[----:B------:R-:W-:Y:S01]  /*aeb0*/  @P1 STS.128 [R234+0xd000], RZ ;  /* 0x00d000ffea001388 */ /* 0x000fe20000000c00 */
[C---:B------:R-:W-:Y:S04]  /*aec0*/  @!P1 IMAD.WIDE.U32 R8, R238.reuse, 0xc0, R8 ;  /* 0x000000c0ee089825 */ /* 0x040fe800078e0008 */
[----:B------:R-:W-:Y:S01]  /*aed0*/  @!PT LDS RZ, [RZ] ;  /* 0x00000000fffff984 */ /* 0x000fe20000000800 */
[----:B------:R-:W-:Y:S01]  /*aee0*/  @!PT LDS RZ, [RZ] ;  /* 0x00000000fffff984 */ /* 0x000fe20000000800 */
[----:B------:R-:W-:Y:S01]  /*aef0*/  @!PT LDS RZ, [RZ] ;  /* 0x00000000fffff984 */ /* 0x000fe20000000800 */
[----:B------:R-:W-:Y:S01]  /*af00*/  @!P1 LDGSTS.E.BYPASS.LTC128B.128 [R234+0xd000], desc[UR4][R4.64] ;  /* 0x0d00000004ea9fae */ /* 0x000fe2000b981a04 */
[C---:B------:R-:W-:Y:S02]  /*af10*/  @!P1 IMAD R13, R239.reuse, 0xc0, RZ ;  /* 0x000000c0ef0d9824 */ /* 0x040fe400078e02ff */
[----:B------:R-:W-:Y:S02]  /*af20*/  @!P1 IMAD R0, R239, 0x140, RZ ;  /* 0x00000140ef009824 */ /* 0x000fe400078e02ff */
[----:B------:R-:W-:Y:S01]  /*af30*/  @P1 STS.128 [R234+0xd800], RZ ;  /* 0x00d800ffea001388 */ /* 0x000fe20000000c00 */
[----:B------:R-:W-:Y:S01]  /*af40*/  @!P1 IADD3 R9, PT, PT, R13, R9, RZ ;  /* 0x000000090d099210 */ /* 0x000fe20007ffe0ff */
[C---:B------:R-:W-:Y:S01]  /*af50*/  @!P1 IMAD.WIDE.U32 R12, R238.reuse, 0x140, R2 ;  /* 0x00000140ee0c9825 */ /* 0x040fe200078e0002 */
[C---:B--2---:R-:W-:Y:S03]  /*af60*/  @!P1 LEA R2, P0, R238.reuse, R2, 0x8 ;  /* 0x00000002ee029211 */ /* 0x044fe600078040ff */
[----:B------:R-:W-:Y:S01]  /*af70*/  @!PT LDS RZ, [RZ] ;  /* 0x00000000fffff984 */ /* 0x000fe20000000800 */
[----:B------:R-:W-:Y:S01]  /*af80*/  @!PT LDS RZ, [RZ] ;  /* 0x00000000fffff984 */ /* 0x000fe20000000800 */
[----:B------:R-:W-:Y:S01]  /*af90*/  @!PT LDS RZ, [RZ] ;  /* 0x00000000fffff984 */ /* 0x000fe20000000800 */
[----:B------:R-:W-:Y:S01]  /*afa0*/  @!P1 LDGSTS.E.BYPASS.LTC128B.128 [R234+0xd800], desc[UR4][R8.64] ;  /* 0x0d80000008ea9fae */ /* 0x000fe2000b981a04 */
[----:B------:R-:W-:Y:S02]  /*afb0*/  @!P1 LEA.HI.X R3, R238, R3, R239, 0x8, P0 ;  /* 0x00000003ee039211 */ /* 0x000fe400000f44ef */
[----:B------:R-:W-:Y:S02]  /*afc0*/  @!P1 IADD3 R13, PT, PT, R0, R13, RZ ;  /* 0x0000000d000d9210 */ /* 0x000fe40007ffe0ff */
[----:B------:R-:W-:Y:S01]  /*afd0*/  @P1 STS.128 [R234+0xe000], RZ ;  /* 0x00e000ffea001388 */ /* 0x000fe20000000c00 */
[----:B------:R-:W-:Y:S02]  /*afe0*/  LOP3.LUT R0, R230, 0x8, RZ, 0xc0, !PT ;  /* 0x00000008e6007812 */ /* 0x000fe400078ec0ff */
[----:B------:R-:W-:Y:S02]  /*aff0*/  LOP3.LUT P0, RZ, R233, 0x2, RZ, 0xc0, !PT ;  /* 0x00000002e9ff7812 */ /* 0x000fe4000780c0ff */
[----:B------:R-:W-:Y:S01]  /*b000*/  @!PT LDS RZ, [RZ] ;  /* 0x00000000fffff984 */ /* 0x000fe20000000800 */
[----:B------:R-:W-:Y:S01]  /*b010*/  @!PT LDS RZ, [RZ] ;  /* 0x00000000fffff984 */ /* 0x000fe20000000800 */
[----:B------:R-:W-:Y:S01]  /*b020*/  @!PT LDS RZ, [RZ] ;  /* 0x00000000fffff984 */ /* 0x000fe20000000800 */
[----:B------:R-:W-:Y:S01]  /*b030*/  @!P1 LDGSTS.E.BYPASS.LTC128B.128 [R234+0xe000], desc[UR4][R10.64] ;  /* 0x0e0000000aea9fae */ /* 0x000fe2000b981a04 */
[--C-:B------:R-:W-:Y:S02]  /*b040*/  LOP3.LUT R0, R0, 0x1c0, R232.reuse, 0xf8, !PT ;  /* 0x000001c000007812 */ /* 0x100fe400078ef8e8 */
[----:B------:R-:W-:Y:S02]  /*b050*/  SEL R171, R171, 0xffffffe0, !P0 ;  /* 0xffffffe0abab7807 */ /* 0x000fe40004000000 */
[----:B------:R-:W-:Y:S01]  /*b060*/  @P1 STS.128 [R234+0xe800], RZ ;  /* 0x00e800ffea001388 */ /* 0x000fe20000000c00 */
[----:B------:R-:W-:Y:S02]  /*b070*/  LOP3.LUT R170, R0, R228, RZ, 0x3c, !PT ;  /* 0x000000e400aa7212 */ /* 0x000fe400078e3cff */
[----:B------:R-:W-:Y:S02]  /*b080*/  ISETP.NE.AND P0, PT, R242, RZ, PT ;  /* 0x000000fff200720c */ /* 0x000fe40003f05270 */
[----:B------:R-:W-:Y:S01]  /*b090*/  @!PT LDS RZ, [RZ] ;  /* 0x00000000fffff984 */ /* 0x000fe20000000800 */
[----:B------:R-:W-:Y:S01]  /*b0a0*/  @!PT LDS RZ, [RZ] ;  /* 0x00000000fffff984 */ /* 0x000fe20000000800 */
[----:B------:R-:W-:Y:S01]  /*b0b0*/  @!PT LDS RZ, [RZ] ;  /* 0x00000000fffff984 */ /* 0x000fe20000000800 */
[----:B------:R1:W-:Y:S05]  /*b0c0*/  @!P1 LDGSTS.E.BYPASS.LTC128B.128 [R234+0xe800], desc[UR4][R2.64] ;  /* 0x0e80000002ea9fae */ /* 0x0003ea000b981a04 */
[----:B------:R-:W-:Y:S05]  /*b0d0*/  @P1 STS.128 [R234+0xf000], RZ ;  /* 0x00f000ffea001388 */ /* 0x000fea0000000c00 */
[----:B------:R-:W-:Y:S01]  /*b0e0*/  @!PT LDS RZ, [RZ] ;  /* 0x00000000fffff984 */ /* 0x000fe20000000800 */
[----:B------:R-:W-:Y:S01]  /*b0f0*/  @!PT LDS RZ, [RZ] ;  /* 0x00000000fffff984 */ /* 0x000fe20000000800 */
[----:B------:R-:W-:Y:S01]  /*b100*/  @!PT LDS RZ, [RZ] ;  /* 0x00000000fffff984 */ /* 0x000fe20000000800 */
[----:B------:R-:W-:Y:S05]  /*b110*/  @!P1 LDGSTS.E.BYPASS.LTC128B.128 [R234+0xf000], desc[UR4][R14.64] ;  /* 0x0f0000000eea9fae */ /* 0x000fea000b981a04 */
        /* <DEDUP_REMOVED lines=9> */
[----:B------:R-:W-:Y:S01]  /*b1b0*/  @!P1 LDGSTS.E.BYPASS.LTC128B.128 [R234+0x10000], desc[UR4][R18.64] ;  /* 0x1000000012ea9fae */ /* 0x000fe2000b981a04 */
[----:B-1----:R-:W-:Y:S04]  /*b1c0*/  LOP3.LUT R2, R231, 0x200, R232, 0xf8, !PT ;  /* 0x00000200e7027812 */ /* 0x002fe800078ef8e8 */
[----:B------:R-:W-:Y:S01]  /*b1d0*/  @P1 STS.128 [R234+0x10800], RZ ;  /* 0x010800ffea001388 */ /* 0x000fe20000000c00 */
[----:B------:R-:W-:Y:S04]  /*b1e0*/  LOP3.LUT R0, R2, R170, RZ, 0xfc, !PT ;  /* 0x000000aa02007212 */ /* 0x000fe800078efcff */
[----:B------:R-:W-:Y:S01]  /*b1f0*/  @!PT LDS RZ, [RZ] ;  /* 0x00000000fffff984 */ /* 0x000fe20000000800 */
[----:B------:R-:W-:Y:S01]  /*b200*/  @!PT LDS RZ, [RZ] ;  /* 0x00000000fffff984 */ /* 0x000fe20000000800 */
[----:B------:R-:W-:Y:S01]  /*b210*/  @!PT LDS RZ, [RZ] ;  /* 0x00000000fffff984 */ /* 0x000fe20000000800 */
[----:B------:R1:W-:Y:S01]  /*b220*/  @!P1 LDGSTS.E.BYPASS.LTC128B.128 [R234+0x10800], desc[UR4][R16.64] ;  /* 0x1080000010ea9fae */ /* 0x0003e2000b981a04 */
[----:B------:R-:W-:Y:S04]  /*b230*/  MOV R2, 0x40 ;  /* 0x0000004000027802 */ /* 0x000fe80000000f00 */
[----:B------:R-:W-:Y:S01]  /*b240*/  @P1 STS.128 [R234+0x11000], RZ ;  /* 0x011000ffea001388 */ /* 0x000fe20000000c00 */
[----:B------:R-:W-:Y:S01]  /*b250*/  IMAD R3, R0, 0x2, R229 ;  /* 0x0000000200037824 */ /* 0x000fe200078e02e5 */
[----:B------:R-:W-:Y:S01]  /*b260*/  SEL R2, R2, 0xffffffc0, !P2 ;  /* 0xffffffc002027807 */ /* 0x000fe20005000000 */
[C---:B------:R-:W-:Y:S02]  /*b270*/  IMAD.IADD R0, R224.reuse, 0x1, R171 ;  /* 0x00000001e0007824 */ /* 0x040fe400078e02ab */
[----:B------:R-:W-:Y:S01]  /*b280*/  @!PT LDS RZ, [RZ] ;  /* 0x00000000fffff984 */ /* 0x000fe20000000800 */
[----:B------:R-:W-:Y:S01]  /*b290*/  @!PT LDS RZ, [RZ] ;  /* 0x00000000fffff984 */ /* 0x000fe20000000800 */
[----:B------:R-:W-:Y:S01]  /*b2a0*/  @!PT LDS RZ, [RZ] ;  /* 0x00000000fffff984 */ /* 0x000fe20000000800 */
[----:B------:R-:W-:Y:S01]  /*b2b0*/  @!P1 LDGSTS.E.BYPASS.LTC128B.128 [R234+0x11000], desc[UR4][R22.64] ;  /* 0x1100000016ea9fae */ /* 0x000fe2000b981a04 */
[C---:B------:R-:W-:Y:S04]  /*b2c0*/  IADD3 R176, PT, PT, R3.reuse, R171, RZ ;  /* 0x000000ab03b07210 */ /* 0x040fe80007ffe0ff */
[----:B------:R-:W-:Y:S05]  /*b2d0*/  @P1 STS.128 [R234+0x11800], RZ ;  /* 0x011800ffea001388 */ /* 0x000fea0000000c00 */
[----:B------:R-:W-:Y:S01]  /*b2e0*/  @!PT LDS RZ, [RZ] ;  /* 0x00000000fffff984 */ /* 0x000fe20000000800 */
[----:B------:R-:W-:Y:S01]  /*b2f0*/  @!PT LDS RZ, [RZ] ;  /* 0x00000000fffff984 */ /* 0x000fe20000000800 */
[----:B------:R-:W-:Y:S01]  /*b300*/  @!PT LDS RZ, [RZ] ;  /* 0x00000000fffff984 */ /* 0x000fe20000000800 */
[----:B------:R2:W-:Y:S05]  /*b310*/  @!P1 LDGSTS.E.BYPASS.LTC128B.128 [R234+0x11800], desc[UR4][R20.64] ;  /* 0x1180000014ea9fae */ /* 0x0005ea000b981a04 */
[----:B------:R3:W-:Y:S05]  /*b320*/  LDSM.16.M88.4 R128, [R3] ;  /* 0x000000000380783b */ /* 0x0007ea0000000200 */
[----:B------:R-:W4:Y:S05]  /*b330*/  LDSM.16.M88.4 R8, [R224+0x2000] ;  /* 0x00200000e008783b */ /* 0x000f2a0000000200 */
[----:B-1----:R-:W1:Y:S05]  /*b340*/  LDSM.16.M88.4 R16, [R224+0x2800] ;  /* 0x00280000e010783b */ /* 0x002e6a0000000200 */
[----:B------:R-:W2:Y:S05]  /*b350*/  LDSM.16.M88.4 R24, [R224+0x3000] ;  /* 0x00300000e018783b */ /* 0x000eaa0000000200 */
[----:B------:R-:W0:Y:S01]  /*b360*/  LDGDEPBAR ;  /* 0x00000000000079af */ /* 0x000e220000000000 */
[----:B---3--:R-:W-:Y:S04]  /*b370*/  IMAD.IADD R3, R3, 0x1, R2 ;  /* 0x0000000103037824 */ /* 0x008fe800078e0202 */
[----:B------:R-:W3:Y:S05]  /*b380*/  LDSM.16.M88.4 R32, [R224+0x3800] ;  /* 0x00380000e020783b */ /* 0x000eea0000000200 */
[----:B------:R-:W5:Y:S05]  /*b390*/  LDSM.16.M88.4 R40, [R224+0x4000] ;  /* 0x00400000e028783b */ /* 0x000f6a0000000200 */
[----:B------:R-:W5:Y:S05]  /*b3a0*/  LDSM.16.M88.4 R48, [R224+0x4800] ;  /* 0x00480000e030783b */ /* 0x000f6a0000000200 */
[----:B------:R-:W5:Y:S05]  /*b3b0*/  LDSM.16.M88.4 R56, [R224+0x5000] ;  /* 0x00500000e038783b */ /* 0x000f6a0000000200 */
[----:B------:R-:W5:Y:S01]  /*b3c0*/  LDSM.16.M88.4 R64, [R224+0x5800] ;  /* 0x00580000e040783b */ /* 0x000f620000000200 */
[C---:B----4-:R-:W-:Y:S04]  /*b3d0*/  HMMA.16816.F32 R4, R128.reuse, R8, RZ ;  /* 0x000000088004723c */ /* 0x050fe800000018ff */
[----:B------:R-:W4:Y:S04]  /*b3e0*/  LDSM.16.M88.4 R72, [R224+0x6000] ;  /* 0x00600000e048783b */ /* 0x000f280000000200 */
[C---:B------:R-:W-:Y:S01]  /*b3f0*/  HMMA.16816.F32 R8, R128.reuse, R10, RZ ;  /* 0x0000000a8008723c */ /* 0x040fe200000018ff */
[----:B------:R-:W4:Y:S05]  /*b400*/  LDSM.16.M88.4 R80, [R224+0x6800] ;  /* 0x00680000e050783b */ /* 0x000f2a0000000200 */
[----:B------:R-:W4:Y:S02]  /*b410*/  LDSM.16.M88.4 R88, [R224+0x7000] ;  /* 0x00700000e058783b */ /* 0x000f240000000200 */
[C---:B-1----:R-:W-:Y:S03]  /*b420*/  HMMA.16816.F32 R12, R128.reuse, R16, RZ ;  /* 0x00000010800c723c */ /* 0x042fe600000018ff */
[----:B------:R-:W1:Y:S05]  /*b430*/  LDSM.16.M88.4 R96, [R224+0x7800] ;  /* 0x00780000e060783b */ /* 0x000e6a0000000200 */
[C---:B------:R-:W-:Y:S01]  /*b440*/  HMMA.16816.F32 R16, R128.reuse, R18, RZ ;  /* 0x000000128010723c */ /* 0x040fe200000018ff */
[----:B------:R-:W1:Y:S05]  /*b450*/  LDSM.16.M88.4 R104, [R224+0x8000] ;  /* 0x00800000e068783b */ /* 0x000e6a0000000200 */
[----:B------:R-:W1:Y:S02]  /*b460*/  LDSM.16.M88.4 R112, [R224+0x8800] ;  /* 0x00880000e070783b */ /* 0x000e640000000200 */
[C---:B--2---:R-:W-:Y:S03]  /*b470*/  HMMA.16816.F32 R20, R128.reuse, R24, RZ ;  /* 0x000000188014723c */ /* 0x044fe600000018ff */
[----:B------:R-:W2:Y:S05]  /*b480*/  LDSM.16.M88.4 R120, [R224+0x9000] ;  /* 0x00900000e078783b */ /* 0x000eaa0000000200 */
[C---:B------:R-:W-:Y:S01]  /*b490*/  HMMA.16816.F32 R24, R128.reuse, R26, RZ ;  /* 0x0000001a8018723c */ /* 0x040fe200000018ff */
[----:B------:R4:W2:Y:S05]  /*b4a0*/  LDSM.16.M88.4 R172, [R224+0x9800] ;  /* 0x00980000e0ac783b */ /* 0x0008aa0000000200 */
[----:B------:R-:W-:Y:S02]  /*b4b0*/  LDSM.16.M88.4 R176, [R176] ;  /* 0x00000000b0b0783b */ /* 0x000fe40000000200 */
[C---:B---3--:R-:W-:Y:S03]  /*b4c0*/  HMMA.16816.F32 R28, R128.reuse, R32, RZ ;  /* 0x00000020801c723c */ /* 0x048fe600000018ff */
[----:B------:R-:W3:Y:S05]  /*b4d0*/  LDSM.16.M88.4 R180, [R0+0x2000] ;  /* 0x0020000000b4783b */ /* 0x000eea0000000200 */
[C---:B------:R-:W-:Y:S01]  /*b4e0*/  HMMA.16816.F32 R32, R128.reuse, R34, RZ ;  /* 0x000000228020723c */ /* 0x040fe200000018ff */
[----:B------:R-:W3:Y:S05]  /*b4f0*/  LDSM.16.M88.4 R184, [R0+0x2800] ;  /* 0x0028000000b8783b */ /* 0x000eea0000000200 */
[----:B------:R-:W3:Y:S02]  /*b500*/  LDSM.16.M88.4 R188, [R0+0x3000] ;  /* 0x0030000000bc783b */ /* 0x000ee40000000200 */
[C---:B-----5:R-:W-:Y:S01]  /*b510*/  HMMA.16816.F32 R36, R128.reuse, R40, RZ ;  /* 0x000000288024723c */ /* 0x060fe200000018ff */
[----:B----4-:R-:W-:Y:S02]  /*b520*/  IADD3 R224, PT, PT, R224, R2, RZ ;  /* 0x00000002e0e07210 */ /* 0x010fe40007ffe0ff */
[----:B------:R-:W4:Y:S05]  /*b530*/  LDSM.16.M88.4 R192, [R0+0x3800] ;  /* 0x0038000000c0783b */ /* 0x000f2a0000000200 */
[C---:B------:R-:W-:Y:S01]  /*b540*/  HMMA.16816.F32 R40, R128.reuse, R42, RZ ;  /* 0x0000002a8028723c */ /* 0x040fe200000018ff */
[----:B------:R-:W5:Y:S05]  /*b550*/  LDSM.16.M88.4 R196, [R0+0x4000] ;  /* 0x0040000000c4783b */ /* 0x000f6a0000000200 */
[----:B------:R-:W5:Y:S02]  /*b560*/  LDSM.16.M88.4 R200, [R0+0x4800] ;  /* 0x0048000000c8783b */ /* 0x000f640000000200 */
[C---:B------:R-:W-:Y:S03]  /*b570*/  HMMA.16816.F32 R44, R128.reuse, R48, RZ ;  /* 0x00000030802c723c */ /* 0x040fe600000018ff */
[----:B------:R-:W5:Y:S05]  /*b580*/  LDSM.16.M88.4 R204, [R0+0x5000] ;  /* 0x0050000000cc783b */ /* 0x000f6a0000000200 */
[C---:B------:R-:W-:Y:S01]  /*b590*/  HMMA.16816.F32 R48, R128.reuse, R50, RZ ;  /* 0x000000328030723c */ /* 0x040fe200000018ff */
[----:B------:R-:W5:Y:S07]  /*b5a0*/  LDSM.16.M88.4 R208, [R0+0x5800] ;  /* 0x0058000000d0783b */ /* 0x000f6e0000000200 */
        /* <DEDUP_REMOVED lines=16> */
[C---:B--2---:R-:W-:Y:S08]  /*b6b0*/  HMMA.16816.F32 R116, R128.reuse, R120, RZ ;  /* 0x000000788074723c */ /* 0x044ff000000018ff */
[C---:B------:R-:W-:Y:S08]  /*b6c0*/  HMMA.16816.F32 R120, R128.reuse, R122, RZ ;  /* 0x0000007a8078723c */ /* 0x040ff000000018ff */
[C---:B------:R-:W-:Y:S08]  /*b6d0*/  HMMA.16816.F32 R124, R128.reuse, R172, RZ ;  /* 0x000000ac807c723c */ /* 0x040ff000000018ff */
[----:B------:R-:W-:Y:S01]  /*b6e0*/  HMMA.16816.F32 R128, R128, R174, RZ ;  /* 0x000000ae8080723c */ /* 0x000fe200000018ff */
[----:B------:R-:W1:Y:S07]  /*b6f0*/  LDSM.16.M88.4 R172, [R0+0x6000] ;  /* 0x0060000000ac783b */ /* 0x000e6e0000000200 */
[C---:B---3--:R-:W-:Y:S08]  /*b700*/  HMMA.16816.F32 R4, R176.reuse, R180, R4 ;  /* 0x000000b4b004723c */ /* 0x048ff00000001804 */
[C---:B------:R-:W-:Y:S01]  /*b710*/  HMMA.16816.F32 R8, R176.reuse, R182, R8 ;  /* 0x000000b6b008723c */ /* 0x040fe20000001808 */
[----:B------:R-:W2:Y:S07]  /*b720*/  LDSM.16.M88.4 R180, [R0+0x6800] ;  /* 0x0068000000b4783b */ /* 0x000eae0000000200 */
[C---:B------:R-:W-:Y:S08]  /*b730*/  HMMA.16816.F32 R12, R176.reuse, R184, R12 ;  /* 0x000000b8b00c723c */ /* 0x040ff0000000180c */
[C---:B------:R-:W-:Y:S01]  /*b740*/  HMMA.16816.F32 R16, R176.reuse, R186, R16 ;  /* 0x000000bab010723c */ /* 0x040fe20000001810 */
[----:B------:R-:W3:Y:S07]  /*b750*/  LDSM.16.M88.4 R184, [R0+0x7000] ;  /* 0x0070000000b8783b */ /* 0x000eee0000000200 */
[C---:B------:R-:W-:Y:S08]  /*b760*/  HMMA.16816.F32 R20, R176.reuse, R188, R20 ;  /* 0x000000bcb014723c */ /* 0x040ff00000001814 */
[C---:B------:R-:W-:Y:S01]  /*b770*/  HMMA.16816.F32 R24, R176.reuse, R190, R24 ;  /* 0x000000beb018723c */ /* 0x040fe20000001818 */
[----:B------:R-:W3:Y:S07]  /*b780*/  LDSM.16.M88.4 R188, [R0+0x7800] ;  /* 0x0078000000bc783b */ /* 0x000eee0000000200 */
[C---:B----4-:R-:W-:Y:S08]  /*b790*/  HMMA.16816.F32 R28, R176.reuse, R192, R28 ;  /* 0x000000c0b01c723c */ /* 0x050ff0000000181c */
        /* <DEDUP_REMOVED lines=8> */
[C---:B------:R-:W-:Y:S08]  /*b820*/  HMMA.16816.F32 R52, R176.reuse, R204, R52 ;  /* 0x000000ccb034723c */ /* 0x040ff00000001834 */
[C---:B------:R-:W-:Y:S01]  /*b830*/  HMMA.16816.F32 R56, R176.reuse, R206, R56 ;  /* 0x000000ceb038723c */ /* 0x040fe20000001838 */
[----:B------:R-:W-:Y:S07]  /*b840*/  LDSM.16.M88.4 R204, [R3] ;  /* 0x0000000003cc783b */ /* 0x000fee0000000200 */
[C---:B------:R-:W-:Y:S08]  /*b850*/  HMMA.16816.F32 R60, R176.reuse, R208, R60 ;  /* 0x000000d0b03c723c */ /* 0x040ff0000000183c */
[C---:B------:R-:W-:Y:S01]  /*b860*/  HMMA.16816.F32 R64, R176.reuse, R210, R64 ;  /* 0x000000d2b040723c */ /* 0x040fe20000001840 */
[----:B------:R-:W-:Y:S07]  /*b870*/  LDSM.16.M88.4 R208, [R224+0x2000] ;  /* 0x00200000e0d0783b */ /* 0x000fee0000000200 */
        /* <DEDUP_REMOVED lines=11> */
[----:B------:R-:W3:Y:S07]  /*b930*/  LDSM.16.M88.4 R188, [R224+0x3800] ;  /* 0x00380000e0bc783b */ /* 0x000eee0000000200 */
[C---:B----4-:R-:W-:Y:S08]  /*b940*/  HMMA.16816.F32 R100, R176.reuse, R192, R100 ;  /* 0x000000c0b064723c */ /* 0x050ff00000001864 */
        /* <DEDUP_REMOVED lines=9> */
[----:B------:R-:W-:Y:S01]  /*b9e0*/  HMMA.16816.F32 R128, R176, R174, R128 ;  /* 0x000000aeb080723c */ /* 0x000fe20000001880 */
[----:B------:R-:W1:Y:S05]  /*b9f0*/  LDSM.16.M88.4 R172, [R224+0x4000] ;  /* 0x00400000e0ac783b */ /* 0x000e6a0000000200 */
[----:B------:R-:W4:Y:S02]  /*ba00*/  LDSM.16.M88.4 R176, [R224+0x4800] ;  /* 0x00480000e0b0783b */ /* 0x000f240000000200 */
[C---:B------:R-:W-:Y:S08]  /*ba10*/  HMMA.16816.F32 R4, R204.reuse, R208, R4 ;  /* 0x000000d0cc04723c */ /* 0x040ff00000001804 */
[C---:B------:R-:W-:Y:S01]  /*ba20*/  HMMA.16816.F32 R8, R204.reuse, R210, R8 ;  /* 0x000000d2cc08723c */ /* 0x040fe20000001808 */
[----:B------:R-:W-:Y:S07]  /*ba30*/  LDSM.16.M88.4 R208, [R224+0x7800] ;  /* 0x00780000e0d0783b */ /* 0x000fee0000000200 */
[C---:B--2---:R-:W-:Y:S08]  /*ba40*/  HMMA.16816.F32 R12, R204.reuse, R180, R12 ;  /* 0x000000b4cc0c723c */ /* 0x044ff0000000180c */
[C---:B------:R-:W-:Y:S01]  /*ba50*/  HMMA.16816.F32 R16, R204.reuse, R182, R16 ;  /* 0x000000b6cc10723c */ /* 0x040fe20000001810 */
[----:B------:R-:W2:Y:S07]  /*ba60*/  LDSM.16.M88.4 R180, [R224+0x6800] ;  /* 0x00680000e0b4783b */ /* 0x000eae0000000200 */
[C---:B---3--:R-:W-:Y:S08]  /*ba70*/  HMMA.16816.F32 R20, R204.reuse, R184, R20 ;  /* 0x000000b8cc14723c */ /* 0x048ff00000001814 */
[C---:B------:R-:W-:Y:S01]  /*ba80*/  HMMA.16816.F32 R24, R204.reuse, R186, R24 ;  /* 0x000000bacc18723c */ /* 0x040fe20000001818 */
[----:B------:R-:W3:Y:S07]  /*ba90*/  LDSM.16.M88.4 R184, [R224+0x7000] ;  /* 0x00700000e0b8783b */ /* 0x000eee0000000200 */
[C---:B------:R-:W-:Y:S03]  /*baa0*/  HMMA.16816.F32 R28, R204.reuse, R188, R28 ;  /* 0x000000bccc1c723c */ /* 0x040fe6000000181c */
[C---:B------:R-:W-:Y:S05]  /*bab0*/  IMAD.IADD R188, R171.reuse, 0x1, R3 ;  /* 0x00000001abbc7824 */ /* 0x040fea00078e0203 */
[C---:B------:R-:W-:Y:S01]  /*bac0*/  HMMA.16816.F32 R32, R204.reuse, R190, R32 ;  /* 0x000000becc20723c */ /* 0x040fe20000001820 */
[----:B------:R-:W-:Y:S07]  /*bad0*/  LDSM.16.M88.4 R188, [R188] ;  /* 0x00000000bcbc783b */ /* 0x000fee0000000200 */
[C---:B-1----:R-:W-:Y:S08]  /*bae0*/  HMMA.16816.F32 R36, R204.reuse, R172, R36 ;  /* 0x000000accc24723c */ /* 0x042ff00000001824 */
[C---:B------:R-:W-:Y:S01]  /*baf0*/  HMMA.16816.F32 R40, R204.reuse, R174, R40 ;  /* 0x000000aecc28723c */ /* 0x040fe20000001828 */
[----:B------:R-:W1:Y:S07]  /*bb00*/  LDSM.16.M88.4 R172, [R224+0x8000] ;  /* 0x00800000e0ac783b */ /* 0x000e6e0000000200 */
[C---:B----4-:R-:W-:Y:S08]  /*bb10*/  HMMA.16816.F32 R44, R204.reuse, R176, R44 ;  /* 0x000000b0cc2c723c */ /* 0x050ff0000000182c */
[C---:B------:R-:W-:Y:S01]  /*bb20*/  HMMA.16816.F32 R48, R204.reuse, R178, R48 ;  /* 0x000000b2cc30723c */ /* 0x040fe20000001830 */
[----:B------:R-:W4:Y:S07]  /*bb30*/  LDSM.16.M88.4 R176, [R224+0x8800] ;  /* 0x00880000e0b0783b */ /* 0x000f2e0000000200 */
[C---:B------:R-:W-:Y:S08]  /*bb40*/  HMMA.16816.F32 R52, R204.reuse, R192, R52 ;  /* 0x000000c0cc34723c */ /* 0x040ff00000001834 */
[C---:B------:R-:W-:Y:S08]  /*bb50*/  HMMA.16816.F32 R56, R204.reuse, R194, R56 ;  /* 0x000000c2cc38723c */ /* 0x040ff00000001838 */
[C---:B------:R-:W-:Y:S08]  /*bb60*/  HMMA.16816.F32 R60, R204.reuse, R196, R60 ;  /* 0x000000c4cc3c723c */ /* 0x040ff0000000183c */
[C---:B------:R-:W-:Y:S08]  /*bb70*/  HMMA.16816.F32 R64, R204.reuse, R198, R64 ;  /* 0x000000c6cc40723c */ /* 0x040ff00000001840 */
[C---:B------:R-:W-:Y:S08]  /*bb80*/  HMMA.16816.F32 R68, R204.reuse, R200, R68 ;  /* 0x000000c8cc44723c */ /* 0x040ff00000001844 */
[C---:B------:R-:W-:Y:S08]  /*bb90*/  HMMA.16816.F32 R72, R204.reuse, R202, R72 ;  /* 0x000000cacc48723c */ /* 0x040ff00000001848 */
[C---:B--2---:R-:W-:Y:S08]  /*bba0*/  HMMA.16816.F32 R76, R204.reuse, R180, R76 ;  /* 0x000000b4cc4c723c */ /* 0x044ff0000000184c */
[C---:B------:R-:W-:Y:S01]  /*bbb0*/  HMMA.16816.F32 R80, R204.reuse, R182, R80 ;  /* 0x000000b6cc50723c */ /* 0x040fe20000001850 */
[----:B------:R-:W2:Y:S07]  /*bbc0*/  LDSM.16.M88.4 R180, [R224+0x9000] ;  /* 0x00900000e0b4783b */ /* 0x000eae0000000200 */
[C---:B---3--:R-:W-:Y:S08]  /*bbd0*/  HMMA.16816.F32 R84, R204.reuse, R184, R84 ;  /* 0x000000b8cc54723c */ /* 0x048ff00000001854 */
[C---:B------:R-:W-:Y:S01]  /*bbe0*/  HMMA.16816.F32 R88, R204.reuse, R186, R88 ;  /* 0x000000bacc58723c */ /* 0x040fe20000001858 */
[----:B------:R3:W5:Y:S07]  /*bbf0*/  LDSM.16.M88.4 R184, [R224+0x9800] ;  /* 0x00980000e0b8783b */ /* 0x00076e0000000200 */
[C---:B------:R-:W-:Y:S08]  /*bc00*/  HMMA.16816.F32 R92, R204.reuse, R208, R92 ;  /* 0x000000d0cc5c723c */ /* 0x040ff0000000185c */
[C---:B------:R-:W-:Y:S08]  /*bc10*/  HMMA.16816.F32 R96, R204.reuse, R210, R96 ;  /* 0x000000d2cc60723c */ /* 0x040ff00000001860 */
[C---:B-1----:R-:W-:Y:S03]  /*bc20*/  HMMA.16816.F32 R100, R204.reuse, R172, R100 ;  /* 0x000000accc64723c */ /* 0x042fe60000001864 */
[----:B---3--:R-:W-:Y:S05]  /*bc30*/  IADD3 R224, PT, PT, R171, R224, RZ ;  /* 0x000000e0abe07210 */ /* 0x008fea0007ffe0ff */
[C---:B------:R-:W-:Y:S01]  /*bc40*/  HMMA.16816.F32 R104, R204.reuse, R174, R104 ;  /* 0x000000aecc68723c */ /* 0x040fe20000001868 */
[----:B------:R-:W1:Y:S05]  /*bc50*/  LDSM.16.M88.4 R192, [R224+0x2000] ;  /* 0x00200000e0c0783b */ /* 0x000e6a0000000200 */
[----:B------:R-:W3:Y:S02]  /*bc60*/  LDSM.16.M88.4 R196, [R224+0x2800] ;  /* 0x00280000e0c4783b */ /* 0x000ee40000000200 */
[C---:B----4-:R-:W-:Y:S03]  /*bc70*/  HMMA.16816.F32 R108, R204.reuse, R176, R108 ;  /* 0x000000b0cc6c723c */ /* 0x050fe6000000186c */
[----:B------:R-:W4:Y:S05]  /*bc80*/  LDSM.16.M88.4 R172, [R224+0x3000] ;  /* 0x00300000e0ac783b */ /* 0x000f2a0000000200 */
[C---:B------:R-:W-:Y:S01]  /*bc90*/  HMMA.16816.F32 R112, R204.reuse, R178, R112 ;  /* 0x000000b2cc70723c */ /* 0x040fe20000001870 */
[----:B------:R-:W4:Y:S05]  /*bca0*/  LDSM.16.M88.4 R176, [R224+0x3800] ;  /* 0x00380000e0b0783b */ /* 0x000f2a0000000200 */
[----:B------:R-:W-:Y:S02]  /*bcb0*/  LDSM.16.M88.4 R200, [R224+0x5800] ;  /* 0x00580000e0c8783b */ /* 0x000fe40000000200 */
[C---:B--2---:R-:W-:Y:S03]  /*bcc0*/  HMMA.16816.F32 R116, R204.reuse, R180, R116 ;  /* 0x000000b4cc74723c */ /* 0x044fe60000001874 */
[----:B------:R-:W-:Y:S05]  /*bcd0*/  LDSM.16.M88.4 R208, [R224+0x7000] ;  /* 0x00700000e0d0783b */ /* 0x000fea0000000200 */
[C---:B------:R-:W-:Y:S01]  /*bce0*/  HMMA.16816.F32 R120, R204.reuse, R182, R120 ;  /* 0x000000b6cc78723c */ /* 0x040fe20000001878 */
[----:B------:R-:W2:Y:S05]  /*bcf0*/  LDSM.16.M88.4 R180, [R224+0x4000] ;  /* 0x00400000e0b4783b */ /* 0x000eaa0000000200 */
[----:B------:R-:W-:Y:S02]  /*bd00*/  LDSM.16.M88.4 R212, [R224+0x8000] ;  /* 0x00800000e0d4783b */ /* 0x000fe40000000200 */
[C---:B-----5:R-:W-:Y:S03]  /*bd10*/  HMMA.16816.F32 R124, R204.reuse, R184, R124 ;  /* 0x000000b8cc7c723c */ /* 0x060fe6000000187c */
[----:B------:R-:W-:Y:S05]  /*bd20*/  LDSM.16.M88.4 R216, [R224+0x8800] ;  /* 0x00880000e0d8783b */ /* 0x000fea0000000200 */
[----:B------:R-:W-:Y:S01]  /*bd30*/  HMMA.16816.F32 R128, R204, R186, R128 ;  /* 0x000000bacc80723c */ /* 0x000fe20000001880 */
[----:B------:R-:W5:Y:S05]  /*bd40*/  LDSM.16.M88.4 R184, [R224+0x4800] ;  /* 0x00480000e0b8783b */ /* 0x000f6a0000000200 */
        /* <DEDUP_REMOVED lines=8> */
[C---:B----4-:R-:W-:Y:S08]  /*bdd0*/  HMMA.16816.F32 R20, R188.reuse, R172, R20 ;  /* 0x000000acbc14723c */ /* 0x050ff00000001814 */
[C---:B------:R-:W-:Y:S01]  /*bde0*/  HMMA.16816.F32 R24, R188.reuse, R174, R24 ;  /* 0x000000aebc18723c */ /* 0x040fe20000001818 */
[----:B------:R-:W4:Y:S05]  /*bdf0*/  LDSM.16.M88.4 R172, [R224+0x7800] ;  /* 0x00780000e0ac783b */ /* 0x000f2a0000000200 */
[----:B------:R-:W4:Y:S02]  /*be00*/  LDSM.16.M88.4 R224, [R224+0x9800] ;  /* 0x00980000e0e0783b */ /* 0x000f240000000200 */
[C---:B------:R-:W-:Y:S01]  /*be10*/  HMMA.16816.F32 R28, R188.reuse, R176, R28 ;  /* 0x000000b0bc1c723c */ /* 0x040fe2000000181c */
[----:B------:R-:W-:Y:S04]  /*be20*/  DEPBAR.LE SB0, 0x0 ;  /* 0x000080000000791a */ /* 0x000fe80000000000 */
[----:B------:R-:W-:Y:S03]  /*be30*/  BAR.SYNC.DEFER_BLOCKING 0x0 ;  /* 0x0000000000007b1d */ /* 0x000fe60000010000 */
[C---:B------:R-:W-:Y:S08]  /*be40*/  HMMA.16816.F32 R32, R188.reuse, R178, R32 ;  /* 0x000000b2bc20723c */ /* 0x040ff00000001820 */
[C---:B--2---:R-:W-:Y:S08]  /*be50*/  HMMA.16816.F32 R36, R188.reuse, R180, R36 ;  /* 0x000000b4bc24723c */ /* 0x044ff00000001824 */
[C---:B------:R-:W-:Y:S08]  /*be60*/  HMMA.16816.F32 R40, R188.reuse, R182, R40 ;  /* 0x000000b6bc28723c */ /* 0x040ff00000001828 */
[C---:B-----5:R-:W-:Y:S08]  /*be70*/  HMMA.16816.F32 R44, R188.reuse, R184, R44 ;  /* 0x000000b8bc2c723c */ /* 0x060ff0000000182c */
[C---:B------:R-:W-:Y:S08]  /*be80*/  HMMA.16816.F32 R48, R188.reuse, R186, R48 ;  /* 0x000000babc30723c */ /* 0x040ff00000001830 */
[C---:B-1----:R-:W-:Y:S08]  /*be90*/  HMMA.16816.F32 R52, R188.reuse, R192, R52 ;  /* 0x000000c0bc34723c */ /* 0x042ff00000001834 */
[C---:B------:R-:W-:Y:S08]  /*bea0*/  HMMA.16816.F32 R56, R188.reuse, R194, R56 ;  /* 0x000000c2bc38723c */ /* 0x040ff00000001838 */
[C---:B------:R-:W-:Y:S08]  /*beb0*/  HMMA.16816.F32 R60, R188.reuse, R200, R60 ;  /* 0x000000c8bc3c723c */ /* 0x040ff0000000183c */
[C---:B------:R-:W-:Y:S08]  /*bec0*/  HMMA.16816.F32 R64, R188.reuse, R202, R64 ;  /* 0x000000cabc40723c */ /* 0x040ff00000001840 */
[C---:B------:R-:W-:Y:S08]  /*bed0*/  HMMA.16816.F32 R68, R188.reuse, R204, R68 ;  /* 0x000000ccbc44723c */ /* 0x040ff00000001844 */
[C---:B------:R-:W-:Y:S08]  /*bee0*/  HMMA.16816.F32 R72, R188.reuse, R206, R72 ;  /* 0x000000cebc48723c */ /* 0x040ff00000001848 */
[C---:B---3--:R-:W-:Y:S08]  /*bef0*/  HMMA.16816.F32 R76, R188.reuse, R196, R76 ;  /* 0x000000c4bc4c723c */ /* 0x048ff0000000184c */
        /* <DEDUP_REMOVED lines=25> */
[----:B------:R-:W-:Y:S04]  /*c090*/  @!P4 IADD3 R244, P0, PT, R2, R244, RZ ;  /* 0x000000f402f4c210 */ /* 0x000fe80007f1e0ff */
[----:B------:R-:W-:Y:S01]  /*c0a0*/  @!P4 LEA.HI.X.SX32 R243, R0, R243, 0x1, P0 ;  /* 0x000000f300f3c211 */ /* 0x000fe200000f0eff */
[----:B------:R-:W-:Y:S08]  /*c0b0*/  @!P4 BRA `(.L_x_783) ;  /* 0x0000000000fcc947 */ /* 0x000ff00003800000 */
[C---:B------:R-:W-:Y:S01]  /*c0c0*/  VIADD R176, R235.reuse, 0xfffffe00 ;  /* 0xfffffe00ebb07836 */ /* 0x040fe20000000000 */
[----:B------:R-:W2:Y:S01]  /*c0d0*/  LD.E R2, desc[UR4][R168.64+0x170] ;  /* 0x00017004a8027980 */ /* 0x000ea2000c101900 */
[----:B------:R-:W-:Y:S03]  /*c0e0*/  VIADD R175, R235, 0xffffff00 ;  /* 0xffffff00ebaf7836 */ /* 0x000fe60000000000 */
[----:B------:R-:W-:Y:S02]  /*c0f0*/  IABS R172, R176 ;  /* 0x000000b000ac7213 */ /* 0x000fe40000000000 */
[----:B------:R-:W-:Y:S02]  /*c100*/  IABS R174, R175 ;  /* 0x000000af00ae7213 */ /* 0x000fe40000000000 */
[-C--:B--2---:R-:W-:Y:S02]  /*c110*/  IABS R0, R2.reuse ;  /* 0x0000000200007213 */ /* 0x084fe40000000000 */
[-C--:B------:R-:W-:Y:S02]  /*c120*/  IABS R173, R2.reuse ;  /* 0x0000000200ad7213 */ /* 0x080fe40000000000 */
[----:B------:R-:W1:Y:S01]  /*c130*/  I2F.RP R148, R0 ;  /* 0x0000000000947306 */ /* 0x000e620000209400 */
[-C--:B------:R-:W-:Y:S02]  /*c140*/  LOP3.LUT R176, R176, R2.reuse, RZ, 0x3c, !PT ;  /* 0x00000002b0b07212 */ /* 0x080fe400078e3cff */
[----:B------:R-:W-:Y:S01]  /*c150*/  IMAD.MOV R173, RZ, RZ, -R173 ;  /* 0x000000ffffad7224 */ /* 0x000fe200078e0aad */
[----:B------:R-:W-:Y:S06]  /*c160*/  LOP3.LUT R175, R175, R2, RZ, 0x3c, !PT ;  /* 0x00000002afaf7212 */ /* 0x000fec00078e3cff */
[----:B-1----:R-:W1:Y:S02]  /*c170*/  MUFU.RCP R148, R148 ;  /* 0x0000009400947308 */ /* 0x002e640000001000 */
[----:B-1----:R-:W-:Y:S08]  /*c180*/  VIADD R148, R148, 0xffffffe ;  /* 0x0ffffffe94947836 */ /* 0x002ff00000000000 */
[----:B------:R-:W1:Y:S02]  /*c190*/  F2I.FTZ.U32.TRUNC.NTZ R149, R148 ;  /* 0x0000009400957305 */ /* 0x000e64000021f000 */
[--C-:B-1----:R-:W-:Y:S01]  /*c1a0*/  IMAD.MOV R3, RZ, RZ, -R149.reuse ;  /* 0x000000ffff037224 */ /* 0x102fe200078e0a95 */
[----:B------:R-:W-:Y:S03]  /*c1b0*/  MOV R148, RZ ;  /* 0x000000ff00947202 */ /* 0x000fe60000000f00 */
[----:B------:R-:W-:Y:S04]  /*c1c0*/  IMAD R3, R3, R0, RZ ;  /* 0x0000000003037224 */ /* 0x000fe800078e02ff */
[----:B------:R-:W-:Y:S06]  /*c1d0*/  IMAD.HI.U32 R149, R149, R3, R148 ;  /* 0x0000000395957227 */ /* 0x000fec00078e0094 */
[----:B------:R-:W-:Y:S04]  /*c1e0*/  IMAD.HI.U32 R3, R149, R172, RZ ;  /* 0x000000ac95037227 */ /* 0x000fe800078e00ff */
[-C--:B------:R-:W-:Y:S02]  /*c1f0*/  IMAD R172, R3, R173.reuse, R172 ;  /* 0x000000ad03ac7224 */ /* 0x080fe400078e02ac */
[----:B------:R-:W-:Y:S03]  /*c200*/  IMAD.HI.U32 R148, R149, R174, RZ ;  /* 0x000000ae95947227 */ /* 0x000fe600078e00ff */
[----:B------:R-:W-:Y:S01]  /*c210*/  ISETP.GT.U32.AND P6, PT, R0, R172, PT ;  /* 0x000000ac0000720c */ /* 0x000fe20003fc4070 */
[----:B------:R-:W-:Y:S05]  /*c220*/  IMAD R149, R148, R173, R174 ;  /* 0x000000ad94957224 */ /* 0x000fea00078e02ae */
[----:B------:R-:W-:Y:S07]  /*c230*/  ISETP.GT.U32.AND P0, PT, R0, R149, PT ;  /* 0x000000950000720c */ /* 0x000fee0003f04070 */
[----:B------:R-:W-:Y:S02]  /*c240*/  @!P6 IMAD.IADD R172, R172, 0x1, -R0 ;  /* 0x00000001acace824 */ /* 0x000fe400078e0a00 */
[----:B------:R-:W-:Y:S03]  /*c250*/  @!P6 VIADD R3, R3, 0x1 ;  /* 0x000000010303e836 */ /* 0x000fe60000000000 */
[-C--:B------:R-:W-:Y:S01]  /*c260*/  ISETP.GE.U32.AND P5, PT, R172, R0.reuse, PT ;  /* 0x00000000ac00720c */ /* 0x080fe20003fa6070 */
[----:B------:R-:W-:Y:S01]  /*c270*/  @!P0 VIADD R148, R148, 0x1 ;  /* 0x0000000194948836 */ /* 0x000fe20000000000 */
[-C--:B------:R-:W-:Y:S02]  /*c280*/  @!P0 IADD3 R149, PT, PT, R149, -R0.reuse, RZ ;  /* 0x8000000095958210 */ /* 0x080fe40007ffe0ff */
[----:B------:R-:W-:Y:S02]  /*c290*/  ISETP.GE.AND P0, PT, R176, RZ, PT ;  /* 0x000000ffb000720c */ /* 0x000fe40003f06270 */
[----:B------:R-:W-:Y:S02]  /*c2a0*/  ISETP.GE.U32.AND P6, PT, R149, R0, PT ;  /* 0x000000009500720c */ /* 0x000fe40003fc6070 */
[----:B------:R-:W-:Y:S05]  /*c2b0*/  LOP3.LUT R0, RZ, R2, RZ, 0x33, !PT ;  /* 0x00000002ff007212 */ /* 0x000fea00078e33ff */
[----:B------:R-:W-:Y:S02]  /*c2c0*/  @P5 IADD3 R3, PT, PT, R3, 0x1, RZ ;  /* 0x0000000103035810 */ /* 0x000fe40007ffe0ff */
[----:B------:R-:W-:Y:S03]  /*c2d0*/  ISETP.GE.AND P5, PT, R175, RZ, PT ;  /* 0x000000ffaf00720c */ /* 0x000fe60003fa6270 */
[----:B------:R-:W-:Y:S02]  /*c2e0*/  @!P0 IMAD.MOV R3, RZ, RZ, -R3 ;  /* 0x000000ffff038224 */ /* 0x000fe400078e0a03 */
[----:B------:R-:W-:Y:S01]  /*c2f0*/  @P6 VIADD R148, R148, 0x1 ;  /* 0x0000000194946836 */ /* 0x000fe20000000000 */
[----:B------:R-:W-:Y:S04]  /*c300*/  ISETP.NE.AND P6, PT, R2, RZ, PT ;  /* 0x000000ff0200720c */ /* 0x000fe80003fc5270 */
[----:B------:R-:W-:Y:S03]  /*c310*/  SEL R3, R0, R3, !P6 ;  /* 0x0000000300037207 */ /* 0x000fe60007000000 */
[----:B------:R-:W-:Y:S02]  /*c320*/  @!P5 IADD3 R148, PT, PT, -R148, RZ, RZ ;  /* 0x000000ff9494d210 */ /* 0x000fe40007ffe1ff */
[C---:B------:R-:W-:Y:S02]  /*c330*/  LEA R174, P5, R3.reuse, R240, 0x2 ;  /* 0x000000f003ae7211 */ /* 0x040fe400078a10ff */
[----:B------:R-:W-:Y:S02]  /*c340*/  SEL R0, R0, R148, !P6 ;  /* 0x0000009400007207 */ /* 0x000fe40007000000 */
[-C--:B------:R-:W-:Y:S01]  /*c350*/  LEA.HI.X.SX32 R175, R3, R241.reuse, 0x2, P5 ;  /* 0x000000f103af7211 */ /* 0x080fe200028f16ff */
[----:B------:R-:W2:Y:S01]  /*c360*/  LD.E.64 R148, desc[UR4][R168.64+0x38] ;  /* 0x00003804a8947980 */ /* 0x000ea2000c101b00 */
[C---:B------:R-:W-:Y:S04]  /*c370*/  LEA R172, P0, R0.reuse, R240, 0x2 ;  /* 0x000000f000ac7211 */ /* 0x040fe800078010ff */
[C---:B------:R-:W-:Y:S01]  /*c380*/  LEA.HI.X.SX32 R173, R0.reuse, R241, 0x2, P0 ;  /* 0x000000f100ad7211 */ /* 0x040fe200000f16ff */
[----:B------:R-:W-:Y:S01]  /*c390*/  IMAD.IADD R0, R0, 0x1, -R3 ;  /* 0x0000000100007824 */ /* 0x000fe200078e0a03 */
[----:B------:R1:W3:Y:S03]  /*c3a0*/  LD.E R176, desc[UR4][R174.64] ;  /* 0x00000004aeb07980 */ /* 0x0002e6000c101900 */
[----:B------:R-:W-:Y:S01]  /*c3b0*/  IMAD R2, R2, R0, -0x100 ;  /* 0xffffff0002027424 */ /* 0x000fe200078e0200 */
[----:B------:R-:W3:Y:S04]  /*c3c0*/  LD.E R175, desc[UR4][R172.64] ;  /* 0x00000004acaf7980 */ /* 0x000ee8000c101900 */
        /* <DEDUP_REMOVED lines=14> */
.L_x_783:
[----:B------:R-:W-:Y:S05]  /*c4b0*/  BSYNC.RECONVERGENT B0 ;  /* 0x0000000000007941 */ /* 0x000fea0003800200 */
.L_x_782:
[-C--:B------:R-:W-:Y:S01]  /*c4c0*/  @!P3 MOV R148, R244.reuse ;  /* 0x000000f40094b202 */ /* 0x080fe20000000f00 */
[C---:B------:R-:W-:Y:S01]  /*c4d0*/  @!P1 IMAD R172, R237.reuse, 0xa0, RZ ;  /* 0x000000a0edac9824 */ /* 0x040fe200078e02ff */
[-C--:B------:R-:W-:Y:S01]  /*c4e0*/  @!P3 MOV R149, R243.reuse ;  /* 0x000000f30095b202 */ /* 0x080fe20000000f00 */
[C---:B------:R-:W-:Y:S01]  /*c4f0*/  @!P1 IMAD R173, R237.reuse, 0x140, RZ ;  /* 0x00000140edad9824 */ /* 0x040fe200078e02ff */
[C---:B------:R-:W-:Y:S01]  /*c500*/  LEA R2, P0, R236.reuse, R244, 0x5 ;  /* 0x000000f4ec027211 */ /* 0x040fe200078028ff */
[----:B------:R-:W-:Y:S02]  /*c510*/  @!P1 IMAD R191, R237, 0x1a0, RZ ;  /* 0x000001a0edbf9824 */ /* 0x000fe400078e02ff */
[----:B------:R-:W-:Y:S01]  /*c520*/  @!PT LDS RZ, [RZ] ;  /* 0x00000000fffff984 */ /* 0x000fe20000000800 */
[----:B------:R-:W-:Y:S01]  /*c530*/  @!PT LDS RZ, [RZ] ;  /* 0x00000000fffff984 */ /* 0x000fe20000000800 */
[----:B------:R-:W-:Y:S01]  /*c540*/  @!PT LDS RZ, [RZ] ;  /* 0x00000000fffff984 */ /* 0x000fe20000000800 */
[----:B------:R1:W-:Y:S01]  /*c550*/  @!P3 LDGSTS.E.BYPASS.LTC128B.128 [R234+0x2000], desc[UR4][R148.64] ;  /* 0x0200000094eabfae */ /* 0x0003e2000b981a04 */
[C---:B------:R-:W-:Y:S01]  /*c560*/  LEA.HI.X R3, R236.reuse, R243, R237, 0x5, P0 ;  /* 0x000000f3ec037211 */ /* 0x040fe200000f2ced */
[--C-:B------:R-:W-:Y:S01]  /*c570*/  @!P1 IMAD.MOV.U32 R182, RZ, RZ, R2.reuse ;  /* 0x000000ffffb69224 */ /* 0x100fe200078e0002 */
[-C--:B------:R-:W-:Y:S01]  /*c580*/  @!P1 MOV R178, R2.reuse ;  /* 0x0000000200b29202 */ /* 0x080fe20000000f00 */
[----:B------:R2:W-:Y:S01]  /*c590*/  @P3 STS.128 [R234+0x2000], RZ ;  /* 0x002000ffea003388 */ /* 0x0005e20000000c00 */
[CC--:B------:R-:W-:Y:S01]  /*c5a0*/  @!P1 LEA R190, P3, R236.reuse, R2.reuse, 0x6 ;  /* 0x00000002ecbe9211 */ /* 0x0c0fe200078630ff */
[----:B------:R-:W-:Y:S01]  /*c5b0*/  @!P1 IMAD.WIDE.U32 R186, R236, 0xa0, R2 ;  /* 0x000000a0ecba9825 */ /* 0x000fe200078e0002 */
[-C--:B------:R-:W-:Y:S01]  /*c5c0*/  @!P1 MOV R179, R3.reuse ;  /* 0x0000000300b39202 */ /* 0x080fe20000000f00 */
[----:B------:R2:W-:Y:S01]  /*c5d0*/  @P1 STS.128 [R234+0x2800], RZ ;  /* 0x002800ffea001388 */ /* 0x0005e20000000c00 */
[----:B------:R-:W-:Y:S01]  /*c5e0*/  @!P1 MOV R183, R3 ;  /* 0x0000000300b79202 */ /* 0x000fe20000000f00 */
[----:B------:R-:W-:Y:S01]  /*c5f0*/  @!P1 IMAD.IADD R187, R172, 0x1, R187 ;  /* 0x00000001acbb9824 */ /* 0x000fe200078e02bb */
[-C--:B------:R-:W-:Y:S01]  /*c600*/  @!P1 MOV R172, R2.reuse ;  /* 0x0000000200ac9202 */ /* 0x080fe20000000f00 */
[----:B------:R-:W-:Y:S01]  /*c610*/  @!PT LDS RZ, [RZ] ;  /* 0x00000000fffff984 */ /* 0x000fe20000000800 */
[----:B------:R-:W-:Y:S01]  /*c620*/  @!PT LDS RZ, [RZ] ;  /* 0x00000000fffff984 */ /* 0x000fe20000000800 */
[----:B------:R-:W-:Y:S01]  /*c630*/  @!PT LDS RZ, [RZ] ;  /* 0x00000000fffff984 */ /* 0x000fe20000000800 */
[----:B------:R-:W-:Y:S01]  /*c640*/  @!P1 LDGSTS.E.BYPASS.LTC128B.128 [R234+0x2800], desc[UR4][R2.64] ;  /* 0x0280000002ea9fae */ /* 0x000fe2000b981a04 */
[C---:B------:R-:W-:Y:S01]  /*c650*/  @!P1 IMAD.WIDE.U32 R178, R236.reuse, 0x140, R178 ;  /* 0x00000140ecb29825 */ /* 0x040fe200078e00b2 */
[-C--:B------:R-:W-:Y:S02]  /*c660*/  @!P1 MOV R180, R2.reuse ;  /* 0x0000000200b49202 */ /* 0x080fe40000000f00 */
[----:B------:R2:W-:Y:S01]  /*c670*/  @P1 STS.128 [R234+0x3000], RZ ;  /* 0x003000ffea001388 */ /* 0x0005e20000000c00 */
[--C-:B------:R-:W-:Y:S01]  /*c680*/  @!P1 IMAD.MOV.U32 R181, RZ, RZ, R3.reuse ;  /* 0x000000ffffb59224 */ /* 0x100fe200078e0003 */
[----:B------:R-:W-:Y:S01]  /*c690*/  @!P1 IADD3 R179, PT, PT, R173, R179, RZ ;  /* 0x000000b3adb39210 */ /* 0x000fe20007ffe0ff */
[----:B------:R-:W-:Y:S01]  /*c6a0*/  @!P1 IMAD.MOV.U32 R173, RZ, RZ, R3 ;  /* 0x000000ffffad9224 */ /* 0x000fe200078e0003 */
[-C--:B------:R-:W-:Y:S01]  /*c6b0*/  @!P1 MOV R184, R2.reuse ;  /* 0x0000000200b89202 */ /* 0x080fe20000000f00 */
[C---:B------:R-:W-:Y:S01]  /*c6c0*/  @!P1 IMAD.WIDE.U32 R182, R236.reuse, 0xe0, R182 ;  /* 0x000000e0ecb69825 */ /* 0x040fe200078e00b6 */
[----:B------:R-:W-:Y:S03]  /*c6d0*/  @!P1 MOV R185, R3 ;  /* 0x0000000300b99202 */ /* 0x000fe60000000f00 */
[C---:B------:R-:W-:Y:S01]  /*c6e0*/  @!P1 IMAD.WIDE.U32 R172, R236.reuse, 0x1a0, R172 ;  /* 0x000001a0ecac9825 */ /* 0x040fe200078e00ac */
[CC--:B-1----:R-:W-:Y:S03]  /*c6f0*/  @!P1 LEA R148, P0, R236.reuse, R2.reuse, 0x5 ;  /* 0x00000002ec949211 */ /* 0x0c2fe600078028ff */
[C---:B------:R-:W-:Y:S01]  /*c700*/  @!P1 IMAD.WIDE.U32 R180, R236.reuse, 0x120, R180 ;  /* 0x00000120ecb49825 */ /* 0x040fe200078e00b4 */
[----:B------:R-:W-:Y:S02]  /*c710*/  @!P1 IADD3 R173, PT, PT, R191, R173, RZ ;  /* 0x000000adbfad9210 */ /* 0x000fe40007ffe0ff */
[CC--:B------:R-:W-:Y:S01]  /*c720*/  @!P1 LEA.HI.X R149, R236.reuse, R3.reuse, R237, 0x5, P0 ;  /* 0x00000003ec959211 */ /* 0x0c0fe200000f2ced */
[C---:B------:R-:W-:Y:S01]  /*c730*/  @!P1 IMAD.WIDE.U32 R188, R236.reuse, 0x60, R2 ;  /* 0x00000060ecbc9825 */ /* 0x040fe200078e0002 */
[C---:B------:R-:W-:Y:S03]  /*c740*/  @!P1 LEA.HI.X R191, R236.reuse, R3, R237, 0x6, P3 ;  /* 0x00000003ecbf9211 */ /* 0x040fe600018f34ed */
[----:B------:R-:W-:Y:S01]  /*c750*/  @!PT LDS RZ, [RZ] ;  /* 0x00000000fffff984 */ /* 0x000fe20000000800 */
[----:B------:R-:W-:Y:S01]  /*c760*/  @!PT LDS RZ, [RZ] ;  /* 0x00000000fffff984 */ /* 0x000fe20000000800 */
[----:B------:R-:W-:Y:S01]  /*c770*/  @!PT LDS RZ, [RZ] ;  /* 0x00000000fffff984 */ /* 0x000fe20000000800 */
[----:B------:R1:W-:Y:S01]  /*c780*/  @!P1 LDGSTS.E.BYPASS.LTC128B.128 [R234+0x3000], desc[UR4][R148.64] ;  /* 0x0300000094ea9fae */ /* 0x0003e2000b981a04 */
[C---:B------:R-:W-:Y:S03]  /*c790*/  @!P1 IMAD.WIDE.U32 R174, R236.reuse, 0x180, R2 ;  /* 0x00000180ecae9825 */ /* 0x040fe600078e0002 */
[----:B------:R2:W-:Y:S01]  /*c7a0*/  @P1 STS.128 [R234+0x3800], RZ ;  /* 0x003800ffea001388 */ /* 0x0005e20000000c00 */
[C---:B------:R-:W-:Y:S02]  /*c7b0*/  @!P1 IMAD R0, R237.reuse, 0x60, RZ ;  /* 0x00000060ed009824 */ /* 0x040fe400078e02ff */
[----:B------:R-:W-:Y:S01]  /*c7c0*/  @!P1 IMAD.WIDE.U32 R184, R236, 0xc0, R184 ;  /* 0x000000c0ecb89825 */ /* 0x000fe200078e00b8 */
[----:B------:R-:W-:Y:S01]  /*c7d0*/  @!PT LDS RZ, [RZ] ;  /* 0x00000000fffff984 */ /* 0x000fe20000000800 */
[----:B------:R-:W-:Y:S01]  /*c7e0*/  @!PT LDS RZ, [RZ] ;  /* 0x00000000fffff984 */ /* 0x000fe20000000800 */
[----:B------:R-:W-:Y:S01]  /*c7f0*/  @!PT LDS RZ, [RZ] ;  /* 0x00000000fffff984 */ /* 0x000fe20000000800 */
[----:B------:R2:W-:Y:S03]  /*c800*/  @!P1 LDGSTS.E.BYPASS.LTC128B.128 [R234+0x3800], desc[UR4][R190.64] ;  /* 0x03800000beea9fae */ /* 0x0005e6000b981a04 */
[C---:B------:R-:W-:Y:S01]  /*c810*/  @!P1 IMAD R192, R237.reuse, 0x180, RZ ;  /* 0x00000180edc09824 */ /* 0x040fe200078e02ff */
[----:B------:R2:W-:Y:S01]  /*c820*/  @P1 STS.128 [R234+0x4000], RZ ;  /* 0x004000ffea001388 */ /* 0x0005e20000000c00 */
[----:B------:R-:W-:Y:S02]  /*c830*/  @!P1 IMAD.IADD R189, R0, 0x1, R189 ;  /* 0x0000000100bd9824 */ /* 0x000fe400078e02bd */
[C---:B------:R-:W-:Y:S01]  /*c840*/  @!P1 IMAD R193, R237.reuse, 0x1c0, RZ ;  /* 0x000001c0edc19824 */ /* 0x040fe200078e02ff */
[----:B------:R-:W-:Y:S01]  /*c850*/  @!P1 IADD3 R175, PT, PT, R192, R175, RZ ;  /* 0x000000afc0af9210 */ /* 0x000fe20007ffe0ff */
[C---:B------:R-:W-:Y:S01]  /*c860*/  @!P1 IMAD.WIDE.U32 R176, R236.reuse, 0x160, R2 ;  /* 0x00000160ecb09825 */ /* 0x040fe200078e0002 */
[----:B------:R-:W-:Y:S01]  /*c870*/  @!PT LDS RZ, [RZ] ;  /* 0x00000000fffff984 */ /* 0x000fe20000000800 */
[----:B------:R-:W-:Y:S01]  /*c880*/  @!PT LDS RZ, [RZ] ;  /* 0x00000000fffff984 */ /* 0x000fe20000000800 */
[----:B------:R-:W-:Y:S01]  /*c890*/  @!PT LDS RZ, [RZ] ;  /* 0x00000000fffff984 */ /* 0x000fe20000000800 */
[----:B------:R2:W-:Y:S02]  /*c8a0*/  @!P1 LDGSTS.E.BYPASS.LTC128B.128 [R234+0x4000], desc[UR4][R188.64] ;  /* 0x04000000bcea9fae */ /* 0x0005e4000b981a04 */
[-C--:B------:R-:W-:Y:S01]  /*c8b0*/  @!P1 LEA R192, P0, R236, R2.reuse, 0x7 ;  /* 0x00000002ecc09211 */ /* 0x080fe200078038ff */
[C---:B------:R-:W-:Y:S01]  /*c8c0*/  @!P1 IMAD R0, R237.reuse, 0xc0, RZ ;  /* 0x000000c0ed009824 */ /* 0x040fe200078e02ff */
[----:B------:R2:W-:Y:S04]  /*c8d0*/  @P1 STS.128 [R234+0x4800], RZ ;  /* 0x004800ffea001388 */ /* 0x0005e80000000c00 */
[----:B------:R-:W-:Y:S01]  /*c8e0*/  @!P1 IADD3 R185, PT, PT, R0, R185, RZ ;  /* 0x000000b900b99210 */ /* 0x000fe20007ffe0ff */
[C---:B-1----:R-:W-:Y:S02]  /*c8f0*/  @!P1 IMAD R148, R237.reuse, 0xe0, RZ ;  /* 0x000000e0ed949824 */ /* 0x042fe400078e02ff */
[C---:B------:R-:W-:Y:S02]  /*c900*/  @!P1 IMAD R149, R237.reuse, 0x120, RZ ;  /* 0x00000120ed959824 */ /* 0x040fe400078e02ff */
[----:B------:R-:W-:Y:S01]  /*c910*/  @!P1 IMAD R0, R237, 0x160, RZ ;  /* 0x00000160ed009824 */ /* 0x000fe200078e02ff */
[----:B------:R-:W-:Y:S01]  /*c920*/  @!P1 IADD3 R183, PT, PT, R148, R183, RZ ;  /* 0x000000b794b79210 */ /* 0x000fe20007ffe0ff */
[----:B------:R-:W-:Y:S01]  /*c930*/  @!P1 IMAD.IADD R181, R149, 0x1, R181 ;  /* 0x0000000195b59824 */ /* 0x000fe200078e02b5 */
[-C--:B------:R-:W-:Y:S01]  /*c940*/  @!P1 MOV R148, R2.reuse ;  /* 0x0000000200949202 */ /* 0x080fe20000000f00 */
[----:B------:R-:W-:Y:S01]  /*c950*/  @!P1 IMAD.MOV.U32 R149, RZ, RZ, R3 ;  /* 0x000000ffff959224 */ /* 0x000fe200078e0003 */
[----:B------:R-:W-:Y:S03]  /*c960*/  @!P1 IADD3 R177, PT, PT, R0, R177, RZ ;  /* 0x000000b100b19210 */ /* 0x000fe60007ffe0ff */
[C---:B------:R-:W-:Y:S05]  /*c970*/  @!P1 IMAD.WIDE.U32 R148, R236.reuse, 0x1c0, R148 ;  /* 0x000001c0ec949825 */ /* 0x040fea00078e0094 */
[----:B------:R-:W-:Y:S02]  /*c980*/  @!P1 IADD3 R149, PT, PT, R193, R149, RZ ;  /* 0x00000095c1959210 */ /* 0x000fe40007ffe0ff */
[CCC-:B------:R-:W-:Y:S02]  /*c990*/  @!P1 LEA.HI.X R193, R236.reuse, R3.reuse, R237.reuse, 0x7, P0 ;  /* 0x00000003ecc19211 */ /* 0x1c0fe400000f3ced */
[C---:B------:R-:W-:Y:S03]  /*c9a0*/  @!P1 LEA R2, P0, R236.reuse, R2, 0x8 ;  /* 0x00000002ec029211 */ /* 0x040fe600078040ff */
[----:B------:R-:W-:Y:S01]  /*c9b0*/  @!PT LDS RZ, [RZ] ;  /* 0x00000000fffff984 */ /* 0x000fe20000000800 */
[----:B------:R-:W-:Y:S01]  /*c9c0*/  @!PT LDS RZ, [RZ] ;  /* 0x00000000fffff984 */ /* 0x000fe20000000800 */
[----:B------:R-:W-:Y:S01]  /*c9d0*/  @!PT LDS RZ, [RZ] ;  /* 0x00000000fffff984 */ /* 0x000fe20000000800 */
[----:B------:R2:W-:Y:S01]  /*c9e0*/  @!P1 LDGSTS.E.BYPASS.LTC128B.128 [R234+0x4800], desc[UR4][R192.64] ;  /* 0x04800000c0ea9fae */ /* 0x0005e2000b981a04 */
[----:B------:R-:W-:Y:S03]  /*c9f0*/  @!P1 LEA.HI.X R3, R236, R3, R237, 0x8, P0 ;  /* 0x00000003ec039211 */ /* 0x000fe600000f44ed */
        /* <DEDUP_REMOVED lines=50> */
[----:B------:R-:W0:Y:S02]  /*cd20*/  LDGDEPBAR ;  /* 0x00000000000079af */ /* 0x000e240000000000 */
.L_x_781:
[----:B------:R-:W-:Y:S05]  /*cd30*/  BSYNC.RECONVERGENT B1 ;  /* 0x0000000000017941 */ /* 0x000fea0003800200 */
.L_x_780:
        /* <DEDUP_REMOVED lines=65> */
[----:B------:R-:W-:Y:S01]  /*d150*/  LOP3.LUT R170, R170, 0x200, R232, 0xf8, !PT ;  /* 0x00000200aaaa7812 */ /* 0x000fe200078ef8e8 */
[----:B------:R-:W1:Y:S01]  /*d160*/  SHFL.BFLY PT, R148, R149, 0x2, 0x1f ;  /* 0x0c401f0095947f89 */ /* 0x000e6200000e0000 */
[----:B------:R-:W-:Y:S02]  /*d170*/  IADD3 R235, PT, PT, R235, -0x100, RZ ;  /* 0xffffff00ebeb7810 */ /* 0x000fe40007ffe0ff */
[----:B------:R-:W-:Y:S05]  /*d180*/  LEA R170, R170, R229, 0x1 ;  /* 0x000000e5aaaa7211 */ /* 0x000fea00078e08ff */
[----:B------:R-:W3:Y:S01]  /*d190*/  SHFL.BFLY PT, R2, R0, 0x2, 0x1f ;  /* 0x0c401f0000027f89 */ /* 0x000ee200000e0000 */
[----:B-1----:R-:W-:Y:S02]  /*d1a0*/  FMNMX.FTZ R149, R149, R148, !PT ;  /* 0x0000009495957209 */ /* 0x002fe40007810000 */
[----:B---3--:R-:W-:Y:S05]  /*d1b0*/  FMNMX.FTZ R0, R0, R2, !PT ;  /* 0x0000000200007209 */ /* 0x008fea0007810000 */
[----:B------:R-:W1:Y:S08]  /*d1c0*/  SHFL.BFLY PT, R172, R149, 0x1, 0x1f ;  /* 0x0c201f0095ac7f89 */ /* 0x000e7000000e0000 */
[----:B------:R-:W3:Y:S01]  /*d1d0*/  SHFL.BFLY PT, R2, R0, 0x1, 0x1f ;  /* 0x0c201f0000027f89 */ /* 0x000ee200000e0000 */
[----:B-1----:R-:W-:Y:S07]  /*d1e0*/  FMNMX.FTZ R149, R149, R172, !PT ;  /* 0x000000ac95957209 */ /* 0x002fee0007810000 */
[----:B------:R-:W1:Y:S01]  /*d1f0*/  LDSM.16.MT88.4 R172, [R170+0xa000] ;  /* 0x00a00000aaac783b */ /* 0x000e620000004200 */
[C---:B------:R-:W-:Y:S02]  /*d200*/  FSETP.NEU.FTZ.AND P1, PT, R149.reuse, -INF , PT ;  /* 0xff8000009500780b */ /* 0x040fe40003f3d000 */
[----:B---3--:R-:W-:Y:S01]  /*d210*/  FMNMX.FTZ R148, R0, R2, !PT ;  /* 0x0000000200947209 */ /* 0x008fe20007810000 */
[----:B------:R-:W-:Y:S01]  /*d220*/  FADD.FTZ R2, -R149, R151 ;  /* 0x0000009795027221 */ /* 0x000fe20000010100 */
[----:B------:R-:W-:Y:S02]  /*d230*/  IADD3 R151, PT, PT, R171, R170, RZ ;  /* 0x000000aaab977210 */ /* 0x000fe40007ffe0ff */
[C---:B------:R-:W-:Y:S01]  /*d240*/  FSETP.NEU.FTZ.AND P0, PT, R148.reuse, -INF , PT ;  /* 0xff8000009400780b */ /* 0x040fe20003f1d000 */
[----:B------:R-:W-:Y:S01]  /*d250*/  FADD.FTZ R0, -R148, R150 ;  /* 0x0000009694007221 */ /* 0x000fe20000010100 */
[----:B------:R-:W-:Y:S01]  /*d260*/  IADD3 R150, PT, PT, R170, 0xa040, RZ ;  /* 0x0000a040aa967810 */ /* 0x000fe20007ffe0ff */
        /* <DEDUP_REMOVED lines=8> */
[----:B------:R-:W-:Y:S01]  /*d2f0*/  ISETP.GT.AND P0, PT, R242, RZ, PT ;  /* 0x000000fff200720c */ /* 0x000fe20003f04270 */
        /* <DEDUP_REMOVED lines=24> */
[C---:B------:R-:W-:Y:S07]  /*d480*/  FMUL.FTZ R132, R2.reuse, R132 ;  /* 0x0000008402847220 */ /* 0x040fee0000410000 */
        /* <DEDUP_REMOVED lines=19> */
[----:B------:R-:W-:Y:S07]  /*d5c0*/  FMUL.FTZ R9, R2, R157 ;  /* 0x0000009d02097220 */ /* 0x000fee0000410000 */
[----:B------:R-:W-:Y:S01]  /*d5d0*/  MUFU.EX2 R185, R24 ;  /* 0x0000001800b97308 */ /* 0x000fe20000000800 */
[-C--:B------:R-:W-:Y:S01]  /*d5e0*/  FFMA.FTZ R29, R29, R3.reuse, -R184 ;  /* 0x000000031d1d7223 */ /* 0x080fe200000108b8 */
[----:B-1----:R-:W-:Y:S01]  /*d5f0*/  FMUL.FTZ R10, R0, R158 ;  /* 0x0000009e000a7220 */ /* 0x002fe20000410000 */
[-CC-:B------:R-:W-:Y:S01]  /*d600*/  FFMA.FTZ R30, R30, R3.reuse, -R186.reuse ;  /* 0x000000031e1e7223 */ /* 0x180fe200000108ba */
[-C--:B------:R-:W-:Y:S01]  /*d610*/  FFMA.FTZ R31, R31, R3.reuse, -R186 ;  /* 0x000000031f1f7223 */ /* 0x080fe200000108ba */
[--C-:B------:R-:W-:Y:S01]  /*d620*/  FFMA.FTZ R32, R32, R3, -R184.reuse ;  /* 0x0000000320207223 */ /* 0x100fe200000108b8 */
[----:B---3--:R-:W-:Y:S01]  /*d630*/  F2FP.F16.F32.PACK_AB R155, R201, R198 ;  /* 0x000000c6c99b723e */ /* 0x008fe200000000ff */
[----:B------:R-:W-:Y:S01]  /*d640*/  FMUL.FTZ R11, R0, R159 ;  /* 0x0000009f000b7220 */ /* 0x000fe20000410000 */
[-C--:B------:R-:W-:Y:S01]  /*d650*/  FFMA.FTZ R33, R33, R3.reuse, -R184 ;  /* 0x0000000321217223 */ /* 0x080fe200000108b8 */
[----:B------:R-:W1:Y:S01]  /*d660*/  LDSM.16.MT88.4 R156, [R171] ;  /* 0x00000000ab9c783b */ /* 0x000e620000004200 */
[-CC-:B------:R-:W-:Y:S01]  /*d670*/  FFMA.FTZ R34, R34, R3.reuse, -R186.reuse ;  /* 0x0000000322227223 */ /* 0x180fe200000108ba */
[-C--:B------:R-:W-:Y:S01]  /*d680*/  FFMA.FTZ R35, R35, R3.reuse, -R186 ;  /* 0x0000000323237223 */ /* 0x080fe200000108ba */
[-CC-:B------:R-:W-:Y:S01]  /*d690*/  FFMA.FTZ R36, R36, R3.reuse, -R184.reuse ;  /* 0x0000000324247223 */ /* 0x180fe200000108b8 */
[C---:B------:R-:W-:Y:S05]  /*d6a0*/  HMMA.16816.F32 R4, R152.reuse, R172, R4 ;  /* 0x000000ac9804723c */ /* 0x040fea0000001804 */
[-C--:B------:R-:W-:Y:S01]  /*d6b0*/  FFMA.FTZ R37, R37, R3.reuse, -R184 ;  /* 0x0000000325257223 */ /* 0x080fe200000108b8 */
[-CC-:B------:R-:W-:Y:S01]  /*d6c0*/  FFMA.FTZ R38, R38, R3.reuse, -R186.reuse ;  /* 0x0000000326267223 */ /* 0x180fe200000108ba */
[-C--:B------:R-:W-:Y:S01]  /*d6d0*/  FFMA.FTZ R39, R39, R3.reuse, -R186 ;  /* 0x0000000327277223 */ /* 0x080fe200000108ba */
[C---:B------:R-:W-:Y:S01]  /*d6e0*/  HMMA.16816.F32 R8, R152.reuse, R174, R8 ;  /* 0x000000ae9808723c */ /* 0x040fe20000001808 */
[----:B------:R-:W2:Y:S02]  /*d6f0*/  LDSM.16.MT88.4 R172, [R170+0xa800] ;  /* 0x00a80000aaac783b */ /* 0x000ea40000004200 */
[-CC-:B------:R-:W-:Y:S01]  /*d700*/  FFMA.FTZ R40, R40, R3.reuse, -R184.reuse ;  /* 0x0000000328287223 */ /* 0x180fe200000108b8 */
[-C--:B------:R-:W-:Y:S01]  /*d710*/  FFMA.FTZ R41, R41, R3.reuse, -R184 ;  /* 0x0000000329297223 */ /* 0x080fe200000108b8 */
[-CC-:B------:R-:W-:Y:S01]  /*d720*/  FFMA.FTZ R42, R42, R3.reuse, -R186.reuse ;  /* 0x000000032a2a7223 */ /* 0x180fe200000108ba */
[-C--:B------:R-:W-:Y:S01]  /*d730*/  FFMA.FTZ R43, R43, R3.reuse, -R186 ;  /* 0x000000032b2b7223 */ /* 0x080fe200000108ba */
[-CC-:B------:R-:W-:Y:S01]  /*d740*/  FFMA.FTZ R12, R12, R3.reuse, -R184.reuse ;  /* 0x000000030c0c7223 */ /* 0x180fe200000108b8 */
[C---:B------:R-:W-:Y:S03]  /*d750*/  HMMA.16816.F32 R132, R152.reuse, R176, R132 ;  /* 0x000000b09884723c */ /* 0x040fe60000001884 */
[-C--:B------:R-:W-:Y:S01]  /*d760*/  FFMA.FTZ R13, R13, R3.reuse, -R184 ;  /* 0x000000030d0d7223 */ /* 0x080fe200000108b8 */
[-CC-:B------:R-:W-:Y:S01]  /*d770*/  FFMA.FTZ R14, R14, R3.reuse, -R186.reuse ;  /* 0x000000030e0e7223 */ /* 0x180fe200000108ba */
[-C--:B------:R-:W-:Y:S01]  /*d780*/  FFMA.FTZ R15, R15, R3.reuse, -R186 ;  /* 0x000000030f0f7223 */ /* 0x080fe200000108ba */
[----:B------:R3:W-:Y:S01]  /*d790*/  MUFU.EX2 R193, R12 ;  /* 0x0000000c00c17308 */ /* 0x0007e20000000800 */
[----:B------:R-:W-:Y:S01]  /*d7a0*/  FFMA.FTZ R17, R17, R3, -R184 ;  /* 0x0000000311117223 */ /* 0x000fe200000108b8 */
[C---:B------:R-:W-:Y:S01]  /*d7b0*/  HMMA.16816.F32 R136, R152.reuse, R178, R136 ;  /* 0x000000b29888723c */ /* 0x040fe20000001888 */
[----:B------:R-:W5:Y:S07]  /*d7c0*/  LDSM.16.MT88.4 R176, [R151+0xa800] ;  /* 0x00a8000097b0783b */ /* 0x000f6e0000004200 */
[----:B------:R-:W2:Y:S01]  /*d7d0*/  MUFU.EX2 R195, R13 ;  /* 0x0000000d00c37308 */ /* 0x000ea20000000800 */
[C---:B------:R-:W-:Y:S01]  /*d7e0*/  FMUL.FTZ R142, R0.reuse, R142 ;  /* 0x0000008e008e7220 */ /* 0x040fe20000410000 */
[----:B------:R-:W-:Y:S01]  /*d7f0*/  FMUL.FTZ R143, R0, R143 ;  /* 0x0000008f008f7220 */ /* 0x000fe20000410000 */
[C---:B------:R-:W-:Y:S01]  /*d800*/  FMUL.FTZ R140, R2.reuse, R140 ;  /* 0x0000008c028c7220 */ /* 0x040fe20000410000 */
[----:B------:R-:W-:Y:S06]  /*d810*/  FMUL.FTZ R141, R2, R141 ;  /* 0x0000008d028d7220 */ /* 0x000fec0000410000 */
[----:B------:R1:W-:Y:S01]  /*d820*/  MUFU.EX2 R188, R14 ;  /* 0x0000000e00bc7308 */ /* 0x0003e20000000800 */
[-CC-:B------:R-:W-:Y:S01]  /*d830*/  FFMA.FTZ R18, R18, R3.reuse, -R186.reuse ;  /* 0x0000000312127223 */ /* 0x180fe200000108ba */
[----:B----4-:R-:W-:Y:S01]  /*d840*/  FFMA.FTZ R16, R19, R3, -R186 ;  /* 0x0000000313107223 */ /* 0x010fe200000108ba */
[----:B------:R-:W-:Y:S07]  /*d850*/  FMUL.FTZ R19, R0, R167 ;  /* 0x000000a700137220 */ /* 0x000fee0000410000 */
[----:B------:R4:W5:Y:S01]  /*d860*/  MUFU.EX2 R190, R15 ;  /* 0x0000000f00be7308 */ /* 0x0009620000000800 */
[----:B---3--:R-:W-:Y:S01]  /*d870*/  FMUL.FTZ R12, R2, R160 ;  /* 0x000000a0020c7220 */ /* 0x008fe20000410000 */
[C---:B------:R-:W-:Y:S08]  /*d880*/  HMMA.16816.F32 R140, R152.reuse, R180, R140 ;  /* 0x000000b4988c723c */ /* 0x040ff0000000188c */
[----:B------:R3:W5:Y:S01]  /*d890*/  MUFU.EX2 R194, R17 ;  /* 0x0000001100c27308 */ /* 0x0007620000000800 */
[C---:B------:R-:W-:Y:S01]  /*d8a0*/  FMUL.FTZ R146, R0.reuse, R146 ;  /* 0x0000009200927220 */ /* 0x040fe20000410000 */
[----:B------:R-:W-:Y:S01]  /*d8b0*/  FMUL.FTZ R147, R0, R147 ;  /* 0x0000009300937220 */ /* 0x000fe20000410000 */
[C---:B------:R-:W-:Y:S01]  /*d8c0*/  FMUL.FTZ R144, R2.reuse, R144 ;  /* 0x0000009002907220 */ /* 0x040fe20000410000 */
[----:B------:R-:W-:Y:S06]  /*d8d0*/  FMUL.FTZ R145, R2, R145 ;  /* 0x0000009102917220 */ /* 0x000fec0000410000 */
[----:B------:R2:W-:Y:S01]  /*d8e0*/  MUFU.EX2 R191, R18 ;  /* 0x0000001200bf7308 */ /* 0x0005e20000000800 */
[----:B-1----:R-:W-:Y:S01]  /*d8f0*/  FMUL.FTZ R14, R0, R162 ;  /* 0x000000a2000e7220 */ /* 0x002fe20000410000 */
[----:B------:R-:W-:Y:S01]  /*d900*/  FMUL.FTZ R13, R2, R161 ;  /* 0x000000a1020d7220 */ /* 0x000fe20000410000 */
[--C-:B------:R-:W-:Y:S07]  /*d910*/  FFMA.FTZ R20, R20, R3, -R184.reuse ;  /* 0x0000000314147223 */ /* 0x100fee00000108b8 */
[----:B------:R1:W5:Y:S01]  /*d920*/  MUFU.EX2 R189, R16 ;  /* 0x0000001000bd7308 */ /* 0x0003620000000800 */
[----:B----4-:R-:W-:Y:S01]  /*d930*/  FMUL.FTZ R15, R0, R163 ;  /* 0x000000a3000f7220 */ /* 0x010fe20000410000 */
[C---:B------:R-:W-:Y:S01]  /*d940*/  HMMA.16816.F32 R144, R152.reuse, R182, R144 ;  /* 0x000000b69890723c */ /* 0x040fe20000001890 */
[----:B------:R-:W4:Y:S07]  /*d950*/  LDSM.16.MT88.4 R160, [R150+0x800] ;  /* 0x0008000096a0783b */ /* 0x000f2e0000004200 */
[----:B------:R-:W-:Y:S01]  /*d960*/  MUFU.EX2 R183, R25 ;  /* 0x0000001900b77308 */ /* 0x000fe20000000800 */
[----:B---3--:R-:W-:Y:S01]  /*d970*/  FMUL.FTZ R17, R2, R165 ;  /* 0x000000a502117220 */ /* 0x008fe20000410000 */
[-C--:B------:R-:W-:Y:S01]  /*d980*/  FFMA.FTZ R21, R21, R3.reuse, -R184 ;  /* 0x0000000315157223 */ /* 0x080fe200000108b8 */
[-CC-:B------:R-:W-:Y:S07]  /*d990*/  FFMA.FTZ R22, R22, R3.reuse, -R186.reuse ;  /* 0x0000000316167223 */ /* 0x180fee00000108ba */
[----:B------:R-:W-:Y:S01]  /*d9a0*/  MUFU.EX2 R180, R26 ;  /* 0x0000001a00b47308 */ /* 0x000fe20000000800 */
[-C--:B------:R-:W-:Y:S01]  /*d9b0*/  FFMA.FTZ R23, R23, R3.reuse, -R186 ;  /* 0x0000000317177223 */ /* 0x080fe200000108ba */
[C---:B------:R-:W-:Y:S08]  /*d9c0*/  HMMA.16816.F32 R12, R152.reuse, R156, R12 ;  /* 0x0000009c980c723c */ /* 0x040ff0000000180c */
[----:B------:R-:W-:Y:S01]  /*d9d0*/  MUFU.EX2 R181, R20 ;  /* 0x0000001400b57308 */ /* 0x000fe20000000800 */
[----:B--2---:R-:W-:Y:S01]  /*d9e0*/  FMUL.FTZ R18, R0, R166 ;  /* 0x000000a600127220 */ /* 0x004fe20000410000 */
[----:B-1----:R-:W-:Y:S01]  /*d9f0*/  FMUL.FTZ R16, R2, R164 ;  /* 0x000000a402107220 */ /* 0x002fe20000410000 */
[-CC-:B------:R-:W-:Y:S01]  /*da00*/  FFMA.FTZ R116, R116, R3.reuse, -R184.reuse ;  /* 0x0000000374747223 */ /* 0x180fe200000108b8 */
[----:B------:R-:W-:Y:S06]  /*da10*/  LDSM.16.MT88.4 R164, [R170+0xb000] ;  /* 0x00b00000aaa4783b */ /* 0x000fec0000004200 */
[----:B------:R-:W1:Y:S01]  /*da20*/  MUFU.EX2 R187, R21 ;  /* 0x0000001500bb7308 */ /* 0x000e620000000800 */
[-C--:B------:R-:W-:Y:S01]  /*da30*/  FFMA.FTZ R117, R117, R3.reuse, -R184 ;  /* 0x0000000375757223 */ /* 0x080fe200000108b8 */
[-CC-:B------:R-:W-:Y:S01]  /*da40*/  FFMA.FTZ R118, R118, R3.reuse, -R186.reuse ;  /* 0x0000000376767223 */ /* 0x180fe200000108ba */
[----:B------:R-:W-:Y:S01]  /*da50*/  FFMA.FTZ R119, R119, R3, -R186 ;  /* 0x0000000377777223 */ /* 0x000fe200000108ba */
[----:B------:R-:W-:Y:S06]  /*da60*/  HMMA.16816.F32 R16, R152, R158, R16 ;  /* 0x0000009e9810723c */ /* 0x000fec0000001810 */
[----:B------:R-:W-:Y:S01]  /*da70*/  MUFU.EX2 R116, R116 ;  /* 0x0000007400747308 */ /* 0x000fe20000000800 */
[----:B------:R-:W-:Y:S01]  /*da80*/  F2FP.F16.F32.PACK_AB R152, R195, R193 ;  /* 0x000000c1c398723e */ /* 0x000fe200000000ff */
[----:B------:R-:W2:Y:S01]  /*da90*/  LDSM.16.MT88.4 R156, [R171+0x800] ;  /* 0x00080000ab9c783b */ /* 0x000ea20000004200 */
[----:B-----5:R-:W-:Y:S07]  /*daa0*/  F2FP.F16.F32.PACK_AB R153, R190, R188 ;  /* 0x000000bcbe99723e */ /* 0x020fee00000000ff */
[----:B------:R-:W-:Y:S01]  /*dab0*/  MUFU.EX2 R117, R117 ;  /* 0x0000007500757308 */ /* 0x000fe20000000800 */
[----:B------:R-:W-:Y:S01]  /*dac0*/  F2FP.F16.F32.PACK_AB R154, R194, R192 ;  /* 0x000000c0c29a723e */ /* 0x000fe200000000ff */
[--C-:B------:R-:W-:Y:S01]  /*dad0*/  FFMA.FTZ R120, R120, R3, -R184.reuse ;  /* 0x0000000378787223 */ /* 0x100fe200000108b8 */
[----:B------:R-:W-:Y:S07]  /*dae0*/  F2FP.F16.F32.PACK_AB R155, R189, R191 ;  /* 0x000000bfbd9b723e */ /* 0x000fee00000000ff */
[----:B------:R-:W-:Y:S01]  /*daf0*/  MUFU.EX2 R118, R118 ;  /* 0x0000007600767308 */ /* 0x000fe20000000800 */
[----:B-1----:R-:W-:Y:S01]  /*db00*/  F2FP.F16.F32.PACK_AB R20, R187, R181 ;  /* 0x000000b5bb14723e */ /* 0x002fe200000000ff */
        /* <DEDUP_REMOVED lines=12> */
[----:B------:R-:W1:Y:S07]  /*dbd0*/  LDSM.16.MT88.4 R172, [R151+0xb000] ;  /* 0x00b0000097ac783b */ /* 0x000e6e0000004200 */
        /* <DEDUP_REMOVED lines=13> */
[C---:B------:R-:W-:Y:S08]  /*dcb0*/  HMMA.16816.F32 R136, R152.reuse, R178, R136 ;  /* 0x000000b29888723c */ /* 0x040ff00000001888 */
[----:B------:R3:W-:Y:S01]  /*dcc0*/  MUFU.EX2 R179, R27 ;  /* 0x0000001b00b37308 */ /* 0x0007e20000000800 */
[-CC-:B------:R-:W-:Y:S01]  /*dcd0*/  FFMA.FTZ R56, R56, R3.reuse, -R184.reuse ;  /* 0x0000000338387223 */ /* 0x180fe200000108b8 */
[-C--:B------:R-:W-:Y:S01]  /*dce0*/  FFMA.FTZ R57, R57, R3.reuse, -R184 ;  /* 0x0000000339397223 */ /* 0x080fe200000108b8 */
[-CC-:B------:R-:W-:Y:S07]  /*dcf0*/  FFMA.FTZ R58, R58, R3.reuse, -R186.reuse ;  /* 0x000000033a3a7223 */ /* 0x180fee00000108ba */
[----:B------:R5:W-:Y:S01]  /*dd00*/  MUFU.EX2 R178, R22 ;  /* 0x0000001600b27308 */ /* 0x000be20000000800 */
[-C--:B------:R-:W-:Y:S01]  /*dd10*/  FFMA.FTZ R59, R59, R3.reuse, -R186 ;  /* 0x000000033b3b7223 */ /* 0x080fe200000108ba */
[C---:B----4-:R-:W-:Y:S08]  /*dd20*/  HMMA.16816.F32 R140, R152.reuse, R160, R140 ;  /* 0x000000a0988c723c */ /* 0x050ff0000000188c */
[----:B------:R-:W4:Y:S01]  /*dd30*/  MUFU.EX2 R182, R23 ;  /* 0x0000001700b67308 */ /* 0x000f220000000800 */
[-CC-:B------:R-:W-:Y:S01]  /*dd40*/  FFMA.FTZ R60, R60, R3.reuse, -R184.reuse ;  /* 0x000000033c3c7223 */ /* 0x180fe200000108b8 */
[-C--:B------:R-:W-:Y:S01]  /*dd50*/  FFMA.FTZ R61, R61, R3.reuse, -R184 ;  /* 0x000000033d3d7223 */ /* 0x080fe200000108b8 */
[-CC-:B------:R-:W-:Y:S07]  /*dd60*/  FFMA.FTZ R62, R62, R3.reuse, -R186.reuse ;  /* 0x000000033e3e7223 */ /* 0x180fee00000108ba */
[----:B------:R-:W-:Y:S01]  /*dd70*/  MUFU.EX2 R44, R44 ;  /* 0x0000002c002c7308 */ /* 0x000fe20000000800 */
[-C--:B------:R-:W-:Y:S01]  /*dd80*/  FFMA.FTZ R63, R63, R3.reuse, -R186 ;  /* 0x000000033f3f7223 */ /* 0x080fe200000108ba */
[C---:B------:R-:W-:Y:S01]  /*dd90*/  HMMA.16816.F32 R144, R152.reuse, R162, R144 ;  /* 0x000000a29890723c */ /* 0x040fe20000001890 */
[----:B---3--:R-:W3:Y:S07]  /*dda0*/  LDSM.16.MT88.4 R24, [R150+0x1000] ;  /* 0x001000009618783b */ /* 0x008eee0000004200 */
[----:B------:R-:W-:Y:S01]  /*ddb0*/  MUFU.EX2 R45, R45 ;  /* 0x0000002d002d7308 */ /* 0x000fe20000000800 */
[--C-:B------:R-:W-:Y:S01]  /*ddc0*/  FFMA.FTZ R64, R64, R3, -R184.reuse ;  /* 0x0000000340407223 */ /* 0x100fe200000108b8 */
[----:B-----5:R-:W-:Y:S01]  /*ddd0*/  F2FP.F16.F32.PACK_AB R22, R183, R185 ;  /* 0x000000b9b716723e */ /* 0x020fe200000000ff */
[-C--:B------:R-:W-:Y:S07]  /*dde0*/  FFMA.FTZ R65, R65, R3.reuse, -R184 ;  /* 0x0000000341417223 */ /* 0x080fee00000108b8 */
[----:B------:R-:W-:Y:S01]  /*ddf0*/  MUFU.EX2 R46, R46 ;  /* 0x0000002e002e7308 */ /* 0x000fe20000000800 */
[-CC-:B------:R-:W-:Y:S01]  /*de00*/  FFMA.FTZ R66, R66, R3.reuse, -R186.reuse ;  /* 0x0000000342427223 */ /* 0x180fe200000108ba */
[C---:B--2---:R-:W-:Y:S01]  /*de10*/  HMMA.16816.F32 R12, R152.reuse, R156, R12 ;  /* 0x0000009c980c723c */ /* 0x044fe2000000180c */
[----:B------:R-:W-:Y:S07]  /*de20*/  LDSM.16.MT88.4 R160, [R151+0xb800] ;  /* 0x00b8000097a0783b */ /* 0x000fee0000004200 */
[----:B------:R-:W-:Y:S01]  /*de30*/  MUFU.EX2 R47, R47 ;  /* 0x0000002f002f7308 */ /* 0x000fe20000000800 */
[----:B----4-:R-:W-:Y:S01]  /*de40*/  F2FP.F16.F32.PACK_AB R21, R182, R178 ;  /* 0x000000b2b615723e */ /* 0x010fe200000000ff */
[-C--:B------:R-:W-:Y:S01]  /*de50*/  FFMA.FTZ R67, R67, R3.reuse, -R186 ;  /* 0x0000000343437223 */ /* 0x080fe200000108ba */
[----:B------:R-:W-:Y:S07]  /*de60*/  F2FP.F16.F32.PACK_AB R23, R179, R180 ;  /* 0x000000b4b317723e */ /* 0x000fee00000000ff */
[----:B------:R-:W-:Y:S01]  /*de70*/  MUFU.EX2 R48, R48 ;  /* 0x0000003000307308 */ /* 0x000fe20000000800 */
[-CC-:B------:R-:W-:Y:S01]  /*de80*/  FFMA.FTZ R68, R68, R3.reuse, -R184.reuse ;  /* 0x0000000344447223 */ /* 0x180fe200000108b8 */
[----:B------:R-:W-:Y:S01]  /*de90*/  HMMA.16816.F32 R16, R152, R158, R16 ;  /* 0x0000009e9810723c */ /* 0x000fe20000001810 */
[----:B------:R-:W2:Y:S07]  /*dea0*/  LDSM.16.MT88.4 R152, [R171+0x1000] ;  /* 0x00100000ab98783b */ /* 0x000eae0000004200 */
        /* <DEDUP_REMOVED lines=13> */
[----:B------:R5:W4:Y:S01]  /*df80*/  MUFU.EX2 R167, R31 ;  /* 0x0000001f00a77308 */ /* 0x000b220000000800 */
[-C--:B------:R-:W-:Y:S01]  /*df90*/  FFMA.FTZ R75, R75, R3.reuse, -R186 ;  /* 0x000000034b4b7223 */ /* 0x080fe200000108ba */
        /* <DEDUP_REMOVED lines=8> */
[-C--:B------:R-:W-:Y:S07]  /*e020*/  FFMA.FTZ R81, R81, R3.reuse, -R184 ;  /* 0x0000000351517223 */ /* 0x080fee00000108b8 */
[----:B------:R1:W4:Y:S01]  /*e030*/  MUFU.EX2 R172, R33 ;  /* 0x0000002100ac7308 */ /* 0x0003220000000800 */
[-CC-:B------:R-:W-:Y:S01]  /*e040*/  FFMA.FTZ R82, R82, R3.reuse, -R186.reuse ;  /* 0x0000000352527223 */ /* 0x180fe200000108ba */
[C---:B------:R-:W-:Y:S01]  /*e050*/  HMMA.16816.F32 R136, R20.reuse, R174, R136 ;  /* 0x000000ae1488723c */ /* 0x040fe20000001888 */
[----:B-----5:R-:W5:Y:S07]  /*e060*/  LDSM.16.MT88.4 R28, [R150+0x1800] ;  /* 0x00180000961c783b */ /* 0x020f6e0000004200 */
[----:B------:R-:W-:Y:S01]  /*e070*/  MUFU.EX2 R51, R51 ;  /* 0x0000003300337308 */ /* 0x000fe20000000800 */
[-C--:B------:R-:W-:Y:S01]  /*e080*/  FFMA.FTZ R83, R83, R3.reuse, -R186 ;  /* 0x0000000353537223 */ /* 0x080fe200000108ba */
[-CC-:B------:R-:W-:Y:S01]  /*e090*/  FFMA.FTZ R84, R84, R3.reuse, -R184.reuse ;  /* 0x0000000354547223 */ /* 0x180fe200000108b8 */
[-C--:B------:R-:W-:Y:S07]  /*e0a0*/  FFMA.FTZ R85, R85, R3.reuse, -R184 ;  /* 0x0000000355557223 */ /* 0x080fee00000108b8 */
[----:B------:R-:W-:Y:S01]  /*e0b0*/  MUFU.EX2 R52, R52 ;  /* 0x0000003400347308 */ /* 0x000fe20000000800 */
[-CC-:B------:R-:W-:Y:S01]  /*e0c0*/  FFMA.FTZ R86, R86, R3.reuse, -R186.reuse ;  /* 0x0000000356567223 */ /* 0x180fe200000108ba */
[C---:B---3--:R-:W-:Y:S08]  /*e0d0*/  HMMA.16816.F32 R140, R20.reuse, R24, R140 ;  /* 0x00000018148c723c */ /* 0x048ff0000000188c */
[----:B------:R-:W-:Y:S01]  /*e0e0*/  MUFU.EX2 R53, R53 ;  /* 0x0000003500357308 */ /* 0x000fe20000000800 */
[-C--:B------:R-:W-:Y:S01]  /*e0f0*/  FFMA.FTZ R87, R87, R3.reuse, -R186 ;  /* 0x0000000357577223 */ /* 0x080fe200000108ba */
[----:B-1----:R-:W-:Y:S01]  /*e100*/  LDSM.16.MT88.4 R32, [R170+0xc000] ;  /* 0x00c00000aa20783b */ /* 0x002fe20000004200 */
[-CC-:B------:R-:W-:Y:S07]  /*e110*/  FFMA.FTZ R88, R88, R3.reuse, -R184.reuse ;  /* 0x0000000358587223 */ /* 0x180fee00000108b8 */
[----:B------:R-:W-:Y:S01]  /*e120*/  MUFU.EX2 R54, R54 ;  /* 0x0000003600367308 */ /* 0x000fe20000000800 */
[-C--:B------:R-:W-:Y:S01]  /*e130*/  FFMA.FTZ R89, R89, R3.reuse, -R184 ;  /* 0x0000000359597223 */ /* 0x080fe200000108b8 */
[C---:B------:R-:W-:Y:S08]  /*e140*/  HMMA.16816.F32 R144, R20.reuse, R26, R144 ;  /* 0x0000001a1490723c */ /* 0x040ff00000001890 */
[----:B------:R-:W-:Y:S01]  /*e150*/  MUFU.EX2 R55, R55 ;  /* 0x0000003700377308 */ /* 0x000fe20000000800 */
[-CC-:B------:R-:W-:Y:S01]  /*e160*/  FFMA.FTZ R90, R90, R3.reuse, -R186.reuse ;  /* 0x000000035a5a7223 */ /* 0x180fe200000108ba */
[----:B------:R-:W1:Y:S01]  /*e170*/  LDSM.16.MT88.4 R24, [R171+0x1800] ;  /* 0x00180000ab18783b */ /* 0x000e620000004200 */
[-C--:B------:R-:W-:Y:S07]  /*e180*/  FFMA.FTZ R91, R91, R3.reuse, -R186 ;  /* 0x000000035b5b7223 */ /* 0x080fee00000108ba */
[----:B------:R-:W-:Y:S01]  /*e190*/  MUFU.EX2 R56, R56 ;  /* 0x0000003800387308 */ /* 0x000fe20000000800 */
[-CC-:B------:R-:W-:Y:S01]  /*e1a0*/  FFMA.FTZ R92, R92, R3.reuse, -R184.reuse ;  /* 0x000000035c5c7223 */ /* 0x180fe200000108b8 */
[C---:B--2---:R-:W-:Y:S08]  /*e1b0*/  HMMA.16816.F32 R12, R20.reuse, R152, R12 ;  /* 0x00000098140c723c */ /* 0x044ff0000000180c */
        /* <DEDUP_REMOVED lines=8> */
[----:B------:R-:W-:Y:S01]  /*e240*/  F2FP.F16.F32.PACK_AB R20, R176, R177 ;  /* 0x000000b1b014723e */ /* 0x000fe200000000ff */
[----:B------:R-:W-:Y:S01]  /*e250*/  FFMA.FTZ R97, R97, R3, -R184 ;  /* 0x0000000361617223 */ /* 0x000fe200000108b8 */
[----:B----4-:R-:W-:Y:S07]  /*e260*/  F2FP.F16.F32.PACK_AB R21, R167, R165 ;  /* 0x000000a5a715723e */ /* 0x010fee00000000ff */
[----:B------:R-:W-:Y:S01]  /*e270*/  MUFU.EX2 R154, R43 ;  /* 0x0000002b009a7308 */ /* 0x000fe20000000800 */
[----:B------:R-:W-:Y:S01]  /*e280*/  F2FP.F16.F32.PACK_AB R22, R172, R173 ;  /* 0x000000adac16723e */ /* 0x000fe200000000ff */
[-CC-:B------:R-:W-:Y:S01]  /*e290*/  FFMA.FTZ R98, R98, R3.reuse, -R186.reuse ;  /* 0x0000000362627223 */ /* 0x180fe200000108ba */
[----:B------:R-:W-:Y:S07]  /*e2a0*/  F2FP.F16.F32.PACK_AB R23, R166, R164 ;  /* 0x000000a4a617723e */ /* 0x000fee00000000ff */
[----:B------:R-:W-:Y:S01]  /*e2b0*/  MUFU.EX2 R57, R57 ;  /* 0x0000003900397308 */ /* 0x000fe20000000800 */
[-C--:B------:R-:W-:Y:S01]  /*e2c0*/  FFMA.FTZ R99, R99, R3.reuse, -R186 ;  /* 0x0000000363637223 */ /* 0x080fe200000108ba */
[----:B------:R-:W-:Y:S01]  /*e2d0*/  FFMA.FTZ R2, R2, R248, R199 ;  /* 0x000000f802027223 */ /* 0x000fe200000100c7 */
[-CC-:B------:R-:W-:Y:S07]  /*e2e0*/  FFMA.FTZ R100, R100, R3.reuse, -R184.reuse ;  /* 0x0000000364647223 */ /* 0x180fee00000108b8 */
[----:B------:R-:W-:Y:S01]  /*e2f0*/  MUFU.EX2 R58, R58 ;  /* 0x0000003a003a7308 */ /* 0x000fe20000000800 */
[-C--:B------:R-:W-:Y:S01]  /*e300*/  FFMA.FTZ R101, R101, R3.reuse, -R184 ;  /* 0x0000000365657223 */ /* 0x080fe200000108b8 */
[C---:B------:R-:W-:Y:S08]  /*e310*/  HMMA.16816.F32 R4, R20.reuse, R156, R4 ;  /* 0x0000009c1404723c */ /* 0x040ff00000001804 */
[----:B------:R-:W-:Y:S01]  /*e320*/  MUFU.EX2 R156, R36 ;  /* 0x00000024009c7308 */ /* 0x000fe20000000800 */
[----:B------:R-:W-:Y:S01]  /*e330*/  FADD.FTZ R2, R200, R2 ;  /* 0x00000002c8027221 */ /* 0x000fe20000010000 */
[-CC-:B------:R-:W-:Y:S01]  /*e340*/  FFMA.FTZ R102, R102, R3.reuse, -R186.reuse ;  /* 0x0000000366667223 */ /* 0x180fe200000108ba */
[-C--:B------:R-:W-:Y:S07]  /*e350*/  FFMA.FTZ R103, R103, R3.reuse, -R186 ;  /* 0x0000000367677223 */ /* 0x080fee00000108ba */
[----:B------:R-:W-:Y:S01]  /*e360*/  MUFU.EX2 R157, R40 ;  /* 0x00000028009d7308 */ /* 0x000fe20000000800 */
[-CC-:B------:R-:W-:Y:S01]  /*e370*/  FFMA.FTZ R104, R104, R3.reuse, -R184.reuse ;  /* 0x0000000368687223 */ /* 0x180fe200000108b8 */
[C---:B------:R-:W-:Y:S08]  /*e380*/  HMMA.16816.F32 R8, R20.reuse, R158, R8 ;  /* 0x0000009e1408723c */ /* 0x040ff00000001808 */
[----:B------:R2:W3:Y:S01]  /*e390*/  MUFU.EX2 R158, R37 ;  /* 0x00000025009e7308 */ /* 0x0004e20000000800 */
[-C--:B------:R-:W-:Y:S01]  /*e3a0*/  FFMA.FTZ R105, R105, R3.reuse, -R184 ;  /* 0x0000000369697223 */ /* 0x080fe200000108b8 */
[-CC-:B------:R-:W-:Y:S01]  /*e3b0*/  FFMA.FTZ R106, R106, R3.reuse, -R186.reuse ;  /* 0x000000036a6a7223 */ /* 0x180fe200000108ba */
[-C--:B------:R-:W-:Y:S07]  /*e3c0*/  FFMA.FTZ R107, R107, R3.reuse, -R186 ;  /* 0x000000036b6b7223 */ /* 0x080fee00000108ba */
[----:B------:R4:W3:Y:S01]  /*e3d0*/  MUFU.EX2 R159, R41 ;  /* 0x00000029009f7308 */ /* 0x0008e20000000800 */
[-CC-:B------:R-:W-:Y:S01]  /*e3e0*/  FFMA.FTZ R108, R108, R3.reuse, -R184.reuse ;  /* 0x000000036c6c7223 */ /* 0x180fe200000108b8 */
[C---:B------:R-:W-:Y:S08]  /*e3f0*/  HMMA.16816.F32 R132, R20.reuse, R160, R132 ;  /* 0x000000a01484723c */ /* 0x040ff00000001884 */
[----:B------:R-:W3:Y:S01]  /*e400*/  MUFU.EX2 R59, R59 ;  /* 0x0000003b003b7308 */ /* 0x000ee20000000800 */
[-C--:B------:R-:W-:Y:S01]  /*e410*/  FFMA.FTZ R109, R109, R3.reuse, -R184 ;  /* 0x000000036d6d7223 */ /* 0x080fe200000108b8 */
[-CC-:B------:R-:W-:Y:S01]  /*e420*/  FFMA.FTZ R110, R110, R3.reuse, -R186.reuse ;  /* 0x000000036e6e7223 */ /* 0x180fe200000108ba */
[-C--:B------:R-:W-:Y:S07]  /*e430*/  FFMA.FTZ R111, R111, R3.reuse, -R186 ;  /* 0x000000036f6f7223 */ /* 0x080fee00000108ba */
[----:B------:R-:W-:Y:S01]  /*e440*/  MUFU.EX2 R60, R60 ;  /* 0x0000003c003c7308 */ /* 0x000fe20000000800 */
[-CC-:B------:R-:W-:Y:S01]  /*e450*/  FFMA.FTZ R112, R112, R3.reuse, -R184.reuse ;  /* 0x0000000370707223 */ /* 0x180fe200000108b8 */
[C---:B------:R-:W-:Y:S01]  /*e460*/  HMMA.16816.F32 R136, R20.reuse, R162, R136 ;  /* 0x000000a21488723c */ /* 0x040fe20000001888 */
[----:B--2---:R-:W2:Y:S07]  /*e470*/  LDSM.16.MT88.4 R36, [R151+0xc000] ;  /* 0x00c000009724783b */ /* 0x004eae0000004200 */
[----:B------:R-:W2:Y:S01]  /*e480*/  MUFU.EX2 R61, R61 ;  /* 0x0000003d003d7308 */ /* 0x000ea20000000800 */
[-C--:B------:R-:W-:Y:S01]  /*e490*/  FFMA.FTZ R113, R113, R3.reuse, -R184 ;  /* 0x0000000371717223 */ /* 0x080fe200000108b8 */
[-CC-:B------:R-:W-:Y:S01]  /*e4a0*/  FFMA.FTZ R114, R114, R3.reuse, -R186.reuse ;  /* 0x0000000372727223 */ /* 0x180fe200000108ba */
[-C--:B------:R-:W-:Y:S07]  /*e4b0*/  FFMA.FTZ R115, R115, R3.reuse, -R186 ;  /* 0x0000000373737223 */ /* 0x080fee00000108ba */
[----:B------:R-:W-:Y:S01]  /*e4c0*/  MUFU.EX2 R62, R62 ;  /* 0x0000003e003e7308 */ /* 0x000fe20000000800 */
[-CC-:B------:R-:W-:Y:S01]  /*e4d0*/  FFMA.FTZ R124, R124, R3.reuse, -R184.reuse ;  /* 0x000000037c7c7223 */ /* 0x180fe200000108b8 */
[C---:B-----5:R-:W-:Y:S01]  /*e4e0*/  HMMA.16816.F32 R140, R20.reuse, R28, R140 ;  /* 0x0000001c148c723c */ /* 0x060fe2000000188c */
[----:B----4-:R-:W-:Y:S07]  /*e4f0*/  LDSM.16.MT88.4 R40, [R151+0xc800] ;  /* 0x00c800009728783b */ /* 0x010fee0000004200 */
[----:B------:R-:W4:Y:S01]  /*e500*/  MUFU.EX2 R63, R63 ;  /* 0x0000003f003f7308 */ /* 0x000f220000000800 */
[-C--:B------:R-:W-:Y:S01]  /*e510*/  FFMA.FTZ R125, R125, R3.reuse, -R184 ;  /* 0x000000037d7d7223 */ /* 0x080fe200000108b8 */
[-CC-:B------:R-:W-:Y:S01]  /*e520*/  FFMA.FTZ R126, R126, R3.reuse, -R186.reuse ;  /* 0x000000037e7e7223 */ /* 0x180fe200000108ba */
[-C--:B------:R-:W-:Y:S07]  /*e530*/  FFMA.FTZ R127, R127, R3.reuse, -R186 ;  /* 0x000000037f7f7223 */ /* 0x080fee00000108ba */
[----:B------:R-:W-:Y:S01]  /*e540*/  MUFU.EX2 R64, R64 ;  /* 0x0000004000407308 */ /* 0x000fe20000000800 */
[-C--:B------:R-:W-:Y:S01]  /*e550*/  FFMA.FTZ R128, R128, R3.reuse, -R184 ;  /* 0x0000000380807223 */ /* 0x080fe200000108b8 */
[C---:B------:R-:W-:Y:S01]  /*e560*/  HMMA.16816.F32 R144, R20.reuse, R30, R144 ;  /* 0x0000001e1490723c */ /* 0x040fe20000001890 */
[----:B------:R-:W5:Y:S07]  /*e570*/  LDSM.16.MT88.4 R28, [R150+0x2000] ;  /* 0x00200000961c783b */ /* 0x000f6e0000004200 */
[----:B------:R-:W4:Y:S01]  /*e580*/  MUFU.EX2 R65, R65 ;  /* 0x0000004100417308 */ /* 0x000f220000000800 */
[-C--:B------:R-:W-:Y:S01]  /*e590*/  FFMA.FTZ R130, R130, R3.reuse, -R186 ;  /* 0x0000000382827223 */ /* 0x080fe200000108ba */
[-C--:B------:R-:W-:Y:S01]  /*e5a0*/  FFMA.FTZ R184, R129, R3.reuse, -R184 ;  /* 0x0000000381b87223 */ /* 0x080fe200000108b8 */
[----:B------:R-:W-:Y:S07]  /*e5b0*/  FFMA.FTZ R186, R131, R3, -R186 ;  /* 0x0000000383ba7223 */ /* 0x000fee00000108ba */
[----:B------:R-:W-:Y:S01]  /*e5c0*/  MUFU.EX2 R66, R66 ;  /* 0x0000004200427308 */ /* 0x000fe20000000800 */
[----:B------:R-:W-:Y:S01]  /*e5d0*/  FFMA.FTZ R0, R0, R249, R197 ;  /* 0x000000f900007223 */ /* 0x000fe200000100c5 */
[C---:B-1----:R-:W-:Y:S08]  /*e5e0*/  HMMA.16816.F32 R12, R20.reuse, R24, R12 ;  /* 0x00000018140c723c */ /* 0x042ff0000000180c */
[----:B------:R-:W1:Y:S01]  /*e5f0*/  MUFU.EX2 R67, R67 ;  /* 0x0000004300437308 */ /* 0x000e620000000800 */
[----:B------:R-:W-:Y:S09]  /*e600*/  FADD.FTZ R0, R196, R0 ;  /* 0x00000000c4007221 */ /* 0x000ff20000010000 */
[----:B------:R-:W-:Y:S01]  /*e610*/  MUFU.EX2 R68, R68 ;  /* 0x0000004400447308 */ /* 0x000fe20000000800 */
[----:B------:R-:W-:Y:S01]  /*e620*/  FADD.FTZ R0, R198, R0 ;  /* 0x00000000c6007221 */ /* 0x000fe20000010000 */
[----:B------:R-:W-:Y:S01]  /*e630*/  HMMA.16816.F32 R16, R20, R26, R16 ;  /* 0x0000001a1410723c */ /* 0x000fe20000001810 */
[----:B------:R-:W4:Y:S07]  /*e640*/  LDSM.16.MT88.4 R24, [R171+0x2000] ;  /* 0x00200000ab18783b */ /* 0x000f2e0000004200 */
[----:B------:R-:W1:Y:S01]  /*e650*/  MUFU.EX2 R69, R69 ;  /* 0x0000004500457308 */ /* 0x000e620000000800 */
[----:B---3--:R-:W-:Y:S01]  /*e660*/  F2FP.F16.F32.PACK_AB R20, R158, R156 ;  /* 0x0000009c9e14723e */ /* 0x008fe200000000ff */
[----:B------:R-:W-:Y:S01]  /*e670*/  FADD.FTZ R0, R201, R0 ;  /* 0x00000000c9007221 */ /* 0x000fe20000010000 */
[----:B------:R-:W-:Y:S07]  /*e680*/  F2FP.F16.F32.PACK_AB R22, R159, R157 ;  /* 0x0000009d9f16723e */ /* 0x000fee00000000ff */
[----:B------:R-:W-:Y:S01]  /*e690*/  MUFU.EX2 R70, R70 ;  /* 0x0000004600467308 */ /* 0x000fe20000000800 */
[----:B------:R-:W-:Y:S02]  /*e6a0*/  F2FP.F16.F32.PACK_AB R21, R153, R152 ;  /* 0x000000989915723e */ /* 0x000fe400000000ff */
[----:B------:R-:W-:Y:S07]  /*e6b0*/  F2FP.F16.F32.PACK_AB R23, R154, R155 ;  /* 0x0000009b9a17723e */ /* 0x000fee00000000ff */
[----:B------:R-:W3:Y:S10]  /*e6c0*/  MUFU.EX2 R71, R71 ;  /* 0x0000004700477308 */ /* 0x000ef40000000800 */
[----:B------:R-:W-:Y:S01]  /*e6d0*/  MUFU.EX2 R72, R72 ;  /* 0x0000004800487308 */ /* 0x000fe20000000800 */
[C---:B------:R-:W-:Y:S09]  /*e6e0*/  HMMA.16816.F32 R4, R20.reuse, R32, R4 ;  /* 0x000000201404723c */ /* 0x040ff20000001804 */
[----:B------:R-:W3:Y:S10]  /*e6f0*/  MUFU.EX2 R73, R73 ;  /* 0x0000004900497308 */ /* 0x000ef40000000800 */
[----:B------:R-:W-:Y:S01]  /*e700*/  MUFU.EX2 R74, R74 ;  /* 0x0000004a004a7308 */ /* 0x000fe20000000800 */
[C---:B------:R-:W-:Y:S01]  /*e710*/  HMMA.16816.F32 R8, R20.reuse, R34, R8 ;  /* 0x000000221408723c */ /* 0x040fe20000001808 */
[----:B------:R-:W1:Y:S08]  /*e720*/  LDSM.16.MT88.4 R32, [R170+0xc800] ;  /* 0x00c80000aa20783b */ /* 0x000e700000004200 */
[----:B------:R-:W3:Y:S10]  /*e730*/  MUFU.EX2 R75, R75 ;  /* 0x0000004b004b7308 */ /* 0x000ef40000000800 */
[----:B------:R-:W-:Y:S01]  /*e740*/  MUFU.EX2 R76, R76 ;  /* 0x0000004c004c7308 */ /* 0x000fe20000000800 */
[C---:B--2---:R-:W-:Y:S09]  /*e750*/  HMMA.16816.F32 R132, R20.reuse, R36, R132 ;  /* 0x000000241484723c */ /* 0x044ff20000001884 */
[----:B------:R-:W2:Y:S10]  /*e760*/  MUFU.EX2 R77, R77 ;  /* 0x0000004d004d7308 */ /* 0x000eb40000000800 */
[----:B------:R-:W-:Y:S01]  /*e770*/  MUFU.EX2 R78, R78 ;  /* 0x0000004e004e7308 */ /* 0x000fe20000000800 */
[C---:B------:R-:W-:Y:S01]  /*e780*/  HMMA.16816.F32 R136, R20.reuse, R38, R136 ;  /* 0x000000261488723c */ /* 0x040fe20000001888 */
[----:B------:R-:W3:Y:S08]  /*e790*/  LDSM.16.MT88.4 R36, [R150+0x2800] ;  /* 0x002800009624783b */ /* 0x000ef00000004200 */
[----:B------:R-:W2:Y:S10]  /*e7a0*/  MUFU.EX2 R79, R79 ;  /* 0x0000004f004f7308 */ /* 0x000eb40000000800 */
[----:B------:R-:W-:Y:S01]  /*e7b0*/  MUFU.EX2 R80, R80 ;  /* 0x0000005000507308 */ /* 0x000fe20000000800 */
[C---:B-----5:R-:W-:Y:S09]  /*e7c0*/  HMMA.16816.F32 R140, R20.reuse, R28, R140 ;  /* 0x0000001c148c723c */ /* 0x060ff2000000188c */
[----:B------:R-:W5:Y:S10]  /*e7d0*/  MUFU.EX2 R81, R81 ;  /* 0x0000005100517308 */ /* 0x000f740000000800 */
[----:B------:R-:W-:Y:S01]  /*e7e0*/  MUFU.EX2 R82, R82 ;  /* 0x0000005200527308 */ /* 0x000fe20000000800 */
[C---:B------:R-:W-:Y:S01]  /*e7f0*/  HMMA.16816.F32 R144, R20.reuse, R30, R144 ;  /* 0x0000001e1490723c */ /* 0x040fe20000001890 */
[----:B------:R-:W-:Y:S08]  /*e800*/  LDSM.16.MT88.4 R28, [R170+0xd000] ;  /* 0x00d00000aa1c783b */ /* 0x000ff00000004200 */
[----:B------:R-:W5:Y:S10]  /*e810*/  MUFU.EX2 R83, R83 ;  /* 0x0000005300537308 */ /* 0x000f740000000800 */
[----:B------:R-:W-:Y:S01]  /*e820*/  MUFU.EX2 R84, R84 ;  /* 0x0000005400547308 */ /* 0x000fe20000000800 */
[C---:B----4-:R-:W-:Y:S09]  /*e830*/  HMMA.16816.F32 R12, R20.reuse, R24, R12 ;  /* 0x00000018140c723c */ /* 0x050ff2000000180c */
[----:B------:R-:W4:Y:S10]  /*e840*/  MUFU.EX2 R85, R85 ;  /* 0x0000005500557308 */ /* 0x000f340000000800 */
[----:B------:R-:W-:Y:S01]  /*e850*/  MUFU.EX2 R86, R86 ;  /* 0x0000005600567308 */ /* 0x000fe20000000800 */
[----:B------:R-:W-:Y:S01]  /*e860*/  HMMA.16816.F32 R16, R20, R26, R16 ;  /* 0x0000001a1410723c */ /* 0x000fe20000001810 */
[----:B------:R-:W2:Y:S08]  /*e870*/  LDSM.16.MT88.4 R24, [R171+0x2800] ;  /* 0x00280000ab18783b */ /* 0x000eb00000004200 */
[----:B------:R-:W4:Y:S01]  /*e880*/  MUFU.EX2 R87, R87 ;  /* 0x0000005700577308 */ /* 0x000f220000000800 */
[----:B------:R-:W-:Y:S02]  /*e890*/  F2FP.F16.F32.PACK_AB R20, R45, R44 ;  /* 0x0000002c2d14723e */ /* 0x000fe400000000ff */
[----:B------:R-:W-:Y:S07]  /*e8a0*/  F2FP.F16.F32.PACK_AB R21, R47, R46 ;  /* 0x0000002e2f15723e */ /* 0x000fee00000000ff */
[----:B------:R-:W-:Y:S01]  /*e8b0*/  MUFU.EX2 R88, R88 ;  /* 0x0000005800587308 */ /* 0x000fe20000000800 */
[----:B------:R-:W-:Y:S02]  /*e8c0*/  F2FP.F16.F32.PACK_AB R22, R49, R48 ;  /* 0x000000303116723e */ /* 0x000fe400000000ff */
[----:B------:R-:W-:Y:S07]  /*e8d0*/  F2FP.F16.F32.PACK_AB R23, R51, R50 ;  /* 0x000000323317723e */ /* 0x000fee00000000ff */
[----:B------:R-:W4:Y:S10]  /*e8e0*/  MUFU.EX2 R89, R89 ;  /* 0x0000005900597308 */ /* 0x000f340000000800 */
[----:B------:R-:W-:Y:S01]  /*e8f0*/  MUFU.EX2 R90, R90 ;  /* 0x0000005a005a7308 */ /* 0x000fe20000000800 */
[C---:B-1----:R-:W-:Y:S09]  /*e900*/  HMMA.16816.F32 R4, R20.reuse, R32, R4 ;  /* 0x000000201404723c */ /* 0x042ff20000001804 */
[----:B------:R-:W1:Y:S10]  /*e910*/  MUFU.EX2 R91, R91 ;  /* 0x0000005b005b7308 */ /* 0x000e740000000800 */
[----:B------:R-:W-:Y:S01]  /*e920*/  MUFU.EX2 R92, R92 ;  /* 0x0000005c005c7308 */ /* 0x000fe20000000800 */
[C---:B------:R-:W-:Y:S01]  /*e930*/  HMMA.16816.F32 R8, R20.reuse, R34, R8 ;  /* 0x000000221408723c */ /* 0x040fe20000001808 */
[----:B------:R-:W5:Y:S08]  /*e940*/  LDSM.16.MT88.4 R32, [R151+0xd000] ;  /* 0x00d000009720783b */ /* 0x000f700000004200 */
[----:B------:R-:W1:Y:S10]  /*e950*/  MUFU.EX2 R93, R93 ;  /* 0x0000005d005d7308 */ /* 0x000e740000000800 */
[----:B------:R-:W-:Y:S01]  /*e960*/  MUFU.EX2 R94, R94 ;  /* 0x0000005e005e7308 */ /* 0x000fe20000000800 */
[C---:B------:R-:W-:Y:S09]  /*e970*/  HMMA.16816.F32 R132, R20.reuse, R40, R132 ;  /* 0x000000281484723c */ /* 0x040ff20000001884 */
[----:B------:R-:W1:Y:S10]  /*e980*/  MUFU.EX2 R95, R95 ;  /* 0x0000005f005f7308 */ /* 0x000e740000000800 */
[----:B------:R-:W-:Y:S01]  /*e990*/  MUFU.EX2 R96, R96 ;  /* 0x0000006000607308 */ /* 0x000fe20000000800 */
[C---:B------:R-:W-:Y:S01]  /*e9a0*/  HMMA.16816.F32 R136, R20.reuse, R42, R136 ;  /* 0x0000002a1488723c */ /* 0x040fe20000001888 */
[----:B------:R-:W-:Y:S08]  /*e9b0*/  LDSM.16.MT88.4 R40, [R151+0xd800] ;  /* 0x00d800009728783b */ /* 0x000ff00000004200 */
[----:B------:R-:W1:Y:S10]  /*e9c0*/  MUFU.EX2 R97, R97 ;  /* 0x0000006100617308 */ /* 0x000e740000000800 */
[----:B------:R-:W-:Y:S01]  /*e9d0*/  MUFU.EX2 R98, R98 ;  /* 0x0000006200627308 */ /* 0x000fe20000000800 */
[C---:B---3--:R-:W-:Y:S09]  /*e9e0*/  HMMA.16816.F32 R140, R20.reuse, R36, R140 ;  /* 0x00000024148c723c */ /* 0x048ff2000000188c */
[----:B------:R-:W3:Y:S10]  /*e9f0*/  MUFU.EX2 R99, R99 ;  /* 0x0000006300637308 */ /* 0x000ef40000000800 */
[----:B------:R-:W-:Y:S01]  /*ea00*/  MUFU.EX2 R100, R100 ;  /* 0x0000006400647308 */ /* 0x000fe20000000800 */
[C---:B------:R-:W-:Y:S01]  /*ea10*/  HMMA.16816.F32 R144, R20.reuse, R38, R144 ;  /* 0x000000261490723c */ /* 0x040fe20000001890 */
[----:B------:R-:W4:Y:S08]  /*ea20*/  LDSM.16.MT88.4 R36, [R150+0x3000] ;  /* 0x003000009624783b */ /* 0x000f300000004200 */
[----:B------:R-:W3:Y:S10]  /*ea30*/  MUFU.EX2 R101, R101 ;  /* 0x0000006500657308 */ /* 0x000ef40000000800 */
[----:B------:R-:W-:Y:S01]  /*ea40*/  MUFU.EX2 R102, R102 ;  /* 0x0000006600667308 */ /* 0x000fe20000000800 */
[C---:B--2---:R-:W-:Y:S09]  /*ea50*/  HMMA.16816.F32 R12, R20.reuse, R24, R12 ;  /* 0x00000018140c723c */ /* 0x044ff2000000180c */
[----:B------:R-:W2:Y:S10]  /*ea60*/  MUFU.EX2 R103, R103 ;  /* 0x0000006700677308 */ /* 0x000eb40000000800 */
[----:B------:R-:W-:Y:S01]  /*ea70*/  MUFU.EX2 R104, R104 ;  /* 0x0000006800687308 */ /* 0x000fe20000000800 */
[----:B------:R-:W-:Y:S01]  /*ea80*/  HMMA.16816.F32 R16, R20, R26, R16 ;  /* 0x0000001a1410723c */ /* 0x000fe20000001810 */
[----:B------:R-:W1:Y:S08]  /*ea90*/  LDSM.16.MT88.4 R24, [R171+0x3000] ;  /* 0x00300000ab18783b */ /* 0x000e700000004200 */
[----:B------:R-:W2:Y:S01]  /*eaa0*/  MUFU.EX2 R105, R105 ;  /* 0x0000006900697308 */ /* 0x000ea20000000800 */
[----:B------:R-:W-:Y:S02]  /*eab0*/  F2FP.F16.F32.PACK_AB R20, R53, R52 ;  /* 0x000000343514723e */ /* 0x000fe400000000ff */
[----:B------:R-:W-:Y:S07]  /*eac0*/  F2FP.F16.F32.PACK_AB R21, R55, R54 ;  /* 0x000000363715723e */ /* 0x000fee00000000ff */
[----:B------:R-:W-:Y:S01]  /*ead0*/  MUFU.EX2 R106, R106 ;  /* 0x0000006a006a7308 */ /* 0x000fe20000000800 */
[----:B------:R-:W-:Y:S02]  /*eae0*/  F2FP.F16.F32.PACK_AB R22, R57, R56 ;  /* 0x000000383916723e */ /* 0x000fe400000000ff */
[----:B------:R-:W-:Y:S07]  /*eaf0*/  F2FP.F16.F32.PACK_AB R23, R59, R58 ;  /* 0x0000003a3b17723e */ /* 0x000fee00000000ff */
[----:B------:R-:W2:Y:S10]  /*eb00*/  MUFU.EX2 R107, R107 ;  /* 0x0000006b006b7308 */ /* 0x000eb40000000800 */
[----:B------:R-:W-:Y:S01]  /*eb10*/  MUFU.EX2 R108, R108 ;  /* 0x0000006c006c7308 */ /* 0x000fe20000000800 */
[C---:B------:R-:W-:Y:S09]  /*eb20*/  HMMA.16816.F32 R4, R20.reuse, R28, R4 ;  /* 0x0000001c1404723c */ /* 0x040ff20000001804 */
[----:B------:R-:W-:Y:S10]  /*eb30*/  MUFU.EX2 R109, R109 ;  /* 0x0000006d006d7308 */ /* 0x000ff40000000800 */
[----:B------:R-:W-:Y:S01]  /*eb40*/  MUFU.EX2 R110, R110 ;  /* 0x0000006e006e7308 */ /* 0x000fe20000000800 */
[C---:B------:R-:W-:Y:S01]  /*eb50*/  HMMA.16816.F32 R8, R20.reuse, R30, R8 ;  /* 0x0000001e1408723c */ /* 0x040fe20000001808 */
[----:B------:R-:W3:Y:S08]  /*eb60*/  LDSM.16.MT88.4 R28, [R170+0xd800] ;  /* 0x00d80000aa1c783b */ /* 0x000ef00000004200 */
[----:B------:R-:W-:Y:S10]  /*eb70*/  MUFU.EX2 R111, R111 ;  /* 0x0000006f006f7308 */ /* 0x000ff40000000800 */
[----:B------:R-:W-:Y:S01]  /*eb80*/  MUFU.EX2 R112, R112 ;  /* 0x0000007000707308 */ /* 0x000fe20000000800 */
[C---:B-----5:R-:W-:Y:S09]  /*eb90*/  HMMA.16816.F32 R132, R20.reuse, R32, R132 ;  /* 0x000000201484723c */ /* 0x060ff20000001884 */
[----:B------:R-:W-:Y:S10]  /*eba0*/  MUFU.EX2 R113, R113 ;  /* 0x0000007100717308 */ /* 0x000ff40000000800 */
[----:B------:R-:W-:Y:S01]  /*ebb0*/  MUFU.EX2 R114, R114 ;  /* 0x0000007200727308 */ /* 0x000fe20000000800 */
[C---:B------:R-:W-:Y:S01]  /*ebc0*/  HMMA.16816.F32 R136, R20.reuse, R34, R136 ;  /* 0x000000221488723c */ /* 0x040fe20000001888 */
[----:B------:R-:W5:Y:S08]  /*ebd0*/  LDSM.16.MT88.4 R32, [R150+0x3800] ;  /* 0x003800009620783b */ /* 0x000f700000004200 */
[----:B------:R-:W-:Y:S10]  /*ebe0*/  MUFU.EX2 R115, R115 ;  /* 0x0000007300737308 */ /* 0x000ff40000000800 */
[----:B------:R-:W-:Y:S01]  /*ebf0*/  MUFU.EX2 R124, R124 ;  /* 0x0000007c007c7308 */ /* 0x000fe20000000800 */
[C---:B----4-:R-:W-:Y:S09]  /*ec00*/  HMMA.16816.F32 R140, R20.reuse, R36, R140 ;  /* 0x00000024148c723c */ /* 0x050ff2000000188c */
[----:B------:R-:W-:Y:S10]  /*ec10*/  MUFU.EX2 R125, R125 ;  /* 0x0000007d007d7308 */ /* 0x000ff40000000800 */
[----:B------:R-:W-:Y:S01]  /*ec20*/  MUFU.EX2 R126, R126 ;  /* 0x0000007e007e7308 */ /* 0x000fe20000000800 */
[C---:B------:R-:W-:Y:S01]  /*ec30*/  HMMA.16816.F32 R144, R20.reuse, R38, R144 ;  /* 0x000000261490723c */ /* 0x040fe20000001890 */
[----:B------:R-:W-:Y:S08]  /*ec40*/  LDSM.16.MT88.4 R36, [R151+0xe000] ;  /* 0x00e000009724783b */ /* 0x000ff00000004200 */
[----:B------:R-:W4:Y:S10]  /*ec50*/  MUFU.EX2 R127, R127 ;  /* 0x0000007f007f7308 */ /* 0x000f340000000800 */
[----:B------:R-:W-:Y:S01]  /*ec60*/  MUFU.EX2 R128, R128 ;  /* 0x0000008000807308 */ /* 0x000fe20000000800 */
[C---:B-1----:R-:W-:Y:S09]  /*ec70*/  HMMA.16816.F32 R12, R20.reuse, R24, R12 ;  /* 0x00000018140c723c */ /* 0x042ff2000000180c */
[----:B------:R-:W-:Y:S10]  /*ec80*/  MUFU.EX2 R184, R184 ;  /* 0x000000b800b87308 */ /* 0x000ff40000000800 */
[----:B------:R-:W-:Y:S01]  /*ec90*/  MUFU.EX2 R130, R130 ;  /* 0x0000008200827308 */ /* 0x000fe20000000800 */
[----:B------:R-:W-:Y:S01]  /*eca0*/  HMMA.16816.F32 R16, R20, R26, R16 ;  /* 0x0000001a1410723c */ /* 0x000fe20000001810 */
[----:B------:R-:W1:Y:S08]  /*ecb0*/  LDSM.16.MT88.4 R24, [R171+0x3800] ;  /* 0x00380000ab18783b */ /* 0x000e700000004200 */
[----:B------:R-:W4:Y:S01]  /*ecc0*/  MUFU.EX2 R186, R186 ;  /* 0x000000ba00ba7308 */ /* 0x000f220000000800 */
        /* <DEDUP_REMOVED lines=9> */
[----:B------:R-:W-:Y:S07]  /*ed60*/  LDSM.16.MT88.4 R40, [R150+0x4800] ;  /* 0x004800009628783b */ /* 0x000fee0000004200 */
[C---:B-----5:R-:W-:Y:S08]  /*ed70*/  HMMA.16816.F32 R140, R20.reuse, R32, R140 ;  /* 0x00000020148c723c */ /* 0x060ff0000000188c */
[C---:B------:R-:W-:Y:S01]  /*ed80*/  HMMA.16816.F32 R144, R20.reuse, R34, R144 ;  /* 0x000000221490723c */ /* 0x040fe20000001890 */
[----:B------:R-:W5:Y:S07]  /*ed90*/  LDSM.16.MT88.4 R32, [R150+0x4000] ;  /* 0x004000009620783b */ /* 0x000f6e0000004200 */
[C---:B-1----:R-:W-:Y:S08]  /*eda0*/  HMMA.16816.F32 R12, R20.reuse, R24, R12 ;  /* 0x00000018140c723c */ /* 0x042ff0000000180c */
[----:B------:R-:W-:Y:S01]  /*edb0*/  HMMA.16816.F32 R16, R20, R26, R16 ;  /* 0x0000001a1410723c */ /* 0x000fe20000001810 */
[----:B------:R-:W1:Y:S02]  /*edc0*/  LDSM.16.MT88.4 R24, [R171+0x4000] ;  /* 0x00400000ab18783b */ /* 0x000e640000004200 */
        /* <DEDUP_REMOVED lines=9> */
[----:B------:R-:W2:Y:S07]  /*ee60*/  LDSM.16.MT88.4 R36, [R151+0xe800] ;  /* 0x00e800009724783b */ /* 0x000eae0000004200 */
[C---:B-----5:R-:W-:Y:S08]  /*ee70*/  HMMA.16816.F32 R140, R20.reuse, R32, R140 ;  /* 0x00000020148c723c */ /* 0x060ff0000000188c */
[C---:B------:R-:W-:Y:S01]  /*ee80*/  HMMA.16816.F32 R144, R20.reuse, R34, R144 ;  /* 0x000000221490723c */ /* 0x040fe20000001890 */
[----:B------:R-:W-:Y:S07]  /*ee90*/  LDSM.16.MT88.4 R32, [R151+0xf000] ;  /* 0x00f000009720783b */ /* 0x000fee0000004200 */
        /* <DEDUP_REMOVED lines=10> */
[C---:B--2---:R-:W-:Y:S08]  /*ef40*/  HMMA.16816.F32 R132, R20.reuse, R36, R132 ;  /* 0x000000241484723c */ /* 0x044ff00000001884 */
[C---:B------:R-:W-:Y:S01]  /*ef50*/  HMMA.16816.F32 R136, R20.reuse, R38, R136 ;  /* 0x000000261488723c */ /* 0x040fe20000001888 */
[----:B------:R-:W2:Y:S07]  /*ef60*/  LDSM.16.MT88.4 R36, [R150+0x5000] ;  /* 0x005000009624783b */ /* 0x000eae0000004200 */
[C---:B------:R-:W-:Y:S08]  /*ef70*/  HMMA.16816.F32 R140, R20.reuse, R40, R140 ;  /* 0x00000028148c723c */ /* 0x040ff0000000188c */
[C---:B------:R-:W-:Y:S08]  /*ef80*/  HMMA.16816.F32 R144, R20.reuse, R42, R144 ;  /* 0x0000002a1490723c */ /* 0x040ff00000001890 */
        /* <DEDUP_REMOVED lines=13> */
[C---:B--2---:R-:W-:Y:S08]  /*f060*/  HMMA.16816.F32 R140, R20.reuse, R36, R140 ;  /* 0x00000024148c723c */ /* 0x044ff0000000188c */
[C---:B------:R-:W-:Y:S01]  /*f070*/  HMMA.16816.F32 R144, R20.reuse, R38, R144 ;  /* 0x000000261490723c */ /* 0x040fe20000001890 */
[----:B------:R-:W2:Y:S07]  /*f080*/  LDSM.16.MT88.4 R36, [R150+0x5800] ;  /* 0x005800009624783b */ /* 0x000eae0000004200 */
        /* <DEDUP_REMOVED lines=10> */
[C---:B-----5:R-:W-:Y:S03]  /*f130*/  HMMA.16816.F32 R132, R20.reuse, R32, R132 ;  /* 0x000000201484723c */ /* 0x060fe60000001884 */
[----:B------:R-:W-:Y:S01]  /*f140*/  FADD.FTZ R32, R202, R2 ;  /* 0x00000002ca207221 */ /* 0x000fe20000010000 */
[----:B------:R-:W-:Y:S03]  /*f150*/  FADD.FTZ R2, R188, R0 ;  /* 0x00000000bc027221 */ /* 0x000fe60000010000 */
[----:B------:R-:W-:Y:S01]  /*f160*/  FADD.FTZ R32, R203, R32 ;  /* 0x00000020cb207221 */ /* 0x000fe20000010000 */
[C---:B------:R-:W-:Y:S03]  /*f170*/  HMMA.16816.F32 R136, R20.reuse, R34, R136 ;  /* 0x000000221488723c */ /* 0x040fe60000001888 */
[----:B------:R-:W-:Y:S01]  /*f180*/  FADD.FTZ R0, R193, R32 ;  /* 0x00000020c1007221 */ /* 0x000fe20000010000 */
[----:B------:R-:W-:Y:S01]  /*f190*/  FADD.FTZ R2, R190, R2 ;  /* 0x00000002be027221 */ /* 0x000fe20000010000 */
[----:B------:R-:W5:Y:S02]  /*f1a0*/  LDSM.16.MT88.4 R32, [R151+0x10000] ;  /* 0x010000009720783b */ /* 0x000f640000004200 */
[----:B------:R-:W-:Y:S01]  /*f1b0*/  FADD.FTZ R0, R195, R0 ;  /* 0x00000000c3007221 */ /* 0x000fe20000010000 */
[C---:B--2---:R-:W-:Y:S03]  /*f1c0*/  HMMA.16816.F32 R140, R20.reuse, R36, R140 ;  /* 0x00000024148c723c */ /* 0x044fe6000000188c */
[----:B------:R-:W-:Y:S01]  /*f1d0*/  FADD.FTZ R36, R192, R0 ;  /* 0x00000000c0247221 */ /* 0x000fe20000010000 */
[----:B------:R-:W-:Y:S04]  /*f1e0*/  FADD.FTZ R2, R191, R2 ;  /* 0x00000002bf027221 */ /* 0x000fe80000010000 */
[C---:B------:R-:W-:Y:S03]  /*f1f0*/  HMMA.16816.F32 R144, R20.reuse, R38, R144 ;  /* 0x000000261490723c */ /* 0x040fe60000001890 */
[----:B------:R-:W-:Y:S01]  /*f200*/  FADD.FTZ R0, R189, R2 ;  /* 0x00000002bd007221 */ /* 0x000fe20000010000 */
[----:B------:R-:W-:Y:S03]  /*f210*/  FADD.FTZ R2, R194, R36 ;  /* 0x00000024c2027221 */ /* 0x000fe60000010000 */
        /* <DEDUP_REMOVED lines=15> */
[----:B----4-:R-:W-:Y:S01]  /*f310*/  F2FP.F16.F32.PACK_AB R165, R127, R126 ;  /* 0x0000007e7fa5723e */ /* 0x010fe200000000ff */
[----:B------:R-:W-:Y:S01]  /*f320*/  FADD.FTZ R0, R167, R0 ;  /* 0x00000000a7007221 */ /* 0x000fe20000010000 */
[----:B------:R-:W-:Y:S01]  /*f330*/  F2FP.F16.F32.PACK_AB R167, R186, R130 ;  /* 0x00000082baa7723e */ /* 0x000fe200000000ff */
[----:B------:R-:W-:Y:S02]  /*f340*/  FADD.FTZ R2, R183, R2 ;  /* 0x00000002b7027221 */ /* 0x000fe40000010000 */
[C---:B---3--:R-:W-:Y:S03]  /*f350*/  HMMA.16816.F32 R4, R20.reuse, R28, R4 ;  /* 0x0000001c1404723c */ /* 0x048fe60000001804 */
[----:B------:R-:W-:Y:S01]  /*f360*/  FADD.FTZ R2, R177, R2 ;  /* 0x00000002b1027221 */ /* 0x000fe20000010000 */
[----:B------:R-:W-:Y:S01]  /*f370*/  FADD.FTZ R36, R164, R0 ;  /* 0x00000000a4247221 */ /* 0x000fe20000010000 */
[----:B------:R-:W-:Y:S02]  /*f380*/  F2FP.F16.F32.PACK_AB R164, R125, R124 ;  /* 0x0000007c7da4723e */ /* 0x000fe400000000ff */
[----:B------:R-:W-:Y:S01]  /*f390*/  FADD.FTZ R2, R176, R2 ;  /* 0x00000002b0027221 */ /* 0x000fe20000010000 */
[C---:B------:R-:W-:Y:S01]  /*f3a0*/  HMMA.16816.F32 R8, R20.reuse, R30, R8 ;  /* 0x0000001e1408723c */ /* 0x040fe20000001808 */
[----:B------:R-:W2:Y:S02]  /*f3b0*/  LDSM.16.MT88.4 R28, [R171+0x6000] ;  /* 0x00600000ab1c783b */ /* 0x000ea40000004200 */
[----:B------:R-:W-:Y:S01]  /*f3c0*/  FADD.FTZ R0, R173, R2 ;  /* 0x00000002ad007221 */ /* 0x000fe20000010000 */
[----:B------:R-:W-:Y:S01]  /*f3d0*/  FADD.FTZ R36, R166, R36 ;  /* 0x00000024a6247221 */ /* 0x000fe20000010000 */
[----:B------:R-:W-:Y:S02]  /*f3e0*/  F2FP.F16.F32.PACK_AB R166, R184, R128 ;  /* 0x00000080b8a6723e */ /* 0x000fe400000000ff */
        /* <DEDUP_REMOVED lines=10> */
[C---:B-1----:R-:W-:Y:S01]  /*f490*/  HMMA.16816.F32 R140, R20.reuse, R24, R140 ;  /* 0x00000018148c723c */ /* 0x042fe2000000188c */
[----:B------:R-:W-:Y:S02]  /*f4a0*/  LDSM.16.MT88.4 R156, [R170+0x11800] ;  /* 0x01180000aa9c783b */ /* 0x000fe40000004200 */
[----:B------:R-:W-:Y:S01]  /*f4b0*/  FADD.FTZ R0, R155, R0 ;  /* 0x000000009b007221 */ /* 0x000fe20000010000 */
[----:B------:R-:W-:Y:S03]  /*f4c0*/  FADD.FTZ R36, R44, R2 ;  /* 0x000000022c247221 */ /* 0x000fe60000010000 */
[----:B------:R-:W-:Y:S01]  /*f4d0*/  FADD.FTZ R0, R154, R0 ;  /* 0x000000009a007221 */ /* 0x000fe20000010000 */
[C---:B------:R-:W-:Y:S01]  /*f4e0*/  HMMA.16816.F32 R144, R20.reuse, R26, R144 ;  /* 0x0000001a1490723c */ /* 0x040fe20000001890 */
[----:B------:R-:W1:Y:S02]  /*f4f0*/  LDSM.16.MT88.4 R24, [R151+0x10800] ;  /* 0x010800009718783b */ /* 0x000e640000004200 */
[----:B------:R-:W-:Y:S04]  /*f500*/  FADD.FTZ R0, R46, R0 ;  /* 0x000000002e007221 */ /* 0x000fe80000010000 */
[----:B------:R-:W-:Y:S01]  /*f510*/  FADD.FTZ R2, R47, R0 ;  /* 0x000000002f027221 */ /* 0x000fe20000010000 */
[----:B------:R-:W-:Y:S01]  /*f520*/  FADD.FTZ R0, R45, R36 ;  /* 0x000000242d007221 */ /* 0x000fe20000010000 */
        /* <DEDUP_REMOVED lines=49> */
[----:B------:R-:W3:Y:S02]  /*f840*/  LDSM.16.MT88.4 R32, [R150+0x7000] ;  /* 0x007000009620783b */ /* 0x000ee40000004200 */
        /* <DEDUP_REMOVED lines=36> */
[----:B--2---:R-:W-:Y:S01]  /*fa90*/  MOV R151, R149 ;  /* 0x0000009500977202 */ /* 0x004fe20000000f00 */
[C---:B-1----:R-:W-:Y:S03]  /*faa0*/  HMMA.16816.F32 R12, R20.reuse, R24, R12 ;  /* 0x00000018140c723c */ /* 0x042fe6000000180c */
[----:B------:R-:W-:Y:S01]  /*fab0*/  FADD.FTZ R2, R101, R2 ;  /* 0x0000000265027221 */ /* 0x000fe20000010000 */
[----:B------:R-:W-:Y:S03]  /*fac0*/  FADD.FTZ R0, R106, R0 ;  /* 0x000000006a007221 */ /* 0x000fe60000010000 */
[----:B------:R-:W-:Y:S01]  /*fad0*/  FADD.FTZ R2, R104, R2 ;  /* 0x0000000268027221 */ /* 0x000fe20000010000 */
[----:B------:R-:W-:Y:S01]  /*fae0*/  HMMA.16816.F32 R16, R20, R26, R16 ;  /* 0x0000001a1410723c */ /* 0x000fe20000001810 */
[----:B------:R1:W2:Y:S02]  /*faf0*/  LDSM.16.MT88.4 R20, [R150+0x7800] ;  /* 0x007800009614783b */ /* 0x0002a40000004200 */
[----:B------:R-:W-:Y:S01]  /*fb00*/  FADD.FTZ R0, R107, R0 ;  /* 0x000000006b007221 */ /* 0x000fe20000010000 */
[----:B------:R-:W-:Y:S03]  /*fb10*/  FADD.FTZ R2, R105, R2 ;  /* 0x0000000269027221 */ /* 0x000fe60000010000 */
[----:B------:R-:W-:Y:S01]  /*fb20*/  FADD.FTZ R0, R110, R0 ;  /* 0x000000006e007221 */ /* 0x000fe20000010000 */
[C---:B------:R-:W-:Y:S01]  /*fb30*/  HMMA.16816.F32 R152, R164.reuse, R156, R4 ;  /* 0x0000009ca498723c */ /* 0x040fe20000001804 */
[----:B------:R-:W3:Y:S04]  /*fb40*/  LDSM.16.MT88.4 R4, [R171+0x7800] ;  /* 0x00780000ab04783b */ /* 0x000ee80000004200 */
[----:B------:R-:W-:Y:S01]  /*fb50*/  FADD.FTZ R2, R108, R2 ;  /* 0x000000026c027221 */ /* 0x000fe20000010000 */
[----:B------:R-:W-:Y:S02]  /*fb60*/  FADD.FTZ R0, R111, R0 ;  /* 0x000000006f007221 */ /* 0x000fe40000010000 */
[C---:B------:R-:W-:Y:S03]  /*fb70*/  HMMA.16816.F32 R156, R164.reuse, R158, R8 ;  /* 0x0000009ea49c723c */ /* 0x040fe60000001808 */
[----:B------:R-:W-:Y:S01]  /*fb80*/  FADD.FTZ R2, R109, R2 ;  /* 0x000000026d027221 */ /* 0x000fe20000010000 */
[----:B------:R-:W-:Y:S03]  /*fb90*/  FADD.FTZ R0, R114, R0 ;  /* 0x0000000072007221 */ /* 0x000fe60000010000 */
[----:B------:R-:W-:Y:S01]  /*fba0*/  FADD.FTZ R2, R112, R2 ;  /* 0x0000000270027221 */ /* 0x000fe20000010000 */
[C---:B----4-:R-:W-:Y:S03]  /*fbb0*/  HMMA.16816.F32 R132, R164.reuse, R28, R132 ;  /* 0x0000001ca484723c */ /* 0x050fe60000001884 */
[----:B------:R-:W-:Y:S01]  /*fbc0*/  FADD.FTZ R0, R115, R0 ;  /* 0x0000000073007221 */ /* 0x000fe20000010000 */
[----:B------:R-:W-:Y:S01]  /*fbd0*/  FADD.FTZ R2, R113, R2 ;  /* 0x0000000271027221 */ /* 0x000fe20000010000 */
[----:B-1----:R-:W-:Y:S02]  /*fbe0*/  MOV R150, R148 ;  /* 0x0000009400967202 */ /* 0x002fe40000000f00 */
[----:B------:R-:W-:Y:S01]  /*fbf0*/  FADD.FTZ R0, R118, R0 ;  /* 0x0000000076007221 */ /* 0x000fe20000010000 */
[C---:B------:R-:W-:Y:S03]  /*fc00*/  HMMA.16816.F32 R136, R164.reuse, R30, R136 ;  /* 0x0000001ea488723c */ /* 0x040fe60000001888 */
[----:B------:R-:W-:Y:S01]  /*fc10*/  FADD.FTZ R2, R116, R2 ;  /* 0x0000000274027221 */ /* 0x000fe20000010000 */
[----:B------:R-:W-:Y:S03]  /*fc20*/  FADD.FTZ R0, R119, R0 ;  /* 0x0000000077007221 */ /* 0x000fe60000010000 */
[----:B------:R-:W-:Y:S01]  /*fc30*/  FADD.FTZ R2, R117, R2 ;  /* 0x0000000275027221 */ /* 0x000fe20000010000 */
        /* <DEDUP_REMOVED lines=9> */
[C---:B---3--:R-:W-:Y:S03]  /*fcd0*/  HMMA.16816.F32 R160, R164.reuse, R4, R12 ;  /* 0x00000004a4a0723c */ /* 0x048fe6000000180c */
[----:B------:R-:W-:Y:S01]  /*fce0*/  FADD.FTZ R3, R125, R2 ;  /* 0x000000027d037221 */ /* 0x000fe20000010000 */
[----:B------:R-:W-:Y:S01]  /*fcf0*/  FADD.FTZ R2, R130, R0 ;  /* 0x0000000082027221 */ /* 0x000fe20000010000 */
[----:B------:R-:W-:Y:S02]  /*fd00*/  IADD3 R0, PT, PT, R242, -0x1, RZ ;  /* 0xfffffffff2007810 */ /* 0x000fe40007ffe0ff */
[----:B------:R-:W-:Y:S01]  /*fd10*/  FADD.FTZ R3, R128, R3 ;  /* 0x0000000380037221 */ /* 0x000fe20000010000 */
[----:B------:R-:W-:Y:S03]  /*fd20*/  HMMA.16816.F32 R164, R164, R6, R16 ;  /* 0x00000006a4a4723c */ /* 0x000fe60000001810 */
[----:B------:R-:W-:Y:S01]  /*fd30*/  FADD.FTZ R249, R186, R2 ;  /* 0x00000002baf97221 */ /* 0x000fe20000010000 */
[----:B------:R-:W-:Y:S01]  /*fd40*/  MOV R242, R0 ;  /* 0x0000000000f27202 */ /* 0x000fe20000000f00 */
[----:B------:R-:W-:Y:S03]  /*fd50*/  FADD.FTZ R248, R184, R3 ;  /* 0x00000003b8f87221 */ /* 0x000fe60000010000 */
[----:B------:R-:W-:Y:S01]  /*fd60*/  @!UPT UIADD3 URZ, UPT, UPT, URZ, URZ, URZ ;  /* 0x000000fffffff290 */ /* 0x000fe2000fffe0ff */
[----:B------:R-:W-:Y:S11]  /*fd70*/  @P0 BRA `(.L_x_784) ;  /* 0xffffffa400700947 */ /* 0x000ff6000383ffff */
.L_x_777:
        /* <DEDUP_REMOVED lines=11> */
.L_x_798:
[----:B------:R-:W3:Y:S01]  /*fe30*/  MUFU.RCP R0, R21 ;  /* 0x0000001500007308 */ /* 0x000ee20000001000 */
[----:B------:R-:W-:Y:S01]  /*fe40*/  FSETP.NE.FTZ.AND P1, PT, R21, RZ, PT ;  /* 0x000000ff1500720b */ /* 0x000fe20003f35000 */
[----:B----4-:R-:W-:Y:S01]  /*fe50*/  FADD.FTZ R22, R2, R22 ;  /* 0x0000001602167221 */ /* 0x010fe20000010000 */
[C---:B------:R-:W-:Y:S02]  /*fe60*/  SHF.L.U32 R5, R233.reuse, 0x4, RZ ;  /* 0x00000004e9057819 */ /* 0x040fe400000006ff */
[----:B------:R-:W-:Y:S02]  /*fe70*/  SHF.L.U32 R3, R233, 0x1, RZ ;  /* 0x00000001e9037819 */ /* 0x000fe400000006ff */
[----:B------:R-:W-:Y:S02]  /*fe80*/  LOP3.LUT R5, R5, 0x1c0, RZ, 0xc0, !PT ;  /* 0x000001c005057812 */ /* 0x000fe400078ec0ff */
[----:B------:R-:W-:Y:S02]  /*fe90*/  FSETP.NE.FTZ.AND P0, PT, R22, RZ, PT ;  /* 0x000000ff1600720b */ /* 0x000fe40003f15000 */
[----:B------:R-:W-:-:S02]  /*fea0*/  LOP3.LUT R231, R231, 0x6, R3, 0xf8, !PT ;  /* 0x00000006e7e77812 */ /* 0x000fc400078ef803 */
[----:B------:R-:W-:Y:S02]  /*feb0*/  MOV R16, 0x10 ;  /* 0x0000001000107802 */ /* 0x000fe40000000f00 */
[----:B------:R-:W-:Y:S02]  /*fec0*/  R2P PR, R233, 0x18 ;  /* 0x00000018e9007804 */ /* 0x000fe40000000000 */
[----:B------:R-:W-:Y:S02]  /*fed0*/  SEL R16, R16, 0xfffffff0, !P2 ;  /* 0xfffffff010107807 */ /* 0x000fe40005000000 */
[----:B---3--:R-:W-:Y:S02]  /*fee0*/  FSEL R2, R0, 1, P1 ;  /* 0x3f80000000027808 */ /* 0x008fe40000800000 */
[----:B------:R-:W2:Y:S01]  /*fef0*/  MUFU.RCP R0, R22 ;  /* 0x0000001600007308 */ /* 0x000ea20000001000 */
[----:B------:R-:W-:Y:S02]  /*ff00*/  SEL R6, R6, 0xffffffe0, !P3 ;  /* 0xffffffe006067807 */ /* 0x000fe40005800000 */
        /* <DEDUP_REMOVED lines=17> */
[----:B--2---:R-:W-:Y:S02]  /*10020*/  FSEL R0, R0, 1, P0 ;  /* 0x3f80000000007808 */ /* 0x004fe40000000000 */
[----:B------:R-:W-:Y:S02]  /*10030*/  LOP3.LUT R2, R231, R2, RZ, 0xfc, !PT ;  /* 0x00000002e7027212 */ /* 0x000fe400078efcff */
[----:B------:R-:W-:Y:S01]  /*10040*/  F2FP.F16.F32.PACK_AB R4, R4, R156 ;  /* 0x0000009c0404723e */ /* 0x000fe200000000ff */
        /* <DEDUP_REMOVED lines=17> */
[----:B------:R-:W-:-:S02]  /*10160*/  F2FP.F16.F32.PACK_AB R0, R153, R152 ;  /* 0x000000989900723e */ /* 0x000fc400000000ff */
[----:B------:R-:W-:Y:S02]  /*10170*/  F2FP.F16.F32.PACK_AB R3, R3, R154 ;  /* 0x0000009a0303723e */ /* 0x000fe400000000ff */
[-C--:B------:R-:W-:Y:S01]  /*10180*/  IADD3 R5, PT, PT, R16, R229.reuse, RZ ;  /* 0x000000e510057210 */ /* 0x080fe20007ffe0ff */
[----:B------:R2:W-:Y:S01]  /*10190*/  STS [R229], R0 ;  /* 0x00000000e5007388 */ /* 0x0005e20000000800 */
[----:B------:R-:W-:Y:S02]  /*101a0*/  F2FP.F16.F32.PACK_AB R10, R10, R158 ;  /* 0x0000009e0a0a723e */ /* 0x000fe400000000ff */
[----:B------:R-:W-:Y:S01]  /*101b0*/  IADD3 R2, PT, PT, R6, R229, RZ ;  /* 0x000000e506027210 */ /* 0x000fe20007ffe0ff */
        /* <DEDUP_REMOVED lines=14> */
[----:B------:R-:W-:Y:S01]  /*102a0*/  F2FP.F16.F32.PACK_AB R12, R12, R162 ;  /* 0x000000a20c0c723e */ /* 0x000fe200000000ff */
[C---:B--2---:R-:W-:Y:S01]  /*102b0*/  VIADD R0, R229.reuse, 0x40 ;  /* 0x00000040e5007836 */ /* 0x044fe20000000000 */
[----:B------:R-:W-:Y:S02]  /*102c0*/  @P4 IADD3 R0, PT, PT, R229, -0x40, RZ ;  /* 0xffffffc0e5004810 */ /* 0x000fe40007ffe0ff */
[----:B------:R-:W-:Y:S02]  /*102d0*/  F2FP.F16.F32.PACK_AB R17, R17, R164 ;  /* 0x000000a41111723e */ /* 0x000fe400000000ff */
[----:B------:R-:W-:Y:S01]  /*102e0*/  F2FP.F16.F32.PACK_AB R11, R11, R166 ;  /* 0x000000a60b0b723e */ /* 0x000fe200000000ff */
[C---:B---3--:R-:W-:Y:S01]  /*102f0*/  IMAD.IADD R3, R16.reuse, 0x1, R0 ;  /* 0x0000000110037824 */ /* 0x048fe200078e0200 */
[----:B----4-:R-:W-:-:S05]  /*10300*/  IADD3 R4, PT, PT, R16, R2, RZ ;  /* 0x0000000210047210 */ /* 0x010fca0007ffe0ff */
[----:B------:R-:W-:Y:S04]  /*10310*/  STS [R4], R7 ;  /* 0x0000000704007388 */ /* 0x000fe80000000800 */
[----:B------:R-:W-:Y:S01]  /*10320*/  STS [R4+0x400], R15 ;  /* 0x0004000f04007388 */ /* 0x000fe20000000800 */
[----:B-1----:R-:W-:-:S03]  /*10330*/  IADD3 R2, PT, PT, R6, R0, RZ ;  /* 0x0000000006027210 */ /* 0x002fc60007ffe0ff */
[----:B------:R-:W-:Y:S04]  /*10340*/  STS [R0], R14 ;  /* 0x0000000e00007388 */ /* 0x000fe80000000800 */
[----:B------:R1:W-:Y:S04]  /*10350*/  STS [R0+0x400], R13 ;  /* 0x0004000d00007388 */ /* 0x0003e80000000800 */
[----:B------:R-:W-:Y:S04]  /*10360*/  STS [R3], R20 ;  /* 0x0000001403007388 */ /* 0x000fe80000000800 */
[----:B------:R-:W-:Y:S04]  /*10370*/  STS [R3+0x400], R19 ;  /* 0x0004001303007388 */ /* 0x000fe80000000800 */
[----:B------:R-:W-:Y:S04]  /*10380*/  STS [R2], R18 ;  /* 0x0000001202007388 */ /* 0x000fe80000000800 */
[----:B------:R-:W-:Y:S01]  /*10390*/  STS [R2+0x400], R12 ;  /* 0x0004000c02007388 */ /* 0x000fe20000000800 */
[----:B-1----:R-:W-:-:S05]  /*103a0*/  IADD3 R0, PT, PT, R16, R2, RZ ;  /* 0x0000000210007210 */ /* 0x002fca0007ffe0ff */
[----:B------:R-:W-:Y:S04]  /*103b0*/  STS [R0], R17 ;  /* 0x0000001100007388 */ /* 0x000fe80000000800 */
[----:B------:R1:W-:Y:S04]  /*103c0*/  STS [R0+0x400], R11 ;  /* 0x0004000b00007388 */ /* 0x0003e80000000800 */
[----:B------:R-:W2:Y:S04]  /*103d0*/  LD.E.64 R4, desc[UR4][R168.64+0x88] ;  /* 0x00008804a8047980 */ /* 0x000ea8000c101b00 */
[----:B-1----:R-:W3:Y:S01]  /*103e0*/  LD.E.U8 R0, desc[UR4][R168.64+0x1c8] ;  /* 0x0001c804a8007980 */ /* 0x002ee2000c101100 */
[----:B------:R-:W1:Y:S01]  /*103f0*/  S2R R38, SR_CTAID.Z ;  /* 0x0000000000267919 */ /* 0x000e620000002700 */
[----:B------:R-:W1:Y:S01]  /*10400*/  S2R R39, SR_CTAID.Y ;  /* 0x0000000000277919 */ /* 0x000e620000002600 */
[----:B---3--:R-:W-:-:S13]  /*10410*/  ISETP.NE.AND P3, PT, R0, RZ, PT ;  /* 0x000000ff0000720c */ /* 0x008fda0003f65270 */
[----:B------:R-:W1:Y:S04]  /*10420*/  @!P3 LD.E R3, desc[UR4][R168.64+0x60] ;  /* 0x00006004a803b980 */ /* 0x000e68000c101900 */
[----:B------:R-:W3:Y:S01]  /*10430*/  @!P3 LD.E R6, desc[UR4][R168.64+0xb4] ;  /* 0x0000b404a806b980 */ /* 0x000ee2000c101900 */
[----:B------:R-:W4:Y:S08]  /*10440*/  @P1 MUFU.LG2 R0, R21 ;  /* 0x0000001500001308 */ /* 0x000f300000000c00 */
[----:B------:R-:W2:Y:S01]  /*10450*/  @P0 MUFU.LG2 R2, R22 ;  /* 0x0000001600020308 */ /* 0x000ea20000000c00 */
[----:B------:R-:W-:Y:S01]  /*10460*/  ISETP.NE.AND P2, PT, R252, -0x1, PT ;  /* 0xfffffffffc00780c */ /* 0x000fe20003f45270 */
[----:B------:R-:W-:Y:S01]  /*10470*/  BSSY.RECONVERGENT B0, `(.L_x_786) ;  /* 0x0000014000007945 */ /* 0x000fe20003800200 */
[----:B------:R-:W-:-:S02]  /*10480*/  LOP3.LUT R12, R230, 0x30, RZ, 0xc0, !PT ;  /* 0x00000030e60c7812 */ /* 0x000fc400078ec0ff */
[----:B------:R-:W-:Y:S01]  /*10490*/  SHF.R.U32.HI R8, RZ, 0x2, R233 ;  /* 0x00000002ff087819 */ /* 0x000fe200000116e9 */
[----:B----4-:R-:W-:Y:S01]  /*104a0*/  @P1 FMUL.FTZ R7, R0, 0.69314718246459960938 ;  /* 0x3f31721800071820 */ /* 0x010fe20000410000 */
[----:B------:R-:W-:Y:S02]  /*104b0*/  MOV R18, 0x7f800000 ;  /* 0x7f80000000127802 */ /* 0x000fe40000000f00 */
[----:B------:R-:W-:Y:S01]  /*104c0*/  MOV R17, 0x7f800000 ;  /* 0x7f80000000117802 */ /* 0x000fe20000000f00 */
[----:B-----5:R-:W-:Y:S01]  /*104d0*/  @P1 FFMA.FTZ R18, R23, R149, R7 ;  /* 0x0000009517121223 */ /* 0x020fe20000010007 */
[----:B--2---:R-:W-:Y:S01]  /*104e0*/  @P0 FMUL.FTZ R2, R2, 0.69314718246459960938 ;  /* 0x3f31721802020820 */ /* 0x004fe20000410000 */
[----:B------:R-:W-:Y:S02]  /*104f0*/  LOP3.LUT R12, R12, 0x7, R8, 0xf8, !PT ;  /* 0x000000070c0c7812 */ /* 0x000fe400078ef808 */
[----:B------:R-:W-:Y:S02]  /*10500*/  @P2 IMAD R19, R5, R252, RZ ;  /* 0x000000fc05132224 */ /* 0x000fe400078e02ff */
[----:B------:R-:W-:Y:S01]  /*10510*/  @P0 FFMA.FTZ R17, R23, R148, R2 ;  /* 0x0000009417110223 */ /* 0x000fe20000010002 */
[----:B------:R-:W-:-:S04]  /*10520*/  @P2 IMAD.WIDE.U32 R14, R4, R252, RZ ;  /* 0x000000fc040e2225 */ /* 0x000fc800078e00ff */
[----:B-1----:R-:W-:-:S04]  /*10530*/  @!P3 IMAD R0, R3, R39, R38 ;  /* 0x000000270300b224 */ /* 0x002fc800078e0226 */
[----:B---3--:R-:W-:Y:S01]  /*10540*/  @!P3 IMAD R0, R0, R6, RZ ;  /* 0x000000060000b224 */ /* 0x008fe200078e02ff */
[----:B------:R-:W-:Y:S06]  /*10550*/  @!P3 BRA `(.L_x_787) ;  /* 0x000000000014b947 */ /* 0x000fec0003800000 */
[----:B------:R-:W2:Y:S04]  /*10560*/  @!P2 LD.E R0, desc[UR4][R168.64+0xb4] ;  /* 0x0000b404a800a980 */ /* 0x000ea8000c101900 */
[----:B------:R-:W3:Y:S01]  /*10570*/  LD.E R2, desc[UR4][R168.64+0xd4] ;  /* 0x0000d404a8027980 */ /* 0x000ee2000c101900 */
[----:B--2---:R-:W-:Y:S02]  /*10580*/  @!P2 IMAD R252, R0, R39, RZ ;  /* 0x0000002700fca224 */ /* 0x004fe400078e02ff */
[----:B---3--:R-:W-:-:S05]  /*10590*/  IMAD R0, R2, R38, RZ ;  /* 0x0000002602007224 */ /* 0x008fca00078e02ff */
[----:B------:R-:W-:Y:S02]  /*105a0*/  IADD3 R0, PT, PT, R0, R252, RZ ;  /* 0x000000fc00007210 */ /* 0x000fe40007ffe0ff */
.L_x_787:
[----:B------:R-:W-:Y:S05]  /*105b0*/  BSYNC.RECONVERGENT B0 ;  /* 0x0000000000007941 */ /* 0x000fea0003800200 */
.L_x_786:
[----:B------:R1:W5:Y:S01]  /*105c0*/  LDL R37, [R1] ;  /* 0x0000000001257983 */ /* 0x0003620000100800 */
[----:B------:R-:W2:Y:S01]  /*105d0*/  S2R R2, SR_CTAID.X ;  /* 0x0000000000027919 */ /* 0x000ea20000002500 */
[----:B------:R-:W-:Y:S05]  /*105e0*/  WARPSYNC.ALL ;  /* 0x0000000000007948 */ /* 0x000fea0003800000 */
[----:B------:R1:W5:Y:S04]  /*105f0*/  @!P2 LD.E.64 R6, desc[UR4][R168.64+0x80] ;  /* 0x00008004a806a980 */ /* 0x000368000c101b00 */
[----:B------:R1:W5:Y:S04]  /*10600*/  LD.E.64 R8, desc[UR4][R168.64+0x90] ;  /* 0x00009004a8087980 */ /* 0x000368000c101b00 */
[----:B------:R1:W5:Y:S01]  /*10610*/  LD.E.64 R10, desc[UR4][R168.64+0x70] ;  /* 0x00007004a80a7980 */ /* 0x000362000c101b00 */
[----:B--2---:R-:W-:-:S03]  /*10620*/  SHF.L.U32 R36, R2, 0x6, RZ ;  /* 0x0000000602247819 */ /* 0x004fc600000006ff */
[----:B------:R1:W5:Y:S01]  /*10630*/  LD.E.64 R2, desc[UR4][R168.64+0xa0] ;  /* 0x0000a004a8027980 */ /* 0x000362000c101b00 */
[----:B------:R-:W-:Y:S01]  /*10640*/  BAR.SYNC.DEFER_BLOCKING 0x0 ;  /* 0x0000000000007b1d */ /* 0x000fe20000010000 */
[----:B------:R-:W-:-:S05]  /*10650*/  LOP3.LUT P0, RZ, R233, 0x3, RZ, 0xc0, !PT ;  /* 0x00000003e9ff7812 */ /* 0x000fca000780c0ff */
[----:B------:R1:W2:Y:S04]  /*10660*/  LDS.128 R20, [R234] ;  /* 0x00000000ea147984 */ /* 0x0002a80000000c00 */
[----:B------:R1:W3:Y:S04]  /*10670*/  LDS.128 R24, [R234+0x800] ;  /* 0x00080000ea187984 */ /* 0x0002e80000000c00 */
[----:B------:R1:W4:Y:S04]  /*10680*/  LDS.128 R28, [R234+0x1000] ;  /* 0x00100000ea1c7984 */ /* 0x0003280000000c00 */
[----:B------:R1:W1:Y:S01]  /*10690*/  LDS.128 R32, [R234+0x1800] ;  /* 0x00180000ea207984 */ /* 0x0002620000000c00 */
[----:B------:R-:W-:Y:S04]  /*106a0*/  BSSY.RECONVERGENT B0, `(.L_x_788) ;  /* 0x000000c000007945 */ /* 0x000fe80003800200 */
[----:B------:R-:W-:Y:S05]  /*106b0*/  @P0 BRA `(.L_x_789) ;  /* 0x0000000000280947 */ /* 0x000fea0003800000 */
[----:B------:R-:W-:Y:S01]  /*106c0*/  IMAD.IADD R0, R36, 0x1, R0 ;  /* 0x0000000124007824 */ /* 0x000fe200078e0200 */
[C---:B-----5:R-:W-:Y:S01]  /*106d0*/  ISETP.GE.AND P3, PT, R12.reuse, R37, PT ;  /* 0x000000250c00720c */ /* 0x060fe20003f66270 */
        /* <DEDUP_REMOVED lines=8> */
.L_x_789:
[----:B------:R-:W-:Y:S05]  /*10760*/  BSYNC.RECONVERGENT B0 ;  /* 0x0000000000007941 */ /* 0x000fea0003800200 */
.L_x_788:
[----:B------:R-:W2:Y:S01]  /*10770*/  LD.E R12, desc[UR4][R168.64+0xc0] ;  /* 0x0000c004a80c7980 */ /* 0x000ea2000c101900 */
[-C--:B-----5:R-:W-:Y:S01]  /*10780*/  @!P2 IMAD R0, R7, R39.reuse, RZ ;  /* 0x000000270700a224 */ /* 0x0a0fe200078e02ff */
[----:B------:R-:W-:Y:S01]  /*10790*/  SHF.R.U32.HI R233, RZ, 0x3, R233 ;  /* 0x00000003ffe97819 */ /* 0x000fe200000116e9 */
[----:B-1----:R-:W-:Y:S01]  /*107a0*/  @!P2 IMAD.WIDE.U32 R2, R6, R39, RZ ;  /* 0x000000270602a225 */ /* 0x002fe200078e00ff */
[----:B------:R-:W-:Y:S03]  /*107b0*/  BSSY.RECONVERGENT B0, `(.L_x_790) ;  /* 0x0000029000007945 */ /* 0x000fe60003800200 */
[----:B------:R-:W-:Y:S02]  /*107c0*/  @!P2 IMAD.IADD R7, R3, 0x1, R0 ;  /* 0x000000010307a824 */ /* 0x000fe400078e0200 */
[----:B------:R-:W-:Y:S01]  /*107d0*/  @!P2 IMAD.MOV.U32 R0, RZ, RZ, R2 ;  /* 0x000000ffff00a224 */ /* 0x000fe200078e0002 */
[----:B------:R-:W-:Y:S01]  /*107e0*/  MOV R2, R228 ;  /* 0x000000e400027202 */ /* 0x000fe20000000f00 */
[----:B------:R-:W-:Y:S01]  /*107f0*/  IMAD.MOV.U32 R3, RZ, RZ, RZ ;  /* 0x000000ffff037224 */ /* 0x000fe200078e00ff */
[----:B------:R-:W-:Y:S01]  /*10800*/  @P2 MOV R0, R14 ;  /* 0x0000000e00002202 */ /* 0x000fe20000000f00 */
[----:B------:R-:W-:-:S02]  /*10810*/  IMAD R6, R5, R36, RZ ;  /* 0x0000002405067224 */ /* 0x000fc400078e02ff */
[----:B------:R-:W-:-:S04]  /*10820*/  IMAD.WIDE.U32 R2, R36, R4, R2 ;  /* 0x0000000424027225 */ /* 0x000fc800078e0002 */
[----:B------:R-:W-:Y:S02]  /*10830*/  IMAD R9, R9, R38, RZ ;  /* 0x0000002609097224 */ /* 0x000fe400078e02ff */
[----:B------:R-:W-:Y:S01]  /*10840*/  @P2 IMAD.IADD R7, R15, 0x1, R19 ;  /* 0x000000010f072824 */ /* 0x000fe200078e0213 */
[----:B--2---:R-:W-:Y:S01]  /*10850*/  ISETP.GE.AND P1, PT, R228, R12, PT ;  /* 0x0000000ce400720c */ /* 0x004fe20003f26270 */
[----:B------:R-:W-:Y:S01]  /*10860*/  IMAD.WIDE.U32 R12, R8, R38, RZ ;  /* 0x00000026080c7225 */ /* 0x000fe200078e00ff */
[----:B------:R-:W-:Y:S02]  /*10870*/  IADD3 R8, PT, PT, R3, R6, RZ ;  /* 0x0000000603087210 */ /* 0x000fe40007ffe0ff */
[----:B------:R-:W-:Y:S01]  /*10880*/  ISETP.GE.OR P0, PT, R233, R37, P1 ;  /* 0x00000025e900720c */ /* 0x000fe20000f06670 */
[----:B------:R-:W-:Y:S01]  /*10890*/  IMAD.IADD R3, R13, 0x1, R9 ;  /* 0x000000010d037824 */ /* 0x000fe200078e0209 */
[----:B------:R-:W-:Y:S01]  /*108a0*/  IADD3 R6, P3, P2, R12, R2, R0 ;  /* 0x000000020c067210 */ /* 0x000fe20007a7e000 */
[C---:B------:R-:W-:Y:S01]  /*108b0*/  VIADD R12, R233.reuse, 0x20 ;  /* 0x00000020e90c7836 */ /* 0x040fe20000000000 */
[----:B------:R-:W-:-:S02]  /*108c0*/  IADD3 R13, PT, PT, R233, 0x10, RZ ;  /* 0x00000010e90d7810 */ /* 0x000fc40007ffe0ff */
[----:B------:R-:W-:Y:S02]  /*108d0*/  IADD3.X R7, PT, PT, R3, R8, R7, P3, P2 ;  /* 0x0000000803077210 */ /* 0x000fe40001fe4407 */
[----:B------:R-:W-:Y:S02]  /*108e0*/  IADD3 R9, PT, PT, R233, 0x30, RZ ;  /* 0x00000030e9097810 */ /* 0x000fe40007ffe0ff */
[-C--:B------:R-:W-:Y:S02]  /*108f0*/  ISETP.GE.OR P4, PT, R13, R37.reuse, P1 ;  /* 0x000000250d00720c */ /* 0x080fe40000f86670 */
[----:B------:R-:W-:Y:S01]  /*10900*/  ISETP.GE.OR P3, PT, R12, R37, P1 ;  /* 0x000000250c00720c */ /* 0x000fe20000f66670 */
[----:B------:R-:W-:Y:S01]  /*10910*/  @!P0 IMAD R0, R5, R233, RZ ;  /* 0x000000e905008224 */ /* 0x000fe200078e02ff */
[----:B------:R-:W-:Y:S01]  /*10920*/  ISETP.GE.OR P1, PT, R9, R37, P1 ;  /* 0x000000250900720c */ /* 0x000fe20000f26670 */
[----:B------:R-:W-:-:S04]  /*10930*/  @!P0 IMAD.WIDE.U32 R2, R233, R4, R6 ;  /* 0x00000004e9028225 */ /* 0x000fc800078e0006 */
[----:B------:R-:W-:Y:S01]  /*10940*/  @!P0 IMAD.IADD R0, R3, 0x1, R0 ;  /* 0x0000000103008824 */ /* 0x000fe200078e0200 */
[----:B------:R-:W-:-:S04]  /*10950*/  @!P0 LEA R8, P2, R2, R10, 0x1 ;  /* 0x0000000a02088211 */ /* 0x000fc800078408ff */
[----:B------:R-:W-:-:S05]  /*10960*/  @!P0 LEA.HI.X R9, R2, R11, R0, 0x1, P2 ;  /* 0x0000000b02098211 */ /* 0x000fca00010f0c00 */
[----:B------:R1:W-:Y:S01]  /*10970*/  @!P0 ST.E.128 desc[UR4][R8.64], R20 ;  /* 0x0000001408008985 */ /* 0x0003e2000c101d04 */
[----:B------:R-:W-:Y:S05]  /*10980*/  @P4 BRA `(.L_x_791) ;  /* 0x00000000002c4947 */ /* 0x000fea0003800000 */
[----:B-1----:R-:W-:Y:S01]  /*10990*/  IADD3 R8, P0, PT, R233, 0x10, RZ ;  /* 0x00000010e9087810 */ /* 0x002fe20007f1e0ff */
        /* <DEDUP_REMOVED lines=9> */
[----:B---3--:R2:W-:Y:S02]  /*10a30*/  ST.E.128 desc[UR4][R8.64], R24 ;  /* 0x0000001808007985 */ /* 0x0085e4000c101d04 */
.L_x_791:
[----:B------:R-:W-:Y:S05]  /*10a40*/  BSYNC.RECONVERGENT B0 ;  /* 0x0000000000007941 */ /* 0x000fea0003800200 */
.L_x_790:
[----:B------:R-:W-:Y:S04]  /*10a50*/  BSSY.RECONVERGENT B0, `(.L_x_792) ;  /* 0x000000d000007945 */ /* 0x000fe80003800200 */
[----:B------:R-:W-:Y:S05]  /*10a60*/  @P3 BRA `(.L_x_793) ;  /* 0x00000000002c3947 */ /* 0x000fea0003800000 */
[----:B-12---:R-:W-:Y:S01]  /*10a70*/  IADD3 R8, P0, PT, R233, 0x20, RZ ;  /* 0x00000020e9087810 */ /* 0x006fe20007f1e0ff */
        /* <DEDUP_REMOVED lines=10> */
.L_x_793:
[----:B------:R-:W-:Y:S05]  /*10b20*/  BSYNC.RECONVERGENT B0 ;  /* 0x0000000000007941 */ /* 0x000fea0003800200 */
.L_x_792:
[----:B-12---:R-:W-:Y:S02]  /*10b30*/  MOV R9, 0x50 ;  /* 0x0000005000097802 */ /* 0x006fe40000000f00 */
[----:B------:R-:W-:-:S03]  /*10b40*/  MOV R3, 0x0 ;  /* 0x0000000000037802 */ /* 0x000fc60000000f00 */
[----:B------:R-:W-:-:S04]  /*10b50*/  IMAD.MOV.U32 R2, RZ, RZ, R9 ;  /* 0x000000ffff027224 */ /* 0x000fc800078e0009 */
[----:B---34-:R-:W-:Y:S05]  /*10b60*/  @P1 RET.REL.NODEC R2 `(_ZN5flash24flash_fwd_splitkv_kernelI23Flash_fwd_kernel_traitsILi64ELi64ELi256ELi4ELb0ELb0EN7cutlass6half_tE19Flash_kernel_traitsILi64ELi64ELi256ELi4ES3_EELb0ELb0ELb0ELb0ELb0ELb0ELb0ELb0EEEvNS_16Flash_fwd_paramsE) ;  /* 0xfffffef402241950 */ /* 0x018fea0003c3ffff */
        /* <DEDUP_REMOVED lines=13> */
[----:B------:R-:W-:Y:S05]  /*10c40*/  RET.REL.NODEC R2 `(_ZN5flash24flash_fwd_splitkv_kernelI23Flash_fwd_kernel_traitsILi64ELi64ELi256ELi4ELb0ELb0EN7cutlass6half_tE19Flash_kernel_traitsILi64ELi64ELi256ELi4ES3_EELb0ELb0ELb0ELb0ELb0ELb0ELb0ELb0EEEvNS_16Flash_fwd_paramsE) ;  /* 0xfffffef002ec7950 */ /* 0x000fea0003c3ffff */
.L_x_785:
[----:B------:R-:W-:Y:S01]  /*10c50*/  IMAD.MOV.U32 R0, RZ, RZ, 0x2 ;  /* 0x00000002ff007424 */ /* 0x000fe200078e00ff */
[----:B------:R-:W-:Y:S01]  /*10c60*/  MOV R2, R248 ;  /* 0x000000f800027202 */ /* 0x000fe20000000f00 */
[----:B------:R-:W-:Y:S01]  /*10c70*/  IMAD.MOV.U32 R4, RZ, RZ, -0x1 ;  /* 0xffffffffff047424 */ /* 0x000fe200078e00ff */
[----:B------:R-:W-:-:S07]  /*10c80*/  MOV R3, 0x1f ;  /* 0x0000001f00037802 */ /* 0x000fce0000000f00 */
[----:B-1---5:R-:W-:Y:S05]  /*10c90*/  WARPSYNC.COLLECTIVE R4, `(.L_x_794) ;  /* 0x0000000004087348 */ /* 0x022fea0003c00000 */
[----:B------:R2:W3:Y:S02]  /*10ca0*/  SHFL.BFLY P0, R0, R2, R0, R3 ;  /* 0x0c00000002007389 */ /* 0x0004e40000000003 */
[----:B-123-5:R-:W-:Y:S05]  /*10cb0*/  ENDCOLLECTIVE ;  /* 0x000000000000791b */ /* 0x02efea0003800000 */
.L_x_794:
[----:B------:R-:W-:Y:S02]  /*10cc0*/  MOV R5, R0 ;  /* 0x0000000000057202 */ /* 0x000fe40000000f00 */
[----:B------:R-:W-:-:S03]  /*10cd0*/  MOV R0, 0x1 ;  /* 0x0000000100007802 */ /* 0x000fc60000000f00 */
[----:B------:R-:W-:-:S04]  /*10ce0*/  FADD.FTZ R5, R5, R248 ;  /* 0x000000f805057221 */ /* 0x000fc80000010000 */
[----:B------:R-:W-:-:S07]  /*10cf0*/  IMAD.MOV.U32 R2, RZ, RZ, R5 ;  /* 0x000000ffff027224 */ /* 0x000fce00078e0005 */
[----:B------:R-:W-:Y:S05]  /*10d00*/  WARPSYNC.COLLECTIVE R4, `(.L_x_795) ;  /* 0x0000000004087348 */ /* 0x000fea0003c00000 */
[----:B------:R1:W2:Y:S02]  /*10d10*/  SHFL.BFLY P0, R0, R2, R0, R3 ;  /* 0x0c00000002007389 */ /* 0x0002a40000000003 */
[----:B-12---:R-:W-:Y:S05]  /*10d20*/  ENDCOLLECTIVE ;  /* 0x000000000000791b */ /* 0x006fea0003800000 */
.L_x_795:
[----:B------:R-:W-:Y:S01]  /*10d30*/  IMAD.MOV.U32 R21, RZ, RZ, R0 ;  /* 0x000000ffff157224 */ /* 0x000fe200078e0000 */
[----:B------:R-:W-:Y:S02]  /*10d40*/  MOV R0, 0x2 ;  /* 0x0000000200007802 */ /* 0x000fe40000000f00 */
[----:B------:R-:W-:Y:S01]  /*10d50*/  MOV R2, R249 ;  /* 0x000000f900027202 */ /* 0x000fe20000000f00 */
[----:B------:R-:W-:-:S07]  /*10d60*/  FADD.FTZ R21, R5, R21 ;  /* 0x0000001505157221 */ /* 0x000fce0000010000 */
[----:B------:R-:W-:Y:S05]  /*10d70*/  WARPSYNC.COLLECTIVE R4, `(.L_x_796) ;  /* 0x0000000004087348 */ /* 0x000fea0003c00000 */
[----:B------:R1:W2:Y:S02]  /*10d80*/  SHFL.BFLY P0, R0, R2, R0, R3 ;  /* 0x0c00000002007389 */ /* 0x0002a40000000003 */
[----:B-12---:R-:W-:Y:S05]  /*10d90*/  ENDCOLLECTIVE ;  /* 0x000000000000791b */ /* 0x006fea0003800000 */
.L_x_796:
[----:B------:R-:W-:Y:S01]  /*10da0*/  IMAD.MOV.U32 R2, RZ, RZ, R0 ;  /* 0x000000ffff027224 */ /* 0x000fe200078e0000 */
[----:B------:R-:W-:-:S03]  /*10db0*/  MOV R0, 0x1 ;  /* 0x0000000100007802 */ /* 0x000fc60000000f00 */
[----:B------:R-:W-:-:S07]  /*10dc0*/  FADD.FTZ R2, R2, R249 ;  /* 0x000000f902027221 */ /* 0x000fce0000010000 */
[----:B------:R-:W-:Y:S05]  /*10dd0*/  WARPSYNC.COLLECTIVE R4, `(.L_x_797) ;  /* 0x0000000004087348 */ /* 0x000fea0003c00000 */
[----:B------:R1:W2:Y:S02]  /*10de0*/  SHFL.BFLY P0, R0, R2, R0, R3 ;  /* 0x0c00000002007389 */ /* 0x0002a40000000003 */
[----:B-12---:R-:W-:Y:S05]  /*10df0*/  ENDCOLLECTIVE ;  /* 0x000000000000791b */ /* 0x006fea0003800000 */
.L_x_797:
[----:B------:R-:W-:Y:S01]  /*10e00*/  MOV R22, R0 ;  /* 0x0000000000167202 */ /* 0x000fe20000000f00 */
[----:B------:R-:W-:Y:S06]  /*10e10*/  BRA `(.L_x_798) ;  /* 0xfffffff000047947 */ /* 0x000fec000383ffff */
.L_x_799:
        /* <DEDUP_REMOVED lines=14> */
.L_x_14724:


//--------------------- .text._ZN5flash24flash_fwd_splitkv_kernelI23Flash_fwd_kernel_traitsILi64ELi64ELi256ELi4ELb0ELb0EN7cutlass6half_tE19Flash_kernel_traitsILi64ELi64ELi256ELi4ES3_EELb0ELb0ELb0ELb0ELb0ELb1ELb0ELb0EEEvNS_16Flash_fwd_paramsE --------------------------
	.section	.text._ZN5flash24flash_fwd_splitkv_kernelI23Flash_fwd_kernel_traitsILi64ELi64ELi256ELi4ELb0ELb0EN7cutlass6half_tE19Flash_kernel_traitsILi64ELi64ELi256ELi4ES3_EELb0ELb0ELb0ELb0ELb0ELb1ELb0ELb0EEEvNS_16Flash_fwd_paramsE,"ax",@progbits
	.align	128
        .global         _ZN5flash24flash_fwd_splitkv_kernelI23Flash_fwd_kernel_traitsILi64ELi64ELi256ELi4ELb0ELb0EN7cutlass6half_tE19Flash_kernel_traitsILi64ELi64ELi256ELi4ES3_EELb0ELb0ELb0ELb0ELb0ELb1ELb0ELb0EEEvNS_16Flash_fwd_paramsE
        .type           _ZN5flash24flash_fwd_splitkv_kernelI23Flash_fwd_kernel_traitsILi64ELi64ELi256ELi4ELb0ELb0EN7cutlass6half_tE19Flash_kernel_traitsILi64ELi64ELi256ELi4ES3_EELb0ELb0ELb0ELb0ELb0ELb1ELb0ELb0EEEvNS_16Flash_fwd_paramsE,@function
        .size           _ZN5flash24flash_fwd_splitkv_kernelI23Flash_fwd_kernel_traitsILi64ELi64ELi256ELi4ELb0ELb0EN7cutlass6half_tE19Flash_kernel_traitsILi64ELi64ELi256ELi4ES3_EELb0ELb0ELb0ELb0ELb0ELb1ELb0ELb0EEEvNS_16Flash_fwd_paramsE,(.L_x_14725 - _ZN5flash24flash_fwd_splitkv_kernelI23Flash_fwd_kernel_traitsILi64ELi64ELi256ELi4ELb0ELb0EN7cutlass6half_tE19Flash_kernel_traitsILi64ELi64ELi256ELi4ES3_EELb0ELb0ELb0ELb0ELb0ELb1ELb0ELb0EEEvNS_16Flash_fwd_paramsE)
        .other          _ZN5flash24flash_fwd_splitkv_kernelI23Flash_fwd_kernel_traitsILi64ELi64ELi256ELi4ELb0ELb0EN7cutlass6half_tE19Flash_kernel_traitsILi64ELi64ELi256ELi4ES3_EELb0ELb0ELb0ELb0ELb0ELb1ELb0ELb0EEEvNS_16Flash_fwd_paramsE,@"STO_CUDA_ENTRY STV_DEFAULT"
_ZN5flash24flash_fwd_splitkv_kernelI23Flash_fwd_kernel_traitsILi64ELi64ELi256ELi4ELb0ELb0EN7cutlass6half_tE19Flash_kernel_traitsILi64ELi64ELi256ELi4ES3_EELb0ELb0ELb0ELb0ELb0ELb1ELb0ELb0EEEvNS_16Flash_fwd_paramsE:
.text._ZN5flash24flash_fwd_splitkv_kernelI23Flash_fwd_kernel_traitsILi64ELi64ELi256ELi4ELb0ELb0EN7cutlass6half_tE19Flash_kernel_traitsILi64ELi64ELi256ELi4ES3_EELb0ELb0ELb0ELb0ELb0ELb1ELb0ELb0EEEvNS_16Flash_fwd_paramsE:
[----:B------:R-:W1:Y:S08]  /*0000*/  LDC R1, c[0x0][0x37c] ;  /* 0x0000df00ff017b82 */ /* 0x000e700000000800 */
[----:B------:R-:W2:Y:S01]  /*0010*/  LDC.64 R134, c[0x0][0x348] ;  /* 0x0000d200ff867b82 */ /* 0x000ea20000000a00 */
[----:B------:R-:W-:Y:S01]  /*0020*/  BSSY.RECONVERGENT B2, `(.L_x_800) ;  /* 0x0000003000027945 */ /* 0x000fe20003800200 */
[----:B-1----:R-:W-:-:S06]  /*0030*/  IADD3 R1, PT, PT, R1, -0x48, RZ ;  /* 0xffffffb801017810 */ /* 0x002fcc0007ffe0ff */
[----:B--2---:R-:W-:Y:S05]  /*0040*/  CALL.REL.NOINC `($_ZN5flash24flash_fwd_splitkv_kernelI23Flash_fwd_kernel_traitsILi64ELi64ELi256ELi4ELb0ELb0EN7cutlass6half_tE19Flash_kernel_traitsILi64ELi64ELi256ELi4ES3_EELb0ELb0ELb0ELb0ELb0ELb1ELb0ELb0EEEvNS_16Flash_fwd_paramsE$_ZN5flash30compute_attn_1rowblock_splitkvI23Flash_fwd_kernel_traitsILi64ELi64ELi256ELi4ELb0ELb0EN7cutlass6half_tE19Flash_kernel_traitsILi64ELi64ELi256ELi4ES3_EELb0ELb0ELb0ELb0ELb0ELb1ELb0ELb0ENS_16Flash_fwd_paramsEEEvRKT8_iiiii) ;  /* 0x0000000000087944 */ /* 0x004fea0003c00000 */
[----:B------:R-:W-:Y:S05]  /*0050*/  BSYNC.RECONVERGENT B2 ;  /* 0x0000000000027941 */ /* 0x000fea0003800200 */
.L_x_800:
[----:B------:R-:W-:Y:S05]  /*0060*/  EXIT ;  /* 0x000000000000794d */ /* 0x000fea0003800000 */
        .type           $_ZN5flash24flash_fwd_splitkv_kernelI23Flash_fwd_kernel_traitsILi64ELi64ELi256ELi4ELb0ELb0EN7cutlass6half_tE19Flash_kernel_traitsILi64ELi64ELi256ELi4ES3_EELb0ELb0ELb0ELb0ELb0ELb1ELb0ELb0EEEvNS_16Flash_fwd_paramsE$_ZN5flash30compute_attn_1rowblock_splitkvI23Flash_fwd_kernel_traitsILi64ELi64ELi256ELi4ELb0ELb0EN7cutlass6half_tE19Flash_kernel_traitsILi64ELi64ELi256ELi4ES3_EELb0ELb0ELb0ELb0ELb0ELb1ELb0ELb0ENS_16Flash_fwd_paramsEEEvRKT8_iiiii,@function
        .size           $_ZN5flash24flash_fwd_splitkv_kernelI23Flash_fwd_kernel_traitsILi64ELi64ELi256ELi4ELb0ELb0EN7cutlass6half_tE19Flash_kernel_traitsILi64ELi64ELi256ELi4ES3_EELb0ELb0ELb0ELb0ELb0ELb1ELb0ELb0EEEvNS_16Flash_fwd_paramsE$_ZN5flash30compute_attn_1rowblock_splitkvI23Flash_fwd_kernel_traitsILi64ELi64ELi256ELi4ELb0ELb0EN7cutlass6half_tE19Flash_kernel_traitsILi64ELi64ELi256ELi4ES3_EELb0ELb0ELb0ELb0ELb0ELb1ELb0ELb0ENS_16Flash_fwd_paramsEEEvRKT8_iiiii,(.L_x_14725 - $_ZN5flash24flash_fwd_splitkv_kernelI23Flash_fwd_kernel_traitsILi64ELi64ELi256ELi4ELb0ELb0EN7cutlass6half_tE19Flash_kernel_traitsILi64ELi64ELi256ELi4ES3_EELb0ELb0ELb0ELb0ELb0ELb1ELb0ELb0EEEvNS_16Flash_fwd_paramsE$_ZN5flash30compute_attn_1rowblock_splitkvI23Flash_fwd_kernel_traitsILi64ELi64ELi256ELi4ELb0ELb0EN7cutlass6half_tE19Flash_kernel_traitsILi64ELi64ELi256ELi4ES3_EELb0ELb0ELb0ELb0ELb0ELb1ELb0ELb0ENS_16Flash_fwd_paramsEEEvRKT8_iiiii)
$_ZN5flash24flash_fwd_splitkv_kernelI23Flash_fwd_kernel_traitsILi64ELi64ELi256ELi4ELb0ELb0EN7cutlass6half_tE19Flash_kernel_traitsILi64ELi64ELi256ELi4ES3_EELb0ELb0ELb0ELb0ELb0ELb1ELb0ELb0EEEvNS_16Flash_fwd_paramsE$_ZN5flash30compute_attn_1rowblock_splitkvI23Flash_fwd_kernel_traitsILi64ELi64ELi256ELi4ELb0ELb0EN7cutlass6half_tE19Flash_kernel_traitsILi64ELi64ELi256ELi4ES3_EELb0ELb0ELb0ELb0ELb0ELb1ELb0ELb0ENS_16Flash_fwd_paramsEEEvRKT8_iiiii:
        /* <DEDUP_REMOVED lines=15> */
[----:B------:R1:W5:Y:S04]  /*0160*/  @!P4 LD.E R32, desc[UR4][R134.64+0xb4] ;  /* 0x0000b4048620c980 */ /* 0x000368000c101900 */
[----:B------:R1:W5:Y:S08]  /*0170*/  @P4 LD.E R5, desc[UR4][R4.64+0x4] ;  /* 0x0000040404054980 */ /* 0x000370000c101900 */
        /* <DEDUP_REMOVED lines=19> */
[----:B------:R-:W2:Y:S02]  /*02b0*/  LD.E.U8 R0, desc[UR4][R134.64+0x1b2] ;  /* 0x0001b20486007980 */ /* 0x000ea4000c101100 */
[----:B--2---:R-:W-:-:S13]  /*02c0*/  ISETP.NE.AND P1, PT, R0, RZ, PT ;  /* 0x000000ff0000720c */ /* 0x004fda0003f25270 */
[----:B------:R-:W-:Y:S05]  /*02d0*/  @!P1 BRA `(.L_x_802) ;  /* 0x0000000000049947 */ /* 0x000fea0003800000 */
[----:B------:R2:W5:Y:S02]  /*02e0*/  LD.E R12, desc[UR4][R2.64] ;  /* 0x00000004020c7980 */ /* 0x000564000c101900 */
.L_x_802:
[----:B------:R-:W-:Y:S05]  /*02f0*/  BSYNC.RECONVERGENT B0 ;  /* 0x0000000000007941 */ /* 0x000fea0003800200 */
.L_x_801:
[----:B------:R-:W-:Y:S04]  /*0300*/  BSSY.RECONVERGENT B0, `(.L_x_803) ;  /* 0x0000007000007945 */ /* 0x000fe80003800200 */
[----:B------:R-:W-:Y:S05]  /*0310*/  @!P3 BRA `(.L_x_804) ;  /* 0x000000000014b947 */ /* 0x000fea0003800000 */
[----:B------:R-:W3:Y:S02]  /*0320*/  LD.E.U8 R0, desc[UR4][R134.64+0x1b2] ;  /* 0x0001b20486007980 */ /* 0x000ee4000c101100 */
[----:B---3--:R-:W-:-:S13]  /*0330*/  ISETP.NE.AND P1, PT, R0, RZ, PT ;  /* 0x000000ff0000720c */ /* 0x008fda0003f25270 */
[----:B-1---5:R-:W3:Y:S02]  /*0340*/  @P1 LD.E R4, desc[UR4][R2.64+0x4] ;  /* 0x0000040402041980 */ /* 0x022ee4000c101900 */
[----:B---3--:R-:W-:-:S06]  /*0350*/  @P1 IADD3 R4, PT, PT, R4, -R12, RZ ;  /* 0x8000000c04041210 */ /* 0x008fcc0007ffe0ff */
[----:B------:R3:W5:Y:S02]  /*0360*/  @!P1 LD.E R4, desc[UR4][R2.64] ;  /* 0x0000000402049980 */ /* 0x000764000c101900 */
.L_x_804:
[----:B------:R-:W-:Y:S05]  /*0370*/  BSYNC.RECONVERGENT B0 ;  /* 0x0000000000007941 */ /* 0x000fea0003800200 */
.L_x_803:
        /* <DEDUP_REMOVED lines=8> */
.L_x_806:
[----:B--23--:R-:W2:Y:S01]  /*0400*/  LD.E.64 R2, desc[UR4][R134.64+0x108] ;  /* 0x0001080486027980 */ /* 0x00cea2000c101b00 */
[----:B------:R-:W-:Y:S01]  /*0410*/  BSSY.RECONVERGENT B0, `(.L_x_808) ;  /* 0x0000006000007945 */ /* 0x000fe20003800200 */
[----:B------:R-:W-:Y:S01]  /*0420*/  IMAD.MOV.U32 R0, RZ, RZ, RZ ;  /* 0x000000ffff007224 */ /* 0x000fe200078e00ff */
[----:B--2---:R-:W-:-:S04]  /*0430*/  ISETP.NE.U32.AND P0, PT, R2, RZ, PT ;  /* 0x000000ff0200720c */ /* 0x004fc80003f05070 */
[----:B------:R-:W-:-:S13]  /*0440*/  ISETP.NE.AND.EX P0, PT, R3, RZ, PT, P0 ;  /* 0x000000ff0300720c */ /* 0x000fda0003f05300 */
[----:B------:R-:W-:Y:S05]  /*0450*/  @!P0 BRA `(.L_x_809) ;  /* 0x0000000000048947 */ /* 0x000fea0003800000 */
[----:B------:R2:W5:Y:S02]  /*0460*/  LD.E R0, desc[UR4][R134.64+0xbc] ;  /* 0x0000bc0486007980 */ /* 0x000564000c101900 */
.L_x_809:
[----:B------:R-:W-:Y:S05]  /*0470*/  BSYNC.RECONVERGENT B0 ;  /* 0x0000000000007941 */ /* 0x000fea0003800200 */
.L_x_808:
[----:B-----5:R-:W-:Y:S02]  /*0480*/  IADD3 R23, PT, PT, R0, R4, -R10 ;  /* 0x0000000400177210 */ /* 0x020fe40007ffe80a */
.L_x_807:
[----:B------:R-:W-:Y:S05]  /*0490*/  BSYNC.RECONVERGENT B1 ;  /* 0x0000000000017941 */ /* 0x000fea0003800200 */
.L_x_805:
[----:B------:R-:W3:Y:S01]  /*04a0*/  S2R R35, SR_CTAID.X ;  /* 0x0000000000237919 */ /* 0x000ee20000002500 */
[----:B------:R-:W-:Y:S01]  /*04b0*/  MOV R20, 0x50 ;  /* 0x0000005000147802 */ /* 0x000fe20000000f00 */
[----:B------:R-:W-:-:S03]  /*04c0*/  IMAD.MOV.U32 R3, RZ, RZ, 0x0 ;  /* 0x00000000ff037424 */ /* 0x000fc600078e00ff */
[----:B------:R-:W-:Y:S01]  /*04d0*/  MOV R2, R20 ;  /* 0x0000001400027202 */ /* 0x000fe20000000f00 */
[----:B---3--:R-:W-:-:S05]  /*04e0*/  IMAD.SHL.U32 R33, R35, 0x40, RZ ;  /* 0x0000004023217824 */ /* 0x008fca00078e00ff */
[----:B------:R-:W-:-:S13]  /*04f0*/  ISETP.GT.AND P0, PT, R32, R33, PT ;  /* 0x000000212000720c */ /* 0x000fda0003f04270 */
[----:B-12---:R-:W-:Y:S05]  /*0500*/  @!P0 RET.REL.NODEC R2 `(_ZN5flash24flash_fwd_splitkv_kernelI23Flash_fwd_kernel_traitsILi64ELi64ELi256ELi4ELb0ELb0EN7cutlass6half_tE19Flash_kernel_traitsILi64ELi64ELi256ELi4ES3_EELb0ELb0ELb0ELb0ELb0ELb1ELb0ELb0EEEvNS_16Flash_fwd_paramsE) ;  /* 0xfffffff802bc8950 */ /* 0x006fea0003c3ffff */
        /* <DEDUP_REMOVED lines=84> */
.L_x_812:
[----:B------:R-:W-:Y:S05]  /*0a50*/  BSYNC.RECONVERGENT B0 ;  /* 0x0000000000007941 */ /* 0x000fea0003800200 */
.L_x_811:
        /* <DEDUP_REMOVED lines=13> */
.L_x_814:
[----:B------:R-:W-:Y:S05]  /*0b30*/  BSYNC.RECONVERGENT B0 ;  /* 0x0000000000007941 */ /* 0x000fea0003800200 */
.L_x_813:
        /* <DEDUP_REMOVED lines=12> */
.L_x_816:
[----:B------:R-:W-:Y:S05]  /*0c00*/  BSYNC.RECONVERGENT B0 ;  /* 0x0000000000007941 */ /* 0x000fea0003800200 */
.L_x_815:
[----:B---3--:R-:W-:Y:S01]  /*0c10*/  MOV R2, R20 ;  /* 0x0000001400027202 */ /* 0x008fe20000000f00 */
[----:B------:R-:W-:Y:S01]  /*0c20*/  @!P3 ST.E desc[UR4][R10.64], R18 ;  /* 0x000000120a00b985 */ /* 0x000fe2000c101904 */
[----:B------:R-:W-:-:S03]  /*0c30*/  MOV R3, 0x0 ;  /* 0x0000000000037802 */ /* 0x000fc60000000f00 */
[----:B------:R-:W-:Y:S04]  /*0c40*/  @!P2 ST.E desc[UR4][R10.64+0x40], R17 ;  /* 0x000040110a00a985 */ /* 0x000fe8000c101904 */
[----:B------:R1:W-:Y:S02]  /*0c50*/  @!P1 ST.E desc[UR4][R10.64+0x80], R16 ;  /* 0x000080100a009985 */ /* 0x0003e4000c101904 */
[----:B-12---:R-:W-:Y:S05]  /*0c60*/  @P4 RET.REL.NODEC R2 `(_ZN5flash24flash_fwd_splitkv_kernelI23Flash_fwd_kernel_traitsILi64ELi64ELi256ELi4ELb0ELb0EN7cutlass6half_tE19Flash_kernel_traitsILi64ELi64ELi256ELi4ES3_EELb0ELb0ELb0ELb0ELb0ELb1ELb0ELb0EEEvNS_16Flash_fwd_paramsE) ;  /* 0xfffffff002e44950 */ /* 0x006fea0003c3ffff */
[----:B------:R-:W-:Y:S02]  /*0c70*/  MOV R0, 0x7f800000 ;  /* 0x7f80000000007802 */ /* 0x000fe40000000f00 */
[----:B------:R-:W-:Y:S02]  /*0c80*/  MOV R2, R20 ;  /* 0x0000001400027202 */ /* 0x000fe40000000f00 */
[----:B------:R-:W-:Y:S01]  /*0c90*/  MOV R3, 0x0 ;  /* 0x0000000000037802 */ /* 0x000fe20000000f00 */
[----:B------:R1:W-:Y:S03]  /*0ca0*/  ST.E desc[UR4][R10.64+0xc0], R0 ;  /* 0x0000c0000a007985 */ /* 0x0003e6000c101904 */
[----:B-1----:R-:W-:Y:S05]  /*0cb0*/  RET.REL.NODEC R2 `(_ZN5flash24flash_fwd_splitkv_kernelI23Flash_fwd_kernel_traitsILi64ELi64ELi256ELi4ELb0ELb0EN7cutlass6half_tE19Flash_kernel_traitsILi64ELi64ELi256ELi4ES3_EELb0ELb0ELb0ELb0ELb0ELb1ELb0ELb0EEEvNS_16Flash_fwd_paramsE) ;  /* 0xfffffff002d07950 */ /* 0x002fea0003c3ffff */
.L_x_810:
        /* <DEDUP_REMOVED lines=111> */
.L_x_818:
        /* <DEDUP_REMOVED lines=85> */
.L_x_819:
[----:B------:R-:W-:Y:S05]  /*1900*/  BSYNC.RECONVERGENT B0 ;  /* 0x0000000000007941 */ /* 0x000fea0003800200 */
.L_x_817:
[----:B------:R-:W-:Y:S01]  /*1910*/  ISETP.NE.AND P0, PT, R37, -0x1, PT ;  /* 0xffffffff2500780c */ /* 0x000fe20003f05270 */
[----:B------:R-:W2:Y:S04]  /*1920*/  LD.E.64 R20, desc[UR4][R134.64+0x10] ;  /* 0x0000100486147980 */ /* 0x000ea8000c101b00 */
[----:B------:R-:W3:Y:S04]  /*1930*/  LD.E.64 R24, desc[UR4][R134.64+0x8] ;  /* 0x0000080486187980 */ /* 0x000ee8000c101b00 */
[----:B------:R-:W4:Y:S04]  /*1940*/  LD.E.64 R12, desc[UR4][R134.64+0x30] ;  /* 0x00003004860c7980 */ /* 0x000f28000c101b00 */
[----:B------:R-:W4:Y:S04]  /*1950*/  @!P0 LD.E.64 R16, desc[UR4][R134.64+0x18] ;  /* 0x0000180486108980 */ /* 0x000f28000c101b00 */
[----:B------:R-:W4:Y:S04]  /*1960*/  LD.E R217, desc[UR4][R134.64+0xc0] ;  /* 0x0000c00486d97980 */ /* 0x000f28000c101900 */
[----:B------:R-:W4:Y:S04]  /*1970*/  LD.E.64 R26, desc[UR4][R134.64+0x48] ;  /* 0x00004804861a7980 */ /* 0x000f28000c101b00 */
        /* <DEDUP_REMOVED lines=26> */
[----:B------:R-:W-:Y:S01]  /*1b20*/  IMAD R4, R11, R235, R2 ;  /* 0x000000eb0b047224 */ /* 0x000fe200078e0202 */
[----:B------:R-:W-:Y:S01]  /*1b30*/  LOP3.LUT R222, R231, 0x38, RZ, 0xc0, !PT ;  /* 0x00000038e7de7812 */ /* 0x000fe200078ec0ff */
[----:B------:R-:W-:-:S04]  /*1b40*/  IMAD.WIDE.U32 R2, R11, R234, RZ ;  /* 0x000000ea0b027225 */ /* 0x000fc800078e00ff */
[----:B------:R-:W-:Y:S01]  /*1b50*/  @!P1 IMAD.MOV R0, RZ, RZ, -R0 ;  /* 0x000000ffff009224 */ /* 0x000fe200078e0a00 */
[----:B------:R-:W-:Y:S01]  /*1b60*/  @!P2 LOP3.LUT R0, RZ, R14, RZ, 0x33, !PT ;  /* 0x0000000eff00a212 */ /* 0x000fe200078e33ff */
[----:B------:R-:W-:Y:S01]  /*1b70*/  IMAD.IADD R9, R3, 0x1, R4 ;  /* 0x0000000103097824 */ /* 0x000fe200078e0204 */
[----:B------:R-:W-:Y:S02]  /*1b80*/  LOP3.LUT R5, R231, 0x1c0, RZ, 0xc0, !PT ;  /* 0x000001c0e7057812 */ /* 0x000fe400078ec0ff */
[----:B------:R-:W-:Y:S01]  /*1b90*/  SHF.R.S32.HI R7, RZ, 0x1f, R0 ;  /* 0x0000001fff077819 */ /* 0x000fe20000011400 */
[----:B------:R-:W-:Y:S01]  /*1ba0*/  IMAD R6, R29, R0, RZ ;  /* 0x000000001d067224 */ /* 0x000fe200078e02ff */
[----:B------:R-:W-:Y:S01]  /*1bb0*/  IADD3 R4, P2, P1, R2, R8, R222 ;  /* 0x0000000802047210 */ /* 0x000fe2000795e0de */
[----:B------:R-:W-:Y:S01]  /*1bc0*/  IMAD.WIDE.U32 R2, R28, R0, RZ ;  /* 0x000000001c027225 */ /* 0x000fe200078e00ff */
[----:B------:R-:W-:-:S03]  /*1bd0*/  LOP3.LUT R5, R5, 0x38, R228, 0xf8, !PT ;  /* 0x0000003805057812 */ /* 0x000fc600078ef8e4 */
[----:B------:R-:W-:Y:S01]  /*1be0*/  IMAD R0, R7, R28, R6 ;  /* 0x0000001c07007224 */ /* 0x000fe200078e0206 */
[----:B------:R-:W-:Y:S02]  /*1bf0*/  IADD3.X R6, PT, PT, R9, R10, RZ, P2, P1 ;  /* 0x0000000a09067210 */ /* 0x000fe400017e24ff */
[----:B------:R-:W-:Y:S01]  /*1c00*/  IADD3 R4, P1, PT, R4, R2, RZ ;  /* 0x0000000204047210 */ /* 0x000fe20007f3e0ff */
[----:B------:R-:W-:Y:S01]  /*1c10*/  IMAD.IADD R2, R3, 0x1, R0 ;  /* 0x0000000103027824 */ /* 0x000fe200078e0200 */
[----:B------:R-:W-:-:S04]  /*1c20*/  LOP3.LUT R5, R5, R222, RZ, 0x3c, !PT ;  /* 0x000000de05057212 */ /* 0x000fc800078e3cff */
[----:B------:R-:W-:Y:S02]  /*1c30*/  LOP3.LUT R231, R5, 0x1e00, R231, 0xf8, !PT ;  /* 0x00001e0005e77812 */ /* 0x000fe400078ef8e7 */
[----:B------:R-:W-:Y:S02]  /*1c40*/  IADD3.X R5, PT, PT, R6, R2, RZ, P1, !PT ;  /* 0x0000000206057210 */ /* 0x000fe40000ffe4ff */
[----:B------:R-:W-:Y:S02]  /*1c50*/  IADD3 R6, P1, PT, R222, R15, RZ ;  /* 0x0000000fde067210 */ /* 0x000fe40007f3e0ff */
[----:B------:R-:W-:-:S03]  /*1c60*/  SHF.R.U32.HI R2, RZ, 0x3, R228 ;  /* 0x00000003ff027819 */ /* 0x000fc600000116e4 */
[----:B------:R-:W-:Y:S02]  /*1c70*/  IMAD.X R7, RZ, RZ, R22, P1 ;  /* 0x000000ffff077224 */ /* 0x000fe400008e0616 */
[----:B------:R-:W-:Y:S02]  /*1c80*/  IMAD R3, R235, R2, RZ ;  /* 0x00000002eb037224 */ /* 0x000fe400078e02ff */
[C---:B------:R-:W-:Y:S01]  /*1c90*/  IMAD.WIDE.U32 R4, R2.reuse, R234, R4 ;  /* 0x000000ea02047225 */ /* 0x040fe200078e0004 */
[----:B------:R-:W1:Y:S03]  /*1ca0*/  S2UR UR6, SR_CgaCtaId ;  /* 0x00000000000679c3 */ /* 0x000e660000008800 */
[----:B------:R-:W-:Y:S02]  /*1cb0*/  IMAD R14, R233, R2, RZ ;  /* 0x00000002e90e7224 */ /* 0x000fe400078e02ff */
[----:B------:R-:W-:Y:S01]  /*1cc0*/  IMAD.WIDE.U32 R6, R2, R232, R6 ;  /* 0x000000e802067225 */ /* 0x000fe200078e0006 */
[----:B------:R-:W-:-:S02]  /*1cd0*/  IADD3 R5, PT, PT, R5, R3, RZ ;  /* 0x0000000305057210 */ /* 0x000fc40007ffe0ff */
[----:B------:R-:W-:Y:S01]  /*1ce0*/  IADD3 R34, PT, PT, -R33, R32, RZ ;  /* 0x0000002021227210 */ /* 0x000fe20007ffe1ff */
[----:B------:R-:W-:Y:S01]  /*1cf0*/  IMAD.IADD R3, R7, 0x1, R14 ;  /* 0x0000000107037824 */ /* 0x000fe200078e020e */
[----:B------:R-:W-:Y:S01]  /*1d00*/  MOV R219, R30 ;  /* 0x0000001e00db7202 */ /* 0x000fe20000000f00 */
[----:B------:R-:W-:Y:S01]  /*1d10*/  IMAD.MOV.U32 R218, RZ, RZ, R31 ;  /* 0x000000ffffda7224 */ /* 0x000fe200078e001f */
[----:B------:R-:W-:Y:S01]  /*1d20*/  UMOV UR7, 0x400 ;  /* 0x0000040000077882 */ /* 0x000fe20000000000 */
[----:B------:R-:W-:Y:S01]  /*1d30*/  BSSY.RECONVERGENT B0, `(.L_x_820) ;  /* 0x0000033000007945 */ /* 0x000fe20003800200 */
[----:B-1----:R-:W-:-:S06]  /*1d40*/  ULEA UR6, UR6, UR7, 0x18 ;  /* 0x0000000706067291 */ /* 0x002fcc000f8ec0ff */
[----:B------:R-:W-:-:S04]  /*1d50*/  IMAD.U32 R224, RZ, RZ, UR6 ;  /* 0x00000006ffe07e24 */ /* 0x000fc8000f8e00ff */
[----:B------:R-:W-:Y:S01]  /*1d60*/  IMAD R231, R231, 0x2, R224 ;  /* 0x00000002e7e77824 */ /* 0x000fe200078e02e0 */
[----:B--2---:R-:W-:Y:S02]  /*1d70*/  LEA R29, P2, R4, R20, 0x1 ;  /* 0x00000014041d7211 */ /* 0x004fe400078408ff */
[----:B---3--:R-:W-:Y:S01]  /*1d80*/  LEA R32, P3, R6, R24, 0x1 ;  /* 0x0000001806207211 */ /* 0x008fe200078608ff */
[----:B----4-:R-:W-:-:S04]  /*1d90*/  @!P0 IMAD.WIDE.U32 R8, R16, R38, RZ ;  /* 0x0000002610088225 */ /* 0x010fc800078e00ff */
[----:B------:R-:W-:Y:S01]  /*1da0*/  @!P0 IMAD R0, R17, R38, RZ ;  /* 0x0000002611008224 */ /* 0x000fe200078e02ff */
[----:B------:R-:W-:-:S03]  /*1db0*/  @!P0 MOV R10, R8 ;  /* 0x00000008000a8202 */ /* 0x000fc60000000f00 */
[----:B------:R-:W-:Y:S02]  /*1dc0*/  @!P0 IMAD.IADD R0, R9, 0x1, R0 ;  /* 0x0000000109008824 */ /* 0x000fe400078e0200 */
[----:B------:R-:W-:Y:S01]  /*1dd0*/  @P0 IMAD.WIDE.U32 R8, R12, R37, RZ ;  /* 0x000000250c080225 */ /* 0x000fe200078e00ff */
[----:B------:R-:W-:Y:S01]  /*1de0*/  LEA.HI.X R28, R4, R21, R5, 0x1, P2 ;  /* 0x00000015041c7211 */ /* 0x000fe200010f0c05 */
[----:B------:R1:W-:Y:S01]  /*1df0*/  STL [R1+0x24], R217 ;  /* 0x000024d901007387 */ /* 0x0003e20000100800 */
[----:B------:R-:W-:Y:S01]  /*1e00*/  LEA.HI.X R33, R6, R25, R3, 0x1, P3 ;  /* 0x0000001906217211 */ /* 0x000fe200018f0c03 */
[----:B------:R-:W-:Y:S01]  /*1e10*/  @P0 IMAD R11, R13, R37, RZ ;  /* 0x000000250d0b0224 */ /* 0x000fe200078e02ff */
[----:B------:R-:W-:Y:S01]  /*1e20*/  @P0 MOV R10, R8 ;  /* 0x00000008000a0202 */ /* 0x000fe20000000f00 */
[----:B------:R1:W-:Y:S04]  /*1e30*/  STL [R1+0x40], R34 ;  /* 0x0000402201007387 */ /* 0x0003e80000100800 */
[----:B------:R1:W-:Y:S01]  /*1e40*/  STL [R1+0x20], R29 ;  /* 0x0000201d01007387 */ /* 0x0003e20000100800 */
[----:B------:R-:W-:-:S03]  /*1e50*/  @P0 IMAD.IADD R0, R9, 0x1, R11 ;  /* 0x0000000109000824 */ /* 0x000fc600078e020b */
[----:B------:R1:W-:Y:S01]  /*1e60*/  STL [R1+0x18], R32 ;  /* 0x0000182001007387 */ /* 0x0003e20000100800 */
[----:B------:R-:W-:-:S03]  /*1e70*/  IADD3 R10, P1, PT, R222, R10, RZ ;  /* 0x0000000ade0a7210 */ /* 0x000fc60007f3e0ff */
[----:B------:R1:W-:Y:S04]  /*1e80*/  STL [R1+0x1c], R28 ;  /* 0x00001c1c01007387 */ /* 0x0003e80000100800 */
[----:B------:R1:W-:Y:S04]  /*1e90*/  STL [R1+0x14], R33 ;  /* 0x0000142101007387 */ /* 0x0003e80000100800 */
[----:B------:R1:W-:Y:S01]  /*1ea0*/  STL.64 [R1+0x8], R218 ;  /* 0x000008da01007387 */ /* 0x0003e20000100a00 */
[----:B------:R-:W-:Y:S02]  /*1eb0*/  IADD3.X R11, PT, PT, RZ, R0, RZ, P1, !PT ;  /* 0x00000000ff0b7210 */ /* 0x000fe40000ffe4ff */
[----:B------:R-:W-:Y:S01]  /*1ec0*/  ISETP.GE.AND P1, PT, R2, R34, PT ;  /* 0x000000220200720c */ /* 0x000fe20003f26270 */
[-C--:B------:R-:W-:Y:S01]  /*1ed0*/  IMAD R8, R27, R36.reuse, RZ ;  /* 0x000000241b087224 */ /* 0x080fe200078e02ff */
[----:B------:R-:W-:Y:S01]  /*1ee0*/  MOV R3, RZ ;  /* 0x000000ff00037202 */ /* 0x000fe20000000f00 */
[----:B------:R-:W-:Y:S01]  /*1ef0*/  IMAD.WIDE.U32 R10, R26, R36, R10 ;  /* 0x000000241a0a7225 */ /* 0x000fe200078e000a */
[----:B------:R-:W-:-:S03]  /*1f00*/  @!P0 MOV R5, R13 ;  /* 0x0000000d00058202 */ /* 0x000fc60000000f00 */
[----:B------:R-:W-:Y:S01]  /*1f10*/  @!P0 IMAD.MOV.U32 R4, RZ, RZ, R12 ;  /* 0x000000ffff048224 */ /* 0x000fe200078e000c */
[----:B------:R-:W-:Y:S01]  /*1f20*/  @P0 MOV R4, R12 ;  /* 0x0000000c00040202 */ /* 0x000fe20000000f00 */
[----:B------:R-:W-:Y:S01]  /*1f30*/  @P0 IMAD.MOV.U32 R5, RZ, RZ, R13 ;  /* 0x000000ffff050224 */ /* 0x000fe200078e000d */
[----:B------:R-:W-:Y:S01]  /*1f40*/  IADD3 R9, PT, PT, R11, R8, RZ ;  /* 0x000000080b097210 */ /* 0x000fe20007ffe0ff */
[----:B------:R-:W-:Y:S02]  /*1f50*/  IMAD.WIDE.U32 R6, R35, 0x40, R2 ;  /* 0x0000004023067825 */ /* 0x000fe400078e0002 */
[----:B------:R-:W-:Y:S05]  /*1f60*/  @P1 BRA `(.L_x_821) ;  /* 0x00000000003c1947 */ /* 0x000fea0003800000 */
[----:B------:R-:W-:-:S13]  /*1f70*/  ISETP.GE.AND P0, PT, R222, R217, PT ;  /* 0x000000d9de00720c */ /* 0x000fda0003f06270 */
[----:B------:R-:W-:Y:S05]  /*1f80*/  @P0 BRA `(.L_x_822) ;  /* 0x0000000000300947 */ /* 0x000fea0003800000 */
[----:B------:R-:W-:Y:S01]  /*1f90*/  MOV R8, R10 ;  /* 0x0000000a00087202 */ /* 0x000fe20000000f00 */
[----:B------:R-:W-:-:S04]  /*1fa0*/  IMAD R0, R7, R4, RZ ;  /* 0x0000000407007224 */ /* 0x000fc800078e02ff */
[----:B------:R-:W-:-:S04]  /*1fb0*/  IMAD.WIDE.U32 R12, R6, R4, R8 ;  /* 0x00000004060c7225 */ /* 0x000fc800078e0008 */
[----:B------:R-:W-:Y:S01]  /*1fc0*/  IMAD R0, R6, R5, R0 ;  /* 0x0000000506007224 */ /* 0x000fe200078e0200 */
[----:B-----5:R-:W-:-:S04]  /*1fd0*/  LEA R14, P0, R12, R18, 0x1 ;  /* 0x000000120c0e7211 */ /* 0x020fc800078008ff */
[----:B------:R-:W-:-:S04]  /*1fe0*/  IADD3 R0, PT, PT, R13, R0, RZ ;  /* 0x000000000d007210 */ /* 0x000fc80007ffe0ff */
[----:B------:R-:W-:-:S05]  /*1ff0*/  LEA.HI.X R15, R12, R19, R0, 0x1, P0 ;  /* 0x000000130c0f7211 */ /* 0x000fca00000f0c00 */
[----:B------:R-:W-:Y:S01]  /*2000*/  @!PT LDS RZ, [RZ] ;  /* 0x00000000fffff984 */ /* 0x000fe20000000800 */
[----:B------:R-:W-:Y:S01]  /*2010*/  @!PT LDS RZ, [RZ] ;  /* 0x00000000fffff984 */ /* 0x000fe20000000800 */
[----:B------:R-:W-:Y:S01]  /*2020*/  @!PT LDS RZ, [RZ] ;  /* 0x00000000fffff984 */ /* 0x000fe20000000800 */
[----:B------:R3:W-:Y:S01]  /*2030*/  LDGSTS.E.BYPASS.LTC128B.128 [R231], desc[UR4][R14.64] ;  /* 0x000000000ee77fae */ /* 0x0007e2000b981a04 */
[----:B------:R-:W-:Y:S05]  /*2040*/  BRA `(.L_x_821) ;  /* 0x0000000000047947 */ /* 0x000fea0003800000 */
.L_x_822:
[----:B------:R2:W-:Y:S02]  /*2050*/  STS.128 [R231], RZ ;  /* 0x000000ffe7007388 */ /* 0x0005e40000000c00 */
.L_x_821:
[----:B------:R-:W-:Y:S05]  /*2060*/  BSYNC.RECONVERGENT B0 ;  /* 0x0000000000007941 */ /* 0x000fea0003800200 */
.L_x_820:
[C---:B------:R-:W-:Y:S01]  /*2070*/  VIADD R20, R2.reuse, 0x10 ;  /* 0x0000001002147836 */ /* 0x040fe20000000000 */
[----:B------:R-:W-:Y:S01]  /*2080*/  IADD3 R21, PT, PT, R2, 0x30, RZ ;  /* 0x0000003002157810 */ /* 0x000fe20007ffe0ff */
[----:B---3--:R-:W-:Y:S01]  /*2090*/  IMAD R14, R184, -0x100, R23 ;  /* 0xffffff00b80e7824 */ /* 0x008fe200078e0217 */
        /* <DEDUP_REMOVED lines=8> */
[----:B------:R-:W-:-:S13]  /*2120*/  ISETP.GE.AND P0, PT, R222, R217, PT ;  /* 0x000000d9de00720c */ /* 0x000fda0003f06270 */
        /* <DEDUP_REMOVED lines=15> */
[----:B------:R4:W-:Y:S02]  /*2220*/  LDGSTS.E.BYPASS.LTC128B.128 [R231+0x800], desc[UR4][R16.64] ;  /* 0x0080000010e77fae */ /* 0x0009e4000b981a04 */
.L_x_824:
[----:B------:R-:W-:Y:S05]  /*2230*/  BSYNC.RECONVERGENT B0 ;  /* 0x0000000000007941 */ /* 0x000fea0003800200 */
.L_x_823:
[----:B------:R-:W-:Y:S04]  /*2240*/  BSSY.RECONVERGENT B0, `(.L_x_825) ;  /* 0x0000013000007945 */ /* 0x000fe80003800200 */
[----:B------:R-:W-:Y:S05]  /*2250*/  @P2 BRA `(.L_x_826) ;  /* 0x0000000000442947 */ /* 0x000fea0003800000 */
        /* <DEDUP_REMOVED lines=10> */
[----:B----45:R-:W-:-:S04]  /*2300*/  LEA R16, P0, R12, R18, 0x1 ;  /* 0x000000120c107211 */ /* 0x030fc800078008ff */
[----:B------:R-:W-:-:S04]  /*2310*/  IADD3 R0, PT, PT, R13, R0, RZ ;  /* 0x000000000d007210 */ /* 0x000fc80007ffe0ff */
[----:B------:R-:W-:-:S05]  /*2320*/  LEA.HI.X R17, R12, R19, R0, 0x1, P0 ;  /* 0x000000130c117211 */ /* 0x000fca00000f0c00 */
[----:B------:R-:W-:Y:S01]  /*2330*/  @!PT LDS RZ, [RZ] ;  /* 0x00000000fffff984 */ /* 0x000fe20000000800 */
[----:B------:R-:W-:Y:S01]  /*2340*/  @!PT LDS RZ, [RZ] ;  /* 0x00000000fffff984 */ /* 0x000fe20000000800 */
[----:B------:R-:W-:Y:S01]  /*2350*/  @!PT LDS RZ, [RZ] ;  /* 0x00000000fffff984 */ /* 0x000fe20000000800 */
[----:B------:R4:W-:Y:S02]  /*2360*/  LDGSTS.E.BYPASS.LTC128B.128 [R231+0x1000], desc[UR4][R16.64] ;  /* 0x0100000010e77fae */ /* 0x0009e4000b981a04 */
.L_x_826:
[----:B------:R-:W-:Y:S05]  /*2370*/  BSYNC.RECONVERGENT B0 ;  /* 0x0000000000007941 */ /* 0x000fea0003800200 */
.L_x_825:
[----:B------:R-:W-:Y:S04]  /*2380*/  BSSY.RECONVERGENT B0, `(.L_x_827) ;  /* 0x0000013000007945 */ /* 0x000fe80003800200 */
[----:B------:R-:W-:Y:S05]  /*2390*/  @P1 BRA `(.L_x_828) ;  /* 0x0000000000441947 */ /* 0x000fea0003800000 */
[----:B------:R-:W-:-:S13]  /*23a0*/  ISETP.GE.AND P0, PT, R222, R217, PT ;  /* 0x000000d9de00720c */ /* 0x000fda0003f06270 */
        /* <DEDUP_REMOVED lines=16> */
.L_x_828:
[----:B------:R-:W-:Y:S05]  /*24b0*/  BSYNC.RECONVERGENT B0 ;  /* 0x0000000000007941 */ /* 0x000fea0003800200 */
.L_x_827:
[----:B------:R-:W-:Y:S01]  /*24c0*/  BSSY.RECONVERGENT B0, `(.L_x_829) ;  /* 0x0000010000007945 */ /* 0x000fe20003800200 */
[----:B------:R-:W-:Y:S01]  /*24d0*/  IMAD.MOV.U32 R221, RZ, RZ, R33 ;  /* 0x000000ffffdd7224 */ /* 0x000fe200078e0021 */
[----:B------:R-:W-:Y:S01]  /*24e0*/  MOV R220, R32 ;  /* 0x0000002000dc7202 */ /* 0x000fe20000000f00 */
[C---:B------:R-:W-:Y:S01]  /*24f0*/  IMAD.SHL.U32 R0, R232.reuse, 0x10, RZ ;  /* 0x00000010e8007824 */ /* 0x040fe200078e00ff */
[----:B------:R-:W-:Y:S01]  /*2500*/  SHF.L.U64.HI R6, R232, 0x4, R233 ;  /* 0x00000004e8067819 */ /* 0x000fe200000102e9 */
        /* <DEDUP_REMOVED lines=10> */
.L_x_831:
[----:B------:R1:W-:Y:S02]  /*25b0*/  STS.128 [R231+0x2000], RZ ;  /* 0x002000ffe7007388 */ /* 0x0003e40000000c00 */
.L_x_830:
[----:B------:R-:W-:Y:S05]  /*25c0*/  BSYNC.RECONVERGENT B0 ;  /* 0x0000000000007941 */ /* 0x000fea0003800200 */
.L_x_829:
[----:B------:R-:W-:Y:S01]  /*25d0*/  ISETP.GE.AND P3, PT, R20, R14, PT ;  /* 0x0000000e1400720c */ /* 0x000fe20003f66270 */
[----:B-----5:R-:W-:Y:S01]  /*25e0*/  VIADD R19, R2, 0x40 ;  /* 0x0000004002137836 */ /* 0x020fe20000000000 */
[----:B-1----:R-:W-:Y:S01]  /*25f0*/  LEA R4, P0, R0, R220, 0x1 ;  /* 0x000000dc00047211 */ /* 0x002fe200078008ff */
[C---:B------:R-:W-:Y:S01]  /*2600*/  VIADD R18, R2.reuse, 0x50 ;  /* 0x0000005002127836 */ /* 0x040fe20000000000 */
[----:B------:R-:W-:Y:S01]  /*2610*/  BSSY.RECONVERGENT B0, `(.L_x_832) ;  /* 0x0000011000007945 */ /* 0x000fe20003800200 */
[----:B----4-:R-:W-:Y:S01]  /*2620*/  VIADD R17, R2, 0x60 ;  /* 0x0000006002117836 */ /* 0x010fe20000000000 */
        /* <DEDUP_REMOVED lines=15> */
.L_x_833:
[----:B------:R-:W-:Y:S05]  /*2720*/  BSYNC.RECONVERGENT B0 ;  /* 0x0000000000007941 */ /* 0x000fea0003800200 */
.L_x_832:
        /* <DEDUP_REMOVED lines=13> */
.L_x_835:
[----:B------:R-:W-:Y:S05]  /*2800*/  BSYNC.RECONVERGENT B0 ;  /* 0x0000000000007941 */ /* 0x000fea0003800200 */
.L_x_834:
        /* <DEDUP_REMOVED lines=13> */
.L_x_837:
[----:B------:R-:W-:Y:S05]  /*28e0*/  BSYNC.RECONVERGENT B0 ;  /* 0x0000000000007941 */ /* 0x000fea0003800200 */
.L_x_836:
        /* <DEDUP_REMOVED lines=16> */
.L_x_839:
[----:B------:R-:W-:Y:S05]  /*29f0*/  BSYNC.RECONVERGENT B0 ;  /* 0x0000000000007941 */ /* 0x000fea0003800200 */
.L_x_838:
        /* <DEDUP_REMOVED lines=13> */
.L_x_841:
[----:B------:R-:W-:Y:S05]  /*2ad0*/  BSYNC.RECONVERGENT B0 ;  /* 0x0000000000007941 */ /* 0x000fea0003800200 */
.L_x_840:
        /* <DEDUP_REMOVED lines=16> */
.L_x_843:
[----:B------:R-:W-:Y:S05]  /*2be0*/  BSYNC.RECONVERGENT B0 ;  /* 0x0000000000007941 */ /* 0x000fea0003800200 */
.L_x_842:
        /* <DEDUP_REMOVED lines=16> */
.L_x_845:
[----:B------:R-:W-:Y:S05]  /*2cf0*/  BSYNC.RECONVERGENT B0 ;  /* 0x0000000000007941 */ /* 0x000fea0003800200 */
.L_x_844:
        /* <DEDUP_REMOVED lines=16> */
.L_x_847:
[----:B------:R-:W-:Y:S05]  /*2e00*/  BSYNC.RECONVERGENT B0 ;  /* 0x0000000000007941 */ /* 0x000fea0003800200 */
.L_x_846:
[----:B------:R-:W-:Y:S01]  /*2e10*/  BSSY.RECONVERGENT B0, `(.L_x_848) ;  /* 0x000000d000007945 */ /* 0x000fe20003800200 */
[----:B------:R-:W-:Y:S02]  /*2e20*/  ISETP.GE.AND P2, PT, R8, R14, PT ;  /* 0x0000000e0800720c */ /* 0x000fe40003f46270 */
[----:B-1----:R-:W-:Y:S01]  /*2e30*/  IADD3 R6, PT, PT, R2, 0xf0, RZ ;  /* 0x000000f002067810 */ /* 0x002fe20007ffe0ff */
        /* <DEDUP_REMOVED lines=10> */
.L_x_849:
[----:B------:R-:W-:Y:S05]  /*2ee0*/  BSYNC.RECONVERGENT B0 ;  /* 0x0000000000007941 */ /* 0x000fea0003800200 */
.L_x_848:
        /* <DEDUP_REMOVED lines=15> */
.L_x_851:
[----:B------:R-:W-:Y:S05]  /*2fe0*/  BSYNC.RECONVERGENT B0 ;  /* 0x0000000000007941 */ /* 0x000fea0003800200 */
.L_x_850:
        /* <DEDUP_REMOVED lines=14> */
.L_x_853:
[----:B------:R-:W-:Y:S05]  /*30d0*/  BSYNC.RECONVERGENT B0 ;  /* 0x0000000000007941 */ /* 0x000fea0003800200 */
.L_x_852:
        /* <DEDUP_REMOVED lines=14> */
.L_x_855:
[----:B------:R-:W-:Y:S05]  /*31c0*/  BSYNC.RECONVERGENT B0 ;  /* 0x0000000000007941 */ /* 0x000fea0003800200 */
.L_x_854:
        /* <DEDUP_REMOVED lines=14> */
.L_x_857:
[----:B------:R-:W-:Y:S05]  /*32b0*/  BSYNC.RECONVERGENT B0 ;  /* 0x0000000000007941 */ /* 0x000fea0003800200 */
.L_x_856:
        /* <DEDUP_REMOVED lines=14> */
.L_x_859:
[----:B------:R-:W-:Y:S05]  /*33a0*/  BSYNC.RECONVERGENT B0 ;  /* 0x0000000000007941 */ /* 0x000fea0003800200 */
.L_x_858:
        /* <DEDUP_REMOVED lines=14> */
.L_x_861:
[----:B------:R-:W-:Y:S05]  /*3490*/  BSYNC.RECONVERGENT B0 ;  /* 0x0000000000007941 */ /* 0x000fea0003800200 */
.L_x_860:
[----:B------:R-:W0:Y:S01]  /*34a0*/  LDGDEPBAR ;  /* 0x00000000000079af */ /* 0x000e220000000000 */
[C---:B----4-:R-:W-:Y:S02]  /*34b0*/  SHF.L.U64.HI R4, R234.reuse, 0x4, R235 ;  /* 0x00000004ea047819 */ /* 0x050fe400000102eb */
        /* <DEDUP_REMOVED lines=15> */
.L_x_864:
[----:B------:R4:W-:Y:S01]  /*35b0*/  STS.128 [R231+0xa000], RZ ;  /* 0x00a000ffe7007388 */ /* 0x0009e20000000c00 */
[----:B------:R-:W-:Y:S05]  /*35c0*/  BRA `(.L_x_865) ;  /* 0x0000000000047947 */ /* 0x000fea0003800000 */
.L_x_863:
[----:B------:R4:W-:Y:S02]  /*35d0*/  STS.128 [R231+0xa000], RZ ;  /* 0x00a000ffe7007388 */ /* 0x0009e40000000c00 */
.L_x_865:
[----:B------:R-:W-:Y:S05]  /*35e0*/  BSYNC.RECONVERGENT B0 ;  /* 0x0000000000007941 */ /* 0x000fea0003800200 */
.L_x_862:
[-C--:B------:R-:W-:Y:S01]  /*35f0*/  ISETP.GE.AND P1, PT, R20, R14.reuse, PT ;  /* 0x0000000e1400720c */ /* 0x080fe20003f26270 */
[----:B------:R-:W-:Y:S01]  /*3600*/  BSSY.RECONVERGENT B0, `(.L_x_866) ;  /* 0x0000012000007945 */ /* 0x000fe20003800200 */
[----:B-1----:R-:W-:Y:S02]  /*3610*/  LEA R2, P2, R0, R29, 0x1 ;  /* 0x0000001d00027211 */ /* 0x002fe400078408ff */
[----:B------:R-:W-:Y:S02]  /*3620*/  ISETP.GE.AND P0, PT, R22, R14, PT ;  /* 0x0000000e1600720c */ /* 0x000fe40003f06270 */
        /* <DEDUP_REMOVED lines=15> */
.L_x_867:
[----:B------:R-:W-:Y:S05]  /*3720*/  BSYNC.RECONVERGENT B0 ;  /* 0x0000000000007941 */ /* 0x000fea0003800200 */
.L_x_866:
        /* <DEDUP_REMOVED lines=13> */
.L_x_869:
[----:B------:R-:W-:Y:S05]  /*3800*/  BSYNC.RECONVERGENT B0 ;  /* 0x0000000000007941 */ /* 0x000fea0003800200 */
.L_x_868:
        /* <DEDUP_REMOVED lines=13> */
.L_x_871:
[----:B------:R-:W-:Y:S05]  /*38e0*/  BSYNC.RECONVERGENT B0 ;  /* 0x0000000000007941 */ /* 0x000fea0003800200 */
.L_x_870:
        /* <DEDUP_REMOVED lines=16> */
.L_x_873:
[----:B------:R-:W-:Y:S05]  /*39f0*/  BSYNC.RECONVERGENT B0 ;  /* 0x0000000000007941 */ /* 0x000fea0003800200 */
.L_x_872:
        /* <DEDUP_REMOVED lines=13> */
.L_x_875:
[----:B------:R-:W-:Y:S05]  /*3ad0*/  BSYNC.RECONVERGENT B0 ;  /* 0x0000000000007941 */ /* 0x000fea0003800200 */
.L_x_874:
        /* <DEDUP_REMOVED lines=16> */
.L_x_877:
[----:B------:R-:W-:Y:S05]  /*3be0*/  BSYNC.RECONVERGENT B0 ;  /* 0x0000000000007941 */ /* 0x000fea0003800200 */
.L_x_876:
        /* <DEDUP_REMOVED lines=16> */
.L_x_879:
[----:B------:R-:W-:Y:S05]  /*3cf0*/  BSYNC.RECONVERGENT B0 ;  /* 0x0000000000007941 */ /* 0x000fea0003800200 */
.L_x_878:
        /* <DEDUP_REMOVED lines=16> */
.L_x_881:
[----:B------:R-:W-:Y:S05]  /*3e00*/  BSYNC.RECONVERGENT B0 ;  /* 0x0000000000007941 */ /* 0x000fea0003800200 */
.L_x_880:
        /* <DEDUP_REMOVED lines=13> */
.L_x_883:
[----:B------:R-:W-:Y:S05]  /*3ee0*/  BSYNC.RECONVERGENT B0 ;  /* 0x0000000000007941 */ /* 0x000fea0003800200 */
.L_x_882:
        /* <DEDUP_REMOVED lines=15> */
.L_x_885:
[----:B------:R-:W-:Y:S05]  /*3fe0*/  BSYNC.RECONVERGENT B0 ;  /* 0x0000000000007941 */ /* 0x000fea0003800200 */
.L_x_884:
        /* <DEDUP_REMOVED lines=15> */
.L_x_887:
[----:B------:R-:W-:Y:S05]  /*40e0*/  BSYNC.RECONVERGENT B0 ;  /* 0x0000000000007941 */ /* 0x000fea0003800200 */
.L_x_886:
        /* <DEDUP_REMOVED lines=15> */
.L_x_889:
[----:B------:R-:W-:Y:S05]  /*41e0*/  BSYNC.RECONVERGENT B0 ;  /* 0x0000000000007941 */ /* 0x000fea0003800200 */
.L_x_888:
        /* <DEDUP_REMOVED lines=15> */
.L_x_891:
[----:B------:R-:W-:Y:S05]  /*42e0*/  BSYNC.RECONVERGENT B0 ;  /* 0x0000000000007941 */ /* 0x000fea0003800200 */
.L_x_890:
        /* <DEDUP_REMOVED lines=15> */
.L_x_893:
[----:B------:R-:W-:Y:S05]  /*43e0*/  BSYNC.RECONVERGENT B0 ;  /* 0x0000000000007941 */ /* 0x000fea0003800200 */
.L_x_892:
[----:B------:R1:W-:Y:S01]  /*43f0*/  @P1 STS.128 [R231+0x11800], RZ ;  /* 0x011800ffe7001388 */ /* 0x0003e20000000c00 */
[----:B------:R-:W-:Y:S04]  /*4400*/  BSSY.RECONVERGENT B0, `(.L_x_894) ;  /* 0x000000c000007945 */ /* 0x000fe80003800200 */
[----:B------:R-:W-:Y:S05]  /*4410*/  @P1 BRA `(.L_x_895) ;  /* 0x0000000000281947 */ /* 0x000fea0003800000 */
[----:B------:R-:W-:-:S13]  /*4420*/  ISETP.GE.AND P0, PT, R222, R217, PT ;  /* 0x000000d9de00720c */ /* 0x000fda0003f06270 */
[----:B------:R1:W-:Y:S01]  /*4430*/  @P0 STS.128 [R231+0x11800], RZ ;  /* 0x011800ffe7000388 */ /* 0x0003e20000000c00 */
[----:B------:R-:W-:Y:S05]  /*4440*/  @P0 BRA `(.L_x_895) ;  /* 0x00000000001c0947 */ /* 0x000fea0003800000 */
[----:B------:R-:W-:Y:S02]  /*4450*/  IMAD R0, R235, 0x1c0, RZ ;  /* 0x000001c0eb007824 */ /* 0x000fe400078e02ff */
[----:B-1----:R-:W-:-:S05]  /*4460*/  IMAD.WIDE.U32 R2, R234, 0x1c0, R2 ;  /* 0x000001c0ea027825 */ /* 0x002fca00078e0002 */
[----:B------:R-:W-:-:S05]  /*4470*/  IADD3 R3, PT, PT, R3, R0, RZ ;  /* 0x0000000003037210 */ /* 0x000fca0007ffe0ff */
[----:B------:R-:W-:Y:S01]  /*4480*/  @!PT LDS RZ, [RZ] ;  /* 0x00000000fffff984 */ /* 0x000fe20000000800 */
[----:B------:R-:W-:Y:S01]  /*4490*/  @!PT LDS RZ, [RZ] ;  /* 0x00000000fffff984 */ /* 0x000fe20000000800 */
[----:B------:R-:W-:Y:S01]  /*44a0*/  @!PT LDS RZ, [RZ] ;  /* 0x00000000fffff984 */ /* 0x000fe20000000800 */
[----:B------:R1:W-:Y:S02]  /*44b0*/  LDGSTS.E.BYPASS.LTC128B.128 [R231+0x11800], desc[UR4][R2.64] ;  /* 0x1180000002e77fae */ /* 0x0003e4000b981a04 */
.L_x_895:
[----:B------:R-:W-:Y:S05]  /*44c0*/  BSYNC.RECONVERGENT B0 ;  /* 0x0000000000007941 */ /* 0x000fea0003800200 */
.L_x_894:
[----:B------:R-:W5:Y:S01]  /*44d0*/  LD.E R0, desc[UR4][R134.64+0x18c] ;  /* 0x00018c0486007980 */ /* 0x000f62000c101900 */
[----:B------:R-:W-:Y:S01]  /*44e0*/  SHF.R.U32.HI R225, RZ, 0x1, R228 ;  /* 0x00000001ffe17819 */ /* 0x000fe200000116e4 */
[C---:B------:R-:W-:Y:S01]  /*44f0*/  IMAD.SHL.U32 R205, R228.reuse, 0x40, RZ ;  /* 0x00000040e4cd7824 */ /* 0x040fe200078e00ff */
[C---:B------:R-:W-:Y:S01]  /*4500*/  R2P PR, R228.reuse, 0x6 ;  /* 0x00000006e4007804 */ /* 0x040fe20000000000 */
[----:B------:R-:W-:Y:S01]  /*4510*/  IMAD.SHL.U32 R226, R228, 0x20, RZ ;  /* 0x00000020e4e27824 */ /* 0x000fe200078e00ff */
[----:B-1----:R-:W-:Y:S01]  /*4520*/  LOP3.LUT R2, R225, 0x8, RZ, 0xc0, !PT ;  /* 0x00000008e1027812 */ /* 0x002fe200078ec0ff */
[----:B------:R-:W-:Y:S01]  /*4530*/  IMAD.MOV.U32 R91, RZ, RZ, 0x20 ;  /* 0x00000020ff5b7424 */ /* 0x000fe200078e00ff */
[C---:B------:R-:W-:Y:S01]  /*4540*/  LOP3.LUT R4, R205.reuse, 0x1c0, RZ, 0xc0, !PT ;  /* 0x000001c0cd047812 */ /* 0x040fe200078ec0ff */
[----:B------:R-:W-:Y:S01]  /*4550*/  IMAD.MOV.U32 R180, RZ, RZ, 0x40 ;  /* 0x00000040ffb47424 */ /* 0x000fe200078e00ff */
[----:B------:R-:W-:Y:S01]  /*4560*/  LOP3.LUT R3, R2, 0x1c0, R205, 0xf8, !PT ;  /* 0x000001c002037812 */ /* 0x000fe200078ef8cd */
[----:B------:R-:W0:Y:S01]  /*4570*/  LDGDEPBAR ;  /* 0x00000000000079af */ /* 0x000e220000000000 */
[----:B------:R-:W-:Y:S01]  /*4580*/  LOP3.LUT R226, R226, 0x7c00, RZ, 0xc0, !PT ;  /* 0x00007c00e2e27812 */ /* 0x000fe200078ec0ff */
[----:B------:R-:W-:Y:S01]  /*4590*/  IMAD.MOV.U32 R223, RZ, RZ, R90 ;  /* 0x000000ffffdf7224 */ /* 0x000fe200078e005a */
[----:B------:R-:W-:Y:S01]  /*45a0*/  LOP3.LUT R2, R4, 0x8, R228, 0xf8, !PT ;  /* 0x0000000804027812 */ /* 0x000fe200078ef8e4 */
[----:B------:R-:W-:Y:S01]  /*45b0*/  BSSY.RECONVERGENT B1, `(.L_x_896) ;  /* 0x00003c9000017945 */ /* 0x000fe20003800200 */
[----:B------:R-:W-:-:S02]  /*45c0*/  LOP3.LUT R22, R205, 0x400, RZ, 0xc0, !PT ;  /* 0x00000400cd167812 */ /* 0x000fc400078ec0ff */
[----:B------:R-:W-:Y:S01]  /*45d0*/  LOP3.LUT R4, R226, 0x200, R205, 0xf8, !PT ;  /* 0x00000200e2047812 */ /* 0x000fe200078ef8cd */
[----:B------:R-:W-:Y:S01]  /*45e0*/  STL [R1], R223 ;  /* 0x000000df01007387 */ /* 0x000fe20000100800 */
[-C--:B------:R-:W-:Y:S02]  /*45f0*/  LOP3.LUT R216, R3, R222.reuse, RZ, 0x3c, !PT ;  /* 0x000000de03d87212 */ /* 0x080fe400078e3cff */
[----:B------:R-:W-:Y:S02]  /*4600*/  LOP3.LUT R2, R2, R222, RZ, 0x3c, !PT ;  /* 0x000000de02027212 */ /* 0x000fe400078e3cff */
[----:B------:R-:W-:Y:S02]  /*4610*/  LOP3.LUT R3, R4, R216, RZ, 0xfc, !PT ;  /* 0x000000d804037212 */ /* 0x000fe400078efcff */
[----:B------:R-:W-:Y:S01]  /*4620*/  SEL R91, R91, 0xffffffe0, !P1 ;  /* 0xffffffe05b5b7807 */ /* 0x000fe20004800000 */
[----:B------:R-:W-:Y:S01]  /*4630*/  IMAD R22, R2, 0x2, R22 ;  /* 0x0000000202167824 */ /* 0x000fe200078e0216 */
[----:B------:R-:W-:Y:S01]  /*4640*/  SEL R180, R180, 0xffffffc0, !P2 ;  /* 0xffffffc0b4b47807 */ /* 0x000fe20005000000 */
[----:B------:R-:W-:-:S02]  /*4650*/  IMAD R2, R3, 0x2, R224 ;  /* 0x0000000203027824 */ /* 0x000fc400078e02e0 */
[----:B------:R-:W-:Y:S02]  /*4660*/  IMAD.IADD R22, R224, 0x1, R22 ;  /* 0x00000001e0167824 */ /* 0x000fe400078e0216 */
[--C-:B------:R-:W-:Y:S01]  /*4670*/  IMAD.IADD R3, R2, 0x1, R91.reuse ;  /* 0x0000000102037824 */ /* 0x100fe200078e025b */
[----:B------:R1:W-:Y:S01]  /*4680*/  LDSM.16.M88.4 R16, [R2] ;  /* 0x000000000210783b */ /* 0x0003e20000000200 */
[C---:B------:R-:W-:Y:S02]  /*4690*/  IMAD.IADD R20, R22.reuse, 0x1, R91 ;  /* 0x0000000116147824 */ /* 0x040fe400078e025b */
[--C-:B------:R-:W-:Y:S01]  /*46a0*/  IMAD.IADD R21, R22, 0x1, R180.reuse ;  /* 0x0000000116157824 */ /* 0x100fe200078e02b4 */
[----:B------:R-:W2:Y:S04]  /*46b0*/  LDSM.16.M88.4 R4, [R22+0x2000] ;  /* 0x002000001604783b */ /* 0x000ea80000000200 */
[----:B------:R3:W-:Y:S04]  /*46c0*/  LDSM.16.M88.4 R12, [R3] ;  /* 0x00000000030c783b */ /* 0x0007e80000000200 */
[----:B------:R-:W-:Y:S04]  /*46d0*/  LDSM.16.M88.4 R28, [R20+0x2000] ;  /* 0x00200000141c783b */ /* 0x000fe80000000200 */
[----:B------:R-:W-:Y:S04]  /*46e0*/  LDSM.16.M88.4 R36, [R22+0x2800] ;  /* 0x002800001624783b */ /* 0x000fe80000000200 */
[----:B------:R-:W4:Y:S01]  /*46f0*/  LDSM.16.M88.4 R44, [R22+0x3000] ;  /* 0x00300000162c783b */ /* 0x000f220000000200 */
[----:B-1----:R-:W-:-:S03]  /*4700*/  IMAD.IADD R2, R2, 0x1, R180 ;  /* 0x0000000102027824 */ /* 0x002fc600078e02b4 */
[----:B------:R-:W-:Y:S04]  /*4710*/  LDSM.16.M88.4 R52, [R20+0x2800] ;  /* 0x002800001434783b */ /* 0x000fe80000000200 */
[----:B------:R1:W-:Y:S01]  /*4720*/  LDSM.16.M88.4 R8, [R2] ;  /* 0x000000000208783b */ /* 0x0003e20000000200 */
[----:B---3--:R-:W-:-:S03]  /*4730*/  IMAD.IADD R3, R91, 0x1, R21 ;  /* 0x000000015b037824 */ /* 0x008fc600078e0215 */
[----:B------:R-:W-:Y:S04]  /*4740*/  LDSM.16.M88.4 R68, [R21+0x2000] ;  /* 0x002000001544783b */ /* 0x000fe80000000200 */
[----:B------:R-:W3:Y:S04]  /*4750*/  LDSM.16.M88.4 R48, [R20+0x3000] ;  /* 0x003000001430783b */ /* 0x000ee80000000200 */
[----:B------:R-:W3:Y:S01]  /*4760*/  LDSM.16.M88.4 R60, [R22+0x3800] ;  /* 0x00380000163c783b */ /* 0x000ee20000000200 */
[C---:B--2---:R-:W-:Y:S03]  /*4770*/  HMMA.16816.F32 R24, R16.reuse, R4, RZ ;  /* 0x000000041018723c */ /* 0x044fe600000018ff */
[----:B------:R-:W-:Y:S04]  /*4780*/  LDSM.16.M88.4 R64, [R3+0x2000] ;  /* 0x002000000340783b */ /* 0x000fe80000000200 */
[----:B------:R-:W-:Y:S01]  /*4790*/  LDSM.16.M88.4 R72, [R20+0x3800] ;  /* 0x003800001448783b */ /* 0x000fe20000000200 */
[----:B-1----:R-:W-:Y:S01]  /*47a0*/  IMAD.IADD R2, R91, 0x1, R2 ;  /* 0x000000015b027824 */ /* 0x002fe200078e0202 */
[C---:B------:R-:W-:Y:S08]  /*47b0*/  HMMA.16816.F32 R4, R16.reuse, R6, RZ ;  /* 0x000000061004723c */ /* 0x040ff000000018ff */
[----:B----4-:R-:W-:Y:S08]  /*47c0*/  HMMA.16816.F32 R32, R16, R44, RZ ;  /* 0x0000002c1020723c */ /* 0x010ff000000018ff */
[C---:B------:R-:W-:Y:S08]  /*47d0*/  HMMA.16816.F32 R40, R12.reuse, R28, R24 ;  /* 0x0000001c0c28723c */ /* 0x040ff00000001818 */
[----:B------:R-:W-:Y:S01]  /*47e0*/  HMMA.16816.F32 R56, R12, R30, R4 ;  /* 0x0000001e0c38723c */ /* 0x000fe20000001804 */
[----:B------:R-:W1:Y:S07]  /*47f0*/  LDSM.16.M88.4 R4, [R2] ;  /* 0x000000000204783b */ /* 0x000e6e0000000200 */
[C---:B------:R-:W-:Y:S08]  /*4800*/  HMMA.16816.F32 R24, R16.reuse, R36, RZ ;  /* 0x000000241018723c */ /* 0x040ff000000018ff */
[----:B------:R-:W-:Y:S01]  /*4810*/  HMMA.16816.F32 R28, R16, R46, RZ ;  /* 0x0000002e101c723c */ /* 0x000fe200000018ff */
[----:B------:R-:W2:Y:S07]  /*4820*/  LDSM.16.M88.4 R44, [R21+0x2800] ;  /* 0x00280000152c783b */ /* 0x000eae0000000200 */
[C---:B---3--:R-:W-:Y:S08]  /*4830*/  HMMA.16816.F32 R80, R12.reuse, R48, R32 ;  /* 0x000000300c50723c */ /* 0x048ff00000001820 */
[----:B------:R-:W-:Y:S08]  /*4840*/  HMMA.16816.F32 R76, R12, R52, R24 ;  /* 0x000000340c4c723c */ /* 0x000ff00000001818 */
[----:B------:R-:W-:Y:S01]  /*4850*/  HMMA.16816.F32 R24, R8, R68, R40 ;  /* 0x000000440818723c */ /* 0x000fe20000001828 */
[----:B------:R-:W-:Y:S07]  /*4860*/  LDSM.16.M88.4 R40, [R3+0x2800] ;  /* 0x002800000328783b */ /* 0x000fee0000000200 */
[----:B------:R-:W-:Y:S01]  /*4870*/  HMMA.16816.F32 R84, R12, R50, R28 ;  /* 0x000000320c54723c */ /* 0x000fe2000000181c */
[----:B------:R-:W3:Y:S07]  /*4880*/  LDSM.16.M88.4 R48, [R22+0x4000] ;  /* 0x004000001630783b */ /* 0x000eee0000000200 */
[C---:B------:R-:W-:Y:S08]  /*4890*/  HMMA.16816.F32 R36, R16.reuse, R38, RZ ;  /* 0x000000261024723c */ /* 0x040ff000000018ff */
[----:B------:R-:W-:Y:S08]  /*48a0*/  HMMA.16816.F32 R28, R16, R60, RZ ;  /* 0x0000003c101c723c */ /* 0x000ff000000018ff */
[----:B-1----:R-:W-:Y:S08]  /*48b0*/  HMMA.16816.F32 R32, R4, R64, R24 ;  /* 0x000000400420723c */ /* 0x002ff00000001818 */
[----:B------:R-:W-:Y:S01]  /*48c0*/  HMMA.16816.F32 R24, R8, R70, R56 ;  /* 0x000000460818723c */ /* 0x000fe20000001838 */
[----:B------:R-:W-:Y:S07]  /*48d0*/  LDSM.16.M88.4 R56, [R22+0x4800] ;  /* 0x004800001638783b */ /* 0x000fee0000000200 */
[C---:B------:R-:W-:Y:S08]  /*48e0*/  HMMA.16816.F32 R52, R12.reuse, R54, R36 ;  /* 0x000000360c34723c */ /* 0x040ff00000001824 */
[----:B------:R-:W-:Y:S08]  /*48f0*/  HMMA.16816.F32 R96, R12, R72, R28 ;  /* 0x000000480c60723c */ /* 0x000ff0000000181c */
[----:B------:R-:W-:Y:S01]  /*4900*/  HMMA.16816.F32 R28, R16, R62, RZ ;  /* 0x0000003e101c723c */ /* 0x000fe200000018ff */
[----:B------:R-:W1:Y:S07]  /*4910*/  LDSM.16.M88.4 R60, [R20+0x4000] ;  /* 0x00400000143c783b */ /* 0x000e6e0000000200 */
[----:B------:R-:W-:Y:S01]  /*4920*/  HMMA.16816.F32 R36, R4, R66, R24 ;  /* 0x000000420424723c */ /* 0x000fe20000001818 */
[----:B------:R-:W-:Y:S07]  /*4930*/  LDSM.16.M88.4 R64, [R21+0x3000] ;  /* 0x003000001540783b */ /* 0x000fee0000000200 */
[----:B--2---:R-:W-:Y:S08]  /*4940*/  HMMA.16816.F32 R24, R8, R44, R76 ;  /* 0x0000002c0818723c */ /* 0x004ff0000000184c */
[----:B------:R-:W-:Y:S08]  /*4950*/  HMMA.16816.F32 R92, R12, R74, R28 ;  /* 0x0000004a0c5c723c */ /* 0x000ff0000000181c */
[----:B---3--:R-:W-:-:S15]  /*4960*/  HMMA.16816.F32 R28, R16, R48, RZ ;  /* 0x00000030101c723c */ /* 0x008fde00000018ff */
[----:B------:R-:W-:-:S05]  /*4970*/  NOP ;  /* 0x0000000000007918 */ /* 0x000fca0000000000 */
[----:B-1----:R-:W-:Y:S08]  /*4980*/  HMMA.16816.F32 R100, R12, R60, R28 ;  /* 0x0000003c0c64723c */ /* 0x002ff0000000181c */
[----:B------:R-:W-:Y:S01]  /*4990*/  HMMA.16816.F32 R28, R16, R50, RZ ;  /* 0x00000032101c723c */ /* 0x000fe200000018ff */
[----:B------:R-:W-:-:S15]  /*49a0*/  LDSM.16.M88.4 R48, [R21+0x3800] ;  /* 0x003800001530783b */ /* 0x000fde0000000200 */
[----:B------:R-:W-:-:S04]  /*49b0*/  NOP ;  /* 0x0000000000007918 */ /* 0x000fc80000000000 */
[----:B------:R-:W-:Y:S01]  /*49c0*/  HMMA.16816.F32 R72, R12, R62, R28 ;  /* 0x0000003e0c48723c */ /* 0x000fe2000000181c */
[----:B------:R-:W-:Y:S01]  /*49d0*/  LDSM.16.M88.4 R60, [R22+0x5000] ;  /* 0x00500000163c783b */ /* 0x000fe20000000200 */
[----:B-----5:R-:W-:-:S06]  /*49e0*/  FMUL.FTZ R2, R32, R0 ;  /* 0x0000000020027220 */ /* 0x020fcc0000410000 */
[----:B------:R-:W-:Y:S01]  /*49f0*/  HMMA.16816.F32 R28, R16, R56, RZ ;  /* 0x00000038101c723c */ /* 0x000fe200000018ff */
[----:B------:R1:W-:Y:S02]  /*4a00*/  MUFU.TANH R152, R2 ;  /* 0x0000000200987308 */ /* 0x0003e40000002400 */
[----:B-1----:R-:W-:-:S06]  /*4a10*/  FMUL.FTZ R2, R33, R0 ;  /* 0x0000000021027220 */ /* 0x002fcc0000410000 */
[----:B------:R1:W-:Y:S02]  /*4a20*/  MUFU.TANH R194, R2 ;  /* 0x0000000200c27308 */ /* 0x0003e40000002400 */
[----:B-1----:R-:W-:-:S06]  /*4a30*/  FMUL.FTZ R2, R34, R0 ;  /* 0x0000000022027220 */ /* 0x002fcc0000410000 */
[----:B------:R1:W-:Y:S02]  /*4a40*/  MUFU.TANH R140, R2 ;  /* 0x00000002008c7308 */ /* 0x0003e40000002400 */
[-C--:B-1----:R-:W-:Y:S02]  /*4a50*/  FMUL.FTZ R2, R35, R0.reuse ;  /* 0x0000000023027220 */ /* 0x082fe40000410000 */
[----:B------:R-:W-:Y:S04]  /*4a60*/  HMMA.16816.F32 R32, R4, R40, R24 ;  /* 0x000000280420723c */ /* 0x000fe80000001818 */
[----:B------:R1:W-:Y:S04]  /*4a70*/  MUFU.TANH R157, R2 ;  /* 0x00000002009d7308 */ /* 0x0003e80000002400 */
[----:B------:R-:W-:Y:S01]  /*4a80*/  HMMA.16816.F32 R24, R8, R46, R52 ;  /* 0x0000002e0818723c */ /* 0x000fe20000001834 */
[----:B------:R-:W-:Y:S04]  /*4a90*/  LDSM.16.M88.4 R52, [R3+0x3000] ;  /* 0x003000000334783b */ /* 0x000fe80000000200 */
[----:B------:R-:W2:Y:S01]  /*4aa0*/  LDSM.16.M88.4 R44, [R20+0x4800] ;  /* 0x00480000142c783b */ /* 0x000ea20000000200 */
[----:B-1----:R-:W-:-:S04]  /*4ab0*/  FMUL.FTZ R2, R36, R0 ;  /* 0x0000000024027220 */ /* 0x002fc80000410000 */
[----:B------:R1:W-:Y:S02]  /*4ac0*/  MUFU.TANH R192, R2 ;  /* 0x0000000200c07308 */ /* 0x0003e40000002400 */
[----:B-1----:R-:W-:-:S06]  /*4ad0*/  FMUL.FTZ R2, R37, R0 ;  /* 0x0000000025027220 */ /* 0x002fcc0000410000 */
[----:B------:R1:W-:Y:S01]  /*4ae0*/  MUFU.TANH R193, R2 ;  /* 0x0000000200c17308 */ /* 0x0003e20000002400 */
[----:B--2---:R-:W-:Y:S08]  /*4af0*/  HMMA.16816.F32 R68, R12, R44, R28 ;  /* 0x0000002c0c44723c */ /* 0x004ff0000000181c */
[----:B------:R-:W-:Y:S01]  /*4b00*/  HMMA.16816.F32 R28, R16, R58, RZ ;  /* 0x0000003a101c723c */ /* 0x000fe200000018ff */
[----:B------:R-:W-:Y:S01]  /*4b10*/  LDSM.16.M88.4 R56, [R22+0x5800] ;  /* 0x005800001638783b */ /* 0x000fe20000000200 */
[----:B-1----:R-:W-:-:S04]  /*4b20*/  FMUL.FTZ R2, R38, R0 ;  /* 0x0000000026027220 */ /* 0x002fc80000410000 */
[----:B------:R1:W2:-:S14]  /*4b30*/  MUFU.TANH R138, R2 ;  /* 0x00000002008a7308 */ /* 0x00029c0000002400 */
[----:B------:R-:W-:Y:S01]  /*4b40*/  HMMA.16816.F32 R76, R12, R46, R28 ;  /* 0x0000002e0c4c723c */ /* 0x000fe2000000181c */
[----:B------:R-:W-:Y:S01]  /*4b50*/  LDSM.16.M88.4 R44, [R3+0x4000] ;  /* 0x00400000032c783b */ /* 0x000fe20000000200 */
[----:B-1----:R-:W-:-:S06]  /*4b60*/  FMUL.FTZ R2, R39, R0 ;  /* 0x0000000027027220 */ /* 0x002fcc0000410000 */
[----:B------:R-:W-:Y:S01]  /*4b70*/  HMMA.16816.F32 R36, R4, R42, R24 ;  /* 0x0000002a0424723c */ /* 0x000fe20000001818 */
[----:B------:R1:W3:Y:S01]  /*4b80*/  MUFU.TANH R189, R2 ;  /* 0x0000000200bd7308 */ /* 0x0002e20000002400 */
[----:B------:R-:W-:Y:S06]  /*4b90*/  LDSM.16.M88.4 R40, [R3+0x3800] ;  /* 0x003800000328783b */ /* 0x000fec0000000200 */
[----:B------:R-:W-:Y:S08]  /*4ba0*/  HMMA.16816.F32 R24, R8, R64, R80 ;  /* 0x000000400818723c */ /* 0x000ff00000001850 */
[----:B------:R-:W-:Y:S01]  /*4bb0*/  HMMA.16816.F32 R28, R16, R60, RZ ;  /* 0x0000003c101c723c */ /* 0x000fe200000018ff */
[----:B-1----:R-:W-:-:S04]  /*4bc0*/  FMUL.FTZ R2, R32, R0 ;  /* 0x0000000020027220 */ /* 0x002fc80000410000 */
[----:B------:R1:W-:Y:S02]  /*4bd0*/  MUFU.TANH R190, R2 ;  /* 0x0000000200be7308 */ /* 0x0003e40000002400 */
[----:B-1----:R-:W-:-:S06]  /*4be0*/  FMUL.FTZ R2, R33, R0 ;  /* 0x0000000021027220 */ /* 0x002fcc0000410000 */
[----:B------:R1:W-:Y:S02]  /*4bf0*/  MUFU.TANH R191, R2 ;  /* 0x0000000200bf7308 */ /* 0x0003e40000002400 */
[----:B-1----:R-:W-:-:S06]  /*4c00*/  FMUL.FTZ R2, R34, R0 ;  /* 0x0000000022027220 */ /* 0x002fcc0000410000 */
[----:B------:R1:W4:Y:S02]  /*4c10*/  MUFU.TANH R129, R2 ;  /* 0x0000000200817308 */ /* 0x0003240000002400 */
[-C--:B-1----:R-:W-:Y:S02]  /*4c20*/  FMUL.FTZ R2, R35, R0.reuse ;  /* 0x0000000023027220 */ /* 0x082fe40000410000 */
[----:B------:R-:W-:Y:S04]  /*4c30*/  HMMA.16816.F32 R32, R4, R52, R24 ;  /* 0x000000340420723c */ /* 0x000fe80000001818 */
[----:B------:R1:W5:Y:S04]  /*4c40*/  MUFU.TANH R137, R2 ;  /* 0x0000000200897308 */ /* 0x0003680000002400 */
[----:B------:R-:W-:Y:S01]  /*4c50*/  HMMA.16816.F32 R24, R8, R66, R84 ;  /* 0x000000420818723c */ /* 0x000fe20000001854 */
[----:B------:R-:W-:Y:S01]  /*4c60*/  LDSM.16.M88.4 R64, [R21+0x4000] ;  /* 0x004000001540783b */ /* 0x000fe20000000200 */
[----:B-1----:R-:W-:-:S04]  /*4c70*/  FMUL.FTZ R2, R36, R0 ;  /* 0x0000000024027220 */ /* 0x002fc80000410000 */
[----:B------:R1:W-:Y:S02]  /*4c80*/  MUFU.TANH R188, R2 ;  /* 0x0000000200bc7308 */ /* 0x0003e40000002400 */
[----:B-1----:R-:W-:-:S06]  /*4c90*/  FMUL.FTZ R2, R37, R0 ;  /* 0x0000000025027220 */ /* 0x002fcc0000410000 */
[----:B------:R1:W-:Y:S02]  /*4ca0*/  MUFU.TANH R187, R2 ;  /* 0x0000000200bb7308 */ /* 0x0003e40000002400 */
[----:B-1----:R-:W-:-:S06]  /*4cb0*/  FMUL.FTZ R2, R38, R0 ;  /* 0x0000000026027220 */ /* 0x002fcc0000410000 */
[----:B------:R1:W-:Y:S02]  /*4cc0*/  MUFU.TANH R115, R2 ;  /* 0x0000000200737308 */ /* 0x0003e40000002400 */
[-C--:B-1----:R-:W-:Y:S02]  /*4cd0*/  FMUL.FTZ R2, R39, R0.reuse ;  /* 0x0000000027027220 */ /* 0x082fe40000410000 */
[----:B------:R-:W-:Y:S01]  /*4ce0*/  HMMA.16816.F32 R36, R4, R54, R24 ;  /* 0x000000360424723c */ /* 0x000fe20000001818 */
[----:B------:R-:W1:Y:S03]  /*4cf0*/  LDSM.16.M88.4 R52, [R20+0x5000] ;  /* 0x005000001434783b */ /* 0x000e660000000200 */
[----:B------:R2:W-:Y:S04]  /*4d00*/  MUFU.TANH R108, R2 ;  /* 0x00000002006c7308 */ /* 0x0005e80000002400 */
[----:B------:R-:W-:Y:S01]  /*4d10*/  HMMA.16816.F32 R24, R8, R48, R96 ;  /* 0x000000300818723c */ /* 0x000fe20000001860 */
[----:B--2---:R-:W-:-:S04]  /*4d20*/  FMUL.FTZ R2, R32, R0 ;  /* 0x0000000020027220 */ /* 0x004fc80000410000 */
[----:B------:R2:W-:Y:S03]  /*4d30*/  MUFU.TANH R125, R2 ;  /* 0x00000002007d7308 */ /* 0x0005e60000002400 */
[----:B-1----:R-:W-:Y:S01]  /*4d40*/  HMMA.16816.F32 R80, R12, R52, R28 ;  /* 0x000000340c50723c */ /* 0x002fe2000000181c */
[----:B--2---:R-:W-:-:S04]  /*4d50*/  FMUL.FTZ R2, R33, R0 ;  /* 0x0000000021027220 */ /* 0x004fc80000410000 */
[----:B------:R1:W-:Y:S03]  /*4d60*/  MUFU.TANH R109, R2 ;  /* 0x00000002006d7308 */ /* 0x0003e60000002400 */
[----:B------:R-:W-:Y:S01]  /*4d70*/  HMMA.16816.F32 R28, R16, R62, RZ ;  /* 0x0000003e101c723c */ /* 0x000fe200000018ff */
[----:B------:R-:W-:Y:S01]  /*4d80*/  LDSM.16.M88.4 R60, [R21+0x4800] ;  /* 0x00480000153c783b */ /* 0x000fe20000000200 */
[----:B-1----:R-:W-:-:S04]  /*4d90*/  FMUL.FTZ R2, R34, R0 ;  /* 0x0000000022027220 */ /* 0x002fc80000410000 */
[----:B------:R1:W2:-:S14]  /*4da0*/  MUFU.TANH R107, R2 ;  /* 0x00000002006b7308 */ /* 0x00029c0000002400 */
[----:B------:R-:W-:Y:S01]  /*4db0*/  HMMA.16816.F32 R84, R12, R54, R28 ;  /* 0x000000360c54723c */ /* 0x000fe2000000181c */
[----:B------:R-:W-:Y:S07]  /*4dc0*/  LDSM.16.M88.4 R52, [R20+0x6000] ;  /* 0x006000001434783b */ /* 0x000fee0000000200 */
[----:B------:R-:W-:Y:S01]  /*4dd0*/  HMMA.16816.F32 R28, R16, R56, RZ ;  /* 0x00000038101c723c */ /* 0x000fe200000018ff */
[----:B-1----:R-:W-:-:S07]  /*4de0*/  FMUL.FTZ R2, R35, R0 ;  /* 0x0000000023027220 */ /* 0x002fce0000410000 */
[----:B------:R-:W-:Y:S01]  /*4df0*/  HMMA.16816.F32 R32, R4, R40, R24 ;  /* 0x000000280420723c */ /* 0x000fe20000001818 */
[----:B------:R1:W-:Y:S07]  /*4e00*/  MUFU.TANH R104, R2 ;  /* 0x0000000200687308 */ /* 0x0003ee0000002400 */
[----:B------:R-:W-:Y:S01]  /*4e10*/  HMMA.16816.F32 R24, R8, R50, R92 ;  /* 0x000000320818723c */ /* 0x000fe2000000185c */
[----:B------:R-:W3:Y:S01]  /*4e20*/  LDSM.16.M88.4 R48, [R20+0x5800] ;  /* 0x005800001430783b */ /* 0x000ee20000000200 */
[----:B-1----:R-:W-:-:S04]  /*4e30*/  FMUL.FTZ R2, R36, R0 ;  /* 0x0000000024027220 */ /* 0x002fc80000410000 */
[----:B------:R1:W-:Y:S02]  /*4e40*/  MUFU.TANH R186, R2 ;  /* 0x0000000200ba7308 */ /* 0x0003e40000002400 */
[----:B-1----:R-:W-:-:S06]  /*4e50*/  FMUL.FTZ R2, R37, R0 ;  /* 0x0000000025027220 */ /* 0x002fcc0000410000 */
[----:B------:R1:W-:Y:S01]  /*4e60*/  MUFU.TANH R185, R2 ;  /* 0x0000000200b97308 */ /* 0x0003e20000002400 */
[----:B---3--:R-:W-:Y:S08]  /*4e70*/  HMMA.16816.F32 R92, R12, R48, R28 ;  /* 0x000000300c5c723c */ /* 0x008ff0000000181c */
[----:B------:R-:W-:Y:S01]  /*4e80*/  HMMA.16816.F32 R28, R16, R58, RZ ;  /* 0x0000003a101c723c */ /* 0x000fe200000018ff */
[----:B------:R-:W-:Y:S01]  /*4e90*/  LDSM.16.M88.4 R56, [R22+0x6800] ;  /* 0x006800001638783b */ /* 0x000fe20000000200 */
[----:B-1----:R-:W-:-:S04]  /*4ea0*/  FMUL.FTZ R2, R38, R0 ;  /* 0x0000000026027220 */ /* 0x002fc80000410000 */
[----:B------:R1:W3:Y:S02]  /*4eb0*/  MUFU.TANH R105, R2 ;  /* 0x0000000200697308 */ /* 0x0002e40000002400 */
[-C--:B-1----:R-:W-:Y:S02]  /*4ec0*/  FMUL.FTZ R2, R39, R0.reuse ;  /* 0x0000000027027220 */ /* 0x082fe40000410000 */
[----:B------:R-:W-:Y:S01]  /*4ed0*/  HMMA.16816.F32 R36, R4, R42, R24 ;  /* 0x0000002a0424723c */ /* 0x000fe20000001818 */
[----:B------:R-:W-:Y:S03]  /*4ee0*/  LDSM.16.M88.4 R40, [R3+0x4800] ;  /* 0x004800000328783b */ /* 0x000fe60000000200 */
[----:B------:R1:W3:Y:S04]  /*4ef0*/  MUFU.TANH R106, R2 ;  /* 0x00000002006a7308 */ /* 0x0002e80000002400 */
[----:B------:R-:W-:Y:S01]  /*4f00*/  HMMA.16816.F32 R24, R8, R64, R100 ;  /* 0x000000400818723c */ /* 0x000fe20000001864 */
[----:B-1----:R-:W-:-:S04]  /*4f10*/  FMUL.FTZ R2, R32, R0 ;  /* 0x0000000020027220 */ /* 0x002fc80000410000 */
[----:B------:R1:W-:Y:S02]  /*4f20*/  MUFU.TANH R116, R2 ;  /* 0x0000000200747308 */ /* 0x0003e40000002400 */
[----:B-1----:R-:W-:-:S06]  /*4f30*/  FMUL.FTZ R2, R33, R0 ;  /* 0x0000000021027220 */ /* 0x002fcc0000410000 */
[----:B------:R1:W-:Y:S02]  /*4f40*/  MUFU.TANH R113, R2 ;  /* 0x0000000200717308 */ /* 0x0003e40000002400 */
[----:B-1----:R-:W-:-:S06]  /*4f50*/  FMUL.FTZ R2, R34, R0 ;  /* 0x0000000022027220 */ /* 0x002fcc0000410000 */
[----:B------:R1:W-:Y:S02]  /*4f60*/  MUFU.TANH R110, R2 ;  /* 0x00000002006e7308 */ /* 0x0003e40000002400 */
[-C--:B-1----:R-:W-:Y:S02]  /*4f70*/  FMUL.FTZ R2, R35, R0.reuse ;  /* 0x0000000023027220 */ /* 0x082fe40000410000 */
[----:B------:R-:W-:Y:S04]  /*4f80*/  HMMA.16816.F32 R32, R4, R44, R24 ;  /* 0x0000002c0420723c */ /* 0x000fe80000001818 */
[----:B------:R1:W3:Y:S04]  /*4f90*/  MUFU.TANH R112, R2 ;  /* 0x0000000200707308 */ /* 0x0002e80000002400 */
[----:B------:R-:W-:Y:S01]  /*4fa0*/  HMMA.16816.F32 R24, R8, R66, R72 ;  /* 0x000000420818723c */ /* 0x000fe20000001848 */
[----:B------:R-:W4:Y:S07]  /*4fb0*/  LDSM.16.M88.4 R64, [R22+0x6000] ;  /* 0x006000001640783b */ /* 0x000f2e0000000200 */
[----:B------:R-:W-:Y:S01]  /*4fc0*/  HMMA.16816.F32 R72, R12, R50, R28 ;  /* 0x000000320c48723c */ /* 0x000fe2000000181c */
[----:B------:R-:W-:Y:S01]  /*4fd0*/  LDSM.16.M88.4 R48, [R20+0x6800] ;  /* 0x006800001430783b */ /* 0x000fe20000000200 */
[----:B-1----:R-:W-:-:S04]  /*4fe0*/  FMUL.FTZ R2, R36, R0 ;  /* 0x0000000024027220 */ /* 0x002fc80000410000 */
[----:B------:R1:W-:Y:S02]  /*4ff0*/  MUFU.TANH R183, R2 ;  /* 0x0000000200b77308 */ /* 0x0003e40000002400 */
[----:B-1----:R-:W-:-:S06]  /*5000*/  FMUL.FTZ R2, R37, R0 ;  /* 0x0000000025027220 */ /* 0x002fcc0000410000 */
[----:B------:R1:W-:Y:S01]  /*5010*/  MUFU.TANH R179, R2 ;  /* 0x0000000200b37308 */ /* 0x0003e20000002400 */
[----:B----4-:R-:W-:Y:S01]  /*5020*/  HMMA.16816.F32 R28, R16, R64, RZ ;  /* 0x00000040101c723c */ /* 0x010fe200000018ff */
[----:B-1----:R-:W-:-:S06]  /*5030*/  FMUL.FTZ R2, R38, R0 ;  /* 0x0000000026027220 */ /* 0x002fcc0000410000 */
[----:B------:R1:W4:Y:S02]  /*5040*/  MUFU.TANH R111, R2 ;  /* 0x00000002006f7308 */ /* 0x0003240000002400 */
[-C--:B-1----:R-:W-:Y:S02]  /*5050*/  FMUL.FTZ R2, R39, R0.reuse ;  /* 0x0000000027027220 */ /* 0x082fe40000410000 */
[----:B------:R-:W-:Y:S01]  /*5060*/  HMMA.16816.F32 R36, R4, R46, R24 ;  /* 0x0000002e0424723c */ /* 0x000fe20000001818 */
[----:B------:R-:W-:Y:S03]  /*5070*/  LDSM.16.M88.4 R44, [R3+0x5000] ;  /* 0x00500000032c783b */ /* 0x000fe60000000200 */
[----:B------:R1:W4:Y:S04]  /*5080*/  MUFU.TANH R114, R2 ;  /* 0x0000000200727308 */ /* 0x0003280000002400 */
[----:B------:R-:W-:Y:S01]  /*5090*/  HMMA.16816.F32 R24, R8, R60, R68 ;  /* 0x0000003c0818723c */ /* 0x000fe20000001844 */
[----:B------:R-:W5:Y:S01]  /*50a0*/  LDSM.16.M88.4 R68, [R21+0x5000] ;  /* 0x005000001544783b */ /* 0x000f620000000200 */
        /* <DEDUP_REMOVED lines=8> */
[----:B------:R1:W4:Y:S04]  /*5130*/  MUFU.TANH R117, R2 ;  /* 0x0000000200757308 */ /* 0x0003280000002400 */
[----:B------:R-:W-:Y:S01]  /*5140*/  HMMA.16816.F32 R24, R8, R62, R76 ;  /* 0x0000003e0818723c */ /* 0x000fe2000000184c */
[----:B------:R-:W2:Y:S07]  /*5150*/  LDSM.16.M88.4 R60, [R22+0x7000] ;  /* 0x00700000163c783b */ /* 0x000eae0000000200 */
[----:B------:R-:W-:Y:S01]  /*5160*/  HMMA.16816.F32 R76, R12, R52, R28 ;  /* 0x000000340c4c723c */ /* 0x000fe2000000181c */
[----:B-1----:R-:W-:-:S07]  /*5170*/  FMUL.FTZ R2, R36, R0 ;  /* 0x0000000024027220 */ /* 0x002fce0000410000 */
[----:B------:R-:W-:Y:S01]  /*5180*/  HMMA.16816.F32 R28, R16, R66, RZ ;  /* 0x00000042101c723c */ /* 0x000fe200000018ff */
[----:B------:R1:W-:Y:S01]  /*5190*/  MUFU.TANH R123, R2 ;  /* 0x00000002007b7308 */ /* 0x0003e20000002400 */
[----:B------:R-:W-:Y:S01]  /*51a0*/  LDSM.16.M88.4 R64, [R21+0x6000] ;  /* 0x006000001540783b */ /* 0x000fe20000000200 */
[----:B-1----:R-:W-:-:S06]  /*51b0*/  FMUL.FTZ R2, R37, R0 ;  /* 0x0000000025027220 */ /* 0x002fcc0000410000 */
[----:B------:R1:W-:Y:S02]  /*51c0*/  MUFU.TANH R120, R2 ;  /* 0x0000000200787308 */ /* 0x0003e40000002400 */
[----:B-1----:R-:W-:-:S06]  /*51d0*/  FMUL.FTZ R2, R38, R0 ;  /* 0x0000000026027220 */ /* 0x002fcc0000410000 */
[----:B------:R1:W4:Y:S02]  /*51e0*/  MUFU.TANH R118, R2 ;  /* 0x0000000200767308 */ /* 0x0003240000002400 */
[-C--:B-1----:R-:W-:Y:S02]  /*51f0*/  FMUL.FTZ R2, R39, R0.reuse ;  /* 0x0000000027027220 */ /* 0x082fe40000410000 */
[----:B------:R-:W-:Y:S01]  /*5200*/  HMMA.16816.F32 R36, R4, R42, R24 ;  /* 0x0000002a0424723c */ /* 0x000fe20000001818 */
[----:B------:R-:W-:Y:S03]  /*5210*/  LDSM.16.M88.4 R40, [R3+0x5800] ;  /* 0x005800000328783b */ /* 0x000fe60000000200 */
[----:B------:R1:W-:Y:S04]  /*5220*/  MUFU.TANH R121, R2 ;  /* 0x0000000200797308 */ /* 0x0003e80000002400 */
[----:B-----5:R-:W-:Y:S08]  /*5230*/  HMMA.16816.F32 R24, R8, R68, R80 ;  /* 0x000000440818723c */ /* 0x020ff00000001850 */
[----:B------:R-:W-:Y:S01]  /*5240*/  HMMA.16816.F32 R80, R12, R54, R28 ;  /* 0x000000360c50723c */ /* 0x000fe2000000181c */
[----:B------:R-:W5:Y:S01]  /*5250*/  LDSM.16.M88.4 R52, [R21+0x5800] ;  /* 0x005800001534783b */ /* 0x000f620000000200 */
[----:B-1----:R-:W-:-:S04]  /*5260*/  FMUL.FTZ R2, R32, R0 ;  /* 0x0000000020027220 */ /* 0x002fc80000410000 */
[----:B------:R1:W-:Y:S02]  /*5270*/  MUFU.TANH R136, R2 ;  /* 0x0000000200887308 */ /* 0x0003e40000002400 */
[----:B------:R-:W-:Y:S01]  /*5280*/  HMMA.16816.F32 R28, R16, R56, RZ ;  /* 0x00000038101c723c */ /* 0x000fe200000018ff */
[----:B-1----:R-:W-:-:S15]  /*5290*/  FMUL.FTZ R2, R33, R0 ;  /* 0x0000000021027220 */ /* 0x002fde0000410000 */
[----:B------:R-:W-:-:S04]  /*52a0*/  NOP ;  /* 0x0000000000007918 */ /* 0x000fc80000000000 */
[----:B------:R-:W-:Y:S01]  /*52b0*/  HMMA.16816.F32 R100, R12, R48, R28 ;  /* 0x000000300c64723c */ /* 0x000fe2000000181c */
[----:B------:R1:W-:Y:S07]  /*52c0*/  MUFU.TANH R133, R2 ;  /* 0x0000000200857308 */ /* 0x0003ee0000002400 */
[----:B------:R-:W-:Y:S01]  /*52d0*/  HMMA.16816.F32 R28, R16, R58, RZ ;  /* 0x0000003a101c723c */ /* 0x000fe200000018ff */
[----:B------:R-:W-:Y:S01]  /*52e0*/  LDSM.16.M88.4 R56, [R22+0x7800] ;  /* 0x007800001638783b */ /* 0x000fe20000000200 */
[----:B-1----:R-:W-:-:S04]  /*52f0*/  FMUL.FTZ R2, R34, R0 ;  /* 0x0000000022027220 */ /* 0x002fc80000410000 */
[----:B------:R1:W4:-:S14]  /*5300*/  MUFU.TANH R128, R2 ;  /* 0x0000000200807308 */ /* 0x00031c0000002400 */
[----:B------:R-:W-:Y:S01]  /*5310*/  HMMA.16816.F32 R96, R12, R50, R28 ;  /* 0x000000320c60723c */ /* 0x000fe2000000181c */
[----:B------:R-:W-:Y:S07]  /*5320*/  LDSM.16.M88.4 R48, [R3+0x6000] ;  /* 0x006000000330783b */ /* 0x000fee0000000200 */
[----:B--2---:R-:W-:Y:S01]  /*5330*/  HMMA.16816.F32 R28, R16, R60, RZ ;  /* 0x0000003c101c723c */ /* 0x004fe200000018ff */
[----:B-1----:R-:W-:-:S07]  /*5340*/  FMUL.FTZ R2, R35, R0 ;  /* 0x0000000023027220 */ /* 0x002fce0000410000 */
[----:B------:R-:W-:Y:S01]  /*5350*/  HMMA.16816.F32 R32, R4, R44, R24 ;  /* 0x0000002c0420723c */ /* 0x000fe20000001818 */
[----:B------:R1:W2:Y:S07]  /*5360*/  MUFU.TANH R126, R2 ;  /* 0x00000002007e7308 */ /* 0x0002ae0000002400 */
[----:B------:R-:W-:Y:S01]  /*5370*/  HMMA.16816.F32 R24, R8, R70, R84 ;  /* 0x000000460818723c */ /* 0x000fe20000001854 */
[----:B------:R-:W-:Y:S01]  /*5380*/  LDSM.16.M88.4 R68, [R22+0x8000] ;  /* 0x008000001644783b */ /* 0x000fe20000000200 */
[----:B-1----:R-:W-:-:S04]  /*5390*/  FMUL.FTZ R2, R36, R0 ;  /* 0x0000000024027220 */ /* 0x002fc80000410000 */
[----:B------:R1:W-:Y:S02]  /*53a0*/  MUFU.TANH R131, R2 ;  /* 0x0000000200837308 */ /* 0x0003e40000002400 */
[----:B-1----:R-:W-:-:S06]  /*53b0*/  FMUL.FTZ R2, R37, R0 ;  /* 0x0000000025027220 */ /* 0x002fcc0000410000 */
[----:B------:R1:W-:Y:S02]  /*53c0*/  MUFU.TANH R130, R2 ;  /* 0x0000000200827308 */ /* 0x0003e40000002400 */
[----:B-1----:R-:W-:-:S06]  /*53d0*/  FMUL.FTZ R2, R38, R0 ;  /* 0x0000000026027220 */ /* 0x002fcc0000410000 */
[----:B------:R1:W2:Y:S02]  /*53e0*/  MUFU.TANH R127, R2 ;  /* 0x00000002007f7308 */ /* 0x0002a40000002400 */
[-C--:B-1----:R-:W-:Y:S02]  /*53f0*/  FMUL.FTZ R2, R39, R0.reuse ;  /* 0x0000000027027220 */ /* 0x082fe40000410000 */
[----:B------:R-:W-:Y:S01]  /*5400*/  HMMA.16816.F32 R36, R4, R46, R24 ;  /* 0x0000002e0424723c */ /* 0x000fe20000001818 */
[----:B------:R-:W1:Y:S03]  /*5410*/  LDSM.16.M88.4 R44, [R20+0x7000] ;  /* 0x00700000142c783b */ /* 0x000e660000000200 */
[----:B------:R3:W2:Y:S04]  /*5420*/  MUFU.TANH R132, R2 ;  /* 0x0000000200847308 */ /* 0x0006a80000002400 */
[----:B-----5:R-:W-:Y:S01]  /*5430*/  HMMA.16816.F32 R24, R8, R52, R92 ;  /* 0x000000340818723c */ /* 0x020fe2000000185c */
[----:B---3--:R-:W-:-:S04]  /*5440*/  FMUL.FTZ R2, R32, R0 ;  /* 0x0000000020027220 */ /* 0x008fc80000410000 */
[----:B------:R3:W-:Y:S03]  /*5450*/  MUFU.TANH R143, R2 ;  /* 0x00000002008f7308 */ /* 0x0007e60000002400 */
[----:B-1----:R-:W-:Y:S01]  /*5460*/  HMMA.16816.F32 R84, R12, R44, R28 ;  /* 0x0000002c0c54723c */ /* 0x002fe2000000181c */
[----:B---3--:R-:W-:-:S04]  /*5470*/  FMUL.FTZ R2, R33, R0 ;  /* 0x0000000021027220 */ /* 0x008fc80000410000 */
[----:B------:R1:W-:Y:S03]  /*5480*/  MUFU.TANH R146, R2 ;  /* 0x0000000200927308 */ /* 0x0003e60000002400 */
[----:B------:R-:W-:Y:S01]  /*5490*/  HMMA.16816.F32 R28, R16, R62, RZ ;  /* 0x0000003e101c723c */ /* 0x000fe200000018ff */
[----:B------:R-:W3:Y:S01]  /*54a0*/  LDSM.16.M88.4 R60, [R20+0x7800] ;  /* 0x00780000143c783b */ /* 0x000ee20000000200 */
[----:B-1----:R-:W-:-:S04]  /*54b0*/  FMUL.FTZ R2, R34, R0 ;  /* 0x0000000022027220 */ /* 0x002fc80000410000 */
[----:B------:R1:W5:Y:S02]  /*54c0*/  MUFU.TANH R139, R2 ;  /* 0x00000002008b7308 */ /* 0x0003640000002400 */
[-C--:B-1----:R-:W-:Y:S02]  /*54d0*/  FMUL.FTZ R2, R35, R0.reuse ;  /* 0x0000000023027220 */ /* 0x082fe40000410000 */
[----:B------:R-:W-:Y:S04]  /*54e0*/  HMMA.16816.F32 R32, R4, R40, R24 ;  /* 0x000000280420723c */ /* 0x000fe80000001818 */
[----:B------:R1:W5:Y:S04]  /*54f0*/  MUFU.TANH R141, R2 ;  /* 0x00000002008d7308 */ /* 0x0003680000002400 */
[----:B------:R-:W-:Y:S01]  /*5500*/  HMMA.16816.F32 R24, R8, R54, R72 ;  /* 0x000000360818723c */ /* 0x000fe20000001848 */
[----:B------:R-:W4:Y:S01]  /*5510*/  LDSM.16.M88.4 R52, [R21+0x6800] ;  /* 0x006800001534783b */ /* 0x000f220000000200 */
[----:B-1----:R-:W-:-:S04]  /*5520*/  FMUL.FTZ R2, R36, R0 ;  /* 0x0000000024027220 */ /* 0x002fc80000410000 */
[----:B------:R1:W-:Y:S02]  /*5530*/  MUFU.TANH R147, R2 ;  /* 0x0000000200937308 */ /* 0x0003e40000002400 */
[----:B-1----:R-:W-:-:S06]  /*5540*/  FMUL.FTZ R2, R37, R0 ;  /* 0x0000000025027220 */ /* 0x002fcc0000410000 */
[----:B------:R1:W-:Y:S02]  /*5550*/  MUFU.TANH R144, R2 ;  /* 0x0000000200907308 */ /* 0x0003e40000002400 */
[----:B-1----:R-:W-:-:S06]  /*5560*/  FMUL.FTZ R2, R38, R0 ;  /* 0x0000000026027220 */ /* 0x002fcc0000410000 */
[----:B------:R1:W5:Y:S02]  /*5570*/  MUFU.TANH R142, R2 ;  /* 0x00000002008e7308 */ /* 0x0003640000002400 */
[-C--:B-1----:R-:W-:Y:S02]  /*5580*/  FMUL.FTZ R2, R39, R0.reuse ;  /* 0x0000000027027220 */ /* 0x082fe40000410000 */
[----:B------:R-:W-:Y:S04]  /*5590*/  HMMA.16816.F32 R36, R4, R42, R24 ;  /* 0x0000002a0424723c */ /* 0x000fe80000001818 */
[----:B------:R1:W5:Y:S04]  /*55a0*/  MUFU.TANH R145, R2 ;  /* 0x0000000200917308 */ /* 0x0003680000002400 */
[----:B------:R-:W-:Y:S08]  /*55b0*/  HMMA.16816.F32 R24, R8, R64, R76 ;  /* 0x000000400818723c */ /* 0x000ff0000000184c */
[----:B------:R-:W-:Y:S01]  /*55c0*/  HMMA.16816.F32 R76, R12, R46, R28 ;  /* 0x0000002e0c4c723c */ /* 0x000fe2000000181c */
[----:B------:R-:W-:Y:S01]  /*55d0*/  LDSM.16.M88.4 R44, [R3+0x6800] ;  /* 0x00680000032c783b */ /* 0x000fe20000000200 */
[----:B-1----:R-:W-:-:S04]  /*55e0*/  FMUL.FTZ R2, R32, R0 ;  /* 0x0000000020027220 */ /* 0x002fc80000410000 */
[----:B------:R1:W-:Y:S02]  /*55f0*/  MUFU.TANH R158, R2 ;  /* 0x00000002009e7308 */ /* 0x0003e40000002400 */
[----:B------:R-:W-:Y:S01]  /*5600*/  HMMA.16816.F32 R28, R16, R56, RZ ;  /* 0x00000038101c723c */ /* 0x000fe200000018ff */
[----:B-1----:R-:W-:-:S15]  /*5610*/  FMUL.FTZ R2, R33, R0 ;  /* 0x0000000021027220 */ /* 0x002fde0000410000 */
[----:B------:R-:W-:-:S04]  /*5620*/  NOP ;  /* 0x0000000000007918 */ /* 0x000fc80000000000 */
[----:B---3--:R-:W-:Y:S01]  /*5630*/  HMMA.16816.F32 R92, R12, R60, R28 ;  /* 0x0000003c0c5c723c */ /* 0x008fe2000000181c */
[----:B------:R1:W-:Y:S07]  /*5640*/  MUFU.TANH R155, R2 ;  /* 0x00000002009b7308 */ /* 0x0003ee0000002400 */
[----:B------:R-:W-:Y:S01]  /*5650*/  HMMA.16816.F32 R28, R16, R58, RZ ;  /* 0x0000003a101c723c */ /* 0x000fe200000018ff */
[----:B------:R-:W-:Y:S01]  /*5660*/  LDSM.16.M88.4 R56, [R22+0x8800] ;  /* 0x008800001638783b */ /* 0x000fe20000000200 */
[----:B-1----:R-:W-:-:S04]  /*5670*/  FMUL.FTZ R2, R34, R0 ;  /* 0x0000000022027220 */ /* 0x002fc80000410000 */
[----:B------:R1:W3:Y:S02]  /*5680*/  MUFU.TANH R150, R2 ;  /* 0x0000000200967308 */ /* 0x0002e40000002400 */
[-C--:B-1----:R-:W-:Y:S02]  /*5690*/  FMUL.FTZ R2, R35, R0.reuse ;  /* 0x0000000023027220 */ /* 0x082fe40000410000 */
[----:B------:R-:W-:Y:S04]  /*56a0*/  HMMA.16816.F32 R32, R4, R48, R24 ;  /* 0x000000300420723c */ /* 0x000fe80000001818 */
[----:B------:R1:W3:Y:S04]  /*56b0*/  MUFU.TANH R148, R2 ;  /* 0x0000000200947308 */ /* 0x0002e80000002400 */
[----:B------:R-:W-:Y:S01]  /*56c0*/  HMMA.16816.F32 R24, R8, R66, R80 ;  /* 0x000000420818723c */ /* 0x000fe20000001850 */
[----:B------:R-:W2:Y:S07]  /*56d0*/  LDSM.16.M88.4 R64, [R20+0x8000] ;  /* 0x008000001440783b */ /* 0x000eae0000000200 */
[----:B------:R-:W-:Y:S01]  /*56e0*/  HMMA.16816.F32 R80, R12, R62, R28 ;  /* 0x0000003e0c50723c */ /* 0x000fe2000000181c */
[----:B------:R-:W-:Y:S01]  /*56f0*/  LDSM.16.M88.4 R60, [R21+0x8000] ;  /* 0x00800000153c783b */ /* 0x000fe20000000200 */
[----:B-1----:R-:W-:-:S04]  /*5700*/  FMUL.FTZ R2, R36, R0 ;  /* 0x0000000024027220 */ /* 0x002fc80000410000 */
[----:B------:R1:W-:Y:S02]  /*5710*/  MUFU.TANH R154, R2 ;  /* 0x00000002009a7308 */ /* 0x0003e40000002400 */
[----:B------:R-:W-:Y:S08]  /*5720*/  HMMA.16816.F32 R28, R16, R68, RZ ;  /* 0x00000044101c723c */ /* 0x000ff000000018ff */
[----:B------:R-:W-:Y:S01]  /*5730*/  HMMA.16816.F32 R40, R4, R50, R24 ;  /* 0x000000320428723c */ /* 0x000fe20000001818 */
[----:B------:R-:W5:Y:S07]  /*5740*/  LDSM.16.M88.4 R48, [R21+0x7000] ;  /* 0x007000001530783b */ /* 0x000f6e0000000200 */
[----:B----4-:R-:W-:Y:S01]  /*5750*/  HMMA.16816.F32 R24, R8, R52, R100 ;  /* 0x000000340818723c */ /* 0x010fe20000001864 */
[----:B-1----:R-:W-:-:S04]  /*5760*/  FMUL.FTZ R2, R37, R0 ;  /* 0x0000000025027220 */ /* 0x002fc80000410000 */
[----:B------:R1:W-:Y:S03]  /*5770*/  MUFU.TANH R151, R2 ;  /* 0x0000000200977308 */ /* 0x0003e60000002400 */
[----:B--2---:R-:W-:Y:S01]  /*5780*/  HMMA.16816.F32 R72, R12, R64, R28 ;  /* 0x000000400c48723c */ /* 0x004fe2000000181c */
[----:B-1----:R-:W-:-:S04]  /*5790*/  FMUL.FTZ R2, R38, R0 ;  /* 0x0000000026027220 */ /* 0x002fc80000410000 */
[----:B------:R1:W2:Y:S03]  /*57a0*/  MUFU.TANH R149, R2 ;  /* 0x0000000200957308 */ /* 0x0002a60000002400 */
[----:B-----5:R-:W-:Y:S01]  /*57b0*/  HMMA.16816.F32 R28, R8, R50, R76 ;  /* 0x00000032081c723c */ /* 0x020fe2000000184c */
[----:B-1----:R-:W-:-:S07]  /*57c0*/  FMUL.FTZ R2, R39, R0 ;  /* 0x0000000027027220 */ /* 0x002fce0000410000 */
[----:B------:R-:W-:Y:S01]  /*57d0*/  HMMA.16816.F32 R36, R4, R44, R24 ;  /* 0x0000002c0424723c */ /* 0x000fe20000001818 */
[----:B------:R1:W4:Y:S07]  /*57e0*/  MUFU.TANH R153, R2 ;  /* 0x0000000200997308 */ /* 0x00032e0000002400 */
[----:B------:R-:W-:Y:S01]  /*57f0*/  HMMA.16816.F32 R24, R8, R54, R96 ;  /* 0x000000360818723c */ /* 0x000fe20000001860 */
[----:B------:R-:W5:Y:S01]  /*5800*/  LDSM.16.M88.4 R52, [R3+0x7000] ;  /* 0x007000000334783b */ /* 0x000f620000000200 */
[----:B-1----:R-:W-:-:S04]  /*5810*/  FMUL.FTZ R2, R32, R0 ;  /* 0x0000000020027220 */ /* 0x002fc80000410000 */
[----:B------:R1:W-:-:S14]  /*5820*/  MUFU.TANH R166, R2 ;  /* 0x0000000200a67308 */ /* 0x0003dc0000002400 */
[----:B------:R-:W-:Y:S01]  /*5830*/  HMMA.16816.F32 R24, R4, R46, R24 ;  /* 0x0000002e0418723c */ /* 0x000fe20000001818 */
[----:B------:R-:W-:Y:S01]  /*5840*/  LDSM.16.M88.4 R44, [R21+0x7800] ;  /* 0x00780000152c783b */ /* 0x000fe20000000200 */
[----:B-1----:R-:W-:-:S04]  /*5850*/  FMUL.FTZ R2, R33, R0 ;  /* 0x0000000021027220 */ /* 0x002fc80000410000 */
[----:B------:R1:W-:Y:S02]  /*5860*/  MUFU.TANH R164, R2 ;  /* 0x0000000200a47308 */ /* 0x0003e40000002400 */
[----:B-----5:R-:W-:Y:S01]  /*5870*/  HMMA.16816.F32 R28, R4, R54, R28 ;  /* 0x00000036041c723c */ /* 0x020fe2000000181c */
[----:B-1----:R-:W-:-:S05]  /*5880*/  FMUL.FTZ R2, R34, R0 ;  /* 0x0000000022027220 */ /* 0x002fca0000410000 */
[----:B------:R1:W-:-:S13]  /*5890*/  MUFU.TANH R161, R2 ;  /* 0x0000000200a17308 */ /* 0x0003da0000002400 */
[-C--:B------:R-:W-:Y:S01]  /*58a0*/  FMUL.FTZ R30, R30, R0.reuse ;  /* 0x000000001e1e7220 */ /* 0x080fe20000410000 */
[----:B------:R-:W-:-:S03]  /*58b0*/  FMUL.FTZ R31, R31, R0 ;  /* 0x000000001f1f7220 */ /* 0x000fc60000410000 */
[----:B------:R-:W-:Y:S01]  /*58c0*/  MUFU.TANH R156, R30 ;  /* 0x0000001e009c7308 */ /* 0x000fe20000002400 */
[-C--:B-1----:R-:W-:Y:S02]  /*58d0*/  FMUL.FTZ R2, R35, R0.reuse ;  /* 0x0000000023027220 */ /* 0x082fe40000410000 */
[----:B------:R-:W-:Y:S01]  /*58e0*/  HMMA.16816.F32 R32, R16, R70, RZ ;  /* 0x000000461020723c */ /* 0x000fe200000018ff */
[----:B------:R-:W-:Y:S04]  /*58f0*/  LDSM.16.M88.4 R68, [R20+0x9000] ;  /* 0x009000001444783b */ /* 0x000fe80000000200 */
[----:B------:R1:W-:Y:S02]  /*5900*/  MUFU.TANH R159, R2 ;  /* 0x00000002009f7308 */ /* 0x0003e40000002400 */
[----:B-1----:R-:W-:-:S06]  /*5910*/  FMUL.FTZ R2, R40, R0 ;  /* 0x0000000028027220 */ /* 0x002fcc0000410000 */
        /* <DEDUP_REMOVED lines=10> */
[----:B------:R-:W-:Y:S07]  /*59c0*/  LDSM.16.M88.4 R64, [R22+0x9000] ;  /* 0x009000001640783b */ /* 0x000fee0000000200 */
[----:B------:R-:W-:Y:S01]  /*59d0*/  HMMA.16816.F32 R32, R16, R56, RZ ;  /* 0x000000381020723c */ /* 0x000fe200000018ff */
[----:B-----5:R-:W-:-:S04]  /*59e0*/  FMUL.FTZ R2, R36, R0 ;  /* 0x0000000024027220 */ /* 0x020fc80000410000 */
[----:B------:R5:W-:-:S15]  /*59f0*/  MUFU.TANH R175, R2 ;  /* 0x0000000200af7308 */ /* 0x000bde0000002400 */
[----:B-1----:R-:W-:Y:S01]  /*5a00*/  HMMA.16816.F32 R76, R12, R48, R32 ;  /* 0x000000300c4c723c */ /* 0x002fe20000001820 */
[----:B-----5:R-:W-:Y:S01]  /*5a10*/  FMUL.FTZ R2, R37, R0 ;  /* 0x0000000025027220 */ /* 0x020fe20000410000 */
[----:B------:R-:W-:-:S03]  /*5a20*/  IMAD.SHL.U32 R32, R228, 0x2, RZ ;  /* 0x00000002e4207824 */ /* 0x000fc600078e00ff */
[----:B------:R1:W-:Y:S02]  /*5a30*/  MUFU.TANH R174, R2 ;  /* 0x0000000200ae7308 */ /* 0x0003e40000002400 */
[----:B-1----:R-:W-:-:S06]  /*5a40*/  FMUL.FTZ R2, R38, R0 ;  /* 0x0000000026027220 */ /* 0x002fcc0000410000 */
[----:B------:R1:W5:Y:S02]  /*5a50*/  MUFU.TANH R169, R2 ;  /* 0x0000000200a97308 */ /* 0x0003640000002400 */
[-C--:B-1----:R-:W-:Y:S02]  /*5a60*/  FMUL.FTZ R2, R39, R0.reuse ;  /* 0x0000000027027220 */ /* 0x082fe40000410000 */
[----:B------:R-:W-:Y:S01]  /*5a70*/  HMMA.16816.F32 R36, R4, R52, R40 ;  /* 0x000000340424723c */ /* 0x000fe20000001828 */
[----:B------:R-:W1:Y:S03]  /*5a80*/  LDSM.16.M88.4 R40, [R3+0x7800] ;  /* 0x007800000328783b */ /* 0x000e660000000200 */
[----:B------:R3:W5:Y:S01]  /*5a90*/  MUFU.TANH R170, R2 ;  /* 0x0000000200aa7308 */ /* 0x0007620000002400 */
[----:B------:R-:W2:Y:S01]  /*5aa0*/  LDSM.16.M88.4 R52, [R3+0x8000] ;  /* 0x008000000334783b */ /* 0x000ea20000000200 */
[----:B---3--:R-:W-:-:S06]  /*5ab0*/  FMUL.FTZ R2, R24, R0 ;  /* 0x0000000018027220 */ /* 0x008fcc0000410000 */
[----:B------:R3:W-:Y:S02]  /*5ac0*/  MUFU.TANH R171, R2 ;  /* 0x0000000200ab7308 */ /* 0x0007e40000002400 */
[----:B---3--:R-:W-:-:S06]  /*5ad0*/  FMUL.FTZ R2, R25, R0 ;  /* 0x0000000019027220 */ /* 0x008fcc0000410000 */
[----:B------:R3:W-:Y:S02]  /*5ae0*/  MUFU.TANH R172, R2 ;  /* 0x0000000200ac7308 */ /* 0x0007e40000002400 */
[----:B---3--:R-:W-:-:S06]  /*5af0*/  FMUL.FTZ R2, R26, R0 ;  /* 0x000000001a027220 */ /* 0x008fcc0000410000 */
[----:B------:R3:W5:Y:S02]  /*5b00*/  MUFU.TANH R168, R2 ;  /* 0x0000000200a87308 */ /* 0x0007640000002400 */
[-C--:B---3--:R-:W-:Y:S02]  /*5b10*/  FMUL.FTZ R2, R27, R0.reuse ;  /* 0x000000001b027220 */ /* 0x088fe40000410000 */
[----:B------:R-:W-:Y:S04]  /*5b20*/  HMMA.16816.F32 R24, R8, R44, R92 ;  /* 0x0000002c0818723c */ /* 0x000fe8000000185c */
[----:B------:R3:W5:Y:S02]  /*5b30*/  MUFU.TANH R173, R2 ;  /* 0x0000000200ad7308 */ /* 0x0007640000002400 */
[----:B---3--:R-:W-:-:S14]  /*5b40*/  FMUL.FTZ R2, R36, R0 ;  /* 0x0000000024027220 */ /* 0x008fdc0000410000 */
[----:B-1----:R-:W-:Y:S01]  /*5b50*/  HMMA.16816.F32 R24, R4, R40, R24 ;  /* 0x000000280418723c */ /* 0x002fe20000001818 */
[----:B------:R1:W-:-:S15]  /*5b60*/  MUFU.TANH R181, R2 ;  /* 0x0000000200b57308 */ /* 0x0003de0000002400 */
[----:B------:R-:W-:-:S03]  /*5b70*/  NOP ;  /* 0x0000000000007918 */ /* 0x000fc60000000000 */
[-C--:B------:R-:W-:Y:S01]  /*5b80*/  FMUL.FTZ R41, R24, R0.reuse ;  /* 0x0000000018297220 */ /* 0x080fe20000410000 */
[-C--:B------:R-:W-:Y:S01]  /*5b90*/  FMUL.FTZ R25, R25, R0.reuse ;  /* 0x0000000019197220 */ /* 0x080fe20000410000 */
[-C--:B-1----:R-:W-:Y:S01]  /*5ba0*/  FMUL.FTZ R2, R37, R0.reuse ;  /* 0x0000000025027220 */ /* 0x082fe20000410000 */
[-C--:B------:R-:W-:Y:S01]  /*5bb0*/  FMUL.FTZ R37, R28, R0.reuse ;  /* 0x000000001c257220 */ /* 0x080fe20000410000 */
[-C--:B------:R-:W-:Y:S01]  /*5bc0*/  FMUL.FTZ R26, R26, R0.reuse ;  /* 0x000000001a1a7220 */ /* 0x080fe20000410000 */
[-C--:B------:R-:W-:Y:S01]  /*5bd0*/  FMUL.FTZ R27, R27, R0.reuse ;  /* 0x000000001b1b7220 */ /* 0x080fe20000410000 */
[----:B------:R1:W-:Y:S08]  /*5be0*/  MUFU.TANH R182, R2 ;  /* 0x0000000200b67308 */ /* 0x0003f00000002400 */
[----:B------:R-:W-:Y:S01]  /*5bf0*/  MUFU.TANH R176, R37 ;  /* 0x0000002500b07308 */ /* 0x000fe20000002400 */
[----:B-1----:R-:W-:-:S07]  /*5c00*/  FMUL.FTZ R2, R38, R0 ;  /* 0x0000000026027220 */ /* 0x002fce0000410000 */
[----:B------:R1:W3:Y:S02]  /*5c10*/  MUFU.TANH R178, R2 ;  /* 0x0000000200b27308 */ /* 0x0002e40000002400 */
[----:B-1----:R-:W-:-:S06]  /*5c20*/  FMUL.FTZ R2, R39, R0 ;  /* 0x0000000027027220 */ /* 0x002fcc0000410000 */
[----:B------:R1:W3:Y:S02]  /*5c30*/  MUFU.TANH R177, R2 ;  /* 0x0000000200b17308 */ /* 0x0002e40000002400 */
[----:B-1----:R-:W-:Y:S02]  /*5c40*/  LOP3.LUT R2, R90, 0x6, R32, 0xf8, !PT ;  /* 0x000000065a027812 */ /* 0x002fe400078ef820 */
[----:B------:R-:W-:Y:S01]  /*5c50*/  HMMA.16816.F32 R32, R8, R46, R80 ;  /* 0x0000002e0820723c */ /* 0x000fe20000001850 */
[----:B------:R-:W1:Y:S01]  /*5c60*/  LDSM.16.M88.4 R44, [R21+0x8800] ;  /* 0x00880000152c783b */ /* 0x000e620000000200 */
[C---:B------:R-:W-:Y:S02]  /*5c70*/  LOP3.LUT R36, R2.reuse, 0x1, RZ, 0xfc, !PT ;  /* 0x0000000102247812 */ /* 0x040fe400078efcff */
[----:B------:R-:W-:Y:S02]  /*5c80*/  LOP3.LUT R28, R2, 0x8, RZ, 0xfc, !PT ;  /* 0x00000008021c7812 */ /* 0x000fe400078efcff */
[----:B------:R-:W-:-:S02]  /*5c90*/  ISETP.GE.AND P4, PT, R36, R23, PT ;  /* 0x000000172400720c */ /* 0x000fc40003f86270 */
[-C--:B------:R-:W-:Y:S01]  /*5ca0*/  ISETP.GE.AND P3, PT, R28, R23.reuse, PT ;  /* 0x000000171c00720c */ /* 0x080fe20003f66270 */
[----:B------:R-:W-:Y:S01]  /*5cb0*/  FMUL.FTZ R28, R29, R0 ;  /* 0x000000001d1c7220 */ /* 0x000fe20000410000 */
[C---:B------:R-:W-:Y:S02]  /*5cc0*/  LOP3.LUT R36, R2.reuse, 0x9, RZ, 0xfc, !PT ;  /* 0x0000000902247812 */ /* 0x040fe400078efcff */
[----:B------:R-:W-:Y:S01]  /*5cd0*/  LOP3.LUT R24, R2, 0x20, RZ, 0xfc, !PT ;  /* 0x0000002002187812 */ /* 0x000fe200078efcff */
[----:B------:R4:W-:Y:S01]  /*5ce0*/  MUFU.TANH R167, R28 ;  /* 0x0000001c00a77308 */ /* 0x0009e20000002400 */
[----:B------:R-:W-:Y:S02]  /*5cf0*/  FSEL R80, R138, -INF , !P3 ;  /* 0xff8000008a507808 */ /* 0x000fe40005800000 */
[----:B------:R-:W-:Y:S02]  /*5d00*/  FSEL R82, R192, -INF , !P3 ;  /* 0xff800000c0527808 */ /* 0x000fe40005800000 */
[----:B------:R-:W-:-:S02]  /*5d10*/  ISETP.GE.AND P1, PT, R36, R23, PT ;  /* 0x000000172400720c */ /* 0x000fc40003f26270 */
[-C--:B------:R-:W-:Y:S01]  /*5d20*/  ISETP.GE.AND P3, PT, R24, R23.reuse, PT ;  /* 0x000000171800720c */ /* 0x080fe20003f66270 */
[----:B------:R-:W-:Y:S01]  /*5d30*/  HMMA.16816.F32 R36, R8, R60, R72 ;  /* 0x0000003c0824723c */ /* 0x000fe20000001848 */
[C---:B------:R-:W-:Y:S01]  /*5d40*/  LOP3.LUT R29, R2.reuse, 0x10, RZ, 0xfc, !PT ;  /* 0x00000010021d7812 */ /* 0x040fe200078efcff */
[----:B------:R-:W-:Y:S01]  /*5d50*/  MUFU.TANH R138, R26 ;  /* 0x0000001a008a7308 */ /* 0x000fe20000002400 */
[----:B------:R-:W-:Y:S02]  /*5d60*/  LOP3.LUT R24, R2, 0x21, RZ, 0xfc, !PT ;  /* 0x0000002102187812 */ /* 0x000fe400078efcff */
[----:B------:R-:W-:Y:S02]  /*5d70*/  FSEL R81, R189, -INF , !P1 ;  /* 0xff800000bd517808 */ /* 0x000fe40004800000 */
[----:B------:R-:W-:Y:S01]  /*5d80*/  FSEL R93, R193, -INF , !P1 ;  /* 0xff800000c15d7808 */ /* 0x000fe20004800000 */
[----:B------:R-:W-:Y:S01]  /*5d90*/  HMMA.16816.F32 R32, R4, R42, R32 ;  /* 0x0000002a0420723c */ /* 0x000fe20000001820 */
[----:B------:R-:W-:-:S02]  /*5da0*/  ISETP.GE.AND P0, PT, R29, R23, PT ;  /* 0x000000171d00720c */ /* 0x000fc40003f06270 */
[----:B----4-:R-:W-:Y:S02]  /*5db0*/  LOP3.LUT R28, R2, 0x11, RZ, 0xfc, !PT ;  /* 0x00000011021c7812 */ /* 0x010fe400078efcff */
[-C--:B------:R-:W-:Y:S02]  /*5dc0*/  ISETP.GE.AND P1, PT, R24, R23.reuse, PT ;  /* 0x000000171800720c */ /* 0x080fe40003f26270 */
[----:B------:R-:W-:Y:S02]  /*5dd0*/  LOP3.LUT R24, R2, 0x28, RZ, 0xfc, !PT ;  /* 0x0000002802187812 */ /* 0x000fe400078efcff */
[-C--:B------:R-:W-:Y:S02]  /*5de0*/  ISETP.GE.AND P6, PT, R28, R23.reuse, PT ;  /* 0x000000171c00720c */ /* 0x080fe40003fc6270 */
[----:B------:R-:W-:Y:S01]  /*5df0*/  ISETP.GE.AND P5, PT, R2, R23, PT ;  /* 0x000000170200720c */ /* 0x000fe20003fa6270 */
[----:B--2---:R-:W-:Y:S01]  /*5e00*/  HMMA.16816.F32 R36, R4, R52, R36 ;  /* 0x000000340424723c */ /* 0x004fe20000001824 */
[----:B------:R-:W-:-:S02]  /*5e10*/  FSEL R96, R129, -INF , !P0 ;  /* 0xff80000081607808 */ /* 0x000fc40004000000 */
[----:B------:R-:W-:Y:S02]  /*5e20*/  FSEL R101, R190, -INF , !P0 ;  /* 0xff800000be657808 */ /* 0x000fe40004000000 */
[----:B------:R-:W-:Y:S02]  /*5e30*/  LOP3.LUT R28, R2, 0x18, RZ, 0xfc, !PT ;  /* 0x00000018021c7812 */ /* 0x000fe400078efcff */
[-C--:B------:R-:W-:Y:S02]  /*5e40*/  ISETP.GE.AND P0, PT, R24, R23.reuse, PT ;  /* 0x000000171800720c */ /* 0x080fe40003f06270 */
[----:B------:R-:W-:Y:S02]  /*5e50*/  LOP3.LUT R24, R2, 0x29, RZ, 0xfc, !PT ;  /* 0x0000002902187812 */ /* 0x000fe400078efcff */
[----:B------:R-:W-:Y:S02]  /*5e60*/  FSEL R75, R140, -INF , !P5 ;  /* 0xff8000008c4b7808 */ /* 0x000fe40006800000 */
[----:B------:R-:W-:Y:S01]  /*5e70*/  FSEL R92, R152, -INF , !P5 ;  /* 0xff800000985c7808 */ /* 0x000fe20006800000 */
[----:B------:R-:W-:Y:S01]  /*5e80*/  MUFU.TANH R140, R25 ;  /* 0x00000019008c7308 */ /* 0x000fe20000002400 */
[----:B------:R-:W-:-:S02]  /*5e90*/  ISETP.GE.AND P5, PT, R28, R23, PT ;  /* 0x000000171c00720c */ /* 0x000fc40003fa6270 */
[----:B------:R-:W-:Y:S02]  /*5ea0*/  FSEL R95, R137, -INF , !P6 ;  /* 0xff800000895f7808 */ /* 0x000fe40007000000 */
[----:B------:R-:W-:Y:S02]  /*5eb0*/  FSEL R99, R191, -INF , !P6 ;  /* 0xff800000bf637808 */ /* 0x000fe40007000000 */
[----:B------:R-:W-:Y:S01]  /*5ec0*/  ISETP.GE.AND P6, PT, R24, R23, PT ;  /* 0x000000171800720c */ /* 0x000fe20003fc6270 */
[----:B------:R2:W4:Y:S01]  /*5ed0*/  MUFU.TANH R152, R31 ;  /* 0x0000001f00987308 */ /* 0x0005220000002400 */
[----:B------:R-:W-:Y:S02]  /*5ee0*/  FSEL R103, R107, -INF , !P3 ;  /* 0xff8000006b677808 */ /* 0x000fe40005800000 */
[----:B------:R-:W-:Y:S02]  /*5ef0*/  FSEL R102, R105, -INF , !P0 ;  /* 0xff80000069667808 */ /* 0x000fe40004000000 */
[----:B------:R-:W-:-:S02]  /*5f00*/  FSEL R107, R186, -INF , !P0 ;  /* 0xff800000ba6b7808 */ /* 0x000fc40004000000 */
[----:B------:R-:W-:Y:S01]  /*5f10*/  LOP3.LUT R40, R2, 0x19, RZ, 0xfc, !PT ;  /* 0x0000001902287812 */ /* 0x000fe200078efcff */
[----:B------:R5:W-:Y:S01]  /*5f20*/  MUFU.TANH R137, R27 ;  /* 0x0000001b00897308 */ /* 0x000be20000002400 */
[----:B------:R-:W-:Y:S02]  /*5f30*/  FSEL R74, R157, -INF , !P4 ;  /* 0xff8000009d4a7808 */ /* 0x000fe40006000000 */
[----:B------:R-:W-:Y:S02]  /*5f40*/  FSEL R83, R194, -INF , !P4 ;  /* 0xff800000c2537808 */ /* 0x000fe40006000000 */
[----:B------:R-:W-:Y:S02]  /*5f50*/  FSEL R94, R115, -INF , !P5 ;  /* 0xff800000735e7808 */ /* 0x000fe40006800000 */
[----:B------:R-:W-:Y:S01]  /*5f60*/  FSEL R97, R188, -INF , !P5 ;  /* 0xff800000bc617808 */ /* 0x000fe20006800000 */
[----:B------:R3:W4:Y:S01]  /*5f70*/  MUFU.TANH R157, R41 ;  /* 0x00000029009d7308 */ /* 0x0007220000002400 */
[----:B------:R-:W-:Y:S01]  /*5f80*/  FSEL R106, R106, -INF , !P6 ;  /* 0xff8000006a6a7808 */ /* 0x000fe20007000000 */
[----:B--2---:R-:W-:Y:S01]  /*5f90*/  HMMA.16816.F32 R28, R16, R58, RZ ;  /* 0x0000003a101c723c */ /* 0x004fe200000018ff */
[----:B------:R-:W-:-:S02]  /*5fa0*/  FSEL R105, R185, -INF , !P6 ;  /* 0xff800000b9697808 */ /* 0x000fc40007000000 */
[----:B------:R-:W-:Y:S02]  /*5fb0*/  ISETP.GE.AND P4, PT, R40, R23, PT ;  /* 0x000000172800720c */ /* 0x000fe40003f86270 */
[----:B------:R-:W-:Y:S02]  /*5fc0*/  FSEL R104, R104, -INF , !P1 ;  /* 0xff80000068687808 */ /* 0x000fe40004800000 */
[----:B------:R-:W-:Y:S01]  /*5fd0*/  FSEL R100, R108, -INF , !P4 ;  /* 0xff8000006c647808 */ /* 0x000fe20006000000 */
[----:B-----5:R-:W-:Y:S01]  /*5fe0*/  HMMA.16816.F32 R24, R16, R64, RZ ;  /* 0x000000401018723c */ /* 0x020fe200000018ff */
[----:B------:R-:W-:Y:S02]  /*5ff0*/  FSEL R98, R187, -INF , !P4 ;  /* 0xff800000bb627808 */ /* 0x000fe40006000000 */
[----:B------:R-:W-:Y:S02]  /*6000*/  FSEL R108, R125, -INF , !P3 ;  /* 0xff8000007d6c7808 */ /* 0x000fe40005800000 */
[----:B------:R-:W-:Y:S01]  /*6010*/  FSEL R109, R109, -INF , !P1 ;  /* 0xff8000006d6d7808 */ /* 0x000fe20004800000 */
[----:B---3--:R-:W2:Y:S06]  /*6020*/  LDSM.16.M88.4 R40, [R3+0x8800] ;  /* 0x008800000328783b */ /* 0x008eac0000000200 */
[----:B------:R-:W-:Y:S01]  /*6030*/  HMMA.16816.F32 R56, R12, R50, R28 ;  /* 0x000000320c38723c */ /* 0x000fe2000000181c */
[----:B------:R-:W-:Y:S01]  /*6040*/  LOP3.LUT R28, R2, 0x30, RZ, 0xfc, !PT ;  /* 0x00000030021c7812 */ /* 0x000fe200078efcff */
[-C--:B------:R-:W-:Y:S01]  /*6050*/  FMUL.FTZ R29, R32, R0.reuse ;  /* 0x00000000201d7220 */ /* 0x080fe20000410000 */
[----:B------:R-:W-:-:S02]  /*6060*/  FMUL.FTZ R32, R36, R0 ;  /* 0x0000000024207220 */ /* 0x000fc40000410000 */
[-C--:B------:R-:W-:Y:S01]  /*6070*/  ISETP.GE.AND P5, PT, R28, R23.reuse, PT ;  /* 0x000000171c00720c */ /* 0x080fe20003fa6270 */
[----:B------:R3:W-:Y:S01]  /*6080*/  MUFU.TANH R129, R29 ;  /* 0x0000001d00817308 */ /* 0x0007e20000002400 */
[C---:B------:R-:W-:Y:S01]  /*6090*/  LOP3.LUT R28, R2.reuse, 0x31, RZ, 0xfc, !PT ;  /* 0x00000031021c7812 */ /* 0x040fe200078efcff */
[----:B------:R-:W-:Y:S01]  /*60a0*/  HMMA.16816.F32 R48, R12, R68, R24 ;  /* 0x000000440c30723c */ /* 0x000fe20000001818 */
[----:B------:R-:W-:Y:S02]  /*60b0*/  LOP3.LUT R24, R2, 0x40, RZ, 0xfc, !PT ;  /* 0x0000004002187812 */ /* 0x000fe400078efcff */
[-C--:B------:R-:W-:Y:S02]  /*60c0*/  ISETP.GE.AND P4, PT, R28, R23.reuse, PT ;  /* 0x000000171c00720c */ /* 0x080fe40003f86270 */
[----:B------:R-:W-:Y:S02]  /*60d0*/  ISETP.GE.AND P0, PT, R24, R23, PT ;  /* 0x000000171800720c */ /* 0x000fe40003f06270 */
[----:B------:R-:W-:-:S02]  /*60e0*/  LOP3.LUT R24, R2, 0x41, RZ, 0xfc, !PT ;  /* 0x0000004102187812 */ /* 0x000fc400078efcff */
[----:B------:R-:W-:Y:S02]  /*60f0*/  LOP3.LUT R28, R2, 0x38, RZ, 0xfc, !PT ;  /* 0x00000038021c7812 */ /* 0x000fe400078efcff */
[-C--:B------:R-:W-:Y:S02]  /*6100*/  ISETP.GE.AND P6, PT, R24, R23.reuse, PT ;  /* 0x000000171800720c */ /* 0x080fe40003fc6270 */
[----:B------:R-:W-:Y:S01]  /*6110*/  HMMA.16816.F32 R24, R8, R62, R84 ;  /* 0x0000003e0818723c */ /* 0x000fe20000001854 */
[----:B------:R-:W5:Y:S01]  /*6120*/  LDSM.16.M88.4 R60, [R21+0x9000] ;  /* 0x00900000153c783b */ /* 0x000f620000000200 */
[----:B------:R1:W-:Y:S01]  /*6130*/  MUFU.TANH R84, R32 ;  /* 0x0000002000547308 */ /* 0x0003e20000002400 */
[----:B------:R-:W-:Y:S01]  /*6140*/  ISETP.GE.AND P3, PT, R28, R23, PT ;  /* 0x000000171c00720c */ /* 0x000fe20003f66270 */
[-C--:B---3--:R-:W-:Y:S01]  /*6150*/  FMUL.FTZ R29, R33, R0.reuse ;  /* 0x00000000211d7220 */ /* 0x088fe20000410000 */
[----:B------:R-:W-:Y:S01]  /*6160*/  LOP3.LUT R28, R2, 0x39, RZ, 0xfc, !PT ;  /* 0x00000039021c7812 */ /* 0x000fe200078efcff */
[----:B------:R-:W-:Y:S01]  /*6170*/  FMUL.FTZ R33, R37, R0 ;  /* 0x0000000025217220 */ /* 0x000fe20000410000 */
[----:B------:R-:W-:-:S02]  /*6180*/  FSEL R86, R112, -INF , !P4 ;  /* 0xff80000070567808 */ /* 0x000fc40006000000 */
[----:B------:R-:W-:Y:S01]  /*6190*/  FSEL R113, R113, -INF , !P4 ;  /* 0xff80000071717808 */ /* 0x000fe20006000000 */
[----:B------:R3:W-:Y:S01]  /*61a0*/  MUFU.TANH R125, R29 ;  /* 0x0000001d007d7308 */ /* 0x0007e20000002400 */
[----:B------:R-:W-:Y:S01]  /*61b0*/  ISETP.GE.AND P1, PT, R28, R23, PT ;  /* 0x000000171c00720c */ /* 0x000fe20003f26270 */
[----:B------:R-:W-:Y:S01]  /*61c0*/  FMUL.FTZ R28, R35, R0 ;  /* 0x00000000231c7220 */ /* 0x000fe20000410000 */
[----:B------:R-:W-:Y:S02]  /*61d0*/  FSEL R87, R111, -INF , !P3 ;  /* 0xff8000006f577808 */ /* 0x000fe40005800000 */
[----:B------:R-:W-:Y:S02]  /*61e0*/  FSEL R112, R183, -INF , !P3 ;  /* 0xff800000b7707808 */ /* 0x000fe40005800000 */
[----:B------:R-:W-:Y:S01]  /*61f0*/  FSEL R114, R114, -INF , !P1 ;  /* 0xff80000072727808 */ /* 0x000fe20004800000 */
[----:B------:R4:W-:Y:S01]  /*6200*/  MUFU.TANH R85, R28 ;  /* 0x0000001c00557308 */ /* 0x0009e20000002400 */
[----:B------:R-:W-:Y:S01]  /*6210*/  FSEL R111, R179, -INF , !P1 ;  /* 0xff800000b36f7808 */ /* 0x000fe20004800000 */
[----:B------:R-:W-:Y:S01]  /*6220*/  HMMA.16816.F32 R24, R4, R54, R24 ;  /* 0x000000360418723c */ /* 0x000fe20000001818 */
[----:B-1----:R-:W-:Y:S01]  /*6230*/  LOP3.LUT R32, R2, 0x49, RZ, 0xfc, !PT ;  /* 0x0000004902207812 */ /* 0x002fe200078efcff */
[----:B------:R1:W-:Y:S01]  /*6240*/  LDSM.16.M88.4 R52, [R20+0x9800] ;  /* 0x009800001434783b */ /* 0x0003e20000000200 */
[----:B------:R-:W-:-:S02]  /*6250*/  FSEL R110, R110, -INF , !P5 ;  /* 0xff8000006e6e7808 */ /* 0x000fc40006800000 */
[-C--:B------:R-:W-:Y:S02]  /*6260*/  ISETP.GE.AND P4, PT, R32, R23.reuse, PT ;  /* 0x000000172000720c */ /* 0x080fe40003f86270 */
[----:B------:R-:W-:Y:S01]  /*6270*/  LOP3.LUT R32, R2, 0x50, RZ, 0xfc, !PT ;  /* 0x0000005002207812 */ /* 0x000fe200078efcff */
[----:B---3--:R-:W-:Y:S01]  /*6280*/  FMUL.FTZ R29, R34, R0 ;  /* 0x00000000221d7220 */ /* 0x008fe20000410000 */
[----:B------:R-:W-:Y:S02]  /*6290*/  FSEL R116, R116, -INF , !P5 ;  /* 0xff80000074747808 */ /* 0x000fe40006800000 */
[----:B------:R-:W-:Y:S01]  /*62a0*/  ISETP.GE.AND P3, PT, R32, R23, PT ;  /* 0x000000172000720c */ /* 0x000fe20003f66270 */
[----:B------:R3:W5:Y:S01]  /*62b0*/  MUFU.TANH R115, R29 ;  /* 0x0000001d00737308 */ /* 0x0007620000002400 */
[----:B------:R-:W-:Y:S02]  /*62c0*/  LOP3.LUT R32, R2, 0x51, RZ, 0xfc, !PT ;  /* 0x0000005102207812 */ /* 0x000fe400078efcff */
[----:B------:R-:W-:-:S02]  /*62d0*/  FSEL R119, R119, -INF , !P0 ;  /* 0xff80000077777808 */ /* 0x000fc40004000000 */
[----:B----4-:R-:W-:Y:S02]  /*62e0*/  LOP3.LUT R28, R2, 0x48, RZ, 0xfc, !PT ;  /* 0x00000048021c7812 */ /* 0x010fe400078efcff */
[-C--:B------:R-:W-:Y:S01]  /*62f0*/  ISETP.GE.AND P1, PT, R32, R23.reuse, PT ;  /* 0x000000172000720c */ /* 0x080fe20003f26270 */
[-C--:B------:R-:W-:Y:S01]  /*6300*/  FMUL.FTZ R24, R24, R0.reuse ;  /* 0x0000000018187220 */ /* 0x080fe20000410000 */
[----:B------:R-:W-:Y:S01]  /*6310*/  LOP3.LUT R32, R2, 0x58, RZ, 0xfc, !PT ;  /* 0x0000005802207812 */ /* 0x000fe200078efcff */
[-C--:B------:R-:W-:Y:S01]  /*6320*/  FMUL.FTZ R26, R26, R0.reuse ;  /* 0x000000001a1a7220 */ /* 0x080fe20000410000 */
[-C--:B------:R-:W-:Y:S01]  /*6330*/  ISETP.GE.AND P5, PT, R28, R23.reuse, PT ;  /* 0x000000171c00720c */ /* 0x080fe20003fa6270 */
[----:B------:R-:W-:Y:S01]  /*6340*/  FMUL.FTZ R27, R27, R0 ;  /* 0x000000001b1b7220 */ /* 0x000fe20000410000 */
[----:B------:R-:W-:Y:S01]  /*6350*/  FSEL R124, R124, -INF , !P0 ;  /* 0xff8000007c7c7808 */ /* 0x000fe20004000000 */
[----:B------:R-:W-:Y:S01]  /*6360*/  MUFU.TANH R72, R26 ;  /* 0x0000001a00487308 */ /* 0x000fe20000002400 */
[----:B------:R-:W-:-:S02]  /*6370*/  ISETP.GE.AND P0, PT, R32, R23, PT ;  /* 0x000000172000720c */ /* 0x000fc40003f06270 */
[----:B------:R-:W-:Y:S01]  /*6380*/  LOP3.LUT R32, R2, 0x59, RZ, 0xfc, !PT ;  /* 0x0000005902207812 */ /* 0x000fe200078efcff */
[----:B---3--:R-:W-:Y:S01]  /*6390*/  HMMA.16816.F32 R28, R8, R44, R76 ;  /* 0x0000002c081c723c */ /* 0x008fe2000000184c */
[----:B------:R-:W-:Y:S02]  /*63a0*/  FSEL R117, R117, -INF , !P6 ;  /* 0xff80000075757808 */ /* 0x000fe40007000000 */
[----:B------:R-:W-:Y:S01]  /*63b0*/  FSEL R122, R122, -INF , !P6 ;  /* 0xff8000007a7a7808 */ /* 0x000fe20007000000 */
[----:B------:R3:W-:Y:S01]  /*63c0*/  MUFU.TANH R79, R33 ;  /* 0x00000021004f7308 */ /* 0x0007e20000002400 */
[----:B------:R-:W-:Y:S02]  /*63d0*/  ISETP.GE.AND P6, PT, R32, R23, PT ;  /* 0x000000172000720c */ /* 0x000fe40003fc6270 */
[----:B------:R-:W-:Y:S02]  /*63e0*/  LOP3.LUT R32, R2, 0x60, RZ, 0xfc, !PT ;  /* 0x0000006002207812 */ /* 0x000fe400078efcff */
[----:B------:R-:W-:-:S02]  /*63f0*/  FSEL R118, R118, -INF , !P5 ;  /* 0xff80000076767808 */ /* 0x000fc40006800000 */
[----:B------:R-:W-:Y:S01]  /*6400*/  FSEL R123, R123, -INF , !P5 ;  /* 0xff8000007b7b7808 */ /* 0x000fe20006800000 */
[----:B------:R4:W-:Y:S01]  /*6410*/  MUFU.TANH R76, R24 ;  /* 0x00000018004c7308 */ /* 0x0009e20000002400 */
[----:B------:R-:W-:Y:S02]  /*6420*/  ISETP.GE.AND P5, PT, R32, R23, PT ;  /* 0x000000172000720c */ /* 0x000fe40003fa6270 */
[----:B------:R-:W-:Y:S02]  /*6430*/  FSEL R128, R128, -INF , !P3 ;  /* 0xff80000080807808 */ /* 0x000fe40005800000 */
[----:B------:R-:W-:Y:S02]  /*6440*/  FSEL R136, R136, -INF , !P3 ;  /* 0xff80000088887808 */ /* 0x000fe40005800000 */
[----:B------:R-:W-:Y:S01]  /*6450*/  FSEL R126, R126, -INF , !P1 ;  /* 0xff8000007e7e7808 */ /* 0x000fe20004800000 */
[----:B--2---:R-:W-:Y:S01]  /*6460*/  HMMA.16816.F32 R28, R4, R40, R28 ;  /* 0x00000028041c723c */ /* 0x004fe2000000181c */
[----:B------:R-:W-:Y:S01]  /*6470*/  FSEL R133, R133, -INF , !P1 ;  /* 0xff80000085857808 */ /* 0x000fe20004800000 */
[----:B---3--:R-:W-:Y:S01]  /*6480*/  FMUL.FTZ R33, R38, R0 ;  /* 0x0000000026217220 */ /* 0x008fe20000410000 */
[----:B------:R-:W-:Y:S01]  /*6490*/  FSEL R127, R127, -INF , !P0 ;  /* 0xff8000007f7f7808 */ /* 0x000fe20004000000 */
[----:B------:R-:W-:Y:S01]  /*64a0*/  MUFU.TANH R69, R27 ;  /* 0x0000001b00457308 */ /* 0x000fe20000002400 */
[----:B------:R-:W-:-:S02]  /*64b0*/  FSEL R131, R131, -INF , !P0 ;  /* 0xff80000083837808 */ /* 0x000fc40004000000 */
[----:B------:R-:W-:Y:S02]  /*64c0*/  FSEL R132, R132, -INF , !P6 ;  /* 0xff80000084847808 */ /* 0x000fe40007000000 */
[----:B------:R-:W-:Y:S02]  /*64d0*/  FSEL R130, R130, -INF , !P6 ;  /* 0xff80000082827808 */ /* 0x000fe40007000000 */
[----:B----4-:R-:W-:Y:S01]  /*64e0*/  LOP3.LUT R24, R2, 0x61, RZ, 0xfc, !PT ;  /* 0x0000006102187812 */ /* 0x010fe200078efcff */
[----:B------:R2:W3:Y:S01]  /*64f0*/  MUFU.TANH R78, R33 ;  /* 0x00000021004e7308 */ /* 0x0004e20000002400 */
[----:B------:R-:W-:Y:S02]  /*6500*/  FSEL R121, R121, -INF , !P4 ;  /* 0xff80000079797808 */ /* 0x000fe40006000000 */
[----:B------:R-:W-:Y:S02]  /*6510*/  FSEL R120, R120, -INF , !P4 ;  /* 0xff80000078787808 */ /* 0x000fe40006000000 */
[----:B------:R-:W-:-:S02]  /*6520*/  ISETP.GE.AND P4, PT, R24, R23, PT ;  /* 0x000000171800720c */ /* 0x000fc40003f86270 */
[----:B------:R-:W-:Y:S01]  /*6530*/  FSEL R139, R139, -INF , !P5 ;  /* 0xff8000008b8b7808 */ /* 0x000fe20006800000 */
[-C--:B------:R-:W-:Y:S01]  /*6540*/  FMUL.FTZ R28, R28, R0.reuse ;  /* 0x000000001c1c7220 */ /* 0x080fe20000410000 */
[----:B------:R-:W-:Y:S01]  /*6550*/  FSEL R143, R143, -INF , !P5 ;  /* 0xff8000008f8f7808 */ /* 0x000fe20006800000 */
[-C--:B------:R-:W-:Y:S01]  /*6560*/  FMUL.FTZ R29, R29, R0.reuse ;  /* 0x000000001d1d7220 */ /* 0x080fe20000410000 */
[----:B------:R-:W-:Y:S01]  /*6570*/  FSEL R141, R141, -INF , !P4 ;  /* 0xff8000008d8d7808 */ /* 0x000fe20006000000 */
[-C--:B------:R-:W-:Y:S01]  /*6580*/  FMUL.FTZ R30, R30, R0.reuse ;  /* 0x000000001e1e7220 */ /* 0x080fe20000410000 */
[----:B------:R-:W-:Y:S01]  /*6590*/  FSEL R146, R146, -INF , !P4 ;  /* 0xff80000092927808 */ /* 0x000fe20006000000 */
[-C--:B------:R-:W-:Y:S01]  /*65a0*/  FMUL.FTZ R31, R31, R0.reuse ;  /* 0x000000001f1f7220 */ /* 0x080fe20000410000 */
[----:B------:R-:W-:Y:S01]  /*65b0*/  MUFU.TANH R68, R28 ;  /* 0x0000001c00447308 */ /* 0x000fe20000002400 */
[----:B-1----:R-:W-:Y:S01]  /*65c0*/  LOP3.LUT R20, R2, 0x89, RZ, 0xfc, !PT ;  /* 0x0000008902147812 */ /* 0x002fe200078efcff */
[----:B--2---:R-:W-:-:S02]  /*65d0*/  FMUL.FTZ R33, R39, R0 ;  /* 0x0000000027217220 */ /* 0x004fc40000410000 */
[C---:B------:R-:W-:Y:S04]  /*65e0*/  HMMA.16816.F32 R36, R8.reuse, R46, R56 ;  /* 0x0000002e0824723c */ /* 0x040fe80000001838 */
[----:B------:R1:W2:Y:S04]  /*65f0*/  MUFU.TANH R77, R33 ;  /* 0x00000021004d7308 */ /* 0x0002a80000002400 */
[----:B-----5:R-:W-:Y:S01]  /*6600*/  HMMA.16816.F32 R44, R8, R60, R48 ;  /* 0x0000003c082c723c */ /* 0x020fe20000001830 */
[----:B------:R-:W-:Y:S03]  /*6610*/  LDSM.16.M88.4 R48, [R3+0x9000] ;  /* 0x009000000330783b */ /* 0x000fe60000000200 */
[----:B------:R-:W-:Y:S08]  /*6620*/  MUFU.TANH R65, R30 ;  /* 0x0000001e00417308 */ /* 0x000ff00000002400 */
[----:B------:R-:W-:Y:S01]  /*6630*/  MUFU.TANH R64, R31 ;  /* 0x0000001f00407308 */ /* 0x000fe20000002400 */
[----:B------:R-:W-:Y:S01]  /*6640*/  HMMA.16816.F32 R36, R4, R42, R36 ;  /* 0x0000002a0424723c */ /* 0x000fe20000001824 */
[----:B-1----:R1:W4:Y:S02]  /*6650*/  LDSM.16.M88.4 R32, [R22+0x9800] ;  /* 0x009800001620783b */ /* 0x0023240000000200 */
[----:B-1----:R-:W-:-:S05]  /*6660*/  FMUL.FTZ R22, R25, R0 ;  /* 0x0000000019167220 */ /* 0x002fca0000410000 */
[C---:B------:R-:W-:Y:S01]  /*6670*/  HMMA.16816.F32 R24, R16.reuse, R66, RZ ;  /* 0x000000421018723c */ /* 0x040fe200000018ff */
[----:B------:R-:W-:Y:S08]  /*6680*/  MUFU.TANH R66, R29 ;  /* 0x0000001d00427308 */ /* 0x000ff00000002400 */
[----:B------:R1:W5:Y:S01]  /*6690*/  MUFU.TANH R73, R22 ;  /* 0x0000001600497308 */ /* 0x0003620000002400 */
[C---:B----4-:R-:W-:Y:S08]  /*66a0*/  HMMA.16816.F32 R40, R16.reuse, R32, RZ ;  /* 0x000000201028723c */ /* 0x050ff000000018ff */
[----:B------:R-:W-:Y:S01]  /*66b0*/  HMMA.16816.F32 R56, R16, R34, RZ ;  /* 0x000000221038723c */ /* 0x000fe200000018ff */
[----:B------:R-:W-:-:S02]  /*66c0*/  LOP3.LUT R16, R2, 0x88, RZ, 0xfc, !PT ;  /* 0x0000008802107812 */ /* 0x000fc400078efcff */
[----:B-1----:R-:W-:-:S04]  /*66d0*/  LOP3.LUT R22, R2, 0x68, RZ, 0xfc, !PT ;  /* 0x0000006802167812 */ /* 0x002fc800078efcff */
[-C--:B------:R-:W-:Y:S01]  /*66e0*/  ISETP.GE.AND P3, PT, R22, R23.reuse, PT ;  /* 0x000000171600720c */ /* 0x080fe20003f66270 */
[----:B------:R-:W-:Y:S01]  /*66f0*/  HMMA.16816.F32 R28, R4, R48, R44 ;  /* 0x00000030041c723c */ /* 0x000fe2000000182c */
[----:B------:R-:W-:Y:S01]  /*6700*/  LOP3.LUT R22, R2, 0x69, RZ, 0xfc, !PT ;  /* 0x0000006902167812 */ /* 0x000fe200078efcff */
[----:B------:R1:W4:Y:S01]  /*6710*/  LDSM.16.M88.4 R44, [R21+0x9800] ;  /* 0x00980000152c783b */ /* 0x0003220000000200 */
[----:B------:R-:W-:Y:S02]  /*6720*/  FSEL R142, R142, -INF , !P3 ;  /* 0xff8000008e8e7808 */ /* 0x000fe40005800000 */
[----:B------:R-:W-:Y:S02]  /*6730*/  ISETP.GE.AND P1, PT, R22, R23, PT ;  /* 0x000000171600720c */ /* 0x000fe40003f26270 */
[----:B------:R-:W-:Y:S02]  /*6740*/  LOP3.LUT R22, R2, 0x70, RZ, 0xfc, !PT ;  /* 0x0000007002167812 */ /* 0x000fe400078efcff */
[----:B------:R-:W-:-:S02]  /*6750*/  FSEL R147, R147, -INF , !P3 ;  /* 0xff80000093937808 */ /* 0x000fc40005800000 */
[-C--:B------:R-:W-:Y:S02]  /*6760*/  ISETP.GE.AND P0, PT, R22, R23.reuse, PT ;  /* 0x000000171600720c */ /* 0x080fe40003f06270 */
[----:B------:R-:W-:Y:S02]  /*6770*/  LOP3.LUT R22, R2, 0x71, RZ, 0xfc, !PT ;  /* 0x0000007102167812 */ /* 0x000fe400078efcff */
[----:B------:R-:W-:Y:S02]  /*6780*/  FSEL R145, R145, -INF , !P1 ;  /* 0xff80000091917808 */ /* 0x000fe40004800000 */
[----:B------:R-:W-:Y:S02]  /*6790*/  ISETP.GE.AND P6, PT, R22, R23, PT ;  /* 0x000000171600720c */ /* 0x000fe40003fc6270 */
[----:B------:R-:W-:Y:S02]  /*67a0*/  LOP3.LUT R22, R2, 0x78, RZ, 0xfc, !PT ;  /* 0x0000007802167812 */ /* 0x000fe400078efcff */
[----:B------:R-:W-:-:S02]  /*67b0*/  FSEL R144, R144, -INF , !P1 ;  /* 0xff80000090907808 */ /* 0x000fc40004800000 */
[-C--:B------:R-:W-:Y:S02]  /*67c0*/  ISETP.GE.AND P5, PT, R22, R23.reuse, PT ;  /* 0x000000171600720c */ /* 0x080fe40003fa6270 */
[----:B------:R-:W-:Y:S01]  /*67d0*/  LOP3.LUT R22, R2, 0x79, RZ, 0xfc, !PT ;  /* 0x0000007902167812 */ /* 0x000fe200078efcff */
[----:B-1----:R-:W-:Y:S01]  /*67e0*/  FMUL.FTZ R21, R38, R0 ;  /* 0x0000000026157220 */ /* 0x002fe20000410000 */
[----:B------:R-:W-:Y:S02]  /*67f0*/  FSEL R150, R150, -INF , !P0 ;  /* 0xff80000096967808 */ /* 0x000fe40004000000 */
[----:B------:R-:W-:Y:S01]  /*6800*/  ISETP.GE.AND P4, PT, R22, R23, PT ;  /* 0x000000171600720c */ /* 0x000fe20003f86270 */
[----:B------:R1:W5:Y:S01]  /*6810*/  MUFU.TANH R49, R21 ;  /* 0x0000001500317308 */ /* 0x0003620000002400 */
[----:B------:R-:W-:Y:S02]  /*6820*/  LOP3.LUT R22, R2, 0x80, RZ, 0xfc, !PT ;  /* 0x0000008002167812 */ /* 0x000fe400078efcff */
[----:B------:R-:W-:-:S02]  /*6830*/  FSEL R158, R158, -INF , !P0 ;  /* 0xff8000009e9e7808 */ /* 0x000fc40004000000 */
[-C--:B------:R-:W-:Y:S02]  /*6840*/  ISETP.GE.AND P3, PT, R22, R23.reuse, PT ;  /* 0x000000171600720c */ /* 0x080fe40003f66270 */
[----:B------:R-:W-:Y:S02]  /*6850*/  LOP3.LUT R22, R2, 0x81, RZ, 0xfc, !PT ;  /* 0x0000008102167812 */ /* 0x000fe400078efcff */
[-C--:B------:R-:W-:Y:S02]  /*6860*/  ISETP.GE.AND P0, PT, R16, R23.reuse, PT ;  /* 0x000000171000720c */ /* 0x080fe40003f06270 */
[-C--:B------:R-:W-:Y:S01]  /*6870*/  ISETP.GE.AND P1, PT, R22, R23.reuse, PT ;  /* 0x000000171600720c */ /* 0x080fe20003f26270 */
[-C--:B------:R-:W-:Y:S01]  /*6880*/  FMUL.FTZ R22, R36, R0.reuse ;  /* 0x0000000024167220 */ /* 0x080fe20000410000 */
[----:B------:R-:W-:Y:S01]  /*6890*/  FSEL R148, R148, -INF , !P6 ;  /* 0xff80000094947808 */ /* 0x000fe20007000000 */
[----:B------:R-:W-:Y:S01]  /*68a0*/  HMMA.16816.F32 R16, R12, R70, R24 ;  /* 0x000000460c10723c */ /* 0x000fe20000001818 */
[----:B------:R-:W-:Y:S01]  /*68b0*/  FSEL R155, R155, -INF , !P6 ;  /* 0xff8000009b9b7808 */ /* 0x000fe20007000000 */
[----:B------:R3:W5:Y:S01]  /*68c0*/  MUFU.TANH R61, R22 ;  /* 0x00000016003d7308 */ /* 0x0007620000002400 */
[----:B------:R-:W-:Y:S01]  /*68d0*/  ISETP.GE.AND P6, PT, R20, R23, PT ;  /* 0x000000171400720c */ /* 0x000fe20003fc6270 */
[----:B-1----:R-:W-:Y:S01]  /*68e0*/  FMUL.FTZ R21, R39, R0 ;  /* 0x0000000027157220 */ /* 0x002fe20000410000 */
[----:B------:R-:W-:-:S02]  /*68f0*/  LOP3.LUT R20, R2, 0x90, RZ, 0xfc, !PT ;  /* 0x0000009002147812 */ /* 0x000fc400078efcff */
[----:B------:R-:W-:Y:S01]  /*6900*/  FSEL R149, R149, -INF , !P5 ;  /* 0xff80000095957808 */ /* 0x000fe20006800000 */
[C---:B------:R-:W-:Y:S01]  /*6910*/  HMMA.16816.F32 R24, R12.reuse, R52, R40 ;  /* 0x000000340c18723c */ /* 0x040fe20000001828 */
[----:B------:R-:W-:Y:S01]  /*6920*/  FSEL R154, R154, -INF , !P5 ;  /* 0xff8000009a9a7808 */ /* 0x000fe20006800000 */
[----:B------:R1:W-:Y:S01]  /*6930*/  MUFU.TANH R48, R21 ;  /* 0x0000001500307308 */ /* 0x0003e20000002400 */
[----:B------:R-:W-:Y:S02]  /*6940*/  ISETP.GE.AND P5, PT, R20, R23, PT ;  /* 0x000000171400720c */ /* 0x000fe40003fa6270 */
[----:B------:R-:W-:Y:S02]  /*6950*/  LOP3.LUT R20, R2, 0x91, RZ, 0xfc, !PT ;  /* 0x0000009102147812 */ /* 0x000fe400078efcff */
[----:B------:R-:W-:Y:S01]  /*6960*/  FSEL R153, R153, -INF , !P4 ;  /* 0xff80000099997808 */ /* 0x000fe20006000000 */
[----:B------:R-:W-:Y:S01]  /*6970*/  HMMA.16816.F32 R12, R12, R54, R56 ;  /* 0x000000360c0c723c */ /* 0x000fe20000001838 */
[----:B------:R-:W-:-:S02]  /*6980*/  FSEL R151, R151, -INF , !P4 ;  /* 0xff80000097977808 */ /* 0x000fc40006000000 */
[----:B------:R-:W-:Y:S01]  /*6990*/  FSEL R169, R169, -INF , !P5 ;  /* 0xff800000a9a97808 */ /* 0x000fe20006800000 */
[-C--:B---3--:R-:W-:Y:S01]  /*69a0*/  FMUL.FTZ R22, R37, R0.reuse ;  /* 0x0000000025167220 */ /* 0x088fe20000410000 */
[----:B------:R-:W-:Y:S01]  /*69b0*/  FSEL R175, R175, -INF , !P5 ;  /* 0xff800000afaf7808 */ /* 0x000fe20006800000 */
[----:B------:R3:W2:Y:S01]  /*69c0*/  LDSM.16.M88.4 R36, [R3+0x9800] ;  /* 0x009800000324783b */ /* 0x0006a20000000200 */
[----:B------:R-:W-:Y:S01]  /*69d0*/  ISETP.GE.AND P4, PT, R20, R23, PT ;  /* 0x000000171400720c */ /* 0x000fe20003f86270 */
[----:B------:R-:W-:Y:S01]  /*69e0*/  HMMA.16816.F32 R16, R8, R62, R16 ;  /* 0x0000003e0810723c */ /* 0x000fe20000001810 */
[----:B------:R-:W-:Y:S01]  /*69f0*/  LOP3.LUT R20, R2, 0x98, RZ, 0xfc, !PT ;  /* 0x0000009802147812 */ /* 0x000fe200078efcff */
[----:B------:R-:W-:Y:S01]  /*6a00*/  MUFU.TANH R60, R22 ;  /* 0x00000016003c7308 */ /* 0x000fe20000002400 */
[----:B------:R-:W-:Y:S01]  /*6a10*/  FSEL R161, R161, -INF , !P3 ;  /* 0xff800000a1a17808 */ /* 0x000fe20005800000 */
[----:B-1----:R-:W-:Y:S01]  /*6a20*/  FMUL.FTZ R21, R28, R0 ;  /* 0x000000001c157220 */ /* 0x002fe20000410000 */
[----:B------:R-:W-:Y:S01]  /*6a30*/  FSEL R166, R166, -INF , !P3 ;  /* 0xff800000a6a67808 */ /* 0x000fe20005800000 */
[----:B------:R-:W-:-:S04]  /*6a40*/  DEPBAR.LE SB0, 0x0 ;  /* 0x000080000000791a */ /* 0x000fc80000000000 */
[----:B------:R-:W-:Y:S01]  /*6a50*/  FSEL R170, R170, -INF , !P4 ;  /* 0xff800000aaaa7808 */ /* 0x000fe20006000000 */
[----:B------:R1:W-:Y:S01]  /*6a60*/  MUFU.TANH R40, R21 ;  /* 0x0000001500287308 */ /* 0x0003e20000002400 */
[----:B------:R-:W-:Y:S02]  /*6a70*/  FSEL R174, R174, -INF , !P4 ;  /* 0xff800000aeae7808 */ /* 0x000fe40006000000 */
[----:B------:R-:W-:Y:S02]  /*6a80*/  ISETP.GE.AND P3, PT, R20, R23, PT ;  /* 0x000000171400720c */ /* 0x000fe40003f66270 */
[----:B------:R-:W-:Y:S02]  /*6a90*/  LOP3.LUT R20, R2, 0x99, RZ, 0xfc, !PT ;  /* 0x0000009902147812 */ /* 0x000fe400078efcff */
[----:B------:R-:W-:Y:S02]  /*6aa0*/  FSEL R159, R159, -INF , !P1 ;  /* 0xff8000009f9f7808 */ /* 0x000fe40004800000 */
[----:B------:R-:W-:Y:S01]  /*6ab0*/  FSEL R164, R164, -INF , !P1 ;  /* 0xff800000a4a47808 */ /* 0x000fe20004800000 */
[----:B------:R-:W-:Y:S01]  /*6ac0*/  HMMA.16816.F32 R32, R4, R50, R16 ;  /* 0x000000320420723c */ /* 0x000fe20000001810 */
[----:B---3--:R-:W-:Y:S01]  /*6ad0*/  LOP3.LUT R3, R2, 0xa8, RZ, 0xfc, !PT ;  /* 0x000000a802037812 */ /* 0x008fe200078efcff */
[----:B------:R-:W-:Y:S01]  /*6ae0*/  FMUL.FTZ R16, R30, R0 ;  /* 0x000000001e107220 */ /* 0x000fe20000410000 */
[----:B------:R-:W-:-:S02]  /*6af0*/  FSEL R168, R168, -INF , !P3 ;  /* 0xff800000a8a87808 */ /* 0x000fc40005800000 */
[-C--:B------:R-:W-:Y:S01]  /*6b00*/  ISETP.GE.AND P5, PT, R3, R23.reuse, PT ;  /* 0x000000170300720c */ /* 0x080fe20003fa6270 */
[----:B------:R4:W-:Y:S01]  /*6b10*/  MUFU.TANH R22, R16 ;  /* 0x0000001000167308 */ /* 0x0009e20000002400 */
[C---:B------:R-:W-:Y:S01]  /*6b20*/  LOP3.LUT R3, R2.reuse, 0xa9, RZ, 0xfc, !PT ;  /* 0x000000a902037812 */ /* 0x040fe200078efcff */
[----:B-1----:R-:W-:Y:S01]  /*6b30*/  FMUL.FTZ R21, R29, R0 ;  /* 0x000000001d157220 */ /* 0x002fe20000410000 */
[----:B------:R-:W-:Y:S02]  /*6b40*/  FSEL R171, R171, -INF , !P3 ;  /* 0xff800000abab7808 */ /* 0x000fe40005800000 */
[-C--:B------:R-:W-:Y:S02]  /*6b50*/  ISETP.GE.AND P4, PT, R3, R23.reuse, PT ;  /* 0x000000170300720c */ /* 0x080fe40003f86270 */
[----:B------:R-:W-:Y:S01]  /*6b60*/  LOP3.LUT R3, R2, 0xb0, RZ, 0xfc, !PT ;  /* 0x000000b002037812 */ /* 0x000fe200078efcff */
[----:B------:R-:W-:Y:S01]  /*6b70*/  MUFU.TANH R28, R21 ;  /* 0x00000015001c7308 */ /* 0x000fe20000002400 */
[----:B------:R-:W-:-:S02]  /*6b80*/  ISETP.GE.AND P1, PT, R20, R23, PT ;  /* 0x000000171400720c */ /* 0x000fc40003f26270 */
[----:B------:R-:W-:Y:S02]  /*6b90*/  ISETP.GE.AND P3, PT, R3, R23, PT ;  /* 0x000000170300720c */ /* 0x000fe40003f66270 */
[----:B------:R-:W-:Y:S01]  /*6ba0*/  LOP3.LUT R20, R2, 0xa0, RZ, 0xfc, !PT ;  /* 0x000000a002147812 */ /* 0x000fe200078efcff */
[-C--:B------:R-:W-:Y:S01]  /*6bb0*/  FMUL.FTZ R34, R34, R0.reuse ;  /* 0x0000000022227220 */ /* 0x080fe20000410000 */
[----:B------:R-:W-:Y:S01]  /*6bc0*/  LOP3.LUT R3, R2, 0xb1, RZ, 0xfc, !PT ;  /* 0x000000b102037812 */ /* 0x000fe200078efcff */
[-C--:B------:R-:W-:Y:S01]  /*6bd0*/  FMUL.FTZ R33, R33, R0.reuse ;  /* 0x0000000021217220 */ /* 0x080fe20000410000 */
[----:B------:R-:W-:Y:S01]  /*6be0*/  FSEL R160, R160, -INF , !P0 ;  /* 0xff800000a0a07808 */ /* 0x000fe20004000000 */
[----:B----4-:R-:W-:Y:S01]  /*6bf0*/  HMMA.16816.F32 R16, R8, R44, R24 ;  /* 0x0000002c0810723c */ /* 0x010fe20000001818 */
[----:B------:R-:W-:Y:S01]  /*6c00*/  FSEL R165, R165, -INF , !P0 ;  /* 0xff800000a5a57808 */ /* 0x000fe20004000000 */
[----:B------:R-:W1:Y:S01]  /*6c10*/  MUFU.TANH R34, R34 ;  /* 0x0000002200227308 */ /* 0x000e620000002400 */
[----:B------:R-:W-:Y:S01]  /*6c20*/  FSEL R173, R173, -INF , !P1 ;  /* 0xff800000adad7808 */ /* 0x000fe20004800000 */
[----:B------:R-:W-:Y:S01]  /*6c30*/  FMUL.FTZ R35, R35, R0 ;  /* 0x0000000023237220 */ /* 0x000fe20000410000 */
[----:B------:R-:W-:-:S02]  /*6c40*/  FSEL R172, R172, -INF , !P1 ;  /* 0xff800000acac7808 */ /* 0x000fc40004800000 */
[-C--:B------:R-:W-:Y:S01]  /*6c50*/  ISETP.GE.AND P0, PT, R20, R23.reuse, PT ;  /* 0x000000171400720c */ /* 0x080fe20003f06270 */
[----:B------:R-:W-:Y:S01]  /*6c60*/  HMMA.16816.F32 R8, R8, R46, R12 ;  /* 0x0000002e0808723c */ /* 0x000fe2000000180c */
[----:B------:R-:W-:Y:S01]  /*6c70*/  ISETP.GE.AND P1, PT, R3, R23, PT ;  /* 0x000000170300720c */ /* 0x000fe20003f26270 */
[----:B------:R-:W-:Y:S01]  /*6c80*/  MUFU.TANH R33, R33 ;  /* 0x0000002100217308 */ /* 0x000fe20000002400 */
[C---:B------:R-:W-:Y:S02]  /*6c90*/  LOP3.LUT R20, R2.reuse, 0xa1, RZ, 0xfc, !PT ;  /* 0x000000a102147812 */ /* 0x040fe400078efcff */
[----:B------:R-:W-:Y:S02]  /*6ca0*/  LOP3.LUT R3, R2, 0xb8, RZ, 0xfc, !PT ;  /* 0x000000b802037812 */ /* 0x000fe400078efcff */
[----:B------:R-:W-:Y:S02]  /*6cb0*/  FSEL R163, R163, -INF , !P6 ;  /* 0xff800000a3a37808 */ /* 0x000fe40007000000 */
[----:B------:R-:W-:Y:S01]  /*6cc0*/  FSEL R162, R162, -INF , !P6 ;  /* 0xff800000a2a27808 */ /* 0x000fe20007000000 */
[----:B------:R-:W-:Y:S01]  /*6cd0*/  MUFU.TANH R35, R35 ;  /* 0x0000002300237308 */ /* 0x000fe20000002400 */
[----:B------:R-:W-:Y:S01]  /*6ce0*/  FSEL R178, R178, -INF , !P0 ;  /* 0xff800000b2b27808 */ /* 0x000fe20004000000 */
[----:B--2---:R-:W-:Y:S01]  /*6cf0*/  HMMA.16816.F32 R16, R4, R36, R16 ;  /* 0x000000240410723c */ /* 0x004fe20000001810 */
[----:B------:R-:W-:-:S02]  /*6d00*/  FSEL R181, R181, -INF , !P0 ;  /* 0xff800000b5b57808 */ /* 0x000fc40004000000 */
[-C--:B------:R-:W-:Y:S01]  /*6d10*/  ISETP.GE.AND P6, PT, R20, R23.reuse, PT ;  /* 0x000000171400720c */ /* 0x080fe20003fc6270 */
[----:B------:R-:W-:Y:S01]  /*6d20*/  FMUL.FTZ R20, R31, R0 ;  /* 0x000000001f147220 */ /* 0x000fe20000410000 */
[-C--:B------:R-:W-:Y:S02]  /*6d30*/  ISETP.GE.AND P0, PT, R3, R23.reuse, PT ;  /* 0x000000170300720c */ /* 0x080fe40003f06270 */
[----:B------:R-:W-:Y:S01]  /*6d40*/  LOP3.LUT R3, R2, 0xb9, RZ, 0xfc, !PT ;  /* 0x000000b902037812 */ /* 0x000fe200078efcff */
[----:B------:R-:W-:Y:S01]  /*6d50*/  HMMA.16816.F32 R4, R4, R38, R8 ;  /* 0x000000260404723c */ /* 0x000fe20000001808 */
[----:B------:R-:W-:Y:S01]  /*6d60*/  FSEL R179, R177, -INF , !P6 ;  /* 0xff800000b1b37808 */ /* 0x000fe20007000000 */
[----:B------:R2:W-:Y:S01]  /*6d70*/  MUFU.TANH R21, R20 ;  /* 0x0000001400157308 */ /* 0x0005e20000002400 */
[----:B------:R-:W-:Y:S02]  /*6d80*/  FSEL R182, R182, -INF , !P6 ;  /* 0xff800000b6b67808 */ /* 0x000fe40007000000 */
[----:B------:R-:W-:-:S02]  /*6d90*/  ISETP.GE.AND P6, PT, R3, R23, PT ;  /* 0x000000170300720c */ /* 0x000fc40003fc6270 */
[----:B------:R-:W-:Y:S02]  /*6da0*/  LOP3.LUT R3, R2, 0xc0, RZ, 0xfc, !PT ;  /* 0x000000c002037812 */ /* 0x000fe400078efcff */
[----:B------:R-:W-:Y:S02]  /*6db0*/  FSEL R177, R156, -INF , !P5 ;  /* 0xff8000009cb17808 */ /* 0x000fe40006800000 */
[----:B------:R-:W-:Y:S01]  /*6dc0*/  FSEL R176, R176, -INF , !P5 ;  /* 0xff800000b0b07808 */ /* 0x000fe20006800000 */
[-C--:B------:R-:W-:Y:S01]  /*6dd0*/  FMUL.FTZ R8, R17, R0.reuse ;  /* 0x0000000011087220 */ /* 0x080fe20000410000 */
[-C--:B------:R-:W-:Y:S01]  /*6de0*/  ISETP.GE.AND P5, PT, R3, R23.reuse, PT ;  /* 0x000000170300720c */ /* 0x080fe20003fa6270 */
[-C--:B------:R-:W-:Y:S01]  /*6df0*/  FMUL.FTZ R16, R16, R0.reuse ;  /* 0x0000000010107220 */ /* 0x080fe20000410000 */
[----:B------:R-:W-:Y:S01]  /*6e00*/  LOP3.LUT R3, R2, 0xc1, RZ, 0xfc, !PT ;  /* 0x000000c102037812 */ /* 0x000fe200078efcff */
[----:B------:R3:W-:Y:S01]  /*6e10*/  MUFU.TANH R9, R8 ;  /* 0x0000000800097308 */ /* 0x0007e20000002400 */
[----:B------:R-:W-:Y:S01]  /*6e20*/  FSEL R152, R152, -INF , !P4 ;  /* 0xff80000098987808 */ /* 0x000fe20006000000 */
[-C--:B------:R-:W-:Y:S01]  /*6e30*/  FMUL.FTZ R18, R18, R0.reuse ;  /* 0x0000000012127220 */ /* 0x080fe20000410000 */
[----:B------:R-:W-:Y:S01]  /*6e40*/  FSEL R167, R167, -INF , !P4 ;  /* 0xff800000a7a77808 */ /* 0x000fe20006000000 */
[-C--:B--2---:R-:W-:Y:S01]  /*6e50*/  FMUL.FTZ R20, R32, R0.reuse ;  /* 0x0000000020147220 */ /* 0x084fe20000410000 */
[-C--:B------:R-:W-:Y:S01]  /*6e60*/  ISETP.GE.AND P4, PT, R3, R23.reuse, PT ;  /* 0x000000170300720c */ /* 0x080fe20003f86270 */
[-C--:B------:R-:W-:Y:S01]  /*6e70*/  FMUL.FTZ R4, R4, R0.reuse ;  /* 0x0000000004047220 */ /* 0x080fe20000410000 */
[----:B------:R-:W-:Y:S01]  /*6e80*/  LOP3.LUT R3, R2, 0xc8, RZ, 0xfc, !PT ;  /* 0x000000c802037812 */ /* 0x000fe200078efcff */
[-C--:B------:R-:W-:Y:S01]  /*6e90*/  FMUL.FTZ R6, R6, R0.reuse ;  /* 0x0000000006067220 */ /* 0x080fe20000410000 */
[----:B------:R-:W-:Y:S01]  /*6ea0*/  FSEL R138, R138, -INF , !P3 ;  /* 0xff8000008a8a7808 */ /* 0x000fe20005800000 */
[----:B------:R-:W2:Y:S01]  /*6eb0*/  MUFU.TANH R20, R20 ;  /* 0x0000001400147308 */ /* 0x000ea20000002400 */
[----:B------:R-:W-:Y:S01]  /*6ec0*/  FSEL R183, R157, -INF , !P3 ;  /* 0xff8000009db77808 */ /* 0x000fe20005800000 */
[----:B------:R-:W-:Y:S01]  /*6ed0*/  FMUL.FTZ R7, R7, R0 ;  /* 0x0000000007077220 */ /* 0x000fe20000410000 */
[----:B------:R-:W-:-:S02]  /*6ee0*/  ISETP.GE.AND P3, PT, R3, R23, PT ;  /* 0x000000170300720c */ /* 0x000fc40003f66270 */
[----:B------:R-:W-:Y:S02]  /*6ef0*/  LOP3.LUT R3, R2, 0xc9, RZ, 0xfc, !PT ;  /* 0x000000c902037812 */ /* 0x000fe400078efcff */
[----:B------:R-:W-:Y:S01]  /*6f00*/  FSEL R137, R137, -INF , !P1 ;  /* 0xff80000089897808 */ /* 0x000fe20004800000 */
[-C--:B---3--:R-:W-:Y:S01]  /*6f10*/  FMUL.FTZ R8, R19, R0.reuse ;  /* 0x0000000013087220 */ /* 0x088fe20000410000 */
[----:B------:R-:W-:Y:S01]  /*6f20*/  FSEL R157, R140, -INF , !P1 ;  /* 0xff8000008c9d7808 */ /* 0x000fe20004800000 */
[----:B------:R-:W-:Y:S01]  /*6f30*/  FMUL.FTZ R0, R5, R0 ;  /* 0x0000000005007220 */ /* 0x000fe20000410000 */
[----:B------:R-:W-:Y:S01]  /*6f40*/  ISETP.GE.AND P1, PT, R3, R23, PT ;  /* 0x000000170300720c */ /* 0x000fe20003f26270 */
[----:B------:R-:W-:Y:S01]  /*6f50*/  MUFU.TANH R16, R16 ;  /* 0x0000001000107308 */ /* 0x000fe20000002400 */
[----:B------:R-:W-:Y:S02]  /*6f60*/  LOP3.LUT R3, R2, 0xd0, RZ, 0xfc, !PT ;  /* 0x000000d002037812 */ /* 0x000fe400078efcff */
[----:B------:R-:W-:-:S02]  /*6f70*/  FSEL R115, R115, -INF , !P0 ;  /* 0xff80000073737808 */ /* 0x000fc40004000000 */
[----:B------:R-:W-:Y:S02]  /*6f80*/  FSEL R129, R129, -INF , !P0 ;  /* 0xff80000081817808 */ /* 0x000fe40004000000 */
[-C--:B------:R-:W-:Y:S01]  /*6f90*/  ISETP.GE.AND P0, PT, R3, R23.reuse, PT ;  /* 0x000000170300720c */ /* 0x080fe20003f06270 */
[----:B------:R-:W3:Y:S01]  /*6fa0*/  MUFU.TANH R18, R18 ;  /* 0x0000001200127308 */ /* 0x000ee20000002400 */
[C---:B------:R-:W-:Y:S02]  /*6fb0*/  LOP3.LUT R3, R2.reuse, 0xd1, RZ, 0xfc, !PT ;  /* 0x000000d102037812 */ /* 0x040fe400078efcff */
[----:B------:R-:W-:Y:S02]  /*6fc0*/  FSEL R85, R85, -INF , !P6 ;  /* 0xff80000055557808 */ /* 0x000fe40007000000 */
[----:B------:R-:W-:Y:S02]  /*6fd0*/  FSEL R125, R125, -INF , !P6 ;  /* 0xff8000007d7d7808 */ /* 0x000fe40007000000 */
[----:B------:R-:W-:Y:S01]  /*6fe0*/  ISETP.GE.AND P6, PT, R3, R23, PT ;  /* 0x000000170300720c */ /* 0x000fe20003fc6270 */
[----:B------:R-:W4:Y:S01]  /*6ff0*/  MUFU.TANH R8, R8 ;  /* 0x0000000800087308 */ /* 0x000f220000002400 */
[----:B------:R-:W-:-:S02]  /*7000*/  LOP3.LUT R3, R2, 0xd8, RZ, 0xfc, !PT ;  /* 0x000000d802037812 */ /* 0x000fc400078efcff */
[----:B------:R-:W-:Y:S02]  /*7010*/  FSEL R185, R78, -INF , !P5 ;  /* 0xff8000004eb97808 */ /* 0x000fe40006800000 */
[----:B------:R-:W-:Y:S02]  /*7020*/  FSEL R187, R84, -INF , !P5 ;  /* 0xff80000054bb7808 */ /* 0x000fe40006800000 */
[----:B------:R-:W-:Y:S01]  /*7030*/  ISETP.GE.AND P5, PT, R3, R23, PT ;  /* 0x000000170300720c */ /* 0x000fe20003fa6270 */
[----:B------:R-:W-:Y:S01]  /*7040*/  MUFU.TANH R4, R4 ;  /* 0x0000000400047308 */ /* 0x000fe20000002400 */
[----:B------:R-:W-:Y:S02]  /*7050*/  LOP3.LUT R3, R2, 0xd9, RZ, 0xfc, !PT ;  /* 0x000000d902037812 */ /* 0x000fe400078efcff */
[----:B------:R-:W-:Y:S02]  /*7060*/  FSEL R84, R77, -INF , !P4 ;  /* 0xff8000004d547808 */ /* 0x000fe40006000000 */
[----:B------:R-:W-:-:S02]  /*7070*/  FSEL R189, R79, -INF , !P4 ;  /* 0xff8000004fbd7808 */ /* 0x000fc40006000000 */
[-C--:B------:R-:W-:Y:S01]  /*7080*/  ISETP.GE.AND P4, PT, R3, R23.reuse, PT ;  /* 0x000000170300720c */ /* 0x080fe20003f86270 */
[----:B------:R-:W4:Y:S01]  /*7090*/  MUFU.TANH R6, R6 ;  /* 0x0000000600067308 */ /* 0x000f220000002400 */
[----:B------:R-:W-:Y:S02]  /*70a0*/  LOP3.LUT R3, R2, 0xe0, RZ, 0xfc, !PT ;  /* 0x000000e002037812 */ /* 0x000fe400078efcff */
[----:B------:R-:W-:Y:S02]  /*70b0*/  FSEL R186, R72, -INF , !P3 ;  /* 0xff80000048ba7808 */ /* 0x000fe40005800000 */
[----:B------:R-:W-:Y:S02]  /*70c0*/  FSEL R190, R76, -INF , !P3 ;  /* 0xff8000004cbe7808 */ /* 0x000fe40005800000 */
[----:B------:R-:W-:Y:S01]  /*70d0*/  ISETP.GE.AND P3, PT, R3, R23, PT ;  /* 0x000000170300720c */ /* 0x000fe20003f66270 */
[----:B------:R-:W4:Y:S01]  /*70e0*/  MUFU.TANH R7, R7 ;  /* 0x0000000700077308 */ /* 0x000f220000002400 */
[----:B------:R-:W-:-:S02]  /*70f0*/  LOP3.LUT R3, R2, 0xe1, RZ, 0xfc, !PT ;  /* 0x000000e102037812 */ /* 0x000fc400078efcff */
[----:B------:R-:W-:Y:S02]  /*7100*/  FSEL R191, R69, -INF , !P1 ;  /* 0xff80000045bf7808 */ /* 0x000fe40004800000 */
[----:B-----5:R-:W-:Y:S02]  /*7110*/  FSEL R188, R73, -INF , !P1 ;  /* 0xff80000049bc7808 */ /* 0x020fe40004800000 */
[----:B------:R-:W-:Y:S01]  /*7120*/  ISETP.GE.AND P1, PT, R3, R23, PT ;  /* 0x000000170300720c */ /* 0x000fe20003f26270 */
[----:B------:R-:W5:Y:S01]  /*7130*/  MUFU.TANH R0, R0 ;  /* 0x0000000000007308 */ /* 0x000f620000002400 */
[----:B------:R-:W-:Y:S02]  /*7140*/  LOP3.LUT R3, R2, 0xe8, RZ, 0xfc, !PT ;  /* 0x000000e802037812 */ /* 0x000fe400078efcff */
[----:B------:R-:W-:Y:S02]  /*7150*/  FSEL R194, R65, -INF , !P0 ;  /* 0xff80000041c27808 */ /* 0x000fe40004000000 */
[----:B------:R-:W-:-:S02]  /*7160*/  FSEL R198, R68, -INF , !P0 ;  /* 0xff80000044c67808 */ /* 0x000fc40004000000 */
        /* <DEDUP_REMOVED lines=8> */
[----:B-1----:R-:W-:Y:S02]  /*71f0*/  FSEL R200, R34, -INF , !P0 ;  /* 0xff80000022c87808 */ /* 0x002fe40004000000 */
[----:B--2---:R-:W-:Y:S02]  /*7200*/  FSEL R203, R20, -INF , !P0 ;  /* 0xff80000014cb7808 */ /* 0x004fe40004000000 */
        /* <DEDUP_REMOVED lines=14> */
[----:B------:R-:W-:Y:S02]  /*72f0*/  LOP3.LUT R28, R205, 0x200, RZ, 0xc0, !PT ;  /* 0x00000200cd1c7812 */ /* 0x000fe400078ec0ff */
[----:B------:R-:W-:Y:S02]  /*7300*/  FSEL R207, R35, -INF , !P6 ;  /* 0xff80000023cf7808 */ /* 0x000fe40007000000 */
[----:B------:R-:W-:Y:S02]  /*7310*/  FSEL R205, R33, -INF , !P6 ;  /* 0xff80000021cd7808 */ /* 0x000fe40007000000 */
[----:B---3--:R-:W-:Y:S02]  /*7320*/  FSEL R208, R18, -INF , !P5 ;  /* 0xff80000012d07808 */ /* 0x008fe40006800000 */
[----:B------:R-:W-:Y:S02]  /*7330*/  FSEL R211, R16, -INF , !P5 ;  /* 0xff80000010d37808 */ /* 0x000fe40006800000 */
[----:B----4-:R-:W-:-:S02]  /*7340*/  FSEL R209, R8, -INF , !P4 ;  /* 0xff80000008d17808 */ /* 0x010fc40006000000 */
[----:B------:R-:W-:Y:S02]  /*7350*/  FSEL R214, R9, -INF , !P4 ;  /* 0xff80000009d67808 */ /* 0x000fe40006000000 */
[----:B------:R-:W-:Y:S02]  /*7360*/  FSEL R210, R6, -INF , !P3 ;  /* 0xff80000006d27808 */ /* 0x000fe40005800000 */
[----:B------:R-:W-:Y:S02]  /*7370*/  FSEL R213, R4, -INF , !P3 ;  /* 0xff80000004d57808 */ /* 0x000fe40005800000 */
[----:B------:R-:W-:Y:S02]  /*7380*/  FSEL R215, R7, -INF , !P1 ;  /* 0xff80000007d77808 */ /* 0x000fe40004800000 */
[----:B-----5:R-:W-:Y:S01]  /*7390*/  FSEL R212, R0, -INF , !P1 ;  /* 0xff80000000d47808 */ /* 0x020fe20004800000 */
        /* <DEDUP_REMOVED lines=17> */
.L_x_899:
        /* <DEDUP_REMOVED lines=65> */
.L_x_900:
[----:B------:R-:W-:Y:S05]  /*78c0*/  BSYNC.RECONVERGENT B0 ;  /* 0x0000000000007941 */ /* 0x000fea0003800200 */
.L_x_898:
[----:B------:R-:W3:Y:S04]  /*78d0*/  LDL R0, [R1+0x18] ;  /* 0x0000180001007983 */ /* 0x000ee80000100800 */
[----:B------:R-:W4:Y:S01]  /*78e0*/  LDL R4, [R1+0x14] ;  /* 0x0000140001047983 */ /* 0x000f220000100800 */
[CC--:B------:R-:W-:Y:S02]  /*78f0*/  ISETP.GE.AND P3, PT, R222.reuse, R217.reuse, PT ;  /* 0x000000d9de00720c */ /* 0x0c0fe40003f66270 */
[----:B------:R-:W-:-:S13]  /*7900*/  ISETP.GE.AND P1, PT, R222, R217, PT ;  /* 0x000000d9de00720c */ /* 0x000fda0003f26270 */
[C---:B------:R-:W-:Y:S02]  /*7910*/  @!P1 IMAD R20, R233.reuse, 0xc0, RZ ;  /* 0x000000c0e9149824 */ /* 0x040fe400078e02ff */
[C---:B------:R-:W-:Y:S02]  /*7920*/  @!P1 IMAD R24, R233.reuse, 0x60, RZ ;  /* 0x00000060e9189824 */ /* 0x040fe400078e02ff */
[C---:B------:R-:W-:Y:S02]  /*7930*/  @!P1 IMAD R18, R233.reuse, 0xe0, RZ ;  /* 0x000000e0e9129824 */ /* 0x040fe400078e02ff */
[C---:B------:R-:W-:Y:S02]  /*7940*/  @!P1 IMAD R14, R233.reuse, 0x160, RZ ;  /* 0x00000160e90e9824 */ /* 0x040fe400078e02ff */
[C---:B------:R-:W-:Y:S02]  /*7950*/  @!P1 IMAD R16, R233.reuse, 0x180, RZ ;  /* 0x00000180e9109824 */ /* 0x040fe400078e02ff */
[----:B------:R-:W-:-:S02]  /*7960*/  @!P1 IMAD R15, R233, 0x1a0, RZ ;  /* 0x000001a0e90f9824 */ /* 0x000fc400078e02ff */
[----:B------:R-:W-:Y:S01]  /*7970*/  @!P1 IMAD R22, R233, 0xa0, RZ ;  /* 0x000000a0e9169824 */ /* 0x000fe200078e02ff */
[----:B------:R-:W-:Y:S01]  /*7980*/  BSSY.RECONVERGENT B0, `(.L_x_901) ;  /* 0x000008a000007945 */ /* 0x000fe20003800200 */
[----:B---3--:R-:W-:-:S04]  /*7990*/  LEA R2, P4, R232, R0, 0x5 ;  /* 0x00000000e8027211 */ /* 0x008fc800078828ff */
[CC--:B----4-:R-:W-:Y:S02]  /*79a0*/  LEA.HI.X R3, R232.reuse, R4.reuse, R233, 0x5, P4 ;  /* 0x00000004e8037211 */ /* 0x0d0fe400020f2ce9 */
[----:B------:R-:W-:Y:S01]  /*79b0*/  @!P3 MOV R5, R4 ;  /* 0x000000040005b202 */ /* 0x000fe20000000f00 */
[----:B------:R-:W-:Y:S01]  /*79c0*/  @!P3 IMAD.MOV.U32 R4, RZ, RZ, R0 ;  /* 0x000000ffff04b224 */ /* 0x000fe200078e0000 */
[-C--:B------:R-:W-:Y:S01]  /*79d0*/  @!P1 MOV R8, R2.reuse ;  /* 0x0000000200089202 */ /* 0x080fe20000000f00 */
[--C-:B------:R-:W-:Y:S01]  /*79e0*/  @!P1 IMAD.MOV.U32 R9, RZ, RZ, R3.reuse ;  /* 0x000000ffff099224 */ /* 0x100fe200078e0003 */
[----:B------:R-:W-:Y:S02]  /*79f0*/  @!P1 MOV R6, R2 ;  /* 0x0000000200069202 */ /* 0x000fe40000000f00 */
[----:B------:R-:W-:Y:S01]  /*7a00*/  @!PT LDS RZ, [RZ] ;  /* 0x00000000fffff984 */ /* 0x000fe20000000800 */
[----:B------:R-:W-:Y:S01]  /*7a10*/  @!PT LDS RZ, [RZ] ;  /* 0x00000000fffff984 */ /* 0x000fe20000000800 */
[----:B------:R-:W-:Y:S01]  /*7a20*/  @!PT LDS RZ, [RZ] ;  /* 0x00000000fffff984 */ /* 0x000fe20000000800 */
[----:B------:R3:W-:Y:S01]  /*7a30*/  @!P3 LDGSTS.E.BYPASS.LTC128B.128 [R231+0x2000], desc[UR4][R4.64] ;  /* 0x0200000004e7bfae */ /* 0x0007e2000b981a04 */
[----:B------:R-:W-:Y:S02]  /*7a40*/  @!P1 IMAD.MOV.U32 R7, RZ, RZ, R3 ;  /* 0x000000ffff079224 */ /* 0x000fe400078e0003 */
[----:B------:R-:W-:-:S04]  /*7a50*/  @!P1 IMAD.WIDE.U32 R8, R232, 0xc0, R8 ;  /* 0x000000c0e8089825 */ /* 0x000fc800078e0008 */
[----:B--2---:R-:W-:Y:S01]  /*7a60*/  @!P1 IMAD.WIDE.U32 R12, R232, 0x60, R2 ;  /* 0x00000060e80c9825 */ /* 0x004fe200078e0002 */
[----:B------:R-:W-:-:S03]  /*7a70*/  @!P1 IADD3 R21, PT, PT, R20, R9, RZ ;  /* 0x0000000914159210 */ /* 0x000fc60007ffe0ff */
[----:B------:R-:W-:Y:S02]  /*7a80*/  @!P1 IMAD R0, R233, 0x120, RZ ;  /* 0x00000120e9009824 */ /* 0x000fe400078e02ff */
[----:B------:R-:W-:Y:S01]  /*7a90*/  @!P1 IMAD.WIDE.U32 R6, R232, 0xe0, R6 ;  /* 0x000000e0e8069825 */ /* 0x000fe200078e0006 */
[----:B------:R-:W-:-:S03]  /*7aa0*/  @!P1 IADD3 R25, PT, PT, R24, R13, RZ ;  /* 0x0000000d18199210 */ /* 0x000fc60007ffe0ff */
[----:B------:R-:W-:Y:S01]  /*7ab0*/  @!P1 IMAD.MOV.U32 R20, RZ, RZ, R8 ;  /* 0x000000ffff149224 */ /* 0x000fe200078e0008 */
[-C--:B------:R-:W-:Y:S02]  /*7ac0*/  @!P1 MOV R8, R2.reuse ;  /* 0x0000000200089202 */ /* 0x080fe40000000f00 */
[----:B---3--:R-:W-:Y:S01]  /*7ad0*/  @!P1 MOV R4, R2 ;  /* 0x0000000200049202 */ /* 0x008fe20000000f00 */
[----:B------:R-:W-:-:S04]  /*7ae0*/  @!P1 IMAD.MOV.U32 R5, RZ, RZ, R3 ;  /* 0x000000ffff059224 */ /* 0x000fc800078e0003 */
[----:B------:R-:W-:-:S04]  /*7af0*/  @!P1 IMAD.WIDE.U32 R4, R232, 0x120, R4 ;  /* 0x00000120e8049825 */ /* 0x000fc800078e0004 */
[----:B------:R-:W-:Y:S01]  /*7b00*/  @!P1 IMAD.IADD R19, R18, 0x1, R7 ;  /* 0x0000000112139824 */ /* 0x000fe200078e0207 */
[----:B------:R-:W-:Y:S01]  /*7b10*/  @!P1 IADD3 R13, PT, PT, R0, R5, RZ ;  /* 0x00000005000d9210 */ /* 0x000fe20007ffe0ff */
[----:B------:R-:W-:Y:S01]  /*7b20*/  @!P1 IMAD.MOV.U32 R24, RZ, RZ, R12 ;  /* 0x000000ffff189224 */ /* 0x000fe200078e000c */
[----:B------:R-:W-:Y:S01]  /*7b30*/  @!P1 MOV R18, R6 ;  /* 0x0000000600129202 */ /* 0x000fe20000000f00 */
[----:B------:R-:W-:Y:S01]  /*7b40*/  @!P1 IMAD.MOV.U32 R9, RZ, RZ, R3 ;  /* 0x000000ffff099224 */ /* 0x000fe200078e0003 */
[----:B------:R-:W-:Y:S02]  /*7b50*/  @!P1 MOV R12, R4 ;  /* 0x00000004000c9202 */ /* 0x000fe40000000f00 */
[-C--:B------:R-:W-:Y:S02]  /*7b60*/  @!P1 MOV R6, R2.reuse ;  /* 0x0000000200069202 */ /* 0x080fe40000000f00 */
[----:B------:R-:W-:Y:S02]  /*7b70*/  @!P1 MOV R7, R3 ;  /* 0x0000000300079202 */ /* 0x000fe40000000f00 */
[----:B------:R-:W-:-:S02]  /*7b80*/  @!P1 MOV R4, R2 ;  /* 0x0000000200049202 */ /* 0x000fc40000000f00 */
[----:B------:R-:W-:Y:S01]  /*7b90*/  @!P1 MOV R5, R3 ;  /* 0x0000000300059202 */ /* 0x000fe20000000f00 */
[C---:B------:R-:W-:Y:S01]  /*7ba0*/  @!P1 IMAD.WIDE.U32 R8, R232.reuse, 0x160, R8 ;  /* 0x00000160e8089825 */ /* 0x040fe200078e0008 */
[----:B------:R2:W-:Y:S01]  /*7bb0*/  @P3 STS.128 [R231+0x2000], RZ ;  /* 0x002000ffe7003388 */ /* 0x0005e20000000c00 */
[CC--:B------:R-:W-:Y:S02]  /*7bc0*/  @!P1 LEA R26, P3, R232.reuse, R2.reuse, 0x5 ;  /* 0x00000002e81a9211 */ /* 0x0c0fe400078628ff */
[----:B------:R-:W-:Y:S01]  /*7bd0*/  @!P1 IMAD.WIDE.U32 R6, R232, 0x180, R6 ;  /* 0x00000180e8069825 */ /* 0x000fe200078e0006 */
[----:B------:R-:W-:-:S03]  /*7be0*/  @!P1 MOV R10, R2 ;  /* 0x00000002000a9202 */ /* 0x000fc60000000f00 */
[C---:B------:R-:W-:Y:S01]  /*7bf0*/  @!P1 IMAD.WIDE.U32 R4, R232.reuse, 0x1a0, R4 ;  /* 0x000001a0e8049825 */ /* 0x040fe200078e0004 */
[----:B------:R-:W-:-:S03]  /*7c00*/  @!P1 LEA.HI.X R27, R232, R3, R233, 0x5, P3 ;  /* 0x00000003e81b9211 */ /* 0x000fc600018f2ce9 */
[----:B------:R-:W-:Y:S01]  /*7c10*/  @!P1 IMAD.IADD R9, R14, 0x1, R9 ;  /* 0x000000010e099824 */ /* 0x000fe200078e0209 */
[-C--:B------:R-:W-:Y:S01]  /*7c20*/  @!P1 LEA R14, P4, R232, R2.reuse, 0x6 ;  /* 0x00000002e80e9211 */ /* 0x080fe200078830ff */
[----:B------:R-:W-:Y:S01]  /*7c30*/  @!P1 IMAD.MOV.U32 R11, RZ, RZ, R3 ;  /* 0x000000ffff0b9224 */ /* 0x000fe200078e0003 */
[----:B------:R-:W-:Y:S01]  /*7c40*/  @!P1 IADD3 R7, PT, PT, R16, R7, RZ ;  /* 0x0000000710079210 */ /* 0x000fe20007ffe0ff */
[----:B------:R2:W-:Y:S01]  /*7c50*/  @P1 STS.128 [R231+0x2800], RZ ;  /* 0x002800ffe7001388 */ /* 0x0005e20000000c00 */
[----:B------:R-:W-:Y:S01]  /*7c60*/  @!P1 IADD3 R5, PT, PT, R15, R5, RZ ;  /* 0x000000050f059210 */ /* 0x000fe20007ffe0ff */
[C---:B------:R-:W-:Y:S01]  /*7c70*/  @!P1 IMAD.WIDE.U32 R10, R232.reuse, 0xa0, R10 ;  /* 0x000000a0e80a9825 */ /* 0x040fe200078e000a */
[C---:B------:R-:W-:Y:S01]  /*7c80*/  @!P1 LEA R16, P3, R232.reuse, R2, 0x7 ;  /* 0x00000002e8109211 */ /* 0x040fe200078638ff */
[----:B------:R-:W-:Y:S01]  /*7c90*/  @!PT LDS RZ, [RZ] ;  /* 0x00000000fffff984 */ /* 0x000fe20000000800 */
[----:B------:R-:W-:Y:S01]  /*7ca0*/  @!PT LDS RZ, [RZ] ;  /* 0x00000000fffff984 */ /* 0x000fe20000000800 */
[----:B------:R-:W-:Y:S01]  /*7cb0*/  @!PT LDS RZ, [RZ] ;  /* 0x00000000fffff984 */ /* 0x000fe20000000800 */
[----:B------:R-:W-:Y:S01]  /*7cc0*/  @!P1 LDGSTS.E.BYPASS.LTC128B.128 [R231+0x2800], desc[UR4][R2.64] ;  /* 0x0280000002e79fae */ /* 0x000fe2000b981a04 */
[----:B------:R-:W-:-:S03]  /*7cd0*/  @!P1 LEA.HI.X R15, R232, R3, R233, 0x6, P4 ;  /* 0x00000003e80f9211 */ /* 0x000fc600020f34e9 */
[----:B------:R2:W-:Y:S01]  /*7ce0*/  @P1 STS.128 [R231+0x3000], RZ ;  /* 0x003000ffe7001388 */ /* 0x0005e20000000c00 */
[----:B------:R-:W-:Y:S01]  /*7cf0*/  @!P1 LEA.HI.X R17, R232, R3, R233, 0x7, P3 ;  /* 0x00000003e8119211 */ /* 0x000fe200018f3ce9 */
[----:B------:R-:W-:Y:S02]  /*7d00*/  @!P1 IMAD.IADD R23, R22, 0x1, R11 ;  /* 0x0000000116179824 */ /* 0x000fe400078e020b */
[----:B------:R-:W-:Y:S01]  /*7d10*/  @!PT LDS RZ, [RZ] ;  /* 0x00000000fffff984 */ /* 0x000fe20000000800 */
[----:B------:R-:W-:Y:S01]  /*7d20*/  @!PT LDS RZ, [RZ] ;  /* 0x00000000fffff984 */ /* 0x000fe20000000800 */
[----:B------:R-:W-:Y:S01]  /*7d30*/  @!PT LDS RZ, [RZ] ;  /* 0x00000000fffff984 */ /* 0x000fe20000000800 */
[----:B------:R-:W-:Y:S01]  /*7d40*/  @!P1 LDGSTS.E.BYPASS.LTC128B.128 [R231+0x3000], desc[UR4][R26.64] ;  /* 0x030000001ae79fae */ /* 0x000fe2000b981a04 */
[----:B------:R-:W-:-:S03]  /*7d50*/  @!P1 MOV R22, R10 ;  /* 0x0000000a00169202 */ /* 0x000fc60000000f00 */
[----:B------:R2:W-:Y:S01]  /*7d60*/  @P1 STS.128 [R231+0x3800], RZ ;  /* 0x003800ffe7001388 */ /* 0x0005e20000000c00 */
[----:B------:R-:W-:-:S03]  /*7d70*/  @!P1 MOV R11, R3 ;  /* 0x00000003000b9202 */ /* 0x000fc60000000f00 */
[----:B------:R-:W-:Y:S01]  /*7d80*/  @!PT LDS RZ, [RZ] ;  /* 0x00000000fffff984 */ /* 0x000fe20000000800 */
[----:B------:R-:W-:Y:S01]  /*7d90*/  @!PT LDS RZ, [RZ] ;  /* 0x00000000fffff984 */ /* 0x000fe20000000800 */
[----:B------:R-:W-:Y:S01]  /*7da0*/  @!PT LDS RZ, [RZ] ;  /* 0x00000000fffff984 */ /* 0x000fe20000000800 */
[----:B------:R3:W-:Y:S01]  /*7db0*/  @!P1 LDGSTS.E.BYPASS.LTC128B.128 [R231+0x3800], desc[UR4][R14.64] ;  /* 0x038000000ee79fae */ /* 0x0007e2000b981a04 */
[----:B------:R-:W-:-:S03]  /*7dc0*/  @!P1 IMAD.MOV.U32 R10, RZ, RZ, R2 ;  /* 0x000000ffff0a9224 */ /* 0x000fc600078e0002 */
[----:B------:R2:W-:Y:S04]  /*7dd0*/  @P1 STS.128 [R231+0x4000], RZ ;  /* 0x004000ffe7001388 */ /* 0x0005e80000000c00 */
[----:B------:R-:W-:Y:S01]  /*7de0*/  @!PT LDS RZ, [RZ] ;  /* 0x00000000fffff984 */ /* 0x000fe20000000800 */
[----:B------:R-:W-:Y:S01]  /*7df0*/  @!PT LDS RZ, [RZ] ;  /* 0x00000000fffff984 */ /* 0x000fe20000000800 */
[----:B------:R-:W-:Y:S01]  /*7e00*/  @!PT LDS RZ, [RZ] ;  /* 0x00000000fffff984 */ /* 0x000fe20000000800 */
[----:B------:R2:W-:Y:S04]  /*7e10*/  @!P1 LDGSTS.E.BYPASS.LTC128B.128 [R231+0x4000], desc[UR4][R24.64] ;  /* 0x0400000018e79fae */ /* 0x0005e8000b981a04 */
[----:B------:R2:W-:Y:S01]  /*7e20*/  @P1 STS.128 [R231+0x4800], RZ ;  /* 0x004800ffe7001388 */ /* 0x0005e20000000c00 */
[----:B------:R-:W-:-:S03]  /*7e30*/  @!P1 IMAD R0, R233, 0x140, RZ ;  /* 0x00000140e9009824 */ /* 0x000fc600078e02ff */
[----:B------:R-:W-:Y:S01]  /*7e40*/  @!PT LDS RZ, [RZ] ;  /* 0x00000000fffff984 */ /* 0x000fe20000000800 */
[----:B------:R-:W-:Y:S01]  /*7e50*/  @!PT LDS RZ, [RZ] ;  /* 0x00000000fffff984 */ /* 0x000fe20000000800 */
[----:B------:R-:W-:Y:S01]  /*7e60*/  @!PT LDS RZ, [RZ] ;  /* 0x00000000fffff984 */ /* 0x000fe20000000800 */
[----:B------:R2:W-:Y:S01]  /*7e70*/  @!P1 LDGSTS.E.BYPASS.LTC128B.128 [R231+0x4800], desc[UR4][R16.64] ;  /* 0x0480000010e79fae */ /* 0x0005e2000b981a04 */
[----:B------:R-:W-:-:S03]  /*7e80*/  @!P1 IMAD.WIDE.U32 R10, R232, 0x140, R10 ;  /* 0x00000140e80a9825 */ /* 0x000fc600078e000a */
[----:B------:R2:W-:Y:S04]  /*7e90*/  @P1 STS.128 [R231+0x5000], RZ ;  /* 0x005000ffe7001388 */ /* 0x0005e80000000c00 */
[----:B------:R-:W-:Y:S01]  /*7ea0*/  @!PT LDS RZ, [RZ] ;  /* 0x00000000fffff984 */ /* 0x000fe20000000800 */
[----:B------:R-:W-:Y:S01]  /*7eb0*/  @!PT LDS RZ, [RZ] ;  /* 0x00000000fffff984 */ /* 0x000fe20000000800 */
[----:B------:R-:W-:Y:S01]  /*7ec0*/  @!PT LDS RZ, [RZ] ;  /* 0x00000000fffff984 */ /* 0x000fe20000000800 */
[----:B------:R2:W-:Y:S01]  /*7ed0*/  @!P1 LDGSTS.E.BYPASS.LTC128B.128 [R231+0x5000], desc[UR4][R22.64] ;  /* 0x0500000016e79fae */ /* 0x0005e2000b981a04 */
[----:B---3--:R-:W-:-:S03]  /*7ee0*/  @!P1 LEA R14, P3, R232, R2, 0x8 ;  /* 0x00000002e80e9211 */ /* 0x008fc600078640ff */
[----:B------:R2:W-:Y:S01]  /*7ef0*/  @P1 STS.128 [R231+0x5800], RZ ;  /* 0x005800ffe7001388 */ /* 0x0005e20000000c00 */
[----:B------:R-:W-:-:S03]  /*7f00*/  @!P1 LEA.HI.X R15, R232, R3, R233, 0x8, P3 ;  /* 0x00000003e80f9211 */ /* 0x000fc600018f44e9 */
[----:B------:R-:W-:Y:S01]  /*7f10*/  @!PT LDS RZ, [RZ] ;  /* 0x00000000fffff984 */ /* 0x000fe20000000800 */
[----:B------:R-:W-:Y:S01]  /*7f20*/  @!PT LDS RZ, [RZ] ;  /* 0x00000000fffff984 */ /* 0x000fe20000000800 */
[----:B------:R-:W-:Y:S01]  /*7f30*/  @!PT LDS RZ, [RZ] ;  /* 0x00000000fffff984 */ /* 0x000fe20000000800 */
[----:B------:R2:W-:Y:S01]  /*7f40*/  @!P1 LDGSTS.E.BYPASS.LTC128B.128 [R231+0x5800], desc[UR4][R20.64] ;  /* 0x0580000014e79fae */ /* 0x0005e2000b981a04 */
[----:B------:R-:W-:-:S03]  /*7f50*/  @!P1 IMAD.IADD R11, R0, 0x1, R11 ;  /* 0x00000001000b9824 */ /* 0x000fc600078e020b */
        /* <DEDUP_REMOVED lines=44> */
.L_x_902:
[----:B------:R-:W-:Y:S05]  /*8220*/  BSYNC.RECONVERGENT B0 ;  /* 0x0000000000007941 */ /* 0x000fea0003800200 */
.L_x_901:
[----:B------:R-:W0:Y:S02]  /*8230*/  LDGDEPBAR ;  /* 0x00000000000079af */ /* 0x000e240000000000 */
.L_x_897:
[----:B------:R-:W-:Y:S05]  /*8240*/  BSYNC.RECONVERGENT B1 ;  /* 0x0000000000017941 */ /* 0x000fea0003800200 */
.L_x_896:
[----:B------:R-:W4:Y:S01]  /*8250*/  LD.E R0, desc[UR4][R134.64+0xdc] ;  /* 0x0000dc0486007980 */ /* 0x000f22000c101900 */
        /* <DEDUP_REMOVED lines=64> */
[----:B---3--:R-:W3:Y:S04]  /*8660*/  SHFL.BFLY PT, R2, R36, 0x2, 0x1f ;  /* 0x0c401f0024027f89 */ /* 0x008ee800000e0000 */
[----:B------:R-:W5:Y:S01]  /*8670*/  SHFL.BFLY PT, R3, R37, 0x2, 0x1f ;  /* 0x0c401f0025037f89 */ /* 0x000f6200000e0000 */
[----:B---3--:R-:W-:Y:S02]  /*8680*/  FMNMX.FTZ R36, R36, R2, !PT ;  /* 0x0000000224247209 */ /* 0x008fe40007810000 */
[----:B-----5:R-:W-:-:S03]  /*8690*/  FMNMX.FTZ R37, R37, R3, !PT ;  /* 0x0000000325257209 */ /* 0x020fc60007810000 */
[----:B------:R-:W3:Y:S04]  /*86a0*/  SHFL.BFLY PT, R2, R36, 0x1, 0x1f ;  /* 0x0c201f0024027f89 */ /* 0x000ee800000e0000 */
[----:B--2---:R-:W2:Y:S01]  /*86b0*/  SHFL.BFLY PT, R4, R37, 0x1, 0x1f ;  /* 0x0c201f0025047f89 */ /* 0x004ea200000e0000 */
[----:B---3--:R-:W-:Y:S02]  /*86c0*/  FMNMX.FTZ R36, R36, R2, !PT ;  /* 0x0000000224247209 */ /* 0x008fe40007810000 */
[----:B------:R-:W-:Y:S02]  /*86d0*/  IADD3 R2, PT, PT, R28, R216, RZ ;  /* 0x000000d81c027210 */ /* 0x000fe40007ffe0ff */
[----:B------:R-:W-:Y:S02]  /*86e0*/  FSETP.NEU.FTZ.AND P1, PT, R36, -INF , PT ;  /* 0xff8000002400780b */ /* 0x000fe40003f3d000 */
[----:B------:R-:W-:-:S02]  /*86f0*/  LEA R140, R2, R224, 0x1 ;  /* 0x000000e0028c7211 */ /* 0x000fc400078e08ff */
[----:B--2---:R-:W-:Y:S02]  /*8700*/  FMNMX.FTZ R37, R37, R4, !PT ;  /* 0x0000000425257209 */ /* 0x004fe40007810000 */
[-C--:B------:R-:W-:Y:S01]  /*8710*/  IADD3 R39, PT, PT, R91, R140.reuse, RZ ;  /* 0x0000008c5b277210 */ /* 0x080fe20007ffe0ff */
[----:B------:R-:W-:Y:S01]  /*8720*/  LDSM.16.MT88.4 R16, [R140+0xa000] ;  /* 0x00a000008c10783b */ /* 0x000fe20000004200 */
[----:B------:R-:W-:-:S03]  /*8730*/  IADD3 R156, PT, PT, R180, R140, RZ ;  /* 0x0000008cb49c7210 */ /* 0x000fc60007ffe0ff */
[----:B------:R-:W2:Y:S01]  /*8740*/  LDSM.16.MT88.4 R12, [R39+0xa000] ;  /* 0x00a00000270c783b */ /* 0x000ea20000004200 */
[----:B------:R-:W-:-:S03]  /*8750*/  IADD3 R38, PT, PT, R91, R156, RZ ;  /* 0x0000009c5b267210 */ /* 0x000fc60007ffe0ff */
[----:B------:R-:W3:Y:S04]  /*8760*/  LDSM.16.MT88.4 R20, [R156+0xa000] ;  /* 0x00a000009c14783b */ /* 0x000ee80000004200 */
[----:B------:R-:W5:Y:S04]  /*8770*/  LDSM.16.MT88.4 R28, [R38+0xa000] ;  /* 0x00a00000261c783b */ /* 0x000f680000004200 */
[----:B------:R-:W1:Y:S04]  /*8780*/  LDSM.16.MT88.4 R44, [R140+0xa800] ;  /* 0x00a800008c2c783b */ /* 0x000e680000004200 */
[----:B------:R-:W1:Y:S04]  /*8790*/  LDSM.16.MT88.4 R40, [R39+0xa800] ;  /* 0x00a800002728783b */ /* 0x000e680000004200 */
[----:B------:R-:W1:Y:S01]  /*87a0*/  LDSM.16.MT88.4 R64, [R156+0xa800] ;  /* 0x00a800009c40783b */ /* 0x000e620000004200 */
[C---:B----4-:R-:W-:Y:S01]  /*87b0*/  FMUL.FTZ R3, R0.reuse, R36 ;  /* 0x0000002400037220 */ /* 0x050fe20000410000 */
[----:B------:R-:W-:-:S04]  /*87c0*/  FMUL.FTZ R5, R0, R37 ;  /* 0x0000002500057220 */ /* 0x000fc80000410000 */
[----:B------:R-:W-:Y:S02]  /*87d0*/  FSEL R3, R3, RZ, P1 ;  /* 0x000000ff03037208 */ /* 0x000fe40000800000 */
[----:B------:R-:W-:-:S03]  /*87e0*/  FSETP.NEU.FTZ.AND P1, PT, R37, -INF , PT ;  /* 0xff8000002500780b */ /* 0x000fc60003f3d000 */
[-CC-:B------:R-:W-:Y:S01]  /*87f0*/  FFMA.FTZ R4, R80, R0.reuse, -R3.reuse ;  /* 0x0000000050047223 */ /* 0x180fe20000010803 */
[-CC-:B------:R-:W-:Y:S01]  /*8800*/  FFMA.FTZ R2, R75, R0.reuse, -R3.reuse ;  /* 0x000000004b027223 */ /* 0x180fe20000010803 */
[----:B------:R-:W-:Y:S01]  /*8810*/  FSEL R5, R5, RZ, P1 ;  /* 0x000000ff05057208 */ /* 0x000fe20000800000 */
[-C--:B------:R-:W-:Y:S01]  /*8820*/  FFMA.FTZ R6, R74, R0.reuse, -R3 ;  /* 0x000000004a067223 */ /* 0x080fe20000010803 */
[----:B------:R4:W2:Y:S04]  /*8830*/  MUFU.EX2 R7, R4 ;  /* 0x0000000400077308 */ /* 0x0008a80000000800 */
[----:B------:R3:W-:Y:S04]  /*8840*/  MUFU.EX2 R89, R2 ;  /* 0x0000000200597308 */ /* 0x0007e80000000800 */
[----:B------:R-:W5:Y:S01]  /*8850*/  MUFU.EX2 R88, R6 ;  /* 0x0000000600587308 */ /* 0x000f620000000800 */
[-C--:B----4-:R-:W-:Y:S01]  /*8860*/  FFMA.FTZ R4, R92, R0.reuse, -R5 ;  /* 0x000000005c047223 */ /* 0x090fe20000010805 */
[----:B--2---:R-:W-:Y:S01]  /*8870*/  MOV R92, R7 ;  /* 0x00000007005c7202 */ /* 0x004fe20000000f00 */
[----:B---3--:R-:W-:-:S02]  /*8880*/  FFMA.FTZ R2, R81, R0, -R3 ;  /* 0x0000000051027223 */ /* 0x008fc40000010803 */
[----:B------:R2:W-:Y:S01]  /*8890*/  MUFU.EX2 R80, R4 ;  /* 0x0000000400507308 */ /* 0x0005e20000000800 */
[----:B-----5:R-:W-:-:S03]  /*88a0*/  F2FP.F16.F32.PACK_AB R9, R88, R89 ;  /* 0x000000595809723e */ /* 0x020fc600000000ff */
[----:B------:R3:W4:Y:S01]  /*88b0*/  MUFU.EX2 R48, R2 ;  /* 0x0000000200307308 */ /* 0x0007220000000800 */
[----:B------:R-:W-:-:S04]  /*88c0*/  FFMA.FTZ R6, R97, R0, -R5 ;  /* 0x0000000061067223 */ /* 0x000fc80000010805 */
[----:B------:R5:W-:Y:S01]  /*88d0*/  MUFU.EX2 R90, R6 ;  /* 0x00000006005a7308 */ /* 0x000be20000000800 */
[-CC-:B--2---:R-:W-:Y:S01]  /*88e0*/  FFMA.FTZ R4, R82, R0.reuse, -R5.reuse ;  /* 0x0000000052047223 */ /* 0x184fe20000010805 */
[----:B---3--:R-:W-:-:S03]  /*88f0*/  FFMA.FTZ R2, R83, R0, -R5 ;  /* 0x0000000053027223 */ /* 0x008fc60000010805 */
[----:B------:R2:W-:Y:S01]  /*8900*/  MUFU.EX2 R49, R4 ;  /* 0x0000000400317308 */ /* 0x0005e20000000800 */
[----:B----4-:R-:W-:-:S03]  /*8910*/  F2FP.F16.F32.PACK_AB R11, R48, R92 ;  /* 0x0000005c300b723e */ /* 0x010fc600000000ff */
[----:B------:R3:W4:Y:S01]  /*8920*/  MUFU.EX2 R7, R2 ;  /* 0x0000000200077308 */ /* 0x0007220000000800 */
[----:B-----5:R-:W-:-:S04]  /*8930*/  FFMA.FTZ R6, R107, R0, -R5 ;  /* 0x000000006b067223 */ /* 0x020fc80000010805 */
[----:B------:R5:W-:Y:S01]  /*8940*/  MUFU.EX2 R97, R6 ;  /* 0x0000000600617308 */ /* 0x000be20000000800 */
[-C--:B--2---:R-:W-:Y:S01]  /*8950*/  FFMA.FTZ R4, R95, R0.reuse, -R3 ;  /* 0x000000005f047223 */ /* 0x084fe20000010803 */
[----:B---3--:R-:W-:Y:S01]  /*8960*/  FFMA.FTZ R2, R93, R0, -R5 ;  /* 0x000000005d027223 */ /* 0x008fe20000010805 */
[----:B----4-:R-:W-:Y:S02]  /*8970*/  F2FP.F16.F32.PACK_AB R8, R7, R80 ;  /* 0x000000500708723e */ /* 0x010fe400000000ff */
[----:B------:R2:W-:Y:S01]  /*8980*/  MUFU.EX2 R68, R4 ;  /* 0x0000000400447308 */ /* 0x0005e20000000800 */
[----:B------:R-:W-:Y:S01]  /*8990*/  FADD.FTZ R7, R80, R7 ;  /* 0x0000000750077221 */ /* 0x000fe20000010000 */
[-CC-:B-----5:R-:W-:Y:S02]  /*89a0*/  FFMA.FTZ R6, R112, R0.reuse, -R5.reuse ;  /* 0x0000000070067223 */ /* 0x1a0fe40000010805 */
[----:B------:R3:W4:Y:S04]  /*89b0*/  MUFU.EX2 R71, R2 ;  /* 0x0000000200477308 */ /* 0x0007280000000800 */
[----:B------:R5:W-:Y:S01]  /*89c0*/  MUFU.EX2 R248, R6 ;  /* 0x0000000600f87308 */ /* 0x000be20000000800 */
[-C--:B--2---:R-:W-:Y:S01]  /*89d0*/  FFMA.FTZ R4, R101, R0.reuse, -R5 ;  /* 0x0000000065047223 */ /* 0x084fe20000010805 */
[----:B---3--:R-:W-:Y:S01]  /*89e0*/  FFMA.FTZ R2, R96, R0, -R3 ;  /* 0x0000000060027223 */ /* 0x008fe20000010803 */
[----:B----4-:R-:W-:-:S02]  /*89f0*/  F2FP.F16.F32.PACK_AB R10, R71, R49 ;  /* 0x00000031470a723e */ /* 0x010fc400000000ff */
[----:B------:R2:W-:Y:S01]  /*8a00*/  MUFU.EX2 R69, R4 ;  /* 0x0000000400457308 */ /* 0x0005e20000000800 */
[----:B-----5:R-:W-:-:S03]  /*8a10*/  FFMA.FTZ R6, R123, R0, -R5 ;  /* 0x000000007b067223 */ /* 0x020fc60000010805 */
[----:B------:R3:W4:Y:S01]  /*8a20*/  MUFU.EX2 R70, R2 ;  /* 0x0000000200467308 */ /* 0x0007220000000800 */
[C---:B------:R-:W-:Y:S03]  /*8a30*/  HMMA.16816.F32 R32, R8.reuse, R12, RZ ;  /* 0x0000000c0820723c */ /* 0x040fe600000018ff */
[----:B------:R5:W-:Y:S05]  /*8a40*/  MUFU.EX2 R239, R6 ;  /* 0x0000000600ef7308 */ /* 0x000bea0000000800 */
[----:B------:R-:W-:Y:S01]  /*8a50*/  HMMA.16816.F32 R24, R8, R14, RZ ;  /* 0x0000000e0818723c */ /* 0x000fe200000018ff */
[----:B------:R-:W1:Y:S01]  /*8a60*/  LDSM.16.MT88.4 R12, [R38+0xa800] ;  /* 0x00a80000260c783b */ /* 0x000e620000004200 */
[-C--:B--2---:R-:W-:Y:S01]  /*8a70*/  FFMA.FTZ R4, R98, R0.reuse, -R5 ;  /* 0x0000000062047223 */ /* 0x084fe20000010805 */
[----:B------:R-:W-:Y:S01]  /*8a80*/  MOV R98, R49 ;  /* 0x0000003100627202 */ /* 0x000fe20000000f00 */
[----:B---3--:R-:W-:-:S02]  /*8a90*/  FFMA.FTZ R2, R94, R0, -R3 ;  /* 0x000000005e027223 */ /* 0x008fc40000010803 */
[----:B------:R2:W-:Y:S02]  /*8aa0*/  MUFU.EX2 R93, R4 ;  /* 0x00000004005d7308 */ /* 0x0005e40000000800 */
[C---:B------:R-:W-:Y:S01]  /*8ab0*/  HMMA.16816.F32 R60, R8.reuse, R16, RZ ;  /* 0x00000010083c723c */ /* 0x040fe200000018ff */
[-C--:B-----5:R-:W-:Y:S01]  /*8ac0*/  FFMA.FTZ R6, R131, R0.reuse, -R5 ;  /* 0x0000000083067223 */ /* 0x0a0fe20000010805 */
[----:B------:R3:W-:Y:S04]  /*8ad0*/  MUFU.EX2 R81, R2 ;  /* 0x0000000200517308 */ /* 0x0007e80000000800 */
[----:B------:R5:W-:Y:S02]  /*8ae0*/  MUFU.EX2 R218, R6 ;  /* 0x0000000600da7308 */ /* 0x000be40000000800 */
[----:B------:R-:W-:Y:S01]  /*8af0*/  HMMA.16816.F32 R56, R8, R18, RZ ;  /* 0x000000120838723c */ /* 0x000fe200000018ff */
[----:B--2---:R-:W-:Y:S01]  /*8b00*/  FFMA.FTZ R4, R104, R0, -R3 ;  /* 0x0000000068047223 */ /* 0x004fe20000010803 */
[----:B----4-:R-:W-:Y:S01]  /*8b10*/  MOV R104, R70 ;  /* 0x0000004600687202 */ /* 0x010fe20000000f00 */
[----:B---3--:R-:W-:-:S05]  /*8b20*/  FFMA.FTZ R2, R99, R0, -R5 ;  /* 0x0000000063027223 */ /* 0x008fca0000010805 */
[----:B------:R-:W-:Y:S01]  /*8b30*/  HMMA.16816.F32 R16, R8, R20, RZ ;  /* 0x000000140810723c */ /* 0x000fe200000018ff */
[----:B------:R2:W-:Y:S01]  /*8b40*/  MUFU.EX2 R94, R4 ;  /* 0x00000004005e7308 */ /* 0x0005e20000000800 */
[----:B-----5:R-:W-:-:S03]  /*8b50*/  FFMA.FTZ R6, R147, R0, -R5 ;  /* 0x0000000093067223 */ /* 0x020fc60000010805 */
[----:B------:R3:W4:Y:S03]  /*8b60*/  MUFU.EX2 R82, R2 ;  /* 0x0000000200527308 */ /* 0x0007260000000800 */
[----:B------:R-:W-:Y:S01]  /*8b70*/  HMMA.16816.F32 R52, R8, R22, RZ ;  /* 0x000000160834723c */ /* 0x000fe200000018ff */
[----:B------:R5:W-:Y:S01]  /*8b80*/  MUFU.EX2 R147, R6 ;  /* 0x0000000600937308 */ /* 0x000be20000000800 */
[----:B--2---:R-:W-:-:S06]  /*8b90*/  FFMA.FTZ R4, R108, R0, -R5 ;  /* 0x000000006c047223 */ /* 0x004fcc0000010805 */
[----:B------:R-:W-:Y:S01]  /*8ba0*/  HMMA.16816.F32 R20, R8, R28, RZ ;  /* 0x0000001c0814723c */ /* 0x000fe200000018ff */
[----:B------:R-:W-:Y:S01]  /*8bb0*/  MOV R108, R68 ;  /* 0x00000044006c7202 */ /* 0x000fe20000000f00 */
[----:B---3--:R-:W-:Y:S01]  /*8bc0*/  FFMA.FTZ R2, R100, R0, -R3 ;  /* 0x0000000064027223 */ /* 0x008fe20000010803 */
[----:B------:R-:W-:Y:S01]  /*8bd0*/  MOV R100, R48 ;  /* 0x0000003000647202 */ /* 0x000fe20000000f00 */
[----:B------:R2:W3:Y:S01]  /*8be0*/  MUFU.EX2 R96, R4 ;  /* 0x0000000400607308 */ /* 0x0004e20000000800 */
[----:B-----5:R-:W-:-:S03]  /*8bf0*/  FFMA.FTZ R6, R154, R0, -R5 ;  /* 0x000000009a067223 */ /* 0x020fc60000010805 */
[----:B------:R-:W-:Y:S01]  /*8c00*/  HMMA.16816.F32 R48, R8, R30, RZ ;  /* 0x0000001e0830723c */ /* 0x000fe200000018ff */
[----:B------:R-:W5:Y:S01]  /*8c10*/  MUFU.EX2 R83, R2 ;  /* 0x0000000200537308 */ /* 0x000f620000000800 */
[----:B----4-:R-:W-:Y:S01]  /*8c20*/  F2FP.F16.F32.PACK_AB R8, R82, R69 ;  /* 0x000000455208723e */ /* 0x010fe200000000ff */
[----:B------:R-:W-:Y:S01]  /*8c30*/  LDSM.16.MT88.4 R28, [R39+0xb000] ;  /* 0x00b00000271c783b */ /* 0x000fe20000004200 */
[----:B------:R-:W-:Y:S01]  /*8c40*/  F2FP.F16.F32.PACK_AB R9, R68, R70 ;  /* 0x000000464409723e */ /* 0x000fe200000000ff */
[----:B------:R4:W-:Y:S01]  /*8c50*/  MUFU.EX2 R131, R6 ;  /* 0x0000000600837308 */ /* 0x0009e20000000800 */
[----:B------:R-:W-:Y:S01]  /*8c60*/  F2FP.F16.F32.PACK_AB R10, R93, R90 ;  /* 0x0000005a5d0a723e */ /* 0x000fe200000000ff */
[----:B--2---:R-:W-:Y:S01]  /*8c70*/  FFMA.FTZ R4, R105, R0, -R5 ;  /* 0x0000000069047223 */ /* 0x004fe20000010805 */
[----:B---3--:R-:W-:Y:S02]  /*8c80*/  MOV R154, R96 ;  /* 0x00000060009a7202 */ /* 0x008fe40000000f00 */
[----:B-----5:R-:W-:Y:S01]  /*8c90*/  F2FP.F16.F32.PACK_AB R11, R83, R81 ;  /* 0x00000051530b723e */ /* 0x020fe200000000ff */
[-C--:B------:R-:W-:Y:S01]  /*8ca0*/  FFMA.FTZ R2, R103, R0.reuse, -R3 ;  /* 0x0000000067027223 */ /* 0x080fe20000010803 */
[----:B------:R-:W-:Y:S01]  /*8cb0*/  MOV R103, R71 ;  /* 0x0000004700677202 */ /* 0x000fe20000000f00 */
[----:B------:R2:W-:Y:S01]  /*8cc0*/  MUFU.EX2 R95, R4 ;  /* 0x00000004005f7308 */ /* 0x0005e20000000800 */
[----:B----4-:R-:W-:-:S03]  /*8cd0*/  FFMA.FTZ R6, R165, R0, -R5 ;  /* 0x00000000a5067223 */ /* 0x010fc60000010805 */
[C---:B-1----:R-:W-:Y:S01]  /*8ce0*/  HMMA.16816.F32 R60, R8.reuse, R44, R60 ;  /* 0x0000002c083c723c */ /* 0x042fe2000000183c */
[----:B------:R1:W-:Y:S07]  /*8cf0*/  MUFU.EX2 R91, R2 ;  /* 0x00000002005b7308 */ /* 0x0003ee0000000800 */
[----:B------:R-:W-:Y:S01]  /*8d00*/  HMMA.16816.F32 R44, R8, R46, R56 ;  /* 0x0000002e082c723c */ /* 0x000fe20000001838 */
[----:B--2---:R-:W-:-:S04]  /*8d10*/  FFMA.FTZ R4, R86, R0, -R3 ;  /* 0x0000000056047223 */ /* 0x004fc80000010803 */
[----:B------:R2:W-:Y:S01]  /*8d20*/  MUFU.EX2 R251, R4 ;  /* 0x0000000400fb7308 */ /* 0x0005e20000000800 */
[----:B-1----:R-:W-:Y:S02]  /*8d30*/  FFMA.FTZ R2, R102, R0, -R3 ;  /* 0x0000000066027223 */ /* 0x002fe40000010803 */
[C---:B------:R-:W-:Y:S01]  /*8d40*/  HMMA.16816.F32 R56, R8.reuse, R40, R32 ;  /* 0x000000280838723c */ /* 0x040fe20000001820 */
[----:B------:R-:W1:Y:S01]  /*8d50*/  LDSM.16.MT88.4 R32, [R140+0xb000] ;  /* 0x00b000008c20783b */ /* 0x000e620000004200 */
[----:B------:R-:W-:Y:S01]  /*8d60*/  MOV R102, R69 ;  /* 0x0000004500667202 */ /* 0x000fe20000000f00 */
[----:B------:R3:W-:Y:S03]  /*8d70*/  MUFU.EX2 R99, R2 ;  /* 0x0000000200637308 */ /* 0x0007e60000000800 */
[----:B------:R-:W-:Y:S02]  /*8d80*/  MOV R165, R102 ;  /* 0x0000006600a57202 */ /* 0x000fe40000000f00 */
[----:B------:R-:W-:Y:S01]  /*8d90*/  HMMA.16816.F32 R76, R8, R42, R24 ;  /* 0x0000002a084c723c */ /* 0x000fe20000001818 */
[----:B--2---:R-:W-:-:S07]  /*8da0*/  FFMA.FTZ R4, R116, R0, -R5 ;  /* 0x0000000074047223 */ /* 0x004fce0000010805 */
[C---:B------:R-:W-:Y:S01]  /*8db0*/  HMMA.16816.F32 R68, R8.reuse, R64, R16 ;  /* 0x000000400844723c */ /* 0x040fe20000001810 */
[-CC-:B---3--:R-:W-:Y:S01]  /*8dc0*/  FFMA.FTZ R2, R109, R0.reuse, -R5.reuse ;  /* 0x000000006d027223 */ /* 0x188fe20000010805 */
[----:B------:R-:W-:Y:S01]  /*8dd0*/  LDSM.16.MT88.4 R16, [R38+0xb000] ;  /* 0x00b000002610783b */ /* 0x000fe20000004200 */
[----:B------:R2:W-:Y:S04]  /*8de0*/  MUFU.EX2 R245, R4 ;  /* 0x0000000400f57308 */ /* 0x0005e80000000800 */
[----:B------:R3:W4:Y:S01]  /*8df0*/  MUFU.EX2 R101, R2 ;  /* 0x0000000200657308 */ /* 0x0007220000000800 */
[C---:B------:R-:W-:Y:S01]  /*8e00*/  HMMA.16816.F32 R24, R8.reuse, R12, R20 ;  /* 0x0000000c0818723c */ /* 0x040fe20000001814 */
[----:B------:R-:W5:Y:S07]  /*8e10*/  LDSM.16.MT88.4 R20, [R156+0xb000] ;  /* 0x00b000009c14783b */ /* 0x000f6e0000004200 */
[----:B------:R-:W-:Y:S01]  /*8e20*/  HMMA.16816.F32 R12, R8, R14, R48 ;  /* 0x0000000e080c723c */ /* 0x000fe20000001830 */
[-C--:B--2---:R-:W-:Y:S01]  /*8e30*/  FFMA.FTZ R4, R111, R0.reuse, -R5 ;  /* 0x000000006f047223 */ /* 0x084fe20000010805 */
[----:B---3--:R-:W-:-:S03]  /*8e40*/  FFMA.FTZ R2, R106, R0, -R3 ;  /* 0x000000006a027223 */ /* 0x008fc60000010803 */
[----:B------:R2:W-:Y:S03]  /*8e50*/  MUFU.EX2 R247, R4 ;  /* 0x0000000400f77308 */ /* 0x0005e60000000800 */
[----:B------:R-:W-:Y:S01]  /*8e60*/  HMMA.16816.F32 R72, R8, R66, R52 ;  /* 0x000000420848723c */ /* 0x000fe20000001834 */
[----:B----4-:R-:W-:Y:S01]  /*8e70*/  F2FP.F16.F32.PACK_AB R8, R101, R96 ;  /* 0x000000606508723e */ /* 0x010fe200000000ff */
[----:B------:R-:W3:Y:S01]  /*8e80*/  MUFU.EX2 R252, R2 ;  /* 0x0000000200fc7308 */ /* 0x000ee20000000800 */
[----:B------:R-:W-:Y:S02]  /*8e90*/  F2FP.F16.F32.PACK_AB R9, R94, R91 ;  /* 0x0000005b5e09723e */ /* 0x000fe400000000ff */
[----:B------:R-:W-:Y:S01]  /*8ea0*/  F2FP.F16.F32.PACK_AB R10, R95, R97 ;  /* 0x000000615f0a723e */ /* 0x000fe200000000ff */
[-CC-:B--2---:R-:W-:Y:S01]  /*8eb0*/  FFMA.FTZ R4, R117, R0.reuse, -R3.reuse ;  /* 0x0000000075047223 */ /* 0x184fe20000010803 */
[----:B---3--:R-:W-:Y:S01]  /*8ec0*/  F2FP.F16.F32.PACK_AB R11, R252, R99 ;  /* 0x00000063fc0b723e */ /* 0x008fe200000000ff */
[----:B------:R-:W-:-:S02]  /*8ed0*/  FFMA.FTZ R2, R110, R0, -R3 ;  /* 0x000000006e027223 */ /* 0x000fc40000010803 */
[----:B------:R2:W-:Y:S04]  /*8ee0*/  MUFU.EX2 R242, R4 ;  /* 0x0000000400f27308 */ /* 0x0005e80000000800 */
[----:B------:R3:W-:Y:S01]  /*8ef0*/  MUFU.EX2 R250, R2 ;  /* 0x0000000200fa7308 */ /* 0x0007e20000000800 */
[C---:B-1----:R-:W-:Y:S08]  /*8f00*/  HMMA.16816.F32 R40, R8.reuse, R32, R60 ;  /* 0x000000200828723c */ /* 0x042ff0000000183c */
[----:B------:R-:W-:Y:S01]  /*8f10*/  HMMA.16816.F32 R44, R8, R34, R44 ;  /* 0x00000022082c723c */ /* 0x000fe2000000182c */
[----:B------:R-:W1:Y:S01]  /*8f20*/  LDSM.16.MT88.4 R32, [R140+0xb800] ;  /* 0x00b800008c20783b */ /* 0x000e620000004200 */
[-C--:B--2---:R-:W-:Y:S01]  /*8f30*/  FFMA.FTZ R4, R124, R0.reuse, -R5 ;  /* 0x000000007c047223 */ /* 0x084fe20000010805 */
[----:B---3--:R-:W-:-:S03]  /*8f40*/  FFMA.FTZ R2, R87, R0, -R3 ;  /* 0x0000000057027223 */ /* 0x008fc60000010803 */
[----:B------:R2:W-:Y:S02]  /*8f50*/  MUFU.EX2 R237, R4 ;  /* 0x0000000400ed7308 */ /* 0x0005e40000000800 */
[C---:B------:R-:W-:Y:S01]  /*8f60*/  HMMA.16816.F32 R52, R8.reuse, R28, R56 ;  /* 0x0000001c0834723c */ /* 0x040fe20000001838 */
[----:B------:R-:W3:Y:S01]  /*8f70*/  LDSM.16.MT88.4 R56, [R39+0xb800] ;  /* 0x00b800002738783b */ /* 0x000ee20000004200 */
[----:B------:R4:W-:Y:S06]  /*8f80*/  MUFU.EX2 R249, R2 ;  /* 0x0000000200f97308 */ /* 0x0009ec0000000800 */
[----:B-----5:R-:W-:Y:S01]  /*8f90*/  HMMA.16816.F32 R64, R8, R20, R68 ;  /* 0x000000140840723c */ /* 0x020fe20000001844 */
[----:B------:R-:W5:Y:S01]  /*8fa0*/  LDSM.16.MT88.4 R68, [R156+0xb800] ;  /* 0x00b800009c44783b */ /* 0x000f620000004200 */
[-CC-:B--2---:R-:W-:Y:S01]  /*8fb0*/  FFMA.FTZ R4, R120, R0.reuse, -R5.reuse ;  /* 0x0000000078047223 */ /* 0x184fe20000010805 */
[----:B----4-:R-:W-:-:S05]  /*8fc0*/  FFMA.FTZ R2, R113, R0, -R5 ;  /* 0x0000000071027223 */ /* 0x010fca0000010805 */
[C---:B------:R-:W-:Y:S01]  /*8fd0*/  HMMA.16816.F32 R48, R8.reuse, R16, R24 ;  /* 0x000000100830723c */ /* 0x040fe20000001818 */
[----:B------:R-:W-:Y:S01]  /*8fe0*/  LDSM.16.MT88.4 R24, [R140+0xc000] ;  /* 0x00c000008c18783b */ /* 0x000fe20000004200 */
[----:B------:R2:W-:Y:S04]  /*8ff0*/  MUFU.EX2 R241, R4 ;  /* 0x0000000400f17308 */ /* 0x0005e80000000800 */
[----:B------:R4:W1:Y:S02]  /*9000*/  MUFU.EX2 R246, R2 ;  /* 0x0000000200f67308 */ /* 0x0008640000000800 */
[C---:B------:R-:W-:Y:S01]  /*9010*/  HMMA.16816.F32 R12, R8.reuse, R18, R12 ;  /* 0x00000012080c723c */ /* 0x040fe2000000180c */
[----:B------:R-:W5:Y:S07]  /*9020*/  LDSM.16.MT88.4 R16, [R38+0xb800] ;  /* 0x00b800002610783b */ /* 0x000f6e0000004200 */
[----:B------:R-:W-:Y:S01]  /*9030*/  HMMA.16816.F32 R60, R8, R30, R76 ;  /* 0x0000001e083c723c */ /* 0x000fe2000000184c */
[-CC-:B--2---:R-:W-:Y:S01]  /*9040*/  FFMA.FTZ R4, R126, R0.reuse, -R3.reuse ;  /* 0x000000007e047223 */ /* 0x184fe20000010803 */
[----:B----4-:R-:W-:-:S03]  /*9050*/  FFMA.FTZ R2, R114, R0, -R3 ;  /* 0x0000000072027223 */ /* 0x010fc60000010803 */
[----:B------:R2:W-:Y:S03]  /*9060*/  MUFU.EX2 R230, R4 ;  /* 0x0000000400e67308 */ /* 0x0005e60000000800 */
[----:B------:R-:W-:Y:S01]  /*9070*/  HMMA.16816.F32 R72, R8, R22, R72 ;  /* 0x000000160848723c */ /* 0x000fe20000001848 */
[----:B------:R4:W3:Y:S01]  /*9080*/  MUFU.EX2 R244, R2 ;  /* 0x0000000200f47308 */ /* 0x0008e20000000800 */
[----:B-1----:R-:W-:Y:S02]  /*9090*/  F2FP.F16.F32.PACK_AB R8, R246, R245 ;  /* 0x000000f5f608723e */ /* 0x002fe400000000ff */
[----:B------:R-:W-:Y:S02]  /*90a0*/  F2FP.F16.F32.PACK_AB R9, R251, R250 ;  /* 0x000000fafb09723e */ /* 0x000fe400000000ff */
[----:B------:R-:W-:Y:S01]  /*90b0*/  F2FP.F16.F32.PACK_AB R10, R247, R248 ;  /* 0x000000f8f70a723e */ /* 0x000fe200000000ff */
[-C--:B--2---:R-:W-:Y:S01]  /*90c0*/  FFMA.FTZ R4, R136, R0.reuse, -R5 ;  /* 0x0000000088047223 */ /* 0x084fe20000010805 */
[----:B----4-:R-:W-:Y:S01]  /*90d0*/  FFMA.FTZ R2, R119, R0, -R3 ;  /* 0x0000000077027223 */ /* 0x010fe20000010803 */
[----:B---3--:R-:W-:-:S02]  /*90e0*/  F2FP.F16.F32.PACK_AB R11, R244, R249 ;  /* 0x000000f9f40b723e */ /* 0x008fc400000000ff */
        /* <DEDUP_REMOVED lines=8> */
[C---:B------:R-:W-:Y:S02]  /*9170*/  HMMA.16816.F32 R32, R8.reuse, R56, R52 ;  /* 0x000000380820723c */ /* 0x040fe40000001834 */
[----:B------:R2:W-:Y:S06]  /*9180*/  MUFU.EX2 R243, R2 ;  /* 0x0000000200f37308 */ /* 0x0005ec0000000800 */
[----:B------:R-:W-:Y:S01]  /*9190*/  HMMA.16816.F32 R76, R8, R58, R60 ;  /* 0x0000003a084c723c */ /* 0x000fe2000000183c */
[-C--:B-1----:R-:W-:Y:S01]  /*91a0*/  FFMA.FTZ R4, R141, R0.reuse, -R3 ;  /* 0x000000008d047223 */ /* 0x082fe20000010803 */
[----:B--2---:R-:W-:-:S06]  /*91b0*/  FFMA.FTZ R2, R122, R0, -R5 ;  /* 0x000000007a027223 */ /* 0x004fcc0000010805 */
[C---:B-----5:R-:W-:Y:S01]  /*91c0*/  HMMA.16816.F32 R52, R8.reuse, R68, R64 ;  /* 0x000000440834723c */ /* 0x060fe20000001840 */
[----:B------:R-:W-:Y:S01]  /*91d0*/  LDSM.16.MT88.4 R64, [R156+0xc800] ;  /* 0x00c800009c40783b */ /* 0x000fe20000004200 */
[----:B------:R1:W-:Y:S04]  /*91e0*/  MUFU.EX2 R216, R4 ;  /* 0x0000000400d87308 */ /* 0x0003e80000000800 */
[----:B------:R2:W4:Y:S02]  /*91f0*/  MUFU.EX2 R238, R2 ;  /* 0x0000000200ee7308 */ /* 0x0005240000000800 */
[C---:B------:R-:W-:Y:S01]  /*9200*/  HMMA.16816.F32 R40, R8.reuse, R18, R12 ;  /* 0x000000120828723c */ /* 0x040fe2000000180c */
[----:B------:R-:W5:Y:S01]  /*9210*/  LDSM.16.MT88.4 R12, [R38+0xc000] ;  /* 0x00c00000260c783b */ /* 0x000f620000004200 */
[----:B------:R3:W-:Y:S06]  /*9220*/  MUFU.EX2 R122, R6 ;  /* 0x00000006007a7308 */ /* 0x0007ec0000000800 */
[----:B------:R-:W-:Y:S01]  /*9230*/  HMMA.16816.F32 R68, R8, R70, R72 ;  /* 0x000000460844723c */ /* 0x000fe20000001848 */
[-C--:B-1----:R-:W-:Y:S01]  /*9240*/  FFMA.FTZ R4, R143, R0.reuse, -R5 ;  /* 0x000000008f047223 */ /* 0x082fe20000010805 */
[----:B--2---:R-:W-:-:S03]  /*9250*/  FFMA.FTZ R2, R121, R0, -R3 ;  /* 0x0000000079027223 */ /* 0x004fc60000010803 */
[----:B------:R1:W-:Y:S03]  /*9260*/  MUFU.EX2 R136, R4 ;  /* 0x0000000400887308 */ /* 0x0003e60000000800 */
[----:B------:R-:W-:Y:S01]  /*9270*/  HMMA.16816.F32 R56, R8, R16, R48 ;  /* 0x000000100838723c */ /* 0x000fe20000001830 */
[----:B------:R-:W2:Y:S01]  /*9280*/  MUFU.EX2 R236, R2 ;  /* 0x0000000200ec7308 */ /* 0x000ea20000000800 */
[----:B------:R-:W5:Y:S01]  /*9290*/  LDSM.16.MT88.4 R48, [R156+0xc000] ;  /* 0x00c000009c30783b */ /* 0x000f620000004200 */
[----:B----4-:R-:W-:Y:S01]  /*92a0*/  F2FP.F16.F32.PACK_AB R8, R238, R237 ;  /* 0x000000edee08723e */ /* 0x010fe200000000ff */
[--C-:B---3--:R-:W-:Y:S01]  /*92b0*/  FFMA.FTZ R6, R171, R0, -R5.reuse ;  /* 0x00000000ab067223 */ /* 0x108fe20000010805 */
[----:B------:R-:W-:Y:S01]  /*92c0*/  F2FP.F16.F32.PACK_AB R9, R242, R240 ;  /* 0x000000f0f209723e */ /* 0x000fe200000000ff */
[----:B------:R-:W-:Y:S01]  /*92d0*/  LDSM.16.MT88.4 R16, [R39+0xc800] ;  /* 0x00c800002710783b */ /* 0x000fe20000004200 */
[----:B------:R-:W-:Y:S01]  /*92e0*/  F2FP.F16.F32.PACK_AB R10, R241, R239 ;  /* 0x000000eff10a723e */ /* 0x000fe200000000ff */
[----:B------:R3:W-:Y:S01]  /*92f0*/  MUFU.EX2 R114, R6 ;  /* 0x0000000600727308 */ /* 0x0007e20000000800 */
[-C--:B-1----:R-:W-:Y:S01]  /*9300*/  FFMA.FTZ R4, R144, R0.reuse, -R5 ;  /* 0x0000000090047223 */ /* 0x082fe20000010805 */
[----:B--2---:R-:W-:Y:S01]  /*9310*/  F2FP.F16.F32.PACK_AB R11, R236, R243 ;  /* 0x000000f3ec0b723e */ /* 0x004fe200000000ff */
[----:B------:R-:W-:-:S04]  /*9320*/  FFMA.FTZ R2, R128, R0, -R3 ;  /* 0x0000000080027223 */ /* 0x000fc80000010803 */
[----:B------:R1:W-:Y:S02]  /*9330*/  MUFU.EX2 R229, R2 ;  /* 0x0000000200e57308 */ /* 0x0003e40000000800 */
[----:B------:R-:W-:Y:S01]  /*9340*/  HMMA.16816.F32 R60, R8, R24, R20 ;  /* 0x00000018083c723c */ /* 0x000fe20000001814 */
[----:B------:R-:W2:Y:S01]  /*9350*/  LDSM.16.MT88.4 R20, [R140+0xc800] ;  /* 0x00c800008c14783b */ /* 0x000ea20000004200 */
[----:B---3--:R-:W-:-:S04]  /*9360*/  FFMA.FTZ R6, R176, R0, -R5 ;  /* 0x00000000b0067223 */ /* 0x008fc80000010805 */
[----:B------:R3:W-:Y:S02]  /*9370*/  MUFU.EX2 R107, R6 ;  /* 0x00000006006b7308 */ /* 0x0007e40000000800 */
[----:B------:R-:W-:Y:S01]  /*9380*/  HMMA.16816.F32 R28, R8, R26, R28 ;  /* 0x0000001a081c723c */ /* 0x000fe2000000181c */
[----:B-1----:R-:W-:-:S04]  /*9390*/  FFMA.FTZ R2, R127, R0, -R3 ;  /* 0x000000007f027223 */ /* 0x002fc80000010803 */
[----:B------:R1:W-:Y:S03]  /*93a0*/  MUFU.EX2 R223, R2 ;  /* 0x0000000200df7308 */ /* 0x0003e60000000800 */
[----:B------:R-:W-:Y:S01]  /*93b0*/  HMMA.16816.F32 R24, R8, R44, R32 ;  /* 0x0000002c0818723c */ /* 0x000fe20000001820 */
[----:B---3--:R-:W-:-:S07]  /*93c0*/  FFMA.FTZ R6, R129, R0, -R5 ;  /* 0x0000000081067223 */ /* 0x008fce0000010805 */
[----:B-----5:R-:W-:Y:S01]  /*93d0*/  HMMA.16816.F32 R56, R8, R12, R56 ;  /* 0x0000000c0838723c */ /* 0x020fe20000001838 */
[----:B-1----:R-:W-:-:S07]  /*93e0*/  FFMA.FTZ R2, R133, R0, -R5 ;  /* 0x0000000085027223 */ /* 0x002fce0000010805 */
[C---:B------:R-:W-:Y:S01]  /*93f0*/  HMMA.16816.F32 R32, R8.reuse, R46, R76 ;  /* 0x0000002e0820723c */ /* 0x040fe2000000184c */
[----:B------:R1:W3:Y:S07]  /*9400*/  MUFU.EX2 R221, R2 ;  /* 0x0000000200dd7308 */ /* 0x0002ee0000000800 */
[----:B------:R-:W-:Y:S01]  /*9410*/  HMMA.16816.F32 R52, R8, R48, R52 ;  /* 0x000000300834723c */ /* 0x000fe20000001834 */
[----:B-1----:R-:W-:-:S07]  /*9420*/  FFMA.FTZ R2, R132, R0, -R3 ;  /* 0x0000000084027223 */ /* 0x002fce0000010803 */
[C---:B------:R-:W-:Y:S01]  /*9430*/  HMMA.16816.F32 R68, R8.reuse, R50, R68 ;  /* 0x000000320844723c */ /* 0x040fe20000001844 */
[----:B------:R-:W1:Y:S07]  /*9440*/  MUFU.EX2 R219, R2 ;  /* 0x0000000200db7308 */ /* 0x000e6e0000000800 */
[----:B------:R-:W-:Y:S01]  /*9450*/  HMMA.16816.F32 R12, R8, R14, R40 ;  /* 0x0000000e080c723c */ /* 0x000fe20000001828 */
[----:B------:R-:W4:Y:S01]  /*9460*/  LDSM.16.MT88.4 R40, [R38+0xc800] ;  /* 0x00c800002628783b */ /* 0x000f220000004200 */
[----:B---3--:R-:W-:-:S02]  /*9470*/  F2FP.F16.F32.PACK_AB R8, R221, R220 ;  /* 0x000000dcdd08723e */ /* 0x008fc400000000ff */
[----:B------:R-:W-:Y:S02]  /*9480*/  F2FP.F16.F32.PACK_AB R9, R230, R229 ;  /* 0x000000e5e609723e */ /* 0x000fe400000000ff */
[----:B------:R-:W-:Y:S02]  /*9490*/  F2FP.F16.F32.PACK_AB R10, R227, R218 ;  /* 0x000000dae30a723e */ /* 0x000fe400000000ff */
[----:B-1----:R-:W-:Y:S01]  /*94a0*/  F2FP.F16.F32.PACK_AB R11, R219, R223 ;  /* 0x000000dfdb0b723e */ /* 0x002fe200000000ff */
[----:B------:R-:W-:-:S04]  /*94b0*/  FFMA.FTZ R2, R139, R0, -R3 ;  /* 0x000000008b027223 */ /* 0x000fc80000010803 */
[----:B------:R1:W-:Y:S02]  /*94c0*/  MUFU.EX2 R180, R2 ;  /* 0x0000000200b47308 */ /* 0x0003e40000000800 */
[C---:B--2---:R-:W-:Y:S08]  /*94d0*/  HMMA.16816.F32 R48, R8.reuse, R20, R60 ;  /* 0x000000140830723c */ /* 0x044ff0000000183c */
[----:B------:R-:W-:Y:S01]  /*94e0*/  HMMA.16816.F32 R44, R8, R22, R28 ;  /* 0x00000016082c723c */ /* 0x000fe2000000181c */
[----:B------:R-:W2:Y:S01]  /*94f0*/  LDSM.16.MT88.4 R20, [R140+0xd000] ;  /* 0x00d000008c14783b */ /* 0x000ea20000004200 */
[----:B-1----:R-:W-:-:S04]  /*9500*/  FFMA.FTZ R2, R142, R0, -R3 ;  /* 0x000000008e027223 */ /* 0x002fc80000010803 */
[----:B------:R1:W-:Y:S02]  /*9510*/  MUFU.EX2 R217, R2 ;  /* 0x0000000200d97308 */ /* 0x0003e40000000800 */
[C---:B------:R-:W-:Y:S01]  /*9520*/  HMMA.16816.F32 R28, R8.reuse, R16, R24 ;  /* 0x00000010081c723c */ /* 0x040fe20000001818 */
[----:B------:R-:W3:Y:S07]  /*9530*/  LDSM.16.MT88.4 R24, [R39+0xd000] ;  /* 0x00d000002718783b */ /* 0x000eee0000004200 */
[----:B------:R-:W-:Y:S01]  /*9540*/  HMMA.16816.F32 R60, R8, R64, R52 ;  /* 0x00000040083c723c */ /* 0x000fe20000001834 */
[----:B------:R-:W5:Y:S01]  /*9550*/  LDSM.16.MT88.4 R52, [R156+0xd000] ;  /* 0x00d000009c34783b */ /* 0x000f620000004200 */
[----:B-1----:R-:W-:-:S06]  /*9560*/  FFMA.FTZ R2, R146, R0, -R5 ;  /* 0x0000000092027223 */ /* 0x002fcc0000010805 */
[C---:B------:R-:W-:Y:S01]  /*9570*/  HMMA.16816.F32 R72, R8.reuse, R18, R32 ;  /* 0x000000120848723c */ /* 0x040fe20000001820 */
[----:B------:R1:W2:Y:S01]  /*9580*/  MUFU.EX2 R146, R2 ;  /* 0x0000000200927308 */ /* 0x0002a20000000800 */
[----:B------:R-:W5:Y:S06]  /*9590*/  LDSM.16.MT88.4 R16, [R38+0xd000] ;  /* 0x00d000002610783b */ /* 0x000f6c0000004200 */
[----:B------:R-:W-:Y:S01]  /*95a0*/  HMMA.16816.F32 R64, R8, R66, R68 ;  /* 0x000000420840723c */ /* 0x000fe20000001844 */
[----:B-1----:R-:W-:-:S07]  /*95b0*/  FFMA.FTZ R2, R145, R0, -R3 ;  /* 0x0000000091027223 */ /* 0x002fce0000010803 */
[C---:B----4-:R-:W-:Y:S01]  /*95c0*/  HMMA.16816.F32 R56, R8.reuse, R40, R56 ;  /* 0x000000280838723c */ /* 0x050fe20000001838 */
[----:B------:R-:W1:Y:S04]  /*95d0*/  MUFU.EX2 R145, R4 ;  /* 0x0000000400917308 */ /* 0x000e680000000800 */
[----:B------:R-:W4:Y:S03]  /*95e0*/  MUFU.EX2 R139, R2 ;  /* 0x00000002008b7308 */ /* 0x000f260000000800 */
[----:B------:R-:W-:Y:S01]  /*95f0*/  HMMA.16816.F32 R12, R8, R42, R12 ;  /* 0x0000002a080c723c */ /* 0x000fe2000000180c */
[----:B--2---:R-:W-:Y:S02]  /*9600*/  F2FP.F16.F32.PACK_AB R8, R146, R136 ;  /* 0x000000889208723e */ /* 0x004fe400000000ff */
[----:B------:R-:W-:-:S02]  /*9610*/  F2FP.F16.F32.PACK_AB R9, R216, R180 ;  /* 0x000000b4d809723e */ /* 0x000fc400000000ff */
[----:B-1----:R-:W-:Y:S01]  /*9620*/  F2FP.F16.F32.PACK_AB R10, R145, R147 ;  /* 0x00000093910a723e */ /* 0x002fe200000000ff */
[-CC-:B------:R-:W-:Y:S01]  /*9630*/  FFMA.FTZ R4, R148, R0.reuse, -R3.reuse ;  /* 0x0000000094047223 */ /* 0x180fe20000010803 */
[----:B------:R-:W-:Y:S02]  /*9640*/  MOV R148, R97 ;  /* 0x0000006100947202 */ /* 0x000fe40000000f00 */
[----:B----4-:R-:W-:Y:S01]  /*9650*/  F2FP.F16.F32.PACK_AB R11, R139, R217 ;  /* 0x000000d98b0b723e */ /* 0x010fe200000000ff */
[----:B------:R-:W-:Y:S01]  /*9660*/  FFMA.FTZ R2, R150, R0, -R3 ;  /* 0x0000000096027223 */ /* 0x000fe20000010803 */
[----:B------:R1:W-:Y:S01]  /*9670*/  MUFU.EX2 R143, R4 ;  /* 0x00000004008f7308 */ /* 0x0003e20000000800 */
[----:B------:R-:W-:-:S03]  /*9680*/  MOV R150, R95 ;  /* 0x0000005f00967202 */ /* 0x000fc60000000f00 */
[----:B------:R2:W-:Y:S01]  /*9690*/  MUFU.EX2 R144, R2 ;  /* 0x0000000200907308 */ /* 0x0005e20000000800 */
[C---:B------:R-:W-:Y:S03]  /*96a0*/  HMMA.16816.F32 R48, R8.reuse, R20, R48 ;  /* 0x000000140830723c */ /* 0x040fe60000001830 */
[----:B------:R4:W-:Y:S05]  /*96b0*/  MUFU.EX2 R97, R6 ;  /* 0x0000000600617308 */ /* 0x0009ea0000000800 */
[----:B------:R-:W-:Y:S01]  /*96c0*/  HMMA.16816.F32 R44, R8, R22, R44 ;  /* 0x00000016082c723c */ /* 0x000fe2000000182c */
[----:B------:R-:W5:Y:S01]  /*96d0*/  LDSM.16.MT88.4 R20, [R39+0xd800] ;  /* 0x00d800002714783b */ /* 0x000f620000004200 */
[-C--:B-1----:R-:W-:Y:S01]  /*96e0*/  FFMA.FTZ R4, R158, R0.reuse, -R5 ;  /* 0x000000009e047223 */ /* 0x082fe20000010805 */
[----:B------:R-:W-:Y:S01]  /*96f0*/  MOV R158, R101 ;  /* 0x00000065009e7202 */ /* 0x000fe20000000f00 */
[----:B--2---:R-:W-:-:S02]  /*9700*/  FFMA.FTZ R2, R149, R0, -R3 ;  /* 0x0000000095027223 */ /* 0x004fc40000010803 */
[----:B------:R1:W-:Y:S01]  /*9710*/  MUFU.EX2 R132, R4 ;  /* 0x0000000400847308 */ /* 0x0003e20000000800 */
[----:B------:R-:W-:Y:S01]  /*9720*/  MOV R149, R99 ;  /* 0x0000006300957202 */ /* 0x000fe20000000f00 */
[----:B---3--:R-:W-:Y:S01]  /*9730*/  HMMA.16816.F32 R32, R8, R24, R28 ;  /* 0x000000180820723c */ /* 0x008fe2000000181c */
[----:B------:R-:W2:Y:S01]  /*9740*/  LDSM.16.MT88.4 R28, [R140+0xd800] ;  /* 0x00d800008c1c783b */ /* 0x000ea20000004200 */
[----:B------:R3:W-:Y:S01]  /*9750*/  MUFU.EX2 R142, R2 ;  /* 0x00000002008e7308 */ /* 0x0007e20000000800 */
[----:B----4-:R-:W-:-:S05]  /*9760*/  FFMA.FTZ R6, R190, R0, -R5 ;  /* 0x00000000be067223 */ /* 0x010fca0000010805 */
[C---:B------:R-:W-:Y:S01]  /*9770*/  HMMA.16816.F32 R24, R8.reuse, R26, R72 ;  /* 0x0000001a0818723c */ /* 0x040fe20000001848 */
[-CC-:B-1----:R-:W-:Y:S01]  /*9780*/  FFMA.FTZ R4, R151, R0.reuse, -R5.reuse ;  /* 0x0000000097047223 */ /* 0x182fe20000010805 */
[----:B------:R-:W-:Y:S01]  /*9790*/  MOV R151, R91 ;  /* 0x0000005b00977202 */ /* 0x000fe20000000f00 */
[----:B---3--:R-:W-:Y:S02]  /*97a0*/  FFMA.FTZ R2, R155, R0, -R5 ;  /* 0x000000009b027223 */ /* 0x008fe40000010805 */
[----:B------:R1:W-:Y:S03]  /*97b0*/  MUFU.EX2 R133, R4 ;  /* 0x0000000400857308 */ /* 0x0003e60000000800 */
[C---:B-----5:R-:W-:Y:S01]  /*97c0*/  HMMA.16816.F32 R40, R8.reuse, R52, R60 ;  /* 0x000000340828723c */ /* 0x060fe2000000183c */
[----:B------:R-:W3:Y:S01]  /*97d0*/  LDSM.16.MT88.4 R60, [R156+0xd800] ;  /* 0x00d800009c3c783b */ /* 0x000ee20000004200 */
[----:B------:R-:W-:Y:S01]  /*97e0*/  MOV R155, R94 ;  /* 0x0000005e009b7202 */ /* 0x000fe20000000f00 */
[----:B------:R4:W5:Y:S05]  /*97f0*/  MUFU.EX2 R141, R2 ;  /* 0x00000002008d7308 */ /* 0x00096a0000000800 */
[----:B------:R-:W-:Y:S01]  /*9800*/  HMMA.16816.F32 R64, R8, R54, R64 ;  /* 0x000000360840723c */ /* 0x000fe20000001840 */
[----:B-1----:R-:W-:Y:S01]  /*9810*/  FFMA.FTZ R4, R159, R0, -R3 ;  /* 0x000000009f047223 */ /* 0x002fe20000010803 */
[----:B------:R-:W-:-:S06]  /*9820*/  MOV R159, R90 ;  /* 0x0000005a009f7202 */ /* 0x000fcc0000000f00 */
[----:B------:R-:W-:Y:S01]  /*9830*/  HMMA.16816.F32 R52, R8, R16, R56 ;  /* 0x000000100834723c */ /* 0x000fe20000001838 */
[----:B----4-:R-:W-:Y:S01]  /*9840*/  FFMA.FTZ R2, R153, R0, -R3 ;  /* 0x0000000099027223 */ /* 0x010fe20000010803 */
[----:B------:R1:W-:Y:S01]  /*9850*/  MUFU.EX2 R124, R4 ;  /* 0x00000004007c7308 */ /* 0x0003e20000000800 */
[----:B------:R-:W-:-:S03]  /*9860*/  MOV R153, R93 ;  /* 0x0000005d00997202 */ /* 0x000fc60000000f00 */
[----:B------:R-:W4:Y:S02]  /*9870*/  MUFU.EX2 R130, R2 ;  /* 0x0000000200827308 */ /* 0x000f240000000800 */
[----:B------:R-:W-:Y:S01]  /*9880*/  HMMA.16816.F32 R12, R8, R18, R12 ;  /* 0x00000012080c723c */ /* 0x000fe2000000180c */
[----:B------:R-:W3:Y:S01]  /*9890*/  LDSM.16.MT88.4 R16, [R38+0xd800] ;  /* 0x00d800002610783b */ /* 0x000ee20000004200 */
[----:B-----5:R-:W-:Y:S01]  /*98a0*/  F2FP.F16.F32.PACK_AB R8, R141, R132 ;  /* 0x000000848d08723e */ /* 0x020fe200000000ff */
[----:B------:R5:W-:Y:S01]  /*98b0*/  MUFU.EX2 R90, R6 ;  /* 0x00000006005a7308 */ /* 0x000be20000000800 */
[----:B------:R-:W-:Y:S02]  /*98c0*/  F2FP.F16.F32.PACK_AB R9, R143, R144 ;  /* 0x000000908f09723e */ /* 0x000fe400000000ff */
[----:B------:R-:W-:Y:S01]  /*98d0*/  F2FP.F16.F32.PACK_AB R10, R133, R131 ;  /* 0x00000083850a723e */ /* 0x000fe200000000ff */
[----:B-1----:R-:W-:Y:S01]  /*98e0*/  FFMA.FTZ R4, R166, R0, -R5 ;  /* 0x00000000a6047223 */ /* 0x002fe20000010805 */
[----:B------:R-:W-:-:S02]  /*98f0*/  MOV R166, R89 ;  /* 0x0000005900a67202 */ /* 0x000fc40000000f00 */
[----:B----4-:R-:W-:Y:S01]  /*9900*/  F2FP.F16.F32.PACK_AB R11, R130, R142 ;  /* 0x0000008e820b723e */ /* 0x010fe200000000ff */
[-C--:B------:R-:W-:Y:S01]  /*9910*/  FFMA.FTZ R2, R161, R0.reuse, -R3 ;  /* 0x00000000a1027223 */ /* 0x080fe20000010803 */
[----:B------:R1:W-:Y:S01]  /*9920*/  MUFU.EX2 R121, R4 ;  /* 0x0000000400797308 */ /* 0x0003e20000000800 */
[----:B------:R-:W-:Y:S01]  /*9930*/  MOV R161, R83 ;  /* 0x0000005300a17202 */ /* 0x000fe20000000f00 */
[-CC-:B-----5:R-:W-:Y:S02]  /*9940*/  FFMA.FTZ R6, R197, R0.reuse, -R5.reuse ;  /* 0x00000000c5067223 */ /* 0x1a0fe40000010805 */
[----:B------:R4:W-:Y:S01]  /*9950*/  MUFU.EX2 R126, R2 ;  /* 0x00000002007e7308 */ /* 0x0009e20000000800 */
[C---:B------:R-:W-:Y:S08]  /*9960*/  HMMA.16816.F32 R32, R8.reuse, R20, R32 ;  /* 0x000000140820723c */ /* 0x040ff00000001820 */
[----:B------:R-:W-:Y:S01]  /*9970*/  HMMA.16816.F32 R72, R8, R22, R24 ;  /* 0x000000160848723c */ /* 0x000fe20000001818 */
[----:B------:R-:W5:Y:S01]  /*9980*/  LDSM.16.MT88.4 R20, [R140+0xe000] ;  /* 0x00e000008c14783b */ /* 0x000f620000004200 */
[----:B-1----:R-:W-:Y:S01]  /*9990*/  FFMA.FTZ R4, R162, R0, -R5 ;  /* 0x00000000a2047223 */ /* 0x002fe20000010805 */
[----:B------:R-:W-:-:S02]  /*99a0*/  MOV R162, R104 ;  /* 0x0000006800a27202 */ /* 0x000fc40000000f00 */
[----:B------:R-:W1:Y:S01]  /*99b0*/  LDSM.16.MT88.4 R24, [R39+0xe000] ;  /* 0x00e000002718783b */ /* 0x000e620000004200 */
[-CC-:B----4-:R-:W-:Y:S01]  /*99c0*/  FFMA.FTZ R2, R160, R0.reuse, -R3.reuse ;  /* 0x00000000a0027223 */ /* 0x190fe20000010803 */
[----:B------:R4:W-:Y:S01]  /*99d0*/  MUFU.EX2 R127, R4 ;  /* 0x00000004007f7308 */ /* 0x0009e20000000800 */
[C---:B--2---:R-:W-:Y:S01]  /*99e0*/  HMMA.16816.F32 R48, R8.reuse, R28, R48 ;  /* 0x0000001c0830723c */ /* 0x044fe20000001830 */
[----:B------:R-:W-:Y:S02]  /*99f0*/  MOV R160, R81 ;  /* 0x0000005100a07202 */ /* 0x000fe40000000f00 */
[----:B------:R2:W-:Y:S05]  /*9a00*/  MUFU.EX2 R128, R2 ;  /* 0x0000000200807308 */ /* 0x0005ea0000000800 */
[----:B------:R-:W-:Y:S01]  /*9a10*/  HMMA.16816.F32 R28, R8, R30, R44 ;  /* 0x0000001e081c723c */ /* 0x000fe2000000182c */
[----:B------:R-:W1:Y:S01]  /*9a20*/  LDSM.16.MT88.4 R44, [R156+0xe000] ;  /* 0x00e000009c2c783b */ /* 0x000e620000004200 */
[----:B----4-:R-:W-:Y:S01]  /*9a30*/  FFMA.FTZ R4, R170, R0, -R3 ;  /* 0x00000000aa047223 */ /* 0x010fe20000010803 */
[----:B------:R-:W-:-:S05]  /*9a40*/  MOV R170, R98 ;  /* 0x0000006200aa7202 */ /* 0x000fca0000000f00 */
[C---:B---3--:R-:W-:Y:S01]  /*9a50*/  HMMA.16816.F32 R40, R8.reuse, R60, R40 ;  /* 0x0000003c0828723c */ /* 0x048fe20000001828 */
[----:B--2---:R-:W-:Y:S01]  /*9a60*/  FFMA.FTZ R2, R164, R0, -R5 ;  /* 0x00000000a4027223 */ /* 0x004fe20000010805 */
[----:B------:R2:W-:Y:S01]  /*9a70*/  MUFU.EX2 R118, R4 ;  /* 0x0000000400767308 */ /* 0x0005e20000000800 */
[----:B------:R-:W-:Y:S01]  /*9a80*/  MOV R164, R108 ;  /* 0x0000006c00a47202 */ /* 0x000fe20000000f00 */
[----:B------:R-:W-:Y:S02]  /*9a90*/  FADD.FTZ R7, R170, R7 ;  /* 0x00000007aa077221 */ /* 0x000fe40000010000 */
        /* <DEDUP_REMOVED lines=24> */
[-CC-:B--2---:R-:W-:Y:S01]  /*9c20*/  FFMA.FTZ R4, R179, R0.reuse, -R3.reuse ;  /* 0x00000000b3047223 */ /* 0x184fe20000010803 */
[----:B---3--:R-:W-:-:S03]  /*9c30*/  FFMA.FTZ R2, R168, R0, -R3 ;  /* 0x00000000a8027223 */ /* 0x008fc60000010803 */
[----:B------:R2:W-:Y:S01]  /*9c40*/  MUFU.EX2 R108, R4 ;  /* 0x00000004006c7308 */ /* 0x0005e20000000800 */
[----:B------:R-:W-:Y:S01]  /*9c50*/  MOV R168, R92 ;  /* 0x0000005c00a87202 */ /* 0x000fe20000000f00 */
[C---:B------:R-:W-:Y:S01]  /*9c60*/  HMMA.16816.F32 R52, R8.reuse, R22, R28 ;  /* 0x000000160834723c */ /* 0x040fe2000000181c */
[----:B------:R-:W3:Y:S01]  /*9c70*/  LDSM.16.MT88.4 R28, [R140+0xe800] ;  /* 0x00e800008c1c783b */ /* 0x000ee20000004200 */
[----:B------:R5:W-:Y:S06]  /*9c80*/  MUFU.EX2 R116, R2 ;  /* 0x0000000200747308 */ /* 0x000bec0000000800 */
[----:B------:R-:W-:Y:S01]  /*9c90*/  HMMA.16816.F32 R24, R8, R26, R72 ;  /* 0x0000001a0818723c */ /* 0x000fe20000001848 */
[-CC-:B--2---:R-:W-:Y:S01]  /*9ca0*/  FFMA.FTZ R4, R181, R0.reuse, -R5.reuse ;  /* 0x00000000b5047223 */ /* 0x184fe20000010805 */
        /* <DEDUP_REMOVED lines=15> */
[-CC-:B--2---:R-:W-:Y:S01]  /*9da0*/  FFMA.FTZ R4, R137, R0.reuse, -R3.reuse ;  /* 0x0000000089047223 */ /* 0x184fe20000010803 */
[----:B----4-:R-:W-:Y:S01]  /*9db0*/  FFMA.FTZ R2, R178, R0, -R3 ;  /* 0x00000000b2027223 */ /* 0x010fe20000010803 */
[----:B-----5:R-:W-:Y:S02]  /*9dc0*/  F2FP.F16.F32.PACK_AB R11, R111, R116 ;  /* 0x000000746f0b723e */ /* 0x020fe400000000ff */
[----:B------:R1:W-:Y:S04]  /*9dd0*/  MUFU.EX2 R102, R4 ;  /* 0x0000000400667308 */ /* 0x0003e80000000800 */
[----:B------:R2:W-:Y:S01]  /*9de0*/  MUFU.EX2 R105, R2 ;  /* 0x0000000200697308 */ /* 0x0005e20000000800 */
[C---:B------:R-:W-:Y:S01]  /*9df0*/  HMMA.16816.F32 R76, R8.reuse, R34, R24 ;  /* 0x00000022084c723c */ /* 0x040fe20000001818 */
[----:B------:R-:W4:Y:S07]  /*9e00*/  LDSM.16.MT88.4 R24, [R140+0xf000] ;  /* 0x00f000008c18783b */ /* 0x000f2e0000004200 */
[----:B---3--:R-:W-:Y:S01]  /*9e10*/  HMMA.16816.F32 R20, R8, R28, R56 ;  /* 0x0000001c0814723c */ /* 0x008fe20000001838 */
[-C--:B-1----:R-:W-:Y:S01]  /*9e20*/  FFMA.FTZ R4, R183, R0.reuse, -R5 ;  /* 0x00000000b7047223 */ /* 0x082fe20000010805 */
        /* <DEDUP_REMOVED lines=38> */
[-C--:B-1----:R-:W-:Y:S01]  /*a090*/  FFMA.FTZ R4, R192, R0.reuse, -R3 ;  /* 0x00000000c0047223 */ /* 0x082fe20000010803 */
[----:B--2---:R-:W-:-:S03]  /*a0a0*/  FFMA.FTZ R2, R157, R0, -R5 ;  /* 0x000000009d027223 */ /* 0x004fc60000010805 */
[----:B------:R1:W-:Y:S03]  /*a0b0*/  MUFU.EX2 R84, R4 ;  /* 0x0000000400547308 */ /* 0x0003e60000000800 */
[C---:B------:R-:W-:Y:S01]  /*a0c0*/  HMMA.16816.F32 R68, R8.reuse, R54, R64 ;  /* 0x000000360844723c */ /* 0x040fe20000001840 */
[----:B------:R2:W3:Y:S07]  /*a0d0*/  MUFU.EX2 R98, R2 ;  /* 0x0000000200627308 */ /* 0x0004ee0000000800 */
[----:B------:R-:W-:Y:S01]  /*a0e0*/  HMMA.16816.F32 R48, R8, R52, R72 ;  /* 0x000000340830723c */ /* 0x000fe20000001848 */
[----:B------:R-:W4:Y:S01]  /*a0f0*/  LDSM.16.MT88.4 R72, [R156+0xf800] ;  /* 0x00f800009c48783b */ /* 0x000f220000004200 */
[----:B-1----:R-:W-:-:S06]  /*a100*/  FFMA.FTZ R4, R198, R0, -R5 ;  /* 0x00000000c6047223 */ /* 0x002fcc0000010805 */
[C---:B-----5:R-:W-:Y:S01]  /*a110*/  HMMA.16816.F32 R64, R8.reuse, R12, R60 ;  /* 0x0000000c0840723c */ /* 0x060fe2000000183c */
[----:B--2---:R-:W-:Y:S01]  /*a120*/  FFMA.FTZ R2, R85, R0, -R3 ;  /* 0x0000000055027223 */ /* 0x004fe20000010803 */
[----:B------:R1:W-:Y:S04]  /*a130*/  MUFU.EX2 R83, R4 ;  /* 0x0000000400537308 */ /* 0x0003e80000000800 */
[----:B------:R2:W5:Y:S02]  /*a140*/  MUFU.EX2 R95, R2 ;  /* 0x00000002005f7308 */ /* 0x0005640000000800 */
[----:B------:R-:W-:Y:S01]  /*a150*/  HMMA.16816.F32 R56, R8, R14, R44 ;  /* 0x0000000e0838723c */ /* 0x000fe2000000182c */
[----:B---3--:R-:W-:Y:S01]  /*a160*/  F2FP.F16.F32.PACK_AB R8, R98, R99 ;  /* 0x000000636208723e */ /* 0x008fe200000000ff */
[----:B------:R-:W3:Y:S01]  /*a170*/  LDSM.16.MT88.4 R44, [R38+0xf800] ;  /* 0x00f80000262c783b */ /* 0x000ee20000004200 */
        /* <DEDUP_REMOVED lines=8> */
[C---:B----4-:R-:W-:Y:S08]  /*a200*/  HMMA.16816.F32 R60, R8.reuse, R24, R40 ;  /* 0x00000018083c723c */ /* 0x050ff00000001828 */
[----:B------:R-:W-:Y:S01]  /*a210*/  HMMA.16816.F32 R40, R8, R16, R28 ;  /* 0x000000100828723c */ /* 0x000fe2000000181c */
[----:B-1----:R-:W-:-:S04]  /*a220*/  FFMA.FTZ R2, R186, R0, -R3 ;  /* 0x00000000ba027223 */ /* 0x002fc80000010803 */
[----:B------:R1:W-:Y:S03]  /*a230*/  MUFU.EX2 R94, R2 ;  /* 0x00000002005e7308 */ /* 0x0003e60000000800 */
[C---:B------:R-:W-:Y:S01]  /*a240*/  HMMA.16816.F32 R28, R8.reuse, R18, R20 ;  /* 0x00000012081c723c */ /* 0x040fe20000001814 */
[----:B------:R-:W2:Y:S04]  /*a250*/  LDSM.16.MT88.4 R16, [R140+0x10000] ;  /* 0x010000008c10783b */ /* 0x000ea80000004200 */
[----:B------:R-:W4:Y:S03]  /*a260*/  LDSM.16.MT88.4 R20, [R156+0x10000] ;  /* 0x010000009c14783b */ /* 0x000f260000004200 */
[----:B------:R-:W-:Y:S01]  /*a270*/  HMMA.16816.F32 R52, R8, R26, R32 ;  /* 0x0000001a0834723c */ /* 0x000fe20000001820 */
[----:B-1----:R-:W-:-:S04]  /*a280*/  FFMA.FTZ R2, R189, R0, -R5 ;  /* 0x00000000bd027223 */ /* 0x002fc80000010805 */
[----:B------:R1:W5:Y:S03]  /*a290*/  MUFU.EX2 R89, R2 ;  /* 0x0000000200597308 */ /* 0x0003660000000800 */
[C---:B------:R-:W-:Y:S08]  /*a2a0*/  HMMA.16816.F32 R24, R8.reuse, R72, R48 ;  /* 0x000000480818723c */ /* 0x040ff00000001830 */
[----:B------:R-:W-:Y:S01]  /*a2b0*/  HMMA.16816.F32 R32, R8, R74, R68 ;  /* 0x0000004a0820723c */ /* 0x000fe20000001844 */
[----:B-1----:R-:W-:-:S07]  /*a2c0*/  FFMA.FTZ R2, R191, R0, -R3 ;  /* 0x00000000bf027223 */ /* 0x002fce0000010803 */
[C---:B---3--:R-:W-:Y:S01]  /*a2d0*/  HMMA.16816.F32 R64, R8.reuse, R44, R64 ;  /* 0x0000002c0840723c */ /* 0x048fe20000001840 */
[----:B------:R1:W3:Y:S07]  /*a2e0*/  MUFU.EX2 R87, R2 ;  /* 0x0000000200577308 */ /* 0x0002ee0000000800 */
[----:B------:R-:W-:Y:S01]  /*a2f0*/  HMMA.16816.F32 R48, R8, R46, R56 ;  /* 0x0000002e0830723c */ /* 0x000fe20000001838 */
[----:B-----5:R-:W-:Y:S01]  /*a300*/  F2FP.F16.F32.PACK_AB R8, R89, R88 ;  /* 0x000000585908723e */ /* 0x020fe200000000ff */
[----:B------:R-:W5:Y:S01]  /*a310*/  LDSM.16.MT88.4 R44, [R38+0x10000] ;  /* 0x01000000262c783b */ /* 0x000f620000004200 */
[----:B------:R-:W-:-:S02]  /*a320*/  F2FP.F16.F32.PACK_AB R9, R93, R92 ;  /* 0x0000005c5d09723e */ /* 0x000fc400000000ff */
[----:B------:R-:W-:Y:S01]  /*a330*/  F2FP.F16.F32.PACK_AB R10, R91, R90 ;  /* 0x0000005a5b0a723e */ /* 0x000fe200000000ff */
[----:B-1----:R-:W-:Y:S01]  /*a340*/  FFMA.FTZ R2, R194, R0, -R3 ;  /* 0x00000000c2027223 */ /* 0x002fe20000010803 */
[----:B---3--:R-:W-:-:S03]  /*a350*/  F2FP.F16.F32.PACK_AB R11, R87, R94 ;  /* 0x0000005e570b723e */ /* 0x008fc600000000ff */
        /* <DEDUP_REMOVED lines=12> */
[C---:B----4-:R-:W-:Y:S08]  /*a420*/  HMMA.16816.F32 R24, R8.reuse, R20, R24 ;  /* 0x000000140818723c */ /* 0x050ff00000001818 */
[----:B------:R-:W-:Y:S01]  /*a430*/  HMMA.16816.F32 R32, R8, R22, R32 ;  /* 0x000000160820723c */ /* 0x000fe20000001820 */
[----:B------:R-:W4:Y:S01]  /*a440*/  LDSM.16.MT88.4 R20, [R38+0x10800] ;  /* 0x010800002614783b */ /* 0x000f220000004200 */
[----:B-----5:R-:W-:Y:S01]  /*a450*/  FADD.FTZ R2, R166, R175 ;  /* 0x000000afa6027221 */ /* 0x020fe20000010000 */
[----:B------:R-:W-:-:S02]  /*a460*/  MOV R166, R82 ;  /* 0x0000005200a67202 */ /* 0x000fc40000000f00 */
[----:B------:R5:W3:Y:S03]  /*a470*/  MUFU.EX2 R82, R6 ;  /* 0x0000000600527308 */ /* 0x000ae60000000800 */
[C---:B------:R-:W-:Y:S08]  /*a480*/  HMMA.16816.F32 R64, R8.reuse, R44, R64 ;  /* 0x0000002c0840723c */ /* 0x040ff00000001840 */
[----:B------:R-:W-:Y:S01]  /*a490*/  HMMA.16816.F32 R48, R8, R46, R48 ;  /* 0x0000002e0830723c */ /* 0x000fe20000001830 */
[----:B--2---:R-:W-:-:S02]  /*a4a0*/  F2FP.F16.F32.PACK_AB R8, R81, R83 ;  /* 0x000000535108723e */ /* 0x004fc400000000ff */
[----:B------:R-:W-:Y:S01]  /*a4b0*/  F2FP.F16.F32.PACK_AB R9, R84, R86 ;  /* 0x000000565409723e */ /* 0x000fe200000000ff */
[----:B-----5:R-:W-:Y:S01]  /*a4c0*/  FADD.FTZ R6, R168, R2 ;  /* 0x00000002a8067221 */ /* 0x020fe20000010000 */
[----:B------:R-:W-:Y:S01]  /*a4d0*/  FFMA.FTZ R2, R199, R0, -R3 ;  /* 0x00000000c7027223 */ /* 0x000fe20000010803 */
[----:B---3--:R-:W-:Y:S02]  /*a4e0*/  F2FP.F16.F32.PACK_AB R10, R80, R82 ;  /* 0x00000052500a723e */ /* 0x008fe400000000ff */
[----:B------:R-:W-:Y:S01]  /*a4f0*/  FADD.FTZ R4, R169, R6 ;  /* 0x00000006a9047221 */ /* 0x000fe20000010000 */
[----:B------:R2:W3:Y:S01]  /*a500*/  MUFU.EX2 R79, R2 ;  /* 0x00000002004f7308 */ /* 0x0004e20000000800 */
[----:B------:R-:W-:Y:S01]  /*a510*/  FADD.FTZ R6, R163, R7 ;  /* 0x00000007a3067221 */ /* 0x000fe20000010000 */
[----:B------:R-:W-:-:S04]  /*a520*/  FFMA.FTZ R7, R200, R0, -R3 ;  /* 0x00000000c8077223 */ /* 0x000fc80000010803 */
[----:B------:R5:W-:Y:S01]  /*a530*/  MUFU.EX2 R78, R7 ;  /* 0x00000007004e7308 */ /* 0x000be20000000800 */
[----:B--2---:R-:W-:Y:S01]  /*a540*/  FADD.FTZ R2, R162, R4 ;  /* 0x00000004a2027221 */ /* 0x004fe20000010000 */
[----:B------:R-:W-:Y:S01]  /*a550*/  FADD.FTZ R4, R165, R6 ;  /* 0x00000006a5047221 */ /* 0x000fe20000010000 */
[----:B---3--:R-:W-:Y:S01]  /*a560*/  F2FP.F16.F32.PACK_AB R11, R79, R85 ;  /* 0x000000554f0b723e */ /* 0x008fe200000000ff */
[-C--:B------:R-:W-:Y:S01]  /*a570*/  FFMA.FTZ R6, R202, R0.reuse, -R3 ;  /* 0x00000000ca067223 */ /* 0x080fe20000010803 */
[----:B------:R-:W-:Y:S01]  /*a580*/  FADD.FTZ R2, R164, R2 ;  /* 0x00000002a4027221 */ /* 0x000fe20000010000 */
[----:B------:R-:W-:Y:S01]  /*a590*/  FADD.FTZ R4, R166, R4 ;  /* 0x00000004a6047221 */ /* 0x000fe20000010000 */
[----:B-----5:R-:W-:Y:S01]  /*a5a0*/  FFMA.FTZ R7, R204, R0, -R5 ;  /* 0x00000000cc077223 */ /* 0x020fe20000010805 */
[----:B------:R2:W-:Y:S01]  /*a5b0*/  MUFU.EX2 R77, R6 ;  /* 0x00000006004d7308 */ /* 0x0005e20000000800 */
        /* <DEDUP_REMOVED lines=16> */
[C---:B------:R-:W-:Y:S01]  /*a6c0*/  HMMA.16816.F32 R68, R8.reuse, R14, R32 ;  /* 0x0000000e0844723c */ /* 0x040fe20000001820 */
[----:B------:R5:W4:Y:S01]  /*a6d0*/  MUFU.EX2 R73, R6 ;  /* 0x0000000600497308 */ /* 0x000b220000000800 */
[----:B------:R-:W-:Y:S01]  /*a6e0*/  FADD.FTZ R2, R252, R2 ;  /* 0x00000002fc027221 */ /* 0x000fe20000010000 */
[----:B------:R-:W-:Y:S01]  /*a6f0*/  FADD.FTZ R4, R150, R4 ;  /* 0x0000000496047221 */ /* 0x000fe20000010000 */
[-CC-:B---3--:R-:W-:Y:S01]  /*a700*/  FFMA.FTZ R7, R205, R0.reuse, -R5.reuse ;  /* 0x00000000cd077223 */ /* 0x188fe20000010805 */
[----:B------:R-:W-:Y:S01]  /*a710*/  LDSM.16.MT88.4 R148, [R39+0x11800] ;  /* 0x011800002794783b */ /* 0x000fe20000004200 */
        /* <DEDUP_REMOVED lines=9> */
[-C--:B-----5:R-:W-:Y:S01]  /*a7b0*/  FFMA.FTZ R6, R203, R0.reuse, -R5 ;  /* 0x00000000cb067223 */ /* 0x0a0fe20000010805 */
[C---:B------:R-:W-:Y:S01]  /*a7c0*/  HMMA.16816.F32 R56, R8.reuse, R30, R56 ;  /* 0x0000001e0838723c */ /* 0x040fe20000001838 */
[----:B------:R-:W-:Y:S01]  /*a7d0*/  FADD.FTZ R2, R244, R2 ;  /* 0x00000002f4027221 */ /* 0x000fe20000010000 */
[----:B------:R-:W-:Y:S01]  /*a7e0*/  FADD.FTZ R4, R247, R4 ;  /* 0x00000004f7047221 */ /* 0x000fe20000010000 */
[----:B------:R3:W5:Y:S02]  /*a7f0*/  MUFU.EX2 R75, R6 ;  /* 0x00000006004b7308 */ /* 0x0007640000000800 */
[----:B------:R-:W-:Y:S01]  /*a800*/  FADD.FTZ R2, R240, R2 ;  /* 0x00000002f0027221 */ /* 0x000fe20000010000 */
[----:B------:R-:W-:Y:S01]  /*a810*/  FADD.FTZ R4, R237, R4 ;  /* 0x00000004ed047221 */ /* 0x000fe20000010000 */
[----:B-1----:R-:W-:Y:S01]  /*a820*/  FFMA.FTZ R7, R210, R0, -R3 ;  /* 0x00000000d2077223 */ /* 0x002fe20000010803 */
[----:B----4-:R-:W-:Y:S01]  /*a830*/  HMMA.16816.F32 R28, R8, R20, R64 ;  /* 0x00000014081c723c */ /* 0x010fe20000001840 */
[----:B------:R-:W-:Y:S01]  /*a840*/  FADD.FTZ R2, R242, R2 ;  /* 0x00000002f2027221 */ /* 0x000fe20000010000 */
[----:B------:R-:W-:-:S03]  /*a850*/  FADD.FTZ R4, R238, R4 ;  /* 0x00000004ee047221 */ /* 0x000fc60000010000 */
[----:B------:R-:W-:Y:S01]  /*a860*/  FADD.FTZ R2, R243, R2 ;  /* 0x00000002f3027221 */ /* 0x000fe20000010000 */
[----:B------:R-:W-:Y:S02]  /*a870*/  FADD.FTZ R4, R239, R4 ;  /* 0x00000004ef047221 */ /* 0x000fe40000010000 */
[C---:B------:R-:W-:Y:S01]  /*a880*/  HMMA.16816.F32 R52, R8.reuse, R16, R52 ;  /* 0x000000100834723c */ /* 0x040fe20000001834 */
[----:B------:R-:W-:Y:S01]  /*a890*/  FADD.FTZ R2, R236, R2 ;  /* 0x00000002ec027221 */ /* 0x000fe20000010000 */
[----:B------:R-:W-:Y:S01]  /*a8a0*/  FADD.FTZ R4, R241, R4 ;  /* 0x00000004f1047221 */ /* 0x000fe20000010000 */
[--C-:B---3--:R-:W-:Y:S01]  /*a8b0*/  FFMA.FTZ R6, R207, R0, -R3.reuse ;  /* 0x00000000cf067223 */ /* 0x108fe20000010803 */
        /* <DEDUP_REMOVED lines=15> */
[----:B-----5:R-:W-:Y:S01]  /*a9b0*/  F2FP.F16.F32.PACK_AB R10, R74, R75 ;  /* 0x0000004b4a0a723e */ /* 0x020fe200000000ff */
[----:B------:R-:W-:Y:S01]  /*a9c0*/  LDSM.16.MT88.4 R156, [R156+0x11800] ;  /* 0x011800009c9c783b */ /* 0x000fe20000004200 */
[----:B------:R-:W-:Y:S01]  /*a9d0*/  FADD.FTZ R2, R180, R2 ;  /* 0x00000002b4027221 */ /* 0x000fe20000010000 */
[----:B------:R-:W-:Y:S01]  /*a9e0*/  FADD.FTZ R4, R136, R4 ;  /* 0x0000000488047221 */ /* 0x000fe20000010000 */
[----:B---3--:R-:W-:Y:S01]  /*a9f0*/  F2FP.F16.F32.PACK_AB R11, R64, R78 ;  /* 0x0000004e400b723e */ /* 0x008fe200000000ff */
[-C--:B------:R-:W-:Y:S01]  /*aa00*/  FFMA.FTZ R6, R208, R0.reuse, -R3 ;  /* 0x00000000d0067223 */ /* 0x080fe20000010803 */
[----:B------:R-:W-:Y:S01]  /*aa10*/  FADD.FTZ R2, R216, R2 ;  /* 0x00000002d8027221 */ /* 0x000fe20000010000 */
[----:B------:R-:W-:Y:S01]  /*aa20*/  FADD.FTZ R4, R146, R4 ;  /* 0x0000000492047221 */ /* 0x000fe20000010000 */
[-C--:B----4-:R-:W-:Y:S01]  /*aa30*/  FFMA.FTZ R7, R214, R0.reuse, -R5 ;  /* 0x00000000d6077223 */ /* 0x090fe20000010805 */
        /* <DEDUP_REMOVED lines=19> */
[----:B------:R-:W-:Y:S01]  /*ab70*/  LDSM.16.MT88.4 R140, [R140+0x11800] ;  /* 0x011800008c8c783b */ /* 0x000fe20000004200 */
[----:B------:R-:W-:Y:S01]  /*ab80*/  FADD.FTZ R2, R130, R2 ;  /* 0x0000000282027221 */ /* 0x000fe20000010000 */
[----:B------:R-:W-:Y:S01]  /*ab90*/  FADD.FTZ R4, R133, R4 ;  /* 0x0000000485047221 */ /* 0x000fe20000010000 */
[----:B--2---:R-:W-:Y:S01]  /*aba0*/  FFMA.FTZ R12, R213, R0, -R5 ;  /* 0x00000000d50c7223 */ /* 0x004fe20000010805 */
[----:B------:R-:W1:Y:S01]  /*abb0*/  MUFU.EX2 R3, R3 ;  /* 0x0000000300037308 */ /* 0x000e620000000800 */
[----:B------:R-:W-:Y:S01]  /*abc0*/  FADD.FTZ R2, R126, R2 ;  /* 0x000000027e027221 */ /* 0x000fe20000010000 */
[----:B------:R-:W-:Y:S01]  /*abd0*/  FADD.FTZ R4, R121, R4 ;  /* 0x0000000479047221 */ /* 0x000fe20000010000 */
[C---:B------:R-:W-:Y:S01]  /*abe0*/  HMMA.16816.F32 R32, R8.reuse, R18, R56 ;  /* 0x000000120820723c */ /* 0x040fe20000001838 */
[----:B------:R-:W2:Y:S01]  /*abf0*/  LDSM.16.MT88.4 R16, [R38+0x11000] ;  /* 0x011000002610783b */ /* 0x000ea20000004200 */
[----:B------:R-:W-:Y:S01]  /*ac00*/  FADD.FTZ R2, R124, R2 ;  /* 0x000000027c027221 */ /* 0x000fe20000010000 */
[----:B------:R-:W-:Y:S01]  /*ac10*/  FADD.FTZ R4, R123, R4 ;  /* 0x000000047b047221 */ /* 0x000fe20000010000 */
[----:B------:R-:W-:Y:S01]  /*ac20*/  MUFU.EX2 R12, R12 ;  /* 0x0000000c000c7308 */ /* 0x000fe20000000800 */
[----:B---3--:R-:W-:Y:S01]  /*ac30*/  F2FP.F16.F32.PACK_AB R165, R49, R50 ;  /* 0x0000003231a5723e */ /* 0x008fe200000000ff */
[----:B------:R-:W-:Y:S01]  /*ac40*/  FADD.FTZ R2, R128, R2 ;  /* 0x0000000280027221 */ /* 0x000fe20000010000 */
[----:B------:R-:W-:Y:S01]  /*ac50*/  FADD.FTZ R4, R122, R4 ;  /* 0x000000047a047221 */ /* 0x000fe20000010000 */
[----:B------:R-:W3:Y:S01]  /*ac60*/  MUFU.EX2 R13, R13 ;  /* 0x0000000d000d7308 */ /* 0x000ee20000000800 */
[----:B------:R-:W-:Y:S01]  /*ac70*/  HMMA.16816.F32 R40, R8, R20, R40 ;  /* 0x000000140828723c */ /* 0x000fe20000001828 */
[----:B------:R-:W-:Y:S01]  /*ac80*/  FADD.FTZ R2, R120, R2 ;  /* 0x0000000278027221 */ /* 0x000fe20000010000 */
[----:B------:R-:W-:Y:S01]  /*ac90*/  FADD.FTZ R4, R127, R4 ;  /* 0x000000047f047221 */ /* 0x000fe20000010000 */
[----:B-1----:R-:W-:-:S02]  /*aca0*/  F2FP.F16.F32.PACK_AB R167, R3, R48 ;  /* 0x0000003003a7723e */ /* 0x002fc400000000ff */
[----:B------:R-:W-:Y:S01]  /*acb0*/  FADD.FTZ R2, R117, R2 ;  /* 0x0000000275027221 */ /* 0x000fe20000010000 */
[----:B------:R-:W-:Y:S02]  /*acc0*/  FADD.FTZ R4, R112, R4 ;  /* 0x0000000470047221 */ /* 0x000fe40000010000 */
[----:B------:R-:W-:Y:S01]  /*acd0*/  HMMA.16816.F32 R20, R8, R22, R68 ;  /* 0x000000160814723c */ /* 0x000fe20000001844 */
[----:B------:R-:W-:Y:S01]  /*ace0*/  FADD.FTZ R2, R118, R2 ;  /* 0x0000000276027221 */ /* 0x000fe20000010000 */
[----:B------:R-:W-:-:S03]  /*acf0*/  FADD.FTZ R4, R113, R4 ;  /* 0x0000000471047221 */ /* 0x000fc60000010000 */
[----:B------:R-:W-:Y:S01]  /*ad00*/  FADD.FTZ R6, R116, R2 ;  /* 0x0000000274067221 */ /* 0x000fe20000010000 */
[----:B------:R-:W-:Y:S01]  /*ad10*/  FFMA.FTZ R2, R211, R0, -R5 ;  /* 0x00000000d3027223 */ /* 0x000fe20000010805 */
[----:B------:R-:W-:Y:S01]  /*ad20*/  FADD.FTZ R4, R114, R4 ;  /* 0x0000000472047221 */ /* 0x000fe20000010000 */
[----:B---3--:R-:W-:Y:S02]  /*ad30*/  F2FP.F16.F32.PACK_AB R166, R13, R12 ;  /* 0x0000000c0da6723e */ /* 0x008fe400000000ff */
[----:B------:R1:W3:Y:S01]  /*ad40*/  MUFU.EX2 R15, R2 ;  /* 0x00000002000f7308 */ /* 0x0002e20000000800 */
[----:B------:R-:W-:Y:S01]  /*ad50*/  FADD.FTZ R5, R119, R4 ;  /* 0x0000000477057221 */ /* 0x000fe20000010000 */
[----:B-1----:R-:W-:Y:S01]  /*ad60*/  FADD.FTZ R2, R111, R6 ;  /* 0x000000066f027221 */ /* 0x002fe20000010000 */
[----:B--2---:R-:W-:Y:S01]  /*ad70*/  HMMA.16816.F32 R28, R8, R16, R28 ;  /* 0x00000010081c723c */ /* 0x004fe2000000181c */
        /* <DEDUP_REMOVED lines=58> */
[----:B------:R-:W-:-:S05]  /*b120*/  FADD.FTZ R0, R13, R2 ;  /* 0x000000020d007221 */ /* 0x000fca0000010000 */
[----:B------:R1:W-:Y:S04]  /*b130*/  STL [R1+0x28], R0 ;  /* 0x0000280001007387 */ /* 0x0003e80000100800 */
[----:B------:R1:W-:Y:S01]  /*b140*/  STL [R1+0x2c], R3 ;  /* 0x00002c0301007387 */ /* 0x0003e20000100800 */
[----:B------:R-:W-:Y:S05]  /*b150*/  @!P0 BRA `(.L_x_903) ;  /* 0x0000006c00e88947 */ /* 0x000fea0003800000 */
[----:B------:R-:W2:Y:S01]  /*b160*/  LDL.64 R168, [R1+0x38] ;  /* 0x0000380001a87983 */ /* 0x000ea20000100a00 */
[----:B-1----:R-:W-:Y:S01]  /*b170*/  VIADD R0, R184, 0xfffffffe ;  /* 0xfffffffeb8007836 */ /* 0x002fe20000000000 */
[----:B------:R-:W-:Y:S01]  /*b180*/  MOV R132, R36 ;  /* 0x0000002400847202 */ /* 0x000fe20000000f00 */
[----:B------:R-:W-:-:S03]  /*b190*/  IMAD.MOV.U32 R133, RZ, RZ, R37 ;  /* 0x000000ffff857224 */ /* 0x000fc600078e0025 */
[----:B------:R1:W-:Y:S01]  /*b1a0*/  STL [R1+0x10], R0 ;  /* 0x0000100001007387 */ /* 0x0003e20000100800 */
[----:B--2---:R-:W-:-:S04]  /*b1b0*/  ISETP.NE.U32.AND P4, PT, R168, RZ, PT ;  /* 0x000000ffa800720c */ /* 0x004fc80003f85070 */
[----:B-1----:R-:W-:-:S13]  /*b1c0*/  ISETP.NE.AND.EX P4, PT, R169, RZ, PT, P4 ;  /* 0x000000ffa900720c */ /* 0x002fda0003f85340 */
.L_x_910:
[----:B--2---:R-:W2:Y:S01]  /*b1d0*/  LDL R5, [R1+0x20] ;  /* 0x0000200001057983 */ /* 0x004ea20000100800 */
[----:B------:R-:W-:Y:S04]  /*b1e0*/  DEPBAR.LE SB0, 0x0 ;  /* 0x000080000000791a */ /* 0x000fe80000000000 */
[----:B------:R-:W3:Y:S01]  /*b1f0*/  LDL R4, [R1+0x1c] ;  /* 0x00001c0001047983 */ /* 0x000ee20000100800 */
[----:B------:R-:W-:Y:S05]  /*b200*/  WARPSYNC.ALL ;  /* 0x0000000000007948 */ /* 0x000fea0003800000 */
[----:B------:R-:W-:Y:S01]  /*b210*/  BAR.SYNC.DEFER_BLOCKING 0x0 ;  /* 0x0000000000007b1d */ /* 0x000fe20000010000 */
[----:B------:R-:W-:Y:S05]  /*b220*/  @!P4 IMAD.MOV.U32 R0, RZ, RZ, RZ ;  /* 0x000000ffff00c224 */ /* 0x000fea00078e00ff */
[----:B------:R-:W-:Y:S01]  /*b230*/  @!P4 IADD3 R3, P0, PT, RZ, -R0, RZ ;  /* 0x80000000ff03c210 */ /* 0x000fe20007f1e0ff */
[----:B------:R1:W5:Y:S01]  /*b240*/  LDL R230, [R1] ;  /* 0x0000000001e67983 */ /* 0x0003620000100800 */
        /* <DEDUP_REMOVED lines=17> */
[----:B------:R-:W3:Y:S01]  /*b360*/  LDL.64 R14, [R1+0x8] ;  /* 0x00000800010e7983 */ /* 0x000ee20000100a00 */
        /* <DEDUP_REMOVED lines=61> */
.L_x_905:
[----:B------:R-:W-:Y:S05]  /*b740*/  BSYNC.RECONVERGENT B0 ;  /* 0x0000000000007941 */ /* 0x000fea0003800200 */
.L_x_904:
[----:B-1----:R-:W3:Y:S01]  /*b750*/  LDL R4, [R1+0x24] ;  /* 0x0000240001047983 */ /* 0x002ee20000100800 */
[----:B------:R-:W1:Y:S01]  /*b760*/  S2UR UR6, SR_CgaCtaId ;  /* 0x00000000000679c3 */ /* 0x000e620000008800 */
[C---:B------:R-:W-:Y:S01]  /*b770*/  SHF.L.U32 R3, R228.reuse, 0x3, RZ ;  /* 0x00000003e4037819 */ /* 0x040fe200000006ff */
[----:B------:R-:W-:Y:S01]  /*b780*/  UMOV UR7, 0x400 ;  /* 0x0000040000077882 */ /* 0x000fe20000000000 */
[----:B--2---:R-:W2:Y:S01]  /*b790*/  LDL R0, [R1+0x1c] ;  /* 0x00001c0001007983 */ /* 0x004ea20000100800 */
[----:B------:R-:W-:Y:S01]  /*b7a0*/  LOP3.LUT R2, R228, 0x38, RZ, 0xc0, !PT ;  /* 0x00000038e4027812 */ /* 0x000fe200078ec0ff */
[----:B------:R-:W-:Y:S01]  /*b7b0*/  BSSY.RECONVERGENT B1, `(.L_x_906) ;  /* 0x0000359000017945 */ /* 0x000fe20003800200 */
[----:B------:R-:W-:Y:S02]  /*b7c0*/  LOP3.LUT R222, R3, 0x38, RZ, 0xc0, !PT ;  /* 0x0000003803de7812 */ /* 0x000fe400078ec0ff */
[----:B------:R-:W-:Y:S02]  /*b7d0*/  LOP3.LUT R2, R2, 0x1c0, R3, 0xf8, !PT ;  /* 0x000001c002027812 */ /* 0x000fe400078ef803 */
[----:B------:R-:W-:Y:S02]  /*b7e0*/  SHF.L.U32 R30, R234, 0x5, RZ ;  /* 0x00000005ea1e7819 */ /* 0x000fe400000006ff */
[----:B------:R-:W-:Y:S02]  /*b7f0*/  LOP3.LUT R2, R2, R222, RZ, 0x3c, !PT ;  /* 0x000000de02027212 */ /* 0x000fe400078e3cff */
[----:B------:R-:W-:Y:S02]  /*b800*/  SHF.L.U64.HI R26, R234, 0x5, R235 ;  /* 0x00000005ea1a7819 */ /* 0x000fe400000102eb */
[----:B------:R-:W-:Y:S02]  /*b810*/  LOP3.LUT R2, R2, 0x1e00, R3, 0xf8, !PT ;  /* 0x00001e0002027812 */ /* 0x000fe400078ef803 */
[C---:B------:R-:W-:Y:S02]  /*b820*/  SHF.L.U32 R227, R228.reuse, 0x6, RZ ;  /* 0x00000006e4e37819 */ /* 0x040fe400000006ff */
[----:B------:R-:W-:Y:S02]  /*b830*/  SHF.R.U32.HI R225, RZ, 0x1, R228 ;  /* 0x00000001ffe17819 */ /* 0x000fe400000116e4 */
[C---:B------:R-:W-:Y:S02]  /*b840*/  LOP3.LUT R3, R227.reuse, 0x400, RZ, 0xc0, !PT ;  /* 0x00000400e3037812 */ /* 0x040fe400078ec0ff */
[----:B------:R-:W-:Y:S02]  /*b850*/  SHF.L.U32 R226, R228, 0x5, RZ ;  /* 0x00000005e4e27819 */ /* 0x000fe400000006ff */
[----:B------:R-:W-:Y:S02]  /*b860*/  MOV R221, 0x20 ;  /* 0x0000002000dd7802 */ /* 0x000fe40000000f00 */
[----:B------:R-:W-:Y:S02]  /*b870*/  LOP3.LUT R226, R226, 0x7c00, RZ, 0xc0, !PT ;  /* 0x00007c00e2e27812 */ /* 0x000fe400078ec0ff */
[----:B--2---:R-:W-:Y:S01]  /*b880*/  MOV R8, R0 ;  /* 0x0000000000087202 */ /* 0x004fe20000000f00 */
[----:B-1----:R-:W-:Y:S01]  /*b890*/  ULEA UR6, UR6, UR7, 0x18 ;  /* 0x0000000706067291 */ /* 0x002fe2000f8ec0ff */
[CC--:B---3--:R-:W-:Y:S02]  /*b8a0*/  ISETP.GE.AND P3, PT, R222.reuse, R4.reuse, PT ;  /* 0x00000004de00720c */ /* 0x0c8fe40003f66270 */
[----:B------:R-:W-:Y:S02]  /*b8b0*/  ISETP.GE.AND P1, PT, R222, R4, PT ;  /* 0x00000004de00720c */ /* 0x000fe40003f26270 */
[-C--:B------:R-:W-:Y:S02]  /*b8c0*/  IADD3 R4, P0, PT, R30, R13.reuse, RZ ;  /* 0x0000000d1e047210 */ /* 0x080fe40007f1e0ff */
[----:B------:R-:W-:Y:S02]  /*b8d0*/  MOV R224, UR6 ;  /* 0x0000000600e07c02 */ /* 0x000fe40008000f00 */
[----:B------:R-:W-:Y:S02]  /*b8e0*/  IADD3.X R5, PT, PT, R26, R8, RZ, P0, !PT ;  /* 0x000000081a057210 */ /* 0x000fe400007fe4ff */
[----:B------:R-:W-:Y:S02]  /*b8f0*/  LEA R231, R2, R224, 0x1 ;  /* 0x000000e002e77211 */ /* 0x000fe400078e08ff */
[----:B------:R-:W-:Y:S02]  /*b900*/  LOP3.LUT R0, R227, 0x1c0, RZ, 0xc0, !PT ;  /* 0x000001c0e3007812 */ /* 0x000fe400078ec0ff */
[----:B------:R-:W-:Y:S01]  /*b910*/  @!P3 MOV R6, R13 ;  /* 0x0000000d0006b202 */ /* 0x000fe20000000f00 */
[--C-:B------:R-:W-:Y:S01]  /*b920*/  @!P1 IMAD.WIDE.U32 R24, R234, 0x1a0, R4.reuse ;  /* 0x000001a0ea189825 */ /* 0x100fe200078e0004 */
[----:B------:R-:W-:Y:S02]  /*b930*/  @!P3 MOV R7, R8 ;  /* 0x000000080007b202 */ /* 0x000fe40000000f00 */
[----:B------:R-:W-:Y:S01]  /*b940*/  @!P1 IADD3 R30, P0, PT, R4, R30, RZ ;  /* 0x0000001e041e9210 */ /* 0x000fe20007f1e0ff */
[----:B------:R-:W-:Y:S01]  /*b950*/  @!P1 IMAD R28, R235, 0x1a0, RZ ;  /* 0x000001a0eb1c9824 */ /* 0x000fe200078e02ff */
[----:B------:R-:W-:Y:S01]  /*b960*/  @!P1 MOV R22, R4 ;  /* 0x0000000400169202 */ /* 0x000fe20000000f00 */
[----:B------:R-:W-:Y:S01]  /*b970*/  @!PT LDS RZ, [RZ] ;  /* 0x00000000fffff984 */ /* 0x000fe20000000800 */
[----:B------:R-:W-:Y:S01]  /*b980*/  @!PT LDS RZ, [RZ] ;  /* 0x00000000fffff984 */ /* 0x000fe20000000800 */
[----:B------:R-:W-:Y:S01]  /*b990*/  @!PT LDS RZ, [RZ] ;  /* 0x00000000fffff984 */ /* 0x000fe20000000800 */
[----:B------:R1:W-:Y:S01]  /*b9a0*/  @!P3 LDGSTS.E.BYPASS.LTC128B.128 [R231+0xa000], desc[UR4][R6.64] ;  /* 0x0a00000006e7bfae */ /* 0x0003e2000b981a04 */
[----:B------:R-:W-:Y:S01]  /*b9b0*/  @!P1 IADD3.X R31, PT, PT, R5, R26, RZ, P0, !PT ;  /* 0x0000001a051f9210 */ /* 0x000fe200007fe4ff */
[C---:B------:R-:W-:Y:S01]  /*b9c0*/  @!P1 IMAD R29, R235.reuse, 0x1c0, RZ ;  /* 0x000001c0eb1d9824 */ /* 0x040fe200078e02ff */
[----:B------:R-:W-:Y:S01]  /*b9d0*/  @!P1 MOV R23, R5 ;  /* 0x0000000500179202 */ /* 0x000fe20000000f00 */
[----:B------:R-:W-:Y:S01]  /*b9e0*/  @!P1 IMAD.WIDE.U32 R8, R234, 0x60, R4 ;  /* 0x00000060ea089825 */ /* 0x000fe200078e0004 */
[----:B------:R-:W-:Y:S02]  /*b9f0*/  @!P1 IADD3 R25, PT, PT, R28, R25, RZ ;  /* 0x000000191c199210 */ /* 0x000fe40007ffe0ff */
[CC--:B------:R-:W-:Y:S01]  /*ba00*/  @!P1 LEA R28, P2, R234.reuse, R4.reuse, 0x6 ;  /* 0x00000004ea1c9211 */ /* 0x0c0fe200078430ff */
[----:B------:R-:W-:Y:S01]  /*ba10*/  @P3 STS.128 [R231+0xa000], RZ ;  /* 0x00a000ffe7003388 */ /* 0x000fe20000000c00 */
[----:B------:R-:W-:Y:S01]  /*ba20*/  @!P1 IMAD.WIDE.U32 R22, R234, 0x1c0, R22 ;  /* 0x000001c0ea169825 */ /* 0x000fe200078e0016 */
[----:B------:R-:W-:Y:S02]  /*ba30*/  LOP3.LUT R0, R0, 0x8, R228, 0xf8, !PT ;  /* 0x0000000800007812 */ /* 0x000fe400078ef8e4 */
[----:B------:R-:W-:Y:S01]  /*ba40*/  @!P1 MOV R16, R4 ;  /* 0x0000000400109202 */ /* 0x000fe20000000f00 */
[----:B------:R-:W-:Y:S01]  /*ba50*/  @!P1 IMAD R18, R235, 0x120, RZ ;  /* 0x00000120eb129824 */ /* 0x000fe200078e02ff */
[----:B------:R-:W-:Y:S01]  /*ba60*/  @!P1 IADD3 R23, PT, PT, R29, R23, RZ ;  /* 0x000000171d179210 */ /* 0x000fe20007ffe0ff */
[C---:B------:R-:W-:Y:S01]  /*ba70*/  @!P1 IMAD R27, R235.reuse, 0x180, RZ ;  /* 0x00000180eb1b9824 */ /* 0x040fe200078e02ff */
[----:B------:R-:W-:Y:S01]  /*ba80*/  @P1 STS.128 [R231+0xa800], RZ ;  /* 0x00a800ffe7001388 */ /* 0x000fe20000000c00 */
[-C--:B------:R-:W-:Y:S01]  /*ba90*/  @!P1 LEA.HI.X R29, R234, R5.reuse, R235, 0x6, P2 ;  /* 0x00000005ea1d9211 */ /* 0x080fe200010f34eb */
[C---:B------:R-:W-:Y:S01]  /*baa0*/  @!P1 IMAD R2, R235.reuse, 0xa0, RZ ;  /* 0x000000a0eb029824 */ /* 0x040fe200078e02ff */
[----:B------:R-:W-:Y:S01]  /*bab0*/  LOP3.LUT R0, R0, R222, RZ, 0x3c, !PT ;  /* 0x000000de00007212 */ /* 0x000fe200078e3cff */
[C---:B------:R-:W-:Y:S01]  /*bac0*/  @!P1 IMAD R14, R235.reuse, 0xc0, RZ ;  /* 0x000000c0eb0e9824 */ /* 0x040fe200078e02ff */
[----:B------:R-:W-:Y:S01]  /*bad0*/  @!P1 MOV R17, R5 ;  /* 0x0000000500119202 */ /* 0x000fe20000000f00 */
[C---:B------:R-:W-:Y:S01]  /*bae0*/  @!P1 IMAD R15, R235.reuse, 0xe0, RZ ;  /* 0x000000e0eb0f9824 */ /* 0x040fe200078e02ff */
[----:B------:R-:W-:Y:S01]  /*baf0*/  LEA R3, R0, R3, 0x1 ;  /* 0x0000000300037211 */ /* 0x000fe200078e08ff */
[----:B------:R-:W-:Y:S01]  /*bb00*/  @!PT LDS RZ, [RZ] ;  /* 0x00000000fffff984 */ /* 0x000fe20000000800 */
[----:B------:R-:W-:Y:S01]  /*bb10*/  @!PT LDS RZ, [RZ] ;  /* 0x00000000fffff984 */ /* 0x000fe20000000800 */
[----:B------:R-:W-:Y:S01]  /*bb20*/  @!PT LDS RZ, [RZ] ;  /* 0x00000000fffff984 */ /* 0x000fe20000000800 */
[----:B------:R2:W-:Y:S01]  /*bb30*/  @!P1 LDGSTS.E.BYPASS.LTC128B.128 [R231+0xa800], desc[UR4][R4.64] ;  /* 0x0a80000004e79fae */ /* 0x0005e2000b981a04 */
[C---:B------:R-:W-:Y:S01]  /*bb40*/  @!P1 IMAD R0, R235.reuse, 0x60, RZ ;  /* 0x00000060eb009824 */ /* 0x040fe200078e02ff */
[----:B------:R-:W-:Y:S01]  /*bb50*/  @!P1 MOV R19, R5 ;  /* 0x0000000500139202 */ /* 0x000fe20000000f00 */
[C---:B------:R-:W-:Y:S01]  /*bb60*/  @!P1 IMAD.WIDE.U32 R16, R234.reuse, 0x120, R16 ;  /* 0x00000120ea109825 */ /* 0x040fe200078e0010 */
[-C--:B------:R-:W-:Y:S02]  /*bb70*/  @!P1 LEA R26, P0, R234, R4.reuse, 0x7 ;  /* 0x00000004ea1a9211 */ /* 0x080fe400078038ff */
[----:B------:R-:W-:Y:S01]  /*bb80*/  @!P1 IADD3 R9, PT, PT, R0, R9, RZ ;  /* 0x0000000900099210 */ /* 0x000fe20007ffe0ff */
[----:B-1----:R-:W-:Y:S01]  /*bb90*/  @!P1 IMAD.WIDE.U32 R6, R234, 0xa0, R4 ;  /* 0x000000a0ea069825 */ /* 0x002fe200078e0004 */
[----:B------:R-:W-:Y:S01]  /*bba0*/  @P1 STS.128 [R231+0xb000], RZ ;  /* 0x00b000ffe7001388 */ /* 0x000fe20000000c00 */
[----:B------:R-:W-:Y:S02]  /*bbb0*/  LOP3.LUT P2, RZ, R228, 0x4, RZ, 0xc0, !PT ;  /* 0x00000004e4ff7812 */ /* 0x000fe4000784c0ff */
[----:B------:R-:W-:Y:S01]  /*bbc0*/  @!P1 IADD3 R17, PT, PT, R18, R17, RZ ;  /* 0x0000001112119210 */ /* 0x000fe20007ffe0ff */
[C---:B------:R-:W-:Y:S01]  /*bbd0*/  @!P1 IMAD R0, R235.reuse, 0x140, RZ ;  /* 0x00000140eb009824 */ /* 0x040fe200078e02ff */
[-C--:B------:R-:W-:Y:S02]  /*bbe0*/  @!P1 MOV R18, R4.reuse ;  /* 0x0000000400129202 */ /* 0x080fe40000000f00 */
[----:B------:R-:W-:Y:S01]  /*bbf0*/  @!P1 IADD3 R7, PT, PT, R2, R7, RZ ;  /* 0x0000000702079210 */ /* 0x000fe20007ffe0ff */
[----:B------:R-:W-:Y:S01]  /*bc00*/  @!PT LDS RZ, [RZ] ;  /* 0x00000000fffff984 */ /* 0x000fe20000000800 */
[----:B------:R-:W-:Y:S01]  /*bc10*/  @!PT LDS RZ, [RZ] ;  /* 0x00000000fffff984 */ /* 0x000fe20000000800 */
[----:B------:R-:W-:Y:S01]  /*bc20*/  @!PT LDS RZ, [RZ] ;  /* 0x00000000fffff984 */ /* 0x000fe20000000800 */
[----:B------:R-:W-:Y:S01]  /*bc30*/  @!P1 LDGSTS.E.BYPASS.LTC128B.128 [R231+0xb000], desc[UR4][R30.64] ;  /* 0x0b0000001ee79fae */ /* 0x000fe2000b981a04 */
[-C--:B------:R-:W-:Y:S01]  /*bc40*/  @!P1 MOV R10, R4.reuse ;  /* 0x00000004000a9202 */ /* 0x080fe20000000f00 */
[C---:B------:R-:W-:Y:S01]  /*bc50*/  @!P1 IMAD.WIDE.U32 R18, R234.reuse, 0x180, R18 ;  /* 0x00000180ea129825 */ /* 0x040fe200078e0012 */
[----:B------:R-:W-:Y:S02]  /*bc60*/  @!P1 MOV R11, R5 ;  /* 0x00000005000b9202 */ /* 0x000fe40000000f00 */
[-C--:B------:R-:W-:Y:S01]  /*bc70*/  @!P1 MOV R12, R4.reuse ;  /* 0x00000004000c9202 */ /* 0x080fe20000000f00 */
[----:B------:R-:W-:Y:S01]  /*bc80*/  @!P1 IMAD R2, R235, 0x160, RZ ;  /* 0x00000160eb029824 */ /* 0x000fe200078e02ff */
[----:B------:R-:W-:Y:S01]  /*bc90*/  @!P1 IADD3 R19, PT, PT, R27, R19, RZ ;  /* 0x000000131b139210 */ /* 0x000fe20007ffe0ff */
[----:B------:R-:W-:Y:S01]  /*bca0*/  @P1 STS.128 [R231+0xb800], RZ ;  /* 0x00b800ffe7001388 */ /* 0x000fe20000000c00 */
[CC--:B------:R-:W-:Y:S01]  /*bcb0*/  @!P1 LEA.HI.X R27, R234.reuse, R5.reuse, R235, 0x7, P0 ;  /* 0x00000005ea1b9211 */ /* 0x0c0fe200000f3ceb */
[----:B------:R-:W-:Y:S01]  /*bcc0*/  @!P1 IMAD.WIDE.U32 R10, R234, 0xc0, R10 ;  /* 0x000000c0ea0a9825 */ /* 0x000fe200078e000a */
[----:B------:R-:W-:Y:S02]  /*bcd0*/  @!P1 MOV R13, R5 ;  /* 0x00000005000d9202 */ /* 0x000fe40000000f00 */
[-C--:B------:R-:W-:Y:S02]  /*bce0*/  @!P1 MOV R20, R4.reuse ;  /* 0x0000000400149202 */ /* 0x080fe40000000f00 */
[----:B------:R-:W-:Y:S01]  /*bcf0*/  @!P1 IADD3 R11, PT, PT, R14, R11, RZ ;  /* 0x0000000b0e0b9210 */ /* 0x000fe20007ffe0ff */
[----:B------:R-:W-:Y:S01]  /*bd00*/  @!PT LDS RZ, [RZ] ;  /* 0x00000000fffff984 */ /* 0x000fe20000000800 */
[----:B------:R-:W-:Y:S01]  /*bd10*/  @!PT LDS RZ, [RZ] ;  /* 0x00000000fffff984 */ /* 0x000fe20000000800 */
[----:B------:R-:W-:Y:S01]  /*bd20*/  @!PT LDS RZ, [RZ] ;  /* 0x00000000fffff984 */ /* 0x000fe20000000800 */
[----:B------:R-:W-:Y:S01]  /*bd30*/  @!P1 LDGSTS.E.BYPASS.LTC128B.128 [R231+0xb800], desc[UR4][R28.64] ;  /* 0x0b8000001ce79fae */ /* 0x000fe2000b981a04 */
[C---:B------:R-:W-:Y:S01]  /*bd40*/  @!P1 IMAD.WIDE.U32 R12, R234.reuse, 0xe0, R12 ;  /* 0x000000e0ea0c9825 */ /* 0x040fe200078e000c */
[----:B------:R-:W-:Y:S04]  /*bd50*/  @!P1 MOV R21, R5 ;  /* 0x0000000500159202 */ /* 0x000fe80000000f00 */
[----:B------:R-:W-:Y:S01]  /*bd60*/  @!P1 IADD3 R13, PT, PT, R15, R13, RZ ;  /* 0x0000000d0f0d9210 */ /* 0x000fe20007ffe0ff */
[C---:B------:R-:W-:Y:S01]  /*bd70*/  @!P1 IMAD.WIDE.U32 R14, R234.reuse, 0x140, R4 ;  /* 0x00000140ea0e9825 */ /* 0x040fe200078e0004 */
[----:B------:R-:W-:Y:S02]  /*bd80*/  @P1 STS.128 [R231+0xc000], RZ ;  /* 0x00c000ffe7001388 */ /* 0x000fe40000000c00 */
[C---:B--2---:R-:W-:Y:S01]  /*bd90*/  @!P1 LEA R4, P0, R234.reuse, R4, 0x8 ;  /* 0x00000004ea049211 */ /* 0x044fe200078040ff */
[----:B------:R-:W-:Y:S01]  /*bda0*/  @!P1 IMAD.WIDE.U32 R20, R234, 0x160, R20 ;  /* 0x00000160ea149825 */ /* 0x000fe200078e0014 */
[----:B------:R-:W-:Y:S02]  /*bdb0*/  @!P1 IADD3 R15, PT, PT, R0, R15, RZ ;  /* 0x0000000f000f9210 */ /* 0x000fe40007ffe0ff */
[----:B------:R-:W-:Y:S02]  /*bdc0*/  @!P1 LEA.HI.X R5, R234, R5, R235, 0x8, P0 ;  /* 0x00000005ea059211 */ /* 0x000fe400000f44eb */
[----:B------:R-:W-:Y:S01]  /*bdd0*/  @!PT LDS RZ, [RZ] ;  /* 0x00000000fffff984 */ /* 0x000fe20000000800 */
[----:B------:R-:W-:Y:S01]  /*bde0*/  @!PT LDS RZ, [RZ] ;  /* 0x00000000fffff984 */ /* 0x000fe20000000800 */
[----:B------:R-:W-:Y:S01]  /*bdf0*/  @!PT LDS RZ, [RZ] ;  /* 0x00000000fffff984 */ /* 0x000fe20000000800 */
[----:B------:R-:W-:Y:S01]  /*be00*/  @!P1 LDGSTS.E.BYPASS.LTC128B.128 [R231+0xc000], desc[UR4][R8.64] ;  /* 0x0c00000008e79fae */ /* 0x000fe2000b981a04 */
[----:B------:R-:W-:Y:S02]  /*be10*/  @!P1 IADD3 R21, PT, PT, R2, R21, RZ ;  /* 0x0000001502159210 */ /* 0x000fe40007ffe0ff */
[----:B------:R-:W-:Y:S02]  /*be20*/  LOP3.LUT R0, R225, 0x8, RZ, 0xc0, !PT ;  /* 0x00000008e1007812 */ /* 0x000fe400078ec0ff */
[--C-:B------:R-:W-:Y:S02]  /*be30*/  LOP3.LUT R2, R226, 0x200, R227.reuse, 0xf8, !PT ;  /* 0x00000200e2027812 */ /* 0x100fe400078ef8e3 */
[----:B------:R-:W-:Y:S01]  /*be40*/  LOP3.LUT R0, R0, 0x1c0, R227, 0xf8, !PT ;  /* 0x000001c000007812 */ /* 0x000fe200078ef8e3 */
[----:B------:R-:W-:Y:S01]  /*be50*/  @P1 STS.128 [R231+0xc800], RZ ;  /* 0x00c800ffe7001388 */ /* 0x000fe20000000c00 */
[----:B------:R-:W-:Y:S02]  /*be60*/  LOP3.LUT P0, RZ, R228, 0x2, RZ, 0xc0, !PT ;  /* 0x00000002e4ff7812 */ /* 0x000fe4000780c0ff */
[----:B------:R-:W-:Y:S02]  /*be70*/  LOP3.LUT R223, R0, R222, RZ, 0x3c, !PT ;  /* 0x000000de00df7212 */ /* 0x000fe400078e3cff */
[----:B------:R-:W-:Y:S02]  /*be80*/  SEL R221, R221, 0xffffffe0, !P0 ;  /* 0xffffffe0dddd7807 */ /* 0x000fe40004000000 */
[----:B------:R-:W-:Y:S01]  /*be90*/  LOP3.LUT R0, R2, R223, RZ, 0xfc, !PT ;  /* 0x000000df02007212 */ /* 0x000fe200078efcff */
[----:B------:R-:W-:Y:S01]  /*bea0*/  @!PT LDS RZ, [RZ] ;  /* 0x00000000fffff984 */ /* 0x000fe20000000800 */
[----:B------:R-:W-:Y:S01]  /*beb0*/  @!PT LDS RZ, [RZ] ;  /* 0x00000000fffff984 */ /* 0x000fe20000000800 */
[----:B------:R-:W-:Y:S01]  /*bec0*/  @!PT LDS RZ, [RZ] ;  /* 0x00000000fffff984 */ /* 0x000fe20000000800 */
[----:B------:R-:W-:Y:S01]  /*bed0*/  @!P1 LDGSTS.E.BYPASS.LTC128B.128 [R231+0xc800], desc[UR4][R26.64] ;  /* 0x0c8000001ae79fae */ /* 0x000fe2000b981a04 */
[----:B------:R-:W-:Y:S02]  /*bee0*/  IADD3 R2, PT, PT, R224, R3, RZ ;  /* 0x00000003e0027210 */ /* 0x000fe40007ffe0ff */
[----:B------:R-:W-:Y:S02]  /*bef0*/  LEA R208, R0, R224, 0x1 ;  /* 0x000000e000d07211 */ /* 0x000fe400078e08ff */
[-C--:B------:R-:W-:Y:S02]  /*bf00*/  IADD3 R0, PT, PT, R2, R221.reuse, RZ ;  /* 0x000000dd02007210 */ /* 0x080fe40007ffe0ff */
[C---:B------:R-:W-:Y:S01]  /*bf10*/  IADD3 R172, PT, PT, R208.reuse, R221, RZ ;  /* 0x000000ddd0ac7210 */ /* 0x040fe20007ffe0ff */
[----:B------:R-:W-:Y:S01]  /*bf20*/  @P1 STS.128 [R231+0xd000], RZ ;  /* 0x00d000ffe7001388 */ /* 0x000fe20000000c00 */
[----:B------:R-:W-:Y:S04]  /*bf30*/  MOV R3, 0x40 ;  /* 0x0000004000037802 */ /* 0x000fe80000000f00 */
[----:B------:R-:W-:Y:S03]  /*bf40*/  SEL R3, R3, 0xffffffc0, !P2 ;  /* 0xffffffc003037807 */ /* 0x000fe60005000000 */
[----:B------:R-:W-:Y:S01]  /*bf50*/  @!PT LDS RZ, [RZ] ;  /* 0x00000000fffff984 */ /* 0x000fe20000000800 */
[----:B------:R-:W-:Y:S01]  /*bf60*/  @!PT LDS RZ, [RZ] ;  /* 0x00000000fffff984 */ /* 0x000fe20000000800 */
[----:B------:R-:W-:Y:S01]  /*bf70*/  @!PT LDS RZ, [RZ] ;  /* 0x00000000fffff984 */ /* 0x000fe20000000800 */
[----:B------:R-:W-:Y:S01]  /*bf80*/  @!P1 LDGSTS.E.BYPASS.LTC128B.128 [R231+0xd000], desc[UR4][R6.64] ;  /* 0x0d00000006e79fae */ /* 0x000fe2000b981a04 */
[-C--:B------:R-:W-:Y:S07]  /*bf90*/  IADD3 R220, PT, PT, R208, R3.reuse, RZ ;  /* 0x00000003d0dc7210 */ /* 0x080fee0007ffe0ff */
[----:B------:R-:W-:Y:S08]  /*bfa0*/  @P1 STS.128 [R231+0xd800], RZ ;  /* 0x00d800ffe7001388 */ /* 0x000ff00000000c00 */
[----:B------:R-:W-:Y:S01]  /*bfb0*/  @!PT LDS RZ, [RZ] ;  /* 0x00000000fffff984 */ /* 0x000fe20000000800 */
[----:B------:R-:W-:Y:S01]  /*bfc0*/  @!PT LDS RZ, [RZ] ;  /* 0x00000000fffff984 */ /* 0x000fe20000000800 */
[----:B------:R-:W-:Y:S01]  /*bfd0*/  @!PT LDS RZ, [RZ] ;  /* 0x00000000fffff984 */ /* 0x000fe20000000800 */
[----:B------:R1:W-:Y:S08]  /*bfe0*/  @!P1 LDGSTS.E.BYPASS.LTC128B.128 [R231+0xd800], desc[UR4][R10.64] ;  /* 0x0d8000000ae79fae */ /* 0x0003f0000b981a04 */
[----:B------:R-:W-:Y:S08]  /*bff0*/  @P1 STS.128 [R231+0xe000], RZ ;  /* 0x00e000ffe7001388 */ /* 0x000ff00000000c00 */
[----:B------:R-:W-:Y:S01]  /*c000*/  @!PT LDS RZ, [RZ] ;  /* 0x00000000fffff984 */ /* 0x000fe20000000800 */
[----:B------:R-:W-:Y:S01]  /*c010*/  @!PT LDS RZ, [RZ] ;  /* 0x00000000fffff984 */ /* 0x000fe20000000800 */
[----:B------:R-:W-:Y:S01]  /*c020*/  @!PT LDS RZ, [RZ] ;  /* 0x00000000fffff984 */ /* 0x000fe20000000800 */
[----:B------:R-:W-:Y:S08]  /*c030*/  @!P1 LDGSTS.E.BYPASS.LTC128B.128 [R231+0xe000], desc[UR4][R12.64] ;  /* 0x0e0000000ce79fae */ /* 0x000ff0000b981a04 */
        /* <DEDUP_REMOVED lines=35> */
[----:B------:R-:W-:Y:S08]  /*c270*/  LDSM.16.M88.4 R128, [R208] ;  /* 0x00000000d080783b */ /* 0x000ff00000000200 */
[----:B-1----:R-:W1:Y:S08]  /*c280*/  LDSM.16.M88.4 R8, [R2+0x2000] ;  /* 0x002000000208783b */ /* 0x002e700000000200 */
[----:B--2---:R-:W2:Y:S08]  /*c290*/  LDSM.16.M88.4 R16, [R2+0x2800] ;  /* 0x002800000210783b */ /* 0x004eb00000000200 */
[----:B---3--:R-:W4:Y:S08]  /*c2a0*/  LDSM.16.M88.4 R24, [R2+0x3000] ;  /* 0x003000000218783b */ /* 0x008f300000000200 */
[----:B------:R-:W3:Y:S08]  /*c2b0*/  LDSM.16.M88.4 R32, [R2+0x3800] ;  /* 0x003800000220783b */ /* 0x000ef00000000200 */
[----:B------:R-:W3:Y:S01]  /*c2c0*/  LDSM.16.M88.4 R40, [R2+0x4000] ;  /* 0x004000000228783b */ /* 0x000ee20000000200 */
[C---:B-1----:R-:W-:Y:S07]  /*c2d0*/  HMMA.16816.F32 R4, R128.reuse, R8, RZ ;  /* 0x000000088004723c */ /* 0x042fee00000018ff */
[----:B------:R-:W1:Y:S01]  /*c2e0*/  LDSM.16.M88.4 R48, [R2+0x4800] ;  /* 0x004800000230783b */ /* 0x000e620000000200 */
[C---:B------:R-:W-:Y:S07]  /*c2f0*/  HMMA.16816.F32 R8, R128.reuse, R10, RZ ;  /* 0x0000000a8008723c */ /* 0x040fee00000018ff */
[----:B------:R-:W1:Y:S01]  /*c300*/  LDSM.16.M88.4 R56, [R2+0x5000] ;  /* 0x005000000238783b */ /* 0x000e620000000200 */
[C---:B--2---:R-:W-:Y:S07]  /*c310*/  HMMA.16816.F32 R12, R128.reuse, R16, RZ ;  /* 0x00000010800c723c */ /* 0x044fee00000018ff */
[----:B------:R-:W2:Y:S01]  /*c320*/  LDSM.16.M88.4 R64, [R2+0x5800] ;  /* 0x005800000240783b */ /* 0x000ea20000000200 */
[C---:B------:R-:W-:Y:S07]  /*c330*/  HMMA.16816.F32 R16, R128.reuse, R18, RZ ;  /* 0x000000128010723c */ /* 0x040fee00000018ff */
[----:B------:R-:W2:Y:S01]  /*c340*/  LDSM.16.M88.4 R72, [R2+0x6000] ;  /* 0x006000000248783b */ /* 0x000ea20000000200 */
[C---:B----4-:R-:W-:Y:S07]  /*c350*/  HMMA.16816.F32 R20, R128.reuse, R24, RZ ;  /* 0x000000188014723c */ /* 0x050fee00000018ff */
[----:B------:R-:W4:Y:S01]  /*c360*/  LDSM.16.M88.4 R80, [R2+0x6800] ;  /* 0x006800000250783b */ /* 0x000f220000000200 */
[C---:B------:R-:W-:Y:S07]  /*c370*/  HMMA.16816.F32 R24, R128.reuse, R26, RZ ;  /* 0x0000001a8018723c */ /* 0x040fee00000018ff */
[----:B------:R-:W4:Y:S01]  /*c380*/  LDSM.16.M88.4 R88, [R2+0x7000] ;  /* 0x007000000258783b */ /* 0x000f220000000200 */
[C---:B---3--:R-:W-:Y:S07]  /*c390*/  HMMA.16816.F32 R28, R128.reuse, R32, RZ ;  /* 0x00000020801c723c */ /* 0x048fee00000018ff */
[----:B------:R-:W3:Y:S01]  /*c3a0*/  LDSM.16.M88.4 R96, [R2+0x7800] ;  /* 0x007800000260783b */ /* 0x000ee20000000200 */
[C---:B------:R-:W-:Y:S07]  /*c3b0*/  HMMA.16816.F32 R32, R128.reuse, R34, RZ ;  /* 0x000000228020723c */ /* 0x040fee00000018ff */
[----:B------:R-:W3:Y:S01]  /*c3c0*/  LDSM.16.M88.4 R104, [R2+0x8000] ;  /* 0x008000000268783b */ /* 0x000ee20000000200 */
[C---:B------:R-:W-:Y:S07]  /*c3d0*/  HMMA.16816.F32 R36, R128.reuse, R40, RZ ;  /* 0x000000288024723c */ /* 0x040fee00000018ff */
[----:B------:R-:W3:Y:S01]  /*c3e0*/  LDSM.16.M88.4 R112, [R2+0x8800] ;  /* 0x008800000270783b */ /* 0x000ee20000000200 */
[C---:B------:R-:W-:Y:S07]  /*c3f0*/  HMMA.16816.F32 R40, R128.reuse, R42, RZ ;  /* 0x0000002a8028723c */ /* 0x040fee00000018ff */
[----:B------:R-:W3:Y:S01]  /*c400*/  LDSM.16.M88.4 R120, [R2+0x9000] ;  /* 0x009000000278783b */ /* 0x000ee20000000200 */
[C---:B-1----:R-:W-:Y:S07]  /*c410*/  HMMA.16816.F32 R44, R128.reuse, R48, RZ ;  /* 0x00000030802c723c */ /* 0x042fee00000018ff */
[----:B------:R1:W3:Y:S01]  /*c420*/  LDSM.16.M88.4 R168, [R2+0x9800] ;  /* 0x0098000002a8783b */ /* 0x0002e20000000200 */
[C---:B------:R-:W-:Y:S07]  /*c430*/  HMMA.16816.F32 R48, R128.reuse, R50, RZ ;  /* 0x000000328030723c */ /* 0x040fee00000018ff */
[----:B------:R-:W-:Y:S01]  /*c440*/  LDSM.16.M88.4 R172, [R172] ;  /* 0x00000000acac783b */ /* 0x000fe20000000200 */
[C---:B------:R-:W-:Y:S07]  /*c450*/  HMMA.16816.F32 R52, R128.reuse, R56, RZ ;  /* 0x000000388034723c */ /* 0x040fee00000018ff */
[----:B------:R-:W3:Y:S01]  /*c460*/  LDSM.16.M88.4 R176, [R0+0x2000] ;  /* 0x0020000000b0783b */ /* 0x000ee20000000200 */
[C---:B------:R-:W-:Y:S07]  /*c470*/  HMMA.16816.F32 R56, R128.reuse, R58, RZ ;  /* 0x0000003a8038723c */ /* 0x040fee00000018ff */
[----:B------:R-:W3:Y:S01]  /*c480*/  LDSM.16.M88.4 R180, [R0+0x2800] ;  /* 0x0028000000b4783b */ /* 0x000ee20000000200 */
[----:B-1----:R-:W-:Y:S01]  /*c490*/  IADD3 R2, PT, PT, R2, R3, RZ ;  /* 0x0000000302027210 */ /* 0x002fe20007ffe0ff */
[C---:B--2---:R-:W-:Y:S06]  /*c4a0*/  HMMA.16816.F32 R60, R128.reuse, R64, RZ ;  /* 0x00000040803c723c */ /* 0x044fec00000018ff */
[----:B------:R-:W1:Y:S02]  /*c4b0*/  LDSM.16.M88.4 R184, [R0+0x3000] ;  /* 0x0030000000b8783b */ /* 0x000e640000000200 */
[C---:B------:R-:W-:Y:S06]  /*c4c0*/  HMMA.16816.F32 R64, R128.reuse, R66, RZ ;  /* 0x000000428040723c */ /* 0x040fec00000018ff */
[----:B------:R-:W2:Y:S02]  /*c4d0*/  LDSM.16.M88.4 R188, [R0+0x3800] ;  /* 0x0038000000bc783b */ /* 0x000ea40000000200 */
[C---:B------:R-:W-:Y:S06]  /*c4e0*/  HMMA.16816.F32 R68, R128.reuse, R72, RZ ;  /* 0x000000488044723c */ /* 0x040fec00000018ff */
[----:B------:R-:W2:Y:S02]  /*c4f0*/  LDSM.16.M88.4 R192, [R0+0x4000] ;  /* 0x0040000000c0783b */ /* 0x000ea40000000200 */
[C---:B------:R-:W-:Y:S06]  /*c500*/  HMMA.16816.F32 R72, R128.reuse, R74, RZ ;  /* 0x0000004a8048723c */ /* 0x040fec00000018ff */
[----:B------:R-:W2:Y:S02]  /*c510*/  LDSM.16.M88.4 R196, [R0+0x4800] ;  /* 0x0048000000c4783b */ /* 0x000ea40000000200 */
[C---:B----4-:R-:W-:Y:S06]  /*c520*/  HMMA.16816.F32 R76, R128.reuse, R80, RZ ;  /* 0x00000050804c723c */ /* 0x050fec00000018ff */
[----:B------:R-:W4:Y:S02]  /*c530*/  LDSM.16.M88.4 R200, [R0+0x5000] ;  /* 0x0050000000c8783b */ /* 0x000f240000000200 */
[C---:B------:R-:W-:Y:S06]  /*c540*/  HMMA.16816.F32 R80, R128.reuse, R82, RZ ;  /* 0x000000528050723c */ /* 0x040fec00000018ff */
[----:B------:R-:W4:Y:S02]  /*c550*/  LDSM.16.M88.4 R204, [R0+0x5800] ;  /* 0x0058000000cc783b */ /* 0x000f240000000200 */
[C---:B------:R-:W-:Y:S06]  /*c560*/  HMMA.16816.F32 R84, R128.reuse, R88, RZ ;  /* 0x000000588054723c */ /* 0x040fec00000018ff */
[----:B------:R-:W4:Y:S04]  /*c570*/  LD.E R229, desc[UR4][R134.64+0x18c] ;  /* 0x00018c0486e57980 */ /* 0x000f28000c101900 */
[----:B------:R-:W-:Y:S01]  /*c580*/  LDSM.16.M88.4 R208, [R2+0x3000] ;  /* 0x0030000002d0783b */ /* 0x000fe20000000200 */
[C---:B------:R-:W-:Y:S07]  /*c590*/  HMMA.16816.F32 R88, R128.reuse, R90, RZ ;  /* 0x0000005a8058723c */ /* 0x040fee00000018ff */
[----:B------:R-:W0:Y:S01]  /*c5a0*/  LDGDEPBAR ;  /* 0x00000000000079af */ /* 0x000e220000000000 */
[C---:B---3--:R-:W-:Y:S07]  /*c5b0*/  HMMA.16816.F32 R92, R128.reuse, R96, RZ ;  /* 0x00000060805c723c */ /* 0x048fee00000018ff */
[----:B------:R-:W-:Y:S01]  /*c5c0*/  LDSM.16.M88.4 R212, [R2+0x3800] ;  /* 0x0038000002d4783b */ /* 0x000fe20000000200 */
[C---:B------:R-:W-:Y:S07]  /*c5d0*/  HMMA.16816.F32 R96, R128.reuse, R98, RZ ;  /* 0x000000628060723c */ /* 0x040fee00000018ff */
[----:B------:R-:W-:Y:S01]  /*c5e0*/  LDSM.16.M88.4 R216, [R2+0x4000] ;  /* 0x0040000002d8783b */ /* 0x000fe20000000200 */
        /* <DEDUP_REMOVED lines=8> */
[----:B------:R-:W3:Y:S07]  /*c670*/  LDSM.16.M88.4 R168, [R0+0x6000] ;  /* 0x0060000000a8783b */ /* 0x000eee0000000200 */
[C---:B------:R-:W-:Y:S08]  /*c680*/  HMMA.16816.F32 R4, R172.reuse, R176, R4 ;  /* 0x000000b0ac04723c */ /* 0x040ff00000001804 */
[C---:B------:R-:W-:Y:S01]  /*c690*/  HMMA.16816.F32 R8, R172.reuse, R178, R8 ;  /* 0x000000b2ac08723c */ /* 0x040fe20000001808 */
[----:B------:R-:W3:Y:S07]  /*c6a0*/  LDSM.16.M88.4 R176, [R0+0x6800] ;  /* 0x0068000000b0783b */ /* 0x000eee0000000200 */
        /* <DEDUP_REMOVED lines=8> */
[----:B------:R-:W-:Y:S07]  /*c730*/  LDSM.16.M88.4 R188, [R0+0x8800] ;  /* 0x0088000000bc783b */ /* 0x000fee0000000200 */
[C---:B------:R-:W-:Y:S08]  /*c740*/  HMMA.16816.F32 R36, R172.reuse, R192, R36 ;  /* 0x000000c0ac24723c */ /* 0x040ff00000001824 */
[C---:B------:R-:W-:Y:S01]  /*c750*/  HMMA.16816.F32 R40, R172.reuse, R194, R40 ;  /* 0x000000c2ac28723c */ /* 0x040fe20000001828 */
[----:B------:R-:W-:Y:S07]  /*c760*/  LDSM.16.M88.4 R192, [R0+0x9000] ;  /* 0x0090000000c0783b */ /* 0x000fee0000000200 */
[C---:B------:R-:W-:Y:S08]  /*c770*/  HMMA.16816.F32 R44, R172.reuse, R196, R44 ;  /* 0x000000c4ac2c723c */ /* 0x040ff0000000182c */
[C---:B------:R-:W-:Y:S01]  /*c780*/  HMMA.16816.F32 R48, R172.reuse, R198, R48 ;  /* 0x000000c6ac30723c */ /* 0x040fe20000001830 */
[----:B------:R-:W-:Y:S07]  /*c790*/  LDSM.16.M88.4 R196, [R220] ;  /* 0x00000000dcc4783b */ /* 0x000fee0000000200 */
[C---:B----4-:R-:W-:Y:S08]  /*c7a0*/  HMMA.16816.F32 R52, R172.reuse, R200, R52 ;  /* 0x000000c8ac34723c */ /* 0x050ff00000001834 */
[C---:B------:R-:W-:Y:S01]  /*c7b0*/  HMMA.16816.F32 R56, R172.reuse, R202, R56 ;  /* 0x000000caac38723c */ /* 0x040fe20000001838 */
[----:B------:R-:W-:Y:S07]  /*c7c0*/  LDSM.16.M88.4 R200, [R2+0x2000] ;  /* 0x0020000002c8783b */ /* 0x000fee0000000200 */
[C---:B------:R-:W-:Y:S08]  /*c7d0*/  HMMA.16816.F32 R60, R172.reuse, R204, R60 ;  /* 0x000000ccac3c723c */ /* 0x040ff0000000183c */
[C---:B------:R-:W-:Y:S01]  /*c7e0*/  HMMA.16816.F32 R64, R172.reuse, R206, R64 ;  /* 0x000000ceac40723c */ /* 0x040fe20000001840 */
[----:B------:R-:W-:Y:S07]  /*c7f0*/  LDSM.16.M88.4 R204, [R2+0x2800] ;  /* 0x0028000002cc783b */ /* 0x000fee0000000200 */
[C---:B---3--:R-:W-:Y:S08]  /*c800*/  HMMA.16816.F32 R68, R172.reuse, R168, R68 ;  /* 0x000000a8ac44723c */ /* 0x048ff00000001844 */
[C---:B------:R-:W-:Y:S01]  /*c810*/  HMMA.16816.F32 R72, R172.reuse, R170, R72 ;  /* 0x000000aaac48723c */ /* 0x040fe20000001848 */
[----:B------:R-:W2:Y:S07]  /*c820*/  LDSM.16.M88.4 R168, [R0+0x8000] ;  /* 0x0080000000a8783b */ /* 0x000eae0000000200 */
[C---:B------:R-:W-:Y:S08]  /*c830*/  HMMA.16816.F32 R76, R172.reuse, R176, R76 ;  /* 0x000000b0ac4c723c */ /* 0x040ff0000000184c */
[C---:B------:R-:W-:Y:S01]  /*c840*/  HMMA.16816.F32 R80, R172.reuse, R178, R80 ;  /* 0x000000b2ac50723c */ /* 0x040fe20000001850 */
[----:B------:R3:W4:Y:S07]  /*c850*/  LDSM.16.M88.4 R176, [R0+0x9800] ;  /* 0x0098000000b0783b */ /* 0x00072e0000000200 */
[C---:B------:R-:W-:Y:S08]  /*c860*/  HMMA.16816.F32 R84, R172.reuse, R180, R84 ;  /* 0x000000b4ac54723c */ /* 0x040ff00000001854 */
[C---:B------:R-:W-:Y:S01]  /*c870*/  HMMA.16816.F32 R88, R172.reuse, R182, R88 ;  /* 0x000000b6ac58723c */ /* 0x040fe20000001858 */
[----:B------:R-:W4:Y:S07]  /*c880*/  LDSM.16.M88.4 R180, [R2+0x4800] ;  /* 0x0048000002b4783b */ /* 0x000f2e0000000200 */
[C---:B-1----:R-:W-:Y:S03]  /*c890*/  HMMA.16816.F32 R92, R172.reuse, R184, R92 ;  /* 0x000000b8ac5c723c */ /* 0x042fe6000000185c */
[C---:B---3--:R-:W-:Y:S05]  /*c8a0*/  IADD3 R0, PT, PT, R221.reuse, R2, RZ ;  /* 0x00000002dd007210 */ /* 0x048fea0007ffe0ff */
[C---:B------:R-:W-:Y:S01]  /*c8b0*/  HMMA.16816.F32 R96, R172.reuse, R186, R96 ;  /* 0x000000baac60723c */ /* 0x040fe20000001860 */
[----:B------:R-:W-:Y:S07]  /*c8c0*/  LDSM.16.M88.4 R184, [R2+0x6800] ;  /* 0x0068000002b8783b */ /* 0x000fee0000000200 */
[C---:B--2---:R-:W-:Y:S08]  /*c8d0*/  HMMA.16816.F32 R100, R172.reuse, R168, R100 ;  /* 0x000000a8ac64723c */ /* 0x044ff00000001864 */
        /* <DEDUP_REMOVED lines=8> */
[C---:B----4-:R-:W-:Y:S08]  /*c960*/  HMMA.16816.F32 R124, R172.reuse, R176, R124 ;  /* 0x000000b0ac7c723c */ /* 0x050ff0000000187c */
[----:B------:R-:W-:Y:S01]  /*c970*/  HMMA.16816.F32 R128, R172, R178, R128 ;  /* 0x000000b2ac80723c */ /* 0x000fe20000001880 */
[----:B------:R-:W2:Y:S07]  /*c980*/  LDSM.16.M88.4 R172, [R2+0x5800] ;  /* 0x0058000002ac783b */ /* 0x000eae0000000200 */
[C---:B------:R-:W-:Y:S01]  /*c990*/  HMMA.16816.F32 R4, R196.reuse, R200, R4 ;  /* 0x000000c8c404723c */ /* 0x040fe20000001804 */
[----:B------:R-:W3:Y:S07]  /*c9a0*/  LDSM.16.M88.4 R176, [R2+0x6000] ;  /* 0x0060000002b0783b */ /* 0x000eee0000000200 */
        /* <DEDUP_REMOVED lines=8> */
[C---:B------:R-:W-:Y:S03]  /*ca30*/  HMMA.16816.F32 R28, R196.reuse, R212, R28 ;  /* 0x000000d4c41c723c */ /* 0x040fe6000000181c */
[----:B------:R-:W-:Y:S05]  /*ca40*/  IADD3 R212, PT, PT, R221, R220, RZ ;  /* 0x000000dcddd47210 */ /* 0x000fea0007ffe0ff */
[C---:B------:R-:W-:Y:S01]  /*ca50*/  HMMA.16816.F32 R32, R196.reuse, R214, R32 ;  /* 0x000000d6c420723c */ /* 0x040fe20000001820 */
[----:B------:R-:W-:Y:S07]  /*ca60*/  LDSM.16.M88.4 R212, [R212] ;  /* 0x00000000d4d4783b */ /* 0x000fee0000000200 */
[C---:B------:R-:W-:Y:S08]  /*ca70*/  HMMA.16816.F32 R36, R196.reuse, R216, R36 ;  /* 0x000000d8c424723c */ /* 0x040ff00000001824 */
[C---:B------:R-:W-:Y:S01]  /*ca80*/  HMMA.16816.F32 R40, R196.reuse, R218, R40 ;  /* 0x000000dac428723c */ /* 0x040fe20000001828 */
[----:B------:R-:W-:Y:S07]  /*ca90*/  LDSM.16.M88.4 R216, [R0+0x2000] ;  /* 0x0020000000d8783b */ /* 0x000fee0000000200 */
[C---:B------:R-:W-:Y:S08]  /*caa0*/  HMMA.16816.F32 R44, R196.reuse, R180, R44 ;  /* 0x000000b4c42c723c */ /* 0x040ff0000000182c */
[C---:B------:R-:W-:Y:S01]  /*cab0*/  HMMA.16816.F32 R48, R196.reuse, R182, R48 ;  /* 0x000000b6c430723c */ /* 0x040fe20000001830 */
[----:B------:R-:W4:Y:S07]  /*cac0*/  LDSM.16.M88.4 R180, [R2+0x9800] ;  /* 0x0098000002b4783b */ /* 0x000f2e0000000200 */
[C---:B-1----:R-:W-:Y:S08]  /*cad0*/  HMMA.16816.F32 R52, R196.reuse, R168, R52 ;  /* 0x000000a8c434723c */ /* 0x042ff00000001834 */
[C---:B------:R-:W-:Y:S01]  /*cae0*/  HMMA.16816.F32 R56, R196.reuse, R170, R56 ;  /* 0x000000aac438723c */ /* 0x040fe20000001838 */
[----:B------:R-:W1:Y:S07]  /*caf0*/  LDSM.16.M88.4 R168, [R0+0x2800] ;  /* 0x0028000000a8783b */ /* 0x000e6e0000000200 */
[C---:B--2---:R-:W-:Y:S08]  /*cb00*/  HMMA.16816.F32 R60, R196.reuse, R172, R60 ;  /* 0x000000acc43c723c */ /* 0x044ff0000000183c */
[C---:B------:R-:W-:Y:S08]  /*cb10*/  HMMA.16816.F32 R64, R196.reuse, R174, R64 ;  /* 0x000000aec440723c */ /* 0x040ff00000001840 */
[C---:B---3--:R-:W-:Y:S08]  /*cb20*/  HMMA.16816.F32 R68, R196.reuse, R176, R68 ;  /* 0x000000b0c444723c */ /* 0x048ff00000001844 */
        /* <DEDUP_REMOVED lines=38> */
[----:B------:R4:W1:Y:S10]  /*cd90*/  MUFU.TANH R173, R7 ;  /* 0x0000000700ad7308 */ /* 0x0008740000002400 */
[----:B------:R-:W1:Y:S10]  /*cda0*/  MUFU.TANH R177, R8 ;  /* 0x0000000800b17308 */ /* 0x000e740000002400 */
[----:B------:R-:W1:Y:S01]  /*cdb0*/  MUFU.TANH R176, R9 ;  /* 0x0000000900b07308 */ /* 0x000e620000002400 */
[----:B----4-:R-:W4:Y:S09]  /*cdc0*/  LDSM.16.M88.4 R4, [R0+0x3000] ;  /* 0x003000000004783b */ /* 0x010f320000000200 */
[----:B------:R-:W1:Y:S10]  /*cdd0*/  MUFU.TANH R169, R10 ;  /* 0x0000000a00a97308 */ /* 0x000e740000002400 */
[----:B------:R2:W1:Y:S10]  /*cde0*/  MUFU.TANH R168, R11 ;  /* 0x0000000b00a87308 */ /* 0x0004740000002400 */
[----:B------:R-:W1:Y:S10]  /*cdf0*/  MUFU.TANH R170, R12 ;  /* 0x0000000c00aa7308 */ /* 0x000e740000002400 */
[----:B------:R-:W1:Y:S01]  /*ce00*/  MUFU.TANH R178, R13 ;  /* 0x0000000d00b27308 */ /* 0x000e620000002400 */
[----:B--2---:R-:W2:Y:S09]  /*ce10*/  LDSM.16.M88.4 R8, [R0+0x3800] ;  /* 0x003800000008783b */ /* 0x004eb20000000200 */
[----:B------:R-:W1:Y:S01]  /*ce20*/  MUFU.TANH R171, R14 ;  /* 0x0000000e00ab7308 */ /* 0x000e620000002400 */
[C---:B----4-:R-:W-:Y:S09]  /*ce30*/  HMMA.16816.F32 R20, R212.reuse, R4, R20 ;  /* 0x00000004d414723c */ /* 0x050ff20000001814 */
[----:B------:R-:W4:Y:S01]  /*ce40*/  MUFU.TANH R180, R15 ;  /* 0x0000000f00b47308 */ /* 0x000f220000002400 */
[C---:B------:R-:W-:Y:S01]  /*ce50*/  HMMA.16816.F32 R24, R212.reuse, R6, R24 ;  /* 0x00000006d418723c */ /* 0x040fe20000001818 */
[----:B------:R-:W3:Y:S08]  /*ce60*/  LDSM.16.M88.4 R4, [R0+0x4000] ;  /* 0x004000000004783b */ /* 0x000ef00000000200 */
        /* <DEDUP_REMOVED lines=14> */
[----:B------:R-:W4:Y:S08]  /*cf50*/  LDSM.16.M88.4 R8, [R0+0x4800] ;  /* 0x004800000008783b */ /* 0x000f300000000200 */
[----:B------:R-:W1:Y:S01]  /*cf60*/  MUFU.TANH R186, R20 ;  /* 0x0000001400ba7308 */ /* 0x000e620000002400 */
[C---:B---3--:R-:W-:Y:S03]  /*cf70*/  HMMA.16816.F32 R36, R212.reuse, R4, R36 ;  /* 0x00000004d424723c */ /* 0x048fe60000001824 */
[-C--:B------:R-:W-:Y:S01]  /*cf80*/  FMUL.FTZ R30, R30, R229.reuse ;  /* 0x000000e51e1e7220 */ /* 0x080fe20000410000 */
[-C--:B------:R-:W-:Y:S05]  /*cf90*/  FMUL.FTZ R28, R28, R229.reuse ;  /* 0x000000e51c1c7220 */ /* 0x080fea0000410000 */
[----:B------:R-:W3:Y:S01]  /*cfa0*/  MUFU.TANH R185, R21 ;  /* 0x0000001500b97308 */ /* 0x000ee20000002400 */
[-C--:B------:R-:W-:Y:S01]  /*cfb0*/  FMUL.FTZ R29, R29, R229.reuse ;  /* 0x000000e51d1d7220 */ /* 0x080fe20000410000 */
[-C--:B------:R-:W-:Y:S01]  /*cfc0*/  FMUL.FTZ R31, R31, R229.reuse ;  /* 0x000000e51f1f7220 */ /* 0x080fe20000410000 */
[C---:B------:R-:W-:Y:S01]  /*cfd0*/  HMMA.16816.F32 R40, R212.reuse, R6, R40 ;  /* 0x00000006d428723c */ /* 0x040fe20000001828 */
[----:B------:R-:W2:Y:S02]  /*cfe0*/  LDSM.16.M88.4 R4, [R0+0x5000] ;  /* 0x005000000004783b */ /* 0x000ea40000000200 */
[-C--:B------:R-:W-:Y:S01]  /*cff0*/  FMUL.FTZ R32, R32, R229.reuse ;  /* 0x000000e520207220 */ /* 0x080fe20000410000 */
[-C--:B------:R-:W-:Y:S03]  /*d000*/  FMUL.FTZ R33, R33, R229.reuse ;  /* 0x000000e521217220 */ /* 0x080fe60000410000 */
[----:B------:R1:W1:Y:S01]  /*d010*/  MUFU.TANH R199, R30 ;  /* 0x0000001e00c77308 */ /* 0x0002620000002400 */
[-C--:B------:R-:W-:Y:S01]  /*d020*/  FMUL.FTZ R34, R34, R229.reuse ;  /* 0x000000e522227220 */ /* 0x080fe20000410000 */
[-C--:B------:R-:W-:Y:S01]  /*d030*/  FMUL.FTZ R35, R35, R229.reuse ;  /* 0x000000e523237220 */ /* 0x080fe20000410000 */
[-C--:B------:R-:W-:Y:S01]  /*d040*/  FMUL.FTZ R38, R38, R229.reuse ;  /* 0x000000e526267220 */ /* 0x080fe20000410000 */
[-C--:B------:R-:W-:Y:S06]  /*d050*/  FMUL.FTZ R39, R39, R229.reuse ;  /* 0x000000e527277220 */ /* 0x080fec0000410000 */
[----:B------:R-:W2:Y:S01]  /*d060*/  MUFU.TANH R192, R28 ;  /* 0x0000001c00c07308 */ /* 0x000ea20000002400 */
[-C--:B------:R-:W-:Y:S01]  /*d070*/  FMUL.FTZ R36, R36, R229.reuse ;  /* 0x000000e524247220 */ /* 0x080fe20000410000 */
[-C--:B------:R-:W-:Y:S01]  /*d080*/  FMUL.FTZ R37, R37, R229.reuse ;  /* 0x000000e525257220 */ /* 0x080fe20000410000 */
[-C--:B------:R-:W-:Y:S01]  /*d090*/  FMUL.FTZ R41, R41, R229.reuse ;  /* 0x000000e529297220 */ /* 0x080fe20000410000 */
[-C--:B------:R-:W-:Y:S06]  /*d0a0*/  FMUL.FTZ R42, R42, R229.reuse ;  /* 0x000000e52a2a7220 */ /* 0x080fec0000410000 */
[----:B------:R3:W2:Y:S01]  /*d0b0*/  MUFU.TANH R204, R38 ;  /* 0x0000002600cc7308 */ /* 0x0006a20000002400 */
[-C--:B------:R-:W-:Y:S01]  /*d0c0*/  FMUL.FTZ R40, R40, R229.reuse ;  /* 0x000000e528287220 */ /* 0x080fe20000410000 */
[----:B-1---5:R-:W-:Y:S01]  /*d0d0*/  MOV R30, R230 ;  /* 0x000000e6001e7202 */ /* 0x022fe20000000f00 */
[C---:B----4-:R-:W-:Y:S03]  /*d0e0*/  HMMA.16816.F32 R44, R212.reuse, R8, R44 ;  /* 0x00000008d42c723c */ /* 0x050fe6000000182c */
[-C--:B------:R-:W-:Y:S04]  /*d0f0*/  FMUL.FTZ R43, R43, R229.reuse ;  /* 0x000000e52b2b7220 */ /* 0x080fe80000410000 */
[----:B------:R-:W1:Y:S01]  /*d100*/  MUFU.TANH R203, R41 ;  /* 0x0000002900cb7308 */ /* 0x000e620000002400 */
[C---:B------:R-:W-:Y:S01]  /*d110*/  HMMA.16816.F32 R48, R212.reuse, R10, R48 ;  /* 0x0000000ad430723c */ /* 0x040fe20000001830 */
[----:B------:R-:W4:Y:S08]  /*d120*/  LDSM.16.M88.4 R8, [R0+0x5800] ;  /* 0x005800000008783b */ /* 0x000f300000000200 */
[----:B------:R1:W1:Y:S01]  /*d130*/  MUFU.TANH R207, R39 ;  /* 0x0000002700cf7308 */ /* 0x0002620000002400 */
[C---:B--2---:R-:W-:Y:S03]  /*d140*/  HMMA.16816.F32 R52, R212.reuse, R4, R52 ;  /* 0x00000004d434723c */ /* 0x044fe60000001834 */
[-C--:B------:R-:W-:Y:S06]  /*d150*/  FMUL.FTZ R44, R44, R229.reuse ;  /* 0x000000e52c2c7220 */ /* 0x080fec0000410000 */
[----:B------:R-:W2:Y:S01]  /*d160*/  MUFU.TANH R206, R42 ;  /* 0x0000002a00ce7308 */ /* 0x000ea20000002400 */
        /* <DEDUP_REMOVED lines=53> */
[C---:B----4-:R-:W-:Y:S09]  /*d4c0*/  HMMA.16816.F32 R84, R212.reuse, R4, R84 ;  /* 0x00000004d454723c */ /* 0x050ff20000001854 */
[----:B------:R-:W4:Y:S01]  /*d4d0*/  MUFU.TANH R243, R64 ;  /* 0x0000004000f37308 */ /* 0x000f220000002400 */
        /* <DEDUP_REMOVED lines=26> */
[C---:B--2---:R-:W-:Y:S09]  /*d680*/  HMMA.16816.F32 R100, R212.reuse, R4, R100 ;  /* 0x00000004d464723c */ /* 0x044ff20000001864 */
[----:B------:R-:W2:Y:S01]  /*d690*/  MUFU.TANH R187, R25 ;  /* 0x0000001900bb7308 */ /* 0x000ea20000002400 */
        /* <DEDUP_REMOVED lines=29> */
[C---:B---3--:R-:W-:Y:S05]  /*d870*/  HMMA.16816.F32 R116, R212.reuse, R4, R116 ;  /* 0x00000004d474723c */ /* 0x048fea0000001874 */
[-C--:B------:R-:W-:Y:S03]  /*d880*/  FMUL.FTZ R110, R110, R229.reuse ;  /* 0x000000e56e6e7220 */ /* 0x080fe60000410000 */
[----:B------:R-:W3:Y:S01]  /*d890*/  MUFU.TANH R208, R44 ;  /* 0x0000002c00d07308 */ /* 0x000ee20000002400 */
        /* <DEDUP_REMOVED lines=18> */
[C---:B--2---:R-:W-:Y:S03]  /*d9c0*/  HMMA.16816.F32 R124, R212.reuse, R8, R124 ;  /* 0x00000008d47c723c */ /* 0x044fe6000000187c */
[-C--:B------:R-:W-:Y:S06]  /*d9d0*/  FMUL.FTZ R123, R123, R229.reuse ;  /* 0x000000e57b7b7220 */ /* 0x080fec0000410000 */
[----:B------:R-:W2:Y:S01]  /*d9e0*/  MUFU.TANH R209, R48 ;  /* 0x0000003000d17308 */ /* 0x000ea20000002400 */
[----:B------:R-:W-:Y:S09]  /*d9f0*/  HMMA.16816.F32 R128, R212, R10, R128 ;  /* 0x0000000ad480723c */ /* 0x000ff20000001880 */
[----:B------:R-:W2:Y:S01]  /*da00*/  MUFU.TANH R211, R49 ;  /* 0x0000003100d37308 */ /* 0x000ea20000002400 */
[-C--:B------:R-:W-:Y:S01]  /*da10*/  FMUL.FTZ R125, R125, R229.reuse ;  /* 0x000000e57d7d7220 */ /* 0x080fe20000410000 */
[-C--:B------:R-:W-:Y:S01]  /*da20*/  FMUL.FTZ R38, R126, R229.reuse ;  /* 0x000000e57e267220 */ /* 0x080fe20000410000 */
[-C--:B-1----:R-:W-:Y:S01]  /*da30*/  FMUL.FTZ R39, R127, R229.reuse ;  /* 0x000000e57f277220 */ /* 0x082fe20000410000 */
        /* <DEDUP_REMOVED lines=8> */
[----:B----4-:R-:W-:Y:S02]  /*dac0*/  FMUL.FTZ R0, R131, R229 ;  /* 0x000000e583007220 */ /* 0x010fe40000410000 */
[----:B------:R-:W4:Y:S07]  /*dad0*/  LDL R131, [R1+0x10] ;  /* 0x0000100001837983 */ /* 0x000f2e0000100800 */
        /* <DEDUP_REMOVED lines=37> */
[----:B------:R-:W1:Y:S01]  /*dd30*/  MUFU.TANH R96, R96 ;  /* 0x0000006000607308 */ /* 0x000e620000002400 */
[----:B----4-:R-:W-:Y:S09]  /*dd40*/  ISETP.NE.AND P0, PT, R131, RZ, PT ;  /* 0x000000ff8300720c */ /* 0x010ff20003f05270 */
[----:B------:R-:W4:Y:S10]  /*dd50*/  MUFU.TANH R97, R97 ;  /* 0x0000006100617308 */ /* 0x000f340000002400 */
[----:B------:R-:W1:Y:S10]  /*dd60*/  MUFU.TANH R98, R98 ;  /* 0x0000006200627308 */ /* 0x000e740000002400 */
[----:B------:R1:W1:Y:S10]  /*dd70*/  MUFU.TANH R36, R100 ;  /* 0x0000006400247308 */ /* 0x0002740000002400 */
[----:B------:R1:W1:Y:S10]  /*dd80*/  MUFU.TANH R37, R102 ;  /* 0x0000006600257308 */ /* 0x0002740000002400 */
[----:B------:R-:W1:Y:S10]  /*dd90*/  MUFU.TANH R103, R103 ;  /* 0x0000006700677308 */ /* 0x000e740000002400 */
        /* <DEDUP_REMOVED lines=9> */
[----:B------:R1:W1:Y:S10]  /*de30*/  MUFU.TANH R67, R113 ;  /* 0x0000007100437308 */ /* 0x0002740000002400 */
[----:B------:R1:W1:Y:S10]  /*de40*/  MUFU.TANH R29, R114 ;  /* 0x00000072001d7308 */ /* 0x0002740000002400 */
        /* <DEDUP_REMOVED lines=15> */
[----:B------:R1:W1:Y:S01]  /*df40*/  MUFU.TANH R40, R0 ;  /* 0x0000000000287308 */ /* 0x0002620000002400 */
[----:B--234-:R-:W-:Y:S05]  /*df50*/  @!P0 BRA `(.L_x_907) ;  /* 0x0000000c00788947 */ /* 0x01cfea0003800000 */
[----:B------:R-:W2:Y:S01]  /*df60*/  LDL.64 R2, [R1+0x38] ;  /* 0x0000380001027983 */ /* 0x000ea20000100a00 */
[----:B------:R-:W-:Y:S03]  /*df70*/  BSSY.RECONVERGENT B0, `(.L_x_908) ;  /* 0x0000054000007945 */ /* 0x000fe60003800200 */
[----:B------:R-:W3:Y:S04]  /*df80*/  LDL R13, [R1+0x18] ;  /* 0x00001800010d7983 */ /* 0x000ee80000100800 */
[----:B------:R-:W4:Y:S01]  /*df90*/  LDL R12, [R1+0x14] ;  /* 0x00001400010c7983 */ /* 0x000f220000100800 */
[----:B--2---:R-:W-:Y:S04]  /*dfa0*/  ISETP.NE.U32.AND P4, PT, R2, RZ, PT ;  /* 0x000000ff0200720c */ /* 0x004fe80003f85070 */
[----:B------:R-:W-:Y:S11]  /*dfb0*/  ISETP.NE.AND.EX P4, PT, R3, RZ, PT, P4 ;  /* 0x000000ff0300720c */ /* 0x000ff60003f85340 */
[----:B------:R-:W-:Y:S02]  /*dfc0*/  @!UPT UIADD3 URZ, UPT, UPT, URZ, URZ, URZ ;  /* 0x000000fffffff290 */ /* 0x000fe4000fffe0ff */
[----:B------:R-:W2:Y:S01]  /*dfd0*/  @!P4 LD.E R2, desc[UR4][R134.64+0x38] ;  /* 0x000038048602c980 */ /* 0x000ea2000c101900 */
[----:B-1----:R-:W-:Y:S05]  /*dfe0*/  @!P4 IMAD.MOV.U32 R0, RZ, RZ, RZ ;  /* 0x000000ffff00c224 */ /* 0x002fea00078e00ff */
[----:B------:R-:W-:Y:S01]  /*dff0*/  @!P4 IADD3 R3, P0, PT, RZ, -R0, RZ ;  /* 0x80000000ff03c210 */ /* 0x000fe20007f1e0ff */
[----:B--2---:R-:W-:Y:S04]  /*e000*/  @!P4 IMAD.SHL.U32 R0, R2, 0x100, RZ ;  /* 0x000001000200c824 */ /* 0x004fe800078e00ff */
[----:B------:R-:W-:Y:S05]  /*e010*/  @!P4 IMAD.X R0, RZ, RZ, ~R0, P0 ;  /* 0x000000ffff00c224 */ /* 0x000fea00000e0e00 */
[----:B------:R-:W-:Y:S04]  /*e020*/  @!P4 SHF.R.S64 R2, R3, 0x1f, R0 ;  /* 0x0000001f0302c819 */ /* 0x000fe80000001000 */
[----:B---3--:R-:W-:Y:S04]  /*e030*/  @!P4 IADD3 R13, P0, PT, R2, R13, RZ ;  /* 0x0000000d020dc210 */ /* 0x008fe80007f1e0ff */
[----:B----4-:R-:W-:Y:S01]  /*e040*/  @!P4 LEA.HI.X.SX32 R12, R0, R12, 0x1, P0 ;  /* 0x0000000c000cc211 */ /* 0x010fe200000f0eff */
[----:B------:R1:W-:Y:S01]  /*e050*/  @!P4 STL [R1+0x18], R13 ;  /* 0x0000180d0100c387 */ /* 0x0003e20000100800 */
[----:B------:R-:W-:Y:S03]  /*e060*/  IMAD.MOV.U32 R11, RZ, RZ, R13 ;  /* 0x000000ffff0b7224 */ /* 0x000fe600078e000d */
[----:B------:R1:W-:Y:S01]  /*e070*/  @!P4 STL [R1+0x14], R12 ;  /* 0x0000140c0100c387 */ /* 0x0003e20000100800 */
[----:B------:R-:W-:Y:S05]  /*e080*/  @!P4 BRA `(.L_x_909) ;  /* 0x000000040008c947 */ /* 0x000fea0003800000 */
[C---:B------:R-:W-:Y:S01]  /*e090*/  VIADD R10, R30.reuse, 0xfffffe00 ;  /* 0xfffffe001e0a7836 */ /* 0x040fe20000000000 */
[----:B------:R-:W2:Y:S01]  /*e0a0*/  LD.E R2, desc[UR4][R134.64+0x170] ;  /* 0x0001700486027980 */ /* 0x000ea2000c101900 */
[----:B------:R-:W-:Y:S03]  /*e0b0*/  VIADD R9, R30, 0xffffff00 ;  /* 0xffffff001e097836 */ /* 0x000fe60000000000 */
[----:B------:R-:W-:Y:S01]  /*e0c0*/  IABS R6, R10 ;  /* 0x0000000a00067213 */ /* 0x000fe20000000000 */
[----:B------:R-:W3:Y:S01]  /*e0d0*/  LDL.64 R14, [R1+0x8] ;  /* 0x00000800010e7983 */ /* 0x000ee20000100a00 */
[----:B------:R-:W-:Y:S02]  /*e0e0*/  IABS R8, R9 ;  /* 0x0000000900087213 */ /* 0x000fe40000000000 */
[-C--:B--2---:R-:W-:Y:S02]  /*e0f0*/  IABS R0, R2.reuse ;  /* 0x0000000200007213 */ /* 0x084fe40000000000 */
[-C--:B------:R-:W-:Y:S02]  /*e100*/  IABS R7, R2.reuse ;  /* 0x0000000200077213 */ /* 0x080fe40000000000 */
[----:B------:R-:W2:Y:S01]  /*e110*/  I2F.RP R4, R0 ;  /* 0x0000000000047306 */ /* 0x000ea20000209400 */
[-C--:B------:R-:W-:Y:S02]  /*e120*/  LOP3.LUT R10, R10, R2.reuse, RZ, 0x3c, !PT ;  /* 0x000000020a0a7212 */ /* 0x080fe400078e3cff */
[----:B------:R-:W-:Y:S01]  /*e130*/  IMAD.MOV R7, RZ, RZ, -R7 ;  /* 0x000000ffff077224 */ /* 0x000fe200078e0a07 */
[----:B------:R-:W-:Y:S06]  /*e140*/  LOP3.LUT R9, R9, R2, RZ, 0x3c, !PT ;  /* 0x0000000209097212 */ /* 0x000fec00078e3cff */
[----:B--2---:R-:W2:Y:S02]  /*e150*/  MUFU.RCP R4, R4 ;  /* 0x0000000400047308 */ /* 0x004ea40000001000 */
[----:B--2---:R-:W-:Y:S08]  /*e160*/  VIADD R4, R4, 0xffffffe ;  /* 0x0ffffffe04047836 */ /* 0x004ff00000000000 */
[----:B------:R-:W2:Y:S02]  /*e170*/  F2I.FTZ.U32.TRUNC.NTZ R5, R4 ;  /* 0x0000000400057305 */ /* 0x000ea4000021f000 */
[--C-:B--2---:R-:W-:Y:S01]  /*e180*/  IMAD.MOV R3, RZ, RZ, -R5.reuse ;  /* 0x000000ffff037224 */ /* 0x104fe200078e0a05 */
        /* <DEDUP_REMOVED lines=24> */
[C---:B---3--:R-:W-:Y:S02]  /*e310*/  LEA R8, P5, R3.reuse, R14, 0x2 ;  /* 0x0000000e03087211 */ /* 0x048fe400078a10ff */
        /* <DEDUP_REMOVED lines=23> */
[----:B-1----:R-:W-:Y:S05]  /*e490*/  LEA.HI.X R12, R2, R12, R0, 0x1, P0 ;  /* 0x0000000c020c7211 */ /* 0x002fea00000f0c00 */
[----:B------:R2:W-:Y:S02]  /*e4a0*/  STL [R1+0x14], R12 ;  /* 0x0000140c01007387 */ /* 0x0005e40000100800 */
.L_x_909:
[----:B------:R-:W-:Y:S05]  /*e4b0*/  BSYNC.RECONVERGENT B0 ;  /* 0x0000000000007941 */ /* 0x000fea0003800200 */
.L_x_908:
[----:B------:R-:W3:Y:S01]  /*e4c0*/  LDL R4, [R1+0x14] ;  /* 0x0000140001047983 */ /* 0x000ee20000100800 */
[CC--:B------:R-:W-:Y:S01]  /*e4d0*/  LEA R2, P0, R232.reuse, R11.reuse, 0x5 ;  /* 0x0000000be8027211 */ /* 0x0c0fe200078028ff */
[C---:B------:R-:W-:Y:S02]  /*e4e0*/  @!P1 IMAD R6, R233.reuse, 0xa0, RZ ;  /* 0x000000a0e9069824 */ /* 0x040fe400078e02ff */
[C---:B------:R-:W-:Y:S01]  /*e4f0*/  @!P1 IMAD R7, R233.reuse, 0x140, RZ ;  /* 0x00000140e9079824 */ /* 0x040fe200078e02ff */
[-C--:B-12---:R-:W-:Y:S01]  /*e500*/  @!P1 MOV R12, R2.reuse ;  /* 0x00000002000c9202 */ /* 0x086fe20000000f00 */
[C---:B------:R-:W-:Y:S01]  /*e510*/  @!P1 IMAD R25, R233.reuse, 0x1a0, RZ ;  /* 0x000001a0e9199824 */ /* 0x040fe200078e02ff */
[-C--:B------:R-:W-:Y:S01]  /*e520*/  @!P1 MOV R14, R2.reuse ;  /* 0x00000002000e9202 */ /* 0x080fe20000000f00 */
[--C-:B------:R-:W-:Y:S01]  /*e530*/  @!P1 IMAD.MOV.U32 R16, RZ, RZ, R2.reuse ;  /* 0x000000ffff109224 */ /* 0x100fe200078e0002 */
[----:B------:R-:W-:Y:S01]  /*e540*/  @!P1 MOV R18, R2 ;  /* 0x0000000200129202 */ /* 0x000fe20000000f00 */
[C---:B------:R-:W-:Y:S02]  /*e550*/  @!P1 IMAD R0, R233.reuse, 0x60, RZ ;  /* 0x00000060e9009824 */ /* 0x040fe400078e02ff */
[C---:B------:R-:W-:Y:S02]  /*e560*/  @!P1 IMAD R26, R233.reuse, 0x180, RZ ;  /* 0x00000180e91a9824 */ /* 0x040fe400078e02ff */
[----:B------:R-:W-:Y:S01]  /*e570*/  @!P1 IMAD R27, R233, 0x1c0, RZ ;  /* 0x000001c0e91b9824 */ /* 0x000fe200078e02ff */
[CC--:B---3--:R-:W-:Y:S02]  /*e580*/  LEA.HI.X R3, R232.reuse, R4.reuse, R233, 0x5, P0 ;  /* 0x00000004e8037211 */ /* 0x0c8fe400000f2ce9 */
[----:B------:R-:W-:Y:S02]  /*e590*/  @!P3 MOV R5, R4 ;  /* 0x000000040005b202 */ /* 0x000fe40000000f00 */
[----:B------:R-:W-:Y:S01]  /*e5a0*/  @!P3 MOV R4, R11 ;  /* 0x0000000b0004b202 */ /* 0x000fe20000000f00 */
[----:B------:R-:W-:Y:S01]  /*e5b0*/  @!P1 IMAD.WIDE.U32 R20, R232, 0xa0, R2 ;  /* 0x000000a0e8149825 */ /* 0x000fe200078e0002 */
[-C--:B------:R-:W-:Y:S02]  /*e5c0*/  @!P1 MOV R13, R3.reuse ;  /* 0x00000003000d9202 */ /* 0x080fe40000000f00 */
[----:B------:R-:W-:Y:S01]  /*e5d0*/  @!P1 MOV R17, R3 ;  /* 0x0000000300119202 */ /* 0x000fe20000000f00 */
[----:B------:R-:W-:Y:S01]  /*e5e0*/  @!PT LDS RZ, [RZ] ;  /* 0x00000000fffff984 */ /* 0x000fe20000000800 */
[----:B------:R-:W-:Y:S01]  /*e5f0*/  @!PT LDS RZ, [RZ] ;  /* 0x00000000fffff984 */ /* 0x000fe20000000800 */
[----:B------:R-:W-:Y:S01]  /*e600*/  @!PT LDS RZ, [RZ] ;  /* 0x00000000fffff984 */ /* 0x000fe20000000800 */
[----:B------:R1:W-:Y:S01]  /*e610*/  @!P3 LDGSTS.E.BYPASS.LTC128B.128 [R231+0x2000], desc[UR4][R4.64] ;  /* 0x0200000004e7bfae */ /* 0x0003e2000b981a04 */
[----:B------:R-:W-:Y:S01]  /*e620*/  @!P1 IMAD.IADD R21, R6, 0x1, R21 ;  /* 0x0000000106159824 */ /* 0x000fe200078e0215 */
[-C--:B------:R-:W-:Y:S01]  /*e630*/  @!P1 MOV R6, R2.reuse ;  /* 0x0000000200069202 */ /* 0x080fe20000000f00 */
[C---:B------:R-:W-:Y:S01]  /*e640*/  @!P1 IMAD.WIDE.U32 R12, R232.reuse, 0x140, R12 ;  /* 0x00000140e80c9825 */ /* 0x040fe200078e000c */
[----:B------:R2:W-:Y:S02]  /*e650*/  @P3 STS.128 [R231+0x2000], RZ ;  /* 0x002000ffe7003388 */ /* 0x0005e40000000c00 */
[CC--:B------:R-:W-:Y:S01]  /*e660*/  @!P1 LEA R24, P3, R232.reuse, R2.reuse, 0x6 ;  /* 0x00000002e8189211 */ /* 0x0c0fe200078630ff */
[C---:B------:R-:W-:Y:S01]  /*e670*/  @!P1 IMAD.WIDE.U32 R16, R232.reuse, 0xe0, R16 ;  /* 0x000000e0e8109825 */ /* 0x040fe200078e0010 */
[----:B------:R2:W-:Y:S02]  /*e680*/  @P1 STS.128 [R231+0x2800], RZ ;  /* 0x002800ffe7001388 */ /* 0x0005e40000000c00 */
[----:B------:R-:W-:Y:S01]  /*e690*/  @!P1 IADD3 R13, PT, PT, R7, R13, RZ ;  /* 0x0000000d070d9210 */ /* 0x000fe20007ffe0ff */
[C-C-:B------:R-:W-:Y:S01]  /*e6a0*/  @!P1 IMAD.WIDE.U32 R22, R232.reuse, 0x60, R2.reuse ;  /* 0x00000060e8169825 */ /* 0x140fe200078e0002 */
[----:B------:R-:W-:Y:S01]  /*e6b0*/  @!PT LDS RZ, [RZ] ;  /* 0x00000000fffff984 */ /* 0x000fe20000000800 */
[----:B------:R-:W-:Y:S01]  /*e6c0*/  @!PT LDS RZ, [RZ] ;  /* 0x00000000fffff984 */ /* 0x000fe20000000800 */
[----:B------:R-:W-:Y:S01]  /*e6d0*/  @!PT LDS RZ, [RZ] ;  /* 0x00000000fffff984 */ /* 0x000fe20000000800 */
[----:B------:R-:W-:Y:S02]  /*e6e0*/  @!P1 LDGSTS.E.BYPASS.LTC128B.128 [R231+0x2800], desc[UR4][R2.64] ;  /* 0x0280000002e79fae */ /* 0x000fe4000b981a04 */
[----:B------:R-:W-:Y:S01]  /*e6f0*/  @!P1 MOV R19, R3 ;  /* 0x0000000300139202 */ /* 0x000fe20000000f00 */
[----:B------:R-:W-:Y:S01]  /*e700*/  @!P1 IMAD.WIDE.U32 R8, R232, 0x180, R2 ;  /* 0x00000180e8089825 */ /* 0x000fe200078e0002 */
[----:B------:R2:W-:Y:S03]  /*e710*/  @P1 STS.128 [R231+0x3000], RZ ;  /* 0x003000ffe7001388 */ /* 0x0005e60000000c00 */
[--C-:B------:R-:W-:Y:S01]  /*e720*/  @!P1 IMAD.MOV.U32 R7, RZ, RZ, R3.reuse ;  /* 0x000000ffff079224 */ /* 0x100fe200078e0003 */
[----:B------:R-:W-:Y:S01]  /*e730*/  @!P1 IADD3 R9, PT, PT, R26, R9, RZ ;  /* 0x000000091a099210 */ /* 0x000fe20007ffe0ff */
[----:B------:R-:W-:Y:S02]  /*e740*/  @!P1 IMAD.MOV.U32 R15, RZ, RZ, R3 ;  /* 0x000000ffff0f9224 */ /* 0x000fe400078e0003 */
[C---:B------:R-:W-:Y:S01]  /*e750*/  @!P1 IMAD.WIDE.U32 R6, R232.reuse, 0x1a0, R6 ;  /* 0x000001a0e8069825 */ /* 0x040fe200078e0006 */
[CC--:B-1----:R-:W-:Y:S03]  /*e760*/  @!P1 LEA R4, P0, R232.reuse, R2.reuse, 0x5 ;  /* 0x00000002e8049211 */ /* 0x0c2fe600078028ff */
[C---:B------:R-:W-:Y:S01]  /*e770*/  @!P1 IMAD.WIDE.U32 R14, R232.reuse, 0x120, R14 ;  /* 0x00000120e80e9825 */ /* 0x040fe200078e000e */
[----:B------:R-:W-:Y:S02]  /*e780*/  @!P1 IADD3 R7, PT, PT, R25, R7, RZ ;  /* 0x0000000719079210 */ /* 0x000fe40007ffe0ff */
[-C--:B------:R-:W-:Y:S01]  /*e790*/  @!P1 LEA.HI.X R5, R232, R3.reuse, R233, 0x5, P0 ;  /* 0x00000003e8059211 */ /* 0x080fe200000f2ce9 */
[----:B------:R-:W-:Y:S01]  /*e7a0*/  @!P1 IMAD.IADD R23, R0, 0x1, R23 ;  /* 0x0000000100179824 */ /* 0x000fe200078e0217 */
[C---:B------:R-:W-:Y:S01]  /*e7b0*/  @!P1 LEA.HI.X R25, R232.reuse, R3, R233, 0x6, P3 ;  /* 0x00000003e8199211 */ /* 0x040fe200018f34e9 */
[C---:B------:R-:W-:Y:S01]  /*e7c0*/  @!P1 IMAD.WIDE.U32 R18, R232.reuse, 0xc0, R18 ;  /* 0x000000c0e8129825 */ /* 0x040fe200078e0012 */
[CC--:B------:R-:W-:Y:S01]  /*e7d0*/  @!P1 LEA R26, P0, R232.reuse, R2.reuse, 0x7 ;  /* 0x00000002e81a9211 */ /* 0x0c0fe200078038ff */
[----:B------:R-:W-:Y:S01]  /*e7e0*/  @!PT LDS RZ, [RZ] ;  /* 0x00000000fffff984 */ /* 0x000fe20000000800 */
[----:B------:R-:W-:Y:S01]  /*e7f0*/  @!PT LDS RZ, [RZ] ;  /* 0x00000000fffff984 */ /* 0x000fe20000000800 */
[----:B------:R-:W-:Y:S01]  /*e800*/  @!PT LDS RZ, [RZ] ;  /* 0x00000000fffff984 */ /* 0x000fe20000000800 */
[----:B------:R1:W-:Y:S02]  /*e810*/  @!P1 LDGSTS.E.BYPASS.LTC128B.128 [R231+0x3000], desc[UR4][R4.64] ;  /* 0x0300000004e79fae */ /* 0x0003e4000b981a04 */
[----:B------:R-:W-:Y:S02]  /*e820*/  @!P1 IMAD.WIDE.U32 R10, R232, 0x160, R2 ;  /* 0x00000160e80a9825 */ /* 0x000fe400078e0002 */
[----:B------:R2:W-:Y:S02]  /*e830*/  @P1 STS.128 [R231+0x3800], RZ ;  /* 0x003800ffe7001388 */ /* 0x0005e40000000c00 */
[C---:B------:R-:W-:Y:S02]  /*e840*/  @!P1 IMAD R0, R233.reuse, 0xc0, RZ ;  /* 0x000000c0e9009824 */ /* 0x040fe400078e02ff */
[----:B------:R-:W-:Y:S01]  /*e850*/  @!PT LDS RZ, [RZ] ;  /* 0x00000000fffff984 */ /* 0x000fe20000000800 */
[----:B------:R-:W-:Y:S01]  /*e860*/  @!PT LDS RZ, [RZ] ;  /* 0x00000000fffff984 */ /* 0x000fe20000000800 */
[----:B------:R-:W-:Y:S01]  /*e870*/  @!PT LDS RZ, [RZ] ;  /* 0x00000000fffff984 */ /* 0x000fe20000000800 */
[----:B------:R2:W-:Y:S03]  /*e880*/  @!P1 LDGSTS.E.BYPASS.LTC128B.128 [R231+0x3800], desc[UR4][R24.64] ;  /* 0x0380000018e79fae */ /* 0x0005e6000b981a04 */
[----:B------:R-:W-:Y:S01]  /*e890*/  @!P1 IADD3 R19, PT, PT, R0, R19, RZ ;  /* 0x0000001300139210 */ /* 0x000fe20007ffe0ff */
[----:B------:R2:W-:Y:S01]  /*e8a0*/  @P1 STS.128 [R231+0x4000], RZ ;  /* 0x004000ffe7001388 */ /* 0x0005e20000000c00 */
[C---:B------:R-:W-:Y:S03]  /*e8b0*/  @!P1 IMAD R0, R233.reuse, 0x160, RZ ;  /* 0x00000160e9009824 */ /* 0x040fe600078e02ff */
[----:B------:R-:W-:Y:S01]  /*e8c0*/  @!PT LDS RZ, [RZ] ;  /* 0x00000000fffff984 */ /* 0x000fe20000000800 */
[----:B------:R-:W-:Y:S01]  /*e8d0*/  @!PT LDS RZ, [RZ] ;  /* 0x00000000fffff984 */ /* 0x000fe20000000800 */
[----:B------:R-:W-:Y:S01]  /*e8e0*/  @!PT LDS RZ, [RZ] ;  /* 0x00000000fffff984 */ /* 0x000fe20000000800 */
[----:B------:R2:W-:Y:S02]  /*e8f0*/  @!P1 LDGSTS.E.BYPASS.LTC128B.128 [R231+0x4000], desc[UR4][R22.64] ;  /* 0x0400000016e79fae */ /* 0x0005e4000b981a04 */
[----:B------:R-:W-:Y:S02]  /*e900*/  @!P1 IADD3 R11, PT, PT, R0, R11, RZ ;  /* 0x0000000b000b9210 */ /* 0x000fe40007ffe0ff */
[----:B------:R2:W-:Y:S01]  /*e910*/  @P1 STS.128 [R231+0x4800], RZ ;  /* 0x004800ffe7001388 */ /* 0x0005e20000000c00 */
[C---:B-1----:R-:W-:Y:S02]  /*e920*/  @!P1 IMAD R4, R233.reuse, 0xe0, RZ ;  /* 0x000000e0e9049824 */ /* 0x042fe400078e02ff */
[----:B------:R-:W-:Y:S03]  /*e930*/  @!P1 IMAD R5, R233, 0x120, RZ ;  /* 0x00000120e9059824 */ /* 0x000fe600078e02ff */
[----:B------:R-:W-:Y:S01]  /*e940*/  @!P1 IADD3 R17, PT, PT, R4, R17, RZ ;  /* 0x0000001104119210 */ /* 0x000fe20007ffe0ff */
[----:B------:R-:W-:Y:S01]  /*e950*/  @!P1 IMAD.IADD R15, R5, 0x1, R15 ;  /* 0x00000001050f9824 */ /* 0x000fe200078e020f */
[-C--:B------:R-:W-:Y:S01]  /*e960*/  @!P1 MOV R4, R2.reuse ;  /* 0x0000000200049202 */ /* 0x080fe20000000f00 */
[----:B------:R-:W-:Y:S04]  /*e970*/  @!P1 IMAD.MOV.U32 R5, RZ, RZ, R3 ;  /* 0x000000ffff059224 */ /* 0x000fe800078e0003 */
        /* <DEDUP_REMOVED lines=60> */
.L_x_907:
[----:B------:R-:W-:Y:S05]  /*ed40*/  BSYNC.RECONVERGENT B1 ;  /* 0x0000000000017941 */ /* 0x000fea0003800200 */
.L_x_906:
[----:B--2---:R-:W2:Y:S01]  /*ed50*/  LD.E R3, desc[UR4][R134.64+0xdc] ;  /* 0x0000dc0486037980 */ /* 0x004ea2000c101900 */
[----:B-1----:R-:W-:Y:S02]  /*ed60*/  MOV R105, R37 ;  /* 0x0000002500697202 */ /* 0x002fe40000000f00 */
        /* <DEDUP_REMOVED lines=65> */
[----:B------:R-:W-:Y:S01]  /*f180*/  FMNMX3.FTZ R0, R0, R29, R115, !PT ;  /* 0x0000001d00007276 */ /* 0x000fe20007810073 */
[----:B------:R-:W1:Y:S01]  /*f190*/  SHFL.BFLY PT, R4, R37, 0x2, 0x1f ;  /* 0x0c401f0025047f89 */ /* 0x000e6200000e0000 */
[----:B------:R-:W-:Y:S04]  /*f1a0*/  MOV R127, R32 ;  /* 0x00000020007f7202 */ /* 0x000fe80000000f00 */
[----:B------:R-:W-:Y:S04]  /*f1b0*/  FMNMX3.FTZ R0, R0, R127, R130, !PT ;  /* 0x0000007f00007276 */ /* 0x000fe80007810082 */
[----:B------:R-:W-:Y:S04]  /*f1c0*/  FMNMX3.FTZ R0, R0, R122, R123, !PT ;  /* 0x0000007a00007276 */ /* 0x000fe8000781007b */
[----:B------:R-:W-:Y:S04]  /*f1d0*/  FMNMX3.FTZ R0, R0, R38, R39, !PT ;  /* 0x0000002600007276 */ /* 0x000fe80007810027 */
[----:B------:R-:W-:Y:S05]  /*f1e0*/  FMNMX3.FTZ R0, R0, R41, R40, !PT ;  /* 0x0000002900007276 */ /* 0x000fea0007810028 */
[----:B------:R-:W3:Y:S01]  /*f1f0*/  SHFL.BFLY PT, R2, R0, 0x2, 0x1f ;  /* 0x0c401f0000027f89 */ /* 0x000ee200000e0000 */
[----:B-1----:R-:W-:Y:S07]  /*f200*/  FMNMX.FTZ R37, R37, R4, !PT ;  /* 0x0000000425257209 */ /* 0x002fee0007810000 */
[----:B------:R-:W1:Y:S01]  /*f210*/  SHFL.BFLY PT, R4, R37, 0x1, 0x1f ;  /* 0x0c201f0025047f89 */ /* 0x000e6200000e0000 */
[----:B---3--:R-:W-:Y:S07]  /*f220*/  FMNMX.FTZ R0, R0, R2, !PT ;  /* 0x0000000200007209 */ /* 0x008fee0007810000 */
[----:B------:R-:W3:Y:S01]  /*f230*/  SHFL.BFLY PT, R2, R0, 0x1, 0x1f ;  /* 0x0c201f0000027f89 */ /* 0x000ee200000e0000 */
[----:B-1----:R-:W-:Y:S02]  /*f240*/  FMNMX.FTZ R37, R37, R4, !PT ;  /* 0x0000000425257209 */ /* 0x002fe40007810000 */
[----:B------:R-:W-:Y:S02]  /*f250*/  LOP3.LUT R4, R223, 0x200, R227, 0xf8, !PT ;  /* 0x00000200df047812 */ /* 0x000fe400078ef8e3 */
[----:B------:R-:W-:Y:S02]  /*f260*/  FSETP.NEU.FTZ.AND P1, PT, R37, -INF , PT ;  /* 0xff8000002500780b */ /* 0x000fe40003f3d000 */
[----:B------:R-:W-:Y:S04]  /*f270*/  LEA R69, R4, R224, 0x1 ;  /* 0x000000e004457211 */ /* 0x000fe800078e08ff */
[----:B------:R-:W-:Y:S01]  /*f280*/  IADD3 R43, PT, PT, R221, R69, RZ ;  /* 0x00000045dd2b7210 */ /* 0x000fe20007ffe0ff */
[----:B------:R-:W1:Y:S01]  /*f290*/  LDSM.16.MT88.4 R12, [R69+0xa000] ;  /* 0x00a00000450c783b */ /* 0x000e620000004200 */
[C---:B------:R-:W-:Y:S02]  /*f2a0*/  IADD3 R8, PT, PT, R69.reuse, 0xa000, RZ ;  /* 0x0000a00045087810 */ /* 0x040fe40007ffe0ff */
[----:B------:R-:W-:Y:S02]  /*f2b0*/  IADD3 R42, PT, PT, R69, 0xa040, RZ ;  /* 0x0000a040452a7810 */ /* 0x000fe40007ffe0ff */
[----:B------:R-:W-:Y:S03]  /*f2c0*/  @P2 IADD3 R42, PT, PT, R8, -0x40, RZ ;  /* 0xffffffc0082a2810 */ /* 0x000fe60007ffe0ff */
[----:B------:R-:W4:Y:S01]  /*f2d0*/  LDSM.16.MT88.4 R20, [R43+0xa000] ;  /* 0x00a000002b14783b */ /* 0x000f220000004200 */
[----:B------:R-:W-:Y:S02]  /*f2e0*/  IADD3 R68, PT, PT, R221, R42, RZ ;  /* 0x0000002add447210 */ /* 0x000fe40007ffe0ff */
[----:B---3--:R-:W-:Y:S01]  /*f2f0*/  FMNMX.FTZ R36, R0, R2, !PT ;  /* 0x0000000200247209 */ /* 0x008fe20007810000 */
[----:B------:R-:W-:Y:S01]  /*f300*/  FADD.FTZ R2, -R37, R133 ;  /* 0x0000008525027221 */ /* 0x000fe20000010100 */
[----:B------:R-:W-:Y:S02]  /*f310*/  MOV R133, R28 ;  /* 0x0000001c00857202 */ /* 0x000fe40000000f00 */
[C---:B------:R-:W-:Y:S01]  /*f320*/  FSETP.NEU.FTZ.AND P0, PT, R36.reuse, -INF , PT ;  /* 0xff8000002400780b */ /* 0x040fe20003f1d000 */
[----:B------:R-:W-:Y:S01]  /*f330*/  FADD.FTZ R0, -R36, R132 ;  /* 0x0000008424007221 */ /* 0x000fe20000010100 */
[----:B------:R-:W-:Y:S01]  /*f340*/  MOV R132, R29 ;  /* 0x0000001d00847202 */ /* 0x000fe20000000f00 */
[----:B------:R-:W-:Y:S08]  /*f350*/  LDSM.16.MT88.4 R48, [R68] ;  /* 0x000000004430783b */ /* 0x000ff00000004200 */
[----:B------:R-:W-:Y:S08]  /*f360*/  LDSM.16.MT88.4 R52, [R69+0xa800] ;  /* 0x00a800004534783b */ /* 0x000ff00000004200 */
[----:B------:R-:W-:Y:S08]  /*f370*/  LDSM.16.MT88.4 R56, [R43+0xa800] ;  /* 0x00a800002b38783b */ /* 0x000ff00000004200 */
[----:B------:R-:W-:Y:S01]  /*f380*/  LDSM.16.MT88.4 R60, [R42+0x800] ;  /* 0x000800002a3c783b */ /* 0x000fe20000004200 */
        /* <DEDUP_REMOVED lines=9> */
[----:B------:R-:W3:Y:S01]  /*f420*/  MUFU.EX2 R0, R0 ;  /* 0x0000000000007308 */ /* 0x000ee20000000800 */
[-CC-:B------:R-:W-:Y:S01]  /*f430*/  FFMA.FTZ R33, R179, R3.reuse, -R70.reuse ;  /* 0x00000003b3217223 */ /* 0x180fe20000010846 */
[-C--:B------:R-:W-:Y:S01]  /*f440*/  FFMA.FTZ R32, R170, R3.reuse, -R70 ;  /* 0x00000003aa207223 */ /* 0x080fe20000010846 */
[-CC-:B------:R-:W-:Y:S07]  /*f450*/  FFMA.FTZ R38, R38, R3.reuse, -R72.reuse ;  /* 0x0000000326267223 */ /* 0x180fee0000010848 */
[----:B------:R5:W-:Y:S01]  /*f460*/  MUFU.EX2 R116, R4 ;  /* 0x0000000400747308 */ /* 0x000be20000000800 */
[-CC-:B------:R-:W-:Y:S01]  /*f470*/  FFMA.FTZ R39, R39, R3.reuse, -R72.reuse ;  /* 0x0000000327277223 */ /* 0x180fe20000010848 */
[--C-:B------:R-:W-:Y:S08]  /*f480*/  FFMA.FTZ R41, R41, R3, -R72.reuse ;  /* 0x0000000329297223 */ /* 0x100ff00000010848 */
[----:B------:R1:W4:Y:S01]  /*f490*/  MUFU.EX2 R113, R5 ;  /* 0x0000000500717308 */ /* 0x0003220000000800 */
[C---:B--2---:R-:W-:Y:S01]  /*f4a0*/  FMUL.FTZ R8, R2.reuse, R140 ;  /* 0x0000008c02087220 */ /* 0x044fe20000410000 */
[C---:B------:R-:W-:Y:S01]  /*f4b0*/  FMUL.FTZ R9, R2.reuse, R141 ;  /* 0x0000008d02097220 */ /* 0x040fe20000410000 */
[C---:B------:R-:W-:Y:S01]  /*f4c0*/  FMUL.FTZ R16, R2.reuse, R148 ;  /* 0x0000009402107220 */ /* 0x040fe20000410000 */
[----:B------:R-:W-:Y:S01]  /*f4d0*/  FMUL.FTZ R17, R2, R149 ;  /* 0x0000009502117220 */ /* 0x000fe20000410000 */
[C---:B---3--:R-:W-:Y:S01]  /*f4e0*/  FMUL.FTZ R7, R0.reuse, R139 ;  /* 0x0000008b00077220 */ /* 0x048fe20000410000 */
[C---:B------:R-:W-:Y:S01]  /*f4f0*/  FMUL.FTZ R6, R0.reuse, R138 ;  /* 0x0000008a00067220 */ /* 0x040fe20000410000 */
[C---:B------:R-:W-:Y:S01]  /*f500*/  FMUL.FTZ R10, R0.reuse, R142 ;  /* 0x0000008e000a7220 */ /* 0x040fe20000410000 */
[C---:B------:R-:W-:Y:S01]  /*f510*/  FMUL.FTZ R11, R0.reuse, R143 ;  /* 0x0000008f000b7220 */ /* 0x040fe20000410000 */
[--C-:B-----5:R-:W-:Y:S01]  /*f520*/  FFMA.FTZ R4, R173, R3, -R72.reuse ;  /* 0x00000003ad047223 */ /* 0x120fe20000010848 */
[C---:B------:R-:W-:Y:S01]  /*f530*/  FMUL.FTZ R18, R0.reuse, R150 ;  /* 0x0000009600127220 */ /* 0x040fe20000410000 */
[----:B------:R-:W-:Y:S01]  /*f540*/  FMUL.FTZ R19, R0, R151 ;  /* 0x0000009700137220 */ /* 0x000fe20000410000 */
[----:B------:R2:W-:Y:S01]  /*f550*/  MUFU.EX2 R223, R32 ;  /* 0x0000002000df7308 */ /* 0x0005e20000000800 */
[--C-:B-1----:R-:W-:Y:S01]  /*f560*/  FFMA.FTZ R5, R174, R3, -R72.reuse ;  /* 0x00000003ae057223 */ /* 0x102fe20000010848 */
[----:B----4-:R-:W-:Y:S01]  /*f570*/  F2FP.F16.F32.PACK_AB R44, R116, R113 ;  /* 0x00000071742c723e */ /* 0x010fe200000000ff */
[C---:B------:R-:W-:Y:S07]  /*f580*/  FMUL.FTZ R26, R0.reuse, R158 ;  /* 0x0000009e001a7220 */ /* 0x040fee0000410000 */
[----:B------:R1:W-:Y:S01]  /*f590*/  MUFU.EX2 R118, R4 ;  /* 0x0000000400767308 */ /* 0x0003e20000000800 */
[----:B------:R-:W-:Y:S01]  /*f5a0*/  FMUL.FTZ R27, R0, R159 ;  /* 0x0000009f001b7220 */ /* 0x000fe20000410000 */
[C---:B------:R-:W-:Y:S01]  /*f5b0*/  FMUL.FTZ R24, R2.reuse, R156 ;  /* 0x0000009c02187220 */ /* 0x040fe20000410000 */
[----:B------:R-:W-:Y:S07]  /*f5c0*/  FMUL.FTZ R25, R2, R157 ;  /* 0x0000009d02197220 */ /* 0x000fee0000410000 */
[----:B------:R3:W4:Y:S01]  /*f5d0*/  MUFU.EX2 R114, R5 ;  /* 0x0000000500727308 */ /* 0x0007220000000800 */
[C---:B------:R-:W-:Y:S01]  /*f5e0*/  FMUL.FTZ R34, R0.reuse, R166 ;  /* 0x000000a600227220 */ /* 0x040fe20000410000 */
[----:B------:R-:W-:Y:S08]  /*f5f0*/  FMUL.FTZ R35, R0, R167 ;  /* 0x000000a700237220 */ /* 0x000ff00000410000 */
[----:B------:R5:W-:Y:S01]  /*f600*/  MUFU.EX2 R229, R33 ;  /* 0x0000002100e57308 */ /* 0x000be20000000800 */
[-C--:B--2---:R-:W-:Y:S09]  /*f610*/  FFMA.FTZ R32, R182, R3.reuse, -R72 ;  /* 0x00000003b6207223 */ /* 0x084ff20000010848 */
[----:B------:R-:W-:Y:S01]  /*f620*/  MUFU.EX2 R39, R39 ;  /* 0x0000002700277308 */ /* 0x000fe20000000800 */
[-CC-:B-1----:R-:W-:Y:S09]  /*f630*/  FFMA.FTZ R4, R176, R3.reuse, -R70.reuse ;  /* 0x00000003b0047223 */ /* 0x182ff20000010846 */
[----:B------:R1:W-:Y:S01]  /*f640*/  MUFU.EX2 R215, R32 ;  /* 0x0000002000d77308 */ /* 0x0003e20000000800 */
[-C--:B---3--:R-:W-:Y:S01]  /*f650*/  FFMA.FTZ R5, R177, R3.reuse, -R70 ;  /* 0x00000003b1057223 */ /* 0x088fe20000010846 */
[----:B----4-:R-:W-:Y:S08]  /*f660*/  F2FP.F16.F32.PACK_AB R45, R118, R114 ;  /* 0x00000072762d723e */ /* 0x010ff000000000ff */
[----:B------:R2:W-:Y:S01]  /*f670*/  MUFU.EX2 R102, R4 ;  /* 0x0000000400667308 */ /* 0x0005e20000000800 */
[-CC-:B-----5:R-:W-:Y:S09]  /*f680*/  FFMA.FTZ R33, R183, R3.reuse, -R72.reuse ;  /* 0x00000003b7217223 */ /* 0x1a0ff20000010848 */
[----:B------:R3:W4:Y:S10]  /*f690*/  MUFU.EX2 R108, R5 ;  /* 0x00000005006c7308 */ /* 0x0007340000000800 */
[----:B------:R5:W-:Y:S01]  /*f6a0*/  MUFU.EX2 R214, R33 ;  /* 0x0000002100d67308 */ /* 0x000be20000000800 */
[----:B-1----:R-:W-:Y:S09]  /*f6b0*/  FMUL.FTZ R32, R2, R164 ;  /* 0x000000a402207220 */ /* 0x002ff20000410000 */
[----:B------:R-:W-:Y:S01]  /*f6c0*/  MUFU.EX2 R41, R41 ;  /* 0x0000002900297308 */ /* 0x000fe20000000800 */
[-CC-:B--2---:R-:W-:Y:S09]  /*f6d0*/  FFMA.FTZ R4, R168, R3.reuse, -R72.reuse ;  /* 0x00000003a8047223 */ /* 0x184ff20000010848 */
[----:B------:R1:W-:Y:S01]  /*f6e0*/  MUFU.EX2 R104, R4 ;  /* 0x0000000400687308 */ /* 0x0003e20000000800 */
[----:B---3--:R-:W-:Y:S01]  /*f6f0*/  FFMA.FTZ R5, R169, R3, -R72 ;  /* 0x00000003a9057223 */ /* 0x008fe20000010848 */
[----:B----4-:R-:W-:Y:S01]  /*f700*/  F2FP.F16.F32.PACK_AB R46, R102, R108 ;  /* 0x0000006c662e723e */ /* 0x010fe200000000ff */
[C---:B-----5:R-:W-:Y:S07]  /*f710*/  FMUL.FTZ R33, R2.reuse, R165 ;  /* 0x000000a502217220 */ /* 0x060fee0000410000 */
[----:B------:R-:W2:Y:S01]  /*f720*/  MUFU.EX2 R109, R5 ;  /* 0x00000005006d7308 */ /* 0x000ea20000000800 */
[----:B-1----:R-:W-:Y:S01]  /*f730*/  FMUL.FTZ R4, R2, R136 ;  /* 0x0000008802047220 */ /* 0x002fe20000410000 */
[----:B------:R-:W-:Y:S02]  /*f740*/  MOV R136, R30 ;  /* 0x0000001e00887202 */ /* 0x000fe40000000f00 */
[----:B------:R-:W1:Y:S01]  /*f750*/  LDSM.16.MT88.4 R28, [R42] ;  /* 0x000000002a1c783b */ /* 0x000e620000004200 */
[----:B--2---:R-:W-:Y:S01]  /*f760*/  F2FP.F16.F32.PACK_AB R47, R104, R109 ;  /* 0x0000006d682f723e */ /* 0x004fe200000000ff */
[C---:B------:R-:W-:Y:S07]  /*f770*/  FMUL.FTZ R5, R2.reuse, R137 ;  /* 0x0000008902057220 */ /* 0x040fee0000410000 */
        /* <DEDUP_REMOVED lines=12> */
[C---:B-1----:R-:W-:Y:S03]  /*f840*/  HMMA.16816.F32 R20, R44.reuse, R28, R20 ;  /* 0x0000001c2c14723c */ /* 0x042fe60000001814 */
[-C--:B------:R-:W-:Y:S01]  /*f850*/  FFMA.FTZ R28, R178, R3.reuse, -R70 ;  /* 0x00000003b21c7223 */ /* 0x080fe20000010846 */
[--C-:B------:R-:W-:Y:S03]  /*f860*/  FFMA.FTZ R29, R171, R3, -R72.reuse ;  /* 0x00000003ab1d7223 */ /* 0x100fe60000010848 */
[----:B------:R1:W2:Y:S01]  /*f870*/  MUFU.EX2 R227, R28 ;  /* 0x0000001c00e37308 */ /* 0x0002a20000000800 */
[C---:B------:R-:W-:Y:S09]  /*f880*/  HMMA.16816.F32 R24, R44.reuse, R30, R24 ;  /* 0x0000001e2c18723c */ /* 0x040ff20000001818 */
[----:B------:R3:W-:Y:S01]  /*f890*/  MUFU.EX2 R212, R29 ;  /* 0x0000001d00d47308 */ /* 0x0007e20000000800 */
[C---:B------:R-:W-:Y:S01]  /*f8a0*/  FMUL.FTZ R30, R0.reuse, R162 ;  /* 0x000000a2001e7220 */ /* 0x040fe20000410000 */
[----:B------:R-:W-:Y:S01]  /*f8b0*/  FMUL.FTZ R31, R0, R163 ;  /* 0x000000a3001f7220 */ /* 0x000fe20000410000 */
[-C--:B-1----:R-:W-:Y:S01]  /*f8c0*/  FFMA.FTZ R28, R180, R3.reuse, -R72 ;  /* 0x00000003b41c7223 */ /* 0x082fe20000010848 */
[--C-:B---3--:R-:W-:Y:S06]  /*f8d0*/  FFMA.FTZ R29, R181, R3, -R70.reuse ;  /* 0x00000003b51d7223 */ /* 0x108fec0000010846 */
[----:B------:R1:W3:Y:S10]  /*f8e0*/  MUFU.EX2 R213, R28 ;  /* 0x0000001c00d57308 */ /* 0x0002f40000000800 */
[----:B------:R4:W5:Y:S01]  /*f8f0*/  MUFU.EX2 R221, R29 ;  /* 0x0000001d00dd7308 */ /* 0x0009620000000800 */
[C---:B-1----:R-:W-:Y:S01]  /*f900*/  FMUL.FTZ R28, R2.reuse, R160 ;  /* 0x000000a0021c7220 */ /* 0x042fe20000410000 */
[----:B----4-:R-:W-:Y:S07]  /*f910*/  FMUL.FTZ R29, R2, R161 ;  /* 0x000000a1021d7220 */ /* 0x010fee0000410000 */
[C---:B------:R-:W-:Y:S08]  /*f920*/  HMMA.16816.F32 R28, R44.reuse, R48, R28 ;  /* 0x000000302c1c723c */ /* 0x040ff0000000181c */
[----:B------:R-:W-:Y:S01]  /*f930*/  HMMA.16816.F32 R32, R44, R50, R32 ;  /* 0x000000322c20723c */ /* 0x000fe20000001820 */
[----:B------:R-:W1:Y:S02]  /*f940*/  LDSM.16.MT88.4 R48, [R68+0x800] ;  /* 0x000800004430783b */ /* 0x000e640000004200 */
[----:B--2---:R-:W-:Y:S02]  /*f950*/  F2FP.F16.F32.PACK_AB R44, R227, R223 ;  /* 0x000000dfe32c723e */ /* 0x004fe400000000ff */
[----:B---3--:R-:W-:Y:S02]  /*f960*/  F2FP.F16.F32.PACK_AB R45, R213, R212 ;  /* 0x000000d4d52d723e */ /* 0x008fe400000000ff */
[----:B-----5:R-:W-:Y:S02]  /*f970*/  F2FP.F16.F32.PACK_AB R46, R229, R221 ;  /* 0x000000dde52e723e */ /* 0x020fe400000000ff */
[----:B------:R-:W-:Y:S07]  /*f980*/  F2FP.F16.F32.PACK_AB R47, R214, R215 ;  /* 0x000000d7d62f723e */ /* 0x000fee00000000ff */
[C---:B------:R-:W-:Y:S03]  /*f990*/  HMMA.16816.F32 R4, R44.reuse, R52, R4 ;  /* 0x000000342c04723c */ /* 0x040fe60000001804 */
[--C-:B------:R-:W-:Y:S01]  /*f9a0*/  FFMA.FTZ R52, R186, R3, -R70.reuse ;  /* 0x00000003ba347223 */ /* 0x100fe20000010846 */
[----:B------:R-:W-:Y:S03]  /*f9b0*/  MOV R186, R133 ;  /* 0x0000008500ba7202 */ /* 0x000fe60000000f00 */
        /* <DEDUP_REMOVED lines=13> */
[-C--:B---3--:R-:W-:Y:S01]  /*fa90*/  FFMA.FTZ R56, R191, R3.reuse, -R72 ;  /* 0x00000003bf387223 */ /* 0x088fe20000010848 */
[----:B------:R-:W-:Y:S03]  /*faa0*/  MOV R184, R64 ;  /* 0x0000004000b87202 */ /* 0x000fe60000000f00 */
[----:B------:R3:W-:Y:S01]  /*fab0*/  MUFU.EX2 R183, R60 ;  /* 0x0000003c00b77308 */ /* 0x0007e20000000800 */
[C---:B------:R-:W-:Y:S09]  /*fac0*/  HMMA.16816.F32 R24, R44.reuse, R62, R24 ;  /* 0x0000003e2c18723c */ /* 0x040ff20000001818 */
[----:B------:R5:W2:Y:S01]  /*fad0*/  MUFU.EX2 R182, R56 ;  /* 0x0000003800b67308 */ /* 0x000aa20000000800 */
[----:B------:R-:W-:Y:S01]  /*fae0*/  FFMA.FTZ R64, R187, R3, -R70 ;  /* 0x00000003bb407223 */ /* 0x000fe20000010846 */
[----:B------:R-:W-:Y:S08]  /*faf0*/  MOV R191, R67 ;  /* 0x0000004300bf7202 */ /* 0x000ff00000000f00 */
[----:B------:R-:W-:Y:S01]  /*fb00*/  MUFU.EX2 R178, R61 ;  /* 0x0000003d00b27308 */ /* 0x000fe20000000800 */
[C---:B-1----:R-:W-:Y:S09]  /*fb10*/  HMMA.16816.F32 R28, R44.reuse, R48, R28 ;  /* 0x000000302c1c723c */ /* 0x042ff2000000181c */
[----:B------:R-:W1:Y:S01]  /*fb20*/  MUFU.EX2 R180, R64 ;  /* 0x0000004000b47308 */ /* 0x000e620000000800 */
[----:B------:R-:W-:Y:S01]  /*fb30*/  MOV R187, R66 ;  /* 0x0000004200bb7202 */ /* 0x000fe20000000f00 */
[--C-:B---3--:R-:W-:Y:S01]  /*fb40*/  FFMA.FTZ R60, R189, R3, -R72.reuse ;  /* 0x00000003bd3c7223 */ /* 0x108fe20000010848 */
[----:B------:R-:W-:Y:S01]  /*fb50*/  MOV R190, R65 ;  /* 0x0000004100be7202 */ /* 0x000fe20000000f00 */
[----:B------:R-:W-:Y:S01]  /*fb60*/  FFMA.FTZ R65, R199, R3, -R72 ;  /* 0x00000003c7417223 */ /* 0x000fe20000010848 */
[----:B------:R-:W-:Y:S01]  /*fb70*/  HMMA.16816.F32 R32, R44, R50, R32 ;  /* 0x000000322c20723c */ /* 0x000fe20000001820 */
[----:B-----5:R-:W3:Y:S04]  /*fb80*/  LDSM.16.MT88.4 R56, [R43+0xb000] ;  /* 0x00b000002b38783b */ /* 0x020ee80000004200 */
[----:B------:R-:W5:Y:S01]  /*fb90*/  MUFU.EX2 R179, R60 ;  /* 0x0000003c00b37308 */ /* 0x000f620000000800 */
[----:B----4-:R-:W-:Y:S02]  /*fba0*/  F2FP.F16.F32.PACK_AB R44, R185, R181 ;  /* 0x000000b5b92c723e */ /* 0x010fe400000000ff */
[----:B--2---:R-:W-:Y:S07]  /*fbb0*/  F2FP.F16.F32.PACK_AB R45, R182, R177 ;  /* 0x000000b1b62d723e */ /* 0x004fee00000000ff */
[----:B------:R2:W-:Y:S01]  /*fbc0*/  MUFU.EX2 R171, R65 ;  /* 0x0000004100ab7308 */ /* 0x0005e20000000800 */
[----:B------:R-:W-:Y:S02]  /*fbd0*/  MOV R189, R124 ;  /* 0x0000007c00bd7202 */ /* 0x000fe40000000f00 */
[----:B-1----:R-:W-:Y:S01]  /*fbe0*/  F2FP.F16.F32.PACK_AB R46, R180, R183 ;  /* 0x000000b7b42e723e */ /* 0x002fe200000000ff */
[----:B------:R-:W-:Y:S01]  /*fbf0*/  LDSM.16.MT88.4 R48, [R68+0x1000] ;  /* 0x001000004430783b */ /* 0x000fe20000004200 */
[--C-:B------:R-:W-:Y:S01]  /*fc00*/  FFMA.FTZ R64, R194, R3, -R70.reuse ;  /* 0x00000003c2407223 */ /* 0x100fe20000010846 */
[----:B------:R-:W-:Y:S02]  /*fc10*/  MOV R199, R184 ;  /* 0x000000b800c77202 */ /* 0x000fe40000000f00 */
[----:B------:R-:W-:Y:S02]  /*fc20*/  MOV R184, R130 ;  /* 0x0000008200b87202 */ /* 0x000fe40000000f00 */
[----:B------:R1:W-:Y:S01]  /*fc30*/  MUFU.EX2 R175, R64 ;  /* 0x0000004000af7308 */ /* 0x0003e20000000800 */
[----:B-----5:R-:W-:Y:S01]  /*fc40*/  F2FP.F16.F32.PACK_AB R47, R179, R178 ;  /* 0x000000b2b32f723e */ /* 0x020fe200000000ff */
[----:B------:R-:W4:Y:S01]  /*fc50*/  LDSM.16.MT88.4 R60, [R42+0x1000] ;  /* 0x001000002a3c783b */ /* 0x000f220000004200 */
[----:B------:R-:W-:Y:S01]  /*fc60*/  MOV R194, R191 ;  /* 0x000000bf00c27202 */ /* 0x000fe20000000f00 */
[-CC-:B--2---:R-:W-:Y:S01]  /*fc70*/  FFMA.FTZ R65, R193, R3.reuse, -R70.reuse ;  /* 0x00000003c1417223 */ /* 0x184fe20000010846 */
[----:B------:R-:W-:Y:S03]  /*fc80*/  MOV R191, R186 ;  /* 0x000000ba00bf7202 */ /* 0x000fe60000000f00 */
[C---:B------:R-:W-:Y:S02]  /*fc90*/  HMMA.16816.F32 R4, R44.reuse, R52, R4 ;  /* 0x000000342c04723c */ /* 0x040fe40000001804 */
[----:B------:R-:W-:Y:S01]  /*fca0*/  MUFU.EX2 R173, R65 ;  /* 0x0000004100ad7308 */ /* 0x000fe20000000800 */
[-C--:B------:R-:W-:Y:S01]  /*fcb0*/  FFMA.FTZ R52, R192, R3.reuse, -R70 ;  /* 0x00000003c0347223 */ /* 0x080fe20000010846 */
[----:B------:R-:W-:Y:S01]  /*fcc0*/  MOV R186, R136 ;  /* 0x0000008800ba7202 */ /* 0x000fe20000000f00 */
[----:B-1----:R-:W-:Y:S07]  /*fcd0*/  FFMA.FTZ R64, R198, R3, -R72 ;  /* 0x00000003c6407223 */ /* 0x002fee0000010848 */
[----:B------:R1:W2:Y:S01]  /*fce0*/  MUFU.EX2 R176, R52 ;  /* 0x0000003400b07308 */ /* 0x0002a20000000800 */
[C---:B------:R-:W-:Y:S09]  /*fcf0*/  HMMA.16816.F32 R8, R44.reuse, R54, R8 ;  /* 0x000000362c08723c */ /* 0x040ff20000001808 */
[----:B------:R5:W2:Y:S01]  /*fd00*/  MUFU.EX2 R172, R64 ;  /* 0x0000004000ac7308 */ /* 0x000aa20000000800 */
[----:B------:R-:W-:Y:S02]  /*fd10*/  IADD3 R186, PT, PT, R186, -0x100, RZ ;  /* 0xffffff00baba7810 */ /* 0x000fe40007ffe0ff */
[----:B------:R-:W-:Y:S02]  /*fd20*/  MOV R192, R188 ;  /* 0x000000bc00c07202 */ /* 0x000fe40000000f00 */
[----:B------:R-:W-:Y:S01]  /*fd30*/  MOV R188, R131 ;  /* 0x0000008300bc7202 */ /* 0x000fe20000000f00 */
[C---:B---3--:R-:W-:Y:S01]  /*fd40*/  HMMA.16816.F32 R12, R44.reuse, R56, R12 ;  /* 0x000000382c0c723c */ /* 0x048fe2000000180c */
[----:B-1----:R-:W1:Y:S02]  /*fd50*/  LDSM.16.MT88.4 R52, [R69+0xb800] ;  /* 0x00b800004534783b */ /* 0x002e640000004200 */
[----:B------:R-:W-:Y:S02]  /*fd60*/  MOV R198, R119 ;  /* 0x0000007700c67202 */ /* 0x000fe40000000f00 */
[----:B------:R-:W-:Y:S03]  /*fd70*/  MOV R193, R118 ;  /* 0x0000007600c17202 */ /* 0x000fe60000000f00 */
[C---:B------:R-:W-:Y:S01]  /*fd80*/  HMMA.16816.F32 R16, R44.reuse, R58, R16 ;  /* 0x0000003a2c10723c */ /* 0x040fe20000001810 */
[----:B------:R-:W3:Y:S02]  /*fd90*/  LDSM.16.MT88.4 R56, [R43+0xb800] ;  /* 0x00b800002b38783b */ /* 0x000ee40000004200 */
[----:B------:R-:W-:Y:S05]  /*fda0*/  ISETP.GT.AND P0, PT, R188, RZ, PT ;  /* 0x000000ffbc00720c */ /* 0x000fea0003f04270 */
[C---:B----4-:R-:W-:Y:S01]  /*fdb0*/  HMMA.16816.F32 R20, R44.reuse, R60, R20 ;  /* 0x0000003c2c14723c */ /* 0x050fe20000001814 */
[----:B-----5:R-:W4:Y:S02]  /*fdc0*/  LDSM.16.MT88.4 R64, [R42+0x1800] ;  /* 0x001800002a40783b */ /* 0x020f240000004200 */
[-C--:B------:R-:W-:Y:S01]  /*fdd0*/  FFMA.FTZ R61, R195, R3.reuse, -R70 ;  /* 0x00000003c33d7223 */ /* 0x080fe20000010846 */
[-C--:B------:R-:W-:Y:S01]  /*fde0*/  FFMA.FTZ R60, R197, R3.reuse, -R72 ;  /* 0x00000003c53c7223 */ /* 0x080fe20000010848 */
[----:B------:R-:W-:Y:S02]  /*fdf0*/  MOV R197, R102 ;  /* 0x0000006600c57202 */ /* 0x000fe40000000f00 */
[----:B------:R5:W1:Y:S01]  /*fe00*/  MUFU.EX2 R174, R61 ;  /* 0x0000003d00ae7308 */ /* 0x000a620000000800 */
[C---:B------:R-:W-:Y:S09]  /*fe10*/  HMMA.16816.F32 R24, R44.reuse, R62, R24 ;  /* 0x0000003e2c18723c */ /* 0x040ff20000001818 */
[----:B------:R1:W-:Y:S01]  /*fe20*/  MUFU.EX2 R169, R60 ;  /* 0x0000003c00a97308 */ /* 0x0003e20000000800 */
[----:B------:R-:W-:Y:S01]  /*fe30*/  FFMA.FTZ R62, R203, R3, -R70 ;  /* 0x00000003cb3e7223 */ /* 0x000fe20000010846 */
[----:B------:R-:W-:Y:S02]  /*fe40*/  MOV R203, R116 ;  /* 0x0000007400cb7202 */ /* 0x000fe40000000f00 */
[----:B------:R-:W-:Y:S01]  /*fe50*/  MOV R195, R101 ;  /* 0x0000006500c37202 */ /* 0x000fe20000000f00 */
[C---:B------:R-:W-:Y:S05]  /*fe60*/  HMMA.16816.F32 R28, R44.reuse, R48, R28 ;  /* 0x000000302c1c723c */ /* 0x040fea000000181c */
[----:B------:R-:W-:Y:S01]  /*fe70*/  MUFU.EX2 R167, R62 ;  /* 0x0000003e00a77308 */ /* 0x000fe20000000800 */
[----:B-----5:R-:W-:Y:S01]  /*fe80*/  FFMA.FTZ R61, R196, R3, -R72 ;  /* 0x00000003c43d7223 */ /* 0x020fe20000010848 */
[----:B------:R-:W-:Y:S01]  /*fe90*/  MOV R196, R103 ;  /* 0x0000006700c47202 */ /* 0x000fe20000000f00 */
[----:B------:R-:W-:Y:S07]  /*fea0*/  HMMA.16816.F32 R32, R44, R50, R32 ;  /* 0x000000322c20723c */ /* 0x000fee0000001820 */
[----:B------:R-:W5:Y:S01]  /*feb0*/  MUFU.EX2 R170, R61 ;  /* 0x0000003d00aa7308 */ /* 0x000f620000000800 */
[----:B------:R-:W4:Y:S01]  /*fec0*/  LDSM.16.MT88.4 R48, [R68+0x1800] ;  /* 0x001800004430783b */ /* 0x000f220000004200 */
[----:B--2---:R-:W-:Y:S01]  /*fed0*/  F2FP.F16.F32.PACK_AB R44, R175, R176 ;  /* 0x000000b0af2c723e */ /* 0x004fe200000000ff */
[----:B-1----:R-:W-:Y:S01]  /*fee0*/  FFMA.FTZ R60, R200, R3, -R70 ;  /* 0x00000003c83c7223 */ /* 0x002fe20000010846 */
[----:B------:R-:W-:Y:S02]  /*fef0*/  F2FP.F16.F32.PACK_AB R45, R172, R171 ;  /* 0x000000abac2d723e */ /* 0x000fe400000000ff */
[----:B------:R-:W-:Y:S04]  /*ff00*/  F2FP.F16.F32.PACK_AB R46, R174, R173 ;  /* 0x000000adae2e723e */ /* 0x000fe800000000ff */
[----:B------:R1:W-:Y:S01]  /*ff10*/  MUFU.EX2 R168, R60 ;  /* 0x0000003c00a87308 */ /* 0x0003e20000000800 */
[----:B------:R-:W-:Y:S02]  /*ff20*/  MOV R200, R99 ;  /* 0x0000006300c87202 */ /* 0x000fe40000000f00 */
[----:B-----5:R-:W-:Y:S01]  /*ff30*/  F2FP.F16.F32.PACK_AB R47, R170, R169 ;  /* 0x000000a9aa2f723e */ /* 0x020fe200000000ff */
[----:B------:R-:W-:Y:S01]  /*ff40*/  FFMA.FTZ R61, R206, R3, -R72 ;  /* 0x00000003ce3d7223 */ /* 0x000fe20000010848 */
[----:B------:R-:W-:Y:S05]  /*ff50*/  MOV R206, R117 ;  /* 0x0000007500ce7202 */ /* 0x000fea0000000f00 */
[----:B------:R-:W-:Y:S01]  /*ff60*/  MUFU.EX2 R161, R61 ;  /* 0x0000003d00a17308 */ /* 0x000fe20000000800 */
[C---:B------:R-:W-:Y:S03]  /*ff70*/  HMMA.16816.F32 R4, R44.reuse, R52, R4 ;  /* 0x000000342c04723c */ /* 0x040fe60000001804 */
[-C--:B------:R-:W-:Y:S01]  /*ff80*/  FFMA.FTZ R52, R202, R3.reuse, -R70 ;  /* 0x00000003ca347223 */ /* 0x080fe20000010846 */
[-C--:B-1----:R-:W-:Y:S01]  /*ff90*/  FFMA.FTZ R60, R205, R3.reuse, -R72 ;  /* 0x00000003cd3c7223 */ /* 0x082fe20000010848 */
[----:B------:R-:W-:Y:S04]  /*ffa0*/  MOV R202, R104 ;  /* 0x0000006800ca7202 */ /* 0x000fe80000000f00 */
[----:B------:R1:W-:Y:S01]  /*ffb0*/  MUFU.EX2 R165, R52 ;  /* 0x0000003400a57308 */ /* 0x0003e20000000800 */
[C---:B------:R-:W-:Y:S09]  /*ffc0*/  HMMA.16816.F32 R8, R44.reuse, R54, R8 ;  /* 0x000000362c08723c */ /* 0x040ff20000001808 */
[----:B------:R2:W-:Y:S01]  /*ffd0*/  MUFU.EX2 R164, R60 ;  /* 0x0000003c00a47308 */ /* 0x0005e20000000800 */
[----:B------:R-:W-:Y:S01]  /*ffe0*/  MOV R205, R114 ;  /* 0x0000007200cd7202 */ /* 0x000fe20000000f00 */
[C---:B---3--:R-:W-:Y:S03]  /*fff0*/  HMMA.16816.F32 R12, R44.reuse, R56, R12 ;  /* 0x000000382c0c723c */ /* 0x048fe6000000180c */
[-C--:B------:R-:W-:Y:S01]  /*10000*/  FFMA.FTZ R56, R201, R3.reuse, -R70 ;  /* 0x00000003c9387223 */ /* 0x080fe20000010846 */
[----:B------:R-:W-:Y:S01]  /*10010*/  FFMA.FTZ R57, R204, R3, -R72 ;  /* 0x00000003cc397223 */ /* 0x000fe20000010848 */
[----:B-1----:R-:W1:Y:S01]  /*10020*/  LDSM.16.MT88.4 R52, [R69+0xc000] ;  /* 0x00c000004534783b */ /* 0x002e620000004200 */
[----:B------:R-:W-:Y:S02]  /*10030*/  MOV R204, R108 ;  /* 0x0000006c00cc7202 */ /* 0x000fe40000000f00 */
[----:B------:R3:W5:Y:S01]  /*10040*/  MUFU.EX2 R166, R56 ;  /* 0x0000003800a67308 */ /* 0x0007620000000800 */
[C---:B------:R-:W-:Y:S09]  /*10050*/  HMMA.16816.F32 R16, R44.reuse, R58, R16 ;  /* 0x0000003a2c10723c */ /* 0x040ff20000001810 */
[----:B------:R-:W-:Y:S01]  /*10060*/  MUFU.EX2 R162, R57 ;  /* 0x0000003900a27308 */ /* 0x000fe20000000800 */
[----:B------:R-:W-:Y:S01]  /*10070*/  MOV R201, R105 ;  /* 0x0000006900c97202 */ /* 0x000fe20000000f00 */
[----:B--2---:R-:W-:Y:S01]  /*10080*/  LDSM.16.MT88.4 R60, [R42+0x2000] ;  /* 0x002000002a3c783b */ /* 0x004fe20000004200 */
[C---:B----4-:R-:W-:Y:S03]  /*10090*/  HMMA.16816.F32 R20, R44.reuse, R64, R20 ;  /* 0x000000402c14723c */ /* 0x050fe60000001814 */
[-C--:B------:R-:W-:Y:S01]  /*100a0*/  FFMA.FTZ R64, R210, R3.reuse, -R70 ;  /* 0x00000003d2407223 */ /* 0x080fe20000010846 */
[-CC-:B------:R-:W-:Y:S01]  /*100b0*/  FFMA.FTZ R65, R219, R3.reuse, -R72.reuse ;  /* 0x00000003db417223 */ /* 0x180fe20000010848 */
[--C-:B---3--:R-:W-:Y:S01]  /*100c0*/  FFMA.FTZ R56, R207, R3, -R72.reuse ;  /* 0x00000003cf387223 */ /* 0x108fe20000010848 */
[----:B------:R-:W-:Y:S01]  /*100d0*/  MOV R210, R100 ;  /* 0x0000006400d27202 */ /* 0x000fe20000000f00 */
[----:B------:R2:W-:Y:S01]  /*100e0*/  MUFU.EX2 R160, R64 ;  /* 0x0000004000a07308 */ /* 0x0005e20000000800 */
[C---:B------:R-:W-:Y:S09]  /*100f0*/  HMMA.16816.F32 R24, R44.reuse, R66, R24 ;  /* 0x000000422c18723c */ /* 0x040ff20000001818 */
[----:B------:R3:W4:Y:S01]  /*10100*/  MUFU.EX2 R163, R56 ;  /* 0x0000003800a37308 */ /* 0x0007220000000800 */
[----:B------:R-:W-:Y:S02]  /*10110*/  MOV R219, R96 ;  /* 0x0000006000db7202 */ /* 0x000fe40000000f00 */
[----:B------:R-:W-:Y:S07]  /*10120*/  MOV R207, R109 ;  /* 0x0000006d00cf7202 */ /* 0x000fee0000000f00 */
[----:B------:R1:W-:Y:S01]  /*10130*/  MUFU.EX2 R154, R65 ;  /* 0x00000041009a7308 */ /* 0x0003e20000000800 */
[C---:B------:R-:W-:Y:S03]  /*10140*/  HMMA.16816.F32 R28, R44.reuse, R48, R28 ;  /* 0x000000302c1c723c */ /* 0x040fe6000000181c */
[----:B--2---:R-:W-:Y:S01]  /*10150*/  FFMA.FTZ R64, R218, R3, -R72 ;  /* 0x00000003da407223 */ /* 0x004fe20000010848 */
[----:B------:R-:W-:Y:S04]  /*10160*/  MOV R218, R94 ;  /* 0x0000005e00da7202 */ /* 0x000fe80000000f00 */
[----:B------:R-:W-:Y:S01]  /*10170*/  HMMA.16816.F32 R32, R44, R50, R32 ;  /* 0x000000322c20723c */ /* 0x000fe20000001820 */
[----:B---3--:R-:W2:Y:S01]  /*10180*/  LDSM.16.MT88.4 R56, [R43+0xc000] ;  /* 0x00c000002b38783b */ /* 0x008ea20000004200 */
[----:B------:R-:W-:Y:S01]  /*10190*/  MUFU.EX2 R153, R64 ;  /* 0x0000004000997308 */ /* 0x000fe20000000800 */
[----:B-----5:R-:W-:Y:S02]  /*101a0*/  F2FP.F16.F32.PACK_AB R44, R166, R165 ;  /* 0x000000a5a62c723e */ /* 0x020fe400000000ff */
[----:B----4-:R-:W-:Y:S01]  /*101b0*/  F2FP.F16.F32.PACK_AB R45, R163, R162 ;  /* 0x000000a2a32d723e */ /* 0x010fe200000000ff */
[--C-:B-1----:R-:W-:Y:S01]  /*101c0*/  FFMA.FTZ R65, R209, R3, -R70.reuse ;  /* 0x00000003d1417223 */ /* 0x102fe20000010846 */
[----:B------:R-:W-:Y:S02]  /*101d0*/  F2FP.F16.F32.PACK_AB R46, R167, R168 ;  /* 0x000000a8a72e723e */ /* 0x000fe400000000ff */
[----:B------:R-:W-:Y:S01]  /*101e0*/  F2FP.F16.F32.PACK_AB R47, R164, R161 ;  /* 0x000000a1a42f723e */ /* 0x000fe200000000ff */
[----:B------:R-:W1:Y:S02]  /*101f0*/  LDSM.16.MT88.4 R48, [R68+0x2000] ;  /* 0x002000004430783b */ /* 0x000e640000004200 */
[----:B------:R3:W-:Y:S01]  /*10200*/  MUFU.EX2 R158, R65 ;  /* 0x00000041009e7308 */ /* 0x0007e20000000800 */
[----:B------:R-:W-:Y:S02]  /*10210*/  MOV R209, R187 ;  /* 0x000000bb00d17202 */ /* 0x000fe40000000f00 */
[----:B------:R-:W-:Y:S01]  /*10220*/  MOV R187, R127 ;  /* 0x0000007f00bb7202 */ /* 0x000fe20000000f00 */
[C---:B------:R-:W-:Y:S03]  /*10230*/  HMMA.16816.F32 R4, R44.reuse, R52, R4 ;  /* 0x000000342c04723c */ /* 0x040fe60000001804 */
[--C-:B------:R-:W-:Y:S01]  /*10240*/  FFMA.FTZ R52, R208, R3, -R70.reuse ;  /* 0x00000003d0347223 */ /* 0x100fe20000010846 */
[----:B------:R-:W-:Y:S03]  /*10250*/  MOV R208, R113 ;  /* 0x0000007100d07202 */ /* 0x000fe60000000f00 */
        /* <DEDUP_REMOVED lines=21> */
[-C--:B---3--:R-:W-:Y:S01]  /*103b0*/  FFMA.FTZ R60, R220, R3.reuse, -R70 ;  /* 0x00000003dc3c7223 */ /* 0x088fe20000010846 */
        /* <DEDUP_REMOVED lines=35> */
[--C-:B------:R-:W-:Y:S01]  /*105f0*/  FFMA.FTZ R65, R243, R3, -R70.reuse ;  /* 0x00000003f3417223 */ /* 0x100fe20000010846 */
        /* <DEDUP_REMOVED lines=22> */
[-C--:B----4-:R-:W-:Y:S01]  /*10760*/  FFMA.FTZ R61, R246, R3.reuse, -R72 ;  /* 0x00000003f63d7223 */ /* 0x090fe20000010848 */
        /* <DEDUP_REMOVED lines=22> */
[C---:B------:R-:W-:Y:S03]  /*108d0*/  HMMA.16816.F32 R16, R44.reuse, R58, R16 ;  /* 0x0000003a2c10723c */ /* 0x040fe60000001810 */
[----:B---3--:R-:W-:Y:S05]  /*108e0*/  LDSM.16.MT88.4 R60, [R42+0x4000] ;  /* 0x004000002a3c783b */ /* 0x008fea0000004200 */
[C---:B------:R-:W-:Y:S03]  /*108f0*/  HMMA.16816.F32 R20, R44.reuse, R64, R20 ;  /* 0x000000402c14723c */ /* 0x040fe60000001814 */
[-C--:B------:R-:W-:Y:S01]  /*10900*/  FFMA.FTZ R64, R77, R3.reuse, -R70 ;  /* 0x000000034d407223 */ /* 0x080fe20000010846 */
[-CC-:B------:R-:W-:Y:S01]  /*10910*/  FFMA.FTZ R65, R78, R3.reuse, -R72.reuse ;  /* 0x000000034e417223 */ /* 0x180fe20000010848 */
[-CC-:B--2---:R-:W-:Y:S01]  /*10920*/  FFMA.FTZ R56, R190, R3.reuse, -R72.reuse ;  /* 0x00000003be387223 */ /* 0x184fe20000010848 */
[----:B------:R-:W-:Y:S01]  /*10930*/  MOV R190, R126 ;  /* 0x0000007e00be7202 */ /* 0x000fe20000000f00 */
[----:B------:R2:W-:Y:S01]  /*10940*/  MUFU.EX2 R119, R64 ;  /* 0x0000004000777308 */ /* 0x0005e20000000800 */
[C---:B------:R-:W-:Y:S09]  /*10950*/  HMMA.16816.F32 R24, R44.reuse, R66, R24 ;  /* 0x000000422c18723c */ /* 0x040ff20000001818 */
[----:B------:R-:W-:Y:S10]  /*10960*/  MUFU.EX2 R126, R57 ;  /* 0x00000039007e7308 */ /* 0x000ff40000000800 */
[----:B------:R-:W3:Y:S01]  /*10970*/  MUFU.EX2 R124, R56 ;  /* 0x00000038007c7308 */ /* 0x000ee20000000800 */
[C---:B----4-:R-:W-:Y:S09]  /*10980*/  HMMA.16816.F32 R28, R44.reuse, R48, R28 ;  /* 0x000000302c1c723c */ /* 0x050ff2000000181c */
[----:B------:R4:W-:Y:S01]  /*10990*/  MUFU.EX2 R114, R65 ;  /* 0x0000004100727308 */ /* 0x0009e20000000800 */
[----:B--2---:R-:W-:Y:S01]  /*109a0*/  FFMA.FTZ R64, R79, R3, -R72 ;  /* 0x000000034f407223 */ /* 0x004fe20000010848 */
[----:B------:R-:W-:Y:S01]  /*109b0*/  HMMA.16816.F32 R32, R44, R50, R32 ;  /* 0x000000322c20723c */ /* 0x000fe20000001820 */
[----:B------:R-:W-:Y:S07]  /*109c0*/  LDSM.16.MT88.4 R48, [R68+0x4000] ;  /* 0x004000004430783b */ /* 0x000fee0000004200 */
[----:B------:R-:W-:Y:S01]  /*109d0*/  MUFU.EX2 R113, R64 ;  /* 0x0000004000717308 */ /* 0x000fe20000000800 */
[----:B-----5:R-:W-:Y:S02]  /*109e0*/  F2FP.F16.F32.PACK_AB R44, R132, R133 ;  /* 0x00000085842c723e */ /* 0x020fe400000000ff */
[----:B---3--:R-:W-:Y:S02]  /*109f0*/  F2FP.F16.F32.PACK_AB R45, R124, R126 ;  /* 0x0000007e7c2d723e */ /* 0x008fe400000000ff */
[----:B------:R-:W-:Y:S01]  /*10a00*/  F2FP.F16.F32.PACK_AB R46, R131, R136 ;  /* 0x00000088832e723e */ /* 0x000fe200000000ff */
[----:B------:R-:W2:Y:S01]  /*10a10*/  LDSM.16.MT88.4 R56, [R43+0xe000] ;  /* 0x00e000002b38783b */ /* 0x000ea20000004200 */
[----:B------:R-:W-:Y:S01]  /*10a20*/  F2FP.F16.F32.PACK_AB R47, R130, R127 ;  /* 0x0000007f822f723e */ /* 0x000fe200000000ff */
[-CC-:B----4-:R-:W-:Y:S04]  /*10a30*/  FFMA.FTZ R65, R80, R3.reuse, -R70.reuse ;  /* 0x0000000350417223 */ /* 0x190fe80000010846 */
[----:B------:R3:W-:Y:S02]  /*10a40*/  MUFU.EX2 R116, R65 ;  /* 0x0000004100747308 */ /* 0x0007e40000000800 */
[C---:B-1----:R-:W-:Y:S03]  /*10a50*/  HMMA.16816.F32 R4, R44.reuse, R52, R4 ;  /* 0x000000342c04723c */ /* 0x042fe60000001804 */
[-CC-:B------:R-:W-:Y:S05]  /*10a60*/  FFMA.FTZ R52, R76, R3.reuse, -R70.reuse ;  /* 0x000000034c347223 */ /* 0x180fea0000010846 */
[----:B------:R1:W4:Y:S01]  /*10a70*/  MUFU.EX2 R117, R52 ;  /* 0x0000003400757308 */ /* 0x0003220000000800 */
[C---:B------:R-:W-:Y:S01]  /*10a80*/  HMMA.16816.F32 R8, R44.reuse, R54, R8 ;  /* 0x000000362c08723c */ /* 0x040fe20000001808 */
[----:B---3--:R-:W-:Y:S08]  /*10a90*/  LDSM.16.MT88.4 R64, [R42+0x4800] ;  /* 0x004800002a40783b */ /* 0x008ff00000004200 */
[----:B-1----:R-:W1:Y:S01]  /*10aa0*/  LDSM.16.MT88.4 R52, [R69+0xe800] ;  /* 0x00e800004534783b */ /* 0x002e620000004200 */
[C---:B--2---:R-:W-:Y:S08]  /*10ab0*/  HMMA.16816.F32 R12, R44.reuse, R56, R12 ;  /* 0x000000382c0c723c */ /* 0x044ff0000000180c */
[C---:B------:R-:W-:Y:S01]  /*10ac0*/  HMMA.16816.F32 R16, R44.reuse, R58, R16 ;  /* 0x0000003a2c10723c */ /* 0x040fe20000001810 */
[----:B------:R-:W2:Y:S07]  /*10ad0*/  LDSM.16.MT88.4 R56, [R43+0xe800] ;  /* 0x00e800002b38783b */ /* 0x000eae0000004200 */
[C---:B------:R-:W-:Y:S03]  /*10ae0*/  HMMA.16816.F32 R20, R44.reuse, R60, R20 ;  /* 0x0000003c2c14723c */ /* 0x040fe60000001814 */
[-C--:B------:R-:W-:Y:S01]  /*10af0*/  FFMA.FTZ R61, R81, R3.reuse, -R70 ;  /* 0x00000003513d7223 */ /* 0x080fe20000010846 */
[-C--:B------:R-:W-:Y:S03]  /*10b00*/  FFMA.FTZ R60, R82, R3.reuse, -R72 ;  /* 0x00000003523c7223 */ /* 0x080fe60000010848 */
[----:B------:R3:W5:Y:S01]  /*10b10*/  MUFU.EX2 R118, R61 ;  /* 0x0000003d00767308 */ /* 0x0007620000000800 */
[C---:B------:R-:W-:Y:S09]  /*10b20*/  HMMA.16816.F32 R24, R44.reuse, R62, R24 ;  /* 0x0000003e2c18723c */ /* 0x040ff20000001818 */
[----:B------:R1:W-:Y:S01]  /*10b30*/  MUFU.EX2 R109, R60 ;  /* 0x0000003c006d7308 */ /* 0x0003e20000000800 */
[-C--:B------:R-:W-:Y:S01]  /*10b40*/  FFMA.FTZ R62, R89, R3.reuse, -R70 ;  /* 0x00000003593e7223 */ /* 0x080fe20000010846 */
[C---:B------:R-:W-:Y:S08]  /*10b50*/  HMMA.16816.F32 R28, R44.reuse, R48, R28 ;  /* 0x000000302c1c723c */ /* 0x040ff0000000181c */
[----:B------:R-:W-:Y:S01]  /*10b60*/  MUFU.EX2 R104, R62 ;  /* 0x0000003e00687308 */ /* 0x000fe20000000800 */
[----:B---3--:R-:W-:Y:S01]  /*10b70*/  FFMA.FTZ R61, R83, R3, -R72 ;  /* 0x00000003533d7223 */ /* 0x008fe20000010848 */
[----:B------:R-:W-:Y:S08]  /*10b80*/  HMMA.16816.F32 R32, R44, R50, R32 ;  /* 0x000000322c20723c */ /* 0x000ff00000001820 */
[----:B------:R-:W3:Y:S01]  /*10b90*/  MUFU.EX2 R108, R61 ;  /* 0x0000003d006c7308 */ /* 0x000ee20000000800 */
[----:B------:R-:W2:Y:S01]  /*10ba0*/  LDSM.16.MT88.4 R48, [R68+0x4800] ;  /* 0x004800004430783b */ /* 0x000ea20000004200 */
[----:B----4-:R-:W-:Y:S01]  /*10bb0*/  F2FP.F16.F32.PACK_AB R44, R119, R117 ;  /* 0x00000075772c723e */ /* 0x010fe200000000ff */
[----:B-1----:R-:W-:Y:S01]  /*10bc0*/  FFMA.FTZ R60, R88, R3, -R70 ;  /* 0x00000003583c7223 */ /* 0x002fe20000010846 */
[----:B------:R-:W-:Y:S02]  /*10bd0*/  F2FP.F16.F32.PACK_AB R45, R113, R114 ;  /* 0x00000072712d723e */ /* 0x000fe400000000ff */
[----:B-----5:R-:W-:Y:S04]  /*10be0*/  F2FP.F16.F32.PACK_AB R46, R118, R116 ;  /* 0x00000074762e723e */ /* 0x020fe800000000ff */
[----:B------:R1:W-:Y:S01]  /*10bf0*/  MUFU.EX2 R102, R60 ;  /* 0x0000003c00667308 */ /* 0x0003e20000000800 */
[----:B---3--:R-:W-:Y:S01]  /*10c00*/  F2FP.F16.F32.PACK_AB R47, R108, R109 ;  /* 0x0000006d6c2f723e */ /* 0x008fe200000000ff */
[-C--:B------:R-:W-:Y:S08]  /*10c10*/  FFMA.FTZ R61, R90, R3.reuse, -R72 ;  /* 0x000000035a3d7223 */ /* 0x080ff00000010848 */
[----:B------:R-:W-:Y:S01]  /*10c20*/  MUFU.EX2 R99, R61 ;  /* 0x0000003d00637308 */ /* 0x000fe20000000800 */
[C---:B------:R-:W-:Y:S03]  /*10c30*/  HMMA.16816.F32 R4, R44.reuse, R52, R4 ;  /* 0x000000342c04723c */ /* 0x040fe60000001804 */
[-C--:B------:R-:W-:Y:S01]  /*10c40*/  FFMA.FTZ R52, R84, R3.reuse, -R70 ;  /* 0x0000000354347223 */ /* 0x080fe20000010846 */
[-CC-:B-1----:R-:W-:Y:S05]  /*10c50*/  FFMA.FTZ R60, R91, R3.reuse, -R72.reuse ;  /* 0x000000035b3c7223 */ /* 0x182fea0000010848 */
        /* <DEDUP_REMOVED lines=9> */
[----:B------:R2:W4:Y:S01]  /*10cf0*/  MUFU.EX2 R105, R56 ;  /* 0x0000003800697308 */ /* 0x0005220000000800 */
[----:B---3--:R-:W-:Y:S01]  /*10d00*/  LDSM.16.MT88.4 R60, [R42+0x5000] ;  /* 0x005000002a3c783b */ /* 0x008fe20000004200 */
[C---:B------:R-:W-:Y:S07]  /*10d10*/  HMMA.16816.F32 R20, R44.reuse, R64, R20 ;  /* 0x000000402c14723c */ /* 0x040fee0000001814 */
[----:B------:R-:W3:Y:S01]  /*10d20*/  LDL.LU R65, [R1+0x2c] ;  /* 0x00002c0001417983 */ /* 0x000ee20000300800 */
[C---:B------:R-:W-:Y:S03]  /*10d30*/  HMMA.16816.F32 R24, R44.reuse, R66, R24 ;  /* 0x000000422c18723c */ /* 0x040fe60000001818 */
[----:B------:R-:W5:Y:S01]  /*10d40*/  LDL.LU R64, [R1+0x28] ;  /* 0x0000280001407983 */ /* 0x000f620000300800 */
[----:B--2---:R-:W-:Y:S04]  /*10d50*/  FFMA.FTZ R56, R87, R3, -R72 ;  /* 0x0000000357387223 */ /* 0x004fe80000010848 */
[----:B------:R-:W2:Y:S01]  /*10d60*/  MUFU.EX2 R100, R56 ;  /* 0x0000003800647308 */ /* 0x000ea20000000800 */
[C---:B------:R-:W-:Y:S08]  /*10d70*/  HMMA.16816.F32 R28, R44.reuse, R48, R28 ;  /* 0x000000302c1c723c */ /* 0x040ff0000000181c */
[----:B------:R-:W-:Y:S01]  /*10d80*/  HMMA.16816.F32 R32, R44, R50, R32 ;  /* 0x000000322c20723c */ /* 0x000fe20000001820 */
[----:B------:R-:W-:Y:S02]  /*10d90*/  LDSM.16.MT88.4 R48, [R68+0x5000] ;  /* 0x005000004430783b */ /* 0x000fe40000004200 */
[----:B----4-:R-:W-:Y:S02]  /*10da0*/  F2FP.F16.F32.PACK_AB R44, R105, R103 ;  /* 0x00000067692c723e */ /* 0x010fe400000000ff */
        /* <DEDUP_REMOVED lines=16> */
[----:B------:R-:W-:Y:S02]  /*10eb0*/  MOV R210, R205 ;  /* 0x000000cd00d27202 */ /* 0x000fe40000000f00 */
[----:B------:R-:W-:Y:S01]  /*10ec0*/  MOV R205, R193 ;  /* 0x000000c100cd7202 */ /* 0x000fe20000000f00 */
[C---:B------:R-:W-:Y:S03]  /*10ed0*/  HMMA.16816.F32 R20, R44.reuse, R60, R20 ;  /* 0x0000003c2c14723c */ /* 0x040fe60000001814 */
[-CC-:B------:R-:W-:Y:S01]  /*10ee0*/  FFMA.FTZ R60, R218, R3.reuse, -R70.reuse ;  /* 0x00000003da3c7223 */ /* 0x180fe20000010846 */
[----:B------:R-:W-:Y:S01]  /*10ef0*/  MOV R193, R198 ;  /* 0x000000c600c17202 */ /* 0x000fe20000000f00 */
[----:B------:R-:W-:Y:S01]  /*10f00*/  FFMA.FTZ R61, R97, R3, -R70 ;  /* 0x00000003613d7223 */ /* 0x000fe20000010846 */
[----:B------:R-:W-:Y:S01]  /*10f10*/  MOV R198, R95 ;  /* 0x0000005f00c67202 */ /* 0x000fe20000000f00 */
[----:B------:R2:W-:Y:S01]  /*10f20*/  MUFU.EX2 R97, R60 ;  /* 0x0000003c00617308 */ /* 0x0005e20000000800 */
[C---:B------:R-:W-:Y:S09]  /*10f30*/  HMMA.16816.F32 R24, R44.reuse, R62, R24 ;  /* 0x0000003e2c18723c */ /* 0x040ff20000001818 */
[----:B------:R4:W1:Y:S01]  /*10f40*/  MUFU.EX2 R95, R57 ;  /* 0x00000039005f7308 */ /* 0x0008620000000800 */
[C---:B------:R-:W-:Y:S03]  /*10f50*/  HMMA.16816.F32 R28, R44.reuse, R48, R28 ;  /* 0x000000302c1c723c */ /* 0x040fe6000000181c */
[-CC-:B--2---:R-:W-:Y:S06]  /*10f60*/  FFMA.FTZ R60, R98, R3.reuse, -R72.reuse ;  /* 0x00000003623c7223 */ /* 0x184fec0000010848 */
[----:B------:R2:W2:Y:S01]  /*10f70*/  MUFU.EX2 R98, R61 ;  /* 0x0000003d00627308 */ /* 0x0004a20000000800 */
[----:B------:R-:W-:Y:S01]  /*10f80*/  HMMA.16816.F32 R32, R44, R50, R32 ;  /* 0x000000322c20723c */ /* 0x000fe20000001820 */
[----:B------:R-:W-:Y:S02]  /*10f90*/  LDSM.16.MT88.4 R48, [R68+0x5800] ;  /* 0x005800004430783b */ /* 0x000fe40000004200 */
[-CC-:B----4-:R-:W-:Y:S06]  /*10fa0*/  FFMA.FTZ R57, R209, R3.reuse, -R72.reuse ;  /* 0x00000003d1397223 */ /* 0x190fec0000010848 */
[----:B------:R-:W-:Y:S01]  /*10fb0*/  MUFU.EX2 R90, R60 ;  /* 0x0000003c005a7308 */ /* 0x000fe20000000800 */
[----:B-1----:R-:W-:Y:S09]  /*10fc0*/  F2FP.F16.F32.PACK_AB R44, R95, R94 ;  /* 0x0000005e5f2c723e */ /* 0x002ff200000000ff */
[----:B------:R1:W4:Y:S01]  /*10fd0*/  MUFU.EX2 R91, R57 ;  /* 0x00000039005b7308 */ /* 0x0003220000000800 */
[----:B--2---:R-:W-:Y:S01]  /*10fe0*/  FFMA.FTZ R61, R219, R3, -R72 ;  /* 0x00000003db3d7223 */ /* 0x004fe20000010848 */
[----:B------:R-:W-:Y:S08]  /*10ff0*/  F2FP.F16.F32.PACK_AB R46, R98, R97 ;  /* 0x00000061622e723e */ /* 0x000ff000000000ff */
[----:B------:R-:W2:Y:S01]  /*11000*/  MUFU.EX2 R93, R61 ;  /* 0x0000003d005d7308 */ /* 0x000ea20000000800 */
[----:B-1----:R-:W1:Y:S01]  /*11010*/  LDSM.16.MT88.4 R56, [R43+0xf800] ;  /* 0x00f800002b38783b */ /* 0x002e620000004200 */
[----:B----4-:R-:W-:Y:S02]  /*11020*/  F2FP.F16.F32.PACK_AB R45, R91, R92 ;  /* 0x0000005c5b2d723e */ /* 0x010fe400000000ff */
[----:B--2---:R-:W-:Y:S05]  /*11030*/  F2FP.F16.F32.PACK_AB R47, R93, R90 ;  /* 0x0000005a5d2f723e */ /* 0x004fea00000000ff */
[----:B------:R-:W2:Y:S02]  /*11040*/  LDSM.16.MT88.4 R60, [R42+0x5800] ;  /* 0x005800002a3c783b */ /* 0x000ea40000004200 */
[C---:B------:R-:W-:Y:S03]  /*11050*/  HMMA.16816.F32 R4, R44.reuse, R52, R4 ;  /* 0x000000342c04723c */ /* 0x040fe60000001804 */
[-C--:B------:R-:W-:Y:S04]  /*11060*/  FFMA.FTZ R52, R206, R3.reuse, -R70 ;  /* 0x00000003ce347223 */ /* 0x080fe80000010846 */
[----:B------:R4:W-:Y:S01]  /*11070*/  MUFU.EX2 R89, R52 ;  /* 0x0000003400597308 */ /* 0x0009e20000000800 */
[C---:B------:R-:W-:Y:S03]  /*11080*/  HMMA.16816.F32 R8, R44.reuse, R54, R8 ;  /* 0x000000362c08723c */ /* 0x040fe60000001808 */
[-C--:B----4-:R-:W-:Y:S05]  /*11090*/  FFMA.FTZ R52, R201, R3.reuse, -R72 ;  /* 0x00000003c9347223 */ /* 0x090fea0000010848 */
[C---:B-1----:R-:W-:Y:S01]  /*110a0*/  HMMA.16816.F32 R12, R44.reuse, R56, R12 ;  /* 0x000000382c0c723c */ /* 0x042fe2000000180c */
[----:B------:R-:W-:Y:S07]  /*110b0*/  MUFU.EX2 R85, R52 ;  /* 0x0000003400557308 */ /* 0x000fee0000000800 */
[C---:B------:R-:W-:Y:S08]  /*110c0*/  HMMA.16816.F32 R16, R44.reuse, R58, R16 ;  /* 0x0000003a2c10723c */ /* 0x040ff00000001810 */
[C---:B--2---:R-:W-:Y:S08]  /*110d0*/  HMMA.16816.F32 R20, R44.reuse, R60, R20 ;  /* 0x0000003c2c14723c */ /* 0x044ff00000001814 */
[C---:B------:R-:W-:Y:S03]  /*110e0*/  HMMA.16816.F32 R24, R44.reuse, R62, R24 ;  /* 0x0000003e2c18723c */ /* 0x040fe60000001818 */
[-CC-:B------:R-:W-:Y:S04]  /*110f0*/  FFMA.FTZ R62, R198, R3.reuse, -R70.reuse ;  /* 0x00000003c63e7223 */ /* 0x180fe80000010846 */
[----:B------:R1:W-:Y:S01]  /*11100*/  MUFU.EX2 R81, R62 ;  /* 0x0000003e00517308 */ /* 0x0003e20000000800 */
[C---:B------:R-:W-:Y:S08]  /*11110*/  HMMA.16816.F32 R28, R44.reuse, R48, R28 ;  /* 0x000000302c1c723c */ /* 0x040ff0000000181c */
[----:B------:R-:W-:Y:S01]  /*11120*/  HMMA.16816.F32 R32, R44, R50, R32 ;  /* 0x000000322c20723c */ /* 0x000fe20000001820 */
[----:B------:R-:W-:Y:S02]  /*11130*/  LDSM.16.MT88.4 R48, [R42+0x6000] ;  /* 0x006000002a30783b */ /* 0x000fe40000004200 */
[----:B-1----:R-:W-:Y:S04]  /*11140*/  FFMA.FTZ R62, R112, R3, -R70 ;  /* 0x00000003703e7223 */ /* 0x002fe80000010846 */
[----:B------:R-:W-:Y:S01]  /*11150*/  MUFU.EX2 R77, R62 ;  /* 0x0000003e004d7308 */ /* 0x000fe20000000800 */
[----:B---3--:R-:W-:Y:S04]  /*11160*/  FFMA.FTZ R0, R0, R65, R210 ;  /* 0x0000004100007223 */ /* 0x008fe800000100d2 */
[----:B------:R-:W-:Y:S01]  /*11170*/  FADD.FTZ R0, R205, R0 ;  /* 0x00000000cd007221 */ /* 0x000fe20000010000 */
[----:B-----5:R-:W-:Y:S03]  /*11180*/  FFMA.FTZ R2, R2, R64, R208 ;  /* 0x0000004002027223 */ /* 0x020fe600000100d0 */
[----:B------:R-:W-:Y:S01]  /*11190*/  FADD.FTZ R0, R207, R0 ;  /* 0x00000000cf007221 */ /* 0x000fe20000010000 */
[----:B------:R-:W-:Y:S01]  /*111a0*/  FADD.FTZ R53, R203, R2 ;  /* 0x00000002cb357221 */ /* 0x000fe20000010000 */
[-C--:B------:R-:W-:Y:S02]  /*111b0*/  FFMA.FTZ R2, R200, R3.reuse, -R70 ;  /* 0x00000003c8027223 */ /* 0x080fe40000010846 */
[----:B------:R-:W-:Y:S01]  /*111c0*/  FADD.FTZ R56, R202, R0 ;  /* 0x00000000ca387221 */ /* 0x000fe20000010000 */
[-C--:B------:R-:W-:Y:S01]  /*111d0*/  FFMA.FTZ R0, R196, R3.reuse, -R72 ;  /* 0x00000003c4007223 */ /* 0x080fe20000010848 */
[----:B------:R1:W2:Y:S01]  /*111e0*/  MUFU.EX2 R88, R2 ;  /* 0x0000000200587308 */ /* 0x0002a20000000800 */
[----:B------:R-:W-:Y:S01]  /*111f0*/  FADD.FTZ R57, R204, R53 ;  /* 0x00000035cc397221 */ /* 0x000fe20000010000 */
[----:B------:R-:W-:Y:S01]  /*11200*/  FADD.FTZ R56, R212, R56 ;  /* 0x00000038d4387221 */ /* 0x000fe20000010000 */
[----:B------:R-:W3:Y:S07]  /*11210*/  LDSM.16.MT88.4 R52, [R69+0x10000] ;  /* 0x010000004534783b */ /* 0x000eee0000004200 */
[----:B------:R4:W5:Y:S01]  /*11220*/  MUFU.EX2 R84, R0 ;  /* 0x0000000000547308 */ /* 0x0009620000000800 */
[----:B------:R-:W-:Y:S01]  /*11230*/  FADD.FTZ R58, R197, R57 ;  /* 0x00000039c53a7221 */ /* 0x000fe20000010000 */
[----:B------:R-:W-:Y:S01]  /*11240*/  FADD.FTZ R61, R213, R56 ;  /* 0x00000038d53d7221 */ /* 0x000fe20000010000 */
[-C--:B------:R-:W-:Y:S01]  /*11250*/  FFMA.FTZ R57, R195, R3.reuse, -R70 ;  /* 0x00000003c3397223 */ /* 0x080fe20000010846 */
[-C--:B------:R-:W-:Y:S06]  /*11260*/  FFMA.FTZ R56, R106, R3.reuse, -R72 ;  /* 0x000000036a387223 */ /* 0x080fec0000010848 */
[----:B------:R-:W-:Y:S01]  /*11270*/  MUFU.EX2 R87, R57 ;  /* 0x0000003900577308 */ /* 0x000fe20000000800 */
[----:B-1----:R-:W-:Y:S09]  /*11280*/  FFMA.FTZ R2, R193, R3, -R70 ;  /* 0x00000003c1027223 */ /* 0x002ff20000010846 */
[----:B------:R1:W-:Y:S01]  /*11290*/  MUFU.EX2 R83, R56 ;  /* 0x0000003800537308 */ /* 0x0003e20000000800 */
[----:B--2---:R-:W-:Y:S01]  /*112a0*/  F2FP.F16.F32.PACK_AB R44, R88, R89 ;  /* 0x00000059582c723e */ /* 0x004fe200000000ff */
[----:B----4-:R-:W-:Y:S08]  /*112b0*/  FADD.FTZ R0, R223, R58 ;  /* 0x0000003adf007221 */ /* 0x010ff00000010000 */
[----:B------:R2:W4:Y:S01]  /*112c0*/  MUFU.EX2 R86, R2 ;  /* 0x0000000200567308 */ /* 0x0005220000000800 */
[----:B-----5:R-:W-:Y:S01]  /*112d0*/  F2FP.F16.F32.PACK_AB R45, R84, R85 ;  /* 0x00000055542d723e */ /* 0x020fe200000000ff */
[----:B------:R-:W-:Y:S01]  /*112e0*/  FADD.FTZ R60, R227, R0 ;  /* 0x00000000e33c7221 */ /* 0x000fe20000010000 */
[----:B------:R-:W-:Y:S03]  /*112f0*/  FFMA.FTZ R0, R107, R3, -R72 ;  /* 0x000000036b007223 */ /* 0x000fe60000010848 */
[----:B------:R-:W-:Y:S04]  /*11300*/  FADD.FTZ R60, R221, R60 ;  /* 0x0000003cdd3c7221 */ /* 0x000fe80000010000 */
[----:B------:R5:W3:Y:S01]  /*11310*/  MUFU.EX2 R82, R0 ;  /* 0x0000000000527308 */ /* 0x000ae20000000800 */
[----:B-1----:R-:W1:Y:S01]  /*11320*/  LDSM.16.MT88.4 R56, [R43+0x10000] ;  /* 0x010000002b38783b */ /* 0x002e620000004200 */
[----:B--2---:R-:W-:Y:S01]  /*11330*/  FADD.FTZ R2, R215, R61 ;  /* 0x0000003dd7027221 */ /* 0x004fe20000010000 */
[----:B----4-:R-:W-:Y:S03]  /*11340*/  F2FP.F16.F32.PACK_AB R46, R86, R87 ;  /* 0x00000057562e723e */ /* 0x010fe600000000ff */
[----:B-----5:R-:W-:Y:S01]  /*11350*/  FADD.FTZ R0, R214, R2 ;  /* 0x00000002d6007221 */ /* 0x020fe20000010000 */
[----:B------:R-:W-:Y:S01]  /*11360*/  FADD.FTZ R2, R229, R60 ;  /* 0x0000003ce5027221 */ /* 0x000fe20000010000 */
[----:B---3--:R-:W-:Y:S02]  /*11370*/  F2FP.F16.F32.PACK_AB R47, R82, R83 ;  /* 0x00000053522f723e */ /* 0x008fe400000000ff */
        /* <DEDUP_REMOVED lines=15> */
[----:B------:R-:W-:Y:S01]  /*11470*/  FADD.FTZ R61, R175, R2 ;  /* 0x00000002af3d7221 */ /* 0x000fe20000010000 */
[-C--:B------:R-:W-:Y:S01]  /*11480*/  FFMA.FTZ R2, R199, R3.reuse, -R70 ;  /* 0x00000003c7027223 */ /* 0x080fe20000010846 */
[-C--:B------:R-:W-:Y:S01]  /*11490*/  FFMA.FTZ R56, R110, R3.reuse, -R72 ;  /* 0x000000036e387223 */ /* 0x080fe20000010848 */
[----:B------:R-:W-:Y:S01]  /*114a0*/  FADD.FTZ R60, R169, R0 ;  /* 0x00000000a93c7221 */ /* 0x000fe20000010000 */
[C---:B------:R-:W-:Y:S01]  /*114b0*/  HMMA.16816.F32 R16, R44.reuse, R58, R16 ;  /* 0x0000003a2c10723c */ /* 0x040fe20000001810 */
[----:B------:R1:W3:Y:S02]  /*114c0*/  MUFU.EX2 R80, R2 ;  /* 0x0000000200507308 */ /* 0x0002e40000000800 */
[----:B------:R-:W-:Y:S01]  /*114d0*/  FADD.FTZ R0, R173, R61 ;  /* 0x0000003dad007221 */ /* 0x000fe20000010000 */
[----:B------:R-:W-:Y:S07]  /*114e0*/  FADD.FTZ R60, R170, R60 ;  /* 0x0000003caa3c7221 */ /* 0x000fee0000010000 */
[----:B------:R4:W-:Y:S01]  /*114f0*/  MUFU.EX2 R79, R56 ;  /* 0x00000038004f7308 */ /* 0x0009e20000000800 */
[----:B------:R-:W-:Y:S01]  /*11500*/  FADD.FTZ R61, R174, R0 ;  /* 0x00000000ae3d7221 */ /* 0x000fe20000010000 */
[C---:B------:R-:W-:Y:S03]  /*11510*/  HMMA.16816.F32 R20, R44.reuse, R48, R20 ;  /* 0x000000302c14723c */ /* 0x040fe60000001814 */
[-C--:B------:R-:W-:Y:S01]  /*11520*/  FFMA.FTZ R0, R111, R3.reuse, -R72 ;  /* 0x000000036f007223 */ /* 0x080fe20000010848 */
[----:B------:R-:W-:Y:S01]  /*11530*/  FADD.FTZ R60, R162, R60 ;  /* 0x0000003ca23c7221 */ /* 0x000fe20000010000 */
[----:B------:R-:W-:Y:S01]  /*11540*/  FADD.FTZ R61, R165, R61 ;  /* 0x0000003da53d7221 */ /* 0x000fe20000010000 */
[-C--:B------:R-:W-:Y:S02]  /*11550*/  FFMA.FTZ R48, R192, R3.reuse, -R72 ;  /* 0x00000003c0307223 */ /* 0x080fe40000010848 */
[----:B------:R5:W3:Y:S01]  /*11560*/  MUFU.EX2 R78, R0 ;  /* 0x00000000004e7308 */ /* 0x000ae20000000800 */
[C---:B------:R-:W-:Y:S03]  /*11570*/  HMMA.16816.F32 R24, R44.reuse, R50, R24 ;  /* 0x000000322c18723c */ /* 0x040fe60000001818 */
[-C--:B-1----:R-:W-:Y:S01]  /*11580*/  FFMA.FTZ R2, R194, R3.reuse, -R70 ;  /* 0x00000003c2027223 */ /* 0x082fe20000010846 */
[----:B------:R-:W-:Y:S01]  /*11590*/  FADD.FTZ R61, R166, R61 ;  /* 0x0000003da63d7221 */ /* 0x000fe20000010000 */
[----:B----4-:R-:W1:Y:S04]  /*115a0*/  LDSM.16.MT88.4 R56, [R69+0x10800] ;  /* 0x010800004538783b */ /* 0x010e680000004200 */
[----:B------:R-:W-:Y:S01]  /*115b0*/  MUFU.EX2 R75, R48 ;  /* 0x00000030004b7308 */ /* 0x000fe20000000800 */
[C---:B--2---:R-:W-:Y:S09]  /*115c0*/  HMMA.16816.F32 R28, R44.reuse, R52, R28 ;  /* 0x000000342c1c723c */ /* 0x044ff2000000181c */
[----:B------:R2:W4:Y:S01]  /*115d0*/  MUFU.EX2 R76, R2 ;  /* 0x00000002004c7308 */ /* 0x0005220000000800 */
[----:B-----5:R-:W-:Y:S01]  /*115e0*/  FADD.FTZ R0, R163, R60 ;  /* 0x0000003ca3007221 */ /* 0x020fe20000010000 */
[----:B------:R-:W-:Y:S01]  /*115f0*/  HMMA.16816.F32 R32, R44, R54, R32 ;  /* 0x000000362c20723c */ /* 0x000fe20000001820 */
[----:B------:R-:W-:Y:S02]  /*11600*/  LDSM.16.MT88.4 R52, [R42+0x6800] ;  /* 0x006800002a34783b */ /* 0x000fe40000004200 */
[----:B------:R-:W-:Y:S01]  /*11610*/  FADD.FTZ R60, R161, R0 ;  /* 0x00000000a13c7221 */ /* 0x000fe20000010000 */
[----:B------:R-:W-:Y:S01]  /*11620*/  FFMA.FTZ R0, R115, R3, -R72 ;  /* 0x0000000373007223 */ /* 0x000fe20000010848 */
[----:B---3--:R-:W-:Y:S02]  /*11630*/  F2FP.F16.F32.PACK_AB R44, R80, R81 ;  /* 0x00000051502c723e */ /* 0x008fe400000000ff */
[----:B------:R-:W-:Y:S01]  /*11640*/  FADD.FTZ R60, R164, R60 ;  /* 0x0000003ca43c7221 */ /* 0x000fe20000010000 */
[----:B------:R3:W5:Y:S01]  /*11650*/  MUFU.EX2 R74, R0 ;  /* 0x00000000004a7308 */ /* 0x0007620000000800 */
[----:B--2---:R-:W-:Y:S01]  /*11660*/  FADD.FTZ R2, R168, R61 ;  /* 0x0000003da8027221 */ /* 0x004fe20000010000 */
[----:B------:R-:W-:Y:S01]  /*11670*/  FFMA.FTZ R61, R189, R3, -R70 ;  /* 0x00000003bd3d7223 */ /* 0x000fe20000010846 */
[----:B------:R-:W2:Y:S01]  /*11680*/  LDSM.16.MT88.4 R48, [R43+0x10800] ;  /* 0x010800002b30783b */ /* 0x000ea20000004200 */
[----:B------:R-:W-:Y:S01]  /*11690*/  F2FP.F16.F32.PACK_AB R45, R78, R79 ;  /* 0x0000004f4e2d723e */ /* 0x000fe200000000ff */
[----:B------:R-:W-:Y:S05]  /*116a0*/  FADD.FTZ R2, R167, R2 ;  /* 0x00000002a7027221 */ /* 0x000fea0000010000 */
[----:B------:R2:W-:Y:S01]  /*116b0*/  MUFU.EX2 R73, R61 ;  /* 0x0000003d00497308 */ /* 0x0005e20000000800 */
[----:B----4-:R-:W-:Y:S01]  /*116c0*/  F2FP.F16.F32.PACK_AB R46, R76, R77 ;  /* 0x0000004d4c2e723e */ /* 0x010fe200000000ff */
[----:B---3--:R-:W-:Y:S01]  /*116d0*/  FADD.FTZ R0, R154, R60 ;  /* 0x0000003c9a007221 */ /* 0x008fe20000010000 */
[----:B------:R-:W-:Y:S01]  /*116e0*/  FADD.FTZ R60, R157, R2 ;  /* 0x000000029d3c7221 */ /* 0x000fe20000010000 */
[----:B-----5:R-:W-:Y:S02]  /*116f0*/  F2FP.F16.F32.PACK_AB R47, R74, R75 ;  /* 0x0000004b4a2f723e */ /* 0x020fe400000000ff */
        /* <DEDUP_REMOVED lines=12> */
[----:B------:R-:W-:Y:S01]  /*117c0*/  FADD.FTZ R0, R148, R0 ;  /* 0x0000000094007221 */ /* 0x000fe20000010000 */
[----:B------:R-:W-:Y:S02]  /*117d0*/  LDSM.16.MT88.4 R156, [R42+0x7800] ;  /* 0x007800002a9c783b */ /* 0x000fe40000004200 */
[----:B------:R-:W-:Y:S01]  /*117e0*/  FADD.FTZ R60, R149, R2 ;  /* 0x00000002953c7221 */ /* 0x000fe20000010000 */
[C---:B--2---:R-:W-:Y:S03]  /*117f0*/  HMMA.16816.F32 R12, R44.reuse, R48, R12 ;  /* 0x000000302c0c723c */ /* 0x044fe6000000180c */
[----:B------:R-:W-:Y:S01]  /*11800*/  FADD.FTZ R62, R150, R60 ;  /* 0x0000003c963e7221 */ /* 0x000fe20000010000 */
[-C--:B------:R-:W-:Y:S01]  /*11810*/  FFMA.FTZ R60, R187, R3.reuse, -R72 ;  /* 0x00000003bb3c7223 */ /* 0x080fe20000010848 */
[----:B------:R-:W-:Y:S01]  /*11820*/  FADD.FTZ R0, R145, R0 ;  /* 0x0000000091007221 */ /* 0x000fe20000010000 */
[-C--:B------:R-:W-:Y:S01]  /*11830*/  FFMA.FTZ R2, R190, R3.reuse, -R70 ;  /* 0x00000003be027223 */ /* 0x080fe20000010846 */
[----:B------:R-:W-:Y:S01]  /*11840*/  LDSM.16.MT88.4 R148, [R43+0x11800] ;  /* 0x011800002b94783b */ /* 0x000fe20000004200 */
[C---:B------:R-:W-:Y:S01]  /*11850*/  HMMA.16816.F32 R16, R44.reuse, R50, R16 ;  /* 0x000000322c10723c */ /* 0x040fe20000001810 */
[----:B------:R2:W-:Y:S02]  /*11860*/  MUFU.EX2 R67, R60 ;  /* 0x0000003c00437308 */ /* 0x0005e40000000800 */
[----:B------:R-:W-:Y:S08]  /*11870*/  FADD.FTZ R0, R147, R0 ;  /* 0x0000000093007221 */ /* 0x000ff00000010000 */
[----:B------:R3:W4:Y:S01]  /*11880*/  MUFU.EX2 R71, R2 ;  /* 0x0000000200477308 */ /* 0x0007220000000800 */
[----:B------:R-:W-:Y:S01]  /*11890*/  FADD.FTZ R61, R137, R0 ;  /* 0x00000000893d7221 */ /* 0x000fe20000010000 */
[C---:B------:R-:W-:Y:S01]  /*118a0*/  HMMA.16816.F32 R20, R44.reuse, R52, R20 ;  /* 0x000000342c14723c */ /* 0x040fe20000001814 */
[----:B------:R-:W5:Y:S02]  /*118b0*/  LDSM.16.MT88.4 R48, [R69+0x11000] ;  /* 0x011000004530783b */ /* 0x000f640000004200 */
[-C--:B------:R-:W-:Y:S01]  /*118c0*/  FFMA.FTZ R0, R184, R3.reuse, -R72 ;  /* 0x00000003b8007223 */ /* 0x080fe20000010848 */
[----:B--2---:R-:W-:Y:S04]  /*118d0*/  FADD.FTZ R60, R139, R61 ;  /* 0x0000003d8b3c7221 */ /* 0x004fe80000010000 */
[C---:B------:R-:W-:Y:S01]  /*118e0*/  HMMA.16816.F32 R24, R44.reuse, R54, R24 ;  /* 0x000000362c18723c */ /* 0x040fe20000001818 */
[----:B------:R2:W4:Y:S01]  /*118f0*/  MUFU.EX2 R66, R0 ;  /* 0x0000000000427308 */ /* 0x0005220000000800 */
[----:B------:R-:W5:Y:S01]  /*11900*/  LDSM.16.MT88.4 R52, [R43+0x11000] ;  /* 0x011000002b34783b */ /* 0x000f620000004200 */
[-C--:B------:R-:W-:Y:S01]  /*11910*/  FFMA.FTZ R61, R120, R3.reuse, -R70 ;  /* 0x00000003783d7223 */ /* 0x080fe20000010846 */
[----:B---3--:R-:W-:Y:S07]  /*11920*/  FADD.FTZ R2, R142, R62 ;  /* 0x0000003e8e027221 */ /* 0x008fee0000010000 */
[----:B------:R3:W-:Y:S01]  /*11930*/  MUFU.EX2 R65, R61 ;  /* 0x0000003d00417308 */ /* 0x0007e20000000800 */
[C---:B-1----:R-:W-:Y:S03]  /*11940*/  HMMA.16816.F32 R28, R44.reuse, R56, R28 ;  /* 0x000000382c1c723c */ /* 0x042fe6000000181c */
[----:B--2---:R-:W-:Y:S05]  /*11950*/  FADD.FTZ R0, R143, R2 ;  /* 0x000000028f007221 */ /* 0x004fea0000010000 */
[----:B------:R-:W-:Y:S01]  /*11960*/  HMMA.16816.F32 R32, R44, R58, R32 ;  /* 0x0000003a2c20723c */ /* 0x000fe20000001820 */
[----:B------:R-:W1:Y:S02]  /*11970*/  LDSM.16.MT88.4 R56, [R42+0x7000] ;  /* 0x007000002a38783b */ /* 0x000e640000004200 */
[-C--:B------:R-:W-:Y:S01]  /*11980*/  FFMA.FTZ R2, R121, R3.reuse, -R70 ;  /* 0x0000000379027223 */ /* 0x080fe20000010846 */
[----:B------:R-:W-:Y:S01]  /*11990*/  FADD.FTZ R62, R140, R0 ;  /* 0x000000008c3e7221 */ /* 0x000fe20000010000 */
[----:B---3--:R-:W-:Y:S01]  /*119a0*/  FADD.FTZ R61, R138, R60 ;  /* 0x0000003c8a3d7221 */ /* 0x008fe20000010000 */
[-CC-:B------:R-:W-:Y:S01]  /*119b0*/  FFMA.FTZ R60, R122, R3.reuse, -R72.reuse ;  /* 0x000000037a3c7223 */ /* 0x180fe20000010848 */
[----:B------:R2:W3:Y:S01]  /*119c0*/  MUFU.EX2 R64, R2 ;  /* 0x0000000200407308 */ /* 0x0004e20000000800 */
[--C-:B------:R-:W-:Y:S01]  /*119d0*/  FFMA.FTZ R0, R123, R3, -R72.reuse ;  /* 0x000000037b007223 */ /* 0x100fe20000010848 */
[----:B----4-:R-:W-:Y:S01]  /*119e0*/  F2FP.F16.F32.PACK_AB R44, R71, R73 ;  /* 0x00000049472c723e */ /* 0x010fe200000000ff */
[----:B------:R-:W-:Y:S07]  /*119f0*/  FFMA.FTZ R72, R40, R3, -R72 ;  /* 0x0000000328487223 */ /* 0x000fee0000010848 */
[----:B------:R4:W-:Y:S01]  /*11a00*/  MUFU.EX2 R63, R60 ;  /* 0x0000003c003f7308 */ /* 0x0009e20000000800 */
[----:B------:R-:W-:Y:S09]  /*11a10*/  F2FP.F16.F32.PACK_AB R45, R66, R67 ;  /* 0x00000043422d723e */ /* 0x000ff200000000ff */
[----:B------:R-:W5:Y:S01]  /*11a20*/  MUFU.EX2 R72, R72 ;  /* 0x0000004800487308 */ /* 0x000f620000000800 */
[----:B--2---:R-:W-:Y:S01]  /*11a30*/  FADD.FTZ R2, R141, R61 ;  /* 0x0000003d8d027221 */ /* 0x004fe20000010000 */
[----:B---3--:R-:W-:Y:S01]  /*11a40*/  F2FP.F16.F32.PACK_AB R46, R64, R65 ;  /* 0x00000041402e723e */ /* 0x008fe200000000ff */
[----:B------:R-:W-:Y:S01]  /*11a50*/  LDSM.16.MT88.4 R140, [R69+0x11800] ;  /* 0x01180000458c783b */ /* 0x000fe20000004200 */
[----:B------:R-:W-:Y:S01]  /*11a60*/  FFMA.FTZ R61, R191, R3, -R70 ;  /* 0x00000003bf3d7223 */ /* 0x000fe20000010846 */
[----:B----4-:R-:W-:Y:S05]  /*11a70*/  FADD.FTZ R60, R144, R62 ;  /* 0x0000003e903c7221 */ /* 0x010fea0000010000 */
[----:B------:R2:W3:Y:S01]  /*11a80*/  MUFU.EX2 R62, R0 ;  /* 0x00000000003e7308 */ /* 0x0004e20000000800 */
[----:B-----5:R-:W-:Y:S09]  /*11a90*/  F2FP.F16.F32.PACK_AB R167, R72, R41 ;  /* 0x0000002948a7723e */ /* 0x020ff200000000ff */
[----:B------:R-:W-:Y:S01]  /*11aa0*/  MUFU.EX2 R61, R61 ;  /* 0x0000003d003d7308 */ /* 0x000fe20000000800 */
[----:B--2---:R-:W-:Y:S01]  /*11ab0*/  FADD.FTZ R0, R126, R2 ;  /* 0x000000027e007221 */ /* 0x004fe20000010000 */
[----:B------:R-:W-:Y:S01]  /*11ac0*/  FADD.FTZ R2, R133, R60 ;  /* 0x0000003c85027221 */ /* 0x000fe20000010000 */
[----:B---3--:R-:W-:Y:S02]  /*11ad0*/  F2FP.F16.F32.PACK_AB R47, R62, R63 ;  /* 0x0000003f3e2f723e */ /* 0x008fe400000000ff */
[----:B------:R-:W-:Y:S01]  /*11ae0*/  FADD.FTZ R0, R124, R0 ;  /* 0x000000007c007221 */ /* 0x000fe20000010000 */
[----:B------:R-:W-:Y:S01]  /*11af0*/  FADD.FTZ R2, R132, R2 ;  /* 0x0000000284027221 */ /* 0x000fe20000010000 */
[----:B------:R-:W-:Y:S02]  /*11b00*/  MOV R132, R36 ;  /* 0x0000002400847202 */ /* 0x000fe40000000f00 */
[----:B------:R-:W-:Y:S01]  /*11b10*/  FADD.FTZ R0, R127, R0 ;  /* 0x000000007f007221 */ /* 0x000fe20000010000 */
[C---:B------:R-:W-:Y:S03]  /*11b20*/  HMMA.16816.F32 R4, R44.reuse, R48, R4 ;  /* 0x000000302c04723c */ /* 0x040fe60000001804 */
[----:B------:R-:W-:Y:S01]  /*11b30*/  FADD.FTZ R2, R136, R2 ;  /* 0x0000000288027221 */ /* 0x000fe20000010000 */
[----:B------:R-:W-:Y:S01]  /*11b40*/  FADD.FTZ R0, R130, R0 ;  /* 0x0000000082007221 */ /* 0x000fe20000010000 */
[----:B------:R-:W-:Y:S02]  /*11b50*/  MOV R133, R37 ;  /* 0x0000002500857202 */ /* 0x000fe40000000f00 */
[----:B------:R-:W-:Y:S01]  /*11b60*/  FADD.FTZ R2, R131, R2 ;  /* 0x0000000283027221 */ /* 0x000fe20000010000 */
[C---:B------:R-:W-:Y:S01]  /*11b70*/  HMMA.16816.F32 R8, R44.reuse, R50, R8 ;  /* 0x000000322c08723c */ /* 0x040fe20000001808 */
[----:B------:R-:W2:Y:S02]  /*11b80*/  LDSM.16.MT88.4 R48, [R68+0x7000] ;  /* 0x007000004430783b */ /* 0x000ea40000004200 */
[----:B------:R-:W-:Y:S01]  /*11b90*/  FADD.FTZ R0, R114, R0 ;  /* 0x0000000072007221 */ /* 0x000fe20000010000 */
[----:B------:R-:W-:Y:S03]  /*11ba0*/  FADD.FTZ R60, R117, R2 ;  /* 0x00000002753c7221 */ /* 0x000fe60000010000 */
[----:B------:R-:W-:Y:S01]  /*11bb0*/  FADD.FTZ R2, R113, R0 ;  /* 0x0000000071027221 */ /* 0x000fe20000010000 */
[C---:B------:R-:W-:Y:S01]  /*11bc0*/  HMMA.16816.F32 R12, R44.reuse, R52, R12 ;  /* 0x000000342c0c723c */ /* 0x040fe2000000180c */
[----:B------:R3:W4:Y:S02]  /*11bd0*/  MUFU.EX2 R52, R38 ;  /* 0x0000002600347308 */ /* 0x0007240000000800 */
[----:B------:R-:W-:Y:S01]  /*11be0*/  FADD.FTZ R0, R119, R60 ;  /* 0x0000003c77007221 */ /* 0x000fe20000010000 */
[----:B------:R-:W-:Y:S03]  /*11bf0*/  FADD.FTZ R2, R109, R2 ;  /* 0x000000026d027221 */ /* 0x000fe60000010000 */
[----:B------:R-:W-:Y:S01]  /*11c00*/  FADD.FTZ R60, R116, R0 ;  /* 0x00000000743c7221 */ /* 0x000fe20000010000 */
[C---:B------:R-:W-:Y:S03]  /*11c10*/  HMMA.16816.F32 R16, R44.reuse, R54, R16 ;  /* 0x000000362c10723c */ /* 0x040fe60000001810 */
[----:B------:R-:W-:Y:S01]  /*11c20*/  FADD.FTZ R0, R108, R2 ;  /* 0x000000026c007221 */ /* 0x000fe20000010000 */
[-C--:B------:R-:W-:Y:S01]  /*11c30*/  FFMA.FTZ R2, R125, R3.reuse, -R70 ;  /* 0x000000037d027223 */ /* 0x080fe20000010846 */
[----:B------:R-:W-:Y:S02]  /*11c40*/  FADD.FTZ R60, R118, R60 ;  /* 0x0000003c763c7221 */ /* 0x000fe40000010000 */
[----:B------:R-:W-:Y:S01]  /*11c50*/  FADD.FTZ R0, R96, R0 ;  /* 0x0000000060007221 */ /* 0x000fe20000010000 */
[C---:B-1----:R-:W-:Y:S01]  /*11c60*/  HMMA.16816.F32 R20, R44.reuse, R56, R20 ;  /* 0x000000382c14723c */ /* 0x042fe20000001814 */
[----:B------:R1:W5:Y:S02]  /*11c70*/  MUFU.EX2 R53, R2 ;  /* 0x0000000200357308 */ /* 0x0003640000000800 */
[----:B------:R-:W-:Y:S01]  /*11c80*/  FADD.FTZ R0, R100, R0 ;  /* 0x0000000064007221 */ /* 0x000fe20000010000 */
[-CC-:B---3--:R-:W-:Y:S01]  /*11c90*/  FFMA.FTZ R38, R128, R3.reuse, -R70.reuse ;  /* 0x0000000380267223 */ /* 0x188fe20000010846 */
[----:B------:R-:W-:Y:S01]  /*11ca0*/  FFMA.FTZ R70, R129, R3, -R70 ;  /* 0x0000000381467223 */ /* 0x000fe20000010846 */
[----:B----4-:R-:W-:Y:S01]  /*11cb0*/  F2FP.F16.F32.PACK_AB R165, R39, R52 ;  /* 0x0000003427a5723e */ /* 0x010fe200000000ff */
[----:B------:R-:W-:Y:S01]  /*11cc0*/  FADD.FTZ R0, R99, R0 ;  /* 0x0000000063007221 */ /* 0x000fe20000010000 */
[C---:B------:R-:W-:Y:S03]  /*11cd0*/  HMMA.16816.F32 R24, R44.reuse, R58, R24 ;  /* 0x0000003a2c18723c */ /* 0x040fe60000001818 */
[----:B------:R-:W-:Y:S01]  /*11ce0*/  MUFU.EX2 R38, R38 ;  /* 0x0000002600267308 */ /* 0x000fe20000000800 */
[----:B------:R-:W-:Y:S09]  /*11cf0*/  FADD.FTZ R0, R101, R0 ;  /* 0x0000000065007221 */ /* 0x000ff20000010000 */
[----:B------:R-:W3:Y:S01]  /*11d00*/  MUFU.EX2 R70, R70 ;  /* 0x0000004600467308 */ /* 0x000ee20000000800 */
[----:B-1----:R-:W-:Y:S01]  /*11d10*/  FADD.FTZ R2, R103, R60 ;  /* 0x0000003c67027221 */ /* 0x002fe20000010000 */
[----:B------:R-:W-:Y:S01]  /*11d20*/  FADD.FTZ R0, R92, R0 ;  /* 0x000000005c007221 */ /* 0x000fe20000010000 */
[C---:B--2---:R-:W-:Y:S03]  /*11d30*/  HMMA.16816.F32 R28, R44.reuse, R48, R28 ;  /* 0x000000302c1c723c */ /* 0x044fe6000000181c */
[----:B------:R-:W-:Y:S01]  /*11d40*/  FADD.FTZ R2, R105, R2 ;  /* 0x0000000269027221 */ /* 0x000fe20000010000 */
[----:B------:R-:W-:Y:S01]  /*11d50*/  FADD.FTZ R0, R91, R0 ;  /* 0x000000005b007221 */ /* 0x000fe20000010000 */
[----:B-----5:R-:W-:Y:S02]  /*11d60*/  F2FP.F16.F32.PACK_AB R164, R53, R61 ;  /* 0x0000003d35a4723e */ /* 0x020fe400000000ff */
[----:B------:R-:W-:Y:S01]  /*11d70*/  FADD.FTZ R2, R102, R2 ;  /* 0x0000000266027221 */ /* 0x000fe20000010000 */
[----:B------:R-:W-:Y:S03]  /*11d80*/  HMMA.16816.F32 R32, R44, R50, R32 ;  /* 0x000000322c20723c */ /* 0x000fe60000001820 */
[----:B------:R-:W-:Y:S01]  /*11d90*/  FADD.FTZ R2, R104, R2 ;  /* 0x0000000268027221 */ /* 0x000fe20000010000 */
[----:B---3--:R-:W-:Y:S03]  /*11da0*/  F2FP.F16.F32.PACK_AB R166, R70, R38 ;  /* 0x0000002646a6723e */ /* 0x008fe600000000ff */
[----:B------:R-:W-:Y:S04]  /*11db0*/  FADD.FTZ R2, R94, R2 ;  /* 0x000000025e027221 */ /* 0x000fe80000010000 */
        /* <DEDUP_REMOVED lines=40> */
[----:B------:R-:W-:Y:S04]  /*12040*/  FADD.FTZ R2, R61, R2 ;  /* 0x000000023d027221 */ /* 0x000fe80000010000 */
[----:B------:R-:W-:Y:S01]  /*12050*/  FADD.FTZ R3, R53, R2 ;  /* 0x0000000235037221 */ /* 0x000fe20000010000 */
[----:B------:R-:W-:Y:S01]  /*12060*/  FADD.FTZ R2, R41, R0 ;  /* 0x0000000029027221 */ /* 0x000fe20000010000 */
[----:B------:R-:W-:Y:S02]  /*12070*/  IADD3 R0, PT, PT, R188, -0x1, RZ ;  /* 0xffffffffbc007810 */ /* 0x000fe40007ffe0ff */
[----:B------:R-:W-:Y:S01]  /*12080*/  FADD.FTZ R3, R38, R3 ;  /* 0x0000000326037221 */ /* 0x000fe20000010000 */
[----:B------:R-:W-:Y:S03]  /*12090*/  FADD.FTZ R4, R72, R2 ;  /* 0x0000000248047221 */ /* 0x000fe60000010000 */
[----:B------:R-:W-:Y:S02]  /*120a0*/  FADD.FTZ R2, R70, R3 ;  /* 0x0000000346027221 */ /* 0x000fe40000010000 */
[----:B------:R2:W-:Y:S04]  /*120b0*/  STL [R1+0x2c], R4 ;  /* 0x00002c0401007387 */ /* 0x0005e80000100800 */
[----:B------:R2:W-:Y:S04]  /*120c0*/  STL [R1+0x28], R2 ;  /* 0x0000280201007387 */ /* 0x0005e80000100800 */
[----:B------:R2:W-:Y:S04]  /*120d0*/  STL [R1+0x10], R0 ;  /* 0x0000100001007387 */ /* 0x0005e80000100800 */
[----:B------:R2:W-:Y:S01]  /*120e0*/  STL [R1], R186 ;  /* 0x000000ba01007387 */ /* 0x0005e20000100800 */
[----:B------:R-:W-:Y:S05]  /*120f0*/  @P0 BRA `(.L_x_910) ;  /* 0xffffff9000340947 */ /* 0x000fea000383ffff */
.L_x_903:
        /* <DEDUP_REMOVED lines=13> */
.L_x_924:
[----:B-1----:R-:W4:Y:S01]  /*121d0*/  MUFU.RCP R0, R21 ;  /* 0x0000001500007308 */ /* 0x002f220000001000 */
[----:B------:R-:W-:Y:S01]  /*121e0*/  FSETP.NE.FTZ.AND P1, PT, R21, RZ, PT ;  /* 0x000000ff1500720b */ /* 0x000fe20003f35000 */
[----:B------:R-:W-:Y:S01]  /*121f0*/  FADD.FTZ R22, R2, R22 ;  /* 0x0000001602167221 */ /* 0x000fe20000010000 */
[C---:B------:R-:W-:Y:S01]  /*12200*/  SHF.L.U32 R5, R228.reuse, 0x4, RZ ;  /* 0x00000004e4057819 */ /* 0x040fe200000006ff */
[----:B------:R-:W2:Y:S01]  /*12210*/  LDL R24, [R1+0x30] ;  /* 0x0000300001187983 */ /* 0x000ea20000100800 */
[----:B------:R-:W-:Y:S02]  /*12220*/  SHF.L.U32 R3, R228, 0x1, RZ ;  /* 0x00000001e4037819 */ /* 0x000fe400000006ff */
[----:B------:R-:W-:Y:S02]  /*12230*/  LOP3.LUT R5, R5, 0x1c0, RZ, 0xc0, !PT ;  /* 0x000001c005057812 */ /* 0x000fe400078ec0ff */
[----:B------:R-:W-:Y:S02]  /*12240*/  FSETP.NE.FTZ.AND P0, PT, R22, RZ, PT ;  /* 0x000000ff1600720b */ /* 0x000fe40003f15000 */
[----:B------:R-:W-:-:S02]  /*12250*/  LOP3.LUT R226, R226, 0x6, R3, 0xf8, !PT ;  /* 0x00000006e2e27812 */ /* 0x000fc400078ef803 */
[----:B------:R-:W-:Y:S02]  /*12260*/  MOV R16, 0x10 ;  /* 0x0000001000107802 */ /* 0x000fe40000000f00 */
[----:B------:R-:W-:Y:S02]  /*12270*/  R2P PR, R228, 0x18 ;  /* 0x00000018e4007804 */ /* 0x000fe40000000000 */
[----:B------:R-:W-:Y:S02]  /*12280*/  SEL R16, R16, 0xfffffff0, !P2 ;  /* 0xfffffff010107807 */ /* 0x000fe40005000000 */
[----:B----4-:R-:W-:Y:S02]  /*12290*/  FSEL R2, R0, 1, P1 ;  /* 0x3f80000000027808 */ /* 0x010fe40000800000 */
[----:B------:R-:W1:Y:S01]  /*122a0*/  MUFU.RCP R0, R22 ;  /* 0x0000001600007308 */ /* 0x000e620000001000 */
        /* <DEDUP_REMOVED lines=40> */
[----:B------:R-:W-:Y:S01]  /*12530*/  IADD3 R5, PT, PT, R16, R224, RZ ;  /* 0x000000e010057210 */ /* 0x000fe20007ffe0ff */
        /* <DEDUP_REMOVED lines=18> */
[C---:B-1----:R-:W-:Y:S01]  /*12660*/  VIADD R0, R224.reuse, 0x40 ;  /* 0x00000040e0007836 */ /* 0x042fe20000000000 */
[----:B------:R-:W-:Y:S02]  /*12670*/  @P4 IADD3 R0, PT, PT, R224, -0x40, RZ ;  /* 0xffffffc0e0004810 */ /* 0x000fe40007ffe0ff */
[----:B------:R-:W-:Y:S02]  /*12680*/  F2FP.F16.F32.PACK_AB R17, R17, R164 ;  /* 0x000000a41111723e */ /* 0x000fe400000000ff */
[----:B------:R-:W-:Y:S01]  /*12690*/  F2FP.F16.F32.PACK_AB R11, R11, R166 ;  /* 0x000000a60b0b723e */ /* 0x000fe200000000ff */
[C---:B----4-:R-:W-:Y:S01]  /*126a0*/  IMAD.IADD R3, R16.reuse, 0x1, R0 ;  /* 0x0000000110037824 */ /* 0x050fe200078e0200 */
[----:B-----5:R-:W-:-:S05]  /*126b0*/  IADD3 R4, PT, PT, R16, R2, RZ ;  /* 0x0000000210047210 */ /* 0x020fca0007ffe0ff */
[----:B------:R-:W-:Y:S04]  /*126c0*/  STS [R4], R7 ;  /* 0x0000000704007388 */ /* 0x000fe80000000800 */
[----:B------:R-:W-:Y:S01]  /*126d0*/  STS [R4+0x400], R15 ;  /* 0x0004000f04007388 */ /* 0x000fe20000000800 */
[----:B---3--:R-:W-:-:S03]  /*126e0*/  IADD3 R2, PT, PT, R6, R0, RZ ;  /* 0x0000000006027210 */ /* 0x008fc60007ffe0ff */
        /* <DEDUP_REMOVED lines=9> */
[----:B------:R-:W3:Y:S04]  /*12780*/  LD.E.64 R4, desc[UR4][R134.64+0x88] ;  /* 0x0000880486047980 */ /* 0x000ee8000c101b00 */
[----:B-1----:R-:W4:Y:S01]  /*12790*/  LD.E.U8 R0, desc[UR4][R134.64+0x1c8] ;  /* 0x0001c80486007980 */ /* 0x002f22000c101100 */
[----:B------:R-:W1:Y:S01]  /*127a0*/  S2R R38, SR_CTAID.Z ;  /* 0x0000000000267919 */ /* 0x000e620000002700 */
[----:B------:R-:W1:Y:S01]  /*127b0*/  S2R R39, SR_CTAID.Y ;  /* 0x0000000000277919 */ /* 0x000e620000002600 */
[----:B----4-:R-:W-:-:S13]  /*127c0*/  ISETP.NE.AND P3, PT, R0, RZ, PT ;  /* 0x000000ff0000720c */ /* 0x010fda0003f65270 */
[----:B------:R-:W1:Y:S04]  /*127d0*/  @!P3 LD.E R3, desc[UR4][R134.64+0x60] ;  /* 0x000060048603b980 */ /* 0x000e68000c101900 */
[----:B------:R-:W4:Y:S01]  /*127e0*/  @!P3 LD.E R6, desc[UR4][R134.64+0xb4] ;  /* 0x0000b4048606b980 */ /* 0x000f22000c101900 */
[----:B------:R-:W5:Y:S08]  /*127f0*/  @P1 MUFU.LG2 R0, R21 ;  /* 0x0000001500001308 */ /* 0x000f700000000c00 */
[----:B------:R-:W3:Y:S01]  /*12800*/  @P0 MUFU.LG2 R2, R22 ;  /* 0x0000001600020308 */ /* 0x000ee20000000c00 */
[----:B--2---:R-:W-:Y:S01]  /*12810*/  ISETP.NE.AND P2, PT, R24, -0x1, PT ;  /* 0xffffffff1800780c */ /* 0x004fe20003f45270 */
[----:B------:R-:W-:Y:S01]  /*12820*/  BSSY.RECONVERGENT B0, `(.L_x_912) ;  /* 0x0000015000007945 */ /* 0x000fe20003800200 */
[----:B------:R-:W-:-:S02]  /*12830*/  LOP3.LUT R12, R225, 0x30, RZ, 0xc0, !PT ;  /* 0x00000030e10c7812 */ /* 0x000fc400078ec0ff */
[----:B------:R-:W-:Y:S01]  /*12840*/  SHF.R.U32.HI R8, RZ, 0x2, R228 ;  /* 0x00000002ff087819 */ /* 0x000fe200000116e4 */
[----:B-----5:R-:W-:Y:S01]  /*12850*/  @P1 FMUL.FTZ R7, R0, 0.69314718246459960938 ;  /* 0x3f31721800071820 */ /* 0x020fe20000410000 */
[----:B------:R-:W-:Y:S02]  /*12860*/  MOV R18, 0x7f800000 ;  /* 0x7f80000000127802 */ /* 0x000fe40000000f00 */
[----:B------:R-:W-:Y:S01]  /*12870*/  MOV R17, 0x7f800000 ;  /* 0x7f80000000117802 */ /* 0x000fe20000000f00 */
[----:B------:R-:W-:Y:S01]  /*12880*/  @P1 FFMA.FTZ R18, R23, R37, R7 ;  /* 0x0000002517121223 */ /* 0x000fe20000010007 */
[----:B---3--:R-:W-:Y:S01]  /*12890*/  @P0 FMUL.FTZ R2, R2, 0.69314718246459960938 ;  /* 0x3f31721802020820 */ /* 0x008fe20000410000 */
[----:B------:R-:W-:Y:S02]  /*128a0*/  LOP3.LUT R12, R12, 0x7, R8, 0xf8, !PT ;  /* 0x000000070c0c7812 */ /* 0x000fe400078ef808 */
[----:B------:R-:W-:Y:S02]  /*128b0*/  @P2 IMAD R19, R5, R24, RZ ;  /* 0x0000001805132224 */ /* 0x000fe400078e02ff */
[----:B------:R-:W-:Y:S01]  /*128c0*/  @P0 FFMA.FTZ R17, R23, R36, R2 ;  /* 0x0000002417110223 */ /* 0x000fe20000010002 */
[----:B------:R-:W-:-:S04]  /*128d0*/  @P2 IMAD.WIDE.U32 R14, R4, R24, RZ ;  /* 0x00000018040e2225 */ /* 0x000fc800078e00ff */
[----:B-1----:R-:W-:-:S04]  /*128e0*/  @!P3 IMAD R0, R3, R39, R38 ;  /* 0x000000270300b224 */ /* 0x002fc800078e0226 */
[----:B----4-:R-:W-:Y:S01]  /*128f0*/  @!P3 IMAD R0, R0, R6, RZ ;  /* 0x000000060000b224 */ /* 0x010fe200078e02ff */
[----:B------:R-:W-:Y:S06]  /*12900*/  @!P3 BRA `(.L_x_913) ;  /* 0x000000000018b947 */ /* 0x000fec0003800000 */
[----:B------:R-:W2:Y:S04]  /*12910*/  @!P2 LD.E R0, desc[UR4][R134.64+0xb4] ;  /* 0x0000b4048600a980 */ /* 0x000ea8000c101900 */
[----:B------:R-:W3:Y:S01]  /*12920*/  LD.E R2, desc[UR4][R134.64+0xd4] ;  /* 0x0000d40486027980 */ /* 0x000ee2000c101900 */
[----:B--2---:R-:W-:Y:S02]  /*12930*/  @!P2 IMAD R24, R0, R39, RZ ;  /* 0x000000270018a224 */ /* 0x004fe400078e02ff */
[----:B---3--:R-:W-:-:S03]  /*12940*/  IMAD R0, R2, R38, RZ ;  /* 0x0000002602007224 */ /* 0x008fc600078e02ff */
[----:B------:R1:W-:Y:S02]  /*12950*/  @!P2 STL [R1+0x30], R24 ;  /* 0x000030180100a387 */ /* 0x0003e40000100800 */
[----:B------:R-:W-:Y:S02]  /*12960*/  IADD3 R0, PT, PT, R0, R24, RZ ;  /* 0x0000001800007210 */ /* 0x000fe40007ffe0ff */
.L_x_913:
[----:B------:R-:W-:Y:S05]  /*12970*/  BSYNC.RECONVERGENT B0 ;  /* 0x0000000000007941 */ /* 0x000fea0003800200 */
.L_x_912:
[----:B------:R2:W5:Y:S01]  /*12980*/  LDL R37, [R1+0x40] ;  /* 0x0000400001257983 */ /* 0x0005620000100800 */
[----:B------:R-:W3:Y:S01]  /*12990*/  S2R R2, SR_CTAID.X ;  /* 0x0000000000027919 */ /* 0x000ee20000002500 */
[----:B------:R-:W-:Y:S05]  /*129a0*/  WARPSYNC.ALL ;  /* 0x0000000000007948 */ /* 0x000fea0003800000 */
[----:B------:R2:W5:Y:S04]  /*129b0*/  @!P2 LD.E.64 R6, desc[UR4][R134.64+0x80] ;  /* 0x000080048606a980 */ /* 0x000568000c101b00 */
[----:B------:R2:W5:Y:S04]  /*129c0*/  LD.E.64 R8, desc[UR4][R134.64+0x90] ;  /* 0x0000900486087980 */ /* 0x000568000c101b00 */
[----:B------:R2:W5:Y:S01]  /*129d0*/  LD.E.64 R10, desc[UR4][R134.64+0x70] ;  /* 0x00007004860a7980 */ /* 0x000562000c101b00 */
[----:B---3--:R-:W-:-:S03]  /*129e0*/  SHF.L.U32 R36, R2, 0x6, RZ ;  /* 0x0000000602247819 */ /* 0x008fc600000006ff */
[----:B------:R2:W5:Y:S01]  /*129f0*/  LD.E.64 R2, desc[UR4][R134.64+0xa0] ;  /* 0x0000a00486027980 */ /* 0x000562000c101b00 */
[----:B------:R-:W-:Y:S01]  /*12a00*/  BAR.SYNC.DEFER_BLOCKING 0x0 ;  /* 0x0000000000007b1d */ /* 0x000fe20000010000 */
[----:B------:R-:W-:-:S05]  /*12a10*/  LOP3.LUT P0, RZ, R228, 0x3, RZ, 0xc0, !PT ;  /* 0x00000003e4ff7812 */ /* 0x000fca000780c0ff */
[----:B------:R2:W3:Y:S04]  /*12a20*/  LDS.128 R20, [R231] ;  /* 0x00000000e7147984 */ /* 0x0004e80000000c00 */
[----:B-1----:R2:W1:Y:S04]  /*12a30*/  LDS.128 R24, [R231+0x800] ;  /* 0x00080000e7187984 */ /* 0x0024680000000c00 */
        /* <DEDUP_REMOVED lines=14> */
.L_x_915:
[----:B------:R-:W-:Y:S05]  /*12b20*/  BSYNC.RECONVERGENT B0 ;  /* 0x0000000000007941 */ /* 0x000fea0003800200 */
.L_x_914:
        /* <DEDUP_REMOVED lines=25> */
[-C--:B------:R-:W-:Y:S01]  /*12cc0*/  ISETP.GE.OR P3, PT, R12, R37.reuse, P1 ;  /* 0x000000250c00720c */ /* 0x080fe20000f66670 */
[----:B------:R-:W-:Y:S01]  /*12cd0*/  @!P0 IMAD R0, R5, R228, RZ ;  /* 0x000000e405008224 */ /* 0x000fe200078e02ff */
[----:B------:R-:W-:Y:S01]  /*12ce0*/  ISETP.GE.OR P1, PT, R9, R37, P1 ;  /* 0x000000250900720c */ /* 0x000fe20000f26670 */
[----:B------:R-:W-:-:S04]  /*12cf0*/  @!P0 IMAD.WIDE.U32 R2, R228, R4, R6 ;  /* 0x00000004e4028225 */ /* 0x000fc800078e0006 */
[----:B------:R-:W-:Y:S01]  /*12d00*/  @!P0 IMAD.IADD R0, R3, 0x1, R0 ;  /* 0x0000000103008824 */ /* 0x000fe200078e0200 */
[----:B------:R-:W-:-:S04]  /*12d10*/  @!P0 LEA R8, P2, R2, R10, 0x1 ;  /* 0x0000000a02088211 */ /* 0x000fc800078408ff */
[----:B------:R-:W-:-:S05]  /*12d20*/  @!P0 LEA.HI.X R9, R2, R11, R0, 0x1, P2 ;  /* 0x0000000b02098211 */ /* 0x000fca00010f0c00 */
[----:B---3--:R1:W-:Y:S01]  /*12d30*/  @!P0 ST.E.128 desc[UR4][R8.64], R20 ;  /* 0x0000001408008985 */ /* 0x0083e2000c101d04 */
        /* <DEDUP_REMOVED lines=12> */
.L_x_917:
[----:B------:R-:W-:Y:S05]  /*12e00*/  BSYNC.RECONVERGENT B0 ;  /* 0x0000000000007941 */ /* 0x000fea0003800200 */
.L_x_916:
        /* <DEDUP_REMOVED lines=13> */
.L_x_919:
[----:B------:R-:W-:Y:S05]  /*12ee0*/  BSYNC.RECONVERGENT B0 ;  /* 0x0000000000007941 */ /* 0x000fea0003800200 */
.L_x_918:
[----:B-123--:R-:W-:Y:S02]  /*12ef0*/  MOV R9, 0x50 ;  /* 0x0000005000097802 */ /* 0x00efe40000000f00 */
[----:B------:R-:W-:-:S03]  /*12f00*/  MOV R3, 0x0 ;  /* 0x0000000000037802 */ /* 0x000fc60000000f00 */
[----:B------:R-:W-:-:S04]  /*12f10*/  IMAD.MOV.U32 R2, RZ, RZ, R9 ;  /* 0x000000ffff027224 */ /* 0x000fc800078e0009 */
[----:B----4-:R-:W-:Y:S05]  /*12f20*/  @P1 RET.REL.NODEC R2 `(_ZN5flash24flash_fwd_splitkv_kernelI23Flash_fwd_kernel_traitsILi64ELi64ELi256ELi4ELb0ELb0EN7cutlass6half_tE19Flash_kernel_traitsILi64ELi64ELi256ELi4ES3_EELb0ELb0ELb0ELb0ELb0ELb1ELb0ELb0EEEvNS_16Flash_fwd_paramsE) ;  /* 0xfffffed002341950 */ /* 0x010fea0003c3ffff */
        /* <DEDUP_REMOVED lines=13> */
[----:B------:R-:W-:Y:S05]  /*13000*/  RET.REL.NODEC R2 `(_ZN5flash24flash_fwd_splitkv_kernelI23Flash_fwd_kernel_traitsILi64ELi64ELi256ELi4ELb0ELb0EN7cutlass6half_tE19Flash_kernel_traitsILi64ELi64ELi256ELi4ES3_EELb0ELb0ELb0ELb0ELb0ELb1ELb0ELb0EEEvNS_16Flash_fwd_paramsE) ;  /* 0xfffffecc02fc7950 */ /* 0x000fea0003c3ffff */
.L_x_911:
[----:B-12---:R-:W-:Y:S01]  /*13010*/  IMAD.MOV.U32 R0, RZ, RZ, 0x2 ;  /* 0x00000002ff007424 */ /* 0x006fe200078e00ff */
[----:B-----5:R-:W-:Y:S01]  /*13020*/  MOV R2, R8 ;  /* 0x0000000800027202 */ /* 0x020fe20000000f00 */
[----:B------:R-:W-:Y:S01]  /*13030*/  IMAD.MOV.U32 R4, RZ, RZ, -0x1 ;  /* 0xffffffffff047424 */ /* 0x000fe200078e00ff */
[----:B------:R-:W-:-:S07]  /*13040*/  MOV R3, 0x1f ;  /* 0x0000001f00037802 */ /* 0x000fce0000000f00 */
[----:B---3--:R-:W-:Y:S05]  /*13050*/  WARPSYNC.COLLECTIVE R4, `(.L_x_920) ;  /* 0x0000000004087348 */ /* 0x008fea0003c00000 */
[----:B------:R1:W2:Y:S02]  /*13060*/  SHFL.BFLY P0, R0, R2, R0, R3 ;  /* 0x0c00000002007389 */ /* 0x0002a40000000003 */
[----:B-123--:R-:W-:Y:S05]  /*13070*/  ENDCOLLECTIVE ;  /* 0x000000000000791b */ /* 0x00efea0003800000 */
.L_x_920:
[----:B------:R-:W-:Y:S02]  /*13080*/  MOV R5, R0 ;  /* 0x0000000000057202 */ /* 0x000fe40000000f00 */
[----:B------:R-:W-:-:S03]  /*13090*/  MOV R0, 0x1 ;  /* 0x0000000100007802 */ /* 0x000fc60000000f00 */
[----:B------:R-:W-:-:S04]  /*130a0*/  FADD.FTZ R5, R5, R8 ;  /* 0x0000000805057221 */ /* 0x000fc80000010000 */
[----:B------:R-:W-:-:S07]  /*130b0*/  IMAD.MOV.U32 R2, RZ, RZ, R5 ;  /* 0x000000ffff027224 */ /* 0x000fce00078e0005 */
[----:B------:R-:W-:Y:S05]  /*130c0*/  WARPSYNC.COLLECTIVE R4, `(.L_x_921) ;  /* 0x0000000004087348 */ /* 0x000fea0003c00000 */
[----:B------:R1:W2:Y:S02]  /*130d0*/  SHFL.BFLY P0, R0, R2, R0, R3 ;  /* 0x0c00000002007389 */ /* 0x0002a40000000003 */
[----:B-12---:R-:W-:Y:S05]  /*130e0*/  ENDCOLLECTIVE ;  /* 0x000000000000791b */ /* 0x006fea0003800000 */
.L_x_921:
[----:B------:R-:W-:Y:S01]  /*130f0*/  IMAD.MOV.U32 R21, RZ, RZ, R0 ;  /* 0x000000ffff157224 */ /* 0x000fe200078e0000 */
[----:B------:R-:W-:Y:S02]  /*13100*/  MOV R0, 0x2 ;  /* 0x0000000200007802 */ /* 0x000fe40000000f00 */
[----:B------:R-:W-:Y:S01]  /*13110*/  MOV R2, R7 ;  /* 0x0000000700027202 */ /* 0x000fe20000000f00 */
[----:B------:R-:W-:-:S07]  /*13120*/  FADD.FTZ R21, R5, R21 ;  /* 0x0000001505157221 */ /* 0x000fce0000010000 */
[----:B------:R-:W-:Y:S05]  /*13130*/  WARPSYNC.COLLECTIVE R4, `(.L_x_922) ;  /* 0x0000000004087348 */ /* 0x000fea0003c00000 */
[----:B------:R1:W2:Y:S02]  /*13140*/  SHFL.BFLY P0, R0, R2, R0, R3 ;  /* 0x0c00000002007389 */ /* 0x0002a40000000003 */
[----:B-12---:R-:W-:Y:S05]  /*13150*/  ENDCOLLECTIVE ;  /* 0x000000000000791b */ /* 0x006fea0003800000 */
.L_x_922:
[----:B------:R-:W-:Y:S01]  /*13160*/  IMAD.MOV.U32 R2, RZ, RZ, R0 ;  /* 0x000000ffff027224 */ /* 0x000fe200078e0000 */
[----:B------:R-:W-:-:S03]  /*13170*/  MOV R0, 0x1 ;  /* 0x0000000100007802 */ /* 0x000fc60000000f00 */
[----:B------:R-:W-:-:S07]  /*13180*/  FADD.FTZ R2, R2, R7 ;  /* 0x0000000702027221 */ /* 0x000fce0000010000 */
[----:B------:R-:W-:Y:S05]  /*13190*/  WARPSYNC.COLLECTIVE R4, `(.L_x_923) ;  /* 0x0000000004087348 */ /* 0x000fea0003c00000 */
[----:B------:R1:W2:Y:S02]  /*131a0*/  SHFL.BFLY P0, R0, R2, R0, R3 ;  /* 0x0c00000002007389 */ /* 0x0002a40000000003 */
[----:B-12---:R-:W-:Y:S05]  /*131b0*/  ENDCOLLECTIVE ;  /* 0x000000000000791b */ /* 0x006fea0003800000 */
.L_x_923:
[----:B------:R-:W-:Y:S01]  /*131c0*/  MOV R22, R0 ;  /* 0x0000000000167202 */ /* 0x000fe20000000f00 */
[----:B------:R-:W-:Y:S06]  /*131d0*/  BRA `(.L_x_924) ;  /* 0xffffffec00fc7947 */ /* 0x000fec000383ffff */
.L_x_925:
        /* <DEDUP_REMOVED lines=10> */
.L_x_14725:


//--------------------- .text._ZN5flash24flash_fwd_splitkv_kernelI23Flash_fwd_kernel_traitsILi64ELi64ELi256ELi4ELb0ELb0EN7cutlass6half_tE19Flash_kernel_traitsILi64ELi64ELi256ELi4ES3_EELb0ELb0ELb0ELb0ELb0ELb0ELb0ELb1EEEvNS_16Flash_fwd_paramsE --------------------------
	.section	.text._ZN5flash24flash_fwd_splitkv_kernelI23Flash_fwd_kernel_traitsILi64ELi64ELi256ELi4ELb0ELb0EN7cutlass6half_tE19Flash_kernel_traitsILi64ELi64ELi256ELi4ES3_EELb0ELb0ELb0ELb0ELb0ELb0ELb0ELb1EEEvNS_16Flash_fwd_paramsE,"ax",@progbits
	.align	128
        .global         _ZN5flash24flash_fwd_splitkv_kernelI23Flash_fwd_kernel_traitsILi64ELi64ELi256ELi4ELb0ELb0EN7cutlass6half_tE19Flash_kernel_traitsILi64ELi64ELi256ELi4ES3_EELb0ELb0ELb0ELb0ELb0ELb0ELb0ELb1EEEvNS_16Flash_fwd_paramsE
        .type           _ZN5flash24flash_fwd_splitkv_kernelI23Flash_fwd_kernel_traitsILi64ELi64ELi256ELi4ELb0ELb0EN7cutlass6half_tE19Flash_kernel_traitsILi64ELi64ELi256ELi4ES3_EELb0ELb0ELb0ELb0ELb0ELb0ELb0ELb1EEEvNS_16Flash_fwd_paramsE,@function
        .size           _ZN5flash24flash_fwd_splitkv_kernelI23Flash_fwd_kernel_traitsILi64ELi64ELi256ELi4ELb0ELb0EN7cutlass6half_tE19Flash_kernel_traitsILi64ELi64ELi256ELi4ES3_EELb0ELb0ELb0ELb0ELb0ELb0ELb0ELb1EEEvNS_16Flash_fwd_paramsE,(.L_x_14726 - _ZN5flash24flash_fwd_splitkv_kernelI23Flash_fwd_kernel_traitsILi64ELi64ELi256ELi4ELb0ELb0EN7cutlass6half_tE19Flash_kernel_traitsILi64ELi64ELi256ELi4ES3_EELb0ELb0ELb0ELb0ELb0ELb0ELb0ELb1EEEvNS_16Flash_fwd_paramsE)
        .other          _ZN5flash24flash_fwd_splitkv_kernelI23Flash_fwd_kernel_traitsILi64ELi64ELi256ELi4ELb0ELb0EN7cutlass6half_tE19Flash_kernel_traitsILi64ELi64ELi256ELi4ES3_EELb0ELb0ELb0ELb0ELb0ELb0ELb0ELb1EEEvNS_16Flash_fwd_paramsE,@"STO_CUDA_ENTRY STV_DEFAULT"
_ZN5flash24flash_fwd_splitkv_kernelI23Flash_fwd_kernel_traitsILi64ELi64ELi256ELi4ELb0ELb0EN7cutlass6half_tE19Flash_kernel_traitsILi64ELi64ELi256ELi4ES3_EELb0ELb0ELb0ELb0ELb0ELb0ELb0ELb1EEEvNS_16Flash_fwd_paramsE:
.text._ZN5flash24flash_fwd_splitkv_kernelI23Flash_fwd_kernel_traitsILi64ELi64ELi256ELi4ELb0ELb0EN7cutlass6half_tE19Flash_kernel_traitsILi64ELi64ELi256ELi4ES3_EELb0ELb0ELb0ELb0ELb0ELb0ELb0ELb1EEEvNS_16Flash_fwd_paramsE:
[----:B------:R-:W1:Y:S08]  /*0000*/  LDC R1, c[0x0][0x37c] ;  /* 0x0000df00ff017b82 */ /* 0x000e700000000800 */
[----:B------:R-:W2:Y:S01]  /*0010*/  LDC.64 R168, c[0x0][0x348] ;  /* 0x0000d200ffa87b82 */ /* 0x000ea20000000a00 */
[----:B------:R-:W-:Y:S01]  /*0020*/  BSSY.RECONVERGENT B3, `(.L_x_926) ;  /* 0x0000003000037945 */ /* 0x000fe20003800200 */
[----:B-1----:R-:W-:-:S06]  /*0030*/  IADD3 R1, PT, PT, R1, -0x8, RZ ;  /* 0xfffffff801017810 */ /* 0x002fcc0007ffe0ff */
[----:B--2---:R-:W-:Y:S05]  /*0040*/  CALL.REL.NOINC `($_ZN5flash24flash_fwd_splitkv_kernelI23Flash_fwd_kernel_traitsILi64ELi64ELi256ELi4ELb0ELb0EN7cutlass6half_tE19Flash_kernel_traitsILi64ELi64ELi256ELi4ES3_EELb0ELb0ELb0ELb0ELb0ELb0ELb0ELb1EEEvNS_16Flash_fwd_paramsE$_ZN5flash30compute_attn_1rowblock_splitkvI23Flash_fwd_kernel_traitsILi64ELi64ELi256ELi4ELb0ELb0EN7cutlass6half_tE19Flash_kernel_traitsILi64ELi64ELi256ELi4ES3_EELb0ELb0ELb0ELb0ELb0ELb0ELb0ELb1ENS_16Flash_fwd_paramsEEEvRKT8_iiiii) ;  /* 0x0000000000087944 */ /* 0x004fea0003c00000 */
[----:B------:R-:W-:Y:S05]  /*0050*/  BSYNC.RECONVERGENT B3 ;  /* 0x0000000000037941 */ /* 0x000fea0003800200 */
.L_x_926:
[----:B------:R-:W-:Y:S05]  /*0060*/  EXIT ;  /* 0x000000000000794d */ /* 0x000fea0003800000 */
        .type           $_ZN5flash24flash_fwd_splitkv_kernelI23Flash_fwd_kernel_traitsILi64ELi64ELi256ELi4ELb0ELb0EN7cutlass6half_tE19Flash_kernel_traitsILi64ELi64ELi256ELi4ES3_EELb0ELb0ELb0ELb0ELb0ELb0ELb0ELb1EEEvNS_16Flash_fwd_paramsE$_ZN5flash30compute_attn_1rowblock_splitkvI23Flash_fwd_kernel_traitsILi64ELi64ELi256ELi4ELb0ELb0EN7cutlass6half_tE19Flash_kernel_traitsILi64ELi64ELi256ELi4ES3_EELb0ELb0ELb0ELb0ELb0ELb0ELb0ELb1ENS_16Flash_fwd_paramsEEEvRKT8_iiiii,@function
        .size           $_ZN5flash24flash_fwd_splitkv_kernelI23Flash_fwd_kernel_traitsILi64ELi64ELi256ELi4ELb0ELb0EN7cutlass6half_tE19Flash_kernel_traitsILi64ELi64ELi256ELi4ES3_EELb0ELb0ELb0ELb0ELb0ELb0ELb0ELb1EEEvNS_16Flash_fwd_paramsE$_ZN5flash30compute_attn_1rowblock_splitkvI23Flash_fwd_kernel_traitsILi64ELi64ELi256ELi4ELb0ELb0EN7cutlass6half_tE19Flash_kernel_traitsILi64ELi64ELi256ELi4ES3_EELb0ELb0ELb0ELb0ELb0ELb0ELb0ELb1ENS_16Flash_fwd_paramsEEEvRKT8_iiiii,(.L_x_14726 - $_ZN5flash24flash_fwd_splitkv_kernelI23Flash_fwd_kernel_traitsILi64ELi64ELi256ELi4ELb0ELb0EN7cutlass6half_tE19Flash_kernel_traitsILi64ELi64ELi256ELi4ES3_EELb0ELb0ELb0ELb0ELb0ELb0ELb0ELb1EEEvNS_16Flash_fwd_paramsE$_ZN5flash30compute_attn_1rowblock_splitkvI23Flash_fwd_kernel_traitsILi64ELi64ELi256ELi4ELb0ELb0EN7cutlass6half_tE19Flash_kernel_traitsILi64ELi64ELi256ELi4ES3_EELb0ELb0ELb0ELb0ELb0ELb0ELb0ELb1ENS_16Flash_fwd_paramsEEEvRKT8_iiiii)
$_ZN5flash24flash_fwd_splitkv_kernelI23Flash_fwd_kernel_traitsILi64ELi64ELi256ELi4ELb0ELb0EN7cutlass6half_tE19Flash_kernel_traitsILi64ELi64ELi256ELi4ES3_EELb0ELb0ELb0ELb0ELb0ELb0ELb0ELb1EEEvNS_16Flash_fwd_paramsE$_ZN5flash30compute_attn_1rowblock_splitkvI23Flash_fwd_kernel_traitsILi64ELi64ELi256ELi4ELb0ELb0EN7cutlass6half_tE19Flash_kernel_traitsILi64ELi64ELi256ELi4ES3_EELb0ELb0ELb0ELb0ELb0ELb0ELb0ELb1ENS_16Flash_fwd_paramsEEEvRKT8_iiiii:
[----:B------:R-:W1:Y:S02]  /*0070*/  LDCU.64 UR6, c[0x0][0x358] ;  /* 0x00006b00ff0677ac */ /* 0x000e640008000a00 */
[----:B-1----:R-:W2:Y:S04]  /*0080*/  LD.E.64 R4, desc[UR6][R168.64+0xe0] ;  /* 0x0000e006a8047980 */ /* 0x002ea8000c101b00 */
[----:B------:R-:W3:Y:S04]  /*0090*/  LD.E.64 R2, desc[UR6][R168.64+0xe8] ;  /* 0x0000e806a8027980 */ /* 0x000ee8000c101b00 */
[----:B------:R-:W4:Y:S01]  /*00a0*/  LD.E.64 R6, desc[UR6][R168.64+0xf0] ;  /* 0x0000f006a8067980 */ /* 0x000f22000c101b00 */
[----:B------:R-:W1:Y:S01]  /*00b0*/  S2R R33, SR_CTAID.Y ;  /* 0x0000000000217919 */ /* 0x000e620000002600 */
[----:B------:R-:W-:-:S02]  /*00c0*/  IMAD.MOV.U32 R252, RZ, RZ, -0x1 ;  /* 0xfffffffffffc7424 */ /* 0x000fc400078e00ff */
[----:B------:R-:W4:Y:S01]  /*00d0*/  LD.E.64 R8, desc[UR6][R168.64+0xf8] ;  /* 0x0000f806a8087980 */ /* 0x000f22000c101b00 */
[----:B------:R-:W-:Y:S02]  /*00e0*/  IMAD.MOV.U32 R10, RZ, RZ, RZ ;  /* 0x000000ffff0a7224 */ /* 0x000fe400078e00ff */
[----:B-1----:R-:W-:Y:S01]  /*00f0*/  IMAD.SHL.U32 R11, R33, 0x4, RZ ;  /* 0x00000004210b7824 */ /* 0x002fe200078e00ff */
[----:B------:R-:W-:Y:S02]  /*0100*/  SHF.R.U32.HI R13, RZ, 0x1e, R33 ;  /* 0x0000001eff0d7819 */ /* 0x000fe40000011621 */
[C---:B--2---:R-:W-:Y:S02]  /*0110*/  ISETP.NE.U32.AND P2, PT, R4.reuse, RZ, PT ;  /* 0x000000ff0400720c */ /* 0x044fe40003f45070 */
[----:B------:R-:W-:Y:S02]  /*0120*/  ISETP.NE.U32.AND P0, PT, R4, RZ, PT ;  /* 0x000000ff0400720c */ /* 0x000fe40003f05070 */
[----:B------:R-:W-:-:S02]  /*0130*/  ISETP.NE.AND.EX P3, PT, R5, RZ, PT, P2 ;  /* 0x000000ff0500720c */ /* 0x000fc40003f65320 */
[----:B---3--:R-:W-:Y:S02]  /*0140*/  ISETP.NE.U32.AND P4, PT, R2, RZ, PT ;  /* 0x000000ff0200720c */ /* 0x008fe40003f85070 */
[C---:B----4-:R-:W-:Y:S02]  /*0150*/  ISETP.NE.U32.AND P5, PT, R6.reuse, RZ, PT ;  /* 0x000000ff0600720c */ /* 0x050fe40003fa5070 */
[----:B------:R-:W-:Y:S01]  /*0160*/  ISETP.NE.AND.EX P1, PT, R5, RZ, PT, P0 ;  /* 0x000000ff0500720c */ /* 0x000fe20003f25300 */
[----:B------:R-:W-:Y:S01]  /*0170*/  IMAD.WIDE.U32 R4, R33, 0x4, R4 ;  /* 0x0000000421047825 */ /* 0x000fe200078e0004 */
[----:B------:R-:W-:Y:S02]  /*0180*/  ISETP.NE.AND.EX P4, PT, R3, RZ, PT, P4 ;  /* 0x000000ff0300720c */ /* 0x000fe40003f85340 */
[C---:B------:R-:W-:Y:S02]  /*0190*/  ISETP.NE.AND.EX P6, PT, R7.reuse, RZ, PT, P5 ;  /* 0x000000ff0700720c */ /* 0x040fe40003fc5350 */
[----:B------:R-:W-:Y:S01]  /*01a0*/  IADD3 R30, P0, PT, R6, R11, RZ ;  /* 0x0000000b061e7210 */ /* 0x000fe20007f1e0ff */
[----:B------:R-:W2:Y:S04]  /*01b0*/  @!P3 LD.E R14, desc[UR6][R168.64+0xb4] ;  /* 0x0000b406a80eb980 */ /* 0x000ea8000c101900 */
[----:B------:R-:W-:-:S02]  /*01c0*/  IMAD.X R31, R7, 0x1, R13, P0 ;  /* 0x00000001071f7824 */ /* 0x000fc400000e060d */
[----:B------:R1:W5:Y:S04]  /*01d0*/  @P1 LD.E R252, desc[UR6][R4.64] ;  /* 0x0000000604fc1980 */ /* 0x000368000c101900 */
[----:B------:R1:W5:Y:S04]  /*01e0*/  @!P4 LD.E R0, desc[UR6][R168.64+0xb8] ;  /* 0x0000b806a800c980 */ /* 0x000368000c101900 */
[----:B------:R1:W5:Y:S04]  /*01f0*/  @P6 LD.E R10, desc[UR6][R30.64] ;  /* 0x000000061e0a6980 */ /* 0x000368000c101900 */
[----:B------:R1:W5:Y:S01]  /*0200*/  @P3 LD.E R5, desc[UR6][R4.64+0x4] ;  /* 0x0000040604053980 */ /* 0x000362000c101900 */
[----:B------:R-:W-:-:S04]  /*0210*/  ISETP.NE.U32.AND P2, PT, R2, RZ, PT ;  /* 0x000000ff0200720c */ /* 0x000fc80003f45070 */
[C---:B------:R-:W-:Y:S02]  /*0220*/  ISETP.NE.AND.EX P2, PT, R3.reuse, RZ, PT, P2 ;  /* 0x000000ff0300720c */ /* 0x040fe40003f45320 */
[----:B------:R-:W-:Y:S01]  /*0230*/  IADD3 R2, P1, PT, R2, R11, RZ ;  /* 0x0000000b02027210 */ /* 0x000fe20007f3e0ff */
[----:B------:R-:W-:Y:S01]  /*0240*/  BSSY.RECONVERGENT B0, `(.L_x_927) ;  /* 0x000000b000007945 */ /* 0x000fe20003800200 */
[----:B------:R-:W-:Y:S01]  /*0250*/  ISETP.NE.U32.AND P0, PT, R8, RZ, PT ;  /* 0x000000ff0800720c */ /* 0x000fe20003f05070 */
[----:B------:R-:W-:Y:S02]  /*0260*/  IMAD.MOV.U32 R12, RZ, RZ, -0x1 ;  /* 0xffffffffff0c7424 */ /* 0x000fe400078e00ff */
[----:B------:R-:W-:Y:S01]  /*0270*/  IMAD.X R3, R3, 0x1, R13, P1 ;  /* 0x0000000103037824 */ /* 0x000fe200008e060d */
[----:B------:R-:W-:Y:S01]  /*0280*/  ISETP.NE.AND.EX P5, PT, R9, RZ, PT, P0 ;  /* 0x000000ff0900720c */ /* 0x000fe20003fa5300 */
[----:B--2---:R1:W-:Y:S04]  /*0290*/  @!P3 STL [R1], R14 ;  /* 0x0000000e0100b387 */ /* 0x0043e80000100800 */
[----:B------:R-:W-:Y:S08]  /*02a0*/  @!P2 BRA `(.L_x_928) ;  /* 0x000000000010a947 */ /* 0x000ff00003800000 */
[----:B-1----:R-:W2:Y:S02]  /*02b0*/  LD.E.U8 R4, desc[UR6][R168.64+0x1b2] ;  /* 0x0001b206a8047980 */ /* 0x002ea4000c101100 */
[----:B--2---:R-:W-:-:S13]  /*02c0*/  ISETP.NE.AND P0, PT, R4, RZ, PT ;  /* 0x000000ff0400720c */ /* 0x004fda0003f05270 */
[----:B------:R-:W-:Y:S05]  /*02d0*/  @!P0 BRA `(.L_x_928) ;  /* 0x0000000000048947 */ /* 0x000fea0003800000 */
[----:B------:R2:W5:Y:S02]  /*02e0*/  LD.E R12, desc[UR6][R2.64] ;  /* 0x00000006020c7980 */ /* 0x000564000c101900 */
.L_x_928:
[----:B------:R-:W-:Y:S05]  /*02f0*/  BSYNC.RECONVERGENT B0 ;  /* 0x0000000000007941 */ /* 0x000fea0003800200 */
.L_x_927:
[----:B------:R-:W-:Y:S04]  /*0300*/  BSSY.RECONVERGENT B0, `(.L_x_929) ;  /* 0x0000007000007945 */ /* 0x000fe80003800200 */
[----:B------:R-:W-:Y:S05]  /*0310*/  @!P4 BRA `(.L_x_930) ;  /* 0x000000000014c947 */ /* 0x000fea0003800000 */
[----:B-----5:R-:W3:Y:S02]  /*0320*/  LD.E.U8 R0, desc[UR6][R168.64+0x1b2] ;  /* 0x0001b206a8007980 */ /* 0x020ee4000c101100 */
[----:B---3--:R-:W-:-:S13]  /*0330*/  ISETP.NE.AND P0, PT, R0, RZ, PT ;  /* 0x000000ff0000720c */ /* 0x008fda0003f05270 */
[----:B------:R-:W3:Y:S02]  /*0340*/  @P0 LD.E R0, desc[UR6][R2.64+0x4] ;  /* 0x0000040602000980 */ /* 0x000ee4000c101900 */
[----:B---3--:R-:W-:-:S06]  /*0350*/  @P0 IADD3 R0, PT, PT, R0, -R12, RZ ;  /* 0x8000000c00000210 */ /* 0x008fcc0007ffe0ff */
[----:B------:R3:W5:Y:S02]  /*0360*/  @!P0 LD.E R0, desc[UR6][R2.64] ;  /* 0x0000000602008980 */ /* 0x000764000c101900 */
.L_x_930:
[----:B------:R-:W-:Y:S05]  /*0370*/  BSYNC.RECONVERGENT B0 ;  /* 0x0000000000007941 */ /* 0x000fea0003800200 */
.L_x_929:
[----:B------:R-:W-:Y:S01]  /*0380*/  MOV R20, R14 ;  /* 0x0000000e00147202 */ /* 0x000fe20000000f00 */
[----:B------:R-:W-:Y:S01]  /*0390*/  BSSY.RECONVERGENT B1, `(.L_x_931) ;  /* 0x0000013000017945 */ /* 0x000fe20003800200 */
[----:B-----5:R-:W-:Y:S02]  /*03a0*/  @P3 IADD3 R20, PT, PT, -R252, R5, RZ ;  /* 0x00000005fc143210 */ /* 0x020fe40007ffe1ff */
[----:B------:R-:W-:-:S03]  /*03b0*/  IADD3 R103, PT, PT, R0, -R10, RZ ;  /* 0x8000000a00677210 */ /* 0x000fc60007ffe0ff */
[----:B------:R4:W-:Y:S01]  /*03c0*/  @P3 STL [R1], R20 ;  /* 0x0000001401003387 */ /* 0x0009e20000100800 */
[----:B------:R-:W-:Y:S05]  /*03d0*/  @!P5 BRA `(.L_x_932) ;  /* 0x000000000014d947 */ /* 0x000fea0003800000 */
[----:B--23--:R-:W-:-:S05]  /*03e0*/  IADD3 R2, P0, PT, R8, R11, RZ ;  /* 0x0000000b08027210 */ /* 0x00cfca0007f1e0ff */
[----:B------:R-:W-:-:S05]  /*03f0*/  IMAD.X R3, R9, 0x1, R13, P0 ;  /* 0x0000000109037824 */ /* 0x000fca00000e060d */
[----:B------:R-:W2:Y:S02]  /*0400*/  LD.E R2, desc[UR6][R2.64] ;  /* 0x0000000602027980 */ /* 0x000ea4000c101900 */
[----:B--2---:R-:W-:Y:S01]  /*0410*/  IADD3 R92, PT, PT, R2, -R10, RZ ;  /* 0x8000000a025c7210 */ /* 0x004fe20007ffe0ff */
[----:B------:R-:W-:Y:S05]  /*0420*/  BRA `(.L_x_933) ;  /* 0x0000000000247947 */ /* 0x000fea0003800000 */
.L_x_932:
[----:B--23--:R-:W2:Y:S01]  /*0430*/  LD.E.64 R2, desc[UR6][R168.64+0x108] ;  /* 0x00010806a8027980 */ /* 0x00cea2000c101b00 */
[----:B------:R-:W-:Y:S01]  /*0440*/  BSSY.RECONVERGENT B0, `(.L_x_934) ;  /* 0x0000006000007945 */ /* 0x000fe20003800200 */
[----:B------:R-:W-:Y:S01]  /*0450*/  IMAD.MOV.U32 R0, RZ, RZ, RZ ;  /* 0x000000ffff007224 */ /* 0x000fe200078e00ff */
[----:B--2---:R-:W-:-:S04]  /*0460*/  ISETP.NE.U32.AND P0, PT, R2, RZ, PT ;  /* 0x000000ff0200720c */ /* 0x004fc80003f05070 */
[----:B------:R-:W-:-:S13]  /*0470*/  ISETP.NE.AND.EX P0, PT, R3, RZ, PT, P0 ;  /* 0x000000ff0300720c */ /* 0x000fda0003f05300 */
[----:B------:R-:W-:Y:S05]  /*0480*/  @!P0 BRA `(.L_x_935) ;  /* 0x0000000000048947 */ /* 0x000fea0003800000 */
[----:B------:R2:W5:Y:S02]  /*0490*/  LD.E R0, desc[UR6][R168.64+0xbc] ;  /* 0x0000bc06a8007980 */ /* 0x000564000c101900 */
.L_x_935:
[----:B------:R-:W-:Y:S05]  /*04a0*/  BSYNC.RECONVERGENT B0 ;  /* 0x0000000000007941 */ /* 0x000fea0003800200 */
.L_x_934:
[----:B-----5:R-:W-:Y:S02]  /*04b0*/  IADD3 R92, PT, PT, R103, R0, RZ ;  /* 0x00000000675c7210 */ /* 0x020fe40007ffe0ff */
.L_x_933:
[----:B------:R-:W-:Y:S05]  /*04c0*/  BSYNC.RECONVERGENT B1 ;  /* 0x0000000000017941 */ /* 0x000fea0003800200 */
.L_x_931:
[----:B------:R-:W3:Y:S01]  /*04d0*/  S2R R34, SR_CTAID.X ;  /* 0x0000000000227919 */ /* 0x000ee20000002500 */
[----:B------:R-:W-:Y:S01]  /*04e0*/  MOV R21, 0x50 ;  /* 0x0000005000157802 */ /* 0x000fe20000000f00 */
[----:B------:R-:W-:-:S03]  /*04f0*/  IMAD.MOV.U32 R3, RZ, RZ, 0x0 ;  /* 0x00000000ff037424 */ /* 0x000fc600078e00ff */
[----:B------:R-:W-:Y:S01]  /*0500*/  MOV R2, R21 ;  /* 0x0000001500027202 */ /* 0x000fe20000000f00 */
[----:B---3--:R-:W-:-:S05]  /*0510*/  IMAD.SHL.U32 R151, R34, 0x40, RZ ;  /* 0x0000004022977824 */ /* 0x008fca00078e00ff */
[----:B------:R-:W-:-:S13]  /*0520*/  ISETP.GT.AND P0, PT, R20, R151, PT ;  /* 0x000000971400720c */ /* 0x000fda0003f04270 */
[----:B-12-4-:R-:W-:Y:S05]  /*0530*/  @!P0 RET.REL.NODEC R2 `(_ZN5flash24flash_fwd_splitkv_kernelI23Flash_fwd_kernel_traitsILi64ELi64ELi256ELi4ELb0ELb0EN7cutlass6half_tE19Flash_kernel_traitsILi64ELi64ELi256ELi4ES3_EELb0ELb0ELb0ELb0ELb0ELb0ELb0ELb1EEEvNS_16Flash_fwd_paramsE) ;  /* 0xfffffff802b08950 */ /* 0x016fea0003c3ffff */
        /* <DEDUP_REMOVED lines=25> */
[----:B------:R-:W-:Y:S01]  /*06d0*/  LOP3.LUT R10, R10, 0x38, RZ, 0xc0, !PT ;  /* 0x000000380a0a7812 */ /* 0x000fe200078ec0ff */
[----:B------:R-:W-:Y:S01]  /*06e0*/  BSSY.RECONVERGENT B0, `(.L_x_937) ;  /* 0x000003c000007945 */ /* 0x000fe20003800200 */
[----:B--2---:R-:W-:-:S04]  /*06f0*/  @P0 IMAD.WIDE.U32 R8, R2, R252, RZ ;  /* 0x000000fc02080225 */ /* 0x004fc800078e00ff */
[----:B------:R-:W-:Y:S02]  /*0700*/  @P0 IMAD R16, R3, R252, RZ ;  /* 0x000000fc03100224 */ /* 0x000fe400078e02ff */
[----:B-----5:R-:W-:-:S04]  /*0710*/  @!P0 IMAD.WIDE.U32 R14, R4, R33, RZ ;  /* 0x00000021040e8225 */ /* 0x020fc800078e00ff */
[----:B------:R-:W-:Y:S02]  /*0720*/  @!P0 IMAD R0, R5, R33, RZ ;  /* 0x0000002105008224 */ /* 0x000fe400078e02ff */
[----:B------:R-:W-:-:S04]  /*0730*/  IMAD.WIDE.U32 R4, R151, R2, R10 ;  /* 0x0000000297047225 */ /* 0x000fc800078e000a */
[----:B------:R-:W-:Y:S02]  /*0740*/  @P0 IMAD.MOV.U32 R14, RZ, RZ, R8 ;  /* 0x000000ffff0e0224 */ /* 0x000fe400078e0008 */
[----:B------:R-:W-:Y:S02]  /*0750*/  @!P0 IMAD.IADD R0, R15, 0x1, R0 ;  /* 0x000000010f008824 */ /* 0x000fe400078e0200 */
[----:B------:R-:W-:Y:S01]  /*0760*/  @P0 IMAD.IADD R0, R9, 0x1, R16 ;  /* 0x0000000109000824 */ /* 0x000fe200078e0210 */
[----:B------:R-:W-:Y:S01]  /*0770*/  IADD3 R8, P0, PT, R14, R4, RZ ;  /* 0x000000040e087210 */ /* 0x000fe20007f1e0ff */
[----:B------:R-:W-:Y:S01]  /*0780*/  IMAD R9, R3, R151, RZ ;  /* 0x0000009703097224 */ /* 0x000fe200078e02ff */
[----:B------:R-:W-:Y:S02]  /*0790*/  IADD3 R16, PT, PT, -R151, R20, RZ ;  /* 0x0000001497107210 */ /* 0x000fe40007ffe1ff */
[----:B---3--:R-:W-:Y:S02]  /*07a0*/  ISETP.GE.AND P2, PT, R10, R17, PT ;  /* 0x000000110a00720c */ /* 0x008fe40003f46270 */
[----:B------:R-:W-:-:S02]  /*07b0*/  SHF.R.U32.HI R20, RZ, 0x3, R152 ;  /* 0x00000003ff147819 */ /* 0x000fc40000011698 */
[----:B------:R-:W-:Y:S02]  /*07c0*/  IADD3.X R9, PT, PT, R0, R5, R9, P0, !PT ;  /* 0x0000000500097210 */ /* 0x000fe400007fe409 */
[----:B------:R-:W-:Y:S01]  /*07d0*/  ISETP.GE.OR P0, PT, R20, R16, P2 ;  /* 0x000000101400720c */ /* 0x000fe20001706670 */
[-C--:B----4-:R-:W-:Y:S02]  /*07e0*/  IMAD R4, R13, R22.reuse, RZ ;  /* 0x000000160d047224 */ /* 0x090fe400078e02ff */
[----:B------:R-:W-:-:S04]  /*07f0*/  IMAD.WIDE.U32 R8, R12, R22, R8 ;  /* 0x000000160c087225 */ /* 0x000fc800078e0008 */
[----:B------:R-:W-:-:S06]  /*0800*/  IMAD.IADD R5, R9, 0x1, R4 ;  /* 0x0000000109057824 */ /* 0x000fcc00078e0204 */
[----:B------:R-:W-:Y:S02]  /*0810*/  @!P0 IMAD.MOV.U32 R4, RZ, RZ, R8 ;  /* 0x000000ffff048224 */ /* 0x000fe400078e0008 */
[-C--:B------:R-:W-:Y:S02]  /*0820*/  @!P0 IMAD R0, R3, R20.reuse, RZ ;  /* 0x0000001403008224 */ /* 0x080fe400078e02ff */
[----:B------:R-:W-:-:S04]  /*0830*/  @!P0 IMAD.WIDE.U32 R12, R2, R20, R4 ;  /* 0x00000014020c8225 */ /* 0x000fc800078e0004 */
[----:B------:R-:W-:Y:S01]  /*0840*/  @!P0 IMAD.IADD R0, R13, 0x1, R0 ;  /* 0x000000010d008824 */ /* 0x000fe200078e0200 */
[----:B------:R-:W-:Y:S01]  /*0850*/  @!P0 LEA R14, P1, R12, R6, 0x1 ;  /* 0x000000060c0e8211 */ /* 0x000fe200078208ff */
[----:B------:R-:W-:-:S03]  /*0860*/  IMAD R11, R18, R33, R22 ;  /* 0x00000021120b7224 */ /* 0x000fc600078e0216 */
[----:B------:R-:W-:Y:S02]  /*0870*/  @!P0 LEA.HI.X R15, R12, R7, R0, 0x1, P1 ;  /* 0x000000070c0f8211 */ /* 0x000fe400008f0c00 */
[----:B------:R-:W-:Y:S01]  /*0880*/  ISETP.NE.AND P1, PT, R10, RZ, PT ;  /* 0x000000ff0a00720c */ /* 0x000fe20003f25270 */
[----:B------:R-:W-:Y:S02]  /*0890*/  IMAD R10, R19, R11, R151 ;  /* 0x0000000b130a7224 */ /* 0x000fe400078e0297 */
[----:B------:R1:W-:Y:S01]  /*08a0*/  @!P0 ST.E.128 desc[UR6][R14.64], RZ ;  /* 0x000000ff0e008985 */ /* 0x0003e2000c101d06 */
[----:B------:R-:W-:Y:S02]  /*08b0*/  ISETP.GE.OR P3, PT, R20, R16, P1 ;  /* 0x000000101400720c */ /* 0x000fe40000f66670 */
[----:B------:R-:W-:Y:S01]  /*08c0*/  IADD3 R0, P0, PT, R10, R20, RZ ;  /* 0x000000140a007210 */ /* 0x000fe20007f1e0ff */
[----:B------:R-:W-:Y:S01]  /*08d0*/  VIADD R13, R20, 0x20 ;  /* 0x00000020140d7836 */ /* 0x000fe20000000000 */
[----:B------:R-:W-:-:S02]  /*08e0*/  P2R R17, PR, RZ, 0x8 ;  /* 0x00000008ff117803 */ /* 0x000fc40000000000 */
[----:B------:R-:W-:Y:S02]  /*08f0*/  LEA.HI.X.SX32 R11, R10, RZ, 0x1, P0 ;  /* 0x000000ff0a0b7211 */ /* 0x000fe400000f0eff */
[C---:B------:R-:W-:Y:S02]  /*0900*/  LEA R10, P0, R0.reuse, R168, 0x2 ;  /* 0x000000a8000a7211 */ /* 0x040fe400078010ff */
[----:B------:R-:W-:Y:S02]  /*0910*/  ISETP.GE.OR P5, PT, R13, R16, P1 ;  /* 0x000000100d00720c */ /* 0x000fe40000fa6670 */
[----:B------:R-:W-:Y:S02]  /*0920*/  LEA.HI.X R11, R0, R169, R11, 0x2, P0 ;  /* 0x000000a9000b7211 */ /* 0x000fe400000f140b */
[----:B------:R-:W-:Y:S02]  /*0930*/  ISETP.NE.AND P0, PT, R17, RZ, PT ;  /* 0x000000ff1100720c */ /* 0x000fe40003f05270 */
[----:B-1----:R-:W-:-:S04]  /*0940*/  IADD3 R14, PT, PT, R20, 0x10, RZ ;  /* 0x00000010140e7810 */ /* 0x002fc80007ffe0ff */
[CC--:B------:R-:W-:Y:S02]  /*0950*/  ISETP.GE.OR P3, PT, R14.reuse, R16.reuse, P2 ;  /* 0x000000100e00720c */ /* 0x0c0fe40001766670 */
[-C--:B------:R-:W-:Y:S01]  /*0960*/  ISETP.GE.OR P6, PT, R14, R16.reuse, P1 ;  /* 0x000000100e00720c */ /* 0x080fe20000fc6670 */
[----:B------:R-:W-:Y:S01]  /*0970*/  VIADD R12, R20, 0x30 ;  /* 0x00000030140c7836 */ /* 0x000fe20000000000 */
[----:B------:R-:W-:-:S03]  /*0980*/  ISETP.GE.OR P4, PT, R13, R16, P2 ;  /* 0x000000100d00720c */ /* 0x000fc60001786670 */
[----:B------:R-:W-:Y:S01]  /*0990*/  @!P0 IMAD.MOV.U32 R19, RZ, RZ, 0x7f800000 ;  /* 0x7f800000ff138424 */ /* 0x000fe200078e00ff */
[CC--:B------:R-:W-:Y:S02]  /*09a0*/  ISETP.GE.OR P1, PT, R12.reuse, R16.reuse, P1 ;  /* 0x000000100c00720c */ /* 0x0c0fe40000f26670 */
[----:B------:R-:W-:Y:S01]  /*09b0*/  ISETP.GE.OR P2, PT, R12, R16, P2 ;  /* 0x000000100c00720c */ /* 0x000fe20001746670 */
[----:B------:R-:W-:-:S04]  /*09c0*/  @!P5 IMAD.MOV.U32 R16, RZ, RZ, 0x7f800000 ;  /* 0x7f800000ff10d424 */ /* 0x000fc800078e00ff */
[----:B------:R-:W-:Y:S01]  /*09d0*/  @!P6 MOV R18, 0x7f800000 ;  /* 0x7f8000000012e802 */ /* 0x000fe20000000f00 */
[----:B------:R-:W-:Y:S07]  /*09e0*/  @P3 BRA `(.L_x_938) ;  /* 0x00000000002c3947 */ /* 0x000fee0003800000 */
        /* <DEDUP_REMOVED lines=11> */
.L_x_938:
[----:B------:R-:W-:Y:S05]  /*0aa0*/  BSYNC.RECONVERGENT B0 ;  /* 0x0000000000007941 */ /* 0x000fea0003800200 */
.L_x_937:
        /* <DEDUP_REMOVED lines=13> */
.L_x_940:
[----:B------:R-:W-:Y:S05]  /*0b80*/  BSYNC.RECONVERGENT B0 ;  /* 0x0000000000007941 */ /* 0x000fea0003800200 */
.L_x_939:
        /* <DEDUP_REMOVED lines=12> */
.L_x_942:
[----:B------:R-:W-:Y:S05]  /*0c50*/  BSYNC.RECONVERGENT B0 ;  /* 0x0000000000007941 */ /* 0x000fea0003800200 */
.L_x_941:
[----:B------:R-:W-:Y:S01]  /*0c60*/  ISETP.NE.AND P0, PT, R17, RZ, PT ;  /* 0x000000ff1100720c */ /* 0x000fe20003f05270 */
[----:B---3--:R-:W-:Y:S01]  /*0c70*/  IMAD.MOV.U32 R2, RZ, RZ, R21 ;  /* 0x000000ffff027224 */ /* 0x008fe200078e0015 */
[----:B------:R-:W-:Y:S01]  /*0c80*/  MOV R3, 0x0 ;  /* 0x0000000000037802 */ /* 0x000fe20000000f00 */
[----:B------:R-:W-:Y:S04]  /*0c90*/  @!P6 ST.E desc[UR6][R10.64+0x40], R18 ;  /* 0x000040120a00e985 */ /* 0x000fe8000c101906 */
[----:B------:R-:W-:Y:S06]  /*0ca0*/  @!P5 ST.E desc[UR6][R10.64+0x80], R16 ;  /* 0x000080100a00d985 */ /* 0x000fec000c101906 */
[----:B------:R1:W-:Y:S02]  /*0cb0*/  @!P0 ST.E desc[UR6][R10.64], R19 ;  /* 0x000000130a008985 */ /* 0x0003e4000c101906 */
[----:B-12---:R-:W-:Y:S05]  /*0cc0*/  @P1 RET.REL.NODEC R2 `(_ZN5flash24flash_fwd_splitkv_kernelI23Flash_fwd_kernel_traitsILi64ELi64ELi256ELi4ELb0ELb0EN7cutlass6half_tE19Flash_kernel_traitsILi64ELi64ELi256ELi4ES3_EELb0ELb0ELb0ELb0ELb0ELb0ELb0ELb1EEEvNS_16Flash_fwd_paramsE) ;  /* 0xfffffff002cc1950 */ /* 0x006fea0003c3ffff */
[----:B------:R-:W-:Y:S02]  /*0cd0*/  MOV R0, 0x7f800000 ;  /* 0x7f80000000007802 */ /* 0x000fe40000000f00 */
[----:B------:R-:W-:Y:S02]  /*0ce0*/  MOV R2, R21 ;  /* 0x0000001500027202 */ /* 0x000fe40000000f00 */
[----:B------:R-:W-:Y:S01]  /*0cf0*/  MOV R3, 0x0 ;  /* 0x0000000000037802 */ /* 0x000fe20000000f00 */
[----:B------:R1:W-:Y:S03]  /*0d00*/  ST.E desc[UR6][R10.64+0xc0], R0 ;  /* 0x0000c0000a007985 */ /* 0x0003e6000c101906 */
[----:B-1----:R-:W-:Y:S05]  /*0d10*/  RET.REL.NODEC R2 `(_ZN5flash24flash_fwd_splitkv_kernelI23Flash_fwd_kernel_traitsILi64ELi64ELi256ELi4ELb0ELb0EN7cutlass6half_tE19Flash_kernel_traitsILi64ELi64ELi256ELi4ES3_EELb0ELb0ELb0ELb0ELb0ELb0ELb0ELb1EEEvNS_16Flash_fwd_paramsE) ;  /* 0xfffffff002b87950 */ /* 0x002fea0003c3ffff */
.L_x_936:
[----:B------:R-:W2:Y:S04]  /*0d20*/  LD.E.64 R2, desc[UR6][R168.64+0x158] ;  /* 0x00015806a8027980 */ /* 0x000ea8000c101b00 */
[----:B------:R-:W3:Y:S01]  /*0d30*/  LD.E.64 R250, desc[UR6][R168.64+0x160] ;  /* 0x00016006a8fa7980 */ /* 0x000ee2000c101b00 */
[----:B------:R-:W-:Y:S01]  /*0d40*/  IMAD.MOV.U32 R9, RZ, RZ, R33 ;  /* 0x000000ffff097224 */ /* 0x000fe200078e0021 */
[----:B------:R-:W1:Y:S01]  /*0d50*/  S2R R35, SR_CTAID.Z ;  /* 0x0000000000237919 */ /* 0x000e620000002700 */
[----:B------:R-:W-:Y:S01]  /*0d60*/  BSSY.RECONVERGENT B0, `(.L_x_943) ;  /* 0x00000be000007945 */ /* 0x000fe20003800200 */
[----:B--2---:R-:W-:-:S04]  /*0d70*/  ISETP.NE.U32.AND P0, PT, R2, RZ, PT ;  /* 0x000000ff0200720c */ /* 0x004fc80003f05070 */
[----:B------:R-:W-:-:S13]  /*0d80*/  ISETP.NE.AND.EX P0, PT, R3, RZ, PT, P0 ;  /* 0x000000ff0300720c */ /* 0x000fda0003f05300 */
[----:B------:R-:W-:-:S05]  /*0d90*/  @P0 IADD3 R2, P1, PT, R2, R11, RZ ;  /* 0x0000000b02020210 */ /* 0x000fca0007f3e0ff */
[----:B------:R-:W-:-:S05]  /*0da0*/  @P0 IMAD.X R3, R3, 0x1, R13, P1 ;  /* 0x0000000103030824 */ /* 0x000fca00008e060d */
[----:B------:R2:W5:Y:S01]  /*0db0*/  @P0 LD.E R9, desc[UR6][R2.64] ;  /* 0x0000000602090980 */ /* 0x000562000c101900 */
[----:B---3--:R-:W-:-:S04]  /*0dc0*/  ISETP.NE.U32.AND P0, PT, R250, RZ, PT ;  /* 0x000000fffa00720c */ /* 0x008fc80003f05070 */
[----:B------:R-:W-:-:S13]  /*0dd0*/  ISETP.NE.AND.EX P0, PT, R251, RZ, PT, P0 ;  /* 0x000000fffb00720c */ /* 0x000fda0003f05300 */
[----:B-1----:R-:W-:Y:S05]  /*0de0*/  @!P0 BRA `(.L_x_944) ;  /* 0x0000000400888947 */ /* 0x002fea0003800000 */
[----:B------:R-:W3:Y:S04]  /*0df0*/  LD.E R11, desc[UR6][R168.64+0x170] ;  /* 0x00017006a80b7980 */ /* 0x000ee8000c101900 */
[----:B------:R-:W4:Y:S01]  /*0e00*/  LD.E.64 R6, desc[UR6][R168.64+0x168] ;  /* 0x00016806a8067980 */ /* 0x000f22000c101b00 */
[----:B------:R-:W-:Y:S02]  /*0e10*/  MOV R14, R168 ;  /* 0x000000a8000e7202 */ /* 0x000fe40000000f00 */
[----:B------:R-:W-:-:S05]  /*0e20*/  MOV R15, R169 ;  /* 0x000000a9000f7202 */ /* 0x000fca0000000f00 */
[----:B------:R-:W4:Y:S01]  /*0e30*/  LD.E R16, desc[UR6][R14.64+0x68] ;  /* 0x000068060e107980 */ /* 0x000f22000c101900 */
[----:B------:R-:W-:-:S03]  /*0e40*/  LEA R18, R249, 0xffffff00, 0x8 ;  /* 0xffffff00f9127811 */ /* 0x000fc600078e40ff */
[----:B------:R-:W4:Y:S01]  /*0e50*/  LD.E.64 R234, desc[UR6][R14.64+0x38] ;  /* 0x000038060eea7980 */ /* 0x000f22000c101b00 */
[----:B------:R-:W-:-:S03]  /*0e60*/  IABS R4, R18 ;  /* 0x0000001200047213 */ /* 0x000fc60000000000 */
[----:B------:R-:W4:Y:S04]  /*0e70*/  LD.E.64 R12, desc[UR6][R14.64+0x28] ;  /* 0x000028060e0c7980 */ /* 0x000f28000c101b00 */
[----:B------:R-:W5:Y:S04]  /*0e80*/  LD.E.64 R28, desc[UR6][R14.64+0x58] ;  /* 0x000058060e1c7980 */ /* 0x000f68000c101b00 */
[----:B------:R-:W5:Y:S01]  /*0e90*/  LD.E.64 R236, desc[UR6][R14.64+0x40] ;  /* 0x000040060eec7980 */ /* 0x000f62000c101b00 */
[----:B---3--:R-:W-:-:S04]  /*0ea0*/  IABS R5, R11 ;  /* 0x0000000b00057213 */ /* 0x008fc80000000000 */
[----:B--2---:R-:W1:Y:S08]  /*0eb0*/  I2F.RP R2, R5 ;  /* 0x0000000500027306 */ /* 0x004e700000209400 */
        /* <DEDUP_REMOVED lines=10> */
[----:B------:R-:W-:Y:S01]  /*0f60*/  IMAD.HI.U32 R4, R3, R2, RZ ;  /* 0x0000000203047227 */ /* 0x000fe200078e00ff */
[----:B------:R-:W-:Y:S01]  /*0f70*/  ISETP.NE.AND P3, PT, R11, RZ, PT ;  /* 0x000000ff0b00720c */ /* 0x000fe20003f65270 */
[----:B-----5:R-:W2:Y:S02]  /*0f80*/  LD.E.64 R8, desc[UR6][R14.64+0x50] ;  /* 0x000050060e087980 */ /* 0x020ea4000c101b00 */
[----:B------:R-:W-:-:S05]  /*0f90*/  IMAD R0, R4, R0, R2 ;  /* 0x0000000004007224 */ /* 0x000fca00078e0202 */
[----:B------:R-:W-:-:S13]  /*0fa0*/  ISETP.GT.U32.AND P0, PT, R5, R0, PT ;  /* 0x000000000500720c */ /* 0x000fda0003f04070 */
[----:B------:R-:W-:-:S04]  /*0fb0*/  @!P0 IADD3 R0, PT, PT, R0, -R5, RZ ;  /* 0x8000000500008210 */ /* 0x000fc80007ffe0ff */
[----:B------:R-:W-:Y:S02]  /*0fc0*/  ISETP.GE.U32.AND P1, PT, R0, R5, PT ;  /* 0x000000050000720c */ /* 0x000fe40003f26070 */
[----:B------:R-:W-:Y:S01]  /*0fd0*/  LOP3.LUT R0, R18, R11, RZ, 0x3c, !PT ;  /* 0x0000000b12007212 */ /* 0x000fe200078e3cff */
[----:B------:R-:W-:Y:S02]  /*0fe0*/  @!P0 VIADD R4, R4, 0x1 ;  /* 0x0000000104048836 */ /* 0x000fe40000000000 */
[----:B----4-:R-:W-:Y:S01]  /*0ff0*/  IMAD.WIDE.U32 R2, R6, R33, RZ ;  /* 0x0000002106027225 */ /* 0x010fe200078e00ff */
[----:B------:R-:W-:-:S03]  /*1000*/  ISETP.GE.AND P2, PT, R0, RZ, PT ;  /* 0x000000ff0000720c */ /* 0x000fc60003f46270 */
[----:B------:R-:W-:Y:S01]  /*1010*/  IMAD R0, R7, R33, RZ ;  /* 0x0000002107007224 */ /* 0x000fe200078e02ff */
[----:B------:R-:W-:Y:S01]  /*1020*/  LEA R239, P0, R2, R250, 0x2 ;  /* 0x000000fa02ef7211 */ /* 0x000fe200078010ff */
[----:B------:R-:W3:Y:S02]  /*1030*/  LD.E.64 R6, desc[UR6][R14.64+0x20] ;  /* 0x000020060e067980 */ /* 0x000ee4000c101b00 */
[----:B------:R-:W-:Y:S02]  /*1040*/  @P1 IADD3 R4, PT, PT, R4, 0x1, RZ ;  /* 0x0000000104041810 */ /* 0x000fe40007ffe0ff */
[----:B------:R-:W-:-:S03]  /*1050*/  IADD3 R0, PT, PT, R3, R0, RZ ;  /* 0x0000000003007210 */ /* 0x000fc60007ffe0ff */
[----:B------:R-:W-:Y:S01]  /*1060*/  IMAD.MOV.U32 R5, RZ, RZ, R4 ;  /* 0x000000ffff057224 */ /* 0x000fe200078e0004 */
[----:B------:R-:W-:Y:S02]  /*1070*/  LEA.HI.X R238, R2, R251, R0, 0x2, P0 ;  /* 0x000000fb02ee7211 */ /* 0x000fe400000f1400 */
[----:B------:R-:W-:Y:S01]  /*1080*/  MOV R2, R239 ;  /* 0x000000ef00027202 */ /* 0x000fe20000000f00 */
[----:B------:R-:W-:Y:S01]  /*1090*/  @!P2 IMAD.MOV R5, RZ, RZ, -R5 ;  /* 0x000000ffff05a224 */ /* 0x000fe200078e0a05 */
[----:B------:R-:W-:Y:S01]  /*10a0*/  @!P3 LOP3.LUT R5, RZ, R11, RZ, 0x33, !PT ;  /* 0x0000000bff05b212 */ /* 0x000fe200078e33ff */
[----:B------:R-:W-:-:S04]  /*10b0*/  IMAD.MOV.U32 R3, RZ, RZ, R238 ;  /* 0x000000ffff037224 */ /* 0x000fc800078e00ee */
[----:B------:R-:W-:-:S05]  /*10c0*/  IMAD.WIDE R2, R5, 0x4, R2 ;  /* 0x0000000405027825 */ /* 0x000fca00078e0202 */
[----:B------:R1:W4:Y:S01]  /*10d0*/  LD.E R10, desc[UR6][R2.64] ;  /* 0x00000006020a7980 */ /* 0x000322000c101900 */
        /* <DEDUP_REMOVED lines=25> */
[----:B------:R-:W-:Y:S01]  /*1270*/  IMAD R4, R235, R17, RZ ;  /* 0x00000011eb047224 */ /* 0x000fe200078e02ff */
[----:B------:R-:W-:Y:S02]  /*1280*/  SHF.R.S32.HI R18, RZ, 0x1f, R17 ;  /* 0x0000001fff127819 */ /* 0x000fe40000011411 */
[----:B------:R-:W-:-:S03]  /*1290*/  MOV R0, R2 ;  /* 0x0000000200007202 */ /* 0x000fc60000000f00 */
[----:B------:R-:W-:Y:S01]  /*12a0*/  IMAD R4, R234, R18, R4 ;  /* 0x00000012ea047224 */ /* 0x000fe200078e0204 */
        /* <DEDUP_REMOVED lines=8> */
[----:B------:R-:W-:-:S04]  /*1330*/  IMAD.MOV.U32 R2, RZ, RZ, R6 ;  /* 0x000000ffff027224 */ /* 0x000fc800078e0006 */
[----:B------:R-:W-:-:S04]  /*1340*/  IMAD.WIDE.U32 R2, R17, R234, R2 ;  /* 0x000000ea11027225 */ /* 0x000fc800078e0002 */
[----:B------:R-:W-:Y:S02]  /*1350*/  IMAD.IADD R3, R3, 0x1, R4 ;  /* 0x0000000103037824 */ /* 0x000fe400078e0204 */
[----:B--2---:R-:W-:Y:S02]  /*1360*/  IMAD R4, R9, R0, RZ ;  /* 0x0000000009047224 */ /* 0x004fe400078e02ff */
[----:B------:R-:W-:Y:S02]  /*1370*/  IMAD R7, R13, R10, RZ ;  /* 0x0000000a0d077224 */ /* 0x000fe400078e02ff */
[----:B------:R-:W-:Y:S02]  /*1380*/  IMAD R6, R8, R5, R4 ;  /* 0x0000000508067224 */ /* 0x000fe400078e0204 */
[----:B------:R-:W-:-:S04]  /*1390*/  IMAD.WIDE.U32 R2, R0, R8, R2 ;  /* 0x0000000800027225 */ /* 0x000fc800078e0002 */
[----:B------:R-:W-:-:S04]  /*13a0*/  IMAD.WIDE.U32 R4, R12, R10, RZ ;  /* 0x0000000a0c047225 */ /* 0x000fc800078e00ff */
[----:B------:R-:W-:Y:S01]  /*13b0*/  IMAD R12, R12, R19, R7 ;  /* 0x000000130c0c7224 */ /* 0x000fe200078e0207 */
[----:B------:R-:W-:Y:S01]  /*13c0*/  IADD3 R19, PT, PT, R3, R6, RZ ;  /* 0x0000000603137210 */ /* 0x000fe20007ffe0ff */
[----:B------:R-:W-:Y:S01]  /*13d0*/  IMAD.MOV.U32 R13, RZ, RZ, R2 ;  /* 0x000000ffff0d7224 */ /* 0x000fe200078e0002 */
[----:B------:R-:W-:Y:S01]  /*13e0*/  MOV R6, R4 ;  /* 0x0000000400067202 */ /* 0x000fe20000000f00 */
[----:B------:R-:W-:Y:S01]  /*13f0*/  IMAD.IADD R7, R5, 0x1, R12 ;  /* 0x0000000105077824 */ /* 0x000fe200078e020c */
[----:B------:R-:W-:Y:S05]  /*1400*/  BRA `(.L_x_945) ;  /* 0x00000004004c7947 */ /* 0x000fea0003800000 */
.L_x_944:
        /* <DEDUP_REMOVED lines=10> */
[----:B------:R-:W-:-:S02]  /*14b0*/  IABS R8, R35 ;  /* 0x0000002300087213 */ /* 0x000fc40000000000 */
[----:B-----5:R-:W-:Y:S02]  /*14c0*/  @!P0 SHF.R.S32.HI R11, RZ, 0x1f, R9 ;  /* 0x0000001fff0b8819 */ /* 0x020fe40000011409 */
[----:B------:R-:W-:Y:S02]  /*14d0*/  LEA R17, R249, 0xffffff00, 0x8 ;  /* 0xffffff00f9117811 */ /* 0x000fe400078e40ff */
[----:B------:R-:W-:Y:S02]  /*14e0*/  CS2R R238, SRZ ;  /* 0x0000000000ee7805 */ /* 0x000fe4000001ff00 */
[----:B---3--:R-:W-:-:S04]  /*14f0*/  IABS R0, R16 ;  /* 0x0000001000007213 */ /* 0x008fc80000000000 */
[----:B------:R-:W-:-:S04]  /*1500*/  MOV R7, R0 ;  /* 0x0000000000077202 */ /* 0x000fc80000000f00 */
        /* <DEDUP_REMOVED lines=19> */
[----:B------:R-:W-:-:S03]  /*1640*/  @!P0 IADD3 R3, PT, PT, R3, R8, RZ ;  /* 0x0000000803038210 */ /* 0x000fc60007ffe0ff */
[----:B------:R-:W-:Y:S02]  /*1650*/  @!P0 IMAD R11, R4, R11, R5 ;  /* 0x0000000b040b8224 */ /* 0x000fe400078e0205 */
[----:B------:R-:W-:Y:S01]  /*1660*/  @!P1 IMAD.IADD R0, R0, 0x1, -R7 ;  /* 0x0000000100009824 */ /* 0x000fe200078e0a07 */
[----:B------:R-:W-:Y:S01]  /*1670*/  @P0 IADD3 R8, PT, PT, R10, R12, RZ ;  /* 0x0000000c0a080210 */ /* 0x000fe20007ffe0ff */
[----:B------:R-:W-:-:S03]  /*1680*/  @!P0 IMAD.WIDE.U32 R4, R4, R9, R2 ;  /* 0x0000000904048225 */ /* 0x000fc600078e0002 */
[----:B------:R-:W-:Y:S01]  /*1690*/  ISETP.GE.U32.AND P3, PT, R0, R7, PT ;  /* 0x000000070000720c */ /* 0x000fe20003f66070 */
[-C--:B------:R-:W-:Y:S01]  /*16a0*/  @P0 IMAD R7, R235, R8.reuse, RZ ;  /* 0x00000008eb070224 */ /* 0x080fe200078e02ff */
[----:B------:R-:W-:Y:S01]  /*16b0*/  @!P0 IADD3 R0, PT, PT, R5, R11, RZ ;  /* 0x0000000b05008210 */ /* 0x000fe20007ffe0ff */
[----:B------:R-:W-:Y:S01]  /*16c0*/  @P0 IMAD.WIDE.U32 R2, R234, R8, RZ ;  /* 0x00000008ea020225 */ /* 0x000fe200078e00ff */
[----:B------:R-:W-:Y:S02]  /*16d0*/  LOP3.LUT R5, R35, R16, RZ, 0x3c, !PT ;  /* 0x0000001023057212 */ /* 0x000fe400078e3cff */
[----:B------:R-:W-:Y:S01]  /*16e0*/  @!P1 IADD3 R6, PT, PT, R6, 0x1, RZ ;  /* 0x0000000106069810 */ /* 0x000fe20007ffe0ff */
[----:B------:R-:W-:Y:S01]  /*16f0*/  @P0 IMAD.MOV.U32 R4, RZ, RZ, R2 ;  /* 0x000000ffff040224 */ /* 0x000fe200078e0002 */
[----:B------:R-:W-:Y:S02]  /*1700*/  ISETP.GE.AND P2, PT, R5, RZ, PT ;  /* 0x000000ff0500720c */ /* 0x000fe40003f46270 */
[----:B------:R-:W-:-:S02]  /*1710*/  @P0 IADD3 R0, PT, PT, R3, R7, RZ ;  /* 0x0000000703000210 */ /* 0x000fc40007ffe0ff */
[----:B------:R-:W-:Y:S01]  /*1720*/  ISETP.NE.AND P1, PT, R16, RZ, PT ;  /* 0x000000ff1000720c */ /* 0x000fe20003f25270 */
[----:B------:R-:W-:Y:S01]  /*1730*/  @!P0 IMAD R7, R237, R10, RZ ;  /* 0x0000000aed078224 */ /* 0x000fe200078e02ff */
[----:B------:R-:W-:Y:S01]  /*1740*/  @!P0 SHF.R.S32.HI R5, RZ, 0x1f, R10 ;  /* 0x0000001fff058819 */ /* 0x000fe2000001140a */
[----:B------:R-:W-:Y:S01]  /*1750*/  IMAD.MOV.U32 R3, RZ, RZ, R0 ;  /* 0x000000ffff037224 */ /* 0x000fe200078e0000 */
[----:B------:R-:W-:Y:S02]  /*1760*/  MOV R2, R4 ;  /* 0x0000000400027202 */ /* 0x000fe40000000f00 */
[----:B------:R-:W-:Y:S01]  /*1770*/  @P3 IADD3 R6, PT, PT, R6, 0x1, RZ ;  /* 0x0000000106063810 */ /* 0x000fe20007ffe0ff */
[-C--:B------:R-:W-:Y:S02]  /*1780*/  IMAD R8, R235, R17.reuse, RZ ;  /* 0x00000011eb087224 */ /* 0x080fe400078e02ff */
[----:B------:R-:W-:Y:S01]  /*1790*/  IMAD.WIDE.U32 R2, R234, R17, R2 ;  /* 0x00000011ea027225 */ /* 0x000fe200078e0002 */
[----:B------:R-:W-:-:S03]  /*17a0*/  MOV R0, R6 ;  /* 0x0000000600007202 */ /* 0x000fc60000000f00 */
[----:B------:R-:W-:Y:S02]  /*17b0*/  @!P0 IMAD R4, R5, R236, R7 ;  /* 0x000000ec05048224 */ /* 0x000fe400078e0207 */
[----:B------:R-:W-:Y:S01]  /*17c0*/  @!P0 IMAD.WIDE.U32 R6, R236, R10, RZ ;  /* 0x0000000aec068225 */ /* 0x000fe200078e00ff */
[----:B------:R-:W-:Y:S02]  /*17d0*/  @!P2 IADD3 R0, PT, PT, -R0, RZ, RZ ;  /* 0x000000ff0000a210 */ /* 0x000fe40007ffe1ff */
[----:B------:R-:W-:Y:S01]  /*17e0*/  @!P1 LOP3.LUT R0, RZ, R16, RZ, 0x33, !PT ;  /* 0x00000010ff009212 */ /* 0x000fe200078e33ff */
[----:B------:R-:W-:Y:S02]  /*17f0*/  IMAD.IADD R5, R3, 0x1, R8 ;  /* 0x0000000103057824 */ /* 0x000fe400078e0208 */
[----:B------:R-:W-:Y:S01]  /*1800*/  @!P0 IMAD.IADD R3, R7, 0x1, R4 ;  /* 0x0000000107038824 */ /* 0x000fe200078e0204 */
[----:B------:R-:W-:Y:S01]  /*1810*/  MOV R4, R2 ;  /* 0x0000000200047202 */ /* 0x000fe20000000f00 */
[----:B------:R-:W-:Y:S01]  /*1820*/  @!P0 IMAD R8, R19, R9, RZ ;  /* 0x0000000913088224 */ /* 0x000fe200078e02ff */
[----:B------:R-:W-:-:S02]  /*1830*/  @!P0 SHF.R.S32.HI R7, RZ, 0x1f, R9 ;  /* 0x0000001fff078819 */ /* 0x000fc40000011409 */
[----:B------:R-:W-:Y:S02]  /*1840*/  @P0 IADD3 R10, PT, PT, R10, R12, RZ ;  /* 0x0000000c0a0a0210 */ /* 0x000fe40007ffe0ff */
[----:B------:R-:W-:Y:S01]  /*1850*/  @!P0 MOV R2, R6 ;  /* 0x0000000600028202 */ /* 0x000fe20000000f00 */
[----:B------:R-:W-:Y:S01]  /*1860*/  IMAD R11, R21, R0, RZ ;  /* 0x00000000150b7224 */ /* 0x000fe200078e02ff */
[----:B------:R-:W-:Y:S01]  /*1870*/  SHF.R.S32.HI R12, RZ, 0x1f, R0 ;  /* 0x0000001fff0c7819 */ /* 0x000fe20000011400 */
[C---:B------:R-:W-:Y:S02]  /*1880*/  @!P0 IMAD R8, R18.reuse, R7, R8 ;  /* 0x0000000712088224 */ /* 0x040fe400078e0208 */
[----:B------:R-:W-:-:S04]  /*1890*/  @!P0 IMAD.WIDE.U32 R6, R18, R9, R2 ;  /* 0x0000000912068225 */ /* 0x000fc800078e0002 */
[----:B------:R-:W-:-:S04]  /*18a0*/  IMAD.WIDE.U32 R4, R20, R0, R4 ;  /* 0x0000000014047225 */ /* 0x000fc800078e0004 */
[----:B------:R-:W-:Y:S02]  /*18b0*/  IMAD R11, R20, R12, R11 ;  /* 0x0000000c140b7224 */ /* 0x000fe400078e020b */
[----:B------:R-:W-:-:S04]  /*18c0*/  @P0 IMAD.WIDE.U32 R2, R236, R10, RZ ;  /* 0x0000000aec020225 */ /* 0x000fc800078e00ff */
[----:B------:R-:W-:Y:S01]  /*18d0*/  @P0 IMAD R0, R237, R10, RZ ;  /* 0x0000000aed000224 */ /* 0x000fe200078e02ff */
[----:B------:R-:W-:Y:S01]  /*18e0*/  MOV R13, R4 ;  /* 0x00000004000d7202 */ /* 0x000fe20000000f00 */
[----:B------:R-:W-:Y:S01]  /*18f0*/  @!P0 IMAD.IADD R7, R7, 0x1, R8 ;  /* 0x0000000107078824 */ /* 0x000fe200078e0208 */
[----:B------:R-:W-:Y:S01]  /*1900*/  IADD3 R19, PT, PT, R5, R11, RZ ;  /* 0x0000000b05137210 */ /* 0x000fe20007ffe0ff */
[----:B------:R-:W-:Y:S01]  /*1910*/  @P0 IMAD.IADD R7, R3, 0x1, R0 ;  /* 0x0000000103070824 */ /* 0x000fe200078e0200 */
[----:B------:R-:W-:Y:S02]  /*1920*/  @P0 MOV R6, R2 ;  /* 0x0000000200060202 */ /* 0x000fe40000000f00 */
[----:B-1----:R-:W-:Y:S02]  /*1930*/  MOV R18, RZ ;  /* 0x000000ff00127202 */ /* 0x002fe40000000f00 */
.L_x_945:
[----:B------:R-:W-:Y:S05]  /*1940*/  BSYNC.RECONVERGENT B0 ;  /* 0x0000000000007941 */ /* 0x000fea0003800200 */
.L_x_943:
[----:B------:R-:W-:Y:S01]  /*1950*/  ISETP.NE.AND P0, PT, R252, -0x1, PT ;  /* 0xfffffffffc00780c */ /* 0x000fe20003f05270 */
[----:B------:R-:W2:Y:S04]  /*1960*/  LD.E.64 R8, desc[UR6][R168.64+0x30] ;  /* 0x00003006a8087980 */ /* 0x000ea8000c101b00 */
[----:B------:R-:W3:Y:S04]  /*1970*/  LD.E.64 R20, desc[UR6][R168.64+0x48] ;  /* 0x00004806a8147980 */ /* 0x000ee8000c101b00 */
[----:B------:R-:W4:Y:S04]  /*1980*/  LD.E.64 R22, desc[UR6][R168.64+0x8] ;  /* 0x00000806a8167980 */ /* 0x000f28000c101b00 */
[----:B------:R-:W3:Y:S04]  /*1990*/  @!P0 LD.E.64 R10, desc[UR6][R168.64+0x18] ;  /* 0x00001806a80a8980 */ /* 0x000ee8000c101b00 */
[----:B------:R-:W4:Y:S04]  /*19a0*/  LD.E.64 R26, desc[UR6][R168.64+0x10] ;  /* 0x00001006a81a7980 */ /* 0x000f28000c101b00 */
[----:B------:R1:W4:Y:S04]  /*19b0*/  LD.E.64 R24, desc[UR6][R14.64] ;  /* 0x000000060e187980 */ /* 0x000328000c101b00 */
[----:B------:R-:W5:Y:S04]  /*19c0*/  LD.E R248, desc[UR6][R168.64+0xc0] ;  /* 0x0000c006a8f87980 */ /* 0x000f68000c101900 */
[----:B------:R-:W4:Y:S01]  /*19d0*/  LD.E R15, desc[UR6][R168.64+0xd0] ;  /* 0x0000d006a80f7980 */ /* 0x000f22000c101900 */
[----:B------:R-:W-:-:S04]  /*19e0*/  IABS R4, R16 ;  /* 0x0000001000047213 */ /* 0x000fc80000000000 */
[----:B------:R-:W1:Y:S08]  /*19f0*/  I2F.RP R2, R4 ;  /* 0x0000000400027306 */ /* 0x000e700000209400 */
        /* <DEDUP_REMOVED lines=9> */
[----:B------:R-:W-:-:S03]  /*1a90*/  IADD3 R0, PT, PT, RZ, -R5, RZ ;  /* 0x80000005ff007210 */ /* 0x000fc60007ffe0ff */
[----:B------:R-:W-:-:S04]  /*1aa0*/  IMAD.MOV.U32 R3, RZ, RZ, R12 ;  /* 0x000000ffff037224 */ /* 0x000fc800078e000c */
[----:B------:R-:W-:-:S04]  /*1ab0*/  IMAD.HI.U32 R5, R2, R3, RZ ;  /* 0x0000000302057227 */ /* 0x000fc800078e00ff */
[----:B------:R-:W-:-:S05]  /*1ac0*/  IMAD R0, R5, R0, R3 ;  /* 0x0000000005007224 */ /* 0x000fca00078e0203 */
[----:B------:R-:W-:Y:S01]  /*1ad0*/  ISETP.GT.U32.AND P1, PT, R4, R0, PT ;  /* 0x000000000400720c */ /* 0x000fe20003f24070 */
[----:B------:R-:W-:-:S12]  /*1ae0*/  IMAD.SHL.U32 R79, R152, 0x8, RZ ;  /* 0x00000008984f7824 */ /* 0x000fd800078e00ff */
[----:B------:R-:W-:Y:S01]  /*1af0*/  @!P1 IMAD.IADD R0, R0, 0x1, -R4 ;  /* 0x0000000100009824 */ /* 0x000fe200078e0a04 */
[----:B------:R-:W-:-:S04]  /*1b00*/  LOP3.LUT R2, R79, 0x1c0, RZ, 0xc0, !PT ;  /* 0x000001c04f027812 */ /* 0x000fc800078ec0ff */
[----:B------:R-:W-:Y:S01]  /*1b10*/  ISETP.GE.U32.AND P4, PT, R0, R4, PT ;  /* 0x000000040000720c */ /* 0x000fe20003f86070 */
[----:B------:R-:W-:Y:S01]  /*1b20*/  @!P1 VIADD R5, R5, 0x1 ;  /* 0x0000000105059836 */ /* 0x000fe20000000000 */
[----:B------:R-:W-:Y:S02]  /*1b30*/  LOP3.LUT R2, R2, 0x38, R152, 0xf8, !PT ;  /* 0x0000003802027812 */ /* 0x000fe400078ef898 */
[----:B------:R-:W-:Y:S02]  /*1b40*/  LOP3.LUT R12, R79, 0x38, RZ, 0xc0, !PT ;  /* 0x000000384f0c7812 */ /* 0x000fe400078ec0ff */
[----:B------:R-:W-:Y:S02]  /*1b50*/  LOP3.LUT R3, R35, R16, RZ, 0x3c, !PT ;  /* 0x0000001023037212 */ /* 0x000fe400078e3cff */
[----:B------:R-:W-:Y:S02]  /*1b60*/  LOP3.LUT R0, R2, 0x38, R79, 0x78, !PT ;  /* 0x0000003802007812 */ /* 0x000fe400078e784f */
[----:B------:R-:W-:-:S02]  /*1b70*/  IADD3 R2, P2, PT, R12, R6, RZ ;  /* 0x000000060c027210 */ /* 0x000fc40007f5e0ff */
[----:B------:R-:W-:Y:S01]  /*1b80*/  ISETP.GE.AND P3, PT, R3, RZ, PT ;  /* 0x000000ff0300720c */ /* 0x000fe20003f66270 */
[----:B------:R-:W-:Y:S01]  /*1b90*/  @P4 VIADD R5, R5, 0x1 ;  /* 0x0000000105054836 */ /* 0x000fe20000000000 */
[----:B------:R-:W-:Y:S02]  /*1ba0*/  ISETP.NE.AND P1, PT, R16, RZ, PT ;  /* 0x000000ff1000720c */ /* 0x000fe40003f25270 */
[----:B------:R-:W-:Y:S01]  /*1bb0*/  LOP3.LUT R79, R0, 0x1e00, R79, 0xf8, !PT ;  /* 0x00001e00004f7812 */ /* 0x000fe200078ef84f */
[----:B------:R-:W-:Y:S01]  /*1bc0*/  IMAD R0, R18, R236, RZ ;  /* 0x000000ec12007224 */ /* 0x000fe200078e02ff */
[----:B------:R-:W-:Y:S02]  /*1bd0*/  IADD3.X R3, PT, PT, RZ, R7, RZ, P2, !PT ;  /* 0x00000007ff037210 */ /* 0x000fe400017fe4ff */
[----:B------:R-:W-:Y:S01]  /*1be0*/  MOV R18, R5 ;  /* 0x0000000500127202 */ /* 0x000fe20000000f00 */
[----:B------:R-:W-:Y:S02]  /*1bf0*/  IMAD R14, R17, R237, R0 ;  /* 0x000000ed110e7224 */ /* 0x000fe400078e0200 */
[----:B------:R-:W-:-:S02]  /*1c00*/  IMAD.MOV.U32 R32, RZ, RZ, RZ ;  /* 0x000000ffff207224 */ /* 0x000fc400078e00ff */
[----:B------:R-:W-:Y:S02]  /*1c10*/  @!P3 IADD3 R18, PT, PT, -R18, RZ, RZ ;  /* 0x000000ff1212b210 */ /* 0x000fe40007ffe1ff */
[----:B------:R-:W-:Y:S01]  /*1c20*/  @!P1 LOP3.LUT R18, RZ, R16, RZ, 0x33, !PT ;  /* 0x00000010ff129212 */ /* 0x000fe200078e33ff */
[----:B------:R-:W-:Y:S01]  /*1c30*/  IMAD.WIDE.U32 R2, R17, R236, R2 ;  /* 0x000000ec11027225 */ /* 0x000fe200078e0002 */
[----:B------:R1:W5:Y:S01]  /*1c40*/  @P6 LD.E R32, desc[UR6][R30.64] ;  /* 0x000000061e206980 */ /* 0x000362000c101900 */
[----:B------:R-:W-:Y:S02]  /*1c50*/  SHF.R.U32.HI R60, RZ, 0x3, R152 ;  /* 0x00000003ff3c7819 */ /* 0x000fe40000011698 */
[----:B------:R-:W-:Y:S02]  /*1c60*/  IMAD.IADD R3, R3, 0x1, R14 ;  /* 0x0000000103037824 */ /* 0x000fe400078e020e */
[----:B------:R-:W-:Y:S02]  /*1c70*/  IMAD.MOV.U32 R61, RZ, RZ, RZ ;  /* 0x000000ffff3d7224 */ /* 0x000fe400078e00ff */
[----:B------:R-:W-:Y:S01]  /*1c80*/  IMAD.WIDE.U32 R2, R18, R28, R2 ;  /* 0x0000001c12027225 */ /* 0x000fe200078e0002 */
[----:B------:R-:W1:Y:S02]  /*1c90*/  S2UR UR4, SR_CgaCtaId ;  /* 0x00000000000479c3 */ /* 0x000e640000008800 */
[----:B-1----:R-:W-:Y:S01]  /*1ca0*/  SHF.R.S32.HI R30, RZ, 0x1f, R18 ;  /* 0x0000001fff1e7819 */ /* 0x002fe20000011412 */
[----:B------:R-:W-:Y:S01]  /*1cb0*/  UMOV UR5, 0x400 ;  /* 0x0000040000057882 */ /* 0x000fe20000000000 */
[----:B------:R-:W-:Y:S01]  /*1cc0*/  LOP3.LUT R239, R239, R238, RZ, 0x3c, !PT ;  /* 0x000000eeefef7212 */ /* 0x000fe200078e3cff */
[----:B------:R-:W-:Y:S01]  /*1cd0*/  IMAD.SHL.U32 R242, R249, 0x100, RZ ;  /* 0x00000100f9f27824 */ /* 0x000fe200078e00ff */
[----:B------:R-:W-:-:S02]  /*1ce0*/  ULEA UR4, UR4, UR5, 0x18 ;  /* 0x0000000504047291 */ /* 0x000fc4000f8ec0ff */
[----:B------:R-:W-:Y:S01]  /*1cf0*/  LOP3.LUT R238, R239, R238, RZ, 0x3c, !PT ;  /* 0x000000eeefee7212 */ /* 0x000fe200078e3cff */
[----:B------:R-:W-:Y:S01]  /*1d00*/  IMAD.SHL.U32 R96, R236, 0x10, RZ ;  /* 0x00000010ec607824 */ /* 0x000fe200078e00ff */
[C---:B------:R-:W-:Y:S02]  /*1d10*/  SHF.L.U64.HI R93, R234.reuse, 0x4, R235 ;  /* 0x00000004ea5d7819 */ /* 0x040fe400000102eb */
[----:B------:R-:W-:Y:S02]  /*1d20*/  LEA R79, R79, UR4, 0x1 ;  /* 0x000000044f4f7c11 */ /* 0x000fe4000f8e08ff */
[----:B------:R-:W-:Y:S02]  /*1d30*/  SHF.L.U32 R80, R234, 0x4, RZ ;  /* 0x00000004ea507819 */ /* 0x000fe400000006ff */
[----:B------:R-:W-:Y:S02]  /*1d40*/  SHF.L.U64.HI R102, R236, 0x4, R237 ;  /* 0x00000004ec667819 */ /* 0x000fe400000102ed */
[----:B------:R-:W-:-:S02]  /*1d50*/  IADD3 R104, PT, PT, R242, -0x100, RZ ;  /* 0xffffff00f2687810 */ /* 0x000fc40007ffe0ff */
[----:B------:R-:W-:Y:S01]  /*1d60*/  LOP3.LUT R239, R239, R238, RZ, 0x3c, !PT ;  /* 0x000000eeefef7212 */ /* 0x000fe200078e3cff */
[----:B--2---:R-:W-:-:S04]  /*1d70*/  @P0 IMAD.WIDE.U32 R4, R8, R252, RZ ;  /* 0x000000fc08040225 */ /* 0x004fc800078e00ff */
[----:B---3--:R-:W-:-:S04]  /*1d80*/  @!P0 IMAD.WIDE.U32 R6, R10, R33, RZ ;  /* 0x000000210a068225 */ /* 0x008fc800078e00ff */
[----:B------:R-:W-:Y:S02]  /*1d90*/  @!P0 IMAD.MOV.U32 R0, RZ, RZ, R6 ;  /* 0x000000ffff008224 */ /* 0x000fe400078e0006 */
[----:B------:R-:W-:Y:S02]  /*1da0*/  @!P0 IMAD R11, R11, R33, RZ ;  /* 0x000000210b0b8224 */ /* 0x000fe400078e02ff */
[----:B------:R-:W-:Y:S02]  /*1db0*/  @P0 IMAD R10, R9, R252, RZ ;  /* 0x000000fc090a0224 */ /* 0x000fe400078e02ff */
[----:B------:R-:W-:Y:S02]  /*1dc0*/  @P0 IMAD.MOV.U32 R0, RZ, RZ, R4 ;  /* 0x000000ffff000224 */ /* 0x000fe400078e0004 */
[----:B------:R-:W-:Y:S01]  /*1dd0*/  @!P0 IMAD.IADD R6, R7, 0x1, R11 ;  /* 0x0000000107068824 */ /* 0x000fe200078e020b */
[----:B------:R-:W-:Y:S02]  /*1de0*/  @P0 IADD3 R6, PT, PT, R5, R10, RZ ;  /* 0x0000000a05060210 */ /* 0x000fe40007ffe0ff */
[----:B------:R-:W-:-:S04]  /*1df0*/  IADD3 R4, P1, PT, R12, R0, RZ ;  /* 0x000000000c047210 */ /* 0x000fc80007f3e0ff */
[----:B------:R-:W-:Y:S01]  /*1e00*/  IADD3.X R5, PT, PT, RZ, R6, RZ, P1, !PT ;  /* 0x00000006ff057210 */ /* 0x000fe20000ffe4ff */
[----:B------:R-:W-:Y:S02]  /*1e10*/  IMAD R0, R29, R18, RZ ;  /* 0x000000121d007224 */ /* 0x000fe400078e02ff */
[--C-:B------:R-:W-:Y:S02]  /*1e20*/  @!P0 IMAD.MOV.U32 R98, RZ, RZ, R8.reuse ;  /* 0x000000ffff628224 */ /* 0x100fe400078e0008 */
[--C-:B------:R-:W-:Y:S02]  /*1e30*/  @!P0 IMAD.MOV.U32 R99, RZ, RZ, R9.reuse ;  /* 0x000000ffff638224 */ /* 0x100fe400078e0009 */
[----:B------:R-:W-:Y:S02]  /*1e40*/  @P0 IMAD.MOV.U32 R98, RZ, RZ, R8 ;  /* 0x000000ffff620224 */ /* 0x000fe400078e0008 */
[----:B------:R-:W-:Y:S01]  /*1e50*/  @P0 IMAD.MOV.U32 R99, RZ, RZ, R9 ;  /* 0x000000ffff630224 */ /* 0x000fe200078e0009 */
[----:B------:R-:W-:Y:S01]  /*1e60*/  IADD3 R6, P0, PT, R12, R13, RZ ;  /* 0x0000000d0c067210 */ /* 0x000fe20007f1e0ff */
[----:B------:R-:W-:-:S02]  /*1e70*/  IMAD R7, R21, R35, RZ ;  /* 0x0000002315077224 */ /* 0x000fc400078e02ff */
[----:B------:R-:W-:-:S04]  /*1e80*/  IMAD.WIDE.U32 R4, R20, R35, R4 ;  /* 0x0000002314047225 */ /* 0x000fc800078e0004 */
[----:B------:R-:W-:Y:S02]  /*1e90*/  IMAD R0, R30, R28, R0 ;  /* 0x0000001c1e007224 */ /* 0x000fe400078e0200 */
[----:B------:R-:W-:Y:S01]  /*1ea0*/  IMAD.IADD R5, R5, 0x1, R7 ;  /* 0x0000000105057824 */ /* 0x000fe200078e0207 */
[----:B------:R-:W-:Y:S01]  /*1eb0*/  IADD3.X R7, PT, PT, RZ, R19, RZ, P0, !PT ;  /* 0x00000013ff077210 */ /* 0x000fe200007fe4ff */
[----:B------:R-:W-:Y:S01]  /*1ec0*/  IMAD.WIDE.U32 R8, R34, 0x40, R60 ;  /* 0x0000004022087825 */ /* 0x000fe200078e003c */
[----:B------:R-:W-:-:S03]  /*1ed0*/  IADD3 R3, PT, PT, R3, R0, RZ ;  /* 0x0000000003037210 */ /* 0x000fc60007ffe0ff */
[----:B------:R-:W-:Y:S02]  /*1ee0*/  IMAD R0, R9, R98, RZ ;  /* 0x0000006209007224 */ /* 0x000fe400078e02ff */
[----:B------:R-:W-:Y:S02]  /*1ef0*/  IMAD R10, R235, R60, RZ ;  /* 0x0000003ceb0a7224 */ /* 0x000fe400078e02ff */
[----:B------:R-:W-:-:S04]  /*1f00*/  IMAD.WIDE.U32 R6, R60, R234, R6 ;  /* 0x000000ea3c067225 */ /* 0x000fc800078e0006 */
[----:B------:R-:W-:Y:S01]  /*1f10*/  IMAD R11, R8, R99, R0 ;  /* 0x00000063080b7224 */ /* 0x000fe200078e0200 */
[----:B----4-:R-:W-:Y:S01]  /*1f20*/  LEA R245, P1, R6, R22, 0x1 ;  /* 0x0000001606f57211 */ /* 0x010fe200078208ff */
[----:B------:R-:W-:Y:S02]  /*1f30*/  IMAD R9, R237, R60, RZ ;  /* 0x0000003ced097224 */ /* 0x000fe400078e02ff */
[----:B------:R-:W-:-:S04]  /*1f40*/  IMAD.WIDE.U32 R2, R60, R236, R2 ;  /* 0x000000ec3c027225 */ /* 0x000fc800078e0002 */
[----:B------:R-:W-:Y:S02]  /*1f50*/  IMAD.IADD R0, R7, 0x1, R10 ;  /* 0x0000000107007824 */ /* 0x000fe400078e020a */
[----:B------:R-:W-:Y:S01]  /*1f60*/  IMAD.WIDE.U32 R4, R8, R98, R4 ;  /* 0x0000006208047225 */ /* 0x000fe200078e0004 */
[----:B------:R-:W-:Y:S02]  /*1f70*/  SHF.R.S32.HI R8, RZ, 0x1f, R103 ;  /* 0x0000001fff087819 */ /* 0x000fe40000011467 */
[----:B------:R-:W-:Y:S02]  /*1f80*/  IADD3 R3, PT, PT, R3, R9, RZ ;  /* 0x0000000903037210 */ /* 0x000fe40007ffe0ff */
[----:B------:R-:W-:Y:S02]  /*1f90*/  LEA R247, P0, R2, R26, 0x1 ;  /* 0x0000001a02f77211 */ /* 0x000fe400078008ff */
[----:B------:R-:W-:Y:S02]  /*1fa0*/  LEA.HI.X R244, R6, R23, R0, 0x1, P1 ;  /* 0x0000001706f47211 */ /* 0x000fe400008f0c00 */
[----:B------:R-:W-:-:S02]  /*1fb0*/  LEA.HI R0, R8, R103, RZ, 0x8 ;  /* 0x0000006708007211 */ /* 0x000fc400078f40ff */
[----:B------:R-:W-:Y:S02]  /*1fc0*/  LEA.HI.X R246, R2, R27, R3, 0x1, P0 ;  /* 0x0000001b02f67211 */ /* 0x000fe400000f0c03 */
[----:B------:R-:W-:-:S04]  /*1fd0*/  SHF.R.S32.HI R27, RZ, 0x8, R0 ;  /* 0x00000008ff1b7819 */ /* 0x000fc80000011400 */
[----:B------:R-:W-:Y:S01]  /*1fe0*/  ISETP.GE.AND P0, PT, R27, R249, PT ;  /* 0x000000f91b00720c */ /* 0x000fe20003f06270 */
[----:B------:R-:W-:Y:S01]  /*1ff0*/  IMAD.IADD R5, R5, 0x1, R11 ;  /* 0x0000000105057824 */ /* 0x000fe200078e020b */
[C---:B------:R-:W-:Y:S02]  /*2000*/  LEA R100, P2, R4.reuse, R24, 0x1 ;  /* 0x0000001804647211 */ /* 0x040fe400078408ff */
[----:B------:R-:W-:Y:S02]  /*2010*/  LEA.HI R0, R15, R15, RZ, 0x1 ;  /* 0x0000000f0f007211 */ /* 0x000fe400078f08ff */
[----:B------:R-:W-:-:S07]  /*2020*/  LEA.HI.X R101, R4, R25, R5, 0x1, P2 ;  /* 0x0000001904657211 */ /* 0x000fce00010f0c05 */
[----:B------:R-:W-:Y:S05]  /*2030*/  @P0 BRA `(.L_x_946) ;  /* 0x000000c8007c0947 */ /* 0x000fea0003800000 */
[----:B------:R-:W2:Y:S04]  /*2040*/  LD.E.64 R2, desc[UR6][R168.64+0x120] ;  /* 0x00012006a8027980 */ /* 0x000ea8000c101b00 */
[----:B------:R-:W3:Y:S04]  /*2050*/  LD.E.64 R6, desc[UR6][R168.64+0x118] ;  /* 0x00011806a8067980 */ /* 0x000ee8000c101b00 */
[----:B------:R-:W4:Y:S04]  /*2060*/  LD.E.64 R52, desc[UR6][R168.64+0x130] ;  /* 0x00013006a8347980 */ /* 0x000f28000c101b00 */
[----:B------:R-:W4:Y:S04]  /*2070*/  LD.E.64 R8, desc[UR6][R168.64+0x140] ;  /* 0x00014006a8087980 */ /* 0x000f28000c101b00 */
[----:B------:R-:W4:Y:S04]  /*2080*/  LD.E.64 R46, desc[UR6][R168.64+0x128] ;  /* 0x00012806a82e7980 */ /* 0x000f28000c101b00 */
[----:B------:R-:W4:Y:S04]  /*2090*/  LD.E.64 R10, desc[UR6][R168.64+0x138] ;  /* 0x00013806a80a7980 */ /* 0x000f28000c101b00 */
[----:B------:R-:W4:Y:S04]  /*20a0*/  LD.E.64 R20, desc[UR6][R168.64+0x110] ;  /* 0x00011006a8147980 */ /* 0x000f28000c101b00 */
[----:B------:R-:W4:Y:S04]  /*20b0*/  LD.E.64 R22, desc[UR6][R168.64+0x108] ;  /* 0x00010806a8167980 */ /* 0x000f28000c101b00 */
[----:B------:R-:W4:Y:S04]  /*20c0*/  LD.E.64 R14, desc[UR6][R168.64+0x150] ;  /* 0x00015006a80e7980 */ /* 0x000f28000c101b00 */
[----:B------:R-:W4:Y:S01]  /*20d0*/  LD.E.64 R16, desc[UR6][R168.64+0x148] ;  /* 0x00014806a8107980 */ /* 0x000f22000c101b00 */
[----:B------:R-:W-:Y:S01]  /*20e0*/  MOV R13, RZ ;  /* 0x000000ff000d7202 */ /* 0x000fe20000000f00 */
[C---:B------:R-:W-:Y:S01]  /*20f0*/  VIADD R65, R60.reuse, 0x10 ;  /* 0x000000103c417836 */ /* 0x040fe20000000000 */
[----:B------:R-:W-:Y:S01]  /*2100*/  SHF.R.S32.HI R24, RZ, 0x1, R0 ;  /* 0x00000001ff187819 */ /* 0x000fe20000011400 */
[C---:B------:R-:W-:Y:S01]  /*2110*/  VIADD R62, R60.reuse, 0x30 ;  /* 0x000000303c3e7836 */ /* 0x040fe20000000000 */
[----:B------:R-:W-:Y:S01]  /*2120*/  SHF.R.S32.HI R19, RZ, 0x1f, R103 ;  /* 0x0000001fff137819 */ /* 0x000fe20000011467 */
[----:B------:R-:W-:Y:S01]  /*2130*/  VIADD R73, R60, 0x50 ;  /* 0x000000503c497836 */ /* 0x000fe20000000000 */
[----:B------:R-:W-:Y:S01]  /*2140*/  IADD3 R0, P0, PT, -R103, R60, RZ ;  /* 0x0000003c67007210 */ /* 0x000fe20007f1e1ff */
[C---:B------:R-:W-:Y:S01]  /*2150*/  IMAD.SHL.U32 R95, R24.reuse, 0x10, RZ ;  /* 0x00000010185f7824 */ /* 0x040fe200078e00ff */
[C---:B------:R-:W-:Y:S01]  /*2160*/  SHF.L.U32 R107, R24.reuse, 0x5, RZ ;  /* 0x00000005186b7819 */ /* 0x040fe200000006ff */
[C---:B------:R-:W-:Y:S01]  /*2170*/  IMAD R118, R24.reuse, 0x30, RZ ;  /* 0x0000003018767824 */ /* 0x040fe200078e02ff */
[C---:B------:R-:W-:Y:S01]  /*2180*/  SHF.L.U32 R105, R24.reuse, 0x7, RZ ;  /* 0x0000000718697819 */ /* 0x040fe200000006ff */
[C---:B------:R-:W-:Y:S01]  /*2190*/  IMAD R117, R24.reuse, 0x50, RZ ;  /* 0x0000005018757824 */ /* 0x040fe200078e02ff */
[----:B------:R-:W-:Y:S01]  /*21a0*/  VIMNMX R94, PT, PT, RZ, R27, !PT ;  /* 0x0000001bff5e7248 */ /* 0x000fe20007fe0100 */
[----:B------:R-:W-:Y:S01]  /*21b0*/  IMAD R116, R24, 0x60, RZ ;  /* 0x0000006018747824 */ /* 0x000fe200078e02ff */
[----:B------:R-:W-:Y:S01]  /*21c0*/  IADD3 R64, PT, PT, R60, 0x20, RZ ;  /* 0x000000203c407810 */ /* 0x000fe20007ffe0ff */
[----:B------:R-:W-:Y:S01]  /*21d0*/  IMAD R115, R24, 0x70, RZ ;  /* 0x0000007018737824 */ /* 0x000fe200078e02ff */
[----:B------:R-:W-:Y:S01]  /*21e0*/  IADD3 R74, PT, PT, R60, 0x40, RZ ;  /* 0x000000403c4a7810 */ /* 0x000fe20007ffe0ff */
[----:B------:R-:W-:Y:S01]  /*21f0*/  IMAD R114, R24, 0x90, RZ ;  /* 0x0000009018727824 */ /* 0x000fe200078e02ff */
[----:B------:R-:W-:Y:S01]  /*2200*/  IADD3 R72, PT, PT, R60, 0x60, RZ ;  /* 0x000000603c487810 */ /* 0x000fe20007ffe0ff */
[----:B------:R-:W-:Y:S01]  /*2210*/  IMAD R113, R24, 0xa0, RZ ;  /* 0x000000a018717824 */ /* 0x000fe200078e02ff */
[----:B------:R-:W-:Y:S01]  /*2220*/  LOP3.LUT R71, R60, 0x80, RZ, 0xfc, !PT ;  /* 0x000000803c477812 */ /* 0x000fe200078efcff */
[----:B------:R-:W-:Y:S01]  /*2230*/  IMAD R112, R24, 0xb0, RZ ;  /* 0x000000b018707824 */ /* 0x000fe200078e02ff */
[----:B------:R-:W-:Y:S01]  /*2240*/  IADD3 R70, PT, PT, R60, 0x90, RZ ;  /* 0x000000903c467810 */ /* 0x000fe20007ffe0ff */
[----:B------:R-:W-:Y:S01]  /*2250*/  IMAD R111, R24, 0xc0, RZ ;  /* 0x000000c0186f7824 */ /* 0x000fe200078e02ff */
[----:B------:R-:W-:Y:S01]  /*2260*/  IADD3 R68, PT, PT, R60, 0xb0, RZ ;  /* 0x000000b03c447810 */ /* 0x000fe20007ffe0ff */
[----:B------:R-:W-:Y:S01]  /*2270*/  IMAD R110, R24, 0xd0, RZ ;  /* 0x000000d0186e7824 */ /* 0x000fe200078e02ff */
[----:B------:R-:W-:Y:S01]  /*2280*/  IADD3 R66, PT, PT, R60, 0xd0, RZ ;  /* 0x000000d03c427810 */ /* 0x000fe20007ffe0ff */
[----:B------:R-:W-:Y:S01]  /*2290*/  IMAD R109, R24, 0xe0, RZ ;  /* 0x000000e0186d7824 */ /* 0x000fe200078e02ff */
[----:B------:R-:W-:Y:S01]  /*22a0*/  IADD3 R81, PT, PT, R60, 0xf0, RZ ;  /* 0x000000f03c517810 */ /* 0x000fe20007ffe0ff */
[C---:B------:R-:W-:Y:S01]  /*22b0*/  IMAD R108, R24.reuse, 0xf0, RZ ;  /* 0x000000f0186c7824 */ /* 0x040fe200078e02ff */
[----:B------:R-:W-:Y:S01]  /*22c0*/  MOV R86, R249 ;  /* 0x000000f900567202 */ /* 0x000fe20000000f00 */
[----:B------:R-:W-:Y:S01]  /*22d0*/  IMAD.SHL.U32 R106, R24, 0x40, RZ ;  /* 0x00000040186a7824 */ /* 0x000fe200078e00ff */
[----:B------:R-:W-:Y:S01]  /*22e0*/  MOV R58, R244 ;  /* 0x000000f4003a7202 */ /* 0x000fe20000000f00 */
[C---:B------:R-:W-:Y:S01]  /*22f0*/  VIADD R63, R60.reuse, 0x70 ;  /* 0x000000703c3f7836 */ /* 0x040fe20000000000 */
[----:B------:R-:W-:Y:S01]  /*2300*/  MOV R75, R246 ;  /* 0x000000f6004b7202 */ /* 0x000fe20000000f00 */
[C---:B------:R-:W-:Y:S01]  /*2310*/  VIADD R69, R60.reuse, 0xa0 ;  /* 0x000000a03c457836 */ /* 0x040fe20000000000 */
[----:B------:R-:W-:Y:S01]  /*2320*/  SHF.R.S32.HI R97, RZ, 0x1f, R95 ;  /* 0x0000001fff617819 */ /* 0x000fe2000001145f */
[C---:B------:R-:W-:Y:S01]  /*2330*/  VIADD R67, R60.reuse, 0xc0 ;  /* 0x000000c03c437836 */ /* 0x040fe20000000000 */
[----:B------:R-:W-:Y:S01]  /*2340*/  SHF.R.S32.HI R150, RZ, 0x1f, R107 ;  /* 0x0000001fff967819 */ /* 0x000fe2000001146b */
[----:B------:R-:W-:Y:S01]  /*2350*/  VIADD R77, R60, 0xe0 ;  /* 0x000000e03c4d7836 */ /* 0x000fe20000000000 */
[----:B------:R-:W-:Y:S01]  /*2360*/  SHF.R.S32.HI R149, RZ, 0x1f, R118 ;  /* 0x0000001fff957819 */ /* 0x000fe20000011476 */
[C---:B------:R-:W-:Y:S01]  /*2370*/  IMAD R51, R249.reuse, -0x100, R103 ;  /* 0xffffff00f9337824 */ /* 0x040fe200078e0267 */
[----:B------:R-:W-:Y:S01]  /*2380*/  SHF.R.S32.HI R148, RZ, 0x1f, R106 ;  /* 0x0000001fff947819 */ /* 0x000fe2000001146a */
[----:B------:R-:W-:Y:S01]  /*2390*/  IMAD R50, R249, -0x100, R92 ;  /* 0xffffff00f9327824 */ /* 0x000fe200078e025c */
[----:B------:R-:W-:Y:S01]  /*23a0*/  SHF.R.S32.HI R147, RZ, 0x1f, R117 ;  /* 0x0000001fff937819 */ /* 0x000fe20000011475 */
[----:B------:R-:W-:Y:S01]  /*23b0*/  IMAD.MOV.U32 R78, RZ, RZ, R104 ;  /* 0x000000ffff4e7224 */ /* 0x000fe200078e0068 */
[----:B------:R-:W-:Y:S01]  /*23c0*/  SHF.R.S32.HI R146, RZ, 0x1f, R116 ;  /* 0x0000001fff927819 */ /* 0x000fe20000011474 */
[----:B------:R-:W-:Y:S01]  /*23d0*/  IMAD.MOV.U32 R59, RZ, RZ, R245 ;  /* 0x000000ffff3b7224 */ /* 0x000fe200078e00f5 */
[----:B------:R-:W-:Y:S01]  /*23e0*/  SHF.R.S32.HI R145, RZ, 0x1f, R115 ;  /* 0x0000001fff917819 */ /* 0x000fe20000011473 */
[----:B------:R-:W-:Y:S01]  /*23f0*/  IMAD.MOV.U32 R76, RZ, RZ, R247 ;  /* 0x000000ffff4c7224 */ /* 0x000fe200078e00f7 */
[----:B------:R-:W-:-:S02]  /*2400*/  SHF.R.S32.HI R144, RZ, 0x1f, R105 ;  /* 0x0000001fff907819 */ /* 0x000fc40000011469 */
[----:B------:R-:W-:Y:S02]  /*2410*/  SHF.R.S32.HI R143, RZ, 0x1f, R114 ;  /* 0x0000001fff8f7819 */ /* 0x000fe40000011472 */
[----:B------:R-:W-:Y:S02]  /*2420*/  SHF.R.S32.HI R142, RZ, 0x1f, R113 ;  /* 0x0000001fff8e7819 */ /* 0x000fe40000011471 */
[----:B------:R-:W-:Y:S02]  /*2430*/  SHF.R.S32.HI R141, RZ, 0x1f, R112 ;  /* 0x0000001fff8d7819 */ /* 0x000fe40000011470 */
[----:B------:R-:W-:Y:S02]  /*2440*/  SHF.R.S32.HI R140, RZ, 0x1f, R111 ;  /* 0x0000001fff8c7819 */ /* 0x000fe4000001146f */
[----:B------:R-:W-:Y:S02]  /*2450*/  SHF.R.S32.HI R139, RZ, 0x1f, R110 ;  /* 0x0000001fff8b7819 */ /* 0x000fe4000001146e */
[----:B------:R-:W-:-:S02]  /*2460*/  SHF.R.S32.HI R138, RZ, 0x1f, R109 ;  /* 0x0000001fff8a7819 */ /* 0x000fc4000001146d */
[----:B------:R-:W-:Y:S01]  /*2470*/  SHF.R.S32.HI R137, RZ, 0x1f, R108 ;  /* 0x0000001fff897819 */ /* 0x000fe2000001146c */
[----:B--2---:R-:W-:Y:S02]  /*2480*/  IMAD R4, R3, R33, RZ ;  /* 0x0000002103047224 */ /* 0x004fe400078e02ff */
[----:B------:R-:W-:-:S05]  /*2490*/  IMAD.WIDE.U32 R2, R33, R2, R12 ;  /* 0x0000000221027225 */ /* 0x000fca00078e000c */
[----:B------:R-:W-:Y:S01]  /*24a0*/  IADD3 R3, PT, PT, R3, R4, RZ ;  /* 0x0000000403037210 */ /* 0x000fe20007ffe0ff */
[----:B---3--:R-:W-:Y:S01]  /*24b0*/  IMAD.WIDE.U32 R4, R33, R6, R12 ;  /* 0x0000000621047225 */ /* 0x008fe200078e000c */
[----:B----4-:R-:W-:-:S03]  /*24c0*/  SHF.L.U64.HI R135, R52, 0x5, R53 ;  /* 0x0000000534877819 */ /* 0x010fc60000010235 */
[----:B------:R-:W-:Y:S02]  /*24d0*/  IMAD R6, R7, R33, RZ ;  /* 0x0000002107067224 */ /* 0x000fe400078e02ff */
[----:B------:R-:W-:Y:S02]  /*24e0*/  IMAD R7, R53, R104, RZ ;  /* 0x0000006835077224 */ /* 0x000fe400078e02ff */
[----:B------:R-:W-:Y:S01]  /*24f0*/  IMAD.WIDE.U32 R2, R104, R52, R2 ;  /* 0x0000003468027225 */ /* 0x000fe200078e0002 */
[C-C-:B------:R-:W-:Y:S02]  /*2500*/  SHF.L.U64.HI R128, R46.reuse, 0x5, R47.reuse ;  /* 0x000000052e807819 */ /* 0x140fe4000001022f */
[C---:B------:R-:W-:Y:S01]  /*2510*/  SHF.L.U32 R129, R46.reuse, 0x5, RZ ;  /* 0x000000052e817819 */ /* 0x040fe200000006ff */
[----:B------:R-:W-:Y:S01]  /*2520*/  IMAD.IADD R5, R5, 0x1, R6 ;  /* 0x0000000105057824 */ /* 0x000fe200078e0206 */
[----:B------:R-:W-:Y:S01]  /*2530*/  IADD3 R3, PT, PT, R3, R7, RZ ;  /* 0x0000000703037210 */ /* 0x000fe20007ffe0ff */
[----:B------:R-:W-:Y:S01]  /*2540*/  IMAD R6, R9, R18, RZ ;  /* 0x0000001209067224 */ /* 0x000fe200078e02ff */
[C-C-:B------:R-:W-:Y:S01]  /*2550*/  SHF.L.U64.HI R130, R46.reuse, 0x6, R47.reuse ;  /* 0x000000062e827819 */ /* 0x140fe2000001022f */
[----:B------:R-:W-:Y:S01]  /*2560*/  IMAD R9, R47, R104, RZ ;  /* 0x000000682f097224 */ /* 0x000fe200078e02ff */
[----:B------:R-:W-:Y:S01]  /*2570*/  SHF.L.U64.HI R132, R46, 0x7, R47 ;  /* 0x000000072e847819 */ /* 0x000fe2000001022f */
[----:B------:R-:W-:Y:S01]  /*2580*/  IMAD.WIDE.U32 R4, R104, R46, R4 ;  /* 0x0000002e68047225 */ /* 0x000fe200078e0004 */
[----:B------:R-:W-:-:S02]  /*2590*/  SHF.L.U32 R133, R46, 0x7, RZ ;  /* 0x000000072e857819 */ /* 0x000fc400000006ff */
[----:B------:R-:W-:Y:S01]  /*25a0*/  SHF.L.U64.HI R134, R46, 0x4, R47 ;  /* 0x000000042e867819 */ /* 0x000fe2000001022f */
[----:B------:R-:W-:Y:S02]  /*25b0*/  IMAD R26, R8, R30, R6 ;  /* 0x0000001e081a7224 */ /* 0x000fe400078e0206 */
[----:B------:R-:W-:Y:S01]  /*25c0*/  IMAD.WIDE.U32 R6, R18, R8, R2 ;  /* 0x0000000812067225 */ /* 0x000fe200078e0002 */
[----:B-----5:R-:W-:Y:S02]  /*25d0*/  IADD3 R8, PT, PT, R104, R32, RZ ;  /* 0x0000002068087210 */ /* 0x020fe40007ffe0ff */
[----:B------:R-:W-:Y:S01]  /*25e0*/  MOV R2, R4 ;  /* 0x0000000400027202 */ /* 0x000fe20000000f00 */
[----:B------:R-:W-:Y:S02]  /*25f0*/  IMAD.IADD R3, R5, 0x1, R9 ;  /* 0x0000000105037824 */ /* 0x000fe400078e0209 */
[----:B------:R-:W-:Y:S02]  /*2600*/  IMAD R5, R11, R18, RZ ;  /* 0x000000120b057224 */ /* 0x000fe400078e02ff */
[----:B------:R-:W-:-:S02]  /*2610*/  IMAD.SHL.U32 R11, R152, 0x4, RZ ;  /* 0x00000004980b7824 */ /* 0x000fc400078e00ff */
[----:B------:R-:W-:Y:S02]  /*2620*/  IMAD R25, R10, R30, R5 ;  /* 0x0000001e0a197224 */ /* 0x000fe400078e0205 */
[-C--:B------:R-:W-:Y:S01]  /*2630*/  IMAD R5, R8, R24.reuse, RZ ;  /* 0x0000001808057224 */ /* 0x080fe200078e02ff */
[----:B------:R-:W-:Y:S01]  /*2640*/  LOP3.LUT R11, R11, 0x1c, RZ, 0xc0, !PT ;  /* 0x0000001c0b0b7812 */ /* 0x000fe200078ec0ff */
[----:B------:R-:W-:Y:S02]  /*2650*/  IMAD R4, R60, R24, R12 ;  /* 0x000000183c047224 */ /* 0x000fe400078e020c */
[----:B------:R-:W-:Y:S01]  /*2660*/  IMAD.WIDE.U32 R2, R18, R10, R2 ;  /* 0x0000000a12027225 */ /* 0x000fe200078e0002 */
[----:B------:R-:W-:Y:S02]  /*2670*/  SHF.R.S32.HI R18, RZ, 0x1f, R5 ;  /* 0x0000001fff127819 */ /* 0x000fe40000011405 */
[----:B------:R-:W-:Y:S01]  /*2680*/  IADD3 R9, P1, PT, R5, R4, RZ ;  /* 0x0000000405097210 */ /* 0x000fe20007f3e0ff */
[----:B------:R-:W-:-:S02]  /*2690*/  IMAD R11, R60, R24, R11 ;  /* 0x000000183c0b7224 */ /* 0x000fc400078e020b */
[----:B------:R-:W-:Y:S01]  /*26a0*/  IMAD.X R8, RZ, RZ, ~R19, P0 ;  /* 0x000000ffff087224 */ /* 0x000fe200000e0e13 */
[----:B------:R-:W-:Y:S01]  /*26b0*/  LEA.HI.X.SX32 R19, R4, R18, 0x1, P1 ;  /* 0x0000001204137211 */ /* 0x000fe200008f0eff */
[----:B------:R-:W-:Y:S01]  /*26c0*/  IMAD.IADD R3, R3, 0x1, R25 ;  /* 0x0000000103037824 */ /* 0x000fe200078e0219 */
[----:B------:R-:W-:Y:S01]  /*26d0*/  IADD3 R10, P0, PT, R5, R11, RZ ;  /* 0x0000000b050a7210 */ /* 0x000fe20007f1e0ff */
[C---:B------:R-:W-:Y:S01]  /*26e0*/  IMAD R25, R8.reuse, R46, RZ ;  /* 0x0000002e08197224 */ /* 0x040fe200078e02ff */
[----:B------:R-:W-:Y:S01]  /*26f0*/  IADD3 R5, PT, PT, R7, R26, RZ ;  /* 0x0000001a07057210 */ /* 0x000fe20007ffe0ff */
[----:B------:R-:W-:Y:S01]  /*2700*/  IMAD R7, R8, R52, RZ ;  /* 0x0000003408077224 */ /* 0x000fe200078e02ff */
[----:B------:R-:W-:Y:S01]  /*2710*/  MOV R4, R6 ;  /* 0x0000000600047202 */ /* 0x000fe20000000f00 */
[----:B------:R-:W-:Y:S01]  /*2720*/  IMAD R25, R47, R0, R25 ;  /* 0x000000002f197224 */ /* 0x000fe200078e0219 */
[----:B------:R-:W-:Y:S01]  /*2730*/  LEA.HI.X.SX32 R11, R11, R18, 0x1, P0 ;  /* 0x000000120b0b7211 */ /* 0x000fe200000f0eff */
[----:B------:R-:W-:-:S02]  /*2740*/  IMAD R7, R53, R0, R7 ;  /* 0x0000000035077224 */ /* 0x000fc400078e0207 */
[----:B------:R-:W-:-:S04]  /*2750*/  IMAD.WIDE.U32 R4, R52, R0, R4 ;  /* 0x0000000034047225 */ /* 0x000fc800078e0004 */
[----:B------:R-:W-:Y:S01]  /*2760*/  IMAD.WIDE.U32 R2, R46, R0, R2 ;  /* 0x000000002e027225 */ /* 0x000fe200078e0002 */
[----:B------:R-:W-:Y:S02]  /*2770*/  SHF.L.U64.HI R0, R9, 0x1, R19 ;  /* 0x0000000109007819 */ /* 0x000fe40000010213 */
[----:B------:R-:W-:Y:S01]  /*2780*/  IADD3 R5, PT, PT, R5, R7, RZ ;  /* 0x0000000705057210 */ /* 0x000fe20007ffe0ff */
[----:B------:R-:W-:Y:S01]  /*2790*/  IMAD.SHL.U32 R9, R9, 0x2, RZ ;  /* 0x0000000209097824 */ /* 0x000fe200078e00ff */
[----:B------:R-:W-:Y:S01]  /*27a0*/  LEA R84, P1, R4, R20, 0x1 ;  /* 0x0000001404547211 */ /* 0x000fe200078208ff */
[----:B------:R-:W-:Y:S01]  /*27b0*/  IMAD.IADD R25, R3, 0x1, R25 ;  /* 0x0000000103197824 */ /* 0x000fe200078e0219 */
[----:B------:R-:W-:Y:S01]  /*27c0*/  LEA R26, P0, R2, R22, 0x1 ;  /* 0x00000016021a7211 */ /* 0x000fe200078008ff */
[----:B------:R-:W-:Y:S01]  /*27d0*/  IMAD.WIDE.U32 R126, R46, 0x60, RZ ;  /* 0x000000602e7e7825 */ /* 0x000fe200078e00ff */
[C---:B------:R-:W-:Y:S02]  /*27e0*/  SHF.L.U64.HI R3, R10.reuse, 0x1, R11 ;  /* 0x000000010a037819 */ /* 0x040fe4000001020b */
[----:B------:R-:W-:Y:S01]  /*27f0*/  SHF.L.U32 R10, R10, 0x1, RZ ;  /* 0x000000010a0a7819 */ /* 0x000fe200000006ff */
[----:B------:R-:W-:Y:S01]  /*2800*/  IMAD.WIDE.U32 R122, R46, 0xc0, RZ ;  /* 0x000000c02e7a7825 */ /* 0x000fe200078e00ff */
[----:B------:R-:W-:-:S02]  /*2810*/  LEA.HI.X R83, R4, R21, R5, 0x1, P1 ;  /* 0x0000001504537211 */ /* 0x000fc400008f0c05 */
[----:B------:R-:W-:Y:S01]  /*2820*/  LEA.HI.X R25, R2, R23, R25, 0x1, P0 ;  /* 0x0000001702197211 */ /* 0x000fe200000f0c19 */
[C---:B------:R-:W-:Y:S01]  /*2830*/  IMAD R4, R47.reuse, 0x60, RZ ;  /* 0x000000602f047824 */ /* 0x040fe200078e02ff */
[-C--:B------:R-:W-:Y:S01]  /*2840*/  IADD3 R56, P3, PT, R14, R9.reuse, RZ ;  /* 0x000000090e387210 */ /* 0x080fe20007f7e0ff */
[----:B------:R-:W-:Y:S01]  /*2850*/  IMAD R2, R47, 0xc0, RZ ;  /* 0x000000c02f027824 */ /* 0x000fe200078e02ff */
[----:B------:R-:W-:Y:S01]  /*2860*/  IADD3 R57, P2, PT, R16, R9, RZ ;  /* 0x0000000910397210 */ /* 0x000fe20007f5e0ff */
[----:B------:R-:W-:Y:S01]  /*2870*/  IMAD.WIDE.U32 R124, R46, 0xa0, RZ ;  /* 0x000000a02e7c7825 */ /* 0x000fe200078e00ff */
[-C--:B------:R-:W-:Y:S02]  /*2880*/  IADD3 R44, P1, PT, R14, R10.reuse, RZ ;  /* 0x0000000a0e2c7210 */ /* 0x080fe40007f3e0ff */
[----:B------:R-:W-:Y:S01]  /*2890*/  IADD3 R28, P0, PT, R16, R10, RZ ;  /* 0x0000000a101c7210 */ /* 0x000fe20007f1e0ff */
[C-C-:B------:R-:W-:Y:S01]  /*28a0*/  IMAD.X R55, R15.reuse, 0x1, R0.reuse, P3 ;  /* 0x000000010f377824 */ /* 0x140fe200018e0600 */
[-C--:B------:R-:W-:Y:S01]  /*28b0*/  IADD3.X R45, PT, PT, R15, R3.reuse, RZ, P1, !PT ;  /* 0x000000030f2d7210 */ /* 0x080fe20000ffe4ff */
[C---:B------:R-:W-:Y:S01]  /*28c0*/  IMAD.X R54, R17.reuse, 0x1, R0, P2 ;  /* 0x0000000111367824 */ /* 0x040fe200010e0600 */
[----:B------:R-:W-:Y:S01]  /*28d0*/  IADD3.X R29, PT, PT, R17, R3, RZ, P0, !PT ;  /* 0x00000003111d7210 */ /* 0x000fe200007fe4ff */
[C---:B------:R-:W-:Y:S01]  /*28e0*/  IMAD R3, R47.reuse, 0xa0, RZ ;  /* 0x000000a02f037824 */ /* 0x040fe200078e02ff */
[----:B------:R-:W-:Y:S01]  /*28f0*/  ISETP.GE.AND P0, PT, R12, R248, PT ;  /* 0x000000f80c00720c */ /* 0x000fe20003f06270 */
[----:B------:R-:W-:Y:S01]  /*2900*/  IMAD R0, R47, 0xe0, RZ ;  /* 0x000000e02f007824 */ /* 0x000fe200078e02ff */
[----:B------:R-:W-:Y:S01]  /*2910*/  IADD3 R91, PT, PT, R127, R4, RZ ;  /* 0x000000047f5b7210 */ /* 0x000fe20007ffe0ff */
[----:B------:R-:W-:Y:S01]  /*2920*/  IMAD.WIDE.U32 R120, R46, 0xe0, RZ ;  /* 0x000000e02e787825 */ /* 0x000fe200078e00ff */
[----:B------:R-:W-:-:S02]  /*2930*/  P2R R82, PR, RZ, 0x1 ;  /* 0x00000001ff527803 */ /* 0x000fc40000000000 */
[----:B------:R-:W-:Y:S01]  /*2940*/  IADD3 R89, PT, PT, R123, R2, RZ ;  /* 0x000000027b597210 */ /* 0x000fe20007ffe0ff */
[----:B------:R-:W-:Y:S02]  /*2950*/  IMAD.SHL.U32 R136, R52, 0x20, RZ ;  /* 0x0000002034887824 */ /* 0x000fe400078e00ff */
[C---:B------:R-:W-:Y:S02]  /*2960*/  IMAD.SHL.U32 R131, R46.reuse, 0x40, RZ ;  /* 0x000000402e837824 */ /* 0x040fe400078e00ff */
[----:B------:R-:W-:Y:S02]  /*2970*/  IMAD.SHL.U32 R119, R46, 0x10, RZ ;  /* 0x000000102e777824 */ /* 0x000fe400078e00ff */
[----:B------:R-:W-:Y:S02]  /*2980*/  IMAD.IADD R90, R125, 0x1, R3 ;  /* 0x000000017d5a7824 */ /* 0x000fe400078e0203 */
[----:B------:R-:W-:-:S07]  /*2990*/  IMAD.IADD R88, R121, 0x1, R0 ;  /* 0x0000000179587824 */ /* 0x000fce00078e0200 */
.L_x_1017:
[----:B------:R-:W-:Y:S01]  /*29a0*/  VIADD R50, R50, 0x100 ;  /* 0x0000010032327836 */ /* 0x000fe20000000000 */
[----:B------:R-:W-:Y:S01]  /*29b0*/  ISETP.NE.AND P0, PT, R82, RZ, PT ;  /* 0x000000ff5200720c */ /* 0x000fe20003f05270 */
[----:B------:R-:W-:Y:S01]  /*29c0*/  VIADD R51, R51, 0x100 ;  /* 0x0000010033337836 */ /* 0x000fe20000000000 */
[----:B------:R-:W-:Y:S01]  /*29d0*/  ISETP.GE.AND P2, PT, R12, R248, PT ;  /* 0x000000f80c00720c */ /* 0x000fe20003f46270 */
[----:B------:R-:W-:Y:S01]  /*29e0*/  IMAD.MOV.U32 R85, RZ, RZ, R78 ;  /* 0x000000ffff557224 */ /* 0x000fe200078e004e */
[-C--:B------:R-:W-:Y:S01]  /*29f0*/  ISETP.GE.OR P0, PT, R60, R50.reuse, P0 ;  /* 0x000000323c00720c */ /* 0x080fe20000706670 */
[----:B------:R-:W-:Y:S01]  /*2a00*/  VIADD R86, R86, 0xffffffff ;  /* 0xffffffff56567836 */ /* 0x000fe20000000000 */
[----:B------:R-:W-:Y:S01]  /*2a10*/  P2R R82, PR, RZ, 0x4 ;  /* 0x00000004ff527803 */ /* 0x000fe20000000000 */
[----:B------:R-:W-:Y:S01]  /*2a20*/  VIADD R78, R78, 0xffffff00 ;  /* 0xffffff004e4e7836 */ /* 0x000fe20000000000 */
[-C--:B------:R-:W-:Y:S01]  /*2a30*/  ISETP.LT.OR P1, PT, R60, R51.reuse, P0 ;  /* 0x000000333c00720c */ /* 0x080fe20000721670 */
[----:B------:R-:W-:Y:S01]  /*2a40*/  UMOV UR4, URZ ;  /* 0x000000ff00047c82 */ /* 0x000fe20008000000 */
[CC--:B------:R-:W-:Y:S01]  /*2a50*/  ISETP.GE.OR P0, PT, R64.reuse, R50.reuse, P2 ;  /* 0x000000324000720c */ /* 0x0c0fe20001706670 */
[----:B------:R-:W-:Y:S01]  /*2a60*/  BSSY.RECONVERGENT B1, `(.L_x_947) ;  /* 0x0000b93000017945 */ /* 0x000fe20003800200 */
[----:B------:R-:W-:Y:S02]  /*2a70*/  P2R R27, PR, RZ, 0x2 ;  /* 0x00000002ff1b7803 */ /* 0x000fe40000000000 */
[-C--:B------:R-:W-:Y:S02]  /*2a80*/  ISETP.LT.OR P6, PT, R64, R51.reuse, P0 ;  /* 0x000000334000720c */ /* 0x080fe400007c1670 */
[CC--:B------:R-:W-:Y:S02]  /*2a90*/  ISETP.GE.OR P0, PT, R62.reuse, R50.reuse, P2 ;  /* 0x000000323e00720c */ /* 0x0c0fe40001706670 */
[C---:B------:R-:W-:Y:S02]  /*2aa0*/  ISETP.GE.OR P2, PT, R73.reuse, R50, P2 ;  /* 0x000000324900720c */ /* 0x040fe40001746670 */
[-C--:B------:R-:W-:Y:S01]  /*2ab0*/  ISETP.LT.OR P4, PT, R62, R51.reuse, P0 ;  /* 0x000000333e00720c */ /* 0x080fe20000781670 */
[----:B------:R-:W-:Y:S01]  /*2ac0*/  @!P1 IMAD.MOV.U32 R2, RZ, RZ, R84 ;  /* 0x000000ffff029224 */ /* 0x000fe200078e0054 */
[----:B------:R-:W-:Y:S01]  /*2ad0*/  ISETP.LT.OR P5, PT, R73, R51, P2 ;  /* 0x000000334900720c */ /* 0x000fe200017a1670 */
[----:B------:R-:W-:Y:S01]  /*2ae0*/  @!P1 IMAD.MOV.U32 R3, RZ, RZ, R83 ;  /* 0x000000ffff039224 */ /* 0x000fe200078e0053 */
[----:B------:R-:W-:Y:S02]  /*2af0*/  ISETP.NE.AND P2, PT, R82, RZ, PT ;  /* 0x000000ff5200720c */ /* 0x000fe40003f45270 */
[----:B------:R-:W-:Y:S02]  /*2b00*/  P2R R37, PR, RZ, 0x10 ;  /* 0x00000010ff257803 */ /* 0x000fe40000000000 */
[----:B------:R1:W2:Y:S01]  /*2b10*/  @!P1 LD.E.128 R16, desc[UR6][R2.64] ;  /* 0x0000000602109980 */ /* 0x0002a2000c101d00 */
[-C--:B------:R-:W-:Y:S02]  /*2b20*/  IADD3 R4, P1, PT, R84, R136.reuse, RZ ;  /* 0x0000008854047210 */ /* 0x080fe40007f3e0ff */
[----:B------:R-:W-:Y:S02]  /*2b30*/  P2R R39, PR, RZ, 0x40 ;  /* 0x00000040ff277803 */ /* 0x000fe40000000000 */
[----:B------:R-:W-:Y:S01]  /*2b40*/  @!P6 IADD3 R10, P3, PT, R4, R136, RZ ;  /* 0x00000088040ae210 */ /* 0x000fe20007f7e0ff */
[--C-:B------:R-:W-:Y:S01]  /*2b50*/  IMAD.X R5, R83, 0x1, R135.reuse, P1 ;  /* 0x0000000153057824 */ /* 0x100fe200008e0687 */
[----:B------:R-:W-:Y:S03]  /*2b60*/  P2R R38, PR, RZ, 0x20 ;  /* 0x00000020ff267803 */ /* 0x000fe60000000000 */
[----:B------:R-:W-:Y:S01]  /*2b70*/  @!P6 IMAD.X R11, R5, 0x1, R135, P3 ;  /* 0x00000001050be824 */ /* 0x000fe200018e0687 */
[C---:B-1----:R-:W-:Y:S04]  /*2b80*/  LEA R2, P0, R96.reuse, R76, 0x1 ;  /* 0x0000004c60027211 */ /* 0x042fe800078008ff */
[----:B------:R-:W-:Y:S02]  /*2b90*/  LEA.HI.X R3, R96, R75, R102, 0x1, P0 ;  /* 0x0000004b60037211 */ /* 0x000fe400000f0c66 */
[----:B------:R-:W-:Y:S02]  /*2ba0*/  @!P6 LEA R8, P1, R236, R2, 0x5 ;  /* 0x00000002ec08e211 */ /* 0x000fe400078228ff */
[----:B------:R-:W-:Y:S02]  /*2bb0*/  @!P4 LEA R6, P0, R52, R4, 0x6 ;  /* 0x000000043406c211 */ /* 0x000fe400078030ff */
[----:B------:R-:W-:Y:S02]  /*2bc0*/  @!P6 LEA.HI.X R9, R236, R3, R237, 0x5, P1 ;  /* 0x00000003ec09e211 */ /* 0x000fe400008f2ced */
[----:B------:R-:W-:Y:S02]  /*2bd0*/  ISETP.GE.OR P1, PT, R70, R50, P2 ;  /* 0x000000324600720c */ /* 0x000fe40001726670 */
[----:B------:R-:W-:Y:S02]  /*2be0*/  @!P4 LEA.HI.X R7, R52, R5, R53, 0x6, P0 ;  /* 0x000000053407c211 */ /* 0x000fe400000f3435 */
[----:B------:R-:W-:Y:S02]  /*2bf0*/  @!P4 LEA R20, P0, R236, R2, 0x6 ;  /* 0x00000002ec14c211 */ /* 0x000fe400078030ff */
[----:B------:R-:W-:Y:S02]  /*2c00*/  ISETP.LT.OR P2, PT, R70, R51, P1 ;  /* 0x000000334600720c */ /* 0x000fe40000f41670 */
[----:B------:R-:W-:Y:S02]  /*2c10*/  @!P4 LEA.HI.X R21, R236, R3, R237, 0x6, P0 ;  /* 0x00000003ec15c211 */ /* 0x000fe400000f34ed */
[----:B------:R-:W-:Y:S02]  /*2c20*/  @!P5 LEA R22, P0, R52, R4, 0x7 ;  /* 0x000000043416d211 */ /* 0x000fe400078038ff */
[----:B------:R-:W-:Y:S02]  /*2c30*/  ISETP.NE.AND P1, PT, R82, RZ, PT ;  /* 0x000000ff5200720c */ /* 0x000fe40003f25270 */
[----:B------:R-:W-:Y:S02]  /*2c40*/  @!P5 LEA.HI.X R23, R52, R5, R53, 0x7, P0 ;  /* 0x000000053417d211 */ /* 0x000fe400000f3c35 */
[C---:B------:R-:W-:Y:S02]  /*2c50*/  @!P5 LEA R30, P0, R236.reuse, R2, 0x7 ;  /* 0x00000002ec1ed211 */ /* 0x040fe400078038ff */
[----:B------:R-:W-:Y:S02]  /*2c60*/  P2R R41, PR, RZ, 0x4 ;  /* 0x00000004ff297803 */ /* 0x000fe40000000000 */
[----:B------:R-:W-:Y:S02]  /*2c70*/  @!P5 LEA.HI.X R31, R236, R3, R237, 0x7, P0 ;  /* 0x00000003ec1fd211 */ /* 0x000fe400000f3ced */
[C---:B------:R-:W-:Y:S04]  /*2c80*/  @!P2 LEA R32, P0, R52.reuse, R4, 0x8 ;  /* 0x000000043420a211 */ /* 0x040fe800078040ff */
[----:B------:R-:W-:Y:S02]  /*2c90*/  @!P2 LEA.HI.X R33, R52, R5, R53, 0x8, P0 ;  /* 0x000000053421a211 */ /* 0x000fe400000f4435 */
[C---:B------:R-:W-:Y:S04]  /*2ca0*/  @!P2 LEA R34, P0, R236.reuse, R2, 0x8 ;  /* 0x00000002ec22a211 */ /* 0x040fe800078040ff */
[----:B------:R-:W-:Y:S02]  /*2cb0*/  @!P2 LEA.HI.X R35, R236, R3, R237, 0x8, P0 ;  /* 0x00000003ec23a211 */ /* 0x000fe400000f44ed */
[CC--:B------:R-:W-:Y:S04]  /*2cc0*/  ISETP.GE.OR P0, PT, R65.reuse, R50.reuse, P1 ;  /* 0x000000324100720c */ /* 0x0c0fe80000f06670 */
[-C--:B------:R-:W-:Y:S02]  /*2cd0*/  ISETP.LT.OR P3, PT, R65, R51.reuse, P0 ;  /* 0x000000334100720c */ /* 0x080fe40000761670 */
[----:B------:R-:W-:Y:S02]  /*2ce0*/  ISETP.NE.AND P0, PT, R27, RZ, PT ;  /* 0x000000ff1b00720c */ /* 0x000fe40003f05270 */
[----:B------:R-:W-:Y:S11]  /*2cf0*/  P2R R40, PR, RZ, 0x8 ;  /* 0x00000008ff287803 */ /* 0x000ff60000000000 */
[----:B------:R-:W-:Y:S02]  /*2d00*/  @!P0 IMAD.MOV.U32 R14, RZ, RZ, R76 ;  /* 0x000000ffff0e8224 */ /* 0x000fe400078e004c */
[----:B------:R-:W-:Y:S05]  /*2d10*/  @!P0 IMAD.MOV.U32 R15, RZ, RZ, R75 ;  /* 0x000000ffff0f8224 */ /* 0x000fea00078e004b */
[----:B--2---:R1:W-:Y:S01]  /*2d20*/  @!P0 ST.E.128 desc[UR6][R14.64], R16 ;  /* 0x000000100e008985 */ /* 0x0043e2000c101d06 */
[CC--:B------:R-:W-:Y:S03]  /*2d30*/  ISETP.GE.OR P0, PT, R74.reuse, R50.reuse, P1 ;  /* 0x000000324a00720c */ /* 0x0c0fe60000f06670 */
[----:B-1----:R-:W2:Y:S04]  /*2d40*/  @!P3 LD.E.128 R16, desc[UR6][R4.64] ;  /* 0x000000060410b980 */ /* 0x002ea8000c101d00 */
[----:B--2---:R1:W-:Y:S01]  /*2d50*/  @!P3 ST.E.128 desc[UR6][R2.64], R16 ;  /* 0x000000100200b985 */ /* 0x0043e2000c101d06 */
[-C--:B------:R-:W-:Y:S02]  /*2d60*/  ISETP.LT.OR P3, PT, R74, R51.reuse, P0 ;  /* 0x000000334a00720c */ /* 0x080fe40000761670 */
[-C--:B------:R-:W-:Y:S02]  /*2d70*/  ISETP.GE.OR P0, PT, R72, R50.reuse, P1 ;  /* 0x000000324800720c */ /* 0x080fe40000f06670 */
[----:B------:R-:W-:Y:S09]  /*2d80*/  P2R R36, PR, RZ, 0x8 ;  /* 0x00000008ff247803 */ /* 0x000ff20000000000 */
[----:B------:R-:W-:Y:S01]  /*2d90*/  @!P3 IMAD R0, R53, 0x60, RZ ;  /* 0x000000603500b824 */ /* 0x000fe200078e02ff */
[----:B-1----:R-:W2:Y:S04]  /*2da0*/  @!P6 LD.E.128 R16, desc[UR6][R10.64] ;  /* 0x000000060a10e980 */ /* 0x002ea8000c101d00 */
[----:B--2---:R1:W-:Y:S01]  /*2db0*/  @!P6 ST.E.128 desc[UR6][R8.64], R16 ;  /* 0x000000100800e985 */ /* 0x0043e2000c101d06 */
[CC--:B------:R-:W-:Y:S04]  /*2dc0*/  ISETP.GE.OR P6, PT, R71.reuse, R50.reuse, P1 ;  /* 0x000000324700720c */ /* 0x0c0fe80000fc6670 */
[-C--:B------:R-:W-:Y:S01]  /*2dd0*/  ISETP.LT.OR P6, PT, R71, R51.reuse, P6 ;  /* 0x000000334700720c */ /* 0x080fe200037c1670 */
[----:B-1----:R1:W2:Y:S02]  /*2de0*/  @!P4 LD.E.128 R8, desc[UR6][R6.64] ;  /* 0x000000060608c980 */ /* 0x0022a4000c101d00 */
[----:B-1----:R-:W-:Y:S04]  /*2df0*/  @!P3 IMAD.WIDE.U32 R6, R52, 0x60, R4 ;  /* 0x000000603406b825 */ /* 0x002fe800078e0004 */
[----:B------:R-:W-:Y:S02]  /*2e00*/  @!P3 IMAD.IADD R7, R7, 0x1, R0 ;  /* 0x000000010707b824 */ /* 0x000fe400078e0200 */
[----:B------:R-:W-:Y:S01]  /*2e10*/  @!P3 IMAD R0, R237, 0x60, RZ ;  /* 0x00000060ed00b824 */ /* 0x000fe200078e02ff */
[----:B--2---:R1:W-:Y:S01]  /*2e20*/  @!P4 ST.E.128 desc[UR6][R20.64], R8 ;  /* 0x000000081400c985 */ /* 0x0043e2000c101d06 */
[-C--:B------:R-:W-:Y:S02]  /*2e30*/  ISETP.LT.OR P4, PT, R72, R51.reuse, P0 ;  /* 0x000000334800720c */ /* 0x080fe40000781670 */
[-C--:B------:R-:W-:Y:S02]  /*2e40*/  ISETP.GE.OR P0, PT, R63, R50.reuse, P1 ;  /* 0x000000323f00720c */ /* 0x080fe40000f06670 */
[----:B------:R-:W-:Y:S01]  /*2e50*/  P2R R15, PR, RZ, 0x10 ;  /* 0x00000010ff0f7803 */ /* 0x000fe20000000000 */
[----:B-1----:R1:W2:Y:S02]  /*2e60*/  @!P3 LD.E.128 R8, desc[UR6][R6.64] ;  /* 0x000000060608b980 */ /* 0x0022a4000c101d00 */
[----:B-1----:R-:W-:Y:S04]  /*2e70*/  @!P3 IMAD.WIDE.U32 R6, R236, 0x60, R2 ;  /* 0x00000060ec06b825 */ /* 0x002fe800078e0002 */
[----:B------:R-:W-:Y:S02]  /*2e80*/  @!P3 IMAD.IADD R7, R7, 0x1, R0 ;  /* 0x000000010707b824 */ /* 0x000fe400078e0200 */
[----:B------:R-:W-:Y:S03]  /*2e90*/  @!P4 IMAD R0, R53, 0xa0, RZ ;  /* 0x000000a03500c824 */ /* 0x000fe600078e02ff */
[----:B--2---:R1:W-:Y:S01]  /*2ea0*/  @!P3 ST.E.128 desc[UR6][R6.64], R8 ;  /* 0x000000080600b985 */ /* 0x0043e2000c101d06 */
[-C--:B------:R-:W-:Y:S02]  /*2eb0*/  ISETP.LT.OR P3, PT, R63, R51.reuse, P0 ;  /* 0x000000333f00720c */ /* 0x080fe40000761670 */
[C---:B------:R-:W-:Y:S02]  /*2ec0*/  ISETP.GE.AND P0, PT, R81.reuse, R50, PT ;  /* 0x000000325100720c */ /* 0x040fe40003f06270 */
[----:B------:R-:W-:Y:S02]  /*2ed0*/  P2R R20, PR, RZ, 0x8 ;  /* 0x00000008ff147803 */ /* 0x000fe40000000000 */
[----:B------:R-:W-:Y:S02]  /*2ee0*/  P2R R42, PR, RZ, 0x1 ;  /* 0x00000001ff2a7803 */ /* 0x000fe40000000000 */
[----:B------:R-:W-:Y:S04]  /*2ef0*/  ISETP.GE.OR P0, PT, R12, R248, P0 ;  /* 0x000000f80c00720c */ /* 0x000fe80000706670 */
[-C--:B------:R-:W-:Y:S11]  /*2f00*/  ISETP.LT.OR P0, PT, R81, R51.reuse, P0 ;  /* 0x000000335100720c */ /* 0x080ff60000701670 */
[----:B------:R-:W-:Y:S02]  /*2f10*/  @!UPT UIADD3 URZ, UPT, UPT, URZ, URZ, URZ ;  /* 0x000000fffffff290 */ /* 0x000fe4000fffe0ff */
[----:B------:R-:W-:Y:S02]  /*2f20*/  @!P0 IMAD R14, R53, 0x1c0, RZ ;  /* 0x000001c0350e8824 */ /* 0x000fe400078e02ff */
[----:B-1----:R-:W-:Y:S01]  /*2f30*/  @!P4 IMAD.WIDE.U32 R6, R52, 0xa0, R4 ;  /* 0x000000a03406c825 */ /* 0x002fe200078e0004 */
[----:B------:R-:W2:Y:S03]  /*2f40*/  @!P5 LD.E.128 R8, desc[UR6][R22.64] ;  /* 0x000000061608d980 */ /* 0x000ea6000c101d00 */
[----:B------:R-:W-:Y:S02]  /*2f50*/  @!P4 IMAD.IADD R7, R7, 0x1, R0 ;  /* 0x000000010707c824 */ /* 0x000fe400078e0200 */
[----:B------:R-:W-:Y:S01]  /*2f60*/  @!P4 IMAD R0, R237, 0xa0, RZ ;  /* 0x000000a0ed00c824 */ /* 0x000fe200078e02ff */
[----:B--2---:R1:W-:Y:S01]  /*2f70*/  @!P5 ST.E.128 desc[UR6][R30.64], R8 ;  /* 0x000000081e00d985 */ /* 0x0043e2000c101d06 */
[CC--:B------:R-:W-:Y:S03]  /*2f80*/  ISETP.GE.OR P5, PT, R69.reuse, R50.reuse, P1 ;  /* 0x000000324500720c */ /* 0x0c0fe60000fa6670 */
[----:B------:R2:W3:Y:S01]  /*2f90*/  @!P4 LD.E.128 R16, desc[UR6][R6.64] ;  /* 0x000000060610c980 */ /* 0x0004e2000c101d00 */
[-C--:B------:R-:W-:Y:S01]  /*2fa0*/  ISETP.LT.OR P5, PT, R69, R51.reuse, P5 ;  /* 0x000000334500720c */ /* 0x080fe20002fa1670 */
[----:B-1----:R-:W-:Y:S04]  /*2fb0*/  @!P4 IMAD.WIDE.U32 R8, R236, 0xa0, R2 ;  /* 0x000000a0ec08c825 */ /* 0x002fe800078e0002 */
[----:B------:R-:W-:Y:S02]  /*2fc0*/  @!P4 IMAD.IADD R9, R9, 0x1, R0 ;  /* 0x000000010909c824 */ /* 0x000fe400078e0200 */
[----:B------:R-:W-:Y:S02]  /*2fd0*/  @!P3 IMAD R10, R53, 0xc0, RZ ;  /* 0x000000c0350ab824 */ /* 0x000fe400078e02ff */
[----:B--2---:R-:W-:Y:S04]  /*2fe0*/  @!P3 IMAD.WIDE.U32 R6, R52, 0xc0, R4 ;  /* 0x000000c03406b825 */ /* 0x004fe800078e0004 */
[----:B------:R-:W-:Y:S02]  /*2ff0*/  @!P3 IMAD.IADD R7, R7, 0x1, R10 ;  /* 0x000000010707b824 */ /* 0x000fe400078e020a */
[----:B------:R-:W-:Y:S02]  /*3000*/  @!P3 IMAD R0, R237, 0xc0, RZ ;  /* 0x000000c0ed00b824 */ /* 0x000fe400078e02ff */
[----:B------:R-:W-:Y:S01]  /*3010*/  @!P6 IMAD R10, R53, 0xe0, RZ ;  /* 0x000000e0350ae824 */ /* 0x000fe200078e02ff */
[----:B---3--:R1:W-:Y:S01]  /*3020*/  @!P4 ST.E.128 desc[UR6][R8.64], R16 ;  /* 0x000000100800c985 */ /* 0x0083e2000c101d06 */
[CC--:B------:R-:W-:Y:S04]  /*3030*/  ISETP.GE.OR P4, PT, R68.reuse, R50.reuse, P1 ;  /* 0x000000324400720c */ /* 0x0c0fe80000f86670 */
[-C--:B------:R-:W-:Y:S01]  /*3040*/  ISETP.LT.OR P4, PT, R68, R51.reuse, P4 ;  /* 0x000000334400720c */ /* 0x080fe20002781670 */
[----:B-1----:R-:W-:Y:S01]  /*3050*/  @!P3 IMAD.WIDE.U32 R8, R236, 0xc0, R2 ;  /* 0x000000c0ec08b825 */ /* 0x002fe200078e0002 */
[----:B------:R1:W2:Y:S03]  /*3060*/  @!P3 LD.E.128 R16, desc[UR6][R6.64] ;  /* 0x000000060610b980 */ /* 0x0002a6000c101d00 */
[----:B------:R-:W-:Y:S02]  /*3070*/  @!P3 IMAD.IADD R9, R9, 0x1, R0 ;  /* 0x000000010909b824 */ /* 0x000fe400078e0200 */
[----:B------:R-:W-:Y:S02]  /*3080*/  @!P6 IMAD R0, R237, 0xe0, RZ ;  /* 0x000000e0ed00e824 */ /* 0x000fe400078e02ff */
[----:B-1----:R-:W-:Y:S04]  /*3090*/  @!P6 IMAD.WIDE.U32 R6, R52, 0xe0, R4 ;  /* 0x000000e03406e825 */ /* 0x002fe800078e0004 */
[----:B------:R-:W-:Y:S01]  /*30a0*/  @!P6 IMAD.IADD R7, R7, 0x1, R10 ;  /* 0x000000010707e824 */ /* 0x000fe200078e020a */
[----:B--2---:R1:W-:Y:S01]  /*30b0*/  @!P3 ST.E.128 desc[UR6][R8.64], R16 ;  /* 0x000000100800b985 */ /* 0x0043e2000c101d06 */
[CC--:B------:R-:W-:Y:S04]  /*30c0*/  ISETP.GE.OR P3, PT, R67.reuse, R50.reuse, P1 ;  /* 0x000000324300720c */ /* 0x0c0fe80000f66670 */
[-C--:B------:R-:W-:Y:S01]  /*30d0*/  ISETP.LT.OR P3, PT, R67, R51.reuse, P3 ;  /* 0x000000334300720c */ /* 0x080fe20001f61670 */
[----:B-1----:R1:W2:Y:S02]  /*30e0*/  @!P6 LD.E.128 R8, desc[UR6][R6.64] ;  /* 0x000000060608e980 */ /* 0x0022a4000c101d00 */
[----:B-1----:R-:W-:Y:S04]  /*30f0*/  @!P6 IMAD.WIDE.U32 R6, R236, 0xe0, R2 ;  /* 0x000000e0ec06e825 */ /* 0x002fe800078e0002 */
[----:B------:R-:W-:Y:S02]  /*3100*/  @!P6 IMAD.IADD R7, R7, 0x1, R0 ;  /* 0x000000010707e824 */ /* 0x000fe400078e0200 */
[----:B------:R-:W-:Y:S03]  /*3110*/  @!P5 IMAD R0, R53, 0x120, RZ ;  /* 0x000001203500d824 */ /* 0x000fe600078e02ff */
[----:B--2---:R1:W-:Y:S02]  /*3120*/  @!P6 ST.E.128 desc[UR6][R6.64], R8 ;  /* 0x000000080600e985 */ /* 0x0043e4000c101d06 */
[----:B-1----:R-:W-:Y:S02]  /*3130*/  @!P5 IMAD.WIDE.U32 R6, R52, 0x120, R4 ;  /* 0x000001203406d825 */ /* 0x002fe400078e0004 */
[----:B------:R-:W2:Y:S02]  /*3140*/  @!P2 LD.E.128 R8, desc[UR6][R32.64] ;  /* 0x000000062008a980 */ /* 0x000ea4000c101d00 */
[----:B------:R-:W-:Y:S02]  /*3150*/  @!P5 IMAD.IADD R7, R7, 0x1, R0 ;  /* 0x000000010707d824 */ /* 0x000fe400078e0200 */
[----:B------:R-:W-:Y:S01]  /*3160*/  @!P5 IMAD R0, R237, 0x120, RZ ;  /* 0x00000120ed00d824 */ /* 0x000fe200078e02ff */
[----:B--2---:R1:W-:Y:S01]  /*3170*/  @!P2 ST.E.128 desc[UR6][R34.64], R8 ;  /* 0x000000082200a985 */ /* 0x0043e2000c101d06 */
[CC--:B------:R-:W-:Y:S02]  /*3180*/  ISETP.GE.OR P2, PT, R66.reuse, R50.reuse, P1 ;  /* 0x000000324200720c */ /* 0x0c0fe40000f46670 */
[C---:B------:R-:W-:Y:S01]  /*3190*/  ISETP.GE.OR P1, PT, R77.reuse, R50, P1 ;  /* 0x000000324d00720c */ /* 0x040fe20000f26670 */
[----:B------:R2:W3:Y:S01]  /*31a0*/  @!P5 LD.E.128 R16, desc[UR6][R6.64] ;  /* 0x000000060610d980 */ /* 0x0004e2000c101d00 */
[-C--:B------:R-:W-:Y:S02]  /*31b0*/  ISETP.LT.OR P2, PT, R66, R51.reuse, P2 ;  /* 0x000000334200720c */ /* 0x080fe40001741670 */
[----:B------:R-:W-:Y:S01]  /*31c0*/  ISETP.LT.OR P1, PT, R77, R51, P1 ;  /* 0x000000334d00720c */ /* 0x000fe20000f21670 */
[----:B-1----:R-:W-:Y:S01]  /*31d0*/  @!P5 IMAD.WIDE.U32 R8, R236, 0x120, R2 ;  /* 0x00000120ec08d825 */ /* 0x002fe200078e0002 */
[----:B------:R-:W-:Y:S03]  /*31e0*/  P2R R35, PR, RZ, 0x1 ;  /* 0x00000001ff237803 */ /* 0x000fe60000000000 */
[----:B------:R-:W-:Y:S02]  /*31f0*/  @!P5 IMAD.IADD R9, R9, 0x1, R0 ;  /* 0x000000010909d824 */ /* 0x000fe400078e0200 */
[----:B------:R-:W-:Y:S02]  /*3200*/  @!P4 IMAD R10, R53, 0x140, RZ ;  /* 0x00000140350ac824 */ /* 0x000fe400078e02ff */
[----:B--2---:R-:W-:Y:S04]  /*3210*/  @!P4 IMAD.WIDE.U32 R6, R52, 0x140, R4 ;  /* 0x000001403406c825 */ /* 0x004fe800078e0004 */
[----:B------:R-:W-:Y:S02]  /*3220*/  @!P4 IMAD.IADD R7, R7, 0x1, R10 ;  /* 0x000000010707c824 */ /* 0x000fe400078e020a */
[----:B------:R-:W-:Y:S02]  /*3230*/  @!P4 IMAD R0, R237, 0x140, RZ ;  /* 0x00000140ed00c824 */ /* 0x000fe400078e02ff */
[----:B------:R-:W-:Y:S01]  /*3240*/  @!P3 IMAD R10, R53, 0x160, RZ ;  /* 0x00000160350ab824 */ /* 0x000fe200078e02ff */
[----:B---3--:R1:W-:Y:S02]  /*3250*/  @!P5 ST.E.128 desc[UR6][R8.64], R16 ;  /* 0x000000100800d985 */ /* 0x0083e4000c101d06 */
[----:B-1----:R-:W-:Y:S02]  /*3260*/  @!P4 IMAD.WIDE.U32 R8, R236, 0x140, R2 ;  /* 0x00000140ec08c825 */ /* 0x002fe400078e0002 */
[----:B------:R1:W2:Y:S02]  /*3270*/  @!P4 LD.E.128 R16, desc[UR6][R6.64] ;  /* 0x000000060610c980 */ /* 0x0002a4000c101d00 */
[----:B------:R-:W-:Y:S02]  /*3280*/  @!P4 IMAD.IADD R9, R9, 0x1, R0 ;  /* 0x000000010909c824 */ /* 0x000fe400078e0200 */
[----:B------:R-:W-:Y:S02]  /*3290*/  @!P3 IMAD R0, R237, 0x160, RZ ;  /* 0x00000160ed00b824 */ /* 0x000fe400078e02ff */
[----:B-1----:R-:W-:Y:S04]  /*32a0*/  @!P3 IMAD.WIDE.U32 R6, R52, 0x160, R4 ;  /* 0x000001603406b825 */ /* 0x002fe800078e0004 */
[----:B------:R-:W-:Y:S02]  /*32b0*/  @!P3 IMAD.IADD R7, R7, 0x1, R10 ;  /* 0x000000010707b824 */ /* 0x000fe400078e020a */
[----:B------:R-:W-:Y:S01]  /*32c0*/  @!P2 IMAD R10, R53, 0x180, RZ ;  /* 0x00000180350aa824 */ /* 0x000fe200078e02ff */
[----:B--2---:R1:W-:Y:S02]  /*32d0*/  @!P4 ST.E.128 desc[UR6][R8.64], R16 ;  /* 0x000000100800c985 */ /* 0x0043e4000c101d06 */
        /* <DEDUP_REMOVED lines=12> */
[C---:B-1----:R-:W-:Y:S04]  /*33a0*/  @!P1 IMAD.WIDE.U32 R6, R52.reuse, 0x1a0, R4 ;  /* 0x000001a034069825 */ /* 0x042fe800078e0004 */
[----:B------:R-:W-:Y:S02]  /*33b0*/  @!P1 IMAD.IADD R7, R7, 0x1, R10 ;  /* 0x0000000107079824 */ /* 0x000fe400078e020a */
[----:B------:R-:W-:Y:S04]  /*33c0*/  @!P0 IMAD.WIDE.U32 R4, R52, 0x1c0, R4 ;  /* 0x000001c034048825 */ /* 0x000fe800078e0004 */
[----:B------:R-:W-:Y:S01]  /*33d0*/  @!P0 IMAD.IADD R5, R5, 0x1, R14 ;  /* 0x0000000105058824 */ /* 0x000fe200078e020e */
[----:B--2---:R1:W-:Y:S04]  /*33e0*/  @!P2 ST.E.128 desc[UR6][R8.64], R16 ;  /* 0x000000100800a985 */ /* 0x0043e8000c101d06 */
[----:B-1----:R1:W2:Y:S02]  /*33f0*/  @!P1 LD.E.128 R8, desc[UR6][R6.64] ;  /* 0x0000000606089980 */ /* 0x0022a4000c101d00 */
[C---:B-1----:R-:W-:Y:S04]  /*3400*/  @!P1 IMAD.WIDE.U32 R6, R236.reuse, 0x1a0, R2 ;  /* 0x000001a0ec069825 */ /* 0x042fe800078e0002 */
[----:B------:R-:W-:Y:S02]  /*3410*/  @!P1 IMAD.IADD R7, R7, 0x1, R0 ;  /* 0x0000000107079824 */ /* 0x000fe400078e0200 */
[----:B------:R-:W-:Y:S02]  /*3420*/  @!P0 IMAD R0, R237, 0x1c0, RZ ;  /* 0x000001c0ed008824 */ /* 0x000fe400078e02ff */
[----:B------:R-:W-:Y:S04]  /*3430*/  @!P0 IMAD.WIDE.U32 R2, R236, 0x1c0, R2 ;  /* 0x000001c0ec028825 */ /* 0x000fe800078e0002 */
[----:B------:R-:W-:Y:S01]  /*3440*/  @!P0 IMAD.IADD R3, R3, 0x1, R0 ;  /* 0x0000000103038824 */ /* 0x000fe200078e0200 */
[----:B--2---:R1:W-:Y:S04]  /*3450*/  @!P1 ST.E.128 desc[UR6][R6.64], R8 ;  /* 0x0000000806009985 */ /* 0x0043e8000c101d06 */
[----:B-1----:R-:W2:Y:S04]  /*3460*/  @!P0 LD.E.128 R4, desc[UR6][R4.64] ;  /* 0x0000000604048980 */ /* 0x002ea8000c101d00 */
[----:B--2---:R1:W-:Y:S04]  /*3470*/  @!P0 ST.E.128 desc[UR6][R2.64], R4 ;  /* 0x0000000402008985 */ /* 0x0043e8000c101d06 */
[----:B------:R-:W2:Y:S04]  /*3480*/  LD.E R0, desc[UR6][R168.64+0x130] ;  /* 0x00013006a8007980 */ /* 0x000ea8000c101900 */
[----:B------:R-:W3:Y:S01]  /*3490*/  LD.E R14, desc[UR6][R168.64+0xd0] ;  /* 0x0000d006a80e7980 */ /* 0x000ee2000c101900 */
[----:B-1----:R-:W-:Y:S01]  /*34a0*/  IADD3 R2, P0, PT, RZ, -UR4, RZ ;  /* 0x80000004ff027c10 */ /* 0x002fe2000ff1e0ff */
[----:B--2---:R-:W-:Y:S04]  /*34b0*/  IMAD.SHL.U32 R0, R0, 0x100, RZ ;  /* 0x0000010000007824 */ /* 0x004fe800078e00ff */
[----:B------:R-:W-:Y:S05]  /*34c0*/  IMAD.X R0, RZ, RZ, ~R0, P0 ;  /* 0x000000ffff007224 */ /* 0x000fea00000e0e00 */
[----:B------:R-:W-:Y:S04]  /*34d0*/  SHF.R.S64 R2, R2, 0x1f, R0 ;  /* 0x0000001f02027819 */ /* 0x000fe80000001000 */
[----:B------:R-:W-:Y:S04]  /*34e0*/  IADD3 R84, P0, PT, R84, R2, RZ ;  /* 0x0000000254547210 */ /* 0x000fe80007f1e0ff */
[----:B------:R-:W-:Y:S02]  /*34f0*/  LEA.HI.X.SX32 R83, R0, R83, 0x1, P0 ;  /* 0x0000005300537211 */ /* 0x000fe400000f0eff */
[----:B------:R-:W-:Y:S04]  /*3500*/  ISETP.GE.AND P0, PT, R81, R51, PT ;  /* 0x000000335100720c */ /* 0x000fe80003f06270 */
[----:B------:R-:W-:Y:S02]  /*3510*/  P2R R43, PR, RZ, 0x1 ;  /* 0x00000001ff2b7803 */ /* 0x000fe40000000000 */
[----:B---3--:R-:W-:Y:S11]  /*3520*/  ISETP.NE.AND P0, PT, R14, RZ, PT ;  /* 0x000000ff0e00720c */ /* 0x008ff60003f05270 */
[----:B------:R-:W-:Y:S02]  /*3530*/  @!UPT UIADD3 URZ, UPT, UPT, URZ, URZ, URZ ;  /* 0x000000fffffff290 */ /* 0x000fe4000fffe0ff */
[----:B------:R-:W-:Y:S05]  /*3540*/  @P0 BRA `(.L_x_948) ;  /* 0x0000000800200947 */ /* 0x000fea0003800000 */
[----:B------:R-:W-:Y:S02]  /*3550*/  P2R R33, PR, RZ, 0x4 ;  /* 0x00000004ff217803 */ /* 0x000fe40000000000 */
[----:B------:R-:W-:Y:S02]  /*3560*/  ISETP.NE.AND P2, PT, R27, RZ, PT ;  /* 0x000000ff1b00720c */ /* 0x000fe40003f45270 */
[----:B------:R-:W-:Y:S02]  /*3570*/  P2R R34, PR, RZ, 0x2 ;  /* 0x00000002ff227803 */ /* 0x000fe40000000000 */
[----:B------:R-:W-:Y:S02]  /*3580*/  ISETP.NE.AND P1, PT, R39, RZ, PT ;  /* 0x000000ff2700720c */ /* 0x000fe40003f25270 */
[C---:B------:R-:W-:Y:S02]  /*3590*/  LEA R2, P0, R119.reuse, R26, 0x1 ;  /* 0x0000001a77027211 */ /* 0x040fe400078008ff */
[----:B------:R-:W-:Y:S02]  /*35a0*/  P2R R0, PR, RZ, 0x40 ;  /* 0x00000040ff007803 */ /* 0x000fe40000000000 */
[----:B------:R-:W-:Y:S02]  /*35b0*/  LEA.HI.X R3, R119, R25, R134, 0x1, P0 ;  /* 0x0000001977037211 */ /* 0x000fe400000f0c86 */
[C---:B------:R-:W-:Y:S01]  /*35c0*/  LEA R4, P0, R80.reuse, R59, 0x1 ;  /* 0x0000003b50047211 */ /* 0x040fe200078008ff */
[----:B------:R-:W-:Y:S01]  /*35d0*/  @!P2 IMAD.MOV.U32 R27, RZ, RZ, R25 ;  /* 0x000000ffff1ba224 */ /* 0x000fe200078e0019 */
[----:B------:R-:W-:Y:S01]  /*35e0*/  ISETP.NE.AND P6, PT, R37, RZ, PT ;  /* 0x000000ff2500720c */ /* 0x000fe20003fc5270 */
[----:B------:R-:W-:Y:S01]  /*35f0*/  @!P2 IMAD.MOV.U32 R6, RZ, RZ, R59 ;  /* 0x000000ffff06a224 */ /* 0x000fe200078e003b */
[----:B------:R-:W-:Y:S01]  /*3600*/  LEA.HI.X R5, R80, R58, R93, 0x1, P0 ;  /* 0x0000003a50057211 */ /* 0x000fe200000f0c5d */
[----:B------:R-:W-:Y:S01]  /*3610*/  @!P2 IMAD.MOV.U32 R7, RZ, RZ, R58 ;  /* 0x000000ffff07a224 */ /* 0x000fe200078e003a */
[----:B------:R-:W2:Y:S01]  /*3620*/  @!P2 LD.E.128 R8, desc[UR6][R26.64] ;  /* 0x000000061a08a980 */ /* 0x000ea2000c101d00 */
[----:B------:R-:W-:Y:S02]  /*3630*/  P2R R32, PR, RZ, 0x8 ;  /* 0x00000008ff207803 */ /* 0x000fe40000000000 */
[----:B------:R-:W-:Y:S02]  /*3640*/  ISETP.NE.AND P3, PT, R15, RZ, PT ;  /* 0x000000ff0f00720c */ /* 0x000fe40003f65270 */
[----:B------:R-:W-:Y:S02]  /*3650*/  P2R R30, PR, RZ, 0x20 ;  /* 0x00000020ff1e7803 */ /* 0x000fe40000000000 */
[----:B------:R-:W-:Y:S02]  /*3660*/  ISETP.NE.AND P5, PT, R36, RZ, PT ;  /* 0x000000ff2400720c */ /* 0x000fe40003fa5270 */
[----:B------:R-:W-:Y:S02]  /*3670*/  P2R R31, PR, RZ, 0x10 ;  /* 0x00000010ff1f7803 */ /* 0x000fe40000000000 */
[----:B------:R-:W-:Y:S01]  /*3680*/  ISETP.NE.AND P4, PT, R38, RZ, PT ;  /* 0x000000ff2600720c */ /* 0x000fe20003f85270 */
[----:B--2---:R1:W-:Y:S01]  /*3690*/  @!P2 ST.E.128 desc[UR6][R6.64], R8 ;  /* 0x000000080600a985 */ /* 0x0043e2000c101d06 */
[----:B------:R-:W-:Y:S02]  /*36a0*/  ISETP.NE.AND P2, PT, R20, RZ, PT ;  /* 0x000000ff1400720c */ /* 0x000fe40003f45270 */
[----:B-1----:R-:W-:Y:S05]  /*36b0*/  @!P1 IADD3 R8, P0, PT, R2, R129, RZ ;  /* 0x0000008102089210 */ /* 0x002fea0007f1e0ff */
[C---:B------:R-:W-:Y:S01]  /*36c0*/  @!P1 IMAD.X R9, R3.reuse, 0x1, R128, P0 ;  /* 0x0000000103099824 */ /* 0x040fe200000e0680 */
[C---:B------:R-:W-:Y:S04]  /*36d0*/  @!P1 LEA R6, P0, R234.reuse, R4, 0x5 ;  /* 0x00000004ea069211 */ /* 0x040fe800078028ff */
[--C-:B------:R-:W-:Y:S02]  /*36e0*/  @!P1 LEA.HI.X R7, R234, R5, R235.reuse, 0x5, P0 ;  /* 0x00000005ea079211 */ /* 0x100fe400000f2ceb */
[----:B------:R-:W-:Y:S11]  /*36f0*/  ISETP.NE.AND P0, PT, R40, RZ, PT ;  /* 0x000000ff2800720c */ /* 0x000ff60003f05270 */
[----:B------:R-:W-:Y:S02]  /*3700*/  @!UPT UIADD3 URZ, UPT, UPT, URZ, URZ, URZ ;  /* 0x000000fffffff290 */ /* 0x000fe4000fffe0ff */
[----:B------:R-:W2:Y:S04]  /*3710*/  @!P0 LD.E.128 R16, desc[UR6][R2.64] ;  /* 0x0000000602108980 */ /* 0x000ea8000c101d00 */
[----:B--2---:R1:W-:Y:S01]  /*3720*/  @!P0 ST.E.128 desc[UR6][R4.64], R16 ;  /* 0x0000001004008985 */ /* 0x0043e2000c101d06 */
[----:B------:R-:W-:Y:S04]  /*3730*/  @!P6 IADD3 R14, P0, PT, R2, R131, RZ ;  /* 0x00000083020ee210 */ /* 0x000fe80007f1e0ff */
[----:B------:R-:W-:Y:S02]  /*3740*/  @!P6 IADD3.X R15, PT, PT, R3, R130, RZ, P0, !PT ;  /* 0x00000082030fe210 */ /* 0x000fe400007fe4ff */
[C---:B------:R-:W-:Y:S04]  /*3750*/  @!P6 LEA R10, P0, R234.reuse, R4, 0x6 ;  /* 0x00000004ea0ae211 */ /* 0x040fe800078030ff */
[----:B------:R-:W-:Y:S01]  /*3760*/  @!P6 LEA.HI.X R11, R234, R5, R235, 0x6, P0 ;  /* 0x00000005ea0be211 */ /* 0x000fe200000f34eb */
[----:B-1----:R-:W2:Y:S04]  /*3770*/  @!P1 LD.E.128 R16, desc[UR6][R8.64] ;  /* 0x0000000608109980 */ /* 0x002ea8000c101d00 */
[----:B--2---:R1:W-:Y:S01]  /*3780*/  @!P1 ST.E.128 desc[UR6][R6.64], R16 ;  /* 0x0000001006009985 */ /* 0x0043e2000c101d06 */
[----:B------:R-:W-:Y:S03]  /*3790*/  ISETP.NE.AND P1, PT, R41, RZ, PT ;  /* 0x000000ff2900720c */ /* 0x000fe60003f25270 */
[----:B------:R-:W2:Y:S01]  /*37a0*/  @!P6 LD.E.128 R20, desc[UR6][R14.64] ;  /* 0x000000060e14e980 */ /* 0x000ea2000c101d00 */
[C---:B-1----:R-:W-:Y:S05]  /*37b0*/  @!P5 IADD3 R6, P0, PT, R2.reuse, R126, RZ ;  /* 0x0000007e0206d210 */ /* 0x042fea0007f1e0ff */
[C---:B------:R-:W-:Y:S01]  /*37c0*/  @!P5 IMAD.X R7, R3.reuse, 0x1, R91, P0 ;  /* 0x000000010307d824 */ /* 0x040fe200000e065b */
[----:B------:R-:W-:Y:S05]  /*37d0*/  @!P4 IADD3 R16, P0, PT, R2, R133, RZ ;  /* 0x000000850210c210 */ /* 0x000fea0007f1e0ff */
[----:B------:R-:W-:Y:S01]  /*37e0*/  @!P4 IMAD.X R17, R3, 0x1, R132, P0 ;  /* 0x000000010311c824 */ /* 0x000fe200000e0684 */
[----:B--2---:R1:W-:Y:S01]  /*37f0*/  @!P6 ST.E.128 desc[UR6][R10.64], R20 ;  /* 0x000000140a00e985 */ /* 0x0043e2000c101d06 */
[----:B------:R-:W-:Y:S01]  /*3800*/  ISETP.NE.AND P6, PT, R0, RZ, PT ;  /* 0x000000ff0000720c */ /* 0x000fe20003fc5270 */
[----:B------:R-:W-:Y:S02]  /*3810*/  @!P5 IMAD R0, R235, 0x60, RZ ;  /* 0x00000060eb00d824 */ /* 0x000fe400078e02ff */
[----:B-1----:R1:W2:Y:S01]  /*3820*/  @!P5 LD.E.128 R20, desc[UR6][R6.64] ;  /* 0x000000060614d980 */ /* 0x0022a2000c101d00 */
[C---:B------:R-:W-:Y:S04]  /*3830*/  @!P4 LEA R10, P0, R234.reuse, R4, 0x7 ;  /* 0x00000004ea0ac211 */ /* 0x040fe800078038ff */
[C---:B------:R-:W-:Y:S01]  /*3840*/  @!P4 LEA.HI.X R11, R234.reuse, R5, R235, 0x7, P0 ;  /* 0x00000005ea0bc211 */ /* 0x040fe200000f3ceb */
[----:B-1----:R-:W-:Y:S04]  /*3850*/  @!P5 IMAD.WIDE.U32 R6, R234, 0x60, R4 ;  /* 0x00000060ea06d825 */ /* 0x002fe800078e0004 */
[----:B------:R-:W-:Y:S02]  /*3860*/  @!P5 IMAD.IADD R7, R7, 0x1, R0 ;  /* 0x000000010707d824 */ /* 0x000fe400078e0200 */
[----:B------:R-:W-:Y:S03]  /*3870*/  @!P3 IMAD R0, R235, 0xa0, RZ ;  /* 0x000000a0eb00b824 */ /* 0x000fe600078e02ff */
[----:B--2---:R1:W-:Y:S01]  /*3880*/  @!P5 ST.E.128 desc[UR6][R6.64], R20 ;  /* 0x000000140600d985 */ /* 0x0043e2000c101d06 */
[----:B------:R-:W-:Y:S03]  /*3890*/  ISETP.NE.AND P5, PT, R30, RZ, PT ;  /* 0x000000ff1e00720c */ /* 0x000fe60003fa5270 */
[----:B------:R-:W2:Y:S01]  /*38a0*/  @!P4 LD.E.128 R16, desc[UR6][R16.64] ;  /* 0x000000061010c980 */ /* 0x000ea2000c101d00 */
[C---:B-1----:R-:W-:Y:S04]  /*38b0*/  @!P3 IADD3 R6, P0, PT, R2.reuse, R124, RZ ;  /* 0x0000007c0206b210 */ /* 0x042fe80007f1e0ff */
[C---:B------:R-:W-:Y:S02]  /*38c0*/  @!P3 IADD3.X R7, PT, PT, R3.reuse, R90, RZ, P0, !PT ;  /* 0x0000005a0307b210 */ /* 0x040fe400007fe4ff */
[C---:B------:R-:W-:Y:S05]  /*38d0*/  @!P2 IADD3 R8, P0, PT, R2.reuse, R122, RZ ;  /* 0x0000007a0208a210 */ /* 0x040fea0007f1e0ff */
[C---:B------:R-:W-:Y:S01]  /*38e0*/  @!P2 IMAD.X R9, R3.reuse, 0x1, R89, P0 ;  /* 0x000000010309a824 */ /* 0x040fe200000e0659 */
[----:B------:R-:W-:Y:S05]  /*38f0*/  @!P6 IADD3 R14, P0, PT, R2, R120, RZ ;  /* 0x00000078020ee210 */ /* 0x000fea0007f1e0ff */
[----:B------:R-:W-:Y:S01]  /*3900*/  @!P6 IMAD.X R15, R3, 0x1, R88, P0 ;  /* 0x00000001030fe824 */ /* 0x000fe200000e0658 */
[----:B--2---:R1:W-:Y:S01]  /*3910*/  @!P4 ST.E.128 desc[UR6][R10.64], R16 ;  /* 0x000000100a00c985 */ /* 0x0043e2000c101d06 */
[----:B------:R-:W-:Y:S03]  /*3920*/  ISETP.NE.AND P4, PT, R31, RZ, PT ;  /* 0x000000ff1f00720c */ /* 0x000fe60003f85270 */
[----:B-1----:R1:W2:Y:S01]  /*3930*/  @!P3 LD.E.128 R16, desc[UR6][R6.64] ;  /* 0x000000060610b980 */ /* 0x0022a2000c101d00 */
[C---:B------:R-:W-:Y:S04]  /*3940*/  @!P1 LEA R10, P0, R46.reuse, R2, 0x8 ;  /* 0x000000022e0a9211 */ /* 0x040fe800078040ff */
[----:B------:R-:W-:Y:S01]  /*3950*/  @!P1 LEA.HI.X R11, R46, R3, R47, 0x8, P0 ;  /* 0x000000032e0b9211 */ /* 0x000fe200000f442f */
[----:B-1----:R-:W-:Y:S04]  /*3960*/  @!P3 IMAD.WIDE.U32 R6, R234, 0xa0, R4 ;  /* 0x000000a0ea06b825 */ /* 0x002fe800078e0004 */
[----:B------:R-:W-:Y:S02]  /*3970*/  @!P3 IMAD.IADD R7, R7, 0x1, R0 ;  /* 0x000000010707b824 */ /* 0x000fe400078e0200 */
[----:B------:R-:W-:Y:S03]  /*3980*/  @!P2 IMAD R0, R235, 0xc0, RZ ;  /* 0x000000c0eb00a824 */ /* 0x000fe600078e02ff */
[----:B--2---:R1:W-:Y:S01]  /*3990*/  @!P3 ST.E.128 desc[UR6][R6.64], R16 ;  /* 0x000000100600b985 */ /* 0x0043e2000c101d06 */
[----:B------:R-:W-:Y:S01]  /*39a0*/  ISETP.NE.AND P3, PT, R32, RZ, PT ;  /* 0x000000ff2000720c */ /* 0x000fe20003f65270 */
[C---:B-1----:R-:W-:Y:S02]  /*39b0*/  @!P2 IMAD.WIDE.U32 R6, R234.reuse, 0xc0, R4 ;  /* 0x000000c0ea06a825 */ /* 0x042fe400078e0004 */
[----:B------:R1:W2:Y:S03]  /*39c0*/  @!P2 LD.E.128 R16, desc[UR6][R8.64] ;  /* 0x000000060810a980 */ /* 0x0002a6000c101d00 */
[----:B------:R-:W-:Y:S01]  /*39d0*/  @!P2 IADD3 R7, PT, PT, R7, R0, RZ ;  /* 0x000000000707a210 */ /* 0x000fe20007ffe0ff */
[----:B------:R-:W-:Y:S01]  /*39e0*/  @!P6 IMAD R0, R235, 0xe0, RZ ;  /* 0x000000e0eb00e824 */ /* 0x000fe200078e02ff */
[C---:B-1----:R-:W-:Y:S04]  /*39f0*/  @!P1 LEA R8, P0, R234.reuse, R4, 0x8 ;  /* 0x00000004ea089211 */ /* 0x042fe800078040ff */
[C---:B------:R-:W-:Y:S02]  /*3a00*/  @!P1 LEA.HI.X R9, R234.reuse, R5, R235, 0x8, P0 ;  /* 0x00000005ea099211 */ /* 0x040fe400000f44eb */
[----:B------:R-:W-:Y:S01]  /*3a10*/  ISETP.NE.AND P0, PT, R35, RZ, PT ;  /* 0x000000ff2300720c */ /* 0x000fe20003f05270 */
[----:B--2---:R1:W-:Y:S01]  /*3a20*/  @!P2 ST.E.128 desc[UR6][R6.64], R16 ;  /* 0x000000100600a985 */ /* 0x0043e2000c101d06 */
[----:B------:R-:W-:Y:S01]  /*3a30*/  ISETP.NE.AND P2, PT, R33, RZ, PT ;  /* 0x000000ff2100720c */ /* 0x000fe20003f45270 */
[----:B-1----:R-:W-:Y:S02]  /*3a40*/  @!P6 IMAD.WIDE.U32 R6, R234, 0xe0, R4 ;  /* 0x000000e0ea06e825 */ /* 0x002fe400078e0004 */
[----:B------:R-:W2:Y:S02]  /*3a50*/  @!P6 LD.E.128 R16, desc[UR6][R14.64] ;  /* 0x000000060e10e980 */ /* 0x000ea4000c101d00 */
[----:B------:R-:W-:Y:S02]  /*3a60*/  @!P6 IMAD.IADD R7, R7, 0x1, R0 ;  /* 0x000000010707e824 */ /* 0x000fe400078e0200 */
[----:B------:R-:W-:Y:S03]  /*3a70*/  @!P5 IMAD R0, R47, 0x120, RZ ;  /* 0x000001202f00d824 */ /* 0x000fe600078e02ff */
[----:B--2---:R1:W-:Y:S02]  /*3a80*/  @!P6 ST.E.128 desc[UR6][R6.64], R16 ;  /* 0x000000100600e985 */ /* 0x0043e4000c101d06 */
[----:B-1----:R-:W-:Y:S02]  /*3a90*/  @!P5 IMAD.WIDE.U32 R6, R46, 0x120, R2 ;  /* 0x000001202e06d825 */ /* 0x002fe400078e0002 */
[----:B------:R1:W2:Y:S02]  /*3aa0*/  @!P1 LD.E.128 R16, desc[UR6][R10.64] ;  /* 0x000000060a109980 */ /* 0x0002a4000c101d00 */
[----:B------:R-:W-:Y:S02]  /*3ab0*/  @!P5 IMAD.IADD R7, R7, 0x1, R0 ;  /* 0x000000010707d824 */ /* 0x000fe400078e0200 */
[----:B------:R-:W-:Y:S02]  /*3ac0*/  @!P5 IMAD R0, R235, 0x120, RZ ;  /* 0x00000120eb00d824 */ /* 0x000fe400078e02ff */
[----:B-1----:R-:W-:Y:S01]  /*3ad0*/  @!P4 IMAD R10, R47, 0x140, RZ ;  /* 0x000001402f0ac824 */ /* 0x002fe200078e02ff */
[----:B--2---:R1:W-:Y:S01]  /*3ae0*/  @!P1 ST.E.128 desc[UR6][R8.64], R16 ;  /* 0x0000001008009985 */ /* 0x0043e2000c101d06 */
[----:B------:R-:W-:Y:S01]  /*3af0*/  ISETP.NE.AND P1, PT, R34, RZ, PT ;  /* 0x000000ff2200720c */ /* 0x000fe20003f25270 */
[----:B-1----:R-:W-:Y:S02]  /*3b00*/  @!P5 IMAD.WIDE.U32 R8, R234, 0x120, R4 ;  /* 0x00000120ea08d825 */ /* 0x002fe400078e0004 */
[----:B------:R1:W2:Y:S02]  /*3b10*/  @!P5 LD.E.128 R16, desc[UR6][R6.64] ;  /* 0x000000060610d980 */ /* 0x0002a4000c101d00 */
[----:B------:R-:W-:Y:S02]  /*3b20*/  @!P5 IMAD.IADD R9, R9, 0x1, R0 ;  /* 0x000000010909d824 */ /* 0x000fe400078e0200 */
[----:B------:R-:W-:Y:S02]  /*3b30*/  @!P4 IMAD R0, R235, 0x140, RZ ;  /* 0x00000140eb00c824 */ /* 0x000fe400078e02ff */
[----:B-1----:R-:W-:Y:S05]  /*3b40*/  @!P4 IMAD.WIDE.U32 R6, R46, 0x140, R2 ;  /* 0x000001402e06c825 */ /* 0x002fea00078e0002 */
[----:B------:R-:W-:Y:S01]  /*3b50*/  @!P4 IADD3 R7, PT, PT, R7, R10, RZ ;  /* 0x0000000a0707c210 */ /* 0x000fe20007ffe0ff */
        /* <DEDUP_REMOVED lines=11> */
[----:B------:R1:W2:Y:S03]  /*3c10*/  @!P3 LD.E.128 R16, desc[UR6][R6.64] ;  /* 0x000000060610b980 */ /* 0x0002a6000c101d00 */
[----:B------:R-:W-:Y:S01]  /*3c20*/  @!P3 IADD3 R9, PT, PT, R9, R0, RZ ;  /* 0x000000000909b210 */ /* 0x000fe20007ffe0ff */
        /* <DEDUP_REMOVED lines=9> */
[----:B-1----:R-:W-:Y:S05]  /*3cc0*/  @!P1 IMAD.WIDE.U32 R6, R46, 0x1a0, R2 ;  /* 0x000001a02e069825 */ /* 0x002fea00078e0002 */
[----:B------:R-:W-:Y:S01]  /*3cd0*/  @!P1 IADD3 R7, PT, PT, R7, R10, RZ ;  /* 0x0000000a07079210 */ /* 0x000fe20007ffe0ff */
[----:B--2---:R1:W-:Y:S04]  /*3ce0*/  @!P2 ST.E.128 desc[UR6][R8.64], R16 ;  /* 0x000000100800a985 */ /* 0x0043e8000c101d06 */
[----:B-1----:R1:W2:Y:S02]  /*3cf0*/  @!P1 LD.E.128 R8, desc[UR6][R6.64] ;  /* 0x0000000606089980 */ /* 0x0022a4000c101d00 */
[----:B-1----:R-:W-:Y:S04]  /*3d00*/  @!P1 IMAD.WIDE.U32 R6, R234, 0x1a0, R4 ;  /* 0x000001a0ea069825 */ /* 0x002fe800078e0004 */
[----:B------:R-:W-:Y:S05]  /*3d10*/  @!P1 IMAD.IADD R7, R7, 0x1, R0 ;  /* 0x0000000107079824 */ /* 0x000fea00078e0200 */
[----:B--2---:R1:W-:Y:S01]  /*3d20*/  @!P1 ST.E.128 desc[UR6][R6.64], R8 ;  /* 0x0000000806009985 */ /* 0x0043e2000c101d06 */
[----:B------:R-:W-:Y:S05]  /*3d30*/  @P0 BRA `(.L_x_949) ;  /* 0x000000a400940947 */ /* 0x000fea0003800000 */
[----:B------:R-:W-:Y:S02]  /*3d40*/  IMAD R0, R47, 0x1c0, RZ ;  /* 0x000001c02f007824 */ /* 0x000fe400078e02ff */
[----:B------:R-:W-:Y:S04]  /*3d50*/  IMAD.WIDE.U32 R2, R46, 0x1c0, R2 ;  /* 0x000001c02e027825 */ /* 0x000fe800078e0002 */
[----:B------:R-:W-:Y:S01]  /*3d60*/  IMAD.WIDE.U32 R4, R234, 0x1c0, R4 ;  /* 0x000001c0ea047825 */ /* 0x000fe200078e0004 */
[----:B------:R-:W-:Y:S03]  /*3d70*/  IADD3 R3, PT, PT, R3, R0, RZ ;  /* 0x0000000003037210 */ /* 0x000fe60007ffe0ff */
[----:B------:R-:W-:Y:S02]  /*3d80*/  IMAD R0, R235, 0x1c0, RZ ;  /* 0x000001c0eb007824 */ /* 0x000fe400078e02ff */
[----:B-1----:R-:W2:Y:S03]  /*3d90*/  LD.E.128 R8, desc[UR6][R2.64] ;  /* 0x0000000602087980 */ /* 0x002ea6000c101d00 */
[----:B------:R-:W-:Y:S05]  /*3da0*/  IADD3 R5, PT, PT, R5, R0, RZ ;  /* 0x0000000005057210 */ /* 0x000fea0007ffe0ff */
[----:B--2---:R1:W-:Y:S01]  /*3db0*/  ST.E.128 desc[UR6][R4.64], R8 ;  /* 0x0000000804007985 */ /* 0x0043e2000c101d06 */
[----:B------:R-:W-:Y:S05]  /*3dc0*/  BRA `(.L_x_949) ;  /* 0x000000a400707947 */ /* 0x000fea0003800000 */
.L_x_948:
[----:B------:R-:W2:Y:S02]  /*3dd0*/  LD.E.U8 R0, desc[UR6][R168.64+0x1b3] ;  /* 0x0001b306a8007980 */ /* 0x000ea4000c101100 */
[----:B--2---:R-:W-:Y:S11]  /*3de0*/  ISETP.NE.AND P0, PT, R0, RZ, PT ;  /* 0x000000ff0000720c */ /* 0x004ff60003f05270 */
[----:B------:R-:W-:Y:S02]  /*3df0*/  @!UPT UIADD3 URZ, UPT, UPT, URZ, URZ, URZ ;  /* 0x000000fffffff290 */ /* 0x000fe4000fffe0ff */
[----:B------:R-:W-:Y:S05]  /*3e00*/  @!P0 BRA `(.L_x_950) ;  /* 0x0000004000208947 */ /* 0x000fea0003800000 */
[C---:B------:R-:W-:Y:S01]  /*3e10*/  LEA R36, P0, R80.reuse, R59, 0x1 ;  /* 0x0000003b50247211 */ /* 0x040fe200078008ff */
[----:B------:R-:W2:Y:S01]  /*3e20*/  LD.E R33, desc[UR6][R168.64+0xc0] ;  /* 0x0000c006a8217980 */ /* 0x000ea2000c101900 */
[----:B------:R-:W-:Y:S01]  /*3e30*/  LEA R34, P1, R119, R26, 0x1 ;  /* 0x0000001a77227211 */ /* 0x000fe200078208ff */
[----:B------:R-:W-:Y:S01]  /*3e40*/  IMAD.SHL.U32 R30, R95, 0x2, RZ ;  /* 0x000000025f1e7824 */ /* 0x000fe200078e00ff */
[----:B------:R-:W-:Y:S01]  /*3e50*/  LEA.HI.X R37, R80, R58, R93, 0x1, P0 ;  /* 0x0000003a50257211 */ /* 0x000fe200000f0c5d */
[----:B------:R-:W-:Y:S01]  /*3e60*/  BSSY.RECONVERGENT B0, `(.L_x_951) ;  /* 0x0000041000007945 */ /* 0x000fe20003800200 */
[----:B------:R-:W-:Y:S02]  /*3e70*/  LEA.HI.X R35, R119, R25, R134, 0x1, P1 ;  /* 0x0000001977237211 */ /* 0x000fe400008f0c86 */
[-C--:B------:R-:W-:Y:S02]  /*3e80*/  IADD3 R18, P2, PT, R28, R30.reuse, RZ ;  /* 0x0000001e1c127210 */ /* 0x080fe40007f5e0ff */
[----:B------:R-:W-:Y:S02]  /*3e90*/  SHF.L.U64.HI R0, R95, 0x1, R97 ;  /* 0x000000015f007819 */ /* 0x000fe40000010261 */
[----:B------:R-:W-:Y:S03]  /*3ea0*/  IADD3 R30, P1, PT, R44, R30, RZ ;  /* 0x0000001e2c1e7210 */ /* 0x000fe60007f3e0ff */
[--C-:B------:R-:W-:Y:S02]  /*3eb0*/  IMAD.X R19, R29, 0x1, R0.reuse, P2 ;  /* 0x000000011d137824 */ /* 0x100fe400010e0600 */
[----:B------:R-:W-:Y:S01]  /*3ec0*/  IMAD.X R31, R45, 0x1, R0, P1 ;  /* 0x000000012d1f7824 */ /* 0x000fe200008e0600 */
[----:B--2---:R-:W-:Y:S04]  /*3ed0*/  ISETP.GE.AND P4, PT, R12, R33, PT ;  /* 0x000000210c00720c */ /* 0x004fe80003f86270 */
[CC--:B------:R-:W-:Y:S02]  /*3ee0*/  ISETP.GE.OR P0, PT, R60.reuse, R50.reuse, P4 ;  /* 0x000000323c00720c */ /* 0x0c0fe40002706670 */
[-C--:B------:R-:W-:Y:S02]  /*3ef0*/  ISETP.GE.OR P1, PT, R65, R50.reuse, P4 ;  /* 0x000000324100720c */ /* 0x080fe40002726670 */
[----:B------:R-:W-:Y:S02]  /*3f00*/  ISETP.LT.OR P0, PT, R60, R51, P0 ;  /* 0x000000333c00720c */ /* 0x000fe40000701670 */
[----:B------:R-:W-:Y:S11]  /*3f10*/  ISETP.GE.OR P2, PT, R64, R50, P4 ;  /* 0x000000324000720c */ /* 0x000ff60002746670 */
[----:B------:R-:W-:Y:S05]  /*3f20*/  @P0 BRA `(.L_x_952) ;  /* 0x0000000000d00947 */ /* 0x000fea0003800000 */
[----:B------:R-:W-:Y:S02]  /*3f30*/  ISETP.GE.AND P0, PT, R12, R14, PT ;  /* 0x0000000e0c00720c */ /* 0x000fe40003f06270 */
[----:B------:R-:W-:Y:S05]  /*3f40*/  MOV R27, R25 ;  /* 0x00000019001b7202 */ /* 0x000fea0000000f00 */
[----:B------:R-:W2:Y:S08]  /*3f50*/  LD.E.128 R8, desc[UR6][R26.64] ;  /* 0x000000061a087980 */ /* 0x000eb0000c101d00 */
[----:B------:R-:W3:Y:S06]  /*3f60*/  @!P0 LD.E.64 R22, desc[UR6][R44.64] ;  /* 0x000000062c168980 */ /* 0x000eec000c101b00 */
[----:B------:R-:W4:Y:S01]  /*3f70*/  @!P0 LD.E.64 R2, desc[UR6][R28.64] ;  /* 0x000000061c028980 */ /* 0x000f22000c101b00 */
[--C-:B---3--:R-:W-:Y:S01]  /*3f80*/  @!P0 HADD2.F32 R20, -RZ, R22.reuse.H0_H0 ;  /* 0x20000016ff148230 */ /* 0x108fe20000004100 */
[----:B--2---:R-:W-:Y:S01]  /*3f90*/  @!P0 MOV R4, R8 ;  /* 0x0000000800048202 */ /* 0x004fe20000000f00 */
[----:B------:R-:W-:Y:S01]  /*3fa0*/  @!P0 HADD2.F32 R21, -RZ, R22.H1_H1 ;  /* 0x30000016ff158230 */ /* 0x000fe20000004100 */
[----:B------:R-:W-:Y:S01]  /*3fb0*/  @!P0 MOV R7, R10 ;  /* 0x0000000a00078202 */ /* 0x000fe20000000f00 */
[----:B------:R-:W-:Y:S01]  /*3fc0*/  @!P0 HADD2.F32 R22, -RZ, R23.H0_H0 ;  /* 0x20000017ff168230 */ /* 0x000fe20000004100 */
[----:B------:R-:W-:Y:S01]  /*3fd0*/  @!P0 MOV R6, R11 ;  /* 0x0000000b00068202 */ /* 0x000fe20000000f00 */
[----:B------:R-:W-:Y:S02]  /*3fe0*/  @!P0 HADD2.F32 R0, -RZ, R4.H1_H1 ;  /* 0x30000004ff008230 */ /* 0x000fe40000004100 */
[--C-:B----4-:R-:W-:Y:S02]  /*3ff0*/  @!P0 HADD2.F32 R17, -RZ, R3.reuse.H0_H0 ;  /* 0x20000003ff118230 */ /* 0x110fe40000004100 */
[----:B------:R-:W-:Y:S02]  /*4000*/  @!P0 HADD2.F32 R16, -RZ, R3.H1_H1 ;  /* 0x30000003ff108230 */ /* 0x000fe40000004100 */
[--C-:B------:R-:W-:Y:S02]  /*4010*/  @!P0 HADD2.F32 R5, -RZ, R2.reuse.H0_H0 ;  /* 0x20000002ff058230 */ /* 0x100fe40000004100 */
[----:B------:R-:W-:Y:S01]  /*4020*/  @!P0 HADD2.F32 R15, -RZ, R2.H1_H1 ;  /* 0x30000002ff0f8230 */ /* 0x000fe20000004100 */
[----:B------:R-:W-:Y:S01]  /*4030*/  @!P0 MOV R2, R9 ;  /* 0x0000000900028202 */ /* 0x000fe20000000f00 */
[----:B------:R-:W-:Y:S02]  /*4040*/  @!P0 HADD2.F32 R3, -RZ, R4.H0_H0 ;  /* 0x20000004ff038230 */ /* 0x000fe40000004100 */
[C---:B------:R-:W-:Y:S01]  /*4050*/  @!P0 FMUL.FTZ R4, R0.reuse, R20 ;  /* 0x0000001400048220 */ /* 0x040fe20000410000 */
[-C--:B------:R-:W-:Y:S01]  /*4060*/  @!P0 FMUL.FTZ R0, R0, R5.reuse ;  /* 0x0000000500008220 */ /* 0x080fe20000410000 */
[----:B------:R-:W-:Y:S02]  /*4070*/  @!P0 HADD2.F32 R23, -RZ, R23.H1_H1 ;  /* 0x30000017ff178230 */ /* 0x000fe40000004100 */
[----:B------:R-:W-:Y:S01]  /*4080*/  @!P0 FFMA.FTZ R32, R3, R5, -R4 ;  /* 0x0000000503208223 */ /* 0x000fe20000010804 */
[--C-:B------:R-:W-:Y:S02]  /*4090*/  @!P0 HADD2.F32 R5, -RZ, R2.reuse.H1_H1 ;  /* 0x30000002ff058230 */ /* 0x100fe40000004100 */
[----:B------:R-:W-:Y:S01]  /*40a0*/  @!P0 FFMA.FTZ R0, R20, R3, R0 ;  /* 0x0000000314008223 */ /* 0x000fe20000010000 */
[----:B------:R-:W-:Y:S02]  /*40b0*/  @!P0 HADD2.F32 R20, -RZ, R2.H0_H0 ;  /* 0x20000002ff148230 */ /* 0x000fe40000004100 */
[--C-:B------:R-:W-:Y:S02]  /*40c0*/  @!P0 HADD2.F32 R3, -RZ, R7.reuse.H1_H1 ;  /* 0x30000007ff038230 */ /* 0x100fe40000004100 */
[C---:B------:R-:W-:Y:S01]  /*40d0*/  @!P0 FMUL.FTZ R27, R5.reuse, R21 ;  /* 0x00000015051b8220 */ /* 0x040fe20000410000 */
[--C-:B------:R-:W-:Y:S02]  /*40e0*/  @!P0 HADD2.F32 R4, -RZ, R6.reuse.H1_H1 ;  /* 0x30000006ff048230 */ /* 0x100fe40000004100 */
[-C--:B------:R-:W-:Y:S01]  /*40f0*/  @!P0 FMUL.FTZ R2, R5, R15.reuse ;  /* 0x0000000f05028220 */ /* 0x080fe20000410000 */
[----:B------:R-:W-:Y:S02]  /*4100*/  @!P0 HADD2.F32 R5, -RZ, R7.H0_H0 ;  /* 0x20000007ff058230 */ /* 0x000fe40000004100 */
[----:B------:R-:W-:Y:S01]  /*4110*/  @!P0 FFMA.FTZ R27, R20, R15, -R27 ;  /* 0x0000000f141b8223 */ /* 0x000fe2000001081b */
[C---:B------:R-:W-:Y:S01]  /*4120*/  @!P0 FMUL.FTZ R15, R3.reuse, R22 ;  /* 0x00000016030f8220 */ /* 0x040fe20000410000 */
[----:B------:R-:W-:Y:S01]  /*4130*/  @!P0 FMUL.FTZ R3, R3, R17 ;  /* 0x0000001103038220 */ /* 0x000fe20000410000 */
[----:B------:R-:W-:Y:S02]  /*4140*/  @!P0 HADD2.F32 R6, -RZ, R6.H0_H0 ;  /* 0x20000006ff068230 */ /* 0x000fe40000004100 */
[C---:B------:R-:W-:Y:S01]  /*4150*/  @!P0 FMUL.FTZ R7, R4.reuse, R23 ;  /* 0x0000001704078220 */ /* 0x040fe20000410000 */
[----:B------:R-:W-:Y:S01]  /*4160*/  @!P0 FMUL.FTZ R4, R4, R16 ;  /* 0x0000001004048220 */ /* 0x000fe20000410000 */
[----:B------:R-:W-:Y:S01]  /*4170*/  @!P0 FFMA.FTZ R2, R21, R20, R2 ;  /* 0x0000001415028223 */ /* 0x000fe20000010002 */
[----:B------:R-:W-:Y:S01]  /*4180*/  @!P0 FFMA.FTZ R3, R22, R5, R3 ;  /* 0x0000000516038223 */ /* 0x000fe20000010003 */
[----:B------:R-:W-:Y:S01]  /*4190*/  @!P0 FFMA.FTZ R15, R5, R17, -R15 ;  /* 0x00000011050f8223 */ /* 0x000fe2000001080f */
[----:B------:R-:W-:Y:S01]  /*41a0*/  @!P0 F2FP.F16.F32.PACK_AB R5, R0, R32 ;  /* 0x000000200005823e */ /* 0x000fe200000000ff */
[----:B------:R-:W-:Y:S01]  /*41b0*/  @!P0 FFMA.FTZ R7, R6, R16, -R7 ;  /* 0x0000001006078223 */ /* 0x000fe20000010807 */
[----:B------:R-:W-:Y:S01]  /*41c0*/  @!P0 F2FP.F16.F32.PACK_AB R2, R2, R27 ;  /* 0x0000001b0202823e */ /* 0x000fe200000000ff */
[----:B------:R-:W-:Y:S01]  /*41d0*/  @!P0 FFMA.FTZ R4, R23, R6, R4 ;  /* 0x0000000617048223 */ /* 0x000fe20000010004 */
[----:B------:R-:W-:Y:S02]  /*41e0*/  @!P0 F2FP.F16.F32.PACK_AB R0, R3, R15 ;  /* 0x0000000f0300823e */ /* 0x000fe400000000ff */
[----:B------:R-:W-:Y:S02]  /*41f0*/  @!P0 MOV R9, R2 ;  /* 0x0000000200098202 */ /* 0x000fe40000000f00 */
[----:B------:R-:W-:Y:S02]  /*4200*/  @!P0 F2FP.F16.F32.PACK_AB R4, R4, R7 ;  /* 0x000000070404823e */ /* 0x000fe400000000ff */
[----:B------:R-:W-:Y:S02]  /*4210*/  @!P0 MOV R8, R5 ;  /* 0x0000000500088202 */ /* 0x000fe40000000f00 */
[----:B------:R-:W-:Y:S02]  /*4220*/  MOV R2, R59 ;  /* 0x0000003b00027202 */ /* 0x000fe40000000f00 */
[----:B------:R-:W-:Y:S02]  /*4230*/  MOV R3, R58 ;  /* 0x0000003a00037202 */ /* 0x000fe40000000f00 */
[----:B------:R-:W-:Y:S02]  /*4240*/  @!P0 MOV R10, R0 ;  /* 0x00000000000a8202 */ /* 0x000fe40000000f00 */
[----:B------:R-:W-:Y:S05]  /*4250*/  @!P0 MOV R11, R4 ;  /* 0x00000004000b8202 */ /* 0x000fea0000000f00 */
[----:B------:R1:W-:Y:S02]  /*4260*/  ST.E.128 desc[UR6][R2.64], R8 ;  /* 0x0000000802007985 */ /* 0x0003e4000c101d06 */
.L_x_952:
[----:B------:R-:W-:Y:S05]  /*4270*/  BSYNC.RECONVERGENT B0 ;  /* 0x0000000000007941 */ /* 0x000fea0003800200 */
.L_x_951:
[-C--:B------:R-:W-:Y:S01]  /*4280*/  ISETP.LT.OR P1, PT, R65, R51.reuse, P1 ;  /* 0x000000334100720c */ /* 0x080fe20000f21670 */
[----:B------:R-:W-:Y:S01]  /*4290*/  BSSY.RECONVERGENT B0, `(.L_x_953) ;  /* 0x0000037000007945 */ /* 0x000fe20003800200 */
[----:B------:R-:W-:Y:S02]  /*42a0*/  ISETP.GE.OR P0, PT, R62, R50, P4 ;  /* 0x000000323e00720c */ /* 0x000fe40002706670 */
[-C--:B------:R-:W-:Y:S02]  /*42b0*/  ISETP.LT.OR P2, PT, R64, R51.reuse, P2 ;  /* 0x000000334000720c */ /* 0x080fe40001741670 */
[----:B------:R-:W-:Y:S07]  /*42c0*/  ISETP.LT.OR P3, PT, R62, R51, P0 ;  /* 0x000000333e00720c */ /* 0x000fee0000761670 */
[----:B------:R-:W-:Y:S06]  /*42d0*/  @P1 BRA `(.L_x_954) ;  /* 0x0000000000c81947 */ /* 0x000fec0003800000 */
[----:B------:R-:W-:Y:S01]  /*42e0*/  ISETP.GE.AND P0, PT, R12, R14, PT ;  /* 0x0000000e0c00720c */ /* 0x000fe20003f06270 */
[----:B-1----:R-:W2:Y:S11]  /*42f0*/  LD.E.128 R8, desc[UR6][R34.64] ;  /* 0x0000000622087980 */ /* 0x002eb6000c101d00 */
[----:B------:R-:W-:Y:S01]  /*4300*/  @!UPT UIADD3 URZ, UPT, UPT, URZ, URZ, URZ ;  /* 0x000000fffffff290 */ /* 0x000fe2000fffe0ff */
        /* <DEDUP_REMOVED lines=24> */
[----:B------:R-:W-:Y:S01]  /*4490*/  @!P0 F2FP.F16.F32.PACK_AB R0, R0, R32 ;  /* 0x000000200000823e */ /* 0x000fe200000000ff */
[--C-:B------:R-:W-:Y:S02]  /*44a0*/  @!P0 HADD2.F32 R4, -RZ, R6.reuse.H1_H1 ;  /* 0x30000006ff048230 */ /* 0x100fe40000004100 */
[-C--:B------:R-:W-:Y:S01]  /*44b0*/  @!P0 FMUL.FTZ R2, R5, R15.reuse ;  /* 0x0000000f05028220 */ /* 0x080fe20000410000 */
[----:B------:R-:W-:Y:S01]  /*44c0*/  @!P0 FFMA.FTZ R27, R20, R15, -R27 ;  /* 0x0000000f141b8223 */ /* 0x000fe2000001081b */
[----:B------:R-:W-:Y:S01]  /*44d0*/  @!P0 MOV R8, R0 ;  /* 0x0000000000088202 */ /* 0x000fe20000000f00 */
[----:B------:R-:W-:Y:S02]  /*44e0*/  @!P0 HADD2.F32 R5, -RZ, R7.H0_H0 ;  /* 0x20000007ff058230 */ /* 0x000fe40000004100 */
[C---:B------:R-:W-:Y:S01]  /*44f0*/  @!P0 FMUL.FTZ R15, R3.reuse, R22 ;  /* 0x00000016030f8220 */ /* 0x040fe20000410000 */
[----:B------:R-:W-:Y:S02]  /*4500*/  @!P0 HADD2.F32 R6, -RZ, R6.H0_H0 ;  /* 0x20000006ff068230 */ /* 0x000fe40000004100 */
[C---:B------:R-:W-:Y:S01]  /*4510*/  @!P0 FMUL.FTZ R7, R4.reuse, R23 ;  /* 0x0000001704078220 */ /* 0x040fe20000410000 */
[-C--:B------:R-:W-:Y:S01]  /*4520*/  @!P0 FMUL.FTZ R3, R3, R17.reuse ;  /* 0x0000001103038220 */ /* 0x080fe20000410000 */
[----:B------:R-:W-:Y:S01]  /*4530*/  @!P0 FMUL.FTZ R4, R4, R16 ;  /* 0x0000001004048220 */ /* 0x000fe20000410000 */
[----:B------:R-:W-:Y:S01]  /*4540*/  @!P0 FFMA.FTZ R2, R21, R20, R2 ;  /* 0x0000001415028223 */ /* 0x000fe20000010002 */
[----:B------:R-:W-:Y:S01]  /*4550*/  @!P0 FFMA.FTZ R15, R5, R17, -R15 ;  /* 0x00000011050f8223 */ /* 0x000fe2000001080f */
[----:B------:R-:W-:Y:S01]  /*4560*/  @!P0 FFMA.FTZ R3, R22, R5, R3 ;  /* 0x0000000516038223 */ /* 0x000fe20000010003 */
[----:B------:R-:W-:Y:S01]  /*4570*/  @!P0 FFMA.FTZ R7, R6, R16, -R7 ;  /* 0x0000001006078223 */ /* 0x000fe20000010807 */
[----:B------:R-:W-:Y:S01]  /*4580*/  @!P0 FFMA.FTZ R4, R23, R6, R4 ;  /* 0x0000000617048223 */ /* 0x000fe20000010004 */
[----:B------:R-:W-:Y:S02]  /*4590*/  @!P0 F2FP.F16.F32.PACK_AB R2, R2, R27 ;  /* 0x0000001b0202823e */ /* 0x000fe400000000ff */
[----:B------:R-:W-:Y:S02]  /*45a0*/  @!P0 F2FP.F16.F32.PACK_AB R3, R3, R15 ;  /* 0x0000000f0303823e */ /* 0x000fe400000000ff */
[----:B------:R-:W-:Y:S02]  /*45b0*/  @!P0 F2FP.F16.F32.PACK_AB R4, R4, R7 ;  /* 0x000000070404823e */ /* 0x000fe400000000ff */
[----:B------:R-:W-:Y:S02]  /*45c0*/  @!P0 MOV R9, R2 ;  /* 0x0000000200098202 */ /* 0x000fe40000000f00 */
[----:B------:R-:W-:Y:S02]  /*45d0*/  @!P0 MOV R10, R3 ;  /* 0x00000003000a8202 */ /* 0x000fe40000000f00 */
[----:B------:R-:W-:Y:S05]  /*45e0*/  @!P0 MOV R11, R4 ;  /* 0x00000004000b8202 */ /* 0x000fea0000000f00 */
[----:B------:R2:W-:Y:S02]  /*45f0*/  ST.E.128 desc[UR6][R36.64], R8 ;  /* 0x0000000824007985 */ /* 0x0005e4000c101d06 */
.L_x_954:
[----:B------:R-:W-:Y:S05]  /*4600*/  BSYNC.RECONVERGENT B0 ;  /* 0x0000000000007941 */ /* 0x000fea0003800200 */
.L_x_953:
[----:B------:R-:W-:Y:S04]  /*4610*/  BSSY.RECONVERGENT B0, `(.L_x_955) ;  /* 0x0000039000007945 */ /* 0x000fe80003800200 */
[----:B------:R-:W-:Y:S05]  /*4620*/  @P2 BRA `(.L_x_956) ;  /* 0x0000000000dc2947 */ /* 0x000fea0003800000 */
[----:B------:R-:W-:Y:S02]  /*4630*/  ISETP.GE.AND P0, PT, R12, R14, PT ;  /* 0x0000000e0c00720c */ /* 0x000fe40003f06270 */
[----:B-12---:R-:W-:Y:S04]  /*4640*/  IADD3 R8, P1, PT, R34, R129, RZ ;  /* 0x0000008122087210 */ /* 0x006fe80007f3e0ff */
[----:B------:R-:W-:Y:S06]  /*4650*/  IADD3.X R9, PT, PT, R35, R128, RZ, P1, !PT ;  /* 0x0000008023097210 */ /* 0x000fec0000ffe4ff */
[----:B------:R-:W2:Y:S01]  /*4660*/  LD.E.128 R8, desc[UR6][R8.64] ;  /* 0x0000000608087980 */ /* 0x000ea2000c101d00 */
[C---:B------:R-:W-:Y:S04]  /*4670*/  @!P0 IMAD.WIDE R4, R24.reuse, 0x20, R30 ;  /* 0x0000002018048825 */ /* 0x040fe800078e021e */
[----:B------:R-:W-:Y:S03]  /*4680*/  @!P0 IMAD.WIDE R2, R24, 0x20, R18 ;  /* 0x0000002018028825 */ /* 0x000fe600078e0212 */
        /* <DEDUP_REMOVED lines=33> */
[----:B------:R-:W-:Y:S01]  /*48a0*/  @!P0 FMUL.FTZ R3, R3, R17 ;  /* 0x0000001103038220 */ /* 0x000fe20000410000 */
[----:B------:R-:W-:Y:S01]  /*48b0*/  @!P0 FMUL.FTZ R4, R4, R16 ;  /* 0x0000001004048220 */ /* 0x000fe20000410000 */
[----:B------:R-:W-:Y:S01]  /*48c0*/  @!P0 FFMA.FTZ R2, R21, R20, R2 ;  /* 0x0000001415028223 */ /* 0x000fe20000010002 */
[----:B------:R-:W-:Y:S01]  /*48d0*/  @!P0 FFMA.FTZ R16, R6, R16, -R7 ;  /* 0x0000001006108223 */ /* 0x000fe20000010807 */
[----:B------:R-:W-:Y:S01]  /*48e0*/  @!P0 FFMA.FTZ R3, R22, R5, R3 ;  /* 0x0000000516038223 */ /* 0x000fe20000010003 */
[----:B------:R-:W-:Y:S01]  /*48f0*/  @!P0 FFMA.FTZ R4, R23, R6, R4 ;  /* 0x0000000617048223 */ /* 0x000fe20000010004 */
[----:B------:R-:W-:Y:S01]  /*4900*/  LEA R6, P1, R234, R36, 0x5 ;  /* 0x00000024ea067211 */ /* 0x000fe200078228ff */
[----:B------:R-:W-:Y:S01]  /*4910*/  @!P0 FFMA.FTZ R15, R5, R17, -R15 ;  /* 0x00000011050f8223 */ /* 0x000fe2000001080f */
[----:B------:R-:W-:Y:S02]  /*4920*/  @!P0 F2FP.F16.F32.PACK_AB R2, R2, R27 ;  /* 0x0000001b0202823e */ /* 0x000fe400000000ff */
[----:B------:R-:W-:Y:S02]  /*4930*/  @!P0 F2FP.F16.F32.PACK_AB R4, R4, R16 ;  /* 0x000000100404823e */ /* 0x000fe400000000ff */
[----:B------:R-:W-:Y:S02]  /*4940*/  @!P0 F2FP.F16.F32.PACK_AB R3, R3, R15 ;  /* 0x0000000f0303823e */ /* 0x000fe400000000ff */
[----:B------:R-:W-:Y:S02]  /*4950*/  LEA.HI.X R7, R234, R37, R235, 0x5, P1 ;  /* 0x00000025ea077211 */ /* 0x000fe400008f2ceb */
[----:B------:R-:W-:Y:S02]  /*4960*/  @!P0 MOV R9, R2 ;  /* 0x0000000200098202 */ /* 0x000fe40000000f00 */
[----:B------:R-:W-:Y:S02]  /*4970*/  @!P0 MOV R10, R3 ;  /* 0x00000003000a8202 */ /* 0x000fe40000000f00 */
[----:B------:R-:W-:Y:S05]  /*4980*/  @!P0 MOV R11, R4 ;  /* 0x00000004000b8202 */ /* 0x000fea0000000f00 */
[----:B------:R3:W-:Y:S02]  /*4990*/  ST.E.128 desc[UR6][R6.64], R8 ;  /* 0x0000000806007985 */ /* 0x0007e4000c101d06 */
.L_x_956:
[----:B------:R-:W-:Y:S05]  /*49a0*/  BSYNC.RECONVERGENT B0 ;  /* 0x0000000000007941 */ /* 0x000fea0003800200 */
.L_x_955:
[----:B------:R-:W-:Y:S01]  /*49b0*/  ISETP.GE.OR P2, PT, R74, R50, P4 ;  /* 0x000000324a00720c */ /* 0x000fe20002746670 */
[----:B------:R-:W-:Y:S04]  /*49c0*/  BSSY.RECONVERGENT B0, `(.L_x_957) ;  /* 0x0000039000007945 */ /* 0x000fe80003800200 */
[----:B------:R-:W-:Y:S08]  /*49d0*/  @P3 BRA `(.L_x_958) ;  /* 0x0000000000dc3947 */ /* 0x000ff00003800000 */
[----:B------:R-:W-:Y:S02]  /*49e0*/  ISETP.GE.AND P0, PT, R12, R14, PT ;  /* 0x0000000e0c00720c */ /* 0x000fe40003f06270 */
[----:B-123--:R-:W-:Y:S04]  /*49f0*/  IADD3 R8, P1, PT, R34, R131, RZ ;  /* 0x0000008322087210 */ /* 0x00efe80007f3e0ff */
        /* <DEDUP_REMOVED lines=53> */
.L_x_958:
[----:B------:R-:W-:Y:S05]  /*4d50*/  BSYNC.RECONVERGENT B0 ;  /* 0x0000000000007941 */ /* 0x000fea0003800200 */
.L_x_957:
[-C--:B------:R-:W-:Y:S01]  /*4d60*/  ISETP.LT.OR P1, PT, R74, R51.reuse, P2 ;  /* 0x000000334a00720c */ /* 0x080fe20001721670 */
[----:B------:R-:W-:Y:S01]  /*4d70*/  BSSY.RECONVERGENT B0, `(.L_x_959) ;  /* 0x000003f000007945 */ /* 0x000fe20003800200 */
[C---:B------:R-:W-:Y:S04]  /*4d80*/  ISETP.GE.OR P0, PT, R73.reuse, R50, P4 ;  /* 0x000000324900720c */ /* 0x040fe80002706670 */
[----:B------:R-:W-:Y:S07]  /*4d90*/  ISETP.LT.OR P2, PT, R73, R51, P0 ;  /* 0x000000334900720c */ /* 0x000fee0000741670 */
[----:B------:R-:W-:Y:S06]  /*4da0*/  @P1 BRA `(.L_x_960) ;  /* 0x0000000000ec1947 */ /* 0x000fec0003800000 */
[----:B------:R-:W-:Y:S02]  /*4db0*/  ISETP.GE.AND P0, PT, R12, R14, PT ;  /* 0x0000000e0c00720c */ /* 0x000fe40003f06270 */
[----:B-1234-:R-:W-:Y:S04]  /*4dc0*/  IADD3 R8, P1, PT, R34, R126, RZ ;  /* 0x0000007e22087210 */ /* 0x01efe80007f3e0ff */
        /* <DEDUP_REMOVED lines=32> */
[----:B------:R-:W-:Y:S02]  /*4fd0*/  @!P0 HADD2.F32 R6, -RZ, R6.H0_H0 ;  /* 0x20000006ff068230 */ /* 0x000fe40000004100 */
[C---:B------:R-:W-:Y:S01]  /*4fe0*/  @!P0 FMUL.FTZ R15, R3.reuse, R22 ;  /* 0x00000016030f8220 */ /* 0x040fe20000410000 */
[C---:B------:R-:W-:Y:S01]  /*4ff0*/  @!P0 FMUL.FTZ R7, R4.reuse, R23 ;  /* 0x0000001704078220 */ /* 0x040fe20000410000 */
[-C--:B------:R-:W-:Y:S01]  /*5000*/  @!P0 FMUL.FTZ R3, R3, R17.reuse ;  /* 0x0000001103038220 */ /* 0x080fe20000410000 */
[-C--:B------:R-:W-:Y:S01]  /*5010*/  @!P0 FMUL.FTZ R4, R4, R16.reuse ;  /* 0x0000001004048220 */ /* 0x080fe20000410000 */
[----:B------:R-:W-:Y:S01]  /*5020*/  @!P0 FFMA.FTZ R15, R5, R17, -R15 ;  /* 0x00000011050f8223 */ /* 0x000fe2000001080f */
[----:B------:R-:W-:Y:S01]  /*5030*/  MOV R17, R37 ;  /* 0x0000002500117202 */ /* 0x000fe20000000f00 */
[----:B------:R-:W-:Y:S01]  /*5040*/  @!P0 FFMA.FTZ R7, R6, R16, -R7 ;  /* 0x0000001006078223 */ /* 0x000fe20000010807 */
[----:B------:R-:W-:Y:S01]  /*5050*/  MOV R16, R36 ;  /* 0x0000002400107202 */ /* 0x000fe20000000f00 */
[----:B------:R-:W-:Y:S01]  /*5060*/  @!P0 FFMA.FTZ R2, R21, R20, R2 ;  /* 0x0000001415028223 */ /* 0x000fe20000010002 */
[----:B------:R-:W-:Y:S01]  /*5070*/  @!P0 FFMA.FTZ R3, R22, R5, R3 ;  /* 0x0000000516038223 */ /* 0x000fe20000010003 */
[----:B------:R-:W-:Y:S01]  /*5080*/  @!P0 FFMA.FTZ R4, R23, R6, R4 ;  /* 0x0000000617048223 */ /* 0x000fe20000010004 */
[----:B------:R-:W-:Y:S01]  /*5090*/  @!P0 F2FP.F16.F32.PACK_AB R6, R0, R32 ;  /* 0x000000200006823e */ /* 0x000fe200000000ff */
[----:B------:R-:W-:Y:S01]  /*50a0*/  IMAD R20, R235, 0x60, RZ ;  /* 0x00000060eb147824 */ /* 0x000fe200078e02ff */
[----:B------:R-:W-:Y:S01]  /*50b0*/  @!P0 F2FP.F16.F32.PACK_AB R2, R2, R27 ;  /* 0x0000001b0202823e */ /* 0x000fe200000000ff */
[----:B------:R-:W-:Y:S01]  /*50c0*/  IMAD.WIDE.U32 R16, R234, 0x60, R16 ;  /* 0x00000060ea107825 */ /* 0x000fe200078e0010 */
[----:B------:R-:W-:Y:S02]  /*50d0*/  @!P0 F2FP.F16.F32.PACK_AB R3, R3, R15 ;  /* 0x0000000f0303823e */ /* 0x000fe400000000ff */
[----:B------:R-:W-:Y:S02]  /*50e0*/  @!P0 F2FP.F16.F32.PACK_AB R0, R4, R7 ;  /* 0x000000070400823e */ /* 0x000fe400000000ff */
[----:B------:R-:W-:Y:S02]  /*50f0*/  IADD3 R5, PT, PT, R20, R17, RZ ;  /* 0x0000001114057210 */ /* 0x000fe40007ffe0ff */
[----:B------:R-:W-:Y:S02]  /*5100*/  MOV R4, R16 ;  /* 0x0000001000047202 */ /* 0x000fe40000000f00 */
[----:B------:R-:W-:Y:S02]  /*5110*/  @!P0 MOV R8, R6 ;  /* 0x0000000600088202 */ /* 0x000fe40000000f00 */
[----:B------:R-:W-:Y:S02]  /*5120*/  @!P0 MOV R9, R2 ;  /* 0x0000000200098202 */ /* 0x000fe40000000f00 */
[----:B------:R-:W-:Y:S02]  /*5130*/  @!P0 MOV R10, R3 ;  /* 0x00000003000a8202 */ /* 0x000fe40000000f00 */
[----:B------:R-:W-:Y:S05]  /*5140*/  @!P0 MOV R11, R0 ;  /* 0x00000000000b8202 */ /* 0x000fea0000000f00 */
[----:B------:R1:W-:Y:S02]  /*5150*/  ST.E.128 desc[UR6][R4.64], R8 ;  /* 0x0000000804007985 */ /* 0x0003e4000c101d06 */
.L_x_960:
[----:B------:R-:W-:Y:S05]  /*5160*/  BSYNC.RECONVERGENT B0 ;  /* 0x0000000000007941 */ /* 0x000fea0003800200 */
.L_x_959:
[----:B------:R-:W-:Y:S01]  /*5170*/  ISETP.GE.OR P3, PT, R72, R50, P4 ;  /* 0x000000324800720c */ /* 0x000fe20002766670 */
[----:B------:R-:W-:Y:S04]  /*5180*/  BSSY.RECONVERGENT B0, `(.L_x_961) ;  /* 0x0000039000007945 */ /* 0x000fe80003800200 */
[----:B------:R-:W-:Y:S08]  /*5190*/  @P2 BRA `(.L_x_962) ;  /* 0x0000000000dc2947 */ /* 0x000ff00003800000 */
        /* <DEDUP_REMOVED lines=55> */
.L_x_962:
[----:B------:R-:W-:Y:S05]  /*5510*/  BSYNC.RECONVERGENT B0 ;  /* 0x0000000000007941 */ /* 0x000fea0003800200 */
.L_x_961:
        /* <DEDUP_REMOVED lines=64> */
.L_x_964:
[----:B------:R-:W-:Y:S05]  /*5920*/  BSYNC.RECONVERGENT B0 ;  /* 0x0000000000007941 */ /* 0x000fea0003800200 */
.L_x_963:
        /* <DEDUP_REMOVED lines=62> */
.L_x_966:
[----:B------:R-:W-:Y:S05]  /*5d10*/  BSYNC.RECONVERGENT B0 ;  /* 0x0000000000007941 */ /* 0x000fea0003800200 */
.L_x_965:
[----:B------:R-:W-:Y:S01]  /*5d20*/  ISETP.NE.AND P1, PT, R42, RZ, PT ;  /* 0x000000ff2a00720c */ /* 0x000fe20003f25270 */
[----:B------:R-:W-:Y:S01]  /*5d30*/  BSSY.RECONVERGENT B0, `(.L_x_967) ;  /* 0x0000041000007945 */ /* 0x000fe20003800200 */
[----:B------:R-:W-:Y:S02]  /*5d40*/  ISETP.GE.OR P0, PT, R70, R50, P4 ;  /* 0x000000324600720c */ /* 0x000fe40002706670 */
[----:B------:R-:W-:Y:S02]  /*5d50*/  ISETP.GE.OR P6, PT, R12, R33, P1 ;  /* 0x000000210c00720c */ /* 0x000fe40000fc6670 */
[-C--:B------:R-:W-:Y:S02]  /*5d60*/  ISETP.LT.OR P1, PT, R71, R51.reuse, P2 ;  /* 0x000000334700720c */ /* 0x080fe40001721670 */
[----:B------:R-:W-:Y:S11]  /*5d70*/  ISETP.LT.OR P2, PT, R70, R51, P0 ;  /* 0x000000334600720c */ /* 0x000ff60000741670 */
[----:B------:R-:W-:Y:S05]  /*5d80*/  @P1 BRA `(.L_x_968) ;  /* 0x0000000000ec1947 */ /* 0x000fea0003800000 */
        /* <DEDUP_REMOVED lines=59> */
.L_x_968:
[----:B------:R-:W-:Y:S05]  /*6140*/  BSYNC.RECONVERGENT B0 ;  /* 0x0000000000007941 */ /* 0x000fea0003800200 */
.L_x_967:
[----:B------:R-:W-:Y:S01]  /*6150*/  ISETP.GE.OR P5, PT, R69, R50, P4 ;  /* 0x000000324500720c */ /* 0x000fe200027a6670 */
[----:B------:R-:W-:Y:S04]  /*6160*/  BSSY.RECONVERGENT B0, `(.L_x_969) ;  /* 0x0000039000007945 */ /* 0x000fe80003800200 */
[----:B------:R-:W-:Y:S08]  /*6170*/  @P2 BRA `(.L_x_970) ;  /* 0x0000000000dc2947 */ /* 0x000ff00003800000 */
[----:B------:R-:W-:Y:S02]  /*6180*/  ISETP.GE.AND P0, PT, R12, R14, PT ;  /* 0x0000000e0c00720c */ /* 0x000fe40003f06270 */
[C---:B-1234-:R-:W-:Y:S04]  /*6190*/  LEA R8, P1, R46.reuse, R34, 0x8 ;  /* 0x000000222e087211 */ /* 0x05efe800078240ff */
[----:B------:R-:W-:Y:S06]  /*61a0*/  LEA.HI.X R9, R46, R35, R47, 0x8, P1 ;  /* 0x000000232e097211 */ /* 0x000fec00008f442f */
        /* <DEDUP_REMOVED lines=52> */
.L_x_970:
[----:B------:R-:W-:Y:S05]  /*64f0*/  BSYNC.RECONVERGENT B0 ;  /* 0x0000000000007941 */ /* 0x000fea0003800200 */
.L_x_969:
[-C--:B------:R-:W-:Y:S01]  /*6500*/  ISETP.LT.OR P5, PT, R69, R51.reuse, P5 ;  /* 0x000000334500720c */ /* 0x080fe20002fa1670 */
[----:B------:R-:W-:Y:S01]  /*6510*/  BSSY.RECONVERGENT B0, `(.L_x_971) ;  /* 0x000004b000007945 */ /* 0x000fe20003800200 */
[----:B------:R-:W-:Y:S02]  /*6520*/  ISETP.NE.AND P0, PT, R43, RZ, PT ;  /* 0x000000ff2b00720c */ /* 0x000fe40003f05270 */
[-C--:B------:R-:W-:Y:S02]  /*6530*/  ISETP.GE.OR P3, PT, R68, R50.reuse, P4 ;  /* 0x000000324400720c */ /* 0x080fe40002766670 */
[-C--:B------:R-:W-:Y:S02]  /*6540*/  ISETP.GE.OR P2, PT, R67, R50.reuse, P4 ;  /* 0x000000324300720c */ /* 0x080fe40002746670 */
[----:B------:R-:W-:Y:S02]  /*6550*/  PLOP3.LUT P6, PT, P6, P0, PT, 0xf2, 0x2f ;  /* 0x00000000002f781c */ /* 0x000fe400037c1e72 */
[-C--:B------:R-:W-:Y:S02]  /*6560*/  ISETP.GE.OR P1, PT, R66, R50.reuse, P4 ;  /* 0x000000324200720c */ /* 0x080fe40002726670 */
[----:B------:R-:W-:Y:S02]  /*6570*/  ISETP.GE.OR P0, PT, R77, R50, P4 ;  /* 0x000000324d00720c */ /* 0x000fe40002706670 */
[-C--:B------:R-:W-:Y:S02]  /*6580*/  ISETP.LT.OR P4, PT, R68, R51.reuse, P3 ;  /* 0x000000334400720c */ /* 0x080fe40001f81670 */
[-C--:B------:R-:W-:Y:S02]  /*6590*/  ISETP.LT.OR P3, PT, R67, R51.reuse, P2 ;  /* 0x000000334300720c */ /* 0x080fe40001761670 */
[-C--:B------:R-:W-:Y:S02]  /*65a0*/  ISETP.LT.OR P2, PT, R66, R51.reuse, P1 ;  /* 0x000000334200720c */ /* 0x080fe40000f41670 */
[----:B------:R-:W-:Y:S01]  /*65b0*/  ISETP.LT.OR P1, PT, R77, R51, P0 ;  /* 0x000000334d00720c */ /* 0x000fe20000721670 */
[----:B------:R-:W-:Y:S01]  /*65c0*/  @!UPT UIADD3 URZ, UPT, UPT, URZ, URZ, URZ ;  /* 0x000000fffffff290 */ /* 0x000fe2000fffe0ff */
[----:B------:R-:W-:Y:S11]  /*65d0*/  @P5 BRA `(.L_x_972) ;  /* 0x0000000000f85947 */ /* 0x000ff60003800000 */
[----:B------:R-:W-:Y:S01]  /*65e0*/  IMAD R0, R47, 0x120, RZ ;  /* 0x000001202f007824 */ /* 0x000fe200078e02ff */
[----:B-1234-:R-:W-:Y:S02]  /*65f0*/  MOV R8, R34 ;  /* 0x0000002200087202 */ /* 0x01efe40000000f00 */
[----:B------:R-:W-:Y:S02]  /*6600*/  MOV R9, R35 ;  /* 0x0000002300097202 */ /* 0x000fe40000000f00 */
[----:B------:R-:W-:Y:S01]  /*6610*/  ISETP.GE.AND P0, PT, R12, R14, PT ;  /* 0x0000000e0c00720c */ /* 0x000fe20003f06270 */
[----:B------:R-:W-:Y:S05]  /*6620*/  IMAD.WIDE.U32 R8, R46, 0x120, R8 ;  /* 0x000001202e087825 */ /* 0x000fea00078e0008 */
[----:B------:R-:W-:Y:S07]  /*6630*/  IADD3 R9, PT, PT, R0, R9, RZ ;  /* 0x0000000900097210 */ /* 0x000fee0007ffe0ff */
[C---:B------:R-:W-:Y:S01]  /*6640*/  @!P0 IMAD.WIDE R4, R24.reuse, 0x120, R30 ;  /* 0x0000012018048825 */ /* 0x040fe200078e021e */
[----:B------:R-:W2:Y:S03]  /*6650*/  LD.E.128 R8, desc[UR6][R8.64] ;  /* 0x0000000608087980 */ /* 0x000ea6000c101d00 */
[----:B------:R-:W-:Y:S05]  /*6660*/  @!P0 IMAD.WIDE R2, R24, 0x120, R18 ;  /* 0x0000012018028825 */ /* 0x000fea00078e0212 */
        /* <DEDUP_REMOVED lines=53> */
.L_x_972:
[----:B------:R-:W-:Y:S05]  /*69c0*/  BSYNC.RECONVERGENT B0 ;  /* 0x0000000000007941 */ /* 0x000fea0003800200 */
.L_x_971:
[----:B------:R-:W-:Y:S04]  /*69d0*/  BSSY.RECONVERGENT B0, `(.L_x_973) ;  /* 0x0000040000007945 */ /* 0x000fe80003800200 */
[----:B------:R-:W-:Y:S05]  /*69e0*/  @P4 BRA `(.L_x_974) ;  /* 0x0000000000f84947 */ /* 0x000fea0003800000 */
        /* <DEDUP_REMOVED lines=62> */
.L_x_974:
[----:B------:R-:W-:Y:S05]  /*6dd0*/  BSYNC.RECONVERGENT B0 ;  /* 0x0000000000007941 */ /* 0x000fea0003800200 */
.L_x_973:
        /* <DEDUP_REMOVED lines=64> */
.L_x_976:
[----:B------:R-:W-:Y:S05]  /*71e0*/  BSYNC.RECONVERGENT B0 ;  /* 0x0000000000007941 */ /* 0x000fea0003800200 */
.L_x_975:
        /* <DEDUP_REMOVED lines=64> */
.L_x_978:
[----:B------:R-:W-:Y:S05]  /*75f0*/  BSYNC.RECONVERGENT B0 ;  /* 0x0000000000007941 */ /* 0x000fea0003800200 */
.L_x_977:
        /* <DEDUP_REMOVED lines=64> */
.L_x_980:
[----:B------:R-:W-:Y:S05]  /*7a00*/  BSYNC.RECONVERGENT B0 ;  /* 0x0000000000007941 */ /* 0x000fea0003800200 */
.L_x_979:
        /* <DEDUP_REMOVED lines=17> */
[----:B------:R-:W-:Y:S02]  /*7b20*/  @!P0 HADD2.F32 R19, -RZ, R7.H0_H0 ;  /* 0x20000007ff138230 */ /* 0x000fe40000004100 */
        /* <DEDUP_REMOVED lines=8> */
[----:B------:R-:W-:Y:S01]  /*7bb0*/  @!P0 HADD2.F32 R20, -RZ, R7.H1_H1 ;  /* 0x30000007ff148230 */ /* 0x000fe20000004100 */
[----:B------:R-:W-:Y:S01]  /*7bc0*/  @!P0 MOV R7, R10 ;  /* 0x0000000a00078202 */ /* 0x000fe20000000f00 */
[-C--:B------:R-:W-:Y:S01]  /*7bd0*/  @!P0 FMUL.FTZ R0, R0, R5.reuse ;  /* 0x0000000500008220 */ /* 0x080fe20000410000 */
[----:B------:R-:W-:Y:S01]  /*7be0*/  @!P0 FFMA.FTZ R23, R3, R5, -R4 ;  /* 0x0000000503178223 */ /* 0x000fe20000010804 */
[--C-:B------:R-:W-:Y:S02]  /*7bf0*/  @!P0 HADD2.F32 R5, -RZ, R2.reuse.H1_H1 ;  /* 0x30000002ff058230 */ /* 0x100fe40000004100 */
[----:B------:R-:W-:Y:S01]  /*7c00*/  @!P0 FFMA.FTZ R0, R17, R3, R0 ;  /* 0x0000000311008223 */ /* 0x000fe20000010000 */
[----:B------:R-:W-:Y:S02]  /*7c10*/  @!P0 HADD2.F32 R17, -RZ, R2.H0_H0 ;  /* 0x20000002ff118230 */ /* 0x000fe40000004100 */
[C---:B------:R-:W-:Y:S01]  /*7c20*/  @!P0 FMUL.FTZ R21, R5.reuse, R18 ;  /* 0x0000001205158220 */ /* 0x040fe20000410000 */
[--C-:B------:R-:W-:Y:S02]  /*7c30*/  @!P0 HADD2.F32 R3, -RZ, R7.reuse.H1_H1 ;  /* 0x30000007ff038230 */ /* 0x100fe40000004100 */
[-C--:B------:R-:W-:Y:S01]  /*7c40*/  @!P0 FMUL.FTZ R2, R5, R14.reuse ;  /* 0x0000000e05028220 */ /* 0x080fe20000410000 */
[--C-:B------:R-:W-:Y:S02]  /*7c50*/  @!P0 HADD2.F32 R4, -RZ, R6.reuse.H1_H1 ;  /* 0x30000006ff048230 */ /* 0x100fe40000004100 */
[----:B------:R-:W-:Y:S01]  /*7c60*/  @!P0 FFMA.FTZ R21, R17, R14, -R21 ;  /* 0x0000000e11158223 */ /* 0x000fe20000010815 */
[----:B------:R-:W-:Y:S02]  /*7c70*/  @!P0 HADD2.F32 R5, -RZ, R7.H0_H0 ;  /* 0x20000007ff058230 */ /* 0x000fe40000004100 */
[C---:B------:R-:W-:Y:S01]  /*7c80*/  @!P0 FMUL.FTZ R14, R3.reuse, R19 ;  /* 0x00000013030e8220 */ /* 0x040fe20000410000 */
[----:B------:R-:W-:Y:S02]  /*7c90*/  @!P0 HADD2.F32 R6, -RZ, R6.H0_H0 ;  /* 0x20000006ff068230 */ /* 0x000fe40000004100 */
        /* <DEDUP_REMOVED lines=23> */
.L_x_982:
[----:B------:R-:W-:Y:S05]  /*7e10*/  BSYNC.RECONVERGENT B0 ;  /* 0x0000000000007941 */ /* 0x000fea0003800200 */
.L_x_981:
[----:B------:R-:W5:Y:S02]  /*7e20*/  LD.E R0, desc[UR6][R168.64+0xd0] ;  /* 0x0000d006a8007980 */ /* 0x000f64000c101900 */
[----:B-----5:R-:W-:Y:S05]  /*7e30*/  IMAD.U32 R0, R0, -0x80, RZ ;  /* 0xffffff8000007824 */ /* 0x020fea00078e00ff */
[C---:B------:R-:W-:Y:S02]  /*7e40*/  LEA R28, P1, R0.reuse, R28, 0x1 ;  /* 0x0000001c001c7211 */ /* 0x040fe400078208ff */
[C---:B------:R-:W-:Y:S02]  /*7e50*/  LEA R44, P0, R0.reuse, R44, 0x1 ;  /* 0x0000002c002c7211 */ /* 0x040fe400078008ff */
[C---:B------:R-:W-:Y:S02]  /*7e60*/  LEA.HI.X.SX32 R29, R0.reuse, R29, 0x1, P1 ;  /* 0x0000001d001d7211 */ /* 0x040fe400008f0eff */
[----:B------:R-:W-:Y:S01]  /*7e70*/  LEA.HI.X.SX32 R45, R0, R45, 0x1, P0 ;  /* 0x0000002d002d7211 */ /* 0x000fe200000f0eff */
[----:B------:R-:W-:Y:S05]  /*7e80*/  BRA `(.L_x_949) ;  /* 0x0000006400407947 */ /* 0x000fea0003800000 */
.L_x_950:
[----:B------:R-:W2:Y:S01]  /*7e90*/  LD.E R0, desc[UR6][R168.64+0xc0] ;  /* 0x0000c006a8007980 */ /* 0x000ea2000c101900 */
[----:B------:R-:W-:Y:S01]  /*7ea0*/  BSSY.RECONVERGENT B0, `(.L_x_983) ;  /* 0x0000064000007945 */ /* 0x000fe20003800200 */
[----:B--2---:R-:W-:Y:S02]  /*7eb0*/  ISETP.GE.AND P4, PT, R12, R0, PT ;  /* 0x000000000c00720c */ /* 0x004fe40003f86270 */
[----:B------:R-:W-:Y:S02]  /*7ec0*/  LEA.HI R0, R14, R14, RZ, 0x1 ;  /* 0x0000000e0e007211 */ /* 0x000fe400078f08ff */
[C---:B------:R-:W-:Y:S02]  /*7ed0*/  ISETP.GE.OR P0, PT, R60.reuse, R50, P4 ;  /* 0x000000323c00720c */ /* 0x040fe40002706670 */
[----:B------:R-:W-:Y:S02]  /*7ee0*/  SHF.R.S32.HI R0, RZ, 0x1, R0 ;  /* 0x00000001ff007819 */ /* 0x000fe40000011400 */
[----:B------:R-:W-:Y:S02]  /*7ef0*/  ISETP.LT.OR P0, PT, R60, R51, P0 ;  /* 0x000000333c00720c */ /* 0x000fe40000701670 */
[----:B------:R-:W-:Y:S01]  /*7f00*/  ISETP.GE.AND P1, PT, R12, R0, PT ;  /* 0x000000000c00720c */ /* 0x000fe20003f26270 */
[----:B------:R-:W-:Y:S05]  /*7f10*/  IMAD.MOV R22, RZ, RZ, -R0 ;  /* 0x000000ffff167224 */ /* 0x000fea00078e0a00 */
[----:B------:R-:W-:Y:S02]  /*7f20*/  SEL R23, R0, R22, !P1 ;  /* 0x0000001600177207 */ /* 0x000fe40004800000 */
[----:B------:R-:W-:Y:S03]  /*7f30*/  SHF.R.S32.HI R87, RZ, 0x1f, R22 ;  /* 0x0000001fff577819 */ /* 0x000fe60000011416 */
[----:B------:R-:W-:Y:S05]  /*7f40*/  @P0 BRA `(.L_x_984) ;  /* 0x0000000400640947 */ /* 0x000fea0003800000 */
[----:B------:R-:W-:Y:S02]  /*7f50*/  ISETP.GE.AND P0, PT, R12, R14, PT ;  /* 0x0000000e0c00720c */ /* 0x000fe40003f06270 */
[----:B------:R-:W-:Y:S02]  /*7f60*/  MOV R8, R26 ;  /* 0x0000001a00087202 */ /* 0x000fe40000000f00 */
[----:B------:R-:W-:Y:S05]  /*7f70*/  MOV R9, R25 ;  /* 0x0000001900097202 */ /* 0x000fea0000000f00 */
[----:B------:R-:W2:Y:S04]  /*7f80*/  LD.E.128 R32, desc[UR6][R8.64] ;  /* 0x0000000608207980 */ /* 0x000ea8000c101d00 */
[----:B------:R-:W-:Y:S01]  /*7f90*/  @!P0 IMAD.WIDE R2, R23, 0x2, R8 ;  /* 0x0000000217028825 */ /* 0x000fe200078e0208 */
[----:B------:R-:W-:Y:S02]  /*7fa0*/  @!P0 SEL R0, R22, RZ, P1 ;  /* 0x000000ff16008207 */ /* 0x000fe40000800000 */
[----:B------:R-:W-:Y:S02]  /*7fb0*/  @!P0 SEL R4, R87, RZ, P1 ;  /* 0x000000ff57048207 */ /* 0x000fe40000800000 */
[C---:B------:R-:W-:Y:S02]  /*7fc0*/  @!P0 SHF.L.U32 R15, R0.reuse, 0x1, RZ ;  /* 0x00000001000f8819 */ /* 0x040fe400000006ff */
[----:B------:R-:W-:Y:S02]  /*7fd0*/  @!P0 SHF.L.U64.HI R0, R0, 0x1, R4 ;  /* 0x0000000100008819 */ /* 0x000fe40000010204 */
[----:B------:R1:W3:Y:S01]  /*7fe0*/  @!P0 LD.E.128 R4, desc[UR6][R2.64] ;  /* 0x0000000602048980 */ /* 0x0002e2000c101d00 */
[C---:B------:R-:W-:Y:S04]  /*7ff0*/  @!P0 IADD3 R10, P2, PT, R15.reuse, R56, RZ ;  /* 0x000000380f0a8210 */ /* 0x040fe80007f5e0ff */
[C---:B------:R-:W-:Y:S05]  /*8000*/  @!P0 IADD3.X R11, PT, PT, R0.reuse, R55, RZ, P2, !PT ;  /* 0x00000037000b8210 */ /* 0x040fea00017fe4ff */
[----:B------:R3:W4:Y:S01]  /*8010*/  @!P0 LD.E.128 R36, desc[UR6][R10.64] ;  /* 0x000000060a248980 */ /* 0x000722000c101d00 */
[----:B-1----:R-:W-:Y:S04]  /*8020*/  @!P0 IADD3 R2, P2, PT, R15, R57, RZ ;  /* 0x000000390f028210 */ /* 0x002fe80007f5e0ff */
[----:B------:R-:W-:Y:S02]  /*8030*/  @!P0 IADD3.X R3, PT, PT, R0, R54, RZ, P2, !PT ;  /* 0x0000003600038210 */ /* 0x000fe400017fe4ff */
[----:B------:R-:W-:Y:S02]  /*8040*/  PLOP3.LUT P2, PT, PT, PT, PT, 0x80, 0x8 ;  /* 0x000000000008781c */ /* 0x000fe40003f4f070 */
[----:B------:R-:W-:Y:S01]  /*8050*/  @!P0 PLOP3.LUT P2, PT, P1, PT, PT, 0x80, 0x8 ;  /* 0x000000000008881c */ /* 0x000fe20000f4f070 */
[----:B------:R1:W5:Y:S01]  /*8060*/  @!P0 LD.E.128 R40, desc[UR6][R2.64] ;  /* 0x0000000602288980 */ /* 0x000362000c101d00 */
[--C-:B---3--:R-:W-:Y:S01]  /*8070*/  @!P0 HADD2.F32 R10, -RZ, R4.reuse.H0_H0 ;  /* 0x20000004ff0a8230 */ /* 0x108fe20000004100 */
[----:B--2---:R-:W-:Y:S01]  /*8080*/  @!P0 MOV R31, R34 ;  /* 0x00000022001f8202 */ /* 0x004fe20000000f00 */
[----:B------:R-:W-:Y:S01]  /*8090*/  @!P0 HADD2.F32 R9, -RZ, R4.H1_H1 ;  /* 0x30000004ff098230 */ /* 0x000fe20000004100 */
[----:B------:R-:W-:Y:S01]  /*80a0*/  @!P0 MOV R30, R35 ;  /* 0x00000023001e8202 */ /* 0x000fe20000000f00 */
[--C-:B------:R-:W-:Y:S02]  /*80b0*/  @!P0 HADD2.F32 R15, -RZ, R5.reuse.H0_H0 ;  /* 0x20000005ff0f8230 */ /* 0x100fe40000004100 */
[----:B------:R-:W-:Y:S02]  /*80c0*/  @!P0 HADD2.F32 R11, -RZ, R5.H1_H1 ;  /* 0x30000005ff0b8230 */ /* 0x000fe40000004100 */
[----:B------:R-:W-:Y:S02]  /*80d0*/  @!P0 HADD2.F32 R17, -RZ, R6.H0_H0 ;  /* 0x20000006ff118230 */ /* 0x000fe40000004100 */
[--C-:B----4-:R-:W-:Y:S02]  /*80e0*/  @!P0 HADD2.F32 R0, -RZ, R36.reuse.H0_H0 ;  /* 0x20000024ff008230 */ /* 0x110fe40000004100 */
[----:B-1----:R-:W-:Y:S01]  /*80f0*/  @!P0 HADD2.F32 R2, -RZ, R36.H1_H1 ;  /* 0x30000024ff028230 */ /* 0x002fe20000004100 */
[----:B------:R-:W-:Y:S01]  /*8100*/  @!P0 MOV R36, R33 ;  /* 0x0000002100248202 */ /* 0x000fe20000000f00 */
[--C-:B------:R-:W-:Y:S02]  /*8110*/  @!P0 HADD2.F32 R4, -RZ, R37.reuse.H1_H1 ;  /* 0x30000025ff048230 */ /* 0x100fe40000004100 */
[----:B------:R-:W-:Y:S01]  /*8120*/  @!P2 FADD.FTZ R0, -R0, -RZ ;  /* 0x800000ff0000a221 */ /* 0x000fe20000010100 */
[----:B------:R-:W-:Y:S02]  /*8130*/  @!P0 HADD2.F32 R3, -RZ, R37.H0_H0 ;  /* 0x20000025ff038230 */ /* 0x000fe40000004100 */
[----:B------:R-:W-:Y:S01]  /*8140*/  @!P2 FADD.FTZ R2, -R2, -RZ ;  /* 0x800000ff0202a221 */ /* 0x000fe20000010100 */
[----:B------:R-:W-:Y:S02]  /*8150*/  @!P0 HADD2.F32 R16, -RZ, R6.H1_H1 ;  /* 0x30000006ff108230 */ /* 0x000fe40000004100 */
[----:B------:R-:W-:Y:S01]  /*8160*/  @!P0 FMUL.FTZ R0, R10, R0 ;  /* 0x000000000a008220 */ /* 0x000fe20000410000 */
[--C-:B------:R-:W-:Y:S01]  /*8170*/  @!P0 HADD2.F32 R5, -RZ, R38.reuse.H0_H0 ;  /* 0x20000026ff058230 */ /* 0x100fe20000004100 */
[----:B------:R-:W-:Y:S01]  /*8180*/  @!P0 MOV R10, R32 ;  /* 0x00000020000a8202 */ /* 0x000fe20000000f00 */
[----:B------:R-:W-:Y:S02]  /*8190*/  @!P0 HADD2.F32 R6, -RZ, R38.H1_H1 ;  /* 0x30000026ff068230 */ /* 0x000fe40000004100 */
[----:B------:R-:W-:Y:S01]  /*81a0*/  @!P2 FADD.FTZ R4, -R4, -RZ ;  /* 0x800000ff0404a221 */ /* 0x000fe20000010100 */
[--C-:B------:R-:W-:Y:S02]  /*81b0*/  @!P0 HADD2.F32 R19, -RZ, R7.reuse.H0_H0 ;  /* 0x20000007ff138230 */ /* 0x100fe40000004100 */
[----:B------:R-:W-:Y:S01]  /*81c0*/  @!P0 FMUL.FTZ R2, R9, R2 ;  /* 0x0000000209028220 */ /* 0x000fe20000410000 */
[----:B------:R-:W-:Y:S02]  /*81d0*/  @!P0 HADD2.F32 R18, -RZ, R7.H1_H1 ;  /* 0x30000007ff128230 */ /* 0x000fe40000004100 */
[----:B------:R-:W-:Y:S01]  /*81e0*/  @!P0 FMUL.FTZ R4, R11, R4 ;  /* 0x000000040b048220 */ /* 0x000fe20000410000 */
[--C-:B------:R-:W-:Y:S02]  /*81f0*/  @!P0 HADD2.F32 R8, -RZ, R39.reuse.H1_H1 ;  /* 0x30000027ff088230 */ /* 0x100fe40000004100 */
[----:B------:R-:W-:Y:S01]  /*8200*/  @!P2 FADD.FTZ R3, -R3, -RZ ;  /* 0x800000ff0303a221 */ /* 0x000fe20000010100 */
[----:B------:R-:W-:Y:S02]  /*8210*/  @!P0 HADD2.F32 R7, -RZ, R39.H0_H0 ;  /* 0x20000027ff078230 */ /* 0x000fe40000004100 */
[----:B------:R-:W-:Y:S01]  /*8220*/  @!P2 FADD.FTZ R5, -R5, -RZ ;  /* 0x800000ff0505a221 */ /* 0x000fe20000010100 */
[--C-:B------:R-:W-:Y:S02]  /*8230*/  @!P0 HADD2.F32 R9, -RZ, R10.reuse.H0_H0 ;  /* 0x2000000aff098230 */ /* 0x100fe40000004100 */
[----:B------:R-:W-:Y:S01]  /*8240*/  @!P0 FMUL.FTZ R3, R15, R3 ;  /* 0x000000030f038220 */ /* 0x000fe20000410000 */
[----:B------:R-:W-:Y:S02]  /*8250*/  @!P0 HADD2.F32 R11, -RZ, R10.H1_H1 ;  /* 0x3000000aff0b8230 */ /* 0x000fe40000004100 */
[----:B------:R-:W-:Y:S01]  /*8260*/  @!P2 FADD.FTZ R6, -R6, -RZ ;  /* 0x800000ff0606a221 */ /* 0x000fe20000010100 */
[--C-:B-----5:R-:W-:Y:S02]  /*8270*/  @!P0 HADD2.F32 R10, -RZ, R40.reuse.H0_H0 ;  /* 0x20000028ff0a8230 */ /* 0x120fe40000004100 */
[----:B------:R-:W-:Y:S01]  /*8280*/  @!P2 FADD.FTZ R8, -R8, -RZ ;  /* 0x800000ff0808a221 */ /* 0x000fe20000010100 */
[----:B------:R-:W-:Y:S02]  /*8290*/  @!P0 HADD2.F32 R15, -RZ, R40.H1_H1 ;  /* 0x30000028ff0f8230 */ /* 0x000fe40000004100 */
[----:B------:R-:W-:Y:S01]  /*82a0*/  @!P2 FADD.FTZ R7, -R7, -RZ ;  /* 0x800000ff0707a221 */ /* 0x000fe20000010100 */
[----:B------:R-:W-:Y:S02]  /*82b0*/  @!P0 HADD2.F32 R20, -RZ, R42.H1_H1 ;  /* 0x3000002aff148230 */ /* 0x000fe40000004100 */
[----:B------:R-:W-:Y:S01]  /*82c0*/  @!P0 FMUL.FTZ R5, R17, R5 ;  /* 0x0000000511058220 */ /* 0x000fe20000410000 */
[--C-:B------:R-:W-:Y:S02]  /*82d0*/  @!P0 HADD2.F32 R17, -RZ, R41.reuse.H0_H0 ;  /* 0x20000029ff118230 */ /* 0x100fe40000004100 */
[----:B------:R-:W-:Y:S01]  /*82e0*/  @!P0 FMUL.FTZ R6, R16, R6 ;  /* 0x0000000610068220 */ /* 0x000fe20000410000 */
[--C-:B------:R-:W-:Y:S02]  /*82f0*/  @!P0 HADD2.F32 R16, -RZ, R36.reuse.H0_H0 ;  /* 0x20000024ff108230 */ /* 0x100fe40000004100 */
[----:B------:R-:W-:Y:S01]  /*8300*/  @!P0 FFMA.FTZ R0, R9, R10, R0 ;  /* 0x0000000a09008223 */ /* 0x000fe20000010000 */
[----:B------:R-:W-:Y:S01]  /*8310*/  @!P0 FMUL.FTZ R8, R18, R8 ;  /* 0x0000000812088220 */ /* 0x000fe20000410000 */
[----:B------:R-:W-:Y:S01]  /*8320*/  @!P0 FMUL.FTZ R7, R19, R7 ;  /* 0x0000000713078220 */ /* 0x000fe20000410000 */
[----:B------:R-:W-:Y:S02]  /*8330*/  @!P0 HADD2.F32 R18, -RZ, R41.H1_H1 ;  /* 0x30000029ff128230 */ /* 0x000fe40000004100 */
[----:B------:R-:W-:Y:S01]  /*8340*/  @!P0 FFMA.FTZ R2, R11, R15, R2 ;  /* 0x0000000f0b028223 */ /* 0x000fe20000010002 */
[----:B------:R-:W-:Y:S02]  /*8350*/  @!P0 HADD2.F32 R9, -RZ, R36.H1_H1 ;  /* 0x30000024ff098230 */ /* 0x000fe40000004100 */
[----:B------:R-:W-:Y:S01]  /*8360*/  @!P0 FFMA.FTZ R3, R16, R17, R3 ;  /* 0x0000001110038223 */ /* 0x000fe20000010003 */
[----:B------:R-:W-:Y:S01]  /*8370*/  @!P0 HADD2.F32 R19, -RZ, R42.H0_H0 ;  /* 0x2000002aff138230 */ /* 0x000fe20000004100 */
[----:B------:R-:W-:Y:S01]  /*8380*/  @!P0 F2FP.F16.F32.PACK_AB R0, R2, R0 ;  /* 0x000000000200823e */ /* 0x000fe200000000ff */
[--C-:B------:R-:W-:Y:S01]  /*8390*/  @!P0 HADD2.F32 R10, -RZ, R31.reuse.H0_H0 ;  /* 0x2000001fff0a8230 */ /* 0x100fe20000004100 */
[----:B------:R-:W-:Y:S01]  /*83a0*/  MOV R2, R59 ;  /* 0x0000003b00027202 */ /* 0x000fe20000000f00 */
[----:B------:R-:W-:Y:S01]  /*83b0*/  @!P0 HADD2.F32 R11, -RZ, R31.H1_H1 ;  /* 0x3000001fff0b8230 */ /* 0x000fe20000004100 */
[----:B------:R-:W-:Y:S01]  /*83c0*/  @!P0 MOV R32, R0 ;  /* 0x0000000000208202 */ /* 0x000fe20000000f00 */
[--C-:B------:R-:W-:Y:S02]  /*83d0*/  @!P0 HADD2.F32 R21, -RZ, R43.reuse.H0_H0 ;  /* 0x2000002bff158230 */ /* 0x100fe40000004100 */
[----:B------:R-:W-:Y:S01]  /*83e0*/  @!P0 FFMA.FTZ R4, R9, R18, R4 ;  /* 0x0000001209048223 */ /* 0x000fe20000010004 */
[--C-:B------:R-:W-:Y:S02]  /*83f0*/  @!P0 HADD2.F32 R15, -RZ, R30.reuse.H0_H0 ;  /* 0x2000001eff0f8230 */ /* 0x100fe40000004100 */
[----:B------:R-:W-:Y:S01]  /*8400*/  @!P0 FFMA.FTZ R5, R10, R19, R5 ;  /* 0x000000130a058223 */ /* 0x000fe20000010005 */
[----:B------:R-:W-:Y:S02]  /*8410*/  @!P0 HADD2.F32 R27, -RZ, R43.H1_H1 ;  /* 0x3000002bff1b8230 */ /* 0x000fe40000004100 */
[----:B------:R-:W-:Y:S01]  /*8420*/  @!P0 FFMA.FTZ R6, R11, R20, R6 ;  /* 0x000000140b068223 */ /* 0x000fe20000010006 */
[----:B------:R-:W-:Y:S01]  /*8430*/  @!P0 F2FP.F16.F32.PACK_AB R3, R4, R3 ;  /* 0x000000030403823e */ /* 0x000fe200000000ff */
[----:B------:R-:W-:Y:S02]  /*8440*/  @!P0 HADD2.F32 R16, -RZ, R30.H1_H1 ;  /* 0x3000001eff108230 */ /* 0x000fe40000004100 */
[----:B------:R-:W-:Y:S01]  /*8450*/  @!P0 FFMA.FTZ R7, R15, R21, R7 ;  /* 0x000000150f078223 */ /* 0x000fe20000010007 */
[----:B------:R-:W-:Y:S02]  /*8460*/  @!P0 F2FP.F16.F32.PACK_AB R5, R6, R5 ;  /* 0x000000050605823e */ /* 0x000fe400000000ff */
[----:B------:R-:W-:Y:S01]  /*8470*/  @!P0 MOV R33, R3 ;  /* 0x0000000300218202 */ /* 0x000fe20000000f00 */
[----:B------:R-:W-:Y:S01]  /*8480*/  @!P0 FFMA.FTZ R8, R16, R27, R8 ;  /* 0x0000001b10088223 */ /* 0x000fe20000010008 */
[----:B------:R-:W-:Y:S02]  /*8490*/  MOV R3, R58 ;  /* 0x0000003a00037202 */ /* 0x000fe40000000f00 */
[----:B------:R-:W-:Y:S02]  /*84a0*/  @!P0 MOV R34, R5 ;  /* 0x0000000500228202 */ /* 0x000fe40000000f00 */
[----:B------:R-:W-:Y:S04]  /*84b0*/  @!P0 F2FP.F16.F32.PACK_AB R7, R8, R7 ;  /* 0x000000070807823e */ /* 0x000fe800000000ff */
[----:B------:R-:W-:Y:S05]  /*84c0*/  @!P0 MOV R35, R7 ;  /* 0x0000000700238202 */ /* 0x000fea0000000f00 */
[----:B------:R1:W-:Y:S02]  /*84d0*/  ST.E.128 desc[UR6][R2.64], R32 ;  /* 0x0000002002007985 */ /* 0x0003e4000c101d06 */
.L_x_984:
[----:B------:R-:W-:Y:S05]  /*84e0*/  BSYNC.RECONVERGENT B0 ;  /* 0x0000000000007941 */ /* 0x000fea0003800200 */
.L_x_983:
[----:B------:R-:W-:Y:S01]  /*84f0*/  ISETP.GE.OR P0, PT, R65, R50, P4 ;  /* 0x000000324100720c */ /* 0x000fe20002706670 */
[----:B------:R-:W-:Y:S01]  /*8500*/  BSSY.RECONVERGENT B0, `(.L_x_985) ;  /* 0x000005f000007945 */ /* 0x000fe20003800200 */
[----:B------:R-:W-:Y:S02]  /*8510*/  LEA R10, P2, R119, R26, 0x1 ;  /* 0x0000001a770a7211 */ /* 0x000fe400078408ff */
[----:B------:R-:W-:Y:S02]  /*8520*/  ISETP.LT.OR P3, PT, R65, R51, P0 ;  /* 0x000000334100720c */ /* 0x000fe40000761670 */
[C---:B------:R-:W-:Y:S02]  /*8530*/  LEA R48, P0, R80.reuse, R59, 0x1 ;  /* 0x0000003b50307211 */ /* 0x040fe400078008ff */
[----:B------:R-:W-:Y:S02]  /*8540*/  LEA.HI.X R11, R119, R25, R134, 0x1, P2 ;  /* 0x00000019770b7211 */ /* 0x000fe400010f0c86 */
[----:B------:R-:W-:Y:S07]  /*8550*/  LEA.HI.X R49, R80, R58, R93, 0x1, P0 ;  /* 0x0000003a50317211 */ /* 0x000fee00000f0c5d */
[----:B------:R-:W-:Y:S05]  /*8560*/  @P3 BRA `(.L_x_986) ;  /* 0x0000000400603947 */ /* 0x000fea0003800000 */
[----:B------:R-:W-:Y:S01]  /*8570*/  ISETP.GE.AND P0, PT, R12, R14, PT ;  /* 0x0000000e0c00720c */ /* 0x000fe20003f06270 */
[----:B------:R-:W2:Y:S11]  /*8580*/  LD.E.128 R36, desc[UR6][R10.64] ;  /* 0x000000060a247980 */ /* 0x000eb6000c101d00 */
[----:B------:R-:W-:Y:S01]  /*8590*/  @!UPT UIADD3 URZ, UPT, UPT, URZ, URZ, URZ ;  /* 0x000000fffffff290 */ /* 0x000fe2000fffe0ff */
[----:B------:R-:W-:Y:S02]  /*85a0*/  @!P0 SEL R0, R22, RZ, P1 ;  /* 0x000000ff16008207 */ /* 0x000fe40000800000 */
[----:B-1----:R-:W-:Y:S02]  /*85b0*/  @!P0 SEL R2, R87, RZ, P1 ;  /* 0x000000ff57028207 */ /* 0x002fe40000800000 */
[----:B------:R-:W-:Y:S04]  /*85c0*/  @!P0 IADD3 R0, P2, PT, R95, R0, RZ ;  /* 0x000000005f008210 */ /* 0x000fe80007f5e0ff */
[----:B------:R-:W-:Y:S01]  /*85d0*/  @!P0 IADD3.X R4, PT, PT, R97, R2, RZ, P2, !PT ;  /* 0x0000000261048210 */ /* 0x000fe200017fe4ff */
[----:B------:R-:W-:Y:S01]  /*85e0*/  @!P0 IMAD.WIDE R2, R23, 0x2, R10 ;  /* 0x0000000217028825 */ /* 0x000fe200078e020a */
[C---:B------:R-:W-:Y:S02]  /*85f0*/  @!P0 SHF.L.U32 R15, R0.reuse, 0x1, RZ ;  /* 0x00000001000f8819 */ /* 0x040fe400000006ff */
[----:B------:R-:W-:Y:S02]  /*8600*/  @!P0 SHF.L.U64.HI R0, R0, 0x1, R4 ;  /* 0x0000000100008819 */ /* 0x000fe40000010204 */
[----:B------:R1:W3:Y:S01]  /*8610*/  @!P0 LD.E.128 R4, desc[UR6][R2.64] ;  /* 0x0000000602048980 */ /* 0x0002e2000c101d00 */
[C---:B------:R-:W-:Y:S04]  /*8620*/  @!P0 IADD3 R8, P2, PT, R15.reuse, R56, RZ ;  /* 0x000000380f088210 */ /* 0x040fe80007f5e0ff */
[C---:B------:R-:W-:Y:S05]  /*8630*/  @!P0 IADD3.X R9, PT, PT, R0.reuse, R55, RZ, P2, !PT ;  /* 0x0000003700098210 */ /* 0x040fea00017fe4ff */
[----:B------:R4:W5:Y:S01]  /*8640*/  @!P0 LD.E.128 R32, desc[UR6][R8.64] ;  /* 0x0000000608208980 */ /* 0x000962000c101d00 */
[----:B-1----:R-:W-:Y:S04]  /*8650*/  @!P0 IADD3 R2, P2, PT, R15, R57, RZ ;  /* 0x000000390f028210 */ /* 0x002fe80007f5e0ff */
[----:B------:R-:W-:Y:S02]  /*8660*/  @!P0 IADD3.X R3, PT, PT, R0, R54, RZ, P2, !PT ;  /* 0x0000003600038210 */ /* 0x000fe400017fe4ff */
[----:B------:R-:W-:Y:S02]  /*8670*/  PLOP3.LUT P2, PT, PT, PT, PT, 0x80, 0x8 ;  /* 0x000000000008781c */ /* 0x000fe40003f4f070 */
[----:B------:R-:W-:Y:S01]  /*8680*/  @!P0 PLOP3.LUT P2, PT, P1, PT, PT, 0x80, 0x8 ;  /* 0x000000000008881c */ /* 0x000fe20000f4f070 */
[----:B------:R1:W2:Y:S01]  /*8690*/  @!P0 LD.E.128 R40, desc[UR6][R2.64] ;  /* 0x0000000602288980 */ /* 0x0002a2000c101d00 */
[--C-:B---3--:R-:W-:Y:S02]  /*86a0*/  @!P0 HADD2.F32 R15, -RZ, R4.reuse.H0_H0 ;  /* 0x20000004ff0f8230 */ /* 0x108fe40000004100 */
[----:B----4-:R-:W-:Y:S02]  /*86b0*/  @!P0 HADD2.F32 R9, -RZ, R4.H1_H1 ;  /* 0x30000004ff098230 */ /* 0x010fe40000004100 */
[--C-:B------:R-:W-:Y:S02]  /*86c0*/  @!P0 HADD2.F32 R17, -RZ, R5.reuse.H0_H0 ;  /* 0x20000005ff118230 */ /* 0x100fe40000004100 */
[----:B------:R-:W-:Y:S02]  /*86d0*/  @!P0 HADD2.F32 R16, -RZ, R5.H1_H1 ;  /* 0x30000005ff108230 */ /* 0x000fe40000004100 */
[----:B------:R-:W-:Y:S02]  /*86e0*/  @!P0 HADD2.F32 R19, -RZ, R6.H0_H0 ;  /* 0x20000006ff138230 */ /* 0x000fe40000004100 */
[--C-:B-----5:R-:W-:Y:S02]  /*86f0*/  @!P0 HADD2.F32 R0, -RZ, R32.reuse.H0_H0 ;  /* 0x20000020ff008230 */ /* 0x120fe40000004100 */
[----:B-1----:R-:W-:Y:S01]  /*8700*/  @!P0 HADD2.F32 R2, -RZ, R32.H1_H1 ;  /* 0x30000020ff028230 */ /* 0x002fe20000004100 */
[----:B--2---:R-:W-:Y:S01]  /*8710*/  @!P0 MOV R32, R39 ;  /* 0x0000002700208202 */ /* 0x004fe20000000f00 */
[--C-:B------:R-:W-:Y:S02]  /*8720*/  @!P0 HADD2.F32 R4, -RZ, R33.reuse.H1_H1 ;  /* 0x30000021ff048230 */ /* 0x100fe40000004100 */
[----:B------:R-:W-:Y:S01]  /*8730*/  @!P2 FADD.FTZ R0, -R0, -RZ ;  /* 0x800000ff0000a221 */ /* 0x000fe20000010100 */
[----:B------:R-:W-:Y:S01]  /*8740*/  @!P0 HADD2.F32 R3, -RZ, R33.H0_H0 ;  /* 0x20000021ff038230 */ /* 0x000fe20000004100 */
[----:B------:R-:W-:Y:S01]  /*8750*/  @!P0 MOV R33, R38 ;  /* 0x0000002600218202 */ /* 0x000fe20000000f00 */
[----:B------:R-:W-:Y:S02]  /*8760*/  @!P0 HADD2.F32 R18, -RZ, R6.H1_H1 ;  /* 0x30000006ff128230 */ /* 0x000fe40000004100 */
[----:B------:R-:W-:Y:S01]  /*8770*/  @!P0 FMUL.FTZ R0, R15, R0 ;  /* 0x000000000f008220 */ /* 0x000fe20000410000 */
[--C-:B------:R-:W-:Y:S01]  /*8780*/  @!P0 HADD2.F32 R5, -RZ, R34.reuse.H0_H0 ;  /* 0x20000022ff058230 */ /* 0x100fe20000004100 */
[----:B------:R-:W-:Y:S01]  /*8790*/  @!P0 MOV R15, R36 ;  /* 0x00000024000f8202 */ /* 0x000fe20000000f00 */
[----:B------:R-:W-:Y:S02]  /*87a0*/  @!P0 HADD2.F32 R6, -RZ, R34.H1_H1 ;  /* 0x30000022ff068230 */ /* 0x000fe40000004100 */
[----:B------:R-:W-:Y:S01]  /*87b0*/  @!P2 FADD.FTZ R2, -R2, -RZ ;  /* 0x800000ff0202a221 */ /* 0x000fe20000010100 */
[--C-:B------:R-:W-:Y:S02]  /*87c0*/  @!P0 HADD2.F32 R21, -RZ, R7.reuse.H0_H0 ;  /* 0x20000007ff158230 */ /* 0x100fe40000004100 */
[----:B------:R-:W-:Y:S01]  /*87d0*/  @!P2 FADD.FTZ R4, -R4, -RZ ;  /* 0x800000ff0404a221 */ /* 0x000fe20000010100 */
[----:B------:R-:W-:Y:S01]  /*87e0*/  @!P0 HADD2.F32 R20, -RZ, R7.H1_H1 ;  /* 0x30000007ff148230 */ /* 0x000fe20000004100 */
[----:B------:R-:W-:Y:S01]  /*87f0*/  @!P0 MOV R34, R37 ;  /* 0x0000002500228202 */ /* 0x000fe20000000f00 */
[--C-:B------:R-:W-:Y:S02]  /*8800*/  @!P0 HADD2.F32 R8, -RZ, R35.reuse.H1_H1 ;  /* 0x30000023ff088230 */ /* 0x100fe40000004100 */
[----:B------:R-:W-:Y:S01]  /*8810*/  @!P0 FMUL.FTZ R2, R9, R2 ;  /* 0x0000000209028220 */ /* 0x000fe20000410000 */
[----:B------:R-:W-:Y:S02]  /*8820*/  @!P0 HADD2.F32 R7, -RZ, R35.H0_H0 ;  /* 0x20000023ff078230 */ /* 0x000fe40000004100 */
[----:B------:R-:W-:Y:S01]  /*8830*/  @!P2 FADD.FTZ R3, -R3, -RZ ;  /* 0x800000ff0303a221 */ /* 0x000fe20000010100 */
[--C-:B------:R-:W-:Y:S02]  /*8840*/  @!P0 HADD2.F32 R9, -RZ, R15.reuse.H0_H0 ;  /* 0x2000000fff098230 */ /* 0x100fe40000004100 */
[----:B------:R-:W-:Y:S01]  /*8850*/  @!P0 FMUL.FTZ R4, R16, R4 ;  /* 0x0000000410048220 */ /* 0x000fe20000410000 */
[----:B------:R-:W-:Y:S02]  /*8860*/  @!P0 HADD2.F32 R16, -RZ, R15.H1_H1 ;  /* 0x3000000fff108230 */ /* 0x000fe40000004100 */
[----:B------:R-:W-:Y:S01]  /*8870*/  @!P2 FADD.FTZ R5, -R5, -RZ ;  /* 0x800000ff0505a221 */ /* 0x000fe20000010100 */
[----:B------:R-:W-:Y:S02]  /*8880*/  @!P0 HADD2.F32 R15, -RZ, R40.H0_H0 ;  /* 0x20000028ff0f8230 */ /* 0x000fe40000004100 */
[----:B------:R-:W-:Y:S01]  /*8890*/  @!P2 FADD.FTZ R6, -R6, -RZ ;  /* 0x800000ff0606a221 */ /* 0x000fe20000010100 */
[----:B------:R-:W-:Y:S02]  /*88a0*/  @!P0 HADD2.F32 R27, -RZ, R42.H1_H1 ;  /* 0x3000002aff1b8230 */ /* 0x000fe40000004100 */
[----:B------:R-:W-:Y:S01]  /*88b0*/  @!P0 FMUL.FTZ R3, R17, R3 ;  /* 0x0000000311038220 */ /* 0x000fe20000410000 */
[----:B------:R-:W-:Y:S02]  /*88c0*/  @!P0 HADD2.F32 R17, -RZ, R40.H1_H1 ;  /* 0x30000028ff118230 */ /* 0x000fe40000004100 */
[----:B------:R-:W-:Y:S01]  /*88d0*/  @!P2 FADD.FTZ R8, -R8, -RZ ;  /* 0x800000ff0808a221 */ /* 0x000fe20000010100 */
[--C-:B------:R-:W-:Y:S02]  /*88e0*/  @!P0 HADD2.F32 R30, -RZ, R43.reuse.H0_H0 ;  /* 0x2000002bff1e8230 */ /* 0x100fe40000004100 */
        /* <DEDUP_REMOVED lines=15> */
[--C-:B------:R-:W-:Y:S02]  /*89e0*/  @!P0 HADD2.F32 R15, -RZ, R33.reuse.H0_H0 ;  /* 0x20000021ff0f8230 */ /* 0x100fe40000004100 */
[----:B------:R-:W-:Y:S01]  /*89f0*/  @!P0 FFMA.FTZ R4, R9, R20, R4 ;  /* 0x0000001409048223 */ /* 0x000fe20000010004 */
[----:B------:R-:W-:Y:S01]  /*8a00*/  @!P0 HADD2.F32 R16, -RZ, R33.H1_H1 ;  /* 0x30000021ff108230 */ /* 0x000fe20000004100 */
[----:B------:R-:W-:Y:S01]  /*8a10*/  @!P0 MOV R36, R0 ;  /* 0x0000000000248202 */ /* 0x000fe20000000f00 */
[--C-:B------:R-:W-:Y:S02]  /*8a20*/  @!P0 HADD2.F32 R17, -RZ, R32.reuse.H0_H0 ;  /* 0x20000020ff118230 */ /* 0x100fe40000004100 */
[----:B------:R-:W-:Y:S01]  /*8a30*/  @!P0 FFMA.FTZ R5, R15, R21, R5 ;  /* 0x000000150f058223 */ /* 0x000fe20000010005 */
[----:B------:R-:W-:Y:S01]  /*8a40*/  @!P0 F2FP.F16.F32.PACK_AB R3, R4, R3 ;  /* 0x000000030403823e */ /* 0x000fe200000000ff */
[----:B------:R-:W-:Y:S02]  /*8a50*/  @!P0 HADD2.F32 R18, -RZ, R32.H1_H1 ;  /* 0x30000020ff128230 */ /* 0x000fe40000004100 */
[----:B------:R-:W-:Y:S01]  /*8a60*/  @!P0 FFMA.FTZ R6, R16, R27, R6 ;  /* 0x0000001b10068223 */ /* 0x000fe20000010006 */
[----:B------:R-:W-:Y:S01]  /*8a70*/  @!P0 FFMA.FTZ R7, R17, R30, R7 ;  /* 0x0000001e11078223 */ /* 0x000fe20000010007 */
[----:B------:R-:W-:Y:S01]  /*8a80*/  @!P0 MOV R37, R3 ;  /* 0x0000000300258202 */ /* 0x000fe20000000f00 */
[----:B------:R-:W-:Y:S02]  /*8a90*/  @!P0 FFMA.FTZ R8, R18, R31, R8 ;  /* 0x0000001f12088223 */ /* 0x000fe40000010008 */
[----:B------:R-:W-:Y:S03]  /*8aa0*/  @!P0 F2FP.F16.F32.PACK_AB R5, R6, R5 ;  /* 0x000000050605823e */ /* 0x000fe600000000ff */
[----:B------:R-:W-:Y:S02]  /*8ab0*/  @!P0 F2FP.F16.F32.PACK_AB R7, R8, R7 ;  /* 0x000000070807823e */ /* 0x000fe400000000ff */
[----:B------:R-:W-:Y:S02]  /*8ac0*/  @!P0 MOV R38, R5 ;  /* 0x0000000500268202 */ /* 0x000fe40000000f00 */
[----:B------:R-:W-:Y:S05]  /*8ad0*/  @!P0 MOV R39, R7 ;  /* 0x0000000700278202 */ /* 0x000fea0000000f00 */
[----:B------:R2:W-:Y:S02]  /*8ae0*/  ST.E.128 desc[UR6][R48.64], R36 ;  /* 0x0000002430007985 */ /* 0x0005e4000c101d06 */
.L_x_986:
[----:B------:R-:W-:Y:S05]  /*8af0*/  BSYNC.RECONVERGENT B0 ;  /* 0x0000000000007941 */ /* 0x000fea0003800200 */
.L_x_985:
[-C--:B------:R-:W-:Y:S01]  /*8b00*/  ISETP.GE.OR P0, PT, R64, R50.reuse, P4 ;  /* 0x000000324000720c */ /* 0x080fe20002706670 */
[----:B------:R-:W-:Y:S01]  /*8b10*/  BSSY.RECONVERGENT B0, `(.L_x_987) ;  /* 0x0000062000007945 */ /* 0x000fe20003800200 */
[-C--:B------:R-:W-:Y:S02]  /*8b20*/  ISETP.GE.OR P3, PT, R62, R50.reuse, P4 ;  /* 0x000000323e00720c */ /* 0x080fe40002766670 */
[-C--:B------:R-:W-:Y:S02]  /*8b30*/  ISETP.LT.OR P0, PT, R64, R51.reuse, P0 ;  /* 0x000000334000720c */ /* 0x080fe40000701670 */
[----:B------:R-:W-:Y:S02]  /*8b40*/  ISETP.GE.OR P2, PT, R74, R50, P4 ;  /* 0x000000324a00720c */ /* 0x000fe40002746670 */
[-C--:B------:R-:W-:Y:S02]  /*8b50*/  ISETP.LT.OR P3, PT, R62, R51.reuse, P3 ;  /* 0x000000333e00720c */ /* 0x080fe40001f61670 */
[----:B------:R-:W-:Y:S07]  /*8b60*/  ISETP.LT.OR P5, PT, R74, R51, P2 ;  /* 0x000000334a00720c */ /* 0x000fee00017a1670 */
[----:B------:R-:W-:Y:S06]  /*8b70*/  @P0 BRA `(.L_x_988) ;  /* 0x00000004006c0947 */ /* 0x000fec0003800000 */
[----:B------:R-:W-:Y:S02]  /*8b80*/  ISETP.GE.AND P0, PT, R12, R14, PT ;  /* 0x0000000e0c00720c */ /* 0x000fe40003f06270 */
[----:B-1----:R-:W-:Y:S04]  /*8b90*/  IADD3 R2, P2, PT, R10, R129, RZ ;  /* 0x000000810a027210 */ /* 0x002fe80007f5e0ff */
[----:B------:R-:W-:Y:S05]  /*8ba0*/  IADD3.X R3, PT, PT, R11, R128, RZ, P2, !PT ;  /* 0x000000800b037210 */ /* 0x000fea00017fe4ff */
[----:B------:R-:W3:Y:S02]  /*8bb0*/  LD.E.128 R32, desc[UR6][R2.64] ;  /* 0x0000000602207980 */ /* 0x000ee4000c101d00 */
[----:B------:R-:W-:Y:S02]  /*8bc0*/  @!P0 SEL R0, R22, RZ, P1 ;  /* 0x000000ff16008207 */ /* 0x000fe40000800000 */
[----:B------:R-:W-:Y:S02]  /*8bd0*/  @!P0 SEL R4, R87, RZ, P1 ;  /* 0x000000ff57048207 */ /* 0x000fe40000800000 */
[----:B------:R-:W-:Y:S04]  /*8be0*/  @!P0 IADD3 R0, P2, PT, R107, R0, RZ ;  /* 0x000000006b008210 */ /* 0x000fe80007f5e0ff */
[----:B------:R-:W-:Y:S01]  /*8bf0*/  @!P0 IADD3.X R6, PT, PT, R150, R4, RZ, P2, !PT ;  /* 0x0000000496068210 */ /* 0x000fe200017fe4ff */
[----:B------:R-:W-:Y:S01]  /*8c00*/  @!P0 IMAD.WIDE R4, R23, 0x2, R2 ;  /* 0x0000000217048825 */ /* 0x000fe200078e0202 */
[C---:B------:R-:W-:Y:S02]  /*8c10*/  @!P0 SHF.L.U32 R15, R0.reuse, 0x1, RZ ;  /* 0x00000001000f8819 */ /* 0x040fe400000006ff */
[----:B------:R-:W-:Y:S02]  /*8c20*/  @!P0 SHF.L.U64.HI R0, R0, 0x1, R6 ;  /* 0x0000000100008819 */ /* 0x000fe40000010206 */
[C---:B------:R-:W-:Y:S01]  /*8c30*/  @!P0 IADD3 R8, P2, PT, R15.reuse, R56, RZ ;  /* 0x000000380f088210 */ /* 0x040fe20007f5e0ff */
[----:B------:R-:W4:Y:S03]  /*8c40*/  @!P0 LD.E.128 R4, desc[UR6][R4.64] ;  /* 0x0000000604048980 */ /* 0x000f26000c101d00 */
[C---:B------:R-:W-:Y:S05]  /*8c50*/  @!P0 IADD3.X R9, PT, PT, R0.reuse, R55, RZ, P2, !PT ;  /* 0x0000003700098210 */ /* 0x040fea00017fe4ff */
[----:B--2---:R1:W2:Y:S02]  /*8c60*/  @!P0 LD.E.128 R36, desc[UR6][R8.64] ;  /* 0x0000000608248980 */ /* 0x0042a4000c101d00 */
[----:B-1----:R-:W-:Y:S04]  /*8c70*/  @!P0 IADD3 R8, P2, PT, R15, R57, RZ ;  /* 0x000000390f088210 */ /* 0x002fe80007f5e0ff */
[----:B------:R-:W-:Y:S02]  /*8c80*/  @!P0 IADD3.X R9, PT, PT, R0, R54, RZ, P2, !PT ;  /* 0x0000003600098210 */ /* 0x000fe400017fe4ff */
[----:B------:R-:W-:Y:S02]  /*8c90*/  PLOP3.LUT P2, PT, PT, PT, PT, 0x80, 0x8 ;  /* 0x000000000008781c */ /* 0x000fe40003f4f070 */
[----:B------:R-:W-:Y:S01]  /*8ca0*/  @!P0 PLOP3.LUT P2, PT, P1, PT, PT, 0x80, 0x8 ;  /* 0x000000000008881c */ /* 0x000fe20000f4f070 */
[----:B------:R1:W5:Y:S01]  /*8cb0*/  @!P0 LD.E.128 R40, desc[UR6][R8.64] ;  /* 0x0000000608288980 */ /* 0x000362000c101d00 */
[--C-:B----4-:R-:W-:Y:S01]  /*8cc0*/  @!P0 HADD2.F32 R15, -RZ, R4.reuse.H0_H0 ;  /* 0x20000004ff0f8230 */ /* 0x110fe20000004100 */
[----:B---3--:R-:W-:Y:S01]  /*8cd0*/  @!P0 MOV R31, R35 ;  /* 0x00000023001f8202 */ /* 0x008fe20000000f00 */
[----:B-1----:R-:W-:Y:S02]  /*8ce0*/  @!P0 HADD2.F32 R9, -RZ, R4.H1_H1 ;  /* 0x30000004ff098230 */ /* 0x002fe40000004100 */
[----:B------:R-:W-:Y:S02]  /*8cf0*/  @!P0 HADD2.F32 R16, -RZ, R5.H1_H1 ;  /* 0x30000005ff108230 */ /* 0x000fe40000004100 */
[----:B------:R-:W-:Y:S02]  /*8d00*/  @!P0 HADD2.F32 R19, -RZ, R6.H0_H0 ;  /* 0x20000006ff138230 */ /* 0x000fe40000004100 */
[--C-:B--2---:R-:W-:Y:S02]  /*8d10*/  @!P0 HADD2.F32 R0, -RZ, R36.reuse.H0_H0 ;  /* 0x20000024ff008230 */ /* 0x104fe40000004100 */
[----:B------:R-:W-:Y:S01]  /*8d20*/  @!P0 HADD2.F32 R2, -RZ, R36.H1_H1 ;  /* 0x30000024ff028230 */ /* 0x000fe20000004100 */
[----:B------:R-:W-:Y:S01]  /*8d30*/  @!P0 MOV R36, R34 ;  /* 0x0000002200248202 */ /* 0x000fe20000000f00 */
[--C-:B------:R-:W-:Y:S02]  /*8d40*/  @!P0 HADD2.F32 R4, -RZ, R37.reuse.H1_H1 ;  /* 0x30000025ff048230 */ /* 0x100fe40000004100 */
[----:B------:R-:W-:Y:S01]  /*8d50*/  @!P2 FADD.FTZ R0, -R0, -RZ ;  /* 0x800000ff0000a221 */ /* 0x000fe20000010100 */
[----:B------:R-:W-:Y:S02]  /*8d60*/  @!P0 HADD2.F32 R18, -RZ, R6.H1_H1 ;  /* 0x30000006ff128230 */ /* 0x000fe40000004100 */
[----:B------:R-:W-:Y:S01]  /*8d70*/  @!P2 FADD.FTZ R2, -R2, -RZ ;  /* 0x800000ff0202a221 */ /* 0x000fe20000010100 */
[----:B------:R-:W-:Y:S02]  /*8d80*/  @!P0 HADD2.F32 R3, -RZ, R37.H0_H0 ;  /* 0x20000025ff038230 */ /* 0x000fe40000004100 */
[----:B------:R-:W-:Y:S01]  /*8d90*/  @!P0 FMUL.FTZ R0, R15, R0 ;  /* 0x000000000f008220 */ /* 0x000fe20000410000 */
[--C-:B------:R-:W-:Y:S02]  /*8da0*/  @!P0 HADD2.F32 R6, -RZ, R38.reuse.H1_H1 ;  /* 0x30000026ff068230 */ /* 0x100fe40000004100 */
[----:B------:R-:W-:Y:S01]  /*8db0*/  @!P2 FADD.FTZ R4, -R4, -RZ ;  /* 0x800000ff0404a221 */ /* 0x000fe20000010100 */
[----:B------:R-:W-:Y:S01]  /*8dc0*/  @!P0 HADD2.F32 R17, -RZ, R5.H0_H0 ;  /* 0x20000005ff118230 */ /* 0x000fe20000004100 */
[----:B------:R-:W-:Y:S01]  /*8dd0*/  @!P0 MOV R15, R32 ;  /* 0x00000020000f8202 */ /* 0x000fe20000000f00 */
[----:B------:R-:W-:Y:S02]  /*8de0*/  @!P0 HADD2.F32 R5, -RZ, R38.H0_H0 ;  /* 0x20000026ff058230 */ /* 0x000fe40000004100 */
[----:B------:R-:W-:Y:S01]  /*8df0*/  @!P0 FMUL.FTZ R2, R9, R2 ;  /* 0x0000000209028220 */ /* 0x000fe20000410000 */
[----:B------:R-:W-:Y:S02]  /*8e00*/  @!P0 HADD2.F32 R21, -RZ, R7.H0_H0 ;  /* 0x20000007ff158230 */ /* 0x000fe40000004100 */
[----:B------:R-:W-:Y:S01]  /*8e10*/  @!P0 FMUL.FTZ R4, R16, R4 ;  /* 0x0000000410048220 */ /* 0x000fe20000410000 */
[--C-:B------:R-:W-:Y:S02]  /*8e20*/  @!P0 HADD2.F32 R9, -RZ, R15.reuse.H0_H0 ;  /* 0x2000000fff098230 */ /* 0x100fe40000004100 */
[----:B------:R-:W-:Y:S01]  /*8e30*/  @!P2 FADD.FTZ R3, -R3, -RZ ;  /* 0x800000ff0303a221 */ /* 0x000fe20000010100 */
[----:B------:R-:W-:Y:S02]  /*8e40*/  @!P0 HADD2.F32 R16, -RZ, R15.H1_H1 ;  /* 0x3000000fff108230 */ /* 0x000fe40000004100 */
[----:B------:R-:W-:Y:S01]  /*8e50*/  @!P2 FADD.FTZ R6, -R6, -RZ ;  /* 0x800000ff0606a221 */ /* 0x000fe20000010100 */
[----:B------:R-:W-:Y:S01]  /*8e60*/  @!P0 HADD2.F32 R20, -RZ, R7.H1_H1 ;  /* 0x30000007ff148230 */ /* 0x000fe20000004100 */
[----:B------:R-:W-:Y:S01]  /*8e70*/  @!P0 MOV R37, R33 ;  /* 0x0000002100258202 */ /* 0x000fe20000000f00 */
[--C-:B------:R-:W-:Y:S02]  /*8e80*/  @!P0 HADD2.F32 R8, -RZ, R39.reuse.H1_H1 ;  /* 0x30000027ff088230 */ /* 0x100fe40000004100 */
[----:B------:R-:W-:Y:S01]  /*8e90*/  @!P2 FADD.FTZ R5, -R5, -RZ ;  /* 0x800000ff0505a221 */ /* 0x000fe20000010100 */
[----:B------:R-:W-:Y:S02]  /*8ea0*/  @!P0 HADD2.F32 R7, -RZ, R39.H0_H0 ;  /* 0x20000027ff078230 */ /* 0x000fe40000004100 */
[----:B------:R-:W-:Y:S01]  /*8eb0*/  @!P0 FMUL.FTZ R6, R18, R6 ;  /* 0x0000000612068220 */ /* 0x000fe20000410000 */
[----:B------:R-:W-:Y:S01]  /*8ec0*/  @!P0 FMUL.FTZ R3, R17, R3 ;  /* 0x0000000311038220 */ /* 0x000fe20000410000 */
[----:B------:R-:W-:Y:S01]  /*8ed0*/  @!P2 FADD.FTZ R8, -R8, -RZ ;  /* 0x800000ff0808a221 */ /* 0x000fe20000010100 */
[----:B------:R-:W-:Y:S01]  /*8ee0*/  @!P0 FMUL.FTZ R5, R19, R5 ;  /* 0x0000000513058220 */ /* 0x000fe20000410000 */
[----:B------:R-:W-:Y:S02]  /*8ef0*/  @!P2 FADD.FTZ R7, -R7, -RZ ;  /* 0x800000ff0707a221 */ /* 0x000fe40000010100 */
[----:B------:R-:W-:Y:S01]  /*8f00*/  @!P0 FMUL.FTZ R8, R20, R8 ;  /* 0x0000000814088220 */ /* 0x000fe20000410000 */
[--C-:B-----5:R-:W-:Y:S02]  /*8f10*/  @!P0 HADD2.F32 R15, -RZ, R40.reuse.H0_H0 ;  /* 0x20000028ff0f8230 */ /* 0x120fe40000004100 */
[----:B------:R-:W-:Y:S01]  /*8f20*/  @!P0 FMUL.FTZ R7, R21, R7 ;  /* 0x0000000715078220 */ /* 0x000fe20000410000 */
[----:B------:R-:W-:Y:S02]  /*8f30*/  @!P0 HADD2.F32 R17, -RZ, R40.H1_H1 ;  /* 0x30000028ff118230 */ /* 0x000fe40000004100 */
[----:B------:R-:W-:Y:S02]  /*8f40*/  @!P0 HADD2.F32 R18, -RZ, R41.H0_H0 ;  /* 0x20000029ff128230 */ /* 0x000fe40000004100 */
[----:B------:R-:W-:Y:S01]  /*8f50*/  @!P0 FFMA.FTZ R0, R9, R15, R0 ;  /* 0x0000000f09008223 */ /* 0x000fe20000010000 */
[----:B------:R-:W-:Y:S02]  /*8f60*/  @!P0 HADD2.F32 R9, -RZ, R37.H0_H0 ;  /* 0x20000025ff098230 */ /* 0x000fe40000004100 */
[----:B------:R-:W-:Y:S01]  /*8f70*/  @!P0 FFMA.FTZ R2, R16, R17, R2 ;  /* 0x0000001110028223 */ /* 0x000fe20000010002 */
[----:B------:R-:W-:Y:S02]  /*8f80*/  @!P0 HADD2.F32 R19, -RZ, R41.H1_H1 ;  /* 0x30000029ff138230 */ /* 0x000fe40000004100 */
[----:B------:R-:W-:Y:S02]  /*8f90*/  @!P0 HADD2.F32 R15, -RZ, R37.H1_H1 ;  /* 0x30000025ff0f8230 */ /* 0x000fe40000004100 */
[----:B------:R-:W-:Y:S01]  /*8fa0*/  @!P0 FFMA.FTZ R3, R9, R18, R3 ;  /* 0x0000001209038223 */ /* 0x000fe20000010003 */
[----:B------:R-:W-:Y:S01]  /*8fb0*/  @!P0 F2FP.F16.F32.PACK_AB R0, R2, R0 ;  /* 0x000000000200823e */ /* 0x000fe200000000ff */
[----:B------:R-:W-:Y:S02]  /*8fc0*/  @!P0 HADD2.F32 R20, -RZ, R42.H0_H0 ;  /* 0x2000002aff148230 */ /* 0x000fe40000004100 */
[--C-:B------:R-:W-:Y:S01]  /*8fd0*/  @!P0 HADD2.F32 R9, -RZ, R36.reuse.H0_H0 ;  /* 0x20000024ff098230 */ /* 0x100fe20000004100 */
[----:B------:R-:W-:Y:S01]  /*8fe0*/  @!P0 MOV R32, R0 ;  /* 0x0000000000208202 */ /* 0x000fe20000000f00 */
        /* <DEDUP_REMOVED lines=8> */
[----:B------:R-:W-:Y:S01]  /*9070*/  LEA R16, P2, R234, R48, 0x5 ;  /* 0x00000030ea107211 */ /* 0x000fe200078428ff */
[----:B------:R-:W-:Y:S01]  /*9080*/  @!P0 HADD2.F32 R30, -RZ, R43.H1_H1 ;  /* 0x3000002bff1e8230 */ /* 0x000fe20000004100 */
[----:B------:R-:W-:Y:S01]  /*9090*/  @!P0 MOV R33, R3 ;  /* 0x0000000300218202 */ /* 0x000fe20000000f00 */
[----:B------:R-:W-:Y:S01]  /*90a0*/  @!P0 HADD2.F32 R15, -RZ, R31.H1_H1 ;  /* 0x3000001fff0f8230 */ /* 0x000fe20000004100 */
[----:B------:R-:W-:Y:S01]  /*90b0*/  @!P0 F2FP.F16.F32.PACK_AB R5, R6, R5 ;  /* 0x000000050605823e */ /* 0x000fe200000000ff */
[----:B------:R-:W-:Y:S01]  /*90c0*/  @!P0 FFMA.FTZ R7, R17, R27, R7 ;  /* 0x0000001b11078223 */ /* 0x000fe20000010007 */
[----:B------:R-:W-:Y:S02]  /*90d0*/  LEA.HI.X R17, R234, R49, R235, 0x5, P2 ;  /* 0x00000031ea117211 */ /* 0x000fe400010f2ceb */
[----:B------:R-:W-:Y:S01]  /*90e0*/  @!P0 FFMA.FTZ R8, R15, R30, R8 ;  /* 0x0000001e0f088223 */ /* 0x000fe20000010008 */
[----:B------:R-:W-:Y:S04]  /*90f0*/  @!P0 MOV R34, R5 ;  /* 0x0000000500228202 */ /* 0x000fe80000000f00 */
[----:B------:R-:W-:Y:S04]  /*9100*/  @!P0 F2FP.F16.F32.PACK_AB R7, R8, R7 ;  /* 0x000000070807823e */ /* 0x000fe800000000ff */
[----:B------:R-:W-:Y:S05]  /*9110*/  @!P0 MOV R35, R7 ;  /* 0x0000000700238202 */ /* 0x000fea0000000f00 */
[----:B------:R3:W-:Y:S02]  /*9120*/  ST.E.128 desc[UR6][R16.64], R32 ;  /* 0x0000002010007985 */ /* 0x0007e4000c101d06 */
.L_x_988:
[----:B------:R-:W-:Y:S05]  /*9130*/  BSYNC.RECONVERGENT B0 ;  /* 0x0000000000007941 */ /* 0x000fea0003800200 */
.L_x_987:
[----:B------:R-:W-:Y:S04]  /*9140*/  BSSY.RECONVERGENT B0, `(.L_x_989) ;  /* 0x000005d000007945 */ /* 0x000fe80003800200 */
[----:B------:R-:W-:Y:S05]  /*9150*/  @P3 BRA `(.L_x_990) ;  /* 0x00000004006c3947 */ /* 0x000fea0003800000 */
[----:B------:R-:W-:Y:S02]  /*9160*/  ISETP.GE.AND P0, PT, R12, R14, PT ;  /* 0x0000000e0c00720c */ /* 0x000fe40003f06270 */
[----:B-1----:R-:W-:Y:S04]  /*9170*/  IADD3 R2, P2, PT, R10, R131, RZ ;  /* 0x000000830a027210 */ /* 0x002fe80007f5e0ff */
[----:B------:R-:W-:Y:S05]  /*9180*/  IADD3.X R3, PT, PT, R11, R130, RZ, P2, !PT ;  /* 0x000000820b037210 */ /* 0x000fea00017fe4ff */
[----:B---3--:R-:W3:Y:S02]  /*9190*/  LD.E.128 R32, desc[UR6][R2.64] ;  /* 0x0000000602207980 */ /* 0x008ee4000c101d00 */
        /* <DEDUP_REMOVED lines=87> */
.L_x_990:
[----:B------:R-:W-:Y:S05]  /*9710*/  BSYNC.RECONVERGENT B0 ;  /* 0x0000000000007941 */ /* 0x000fea0003800200 */
.L_x_989:
[----:B------:R-:W-:Y:S04]  /*9720*/  BSSY.RECONVERGENT B0, `(.L_x_991) ;  /* 0x0000061000007945 */ /* 0x000fe80003800200 */
[----:B------:R-:W-:Y:S05]  /*9730*/  @P5 BRA `(.L_x_992) ;  /* 0x00000004007c5947 */ /* 0x000fea0003800000 */
[----:B------:R-:W-:Y:S02]  /*9740*/  ISETP.GE.AND P0, PT, R12, R14, PT ;  /* 0x0000000e0c00720c */ /* 0x000fe40003f06270 */
[----:B-1----:R-:W-:Y:S04]  /*9750*/  IADD3 R2, P2, PT, R10, R126, RZ ;  /* 0x0000007e0a027210 */ /* 0x002fe80007f5e0ff */
[----:B------:R-:W-:Y:S05]  /*9760*/  IADD3.X R3, PT, PT, R11, R91, RZ, P2, !PT ;  /* 0x0000005b0b037210 */ /* 0x000fea00017fe4ff */
[----:B---34-:R-:W3:Y:S02]  /*9770*/  LD.E.128 R32, desc[UR6][R2.64] ;  /* 0x0000000602207980 */ /* 0x018ee4000c101d00 */
        /* <DEDUP_REMOVED lines=10> */
[----:B------:R1:W5:Y:S02]  /*9820*/  @!P0 LD.E.128 R40, desc[UR6][R8.64] ;  /* 0x0000000608288980 */ /* 0x000364000c101d00 */
[----:B-1----:R-:W-:Y:S04]  /*9830*/  @!P0 IADD3 R8, P2, PT, R15, R57, RZ ;  /* 0x000000390f088210 */ /* 0x002fe80007f5e0ff */
[----:B------:R-:W-:Y:S02]  /*9840*/  @!P0 IADD3.X R9, PT, PT, R0, R54, RZ, P2, !PT ;  /* 0x0000003600098210 */ /* 0x000fe400017fe4ff */
[----:B------:R-:W-:Y:S02]  /*9850*/  PLOP3.LUT P2, PT, PT, PT, PT, 0x80, 0x8 ;  /* 0x000000000008781c */ /* 0x000fe40003f4f070 */
[----:B------:R-:W-:Y:S01]  /*9860*/  @!P0 PLOP3.LUT P2, PT, P1, PT, PT, 0x80, 0x8 ;  /* 0x000000000008881c */ /* 0x000fe20000f4f070 */
[----:B--2---:R1:W2:Y:S01]  /*9870*/  @!P0 LD.E.128 R36, desc[UR6][R8.64] ;  /* 0x0000000608248980 */ /* 0x0042a2000c101d00 */
[--C-:B----4-:R-:W-:Y:S01]  /*9880*/  @!P0 HADD2.F32 R15, -RZ, R4.reuse.H0_H0 ;  /* 0x20000004ff0f8230 */ /* 0x110fe20000004100 */
[----:B---3--:R-:W-:Y:S01]  /*9890*/  @!P0 MOV R31, R33 ;  /* 0x00000021001f8202 */ /* 0x008fe20000000f00 */
[----:B-1----:R-:W-:Y:S02]  /*98a0*/  @!P0 HADD2.F32 R9, -RZ, R4.H1_H1 ;  /* 0x30000004ff098230 */ /* 0x002fe40000004100 */
[----:B------:R-:W-:Y:S02]  /*98b0*/  @!P0 HADD2.F32 R16, -RZ, R5.H1_H1 ;  /* 0x30000005ff108230 */ /* 0x000fe40000004100 */
[----:B------:R-:W-:Y:S02]  /*98c0*/  @!P0 HADD2.F32 R19, -RZ, R6.H0_H0 ;  /* 0x20000006ff138230 */ /* 0x000fe40000004100 */
[--C-:B-----5:R-:W-:Y:S02]  /*98d0*/  @!P0 HADD2.F32 R0, -RZ, R40.reuse.H0_H0 ;  /* 0x20000028ff008230 */ /* 0x120fe40000004100 */
[----:B------:R-:W-:Y:S02]  /*98e0*/  @!P0 HADD2.F32 R2, -RZ, R40.H1_H1 ;  /* 0x30000028ff028230 */ /* 0x000fe40000004100 */
[--C-:B------:R-:W-:Y:S02]  /*98f0*/  @!P0 HADD2.F32 R4, -RZ, R41.reuse.H1_H1 ;  /* 0x30000029ff048230 */ /* 0x100fe40000004100 */
[----:B------:R-:W-:Y:S01]  /*9900*/  @!P2 FADD.FTZ R0, -R0, -RZ ;  /* 0x800000ff0000a221 */ /* 0x000fe20000010100 */
[----:B------:R-:W-:Y:S02]  /*9910*/  @!P0 HADD2.F32 R3, -RZ, R41.H0_H0 ;  /* 0x20000029ff038230 */ /* 0x000fe40000004100 */
[----:B------:R-:W-:Y:S01]  /*9920*/  @!P2 FADD.FTZ R2, -R2, -RZ ;  /* 0x800000ff0202a221 */ /* 0x000fe20000010100 */
[----:B------:R-:W-:Y:S02]  /*9930*/  @!P0 HADD2.F32 R18, -RZ, R6.H1_H1 ;  /* 0x30000006ff128230 */ /* 0x000fe40000004100 */
[----:B------:R-:W-:Y:S01]  /*9940*/  @!P0 FMUL.FTZ R0, R15, R0 ;  /* 0x000000000f008220 */ /* 0x000fe20000410000 */
[----:B------:R-:W-:Y:S01]  /*9950*/  @!P0 HADD2.F32 R17, -RZ, R5.H0_H0 ;  /* 0x20000005ff118230 */ /* 0x000fe20000004100 */
[----:B------:R-:W-:Y:S01]  /*9960*/  @!P0 MOV R15, R32 ;  /* 0x00000020000f8202 */ /* 0x000fe20000000f00 */
[--C-:B------:R-:W-:Y:S02]  /*9970*/  @!P0 HADD2.F32 R6, -RZ, R42.reuse.H1_H1 ;  /* 0x3000002aff068230 */ /* 0x100fe40000004100 */
[----:B------:R-:W-:Y:S01]  /*9980*/  @!P2 FADD.FTZ R4, -R4, -RZ ;  /* 0x800000ff0404a221 */ /* 0x000fe20000010100 */
[----:B------:R-:W-:Y:S02]  /*9990*/  @!P0 HADD2.F32 R5, -RZ, R42.H0_H0 ;  /* 0x2000002aff058230 */ /* 0x000fe40000004100 */
[----:B------:R-:W-:Y:S01]  /*99a0*/  @!P0 FMUL.FTZ R2, R9, R2 ;  /* 0x0000000209028220 */ /* 0x000fe20000410000 */
[--C-:B------:R-:W-:Y:S02]  /*99b0*/  @!P0 HADD2.F32 R9, -RZ, R15.reuse.H0_H0 ;  /* 0x2000000fff098230 */ /* 0x100fe40000004100 */
[----:B------:R-:W-:Y:S01]  /*99c0*/  @!P0 FMUL.FTZ R4, R16, R4 ;  /* 0x0000000410048220 */ /* 0x000fe20000410000 */
[----:B------:R-:W-:Y:S02]  /*99d0*/  @!P0 HADD2.F32 R16, -RZ, R15.H1_H1 ;  /* 0x3000000fff108230 */ /* 0x000fe40000004100 */
[----:B------:R-:W-:Y:S01]  /*99e0*/  @!P2 FADD.FTZ R3, -R3, -RZ ;  /* 0x800000ff0303a221 */ /* 0x000fe20000010100 */
[--C-:B------:R-:W-:Y:S02]  /*99f0*/  @!P0 HADD2.F32 R21, -RZ, R7.reuse.H0_H0 ;  /* 0x20000007ff158230 */ /* 0x100fe40000004100 */
[----:B------:R-:W-:Y:S01]  /*9a00*/  @!P2 FADD.FTZ R6, -R6, -RZ ;  /* 0x800000ff0606a221 */ /* 0x000fe20000010100 */
[----:B------:R-:W-:Y:S02]  /*9a10*/  @!P0 HADD2.F32 R20, -RZ, R7.H1_H1 ;  /* 0x30000007ff148230 */ /* 0x000fe40000004100 */
[----:B------:R-:W-:Y:S01]  /*9a20*/  @!P0 FMUL.FTZ R3, R17, R3 ;  /* 0x0000000311038220 */ /* 0x000fe20000410000 */
[--C-:B------:R-:W-:Y:S02]  /*9a30*/  @!P0 HADD2.F32 R8, -RZ, R43.reuse.H1_H1 ;  /* 0x3000002bff088230 */ /* 0x100fe40000004100 */
[----:B------:R-:W-:Y:S01]  /*9a40*/  @!P0 FMUL.FTZ R6, R18, R6 ;  /* 0x0000000612068220 */ /* 0x000fe20000410000 */
[----:B------:R-:W-:Y:S02]  /*9a50*/  @!P0 HADD2.F32 R7, -RZ, R43.H0_H0 ;  /* 0x2000002bff078230 */ /* 0x000fe40000004100 */
[----:B------:R-:W-:Y:S01]  /*9a60*/  @!P2 FADD.FTZ R5, -R5, -RZ ;  /* 0x800000ff0505a221 */ /* 0x000fe20000010100 */
[----:B------:R-:W-:Y:S03]  /*9a70*/  @!P2 FADD.FTZ R8, -R8, -RZ ;  /* 0x800000ff0808a221 */ /* 0x000fe60000010100 */
[----:B------:R-:W-:Y:S01]  /*9a80*/  @!P0 FMUL.FTZ R5, R19, R5 ;  /* 0x0000000513058220 */ /* 0x000fe20000410000 */
[----:B------:R-:W-:Y:S01]  /*9a90*/  @!P2 FADD.FTZ R7, -R7, -RZ ;  /* 0x800000ff0707a221 */ /* 0x000fe20000010100 */
[----:B------:R-:W-:Y:S01]  /*9aa0*/  @!P0 FMUL.FTZ R8, R20, R8 ;  /* 0x0000000814088220 */ /* 0x000fe20000410000 */
[--C-:B--2---:R-:W-:Y:S02]  /*9ab0*/  @!P0 HADD2.F32 R15, -RZ, R36.reuse.H0_H0 ;  /* 0x20000024ff0f8230 */ /* 0x104fe40000004100 */
[----:B------:R-:W-:Y:S01]  /*9ac0*/  @!P0 HADD2.F32 R17, -RZ, R36.H1_H1 ;  /* 0x30000024ff118230 */ /* 0x000fe20000004100 */
[----:B------:R-:W-:Y:S01]  /*9ad0*/  @!P0 MOV R36, R34 ;  /* 0x0000002200248202 */ /* 0x000fe20000000f00 */
[----:B------:R-:W-:Y:S02]  /*9ae0*/  @!P0 HADD2.F32 R18, -RZ, R37.H0_H0 ;  /* 0x20000025ff128230 */ /* 0x000fe40000004100 */
[----:B------:R-:W-:Y:S01]  /*9af0*/  @!P0 FFMA.FTZ R0, R9, R15, R0 ;  /* 0x0000000f09008223 */ /* 0x000fe20000010000 */
[--C-:B------:R-:W-:Y:S02]  /*9b00*/  @!P0 HADD2.F32 R9, -RZ, R31.reuse.H0_H0 ;  /* 0x2000001fff098230 */ /* 0x100fe40000004100 */
[----:B------:R-:W-:Y:S01]  /*9b10*/  @!P0 FFMA.FTZ R2, R16, R17, R2 ;  /* 0x0000001110028223 */ /* 0x000fe20000010002 */
[----:B------:R-:W-:Y:S01]  /*9b20*/  @!P0 HADD2.F32 R15, -RZ, R31.H1_H1 ;  /* 0x3000001fff0f8230 */ /* 0x000fe20000004100 */
[----:B------:R-:W-:Y:S01]  /*9b30*/  @!P0 MOV R31, R35 ;  /* 0x00000023001f8202 */ /* 0x000fe20000000f00 */
[----:B------:R-:W-:Y:S02]  /*9b40*/  @!P0 HADD2.F32 R19, -RZ, R37.H1_H1 ;  /* 0x30000025ff138230 */ /* 0x000fe40000004100 */
[----:B------:R-:W-:Y:S01]  /*9b50*/  @!P0 FMUL.FTZ R7, R21, R7 ;  /* 0x0000000715078220 */ /* 0x000fe20000410000 */
[----:B------:R-:W-:Y:S01]  /*9b60*/  @!P0 F2FP.F16.F32.PACK_AB R0, R2, R0 ;  /* 0x000000000200823e */ /* 0x000fe200000000ff */
[----:B------:R-:W-:Y:S02]  /*9b70*/  @!P0 HADD2.F32 R20, -RZ, R38.H0_H0 ;  /* 0x20000026ff148230 */ /* 0x000fe40000004100 */
[----:B------:R-:W-:Y:S01]  /*9b80*/  @!P0 FFMA.FTZ R3, R9, R18, R3 ;  /* 0x0000001209038223 */ /* 0x000fe20000010003 */
[----:B------:R-:W-:Y:S01]  /*9b90*/  @!P0 HADD2.F32 R16, -RZ, R36.H0_H0 ;  /* 0x20000024ff108230 */ /* 0x000fe20000004100 */
[----:B------:R-:W-:Y:S01]  /*9ba0*/  @!P0 MOV R32, R0 ;  /* 0x0000000000208202 */ /* 0x000fe20000000f00 */
[----:B------:R-:W-:Y:S02]  /*9bb0*/  @!P0 HADD2.F32 R21, -RZ, R38.H1_H1 ;  /* 0x30000026ff158230 */ /* 0x000fe40000004100 */
[----:B------:R-:W-:Y:S01]  /*9bc0*/  @!P0 FFMA.FTZ R4, R15, R19, R4 ;  /* 0x000000130f048223 */ /* 0x000fe20000010004 */
[----:B------:R-:W-:Y:S02]  /*9bd0*/  @!P0 HADD2.F32 R17, -RZ, R36.H1_H1 ;  /* 0x30000024ff118230 */ /* 0x000fe40000004100 */
[----:B------:R-:W-:Y:S01]  /*9be0*/  @!P0 FFMA.FTZ R5, R16, R20, R5 ;  /* 0x0000001410058223 */ /* 0x000fe20000010005 */
[----:B------:R-:W-:Y:S01]  /*9bf0*/  MOV R16, R48 ;  /* 0x0000003000107202 */ /* 0x000fe20000000f00 */
[----:B------:R-:W-:Y:S01]  /*9c00*/  @!P0 HADD2.F32 R27, -RZ, R39.H0_H0 ;  /* 0x20000027ff1b8230 */ /* 0x000fe20000004100 */
[----:B------:R-:W-:Y:S01]  /*9c10*/  @!P0 F2FP.F16.F32.PACK_AB R4, R4, R3 ;  /* 0x000000030404823e */ /* 0x000fe200000000ff */
[----:B------:R-:W-:Y:S02]  /*9c20*/  @!P0 HADD2.F32 R9, -RZ, R31.H0_H0 ;  /* 0x2000001fff098230 */ /* 0x000fe40000004100 */
[----:B------:R-:W-:Y:S01]  /*9c30*/  @!P0 FFMA.FTZ R6, R17, R21, R6 ;  /* 0x0000001511068223 */ /* 0x000fe20000010006 */
[----:B------:R-:W-:Y:S01]  /*9c40*/  MOV R17, R49 ;  /* 0x0000003100117202 */ /* 0x000fe20000000f00 */
[----:B------:R-:W-:Y:S01]  /*9c50*/  @!P0 HADD2.F32 R30, -RZ, R39.H1_H1 ;  /* 0x30000027ff1e8230 */ /* 0x000fe20000004100 */
[----:B------:R-:W-:Y:S01]  /*9c60*/  @!P0 MOV R33, R4 ;  /* 0x0000000400218202 */ /* 0x000fe20000000f00 */
[----:B------:R-:W-:Y:S01]  /*9c70*/  @!P0 HADD2.F32 R15, -RZ, R31.H1_H1 ;  /* 0x3000001fff0f8230 */ /* 0x000fe20000004100 */
[----:B------:R-:W-:Y:S01]  /*9c80*/  @!P0 F2FP.F16.F32.PACK_AB R5, R6, R5 ;  /* 0x000000050605823e */ /* 0x000fe200000000ff */
[----:B------:R-:W-:Y:S01]  /*9c90*/  @!P0 FFMA.FTZ R7, R9, R27, R7 ;  /* 0x0000001b09078223 */ /* 0x000fe20000010007 */
[----:B------:R-:W-:Y:S02]  /*9ca0*/  IMAD R18, R235, 0x60, RZ ;  /* 0x00000060eb127824 */ /* 0x000fe400078e02ff */
[----:B------:R-:W-:Y:S01]  /*9cb0*/  @!P0 MOV R34, R5 ;  /* 0x0000000500228202 */ /* 0x000fe20000000f00 */
[----:B------:R-:W-:Y:S01]  /*9cc0*/  @!P0 FFMA.FTZ R8, R15, R30, R8 ;  /* 0x0000001e0f088223 */ /* 0x000fe20000010008 */
[----:B------:R-:W-:Y:S04]  /*9cd0*/  IMAD.WIDE.U32 R16, R234, 0x60, R16 ;  /* 0x00000060ea107825 */ /* 0x000fe800078e0010 */
[----:B------:R-:W-:Y:S02]  /*9ce0*/  @!P0 F2FP.F16.F32.PACK_AB R7, R8, R7 ;  /* 0x000000070807823e */ /* 0x000fe400000000ff */
[----:B------:R-:W-:Y:S02]  /*9cf0*/  IADD3 R3, PT, PT, R18, R17, RZ ;  /* 0x0000001112037210 */ /* 0x000fe40007ffe0ff */
[----:B------:R-:W-:Y:S02]  /*9d00*/  MOV R2, R16 ;  /* 0x0000001000027202 */ /* 0x000fe40000000f00 */
[----:B------:R-:W-:Y:S05]  /*9d10*/  @!P0 MOV R35, R7 ;  /* 0x0000000700238202 */ /* 0x000fea0000000f00 */
[----:B------:R1:W-:Y:S02]  /*9d20*/  ST.E.128 desc[UR6][R2.64], R32 ;  /* 0x0000002002007985 */ /* 0x0003e4000c101d06 */
.L_x_992:
[----:B------:R-:W-:Y:S05]  /*9d30*/  BSYNC.RECONVERGENT B0 ;  /* 0x0000000000007941 */ /* 0x000fea0003800200 */
.L_x_991:
[CC--:B------:R-:W-:Y:S01]  /*9d40*/  ISETP.GE.OR P0, PT, R73.reuse, R50.reuse, P4 ;  /* 0x000000324900720c */ /* 0x0c0fe20002706670 */
[----:B------:R-:W-:Y:S01]  /*9d50*/  BSSY.RECONVERGENT B0, `(.L_x_993) ;  /* 0x0000060000007945 */ /* 0x000fe20003800200 */
[C---:B------:R-:W-:Y:S02]  /*9d60*/  ISETP.GE.OR P2, PT, R72.reuse, R50, P4 ;  /* 0x000000324800720c */ /* 0x040fe40002746670 */
[-C--:B------:R-:W-:Y:S02]  /*9d70*/  ISETP.LT.OR P0, PT, R73, R51.reuse, P0 ;  /* 0x000000334900720c */ /* 0x080fe40000701670 */
[----:B------:R-:W-:Y:S11]  /*9d80*/  ISETP.LT.OR P3, PT, R72, R51, P2 ;  /* 0x000000334800720c */ /* 0x000ff60001761670 */
        /* <DEDUP_REMOVED lines=92> */
.L_x_994:
[----:B------:R-:W-:Y:S05]  /*a350*/  BSYNC.RECONVERGENT B0 ;  /* 0x0000000000007941 */ /* 0x000fea0003800200 */
.L_x_993:
        /* <DEDUP_REMOVED lines=97> */
.L_x_996:
[----:B------:R-:W-:Y:S05]  /*a970*/  BSYNC.RECONVERGENT B0 ;  /* 0x0000000000007941 */ /* 0x000fea0003800200 */
.L_x_995:
[C---:B------:R-:W-:Y:S01]  /*a980*/  ISETP.GE.OR P0, PT, R63.reuse, R50, P4 ;  /* 0x000000323f00720c */ /* 0x040fe20002706670 */
[----:B------:R-:W-:Y:S03]  /*a990*/  BSSY.RECONVERGENT B0, `(.L_x_997) ;  /* 0x0000063000007945 */ /* 0x000fe60003800200 */
[----:B------:R-:W-:Y:S11]  /*a9a0*/  ISETP.LT.OR P0, PT, R63, R51, P0 ;  /* 0x000000333f00720c */ /* 0x000ff60000701670 */
[----:B------:R-:W-:Y:S02]  /*a9b0*/  @!UPT UIADD3 URZ, UPT, UPT, URZ, URZ, URZ ;  /* 0x000000fffffff290 */ /* 0x000fe4000fffe0ff */
        /* <DEDUP_REMOVED lines=96> */
.L_x_998:
[----:B------:R-:W-:Y:S05]  /*afc0*/  BSYNC.RECONVERGENT B0 ;  /* 0x0000000000007941 */ /* 0x000fea0003800200 */
.L_x_997:
        /* <DEDUP_REMOVED lines=100> */
.L_x_1000:
[----:B------:R-:W-:Y:S05]  /*b610*/  BSYNC.RECONVERGENT B0 ;  /* 0x0000000000007941 */ /* 0x000fea0003800200 */
.L_x_999:
[CC--:B------:R-:W-:Y:S01]  /*b620*/  ISETP.GE.OR P0, PT, R70.reuse, R50.reuse, P4 ;  /* 0x000000324600720c */ /* 0x0c0fe20002706670 */
[----:B------:R-:W-:Y:S01]  /*b630*/  BSSY.RECONVERGENT B0, `(.L_x_1001) ;  /* 0x0000060000007945 */ /* 0x000fe20003800200 */
[C---:B------:R-:W-:Y:S02]  /*b640*/  ISETP.GE.OR P2, PT, R69.reuse, R50, P4 ;  /* 0x000000324500720c */ /* 0x040fe40002746670 */
[-C--:B------:R-:W-:Y:S02]  /*b650*/  ISETP.LT.OR P0, PT, R70, R51.reuse, P0 ;  /* 0x000000334600720c */ /* 0x080fe40000701670 */
[----:B------:R-:W-:Y:S11]  /*b660*/  ISETP.LT.OR P3, PT, R69, R51, P2 ;  /* 0x000000334500720c */ /* 0x000ff60001761670 */
[----:B------:R-:W-:Y:S05]  /*b670*/  @P0 BRA `(.L_x_1002) ;  /* 0x00000004006c0947 */ /* 0x000fea0003800000 */
[----:B------:R-:W-:Y:S02]  /*b680*/  ISETP.GE.AND P0, PT, R12, R14, PT ;  /* 0x0000000e0c00720c */ /* 0x000fe40003f06270 */
[C---:B-1----:R-:W-:Y:S04]  /*b690*/  LEA R2, P2, R46.reuse, R10, 0x8 ;  /* 0x0000000a2e027211 */ /* 0x042fe800078440ff */
[----:B------:R-:W-:Y:S05]  /*b6a0*/  LEA.HI.X R3, R46, R11, R47, 0x8, P2 ;  /* 0x0000000b2e037211 */ /* 0x000fea00010f442f */
        /* <DEDUP_REMOVED lines=88> */
.L_x_1002:
[----:B------:R-:W-:Y:S05]  /*bc30*/  BSYNC.RECONVERGENT B0 ;  /* 0x0000000000007941 */ /* 0x000fea0003800200 */
.L_x_1001:
[----:B------:R-:W-:Y:S04]  /*bc40*/  BSSY.RECONVERGENT B0, `(.L_x_1003) ;  /* 0x0000064000007945 */ /* 0x000fe80003800200 */
[----:B------:R-:W-:Y:S05]  /*bc50*/  @P3 BRA `(.L_x_1004) ;  /* 0x0000000400883947 */ /* 0x000fea0003800000 */
[----:B------:R-:W-:Y:S01]  /*bc60*/  IMAD R4, R47, 0x120, RZ ;  /* 0x000001202f047824 */ /* 0x000fe200078e02ff */
[----:B------:R-:W-:Y:S02]  /*bc70*/  ISETP.GE.AND P0, PT, R12, R14, PT ;  /* 0x0000000e0c00720c */ /* 0x000fe40003f06270 */
[----:B-1----:R-:W-:Y:S02]  /*bc80*/  MOV R2, R10 ;  /* 0x0000000a00027202 */ /* 0x002fe40000000f00 */
[----:B------:R-:W-:Y:S03]  /*bc90*/  MOV R3, R11 ;  /* 0x0000000b00037202 */ /* 0x000fe60000000f00 */
[----:B------:R-:W-:Y:S06]  /*bca0*/  IMAD.WIDE.U32 R2, R46, 0x120, R2 ;  /* 0x000001202e027825 */ /* 0x000fec00078e0002 */
[----:B------:R-:W-:Y:S02]  /*bcb0*/  @!P0 SEL R0, R22, RZ, P1 ;  /* 0x000000ff16008207 */ /* 0x000fe40000800000 */
[----:B------:R-:W-:Y:S02]  /*bcc0*/  @!P0 SEL R6, R87, RZ, P1 ;  /* 0x000000ff57068207 */ /* 0x000fe40000800000 */
[----:B------:R-:W-:Y:S02]  /*bcd0*/  @!P0 IADD3 R0, P2, PT, R113, R0, RZ ;  /* 0x0000000071008210 */ /* 0x000fe40007f5e0ff */
[----:B------:R-:W-:Y:S02]  /*bce0*/  IADD3 R3, PT, PT, R4, R3, RZ ;  /* 0x0000000304037210 */ /* 0x000fe40007ffe0ff */
[----:B------:R-:W-:Y:S02]  /*bcf0*/  @!P0 IADD3.X R6, PT, PT, R142, R6, RZ, P2, !PT ;  /* 0x000000068e068210 */ /* 0x000fe400017fe4ff */
[C---:B------:R-:W-:Y:S01]  /*bd00*/  @!P0 SHF.L.U32 R15, R0.reuse, 0x1, RZ ;  /* 0x00000001000f8819 */ /* 0x040fe200000006ff */
[----:B------:R-:W-:Y:S01]  /*bd10*/  @!P0 IMAD.WIDE R4, R23, 0x2, R2 ;  /* 0x0000000217048825 */ /* 0x000fe200078e0202 */
[----:B------:R-:W-:Y:S01]  /*bd20*/  @!P0 SHF.L.U64.HI R0, R0, 0x1, R6 ;  /* 0x0000000100008819 */ /* 0x000fe20000010206 */
[----:B---34-:R-:W3:Y:S01]  /*bd30*/  LD.E.128 R32, desc[UR6][R2.64] ;  /* 0x0000000602207980 */ /* 0x018ee2000c101d00 */
[C---:B------:R-:W-:Y:S04]  /*bd40*/  @!P0 IADD3 R8, P2, PT, R15.reuse, R56, RZ ;  /* 0x000000380f088210 */ /* 0x040fe80007f5e0ff */
[C---:B------:R-:W-:Y:S03]  /*bd50*/  @!P0 IADD3.X R9, PT, PT, R0.reuse, R55, RZ, P2, !PT ;  /* 0x0000003700098210 */ /* 0x040fe600017fe4ff */
[----:B------:R-:W4:Y:S08]  /*bd60*/  @!P0 LD.E.128 R4, desc[UR6][R4.64] ;  /* 0x0000000604048980 */ /* 0x000f30000c101d00 */
        /* <DEDUP_REMOVED lines=81> */
.L_x_1004:
[----:B------:R-:W-:Y:S05]  /*c280*/  BSYNC.RECONVERGENT B0 ;  /* 0x0000000000007941 */ /* 0x000fea0003800200 */
.L_x_1003:
[C---:B------:R-:W-:Y:S01]  /*c290*/  ISETP.GE.OR P0, PT, R68.reuse, R50, P4 ;  /* 0x000000324400720c */ /* 0x040fe20002706670 */
[----:B------:R-:W-:Y:S03]  /*c2a0*/  BSSY.RECONVERGENT B0, `(.L_x_1005) ;  /* 0x0000066000007945 */ /* 0x000fe60003800200 */
[----:B------:R-:W-:Y:S11]  /*c2b0*/  ISETP.LT.OR P0, PT, R68, R51, P0 ;  /* 0x000000334400720c */ /* 0x000ff60000701670 */
[----:B------:R-:W-:Y:S02]  /*c2c0*/  @!UPT UIADD3 URZ, UPT, UPT, URZ, URZ, URZ ;  /* 0x000000fffffff290 */ /* 0x000fe4000fffe0ff */
        /* <DEDUP_REMOVED lines=99> */
.L_x_1006:
[----:B------:R-:W-:Y:S05]  /*c900*/  BSYNC.RECONVERGENT B0 ;  /* 0x0000000000007941 */ /* 0x000fea0003800200 */
.L_x_1005:
        /* <DEDUP_REMOVED lines=103> */
.L_x_1008:
[----:B------:R-:W-:Y:S05]  /*cf80*/  BSYNC.RECONVERGENT B0 ;  /* 0x0000000000007941 */ /* 0x000fea0003800200 */
.L_x_1007:
        /* <DEDUP_REMOVED lines=103> */
.L_x_1010:
[----:B------:R-:W-:Y:S05]  /*d600*/  BSYNC.RECONVERGENT B0 ;  /* 0x0000000000007941 */ /* 0x000fea0003800200 */
.L_x_1009:
[-C--:B------:R-:W-:Y:S01]  /*d610*/  ISETP.GE.OR P0, PT, R77, R50.reuse, P4 ;  /* 0x000000324d00720c */ /* 0x080fe20002706670 */
[----:B------:R-:W-:Y:S01]  /*d620*/  BSSY.RECONVERGENT B0, `(.L_x_1011) ;  /* 0x0000067000007945 */ /* 0x000fe20003800200 */
[----:B------:R-:W-:Y:S02]  /*d630*/  ISETP.GE.OR P2, PT, R81, R50, P4 ;  /* 0x000000325100720c */ /* 0x000fe40002746670 */
[-C--:B------:R-:W-:Y:S02]  /*d640*/  ISETP.LT.OR P0, PT, R77, R51.reuse, P0 ;  /* 0x000000334d00720c */ /* 0x080fe40000701670 */
[----:B------:R-:W-:Y:S11]  /*d650*/  ISETP.LT.OR P3, PT, R81, R51, P2 ;  /* 0x000000335100720c */ /* 0x000ff60001761670 */
        /* <DEDUP_REMOVED lines=99> */
.L_x_1012:
[----:B------:R-:W-:Y:S05]  /*dc90*/  BSYNC.RECONVERGENT B0 ;  /* 0x0000000000007941 */ /* 0x000fea0003800200 */
.L_x_1011:
        /* <DEDUP_REMOVED lines=8> */
[----:B------:R-:W-:Y:S02]  /*dd20*/  IADD3 R3, PT, PT, R4, R3, RZ ;  /* 0x0000000304037210 */ /* 0x000fe40007ffe0ff */
[----:B------:R-:W-:Y:S02]  /*dd30*/  @!P0 SEL R4, R87, RZ, P1 ;  /* 0x000000ff57048207 */ /* 0x000fe40000800000 */
[----:B------:R-:W-:Y:S01]  /*dd40*/  @!P0 IADD3 R0, P2, PT, R108, R0, RZ ;  /* 0x000000006c008210 */ /* 0x000fe20007f5e0ff */
[----:B---34-:R-:W3:Y:S03]  /*dd50*/  LD.E.128 R32, desc[UR6][R2.64] ;  /* 0x0000000602207980 */ /* 0x018ee6000c101d00 */
[----:B------:R-:W-:Y:S01]  /*dd60*/  @!P0 IADD3.X R6, PT, PT, R137, R4, RZ, P2, !PT ;  /* 0x0000000489068210 */ /* 0x000fe200017fe4ff */
[----:B------:R-:W-:Y:S01]  /*dd70*/  @!P0 IMAD.WIDE R4, R23, 0x2, R2 ;  /* 0x0000000217048825 */ /* 0x000fe200078e0202 */
[C---:B------:R-:W-:Y:S02]  /*dd80*/  @!P0 SHF.L.U32 R10, R0.reuse, 0x1, RZ ;  /* 0x00000001000a8819 */ /* 0x040fe400000006ff */
[----:B------:R-:W-:Y:S02]  /*dd90*/  @!P0 SHF.L.U64.HI R0, R0, 0x1, R6 ;  /* 0x0000000100008819 */ /* 0x000fe40000010206 */
[----:B------:R-:W-:Y:S01]  /*dda0*/  @!P0 IADD3 R8, P2, PT, R10, R56, RZ ;  /* 0x000000380a088210 */ /* 0x000fe20007f5e0ff */
[----:B------:R-:W4:Y:S03]  /*ddb0*/  @!P0 LD.E.128 R4, desc[UR6][R4.64] ;  /* 0x0000000604048980 */ /* 0x000f26000c101d00 */
[----:B------:R-:W-:Y:S05]  /*ddc0*/  @!P0 IADD3.X R9, PT, PT, R0, R55, RZ, P2, !PT ;  /* 0x0000003700098210 */ /* 0x000fea00017fe4ff */
[----:B------:R1:W5:Y:S02]  /*ddd0*/  @!P0 LD.E.128 R20, desc[UR6][R8.64] ;  /* 0x0000000608148980 */ /* 0x000364000c101d00 */
[----:B-1----:R-:W-:Y:S04]  /*dde0*/  @!P0 IADD3 R8, P2, PT, R10, R57, RZ ;  /* 0x000000390a088210 */ /* 0x002fe80007f5e0ff */
[----:B------:R-:W-:Y:S02]  /*ddf0*/  @!P0 IADD3.X R9, PT, PT, R0, R54, RZ, P2, !PT ;  /* 0x0000003600098210 */ /* 0x000fe400017fe4ff */
[----:B------:R-:W-:Y:S02]  /*de00*/  PLOP3.LUT P2, PT, PT, PT, PT, 0x80, 0x8 ;  /* 0x000000000008781c */ /* 0x000fe40003f4f070 */
[----:B------:R-:W-:Y:S01]  /*de10*/  @!P0 PLOP3.LUT P2, PT, P1, PT, PT, 0x80, 0x8 ;  /* 0x000000000008881c */ /* 0x000fe20000f4f070 */
[----:B--2---:R1:W2:Y:S01]  /*de20*/  @!P0 LD.E.128 R36, desc[UR6][R8.64] ;  /* 0x0000000608248980 */ /* 0x0042a2000c101d00 */
[--C-:B----4-:R-:W-:Y:S02]  /*de30*/  @!P0 HADD2.F32 R10, -RZ, R4.reuse.H0_H0 ;  /* 0x20000004ff0a8230 */ /* 0x110fe40000004100 */
        /* <DEDUP_REMOVED lines=12> */
[----:B---3--:R-:W-:Y:S01]  /*df00*/  @!P0 MOV R10, R32 ;  /* 0x00000020000a8202 */ /* 0x008fe20000000f00 */
        /* <DEDUP_REMOVED lines=8> */
[--C-:B------:R-:W-:Y:S01]  /*df90*/  @!P0 HADD2.F32 R18, -RZ, R7.reuse.H0_H0 ;  /* 0x20000007ff128230 */ /* 0x100fe20000004100 */
[----:B------:R-:W-:Y:S01]  /*dfa0*/  @!P0 MOV R21, R33 ;  /* 0x0000002100158202 */ /* 0x000fe20000000f00 */
[----:B------:R-:W-:Y:S01]  /*dfb0*/  @!P0 HADD2.F32 R17, -RZ, R7.H1_H1 ;  /* 0x30000007ff118230 */ /* 0x000fe20000004100 */
[----:B------:R-:W-:Y:S01]  /*dfc0*/  @!P0 MOV R22, R34 ;  /* 0x0000002200168202 */ /* 0x000fe20000000f00 */
[--C-:B------:R-:W-:Y:S02]  /*dfd0*/  @!P0 HADD2.F32 R8, -RZ, R23.reuse.H1_H1 ;  /* 0x30000017ff088230 */ /* 0x100fe40000004100 */
[----:B------:R-:W-:Y:S01]  /*dfe0*/  @!P0 FMUL.FTZ R3, R14, R3 ;  /* 0x000000030e038220 */ /* 0x000fe20000410000 */
[----:B------:R-:W-:Y:S02]  /*dff0*/  @!P0 HADD2.F32 R7, -RZ, R23.H0_H0 ;  /* 0x20000017ff078230 */ /* 0x000fe40000004100 */
[----:B------:R-:W-:Y:S01]  /*e000*/  @!P2 FADD.FTZ R6, -R6, -RZ ;  /* 0x800000ff0606a221 */ /* 0x000fe20000010100 */
[----:B------:R-:W-:Y:S01]  /*e010*/  @!P2 FADD.FTZ R5, -R5, -RZ ;  /* 0x800000ff0505a221 */ /* 0x000fe20000010100 */
[----:B------:R-:W-:Y:S02]  /*e020*/  @!P2 FADD.FTZ R8, -R8, -RZ ;  /* 0x800000ff0808a221 */ /* 0x000fe40000010100 */
[----:B------:R-:W-:Y:S01]  /*e030*/  @!P0 FMUL.FTZ R6, R15, R6 ;  /* 0x000000060f068220 */ /* 0x000fe20000410000 */
[----:B------:R-:W-:Y:S01]  /*e040*/  @!P0 FMUL.FTZ R5, R16, R5 ;  /* 0x0000000510058220 */ /* 0x000fe20000410000 */
[----:B------:R-:W-:Y:S01]  /*e050*/  @!P0 FMUL.FTZ R8, R17, R8 ;  /* 0x0000000811088220 */ /* 0x000fe20000410000 */
[--C-:B--2---:R-:W-:Y:S02]  /*e060*/  @!P0 HADD2.F32 R10, -RZ, R36.reuse.H0_H0 ;  /* 0x20000024ff0a8230 */ /* 0x104fe40000004100 */
[----:B------:R-:W-:Y:S01]  /*e070*/  @!P2 FADD.FTZ R7, -R7, -RZ ;  /* 0x800000ff0707a221 */ /* 0x000fe20000010100 */
[----:B------:R-:W-:Y:S02]  /*e080*/  @!P0 HADD2.F32 R14, -RZ, R36.H1_H1 ;  /* 0x30000024ff0e8230 */ /* 0x000fe40000004100 */
        /* <DEDUP_REMOVED lines=11> */
[----:B------:R-:W-:Y:S01]  /*e140*/  MOV R15, R49 ;  /* 0x00000031000f7202 */ /* 0x000fe20000000f00 */
        /* <DEDUP_REMOVED lines=25> */
.L_x_1014:
[----:B------:R-:W-:Y:S05]  /*e2e0*/  BSYNC.RECONVERGENT B0 ;  /* 0x0000000000007941 */ /* 0x000fea0003800200 */
.L_x_1013:
[----:B------:R-:W-:Y:S01]  /*e2f0*/  MOV R5, R54 ;  /* 0x0000003600057202 */ /* 0x000fe20000000f00 */
[----:B------:R-:W5:Y:S01]  /*e300*/  LD.E R0, desc[UR6][R168.64+0xd0] ;  /* 0x0000d006a8007980 */ /* 0x000f62000c101900 */
[----:B-1----:R-:W-:Y:S01]  /*e310*/  MOV R3, R55 ;  /* 0x0000003700037202 */ /* 0x002fe20000000f00 */
[----:B------:R-:W-:Y:S02]  /*e320*/  IMAD.MOV.U32 R4, RZ, RZ, R57 ;  /* 0x000000ffff047224 */ /* 0x000fe400078e0039 */
[----:B------:R-:W-:Y:S02]  /*e330*/  IMAD.MOV.U32 R2, RZ, RZ, R56 ;  /* 0x000000ffff027224 */ /* 0x000fe400078e0038 */
[----:B-----5:R-:W-:Y:S05]  /*e340*/  IMAD.U32 R0, R0, -0x80, RZ ;  /* 0xffffff8000007824 */ /* 0x020fea00078e00ff */
[C---:B------:R-:W-:Y:S02]  /*e350*/  LEA R57, P1, R0.reuse, R4, 0x1 ;  /* 0x0000000400397211 */ /* 0x040fe400078208ff */
[C---:B------:R-:W-:Y:S02]  /*e360*/  LEA R56, P0, R0.reuse, R2, 0x1 ;  /* 0x0000000200387211 */ /* 0x040fe400078008ff */
[C---:B------:R-:W-:Y:S02]  /*e370*/  LEA.HI.X.SX32 R54, R0.reuse, R5, 0x1, P1 ;  /* 0x0000000500367211 */ /* 0x040fe400008f0eff */
[----:B------:R-:W-:Y:S09]  /*e380*/  LEA.HI.X.SX32 R55, R0, R3, 0x1, P0 ;  /* 0x0000000300377211 */ /* 0x000ff200000f0eff */
.L_x_949:
[----:B------:R-:W-:Y:S05]  /*e390*/  BSYNC.RECONVERGENT B1 ;  /* 0x0000000000017941 */ /* 0x000fea0003800200 */
.L_x_947:
[----:B------:R-:W-:Y:S01]  /*e3a0*/  ISETP.NE.U32.AND P0, PT, R250, RZ, PT ;  /* 0x000000fffa00720c */ /* 0x000fe20003f05070 */
[----:B-1----:R-:W5:Y:S01]  /*e3b0*/  LD.E R4, desc[UR6][R168.64+0x128] ;  /* 0x00012806a8047980 */ /* 0x002f62000c101900 */
[----:B------:R-:W-:Y:S01]  /*e3c0*/  UMOV UR4, URZ ;  /* 0x000000ff00047c82 */ /* 0x000fe20008000000 */
[----:B------:R-:W-:Y:S01]  /*e3d0*/  BSSY.RECONVERGENT B0, `(.L_x_1015) ;  /* 0x0000062000007945 */ /* 0x000fe20003800200 */
[----:B------:R-:W-:Y:S02]  /*e3e0*/  ISETP.NE.AND.EX P0, PT, R251, RZ, PT, P0 ;  /* 0x000000fffb00720c */ /* 0x000fe40003f05300 */
[----:B------:R-:W-:Y:S11]  /*e3f0*/  IADD3 R0, P1, PT, RZ, -UR4, RZ ;  /* 0x80000004ff007c10 */ /* 0x000ff6000ff3e0ff */
[----:B------:R-:W2:Y:S04]  /*e400*/  @!P0 LD.E R3, desc[UR6][R168.64+0x40] ;  /* 0x00004006a8038980 */ /* 0x000ea8000c101900 */
[----:B------:R-:W3:Y:S02]  /*e410*/  @!P0 LD.E R2, desc[UR6][R168.64+0x38] ;  /* 0x00003806a8028980 */ /* 0x000ee4000c101900 */
[----:B---3--:R-:W-:Y:S02]  /*e420*/  @!P0 IMAD.SHL.U32 R2, R2, 0x100, RZ ;  /* 0x0000010002028824 */ /* 0x008fe400078e00ff */
[----:B-----5:R-:W-:Y:S02]  /*e430*/  IMAD.SHL.U32 R4, R4, 0x100, RZ ;  /* 0x0000010004047824 */ /* 0x020fe400078e00ff */
[----:B--2---:R-:W-:Y:S02]  /*e440*/  @!P0 IMAD.SHL.U32 R3, R3, 0x100, RZ ;  /* 0x0000010003038824 */ /* 0x004fe400078e00ff */
[----:B------:R-:W-:Y:S02]  /*e450*/  IMAD.X R4, RZ, RZ, ~R4, P1 ;  /* 0x000000ffff047224 */ /* 0x000fe400008e0e04 */
[----:B------:R-:W-:Y:S02]  /*e460*/  @!P0 IMAD.X R3, RZ, RZ, ~R3, P1 ;  /* 0x000000ffff038224 */ /* 0x000fe400008e0e03 */
[----:B------:R-:W-:Y:S01]  /*e470*/  @!P0 IMAD.X R2, RZ, RZ, ~R2, P1 ;  /* 0x000000ffff028224 */ /* 0x000fe200008e0e02 */
[C---:B------:R-:W-:Y:S02]  /*e480*/  SHF.R.S64 R5, R0.reuse, 0x1f, R4 ;  /* 0x0000001f00057819 */ /* 0x040fe40000001004 */
[C---:B----4-:R-:W-:Y:S02]  /*e490*/  @!P0 SHF.R.S64 R6, R0.reuse, 0x1f, R3 ;  /* 0x0000001f00068819 */ /* 0x050fe40000001003 */
[----:B------:R-:W-:Y:S02]  /*e4a0*/  @!P0 SHF.R.S64 R0, R0, 0x1f, R2 ;  /* 0x0000001f00008819 */ /* 0x000fe40000001002 */
[----:B------:R-:W-:Y:S02]  /*e4b0*/  IADD3 R26, P3, PT, R26, R5, RZ ;  /* 0x000000051a1a7210 */ /* 0x000fe40007f7e0ff */
[----:B------:R-:W-:Y:S02]  /*e4c0*/  @!P0 IADD3 R76, P2, PT, R6, R76, RZ ;  /* 0x0000004c064c8210 */ /* 0x000fe40007f5e0ff */
[----:B------:R-:W-:Y:S02]  /*e4d0*/  @!P0 IADD3 R59, P1, PT, R0, R59, RZ ;  /* 0x0000003b003b8210 */ /* 0x000fe40007f3e0ff */
[----:B------:R-:W-:Y:S02]  /*e4e0*/  LEA.HI.X.SX32 R25, R4, R25, 0x1, P3 ;  /* 0x0000001904197211 */ /* 0x000fe400018f0eff */
[----:B------:R-:W-:Y:S02]  /*e4f0*/  @!P0 LEA.HI.X.SX32 R75, R3, R75, 0x1, P2 ;  /* 0x0000004b034b8211 */ /* 0x000fe400010f0eff */
[----:B------:R-:W-:Y:S01]  /*e500*/  @!P0 LEA.HI.X.SX32 R58, R2, R58, 0x1, P1 ;  /* 0x0000003a023a8211 */ /* 0x000fe200008f0eff */
[----:B------:R-:W-:Y:S06]  /*e510*/  @!P0 BRA `(.L_x_1016) ;  /* 0x0000000400348947 */ /* 0x000fec0003800000 */
[----:B------:R-:W-:Y:S11]  /*e520*/  ISETP.GT.AND P0, PT, R86, R94, PT ;  /* 0x0000005e5600720c */ /* 0x000ff60003f04270 */
[----:B------:R-:W-:Y:S02]  /*e530*/  @!UPT UIADD3 URZ, UPT, UPT, URZ, URZ, URZ ;  /* 0x000000fffffff290 */ /* 0x000fe4000fffe0ff */
[----:B------:R-:W-:Y:S05]  /*e540*/  @!P0 BRA `(.L_x_1016) ;  /* 0x0000000400288947 */ /* 0x000fea0003800000 */
[----:B------:R-:W2:Y:S01]  /*e550*/  LD.E R2, desc[UR6][R168.64+0x170] ;  /* 0x00017006a8027980 */ /* 0x000ea2000c101900 */
[----:B------:R-:W-:Y:S02]  /*e560*/  IABS R3, R85 ;  /* 0x0000005500037213 */ /* 0x000fe40000000000 */
[----:B------:R-:W-:Y:S01]  /*e570*/  IABS R5, R78 ;  /* 0x0000004e00057213 */ /* 0x000fe20000000000 */
[----:B------:R-:W3:Y:S01]  /*e580*/  LD.E.64 R14, desc[UR6][R168.64+0x28] ;  /* 0x00002806a80e7980 */ /* 0x000ee2000c101b00 */
[-C--:B--2---:R-:W-:Y:S02]  /*e590*/  IABS R4, R2.reuse ;  /* 0x0000000200047213 */ /* 0x084fe40000000000 */
[----:B------:R-:W-:Y:S02]  /*e5a0*/  IABS R8, R2 ;  /* 0x0000000200087213 */ /* 0x000fe40000000000 */
[----:B------:R-:W1:Y:S03]  /*e5b0*/  I2F.RP R6, R4 ;  /* 0x0000000400067306 */ /* 0x000e660000209400 */
[----:B------:R-:W-:Y:S07]  /*e5c0*/  IMAD.MOV R8, RZ, RZ, -R8 ;  /* 0x000000ffff087224 */ /* 0x000fee00078e0a08 */
[----:B-1----:R-:W1:Y:S02]  /*e5d0*/  MUFU.RCP R6, R6 ;  /* 0x0000000600067308 */ /* 0x002e640000001000 */
[----:B-1----:R-:W-:Y:S08]  /*e5e0*/  VIADD R6, R6, 0xffffffe ;  /* 0x0ffffffe06067836 */ /* 0x002ff00000000000 */
[----:B------:R-:W1:Y:S02]  /*e5f0*/  F2I.FTZ.U32.TRUNC.NTZ R7, R6 ;  /* 0x0000000600077305 */ /* 0x000e64000021f000 */
[--C-:B-1----:R-:W-:Y:S01]  /*e600*/  IMAD.MOV R0, RZ, RZ, -R7.reuse ;  /* 0x000000ffff007224 */ /* 0x102fe200078e0a07 */
[----:B------:R-:W-:Y:S03]  /*e610*/  MOV R6, RZ ;  /* 0x000000ff00067202 */ /* 0x000fe60000000f00 */
[----:B------:R-:W-:Y:S04]  /*e620*/  IMAD R0, R0, R4, RZ ;  /* 0x0000000400007224 */ /* 0x000fe800078e02ff */
[----:B------:R-:W-:Y:S04]  /*e630*/  IMAD.HI.U32 R7, R7, R0, R6 ;  /* 0x0000000007077227 */ /* 0x000fe800078e0006 */
[----:B------:R-:W-:Y:S02]  /*e640*/  IMAD.MOV.U32 R6, RZ, RZ, R3 ;  /* 0x000000ffff067224 */ /* 0x000fe400078e0003 */
[C---:B------:R-:W-:Y:S04]  /*e650*/  IMAD.HI.U32 R0, R7.reuse, R5, RZ ;  /* 0x0000000507007227 */ /* 0x040fe800078e00ff */
[----:B------:R-:W-:Y:S04]  /*e660*/  IMAD.HI.U32 R3, R7, R6, RZ ;  /* 0x0000000607037227 */ /* 0x000fe800078e00ff */
[CC--:B------:R-:W-:Y:S02]  /*e670*/  IMAD R6, R3.reuse, R8.reuse, R6 ;  /* 0x0000000803067224 */ /* 0x0c0fe400078e0206 */
[----:B------:R-:W-:Y:S03]  /*e680*/  IMAD R5, R0, R8, R5 ;  /* 0x0000000800057224 */ /* 0x000fe600078e0205 */
[C---:B------:R-:W-:Y:S02]  /*e690*/  ISETP.GT.U32.AND P1, PT, R4.reuse, R6, PT ;  /* 0x000000060400720c */ /* 0x040fe40003f24070 */
[----:B------:R-:W-:Y:S11]  /*e6a0*/  ISETP.GT.U32.AND P0, PT, R4, R5, PT ;  /* 0x000000050400720c */ /* 0x000ff60003f04070 */
[----:B------:R-:W-:Y:S01]  /*e6b0*/  @!P1 IADD3 R3, PT, PT, R3, 0x1, RZ ;  /* 0x0000000103039810 */ /* 0x000fe20007ffe0ff */
[----:B------:R-:W-:Y:S01]  /*e6c0*/  @!P1 IMAD.IADD R6, R6, 0x1, -R4 ;  /* 0x0000000106069824 */ /* 0x000fe200078e0a04 */
[-C--:B------:R-:W-:Y:S01]  /*e6d0*/  @!P0 IADD3 R5, PT, PT, R5, -R4.reuse, RZ ;  /* 0x8000000405058210 */ /* 0x080fe20007ffe0ff */
[----:B------:R-:W-:Y:S01]  /*e6e0*/  @!P0 VIADD R0, R0, 0x1 ;  /* 0x0000000100008836 */ /* 0x000fe20000000000 */
[----:B------:R-:W-:Y:S02]  /*e6f0*/  ISETP.NE.AND P0, PT, R2, RZ, PT ;  /* 0x000000ff0200720c */ /* 0x000fe40003f05270 */
[-C--:B------:R-:W-:Y:S02]  /*e700*/  ISETP.GE.U32.AND P2, PT, R5, R4.reuse, PT ;  /* 0x000000040500720c */ /* 0x080fe40003f46070 */
[----:B------:R-:W-:Y:S02]  /*e710*/  ISETP.GE.U32.AND P3, PT, R6, R4, PT ;  /* 0x000000040600720c */ /* 0x000fe40003f66070 */
[-C--:B------:R-:W-:Y:S01]  /*e720*/  LOP3.LUT R4, R78, R2.reuse, RZ, 0x3c, !PT ;  /* 0x000000024e047212 */ /* 0x080fe200078e3cff */
[----:B------:R-:W2:Y:S01]  /*e730*/  LD.E.64 R6, desc[UR6][R168.64+0x40] ;  /* 0x00004006a8067980 */ /* 0x000ea2000c101b00 */
[-C--:B------:R-:W-:Y:S02]  /*e740*/  LOP3.LUT R5, R85, R2.reuse, RZ, 0x3c, !PT ;  /* 0x0000000255057212 */ /* 0x080fe400078e3cff */
[----:B------:R-:W-:Y:S02]  /*e750*/  ISETP.GE.AND P4, PT, R4, RZ, PT ;  /* 0x000000ff0400720c */ /* 0x000fe40003f86270 */
[----:B------:R-:W-:Y:S02]  /*e760*/  ISETP.GE.AND P5, PT, R5, RZ, PT ;  /* 0x000000ff0500720c */ /* 0x000fe40003fa6270 */
[----:B------:R-:W-:Y:S01]  /*e770*/  LOP3.LUT R5, RZ, R2, RZ, 0x33, !PT ;  /* 0x00000002ff057212 */ /* 0x000fe200078e33ff */
[----:B------:R-:W-:Y:S02]  /*e780*/  @P2 VIADD R0, R0, 0x1 ;  /* 0x0000000100002836 */ /* 0x000fe40000000000 */
[----:B------:R-:W-:Y:S06]  /*e790*/  @P3 VIADD R3, R3, 0x1 ;  /* 0x0000000103033836 */ /* 0x000fec0000000000 */
[----:B------:R-:W-:Y:S02]  /*e7a0*/  @!P4 IADD3 R0, PT, PT, -R0, RZ, RZ ;  /* 0x000000ff0000c210 */ /* 0x000fe40007ffe1ff */
[----:B------:R-:W-:Y:S02]  /*e7b0*/  @!P5 IMAD.MOV R3, RZ, RZ, -R3 ;  /* 0x000000ffff03d224 */ /* 0x000fe400078e0a03 */
[C---:B------:R-:W-:Y:S03]  /*e7c0*/  SEL R4, R5.reuse, R0, !P0 ;  /* 0x0000000005047207 */ /* 0x040fe60004000000 */
[----:B------:R-:W-:Y:S02]  /*e7d0*/  SEL R0, R5, R3, !P0 ;  /* 0x0000000305007207 */ /* 0x000fe40004000000 */
[-C--:B------:R-:W-:Y:S02]  /*e7e0*/  LEA R10, P1, R4, R238.reuse, 0x2 ;  /* 0x000000ee040a7211 */ /* 0x080fe400078210ff */
[----:B------:R-:W-:Y:S02]  /*e7f0*/  LEA R8, P0, R0, R238, 0x2 ;  /* 0x000000ee00087211 */ /* 0x000fe400078010ff */
[-C--:B------:R-:W-:Y:S02]  /*e800*/  LEA.HI.X.SX32 R11, R4, R239.reuse, 0x2, P1 ;  /* 0x000000ef040b7211 */ /* 0x080fe400008f16ff */
[C---:B------:R-:W-:Y:S01]  /*e810*/  LEA.HI.X.SX32 R9, R0.reuse, R239, 0x2, P0 ;  /* 0x000000ef00097211 */ /* 0x040fe200000f16ff */
[----:B------:R-:W-:Y:S02]  /*e820*/  IMAD.IADD R0, R0, 0x1, -R4 ;  /* 0x0000000100007824 */ /* 0x000fe400078e0a04 */
[----:B------:R-:W4:Y:S02]  /*e830*/  LD.E R5, desc[UR6][R10.64] ;  /* 0x000000060a057980 */ /* 0x000f24000c101900 */
[----:B------:R-:W-:Y:S02]  /*e840*/  IMAD R0, R0, R2, -0x100 ;  /* 0xffffff0000007424 */ /* 0x000fe400078e0202 */
[----:B------:R-:W4:Y:S03]  /*e850*/  LD.E R3, desc[UR6][R8.64] ;  /* 0x0000000608037980 */ /* 0x000f26000c101900 */
[----:B------:R-:W-:Y:S01]  /*e860*/  SHF.R.S32.HI R16, RZ, 0x1f, R0 ;  /* 0x0000001fff107819 */ /* 0x000fe20000011400 */
[----:B------:R-:W5:Y:S06]  /*e870*/  LD.E.64 R10, desc[UR6][R168.64+0x38] ;  /* 0x00003806a80a7980 */ /* 0x000f6c000c101b00 */
[----:B------:R-:W5:Y:S01]  /*e880*/  LD.E.64 R8, desc[UR6][R168.64+0x20] ;  /* 0x00002006a8087980 */ /* 0x000f62000c101b00 */
[----:B--2---:R-:W-:Y:S04]  /*e890*/  IMAD R2, R7, R0, RZ ;  /* 0x0000000007027224 */ /* 0x004fe800078e02ff */
[C---:B------:R-:W-:Y:S01]  /*e8a0*/  IMAD R7, R6.reuse, R16, R2 ;  /* 0x0000001006077224 */ /* 0x040fe200078e0202 */
[----:B----4-:R-:W-:Y:S01]  /*e8b0*/  IADD3 R17, PT, PT, R5, -R3, RZ ;  /* 0x8000000305117210 */ /* 0x010fe20007ffe0ff */
[----:B------:R-:W-:Y:S03]  /*e8c0*/  IMAD.WIDE.U32 R4, R6, R0, RZ ;  /* 0x0000000006047225 */ /* 0x000fe600078e00ff */
[----:B------:R-:W-:Y:S01]  /*e8d0*/  SHF.R.S32.HI R18, RZ, 0x1f, R17 ;  /* 0x0000001fff127819 */ /* 0x000fe20000011411 */
[----:B------:R-:W-:Y:S02]  /*e8e0*/  IMAD.IADD R5, R5, 0x1, R7 ;  /* 0x0000000105057824 */ /* 0x000fe400078e0207 */
[----:B---3--:R-:W-:Y:S03]  /*e8f0*/  IMAD.WIDE.U32 R4, R17, R14, R4 ;  /* 0x0000000e11047225 */ /* 0x008fe600078e0004 */
[----:B------:R-:W-:Y:S01]  /*e900*/  LEA R76, P1, R4, R76, 0x1 ;  /* 0x0000004c044c7211 */ /* 0x000fe200078208ff */
[-C--:B-----5:R-:W-:Y:S04]  /*e910*/  IMAD R2, R9, R17.reuse, RZ ;  /* 0x0000001109027224 */ /* 0x0a0fe800078e02ff */
[C---:B------:R-:W-:Y:S02]  /*e920*/  IMAD R6, R8.reuse, R18, R2 ;  /* 0x0000001208067224 */ /* 0x040fe400078e0202 */
[-C--:B------:R-:W-:Y:S04]  /*e930*/  IMAD.WIDE.U32 R2, R8, R17.reuse, RZ ;  /* 0x0000001108027225 */ /* 0x080fe800078e00ff */
[----:B------:R-:W-:Y:S01]  /*e940*/  IMAD R17, R15, R17, RZ ;  /* 0x000000110f117224 */ /* 0x000fe200078e02ff */
[----:B------:R-:W-:Y:S01]  /*e950*/  IADD3 R3, PT, PT, R3, R6, RZ ;  /* 0x0000000603037210 */ /* 0x000fe20007ffe0ff */
[----:B------:R-:W-:Y:S02]  /*e960*/  IMAD R6, R11, R0, RZ ;  /* 0x000000000b067224 */ /* 0x000fe400078e02ff */
[----:B------:R-:W-:Y:S04]  /*e970*/  IMAD.WIDE.U32 R2, R0, R10, R2 ;  /* 0x0000000a00027225 */ /* 0x000fe800078e0002 */
[----:B------:R-:W-:Y:S01]  /*e980*/  IMAD R0, R14, R18, R17 ;  /* 0x000000120e007224 */ /* 0x000fe200078e0211 */
[----:B------:R-:W-:Y:S01]  /*e990*/  LEA R59, P0, R2, R59, 0x1 ;  /* 0x0000003b023b7211 */ /* 0x000fe200078008ff */
[----:B------:R-:W-:Y:S02]  /*e9a0*/  IMAD R10, R10, R16, R6 ;  /* 0x000000100a0a7224 */ /* 0x000fe400078e0206 */
[----:B------:R-:W-:Y:S03]  /*e9b0*/  IMAD.IADD R0, R5, 0x1, R0 ;  /* 0x0000000105007824 */ /* 0x000fe600078e0200 */
[----:B------:R-:W-:Y:S02]  /*e9c0*/  IADD3 R10, PT, PT, R3, R10, RZ ;  /* 0x0000000a030a7210 */ /* 0x000fe40007ffe0ff */
[----:B------:R-:W-:Y:S02]  /*e9d0*/  LEA.HI.X R75, R4, R75, R0, 0x1, P1 ;  /* 0x0000004b044b7211 */ /* 0x000fe400008f0c00 */
[----:B------:R-:W-:Y:S02]  /*e9e0*/  LEA.HI.X R58, R2, R58, R10, 0x1, P0 ;  /* 0x0000003a023a7211 */ /* 0x000fe400000f0c0a */
.L_x_1016:
[----:B------:R-:W-:Y:S05]  /*e9f0*/  BSYNC.RECONVERGENT B0 ;  /* 0x0000000000007941 */ /* 0x000fea0003800200 */
.L_x_1015:
[----:B------:R-:W-:Y:S11]  /*ea00*/  ISETP.GT.AND P0, PT, R86, R94, PT ;  /* 0x0000005e5600720c */ /* 0x000ff60003f04270 */
[----:B------:R-:W-:Y:S02]  /*ea10*/  @!UPT UIADD3 URZ, UPT, UPT, URZ, URZ, URZ ;  /* 0x000000fffffff290 */ /* 0x000fe4000fffe0ff */
[----:B------:R-:W-:Y:S05]  /*ea20*/  @P0 BRA `(.L_x_1017) ;  /* 0xffffff3c00dc0947 */ /* 0x000fea000383ffff */
.L_x_946:
[----:B------:R-:W-:Y:S05]  /*ea30*/  WARPSYNC.ALL ;  /* 0x0000000000007948 */ /* 0x000fea0003800000 */
[----:B------:R-:W-:Y:S06]  /*ea40*/  BAR.SYNC.DEFER_BLOCKING 0x0 ;  /* 0x0000000000007b1d */ /* 0x000fec0000010000 */
[----:B------:R-:W2:Y:S01]  /*ea50*/  LD.E R34, desc[UR6][R168.64+0xd0] ;  /* 0x0000d006a8227980 */ /* 0x000ea2000c101900 */
[----:B------:R-:W-:Y:S01]  /*ea60*/  BSSY.RECONVERGENT B2, `(.L_x_1018) ;  /* 0x00002f8000027945 */ /* 0x000fe20003800200 */
[C---:B------:R-:W-:Y:S01]  /*ea70*/  SHF.L.U64.HI R37, R98.reuse, 0x4, R99 ;  /* 0x0000000462257819 */ /* 0x040fe20000010263 */
[----:B------:R-:W-:Y:S01]  /*ea80*/  IMAD.SHL.U32 R26, R98, 0x10, RZ ;  /* 0x00000010621a7824 */ /* 0x000fe200078e00ff */
[----:B--2---:R-:W-:-:S13]  /*ea90*/  ISETP.NE.AND P0, PT, R34, RZ, PT ;  /* 0x000000ff2200720c */ /* 0x004fda0003f05270 */
[----:B------:R-:W-:Y:S05]  /*eaa0*/  @P0 BRA `(.L_x_1019) ;  /* 0x0000000000dc0947 */ /* 0x000fea0003800000 */
[----:B------:R-:W2:Y:S01]  /*eab0*/  LDL R0, [R1] ;  /* 0x0000000001007983 */ /* 0x000ea20000100800 */
[----:B------:R-:W-:Y:S01]  /*eac0*/  BSSY.RECONVERGENT B0, `(.L_x_1020) ;  /* 0x000000c000007945 */ /* 0x000fe20003800200 */
[----:B--2---:R-:W-:-:S04]  /*ead0*/  IADD3 R0, PT, PT, -R151, R0, RZ ;  /* 0x0000000097007210 */ /* 0x004fc80007ffe1ff */
[----:B------:R-:W-:-:S13]  /*eae0*/  ISETP.GE.AND P0, PT, R60, R0, PT ;  /* 0x000000003c00720c */ /* 0x000fda0003f06270 */
[----:B------:R-:W-:Y:S05]  /*eaf0*/  @P0 BRA `(.L_x_1021) ;  /* 0x0000000000200947 */ /* 0x000fea0003800000 */
[----:B-----5:R-:W-:-:S13]  /*eb00*/  ISETP.GE.AND P0, PT, R12, R248, PT ;  /* 0x000000f80c00720c */ /* 0x020fda0003f06270 */
[----:B------:R-:W-:Y:S05]  /*eb10*/  @P0 BRA `(.L_x_1022) ;  /* 0x0000000000140947 */ /* 0x000fea0003800000 */
[----:B------:R-:W-:Y:S01]  /*eb20*/  @!PT LDS RZ, [RZ] ;  /* 0x00000000fffff984 */ /* 0x000fe20000000800 */
[----:B------:R-:W-:Y:S01]  /*eb30*/  @!PT LDS RZ, [RZ] ;  /* 0x00000000fffff984 */ /* 0x000fe20000000800 */
[----:B------:R-:W-:Y:S01]  /*eb40*/  @!PT LDS RZ, [RZ] ;  /* 0x00000000fffff984 */ /* 0x000fe20000000800 */
[----:B------:R1:W-:Y:S01]  /*eb50*/  LDGSTS.E.BYPASS.LTC128B.128 [R79], desc[UR6][R100.64] ;  /* 0x00000000644f7fae */ /* 0x0003e2000b981a06 */
[----:B------:R-:W-:Y:S05]  /*eb60*/  BRA `(.L_x_1021) ;  /* 0x0000000000047947 */ /* 0x000fea0003800000 */
.L_x_1022:
[----:B------:R2:W-:Y:S02]  /*eb70*/  STS.128 [R79], RZ ;  /* 0x000000ff4f007388 */ /* 0x0005e40000000c00 */
.L_x_1021:
[----:B------:R-:W-:Y:S05]  /*eb80*/  BSYNC.RECONVERGENT B0 ;  /* 0x0000000000007941 */ /* 0x000fea0003800200 */
.L_x_1020:
[----:B------:R-:W-:Y:S01]  /*eb90*/  VIADD R47, R60, 0x10 ;  /* 0x000000103c2f7836 */ /* 0x000fe20000000000 */
[----:B------:R-:W-:Y:S01]  /*eba0*/  LEA R2, P0, R26, R100, 0x1 ;  /* 0x000000641a027211 */ /* 0x000fe200078008ff */
[C---:B------:R-:W-:Y:S01]  /*ebb0*/  VIADD R40, R60.reuse, 0x20 ;  /* 0x000000203c287836 */ /* 0x040fe20000000000 */
[----:B------:R-:W-:Y:S01]  /*ebc0*/  BSSY.RECONVERGENT B0, `(.L_x_1023) ;  /* 0x000000e000007945 */ /* 0x000fe20003800200 */
[----:B------:R-:W-:Y:S01]  /*ebd0*/  VIADD R27, R60, 0x30 ;  /* 0x000000303c1b7836 */ /* 0x000fe20000000000 */
[-C--:B------:R-:W-:Y:S02]  /*ebe0*/  ISETP.GE.AND P1, PT, R47, R0.reuse, PT ;  /* 0x000000002f00720c */ /* 0x080fe40003f26270 */
[-C--:B------:R-:W-:Y:S02]  /*ebf0*/  ISETP.GE.AND P2, PT, R40, R0.reuse, PT ;  /* 0x000000002800720c */ /* 0x080fe40003f46270 */
[----:B------:R-:W-:Y:S02]  /*ec00*/  ISETP.GE.AND P3, PT, R27, R0, PT ;  /* 0x000000001b00720c */ /* 0x000fe40003f66270 */
[----:B------:R-:W-:-:S07]  /*ec10*/  LEA.HI.X R3, R26, R101, R37, 0x1, P0 ;  /* 0x000000651a037211 */ /* 0x000fce00000f0c25 */
[----:B------:R-:W-:Y:S05]  /*ec20*/  @P1 BRA `(.L_x_1024) ;  /* 0x00000000001c1947 */ /* 0x000fea0003800000 */
[----:B-----5:R-:W-:-:S13]  /*ec30*/  ISETP.GE.AND P0, PT, R12, R248, PT ;  /* 0x000000f80c00720c */ /* 0x020fda0003f06270 */
[----:B------:R3:W-:Y:S01]  /*ec40*/  @P0 STS.128 [R79+0x800], RZ ;  /* 0x000800ff4f000388 */ /* 0x0007e20000000c00 */
[----:B------:R-:W-:Y:S05]  /*ec50*/  @P0 BRA `(.L_x_1024) ;  /* 0x0000000000100947 */ /* 0x000fea0003800000 */
[----:B------:R-:W-:Y:S01]  /*ec60*/  @!PT LDS RZ, [RZ] ;  /* 0x00000000fffff984 */ /* 0x000fe20000000800 */
[----:B------:R-:W-:Y:S01]  /*ec70*/  @!PT LDS RZ, [RZ] ;  /* 0x00000000fffff984 */ /* 0x000fe20000000800 */
[----:B------:R-:W-:Y:S01]  /*ec80*/  @!PT LDS RZ, [RZ] ;  /* 0x00000000fffff984 */ /* 0x000fe20000000800 */
[----:B------:R4:W-:Y:S02]  /*ec90*/  LDGSTS.E.BYPASS.LTC128B.128 [R79+0x800], desc[UR6][R2.64] ;  /* 0x00800000024f7fae */ /* 0x0009e4000b981a06 */
.L_x_1024:
[----:B------:R-:W-:Y:S05]  /*eca0*/  BSYNC.RECONVERGENT B0 ;  /* 0x0000000000007941 */ /* 0x000fea0003800200 */
.L_x_1023:
[----:B------:R-:W-:Y:S04]  /*ecb0*/  BSSY.RECONVERGENT B0, `(.L_x_1025) ;  /* 0x000000b000007945 */ /* 0x000fe80003800200 */
[----:B------:R-:W-:Y:S05]  /*ecc0*/  @P2 BRA `(.L_x_1026) ;  /* 0x0000000000242947 */ /* 0x000fea0003800000 */
[----:B-----5:R-:W-:-:S13]  /*ecd0*/  ISETP.GE.AND P0, PT, R12, R248, PT ;  /* 0x000000f80c00720c */ /* 0x020fda0003f06270 */
        /* <DEDUP_REMOVED lines=8> */
.L_x_1026:
[----:B------:R-:W-:Y:S05]  /*ed60*/  BSYNC.RECONVERGENT B0 ;  /* 0x0000000000007941 */ /* 0x000fea0003800200 */
.L_x_1025:
[----:B------:R-:W-:Y:S05]  /*ed70*/  @P3 BRA `(.L_x_1027) ;  /* 0x0000002c00183947 */ /* 0x000fea0003800000 */
[----:B-----5:R-:W-:-:S13]  /*ed80*/  ISETP.GE.AND P0, PT, R12, R248, PT ;  /* 0x000000f80c00720c */ /* 0x020fda0003f06270 */
[----:B------:R1:W-:Y:S01]  /*ed90*/  @P0 STS.128 [R79+0x1800], RZ ;  /* 0x001800ff4f000388 */ /* 0x0003e20000000c00 */
[----:B------:R-:W-:Y:S05]  /*eda0*/  @P0 BRA `(.L_x_1027) ;  /* 0x0000002c000c0947 */ /* 0x000fea0003800000 */
[----:B----4-:R-:W-:-:S04]  /*edb0*/  LEA R2, P0, R98, R2, 0x6 ;  /* 0x0000000262027211 */ /* 0x010fc800078030ff */
[----:B------:R-:W-:-:S05]  /*edc0*/  LEA.HI.X R3, R98, R3, R99, 0x6, P0 ;  /* 0x0000000362037211 */ /* 0x000fca00000f3463 */
[----:B------:R-:W-:Y:S01]  /*edd0*/  @!PT LDS RZ, [RZ] ;  /* 0x00000000fffff984 */ /* 0x000fe20000000800 */
[----:B------:R-:W-:Y:S01]  /*ede0*/  @!PT LDS RZ, [RZ] ;  /* 0x00000000fffff984 */ /* 0x000fe20000000800 */
[----:B------:R-:W-:Y:S01]  /*edf0*/  @!PT LDS RZ, [RZ] ;  /* 0x00000000fffff984 */ /* 0x000fe20000000800 */
[----:B------:R4:W-:Y:S01]  /*ee00*/  LDGSTS.E.BYPASS.LTC128B.128 [R79+0x1800], desc[UR6][R2.64] ;  /* 0x01800000024f7fae */ /* 0x0009e2000b981a06 */
[----:B------:R-:W-:Y:S05]  /*ee10*/  BRA `(.L_x_1027) ;  /* 0x0000002800f07947 */ /* 0x000fea0003800000 */
.L_x_1019:
[----:B------:R-:W2:Y:S01]  /*ee20*/  LD.E.64 R2, desc[UR6][R168.64+0xf0] ;  /* 0x0000f006a8027980 */ /* 0x000ea2000c101b00 */
[----:B------:R-:W1:Y:S03]  /*ee30*/  S2R R0, SR_CTAID.Y ;  /* 0x0000000000007919 */ /* 0x000e660000002600 */
[----:B------:R-:W3:Y:S04]  /*ee40*/  LD.E.U8 R4, desc[UR6][R168.64+0x1b3] ;  /* 0x0001b306a8047980 */ /* 0x000ee8000c101100 */
[----:B-----5:R-:W5:Y:S04]  /*ee50*/  LD.E.64 R32, desc[UR6][R168.64+0x148] ;  /* 0x00014806a8207980 */ /* 0x020f68000c101b00 */
[----:B------:R-:W5:Y:S01]  /*ee60*/  LD.E.64 R30, desc[UR6][R168.64+0x150] ;  /* 0x00015006a81e7980 */ /* 0x000f62000c101b00 */
[----:B--2---:R-:W-:-:S04]  /*ee70*/  ISETP.NE.U32.AND P0, PT, R2, RZ, PT ;  /* 0x000000ff0200720c */ /* 0x004fc80003f05070 */
[----:B------:R-:W-:-:S13]  /*ee80*/  ISETP.NE.AND.EX P0, PT, R3, RZ, PT, P0 ;  /* 0x000000ff0300720c */ /* 0x000fda0003f05300 */
[----:B-1----:R-:W-:-:S04]  /*ee90*/  @P0 LEA R2, P1, R0, R2, 0x2 ;  /* 0x0000000200020211 */ /* 0x002fc800078210ff */
[----:B------:R-:W-:Y:S01]  /*eea0*/  @P0 LEA.HI.X R3, R0, R3, RZ, 0x2, P1 ;  /* 0x0000000300030211 */ /* 0x000fe200008f14ff */
[----:B------:R-:W-:-:S06]  /*eeb0*/  IMAD.MOV.U32 R0, RZ, RZ, RZ ;  /* 0x000000ffff007224 */ /* 0x000fcc00078e00ff */
[----:B------:R1:W2:Y:S01]  /*eec0*/  @P0 LD.E R0, desc[UR6][R2.64] ;  /* 0x0000000602000980 */ /* 0x0002a2000c101900 */
[----:B------:R-:W-:Y:S01]  /*eed0*/  IMAD.SHL.U32 R45, R152, 0x4, RZ ;  /* 0x00000004982d7824 */ /* 0x000fe200078e00ff */
[----:B---3--:R-:W-:-:S04]  /*eee0*/  ISETP.NE.AND P2, PT, R4, RZ, PT ;  /* 0x000000ff0400720c */ /* 0x008fc80003f45270 */
[----:B------:R-:W-:Y:S02]  /*eef0*/  LOP3.LUT R45, R45, 0x1c, RZ, 0xc0, !PT ;  /* 0x0000001c2d2d7812 */ /* 0x000fe400078ec0ff */
[----:B-1----:R-:W-:Y:S01]  /*ef00*/  LEA.HI R3, R34, R34, RZ, 0x1 ;  /* 0x0000002222037211 */ /* 0x002fe200078f08ff */
[----:B--2---:R-:W-:-:S03]  /*ef10*/  IMAD.IADD R2, R103, 0x1, R0 ;  /* 0x0000000167027824 */ /* 0x004fc600078e0200 */
[----:B------:R-:W-:-:S05]  /*ef20*/  SHF.R.S32.HI R0, RZ, 0x1, R3 ;  /* 0x00000001ff007819 */ /* 0x000fca0000011403 */
[----:B------:R-:W-:-:S05]  /*ef30*/  IMAD R3, R2, R0, RZ ;  /* 0x0000000002037224 */ /* 0x000fca00078e02ff */
[----:B------:R-:W-:-:S04]  /*ef40*/  IADD3 R2, P1, PT, R45, R3, RZ ;  /* 0x000000032d027210 */ /* 0x000fc80007f3e0ff */
[----:B------:R-:W-:Y:S02]  /*ef50*/  IADD3 R45, P0, PT, R45, R2, RZ ;  /* 0x000000022d2d7210 */ /* 0x000fe40007f1e0ff */
[----:B------:R-:W-:-:S05]  /*ef60*/  LEA.HI.X.SX32 R3, R3, RZ, 0x1, P1 ;  /* 0x000000ff03037211 */ /* 0x000fca00008f0eff */
[----:B------:R-:W-:Y:S01]  /*ef70*/  IMAD.X R46, RZ, RZ, R3, P0 ;  /* 0x000000ffff2e7224 */ /* 0x000fe200000e0603 */
[----:B------:R-:W-:Y:S06]  /*ef80*/  @!P2 BRA `(.L_x_1028) ;  /* 0x000000100020a947 */ /* 0x000fec0003800000 */
[----:B------:R-:W2:Y:S04]  /*ef90*/  LDL R5, [R1] ;  /* 0x0000000001057983 */ /* 0x000ea80000100800 */
[----:B------:R1:W5:Y:S01]  /*efa0*/  LD.E R25, desc[UR6][R168.64+0xc0] ;  /* 0x0000c006a8197980 */ /* 0x000362000c101900 */
[C---:B------:R-:W-:Y:S01]  /*efb0*/  IMAD.SHL.U32 R0, R2.reuse, 0x2, RZ ;  /* 0x0000000202007824 */ /* 0x040fe200078e00ff */
[----:B------:R-:W-:Y:S01]  /*efc0*/  SHF.L.U64.HI R2, R2, 0x1, R3 ;  /* 0x0000000102027819 */ /* 0x000fe20000010203 */
[----:B------:R-:W-:Y:S03]  /*efd0*/  BSSY.RECONVERGENT B1, `(.L_x_1029) ;  /* 0x0000044000017945 */ /* 0x000fe60003800200 */
[----:B-----5:R-:W-:-:S02]  /*efe0*/  IADD3 R22, P1, PT, R32, R0, RZ ;  /* 0x0000000020167210 */ /* 0x020fc40007f3e0ff */
[----:B------:R-:W-:-:S03]  /*eff0*/  IADD3 R20, P0, PT, R30, R0, RZ ;  /* 0x000000001e147210 */ /* 0x000fc60007f1e0ff */
[--C-:B------:R-:W-:Y:S02]  /*f000*/  IMAD.X R23, R33, 0x1, R2.reuse, P1 ;  /* 0x0000000121177824 */ /* 0x100fe400008e0602 */
[----:B------:R-:W-:Y:S02]  /*f010*/  IMAD.X R21, R31, 0x1, R2, P0 ;  /* 0x000000011f157824 */ /* 0x000fe400000e0602 */
[----:B--2---:R-:W-:-:S05]  /*f020*/  IMAD.IADD R28, R5, 0x1, -R151 ;  /* 0x00000001051c7824 */ /* 0x004fca00078e0a97 */
[----:B------:R-:W-:-:S13]  /*f030*/  ISETP.GE.AND P2, PT, R60, R28, PT ;  /* 0x0000001c3c00720c */ /* 0x000fda0003f46270 */
[----:B-1----:R-:W-:Y:S05]  /*f040*/  @P2 BRA `(.L_x_1030) ;  /* 0x0000000000f02947 */ /* 0x002fea0003800000 */
[----:B------:R-:W-:-:S13]  /*f050*/  ISETP.GE.AND P0, PT, R12, R25, PT ;  /* 0x000000190c00720c */ /* 0x000fda0003f06270 */
[----:B------:R-:W-:Y:S05]  /*f060*/  @P0 BRA `(.L_x_1031) ;  /* 0x0000000000e40947 */ /* 0x000fea0003800000 */
[----:B------:R-:W-:Y:S01]  /*f070*/  IMAD.MOV.U32 R4, RZ, RZ, R100 ;  /* 0x000000ffff047224 */ /* 0x000fe200078e0064 */
[----:B------:R-:W-:-:S06]  /*f080*/  MOV R5, R101 ;  /* 0x0000006500057202 */ /* 0x000fcc0000000f00 */
[----:B------:R-:W5:Y:S01]  /*f090*/  LD.E.128 R4, desc[UR6][R4.64] ;  /* 0x0000000604047980 */ /* 0x000f62000c101d00 */
[----:B------:R-:W-:Y:S01]  /*f0a0*/  ISETP.GE.AND P0, PT, R12, R34, PT ;  /* 0x000000220c00720c */ /* 0x000fe20003f06270 */
[----:B------:R-:W-:-:S12]  /*f0b0*/  BSSY.RECONVERGENT B0, `(.L_x_1032) ;  /* 0x0000032000007945 */ /* 0x000fd80003800200 */
[----:B------:R-:W-:Y:S05]  /*f0c0*/  @P0 BRA `(.L_x_1033) ;  /* 0x0000000000c00947 */ /* 0x000fea0003800000 */
[----:B------:R-:W2:Y:S04]  /*f0d0*/  LD.E.64 R10, desc[UR6][R20.64] ;  /* 0x00000006140a7980 */ /* 0x000ea8000c101b00 */
[----:B------:R-:W3:Y:S01]  /*f0e0*/  LD.E.64 R8, desc[UR6][R22.64] ;  /* 0x0000000616087980 */ /* 0x000ee2000c101b00 */
[----:B-----5:R-:W-:Y:S02]  /*f0f0*/  MOV R3, R5 ;  /* 0x0000000500037202 */ /* 0x020fe40000000f00 */
[----:B------:R-:W-:Y:S02]  /*f100*/  MOV R2, R7 ;  /* 0x0000000700027202 */ /* 0x000fe40000000f00 */
[----:B------:R-:W-:Y:S01]  /*f110*/  MOV R7, R4 ;  /* 0x0000000400077202 */ /* 0x000fe20000000f00 */
[--C-:B------:R-:W-:Y:S01]  /*f120*/  HADD2.F32 R4, -RZ, R3.reuse.H0_H0 ;  /* 0x20000003ff047230 */ /* 0x100fe20000004100 */
[----:B------:R-:W-:Y:S01]  /*f130*/  MOV R5, R6 ;  /* 0x0000000600057202 */ /* 0x000fe20000000f00 */
[----:B------:R-:W-:-:S02]  /*f140*/  HADD2.F32 R3, -RZ, R3.H1_H1 ;  /* 0x30000003ff037230 */ /* 0x000fc40000004100 */
[--C-:B------:R-:W-:Y:S02]  /*f150*/  HADD2.F32 R0, -RZ, R2.reuse.H1_H1 ;  /* 0x30000002ff007230 */ /* 0x100fe40000004100 */
[----:B------:R-:W-:Y:S02]  /*f160*/  HADD2.F32 R2, -RZ, R2.H0_H0 ;  /* 0x20000002ff027230 */ /* 0x000fe40000004100 */
[----:B--2---:R-:W-:Y:S02]  /*f170*/  HADD2.F32 R16, -RZ, R10.H1_H1 ;  /* 0x3000000aff107230 */ /* 0x004fe40000004100 */
[----:B------:R-:W-:Y:S02]  /*f180*/  HADD2.F32 R18, -RZ, R11.H1_H1 ;  /* 0x3000000bff127230 */ /* 0x000fe40000004100 */
[----:B---3--:R-:W-:Y:S02]  /*f190*/  HADD2.F32 R17, -RZ, R8.H1_H1 ;  /* 0x30000008ff117230 */ /* 0x008fe40000004100 */
[----:B------:R-:W-:Y:S01]  /*f1a0*/  FMUL.FTZ R14, R3, R16 ;  /* 0x00000010030e7220 */ /* 0x000fe20000410000 */
[----:B------:R-:W-:-:S02]  /*f1b0*/  HADD2.F32 R15, -RZ, R9.H1_H1 ;  /* 0x30000009ff0f7230 */ /* 0x000fc40000004100 */
[----:B------:R-:W-:Y:S02]  /*f1c0*/  HADD2.F32 R8, -RZ, R8.H0_H0 ;  /* 0x20000008ff087230 */ /* 0x000fe40000004100 */
[----:B------:R-:W-:Y:S01]  /*f1d0*/  FMUL.FTZ R6, R3, R17 ;  /* 0x0000001103067220 */ /* 0x000fe20000410000 */
[CC--:B------:R-:W-:Y:S01]  /*f1e0*/  FMUL.FTZ R3, R0.reuse, R18.reuse ;  /* 0x0000001200037220 */ /* 0x0c0fe20000410000 */
[----:B------:R-:W-:Y:S01]  /*f1f0*/  FMUL.FTZ R0, R0, R15 ;  /* 0x0000000f00007220 */ /* 0x000fe20000410000 */
[----:B------:R-:W-:Y:S01]  /*f200*/  FFMA.FTZ R17, R4, R17, -R14 ;  /* 0x0000001104117223 */ /* 0x000fe2000001080e */
[----:B------:R-:W-:Y:S02]  /*f210*/  HADD2.F32 R10, -RZ, R10.H0_H0 ;  /* 0x2000000aff0a7230 */ /* 0x000fe40000004100 */
[C---:B------:R-:W-:Y:S01]  /*f220*/  FFMA.FTZ R15, R2.reuse, R15, -R3 ;  /* 0x0000000f020f7223 */ /* 0x040fe20000010803 */
[----:B------:R-:W-:Y:S01]  /*f230*/  FFMA.FTZ R14, R2, R18, R0 ;  /* 0x00000012020e7223 */ /* 0x000fe20000010000 */
[----:B------:R-:W-:-:S02]  /*f240*/  HADD2.F32 R3, -RZ, R7.H1_H1 ;  /* 0x30000007ff037230 */ /* 0x000fc40000004100 */
[----:B------:R-:W-:Y:S01]  /*f250*/  FFMA.FTZ R16, R4, R16, R6 ;  /* 0x0000001004107223 */ /* 0x000fe20000010006 */
[----:B------:R-:W-:Y:S02]  /*f260*/  HADD2.F32 R11, -RZ, R11.H0_H0 ;  /* 0x2000000bff0b7230 */ /* 0x000fe40000004100 */
[----:B------:R-:W-:Y:S02]  /*f270*/  HADD2.F32 R0, -RZ, R5.H1_H1 ;  /* 0x30000005ff007230 */ /* 0x000fe40000004100 */
[C---:B------:R-:W-:Y:S01]  /*f280*/  FMUL.FTZ R6, R3.reuse, R10 ;  /* 0x0000000a03067220 */ /* 0x040fe20000410000 */
[----:B------:R-:W-:Y:S02]  /*f290*/  HADD2.F32 R9, -RZ, R9.H0_H0 ;  /* 0x20000009ff097230 */ /* 0x000fe40000004100 */
[----:B------:R-:W-:Y:S02]  /*f2a0*/  HADD2.F32 R2, -RZ, R5.H0_H0 ;  /* 0x20000005ff027230 */ /* 0x000fe40000004100 */
[----:B------:R-:W-:Y:S01]  /*f2b0*/  FMUL.FTZ R5, R3, R8 ;  /* 0x0000000803057220 */ /* 0x000fe20000410000 */
[----:B------:R-:W-:-:S02]  /*f2c0*/  HADD2.F32 R4, -RZ, R7.H0_H0 ;  /* 0x20000007ff047230 */ /* 0x000fc40000004100 */
[C---:B------:R-:W-:Y:S01]  /*f2d0*/  FMUL.FTZ R3, R0.reuse, R11 ;  /* 0x0000000b00037220 */ /* 0x040fe20000410000 */
[-C--:B------:R-:W-:Y:S02]  /*f2e0*/  FMUL.FTZ R0, R0, R9.reuse ;  /* 0x0000000900007220 */ /* 0x080fe40000410000 */
[C---:B------:R-:W-:Y:S01]  /*f2f0*/  FFMA.FTZ R7, R4.reuse, R8, -R6 ;  /* 0x0000000804077223 */ /* 0x040fe20000010806 */
[----:B------:R-:W-:Y:S01]  /*f300*/  FFMA.FTZ R5, R4, R10, R5 ;  /* 0x0000000a04057223 */ /* 0x000fe20000010005 */
[C---:B------:R-:W-:Y:S01]  /*f310*/  FFMA.FTZ R3, R2.reuse, R9, -R3 ;  /* 0x0000000902037223 */ /* 0x040fe20000010803 */
[----:B------:R-:W-:Y:S01]  /*f320*/  FFMA.FTZ R0, R2, R11, R0 ;  /* 0x0000000b02007223 */ /* 0x000fe20000010000 */
[----:B------:R-:W-:Y:S02]  /*f330*/  F2FP.F16.F32.PACK_AB R4, R16, R17 ;  /* 0x000000111004723e */ /* 0x000fe400000000ff */
[----:B------:R-:W-:Y:S02]  /*f340*/  F2FP.F16.F32.PACK_AB R5, R5, R7 ;  /* 0x000000070505723e */ /* 0x000fe400000000ff */
[----:B------:R-:W-:-:S02]  /*f350*/  F2FP.F16.F32.PACK_AB R6, R14, R15 ;  /* 0x0000000f0e06723e */ /* 0x000fc400000000ff */
[----:B------:R-:W-:Y:S02]  /*f360*/  F2FP.F16.F32.PACK_AB R7, R0, R3 ;  /* 0x000000030007723e */ /* 0x000fe400000000ff */
[----:B------:R-:W-:Y:S02]  /*f370*/  LOP3.LUT R5, R5, R4, RZ, 0x3c, !PT ;  /* 0x0000000405057212 */ /* 0x000fe400078e3cff */
[----:B------:R-:W-:Y:S02]  /*f380*/  LOP3.LUT R7, R7, R6, RZ, 0x3c, !PT ;  /* 0x0000000607077212 */ /* 0x000fe400078e3cff */
[----:B------:R-:W-:Y:S02]  /*f390*/  LOP3.LUT R4, R5, R4, RZ, 0x3c, !PT ;  /* 0x0000000405047212 */ /* 0x000fe400078e3cff */
[----:B------:R-:W-:Y:S02]  /*f3a0*/  LOP3.LUT R6, R7, R6, RZ, 0x3c, !PT ;  /* 0x0000000607067212 */ /* 0x000fe400078e3cff */
[----:B------:R-:W-:-:S02]  /*f3b0*/  LOP3.LUT R5, R5, R4, RZ, 0x3c, !PT ;  /* 0x0000000405057212 */ /* 0x000fc400078e3cff */
[----:B------:R-:W-:Y:S02]  /*f3c0*/  LOP3.LUT R7, R7, R6, RZ, 0x3c, !PT ;  /* 0x0000000607077212 */ /* 0x000fe400078e3cff */
.L_x_1033:
[----:B------:R-:W-:Y:S05]  /*f3d0*/  BSYNC.RECONVERGENT B0 ;  /* 0x0000000000007941 */ /* 0x000fea0003800200 */
.L_x_1032:
[----:B-----5:R2:W-:Y:S01]  /*f3e0*/  STS.128 [R79], R4 ;  /* 0x000000044f007388 */ /* 0x0205e20000000c00 */
[----:B------:R-:W-:Y:S05]  /*f3f0*/  BRA `(.L_x_1030) ;  /* 0x0000000000047947 */ /* 0x000fea0003800000 */
.L_x_1031:
[----:B------:R1:W-:Y:S02]  /*f400*/  STS.128 [R79], RZ ;  /* 0x000000ff4f007388 */ /* 0x0003e40000000c00 */
.L_x_1030:
[----:B------:R-:W-:Y:S05]  /*f410*/  BSYNC.RECONVERGENT B1 ;  /* 0x0000000000017941 */ /* 0x000fea0003800200 */
.L_x_1029:
[----:B------:R-:W-:Y:S01]  /*f420*/  VIADD R47, R60, 0x10 ;  /* 0x000000103c2f7836 */ /* 0x000fe20000000000 */
[C---:B------:R-:W-:Y:S01]  /*f430*/  LEA R14, P0, R26.reuse, R100, 0x1 ;  /* 0x000000641a0e7211 */ /* 0x040fe200078008ff */
[----:B------:R-:W-:Y:S03]  /*f440*/  BSSY.RECONVERGENT B1, `(.L_x_1034) ;  /* 0x000003d000017945 */ /* 0x000fe60003800200 */
[----:B------:R-:W-:Y:S02]  /*f450*/  ISETP.GE.AND P1, PT, R47, R28, PT ;  /* 0x0000001c2f00720c */ /* 0x000fe40003f26270 */
[----:B------:R-:W-:-:S11]  /*f460*/  LEA.HI.X R15, R26, R101, R37, 0x1, P0 ;  /* 0x000000651a0f7211 */ /* 0x000fd600000f0c25 */
[----:B------:R-:W-:Y:S05]  /*f470*/  @P1 BRA `(.L_x_1035) ;  /* 0x0000000000e41947 */ /* 0x000fea0003800000 */
[----:B------:R-:W-:-:S13]  /*f480*/  ISETP.GE.AND P0, PT, R12, R25, PT ;  /* 0x000000190c00720c */ /* 0x000fda0003f06270 */
[----:B------:R3:W-:Y:S01]  /*f490*/  @P0 STS.128 [R79+0x800], RZ ;  /* 0x000800ff4f000388 */ /* 0x0007e20000000c00 */
[----:B------:R-:W-:Y:S05]  /*f4a0*/  @P0 BRA `(.L_x_1035) ;  /* 0x0000000000d80947 */ /* 0x000fea0003800000 */
[----:B--2---:R2:W5:Y:S01]  /*f4b0*/  LD.E.128 R4, desc[UR6][R14.64] ;  /* 0x000000060e047980 */ /* 0x004562000c101d00 */
[----:B------:R-:W-:Y:S01]  /*f4c0*/  ISETP.GE.AND P0, PT, R12, R34, PT ;  /* 0x000000220c00720c */ /* 0x000fe20003f06270 */
[----:B------:R-:W-:-:S12]  /*f4d0*/  BSSY.RECONVERGENT B0, `(.L_x_1036) ;  /* 0x0000032000007945 */ /* 0x000fd80003800200 */
[----:B------:R-:W-:Y:S05]  /*f4e0*/  @P0 BRA `(.L_x_1037) ;  /* 0x0000000000c00947 */ /* 0x000fea0003800000 */
[----:B------:R-:W4:Y:S04]  /*f4f0*/  LD.E.64 R10, desc[UR6][R20.64] ;  /* 0x00000006140a7980 */ /* 0x000f28000c101b00 */
        /* <DEDUP_REMOVED lines=9> */
[----:B----4-:R-:W-:Y:S02]  /*f590*/  HADD2.F32 R18, -RZ, R10.H1_H1 ;  /* 0x3000000aff127230 */ /* 0x010fe40000004100 */
        /* <DEDUP_REMOVED lines=37> */
.L_x_1037:
[----:B------:R-:W-:Y:S05]  /*f7f0*/  BSYNC.RECONVERGENT B0 ;  /* 0x0000000000007941 */ /* 0x000fea0003800200 */
.L_x_1036:
[----:B-----5:R4:W-:Y:S02]  /*f800*/  STS.128 [R79+0x800], R4 ;  /* 0x000800044f007388 */ /* 0x0209e40000000c00 */
.L_x_1035:
[----:B------:R-:W-:Y:S05]  /*f810*/  BSYNC.RECONVERGENT B1 ;  /* 0x0000000000017941 */ /* 0x000fea0003800200 */
.L_x_1034:
[----:B------:R-:W-:Y:S01]  /*f820*/  IADD3 R40, PT, PT, R60, 0x20, RZ ;  /* 0x000000203c287810 */ /* 0x000fe20007ffe0ff */
[----:B------:R-:W-:Y:S03]  /*f830*/  BSSY.RECONVERGENT B1, `(.L_x_1038) ;  /* 0x000003e000017945 */ /* 0x000fe60003800200 */
[----:B------:R-:W-:-:S13]  /*f840*/  ISETP.GE.AND P0, PT, R40, R28, PT ;  /* 0x0000001c2800720c */ /* 0x000fda0003f06270 */
[----:B------:R-:W-:Y:S05]  /*f850*/  @P0 BRA `(.L_x_1039) ;  /* 0x0000000000ec0947 */ /* 0x000fea0003800000 */
[----:B------:R-:W-:-:S13]  /*f860*/  ISETP.GE.AND P0, PT, R12, R25, PT ;  /* 0x000000190c00720c */ /* 0x000fda0003f06270 */
[----:B------:R1:W-:Y:S01]  /*f870*/  @P0 STS.128 [R79+0x1000], RZ ;  /* 0x001000ff4f000388 */ /* 0x0003e20000000c00 */
[----:B------:R-:W-:Y:S05]  /*f880*/  @P0 BRA `(.L_x_1039) ;  /* 0x0000000000e00947 */ /* 0x000fea0003800000 */
[----:B--2-4-:R-:W-:-:S04]  /*f890*/  LEA R4, P0, R98, R14, 0x5 ;  /* 0x0000000e62047211 */ /* 0x014fc800078028ff */
[----:B------:R-:W-:-:S06]  /*f8a0*/  LEA.HI.X R5, R98, R15, R99, 0x5, P0 ;  /* 0x0000000f62057211 */ /* 0x000fcc00000f2c63 */
[----:B------:R-:W5:Y:S01]  /*f8b0*/  LD.E.128 R4, desc[UR6][R4.64] ;  /* 0x0000000604047980 */ /* 0x000f62000c101d00 */
[----:B------:R-:W-:Y:S01]  /*f8c0*/  ISETP.GE.AND P0, PT, R12, R34, PT ;  /* 0x000000220c00720c */ /* 0x000fe20003f06270 */
[----:B------:R-:W-:-:S12]  /*f8d0*/  BSSY.RECONVERGENT B0, `(.L_x_1040) ;  /* 0x0000032000007945 */ /* 0x000fd80003800200 */
[----:B------:R-:W-:Y:S05]  /*f8e0*/  @P0 BRA `(.L_x_1041) ;  /* 0x0000000000c00947 */ /* 0x000fea0003800000 */
[----:B------:R-:W2:Y:S04]  /*f8f0*/  LD.E.64 R10, desc[UR6][R20.64] ;  /* 0x00000006140a7980 */ /* 0x000ea8000c101b00 */
[----:B------:R-:W4:Y:S01]  /*f900*/  LD.E.64 R8, desc[UR6][R22.64] ;  /* 0x0000000616087980 */ /* 0x000f22000c101b00 */
        /* <DEDUP_REMOVED lines=10> */
[----:B----4-:R-:W-:Y:S02]  /*f9b0*/  HADD2.F32 R19, -RZ, R8.H1_H1 ;  /* 0x30000008ff137230 */ /* 0x010fe40000004100 */
        /* <DEDUP_REMOVED lines=35> */
.L_x_1041:
[----:B------:R-:W-:Y:S05]  /*fbf0*/  BSYNC.RECONVERGENT B0 ;  /* 0x0000000000007941 */ /* 0x000fea0003800200 */
.L_x_1040:
[----:B-----5:R2:W-:Y:S02]  /*fc00*/  STS.128 [R79+0x1000], R4 ;  /* 0x001000044f007388 */ /* 0x0205e40000000c00 */
.L_x_1039:
[----:B------:R-:W-:Y:S05]  /*fc10*/  BSYNC.RECONVERGENT B1 ;  /* 0x0000000000017941 */ /* 0x000fea0003800200 */
.L_x_1038:
[----:B------:R-:W-:-:S04]  /*fc20*/  IADD3 R27, PT, PT, R60, 0x30, RZ ;  /* 0x000000303c1b7810 */ /* 0x000fc80007ffe0ff */
        /* <DEDUP_REMOVED lines=59> */
.L_x_1043:
[----:B------:R-:W-:Y:S05]  /*ffe0*/  BSYNC.RECONVERGENT B0 ;  /* 0x0000000000007941 */ /* 0x000fea0003800200 */
.L_x_1042:
[----:B-----5:R2:W-:Y:S01]  /*fff0*/  STS.128 [R79+0x1800], R4 ;  /* 0x001800044f007388 */ /* 0x0205e20000000c00 */
[----:B------:R-:W-:Y:S05]  /*10000*/  BRA `(.L_x_1027) ;  /* 0x0000001800747947 */ /* 0x000fea0003800000 */
.L_x_1028:
[----:B------:R-:W2:Y:S04]  /*10010*/  LDL R2, [R1] ;  /* 0x0000000001027983 */ /* 0x000ea80000100800 */
[----:B------:R1:W5:Y:S01]  /*10020*/  LD.E R43, desc[UR6][R168.64+0xc0] ;  /* 0x0000c006a82b7980 */ /* 0x000362000c101900 */
[----:B------:R-:W-:Y:S01]  /*10030*/  IMAD.MOV R36, RZ, RZ, -R0 ;  /* 0x000000ffff247224 */ /* 0x000fe200078e0a00 */
[----:B------:R-:W-:Y:S01]  /*10040*/  ISETP.GE.AND P1, PT, R12, R0, PT ;  /* 0x000000000c00720c */ /* 0x000fe20003f26270 */
[----:B------:R-:W-:Y:S03]  /*10050*/  BSSY.RECONVERGENT B1, `(.L_x_1044) ;  /* 0x0000068000017945 */ /* 0x000fe60003800200 */
[----:B------:R-:W-:-:S02]  /*10060*/  SEL R28, R0, R36, !P1 ;  /* 0x00000024001c7207 */ /* 0x000fc40004800000 */
[----:B------:R-:W-:Y:S02]  /*10070*/  SHF.R.S32.HI R48, RZ, 0x1f, R36 ;  /* 0x0000001fff307819 */ /* 0x000fe40000011424 */
[----:B------:R-:W-:Y:S01]  /*10080*/  SHF.R.S32.HI R29, RZ, 0x1f, R28 ;  /* 0x0000001fff1d7819 */ /* 0x000fe2000001141c */
[----:B--2---:R-:W-:-:S05]  /*10090*/  IMAD.IADD R44, R2, 0x1, -R151 ;  /* 0x00000001022c7824 */ /* 0x004fca00078e0a97 */
[----:B------:R-:W-:-:S13]  /*100a0*/  ISETP.GE.AND P0, PT, R60, R44, PT ;  /* 0x0000002c3c00720c */ /* 0x000fda0003f06270 */
[----:B-1----:R-:W-:Y:S05]  /*100b0*/  @P0 BRA `(.L_x_1045) ;  /* 0x0000000400840947 */ /* 0x002fea0003800000 */
[----:B-----5:R-:W-:-:S13]  /*100c0*/  ISETP.GE.AND P0, PT, R12, R43, PT ;  /* 0x0000002b0c00720c */ /* 0x020fda0003f06270 */
[----:B------:R-:W-:Y:S05]  /*100d0*/  @P0 BRA `(.L_x_1046) ;  /* 0x0000000400780947 */ /* 0x000fea0003800000 */
[----:B------:R-:W-:Y:S01]  /*100e0*/  IMAD.MOV.U32 R4, RZ, RZ, R100 ;  /* 0x000000ffff047224 */ /* 0x000fe200078e0064 */
[----:B------:R-:W-:-:S06]  /*100f0*/  MOV R5, R101 ;  /* 0x0000006500057202 */ /* 0x000fcc0000000f00 */
[----:B------:R-:W5:Y:S01]  /*10100*/  LD.E.128 R4, desc[UR6][R4.64] ;  /* 0x0000000604047980 */ /* 0x000f62000c101d00 */
[----:B------:R-:W-:Y:S01]  /*10110*/  ISETP.GE.AND P0, PT, R12, R34, PT ;  /* 0x000000220c00720c */ /* 0x000fe20003f06270 */
[----:B------:R-:W-:-:S12]  /*10120*/  BSSY.RECONVERGENT B0, `(.L_x_1047) ;  /* 0x0000057000007945 */ /* 0x000fd80003800200 */
[----:B------:R-:W-:Y:S05]  /*10130*/  @P0 BRA `(.L_x_1048) ;  /* 0x0000000400540947 */ /* 0x000fea0003800000 */
[----:B------:R-:W-:Y:S02]  /*10140*/  SEL R0, R36, RZ, P1 ;  /* 0x000000ff24007207 */ /* 0x000fe40000800000 */
[----:B------:R-:W-:Y:S02]  /*10150*/  SEL R2, R48, RZ, P1 ;  /* 0x000000ff30027207 */ /* 0x000fe40000800000 */
[----:B------:R-:W-:Y:S02]  /*10160*/  IADD3 R0, P0, PT, R0, R45, RZ ;  /* 0x0000002d00007210 */ /* 0x000fe40007f1e0ff */
[----:B------:R-:W-:Y:S02]  /*10170*/  LEA R8, P2, R28, R100, 0x1 ;  /* 0x000000641c087211 */ /* 0x000fe400078408ff */
[----:B------:R-:W-:Y:S02]  /*10180*/  IADD3.X R2, PT, PT, R2, R46, RZ, P0, !PT ;  /* 0x0000002e02027210 */ /* 0x000fe400007fe4ff */
[----:B------:R-:W-:-:S02]  /*10190*/  SHF.L.U32 R14, R0, 0x1, RZ ;  /* 0x00000001000e7819 */ /* 0x000fc400000006ff */
[----:B------:R-:W-:Y:S02]  /*101a0*/  SHF.L.U64.HI R0, R0, 0x1, R2 ;  /* 0x0000000100007819 */ /* 0x000fe40000010202 */
[----:B------:R-:W-:Y:S02]  /*101b0*/  IADD3 R2, P0, PT, R30, R14, RZ ;  /* 0x0000000e1e027210 */ /* 0x000fe40007f1e0ff */
[----:B------:R-:W-:Y:S02]  /*101c0*/  LEA.HI.X R9, R28, R101, R29, 0x1, P2 ;  /* 0x000000651c097211 */ /* 0x000fe400010f0c1d */
[----:B------:R-:W-:-:S04]  /*101d0*/  IADD3.X R3, PT, PT, R31, R0, RZ, P0, !PT ;  /* 0x000000001f037210 */ /* 0x000fc800007fe4ff */
[----:B------:R-:W2:Y:S04]  /*101e0*/  LD.E.128 R8, desc[UR6][R8.64] ;  /* 0x0000000608087980 */ /* 0x000ea8000c101d00 */
[----:B------:R1:W3:Y:S02]  /*101f0*/  LD.E.128 R16, desc[UR6][R2.64] ;  /* 0x0000000602107980 */ /* 0x0002e4000c101d00 */
[----:B-1----:R-:W-:-:S04]  /*10200*/  IADD3 R2, P0, PT, R32, R14, RZ ;  /* 0x0000000e20027210 */ /* 0x002fc80007f1e0ff */
[----:B------:R-:W-:-:S05]  /*10210*/  IADD3.X R3, PT, PT, R33, R0, RZ, P0, !PT ;  /* 0x0000000021037210 */ /* 0x000fca00007fe4ff */
[----:B------:R3:W4:Y:S01]  /*10220*/  LD.E.128 R20, desc[UR6][R2.64] ;  /* 0x0000000602147980 */ /* 0x000722000c101d00 */
[----:B-----5:R-:W-:Y:S02]  /*10230*/  MOV R24, R5 ;  /* 0x0000000500187202 */ /* 0x020fe40000000f00 */
[----:B------:R-:W-:Y:S02]  /*10240*/  MOV R14, R4 ;  /* 0x00000004000e7202 */ /* 0x000fe40000000f00 */
[----:B------:R-:W-:Y:S02]  /*10250*/  MOV R25, R7 ;  /* 0x0000000700197202 */ /* 0x000fe40000000f00 */
[----:B------:R-:W-:Y:S01]  /*10260*/  MOV R15, R6 ;  /* 0x00000006000f7202 */ /* 0x000fe20000000f00 */
[--C-:B--2---:R-:W-:Y:S02]  /*10270*/  HADD2.F32 R35, -RZ, R8.reuse.H0_H0 ;  /* 0x20000008ff237230 */ /* 0x104fe40000004100 */
[----:B------:R-:W-:-:S02]  /*10280*/  HADD2.F32 R27, -RZ, R8.H1_H1 ;  /* 0x30000008ff1b7230 */ /* 0x000fc40000004100 */
[--C-:B---3--:R-:W-:Y:S02]  /*10290*/  HADD2.F32 R3, -RZ, R18.reuse.H1_H1 ;  /* 0x30000012ff037230 */ /* 0x108fe40000004100 */
[----:B------:R-:W-:Y:S02]  /*102a0*/  HADD2.F32 R5, -RZ, R17.H1_H1 ;  /* 0x30000011ff057230 */ /* 0x000fe40000004100 */
[----:B------:R-:W-:Y:S02]  /*102b0*/  HADD2.F32 R4, -RZ, R18.H0_H0 ;  /* 0x20000012ff047230 */ /* 0x000fe40000004100 */
[----:B------:R-:W-:Y:S01]  /*102c0*/  @!P1 FADD.FTZ R3, -R3, -RZ ;  /* 0x800000ff03039221 */ /* 0x000fe20000010100 */
[--C-:B------:R-:W-:Y:S02]  /*102d0*/  HADD2.F32 R2, -RZ, R19.reuse.H0_H0 ;  /* 0x20000013ff027230 */ /* 0x100fe40000004100 */
[----:B------:R-:W-:Y:S01]  /*102e0*/  @!P1 FADD.FTZ R5, -R5, -RZ ;  /* 0x800000ff05059221 */ /* 0x000fe20000010100 */
[----:B------:R-:W-:-:S02]  /*102f0*/  HADD2.F32 R0, -RZ, R19.H1_H1 ;  /* 0x30000013ff007230 */ /* 0x000fc40000004100 */
[----:B------:R-:W-:Y:S01]  /*10300*/  @!P1 FADD.FTZ R4, -R4, -RZ ;  /* 0x800000ff04049221 */ /* 0x000fe20000010100 */
[----:B------:R-:W-:Y:S02]  /*10310*/  HADD2.F32 R39, -RZ, R10.H0_H0 ;  /* 0x2000000aff277230 */ /* 0x000fe40000004100 */
[----:B------:R-:W-:Y:S01]  /*10320*/  @!P1 FADD.FTZ R2, -R2, -RZ ;  /* 0x800000ff02029221 */ /* 0x000fe20000010100 */
[--C-:B------:R-:W-:Y:S02]  /*10330*/  HADD2.F32 R8, -RZ, R16.reuse.H0_H0 ;  /* 0x20000010ff087230 */ /* 0x100fe40000004100 */
[----:B------:R-:W-:Y:S01]  /*10340*/  @!P1 FADD.FTZ R0, -R0, -RZ ;  /* 0x800000ff00009221 */ /* 0x000fe20000010100 */
[----:B------:R-:W-:Y:S02]  /*10350*/  HADD2.F32 R7, -RZ, R16.H1_H1 ;  /* 0x30000010ff077230 */ /* 0x000fe40000004100 */
[----:B------:R-:W-:Y:S01]  /*10360*/  FMUL.FTZ R16, R39, R4 ;  /* 0x0000000427107220 */ /* 0x000fe20000410000 */
[----:B------:R-:W-:-:S02]  /*10370*/  HADD2.F32 R38, -RZ, R9.H0_H0 ;  /* 0x20000009ff267230 */ /* 0x000fc40000004100 */
[----:B------:R-:W-:Y:S01]  /*10380*/  @!P1 FADD.FTZ R8, -R8, -RZ ;  /* 0x800000ff08089221 */ /* 0x000fe20000010100 */
[----:B------:R-:W-:Y:S02]  /*10390*/  HADD2.F32 R10, -RZ, R10.H1_H1 ;  /* 0x3000000aff0a7230 */ /* 0x000fe40000004100 */
[----:B------:R-:W-:Y:S01]  /*103a0*/  @!P1 FADD.FTZ R7, -R7, -RZ ;  /* 0x800000ff07079221 */ /* 0x000fe20000010100 */
[----:B------:R-:W-:Y:S02]  /*103b0*/  HADD2.F32 R6, -RZ, R17.H0_H0 ;  /* 0x20000011ff067230 */ /* 0x000fe40000004100 */
[----:B------:R-:W-:Y:S01]  /*103c0*/  FMUL.FTZ R8, R35, R8 ;  /* 0x0000000823087220 */ /* 0x000fe20000410000 */
[----:B------:R-:W-:Y:S02]  /*103d0*/  HADD2.F32 R9, -RZ, R9.H1_H1 ;  /* 0x30000009ff097230 */ /* 0x000fe40000004100 */
[----:B------:R-:W-:Y:S01]  /*103e0*/  FMUL.FTZ R7, R27, R7 ;  /* 0x000000071b077220 */ /* 0x000fe20000410000 */
[----:B------:R-:W-:-:S02]  /*103f0*/  HADD2.F32 R41, -RZ, R11.H0_H0 ;  /* 0x2000000bff297230 */ /* 0x000fc40000004100 */
[----:B------:R-:W-:Y:S01]  /*10400*/  @!P1 FADD.FTZ R6, -R6, -RZ ;  /* 0x800000ff06069221 */ /* 0x000fe20000010100 */
[----:B------:R-:W-:Y:S02]  /*10410*/  HADD2.F32 R40, -RZ, R11.H1_H1 ;  /* 0x3000000bff287230 */ /* 0x000fe40000004100 */
[----:B------:R-:W-:Y:S01]  /*10420*/  FMUL.FTZ R11, R10, R3 ;  /* 0x000000030a0b7220 */ /* 0x000fe20000410000 */
[----:B------:R-:W-:Y:S01]  /*10430*/  FMUL.FTZ R17, R9, R5 ;  /* 0x0000000509117220 */ /* 0x000fe20000410000 */
[----:B------:R-:W-:Y:S01]  /*10440*/  FMUL.FTZ R10, R41, R2 ;  /* 0x00000002290a7220 */ /* 0x000fe20000410000 */
[--C-:B------:R-:W-:Y:S02]  /*10450*/  HADD2.F32 R3, -RZ, R14.reuse.H0_H0 ;  /* 0x2000000eff037230 */ /* 0x100fe40000004100 */
[----:B------:R-:W-:Y:S01]  /*10460*/  FMUL.FTZ R9, R40, R0 ;  /* 0x0000000028097220 */ /* 0x000fe20000410000 */
[----:B------:R-:W-:Y:S02]  /*10470*/  HADD2.F32 R2, -RZ, R14.H1_H1 ;  /* 0x3000000eff027230 */ /* 0x000fe40000004100 */
[----:B------:R-:W-:Y:S01]  /*10480*/  FMUL.FTZ R6, R38, R6 ;  /* 0x0000000626067220 */ /* 0x000fe20000410000 */
[----:B----4-:R-:W-:-:S02]  /*10490*/  HADD2.F32 R4, -RZ, R20.H0_H0 ;  /* 0x20000014ff047230 */ /* 0x010fc40000004100 */
[----:B------:R-:W-:Y:S02]  /*104a0*/  HADD2.F32 R5, -RZ, R20.H1_H1 ;  /* 0x30000014ff057230 */ /* 0x000fe40000004100 */
[----:B------:R-:W-:Y:S02]  /*104b0*/  HADD2.F32 R0, -RZ, R24.H0_H0 ;  /* 0x20000018ff007230 */ /* 0x000fe40000004100 */
[----:B------:R-:W-:Y:S01]  /*104c0*/  FFMA.FTZ R8, R3, R4, R8 ;  /* 0x0000000403087223 */ /* 0x000fe20000010008 */
[--C-:B------:R-:W-:Y:S02]  /*104d0*/  HADD2.F32 R14, -RZ, R21.reuse.H0_H0 ;  /* 0x20000015ff0e7230 */ /* 0x100fe40000004100 */
[----:B------:R-:W-:Y:S01]  /*104e0*/  FFMA.FTZ R5, R2, R5, R7 ;  /* 0x0000000502057223 */ /* 0x000fe20000010007 */
[----:B------:R-:W-:Y:S02]  /*104f0*/  HADD2.F32 R21, -RZ, R21.H1_H1 ;  /* 0x30000015ff157230 */ /* 0x000fe40000004100 */
[----:B------:R-:W-:-:S02]  /*10500*/  HADD2.F32 R18, -RZ, R22.H0_H0 ;  /* 0x20000016ff127230 */ /* 0x000fc40000004100 */
[----:B------:R-:W-:Y:S01]  /*10510*/  FFMA.FTZ R7, R0, R14, R6 ;  /* 0x0000000e00077223 */ /* 0x000fe20000010006 */
[--C-:B------:R-:W-:Y:S01]  /*10520*/  HADD2.F32 R19, -RZ, R23.reuse.H0_H0 ;  /* 0x20000017ff137230 */ /* 0x100fe20000004100 */
[----:B------:R-:W-:Y:S01]  /*10530*/  F2FP.F16.F32.PACK_AB R5, R5, R8 ;  /* 0x000000080505723e */ /* 0x000fe200000000ff */
[----:B------:R-:W-:Y:S02]  /*10540*/  HADD2.F32 R4, -RZ, R24.H1_H1 ;  /* 0x30000018ff047230 */ /* 0x000fe40000004100 */
[----:B------:R-:W-:Y:S02]  /*10550*/  HADD2.F32 R22, -RZ, R22.H1_H1 ;  /* 0x30000016ff167230 */ /* 0x000fe40000004100 */
[----:B------:R-:W-:Y:S02]  /*10560*/  HADD2.F32 R23, -RZ, R23.H1_H1 ;  /* 0x30000017ff177230 */ /* 0x000fe40000004100 */
[----:B------:R-:W-:Y:S01]  /*10570*/  FFMA.FTZ R4, R4, R21, R17 ;  /* 0x0000001504047223 */ /* 0x000fe20000010011 */
[----:B------:R-:W-:-:S02]  /*10580*/  HADD2.F32 R3, -RZ, R15.H0_H0 ;  /* 0x2000000fff037230 */ /* 0x000fc40000004100 */
[----:B------:R-:W-:Y:S02]  /*10590*/  HADD2.F32 R2, -RZ, R15.H1_H1 ;  /* 0x3000000fff027230 */ /* 0x000fe40000004100 */
[--C-:B------:R-:W-:Y:S02]  /*105a0*/  HADD2.F32 R0, -RZ, R25.reuse.H0_H0 ;  /* 0x20000019ff007230 */ /* 0x100fe40000004100 */
[----:B------:R-:W-:Y:S01]  /*105b0*/  FFMA.FTZ R3, R3, R18, R16 ;  /* 0x0000001203037223 */ /* 0x000fe20000010010 */
[----:B------:R-:W-:Y:S02]  /*105c0*/  HADD2.F32 R6, -RZ, R25.H1_H1 ;  /* 0x30000019ff067230 */ /* 0x000fe40000004100 */
[----:B------:R-:W-:Y:S01]  /*105d0*/  FFMA.FTZ R2, R2, R22, R11 ;  /* 0x0000001602027223 */ /* 0x000fe2000001000b */
[----:B------:R-:W-:Y:S01]  /*105e0*/  F2FP.F16.F32.PACK_AB R4, R4, R7 ;  /* 0x000000070404723e */ /* 0x000fe200000000ff */
[----:B------:R-:W-:Y:S01]  /*105f0*/  FFMA.FTZ R0, R0, R19, R10 ;  /* 0x0000001300007223 */ /* 0x000fe2000001000a */
[----:B------:R-:W-:-:S02]  /*10600*/  FFMA.FTZ R6, R6, R23, R9 ;  /* 0x0000001706067223 */ /* 0x000fc40000010009 */
[----:B------:R-:W-:Y:S02]  /*10610*/  F2FP.F16.F32.PACK_AB R7, R2, R3 ;  /* 0x000000030207723e */ /* 0x000fe400000000ff */
[----:B------:R-:W-:Y:S02]  /*10620*/  LOP3.LUT R5, R5, R4, RZ, 0x3c, !PT ;  /* 0x0000000405057212 */ /* 0x000fe400078e3cff */
[----:B------:R-:W-:Y:S02]  /*10630*/  F2FP.F16.F32.PACK_AB R6, R6, R0 ;  /* 0x000000000606723e */ /* 0x000fe400000000ff */
[----:B------:R-:W-:Y:S02]  /*10640*/  LOP3.LUT R4, R5, R4, RZ, 0x3c, !PT ;  /* 0x0000000405047212 */ /* 0x000fe400078e3cff */
[----:B------:R-:W-:Y:S02]  /*10650*/  LOP3.LUT R7, R7, R6, RZ, 0x3c, !PT ;  /* 0x0000000607077212 */ /* 0x000fe400078e3cff */
[----:B------:R-:W-:-:S02]  /*10660*/  LOP3.LUT R5, R5, R4, RZ, 0x3c, !PT ;  /* 0x0000000405057212 */ /* 0x000fc400078e3cff */
[----:B------:R-:W-:-:S04]  /*10670*/  LOP3.LUT R6, R7, R6, RZ, 0x3c, !PT ;  /* 0x0000000607067212 */ /* 0x000fc800078e3cff */
[----:B------:R-:W-:Y:S02]  /*10680*/  LOP3.LUT R7, R7, R6, RZ, 0x3c, !PT ;  /* 0x0000000607077212 */ /* 0x000fe400078e3cff */
.L_x_1048:
[----:B------:R-:W-:Y:S05]  /*10690*/  BSYNC.RECONVERGENT B0 ;  /* 0x0000000000007941 */ /* 0x000fea0003800200 */
.L_x_1047:
[----:B-----5:R1:W-:Y:S01]  /*106a0*/  STS.128 [R79], R4 ;  /* 0x000000044f007388 */ /* 0x0203e20000000c00 */
[----:B------:R-:W-:Y:S05]  /*106b0*/  BRA `(.L_x_1045) ;  /* 0x0000000000047947 */ /* 0x000fea0003800000 */
.L_x_1046:
[----:B------:R2:W-:Y:S02]  /*106c0*/  STS.128 [R79], RZ ;  /* 0x000000ff4f007388 */ /* 0x0005e40000000c00 */
.L_x_1045:
[----:B------:R-:W-:Y:S05]  /*106d0*/  BSYNC.RECONVERGENT B1 ;  /* 0x0000000000017941 */ /* 0x000fea0003800200 */
.L_x_1044:
[----:B------:R-:W-:Y:S01]  /*106e0*/  VIADD R47, R60, 0x10 ;  /* 0x000000103c2f7836 */ /* 0x000fe20000000000 */
[C---:B------:R-:W-:Y:S01]  /*106f0*/  LEA R20, P0, R26.reuse, R100, 0x1 ;  /* 0x000000641a147211 */ /* 0x040fe200078008ff */
[----:B------:R-:W-:Y:S03]  /*10700*/  BSSY.RECONVERGENT B1, `(.L_x_1049) ;  /* 0x0000062000017945 */ /* 0x000fe60003800200 */
[----:B------:R-:W-:Y:S02]  /*10710*/  ISETP.GE.AND P2, PT, R47, R44, PT ;  /* 0x0000002c2f00720c */ /* 0x000fe40003f46270 */
[----:B------:R-:W-:-:S11]  /*10720*/  LEA.HI.X R21, R26, R101, R37, 0x1, P0 ;  /* 0x000000651a157211 */ /* 0x000fd600000f0c25 */
[----:B------:R-:W-:Y:S05]  /*10730*/  @P2 BRA `(.L_x_1050) ;  /* 0x0000000400782947 */ /* 0x000fea0003800000 */
[----:B-----5:R-:W-:-:S13]  /*10740*/  ISETP.GE.AND P0, PT, R12, R43, PT ;  /* 0x0000002b0c00720c */ /* 0x020fda0003f06270 */
[----:B------:R3:W-:Y:S01]  /*10750*/  @P0 STS.128 [R79+0x800], RZ ;  /* 0x000800ff4f000388 */ /* 0x0007e20000000c00 */
[----:B------:R-:W-:Y:S05]  /*10760*/  @P0 BRA `(.L_x_1050) ;  /* 0x00000004006c0947 */ /* 0x000fea0003800000 */
[----:B-1----:R1:W5:Y:S01]  /*10770*/  LD.E.128 R4, desc[UR6][R20.64] ;  /* 0x0000000614047980 */ /* 0x002362000c101d00 */
        /* <DEDUP_REMOVED lines=13> */
[----:B------:R-:W4:Y:S04]  /*10850*/  LD.E.128 R8, desc[UR6][R8.64] ;  /* 0x0000000608087980 */ /* 0x000f28000c101d00 */
[----:B------:R2:W3:Y:S02]  /*10860*/  LD.E.128 R16, desc[UR6][R2.64] ;  /* 0x0000000602107980 */ /* 0x0004e4000c101d00 */
[----:B--2---:R-:W-:-:S04]  /*10870*/  IADD3 R2, P0, PT, R32, R14, RZ ;  /* 0x0000000e20027210 */ /* 0x004fc80007f1e0ff */
[----:B------:R-:W-:-:S05]  /*10880*/  IADD3.X R3, PT, PT, R33, R0, RZ, P0, !PT ;  /* 0x0000000021037210 */ /* 0x000fca00007fe4ff */
[----:B------:R3:W2:Y:S01]  /*10890*/  LD.E.128 R24, desc[UR6][R2.64] ;  /* 0x0000000602187980 */ /* 0x0006a2000c101d00 */
[----:B-----5:R-:W-:Y:S02]  /*108a0*/  MOV R22, R5 ;  /* 0x0000000500167202 */ /* 0x020fe40000000f00 */
[----:B------:R-:W-:Y:S02]  /*108b0*/  MOV R14, R4 ;  /* 0x00000004000e7202 */ /* 0x000fe40000000f00 */
[----:B------:R-:W-:Y:S02]  /*108c0*/  MOV R23, R7 ;  /* 0x0000000700177202 */ /* 0x000fe40000000f00 */
[----:B------:R-:W-:Y:S01]  /*108d0*/  MOV R15, R6 ;  /* 0x00000006000f7202 */ /* 0x000fe20000000f00 */
[--C-:B----4-:R-:W-:Y:S02]  /*108e0*/  HADD2.F32 R37, -RZ, R8.reuse.H0_H0 ;  /* 0x20000008ff257230 */ /* 0x110fe40000004100 */
        /* <DEDUP_REMOVED lines=33> */
[----:B--2---:R-:W-:-:S02]  /*10b00*/  HADD2.F32 R4, -RZ, R24.H0_H0 ;  /* 0x20000018ff047230 */ /* 0x004fc40000004100 */
        /* <DEDUP_REMOVED lines=31> */
.L_x_1052:
[----:B------:R-:W-:Y:S05]  /*10d00*/  BSYNC.RECONVERGENT B0 ;  /* 0x0000000000007941 */ /* 0x000fea0003800200 */
.L_x_1051:
[----:B-----5:R4:W-:Y:S02]  /*10d10*/  STS.128 [R79+0x800], R4 ;  /* 0x000800044f007388 */ /* 0x0209e40000000c00 */
.L_x_1050:
[----:B------:R-:W-:Y:S05]  /*10d20*/  BSYNC.RECONVERGENT B1 ;  /* 0x0000000000017941 */ /* 0x000fea0003800200 */
.L_x_1049:
[----:B------:R-:W-:Y:S01]  /*10d30*/  IADD3 R40, PT, PT, R60, 0x20, RZ ;  /* 0x000000203c287810 */ /* 0x000fe20007ffe0ff */
[----:B------:R-:W-:Y:S03]  /*10d40*/  BSSY.RECONVERGENT B1, `(.L_x_1053) ;  /* 0x0000063000017945 */ /* 0x000fe60003800200 */
[----:B------:R-:W-:-:S13]  /*10d50*/  ISETP.GE.AND P0, PT, R40, R44, PT ;  /* 0x0000002c2800720c */ /* 0x000fda0003f06270 */
[----:B------:R-:W-:Y:S05]  /*10d60*/  @P0 BRA `(.L_x_1054) ;  /* 0x0000000400800947 */ /* 0x000fea0003800000 */
[----:B-----5:R-:W-:-:S13]  /*10d70*/  ISETP.GE.AND P0, PT, R12, R43, PT ;  /* 0x0000002b0c00720c */ /* 0x020fda0003f06270 */
[----:B------:R1:W-:Y:S01]  /*10d80*/  @P0 STS.128 [R79+0x1000], RZ ;  /* 0x001000ff4f000388 */ /* 0x0003e20000000c00 */
[----:B------:R-:W-:Y:S05]  /*10d90*/  @P0 BRA `(.L_x_1054) ;  /* 0x0000000400740947 */ /* 0x000fea0003800000 */
[----:B------:R-:W-:-:S04]  /*10da0*/  LEA R2, P0, R98, R20, 0x5 ;  /* 0x0000001462027211 */ /* 0x000fc800078028ff */
[----:B------:R-:W-:-:S05]  /*10db0*/  LEA.HI.X R3, R98, R21, R99, 0x5, P0 ;  /* 0x0000001562037211 */ /* 0x000fca00000f2c63 */
[----:B-1--4-:R1:W5:Y:S01]  /*10dc0*/  LD.E.128 R4, desc[UR6][R2.64] ;  /* 0x0000000602047980 */ /* 0x012362000c101d00 */
[----:B------:R-:W-:Y:S01]  /*10dd0*/  ISETP.GE.AND P0, PT, R12, R34, PT ;  /* 0x000000220c00720c */ /* 0x000fe20003f06270 */
[----:B------:R-:W-:-:S12]  /*10de0*/  BSSY.RECONVERGENT B0, `(.L_x_1055) ;  /* 0x0000057000007945 */ /* 0x000fd80003800200 */
[----:B------:R-:W-:Y:S05]  /*10df0*/  @P0 BRA `(.L_x_1056) ;  /* 0x0000000400540947 */ /* 0x000fea0003800000 */
[----:B------:R-:W-:Y:S02]  /*10e00*/  SEL R0, R36, RZ, P1 ;  /* 0x000000ff24007207 */ /* 0x000fe40000800000 */
[----:B------:R-:W-:Y:S02]  /*10e10*/  LEA R8, P2, R28, R2, 0x1 ;  /* 0x000000021c087211 */ /* 0x000fe400078408ff */
[----:B-1----:R-:W-:Y:S02]  /*10e20*/  SEL R2, R48, RZ, P1 ;  /* 0x000000ff30027207 */ /* 0x002fe40000800000 */
[----:B------:R-:W-:Y:S02]  /*10e30*/  IADD3 R0, P0, PT, R0, R45, RZ ;  /* 0x0000002d00007210 */ /* 0x000fe40007f1e0ff */
[----:B------:R-:W-:Y:S02]  /*10e40*/  LEA.HI.X R9, R28, R3, R29, 0x1, P2 ;  /* 0x000000031c097211 */ /* 0x000fe400010f0c1d */
[----:B------:R-:W-:-:S02]  /*10e50*/  IADD3.X R2, PT, PT, R2, R46, RZ, P0, !PT ;  /* 0x0000002e02027210 */ /* 0x000fc400007fe4ff */
[C---:B------:R-:W-:Y:S02]  /*10e60*/  SHF.L.U32 R14, R0.reuse, 0x1, RZ ;  /* 0x00000001000e7819 */ /* 0x040fe400000006ff */
[----:B------:R-:W-:Y:S01]  /*10e70*/  SHF.L.U64.HI R0, R0, 0x1, R2 ;  /* 0x0000000100007819 */ /* 0x000fe20000010202 */
[----:B------:R-:W4:Y:S01]  /*10e80*/  LD.E.128 R8, desc[UR6][R8.64] ;  /* 0x0000000608087980 */ /* 0x000f22000c101d00 */
[----:B------:R-:W-:-:S04]  /*10e90*/  IADD3 R2, P0, PT, R30, R14, RZ ;  /* 0x0000000e1e027210 */ /* 0x000fc80007f1e0ff */
[----:B------:R-:W-:-:S05]  /*10ea0*/  IADD3.X R3, PT, PT, R31, R0, RZ, P0, !PT ;  /* 0x000000001f037210 */ /* 0x000fca00007fe4ff */
[----:B------:R1:W2:Y:S02]  /*10eb0*/  LD.E.128 R16, desc[UR6][R2.64] ;  /* 0x0000000602107980 */ /* 0x0002a4000c101d00 */
[----:B-1----:R-:W-:-:S04]  /*10ec0*/  IADD3 R2, P0, PT, R32, R14, RZ ;  /* 0x0000000e20027210 */ /* 0x002fc80007f1e0ff */
[----:B------:R-:W-:-:S05]  /*10ed0*/  IADD3.X R3, PT, PT, R33, R0, RZ, P0, !PT ;  /* 0x0000000021037210 */ /* 0x000fca00007fe4ff */
[----:B------:R2:W3:Y:S01]  /*10ee0*/  LD.E.128 R24, desc[UR6][R2.64] ;  /* 0x0000000602187980 */ /* 0x0004e2000c101d00 */
[----:B-----5:R-:W-:Y:S02]  /*10ef0*/  MOV R22, R5 ;  /* 0x0000000500167202 */ /* 0x020fe40000000f00 */
[----:B------:R-:W-:Y:S02]  /*10f00*/  MOV R14, R4 ;  /* 0x00000004000e7202 */ /* 0x000fe40000000f00 */
[----:B------:R-:W-:Y:S02]  /*10f10*/  MOV R23, R7 ;  /* 0x0000000700177202 */ /* 0x000fe40000000f00 */
[----:B------:R-:W-:Y:S01]  /*10f20*/  MOV R15, R6 ;  /* 0x00000006000f7202 */ /* 0x000fe20000000f00 */
[--C-:B----4-:R-:W-:Y:S02]  /*10f30*/  HADD2.F32 R37, -RZ, R8.reuse.H0_H0 ;  /* 0x20000008ff257230 */ /* 0x110fe40000004100 */
[----:B------:R-:W-:-:S02]  /*10f40*/  HADD2.F32 R35, -RZ, R8.H1_H1 ;  /* 0x30000008ff237230 */ /* 0x000fc40000004100 */
[----:B------:R-:W-:Y:S02]  /*10f50*/  HADD2.F32 R39, -RZ, R10.H0_H0 ;  /* 0x2000000aff277230 */ /* 0x000fe40000004100 */
[----:B------:R-:W-:Y:S02]  /*10f60*/  HADD2.F32 R38, -RZ, R9.H0_H0 ;  /* 0x20000009ff267230 */ /* 0x000fe40000004100 */
[--C-:B--2---:R-:W-:Y:S02]  /*10f70*/  HADD2.F32 R3, -RZ, R18.reuse.H1_H1 ;  /* 0x30000012ff037230 */ /* 0x104fe40000004100 */
[----:B------:R-:W-:Y:S02]  /*10f80*/  HADD2.F32 R5, -RZ, R17.H1_H1 ;  /* 0x30000011ff057230 */ /* 0x000fe40000004100 */
[----:B------:R-:W-:Y:S02]  /*10f90*/  HADD2.F32 R4, -RZ, R18.H0_H0 ;  /* 0x20000012ff047230 */ /* 0x000fe40000004100 */
[----:B------:R-:W-:-:S02]  /*10fa0*/  HADD2.F32 R2, -RZ, R19.H0_H0 ;  /* 0x20000013ff027230 */ /* 0x000fc40000004100 */
[----:B------:R-:W-:Y:S02]  /*10fb0*/  HADD2.F32 R0, -RZ, R19.H1_H1 ;  /* 0x30000013ff007230 */ /* 0x000fe40000004100 */
[--C-:B------:R-:W-:Y:S02]  /*10fc0*/  HADD2.F32 R8, -RZ, R16.reuse.H0_H0 ;  /* 0x20000010ff087230 */ /* 0x100fe40000004100 */
[----:B------:R-:W-:Y:S02]  /*10fd0*/  HADD2.F32 R7, -RZ, R16.H1_H1 ;  /* 0x30000010ff077230 */ /* 0x000fe40000004100 */
[----:B------:R-:W-:Y:S01]  /*10fe0*/  @!P1 FADD.FTZ R3, -R3, -RZ ;  /* 0x800000ff03039221 */ /* 0x000fe20000010100 */
[----:B------:R-:W-:Y:S02]  /*10ff0*/  HADD2.F32 R10, -RZ, R10.H1_H1 ;  /* 0x3000000aff0a7230 */ /* 0x000fe40000004100 */
[----:B------:R-:W-:Y:S02]  /*11000*/  HADD2.F32 R6, -RZ, R17.H0_H0 ;  /* 0x20000011ff067230 */ /* 0x000fe40000004100 */
[----:B------:R-:W-:Y:S01]  /*11010*/  @!P1 FADD.FTZ R5, -R5, -RZ ;  /* 0x800000ff05059221 */ /* 0x000fe20000010100 */
[----:B------:R-:W-:-:S02]  /*11020*/  HADD2.F32 R9, -RZ, R9.H1_H1 ;  /* 0x30000009ff097230 */ /* 0x000fc40000004100 */
[----:B------:R-:W-:Y:S01]  /*11030*/  @!P1 FADD.FTZ R4, -R4, -RZ ;  /* 0x800000ff04049221 */ /* 0x000fe20000010100 */
[--C-:B------:R-:W-:Y:S02]  /*11040*/  HADD2.F32 R42, -RZ, R11.reuse.H0_H0 ;  /* 0x2000000bff2a7230 */ /* 0x100fe40000004100 */
[----:B------:R-:W-:Y:S01]  /*11050*/  @!P1 FADD.FTZ R2, -R2, -RZ ;  /* 0x800000ff02029221 */ /* 0x000fe20000010100 */
[----:B------:R-:W-:Y:S02]  /*11060*/  HADD2.F32 R41, -RZ, R11.H1_H1 ;  /* 0x3000000bff297230 */ /* 0x000fe40000004100 */
[----:B------:R-:W-:Y:S01]  /*11070*/  @!P1 FADD.FTZ R0, -R0, -RZ ;  /* 0x800000ff00009221 */ /* 0x000fe20000010100 */
[----:B------:R-:W-:Y:S01]  /*11080*/  @!P1 FADD.FTZ R8, -R8, -RZ ;  /* 0x800000ff08089221 */ /* 0x000fe20000010100 */
[----:B------:R-:W-:Y:S01]  /*11090*/  @!P1 FADD.FTZ R7, -R7, -RZ ;  /* 0x800000ff07079221 */ /* 0x000fe20000010100 */
[----:B------:R-:W-:Y:S01]  /*110a0*/  @!P1 FADD.FTZ R6, -R6, -RZ ;  /* 0x800000ff06069221 */ /* 0x000fe20000010100 */
[----:B------:R-:W-:Y:S01]  /*110b0*/  FMUL.FTZ R11, R10, R3 ;  /* 0x000000030a0b7220 */ /* 0x000fe20000410000 */
[----:B------:R-:W-:Y:S01]  /*110c0*/  FMUL.FTZ R17, R9, R5 ;  /* 0x0000000509117220 */ /* 0x000fe20000410000 */
[----:B------:R-:W-:Y:S01]  /*110d0*/  FMUL.FTZ R16, R39, R4 ;  /* 0x0000000427107220 */ /* 0x000fe20000410000 */
[----:B------:R-:W-:Y:S01]  /*110e0*/  FMUL.FTZ R10, R42, R2 ;  /* 0x000000022a0a7220 */ /* 0x000fe20000410000 */
[----:B------:R-:W-:Y:S01]  /*110f0*/  FMUL.FTZ R9, R41, R0 ;  /* 0x0000000029097220 */ /* 0x000fe20000410000 */
[----:B------:R-:W-:-:S02]  /*11100*/  HADD2.F32 R3, -RZ, R14.H0_H0 ;  /* 0x2000000eff037230 */ /* 0x000fc40000004100 */
[----:B------:R-:W-:Y:S01]  /*11110*/  FMUL.FTZ R8, R37, R8 ;  /* 0x0000000825087220 */ /* 0x000fe20000410000 */
[----:B------:R-:W-:Y:S02]  /*11120*/  HADD2.F32 R2, -RZ, R14.H1_H1 ;  /* 0x3000000eff027230 */ /* 0x000fe40000004100 */
[----:B------:R-:W-:Y:S01]  /*11130*/  FMUL.FTZ R7, R35, R7 ;  /* 0x0000000723077220 */ /* 0x000fe20000410000 */
[--C-:B---3--:R-:W-:Y:S02]  /*11140*/  HADD2.F32 R4, -RZ, R24.reuse.H0_H0 ;  /* 0x20000018ff047230 */ /* 0x108fe40000004100 */
[----:B------:R-:W-:Y:S02]  /*11150*/  HADD2.F32 R5, -RZ, R24.H1_H1 ;  /* 0x30000018ff057230 */ /* 0x000fe40000004100 */
[----:B------:R-:W-:Y:S01]  /*11160*/  FMUL.FTZ R6, R38, R6 ;  /* 0x0000000626067220 */ /* 0x000fe20000410000 */
[----:B------:R-:W-:Y:S02]  /*11170*/  HADD2.F32 R0, -RZ, R22.H0_H0 ;  /* 0x20000016ff007230 */ /* 0x000fe40000004100 */
[----:B------:R-:W-:-:S02]  /*11180*/  HADD2.F32 R14, -RZ, R25.H0_H0 ;  /* 0x20000019ff0e7230 */ /* 0x000fc40000004100 */
[----:B------:R-:W-:Y:S01]  /*11190*/  FFMA.FTZ R8, R3, R4, R8 ;  /* 0x0000000403087223 */ /* 0x000fe20000010008 */
[----:B------:R-:W-:Y:S01]  /*111a0*/  FFMA.FTZ R5, R2, R5, R7 ;  /* 0x0000000502057223 */ /* 0x000fe20000010007 */
[----:B------:R-:W-:Y:S02]  /*111b0*/  HADD2.F32 R25, -RZ, R25.H1_H1 ;  /* 0x30000019ff197230 */ /* 0x000fe40000004100 */
[----:B------:R-:W-:Y:S02]  /*111c0*/  HADD2.F32 R18, -RZ, R26.H0_H0 ;  /* 0x2000001aff127230 */ /* 0x000fe40000004100 */
[----:B------:R-:W-:Y:S01]  /*111d0*/  FFMA.FTZ R7, R0, R14, R6 ;  /* 0x0000000e00077223 */ /* 0x000fe20000010006 */
[----:B------:R-:W-:Y:S02]  /*111e0*/  HADD2.F32 R19, -RZ, R27.H0_H0 ;  /* 0x2000001bff137230 */ /* 0x000fe40000004100 */
[----:B------:R-:W-:Y:S02]  /*111f0*/  HADD2.F32 R4, -RZ, R22.H1_H1 ;  /* 0x30000016ff047230 */ /* 0x000fe40000004100 */
[----:B------:R-:W-:-:S02]  /*11200*/  HADD2.F32 R26, -RZ, R26.H1_H1 ;  /* 0x3000001aff1a7230 */ /* 0x000fc40000004100 */
[----:B------:R-:W-:Y:S02]  /*11210*/  HADD2.F32 R27, -RZ, R27.H1_H1 ;  /* 0x3000001bff1b7230 */ /* 0x000fe40000004100 */
[--C-:B------:R-:W-:Y:S02]  /*11220*/  HADD2.F32 R3, -RZ, R15.reuse.H0_H0 ;  /* 0x2000000fff037230 */ /* 0x100fe40000004100 */
[----:B------:R-:W-:Y:S02]  /*11230*/  HADD2.F32 R2, -RZ, R15.H1_H1 ;  /* 0x3000000fff027230 */ /* 0x000fe40000004100 */
[--C-:B------:R-:W-:Y:S02]  /*11240*/  HADD2.F32 R0, -RZ, R23.reuse.H0_H0 ;  /* 0x20000017ff007230 */ /* 0x100fe40000004100 */
[----:B------:R-:W-:Y:S02]  /*11250*/  HADD2.F32 R6, -RZ, R23.H1_H1 ;  /* 0x30000017ff067230 */ /* 0x000fe40000004100 */
[----:B------:R-:W-:Y:S01]  /*11260*/  FFMA.FTZ R4, R4, R25, R17 ;  /* 0x0000001904047223 */ /* 0x000fe20000010011 */
[----:B------:R-:W-:Y:S01]  /*11270*/  FFMA.FTZ R3, R3, R18, R16 ;  /* 0x0000001203037223 */ /* 0x000fe20000010010 */
[----:B------:R-:W-:Y:S01]  /*11280*/  FFMA.FTZ R2, R2, R26, R11 ;  /* 0x0000001a02027223 */ /* 0x000fe2000001000b */
[----:B------:R-:W-:Y:S01]  /*11290*/  FFMA.FTZ R0, R0, R19, R10 ;  /* 0x0000001300007223 */ /* 0x000fe2000001000a */
[----:B------:R-:W-:Y:S01]  /*112a0*/  FFMA.FTZ R6, R6, R27, R9 ;  /* 0x0000001b06067223 */ /* 0x000fe20000010009 */
[----:B------:R-:W-:-:S02]  /*112b0*/  F2FP.F16.F32.PACK_AB R4, R4, R7 ;  /* 0x000000070404723e */ /* 0x000fc400000000ff */
[----:B------:R-:W-:Y:S02]  /*112c0*/  F2FP.F16.F32.PACK_AB R5, R5, R8 ;  /* 0x000000080505723e */ /* 0x000fe400000000ff */
[----:B------:R-:W-:Y:S02]  /*112d0*/  F2FP.F16.F32.PACK_AB R7, R2, R3 ;  /* 0x000000030207723e */ /* 0x000fe400000000ff */
[----:B------:R-:W-:Y:S02]  /*112e0*/  F2FP.F16.F32.PACK_AB R6, R6, R0 ;  /* 0x000000000606723e */ /* 0x000fe400000000ff */
[----:B------:R-:W-:Y:S02]  /*112f0*/  LOP3.LUT R5, R5, R4, RZ, 0x3c, !PT ;  /* 0x0000000405057212 */ /* 0x000fe400078e3cff */
[----:B------:R-:W-:Y:S02]  /*11300*/  LOP3.LUT R7, R7, R6, RZ, 0x3c, !PT ;  /* 0x0000000607077212 */ /* 0x000fe400078e3cff */
[----:B------:R-:W-:-:S02]  /*11310*/  LOP3.LUT R4, R5, R4, RZ, 0x3c, !PT ;  /* 0x0000000405047212 */ /* 0x000fc400078e3cff */
[----:B------:R-:W-:Y:S02]  /*11320*/  LOP3.LUT R6, R7, R6, RZ, 0x3c, !PT ;  /* 0x0000000607067212 */ /* 0x000fe400078e3cff */
[----:B------:R-:W-:Y:S02]  /*11330*/  LOP3.LUT R5, R5, R4, RZ, 0x3c, !PT ;  /* 0x0000000405057212 */ /* 0x000fe400078e3cff */
[----:B------:R-:W-:Y:S02]  /*11340*/  LOP3.LUT R7, R7, R6, RZ, 0x3c, !PT ;  /* 0x0000000607077212 */ /* 0x000fe400078e3cff */
.L_x_1056:
[----:B------:R-:W-:Y:S05]  /*11350*/  BSYNC.RECONVERGENT B0 ;  /* 0x0000000000007941 */ /* 0x000fea0003800200 */
.L_x_1055:
[----:B-----5:R4:W-:Y:S02]  /*11360*/  STS.128 [R79+0x1000], R4 ;  /* 0x001000044f007388 */ /* 0x0209e40000000c00 */
.L_x_1054:
[----:B------:R-:W-:Y:S05]  /*11370*/  BSYNC.RECONVERGENT B1 ;  /* 0x0000000000017941 */ /* 0x000fea0003800200 */
.L_x_1053:
[----:B------:R-:W-:-:S04]  /*11380*/  IADD3 R27, PT, PT, R60, 0x30, RZ ;  /* 0x000000303c1b7810 */ /* 0x000fc80007ffe0ff */
[----:B------:R-:W-:-:S13]  /*11390*/  ISETP.GE.AND P0, PT, R27, R44, PT ;  /* 0x0000002c1b00720c */ /* 0x000fda0003f06270 */
[----:B------:R-:W-:Y:S05]  /*113a0*/  @P0 BRA `(.L_x_1027) ;  /* 0x00000004008c0947 */ /* 0x000fea0003800000 */
[----:B-----5:R-:W-:-:S13]  /*113b0*/  ISETP.GE.AND P0, PT, R12, R43, PT ;  /* 0x0000002b0c00720c */ /* 0x020fda0003f06270 */
[----:B------:R1:W-:Y:S01]  /*113c0*/  @P0 STS.128 [R79+0x1800], RZ ;  /* 0x001800ff4f000388 */ /* 0x0003e20000000c00 */
[----:B------:R-:W-:Y:S05]  /*113d0*/  @P0 BRA `(.L_x_1027) ;  /* 0x0000000400800947 */ /* 0x000fea0003800000 */
[----:B-1--4-:R-:W-:-:S04]  /*113e0*/  LEA R4, P0, R98, R20, 0x6 ;  /* 0x0000001462047211 */ /* 0x012fc800078030ff */
[----:B------:R-:W-:-:S06]  /*113f0*/  LEA.HI.X R5, R98, R21, R99, 0x6, P0 ;  /* 0x0000001562057211 */ /* 0x000fcc00000f3463 */
[----:B------:R-:W5:Y:S01]  /*11400*/  LD.E.128 R4, desc[UR6][R4.64] ;  /* 0x0000000604047980 */ /* 0x000f62000c101d00 */
[----:B------:R-:W-:Y:S01]  /*11410*/  ISETP.GE.AND P0, PT, R12, R34, PT ;  /* 0x000000220c00720c */ /* 0x000fe20003f06270 */
[----:B------:R-:W-:-:S12]  /*11420*/  BSSY.RECONVERGENT B0, `(.L_x_1057) ;  /* 0x000005a000007945 */ /* 0x000fd80003800200 */
[----:B------:R-:W-:Y:S05]  /*11430*/  @P0 BRA `(.L_x_1058) ;  /* 0x0000000400600947 */ /* 0x000fea0003800000 */
[----:B------:R-:W-:Y:S01]  /*11440*/  SEL R0, R36, RZ, P1 ;  /* 0x000000ff24007207 */ /* 0x000fe20000800000 */
[----:B------:R-:W-:Y:S01]  /*11450*/  IMAD R8, R99, 0x30, RZ ;  /* 0x0000003063087824 */ /* 0x000fe200078e02ff */
[----:B------:R-:W-:Y:S01]  /*11460*/  SEL R9, R48, RZ, P1 ;  /* 0x000000ff30097207 */ /* 0x000fe20000800000 */
[----:B------:R-:W-:Y:S01]  /*11470*/  IMAD.WIDE.U32 R2, R98, 0x30, R28 ;  /* 0x0000003062027825 */ /* 0x000fe200078e001c */
[----:B------:R-:W-:-:S04]  /*11480*/  IADD3 R0, P0, PT, R0, R45, RZ ;  /* 0x0000002d00007210 */ /* 0x000fc80007f1e0ff */
[----:B------:R-:W-:Y:S02]  /*11490*/  IADD3 R10, PT, PT, R3, R8, RZ ;  /* 0x00000008030a7210 */ /* 0x000fe40007ffe0ff */
[----:B------:R-:W-:Y:S02]  /*114a0*/  LEA R8, P2, R2, R100, 0x1 ;  /* 0x0000006402087211 */ /* 0x000fe400078408ff */
[----:B------:R-:W-:Y:S02]  /*114b0*/  IADD3.X R3, PT, PT, R9, R46, RZ, P0, !PT ;  /* 0x0000002e09037210 */ /* 0x000fe400007fe4ff */
[----:B------:R-:W-:Y:S02]  /*114c0*/  SHF.L.U32 R14, R0, 0x1, RZ ;  /* 0x00000001000e7819 */ /* 0x000fe400000006ff */
[----:B------:R-:W-:Y:S02]  /*114d0*/  LEA.HI.X R9, R2, R101, R10, 0x1, P2 ;  /* 0x0000006502097211 */ /* 0x000fe400010f0c0a */
[----:B------:R-:W-:-:S02]  /*114e0*/  SHF.L.U64.HI R0, R0, 0x1, R3 ;  /* 0x0000000100007819 */ /* 0x000fc40000010203 */
[----:B------:R-:W-:Y:S02]  /*114f0*/  IADD3 R2, P0, PT, R30, R14, RZ ;  /* 0x0000000e1e027210 */ /* 0x000fe40007f1e0ff */
[----:B------:R-:W4:Y:S02]  /*11500*/  LD.E.128 R8, desc[UR6][R8.64] ;  /* 0x0000000608087980 */ /* 0x000f24000c101d00 */
        /* <DEDUP_REMOVED lines=16> */
[----:B------:R-:W-:Y:S01]  /*11610*/  @!P1 FADD.FTZ R3, -R3, -RZ ;  /* 0x800000ff03039221 */ /* 0x000fe20000010100 */
[----:B------:R-:W-:-:S02]  /*11620*/  HADD2.F32 R2, -RZ, R19.H0_H0 ;  /* 0x20000013ff027230 */ /* 0x000fc40000004100 */
[----:B------:R-:W-:Y:S01]  /*11630*/  @!P1 FADD.FTZ R5, -R5, -RZ ;  /* 0x800000ff05059221 */ /* 0x000fe20000010100 */
[----:B------:R-:W-:Y:S02]  /*11640*/  HADD2.F32 R0, -RZ, R19.H1_H1 ;  /* 0x30000013ff007230 */ /* 0x000fe40000004100 */
[----:B------:R-:W-:Y:S01]  /*11650*/  @!P1 FADD.FTZ R4, -R4, -RZ ;  /* 0x800000ff04049221 */ /* 0x000fe20000010100 */
[--C-:B------:R-:W-:Y:S02]  /*11660*/  HADD2.F32 R8, -RZ, R16.reuse.H0_H0 ;  /* 0x20000010ff087230 */ /* 0x100fe40000004100 */
[----:B------:R-:W-:Y:S01]  /*11670*/  @!P1 FADD.FTZ R2, -R2, -RZ ;  /* 0x800000ff02029221 */ /* 0x000fe20000010100 */
[----:B------:R-:W-:Y:S02]  /*11680*/  HADD2.F32 R7, -RZ, R16.H1_H1 ;  /* 0x30000010ff077230 */ /* 0x000fe40000004100 */
[----:B------:R-:W-:Y:S01]  /*11690*/  @!P1 FADD.FTZ R0, -R0, -RZ ;  /* 0x800000ff00009221 */ /* 0x000fe20000010100 */
[----:B------:R-:W-:-:S02]  /*116a0*/  HADD2.F32 R10, -RZ, R10.H1_H1 ;  /* 0x3000000aff0a7230 */ /* 0x000fc40000004100 */
[----:B------:R-:W-:Y:S01]  /*116b0*/  @!P1 FADD.FTZ R8, -R8, -RZ ;  /* 0x800000ff08089221 */ /* 0x000fe20000010100 */
[----:B------:R-:W-:Y:S02]  /*116c0*/  HADD2.F32 R6, -RZ, R17.H0_H0 ;  /* 0x20000011ff067230 */ /* 0x000fe40000004100 */
[----:B------:R-:W-:Y:S01]  /*116d0*/  @!P1 FADD.FTZ R7, -R7, -RZ ;  /* 0x800000ff07079221 */ /* 0x000fe20000010100 */
[----:B------:R-:W-:Y:S02]  /*116e0*/  HADD2.F32 R9, -RZ, R9.H1_H1 ;  /* 0x30000009ff097230 */ /* 0x000fe40000004100 */
[----:B------:R-:W-:Y:S01]  /*116f0*/  FMUL.FTZ R16, R30, R4 ;  /* 0x000000041e107220 */ /* 0x000fe20000410000 */
[--C-:B------:R-:W-:Y:S02]  /*11700*/  HADD2.F32 R32, -RZ, R11.reuse.H0_H0 ;  /* 0x2000000bff207230 */ /* 0x100fe40000004100 */
[----:B------:R-:W-:Y:S01]  /*11710*/  @!P1 FADD.FTZ R6, -R6, -RZ ;  /* 0x800000ff06069221 */ /* 0x000fe20000010100 */
[----:B------:R-:W-:-:S02]  /*11720*/  HADD2.F32 R31, -RZ, R11.H1_H1 ;  /* 0x3000000bff1f7230 */ /* 0x000fc40000004100 */
[----:B------:R-:W-:Y:S01]  /*11730*/  FMUL.FTZ R11, R10, R3 ;  /* 0x000000030a0b7220 */ /* 0x000fe20000410000 */
[----:B------:R-:W-:Y:S01]  /*11740*/  FMUL.FTZ R17, R9, R5 ;  /* 0x0000000509117220 */ /* 0x000fe20000410000 */
[----:B------:R-:W-:Y:S01]  /*11750*/  FMUL.FTZ R10, R32, R2 ;  /* 0x00000002200a7220 */ /* 0x000fe20000410000 */
[--C-:B------:R-:W-:Y:S02]  /*11760*/  HADD2.F32 R3, -RZ, R14.reuse.H0_H0 ;  /* 0x2000000eff037230 */ /* 0x100fe40000004100 */
[----:B------:R-:W-:Y:S01]  /*11770*/  FMUL.FTZ R9, R31, R0 ;  /* 0x000000001f097220 */ /* 0x000fe20000410000 */
[----:B------:R-:W-:Y:S02]  /*11780*/  HADD2.F32 R2, -RZ, R14.H1_H1 ;  /* 0x3000000eff027230 */ /* 0x000fe40000004100 */
[----:B------:R-:W-:Y:S01]  /*11790*/  FMUL.FTZ R8, R28, R8 ;  /* 0x000000081c087220 */ /* 0x000fe20000410000 */
[----:B------:R-:W-:Y:S01]  /*117a0*/  FMUL.FTZ R7, R26, R7 ;  /* 0x000000071a077220 */ /* 0x000fe20000410000 */
[----:B------:R-:W-:-:S02]  /*117b0*/  HADD2.F32 R0, -RZ, R24.H0_H0 ;  /* 0x20000018ff007230 */ /* 0x000fc40000004100 */
[----:B------:R-:W-:Y:S01]  /*117c0*/  FMUL.FTZ R6, R29, R6 ;  /* 0x000000061d067220 */ /* 0x000fe20000410000 */
[--C-:B---3--:R-:W-:Y:S02]  /*117d0*/  HADD2.F32 R4, -RZ, R20.reuse.H0_H0 ;  /* 0x20000014ff047230 */ /* 0x108fe40000004100 */
[----:B------:R-:W-:Y:S02]  /*117e0*/  HADD2.F32 R5, -RZ, R20.H1_H1 ;  /* 0x30000014ff057230 */ /* 0x000fe40000004100 */
[--C-:B------:R-:W-:Y:S02]  /*117f0*/  HADD2.F32 R14, -RZ, R21.reuse.H0_H0 ;  /* 0x20000015ff0e7230 */ /* 0x100fe40000004100 */
[----:B------:R-:W-:Y:S01]  /*11800*/  FFMA.FTZ R8, R3, R4, R8 ;  /* 0x0000000403087223 */ /* 0x000fe20000010008 */
[----:B------:R-:W-:Y:S02]  /*11810*/  HADD2.F32 R21, -RZ, R21.H1_H1 ;  /* 0x30000015ff157230 */ /* 0x000fe40000004100 */
[----:B------:R-:W-:Y:S01]  /*11820*/  FFMA.FTZ R5, R2, R5, R7 ;  /* 0x0000000502057223 */ /* 0x000fe20000010007 */
[----:B------:R-:W-:-:S02]  /*11830*/  HADD2.F32 R18, -RZ, R22.H0_H0 ;  /* 0x20000016ff127230 */ /* 0x000fc40000004100 */
[----:B------:R-:W-:Y:S01]  /*11840*/  FFMA.FTZ R7, R0, R14, R6 ;  /* 0x0000000e00077223 */ /* 0x000fe20000010006 */
[--C-:B------:R-:W-:Y:S02]  /*11850*/  HADD2.F32 R19, -RZ, R23.reuse.H0_H0 ;  /* 0x20000017ff137230 */ /* 0x100fe40000004100 */
[----:B------:R-:W-:Y:S01]  /*11860*/  HADD2.F32 R4, -RZ, R24.H1_H1 ;  /* 0x30000018ff047230 */ /* 0x000fe20000004100 */
[----:B------:R-:W-:Y:S01]  /*11870*/  F2FP.F16.F32.PACK_AB R5, R5, R8 ;  /* 0x000000080505723e */ /* 0x000fe200000000ff */
        /* <DEDUP_REMOVED lines=20> */
.L_x_1058:
[----:B------:R-:W-:Y:S05]  /*119c0*/  BSYNC.RECONVERGENT B0 ;  /* 0x0000000000007941 */ /* 0x000fea0003800200 */
.L_x_1057:
[----:B-----5:R1:W-:Y:S02]  /*119d0*/  STS.128 [R79+0x1800], R4 ;  /* 0x001800044f007388 */ /* 0x0203e40000000c00 */
.L_x_1027:
[----:B------:R-:W-:Y:S05]  /*119e0*/  BSYNC.RECONVERGENT B2 ;  /* 0x0000000000027941 */ /* 0x000fea0003800200 */
.L_x_1018:
[----:B------:R-:W-:Y:S01]  /*119f0*/  IADD3 R0, PT, PT, -R104, R92, RZ ;  /* 0x0000005c68007210 */ /* 0x000fe20007ffe1ff */
[----:B------:R-:W-:Y:S03]  /*11a00*/  BSSY.RECONVERGENT B0, `(.L_x_1059) ;  /* 0x000000d000007945 */ /* 0x000fe60003800200 */
[----:B------:R-:W-:-:S13]  /*11a10*/  ISETP.GE.AND P2, PT, R60, R0, PT ;  /* 0x000000003c00720c */ /* 0x000fda0003f46270 */
[----:B------:R-:W-:Y:S05]  /*11a20*/  @P2 BRA `(.L_x_1060) ;  /* 0x0000000000282947 */ /* 0x000fea0003800000 */
[----:B-----5:R-:W-:-:S13]  /*11a30*/  ISETP.GE.AND P0, PT, R12, R248, PT ;  /* 0x000000f80c00720c */ /* 0x020fda0003f06270 */
[----:B------:R-:W-:Y:S05]  /*11a40*/  @P0 BRA `(.L_x_1061) ;  /* 0x00000000001c0947 */ /* 0x000fea0003800000 */
[----:B-1--4-:R-:W-:Y:S02]  /*11a50*/  MOV R2, R245 ;  /* 0x000000f500027202 */ /* 0x012fe40000000f00 */
[----:B------:R-:W-:-:S05]  /*11a60*/  MOV R3, R244 ;  /* 0x000000f400037202 */ /* 0x000fca0000000f00 */
[----:B------:R-:W-:Y:S01]  /*11a70*/  @!PT LDS RZ, [RZ] ;  /* 0x00000000fffff984 */ /* 0x000fe20000000800 */
[----:B------:R-:W-:Y:S01]  /*11a80*/  @!PT LDS RZ, [RZ] ;  /* 0x00000000fffff984 */ /* 0x000fe20000000800 */
[----:B------:R-:W-:Y:S01]  /*11a90*/  @!PT LDS RZ, [RZ] ;  /* 0x00000000fffff984 */ /* 0x000fe20000000800 */
[----:B------:R1:W-:Y:S01]  /*11aa0*/  LDGSTS.E.BYPASS.LTC128B.128 [R79+0x2000], desc[UR6][R2.64] ;  /* 0x02000000024f7fae */ /* 0x0003e2000b981a06 */
[----:B------:R-:W-:Y:S05]  /*11ab0*/  BRA `(.L_x_1060) ;  /* 0x0000000000047947 */ /* 0x000fea0003800000 */
.L_x_1061:
[----:B------:R1:W-:Y:S02]  /*11ac0*/  STS.128 [R79+0x2000], RZ ;  /* 0x002000ff4f007388 */ /* 0x0003e40000000c00 */
.L_x_1060:
[----:B------:R-:W-:Y:S05]  /*11ad0*/  BSYNC.RECONVERGENT B0 ;  /* 0x0000000000007941 */ /* 0x000fea0003800200 */
.L_x_1059:
[----:B------:R-:W-:Y:S01]  /*11ae0*/  ISETP.GE.AND P1, PT, R47, R0, PT ;  /* 0x000000002f00720c */ /* 0x000fe20003f26270 */
[----:B------:R-:W-:Y:S01]  /*11af0*/  BSSY.RECONVERGENT B0, `(.L_x_1062) ;  /* 0x000000c000007945 */ /* 0x000fe20003800200 */
[----:B-1--4-:R-:W-:-:S04]  /*11b00*/  LEA R2, P0, R80, R245, 0x1 ;  /* 0x000000f550027211 */ /* 0x012fc800078008ff */
[----:B------:R-:W-:-:S07]  /*11b10*/  LEA.HI.X R3, R80, R244, R93, 0x1, P0 ;  /* 0x000000f450037211 */ /* 0x000fce00000f0c5d */
[----:B------:R-:W-:Y:S05]  /*11b20*/  @P1 BRA `(.L_x_1063) ;  /* 0x0000000000201947 */ /* 0x000fea0003800000 */
[----:B-----5:R-:W-:-:S13]  /*11b30*/  ISETP.GE.AND P0, PT, R12, R248, PT ;  /* 0x000000f80c00720c */ /* 0x020fda0003f06270 */
[----:B------:R-:W-:Y:S05]  /*11b40*/  @P0 BRA `(.L_x_1064) ;  /* 0x0000000000140947 */ /* 0x000fea0003800000 */
[----:B------:R-:W-:Y:S01]  /*11b50*/  @!PT LDS RZ, [RZ] ;  /* 0x00000000fffff984 */ /* 0x000fe20000000800 */
[----:B------:R-:W-:Y:S01]  /*11b60*/  @!PT LDS RZ, [RZ] ;  /* 0x00000000fffff984 */ /* 0x000fe20000000800 */
[----:B------:R-:W-:Y:S01]  /*11b70*/  @!PT LDS RZ, [RZ] ;  /* 0x00000000fffff984 */ /* 0x000fe20000000800 */
[----:B------:R1:W-:Y:S01]  /*11b80*/  LDGSTS.E.BYPASS.LTC128B.128 [R79+0x2800], desc[UR6][R2.64] ;  /* 0x02800000024f7fae */ /* 0x0003e2000b981a06 */
[----:B------:R-:W-:Y:S05]  /*11b90*/  BRA `(.L_x_1063) ;  /* 0x0000000000047947 */ /* 0x000fea0003800000 */
.L_x_1064:
[----:B------:R4:W-:Y:S02]  /*11ba0*/  STS.128 [R79+0x2800], RZ ;  /* 0x002800ff4f007388 */ /* 0x0009e40000000c00 */
.L_x_1063:
[----:B------:R-:W-:Y:S05]  /*11bb0*/  BSYNC.RECONVERGENT B0 ;  /* 0x0000000000007941 */ /* 0x000fea0003800200 */
.L_x_1062:
[----:B------:R-:W-:Y:S01]  /*11bc0*/  ISETP.GE.AND P0, PT, R40, R0, PT ;  /* 0x000000002800720c */ /* 0x000fe20003f06270 */
[----:B------:R-:W-:-:S12]  /*11bd0*/  BSSY.RECONVERGENT B0, `(.L_x_1065) ;  /* 0x000000c000007945 */ /* 0x000fd80003800200 */
[----:B------:R-:W-:Y:S05]  /*11be0*/  @P0 BRA `(.L_x_1066) ;  /* 0x0000000000280947 */ /* 0x000fea0003800000 */
[----:B-----5:R-:W-:-:S13]  /*11bf0*/  ISETP.GE.AND P0, PT, R12, R248, PT ;  /* 0x000000f80c00720c */ /* 0x020fda0003f06270 */
[----:B------:R-:W-:Y:S05]  /*11c00*/  @P0 BRA `(.L_x_1067) ;  /* 0x00000000001c0947 */ /* 0x000fea0003800000 */
[----:B--2---:R-:W-:-:S04]  /*11c10*/  LEA R4, P0, R234, R2, 0x5 ;  /* 0x00000002ea047211 */ /* 0x004fc800078028ff */
[----:B------:R-:W-:-:S05]  /*11c20*/  LEA.HI.X R5, R234, R3, R235, 0x5, P0 ;  /* 0x00000003ea057211 */ /* 0x000fca00000f2ceb */
[----:B------:R-:W-:Y:S01]  /*11c30*/  @!PT LDS RZ, [RZ] ;  /* 0x00000000fffff984 */ /* 0x000fe20000000800 */
[----:B------:R-:W-:Y:S01]  /*11c40*/  @!PT LDS RZ, [RZ] ;  /* 0x00000000fffff984 */ /* 0x000fe20000000800 */
[----:B------:R-:W-:Y:S01]  /*11c50*/  @!PT LDS RZ, [RZ] ;  /* 0x00000000fffff984 */ /* 0x000fe20000000800 */
[----:B------:R2:W-:Y:S01]  /*11c60*/  LDGSTS.E.BYPASS.LTC128B.128 [R79+0x3000], desc[UR6][R4.64] ;  /* 0x03000000044f7fae */ /* 0x0005e2000b981a06 */
[----:B------:R-:W-:Y:S05]  /*11c70*/  BRA `(.L_x_1066) ;  /* 0x0000000000047947 */ /* 0x000fea0003800000 */
.L_x_1067:
[----:B------:R1:W-:Y:S02]  /*11c80*/  STS.128 [R79+0x3000], RZ ;  /* 0x003000ff4f007388 */ /* 0x0003e40000000c00 */
.L_x_1066:
[----:B------:R-:W-:Y:S05]  /*11c90*/  BSYNC.RECONVERGENT B0 ;  /* 0x0000000000007941 */ /* 0x000fea0003800200 */
.L_x_1065:
        /* <DEDUP_REMOVED lines=12> */
.L_x_1070:
[----:B------:R1:W-:Y:S02]  /*11d60*/  STS.128 [R79+0x3800], RZ ;  /* 0x003800ff4f007388 */ /* 0x0003e40000000c00 */
.L_x_1069:
[----:B------:R-:W-:Y:S05]  /*11d70*/  BSYNC.RECONVERGENT B0 ;  /* 0x0000000000007941 */ /* 0x000fea0003800200 */
.L_x_1068:
[----:B------:R-:W-:Y:S01]  /*11d80*/  IADD3 R19, PT, PT, R60, 0x40, RZ ;  /* 0x000000403c137810 */ /* 0x000fe20007ffe0ff */
[----:B------:R-:W-:Y:S03]  /*11d90*/  BSSY.RECONVERGENT B0, `(.L_x_1071) ;  /* 0x0000010000007945 */ /* 0x000fe60003800200 */
[----:B------:R-:W-:-:S13]  /*11da0*/  ISETP.GE.AND P0, PT, R19, R0, PT ;  /* 0x000000001300720c */ /* 0x000fda0003f06270 */
[----:B------:R-:W-:Y:S05]  /*11db0*/  @P0 BRA `(.L_x_1072) ;  /* 0x0000000000340947 */ /* 0x000fea0003800000 */
[----:B-----5:R-:W-:-:S13]  /*11dc0*/  ISETP.GE.AND P0, PT, R12, R248, PT ;  /* 0x000000f80c00720c */ /* 0x020fda0003f06270 */
[----:B------:R-:W-:Y:S05]  /*11dd0*/  @P0 BRA `(.L_x_1073) ;  /* 0x0000000000280947 */ /* 0x000fea0003800000 */
[----:B--2---:R-:W-:Y:S01]  /*11de0*/  MOV R4, R2 ;  /* 0x0000000200047202 */ /* 0x004fe20000000f00 */
[----:B------:R-:W-:Y:S01]  /*11df0*/  IMAD R6, R235, 0x60, RZ ;  /* 0x00000060eb067824 */ /* 0x000fe200078e02ff */
[----:B------:R-:W-:-:S03]  /*11e00*/  MOV R5, R3 ;  /* 0x0000000300057202 */ /* 0x000fc60000000f00 */
[----:B------:R-:W-:-:S05]  /*11e10*/  IMAD.WIDE.U32 R4, R234, 0x60, R4 ;  /* 0x00000060ea047825 */ /* 0x000fca00078e0004 */
[----:B------:R-:W-:-:S05]  /*11e20*/  IADD3 R5, PT, PT, R6, R5, RZ ;  /* 0x0000000506057210 */ /* 0x000fca0007ffe0ff */
[----:B------:R-:W-:Y:S01]  /*11e30*/  @!PT LDS RZ, [RZ] ;  /* 0x00000000fffff984 */ /* 0x000fe20000000800 */
[----:B------:R-:W-:Y:S01]  /*11e40*/  @!PT LDS RZ, [RZ] ;  /* 0x00000000fffff984 */ /* 0x000fe20000000800 */
[----:B------:R-:W-:Y:S01]  /*11e50*/  @!PT LDS RZ, [RZ] ;  /* 0x00000000fffff984 */ /* 0x000fe20000000800 */
[----:B------:R2:W-:Y:S01]  /*11e60*/  LDGSTS.E.BYPASS.LTC128B.128 [R79+0x4000], desc[UR6][R4.64] ;  /* 0x04000000044f7fae */ /* 0x0005e2000b981a06 */
[----:B------:R-:W-:Y:S05]  /*11e70*/  BRA `(.L_x_1072) ;  /* 0x0000000000047947 */ /* 0x000fea0003800000 */
.L_x_1073:
[----:B------:R1:W-:Y:S02]  /*11e80*/  STS.128 [R79+0x4000], RZ ;  /* 0x004000ff4f007388 */ /* 0x0003e40000000c00 */
.L_x_1072:
[----:B------:R-:W-:Y:S05]  /*11e90*/  BSYNC.RECONVERGENT B0 ;  /* 0x0000000000007941 */ /* 0x000fea0003800200 */
.L_x_1071:
[----:B------:R-:W-:Y:S01]  /*11ea0*/  IADD3 R18, PT, PT, R60, 0x50, RZ ;  /* 0x000000503c127810 */ /* 0x000fe20007ffe0ff */
[----:B------:R-:W-:Y:S03]  /*11eb0*/  BSSY.RECONVERGENT B0, `(.L_x_1074) ;  /* 0x000000d000007945 */ /* 0x000fe60003800200 */
[----:B------:R-:W-:-:S13]  /*11ec0*/  ISETP.GE.AND P0, PT, R18, R0, PT ;  /* 0x000000001200720c */ /* 0x000fda0003f06270 */
        /* <DEDUP_REMOVED lines=10> */
.L_x_1076:
[----:B------:R1:W-:Y:S02]  /*11f70*/  STS.128 [R79+0x4800], RZ ;  /* 0x004800ff4f007388 */ /* 0x0003e40000000c00 */
.L_x_1075:
[----:B------:R-:W-:Y:S05]  /*11f80*/  BSYNC.RECONVERGENT B0 ;  /* 0x0000000000007941 */ /* 0x000fea0003800200 */
.L_x_1074:
        /* <DEDUP_REMOVED lines=16> */
.L_x_1079:
[----:B------:R1:W-:Y:S02]  /*12090*/  STS.128 [R79+0x5000], RZ ;  /* 0x005000ff4f007388 */ /* 0x0003e40000000c00 */
.L_x_1078:
[----:B------:R-:W-:Y:S05]  /*120a0*/  BSYNC.RECONVERGENT B0 ;  /* 0x0000000000007941 */ /* 0x000fea0003800200 */
.L_x_1077:
        /* <DEDUP_REMOVED lines=16> */
.L_x_1082:
[----:B------:R1:W-:Y:S02]  /*121b0*/  STS.128 [R79+0x5800], RZ ;  /* 0x005800ff4f007388 */ /* 0x0003e40000000c00 */
.L_x_1081:
[----:B------:R-:W-:Y:S05]  /*121c0*/  BSYNC.RECONVERGENT B0 ;  /* 0x0000000000007941 */ /* 0x000fea0003800200 */
.L_x_1080:
[----:B--2---:R-:W-:Y:S01]  /*121d0*/  LOP3.LUT R15, R60, 0x80, RZ, 0xfc, !PT ;  /* 0x000000803c0f7812 */ /* 0x004fe200078efcff */
[----:B------:R-:W-:Y:S03]  /*121e0*/  BSSY.RECONVERGENT B0, `(.L_x_1083) ;  /* 0x0000010000007945 */ /* 0x000fe60003800200 */
[----:B------:R-:W-:-:S13]  /*121f0*/  ISETP.GE.AND P0, PT, R15, R0, PT ;  /* 0x000000000f00720c */ /* 0x000fda0003f06270 */
[----:B------:R-:W-:Y:S05]  /*12200*/  @P0 BRA `(.L_x_1084) ;  /* 0x0000000000340947 */ /* 0x000fea0003800000 */
[----:B-----5:R-:W-:-:S13]  /*12210*/  ISETP.GE.AND P0, PT, R12, R248, PT ;  /* 0x000000f80c00720c */ /* 0x020fda0003f06270 */
[----:B------:R-:W-:Y:S05]  /*12220*/  @P0 BRA `(.L_x_1085) ;  /* 0x0000000000280947 */ /* 0x000fea0003800000 */
[----:B------:R-:W-:Y:S01]  /*12230*/  MOV R4, R2 ;  /* 0x0000000200047202 */ /* 0x000fe20000000f00 */
        /* <DEDUP_REMOVED lines=9> */
.L_x_1085:
[----:B------:R2:W-:Y:S02]  /*122d0*/  STS.128 [R79+0x6000], RZ ;  /* 0x006000ff4f007388 */ /* 0x0005e40000000c00 */
.L_x_1084:
[----:B------:R-:W-:Y:S05]  /*122e0*/  BSYNC.RECONVERGENT B0 ;  /* 0x0000000000007941 */ /* 0x000fea0003800200 */
.L_x_1083:
        /* <DEDUP_REMOVED lines=13> */
.L_x_1088:
[----:B------:R1:W-:Y:S02]  /*123c0*/  STS.128 [R79+0x6800], RZ ;  /* 0x006800ff4f007388 */ /* 0x0003e40000000c00 */
.L_x_1087:
[----:B------:R-:W-:Y:S05]  /*123d0*/  BSYNC.RECONVERGENT B0 ;  /* 0x0000000000007941 */ /* 0x000fea0003800200 */
.L_x_1086:
        /* <DEDUP_REMOVED lines=16> */
.L_x_1091:
[----:B------:R1:W-:Y:S02]  /*124e0*/  STS.128 [R79+0x7000], RZ ;  /* 0x007000ff4f007388 */ /* 0x0003e40000000c00 */
.L_x_1090:
[----:B------:R-:W-:Y:S05]  /*124f0*/  BSYNC.RECONVERGENT B0 ;  /* 0x0000000000007941 */ /* 0x000fea0003800200 */
.L_x_1089:
        /* <DEDUP_REMOVED lines=16> */
.L_x_1094:
[----:B------:R1:W-:Y:S02]  /*12600*/  STS.128 [R79+0x7800], RZ ;  /* 0x007800ff4f007388 */ /* 0x0003e40000000c00 */
.L_x_1093:
[----:B------:R-:W-:Y:S05]  /*12610*/  BSYNC.RECONVERGENT B0 ;  /* 0x0000000000007941 */ /* 0x000fea0003800200 */
.L_x_1092:
        /* <DEDUP_REMOVED lines=16> */
.L_x_1097:
[----:B------:R1:W-:Y:S02]  /*12720*/  STS.128 [R79+0x8000], RZ ;  /* 0x008000ff4f007388 */ /* 0x0003e40000000c00 */
.L_x_1096:
[----:B------:R-:W-:Y:S05]  /*12730*/  BSYNC.RECONVERGENT B0 ;  /* 0x0000000000007941 */ /* 0x000fea0003800200 */
.L_x_1095:
        /* <DEDUP_REMOVED lines=16> */
.L_x_1100:
[----:B------:R1:W-:Y:S02]  /*12840*/  STS.128 [R79+0x8800], RZ ;  /* 0x008800ff4f007388 */ /* 0x0003e40000000c00 */
.L_x_1099:
[----:B------:R-:W-:Y:S05]  /*12850*/  BSYNC.RECONVERGENT B0 ;  /* 0x0000000000007941 */ /* 0x000fea0003800200 */
.L_x_1098:
        /* <DEDUP_REMOVED lines=16> */
.L_x_1103:
[----:B------:R1:W-:Y:S02]  /*12960*/  STS.128 [R79+0x9000], RZ ;  /* 0x009000ff4f007388 */ /* 0x0003e40000000c00 */
.L_x_1102:
[----:B------:R-:W-:Y:S05]  /*12970*/  BSYNC.RECONVERGENT B0 ;  /* 0x0000000000007941 */ /* 0x000fea0003800200 */
.L_x_1101:
[----:B------:R-:W-:Y:S01]  /*12980*/  IADD3 R60, PT, PT, R60, 0xf0, RZ ;  /* 0x000000f03c3c7810 */ /* 0x000fe20007ffe0ff */
[----:B------:R-:W-:Y:S03]  /*12990*/  BSSY.RECONVERGENT B0, `(.L_x_1104) ;  /* 0x000000e000007945 */ /* 0x000fe60003800200 */
[----:B------:R-:W-:-:S13]  /*129a0*/  ISETP.GE.AND P0, PT, R60, R0, PT ;  /* 0x000000003c00720c */ /* 0x000fda0003f06270 */
[----:B------:R-:W-:Y:S05]  /*129b0*/  @P0 BRA `(.L_x_1105) ;  /* 0x00000000002c0947 */ /* 0x000fea0003800000 */
[----:B-----5:R-:W-:-:S13]  /*129c0*/  ISETP.GE.AND P0, PT, R12, R248, PT ;  /* 0x000000f80c00720c */ /* 0x020fda0003f06270 */
[----:B------:R-:W-:Y:S05]  /*129d0*/  @P0 BRA `(.L_x_1106) ;  /* 0x0000000000200947 */ /* 0x000fea0003800000 */
[----:B--2---:R-:W-:Y:S02]  /*129e0*/  IMAD R4, R235, 0x1c0, RZ ;  /* 0x000001c0eb047824 */ /* 0x004fe400078e02ff */
[----:B-1----:R-:W-:-:S05]  /*129f0*/  IMAD.WIDE.U32 R2, R234, 0x1c0, R2 ;  /* 0x000001c0ea027825 */ /* 0x002fca00078e0002 */
[----:B------:R-:W-:-:S05]  /*12a00*/  IADD3 R3, PT, PT, R4, R3, RZ ;  /* 0x0000000304037210 */ /* 0x000fca0007ffe0ff */
[----:B------:R-:W-:Y:S01]  /*12a10*/  @!PT LDS RZ, [RZ] ;  /* 0x00000000fffff984 */ /* 0x000fe20000000800 */
[----:B------:R-:W-:Y:S01]  /*12a20*/  @!PT LDS RZ, [RZ] ;  /* 0x00000000fffff984 */ /* 0x000fe20000000800 */
[----:B------:R-:W-:Y:S01]  /*12a30*/  @!PT LDS RZ, [RZ] ;  /* 0x00000000fffff984 */ /* 0x000fe20000000800 */
[----:B------:R1:W-:Y:S01]  /*12a40*/  LDGSTS.E.BYPASS.LTC128B.128 [R79+0x9800], desc[UR6][R2.64] ;  /* 0x09800000024f7fae */ /* 0x0003e2000b981a06 */
[----:B------:R-:W-:Y:S05]  /*12a50*/  BRA `(.L_x_1105) ;  /* 0x0000000000047947 */ /* 0x000fea0003800000 */
.L_x_1106:
[----:B------:R1:W-:Y:S02]  /*12a60*/  STS.128 [R79+0x9800], RZ ;  /* 0x009800ff4f007388 */ /* 0x0003e40000000c00 */
.L_x_1105:
[----:B------:R-:W-:Y:S05]  /*12a70*/  BSYNC.RECONVERGENT B0 ;  /* 0x0000000000007941 */ /* 0x000fea0003800200 */
.L_x_1104:
[----:B------:R-:W0:Y:S01]  /*12a80*/  LDGDEPBAR ;  /* 0x00000000000079af */ /* 0x000e220000000000 */
[----:B------:R-:W-:Y:S01]  /*12a90*/  BSSY.RECONVERGENT B0, `(.L_x_1107) ;  /* 0x0000010000007945 */ /* 0x000fe20003800200 */
[----:B------:R-:W-:-:S04]  /*12aa0*/  DEPBAR.LE SB0, 0x0 ;  /* 0x000080000000791a */ /* 0x000fc80000000000 */
[----:B------:R-:W-:Y:S06]  /*12ab0*/  BAR.SYNC.DEFER_BLOCKING 0x0 ;  /* 0x0000000000007b1d */ /* 0x000fec0000010000 */
        /* <DEDUP_REMOVED lines=10> */
.L_x_1109:
[----:B------:R1:W-:Y:S01]  /*12b60*/  STS.128 [R79+0xa000], RZ ;  /* 0x00a000ff4f007388 */ /* 0x0003e20000000c00 */
[----:B------:R-:W-:Y:S05]  /*12b70*/  BRA `(.L_x_1110) ;  /* 0x0000000000047947 */ /* 0x000fea0003800000 */
.L_x_1108:
[----:B------:R1:W-:Y:S02]  /*12b80*/  STS.128 [R79+0xa000], RZ ;  /* 0x00a000ff4f007388 */ /* 0x0003e40000000c00 */
.L_x_1110:
[----:B------:R-:W-:Y:S05]  /*12b90*/  BSYNC.RECONVERGENT B0 ;  /* 0x0000000000007941 */ /* 0x000fea0003800200 */
.L_x_1107:
[----:B------:R-:W-:Y:S01]  /*12ba0*/  ISETP.GE.AND P0, PT, R47, R0, PT ;  /* 0x000000002f00720c */ /* 0x000fe20003f06270 */
[----:B------:R-:W-:Y:S01]  /*12bb0*/  BSSY.RECONVERGENT B0, `(.L_x_1111) ;  /* 0x000000d000007945 */ /* 0x000fe20003800200 */
[----:B-1----:R-:W-:-:S04]  /*12bc0*/  LEA R2, P1, R96, R247, 0x1 ;  /* 0x000000f760027211 */ /* 0x002fc800078208ff */
[----:B------:R-:W-:-:S07]  /*12bd0*/  LEA.HI.X R3, R96, R246, R102, 0x1, P1 ;  /* 0x000000f660037211 */ /* 0x000fce00008f0c66 */
[----:B------:R1:W-:Y:S01]  /*12be0*/  @P0 STS.128 [R79+0xa800], RZ ;  /* 0x00a800ff4f000388 */ /* 0x0003e20000000c00 */
        /* <DEDUP_REMOVED lines=8> */
.L_x_1113:
[----:B------:R1:W-:Y:S02]  /*12c70*/  STS.128 [R79+0xa800], RZ ;  /* 0x00a800ff4f007388 */ /* 0x0003e40000000c00 */
.L_x_1112:
[----:B------:R-:W-:Y:S05]  /*12c80*/  BSYNC.RECONVERGENT B0 ;  /* 0x0000000000007941 */ /* 0x000fea0003800200 */
.L_x_1111:
[----:B------:R-:W-:Y:S01]  /*12c90*/  ISETP.GE.AND P0, PT, R40, R0, PT ;  /* 0x000000002800720c */ /* 0x000fe20003f06270 */
[----:B------:R-:W-:-:S12]  /*12ca0*/  BSSY.RECONVERGENT B0, `(.L_x_1114) ;  /* 0x000000d000007945 */ /* 0x000fd80003800200 */
[----:B------:R1:W-:Y:S01]  /*12cb0*/  @P0 STS.128 [R79+0xb000], RZ ;  /* 0x00b000ff4f000388 */ /* 0x0003e20000000c00 */
        /* <DEDUP_REMOVED lines=10> */
.L_x_1116:
[----:B------:R1:W-:Y:S02]  /*12d60*/  STS.128 [R79+0xb000], RZ ;  /* 0x00b000ff4f007388 */ /* 0x0003e40000000c00 */
.L_x_1115:
[----:B------:R-:W-:Y:S05]  /*12d70*/  BSYNC.RECONVERGENT B0 ;  /* 0x0000000000007941 */ /* 0x000fea0003800200 */
.L_x_1114:
        /* <DEDUP_REMOVED lines=13> */
.L_x_1119:
[----:B------:R1:W-:Y:S02]  /*12e50*/  STS.128 [R79+0xb800], RZ ;  /* 0x00b800ff4f007388 */ /* 0x0003e40000000c00 */
.L_x_1118:
[----:B------:R-:W-:Y:S05]  /*12e60*/  BSYNC.RECONVERGENT B0 ;  /* 0x0000000000007941 */ /* 0x000fea0003800200 */
.L_x_1117:
[----:B------:R-:W-:Y:S01]  /*12e70*/  ISETP.GE.AND P0, PT, R19, R0, PT ;  /* 0x000000001300720c */ /* 0x000fe20003f06270 */
[----:B------:R-:W-:-:S12]  /*12e80*/  BSSY.RECONVERGENT B0, `(.L_x_1120) ;  /* 0x0000010000007945 */ /* 0x000fd80003800200 */
[----:B------:R1:W-:Y:S01]  /*12e90*/  @P0 STS.128 [R79+0xc000], RZ ;  /* 0x00c000ff4f000388 */ /* 0x0003e20000000c00 */
        /* <DEDUP_REMOVED lines=13> */
.L_x_1122:
[----:B------:R1:W-:Y:S02]  /*12f70*/  STS.128 [R79+0xc000], RZ ;  /* 0x00c000ff4f007388 */ /* 0x0003e40000000c00 */
.L_x_1121:
[----:B------:R-:W-:Y:S05]  /*12f80*/  BSYNC.RECONVERGENT B0 ;  /* 0x0000000000007941 */ /* 0x000fea0003800200 */
.L_x_1120:
        /* <DEDUP_REMOVED lines=13> */
.L_x_1125:
[----:B------:R1:W-:Y:S02]  /*13060*/  STS.128 [R79+0xc800], RZ ;  /* 0x00c800ff4f007388 */ /* 0x0003e40000000c00 */
.L_x_1124:
[----:B------:R-:W-:Y:S05]  /*13070*/  BSYNC.RECONVERGENT B0 ;  /* 0x0000000000007941 */ /* 0x000fea0003800200 */
.L_x_1123:
        /* <DEDUP_REMOVED lines=16> */
.L_x_1128:
[----:B------:R1:W-:Y:S02]  /*13180*/  STS.128 [R79+0xd000], RZ ;  /* 0x00d000ff4f007388 */ /* 0x0003e40000000c00 */
.L_x_1127:
[----:B------:R-:W-:Y:S05]  /*13190*/  BSYNC.RECONVERGENT B0 ;  /* 0x0000000000007941 */ /* 0x000fea0003800200 */
.L_x_1126:
        /* <DEDUP_REMOVED lines=16> */
.L_x_1131:
[----:B------:R1:W-:Y:S02]  /*132a0*/  STS.128 [R79+0xd800], RZ ;  /* 0x00d800ff4f007388 */ /* 0x0003e40000000c00 */
.L_x_1130:
[----:B------:R-:W-:Y:S05]  /*132b0*/  BSYNC.RECONVERGENT B0 ;  /* 0x0000000000007941 */ /* 0x000fea0003800200 */
.L_x_1129:
        /* <DEDUP_REMOVED lines=16> */
.L_x_1134:
[----:B------:R1:W-:Y:S02]  /*133c0*/  STS.128 [R79+0xe000], RZ ;  /* 0x00e000ff4f007388 */ /* 0x0003e40000000c00 */
.L_x_1133:
[----:B------:R-:W-:Y:S05]  /*133d0*/  BSYNC.RECONVERGENT B0 ;  /* 0x0000000000007941 */ /* 0x000fea0003800200 */
.L_x_1132:
        /* <DEDUP_REMOVED lines=13> */
.L_x_1137:
[----:B------:R1:W-:Y:S02]  /*134b0*/  STS.128 [R79+0xe800], RZ ;  /* 0x00e800ff4f007388 */ /* 0x0003e40000000c00 */
.L_x_1136:
[----:B------:R-:W-:Y:S05]  /*134c0*/  BSYNC.RECONVERGENT B0 ;  /* 0x0000000000007941 */ /* 0x000fea0003800200 */
.L_x_1135:
        /* <DEDUP_REMOVED lines=16> */
.L_x_1140:
[----:B------:R1:W-:Y:S02]  /*135d0*/  STS.128 [R79+0xf000], RZ ;  /* 0x00f000ff4f007388 */ /* 0x0003e40000000c00 */
.L_x_1139:
[----:B------:R-:W-:Y:S05]  /*135e0*/  BSYNC.RECONVERGENT B0 ;  /* 0x0000000000007941 */ /* 0x000fea0003800200 */
.L_x_1138:
        /* <DEDUP_REMOVED lines=16> */
.L_x_1143:
[----:B------:R1:W-:Y:S02]  /*136f0*/  STS.128 [R79+0xf800], RZ ;  /* 0x00f800ff4f007388 */ /* 0x0003e40000000c00 */
.L_x_1142:
[----:B------:R-:W-:Y:S05]  /*13700*/  BSYNC.RECONVERGENT B0 ;  /* 0x0000000000007941 */ /* 0x000fea0003800200 */
.L_x_1141:
        /* <DEDUP_REMOVED lines=16> */
.L_x_1146:
[----:B------:R1:W-:Y:S02]  /*13810*/  STS.128 [R79+0x10000], RZ ;  /* 0x010000ff4f007388 */ /* 0x0003e40000000c00 */
.L_x_1145:
[----:B------:R-:W-:Y:S05]  /*13820*/  BSYNC.RECONVERGENT B0 ;  /* 0x0000000000007941 */ /* 0x000fea0003800200 */
.L_x_1144:
        /* <DEDUP_REMOVED lines=16> */
.L_x_1149:
[----:B------:R1:W-:Y:S02]  /*13930*/  STS.128 [R79+0x10800], RZ ;  /* 0x010800ff4f007388 */ /* 0x0003e40000000c00 */
.L_x_1148:
[----:B------:R-:W-:Y:S05]  /*13940*/  BSYNC.RECONVERGENT B0 ;  /* 0x0000000000007941 */ /* 0x000fea0003800200 */
.L_x_1147:
        /* <DEDUP_REMOVED lines=16> */
.L_x_1152:
[----:B------:R1:W-:Y:S02]  /*13a50*/  STS.128 [R79+0x11000], RZ ;  /* 0x011000ff4f007388 */ /* 0x0003e40000000c00 */
.L_x_1151:
[----:B------:R-:W-:Y:S05]  /*13a60*/  BSYNC.RECONVERGENT B0 ;  /* 0x0000000000007941 */ /* 0x000fea0003800200 */
.L_x_1150:
[----:B------:R-:W-:Y:S01]  /*13a70*/  ISETP.GE.AND P0, PT, R60, R0, PT ;  /* 0x000000003c00720c */ /* 0x000fe20003f06270 */
[----:B------:R-:W-:-:S12]  /*13a80*/  BSSY.RECONVERGENT B0, `(.L_x_1153) ;  /* 0x000000e000007945 */ /* 0x000fd80003800200 */
[----:B------:R1:W-:Y:S01]  /*13a90*/  @P0 STS.128 [R79+0x11800], RZ ;  /* 0x011800ff4f000388 */ /* 0x0003e20000000c00 */
[----:B------:R-:W-:Y:S05]  /*13aa0*/  @P0 BRA `(.L_x_1154) ;  /* 0x00000000002c0947 */ /* 0x000fea0003800000 */
[----:B-----5:R-:W-:-:S13]  /*13ab0*/  ISETP.GE.AND P0, PT, R12, R248, PT ;  /* 0x000000f80c00720c */ /* 0x020fda0003f06270 */
[----:B------:R-:W-:Y:S05]  /*13ac0*/  @P0 BRA `(.L_x_1155) ;  /* 0x0000000000200947 */ /* 0x000fea0003800000 */
[----:B------:R-:W-:Y:S02]  /*13ad0*/  IMAD R0, R237, 0x1c0, RZ ;  /* 0x000001c0ed007824 */ /* 0x000fe400078e02ff */
[----:B-1----:R-:W-:-:S05]  /*13ae0*/  IMAD.WIDE.U32 R2, R236, 0x1c0, R2 ;  /* 0x000001c0ec027825 */ /* 0x002fca00078e0002 */
[----:B------:R-:W-:-:S05]  /*13af0*/  IADD3 R3, PT, PT, R0, R3, RZ ;  /* 0x0000000300037210 */ /* 0x000fca0007ffe0ff */
[----:B------:R-:W-:Y:S01]  /*13b00*/  @!PT LDS RZ, [RZ] ;  /* 0x00000000fffff984 */ /* 0x000fe20000000800 */
[----:B------:R-:W-:Y:S01]  /*13b10*/  @!PT LDS RZ, [RZ] ;  /* 0x00000000fffff984 */ /* 0x000fe20000000800 */
[----:B------:R-:W-:Y:S01]  /*13b20*/  @!PT LDS RZ, [RZ] ;  /* 0x00000000fffff984 */ /* 0x000fe20000000800 */
[----:B------:R1:W-:Y:S01]  /*13b30*/  LDGSTS.E.BYPASS.LTC128B.128 [R79+0x11800], desc[UR6][R2.64] ;  /* 0x11800000024f7fae */ /* 0x0003e2000b981a06 */
[----:B------:R-:W-:Y:S05]  /*13b40*/  BRA `(.L_x_1154) ;  /* 0x0000000000047947 */ /* 0x000fea0003800000 */
.L_x_1155:
[----:B------:R1:W-:Y:S02]  /*13b50*/  STS.128 [R79+0x11800], RZ ;  /* 0x011800ff4f007388 */ /* 0x0003e40000000c00 */
.L_x_1154:
[----:B------:R-:W-:Y:S05]  /*13b60*/  BSYNC.RECONVERGENT B0 ;  /* 0x0000000000007941 */ /* 0x000fea0003800200 */
.L_x_1153:
[----:B------:R-:W2:Y:S01]  /*13b70*/  S2R R232, SR_TID.X ;  /* 0x0000000000e87919 */ /* 0x000ea20000002100 */
[----:B------:R-:W3:Y:S01]  /*13b80*/  S2UR UR8, SR_CgaCtaId ;  /* 0x00000000000879c3 */ /* 0x000ee20000008800 */
[----:B------:R-:W-:Y:S01]  /*13b90*/  UMOV UR4, 0x400 ;  /* 0x0000040000047882 */ /* 0x000fe20000000000 */
[----:B------:R-:W-:Y:S01]  /*13ba0*/  IMAD.MOV.U32 R93, RZ, RZ, 0x20 ;  /* 0x00000020ff5d7424 */ /* 0x000fe200078e00ff */
[----:B------:R-:W0:Y:S01]  /*13bb0*/  LDGDEPBAR ;  /* 0x00000000000079af */ /* 0x000e220000000000 */
[----:B------:R-:W-:Y:S01]  /*13bc0*/  IMAD.MOV.U32 R170, RZ, RZ, 0x40 ;  /* 0x00000040ffaa7424 */ /* 0x000fe200078e00ff */
[----:B------:R-:W-:Y:S01]  /*13bd0*/  BSSY.RECONVERGENT B1, `(.L_x_1156) ;  /* 0x0000306000017945 */ /* 0x000fe20003800200 */
[----:B------:R-:W-:Y:S01]  /*13be0*/  VIADD R233, R242, 0xffffff00 ;  /* 0xffffff00f2e97836 */ /* 0x000fe20000000000 */
[----:B---3--:R-:W-:Y:S01]  /*13bf0*/  ULEA UR8, UR8, UR4, 0x18 ;  /* 0x0000000408087291 */ /* 0x008fe2000f8ec0ff */
[----:B--2---:R-:W-:Y:S01]  /*13c00*/  SHF.R.U32.HI R229, RZ, 0x1, R232 ;  /* 0x00000001ffe57819 */ /* 0x004fe200000116e8 */
[C---:B------:R-:W-:Y:S01]  /*13c10*/  IMAD.SHL.U32 R230, R232.reuse, 0x20, RZ ;  /* 0x00000020e8e67824 */ /* 0x040fe200078e00ff */
[C---:B-1----:R-:W-:Y:S01]  /*13c20*/  LOP3.LUT R3, R232.reuse, 0x8, RZ, 0xc0, !PT ;  /* 0x00000008e8037812 */ /* 0x042fe200078ec0ff */
[C---:B------:R-:W-:Y:S01]  /*13c30*/  IMAD.SHL.U32 R243, R232.reuse, 0x40, RZ ;  /* 0x00000040e8f37824 */ /* 0x040fe200078e00ff */
[----:B------:R-:W-:Y:S01]  /*13c40*/  LOP3.LUT R0, R229, 0x8, RZ, 0xc0, !PT ;  /* 0x00000008e5007812 */ /* 0x000fe200078ec0ff */
[----:B------:R-:W-:Y:S01]  /*13c50*/  IMAD.SHL.U32 R241, R232, 0x8, RZ ;  /* 0x00000008e8f17824 */ /* 0x000fe200078e00ff */
[----:B------:R-:W-:-:S02]  /*13c60*/  LOP3.LUT R230, R230, 0x7c00, RZ, 0xc0, !PT ;  /* 0x00007c00e6e67812 */ /* 0x000fc400078ec0ff */
[--C-:B------:R-:W-:Y:S02]  /*13c70*/  LOP3.LUT R0, R0, 0x1c0, R243.reuse, 0xf8, !PT ;  /* 0x000001c000007812 */ /* 0x100fe400078ef8f3 */
[----:B------:R-:W-:Y:S02]  /*13c80*/  LOP3.LUT R228, R241, 0x38, RZ, 0xc0, !PT ;  /* 0x00000038f1e47812 */ /* 0x000fe400078ec0ff */
[--C-:B------:R-:W-:Y:S02]  /*13c90*/  LOP3.LUT R3, R3, 0x1c0, R243.reuse, 0xf8, !PT ;  /* 0x000001c003037812 */ /* 0x100fe400078ef8f3 */
[----:B------:R-:W-:Y:S02]  /*13ca0*/  LOP3.LUT R2, R230, 0x200, R243, 0xf8, !PT ;  /* 0x00000200e6027812 */ /* 0x000fe400078ef8f3 */
[----:B------:R-:W-:Y:S02]  /*13cb0*/  LOP3.LUT R231, R0, R228, RZ, 0x3c, !PT ;  /* 0x000000e400e77212 */ /* 0x000fe400078e3cff */
[----:B------:R-:W-:-:S02]  /*13cc0*/  LOP3.LUT R4, R243, 0x400, RZ, 0xc0, !PT ;  /* 0x00000400f3047812 */ /* 0x000fc400078ec0ff */
[----:B------:R-:W-:Y:S02]  /*13cd0*/  LOP3.LUT R0, R3, R228, RZ, 0x3c, !PT ;  /* 0x000000e403007212 */ /* 0x000fe400078e3cff */
[----:B------:R-:W-:Y:S02]  /*13ce0*/  LOP3.LUT R2, R2, R231, RZ, 0xfc, !PT ;  /* 0x000000e702027212 */ /* 0x000fe400078efcff */
[----:B------:R-:W-:Y:S01]  /*13cf0*/  R2P PR, R232, 0x6 ;  /* 0x00000006e8007804 */ /* 0x000fe20000000000 */
[----:B------:R-:W-:Y:S01]  /*13d00*/  IMAD R0, R0, 0x2, R4 ;  /* 0x0000000200007824 */ /* 0x000fe200078e0204 */
[----:B------:R-:W-:Y:S02]  /*13d10*/  LEA R48, R2, UR8, 0x1 ;  /* 0x0000000802307c11 */ /* 0x000fe4000f8e08ff */
[----:B------:R-:W-:Y:S01]  /*13d20*/  LOP3.LUT R243, R243, 0x200, RZ, 0xc0, !PT ;  /* 0x00000200f3f37812 */ /* 0x000fe200078ec0ff */
[----:B------:R-:W-:Y:S01]  /*13d30*/  VIADD R3, R0, UR8 ;  /* 0x0000000800037c36 */ /* 0x000fe20008000000 */
[----:B------:R-:W-:Y:S01]  /*13d40*/  LDSM.16.M88.4 R8, [R0+UR8+0x2000] ;  /* 0x002000080008783b */ /* 0x000fe20008000200 */
[----:B------:R-:W-:-:S02]  /*13d50*/  SEL R93, R93, 0xffffffe0, !P1 ;  /* 0xffffffe05d5d7807 */ /* 0x000fc40004800000 */
[----:B------:R-:W-:Y:S01]  /*13d60*/  SEL R170, R170, 0xffffffc0, !P2 ;  /* 0xffffffc0aaaa7807 */ /* 0x000fe20005000000 */
[----:B------:R-:W1:Y:S01]  /*13d70*/  LDSM.16.M88.4 R4, [R48] ;  /* 0x000000003004783b */ /* 0x000e620000000200 */
[----:B------:R-:W-:Y:S01]  /*13d80*/  P2R R240, PR, RZ, 0x4 ;  /* 0x00000004fff07803 */ /* 0x000fe20000000000 */
[--C-:B------:R-:W-:Y:S02]  /*13d90*/  IMAD.IADD R2, R3, 0x1, R93.reuse ;  /* 0x0000000103027824 */ /* 0x100fe400078e025d */
[----:B------:R-:W2:Y:S04]  /*13da0*/  LDSM.16.M88.4 R12, [R0+UR8+0x3000] ;  /* 0x00300008000c783b */ /* 0x000ea80008000200 */
[----:B------:R-:W3:Y:S04]  /*13db0*/  LDSM.16.M88.4 R36, [R0+UR8+0x3800] ;  /* 0x003800080024783b */ /* 0x000ee80008000200 */
[----:B------:R-:W4:Y:S04]  /*13dc0*/  LDSM.16.M88.4 R16, [R0+UR8+0x2800] ;  /* 0x002800080010783b */ /* 0x000f280008000200 */
[----:B-----5:R-:W-:Y:S04]  /*13dd0*/  LDSM.16.M88.4 R32, [R0+UR8+0x4000] ;  /* 0x004000080020783b */ /* 0x020fe80008000200 */
[----:B------:R-:W-:Y:S04]  /*13de0*/  LDSM.16.M88.4 R28, [R0+UR8+0x4800] ;  /* 0x00480008001c783b */ /* 0x000fe80008000200 */
[----:B------:R-:W-:Y:S04]  /*13df0*/  LDSM.16.M88.4 R24, [R0+UR8+0x5000] ;  /* 0x005000080018783b */ /* 0x000fe80008000200 */
[----:B------:R-:W-:Y:S04]  /*13e00*/  LDSM.16.M88.4 R20, [R0+UR8+0x5800] ;  /* 0x005800080014783b */ /* 0x000fe80008000200 */
[----:B------:R-:W-:Y:S04]  /*13e10*/  LDSM.16.M88.4 R60, [R0+UR8+0x7000] ;  /* 0x00700008003c783b */ /* 0x000fe80008000200 */
[----:B------:R-:W-:Y:S01]  /*13e20*/  LDSM.16.M88.4 R56, [R0+UR8+0x7800] ;  /* 0x007800080038783b */ /* 0x000fe20008000200 */
[C---:B-1----:R-:W-:Y:S03]  /*13e30*/  HMMA.16816.F32 R120, R4.reuse, R8, RZ ;  /* 0x000000080478723c */ /* 0x042fe600000018ff */
[----:B------:R-:W-:Y:S04]  /*13e40*/  LDSM.16.M88.4 R52, [R0+UR8+0x8000] ;  /* 0x008000080034783b */ /* 0x000fe80008000200 */
[----:B------:R-:W-:Y:S01]  /*13e50*/  LDSM.16.M88.4 R44, [R0+UR8+0x8800] ;  /* 0x00880008002c783b */ /* 0x000fe20008000200 */
[C---:B------:R-:W-:Y:S03]  /*13e60*/  HMMA.16816.F32 R116, R4.reuse, R10, RZ ;  /* 0x0000000a0474723c */ /* 0x040fe600000018ff */
[----:B------:R-:W1:Y:S04]  /*13e70*/  LDSM.16.M88.4 R8, [R0+UR8+0x6000] ;  /* 0x006000080008783b */ /* 0x000e680008000200 */
[----:B------:R-:W-:Y:S01]  /*13e80*/  LDSM.16.M88.4 R40, [R0+UR8+0x9000] ;  /* 0x009000080028783b */ /* 0x000fe20008000200 */
[C---:B--2---:R-:W-:Y:S08]  /*13e90*/  HMMA.16816.F32 R96, R4.reuse, R12, RZ ;  /* 0x0000000c0460723c */ /* 0x044ff000000018ff */
[C---:B------:R-:W-:Y:S01]  /*13ea0*/  HMMA.16816.F32 R88, R4.reuse, R14, RZ ;  /* 0x0000000e0458723c */ /* 0x040fe200000018ff */
[----:B------:R-:W2:Y:S07]  /*13eb0*/  LDSM.16.M88.4 R12, [R0+UR8+0x6800] ;  /* 0x00680008000c783b */ /* 0x000eae0008000200 */
[C---:B---3--:R-:W-:Y:S08]  /*13ec0*/  HMMA.16816.F32 R84, R4.reuse, R36, RZ ;  /* 0x000000240454723c */ /* 0x048ff000000018ff */
[C---:B------:R-:W-:Y:S01]  /*13ed0*/  HMMA.16816.F32 R80, R4.reuse, R38, RZ ;  /* 0x000000260450723c */ /* 0x040fe200000018ff */
[----:B------:R3:W2:Y:S07]  /*13ee0*/  LDSM.16.M88.4 R36, [R0+UR8+0x9800] ;  /* 0x009800080024783b */ /* 0x0006ae0008000200 */
[C---:B----4-:R-:W-:Y:S08]  /*13ef0*/  HMMA.16816.F32 R108, R4.reuse, R16, RZ ;  /* 0x00000010046c723c */ /* 0x050ff000000018ff */
[----:B-1----:R-:W-:Y:S01]  /*13f00*/  HMMA.16816.F32 R152, R4, R8, RZ ;  /* 0x000000080498723c */ /* 0x002fe200000018ff */
[----:B------:R-:W-:-:S07]  /*13f10*/  IMAD.IADD R8, R48, 0x1, R93 ;  /* 0x0000000130087824 */ /* 0x000fce00078e025d */
[----:B------:R-:W-:Y:S01]  /*13f20*/  HMMA.16816.F32 R100, R4, R18, RZ ;  /* 0x000000120464723c */ /* 0x000fe200000018ff */
[----:B------:R-:W-:Y:S01]  /*13f30*/  LDSM.16.M88.4 R16, [R2+0x4000] ;  /* 0x004000000210783b */ /* 0x000fe20000000200 */
[--C-:B---3--:R-:W-:Y:S02]  /*13f40*/  IMAD.IADD R0, R3, 0x1, R170.reuse ;  /* 0x0000000103007824 */ /* 0x108fe400078e02aa */
[----:B------:R-:W-:-:S04]  /*13f50*/  IMAD.IADD R3, R48, 0x1, R170 ;  /* 0x0000000130037824 */ /* 0x000fc800078e02aa */
[C---:B--2---:R-:W-:Y:S08]  /*13f60*/  HMMA.16816.F32 R136, R4.reuse, R12, RZ ;  /* 0x0000000c0488723c */ /* 0x044ff000000018ff */
[C---:B------:R-:W-:Y:S01]  /*13f70*/  HMMA.16816.F32 R124, R4.reuse, R14, RZ ;  /* 0x0000000e047c723c */ /* 0x040fe200000018ff */
[----:B------:R-:W1:Y:S07]  /*13f80*/  LDSM.16.M88.4 R12, [R8] ;  /* 0x00000000080c783b */ /* 0x000e6e0000000200 */
[C---:B------:R-:W-:Y:S01]  /*13f90*/  HMMA.16816.F32 R140, R4.reuse, R10, RZ ;  /* 0x0000000a048c723c */ /* 0x040fe200000018ff */
[----:B------:R-:W-:Y:S07]  /*13fa0*/  LDSM.16.M88.4 R8, [R2+0x4800] ;  /* 0x004800000208783b */ /* 0x000fee0000000200 */
[C---:B------:R-:W-:Y:S08]  /*13fb0*/  HMMA.16816.F32 R68, R4.reuse, R34, RZ ;  /* 0x000000220444723c */ /* 0x040ff000000018ff */
        /* <DEDUP_REMOVED lines=13> */
[----:B------:R-:W3:Y:S07]  /*14090*/  LDSM.16.M88.4 R60, [R2+0x5000] ;  /* 0x00500000023c783b */ /* 0x000eee0000000200 */
        /* <DEDUP_REMOVED lines=13> */
[----:B------:R-:W-:Y:S01]  /*14170*/  HMMA.16816.F32 R204, R4, R38, RZ ;  /* 0x0000002604cc723c */ /* 0x000fe200000018ff */
[----:B------:R-:W4:Y:S07]  /*14180*/  LDSM.16.M88.4 R36, [R2+0x7800] ;  /* 0x007800000224783b */ /* 0x000f2e0000000200 */
[C---:B-1----:R-:W-:Y:S08]  /*14190*/  HMMA.16816.F32 R4, R12.reuse, R18, R68 ;  /* 0x000000120c04723c */ /* 0x042ff00000001844 */
[C---:B------:R-:W-:Y:S01]  /*141a0*/  HMMA.16816.F32 R224, R12.reuse, R16, R76 ;  /* 0x000000100ce0723c */ /* 0x040fe2000000184c */
[----:B------:R-:W-:Y:S07]  /*141b0*/  LDSM.16.M88.4 R16, [R0+0x2000] ;  /* 0x002000000010783b */ /* 0x000fee0000000200 */
[----:B--2---:R-:W-:Y:S03]  /*141c0*/  HMMA.16816.F32 R216, R12, R20, R84 ;  /* 0x000000140cd8723c */ /* 0x004fe60000001854 */
[----:B------:R-:W-:-:S02]  /*141d0*/  IMAD.MOV.U32 R76, RZ, RZ, R4 ;  /* 0x000000ffff4c7224 */ /* 0x000fc400078e0004 */
[----:B------:R-:W-:Y:S02]  /*141e0*/  IMAD.MOV.U32 R51, RZ, RZ, R5 ;  /* 0x000000ffff337224 */ /* 0x000fe400078e0005 */
[----:B------:R-:W-:Y:S01]  /*141f0*/  IMAD.MOV.U32 R50, RZ, RZ, R6 ;  /* 0x000000ffff327224 */ /* 0x000fe200078e0006 */
[----:B------:R-:W-:Y:S01]  /*14200*/  HMMA.16816.F32 R220, R12, R26, R88 ;  /* 0x0000001a0cdc723c */ /* 0x000fe20000001858 */
[----:B------:R-:W-:-:S07]  /*14210*/  IMAD.MOV.U32 R49, RZ, RZ, R7 ;  /* 0x000000ffff317224 */ /* 0x000fce00078e0007 */
[C---:B------:R-:W-:Y:S03]  /*14220*/  HMMA.16816.F32 R4, R12.reuse, R8, R72 ;  /* 0x000000080c04723c */ /* 0x040fe60000001848 */
[----:B------:R-:W-:Y:S02]  /*14230*/  IMAD.MOV.U32 R87, RZ, RZ, R216 ;  /* 0x000000ffff577224 */ /* 0x000fe400078e00d8 */
[----:B------:R-:W-:Y:S02]  /*14240*/  IMAD.MOV.U32 R86, RZ, RZ, R217 ;  /* 0x000000ffff567224 */ /* 0x000fe400078e00d9 */
[----:B------:R-:W-:Y:S01]  /*14250*/  IMAD.MOV.U32 R85, RZ, RZ, R218 ;  /* 0x000000ffff557224 */ /* 0x000fe200078e00da */
[----:B------:R-:W-:Y:S01]  /*14260*/  HMMA.16816.F32 R196, R12, R32, R120 ;  /* 0x000000200cc4723c */ /* 0x000fe20000001878 */
[----:B------:R-:W-:-:S07]  /*14270*/  IMAD.MOV.U32 R84, RZ, RZ, R219 ;  /* 0x000000ffff547224 */ /* 0x000fce00078e00db */
[C---:B------:R-:W-:Y:S01]  /*14280*/  HMMA.16816.F32 R216, R12.reuse, R22, R80 ;  /* 0x000000160cd8723c */ /* 0x040fe20000001850 */
[----:B------:R-:W-:Y:S02]  /*14290*/  LDSM.16.M88.4 R20, [R2+0x9800] ;  /* 0x009800000214783b */ /* 0x000fe40000000200 */
[----:B------:R-:W-:Y:S02]  /*142a0*/  IMAD.MOV.U32 R75, RZ, RZ, R4 ;  /* 0x000000ffff4b7224 */ /* 0x000fe400078e0004 */
[----:B------:R-:W-:Y:S02]  /*142b0*/  IMAD.MOV.U32 R74, RZ, RZ, R5 ;  /* 0x000000ffff4a7224 */ /* 0x000fe400078e0005 */
[----:B------:R-:W-:Y:S01]  /*142c0*/  IMAD.MOV.U32 R73, RZ, RZ, R6 ;  /* 0x000000ffff497224 */ /* 0x000fe200078e0006 */
[----:B------:R-:W-:Y:S01]  /*142d0*/  HMMA.16816.F32 R180, R12, R28, R108 ;  /* 0x0000001c0cb4723c */ /* 0x000fe2000000186c */
[----:B------:R-:W-:-:S07]  /*142e0*/  IMAD.MOV.U32 R72, RZ, RZ, R7 ;  /* 0x000000ffff487224 */ /* 0x000fce00078e0007 */
[C---:B------:R-:W-:Y:S01]  /*142f0*/  HMMA.16816.F32 R4, R12.reuse, R10, R64 ;  /* 0x0000000a0c04723c */ /* 0x040fe20000001840 */
[----:B------:R1:W-:Y:S04]  /*14300*/  LDSM.16.M88.4 R8, [R3] ;  /* 0x000000000308783b */ /* 0x0003e80000000200 */
[----:B------:R-:W-:Y:S03]  /*14310*/  LDSM.16.M88.4 R64, [R0+0x4000] ;  /* 0x004000000040783b */ /* 0x000fe60000000200 */
[C---:B------:R-:W-:Y:S01]  /*14320*/  HMMA.16816.F32 R120, R12.reuse, R30, R100 ;  /* 0x0000001e0c78723c */ /* 0x040fe20000001864 */
[----:B------:R-:W2:Y:S07]  /*14330*/  LDSM.16.M88.4 R28, [R2+0x8800] ;  /* 0x00880000021c783b */ /* 0x000eae0000000200 */
[----:B------:R-:W-:Y:S01]  /*14340*/  HMMA.16816.F32 R176, R12, R24, R96 ;  /* 0x000000180cb0723c */ /* 0x000fe20000001860 */
[----:B------:R-:W-:Y:S02]  /*14350*/  LDSM.16.M88.4 R24, [R2+0x9000] ;  /* 0x009000000218783b */ /* 0x000fe40000000200 */
[----:B------:R-:W-:-:S02]  /*14360*/  IMAD.MOV.U32 R71, RZ, RZ, R4 ;  /* 0x000000ffff477224 */ /* 0x000fc400078e0004 */
[----:B------:R-:W-:Y:S02]  /*14370*/  IMAD.MOV.U32 R70, RZ, RZ, R5 ;  /* 0x000000ffff467224 */ /* 0x000fe400078e0005 */
[----:B------:R-:W-:Y:S01]  /*14380*/  IMAD.MOV.U32 R69, RZ, RZ, R6 ;  /* 0x000000ffff457224 */ /* 0x000fe200078e0006 */
[----:B------:R-:W-:Y:S01]  /*14390*/  HMMA.16816.F32 R188, R12, R34, R116 ;  /* 0x000000220cbc723c */ /* 0x000fe20000001874 */
[----:B------:R-:W-:Y:S01]  /*143a0*/  IMAD.MOV.U32 R68, RZ, RZ, R7 ;  /* 0x000000ffff447224 */ /* 0x000fe200078e0007 */
[----:B------:R-:W2:Y:S01]  /*143b0*/  LDSM.16.M88.4 R32, [R2+0x8000] ;  /* 0x008000000220783b */ /* 0x000ea20000000200 */
[----:B-1----:R-:W-:-:S05]  /*143c0*/  IMAD.IADD R3, R93, 0x1, R3 ;  /* 0x000000015d037824 */ /* 0x002fca00078e0203 */
[C---:B---3--:R-:W-:Y:S08]  /*143d0*/  HMMA.16816.F32 R4, R12.reuse, R60, R104 ;  /* 0x0000003c0c04723c */ /* 0x048ff00000001868 */
[C---:B----4-:R-:W-:Y:S08]  /*143e0*/  HMMA.16816.F32 R116, R12.reuse, R38, R148 ;  /* 0x000000260c74723c */ /* 0x050ff00000001894 */
[----:B------:R-:W-:Y:S03]  /*143f0*/  HMMA.16816.F32 R128, R12, R40, R128 ;  /* 0x000000280c80723c */ /* 0x000fe60000001880 */
[----:B------:R-:W-:-:S02]  /*14400*/  IMAD.MOV.U32 R94, RZ, RZ, R4 ;  /* 0x000000ffff5e7224 */ /* 0x000fc400078e0004 */
[----:B------:R-:W-:Y:S02]  /*14410*/  IMAD.MOV.U32 R83, RZ, RZ, R5 ;  /* 0x000000ffff537224 */ /* 0x000fe400078e0005 */
[----:B------:R-:W-:Y:S01]  /*14420*/  IMAD.MOV.U32 R82, RZ, RZ, R6 ;  /* 0x000000ffff527224 */ /* 0x000fe200078e0006 */
[----:B--2---:R-:W-:Y:S01]  /*14430*/  HMMA.16816.F32 R100, R12, R28, R184 ;  /* 0x0000001c0c64723c */ /* 0x004fe200000018b8 */
[----:B------:R-:W-:-:S07]  /*14440*/  IMAD.MOV.U32 R81, RZ, RZ, R7 ;  /* 0x000000ffff517224 */ /* 0x000fce00078e0007 */
[C---:B------:R-:W-:Y:S08]  /*14450*/  HMMA.16816.F32 R4, R12.reuse, R62, R112 ;  /* 0x0000003e0c04723c */ /* 0x040ff00000001870 */
[----:B------:R-:W-:Y:S01]  /*14460*/  HMMA.16816.F32 R60, R12, R56, R156 ;  /* 0x000000380c3c723c */ /* 0x000fe2000000189c */
[----:B------:R-:W-:Y:S02]  /*14470*/  IMAD.MOV.U32 R157, RZ, RZ, R74 ;  /* 0x000000ffff9d7224 */ /* 0x000fe400078e004a */
[----:B------:R-:W-:-:S02]  /*14480*/  IMAD.MOV.U32 R158, RZ, RZ, R73 ;  /* 0x000000ffff9e7224 */ /* 0x000fc400078e0049 */
[----:B------:R-:W-:-:S03]  /*14490*/  IMAD.MOV.U32 R159, RZ, RZ, R72 ;  /* 0x000000ffff9f7224 */ /* 0x000fc600078e0048 */
[C---:B------:R-:W-:Y:S01]  /*144a0*/  HMMA.16816.F32 R56, R12.reuse, R58, R160 ;  /* 0x0000003a0c38723c */ /* 0x040fe200000018a0 */
[----:B------:R-:W-:Y:S02]  /*144b0*/  IMAD.MOV.U32 R161, RZ, RZ, R83 ;  /* 0x000000ffffa17224 */ /* 0x000fe400078e0053 */
[----:B------:R-:W-:Y:S02]  /*144c0*/  IMAD.MOV.U32 R80, RZ, RZ, R4 ;  /* 0x000000ffff507224 */ /* 0x000fe400078e0004 */
[----:B------:R-:W-:Y:S02]  /*144d0*/  IMAD.MOV.U32 R79, RZ, RZ, R5 ;  /* 0x000000ffff4f7224 */ /* 0x000fe400078e0005 */
[----:B------:R-:W-:Y:S01]  /*144e0*/  IMAD.MOV.U32 R78, RZ, RZ, R6 ;  /* 0x000000ffff4e7224 */ /* 0x000fe200078e0006 */
[----:B------:R-:W-:Y:S01]  /*144f0*/  HMMA.16816.F32 R108, R12, R34, R172 ;  /* 0x000000220c6c723c */ /* 0x000fe200000018ac */
[----:B------:R-:W-:Y:S02]  /*14500*/  IMAD.MOV.U32 R77, RZ, RZ, R7 ;  /* 0x000000ffff4d7224 */ /* 0x000fe400078e0007 */
[----:B------:R-:W1:Y:S01]  /*14510*/  LDSM.16.M88.4 R4, [R0+0x2800] ;  /* 0x002800000004783b */ /* 0x000e620000000200 */
[----:B------:R-:W-:-:S02]  /*14520*/  IMAD.MOV.U32 R162, RZ, RZ, R82 ;  /* 0x000000ffffa27224 */ /* 0x000fc400078e0052 */
[----:B------:R-:W-:Y:S02]  /*14530*/  IMAD.MOV.U32 R163, RZ, RZ, R81 ;  /* 0x000000ffffa37224 */ /* 0x000fe400078e0051 */
[----:B------:R-:W-:Y:S01]  /*14540*/  IMAD.MOV.U32 R2, RZ, RZ, R63 ;  /* 0x000000ffff027224 */ /* 0x000fe200078e003f */
[C---:B------:R-:W-:Y:S01]  /*14550*/  HMMA.16816.F32 R112, R12.reuse, R32, R164 ;  /* 0x000000200c70723c */ /* 0x040fe200000018a4 */
[----:B------:R-:W-:Y:S01]  /*14560*/  IMAD.MOV.U32 R48, RZ, RZ, R62 ;  /* 0x000000ffff307224 */ /* 0x000fe200078e003e */
[----:B------:R-:W-:Y:S01]  /*14570*/  LDSM.16.M88.4 R32, [R0+0x7000] ;  /* 0x007000000020783b */ /* 0x000fe20000000200 */
[----:B------:R-:W-:Y:S02]  /*14580*/  IMAD.MOV.U32 R156, RZ, RZ, R56 ;  /* 0x000000ffff9c7224 */ /* 0x000fe400078e0038 */
[----:B------:R-:W-:Y:S02]  /*14590*/  IMAD.MOV.U32 R107, RZ, RZ, R57 ;  /* 0x000000ffff6b7224 */ /* 0x000fe400078e0039 */
[----:B------:R-:W-:Y:S01]  /*145a0*/  IMAD.MOV.U32 R106, RZ, RZ, R58 ;  /* 0x000000ffff6a7224 */ /* 0x000fe200078e003a */
[----:B------:R-:W-:Y:S01]  /*145b0*/  HMMA.16816.F32 R132, R12, R42, R132 ;  /* 0x0000002a0c84723c */ /* 0x000fe20000001884 */
[----:B------:R-:W-:Y:S01]  /*145c0*/  IMAD.MOV.U32 R105, RZ, RZ, R59 ;  /* 0x000000ffff697224 */ /* 0x000fe200078e003b */
[----:B------:R-:W2:Y:S01]  /*145d0*/  LDSM.16.M88.4 R40, [R0+0x6000] ;  /* 0x006000000028783b */ /* 0x000ea20000000200 */
[----:B------:R-:W-:-:S02]  /*145e0*/  IMAD.MOV.U32 R104, RZ, RZ, R60 ;  /* 0x000000ffff687224 */ /* 0x000fc400078e003c */
[----:B------:R-:W-:Y:S02]  /*145f0*/  IMAD.MOV.U32 R167, RZ, RZ, R2 ;  /* 0x000000ffffa77224 */ /* 0x000fe400078e0002 */
[----:B------:R-:W-:Y:S01]  /*14600*/  IMAD.IADD R2, R93, 0x1, R0 ;  /* 0x000000015d027824 */ /* 0x000fe200078e0200 */
[----:B------:R-:W-:Y:S01]  /*14610*/  HMMA.16816.F32 R56, R12, R52, R152 ;  /* 0x000000340c38723c */ /* 0x000fe20000001898 */
[----:B------:R-:W-:Y:S02]  /*14620*/  IMAD.MOV.U32 R152, RZ, RZ, R87 ;  /* 0x000000ffff987224 */ /* 0x000fe400078e0057 */
[----:B------:R-:W-:Y:S02]  /*14630*/  IMAD.MOV.U32 R153, RZ, RZ, R86 ;  /* 0x000000ffff997224 */ /* 0x000fe400078e0056 */
[----:B------:R-:W-:Y:S02]  /*14640*/  IMAD.MOV.U32 R154, RZ, RZ, R85 ;  /* 0x000000ffff9a7224 */ /* 0x000fe400078e0055 */
[----:B------:R-:W-:-:S02]  /*14650*/  IMAD.MOV.U32 R155, RZ, RZ, R84 ;  /* 0x000000ffff9b7224 */ /* 0x000fc400078e0054 */
[C---:B------:R-:W-:Y:S01]  /*14660*/  HMMA.16816.F32 R84, R12.reuse, R26, R208 ;  /* 0x0000001a0c54723c */ /* 0x040fe200000018d0 */
[----:B------:R-:W-:Y:S02]  /*14670*/  IMAD.MOV.U32 R208, RZ, RZ, R80 ;  /* 0x000000ffffd07224 */ /* 0x000fe400078e0050 */
        /* <DEDUP_REMOVED lines=8> */
[----:B-1----:R-:W-:Y:S01]  /*14700*/  HMMA.16816.F32 R120, R8, R6, R120 ;  /* 0x000000060878723c */ /* 0x002fe20000001878 */
[----:B------:R-:W-:Y:S02]  /*14710*/  IMAD.MOV.U32 R52, RZ, RZ, R59 ;  /* 0x000000ffff347224 */ /* 0x000fe400078e003b */
[----:B------:R-:W-:Y:S02]  /*14720*/  IMAD.MOV.U32 R172, RZ, RZ, R89 ;  /* 0x000000ffffac7224 */ /* 0x000fe400078e0059 */
[----:B------:R-:W-:Y:S02]  /*14730*/  IMAD.MOV.U32 R173, RZ, RZ, R88 ;  /* 0x000000ffffad7224 */ /* 0x000fe400078e0058 */
[----:B------:R-:W-:Y:S01]  /*14740*/  IMAD.MOV.U32 R213, RZ, RZ, R70 ;  /* 0x000000ffffd57224 */ /* 0x000fe200078e0046 */
[----:B------:R-:W-:Y:S01]  /*14750*/  HMMA.16816.F32 R56, R12, R54, R140 ;  /* 0x000000360c38723c */ /* 0x000fe2000000188c */
[----:B------:R-:W-:-:S02]  /*14760*/  IMAD.MOV.U32 R214, RZ, RZ, R69 ;  /* 0x000000ffffd67224 */ /* 0x000fc400078e0045 */
[----:B------:R-:W-:Y:S02]  /*14770*/  IMAD.MOV.U32 R215, RZ, RZ, R68 ;  /* 0x000000ffffd77224 */ /* 0x000fe400078e0044 */
[----:B------:R-:W-:Y:S02]  /*14780*/  IMAD.MOV.U32 R95, RZ, RZ, R61 ;  /* 0x000000ffff5f7224 */ /* 0x000fe400078e003d */
[----:B------:R-:W-:Y:S01]  /*14790*/  IMAD.MOV.U32 R174, RZ, RZ, R53 ;  /* 0x000000ffffae7224 */ /* 0x000fe200078e0035 */
[----:B------:R-:W-:Y:S01]  /*147a0*/  HMMA.16816.F32 R140, R12, R46, R124 ;  /* 0x0000002e0c8c723c */ /* 0x000fe2000000187c */
[----:B------:R-:W-:Y:S01]  /*147b0*/  IMAD.MOV.U32 R175, RZ, RZ, R52 ;  /* 0x000000ffffaf7224 */ /* 0x000fe200078e0034 */
[----:B------:R-:W-:Y:S01]  /*147c0*/  LDSM.16.M88.4 R60, [R0+0x3000] ;  /* 0x00300000003c783b */ /* 0x000fe20000000200 */
[----:B------:R-:W-:Y:S02]  /*147d0*/  IMAD.MOV.U32 R166, RZ, RZ, R48 ;  /* 0x000000ffffa67224 */ /* 0x000fe400078e0030 */
[----:B------:R-:W-:-:S02]  /*147e0*/  IMAD.MOV.U32 R164, RZ, RZ, R104 ;  /* 0x000000ffffa47224 */ /* 0x000fc400078e0068 */
[----:B------:R-:W-:Y:S01]  /*147f0*/  IMAD.MOV.U32 R165, RZ, RZ, R95 ;  /* 0x000000ffffa57224 */ /* 0x000fe200078e005f */
[C---:B------:R-:W-:Y:S01]  /*14800*/  HMMA.16816.F32 R124, R12.reuse, R36, R144 ;  /* 0x000000240c7c723c */ /* 0x040fe20000001890 */
[----:B------:R-:W1:Y:S01]  /*14810*/  LDSM.16.M88.4 R36, [R0+0x6800] ;  /* 0x006800000024783b */ /* 0x000e620000000200 */
[----:B------:R-:W-:Y:S02]  /*14820*/  IMAD.MOV.U32 R160, RZ, RZ, R94 ;  /* 0x000000ffffa07224 */ /* 0x000fe400078e005e */
[----:B------:R-:W-:Y:S02]  /*14830*/  IMAD.MOV.U32 R91, RZ, RZ, R56 ;  /* 0x000000ffff5b7224 */ /* 0x000fe400078e0038 */
[----:B------:R-:W-:Y:S02]  /*14840*/  IMAD.MOV.U32 R90, RZ, RZ, R57 ;  /* 0x000000ffff5a7224 */ /* 0x000fe400078e0039 */
[----:B------:R-:W-:Y:S01]  /*14850*/  IMAD.MOV.U32 R55, RZ, RZ, R58 ;  /* 0x000000ffff377224 */ /* 0x000fe200078e003a */
[----:B------:R-:W-:Y:S01]  /*14860*/  HMMA.16816.F32 R68, R12, R22, R204 ;  /* 0x000000160c44723c */ /* 0x000fe200000018cc */
[----:B------:R-:W-:Y:S01]  /*14870*/  IMAD.MOV.U32 R54, RZ, RZ, R59 ;  /* 0x000000ffff367224 */ /* 0x000fe200078e003b */
[----:B------:R-:W-:Y:S01]  /*14880*/  LDSM.16.M88.4 R20, [R0+0x8800] ;  /* 0x008800000014783b */ /* 0x000fe20000000200 */
[----:B------:R-:W-:-:S02]  /*14890*/  IMAD.MOV.U32 R204, RZ, RZ, R76 ;  /* 0x000000ffffcc7224 */ /* 0x000fc400078e004c */
[----:B------:R-:W-:Y:S02]  /*148a0*/  IMAD.MOV.U32 R205, RZ, RZ, R51 ;  /* 0x000000ffffcd7224 */ /* 0x000fe400078e0033 */
[----:B------:R-:W-:Y:S01]  /*148b0*/  IMAD.MOV.U32 R206, RZ, RZ, R50 ;  /* 0x000000ffffce7224 */ /* 0x000fe200078e0032 */
[----:B------:R-:W-:Y:S01]  /*148c0*/  HMMA.16816.F32 R56, R12, R44, R136 ;  /* 0x0000002c0c38723c */ /* 0x000fe20000001888 */
[----:B------:R-:W-:Y:S02]  /*148d0*/  IMAD.MOV.U32 R207, RZ, RZ, R49 ;  /* 0x000000ffffcf7224 */ /* 0x000fe400078e0031 */
[----:B------:R-:W-:Y:S05]  /*148e0*/  LDSM.16.M88.4 R48, [R0+0x5000] ;  /* 0x005000000030783b */ /* 0x000fea0000000200 */
[C---:B------:R-:W-:Y:S08]  /*148f0*/  HMMA.16816.F32 R76, R8.reuse, R18, R188 ;  /* 0x00000012084c723c */ /* 0x040ff000000018bc */
[----:B--2---:R-:W-:Y:S03]  /*14900*/  HMMA.16816.F32 R172, R8, R40, R172 ;  /* 0x0000002808ac723c */ /* 0x004fe600000018ac */
[----:B------:R-:W-:-:S02]  /*14910*/  IMAD.MOV.U32 R97, RZ, RZ, R56 ;  /* 0x000000ffff617224 */ /* 0x000fc400078e0038 */
[----:B------:R-:W-:Y:S02]  /*14920*/  IMAD.MOV.U32 R96, RZ, RZ, R57 ;  /* 0x000000ffff607224 */ /* 0x000fe400078e0039 */
[----:B------:R-:W-:Y:S01]  /*14930*/  IMAD.MOV.U32 R45, RZ, RZ, R58 ;  /* 0x000000ffff2d7224 */ /* 0x000fe200078e003a */
[----:B-1----:R-:W-:Y:S01]  /*14940*/  HMMA.16816.F32 R140, R8, R38, R140 ;  /* 0x00000026088c723c */ /* 0x002fe2000000188c */
[----:B------:R-:W-:Y:S02]  /*14950*/  IMAD.MOV.U32 R44, RZ, RZ, R59 ;  /* 0x000000ffff2c7224 */ /* 0x000fe400078e003b */
[----:B------:R-:W1:Y:S01]  /*14960*/  LDSM.16.M88.4 R56, [R0+0x3800] ;  /* 0x003800000038783b */ /* 0x000e620000000200 */
[----:B------:R-:W-:Y:S02]  /*14970*/  IMAD.MOV.U32 R184, RZ, RZ, R97 ;  /* 0x000000ffffb87224 */ /* 0x000fe400078e0061 */
[----:B------:R-:W-:Y:S02]  /*14980*/  IMAD.MOV.U32 R185, RZ, RZ, R96 ;  /* 0x000000ffffb97224 */ /* 0x000fe400078e0060 */
[----:B------:R-:W-:Y:S01]  /*14990*/  HMMA.16816.F32 R96, R12, R30, R192 ;  /* 0x0000001e0c60723c */ /* 0x000fe200000018c0 */
[----:B------:R-:W-:Y:S01]  /*149a0*/  IMAD.MOV.U32 R192, RZ, RZ, R91 ;  /* 0x000000ffffc07224 */ /* 0x000fe200078e005b */
[----:B------:R-:W-:Y:S01]  /*149b0*/  LDSM.16.M88.4 R28, [R0+0x7800] ;  /* 0x00780000001c783b */ /* 0x000fe20000000200 */
[----:B------:R-:W-:-:S02]  /*149c0*/  IMAD.MOV.U32 R193, RZ, RZ, R90 ;  /* 0x000000ffffc17224 */ /* 0x000fc400078e005a */
[----:B------:R-:W-:Y:S02]  /*149d0*/  IMAD.MOV.U32 R186, RZ, RZ, R45 ;  /* 0x000000ffffba7224 */ /* 0x000fe400078e002d */
[----:B------:R-:W-:Y:S01]  /*149e0*/  IMAD.MOV.U32 R187, RZ, RZ, R44 ;  /* 0x000000ffffbb7224 */ /* 0x000fe200078e002c */
[----:B------:R-:W-:Y:S01]  /*149f0*/  HMMA.16816.F32 R88, R12, R24, R200 ;  /* 0x000000180c58723c */ /* 0x000fe200000018c8 */
[----:B------:R-:W-:Y:S01]  /*14a00*/  IMAD.MOV.U32 R200, RZ, RZ, R156 ;  /* 0x000000ffffc87224 */ /* 0x000fe200078e009c */
[----:B------:R-:W-:Y:S01]  /*14a10*/  LDSM.16.M88.4 R44, [R0+0x5800] ;  /* 0x00580000002c783b */ /* 0x000fe20000000200 */
[----:B------:R-:W-:Y:S02]  /*14a20*/  IMAD.MOV.U32 R156, RZ, RZ, R75 ;  /* 0x000000ffff9c7224 */ /* 0x000fe400078e004b */
[----:B------:R-:W-:Y:S01]  /*14a30*/  IMAD.MOV.U32 R194, RZ, RZ, R55 ;  /* 0x000000ffffc27224 */ /* 0x000fe200078e0037 */
[----:B------:R-:W-:Y:S01]  /*14a40*/  LDSM.16.M88.4 R12, [R0+0x9800] ;  /* 0x00980000000c783b */ /* 0x000fe20000000200 */
[----:B------:R-:W-:Y:S01]  /*14a50*/  IMAD.MOV.U32 R195, RZ, RZ, R54 ;  /* 0x000000ffffc37224 */ /* 0x000fe200078e0036 */
[----:B------:R-:W-:Y:S01]  /*14a60*/  HMMA.16816.F32 R72, R8, R16, R196 ;  /* 0x000000100848723c */ /* 0x000fe200000018c4 */
[----:B------:R-:W-:Y:S01]  /*14a70*/  IMAD.MOV.U32 R201, RZ, RZ, R107 ;  /* 0x000000ffffc97224 */ /* 0x000fe200078e006b */
[----:B------:R-:W2:Y:S01]  /*14a80*/  LDSM.16.M88.4 R16, [R0+0x9000] ;  /* 0x009000000010783b */ /* 0x000ea20000000200 */
[----:B------:R-:W-:-:S02]  /*14a90*/  IMAD.MOV.U32 R202, RZ, RZ, R106 ;  /* 0x000000ffffca7224 */ /* 0x000fc400078e006a */
[----:B------:R-:W-:Y:S01]  /*14aa0*/  IMAD.MOV.U32 R203, RZ, RZ, R105 ;  /* 0x000000ffffcb7224 */ /* 0x000fe200078e0069 */
[----:B------:R-:W3:Y:S02]  /*14ab0*/  LDSM.16.M88.4 R52, [R0+0x4800] ;  /* 0x004800000034783b */ /* 0x000ee40000000200 */
[C---:B------:R-:W-:Y:S02]  /*14ac0*/  HMMA.16816.F32 R104, R8.reuse, R4, R180 ;  /* 0x000000040868723c */ /* 0x040fe400000018b4 */
[----:B------:R4:W3:Y:S04]  /*14ad0*/  LDSM.16.M88.4 R24, [R0+0x8000] ;  /* 0x008000000018783b */ /* 0x0008e80000000200 */
[----:B------:R2:W-:Y:S02]  /*14ae0*/  LDSM.16.M88.4 R4, [R3] ;  /* 0x000000000304783b */ /* 0x0005e40000000200 */
[C---:B------:R-:W-:Y:S02]  /*14af0*/  HMMA.16816.F32 R180, R8.reuse, R36, R184 ;  /* 0x0000002408b4723c */ /* 0x040fe400000018b8 */
[----:B------:R-:W-:Y:S06]  /*14b00*/  LDSM.16.M88.4 R36, [R2+0x2800] ;  /* 0x002800000224783b */ /* 0x000fec0000000200 */
[C---:B-1----:R-:W-:Y:S08]  /*14b10*/  HMMA.16816.F32 R144, R8.reuse, R56, R152 ;  /* 0x000000380890723c */ /* 0x042ff00000001898 */
[----:B------:R-:W-:Y:S01]  /*14b20*/  HMMA.16816.F32 R148, R8, R58, R216 ;  /* 0x0000003a0894723c */ /* 0x000fe200000018d8 */
[----:B------:R-:W1:Y:S01]  /*14b30*/  LDSM.16.M88.4 R56, [R2+0x2000] ;  /* 0x002000000238783b */ /* 0x000e620000000200 */
[----:B----4-:R-:W-:-:S05]  /*14b40*/  IMAD.SHL.U32 R0, R232, 0x2, RZ ;  /* 0x00000002e8007824 */ /* 0x010fca00078e00ff */
[----:B------:R-:W-:Y:S01]  /*14b50*/  LOP3.LUT R0, R233, 0x6, R0, 0xf8, !PT ;  /* 0x00000006e9007812 */ /* 0x000fe200078ef800 */
[C---:B------:R-:W-:Y:S03]  /*14b60*/  HMMA.16816.F32 R184, R8.reuse, R20, R100 ;  /* 0x0000001408b8723c */ /* 0x040fe60000001864 */
[C---:B--2---:R-:W-:Y:S02]  /*14b70*/  LOP3.LUT R3, R0.reuse, 0x9, RZ, 0xfc, !PT ;  /* 0x0000000900037812 */ /* 0x044fe400078efcff */
[C---:B------:R-:W-:Y:S02]  /*14b80*/  LOP3.LUT R21, R0.reuse, 0x1, RZ, 0xfc, !PT ;  /* 0x0000000100157812 */ /* 0x040fe400078efcff */
[----:B------:R-:W-:Y:S01]  /*14b90*/  ISETP.GE.AND P4, PT, R3, R92, PT ;  /* 0x0000005c0300720c */ /* 0x000fe20003f86270 */
[----:B------:R-:W-:Y:S01]  /*14ba0*/  HMMA.16816.F32 R100, R8, R22, R96 ;  /* 0x000000160864723c */ /* 0x000fe20000001860 */
[----:B------:R-:W-:-:S02]  /*14bb0*/  LOP3.LUT R3, R0, 0x10, RZ, 0xfc, !PT ;  /* 0x0000001000037812 */ /* 0x000fc400078efcff */
[C---:B------:R-:W-:Y:S02]  /*14bc0*/  LOP3.LUT R20, R0.reuse, 0x8, RZ, 0xfc, !PT ;  /* 0x0000000800147812 */ /* 0x040fe400078efcff */
[CC--:B------:R-:W-:Y:S02]  /*14bd0*/  ISETP.GE.AND P0, PT, R0.reuse, R92.reuse, PT ;  /* 0x0000005c0000720c */ /* 0x0c0fe40003f06270 */
[-C--:B------:R-:W-:Y:S01]  /*14be0*/  ISETP.GE.AND P5, PT, R3, R92.reuse, PT ;  /* 0x0000005c0300720c */ /* 0x080fe20003fa6270 */
[----:B------:R-:W-:Y:S01]  /*14bf0*/  HMMA.16816.F32 R96, R8, R16, R88 ;  /* 0x000000100860723c */ /* 0x000fe20000001858 */
[----:B------:R-:W-:Y:S02]  /*14c00*/  LOP3.LUT R3, R0, 0x18, RZ, 0xfc, !PT ;  /* 0x0000001800037812 */ /* 0x000fe400078efcff */
[-C--:B------:R-:W-:Y:S02]  /*14c10*/  ISETP.GE.AND P1, PT, R21, R92.reuse, PT ;  /* 0x0000005c1500720c */ /* 0x080fe40003f26270 */
[----:B------:R-:W-:-:S03]  /*14c20*/  ISETP.GE.AND P3, PT, R20, R92, PT ;  /* 0x0000005c1400720c */ /* 0x000fc60003f66270 */
[C---:B------:R-:W-:Y:S01]  /*14c30*/  HMMA.16816.F32 R88, R8.reuse, R18, R84 ;  /* 0x000000120858723c */ /* 0x040fe20000001854 */
[----:B------:R-:W2:Y:S07]  /*14c40*/  LDSM.16.M88.4 R16, [R2+0x3000] ;  /* 0x003000000210783b */ /* 0x000eae0000000200 */
[C---:B------:R-:W-:Y:S08]  /*14c50*/  HMMA.16816.F32 R136, R8.reuse, R60, R176 ;  /* 0x0000003c0888723c */ /* 0x040ff000000018b0 */
        /* <DEDUP_REMOVED lines=12> */
[C---:B------:R-:W-:Y:S01]  /*14d20*/  HMMA.16816.F32 R132, R8.reuse, R34, R132 ;  /* 0x000000220884723c */ /* 0x040fe20000001884 */
[----:B------:R-:W-:Y:S07]  /*14d30*/  LDSM.16.M88.4 R32, [R2+0x4800] ;  /* 0x004800000220783b */ /* 0x000fee0000000200 */
[C---:B------:R-:W-:Y:S08]  /*14d40*/  HMMA.16816.F32 R124, R8.reuse, R28, R124 ;  /* 0x0000001c087c723c */ /* 0x040ff0000000187c */
[C---:B------:R-:W-:Y:S01]  /*14d50*/  HMMA.16816.F32 R116, R8.reuse, R30, R116 ;  /* 0x0000001e0874723c */ /* 0x040fe20000001874 */
[----:B------:R-:W3:Y:S07]  /*14d60*/  LDSM.16.M88.4 R28, [R2+0x3800] ;  /* 0x00380000021c783b */ /* 0x000eee0000000200 */
[----:B------:R-:W-:Y:S01]  /*14d70*/  HMMA.16816.F32 R112, R8, R24, R112 ;  /* 0x000000180870723c */ /* 0x000fe20000001870 */
[----:B------:R-:W-:-:S04]  /*14d80*/  LOP3.LUT R24, R0, 0x11, RZ, 0xfc, !PT ;  /* 0x0000001100187812 */ /* 0x000fc800078efcff */
[----:B------:R-:W-:-:S03]  /*14d90*/  ISETP.GE.AND P2, PT, R24, R92, PT ;  /* 0x0000005c1800720c */ /* 0x000fc60003f46270 */
[C---:B------:R-:W-:Y:S08]  /*14da0*/  HMMA.16816.F32 R108, R8.reuse, R26, R108 ;  /* 0x0000001a086c723c */ /* 0x040ff0000000186c */
[----:B------:R-:W-:Y:S08]  /*14db0*/  HMMA.16816.F32 R80, R8, R14, R68 ;  /* 0x0000000e0850723c */ /* 0x000ff00000001844 */
[C---:B-1----:R-:W-:Y:S08]  /*14dc0*/  HMMA.16816.F32 R8, R4.reuse, R56, R72 ;  /* 0x000000380408723c */ /* 0x042ff00000001848 */
[C---:B------:R-:W-:Y:S08]  /*14dd0*/  HMMA.16816.F32 R12, R4.reuse, R58, R76 ;  /* 0x0000003a040c723c */ /* 0x040ff0000000184c */
[----:B------:R-:W-:Y:S03]  /*14de0*/  HMMA.16816.F32 R20, R4, R36, R104 ;  /* 0x000000240414723c */ /* 0x000fe60000001868 */
[----:B------:R-:W-:-:S02]  /*14df0*/  FSEL R42, R10, -INF , !P0 ;  /* 0xff8000000a2a7808 */ /* 0x000fc40004000000 */
[----:B------:R-:W-:Y:S02]  /*14e00*/  FSEL R59, R8, -INF , !P0 ;  /* 0xff800000083b7808 */ /* 0x000fe40004000000 */
[-C--:B------:R-:W-:Y:S01]  /*14e10*/  ISETP.GE.AND P0, PT, R3, R92.reuse, PT ;  /* 0x0000005c0300720c */ /* 0x080fe20003f06270 */
[C---:B------:R-:W-:Y:S01]  /*14e20*/  HMMA.16816.F32 R24, R4.reuse, R38, R120 ;  /* 0x000000260418723c */ /* 0x040fe20000001878 */
[----:B------:R-:W1:Y:S01]  /*14e30*/  LDSM.16.M88.4 R36, [R2+0x4000] ;  /* 0x004000000224783b */ /* 0x000e620000000200 */
[C---:B------:R-:W-:Y:S02]  /*14e40*/  LOP3.LUT R3, R0.reuse, 0x19, RZ, 0xfc, !PT ;  /* 0x0000001900037812 */ /* 0x040fe400078efcff */
[----:B------:R-:W-:Y:S02]  /*14e50*/  FSEL R40, R11, -INF , !P1 ;  /* 0xff8000000b287808 */ /* 0x000fe40004800000 */
[----:B------:R-:W-:Y:S02]  /*14e60*/  FSEL R57, R9, -INF , !P1 ;  /* 0xff80000009397808 */ /* 0x000fe40004800000 */
[----:B------:R-:W-:Y:S01]  /*14e70*/  ISETP.GE.AND P1, PT, R3, R92, PT ;  /* 0x0000005c0300720c */ /* 0x000fe20003f26270 */
[----:B--2---:R-:W-:Y:S01]  /*14e80*/  HMMA.16816.F32 R8, R4, R16, R136 ;  /* 0x000000100408723c */ /* 0x004fe20000001888 */
[----:B------:R-:W-:-:S02]  /*14e90*/  LOP3.LUT R3, R0, 0x20, RZ, 0xfc, !PT ;  /* 0x0000002000037812 */ /* 0x000fc400078efcff */
[----:B------:R-:W-:Y:S02]  /*14ea0*/  FSEL R41, R14, -INF , !P3 ;  /* 0xff8000000e297808 */ /* 0x000fe40005800000 */
[----:B------:R-:W-:Y:S02]  /*14eb0*/  FSEL R56, R12, -INF , !P3 ;  /* 0xff8000000c387808 */ /* 0x000fe40005800000 */
[----:B------:R-:W-:Y:S02]  /*14ec0*/  ISETP.GE.AND P3, PT, R3, R92, PT ;  /* 0x0000005c0300720c */ /* 0x000fe40003f66270 */
[C---:B------:R-:W-:Y:S02]  /*14ed0*/  LOP3.LUT R3, R0.reuse, 0x28, RZ, 0xfc, !PT ;  /* 0x0000002800037812 */ /* 0x040fe400078efcff */
[----:B------:R-:W-:Y:S02]  /*14ee0*/  LOP3.LUT R12, R0, 0x21, RZ, 0xfc, !PT ;  /* 0x00000021000c7812 */ /* 0x000fe400078efcff */
[----:B------:R-:W-:-:S02]  /*14ef0*/  FSEL R43, R15, -INF , !P4 ;  /* 0xff8000000f2b7808 */ /* 0x000fc40006000000 */
[----:B------:R-:W-:Y:S02]  /*14f00*/  FSEL R58, R13, -INF , !P4 ;  /* 0xff8000000d3a7808 */ /* 0x000fe40006000000 */
[-C--:B------:R-:W-:Y:S02]  /*14f10*/  ISETP.GE.AND P6, PT, R3, R92.reuse, PT ;  /* 0x0000005c0300720c */ /* 0x080fe40003fc6270 */
[----:B------:R-:W-:Y:S02]  /*14f20*/  ISETP.GE.AND P4, PT, R12, R92, PT ;  /* 0x0000005c0c00720c */ /* 0x000fe40003f86270 */
[----:B------:R-:W-:Y:S01]  /*14f30*/  LOP3.LUT R3, R0, 0x29, RZ, 0xfc, !PT ;  /* 0x0000002900037812 */ /* 0x000fe200078efcff */
[----:B------:R-:W-:Y:S01]  /*14f40*/  HMMA.16816.F32 R12, R4, R18, R60 ;  /* 0x00000012040c723c */ /* 0x000fe2000000183c */
[----:B------:R-:W-:Y:S02]  /*14f50*/  FSEL R60, R23, -INF , !P2 ;  /* 0xff800000173c7808 */ /* 0x000fe40005000000 */
[----:B------:R-:W-:-:S02]  /*14f60*/  FSEL R70, R21, -INF , !P2 ;  /* 0xff80000015467808 */ /* 0x000fc40005000000 */
[----:B------:R-:W-:Y:S02]  /*14f70*/  FSEL R71, R20, -INF , !P5 ;  /* 0xff80000014477808 */ /* 0x000fe40006800000 */
[----:B------:R-:W-:Y:S01]  /*14f80*/  ISETP.GE.AND P2, PT, R3, R92, PT ;  /* 0x0000005c0300720c */ /* 0x000fe20003f46270 */
[----:B---3--:R-:W-:Y:S01]  /*14f90*/  HMMA.16816.F32 R16, R4, R28, R144 ;  /* 0x0000001c0410723c */ /* 0x008fe20000001890 */
[C---:B------:R-:W-:Y:S02]  /*14fa0*/  LOP3.LUT R3, R0.reuse, 0x30, RZ, 0xfc, !PT ;  /* 0x0000003000037812 */ /* 0x040fe400078efcff */
[----:B------:R-:W-:Y:S02]  /*14fb0*/  LOP3.LUT R20, R0, 0x31, RZ, 0xfc, !PT ;  /* 0x0000003100147812 */ /* 0x000fe400078efcff */
[----:B------:R-:W-:Y:S02]  /*14fc0*/  FSEL R61, R26, -INF , !P0 ;  /* 0xff8000001a3d7808 */ /* 0x000fe40004000000 */
[----:B------:R-:W-:-:S02]  /*14fd0*/  FSEL R63, R24, -INF , !P0 ;  /* 0xff800000183f7808 */ /* 0x000fc40004000000 */
[----:B------:R-:W-:Y:S02]  /*14fe0*/  FSEL R69, R27, -INF , !P1 ;  /* 0xff8000001b457808 */ /* 0x000fe40004800000 */
[----:B------:R-:W-:Y:S02]  /*14ff0*/  FSEL R62, R25, -INF , !P1 ;  /* 0xff800000193e7808 */ /* 0x000fe40004800000 */
[----:B------:R-:W-:Y:S01]  /*15000*/  FSEL R68, R22, -INF , !P5 ;  /* 0xff80000016447808 */ /* 0x000fe20006800000 */
[----:B------:R-:W-:Y:S01]  /*15010*/  HMMA.16816.F32 R24, R4, R34, R52 ;  /* 0x000000220418723c */ /* 0x000fe20000001834 */
[-C--:B------:R-:W-:Y:S02]  /*15020*/  ISETP.GE.AND P0, PT, R3, R92.reuse, PT ;  /* 0x0000005c0300720c */ /* 0x080fe40003f06270 */
[----:B------:R-:W-:Y:S02]  /*15030*/  ISETP.GE.AND P1, PT, R20, R92, PT ;  /* 0x0000005c1400720c */ /* 0x000fe40003f26270 */
[----:B------:R-:W-:-:S02]  /*15040*/  LOP3.LUT R3, R0, 0x38, RZ, 0xfc, !PT ;  /* 0x0000003800037812 */ /* 0x000fc400078efcff */
[----:B------:R-:W-:Y:S01]  /*15050*/  FSEL R72, R10, -INF , !P3 ;  /* 0xff8000000a487808 */ /* 0x000fe20005800000 */
[----:B------:R-:W-:Y:S01]  /*15060*/  HMMA.16816.F32 R20, R4, R30, R148 ;  /* 0x0000001e0414723c */ /* 0x000fe20000001894 */
[----:B------:R-:W2:Y:S01]  /*15070*/  LDSM.16.M88.4 R28, [R2+0x5000] ;  /* 0x00500000021c783b */ /* 0x000ea20000000200 */
[----:B------:R-:W-:Y:S02]  /*15080*/  FSEL R106, R8, -INF , !P3 ;  /* 0xff800000086a7808 */ /* 0x000fe40005800000 */
[-C--:B------:R-:W-:Y:S02]  /*15090*/  ISETP.GE.AND P3, PT, R3, R92.reuse, PT ;  /* 0x0000005c0300720c */ /* 0x080fe40003f66270 */
[----:B------:R-:W-:Y:S02]  /*150a0*/  LOP3.LUT R3, R0, 0x39, RZ, 0xfc, !PT ;  /* 0x0000003900037812 */ /* 0x000fe400078efcff */
[----:B------:R-:W-:Y:S02]  /*150b0*/  FSEL R105, R12, -INF , !P6 ;  /* 0xff8000000c697808 */ /* 0x000fe40007000000 */
[----:B------:R-:W-:-:S02]  /*150c0*/  ISETP.GE.AND P5, PT, R3, R92, PT ;  /* 0x0000005c0300720c */ /* 0x000fc40003fa6270 */
[C---:B------:R-:W-:Y:S02]  /*150d0*/  LOP3.LUT R3, R0.reuse, 0x40, RZ, 0xfc, !PT ;  /* 0x0000004000037812 */ /* 0x040fe400078efcff */
[----:B------:R-:W-:Y:S02]  /*150e0*/  LOP3.LUT R12, R0, 0x41, RZ, 0xfc, !PT ;  /* 0x00000041000c7812 */ /* 0x000fe400078efcff */
[----:B------:R-:W-:Y:S02]  /*150f0*/  FSEL R78, R11, -INF , !P4 ;  /* 0xff8000000b4e7808 */ /* 0x000fe40006000000 */
[----:B------:R-:W-:Y:S02]  /*15100*/  FSEL R104, R9, -INF , !P4 ;  /* 0xff80000009687808 */ /* 0x000fe40006000000 */
[----:B------:R-:W-:Y:S01]  /*15110*/  FSEL R79, R14, -INF , !P6 ;  /* 0xff8000000e4f7808 */ /* 0x000fe20007000000 */
[----:B-1----:R-:W-:Y:S01]  /*15120*/  HMMA.16816.F32 R8, R4, R36, R152 ;  /* 0x000000240408723c */ /* 0x002fe20000001898 */
[----:B------:R-:W-:-:S02]  /*15130*/  ISETP.GE.AND P6, PT, R3, R92, PT ;  /* 0x0000005c0300720c */ /* 0x000fc40003fc6270 */
[----:B------:R-:W-:Y:S02]  /*15140*/  FSEL R95, R15, -INF , !P2 ;  /* 0xff8000000f5f7808 */ /* 0x000fe40005000000 */
[----:B------:R-:W-:Y:S02]  /*15150*/  FSEL R94, R13, -INF , !P2 ;  /* 0xff8000000d5e7808 */ /* 0x000fe40005000000 */
[----:B------:R-:W-:Y:S02]  /*15160*/  LOP3.LUT R3, R0, 0x48, RZ, 0xfc, !PT ;  /* 0x0000004800037812 */ /* 0x000fe400078efcff */
[----:B------:R-:W-:Y:S02]  /*15170*/  ISETP.GE.AND P2, PT, R12, R92, PT ;  /* 0x0000005c0c00720c */ /* 0x000fe40003f46270 */
[----:B------:R-:W-:Y:S01]  /*15180*/  HMMA.16816.F32 R12, R4, R38, R64 ;  /* 0x00000026040c723c */ /* 0x000fe20000001840 */
[----:B------:R-:W-:Y:S01]  /*15190*/  FSEL R121, R18, -INF , !P0 ;  /* 0xff80000012797808 */ /* 0x000fe20004000000 */
[----:B------:R-:W1:Y:S01]  /*151a0*/  LDSM.16.M88.4 R36, [R2+0x5800] ;  /* 0x005800000224783b */ /* 0x000e620000000200 */
[----:B------:R-:W-:-:S02]  /*151b0*/  FSEL R138, R16, -INF , !P0 ;  /* 0xff800000108a7808 */ /* 0x000fc40004000000 */
[-C--:B------:R-:W-:Y:S02]  /*151c0*/  ISETP.GE.AND P0, PT, R3, R92.reuse, PT ;  /* 0x0000005c0300720c */ /* 0x080fe40003f06270 */
[----:B------:R-:W-:Y:S02]  /*151d0*/  LOP3.LUT R3, R0, 0x49, RZ, 0xfc, !PT ;  /* 0x0000004900037812 */ /* 0x000fe400078efcff */
[----:B------:R-:W-:Y:S02]  /*151e0*/  FSEL R107, R19, -INF , !P1 ;  /* 0xff800000136b7808 */ /* 0x000fe40004800000 */
[----:B------:R-:W-:Y:S02]  /*151f0*/  FSEL R137, R17, -INF , !P1 ;  /* 0xff80000011897808 */ /* 0x000fe40004800000 */
[----:B------:R-:W-:Y:S01]  /*15200*/  HMMA.16816.F32 R16, R4, R32, R156 ;  /* 0x000000200410723c */ /* 0x000fe2000000189c */
[----:B------:R-:W3:Y:S01]  /*15210*/  LDSM.16.M88.4 R32, [R2+0x6000] ;  /* 0x006000000220783b */ /* 0x000ee20000000200 */
[----:B------:R-:W-:-:S02]  /*15220*/  ISETP.GE.AND P1, PT, R3, R92, PT ;  /* 0x0000005c0300720c */ /* 0x000fc40003f26270 */
[----:B------:R-:W-:Y:S02]  /*15230*/  LOP3.LUT R3, R0, 0x50, RZ, 0xfc, !PT ;  /* 0x0000005000037812 */ /* 0x000fe400078efcff */
[----:B------:R-:W-:Y:S02]  /*15240*/  FSEL R147, R10, -INF , !P6 ;  /* 0xff8000000a937808 */ /* 0x000fe40007000000 */
[-C--:B------:R-:W-:Y:S02]  /*15250*/  ISETP.GE.AND P4, PT, R3, R92.reuse, PT ;  /* 0x0000005c0300720c */ /* 0x080fe40003f86270 */
[----:B------:R-:W-:Y:S02]  /*15260*/  LOP3.LUT R3, R0, 0x58, RZ, 0xfc, !PT ;  /* 0x0000005800037812 */ /* 0x000fe400078efcff */
[----:B------:R-:W-:Y:S02]  /*15270*/  FSEL R153, R8, -INF , !P6 ;  /* 0xff80000008997808 */ /* 0x000fe40007000000 */
[----:B------:R-:W-:-:S02]  /*15280*/  ISETP.GE.AND P6, PT, R3, R92, PT ;  /* 0x0000005c0300720c */ /* 0x000fc40003fc6270 */
[----:B------:R-:W-:Y:S02]  /*15290*/  LOP3.LUT R3, R0, 0x59, RZ, 0xfc, !PT ;  /* 0x0000005900037812 */ /* 0x000fe400078efcff */
[----:B------:R-:W-:Y:S02]  /*152a0*/  FSEL R152, R12, -INF , !P0 ;  /* 0xff8000000c987808 */ /* 0x000fe40004000000 */
[----:B------:R-:W-:Y:S02]  /*152b0*/  LOP3.LUT R12, R0, 0x61, RZ, 0xfc, !PT ;  /* 0x00000061000c7812 */ /* 0x000fe400078efcff */
[----:B------:R-:W-:Y:S02]  /*152c0*/  FSEL R139, R11, -INF , !P2 ;  /* 0xff8000000b8b7808 */ /* 0x000fe40005000000 */
[----:B------:R-:W-:Y:S02]  /*152d0*/  FSEL R151, R9, -INF , !P2 ;  /* 0xff80000009977808 */ /* 0x000fe40005000000 */
[----:B------:R-:W-:Y:S01]  /*152e0*/  FSEL R120, R22, -INF , !P3 ;  /* 0xff80000016787808 */ /* 0x000fe20005800000 */
[----:B--2---:R-:W-:Y:S01]  /*152f0*/  HMMA.16816.F32 R8, R4, R28, R160 ;  /* 0x0000001c0408723c */ /* 0x004fe200000018a0 */
[----:B------:R-:W-:-:S02]  /*15300*/  FSEL R123, R20, -INF , !P3 ;  /* 0xff800000147b7808 */ /* 0x000fc40005800000 */
[-C--:B------:R-:W-:Y:S02]  /*15310*/  ISETP.GE.AND P2, PT, R3, R92.reuse, PT ;  /* 0x0000005c0300720c */ /* 0x080fe40003f46270 */
[----:B------:R-:W-:Y:S02]  /*15320*/  LOP3.LUT R3, R0, 0x60, RZ, 0xfc, !PT ;  /* 0x0000006000037812 */ /* 0x000fe400078efcff */
[----:B------:R-:W-:Y:S02]  /*15330*/  FSEL R145, R14, -INF , !P0 ;  /* 0xff8000000e917808 */ /* 0x000fe40004000000 */
[----:B------:R-:W-:Y:S02]  /*15340*/  FSEL R150, R15, -INF , !P1 ;  /* 0xff8000000f967808 */ /* 0x000fe40004800000 */
[----:B------:R-:W-:Y:S02]  /*15350*/  FSEL R146, R13, -INF , !P1 ;  /* 0xff8000000d927808 */ /* 0x000fe40004800000 */
[----:B------:R-:W-:-:S02]  /*15360*/  ISETP.GE.AND P3, PT, R12, R92, PT ;  /* 0x0000005c0c00720c */ /* 0x000fc40003f66270 */
[----:B------:R-:W-:Y:S01]  /*15370*/  HMMA.16816.F32 R12, R4, R30, R48 ;  /* 0x0000001e040c723c */ /* 0x000fe20000001830 */
[----:B------:R-:W2:Y:S01]  /*15380*/  LDSM.16.M88.4 R28, [R2+0x6800] ;  /* 0x00680000021c783b */ /* 0x000ea20000000200 */
        /* <DEDUP_REMOVED lines=8> */
[----:B------:R-:W-:Y:S01]  /*15410*/  ISETP.GE.AND P4, PT, R3, R92, PT ;  /* 0x0000005c0300720c */ /* 0x000fe20003f86270 */
[----:B-1----:R-:W-:Y:S01]  /*15420*/  HMMA.16816.F32 R20, R4, R36, R164 ;  /* 0x000000240414723c */ /* 0x002fe200000018a4 */
[----:B------:R-:W-:Y:S02]  /*15430*/  LOP3.LUT R3, R0, 0x69, RZ, 0xfc, !PT ;  /* 0x0000006900037812 */ /* 0x000fe400078efcff */
[----:B------:R-:W-:-:S02]  /*15440*/  FSEL R154, R19, -INF , !P5 ;  /* 0xff800000139a7808 */ /* 0x000fc40006800000 */
[----:B------:R-:W-:Y:S02]  /*15450*/  FSEL R161, R17, -INF , !P5 ;  /* 0xff80000011a17808 */ /* 0x000fe40006800000 */
[----:B------:R-:W-:Y:S02]  /*15460*/  ISETP.GE.AND P5, PT, R3, R92, PT ;  /* 0x0000005c0300720c */ /* 0x000fe40003fa6270 */
[----:B------:R-:W-:Y:S02]  /*15470*/  LOP3.LUT R3, R0, 0x70, RZ, 0xfc, !PT ;  /* 0x0000007000037812 */ /* 0x000fe400078efcff */
[----:B------:R-:W-:Y:S02]  /*15480*/  FSEL R155, R26, -INF , !P6 ;  /* 0xff8000001a9b7808 */ /* 0x000fe40007000000 */
[----:B------:R-:W-:Y:S02]  /*15490*/  FSEL R159, R24, -INF , !P6 ;  /* 0xff800000189f7808 */ /* 0x000fe40007000000 */
[----:B------:R-:W-:-:S02]  /*154a0*/  LOP3.LUT R16, R0, 0x71, RZ, 0xfc, !PT ;  /* 0x0000007100107812 */ /* 0x000fc400078efcff */
[----:B------:R-:W-:Y:S02]  /*154b0*/  FSEL R160, R27, -INF , !P2 ;  /* 0xff8000001ba07808 */ /* 0x000fe40005000000 */
[----:B------:R-:W-:Y:S02]  /*154c0*/  FSEL R158, R25, -INF , !P2 ;  /* 0xff800000199e7808 */ /* 0x000fe40005000000 */
[-C--:B------:R-:W-:Y:S01]  /*154d0*/  ISETP.GE.AND P6, PT, R3, R92.reuse, PT ;  /* 0x0000005c0300720c */ /* 0x080fe20003fc6270 */
[----:B------:R-:W-:Y:S01]  /*154e0*/  HMMA.16816.F32 R24, R4, R38, R44 ;  /* 0x000000260418723c */ /* 0x000fe2000000182c */
[----:B------:R-:W-:Y:S01]  /*154f0*/  LOP3.LUT R3, R0, 0x78, RZ, 0xfc, !PT ;  /* 0x0000007800037812 */ /* 0x000fe200078efcff */
[----:B------:R-:W1:Y:S01]  /*15500*/  LDSM.16.M88.4 R36, [R2+0x7000] ;  /* 0x007000000224783b */ /* 0x000e620000000200 */
[----:B------:R-:W-:Y:S02]  /*15510*/  ISETP.GE.AND P2, PT, R16, R92, PT ;  /* 0x0000005c1000720c */ /* 0x000fe40003f46270 */
[----:B------:R-:W-:-:S02]  /*15520*/  FSEL R166, R10, -INF , !P0 ;  /* 0xff8000000aa67808 */ /* 0x000fc40004000000 */
[----:B------:R-:W-:Y:S01]  /*15530*/  FSEL R189, R8, -INF , !P0 ;  /* 0xff80000008bd7808 */ /* 0x000fe20004000000 */
        /* <DEDUP_REMOVED lines=8> */
[-C--:B------:R-:W-:Y:S02]  /*155c0*/  ISETP.GE.AND P0, PT, R3, R92.reuse, PT ;  /* 0x0000005c0300720c */ /* 0x080fe40003f06270 */
[----:B------:R-:W-:Y:S02]  /*155d0*/  LOP3.LUT R3, R0, 0x80, RZ, 0xfc, !PT ;  /* 0x0000008000037812 */ /* 0x000fe400078efcff */
        /* <DEDUP_REMOVED lines=16> */
[----:B------:R-:W2:Y:S01]  /*156e0*/  LDSM.16.M88.4 R28, [R2+0x8000] ;  /* 0x00800000021c783b */ /* 0x000ea20000000200 */
[C---:B------:R-:W-:Y:S02]  /*156f0*/  LOP3.LUT R3, R0.reuse, 0x90, RZ, 0xfc, !PT ;  /* 0x0000009000037812 */ /* 0x040fe400078efcff */
[----:B------:R-:W-:Y:S02]  /*15700*/  LOP3.LUT R12, R0, 0x81, RZ, 0xfc, !PT ;  /* 0x00000081000c7812 */ /* 0x000fe400078efcff */
[----:B------:R-:W-:-:S02]  /*15710*/  ISETP.GE.AND P3, PT, R3, R92, PT ;  /* 0x0000005c0300720c */ /* 0x000fc40003f66270 */
[----:B------:R-:W-:Y:S02]  /*15720*/  LOP3.LUT R3, R0, 0x98, RZ, 0xfc, !PT ;  /* 0x0000009800037812 */ /* 0x000fe400078efcff */
[----:B------:R-:W-:Y:S02]  /*15730*/  FSEL R167, R15, -INF , !P5 ;  /* 0xff8000000fa77808 */ /* 0x000fe40006800000 */
[----:B------:R-:W-:Y:S02]  /*15740*/  FSEL R165, R13, -INF , !P5 ;  /* 0xff8000000da57808 */ /* 0x000fe40006800000 */
[-C--:B------:R-:W-:Y:S02]  /*15750*/  ISETP.GE.AND P5, PT, R12, R92.reuse, PT ;  /* 0x0000005c0c00720c */ /* 0x080fe40003fa6270 */
[----:B------:R-:W-:Y:S02]  /*15760*/  ISETP.GE.AND P0, PT, R3, R92, PT ;  /* 0x0000005c0300720c */ /* 0x000fe40003f06270 */
[----:B------:R-:W-:-:S02]  /*15770*/  LOP3.LUT R12, R0, 0x91, RZ, 0xfc, !PT ;  /* 0x00000091000c7812 */ /* 0x000fc400078efcff */
[----:B------:R-:W-:Y:S02]  /*15780*/  LOP3.LUT R3, R0, 0x99, RZ, 0xfc, !PT ;  /* 0x0000009900037812 */ /* 0x000fe400078efcff */
[----:B------:R-:W-:Y:S02]  /*15790*/  FSEL R180, R8, -INF , !P4 ;  /* 0xff80000008b47808 */ /* 0x000fe40006000000 */
[----:B------:R-:W-:Y:S02]  /*157a0*/  FSEL R140, R11, -INF , !P5 ;  /* 0xff8000000b8c7808 */ /* 0x000fe40006800000 */
[----:B------:R-:W-:Y:S02]  /*157b0*/  FSEL R142, R9, -INF , !P5 ;  /* 0xff800000098e7808 */ /* 0x000fe40006800000 */
[----:B------:R-:W-:Y:S02]  /*157c0*/  LOP3.LUT R8, R0, 0xa1, RZ, 0xfc, !PT ;  /* 0x000000a100087812 */ /* 0x000fe400078efcff */
[----:B------:R-:W-:-:S02]  /*157d0*/  ISETP.GE.AND P1, PT, R12, R92, PT ;  /* 0x0000005c0c00720c */ /* 0x000fc40003f26270 */
[-C--:B------:R-:W-:Y:S01]  /*157e0*/  ISETP.GE.AND P5, PT, R3, R92.reuse, PT ;  /* 0x0000005c0300720c */ /* 0x080fe20003fa6270 */
[----:B-1----:R-:W-:Y:S01]  /*157f0*/  HMMA.16816.F32 R12, R4, R36, R128 ;  /* 0x00000024040c723c */ /* 0x002fe20000001880 */
[----:B------:R-:W-:Y:S02]  /*15800*/  LOP3.LUT R3, R0, 0xa0, RZ, 0xfc, !PT ;  /* 0x000000a000037812 */ /* 0x000fe400078efcff */
[----:B------:R-:W-:Y:S02]  /*15810*/  FSEL R129, R19, -INF , !P2 ;  /* 0xff80000013817808 */ /* 0x000fe40005000000 */
[----:B------:R-:W-:Y:S02]  /*15820*/  FSEL R128, R17, -INF , !P2 ;  /* 0xff80000011807808 */ /* 0x000fe40005000000 */
[----:B------:R-:W-:Y:S02]  /*15830*/  FSEL R179, R10, -INF , !P4 ;  /* 0xff8000000ab37808 */ /* 0x000fe40006000000 */
[----:B------:R-:W-:-:S02]  /*15840*/  ISETP.GE.AND P2, PT, R8, R92, PT ;  /* 0x0000005c0800720c */ /* 0x000fc40003f46270 */
[----:B------:R-:W-:Y:S01]  /*15850*/  FSEL R141, R18, -INF , !P6 ;  /* 0xff800000128d7808 */ /* 0x000fe20007000000 */
[C---:B------:R-:W-:Y:S01]  /*15860*/  HMMA.16816.F32 R8, R4.reuse, R38, R132 ;  /* 0x000000260408723c */ /* 0x040fe20000001884 */
[----:B------:R-:W-:Y:S01]  /*15870*/  FSEL R143, R16, -INF , !P6 ;  /* 0xff800000108f7808 */ /* 0x000fe20007000000 */
[----:B------:R-:W1:Y:S01]  /*15880*/  LDSM.16.M88.4 R36, [R2+0x8800] ;  /* 0x008800000224783b */ /* 0x000e620000000200 */
[----:B------:R-:W-:Y:S02]  /*15890*/  ISETP.GE.AND P6, PT, R3, R92, PT ;  /* 0x0000005c0300720c */ /* 0x000fe40003fc6270 */
[----:B------:R-:W-:Y:S02]  /*158a0*/  LOP3.LUT R3, R0, 0xa8, RZ, 0xfc, !PT ;  /* 0x000000a800037812 */ /* 0x000fe400078efcff */
[----:B------:R-:W-:Y:S01]  /*158b0*/  FSEL R131, R26, -INF , !P0 ;  /* 0xff8000001a837808 */ /* 0x000fe20004000000 */
[----:B---3--:R-:W-:Y:S01]  /*158c0*/  HMMA.16816.F32 R16, R4, R32, R124 ;  /* 0x000000200410723c */ /* 0x008fe2000000187c */
[----:B------:R-:W-:-:S02]  /*158d0*/  FSEL R132, R24, -INF , !P0 ;  /* 0xff80000018847808 */ /* 0x000fc40004000000 */
[----:B------:R-:W-:Y:S02]  /*158e0*/  FSEL R125, R27, -INF , !P5 ;  /* 0xff8000001b7d7808 */ /* 0x000fe40006800000 */
[----:B------:R-:W-:Y:S02]  /*158f0*/  FSEL R124, R25, -INF , !P5 ;  /* 0xff800000197c7808 */ /* 0x000fe40006800000 */
[----:B------:R-:W-:Y:S01]  /*15900*/  ISETP.GE.AND P4, PT, R3, R92, PT ;  /* 0x0000005c0300720c */ /* 0x000fe20003f86270 */
[----:B------:R-:W-:Y:S01]  /*15910*/  HMMA.16816.F32 R24, R4, R34, R116 ;  /* 0x000000220418723c */ /* 0x000fe20000001874 */
[----:B------:R-:W3:Y:S01]  /*15920*/  LDSM.16.M88.4 R32, [R2+0x9000] ;  /* 0x009000000220783b */ /* 0x000ee20000000200 */
[----:B------:R-:W-:Y:S02]  /*15930*/  LOP3.LUT R3, R0, 0xa9, RZ, 0xfc, !PT ;  /* 0x000000a900037812 */ /* 0x000fe400078efcff */
[----:B------:R-:W-:Y:S02]  /*15940*/  FSEL R181, R22, -INF , !P3 ;  /* 0xff80000016b57808 */ /* 0x000fe40005800000 */
[----:B------:R-:W-:-:S02]  /*15950*/  FSEL R182, R20, -INF , !P3 ;  /* 0xff80000014b67808 */ /* 0x000fc40005800000 */
[-C--:B------:R-:W-:Y:S02]  /*15960*/  ISETP.GE.AND P3, PT, R3, R92.reuse, PT ;  /* 0x0000005c0300720c */ /* 0x080fe40003f66270 */
[C---:B------:R-:W-:Y:S02]  /*15970*/  LOP3.LUT R3, R0.reuse, 0xb0, RZ, 0xfc, !PT ;  /* 0x000000b000037812 */ /* 0x040fe400078efcff */
[----:B------:R-:W-:Y:S02]  /*15980*/  FSEL R130, R23, -INF , !P1 ;  /* 0xff80000017827808 */ /* 0x000fe40004800000 */
[----:B------:R-:W-:Y:S02]  /*15990*/  FSEL R133, R21, -INF , !P1 ;  /* 0xff80000015857808 */ /* 0x000fe40004800000 */
[----:B------:R-:W-:Y:S02]  /*159a0*/  LOP3.LUT R20, R0, 0xb1, RZ, 0xfc, !PT ;  /* 0x000000b100147812 */ /* 0x000fe400078efcff */
[----:B------:R-:W-:-:S02]  /*159b0*/  ISETP.GE.AND P1, PT, R3, R92, PT ;  /* 0x0000005c0300720c */ /* 0x000fc40003f26270 */
[----:B------:R-:W-:Y:S02]  /*159c0*/  LOP3.LUT R3, R0, 0xb8, RZ, 0xfc, !PT ;  /* 0x000000b800037812 */ /* 0x000fe400078efcff */
[----:B------:R-:W-:Y:S02]  /*159d0*/  ISETP.GE.AND P0, PT, R20, R92, PT ;  /* 0x0000005c1400720c */ /* 0x000fe40003f06270 */
[----:B------:R-:W-:Y:S01]  /*159e0*/  FSEL R126, R14, -INF , !P6 ;  /* 0xff8000000e7e7808 */ /* 0x000fe20007000000 */
[----:B--2---:R-:W-:Y:S01]  /*159f0*/  HMMA.16816.F32 R20, R4, R28, R112 ;  /* 0x0000001c0414723c */ /* 0x004fe20000001870 */
[----:B------:R-:W-:Y:S02]  /*15a00*/  FSEL R127, R12, -INF , !P6 ;  /* 0xff8000000c7f7808 */ /* 0x000fe40007000000 */
[----:B------:R-:W-:Y:S02]  /*15a10*/  FSEL R116, R15, -INF , !P2 ;  /* 0xff8000000f747808 */ /* 0x000fe40005000000 */
[----:B------:R-:W-:-:S02]  /*15a20*/  FSEL R118, R13, -INF , !P2 ;  /* 0xff8000000d767808 */ /* 0x000fc40005000000 */
[----:B------:R-:W-:Y:S01]  /*15a30*/  ISETP.GE.AND P6, PT, R3, R92, PT ;  /* 0x0000005c0300720c */ /* 0x000fe20003fc6270 */
[----:B------:R-:W-:Y:S01]  /*15a40*/  HMMA.16816.F32 R12, R4, R30, R108 ;  /* 0x0000001e040c723c */ /* 0x000fe2000000186c */
[----:B------:R2:W4:Y:S01]  /*15a50*/  LDSM.16.M88.4 R28, [R2+0x9800] ;  /* 0x00980000021c783b */ /* 0x0005220000000200 */
[----:B------:R-:W-:Y:S01]  /*15a60*/  LOP3.LUT R3, R0, 0xb9, RZ, 0xfc, !PT ;  /* 0x000000b900037812 */ /* 0x000fe200078efcff */
[----:B------:R-:W-:-:S04]  /*15a70*/  DEPBAR.LE SB0, 0x0 ;  /* 0x000080000000791a */ /* 0x000fc80000000000 */
[-C--:B------:R-:W-:Y:S02]  /*15a80*/  ISETP.GE.AND P2, PT, R3, R92.reuse, PT ;  /* 0x0000005c0300720c */ /* 0x080fe40003f46270 */
        /* <DEDUP_REMOVED lines=8> */
[----:B------:R-:W-:Y:S02]  /*15b10*/  LOP3.LUT R3, R0, 0xc9, RZ, 0xfc, !PT ;  /* 0x000000c900037812 */ /* 0x000fe400078efcff */
[----:B------:R-:W-:Y:S02]  /*15b20*/  FSEL R117, R10, -INF , !P4 ;  /* 0xff8000000a757808 */ /* 0x000fe40006000000 */
[----:B------:R-:W-:-:S02]  /*15b30*/  ISETP.GE.AND P4, PT, R8, R92, PT ;  /* 0x0000005c0800720c */ /* 0x000fc40003f86270 */
[----:B------:R-:W-:Y:S01]  /*15b40*/  FSEL R114, R18, -INF , !P1 ;  /* 0xff80000012727808 */ /* 0x000fe20004800000 */
[C---:B-1----:R-:W-:Y:S01]  /*15b50*/  HMMA.16816.F32 R8, R4.reuse, R36, R184 ;  /* 0x000000240408723c */ /* 0x042fe200000018b8 */
[----:B------:R-:W-:Y:S02]  /*15b60*/  FSEL R135, R16, -INF , !P1 ;  /* 0xff80000010877808 */ /* 0x000fe40004800000 */
[----:B------:R-:W-:Y:S02]  /*15b70*/  FSEL R108, R19, -INF , !P0 ;  /* 0xff800000136c7808 */ /* 0x000fe40004000000 */
[----:B------:R-:W-:Y:S02]  /*15b80*/  FSEL R134, R17, -INF , !P0 ;  /* 0xff80000011867808 */ /* 0x000fe40004000000 */
[----:B------:R-:W-:Y:S01]  /*15b90*/  ISETP.GE.AND P1, PT, R3, R92, PT ;  /* 0x0000005c0300720c */ /* 0x000fe20003f26270 */
[----:B------:R-:W-:Y:S01]  /*15ba0*/  HMMA.16816.F32 R16, R4, R38, R100 ;  /* 0x000000260410723c */ /* 0x000fe20000001864 */
[----:B------:R-:W-:-:S02]  /*15bb0*/  FSEL R183, R22, -INF , !P5 ;  /* 0xff80000016b77808 */ /* 0x000fc40006800000 */
[----:B------:R-:W-:Y:S02]  /*15bc0*/  FSEL R184, R20, -INF , !P5 ;  /* 0xff80000014b87808 */ /* 0x000fe40006800000 */
[----:B------:R-:W-:Y:S02]  /*15bd0*/  FSEL R100, R23, -INF , !P4 ;  /* 0xff80000017647808 */ /* 0x000fe40006000000 */
[----:B------:R-:W-:Y:S02]  /*15be0*/  FSEL R102, R21, -INF , !P4 ;  /* 0xff80000015667808 */ /* 0x000fe40006000000 */
[----:B---3--:R-:W-:Y:S01]  /*15bf0*/  HMMA.16816.F32 R20, R4, R32, R96 ;  /* 0x000000200414723c */ /* 0x008fe20000001860 */
[----:B------:R-:W-:Y:S02]  /*15c00*/  FSEL R101, R14, -INF , !P3 ;  /* 0xff8000000e657808 */ /* 0x000fe40005800000 */
[----:B------:R-:W-:Y:S02]  /*15c10*/  FSEL R103, R12, -INF , !P3 ;  /* 0xff8000000c677808 */ /* 0x000fe40005800000 */
[----:B------:R-:W-:-:S02]  /*15c20*/  FSEL R97, R15, -INF , !P1 ;  /* 0xff8000000f617808 */ /* 0x000fc40004800000 */
[----:B------:R-:W-:Y:S02]  /*15c30*/  FSEL R96, R13, -INF , !P1 ;  /* 0xff8000000d607808 */ /* 0x000fe40004800000 */
[----:B------:R-:W-:Y:S01]  /*15c40*/  HMMA.16816.F32 R12, R4, R34, R88 ;  /* 0x00000022040c723c */ /* 0x000fe20000001858 */
[----:B------:R-:W-:Y:S02]  /*15c50*/  FSEL R109, R26, -INF , !P6 ;  /* 0xff8000001a6d7808 */ /* 0x000fe40007000000 */
[C---:B------:R-:W-:Y:S02]  /*15c60*/  LOP3.LUT R3, R0.reuse, 0xd0, RZ, 0xfc, !PT ;  /* 0x000000d000037812 */ /* 0x040fe400078efcff */
[----:B------:R-:W-:Y:S01]  /*15c70*/  LOP3.LUT R26, R0, 0xd1, RZ, 0xfc, !PT ;  /* 0x000000d1001a7812 */ /* 0x000fe200078efcff */
[----:B------:R-:W-:Y:S01]  /*15c80*/  BAR.SYNC.DEFER_BLOCKING 0x0 ;  /* 0x0000000000007b1d */ /* 0x000fe20000010000 */
[-C--:B------:R-:W-:Y:S02]  /*15c90*/  ISETP.GE.AND P0, PT, R3, R92.reuse, PT ;  /* 0x0000005c0300720c */ /* 0x080fe40003f06270 */
[----:B------:R-:W-:-:S02]  /*15ca0*/  ISETP.GE.AND P5, PT, R26, R92, PT ;  /* 0x0000005c1a00720c */ /* 0x000fc40003fa6270 */
[----:B--2---:R-:W-:Y:S02]  /*15cb0*/  LOP3.LUT R2, R0, 0xe8, RZ, 0xfc, !PT ;  /* 0x000000e800027812 */ /* 0x004fe400078efcff */
[----:B------:R-:W-:Y:S02]  /*15cc0*/  FSEL R111, R24, -INF , !P6 ;  /* 0xff800000186f7808 */ /* 0x000fe40007000000 */
[----:B------:R-:W-:Y:S02]  /*15cd0*/  FSEL R186, R10, -INF , !P0 ;  /* 0xff8000000aba7808 */ /* 0x000fe40004000000 */
[----:B------:R-:W-:Y:S02]  /*15ce0*/  FSEL R193, R8, -INF , !P0 ;  /* 0xff80000008c17808 */ /* 0x000fe40004000000 */
[----:B------:R-:W-:Y:S02]  /*15cf0*/  FSEL R98, R11, -INF , !P5 ;  /* 0xff8000000b627808 */ /* 0x000fe40006800000 */
[----:B------:R-:W-:-:S02]  /*15d00*/  FSEL R187, R9, -INF , !P5 ;  /* 0xff80000009bb7808 */ /* 0x000fc40006800000 */
[----:B------:R-:W-:Y:S01]  /*15d10*/  FSEL R115, R27, -INF , !P2 ;  /* 0xff8000001b737808 */ /* 0x000fe20005000000 */
[C---:B----4-:R-:W-:Y:S01]  /*15d20*/  HMMA.16816.F32 R8, R4.reuse, R28, R84 ;  /* 0x0000001c0408723c */ /* 0x050fe20000001854 */
[----:B------:R-:W-:Y:S02]  /*15d30*/  ISETP.GE.AND P6, PT, R2, R92, PT ;  /* 0x0000005c0200720c */ /* 0x000fe40003fc6270 */
[C---:B------:R-:W-:Y:S02]  /*15d40*/  LOP3.LUT R27, R0.reuse, 0xd8, RZ, 0xfc, !PT ;  /* 0x000000d8001b7812 */ /* 0x040fe400078efcff */
[----:B------:R-:W-:Y:S02]  /*15d50*/  LOP3.LUT R3, R0, 0xe1, RZ, 0xfc, !PT ;  /* 0x000000e100037812 */ /* 0x000fe400078efcff */
[----:B------:R-:W-:Y:S01]  /*15d60*/  FSEL R110, R25, -INF , !P2 ;  /* 0xff800000196e7808 */ /* 0x000fe20005000000 */
[----:B------:R-:W-:Y:S01]  /*15d70*/  HMMA.16816.F32 R4, R4, R30, R80 ;  /* 0x0000001e0404723c */ /* 0x000fe20000001850 */
[----:B------:R-:W-:-:S02]  /*15d80*/  FSEL R194, R14, -INF , !P6 ;  /* 0xff8000000ec27808 */ /* 0x000fc40007000000 */
[----:B------:R-:W-:Y:S02]  /*15d90*/  FSEL R197, R12, -INF , !P6 ;  /* 0xff8000000cc57808 */ /* 0x000fe40007000000 */
[-C--:B------:R-:W-:Y:S02]  /*15da0*/  ISETP.GE.AND P2, PT, R3, R92.reuse, PT ;  /* 0x0000005c0300720c */ /* 0x080fe40003f46270 */
[----:B------:R-:W-:Y:S02]  /*15db0*/  ISETP.GE.AND P4, PT, R27, R92, PT ;  /* 0x0000005c1b00720c */ /* 0x000fe40003f86270 */
[----:B------:R-:W-:Y:S02]  /*15dc0*/  ISETP.NE.AND P6, PT, R249, 0x1, PT ;  /* 0x00000001f900780c */ /* 0x000fe40003fc5270 */
[C---:B------:R-:W-:Y:S02]  /*15dd0*/  LOP3.LUT R3, R0.reuse, 0xe9, RZ, 0xfc, !PT ;  /* 0x000000e900037812 */ /* 0x040fe400078efcff */
[----:B------:R-:W-:-:S02]  /*15de0*/  LOP3.LUT R2, R0, 0xf0, RZ, 0xfc, !PT ;  /* 0x000000f000027812 */ /* 0x000fc400078efcff */
[C---:B------:R-:W-:Y:S02]  /*15df0*/  LOP3.LUT R24, R0.reuse, 0xd9, RZ, 0xfc, !PT ;  /* 0x000000d900187812 */ /* 0x040fe400078efcff */
[----:B------:R-:W-:Y:S02]  /*15e00*/  LOP3.LUT R25, R0, 0xe0, RZ, 0xfc, !PT ;  /* 0x000000e000197812 */ /* 0x000fe400078efcff */
[----:B------:R-:W-:Y:S02]  /*15e10*/  FSEL R99, R18, -INF , !P4 ;  /* 0xff80000012637808 */ /* 0x000fe40006000000 */
[----:B------:R-:W-:Y:S02]  /*15e20*/  FSEL R191, R16, -INF , !P4 ;  /* 0xff80000010bf7808 */ /* 0x000fe40006000000 */
[-C--:B------:R-:W-:Y:S02]  /*15e30*/  ISETP.GE.AND P5, PT, R3, R92.reuse, PT ;  /* 0x0000005c0300720c */ /* 0x080fe40003fa6270 */
[----:B------:R-:W-:-:S02]  /*15e40*/  ISETP.GE.AND P4, PT, R2, R92, PT ;  /* 0x0000005c0200720c */ /* 0x000fc40003f86270 */
[-C--:B------:R-:W-:Y:S02]  /*15e50*/  ISETP.GE.AND P3, PT, R24, R92.reuse, PT ;  /* 0x0000005c1800720c */ /* 0x080fe40003f66270 */
[C---:B------:R-:W-:Y:S02]  /*15e60*/  LOP3.LUT R3, R0.reuse, 0xf1, RZ, 0xfc, !PT ;  /* 0x000000f100037812 */ /* 0x040fe400078efcff */
[----:B------:R-:W-:Y:S02]  /*15e70*/  ISETP.GE.AND P1, PT, R25, R92, PT ;  /* 0x0000005c1900720c */ /* 0x000fe40003f26270 */
[C---:B------:R-:W-:Y:S02]  /*15e80*/  LOP3.LUT R2, R0.reuse, 0xf8, RZ, 0xfc, !PT ;  /* 0x000000f800027812 */ /* 0x040fe400078efcff */
[----:B------:R-:W-:Y:S02]  /*15e90*/  LOP3.LUT R0, R0, 0xf9, RZ, 0xfc, !PT ;  /* 0x000000f900007812 */ /* 0x000fe400078efcff */
[----:B------:R-:W-:-:S02]  /*15ea0*/  FSEL R192, R19, -INF , !P3 ;  /* 0xff80000013c07808 */ /* 0x000fc40005800000 */
[----:B------:R-:W-:Y:S02]  /*15eb0*/  FSEL R185, R17, -INF , !P3 ;  /* 0xff80000011b97808 */ /* 0x000fe40005800000 */
[----:B------:R-:W-:Y:S02]  /*15ec0*/  FSEL R196, R22, -INF , !P1 ;  /* 0xff80000016c47808 */ /* 0x000fe40004800000 */
[----:B------:R-:W-:Y:S02]  /*15ed0*/  FSEL R201, R20, -INF , !P1 ;  /* 0xff80000014c97808 */ /* 0x000fe40004800000 */
[-C--:B------:R-:W-:Y:S02]  /*15ee0*/  ISETP.GE.AND P3, PT, R3, R92.reuse, PT ;  /* 0x0000005c0300720c */ /* 0x080fe40003f66270 */
[-C--:B------:R-:W-:Y:S02]  /*15ef0*/  ISETP.GE.AND P1, PT, R2, R92.reuse, PT ;  /* 0x0000005c0200720c */ /* 0x080fe40003f26270 */
[----:B------:R-:W-:-:S02]  /*15f00*/  ISETP.GE.AND P0, PT, R0, R92, PT ;  /* 0x0000005c0000720c */ /* 0x000fc40003f06270 */
[----:B------:R-:W-:Y:S02]  /*15f10*/  FSEL R195, R23, -INF , !P2 ;  /* 0xff80000017c37808 */ /* 0x000fe40005000000 */
[----:B------:R-:W-:Y:S02]  /*15f20*/  FSEL R198, R21, -INF , !P2 ;  /* 0xff80000015c67808 */ /* 0x000fe40005000000 */
[----:B------:R-:W-:Y:S02]  /*15f30*/  ISETP.NE.AND P2, PT, R240, RZ, PT ;  /* 0x000000fff000720c */ /* 0x000fe40003f45270 */
        /* <DEDUP_REMOVED lines=24> */
.L_x_1159:
[----:B------:R-:W2:Y:S01]  /*160c0*/  LD.E R2, desc[UR6][R168.64+0x170] ;  /* 0x00017006a8027980 */ /* 0x000ea2000c101900 */
[----:B------:R-:W-:Y:S02]  /*160d0*/  IADD3 R8, PT, PT, R242, -0x200, RZ ;  /* 0xfffffe00f2087810 */ /* 0x000fe40007ffe0ff */
        /* <DEDUP_REMOVED lines=8> */
[----:B-1----:R-:W-:Y:S02]  /*16160*/  IMAD.MOV R3, RZ, RZ, -R5 ;  /* 0x000000ffff037224 */ /* 0x002fe400078e0a05 */
[----:B------:R-:W-:Y:S02]  /*16170*/  IMAD.MOV.U32 R4, RZ, RZ, RZ ;  /* 0x000000ffff047224 */ /* 0x000fe400078e00ff */
[----:B------:R-:W-:-:S04]  /*16180*/  IMAD R3, R3, R0, RZ ;  /* 0x0000000003037224 */ /* 0x000fc800078e02ff */
[----:B------:R-:W-:-:S04]  /*16190*/  IMAD.HI.U32 R4, R5, R3, R4 ;  /* 0x0000000305047227 */ /* 0x000fc800078e0004 */
[----:B------:R-:W-:Y:S01]  /*161a0*/  IMAD.MOV.U32 R5, RZ, RZ, R6 ;  /* 0x000000ffff057224 */ /* 0x000fe200078e0006 */
[----:B------:R-:W-:-:S03]  /*161b0*/  IADD3 R6, PT, PT, RZ, -R9, RZ ;  /* 0x80000009ff067210 */ /* 0x000fc60007ffe0ff */
[----:B------:R-:W-:-:S04]  /*161c0*/  IMAD.HI.U32 R3, R4, R5, RZ ;  /* 0x0000000504037227 */ /* 0x000fc800078e00ff */
[----:B------:R-:W-:-:S04]  /*161d0*/  IMAD.HI.U32 R4, R4, R7, RZ ;  /* 0x0000000704047227 */ /* 0x000fc800078e00ff */
[-C--:B------:R-:W-:Y:S02]  /*161e0*/  IMAD R5, R3, R6.reuse, R5 ;  /* 0x0000000603057224 */ /* 0x080fe400078e0205 */
[----:B------:R-:W-:-:S03]  /*161f0*/  IMAD R6, R4, R6, R7 ;  /* 0x0000000604067224 */ /* 0x000fc600078e0207 */
[C---:B------:R-:W-:Y:S02]  /*16200*/  ISETP.GT.U32.AND P0, PT, R0.reuse, R5, PT ;  /* 0x000000050000720c */ /* 0x040fe40003f04070 */
[----:B------:R-:W-:-:S11]  /*16210*/  ISETP.GT.U32.AND P1, PT, R0, R6, PT ;  /* 0x000000060000720c */ /* 0x000fd60003f24070 */
[----:B------:R-:W-:Y:S01]  /*16220*/  @!P0 IMAD.IADD R5, R5, 0x1, -R0 ;  /* 0x0000000105058824 */ /* 0x000fe200078e0a00 */
[----:B------:R-:W-:Y:S01]  /*16230*/  @!P0 IADD3 R3, PT, PT, R3, 0x1, RZ ;  /* 0x0000000103038810 */ /* 0x000fe20007ffe0ff */
[----:B------:R-:W-:Y:S01]  /*16240*/  @!P1 VIADD R4, R4, 0x1 ;  /* 0x0000000104049836 */ /* 0x000fe20000000000 */
[-C--:B------:R-:W-:Y:S02]  /*16250*/  @!P1 IADD3 R6, PT, PT, R6, -R0.reuse, RZ ;  /* 0x8000000006069210 */ /* 0x080fe40007ffe0ff */
        /* <DEDUP_REMOVED lines=35> */
.L_x_1160:
[----:B------:R-:W-:Y:S05]  /*16490*/  BSYNC.RECONVERGENT B0 ;  /* 0x0000000000007941 */ /* 0x000fea0003800200 */
.L_x_1158:
[C---:B------:R-:W-:Y:S01]  /*164a0*/  LEA R8, P0, R234.reuse, R245, 0x5 ;  /* 0x000000f5ea087211 */ /* 0x040fe200078028ff */
[C---:B------:R-:W-:Y:S01]  /*164b0*/  IMAD.SHL.U32 R23, R234.reuse, 0x20, RZ ;  /* 0x00000020ea177824 */ /* 0x040fe200078e00ff */
[C-C-:B------:R-:W-:Y:S02]  /*164c0*/  SHF.L.U64.HI R22, R234.reuse, 0x5, R235.reuse ;  /* 0x00000005ea167819 */ /* 0x140fe400000102eb */
[----:B------:R-:W-:Y:S02]  /*164d0*/  LEA.HI.X R9, R234, R244, R235, 0x5, P0 ;  /* 0x000000f4ea097211 */ /* 0x000fe400000f2ceb */
[----:B------:R-:W-:Y:S02]  /*164e0*/  IADD3 R6, P0, PT, R23, R8, RZ ;  /* 0x0000000817067210 */ /* 0x000fe40007f1e0ff */
[----:B------:R-:W-:-:S03]  /*164f0*/  LOP3.LUT R0, R241, 0x1c0, RZ, 0xc0, !PT ;  /* 0x000001c0f1007812 */ /* 0x000fc600078ec0ff */
[----:B------:R-:W-:Y:S01]  /*16500*/  IMAD.X R7, R22, 0x1, R9, P0 ;  /* 0x0000000116077824 */ /* 0x000fe200000e0609 */
[-C--:B------:R-:W-:Y:S02]  /*16510*/  IADD3 R4, P0, PT, R6, R23.reuse, RZ ;  /* 0x0000001706047210 */ /* 0x080fe40007f1e0ff */
[----:B------:R-:W-:Y:S02]  /*16520*/  LOP3.LUT R0, R0, 0x38, R232, 0xf8, !PT ;  /* 0x0000003800007812 */ /* 0x000fe400078ef8e8 */
[-C--:B------:R-:W-:Y:S01]  /*16530*/  IADD3 R2, P1, PT, R4, R23.reuse, RZ ;  /* 0x0000001704027210 */ /* 0x080fe20007f3e0ff */
[--C-:B------:R-:W-:Y:S01]  /*16540*/  IMAD.X R5, R7, 0x1, R22.reuse, P0 ;  /* 0x0000000107057824 */ /* 0x100fe200000e0616 */
[----:B------:R-:W-:Y:S02]  /*16550*/  ISETP.GE.AND P0, PT, R228, R248, PT ;  /* 0x000000f8e400720c */ /* 0x000fe40003f06270 */
[----:B------:R-:W-:Y:S01]  /*16560*/  LOP3.LUT R0, R0, R228, RZ, 0x3c, !PT ;  /* 0x000000e400007212 */ /* 0x000fe200078e3cff */
[----:B------:R-:W-:Y:S01]  /*16570*/  IMAD.X R3, R5, 0x1, R22, P1 ;  /* 0x0000000105037824 */ /* 0x000fe200008e0616 */
[----:B------:R-:W-:-:S02]  /*16580*/  IADD3 R12, P1, PT, R2, R23, RZ ;  /* 0x00000017020c7210 */ /* 0x000fc40007f3e0ff */
[----:B------:R-:W-:-:S03]  /*16590*/  LOP3.LUT R0, R0, 0x1e00, R241, 0xf8, !PT ;  /* 0x00001e0000007812 */ /* 0x000fc600078ef8f1 */
[--C-:B------:R-:W-:Y:S01]  /*165a0*/  IMAD.X R13, R3, 0x1, R22.reuse, P1 ;  /* 0x00000001030d7824 */ /* 0x100fe200008e0616 */
[-C--:B------:R-:W-:Y:S02]  /*165b0*/  IADD3 R10, P1, PT, R12, R23.reuse, RZ ;  /* 0x000000170c0a7210 */ /* 0x080fe40007f3e0ff */
[----:B------:R-:W-:Y:S01]  /*165c0*/  LEA R0, R0, UR8, 0x1 ;  /* 0x0000000800007c11 */ /* 0x000fe2000f8e08ff */
[----:B------:R-:W-:Y:S02]  /*165d0*/  @!P0 IMAD.MOV.U32 R14, RZ, RZ, R245 ;  /* 0x000000ffff0e8224 */ /* 0x000fe400078e00f5 */
[----:B------:R-:W-:Y:S01]  /*165e0*/  IMAD.X R11, R13, 0x1, R22, P1 ;  /* 0x000000010d0b7824 */ /* 0x000fe200008e0616 */
[----:B------:R-:W-:Y:S01]  /*165f0*/  IADD3 R18, P1, PT, R10, R23, RZ ;  /* 0x000000170a127210 */ /* 0x000fe20007f3e0ff */
[----:B------:R-:W-:-:S04]  /*16600*/  @!P0 IMAD.MOV.U32 R15, RZ, RZ, R244 ;  /* 0x000000ffff0f8224 */ /* 0x000fc800078e00f4 */
[--C-:B------:R-:W-:Y:S01]  /*16610*/  IMAD.X R19, R11, 0x1, R22.reuse, P1 ;  /* 0x000000010b137824 */ /* 0x100fe200008e0616 */
[-C--:B------:R-:W-:Y:S01]  /*16620*/  IADD3 R16, P1, PT, R18, R23.reuse, RZ ;  /* 0x0000001712107210 */ /* 0x080fe20007f3e0ff */
[----:B------:R-:W-:Y:S01]  /*16630*/  @!PT LDS RZ, [RZ] ;  /* 0x00000000fffff984 */ /* 0x000fe20000000800 */
[----:B------:R-:W-:Y:S01]  /*16640*/  @!PT LDS RZ, [RZ] ;  /* 0x00000000fffff984 */ /* 0x000fe20000000800 */
[----:B------:R-:W-:Y:S01]  /*16650*/  @!PT LDS RZ, [RZ] ;  /* 0x00000000fffff984 */ /* 0x000fe20000000800 */
[----:B------:R1:W-:Y:S04]  /*16660*/  @!P0 LDGSTS.E.BYPASS.LTC128B.128 [R0+0x2000], desc[UR6][R14.64] ;  /* 0x020000000e008fae */ /* 0x0003e8000b981a06 */
[--C-:B------:R-:W-:Y:S01]  /*16670*/  IMAD.X R17, R19, 0x1, R22.reuse, P1 ;  /* 0x0000000113117824 */ /* 0x100fe200008e0616 */
[-C--:B------:R-:W-:Y:S01]  /*16680*/  IADD3 R20, P1, PT, R16, R23.reuse, RZ ;  /* 0x0000001710147210 */ /* 0x080fe20007f3e0ff */
[----:B------:R2:W-:Y:S04]  /*16690*/  @P0 STS.128 [R0+0x2000], RZ ;  /* 0x002000ff00000388 */ /* 0x0005e80000000c00 */
[----:B------:R-:W-:Y:S01]  /*166a0*/  IMAD.X R21, R17, 0x1, R22, P1 ;  /* 0x0000000111157824 */ /* 0x000fe200008e0616 */
        /* <DEDUP_REMOVED lines=10> */
[----:B-1----:R-:W-:-:S03]  /*16750*/  IADD3 R14, P1, PT, R20, R23, RZ ;  /* 0x00000017140e7210 */ /* 0x002fc60007f3e0ff */
[----:B------:R-:W-:Y:S01]  /*16760*/  @!PT LDS RZ, [RZ] ;  /* 0x00000000fffff984 */ /* 0x000fe20000000800 */
[----:B------:R-:W-:Y:S01]  /*16770*/  @!PT LDS RZ, [RZ] ;  /* 0x00000000fffff984 */ /* 0x000fe20000000800 */
[----:B------:R-:W-:Y:S01]  /*16780*/  @!PT LDS RZ, [RZ] ;  /* 0x00000000fffff984 */ /* 0x000fe20000000800 */
[----:B------:R1:W-:Y:S02]  /*16790*/  @!P0 LDGSTS.E.BYPASS.LTC128B.128 [R0+0x3800], desc[UR6][R4.64] ;  /* 0x0380000004008fae */ /* 0x0003e4000b981a06 */
[----:B------:R-:W-:Y:S02]  /*167a0*/  IMAD.X R15, R21, 0x1, R22, P1 ;  /* 0x00000001150f7824 */ /* 0x000fe400008e0616 */
[----:B------:R2:W-:Y:S04]  /*167b0*/  @P0 STS.128 [R0+0x3800], RZ ;  /* 0x003800ff00000388 */ /* 0x0005e80000000c00 */
[----:B------:R-:W-:Y:S01]  /*167c0*/  @!PT LDS RZ, [RZ] ;  /* 0x00000000fffff984 */ /* 0x000fe20000000800 */
[----:B------:R-:W-:Y:S01]  /*167d0*/  @!PT LDS RZ, [RZ] ;  /* 0x00000000fffff984 */ /* 0x000fe20000000800 */
[----:B------:R-:W-:Y:S01]  /*167e0*/  @!PT LDS RZ, [RZ] ;  /* 0x00000000fffff984 */ /* 0x000fe20000000800 */
[----:B------:R5:W-:Y:S01]  /*167f0*/  @!P0 LDGSTS.E.BYPASS.LTC128B.128 [R0+0x4000], desc[UR6][R2.64] ;  /* 0x0400000002008fae */ /* 0x000be2000b981a06 */
[----:B---3--:R-:W-:-:S03]  /*16800*/  IADD3 R8, P1, PT, R14, R23, RZ ;  /* 0x000000170e087210 */ /* 0x008fc60007f3e0ff */
[----:B------:R2:W-:Y:S02]  /*16810*/  @P0 STS.128 [R0+0x4000], RZ ;  /* 0x004000ff00000388 */ /* 0x0005e40000000c00 */
[----:B------:R-:W-:Y:S02]  /*16820*/  IMAD.X R9, R15, 0x1, R22, P1 ;  /* 0x000000010f097824 */ /* 0x000fe400008e0616 */
[----:B------:R-:W-:Y:S01]  /*16830*/  @!PT LDS RZ, [RZ] ;  /* 0x00000000fffff984 */ /* 0x000fe20000000800 */
[----:B------:R-:W-:Y:S01]  /*16840*/  @!PT LDS RZ, [RZ] ;  /* 0x00000000fffff984 */ /* 0x000fe20000000800 */
[----:B------:R-:W-:Y:S01]  /*16850*/  @!PT LDS RZ, [RZ] ;  /* 0x00000000fffff984 */ /* 0x000fe20000000800 */
[----:B------:R-:W-:Y:S01]  /*16860*/  @!P0 LDGSTS.E.BYPASS.LTC128B.128 [R0+0x4800], desc[UR6][R12.64] ;  /* 0x048000000c008fae */ /* 0x000fe2000b981a06 */
[----:B----4-:R-:W-:-:S03]  /*16870*/  IADD3 R6, P1, PT, R8, R23, RZ ;  /* 0x0000001708067210 */ /* 0x010fc60007f3e0ff */
[----:B------:R2:W-:Y:S02]  /*16880*/  @P0 STS.128 [R0+0x4800], RZ ;  /* 0x004800ff00000388 */ /* 0x0005e40000000c00 */
[----:B------:R-:W-:Y:S02]  /*16890*/  IMAD.X R7, R9, 0x1, R22, P1 ;  /* 0x0000000109077824 */ /* 0x000fe400008e0616 */
[----:B------:R-:W-:Y:S01]  /*168a0*/  @!PT LDS RZ, [RZ] ;  /* 0x00000000fffff984 */ /* 0x000fe20000000800 */
[----:B------:R-:W-:Y:S01]  /*168b0*/  @!PT LDS RZ, [RZ] ;  /* 0x00000000fffff984 */ /* 0x000fe20000000800 */
[----:B------:R-:W-:Y:S01]  /*168c0*/  @!PT LDS RZ, [RZ] ;  /* 0x00000000fffff984 */ /* 0x000fe20000000800 */
[----:B------:R3:W-:Y:S01]  /*168d0*/  @!P0 LDGSTS.E.BYPASS.LTC128B.128 [R0+0x5000], desc[UR6][R10.64] ;  /* 0x050000000a008fae */ /* 0x0007e2000b981a06 */
[----:B-1----:R-:W-:-:S03]  /*168e0*/  IADD3 R4, P1, PT, R6, R23, RZ ;  /* 0x0000001706047210 */ /* 0x002fc60007f3e0ff */
[----:B------:R2:W-:Y:S02]  /*168f0*/  @P0 STS.128 [R0+0x5000], RZ ;  /* 0x005000ff00000388 */ /* 0x0005e40000000c00 */
[----:B------:R-:W-:Y:S02]  /*16900*/  IMAD.X R5, R7, 0x1, R22, P1 ;  /* 0x0000000107057824 */ /* 0x000fe400008e0616 */
[----:B------:R-:W-:Y:S01]  /*16910*/  @!PT LDS RZ, [RZ] ;  /* 0x00000000fffff984 */ /* 0x000fe20000000800 */
[----:B------:R-:W-:Y:S01]  /*16920*/  @!PT LDS RZ, [RZ] ;  /* 0x00000000fffff984 */ /* 0x000fe20000000800 */
[----:B------:R-:W-:Y:S01]  /*16930*/  @!PT LDS RZ, [RZ] ;  /* 0x00000000fffff984 */ /* 0x000fe20000000800 */
[----:B------:R2:W-:Y:S01]  /*16940*/  @!P0 LDGSTS.E.BYPASS.LTC128B.128 [R0+0x5800], desc[UR6][R18.64] ;  /* 0x0580000012008fae */ /* 0x0005e2000b981a06 */
[----:B-----5:R-:W-:-:S03]  /*16950*/  IADD3 R2, P3, PT, R4, R23, RZ ;  /* 0x0000001704027210 */ /* 0x020fc60007f7e0ff */
[----:B------:R2:W-:Y:S04]  /*16960*/  @P0 STS.128 [R0+0x5800], RZ ;  /* 0x005800ff00000388 */ /* 0x0005e80000000c00 */
[----:B------:R-:W-:Y:S01]  /*16970*/  @!PT LDS RZ, [RZ] ;  /* 0x00000000fffff984 */ /* 0x000fe20000000800 */
[----:B------:R-:W-:Y:S01]  /*16980*/  @!PT LDS RZ, [RZ] ;  /* 0x00000000fffff984 */ /* 0x000fe20000000800 */
[----:B------:R-:W-:Y:S01]  /*16990*/  @!PT LDS RZ, [RZ] ;  /* 0x00000000fffff984 */ /* 0x000fe20000000800 */
[----:B------:R2:W-:Y:S01]  /*169a0*/  @!P0 LDGSTS.E.BYPASS.LTC128B.128 [R0+0x6000], desc[UR6][R16.64] ;  /* 0x0600000010008fae */ /* 0x0005e2000b981a06 */
[----:B------:R-:W-:-:S03]  /*169b0*/  IMAD.X R3, R5, 0x1, R22, P3 ;  /* 0x0000000105037824 */ /* 0x000fc600018e0616 */
[----:B------:R2:W-:Y:S04]  /*169c0*/  @P0 STS.128 [R0+0x6000], RZ ;  /* 0x006000ff00000388 */ /* 0x0005e80000000c00 */
[----:B------:R-:W-:Y:S01]  /*169d0*/  @!PT LDS RZ, [RZ] ;  /* 0x00000000fffff984 */ /* 0x000fe20000000800 */
[----:B------:R-:W-:Y:S01]  /*169e0*/  @!PT LDS RZ, [RZ] ;  /* 0x00000000fffff984 */ /* 0x000fe20000000800 */
[----:B------:R-:W-:Y:S01]  /*169f0*/  @!PT LDS RZ, [RZ] ;  /* 0x00000000fffff984 */ /* 0x000fe20000000800 */
[----:B------:R2:W-:Y:S01]  /*16a00*/  @!P0 LDGSTS.E.BYPASS.LTC128B.128 [R0+0x6800], desc[UR6][R20.64] ;  /* 0x0680000014008fae */ /* 0x0005e2000b981a06 */
[----:B---3--:R-:W-:-:S03]  /*16a10*/  @!P0 IADD3 R10, P1, PT, R2, R23, RZ ;  /* 0x00000017020a8210 */ /* 0x008fc60007f3e0ff */
[----:B------:R2:W-:Y:S04]  /*16a20*/  @P0 STS.128 [R0+0x6800], RZ ;  /* 0x006800ff00000388 */ /* 0x0005e80000000c00 */
[----:B------:R-:W-:Y:S01]  /*16a30*/  @!PT LDS RZ, [RZ] ;  /* 0x00000000fffff984 */ /* 0x000fe20000000800 */
[----:B------:R-:W-:Y:S01]  /*16a40*/  @!PT LDS RZ, [RZ] ;  /* 0x00000000fffff984 */ /* 0x000fe20000000800 */
[----:B------:R-:W-:Y:S01]  /*16a50*/  @!PT LDS RZ, [RZ] ;  /* 0x00000000fffff984 */ /* 0x000fe20000000800 */
[----:B------:R2:W-:Y:S01]  /*16a60*/  @!P0 LDGSTS.E.BYPASS.LTC128B.128 [R0+0x7000], desc[UR6][R14.64] ;  /* 0x070000000e008fae */ /* 0x0005e2000b981a06 */
[----:B------:R-:W-:-:S03]  /*16a70*/  @!P0 IMAD.X R11, R3, 0x1, R22, P1 ;  /* 0x00000001030b8824 */ /* 0x000fc600008e0616 */
        /* <DEDUP_REMOVED lines=26> */
[----:B------:R-:W0:Y:S02]  /*16c20*/  LDGDEPBAR ;  /* 0x00000000000079af */ /* 0x000e240000000000 */
.L_x_1157:
[----:B------:R-:W-:Y:S05]  /*16c30*/  BSYNC.RECONVERGENT B1 ;  /* 0x0000000000017941 */ /* 0x000fea0003800200 */
.L_x_1156:
[----:B--2---:R-:W2:Y:S01]  /*16c40*/  LD.E R0, desc[UR6][R168.64+0xdc] ;  /* 0x0000dc06a8007980 */ /* 0x004ea2000c101900 */
        /* <DEDUP_REMOVED lines=64> */
[----:B------:R-:W1:Y:S04]  /*17050*/  SHFL.BFLY PT, R2, R148, 0x2, 0x1f ;  /* 0x0c401f0094027f89 */ /* 0x000e6800000e0000 */
        /* <DEDUP_REMOVED lines=8> */
[----:B------:R-:W-:-:S02]  /*170e0*/  LEA R156, R2, UR8, 0x1 ;  /* 0x00000008029c7c11 */ /* 0x000fc4000f8e08ff */
        /* <DEDUP_REMOVED lines=20> */
[----:B--2---:R-:W-:-:S02]  /*17230*/  FFMA.FTZ R2, R43, R0, -R3 ;  /* 0x000000002b027223 */ /* 0x004fc40000010803 */
[----:B------:R-:W2:Y:S02]  /*17240*/  LDSM.16.MT88.4 R40, [R156+0xa800] ;  /* 0x00a800009c28783b */ /* 0x000ea40000004200 */
[----:B------:R3:W4:Y:S01]  /*17250*/  MUFU.EX2 R214, R2 ;  /* 0x0000000200d67308 */ /* 0x0007220000000800 */
[----:B-----5:R-:W-:Y:S01]  /*17260*/  FFMA.FTZ R4, R59, R0, -R5 ;  /* 0x000000003b047223 */ /* 0x020fe20000010805 */
[----:B-1----:R-:W-:-:S03]  /*17270*/  F2FP.F16.F32.PACK_AB R9, R81, R82 ;  /* 0x000000525109723e */ /* 0x002fc600000000ff */
        /* <DEDUP_REMOVED lines=8> */
[----:B-----5:R-:W-:Y:S01]  /*17300*/  FFMA.FTZ R6, R105, R0, -R5 ;  /* 0x0000000069067223 */ /* 0x020fe20000010805 */
[----:B------:R-:W-:-:S03]  /*17310*/  MOV R105, R214 ;  /* 0x000000d600697202 */ /* 0x000fc60000000f00 */
[----:B------:R5:W-:Y:S01]  /*17320*/  MUFU.EX2 R93, R6 ;  /* 0x00000006005d7308 */ /* 0x000be20000000800 */
[----:B---3--:R-:W-:Y:S01]  /*17330*/  FFMA.FTZ R2, R58, R0, -R5 ;  /* 0x000000003a027223 */ /* 0x008fe20000010805 */
[----:B----4-:R-:W-:Y:S01]  /*17340*/  F2FP.F16.F32.PACK_AB R8, R7, R80 ;  /* 0x000000500708723e */ /* 0x010fe200000000ff */
[----:B------:R-:W-:Y:S02]  /*17350*/  FADD.FTZ R7, R80, R7 ;  /* 0x0000000750077221 */ /* 0x000fe40000010000 */
[----:B------:R3:W4:Y:S01]  /*17360*/  MUFU.EX2 R212, R2 ;  /* 0x0000000200d47308 */ /* 0x0007220000000800 */
[----:B-1----:R-:W-:-:S04]  /*17370*/  FFMA.FTZ R4, R60, R0, -R3 ;  /* 0x000000003c047223 */ /* 0x002fc80000010803 */
[----:B------:R1:W-:Y:S01]  /*17380*/  MUFU.EX2 R210, R4 ;  /* 0x0000000400d27308 */ /* 0x0003e20000000800 */
[----:B-----5:R-:W-:-:S04]  /*17390*/  FFMA.FTZ R6, R123, R0, -R5 ;  /* 0x000000007b067223 */ /* 0x020fc80000010805 */
[----:B------:R5:W-:Y:S01]  /*173a0*/  MUFU.EX2 R240, R6 ;  /* 0x0000000600f07308 */ /* 0x000be20000000800 */
[----:B---3--:R-:W-:Y:S01]  /*173b0*/  FFMA.FTZ R2, R68, R0, -R3 ;  /* 0x0000000044027223 */ /* 0x008fe20000010803 */
[----:B----4-:R-:W-:-:S03]  /*173c0*/  F2FP.F16.F32.PACK_AB R10, R212, R213 ;  /* 0x000000d5d40a723e */ /* 0x010fc600000000ff */
[----:B------:R3:W-:Y:S01]  /*173d0*/  MUFU.EX2 R215, R2 ;  /* 0x0000000200d77308 */ /* 0x0007e20000000800 */
[----:B-1----:R-:W-:-:S03]  /*173e0*/  FFMA.FTZ R4, R71, R0, -R5 ;  /* 0x0000000047047223 */ /* 0x002fc60000010805 */
[----:B------:R-:W-:Y:S01]  /*173f0*/  HMMA.16816.F32 R32, R8, R12, RZ ;  /* 0x0000000c0820723c */ /* 0x000fe200000018ff */
[----:B------:R1:W-:Y:S01]  /*17400*/  MUFU.EX2 R211, R4 ;  /* 0x0000000400d37308 */ /* 0x0003e20000000800 */
[----:B-----5:R-:W-:-:S04]  /*17410*/  FFMA.FTZ R6, R152, R0, -R5 ;  /* 0x0000000098067223 */ /* 0x020fc80000010805 */
[----:B------:R4:W-:Y:S02]  /*17420*/  MUFU.EX2 R220, R6 ;  /* 0x0000000600dc7308 */ /* 0x0009e40000000800 */
[----:B------:R-:W-:Y:S01]  /*17430*/  HMMA.16816.F32 R24, R8, R14, RZ ;  /* 0x0000000e0818723c */ /* 0x000fe200000018ff */
[----:B------:R-:W-:Y:S01]  /*17440*/  LDSM.16.MT88.4 R12, [R76+0xa800] ;  /* 0x00a800004c0c783b */ /* 0x000fe20000004200 */
[----:B---3--:R-:W-:-:S04]  /*17450*/  FFMA.FTZ R2, R61, R0, -R3 ;  /* 0x000000003d027223 */ /* 0x008fc80000010803 */
[----:B------:R3:W-:Y:S01]  /*17460*/  MUFU.EX2 R86, R2 ;  /* 0x0000000200567308 */ /* 0x0007e20000000800 */
[-CC-:B-1----:R-:W-:Y:S01]  /*17470*/  FFMA.FTZ R4, R62, R0.reuse, -R5.reuse ;  /* 0x000000003e047223 */ /* 0x182fe20000010805 */
[----:B------:R-:W-:Y:S01]  /*17480*/  HMMA.16816.F32 R56, R8, R16, RZ ;  /* 0x000000100838723c */ /* 0x000fe200000018ff */
[----:B------:R-:W1:Y:S02]  /*17490*/  LDSM.16.MT88.4 R60, [R144+0xa800] ;  /* 0x00a80000903c783b */ /* 0x000e640000004200 */
[----:B------:R5:W-:Y:S01]  /*174a0*/  MUFU.EX2 R90, R4 ;  /* 0x00000004005a7308 */ /* 0x000be20000000800 */
[----:B----4-:R-:W-:-:S04]  /*174b0*/  FFMA.FTZ R6, R159, R0, -R5 ;  /* 0x000000009f067223 */ /* 0x010fc80000010805 */
[----:B------:R-:W-:Y:S01]  /*174c0*/  HMMA.16816.F32 R52, R8, R18, RZ ;  /* 0x000000120834723c */ /* 0x000fe200000018ff */
[----:B------:R4:W-:Y:S01]  /*174d0*/  MUFU.EX2 R170, R6 ;  /* 0x0000000600aa7308 */ /* 0x0009e20000000800 */
[----:B---3--:R-:W-:-:S04]  /*174e0*/  FFMA.FTZ R2, R70, R0, -R5 ;  /* 0x0000000046027223 */ /* 0x008fc80000010805 */
[----:B------:R3:W2:Y:S02]  /*174f0*/  MUFU.EX2 R85, R2 ;  /* 0x0000000200557308 */ /* 0x0006a40000000800 */
[----:B------:R-:W-:Y:S01]  /*17500*/  HMMA.16816.F32 R16, R8, R20, RZ ;  /* 0x000000140810723c */ /* 0x000fe200000018ff */
[-C--:B-----5:R-:W-:Y:S01]  /*17510*/  FFMA.FTZ R4, R78, R0.reuse, -R3 ;  /* 0x000000004e047223 */ /* 0x0a0fe20000010803 */
[----:B----4-:R-:W-:-:S06]  /*17520*/  FFMA.FTZ R6, R188, R0, -R5 ;  /* 0x00000000bc067223 */ /* 0x010fcc0000010805 */
[----:B------:R-:W-:Y:S01]  /*17530*/  HMMA.16816.F32 R48, R8, R22, RZ ;  /* 0x000000160830723c */ /* 0x000fe200000018ff */
[----:B---3--:R-:W-:-:S07]  /*17540*/  FFMA.FTZ R2, R69, R0, -R3 ;  /* 0x0000000045027223 */ /* 0x008fce0000010803 */
[C---:B------:R-:W-:Y:S01]  /*17550*/  HMMA.16816.F32 R20, R8.reuse, R28, RZ ;  /* 0x0000001c0814723c */ /* 0x040fe200000018ff */
[----:B------:R-:W3:Y:S07]  /*17560*/  MUFU.EX2 R89, R2 ;  /* 0x0000000200597308 */ /* 0x000eee0000000800 */
[----:B------:R-:W-:Y:S01]  /*17570*/  HMMA.16816.F32 R44, R8, R30, RZ ;  /* 0x0000001e082c723c */ /* 0x000fe200000018ff */
[----:B--2---:R-:W-:Y:S01]  /*17580*/  F2FP.F16.F32.PACK_AB R8, R85, R211 ;  /* 0x000000d35508723e */ /* 0x004fe200000000ff */
[----:B------:R-:W-:Y:S01]  /*17590*/  LDSM.16.MT88.4 R28, [R77+0xb000] ;  /* 0x00b000004d1c783b */ /* 0x000fe20000004200 */
[----:B------:R-:W-:-:S02]  /*175a0*/  F2FP.F16.F32.PACK_AB R9, R210, R215 ;  /* 0x000000d7d209723e */ /* 0x000fc400000000ff */
[----:B------:R-:W-:Y:S02]  /*175b0*/  F2FP.F16.F32.PACK_AB R10, R90, R87 ;  /* 0x000000575a0a723e */ /* 0x000fe400000000ff */
[----:B---3--:R-:W-:Y:S01]  /*175c0*/  F2FP.F16.F32.PACK_AB R11, R89, R86 ;  /* 0x00000056590b723e */ /* 0x008fe200000000ff */
[----:B------:R-:W-:-:S04]  /*175d0*/  FFMA.FTZ R2, R72, R0, -R3 ;  /* 0x0000000048027223 */ /* 0x000fc80000010803 */
[----:B------:R2:W-:Y:S02]  /*175e0*/  MUFU.EX2 R91, R2 ;  /* 0x00000002005b7308 */ /* 0x0005e40000000800 */
[C---:B------:R-:W-:Y:S08]  /*175f0*/  HMMA.16816.F32 R56, R8.reuse, R40, R56 ;  /* 0x000000280838723c */ /* 0x040ff00000001838 */
[----:B------:R-:W-:Y:S01]  /*17600*/  HMMA.16816.F32 R40, R8, R42, R52 ;  /* 0x0000002a0828723c */ /* 0x000fe20000001834 */
[----:B--2---:R-:W-:-:S02]  /*17610*/  FFMA.FTZ R2, R79, R0, -R3 ;  /* 0x000000004f027223 */ /* 0x004fc40000010803 */
[----:B------:R2:W-:Y:S05]  /*17620*/  MUFU.EX2 R79, R4 ;  /* 0x00000004004f7308 */ /* 0x0005ea0000000800 */
[C---:B------:R-:W-:Y:S01]  /*17630*/  HMMA.16816.F32 R52, R8.reuse, R36, R32 ;  /* 0x000000240834723c */ /* 0x040fe20000001820 */
[----:B------:R-:W3:Y:S01]  /*17640*/  LDSM.16.MT88.4 R32, [R156+0xb000] ;  /* 0x00b000009c20783b */ /* 0x000ee20000004200 */
[----:B------:R4:W-:Y:S06]  /*17650*/  MUFU.EX2 R78, R2 ;  /* 0x00000002004e7308 */ /* 0x0009ec0000000800 */
[----:B------:R-:W-:Y:S01]  /*17660*/  HMMA.16816.F32 R72, R8, R38, R24 ;  /* 0x000000260848723c */ /* 0x000fe20000001818 */
[----:B--2---:R-:W-:-:S07]  /*17670*/  FFMA.FTZ R4, R106, R0, -R5 ;  /* 0x000000006a047223 */ /* 0x004fce0000010805 */
[----:B-1----:R-:W-:Y:S01]  /*17680*/  HMMA.16816.F32 R64, R8, R60, R16 ;  /* 0x0000003c0840723c */ /* 0x002fe20000001810 */
[----:B----4-:R-:W-:Y:S01]  /*17690*/  FFMA.FTZ R2, R104, R0, -R5 ;  /* 0x0000000068027223 */ /* 0x010fe20000010805 */
[----:B------:R-:W-:Y:S01]  /*176a0*/  LDSM.16.MT88.4 R16, [R76+0xb000] ;  /* 0x00b000004c10783b */ /* 0x000fe20000004200 */
[----:B------:R1:W-:Y:S01]  /*176b0*/  MUFU.EX2 R92, R4 ;  /* 0x00000004005c7308 */ /* 0x0003e20000000800 */
[----:B------:R-:W-:-:S03]  /*176c0*/  MOV R104, R213 ;  /* 0x000000d500687202 */ /* 0x000fc60000000f00 */
[----:B------:R2:W4:Y:S01]  /*176d0*/  MUFU.EX2 R106, R2 ;  /* 0x00000002006a7308 */ /* 0x0005220000000800 */
[C---:B------:R-:W-:Y:S01]  /*176e0*/  HMMA.16816.F32 R24, R8.reuse, R12, R20 ;  /* 0x0000000c0818723c */ /* 0x040fe20000001814 */
[----:B------:R-:W5:Y:S07]  /*176f0*/  LDSM.16.MT88.4 R20, [R144+0xb000] ;  /* 0x00b000009014783b */ /* 0x000f6e0000004200 */
[----:B------:R-:W-:Y:S01]  /*17700*/  HMMA.16816.F32 R12, R8, R14, R44 ;  /* 0x0000000e080c723c */ /* 0x000fe2000000182c */
[-C--:B-1----:R-:W-:Y:S01]  /*17710*/  FFMA.FTZ R4, R94, R0.reuse, -R5 ;  /* 0x000000005e047223 */ /* 0x082fe20000010805 */
[----:B--2---:R-:W-:-:S03]  /*17720*/  FFMA.FTZ R2, R95, R0, -R3 ;  /* 0x000000005f027223 */ /* 0x004fc60000010803 */
[----:B------:R-:W1:Y:S01]  /*17730*/  MUFU.EX2 R84, R4 ;  /* 0x0000000400547308 */ /* 0x000e620000000800 */
[----:B------:R-:W-:Y:S02]  /*17740*/  MOV R95, R212 ;  /* 0x000000d4005f7202 */ /* 0x000fe40000000f00 */
[----:B------:R-:W-:Y:S01]  /*17750*/  HMMA.16816.F32 R68, R8, R62, R48 ;  /* 0x0000003e0844723c */ /* 0x000fe20000001830 */
[----:B----4-:R-:W-:Y:S01]  /*17760*/  F2FP.F16.F32.PACK_AB R8, R106, R92 ;  /* 0x0000005c6a08723e */ /* 0x010fe200000000ff */
[----:B------:R-:W2:Y:S01]  /*17770*/  MUFU.EX2 R88, R2 ;  /* 0x0000000200587308 */ /* 0x000ea20000000800 */
[----:B------:R-:W-:Y:S02]  /*17780*/  F2FP.F16.F32.PACK_AB R9, R79, R91 ;  /* 0x0000005b4f09723e */ /* 0x000fe400000000ff */
[----:B-1----:R-:W-:Y:S01]  /*17790*/  F2FP.F16.F32.PACK_AB R10, R84, R93 ;  /* 0x0000005d540a723e */ /* 0x002fe200000000ff */
[----:B------:R-:W-:Y:S01]  /*177a0*/  FFMA.FTZ R4, R107, R0, -R3 ;  /* 0x000000006b047223 */ /* 0x000fe20000010803 */
[----:B------:R-:W-:-:S02]  /*177b0*/  MOV R107, R211 ;  /* 0x000000d3006b7202 */ /* 0x000fc40000000f00 */
[----:B--2---:R-:W-:Y:S01]  /*177c0*/  F2FP.F16.F32.PACK_AB R11, R88, R78 ;  /* 0x0000004e580b723e */ /* 0x004fe200000000ff */
[----:B------:R-:W-:Y:S01]  /*177d0*/  FFMA.FTZ R2, R121, R0, -R3 ;  /* 0x0000000079027223 */ /* 0x000fe20000010803 */
[----:B------:R1:W-:Y:S01]  /*177e0*/  MUFU.EX2 R94, R4 ;  /* 0x00000004005e7308 */ /* 0x0003e20000000800 */
[----:B------:R-:W-:Y:S02]  /*177f0*/  MOV R121, R215 ;  /* 0x000000d700797202 */ /* 0x000fe40000000f00 */
[----:B------:R-:W-:Y:S01]  /*17800*/  MOV R188, R88 ;  /* 0x0000005800bc7202 */ /* 0x000fe20000000f00 */
[----:B------:R2:W-:Y:S01]  /*17810*/  MUFU.EX2 R243, R2 ;  /* 0x0000000200f37308 */ /* 0x0005e20000000800 */
[C---:B---3--:R-:W-:Y:S08]  /*17820*/  HMMA.16816.F32 R36, R8.reuse, R32, R56 ;  /* 0x000000200824723c */ /* 0x048ff00000001838 */
[----:B------:R-:W-:Y:S01]  /*17830*/  HMMA.16816.F32 R40, R8, R34, R40 ;  /* 0x000000220828723c */ /* 0x000fe20000001828 */
[----:B------:R-:W3:Y:S01]  /*17840*/  LDSM.16.MT88.4 R32, [R156+0xb800] ;  /* 0x00b800009c20783b */ /* 0x000ee20000004200 */
[-C--:B-1----:R-:W-:Y:S01]  /*17850*/  FFMA.FTZ R4, R138, R0.reuse, -R5 ;  /* 0x000000008a047223 */ /* 0x082fe20000010805 */
[----:B--2---:R-:W-:-:S03]  /*17860*/  FFMA.FTZ R2, R120, R0, -R3 ;  /* 0x0000000078027223 */ /* 0x004fc60000010803 */
[----:B------:R1:W-:Y:S01]  /*17870*/  MUFU.EX2 R226, R4 ;  /* 0x0000000400e27308 */ /* 0x0003e20000000800 */
[----:B------:R-:W-:Y:S01]  /*17880*/  MOV R120, R210 ;  /* 0x000000d200787202 */ /* 0x000fe20000000f00 */
[C---:B------:R-:W-:Y:S01]  /*17890*/  HMMA.16816.F32 R48, R8.reuse, R28, R52 ;  /* 0x0000001c0830723c */ /* 0x040fe20000001834 */
[----:B------:R-:W2:Y:S01]  /*178a0*/  LDSM.16.MT88.4 R52, [R77+0xb800] ;  /* 0x00b800004d34783b */ /* 0x000ea20000004200 */
[----:B------:R4:W-:Y:S06]  /*178b0*/  MUFU.EX2 R242, R2 ;  /* 0x0000000200f27308 */ /* 0x0009ec0000000800 */
[----:B-----5:R-:W-:Y:S01]  /*178c0*/  HMMA.16816.F32 R60, R8, R20, R64 ;  /* 0x00000014083c723c */ /* 0x020fe20000001840 */
[----:B------:R-:W5:Y:S01]  /*178d0*/  LDSM.16.MT88.4 R64, [R144+0xb800] ;  /* 0x00b800009040783b */ /* 0x000f620000004200 */
[-CC-:B-1----:R-:W-:Y:S01]  /*178e0*/  FFMA.FTZ R4, R122, R0.reuse, -R5.reuse ;  /* 0x000000007a047223 */ /* 0x182fe20000010805 */
[----:B----4-:R-:W-:-:S05]  /*178f0*/  FFMA.FTZ R2, R137, R0, -R5 ;  /* 0x0000000089027223 */ /* 0x010fca0000010805 */
[C---:B------:R-:W-:Y:S01]  /*17900*/  HMMA.16816.F32 R44, R8.reuse, R16, R24 ;  /* 0x00000010082c723c */ /* 0x040fe20000001818 */
[----:B------:R1:W-:Y:S01]  /*17910*/  MUFU.EX2 R231, R4 ;  /* 0x0000000400e77308 */ /* 0x0003e20000000800 */
[----:B------:R-:W-:Y:S03]  /*17920*/  LDSM.16.MT88.4 R24, [R156+0xc000] ;  /* 0x00c000009c18783b */ /* 0x000fe60000004200 */
[----:B------:R4:W3:Y:S03]  /*17930*/  MUFU.EX2 R227, R2 ;  /* 0x0000000200e37308 */ /* 0x0008e60000000800 */
[----:B------:R-:W-:Y:S01]  /*17940*/  HMMA.16816.F32 R12, R8, R18, R12 ;  /* 0x00000012080c723c */ /* 0x000fe2000000180c */
[----:B------:R-:W5:Y:S01]  /*17950*/  LDSM.16.MT88.4 R16, [R76+0xb800] ;  /* 0x00b800004c10783b */ /* 0x000f620000004200 */
[----:B-1----:R-:W-:-:S06]  /*17960*/  FFMA.FTZ R4, R139, R0, -R3 ;  /* 0x000000008b047223 */ /* 0x002fcc0000010803 */
[C---:B------:R-:W-:Y:S01]  /*17970*/  HMMA.16816.F32 R56, R8.reuse, R30, R72 ;  /* 0x0000001e0838723c */ /* 0x040fe20000001848 */
[----:B----4-:R-:W-:Y:S01]  /*17980*/  FFMA.FTZ R2, R136, R0, -R3 ;  /* 0x0000000088027223 */ /* 0x010fe20000010803 */
[----:B------:R1:W-:Y:S04]  /*17990*/  MUFU.EX2 R223, R4 ;  /* 0x0000000400df7308 */ /* 0x0003e80000000800 */
[----:B------:R4:W2:Y:S02]  /*179a0*/  MUFU.EX2 R225, R2 ;  /* 0x0000000200e17308 */ /* 0x0008a40000000800 */
[----:B------:R-:W-:Y:S01]  /*179b0*/  HMMA.16816.F32 R68, R8, R22, R68 ;  /* 0x000000160844723c */ /* 0x000fe20000001844 */
[----:B---3--:R-:W-:Y:S02]  /*179c0*/  F2FP.F16.F32.PACK_AB R8, R227, R226 ;  /* 0x000000e2e308723e */ /* 0x008fe400000000ff */
[----:B------:R-:W-:-:S02]  /*179d0*/  F2FP.F16.F32.PACK_AB R9, R94, R243 ;  /* 0x000000f35e09723e */ /* 0x000fc400000000ff */
[----:B------:R-:W-:Y:S01]  /*179e0*/  F2FP.F16.F32.PACK_AB R10, R231, R240 ;  /* 0x000000f0e70a723e */ /* 0x000fe200000000ff */
[-C--:B-1----:R-:W-:Y:S01]  /*179f0*/  FFMA.FTZ R4, R153, R0.reuse, -R5 ;  /* 0x0000000099047223 */ /* 0x082fe20000010805 */
[----:B----4-:R-:W-:Y:S01]  /*17a00*/  FFMA.FTZ R2, R147, R0, -R3 ;  /* 0x0000000093027223 */ /* 0x010fe20000010803 */
[----:B--2---:R-:W-:Y:S02]  /*17a10*/  F2FP.F16.F32.PACK_AB R11, R225, R242 ;  /* 0x000000f2e10b723e */ /* 0x004fe400000000ff */
[----:B------:R1:W-:Y:S04]  /*17a20*/  MUFU.EX2 R218, R4 ;  /* 0x0000000400da7308 */ /* 0x0003e80000000800 */
[----:B------:R2:W-:Y:S01]  /*17a30*/  MUFU.EX2 R221, R2 ;  /* 0x0000000200dd7308 */ /* 0x0005e20000000800 */
[----:B------:R-:W-:Y:S01]  /*17a40*/  HMMA.16816.F32 R20, R8, R32, R36 ;  /* 0x000000200814723c */ /* 0x000fe20000001824 */
[----:B-1----:R-:W-:-:S07]  /*17a50*/  FFMA.FTZ R4, R146, R0, -R5 ;  /* 0x0000000092047223 */ /* 0x002fce0000010805 */
[C---:B------:R-:W-:Y:S01]  /*17a60*/  HMMA.16816.F32 R28, R8.reuse, R34, R40 ;  /* 0x00000022081c723c */ /* 0x040fe20000001828 */
[----:B------:R-:W1:Y:S01]  /*17a70*/  LDSM.16.MT88.4 R40, [R77+0xc000] ;  /* 0x00c000004d28783b */ /* 0x000e620000004200 */
[-CC-:B--2---:R-:W-:Y:S01]  /*17a80*/  FFMA.FTZ R2, R145, R0.reuse, -R3.reuse ;  /* 0x0000000091027223 */ /* 0x184fe20000010803 */
[----:B------:R2:W-:Y:S04]  /*17a90*/  MUFU.EX2 R222, R4 ;  /* 0x0000000400de7308 */ /* 0x0005e80000000800 */
[----:B------:R3:W-:Y:S01]  /*17aa0*/  MUFU.EX2 R224, R2 ;  /* 0x0000000200e07308 */ /* 0x0007e20000000800 */
[C---:B------:R-:W-:Y:S08]  /*17ab0*/  HMMA.16816.F32 R32, R8.reuse, R52, R48 ;  /* 0x000000340820723c */ /* 0x040ff00000001830 */
[----:B------:R-:W-:Y:S01]  /*17ac0*/  HMMA.16816.F32 R72, R8, R54, R56 ;  /* 0x000000360848723c */ /* 0x000fe20000001838 */
[-C--:B--2---:R-:W-:Y:S01]  /*17ad0*/  FFMA.FTZ R4, R154, R0.reuse, -R3 ;  /* 0x000000009a047223 */ /* 0x084fe20000010803 */
[----:B---3--:R-:W-:-:S03]  /*17ae0*/  FFMA.FTZ R2, R151, R0, -R5 ;  /* 0x0000000097027223 */ /* 0x008fc60000010805 */
[----:B------:R2:W-:Y:S03]  /*17af0*/  MUFU.EX2 R216, R4 ;  /* 0x0000000400d87308 */ /* 0x0005e60000000800 */
[C---:B-----5:R-:W-:Y:S01]  /*17b00*/  HMMA.16816.F32 R48, R8.reuse, R64, R60 ;  /* 0x000000400830723c */ /* 0x060fe2000000183c */
[----:B------:R-:W-:Y:S01]  /*17b10*/  LDSM.16.MT88.4 R60, [R144+0xc800] ;  /* 0x00c80000903c783b */ /* 0x000fe20000004200 */
[----:B------:R3:W4:Y:S06]  /*17b20*/  MUFU.EX2 R219, R2 ;  /* 0x0000000200db7308 */ /* 0x00072c0000000800 */
[----:B------:R-:W-:Y:S01]  /*17b30*/  HMMA.16816.F32 R36, R8, R18, R12 ;  /* 0x000000120824723c */ /* 0x000fe2000000180c */
[----:B------:R-:W5:Y:S01]  /*17b40*/  LDSM.16.MT88.4 R12, [R76+0xc000] ;  /* 0x00c000004c0c783b */ /* 0x000f620000004200 */
[----:B--2---:R-:W-:-:S02]  /*17b50*/  FFMA.FTZ R4, R162, R0, -R5 ;  /* 0x00000000a2047223 */ /* 0x004fc40000010805 */
[----:B------:R2:W-:Y:S01]  /*17b60*/  MUFU.EX2 R162, R6 ;  /* 0x0000000600a27308 */ /* 0x0005e20000000800 */
[----:B---3--:R-:W-:-:S03]  /*17b70*/  FFMA.FTZ R2, R150, R0, -R3 ;  /* 0x0000000096027223 */ /* 0x008fc60000010803 */
[C---:B------:R-:W-:Y:S01]  /*17b80*/  HMMA.16816.F32 R64, R8.reuse, R66, R68 ;  /* 0x000000420840723c */ /* 0x040fe20000001844 */
[----:B------:R3:W-:Y:S04]  /*17b90*/  MUFU.EX2 R211, R4 ;  /* 0x0000000400d37308 */ /* 0x0007e80000000800 */
[----:B------:R-:W1:Y:S03]  /*17ba0*/  MUFU.EX2 R217, R2 ;  /* 0x0000000200d97308 */ /* 0x000e660000000800 */
[----:B------:R-:W-:Y:S01]  /*17bb0*/  HMMA.16816.F32 R52, R8, R16, R44 ;  /* 0x000000100834723c */ /* 0x000fe2000000182c */
[----:B------:R-:W5:Y:S01]  /*17bc0*/  LDSM.16.MT88.4 R44, [R144+0xc000] ;  /* 0x00c00000902c783b */ /* 0x000f620000004200 */
[----:B----4-:R-:W-:Y:S01]  /*17bd0*/  F2FP.F16.F32.PACK_AB R8, R219, R218 ;  /* 0x000000dadb08723e */ /* 0x010fe200000000ff */
[--C-:B--2---:R-:W-:Y:S01]  /*17be0*/  FFMA.FTZ R6, R176, R0, -R5.reuse ;  /* 0x00000000b0067223 */ /* 0x104fe20000010805 */
[----:B------:R-:W-:Y:S01]  /*17bf0*/  F2FP.F16.F32.PACK_AB R9, R223, R221 ;  /* 0x000000dddf09723e */ /* 0x000fe200000000ff */
[----:B------:R-:W-:Y:S01]  /*17c00*/  LDSM.16.MT88.4 R16, [R77+0xc800] ;  /* 0x00c800004d10783b */ /* 0x000fe20000004200 */
[----:B------:R-:W-:Y:S01]  /*17c10*/  F2FP.F16.F32.PACK_AB R10, R222, R220 ;  /* 0x000000dcde0a723e */ /* 0x000fe200000000ff */
[----:B---3--:R-:W-:Y:S01]  /*17c20*/  FFMA.FTZ R4, R158, R0, -R5 ;  /* 0x000000009e047223 */ /* 0x008fe20000010805 */
[----:B------:R2:W-:Y:S01]  /*17c30*/  MUFU.EX2 R150, R6 ;  /* 0x0000000600967308 */ /* 0x0005e20000000800 */
[----:B------:R-:W-:-:S02]  /*17c40*/  MOV R176, R87 ;  /* 0x0000005700b07202 */ /* 0x000fc40000000f00 */
[----:B-1----:R-:W-:Y:S01]  /*17c50*/  F2FP.F16.F32.PACK_AB R11, R217, R224 ;  /* 0x000000e0d90b723e */ /* 0x002fe200000000ff */
[-C--:B------:R-:W-:Y:S01]  /*17c60*/  FFMA.FTZ R2, R157, R0.reuse, -R3 ;  /* 0x000000009d027223 */ /* 0x080fe20000010803 */
[----:B------:R1:W-:Y:S04]  /*17c70*/  MUFU.EX2 R214, R4 ;  /* 0x0000000400d67308 */ /* 0x0003e80000000800 */
[----:B------:R3:W-:Y:S01]  /*17c80*/  MUFU.EX2 R215, R2 ;  /* 0x0000000200d77308 */ /* 0x0007e20000000800 */
[----:B------:R-:W-:Y:S01]  /*17c90*/  HMMA.16816.F32 R56, R8, R24, R20 ;  /* 0x000000180838723c */ /* 0x000fe20000001814 */
[----:B------:R-:W4:Y:S01]  /*17ca0*/  LDSM.16.MT88.4 R20, [R156+0xc800] ;  /* 0x00c800009c14783b */ /* 0x000f220000004200 */
[----:B--2---:R-:W-:Y:S01]  /*17cb0*/  FFMA.FTZ R6, R143, R0, -R5 ;  /* 0x000000008f067223 */ /* 0x004fe20000010805 */
[----:B------:R-:W-:-:S05]  /*17cc0*/  MOV R143, R107 ;  /* 0x0000006b008f7202 */ /* 0x000fca0000000f00 */
[----:B------:R-:W-:Y:S01]  /*17cd0*/  HMMA.16816.F32 R28, R8, R26, R28 ;  /* 0x0000001a081c723c */ /* 0x000fe2000000181c */
[-CC-:B-1----:R-:W-:Y:S01]  /*17ce0*/  FFMA.FTZ R4, R163, R0.reuse, -R3.reuse ;  /* 0x00000000a3047223 */ /* 0x182fe20000010803 */
[----:B------:R1:W-:Y:S01]  /*17cf0*/  MUFU.EX2 R139, R6 ;  /* 0x00000006008b7308 */ /* 0x0003e20000000800 */
[----:B---3--:R-:W-:-:S03]  /*17d00*/  FFMA.FTZ R2, R155, R0, -R3 ;  /* 0x000000009b027223 */ /* 0x008fc60000010803 */
[----:B------:R2:W-:Y:S02]  /*17d10*/  MUFU.EX2 R163, R4 ;  /* 0x0000000400a37308 */ /* 0x0005e40000000800 */
[C---:B------:R-:W-:Y:S02]  /*17d20*/  HMMA.16816.F32 R24, R8.reuse, R40, R32 ;  /* 0x000000280818723c */ /* 0x040fe40000001820 */
[----:B------:R3:W-:Y:S06]  /*17d30*/  MUFU.EX2 R213, R2 ;  /* 0x0000000200d57308 */ /* 0x0007ec0000000800 */
[----:B-----5:R-:W-:Y:S01]  /*17d40*/  HMMA.16816.F32 R52, R8, R12, R52 ;  /* 0x0000000c0834723c */ /* 0x020fe20000001834 */
[--C-:B-1----:R-:W-:Y:S01]  /*17d50*/  FFMA.FTZ R6, R132, R0, -R5.reuse ;  /* 0x0000000084067223 */ /* 0x102fe20000010805 */
[----:B------:R-:W-:Y:S01]  /*17d60*/  MOV R132, R104 ;  /* 0x0000006800847202 */ /* 0x000fe20000000f00 */
[----:B--2---:R-:W-:Y:S01]  /*17d70*/  FFMA.FTZ R4, R189, R0, -R5 ;  /* 0x00000000bd047223 */ /* 0x004fe20000010805 */
[----:B------:R-:W-:-:S03]  /*17d80*/  MOV R189, R94 ;  /* 0x0000005e00bd7202 */ /* 0x000fc60000000f00 */
[----:B------:R-:W-:Y:S01]  /*17d90*/  FADD.FTZ R7, R132, R7 ;  /* 0x0000000784077221 */ /* 0x000fe20000010000 */
[-CC-:B---3--:R-:W-:Y:S01]  /*17da0*/  FFMA.FTZ R2, R161, R0.reuse, -R5.reuse ;  /* 0x00000000a1027223 */ /* 0x188fe20000010805 */
[C---:B------:R-:W-:Y:S01]  /*17db0*/  HMMA.16816.F32 R32, R8.reuse, R42, R72 ;  /* 0x0000002a0820723c */ /* 0x040fe20000001848 */
[----:B------:R1:W-:Y:S04]  /*17dc0*/  MUFU.EX2 R152, R4 ;  /* 0x0000000400987308 */ /* 0x0003e80000000800 */
[----:B------:R2:W3:Y:S03]  /*17dd0*/  MUFU.EX2 R212, R2 ;  /* 0x0000000200d47308 */ /* 0x0004e60000000800 */
[----:B------:R-:W-:Y:S01]  /*17de0*/  HMMA.16816.F32 R48, R8, R44, R48 ;  /* 0x0000002c0830723c */ /* 0x000fe20000001830 */
[----:B-1----:R-:W-:-:S07]  /*17df0*/  FFMA.FTZ R4, R165, R0, -R5 ;  /* 0x00000000a5047223 */ /* 0x002fce0000010805 */
[----:B------:R-:W-:Y:S01]  /*17e00*/  HMMA.16816.F32 R64, R8, R46, R64 ;  /* 0x0000002e0840723c */ /* 0x000fe20000001840 */
[----:B------:R-:W-:Y:S01]  /*17e10*/  MOV R165, R93 ;  /* 0x0000005d00a57202 */ /* 0x000fe20000000f00 */
[----:B--2---:R-:W-:-:S04]  /*17e20*/  FFMA.FTZ R2, R160, R0, -R3 ;  /* 0x00000000a0027223 */ /* 0x004fc80000010803 */
[----:B------:R-:W1:Y:S02]  /*17e30*/  MUFU.EX2 R210, R2 ;  /* 0x0000000200d27308 */ /* 0x000e640000000800 */
        /* <DEDUP_REMOVED lines=11> */
[----:B-1----:R-:W-:-:S02]  /*17ef0*/  FFMA.FTZ R2, R164, R0, -R3 ;  /* 0x00000000a4027223 */ /* 0x002fc40000010803 */
[----:B------:R1:W-:Y:S04]  /*17f00*/  MUFU.EX2 R164, R4 ;  /* 0x0000000400a47308 */ /* 0x0003e80000000800 */
[C---:B------:R-:W-:Y:S01]  /*17f10*/  HMMA.16816.F32 R28, R8.reuse, R16, R24 ;  /* 0x00000010081c723c */ /* 0x040fe20000001818 */
[----:B------:R-:W4:Y:S01]  /*17f20*/  LDSM.16.MT88.4 R24, [R77+0xd000] ;  /* 0x00d000004d18783b */ /* 0x000f220000004200 */
[----:B------:R5:W-:Y:S06]  /*17f30*/  MUFU.EX2 R166, R2 ;  /* 0x0000000200a67308 */ /* 0x000bec0000000800 */
[----:B------:R-:W-:Y:S01]  /*17f40*/  HMMA.16816.F32 R56, R8, R60, R48 ;  /* 0x0000003c0838723c */ /* 0x000fe20000001830 */
[----:B------:R-:W4:Y:S01]  /*17f50*/  LDSM.16.MT88.4 R48, [R144+0xd000] ;  /* 0x00d000009030783b */ /* 0x000f220000004200 */
[----:B-1----:R-:W-:Y:S01]  /*17f60*/  FFMA.FTZ R4, R172, R0, -R3 ;  /* 0x00000000ac047223 */ /* 0x002fe20000010803 */
[----:B------:R-:W-:Y:S01]  /*17f70*/  MOV R172, R92 ;  /* 0x0000005c00ac7202 */ /* 0x000fe20000000f00 */
[----:B-----5:R-:W-:-:S04]  /*17f80*/  FFMA.FTZ R2, R171, R0, -R5 ;  /* 0x00000000ab027223 */ /* 0x020fc80000010805 */
[----:B------:R-:W-:Y:S01]  /*17f90*/  HMMA.16816.F32 R68, R8, R18, R32 ;  /* 0x000000120844723c */ /* 0x000fe20000001820 */
[----:B------:R-:W1:Y:S01]  /*17fa0*/  LDSM.16.MT88.4 R16, [R76+0xd000] ;  /* 0x00d000004c10783b */ /* 0x000e620000004200 */
[----:B------:R5:W-:Y:S01]  /*17fb0*/  MUFU.EX2 R160, R4 ;  /* 0x0000000400a07308 */ /* 0x000be20000000800 */
[----:B------:R-:W-:-:S03]  /*17fc0*/  MOV R171, R84 ;  /* 0x0000005400ab7202 */ /* 0x000fc60000000f00 */
[----:B------:R3:W3:Y:S02]  /*17fd0*/  MUFU.EX2 R154, R2 ;  /* 0x00000002009a7308 */ /* 0x0006e40000000800 */
[C---:B------:R-:W-:Y:S08]  /*17fe0*/  HMMA.16816.F32 R60, R8.reuse, R62, R64 ;  /* 0x0000003e083c723c */ /* 0x040ff00000001840 */
[----:B--2---:R-:W-:Y:S01]  /*17ff0*/  HMMA.16816.F32 R52, R8, R36, R52 ;  /* 0x000000240834723c */ /* 0x004fe20000001834 */
[----:B-----5:R-:W-:Y:S01]  /*18000*/  FFMA.FTZ R4, R190, R0, -R5 ;  /* 0x00000000be047223 */ /* 0x020fe20000010805 */
[----:B------:R-:W-:Y:S01]  /*18010*/  MOV R190, R90 ;  /* 0x0000005a00be7202 */ /* 0x000fe20000000f00 */
[----:B---3--:R-:W-:-:S02]  /*18020*/  FFMA.FTZ R2, R167, R0, -R3 ;  /* 0x00000000a7027223 */ /* 0x008fc40000010803 */
[----:B------:R2:W-:Y:S01]  /*18030*/  MUFU.EX2 R151, R4 ;  /* 0x0000000400977308 */ /* 0x0005e20000000800 */
[----:B------:R-:W-:Y:S02]  /*18040*/  MOV R167, R106 ;  /* 0x0000006a00a77202 */ /* 0x000fe40000000f00 */
[----:B------:R-:W-:Y:S01]  /*18050*/  HMMA.16816.F32 R12, R8, R38, R12 ;  /* 0x00000026080c723c */ /* 0x000fe2000000180c */
[----:B------:R-:W3:Y:S01]  /*18060*/  MUFU.EX2 R153, R2 ;  /* 0x0000000200997308 */ /* 0x000ee20000000800 */
[----:B------:R-:W-:Y:S02]  /*18070*/  F2FP.F16.F32.PACK_AB R8, R154, R152 ;  /* 0x000000989a08723e */ /* 0x000fe400000000ff */
[----:B------:R-:W-:Y:S02]  /*18080*/  F2FP.F16.F32.PACK_AB R9, R163, R155 ;  /* 0x0000009ba309723e */ /* 0x000fe400000000ff */
[----:B------:R-:W-:Y:S01]  /*18090*/  F2FP.F16.F32.PACK_AB R10, R164, R162 ;  /* 0x000000a2a40a723e */ /* 0x000fe200000000ff */
[----:B--2---:R-:W-:Y:S01]  /*180a0*/  FFMA.FTZ R4, R175, R0, -R5 ;  /* 0x00000000af047223 */ /* 0x004fe20000010805 */
[----:B------:R-:W-:-:S02]  /*180b0*/  MOV R175, R86 ;  /* 0x0000005600af7202 */ /* 0x000fc40000000f00 */
[----:B---3--:R-:W-:Y:S01]  /*180c0*/  F2FP.F16.F32.PACK_AB R11, R153, R166 ;  /* 0x000000a6990b723e */ /* 0x008fe200000000ff */
[----:B------:R-:W-:Y:S01]  /*180d0*/  FFMA.FTZ R2, R174, R0, -R3 ;  /* 0x00000000ae027223 */ /* 0x000fe20000010803 */
[----:B------:R2:W-:Y:S01]  /*180e0*/  MUFU.EX2 R157, R4 ;  /* 0x00000004009d7308 */ /* 0x0005e20000000800 */
[----:B------:R-:W-:-:S03]  /*180f0*/  MOV R174, R79 ;  /* 0x0000004f00ae7202 */ /* 0x000fc60000000f00 */
[----:B------:R3:W-:Y:S01]  /*18100*/  MUFU.EX2 R161, R2 ;  /* 0x0000000200a17308 */ /* 0x0007e20000000800 */
[C---:B------:R-:W-:Y:S08]  /*18110*/  HMMA.16816.F32 R44, R8.reuse, R20, R44 ;  /* 0x00000014082c723c */ /* 0x040ff0000000182c */
[----:B------:R-:W-:Y:S01]  /*18120*/  HMMA.16816.F32 R40, R8, R22, R40 ;  /* 0x000000160828723c */ /* 0x000fe20000001828 */
[----:B------:R-:W5:Y:S01]  /*18130*/  LDSM.16.MT88.4 R20, [R77+0xd800] ;  /* 0x00d800004d14783b */ /* 0x000f620000004200 */
[-CC-:B--2---:R-:W-:Y:S01]  /*18140*/  FFMA.FTZ R4, R140, R0.reuse, -R3.reuse ;  /* 0x000000008c047223 */ /* 0x184fe20000010803 */
[----:B---3--:R-:W-:Y:S01]  /*18150*/  FFMA.FTZ R2, R173, R0, -R3 ;  /* 0x00000000ad027223 */ /* 0x008fe20000010803 */
[----:B------:R-:W-:-:S04]  /*18160*/  MOV R173, R91 ;  /* 0x0000005b00ad7202 */ /* 0x000fc80000000f00 */
[C---:B----4-:R-:W-:Y:S01]  /*18170*/  HMMA.16816.F32 R32, R8.reuse, R24, R28 ;  /* 0x000000180820723c */ /* 0x050fe2000000181c */
[----:B------:R2:W-:Y:S01]  /*18180*/  MUFU.EX2 R159, R2 ;  /* 0x00000002009f7308 */ /* 0x0005e20000000800 */
[----:B------:R-:W3:Y:S06]  /*18190*/  LDSM.16.MT88.4 R28, [R156+0xd800] ;  /* 0x00d800009c1c783b */ /* 0x000eec0000004200 */
[----:B------:R-:W-:Y:S01]  /*181a0*/  HMMA.16816.F32 R24, R8, R26, R68 ;  /* 0x0000001a0818723c */ /* 0x000fe20000001844 */
[----:B--2---:R-:W-:-:S07]  /*181b0*/  FFMA.FTZ R2, R178, R0, -R5 ;  /* 0x00000000b2027223 */ /* 0x004fce0000010805 */
[C---:B------:R-:W-:Y:S01]  /*181c0*/  HMMA.16816.F32 R36, R8.reuse, R48, R56 ;  /* 0x000000300824723c */ /* 0x040fe20000001838 */
[----:B------:R-:W2:Y:S01]  /*181d0*/  LDSM.16.MT88.4 R56, [R144+0xd800] ;  /* 0x00d800009038783b */ /* 0x000ea20000004200 */
[----:B------:R-:W-:Y:S01]  /*181e0*/  MOV R178, R89 ;  /* 0x0000005900b27202 */ /* 0x000fe20000000f00 */
[----:B------:R4:W5:Y:S05]  /*181f0*/  MUFU.EX2 R158, R2 ;  /* 0x00000002009e7308 */ /* 0x00096a0000000800 */
[C---:B------:R-:W-:Y:S08]  /*18200*/  HMMA.16816.F32 R60, R8.reuse, R50, R60 ;  /* 0x00000032083c723c */ /* 0x040ff0000000183c */
[----:B-1----:R-:W-:Y:S01]  /*18210*/  HMMA.16816.F32 R48, R8, R16, R52 ;  /* 0x000000100830723c */ /* 0x002fe20000001834 */
[----:B----4-:R-:W-:Y:S01]  /*18220*/  FFMA.FTZ R2, R177, R0, -R3 ;  /* 0x00000000b1027223 */ /* 0x010fe20000010803 */
[----:B------:R-:W-:-:S03]  /*18230*/  MOV R177, R85 ;  /* 0x0000005500b17202 */ /* 0x000fc60000000f00 */
[----:B------:R-:W1:Y:S03]  /*18240*/  MUFU.EX2 R147, R2 ;  /* 0x0000000200937308 */ /* 0x000e660000000800 */
[----:B------:R-:W-:Y:S01]  /*18250*/  HMMA.16816.F32 R12, R8, R18, R12 ;  /* 0x00000012080c723c */ /* 0x000fe2000000180c */
[----:B------:R-:W4:Y:S01]  /*18260*/  LDSM.16.MT88.4 R16, [R76+0xd800] ;  /* 0x00d800004c10783b */ /* 0x000f220000004200 */
[----:B-----5:R-:W-:Y:S02]  /*18270*/  F2FP.F16.F32.PACK_AB R8, R158, R151 ;  /* 0x000000979e08723e */ /* 0x020fe400000000ff */
[----:B------:R-:W-:Y:S02]  /*18280*/  F2FP.F16.F32.PACK_AB R9, R160, R161 ;  /* 0x000000a1a009723e */ /* 0x000fe400000000ff */
[----:B------:R-:W-:Y:S02]  /*18290*/  F2FP.F16.F32.PACK_AB R10, R157, R150 ;  /* 0x000000969d0a723e */ /* 0x000fe400000000ff */
[----:B-1----:R-:W-:Y:S01]  /*182a0*/  F2FP.F16.F32.PACK_AB R11, R147, R159 ;  /* 0x0000009f930b723e */ /* 0x002fe200000000ff */
[----:B------:R-:W-:Y:S01]  /*182b0*/  FFMA.FTZ R2, R179, R0, -R3 ;  /* 0x00000000b3027223 */ /* 0x000fe20000010803 */
[----:B------:R-:W-:-:S03]  /*182c0*/  MOV R179, R83 ;  /* 0x0000005300b37202 */ /* 0x000fc60000000f00 */
[----:B------:R1:W-:Y:S02]  /*182d0*/  MUFU.EX2 R145, R2 ;  /* 0x0000000200917308 */ /* 0x0003e40000000800 */
[C---:B------:R-:W-:Y:S08]  /*182e0*/  HMMA.16816.F32 R32, R8.reuse, R20, R32 ;  /* 0x000000140820723c */ /* 0x040ff00000001820 */
[----:B------:R-:W-:Y:S01]  /*182f0*/  HMMA.16816.F32 R68, R8, R22, R24 ;  /* 0x000000160844723c */ /* 0x000fe20000001818 */
[----:B------:R-:W5:Y:S01]  /*18300*/  LDSM.16.MT88.4 R20, [R156+0xe000] ;  /* 0x00e000009c14783b */ /* 0x000f620000004200 */
[----:B-1----:R-:W-:-:S03]  /*18310*/  FFMA.FTZ R2, R141, R0, -R3 ;  /* 0x000000008d027223 */ /* 0x002fc60000010803 */
[----:B------:R-:W1:Y:S01]  /*18320*/  LDSM.16.MT88.4 R24, [R77+0xe000] ;  /* 0x00e000004d18783b */ /* 0x000e620000004200 */
[----:B------:R2:W-:Y:S02]  /*18330*/  MUFU.EX2 R141, R4 ;  /* 0x00000004008d7308 */ /* 0x0005e40000000800 */
[C---:B---3--:R-:W-:Y:S02]  /*18340*/  HMMA.16816.F32 R44, R8.reuse, R28, R44 ;  /* 0x0000001c082c723c */ /* 0x048fe4000000182c */
[----:B------:R3:W-:Y:S06]  /*18350*/  MUFU.EX2 R146, R2 ;  /* 0x0000000200927308 */ /* 0x0007ec0000000800 */
[----:B------:R-:W-:Y:S01]  /*18360*/  HMMA.16816.F32 R28, R8, R30, R40 ;  /* 0x0000001e081c723c */ /* 0x000fe20000001828 */
[----:B------:R-:W1:Y:S01]  /*18370*/  LDSM.16.MT88.4 R40, [R144+0xe000] ;  /* 0x00e000009028783b */ /* 0x000e620000004200 */
[--C-:B--2---:R-:W-:Y:S01]  /*18380*/  FFMA.FTZ R4, R180, R0, -R5.reuse ;  /* 0x00000000b4047223 */ /* 0x104fe20000010805 */
[----:B------:R-:W-:Y:S01]  /*18390*/  MOV R180, R120 ;  /* 0x0000007800b47202 */ /* 0x000fe20000000f00 */
[----:B---3--:R-:W-:-:S02]  /*183a0*/  FFMA.FTZ R2, R142, R0, -R5 ;  /* 0x000000008e027223 */ /* 0x008fc40000010805 */
[----:B------:R2:W-:Y:S02]  /*183b0*/  MUFU.EX2 R138, R4 ;  /* 0x00000004008a7308 */ /* 0x0005e40000000800 */
[C---:B------:R-:W-:Y:S02]  /*183c0*/  HMMA.16816.F32 R36, R8.reuse, R56, R36 ;  /* 0x000000380824723c */ /* 0x040fe40000001824 */
[----:B------:R3:W5:Y:S06]  /*183d0*/  MUFU.EX2 R140, R2 ;  /* 0x00000002008c7308 */ /* 0x00076c0000000800 */
[----:B------:R-:W-:Y:S01]  /*183e0*/  HMMA.16816.F32 R64, R8, R58, R60 ;  /* 0x0000003a0840723c */ /* 0x000fe2000000183c */
[----:B------:R-:W-:Y:S01]  /*183f0*/  LDSM.16.MT88.4 R60, [R144+0xe800] ;  /* 0x00e80000903c783b */ /* 0x000fe20000004200 */
[----:B--2---:R-:W-:-:S06]  /*18400*/  FFMA.FTZ R4, R128, R0, -R5 ;  /* 0x0000000080047223 */ /* 0x004fcc0000010805 */
[C---:B----4-:R-:W-:Y:S01]  /*18410*/  HMMA.16816.F32 R56, R8.reuse, R16, R48 ;  /* 0x000000100838723c */ /* 0x050fe20000001830 */
[----:B---3--:R-:W-:Y:S01]  /*18420*/  FFMA.FTZ R2, R129, R0, -R3 ;  /* 0x0000000081027223 */ /* 0x008fe20000010803 */
[----:B------:R-:W2:Y:S04]  /*18430*/  MUFU.EX2 R142, R4 ;  /* 0x00000004008e7308 */ /* 0x000ea80000000800 */
[----:B------:R-:W3:Y:S02]  /*18440*/  MUFU.EX2 R137, R2 ;  /* 0x0000000200897308 */ /* 0x000ee40000000800 */
[----:B------:R-:W-:Y:S01]  /*18450*/  HMMA.16816.F32 R12, R8, R18, R12 ;  /* 0x00000012080c723c */ /* 0x000fe2000000180c */
[----:B-----5:R-:W-:Y:S01]  /*18460*/  F2FP.F16.F32.PACK_AB R8, R140, R138 ;  /* 0x0000008a8c08723e */ /* 0x020fe200000000ff */
[----:B------:R-:W4:Y:S01]  /*18470*/  LDSM.16.MT88.4 R16, [R76+0xe000] ;  /* 0x00e000004c10783b */ /* 0x000f220000004200 */
[----:B------:R-:W-:-:S02]  /*18480*/  F2FP.F16.F32.PACK_AB R9, R141, R145 ;  /* 0x000000918d09723e */ /* 0x000fc400000000ff */
[----:B--2---:R-:W-:Y:S01]  /*18490*/  F2FP.F16.F32.PACK_AB R10, R142, R139 ;  /* 0x0000008b8e0a723e */ /* 0x004fe200000000ff */
[--C-:B------:R-:W-:Y:S01]  /*184a0*/  FFMA.FTZ R4, R130, R0, -R3.reuse ;  /* 0x0000000082047223 */ /* 0x100fe20000010803 */
[----:B---3--:R-:W-:Y:S01]  /*184b0*/  F2FP.F16.F32.PACK_AB R11, R137, R146 ;  /* 0x00000092890b723e */ /* 0x008fe200000000ff */
[----:B------:R-:W-:Y:S01]  /*184c0*/  FFMA.FTZ R2, R181, R0, -R3 ;  /* 0x00000000b5027223 */ /* 0x000fe20000010803 */
[----:B------:R-:W-:-:S03]  /*184d0*/  MOV R181, R121 ;  /* 0x0000007900b57202 */ /* 0x000fc60000000f00 */
[----:B------:R2:W-:Y:S02]  /*184e0*/  MUFU.EX2 R136, R2 ;  /* 0x0000000200887308 */ /* 0x0005e40000000800 */
[C---:B------:R-:W-:Y:S08]  /*184f0*/  HMMA.16816.F32 R52, R8.reuse, R20, R44 ;  /* 0x000000140834723c */ /* 0x040ff0000000182c */
[----:B-1----:R-:W-:Y:S01]  /*18500*/  HMMA.16816.F32 R44, R8, R24, R32 ;  /* 0x00000018082c723c */ /* 0x002fe20000001820 */
[----:B------:R-:W1:Y:S01]  /*18510*/  LDSM.16.MT88.4 R32, [R77+0xe800] ;  /* 0x00e800004d20783b */ /* 0x000e620000004200 */
[----:B--2---:R-:W-:-:S02]  /*18520*/  FFMA.FTZ R2, R131, R0, -R3 ;  /* 0x0000000083027223 */ /* 0x004fc40000010803 */
[----:B------:R2:W-:Y:S04]  /*18530*/  MUFU.EX2 R131, R4 ;  /* 0x0000000400837308 */ /* 0x0005e80000000800 */
[C---:B------:R-:W-:Y:S01]  /*18540*/  HMMA.16816.F32 R48, R8.reuse, R22, R28 ;  /* 0x000000160830723c */ /* 0x040fe2000000181c */
[----:B------:R-:W3:Y:S01]  /*18550*/  LDSM.16.MT88.4 R28, [R156+0xe800] ;  /* 0x00e800009c1c783b */ /* 0x000ee20000004200 */
[----:B------:R5:W-:Y:S06]  /*18560*/  MUFU.EX2 R130, R2 ;  /* 0x0000000200827308 */ /* 0x000bec0000000800 */
[----:B------:R-:W-:Y:S01]  /*18570*/  HMMA.16816.F32 R24, R8, R26, R68 ;  /* 0x0000001a0818723c */ /* 0x000fe20000001844 */
[-CC-:B--2---:R-:W-:Y:S01]  /*18580*/  FFMA.FTZ R4, R182, R0.reuse, -R5.reuse ;  /* 0x00000000b6047223 */ /* 0x184fe20000010805 */
[----:B------:R-:W-:Y:S01]  /*18590*/  MOV R182, R95 ;  /* 0x0000005f00b67202 */ /* 0x000fe20000000f00 */
[----:B-----5:R-:W-:-:S02]  /*185a0*/  FFMA.FTZ R2, R133, R0, -R5 ;  /* 0x0000000085027223 */ /* 0x020fc40000010805 */
[----:B------:R2:W-:Y:S03]  /*185b0*/  MUFU.EX2 R128, R4 ;  /* 0x0000000400807308 */ /* 0x0005e60000000800 */
[C---:B------:R-:W-:Y:S01]  /*185c0*/  HMMA.16816.F32 R36, R8.reuse, R40, R36 ;  /* 0x000000280824723c */ /* 0x040fe20000001824 */
[----:B------:R-:W-:Y:S01]  /*185d0*/  MOV R133, R105 ;  /* 0x0000006900857202 */ /* 0x000fe20000000f00 */
[----:B------:R5:W1:Y:S06]  /*185e0*/  MUFU.EX2 R129, R2 ;  /* 0x0000000200817308 */ /* 0x000a6c0000000800 */
[----:B------:R-:W-:Y:S01]  /*185f0*/  HMMA.16816.F32 R64, R8, R42, R64 ;  /* 0x0000002a0840723c */ /* 0x000fe20000001840 */
[----:B--2---:R-:W-:-:S02]  /*18600*/  FFMA.FTZ R4, R124, R0, -R5 ;  /* 0x000000007c047223 */ /* 0x004fc40000010805 */
[----:B------:R2:W-:Y:S05]  /*18610*/  MUFU.EX2 R124, R6 ;  /* 0x00000006007c7308 */ /* 0x0005ea0000000800 */
[C---:B----4-:R-:W-:Y:S01]  /*18620*/  HMMA.16816.F32 R40, R8.reuse, R16, R56 ;  /* 0x000000100828723c */ /* 0x050fe20000001838 */
[----:B-----5:R-:W-:Y:S02]  /*18630*/  FFMA.FTZ R2, R125, R0, -R3 ;  /* 0x000000007d027223 */ /* 0x020fe40000010803 */
[----:B------:R4:W5:Y:S04]  /*18640*/  MUFU.EX2 R125, R4 ;  /* 0x00000004007d7308 */ /* 0x0009680000000800 */
[----:B------:R3:W3:Y:S01]  /*18650*/  MUFU.EX2 R123, R2 ;  /* 0x00000002007b7308 */ /* 0x0006e20000000800 */
[----:B------:R-:W-:Y:S01]  /*18660*/  HMMA.16816.F32 R12, R8, R18, R12 ;  /* 0x00000012080c723c */ /* 0x000fe2000000180c */
[----:B------:R-:W3:Y:S01]  /*18670*/  LDSM.16.MT88.4 R16, [R76+0xe800] ;  /* 0x00e800004c10783b */ /* 0x000ee20000004200 */
[----:B-1----:R-:W-:-:S02]  /*18680*/  F2FP.F16.F32.PACK_AB R8, R129, R128 ;  /* 0x000000808108723e */ /* 0x002fc400000000ff */
[----:B------:R-:W-:Y:S01]  /*18690*/  F2FP.F16.F32.PACK_AB R9, R131, R136 ;  /* 0x000000888309723e */ /* 0x000fe200000000ff */
[-C--:B--2---:R-:W-:Y:S01]  /*186a0*/  FFMA.FTZ R6, R119, R0.reuse, -R5 ;  /* 0x0000000077067223 */ /* 0x084fe20000010805 */
[--C-:B----4-:R-:W-:Y:S01]  /*186b0*/  FFMA.FTZ R4, R116, R0, -R3.reuse ;  /* 0x0000000074047223 */ /* 0x110fe20000010803 */
[----:B-----5:R-:W-:Y:S01]  /*186c0*/  F2FP.F16.F32.PACK_AB R10, R125, R124 ;  /* 0x0000007c7d0a723e */ /* 0x020fe200000000ff */
[----:B---3--:R-:W-:Y:S01]  /*186d0*/  FFMA.FTZ R2, R126, R0, -R3 ;  /* 0x000000007e027223 */ /* 0x008fe20000010803 */
[----:B------:R-:W-:Y:S01]  /*186e0*/  F2FP.F16.F32.PACK_AB R11, R123, R130 ;  /* 0x000000827b0b723e */ /* 0x000fe200000000ff */
[----:B------:R1:W-:Y:S01]  /*186f0*/  MUFU.EX2 R121, R4 ;  /* 0x0000000400797308 */ /* 0x0003e20000000800 */
[----:B------:R-:W-:-:S03]  /*18700*/  MOV R126, R82 ;  /* 0x00000052007e7202 */ /* 0x000fc60000000f00 */
[----:B------:R2:W-:Y:S02]  /*18710*/  MUFU.EX2 R120, R2 ;  /* 0x0000000200787308 */ /* 0x0005e40000000800 */
[----:B------:R-:W-:Y:S01]  /*18720*/  HMMA.16816.F32 R72, R8, R34, R24 ;  /* 0x000000220848723c */ /* 0x000fe20000001818 */
[----:B------:R-:W3:Y:S01]  /*18730*/  LDSM.16.MT88.4 R24, [R156+0xf000] ;  /* 0x00f000009c18783b */ /* 0x000ee20000004200 */
[----:B-1----:R-:W-:-:S06]  /*18740*/  FFMA.FTZ R4, R127, R0, -R5 ;  /* 0x000000007f047223 */ /* 0x002fcc0000010805 */
[C---:B------:R-:W-:Y:S01]  /*18750*/  HMMA.16816.F32 R20, R8.reuse, R28, R52 ;  /* 0x0000001c0814723c */ /* 0x040fe20000001834 */
        /* <DEDUP_REMOVED lines=10> */
[----:B------:R2:W-:Y:S03]  /*18800*/  MUFU.EX2 R118, R6 ;  /* 0x0000000600767308 */ /* 0x0005e60000000800 */
[C---:B------:R-:W-:Y:S01]  /*18810*/  HMMA.16816.F32 R68, R8.reuse, R60, R36 ;  /* 0x0000003c0844723c */ /* 0x040fe20000001824 */
[----:B------:R4:W5:Y:S07]  /*18820*/  MUFU.EX2 R117, R2 ;  /* 0x0000000200757308 */ /* 0x00096e0000000800 */
[----:B------:R-:W-:Y:S01]  /*18830*/  HMMA.16816.F32 R56, R8, R16, R40 ;  /* 0x000000100838723c */ /* 0x000fe20000001828 */
[----:B--2---:R-:W-:-:S07]  /*18840*/  FFMA.FTZ R6, R111, R0, -R5 ;  /* 0x000000006f067223 */ /* 0x004fce0000010805 */
[C---:B------:R-:W-:Y:S01]  /*18850*/  HMMA.16816.F32 R60, R8.reuse, R62, R64 ;  /* 0x0000003e083c723c */ /* 0x040fe20000001840 */
[----:B----4-:R-:W-:Y:S01]  /*18860*/  FFMA.FTZ R2, R113, R0, -R3 ;  /* 0x0000000071027223 */ /* 0x010fe20000010803 */
[----:B------:R2:W-:Y:S04]  /*18870*/  MUFU.EX2 R95, R6 ;  /* 0x00000006005f7308 */ /* 0x0005e80000000800 */
[----:B------:R4:W3:Y:S02]  /*18880*/  MUFU.EX2 R112, R2 ;  /* 0x0000000200707308 */ /* 0x0008e40000000800 */
[----:B------:R-:W-:Y:S01]  /*18890*/  HMMA.16816.F32 R40, R8, R18, R12 ;  /* 0x000000120828723c */ /* 0x000fe2000000180c */
[----:B-----5:R-:W-:Y:S01]  /*188a0*/  F2FP.F16.F32.PACK_AB R8, R117, R116 ;  /* 0x000000747508723e */ /* 0x020fe200000000ff */
[----:B------:R5:W1:Y:S01]  /*188b0*/  MUFU.EX2 R113, R4 ;  /* 0x0000000400717308 */ /* 0x000a620000000800 */
[----:B------:R-:W-:Y:S01]  /*188c0*/  F2FP.F16.F32.PACK_AB R9, R121, R120 ;  /* 0x000000787909723e */ /* 0x000fe200000000ff */
[----:B------:R-:W1:Y:S04]  /*188d0*/  LDSM.16.MT88.4 R12, [R76+0xf000] ;  /* 0x00f000004c0c783b */ /* 0x000e680000004200 */
[----:B------:R-:W-:Y:S01]  /*188e0*/  LDSM.16.MT88.4 R16, [R77+0xf800] ;  /* 0x00f800004d10783b */ /* 0x000fe20000004200 */
[-C--:B--2---:R-:W-:Y:S01]  /*188f0*/  FFMA.FTZ R6, R103, R0.reuse, -R5 ;  /* 0x0000000067067223 */ /* 0x084fe20000010805 */
[----:B----4-:R-:W-:Y:S01]  /*18900*/  FFMA.FTZ R2, R114, R0, -R3 ;  /* 0x0000000072027223 */ /* 0x010fe20000010803 */
[----:B---3--:R-:W-:-:S02]  /*18910*/  F2FP.F16.F32.PACK_AB R11, R112, R122 ;  /* 0x0000007a700b723e */ /* 0x008fc400000000ff */
[----:B------:R2:W-:Y:S01]  /*18920*/  MUFU.EX2 R88, R6 ;  /* 0x0000000600587308 */ /* 0x0005e20000000800 */
[----:B-----5:R-:W-:Y:S01]  /*18930*/  FFMA.FTZ R4, R108, R0, -R3 ;  /* 0x000000006c047223 */ /* 0x020fe20000010803 */
[----:B-1----:R-:W-:Y:S02]  /*18940*/  F2FP.F16.F32.PACK_AB R10, R113, R118 ;  /* 0x00000076710a723e */ /* 0x002fe400000000ff */
[----:B------:R1:W-:Y:S04]  /*18950*/  MUFU.EX2 R106, R2 ;  /* 0x00000002006a7308 */ /* 0x0003e80000000800 */
[----:B------:R3:W-:Y:S01]  /*18960*/  MUFU.EX2 R108, R4 ;  /* 0x00000004006c7308 */ /* 0x0007e20000000800 */
[----:B------:R-:W-:Y:S01]  /*18970*/  HMMA.16816.F32 R36, R8, R24, R20 ;  /* 0x000000180824723c */ /* 0x000fe20000001814 */
[-C--:B--2---:R-:W-:Y:S01]  /*18980*/  FFMA.FTZ R6, R191, R0.reuse, -R5 ;  /* 0x00000000bf067223 */ /* 0x084fe20000010805 */
[----:B-1----:R-:W-:-:S06]  /*18990*/  FFMA.FTZ R2, R109, R0, -R3 ;  /* 0x000000006d027223 */ /* 0x002fcc0000010803 */
[----:B------:R-:W-:Y:S01]  /*189a0*/  HMMA.16816.F32 R32, R8, R26, R52 ;  /* 0x0000001a0820723c */ /* 0x000fe20000001834 */
[----:B------:R-:W1:Y:S01]  /*189b0*/  LDSM.16.MT88.4 R24, [R156+0xf800] ;  /* 0x00f800009c18783b */ /* 0x000e620000004200 */
[----:B------:R-:W-:Y:S01]  /*189c0*/  MUFU.EX2 R80, R6 ;  /* 0x0000000600507308 */ /* 0x000fe20000000800 */
[----:B---3--:R-:W-:-:S03]  /*189d0*/  FFMA.FTZ R4, R135, R0, -R5 ;  /* 0x0000000087047223 */ /* 0x008fc60000010805 */
[----:B------:R2:W-:Y:S02]  /*189e0*/  MUFU.EX2 R107, R2 ;  /* 0x00000002006b7308 */ /* 0x0005e40000000800 */
[C---:B------:R-:W-:Y:S02]  /*189f0*/  HMMA.16816.F32 R28, R8.reuse, R44, R28 ;  /* 0x0000002c081c723c */ /* 0x040fe4000000181c */
[----:B------:R3:W-:Y:S06]  /*18a00*/  MUFU.EX2 R105, R4 ;  /* 0x0000000400697308 */ /* 0x0007ec0000000800 */
[----:B------:R-:W-:Y:S01]  /*18a10*/  HMMA.16816.F32 R20, R8, R46, R72 ;  /* 0x0000002e0814723c */ /* 0x000fe20000001848 */
[----:B--2---:R-:W-:-:S04]  /*18a20*/  FFMA.FTZ R2, R134, R0, -R5 ;  /* 0x0000000086027223 */ /* 0x004fc80000010805 */
[----:B------:R2:W4:Y:S01]  /*18a30*/  MUFU.EX2 R104, R2 ;  /* 0x0000000200687308 */ /* 0x0005220000000800 */
[-C--:B---3--:R-:W-:Y:S02]  /*18a40*/  FFMA.FTZ R4, R110, R0.reuse, -R5 ;  /* 0x000000006e047223 */ /* 0x088fe40000010805 */
[C---:B------:R-:W-:Y:S02]  /*18a50*/  HMMA.16816.F32 R64, R8.reuse, R50, R60 ;  /* 0x000000320840723c */ /* 0x040fe4000000183c */
[----:B------:R3:W5:Y:S06]  /*18a60*/  MUFU.EX2 R94, R4 ;  /* 0x00000004005e7308 */ /* 0x00076c0000000800 */
[----:B------:R-:W-:Y:S01]  /*18a70*/  HMMA.16816.F32 R44, R8, R48, R68 ;  /* 0x00000030082c723c */ /* 0x000fe20000001844 */
[----:B------:R-:W1:Y:S01]  /*18a80*/  LDSM.16.MT88.4 R68, [R144+0xf800] ;  /* 0x00f800009044783b */ /* 0x000e620000004200 */
[----:B--2---:R-:W-:-:S04]  /*18a90*/  FFMA.FTZ R2, R115, R0, -R3 ;  /* 0x0000000073027223 */ /* 0x004fc80000010803 */
[----:B------:R2:W5:Y:S01]  /*18aa0*/  MUFU.EX2 R93, R2 ;  /* 0x00000002005d7308 */ /* 0x0005620000000800 */
[--C-:B---3--:R-:W-:Y:S01]  /*18ab0*/  FFMA.FTZ R4, R100, R0, -R3.reuse ;  /* 0x0000000064047223 */ /* 0x108fe20000010803 */
[C---:B------:R-:W-:Y:S03]  /*18ac0*/  HMMA.16816.F32 R60, R8.reuse, R12, R56 ;  /* 0x0000000c083c723c */ /* 0x040fe60000001838 */
[----:B------:R3:W-:Y:S05]  /*18ad0*/  MUFU.EX2 R91, R4 ;  /* 0x00000004005b7308 */ /* 0x0007ea0000000800 */
[----:B------:R-:W-:Y:S01]  /*18ae0*/  HMMA.16816.F32 R52, R8, R14, R40 ;  /* 0x0000000e0834723c */ /* 0x000fe20000001828 */
[----:B----4-:R-:W-:Y:S01]  /*18af0*/  F2FP.F16.F32.PACK_AB R8, R104, R105 ;  /* 0x000000696808723e */ /* 0x010fe200000000ff */
[----:B------:R-:W4:Y:S01]  /*18b00*/  LDSM.16.MT88.4 R40, [R76+0xf800] ;  /* 0x00f800004c28783b */ /* 0x000f220000004200 */
[----:B------:R-:W-:Y:S01]  /*18b10*/  F2FP.F16.F32.PACK_AB R9, R108, R106 ;  /* 0x0000006a6c09723e */ /* 0x000fe200000000ff */
[-C--:B--2---:R-:W-:Y:S01]  /*18b20*/  FFMA.FTZ R2, R183, R0.reuse, -R3 ;  /* 0x00000000b7027223 */ /* 0x084fe20000010803 */
[----:B-----5:R-:W-:Y:S01]  /*18b30*/  F2FP.F16.F32.PACK_AB R10, R94, R95 ;  /* 0x0000005f5e0a723e */ /* 0x020fe200000000ff */
[----:B------:R-:W-:Y:S01]  /*18b40*/  LDSM.16.MT88.4 R12, [R77+0x10000] ;  /* 0x010000004d0c783b */ /* 0x000fe20000004200 */
[----:B------:R-:W-:Y:S01]  /*18b50*/  F2FP.F16.F32.PACK_AB R11, R93, R107 ;  /* 0x0000006b5d0b723e */ /* 0x000fe200000000ff */
[----:B------:R2:W-:Y:S01]  /*18b60*/  MUFU.EX2 R90, R2 ;  /* 0x00000002005a7308 */ /* 0x0005e20000000800 */
[----:B---3--:R-:W-:-:S04]  /*18b70*/  FFMA.FTZ R4, R184, R0, -R5 ;  /* 0x00000000b8047223 */ /* 0x008fc80000010805 */
[----:B------:R3:W-:Y:S01]  /*18b80*/  MUFU.EX2 R86, R4 ;  /* 0x0000000400567308 */ /* 0x0007e20000000800 */
[----:B-1----:R-:W-:Y:S01]  /*18b90*/  HMMA.16816.F32 R56, R8, R24, R36 ;  /* 0x000000180838723c */ /* 0x002fe20000001824 */
[----:B--2---:R-:W-:-:S07]  /*18ba0*/  FFMA.FTZ R2, R101, R0, -R3 ;  /* 0x0000000065027223 */ /* 0x004fce0000010803 */
[----:B------:R-:W-:Y:S01]  /*18bb0*/  HMMA.16816.F32 R36, R8, R16, R28 ;  /* 0x000000100824723c */ /* 0x000fe2000000181c */
[----:B------:R1:W-:Y:S01]  /*18bc0*/  MUFU.EX2 R92, R2 ;  /* 0x00000002005c7308 */ /* 0x0003e20000000800 */
[----:B---3--:R-:W-:-:S04]  /*18bd0*/  FFMA.FTZ R4, R96, R0, -R5 ;  /* 0x0000000060047223 */ /* 0x008fc80000010805 */
[----:B------:R2:W-:Y:S02]  /*18be0*/  MUFU.EX2 R89, R4 ;  /* 0x0000000400597308 */ /* 0x0005e40000000800 */
[C---:B------:R-:W-:Y:S01]  /*18bf0*/  HMMA.16816.F32 R28, R8.reuse, R18, R20 ;  /* 0x00000012081c723c */ /* 0x040fe20000001814 */
[----:B------:R-:W3:Y:S04]  /*18c00*/  LDSM.16.MT88.4 R16, [R156+0x10000] ;  /* 0x010000009c10783b */ /* 0x000ee80000004200 */
[----:B------:R-:W5:Y:S01]  /*18c10*/  LDSM.16.MT88.4 R20, [R144+0x10000] ;  /* 0x010000009014783b */ /* 0x000f620000004200 */
[-C--:B-1----:R-:W-:Y:S02]  /*18c20*/  FFMA.FTZ R2, R102, R0.reuse, -R5 ;  /* 0x0000000066027223 */ /* 0x082fe40000010805 */
[----:B------:R-:W-:Y:S02]  /*18c30*/  HMMA.16816.F32 R48, R8, R26, R32 ;  /* 0x0000001a0830723c */ /* 0x000fe40000001820 */
[----:B------:R1:W4:Y:S01]  /*18c40*/  MUFU.EX2 R87, R2 ;  /* 0x0000000200577308 */ /* 0x0003220000000800 */
[----:B--2---:R-:W-:-:S04]  /*18c50*/  FFMA.FTZ R4, R98, R0, -R3 ;  /* 0x0000000062047223 */ /* 0x004fc80000010803 */
[----:B------:R2:W-:Y:S01]  /*18c60*/  MUFU.EX2 R82, R4 ;  /* 0x0000000400527308 */ /* 0x0005e20000000800 */
[----:B------:R-:W-:Y:S01]  /*18c70*/  HMMA.16816.F32 R24, R8, R68, R44 ;  /* 0x000000440818723c */ /* 0x000fe2000000182c */
[----:B-1----:R-:W-:-:S07]  /*18c80*/  FFMA.FTZ R2, R97, R0, -R3 ;  /* 0x0000000061027223 */ /* 0x002fce0000010803 */
[----:B------:R-:W-:Y:S01]  /*18c90*/  HMMA.16816.F32 R32, R8, R70, R64 ;  /* 0x000000460820723c */ /* 0x000fe20000001840 */
[----:B------:R1:W3:Y:S01]  /*18ca0*/  MUFU.EX2 R85, R2 ;  /* 0x0000000200557308 */ /* 0x0002e20000000800 */
[----:B--2---:R-:W-:-:S04]  /*18cb0*/  FFMA.FTZ R4, R193, R0, -R5 ;  /* 0x00000000c1047223 */ /* 0x004fc80000010805 */
[----:B------:R2:W-:Y:S02]  /*18cc0*/  MUFU.EX2 R81, R4 ;  /* 0x0000000400517308 */ /* 0x0005e40000000800 */
[----:B----4-:R-:W-:Y:S01]  /*18cd0*/  HMMA.16816.F32 R60, R8, R40, R60 ;  /* 0x00000028083c723c */ /* 0x010fe2000000183c */
[----:B-1----:R-:W-:-:S07]  /*18ce0*/  FFMA.FTZ R2, R186, R0, -R3 ;  /* 0x00000000ba027223 */ /* 0x002fce0000010803 */
[----:B------:R-:W-:Y:S01]  /*18cf0*/  HMMA.16816.F32 R44, R8, R42, R52 ;  /* 0x0000002a082c723c */ /* 0x000fe20000001834 */
[----:B------:R-:W-:Y:S01]  /*18d00*/  F2FP.F16.F32.PACK_AB R8, R87, R86 ;  /* 0x000000565708723e */ /* 0x000fe200000000ff */
[----:B------:R-:W1:Y:S01]  /*18d10*/  LDSM.16.MT88.4 R40, [R76+0x10000] ;  /* 0x010000004c28783b */ /* 0x000e620000004200 */
[----:B------:R4:W-:Y:S01]  /*18d20*/  MUFU.EX2 R84, R2 ;  /* 0x0000000200547308 */ /* 0x0009e20000000800 */
[----:B--2---:R-:W-:Y:S01]  /*18d30*/  FFMA.FTZ R4, R185, R0, -R5 ;  /* 0x00000000b9047223 */ /* 0x004fe20000010805 */
[----:B------:R-:W-:Y:S02]  /*18d40*/  F2FP.F16.F32.PACK_AB R9, R91, R90 ;  /* 0x0000005a5b09723e */ /* 0x000fe400000000ff */
[----:B------:R-:W-:Y:S02]  /*18d50*/  F2FP.F16.F32.PACK_AB R10, R89, R88 ;  /* 0x00000058590a723e */ /* 0x000fe400000000ff */
[----:B---3--:R-:W-:-:S07]  /*18d60*/  F2FP.F16.F32.PACK_AB R11, R85, R92 ;  /* 0x0000005c550b723e */ /* 0x008fce00000000ff */
[----:B------:R-:W-:Y:S01]  /*18d70*/  HMMA.16816.F32 R52, R8, R18, R48 ;  /* 0x000000120834723c */ /* 0x000fe20000001830 */
[----:B----4-:R-:W-:-:S04]  /*18d80*/  FFMA.FTZ R2, R99, R0, -R3 ;  /* 0x0000000063027223 */ /* 0x010fc80000010803 */
[----:B------:R2:W-:Y:S03]  /*18d90*/  MUFU.EX2 R83, R2 ;  /* 0x0000000200537308 */ /* 0x0005e60000000800 */
[C---:B------:R-:W-:Y:S01]  /*18da0*/  HMMA.16816.F32 R56, R8.reuse, R16, R56 ;  /* 0x000000100838723c */ /* 0x040fe20000001838 */
[----:B------:R-:W3:Y:S07]  /*18db0*/  LDSM.16.MT88.4 R16, [R77+0x10800] ;  /* 0x010800004d10783b */ /* 0x000eee0000004200 */
[----:B------:R-:W-:Y:S01]  /*18dc0*/  HMMA.16816.F32 R48, R8, R12, R36 ;  /* 0x0000000c0830723c */ /* 0x000fe20000001824 */
[----:B--2---:R-:W-:-:S04]  /*18dd0*/  FFMA.FTZ R2, R187, R0, -R5 ;  /* 0x00000000bb027223 */ /* 0x004fc80000010805 */
[----:B------:R2:W4:Y:S03]  /*18de0*/  MUFU.EX2 R79, R2 ;  /* 0x00000002004f7308 */ /* 0x0005260000000800 */
[C---:B------:R-:W-:Y:S01]  /*18df0*/  HMMA.16816.F32 R36, R8.reuse, R14, R28 ;  /* 0x0000000e0824723c */ /* 0x040fe2000000181c */
[----:B------:R-:W3:Y:S04]  /*18e00*/  LDSM.16.MT88.4 R12, [R144+0x10800] ;  /* 0x01080000900c783b */ /* 0x000ee80000004200 */
[----:B------:R-:W3:Y:S03]  /*18e10*/  LDSM.16.MT88.4 R28, [R156+0x10800] ;  /* 0x010800009c1c783b */ /* 0x000ee60000004200 */
[----:B-----5:R-:W-:Y:S01]  /*18e20*/  HMMA.16816.F32 R24, R8, R20, R24 ;  /* 0x000000140818723c */ /* 0x020fe20000001818 */
[----:B--2---:R-:W-:-:S07]  /*18e30*/  FADD.FTZ R2, R126, R127 ;  /* 0x0000007f7e027221 */ /* 0x004fce0000010000 */
[C---:B------:R-:W-:Y:S01]  /*18e40*/  HMMA.16816.F32 R32, R8.reuse, R22, R32 ;  /* 0x000000160820723c */ /* 0x040fe20000001820 */
[----:B------:R-:W-:Y:S01]  /*18e50*/  FADD.FTZ R6, R179, R2 ;  /* 0x00000002b3067221 */ /* 0x000fe20000010000 */
[----:B------:R-:W-:Y:S01]  /*18e60*/  MOV R179, R177 ;  /* 0x000000b100b37202 */ /* 0x000fe20000000f00 */
[----:B------:R-:W-:Y:S01]  /*18e70*/  FFMA.FTZ R2, R192, R0, -R3 ;  /* 0x00000000c0027223 */ /* 0x000fe20000010803 */
[----:B------:R-:W-:Y:S01]  /*18e80*/  MOV R177, R175 ;  /* 0x000000af00b17202 */ /* 0x000fe20000000f00 */
[----:B------:R-:W2:Y:S01]  /*18e90*/  LDSM.16.MT88.4 R20, [R76+0x10800] ;  /* 0x010800004c14783b */ /* 0x000ea20000004200 */
[----:B------:R-:W-:Y:S01]  /*18ea0*/  MOV R175, R176 ;  /* 0x000000b000af7202 */ /* 0x000fe20000000f00 */
[----:B------:R-:W5:Y:S01]  /*18eb0*/  MUFU.EX2 R75, R2 ;  /* 0x00000002004b7308 */ /* 0x000f620000000800 */
[----:B------:R-:W-:Y:S01]  /*18ec0*/  MOV R176, R178 ;  /* 0x000000b200b07202 */ /* 0x000fe20000000f00 */
[----:B-1----:R-:W-:Y:S01]  /*18ed0*/  HMMA.16816.F32 R60, R8, R40, R60 ;  /* 0x00000028083c723c */ /* 0x002fe2000000183c */
[----:B------:R-:W-:-:S02]  /*18ee0*/  MOV R178, R190 ;  /* 0x000000be00b27202 */ /* 0x000fc40000000f00 */
[----:B------:R-:W-:Y:S02]  /*18ef0*/  MOV R190, R173 ;  /* 0x000000ad00be7202 */ /* 0x000fe40000000f00 */
[----:B------:R-:W-:Y:S02]  /*18f00*/  MOV R173, R172 ;  /* 0x000000ac00ad7202 */ /* 0x000fe40000000f00 */
[----:B------:R-:W-:Y:S01]  /*18f10*/  MOV R172, R174 ;  /* 0x000000ae00ac7202 */ /* 0x000fe20000000f00 */
[----:B------:R-:W-:Y:S01]  /*18f20*/  HMMA.16816.F32 R44, R8, R42, R44 ;  /* 0x0000002a082c723c */ /* 0x000fe2000000182c */
[----:B------:R-:W-:Y:S02]  /*18f30*/  MOV R174, R167 ;  /* 0x000000a700ae7202 */ /* 0x000fe40000000f00 */
[----:B------:R-:W-:Y:S02]  /*18f40*/  MOV R167, R78 ;  /* 0x0000004e00a77202 */ /* 0x000fe40000000f00 */
[----:B------:R1:W3:Y:S01]  /*18f50*/  MUFU.EX2 R78, R4 ;  /* 0x00000004004e7308 */ /* 0x0002e20000000800 */
[----:B----4-:R-:W-:-:S02]  /*18f60*/  F2FP.F16.F32.PACK_AB R8, R79, R81 ;  /* 0x000000514f08723e */ /* 0x010fc400000000ff */
[----:B------:R-:W-:Y:S02]  /*18f70*/  F2FP.F16.F32.PACK_AB R9, R82, R84 ;  /* 0x000000545209723e */ /* 0x000fe400000000ff */
[----:B-----5:R-:W-:Y:S01]  /*18f80*/  F2FP.F16.F32.PACK_AB R11, R75, R83 ;  /* 0x000000534b0b723e */ /* 0x020fe200000000ff */
[----:B-1----:R-:W-:Y:S01]  /*18f90*/  FADD.FTZ R4, R133, R6 ;  /* 0x0000000685047221 */ /* 0x002fe20000010000 */
[----:B------:R-:W-:Y:S01]  /*18fa0*/  FADD.FTZ R6, R182, R7 ;  /* 0x00000007b6067221 */ /* 0x000fe20000010000 */
[----:B---3--:R-:W-:Y:S01]  /*18fb0*/  F2FP.F16.F32.PACK_AB R10, R78, R80 ;  /* 0x000000504e0a723e */ /* 0x008fe200000000ff */
[-CC-:B------:R-:W-:Y:S01]  /*18fc0*/  FFMA.FTZ R7, R194, R0.reuse, -R3.reuse ;  /* 0x00000000c2077223 */ /* 0x180fe20000010803 */
[----:B------:R-:W-:Y:S01]  /*18fd0*/  FADD.FTZ R2, R181, R4 ;  /* 0x00000004b5027221 */ /* 0x000fe20000010000 */
[----:B------:R-:W-:Y:S01]  /*18fe0*/  FADD.FTZ R4, R143, R6 ;  /* 0x000000068f047221 */ /* 0x000fe20000010000 */
[----:B------:R-:W-:Y:S01]  /*18ff0*/  FFMA.FTZ R6, R196, R0, -R3 ;  /* 0x00000000c4067223 */ /* 0x000fe20000010803 */
        /* <DEDUP_REMOVED lines=18> */
[----:B---3--:R-:W-:Y:S01]  /*19120*/  FFMA.FTZ R6, R201, R0, -R5 ;  /* 0x00000000c9067223 */ /* 0x008fe20000010805 */
[----:B------:R-:W-:Y:S01]  /*19130*/  FADD.FTZ R2, R167, R2 ;  /* 0x00000002a7027221 */ /* 0x000fe20000010000 */
[----:B------:R-:W-:Y:S01]  /*19140*/  FADD.FTZ R4, R165, R4 ;  /* 0x00000004a5047221 */ /* 0x000fe20000010000 */
[----:B------:R3:W-:Y:S02]  /*19150*/  MUFU.EX2 R68, R7 ;  /* 0x0000000700447308 */ /* 0x0007e40000000800 */
[----:B------:R-:W-:Y:S01]  /*19160*/  FADD.FTZ R2, R188, R2 ;  /* 0x00000002bc027221 */ /* 0x000fe20000010000 */
[----:B------:R-:W-:Y:S01]  /*19170*/  FADD.FTZ R4, R171, R4 ;  /* 0x00000004ab047221 */ /* 0x000fe20000010000 */
[----:B------:R4:W5:Y:S01]  /*19180*/  MUFU.EX2 R69, R6 ;  /* 0x0000000600457308 */ /* 0x0009620000000800 */
        /* <DEDUP_REMOVED lines=9> */
[-CC-:B---3--:R-:W-:Y:S02]  /*19220*/  FFMA.FTZ R7, R199, R0.reuse, -R5.reuse ;  /* 0x00000000c7077223 */ /* 0x188fe40000010805 */
[----:B------:R-:W-:Y:S01]  /*19230*/  FADD.FTZ R2, R225, R2 ;  /* 0x00000002e1027221 */ /* 0x000fe20000010000 */
[----:B------:R-:W-:Y:S01]  /*19240*/  FADD.FTZ R4, R231, R4 ;  /* 0x00000004e7047221 */ /* 0x000fe20000010000 */
[----:B----4-:R-:W-:Y:S01]  /*19250*/  FFMA.FTZ R6, R197, R0, -R5 ;  /* 0x00000000c5067223 */ /* 0x010fe20000010805 */
[C---:B--2---:R-:W-:Y:S01]  /*19260*/  HMMA.16816.F32 R28, R8.reuse, R20, R60 ;  /* 0x00000014081c723c */ /* 0x044fe2000000183c */
        /* <DEDUP_REMOVED lines=9> */
[----:B------:R-:W4:Y:S02]  /*19300*/  LDSM.16.MT88.4 R16, [R156+0x11000] ;  /* 0x011000009c10783b */ /* 0x000f240000004200 */
[----:B------:R-:W-:Y:S01]  /*19310*/  FADD.FTZ R2, R217, R2 ;  /* 0x00000002d9027221 */ /* 0x000fe20000010000 */
[----:B------:R-:W-:-:S02]  /*19320*/  FADD.FTZ R4, R222, R4 ;  /* 0x00000004de047221 */ /* 0x000fc40000010000 */
[----:B------:R-:W-:Y:S01]  /*19330*/  HMMA.16816.F32 R24, R8, R22, R44 ;  /* 0x000000160818723c */ /* 0x000fe2000000182c */
[----:B------:R-:W-:Y:S01]  /*19340*/  FADD.FTZ R2, R215, R2 ;  /* 0x00000002d7027221 */ /* 0x000fe20000010000 */
[----:B------:R-:W-:Y:S01]  /*19350*/  FADD.FTZ R4, R211, R4 ;  /* 0x00000004d3047221 */ /* 0x000fe20000010000 */
[-CC-:B--2---:R-:W-:Y:S01]  /*19360*/  FFMA.FTZ R6, R200, R0.reuse, -R3.reuse ;  /* 0x00000000c8067223 */ /* 0x184fe20000010803 */
[----:B-----5:R-:W-:Y:S01]  /*19370*/  F2FP.F16.F32.PACK_AB R8, R68, R69 ;  /* 0x000000454408723e */ /* 0x020fe200000000ff */
        /* <DEDUP_REMOVED lines=27> */
[-CC-:B-----5:R-:W-:Y:S01]  /*19530*/  FFMA.FTZ R7, R208, R0.reuse, -R5.reuse ;  /* 0x00000000d0077223 */ /* 0x1a0fe20000010805 */
        /* <DEDUP_REMOVED lines=8> */
[----:B------:R-:W-:Y:S01]  /*195c0*/  MUFU.EX2 R14, R7 ;  /* 0x00000007000e7308 */ /* 0x000fe20000000800 */
[----:B------:R-:W-:Y:S01]  /*195d0*/  FADD.FTZ R2, R147, R2 ;  /* 0x0000000293027221 */ /* 0x000fe20000010000 */
[----:B------:R-:W-:Y:S01]  /*195e0*/  FADD.FTZ R4, R157, R4 ;  /* 0x000000049d047221 */ /* 0x000fe20000010000 */
[C---:B----4-:R-:W-:Y:S01]  /*195f0*/  HMMA.16816.F32 R152, R8.reuse, R16, R56 ;  /* 0x000000100898723c */ /* 0x050fe20000001838 */
[----:B------:R-:W-:Y:S01]  /*19600*/  LDSM.16.MT88.4 R156, [R156+0x11800] ;  /* 0x011800009c9c783b */ /* 0x000fe20000004200 */
[----:B------:R-:W-:Y:S01]  /*19610*/  FADD.FTZ R2, R145, R2 ;  /* 0x0000000291027221 */ /* 0x000fe20000010000 */
[----:B------:R-:W-:Y:S01]  /*19620*/  FADD.FTZ R4, R138, R4 ;  /* 0x000000048a047221 */ /* 0x000fe20000010000 */
[----:B-1----:R-:W-:Y:S01]  /*19630*/  FFMA.FTZ R12, R207, R0, -R5 ;  /* 0x00000000cf0c7223 */ /* 0x002fe20000010805 */
[----:B------:R-:W-:Y:S01]  /*19640*/  MUFU.EX2 R13, R13 ;  /* 0x0000000d000d7308 */ /* 0x000fe20000000800 */
[----:B------:R-:W-:Y:S01]  /*19650*/  FADD.FTZ R2, R141, R2 ;  /* 0x000000028d027221 */ /* 0x000fe20000010000 */
[----:B------:R-:W-:Y:S01]  /*19660*/  FADD.FTZ R4, R140, R4 ;  /* 0x000000048c047221 */ /* 0x000fe20000010000 */
[C---:B------:R-:W-:Y:S01]  /*19670*/  HMMA.16816.F32 R32, R8.reuse, R18, R52 ;  /* 0x000000120820723c */ /* 0x040fe20000001834 */
[----:B------:R-:W1:Y:S01]  /*19680*/  LDSM.16.MT88.4 R16, [R76+0x11000] ;  /* 0x011000004c10783b */ /* 0x000e620000004200 */
[----:B------:R-:W-:Y:S01]  /*19690*/  FADD.FTZ R2, R146, R2 ;  /* 0x0000000292027221 */ /* 0x000fe20000010000 */
[----:B------:R-:W-:Y:S01]  /*196a0*/  FADD.FTZ R4, R139, R4 ;  /* 0x000000048b047221 */ /* 0x000fe20000010000 */
[----:B------:R-:W4:Y:S01]  /*196b0*/  MUFU.EX2 R12, R12 ;  /* 0x0000000c000c7308 */ /* 0x000f220000000800 */
[----:B------:R-:W-:Y:S01]  /*196c0*/  LDSM.16.MT88.4 R144, [R144+0x11800] ;  /* 0x011800009090783b */ /* 0x000fe20000004200 */
[----:B------:R-:W-:Y:S01]  /*196d0*/  FADD.FTZ R2, R137, R2 ;  /* 0x0000000289027221 */ /* 0x000fe20000010000 */
[----:B------:R-:W-:Y:S01]  /*196e0*/  FADD.FTZ R4, R142, R4 ;  /* 0x000000048e047221 */ /* 0x000fe20000010000 */
[----:B------:R-:W5:Y:S01]  /*196f0*/  MUFU.EX2 R3, R3 ;  /* 0x0000000300037308 */ /* 0x000f620000000800 */
[----:B---3--:R-:W-:Y:S01]  /*19700*/  HMMA.16816.F32 R36, R8, R20, R36 ;  /* 0x000000140824723c */ /* 0x008fe20000001824 */
[----:B------:R-:W-:Y:S01]  /*19710*/  FADD.FTZ R2, R136, R2 ;  /* 0x0000000288027221 */ /* 0x000fe20000010000 */
[----:B------:R-:W-:Y:S01]  /*19720*/  FADD.FTZ R4, R128, R4 ;  /* 0x0000000480047221 */ /* 0x000fe20000010000 */
[----:B------:R-:W3:Y:S01]  /*19730*/  LDSM.16.MT88.4 R136, [R77+0x11800] ;  /* 0x011800004d88783b */ /* 0x000ee20000004200 */
[----:B--2---:R-:W-:Y:S01]  /*19740*/  F2FP.F16.F32.PACK_AB R165, R45, R46 ;  /* 0x0000002e2da5723e */ /* 0x004fe200000000ff */
[----:B------:R-:W-:Y:S01]  /*19750*/  FADD.FTZ R2, R131, R2 ;  /* 0x0000000283027221 */ /* 0x000fe20000010000 */
[----:B------:R-:W-:-:S02]  /*19760*/  FADD.FTZ R4, R129, R4 ;  /* 0x0000000481047221 */ /* 0x000fc40000010000 */
[----:B------:R-:W-:Y:S01]  /*19770*/  HMMA.16816.F32 R20, R8, R22, R64 ;  /* 0x000000160814723c */ /* 0x000fe20000001840 */
[----:B------:R-:W-:Y:S01]  /*19780*/  FADD.FTZ R6, R130, R2 ;  /* 0x0000000282067221 */ /* 0x000fe20000010000 */
[----:B------:R-:W-:Y:S01]  /*19790*/  FFMA.FTZ R2, R205, R0, -R5 ;  /* 0x00000000cd027223 */ /* 0x000fe20000010805 */
[----:B------:R-:W-:Y:S01]  /*197a0*/  FADD.FTZ R4, R124, R4 ;  /* 0x000000047c047221 */ /* 0x000fe20000010000 */
[----:B----4-:R-:W-:Y:S02]  /*197b0*/  F2FP.F16.F32.PACK_AB R166, R13, R12 ;  /* 0x0000000c0da6723e */ /* 0x010fe400000000ff */
[----:B------:R2:W4:Y:S01]  /*197c0*/  MUFU.EX2 R15, R2 ;  /* 0x00000002000f7308 */ /* 0x0005220000000800 */
[----:B------:R-:W-:Y:S01]  /*197d0*/  FADD.FTZ R5, R125, R4 ;  /* 0x000000047d057221 */ /* 0x000fe20000010000 */
[----:B-----5:R-:W-:Y:S01]  /*197e0*/  F2FP.F16.F32.PACK_AB R167, R3, R44 ;  /* 0x0000002c03a7723e */ /* 0x020fe200000000ff */
[----:B--2---:R-:W-:Y:S01]  /*197f0*/  FADD.FTZ R2, R123, R6 ;  /* 0x000000067b027221 */ /* 0x004fe20000010000 */
[----:B----4-:R-:W-:-:S03]  /*19800*/  F2FP.F16.F32.PACK_AB R164, R14, R15 ;  /* 0x0000000f0ea4723e */ /* 0x010fc600000000ff */
[----:B------:R-:W-:Y:S01]  /*19810*/  FADD.FTZ R4, R120, R2 ;  /* 0x0000000278047221 */ /* 0x000fe20000010000 */
[----:B------:R-:W-:Y:S01]  /*19820*/  FADD.FTZ R2, R116, R5 ;  /* 0x0000000574027221 */ /* 0x000fe20000010000 */
[C---:B-1----:R-:W-:Y:S02]  /*19830*/  HMMA.16816.F32 R28, R8.reuse, R16, R28 ;  /* 0x00000010081c723c */ /* 0x042fe4000000181c */
[----:B------:R-:W-:Y:S01]  /*19840*/  FADD.FTZ R0, R121, R4 ;  /* 0x0000000479007221 */ /* 0x000fe20000010000 */
[----:B------:R-:W-:Y:S01]  /*19850*/  FADD.FTZ R2, R117, R2 ;  /* 0x0000000275027221 */ /* 0x000fe20000010000 */
[----:B------:R-:W1:Y:S02]  /*19860*/  LDSM.16.MT88.4 R4, [R76+0x11800] ;  /* 0x011800004c04783b */ /* 0x000e640000004200 */
        /* <DEDUP_REMOVED lines=59> */
.L_x_1168:
[----:B------:R-:W1:Y:S01]  /*19c20*/  S2R R232, SR_TID.X ;  /* 0x0000000000e87919 */ /* 0x000e620000002100 */
[----:B------:R-:W2:Y:S01]  /*19c30*/  LDC.64 R14, c[0x0][0x358] ;  /* 0x0000d600ff0e7b82 */ /* 0x000ea20000000a00 */
[----:B------:R-:W-:Y:S04]  /*19c40*/  DEPBAR.LE SB0, 0x0 ;  /* 0x000080000000791a */ /* 0x000fe80000000000 */
[----:B------:R-:W-:Y:S05]  /*19c50*/  WARPSYNC.ALL ;  /* 0x0000000000007948 */ /* 0x000fea0003800000 */
[----:B------:R-:W-:Y:S01]  /*19c60*/  BAR.SYNC.DEFER_BLOCKING 0x0 ;  /* 0x0000000000007b1d */ /* 0x000fe20000010000 */
[----:B------:R-:W-:Y:S02]  /*19c70*/  @!P5 IMAD.MOV.U32 R0, RZ, RZ, RZ ;  /* 0x000000ffff00d224 */ /* 0x000fe400078e00ff */
[----:B------:R-:W-:Y:S02]  /*19c80*/  IMAD.MOV.U32 R12, RZ, RZ, R247 ;  /* 0x000000ffff0c7224 */ /* 0x000fe400078e00f7 */
[----:B------:R-:W-:Y:S01]  /*19c90*/  IMAD.MOV.U32 R11, RZ, RZ, R246 ;  /* 0x000000ffff0b7224 */ /* 0x000fe200078e00f6 */
[----:B------:R-:W-:Y:S02]  /*19ca0*/  @!P5 IADD3 R3, P0, PT, RZ, -R0, RZ ;  /* 0x80000000ff03d210 */ /* 0x000fe40007f1e0ff */
[----:B--2---:R-:W-:Y:S02]  /*19cb0*/  @!P5 R2UR UR4, R14 ;  /* 0x000000000e04d2ca */ /* 0x004fe400000e0000 */
[----:B------:R-:W-:Y:S01]  /*19cc0*/  @!P5 R2UR UR5, R15 ;  /* 0x000000000f05d2ca */ /* 0x000fe200000e0000 */
[C---:B-1----:R-:W-:Y:S02]  /*19cd0*/  IMAD.SHL.U32 R241, R232.reuse, 0x8, RZ ;  /* 0x00000008e8f17824 */ /* 0x042fe400078e00ff */
[----:B------:R-:W-:Y:S01]  /*19ce0*/  IMAD.SHL.U32 R231, R232, 0x40, RZ ;  /* 0x00000040e8e77824 */ /* 0x000fe200078e00ff */
[----:B------:R-:W-:Y:S02]  /*19cf0*/  BSSY.RECONVERGENT B0, `(.L_x_1162) ;  /* 0x000004f000007945 */ /* 0x000fe40003800200 */
[----:B------:R-:W-:Y:S07]  /*19d00*/  LOP3.LUT R228, R241, 0x38, RZ, 0xc0, !PT ;  /* 0x00000038f1e47812 */ /* 0x000fee00078ec0ff */
[----:B------:R-:W2:Y:S02]  /*19d10*/  @!P5 LD.E R2, desc[UR4][R168.64+0x40] ;  /* 0x00004004a802d980 */ /* 0x000ea4000c101900 */
[----:B--2---:R-:W-:Y:S04]  /*19d20*/  @!P5 IMAD.SHL.U32 R0, R2, 0x100, RZ ;  /* 0x000001000200d824 */ /* 0x004fe800078e00ff */
[----:B------:R-:W-:Y:S05]  /*19d30*/  @!P5 IMAD.X R0, RZ, RZ, ~R0, P0 ;  /* 0x000000ffff00d224 */ /* 0x000fea00000e0e00 */
[----:B------:R-:W-:Y:S04]  /*19d40*/  @!P5 SHF.R.S64 R2, R3, 0x1f, R0 ;  /* 0x0000001f0302d819 */ /* 0x000fe80000001000 */
[----:B------:R-:W-:Y:S04]  /*19d50*/  @!P5 IADD3 R247, P0, PT, R247, R2, RZ ;  /* 0x00000002f7f7d210 */ /* 0x000fe80007f1e0ff */
[----:B------:R-:W-:Y:S01]  /*19d60*/  @!P5 LEA.HI.X.SX32 R246, R0, R246, 0x1, P0 ;  /* 0x000000f600f6d211 */ /* 0x000fe200000f0eff */
[----:B------:R-:W-:Y:S08]  /*19d70*/  @!P5 BRA `(.L_x_1163) ;  /* 0x000000040018d947 */ /* 0x000ff00003800000 */
[----:B------:R-:W-:Y:S01]  /*19d80*/  VIADD R9, R233, 0xffffff00 ;  /* 0xffffff00e9097836 */ /* 0x000fe20000000000 */
[C---:B------:R-:W-:Y:S02]  /*19d90*/  R2UR UR4, R14.reuse ;  /* 0x000000000e0472ca */ /* 0x040fe400000e0000 */
[C---:B------:R-:W-:Y:S02]  /*19da0*/  R2UR UR5, R15.reuse ;  /* 0x000000000f0572ca */ /* 0x040fe400000e0000 */
[----:B------:R-:W-:Y:S02]  /*19db0*/  IABS R7, R9 ;  /* 0x0000000900077213 */ /* 0x000fe40000000000 */
[----:B------:R-:W-:Y:S02]  /*19dc0*/  IABS R6, R233 ;  /* 0x000000e900067213 */ /* 0x000fe40000000000 */
[C---:B------:R-:W-:Y:S02]  /*19dd0*/  R2UR UR14, R14.reuse ;  /* 0x000000000e0e72ca */ /* 0x040fe400000e0000 */
[C---:B------:R-:W-:Y:S02]  /*19de0*/  R2UR UR15, R15.reuse ;  /* 0x000000000f0f72ca */ /* 0x040fe400000e0000 */
[C---:B------:R-:W-:Y:S02]  /*19df0*/  R2UR UR12, R14.reuse ;  /* 0x000000000e0c72ca */ /* 0x040fe400000e0000 */
[C---:B------:R-:W-:Y:S01]  /*19e00*/  R2UR UR13, R15.reuse ;  /* 0x000000000f0d72ca */ /* 0x040fe200000e0000 */
[----:B------:R-:W2:Y:S01]  /*19e10*/  LD.E R2, desc[UR4][R168.64+0x170] ;  /* 0x00017004a8027980 */ /* 0x000ea2000c101900 */
[----:B------:R-:W-:Y:S02]  /*19e20*/  R2UR UR10, R14 ;  /* 0x000000000e0a72ca */ /* 0x000fe400000e0000 */
[----:B------:R-:W-:Y:S02]  /*19e30*/  R2UR UR11, R15 ;  /* 0x000000000f0b72ca */ /* 0x000fe400000e0000 */
[-C--:B--2---:R-:W-:Y:S02]  /*19e40*/  IABS R0, R2.reuse ;  /* 0x0000000200007213 */ /* 0x084fe40000000000 */
[-C--:B------:R-:W-:Y:S02]  /*19e50*/  IABS R8, R2.reuse ;  /* 0x0000000200087213 */ /* 0x080fe40000000000 */
[----:B------:R-:W1:Y:S01]  /*19e60*/  I2F.RP R4, R0 ;  /* 0x0000000000047306 */ /* 0x000e620000209400 */
[----:B------:R-:W-:Y:S02]  /*19e70*/  LOP3.LUT R9, R9, R2, RZ, 0x3c, !PT ;  /* 0x0000000209097212 */ /* 0x000fe400078e3cff */
[----:B------:R-:W-:Y:S02]  /*19e80*/  IMAD.MOV R8, RZ, RZ, -R8 ;  /* 0x000000ffff087224 */ /* 0x000fe400078e0a08 */
        /* <DEDUP_REMOVED lines=15> */
[----:B------:R-:W-:Y:S02]  /*19f80*/  @!P1 IMAD.IADD R6, R6, 0x1, -R0 ;  /* 0x0000000106069824 */ /* 0x000fe400078e0a00 */
[----:B------:R-:W-:Y:S01]  /*19f90*/  @!P0 VIADD R3, R3, 0x1 ;  /* 0x0000000103038836 */ /* 0x000fe20000000000 */
[-C--:B------:R-:W-:Y:S01]  /*19fa0*/  ISETP.GE.U32.AND P3, PT, R5, R0.reuse, PT ;  /* 0x000000000500720c */ /* 0x080fe20003f66070 */
[----:B------:R-:W-:Y:S01]  /*19fb0*/  @!P1 VIADD R4, R4, 0x1 ;  /* 0x0000000104049836 */ /* 0x000fe20000000000 */
[----:B------:R-:W-:Y:S02]  /*19fc0*/  ISETP.GE.U32.AND P4, PT, R6, R0, PT ;  /* 0x000000000600720c */ /* 0x000fe40003f86070 */
[----:B------:R-:W-:Y:S02]  /*19fd0*/  ISETP.NE.AND P0, PT, R2, RZ, PT ;  /* 0x000000ff0200720c */ /* 0x000fe40003f05270 */
[-C--:B------:R-:W-:Y:S04]  /*19fe0*/  LOP3.LUT R0, R233, R2.reuse, RZ, 0x3c, !PT ;  /* 0x00000002e9007212 */ /* 0x080fe800078e3cff */
[----:B------:R-:W-:Y:S02]  /*19ff0*/  ISETP.GE.AND P2, PT, R0, RZ, PT ;  /* 0x000000ff0000720c */ /* 0x000fe40003f46270 */
[----:B------:R-:W-:Y:S01]  /*1a000*/  LOP3.LUT R0, RZ, R2, RZ, 0x33, !PT ;  /* 0x00000002ff007212 */ /* 0x000fe200078e33ff */
[----:B------:R-:W-:Y:S02]  /*1a010*/  @P3 VIADD R3, R3, 0x1 ;  /* 0x0000000103033836 */ /* 0x000fe40000000000 */
[----:B------:R-:W-:Y:S02]  /*1a020*/  @P4 VIADD R4, R4, 0x1 ;  /* 0x0000000104044836 */ /* 0x000fe40000000000 */
[----:B------:R-:W-:Y:S05]  /*1a030*/  @!P6 IMAD.MOV R3, RZ, RZ, -R3 ;  /* 0x000000ffff03e224 */ /* 0x000fea00078e0a03 */
[C---:B------:R-:W-:Y:S01]  /*1a040*/  SEL R3, R0.reuse, R3, !P0 ;  /* 0x0000000300037207 */ /* 0x040fe20004000000 */
[----:B------:R-:W-:Y:S03]  /*1a050*/  @!P2 IMAD.MOV R4, RZ, RZ, -R4 ;  /* 0x000000ffff04a224 */ /* 0x000fe600078e0a04 */
        /* <DEDUP_REMOVED lines=14> */
[----:B------:R-:W-:Y:S04]  /*1a140*/  IMAD R4, R4, R8, R0 ;  /* 0x0000000804047224 */ /* 0x000fe800078e0200 */
[----:B------:R-:W-:Y:S02]  /*1a150*/  IMAD.IADD R3, R3, 0x1, R4 ;  /* 0x0000000103037824 */ /* 0x000fe400078e0204 */
        /* <DEDUP_REMOVED lines=8> */
.L_x_1163:
[----:B------:R-:W-:Y:S05]  /*1a1e0*/  BSYNC.RECONVERGENT B0 ;  /* 0x0000000000007941 */ /* 0x000fea0003800200 */
.L_x_1162:
[----:B------:R-:W1:Y:S01]  /*1a1f0*/  S2UR UR9, SR_CgaCtaId ;  /* 0x00000000000979c3 */ /* 0x000e620000008800 */
[----:B------:R-:W-:Y:S01]  /*1a200*/  ISETP.GE.AND P1, PT, R228, R248, PT ;  /* 0x000000f8e400720c */ /* 0x000fe20003f26270 */
[----:B------:R-:W-:Y:S01]  /*1a210*/  UMOV UR10, 0x400 ;  /* 0x00000400000a7882 */ /* 0x000fe20000000000 */
[C---:B------:R-:W-:Y:S01]  /*1a220*/  LOP3.LUT R0, R241.reuse, 0x1c0, RZ, 0xc0, !PT ;  /* 0x000001c0f1007812 */ /* 0x040fe200078ec0ff */
[----:B------:R-:W-:Y:S01]  /*1a230*/  IMAD.SHL.U32 R11, R236, 0x20, RZ ;  /* 0x00000020ec0b7824 */ /* 0x000fe200078e00ff */
[C---:B------:R-:W-:Y:S01]  /*1a240*/  LOP3.LUT R3, R232.reuse, 0x38, RZ, 0xc0, !PT ;  /* 0x00000038e8037812 */ /* 0x040fe200078ec0ff */
[----:B------:R-:W-:Y:S01]  /*1a250*/  IMAD.SHL.U32 R230, R232, 0x20, RZ ;  /* 0x00000020e8e67824 */ /* 0x000fe200078e00ff */
[----:B------:R-:W-:Y:S01]  /*1a260*/  LOP3.LUT R2, R241, 0x1e00, RZ, 0xc0, !PT ;  /* 0x00001e00f1027812 */ /* 0x000fe200078ec0ff */
[----:B------:R-:W-:Y:S01]  /*1a270*/  IMAD.MOV.U32 R171, RZ, RZ, 0x20 ;  /* 0x00000020ffab7424 */ /* 0x000fe200078e00ff */
[----:B------:R-:W-:Y:S01]  /*1a280*/  LOP3.LUT R3, R228, R0, R3, 0x1e, !PT ;  /* 0x00000000e4037212 */ /* 0x000fe200078e1e03 */
[----:B------:R-:W-:Y:S01]  /*1a290*/  IMAD.MOV.U32 R224, RZ, RZ, 0x40 ;  /* 0x00000040ffe07424 */ /* 0x000fe200078e00ff */
[----:B------:R-:W-:Y:S01]  /*1a2a0*/  SHF.L.U64.HI R10, R236, 0x5, R237 ;  /* 0x00000005ec0a7819 */ /* 0x000fe200000102ed */
[----:B------:R-:W-:Y:S01]  /*1a2b0*/  BSSY.RECONVERGENT B1, `(.L_x_1164) ;  /* 0x000023b000017945 */ /* 0x000fe20003800200 */
[----:B------:R-:W-:Y:S01]  /*1a2c0*/  LOP3.LUT R3, R3, R2, RZ, 0xfc, !PT ;  /* 0x0000000203037212 */ /* 0x000fe200078efcff */
[----:B------:R-:W-:Y:S01]  /*1a2d0*/  @!P1 IMAD.MOV.U32 R4, RZ, RZ, R247 ;  /* 0x000000ffff049224 */ /* 0x000fe200078e00f7 */
[C---:B------:R-:W-:Y:S01]  /*1a2e0*/  @!P1 R2UR UR32, R14.reuse ;  /* 0x000000000e2092ca */ /* 0x040fe200000e0000 */
[--C-:B------:R-:W-:Y:S01]  /*1a2f0*/  @!P1 IMAD.MOV.U32 R5, RZ, RZ, R246.reuse ;  /* 0x000000ffff059224 */ /* 0x100fe200078e00f6 */
[C---:B------:R-:W-:Y:S01]  /*1a300*/  @!P1 R2UR UR33, R15.reuse ;  /* 0x000000000f2192ca */ /* 0x040fe200000e0000 */
[----:B------:R-:W2:Y:S01]  /*1a310*/  LDCU.64 UR4, c[0x0][0x358] ;  /* 0x00006b00ff0477ac */ /* 0x000ea20008000a00 */
[C---:B------:R-:W-:Y:S02]  /*1a320*/  @!P1 R2UR UR30, R14.reuse ;  /* 0x000000000e1e92ca */ /* 0x040fe400000e0000 */
[----:B------:R-:W-:Y:S02]  /*1a330*/  @!P1 R2UR UR31, R15 ;  /* 0x000000000f1f92ca */ /* 0x000fe400000e0000 */
[----:B------:R-:W-:Y:S01]  /*1a340*/  IADD3 R2, P0, PT, R11, R247, RZ ;  /* 0x000000f70b027210 */ /* 0x000fe20007f1e0ff */
[----:B-1----:R-:W-:Y:S01]  /*1a350*/  ULEA UR8, UR9, UR10, 0x18 ;  /* 0x0000000a09087291 */ /* 0x002fe2000f8ec0ff */
[C---:B------:R-:W-:Y:S02]  /*1a360*/  @!P1 R2UR UR28, R14.reuse ;  /* 0x000000000e1c92ca */ /* 0x040fe400000e0000 */
[----:B------:R-:W-:Y:S02]  /*1a370*/  @!P1 R2UR UR29, R15 ;  /* 0x000000000f1d92ca */ /* 0x000fe400000e0000 */
[----:B------:R-:W-:Y:S02]  /*1a380*/  @!P1 R2UR UR26, R14 ;  /* 0x000000000e1a92ca */ /* 0x000fe400000e0000 */
[----:B------:R-:W-:Y:S01]  /*1a390*/  LEA R148, R3, UR8, 0x1 ;  /* 0x0000000803947c11 */ /* 0x000fe2000f8e08ff */
[----:B------:R-:W-:Y:S01]  /*1a3a0*/  IMAD.X R3, R10, 0x1, R246, P0 ;  /* 0x000000010a037824 */ /* 0x000fe200000e06f6 */
[-C--:B------:R-:W-:Y:S02]  /*1a3b0*/  IADD3 R6, P0, PT, R2, R11.reuse, RZ ;  /* 0x0000000b02067210 */ /* 0x080fe40007f1e0ff */
[----:B------:R-:W-:Y:S01]  /*1a3c0*/  @!P1 R2UR UR27, R15 ;  /* 0x000000000f1b92ca */ /* 0x000fe200000e0000 */
[----:B------:R-:W-:Y:S01]  /*1a3d0*/  @!PT LDS RZ, [RZ] ;  /* 0x00000000fffff984 */ /* 0x000fe20000000800 */
[----:B------:R-:W-:Y:S01]  /*1a3e0*/  @!PT LDS RZ, [RZ] ;  /* 0x00000000fffff984 */ /* 0x000fe20000000800 */
[----:B------:R-:W-:Y:S01]  /*1a3f0*/  @!PT LDS RZ, [RZ] ;  /* 0x00000000fffff984 */ /* 0x000fe20000000800 */
[----:B------:R1:W-:Y:S01]  /*1a400*/  @!P1 LDGSTS.E.BYPASS.LTC128B.128 [R148+0xa000], desc[UR32][R4.64] ;  /* 0x0a00000004949fae */ /* 0x0003e2000b981a20 */
[----:B------:R-:W-:Y:S01]  /*1a410*/  @!P1 R2UR UR24, R14 ;  /* 0x000000000e1892ca */ /* 0x000fe200000e0000 */
[--C-:B------:R-:W-:Y:S01]  /*1a420*/  IMAD.X R7, R3, 0x1, R10.reuse, P0 ;  /* 0x0000000103077824 */ /* 0x100fe200000e060a */
[-C--:B------:R-:W-:Y:S02]  /*1a430*/  IADD3 R8, P0, PT, R6, R11.reuse, RZ ;  /* 0x0000000b06087210 */ /* 0x080fe40007f1e0ff */
[----:B------:R-:W-:Y:S01]  /*1a440*/  @P1 STS.128 [R148+0xa000], RZ ;  /* 0x00a000ff94001388 */ /* 0x000fe20000000c00 */
[----:B------:R-:W-:Y:S02]  /*1a450*/  @!P1 R2UR UR25, R15 ;  /* 0x000000000f1992ca */ /* 0x000fe400000e0000 */
[C---:B------:R-:W-:Y:S02]  /*1a460*/  @!P1 R2UR UR22, R14.reuse ;  /* 0x000000000e1692ca */ /* 0x040fe400000e0000 */
[----:B------:R-:W-:Y:S01]  /*1a470*/  @!PT LDS RZ, [RZ] ;  /* 0x00000000fffff984 */ /* 0x000fe20000000800 */
[----:B------:R-:W-:Y:S01]  /*1a480*/  @!PT LDS RZ, [RZ] ;  /* 0x00000000fffff984 */ /* 0x000fe20000000800 */
[----:B------:R-:W-:Y:S01]  /*1a490*/  @!PT LDS RZ, [RZ] ;  /* 0x00000000fffff984 */ /* 0x000fe20000000800 */
[----:B------:R3:W-:Y:S01]  /*1a4a0*/  @!P1 LDGSTS.E.BYPASS.LTC128B.128 [R148+0xa800], desc[UR30][R2.64] ;  /* 0x0a80000002949fae */ /* 0x0007e2000b981a1e */
[--C-:B------:R-:W-:Y:S01]  /*1a4b0*/  IMAD.X R9, R7, 0x1, R10.reuse, P0 ;  /* 0x0000000107097824 */ /* 0x100fe200000e060a */
[C---:B------:R-:W-:Y:S03]  /*1a4c0*/  @!P1 R2UR UR23, R15.reuse ;  /* 0x000000000f1792ca */ /* 0x040fe600000e0000 */
[----:B------:R-:W-:Y:S01]  /*1a4d0*/  @P1 STS.128 [R148+0xa800], RZ ;  /* 0x00a800ff94001388 */ /* 0x000fe20000000c00 */
[C---:B------:R-:W-:Y:S02]  /*1a4e0*/  @!P1 R2UR UR20, R14.reuse ;  /* 0x000000000e1492ca */ /* 0x040fe400000e0000 */
[C---:B------:R-:W-:Y:S02]  /*1a4f0*/  @!P1 R2UR UR21, R15.reuse ;  /* 0x000000000f1592ca */ /* 0x040fe400000e0000 */
[----:B------:R-:W-:Y:S01]  /*1a500*/  @!PT LDS RZ, [RZ] ;  /* 0x00000000fffff984 */ /* 0x000fe20000000800 */
[----:B------:R-:W-:Y:S01]  /*1a510*/  @!PT LDS RZ, [RZ] ;  /* 0x00000000fffff984 */ /* 0x000fe20000000800 */
[----:B------:R-:W-:Y:S01]  /*1a520*/  @!PT LDS RZ, [RZ] ;  /* 0x00000000fffff984 */ /* 0x000fe20000000800 */
[----:B------:R-:W-:Y:S01]  /*1a530*/  @!P1 LDGSTS.E.BYPASS.LTC128B.128 [R148+0xb000], desc[UR28][R6.64] ;  /* 0x0b00000006949fae */ /* 0x000fe2000b981a1c */
[C---:B------:R-:W-:Y:S02]  /*1a540*/  @!P1 R2UR UR18, R14.reuse ;  /* 0x000000000e1292ca */ /* 0x040fe400000e0000 */
[C---:B------:R-:W-:Y:S02]  /*1a550*/  @!P1 R2UR UR19, R15.reuse ;  /* 0x000000000f1392ca */ /* 0x040fe400000e0000 */
[----:B------:R-:W-:Y:S01]  /*1a560*/  @P1 STS.128 [R148+0xb000], RZ ;  /* 0x00b000ff94001388 */ /* 0x000fe20000000c00 */
[C---:B------:R-:W-:Y:S02]  /*1a570*/  @!P1 R2UR UR16, R14.reuse ;  /* 0x000000000e1092ca */ /* 0x040fe400000e0000 */
[C---:B------:R-:W-:Y:S02]  /*1a580*/  @!P1 R2UR UR17, R15.reuse ;  /* 0x000000000f1192ca */ /* 0x040fe400000e0000 */
[----:B------:R-:W-:Y:S01]  /*1a590*/  @!PT LDS RZ, [RZ] ;  /* 0x00000000fffff984 */ /* 0x000fe20000000800 */
[----:B------:R-:W-:Y:S01]  /*1a5a0*/  @!PT LDS RZ, [RZ] ;  /* 0x00000000fffff984 */ /* 0x000fe20000000800 */
[----:B------:R-:W-:Y:S01]  /*1a5b0*/  @!PT LDS RZ, [RZ] ;  /* 0x00000000fffff984 */ /* 0x000fe20000000800 */
[----:B------:R4:W-:Y:S01]  /*1a5c0*/  @!P1 LDGSTS.E.BYPASS.LTC128B.128 [R148+0xb800], desc[UR26][R8.64] ;  /* 0x0b80000008949fae */ /* 0x0009e2000b981a1a */
[----:B------:R-:W-:Y:S02]  /*1a5d0*/  @!P1 R2UR UR14, R14 ;  /* 0x000000000e0e92ca */ /* 0x000fe400000e0000 */
[-C--:B-1----:R-:W-:Y:S02]  /*1a5e0*/  IADD3 R4, P0, PT, R8, R11.reuse, RZ ;  /* 0x0000000b08047210 */ /* 0x082fe40007f1e0ff */
[----:B------:R-:W-:Y:S01]  /*1a5f0*/  @P1 STS.128 [R148+0xb800], RZ ;  /* 0x00b800ff94001388 */ /* 0x000fe20000000c00 */
[----:B------:R-:W-:Y:S02]  /*1a600*/  @!P1 R2UR UR15, R15 ;  /* 0x000000000f0f92ca */ /* 0x000fe400000e0000 */
[----:B------:R-:W-:Y:S01]  /*1a610*/  @!P1 R2UR UR12, R14 ;  /* 0x000000000e0c92ca */ /* 0x000fe200000e0000 */
[--C-:B------:R-:W-:Y:S01]  /*1a620*/  IMAD.X R5, R9, 0x1, R10.reuse, P0 ;  /* 0x0000000109057824 */ /* 0x100fe200000e060a */
[----:B------:R-:W-:Y:S02]  /*1a630*/  @!P1 R2UR UR13, R15 ;  /* 0x000000000f0d92ca */ /* 0x000fe400000e0000 */
[-C--:B---3--:R-:W-:Y:S02]  /*1a640*/  IADD3 R2, P0, PT, R4, R11.reuse, RZ ;  /* 0x0000000b04027210 */ /* 0x088fe40007f1e0ff */
[----:B------:R-:W-:Y:S01]  /*1a650*/  @!PT LDS RZ, [RZ] ;  /* 0x00000000fffff984 */ /* 0x000fe20000000800 */
[----:B------:R-:W-:Y:S01]  /*1a660*/  @!PT LDS RZ, [RZ] ;  /* 0x00000000fffff984 */ /* 0x000fe20000000800 */
[----:B------:R-:W-:Y:S01]  /*1a670*/  @!PT LDS RZ, [RZ] ;  /* 0x00000000fffff984 */ /* 0x000fe20000000800 */
[----:B------:R1:W-:Y:S01]  /*1a680*/  @!P1 LDGSTS.E.BYPASS.LTC128B.128 [R148+0xc000], desc[UR24][R4.64] ;  /* 0x0c00000004949fae */ /* 0x0003e2000b981a18 */
[C---:B------:R-:W-:Y:S02]  /*1a690*/  @!P1 R2UR UR40, R14.reuse ;  /* 0x000000000e2892ca */ /* 0x040fe400000e0000 */
[--C-:B------:R-:W-:Y:S02]  /*1a6a0*/  IMAD.X R3, R5, 0x1, R10.reuse, P0 ;  /* 0x0000000105037824 */ /* 0x100fe400000e060a */
[----:B------:R-:W-:Y:S01]  /*1a6b0*/  @P1 STS.128 [R148+0xc000], RZ ;  /* 0x00c000ff94001388 */ /* 0x000fe20000000c00 */
[C---:B------:R-:W-:Y:S02]  /*1a6c0*/  @!P1 R2UR UR41, R15.reuse ;  /* 0x000000000f2992ca */ /* 0x040fe400000e0000 */
[C---:B------:R-:W-:Y:S02]  /*1a6d0*/  @!P1 R2UR UR38, R14.reuse ;  /* 0x000000000e2692ca */ /* 0x040fe400000e0000 */
[----:B------:R-:W-:Y:S01]  /*1a6e0*/  @!PT LDS RZ, [RZ] ;  /* 0x00000000fffff984 */ /* 0x000fe20000000800 */
[----:B------:R-:W-:Y:S01]  /*1a6f0*/  @!PT LDS RZ, [RZ] ;  /* 0x00000000fffff984 */ /* 0x000fe20000000800 */
[----:B------:R-:W-:Y:S01]  /*1a700*/  @!PT LDS RZ, [RZ] ;  /* 0x00000000fffff984 */ /* 0x000fe20000000800 */
[----:B------:R3:W-:Y:S01]  /*1a710*/  @!P1 LDGSTS.E.BYPASS.LTC128B.128 [R148+0xc800], desc[UR22][R2.64] ;  /* 0x0c80000002949fae */ /* 0x0007e2000b981a16 */
[C---:B------:R-:W-:Y:S02]  /*1a720*/  @!P1 R2UR UR39, R15.reuse ;  /* 0x000000000f2792ca */ /* 0x040fe400000e0000 */
[----:B------:R-:W-:Y:S02]  /*1a730*/  @!P1 R2UR UR36, R14 ;  /* 0x000000000e2492ca */ /* 0x000fe400000e0000 */
[----:B------:R-:W-:Y:S01]  /*1a740*/  @P1 STS.128 [R148+0xc800], RZ ;  /* 0x00c800ff94001388 */ /* 0x000fe20000000c00 */
[C---:B------:R-:W-:Y:S02]  /*1a750*/  @!P1 R2UR UR37, R15.reuse ;  /* 0x000000000f2592ca */ /* 0x040fe400000e0000 */
[-C--:B----4-:R-:W-:Y:S02]  /*1a760*/  IADD3 R8, P0, PT, R2, R11.reuse, RZ ;  /* 0x0000000b02087210 */ /* 0x090fe40007f1e0ff */
[----:B------:R-:W-:Y:S02]  /*1a770*/  @!P1 R2UR UR34, R14 ;  /* 0x000000000e2292ca */ /* 0x000fe400000e0000 */
[----:B------:R-:W-:Y:S01]  /*1a780*/  @!P1 R2UR UR35, R15 ;  /* 0x000000000f2392ca */ /* 0x000fe200000e0000 */
[--C-:B------:R-:W-:Y:S01]  /*1a790*/  IMAD.X R9, R3, 0x1, R10.reuse, P0 ;  /* 0x0000000103097824 */ /* 0x100fe200000e060a */
[-C--:B------:R-:W-:Y:S02]  /*1a7a0*/  IADD3 R6, P0, PT, R8, R11.reuse, RZ ;  /* 0x0000000b08067210 */ /* 0x080fe40007f1e0ff */
[----:B------:R-:W-:Y:S02]  /*1a7b0*/  @!P1 R2UR UR10, R14 ;  /* 0x000000000e0a92ca */ /* 0x000fe400000e0000 */
[----:B------:R-:W-:Y:S01]  /*1a7c0*/  @!PT LDS RZ, [RZ] ;  /* 0x00000000fffff984 */ /* 0x000fe20000000800 */
[----:B------:R-:W-:Y:S01]  /*1a7d0*/  @!PT LDS RZ, [RZ] ;  /* 0x00000000fffff984 */ /* 0x000fe20000000800 */
[----:B------:R-:W-:Y:S01]  /*1a7e0*/  @!PT LDS RZ, [RZ] ;  /* 0x00000000fffff984 */ /* 0x000fe20000000800 */
[----:B------:R-:W-:Y:S01]  /*1a7f0*/  @!P1 LDGSTS.E.BYPASS.LTC128B.128 [R148+0xd000], desc[UR20][R8.64] ;  /* 0x0d00000008949fae */ /* 0x000fe2000b981a14 */
[--C-:B------:R-:W-:Y:S01]  /*1a800*/  IMAD.X R7, R9, 0x1, R10.reuse, P0 ;  /* 0x0000000109077824 */ /* 0x100fe200000e060a */
[-C--:B-1----:R-:W-:Y:S03]  /*1a810*/  IADD3 R4, P0, PT, R6, R11.reuse, RZ ;  /* 0x0000000b06047210 */ /* 0x082fe60007f1e0ff */
[----:B------:R-:W-:Y:S01]  /*1a820*/  @P1 STS.128 [R148+0xd000], RZ ;  /* 0x00d000ff94001388 */ /* 0x000fe20000000c00 */
[----:B------:R-:W-:Y:S01]  /*1a830*/  @!P1 R2UR UR11, R15 ;  /* 0x000000000f0b92ca */ /* 0x000fe200000e0000 */
[----:B------:R-:W-:Y:S03]  /*1a840*/  IMAD.X R5, R7, 0x1, R10, P0 ;  /* 0x0000000107057824 */ /* 0x000fe600000e060a */
[----:B------:R-:W-:Y:S01]  /*1a850*/  @!PT LDS RZ, [RZ] ;  /* 0x00000000fffff984 */ /* 0x000fe20000000800 */
[----:B------:R-:W-:Y:S01]  /*1a860*/  @!PT LDS RZ, [RZ] ;  /* 0x00000000fffff984 */ /* 0x000fe20000000800 */
[----:B------:R-:W-:Y:S01]  /*1a870*/  @!PT LDS RZ, [RZ] ;  /* 0x00000000fffff984 */ /* 0x000fe20000000800 */
[----:B------:R1:W-:Y:S01]  /*1a880*/  @!P1 LDGSTS.E.BYPASS.LTC128B.128 [R148+0xd800], desc[UR18][R6.64] ;  /* 0x0d80000006949fae */ /* 0x0003e2000b981a12 */
[C---:B------:R-:W-:Y:S02]  /*1a890*/  LOP3.LUT R172, R231.reuse, 0x1c0, RZ, 0xc0, !PT ;  /* 0x000001c0e7ac7812 */ /* 0x040fe400078ec0ff */
[-C--:B---3--:R-:W-:Y:S02]  /*1a8a0*/  IADD3 R2, P0, PT, R4, R11.reuse, RZ ;  /* 0x0000000b04027210 */ /* 0x088fe40007f1e0ff */
[----:B------:R-:W-:Y:S01]  /*1a8b0*/  @P1 STS.128 [R148+0xd800], RZ ;  /* 0x00d800ff94001388 */ /* 0x000fe20000000c00 */
[----:B------:R-:W-:Y:S02]  /*1a8c0*/  LOP3.LUT R172, R172, 0x8, R232, 0xf8, !PT ;  /* 0x00000008acac7812 */ /* 0x000fe400078ef8e8 */
[----:B------:R-:W-:Y:S02]  /*1a8d0*/  LOP3.LUT R0, R231, 0x400, RZ, 0xc0, !PT ;  /* 0x00000400e7007812 */ /* 0x000fe400078ec0ff */
[----:B------:R-:W-:Y:S01]  /*1a8e0*/  @!PT LDS RZ, [RZ] ;  /* 0x00000000fffff984 */ /* 0x000fe20000000800 */
[----:B------:R-:W-:Y:S01]  /*1a8f0*/  @!PT LDS RZ, [RZ] ;  /* 0x00000000fffff984 */ /* 0x000fe20000000800 */
[----:B------:R-:W-:Y:S01]  /*1a900*/  @!PT LDS RZ, [RZ] ;  /* 0x00000000fffff984 */ /* 0x000fe20000000800 */
[----:B------:R3:W-:Y:S01]  /*1a910*/  @!P1 LDGSTS.E.BYPASS.LTC128B.128 [R148+0xe000], desc[UR16][R4.64] ;  /* 0x0e00000004949fae */ /* 0x0007e2000b981a10 */
[----:B------:R-:W-:Y:S01]  /*1a920*/  IMAD.X R3, R5, 0x1, R10, P0 ;  /* 0x0000000105037824 */ /* 0x000fe200000e060a */
[-C--:B------:R-:W-:Y:S03]  /*1a930*/  LOP3.LUT R172, R172, R228.reuse, RZ, 0x3c, !PT ;  /* 0x000000e4acac7212 */ /* 0x080fe600078e3cff */
[----:B------:R-:W-:Y:S01]  /*1a940*/  @P1 STS.128 [R148+0xe000], RZ ;  /* 0x00e000ff94001388 */ /* 0x000fe20000000c00 */
[----:B------:R-:W-:Y:S01]  /*1a950*/  SHF.R.U32.HI R229, RZ, 0x1, R232 ;  /* 0x00000001ffe57819 */ /* 0x000fe200000116e8 */
[----:B------:R-:W-:Y:S03]  /*1a960*/  IMAD R172, R172, 0x2, R0 ;  /* 0x00000002acac7824 */ /* 0x000fe600078e0200 */
[----:B------:R-:W-:Y:S01]  /*1a970*/  @!PT LDS RZ, [RZ] ;  /* 0x00000000fffff984 */ /* 0x000fe20000000800 */
[----:B------:R-:W-:Y:S01]  /*1a980*/  @!PT LDS RZ, [RZ] ;  /* 0x00000000fffff984 */ /* 0x000fe20000000800 */
[----:B------:R-:W-:Y:S01]  /*1a990*/  @!PT LDS RZ, [RZ] ;  /* 0x00000000fffff984 */ /* 0x000fe20000000800 */
[----:B------:R4:W-:Y:S01]  /*1a9a0*/  @!P1 LDGSTS.E.BYPASS.LTC128B.128 [R148+0xe800], desc[UR14][R2.64] ;  /* 0x0e80000002949fae */ /* 0x0009e2000b981a0e */
[----:B------:R-:W-:Y:S02]  /*1a9b0*/  LOP3.LUT R0, R229, 0x8, RZ, 0xc0, !PT ;  /* 0x00000008e5007812 */ /* 0x000fe400078ec0ff */
[----:B------:R-:W-:Y:S02]  /*1a9c0*/  LOP3.LUT R230, R230, 0x7c00, RZ, 0xc0, !PT ;  /* 0x00007c00e6e67812 */ /* 0x000fe400078ec0ff */
[----:B------:R-:W-:Y:S01]  /*1a9d0*/  @P1 STS.128 [R148+0xe800], RZ ;  /* 0x00e800ff94001388 */ /* 0x000fe20000000c00 */
[--C-:B------:R-:W-:Y:S02]  /*1a9e0*/  LOP3.LUT R0, R0, 0x1c0, R231.reuse, 0xf8, !PT ;  /* 0x000001c000007812 */ /* 0x100fe400078ef8e7 */
[----:B------:R-:W-:Y:S02]  /*1a9f0*/  LOP3.LUT P2, RZ, R232, 0x4, RZ, 0xc0, !PT ;  /* 0x00000004e8ff7812 */ /* 0x000fe4000784c0ff */
[----:B------:R-:W-:Y:S02]  /*1aa00*/  LOP3.LUT R170, R0, R228, RZ, 0x3c, !PT ;  /* 0x000000e400aa7212 */ /* 0x000fe400078e3cff */
[-C--:B-1----:R-:W-:Y:S02]  /*1aa10*/  IADD3 R6, P0, PT, R2, R11.reuse, RZ ;  /* 0x0000000b02067210 */ /* 0x082fe40007f1e0ff */
[----:B------:R-:W-:Y:S03]  /*1aa20*/  SEL R224, R224, 0xffffffc0, !P2 ;  /* 0xffffffc0e0e07807 */ /* 0x000fe60005000000 */
[--C-:B------:R-:W-:Y:S01]  /*1aa30*/  IMAD.X R7, R3, 0x1, R10.reuse, P0 ;  /* 0x0000000103077824 */ /* 0x100fe200000e060a */
[-C--:B---3--:R-:W-:Y:S04]  /*1aa40*/  IADD3 R4, P0, PT, R6, R11.reuse, RZ ;  /* 0x0000000b06047210 */ /* 0x088fe80007f1e0ff */
[----:B------:R-:W-:Y:S01]  /*1aa50*/  @!PT LDS RZ, [RZ] ;  /* 0x00000000fffff984 */ /* 0x000fe20000000800 */
[----:B------:R-:W-:Y:S01]  /*1aa60*/  @!PT LDS RZ, [RZ] ;  /* 0x00000000fffff984 */ /* 0x000fe20000000800 */
[----:B------:R-:W-:Y:S01]  /*1aa70*/  @!PT LDS RZ, [RZ] ;  /* 0x00000000fffff984 */ /* 0x000fe20000000800 */
[----:B------:R1:W-:Y:S01]  /*1aa80*/  @!P1 LDGSTS.E.BYPASS.LTC128B.128 [R148+0xf000], desc[UR12][R6.64] ;  /* 0x0f00000006949fae */ /* 0x0003e2000b981a0c */
[--C-:B------:R-:W-:Y:S04]  /*1aa90*/  IMAD.X R5, R7, 0x1, R10.reuse, P0 ;  /* 0x0000000107057824 */ /* 0x100fe800000e060a */
[----:B------:R-:W-:Y:S01]  /*1aaa0*/  @P1 STS.128 [R148+0xf000], RZ ;  /* 0x00f000ff94001388 */ /* 0x000fe20000000c00 */
[-C--:B----4-:R-:W-:Y:S04]  /*1aab0*/  IADD3 R2, P0, PT, R4, R11.reuse, RZ ;  /* 0x0000000b04027210 */ /* 0x090fe80007f1e0ff */
[----:B------:R-:W-:Y:S01]  /*1aac0*/  @!PT LDS RZ, [RZ] ;  /* 0x00000000fffff984 */ /* 0x000fe20000000800 */
[----:B------:R-:W-:Y:S01]  /*1aad0*/  @!PT LDS RZ, [RZ] ;  /* 0x00000000fffff984 */ /* 0x000fe20000000800 */
[----:B------:R-:W-:Y:S01]  /*1aae0*/  @!PT LDS RZ, [RZ] ;  /* 0x00000000fffff984 */ /* 0x000fe20000000800 */
[----:B------:R3:W-:Y:S01]  /*1aaf0*/  @!P1 LDGSTS.E.BYPASS.LTC128B.128 [R148+0xf800], desc[UR40][R4.64] ;  /* 0x0f80000004949fae */ /* 0x0007e2000b981a28 */
[--C-:B------:R-:W-:Y:S04]  /*1ab00*/  IMAD.X R3, R5, 0x1, R10.reuse, P0 ;  /* 0x0000000105037824 */ /* 0x100fe800000e060a */
[----:B------:R-:W-:Y:S05]  /*1ab10*/  @P1 STS.128 [R148+0xf800], RZ ;  /* 0x00f800ff94001388 */ /* 0x000fea0000000c00 */
[----:B------:R-:W-:Y:S01]  /*1ab20*/  @!PT LDS RZ, [RZ] ;  /* 0x00000000fffff984 */ /* 0x000fe20000000800 */
[----:B------:R-:W-:Y:S01]  /*1ab30*/  @!PT LDS RZ, [RZ] ;  /* 0x00000000fffff984 */ /* 0x000fe20000000800 */
[----:B------:R-:W-:Y:S01]  /*1ab40*/  @!PT LDS RZ, [RZ] ;  /* 0x00000000fffff984 */ /* 0x000fe20000000800 */
[----:B------:R4:W-:Y:S05]  /*1ab50*/  @!P1 LDGSTS.E.BYPASS.LTC128B.128 [R148+0x10000], desc[UR38][R2.64] ;  /* 0x1000000002949fae */ /* 0x0009ea000b981a26 */
[----:B------:R-:W-:Y:S01]  /*1ab60*/  @P1 STS.128 [R148+0x10000], RZ ;  /* 0x010000ff94001388 */ /* 0x000fe20000000c00 */
[-C--:B-1----:R-:W-:Y:S05]  /*1ab70*/  IADD3 R6, P0, PT, R2, R11.reuse, RZ ;  /* 0x0000000b02067210 */ /* 0x082fea0007f1e0ff */
[--C-:B------:R-:W-:Y:S01]  /*1ab80*/  IMAD.X R7, R3, 0x1, R10.reuse, P0 ;  /* 0x0000000103077824 */ /* 0x100fe200000e060a */
[-C--:B---3--:R-:W-:Y:S04]  /*1ab90*/  IADD3 R4, P0, PT, R6, R11.reuse, RZ ;  /* 0x0000000b06047210 */ /* 0x088fe80007f1e0ff */
[----:B------:R-:W-:Y:S01]  /*1aba0*/  @!PT LDS RZ, [RZ] ;  /* 0x00000000fffff984 */ /* 0x000fe20000000800 */
[----:B------:R-:W-:Y:S01]  /*1abb0*/  @!PT LDS RZ, [RZ] ;  /* 0x00000000fffff984 */ /* 0x000fe20000000800 */
[----:B------:R-:W-:Y:S01]  /*1abc0*/  @!PT LDS RZ, [RZ] ;  /* 0x00000000fffff984 */ /* 0x000fe20000000800 */
[----:B------:R-:W-:Y:S01]  /*1abd0*/  @!P1 LDGSTS.E.BYPASS.LTC128B.128 [R148+0x10800], desc[UR36][R6.64] ;  /* 0x1080000006949fae */ /* 0x000fe2000b981a24 */
[--C-:B------:R-:W-:Y:S04]  /*1abe0*/  IMAD.X R5, R7, 0x1, R10.reuse, P0 ;  /* 0x0000000107057824 */ /* 0x100fe800000e060a */
[----:B------:R-:W-:Y:S01]  /*1abf0*/  @P1 STS.128 [R148+0x10800], RZ ;  /* 0x010800ff94001388 */ /* 0x000fe20000000c00 */
[----:B------:R-:W-:Y:S01]  /*1ac00*/  @!P1 IADD3 R8, P0, PT, R4, R11, RZ ;  /* 0x0000000b04089210 */ /* 0x000fe20007f1e0ff */
[----:B----4-:R-:W-:Y:S01]  /*1ac10*/  VIADD R3, R172, UR8 ;  /* 0x00000008ac037c36 */ /* 0x010fe20008000000 */
[----:B------:R-:W-:Y:S02]  /*1ac20*/  LOP3.LUT R2, R230, 0x200, R231, 0xf8, !PT ;  /* 0x00000200e6027812 */ /* 0x000fe400078ef8e7 */
[----:B------:R-:W-:Y:S01]  /*1ac30*/  @!PT LDS RZ, [RZ] ;  /* 0x00000000fffff984 */ /* 0x000fe20000000800 */
[----:B------:R-:W-:Y:S01]  /*1ac40*/  @!PT LDS RZ, [RZ] ;  /* 0x00000000fffff984 */ /* 0x000fe20000000800 */
[----:B------:R-:W-:Y:S01]  /*1ac50*/  @!PT LDS RZ, [RZ] ;  /* 0x00000000fffff984 */ /* 0x000fe20000000800 */
[----:B------:R-:W-:Y:S01]  /*1ac60*/  @!P1 LDGSTS.E.BYPASS.LTC128B.128 [R148+0x11000], desc[UR34][R4.64] ;  /* 0x1100000004949fae */ /* 0x000fe2000b981a22 */
[----:B------:R-:W-:Y:S01]  /*1ac70*/  @!P1 IMAD.X R9, R5, 0x1, R10, P0 ;  /* 0x0000000105099824 */ /* 0x000fe200000e060a */
[----:B------:R-:W-:Y:S03]  /*1ac80*/  LOP3.LUT R0, R2, R170, RZ, 0xfc, !PT ;  /* 0x000000aa02007212 */ /* 0x000fe600078efcff */
[----:B------:R-:W-:Y:S01]  /*1ac90*/  @P1 STS.128 [R148+0x11000], RZ ;  /* 0x011000ff94001388 */ /* 0x000fe20000000c00 */
[----:B------:R-:W-:Y:S02]  /*1aca0*/  LOP3.LUT P0, RZ, R232, 0x2, RZ, 0xc0, !PT ;  /* 0x00000002e8ff7812 */ /* 0x000fe4000780c0ff */
[----:B------:R-:W-:Y:S02]  /*1acb0*/  LEA R2, R0, UR8, 0x1 ;  /* 0x0000000800027c11 */ /* 0x000fe4000f8e08ff */
[----:B------:R-:W-:Y:S01]  /*1acc0*/  @!PT LDS RZ, [RZ] ;  /* 0x00000000fffff984 */ /* 0x000fe20000000800 */
[----:B------:R-:W-:Y:S01]  /*1acd0*/  @!PT LDS RZ, [RZ] ;  /* 0x00000000fffff984 */ /* 0x000fe20000000800 */
[----:B------:R-:W-:Y:S01]  /*1ace0*/  @!PT LDS RZ, [RZ] ;  /* 0x00000000fffff984 */ /* 0x000fe20000000800 */
[----:B------:R1:W-:Y:S01]  /*1acf0*/  @!P1 LDGSTS.E.BYPASS.LTC128B.128 [R148+0x11800], desc[UR10][R8.64] ;  /* 0x1180000008949fae */ /* 0x0003e2000b981a0a */
[----:B------:R-:W-:Y:S02]  /*1ad00*/  SEL R171, R171, 0xffffffe0, !P0 ;  /* 0xffffffe0abab7807 */ /* 0x000fe40004000000 */
[----:B------:R-:W-:Y:S02]  /*1ad10*/  ISETP.NE.AND P0, PT, R240, RZ, PT ;  /* 0x000000fff000720c */ /* 0x000fe40003f05270 */
[----:B------:R-:W-:Y:S01]  /*1ad20*/  @P1 STS.128 [R148+0x11800], RZ ;  /* 0x011800ff94001388 */ /* 0x000fe20000000c00 */
[C-C-:B------:R-:W-:Y:S04]  /*1ad30*/  IMAD.IADD R176, R2.reuse, 0x1, R171.reuse ;  /* 0x0000000102b07824 */ /* 0x140fe800078e02ab */
[----:B------:R3:W-:Y:S01]  /*1ad40*/  LDSM.16.M88.4 R128, [R2] ;  /* 0x000000000280783b */ /* 0x0007e20000000200 */
[C---:B------:R-:W-:Y:S04]  /*1ad50*/  IMAD.IADD R0, R3.reuse, 0x1, R171 ;  /* 0x0000000103007824 */ /* 0x040fe800078e02ab */
[----:B------:R-:W-:Y:S05]  /*1ad60*/  LDSM.16.M88.4 R16, [R172+UR8+0x2800] ;  /* 0x00280008ac10783b */ /* 0x000fea0008000200 */
[----:B------:R-:W-:Y:S05]  /*1ad70*/  LDSM.16.M88.4 R24, [R172+UR8+0x3000] ;  /* 0x00300008ac18783b */ /* 0x000fea0008000200 */
[----:B------:R-:W-:Y:S05]  /*1ad80*/  LDSM.16.M88.4 R32, [R172+UR8+0x3800] ;  /* 0x00380008ac20783b */ /* 0x000fea0008000200 */
[----:B-1----:R-:W1:Y:S01]  /*1ad90*/  LDSM.16.M88.4 R8, [R172+UR8+0x2000] ;  /* 0x00200008ac08783b */ /* 0x002e620008000200 */
[--C-:B---3--:R-:W-:Y:S04]  /*1ada0*/  IMAD.IADD R2, R2, 0x1, R224.reuse ;  /* 0x0000000102027824 */ /* 0x108fe800078e02e0 */
[----:B------:R-:W0:Y:S01]  /*1adb0*/  LDGDEPBAR ;  /* 0x00000000000079af */ /* 0x000e220000000000 */
[----:B------:R-:W-:Y:S04]  /*1adc0*/  IMAD.IADD R224, R3, 0x1, R224 ;  /* 0x0000000103e07824 */ /* 0x000fe800078e02e0 */
[----:B------:R-:W3:Y:S05]  /*1add0*/  LDSM.16.M88.4 R40, [R172+UR8+0x4000] ;  /* 0x00400008ac28783b */ /* 0x000eea0008000200 */
[----:B------:R-:W4:Y:S05]  /*1ade0*/  LDSM.16.M88.4 R48, [R172+UR8+0x4800] ;  /* 0x00480008ac30783b */ /* 0x000f2a0008000200 */
[----:B------:R-:W5:Y:S05]  /*1adf0*/  LDSM.16.M88.4 R56, [R172+UR8+0x5000] ;  /* 0x00500008ac38783b */ /* 0x000f6a0008000200 */
[----:B------:R-:W2:Y:S05]  /*1ae00*/  LDSM.16.M88.4 R64, [R172+UR8+0x5800] ;  /* 0x00580008ac40783b */ /* 0x000eaa0008000200 */
[----:B------:R-:W2:Y:S05]  /*1ae10*/  LDSM.16.M88.4 R72, [R172+UR8+0x6000] ;  /* 0x00600008ac48783b */ /* 0x000eaa0008000200 */
[----:B------:R-:W2:Y:S05]  /*1ae20*/  LDSM.16.M88.4 R80, [R172+UR8+0x6800] ;  /* 0x00680008ac50783b */ /* 0x000eaa0008000200 */
[----:B------:R-:W2:Y:S01]  /*1ae30*/  LDSM.16.M88.4 R88, [R172+UR8+0x7000] ;  /* 0x00700008ac58783b */ /* 0x000ea20008000200 */
[C---:B-1----:R-:W-:Y:S04]  /*1ae40*/  HMMA.16816.F32 R4, R128.reuse, R8, RZ ;  /* 0x000000088004723c */ /* 0x042fe800000018ff */
[----:B------:R-:W1:Y:S04]  /*1ae50*/  LDSM.16.M88.4 R96, [R172+UR8+0x7800] ;  /* 0x00780008ac60783b */ /* 0x000e680008000200 */
[C---:B------:R-:W-:Y:S01]  /*1ae60*/  HMMA.16816.F32 R8, R128.reuse, R10, RZ ;  /* 0x0000000a8008723c */ /* 0x040fe200000018ff */
[----:B------:R-:W1:Y:S05]  /*1ae70*/  LDSM.16.M88.4 R104, [R172+UR8+0x8000] ;  /* 0x00800008ac68783b */ /* 0x000e6a0008000200 */
[----:B------:R-:W1:Y:S02]  /*1ae80*/  LDSM.16.M88.4 R112, [R172+UR8+0x8800] ;  /* 0x00880008ac70783b */ /* 0x000e640008000200 */
[C---:B------:R-:W-:Y:S03]  /*1ae90*/  HMMA.16816.F32 R12, R128.reuse, R16, RZ ;  /* 0x00000010800c723c */ /* 0x040fe600000018ff */
[----:B------:R-:W1:Y:S05]  /*1aea0*/  LDSM.16.M88.4 R120, [R172+UR8+0x9000] ;  /* 0x00900008ac78783b */ /* 0x000e6a0008000200 */
[C---:B------:R-:W-:Y:S01]  /*1aeb0*/  HMMA.16816.F32 R16, R128.reuse, R18, RZ ;  /* 0x000000128010723c */ /* 0x040fe200000018ff */
[----:B------:R-:W1:Y:S05]  /*1aec0*/  LDSM.16.M88.4 R172, [R172+UR8+0x9800] ;  /* 0x00980008acac783b */ /* 0x000e6a0008000200 */
[----:B------:R-:W-:Y:S02]  /*1aed0*/  LDSM.16.M88.4 R176, [R176] ;  /* 0x00000000b0b0783b */ /* 0x000fe40000000200 */
[C---:B------:R-:W-:Y:S03]  /*1aee0*/  HMMA.16816.F32 R20, R128.reuse, R24, RZ ;  /* 0x000000188014723c */ /* 0x040fe600000018ff */
[----:B------:R-:W1:Y:S05]  /*1aef0*/  LDSM.16.M88.4 R180, [R0+0x2000] ;  /* 0x0020000000b4783b */ /* 0x000e6a0000000200 */
        /* <DEDUP_REMOVED lines=8> */
[C---:B---3--:R-:W-:Y:S03]  /*1af80*/  HMMA.16816.F32 R36, R128.reuse, R40, RZ ;  /* 0x000000288024723c */ /* 0x048fe600000018ff */
[----:B------:R-:W3:Y:S05]  /*1af90*/  LDSM.16.M88.4 R204, [R0+0x5000] ;  /* 0x0050000000cc783b */ /* 0x000eea0000000200 */
[C---:B------:R-:W-:Y:S01]  /*1afa0*/  HMMA.16816.F32 R40, R128.reuse, R42, RZ ;  /* 0x0000002a8028723c */ /* 0x040fe200000018ff */
[----:B------:R-:W3:Y:S07]  /*1afb0*/  LDSM.16.M88.4 R208, [R0+0x5800] ;  /* 0x0058000000d0783b */ /* 0x000eee0000000200 */
[C---:B----4-:R-:W-:Y:S08]  /*1afc0*/  HMMA.16816.F32 R44, R128.reuse, R48, RZ ;  /* 0x00000030802c723c */ /* 0x050ff000000018ff */
[C---:B------:R-:W-:Y:S08]  /*1afd0*/  HMMA.16816.F32 R48, R128.reuse, R50, RZ ;  /* 0x000000328030723c */ /* 0x040ff000000018ff */
[C---:B-----5:R-:W-:Y:S08]  /*1afe0*/  HMMA.16816.F32 R52, R128.reuse, R56, RZ ;  /* 0x000000388034723c */ /* 0x060ff000000018ff */
[C---:B------:R-:W-:Y:S08]  /*1aff0*/  HMMA.16816.F32 R56, R128.reuse, R58, RZ ;  /* 0x0000003a8038723c */ /* 0x040ff000000018ff */
        /* <DEDUP_REMOVED lines=37> */
[C---:B---3--:R-:W-:Y:S08]  /*1b250*/  HMMA.16816.F32 R52, R176.reuse, R204, R52 ;  /* 0x000000ccb034723c */ /* 0x048ff00000001834 */
        /* <DEDUP_REMOVED lines=11> */
[C---:B----4-:R-:W-:Y:S08]  /*1b310*/  HMMA.16816.F32 R84, R176.reuse, R184, R84 ;  /* 0x000000b8b054723c */ /* 0x050ff00000001854 */
[C---:B------:R-:W-:Y:S01]  /*1b320*/  HMMA.16816.F32 R88, R176.reuse, R186, R88 ;  /* 0x000000bab058723c */ /* 0x040fe20000001858 */
[----:B------:R-:W3:Y:S07]  /*1b330*/  LDSM.16.M88.4 R184, [R224+0x3000] ;  /* 0x00300000e0b8783b */ /* 0x000eee0000000200 */
[C---:B-----5:R-:W-:Y:S08]  /*1b340*/  HMMA.16816.F32 R92, R176.reuse, R188, R92 ;  /* 0x000000bcb05c723c */ /* 0x060ff0000000185c */
[C---:B------:R-:W-:Y:S01]  /*1b350*/  HMMA.16816.F32 R96, R176.reuse, R190, R96 ;  /* 0x000000beb060723c */ /* 0x040fe20000001860 */
[----:B------:R-:W4:Y:S07]  /*1b360*/  LDSM.16.M88.4 R188, [R224+0x3800] ;  /* 0x00380000e0bc783b */ /* 0x000f2e0000000200 */
        /* <DEDUP_REMOVED lines=12> */
[----:B------:R-:W5:Y:S02]  /*1b430*/  LDSM.16.M88.4 R176, [R224+0x4800] ;  /* 0x00480000e0b0783b */ /* 0x000f640000000200 */
        /* <DEDUP_REMOVED lines=9> */
[C---:B----4-:R-:W-:Y:S03]  /*1b4d0*/  HMMA.16816.F32 R28, R204.reuse, R188, R28 ;  /* 0x000000bccc1c723c */ /* 0x050fe6000000181c */
[C---:B------:R-:W-:Y:S05]  /*1b4e0*/  IMAD.IADD R188, R171.reuse, 0x1, R2 ;  /* 0x00000001abbc7824 */ /* 0x040fea00078e0202 */
[C---:B------:R-:W-:Y:S01]  /*1b4f0*/  HMMA.16816.F32 R32, R204.reuse, R190, R32 ;  /* 0x000000becc20723c */ /* 0x040fe20000001820 */
[----:B------:R-:W-:Y:S07]  /*1b500*/  LDSM.16.M88.4 R188, [R188] ;  /* 0x00000000bcbc783b */ /* 0x000fee0000000200 */
[C---:B-1----:R-:W-:Y:S08]  /*1b510*/  HMMA.16816.F32 R36, R204.reuse, R172, R36 ;  /* 0x000000accc24723c */ /* 0x042ff00000001824 */
[C---:B------:R-:W-:Y:S01]  /*1b520*/  HMMA.16816.F32 R40, R204.reuse, R174, R40 ;  /* 0x000000aecc28723c */ /* 0x040fe20000001828 */
[----:B------:R-:W1:Y:S07]  /*1b530*/  LDSM.16.M88.4 R172, [R224+0x8000] ;  /* 0x00800000e0ac783b */ /* 0x000e6e0000000200 */
[C---:B-----5:R-:W-:Y:S08]  /*1b540*/  HMMA.16816.F32 R44, R204.reuse, R176, R44 ;  /* 0x000000b0cc2c723c */ /* 0x060ff0000000182c */
        /* <DEDUP_REMOVED lines=17> */
[----:B---3--:R-:W-:Y:S05]  /*1b660*/  IMAD.IADD R224, R171, 0x1, R224 ;  /* 0x00000001abe07824 */ /* 0x008fea00078e02e0 */
        /* <DEDUP_REMOVED lines=60> */
[----:B------:R-:W-:Y:S01]  /*1ba30*/  BSSY.RECONVERGENT B0, `(.L_x_1166) ;  /* 0x000004f000007945 */ /* 0x000fe20003800200 */
[----:B------:R-:W-:Y:S02]  /*1ba40*/  IMAD.SHL.U32 R179, R234, 0x10, RZ ;  /* 0x00000010eab37824 */ /* 0x000fe400078e00ff */
        /* <DEDUP_REMOVED lines=30> */
[C---:B------:R-:W-:Y:S04]  /*1bc30*/  IMAD.HI.U32 R172, R173.reuse, R174, RZ ;  /* 0x000000aeadac7227 */ /* 0x040fe800078e00ff */
[----:B------:R-:W-:Y:S04]  /*1bc40*/  IMAD.HI.U32 R149, R173, R175, RZ ;  /* 0x000000afad957227 */ /* 0x000fe800078e00ff */
[-C--:B------:R-:W-:Y:S02]  /*1bc50*/  IMAD R174, R172, R176.reuse, R174 ;  /* 0x000000b0acae7224 */ /* 0x080fe400078e02ae */
[C---:B------:R-:W-:Y:S03]  /*1bc60*/  IMAD R173, R149.reuse, R176, R175 ;  /* 0x000000b095ad7224 */ /* 0x040fe600078e02af */
[C---:B------:R-:W-:Y:S02]  /*1bc70*/  ISETP.GT.U32.AND P3, PT, R2.reuse, R174, PT ;  /* 0x000000ae0200720c */ /* 0x040fe40003f64070 */
[----:B------:R-:W-:Y:S11]  /*1bc80*/  ISETP.GT.U32.AND P0, PT, R2, R173, PT ;  /* 0x000000ad0200720c */ /* 0x000ff60003f04070 */
[--C-:B------:R-:W-:Y:S02]  /*1bc90*/  @!P3 IMAD.IADD R174, R174, 0x1, -R2.reuse ;  /* 0x00000001aeaeb824 */ /* 0x100fe400078e0a02 */
[----:B------:R-:W-:Y:S01]  /*1bca0*/  @!P0 IADD3 R149, PT, PT, R149, 0x1, RZ ;  /* 0x0000000195958810 */ /* 0x000fe20007ffe0ff */
[----:B------:R-:W-:Y:S01]  /*1bcb0*/  @!P0 IMAD.IADD R173, R173, 0x1, -R2 ;  /* 0x00000001adad8824 */ /* 0x000fe200078e0a02 */
[----:B------:R-:W-:Y:S01]  /*1bcc0*/  ISETP.GE.AND P0, PT, R177, RZ, PT ;  /* 0x000000ffb100720c */ /* 0x000fe20003f06270 */
[----:B------:R-:W-:Y:S01]  /*1bcd0*/  @!P3 VIADD R172, R172, 0x1 ;  /* 0x00000001acacb836 */ /* 0x000fe20000000000 */
[-C--:B------:R-:W-:Y:S02]  /*1bce0*/  ISETP.GE.U32.AND P4, PT, R174, R2.reuse, PT ;  /* 0x00000002ae00720c */ /* 0x080fe40003f86070 */
[----:B------:R-:W-:Y:S02]  /*1bcf0*/  ISETP.GE.U32.AND P6, PT, R173, R2, PT ;  /* 0x00000002ad00720c */ /* 0x000fe40003fc6070 */
[----:B------:R-:W-:Y:S02]  /*1bd00*/  P2R R2, PR, RZ, 0x10 ;  /* 0x00000010ff027803 */ /* 0x000fe40000000000 */
[----:B------:R-:W-:Y:S02]  /*1bd10*/  ISETP.GE.AND P4, PT, R178, RZ, PT ;  /* 0x000000ffb200720c */ /* 0x000fe40003f86270 */
[----:B------:R-:W-:Y:S02]  /*1bd20*/  ISETP.NE.AND P3, PT, R2, RZ, PT ;  /* 0x000000ff0200720c */ /* 0x000fe40003f65270 */
[----:B------:R-:W-:Y:S05]  /*1bd30*/  LOP3.LUT R2, RZ, R3, RZ, 0x33, !PT ;  /* 0x00000003ff027212 */ /* 0x000fea00078e33ff */
[----:B------:R-:W-:Y:S05]  /*1bd40*/  @P6 VIADD R149, R149, 0x1 ;  /* 0x0000000195956836 */ /* 0x000fea0000000000 */
[----:B------:R-:W-:Y:S01]  /*1bd50*/  @!P4 IADD3 R149, PT, PT, -R149, RZ, RZ ;  /* 0x000000ff9595c210 */ /* 0x000fe20007ffe1ff */
[----:B------:R-:W-:Y:S01]  /*1bd60*/  @P3 VIADD R172, R172, 0x1 ;  /* 0x00000001acac3836 */ /* 0x000fe20000000000 */
[----:B------:R-:W-:Y:S03]  /*1bd70*/  ISETP.NE.AND P3, PT, R3, RZ, PT ;  /* 0x000000ff0300720c */ /* 0x000fe60003f65270 */
[----:B------:R-:W-:Y:S01]  /*1bd80*/  @!P0 IMAD.MOV R172, RZ, RZ, -R172 ;  /* 0x000000ffffac8224 */ /* 0x000fe200078e0aac */
[C---:B------:R-:W-:Y:S04]  /*1bd90*/  SEL R149, R2.reuse, R149, !P3 ;  /* 0x0000009502957207 */ /* 0x040fe80005800000 */
        /* <DEDUP_REMOVED lines=24> */
.L_x_1167:
[----:B------:R-:W-:Y:S05]  /*1bf20*/  BSYNC.RECONVERGENT B0 ;  /* 0x0000000000007941 */ /* 0x000fea0003800200 */
.L_x_1166:
[----:B------:R-:W-:Y:S01]  /*1bf30*/  @!P1 IMAD.MOV.U32 R172, RZ, RZ, R245 ;  /* 0x000000ffffac9224 */ /* 0x000fe200078e00f5 */
[C---:B------:R-:W-:Y:S01]  /*1bf40*/  LEA R2, P0, R179.reuse, R245, 0x1 ;  /* 0x000000f5b3027211 */ /* 0x040fe200078008ff */
[----:B------:R-:W-:Y:S01]  /*1bf50*/  @!P1 IMAD.MOV.U32 R173, RZ, RZ, R244 ;  /* 0x000000ffffad9224 */ /* 0x000fe200078e00f4 */
[----:B------:R-:W-:Y:S02]  /*1bf60*/  SHF.L.U64.HI R3, R234, 0x4, R235 ;  /* 0x00000004ea037819 */ /* 0x000fe400000102eb */
[----:B------:R-:W-:Y:S02]  /*1bf70*/  IADD3 R176, P3, PT, R0, R2, RZ ;  /* 0x0000000200b07210 */ /* 0x000fe40007f7e0ff */
[----:B------:R-:W-:Y:S01]  /*1bf80*/  @!PT LDS RZ, [RZ] ;  /* 0x00000000fffff984 */ /* 0x000fe20000000800 */
[----:B------:R-:W-:Y:S01]  /*1bf90*/  @!PT LDS RZ, [RZ] ;  /* 0x00000000fffff984 */ /* 0x000fe20000000800 */
[----:B------:R-:W-:Y:S01]  /*1bfa0*/  @!PT LDS RZ, [RZ] ;  /* 0x00000000fffff984 */ /* 0x000fe20000000800 */
[----:B------:R1:W-:Y:S01]  /*1bfb0*/  @!P1 LDGSTS.E.BYPASS.LTC128B.128 [R148+0x2000], desc[UR4][R172.64] ;  /* 0x02000000ac949fae */ /* 0x0003e2000b981a04 */
[----:B------:R-:W-:Y:S02]  /*1bfc0*/  LEA.HI.X R3, R179, R244, R3, 0x1, P0 ;  /* 0x000000f4b3037211 */ /* 0x000fe400000f0c03 */
[-C--:B------:R-:W-:Y:S01]  /*1bfd0*/  IADD3 R174, P0, PT, R176, R0.reuse, RZ ;  /* 0x00000000b0ae7210 */ /* 0x080fe20007f1e0ff */
[----:B------:R2:W-:Y:S01]  /*1bfe0*/  @P1 STS.128 [R148+0x2000], RZ ;  /* 0x002000ff94001388 */ /* 0x0005e20000000c00 */
[----:B------:R-:W-:Y:S03]  /*1bff0*/  SHF.L.U64.HI R149, R234, 0x5, R235 ;  /* 0x00000005ea957819 */ /* 0x000fe600000102eb */
[----:B------:R-:W-:Y:S01]  /*1c000*/  @!PT LDS RZ, [RZ] ;  /* 0x00000000fffff984 */ /* 0x000fe20000000800 */
[----:B------:R-:W-:Y:S01]  /*1c010*/  @!PT LDS RZ, [RZ] ;  /* 0x00000000fffff984 */ /* 0x000fe20000000800 */
[----:B------:R-:W-:Y:S01]  /*1c020*/  @!PT LDS RZ, [RZ] ;  /* 0x00000000fffff984 */ /* 0x000fe20000000800 */
[----:B------:R3:W-:Y:S02]  /*1c030*/  @!P1 LDGSTS.E.BYPASS.LTC128B.128 [R148+0x2800], desc[UR4][R2.64] ;  /* 0x0280000002949fae */ /* 0x0007e4000b981a04 */
[----:B------:R-:W-:Y:S02]  /*1c040*/  IMAD.X R177, R149, 0x1, R3, P3 ;  /* 0x0000000195b17824 */ /* 0x000fe400018e0603 */
[----:B------:R2:W-:Y:S02]  /*1c050*/  @P1 STS.128 [R148+0x2800], RZ ;  /* 0x002800ff94001388 */ /* 0x0005e40000000c00 */
[--C-:B------:R-:W-:Y:S02]  /*1c060*/  IMAD.X R175, R177, 0x1, R149.reuse, P0 ;  /* 0x00000001b1af7824 */ /* 0x100fe400000e0695 */
        /* <DEDUP_REMOVED lines=9> */
[-C--:B-1----:R-:W-:Y:S03]  /*1c100*/  IADD3 R172, P3, PT, R174, R0.reuse, RZ ;  /* 0x00000000aeac7210 */ /* 0x082fe60007f7e0ff */
[----:B------:R2:W-:Y:S02]  /*1c110*/  @P1 STS.128 [R148+0x3800], RZ ;  /* 0x003800ff94001388 */ /* 0x0005e40000000c00 */
[--C-:B------:R-:W-:Y:S01]  /*1c120*/  IMAD.X R173, R175, 0x1, R149.reuse, P3 ;  /* 0x00000001afad7824 */ /* 0x100fe200018e0695 */
[-C--:B---3--:R-:W-:Y:S04]  /*1c130*/  IADD3 R2, P0, PT, R172, R0.reuse, RZ ;  /* 0x00000000ac027210 */ /* 0x088fe80007f1e0ff */
[----:B------:R-:W-:Y:S01]  /*1c140*/  @!PT LDS RZ, [RZ] ;  /* 0x00000000fffff984 */ /* 0x000fe20000000800 */
[----:B------:R-:W-:Y:S01]  /*1c150*/  @!PT LDS RZ, [RZ] ;  /* 0x00000000fffff984 */ /* 0x000fe20000000800 */
[----:B------:R-:W-:Y:S01]  /*1c160*/  @!PT LDS RZ, [RZ] ;  /* 0x00000000fffff984 */ /* 0x000fe20000000800 */
[----:B------:R1:W-:Y:S01]  /*1c170*/  @!P1 LDGSTS.E.BYPASS.LTC128B.128 [R148+0x4000], desc[UR4][R172.64] ;  /* 0x04000000ac949fae */ /* 0x0003e2000b981a04 */
[-C--:B------:R-:W-:Y:S01]  /*1c180*/  IADD3 R184, P3, PT, R2, R0.reuse, RZ ;  /* 0x0000000002b87210 */ /* 0x080fe20007f7e0ff */
[--C-:B------:R-:W-:Y:S02]  /*1c190*/  IMAD.X R3, R173, 0x1, R149.reuse, P0 ;  /* 0x00000001ad037824 */ /* 0x100fe400000e0695 */
[----:B------:R2:W-:Y:S01]  /*1c1a0*/  @P1 STS.128 [R148+0x4000], RZ ;  /* 0x004000ff94001388 */ /* 0x0005e20000000c00 */
[-C--:B------:R-:W-:Y:S01]  /*1c1b0*/  IADD3 R182, P0, PT, R184, R0.reuse, RZ ;  /* 0x00000000b8b67210 */ /* 0x080fe20007f1e0ff */
[--C-:B------:R-:W-:Y:S02]  /*1c1c0*/  IMAD.X R185, R3, 0x1, R149.reuse, P3 ;  /* 0x0000000103b97824 */ /* 0x100fe400018e0695 */
        /* <DEDUP_REMOVED lines=12> */
[----:B------:R-:W-:Y:S01]  /*1c290*/  @!P1 LDGSTS.E.BYPASS.LTC128B.128 [R148+0x5000], desc[UR4][R184.64] ;  /* 0x05000000b8949fae */ /* 0x000fe2000b981a04 */
[-C--:B------:R-:W-:Y:S01]  /*1c2a0*/  IADD3 R178, P3, PT, R186, R0.reuse, RZ ;  /* 0x00000000bab27210 */ /* 0x080fe20007f7e0ff */
[--C-:B------:R-:W-:Y:S02]  /*1c2b0*/  IMAD.X R187, R181, 0x1, R149.reuse, P0 ;  /* 0x00000001b5bb7824 */ /* 0x100fe400000e0695 */
[----:B------:R2:W-:Y:S01]  /*1c2c0*/  @P1 STS.128 [R148+0x5000], RZ ;  /* 0x005000ff94001388 */ /* 0x0005e20000000c00 */
[-C--:B----4-:R-:W-:Y:S01]  /*1c2d0*/  IADD3 R176, P0, PT, R178, R0.reuse, RZ ;  /* 0x00000000b2b07210 */ /* 0x090fe20007f1e0ff */
[--C-:B------:R-:W-:Y:S02]  /*1c2e0*/  IMAD.X R179, R187, 0x1, R149.reuse, P3 ;  /* 0x00000001bbb37824 */ /* 0x100fe400018e0695 */
[----:B------:R-:W-:Y:S01]  /*1c2f0*/  @!PT LDS RZ, [RZ] ;  /* 0x00000000fffff984 */ /* 0x000fe20000000800 */
[----:B------:R-:W-:Y:S01]  /*1c300*/  @!PT LDS RZ, [RZ] ;  /* 0x00000000fffff984 */ /* 0x000fe20000000800 */
[----:B------:R-:W-:Y:S01]  /*1c310*/  @!PT LDS RZ, [RZ] ;  /* 0x00000000fffff984 */ /* 0x000fe20000000800 */
[----:B------:R-:W-:Y:S01]  /*1c320*/  @!P1 LDGSTS.E.BYPASS.LTC128B.128 [R148+0x5800], desc[UR4][R182.64] ;  /* 0x05800000b6949fae */ /* 0x000fe2000b981a04 */
[-C--:B-----5:R-:W-:Y:S01]  /*1c330*/  IADD3 R174, P3, PT, R176, R0.reuse, RZ ;  /* 0x00000000b0ae7210 */ /* 0x0a0fe20007f7e0ff */
[--C-:B------:R-:W-:Y:S02]  /*1c340*/  IMAD.X R177, R179, 0x1, R149.reuse, P0 ;  /* 0x00000001b3b17824 */ /* 0x100fe400000e0695 */
[----:B------:R2:W-:Y:S01]  /*1c350*/  @P1 STS.128 [R148+0x5800], RZ ;  /* 0x005800ff94001388 */ /* 0x0005e20000000c00 */
[-C--:B-1----:R-:W-:Y:S01]  /*1c360*/  IADD3 R172, P0, PT, R174, R0.reuse, RZ ;  /* 0x00000000aeac7210 */ /* 0x082fe20007f1e0ff */
[--C-:B------:R-:W-:Y:S02]  /*1c370*/  IMAD.X R175, R177, 0x1, R149.reuse, P3 ;  /* 0x00000001b1af7824 */ /* 0x100fe400018e0695 */
[----:B------:R-:W-:Y:S01]  /*1c380*/  @!PT LDS RZ, [RZ] ;  /* 0x00000000fffff984 */ /* 0x000fe20000000800 */
[----:B------:R-:W-:Y:S01]  /*1c390*/  @!PT LDS RZ, [RZ] ;  /* 0x00000000fffff984 */ /* 0x000fe20000000800 */
[----:B------:R-:W-:Y:S01]  /*1c3a0*/  @!PT LDS RZ, [RZ] ;  /* 0x00000000fffff984 */ /* 0x000fe20000000800 */
[----:B------:R1:W-:Y:S02]  /*1c3b0*/  @!P1 LDGSTS.E.BYPASS.LTC128B.128 [R148+0x6000], desc[UR4][R180.64] ;  /* 0x06000000b4949fae */ /* 0x0003e4000b981a04 */
[--C-:B------:R-:W-:Y:S02]  /*1c3c0*/  IMAD.X R173, R175, 0x1, R149.reuse, P0 ;  /* 0x00000001afad7824 */ /* 0x100fe400000e0695 */
[----:B------:R2:W-:Y:S01]  /*1c3d0*/  @P1 STS.128 [R148+0x6000], RZ ;  /* 0x006000ff94001388 */ /* 0x0005e20000000c00 */
[-C--:B---3--:R-:W-:Y:S03]  /*1c3e0*/  IADD3 R2, P3, PT, R172, R0.reuse, RZ ;  /* 0x00000000ac027210 */ /* 0x088fe60007f7e0ff */
[----:B------:R-:W-:Y:S01]  /*1c3f0*/  @!PT LDS RZ, [RZ] ;  /* 0x00000000fffff984 */ /* 0x000fe20000000800 */
[----:B------:R-:W-:Y:S01]  /*1c400*/  @!PT LDS RZ, [RZ] ;  /* 0x00000000fffff984 */ /* 0x000fe20000000800 */
[----:B------:R-:W-:Y:S01]  /*1c410*/  @!PT LDS RZ, [RZ] ;  /* 0x00000000fffff984 */ /* 0x000fe20000000800 */
[----:B------:R2:W-:Y:S02]  /*1c420*/  @!P1 LDGSTS.E.BYPASS.LTC128B.128 [R148+0x6800], desc[UR4][R186.64] ;  /* 0x06800000ba949fae */ /* 0x0005e4000b981a04 */
[--C-:B------:R-:W-:Y:S02]  /*1c430*/  IMAD.X R3, R173, 0x1, R149.reuse, P3 ;  /* 0x00000001ad037824 */ /* 0x100fe400018e0695 */
        /* <DEDUP_REMOVED lines=10> */
[----:B-1----:R-:W-:Y:S03]  /*1c4e0*/  @!P1 IADD3 R180, P0, PT, R2, R0, RZ ;  /* 0x0000000002b49210 */ /* 0x002fe60007f1e0ff */
[----:B------:R2:W-:Y:S04]  /*1c4f0*/  @P1 STS.128 [R148+0x7800], RZ ;  /* 0x007800ff94001388 */ /* 0x0005e80000000c00 */
[----:B------:R-:W-:Y:S01]  /*1c500*/  @!PT LDS RZ, [RZ] ;  /* 0x00000000fffff984 */ /* 0x000fe20000000800 */
[----:B------:R-:W-:Y:S01]  /*1c510*/  @!PT LDS RZ, [RZ] ;  /* 0x00000000fffff984 */ /* 0x000fe20000000800 */
[----:B------:R-:W-:Y:S01]  /*1c520*/  @!PT LDS RZ, [RZ] ;  /* 0x00000000fffff984 */ /* 0x000fe20000000800 */
[----:B------:R2:W-:Y:S01]  /*1c530*/  @!P1 LDGSTS.E.BYPASS.LTC128B.128 [R148+0x8000], desc[UR4][R174.64] ;  /* 0x08000000ae949fae */ /* 0x0005e2000b981a04 */
[----:B------:R-:W-:Y:S03]  /*1c540*/  @!P1 IMAD.X R181, R3, 0x1, R149, P0 ;  /* 0x0000000103b59824 */ /* 0x000fe600000e0695 */
        /* <DEDUP_REMOVED lines=17> */
.L_x_1165:
[----:B------:R-:W-:Y:S05]  /*1c660*/  BSYNC.RECONVERGENT B1 ;  /* 0x0000000000017941 */ /* 0x000fea0003800200 */
.L_x_1164:
        /* <DEDUP_REMOVED lines=68> */
[----:B------:R-:W-:Y:S05]  /*1cab0*/  LEA R170, R170, UR8, 0x1 ;  /* 0x00000008aaaa7c11 */ /* 0x000fea000f8e08ff */
        /* <DEDUP_REMOVED lines=703> */
.L_x_1161:
[----:B------:R-:W1:Y:S01]  /*1f6b0*/  LDC.64 R38, c[0x0][0x358] ;  /* 0x0000d600ff267b82 */ /* 0x000e620000000a00 */
[----:B------:R-:W-:Y:S01]  /*1f6c0*/  IMAD.MOV.U32 R7, RZ, RZ, 0x20 ;  /* 0x00000020ff077424 */ /* 0x000fe200078e00ff */
[----:B-1----:R-:W-:Y:S02]  /*1f6d0*/  R2UR UR4, R38 ;  /* 0x00000000260472ca */ /* 0x002fe400000e0000 */
[----:B------:R-:W-:-:S13]  /*1f6e0*/  R2UR UR5, R39 ;  /* 0x00000000270572ca */ /* 0x000fda00000e0000 */
[----:B------:R1:W5:Y:S01]  /*1f6f0*/  LD.E R24, desc[UR4][R168.64+0xd8] ;  /* 0x0000d804a8187980 */ /* 0x000362000c101900 */
[----:B------:R-:W-:-:S03]  /*1f700*/  UMOV UR4, 0xffffffff ;  /* 0xffffffff00047882 */ /* 0x000fc60000000000 */
        /* <DEDUP_REMOVED lines=8> */
.L_x_1182:
[----:B------:R-:W3:Y:S01]  /*1f790*/  MUFU.RCP R0, R22 ;  /* 0x0000001600007308 */ /* 0x000ee20000001000 */
[----:B------:R-:W-:Y:S01]  /*1f7a0*/  FSETP.NE.FTZ.AND P6, PT, R22, RZ, PT ;  /* 0x000000ff1600720b */ /* 0x000fe20003fd5000 */
[----:B----4-:R-:W-:Y:S01]  /*1f7b0*/  FADD.FTZ R23, R2, R3 ;  /* 0x0000000302177221 */ /* 0x010fe20000010000 */
[C---:B------:R-:W-:Y:S01]  /*1f7c0*/  IMAD.SHL.U32 R4, R232.reuse, 0x10, RZ ;  /* 0x00000010e8047824 */ /* 0x040fe200078e00ff */
[----:B------:R-:W-:Y:S01]  /*1f7d0*/  MOV R21, 0x10 ;  /* 0x0000001000157802 */ /* 0x000fe20000000f00 */
[----:B------:R-:W-:Y:S01]  /*1f7e0*/  IMAD.SHL.U32 R3, R232, 0x2, RZ ;  /* 0x00000002e8037824 */ /* 0x000fe200078e00ff */
[----:B------:R-:W-:Y:S02]  /*1f7f0*/  R2UR UR4, R38 ;  /* 0x00000000260472ca */ /* 0x000fe400000e0000 */
[----:B------:R-:W-:Y:S02]  /*1f800*/  LOP3.LUT R4, R4, 0x1c0, RZ, 0xc0, !PT ;  /* 0x000001c004047812 */ /* 0x000fe400078ec0ff */
[----:B------:R-:W-:-:S02]  /*1f810*/  FSETP.NE.FTZ.AND P5, PT, R23, RZ, PT ;  /* 0x000000ff1700720b */ /* 0x000fc40003fb5000 */
[--C-:B------:R-:W-:Y:S02]  /*1f820*/  LOP3.LUT R230, R230, 0x6, R3.reuse, 0xf8, !PT ;  /* 0x00000006e6e67812 */ /* 0x100fe400078ef803 */
        /* <DEDUP_REMOVED lines=42> */
[----:B------:R-:W-:Y:S02]  /*1fad0*/  LEA R2, R2, UR8, 0x1 ;  /* 0x0000000802027c11 */ /* 0x000fe4000f8e08ff */
[----:B------:R-:W-:Y:S02]  /*1fae0*/  F2FP.F16.F32.PACK_AB R4, R4, R154 ;  /* 0x0000009a0404723e */ /* 0x000fe400000000ff */
[----:B------:R-:W-:Y:S01]  /*1faf0*/  F2FP.F16.F32.PACK_AB R11, R11, R158 ;  /* 0x0000009e0b0b723e */ /* 0x000fe200000000ff */
[----:B------:R2:W-:Y:S01]  /*1fb00*/  STS [R2], R0 ;  /* 0x0000000002007388 */ /* 0x0005e20000000800 */
[--C-:B------:R-:W-:Y:S01]  /*1fb10*/  IMAD.IADD R3, R7, 0x1, R2.reuse ;  /* 0x0000000107037824 */ /* 0x100fe200078e0202 */
[----:B------:R-:W-:Y:S01]  /*1fb20*/  F2FP.F16.F32.PACK_AB R10, R10, R132 ;  /* 0x000000840a0a723e */ /* 0x000fe200000000ff */
[----:B------:R-:W-:Y:S01]  /*1fb30*/  IMAD.IADD R6, R21, 0x1, R2 ;  /* 0x0000000115067824 */ /* 0x000fe200078e0202 */
[----:B------:R-:W-:Y:S01]  /*1fb40*/  F2FP.F16.F32.PACK_AB R9, R9, R134 ;  /* 0x000000860909723e */ /* 0x000fe200000000ff */
[----:B------:R3:W-:Y:S01]  /*1fb50*/  STS [R2+0x400], R4 ;  /* 0x0004000402007388 */ /* 0x0007e20000000800 */
[----:B------:R-:W-:-:S02]  /*1fb60*/  F2FP.F16.F32.PACK_AB R8, R8, R136 ;  /* 0x000000880808723e */ /* 0x000fc400000000ff */
[----:B------:R-:W-:Y:S01]  /*1fb70*/  F2FP.F16.F32.PACK_AB R14, R14, R138 ;  /* 0x0000008a0e0e723e */ /* 0x000fe200000000ff */
[----:B------:R-:W-:Y:S01]  /*1fb80*/  STS [R6], R5 ;  /* 0x0000000506007388 */ /* 0x000fe20000000800 */
[----:B------:R-:W-:Y:S02]  /*1fb90*/  R2UR UR5, R39 ;  /* 0x00000000270572ca */ /* 0x000fe400000e0000 */
[----:B------:R-:W-:Y:S01]  /*1fba0*/  F2FP.F16.F32.PACK_AB R13, R13, R140 ;  /* 0x0000008c0d0d723e */ /* 0x000fe200000000ff */
[----:B------:R-:W-:Y:S01]  /*1fbb0*/  STS [R6+0x400], R11 ;  /* 0x0004000b06007388 */ /* 0x000fe20000000800 */
[----:B------:R-:W-:Y:S02]  /*1fbc0*/  F2FP.F16.F32.PACK_AB R12, R12, R142 ;  /* 0x0000008e0c0c723e */ /* 0x000fe400000000ff */
[----:B------:R-:W-:Y:S01]  /*1fbd0*/  F2FP.F16.F32.PACK_AB R20, R20, R144 ;  /* 0x000000901414723e */ /* 0x000fe200000000ff */
[----:B------:R-:W-:Y:S01]  /*1fbe0*/  STS [R3], R10 ;  /* 0x0000000a03007388 */ /* 0x000fe20000000800 */
[----:B------:R-:W-:-:S02]  /*1fbf0*/  F2FP.F16.F32.PACK_AB R19, R19, R146 ;  /* 0x000000921313723e */ /* 0x000fc400000000ff */
[----:B------:R-:W-:Y:S01]  /*1fc00*/  F2FP.F16.F32.PACK_AB R18, R18, R160 ;  /* 0x000000a01212723e */ /* 0x000fe200000000ff */
[----:B------:R4:W-:Y:S01]  /*1fc10*/  STS [R3+0x400], R9 ;  /* 0x0004000903007388 */ /* 0x0009e20000000800 */
[----:B------:R-:W-:Y:S02]  /*1fc20*/  F2FP.F16.F32.PACK_AB R17, R17, R162 ;  /* 0x000000a21111723e */ /* 0x000fe400000000ff */
[----:B------:R-:W-:Y:S02]  /*1fc30*/  F2FP.F16.F32.PACK_AB R16, R16, R164 ;  /* 0x000000a41010723e */ /* 0x000fe400000000ff */
[C---:B--2---:R-:W-:Y:S01]  /*1fc40*/  IADD3 R0, PT, PT, R2.reuse, 0x40, RZ ;  /* 0x0000004002007810 */ /* 0x044fe20007ffe0ff */
[----:B------:R-:W-:Y:S01]  /*1fc50*/  @P4 VIADD R0, R2, 0xffffffc0 ;  /* 0xffffffc002004836 */ /* 0x000fe20000000000 */
[----:B------:R-:W-:Y:S01]  /*1fc60*/  F2FP.F16.F32.PACK_AB R15, R15, R166 ;  /* 0x000000a60f0f723e */ /* 0x000fe200000000ff */
[----:B---3--:R-:W-:-:S03]  /*1fc70*/  IMAD.IADD R4, R21, 0x1, R3 ;  /* 0x0000000115047824 */ /* 0x008fc600078e0203 */
[----:B------:R-:W-:Y:S02]  /*1fc80*/  IADD3 R2, PT, PT, R7, R0, RZ ;  /* 0x0000000007027210 */ /* 0x000fe40007ffe0ff */
[----:B------:R-:W-:Y:S04]  /*1fc90*/  STS [R4], R8 ;  /* 0x0000000804007388 */ /* 0x000fe80000000800 */
[----:B------:R-:W-:Y:S04]  /*1fca0*/  STS [R4+0x400], R14 ;  /* 0x0004000e04007388 */ /* 0x000fe80000000800 */
[----:B------:R-:W-:Y:S01]  /*1fcb0*/  STS [R0], R13 ;  /* 0x0000000d00007388 */ /* 0x000fe20000000800 */
[----:B----4-:R-:W-:-:S03]  /*1fcc0*/  IMAD.IADD R3, R21, 0x1, R0 ;  /* 0x0000000115037824 */ /* 0x010fc600078e0200 */
[----:B------:R2:W-:Y:S04]  /*1fcd0*/  STS [R0+0x400], R12 ;  /* 0x0004000c00007388 */ /* 0x0005e80000000800 */
[----:B------:R-:W-:Y:S04]  /*1fce0*/  STS [R3], R20 ;  /* 0x0000001403007388 */ /* 0x000fe80000000800 */
[----:B------:R-:W-:Y:S04]  /*1fcf0*/  STS [R3+0x400], R19 ;  /* 0x0004001303007388 */ /* 0x000fe80000000800 */
[----:B------:R-:W-:Y:S04]  /*1fd00*/  STS [R2], R18 ;  /* 0x0000001202007388 */ /* 0x000fe80000000800 */
[----:B------:R-:W-:Y:S01]  /*1fd10*/  STS [R2+0x400], R17 ;  /* 0x0004001102007388 */ /* 0x000fe20000000800 */
[----:B--2---:R-:W-:-:S05]  /*1fd20*/  IADD3 R0, PT, PT, R21, R2, RZ ;  /* 0x0000000215007210 */ /* 0x004fca0007ffe0ff */
[----:B------:R-:W-:Y:S04]  /*1fd30*/  STS [R0], R16 ;  /* 0x0000001000007388 */ /* 0x000fe80000000800 */
[----:B------:R2:W-:Y:S04]  /*1fd40*/  STS [R0+0x400], R15 ;  /* 0x0004000f00007388 */ /* 0x0005e80000000800 */
[----:B--2---:R-:W2:Y:S01]  /*1fd50*/  LD.E.U8 R0, desc[UR4][R168.64+0x1c8] ;  /* 0x0001c804a8007980 */ /* 0x004ea2000c101100 */
[----:B------:R-:W-:Y:S02]  /*1fd60*/  R2UR UR12, R38 ;  /* 0x00000000260c72ca */ /* 0x000fe400000e0000 */
[----:B------:R-:W-:-:S13]  /*1fd70*/  R2UR UR13, R39 ;  /* 0x00000000270d72ca */ /* 0x000fda00000e0000 */
[----:B------:R-:W3:Y:S01]  /*1fd80*/  LD.E.64 R4, desc[UR12][R168.64+0x88] ;  /* 0x0000880ca8047980 */ /* 0x000ee2000c101b00 */
[----:B--2---:R-:W-:-:S13]  /*1fd90*/  ISETP.NE.AND P0, PT, R0, RZ, PT ;  /* 0x000000ff0000720c */ /* 0x004fda0003f05270 */
[C---:B------:R-:W-:Y:S02]  /*1fda0*/  @!P0 R2UR UR10, R38.reuse ;  /* 0x00000000260a82ca */ /* 0x040fe400000e0000 */
[C---:B------:R-:W-:Y:S02]  /*1fdb0*/  @!P0 R2UR UR11, R39.reuse ;  /* 0x00000000270b82ca */ /* 0x040fe400000e0000 */
[----:B------:R-:W-:Y:S02]  /*1fdc0*/  @!P0 R2UR UR4, R38 ;  /* 0x00000000260482ca */ /* 0x000fe400000e0000 */
[----:B------:R-:W-:-:S09]  /*1fdd0*/  @!P0 R2UR UR5, R39 ;  /* 0x00000000270582ca */ /* 0x000fd200000e0000 */
[----:B------:R-:W2:Y:S04]  /*1fde0*/  @!P0 LD.E R0, desc[UR10][R168.64+0x60] ;  /* 0x0000600aa8008980 */ /* 0x000ea8000c101900 */
[----:B------:R-:W4:Y:S01]  /*1fdf0*/  @!P0 LD.E R2, desc[UR4][R168.64+0xb4] ;  /* 0x0000b404a8028980 */ /* 0x000f22000c101900 */
[----:B------:R-:W2:Y:S01]  /*1fe00*/  S2R R37, SR_CTAID.Z ;  /* 0x0000000000257919 */ /* 0x000ea20000002700 */
[----:B------:R-:W2:Y:S01]  /*1fe10*/  S2R R41, SR_CTAID.Y ;  /* 0x0000000000297919 */ /* 0x000ea20000002600 */
[----:B------:R-:W-:Y:S02]  /*1fe20*/  ISETP.NE.AND P1, PT, R252, -0x1, PT ;  /* 0xfffffffffc00780c */ /* 0x000fe40003f25270 */
[C---:B------:R-:W-:Y:S02]  /*1fe30*/  R2UR UR4, R38.reuse ;  /* 0x00000000260472ca */ /* 0x040fe400000e0000 */
[----:B------:R-:W-:Y:S01]  /*1fe40*/  R2UR UR5, R39 ;  /* 0x00000000270572ca */ /* 0x000fe200000e0000 */
[----:B------:R1:W1:Y:S08]  /*1fe50*/  @P6 MUFU.LG2 R3, R22 ;  /* 0x0000001600036308 */ /* 0x0002700000000c00 */
[----:B------:R-:W-:-:S02]  /*1fe60*/  @!P1 R2UR UR10, R38 ;  /* 0x00000000260a92ca */ /* 0x000fc400000e0000 */
[----:B------:R-:W-:Y:S01]  /*1fe70*/  @!P1 R2UR UR11, R39 ;  /* 0x00000000270b92ca */ /* 0x000fe200000e0000 */
[----:B------:R1:W1:Y:S01]  /*1fe80*/  @P5 MUFU.LG2 R10, R23 ;  /* 0x00000017000a5308 */ /* 0x0002620000000c00 */
[----:B------:R1:W5:Y:S01]  /*1fe90*/  LD.E.64 R14, desc[UR4][R168.64+0x90] ;  /* 0x00009004a80e7980 */ /* 0x000362000c101b00 */
[----:B------:R-:W-:Y:S01]  /*1fea0*/  BSSY.RECONVERGENT B0, `(.L_x_1170) ;  /* 0x0000010000007945 */ /* 0x000fe20003800200 */
[-C--:B---3--:R-:W-:Y:S02]  /*1feb0*/  @P1 IMAD R19, R5, R252.reuse, RZ ;  /* 0x000000fc05131224 */ /* 0x088fe400078e02ff */
[----:B------:R-:W-:-:S07]  /*1fec0*/  @P1 IMAD.WIDE.U32 R16, R4, R252, RZ ;  /* 0x000000fc04101225 */ /* 0x000fce00078e00ff */
[----:B------:R3:W5:Y:S01]  /*1fed0*/  @!P1 LD.E.64 R8, desc[UR10][R168.64+0x80] ;  /* 0x0000800aa8089980 */ /* 0x000762000c101b00 */
[----:B--2---:R-:W-:-:S04]  /*1fee0*/  @!P0 IMAD R0, R0, R41, R37 ;  /* 0x0000002900008224 */ /* 0x004fc800078e0225 */
[----:B----4-:R-:W-:Y:S01]  /*1fef0*/  @!P0 IMAD R6, R0, R2, RZ ;  /* 0x0000000200068224 */ /* 0x010fe200078e02ff */
[----:B-1-3--:R-:W-:Y:S06]  /*1ff00*/  @!P0 BRA `(.L_x_1171) ;  /* 0x0000000000248947 */ /* 0x00afec0003800000 */
[C---:B------:R-:W-:Y:S02]  /*1ff10*/  @!P1 R2UR UR4, R38.reuse ;  /* 0x00000000260492ca */ /* 0x040fe400000e0000 */
[C---:B------:R-:W-:Y:S02]  /*1ff20*/  @!P1 R2UR UR5, R39.reuse ;  /* 0x00000000270592ca */ /* 0x040fe400000e0000 */
[----:B------:R-:W-:Y:S02]  /*1ff30*/  R2UR UR10, R38 ;  /* 0x00000000260a72ca */ /* 0x000fe400000e0000 */
[----:B------:R-:W-:-:S09]  /*1ff40*/  R2UR UR11, R39 ;  /* 0x00000000270b72ca */ /* 0x000fd200000e0000 */
[----:B------:R-:W2:Y:S04]  /*1ff50*/  @!P1 LD.E R0, desc[UR4][R168.64+0xb4] ;  /* 0x0000b404a8009980 */ /* 0x000ea8000c101900 */
[----:B------:R-:W3:Y:S01]  /*1ff60*/  LD.E R2, desc[UR10][R168.64+0xd4] ;  /* 0x0000d40aa8027980 */ /* 0x000ee2000c101900 */
[----:B--2---:R-:W-:Y:S02]  /*1ff70*/  @!P1 IMAD R252, R0, R41, RZ ;  /* 0x0000002900fc9224 */ /* 0x004fe400078e02ff */
[----:B---3--:R-:W-:-:S04]  /*1ff80*/  IMAD R0, R2, R37, RZ ;  /* 0x0000002502007224 */ /* 0x008fc800078e02ff */
[----:B------:R-:W-:Y:S02]  /*1ff90*/  IMAD.IADD R6, R0, 0x1, R252 ;  /* 0x0000000100067824 */ /* 0x000fe400078e02fc */
.L_x_1171:
[----:B------:R-:W-:Y:S05]  /*1ffa0*/  BSYNC.RECONVERGENT B0 ;  /* 0x0000000000007941 */ /* 0x000fea0003800200 */
.L_x_1170:
[----:B------:R1:W5:Y:S01]  /*1ffb0*/  LDL R40, [R1] ;  /* 0x0000000001287983 */ /* 0x0003620000100800 */
[C---:B------:R-:W-:Y:S01]  /*1ffc0*/  R2UR UR10, R38.reuse ;  /* 0x00000000260a72ca */ /* 0x040fe200000e0000 */
[----:B------:R-:W-:Y:S01]  /*1ffd0*/  @P6 FMUL.FTZ R3, R3, 0.69314718246459960938 ;  /* 0x3f31721803036820 */ /* 0x000fe20000410000 */
[C---:B------:R-:W-:Y:S01]  /*1ffe0*/  R2UR UR11, R39.reuse ;  /* 0x00000000270b72ca */ /* 0x040fe200000e0000 */
[----:B------:R-:W2:Y:S01]  /*1fff0*/  S2R R11, SR_CTAID.X ;  /* 0x00000000000b7919 */ /* 0x000ea20000002500 */
[----:B------:R-:W-:Y:S01]  /*20000*/  R2UR UR4, R38 ;  /* 0x00000000260472ca */ /* 0x000fe200000e0000 */
[----:B------:R-:W-:Y:S01]  /*20010*/  @P5 FMUL.FTZ R2, R10, 0.69314718246459960938 ;  /* 0x3f3172180a025820 */ /* 0x000fe20000410000 */
[----:B------:R-:W-:Y:S01]  /*20020*/  R2UR UR5, R39 ;  /* 0x00000000270572ca */ /* 0x000fe200000e0000 */
[----:B------:R-:W-:Y:S02]  /*20030*/  IMAD.MOV.U32 R12, RZ, RZ, 0x7f800000 ;  /* 0x7f800000ff0c7424 */ /* 0x000fe400078e00ff */
[----:B-----5:R-:W-:Y:S01]  /*20040*/  @P6 FFMA.FTZ R12, R24, R149, R3 ;  /* 0x00000095180c6223 */ /* 0x020fe20000010003 */
[----:B------:R-:W-:-:S02]  /*20050*/  IMAD.MOV.U32 R7, RZ, RZ, 0x7f800000 ;  /* 0x7f800000ff077424 */ /* 0x000fc400078e00ff */
[----:B------:R-:W-:Y:S01]  /*20060*/  @P5 FFMA.FTZ R7, R24, R148, R2 ;  /* 0x0000009418075223 */ /* 0x000fe20000010002 */
[----:B------:R-:W-:Y:S02]  /*20070*/  LOP3.LUT R0, R241, 0x1c0, RZ, 0xc0, !PT ;  /* 0x000001c0f1007812 */ /* 0x000fe400078ec0ff */
[----:B------:R-:W-:Y:S02]  /*20080*/  LOP3.LUT P0, RZ, R232, 0x3, RZ, 0xc0, !PT ;  /* 0x00000003e8ff7812 */ /* 0x000fe4000780c0ff */
[--C-:B------:R-:W-:Y:S02]  /*20090*/  LOP3.LUT R0, R0, 0x38, R232.reuse, 0xf8, !PT ;  /* 0x0000003800007812 */ /* 0x100fe400078ef8e8 */
[----:B------:R-:W-:Y:S01]  /*200a0*/  LOP3.LUT R229, R229, 0x30, RZ, 0xc0, !PT ;  /* 0x00000030e5e57812 */ /* 0x000fe200078ec0ff */
[----:B------:R1:W5:Y:S01]  /*200b0*/  LD.E.64 R2, desc[UR4][R168.64+0xa0] ;  /* 0x0000a004a8027980 */ /* 0x000362000c101b00 */
[----:B------:R-:W-:Y:S02]  /*200c0*/  LOP3.LUT R0, R0, R228, RZ, 0x3c, !PT ;  /* 0x000000e400007212 */ /* 0x000fe400078e3cff */
[----:B------:R-:W-:-:S02]  /*200d0*/  SHF.R.U32.HI R13, RZ, 0x2, R232 ;  /* 0x00000002ff0d7819 */ /* 0x000fc400000116e8 */
[----:B------:R-:W-:Y:S02]  /*200e0*/  LOP3.LUT R0, R0, 0x1e00, R241, 0xf8, !PT ;  /* 0x00001e0000007812 */ /* 0x000fe400078ef8f1 */
[----:B------:R-:W-:Y:S02]  /*200f0*/  LOP3.LUT R13, R229, 0x7, R13, 0xf8, !PT ;  /* 0x00000007e50d7812 */ /* 0x000fe400078ef80d */
[----:B------:R-:W-:Y:S01]  /*20100*/  LEA R0, R0, UR8, 0x1 ;  /* 0x0000000800007c11 */ /* 0x000fe2000f8e08ff */
[----:B--2---:R-:W-:Y:S02]  /*20110*/  IMAD.SHL.U32 R36, R11, 0x40, RZ ;  /* 0x000000400b247824 */ /* 0x004fe400078e00ff */
[----:B------:R1:W5:Y:S01]  /*20120*/  LD.E.64 R10, desc[UR10][R168.64+0x70] ;  /* 0x0000700aa80a7980 */ /* 0x000362000c101b00 */
[----:B------:R-:W-:Y:S05]  /*20130*/  WARPSYNC.ALL ;  /* 0x0000000000007948 */ /* 0x000fea0003800000 */
[----:B------:R-:W-:Y:S06]  /*20140*/  BAR.SYNC.DEFER_BLOCKING 0x0 ;  /* 0x0000000000007b1d */ /* 0x000fec0000010000 */
[----:B------:R1:W2:Y:S04]  /*20150*/  LDS.128 R20, [R0] ;  /* 0x0000000000147984 */ /* 0x0002a80000000c00 */
[----:B------:R1:W3:Y:S04]  /*20160*/  LDS.128 R24, [R0+0x800] ;  /* 0x0008000000187984 */ /* 0x0002e80000000c00 */
[----:B------:R1:W4:Y:S04]  /*20170*/  LDS.128 R28, [R0+0x1000] ;  /* 0x00100000001c7984 */ /* 0x0003280000000c00 */
[----:B------:R1:W1:Y:S01]  /*20180*/  LDS.128 R32, [R0+0x1800] ;  /* 0x0018000000207984 */ /* 0x0002620000000c00 */
[----:B------:R-:W-:Y:S04]  /*20190*/  BSSY.RECONVERGENT B0, `(.L_x_1172) ;  /* 0x0000011000007945 */ /* 0x000fe80003800200 */
[----:B------:R-:W-:Y:S05]  /*201a0*/  @P0 BRA `(.L_x_1173) ;  /* 0x00000000003c0947 */ /* 0x000fea0003800000 */
[----:B-1----:R-:W-:Y:S02]  /*201b0*/  IMAD.IADD R0, R40, 0x1, -R36 ;  /* 0x0000000128007824 */ /* 0x002fe400078e0a24 */
[----:B------:R-:W-:-:S03]  /*201c0*/  VIADD R18, R13, 0x8 ;  /* 0x000000080d127836 */ /* 0x000fc60000000000 */
[-C--:B------:R-:W-:Y:S02]  /*201d0*/  ISETP.GE.AND P2, PT, R13, R0.reuse, PT ;  /* 0x000000000d00720c */ /* 0x080fe40003f46270 */
[----:B------:R-:W-:Y:S01]  /*201e0*/  ISETP.GE.AND P0, PT, R18, R0, PT ;  /* 0x000000001200720c */ /* 0x000fe20003f06270 */
[----:B------:R-:W-:-:S05]  /*201f0*/  IMAD.IADD R0, R36, 0x1, R6 ;  /* 0x0000000124007824 */ /* 0x000fca00078e0206 */
[----:B------:R-:W-:-:S04]  /*20200*/  IADD3 R6, P3, PT, R13, R0, RZ ;  /* 0x000000000d067210 */ /* 0x000fc80007f7e0ff */
[----:B------:R-:W-:Y:S02]  /*20210*/  LEA.HI.X.SX32 R0, R0, RZ, 0x1, P3 ;  /* 0x000000ff00007211 */ /* 0x000fe400018f0eff */
[C---:B------:R-:W-:Y:S02]  /*20220*/  @!P2 R2UR UR10, R38.reuse ;  /* 0x00000000260aa2ca */ /* 0x040fe400000e0000 */
[C---:B------:R-:W-:Y:S02]  /*20230*/  @!P2 R2UR UR11, R39.reuse ;  /* 0x00000000270ba2ca */ /* 0x040fe400000e0000 */
[----:B------:R-:W-:Y:S02]  /*20240*/  @!P0 R2UR UR4, R38 ;  /* 0x00000000260482ca */ /* 0x000fe400000e0000 */
[----:B------:R-:W-:Y:S02]  /*20250*/  @!P0 R2UR UR5, R39 ;  /* 0x00000000270582ca */ /* 0x000fe400000e0000 */
[----:B-----5:R-:W-:-:S04]  /*20260*/  LEA R2, P3, R6, R2, 0x2 ;  /* 0x0000000206027211 */ /* 0x020fc800078610ff */
[----:B------:R-:W-:-:S05]  /*20270*/  LEA.HI.X R3, R6, R3, R0, 0x2, P3 ;  /* 0x0000000306037211 */ /* 0x000fca00018f1400 */
[----:B------:R1:W-:Y:S04]  /*20280*/  @!P2 ST.E desc[UR10][R2.64], R12 ;  /* 0x0000000c0200a985 */ /* 0x0003e8000c10190a */
[----:B------:R1:W-:Y:S02]  /*20290*/  @!P0 ST.E desc[UR4][R2.64+0x20], R7 ;  /* 0x0000200702008985 */ /* 0x0003e4000c101904 */
.L_x_1173:
[----:B------:R-:W-:Y:S05]  /*202a0*/  BSYNC.RECONVERGENT B0 ;  /* 0x0000000000007941 */ /* 0x000fea0003800200 */
.L_x_1172:
[----:B------:R-:W-:Y:S02]  /*202b0*/  R2UR UR4, R38 ;  /* 0x00000000260472ca */ /* 0x000fe400000e0000 */
[----:B------:R-:W-:-:S13]  /*202c0*/  R2UR UR5, R39 ;  /* 0x00000000270572ca */ /* 0x000fda00000e0000 */
[----:B------:R-:W2:Y:S01]  /*202d0*/  LD.E R6, desc[UR4][R168.64+0xc0] ;  /* 0x0000c004a8067980 */ /* 0x000ea2000c101900 */
[-C--:B-1----:R-:W-:Y:S01]  /*202e0*/  @!P1 IMAD R0, R9, R41.reuse, RZ ;  /* 0x0000002909009224 */ /* 0x082fe200078e02ff */
[----:B------:R-:W-:Y:S01]  /*202f0*/  SHF.R.U32.HI R232, RZ, 0x3, R232 ;  /* 0x00000003ffe87819 */ /* 0x000fe200000116e8 */
[----:B-----5:R-:W-:Y:S01]  /*20300*/  @!P1 IMAD.WIDE.U32 R2, R8, R41, RZ ;  /* 0x0000002908029225 */ /* 0x020fe200078e00ff */
[----:B------:R-:W-:Y:S03]  /*20310*/  BSSY.RECONVERGENT B0, `(.L_x_1174) ;  /* 0x000002e000007945 */ /* 0x000fe60003800200 */
[----:B------:R-:W-:Y:S02]  /*20320*/  @!P1 IMAD.IADD R7, R3, 0x1, R0 ;  /* 0x0000000103079824 */ /* 0x000fe400078e0200 */
[----:B------:R-:W-:Y:S01]  /*20330*/  @!P1 IMAD.MOV.U32 R0, RZ, RZ, R2 ;  /* 0x000000ffff009224 */ /* 0x000fe200078e0002 */
[----:B------:R-:W-:Y:S01]  /*20340*/  MOV R2, R228 ;  /* 0x000000e400027202 */ /* 0x000fe20000000f00 */
[----:B------:R-:W-:Y:S01]  /*20350*/  IMAD.MOV.U32 R3, RZ, RZ, RZ ;  /* 0x000000ffff037224 */ /* 0x000fe200078e00ff */
[----:B------:R-:W-:Y:S01]  /*20360*/  @P1 MOV R0, R16 ;  /* 0x0000001000001202 */ /* 0x000fe20000000f00 */
[----:B------:R-:W-:-:S02]  /*20370*/  IMAD.IADD R9, R40, 0x1, -R36 ;  /* 0x0000000128097824 */ /* 0x000fc400078e0a24 */
[----:B------:R-:W-:-:S04]  /*20380*/  IMAD.WIDE.U32 R2, R36, R4, R2 ;  /* 0x0000000424027225 */ /* 0x000fc800078e0002 */
[-C--:B------:R-:W-:Y:S02]  /*20390*/  IMAD R15, R15, R37.reuse, RZ ;  /* 0x000000250f0f7224 */ /* 0x080fe400078e02ff */
[----:B------:R-:W-:-:S04]  /*203a0*/  IMAD.WIDE.U32 R12, R14, R37, RZ ;  /* 0x000000250e0c7225 */ /* 0x000fc800078e00ff */
[----:B------:R-:W-:Y:S02]  /*203b0*/  @P1 IMAD.IADD R7, R17, 0x1, R19 ;  /* 0x0000000111071824 */ /* 0x000fe400078e0213 */
[----:B------:R-:W-:Y:S01]  /*203c0*/  VIADD R14, R232, 0x10 ;  /* 0x00000010e80e7836 */ /* 0x000fe20000000000 */
[----:B--2---:R-:W-:Y:S01]  /*203d0*/  ISETP.GE.AND P2, PT, R228, R6, PT ;  /* 0x00000006e400720c */ /* 0x004fe20003f46270 */
[----:B------:R-:W-:-:S03]  /*203e0*/  IMAD R6, R5, R36, RZ ;  /* 0x0000002405067224 */ /* 0x000fc600078e02ff */
[----:B------:R-:W-:Y:S01]  /*203f0*/  ISETP.GE.OR P0, PT, R232, R9, P2 ;  /* 0x00000009e800720c */ /* 0x000fe20001706670 */
[----:B------:R-:W-:Y:S01]  /*20400*/  IMAD.IADD R8, R3, 0x1, R6 ;  /* 0x0000000103087824 */ /* 0x000fe200078e0206 */
[----:B------:R-:W-:Y:S02]  /*20410*/  IADD3 R3, PT, PT, R13, R15, RZ ;  /* 0x0000000f0d037210 */ /* 0x000fe40007ffe0ff */
[----:B------:R-:W-:Y:S01]  /*20420*/  IADD3 R6, P3, P1, R12, R2, R0 ;  /* 0x000000020c067210 */ /* 0x000fe2000797e000 */
[C---:B------:R-:W-:Y:S01]  /*20430*/  VIADD R12, R232.reuse, 0x30 ;  /* 0x00000030e80c7836 */ /* 0x040fe20000000000 */
[----:B------:R-:W-:Y:S02]  /*20440*/  IADD3 R13, PT, PT, R232, 0x20, RZ ;  /* 0x00000020e80d7810 */ /* 0x000fe40007ffe0ff */
[----:B------:R-:W-:Y:S02]  /*20450*/  IADD3.X R7, PT, PT, R3, R8, R7, P3, P1 ;  /* 0x0000000803077210 */ /* 0x000fe40001fe2407 */
[----:B------:R-:W-:-:S02]  /*20460*/  ISETP.GE.OR P3, PT, R14, R9, P2 ;  /* 0x000000090e00720c */ /* 0x000fc40001766670 */
[-C--:B------:R-:W-:Y:S01]  /*20470*/  ISETP.GE.OR P4, PT, R13, R9.reuse, P2 ;  /* 0x000000090d00720c */ /* 0x080fe20001786670 */
[----:B------:R-:W-:Y:S01]  /*20480*/  @!P0 IMAD R0, R5, R232, RZ ;  /* 0x000000e805008224 */ /* 0x000fe200078e02ff */
[----:B------:R-:W-:Y:S01]  /*20490*/  @!P0 R2UR UR4, R38 ;  /* 0x00000000260482ca */ /* 0x000fe200000e0000 */
[----:B------:R-:W-:Y:S01]  /*204a0*/  @!P0 IMAD.WIDE.U32 R2, R232, R4, R6 ;  /* 0x00000004e8028225 */ /* 0x000fe200078e0006 */
[----:B------:R-:W-:Y:S02]  /*204b0*/  @!P0 R2UR UR5, R39 ;  /* 0x00000000270582ca */ /* 0x000fe400000e0000 */
[----:B------:R-:W-:Y:S02]  /*204c0*/  ISETP.GE.OR P2, PT, R12, R9, P2 ;  /* 0x000000090c00720c */ /* 0x000fe40001746670 */
[----:B------:R-:W-:Y:S02]  /*204d0*/  @!P0 IADD3 R0, PT, PT, R3, R0, RZ ;  /* 0x0000000003008210 */ /* 0x000fe40007ffe0ff */
[----:B------:R-:W-:-:S04]  /*204e0*/  @!P0 LEA R8, P1, R2, R10, 0x1 ;  /* 0x0000000a02088211 */ /* 0x000fc800078208ff */
[----:B------:R-:W-:-:S05]  /*204f0*/  @!P0 LEA.HI.X R9, R2, R11, R0, 0x1, P1 ;  /* 0x0000000b02098211 */ /* 0x000fca00008f0c00 */
[----:B------:R1:W-:Y:S01]  /*20500*/  @!P0 ST.E.128 desc[UR4][R8.64], R20 ;  /* 0x0000001408008985 */ /* 0x0003e2000c101d04 */
[----:B------:R-:W-:Y:S05]  /*20510*/  @P3 BRA `(.L_x_1175) ;  /* 0x0000000000343947 */ /* 0x000fea0003800000 */
[----:B-1----:R-:W-:Y:S01]  /*20520*/  IADD3 R8, P0, PT, R232, 0x10, RZ ;  /* 0x00000010e8087810 */ /* 0x002fe20007f1e0ff */
[----:B------:R-:W-:Y:S01]  /*20530*/  IMAD.MOV.U32 R2, RZ, RZ, R6 ;  /* 0x000000ffff027224 */ /* 0x000fe200078e0006 */
[----:B------:R-:W-:Y:S02]  /*20540*/  MOV R3, R7 ;  /* 0x0000000700037202 */ /* 0x000fe40000000f00 */
[----:B------:R-:W-:Y:S01]  /*20550*/  R2UR UR4, R38 ;  /* 0x00000000260472ca */ /* 0x000fe200000e0000 */
[----:B------:R-:W-:Y:S01]  /*20560*/  IMAD.X R0, RZ, RZ, RZ, P0 ;  /* 0x000000ffff007224 */ /* 0x000fe200000e06ff */
[----:B------:R-:W-:Y:S01]  /*20570*/  R2UR UR5, R39 ;  /* 0x00000000270572ca */ /* 0x000fe200000e0000 */
[----:B------:R-:W-:-:S04]  /*20580*/  IMAD.WIDE.U32 R2, R4, R8, R2 ;  /* 0x0000000804027225 */ /* 0x000fc800078e0002 */
[----:B------:R-:W-:-:S04]  /*20590*/  IMAD R0, R0, R4, RZ ;  /* 0x0000000400007224 */ /* 0x000fc800078e02ff */
[----:B------:R-:W-:Y:S01]  /*205a0*/  IMAD R0, R5, R8, R0 ;  /* 0x0000000805007224 */ /* 0x000fe200078e0200 */
[----:B------:R-:W-:-:S03]  /*205b0*/  LEA R8, P0, R2, R10, 0x1 ;  /* 0x0000000a02087211 */ /* 0x000fc600078008ff */
[----:B------:R-:W-:-:S05]  /*205c0*/  IMAD.IADD R0, R3, 0x1, R0 ;  /* 0x0000000103007824 */ /* 0x000fca00078e0200 */
[----:B------:R-:W-:-:S05]  /*205d0*/  LEA.HI.X R9, R2, R11, R0, 0x1, P0 ;  /* 0x0000000b02097211 */ /* 0x000fca00000f0c00 */
[----:B---3--:R2:W-:Y:S02]  /*205e0*/  ST.E.128 desc[UR4][R8.64], R24 ;  /* 0x0000001808007985 */ /* 0x0085e4000c101d04 */
.L_x_1175:
[----:B------:R-:W-:Y:S05]  /*205f0*/  BSYNC.RECONVERGENT B0 ;  /* 0x0000000000007941 */ /* 0x000fea0003800200 */
.L_x_1174:
[----:B------:R-:W-:Y:S04]  /*20600*/  BSSY.RECONVERGENT B0, `(.L_x_1176) ;  /* 0x000000f000007945 */ /* 0x000fe80003800200 */
[----:B------:R-:W-:Y:S05]  /*20610*/  @P4 BRA `(.L_x_1177) ;  /* 0x0000000000344947 */ /* 0x000fea0003800000 */
[----:B-12---:R-:W-:Y:S01]  /*20620*/  IADD3 R8, P0, PT, R232, 0x20, RZ ;  /* 0x00000020e8087810 */ /* 0x006fe20007f1e0ff */
        /* <DEDUP_REMOVED lines=11> */
[----:B----4-:R1:W-:Y:S02]  /*206e0*/  ST.E.128 desc[UR4][R8.64], R28 ;  /* 0x0000001c08007985 */ /* 0x0103e4000c101d04 */
.L_x_1177:
[----:B------:R-:W-:Y:S05]  /*206f0*/  BSYNC.RECONVERGENT B0 ;  /* 0x0000000000007941 */ /* 0x000fea0003800200 */
.L_x_1176:
[----:B-12---:R-:W-:Y:S02]  /*20700*/  MOV R9, 0x50 ;  /* 0x0000005000097802 */ /* 0x006fe40000000f00 */
[----:B------:R-:W-:-:S03]  /*20710*/  MOV R3, 0x0 ;  /* 0x0000000000037802 */ /* 0x000fc60000000f00 */
[----:B------:R-:W-:-:S04]  /*20720*/  IMAD.MOV.U32 R2, RZ, RZ, R9 ;  /* 0x000000ffff027224 */ /* 0x000fc800078e0009 */
[----:B---34-:R-:W-:Y:S05]  /*20730*/  @P2 RET.REL.NODEC R2 `(_ZN5flash24flash_fwd_splitkv_kernelI23Flash_fwd_kernel_traitsILi64ELi64ELi256ELi4ELb0ELb0EN7cutlass6half_tE19Flash_kernel_traitsILi64ELi64ELi256ELi4ES3_EELb0ELb0ELb0ELb0ELb0ELb0ELb0ELb1EEEvNS_16Flash_fwd_paramsE) ;  /* 0xfffffdf802302950 */ /* 0x018fea0003c3ffff */
[----:B------:R-:W-:Y:S01]  /*20740*/  IADD3 R8, P0, PT, R232, 0x30, RZ ;  /* 0x00000030e8087810 */ /* 0x000fe20007f1e0ff */
[----:B------:R-:W-:Y:S01]  /*20750*/  IMAD.MOV.U32 R2, RZ, RZ, R6 ;  /* 0x000000ffff027224 */ /* 0x000fe200078e0006 */
[----:B------:R-:W-:Y:S02]  /*20760*/  MOV R3, R7 ;  /* 0x0000000700037202 */ /* 0x000fe40000000f00 */
[----:B------:R-:W-:Y:S01]  /*20770*/  R2UR UR4, R38 ;  /* 0x00000000260472ca */ /* 0x000fe200000e0000 */
[----:B------:R-:W-:Y:S01]  /*20780*/  IMAD.X R0, RZ, RZ, RZ, P0 ;  /* 0x000000ffff007224 */ /* 0x000fe200000e06ff */
[----:B------:R-:W-:Y:S01]  /*20790*/  R2UR UR5, R39 ;  /* 0x00000000270572ca */ /* 0x000fe200000e0000 */
[----:B------:R-:W-:-:S04]  /*207a0*/  IMAD.WIDE.U32 R6, R4, R8, R2 ;  /* 0x0000000804067225 */ /* 0x000fc800078e0002 */
[----:B------:R-:W-:Y:S01]  /*207b0*/  IMAD R0, R0, R4, RZ ;  /* 0x0000000400007224 */ /* 0x000fe200078e02ff */
[----:B------:R-:W-:-:S03]  /*207c0*/  LEA R2, P0, R6, R10, 0x1 ;  /* 0x0000000a06027211 */ /* 0x000fc600078008ff */
[----:B------:R-:W-:-:S04]  /*207d0*/  IMAD R0, R5, R8, R0 ;  /* 0x0000000805007224 */ /* 0x000fc800078e0200 */
[----:B------:R-:W-:-:S05]  /*207e0*/  IMAD.IADD R0, R7, 0x1, R0 ;  /* 0x0000000107007824 */ /* 0x000fca00078e0200 */
[----:B------:R-:W-:-:S05]  /*207f0*/  LEA.HI.X R3, R6, R11, R0, 0x1, P0 ;  /* 0x0000000b06037211 */ /* 0x000fca00000f0c00 */
[----:B------:R1:W-:Y:S02]  /*20800*/  ST.E.128 desc[UR4][R2.64], R32 ;  /* 0x0000002002007985 */ /* 0x0003e4000c101d04 */
[----:B-1----:R-:W-:Y:S01]  /*20810*/  MOV R2, R9 ;  /* 0x0000000900027202 */ /* 0x002fe20000000f00 */
[----:B------:R-:W-:-:S04]  /*20820*/  IMAD.MOV.U32 R3, RZ, RZ, 0x0 ;  /* 0x00000000ff037424 */ /* 0x000fc800078e00ff */
[----:B------:R-:W-:Y:S05]  /*20830*/  RET.REL.NODEC R2 `(_ZN5flash24flash_fwd_splitkv_kernelI23Flash_fwd_kernel_traitsILi64ELi64ELi256ELi4ELb0ELb0EN7cutlass6half_tE19Flash_kernel_traitsILi64ELi64ELi256ELi4ES3_EELb0ELb0ELb0ELb0ELb0ELb0ELb0ELb1EEEvNS_16Flash_fwd_paramsE) ;  /* 0xfffffdf402f07950 */ /* 0x000fea0003c3ffff */
.L_x_1169:
[----:B------:R-:W-:Y:S01]  /*20840*/  IMAD.MOV.U32 R0, RZ, RZ, 0x2 ;  /* 0x00000002ff007424 */ /* 0x000fe200078e00ff */
[----:B------:R-:W-:Y:S01]  /*20850*/  MOV R2, R242 ;  /* 0x000000f200027202 */ /* 0x000fe20000000f00 */
[----:B------:R-:W-:Y:S01]  /*20860*/  IMAD.MOV.U32 R4, RZ, RZ, -0x1 ;  /* 0xffffffffff047424 */ /* 0x000fe200078e00ff */
[----:B------:R-:W-:-:S07]  /*20870*/  MOV R3, 0x1f ;  /* 0x0000001f00037802 */ /* 0x000fce0000000f00 */
[----:B-1---5:R-:W-:Y:S05]  /*20880*/  WARPSYNC.COLLECTIVE R4, `(.L_x_1178) ;  /* 0x0000000004087348 */ /* 0x022fea0003c00000 */
[----:B------:R2:W3:Y:S02]  /*20890*/  SHFL.BFLY P0, R0, R2, R0, R3 ;  /* 0x0c00000002007389 */ /* 0x0004e40000000003 */
[----:B-123-5:R-:W-:Y:S05]  /*208a0*/  ENDCOLLECTIVE ;  /* 0x000000000000791b */ /* 0x02efea0003800000 */
.L_x_1178:
[----:B------:R-:W-:Y:S02]  /*208b0*/  MOV R5, R0 ;  /* 0x0000000000057202 */ /* 0x000fe40000000f00 */
[----:B------:R-:W-:-:S03]  /*208c0*/  MOV R0, 0x1 ;  /* 0x0000000100007802 */ /* 0x000fc60000000f00 */
[----:B------:R-:W-:-:S04]  /*208d0*/  FADD.FTZ R5, R5, R242 ;  /* 0x000000f205057221 */ /* 0x000fc80000010000 */
[----:B------:R-:W-:-:S07]  /*208e0*/  IMAD.MOV.U32 R2, RZ, RZ, R5 ;  /* 0x000000ffff027224 */ /* 0x000fce00078e0005 */
[----:B------:R-:W-:Y:S05]  /*208f0*/  WARPSYNC.COLLECTIVE R4, `(.L_x_1179) ;  /* 0x0000000004087348 */ /* 0x000fea0003c00000 */
[----:B------:R1:W2:Y:S02]  /*20900*/  SHFL.BFLY P0, R0, R2, R0, R3 ;  /* 0x0c00000002007389 */ /* 0x0002a40000000003 */
[----:B-12---:R-:W-:Y:S05]  /*20910*/  ENDCOLLECTIVE ;  /* 0x000000000000791b */ /* 0x006fea0003800000 */
.L_x_1179:
[----:B------:R-:W-:Y:S01]  /*20920*/  IMAD.MOV.U32 R22, RZ, RZ, R0 ;  /* 0x000000ffff167224 */ /* 0x000fe200078e0000 */
[----:B------:R-:W-:Y:S02]  /*20930*/  MOV R0, 0x2 ;  /* 0x0000000200007802 */ /* 0x000fe40000000f00 */
[----:B------:R-:W-:Y:S01]  /*20940*/  MOV R2, R243 ;  /* 0x000000f300027202 */ /* 0x000fe20000000f00 */
[----:B------:R-:W-:-:S07]  /*20950*/  FADD.FTZ R22, R5, R22 ;  /* 0x0000001605167221 */ /* 0x000fce0000010000 */
[----:B------:R-:W-:Y:S05]  /*20960*/  WARPSYNC.COLLECTIVE R4, `(.L_x_1180) ;  /* 0x0000000004087348 */ /* 0x000fea0003c00000 */
[----:B------:R1:W2:Y:S02]  /*20970*/  SHFL.BFLY P0, R0, R2, R0, R3 ;  /* 0x0c00000002007389 */ /* 0x0002a40000000003 */
[----:B-12---:R-:W-:Y:S05]  /*20980*/  ENDCOLLECTIVE ;  /* 0x000000000000791b */ /* 0x006fea0003800000 */
.L_x_1180:
[----:B------:R-:W-:Y:S01]  /*20990*/  IMAD.MOV.U32 R2, RZ, RZ, R0 ;  /* 0x000000ffff027224 */ /* 0x000fe200078e0000 */
[----:B------:R-:W-:-:S03]  /*209a0*/  MOV R0, 0x1 ;  /* 0x0000000100007802 */ /* 0x000fc60000000f00 */
[----:B------:R-:W-:-:S07]  /*209b0*/  FADD.FTZ R2, R2, R243 ;  /* 0x000000f302027221 */ /* 0x000fce0000010000 */
[----:B------:R-:W-:Y:S05]  /*209c0*/  WARPSYNC.COLLECTIVE R4, `(.L_x_1181) ;  /* 0x0000000004087348 */ /* 0x000fea0003c00000 */
[----:B------:R1:W2:Y:S02]  /*209d0*/  SHFL.BFLY P0, R0, R2, R0, R3 ;  /* 0x0c00000002007389 */ /* 0x0002a40000000003 */
[----:B-12---:R-:W-:Y:S05]  /*209e0*/  ENDCOLLECTIVE ;  /* 0x000000000000791b */ /* 0x006fea0003800000 */
.L_x_1181:
[----:B------:R-:W-:Y:S01]  /*209f0*/  MOV R3, R0 ;  /* 0x0000000000037202 */ /* 0x000fe20000000f00 */
[----:B------:R-:W-:Y:S06]  /*20a00*/  BRA `(.L_x_1182) ;  /* 0xffffffec00607947 */ /* 0x000fec000383ffff */
.L_x_1183:
        /* <DEDUP_REMOVED lines=15> */
.L_x_14726:


//--------------------- .text._ZN5flash24flash_fwd_splitkv_kernelI23Flash_fwd_kernel_traitsILi64ELi64ELi256ELi4ELb0ELb0EN7cutlass6half_tE19Flash_kernel_traitsILi64ELi64ELi256ELi4ES3_EELb0ELb0ELb0ELb0ELb0ELb1ELb0ELb1EEEvNS_16Flash_fwd_paramsE --------------------------
	.section	.text._ZN5flash24flash_fwd_splitkv_kernelI23Flash_fwd_kernel_traitsILi64ELi64ELi256ELi4ELb0ELb0EN7cutlass6half_tE19Flash_kernel_traitsILi64ELi64ELi256ELi4ES3_EELb0ELb0ELb0ELb0ELb0ELb1ELb0ELb1EEEvNS_16Flash_fwd_paramsE,"ax",@progbits
	.align	128
        .global         _ZN5flash24flash_fwd_splitkv_kernelI23Flash_fwd_kernel_traitsILi64ELi64ELi256ELi4ELb0ELb0EN7cutlass6half_tE19Flash_kernel_traitsILi64ELi64ELi256ELi4ES3_EELb0ELb0ELb0ELb0ELb0ELb1ELb0ELb1EEEvNS_16Flash_fwd_paramsE
        .type           _ZN5flash24flash_fwd_splitkv_kernelI23Flash_fwd_kernel_traitsILi64ELi64ELi256ELi4ELb0ELb0EN7cutlass6half_tE19Flash_kernel_traitsILi64ELi64ELi256ELi4ES3_EELb0ELb0ELb0ELb0ELb0ELb1ELb0ELb1EEEvNS_16Flash_fwd_paramsE,@function
        .size           _ZN5flash24flash_fwd_splitkv_kernelI23Flash_fwd_kernel_traitsILi64ELi64ELi256ELi4ELb0ELb0EN7cutlass6half_tE19Flash_kernel_traitsILi64ELi64ELi256ELi4ES3_EELb0ELb0ELb0ELb0ELb0ELb1ELb0ELb1EEEvNS_16Flash_fwd_paramsE,(.L_x_14727 - _ZN5flash24flash_fwd_splitkv_kernelI23Flash_fwd_kernel_traitsILi64ELi64ELi256ELi4ELb0ELb0EN7cutlass6half_tE19Flash_kernel_traitsILi64ELi64ELi256ELi4ES3_EELb0ELb0ELb0ELb0ELb0ELb1ELb0ELb1EEEvNS_16Flash_fwd_paramsE)
        .other          _ZN5flash24flash_fwd_splitkv_kernelI23Flash_fwd_kernel_traitsILi64ELi64ELi256ELi4ELb0ELb0EN7cutlass6half_tE19Flash_kernel_traitsILi64ELi64ELi256ELi4ES3_EELb0ELb0ELb0ELb0ELb0ELb1ELb0ELb1EEEvNS_16Flash_fwd_paramsE,@"STO_CUDA_ENTRY STV_DEFAULT"
_ZN5flash24flash_fwd_splitkv_kernelI23Flash_fwd_kernel_traitsILi64ELi64ELi256ELi4ELb0ELb0EN7cutlass6half_tE19Flash_kernel_traitsILi64ELi64ELi256ELi4ES3_EELb0ELb0ELb0ELb0ELb0ELb1ELb0ELb1EEEvNS_16Flash_fwd_paramsE:
.text._ZN5flash24flash_fwd_splitkv_kernelI23Flash_fwd_kernel_traitsILi64ELi64ELi256ELi4ELb0ELb0EN7cutlass6half_tE19Flash_kernel_traitsILi64ELi64ELi256ELi4ES3_EELb0ELb0ELb0ELb0ELb0ELb1ELb0ELb1EEEvNS_16Flash_fwd_paramsE:
[----:B------:R-:W1:Y:S01]  /*0000*/  LDC R1, c[0x0][0x37c] ;  /* 0x0000df00ff017b82 */ /* 0x000e620000000800 */
[----:B------:R-:W2:Y:S07]  /*0010*/  S2R R239, SR_CTAID.X ;  /* 0x0000000000ef7919 */ /* 0x000eae0000002500 */
[----:B------:R-:W3:Y:S01]  /*0020*/  LDC.64 R164, c[0x0][0x348] ;  /* 0x0000d200ffa47b82 */ /* 0x000ee20000000a00 */
[----:B------:R-:W-:Y:S01]  /*0030*/  BSSY.RECONVERGENT B3, `(.L_x_1184) ;  /* 0x0000006000037945 */ /* 0x000fe20003800200 */
[----:B-1----:R-:W-:Y:S01]  /*0040*/  IADD3 R1, PT, PT, R1, -0x70, RZ ;  /* 0xffffff9001017810 */ /* 0x002fe20007ffe0ff */
[----:B------:R-:W1:Y:S01]  /*0050*/  S2R R238, SR_CTAID.Y ;  /* 0x0000000000ee7919 */ /* 0x000e620000002600 */
[----:B------:R-:W-:Y:S01]  /*0060*/  MOV R236, 0x90 ;  /* 0x0000009000ec7802 */ /* 0x000fe20000000f00 */
[----:B--2---:R-:W4:Y:S06]  /*0070*/  S2R R237, SR_CTAID.Z ;  /* 0x0000000000ed7919 */ /* 0x004f2c0000002700 */
[----:B-1-34-:R-:W-:Y:S05]  /*0080*/  CALL.REL.NOINC `($_ZN5flash24flash_fwd_splitkv_kernelI23Flash_fwd_kernel_traitsILi64ELi64ELi256ELi4ELb0ELb0EN7cutlass6half_tE19Flash_kernel_traitsILi64ELi64ELi256ELi4ES3_EELb0ELb0ELb0ELb0ELb0ELb1ELb0ELb1EEEvNS_16Flash_fwd_paramsE$_ZN5flash30compute_attn_1rowblock_splitkvI23Flash_fwd_kernel_traitsILi64ELi64ELi256ELi4ELb0ELb0EN7cutlass6half_tE19Flash_kernel_traitsILi64ELi64ELi256ELi4ES3_EELb0ELb0ELb0ELb0ELb0ELb1ELb0ELb1ENS_16Flash_fwd_paramsEEEvRKT8_iiiii) ;  /* 0x0000000000087944 */ /* 0x01afea0003c00000 */
[----:B------:R-:W-:Y:S05]  /*0090*/  BSYNC.RECONVERGENT B3 ;  /* 0x0000000000037941 */ /* 0x000fea0003800200 */
.L_x_1184:
[----:B------:R-:W-:Y:S05]  /*00a0*/  EXIT ;  /* 0x000000000000794d */ /* 0x000fea0003800000 */
        .type           $_ZN5flash24flash_fwd_splitkv_kernelI23Flash_fwd_kernel_traitsILi64ELi64ELi256ELi4ELb0ELb0EN7cutlass6half_tE19Flash_kernel_traitsILi64ELi64ELi256ELi4ES3_EELb0ELb0ELb0ELb0ELb0ELb1ELb0ELb1EEEvNS_16Flash_fwd_paramsE$_ZN5flash30compute_attn_1rowblock_splitkvI23Flash_fwd_kernel_traitsILi64ELi64ELi256ELi4ELb0ELb0EN7cutlass6half_tE19Flash_kernel_traitsILi64ELi64ELi256ELi4ES3_EELb0ELb0ELb0ELb0ELb0ELb1ELb0ELb1ENS_16Flash_fwd_paramsEEEvRKT8_iiiii,@function
        .size           $_ZN5flash24flash_fwd_splitkv_kernelI23Flash_fwd_kernel_traitsILi64ELi64ELi256ELi4ELb0ELb0EN7cutlass6half_tE19Flash_kernel_traitsILi64ELi64ELi256ELi4ES3_EELb0ELb0ELb0ELb0ELb0ELb1ELb0ELb1EEEvNS_16Flash_fwd_paramsE$_ZN5flash30compute_attn_1rowblock_splitkvI23Flash_fwd_kernel_traitsILi64ELi64ELi256ELi4ELb0ELb0EN7cutlass6half_tE19Flash_kernel_traitsILi64ELi64ELi256ELi4ES3_EELb0ELb0ELb0ELb0ELb0ELb1ELb0ELb1ENS_16Flash_fwd_paramsEEEvRKT8_iiiii,(.L_x_14727 - $_ZN5flash24flash_fwd_splitkv_kernelI23Flash_fwd_kernel_traitsILi64ELi64ELi256ELi4ELb0ELb0EN7cutlass6half_tE19Flash_kernel_traitsILi64ELi64ELi256ELi4ES3_EELb0ELb0ELb0ELb0ELb0ELb1ELb0ELb1EEEvNS_16Flash_fwd_paramsE$_ZN5flash30compute_attn_1rowblock_splitkvI23Flash_fwd_kernel_traitsILi64ELi64ELi256ELi4ELb0ELb0EN7cutlass6half_tE19Flash_kernel_traitsILi64ELi64ELi256ELi4ES3_EELb0ELb0ELb0ELb0ELb0ELb1ELb0ELb1ENS_16Flash_fwd_paramsEEEvRKT8_iiiii)
$_ZN5flash24flash_fwd_splitkv_kernelI23Flash_fwd_kernel_traitsILi64ELi64ELi256ELi4ELb0ELb0EN7cutlass6half_tE19Flash_kernel_traitsILi64ELi64ELi256ELi4ES3_EELb0ELb0ELb0ELb0ELb0ELb1ELb0ELb1EEEvNS_16Flash_fwd_paramsE$_ZN5flash30compute_attn_1rowblock_splitkvI23Flash_fwd_kernel_traitsILi64ELi64ELi256ELi4ELb0ELb0EN7cutlass6half_tE19Flash_kernel_traitsILi64ELi64ELi256ELi4ES3_EELb0ELb0ELb0ELb0ELb0ELb1ELb0ELb1ENS_16Flash_fwd_paramsEEEvRKT8_iiiii:
[----:B------:R-:W1:Y:S02]  /*00b0*/  LDCU.64 UR6, c[0x0][0x358] ;  /* 0x00006b00ff0677ac */ /* 0x000e640008000a00 */
[----:B-1----:R-:W2:Y:S04]  /*00c0*/  LD.E.64 R8, desc[UR6][R164.64+0xe0] ;  /* 0x0000e006a4087980 */ /* 0x002ea8000c101b00 */
[----:B------:R-:W3:Y:S04]  /*00d0*/  LD.E.64 R4, desc[UR6][R164.64+0xe8] ;  /* 0x0000e806a4047980 */ /* 0x000ee8000c101b00 */
[----:B------:R-:W4:Y:S01]  /*00e0*/  LD.E.64 R10, desc[UR6][R164.64+0xf0] ;  /* 0x0000f006a40a7980 */ /* 0x000f22000c101b00 */
[----:B------:R-:W-:Y:S01]  /*00f0*/  IMAD.SHL.U32 R2, R238, 0x4, RZ ;  /* 0x00000004ee027824 */ /* 0x000fe200078e00ff */
[----:B------:R-:W-:-:S02]  /*0100*/  SHF.R.U32.HI R0, RZ, 0x1e, R238 ;  /* 0x0000001eff007819 */ /* 0x000fc400000116ee */
[----:B------:R-:W4:Y:S01]  /*0110*/  LD.E.64 R6, desc[UR6][R164.64+0xf8] ;  /* 0x0000f806a4067980 */ /* 0x000f22000c101b00 */
[----:B------:R-:W-:Y:S02]  /*0120*/  IMAD.MOV.U32 R12, RZ, RZ, RZ ;  /* 0x000000ffff0c7224 */ /* 0x000fe400078e00ff */
[----:B------:R-:W-:Y:S01]  /*0130*/  IMAD.MOV.U32 R242, RZ, RZ, -0x1 ;  /* 0xfffffffffff27424 */ /* 0x000fe200078e00ff */
[C---:B--2---:R-:W-:Y:S02]  /*0140*/  ISETP.NE.U32.AND P2, PT, R8.reuse, RZ, PT ;  /* 0x000000ff0800720c */ /* 0x044fe40003f45070 */
[----:B------:R-:W-:Y:S02]  /*0150*/  ISETP.NE.U32.AND P0, PT, R8, RZ, PT ;  /* 0x000000ff0800720c */ /* 0x000fe40003f05070 */
[----:B---3--:R-:W-:Y:S02]  /*0160*/  ISETP.NE.U32.AND P4, PT, R4, RZ, PT ;  /* 0x000000ff0400720c */ /* 0x008fe40003f85070 */
[----:B------:R-:W-:-:S02]  /*0170*/  ISETP.NE.AND.EX P3, PT, R9, RZ, PT, P2 ;  /* 0x000000ff0900720c */ /* 0x000fc40003f65320 */
[----:B----4-:R-:W-:Y:S02]  /*0180*/  ISETP.NE.U32.AND P5, PT, R10, RZ, PT ;  /* 0x000000ff0a00720c */ /* 0x010fe40003fa5070 */
[----:B------:R-:W-:Y:S02]  /*0190*/  ISETP.NE.AND.EX P4, PT, R5, RZ, PT, P4 ;  /* 0x000000ff0500720c */ /* 0x000fe40003f85340 */
[----:B------:R-:W-:Y:S02]  /*01a0*/  ISETP.NE.AND.EX P6, PT, R11, RZ, PT, P5 ;  /* 0x000000ff0b00720c */ /* 0x000fe40003fc5350 */
[----:B------:R-:W-:Y:S01]  /*01b0*/  ISETP.NE.AND.EX P1, PT, R9, RZ, PT, P0 ;  /* 0x000000ff0900720c */ /* 0x000fe20003f25300 */
[----:B------:R-:W-:Y:S01]  /*01c0*/  IMAD.WIDE.U32 R8, R238, 0x4, R8 ;  /* 0x00000004ee087825 */ /* 0x000fe200078e0008 */
[----:B------:R-:W-:-:S03]  /*01d0*/  IADD3 R18, P0, PT, R10, R2, RZ ;  /* 0x000000020a127210 */ /* 0x000fc60007f1e0ff */
[----:B------:R-:W5:Y:S02]  /*01e0*/  @!P3 LD.E R241, desc[UR6][R164.64+0xb4] ;  /* 0x0000b406a4f1b980 */ /* 0x000f64000c101900 */
[----:B------:R-:W-:Y:S02]  /*01f0*/  IMAD.X R19, R11, 0x1, R0, P0 ;  /* 0x000000010b137824 */ /* 0x000fe400000e0600 */
[----:B------:R-:W5:Y:S04]  /*0200*/  @!P4 LD.E R52, desc[UR6][R164.64+0xb8] ;  /* 0x0000b806a434c980 */ /* 0x000f68000c101900 */
[----:B------:R-:W5:Y:S01]  /*0210*/  @P6 LD.E R12, desc[UR6][R18.64] ;  /* 0x00000006120c6980 */ /* 0x000f62000c101900 */
[----:B------:R-:W-:-:S03]  /*0220*/  ISETP.NE.U32.AND P2, PT, R4, RZ, PT ;  /* 0x000000ff0400720c */ /* 0x000fc60003f45070 */
[----:B------:R-:W5:Y:S01]  /*0230*/  @P1 LD.E R242, desc[UR6][R8.64] ;  /* 0x0000000608f21980 */ /* 0x000f62000c101900 */
[----:B------:R-:W-:-:S03]  /*0240*/  ISETP.NE.AND.EX P2, PT, R5, RZ, PT, P2 ;  /* 0x000000ff0500720c */ /* 0x000fc60003f45320 */
[----:B------:R1:W5:Y:S01]  /*0250*/  @P3 LD.E R3, desc[UR6][R8.64+0x4] ;  /* 0x0000040608033980 */ /* 0x000362000c101900 */
[----:B------:R-:W-:Y:S01]  /*0260*/  ISETP.NE.U32.AND P0, PT, R6, RZ, PT ;  /* 0x000000ff0600720c */ /* 0x000fe20003f05070 */
[----:B------:R-:W-:Y:S01]  /*0270*/  BSSY.RECONVERGENT B0, `(.L_x_1185) ;  /* 0x000000a000007945 */ /* 0x000fe20003800200 */
[----:B------:R-:W-:Y:S02]  /*0280*/  IMAD.MOV.U32 R13, RZ, RZ, -0x1 ;  /* 0xffffffffff0d7424 */ /* 0x000fe400078e00ff */
[----:B------:R-:W-:Y:S02]  /*0290*/  ISETP.NE.AND.EX P5, PT, R7, RZ, PT, P0 ;  /* 0x000000ff0700720c */ /* 0x000fe40003fa5300 */
[----:B-1----:R-:W-:-:S05]  /*02a0*/  IADD3 R8, P1, PT, R4, R2, RZ ;  /* 0x0000000204087210 */ /* 0x002fca0007f3e0ff */
[----:B------:R-:W-:Y:S01]  /*02b0*/  IMAD.X R9, R5, 0x1, R0, P1 ;  /* 0x0000000105097824 */ /* 0x000fe200008e0600 */
[----:B------:R-:W-:Y:S07]  /*02c0*/  @!P2 BRA `(.L_x_1186) ;  /* 0x000000000010a947 */ /* 0x000fee0003800000 */
[----:B------:R-:W2:Y:S02]  /*02d0*/  LD.E.U8 R4, desc[UR6][R164.64+0x1b2] ;  /* 0x0001b206a4047980 */ /* 0x000ea4000c101100 */
[----:B--2---:R-:W-:-:S13]  /*02e0*/  ISETP.NE.AND P0, PT, R4, RZ, PT ;  /* 0x000000ff0400720c */ /* 0x004fda0003f05270 */
[----:B------:R-:W-:Y:S05]  /*02f0*/  @!P0 BRA `(.L_x_1186) ;  /* 0x0000000000048947 */ /* 0x000fea0003800000 */
[----:B------:R1:W5:Y:S02]  /*0300*/  LD.E R13, desc[UR6][R8.64] ;  /* 0x00000006080d7980 */ /* 0x000364000c101900 */
.L_x_1186:
[----:B------:R-:W-:Y:S05]  /*0310*/  BSYNC.RECONVERGENT B0 ;  /* 0x0000000000007941 */ /* 0x000fea0003800200 */
.L_x_1185:
[----:B------:R-:W-:Y:S04]  /*0320*/  BSSY.RECONVERGENT B0, `(.L_x_1187) ;  /* 0x0000007000007945 */ /* 0x000fe80003800200 */
[----:B------:R-:W-:Y:S05]  /*0330*/  @!P4 BRA `(.L_x_1188) ;  /* 0x000000000014c947 */ /* 0x000fea0003800000 */
[----:B------:R-:W2:Y:S02]  /*0340*/  LD.E.U8 R4, desc[UR6][R164.64+0x1b2] ;  /* 0x0001b206a4047980 */ /* 0x000ea4000c101100 */
[----:B--2---:R-:W-:-:S13]  /*0350*/  ISETP.NE.AND P0, PT, R4, RZ, PT ;  /* 0x000000ff0400720c */ /* 0x004fda0003f05270 */
[----:B-----5:R-:W2:Y:S02]  /*0360*/  @P0 LD.E R52, desc[UR6][R8.64+0x4] ;  /* 0x0000040608340980 */ /* 0x020ea4000c101900 */
[----:B--2---:R-:W-:-:S06]  /*0370*/  @P0 IADD3 R52, PT, PT, R52, -R13, RZ ;  /* 0x8000000d34340210 */ /* 0x004fcc0007ffe0ff */
[----:B------:R2:W5:Y:S02]  /*0380*/  @!P0 LD.E R52, desc[UR6][R8.64] ;  /* 0x0000000608348980 */ /* 0x000564000c101900 */
.L_x_1188:
[----:B------:R-:W-:Y:S05]  /*0390*/  BSYNC.RECONVERGENT B0 ;  /* 0x0000000000007941 */ /* 0x000fea0003800200 */
.L_x_1187:
[----:B------:R-:W-:Y:S01]  /*03a0*/  BSSY.RECONVERGENT B1, `(.L_x_1189) ;  /* 0x0000012000017945 */ /* 0x000fe20003800200 */
[----:B-----5:R-:W-:Y:S02]  /*03b0*/  @P3 IADD3 R241, PT, PT, -R242, R3, RZ ;  /* 0x00000003f2f13210 */ /* 0x020fe40007ffe1ff */
[----:B------:R-:W-:Y:S01]  /*03c0*/  IADD3 R52, PT, PT, R52, -R12, RZ ;  /* 0x8000000c34347210 */ /* 0x000fe20007ffe0ff */
[----:B------:R-:W-:Y:S05]  /*03d0*/  @!P5 BRA `(.L_x_1190) ;  /* 0x000000000014d947 */ /* 0x000fea0003800000 */
[----:B------:R-:W-:-:S05]  /*03e0*/  IADD3 R46, P0, PT, R6, R2, RZ ;  /* 0x00000002062e7210 */ /* 0x000fca0007f1e0ff */
[----:B------:R-:W-:-:S05]  /*03f0*/  IMAD.X R47, R7, 0x1, R0, P0 ;  /* 0x00000001072f7824 */ /* 0x000fca00000e0600 */
[----:B------:R-:W3:Y:S02]  /*0400*/  LD.E R46, desc[UR6][R46.64] ;  /* 0x000000062e2e7980 */ /* 0x000ee4000c101900 */
[----:B---3--:R-:W-:Y:S01]  /*0410*/  IADD3 R46, PT, PT, R46, -R12, RZ ;  /* 0x8000000c2e2e7210 */ /* 0x008fe20007ffe0ff */
[----:B------:R-:W-:Y:S05]  /*0420*/  BRA `(.L_x_1191) ;  /* 0x0000000000247947 */ /* 0x000fea0003800000 */
.L_x_1190:
[----:B------:R-:W3:Y:S01]  /*0430*/  LD.E.64 R4, desc[UR6][R164.64+0x108] ;  /* 0x00010806a4047980 */ /* 0x000ee2000c101b00 */
[----:B------:R-:W-:Y:S01]  /*0440*/  BSSY.RECONVERGENT B0, `(.L_x_1192) ;  /* 0x0000006000007945 */ /* 0x000fe20003800200 */
[----:B------:R-:W-:Y:S01]  /*0450*/  IMAD.MOV.U32 R46, RZ, RZ, RZ ;  /* 0x000000ffff2e7224 */ /* 0x000fe200078e00ff */
[----:B---3--:R-:W-:-:S04]  /*0460*/  ISETP.NE.U32.AND P0, PT, R4, RZ, PT ;  /* 0x000000ff0400720c */ /* 0x008fc80003f05070 */
[----:B------:R-:W-:-:S13]  /*0470*/  ISETP.NE.AND.EX P0, PT, R5, RZ, PT, P0 ;  /* 0x000000ff0500720c */ /* 0x000fda0003f05300 */
[----:B------:R-:W-:Y:S05]  /*0480*/  @!P0 BRA `(.L_x_1193) ;  /* 0x0000000000048947 */ /* 0x000fea0003800000 */
[----:B------:R3:W5:Y:S02]  /*0490*/  LD.E R46, desc[UR6][R164.64+0xbc] ;  /* 0x0000bc06a42e7980 */ /* 0x000764000c101900 */
.L_x_1193:
[----:B------:R-:W-:Y:S05]  /*04a0*/  BSYNC.RECONVERGENT B0 ;  /* 0x0000000000007941 */ /* 0x000fea0003800200 */
.L_x_1192:
[----:B-----5:R-:W-:Y:S02]  /*04b0*/  IADD3 R46, PT, PT, R52, R46, RZ ;  /* 0x0000002e342e7210 */ /* 0x020fe40007ffe0ff */
.L_x_1191:
[----:B------:R-:W-:Y:S05]  /*04c0*/  BSYNC.RECONVERGENT B1 ;  /* 0x0000000000017941 */ /* 0x000fea0003800200 */
.L_x_1189:
[----:B------:R-:W-:Y:S01]  /*04d0*/  IMAD.SHL.U32 R55, R239, 0x40, RZ ;  /* 0x00000040ef377824 */ /* 0x000fe200078e00ff */
[----:B------:R-:W-:Y:S01]  /*04e0*/  MOV R4, R236 ;  /* 0x000000ec00047202 */ /* 0x000fe20000000f00 */
[----:B------:R-:W-:-:S03]  /*04f0*/  IMAD.MOV.U32 R5, RZ, RZ, 0x0 ;  /* 0x00000000ff057424 */ /* 0x000fc600078e00ff */
[----:B------:R-:W-:-:S13]  /*0500*/  ISETP.GT.AND P0, PT, R241, R55, PT ;  /* 0x00000037f100720c */ /* 0x000fda0003f04270 */
[----:B-123--:R-:W-:Y:S05]  /*0510*/  @!P0 RET.REL.NODEC R4 `(_ZN5flash24flash_fwd_splitkv_kernelI23Flash_fwd_kernel_traitsILi64ELi64ELi256ELi4ELb0ELb0EN7cutlass6half_tE19Flash_kernel_traitsILi64ELi64ELi256ELi4ES3_EELb0ELb0ELb0ELb0ELb0ELb1ELb0ELb1EEEvNS_16Flash_fwd_paramsE) ;  /* 0xfffffff804b88950 */ /* 0x00efea0003c3ffff */
[----:B------:R-:W2:Y:S01]  /*0520*/  LD.E R6, desc[UR6][R164.64+0xb8] ;  /* 0x0000b806a4067980 */ /* 0x000ea2000c101900 */
[----:B------:R-:W-:Y:S01]  /*0530*/  VIADD R4, R46, 0xff ;  /* 0x000000ff2e047836 */ /* 0x000fe20000000000 */
[----:B------:R-:W1:Y:S04]  /*0540*/  S2R R53, SR_TID.X ;  /* 0x0000000000357919 */ /* 0x000e680000002100 */
[----:B------:R-:W-:-:S04]  /*0550*/  SHF.R.S32.HI R3, RZ, 0x1f, R4 ;  /* 0x0000001fff037819 */ /* 0x000fc80000011404 */
[----:B------:R-:W-:-:S04]  /*0560*/  LEA.HI R3, R3, R4, RZ, 0x8 ;  /* 0x0000000403037211 */ /* 0x000fc800078f40ff */
[----:B------:R-:W-:Y:S01]  /*0570*/  SHF.R.S32.HI R3, RZ, 0x8, R3 ;  /* 0x00000008ff037819 */ /* 0x000fe20000011403 */
[----:B--2---:R-:W-:-:S05]  /*0580*/  VIADD R6, R6, 0xff ;  /* 0x000000ff06067836 */ /* 0x004fca0000000000 */
[----:B------:R-:W-:-:S04]  /*0590*/  SHF.R.S32.HI R5, RZ, 0x1f, R6 ;  /* 0x0000001fff057819 */ /* 0x000fc80000011406 */
[----:B------:R-:W-:-:S04]  /*05a0*/  LEA.HI R5, R5, R6, RZ, 0x8 ;  /* 0x0000000605057211 */ /* 0x000fc800078f40ff */
        /* <DEDUP_REMOVED lines=13> */
[----:B------:R-:W-:-:S02]  /*0680*/  IMAD.SHL.U32 R14, R53, 0x8, RZ ;  /* 0x00000008350e7824 */ /* 0x000fc400078e00ff */
[----:B------:R-:W-:-:S03]  /*0690*/  IMAD.MOV.U32 R15, RZ, RZ, RZ ;  /* 0x000000ffff0f7224 */ /* 0x000fc600078e00ff */
[----:B------:R-:W-:Y:S02]  /*06a0*/  LOP3.LUT R14, R14, 0x38, RZ, 0xc0, !PT ;  /* 0x000000380e0e7812 */ /* 0x000fe400078ec0ff */
[C---:B------:R-:W-:Y:S02]  /*06b0*/  IADD3 R241, PT, PT, -R55.reuse, R241, RZ ;  /* 0x000000f137f17210 */ /* 0x040fe40007ffe1ff */
[----:B------:R-:W-:Y:S01]  /*06c0*/  SHF.R.U32.HI R53, RZ, 0x3, R53 ;  /* 0x00000003ff357819 */ /* 0x000fe20000011635 */
[----:B------:R-:W-:Y:S01]  /*06d0*/  BSSY.RECONVERGENT B0, `(.L_x_1195) ;  /* 0x000003a000007945 */ /* 0x000fe20003800200 */
[----:B--2---:R-:W-:-:S04]  /*06e0*/  IMAD.WIDE.U32 R16, R55, R12, R14 ;  /* 0x0000000c37107225 */ /* 0x004fc800078e000e */
[----:B-----5:R-:W-:-:S04]  /*06f0*/  @!P0 IMAD.WIDE.U32 R8, R4, R238, RZ ;  /* 0x000000ee04088225 */ /* 0x020fc800078e00ff */
[-C--:B------:R-:W-:Y:S02]  /*0700*/  @P0 IMAD R4, R13, R242.reuse, RZ ;  /* 0x000000f20d040224 */ /* 0x080fe400078e02ff */
[----:B------:R-:W-:-:S04]  /*0710*/  @P0 IMAD.WIDE.U32 R242, R12, R242, RZ ;  /* 0x000000f20cf20225 */ /* 0x000fc800078e00ff */
[----:B------:R-:W-:Y:S02]  /*0720*/  @!P0 IMAD R5, R5, R238, RZ ;  /* 0x000000ee05058224 */ /* 0x000fe400078e02ff */
[----:B------:R-:W-:Y:S01]  /*0730*/  @P0 IMAD.MOV.U32 R8, RZ, RZ, R242 ;  /* 0x000000ffff080224 */ /* 0x000fe200078e00f2 */
[----:B---3--:R-:W-:Y:S01]  /*0740*/  ISETP.GE.AND P2, PT, R14, R2, PT ;  /* 0x000000020e00720c */ /* 0x008fe20003f46270 */
[----:B------:R-:W-:Y:S02]  /*0750*/  @!P0 IMAD.IADD R5, R9, 0x1, R5 ;  /* 0x0000000109058824 */ /* 0x000fe400078e0205 */
[----:B------:R-:W-:Y:S01]  /*0760*/  @P0 IMAD.IADD R5, R243, 0x1, R4 ;  /* 0x00000001f3050824 */ /* 0x000fe200078e0204 */
[----:B------:R-:W-:Y:S01]  /*0770*/  IADD3 R8, P0, PT, R8, R16, RZ ;  /* 0x0000001008087210 */ /* 0x000fe20007f1e0ff */
[----:B------:R-:W-:-:S05]  /*0780*/  IMAD R2, R13, R55, RZ ;  /* 0x000000370d027224 */ /* 0x000fca00078e02ff */
        /* <DEDUP_REMOVED lines=11> */
[----:B------:R-:W-:Y:S01]  /*0840*/  @!P0 LEA.HI.X R17, R10, R7, R2, 0x1, P1 ;  /* 0x000000070a118211 */ /* 0x000fe200008f0c02 */
[----:B------:R-:W-:Y:S01]  /*0850*/  IMAD R0, R0, R3, R55 ;  /* 0x0000000300007224 */ /* 0x000fe200078e0237 */
[----:B------:R-:W-:-:S03]  /*0860*/  ISETP.NE.AND P1, PT, R14, RZ, PT ;  /* 0x000000ff0e00720c */ /* 0x000fc60003f25270 */
[----:B------:R1:W-:Y:S01]  /*0870*/  @!P0 ST.E.128 desc[UR6][R16.64], RZ ;  /* 0x000000ff10008985 */ /* 0x0003e2000c101d06 */
[C---:B------:R-:W-:Y:S02]  /*0880*/  IADD3 R2, P0, PT, R0.reuse, R53, RZ ;  /* 0x0000003500027210 */ /* 0x040fe40007f1e0ff */
[CC--:B------:R-:W-:Y:S01]  /*0890*/  ISETP.GE.OR P3, PT, R53.reuse, R241.reuse, P1 ;  /* 0x000000f13500720c */ /* 0x0c0fe20000f66670 */
[C---:B------:R-:W-:Y:S01]  /*08a0*/  VIADD R3, R53.reuse, 0x20 ;  /* 0x0000002035037836 */ /* 0x040fe20000000000 */
[----:B------:R-:W-:Y:S02]  /*08b0*/  IADD3 R10, PT, PT, R53, 0x10, RZ ;  /* 0x00000010350a7810 */ /* 0x000fe40007ffe0ff */
[----:B------:R-:W-:Y:S02]  /*08c0*/  LEA.HI.X.SX32 R0, R0, RZ, 0x1, P0 ;  /* 0x000000ff00007211 */ /* 0x000fe400000f0eff */
[----:B------:R-:W-:Y:S02]  /*08d0*/  P2R R11, PR, RZ, 0x8 ;  /* 0x00000008ff0b7803 */ /* 0x000fe40000000000 */
[----:B------:R-:W-:-:S02]  /*08e0*/  ISETP.GE.OR P3, PT, R10, R241, P2 ;  /* 0x000000f10a00720c */ /* 0x000fc40001766670 */
[-C--:B------:R-:W-:Y:S02]  /*08f0*/  ISETP.GE.OR P6, PT, R10, R241.reuse, P1 ;  /* 0x000000f10a00720c */ /* 0x080fe40000fc6670 */
[----:B------:R-:W-:Y:S02]  /*0900*/  ISETP.GE.OR P5, PT, R3, R241, P1 ;  /* 0x000000f10300720c */ /* 0x000fe40000fa6670 */
[----:B-1----:R-:W-:-:S04]  /*0910*/  LEA R16, P0, R2, R164, 0x2 ;  /* 0x000000a402107211 */ /* 0x002fc800078010ff */
[----:B------:R-:W-:Y:S02]  /*0920*/  LEA.HI.X R17, R2, R165, R0, 0x2, P0 ;  /* 0x000000a502117211 */ /* 0x000fe400000f1400 */
[----:B------:R-:W-:Y:S01]  /*0930*/  ISETP.NE.AND P0, PT, R11, RZ, PT ;  /* 0x000000ff0b00720c */ /* 0x000fe20003f05270 */
[----:B------:R-:W-:Y:S01]  /*0940*/  VIADD R14, R53, 0x30 ;  /* 0x00000030350e7836 */ /* 0x000fe20000000000 */
[----:B------:R-:W-:-:S03]  /*0950*/  ISETP.GE.OR P4, PT, R3, R241, P2 ;  /* 0x000000f10300720c */ /* 0x000fc60001786670 */
[----:B------:R-:W-:Y:S01]  /*0960*/  @!P5 IMAD.MOV.U32 R0, RZ, RZ, 0x7f800000 ;  /* 0x7f800000ff00d424 */ /* 0x000fe200078e00ff */
[----:B------:R-:W-:Y:S02]  /*0970*/  @!P6 MOV R2, 0x7f800000 ;  /* 0x7f8000000002e802 */ /* 0x000fe40000000f00 */
[CC--:B------:R-:W-:Y:S02]  /*0980*/  ISETP.GE.OR P1, PT, R14.reuse, R241.reuse, P1 ;  /* 0x000000f10e00720c */ /* 0x0c0fe40000f26670 */
[----:B------:R-:W-:-:S03]  /*0990*/  ISETP.GE.OR P2, PT, R14, R241, P2 ;  /* 0x000000f10e00720c */ /* 0x000fc60001746670 */
[----:B------:R-:W-:Y:S01]  /*09a0*/  @!P0 IMAD.MOV.U32 R3, RZ, RZ, 0x7f800000 ;  /* 0x7f800000ff038424 */ /* 0x000fe200078e00ff */
[----:B------:R-:W-:Y:S09]  /*09b0*/  @P3 BRA `(.L_x_1196) ;  /* 0x00000000002c3947 */ /* 0x000ff20003800000 */
[----:B------:R-:W-:Y:S01]  /*09c0*/  IADD3 R14, P0, PT, R53, 0x10, RZ ;  /* 0x00000010350e7810 */ /* 0x000fe20007f1e0ff */
        /* <DEDUP_REMOVED lines=9> */
[----:B------:R1:W-:Y:S02]  /*0a60*/  ST.E.128 desc[UR6][R14.64], RZ ;  /* 0x000000ff0e007985 */ /* 0x0003e4000c101d06 */
.L_x_1196:
[----:B------:R-:W-:Y:S05]  /*0a70*/  BSYNC.RECONVERGENT B0 ;  /* 0x0000000000007941 */ /* 0x000fea0003800200 */
.L_x_1195:
[----:B------:R-:W-:Y:S04]  /*0a80*/  BSSY.RECONVERGENT B0, `(.L_x_1197) ;  /* 0x000000d000007945 */ /* 0x000fe80003800200 */
        /* <DEDUP_REMOVED lines=12> */
.L_x_1198:
[----:B------:R-:W-:Y:S05]  /*0b50*/  BSYNC.RECONVERGENT B0 ;  /* 0x0000000000007941 */ /* 0x000fea0003800200 */
.L_x_1197:
[----:B------:R-:W-:Y:S04]  /*0b60*/  BSSY.RECONVERGENT B0, `(.L_x_1199) ;  /* 0x000000c000007945 */ /* 0x000fe80003800200 */
[----:B------:R-:W-:Y:S05]  /*0b70*/  @P2 BRA `(.L_x_1200) ;  /* 0x0000000000282947 */ /* 0x000fea0003800000 */
[----:B------:R-:W-:Y:S02]  /*0b80*/  IADD3 R53, P0, PT, R53, 0x30, RZ ;  /* 0x0000003035357810 */ /* 0x000fe40007f1e0ff */
[----:B------:R-:W-:Y:S02]  /*0b90*/  MOV R9, R5 ;  /* 0x0000000500097202 */ /* 0x000fe40000000f00 */
[----:B------:R-:W-:Y:S01]  /*0ba0*/  IADD3.X R4, PT, PT, RZ, RZ, RZ, P0, !PT ;  /* 0x000000ffff047210 */ /* 0x000fe200007fe4ff */
[----:B------:R-:W-:-:S04]  /*0bb0*/  IMAD.WIDE.U32 R8, R12, R53, R8 ;  /* 0x000000350c087225 */ /* 0x000fc800078e0008 */
[----:B------:R-:W-:Y:S01]  /*0bc0*/  IMAD R4, R4, R12, RZ ;  /* 0x0000000c04047224 */ /* 0x000fe200078e02ff */
[----:B------:R-:W-:-:S03]  /*0bd0*/  LEA R6, P0, R8, R6, 0x1 ;  /* 0x0000000608067211 */ /* 0x000fc600078008ff */
[----:B------:R-:W-:-:S05]  /*0be0*/  IMAD R4, R13, R53, R4 ;  /* 0x000000350d047224 */ /* 0x000fca00078e0204 */
[----:B------:R-:W-:-:S04]  /*0bf0*/  IADD3 R4, PT, PT, R9, R4, RZ ;  /* 0x0000000409047210 */ /* 0x000fc80007ffe0ff */
[----:B------:R-:W-:-:S05]  /*0c00*/  LEA.HI.X R7, R8, R7, R4, 0x1, P0 ;  /* 0x0000000708077211 */ /* 0x000fca00000f0c04 */
[----:B------:R3:W-:Y:S02]  /*0c10*/  ST.E.128 desc[UR6][R6.64], RZ ;  /* 0x000000ff06007985 */ /* 0x0007e4000c101d06 */
.L_x_1200:
[----:B------:R-:W-:Y:S05]  /*0c20*/  BSYNC.RECONVERGENT B0 ;  /* 0x0000000000007941 */ /* 0x000fea0003800200 */
.L_x_1199:
[----:B------:R-:W-:Y:S01]  /*0c30*/  ISETP.NE.AND P0, PT, R11, RZ, PT ;  /* 0x000000ff0b00720c */ /* 0x000fe20003f05270 */
[----:B------:R4:W-:Y:S04]  /*0c40*/  @!P6 ST.E desc[UR6][R16.64+0x40], R2 ;  /* 0x000040021000e985 */ /* 0x0009e8000c101906 */
[----:B------:R-:W-:Y:S08]  /*0c50*/  @!P5 ST.E desc[UR6][R16.64+0x80], R0 ;  /* 0x000080001000d985 */ /* 0x000ff0000c101906 */
[----:B------:R5:W-:Y:S01]  /*0c60*/  @!P0 ST.E desc[UR6][R16.64], R3 ;  /* 0x0000000310008985 */ /* 0x000be2000c101906 */
[----:B----4-:R-:W-:Y:S01]  /*0c70*/  IMAD.MOV.U32 R2, RZ, RZ, R236 ;  /* 0x000000ffff027224 */ /* 0x010fe200078e00ec */
[----:B-----5:R-:W-:-:S04]  /*0c80*/  MOV R3, 0x0 ;  /* 0x0000000000037802 */ /* 0x020fc80000000f00 */
[----:B-123--:R-:W-:Y:S05]  /*0c90*/  @P1 RET.REL.NODEC R2 `(_ZN5flash24flash_fwd_splitkv_kernelI23Flash_fwd_kernel_traitsILi64ELi64ELi256ELi4ELb0ELb0EN7cutlass6half_tE19Flash_kernel_traitsILi64ELi64ELi256ELi4ES3_EELb0ELb0ELb0ELb0ELb0ELb1ELb0ELb1EEEvNS_16Flash_fwd_paramsE) ;  /* 0xfffffff002d81950 */ /* 0x00efea0003c3ffff */
[----:B------:R-:W-:Y:S02]  /*0ca0*/  MOV R0, 0x7f800000 ;  /* 0x7f80000000007802 */ /* 0x000fe40000000f00 */
[----:B------:R-:W-:-:S03]  /*0cb0*/  MOV R237, 0x0 ;  /* 0x0000000000ed7802 */ /* 0x000fc60000000f00 */
[----:B------:R1:W-:Y:S02]  /*0cc0*/  ST.E desc[UR6][R16.64+0xc0], R0 ;  /* 0x0000c00010007985 */ /* 0x0003e4000c101906 */
[----:B-1----:R-:W-:Y:S05]  /*0cd0*/  RET.REL.NODEC R236 `(_ZN5flash24flash_fwd_splitkv_kernelI23Flash_fwd_kernel_traitsILi64ELi64ELi256ELi4ELb0ELb0EN7cutlass6half_tE19Flash_kernel_traitsILi64ELi64ELi256ELi4ES3_EELb0ELb0ELb0ELb0ELb0ELb1ELb0ELb1EEEvNS_16Flash_fwd_paramsE) ;  /* 0xfffffff0ecc87950 */ /* 0x002fea0003c3ffff */
.L_x_1194:
[----:B------:R-:W2:Y:S04]  /*0ce0*/  LD.E.64 R4, desc[UR6][R164.64+0x158] ;  /* 0x00015806a4047980 */ /* 0x000ea8000c101b00 */
[----:B------:R-:W3:Y:S01]  /*0cf0*/  LD.E.64 R246, desc[UR6][R164.64+0x160] ;  /* 0x00016006a4f67980 */ /* 0x000ee2000c101b00 */
[----:B------:R-:W-:Y:S01]  /*0d00*/  IMAD.MOV.U32 R11, RZ, RZ, R238 ;  /* 0x000000ffff0b7224 */ /* 0x000fe200078e00ee */
        /* <DEDUP_REMOVED lines=8> */
[----:B------:R-:W-:Y:S05]  /*0d90*/  @!P0 BRA `(.L_x_1202) ;  /* 0x00000004007c8947 */ /* 0x000fea0003800000 */
[----:B-----5:R-:W2:Y:S04]  /*0da0*/  LD.E R11, desc[UR6][R164.64+0x170] ;  /* 0x00017006a40b7980 */ /* 0x020ea8000c101900 */
[----:B------:R-:W3:Y:S01]  /*0db0*/  LD.E.64 R12, desc[UR6][R164.64+0x168] ;  /* 0x00016806a40c7980 */ /* 0x000ee2000c101b00 */
[----:B------:R-:W-:Y:S02]  /*0dc0*/  IMAD.MOV.U32 R4, RZ, RZ, R164 ;  /* 0x000000ffff047224 */ /* 0x000fe400078e00a4 */
[----:B------:R-:W-:-:S05]  /*0dd0*/  IMAD.MOV.U32 R5, RZ, RZ, R165 ;  /* 0x000000ffff057224 */ /* 0x000fca00078e00a5 */
        /* <DEDUP_REMOVED lines=17> */
[----:B------:R-:W-:Y:S01]  /*0ef0*/  ISETP.NE.AND P3, PT, R11, RZ, PT ;  /* 0x000000ff0b00720c */ /* 0x000fe20003f65270 */
[----:B------:R-:W2:Y:S02]  /*0f00*/  LD.E.64 R14, desc[UR6][R4.64+0x50] ;  /* 0x00005006040e7980 */ /* 0x000ea4000c101b00 */
[----:B------:R-:W-:Y:S02]  /*0f10*/  IMAD.MOV R0, RZ, RZ, -R0 ;  /* 0x000000ffff007224 */ /* 0x000fe400078e0a00 */
[----:B------:R-:W-:-:S04]  /*0f20*/  IMAD.HI.U32 R6, R6, R2, RZ ;  /* 0x0000000206067227 */ /* 0x000fc800078e00ff */
[----:B------:R-:W-:-:S05]  /*0f30*/  IMAD R0, R6, R0, R2 ;  /* 0x0000000006007224 */ /* 0x000fca00078e0202 */
[----:B------:R-:W-:-:S13]  /*0f40*/  ISETP.GT.U32.AND P0, PT, R3, R0, PT ;  /* 0x000000000300720c */ /* 0x000fda0003f04070 */
[----:B------:R-:W-:-:S04]  /*0f50*/  @!P0 IADD3 R0, PT, PT, R0, -R3, RZ ;  /* 0x8000000300008210 */ /* 0x000fc80007ffe0ff */
[----:B------:R-:W-:Y:S02]  /*0f60*/  ISETP.GE.U32.AND P1, PT, R0, R3, PT ;  /* 0x000000030000720c */ /* 0x000fe40003f26070 */
[----:B------:R-:W-:Y:S01]  /*0f70*/  LOP3.LUT R0, R9, R11, RZ, 0x3c, !PT ;  /* 0x0000000b09007212 */ /* 0x000fe200078e3cff */
[----:B------:R-:W-:-:S03]  /*0f80*/  @!P0 VIADD R6, R6, 0x1 ;  /* 0x0000000106068836 */ /* 0x000fc60000000000 */
[----:B------:R-:W-:Y:S01]  /*0f90*/  ISETP.GE.AND P2, PT, R0, RZ, PT ;  /* 0x000000ff0000720c */ /* 0x000fe20003f46270 */
[-C--:B---3--:R-:W-:Y:S02]  /*0fa0*/  IMAD R0, R13, R238.reuse, RZ ;  /* 0x000000ee0d007224 */ /* 0x088fe400078e02ff */
[----:B------:R-:W-:-:S04]  /*0fb0*/  IMAD.WIDE.U32 R12, R12, R238, RZ ;  /* 0x000000ee0c0c7225 */ /* 0x000fc800078e00ff */
[----:B------:R-:W-:Y:S02]  /*0fc0*/  @P1 IADD3 R6, PT, PT, R6, 0x1, RZ ;  /* 0x0000000106061810 */ /* 0x000fe40007ffe0ff */
[----:B------:R-:W-:Y:S02]  /*0fd0*/  IADD3 R0, PT, PT, R13, R0, RZ ;  /* 0x000000000d007210 */ /* 0x000fe40007ffe0ff */
[----:B------:R-:W-:Y:S01]  /*0fe0*/  LEA R245, P0, R12, R246, 0x2 ;  /* 0x000000f60cf57211 */ /* 0x000fe200078010ff */
[----:B------:R-:W-:-:S03]  /*0ff0*/  IMAD.MOV.U32 R10, RZ, RZ, R6 ;  /* 0x000000ffff0a7224 */ /* 0x000fc600078e0006 */
[----:B------:R-:W-:Y:S01]  /*1000*/  LEA.HI.X R244, R12, R247, R0, 0x2, P0 ;  /* 0x000000f70cf47211 */ /* 0x000fe200000f1400 */
[----:B------:R-:W-:Y:S01]  /*1010*/  @!P2 IMAD.MOV R10, RZ, RZ, -R10 ;  /* 0x000000ffff0aa224 */ /* 0x000fe200078e0a0a */
[----:B------:R-:W-:Y:S01]  /*1020*/  @!P3 LOP3.LUT R10, RZ, R11, RZ, 0x33, !PT ;  /* 0x0000000bff0ab212 */ /* 0x000fe200078e33ff */
[----:B------:R-:W3:Y:S01]  /*1030*/  LD.E.64 R12, desc[UR6][R4.64+0x28] ;  /* 0x00002806040c7980 */ /* 0x000ee2000c101b00 */
[----:B------:R-:W-:Y:S01]  /*1040*/  MOV R2, R245 ;  /* 0x000000f500027202 */ /* 0x000fe20000000f00 */
[----:B------:R-:W-:-:S04]  /*1050*/  IMAD.MOV.U32 R3, RZ, RZ, R244 ;  /* 0x000000ffff037224 */ /* 0x000fc800078e00f4 */
[----:B------:R-:W-:-:S06]  /*1060*/  IMAD.WIDE R2, R10, 0x4, R2 ;  /* 0x000000040a027825 */ /* 0x000fcc00078e0202 */
[----:B------:R1:W3:Y:S01]  /*1070*/  LD.E R2, desc[UR6][R2.64] ;  /* 0x0000000602027980 */ /* 0x0002e2000c101900 */
[----:B----4-:R-:W-:-:S04]  /*1080*/  IABS R7, R8 ;  /* 0x0000000800077213 */ /* 0x010fc80000000000 */
[----:B------:R-:W4:Y:S08]  /*1090*/  I2F.RP R0, R7 ;  /* 0x0000000700007306 */ /* 0x000f300000209400 */
[----:B----4-:R-:W4:Y:S02]  /*10a0*/  MUFU.RCP R0, R0 ;  /* 0x0000000000007308 */ /* 0x010f240000001000 */
[----:B----4-:R-:W-:-:S06]  /*10b0*/  IADD3 R0, PT, PT, R0, 0xffffffe, RZ ;  /* 0x0ffffffe00007810 */ /* 0x010fcc0007ffe0ff */
[----:B------:R-:W4:Y:S01]  /*10c0*/  F2I.FTZ.U32.TRUNC.NTZ R21, R0 ;  /* 0x0000000000157305 */ /* 0x000f22000021f000 */
[----:B------:R-:W-:Y:S02]  /*10d0*/  MOV R20, RZ ;  /* 0x000000ff00147202 */ /* 0x000fe40000000f00 */
[----:B------:R-:W-:Y:S02]  /*10e0*/  IABS R6, R237 ;  /* 0x000000ed00067213 */ /* 0x000fe40000000000 */
[----:B-1----:R-:W-:Y:S01]  /*10f0*/  IABS R3, R8 ;  /* 0x0000000800037213 */ /* 0x002fe20000000000 */
[----:B----4-:R-:W-:-:S04]  /*1100*/  IMAD.MOV R0, RZ, RZ, -R21 ;  /* 0x000000ffff007224 */ /* 0x010fc800078e0a15 */
[----:B------:R-:W-:-:S04]  /*1110*/  IMAD R0, R0, R7, RZ ;  /* 0x0000000700007224 */ /* 0x000fc800078e02ff */
[----:B------:R-:W-:-:S04]  /*1120*/  IMAD.HI.U32 R0, R21, R0, R20 ;  /* 0x0000000015007227 */ /* 0x000fc800078e0014 */
[----:B------:R-:W-:Y:S02]  /*1130*/  IMAD.MOV R3, RZ, RZ, -R3 ;  /* 0x000000ffff037224 */ /* 0x000fe400078e0a03 */
[----:B------:R-:W-:-:S04]  /*1140*/  IMAD.HI.U32 R0, R0, R6, RZ ;  /* 0x0000000600007227 */ /* 0x000fc800078e00ff */
[----:B------:R-:W-:-:S05]  /*1150*/  IMAD R3, R0, R3, R6 ;  /* 0x0000000300037224 */ /* 0x000fca00078e0206 */
[----:B------:R-:W-:-:S13]  /*1160*/  ISETP.GT.U32.AND P0, PT, R7, R3, PT ;  /* 0x000000030700720c */ /* 0x000fda0003f04070 */
[----:B------:R-:W-:-:S04]  /*1170*/  @!P0 IADD3 R3, PT, PT, R3, -R7, RZ ;  /* 0x8000000703038210 */ /* 0x000fc80007ffe0ff */
[----:B------:R-:W-:Y:S02]  /*1180*/  ISETP.GE.U32.AND P2, PT, R3, R7, PT ;  /* 0x000000070300720c */ /* 0x000fe40003f46070 */
[----:B------:R-:W-:Y:S01]  /*1190*/  LOP3.LUT R7, R237, R8, RZ, 0x3c, !PT ;  /* 0x00000008ed077212 */ /* 0x000fe200078e3cff */
[----:B------:R-:W-:Y:S01]  /*11a0*/  IMAD.MOV R10, RZ, RZ, -R10 ;  /* 0x000000ffff0a7224 */ /* 0x000fe200078e0a0a */
[----:B------:R-:W-:Y:S02]  /*11b0*/  @!P0 IADD3 R0, PT, PT, R0, 0x1, RZ ;  /* 0x0000000100008810 */ /* 0x000fe40007ffe0ff */
[----:B------:R-:W-:Y:S02]  /*11c0*/  ISETP.GE.AND P1, PT, R7, RZ, PT ;  /* 0x000000ff0700720c */ /* 0x000fe40003f26270 */
[----:B------:R-:W-:Y:S01]  /*11d0*/  ISETP.NE.AND P0, PT, R8, RZ, PT ;  /* 0x000000ff0800720c */ /* 0x000fe20003f05270 */
[----:B------:R-:W-:-:S04]  /*11e0*/  IMAD R9, R11, R10, R9 ;  /* 0x0000000a0b097224 */ /* 0x000fc800078e0209 */
[----:B------:R-:W-:-:S04]  /*11f0*/  @P2 VIADD R0, R0, 0x1 ;  /* 0x0000000100002836 */ /* 0x000fc80000000000 */
[----:B------:R-:W-:Y:S01]  /*1200*/  IMAD.MOV.U32 R10, RZ, RZ, R0 ;  /* 0x000000ffff0a7224 */ /* 0x000fe200078e0000 */
[----:B------:R-:W-:-:S04]  /*1210*/  SHF.R.S32.HI R0, RZ, 0x1f, R9 ;  /* 0x0000001fff007819 */ /* 0x000fc80000011409 */
[----:B------:R-:W-:Y:S02]  /*1220*/  @!P1 IADD3 R10, PT, PT, -R10, RZ, RZ ;  /* 0x000000ff0a0a9210 */ /* 0x000fe40007ffe1ff */
[----:B------:R-:W-:-:S05]  /*1230*/  @!P0 LOP3.LUT R10, RZ, R8, RZ, 0x33, !PT ;  /* 0x00000008ff0a8212 */ /* 0x000fca00078e33ff */
[----:B--2---:R-:W-:Y:S01]  /*1240*/  IMAD R7, R15, R10, RZ ;  /* 0x0000000a0f077224 */ /* 0x004fe200078e02ff */
[----:B---3--:R-:W-:Y:S01]  /*1250*/  SHF.R.S32.HI R3, RZ, 0x1f, R2 ;  /* 0x0000001fff037819 */ /* 0x008fe20000011402 */
[----:B------:R-:W-:-:S04]  /*1260*/  IMAD R6, R17, R2, RZ ;  /* 0x0000000211067224 */ /* 0x000fc800078e02ff */
[C---:B------:R-:W-:Y:S02]  /*1270*/  IMAD R6, R16.reuse, R3, R6 ;  /* 0x0000000310067224 */ /* 0x040fe400078e0206 */
[----:B------:R-:W-:-:S05]  /*1280*/  IMAD.WIDE.U32 R16, R16, R2, RZ ;  /* 0x0000000210107225 */ /* 0x000fca00078e00ff */
[----:B------:R-:W-:Y:S01]  /*1290*/  IADD3 R17, PT, PT, R17, R6, RZ ;  /* 0x0000000611117210 */ /* 0x000fe20007ffe0ff */
[----:B------:R-:W-:-:S04]  /*12a0*/  IMAD R6, R229, R9, RZ ;  /* 0x00000009e5067224 */ /* 0x000fc800078e02ff */
[----:B------:R-:W-:Y:S02]  /*12b0*/  IMAD R6, R228, R0, R6 ;  /* 0x00000000e4067224 */ /* 0x000fe400078e0206 */
[----:B------:R-:W-:-:S04]  /*12c0*/  IMAD.WIDE.U32 R16, R9, R228, R16 ;  /* 0x000000e409107225 */ /* 0x000fc800078e0010 */
[----:B------:R-:W-:Y:S01]  /*12d0*/  IMAD.IADD R17, R17, 0x1, R6 ;  /* 0x0000000111117824 */ /* 0x000fe200078e0206 */
[----:B------:R-:W-:-:S05]  /*12e0*/  SHF.R.S32.HI R6, RZ, 0x1f, R10 ;  /* 0x0000001fff067819 */ /* 0x000fca000001140a */
[----:B------:R-:W-:Y:S02]  /*12f0*/  IMAD R7, R14, R6, R7 ;  /* 0x000000060e077224 */ /* 0x000fe400078e0207 */
[----:B------:R-:W-:Y:S02]  /*1300*/  IMAD R6, R13, R2, RZ ;  /* 0x000000020d067224 */ /* 0x000fe400078e02ff */
[----:B------:R-:W-:-:S04]  /*1310*/  IMAD.WIDE.U32 R14, R10, R14, R16 ;  /* 0x0000000e0a0e7225 */ /* 0x000fc800078e0010 */
[----:B------:R-:W-:-:S04]  /*1320*/  IMAD.WIDE.U32 R10, R12, R2, RZ ;  /* 0x000000020c0a7225 */ /* 0x000fc800078e00ff */
[----:B------:R-:W-:Y:S01]  /*1330*/  IMAD R6, R12, R3, R6 ;  /* 0x000000030c067224 */ /* 0x000fe200078e0206 */
[----:B------:R-:W-:Y:S01]  /*1340*/  MOV R13, R10 ;  /* 0x0000000a000d7202 */ /* 0x000fe20000000f00 */
[----:B------:R-:W-:Y:S01]  /*1350*/  IMAD.MOV.U32 R3, RZ, RZ, R14 ;  /* 0x000000ffff037224 */ /* 0x000fe200078e000e */
[----:B------:R-:W-:Y:S02]  /*1360*/  IADD3 R2, PT, PT, R15, R7, RZ ;  /* 0x000000070f027210 */ /* 0x000fe40007ffe0ff */
[----:B------:R-:W-:Y:S01]  /*1370*/  IADD3 R10, PT, PT, R11, R6, RZ ;  /* 0x000000060b0a7210 */ /* 0x000fe20007ffe0ff */
[----:B------:R-:W-:Y:S05]  /*1380*/  BRA `(.L_x_1203) ;  /* 0x0000000400487947 */ /* 0x000fea0003800000 */
.L_x_1202:
[----:B------:R-:W2:Y:S01]  /*1390*/  LD.E R8, desc[UR6][R164.64+0x68] ;  /* 0x00006806a4087980 */ /* 0x000ea2000c101900 */
[----:B------:R-:W-:-:S03]  /*13a0*/  ISETP.NE.AND P0, PT, R13, -0x1, PT ;  /* 0xffffffff0d00780c */ /* 0x000fc60003f05270 */
[----:B------:R-:W3:Y:S01]  /*13b0*/  LD.E.64 R228, desc[UR6][R164.64+0x38] ;  /* 0x00003806a4e47980 */ /* 0x000ee2000c101b00 */
[----:B------:R-:W-:Y:S01]  /*13c0*/  MOV R4, R164 ;  /* 0x000000a400047202 */ /* 0x000fe20000000f00 */
[----:B------:R-:W-:Y:S02]  /*13d0*/  IMAD.MOV.U32 R5, RZ, RZ, R165 ;  /* 0x000000ffff057224 */ /* 0x000fe400078e00a5 */
[----:B------:R4:W5:Y:S04]  /*13e0*/  LD.E.64 R22, desc[UR6][R164.64+0x58] ;  /* 0x00005806a4167980 */ /* 0x000968000c101b00 */
[----:B------:R-:W4:Y:S04]  /*13f0*/  LD.E.64 R230, desc[UR6][R4.64+0x40] ;  /* 0x0000400604e67980 */ /* 0x000f28000c101b00 */
[----:B------:R-:W4:Y:S04]  /*1400*/  @!P0 LD.E.64 R20, desc[UR6][R164.64+0x20] ;  /* 0x00002006a4148980 */ /* 0x000f28000c101b00 */
[----:B------:R-:W4:Y:S04]  /*1410*/  @!P0 LD.E.64 R16, desc[UR6][R164.64+0x28] ;  /* 0x00002806a4108980 */ /* 0x000f28000c101b00 */
[----:B------:R-:W4:Y:S01]  /*1420*/  LD.E.64 R14, desc[UR6][R4.64+0x50] ;  /* 0x00005006040e7980 */ /* 0x000f22000c101b00 */
[----:B------:R-:W-:-:S02]  /*1430*/  MOV R6, RZ ;  /* 0x000000ff00067202 */ /* 0x000fc40000000f00 */
[----:B------:R-:W-:Y:S02]  /*1440*/  LEA R9, R44, 0xffffff00, 0x8 ;  /* 0xffffff002c097811 */ /* 0x000fe400078e40ff */
[----:B------:R-:W-:Y:S02]  /*1450*/  CS2R R244, SRZ ;  /* 0x0000000000f47805 */ /* 0x000fe4000001ff00 */
[----:B--2---:R-:W-:-:S04]  /*1460*/  IABS R0, R8 ;  /* 0x0000000800007213 */ /* 0x004fc80000000000 */
[----:B-1----:R-:W1:Y:S08]  /*1470*/  I2F.RP R2, R0 ;  /* 0x0000000000027306 */ /* 0x002e700000209400 */
[----:B-1----:R-:W1:Y:S02]  /*1480*/  MUFU.RCP R2, R2 ;  /* 0x0000000200027308 */ /* 0x002e640000001000 */
[----:B-1----:R-:W-:-:S06]  /*1490*/  IADD3 R2, PT, PT, R2, 0xffffffe, RZ ;  /* 0x0ffffffe02027810 */ /* 0x002fcc0007ffe0ff */
[----:B------:R-:W1:Y:S01]  /*14a0*/  F2I.FTZ.U32.TRUNC.NTZ R7, R2 ;  /* 0x0000000200077305 */ /* 0x000e62000021f000 */
[----:B------:R-:W-:Y:S01]  /*14b0*/  IABS R3, R8 ;  /* 0x0000000800037213 */ /* 0x000fe20000000000 */
[----:B-1----:R-:W-:-:S04]  /*14c0*/  IMAD.MOV R2, RZ, RZ, -R7 ;  /* 0x000000ffff027224 */ /* 0x002fc800078e0a07 */
[----:B------:R-:W-:Y:S01]  /*14d0*/  IMAD R10, R2, R0, RZ ;  /* 0x00000000020a7224 */ /* 0x000fe200078e02ff */
[----:B------:R-:W-:-:S03]  /*14e0*/  IABS R2, R237 ;  /* 0x000000ed00027213 */ /* 0x000fc60000000000 */
[----:B------:R-:W-:-:S04]  /*14f0*/  IMAD.HI.U32 R10, R7, R10, R6 ;  /* 0x0000000a070a7227 */ /* 0x000fc800078e0006 */
[----:B------:R-:W-:Y:S02]  /*1500*/  IMAD.MOV R3, RZ, RZ, -R3 ;  /* 0x000000ffff037224 */ /* 0x000fe400078e0a03 */
[----:B------:R-:W-:-:S04]  /*1510*/  IMAD.HI.U32 R10, R10, R2, RZ ;  /* 0x000000020a0a7227 */ /* 0x000fc800078e00ff */
[----:B------:R-:W-:Y:S01]  /*1520*/  IMAD R3, R10, R3, R2 ;  /* 0x000000030a037224 */ /* 0x000fe200078e0202 */
[----:B------:R-:W-:Y:S01]  /*1530*/  @!P0 SHF.R.S32.HI R6, RZ, 0x1f, R12 ;  /* 0x0000001fff068819 */ /* 0x000fe2000001140c */
[----:B---3--:R-:W-:-:S03]  /*1540*/  @!P0 IMAD R2, R229, R12, RZ ;  /* 0x0000000ce5028224 */ /* 0x008fc600078e02ff */
[----:B------:R-:W-:Y:S01]  /*1550*/  ISETP.GT.U32.AND P1, PT, R0, R3, PT ;  /* 0x000000030000720c */ /* 0x000fe20003f24070 */
[----:B------:R-:W-:Y:S02]  /*1560*/  @!P0 IMAD R2, R6, R228, R2 ;  /* 0x000000e406028224 */ /* 0x000fe400078e0202 */
[----:B------:R-:W-:Y:S01]  /*1570*/  @!P0 IMAD.WIDE.U32 R24, R228, R12, RZ ;  /* 0x0000000ce4188225 */ /* 0x000fe200078e00ff */
[----:B-----5:R-:W-:-:S03]  /*1580*/  @!P0 SHF.R.S32.HI R7, RZ, 0x1f, R11 ;  /* 0x0000001fff078819 */ /* 0x020fc6000001140b */
[----:B----4-:R-:W-:Y:S01]  /*1590*/  @!P0 IMAD R6, R21, R11, RZ ;  /* 0x0000000b15068224 */ /* 0x010fe200078e02ff */
[----:B------:R-:W-:Y:S01]  /*15a0*/  @!P0 IADD3 R25, PT, PT, R25, R2, RZ ;  /* 0x0000000219198210 */ /* 0x000fe20007ffe0ff */
[----:B------:R-:W-:-:S04]  /*15b0*/  @P0 IMAD.IADD R2, R12, 0x1, R13 ;  /* 0x000000010c020824 */ /* 0x000fc800078e020d */
[-C--:B------:R-:W-:Y:S01]  /*15c0*/  @!P1 IADD3 R3, PT, PT, R3, -R0.reuse, RZ ;  /* 0x8000000003039210 */ /* 0x080fe20007ffe0ff */
[C---:B------:R-:W-:Y:S02]  /*15d0*/  @!P0 IMAD R6, R20.reuse, R7, R6 ;  /* 0x0000000714068224 */ /* 0x040fe400078e0206 */
[----:B------:R-:W-:Y:S01]  /*15e0*/  @!P0 IMAD.WIDE.U32 R24, R20, R11, R24 ;  /* 0x0000000b14188225 */ /* 0x000fe200078e0018 */
[----:B------:R-:W-:-:S03]  /*15f0*/  ISETP.GE.U32.AND P3, PT, R3, R0, PT ;  /* 0x000000000300720c */ /* 0x000fc60003f66070 */
[-C--:B------:R-:W-:Y:S02]  /*1600*/  @P0 IMAD R0, R229, R2.reuse, RZ ;  /* 0x00000002e5000224 */ /* 0x080fe400078e02ff */
[----:B------:R-:W-:Y:S01]  /*1610*/  @P0 IMAD.WIDE.U32 R20, R228, R2, RZ ;  /* 0x00000002e4140225 */ /* 0x000fe200078e00ff */
[----:B------:R-:W-:-:S03]  /*1620*/  @!P0 MOV R7, R24 ;  /* 0x0000001800078202 */ /* 0x000fc60000000f00 */
[----:B------:R-:W-:Y:S01]  /*1630*/  @!P0 IMAD.IADD R6, R25, 0x1, R6 ;  /* 0x0000000119068824 */ /* 0x000fe200078e0206 */
[----:B------:R-:W-:Y:S01]  /*1640*/  @P0 MOV R7, R20 ;  /* 0x0000001400070202 */ /* 0x000fe20000000f00 */
[----:B------:R-:W-:Y:S01]  /*1650*/  @P0 IMAD.IADD R6, R21, 0x1, R0 ;  /* 0x0000000115060824 */ /* 0x000fe200078e0200 */
[----:B------:R-:W-:Y:S01]  /*1660*/  LOP3.LUT R2, R237, R8, RZ, 0x3c, !PT ;  /* 0x00000008ed027212 */ /* 0x000fe200078e3cff */
[----:B------:R-:W-:-:S03]  /*1670*/  @!P1 VIADD R10, R10, 0x1 ;  /* 0x000000010a0a9836 */ /* 0x000fc60000000000 */
[-C--:B------:R-:W-:Y:S02]  /*1680*/  LOP3.LUT R7, R7, R6.reuse, RZ, 0x3c, !PT ;  /* 0x0000000607077212 */ /* 0x080fe400078e3cff */
[----:B------:R-:W-:Y:S02]  /*1690*/  ISETP.GE.AND P2, PT, R2, RZ, PT ;  /* 0x000000ff0200720c */ /* 0x000fe40003f46270 */
[----:B------:R-:W-:Y:S02]  /*16a0*/  ISETP.NE.AND P1, PT, R8, RZ, PT ;  /* 0x000000ff0800720c */ /* 0x000fe40003f25270 */
[----:B------:R-:W-:Y:S01]  /*16b0*/  LOP3.LUT R6, R7, R6, RZ, 0x3c, !PT ;  /* 0x0000000607067212 */ /* 0x000fe200078e3cff */
[----:B------:R-:W-:Y:S01]  /*16c0*/  @!P0 IMAD R2, R231, R12, RZ ;  /* 0x0000000ce7028224 */ /* 0x000fe200078e02ff */
[----:B------:R-:W-:Y:S02]  /*16d0*/  @!P0 SHF.R.S32.HI R0, RZ, 0x1f, R12 ;  /* 0x0000001fff008819 */ /* 0x000fe4000001140c */
[----:B------:R-:W-:-:S02]  /*16e0*/  LOP3.LUT R7, R7, R6, RZ, 0x3c, !PT ;  /* 0x0000000607077212 */ /* 0x000fc400078e3cff */
[----:B------:R-:W-:Y:S01]  /*16f0*/  @P3 IADD3 R10, PT, PT, R10, 0x1, RZ ;  /* 0x000000010a0a3810 */ /* 0x000fe20007ffe0ff */
[----:B------:R-:W-:Y:S02]  /*1700*/  @!P0 IMAD R0, R0, R230, R2 ;  /* 0x000000e600008224 */ /* 0x000fe400078e0202 */
[----:B------:R-:W-:Y:S01]  /*1710*/  IMAD.WIDE.U32 R20, R228, R9, R6 ;  /* 0x00000009e4147225 */ /* 0x000fe200078e0006 */
[----:B------:R-:W-:-:S03]  /*1720*/  @!P2 IADD3 R10, PT, PT, -R10, RZ, RZ ;  /* 0x000000ff0a0aa210 */ /* 0x000fc60007ffe1ff */
[----:B------:R-:W-:Y:S01]  /*1730*/  @!P0 IMAD.WIDE.U32 R6, R230, R12, RZ ;  /* 0x0000000ce6068225 */ /* 0x000fe200078e00ff */
[----:B------:R-:W-:-:S03]  /*1740*/  @!P1 LOP3.LUT R10, RZ, R8, RZ, 0x33, !PT ;  /* 0x00000008ff0a9212 */ /* 0x000fc600078e33ff */
[----:B------:R-:W-:Y:S01]  /*1750*/  IMAD R3, R229, R9, RZ ;  /* 0x00000009e5037224 */ /* 0x000fe200078e02ff */
[----:B------:R-:W-:Y:S01]  /*1760*/  @!P0 MOV R24, R6 ;  /* 0x0000000600188202 */ /* 0x000fe20000000f00 */
[----:B------:R-:W-:Y:S01]  /*1770*/  @!P0 IMAD.IADD R25, R7, 0x1, R0 ;  /* 0x0000000107198824 */ /* 0x000fe200078e0200 */
[----:B------:R-:W-:Y:S01]  /*1780*/  @!P0 SHF.R.S32.HI R0, RZ, 0x1f, R11 ;  /* 0x0000001fff008819 */ /* 0x000fe2000001140b */
[----:B------:R-:W-:Y:S01]  /*1790*/  IMAD.IADD R21, R21, 0x1, R3 ;  /* 0x0000000115157824 */ /* 0x000fe200078e0203 */
[----:B------:R-:W-:Y:S01]  /*17a0*/  SHF.R.S32.HI R6, RZ, 0x1f, R10 ;  /* 0x0000001fff067819 */ /* 0x000fe2000001140a */
[----:B------:R-:W-:Y:S01]  /*17b0*/  @!P0 IMAD R2, R17, R11, RZ ;  /* 0x0000000b11028224 */ /* 0x000fe200078e02ff */
[----:B------:R-:W-:Y:S01]  /*17c0*/  @P0 IADD3 R12, PT, PT, R12, R13, RZ ;  /* 0x0000000d0c0c0210 */ /* 0x000fe20007ffe0ff */
[----:B------:R-:W-:Y:S02]  /*17d0*/  IMAD R3, R15, R10, RZ ;  /* 0x0000000a0f037224 */ /* 0x000fe400078e02ff */
[----:B------:R-:W-:-:S02]  /*17e0*/  @!P0 IMAD R0, R16, R0, R2 ;  /* 0x0000000010008224 */ /* 0x000fc400078e0202 */
[----:B------:R-:W-:-:S04]  /*17f0*/  @!P0 IMAD.WIDE.U32 R16, R16, R11, R24 ;  /* 0x0000000b10108225 */ /* 0x000fc800078e0018 */
[----:B------:R-:W-:-:S04]  /*1800*/  IMAD.WIDE.U32 R20, R14, R10, R20 ;  /* 0x0000000a0e147225 */ /* 0x000fc800078e0014 */
[----:B------:R-:W-:Y:S02]  /*1810*/  IMAD R2, R14, R6, R3 ;  /* 0x000000060e027224 */ /* 0x000fe400078e0203 */
[----:B------:R-:W-:Y:S01]  /*1820*/  @P0 IMAD.WIDE.U32 R14, R230, R12, RZ ;  /* 0x0000000ce60e0225 */ /* 0x000fe200078e00ff */
[----:B------:R-:W-:-:S03]  /*1830*/  @!P0 IADD3 R10, PT, PT, R17, R0, RZ ;  /* 0x00000000110a8210 */ /* 0x000fc60007ffe0ff */
[----:B------:R-:W-:Y:S01]  /*1840*/  @P0 IMAD R6, R231, R12, RZ ;  /* 0x0000000ce7060224 */ /* 0x000fe200078e02ff */
[----:B------:R-:W-:Y:S01]  /*1850*/  MOV R3, R20 ;  /* 0x0000001400037202 */ /* 0x000fe20000000f00 */
[----:B------:R-:W-:Y:S01]  /*1860*/  @!P0 IMAD.MOV.U32 R13, RZ, RZ, R16 ;  /* 0x000000ffff0d8224 */ /* 0x000fe200078e0010 */
[----:B------:R-:W-:Y:S01]  /*1870*/  IADD3 R2, PT, PT, R21, R2, RZ ;  /* 0x0000000215027210 */ /* 0x000fe20007ffe0ff */
[----:B------:R-:W-:Y:S01]  /*1880*/  @P0 IMAD.IADD R10, R15, 0x1, R6 ;  /* 0x000000010f0a0824 */ /* 0x000fe200078e0206 */
[----:B------:R-:W-:Y:S02]  /*1890*/  @P0 MOV R13, R14 ;  /* 0x0000000e000d0202 */ /* 0x000fe40000000f00 */
[----:B------:R-:W-:Y:S02]  /*18a0*/  MOV R0, RZ ;  /* 0x000000ff00007202 */ /* 0x000fe40000000f00 */
.L_x_1203:
[----:B------:R-:W-:Y:S05]  /*18b0*/  BSYNC.RECONVERGENT B0 ;  /* 0x0000000000007941 */ /* 0x000fea0003800200 */
.L_x_1201:
[----:B------:R-:W-:Y:S01]  /*18c0*/  ISETP.NE.AND P0, PT, R242, -0x1, PT ;  /* 0xfffffffff200780c */ /* 0x000fe20003f05270 */
[----:B------:R-:W2:Y:S04]  /*18d0*/  LD.E.64 R24, desc[UR6][R164.64+0x30] ;  /* 0x00003006a4187980 */ /* 0x000ea8000c101b00 */
[----:B------:R-:W3:Y:S04]  /*18e0*/  LD.E.64 R20, desc[UR6][R164.64+0x48] ;  /* 0x00004806a4147980 */ /* 0x000ee8000c101b00 */
[----:B------:R-:W4:Y:S04]  /*18f0*/  LD.E.64 R6, desc[UR6][R164.64+0x10] ;  /* 0x00001006a4067980 */ /* 0x000f28000c101b00 */
[----:B------:R-:W3:Y:S04]  /*1900*/  @!P0 LD.E.64 R26, desc[UR6][R164.64+0x18] ;  /* 0x00001806a41a8980 */ /* 0x000ee8000c101b00 */
[----:B------:R-:W4:Y:S04]  /*1910*/  LD.E.64 R16, desc[UR6][R164.64+0x8] ;  /* 0x00000806a4107980 */ /* 0x000f28000c101b00 */
[----:B------:R-:W4:Y:S04]  /*1920*/  LD.E.64 R4, desc[UR6][R4.64] ;  /* 0x0000000604047980 */ /* 0x000f28000c101b00 */
[----:B------:R-:W4:Y:S04]  /*1930*/  LD.E R11, desc[UR6][R164.64+0xd0] ;  /* 0x0000d006a40b7980 */ /* 0x000f28000c101900 */
[----:B------:R-:W5:Y:S01]  /*1940*/  LD.E R240, desc[UR6][R164.64+0xc0] ;  /* 0x0000c006a4f07980 */ /* 0x000f62000c101900 */
[----:B------:R-:W-:-:S04]  /*1950*/  IABS R12, R8 ;  /* 0x00000008000c7213 */ /* 0x000fc80000000000 */
[----:B------:R-:W1:Y:S08]  /*1960*/  I2F.RP R15, R12 ;  /* 0x0000000c000f7306 */ /* 0x000e700000209400 */
[----:B-1----:R-:W1:Y:S02]  /*1970*/  MUFU.RCP R15, R15 ;  /* 0x0000000f000f7308 */ /* 0x002e640000001000 */
[----:B-1----:R-:W-:-:S06]  /*1980*/  VIADD R15, R15, 0xffffffe ;  /* 0x0ffffffe0f0f7836 */ /* 0x002fcc0000000000 */
[----:B------:R-:W1:Y:S01]  /*1990*/  F2I.FTZ.U32.TRUNC.NTZ R29, R15 ;  /* 0x0000000f001d7305 */ /* 0x000e62000021f000 */
[----:B------:R-:W-:Y:S02]  /*19a0*/  IMAD.MOV.U32 R14, RZ, RZ, RZ ;  /* 0x000000ffff0e7224 */ /* 0x000fe400078e00ff */
[----:B------:R-:W-:-:S04]  /*19b0*/  IMAD.MOV.U32 R28, RZ, RZ, RZ ;  /* 0x000000ffff1c7224 */ /* 0x000fc800078e00ff */
[----:B------:R1:W5:Y:S02]  /*19c0*/  @P6 LD.E R14, desc[UR6][R18.64] ;  /* 0x00000006120e6980 */ /* 0x000364000c101900 */
[----:B-1----:R-:W-:-:S05]  /*19d0*/  IADD3 R15, PT, PT, RZ, -R29, RZ ;  /* 0x8000001dff0f7210 */ /* 0x002fca0007ffe0ff */
[----:B------:R-:W-:-:S04]  /*19e0*/  IMAD R15, R15, R12, RZ ;  /* 0x0000000c0f0f7224 */ /* 0x000fc800078e02ff */
[----:B------:R-:W-:Y:S01]  /*19f0*/  IMAD.HI.U32 R15, R29, R15, R28 ;  /* 0x0000000f1d0f7227 */ /* 0x000fe200078e001c */
[----:B------:R-:W-:Y:S02]  /*1a00*/  IABS R19, R237 ;  /* 0x000000ed00137213 */ /* 0x000fe40000000000 */
[----:B------:R-:W-:-:S03]  /*1a10*/  IABS R18, R8 ;  /* 0x0000000800127213 */ /* 0x000fc60000000000 */
[----:B------:R-:W-:-:S04]  /*1a20*/  IMAD.HI.U32 R15, R15, R19, RZ ;  /* 0x000000130f0f7227 */ /* 0x000fc800078e00ff */
[----:B------:R-:W-:-:S04]  /*1a30*/  IMAD.MOV R18, RZ, RZ, -R18 ;  /* 0x000000ffff127224 */ /* 0x000fc800078e0a12 */
[----:B------:R-:W-:-:S05]  /*1a40*/  IMAD R19, R15, R18, R19 ;  /* 0x000000120f137224 */ /* 0x000fca00078e0213 */
[----:B------:R-:W-:Y:S02]  /*1a50*/  ISETP.GT.U32.AND P1, PT, R12, R19, PT ;  /* 0x000000130c00720c */ /* 0x000fe40003f24070 */
[----:B------:R-:W-:-:S04]  /*1a60*/  SHF.L.U32 R54, R53, 0x3, RZ ;  /* 0x0000000335367819 */ /* 0x000fc800000006ff */
[----:B------:R-:W-:-:S07]  /*1a70*/  LOP3.LUT R18, R54, 0x1c0, RZ, 0xc0, !PT ;  /* 0x000001c036127812 */ /* 0x000fce00078ec0ff */
[----:B------:R-:W-:-:S05]  /*1a80*/  @!P1 IMAD.IADD R19, R19, 0x1, -R12 ;  /* 0x0000000113139824 */ /* 0x000fca00078e0a0c */
[----:B------:R-:W-:Y:S02]  /*1a90*/  ISETP.GE.U32.AND P4, PT, R19, R12, PT ;  /* 0x0000000c1300720c */ /* 0x000fe40003f86070 */
[----:B------:R-:W-:Y:S02]  /*1aa0*/  LOP3.LUT R12, R54, 0x38, RZ, 0xc0, !PT ;  /* 0x00000038360c7812 */ /* 0x000fe400078ec0ff */
[----:B------:R-:W-:Y:S02]  /*1ab0*/  LOP3.LUT R19, R237, R8, RZ, 0x3c, !PT ;  /* 0x00000008ed137212 */ /* 0x000fe400078e3cff */
[----:B------:R-:W-:Y:S02]  /*1ac0*/  LOP3.LUT R18, R18, 0x38, R53, 0xf8, !PT ;  /* 0x0000003812127812 */ /* 0x000fe400078ef835 */
[----:B------:R-:W-:Y:S02]  /*1ad0*/  IADD3 R28, P2, PT, R12, R13, RZ ;  /* 0x0000000d0c1c7210 */ /* 0x000fe40007f5e0ff */
[----:B------:R-:W-:-:S02]  /*1ae0*/  ISETP.GE.AND P3, PT, R19, RZ, PT ;  /* 0x000000ff1300720c */ /* 0x000fc40003f66270 */
[----:B------:R-:W-:Y:S02]  /*1af0*/  @!P1 IADD3 R15, PT, PT, R15, 0x1, RZ ;  /* 0x000000010f0f9810 */ /* 0x000fe40007ffe0ff */
[----:B------:R-:W-:Y:S02]  /*1b00*/  ISETP.NE.AND P1, PT, R8, RZ, PT ;  /* 0x000000ff0800720c */ /* 0x000fe40003f25270 */
[----:B------:R-:W-:Y:S01]  /*1b10*/  LOP3.LUT R18, R18, 0x38, R54, 0x78, !PT ;  /* 0x0000003812127812 */ /* 0x000fe200078e7836 */
[----:B-----5:R-:W-:Y:S02]  /*1b20*/  IMAD R0, R0, R230, RZ ;  /* 0x000000e600007224 */ /* 0x020fe400078e02ff */
[----:B------:R-:W-:Y:S01]  /*1b30*/  IMAD.X R29, RZ, RZ, R10, P2 ;  /* 0x000000ffff1d7224 */ /* 0x000fe200010e060a */
[----:B------:R-:W-:Y:S01]  /*1b40*/  LOP3.LUT R54, R18, 0x1e00, R54, 0xf8, !PT ;  /* 0x00001e0012367812 */ /* 0x000fe200078ef836 */
[----:B------:R-:W-:Y:S02]  /*1b50*/  @P4 VIADD R15, R15, 0x1 ;  /* 0x000000010f0f4836 */ /* 0x000fe40000000000 */
[----:B------:R-:W-:-:S02]  /*1b60*/  IMAD R10, R9, R231, R0 ;  /* 0x000000e7090a7224 */ /* 0x000fc400078e0200 */
[----:B------:R-:W-:-:S04]  /*1b70*/  IMAD.WIDE.U32 R28, R9, R230, R28 ;  /* 0x000000e6091c7225 */ /* 0x000fc800078e001c */
[----:B------:R-:W-:-:S04]  /*1b80*/  IMAD.MOV.U32 R0, RZ, RZ, R15 ;  /* 0x000000ffff007224 */ /* 0x000fc800078e000f */
[----:B------:R-:W-:Y:S01]  /*1b90*/  @!P3 IMAD.MOV R0, RZ, RZ, -R0 ;  /* 0x000000ffff00b224 */ /* 0x000fe200078e0a00 */
[----:B------:R-:W-:-:S04]  /*1ba0*/  @!P1 LOP3.LUT R0, RZ, R8, RZ, 0x33, !PT ;  /* 0x00000008ff009212 */ /* 0x000fc800078e33ff */
[----:B------:R-:W-:Y:S01]  /*1bb0*/  SHF.R.S32.HI R8, RZ, 0x1f, R0 ;  /* 0x0000001fff087819 */ /* 0x000fe20000011400 */
[----:B------:R-:W1:Y:S01]  /*1bc0*/  S2UR UR4, SR_CgaCtaId ;  /* 0x00000000000479c3 */ /* 0x000e620000008800 */
[----:B------:R-:W-:Y:S01]  /*1bd0*/  SHF.R.U32.HI R134, RZ, 0x3, R53 ;  /* 0x00000003ff867819 */ /* 0x000fe20000011635 */
[----:B------:R-:W-:-:S04]  /*1be0*/  IMAD.MOV.U32 R135, RZ, RZ, RZ ;  /* 0x000000ffff877224 */ /* 0x000fc800078e00ff */
[-C--:B------:R-:W-:Y:S01]  /*1bf0*/  IMAD R234, R231, R134.reuse, RZ ;  /* 0x00000086e7ea7224 */ /* 0x080fe200078e02ff */
[----:B------:R-:W-:Y:S01]  /*1c00*/  UMOV UR5, 0x400 ;  /* 0x0000040000057882 */ /* 0x000fe20000000000 */
[----:B------:R-:W-:Y:S01]  /*1c10*/  IMAD R227, R229, R134, RZ ;  /* 0x00000086e5e37224 */ /* 0x000fe200078e02ff */
[----:B------:R-:W-:Y:S01]  /*1c20*/  LOP3.LUT R245, R245, R244, RZ, 0x3c, !PT ;  /* 0x000000f4f5f57212 */ /* 0x000fe200078e3cff */
[----:B------:R-:W-:-:S03]  /*1c30*/  IMAD.SHL.U32 R45, R44, 0x100, RZ ;  /* 0x000001002c2d7824 */ /* 0x000fc600078e00ff */
[----:B------:R-:W-:Y:S01]  /*1c40*/  LOP3.LUT R244, R245, R244, RZ, 0x3c, !PT ;  /* 0x000000f4f5f47212 */ /* 0x000fe200078e3cff */
[----:B------:R-:W-:Y:S01]  /*1c50*/  IMAD.SHL.U32 R47, R230, 0x10, RZ ;  /* 0x00000010e62f7824 */ /* 0x000fe200078e00ff */
[C---:B------:R-:W-:Y:S01]  /*1c60*/  SHF.L.U64.HI R50, R228.reuse, 0x4, R229 ;  /* 0x00000004e4327819 */ /* 0x040fe200000102e5 */
[----:B-1----:R-:W-:Y:S01]  /*1c70*/  ULEA UR4, UR4, UR5, 0x18 ;  /* 0x0000000504047291 */ /* 0x002fe2000f8ec0ff */
[----:B------:R-:W-:Y:S02]  /*1c80*/  SHF.L.U32 R49, R228, 0x4, RZ ;  /* 0x00000004e4317819 */ /* 0x000fe400000006ff */
[----:B------:R-:W-:-:S03]  /*1c90*/  SHF.L.U64.HI R48, R230, 0x4, R231 ;  /* 0x00000004e6307819 */ /* 0x000fc600000102e7 */
[----:B------:R-:W-:Y:S02]  /*1ca0*/  LEA R54, R54, UR4, 0x1 ;  /* 0x0000000436367c11 */ /* 0x000fe4000f8e08ff */
[----:B------:R-:W-:Y:S02]  /*1cb0*/  IADD3 R51, PT, PT, R45, -0x100, RZ ;  /* 0xffffff002d337810 */ /* 0x000fe40007ffe0ff */
[----:B------:R-:W-:Y:S01]  /*1cc0*/  LOP3.LUT R245, R245, R244, RZ, 0x3c, !PT ;  /* 0x000000f4f5f57212 */ /* 0x000fe200078e3cff */
[----:B--2---:R-:W-:-:S04]  /*1cd0*/  @P0 IMAD.WIDE.U32 R30, R24, R242, RZ ;  /* 0x000000f2181e0225 */ /* 0x004fc800078e00ff */
[----:B---3--:R-:W-:-:S04]  /*1ce0*/  @!P0 IMAD.WIDE.U32 R18, R26, R238, RZ ;  /* 0x000000ee1a128225 */ /* 0x008fc800078e00ff */
[----:B------:R-:W-:Y:S01]  /*1cf0*/  @!P0 IMAD R9, R27, R238, RZ ;  /* 0x000000ee1b098224 */ /* 0x000fe200078e02ff */
[----:B------:R-:W-:Y:S01]  /*1d00*/  @!P0 MOV R15, R18 ;  /* 0x00000012000f8202 */ /* 0x000fe20000000f00 */
[----:B------:R-:W-:Y:S02]  /*1d10*/  IMAD.IADD R27, R29, 0x1, R10 ;  /* 0x000000011d1b7824 */ /* 0x000fe400078e020a */
[----:B------:R-:W-:Y:S02]  /*1d20*/  @P0 IMAD R10, R25, R242, RZ ;  /* 0x000000f2190a0224 */ /* 0x000fe400078e02ff */
[----:B------:R-:W-:Y:S01]  /*1d30*/  @P0 IMAD.MOV.U32 R15, RZ, RZ, R30 ;  /* 0x000000ffff0f0224 */ /* 0x000fe200078e001e */
[----:B------:R-:W-:Y:S01]  /*1d40*/  @!P0 IADD3 R9, PT, PT, R19, R9, RZ ;  /* 0x0000000913098210 */ /* 0x000fe20007ffe0ff */
[----:B------:R-:W-:Y:S01]  /*1d50*/  IMAD.MOV.U32 R26, RZ, RZ, R28 ;  /* 0x000000ffff1a7224 */ /* 0x000fe200078e001c */
[----:B------:R-:W-:Y:S01]  /*1d60*/  @P0 IADD3 R9, PT, PT, R31, R10, RZ ;  /* 0x0000000a1f090210 */ /* 0x000fe20007ffe0ff */
[----:B------:R-:W-:Y:S01]  /*1d70*/  IMAD R10, R23, R0, RZ ;  /* 0x00000000170a7224 */ /* 0x000fe200078e02ff */
[----:B------:R-:W-:Y:S01]  /*1d80*/  IADD3 R18, P1, PT, R12, R15, RZ ;  /* 0x0000000f0c127210 */ /* 0x000fe20007f3e0ff */
[----:B------:R-:W-:-:S03]  /*1d90*/  IMAD.WIDE.U32 R26, R0, R22, R26 ;  /* 0x00000016001a7225 */ /* 0x000fc600078e001a */
[----:B------:R-:W-:Y:S01]  /*1da0*/  IADD3.X R19, PT, PT, RZ, R9, RZ, P1, !PT ;  /* 0x00000009ff137210 */ /* 0x000fe20000ffe4ff */
[----:B------:R-:W-:Y:S02]  /*1db0*/  IMAD R10, R8, R22, R10 ;  /* 0x00000016080a7224 */ /* 0x000fe400078e020a */
[--C-:B------:R-:W-:Y:S02]  /*1dc0*/  @!P0 IMAD.MOV.U32 R140, RZ, RZ, R24.reuse ;  /* 0x000000ffff8c8224 */ /* 0x100fe400078e0018 */
[--C-:B------:R-:W-:Y:S02]  /*1dd0*/  @!P0 IMAD.MOV.U32 R141, RZ, RZ, R25.reuse ;  /* 0x000000ffff8d8224 */ /* 0x100fe400078e0019 */
[----:B------:R-:W-:Y:S02]  /*1de0*/  @P0 IMAD.MOV.U32 R140, RZ, RZ, R24 ;  /* 0x000000ffff8c0224 */ /* 0x000fe400078e0018 */
[----:B------:R-:W-:Y:S02]  /*1df0*/  @P0 IMAD.MOV.U32 R141, RZ, RZ, R25 ;  /* 0x000000ffff8d0224 */ /* 0x000fe400078e0019 */
[-C--:B------:R-:W-:Y:S01]  /*1e00*/  IMAD R9, R21, R237.reuse, RZ ;  /* 0x000000ed15097224 */ /* 0x080fe200078e02ff */
[----:B------:R-:W-:Y:S01]  /*1e10*/  IADD3 R21, PT, PT, R27, R10, RZ ;  /* 0x0000000a1b157210 */ /* 0x000fe20007ffe0ff */
[----:B------:R-:W-:Y:S01]  /*1e20*/  IMAD.WIDE.U32 R24, R20, R237, R18 ;  /* 0x000000ed14187225 */ /* 0x000fe200078e0012 */
[----:B------:R-:W-:-:S02]  /*1e30*/  MOV R20, R26 ;  /* 0x0000001a00147202 */ /* 0x000fc40000000f00 */
[----:B------:R-:W-:Y:S02]  /*1e40*/  IADD3 R22, P0, PT, R12, R3, RZ ;  /* 0x000000030c167210 */ /* 0x000fe40007f1e0ff */
[----:B------:R-:W-:Y:S01]  /*1e50*/  SHF.R.S32.HI R3, RZ, 0x1f, R52 ;  /* 0x0000001fff037819 */ /* 0x000fe20000011434 */
[----:B------:R-:W-:-:S03]  /*1e60*/  IMAD.WIDE.U32 R20, R134, R230, R20 ;  /* 0x000000e686147225 */ /* 0x000fc600078e0014 */
[----:B------:R-:W-:Y:S01]  /*1e70*/  LEA.HI R3, R3, R52, RZ, 0x8 ;  /* 0x0000003403037211 */ /* 0x000fe200078f40ff */
[----:B------:R-:W-:Y:S01]  /*1e80*/  IMAD.X R23, RZ, RZ, R2, P0 ;  /* 0x000000ffff177224 */ /* 0x000fe200000e0602 */
[----:B----4-:R-:W-:Y:S01]  /*1e90*/  LEA R235, P0, R20, R6, 0x1 ;  /* 0x0000000614eb7211 */ /* 0x010fe200078008ff */
[----:B------:R-:W-:Y:S01]  /*1ea0*/  IMAD.IADD R234, R21, 0x1, R234 ;  /* 0x0000000115ea7824 */ /* 0x000fe200078e02ea */
[----:B------:R-:W-:Y:S01]  /*1eb0*/  SHF.R.S32.HI R59, RZ, 0x8, R3 ;  /* 0x00000008ff3b7819 */ /* 0x000fe20000011403 */
[----:B------:R-:W-:-:S03]  /*1ec0*/  IMAD.WIDE.U32 R18, R239, 0x40, R134 ;  /* 0x00000040ef127825 */ /* 0x000fc600078e0086 */
[----:B------:R-:W-:Y:S01]  /*1ed0*/  LEA.HI.X R234, R20, R7, R234, 0x1, P0 ;  /* 0x0000000714ea7211 */ /* 0x000fe200000f0cea */
[----:B------:R-:W-:Y:S01]  /*1ee0*/  IMAD R2, R19, R140, RZ ;  /* 0x0000008c13027224 */ /* 0x000fe200078e02ff */
[----:B------:R-:W-:Y:S01]  /*1ef0*/  ISETP.GE.AND P0, PT, R59, R44, PT ;  /* 0x0000002c3b00720c */ /* 0x000fe20003f06270 */
[----:B------:R-:W-:Y:S02]  /*1f00*/  IMAD.IADD R25, R25, 0x1, R9 ;  /* 0x0000000119197824 */ /* 0x000fe400078e0209 */
[----:B------:R-:W-:Y:S02]  /*1f10*/  IMAD R2, R18, R141, R2 ;  /* 0x0000008d12027224 */ /* 0x000fe400078e0202 */
[----:B------:R-:W-:-:S04]  /*1f20*/  IMAD.WIDE.U32 R22, R134, R228, R22 ;  /* 0x000000e486167225 */ /* 0x000fc800078e0016 */
[----:B------:R-:W-:Y:S01]  /*1f30*/  IMAD.WIDE.U32 R18, R18, R140, R24 ;  /* 0x0000008c12127225 */ /* 0x000fe200078e0018 */
[----:B------:R-:W-:-:S03]  /*1f40*/  LEA R232, P1, R22, R16, 0x1 ;  /* 0x0000001016e87211 */ /* 0x000fc600078208ff */
[----:B------:R-:W-:Y:S01]  /*1f50*/  IMAD.IADD R227, R23, 0x1, R227 ;  /* 0x0000000117e37824 */ /* 0x000fe200078e02e3 */
[----:B------:R-:W-:Y:S02]  /*1f60*/  IADD3 R2, PT, PT, R19, R2, RZ ;  /* 0x0000000213027210 */ /* 0x000fe40007ffe0ff */
[----:B------:R-:W-:Y:S02]  /*1f70*/  LEA R132, P2, R18, R4, 0x1 ;  /* 0x0000000412847211 */ /* 0x000fe400078408ff */
[----:B------:R-:W-:Y:S02]  /*1f80*/  LEA.HI.X R227, R22, R17, R227, 0x1, P1 ;  /* 0x0000001116e37211 */ /* 0x000fe400008f0ce3 */
[----:B------:R-:W-:Y:S02]  /*1f90*/  LEA.HI.X R133, R18, R5, R2, 0x1, P2 ;  /* 0x0000000512857211 */ /* 0x000fe400010f0c02 */
[----:B------:R-:W-:Y:S01]  /*1fa0*/  LEA.HI R11, R11, R11, RZ, 0x1 ;  /* 0x0000000b0b0b7211 */ /* 0x000fe200078f08ff */
[----:B------:R-:W-:Y:S06]  /*1fb0*/  @P0 BRA `(.L_x_1204) ;  /* 0x000000c400280947 */ /* 0x000fec0003800000 */
[----:B------:R-:W2:Y:S04]  /*1fc0*/  LD.E.64 R26, desc[UR6][R164.64+0x120] ;  /* 0x00012006a41a7980 */ /* 0x000ea8000c101b00 */
[----:B------:R-:W3:Y:S04]  /*1fd0*/  LD.E.64 R28, desc[UR6][R164.64+0x118] ;  /* 0x00011806a41c7980 */ /* 0x000ee8000c101b00 */
[----:B------:R-:W4:Y:S04]  /*1fe0*/  LD.E.64 R138, desc[UR6][R164.64+0x128] ;  /* 0x00012806a48a7980 */ /* 0x000f28000c101b00 */
[----:B------:R-:W5:Y:S04]  /*1ff0*/  LD.E.64 R136, desc[UR6][R164.64+0x130] ;  /* 0x00013006a4887980 */ /* 0x000f68000c101b00 */
[----:B------:R-:W5:Y:S04]  /*2000*/  LD.E.64 R20, desc[UR6][R164.64+0x140] ;  /* 0x00014006a4147980 */ /* 0x000f68000c101b00 */
[----:B------:R-:W5:Y:S04]  /*2010*/  LD.E.64 R22, desc[UR6][R164.64+0x138] ;  /* 0x00013806a4167980 */ /* 0x000f68000c101b00 */
[----:B------:R-:W5:Y:S04]  /*2020*/  LD.E.64 R18, desc[UR6][R164.64+0x110] ;  /* 0x00011006a4127980 */ /* 0x000f68000c101b00 */
[----:B------:R-:W5:Y:S04]  /*2030*/  LD.E.64 R16, desc[UR6][R164.64+0x108] ;  /* 0x00010806a4107980 */ /* 0x000f68000c101b00 */
[----:B------:R-:W5:Y:S04]  /*2040*/  LD.E.64 R4, desc[UR6][R164.64+0x150] ;  /* 0x00015006a4047980 */ /* 0x000f68000c101b00 */
[----:B------:R-:W5:Y:S01]  /*2050*/  LD.E.64 R2, desc[UR6][R164.64+0x148] ;  /* 0x00014806a4027980 */ /* 0x000f62000c101b00 */
[----:B------:R-:W-:Y:S01]  /*2060*/  MOV R13, RZ ;  /* 0x000000ff000d7202 */ /* 0x000fe20000000f00 */
[----:B------:R-:W-:Y:S01]  /*2070*/  IMAD.SHL.U32 R10, R53, 0x4, RZ ;  /* 0x00000004350a7824 */ /* 0x000fe200078e00ff */
[----:B------:R-:W-:-:S02]  /*2080*/  IADD3 R14, PT, PT, R51, R14, RZ ;  /* 0x0000000e330e7210 */ /* 0x000fc40007ffe0ff */
[----:B------:R-:W-:Y:S02]  /*2090*/  SHF.R.S32.HI R11, RZ, 0x1, R11 ;  /* 0x00000001ff0b7819 */ /* 0x000fe4000001140b */
[----:B------:R-:W-:-:S03]  /*20a0*/  LOP3.LUT R10, R10, 0x1c, RZ, 0xc0, !PT ;  /* 0x0000001c0a0a7812 */ /* 0x000fc600078ec0ff */
[-C--:B------:R-:W-:Y:S02]  /*20b0*/  IMAD R14, R14, R11.reuse, RZ ;  /* 0x0000000b0e0e7224 */ /* 0x080fe400078e02ff */
[CC--:B------:R-:W-:Y:S02]  /*20c0*/  IMAD R76, R134.reuse, R11.reuse, R12 ;  /* 0x0000000b864c7224 */ /* 0x0c0fe400078e020c */
[----:B------:R-:W-:-:S03]  /*20d0*/  IMAD R10, R134, R11, R10 ;  /* 0x0000000b860a7224 */ /* 0x000fc600078e020a */
[----:B------:R-:W-:Y:S01]  /*20e0*/  IADD3 R77, P1, PT, R14, R76, RZ ;  /* 0x0000004c0e4d7210 */ /* 0x000fe20007f3e0ff */
[C---:B------:R-:W-:Y:S01]  /*20f0*/  IMAD.SHL.U32 R129, R11.reuse, 0x10, RZ ;  /* 0x000000100b817824 */ /* 0x040fe200078e00ff */
[C---:B------:R-:W-:Y:S01]  /*2100*/  SHF.L.U32 R105, R11.reuse, 0x5, RZ ;  /* 0x000000050b697819 */ /* 0x040fe200000006ff */
[C---:B------:R-:W-:Y:S01]  /*2110*/  IMAD R116, R11.reuse, 0x30, RZ ;  /* 0x000000300b747824 */ /* 0x040fe200078e02ff */
[C---:B------:R-:W-:Y:S01]  /*2120*/  SHF.L.U32 R103, R11.reuse, 0x7, RZ ;  /* 0x000000070b677819 */ /* 0x040fe200000006ff */
[C---:B------:R-:W-:Y:S02]  /*2130*/  IMAD R115, R11.reuse, 0x50, RZ ;  /* 0x000000500b737824 */ /* 0x040fe400078e02ff */
[C---:B------:R-:W-:Y:S02]  /*2140*/  IMAD R114, R11.reuse, 0x60, RZ ;  /* 0x000000600b727824 */ /* 0x040fe400078e02ff */
[C---:B------:R-:W-:Y:S02]  /*2150*/  IMAD R113, R11.reuse, 0x70, RZ ;  /* 0x000000700b717824 */ /* 0x040fe400078e02ff */
[----:B------:R-:W-:-:S02]  /*2160*/  IMAD R112, R11, 0x90, RZ ;  /* 0x000000900b707824 */ /* 0x000fc400078e02ff */
[C---:B------:R-:W-:Y:S02]  /*2170*/  IMAD R111, R11.reuse, 0xa0, RZ ;  /* 0x000000a00b6f7824 */ /* 0x040fe400078e02ff */
[C---:B------:R-:W-:Y:S02]  /*2180*/  IMAD R110, R11.reuse, 0xb0, RZ ;  /* 0x000000b00b6e7824 */ /* 0x040fe400078e02ff */
[C---:B------:R-:W-:Y:S02]  /*2190*/  IMAD R109, R11.reuse, 0xc0, RZ ;  /* 0x000000c00b6d7824 */ /* 0x040fe400078e02ff */
[C---:B------:R-:W-:Y:S02]  /*21a0*/  IMAD R108, R11.reuse, 0xd0, RZ ;  /* 0x000000d00b6c7824 */ /* 0x040fe400078e02ff */
[C---:B------:R-:W-:Y:S02]  /*21b0*/  IMAD R107, R11.reuse, 0xe0, RZ ;  /* 0x000000e00b6b7824 */ /* 0x040fe400078e02ff */
[----:B------:R-:W-:-:S02]  /*21c0*/  IMAD R106, R11, 0xf0, RZ ;  /* 0x000000f00b6a7824 */ /* 0x000fc400078e02ff */
[----:B------:R-:W-:Y:S01]  /*21d0*/  IMAD.SHL.U32 R104, R11, 0x40, RZ ;  /* 0x000000400b687824 */ /* 0x000fe200078e00ff */
[----:B------:R-:W-:Y:S01]  /*21e0*/  VIMNMX R59, PT, PT, RZ, R59, !PT ;  /* 0x0000003bff3b7248 */ /* 0x000fe20007fe0100 */
[C---:B------:R-:W-:Y:S01]  /*21f0*/  VIADD R58, R134.reuse, 0x10 ;  /* 0x00000010863a7836 */ /* 0x040fe20000000000 */
[C---:B------:R-:W-:Y:S01]  /*2200*/  IADD3 R57, PT, PT, R134.reuse, 0x20, RZ ;  /* 0x0000002086397810 */ /* 0x040fe20007ffe0ff */
[C---:B------:R-:W-:Y:S01]  /*2210*/  VIADD R56, R134.reuse, 0x30 ;  /* 0x0000003086387836 */ /* 0x040fe20000000000 */
[C---:B------:R-:W-:Y:S01]  /*2220*/  IADD3 R128, PT, PT, R134.reuse, 0x40, RZ ;  /* 0x0000004086807810 */ /* 0x040fe20007ffe0ff */
[C---:B------:R-:W-:Y:S01]  /*2230*/  VIADD R127, R134.reuse, 0x50 ;  /* 0x00000050867f7836 */ /* 0x040fe20000000000 */
[C---:B------:R-:W-:Y:S01]  /*2240*/  IADD3 R126, PT, PT, R134.reuse, 0x60, RZ ;  /* 0x00000060867e7810 */ /* 0x040fe20007ffe0ff */
[C---:B------:R-:W-:Y:S01]  /*2250*/  VIADD R125, R134.reuse, 0x70 ;  /* 0x00000070867d7836 */ /* 0x040fe20000000000 */
[C---:B------:R-:W-:Y:S01]  /*2260*/  LOP3.LUT R124, R134.reuse, 0x80, RZ, 0xfc, !PT ;  /* 0x00000080867c7812 */ /* 0x040fe200078efcff */
[C---:B------:R-:W-:Y:S01]  /*2270*/  VIADD R122, R134.reuse, 0xa0 ;  /* 0x000000a0867a7836 */ /* 0x040fe20000000000 */
[C---:B------:R-:W-:Y:S01]  /*2280*/  IADD3 R123, PT, PT, R134.reuse, 0x90, RZ ;  /* 0x00000090867b7810 */ /* 0x040fe20007ffe0ff */
[C---:B------:R-:W-:Y:S01]  /*2290*/  VIADD R120, R134.reuse, 0xc0 ;  /* 0x000000c086787836 */ /* 0x040fe20000000000 */
[C---:B------:R-:W-:Y:S01]  /*22a0*/  IADD3 R121, PT, PT, R134.reuse, 0xb0, RZ ;  /* 0x000000b086797810 */ /* 0x040fe20007ffe0ff */
[C---:B------:R-:W-:Y:S01]  /*22b0*/  VIADD R118, R134.reuse, 0xe0 ;  /* 0x000000e086767836 */ /* 0x040fe20000000000 */
[----:B------:R-:W-:Y:S01]  /*22c0*/  IADD3 R119, PT, PT, R134, 0xd0, RZ ;  /* 0x000000d086777810 */ /* 0x000fe20007ffe0ff */
[----:B------:R-:W-:Y:S01]  /*22d0*/  IMAD R102, R44, -0x100, R52 ;  /* 0xffffff002c667824 */ /* 0x000fe200078e0234 */
[----:B------:R-:W-:Y:S01]  /*22e0*/  IADD3 R117, PT, PT, R134, 0xf0, RZ ;  /* 0x000000f086757810 */ /* 0x000fe20007ffe0ff */
[----:B------:R-:W-:Y:S01]  /*22f0*/  IMAD R101, R44, -0x100, R46 ;  /* 0xffffff002c657824 */ /* 0x000fe200078e022e */
[----:B------:R-:W-:Y:S01]  /*2300*/  MOV R99, R44 ;  /* 0x0000002c00637202 */ /* 0x000fe20000000f00 */
[----:B------:R-:W-:Y:S01]  /*2310*/  IMAD.MOV.U32 R100, RZ, RZ, R51 ;  /* 0x000000ffff647224 */ /* 0x000fe200078e0033 */
[----:B------:R-:W-:Y:S01]  /*2320*/  MOV R78, R227 ;  /* 0x000000e3004e7202 */ /* 0x000fe20000000f00 */
[----:B------:R-:W-:Y:S01]  /*2330*/  IMAD.MOV.U32 R79, RZ, RZ, R232 ;  /* 0x000000ffff4f7224 */ /* 0x000fe200078e00e8 */
[----:B------:R-:W-:Y:S01]  /*2340*/  MOV R80, R234 ;  /* 0x000000ea00507202 */ /* 0x000fe20000000f00 */
        /* <DEDUP_REMOVED lines=15> */
[----:B------:R-:W-:Y:S01]  /*2440*/  SHF.R.S32.HI R84, RZ, 0x1f, R106 ;  /* 0x0000001fff547819 */ /* 0x000fe2000001146a */
[----:B--2---:R-:W-:Y:S02]  /*2450*/  IMAD R6, R27, R238, RZ ;  /* 0x000000ee1b067224 */ /* 0x004fe400078e02ff */
[----:B------:R-:W-:-:S04]  /*2460*/  IMAD.WIDE.U32 R26, R238, R26, R12 ;  /* 0x0000001aee1a7225 */ /* 0x000fc800078e000c */
[----:B---3--:R-:W-:Y:S01]  /*2470*/  IMAD.WIDE.U32 R24, R238, R28, R12 ;  /* 0x0000001cee187225 */ /* 0x008fe200078e000c */
[----:B------:R-:W-:-:S03]  /*2480*/  IADD3 R27, PT, PT, R27, R6, RZ ;  /* 0x000000061b1b7210 */ /* 0x000fc60007ffe0ff */
[----:B------:R-:W-:-:S04]  /*2490*/  IMAD R6, R29, R238, RZ ;  /* 0x000000ee1d067224 */ /* 0x000fc800078e02ff */
[----:B------:R-:W-:Y:S02]  /*24a0*/  IMAD.IADD R25, R25, 0x1, R6 ;  /* 0x0000000119197824 */ /* 0x000fe400078e0206 */
[----:B----4-:R-:W-:Y:S02]  /*24b0*/  IMAD R6, R139, R51, RZ ;  /* 0x000000338b067224 */ /* 0x010fe400078e02ff */
[----:B------:R-:W-:-:S04]  /*24c0*/  IMAD.WIDE.U32 R24, R51, R138, R24 ;  /* 0x0000008a33187225 */ /* 0x000fc800078e0018 */
[----:B-----5:R-:W-:Y:S02]  /*24d0*/  IMAD R7, R137, R51, RZ ;  /* 0x0000003389077224 */ /* 0x020fe400078e02ff */
[----:B------:R-:W-:-:S04]  /*24e0*/  IMAD.WIDE.U32 R26, R51, R136, R26 ;  /* 0x00000088331a7225 */ /* 0x000fc800078e001a */
[-C--:B------:R-:W-:Y:S02]  /*24f0*/  IMAD R9, R21, R0.reuse, RZ ;  /* 0x0000000015097224 */ /* 0x080fe400078e02ff */
[----:B------:R-:W-:Y:S02]  /*2500*/  IMAD.IADD R25, R25, 0x1, R6 ;  /* 0x0000000119197824 */ /* 0x000fe400078e0206 */
[----:B------:R-:W-:Y:S01]  /*2510*/  IMAD R6, R23, R0, RZ ;  /* 0x0000000017067224 */ /* 0x000fe200078e02ff */
[----:B------:R-:W-:Y:S01]  /*2520*/  IADD3 R27, PT, PT, R27, R7, RZ ;  /* 0x000000071b1b7210 */ /* 0x000fe20007ffe0ff */
[-C--:B------:R-:W-:Y:S01]  /*2530*/  IMAD R9, R20, R8.reuse, R9 ;  /* 0x0000000814097224 */ /* 0x080fe200078e0209 */
[----:B------:R-:W-:Y:S01]  /*2540*/  SHF.R.S32.HI R7, RZ, 0x1f, R52 ;  /* 0x0000001fff077819 */ /* 0x000fe20000011434 */
[----:B------:R-:W-:Y:S01]  /*2550*/  IMAD R8, R22, R8, R6 ;  /* 0x0000000816087224 */ /* 0x000fe200078e0206 */
[----:B------:R-:W-:Y:S01]  /*2560*/  IADD3 R6, P0, PT, -R52, R134, RZ ;  /* 0x0000008634067210 */ /* 0x000fe20007f1e1ff */
[----:B------:R-:W-:-:S03]  /*2570*/  IMAD.WIDE.U32 R20, R0, R20, R26 ;  /* 0x0000001400147225 */ /* 0x000fc600078e001a */
[----:B------:R-:W-:Y:S01]  /*2580*/  IADD3.X R7, PT, PT, RZ, ~R7, RZ, P0, !PT ;  /* 0x80000007ff077210 */ /* 0x000fe200007fe4ff */
[----:B------:R-:W-:Y:S01]  /*2590*/  IMAD.WIDE.U32 R22, R0, R22, R24 ;  /* 0x0000001600167225 */ /* 0x000fe200078e0018 */
[----:B------:R-:W-:-:S03]  /*25a0*/  SHF.R.S32.HI R0, RZ, 0x1f, R14 ;  /* 0x0000001fff007819 */ /* 0x000fc6000001140e */
[----:B------:R-:W-:Y:S01]  /*25b0*/  IMAD.IADD R21, R21, 0x1, R9 ;  /* 0x0000000115157824 */ /* 0x000fe200078e0209 */
[----:B------:R-:W-:Y:S01]  /*25c0*/  IADD3 R23, PT, PT, R23, R8, RZ ;  /* 0x0000000817177210 */ /* 0x000fe20007ffe0ff */
[C---:B------:R-:W-:Y:S01]  /*25d0*/  IMAD R72, R7.reuse, R136, RZ ;  /* 0x0000008807487224 */ /* 0x040fe200078e02ff */
[----:B------:R-:W-:Y:S01]  /*25e0*/  IADD3 R14, P0, PT, R14, R10, RZ ;  /* 0x0000000a0e0e7210 */ /* 0x000fe20007f1e0ff */
[----:B------:R-:W-:Y:S01]  /*25f0*/  IMAD R9, R7, R138, RZ ;  /* 0x0000008a07097224 */ /* 0x000fe200078e02ff */
[----:B------:R-:W-:Y:S01]  /*2600*/  LEA.HI.X.SX32 R76, R76, R0, 0x1, P1 ;  /* 0x000000004c4c7211 */ /* 0x000fe200008f0eff */
[----:B------:R-:W-:Y:S01]  /*2610*/  IMAD R72, R137, R6, R72 ;  /* 0x0000000689487224 */ /* 0x000fe200078e0248 */
[----:B------:R-:W-:Y:S01]  /*2620*/  LEA.HI.X.SX32 R0, R10, R0, 0x1, P0 ;  /* 0x000000000a007211 */ /* 0x000fe200000f0eff */
[----:B------:R-:W-:-:S04]  /*2630*/  IMAD.WIDE.U32 R20, R136, R6, R20 ;  /* 0x0000000688147225 */ /* 0x000fc800078e0014 */
[-C--:B------:R-:W-:Y:S02]  /*2640*/  IMAD R9, R139, R6.reuse, R9 ;  /* 0x000000068b097224 */ /* 0x080fe400078e0209 */
[----:B------:R-:W-:Y:S01]  /*2650*/  IMAD.WIDE.U32 R6, R138, R6, R22 ;  /* 0x000000068a067225 */ /* 0x000fe200078e0016 */
[----:B------:R-:W-:Y:S02]  /*2660*/  IADD3 R72, PT, PT, R21, R72, RZ ;  /* 0x0000004815487210 */ /* 0x000fe40007ffe0ff */
[----:B------:R-:W-:Y:S01]  /*2670*/  LEA R73, P1, R20, R18, 0x1 ;  /* 0x0000001214497211 */ /* 0x000fe200078208ff */
[----:B------:R-:W-:Y:S01]  /*2680*/  IMAD.IADD R9, R7, 0x1, R9 ;  /* 0x0000000107097824 */ /* 0x000fe200078e0209 */
[----:B------:R-:W-:Y:S02]  /*2690*/  SHF.L.U64.HI R0, R14, 0x1, R0 ;  /* 0x000000010e007819 */ /* 0x000fe40000010200 */
[----:B------:R-:W-:Y:S02]  /*26a0*/  LEA R10, P0, R6, R16, 0x1 ;  /* 0x00000010060a7211 */ /* 0x000fe400078008ff */
[----:B------:R-:W-:-:S02]  /*26b0*/  SHF.L.U32 R14, R14, 0x1, RZ ;  /* 0x000000010e0e7819 */ /* 0x000fc400000006ff */
[C---:B------:R-:W-:Y:S01]  /*26c0*/  SHF.L.U64.HI R76, R77.reuse, 0x1, R76 ;  /* 0x000000014d4c7819 */ /* 0x040fe2000001024c */
[----:B------:R-:W-:Y:S01]  /*26d0*/  IMAD.SHL.U32 R77, R77, 0x2, RZ ;  /* 0x000000024d4d7824 */ /* 0x000fe200078e00ff */
[----:B------:R-:W-:Y:S02]  /*26e0*/  LEA.HI.X R72, R20, R19, R72, 0x1, P1 ;  /* 0x0000001314487211 */ /* 0x000fe400008f0c48 */
[----:B------:R-:W-:Y:S02]  /*26f0*/  LEA.HI.X R9, R6, R17, R9, 0x1, P0 ;  /* 0x0000001106097211 */ /* 0x000fe400000f0c09 */
[-C--:B------:R-:W-:Y:S02]  /*2700*/  IADD3 R32, P1, PT, R4, R14.reuse, RZ ;  /* 0x0000000e04207210 */ /* 0x080fe40007f3e0ff */
[----:B------:R-:W-:Y:S01]  /*2710*/  IADD3 R14, P0, PT, R2, R14, RZ ;  /* 0x0000000e020e7210 */ /* 0x000fe20007f1e0ff */
[C---:B------:R-:W-:Y:S01]  /*2720*/  IMAD R62, R139.reuse, 0x60, RZ ;  /* 0x000000608b3e7824 */ /* 0x040fe200078e02ff */
[-C--:B------:R-:W-:Y:S01]  /*2730*/  IADD3 R75, P3, PT, R4, R77.reuse, RZ ;  /* 0x0000004d044b7210 */ /* 0x080fe20007f7e0ff */
[----:B------:R-:W-:Y:S01]  /*2740*/  IMAD R64, R139, 0xc0, RZ ;  /* 0x000000c08b407824 */ /* 0x000fe200078e02ff */
[----:B------:R-:W-:Y:S01]  /*2750*/  IADD3 R77, P2, PT, R2, R77, RZ ;  /* 0x0000004d024d7210 */ /* 0x000fe20007f5e0ff */
[----:B------:R-:W-:Y:S01]  /*2760*/  IMAD.WIDE.U32 R148, R138, 0x60, RZ ;  /* 0x000000608a947825 */ /* 0x000fe200078e00ff */
[----:B------:R-:W-:-:S02]  /*2770*/  IADD3.X R15, PT, PT, R3, R0, RZ, P0, !PT ;  /* 0x00000000030f7210 */ /* 0x000fc400007fe4ff */
[----:B------:R-:W-:Y:S01]  /*2780*/  ISETP.GE.AND P0, PT, R12, R240, PT ;  /* 0x000000f00c00720c */ /* 0x000fe20003f06270 */
[----:B------:R-:W-:-:S04]  /*2790*/  IMAD.WIDE.U32 R144, R138, 0xc0, RZ ;  /* 0x000000c08a907825 */ /* 0x000fc800078e00ff */
[C---:B------:R-:W-:Y:S02]  /*27a0*/  IMAD R63, R139.reuse, 0xa0, RZ ;  /* 0x000000a08b3f7824 */ /* 0x040fe400078e02ff */
[----:B------:R-:W-:Y:S02]  /*27b0*/  IMAD R65, R139, 0xe0, RZ ;  /* 0x000000e08b417824 */ /* 0x000fe400078e02ff */
[----:B------:R-:W-:-:S04]  /*27c0*/  IMAD.WIDE.U32 R146, R138, 0xa0, RZ ;  /* 0x000000a08a927825 */ /* 0x000fc800078e00ff */
[----:B------:R-:W-:Y:S01]  /*27d0*/  IMAD.WIDE.U32 R142, R138, 0xe0, RZ ;  /* 0x000000e08a8e7825 */ /* 0x000fe200078e00ff */
[C---:B------:R-:W-:Y:S02]  /*27e0*/  IADD3.X R33, PT, PT, R5.reuse, R0, RZ, P1, !PT ;  /* 0x0000000005217210 */ /* 0x040fe40000ffe4ff */
[----:B------:R-:W-:Y:S01]  /*27f0*/  P2R R130, PR, RZ, 0x1 ;  /* 0x00000001ff827803 */ /* 0x000fe20000000000 */
[--C-:B------:R-:W-:Y:S01]  /*2800*/  IMAD.X R74, R5, 0x1, R76.reuse, P3 ;  /* 0x00000001054a7824 */ /* 0x100fe200018e064c */
[----:B------:R-:W-:Y:S01]  /*2810*/  SHF.L.U64.HI R60, R136, 0x5, R137 ;  /* 0x00000005883c7819 */ /* 0x000fe20000010289 */
[----:B------:R-:W-:Y:S01]  /*2820*/  IMAD.X R76, R3, 0x1, R76, P2 ;  /* 0x00000001034c7824 */ /* 0x000fe200010e064c */
[--C-:B------:R-:W-:Y:S01]  /*2830*/  SHF.L.U64.HI R66, R138, 0x5, R139.reuse ;  /* 0x000000058a427819 */ /* 0x100fe2000001028b */
[----:B------:R-:W-:Y:S01]  /*2840*/  IMAD.SHL.U32 R61, R136, 0x20, RZ ;  /* 0x00000020883d7824 */ /* 0x000fe200078e00ff */
[C---:B------:R-:W-:Y:S01]  /*2850*/  SHF.L.U32 R67, R138.reuse, 0x5, RZ ;  /* 0x000000058a437819 */ /* 0x040fe200000006ff */
[C---:B------:R-:W-:Y:S01]  /*2860*/  IMAD.SHL.U32 R69, R138.reuse, 0x40, RZ ;  /* 0x000000408a457824 */ /* 0x040fe200078e00ff */
[C-C-:B------:R-:W-:Y:S01]  /*2870*/  SHF.L.U64.HI R68, R138.reuse, 0x6, R139.reuse ;  /* 0x000000068a447819 */ /* 0x140fe2000001028b */
[C---:B------:R-:W-:Y:S01]  /*2880*/  IMAD.SHL.U32 R83, R138.reuse, 0x10, RZ ;  /* 0x000000108a537824 */ /* 0x040fe200078e00ff */
[C---:B------:R-:W-:Y:S01]  /*2890*/  SHF.L.U64.HI R70, R138.reuse, 0x7, R139 ;  /* 0x000000078a467819 */ /* 0x040fe2000001028b */
[----:B------:R-:W-:Y:S01]  /*28a0*/  IMAD.IADD R63, R147, 0x1, R63 ;  /* 0x00000001933f7824 */ /* 0x000fe200078e023f */
[C---:B------:R-:W-:Y:S01]  /*28b0*/  SHF.L.U32 R71, R138.reuse, 0x7, RZ ;  /* 0x000000078a477819 */ /* 0x040fe200000006ff */
[----:B------:R-:W-:Y:S01]  /*28c0*/  IMAD.IADD R65, R143, 0x1, R65 ;  /* 0x000000018f417824 */ /* 0x000fe200078e0241 */
[----:B------:R-:W-:-:S02]  /*28d0*/  SHF.L.U64.HI R82, R138, 0x4, R139 ;  /* 0x000000048a527819 */ /* 0x000fc4000001028b */
[----:B------:R-:W-:Y:S02]  /*28e0*/  IADD3 R62, PT, PT, R149, R62, RZ ;  /* 0x0000003e953e7210 */ /* 0x000fe40007ffe0ff */
[----:B------:R-:W-:-:S07]  /*28f0*/  IADD3 R64, PT, PT, R145, R64, RZ ;  /* 0x0000004091407210 */ /* 0x000fce0007ffe0ff */
.L_x_1275:
        /* <DEDUP_REMOVED lines=16> */
[----:B------:R-:W-:Y:S02]  /*2a00*/  ISETP.GE.OR P2, PT, R127, R101, P2 ;  /* 0x000000657f00720c */ /* 0x000fe40001746670 */
[-C--:B------:R-:W-:Y:S01]  /*2a10*/  ISETP.LT.OR P4, PT, R56, R102.reuse, P0 ;  /* 0x000000663800720c */ /* 0x080fe20000781670 */
[----:B------:R-:W-:Y:S01]  /*2a20*/  @!P1 IMAD.MOV.U32 R4, RZ, RZ, R73 ;  /* 0x000000ffff049224 */ /* 0x000fe200078e0049 */
[----:B----4-:R-:W-:Y:S01]  /*2a30*/  LEA R24, P0, R47, R81, 0x1 ;  /* 0x000000512f187211 */ /* 0x010fe200078008ff */
[----:B------:R-:W-:Y:S01]  /*2a40*/  @!P1 IMAD.MOV.U32 R5, RZ, RZ, R72 ;  /* 0x000000ffff059224 */ /* 0x000fe200078e0048 */
[----:B------:R-:W-:Y:S02]  /*2a50*/  ISETP.LT.OR P5, PT, R127, R102, P2 ;  /* 0x000000667f00720c */ /* 0x000fe400017a1670 */
[----:B------:R-:W-:Y:S02]  /*2a60*/  LEA.HI.X R25, R47, R80, R48, 0x1, P0 ;  /* 0x000000502f197211 */ /* 0x000fe400000f0c30 */
[----:B------:R-:W-:Y:S01]  /*2a70*/  ISETP.NE.AND P2, PT, R130, RZ, PT ;  /* 0x000000ff8200720c */ /* 0x000fe20003f45270 */
[----:B------:R-:W2:Y:S01]  /*2a80*/  @!P1 LD.E.128 R4, desc[UR6][R4.64] ;  /* 0x0000000604049980 */ /* 0x000ea2000c101d00 */
[-C--:B------:R-:W-:Y:S02]  /*2a90*/  IADD3 R26, P1, PT, R73, R61.reuse, RZ ;  /* 0x0000003d491a7210 */ /* 0x080fe40007f3e0ff */
[----:B------:R-:W-:Y:S02]  /*2aa0*/  P2R R8, PR, RZ, 0x10 ;  /* 0x00000010ff087803 */ /* 0x000fe40000000000 */
[----:B------:R-:W-:Y:S01]  /*2ab0*/  @!P4 LEA R36, P0, R136, R26, 0x6 ;  /* 0x0000001a8824c211 */ /* 0x000fe200078030ff */
[--C-:B------:R-:W-:Y:S01]  /*2ac0*/  IMAD.X R27, R72, 0x1, R60.reuse, P1 ;  /* 0x00000001481b7824 */ /* 0x100fe200008e063c */
[-C--:B------:R-:W-:Y:S02]  /*2ad0*/  @!P6 LEA R38, P1, R230, R24.reuse, 0x5 ;  /* 0x00000018e626e211 */ /* 0x080fe400078228ff */
[----:B------:R-:W-:Y:S02]  /*2ae0*/  @!P6 IADD3 R40, P3, PT, R26, R61, RZ ;  /* 0x0000003d1a28e210 */ /* 0x000fe40007f7e0ff */
[----:B------:R-:W-:Y:S02]  /*2af0*/  @!P6 LEA.HI.X R39, R230, R25, R231, 0x5, P1 ;  /* 0x00000019e627e211 */ /* 0x000fe400008f2ce7 */
[----:B------:R-:W-:Y:S01]  /*2b00*/  ISETP.GE.OR P1, PT, R123, R101, P2 ;  /* 0x000000657b00720c */ /* 0x000fe20001726670 */
[----:B------:R-:W-:Y:S01]  /*2b10*/  @!P6 IMAD.X R41, R27, 0x1, R60, P3 ;  /* 0x000000011b29e824 */ /* 0x000fe200018e063c */
[----:B------:R-:W-:Y:S02]  /*2b20*/  @!P4 LEA.HI.X R37, R136, R27, R137, 0x6, P0 ;  /* 0x0000001b8825c211 */ /* 0x000fe400000f3489 */
[C---:B------:R-:W-:Y:S02]  /*2b30*/  @!P4 LEA R34, P0, R230.reuse, R24, 0x6 ;  /* 0x00000018e622c211 */ /* 0x040fe400078030ff */
        /* <DEDUP_REMOVED lines=8> */
[C---:B------:R-:W-:Y:S02]  /*2bc0*/  @!P2 LEA R30, P0, R136.reuse, R26, 0x8 ;  /* 0x0000001a881ea211 */ /* 0x040fe400078040ff */
[----:B------:R-:W-:Y:S02]  /*2bd0*/  P2R R3, PR, RZ, 0x20 ;  /* 0x00000020ff037803 */ /* 0x000fe40000000000 */
[----:B------:R-:W-:Y:S02]  /*2be0*/  @!P2 LEA.HI.X R31, R136, R27, R137, 0x8, P0 ;  /* 0x0000001b881fa211 */ /* 0x000fe400000f4489 */
[C---:B------:R-:W-:Y:S02]  /*2bf0*/  @!P2 LEA R28, P0, R230.reuse, R24, 0x8 ;  /* 0x00000018e61ca211 */ /* 0x040fe400078040ff */
[----:B------:R-:W-:Y:S02]  /*2c00*/  P2R R0, PR, RZ, 0x4 ;  /* 0x00000004ff007803 */ /* 0x000fe40000000000 */
[----:B------:R-:W-:Y:S02]  /*2c10*/  @!P2 LEA.HI.X R29, R230, R25, R231, 0x8, P0 ;  /* 0x00000019e61da211 */ /* 0x000fe400000f44e7 */
[CC--:B------:R-:W-:Y:S04]  /*2c20*/  ISETP.GE.OR P0, PT, R58.reuse, R101.reuse, P1 ;  /* 0x000000653a00720c */ /* 0x0c0fe80000f06670 */
[-C--:B------:R-:W-:Y:S02]  /*2c30*/  ISETP.LT.OR P3, PT, R58, R102.reuse, P0 ;  /* 0x000000663a00720c */ /* 0x080fe40000761670 */
[----:B------:R-:W-:Y:S11]  /*2c40*/  ISETP.NE.AND P0, PT, R2, RZ, PT ;  /* 0x000000ff0200720c */ /* 0x000ff60003f05270 */
[----:B------:R-:W-:Y:S02]  /*2c50*/  @!UPT UIADD3 URZ, UPT, UPT, URZ, URZ, URZ ;  /* 0x000000fffffff290 */ /* 0x000fe4000fffe0ff */
[----:B------:R-:W-:Y:S02]  /*2c60*/  @!P0 IMAD.MOV.U32 R18, RZ, RZ, R81 ;  /* 0x000000ffff128224 */ /* 0x000fe400078e0051 */
[----:B------:R-:W-:Y:S05]  /*2c70*/  @!P0 IMAD.MOV.U32 R19, RZ, RZ, R80 ;  /* 0x000000ffff138224 */ /* 0x000fea00078e0050 */
[----:B--2---:R1:W-:Y:S01]  /*2c80*/  @!P0 ST.E.128 desc[UR6][R18.64], R4 ;  /* 0x0000000412008985 */ /* 0x0043e2000c101d06 */
[CC--:B------:R-:W-:Y:S03]  /*2c90*/  ISETP.GE.OR P0, PT, R128.reuse, R101.reuse, P1 ;  /* 0x000000658000720c */ /* 0x0c0fe60000f06670 */
[----:B-1----:R-:W2:Y:S01]  /*2ca0*/  @!P3 LD.E.128 R4, desc[UR6][R26.64] ;  /* 0x000000061a04b980 */ /* 0x002ea2000c101d00 */
[----:B------:R-:W-:Y:S03]  /*2cb0*/  P2R R18, PR, RZ, 0x8 ;  /* 0x00000008ff127803 */ /* 0x000fe60000000000 */
        /* <DEDUP_REMOVED lines=15> */
[-C--:B------:R-:W-:Y:S01]  /*2db0*/  ISETP.GE.OR P0, PT, R125, R101.reuse, P1 ;  /* 0x000000657d00720c */ /* 0x080fe20000f06670 */
[----:B-1----:R-:W-:Y:S01]  /*2dc0*/  @!P3 IMAD.WIDE.U32 R34, R230, 0x60, R24 ;  /* 0x00000060e622b825 */ /* 0x002fe200078e0018 */
[----:B------:R-:W2:Y:S03]  /*2dd0*/  @!P3 LD.E.128 R4, desc[UR6][R36.64] ;  /* 0x000000062404b980 */ /* 0x000ea6000c101d00 */
[----:B------:R-:W-:Y:S06]  /*2de0*/  @!P3 IMAD.IADD R35, R35, 0x1, R16 ;  /* 0x000000012323b824 */ /* 0x000fec00078e0210 */
[----:B------:R-:W-:Y:S01]  /*2df0*/  @!P4 IMAD R16, R137, 0xa0, RZ ;  /* 0x000000a08910c824 */ /* 0x000fe200078e02ff */
[----:B--2---:R1:W-:Y:S01]  /*2e00*/  @!P3 ST.E.128 desc[UR6][R34.64], R4 ;  /* 0x000000042200b985 */ /* 0x0043e2000c101d06 */
[----:B------:R-:W-:Y:S02]  /*2e10*/  ISETP.LT.OR P3, PT, R125, R102, P0 ;  /* 0x000000667d00720c */ /* 0x000fe40000761670 */
[CC--:B------:R-:W-:Y:S04]  /*2e20*/  ISETP.GE.AND P0, PT, R117.reuse, R101.reuse, PT ;  /* 0x000000657500720c */ /* 0x0c0fe80003f06270 */
[----:B------:R-:W-:Y:S02]  /*2e30*/  P2R R38, PR, RZ, 0x1 ;  /* 0x00000001ff267803 */ /* 0x000fe40000000000 */
[----:B------:R-:W-:Y:S04]  /*2e40*/  ISETP.GE.OR P0, PT, R12, R240, P0 ;  /* 0x000000f00c00720c */ /* 0x000fe80000706670 */
[-C--:B------:R-:W-:Y:S01]  /*2e50*/  ISETP.LT.OR P0, PT, R117, R102.reuse, P0 ;  /* 0x000000667500720c */ /* 0x080fe20000701670 */
[----:B-1----:R-:W-:Y:S01]  /*2e60*/  @!P4 IMAD.WIDE.U32 R34, R136, 0xa0, R26 ;  /* 0x000000a08822c825 */ /* 0x002fe200078e001a */
[----:B------:R1:W2:Y:S03]  /*2e70*/  @!P5 LD.E.128 R4, desc[UR6][R22.64] ;  /* 0x000000061604d980 */ /* 0x0002a6000c101d00 */
[----:B------:R-:W-:Y:S02]  /*2e80*/  @!P4 IMAD.IADD R35, R35, 0x1, R16 ;  /* 0x000000012323c824 */ /* 0x000fe400078e0210 */
[----:B------:R-:W-:Y:S04]  /*2e90*/  @!P4 IMAD.WIDE.U32 R36, R230, 0xa0, R24 ;  /* 0x000000a0e624c825 */ /* 0x000fe800078e0018 */
[----:B------:R-:W-:Y:S01]  /*2ea0*/  @!P3 IMAD R16, R137, 0xc0, RZ ;  /* 0x000000c08910b824 */ /* 0x000fe200078e02ff */
[----:B-1----:R-:W-:Y:S01]  /*2eb0*/  P2R R22, PR, RZ, 0x10 ;  /* 0x00000010ff167803 */ /* 0x002fe20000000000 */
[----:B--2---:R1:W-:Y:S01]  /*2ec0*/  @!P5 ST.E.128 desc[UR6][R20.64], R4 ;  /* 0x000000041400d985 */ /* 0x0043e2000c101d06 */
[CC--:B------:R-:W-:Y:S04]  /*2ed0*/  ISETP.GE.OR P5, PT, R122.reuse, R101.reuse, P1 ;  /* 0x000000657a00720c */ /* 0x0c0fe80000fa6670 */
[-C--:B------:R-:W-:Y:S01]  /*2ee0*/  ISETP.LT.OR P5, PT, R122, R102.reuse, P5 ;  /* 0x000000667a00720c */ /* 0x080fe20002fa1670 */
[----:B-1----:R-:W-:Y:S01]  /*2ef0*/  @!P4 IMAD R20, R231, 0xa0, RZ ;  /* 0x000000a0e714c824 */ /* 0x002fe200078e02ff */
[----:B------:R1:W2:Y:S01]  /*2f00*/  @!P4 LD.E.128 R4, desc[UR6][R34.64] ;  /* 0x000000062204c980 */ /* 0x0002a2000c101d00 */
[----:B------:R-:W-:Y:S02]  /*2f10*/  P2R R21, PR, RZ, 0x8 ;  /* 0x00000008ff157803 */ /* 0x000fe40000000000 */
[----:B------:R-:W-:Y:S02]  /*2f20*/  @!P4 IMAD.IADD R37, R37, 0x1, R20 ;  /* 0x000000012525c824 */ /* 0x000fe400078e0214 */
[----:B------:R-:W-:Y:S02]  /*2f30*/  @!P3 IMAD R20, R231, 0xc0, RZ ;  /* 0x000000c0e714b824 */ /* 0x000fe400078e02ff */
[----:B-1----:R-:W-:Y:S04]  /*2f40*/  @!P3 IMAD.WIDE.U32 R34, R136, 0xc0, R26 ;  /* 0x000000c08822b825 */ /* 0x002fe800078e001a */
[----:B------:R-:W-:Y:S02]  /*2f50*/  @!P3 IMAD.IADD R35, R35, 0x1, R16 ;  /* 0x000000012323b824 */ /* 0x000fe400078e0210 */
[----:B------:R-:W-:Y:S01]  /*2f60*/  @!P6 IMAD R16, R137, 0xe0, RZ ;  /* 0x000000e08910e824 */ /* 0x000fe200078e02ff */
[----:B--2---:R1:W-:Y:S01]  /*2f70*/  @!P4 ST.E.128 desc[UR6][R36.64], R4 ;  /* 0x000000042400c985 */ /* 0x0043e2000c101d06 */
[CC--:B------:R-:W-:Y:S04]  /*2f80*/  ISETP.GE.OR P4, PT, R121.reuse, R101.reuse, P1 ;  /* 0x000000657900720c */ /* 0x0c0fe80000f86670 */
[-C--:B------:R-:W-:Y:S01]  /*2f90*/  ISETP.LT.OR P4, PT, R121, R102.reuse, P4 ;  /* 0x000000667900720c */ /* 0x080fe20002781670 */
[----:B-1----:R-:W-:Y:S01]  /*2fa0*/  @!P3 IMAD.WIDE.U32 R36, R230, 0xc0, R24 ;  /* 0x000000c0e624b825 */ /* 0x002fe200078e0018 */
[----:B------:R1:W2:Y:S03]  /*2fb0*/  @!P3 LD.E.128 R4, desc[UR6][R34.64] ;  /* 0x000000062204b980 */ /* 0x0002a6000c101d00 */
        /* <DEDUP_REMOVED lines=8> */
[----:B-1----:R1:W2:Y:S02]  /*3040*/  @!P6 LD.E.128 R4, desc[UR6][R34.64] ;  /* 0x000000062204e980 */ /* 0x0022a4000c101d00 */
[----:B-1----:R-:W-:Y:S04]  /*3050*/  @!P6 IMAD.WIDE.U32 R34, R230, 0xe0, R24 ;  /* 0x000000e0e622e825 */ /* 0x002fe800078e0018 */
[----:B------:R-:W-:Y:S02]  /*3060*/  @!P6 IMAD.IADD R35, R35, 0x1, R16 ;  /* 0x000000012323e824 */ /* 0x000fe400078e0210 */
[----:B------:R-:W-:Y:S03]  /*3070*/  @!P5 IMAD R16, R137, 0x120, RZ ;  /* 0x000001208910d824 */ /* 0x000fe600078e02ff */
[----:B--2---:R1:W-:Y:S04]  /*3080*/  @!P6 ST.E.128 desc[UR6][R34.64], R4 ;  /* 0x000000042200e985 */ /* 0x0043e8000c101d06 */
[----:B-1----:R1:W2:Y:S02]  /*3090*/  @!P2 LD.E.128 R4, desc[UR6][R30.64] ;  /* 0x000000061e04a980 */ /* 0x0022a4000c101d00 */
[----:B-1----:R-:W-:Y:S04]  /*30a0*/  @!P5 IMAD.WIDE.U32 R30, R136, 0x120, R26 ;  /* 0x00000120881ed825 */ /* 0x002fe800078e001a */
[----:B------:R-:W-:Y:S02]  /*30b0*/  @!P5 IMAD.IADD R31, R31, 0x1, R16 ;  /* 0x000000011f1fd824 */ /* 0x000fe400078e0210 */
[----:B------:R-:W-:Y:S01]  /*30c0*/  @!P4 IMAD R16, R137, 0x140, RZ ;  /* 0x000001408910c824 */ /* 0x000fe200078e02ff */
[----:B--2---:R1:W-:Y:S01]  /*30d0*/  @!P2 ST.E.128 desc[UR6][R28.64], R4 ;  /* 0x000000041c00a985 */ /* 0x0043e2000c101d06 */
[CC--:B------:R-:W-:Y:S02]  /*30e0*/  ISETP.GE.OR P2, PT, R119.reuse, R101.reuse, P1 ;  /* 0x000000657700720c */ /* 0x0c0fe40000f46670 */
[C---:B------:R-:W-:Y:S02]  /*30f0*/  ISETP.GE.OR P1, PT, R118.reuse, R101, P1 ;  /* 0x000000657600720c */ /* 0x040fe40000f26670 */
[-C--:B------:R-:W-:Y:S02]  /*3100*/  ISETP.LT.OR P2, PT, R119, R102.reuse, P2 ;  /* 0x000000667700720c */ /* 0x080fe40001741670 */
[----:B------:R-:W-:Y:S11]  /*3110*/  ISETP.LT.OR P1, PT, R118, R102, P1 ;  /* 0x000000667600720c */ /* 0x000ff60000f21670 */
[----:B------:R-:W-:Y:S02]  /*3120*/  @!UPT UIADD3 URZ, UPT, UPT, URZ, URZ, URZ ;  /* 0x000000fffffff290 */ /* 0x000fe4000fffe0ff */
[----:B------:R-:W-:Y:S01]  /*3130*/  @!P1 IMAD R23, R231, 0x1a0, RZ ;  /* 0x000001a0e7179824 */ /* 0x000fe200078e02ff */
[----:B-1----:R1:W2:Y:S02]  /*3140*/  @!P5 LD.E.128 R4, desc[UR6][R30.64] ;  /* 0x000000061e04d980 */ /* 0x0022a4000c101d00 */
[----:B-1----:R-:W-:Y:S04]  /*3150*/  @!P5 IMAD.WIDE.U32 R30, R230, 0x120, R24 ;  /* 0x00000120e61ed825 */ /* 0x002fe800078e0018 */
[----:B------:R-:W-:Y:S02]  /*3160*/  @!P5 IMAD.IADD R31, R31, 0x1, R20 ;  /* 0x000000011f1fd824 */ /* 0x000fe400078e0214 */
[----:B------:R-:W-:Y:S04]  /*3170*/  @!P4 IMAD.WIDE.U32 R28, R136, 0x140, R26 ;  /* 0x00000140881cc825 */ /* 0x000fe800078e001a */
[----:B------:R-:W-:Y:S02]  /*3180*/  @!P4 IMAD.IADD R29, R29, 0x1, R16 ;  /* 0x000000011d1dc824 */ /* 0x000fe400078e0210 */
[----:B------:R-:W-:Y:S02]  /*3190*/  @!P4 IMAD R20, R231, 0x140, RZ ;  /* 0x00000140e714c824 */ /* 0x000fe400078e02ff */
        /* <DEDUP_REMOVED lines=20> */
[----:B------:R-:W-:Y:S01]  /*32e0*/  @!P2 IMAD.IADD R31, R31, 0x1, R20 ;  /* 0x000000011f1fa824 */ /* 0x000fe200078e0214 */
[----:B------:R-:W-:Y:S01]  /*32f0*/  P2R R20, PR, RZ, 0x1 ;  /* 0x00000001ff147803 */ /* 0x000fe20000000000 */
[C---:B-1----:R-:W-:Y:S04]  /*3300*/  @!P1 IMAD.WIDE.U32 R28, R136.reuse, 0x1a0, R26 ;  /* 0x000001a0881c9825 */ /* 0x042fe800078e001a */
[----:B------:R-:W-:Y:S02]  /*3310*/  @!P1 IMAD.IADD R29, R29, 0x1, R16 ;  /* 0x000000011d1d9824 */ /* 0x000fe400078e0210 */
[----:B------:R-:W-:Y:S04]  /*3320*/  @!P0 IMAD.WIDE.U32 R26, R136, 0x1c0, R26 ;  /* 0x000001c0881a8825 */ /* 0x000fe800078e001a */
[----:B------:R-:W-:Y:S04]  /*3330*/  @!P0 IMAD R16, R137, 0x1c0, RZ ;  /* 0x000001c089108824 */ /* 0x000fe800078e02ff */
[----:B------:R-:W-:Y:S02]  /*3340*/  @!P0 IMAD.IADD R27, R27, 0x1, R16 ;  /* 0x000000011b1b8824 */ /* 0x000fe400078e0210 */
[----:B------:R-:W-:Y:S01]  /*3350*/  @!P0 IMAD R16, R231, 0x1c0, RZ ;  /* 0x000001c0e7108824 */ /* 0x000fe200078e02ff */
[----:B--2---:R1:W-:Y:S04]  /*3360*/  @!P2 ST.E.128 desc[UR6][R30.64], R4 ;  /* 0x000000041e00a985 */ /* 0x0043e8000c101d06 */
[----:B-1----:R1:W2:Y:S02]  /*3370*/  @!P1 LD.E.128 R4, desc[UR6][R28.64] ;  /* 0x000000061c049980 */ /* 0x0022a4000c101d00 */
[C---:B-1----:R-:W-:Y:S04]  /*3380*/  @!P1 IMAD.WIDE.U32 R28, R230.reuse, 0x1a0, R24 ;  /* 0x000001a0e61c9825 */ /* 0x042fe800078e0018 */
[----:B------:R-:W-:Y:S02]  /*3390*/  @!P1 IMAD.IADD R29, R29, 0x1, R23 ;  /* 0x000000011d1d9824 */ /* 0x000fe400078e0217 */
[----:B------:R-:W-:Y:S04]  /*33a0*/  @!P0 IMAD.WIDE.U32 R24, R230, 0x1c0, R24 ;  /* 0x000001c0e6188825 */ /* 0x000fe800078e0018 */
[----:B------:R-:W-:Y:S01]  /*33b0*/  @!P0 IMAD.IADD R25, R25, 0x1, R16 ;  /* 0x0000000119198824 */ /* 0x000fe200078e0210 */
[----:B--2---:R1:W-:Y:S04]  /*33c0*/  @!P1 ST.E.128 desc[UR6][R28.64], R4 ;  /* 0x000000041c009985 */ /* 0x0043e8000c101d06 */
[----:B-1----:R-:W2:Y:S04]  /*33d0*/  @!P0 LD.E.128 R4, desc[UR6][R26.64] ;  /* 0x000000061a048980 */ /* 0x002ea8000c101d00 */
[----:B--2---:R1:W-:Y:S04]  /*33e0*/  @!P0 ST.E.128 desc[UR6][R24.64], R4 ;  /* 0x0000000418008985 */ /* 0x0043e8000c101d06 */
[----:B------:R-:W2:Y:S01]  /*33f0*/  LD.E R16, desc[UR6][R164.64+0xd0] ;  /* 0x0000d006a4107980 */ /* 0x000ea2000c101900 */
[----:B-1----:R-:W-:Y:S03]  /*3400*/  IADD3 R5, P0, PT, RZ, -UR4, RZ ;  /* 0x80000004ff057c10 */ /* 0x002fe6000ff1e0ff */
[----:B------:R-:W3:Y:S02]  /*3410*/  LD.E R4, desc[UR6][R164.64+0x130] ;  /* 0x00013006a4047980 */ /* 0x000ee4000c101900 */
[----:B---3--:R-:W-:Y:S04]  /*3420*/  IMAD.SHL.U32 R4, R4, 0x100, RZ ;  /* 0x0000010004047824 */ /* 0x008fe800078e00ff */
[----:B------:R-:W-:Y:S05]  /*3430*/  IMAD.X R4, RZ, RZ, ~R4, P0 ;  /* 0x000000ffff047224 */ /* 0x000fea00000e0e04 */
[----:B------:R-:W-:Y:S04]  /*3440*/  SHF.R.S64 R5, R5, 0x1f, R4 ;  /* 0x0000001f05057819 */ /* 0x000fe80000001004 */
[----:B------:R-:W-:Y:S04]  /*3450*/  IADD3 R73, P0, PT, R73, R5, RZ ;  /* 0x0000000549497210 */ /* 0x000fe80007f1e0ff */
[----:B------:R-:W-:Y:S02]  /*3460*/  LEA.HI.X.SX32 R72, R4, R72, 0x1, P0 ;  /* 0x0000004804487211 */ /* 0x000fe400000f0eff */
[----:B------:R-:W-:Y:S04]  /*3470*/  ISETP.GE.AND P0, PT, R117, R102, PT ;  /* 0x000000667500720c */ /* 0x000fe80003f06270 */
[----:B------:R-:W-:Y:S02]  /*3480*/  P2R R36, PR, RZ, 0x1 ;  /* 0x00000001ff247803 */ /* 0x000fe40000000000 */
[----:B--2---:R-:W-:Y:S11]  /*3490*/  ISETP.NE.AND P0, PT, R16, RZ, PT ;  /* 0x000000ff1000720c */ /* 0x004ff60003f05270 */
[----:B------:R-:W-:Y:S02]  /*34a0*/  @!UPT UIADD3 URZ, UPT, UPT, URZ, URZ, URZ ;  /* 0x000000fffffff290 */ /* 0x000fe4000fffe0ff */
[----:B------:R-:W-:Y:S05]  /*34b0*/  @P0 BRA `(.L_x_1206) ;  /* 0x0000000800200947 */ /* 0x000fea0003800000 */
[----:B------:R-:W-:Y:S02]  /*34c0*/  P2R R23, PR, RZ, 0x20 ;  /* 0x00000020ff177803 */ /* 0x000fe40000000000 */
[----:B------:R-:W-:Y:S02]  /*34d0*/  ISETP.NE.AND P5, PT, R19, RZ, PT ;  /* 0x000000ff1300720c */ /* 0x000fe40003fa5270 */
        /* <DEDUP_REMOVED lines=8> */
[C---:B------:R-:W-:Y:S02]  /*3560*/  LEA R28, P0, R83.reuse, R10, 0x1 ;  /* 0x0000000a531c7211 */ /* 0x040fe400078008ff */
[----:B------:R-:W-:Y:S01]  /*3570*/  P2R R16, PR, RZ, 0x8 ;  /* 0x00000008ff107803 */ /* 0x000fe20000000000 */
[----:B------:R-:W-:Y:S01]  /*3580*/  @!P2 IMAD.MOV.U32 R8, RZ, RZ, R10 ;  /* 0x000000ffff08a224 */ /* 0x000fe200078e000a */
[----:B------:R-:W-:Y:S01]  /*3590*/  LEA.HI.X R29, R83, R9, R82, 0x1, P0 ;  /* 0x00000009531d7211 */ /* 0x000fe200000f0c52 */
[----:B------:R-:W-:Y:S01]  /*35a0*/  @!P2 IMAD.MOV.U32 R30, RZ, RZ, R79 ;  /* 0x000000ffff1ea224 */ /* 0x000fe200078e004f */
[C---:B------:R-:W-:Y:S01]  /*35b0*/  LEA R26, P0, R49.reuse, R79, 0x1 ;  /* 0x0000004f311a7211 */ /* 0x040fe200078008ff */
[----:B------:R-:W-:Y:S01]  /*35c0*/  @!P2 IMAD.MOV.U32 R31, RZ, RZ, R78 ;  /* 0x000000ffff1fa224 */ /* 0x000fe200078e004e */
[----:B------:R-:W2:Y:S01]  /*35d0*/  @!P2 LD.E.128 R4, desc[UR6][R8.64] ;  /* 0x000000060804a980 */ /* 0x000ea2000c101d00 */
[----:B------:R-:W-:Y:S02]  /*35e0*/  ISETP.NE.AND P3, PT, R22, RZ, PT ;  /* 0x000000ff1600720c */ /* 0x000fe40003f65270 */
[----:B------:R-:W-:Y:S02]  /*35f0*/  LEA.HI.X R27, R49, R78, R50, 0x1, P0 ;  /* 0x0000004e311b7211 */ /* 0x000fe400000f0c32 */
[----:B------:R-:W-:Y:S05]  /*3600*/  @!P1 IADD3 R38, P0, PT, R28, R67, RZ ;  /* 0x000000431c269210 */ /* 0x000fea0007f1e0ff */
[----:B------:R-:W-:Y:S01]  /*3610*/  @!P1 IMAD.X R39, R29, 0x1, R66, P0 ;  /* 0x000000011d279824 */ /* 0x000fe200000e0642 */
[----:B--2---:R1:W-:Y:S01]  /*3620*/  @!P2 ST.E.128 desc[UR6][R30.64], R4 ;  /* 0x000000041e00a985 */ /* 0x0043e2000c101d06 */
[----:B------:R-:W-:Y:S02]  /*3630*/  ISETP.NE.AND P2, PT, R21, RZ, PT ;  /* 0x000000ff1500720c */ /* 0x000fe40003f45270 */
[C---:B-1----:R-:W-:Y:S04]  /*3640*/  @!P1 LEA R30, P0, R228.reuse, R26, 0x5 ;  /* 0x0000001ae41e9211 */ /* 0x042fe800078028ff */
[--C-:B------:R-:W-:Y:S02]  /*3650*/  @!P1 LEA.HI.X R31, R228, R27, R229.reuse, 0x5, P0 ;  /* 0x0000001be41f9211 */ /* 0x100fe400000f2ce5 */
[----:B------:R-:W-:Y:S11]  /*3660*/  ISETP.NE.AND P0, PT, R18, RZ, PT ;  /* 0x000000ff1200720c */ /* 0x000ff60003f05270 */
[----:B------:R-:W-:Y:S02]  /*3670*/  @!UPT UIADD3 URZ, UPT, UPT, URZ, URZ, URZ ;  /* 0x000000fffffff290 */ /* 0x000fe4000fffe0ff */
[----:B------:R-:W2:Y:S04]  /*3680*/  @!P0 LD.E.128 R4, desc[UR6][R28.64] ;  /* 0x000000061c048980 */ /* 0x000ea8000c101d00 */
[----:B--2---:R1:W-:Y:S01]  /*3690*/  @!P0 ST.E.128 desc[UR6][R26.64], R4 ;  /* 0x000000041a008985 */ /* 0x0043e2000c101d06 */
[----:B------:R-:W-:Y:S04]  /*36a0*/  @!P6 IADD3 R36, P0, PT, R28, R69, RZ ;  /* 0x000000451c24e210 */ /* 0x000fe80007f1e0ff */
[C---:B------:R-:W-:Y:S02]  /*36b0*/  @!P6 IADD3.X R37, PT, PT, R29.reuse, R68, RZ, P0, !PT ;  /* 0x000000441d25e210 */ /* 0x040fe400007fe4ff */
[C---:B------:R-:W-:Y:S04]  /*36c0*/  @!P6 LEA R34, P0, R228.reuse, R26, 0x6 ;  /* 0x0000001ae422e211 */ /* 0x040fe800078030ff */
[--C-:B------:R-:W-:Y:S01]  /*36d0*/  @!P6 LEA.HI.X R35, R228, R27, R229.reuse, 0x6, P0 ;  /* 0x0000001be423e211 */ /* 0x100fe200000f34e5 */
[----:B-1----:R1:W2:Y:S02]  /*36e0*/  @!P1 LD.E.128 R4, desc[UR6][R38.64] ;  /* 0x0000000626049980 */ /* 0x0022a4000c101d00 */
[----:B-1----:R-:W-:Y:S05]  /*36f0*/  @!P5 IADD3 R38, P0, PT, R28, R148, RZ ;  /* 0x000000941c26d210 */ /* 0x002fea0007f1e0ff */
[----:B------:R-:W-:Y:S01]  /*3700*/  @!P5 IMAD.X R39, R29, 0x1, R62, P0 ;  /* 0x000000011d27d824 */ /* 0x000fe200000e063e */
[----:B--2---:R1:W-:Y:S01]  /*3710*/  @!P1 ST.E.128 desc[UR6][R30.64], R4 ;  /* 0x000000041e009985 */ /* 0x0043e2000c101d06 */
[----:B------:R-:W-:Y:S01]  /*3720*/  ISETP.NE.AND P1, PT, R0, RZ, PT ;  /* 0x000000ff0000720c */ /* 0x000fe20003f25270 */
[----:B------:R-:W-:Y:S02]  /*3730*/  @!P5 IMAD R0, R229, 0x60, RZ ;  /* 0x00000060e500d824 */ /* 0x000fe400078e02ff */
[----:B-1----:R-:W2:Y:S01]  /*3740*/  @!P6 LD.E.128 R4, desc[UR6][R36.64] ;  /* 0x000000062404e980 */ /* 0x002ea2000c101d00 */
[----:B------:R-:W-:Y:S05]  /*3750*/  @!P4 IADD3 R30, P0, PT, R28, R71, RZ ;  /* 0x000000471c1ec210 */ /* 0x000fea0007f1e0ff */
[----:B------:R-:W-:Y:S01]  /*3760*/  @!P4 IMAD.X R31, R29, 0x1, R70, P0 ;  /* 0x000000011d1fc824 */ /* 0x000fe200000e0646 */
[----:B--2---:R1:W-:Y:S01]  /*3770*/  @!P6 ST.E.128 desc[UR6][R34.64], R4 ;  /* 0x000000042200e985 */ /* 0x0043e2000c101d06 */
[----:B------:R-:W-:Y:S02]  /*3780*/  ISETP.NE.AND P6, PT, R24, RZ, PT ;  /* 0x000000ff1800720c */ /* 0x000fe40003fc5270 */
[C---:B------:R-:W-:Y:S04]  /*3790*/  @!P4 LEA R24, P0, R228.reuse, R26, 0x7 ;  /* 0x0000001ae418c211 */ /* 0x040fe800078038ff */
[C---:B------:R-:W-:Y:S01]  /*37a0*/  @!P4 LEA.HI.X R25, R228.reuse, R27, R229, 0x7, P0 ;  /* 0x0000001be419c211 */ /* 0x040fe200000f3ce5 */
[----:B-1----:R-:W-:Y:S01]  /*37b0*/  @!P5 IMAD.WIDE.U32 R34, R228, 0x60, R26 ;  /* 0x00000060e422d825 */ /* 0x002fe200078e001a */
[----:B------:R-:W2:Y:S03]  /*37c0*/  @!P5 LD.E.128 R4, desc[UR6][R38.64] ;  /* 0x000000062604d980 */ /* 0x000ea6000c101d00 */
[----:B------:R-:W-:Y:S02]  /*37d0*/  @!P5 IMAD.IADD R35, R35, 0x1, R0 ;  /* 0x000000012323d824 */ /* 0x000fe400078e0200 */
[----:B------:R-:W-:Y:S03]  /*37e0*/  @!P3 IMAD R0, R229, 0xa0, RZ ;  /* 0x000000a0e500b824 */ /* 0x000fe600078e02ff */
[----:B--2---:R1:W-:Y:S01]  /*37f0*/  @!P5 ST.E.128 desc[UR6][R34.64], R4 ;  /* 0x000000042200d985 */ /* 0x0043e2000c101d06 */
[----:B------:R-:W-:Y:S03]  /*3800*/  ISETP.NE.AND P5, PT, R23, RZ, PT ;  /* 0x000000ff1700720c */ /* 0x000fe60003fa5270 */
[----:B-1----:R-:W2:Y:S01]  /*3810*/  @!P4 LD.E.128 R4, desc[UR6][R30.64] ;  /* 0x000000061e04c980 */ /* 0x002ea2000c101d00 */
[C---:B------:R-:W-:Y:S04]  /*3820*/  @!P3 IADD3 R34, P0, PT, R28.reuse, R146, RZ ;  /* 0x000000921c22b210 */ /* 0x040fe80007f1e0ff */
[C---:B------:R-:W-:Y:S02]  /*3830*/  @!P3 IADD3.X R35, PT, PT, R29.reuse, R63, RZ, P0, !PT ;  /* 0x0000003f1d23b210 */ /* 0x040fe400007fe4ff */
[C---:B------:R-:W-:Y:S05]  /*3840*/  @!P2 IADD3 R22, P0, PT, R28.reuse, R144, RZ ;  /* 0x000000901c16a210 */ /* 0x040fea0007f1e0ff */
[----:B------:R-:W-:Y:S01]  /*3850*/  @!P2 IMAD.X R23, R29, 0x1, R64, P0 ;  /* 0x000000011d17a824 */ /* 0x000fe200000e0640 */
[----:B------:R-:W-:Y:S01]  /*3860*/  @!P6 IADD3 R18, P0, PT, R28, R142, RZ ;  /* 0x0000008e1c12e210 */ /* 0x000fe20007f1e0ff */
[----:B--2---:R1:W-:Y:S01]  /*3870*/  @!P4 ST.E.128 desc[UR6][R24.64], R4 ;  /* 0x000000041800c985 */ /* 0x0043e2000c101d06 */
[----:B------:R-:W-:Y:S03]  /*3880*/  ISETP.NE.AND P4, PT, R19, RZ, PT ;  /* 0x000000ff1300720c */ /* 0x000fe60003f85270 */
[----:B------:R-:W-:Y:S02]  /*3890*/  @!P6 IMAD.X R19, R29, 0x1, R65, P0 ;  /* 0x000000011d13e824 */ /* 0x000fe400000e0641 */
[----:B-1----:R-:W-:Y:S01]  /*38a0*/  @!P3 IMAD.WIDE.U32 R24, R228, 0xa0, R26 ;  /* 0x000000a0e418b825 */ /* 0x002fe200078e001a */
[----:B------:R-:W2:Y:S03]  /*38b0*/  @!P3 LD.E.128 R4, desc[UR6][R34.64] ;  /* 0x000000062204b980 */ /* 0x000ea6000c101d00 */
[----:B------:R-:W-:Y:S02]  /*38c0*/  @!P3 IMAD.IADD R25, R25, 0x1, R0 ;  /* 0x000000011919b824 */ /* 0x000fe400078e0200 */
[----:B------:R-:W-:Y:S03]  /*38d0*/  @!P2 IMAD R0, R229, 0xc0, RZ ;  /* 0x000000c0e500a824 */ /* 0x000fe600078e02ff */
[----:B--2---:R1:W-:Y:S01]  /*38e0*/  @!P3 ST.E.128 desc[UR6][R24.64], R4 ;  /* 0x000000041800b985 */ /* 0x0043e2000c101d06 */
[----:B------:R-:W-:Y:S02]  /*38f0*/  ISETP.NE.AND P3, PT, R16, RZ, PT ;  /* 0x000000ff1000720c */ /* 0x000fe40003f65270 */
[C---:B------:R-:W-:Y:S04]  /*3900*/  @!P1 LEA R16, P0, R138.reuse, R28, 0x8 ;  /* 0x0000001c8a109211 */ /* 0x040fe800078040ff */
[----:B------:R-:W-:Y:S01]  /*3910*/  @!P1 LEA.HI.X R17, R138, R29, R139, 0x8, P0 ;  /* 0x0000001d8a119211 */ /* 0x000fe200000f448b */
[----:B-1----:R1:W2:Y:S02]  /*3920*/  @!P2 LD.E.128 R4, desc[UR6][R22.64] ;  /* 0x000000061604a980 */ /* 0x0022a4000c101d00 */
[C---:B-1----:R-:W-:Y:S05]  /*3930*/  @!P2 IMAD.WIDE.U32 R22, R228.reuse, 0xc0, R26 ;  /* 0x000000c0e416a825 */ /* 0x042fea00078e001a */
[----:B------:R-:W-:Y:S01]  /*3940*/  @!P2 IADD3 R23, PT, PT, R23, R0, RZ ;  /* 0x000000001717a210 */ /* 0x000fe20007ffe0ff */
[----:B------:R-:W-:Y:S04]  /*3950*/  @!P6 IMAD R0, R229, 0xe0, RZ ;  /* 0x000000e0e500e824 */ /* 0x000fe800078e02ff */
[----:B--2---:R1:W-:Y:S01]  /*3960*/  @!P2 ST.E.128 desc[UR6][R22.64], R4 ;  /* 0x000000041600a985 */ /* 0x0043e2000c101d06 */
[----:B------:R-:W-:Y:S03]  /*3970*/  ISETP.NE.AND P2, PT, R3, RZ, PT ;  /* 0x000000ff0300720c */ /* 0x000fe60003f45270 */
[----:B-1----:R1:W2:Y:S01]  /*3980*/  @!P6 LD.E.128 R4, desc[UR6][R18.64] ;  /* 0x000000061204e980 */ /* 0x0022a2000c101d00 */
[C---:B------:R-:W-:Y:S04]  /*3990*/  @!P1 LEA R22, P0, R228.reuse, R26, 0x8 ;  /* 0x0000001ae4169211 */ /* 0x040fe800078040ff */
[----:B------:R-:W-:Y:S02]  /*39a0*/  @!P1 LEA.HI.X R23, R228, R27, R229, 0x8, P0 ;  /* 0x0000001be4179211 */ /* 0x000fe400000f44e5 */
[----:B------:R-:W-:Y:S01]  /*39b0*/  ISETP.NE.AND P0, PT, R20, RZ, PT ;  /* 0x000000ff1400720c */ /* 0x000fe20003f05270 */
[----:B-1----:R-:W-:Y:S04]  /*39c0*/  @!P6 IMAD.WIDE.U32 R18, R228, 0xe0, R26 ;  /* 0x000000e0e412e825 */ /* 0x002fe800078e001a */
[----:B------:R-:W-:Y:S02]  /*39d0*/  @!P6 IMAD.IADD R19, R19, 0x1, R0 ;  /* 0x000000011313e824 */ /* 0x000fe400078e0200 */
[----:B------:R-:W-:Y:S03]  /*39e0*/  @!P5 IMAD R0, R139, 0x120, RZ ;  /* 0x000001208b00d824 */ /* 0x000fe600078e02ff */
[----:B--2---:R1:W-:Y:S04]  /*39f0*/  @!P6 ST.E.128 desc[UR6][R18.64], R4 ;  /* 0x000000041200e985 */ /* 0x0043e8000c101d06 */
[----:B-1----:R-:W2:Y:S04]  /*3a00*/  @!P1 LD.E.128 R4, desc[UR6][R16.64] ;  /* 0x0000000610049980 */ /* 0x002ea8000c101d00 */
[----:B--2---:R1:W-:Y:S01]  /*3a10*/  @!P1 ST.E.128 desc[UR6][R22.64], R4 ;  /* 0x0000000416009985 */ /* 0x0043e2000c101d06 */
[----:B------:R-:W-:Y:S01]  /*3a20*/  ISETP.NE.AND P1, PT, R2, RZ, PT ;  /* 0x000000ff0200720c */ /* 0x000fe20003f25270 */
[----:B------:R-:W-:Y:S04]  /*3a30*/  @!P5 IMAD.WIDE.U32 R2, R138, 0x120, R28 ;  /* 0x000001208a02d825 */ /* 0x000fe800078e001c */
[----:B------:R-:W-:Y:S02]  /*3a40*/  @!P5 IMAD.IADD R3, R3, 0x1, R0 ;  /* 0x000000010303d824 */ /* 0x000fe400078e0200 */
[----:B------:R-:W-:Y:S04]  /*3a50*/  @!P5 IMAD.WIDE.U32 R18, R228, 0x120, R26 ;  /* 0x00000120e412d825 */ /* 0x000fe800078e001a */
[----:B------:R-:W-:Y:S02]  /*3a60*/  @!P4 IMAD R0, R139, 0x140, RZ ;  /* 0x000001408b00c824 */ /* 0x000fe400078e02ff */
[----:B------:R-:W-:Y:S05]  /*3a70*/  @!P4 IMAD.WIDE.U32 R16, R138, 0x140, R28 ;  /* 0x000001408a10c825 */ /* 0x000fea00078e001c */
[----:B------:R-:W-:Y:S01]  /*3a80*/  @!P4 IADD3 R17, PT, PT, R17, R0, RZ ;  /* 0x000000001111c210 */ /* 0x000fe20007ffe0ff */
[----:B------:R-:W-:Y:S01]  /*3a90*/  @!P3 IMAD R0, R139, 0x160, RZ ;  /* 0x000001608b00b824 */ /* 0x000fe200078e02ff */
[----:B-1----:R1:W2:Y:S02]  /*3aa0*/  @!P5 LD.E.128 R4, desc[UR6][R2.64] ;  /* 0x000000060204d980 */ /* 0x0022a4000c101d00 */
[----:B-1----:R-:W-:Y:S04]  /*3ab0*/  @!P5 IMAD R2, R229, 0x120, RZ ;  /* 0x00000120e502d824 */ /* 0x002fe800078e02ff */
[----:B------:R-:W-:Y:S02]  /*3ac0*/  @!P5 IMAD.IADD R19, R19, 0x1, R2 ;  /* 0x000000011313d824 */ /* 0x000fe400078e0202 */
[----:B------:R-:W-:Y:S03]  /*3ad0*/  @!P4 IMAD R2, R229, 0x140, RZ ;  /* 0x00000140e502c824 */ /* 0x000fe600078e02ff */
        /* <DEDUP_REMOVED lines=20> */
[----:B-1----:R-:W-:Y:S04]  /*3c20*/  @!P1 IMAD.WIDE.U32 R16, R138, 0x1a0, R28 ;  /* 0x000001a08a109825 */ /* 0x002fe800078e001c */
[----:B------:R-:W-:Y:S01]  /*3c30*/  @!P1 IMAD.WIDE.U32 R2, R228, 0x1a0, R26 ;  /* 0x000001a0e4029825 */ /* 0x000fe200078e001a */
[----:B------:R-:W-:Y:S03]  /*3c40*/  @!P1 IADD3 R17, PT, PT, R17, R0, RZ ;  /* 0x0000000011119210 */ /* 0x000fe60007ffe0ff */
[----:B------:R-:W-:Y:S04]  /*3c50*/  @!P1 IMAD R0, R229, 0x1a0, RZ ;  /* 0x000001a0e5009824 */ /* 0x000fe800078e02ff */
[----:B------:R-:W-:Y:S01]  /*3c60*/  @!P1 IMAD.IADD R3, R3, 0x1, R0 ;  /* 0x0000000103039824 */ /* 0x000fe200078e0200 */
[----:B--2---:R1:W-:Y:S04]  /*3c70*/  @!P2 ST.E.128 desc[UR6][R18.64], R4 ;  /* 0x000000041200a985 */ /* 0x0043e8000c101d06 */
[----:B-1----:R-:W2:Y:S04]  /*3c80*/  @!P1 LD.E.128 R4, desc[UR6][R16.64] ;  /* 0x0000000610049980 */ /* 0x002ea8000c101d00 */
        /* <DEDUP_REMOVED lines=11> */
.L_x_1206:
[----:B------:R-:W2:Y:S02]  /*3d40*/  LD.E.U8 R0, desc[UR6][R164.64+0x1b3] ;  /* 0x0001b306a4007980 */ /* 0x000ea4000c101100 */
[----:B--2---:R-:W-:Y:S11]  /*3d50*/  ISETP.NE.AND P0, PT, R0, RZ, PT ;  /* 0x000000ff0000720c */ /* 0x004ff60003f05270 */
[----:B------:R-:W-:Y:S02]  /*3d60*/  @!UPT UIADD3 URZ, UPT, UPT, URZ, URZ, URZ ;  /* 0x000000fffffff290 */ /* 0x000fe4000fffe0ff */
[----:B------:R-:W-:Y:S05]  /*3d70*/  @!P0 BRA `(.L_x_1208) ;  /* 0x0000003c00788947 */ /* 0x000fea0003800000 */
[----:B------:R-:W-:Y:S01]  /*3d80*/  LEA R30, P0, R49, R79, 0x1 ;  /* 0x0000004f311e7211 */ /* 0x000fe200078008ff */
        /* <DEDUP_REMOVED lines=12> */
[-C--:B------:R-:W-:Y:S02]  /*3e50*/  ISETP.GE.OR P0, PT, R134, R101.reuse, P4 ;  /* 0x000000658600720c */ /* 0x080fe40002706670 */
        /* <DEDUP_REMOVED lines=13> */
[----:B------:R-:W-:Y:S02]  /*3f30*/  @!P0 HADD2.F32 R4, -RZ, R3.H0_H0 ;  /* 0x20000003ff048230 */ /* 0x000fe40000004100 */
[----:B----4-:R-:W-:Y:S02]  /*3f40*/  @!P0 HADD2.F32 R19, -RZ, R26.H0_H0 ;  /* 0x2000001aff138230 */ /* 0x010fe40000004100 */
[--C-:B------:R-:W-:Y:S02]  /*3f50*/  @!P0 HADD2.F32 R2, -RZ, R0.reuse.H1_H1 ;  /* 0x30000000ff028230 */ /* 0x100fe40000004100 */
[----:B------:R-:W-:Y:S02]  /*3f60*/  @!P0 HADD2.F32 R24, -RZ, R0.H0_H0 ;  /* 0x20000000ff188230 */ /* 0x000fe40000004100 */
[----:B------:R-:W-:Y:S02]  /*3f70*/  @!P0 HADD2.F32 R25, -RZ, R26.H1_H1 ;  /* 0x3000001aff198230 */ /* 0x000fe40000004100 */
[C---:B------:R-:W-:Y:S01]  /*3f80*/  @!P0 FMUL.FTZ R39, R2.reuse, R19 ;  /* 0x0000001302278220 */ /* 0x040fe20000410000 */
[-C--:B------:R-:W-:Y:S01]  /*3f90*/  @!P0 FMUL.FTZ R0, R2, R18.reuse ;  /* 0x0000001202008220 */ /* 0x080fe20000410000 */
[--C-:B------:R-:W-:Y:S02]  /*3fa0*/  @!P0 HADD2.F32 R2, -RZ, R17.reuse.H1_H1 ;  /* 0x30000011ff028230 */ /* 0x100fe40000004100 */
[----:B------:R-:W-:Y:S01]  /*3fb0*/  @!P0 FFMA.FTZ R39, R24, R18, -R39 ;  /* 0x0000001218278223 */ /* 0x000fe20000010827 */
[----:B------:R-:W-:Y:S01]  /*3fc0*/  @!P0 MOV R18, R22 ;  /* 0x0000001600128202 */ /* 0x000fe20000000f00 */
[----:B------:R-:W-:Y:S01]  /*3fd0*/  @!P0 FFMA.FTZ R0, R19, R24, R0 ;  /* 0x0000001813008223 */ /* 0x000fe20000010000 */
[----:B------:R-:W-:Y:S02]  /*3fe0*/  @!P0 HADD2.F32 R24, -RZ, R17.H0_H0 ;  /* 0x20000011ff188230 */ /* 0x000fe40000004100 */
[----:B------:R-:W-:Y:S01]  /*3ff0*/  @!P0 FMUL.FTZ R40, R2, R25 ;  /* 0x0000001902288220 */ /* 0x000fe20000410000 */
[----:B------:R-:W-:Y:S01]  /*4000*/  @!P0 HADD2.F32 R5, -RZ, R3.H1_H1 ;  /* 0x30000003ff058230 */ /* 0x000fe20000004100 */
[----:B------:R-:W-:Y:S01]  /*4010*/  @!P0 MOV R3, R23 ;  /* 0x0000001700038202 */ /* 0x000fe20000000f00 */
[--C-:B------:R-:W-:Y:S01]  /*4020*/  @!P0 HADD2.F32 R19, -RZ, R18.reuse.H1_H1 ;  /* 0x30000012ff138230 */ /* 0x100fe20000004100 */
[----:B------:R-:W-:Y:S01]  /*4030*/  @!P0 F2FP.F16.F32.PACK_AB R0, R0, R39 ;  /* 0x000000270000823e */ /* 0x000fe200000000ff */
[--C-:B------:R-:W-:Y:S02]  /*4040*/  @!P0 HADD2.F32 R26, -RZ, R27.reuse.H0_H0 ;  /* 0x2000001bff1a8230 */ /* 0x100fe40000004100 */
[-C--:B------:R-:W-:Y:S01]  /*4050*/  @!P0 FFMA.FTZ R40, R24, R8.reuse, -R40 ;  /* 0x0000000818288223 */ /* 0x080fe20000010828 */
[----:B------:R-:W-:Y:S01]  /*4060*/  @!P0 FMUL.FTZ R2, R2, R8 ;  /* 0x0000000802028220 */ /* 0x000fe20000410000 */
[----:B------:R-:W-:Y:S01]  /*4070*/  @!P0 MOV R20, R0 ;  /* 0x0000000000148202 */ /* 0x000fe20000000f00 */
[----:B------:R-:W-:Y:S02]  /*4080*/  @!P0 HADD2.F32 R8, -RZ, R18.H0_H0 ;  /* 0x20000012ff088230 */ /* 0x000fe40000004100 */
[----:B------:R-:W-:Y:S01]  /*4090*/  @!P0 FMUL.FTZ R42, R19, R26 ;  /* 0x0000001a132a8220 */ /* 0x000fe20000410000 */
[----:B------:R-:W-:Y:S02]  /*40a0*/  @!P0 HADD2.F32 R27, -RZ, R27.H1_H1 ;  /* 0x3000001bff1b8230 */ /* 0x000fe40000004100 */
[----:B------:R-:W-:Y:S01]  /*40b0*/  @!P0 FFMA.FTZ R2, R25, R24, R2 ;  /* 0x0000001819028223 */ /* 0x000fe20000010002 */
[--C-:B------:R-:W-:Y:S02]  /*40c0*/  @!P0 HADD2.F32 R17, -RZ, R3.reuse.H1_H1 ;  /* 0x30000003ff118230 */ /* 0x100fe40000004100 */
[----:B------:R-:W-:Y:S02]  /*40d0*/  @!P0 HADD2.F32 R18, -RZ, R3.H0_H0 ;  /* 0x20000003ff128230 */ /* 0x000fe40000004100 */
[----:B------:R-:W-:Y:S01]  /*40e0*/  @!P0 FMUL.FTZ R3, R19, R4 ;  /* 0x0000000413038220 */ /* 0x000fe20000410000 */
[----:B------:R-:W-:Y:S01]  /*40f0*/  @!P0 F2FP.F16.F32.PACK_AB R2, R2, R40 ;  /* 0x000000280202823e */ /* 0x000fe200000000ff */
[----:B------:R-:W-:Y:S01]  /*4100*/  @!P0 FFMA.FTZ R19, R8, R4, -R42 ;  /* 0x0000000408138223 */ /* 0x000fe2000001082a */
[C---:B------:R-:W-:Y:S01]  /*4110*/  @!P0 FMUL.FTZ R41, R17.reuse, R27 ;  /* 0x0000001b11298220 */ /* 0x040fe20000410000 */
[-C--:B------:R-:W-:Y:S01]  /*4120*/  @!P0 FMUL.FTZ R4, R17, R5.reuse ;  /* 0x0000000511048220 */ /* 0x080fe20000410000 */
[----:B------:R-:W-:Y:S01]  /*4130*/  @!P0 MOV R21, R2 ;  /* 0x0000000200158202 */ /* 0x000fe20000000f00 */
[----:B------:R-:W-:Y:S01]  /*4140*/  @!P0 FFMA.FTZ R3, R26, R8, R3 ;  /* 0x000000081a038223 */ /* 0x000fe20000010003 */
[----:B------:R-:W-:Y:S01]  /*4150*/  @!P0 FFMA.FTZ R41, R18, R5, -R41 ;  /* 0x0000000512298223 */ /* 0x000fe20000010829 */
[----:B------:R-:W-:Y:S01]  /*4160*/  @!P0 FFMA.FTZ R4, R27, R18, R4 ;  /* 0x000000121b048223 */ /* 0x000fe20000010004 */
[----:B------:R-:W-:Y:S02]  /*4170*/  MOV R18, R79 ;  /* 0x0000004f00127202 */ /* 0x000fe40000000f00 */
[----:B------:R-:W-:Y:S02]  /*4180*/  @!P0 F2FP.F16.F32.PACK_AB R3, R3, R19 ;  /* 0x000000130303823e */ /* 0x000fe400000000ff */
[----:B------:R-:W-:Y:S02]  /*4190*/  @!P0 F2FP.F16.F32.PACK_AB R4, R4, R41 ;  /* 0x000000290404823e */ /* 0x000fe400000000ff */
[----:B------:R-:W-:Y:S02]  /*41a0*/  MOV R19, R78 ;  /* 0x0000004e00137202 */ /* 0x000fe40000000f00 */
[----:B------:R-:W-:Y:S02]  /*41b0*/  @!P0 MOV R22, R3 ;  /* 0x0000000300168202 */ /* 0x000fe40000000f00 */
[----:B------:R-:W-:Y:S05]  /*41c0*/  @!P0 MOV R23, R4 ;  /* 0x0000000400178202 */ /* 0x000fea0000000f00 */
[----:B------:R1:W-:Y:S02]  /*41d0*/  ST.E.128 desc[UR6][R18.64], R20 ;  /* 0x0000001412007985 */ /* 0x0003e4000c101d06 */
.L_x_1210:
[----:B------:R-:W-:Y:S05]  /*41e0*/  BSYNC.RECONVERGENT B0 ;  /* 0x0000000000007941 */ /* 0x000fea0003800200 */
.L_x_1209:
[-C--:B------:R-:W-:Y:S01]  /*41f0*/  ISETP.LT.OR P1, PT, R58, R102.reuse, P1 ;  /* 0x000000663a00720c */ /* 0x080fe20000f21670 */
[----:B------:R-:W-:Y:S01]  /*4200*/  BSSY.RECONVERGENT B0, `(.L_x_1211) ;  /* 0x0000037000007945 */ /* 0x000fe20003800200 */
[C---:B------:R-:W-:Y:S02]  /*4210*/  ISETP.GE.OR P0, PT, R56.reuse, R101, P4 ;  /* 0x000000653800720c */ /* 0x040fe40002706670 */
        /* <DEDUP_REMOVED lines=27> */
[--C-:B------:R-:W-:Y:S01]  /*43d0*/  @!P0 HADD2.F32 R26, -RZ, R27.reuse.H0_H0 ;  /* 0x2000001bff1a8230 */ /* 0x100fe20000004100 */
[----:B------:R-:W-:Y:S01]  /*43e0*/  @!P0 F2FP.F16.F32.PACK_AB R0, R0, R39 ;  /* 0x000000270000823e */ /* 0x000fe200000000ff */
[--C-:B------:R-:W-:Y:S02]  /*43f0*/  @!P0 HADD2.F32 R19, -RZ, R18.reuse.H1_H1 ;  /* 0x30000012ff138230 */ /* 0x100fe40000004100 */
        /* <DEDUP_REMOVED lines=17> */
[----:B------:R-:W-:Y:S03]  /*4510*/  @!P0 FFMA.FTZ R4, R27, R18, R4 ;  /* 0x000000121b048223 */ /* 0x000fe60000010004 */
[----:B------:R-:W-:Y:S02]  /*4520*/  @!P0 F2FP.F16.F32.PACK_AB R3, R3, R19 ;  /* 0x000000130303823e */ /* 0x000fe400000000ff */
[----:B------:R-:W-:Y:S02]  /*4530*/  @!P0 F2FP.F16.F32.PACK_AB R4, R4, R41 ;  /* 0x000000290404823e */ /* 0x000fe400000000ff */
[----:B------:R-:W-:Y:S02]  /*4540*/  @!P0 MOV R22, R3 ;  /* 0x0000000300168202 */ /* 0x000fe40000000f00 */
[----:B------:R-:W-:Y:S05]  /*4550*/  @!P0 MOV R23, R4 ;  /* 0x0000000400178202 */ /* 0x000fea0000000f00 */
[----:B------:R2:W-:Y:S02]  /*4560*/  ST.E.128 desc[UR6][R30.64], R20 ;  /* 0x000000141e007985 */ /* 0x0005e4000c101d06 */
.L_x_1212:
[----:B------:R-:W-:Y:S05]  /*4570*/  BSYNC.RECONVERGENT B0 ;  /* 0x0000000000007941 */ /* 0x000fea0003800200 */
.L_x_1211:
        /* <DEDUP_REMOVED lines=50> */
[----:B------:R-:W-:Y:S02]  /*48a0*/  LEA R18, P1, R228, R30, 0x5 ;  /* 0x0000001ee4127211 */ /* 0x000fe400078228ff */
[----:B------:R-:W-:Y:S02]  /*48b0*/  @!P0 F2FP.F16.F32.PACK_AB R3, R3, R19 ;  /* 0x000000130303823e */ /* 0x000fe400000000ff */
[----:B------:R-:W-:Y:S02]  /*48c0*/  @!P0 F2FP.F16.F32.PACK_AB R4, R4, R41 ;  /* 0x000000290404823e */ /* 0x000fe400000000ff */
[----:B------:R-:W-:Y:S02]  /*48d0*/  LEA.HI.X R19, R228, R31, R229, 0x5, P1 ;  /* 0x0000001fe4137211 */ /* 0x000fe400008f2ce5 */
[----:B------:R-:W-:Y:S02]  /*48e0*/  @!P0 MOV R22, R3 ;  /* 0x0000000300168202 */ /* 0x000fe40000000f00 */
[----:B------:R-:W-:Y:S05]  /*48f0*/  @!P0 MOV R23, R4 ;  /* 0x0000000400178202 */ /* 0x000fea0000000f00 */
[----:B------:R3:W-:Y:S02]  /*4900*/  ST.E.128 desc[UR6][R18.64], R20 ;  /* 0x0000001412007985 */ /* 0x0007e4000c101d06 */
.L_x_1214:
[----:B------:R-:W-:Y:S05]  /*4910*/  BSYNC.RECONVERGENT B0 ;  /* 0x0000000000007941 */ /* 0x000fea0003800200 */
.L_x_1213:
        /* <DEDUP_REMOVED lines=58> */
.L_x_1216:
[----:B------:R-:W-:Y:S05]  /*4cc0*/  BSYNC.RECONVERGENT B0 ;  /* 0x0000000000007941 */ /* 0x000fea0003800200 */
.L_x_1215:
        /* <DEDUP_REMOVED lines=17> */
[--C-:B------:R-:W-:Y:S02]  /*4de0*/  @!P0 HADD2.F32 R4, -RZ, R3.reuse.H0_H0 ;  /* 0x20000003ff048230 */ /* 0x100fe40000004100 */
[----:B----4-:R-:W-:Y:S02]  /*4df0*/  @!P0 HADD2.F32 R19, -RZ, R26.H0_H0 ;  /* 0x2000001aff138230 */ /* 0x010fe40000004100 */
[--C-:B------:R-:W-:Y:S02]  /*4e00*/  @!P0 HADD2.F32 R2, -RZ, R0.reuse.H1_H1 ;  /* 0x30000000ff028230 */ /* 0x100fe40000004100 */
[----:B------:R-:W-:Y:S02]  /*4e10*/  @!P0 HADD2.F32 R24, -RZ, R0.H0_H0 ;  /* 0x20000000ff188230 */ /* 0x000fe40000004100 */
[----:B------:R-:W-:Y:S02]  /*4e20*/  @!P0 HADD2.F32 R25, -RZ, R26.H1_H1 ;  /* 0x3000001aff198230 */ /* 0x000fe40000004100 */
[C---:B------:R-:W-:Y:S01]  /*4e30*/  @!P0 FMUL.FTZ R39, R2.reuse, R19 ;  /* 0x0000001302278220 */ /* 0x040fe20000410000 */
[----:B------:R-:W-:Y:S01]  /*4e40*/  @!P0 HADD2.F32 R5, -RZ, R3.H1_H1 ;  /* 0x30000003ff058230 */ /* 0x000fe20000004100 */
[----:B------:R-:W-:Y:S01]  /*4e50*/  @!P0 MOV R3, R23 ;  /* 0x0000001700038202 */ /* 0x000fe20000000f00 */
[----:B------:R-:W-:Y:S02]  /*4e60*/  @!P0 HADD2.F32 R26, -RZ, R27.H0_H0 ;  /* 0x2000001bff1a8230 */ /* 0x000fe40000004100 */
[-C--:B------:R-:W-:Y:S01]  /*4e70*/  @!P0 FMUL.FTZ R0, R2, R18.reuse ;  /* 0x0000001202008220 */ /* 0x080fe20000410000 */
[----:B------:R-:W-:Y:S01]  /*4e80*/  @!P0 FFMA.FTZ R39, R24, R18, -R39 ;  /* 0x0000001218278223 */ /* 0x000fe20000010827 */
[----:B------:R-:W-:Y:S01]  /*4e90*/  @!P0 MOV R18, R22 ;  /* 0x0000001600128202 */ /* 0x000fe20000000f00 */
[--C-:B------:R-:W-:Y:S02]  /*4ea0*/  @!P0 HADD2.F32 R2, -RZ, R17.reuse.H1_H1 ;  /* 0x30000011ff028230 */ /* 0x100fe40000004100 */
[----:B------:R-:W-:Y:S01]  /*4eb0*/  @!P0 FFMA.FTZ R0, R19, R24, R0 ;  /* 0x0000001813008223 */ /* 0x000fe20000010000 */
[----:B------:R-:W-:Y:S02]  /*4ec0*/  @!P0 HADD2.F32 R24, -RZ, R17.H0_H0 ;  /* 0x20000011ff188230 */ /* 0x000fe40000004100 */
[--C-:B------:R-:W-:Y:S02]  /*4ed0*/  @!P0 HADD2.F32 R19, -RZ, R18.reuse.H1_H1 ;  /* 0x30000012ff138230 */ /* 0x100fe40000004100 */
[----:B------:R-:W-:Y:S01]  /*4ee0*/  @!P0 FMUL.FTZ R40, R2, R25 ;  /* 0x0000001902288220 */ /* 0x000fe20000410000 */
[----:B------:R-:W-:Y:S01]  /*4ef0*/  @!P0 F2FP.F16.F32.PACK_AB R0, R0, R39 ;  /* 0x000000270000823e */ /* 0x000fe200000000ff */
[-C--:B------:R-:W-:Y:S01]  /*4f00*/  @!P0 FMUL.FTZ R2, R2, R8.reuse ;  /* 0x0000000802028220 */ /* 0x080fe20000410000 */
[----:B------:R-:W-:Y:S02]  /*4f10*/  @!P0 HADD2.F32 R27, -RZ, R27.H1_H1 ;  /* 0x3000001bff1b8230 */ /* 0x000fe40000004100 */
[----:B------:R-:W-:Y:S01]  /*4f20*/  @!P0 FFMA.FTZ R40, R24, R8, -R40 ;  /* 0x0000000818288223 */ /* 0x000fe20000010828 */
[----:B------:R-:W-:Y:S01]  /*4f30*/  @!P0 MOV R20, R0 ;  /* 0x0000000000148202 */ /* 0x000fe20000000f00 */
[----:B------:R-:W-:Y:S02]  /*4f40*/  @!P0 HADD2.F32 R8, -RZ, R18.H0_H0 ;  /* 0x20000012ff088230 */ /* 0x000fe40000004100 */
[----:B------:R-:W-:Y:S01]  /*4f50*/  @!P0 FMUL.FTZ R42, R19, R26 ;  /* 0x0000001a132a8220 */ /* 0x000fe20000410000 */
[--C-:B------:R-:W-:Y:S02]  /*4f60*/  @!P0 HADD2.F32 R17, -RZ, R3.reuse.H1_H1 ;  /* 0x30000003ff118230 */ /* 0x100fe40000004100 */
[----:B------:R-:W-:Y:S01]  /*4f70*/  @!P0 FFMA.FTZ R2, R25, R24, R2 ;  /* 0x0000001819028223 */ /* 0x000fe20000010002 */
[----:B------:R-:W-:Y:S02]  /*4f80*/  @!P0 HADD2.F32 R18, -RZ, R3.H0_H0 ;  /* 0x20000003ff128230 */ /* 0x000fe40000004100 */
[-C--:B------:R-:W-:Y:S01]  /*4f90*/  @!P0 FMUL.FTZ R3, R19, R4.reuse ;  /* 0x0000000413038220 */ /* 0x080fe20000410000 */
[----:B------:R-:W-:Y:S01]  /*4fa0*/  @!P0 FFMA.FTZ R19, R8, R4, -R42 ;  /* 0x0000000408138223 */ /* 0x000fe2000001082a */
[C---:B------:R-:W-:Y:S01]  /*4fb0*/  @!P0 FMUL.FTZ R4, R17.reuse, R5 ;  /* 0x0000000511048220 */ /* 0x040fe20000410000 */
[----:B------:R-:W-:Y:S01]  /*4fc0*/  @!P0 F2FP.F16.F32.PACK_AB R2, R2, R40 ;  /* 0x000000280202823e */ /* 0x000fe200000000ff */
[----:B------:R-:W-:Y:S01]  /*4fd0*/  @!P0 FMUL.FTZ R41, R17, R27 ;  /* 0x0000001b11298220 */ /* 0x000fe20000410000 */
[----:B------:R-:W-:Y:S01]  /*4fe0*/  @!P0 FFMA.FTZ R3, R26, R8, R3 ;  /* 0x000000081a038223 */ /* 0x000fe20000010003 */
[----:B------:R-:W-:Y:S01]  /*4ff0*/  @!P0 FFMA.FTZ R4, R27, R18, R4 ;  /* 0x000000121b048223 */ /* 0x000fe20000010004 */
[----:B------:R-:W-:Y:S01]  /*5000*/  @!P0 MOV R21, R2 ;  /* 0x0000000200158202 */ /* 0x000fe20000000f00 */
[----:B------:R-:W-:Y:S01]  /*5010*/  @!P0 FFMA.FTZ R41, R18, R5, -R41 ;  /* 0x0000000512298223 */ /* 0x000fe20000010829 */
[----:B------:R-:W-:Y:S01]  /*5020*/  IMAD.WIDE.U32 R24, R228, 0x60, R30 ;  /* 0x00000060e4187825 */ /* 0x000fe200078e001e */
[----:B------:R-:W-:Y:S03]  /*5030*/  @!P0 F2FP.F16.F32.PACK_AB R3, R3, R19 ;  /* 0x000000130303823e */ /* 0x000fe600000000ff */
[----:B------:R-:W-:Y:S01]  /*5040*/  IMAD R5, R229, 0x60, RZ ;  /* 0x00000060e5057824 */ /* 0x000fe200078e02ff */
[----:B------:R-:W-:Y:S02]  /*5050*/  @!P0 F2FP.F16.F32.PACK_AB R4, R4, R41 ;  /* 0x000000290404823e */ /* 0x000fe400000000ff */
[----:B------:R-:W-:Y:S02]  /*5060*/  @!P0 MOV R22, R3 ;  /* 0x0000000300168202 */ /* 0x000fe40000000f00 */
[----:B------:R-:W-:Y:S02]  /*5070*/  IADD3 R25, PT, PT, R5, R25, RZ ;  /* 0x0000001905197210 */ /* 0x000fe40007ffe0ff */
[----:B------:R-:W-:Y:S05]  /*5080*/  @!P0 MOV R23, R4 ;  /* 0x0000000400178202 */ /* 0x000fea0000000f00 */
[----:B------:R1:W-:Y:S02]  /*5090*/  ST.E.128 desc[UR6][R24.64], R20 ;  /* 0x0000001418007985 */ /* 0x0003e4000c101d06 */
.L_x_1218:
[----:B------:R-:W-:Y:S05]  /*50a0*/  BSYNC.RECONVERGENT B0 ;  /* 0x0000000000007941 */ /* 0x000fea0003800200 */
.L_x_1217:
        /* <DEDUP_REMOVED lines=58> */
.L_x_1220:
[----:B------:R-:W-:Y:S05]  /*5450*/  BSYNC.RECONVERGENT B0 ;  /* 0x0000000000007941 */ /* 0x000fea0003800200 */
.L_x_1219:
        /* <DEDUP_REMOVED lines=61> */
.L_x_1222:
[----:B------:R-:W-:Y:S05]  /*5830*/  BSYNC.RECONVERGENT B0 ;  /* 0x0000000000007941 */ /* 0x000fea0003800200 */
.L_x_1221:
        /* <DEDUP_REMOVED lines=59> */
.L_x_1224:
[----:B------:R-:W-:Y:S05]  /*5bf0*/  BSYNC.RECONVERGENT B0 ;  /* 0x0000000000007941 */ /* 0x000fea0003800200 */
.L_x_1223:
[----:B------:R-:W-:Y:S01]  /*5c00*/  ISETP.NE.AND P1, PT, R38, RZ, PT ;  /* 0x000000ff2600720c */ /* 0x000fe20003f25270 */
[----:B------:R-:W-:Y:S01]  /*5c10*/  BSSY.RECONVERGENT B0, `(.L_x_1225) ;  /* 0x000003e000007945 */ /* 0x000fe20003800200 */
[C---:B------:R-:W-:Y:S02]  /*5c20*/  ISETP.GE.OR P0, PT, R123.reuse, R101, P4 ;  /* 0x000000657b00720c */ /* 0x040fe40002706670 */
        /* <DEDUP_REMOVED lines=60> */
.L_x_1226:
[----:B------:R-:W-:Y:S05]  /*5ff0*/  BSYNC.RECONVERGENT B0 ;  /* 0x0000000000007941 */ /* 0x000fea0003800200 */
.L_x_1225:
        /* <DEDUP_REMOVED lines=58> */
.L_x_1228:
[----:B------:R-:W-:Y:S05]  /*63a0*/  BSYNC.RECONVERGENT B0 ;  /* 0x0000000000007941 */ /* 0x000fea0003800200 */
.L_x_1227:
        /* <DEDUP_REMOVED lines=15> */
[----:B------:R-:W-:Y:S01]  /*64a0*/  ISETP.GE.AND P0, PT, R12, R16, PT ;  /* 0x000000100c00720c */ /* 0x000fe20003f06270 */
[----:B------:R-:W-:Y:S05]  /*64b0*/  IMAD.WIDE.U32 R4, R138, 0x120, R34 ;  /* 0x000001208a047825 */ /* 0x000fea00078e0022 */
[----:B------:R-:W-:Y:S05]  /*64c0*/  IADD3 R5, PT, PT, R0, R5, RZ ;  /* 0x0000000500057210 */ /* 0x000fea0007ffe0ff */
[----:B-1234-:R-:W2:Y:S02]  /*64d0*/  LD.E.128 R20, desc[UR6][R4.64] ;  /* 0x0000000604147980 */ /* 0x01eea4000c101d00 */
[C---:B------:R-:W-:Y:S04]  /*64e0*/  @!P0 IMAD.WIDE R2, R11.reuse, 0x120, R6 ;  /* 0x000001200b028825 */ /* 0x040fe800078e0206 */
[----:B------:R-:W-:Y:S02]  /*64f0*/  @!P0 IMAD.WIDE R26, R11, 0x120, R28 ;  /* 0x000001200b1a8825 */ /* 0x000fe400078e021c */
        /* <DEDUP_REMOVED lines=50> */
.L_x_1230:
[----:B------:R-:W-:Y:S05]  /*6820*/  BSYNC.RECONVERGENT B0 ;  /* 0x0000000000007941 */ /* 0x000fea0003800200 */
.L_x_1229:
[----:B------:R-:W-:Y:S04]  /*6830*/  BSSY.RECONVERGENT B0, `(.L_x_1231) ;  /* 0x000003b000007945 */ /* 0x000fe80003800200 */
[----:B------:R-:W-:Y:S05]  /*6840*/  @P4 BRA `(.L_x_1232) ;  /* 0x0000000000e44947 */ /* 0x000fea0003800000 */
        /* <DEDUP_REMOVED lines=57> */
.L_x_1232:
[----:B------:R-:W-:Y:S05]  /*6be0*/  BSYNC.RECONVERGENT B0 ;  /* 0x0000000000007941 */ /* 0x000fea0003800200 */
.L_x_1231:
        /* <DEDUP_REMOVED lines=59> */
.L_x_1234:
[----:B------:R-:W-:Y:S05]  /*6fa0*/  BSYNC.RECONVERGENT B0 ;  /* 0x0000000000007941 */ /* 0x000fea0003800200 */
.L_x_1233:
        /* <DEDUP_REMOVED lines=59> */
.L_x_1236:
[----:B------:R-:W-:Y:S05]  /*7360*/  BSYNC.RECONVERGENT B0 ;  /* 0x0000000000007941 */ /* 0x000fea0003800200 */
.L_x_1235:
        /* <DEDUP_REMOVED lines=59> */
.L_x_1238:
[----:B------:R-:W-:Y:S05]  /*7720*/  BSYNC.RECONVERGENT B0 ;  /* 0x0000000000007941 */ /* 0x000fea0003800200 */
.L_x_1237:
[----:B------:R-:W-:Y:S04]  /*7730*/  BSSY.RECONVERGENT B0, `(.L_x_1239) ;  /* 0x000003b000007945 */ /* 0x000fe80003800200 */
[----:B------:R-:W-:Y:S05]  /*7740*/  @P6 BRA `(.L_x_1240) ;  /* 0x0000000000e46947 */ /* 0x000fea0003800000 */
[----:B------:R-:W-:Y:S01]  /*7750*/  IMAD R0, R139, 0x1c0, RZ ;  /* 0x000001c08b007824 */ /* 0x000fe200078e02ff */
[----:B------:R-:W-:Y:S01]  /*7760*/  ISETP.GE.AND P0, PT, R12, R16, PT ;  /* 0x000000100c00720c */ /* 0x000fe20003f06270 */
[----:B------:R-:W-:Y:S04]  /*7770*/  IMAD.WIDE.U32 R34, R138, 0x1c0, R34 ;  /* 0x000001c08a227825 */ /* 0x000fe800078e0022 */
[----:B--2---:R-:W-:Y:S01]  /*7780*/  IMAD.WIDE.U32 R30, R228, 0x1c0, R30 ;  /* 0x000001c0e41e7825 */ /* 0x004fe200078e001e */
[----:B------:R-:W-:Y:S05]  /*7790*/  IADD3 R35, PT, PT, R0, R35, RZ ;  /* 0x0000002300237210 */ /* 0x000fea0007ffe0ff */
[----:B-1-34-:R-:W2:Y:S02]  /*77a0*/  LD.E.128 R16, desc[UR6][R34.64] ;  /* 0x0000000622107980 */ /* 0x01aea4000c101d00 */
        /* <DEDUP_REMOVED lines=38> */
[CC--:B------:R-:W-:Y:S01]  /*7a10*/  @!P0 FMUL.FTZ R4, R7.reuse, R5.reuse ;  /* 0x0000000507048220 */ /* 0x0c0fe20000410000 */
[----:B------:R-:W-:Y:S01]  /*7a20*/  @!P0 FMUL.FTZ R27, R7, R24 ;  /* 0x00000018071b8220 */ /* 0x000fe20000410000 */
[----:B------:R-:W-:Y:S01]  /*7a30*/  @!P0 MOV R17, R2 ;  /* 0x0000000200118202 */ /* 0x000fe20000000f00 */
[----:B------:R-:W-:Y:S01]  /*7a40*/  @!P0 FFMA.FTZ R3, R23, R6, R3 ;  /* 0x0000000617038223 */ /* 0x000fe20000010003 */
[----:B------:R-:W-:Y:S01]  /*7a50*/  @!P0 FFMA.FTZ R4, R24, R8, R4 ;  /* 0x0000000818048223 */ /* 0x000fe20000010004 */
[----:B------:R-:W-:Y:S01]  /*7a60*/  @!P0 FFMA.FTZ R27, R8, R5, -R27 ;  /* 0x00000005081b8223 */ /* 0x000fe2000001081b */
[----:B------:R-:W-:Y:S02]  /*7a70*/  IMAD R5, R229, 0x1c0, RZ ;  /* 0x000001c0e5057824 */ /* 0x000fe400078e02ff */
[----:B------:R-:W-:Y:S02]  /*7a80*/  @!P0 F2FP.F16.F32.PACK_AB R3, R3, R20 ;  /* 0x000000140303823e */ /* 0x000fe400000000ff */
[----:B------:R-:W-:Y:S02]  /*7a90*/  @!P0 F2FP.F16.F32.PACK_AB R4, R4, R27 ;  /* 0x0000001b0404823e */ /* 0x000fe400000000ff */
[----:B------:R-:W-:Y:S02]  /*7aa0*/  IADD3 R31, PT, PT, R5, R31, RZ ;  /* 0x0000001f051f7210 */ /* 0x000fe40007ffe0ff */
[----:B------:R-:W-:Y:S02]  /*7ab0*/  @!P0 MOV R18, R3 ;  /* 0x0000000300128202 */ /* 0x000fe40000000f00 */
[----:B------:R-:W-:Y:S05]  /*7ac0*/  @!P0 MOV R19, R4 ;  /* 0x0000000400138202 */ /* 0x000fea0000000f00 */
[----:B------:R1:W-:Y:S02]  /*7ad0*/  ST.E.128 desc[UR6][R30.64], R16 ;  /* 0x000000101e007985 */ /* 0x0003e4000c101d06 */
.L_x_1240:
[----:B------:R-:W-:Y:S05]  /*7ae0*/  BSYNC.RECONVERGENT B0 ;  /* 0x0000000000007941 */ /* 0x000fea0003800200 */
.L_x_1239:
[----:B------:R-:W5:Y:S02]  /*7af0*/  LD.E R0, desc[UR6][R164.64+0xd0] ;  /* 0x0000d006a4007980 */ /* 0x000f64000c101900 */
[----:B-----5:R-:W-:Y:S05]  /*7b00*/  IMAD.U32 R0, R0, -0x80, RZ ;  /* 0xffffff8000007824 */ /* 0x020fea00078e00ff */
[C---:B------:R-:W-:Y:S02]  /*7b10*/  LEA R14, P1, R0.reuse, R14, 0x1 ;  /* 0x0000000e000e7211 */ /* 0x040fe400078208ff */
[C---:B------:R-:W-:Y:S02]  /*7b20*/  LEA R32, P0, R0.reuse, R32, 0x1 ;  /* 0x0000002000207211 */ /* 0x040fe400078008ff */
[C---:B------:R-:W-:Y:S02]  /*7b30*/  LEA.HI.X.SX32 R15, R0.reuse, R15, 0x1, P1 ;  /* 0x0000000f000f7211 */ /* 0x040fe400008f0eff */
[----:B------:R-:W-:Y:S01]  /*7b40*/  LEA.HI.X.SX32 R33, R0, R33, 0x1, P0 ;  /* 0x0000002100217211 */ /* 0x000fe200000f0eff */
[----:B------:R-:W-:Y:S05]  /*7b50*/  BRA `(.L_x_1207) ;  /* 0x0000006000987947 */ /* 0x000fea0003800000 */
.L_x_1208:
[----:B------:R-:W-:Y:S01]  /*7b60*/  LEA.HI R18, R16, R16, RZ, 0x1 ;  /* 0x0000001010127211 */ /* 0x000fe200078f08ff */
[----:B------:R-:W2:Y:S01]  /*7b70*/  LD.E R0, desc[UR6][R164.64+0xc0] ;  /* 0x0000c006a4007980 */ /* 0x000ea2000c101900 */
[----:B------:R-:W-:Y:S02]  /*7b80*/  BSSY.RECONVERGENT B0, `(.L_x_1241) ;  /* 0x0000063000007945 */ /* 0x000fe40003800200 */
[----:B------:R-:W-:Y:S04]  /*7b90*/  SHF.R.S32.HI R18, RZ, 0x1, R18 ;  /* 0x00000001ff127819 */ /* 0x000fe80000011412 */
[----:B------:R-:W-:Y:S01]  /*7ba0*/  ISETP.GE.AND P1, PT, R12, R18, PT ;  /* 0x000000120c00720c */ /* 0x000fe20003f26270 */
[----:B------:R-:W-:Y:S05]  /*7bb0*/  IMAD.MOV R17, RZ, RZ, -R18 ;  /* 0x000000ffff117224 */ /* 0x000fea00078e0a12 */
[----:B------:R-:W-:Y:S02]  /*7bc0*/  SEL R18, R18, R17, !P1 ;  /* 0x0000001112127207 */ /* 0x000fe40004800000 */
[----:B------:R-:W-:Y:S02]  /*7bd0*/  SHF.R.S32.HI R150, RZ, 0x1f, R17 ;  /* 0x0000001fff967819 */ /* 0x000fe40000011411 */
[----:B--2---:R-:W-:Y:S04]  /*7be0*/  ISETP.GE.AND P4, PT, R12, R0, PT ;  /* 0x000000000c00720c */ /* 0x004fe80003f86270 */
[C---:B------:R-:W-:Y:S04]  /*7bf0*/  ISETP.GE.OR P0, PT, R134.reuse, R101, P4 ;  /* 0x000000658600720c */ /* 0x040fe80002706670 */
[----:B------:R-:W-:Y:S11]  /*7c00*/  ISETP.LT.OR P0, PT, R134, R102, P0 ;  /* 0x000000668600720c */ /* 0x000ff60000701670 */
[----:B------:R-:W-:Y:S02]  /*7c10*/  @!UPT UIADD3 URZ, UPT, UPT, URZ, URZ, URZ ;  /* 0x000000fffffff290 */ /* 0x000fe4000fffe0ff */
[----:B------:R-:W-:Y:S05]  /*7c20*/  @P0 BRA `(.L_x_1242) ;  /* 0x0000000400600947 */ /* 0x000fea0003800000 */
[----:B------:R-:W-:Y:S02]  /*7c30*/  ISETP.GE.AND P0, PT, R12, R16, PT ;  /* 0x000000100c00720c */ /* 0x000fe40003f06270 */
[----:B------:R-:W-:Y:S05]  /*7c40*/  MOV R8, R10 ;  /* 0x0000000a00087202 */ /* 0x000fea0000000f00 */
[----:B------:R-:W2:Y:S06]  /*7c50*/  LD.E.128 R36, desc[UR6][R8.64] ;  /* 0x0000000608247980 */ /* 0x000eac000c101d00 */
[----:B------:R-:W-:Y:S01]  /*7c60*/  @!P0 IMAD.WIDE R4, R18, 0x2, R8 ;  /* 0x0000000212048825 */ /* 0x000fe200078e0208 */
[----:B------:R-:W-:Y:S02]  /*7c70*/  @!P0 SEL R3, R17, RZ, P1 ;  /* 0x000000ff11038207 */ /* 0x000fe40000800000 */
[----:B------:R-:W-:Y:S02]  /*7c80*/  @!P0 SEL R0, R150, RZ, P1 ;  /* 0x000000ff96008207 */ /* 0x000fe40000800000 */
[C---:B------:R-:W-:Y:S01]  /*7c90*/  @!P0 SHF.L.U32 R2, R3.reuse, 0x1, RZ ;  /* 0x0000000103028819 */ /* 0x040fe200000006ff */
[----:B------:R-:W3:Y:S01]  /*7ca0*/  @!P0 LD.E.128 R4, desc[UR6][R4.64] ;  /* 0x0000000604048980 */ /* 0x000ee2000c101d00 */
[----:B------:R-:W-:Y:S02]  /*7cb0*/  @!P0 SHF.L.U64.HI R0, R3, 0x1, R0 ;  /* 0x0000000103008819 */ /* 0x000fe40000010200 */
[----:B------:R-:W-:Y:S04]  /*7cc0*/  @!P0 IADD3 R40, P2, PT, R2, R75, RZ ;  /* 0x0000004b02288210 */ /* 0x000fe80007f5e0ff */
[----:B------:R-:W-:Y:S02]  /*7cd0*/  @!P0 IADD3.X R41, PT, PT, R0, R74, RZ, P2, !PT ;  /* 0x0000004a00298210 */ /* 0x000fe400017fe4ff */
[----:B------:R-:W-:Y:S04]  /*7ce0*/  @!P0 IADD3 R2, P2, PT, R2, R77, RZ ;  /* 0x0000004d02028210 */ /* 0x000fe80007f5e0ff */
[----:B------:R-:W4:Y:S01]  /*7cf0*/  @!P0 LD.E.128 R40, desc[UR6][R40.64] ;  /* 0x0000000628288980 */ /* 0x000f22000c101d00 */
[----:B------:R-:W-:Y:S02]  /*7d00*/  @!P0 IADD3.X R3, PT, PT, R0, R76, RZ, P2, !PT ;  /* 0x0000004c00038210 */ /* 0x000fe400017fe4ff */
[----:B------:R-:W-:Y:S02]  /*7d10*/  PLOP3.LUT P2, PT, PT, PT, PT, 0x80, 0x8 ;  /* 0x000000000008781c */ /* 0x000fe40003f4f070 */
[----:B------:R-:W-:Y:S03]  /*7d20*/  @!P0 PLOP3.LUT P2, PT, P1, PT, PT, 0x80, 0x8 ;  /* 0x000000000008881c */ /* 0x000fe60000f4f070 */
[----:B------:R1:W5:Y:S01]  /*7d30*/  @!P0 LD.E.128 R28, desc[UR6][R2.64] ;  /* 0x00000006021c8980 */ /* 0x000362000c101d00 */
[--C-:B---3--:R-:W-:Y:S01]  /*7d40*/  @!P0 HADD2.F32 R0, -RZ, R4.reuse.H0_H0 ;  /* 0x20000004ff008230 */ /* 0x108fe20000004100 */
[----:B--2---:R-:W-:Y:S01]  /*7d50*/  @!P0 MOV R34, R37 ;  /* 0x0000002500228202 */ /* 0x004fe20000000f00 */
[----:B-1----:R-:W-:Y:S02]  /*7d60*/  @!P0 HADD2.F32 R2, -RZ, R4.H1_H1 ;  /* 0x30000004ff028230 */ /* 0x002fe40000004100 */
[--C-:B------:R-:W-:Y:S02]  /*7d70*/  @!P0 HADD2.F32 R3, -RZ, R5.reuse.H0_H0 ;  /* 0x20000005ff038230 */ /* 0x100fe40000004100 */
[----:B------:R-:W-:Y:S02]  /*7d80*/  @!P0 HADD2.F32 R4, -RZ, R5.H1_H1 ;  /* 0x30000005ff048230 */ /* 0x000fe40000004100 */
[----:B------:R-:W-:Y:S02]  /*7d90*/  @!P0 HADD2.F32 R5, -RZ, R6.H0_H0 ;  /* 0x20000006ff058230 */ /* 0x000fe40000004100 */
[--C-:B------:R-:W-:Y:S02]  /*7da0*/  @!P0 HADD2.F32 R20, -RZ, R7.reuse.H0_H0 ;  /* 0x20000007ff148230 */ /* 0x100fe40000004100 */
[----:B------:R-:W-:Y:S02]  /*7db0*/  @!P0 HADD2.F32 R19, -RZ, R7.H1_H1 ;  /* 0x30000007ff138230 */ /* 0x000fe40000004100 */
[----:B----4-:R-:W-:Y:S02]  /*7dc0*/  @!P0 HADD2.F32 R22, -RZ, R42.H0_H0 ;  /* 0x2000002aff168230 */ /* 0x010fe40000004100 */
[--C-:B------:R-:W-:Y:S02]  /*7dd0*/  @!P0 HADD2.F32 R7, -RZ, R43.reuse.H0_H0 ;  /* 0x2000002bff078230 */ /* 0x100fe40000004100 */
[----:B------:R-:W-:Y:S02]  /*7de0*/  @!P0 HADD2.F32 R8, -RZ, R43.H1_H1 ;  /* 0x3000002bff088230 */ /* 0x000fe40000004100 */
[----:B------:R-:W-:Y:S01]  /*7df0*/  @!P2 FADD.FTZ R22, -R22, -RZ ;  /* 0x800000ff1616a221 */ /* 0x000fe20000010100 */
[----:B------:R-:W-:Y:S02]  /*7e00*/  @!P0 HADD2.F32 R26, -RZ, R40.H0_H0 ;  /* 0x20000028ff1a8230 */ /* 0x000fe40000004100 */
[----:B------:R-:W-:Y:S01]  /*7e10*/  @!P2 FADD.FTZ R7, -R7, -RZ ;  /* 0x800000ff0707a221 */ /* 0x000fe20000010100 */
[----:B------:R-:W-:Y:S02]  /*7e20*/  @!P0 HADD2.F32 R21, -RZ, R42.H1_H1 ;  /* 0x3000002aff158230 */ /* 0x000fe40000004100 */
[----:B------:R-:W-:Y:S01]  /*7e30*/  @!P0 FMUL.FTZ R5, R5, R22 ;  /* 0x0000001605058220 */ /* 0x000fe20000410000 */
[----:B------:R-:W-:Y:S01]  /*7e40*/  @!P0 HADD2.F32 R25, -RZ, R40.H1_H1 ;  /* 0x30000028ff198230 */ /* 0x000fe20000004100 */
[----:B------:R-:W-:Y:S01]  /*7e50*/  @!P0 MOV R22, R36 ;  /* 0x0000002400168202 */ /* 0x000fe20000000f00 */
[--C-:B------:R-:W-:Y:S02]  /*7e60*/  @!P0 HADD2.F32 R24, -RZ, R41.reuse.H0_H0 ;  /* 0x20000029ff188230 */ /* 0x100fe40000004100 */
[----:B------:R-:W-:Y:S01]  /*7e70*/  @!P2 FADD.FTZ R26, -R26, -RZ ;  /* 0x800000ff1a1aa221 */ /* 0x000fe20000010100 */
[----:B------:R-:W-:Y:S02]  /*7e80*/  @!P0 HADD2.F32 R23, -RZ, R41.H1_H1 ;  /* 0x30000029ff178230 */ /* 0x000fe40000004100 */
[----:B------:R-:W-:Y:S01]  /*7e90*/  @!P2 FADD.FTZ R21, -R21, -RZ ;  /* 0x800000ff1515a221 */ /* 0x000fe20000010100 */
[----:B------:R-:W-:Y:S02]  /*7ea0*/  @!P0 HADD2.F32 R6, -RZ, R6.H1_H1 ;  /* 0x30000006ff068230 */ /* 0x000fe40000004100 */
[----:B------:R-:W-:Y:S01]  /*7eb0*/  @!P2 FADD.FTZ R8, -R8, -RZ ;  /* 0x800000ff0808a221 */ /* 0x000fe20000010100 */
[----:B-----5:R-:W-:Y:S02]  /*7ec0*/  @!P0 HADD2.F32 R27, -RZ, R30.H1_H1 ;  /* 0x3000001eff1b8230 */ /* 0x020fe40000004100 */
[----:B------:R-:W-:Y:S01]  /*7ed0*/  @!P2 FADD.FTZ R25, -R25, -RZ ;  /* 0x800000ff1919a221 */ /* 0x000fe20000010100 */
[----:B------:R-:W-:Y:S01]  /*7ee0*/  @!P2 FADD.FTZ R24, -R24, -RZ ;  /* 0x800000ff1818a221 */ /* 0x000fe20000010100 */
[----:B------:R-:W-:Y:S01]  /*7ef0*/  @!P0 FMUL.FTZ R7, R20, R7 ;  /* 0x0000000714078220 */ /* 0x000fe20000410000 */
[----:B------:R-:W-:Y:S02]  /*7f00*/  @!P0 HADD2.F32 R20, -RZ, R28.H0_H0 ;  /* 0x2000001cff148230 */ /* 0x000fe40000004100 */
[----:B------:R-:W-:Y:S01]  /*7f10*/  @!P0 FMUL.FTZ R8, R19, R8 ;  /* 0x0000000813088220 */ /* 0x000fe20000410000 */
[----:B------:R-:W-:Y:S02]  /*7f20*/  @!P0 HADD2.F32 R19, -RZ, R22.H0_H0 ;  /* 0x20000016ff138230 */ /* 0x000fe40000004100 */
[----:B------:R-:W-:Y:S01]  /*7f30*/  @!P2 FADD.FTZ R23, -R23, -RZ ;  /* 0x800000ff1717a221 */ /* 0x000fe20000010100 */
[----:B------:R-:W-:Y:S01]  /*7f40*/  @!P0 FMUL.FTZ R0, R0, R26 ;  /* 0x0000001a00008220 */ /* 0x000fe20000410000 */
[----:B------:R-:W-:Y:S01]  /*7f50*/  @!P0 HADD2.F32 R26, -RZ, R30.H0_H0 ;  /* 0x2000001eff1a8230 */ /* 0x000fe20000004100 */
[----:B------:R-:W-:Y:S01]  /*7f60*/  @!P0 MOV R30, R38 ;  /* 0x00000026001e8202 */ /* 0x000fe20000000f00 */
[----:B------:R-:W-:Y:S01]  /*7f70*/  @!P0 FMUL.FTZ R6, R6, R21 ;  /* 0x0000001506068220 */ /* 0x000fe20000410000 */
[----:B------:R-:W-:Y:S02]  /*7f80*/  @!P0 HADD2.F32 R21, -RZ, R22.H1_H1 ;  /* 0x30000016ff158230 */ /* 0x000fe40000004100 */
[----:B------:R-:W-:Y:S01]  /*7f90*/  @!P0 FMUL.FTZ R2, R2, R25 ;  /* 0x0000001902028220 */ /* 0x000fe20000410000 */
[----:B------:R-:W-:Y:S01]  /*7fa0*/  @!P0 FMUL.FTZ R3, R3, R24 ;  /* 0x0000001803038220 */ /* 0x000fe20000410000 */
[----:B------:R-:W-:Y:S02]  /*7fb0*/  @!P0 HADD2.F32 R22, -RZ, R28.H1_H1 ;  /* 0x3000001cff168230 */ /* 0x000fe40000004100 */
[----:B------:R-:W-:Y:S01]  /*7fc0*/  @!P0 FMUL.FTZ R4, R4, R23 ;  /* 0x0000001704048220 */ /* 0x000fe20000410000 */
[--C-:B------:R-:W-:Y:S02]  /*7fd0*/  @!P0 HADD2.F32 R24, -RZ, R29.reuse.H0_H0 ;  /* 0x2000001dff188230 */ /* 0x100fe40000004100 */
[----:B------:R-:W-:Y:S01]  /*7fe0*/  @!P0 FFMA.FTZ R0, R19, R20, R0 ;  /* 0x0000001413008223 */ /* 0x000fe20000010000 */
[----:B------:R-:W-:Y:S02]  /*7ff0*/  @!P0 HADD2.F32 R25, -RZ, R29.H1_H1 ;  /* 0x3000001dff198230 */ /* 0x000fe40000004100 */
[----:B------:R-:W-:Y:S01]  /*8000*/  @!P0 FFMA.FTZ R2, R21, R22, R2 ;  /* 0x0000001615028223 */ /* 0x000fe20000010002 */
[--C-:B------:R-:W-:Y:S02]  /*8010*/  @!P0 HADD2.F32 R28, -RZ, R31.reuse.H0_H0 ;  /* 0x2000001fff1c8230 */ /* 0x100fe40000004100 */
[----:B------:R-:W-:Y:S01]  /*8020*/  @!P0 HADD2.F32 R29, -RZ, R31.H1_H1 ;  /* 0x3000001fff1d8230 */ /* 0x000fe20000004100 */
[----:B------:R-:W-:Y:S01]  /*8030*/  @!P0 MOV R31, R39 ;  /* 0x00000027001f8202 */ /* 0x000fe20000000f00 */
[--C-:B------:R-:W-:Y:S01]  /*8040*/  @!P0 HADD2.F32 R23, -RZ, R34.reuse.H0_H0 ;  /* 0x20000022ff178230 */ /* 0x100fe20000004100 */
[----:B------:R-:W-:Y:S01]  /*8050*/  @!P0 F2FP.F16.F32.PACK_AB R0, R2, R0 ;  /* 0x000000000200823e */ /* 0x000fe200000000ff */
[----:B------:R-:W-:Y:S01]  /*8060*/  @!P0 HADD2.F32 R19, -RZ, R34.H1_H1 ;  /* 0x30000022ff138230 */ /* 0x000fe20000004100 */
[----:B------:R-:W-:Y:S01]  /*8070*/  MOV R2, R79 ;  /* 0x0000004f00027202 */ /* 0x000fe20000000f00 */
[--C-:B------:R-:W-:Y:S01]  /*8080*/  @!P0 HADD2.F32 R20, -RZ, R30.reuse.H0_H0 ;  /* 0x2000001eff148230 */ /* 0x100fe20000004100 */
[----:B------:R-:W-:Y:S01]  /*8090*/  @!P0 MOV R36, R0 ;  /* 0x0000000000248202 */ /* 0x000fe20000000f00 */
[----:B------:R-:W-:Y:S02]  /*80a0*/  @!P0 HADD2.F32 R21, -RZ, R30.H1_H1 ;  /* 0x3000001eff158230 */ /* 0x000fe40000004100 */
[----:B------:R-:W-:Y:S01]  /*80b0*/  @!P0 FFMA.FTZ R3, R23, R24, R3 ;  /* 0x0000001817038223 */ /* 0x000fe20000010003 */
[--C-:B------:R-:W-:Y:S02]  /*80c0*/  @!P0 HADD2.F32 R22, -RZ, R31.reuse.H0_H0 ;  /* 0x2000001fff168230 */ /* 0x100fe40000004100 */
[----:B------:R-:W-:Y:S01]  /*80d0*/  @!P0 FFMA.FTZ R4, R19, R25, R4 ;  /* 0x0000001913048223 */ /* 0x000fe20000010004 */
[----:B------:R-:W-:Y:S02]  /*80e0*/  @!P0 HADD2.F32 R23, -RZ, R31.H1_H1 ;  /* 0x3000001fff178230 */ /* 0x000fe40000004100 */
[----:B------:R-:W-:Y:S01]  /*80f0*/  @!P0 FFMA.FTZ R5, R20, R26, R5 ;  /* 0x0000001a14058223 */ /* 0x000fe20000010005 */
[----:B------:R-:W-:Y:S01]  /*8100*/  @!P0 FFMA.FTZ R6, R21, R27, R6 ;  /* 0x0000001b15068223 */ /* 0x000fe20000010006 */
[----:B------:R-:W-:Y:S01]  /*8110*/  @!P0 FFMA.FTZ R7, R22, R28, R7 ;  /* 0x0000001c16078223 */ /* 0x000fe20000010007 */
[----:B------:R-:W-:Y:S01]  /*8120*/  @!P0 F2FP.F16.F32.PACK_AB R3, R4, R3 ;  /* 0x000000030403823e */ /* 0x000fe200000000ff */
[----:B------:R-:W-:Y:S02]  /*8130*/  @!P0 FFMA.FTZ R8, R23, R29, R8 ;  /* 0x0000001d17088223 */ /* 0x000fe40000010008 */
[----:B------:R-:W-:Y:S02]  /*8140*/  @!P0 F2FP.F16.F32.PACK_AB R5, R6, R5 ;  /* 0x000000050605823e */ /* 0x000fe400000000ff */
[----:B------:R-:W-:Y:S02]  /*8150*/  @!P0 MOV R37, R3 ;  /* 0x0000000300258202 */ /* 0x000fe40000000f00 */
[----:B------:R-:W-:Y:S02]  /*8160*/  @!P0 F2FP.F16.F32.PACK_AB R7, R8, R7 ;  /* 0x000000070807823e */ /* 0x000fe400000000ff */
[----:B------:R-:W-:Y:S02]  /*8170*/  MOV R3, R78 ;  /* 0x0000004e00037202 */ /* 0x000fe40000000f00 */
[----:B------:R-:W-:Y:S02]  /*8180*/  @!P0 MOV R38, R5 ;  /* 0x0000000500268202 */ /* 0x000fe40000000f00 */
[----:B------:R-:W-:Y:S05]  /*8190*/  @!P0 MOV R39, R7 ;  /* 0x0000000700278202 */ /* 0x000fea0000000f00 */
[----:B------:R1:W-:Y:S02]  /*81a0*/  ST.E.128 desc[UR6][R2.64], R36 ;  /* 0x0000002402007985 */ /* 0x0003e4000c101d06 */
.L_x_1242:
[----:B------:R-:W-:Y:S05]  /*81b0*/  BSYNC.RECONVERGENT B0 ;  /* 0x0000000000007941 */ /* 0x000fea0003800200 */
.L_x_1241:
[C---:B------:R-:W-:Y:S01]  /*81c0*/  ISETP.GE.OR P0, PT, R58.reuse, R101, P4 ;  /* 0x000000653a00720c */ /* 0x040fe20002706670 */
[----:B------:R-:W-:Y:S01]  /*81d0*/  BSSY.RECONVERGENT B0, `(.L_x_1243) ;  /* 0x000005f000007945 */ /* 0x000fe20003800200 */
[----:B------:R-:W-:Y:S02]  /*81e0*/  LEA R20, P2, R83, R10, 0x1 ;  /* 0x0000000a53147211 */ /* 0x000fe400078408ff */
[----:B------:R-:W-:Y:S02]  /*81f0*/  ISETP.LT.OR P3, PT, R58, R102, P0 ;  /* 0x000000663a00720c */ /* 0x000fe40000761670 */
[----:B------:R-:W-:Y:S02]  /*8200*/  LEA R152, P0, R49, R79, 0x1 ;  /* 0x0000004f31987211 */ /* 0x000fe400078008ff */
[----:B------:R-:W-:Y:S02]  /*8210*/  LEA.HI.X R21, R83, R9, R82, 0x1, P2 ;  /* 0x0000000953157211 */ /* 0x000fe400010f0c52 */
[----:B------:R-:W-:Y:S07]  /*8220*/  LEA.HI.X R153, R49, R78, R50, 0x1, P0 ;  /* 0x0000004e31997211 */ /* 0x000fee00000f0c32 */
[----:B------:R-:W-:Y:S05]  /*8230*/  @P3 BRA `(.L_x_1244) ;  /* 0x0000000400603947 */ /* 0x000fea0003800000 */
[----:B------:R-:W-:Y:S01]  /*8240*/  ISETP.GE.AND P0, PT, R12, R16, PT ;  /* 0x000000100c00720c */ /* 0x000fe20003f06270 */
[----:B------:R-:W2:Y:S11]  /*8250*/  LD.E.128 R40, desc[UR6][R20.64] ;  /* 0x0000000614287980 */ /* 0x000eb6000c101d00 */
[----:B------:R-:W-:Y:S01]  /*8260*/  @!UPT UIADD3 URZ, UPT, UPT, URZ, URZ, URZ ;  /* 0x000000fffffff290 */ /* 0x000fe2000fffe0ff */
[----:B------:R-:W-:Y:S01]  /*8270*/  @!P0 IMAD.WIDE R4, R18, 0x2, R20 ;  /* 0x0000000212048825 */ /* 0x000fe200078e0214 */
[----:B-1----:R-:W-:Y:S02]  /*8280*/  @!P0 SEL R3, R17, RZ, P1 ;  /* 0x000000ff11038207 */ /* 0x002fe40000800000 */
[----:B------:R-:W-:Y:S02]  /*8290*/  @!P0 SEL R0, R150, RZ, P1 ;  /* 0x000000ff96008207 */ /* 0x000fe40000800000 */
[----:B------:R-:W-:Y:S01]  /*82a0*/  @!P0 IADD3 R3, P2, PT, R129, R3, RZ ;  /* 0x0000000381038210 */ /* 0x000fe20007f5e0ff */
[----:B------:R-:W3:Y:S03]  /*82b0*/  @!P0 LD.E.128 R4, desc[UR6][R4.64] ;  /* 0x0000000604048980 */ /* 0x000ee6000c101d00 */
[----:B------:R-:W-:Y:S02]  /*82c0*/  @!P0 IADD3.X R0, PT, PT, R98, R0, RZ, P2, !PT ;  /* 0x0000000062008210 */ /* 0x000fe400017fe4ff */
[C---:B------:R-:W-:Y:S02]  /*82d0*/  @!P0 SHF.L.U32 R2, R3.reuse, 0x1, RZ ;  /* 0x0000000103028819 */ /* 0x040fe400000006ff */
        /* <DEDUP_REMOVED lines=11> */
[----:B-1----:R-:W-:Y:S01]  /*8390*/  @!P0 HADD2.F32 R2, -RZ, R4.H1_H1 ;  /* 0x30000004ff028230 */ /* 0x002fe20000004100 */
[----:B------:R-:W-:Y:S01]  /*83a0*/  @!P0 MOV R35, R42 ;  /* 0x0000002a00238202 */ /* 0x000fe20000000f00 */
[--C-:B------:R-:W-:Y:S02]  /*83b0*/  @!P0 HADD2.F32 R3, -RZ, R5.reuse.H0_H0 ;  /* 0x20000005ff038230 */ /* 0x100fe40000004100 */
[----:B------:R-:W-:Y:S02]  /*83c0*/  @!P0 HADD2.F32 R4, -RZ, R5.H1_H1 ;  /* 0x30000005ff048230 */ /* 0x000fe40000004100 */
[--C-:B------:R-:W-:Y:S02]  /*83d0*/  @!P0 HADD2.F32 R5, -RZ, R6.reuse.H0_H0 ;  /* 0x20000006ff058230 */ /* 0x100fe40000004100 */
[--C-:B------:R-:W-:Y:S02]  /*83e0*/  @!P0 HADD2.F32 R22, -RZ, R7.reuse.H0_H0 ;  /* 0x20000007ff168230 */ /* 0x100fe40000004100 */
[----:B------:R-:W-:Y:S02]  /*83f0*/  @!P0 HADD2.F32 R19, -RZ, R7.H1_H1 ;  /* 0x30000007ff138230 */ /* 0x000fe40000004100 */
[----:B------:R-:W-:Y:S02]  /*8400*/  @!P0 HADD2.F32 R6, -RZ, R6.H1_H1 ;  /* 0x30000006ff068230 */ /* 0x000fe40000004100 */
[--C-:B----4-:R-:W-:Y:S02]  /*8410*/  @!P0 HADD2.F32 R24, -RZ, R158.reuse.H0_H0 ;  /* 0x2000009eff188230 */ /* 0x110fe40000004100 */
[--C-:B------:R-:W-:Y:S02]  /*8420*/  @!P0 HADD2.F32 R7, -RZ, R159.reuse.H0_H0 ;  /* 0x2000009fff078230 */ /* 0x100fe40000004100 */
[----:B------:R-:W-:Y:S02]  /*8430*/  @!P0 HADD2.F32 R8, -RZ, R159.H1_H1 ;  /* 0x3000009fff088230 */ /* 0x000fe40000004100 */
[----:B------:R-:W-:Y:S01]  /*8440*/  @!P2 FADD.FTZ R24, -R24, -RZ ;  /* 0x800000ff1818a221 */ /* 0x000fe20000010100 */
[----:B------:R-:W-:Y:S02]  /*8450*/  @!P0 HADD2.F32 R23, -RZ, R158.H1_H1 ;  /* 0x3000009eff178230 */ /* 0x000fe40000004100 */
[----:B------:R-:W-:Y:S01]  /*8460*/  @!P2 FADD.FTZ R7, -R7, -RZ ;  /* 0x800000ff0707a221 */ /* 0x000fe20000010100 */
[--C-:B------:R-:W-:Y:S02]  /*8470*/  @!P0 HADD2.F32 R28, -RZ, R156.reuse.H0_H0 ;  /* 0x2000009cff1c8230 */ /* 0x100fe40000004100 */
[----:B------:R-:W-:Y:S01]  /*8480*/  @!P0 FMUL.FTZ R5, R5, R24 ;  /* 0x0000001805058220 */ /* 0x000fe20000410000 */
[----:B------:R-:W-:Y:S01]  /*8490*/  @!P0 HADD2.F32 R27, -RZ, R156.H1_H1 ;  /* 0x3000009cff1b8230 */ /* 0x000fe20000004100 */
[----:B------:R-:W-:Y:S01]  /*84a0*/  @!P0 MOV R24, R40 ;  /* 0x0000002800188202 */ /* 0x000fe20000000f00 */
[--C-:B------:R-:W-:Y:S02]  /*84b0*/  @!P0 HADD2.F32 R26, -RZ, R157.reuse.H0_H0 ;  /* 0x2000009dff1a8230 */ /* 0x100fe40000004100 */
[----:B------:R-:W-:Y:S01]  /*84c0*/  @!P0 FMUL.FTZ R7, R22, R7 ;  /* 0x0000000716078220 */ /* 0x000fe20000410000 */
[----:B------:R-:W-:Y:S02]  /*84d0*/  @!P0 HADD2.F32 R25, -RZ, R157.H1_H1 ;  /* 0x3000009dff198230 */ /* 0x000fe40000004100 */
[----:B------:R-:W-:Y:S01]  /*84e0*/  @!P2 FADD.FTZ R8, -R8, -RZ ;  /* 0x800000ff0808a221 */ /* 0x000fe20000010100 */
[----:B-----5:R-:W-:Y:S02]  /*84f0*/  @!P0 HADD2.F32 R22, -RZ, R36.H0_H0 ;  /* 0x20000024ff168230 */ /* 0x020fe40000004100 */
[----:B------:R-:W-:Y:S01]  /*8500*/  @!P2 FADD.FTZ R23, -R23, -RZ ;  /* 0x800000ff1717a221 */ /* 0x000fe20000010100 */
[----:B------:R-:W-:Y:S02]  /*8510*/  @!P0 HADD2.F32 R29, -RZ, R38.H1_H1 ;  /* 0x30000026ff1d8230 */ /* 0x000fe40000004100 */
[----:B------:R-:W-:Y:S01]  /*8520*/  @!P2 FADD.FTZ R28, -R28, -RZ ;  /* 0x800000ff1c1ca221 */ /* 0x000fe20000010100 */
[--C-:B------:R-:W-:Y:S02]  /*8530*/  @!P0 HADD2.F32 R30, -RZ, R39.reuse.H0_H0 ;  /* 0x20000027ff1e8230 */ /* 0x100fe40000004100 */
[----:B------:R-:W-:Y:S01]  /*8540*/  @!P0 FMUL.FTZ R8, R19, R8 ;  /* 0x0000000813088220 */ /* 0x000fe20000410000 */
[--C-:B------:R-:W-:Y:S02]  /*8550*/  @!P0 HADD2.F32 R19, -RZ, R24.reuse.H0_H0 ;  /* 0x20000018ff138230 */ /* 0x100fe40000004100 */
[----:B------:R-:W-:Y:S01]  /*8560*/  @!P2 FADD.FTZ R27, -R27, -RZ ;  /* 0x800000ff1b1ba221 */ /* 0x000fe20000010100 */
[----:B------:R-:W-:Y:S02]  /*8570*/  @!P0 HADD2.F32 R31, -RZ, R39.H1_H1 ;  /* 0x30000027ff1f8230 */ /* 0x000fe40000004100 */
[----:B------:R-:W-:Y:S01]  /*8580*/  @!P2 FADD.FTZ R26, -R26, -RZ ;  /* 0x800000ff1a1aa221 */ /* 0x000fe20000010100 */
[----:B------:R-:W-:Y:S01]  /*8590*/  @!P2 FADD.FTZ R25, -R25, -RZ ;  /* 0x800000ff1919a221 */ /* 0x000fe20000010100 */
[----:B------:R-:W-:Y:S01]  /*85a0*/  @!P0 FMUL.FTZ R6, R6, R23 ;  /* 0x0000001706068220 */ /* 0x000fe20000410000 */
[----:B------:R-:W-:Y:S02]  /*85b0*/  @!P0 HADD2.F32 R23, -RZ, R24.H1_H1 ;  /* 0x30000018ff178230 */ /* 0x000fe40000004100 */
[----:B------:R-:W-:Y:S01]  /*85c0*/  @!P0 FMUL.FTZ R0, R0, R28 ;  /* 0x0000001c00008220 */ /* 0x000fe20000410000 */
[----:B------:R-:W-:Y:S01]  /*85d0*/  @!P0 HADD2.F32 R24, -RZ, R36.H1_H1 ;  /* 0x30000024ff188230 */ /* 0x000fe20000004100 */
[----:B------:R-:W-:Y:S01]  /*85e0*/  @!P0 MOV R36, R43 ;  /* 0x0000002b00248202 */ /* 0x000fe20000000f00 */
[----:B------:R-:W-:Y:S02]  /*85f0*/  @!P0 HADD2.F32 R28, -RZ, R38.H0_H0 ;  /* 0x20000026ff1c8230 */ /* 0x000fe40000004100 */
[----:B------:R-:W-:Y:S01]  /*8600*/  @!P0 FMUL.FTZ R2, R2, R27 ;  /* 0x0000001b02028220 */ /* 0x000fe20000410000 */
[----:B------:R-:W-:Y:S01]  /*8610*/  @!P0 FMUL.FTZ R3, R3, R26 ;  /* 0x0000001a03038220 */ /* 0x000fe20000410000 */
[----:B------:R-:W-:Y:S01]  /*8620*/  @!P0 FMUL.FTZ R4, R4, R25 ;  /* 0x0000001904048220 */ /* 0x000fe20000410000 */
[--C-:B------:R-:W-:Y:S02]  /*8630*/  @!P0 HADD2.F32 R26, -RZ, R37.reuse.H0_H0 ;  /* 0x20000025ff1a8230 */ /* 0x100fe40000004100 */
[----:B------:R-:W-:Y:S01]  /*8640*/  @!P0 FFMA.FTZ R0, R19, R22, R0 ;  /* 0x0000001613008223 */ /* 0x000fe20000010000 */
[--C-:B------:R-:W-:Y:S02]  /*8650*/  @!P0 HADD2.F32 R25, -RZ, R34.reuse.H0_H0 ;  /* 0x20000022ff198230 */ /* 0x100fe40000004100 */
[----:B------:R-:W-:Y:S01]  /*8660*/  @!P0 FFMA.FTZ R2, R23, R24, R2 ;  /* 0x0000001817028223 */ /* 0x000fe20000010002 */
[----:B------:R-:W-:Y:S02]  /*8670*/  @!P0 HADD2.F32 R27, -RZ, R37.H1_H1 ;  /* 0x30000025ff1b8230 */ /* 0x000fe40000004100 */
[----:B------:R-:W-:Y:S02]  /*8680*/  @!P0 HADD2.F32 R19, -RZ, R34.H1_H1 ;  /* 0x30000022ff138230 */ /* 0x000fe40000004100 */
[----:B------:R-:W-:Y:S01]  /*8690*/  @!P0 FFMA.FTZ R3, R25, R26, R3 ;  /* 0x0000001a19038223 */ /* 0x000fe20000010003 */
[----:B------:R-:W-:Y:S01]  /*86a0*/  @!P0 F2FP.F16.F32.PACK_AB R0, R2, R0 ;  /* 0x000000000200823e */ /* 0x000fe200000000ff */
[--C-:B------:R-:W-:Y:S02]  /*86b0*/  @!P0 HADD2.F32 R22, -RZ, R35.reuse.H0_H0 ;  /* 0x20000023ff168230 */ /* 0x100fe40000004100 */
[----:B------:R-:W-:Y:S01]  /*86c0*/  @!P0 HADD2.F32 R23, -RZ, R35.H1_H1 ;  /* 0x30000023ff178230 */ /* 0x000fe20000004100 */
[----:B------:R-:W-:Y:S01]  /*86d0*/  @!P0 MOV R40, R0 ;  /* 0x0000000000288202 */ /* 0x000fe20000000f00 */
        /* <DEDUP_REMOVED lines=11> */
[----:B------:R-:W-:Y:S02]  /*8790*/  @!P0 MOV R42, R5 ;  /* 0x00000005002a8202 */ /* 0x000fe40000000f00 */
[----:B------:R-:W-:Y:S05]  /*87a0*/  @!P0 MOV R43, R7 ;  /* 0x00000007002b8202 */ /* 0x000fea0000000f00 */
[----:B------:R2:W-:Y:S02]  /*87b0*/  ST.E.128 desc[UR6][R152.64], R40 ;  /* 0x0000002898007985 */ /* 0x0005e4000c101d06 */
.L_x_1244:
[----:B------:R-:W-:Y:S05]  /*87c0*/  BSYNC.RECONVERGENT B0 ;  /* 0x0000000000007941 */ /* 0x000fea0003800200 */
.L_x_1243:
[CC--:B------:R-:W-:Y:S01]  /*87d0*/  ISETP.GE.OR P0, PT, R57.reuse, R101.reuse, P4 ;  /* 0x000000653900720c */ /* 0x0c0fe20002706670 */
        /* <DEDUP_REMOVED lines=10> */
[----:B--2---:R-:W2:Y:S02]  /*8880*/  LD.E.128 R40, desc[UR6][R2.64] ;  /* 0x0000000602287980 */ /* 0x004ea4000c101d00 */
[----:B------:R-:W-:Y:S01]  /*8890*/  @!P0 IMAD.WIDE R4, R18, 0x2, R2 ;  /* 0x0000000212048825 */ /* 0x000fe200078e0202 */
[----:B------:R-:W-:Y:S02]  /*88a0*/  @!P0 SEL R6, R17, RZ, P1 ;  /* 0x000000ff11068207 */ /* 0x000fe40000800000 */
[----:B------:R-:W-:Y:S02]  /*88b0*/  @!P0 SEL R0, R150, RZ, P1 ;  /* 0x000000ff96008207 */ /* 0x000fe40000800000 */
[----:B------:R-:W-:Y:S04]  /*88c0*/  @!P0 IADD3 R6, P2, PT, R105, R6, RZ ;  /* 0x0000000669068210 */ /* 0x000fe80007f5e0ff */
[----:B------:R-:W-:Y:S02]  /*88d0*/  @!P0 SHF.L.U32 R22, R6, 0x1, RZ ;  /* 0x0000000106168819 */ /* 0x000fe400000006ff */
[----:B------:R-:W-:Y:S02]  /*88e0*/  @!P0 IADD3.X R0, PT, PT, R97, R0, RZ, P2, !PT ;  /* 0x0000000061008210 */ /* 0x000fe400017fe4ff */
[----:B------:R-:W-:Y:S02]  /*88f0*/  @!P0 IADD3 R156, P2, PT, R22, R75, RZ ;  /* 0x0000004b169c8210 */ /* 0x000fe40007f5e0ff */
[----:B------:R-:W-:Y:S02]  /*8900*/  @!P0 SHF.L.U64.HI R0, R6, 0x1, R0 ;  /* 0x0000000106008819 */ /* 0x000fe40000010200 */
[----:B------:R-:W3:Y:S02]  /*8910*/  @!P0 LD.E.128 R4, desc[UR6][R4.64] ;  /* 0x0000000604048980 */ /* 0x000ee4000c101d00 */
        /* <DEDUP_REMOVED lines=9> */
[----:B------:R-:W-:Y:S01]  /*89b0*/  @!P0 HADD2.F32 R2, -RZ, R4.H1_H1 ;  /* 0x30000004ff028230 */ /* 0x000fe20000004100 */
[----:B------:R-:W-:Y:S01]  /*89c0*/  @!P0 MOV R35, R42 ;  /* 0x0000002a00238202 */ /* 0x000fe20000000f00 */
[--C-:B------:R-:W-:Y:S01]  /*89d0*/  @!P0 HADD2.F32 R3, -RZ, R5.reuse.H0_H0 ;  /* 0x20000005ff038230 */ /* 0x100fe20000004100 */
[----:B------:R-:W-:Y:S01]  /*89e0*/  @!P0 MOV R34, R43 ;  /* 0x0000002b00228202 */ /* 0x000fe20000000f00 */
[----:B------:R-:W-:Y:S02]  /*89f0*/  @!P0 HADD2.F32 R4, -RZ, R5.H1_H1 ;  /* 0x30000005ff048230 */ /* 0x000fe40000004100 */
[----:B----4-:R-:W-:Y:S02]  /*8a00*/  @!P0 HADD2.F32 R24, -RZ, R158.H0_H0 ;  /* 0x2000009eff188230 */ /* 0x010fe40000004100 */
[----:B------:R-:W-:Y:S02]  /*8a10*/  @!P0 HADD2.F32 R5, -RZ, R6.H0_H0 ;  /* 0x20000006ff058230 */ /* 0x000fe40000004100 */
[--C-:B-1----:R-:W-:Y:S02]  /*8a20*/  @!P0 HADD2.F32 R22, -RZ, R7.reuse.H0_H0 ;  /* 0x20000007ff168230 */ /* 0x102fe40000004100 */
[----:B------:R-:W-:Y:S01]  /*8a30*/  @!P2 FADD.FTZ R24, -R24, -RZ ;  /* 0x800000ff1818a221 */ /* 0x000fe20000010100 */
[----:B------:R-:W-:Y:S02]  /*8a40*/  @!P0 HADD2.F32 R19, -RZ, R7.H1_H1 ;  /* 0x30000007ff138230 */ /* 0x000fe40000004100 */
[--C-:B------:R-:W-:Y:S02]  /*8a50*/  @!P0 HADD2.F32 R7, -RZ, R159.reuse.H0_H0 ;  /* 0x2000009fff078230 */ /* 0x100fe40000004100 */
[----:B------:R-:W-:Y:S01]  /*8a60*/  @!P0 FMUL.FTZ R5, R5, R24 ;  /* 0x0000001805058220 */ /* 0x000fe20000410000 */
[----:B------:R-:W-:Y:S01]  /*8a70*/  @!P0 HADD2.F32 R8, -RZ, R159.H1_H1 ;  /* 0x3000009fff088230 */ /* 0x000fe20000004100 */
[----:B------:R-:W-:Y:S01]  /*8a80*/  @!P0 MOV R24, R40 ;  /* 0x0000002800188202 */ /* 0x000fe20000000f00 */
[----:B------:R-:W-:Y:S02]  /*8a90*/  @!P0 HADD2.F32 R28, -RZ, R156.H0_H0 ;  /* 0x2000009cff1c8230 */ /* 0x000fe40000004100 */
[----:B------:R-:W-:Y:S01]  /*8aa0*/  @!P2 FADD.FTZ R7, -R7, -RZ ;  /* 0x800000ff0707a221 */ /* 0x000fe20000010100 */
[----:B------:R-:W-:Y:S02]  /*8ab0*/  @!P0 HADD2.F32 R23, -RZ, R158.H1_H1 ;  /* 0x3000009eff178230 */ /* 0x000fe40000004100 */
[----:B------:R-:W-:Y:S01]  /*8ac0*/  @!P2 FADD.FTZ R8, -R8, -RZ ;  /* 0x800000ff0808a221 */ /* 0x000fe20000010100 */
[--C-:B------:R-:W-:Y:S02]  /*8ad0*/  @!P0 HADD2.F32 R25, -RZ, R157.reuse.H1_H1 ;  /* 0x3000009dff198230 */ /* 0x100fe40000004100 */
[----:B------:R-:W-:Y:S01]  /*8ae0*/  @!P2 FADD.FTZ R28, -R28, -RZ ;  /* 0x800000ff1c1ca221 */ /* 0x000fe20000010100 */
[----:B------:R-:W-:Y:S02]  /*8af0*/  @!P0 HADD2.F32 R27, -RZ, R156.H1_H1 ;  /* 0x3000009cff1b8230 */ /* 0x000fe40000004100 */
[----:B------:R-:W-:Y:S01]  /*8b00*/  @!P2 FADD.FTZ R23, -R23, -RZ ;  /* 0x800000ff1717a221 */ /* 0x000fe20000010100 */
[----:B------:R-:W-:Y:S02]  /*8b10*/  @!P0 HADD2.F32 R6, -RZ, R6.H1_H1 ;  /* 0x30000006ff068230 */ /* 0x000fe40000004100 */
[----:B------:R-:W-:Y:S01]  /*8b20*/  @!P2 FADD.FTZ R25, -R25, -RZ ;  /* 0x800000ff1919a221 */ /* 0x000fe20000010100 */
[----:B------:R-:W-:Y:S02]  /*8b30*/  @!P0 HADD2.F32 R26, -RZ, R157.H0_H0 ;  /* 0x2000009dff1a8230 */ /* 0x000fe40000004100 */
[----:B------:R-:W-:Y:S01]  /*8b40*/  @!P0 FMUL.FTZ R7, R22, R7 ;  /* 0x0000000716078220 */ /* 0x000fe20000410000 */
[----:B-----5:R-:W-:Y:S02]  /*8b50*/  @!P0 HADD2.F32 R22, -RZ, R36.H0_H0 ;  /* 0x20000024ff168230 */ /* 0x020fe40000004100 */
[----:B------:R-:W-:Y:S01]  /*8b60*/  @!P0 FMUL.FTZ R8, R19, R8 ;  /* 0x0000000813088220 */ /* 0x000fe20000410000 */
[----:B------:R-:W-:Y:S02]  /*8b70*/  @!P0 HADD2.F32 R19, -RZ, R24.H0_H0 ;  /* 0x20000018ff138230 */ /* 0x000fe40000004100 */
[----:B------:R-:W-:Y:S01]  /*8b80*/  @!P0 FMUL.FTZ R0, R0, R28 ;  /* 0x0000001c00008220 */ /* 0x000fe20000410000 */
[----:B------:R-:W-:Y:S02]  /*8b90*/  @!P0 HADD2.F32 R28, -RZ, R38.H1_H1 ;  /* 0x30000026ff1c8230 */ /* 0x000fe40000004100 */
[----:B------:R-:W-:Y:S01]  /*8ba0*/  @!P2 FADD.FTZ R27, -R27, -RZ ;  /* 0x800000ff1b1ba221 */ /* 0x000fe20000010100 */
[--C-:B------:R-:W-:Y:S02]  /*8bb0*/  @!P0 HADD2.F32 R29, -RZ, R39.reuse.H0_H0 ;  /* 0x20000027ff1d8230 */ /* 0x100fe40000004100 */
[----:B------:R-:W-:Y:S01]  /*8bc0*/  @!P2 FADD.FTZ R26, -R26, -RZ ;  /* 0x800000ff1a1aa221 */ /* 0x000fe20000010100 */
[----:B------:R-:W-:Y:S02]  /*8bd0*/  @!P0 HADD2.F32 R30, -RZ, R39.H1_H1 ;  /* 0x30000027ff1e8230 */ /* 0x000fe40000004100 */
[----:B------:R-:W-:Y:S01]  /*8be0*/  @!P0 FMUL.FTZ R6, R6, R23 ;  /* 0x0000001706068220 */ /* 0x000fe20000410000 */
[----:B------:R-:W-:Y:S02]  /*8bf0*/  @!P0 HADD2.F32 R23, -RZ, R24.H1_H1 ;  /* 0x30000018ff178230 */ /* 0x000fe40000004100 */
[----:B------:R-:W-:Y:S01]  /*8c00*/  @!P0 FMUL.FTZ R4, R4, R25 ;  /* 0x0000001904048220 */ /* 0x000fe20000410000 */
[----:B------:R-:W-:Y:S02]  /*8c10*/  @!P0 HADD2.F32 R24, -RZ, R36.H1_H1 ;  /* 0x30000024ff188230 */ /* 0x000fe40000004100 */
[----:B------:R-:W-:Y:S01]  /*8c20*/  @!P0 FFMA.FTZ R0, R19, R22, R0 ;  /* 0x0000001613008223 */ /* 0x000fe20000010000 */
[----:B------:R-:W-:Y:S02]  /*8c30*/  @!P0 HADD2.F32 R25, -RZ, R37.H0_H0 ;  /* 0x20000025ff198230 */ /* 0x000fe40000004100 */
[----:B------:R-:W-:Y:S01]  /*8c40*/  @!P0 FMUL.FTZ R2, R2, R27 ;  /* 0x0000001b02028220 */ /* 0x000fe20000410000 */
[----:B------:R-:W-:Y:S02]  /*8c50*/  @!P0 HADD2.F32 R19, -RZ, R31.H0_H0 ;  /* 0x2000001fff138230 */ /* 0x000fe40000004100 */
        /* <DEDUP_REMOVED lines=17> */
[----:B------:R-:W-:Y:S02]  /*8d70*/  LEA R24, P2, R228, R152, 0x5 ;  /* 0x00000098e4187211 */ /* 0x000fe400078428ff */
[----:B------:R-:W-:Y:S01]  /*8d80*/  @!P0 MOV R41, R3 ;  /* 0x0000000300298202 */ /* 0x000fe20000000f00 */
[----:B------:R-:W-:Y:S01]  /*8d90*/  @!P0 FFMA.FTZ R8, R22, R30, R8 ;  /* 0x0000001e16088223 */ /* 0x000fe20000010008 */
[----:B------:R-:W-:Y:S02]  /*8da0*/  @!P0 F2FP.F16.F32.PACK_AB R5, R6, R5 ;  /* 0x000000050605823e */ /* 0x000fe400000000ff */
[----:B------:R-:W-:Y:S02]  /*8db0*/  LEA.HI.X R25, R228, R153, R229, 0x5, P2 ;  /* 0x00000099e4197211 */ /* 0x000fe400010f2ce5 */
[----:B------:R-:W-:Y:S02]  /*8dc0*/  @!P0 F2FP.F16.F32.PACK_AB R7, R8, R7 ;  /* 0x000000070807823e */ /* 0x000fe400000000ff */
[----:B------:R-:W-:Y:S02]  /*8dd0*/  @!P0 MOV R42, R5 ;  /* 0x00000005002a8202 */ /* 0x000fe40000000f00 */
[----:B------:R-:W-:Y:S05]  /*8de0*/  @!P0 MOV R43, R7 ;  /* 0x00000007002b8202 */ /* 0x000fea0000000f00 */
[----:B------:R3:W-:Y:S02]  /*8df0*/  ST.E.128 desc[UR6][R24.64], R40 ;  /* 0x0000002818007985 */ /* 0x0007e4000c101d06 */
.L_x_1246:
[----:B------:R-:W-:Y:S05]  /*8e00*/  BSYNC.RECONVERGENT B0 ;  /* 0x0000000000007941 */ /* 0x000fea0003800200 */
.L_x_1245:
[----:B------:R-:W-:Y:S04]  /*8e10*/  BSSY.RECONVERGENT B0, `(.L_x_1247) ;  /* 0x000005d000007945 */ /* 0x000fe80003800200 */
[----:B------:R-:W-:Y:S05]  /*8e20*/  @P3 BRA `(.L_x_1248) ;  /* 0x00000004006c3947 */ /* 0x000fea0003800000 */
[----:B------:R-:W-:Y:S02]  /*8e30*/  ISETP.GE.AND P0, PT, R12, R16, PT ;  /* 0x000000100c00720c */ /* 0x000fe40003f06270 */
[----:B-1----:R-:W-:Y:S04]  /*8e40*/  IADD3 R2, P2, PT, R20, R69, RZ ;  /* 0x0000004514027210 */ /* 0x002fe80007f5e0ff */
[----:B------:R-:W-:Y:S05]  /*8e50*/  IADD3.X R3, PT, PT, R21, R68, RZ, P2, !PT ;  /* 0x0000004415037210 */ /* 0x000fea00017fe4ff */
[----:B--23--:R-:W2:Y:S02]  /*8e60*/  LD.E.128 R40, desc[UR6][R2.64] ;  /* 0x0000000602287980 */ /* 0x00cea4000c101d00 */
        /* <DEDUP_REMOVED lines=87> */
.L_x_1248:
[----:B------:R-:W-:Y:S05]  /*93e0*/  BSYNC.RECONVERGENT B0 ;  /* 0x0000000000007941 */ /* 0x000fea0003800200 */
.L_x_1247:
[----:B------:R-:W-:Y:S04]  /*93f0*/  BSSY.RECONVERGENT B0, `(.L_x_1249) ;  /* 0x000005e000007945 */ /* 0x000fe80003800200 */
[----:B------:R-:W-:Y:S05]  /*9400*/  @P5 BRA `(.L_x_1250) ;  /* 0x0000000400705947 */ /* 0x000fea0003800000 */
[----:B------:R-:W-:Y:S02]  /*9410*/  ISETP.GE.AND P0, PT, R12, R16, PT ;  /* 0x000000100c00720c */ /* 0x000fe40003f06270 */
[----:B-1----:R-:W-:Y:S04]  /*9420*/  IADD3 R2, P2, PT, R20, R148, RZ ;  /* 0x0000009414027210 */ /* 0x002fe80007f5e0ff */
[----:B------:R-:W-:Y:S05]  /*9430*/  IADD3.X R3, PT, PT, R21, R62, RZ, P2, !PT ;  /* 0x0000003e15037210 */ /* 0x000fea00017fe4ff */
[----:B--234-:R-:W2:Y:S02]  /*9440*/  LD.E.128 R40, desc[UR6][R2.64] ;  /* 0x0000000602287980 */ /* 0x01cea4000c101d00 */
        /* <DEDUP_REMOVED lines=20> */
[--C-:B------:R-:W-:Y:S02]  /*9590*/  @!P0 HADD2.F32 R3, -RZ, R5.reuse.H0_H0 ;  /* 0x20000005ff038230 */ /* 0x100fe40000004100 */
        /* <DEDUP_REMOVED lines=14> */
[----:B------:R-:W-:Y:S02]  /*9680*/  @!P0 HADD2.F32 R27, -RZ, R156.H1_H1 ;  /* 0x3000009cff1b8230 */ /* 0x000fe40000004100 */
[----:B------:R-:W-:Y:S01]  /*9690*/  @!P2 FADD.FTZ R28, -R28, -RZ ;  /* 0x800000ff1c1ca221 */ /* 0x000fe20000010100 */
[--C-:B------:R-:W-:Y:S02]  /*96a0*/  @!P0 HADD2.F32 R25, -RZ, R157.reuse.H1_H1 ;  /* 0x3000009dff198230 */ /* 0x100fe40000004100 */
[----:B------:R-:W-:Y:S01]  /*96b0*/  @!P2 FADD.FTZ R23, -R23, -RZ ;  /* 0x800000ff1717a221 */ /* 0x000fe20000010100 */
[----:B------:R-:W-:Y:S02]  /*96c0*/  @!P0 HADD2.F32 R6, -RZ, R6.H1_H1 ;  /* 0x30000006ff068230 */ /* 0x000fe40000004100 */
[----:B------:R-:W-:Y:S01]  /*96d0*/  @!P0 FMUL.FTZ R7, R22, R7 ;  /* 0x0000000716078220 */ /* 0x000fe20000410000 */
[----:B------:R-:W-:Y:S02]  /*96e0*/  @!P0 HADD2.F32 R26, -RZ, R157.H0_H0 ;  /* 0x2000009dff1a8230 */ /* 0x000fe40000004100 */
[----:B------:R-:W-:Y:S01]  /*96f0*/  @!P0 FMUL.FTZ R8, R19, R8 ;  /* 0x0000000813088220 */ /* 0x000fe20000410000 */
[----:B------:R-:W-:Y:S02]  /*9700*/  @!P0 HADD2.F32 R19, -RZ, R24.H0_H0 ;  /* 0x20000018ff138230 */ /* 0x000fe40000004100 */
[----:B------:R-:W-:Y:S01]  /*9710*/  @!P2 FADD.FTZ R25, -R25, -RZ ;  /* 0x800000ff1919a221 */ /* 0x000fe20000010100 */
[----:B-----5:R-:W-:Y:S02]  /*9720*/  @!P0 HADD2.F32 R22, -RZ, R36.H0_H0 ;  /* 0x20000024ff168230 */ /* 0x020fe40000004100 */
[----:B------:R-:W-:Y:S01]  /*9730*/  @!P0 FMUL.FTZ R0, R0, R28 ;  /* 0x0000001c00008220 */ /* 0x000fe20000410000 */
[----:B------:R-:W-:Y:S02]  /*9740*/  @!P0 HADD2.F32 R28, -RZ, R38.H1_H1 ;  /* 0x30000026ff1c8230 */ /* 0x000fe40000004100 */
[----:B------:R-:W-:Y:S01]  /*9750*/  @!P2 FADD.FTZ R27, -R27, -RZ ;  /* 0x800000ff1b1ba221 */ /* 0x000fe20000010100 */
[----:B------:R-:W-:Y:S02]  /*9760*/  @!P0 HADD2.F32 R29, -RZ, R39.H0_H0 ;  /* 0x20000027ff1d8230 */ /* 0x000fe40000004100 */
[----:B------:R-:W-:Y:S01]  /*9770*/  @!P0 FMUL.FTZ R6, R6, R23 ;  /* 0x0000001706068220 */ /* 0x000fe20000410000 */
[----:B------:R-:W-:Y:S02]  /*9780*/  @!P0 HADD2.F32 R23, -RZ, R24.H1_H1 ;  /* 0x30000018ff178230 */ /* 0x000fe40000004100 */
[----:B------:R-:W-:Y:S01]  /*9790*/  @!P2 FADD.FTZ R26, -R26, -RZ ;  /* 0x800000ff1a1aa221 */ /* 0x000fe20000010100 */
[----:B------:R-:W-:Y:S02]  /*97a0*/  @!P0 HADD2.F32 R24, -RZ, R36.H1_H1 ;  /* 0x30000024ff188230 */ /* 0x000fe40000004100 */
[----:B------:R-:W-:Y:S01]  /*97b0*/  @!P0 FMUL.FTZ R4, R4, R25 ;  /* 0x0000001904048220 */ /* 0x000fe20000410000 */
[----:B------:R-:W-:Y:S02]  /*97c0*/  @!P0 HADD2.F32 R25, -RZ, R37.H0_H0 ;  /* 0x20000025ff198230 */ /* 0x000fe40000004100 */
[----:B------:R-:W-:Y:S01]  /*97d0*/  @!P0 FFMA.FTZ R0, R19, R22, R0 ;  /* 0x0000001613008223 */ /* 0x000fe20000010000 */
[--C-:B------:R-:W-:Y:S02]  /*97e0*/  @!P0 HADD2.F32 R19, -RZ, R31.reuse.H0_H0 ;  /* 0x2000001fff138230 */ /* 0x100fe40000004100 */
[----:B------:R-:W-:Y:S01]  /*97f0*/  @!P0 FMUL.FTZ R2, R2, R27 ;  /* 0x0000001b02028220 */ /* 0x000fe20000410000 */
[----:B------:R-:W-:Y:S01]  /*9800*/  @!P0 HADD2.F32 R22, -RZ, R31.H1_H1 ;  /* 0x3000001fff168230 */ /* 0x000fe20000004100 */
[----:B------:R-:W-:Y:S01]  /*9810*/  @!P0 MOV R31, R43 ;  /* 0x0000002b001f8202 */ /* 0x000fe20000000f00 */
[----:B------:R-:W-:Y:S02]  /*9820*/  @!P0 HADD2.F32 R27, -RZ, R38.H0_H0 ;  /* 0x20000026ff1b8230 */ /* 0x000fe40000004100 */
[----:B------:R-:W-:Y:S01]  /*9830*/  @!P0 FMUL.FTZ R3, R3, R26 ;  /* 0x0000001a03038220 */ /* 0x000fe20000410000 */
[----:B------:R-:W-:Y:S02]  /*9840*/  @!P0 HADD2.F32 R26, -RZ, R37.H1_H1 ;  /* 0x30000025ff1a8230 */ /* 0x000fe40000004100 */
[----:B------:R-:W-:Y:S01]  /*9850*/  @!P0 FFMA.FTZ R2, R23, R24, R2 ;  /* 0x0000001817028223 */ /* 0x000fe20000010002 */
[--C-:B------:R-:W-:Y:S02]  /*9860*/  @!P0 HADD2.F32 R23, -RZ, R34.reuse.H0_H0 ;  /* 0x20000022ff178230 */ /* 0x100fe40000004100 */
[----:B------:R-:W-:Y:S01]  /*9870*/  @!P0 FFMA.FTZ R3, R19, R25, R3 ;  /* 0x0000001913038223 */ /* 0x000fe20000010003 */
[----:B------:R-:W-:Y:S02]  /*9880*/  @!P0 HADD2.F32 R24, -RZ, R34.H1_H1 ;  /* 0x30000022ff188230 */ /* 0x000fe40000004100 */
[----:B------:R-:W-:Y:S01]  /*9890*/  @!P0 FFMA.FTZ R4, R22, R26, R4 ;  /* 0x0000001a16048223 */ /* 0x000fe20000010004 */
[----:B------:R-:W-:Y:S01]  /*98a0*/  @!P0 F2FP.F16.F32.PACK_AB R0, R2, R0 ;  /* 0x000000000200823e */ /* 0x000fe200000000ff */
[----:B------:R-:W-:Y:S02]  /*98b0*/  @!P0 HADD2.F32 R19, -RZ, R31.H0_H0 ;  /* 0x2000001fff138230 */ /* 0x000fe40000004100 */
[----:B------:R-:W-:Y:S01]  /*98c0*/  @!P0 FFMA.FTZ R5, R23, R27, R5 ;  /* 0x0000001b17058223 */ /* 0x000fe20000010005 */
[----:B------:R-:W-:Y:S01]  /*98d0*/  @!P0 HADD2.F32 R30, -RZ, R39.H1_H1 ;  /* 0x30000027ff1e8230 */ /* 0x000fe20000004100 */
[----:B------:R-:W-:Y:S01]  /*98e0*/  @!P0 F2FP.F16.F32.PACK_AB R3, R4, R3 ;  /* 0x000000030403823e */ /* 0x000fe200000000ff */
[----:B------:R-:W-:Y:S01]  /*98f0*/  @!P0 HADD2.F32 R22, -RZ, R31.H1_H1 ;  /* 0x3000001fff168230 */ /* 0x000fe20000004100 */
[----:B------:R-:W-:Y:S01]  /*9900*/  @!P0 MOV R40, R0 ;  /* 0x0000000000288202 */ /* 0x000fe20000000f00 */
[----:B------:R-:W-:Y:S01]  /*9910*/  @!P0 FFMA.FTZ R6, R24, R28, R6 ;  /* 0x0000001c18068223 */ /* 0x000fe20000010006 */
[----:B------:R-:W-:Y:S01]  /*9920*/  @!P0 MOV R41, R3 ;  /* 0x0000000300298202 */ /* 0x000fe20000000f00 */
[----:B------:R-:W-:Y:S01]  /*9930*/  @!P0 FFMA.FTZ R7, R19, R29, R7 ;  /* 0x0000001d13078223 */ /* 0x000fe20000010007 */
[----:B------:R-:W-:Y:S01]  /*9940*/  @!P0 FFMA.FTZ R8, R22, R30, R8 ;  /* 0x0000001e16088223 */ /* 0x000fe20000010008 */
        /* <DEDUP_REMOVED lines=8> */
.L_x_1250:
[----:B------:R-:W-:Y:S05]  /*99d0*/  BSYNC.RECONVERGENT B0 ;  /* 0x0000000000007941 */ /* 0x000fea0003800200 */
.L_x_1249:
        /* <DEDUP_REMOVED lines=97> */
.L_x_1252:
[----:B------:R-:W-:Y:S05]  /*9ff0*/  BSYNC.RECONVERGENT B0 ;  /* 0x0000000000007941 */ /* 0x000fea0003800200 */
.L_x_1251:
        /* <DEDUP_REMOVED lines=94> */
.L_x_1254:
[----:B------:R-:W-:Y:S05]  /*a5e0*/  BSYNC.RECONVERGENT B0 ;  /* 0x0000000000007941 */ /* 0x000fea0003800200 */
.L_x_1253:
        /* <DEDUP_REMOVED lines=97> */
.L_x_1256:
[----:B------:R-:W-:Y:S05]  /*ac00*/  BSYNC.RECONVERGENT B0 ;  /* 0x0000000000007941 */ /* 0x000fea0003800200 */
.L_x_1255:
        /* <DEDUP_REMOVED lines=97> */
.L_x_1258:
[----:B------:R-:W-:Y:S05]  /*b220*/  BSYNC.RECONVERGENT B0 ;  /* 0x0000000000007941 */ /* 0x000fea0003800200 */
.L_x_1257:
        /* <DEDUP_REMOVED lines=97> */
.L_x_1260:
[----:B------:R-:W-:Y:S05]  /*b840*/  BSYNC.RECONVERGENT B0 ;  /* 0x0000000000007941 */ /* 0x000fea0003800200 */
.L_x_1259:
[----:B------:R-:W-:Y:S04]  /*b850*/  BSSY.RECONVERGENT B0, `(.L_x_1261) ;  /* 0x000005f000007945 */ /* 0x000fe80003800200 */
[----:B------:R-:W-:Y:S05]  /*b860*/  @P3 BRA `(.L_x_1262) ;  /* 0x0000000400743947 */ /* 0x000fea0003800000 */
[----:B------:R-:W-:Y:S01]  /*b870*/  IMAD R0, R139, 0x120, RZ ;  /* 0x000001208b007824 */ /* 0x000fe200078e02ff */
[----:B------:R-:W-:Y:S01]  /*b880*/  ISETP.GE.AND P0, PT, R12, R16, PT ;  /* 0x000000100c00720c */ /* 0x000fe20003f06270 */
[----:B-1----:R-:W-:Y:S05]  /*b890*/  IMAD.WIDE.U32 R2, R138, 0x120, R20 ;  /* 0x000001208a027825 */ /* 0x002fea00078e0014 */
[----:B------:R-:W-:Y:S05]  /*b8a0*/  IADD3 R3, PT, PT, R0, R3, RZ ;  /* 0x0000000300037210 */ /* 0x000fea0007ffe0ff */
        /* <DEDUP_REMOVED lines=89> */
.L_x_1262:
[----:B------:R-:W-:Y:S05]  /*be40*/  BSYNC.RECONVERGENT B0 ;  /* 0x0000000000007941 */ /* 0x000fea0003800200 */
.L_x_1261:
[C---:B------:R-:W-:Y:S01]  /*be50*/  ISETP.GE.OR P0, PT, R121.reuse, R101, P4 ;  /* 0x000000657900720c */ /* 0x040fe20002706670 */
[----:B------:R-:W-:Y:S03]  /*be60*/  BSSY.RECONVERGENT B0, `(.L_x_1263) ;  /* 0x0000061000007945 */ /* 0x000fe60003800200 */
[----:B------:R-:W-:Y:S11]  /*be70*/  ISETP.LT.OR P0, PT, R121, R102, P0 ;  /* 0x000000667900720c */ /* 0x000ff60000701670 */
[----:B------:R-:W-:Y:S02]  /*be80*/  @!UPT UIADD3 URZ, UPT, UPT, URZ, URZ, URZ ;  /* 0x000000fffffff290 */ /* 0x000fe4000fffe0ff */
        /* <DEDUP_REMOVED lines=94> */
.L_x_1264:
[----:B------:R-:W-:Y:S05]  /*c470*/  BSYNC.RECONVERGENT B0 ;  /* 0x0000000000007941 */ /* 0x000fea0003800200 */
.L_x_1263:
        /* <DEDUP_REMOVED lines=98> */
.L_x_1266:
[----:B------:R-:W-:Y:S05]  /*caa0*/  BSYNC.RECONVERGENT B0 ;  /* 0x0000000000007941 */ /* 0x000fea0003800200 */
.L_x_1265:
        /* <DEDUP_REMOVED lines=98> */
.L_x_1268:
[----:B------:R-:W-:Y:S05]  /*d0d0*/  BSYNC.RECONVERGENT B0 ;  /* 0x0000000000007941 */ /* 0x000fea0003800200 */
.L_x_1267:
[CC--:B------:R-:W-:Y:S01]  /*d0e0*/  ISETP.GE.OR P0, PT, R118.reuse, R101.reuse, P4 ;  /* 0x000000657600720c */ /* 0x0c0fe20002706670 */
[----:B------:R-:W-:Y:S01]  /*d0f0*/  BSSY.RECONVERGENT B0, `(.L_x_1269) ;  /* 0x0000062000007945 */ /* 0x000fe20003800200 */
[C---:B------:R-:W-:Y:S02]  /*d100*/  ISETP.GE.OR P2, PT, R117.reuse, R101, P4 ;  /* 0x000000657500720c */ /* 0x040fe40002746670 */
[-C--:B------:R-:W-:Y:S02]  /*d110*/  ISETP.LT.OR P0, PT, R118, R102.reuse, P0 ;  /* 0x000000667600720c */ /* 0x080fe40000701670 */
[----:B------:R-:W-:Y:S11]  /*d120*/  ISETP.LT.OR P3, PT, R117, R102, P2 ;  /* 0x000000667500720c */ /* 0x000ff60001761670 */
        /* <DEDUP_REMOVED lines=94> */
.L_x_1270:
[----:B------:R-:W-:Y:S05]  /*d710*/  BSYNC.RECONVERGENT B0 ;  /* 0x0000000000007941 */ /* 0x000fea0003800200 */
.L_x_1269:
[----:B------:R-:W-:Y:S04]  /*d720*/  BSSY.RECONVERGENT B0, `(.L_x_1271) ;  /* 0x000005f000007945 */ /* 0x000fe80003800200 */
[----:B------:R-:W-:Y:S05]  /*d730*/  @P3 BRA `(.L_x_1272) ;  /* 0x0000000400743947 */ /* 0x000fea0003800000 */
[----:B------:R-:W-:Y:S01]  /*d740*/  IMAD R0, R139, 0x1c0, RZ ;  /* 0x000001c08b007824 */ /* 0x000fe200078e02ff */
[----:B------:R-:W-:Y:S01]  /*d750*/  ISETP.GE.AND P0, PT, R12, R16, PT ;  /* 0x000000100c00720c */ /* 0x000fe20003f06270 */
[----:B------:R-:W-:Y:S04]  /*d760*/  IMAD.WIDE.U32 R20, R138, 0x1c0, R20 ;  /* 0x000001c08a147825 */ /* 0x000fe800078e0014 */
[----:B--2---:R-:W-:Y:S01]  /*d770*/  IMAD.WIDE.U32 R152, R228, 0x1c0, R152 ;  /* 0x000001c0e4987825 */ /* 0x004fe200078e0098 */
[----:B------:R-:W-:Y:S05]  /*d780*/  IADD3 R21, PT, PT, R0, R21, RZ ;  /* 0x0000001500157210 */ /* 0x000fea0007ffe0ff */
[----:B------:R-:W2:Y:S02]  /*d790*/  LD.E.128 R28, desc[UR6][R20.64] ;  /* 0x00000006141c7980 */ /* 0x000ea4000c101d00 */
[----:B------:R-:W-:Y:S01]  /*d7a0*/  @!P0 IMAD.WIDE R4, R18, 0x2, R20 ;  /* 0x0000000212048825 */ /* 0x000fe200078e0214 */
[----:B-1----:R-:W-:Y:S02]  /*d7b0*/  @!P0 SEL R3, R17, RZ, P1 ;  /* 0x000000ff11038207 */ /* 0x002fe40000800000 */
[----:B------:R-:W-:Y:S02]  /*d7c0*/  @!P0 SEL R0, R150, RZ, P1 ;  /* 0x000000ff96008207 */ /* 0x000fe40000800000 */
[----:B------:R-:W-:Y:S01]  /*d7d0*/  @!P0 IADD3 R3, P2, PT, R106, R3, RZ ;  /* 0x000000036a038210 */ /* 0x000fe20007f5e0ff */
[----:B------:R-:W5:Y:S03]  /*d7e0*/  @!P0 LD.E.128 R4, desc[UR6][R4.64] ;  /* 0x0000000604048980 */ /* 0x000f66000c101d00 */
[----:B------:R-:W-:Y:S02]  /*d7f0*/  @!P0 IADD3.X R0, PT, PT, R84, R0, RZ, P2, !PT ;  /* 0x0000000054008210 */ /* 0x000fe400017fe4ff */
[C---:B------:R-:W-:Y:S02]  /*d800*/  @!P0 SHF.L.U32 R2, R3.reuse, 0x1, RZ ;  /* 0x0000000103028819 */ /* 0x040fe400000006ff */
[----:B------:R-:W-:Y:S02]  /*d810*/  @!P0 SHF.L.U64.HI R0, R3, 0x1, R0 ;  /* 0x0000000103008819 */ /* 0x000fe40000010200 */
[----:B------:R-:W-:Y:S04]  /*d820*/  @!P0 IADD3 R36, P2, PT, R2, R75, RZ ;  /* 0x0000004b02248210 */ /* 0x000fe80007f5e0ff */
[----:B------:R-:W-:Y:S02]  /*d830*/  @!P0 IADD3.X R37, PT, PT, R0, R74, RZ, P2, !PT ;  /* 0x0000004a00258210 */ /* 0x000fe400017fe4ff */
[----:B------:R-:W-:Y:S04]  /*d840*/  @!P0 IADD3 R2, P2, PT, R2, R77, RZ ;  /* 0x0000004d02028210 */ /* 0x000fe80007f5e0ff */
[----:B------:R-:W2:Y:S01]  /*d850*/  @!P0 LD.E.128 R36, desc[UR6][R36.64] ;  /* 0x0000000624248980 */ /* 0x000ea2000c101d00 */
[----:B------:R-:W-:Y:S02]  /*d860*/  @!P0 IADD3.X R3, PT, PT, R0, R76, RZ, P2, !PT ;  /* 0x0000004c00038210 */ /* 0x000fe400017fe4ff */
[----:B------:R-:W-:Y:S02]  /*d870*/  PLOP3.LUT P2, PT, PT, PT, PT, 0x80, 0x8 ;  /* 0x000000000008781c */ /* 0x000fe40003f4f070 */
[----:B------:R-:W-:Y:S03]  /*d880*/  @!P0 PLOP3.LUT P2, PT, P1, PT, PT, 0x80, 0x8 ;  /* 0x000000000008881c */ /* 0x000fe60000f4f070 */
[----:B---34-:R1:W3:Y:S01]  /*d890*/  @!P0 LD.E.128 R24, desc[UR6][R2.64] ;  /* 0x0000000602188980 */ /* 0x0182e2000c101d00 */
[--C-:B-----5:R-:W-:Y:S01]  /*d8a0*/  @!P0 HADD2.F32 R0, -RZ, R4.reuse.H0_H0 ;  /* 0x20000004ff008230 */ /* 0x120fe20000004100 */
[----:B--2---:R-:W-:Y:S01]  /*d8b0*/  @!P0 MOV R34, R29 ;  /* 0x0000001d00228202 */ /* 0x004fe20000000f00 */
[----:B-1----:R-:W-:Y:S02]  /*d8c0*/  @!P0 HADD2.F32 R2, -RZ, R4.H1_H1 ;  /* 0x30000004ff028230 */ /* 0x002fe40000004100 */
[--C-:B------:R-:W-:Y:S02]  /*d8d0*/  @!P0 HADD2.F32 R3, -RZ, R5.reuse.H0_H0 ;  /* 0x20000005ff038230 */ /* 0x100fe40000004100 */
[----:B------:R-:W-:Y:S02]  /*d8e0*/  @!P0 HADD2.F32 R4, -RZ, R5.H1_H1 ;  /* 0x30000005ff048230 */ /* 0x000fe40000004100 */
[--C-:B------:R-:W-:Y:S02]  /*d8f0*/  @!P0 HADD2.F32 R5, -RZ, R6.reuse.H0_H0 ;  /* 0x20000006ff058230 */ /* 0x100fe40000004100 */
[--C-:B------:R-:W-:Y:S02]  /*d900*/  @!P0 HADD2.F32 R17, -RZ, R7.reuse.H0_H0 ;  /* 0x20000007ff118230 */ /* 0x100fe40000004100 */
[----:B------:R-:W-:Y:S02]  /*d910*/  @!P0 HADD2.F32 R16, -RZ, R7.H1_H1 ;  /* 0x30000007ff108230 */ /* 0x000fe40000004100 */
[----:B------:R-:W-:Y:S02]  /*d920*/  @!P0 HADD2.F32 R6, -RZ, R6.H1_H1 ;  /* 0x30000006ff068230 */ /* 0x000fe40000004100 */
[--C-:B------:R-:W-:Y:S02]  /*d930*/  @!P0 HADD2.F32 R19, -RZ, R38.reuse.H0_H0 ;  /* 0x20000026ff138230 */ /* 0x100fe40000004100 */
[----:B------:R-:W-:Y:S02]  /*d940*/  @!P0 HADD2.F32 R18, -RZ, R38.H1_H1 ;  /* 0x30000026ff128230 */ /* 0x000fe40000004100 */
[--C-:B------:R-:W-:Y:S02]  /*d950*/  @!P0 HADD2.F32 R7, -RZ, R39.reuse.H0_H0 ;  /* 0x20000027ff078230 */ /* 0x100fe40000004100 */
[----:B------:R-:W-:Y:S01]  /*d960*/  @!P2 FADD.FTZ R19, -R19, -RZ ;  /* 0x800000ff1313a221 */ /* 0x000fe20000010100 */
[----:B------:R-:W-:Y:S02]  /*d970*/  @!P0 HADD2.F32 R8, -RZ, R39.H1_H1 ;  /* 0x30000027ff088230 */ /* 0x000fe40000004100 */
[----:B------:R-:W-:Y:S01]  /*d980*/  @!P2 FADD.FTZ R18, -R18, -RZ ;  /* 0x800000ff1212a221 */ /* 0x000fe20000010100 */
[--C-:B------:R-:W-:Y:S02]  /*d990*/  @!P0 HADD2.F32 R23, -RZ, R36.reuse.H0_H0 ;  /* 0x20000024ff178230 */ /* 0x100fe40000004100 */
[----:B------:R-:W-:Y:S01]  /*d9a0*/  @!P0 FMUL.FTZ R5, R5, R19 ;  /* 0x0000001305058220 */ /* 0x000fe20000410000 */
[----:B------:R-:W-:Y:S01]  /*d9b0*/  @!P0 HADD2.F32 R22, -RZ, R36.H1_H1 ;  /* 0x30000024ff168230 */ /* 0x000fe20000004100 */
[----:B------:R-:W-:Y:S01]  /*d9c0*/  @!P0 MOV R19, R28 ;  /* 0x0000001c00138202 */ /* 0x000fe20000000f00 */
[--C-:B------:R-:W-:Y:S02]  /*d9d0*/  @!P0 HADD2.F32 R20, -RZ, R37.reuse.H1_H1 ;  /* 0x30000025ff148230 */ /* 0x100fe40000004100 */
[----:B------:R-:W-:Y:S01]  /*d9e0*/  @!P2 FADD.FTZ R7, -R7, -RZ ;  /* 0x800000ff0707a221 */ /* 0x000fe20000010100 */
[----:B------:R-:W-:Y:S02]  /*d9f0*/  @!P0 HADD2.F32 R21, -RZ, R37.H0_H0 ;  /* 0x20000025ff158230 */ /* 0x000fe40000004100 */
[----:B------:R-:W-:Y:S01]  /*da00*/  @!P2 FADD.FTZ R8, -R8, -RZ ;  /* 0x800000ff0808a221 */ /* 0x000fe20000010100 */
[----:B------:R-:W-:Y:S01]  /*da10*/  @!P2 FADD.FTZ R23, -R23, -RZ ;  /* 0x800000ff1717a221 */ /* 0x000fe20000010100 */
[----:B------:R-:W-:Y:S01]  /*da20*/  @!P2 FADD.FTZ R22, -R22, -RZ ;  /* 0x800000ff1616a221 */ /* 0x000fe20000010100 */
[----:B------:R-:W-:Y:S01]  /*da30*/  @!P0 FMUL.FTZ R6, R6, R18 ;  /* 0x0000001206068220 */ /* 0x000fe20000410000 */
[--C-:B------:R-:W-:Y:S02]  /*da40*/  @!P0 HADD2.F32 R18, -RZ, R19.reuse.H1_H1 ;  /* 0x30000013ff128230 */ /* 0x100fe40000004100 */
[----:B------:R-:W-:Y:S01]  /*da50*/  @!P0 FMUL.FTZ R7, R17, R7 ;  /* 0x0000000711078220 */ /* 0x000fe20000410000 */
[--C-:B---3--:R-:W-:Y:S02]  /*da60*/  @!P0 HADD2.F32 R17, -RZ, R24.reuse.H0_H0 ;  /* 0x20000018ff118230 */ /* 0x108fe40000004100 */
[----:B------:R-:W-:Y:S01]  /*da70*/  @!P0 FMUL.FTZ R8, R16, R8 ;  /* 0x0000000810088220 */ /* 0x000fe20000410000 */
[----:B------:R-:W-:Y:S02]  /*da80*/  @!P0 HADD2.F32 R16, -RZ, R19.H0_H0 ;  /* 0x20000013ff108230 */ /* 0x000fe40000004100 */
[----:B------:R-:W-:Y:S01]  /*da90*/  @!P0 FMUL.FTZ R0, R0, R23 ;  /* 0x0000001700008220 */ /* 0x000fe20000410000 */
[----:B------:R-:W-:Y:S02]  /*daa0*/  @!P0 HADD2.F32 R19, -RZ, R24.H1_H1 ;  /* 0x30000018ff138230 */ /* 0x000fe40000004100 */
[----:B------:R-:W-:Y:S01]  /*dab0*/  @!P0 FMUL.FTZ R2, R2, R22 ;  /* 0x0000001602028220 */ /* 0x000fe20000410000 */
[--C-:B------:R-:W-:Y:S02]  /*dac0*/  @!P0 HADD2.F32 R22, -RZ, R26.reuse.H0_H0 ;  /* 0x2000001aff168230 */ /* 0x100fe40000004100 */
[----:B------:R-:W-:Y:S01]  /*dad0*/  @!P0 FFMA.FTZ R0, R16, R17, R0 ;  /* 0x0000001110008223 */ /* 0x000fe20000010000 */
[----:B------:R-:W-:Y:S01]  /*dae0*/  @!P0 HADD2.F32 R23, -RZ, R26.H1_H1 ;  /* 0x3000001aff178230 */ /* 0x000fe20000004100 */
[----:B------:R-:W-:Y:S01]  /*daf0*/  @!P0 MOV R26, R30 ;  /* 0x0000001e001a8202 */ /* 0x000fe20000000f00 */
[----:B------:R-:W-:Y:S02]  /*db00*/  @!P0 HADD2.F32 R16, -RZ, R34.H0_H0 ;  /* 0x20000022ff108230 */ /* 0x000fe40000004100 */
[----:B------:R-:W-:Y:S01]  /*db10*/  @!P2 FADD.FTZ R20, -R20, -RZ ;  /* 0x800000ff1414a221 */ /* 0x000fe20000010100 */
[----:B------:R-:W-:Y:S01]  /*db20*/  @!P2 FADD.FTZ R21, -R21, -RZ ;  /* 0x800000ff1515a221 */ /* 0x000fe20000010100 */
[----:B------:R-:W-:Y:S01]  /*db30*/  @!P0 FFMA.FTZ R2, R18, R19, R2 ;  /* 0x0000001312028223 */ /* 0x000fe20000010002 */
[--C-:B------:R-:W-:Y:S02]  /*db40*/  @!P0 HADD2.F32 R18, -RZ, R26.reuse.H0_H0 ;  /* 0x2000001aff128230 */ /* 0x100fe40000004100 */
[----:B------:R-:W-:Y:S01]  /*db50*/  @!P0 FMUL.FTZ R4, R4, R20 ;  /* 0x0000001404048220 */ /* 0x000fe20000410000 */
[----:B------:R-:W-:Y:S01]  /*db60*/  @!P0 HADD2.F32 R19, -RZ, R26.H1_H1 ;  /* 0x3000001aff138230 */ /* 0x000fe20000004100 */
[----:B------:R-:W-:Y:S01]  /*db70*/  @!P0 MOV R26, R31 ;  /* 0x0000001f001a8202 */ /* 0x000fe20000000f00 */
[----:B------:R-:W-:Y:S01]  /*db80*/  @!P0 FMUL.FTZ R3, R3, R21 ;  /* 0x0000001503038220 */ /* 0x000fe20000410000 */
[----:B------:R-:W-:Y:S01]  /*db90*/  @!P0 F2FP.F16.F32.PACK_AB R0, R2, R0 ;  /* 0x000000000200823e */ /* 0x000fe200000000ff */
[--C-:B------:R-:W-:Y:S02]  /*dba0*/  @!P0 HADD2.F32 R20, -RZ, R25.reuse.H0_H0 ;  /* 0x20000019ff148230 */ /* 0x100fe40000004100 */
[----:B------:R-:W-:Y:S01]  /*dbb0*/  @!P0 HADD2.F32 R21, -RZ, R25.H1_H1 ;  /* 0x30000019ff158230 */ /* 0x000fe20000004100 */
[----:B------:R-:W-:Y:S01]  /*dbc0*/  @!P0 MOV R28, R0 ;  /* 0x00000000001c8202 */ /* 0x000fe20000000f00 */
[----:B------:R-:W-:Y:S02]  /*dbd0*/  @!P0 HADD2.F32 R17, -RZ, R34.H1_H1 ;  /* 0x30000022ff118230 */ /* 0x000fe40000004100 */
[----:B------:R-:W-:Y:S01]  /*dbe0*/  @!P0 FFMA.FTZ R3, R16, R20, R3 ;  /* 0x0000001410038223 */ /* 0x000fe20000010003 */
[--C-:B------:R-:W-:Y:S02]  /*dbf0*/  @!P0 HADD2.F32 R24, -RZ, R27.reuse.H0_H0 ;  /* 0x2000001bff188230 */ /* 0x100fe40000004100 */
[--C-:B------:R-:W-:Y:S02]  /*dc00*/  @!P0 HADD2.F32 R16, -RZ, R26.reuse.H0_H0 ;  /* 0x2000001aff108230 */ /* 0x100fe40000004100 */
[----:B------:R-:W-:Y:S01]  /*dc10*/  @!P0 FFMA.FTZ R4, R17, R21, R4 ;  /* 0x0000001511048223 */ /* 0x000fe20000010004 */
[----:B------:R-:W-:Y:S02]  /*dc20*/  @!P0 HADD2.F32 R25, -RZ, R27.H1_H1 ;  /* 0x3000001bff198230 */ /* 0x000fe40000004100 */
[----:B------:R-:W-:Y:S01]  /*dc30*/  @!P0 FFMA.FTZ R5, R18, R22, R5 ;  /* 0x0000001612058223 */ /* 0x000fe20000010005 */
[----:B------:R-:W-:Y:S02]  /*dc40*/  @!P0 HADD2.F32 R17, -RZ, R26.H1_H1 ;  /* 0x3000001aff118230 */ /* 0x000fe40000004100 */
[----:B------:R-:W-:Y:S01]  /*dc50*/  @!P0 FFMA.FTZ R6, R19, R23, R6 ;  /* 0x0000001713068223 */ /* 0x000fe20000010006 */
[----:B------:R-:W-:Y:S01]  /*dc60*/  @!P0 F2FP.F16.F32.PACK_AB R3, R4, R3 ;  /* 0x000000030403823e */ /* 0x000fe200000000ff */
[----:B------:R-:W-:Y:S01]  /*dc70*/  @!P0 FFMA.FTZ R7, R16, R24, R7 ;  /* 0x0000001810078223 */ /* 0x000fe20000010007 */
[----:B------:R-:W-:Y:S02]  /*dc80*/  IMAD R18, R229, 0x1c0, RZ ;  /* 0x000001c0e5127824 */ /* 0x000fe400078e02ff */
[----:B------:R-:W-:Y:S01]  /*dc90*/  @!P0 FFMA.FTZ R8, R17, R25, R8 ;  /* 0x0000001911088223 */ /* 0x000fe20000010008 */
[----:B------:R-:W-:Y:S02]  /*dca0*/  @!P0 F2FP.F16.F32.PACK_AB R5, R6, R5 ;  /* 0x000000050605823e */ /* 0x000fe400000000ff */
[----:B------:R-:W-:Y:S02]  /*dcb0*/  @!P0 MOV R29, R3 ;  /* 0x00000003001d8202 */ /* 0x000fe40000000f00 */
[----:B------:R-:W-:Y:S02]  /*dcc0*/  @!P0 F2FP.F16.F32.PACK_AB R7, R8, R7 ;  /* 0x000000070807823e */ /* 0x000fe400000000ff */
[----:B------:R-:W-:Y:S02]  /*dcd0*/  IADD3 R153, PT, PT, R18, R153, RZ ;  /* 0x0000009912997210 */ /* 0x000fe40007ffe0ff */
[----:B------:R-:W-:Y:S02]  /*dce0*/  @!P0 MOV R30, R5 ;  /* 0x00000005001e8202 */ /* 0x000fe40000000f00 */
[----:B------:R-:W-:Y:S05]  /*dcf0*/  @!P0 MOV R31, R7 ;  /* 0x00000007001f8202 */ /* 0x000fea0000000f00 */
[----:B------:R1:W-:Y:S02]  /*dd00*/  ST.E.128 desc[UR6][R152.64], R28 ;  /* 0x0000001c98007985 */ /* 0x0003e4000c101d06 */
.L_x_1272:
[----:B------:R-:W-:Y:S05]  /*dd10*/  BSYNC.RECONVERGENT B0 ;  /* 0x0000000000007941 */ /* 0x000fea0003800200 */
.L_x_1271:
        /* <DEDUP_REMOVED lines=10> */
.L_x_1207:
[----:B------:R-:W-:Y:S05]  /*ddc0*/  BSYNC.RECONVERGENT B1 ;  /* 0x0000000000017941 */ /* 0x000fea0003800200 */
.L_x_1205:
        /* <DEDUP_REMOVED lines=15> */
[C---:B------:R-:W-:Y:S02]  /*dec0*/  @!P0 SHF.R.S64 R6, R4.reuse, 0x1f, R2 ;  /* 0x0000001f04068819 */ /* 0x040fe40000001002 */
        /* <DEDUP_REMOVED lines=12> */
[----:B------:R-:W-:Y:S02]  /*df90*/  MOV R16, RZ ;  /* 0x000000ff00107202 */ /* 0x000fe40000000f00 */
[----:B------:R-:W-:Y:S01]  /*dfa0*/  IABS R3, R100 ;  /* 0x0000006400037213 */ /* 0x000fe20000000000 */
[----:B----4-:R-:W3:Y:S01]  /*dfb0*/  LD.E.64 R22, desc[UR6][R164.64+0x40] ;  /* 0x00004006a4167980 */ /* 0x010ee2000c101b00 */
[----:B------:R-:W-:Y:S05]  /*dfc0*/  IABS R6, R131 ;  /* 0x0000008300067213 */ /* 0x000fea0000000000 */
[----:B------:R-:W4:Y:S06]  /*dfd0*/  LD.E.64 R20, desc[UR6][R164.64+0x20] ;  /* 0x00002006a4147980 */ /* 0x000f2c000c101b00 */
[----:B------:R-:W5:Y:S01]  /*dfe0*/  LD.E.64 R18, desc[UR6][R164.64+0x28] ;  /* 0x00002806a4127980 */ /* 0x000f62000c101b00 */
[-C--:B--2---:R-:W-:Y:S02]  /*dff0*/  IABS R7, R2.reuse ;  /* 0x0000000200077213 */ /* 0x084fe40000000000 */
[----:B------:R-:W-:Y:S02]  /*e000*/  IABS R5, R2 ;  /* 0x0000000200057213 */ /* 0x000fe40000000000 */
[----:B------:R-:W1:Y:S03]  /*e010*/  I2F.RP R0, R7 ;  /* 0x0000000700007306 */ /* 0x000e660000209400 */
[----:B------:R-:W-:Y:S07]  /*e020*/  IMAD.MOV R5, RZ, RZ, -R5 ;  /* 0x000000ffff057224 */ /* 0x000fee00078e0a05 */
[----:B-1----:R-:W1:Y:S02]  /*e030*/  MUFU.RCP R0, R0 ;  /* 0x0000000000007308 */ /* 0x002e640000001000 */
[----:B-1----:R-:W-:Y:S08]  /*e040*/  VIADD R0, R0, 0xffffffe ;  /* 0x0ffffffe00007836 */ /* 0x002ff00000000000 */
[----:B------:R-:W1:Y:S02]  /*e050*/  F2I.FTZ.U32.TRUNC.NTZ R17, R0 ;  /* 0x0000000000117305 */ /* 0x000e64000021f000 */
[--C-:B-1----:R-:W-:Y:S04]  /*e060*/  IMAD.MOV R4, RZ, RZ, -R17.reuse ;  /* 0x000000ffff047224 */ /* 0x102fe800078e0a11 */
[----:B------:R-:W-:Y:S04]  /*e070*/  IMAD R4, R4, R7, RZ ;  /* 0x0000000704047224 */ /* 0x000fe800078e02ff */
[----:B------:R-:W-:Y:S02]  /*e080*/  IMAD.HI.U32 R4, R17, R4, R16 ;  /* 0x0000000411047227 */ /* 0x000fe400078e0010 */
[----:B------:R-:W2:Y:S04]  /*e090*/  LD.E.64 R16, desc[UR6][R164.64+0x38] ;  /* 0x00003806a4107980 */ /* 0x000ea8000c101b00 */
[----:B------:R-:W-:Y:S04]  /*e0a0*/  IMAD.HI.U32 R0, R4, R3, RZ ;  /* 0x0000000304007227 */ /* 0x000fe800078e00ff */
[----:B------:R-:W-:Y:S02]  /*e0b0*/  IMAD R3, R0, R5, R3 ;  /* 0x0000000500037224 */ /* 0x000fe400078e0203 */
[----:B------:R-:W-:Y:S03]  /*e0c0*/  IMAD.HI.U32 R4, R4, R6, RZ ;  /* 0x0000000604047227 */ /* 0x000fe600078e00ff */
[----:B------:R-:W-:Y:S01]  /*e0d0*/  ISETP.GT.U32.AND P0, PT, R7, R3, PT ;  /* 0x000000030700720c */ /* 0x000fe20003f04070 */
[----:B------:R-:W-:Y:S01]  /*e0e0*/  IMAD R6, R4, R5, R6 ;  /* 0x0000000504067224 */ /* 0x000fe200078e0206 */
[----:B------:R-:W-:Y:S04]  /*e0f0*/  LOP3.LUT R5, R131, R2, RZ, 0x3c, !PT ;  /* 0x0000000283057212 */ /* 0x000fe800078e3cff */
[----:B------:R-:W-:Y:S02]  /*e100*/  ISETP.GT.U32.AND P1, PT, R7, R6, PT ;  /* 0x000000060700720c */ /* 0x000fe40003f24070 */
[----:B------:R-:W-:Y:S05]  /*e110*/  ISETP.GE.AND P5, PT, R5, RZ, PT ;  /* 0x000000ff0500720c */ /* 0x000fea0003fa6270 */
[----:B------:R-:W-:Y:S02]  /*e120*/  @!P0 IMAD.IADD R3, R3, 0x1, -R7 ;  /* 0x0000000103038824 */ /* 0x000fe400078e0a07 */
[----:B------:R-:W-:Y:S01]  /*e130*/  @!P0 VIADD R0, R0, 0x1 ;  /* 0x0000000100008836 */ /* 0x000fe20000000000 */
[----:B------:R-:W-:Y:S02]  /*e140*/  ISETP.NE.AND P0, PT, R2, RZ, PT ;  /* 0x000000ff0200720c */ /* 0x000fe40003f05270 */
[-C--:B------:R-:W-:Y:S01]  /*e150*/  ISETP.GE.U32.AND P2, PT, R3, R7.reuse, PT ;  /* 0x000000070300720c */ /* 0x080fe20003f46070 */
[----:B------:R-:W-:Y:S01]  /*e160*/  @!P1 VIADD R4, R4, 0x1 ;  /* 0x0000000104049836 */ /* 0x000fe20000000000 */
[-C--:B------:R-:W-:Y:S02]  /*e170*/  @!P1 IADD3 R6, PT, PT, R6, -R7.reuse, RZ ;  /* 0x8000000706069210 */ /* 0x080fe40007ffe0ff */
[-C--:B------:R-:W-:Y:S02]  /*e180*/  LOP3.LUT R3, R100, R2.reuse, RZ, 0x3c, !PT ;  /* 0x0000000264037212 */ /* 0x080fe400078e3cff */
[----:B------:R-:W-:Y:S02]  /*e190*/  ISETP.GE.U32.AND P3, PT, R6, R7, PT ;  /* 0x000000070600720c */ /* 0x000fe40003f66070 */
[----:B------:R-:W-:Y:S02]  /*e1a0*/  ISETP.GE.AND P4, PT, R3, RZ, PT ;  /* 0x000000ff0300720c */ /* 0x000fe40003f86270 */
[----:B------:R-:W-:Y:S03]  /*e1b0*/  LOP3.LUT R3, RZ, R2, RZ, 0x33, !PT ;  /* 0x00000002ff037212 */ /* 0x000fe600078e33ff */
[----:B------:R-:W-:Y:S06]  /*e1c0*/  @P2 IADD3 R0, PT, PT, R0, 0x1, RZ ;  /* 0x0000000100002810 */ /* 0x000fec0007ffe0ff */
[----:B------:R-:W-:Y:S02]  /*e1d0*/  @P3 VIADD R4, R4, 0x1 ;  /* 0x0000000104043836 */ /* 0x000fe40000000000 */
[----:B------:R-:W-:Y:S03]  /*e1e0*/  @!P4 IMAD.MOV R0, RZ, RZ, -R0 ;  /* 0x000000ffff00c224 */ /* 0x000fe600078e0a00 */
[----:B------:R-:W-:Y:S02]  /*e1f0*/  @!P5 IADD3 R4, PT, PT, -R4, RZ, RZ ;  /* 0x000000ff0404d210 */ /* 0x000fe40007ffe1ff */
[C---:B------:R-:W-:Y:S02]  /*e200*/  SEL R0, R3.reuse, R0, !P0 ;  /* 0x0000000003007207 */ /* 0x040fe40004000000 */
[----:B------:R-:W-:Y:S02]  /*e210*/  SEL R3, R3, R4, !P0 ;  /* 0x0000000403037207 */ /* 0x000fe40004000000 */
[CC--:B------:R-:W-:Y:S02]  /*e220*/  LEA R4, P1, R0.reuse, R244.reuse, 0x2 ;  /* 0x000000f400047211 */ /* 0x0c0fe400078210ff */
[C---:B------:R-:W-:Y:S02]  /*e230*/  LEA R6, P0, R3.reuse, R244, 0x2 ;  /* 0x000000f403067211 */ /* 0x040fe400078010ff */
[-C--:B------:R-:W-:Y:S01]  /*e240*/  LEA.HI.X.SX32 R5, R0, R245.reuse, 0x2, P1 ;  /* 0x000000f500057211 */ /* 0x080fe200008f16ff */
[C---:B------:R-:W-:Y:S01]  /*e250*/  IMAD.IADD R0, R3.reuse, 0x1, -R0 ;  /* 0x0000000103007824 */ /* 0x040fe200078e0a00 */
[----:B------:R-:W-:Y:S03]  /*e260*/  LEA.HI.X.SX32 R7, R3, R245, 0x2, P0 ;  /* 0x000000f503077211 */ /* 0x000fe600000f16ff */
[----:B------:R-:W-:Y:S01]  /*e270*/  IMAD R0, R0, R2, -0x100 ;  /* 0xffffff0000007424 */ /* 0x000fe200078e0202 */
[----:B------:R-:W4:Y:S03]  /*e280*/  LD.E R5, desc[UR6][R4.64] ;  /* 0x0000000604057980 */ /* 0x000f26000c101900 */
[-C--:B---3--:R-:W-:Y:S01]  /*e290*/  IMAD R3, R23, R0.reuse, RZ ;  /* 0x0000000017037224 */ /* 0x088fe200078e02ff */
[----:B------:R-:W-:Y:S01]  /*e2a0*/  SHF.R.S32.HI R2, RZ, 0x1f, R0 ;  /* 0x0000001fff027819 */ /* 0x000fe20000011400 */
[C---:B------:R-:W-:Y:S01]  /*e2b0*/  IMAD.WIDE.U32 R24, R22.reuse, R0, RZ ;  /* 0x0000000016187225 */ /* 0x040fe200078e00ff */
[----:B------:R-:W4:Y:S03]  /*e2c0*/  LD.E R4, desc[UR6][R6.64] ;  /* 0x0000000606047980 */ /* 0x000f26000c101900 */
[----:B----4-:R-:W-:Y:S02]  /*e2d0*/  IMAD.IADD R6, R5, 0x1, -R4 ;  /* 0x0000000105067824 */ /* 0x010fe400078e0a04 */
[----:B------:R-:W-:Y:S02]  /*e2e0*/  IMAD R4, R22, R2, R3 ;  /* 0x0000000216047224 */ /* 0x000fe400078e0203 */
[-C--:B------:R-:W-:Y:S01]  /*e2f0*/  IMAD R3, R21, R6.reuse, RZ ;  /* 0x0000000615037224 */ /* 0x080fe200078e02ff */
[----:B------:R-:W-:Y:S01]  /*e300*/  SHF.R.S32.HI R5, RZ, 0x1f, R6 ;  /* 0x0000001fff057819 */ /* 0x000fe20000011406 */
[C---:B------:R-:W-:Y:S01]  /*e310*/  IMAD.WIDE.U32 R22, R20.reuse, R6, RZ ;  /* 0x0000000614167225 */ /* 0x040fe200078e00ff */
[----:B------:R-:W-:Y:S03]  /*e320*/  IADD3 R21, PT, PT, R25, R4, RZ ;  /* 0x0000000419157210 */ /* 0x000fe60007ffe0ff */
[----:B------:R-:W-:Y:S01]  /*e330*/  IMAD R3, R20, R5, R3 ;  /* 0x0000000514037224 */ /* 0x000fe200078e0203 */
[----:B------:R-:W-:Y:S03]  /*e340*/  MOV R20, R24 ;  /* 0x0000001800147202 */ /* 0x000fe60000000f00 */
[----:B------:R-:W-:Y:S02]  /*e350*/  IMAD.IADD R23, R23, 0x1, R3 ;  /* 0x0000000117177824 */ /* 0x000fe400078e0203 */
[----:B-----5:R-:W-:Y:S04]  /*e360*/  IMAD.WIDE.U32 R20, R6, R18, R20 ;  /* 0x0000001206147225 */ /* 0x020fe800078e0014 */
[----:B------:R-:W-:Y:S01]  /*e370*/  IMAD R6, R19, R6, RZ ;  /* 0x0000000613067224 */ /* 0x000fe200078e02ff */
[----:B------:R-:W-:Y:S01]  /*e380*/  LEA R81, P1, R20, R81, 0x1 ;  /* 0x0000005114517211 */ /* 0x000fe200078208ff */
[----:B--2---:R-:W-:Y:S02]  /*e390*/  IMAD R3, R17, R0, RZ ;  /* 0x0000000011037224 */ /* 0x004fe400078e02ff */
        /* <DEDUP_REMOVED lines=8> */
.L_x_1274:
[----:B------:R-:W-:Y:S05]  /*e420*/  BSYNC.RECONVERGENT B0 ;  /* 0x0000000000007941 */ /* 0x000fea0003800200 */
.L_x_1273:
[----:B------:R-:W-:Y:S11]  /*e430*/  ISETP.GT.AND P0, PT, R99, R59, PT ;  /* 0x0000003b6300720c */ /* 0x000ff60003f04270 */
[----:B------:R-:W-:Y:S02]  /*e440*/  @!UPT UIADD3 URZ, UPT, UPT, URZ, URZ, URZ ;  /* 0x000000fffffff290 */ /* 0x000fe4000fffe0ff */
[----:B------:R-:W-:Y:S05]  /*e450*/  @P0 BRA `(.L_x_1275) ;  /* 0xffffff4400280947 */ /* 0x000fea000383ffff */
.L_x_1204:
        /* <DEDUP_REMOVED lines=8> */
[----:B------:R-:W-:Y:S01]  /*e4e0*/  IADD3 R55, PT, PT, -R55, R241, RZ ;  /* 0x000000f137377210 */ /* 0x000fe20007ffe1ff */
[----:B------:R-:W-:Y:S03]  /*e4f0*/  BSSY.RECONVERGENT B0, `(.L_x_1278) ;  /* 0x000000b000007945 */ /* 0x000fe60003800200 */
[----:B------:R-:W-:-:S13]  /*e500*/  ISETP.GE.AND P0, PT, R134, R55, PT ;  /* 0x000000378600720c */ /* 0x000fda0003f06270 */
[----:B------:R-:W-:Y:S05]  /*e510*/  @P0 BRA `(.L_x_1279) ;  /* 0x0000000000200947 */ /* 0x000fea0003800000 */
[----:B------:R-:W-:-:S13]  /*e520*/  ISETP.GE.AND P0, PT, R12, R240, PT ;  /* 0x000000f00c00720c */ /* 0x000fda0003f06270 */
[----:B------:R-:W-:Y:S05]  /*e530*/  @P0 BRA `(.L_x_1280) ;  /* 0x0000000000140947 */ /* 0x000fea0003800000 */
[----:B------:R-:W-:Y:S01]  /*e540*/  @!PT LDS RZ, [RZ] ;  /* 0x00000000fffff984 */ /* 0x000fe20000000800 */
[----:B------:R-:W-:Y:S01]  /*e550*/  @!PT LDS RZ, [RZ] ;  /* 0x00000000fffff984 */ /* 0x000fe20000000800 */
[----:B------:R-:W-:Y:S01]  /*e560*/  @!PT LDS RZ, [RZ] ;  /* 0x00000000fffff984 */ /* 0x000fe20000000800 */
[----:B------:R1:W-:Y:S01]  /*e570*/  LDGSTS.E.BYPASS.LTC128B.128 [R54], desc[UR6][R132.64] ;  /* 0x0000000084367fae */ /* 0x0003e2000b981a06 */
[----:B------:R-:W-:Y:S05]  /*e580*/  BRA `(.L_x_1279) ;  /* 0x0000000000047947 */ /* 0x000fea0003800000 */
.L_x_1280:
[----:B------:R2:W-:Y:S02]  /*e590*/  STS.128 [R54], RZ ;  /* 0x000000ff36007388 */ /* 0x0005e40000000c00 */
.L_x_1279:
[----:B------:R-:W-:Y:S05]  /*e5a0*/  BSYNC.RECONVERGENT B0 ;  /* 0x0000000000007941 */ /* 0x000fea0003800200 */
.L_x_1278:
[C---:B----4-:R-:W-:Y:S01]  /*e5b0*/  VIADD R25, R134.reuse, 0x10 ;  /* 0x0000001086197836 */ /* 0x050fe20000000000 */
        /* <DEDUP_REMOVED lines=9> */
[----:B------:R-:W-:-:S13]  /*e650*/  ISETP.GE.AND P0, PT, R12, R240, PT ;  /* 0x000000f00c00720c */ /* 0x000fda0003f06270 */
[----:B------:R3:W-:Y:S01]  /*e660*/  @P0 STS.128 [R54+0x800], RZ ;  /* 0x000800ff36000388 */ /* 0x0007e20000000c00 */
[----:B------:R-:W-:Y:S05]  /*e670*/  @P0 BRA `(.L_x_1282) ;  /* 0x0000000000100947 */ /* 0x000fea0003800000 */
[----:B------:R-:W-:Y:S01]  /*e680*/  @!PT LDS RZ, [RZ] ;  /* 0x00000000fffff984 */ /* 0x000fe20000000800 */
[----:B------:R-:W-:Y:S01]  /*e690*/  @!PT LDS RZ, [RZ] ;  /* 0x00000000fffff984 */ /* 0x000fe20000000800 */
[----:B------:R-:W-:Y:S01]  /*e6a0*/  @!PT LDS RZ, [RZ] ;  /* 0x00000000fffff984 */ /* 0x000fe20000000800 */
[----:B------:R4:W-:Y:S02]  /*e6b0*/  LDGSTS.E.BYPASS.LTC128B.128 [R54+0x800], desc[UR6][R2.64] ;  /* 0x0080000002367fae */ /* 0x0009e4000b981a06 */
.L_x_1282:
[----:B------:R-:W-:Y:S05]  /*e6c0*/  BSYNC.RECONVERGENT B0 ;  /* 0x0000000000007941 */ /* 0x000fea0003800200 */
.L_x_1281:
[----:B------:R-:W-:Y:S04]  /*e6d0*/  BSSY.RECONVERGENT B0, `(.L_x_1283) ;  /* 0x000000b000007945 */ /* 0x000fe80003800200 */
        /* <DEDUP_REMOVED lines=10> */
.L_x_1284:
[----:B------:R-:W-:Y:S05]  /*e780*/  BSYNC.RECONVERGENT B0 ;  /* 0x0000000000007941 */ /* 0x000fea0003800200 */
.L_x_1283:
[----:B------:R-:W-:Y:S05]  /*e790*/  @P3 BRA `(.L_x_1285) ;  /* 0x0000002800a43947 */ /* 0x000fea0003800000 */
[----:B------:R-:W-:-:S13]  /*e7a0*/  ISETP.GE.AND P0, PT, R12, R240, PT ;  /* 0x000000f00c00720c */ /* 0x000fda0003f06270 */
        /* <DEDUP_REMOVED lines=9> */
.L_x_1277:
[----:B------:R-:W2:Y:S01]  /*e840*/  LD.E.64 R2, desc[UR6][R164.64+0xf0] ;  /* 0x0000f006a4027980 */ /* 0x000ea2000c101b00 */
[----:B------:R-:W-:-:S03]  /*e850*/  IMAD.MOV.U32 R4, RZ, RZ, RZ ;  /* 0x000000ffff047224 */ /* 0x000fc600078e00ff */
[----:B------:R-:W5:Y:S04]  /*e860*/  LD.E.64 R26, desc[UR6][R164.64+0x148] ;  /* 0x00014806a41a7980 */ /* 0x000f68000c101b00 */
[----:B------:R-:W5:Y:S01]  /*e870*/  LD.E.64 R28, desc[UR6][R164.64+0x150] ;  /* 0x00015006a41c7980 */ /* 0x000f62000c101b00 */
[----:B--2---:R-:W-:-:S04]  /*e880*/  ISETP.NE.U32.AND P0, PT, R2, RZ, PT ;  /* 0x000000ff0200720c */ /* 0x004fc80003f05070 */
[----:B------:R-:W-:-:S13]  /*e890*/  ISETP.NE.AND.EX P0, PT, R3, RZ, PT, P0 ;  /* 0x000000ff0300720c */ /* 0x000fda0003f05300 */
[----:B------:R-:W-:-:S04]  /*e8a0*/  @P0 LEA R2, P1, R238, R2, 0x2 ;  /* 0x00000002ee020211 */ /* 0x000fc800078210ff */
[----:B------:R-:W-:-:S05]  /*e8b0*/  @P0 LEA.HI.X R3, R238, R3, RZ, 0x2, P1 ;  /* 0x00000003ee030211 */ /* 0x000fca00008f14ff */
[----:B------:R1:W2:Y:S04]  /*e8c0*/  @P0 LD.E R4, desc[UR6][R2.64] ;  /* 0x0000000602040980 */ /* 0x0002a8000c101900 */
[----:B------:R-:W3:Y:S01]  /*e8d0*/  LD.E.U8 R2, desc[UR6][R164.64+0x1b3] ;  /* 0x0001b306a4027980 */ /* 0x000ee2000c101100 */
[----:B------:R-:W-:Y:S01]  /*e8e0*/  LEA.HI R30, R0, R0, RZ, 0x1 ;  /* 0x00000000001e7211 */ /* 0x000fe200078f08ff */
[----:B-1----:R-:W-:-:S03]  /*e8f0*/  IMAD.SHL.U32 R3, R53, 0x4, RZ ;  /* 0x0000000435037824 */ /* 0x002fc600078e00ff */
[----:B------:R-:W-:Y:S02]  /*e900*/  SHF.R.S32.HI R30, RZ, 0x1, R30 ;  /* 0x00000001ff1e7819 */ /* 0x000fe4000001141e */
[----:B------:R-:W-:Y:S01]  /*e910*/  LOP3.LUT R3, R3, 0x1c, RZ, 0xc0, !PT ;  /* 0x0000001c03037812 */ /* 0x000fe200078ec0ff */
[----:B--2---:R-:W-:-:S04]  /*e920*/  IMAD.IADD R4, R52, 0x1, R4 ;  /* 0x0000000134047824 */ /* 0x004fc800078e0204 */
[----:B------:R-:W-:-:S05]  /*e930*/  IMAD R4, R4, R30, RZ ;  /* 0x0000001e04047224 */ /* 0x000fca00078e02ff */
[----:B------:R-:W-:-:S04]  /*e940*/  IADD3 R5, P1, PT, R3, R4, RZ ;  /* 0x0000000403057210 */ /* 0x000fc80007f3e0ff */
[----:B------:R-:W-:Y:S02]  /*e950*/  IADD3 R3, P0, PT, R3, R5, RZ ;  /* 0x0000000503037210 */ /* 0x000fe40007f1e0ff */
[----:B------:R-:W-:Y:S02]  /*e960*/  LEA.HI.X.SX32 R4, R4, RZ, 0x1, P1 ;  /* 0x000000ff04047211 */ /* 0x000fe400008f0eff */
[----:B---3--:R-:W-:-:S03]  /*e970*/  ISETP.NE.AND P2, PT, R2, RZ, PT ;  /* 0x000000ff0200720c */ /* 0x008fc60003f45270 */
[----:B------:R-:W-:-:S10]  /*e980*/  IMAD.X R2, RZ, RZ, R4, P0 ;  /* 0x000000ffff027224 */ /* 0x000fd400000e0604 */
[----:B------:R-:W-:Y:S05]  /*e990*/  @!P2 BRA `(.L_x_1286) ;  /* 0x0000000c00e0a947 */ /* 0x000fea0003800000 */
[----:B------:R1:W5:Y:S01]  /*e9a0*/  LD.E R6, desc[UR6][R164.64+0xc0] ;  /* 0x0000c006a4067980 */ /* 0x000362000c101900 */
[----:B------:R-:W-:Y:S01]  /*e9b0*/  IMAD.IADD R55, R241, 0x1, -R55 ;  /* 0x00000001f1377824 */ /* 0x000fe200078e0a37 */
[C---:B------:R-:W-:Y:S01]  /*e9c0*/  SHF.L.U64.HI R4, R5.reuse, 0x1, R4 ;  /* 0x0000000105047819 */ /* 0x040fe20000010204 */
[----:B------:R-:W-:Y:S01]  /*e9d0*/  IMAD.SHL.U32 R16, R5, 0x2, RZ ;  /* 0x0000000205107824 */ /* 0x000fe200078e00ff */
[----:B------:R-:W-:Y:S02]  /*e9e0*/  BSSY.RECONVERGENT B1, `(.L_x_1287) ;  /* 0x000003f000017945 */ /* 0x000fe40003800200 */
[----:B------:R-:W-:Y:S02]  /*e9f0*/  ISETP.GE.AND P2, PT, R134, R55, PT ;  /* 0x000000378600720c */ /* 0x000fe40003f46270 */
[-C--:B-----5:R-:W-:Y:S02]  /*ea00*/  IADD3 R14, P1, PT, R26, R16.reuse, RZ ;  /* 0x000000101a0e7210 */ /* 0x0a0fe40007f3e0ff */
[----:B------:R-:W-:-:S03]  /*ea10*/  IADD3 R16, P0, PT, R28, R16, RZ ;  /* 0x000000101c107210 */ /* 0x000fc60007f1e0ff */
[--C-:B------:R-:W-:Y:S02]  /*ea20*/  IMAD.X R15, R27, 0x1, R4.reuse, P1 ;  /* 0x000000011b0f7824 */ /* 0x100fe400008e0604 */
[----:B------:R-:W-:-:S04]  /*ea30*/  IMAD.X R17, R29, 0x1, R4, P0 ;  /* 0x000000011d117824 */ /* 0x000fc800000e0604 */
[----:B------:R-:W-:Y:S05]  /*ea40*/  @P2 BRA `(.L_x_1288) ;  /* 0x0000000000e02947 */ /* 0x000fea0003800000 */
        /* <DEDUP_REMOVED lines=11> */
[----:B----4-:R-:W-:Y:S02]  /*eb00*/  MOV R22, R9 ;  /* 0x0000000900167202 */ /* 0x010fe40000000f00 */
[----:B------:R-:W-:Y:S01]  /*eb10*/  MOV R20, R10 ;  /* 0x0000000a00147202 */ /* 0x000fe20000000f00 */
[----:B------:R-:W-:-:S02]  /*eb20*/  HADD2.F32 R19, -RZ, R7.H1_H1 ;  /* 0x30000007ff137230 */ /* 0x000fc40000004100 */
[--C-:B------:R-:W-:Y:S02]  /*eb30*/  HADD2.F32 R21, -RZ, R22.reuse.H0_H0 ;  /* 0x20000016ff157230 */ /* 0x100fe40000004100 */
[----:B------:R-:W-:Y:S02]  /*eb40*/  HADD2.F32 R22, -RZ, R22.H1_H1 ;  /* 0x30000016ff167230 */ /* 0x000fe40000004100 */
[----:B------:R-:W-:Y:S02]  /*eb50*/  HADD2.F32 R24, -RZ, R7.H0_H0 ;  /* 0x20000007ff187230 */ /* 0x000fe40000004100 */
[----:B--2---:R-:W-:Y:S02]  /*eb60*/  HADD2.F32 R9, -RZ, R3.H1_H1 ;  /* 0x30000003ff097230 */ /* 0x004fe40000004100 */
[----:B------:R-:W-:Y:S02]  /*eb70*/  HADD2.F32 R10, -RZ, R2.H1_H1 ;  /* 0x30000002ff0a7230 */ /* 0x000fe40000004100 */
[----:B---3--:R-:W-:-:S02]  /*eb80*/  HADD2.F32 R11, -RZ, R5.H1_H1 ;  /* 0x30000005ff0b7230 */ /* 0x008fc40000004100 */
[C---:B------:R-:W-:Y:S01]  /*eb90*/  FMUL.FTZ R7, R19.reuse, R9 ;  /* 0x0000000913077220 */ /* 0x040fe20000410000 */
[--C-:B------:R-:W-:Y:S02]  /*eba0*/  HADD2.F32 R18, -RZ, R4.reuse.H1_H1 ;  /* 0x30000004ff127230 */ /* 0x100fe40000004100 */
[C---:B------:R-:W-:Y:S01]  /*ebb0*/  FMUL.FTZ R23, R22.reuse, R10 ;  /* 0x0000000a16177220 */ /* 0x040fe20000410000 */
[----:B------:R-:W-:Y:S02]  /*ebc0*/  HADD2.F32 R4, -RZ, R4.H0_H0 ;  /* 0x20000004ff047230 */ /* 0x000fe40000004100 */
[----:B------:R-:W-:Y:S01]  /*ebd0*/  FMUL.FTZ R19, R19, R11 ;  /* 0x0000000b13137220 */ /* 0x000fe20000410000 */
[----:B------:R-:W-:Y:S02]  /*ebe0*/  HADD2.F32 R2, -RZ, R2.H0_H0 ;  /* 0x20000002ff027230 */ /* 0x000fe40000004100 */
[----:B------:R-:W-:Y:S01]  /*ebf0*/  FMUL.FTZ R22, R22, R18 ;  /* 0x0000001216167220 */ /* 0x000fe20000410000 */
[----:B------:R-:W-:-:S02]  /*ec00*/  HADD2.F32 R3, -RZ, R3.H0_H0 ;  /* 0x20000003ff037230 */ /* 0x000fc40000004100 */
[C---:B------:R-:W-:Y:S01]  /*ec10*/  FFMA.FTZ R19, R24.reuse, R9, R19 ;  /* 0x0000000918137223 */ /* 0x040fe20000010013 */
[----:B------:R-:W-:Y:S02]  /*ec20*/  HADD2.F32 R9, -RZ, R8.H1_H1 ;  /* 0x30000008ff097230 */ /* 0x000fe40000004100 */
[C---:B------:R-:W-:Y:S01]  /*ec30*/  FFMA.FTZ R22, R21.reuse, R10, R22 ;  /* 0x0000000a15167223 */ /* 0x040fe20000010016 */
[----:B------:R-:W-:Y:S02]  /*ec40*/  HADD2.F32 R10, -RZ, R20.H1_H1 ;  /* 0x30000014ff0a7230 */ /* 0x000fe40000004100 */
[----:B------:R-:W-:Y:S01]  /*ec50*/  FFMA.FTZ R23, R21, R18, -R23 ;  /* 0x0000001215177223 */ /* 0x000fe20000010817 */
[----:B------:R-:W-:Y:S01]  /*ec60*/  FFMA.FTZ R7, R24, R11, -R7 ;  /* 0x0000000b18077223 */ /* 0x000fe20000010807 */
[----:B------:R-:W-:Y:S02]  /*ec70*/  HADD2.F32 R5, -RZ, R5.H0_H0 ;  /* 0x20000005ff057230 */ /* 0x000fe40000004100 */
[----:B------:R-:W-:Y:S01]  /*ec80*/  FMUL.FTZ R11, R9, R2 ;  /* 0x00000002090b7220 */ /* 0x000fe20000410000 */
[----:B------:R-:W-:-:S02]  /*ec90*/  HADD2.F32 R8, -RZ, R8.H0_H0 ;  /* 0x20000008ff087230 */ /* 0x000fc40000004100 */
[-C--:B------:R-:W-:Y:S01]  /*eca0*/  FMUL.FTZ R18, R9, R4.reuse ;  /* 0x0000000409127220 */ /* 0x080fe20000410000 */
[----:B------:R-:W-:Y:S02]  /*ecb0*/  HADD2.F32 R20, -RZ, R20.H0_H0 ;  /* 0x20000014ff147230 */ /* 0x000fe40000004100 */
[C---:B------:R-:W-:Y:S01]  /*ecc0*/  FMUL.FTZ R9, R10.reuse, R3 ;  /* 0x000000030a097220 */ /* 0x040fe20000410000 */
[-C--:B------:R-:W-:Y:S01]  /*ecd0*/  FMUL.FTZ R10, R10, R5.reuse ;  /* 0x000000050a0a7220 */ /* 0x080fe20000410000 */
[C---:B------:R-:W-:Y:S01]  /*ece0*/  FFMA.FTZ R11, R8.reuse, R4, -R11 ;  /* 0x00000004080b7223 */ /* 0x040fe2000001080b */
[----:B------:R-:W-:Y:S01]  /*ecf0*/  FFMA.FTZ R18, R8, R2, R18 ;  /* 0x0000000208127223 */ /* 0x000fe20000010012 */
[C---:B------:R-:W-:Y:S01]  /*ed00*/  FFMA.FTZ R9, R20.reuse, R5, -R9 ;  /* 0x0000000514097223 */ /* 0x040fe20000010809 */
[----:B------:R-:W-:Y:S01]  /*ed10*/  FFMA.FTZ R10, R20, R3, R10 ;  /* 0x00000003140a7223 */ /* 0x000fe2000001000a */
[----:B------:R-:W-:Y:S02]  /*ed20*/  F2FP.F16.F32.PACK_AB R22, R22, R23 ;  /* 0x000000171616723e */ /* 0x000fe400000000ff */
[----:B------:R-:W-:-:S02]  /*ed30*/  F2FP.F16.F32.PACK_AB R11, R18, R11 ;  /* 0x0000000b120b723e */ /* 0x000fc400000000ff */
[----:B------:R-:W-:Y:S02]  /*ed40*/  F2FP.F16.F32.PACK_AB R7, R19, R7 ;  /* 0x000000071307723e */ /* 0x000fe400000000ff */
[----:B------:R-:W-:Y:S02]  /*ed50*/  F2FP.F16.F32.PACK_AB R10, R10, R9 ;  /* 0x000000090a0a723e */ /* 0x000fe400000000ff */
[----:B------:R-:W-:Y:S02]  /*ed60*/  MOV R8, R11 ;  /* 0x0000000b00087202 */ /* 0x000fe40000000f00 */
[----:B------:R-:W-:Y:S02]  /*ed70*/  MOV R9, R22 ;  /* 0x0000001600097202 */ /* 0x000fe40000000f00 */
[----:B------:R-:W-:Y:S02]  /*ed80*/  MOV R11, R7 ;  /* 0x00000007000b7202 */ /* 0x000fe40000000f00 */
.L_x_1291:
[----:B------:R-:W-:Y:S05]  /*ed90*/  BSYNC.RECONVERGENT B0 ;  /* 0x0000000000007941 */ /* 0x000fea0003800200 */
.L_x_1290:
[----:B-----5:R3:W-:Y:S01]  /*eda0*/  STS.128 [R54], R8 ;  /* 0x0000000836007388 */ /* 0x0207e20000000c00 */
[----:B------:R-:W-:Y:S05]  /*edb0*/  BRA `(.L_x_1288) ;  /* 0x0000000000047947 */ /* 0x000fea0003800000 */
.L_x_1289:
[----:B------:R2:W-:Y:S02]  /*edc0*/  STS.128 [R54], RZ ;  /* 0x000000ff36007388 */ /* 0x0005e40000000c00 */
.L_x_1288:
[----:B------:R-:W-:Y:S05]  /*edd0*/  BSYNC.RECONVERGENT B1 ;  /* 0x0000000000017941 */ /* 0x000fea0003800200 */
.L_x_1287:
[----:B----4-:R-:W-:Y:S01]  /*ede0*/  VIADD R25, R134, 0x10 ;  /* 0x0000001086197836 */ /* 0x010fe20000000000 */
[----:B------:R-:W-:Y:S01]  /*edf0*/  LEA R18, P0, R33, R132, 0x1 ;  /* 0x0000008421127211 */ /* 0x000fe200078008ff */
[----:B------:R-:W-:Y:S03]  /*ee00*/  BSSY.RECONVERGENT B1, `(.L_x_1292) ;  /* 0x0000039000017945 */ /* 0x000fe60003800200 */
[----:B------:R-:W-:Y:S02]  /*ee10*/  ISETP.GE.AND P1, PT, R25, R55, PT ;  /* 0x000000371900720c */ /* 0x000fe40003f26270 */
[----:B------:R-:W-:-:S11]  /*ee20*/  LEA.HI.X R19, R33, R133, R34, 0x1, P0 ;  /* 0x0000008521137211 */ /* 0x000fd600000f0c22 */
[----:B------:R-:W-:Y:S05]  /*ee30*/  @P1 BRA `(.L_x_1293) ;  /* 0x0000000000d41947 */ /* 0x000fea0003800000 */
[----:B------:R-:W-:-:S13]  /*ee40*/  ISETP.GE.AND P0, PT, R12, R6, PT ;  /* 0x000000060c00720c */ /* 0x000fda0003f06270 */
[----:B------:R4:W-:Y:S01]  /*ee50*/  @P0 STS.128 [R54+0x800], RZ ;  /* 0x000800ff36000388 */ /* 0x0009e20000000c00 */
[----:B------:R-:W-:Y:S05]  /*ee60*/  @P0 BRA `(.L_x_1293) ;  /* 0x0000000000c80947 */ /* 0x000fea0003800000 */
[----:B---3--:R3:W5:Y:S01]  /*ee70*/  LD.E.128 R8, desc[UR6][R18.64] ;  /* 0x0000000612087980 */ /* 0x008762000c101d00 */
        /* <DEDUP_REMOVED lines=8> */
[----:B------:R-:W-:-:S02]  /*ef00*/  HADD2.F32 R21, -RZ, R7.H1_H1 ;  /* 0x30000007ff157230 */ /* 0x000fc40000004100 */
[--C-:B------:R-:W-:Y:S02]  /*ef10*/  HADD2.F32 R23, -RZ, R24.reuse.H0_H0 ;  /* 0x20000018ff177230 */ /* 0x100fe40000004100 */
[----:B------:R-:W-:Y:S02]  /*ef20*/  HADD2.F32 R24, -RZ, R24.H1_H1 ;  /* 0x30000018ff187230 */ /* 0x000fe40000004100 */
[----:B------:R-:W-:Y:S02]  /*ef30*/  HADD2.F32 R27, -RZ, R7.H0_H0 ;  /* 0x20000007ff1b7230 */ /* 0x000fe40000004100 */
[----:B--2---:R-:W-:Y:S02]  /*ef40*/  HADD2.F32 R9, -RZ, R3.H1_H1 ;  /* 0x30000003ff097230 */ /* 0x004fe40000004100 */
[----:B------:R-:W-:Y:S02]  /*ef50*/  HADD2.F32 R10, -RZ, R2.H1_H1 ;  /* 0x30000002ff0a7230 */ /* 0x000fe40000004100 */
[----:B----4-:R-:W-:-:S02]  /*ef60*/  HADD2.F32 R11, -RZ, R5.H1_H1 ;  /* 0x30000005ff0b7230 */ /* 0x010fc40000004100 */
        /* <DEDUP_REMOVED lines=8> */
[----:B------:R-:W-:Y:S01]  /*eff0*/  FFMA.FTZ R21, R27, R9, R21 ;  /* 0x000000091b157223 */ /* 0x000fe20000010015 */
        /* <DEDUP_REMOVED lines=23> */
.L_x_1295:
[----:B------:R-:W-:Y:S05]  /*f170*/  BSYNC.RECONVERGENT B0 ;  /* 0x0000000000007941 */ /* 0x000fea0003800200 */
.L_x_1294:
[----:B-----5:R1:W-:Y:S02]  /*f180*/  STS.128 [R54+0x800], R8 ;  /* 0x0008000836007388 */ /* 0x0203e40000000c00 */
.L_x_1293:
[----:B------:R-:W-:Y:S05]  /*f190*/  BSYNC.RECONVERGENT B1 ;  /* 0x0000000000017941 */ /* 0x000fea0003800200 */
.L_x_1292:
[----:B------:R-:W-:Y:S01]  /*f1a0*/  IADD3 R32, PT, PT, R134, 0x20, RZ ;  /* 0x0000002086207810 */ /* 0x000fe20007ffe0ff */
[----:B------:R-:W-:Y:S03]  /*f1b0*/  BSSY.RECONVERGENT B1, `(.L_x_1296) ;  /* 0x000003a000017945 */ /* 0x000fe60003800200 */
[----:B------:R-:W-:-:S13]  /*f1c0*/  ISETP.GE.AND P0, PT, R32, R55, PT ;  /* 0x000000372000720c */ /* 0x000fda0003f06270 */
[----:B------:R-:W-:Y:S05]  /*f1d0*/  @P0 BRA `(.L_x_1297) ;  /* 0x0000000000dc0947 */ /* 0x000fea0003800000 */
[----:B------:R-:W-:-:S13]  /*f1e0*/  ISETP.GE.AND P0, PT, R12, R6, PT ;  /* 0x000000060c00720c */ /* 0x000fda0003f06270 */
[----:B------:R1:W-:Y:S01]  /*f1f0*/  @P0 STS.128 [R54+0x1000], RZ ;  /* 0x001000ff36000388 */ /* 0x0003e20000000c00 */
[----:B------:R-:W-:Y:S05]  /*f200*/  @P0 BRA `(.L_x_1297) ;  /* 0x0000000000d00947 */ /* 0x000fea0003800000 */
[----:B-1-3--:R-:W-:-:S04]  /*f210*/  LEA R8, P0, R140, R18, 0x5 ;  /* 0x000000128c087211 */ /* 0x00afc800078028ff */
[----:B------:R-:W-:-:S06]  /*f220*/  LEA.HI.X R9, R140, R19, R141, 0x5, P0 ;  /* 0x000000138c097211 */ /* 0x000fcc00000f2c8d */
[----:B------:R-:W5:Y:S01]  /*f230*/  LD.E.128 R8, desc[UR6][R8.64] ;  /* 0x0000000608087980 */ /* 0x000f62000c101d00 */
[----:B------:R-:W-:Y:S01]  /*f240*/  ISETP.GE.AND P0, PT, R12, R0, PT ;  /* 0x000000000c00720c */ /* 0x000fe20003f06270 */
[----:B------:R-:W-:-:S12]  /*f250*/  BSSY.RECONVERGENT B0, `(.L_x_1298) ;  /* 0x000002e000007945 */ /* 0x000fd80003800200 */
[----:B------:R-:W-:Y:S05]  /*f260*/  @P0 BRA `(.L_x_1299) ;  /* 0x0000000000b00947 */ /* 0x000fea0003800000 */
[----:B------:R-:W3:Y:S04]  /*f270*/  LD.E.64 R2, desc[UR6][R16.64] ;  /* 0x0000000610027980 */ /* 0x000ee8000c101b00 */
[----:B------:R-:W2:Y:S01]  /*f280*/  LD.E.64 R4, desc[UR6][R14.64] ;  /* 0x000000060e047980 */ /* 0x000ea2000c101b00 */
[----:B-----5:R-:W-:Y:S02]  /*f290*/  MOV R7, R11 ;  /* 0x0000000b00077202 */ /* 0x020fe40000000f00 */
[----:B------:R-:W-:Y:S02]  /*f2a0*/  MOV R24, R9 ;  /* 0x0000000900187202 */ /* 0x000fe40000000f00 */
[----:B------:R-:W-:Y:S01]  /*f2b0*/  MOV R22, R10 ;  /* 0x0000000a00167202 */ /* 0x000fe20000000f00 */
[----:B------:R-:W-:-:S02]  /*f2c0*/  HADD2.F32 R21, -RZ, R7.H1_H1 ;  /* 0x30000007ff157230 */ /* 0x000fc40000004100 */
[--C-:B------:R-:W-:Y:S02]  /*f2d0*/  HADD2.F32 R23, -RZ, R24.reuse.H0_H0 ;  /* 0x20000018ff177230 */ /* 0x100fe40000004100 */
[----:B------:R-:W-:Y:S02]  /*f2e0*/  HADD2.F32 R24, -RZ, R24.H1_H1 ;  /* 0x30000018ff187230 */ /* 0x000fe40000004100 */
[----:B------:R-:W-:Y:S02]  /*f2f0*/  HADD2.F32 R27, -RZ, R7.H0_H0 ;  /* 0x20000007ff1b7230 */ /* 0x000fe40000004100 */
[----:B---3--:R-:W-:Y:S02]  /*f300*/  HADD2.F32 R9, -RZ, R3.H1_H1 ;  /* 0x30000003ff097230 */ /* 0x008fe40000004100 */
[----:B------:R-:W-:Y:S02]  /*f310*/  HADD2.F32 R10, -RZ, R2.H1_H1 ;  /* 0x30000002ff0a7230 */ /* 0x000fe40000004100 */
[----:B--2---:R-:W-:-:S02]  /*f320*/  HADD2.F32 R11, -RZ, R5.H1_H1 ;  /* 0x30000005ff0b7230 */ /* 0x004fc40000004100 */
        /* <DEDUP_REMOVED lines=32> */
.L_x_1299:
[----:B------:R-:W-:Y:S05]  /*f530*/  BSYNC.RECONVERGENT B0 ;  /* 0x0000000000007941 */ /* 0x000fea0003800200 */
.L_x_1298:
[----:B-----5:R1:W-:Y:S02]  /*f540*/  STS.128 [R54+0x1000], R8 ;  /* 0x0010000836007388 */ /* 0x0203e40000000c00 */
.L_x_1297:
[----:B------:R-:W-:Y:S05]  /*f550*/  BSYNC.RECONVERGENT B1 ;  /* 0x0000000000017941 */ /* 0x000fea0003800200 */
.L_x_1296:
[----:B------:R-:W-:-:S04]  /*f560*/  IADD3 R35, PT, PT, R134, 0x30, RZ ;  /* 0x0000003086237810 */ /* 0x000fc80007ffe0ff */
        /* <DEDUP_REMOVED lines=11> */
[----:B------:R1:W3:Y:S04]  /*f620*/  LD.E.64 R2, desc[UR6][R16.64] ;  /* 0x0000000610027980 */ /* 0x0002e8000c101b00 */
[----:B------:R2:W4:Y:S01]  /*f630*/  LD.E.64 R4, desc[UR6][R14.64] ;  /* 0x000000060e047980 */ /* 0x000522000c101b00 */
[----:B-----5:R-:W-:Y:S02]  /*f640*/  MOV R0, R11 ;  /* 0x0000000b00007202 */ /* 0x020fe40000000f00 */
[----:B------:R-:W-:-:S03]  /*f650*/  MOV R6, R8 ;  /* 0x0000000800067202 */ /* 0x000fc60000000f00 */
[--C-:B------:R-:W-:Y:S02]  /*f660*/  HADD2.F32 R11, -RZ, R0.reuse.H1_H1 ;  /* 0x30000000ff0b7230 */ /* 0x100fe40000004100 */
[----:B------:R-:W-:Y:S01]  /*f670*/  HADD2.F32 R18, -RZ, R0.H0_H0 ;  /* 0x20000000ff127230 */ /* 0x000fe20000004100 */
[----:B-1----:R-:W-:Y:S02]  /*f680*/  MOV R16, R9 ;  /* 0x0000000900107202 */ /* 0x002fe40000000f00 */
[----:B--2---:R-:W-:-:S03]  /*f690*/  MOV R14, R10 ;  /* 0x0000000a000e7202 */ /* 0x004fc60000000f00 */
[--C-:B------:R-:W-:Y:S02]  /*f6a0*/  HADD2.F32 R15, -RZ, R16.reuse.H0_H0 ;  /* 0x20000010ff0f7230 */ /* 0x100fe40000004100 */
[----:B------:R-:W-:Y:S02]  /*f6b0*/  HADD2.F32 R16, -RZ, R16.H1_H1 ;  /* 0x30000010ff107230 */ /* 0x000fe40000004100 */
[----:B---3--:R-:W-:Y:S02]  /*f6c0*/  HADD2.F32 R7, -RZ, R3.H1_H1 ;  /* 0x30000003ff077230 */ /* 0x008fe40000004100 */
[----:B------:R-:W-:Y:S02]  /*f6d0*/  HADD2.F32 R8, -RZ, R2.H1_H1 ;  /* 0x30000002ff087230 */ /* 0x000fe40000004100 */
[----:B----4-:R-:W-:Y:S02]  /*f6e0*/  HADD2.F32 R9, -RZ, R5.H1_H1 ;  /* 0x30000005ff097230 */ /* 0x010fe40000004100 */
[----:B------:R-:W-:Y:S01]  /*f6f0*/  FMUL.FTZ R0, R11, R7 ;  /* 0x000000070b007220 */ /* 0x000fe20000410000 */
[----:B------:R-:W-:-:S02]  /*f700*/  HADD2.F32 R10, -RZ, R4.H1_H1 ;  /* 0x30000004ff0a7230 */ /* 0x000fc40000004100 */
[C---:B------:R-:W-:Y:S01]  /*f710*/  FMUL.FTZ R17, R16.reuse, R8 ;  /* 0x0000000810117220 */ /* 0x040fe20000410000 */
[----:B------:R-:W-:Y:S02]  /*f720*/  HADD2.F32 R4, -RZ, R4.H0_H0 ;  /* 0x20000004ff047230 */ /* 0x000fe40000004100 */
[----:B------:R-:W-:Y:S01]  /*f730*/  FMUL.FTZ R11, R11, R9 ;  /* 0x000000090b0b7220 */ /* 0x000fe20000410000 */
[----:B------:R-:W-:Y:S02]  /*f740*/  HADD2.F32 R2, -RZ, R2.H0_H0 ;  /* 0x20000002ff027230 */ /* 0x000fe40000004100 */
[----:B------:R-:W-:Y:S01]  /*f750*/  FMUL.FTZ R16, R16, R10 ;  /* 0x0000000a10107220 */ /* 0x000fe20000410000 */
[----:B------:R-:W-:Y:S02]  /*f760*/  HADD2.F32 R3, -RZ, R3.H0_H0 ;  /* 0x20000003ff037230 */ /* 0x000fe40000004100 */
[----:B------:R-:W-:Y:S01]  /*f770*/  FFMA.FTZ R11, R18, R7, R11 ;  /* 0x00000007120b7223 */ /* 0x000fe2000001000b */
[----:B------:R-:W-:-:S02]  /*f780*/  HADD2.F32 R7, -RZ, R6.H1_H1 ;  /* 0x30000006ff077230 */ /* 0x000fc40000004100 */
[C---:B------:R-:W-:Y:S01]  /*f790*/  FFMA.FTZ R16, R15.reuse, R8, R16 ;  /* 0x000000080f107223 */ /* 0x040fe20000010010 */
[----:B------:R-:W-:Y:S02]  /*f7a0*/  HADD2.F32 R8, -RZ, R14.H1_H1 ;  /* 0x3000000eff087230 */ /* 0x000fe40000004100 */
[----:B------:R-:W-:Y:S01]  /*f7b0*/  FFMA.FTZ R17, R15, R10, -R17 ;  /* 0x0000000a0f117223 */ /* 0x000fe20000010811 */
[----:B------:R-:W-:Y:S02]  /*f7c0*/  HADD2.F32 R5, -RZ, R5.H0_H0 ;  /* 0x20000005ff057230 */ /* 0x000fe40000004100 */
[----:B------:R-:W-:Y:S01]  /*f7d0*/  FFMA.FTZ R0, R18, R9, -R0 ;  /* 0x0000000912007223 */ /* 0x000fe20000010800 */
[----:B------:R-:W-:Y:S02]  /*f7e0*/  HADD2.F32 R6, -RZ, R6.H0_H0 ;  /* 0x20000006ff067230 */ /* 0x000fe40000004100 */
[C---:B------:R-:W-:Y:S01]  /*f7f0*/  FMUL.FTZ R9, R7.reuse, R2 ;  /* 0x0000000207097220 */ /* 0x040fe20000410000 */
[----:B------:R-:W-:Y:S01]  /*f800*/  FMUL.FTZ R10, R7, R4 ;  /* 0x00000004070a7220 */ /* 0x000fe20000410000 */
[----:B------:R-:W-:-:S02]  /*f810*/  HADD2.F32 R14, -RZ, R14.H0_H0 ;  /* 0x2000000eff0e7230 */ /* 0x000fc40000004100 */
[C---:B------:R-:W-:Y:S01]  /*f820*/  FMUL.FTZ R7, R8.reuse, R3 ;  /* 0x0000000308077220 */ /* 0x040fe20000410000 */
[-C--:B------:R-:W-:Y:S01]  /*f830*/  FMUL.FTZ R8, R8, R5.reuse ;  /* 0x0000000508087220 */ /* 0x080fe20000410000 */
[C---:B------:R-:W-:Y:S01]  /*f840*/  FFMA.FTZ R9, R6.reuse, R4, -R9 ;  /* 0x0000000406097223 */ /* 0x040fe20000010809 */
[----:B------:R-:W-:Y:S01]  /*f850*/  FFMA.FTZ R10, R6, R2, R10 ;  /* 0x00000002060a7223 */ /* 0x000fe2000001000a */
[C---:B------:R-:W-:Y:S01]  /*f860*/  FFMA.FTZ R7, R14.reuse, R5, -R7 ;  /* 0x000000050e077223 */ /* 0x040fe20000010807 */
[----:B------:R-:W-:Y:S01]  /*f870*/  FFMA.FTZ R8, R14, R3, R8 ;  /* 0x000000030e087223 */ /* 0x000fe20000010008 */
[----:B------:R-:W-:Y:S02]  /*f880*/  F2FP.F16.F32.PACK_AB R16, R16, R17 ;  /* 0x000000111010723e */ /* 0x000fe400000000ff */
[----:B------:R-:W-:Y:S02]  /*f890*/  F2FP.F16.F32.PACK_AB R9, R10, R9 ;  /* 0x000000090a09723e */ /* 0x000fe400000000ff */
[----:B------:R-:W-:-:S02]  /*f8a0*/  F2FP.F16.F32.PACK_AB R7, R8, R7 ;  /* 0x000000070807723e */ /* 0x000fc400000000ff */
[----:B------:R-:W-:Y:S02]  /*f8b0*/  MOV R8, R9 ;  /* 0x0000000900087202 */ /* 0x000fe40000000f00 */
[----:B------:R-:W-:Y:S02]  /*f8c0*/  F2FP.F16.F32.PACK_AB R11, R11, R0 ;  /* 0x000000000b0b723e */ /* 0x000fe400000000ff */
[----:B------:R-:W-:Y:S02]  /*f8d0*/  MOV R9, R16 ;  /* 0x0000001000097202 */ /* 0x000fe40000000f00 */
[----:B------:R-:W-:Y:S02]  /*f8e0*/  MOV R10, R7 ;  /* 0x00000007000a7202 */ /* 0x000fe40000000f00 */
.L_x_1301:
[----:B------:R-:W-:Y:S05]  /*f8f0*/  BSYNC.RECONVERGENT B0 ;  /* 0x0000000000007941 */ /* 0x000fea0003800200 */
.L_x_1300:
[----:B-----5:R1:W-:Y:S01]  /*f900*/  STS.128 [R54+0x1800], R8 ;  /* 0x0018000836007388 */ /* 0x0203e20000000c00 */
[----:B------:R-:W-:Y:S05]  /*f910*/  BRA `(.L_x_1285) ;  /* 0x0000001800447947 */ /* 0x000fea0003800000 */
.L_x_1286:
[----:B----4-:R1:W5:Y:S01]  /*f920*/  LD.E R24, desc[UR6][R164.64+0xc0] ;  /* 0x0000c006a4187980 */ /* 0x010362000c101900 */
[----:B------:R-:W-:Y:S01]  /*f930*/  IMAD.IADD R55, R241, 0x1, -R55 ;  /* 0x00000001f1377824 */ /* 0x000fe200078e0a37 */
[----:B------:R-:W-:Y:S01]  /*f940*/  ISETP.GE.AND P1, PT, R12, R30, PT ;  /* 0x0000001e0c00720c */ /* 0x000fe20003f26270 */
[----:B------:R-:W-:Y:S01]  /*f950*/  IMAD.MOV R14, RZ, RZ, -R30 ;  /* 0x000000ffff0e7224 */ /* 0x000fe200078e0a1e */
[----:B------:R-:W-:Y:S02]  /*f960*/  BSSY.RECONVERGENT B1, `(.L_x_1302) ;  /* 0x0000064000017945 */ /* 0x000fe40003800200 */
[----:B------:R-:W-:Y:S02]  /*f970*/  ISETP.GE.AND P0, PT, R134, R55, PT ;  /* 0x000000378600720c */ /* 0x000fe40003f06270 */
[----:B------:R-:W-:Y:S02]  /*f980*/  SEL R30, R30, R14, !P1 ;  /* 0x0000000e1e1e7207 */ /* 0x000fe40004800000 */
[----:B------:R-:W-:-:S02]  /*f990*/  SHF.R.S32.HI R15, RZ, 0x1f, R14 ;  /* 0x0000001fff0f7819 */ /* 0x000fc4000001140e */
[----:B------:R-:W-:-:S07]  /*f9a0*/  SHF.R.S32.HI R31, RZ, 0x1f, R30 ;  /* 0x0000001fff1f7819 */ /* 0x000fce000001141e */
[----:B------:R-:W-:Y:S05]  /*f9b0*/  @P0 BRA `(.L_x_1303) ;  /* 0x0000000400780947 */ /* 0x000fea0003800000 */
        /* <DEDUP_REMOVED lines=15> */
[----:B------:R-:W-:Y:S02]  /*fab0*/  LEA.HI.X R17, R30, R133, R31, 0x1, P2 ;  /* 0x000000851e117211 */ /* 0x000fe400010f0c1f */
[----:B------:R-:W-:-:S04]  /*fac0*/  IADD3 R4, P0, PT, R28, R9, RZ ;  /* 0x000000091c047210 */ /* 0x000fc80007f1e0ff */
[----:B------:R-:W-:Y:S01]  /*fad0*/  IADD3.X R5, PT, PT, R29, R8, RZ, P0, !PT ;  /* 0x000000081d057210 */ /* 0x000fe200007fe4ff */
[----:B------:R-:W2:Y:S01]  /*fae0*/  LD.E.128 R16, desc[UR6][R16.64] ;  /* 0x0000000610107980 */ /* 0x000ea2000c101d00 */
[----:B------:R-:W-:-:S04]  /*faf0*/  IADD3 R10, P0, PT, R26, R9, RZ ;  /* 0x000000091a0a7210 */ /* 0x000fc80007f1e0ff */
[----:B------:R-:W3:Y:S01]  /*fb00*/  LD.E.128 R4, desc[UR6][R4.64] ;  /* 0x0000000604047980 */ /* 0x000ee2000c101d00 */
[----:B------:R-:W-:-:S06]  /*fb10*/  IADD3.X R11, PT, PT, R27, R8, RZ, P0, !PT ;  /* 0x000000081b0b7210 */ /* 0x000fcc00007fe4ff */
[----:B------:R-:W4:Y:S01]  /*fb20*/  LD.E.128 R8, desc[UR6][R10.64] ;  /* 0x000000060a087980 */ /* 0x000f22000c101d00 */
[----:B-----5:R-:W-:Y:S02]  /*fb30*/  MOV R25, R20 ;  /* 0x0000001400197202 */ /* 0x020fe40000000f00 */
[----:B------:R-:W-:Y:S02]  /*fb40*/  MOV R20, R23 ;  /* 0x0000001700147202 */ /* 0x000fe40000000f00 */
[----:B------:R-:W-:Y:S01]  /*fb50*/  MOV R23, R22 ;  /* 0x0000001600177202 */ /* 0x000fe20000000f00 */
[--C-:B--2---:R-:W-:Y:S02]  /*fb60*/  HADD2.F32 R22, -RZ, R16.reuse.H0_H0 ;  /* 0x20000010ff167230 */ /* 0x104fe40000004100 */
[----:B------:R-:W-:Y:S02]  /*fb70*/  HADD2.F32 R32, -RZ, R16.H1_H1 ;  /* 0x30000010ff207230 */ /* 0x000fe40000004100 */
[----:B------:R-:W-:-:S02]  /*fb80*/  HADD2.F32 R16, -RZ, R17.H0_H0 ;  /* 0x20000011ff107230 */ /* 0x000fc40000004100 */
[----:B------:R-:W-:Y:S02]  /*fb90*/  HADD2.F32 R35, -RZ, R17.H1_H1 ;  /* 0x30000011ff237230 */ /* 0x000fe40000004100 */
[--C-:B------:R-:W-:Y:S02]  /*fba0*/  HADD2.F32 R17, -RZ, R18.reuse.H0_H0 ;  /* 0x20000012ff117230 */ /* 0x100fe40000004100 */
[----:B------:R-:W-:Y:S02]  /*fbb0*/  HADD2.F32 R36, -RZ, R18.H1_H1 ;  /* 0x30000012ff247230 */ /* 0x000fe40000004100 */
[--C-:B------:R-:W-:Y:S02]  /*fbc0*/  HADD2.F32 R18, -RZ, R19.reuse.H0_H0 ;  /* 0x20000013ff127230 */ /* 0x100fe40000004100 */
[----:B------:R-:W-:Y:S02]  /*fbd0*/  HADD2.F32 R37, -RZ, R19.H1_H1 ;  /* 0x30000013ff257230 */ /* 0x000fe40000004100 */
[----:B---3--:R-:W-:-:S02]  /*fbe0*/  HADD2.F32 R19, -RZ, R4.H0_H0 ;  /* 0x20000004ff137230 */ /* 0x008fc40000004100 */
[----:B------:R-:W-:Y:S02]  /*fbf0*/  HADD2.F32 R38, -RZ, R4.H1_H1 ;  /* 0x30000004ff267230 */ /* 0x000fe40000004100 */
[--C-:B------:R-:W-:Y:S02]  /*fc00*/  HADD2.F32 R4, -RZ, R5.reuse.H0_H0 ;  /* 0x20000005ff047230 */ /* 0x100fe40000004100 */
[----:B------:R-:W-:Y:S01]  /*fc10*/  @!P1 FADD.FTZ R19, -R19, -RZ ;  /* 0x800000ff13139221 */ /* 0x000fe20000010100 */
[----:B------:R-:W-:Y:S02]  /*fc20*/  HADD2.F32 R39, -RZ, R5.H1_H1 ;  /* 0x30000005ff277230 */ /* 0x000fe40000004100 */
[----:B------:R-:W-:Y:S01]  /*fc30*/  @!P1 FADD.FTZ R38, -R38, -RZ ;  /* 0x800000ff26269221 */ /* 0x000fe20000010100 */
[--C-:B------:R-:W-:Y:S02]  /*fc40*/  HADD2.F32 R5, -RZ, R6.reuse.H0_H0 ;  /* 0x20000006ff057230 */ /* 0x100fe40000004100 */
[----:B------:R-:W-:Y:S01]  /*fc50*/  @!P1 FADD.FTZ R4, -R4, -RZ ;  /* 0x800000ff04049221 */ /* 0x000fe20000010100 */
[----:B------:R-:W-:-:S02]  /*fc60*/  HADD2.F32 R40, -RZ, R6.H1_H1 ;  /* 0x30000006ff287230 */ /* 0x000fc40000004100 */
[----:B------:R-:W-:Y:S01]  /*fc70*/  FMUL.FTZ R22, R22, R19 ;  /* 0x0000001316167220 */ /* 0x000fe20000410000 */
[--C-:B------:R-:W-:Y:S02]  /*fc80*/  HADD2.F32 R6, -RZ, R7.reuse.H0_H0 ;  /* 0x20000007ff067230 */ /* 0x100fe40000004100 */
[----:B------:R-:W-:Y:S01]  /*fc90*/  @!P1 FADD.FTZ R5, -R5, -RZ ;  /* 0x800000ff05059221 */ /* 0x000fe20000010100 */
[----:B------:R-:W-:Y:S02]  /*fca0*/  HADD2.F32 R7, -RZ, R7.H1_H1 ;  /* 0x30000007ff077230 */ /* 0x000fe40000004100 */
[----:B------:R-:W-:Y:S01]  /*fcb0*/  FMUL.FTZ R16, R16, R4 ;  /* 0x0000000410107220 */ /* 0x000fe20000410000 */
[----:B------:R-:W-:Y:S02]  /*fcc0*/  HADD2.F32 R4, -RZ, R25.H0_H0 ;  /* 0x20000019ff047230 */ /* 0x000fe40000004100 */
[----:B------:R-:W-:Y:S01]  /*fcd0*/  @!P1 FADD.FTZ R6, -R6, -RZ ;  /* 0x800000ff06069221 */ /* 0x000fe20000010100 */
[----:B------:R-:W-:Y:S01]  /*fce0*/  FMUL.FTZ R17, R17, R5 ;  /* 0x0000000511117220 */ /* 0x000fe20000410000 */
[----:B------:R-:W-:Y:S01]  /*fcf0*/  @!P1 FADD.FTZ R7, -R7, -RZ ;  /* 0x800000ff07079221 */ /* 0x000fe20000010100 */
[----:B----4-:R-:W-:-:S02]  /*fd00*/  HADD2.F32 R5, -RZ, R8.H0_H0 ;  /* 0x20000008ff057230 */ /* 0x010fc40000004100 */
[----:B------:R-:W-:Y:S01]  /*fd10*/  FMUL.FTZ R18, R18, R6 ;  /* 0x0000000612127220 */ /* 0x000fe20000410000 */
[----:B------:R-:W-:Y:S02]  /*fd20*/  HADD2.F32 R6, -RZ, R21.H0_H0 ;  /* 0x20000015ff067230 */ /* 0x000fe40000004100 */
[----:B------:R-:W-:Y:S01]  /*fd30*/  FMUL.FTZ R37, R37, R7 ;  /* 0x0000000725257220 */ /* 0x000fe20000410000 */
[--C-:B------:R-:W-:Y:S02]  /*fd40*/  HADD2.F32 R7, -RZ, R9.reuse.H0_H0 ;  /* 0x20000009ff077230 */ /* 0x100fe40000004100 */
[----:B------:R-:W-:Y:S01]  /*fd50*/  @!P1 FADD.FTZ R40, -R40, -RZ ;  /* 0x800000ff28289221 */ /* 0x000fe20000010100 */
[----:B------:R-:W-:Y:S01]  /*fd60*/  @!P1 FADD.FTZ R39, -R39, -RZ ;  /* 0x800000ff27279221 */ /* 0x000fe20000010100 */
[----:B------:R-:W-:Y:S01]  /*fd70*/  FMUL.FTZ R32, R32, R38 ;  /* 0x0000002620207220 */ /* 0x000fe20000410000 */
[----:B------:R-:W-:Y:S02]  /*fd80*/  HADD2.F32 R19, -RZ, R9.H1_H1 ;  /* 0x30000009ff137230 */ /* 0x000fe40000004100 */
[----:B------:R-:W-:Y:S01]  /*fd90*/  FFMA.FTZ R4, R4, R5, R22 ;  /* 0x0000000504047223 */ /* 0x000fe20000010016 */
[----:B------:R-:W-:-:S02]  /*fda0*/  HADD2.F32 R9, -RZ, R10.H0_H0 ;  /* 0x2000000aff097230 */ /* 0x000fc40000004100 */
[----:B------:R-:W-:Y:S01]  /*fdb0*/  FFMA.FTZ R6, R6, R7, R16 ;  /* 0x0000000706067223 */ /* 0x000fe20000010010 */
[----:B------:R-:W-:Y:S02]  /*fdc0*/  HADD2.F32 R38, -RZ, R10.H1_H1 ;  /* 0x3000000aff267230 */ /* 0x000fe40000004100 */
[----:B------:R-:W-:Y:S01]  /*fdd0*/  FMUL.FTZ R36, R36, R40 ;  /* 0x0000002824247220 */ /* 0x000fe20000410000 */
[----:B------:R-:W-:Y:S02]  /*fde0*/  HADD2.F32 R5, -RZ, R23.H0_H0 ;  /* 0x20000017ff057230 */ /* 0x000fe40000004100 */
[----:B------:R-:W-:Y:S01]  /*fdf0*/  FMUL.FTZ R35, R35, R39 ;  /* 0x0000002723237220 */ /* 0x000fe20000410000 */
[----:B------:R-:W-:Y:S02]  /*fe00*/  HADD2.F32 R10, -RZ, R11.H0_H0 ;  /* 0x2000000bff0a7230 */ /* 0x000fe40000004100 */
[----:B------:R-:W-:Y:S02]  /*fe10*/  HADD2.F32 R23, -RZ, R23.H1_H1 ;  /* 0x30000017ff177230 */ /* 0x000fe40000004100 */
[----:B------:R-:W-:Y:S01]  /*fe20*/  FFMA.FTZ R5, R5, R9, R17 ;  /* 0x0000000905057223 */ /* 0x000fe20000010011 */
[----:B------:R-:W-:-:S02]  /*fe30*/  HADD2.F32 R7, -RZ, R20.H0_H0 ;  /* 0x20000014ff077230 */ /* 0x000fc40000004100 */
[----:B------:R-:W-:Y:S02]  /*fe40*/  HADD2.F32 R25, -RZ, R25.H1_H1 ;  /* 0x30000019ff197230 */ /* 0x000fe40000004100 */
[----:B------:R-:W-:Y:S01]  /*fe50*/  FFMA.FTZ R23, R23, R38, R36 ;  /* 0x0000002617177223 */ /* 0x000fe20000010024 */
[----:B------:R-:W-:Y:S02]  /*fe60*/  HADD2.F32 R8, -RZ, R8.H1_H1 ;  /* 0x30000008ff087230 */ /* 0x000fe40000004100 */
[----:B------:R-:W-:Y:S01]  /*fe70*/  FFMA.FTZ R7, R7, R10, R18 ;  /* 0x0000000a07077223 */ /* 0x000fe20000010012 */
[----:B------:R-:W-:Y:S02]  /*fe80*/  HADD2.F32 R11, -RZ, R11.H1_H1 ;  /* 0x3000000bff0b7230 */ /* 0x000fe40000004100 */
[----:B------:R-:W-:Y:S02]  /*fe90*/  HADD2.F32 R21, -RZ, R21.H1_H1 ;  /* 0x30000015ff157230 */ /* 0x000fe40000004100 */
[----:B------:R-:W-:Y:S01]  /*fea0*/  FFMA.FTZ R8, R25, R8, R32 ;  /* 0x0000000819087223 */ /* 0x000fe20000010020 */
[----:B------:R-:W-:Y:S01]  /*feb0*/  HADD2.F32 R20, -RZ, R20.H1_H1 ;  /* 0x30000014ff147230 */ /* 0x000fe20000004100 */
[----:B------:R-:W-:Y:S01]  /*fec0*/  F2FP.F16.F32.PACK_AB R23, R23, R5 ;  /* 0x000000051717723e */ /* 0x000fe200000000ff */
[----:B------:R-:W-:-:S02]  /*fed0*/  FFMA.FTZ R19, R21, R19, R35 ;  /* 0x0000001315137223 */ /* 0x000fc40000010023 */
[----:B------:R-:W-:Y:S01]  /*fee0*/  F2FP.F16.F32.PACK_AB R4, R8, R4 ;  /* 0x000000040804723e */ /* 0x000fe200000000ff */
[----:B------:R-:W-:Y:S01]  /*fef0*/  FFMA.FTZ R11, R20, R11, R37 ;  /* 0x0000000b140b7223 */ /* 0x000fe20000010025 */
[----:B------:R-:W-:Y:S02]  /*ff00*/  MOV R22, R23 ;  /* 0x0000001700167202 */ /* 0x000fe40000000f00 */
[----:B------:R-:W-:Y:S02]  /*ff10*/  F2FP.F16.F32.PACK_AB R6, R19, R6 ;  /* 0x000000061306723e */ /* 0x000fe400000000ff */
[----:B------:R-:W-:Y:S02]  /*ff20*/  F2FP.F16.F32.PACK_AB R7, R11, R7 ;  /* 0x000000070b07723e */ /* 0x000fe400000000ff */
[----:B------:R-:W-:Y:S02]  /*ff30*/  MOV R20, R4 ;  /* 0x0000000400147202 */ /* 0x000fe40000000f00 */
[----:B------:R-:W-:-:S02]  /*ff40*/  MOV R21, R6 ;  /* 0x0000000600157202 */ /* 0x000fc40000000f00 */
[----:B------:R-:W-:Y:S02]  /*ff50*/  MOV R23, R7 ;  /* 0x0000000700177202 */ /* 0x000fe40000000f00 */
.L_x_1306:
[----:B------:R-:W-:Y:S05]  /*ff60*/  BSYNC.RECONVERGENT B0 ;  /* 0x0000000000007941 */ /* 0x000fea0003800200 */
.L_x_1305:
[----:B-----5:R2:W-:Y:S01]  /*ff70*/  STS.128 [R54], R20 ;  /* 0x0000001436007388 */ /* 0x0205e20000000c00 */
[----:B------:R-:W-:Y:S05]  /*ff80*/  BRA `(.L_x_1303) ;  /* 0x0000000000047947 */ /* 0x000fea0003800000 */
.L_x_1304:
[----:B------:R3:W-:Y:S02]  /*ff90*/  STS.128 [R54], RZ ;  /* 0x000000ff36007388 */ /* 0x0007e40000000c00 */
.L_x_1303:
[----:B------:R-:W-:Y:S05]  /*ffa0*/  BSYNC.RECONVERGENT B1 ;  /* 0x0000000000017941 */ /* 0x000fea0003800200 */
.L_x_1302:
[----:B------:R-:W-:Y:S01]  /*ffb0*/  VIADD R25, R134, 0x10 ;  /* 0x0000001086197836 */ /* 0x000fe20000000000 */
[----:B------:R-:W-:Y:S01]  /*ffc0*/  LEA R36, P0, R33, R132, 0x1 ;  /* 0x0000008421247211 */ /* 0x000fe200078008ff */
[----:B------:R-:W-:Y:S03]  /*ffd0*/  BSSY.RECONVERGENT B1, `(.L_x_1307) ;  /* 0x000005f000017945 */ /* 0x000fe60003800200 */
[----:B------:R-:W-:Y:S02]  /*ffe0*/  ISETP.GE.AND P2, PT, R25, R55, PT ;  /* 0x000000371900720c */ /* 0x000fe40003f46270 */
[----:B------:R-:W-:-:S11]  /*fff0*/  LEA.HI.X R37, R33, R133, R34, 0x1, P0 ;  /* 0x0000008521257211 */ /* 0x000fd600000f0c22 */
[----:B------:R-:W-:Y:S05]  /*10000*/  @P2 BRA `(.L_x_1308) ;  /* 0x00000004006c2947 */ /* 0x000fea0003800000 */
[----:B-----5:R-:W-:-:S13]  /*10010*/  ISETP.GE.AND P0, PT, R12, R24, PT ;  /* 0x000000180c00720c */ /* 0x020fda0003f06270 */
[----:B------:R4:W-:Y:S01]  /*10020*/  @P0 STS.128 [R54+0x800], RZ ;  /* 0x000800ff36000388 */ /* 0x0009e20000000c00 */
[----:B------:R-:W-:Y:S05]  /*10030*/  @P0 BRA `(.L_x_1308) ;  /* 0x0000000400600947 */ /* 0x000fea0003800000 */
[----:B--2---:R2:W5:Y:S01]  /*10040*/  LD.E.128 R20, desc[UR6][R36.64] ;  /* 0x0000000624147980 */ /* 0x004562000c101d00 */
        /* <DEDUP_REMOVED lines=13> */
[----:B------:R-:W3:Y:S01]  /*10120*/  LD.E.128 R16, desc[UR6][R16.64] ;  /* 0x0000000610107980 */ /* 0x000ee2000c101d00 */
[----:B------:R-:W-:-:S04]  /*10130*/  IADD3 R8, P0, PT, R26, R8, RZ ;  /* 0x000000081a087210 */ /* 0x000fc80007f1e0ff */
[----:B------:R-:W4:Y:S01]  /*10140*/  LD.E.128 R4, desc[UR6][R4.64] ;  /* 0x0000000604047980 */ /* 0x000f22000c101d00 */
[----:B------:R-:W-:-:S06]  /*10150*/  IADD3.X R9, PT, PT, R27, R9, RZ, P0, !PT ;  /* 0x000000091b097210 */ /* 0x000fcc00007fe4ff */
[----:B------:R-:W2:Y:S01]  /*10160*/  LD.E.128 R8, desc[UR6][R8.64] ;  /* 0x0000000608087980 */ /* 0x000ea2000c101d00 */
[----:B-----5:R-:W-:Y:S02]  /*10170*/  MOV R32, R20 ;  /* 0x0000001400207202 */ /* 0x020fe40000000f00 */
[----:B------:R-:W-:Y:S02]  /*10180*/  MOV R20, R23 ;  /* 0x0000001700147202 */ /* 0x000fe40000000f00 */
[----:B------:R-:W-:Y:S01]  /*10190*/  MOV R23, R22 ;  /* 0x0000001600177202 */ /* 0x000fe20000000f00 */
[--C-:B---3--:R-:W-:Y:S02]  /*101a0*/  HADD2.F32 R22, -RZ, R16.reuse.H0_H0 ;  /* 0x20000010ff167230 */ /* 0x108fe40000004100 */
[----:B------:R-:W-:Y:S02]  /*101b0*/  HADD2.F32 R33, -RZ, R16.H1_H1 ;  /* 0x30000010ff217230 */ /* 0x000fe40000004100 */
[----:B------:R-:W-:-:S02]  /*101c0*/  HADD2.F32 R16, -RZ, R17.H0_H0 ;  /* 0x20000011ff107230 */ /* 0x000fc40000004100 */
[----:B------:R-:W-:Y:S02]  /*101d0*/  HADD2.F32 R34, -RZ, R17.H1_H1 ;  /* 0x30000011ff227230 */ /* 0x000fe40000004100 */
[--C-:B------:R-:W-:Y:S02]  /*101e0*/  HADD2.F32 R17, -RZ, R18.reuse.H0_H0 ;  /* 0x20000012ff117230 */ /* 0x100fe40000004100 */
[----:B------:R-:W-:Y:S02]  /*101f0*/  HADD2.F32 R35, -RZ, R18.H1_H1 ;  /* 0x30000012ff237230 */ /* 0x000fe40000004100 */
[--C-:B------:R-:W-:Y:S02]  /*10200*/  HADD2.F32 R18, -RZ, R19.reuse.H0_H0 ;  /* 0x20000013ff127230 */ /* 0x100fe40000004100 */
[----:B------:R-:W-:Y:S02]  /*10210*/  HADD2.F32 R38, -RZ, R19.H1_H1 ;  /* 0x30000013ff267230 */ /* 0x000fe40000004100 */
[----:B----4-:R-:W-:-:S02]  /*10220*/  HADD2.F32 R19, -RZ, R4.H0_H0 ;  /* 0x20000004ff137230 */ /* 0x010fc40000004100 */
        /* <DEDUP_REMOVED lines=17> */
[----:B--2---:R-:W-:-:S02]  /*10340*/  HADD2.F32 R5, -RZ, R8.H0_H0 ;  /* 0x20000008ff057230 */ /* 0x004fc40000004100 */
        /* <DEDUP_REMOVED lines=37> */
.L_x_1310:
[----:B------:R-:W-:Y:S05]  /*105a0*/  BSYNC.RECONVERGENT B0 ;  /* 0x0000000000007941 */ /* 0x000fea0003800200 */
.L_x_1309:
[----:B-----5:R1:W-:Y:S02]  /*105b0*/  STS.128 [R54+0x800], R20 ;  /* 0x0008001436007388 */ /* 0x0203e40000000c00 */
.L_x_1308:
[----:B------:R-:W-:Y:S05]  /*105c0*/  BSYNC.RECONVERGENT B1 ;  /* 0x0000000000017941 */ /* 0x000fea0003800200 */
.L_x_1307:
        /* <DEDUP_REMOVED lines=9> */
[----:B-12---:R1:W5:Y:S01]  /*10660*/  LD.E.128 R20, desc[UR6][R6.64] ;  /* 0x0000000606147980 */ /* 0x006362000c101d00 */
        /* <DEDUP_REMOVED lines=15> */
[----:B-1----:R-:W3:Y:S01]  /*10760*/  LD.E.128 R4, desc[UR6][R4.64] ;  /* 0x0000000604047980 */ /* 0x002ee2000c101d00 */
        /* <DEDUP_REMOVED lines=69> */
.L_x_1314:
[----:B------:R-:W-:Y:S05]  /*10bc0*/  BSYNC.RECONVERGENT B0 ;  /* 0x0000000000007941 */ /* 0x000fea0003800200 */
.L_x_1313:
[----:B-----5:R2:W-:Y:S02]  /*10bd0*/  STS.128 [R54+0x1000], R20 ;  /* 0x0010001436007388 */ /* 0x0205e40000000c00 */
.L_x_1312:
[----:B------:R-:W-:Y:S05]  /*10be0*/  BSYNC.RECONVERGENT B1 ;  /* 0x0000000000017941 */ /* 0x000fea0003800200 */
.L_x_1311:
[----:B------:R-:W-:-:S04]  /*10bf0*/  IADD3 R35, PT, PT, R134, 0x30, RZ ;  /* 0x0000003086237810 */ /* 0x000fc80007ffe0ff */
[----:B------:R-:W-:-:S13]  /*10c00*/  ISETP.GE.AND P0, PT, R35, R55, PT ;  /* 0x000000372300720c */ /* 0x000fda0003f06270 */
[----:B------:R-:W-:Y:S05]  /*10c10*/  @P0 BRA `(.L_x_1285) ;  /* 0x0000000400840947 */ /* 0x000fea0003800000 */
[----:B-----5:R-:W-:-:S13]  /*10c20*/  ISETP.GE.AND P0, PT, R12, R24, PT ;  /* 0x000000180c00720c */ /* 0x020fda0003f06270 */
[----:B------:R1:W-:Y:S01]  /*10c30*/  @P0 STS.128 [R54+0x1800], RZ ;  /* 0x001800ff36000388 */ /* 0x0003e20000000c00 */
[----:B------:R-:W-:Y:S05]  /*10c40*/  @P0 BRA `(.L_x_1285) ;  /* 0x0000000400780947 */ /* 0x000fea0003800000 */
[----:B-12---:R-:W-:-:S04]  /*10c50*/  LEA R20, P0, R140, R36, 0x6 ;  /* 0x000000248c147211 */ /* 0x006fc800078030ff */
        /* <DEDUP_REMOVED lines=17> */
[----:B------:R-:W2:Y:S02]  /*10d70*/  LD.E.128 R16, desc[UR6][R16.64] ;  /* 0x0000000610107980 */ /* 0x000ea4000c101d00 */
[----:B------:R-:W-:Y:S02]  /*10d80*/  IADD3.X R5, PT, PT, R29, R2, RZ, P0, !PT ;  /* 0x000000021d057210 */ /* 0x000fe400007fe4ff */
[----:B------:R-:W-:-:S04]  /*10d90*/  IADD3 R8, P0, PT, R26, R0, RZ ;  /* 0x000000001a087210 */ /* 0x000fc80007f1e0ff */
[----:B------:R-:W3:Y:S01]  /*10da0*/  LD.E.128 R4, desc[UR6][R4.64] ;  /* 0x0000000604047980 */ /* 0x000ee2000c101d00 */
[----:B------:R-:W-:-:S06]  /*10db0*/  IADD3.X R9, PT, PT, R27, R2, RZ, P0, !PT ;  /* 0x000000021b097210 */ /* 0x000fcc00007fe4ff */
[----:B------:R-:W4:Y:S01]  /*10dc0*/  LD.E.128 R8, desc[UR6][R8.64] ;  /* 0x0000000608087980 */ /* 0x000f22000c101d00 */
[----:B-----5:R-:W-:Y:S02]  /*10dd0*/  MOV R3, R20 ;  /* 0x0000001400037202 */ /* 0x020fe40000000f00 */
[----:B------:R-:W-:Y:S02]  /*10de0*/  MOV R0, R21 ;  /* 0x0000001500007202 */ /* 0x000fe40000000f00 */
[----:B------:R-:W-:Y:S02]  /*10df0*/  MOV R15, R22 ;  /* 0x00000016000f7202 */ /* 0x000fe40000000f00 */
[----:B------:R-:W-:Y:S01]  /*10e00*/  MOV R2, R23 ;  /* 0x0000001700027202 */ /* 0x000fe20000000f00 */
[--C-:B--2---:R-:W-:Y:S02]  /*10e10*/  HADD2.F32 R14, -RZ, R16.reuse.H0_H0 ;  /* 0x20000010ff0e7230 */ /* 0x104fe40000004100 */
[----:B------:R-:W-:-:S02]  /*10e20*/  HADD2.F32 R20, -RZ, R16.H1_H1 ;  /* 0x30000010ff147230 */ /* 0x000fc40000004100 */
[--C-:B------:R-:W-:Y:S02]  /*10e30*/  HADD2.F32 R16, -RZ, R17.reuse.H0_H0 ;  /* 0x20000011ff107230 */ /* 0x100fe40000004100 */
[----:B------:R-:W-:Y:S02]  /*10e40*/  HADD2.F32 R21, -RZ, R17.H1_H1 ;  /* 0x30000011ff157230 */ /* 0x000fe40000004100 */
[--C-:B------:R-:W-:Y:S02]  /*10e50*/  HADD2.F32 R17, -RZ, R18.reuse.H0_H0 ;  /* 0x20000012ff117230 */ /* 0x100fe40000004100 */
[----:B------:R-:W-:Y:S02]  /*10e60*/  HADD2.F32 R22, -RZ, R18.H1_H1 ;  /* 0x30000012ff167230 */ /* 0x000fe40000004100 */
[--C-:B------:R-:W-:Y:S02]  /*10e70*/  HADD2.F32 R18, -RZ, R19.reuse.H0_H0 ;  /* 0x20000013ff127230 */ /* 0x100fe40000004100 */
[----:B------:R-:W-:-:S02]  /*10e80*/  HADD2.F32 R23, -RZ, R19.H1_H1 ;  /* 0x30000013ff177230 */ /* 0x000fc40000004100 */
[--C-:B---3--:R-:W-:Y:S02]  /*10e90*/  HADD2.F32 R19, -RZ, R4.reuse.H0_H0 ;  /* 0x20000004ff137230 */ /* 0x108fe40000004100 */
[----:B------:R-:W-:Y:S02]  /*10ea0*/  HADD2.F32 R24, -RZ, R4.H1_H1 ;  /* 0x30000004ff187230 */ /* 0x000fe40000004100 */
[--C-:B------:R-:W-:Y:S02]  /*10eb0*/  HADD2.F32 R4, -RZ, R5.reuse.H0_H0 ;  /* 0x20000005ff047230 */ /* 0x100fe40000004100 */
[----:B------:R-:W-:Y:S01]  /*10ec0*/  @!P1 FADD.FTZ R19, -R19, -RZ ;  /* 0x800000ff13139221 */ /* 0x000fe20000010100 */
[----:B------:R-:W-:Y:S02]  /*10ed0*/  HADD2.F32 R26, -RZ, R5.H1_H1 ;  /* 0x30000005ff1a7230 */ /* 0x000fe40000004100 */
[----:B------:R-:W-:Y:S01]  /*10ee0*/  @!P1 FADD.FTZ R24, -R24, -RZ ;  /* 0x800000ff18189221 */ /* 0x000fe20000010100 */
[----:B------:R-:W-:-:S02]  /*10ef0*/  HADD2.F32 R5, -RZ, R6.H0_H0 ;  /* 0x20000006ff057230 */ /* 0x000fc40000004100 */
[----:B------:R-:W-:Y:S01]  /*10f00*/  @!P1 FADD.FTZ R4, -R4, -RZ ;  /* 0x800000ff04049221 */ /* 0x000fe20000010100 */
[----:B------:R-:W-:Y:S02]  /*10f10*/  HADD2.F32 R27, -RZ, R6.H1_H1 ;  /* 0x30000006ff1b7230 */ /* 0x000fe40000004100 */
[----:B------:R-:W-:Y:S01]  /*10f20*/  FMUL.FTZ R14, R14, R19 ;  /* 0x000000130e0e7220 */ /* 0x000fe20000410000 */
[--C-:B------:R-:W-:Y:S02]  /*10f30*/  HADD2.F32 R6, -RZ, R7.reuse.H0_H0 ;  /* 0x20000007ff067230 */ /* 0x100fe40000004100 */
[----:B------:R-:W-:Y:S01]  /*10f40*/  @!P1 FADD.FTZ R5, -R5, -RZ ;  /* 0x800000ff05059221 */ /* 0x000fe20000010100 */
[----:B------:R-:W-:Y:S02]  /*10f50*/  HADD2.F32 R7, -RZ, R7.H1_H1 ;  /* 0x30000007ff077230 */ /* 0x000fe40000004100 */
[----:B------:R-:W-:Y:S01]  /*10f60*/  FMUL.FTZ R16, R16, R4 ;  /* 0x0000000410107220 */ /* 0x000fe20000410000 */
[----:B------:R-:W-:-:S02]  /*10f70*/  HADD2.F32 R4, -RZ, R3.H0_H0 ;  /* 0x20000003ff047230 */ /* 0x000fc40000004100 */
[----:B------:R-:W-:Y:S01]  /*10f80*/  @!P1 FADD.FTZ R6, -R6, -RZ ;  /* 0x800000ff06069221 */ /* 0x000fe20000010100 */
[----:B------:R-:W-:Y:S01]  /*10f90*/  FMUL.FTZ R17, R17, R5 ;  /* 0x0000000511117220 */ /* 0x000fe20000410000 */
[----:B------:R-:W-:Y:S01]  /*10fa0*/  @!P1 FADD.FTZ R7, -R7, -RZ ;  /* 0x800000ff07079221 */ /* 0x000fe20000010100 */
[----:B------:R-:W-:Y:S02]  /*10fb0*/  HADD2.F32 R5, -RZ, R0.H0_H0 ;  /* 0x20000000ff057230 */ /* 0x000fe40000004100 */
[----:B------:R-:W-:Y:S01]  /*10fc0*/  FMUL.FTZ R18, R18, R6 ;  /* 0x0000000612127220 */ /* 0x000fe20000410000 */
[----:B------:R-:W-:Y:S02]  /*10fd0*/  HADD2.F32 R6, -RZ, R3.H1_H1 ;  /* 0x30000003ff067230 */ /* 0x000fe40000004100 */
[----:B------:R-:W-:Y:S01]  /*10fe0*/  FMUL.FTZ R23, R23, R7 ;  /* 0x0000000717177220 */ /* 0x000fe20000410000 */
[----:B----4-:R-:W-:Y:S02]  /*10ff0*/  HADD2.F32 R3, -RZ, R8.H0_H0 ;  /* 0x20000008ff037230 */ /* 0x010fe40000004100 */
[----:B------:R-:W-:Y:S01]  /*11000*/  @!P1 FADD.FTZ R26, -R26, -RZ ;  /* 0x800000ff1a1a9221 */ /* 0x000fe20000010100 */
[----:B------:R-:W-:-:S02]  /*11010*/  HADD2.F32 R7, -RZ, R9.H0_H0 ;  /* 0x20000009ff077230 */ /* 0x000fc40000004100 */
[----:B------:R-:W-:Y:S01]  /*11020*/  FMUL.FTZ R20, R20, R24 ;  /* 0x0000001814147220 */ /* 0x000fe20000410000 */
[----:B------:R-:W-:Y:S01]  /*11030*/  @!P1 FADD.FTZ R27, -R27, -RZ ;  /* 0x800000ff1b1b9221 */ /* 0x000fe20000010100 */
[----:B------:R-:W-:Y:S02]  /*11040*/  HADD2.F32 R19, -RZ, R9.H1_H1 ;  /* 0x30000009ff137230 */ /* 0x000fe40000004100 */
[----:B------:R-:W-:Y:S01]  /*11050*/  FFMA.FTZ R3, R4, R3, R14 ;  /* 0x0000000304037223 */ /* 0x000fe2000001000e */
[--C-:B------:R-:W-:Y:S02]  /*11060*/  HADD2.F32 R9, -RZ, R10.reuse.H0_H0 ;  /* 0x2000000aff097230 */ /* 0x100fe40000004100 */
[----:B------:R-:W-:Y:S01]  /*11070*/  FFMA.FTZ R5, R5, R7, R16 ;  /* 0x0000000705057223 */ /* 0x000fe20000010010 */
[----:B------:R-:W-:Y:S02]  /*11080*/  HADD2.F32 R24, -RZ, R10.H1_H1 ;  /* 0x3000000aff187230 */ /* 0x000fe40000004100 */
[----:B------:R-:W-:Y:S01]  /*11090*/  FMUL.FTZ R21, R21, R26 ;  /* 0x0000001a15157220 */ /* 0x000fe20000410000 */
[----:B------:R-:W-:-:S02]  /*110a0*/  HADD2.F32 R4, -RZ, R0.H1_H1 ;  /* 0x30000000ff047230 */ /* 0x000fc40000004100 */
[----:B------:R-:W-:Y:S01]  /*110b0*/  FMUL.FTZ R22, R22, R27 ;  /* 0x0000001b16167220 */ /* 0x000fe20000410000 */
[----:B------:R-:W-:Y:S02]  /*110c0*/  HADD2.F32 R10, -RZ, R11.H0_H0 ;  /* 0x2000000bff0a7230 */ /* 0x000fe40000004100 */
[----:B------:R-:W-:Y:S02]  /*110d0*/  HADD2.F32 R0, -RZ, R15.H0_H0 ;  /* 0x2000000fff007230 */ /* 0x000fe40000004100 */
[----:B------:R-:W-:Y:S01]  /*110e0*/  FFMA.FTZ R4, R4, R19, R21 ;  /* 0x0000001304047223 */ /* 0x000fe20000010015 */
[----:B------:R-:W-:Y:S02]  /*110f0*/  HADD2.F32 R7, -RZ, R2.H0_H0 ;  /* 0x20000002ff077230 */ /* 0x000fe40000004100 */
[----:B------:R-:W-:Y:S02]  /*11100*/  HADD2.F32 R8, -RZ, R8.H1_H1 ;  /* 0x30000008ff087230 */ /* 0x000fe40000004100 */
[----:B------:R-:W-:Y:S01]  /*11110*/  FFMA.FTZ R0, R0, R9, R17 ;  /* 0x0000000900007223 */ /* 0x000fe20000010011 */
[----:B------:R-:W-:-:S02]  /*11120*/  HADD2.F32 R11, -RZ, R11.H1_H1 ;  /* 0x3000000bff0b7230 */ /* 0x000fc40000004100 */
[----:B------:R-:W-:Y:S01]  /*11130*/  FFMA.FTZ R7, R7, R10, R18 ;  /* 0x0000000a07077223 */ /* 0x000fe20000010012 */
[----:B------:R-:W-:Y:S02]  /*11140*/  HADD2.F32 R15, -RZ, R15.H1_H1 ;  /* 0x3000000fff0f7230 */ /* 0x000fe40000004100 */
[----:B------:R-:W-:Y:S01]  /*11150*/  FFMA.FTZ R6, R6, R8, R20 ;  /* 0x0000000806067223 */ /* 0x000fe20000010014 */
[----:B------:R-:W-:Y:S01]  /*11160*/  HADD2.F32 R2, -RZ, R2.H1_H1 ;  /* 0x30000002ff027230 */ /* 0x000fe20000004100 */
[----:B------:R-:W-:Y:S01]  /*11170*/  F2FP.F16.F32.PACK_AB R4, R4, R5 ;  /* 0x000000050404723e */ /* 0x000fe200000000ff */
[----:B------:R-:W-:Y:S02]  /*11180*/  FFMA.FTZ R15, R15, R24, R22 ;  /* 0x000000180f0f7223 */ /* 0x000fe40000010016 */
[----:B------:R-:W-:Y:S01]  /*11190*/  F2FP.F16.F32.PACK_AB R3, R6, R3 ;  /* 0x000000030603723e */ /* 0x000fe200000000ff */
[----:B------:R-:W-:Y:S01]  /*111a0*/  FFMA.FTZ R2, R2, R11, R23 ;  /* 0x0000000b02027223 */ /* 0x000fe20000010017 */
[----:B------:R-:W-:-:S02]  /*111b0*/  MOV R21, R4 ;  /* 0x0000000400157202 */ /* 0x000fc40000000f00 */
[----:B------:R-:W-:Y:S02]  /*111c0*/  F2FP.F16.F32.PACK_AB R0, R15, R0 ;  /* 0x000000000f00723e */ /* 0x000fe400000000ff */
[----:B------:R-:W-:Y:S02]  /*111d0*/  F2FP.F16.F32.PACK_AB R2, R2, R7 ;  /* 0x000000070202723e */ /* 0x000fe400000000ff */
[----:B------:R-:W-:Y:S02]  /*111e0*/  MOV R20, R3 ;  /* 0x0000000300147202 */ /* 0x000fe40000000f00 */
[----:B------:R-:W-:Y:S02]  /*111f0*/  MOV R22, R0 ;  /* 0x0000000000167202 */ /* 0x000fe40000000f00 */
[----:B------:R-:W-:Y:S02]  /*11200*/  MOV R23, R2 ;  /* 0x0000000200177202 */ /* 0x000fe40000000f00 */
.L_x_1316:
[----:B------:R-:W-:Y:S05]  /*11210*/  BSYNC.RECONVERGENT B0 ;  /* 0x0000000000007941 */ /* 0x000fea0003800200 */
.L_x_1315:
[----:B-----5:R1:W-:Y:S02]  /*11220*/  STS.128 [R54+0x1800], R20 ;  /* 0x0018001436007388 */ /* 0x0203e40000000c00 */
.L_x_1285:
[----:B------:R-:W-:Y:S05]  /*11230*/  BSYNC.RECONVERGENT B2 ;  /* 0x0000000000027941 */ /* 0x000fea0003800200 */
.L_x_1276:
[----:B------:R-:W-:Y:S01]  /*11240*/  IADD3 R51, PT, PT, -R51, R46, RZ ;  /* 0x0000002e33337210 */ /* 0x000fe20007ffe1ff */
[----:B------:R-:W-:Y:S03]  /*11250*/  BSSY.RECONVERGENT B0, `(.L_x_1317) ;  /* 0x000000d000007945 */ /* 0x000fe60003800200 */
[----:B------:R-:W-:-:S13]  /*11260*/  ISETP.GE.AND P2, PT, R134, R51, PT ;  /* 0x000000338600720c */ /* 0x000fda0003f46270 */
[----:B------:R-:W-:Y:S05]  /*11270*/  @P2 BRA `(.L_x_1318) ;  /* 0x0000000000282947 */ /* 0x000fea0003800000 */
[----:B------:R-:W-:-:S13]  /*11280*/  ISETP.GE.AND P0, PT, R12, R240, PT ;  /* 0x000000f00c00720c */ /* 0x000fda0003f06270 */
[----:B------:R-:W-:Y:S05]  /*11290*/  @P0 BRA `(.L_x_1319) ;  /* 0x00000000001c0947 */ /* 0x000fea0003800000 */
[----:B----4-:R-:W-:Y:S02]  /*112a0*/  MOV R2, R232 ;  /* 0x000000e800027202 */ /* 0x010fe40000000f00 */
[----:B------:R-:W-:-:S05]  /*112b0*/  MOV R3, R227 ;  /* 0x000000e300037202 */ /* 0x000fca0000000f00 */
[----:B------:R-:W-:Y:S01]  /*112c0*/  @!PT LDS RZ, [RZ] ;  /* 0x00000000fffff984 */ /* 0x000fe20000000800 */
[----:B------:R-:W-:Y:S01]  /*112d0*/  @!PT LDS RZ, [RZ] ;  /* 0x00000000fffff984 */ /* 0x000fe20000000800 */
[----:B------:R-:W-:Y:S01]  /*112e0*/  @!PT LDS RZ, [RZ] ;  /* 0x00000000fffff984 */ /* 0x000fe20000000800 */
[----:B------:R4:W-:Y:S01]  /*112f0*/  LDGSTS.E.BYPASS.LTC128B.128 [R54+0x2000], desc[UR6][R2.64] ;  /* 0x0200000002367fae */ /* 0x0009e2000b981a06 */
[----:B------:R-:W-:Y:S05]  /*11300*/  BRA `(.L_x_1318) ;  /* 0x0000000000047947 */ /* 0x000fea0003800000 */
.L_x_1319:
[----:B------:R1:W-:Y:S02]  /*11310*/  STS.128 [R54+0x2000], RZ ;  /* 0x002000ff36007388 */ /* 0x0003e40000000c00 */
.L_x_1318:
[----:B------:R-:W-:Y:S05]  /*11320*/  BSYNC.RECONVERGENT B0 ;  /* 0x0000000000007941 */ /* 0x000fea0003800200 */
.L_x_1317:
[----:B------:R-:W-:Y:S01]  /*11330*/  ISETP.GE.AND P1, PT, R25, R51, PT ;  /* 0x000000331900720c */ /* 0x000fe20003f26270 */
[----:B------:R-:W-:Y:S01]  /*11340*/  BSSY.RECONVERGENT B0, `(.L_x_1320) ;  /* 0x000000c000007945 */ /* 0x000fe20003800200 */
[----:B------:R-:W-:-:S04]  /*11350*/  LEA R16, P0, R49, R232, 0x1 ;  /* 0x000000e831107211 */ /* 0x000fc800078008ff */
[----:B------:R-:W-:-:S07]  /*11360*/  LEA.HI.X R17, R49, R227, R50, 0x1, P0 ;  /* 0x000000e331117211 */ /* 0x000fce00000f0c32 */
[----:B------:R-:W-:Y:S05]  /*11370*/  @P1 BRA `(.L_x_1321) ;  /* 0x0000000000201947 */ /* 0x000fea0003800000 */
[----:B------:R-:W-:-:S13]  /*11380*/  ISETP.GE.AND P0, PT, R12, R240, PT ;  /* 0x000000f00c00720c */ /* 0x000fda0003f06270 */
[----:B------:R-:W-:Y:S05]  /*11390*/  @P0 BRA `(.L_x_1322) ;  /* 0x0000000000140947 */ /* 0x000fea0003800000 */
[----:B------:R-:W-:Y:S01]  /*113a0*/  @!PT LDS RZ, [RZ] ;  /* 0x00000000fffff984 */ /* 0x000fe20000000800 */
[----:B------:R-:W-:Y:S01]  /*113b0*/  @!PT LDS RZ, [RZ] ;  /* 0x00000000fffff984 */ /* 0x000fe20000000800 */
[----:B------:R-:W-:Y:S01]  /*113c0*/  @!PT LDS RZ, [RZ] ;  /* 0x00000000fffff984 */ /* 0x000fe20000000800 */
[----:B------:R1:W-:Y:S01]  /*113d0*/  LDGSTS.E.BYPASS.LTC128B.128 [R54+0x2800], desc[UR6][R16.64] ;  /* 0x0280000010367fae */ /* 0x0003e2000b981a06 */
[----:B------:R-:W-:Y:S05]  /*113e0*/  BRA `(.L_x_1321) ;  /* 0x0000000000047947 */ /* 0x000fea0003800000 */
.L_x_1322:
[----:B------:R1:W-:Y:S02]  /*113f0*/  STS.128 [R54+0x2800], RZ ;  /* 0x002800ff36007388 */ /* 0x0003e40000000c00 */
.L_x_1321:
[----:B------:R-:W-:Y:S05]  /*11400*/  BSYNC.RECONVERGENT B0 ;  /* 0x0000000000007941 */ /* 0x000fea0003800200 */
.L_x_1320:
[----:B------:R-:W-:Y:S01]  /*11410*/  ISETP.GE.AND P0, PT, R32, R51, PT ;  /* 0x000000332000720c */ /* 0x000fe20003f06270 */
[----:B------:R-:W-:-:S12]  /*11420*/  BSSY.RECONVERGENT B0, `(.L_x_1323) ;  /* 0x000000c000007945 */ /* 0x000fd80003800200 */
[----:B------:R-:W-:Y:S05]  /*11430*/  @P0 BRA `(.L_x_1324) ;  /* 0x0000000000280947 */ /* 0x000fea0003800000 */
[----:B------:R-:W-:-:S13]  /*11440*/  ISETP.GE.AND P0, PT, R12, R240, PT ;  /* 0x000000f00c00720c */ /* 0x000fda0003f06270 */
        /* <DEDUP_REMOVED lines=8> */
.L_x_1325:
[----:B------:R1:W-:Y:S02]  /*114d0*/  STS.128 [R54+0x3000], RZ ;  /* 0x003000ff36007388 */ /* 0x0003e40000000c00 */
.L_x_1324:
[----:B------:R-:W-:Y:S05]  /*114e0*/  BSYNC.RECONVERGENT B0 ;  /* 0x0000000000007941 */ /* 0x000fea0003800200 */
.L_x_1323:
        /* <DEDUP_REMOVED lines=12> */
.L_x_1328:
[----:B------:R1:W-:Y:S02]  /*115b0*/  STS.128 [R54+0x3800], RZ ;  /* 0x003800ff36007388 */ /* 0x0003e40000000c00 */
.L_x_1327:
[----:B------:R-:W-:Y:S05]  /*115c0*/  BSYNC.RECONVERGENT B0 ;  /* 0x0000000000007941 */ /* 0x000fea0003800200 */
.L_x_1326:
[----:B------:R-:W-:Y:S01]  /*115d0*/  IADD3 R14, PT, PT, R134, 0x40, RZ ;  /* 0x00000040860e7810 */ /* 0x000fe20007ffe0ff */
[----:B------:R-:W-:Y:S03]  /*115e0*/  BSSY.RECONVERGENT B0, `(.L_x_1329) ;  /* 0x0000010000007945 */ /* 0x000fe60003800200 */
[----:B------:R-:W-:-:S13]  /*115f0*/  ISETP.GE.AND P0, PT, R14, R51, PT ;  /* 0x000000330e00720c */ /* 0x000fda0003f06270 */
[----:B------:R-:W-:Y:S05]  /*11600*/  @P0 BRA `(.L_x_1330) ;  /* 0x0000000000340947 */ /* 0x000fea0003800000 */
[----:B------:R-:W-:-:S13]  /*11610*/  ISETP.GE.AND P0, PT, R12, R240, PT ;  /* 0x000000f00c00720c */ /* 0x000fda0003f06270 */
[----:B------:R-:W-:Y:S05]  /*11620*/  @P0 BRA `(.L_x_1331) ;  /* 0x0000000000280947 */ /* 0x000fea0003800000 */
[----:B----4-:R-:W-:Y:S01]  /*11630*/  MOV R2, R16 ;  /* 0x0000001000027202 */ /* 0x010fe20000000f00 */
        /* <DEDUP_REMOVED lines=9> */
.L_x_1331:
[----:B------:R1:W-:Y:S02]  /*116d0*/  STS.128 [R54+0x4000], RZ ;  /* 0x004000ff36007388 */ /* 0x0003e40000000c00 */
.L_x_1330:
[----:B------:R-:W-:Y:S05]  /*116e0*/  BSYNC.RECONVERGENT B0 ;  /* 0x0000000000007941 */ /* 0x000fea0003800200 */
.L_x_1329:
[----:B-1-3--:R-:W-:Y:S01]  /*116f0*/  IADD3 R11, PT, PT, R134, 0x50, RZ ;  /* 0x00000050860b7810 */ /* 0x00afe20007ffe0ff */
[----:B------:R-:W-:Y:S03]  /*11700*/  BSSY.RECONVERGENT B0, `(.L_x_1332) ;  /* 0x000000d000007945 */ /* 0x000fe60003800200 */
[----:B------:R-:W-:-:S13]  /*11710*/  ISETP.GE.AND P0, PT, R11, R51, PT ;  /* 0x000000330b00720c */ /* 0x000fda0003f06270 */
        /* <DEDUP_REMOVED lines=10> */
.L_x_1334:
[----:B------:R1:W-:Y:S02]  /*117c0*/  STS.128 [R54+0x4800], RZ ;  /* 0x004800ff36007388 */ /* 0x0003e40000000c00 */
.L_x_1333:
[----:B------:R-:W-:Y:S05]  /*117d0*/  BSYNC.RECONVERGENT B0 ;  /* 0x0000000000007941 */ /* 0x000fea0003800200 */
.L_x_1332:
[----:B------:R-:W-:Y:S01]  /*117e0*/  IADD3 R10, PT, PT, R134, 0x60, RZ ;  /* 0x00000060860a7810 */ /* 0x000fe20007ffe0ff */
[----:B------:R-:W-:Y:S03]  /*117f0*/  BSSY.RECONVERGENT B0, `(.L_x_1335) ;  /* 0x0000010000007945 */ /* 0x000fe60003800200 */
[----:B------:R-:W-:-:S13]  /*11800*/  ISETP.GE.AND P0, PT, R10, R51, PT ;  /* 0x000000330a00720c */ /* 0x000fda0003f06270 */
[----:B------:R-:W-:Y:S05]  /*11810*/  @P0 BRA `(.L_x_1336) ;  /* 0x0000000000340947 */ /* 0x000fea0003800000 */
[----:B------:R-:W-:-:S13]  /*11820*/  ISETP.GE.AND P0, PT, R12, R240, PT ;  /* 0x000000f00c00720c */ /* 0x000fda0003f06270 */
[----:B------:R-:W-:Y:S05]  /*11830*/  @P0 BRA `(.L_x_1337) ;  /* 0x0000000000280947 */ /* 0x000fea0003800000 */
[----:B---34-:R-:W-:Y:S01]  /*11840*/  MOV R2, R16 ;  /* 0x0000001000027202 */ /* 0x018fe20000000f00 */
        /* <DEDUP_REMOVED lines=9> */
.L_x_1337:
[----:B------:R1:W-:Y:S02]  /*118e0*/  STS.128 [R54+0x5000], RZ ;  /* 0x005000ff36007388 */ /* 0x0003e40000000c00 */
.L_x_1336:
[----:B------:R-:W-:Y:S05]  /*118f0*/  BSYNC.RECONVERGENT B0 ;  /* 0x0000000000007941 */ /* 0x000fea0003800200 */
.L_x_1335:
        /* <DEDUP_REMOVED lines=16> */
.L_x_1340:
[----:B------:R1:W-:Y:S02]  /*11a00*/  STS.128 [R54+0x5800], RZ ;  /* 0x005800ff36007388 */ /* 0x0003e40000000c00 */
.L_x_1339:
[----:B------:R-:W-:Y:S05]  /*11a10*/  BSYNC.RECONVERGENT B0 ;  /* 0x0000000000007941 */ /* 0x000fea0003800200 */
.L_x_1338:
[----:B------:R-:W-:Y:S01]  /*11a20*/  LOP3.LUT R8, R134, 0x80, RZ, 0xfc, !PT ;  /* 0x0000008086087812 */ /* 0x000fe200078efcff */
        /* <DEDUP_REMOVED lines=15> */
.L_x_1343:
[----:B------:R1:W-:Y:S02]  /*11b20*/  STS.128 [R54+0x6000], RZ ;  /* 0x006000ff36007388 */ /* 0x0003e40000000c00 */
.L_x_1342:
[----:B------:R-:W-:Y:S05]  /*11b30*/  BSYNC.RECONVERGENT B0 ;  /* 0x0000000000007941 */ /* 0x000fea0003800200 */
.L_x_1341:
[----:B------:R-:W-:Y:S01]  /*11b40*/  IADD3 R7, PT, PT, R134, 0x90, RZ ;  /* 0x0000009086077810 */ /* 0x000fe20007ffe0ff */
[----:B------:R-:W-:Y:S03]  /*11b50*/  BSSY.RECONVERGENT B0, `(.L_x_1344) ;  /* 0x000000d000007945 */ /* 0x000fe60003800200 */
[----:B------:R-:W-:-:S13]  /*11b60*/  ISETP.GE.AND P0, PT, R7, R51, PT ;  /* 0x000000330700720c */ /* 0x000fda0003f06270 */
[----:B------:R-:W-:Y:S05]  /*11b70*/  @P0 BRA `(.L_x_1345) ;  /* 0x0000000000280947 */ /* 0x000fea0003800000 */
[----:B------:R-:W-:-:S13]  /*11b80*/  ISETP.GE.AND P0, PT, R12, R240, PT ;  /* 0x000000f00c00720c */ /* 0x000fda0003f06270 */
[----:B------:R-:W-:Y:S05]  /*11b90*/  @P0 BRA `(.L_x_1346) ;  /* 0x00000000001c0947 */ /* 0x000fea0003800000 */
[----:B---34-:R-:W-:-:S04]  /*11ba0*/  LEA R2, P0, R228, R16, 0x8 ;  /* 0x00000010e4027211 */ /* 0x018fc800078040ff */
[----:B------:R-:W-:-:S05]  /*11bb0*/  LEA.HI.X R3, R228, R17, R229, 0x8, P0 ;  /* 0x00000011e4037211 */ /* 0x000fca00000f44e5 */
[----:B------:R-:W-:Y:S01]  /*11bc0*/  @!PT LDS RZ, [RZ] ;  /* 0x00000000fffff984 */ /* 0x000fe20000000800 */
[----:B------:R-:W-:Y:S01]  /*11bd0*/  @!PT LDS RZ, [RZ] ;  /* 0x00000000fffff984 */ /* 0x000fe20000000800 */
[----:B------:R-:W-:Y:S01]  /*11be0*/  @!PT LDS RZ, [RZ] ;  /* 0x00000000fffff984 */ /* 0x000fe20000000800 */
[----:B------:R3:W-:Y:S01]  /*11bf0*/  LDGSTS.E.BYPASS.LTC128B.128 [R54+0x6800], desc[UR6][R2.64] ;  /* 0x0680000002367fae */ /* 0x0007e2000b981a06 */
[----:B------:R-:W-:Y:S05]  /*11c00*/  BRA `(.L_x_1345) ;  /* 0x0000000000047947 */ /* 0x000fea0003800000 */
.L_x_1346:
[----:B------:R1:W-:Y:S02]  /*11c10*/  STS.128 [R54+0x6800], RZ ;  /* 0x006800ff36007388 */ /* 0x0003e40000000c00 */
.L_x_1345:
[----:B------:R-:W-:Y:S05]  /*11c20*/  BSYNC.RECONVERGENT B0 ;  /* 0x0000000000007941 */ /* 0x000fea0003800200 */
.L_x_1344:
        /* <DEDUP_REMOVED lines=16> */
.L_x_1349:
[----:B------:R1:W-:Y:S02]  /*11d30*/  STS.128 [R54+0x7000], RZ ;  /* 0x007000ff36007388 */ /* 0x0003e40000000c00 */
.L_x_1348:
[----:B------:R-:W-:Y:S05]  /*11d40*/  BSYNC.RECONVERGENT B0 ;  /* 0x0000000000007941 */ /* 0x000fea0003800200 */
.L_x_1347:
        /* <DEDUP_REMOVED lines=16> */
.L_x_1352:
[----:B------:R1:W-:Y:S02]  /*11e50*/  STS.128 [R54+0x7800], RZ ;  /* 0x007800ff36007388 */ /* 0x0003e40000000c00 */
.L_x_1351:
[----:B------:R-:W-:Y:S05]  /*11e60*/  BSYNC.RECONVERGENT B0 ;  /* 0x0000000000007941 */ /* 0x000fea0003800200 */
.L_x_1350:
        /* <DEDUP_REMOVED lines=16> */
.L_x_1355:
[----:B------:R1:W-:Y:S02]  /*11f70*/  STS.128 [R54+0x8000], RZ ;  /* 0x008000ff36007388 */ /* 0x0003e40000000c00 */
.L_x_1354:
[----:B------:R-:W-:Y:S05]  /*11f80*/  BSYNC.RECONVERGENT B0 ;  /* 0x0000000000007941 */ /* 0x000fea0003800200 */
.L_x_1353:
[----:B---34-:R-:W-:Y:S01]  /*11f90*/  IADD3 R3, PT, PT, R134, 0xd0, RZ ;  /* 0x000000d086037810 */ /* 0x018fe20007ffe0ff */
[----:B------:R-:W-:Y:S03]  /*11fa0*/  BSSY.RECONVERGENT B0, `(.L_x_1356) ;  /* 0x0000010000007945 */ /* 0x000fe60003800200 */
[----:B------:R-:W-:-:S13]  /*11fb0*/  ISETP.GE.AND P0, PT, R3, R51, PT ;  /* 0x000000330300720c */ /* 0x000fda0003f06270 */
[----:B------:R-:W-:Y:S05]  /*11fc0*/  @P0 BRA `(.L_x_1357) ;  /* 0x0000000000340947 */ /* 0x000fea0003800000 */
[----:B------:R-:W-:-:S13]  /*11fd0*/  ISETP.GE.AND P0, PT, R12, R240, PT ;  /* 0x000000f00c00720c */ /* 0x000fda0003f06270 */
        /* <DEDUP_REMOVED lines=11> */
.L_x_1358:
[----:B------:R4:W-:Y:S02]  /*12090*/  STS.128 [R54+0x8800], RZ ;  /* 0x008800ff36007388 */ /* 0x0009e40000000c00 */
.L_x_1357:
[----:B------:R-:W-:Y:S05]  /*120a0*/  BSYNC.RECONVERGENT B0 ;  /* 0x0000000000007941 */ /* 0x000fea0003800200 */
.L_x_1356:
[----:B------:R-:W-:Y:S01]  /*120b0*/  IADD3 R2, PT, PT, R134, 0xe0, RZ ;  /* 0x000000e086027810 */ /* 0x000fe20007ffe0ff */
[----:B------:R-:W-:Y:S03]  /*120c0*/  BSSY.RECONVERGENT B0, `(.L_x_1359) ;  /* 0x0000010000007945 */ /* 0x000fe60003800200 */
[----:B------:R-:W-:-:S13]  /*120d0*/  ISETP.GE.AND P0, PT, R2, R51, PT ;  /* 0x000000330200720c */ /* 0x000fda0003f06270 */
[----:B------:R-:W-:Y:S05]  /*120e0*/  @P0 BRA `(.L_x_1360) ;  /* 0x0000000000340947 */ /* 0x000fea0003800000 */
[----:B------:R-:W-:-:S13]  /*120f0*/  ISETP.GE.AND P0, PT, R12, R240, PT ;  /* 0x000000f00c00720c */ /* 0x000fda0003f06270 */
[----:B------:R-:W-:Y:S05]  /*12100*/  @P0 BRA `(.L_x_1361) ;  /* 0x0000000000280947 */ /* 0x000fea0003800000 */
[----:B---3--:R-:W-:Y:S01]  /*12110*/  MOV R18, R16 ;  /* 0x0000001000127202 */ /* 0x008fe20000000f00 */
        /* <DEDUP_REMOVED lines=9> */
.L_x_1361:
[----:B------:R1:W-:Y:S02]  /*121b0*/  STS.128 [R54+0x9000], RZ ;  /* 0x009000ff36007388 */ /* 0x0003e40000000c00 */
.L_x_1360:
[----:B------:R-:W-:Y:S05]  /*121c0*/  BSYNC.RECONVERGENT B0 ;  /* 0x0000000000007941 */ /* 0x000fea0003800200 */
.L_x_1359:
[----:B------:R-:W-:Y:S01]  /*121d0*/  IADD3 R134, PT, PT, R134, 0xf0, RZ ;  /* 0x000000f086867810 */ /* 0x000fe20007ffe0ff */
[----:B------:R-:W-:Y:S03]  /*121e0*/  BSSY.RECONVERGENT B0, `(.L_x_1362) ;  /* 0x000000e000007945 */ /* 0x000fe60003800200 */
[----:B------:R-:W-:-:S13]  /*121f0*/  ISETP.GE.AND P0, PT, R134, R51, PT ;  /* 0x000000338600720c */ /* 0x000fda0003f06270 */
[----:B------:R-:W-:Y:S05]  /*12200*/  @P0 BRA `(.L_x_1363) ;  /* 0x00000000002c0947 */ /* 0x000fea0003800000 */
[----:B------:R-:W-:-:S13]  /*12210*/  ISETP.GE.AND P0, PT, R12, R240, PT ;  /* 0x000000f00c00720c */ /* 0x000fda0003f06270 */
[----:B------:R-:W-:Y:S05]  /*12220*/  @P0 BRA `(.L_x_1364) ;  /* 0x0000000000200947 */ /* 0x000fea0003800000 */
[----:B------:R-:W-:Y:S02]  /*12230*/  IMAD R0, R229, 0x1c0, RZ ;  /* 0x000001c0e5007824 */ /* 0x000fe400078e02ff */
[----:B------:R-:W-:-:S05]  /*12240*/  IMAD.WIDE.U32 R16, R228, 0x1c0, R16 ;  /* 0x000001c0e4107825 */ /* 0x000fca00078e0010 */
[----:B------:R-:W-:-:S05]  /*12250*/  IADD3 R17, PT, PT, R0, R17, RZ ;  /* 0x0000001100117210 */ /* 0x000fca0007ffe0ff */
[----:B------:R-:W-:Y:S01]  /*12260*/  @!PT LDS RZ, [RZ] ;  /* 0x00000000fffff984 */ /* 0x000fe20000000800 */
[----:B------:R-:W-:Y:S01]  /*12270*/  @!PT LDS RZ, [RZ] ;  /* 0x00000000fffff984 */ /* 0x000fe20000000800 */
[----:B------:R-:W-:Y:S01]  /*12280*/  @!PT LDS RZ, [RZ] ;  /* 0x00000000fffff984 */ /* 0x000fe20000000800 */
[----:B------:R1:W-:Y:S01]  /*12290*/  LDGSTS.E.BYPASS.LTC128B.128 [R54+0x9800], desc[UR6][R16.64] ;  /* 0x0980000010367fae */ /* 0x0003e2000b981a06 */
[----:B------:R-:W-:Y:S05]  /*122a0*/  BRA `(.L_x_1363) ;  /* 0x0000000000047947 */ /* 0x000fea0003800000 */
.L_x_1364:
[----:B------:R1:W-:Y:S02]  /*122b0*/  STS.128 [R54+0x9800], RZ ;  /* 0x009800ff36007388 */ /* 0x0003e40000000c00 */
.L_x_1363:
[----:B------:R-:W-:Y:S05]  /*122c0*/  BSYNC.RECONVERGENT B0 ;  /* 0x0000000000007941 */ /* 0x000fea0003800200 */
.L_x_1362:
[----:B------:R-:W0:Y:S01]  /*122d0*/  LDGDEPBAR ;  /* 0x00000000000079af */ /* 0x000e220000000000 */
[----:B------:R-:W-:Y:S01]  /*122e0*/  BSSY.RECONVERGENT B0, `(.L_x_1365) ;  /* 0x0000010000007945 */ /* 0x000fe20003800200 */
[----:B------:R-:W-:-:S04]  /*122f0*/  DEPBAR.LE SB0, 0x0 ;  /* 0x000080000000791a */ /* 0x000fc80000000000 */
        /* <DEDUP_REMOVED lines=11> */
.L_x_1367:
[----:B------:R1:W-:Y:S01]  /*123b0*/  STS.128 [R54+0xa000], RZ ;  /* 0x00a000ff36007388 */ /* 0x0003e20000000c00 */
[----:B------:R-:W-:Y:S05]  /*123c0*/  BRA `(.L_x_1368) ;  /* 0x0000000000047947 */ /* 0x000fea0003800000 */
.L_x_1366:
[----:B------:R1:W-:Y:S02]  /*123d0*/  STS.128 [R54+0xa000], RZ ;  /* 0x00a000ff36007388 */ /* 0x0003e40000000c00 */
.L_x_1368:
[----:B------:R-:W-:Y:S05]  /*123e0*/  BSYNC.RECONVERGENT B0 ;  /* 0x0000000000007941 */ /* 0x000fea0003800200 */
.L_x_1365:
[----:B------:R-:W-:Y:S01]  /*123f0*/  ISETP.GE.AND P0, PT, R25, R51, PT ;  /* 0x000000331900720c */ /* 0x000fe20003f06270 */
[----:B------:R-:W-:Y:S01]  /*12400*/  BSSY.RECONVERGENT B0, `(.L_x_1369) ;  /* 0x000000d000007945 */ /* 0x000fe20003800200 */
[----:B-1----:R-:W-:-:S04]  /*12410*/  LEA R16, P1, R47, R235, 0x1 ;  /* 0x000000eb2f107211 */ /* 0x002fc800078208ff */
[----:B------:R-:W-:-:S07]  /*12420*/  LEA.HI.X R17, R47, R234, R48, 0x1, P1 ;  /* 0x000000ea2f117211 */ /* 0x000fce00008f0c30 */
[----:B------:R1:W-:Y:S01]  /*12430*/  @P0 STS.128 [R54+0xa800], RZ ;  /* 0x00a800ff36000388 */ /* 0x0003e20000000c00 */
        /* <DEDUP_REMOVED lines=8> */
.L_x_1371:
[----:B------:R1:W-:Y:S02]  /*124c0*/  STS.128 [R54+0xa800], RZ ;  /* 0x00a800ff36007388 */ /* 0x0003e40000000c00 */
.L_x_1370:
[----:B------:R-:W-:Y:S05]  /*124d0*/  BSYNC.RECONVERGENT B0 ;  /* 0x0000000000007941 */ /* 0x000fea0003800200 */
.L_x_1369:
[----:B------:R-:W-:Y:S01]  /*124e0*/  ISETP.GE.AND P0, PT, R32, R51, PT ;  /* 0x000000332000720c */ /* 0x000fe20003f06270 */
[----:B------:R-:W-:-:S12]  /*124f0*/  BSSY.RECONVERGENT B0, `(.L_x_1372) ;  /* 0x000000d000007945 */ /* 0x000fd80003800200 */
[----:B------:R1:W-:Y:S01]  /*12500*/  @P0 STS.128 [R54+0xb000], RZ ;  /* 0x00b000ff36000388 */ /* 0x0003e20000000c00 */
[----:B------:R-:W-:Y:S05]  /*12510*/  @P0 BRA `(.L_x_1373) ;  /* 0x0000000000280947 */ /* 0x000fea0003800000 */
[----:B------:R-:W-:-:S13]  /*12520*/  ISETP.GE.AND P0, PT, R12, R240, PT ;  /* 0x000000f00c00720c */ /* 0x000fda0003f06270 */
[----:B------:R-:W-:Y:S05]  /*12530*/  @P0 BRA `(.L_x_1374) ;  /* 0x00000000001c0947 */ /* 0x000fea0003800000 */
[----:B---3--:R-:W-:-:S04]  /*12540*/  LEA R18, P0, R230, R16, 0x5 ;  /* 0x00000010e6127211 */ /* 0x008fc800078028ff */
[----:B------:R-:W-:-:S05]  /*12550*/  LEA.HI.X R19, R230, R17, R231, 0x5, P0 ;  /* 0x00000011e6137211 */ /* 0x000fca00000f2ce7 */
[----:B------:R-:W-:Y:S01]  /*12560*/  @!PT LDS RZ, [RZ] ;  /* 0x00000000fffff984 */ /* 0x000fe20000000800 */
[----:B------:R-:W-:Y:S01]  /*12570*/  @!PT LDS RZ, [RZ] ;  /* 0x00000000fffff984 */ /* 0x000fe20000000800 */
[----:B------:R-:W-:Y:S01]  /*12580*/  @!PT LDS RZ, [RZ] ;  /* 0x00000000fffff984 */ /* 0x000fe20000000800 */
[----:B------:R3:W-:Y:S01]  /*12590*/  LDGSTS.E.BYPASS.LTC128B.128 [R54+0xb000], desc[UR6][R18.64] ;  /* 0x0b00000012367fae */ /* 0x0007e2000b981a06 */
[----:B------:R-:W-:Y:S05]  /*125a0*/  BRA `(.L_x_1373) ;  /* 0x0000000000047947 */ /* 0x000fea0003800000 */
.L_x_1374:
[----:B------:R1:W-:Y:S02]  /*125b0*/  STS.128 [R54+0xb000], RZ ;  /* 0x00b000ff36007388 */ /* 0x0003e40000000c00 */
.L_x_1373:
[----:B------:R-:W-:Y:S05]  /*125c0*/  BSYNC.RECONVERGENT B0 ;  /* 0x0000000000007941 */ /* 0x000fea0003800200 */
.L_x_1372:
        /* <DEDUP_REMOVED lines=13> */
.L_x_1377:
[----:B------:R1:W-:Y:S02]  /*126a0*/  STS.128 [R54+0xb800], RZ ;  /* 0x00b800ff36007388 */ /* 0x0003e40000000c00 */
.L_x_1376:
[----:B------:R-:W-:Y:S05]  /*126b0*/  BSYNC.RECONVERGENT B0 ;  /* 0x0000000000007941 */ /* 0x000fea0003800200 */
.L_x_1375:
[----:B------:R-:W-:Y:S01]  /*126c0*/  ISETP.GE.AND P0, PT, R14, R51, PT ;  /* 0x000000330e00720c */ /* 0x000fe20003f06270 */
[----:B------:R-:W-:-:S12]  /*126d0*/  BSSY.RECONVERGENT B0, `(.L_x_1378) ;  /* 0x0000010000007945 */ /* 0x000fd80003800200 */
[----:B------:R1:W-:Y:S01]  /*126e0*/  @P0 STS.128 [R54+0xc000], RZ ;  /* 0x00c000ff36000388 */ /* 0x0003e20000000c00 */
        /* <DEDUP_REMOVED lines=13> */
.L_x_1380:
[----:B------:R1:W-:Y:S02]  /*127c0*/  STS.128 [R54+0xc000], RZ ;  /* 0x00c000ff36007388 */ /* 0x0003e40000000c00 */
.L_x_1379:
[----:B------:R-:W-:Y:S05]  /*127d0*/  BSYNC.RECONVERGENT B0 ;  /* 0x0000000000007941 */ /* 0x000fea0003800200 */
.L_x_1378:
[----:B------:R-:W-:Y:S01]  /*127e0*/  ISETP.GE.AND P0, PT, R11, R51, PT ;  /* 0x000000330b00720c */ /* 0x000fe20003f06270 */
[----:B------:R-:W-:-:S12]  /*127f0*/  BSSY.RECONVERGENT B0, `(.L_x_1381) ;  /* 0x000000d000007945 */ /* 0x000fd80003800200 */
[----:B------:R1:W-:Y:S01]  /*12800*/  @P0 STS.128 [R54+0xc800], RZ ;  /* 0x00c800ff36000388 */ /* 0x0003e20000000c00 */
[----:B------:R-:W-:Y:S05]  /*12810*/  @P0 BRA `(.L_x_1382) ;  /* 0x0000000000280947 */ /* 0x000fea0003800000 */
[----:B------:R-:W-:-:S13]  /*12820*/  ISETP.GE.AND P0, PT, R12, R240, PT ;  /* 0x000000f00c00720c */ /* 0x000fda0003f06270 */
[----:B------:R-:W-:Y:S05]  /*12830*/  @P0 BRA `(.L_x_1383) ;  /* 0x00000000001c0947 */ /* 0x000fea0003800000 */
[----:B-1----:R-:W-:-:S04]  /*12840*/  LEA R14, P0, R230, R16, 0x7 ;  /* 0x00000010e60e7211 */ /* 0x002fc800078038ff */
[----:B------:R-:W-:-:S05]  /*12850*/  LEA.HI.X R15, R230, R17, R231, 0x7, P0 ;  /* 0x00000011e60f7211 */ /* 0x000fca00000f3ce7 */
[----:B------:R-:W-:Y:S01]  /*12860*/  @!PT LDS RZ, [RZ] ;  /* 0x00000000fffff984 */ /* 0x000fe20000000800 */
[----:B------:R-:W-:Y:S01]  /*12870*/  @!PT LDS RZ, [RZ] ;  /* 0x00000000fffff984 */ /* 0x000fe20000000800 */
[----:B------:R-:W-:Y:S01]  /*12880*/  @!PT LDS RZ, [RZ] ;  /* 0x00000000fffff984 */ /* 0x000fe20000000800 */
[----:B------:R1:W-:Y:S01]  /*12890*/  LDGSTS.E.BYPASS.LTC128B.128 [R54+0xc800], desc[UR6][R14.64] ;  /* 0x0c8000000e367fae */ /* 0x0003e2000b981a06 */
[----:B------:R-:W-:Y:S05]  /*128a0*/  BRA `(.L_x_1382) ;  /* 0x0000000000047947 */ /* 0x000fea0003800000 */
.L_x_1383:
[----:B------:R1:W-:Y:S02]  /*128b0*/  STS.128 [R54+0xc800], RZ ;  /* 0x00c800ff36007388 */ /* 0x0003e40000000c00 */
.L_x_1382:
[----:B------:R-:W-:Y:S05]  /*128c0*/  BSYNC.RECONVERGENT B0 ;  /* 0x0000000000007941 */ /* 0x000fea0003800200 */
.L_x_1381:
        /* <DEDUP_REMOVED lines=16> */
.L_x_1386:
[----:B------:R1:W-:Y:S02]  /*129d0*/  STS.128 [R54+0xd000], RZ ;  /* 0x00d000ff36007388 */ /* 0x0003e40000000c00 */
.L_x_1385:
[----:B------:R-:W-:Y:S05]  /*129e0*/  BSYNC.RECONVERGENT B0 ;  /* 0x0000000000007941 */ /* 0x000fea0003800200 */
.L_x_1384:
[----:B------:R-:W-:Y:S01]  /*129f0*/  ISETP.GE.AND P0, PT, R9, R51, PT ;  /* 0x000000330900720c */ /* 0x000fe20003f06270 */
[----:B------:R-:W-:-:S12]  /*12a00*/  BSSY.RECONVERGENT B0, `(.L_x_1387) ;  /* 0x0000010000007945 */ /* 0x000fd80003800200 */
[----:B------:R1:W-:Y:S01]  /*12a10*/  @P0 STS.128 [R54+0xd800], RZ ;  /* 0x00d800ff36000388 */ /* 0x0003e20000000c00 */
[----:B------:R-:W-:Y:S05]  /*12a20*/  @P0 BRA `(.L_x_1388) ;  /* 0x0000000000340947 */ /* 0x000fea0003800000 */
[----:B------:R-:W-:-:S13]  /*12a30*/  ISETP.GE.AND P0, PT, R12, R240, PT ;  /* 0x000000f00c00720c */ /* 0x000fda0003f06270 */
        /* <DEDUP_REMOVED lines=11> */
.L_x_1389:
[----:B------:R1:W-:Y:S02]  /*12af0*/  STS.128 [R54+0xd800], RZ ;  /* 0x00d800ff36007388 */ /* 0x0003e40000000c00 */
.L_x_1388:
[----:B------:R-:W-:Y:S05]  /*12b00*/  BSYNC.RECONVERGENT B0 ;  /* 0x0000000000007941 */ /* 0x000fea0003800200 */
.L_x_1387:
        /* <DEDUP_REMOVED lines=16> */
.L_x_1392:
[----:B------:R1:W-:Y:S02]  /*12c10*/  STS.128 [R54+0xe000], RZ ;  /* 0x00e000ff36007388 */ /* 0x0003e40000000c00 */
.L_x_1391:
[----:B------:R-:W-:Y:S05]  /*12c20*/  BSYNC.RECONVERGENT B0 ;  /* 0x0000000000007941 */ /* 0x000fea0003800200 */
.L_x_1390:
        /* <DEDUP_REMOVED lines=13> */
.L_x_1395:
[----:B------:R1:W-:Y:S02]  /*12d00*/  STS.128 [R54+0xe800], RZ ;  /* 0x00e800ff36007388 */ /* 0x0003e40000000c00 */
.L_x_1394:
[----:B------:R-:W-:Y:S05]  /*12d10*/  BSYNC.RECONVERGENT B0 ;  /* 0x0000000000007941 */ /* 0x000fea0003800200 */
.L_x_1393:
        /* <DEDUP_REMOVED lines=16> */
.L_x_1398:
[----:B------:R1:W-:Y:S02]  /*12e20*/  STS.128 [R54+0xf000], RZ ;  /* 0x00f000ff36007388 */ /* 0x0003e40000000c00 */
.L_x_1397:
[----:B------:R-:W-:Y:S05]  /*12e30*/  BSYNC.RECONVERGENT B0 ;  /* 0x0000000000007941 */ /* 0x000fea0003800200 */
.L_x_1396:
        /* <DEDUP_REMOVED lines=16> */
.L_x_1401:
[----:B------:R1:W-:Y:S02]  /*12f40*/  STS.128 [R54+0xf800], RZ ;  /* 0x00f800ff36007388 */ /* 0x0003e40000000c00 */
.L_x_1400:
[----:B------:R-:W-:Y:S05]  /*12f50*/  BSYNC.RECONVERGENT B0 ;  /* 0x0000000000007941 */ /* 0x000fea0003800200 */
.L_x_1399:
        /* <DEDUP_REMOVED lines=16> */
.L_x_1404:
[----:B------:R1:W-:Y:S02]  /*13060*/  STS.128 [R54+0x10000], RZ ;  /* 0x010000ff36007388 */ /* 0x0003e40000000c00 */
.L_x_1403:
[----:B------:R-:W-:Y:S05]  /*13070*/  BSYNC.RECONVERGENT B0 ;  /* 0x0000000000007941 */ /* 0x000fea0003800200 */
.L_x_1402:
        /* <DEDUP_REMOVED lines=16> */
.L_x_1407:
[----:B------:R1:W-:Y:S02]  /*13180*/  STS.128 [R54+0x10800], RZ ;  /* 0x010800ff36007388 */ /* 0x0003e40000000c00 */
.L_x_1406:
[----:B------:R-:W-:Y:S05]  /*13190*/  BSYNC.RECONVERGENT B0 ;  /* 0x0000000000007941 */ /* 0x000fea0003800200 */
.L_x_1405:
        /* <DEDUP_REMOVED lines=16> */
.L_x_1410:
[----:B------:R1:W-:Y:S02]  /*132a0*/  STS.128 [R54+0x11000], RZ ;  /* 0x011000ff36007388 */ /* 0x0003e40000000c00 */
.L_x_1409:
[----:B------:R-:W-:Y:S05]  /*132b0*/  BSYNC.RECONVERGENT B0 ;  /* 0x0000000000007941 */ /* 0x000fea0003800200 */
.L_x_1408:
[----:B------:R-:W-:Y:S01]  /*132c0*/  ISETP.GE.AND P0, PT, R134, R51, PT ;  /* 0x000000338600720c */ /* 0x000fe20003f06270 */
[----:B------:R-:W-:-:S12]  /*132d0*/  BSSY.RECONVERGENT B0, `(.L_x_1411) ;  /* 0x000000e000007945 */ /* 0x000fd80003800200 */
[----:B------:R1:W-:Y:S01]  /*132e0*/  @P0 STS.128 [R54+0x11800], RZ ;  /* 0x011800ff36000388 */ /* 0x0003e20000000c00 */
[----:B------:R-:W-:Y:S05]  /*132f0*/  @P0 BRA `(.L_x_1412) ;  /* 0x00000000002c0947 */ /* 0x000fea0003800000 */
[----:B------:R-:W-:-:S13]  /*13300*/  ISETP.GE.AND P0, PT, R12, R240, PT ;  /* 0x000000f00c00720c */ /* 0x000fda0003f06270 */
        /* <DEDUP_REMOVED lines=9> */
.L_x_1413:
[----:B------:R1:W-:Y:S02]  /*133a0*/  STS.128 [R54+0x11800], RZ ;  /* 0x011800ff36007388 */ /* 0x0003e40000000c00 */
.L_x_1412:
[----:B------:R-:W-:Y:S05]  /*133b0*/  BSYNC.RECONVERGENT B0 ;  /* 0x0000000000007941 */ /* 0x000fea0003800200 */
.L_x_1411:
[----:B------:R-:W4:Y:S01]  /*133c0*/  LD.E R47, desc[UR6][R164.64+0x18c] ;  /* 0x00018c06a42f7980 */ /* 0x000f22000c101900 */
[----:B------:R-:W2:Y:S01]  /*133d0*/  S2UR UR8, SR_CgaCtaId ;  /* 0x00000000000879c3 */ /* 0x000ea20000008800 */
[----:B------:R-:W-:Y:S01]  /*133e0*/  UMOV UR4, 0x400 ;  /* 0x0000040000047882 */ /* 0x000fe20000000000 */
[----:B------:R-:W-:Y:S01]  /*133f0*/  IMAD.MOV.U32 R101, RZ, RZ, 0x40 ;  /* 0x00000040ff657424 */ /* 0x000fe200078e00ff */
[----:B------:R-:W3:Y:S01]  /*13400*/  S2R R221, SR_TID.X ;  /* 0x0000000000dd7919 */ /* 0x000ee20000002100 */
[----:B------:R-:W-:Y:S01]  /*13410*/  VIADD R248, R45, 0xffffff00 ;  /* 0xffffff002df87836 */ /* 0x000fe20000000000 */
[----:B------:R-:W-:Y:S01]  /*13420*/  BSSY.RECONVERGENT B1, `(.L_x_1414) ;  /* 0x00003b2000017945 */ /* 0x000fe20003800200 */
[----:B------:R-:W0:Y:S01]  /*13430*/  LDGDEPBAR ;  /* 0x00000000000079af */ /* 0x000e220000000000 */
[----:B--2---:R-:W-:Y:S01]  /*13440*/  ULEA UR8, UR8, UR4, 0x18 ;  /* 0x0000000408087291 */ /* 0x004fe2000f8ec0ff */
[----:B---3--:R-:W-:Y:S01]  /*13450*/  SHF.R.U32.HI R222, RZ, 0x1, R221 ;  /* 0x00000001ffde7819 */ /* 0x008fe200000116dd */
[C---:B------:R-:W-:Y:S01]  /*13460*/  IMAD.SHL.U32 R223, R221.reuse, 0x20, RZ ;  /* 0x00000020dddf7824 */ /* 0x040fe200078e00ff */
[C---:B-1----:R-:W-:Y:S01]  /*13470*/  LOP3.LUT R3, R221.reuse, 0x8, RZ, 0xc0, !PT ;  /* 0x00000008dd037812 */ /* 0x042fe200078ec0ff */
[C---:B------:R-:W-:Y:S01]  /*13480*/  IMAD.SHL.U32 R0, R221.reuse, 0x40, RZ ;  /* 0x00000040dd007824 */ /* 0x040fe200078e00ff */
[----:B------:R-:W-:Y:S01]  /*13490*/  LOP3.LUT R2, R222, 0x8, RZ, 0xc0, !PT ;  /* 0x00000008de027812 */ /* 0x000fe200078ec0ff */
[----:B------:R-:W-:Y:S01]  /*134a0*/  IMAD.SHL.U32 R243, R221, 0x8, RZ ;  /* 0x00000008ddf37824 */ /* 0x000fe200078e00ff */
[----:B------:R-:W-:Y:S01]  /*134b0*/  LOP3.LUT R223, R223, 0x7c00, RZ, 0xc0, !PT ;  /* 0x00007c00dfdf7812 */ /* 0x000fe200078ec0ff */
[----:B------:R-:W-:Y:S01]  /*134c0*/  IMAD.SHL.U32 R215, R221, 0x2, RZ ;  /* 0x00000002ddd77824 */ /* 0x000fe200078e00ff */
[----:B------:R-:W-:-:S02]  /*134d0*/  LOP3.LUT R2, R2, 0x1c0, R0, 0xf8, !PT ;  /* 0x000001c002027812 */ /* 0x000fc400078ef800 */
[----:B------:R-:W-:Y:S02]  /*134e0*/  LOP3.LUT R220, R243, 0x38, RZ, 0xc0, !PT ;  /* 0x00000038f3dc7812 */ /* 0x000fe400078ec0ff */
[--C-:B------:R-:W-:Y:S02]  /*134f0*/  LOP3.LUT R3, R3, 0x1c0, R0.reuse, 0xf8, !PT ;  /* 0x000001c003037812 */ /* 0x100fe400078ef800 */
[----:B------:R-:W-:Y:S02]  /*13500*/  LOP3.LUT R4, R223, 0x200, R0, 0xf8, !PT ;  /* 0x00000200df047812 */ /* 0x000fe400078ef800 */
[-C--:B------:R-:W-:Y:S02]  /*13510*/  LOP3.LUT R2, R2, R220.reuse, RZ, 0x3c, !PT ;  /* 0x000000dc02027212 */ /* 0x080fe400078e3cff */
[----:B------:R-:W-:Y:S02]  /*13520*/  LOP3.LUT R102, R0, 0x400, RZ, 0xc0, !PT ;  /* 0x0000040000667812 */ /* 0x000fe400078ec0ff */
[----:B------:R-:W-:-:S02]  /*13530*/  LOP3.LUT R3, R3, R220, RZ, 0x3c, !PT ;  /* 0x000000dc03037212 */ /* 0x000fc400078e3cff */
[----:B------:R-:W-:Y:S02]  /*13540*/  LOP3.LUT R4, R4, R2, RZ, 0xfc, !PT ;  /* 0x0000000204047212 */ /* 0x000fe400078efcff */
[----:B------:R-:W-:Y:S01]  /*13550*/  R2P PR, R221, 0x6 ;  /* 0x00000006dd007804 */ /* 0x000fe20000000000 */
[----:B------:R-:W-:Y:S01]  /*13560*/  IMAD R102, R3, 0x2, R102 ;  /* 0x0000000203667824 */ /* 0x000fe200078e0266 */
[----:B------:R-:W-:Y:S01]  /*13570*/  LEA R4, R4, UR8, 0x1 ;  /* 0x0000000804047c11 */ /* 0x000fe2000f8e08ff */
[----:B------:R-:W-:Y:S01]  /*13580*/  IMAD.MOV.U32 R3, RZ, RZ, 0x20 ;  /* 0x00000020ff037424 */ /* 0x000fe200078e00ff */
[----:B------:R-:W-:Y:S01]  /*13590*/  LOP3.LUT R215, R248, 0x6, R215, 0xf8, !PT ;  /* 0x00000006f8d77812 */ /* 0x000fe200078ef8d7 */
[----:B------:R-:W-:Y:S01]  /*135a0*/  VIADD R77, R102, UR8 ;  /* 0x00000008664d7c36 */ /* 0x000fe20008000000 */
[----:B-----5:R-:W-:Y:S01]  /*135b0*/  LDSM.16.M88.4 R28, [R102+UR8+0x2000] ;  /* 0x00200008661c783b */ /* 0x020fe20008000200 */
[----:B------:R-:W-:Y:S02]  /*135c0*/  SEL R101, R101, 0xffffffc0, !P2 ;  /* 0xffffffc065657807 */ /* 0x000fe40005000000 */
[----:B------:R-:W-:Y:S01]  /*135d0*/  SEL R3, R3, 0xffffffe0, !P1 ;  /* 0xffffffe003037807 */ /* 0x000fe20004800000 */
[----:B------:R1:W2:Y:S01]  /*135e0*/  LDSM.16.M88.4 R16, [R4] ;  /* 0x000000000410783b */ /* 0x0002a20000000200 */
[----:B------:R-:W-:-:S02]  /*135f0*/  P2R R88, PR, RZ, 0x4 ;  /* 0x00000004ff587803 */ /* 0x000fc40000000000 */
[----:B------:R-:W-:Y:S01]  /*13600*/  ISETP.GE.AND P0, PT, R215, R46, PT ;  /* 0x0000002ed700720c */ /* 0x000fe20003f06270 */
[C-C-:B------:R-:W-:Y:S01]  /*13610*/  IMAD.IADD R12, R4.reuse, 0x1, R3.reuse ;  /* 0x00000001040c7824 */ /* 0x140fe200078e0203 */
[----:B------:R-:W3:Y:S01]  /*13620*/  LDSM.16.M88.4 R32, [R102+UR8+0x2800] ;  /* 0x002800086620783b */ /* 0x000ee20008000200 */
[C---:B------:R-:W-:Y:S02]  /*13630*/  IMAD.IADD R78, R77.reuse, 0x1, R3 ;  /* 0x000000014d4e7824 */ /* 0x040fe400078e0203 */
[----:B------:R-:W-:Y:S01]  /*13640*/  IMAD.IADD R77, R77, 0x1, R101 ;  /* 0x000000014d4d7824 */ /* 0x000fe200078e0265 */
[----:B------:R-:W-:Y:S03]  /*13650*/  LDSM.16.M88.4 R64, [R102+UR8+0x3000] ;  /* 0x003000086640783b */ /* 0x000fe60008000200 */
[----:B------:R-:W-:Y:S01]  /*13660*/  IMAD.IADD R76, R3, 0x1, R77 ;  /* 0x00000001034c7824 */ /* 0x000fe200078e024d */
[----:B------:R-:W-:Y:S04]  /*13670*/  LDSM.16.M88.4 R68, [R78+0x2000] ;  /* 0x002000004e44783b */ /* 0x000fe80000000200 */
[----:B------:R-:W3:Y:S04]  /*13680*/  LDSM.16.M88.4 R12, [R12] ;  /* 0x000000000c0c783b */ /* 0x000ee80000000200 */
[----:B------:R-:W-:Y:S01]  /*13690*/  LDSM.16.M88.4 R60, [R77+0x2000] ;  /* 0x002000004d3c783b */ /* 0x000fe20000000200 */
[----:B-1----:R-:W-:-:S03]  /*136a0*/  IMAD.IADD R4, R4, 0x1, R101 ;  /* 0x0000000104047824 */ /* 0x002fc600078e0265 */
[----:B------:R-:W-:Y:S04]  /*136b0*/  LDSM.16.M88.4 R20, [R78+0x2800] ;  /* 0x002800004e14783b */ /* 0x000fe80000000200 */
[----:B------:R1:W3:Y:S04]  /*136c0*/  LDSM.16.M88.4 R8, [R4] ;  /* 0x000000000408783b */ /* 0x0002e80000000200 */
[----:B------:R-:W-:Y:S04]  /*136d0*/  LDSM.16.M88.4 R56, [R76+0x2000] ;  /* 0x002000004c38783b */ /* 0x000fe80000000200 */
[----:B------:R-:W-:Y:S01]  /*136e0*/  LDSM.16.M88.4 R72, [R77+0x2800] ;  /* 0x002800004d48783b */ /* 0x000fe20000000200 */
[C---:B--2---:R-:W-:Y:S03]  /*136f0*/  HMMA.16816.F32 R40, R16.reuse, R28, RZ ;  /* 0x0000001c1028723c */ /* 0x044fe600000018ff */
[----:B------:R-:W-:Y:S04]  /*13700*/  LDSM.16.M88.4 R24, [R78+0x3000] ;  /* 0x003000004e18783b */ /* 0x000fe80000000200 */
[----:B------:R-:W-:Y:S01]  /*13710*/  LDSM.16.M88.4 R48, [R102+UR8+0x3800] ;  /* 0x003800086630783b */ /* 0x000fe20008000200 */
[----:B------:R-:W-:Y:S01]  /*13720*/  HMMA.16816.F32 R28, R16, R30, RZ ;  /* 0x0000001e101c723c */ /* 0x000fe200000018ff */
[----:B-1----:R-:W-:-:S07]  /*13730*/  IMAD.IADD R4, R3, 0x1, R4 ;  /* 0x0000000103047824 */ /* 0x002fce00078e0204 */
[----:B---3--:R-:W-:Y:S01]  /*13740*/  HMMA.16816.F32 R36, R16, R32, RZ ;  /* 0x000000201024723c */ /* 0x008fe200000018ff */
[----:B------:R-:W1:Y:S07]  /*13750*/  LDSM.16.M88.4 R4, [R4] ;  /* 0x000000000404783b */ /* 0x000e6e0000000200 */
[C---:B------:R-:W-:Y:S08]  /*13760*/  HMMA.16816.F32 R40, R12.reuse, R68, R40 ;  /* 0x000000440c28723c */ /* 0x040ff00000001828 */
[----:B------:R-:W-:Y:S01]  /*13770*/  HMMA.16816.F32 R28, R12, R70, R28 ;  /* 0x000000460c1c723c */ /* 0x000fe2000000181c */
[----:B------:R-:W-:Y:S07]  /*13780*/  LDSM.16.M88.4 R68, [R77+0x3000] ;  /* 0x003000004d44783b */ /* 0x000fee0000000200 */
[----:B------:R-:W-:Y:S08]  /*13790*/  HMMA.16816.F32 R32, R16, R34, RZ ;  /* 0x000000221020723c */ /* 0x000ff000000018ff */
[C---:B------:R-:W-:Y:S08]  /*137a0*/  HMMA.16816.F32 R40, R8.reuse, R60, R40 ;  /* 0x0000003c0828723c */ /* 0x040ff00000001828 */
[----:B------:R-:W-:Y:S01]  /*137b0*/  HMMA.16816.F32 R28, R8, R62, R28 ;  /* 0x0000003e081c723c */ /* 0x000fe2000000181c */
[----:B------:R-:W2:Y:S07]  /*137c0*/  LDSM.16.M88.4 R60, [R76+0x2800] ;  /* 0x002800004c3c783b */ /* 0x000eae0000000200 */
[C---:B------:R-:W-:Y:S08]  /*137d0*/  HMMA.16816.F32 R36, R12.reuse, R20, R36 ;  /* 0x000000140c24723c */ /* 0x040ff00000001824 */
[----:B------:R-:W-:Y:S08]  /*137e0*/  HMMA.16816.F32 R32, R12, R22, R32 ;  /* 0x000000160c20723c */ /* 0x000ff00000001820 */
[C---:B----4-:R-:W-:Y:S08]  /*137f0*/  HMMA.16816.F32 R52, R16.reuse, R64, RZ ;  /* 0x000000401034723c */ /* 0x050ff000000018ff */
[----:B------:R-:W-:Y:S01]  /*13800*/  HMMA.16816.F32 R20, R16, R66, RZ ;  /* 0x000000421014723c */ /* 0x000fe200000018ff */
[----:B------:R-:W3:Y:S07]  /*13810*/  LDSM.16.M88.4 R64, [R78+0x3800] ;  /* 0x003800004e40783b */ /* 0x000eee0000000200 */
[----:B-1----:R-:W-:Y:S08]  /*13820*/  HMMA.16816.F32 R40, R4, R56, R40 ;  /* 0x000000380428723c */ /* 0x002ff00000001828 */
[----:B------:R-:W-:Y:S08]  /*13830*/  HMMA.16816.F32 R36, R8, R72, R36 ;  /* 0x000000480824723c */ /* 0x000ff00000001824 */
[----:B------:R-:W-:Y:S01]  /*13840*/  HMMA.16816.F32 R28, R4, R58, R28 ;  /* 0x0000003a041c723c */ /* 0x000fe2000000181c */
[----:B------:R-:W-:Y:S07]  /*13850*/  LDSM.16.M88.4 R56, [R102+UR8+0x4000] ;  /* 0x004000086638783b */ /* 0x000fee0008000200 */
[C---:B------:R-:W-:Y:S08]  /*13860*/  HMMA.16816.F32 R52, R12.reuse, R24, R52 ;  /* 0x000000180c34723c */ /* 0x040ff00000001834 */
[----:B------:R-:W-:Y:S08]  /*13870*/  HMMA.16816.F32 R20, R12, R26, R20 ;  /* 0x0000001a0c14723c */ /* 0x000ff00000001814 */
[C---:B------:R-:W-:Y:S08]  /*13880*/  HMMA.16816.F32 R24, R16.reuse, R48, RZ ;  /* 0x000000301018723c */ /* 0x040ff000000018ff */
[----:B------:R-:W-:Y:S08]  /*13890*/  HMMA.16816.F32 R48, R16, R50, RZ ;  /* 0x000000321030723c */ /* 0x000ff000000018ff */
[----:B--2---:R-:W-:Y:S08]  /*138a0*/  HMMA.16816.F32 R36, R4, R60, R36 ;  /* 0x0000003c0424723c */ /* 0x004ff00000001824 */
[C---:B---3--:R-:W-:Y:S08]  /*138b0*/  HMMA.16816.F32 R24, R12.reuse, R64, R24 ;  /* 0x000000400c18723c */ /* 0x048ff00000001818 */
[----:B------:R-:W-:Y:S01]  /*138c0*/  HMMA.16816.F32 R48, R12, R66, R48 ;  /* 0x000000420c30723c */ /* 0x000fe20000001830 */
[----:B------:R-:W1:Y:S07]  /*138d0*/  LDSM.16.M88.4 R64, [R76+0x3000] ;  /* 0x003000004c40783b */ /* 0x000e6e0000000200 */
[C---:B------:R-:W-:Y:S01]  /*138e0*/  HMMA.16816.F32 R32, R8.reuse, R74, R32 ;  /* 0x0000004a0820723c */ /* 0x040fe20000001820 */
[----:B------:R-:W2:Y:S07]  /*138f0*/  LDSM.16.M88.4 R72, [R77+0x3800] ;  /* 0x003800004d48783b */ /* 0x000eae0000000200 */
[----:B------:R-:W-:Y:S01]  /*13900*/  HMMA.16816.F32 R52, R8, R68, R52 ;  /* 0x000000440834723c */ /* 0x000fe20000001834 */
[-C--:B------:R-:W-:Y:S01]  /*13910*/  FMUL.FTZ R40, R40, R47.reuse ;  /* 0x0000002f28287220 */ /* 0x080fe20000410000 */
[-C--:B------:R-:W-:Y:S01]  /*13920*/  FMUL.FTZ R41, R41, R47.reuse ;  /* 0x0000002f29297220 */ /* 0x080fe20000410000 */
[-C--:B------:R-:W-:Y:S01]  /*13930*/  FMUL.FTZ R42, R42, R47.reuse ;  /* 0x0000002f2a2a7220 */ /* 0x080fe20000410000 */
[-C--:B------:R-:W-:Y:S01]  /*13940*/  FMUL.FTZ R43, R43, R47.reuse ;  /* 0x0000002f2b2b7220 */ /* 0x080fe20000410000 */
[----:B------:R-:W3:Y:S01]  /*13950*/  MUFU.TANH R100, R40 ;  /* 0x0000002800647308 */ /* 0x000ee20000002400 */
[-C--:B------:R-:W-:Y:S01]  /*13960*/  FMUL.FTZ R28, R28, R47.reuse ;  /* 0x0000002f1c1c7220 */ /* 0x080fe20000410000 */
[-C--:B------:R-:W-:Y:S01]  /*13970*/  FMUL.FTZ R29, R29, R47.reuse ;  /* 0x0000002f1d1d7220 */ /* 0x080fe20000410000 */
[-C--:B------:R-:W-:Y:S01]  /*13980*/  FMUL.FTZ R30, R30, R47.reuse ;  /* 0x0000002f1e1e7220 */ /* 0x080fe20000410000 */
[-C--:B------:R-:W-:Y:S01]  /*13990*/  FMUL.FTZ R31, R31, R47.reuse ;  /* 0x0000002f1f1f7220 */ /* 0x080fe20000410000 */
[-C--:B------:R-:W-:Y:S01]  /*139a0*/  FMUL.FTZ R36, R36, R47.reuse ;  /* 0x0000002f24247220 */ /* 0x080fe20000410000 */
[-C--:B------:R-:W-:Y:S01]  /*139b0*/  FMUL.FTZ R37, R37, R47.reuse ;  /* 0x0000002f25257220 */ /* 0x080fe20000410000 */
[-C--:B------:R-:W-:Y:S01]  /*139c0*/  FMUL.FTZ R38, R38, R47.reuse ;  /* 0x0000002f26267220 */ /* 0x080fe20000410000 */
[----:B------:R-:W-:Y:S01]  /*139d0*/  MUFU.TANH R99, R41 ;  /* 0x0000002900637308 */ /* 0x000fe20000002400 */
[----:B------:R-:W-:Y:S01]  /*139e0*/  FMUL.FTZ R39, R39, R47 ;  /* 0x0000002f27277220 */ /* 0x000fe20000410000 */
[C---:B------:R-:W-:Y:S01]  /*139f0*/  HMMA.16816.F32 R32, R4.reuse, R62, R32 ;  /* 0x0000003e0420723c */ /* 0x040fe20000001820 */
[----:B------:R-:W-:Y:S05]  /*13a00*/  LDSM.16.M88.4 R60, [R102+UR8+0x4800] ;  /* 0x00480008663c783b */ /* 0x000fea0008000200 */
[----:B------:R-:W4:Y:S02]  /*13a10*/  MUFU.TANH R98, R42 ;  /* 0x0000002a00627308 */ /* 0x000f240000002400 */
[----:B-1----:R-:W-:Y:S01]  /*13a20*/  HMMA.16816.F32 R52, R4, R64, R52 ;  /* 0x000000400434723c */ /* 0x002fe20000001834 */
[----:B---3--:R-:W-:-:S05]  /*13a30*/  FSEL R214, R100, -INF , !P0 ;  /* 0xff80000064d67808 */ /* 0x008fca0004000000 */
[----:B------:R1:W3:Y:S02]  /*13a40*/  MUFU.TANH R97, R43 ;  /* 0x0000002b00617308 */ /* 0x0002e40000002400 */
[C---:B------:R-:W-:Y:S01]  /*13a50*/  HMMA.16816.F32 R20, R8.reuse, R70, R20 ;  /* 0x000000460814723c */ /* 0x040fe20000001814 */
[----:B------:R-:W-:Y:S02]  /*13a60*/  LDSM.16.M88.4 R68, [R102+UR8+0x5000] ;  /* 0x005000086644783b */ /* 0x000fe40008000200 */
[-C--:B------:R-:W-:Y:S01]  /*13a70*/  FMUL.FTZ R32, R32, R47.reuse ;  /* 0x0000002f20207220 */ /* 0x080fe20000410000 */
[-C--:B------:R-:W-:Y:S01]  /*13a80*/  FMUL.FTZ R33, R33, R47.reuse ;  /* 0x0000002f21217220 */ /* 0x080fe20000410000 */
[-C--:B------:R-:W-:Y:S01]  /*13a90*/  FMUL.FTZ R34, R34, R47.reuse ;  /* 0x0000002f22227220 */ /* 0x080fe20000410000 */
[----:B------:R-:W-:Y:S01]  /*13aa0*/  MUFU.TANH R96, R28 ;  /* 0x0000001c00607308 */ /* 0x000fe20000002400 */
[----:B------:R-:W-:Y:S01]  /*13ab0*/  FMUL.FTZ R35, R35, R47 ;  /* 0x0000002f23237220 */ /* 0x000fe20000410000 */
[----:B--2---:R-:W-:Y:S01]  /*13ac0*/  HMMA.16816.F32 R24, R8, R72, R24 ;  /* 0x000000480818723c */ /* 0x004fe20000001818 */
[----:B----4-:R-:W-:-:S02]  /*13ad0*/  FSEL R217, R98, -INF , !P0 ;  /* 0xff80000062d97808 */ /* 0x010fc40004000000 */
[-C--:B------:R-:W-:Y:S01]  /*13ae0*/  FMUL.FTZ R52, R52, R47.reuse ;  /* 0x0000002f34347220 */ /* 0x080fe20000410000 */
[-C--:B------:R-:W-:Y:S01]  /*13af0*/  FMUL.FTZ R53, R53, R47.reuse ;  /* 0x0000002f35357220 */ /* 0x080fe20000410000 */
[-C--:B------:R-:W-:Y:S01]  /*13b00*/  FMUL.FTZ R54, R54, R47.reuse ;  /* 0x0000002f36367220 */ /* 0x080fe20000410000 */
[----:B------:R-:W-:Y:S01]  /*13b10*/  MUFU.TANH R95, R29 ;  /* 0x0000001d005f7308 */ /* 0x000fe20000002400 */
[-C--:B------:R-:W-:Y:S01]  /*13b20*/  FMUL.FTZ R55, R55, R47.reuse ;  /* 0x0000002f37377220 */ /* 0x080fe20000410000 */
[----:B-1----:R-:W1:Y:S01]  /*13b30*/  LDSM.16.M88.4 R40, [R78+0x4000] ;  /* 0x004000004e28783b */ /* 0x002e620000000200 */
[----:B------:R-:W-:Y:S03]  /*13b40*/  HMMA.16816.F32 R48, R8, R74, R48 ;  /* 0x0000004a0830723c */ /* 0x000fe60000001830 */
[----:B------:R-:W-:Y:S02]  /*13b50*/  LDSM.16.M88.4 R72, [R77+0x4800] ;  /* 0x004800004d48783b */ /* 0x000fe40000000200 */
[----:B------:R-:W2:Y:S03]  /*13b60*/  MUFU.TANH R94, R30 ;  /* 0x0000001e005e7308 */ /* 0x000ea60000002400 */
[----:B------:R-:W-:Y:S01]  /*13b70*/  HMMA.16816.F32 R20, R4, R66, R20 ;  /* 0x000000420414723c */ /* 0x000fe20000001814 */
[----:B------:R-:W4:Y:S04]  /*13b80*/  LDSM.16.M88.4 R64, [R77+0x4000] ;  /* 0x004000004d40783b */ /* 0x000f280000000200 */
[----:B------:R3:W2:Y:S08]  /*13b90*/  MUFU.TANH R93, R31 ;  /* 0x0000001f005d7308 */ /* 0x0006b00000002400 */
[----:B------:R-:W-:Y:S06]  /*13ba0*/  MUFU.TANH R92, R36 ;  /* 0x00000024005c7308 */ /* 0x000fec0000002400 */
[-C--:B------:R-:W-:Y:S01]  /*13bb0*/  FMUL.FTZ R20, R20, R47.reuse ;  /* 0x0000002f14147220 */ /* 0x080fe20000410000 */
[-C--:B------:R-:W-:Y:S01]  /*13bc0*/  FMUL.FTZ R21, R21, R47.reuse ;  /* 0x0000002f15157220 */ /* 0x080fe20000410000 */
[----:B------:R-:W-:Y:S01]  /*13bd0*/  MUFU.TANH R91, R37 ;  /* 0x00000025005b7308 */ /* 0x000fe20000002400 */
[-C--:B------:R-:W-:Y:S01]  /*13be0*/  FMUL.FTZ R22, R22, R47.reuse ;  /* 0x0000002f16167220 */ /* 0x080fe20000410000 */
[----:B---3--:R-:W-:Y:S01]  /*13bf0*/  HMMA.16816.F32 R28, R16, R56, RZ ;  /* 0x00000038101c723c */ /* 0x008fe200000018ff */
[----:B------:R-:W-:-:S05]  /*13c00*/  FMUL.FTZ R23, R23, R47 ;  /* 0x0000002f17177220 */ /* 0x000fca0000410000 */
[----:B------:R-:W3:Y:S08]  /*13c10*/  MUFU.TANH R90, R38 ;  /* 0x00000026005a7308 */ /* 0x000ef00000002400 */
[----:B------:R2:W3:Y:S06]  /*13c20*/  MUFU.TANH R89, R39 ;  /* 0x0000002700597308 */ /* 0x0004ec0000002400 */
[----:B-1----:R-:W-:Y:S02]  /*13c30*/  HMMA.16816.F32 R28, R12, R40, R28 ;  /* 0x000000280c1c723c */ /* 0x002fe4000000181c */
[----:B------:R-:W-:Y:S08]  /*13c40*/  MUFU.TANH R87, R32 ;  /* 0x0000002000577308 */ /* 0x000ff00000002400 */
[----:B------:R-:W-:Y:S01]  /*13c50*/  MUFU.TANH R86, R33 ;  /* 0x0000002100567308 */ /* 0x000fe20000002400 */
[----:B--2---:R-:W-:Y:S01]  /*13c60*/  HMMA.16816.F32 R36, R16, R58, RZ ;  /* 0x0000003a1024723c */ /* 0x004fe200000018ff */
[----:B------:R-:W1:Y:S06]  /*13c70*/  LDSM.16.M88.4 R56, [R78+0x4800] ;  /* 0x004800004e38783b */ /* 0x000e6c0000000200 */
[----:B------:R-:W-:Y:S02]  /*13c80*/  MUFU.TANH R85, R34 ;  /* 0x0000002200557308 */ /* 0x000fe40000002400 */
[----:B----4-:R-:W-:Y:S06]  /*13c90*/  HMMA.16816.F32 R28, R8, R64, R28 ;  /* 0x00000040081c723c */ /* 0x010fec000000181c */
[----:B------:R2:W-:Y:S05]  /*13ca0*/  MUFU.TANH R84, R35 ;  /* 0x0000002300547308 */ /* 0x0005ea0000002400 */
[----:B------:R-:W-:Y:S01]  /*13cb0*/  HMMA.16816.F32 R36, R12, R42, R36 ;  /* 0x0000002a0c24723c */ /* 0x000fe20000001824 */
[----:B------:R-:W4:Y:S02]  /*13cc0*/  LDSM.16.M88.4 R40, [R76+0x3800] ;  /* 0x003800004c28783b */ /* 0x000f240000000200 */
[----:B------:R-:W-:Y:S08]  /*13cd0*/  MUFU.TANH R83, R52 ;  /* 0x0000003400537308 */ /* 0x000ff00000002400 */
[----:B------:R-:W-:Y:S01]  /*13ce0*/  MUFU.TANH R82, R53 ;  /* 0x0000003500527308 */ /* 0x000fe20000002400 */
[----:B--2---:R-:W-:Y:S07]  /*13cf0*/  HMMA.16816.F32 R32, R16, R60, RZ ;  /* 0x0000003c1020723c */ /* 0x004fee00000018ff */
[----:B------:R-:W-:Y:S01]  /*13d00*/  MUFU.TANH R81, R54 ;  /* 0x0000003600517308 */ /* 0x000fe20000002400 */
[----:B------:R-:W-:Y:S01]  /*13d10*/  HMMA.16816.F32 R36, R8, R66, R36 ;  /* 0x000000420824723c */ /* 0x000fe20000001824 */
[----:B------:R-:W2:Y:S06]  /*13d20*/  LDSM.16.M88.4 R64, [R76+0x4800] ;  /* 0x004800004c40783b */ /* 0x000eac0000000200 */
[----:B------:R3:W-:Y:S05]  /*13d30*/  MUFU.TANH R80, R55 ;  /* 0x0000003700507308 */ /* 0x0007ea0000002400 */
[----:B-1----:R-:W-:Y:S03]  /*13d40*/  HMMA.16816.F32 R32, R12, R56, R32 ;  /* 0x000000380c20723c */ /* 0x002fe60000001820 */
[----:B------:R-:W-:Y:S05]  /*13d50*/  MUFU.TANH R79, R20 ;  /* 0x00000014004f7308 */ /* 0x000fea0000002400 */
[----:B----4-:R-:W-:Y:S03]  /*13d60*/  HMMA.16816.F32 R24, R4, R40, R24 ;  /* 0x000000280418723c */ /* 0x010fe60000001818 */
[----:B------:R-:W-:Y:S05]  /*13d70*/  MUFU.TANH R103, R21 ;  /* 0x0000001500677308 */ /* 0x000fea0000002400 */
[----:B---3--:R-:W-:Y:S01]  /*13d80*/  HMMA.16816.F32 R52, R16, R62, RZ ;  /* 0x0000003e1034723c */ /* 0x008fe200000018ff */
[----:B------:R-:W1:Y:S02]  /*13d90*/  LDSM.16.M88.4 R60, [R78+0x5000] ;  /* 0x005000004e3c783b */ /* 0x000e640000000200 */
[----:B------:R-:W3:Y:S05]  /*13da0*/  MUFU.TANH R104, R22 ;  /* 0x0000001600687308 */ /* 0x000eea0000002400 */
[----:B------:R-:W-:Y:S03]  /*13db0*/  HMMA.16816.F32 R32, R8, R72, R32 ;  /* 0x000000480820723c */ /* 0x000fe60000001820 */
[----:B------:R4:W3:Y:S01]  /*13dc0*/  MUFU.TANH R105, R23 ;  /* 0x0000001700697308 */ /* 0x0008e20000002400 */
[-C--:B------:R-:W-:Y:S01]  /*13dd0*/  FMUL.FTZ R24, R24, R47.reuse ;  /* 0x0000002f18187220 */ /* 0x080fe20000410000 */
[-C--:B------:R-:W-:Y:S01]  /*13de0*/  FMUL.FTZ R25, R25, R47.reuse ;  /* 0x0000002f19197220 */ /* 0x080fe20000410000 */
[-C--:B------:R-:W-:Y:S01]  /*13df0*/  FMUL.FTZ R26, R26, R47.reuse ;  /* 0x0000002f1a1a7220 */ /* 0x080fe20000410000 */
[-C--:B------:R-:W-:Y:S01]  /*13e00*/  FMUL.FTZ R27, R27, R47.reuse ;  /* 0x0000002f1b1b7220 */ /* 0x080fe20000410000 */
[----:B------:R-:W-:Y:S01]  /*13e10*/  HMMA.16816.F32 R48, R4, R42, R48 ;  /* 0x0000002a0430723c */ /* 0x000fe20000001830 */
[----:B------:R-:W-:Y:S02]  /*13e20*/  LDSM.16.M88.4 R40, [R102+UR8+0x5800] ;  /* 0x005800086628783b */ /* 0x000fe40008000200 */
[----:B------:R-:W-:Y:S05]  /*13e30*/  MUFU.TANH R106, R24 ;  /* 0x00000018006a7308 */ /* 0x000fea0000002400 */
[----:B------:R-:W-:Y:S01]  /*13e40*/  HMMA.16816.F32 R52, R12, R58, R52 ;  /* 0x0000003a0c34723c */ /* 0x000fe20000001834 */
[----:B------:R-:W3:Y:S02]  /*13e50*/  LDSM.16.M88.4 R56, [R76+0x4000] ;  /* 0x004000004c38783b */ /* 0x000ee40000000200 */
[----:B------:R-:W-:Y:S05]  /*13e60*/  MUFU.TANH R107, R25 ;  /* 0x00000019006b7308 */ /* 0x000fea0000002400 */
[----:B----4-:R-:W-:Y:S03]  /*13e70*/  HMMA.16816.F32 R20, R16, R68, RZ ;  /* 0x000000441014723c */ /* 0x010fe600000018ff */
[----:B------:R-:W4:Y:S01]  /*13e80*/  MUFU.TANH R108, R26 ;  /* 0x0000001a006c7308 */ /* 0x000f220000002400 */
[-C--:B------:R-:W-:Y:S01]  /*13e90*/  FMUL.FTZ R48, R48, R47.reuse ;  /* 0x0000002f30307220 */ /* 0x080fe20000410000 */
[-C--:B------:R-:W-:Y:S01]  /*13ea0*/  FMUL.FTZ R49, R49, R47.reuse ;  /* 0x0000002f31317220 */ /* 0x080fe20000410000 */
[-C--:B------:R-:W-:Y:S01]  /*13eb0*/  FMUL.FTZ R50, R50, R47.reuse ;  /* 0x0000002f32327220 */ /* 0x080fe20000410000 */
[-C--:B------:R-:W-:Y:S01]  /*13ec0*/  FMUL.FTZ R51, R51, R47.reuse ;  /* 0x0000002f33337220 */ /* 0x080fe20000410000 */
[----:B--2---:R-:W-:Y:S03]  /*13ed0*/  HMMA.16816.F32 R32, R4, R64, R32 ;  /* 0x000000400420723c */ /* 0x004fe60000001820 */
[----:B------:R2:W4:Y:S05]  /*13ee0*/  MUFU.TANH R109, R27 ;  /* 0x0000001b006d7308 */ /* 0x00052a0000002400 */
[----:B------:R-:W-:Y:S01]  /*13ef0*/  HMMA.16816.F32 R52, R8, R74, R52 ;  /* 0x0000004a0834723c */ /* 0x000fe20000001834 */
[----:B------:R-:W-:Y:S02]  /*13f00*/  LDSM.16.M88.4 R72, [R76+0x5000] ;  /* 0x005000004c48783b */ /* 0x000fe40000000200 */
[----:B------:R-:W-:Y:S05]  /*13f10*/  MUFU.TANH R110, R48 ;  /* 0x00000030006e7308 */ /* 0x000fea0000002400 */
[----:B-1----:R-:W-:Y:S03]  /*13f20*/  HMMA.16816.F32 R20, R12, R60, R20 ;  /* 0x0000003c0c14723c */ /* 0x002fe60000001814 */
[----:B------:R-:W-:Y:S01]  /*13f30*/  MUFU.TANH R111, R49 ;  /* 0x00000031006f7308 */ /* 0x000fe20000002400 */
[-C--:B------:R-:W-:Y:S01]  /*13f40*/  FMUL.FTZ R32, R32, R47.reuse ;  /* 0x0000002f20207220 */ /* 0x080fe20000410000 */
[-C--:B------:R-:W-:Y:S01]  /*13f50*/  FMUL.FTZ R33, R33, R47.reuse ;  /* 0x0000002f21217220 */ /* 0x080fe20000410000 */
[-C--:B------:R-:W-:Y:S01]  /*13f60*/  FMUL.FTZ R34, R34, R47.reuse ;  /* 0x0000002f22227220 */ /* 0x080fe20000410000 */
[-C--:B------:R-:W-:Y:S01]  /*13f70*/  FMUL.FTZ R35, R35, R47.reuse ;  /* 0x0000002f23237220 */ /* 0x080fe20000410000 */
[----:B--2---:R-:W-:Y:S01]  /*13f80*/  HMMA.16816.F32 R24, R16, R70, RZ ;  /* 0x000000461018723c */ /* 0x004fe200000018ff */
[----:B------:R-:W-:Y:S02]  /*13f90*/  LDSM.16.M88.4 R68, [R78+0x5800] ;  /* 0x005800004e44783b */ /* 0x000fe40000000200 */
[----:B------:R-:W-:Y:S05]  /*13fa0*/  MUFU.TANH R122, R32 ;  /* 0x00000020007a7308 */ /* 0x000fea0000002400 */
[C---:B---3--:R-:W-:Y:S03]  /*13fb0*/  HMMA.16816.F32 R28, R4.reuse, R56, R28 ;  /* 0x00000038041c723c */ /* 0x048fe6000000181c */
[----:B------:R-:W-:Y:S05]  /*13fc0*/  MUFU.TANH R123, R33 ;  /* 0x00000021007b7308 */ /* 0x000fea0000002400 */
[----:B------:R-:W-:Y:S01]  /*13fd0*/  HMMA.16816.F32 R36, R4, R58, R36 ;  /* 0x0000003a0424723c */ /* 0x000fe20000001824 */
[----:B------:R-:W1:Y:S02]  /*13fe0*/  LDSM.16.M88.4 R56, [R102+UR8+0x6000] ;  /* 0x006000086638783b */ /* 0x000e640008000200 */
[----:B------:R-:W-:Y:S05]  /*13ff0*/  MUFU.TANH R124, R34 ;  /* 0x00000022007c7308 */ /* 0x000fea0000002400 */
[----:B------:R-:W-:Y:S01]  /*14000*/  HMMA.16816.F32 R24, R12, R62, R24 ;  /* 0x0000003e0c18723c */ /* 0x000fe20000001818 */
[----:B------:R-:W2:Y:S02]  /*14010*/  LDSM.16.M88.4 R60, [R77+0x5000] ;  /* 0x005000004d3c783b */ /* 0x000ea40000000200 */
[----:B------:R1:W-:Y:S01]  /*14020*/  MUFU.TANH R127, R35 ;  /* 0x00000023007f7308 */ /* 0x0003e20000002400 */
[-C--:B------:R-:W-:Y:S01]  /*14030*/  FMUL.FTZ R28, R28, R47.reuse ;  /* 0x0000002f1c1c7220 */ /* 0x080fe20000410000 */
[-C--:B------:R-:W-:Y:S01]  /*14040*/  FMUL.FTZ R29, R29, R47.reuse ;  /* 0x0000002f1d1d7220 */ /* 0x080fe20000410000 */
[-C--:B------:R-:W-:Y:S01]  /*14050*/  FMUL.FTZ R30, R30, R47.reuse ;  /* 0x0000002f1e1e7220 */ /* 0x080fe20000410000 */
[-C--:B------:R-:W-:Y:S01]  /*14060*/  FMUL.FTZ R31, R31, R47.reuse ;  /* 0x0000002f1f1f7220 */ /* 0x080fe20000410000 */
[----:B------:R-:W-:Y:S01]  /*14070*/  HMMA.16816.F32 R52, R4, R66, R52 ;  /* 0x000000420434723c */ /* 0x000fe20000001834 */
[----:B------:R-:W-:Y:S02]  /*14080*/  LDSM.16.M88.4 R64, [R78+0x6800] ;  /* 0x006800004e40783b */ /* 0x000fe40000000200 */
[----:B------:R-:W-:Y:S01]  /*14090*/  MUFU.TANH R114, R28 ;  /* 0x0000001c00727308 */ /* 0x000fe20000002400 */
[-C--:B------:R-:W-:Y:S01]  /*140a0*/  FMUL.FTZ R36, R36, R47.reuse ;  /* 0x0000002f24247220 */ /* 0x080fe20000410000 */
[-C--:B------:R-:W-:Y:S01]  /*140b0*/  FMUL.FTZ R37, R37, R47.reuse ;  /* 0x0000002f25257220 */ /* 0x080fe20000410000 */
[-C--:B------:R-:W-:Y:S01]  /*140c0*/  FMUL.FTZ R38, R38, R47.reuse ;  /* 0x0000002f26267220 */ /* 0x080fe20000410000 */
[----:B------:R-:W-:-:S04]  /*140d0*/  FMUL.FTZ R39, R39, R47 ;  /* 0x0000002f27277220 */ /* 0x000fc80000410000 */
[----:B------:R-:W-:Y:S08]  /*140e0*/  MUFU.TANH R115, R29 ;  /* 0x0000001d00737308 */ /* 0x000ff00000002400 */
[----:B------:R-:W-:Y:S01]  /*140f0*/  MUFU.TANH R116, R30 ;  /* 0x0000001e00747308 */ /* 0x000fe20000002400 */
[-C--:B------:R-:W-:Y:S01]  /*14100*/  FMUL.FTZ R52, R52, R47.reuse ;  /* 0x0000002f34347220 */ /* 0x080fe20000410000 */
[-C--:B------:R-:W-:Y:S01]  /*14110*/  FMUL.FTZ R53, R53, R47.reuse ;  /* 0x0000002f35357220 */ /* 0x080fe20000410000 */
[-C--:B------:R-:W-:Y:S01]  /*14120*/  FMUL.FTZ R54, R54, R47.reuse ;  /* 0x0000002f36367220 */ /* 0x080fe20000410000 */
[-C--:B------:R-:W-:Y:S01]  /*14130*/  FMUL.FTZ R55, R55, R47.reuse ;  /* 0x0000002f37377220 */ /* 0x080fe20000410000 */
[----:B-1----:R-:W-:Y:S03]  /*14140*/  HMMA.16816.F32 R32, R16, R58, RZ ;  /* 0x0000003a1020723c */ /* 0x002fe600000018ff */
[----:B------:R1:W-:Y:S05]  /*14150*/  MUFU.TANH R117, R31 ;  /* 0x0000001f00757308 */ /* 0x0003ea0000002400 */
[C---:B--2---:R-:W-:Y:S03]  /*14160*/  HMMA.16816.F32 R20, R8.reuse, R60, R20 ;  /* 0x0000003c0814723c */ /* 0x044fe60000001814 */
[----:B------:R-:W-:Y:S05]  /*14170*/  MUFU.TANH R118, R36 ;  /* 0x0000002400767308 */ /* 0x000fea0000002400 */
[----:B------:R-:W-:Y:S03]  /*14180*/  HMMA.16816.F32 R24, R8, R62, R24 ;  /* 0x0000003e0818723c */ /* 0x000fe60000001818 */
[----:B------:R-:W-:Y:S01]  /*14190*/  MUFU.TANH R119, R37 ;  /* 0x0000002500777308 */ /* 0x000fe20000002400 */
[----:B-1----:R-:W1:Y:S07]  /*141a0*/  LDSM.16.M88.4 R28, [R78+0x6000] ;  /* 0x006000004e1c783b */ /* 0x002e6e0000000200 */
[----:B------:R-:W-:Y:S01]  /*141b0*/  MUFU.TANH R120, R38 ;  /* 0x0000002600787308 */ /* 0x000fe20000002400 */
[C---:B------:R-:W-:Y:S07]  /*141c0*/  HMMA.16816.F32 R20, R4.reuse, R72, R20 ;  /* 0x000000480414723c */ /* 0x040fee0000001814 */
[----:B------:R2:W-:Y:S01]  /*141d0*/  MUFU.TANH R121, R39 ;  /* 0x0000002700797308 */ /* 0x0005e20000002400 */
[----:B------:R-:W-:Y:S01]  /*141e0*/  HMMA.16816.F32 R24, R4, R74, R24 ;  /* 0x0000004a0418723c */ /* 0x000fe20000001818 */
[----:B------:R-:W-:Y:S06]  /*141f0*/  LDSM.16.M88.4 R72, [R102+UR8+0x7000] ;  /* 0x007000086648783b */ /* 0x000fec0008000200 */
[----:B------:R-:W-:Y:S04]  /*14200*/  MUFU.TANH R112, R50 ;  /* 0x0000003200707308 */ /* 0x000fe80000002400 */
[-C--:B------:R-:W-:Y:S01]  /*14210*/  FMUL.FTZ R20, R20, R47.reuse ;  /* 0x0000002f14147220 */ /* 0x080fe20000410000 */
[----:B------:R-:W-:-:S03]  /*14220*/  FMUL.FTZ R21, R21, R47 ;  /* 0x0000002f15157220 */ /* 0x000fc60000410000 */
[----:B------:R3:W4:Y:S01]  /*14230*/  MUFU.TANH R113, R51 ;  /* 0x0000003300717308 */ /* 0x0007220000002400 */
[-C--:B------:R-:W-:Y:S01]  /*14240*/  FMUL.FTZ R22, R22, R47.reuse ;  /* 0x0000002f16167220 */ /* 0x080fe20000410000 */
[----:B--2---:R-:W-:Y:S01]  /*14250*/  HMMA.16816.F32 R36, R16, R56, RZ ;  /* 0x000000381024723c */ /* 0x004fe200000018ff */
[----:B------:R-:W2:Y:S01]  /*14260*/  LDSM.16.M88.4 R56, [R77+0x5800] ;  /* 0x005800004d38783b */ /* 0x000ea20000000200 */
[-C--:B------:R-:W-:Y:S01]  /*14270*/  FMUL.FTZ R23, R23, R47.reuse ;  /* 0x0000002f17177220 */ /* 0x080fe20000410000 */
[-C--:B------:R-:W-:Y:S01]  /*14280*/  FMUL.FTZ R24, R24, R47.reuse ;  /* 0x0000002f18187220 */ /* 0x080fe20000410000 */
[-C--:B------:R-:W-:Y:S02]  /*14290*/  FMUL.FTZ R25, R25, R47.reuse ;  /* 0x0000002f19197220 */ /* 0x080fe40000410000 */
[----:B------:R-:W-:Y:S01]  /*142a0*/  MUFU.TANH R125, R52 ;  /* 0x00000034007d7308 */ /* 0x000fe20000002400 */
[-C--:B------:R-:W-:Y:S01]  /*142b0*/  FMUL.FTZ R26, R26, R47.reuse ;  /* 0x0000002f1a1a7220 */ /* 0x080fe20000410000 */
[----:B-1----:R-:W-:Y:S01]  /*142c0*/  HMMA.16816.F32 R32, R12, R30, R32 ;  /* 0x0000001e0c20723c */ /* 0x002fe20000001820 */
[----:B------:R-:W-:-:S05]  /*142d0*/  FMUL.FTZ R27, R27, R47 ;  /* 0x0000002f1b1b7220 */ /* 0x000fca0000410000 */
[----:B------:R-:W-:Y:S02]  /*142e0*/  MUFU.TANH R126, R53 ;  /* 0x00000035007e7308 */ /* 0x000fe40000002400 */
[C---:B---3--:R-:W-:Y:S06]  /*142f0*/  HMMA.16816.F32 R48, R16.reuse, R40, RZ ;  /* 0x000000281030723c */ /* 0x048fec00000018ff */
[----:B------:R-:W1:Y:S02]  /*14300*/  MUFU.TANH R128, R54 ;  /* 0x0000003600807308 */ /* 0x000e640000002400 */
[----:B------:R-:W-:Y:S06]  /*14310*/  HMMA.16816.F32 R40, R16, R42, RZ ;  /* 0x0000002a1028723c */ /* 0x000fec00000018ff */
[----:B------:R3:W1:Y:S02]  /*14320*/  MUFU.TANH R160, R55 ;  /* 0x0000003700a07308 */ /* 0x0006640000002400 */
[C---:B------:R-:W-:Y:S01]  /*14330*/  HMMA.16816.F32 R36, R12.reuse, R28, R36 ;  /* 0x0000001c0c24723c */ /* 0x040fe20000001824 */
[----:B------:R-:W4:Y:S05]  /*14340*/  LDSM.16.M88.4 R28, [R76+0x5800] ;  /* 0x005800004c1c783b */ /* 0x000f2a0000000200 */
[----:B------:R-:W-:Y:S02]  /*14350*/  MUFU.TANH R173, R20 ;  /* 0x0000001400ad7308 */ /* 0x000fe40000002400 */
[C---:B------:R-:W-:Y:S06]  /*14360*/  HMMA.16816.F32 R48, R12.reuse, R68, R48 ;  /* 0x000000440c30723c */ /* 0x040fec0000001830 */
[----:B------:R-:W-:Y:S02]  /*14370*/  MUFU.TANH R179, R21 ;  /* 0x0000001500b37308 */ /* 0x000fe40000002400 */
[----:B------:R-:W-:Y:S01]  /*14380*/  HMMA.16816.F32 R40, R12, R70, R40 ;  /* 0x000000460c28723c */ /* 0x000fe20000001828 */
[----:B------:R-:W1:Y:S04]  /*14390*/  LDSM.16.M88.4 R68, [R102+UR8+0x6800] ;  /* 0x006800086644783b */ /* 0x000e680008000200 */
[----:B---3--:R-:W3:Y:S01]  /*143a0*/  LDSM.16.M88.4 R52, [R77+0x6000] ;  /* 0x006000004d34783b */ /* 0x008ee20000000200 */
[----:B------:R-:W3:Y:S06]  /*143b0*/  MUFU.TANH R180, R22 ;  /* 0x0000001600b47308 */ /* 0x000eec0000002400 */
[C---:B--2---:R-:W-:Y:S02]  /*143c0*/  HMMA.16816.F32 R48, R8.reuse, R56, R48 ;  /* 0x000000380830723c */ /* 0x044fe40000001830 */
[----:B------:R2:W-:Y:S06]  /*143d0*/  MUFU.TANH R175, R23 ;  /* 0x0000001700af7308 */ /* 0x0005ec0000002400 */
[----:B------:R-:W-:Y:S01]  /*143e0*/  HMMA.16816.F32 R40, R8, R58, R40 ;  /* 0x0000003a0828723c */ /* 0x000fe20000001828 */
[----:B------:R-:W-:Y:S01]  /*143f0*/  LDSM.16.M88.4 R56, [R76+0x6000] ;  /* 0x006000004c38783b */ /* 0x000fe20000000200 */
[----:B------:R-:W-:Y:S08]  /*14400*/  MUFU.TANH R178, R24 ;  /* 0x0000001800b27308 */ /* 0x000ff00000002400 */
[----:B------:R-:W-:Y:S01]  /*14410*/  MUFU.TANH R177, R25 ;  /* 0x0000001900b17308 */ /* 0x000fe20000002400 */
[----:B--2---:R-:W2:Y:S01]  /*14420*/  LDSM.16.M88.4 R20, [R78+0x7000] ;  /* 0x007000004e14783b */ /* 0x004ea20000000200 */
[----:B----4-:R-:W-:Y:S06]  /*14430*/  HMMA.16816.F32 R48, R4, R28, R48 ;  /* 0x0000001c0430723c */ /* 0x010fec0000001830 */
[----:B------:R-:W4:Y:S02]  /*14440*/  MUFU.TANH R174, R26 ;  /* 0x0000001a00ae7308 */ /* 0x000f240000002400 */
[----:B-1----:R-:W-:Y:S06]  /*14450*/  HMMA.16816.F32 R60, R16, R68, RZ ;  /* 0x00000044103c723c */ /* 0x002fec00000018ff */
[----:B------:R1:W4:Y:S02]  /*14460*/  MUFU.TANH R176, R27 ;  /* 0x0000001b00b07308 */ /* 0x0003240000002400 */
[----:B------:R-:W-:Y:S01]  /*14470*/  HMMA.16816.F32 R40, R4, R30, R40 ;  /* 0x0000001e0428723c */ /* 0x000fe20000001828 */
[----:B------:R-:W4:Y:S02]  /*14480*/  LDSM.16.M88.4 R28, [R77+0x6800] ;  /* 0x006800004d1c783b */ /* 0x000f240000000200 */
[-C--:B------:R-:W-:Y:S01]  /*14490*/  FMUL.FTZ R48, R48, R47.reuse ;  /* 0x0000002f30307220 */ /* 0x080fe20000410000 */
[-C--:B------:R-:W-:Y:S01]  /*144a0*/  FMUL.FTZ R49, R49, R47.reuse ;  /* 0x0000002f31317220 */ /* 0x080fe20000410000 */
[-C--:B------:R-:W-:Y:S01]  /*144b0*/  FMUL.FTZ R50, R50, R47.reuse ;  /* 0x0000002f32327220 */ /* 0x080fe20000410000 */
[-C--:B------:R-:W-:Y:S01]  /*144c0*/  FMUL.FTZ R51, R51, R47.reuse ;  /* 0x0000002f33337220 */ /* 0x080fe20000410000 */
[----:B------:R-:W-:Y:S01]  /*144d0*/  MUFU.TANH R190, R48 ;  /* 0x0000003000be7308 */ /* 0x000fe20000002400 */
[C---:B------:R-:W-:Y:S07]  /*144e0*/  HMMA.16816.F32 R68, R16.reuse, R70, RZ ;  /* 0x000000461044723c */ /* 0x040fee00000018ff */
[----:B------:R-:W-:Y:S01]  /*144f0*/  MUFU.TANH R192, R49 ;  /* 0x0000003100c07308 */ /* 0x000fe20000002400 */
[C---:B-1----:R-:W-:Y:S03]  /*14500*/  HMMA.16816.F32 R24, R16.reuse, R72, RZ ;  /* 0x000000481018723c */ /* 0x042fe600000018ff */
[-C--:B------:R-:W-:Y:S01]  /*14510*/  FMUL.FTZ R40, R40, R47.reuse ;  /* 0x0000002f28287220 */ /* 0x080fe20000410000 */
[-C--:B------:R-:W-:Y:S01]  /*14520*/  FMUL.FTZ R41, R41, R47.reuse ;  /* 0x0000002f29297220 */ /* 0x080fe20000410000 */
[-C--:B------:R-:W-:Y:S01]  /*14530*/  FMUL.FTZ R42, R42, R47.reuse ;  /* 0x0000002f2a2a7220 */ /* 0x080fe20000410000 */
[-C--:B------:R-:W-:Y:S01]  /*14540*/  FMUL.FTZ R43, R43, R47.reuse ;  /* 0x0000002f2b2b7220 */ /* 0x080fe20000410000 */
[----:B------:R-:W1:Y:S01]  /*14550*/  MUFU.TANH R196, R50 ;  /* 0x0000003200c47308 */ /* 0x000e620000002400 */
[----:B------:R-:W-:Y:S07]  /*14560*/  HMMA.16816.F32 R72, R16, R74, RZ ;  /* 0x0000004a1048723c */ /* 0x000fee00000018ff */
[----:B------:R1:W4:Y:S01]  /*14570*/  MUFU.TANH R189, R51 ;  /* 0x0000003300bd7308 */ /* 0x0003220000002400 */
[----:B---3--:R-:W-:Y:S07]  /*14580*/  HMMA.16816.F32 R36, R8, R52, R36 ;  /* 0x000000340824723c */ /* 0x008fee0000001824 */
[----:B------:R-:W-:Y:S01]  /*14590*/  MUFU.TANH R191, R40 ;  /* 0x0000002800bf7308 */ /* 0x000fe20000002400 */
[C---:B--2---:R-:W-:Y:S07]  /*145a0*/  HMMA.16816.F32 R24, R12.reuse, R20, R24 ;  /* 0x000000140c18723c */ /* 0x044fee0000001818 */
[----:B------:R-:W-:Y:S01]  /*145b0*/  MUFU.TANH R195, R41 ;  /* 0x0000002900c37308 */ /* 0x000fe20000002400 */
[----:B------:R-:W-:Y:S01]  /*145c0*/  HMMA.16816.F32 R72, R12, R22, R72 ;  /* 0x000000160c48723c */ /* 0x000fe20000001848 */
[----:B------:R-:W2:Y:S04]  /*145d0*/  LDSM.16.M88.4 R20, [R77+0x7000] ;  /* 0x007000004d14783b */ /* 0x000ea80000000200 */
[----:B-1----:R-:W1:Y:S02]  /*145e0*/  LDSM.16.M88.4 R48, [R76+0x6800] ;  /* 0x006800004c30783b */ /* 0x002e640000000200 */
[----:B------:R-:W3:Y:S01]  /*145f0*/  MUFU.TANH R188, R42 ;  /* 0x0000002a00bc7308 */ /* 0x000ee20000002400 */
[----:B------:R-:W-:Y:S01]  /*14600*/  HMMA.16816.F32 R32, R8, R54, R32 ;  /* 0x000000360820723c */ /* 0x000fe20000001820 */
[----:B------:R-:W3:Y:S06]  /*14610*/  LDSM.16.M88.4 R52, [R102+UR8+0x7800] ;  /* 0x007800086634783b */ /* 0x000eec0008000200 */
[----:B------:R4:W-:Y:S01]  /*14620*/  MUFU.TANH R194, R43 ;  /* 0x0000002b00c27308 */ /* 0x0009e20000002400 */
[----:B------:R-:W-:Y:S08]  /*14630*/  HMMA.16816.F32 R68, R12, R66, R68 ;  /* 0x000000420c44723c */ /* 0x000ff00000001844 */
[----:B------:R-:W-:Y:S08]  /*14640*/  HMMA.16816.F32 R36, R4, R56, R36 ;  /* 0x000000380424723c */ /* 0x000ff00000001824 */
[----:B------:R-:W-:Y:S01]  /*14650*/  HMMA.16816.F32 R60, R12, R64, R60 ;  /* 0x000000400c3c723c */ /* 0x000fe2000000183c */
[----:B----4-:R-:W4:Y:S07]  /*14660*/  LDSM.16.M88.4 R40, [R78+0x7800] ;  /* 0x007800004e28783b */ /* 0x010f2e0000000200 */
[----:B------:R-:W-:Y:S01]  /*14670*/  HMMA.16816.F32 R32, R4, R58, R32 ;  /* 0x0000003a0420723c */ /* 0x000fe20000001820 */
[----:B------:R-:W4:Y:S02]  /*14680*/  LDSM.16.M88.4 R56, [R102+UR8+0x8000] ;  /* 0x008000086638783b */ /* 0x000f240008000200 */
[-C--:B------:R-:W-:Y:S01]  /*14690*/  FMUL.FTZ R36, R36, R47.reuse ;  /* 0x0000002f24247220 */ /* 0x080fe20000410000 */
[-C--:B------:R-:W-:Y:S01]  /*146a0*/  FMUL.FTZ R37, R37, R47.reuse ;  /* 0x0000002f25257220 */ /* 0x080fe20000410000 */
[-C--:B------:R-:W-:Y:S01]  /*146b0*/  FMUL.FTZ R38, R38, R47.reuse ;  /* 0x0000002f26267220 */ /* 0x080fe20000410000 */
[-C--:B------:R-:W-:Y:S01]  /*146c0*/  FMUL.FTZ R39, R39, R47.reuse ;  /* 0x0000002f27277220 */ /* 0x080fe20000410000 */
[----:B------:R-:W-:Y:S01]  /*146d0*/  MUFU.TANH R186, R36 ;  /* 0x0000002400ba7308 */ /* 0x000fe20000002400 */
[C---:B------:R-:W-:Y:S07]  /*146e0*/  HMMA.16816.F32 R68, R8.reuse, R30, R68 ;  /* 0x0000001e0844723c */ /* 0x040fee0000001844 */
[----:B------:R-:W-:Y:S01]  /*146f0*/  MUFU.TANH R184, R37 ;  /* 0x0000002500b87308 */ /* 0x000fe20000002400 */
[C---:B--2---:R-:W-:Y:S03]  /*14700*/  HMMA.16816.F32 R24, R8.reuse, R20, R24 ;  /* 0x000000140818723c */ /* 0x044fe60000001818 */
[-C--:B------:R-:W-:Y:S01]  /*14710*/  FMUL.FTZ R32, R32, R47.reuse ;  /* 0x0000002f20207220 */ /* 0x080fe20000410000 */
[-C--:B------:R-:W-:Y:S01]  /*14720*/  FMUL.FTZ R33, R33, R47.reuse ;  /* 0x0000002f21217220 */ /* 0x080fe20000410000 */
[-C--:B------:R-:W-:Y:S01]  /*14730*/  FMUL.FTZ R34, R34, R47.reuse ;  /* 0x0000002f22227220 */ /* 0x080fe20000410000 */
[-C--:B------:R-:W-:Y:S01]  /*14740*/  FMUL.FTZ R35, R35, R47.reuse ;  /* 0x0000002f23237220 */ /* 0x080fe20000410000 */
[----:B------:R-:W-:Y:S01]  /*14750*/  MUFU.TANH R193, R38 ;  /* 0x0000002600c17308 */ /* 0x000fe20000002400 */
[C---:B------:R-:W-:Y:S01]  /*14760*/  HMMA.16816.F32 R72, R8.reuse, R22, R72 ;  /* 0x000000160848723c */ /* 0x040fe20000001848 */
[----:B------:R-:W2:Y:S06]  /*14770*/  LDSM.16.M88.4 R20, [R77+0x7800] ;  /* 0x007800004d14783b */ /* 0x000eac0000000200 */
[----:B------:R3:W-:Y:S01]  /*14780*/  MUFU.TANH R187, R39 ;  /* 0x0000002700bb7308 */ /* 0x0007e20000002400 */
[----:B------:R-:W-:Y:S01]  /*14790*/  HMMA.16816.F32 R60, R8, R28, R60 ;  /* 0x0000001c083c723c */ /* 0x000fe2000000183c */
[----:B------:R-:W2:Y:S06]  /*147a0*/  LDSM.16.M88.4 R28, [R76+0x7000] ;  /* 0x007000004c1c783b */ /* 0x000eac0000000200 */
[----:B------:R-:W-:Y:S01]  /*147b0*/  MUFU.TANH R183, R32 ;  /* 0x0000002000b77308 */ /* 0x000fe20000002400 */
[----:B-1----:R-:W-:Y:S07]  /*147c0*/  HMMA.16816.F32 R68, R4, R50, R68 ;  /* 0x000000320444723c */ /* 0x002fee0000001844 */
[----:B------:R-:W-:Y:S01]  /*147d0*/  MUFU.TANH R181, R33 ;  /* 0x0000002100b57308 */ /* 0x000fe20000002400 */
[C---:B---3--:R-:W-:Y:S07]  /*147e0*/  HMMA.16816.F32 R36, R16.reuse, R52, RZ ;  /* 0x000000341024723c */ /* 0x048fee00000018ff */
[----:B------:R-:W1:Y:S01]  /*147f0*/  MUFU.TANH R185, R34 ;  /* 0x0000002200b97308 */ /* 0x000e620000002400 */
[----:B------:R-:W-:Y:S03]  /*14800*/  HMMA.16816.F32 R52, R16, R54, RZ ;  /* 0x000000361034723c */ /* 0x000fe600000018ff */
[-C--:B------:R-:W-:Y:S01]  /*14810*/  FMUL.FTZ R68, R68, R47.reuse ;  /* 0x0000002f44447220 */ /* 0x080fe20000410000 */
[-C--:B------:R-:W-:Y:S01]  /*14820*/  FMUL.FTZ R69, R69, R47.reuse ;  /* 0x0000002f45457220 */ /* 0x080fe20000410000 */
[-C--:B------:R-:W-:Y:S01]  /*14830*/  FMUL.FTZ R70, R70, R47.reuse ;  /* 0x0000002f46467220 */ /* 0x080fe20000410000 */
[-C--:B------:R-:W-:Y:S01]  /*14840*/  FMUL.FTZ R71, R71, R47.reuse ;  /* 0x0000002f47477220 */ /* 0x080fe20000410000 */
[----:B------:R3:W1:Y:S01]  /*14850*/  MUFU.TANH R182, R35 ;  /* 0x0000002300b67308 */ /* 0x0006620000002400 */
[----:B------:R-:W-:Y:S01]  /*14860*/  HMMA.16816.F32 R60, R4, R48, R60 ;  /* 0x00000030043c723c */ /* 0x000fe2000000183c */
[----:B------:R-:W-:Y:S06]  /*14870*/  LDSM.16.M88.4 R48, [R102+UR8+0x8800] ;  /* 0x008800086630783b */ /* 0x000fec0008000200 */
[----:B------:R-:W-:Y:S01]  /*14880*/  MUFU.TANH R167, R68 ;  /* 0x0000004400a77308 */ /* 0x000fe20000002400 */
[C---:B----4-:R-:W-:Y:S07]  /*14890*/  HMMA.16816.F32 R36, R12.reuse, R40, R36 ;  /* 0x000000280c24723c */ /* 0x050fee0000001824 */
[----:B------:R-:W-:Y:S01]  /*148a0*/  MUFU.TANH R166, R69 ;  /* 0x0000004500a67308 */ /* 0x000fe20000002400 */
[----:B---3--:R-:W3:Y:S01]  /*148b0*/  LDSM.16.M88.4 R32, [R78+0x8000] ;  /* 0x008000004e20783b */ /* 0x008ee20000000200 */
[----:B------:R-:W-:Y:S02]  /*148c0*/  HMMA.16816.F32 R52, R12, R42, R52 ;  /* 0x0000002a0c34723c */ /* 0x000fe40000001834 */
[-C--:B------:R-:W-:Y:S01]  /*148d0*/  FMUL.FTZ R60, R60, R47.reuse ;  /* 0x0000002f3c3c7220 */ /* 0x080fe20000410000 */
[-C--:B------:R-:W-:Y:S01]  /*148e0*/  FMUL.FTZ R61, R61, R47.reuse ;  /* 0x0000002f3d3d7220 */ /* 0x080fe20000410000 */
[----:B------:R-:W-:-:S02]  /*148f0*/  FMUL.FTZ R62, R62, R47 ;  /* 0x0000002f3e3e7220 */ /* 0x000fc40000410000 */
[----:B------:R-:W-:Y:S01]  /*14900*/  MUFU.TANH R170, R70 ;  /* 0x0000004600aa7308 */ /* 0x000fe20000002400 */
[----:B------:R-:W-:Y:S01]  /*14910*/  FMUL.FTZ R63, R63, R47 ;  /* 0x0000002f3f3f7220 */ /* 0x000fe20000410000 */
[----:B------:R-:W-:Y:S06]  /*14920*/  HMMA.16816.F32 R40, R16, R56, RZ ;  /* 0x000000381028723c */ /* 0x000fec00000018ff */
[----:B------:R4:W-:Y:S02]  /*14930*/  MUFU.TANH R162, R71 ;  /* 0x0000004700a27308 */ /* 0x0009e40000002400 */
[----:B--2---:R-:W-:Y:S01]  /*14940*/  HMMA.16816.F32 R36, R8, R20, R36 ;  /* 0x000000140824723c */ /* 0x004fe20000001824 */
[----:B------:R-:W-:-:S02]  /*14950*/  LOP3.LUT R21, R215, 0x1, RZ, 0xfc, !PT ;  /* 0x00000001d7157812 */ /* 0x000fc400078efcff */
[----:B------:R-:W-:Y:S02]  /*14960*/  LOP3.LUT R20, R215, 0x8, RZ, 0xfc, !PT ;  /* 0x00000008d7147812 */ /* 0x000fe400078efcff */
[-C--:B------:R-:W-:Y:S01]  /*14970*/  ISETP.GE.AND P1, PT, R21, R46.reuse, PT ;  /* 0x0000002e1500720c */ /* 0x080fe20003f26270 */
[----:B------:R-:W-:Y:S01]  /*14980*/  MUFU.TANH R169, R60 ;  /* 0x0000003c00a97308 */ /* 0x000fe20000002400 */
[-C--:B------:R-:W-:Y:S01]  /*14990*/  ISETP.GE.AND P3, PT, R20, R46.reuse, PT ;  /* 0x0000002e1400720c */ /* 0x080fe20003f66270 */
[----:B------:R-:W-:Y:S01]  /*149a0*/  HMMA.16816.F32 R52, R8, R22, R52 ;  /* 0x000000160834723c */ /* 0x000fe20000001834 */
[C---:B------:R-:W-:Y:S02]  /*149b0*/  LOP3.LUT R22, R215.reuse, 0x9, RZ, 0xfc, !PT ;  /* 0x00000009d7167812 */ /* 0x040fe400078efcff */
[C---:B------:R-:W-:Y:S02]  /*149c0*/  LOP3.LUT R21, R215.reuse, 0x10, RZ, 0xfc, !PT ;  /* 0x00000010d7157812 */ /* 0x040fe400078efcff */
[----:B------:R-:W-:Y:S01]  /*149d0*/  LOP3.LUT R20, R215, 0x11, RZ, 0xfc, !PT ;  /* 0x00000011d7147812 */ /* 0x000fe200078efcff */
[----:B------:R-:W-:Y:S01]  /*149e0*/  MUFU.TANH R168, R61 ;  /* 0x0000003d00a87308 */ /* 0x000fe20000002400 */
[----:B----4-:R-:W2:Y:S01]  /*149f0*/  LDSM.16.M88.4 R68, [R77+0x8000] ;  /* 0x008000004d44783b */ /* 0x010ea20000000200 */
[----:B------:R-:W-:Y:S01]  /*14a00*/  HMMA.16816.F32 R24, R4, R28, R24 ;  /* 0x0000001c0418723c */ /* 0x000fe20000001818 */
[----:B------:R-:W-:-:S02]  /*14a10*/  ISETP.GE.AND P4, PT, R22, R46, PT ;  /* 0x0000002e1600720c */ /* 0x000fc40003f86270 */
[-C--:B------:R-:W-:Y:S02]  /*14a20*/  ISETP.GE.AND P5, PT, R21, R46.reuse, PT ;  /* 0x0000002e1500720c */ /* 0x080fe40003fa6270 */
[----:B------:R-:W-:Y:S01]  /*14a30*/  ISETP.GE.AND P2, PT, R20, R46, PT ;  /* 0x0000002e1400720c */ /* 0x000fe20003f46270 */
[----:B------:R-:W4:Y:S01]  /*14a40*/  MUFU.TANH R172, R62 ;  /* 0x0000003e00ac7308 */ /* 0x000f220000002400 */
[----:B------:R-:W-:Y:S01]  /*14a50*/  LDSM.16.M88.4 R20, [R76+0x8000] ;  /* 0x008000004c14783b */ /* 0x000fe20000000200 */
[----:B------:R-:W-:Y:S01]  /*14a60*/  HMMA.16816.F32 R72, R4, R30, R72 ;  /* 0x0000001e0448723c */ /* 0x000fe20000001848 */
[----:B------:R-:W-:Y:S02]  /*14a70*/  FSEL R219, R97, -INF , !P1 ;  /* 0xff80000061db7808 */ /* 0x000fe40004800000 */
[----:B------:R-:W1:Y:S01]  /*14a80*/  LDSM.16.M88.4 R28, [R76+0x7800] ;  /* 0x007800004c1c783b */ /* 0x000e620000000200 */
[----:B------:R-:W-:Y:S02]  /*14a90*/  FSEL R213, R99, -INF , !P1 ;  /* 0xff80000063d57808 */ /* 0x000fe40004800000 */
[----:B------:R-:W-:Y:S01]  /*14aa0*/  FSEL R99, R94, -INF , !P3 ;  /* 0xff8000005e637808 */ /* 0x000fe20005800000 */
[----:B------:R4:W1:Y:S01]  /*14ab0*/  MUFU.TANH R171, R63 ;  /* 0x0000003f00ab7308 */ /* 0x0008620000002400 */
[----:B---3--:R-:W-:Y:S01]  /*14ac0*/  HMMA.16816.F32 R40, R12, R32, R40 ;  /* 0x000000200c28723c */ /* 0x008fe20000001828 */
[----:B------:R-:W-:-:S02]  /*14ad0*/  FSEL R216, R96, -INF , !P3 ;  /* 0xff80000060d87808 */ /* 0x000fc40005800000 */
[-C--:B------:R-:W-:Y:S01]  /*14ae0*/  FMUL.FTZ R24, R24, R47.reuse ;  /* 0x0000002f18187220 */ /* 0x080fe20000410000 */
[-C--:B------:R-:W-:Y:S01]  /*14af0*/  FMUL.FTZ R25, R25, R47.reuse ;  /* 0x0000002f19197220 */ /* 0x080fe20000410000 */
[-C--:B------:R-:W-:Y:S01]  /*14b00*/  FMUL.FTZ R26, R26, R47.reuse ;  /* 0x0000002f1a1a7220 */ /* 0x080fe20000410000 */
[-C--:B------:R-:W-:Y:S01]  /*14b10*/  FMUL.FTZ R27, R27, R47.reuse ;  /* 0x0000002f1b1b7220 */ /* 0x080fe20000410000 */
[----:B------:R3:W-:Y:S01]  /*14b20*/  MUFU.TANH R136, R24 ;  /* 0x0000001800887308 */ /* 0x0007e20000002400 */
[C---:B------:R-:W-:Y:S01]  /*14b30*/  HMMA.16816.F32 R56, R16.reuse, R58, RZ ;  /* 0x0000003a1038723c */ /* 0x040fe200000018ff */
[----:B------:R-:W-:Y:S02]  /*14b40*/  FSEL R224, R93, -INF , !P4 ;  /* 0xff8000005de07808 */ /* 0x000fe40006000000 */
[----:B------:R-:W-:Y:S01]  /*14b50*/  FSEL R218, R95, -INF , !P4 ;  /* 0xff8000005fda7808 */ /* 0x000fe20006000000 */
[-C--:B------:R-:W-:Y:S01]  /*14b60*/  FMUL.FTZ R72, R72, R47.reuse ;  /* 0x0000002f48487220 */ /* 0x080fe20000410000 */
[----:B------:R-:W-:Y:S01]  /*14b70*/  LOP3.LUT R32, R215, 0x28, RZ, 0xfc, !PT ;  /* 0x00000028d7207812 */ /* 0x000fe200078efcff */
[-C--:B------:R-:W-:Y:S01]  /*14b80*/  FMUL.FTZ R73, R73, R47.reuse ;  /* 0x0000002f49497220 */ /* 0x080fe20000410000 */
[----:B------:R-:W-:Y:S01]  /*14b90*/  MUFU.TANH R134, R25 ;  /* 0x0000001900867308 */ /* 0x000fe20000002400 */
[----:B------:R-:W-:Y:S01]  /*14ba0*/  FSEL R211, R90, -INF , !P5 ;  /* 0xff8000005ad37808 */ /* 0x000fe20006800000 */
[----:B----4-:R-:W4:Y:S01]  /*14bb0*/  LDSM.16.M88.4 R60, [R78+0x8800] ;  /* 0x008800004e3c783b */ /* 0x010f220000000200 */
[----:B------:R-:W-:Y:S01]  /*14bc0*/  FSEL R205, R92, -INF , !P5 ;  /* 0xff8000005ccd7808 */ /* 0x000fe20006800000 */
[----:B------:R-:W-:Y:S01]  /*14bd0*/  HMMA.16816.F32 R64, R16, R48, RZ ;  /* 0x000000301040723c */ /* 0x000fe200000018ff */
[----:B------:R-:W-:Y:S01]  /*14be0*/  ISETP.GE.AND P6, PT, R32, R46, PT ;  /* 0x0000002e2000720c */ /* 0x000fe20003fc6270 */
[-C--:B------:R-:W-:Y:S01]  /*14bf0*/  FMUL.FTZ R74, R74, R47.reuse ;  /* 0x0000002f4a4a7220 */ /* 0x080fe20000410000 */
[----:B------:R-:W-:Y:S01]  /*14c00*/  LOP3.LUT R32, R215, 0x29, RZ, 0xfc, !PT ;  /* 0x00000029d7207812 */ /* 0x000fe200078efcff */
[----:B------:R-:W4:Y:S01]  /*14c10*/  MUFU.TANH R146, R26 ;  /* 0x0000001a00927308 */ /* 0x000f220000002400 */
[----:B------:R-:W-:Y:S01]  /*14c20*/  FSEL R210, R89, -INF , !P2 ;  /* 0xff80000059d27808 */ /* 0x000fe20005000000 */
[----:B------:R-:W-:Y:S01]  /*14c30*/  FMUL.FTZ R75, R75, R47 ;  /* 0x0000002f4b4b7220 */ /* 0x000fe20000410000 */
[----:B---3--:R-:W-:Y:S01]  /*14c40*/  LOP3.LUT R24, R215, 0x18, RZ, 0xfc, !PT ;  /* 0x00000018d7187812 */ /* 0x008fe200078efcff */
[----:B--2---:R-:W-:Y:S01]  /*14c50*/  HMMA.16816.F32 R40, R8, R68, R40 ;  /* 0x000000440828723c */ /* 0x004fe20000001828 */
[----:B------:R-:W-:-:S02]  /*14c60*/  FSEL R207, R91, -INF , !P2 ;  /* 0xff8000005bcf7808 */ /* 0x000fc40005000000 */
[-C--:B------:R-:W-:Y:S01]  /*14c70*/  ISETP.GE.AND P0, PT, R24, R46.reuse, PT ;  /* 0x0000002e1800720c */ /* 0x080fe20003f06270 */
[----:B------:R2:W3:Y:S01]  /*14c80*/  MUFU.TANH R145, R27 ;  /* 0x0000001b00917308 */ /* 0x0004e20000002400 */
[----:B------:R-:W-:Y:S02]  /*14c90*/  FSEL R203, R104, -INF , !P6 ;  /* 0xff80000068cb7808 */ /* 0x000fe40007000000 */
[----:B------:R-:W-:Y:S01]  /*14ca0*/  FSEL R212, R85, -INF , !P0 ;  /* 0xff80000055d47808 */ /* 0x000fe20004000000 */
[----:B------:R-:W-:Y:S01]  /*14cb0*/  HMMA.16816.F32 R56, R12, R34, R56 ;  /* 0x000000220c38723c */ /* 0x000fe20000001838 */
[----:B------:R-:W-:Y:S02]  /*14cc0*/  FSEL R209, R87, -INF , !P0 ;  /* 0xff80000057d17808 */ /* 0x000fe40004000000 */
[----:B------:R-:W-:Y:S01]  /*14cd0*/  FSEL R198, R79, -INF , !P6 ;  /* 0xff8000004fc67808 */ /* 0x000fe20007000000 */
[----:B------:R-:W-:Y:S01]  /*14ce0*/  MUFU.TANH R133, R72 ;  /* 0x0000004800857308 */ /* 0x000fe20000002400 */
[----:B------:R-:W-:-:S02]  /*14cf0*/  ISETP.GE.AND P2, PT, R32, R46, PT ;  /* 0x0000002e2000720c */ /* 0x000fc40003f46270 */
[----:B------:R-:W-:Y:S01]  /*14d00*/  LDSM.16.M88.4 R32, [R77+0x8800] ;  /* 0x008800004d20783b */ /* 0x000fe20000000200 */
[C---:B-1----:R-:W-:Y:S01]  /*14d10*/  HMMA.16816.F32 R36, R4.reuse, R28, R36 ;  /* 0x0000001c0424723c */ /* 0x042fe20000001824 */
[----:B------:R-:W-:Y:S02]  /*14d20*/  LOP3.LUT R28, R215, 0x19, RZ, 0xfc, !PT ;  /* 0x00000019d71c7812 */ /* 0x000fe400078efcff */
[----:B------:R-:W-:Y:S01]  /*14d30*/  FSEL R200, R105, -INF , !P2 ;  /* 0xff80000069c87808 */ /* 0x000fe20005000000 */
[----:B------:R-:W-:Y:S01]  /*14d40*/  MUFU.TANH R131, R73 ;  /* 0x0000004900837308 */ /* 0x000fe20000002400 */
[----:B------:R-:W-:Y:S01]  /*14d50*/  ISETP.GE.AND P1, PT, R28, R46, PT ;  /* 0x0000002e1c00720c */ /* 0x000fe20003f26270 */
[----:B--2---:R-:W1:Y:S01]  /*14d60*/  LDSM.16.M88.4 R24, [R102+UR8+0x9000] ;  /* 0x009000086618783b */ /* 0x004e620008000200 */
[C---:B------:R-:W-:Y:S01]  /*14d70*/  LOP3.LUT R28, R215.reuse, 0x20, RZ, 0xfc, !PT ;  /* 0x00000020d71c7812 */ /* 0x040fe200078efcff */
[----:B------:R-:W-:Y:S01]  /*14d80*/  HMMA.16816.F32 R40, R4, R20, R40 ;  /* 0x000000140428723c */ /* 0x000fe20000001828 */
[----:B------:R-:W-:-:S02]  /*14d90*/  LOP3.LUT R20, R215, 0x30, RZ, 0xfc, !PT ;  /* 0x00000030d7147812 */ /* 0x000fc400078efcff */
[-C--:B------:R-:W-:Y:S01]  /*14da0*/  ISETP.GE.AND P3, PT, R28, R46.reuse, PT ;  /* 0x0000002e1c00720c */ /* 0x080fe20003f66270 */
[----:B------:R-:W-:Y:S01]  /*14db0*/  MUFU.TANH R135, R74 ;  /* 0x0000004a00877308 */ /* 0x000fe20000002400 */
[-C--:B------:R-:W-:Y:S02]  /*14dc0*/  ISETP.GE.AND P0, PT, R20, R46.reuse, PT ;  /* 0x0000002e1400720c */ /* 0x080fe40003f06270 */
[C---:B------:R-:W-:Y:S01]  /*14dd0*/  LOP3.LUT R20, R215.reuse, 0x31, RZ, 0xfc, !PT ;  /* 0x00000031d7147812 */ /* 0x040fe200078efcff */
[----:B------:R-:W-:Y:S01]  /*14de0*/  HMMA.16816.F32 R52, R4, R30, R52 ;  /* 0x0000001e0434723c */ /* 0x000fe20000001834 */
[----:B------:R-:W-:Y:S02]  /*14df0*/  LOP3.LUT R28, R215, 0x21, RZ, 0xfc, !PT ;  /* 0x00000021d71c7812 */ /* 0x000fe400078efcff */
[----:B------:R-:W-:Y:S01]  /*14e00*/  FSEL R206, R84, -INF , !P1 ;  /* 0xff80000054ce7808 */ /* 0x000fe20004800000 */
[-C--:B------:R-:W-:Y:S01]  /*14e10*/  FMUL.FTZ R36, R36, R47.reuse ;  /* 0x0000002f24247220 */ /* 0x080fe20000410000 */
[----:B------:R-:W-:Y:S01]  /*14e20*/  FSEL R208, R86, -INF , !P1 ;  /* 0xff80000056d07808 */ /* 0x000fe20004800000 */
[-C--:B------:R-:W-:Y:S01]  /*14e30*/  FMUL.FTZ R37, R37, R47.reuse ;  /* 0x0000002f25257220 */ /* 0x080fe20000410000 */
[-C--:B------:R-:W-:Y:S01]  /*14e40*/  ISETP.GE.AND P1, PT, R20, R46.reuse, PT ;  /* 0x0000002e1400720c */ /* 0x080fe20003f26270 */
[----:B------:R-:W-:Y:S01]  /*14e50*/  HMMA.16816.F32 R56, R8, R70, R56 ;  /* 0x000000460838723c */ /* 0x000fe20000001838 */
[----:B------:R-:W-:Y:S01]  /*14e60*/  LOP3.LUT R20, R215, 0x38, RZ, 0xfc, !PT ;  /* 0x00000038d7147812 */ /* 0x000fe200078efcff */
[-C--:B------:R-:W-:Y:S01]  /*14e70*/  FMUL.FTZ R38, R38, R47.reuse ;  /* 0x0000002f26267220 */ /* 0x080fe20000410000 */
[-C--:B------:R-:W-:Y:S01]  /*14e80*/  ISETP.GE.AND P4, PT, R28, R46.reuse, PT ;  /* 0x0000002e1c00720c */ /* 0x080fe20003f86270 */
[-C--:B------:R-:W-:Y:S01]  /*14e90*/  FMUL.FTZ R39, R39, R47.reuse ;  /* 0x0000002f27277220 */ /* 0x080fe20000410000 */
[----:B------:R-:W2:Y:S01]  /*14ea0*/  LDSM.16.M88.4 R28, [R78+0x9000] ;  /* 0x009000004e1c783b */ /* 0x000ea20000000200 */
[----:B------:R-:W-:Y:S01]  /*14eb0*/  FSEL R202, R81, -INF , !P3 ;  /* 0xff80000051ca7808 */ /* 0x000fe20005800000 */
[----:B------:R-:W-:Y:S01]  /*14ec0*/  MUFU.TANH R68, R36 ;  /* 0x0000002400447308 */ /* 0x000fe20000002400 */
[----:B------:R-:W-:Y:S01]  /*14ed0*/  FSEL R197, R83, -INF , !P3 ;  /* 0xff80000053c57808 */ /* 0x000fe20005800000 */
[----:B------:R-:W-:Y:S01]  /*14ee0*/  HMMA.16816.F32 R48, R16, R50, RZ ;  /* 0x000000321030723c */ /* 0x000fe200000018ff */
[-C--:B------:R-:W-:Y:S01]  /*14ef0*/  ISETP.GE.AND P3, PT, R20, R46.reuse, PT ;  /* 0x0000002e1400720c */ /* 0x080fe20003f66270 */
[-C--:B------:R-:W-:Y:S01]  /*14f00*/  FMUL.FTZ R52, R52, R47.reuse ;  /* 0x0000002f34347220 */ /* 0x080fe20000410000 */
[----:B------:R-:W-:Y:S01]  /*14f10*/  LOP3.LUT R20, R215, 0x39, RZ, 0xfc, !PT ;  /* 0x00000039d7147812 */ /* 0x000fe200078efcff */
[-C--:B------:R-:W-:Y:S01]  /*14f20*/  FMUL.FTZ R53, R53, R47.reuse ;  /* 0x0000002f35357220 */ /* 0x080fe20000410000 */
[----:B------:R-:W-:Y:S01]  /*14f30*/  FSEL R201, R103, -INF , !P2 ;  /* 0xff80000067c97808 */ /* 0x000fe20005000000 */
[----:B------:R-:W-:Y:S01]  /*14f40*/  MUFU.TANH R69, R37 ;  /* 0x0000002500457308 */ /* 0x000fe20000002400 */
[-C--:B------:R-:W-:Y:S01]  /*14f50*/  ISETP.GE.AND P5, PT, R20, R46.reuse, PT ;  /* 0x0000002e1400720c */ /* 0x080fe20003fa6270 */
[-C--:B------:R-:W-:Y:S01]  /*14f60*/  FMUL.FTZ R54, R54, R47.reuse ;  /* 0x0000002f36367220 */ /* 0x080fe20000410000 */
[----:B------:R-:W-:Y:S01]  /*14f70*/  LOP3.LUT R20, R215, 0x40, RZ, 0xfc, !PT ;  /* 0x00000040d7147812 */ /* 0x000fe200078efcff */
[-C--:B------:R-:W-:Y:S01]  /*14f80*/  FMUL.FTZ R55, R55, R47.reuse ;  /* 0x0000002f37377220 */ /* 0x080fe20000410000 */
[----:B------:R-:W-:Y:S01]  /*14f90*/  FSEL R137, R108, -INF , !P0 ;  /* 0xff8000006c897808 */ /* 0x000fe20004000000 */
[----:B------:R-:W-:Y:S01]  /*14fa0*/  HMMA.16816.F32 R56, R4, R22, R56 ;  /* 0x000000160438723c */ /* 0x000fe20000001838 */
[-C--:B------:R-:W-:Y:S01]  /*14fb0*/  ISETP.GE.AND P6, PT, R20, R46.reuse, PT ;  /* 0x0000002e1400720c */ /* 0x080fe20003fc6270 */
[----:B------:R-:W-:Y:S01]  /*14fc0*/  MUFU.TANH R130, R38 ;  /* 0x0000002600827308 */ /* 0x000fe20000002400 */
[----:B------:R-:W-:Y:S01]  /*14fd0*/  LOP3.LUT R20, R215, 0x41, RZ, 0xfc, !PT ;  /* 0x00000041d7147812 */ /* 0x000fe200078efcff */
[-C--:B------:R-:W-:Y:S01]  /*14fe0*/  FMUL.FTZ R40, R40, R47.reuse ;  /* 0x0000002f28287220 */ /* 0x080fe20000410000 */
[----:B------:R-:W-:Y:S01]  /*14ff0*/  FSEL R139, R106, -INF , !P0 ;  /* 0xff8000006a8b7808 */ /* 0x000fe20004000000 */
[-C--:B------:R-:W-:Y:S01]  /*15000*/  FMUL.FTZ R41, R41, R47.reuse ;  /* 0x0000002f29297220 */ /* 0x080fe20000410000 */
[-C--:B------:R-:W-:Y:S01]  /*15010*/  ISETP.GE.AND P2, PT, R20, R46.reuse, PT ;  /* 0x0000002e1400720c */ /* 0x080fe20003f46270 */
[-C--:B------:R-:W-:Y:S01]  /*15020*/  FMUL.FTZ R42, R42, R47.reuse ;  /* 0x0000002f2a2a7220 */ /* 0x080fe20000410000 */
[----:B------:R-:W-:Y:S01]  /*15030*/  LOP3.LUT R20, R215, 0x48, RZ, 0xfc, !PT ;  /* 0x00000048d7147812 */ /* 0x000fe200078efcff */
[----:B------:R1:W-:Y:S01]  /*15040*/  MUFU.TANH R129, R39 ;  /* 0x0000002700817308 */ /* 0x0003e20000002400 */
[----:B------:R-:W-:Y:S01]  /*15050*/  FSEL R138, R109, -INF , !P1 ;  /* 0xff8000006d8a7808 */ /* 0x000fe20004800000 */
[----:B------:R-:W-:Y:S01]  /*15060*/  FMUL.FTZ R43, R43, R47 ;  /* 0x0000002f2b2b7220 */ /* 0x000fe20000410000 */
[----:B------:R-:W-:Y:S01]  /*15070*/  ISETP.GE.AND P0, PT, R20, R46, PT ;  /* 0x0000002e1400720c */ /* 0x000fe20003f06270 */
[----:B----4-:R-:W-:Y:S01]  /*15080*/  HMMA.16816.F32 R64, R12, R60, R64 ;  /* 0x0000003c0c40723c */ /* 0x010fe20000001840 */
[----:B------:R-:W4:Y:S01]  /*15090*/  LDSM.16.M88.4 R20, [R77+0x9000] ;  /* 0x009000004d14783b */ /* 0x000f220000000200 */
[----:B------:R-:W-:-:S02]  /*150a0*/  FSEL R140, R107, -INF , !P1 ;  /* 0xff8000006b8c7808 */ /* 0x000fc40004800000 */
[----:B------:R-:W-:Y:S01]  /*150b0*/  FSEL R204, R80, -INF , !P4 ;  /* 0xff80000050cc7808 */ /* 0x000fe20006000000 */
[----:B------:R-:W-:Y:S01]  /*150c0*/  MUFU.TANH R72, R52 ;  /* 0x0000003400487308 */ /* 0x000fe20000002400 */
[----:B------:R-:W-:Y:S01]  /*150d0*/  FSEL R199, R82, -INF , !P4 ;  /* 0xff80000052c77808 */ /* 0x000fe20006000000 */
[-C--:B------:R-:W-:Y:S01]  /*150e0*/  FMUL.FTZ R56, R56, R47.reuse ;  /* 0x0000002f38387220 */ /* 0x080fe20000410000 */
[----:B------:R-:W-:Y:S01]  /*150f0*/  HMMA.16816.F32 R48, R12, R62, R48 ;  /* 0x0000003e0c30723c */ /* 0x000fe20000001830 */
[----:B------:R-:W-:Y:S01]  /*15100*/  FSEL R142, R113, -INF , !P5 ;  /* 0xff800000718e7808 */ /* 0x000fe20006800000 */
[-C--:B------:R-:W-:Y:S01]  /*15110*/  FMUL.FTZ R57, R57, R47.reuse ;  /* 0x0000002f39397220 */ /* 0x080fe20000410000 */
[----:B------:R-:W-:Y:S01]  /*15120*/  FSEL R143, R111, -INF , !P5 ;  /* 0xff8000006f8f7808 */ /* 0x000fe20006800000 */
[-C--:B------:R-:W-:Y:S01]  /*15130*/  FMUL.FTZ R58, R58, R47.reuse ;  /* 0x0000002f3a3a7220 */ /* 0x080fe20000410000 */
[----:B------:R-:W-:Y:S01]  /*15140*/  MUFU.TANH R73, R53 ;  /* 0x0000003500497308 */ /* 0x000fe20000002400 */
[----:B------:R-:W-:Y:S01]  /*15150*/  FSEL R153, R116, -INF , !P6 ;  /* 0xff80000074997808 */ /* 0x000fe20007000000 */
[----:B------:R-:W-:Y:S01]  /*15160*/  FMUL.FTZ R59, R59, R47 ;  /* 0x0000002f3b3b7220 */ /* 0x000fe20000410000 */
[----:B-1----:R-:W-:Y:S01]  /*15170*/  HMMA.16816.F32 R36, R16, R24, RZ ;  /* 0x000000181024723c */ /* 0x002fe200000018ff */
[----:B------:R-:W-:-:S02]  /*15180*/  LOP3.LUT R24, R215, 0x49, RZ, 0xfc, !PT ;  /* 0x00000049d7187812 */ /* 0x000fc400078efcff */
[----:B------:R-:W-:Y:S02]  /*15190*/  FSEL R147, R114, -INF , !P6 ;  /* 0xff80000072937808 */ /* 0x000fe40007000000 */
[-C--:B------:R-:W-:Y:S01]  /*151a0*/  ISETP.GE.AND P1, PT, R24, R46.reuse, PT ;  /* 0x0000002e1800720c */ /* 0x080fe20003f26270 */
[----:B------:R-:W-:Y:S01]  /*151b0*/  MUFU.TANH R74, R54 ;  /* 0x00000036004a7308 */ /* 0x000fe20000002400 */
[----:B------:R-:W-:Y:S01]  /*151c0*/  LOP3.LUT R24, R215, 0x50, RZ, 0xfc, !PT ;  /* 0x00000050d7187812 */ /* 0x000fe200078efcff */
[C---:B------:R-:W-:Y:S01]  /*151d0*/  HMMA.16816.F32 R60, R8.reuse, R32, R64 ;  /* 0x00000020083c723c */ /* 0x040fe20000001840 */
[----:B------:R-:W-:Y:S02]  /*151e0*/  FSEL R149, R117, -INF , !P2 ;  /* 0xff80000075957808 */ /* 0x000fe40005000000 */
[-C--:B------:R-:W-:Y:S02]  /*151f0*/  ISETP.GE.AND P4, PT, R24, R46.reuse, PT ;  /* 0x0000002e1800720c */ /* 0x080fe40003f86270 */
[----:B------:R-:W-:Y:S01]  /*15200*/  LOP3.LUT R24, R215, 0x51, RZ, 0xfc, !PT ;  /* 0x00000051d7187812 */ /* 0x000fe200078efcff */
[----:B------:R2:W-:Y:S01]  /*15210*/  MUFU.TANH R84, R55 ;  /* 0x0000003700547308 */ /* 0x0005e20000002400 */
[----:B------:R-:W-:Y:S01]  /*15220*/  FSEL R152, R115, -INF , !P2 ;  /* 0xff80000073987808 */ /* 0x000fe20005000000 */
[----:B------:R-:W-:Y:S01]  /*15230*/  HMMA.16816.F32 R48, R8, R34, R48 ;  /* 0x000000220830723c */ /* 0x000fe20000001830 */
[----:B------:R-:W-:-:S02]  /*15240*/  ISETP.GE.AND P5, PT, R24, R46, PT ;  /* 0x0000002e1800720c */ /* 0x000fc40003fa6270 */
[C---:B------:R-:W-:Y:S02]  /*15250*/  LOP3.LUT R24, R215.reuse, 0x58, RZ, 0xfc, !PT ;  /* 0x00000058d7187812 */ /* 0x040fe400078efcff */
[----:B------:R-:W-:Y:S01]  /*15260*/  FSEL R148, R120, -INF , !P0 ;  /* 0xff80000078947808 */ /* 0x000fe20004000000 */
[----:B------:R-:W-:Y:S01]  /*15270*/  MUFU.TANH R81, R40 ;  /* 0x0000002800517308 */ /* 0x000fe20000002400 */
[-C--:B------:R-:W-:Y:S02]  /*15280*/  ISETP.GE.AND P6, PT, R24, R46.reuse, PT ;  /* 0x0000002e1800720c */ /* 0x080fe40003fc6270 */
[C---:B------:R-:W-:Y:S02]  /*15290*/  LOP3.LUT R24, R215.reuse, 0x59, RZ, 0xfc, !PT ;  /* 0x00000059d7187812 */ /* 0x040fe400078efcff */
[----:B------:R-:W-:Y:S02]  /*152a0*/  FSEL R151, R118, -INF , !P0 ;  /* 0xff80000076977808 */ /* 0x000fe40004000000 */
[----:B------:R-:W-:Y:S01]  /*152b0*/  ISETP.GE.AND P2, PT, R24, R46, PT ;  /* 0x0000002e1800720c */ /* 0x000fe20003f46270 */
[----:B------:R-:W-:Y:S01]  /*152c0*/  MUFU.TANH R70, R41 ;  /* 0x0000002900467308 */ /* 0x000fe20000002400 */
[----:B------:R-:W-:Y:S01]  /*152d0*/  LOP3.LUT R24, R215, 0x60, RZ, 0xfc, !PT ;  /* 0x00000060d7187812 */ /* 0x000fe200078efcff */
[----:B--2---:R-:W-:Y:S01]  /*152e0*/  HMMA.16816.F32 R52, R12, R28, R36 ;  /* 0x0000001c0c34723c */ /* 0x004fe20000001824 */
[----:B------:R-:W1:Y:S01]  /*152f0*/  LDSM.16.M88.4 R36, [R76+0x8800] ;  /* 0x008800004c24783b */ /* 0x000e620000000200 */
[----:B------:R-:W-:-:S02]  /*15300*/  FSEL R141, R112, -INF , !P3 ;  /* 0xff800000708d7808 */ /* 0x000fc40005800000 */
[-C--:B------:R-:W-:Y:S02]  /*15310*/  ISETP.GE.AND P0, PT, R24, R46.reuse, PT ;  /* 0x0000002e1800720c */ /* 0x080fe40003f06270 */
[----:B------:R-:W-:Y:S01]  /*15320*/  MUFU.TANH R82, R42 ;  /* 0x0000002a00527308 */ /* 0x000fe20000002400 */
[----:B------:R-:W-:Y:S02]  /*15330*/  LOP3.LUT R24, R215, 0x61, RZ, 0xfc, !PT ;  /* 0x00000061d7187812 */ /* 0x000fe400078efcff */
[----:B------:R-:W-:Y:S02]  /*15340*/  FSEL R144, R110, -INF , !P3 ;  /* 0xff8000006e907808 */ /* 0x000fe40005800000 */
[----:B------:R-:W-:Y:S02]  /*15350*/  ISETP.GE.AND P3, PT, R24, R46, PT ;  /* 0x0000002e1800720c */ /* 0x000fe40003f66270 */
[----:B------:R-:W-:Y:S01]  /*15360*/  FSEL R163, R124, -INF , !P4 ;  /* 0xff8000007ca37808 */ /* 0x000fe20006000000 */
[----:B------:R2:W-:Y:S01]  /*15370*/  MUFU.TANH R80, R43 ;  /* 0x0000002b00507308 */ /* 0x0005e20000002400 */
[----:B------:R-:W-:-:S02]  /*15380*/  FSEL R157, R122, -INF , !P4 ;  /* 0xff8000007a9d7808 */ /* 0x000fc40006000000 */
[----:B------:R-:W-:Y:S02]  /*15390*/  FSEL R156, R127, -INF , !P5 ;  /* 0xff8000007f9c7808 */ /* 0x000fe40006800000 */
[----:B------:R-:W-:Y:S01]  /*153a0*/  FSEL R159, R123, -INF , !P5 ;  /* 0xff8000007b9f7808 */ /* 0x000fe20006800000 */
[----:B----4-:R-:W-:Y:S01]  /*153b0*/  HMMA.16816.F32 R32, R8, R20, R52 ;  /* 0x000000140820723c */ /* 0x010fe20000001834 */
[C---:B------:R-:W-:Y:S01]  /*153c0*/  LOP3.LUT R20, R215.reuse, 0x68, RZ, 0xfc, !PT ;  /* 0x00000068d7147812 */ /* 0x040fe200078efcff */
[----:B------:R-:W4:Y:S01]  /*153d0*/  MUFU.TANH R132, R75 ;  /* 0x0000004b00847308 */ /* 0x000f220000002400 */
[----:B------:R-:W-:Y:S02]  /*153e0*/  FSEL R155, R128, -INF , !P6 ;  /* 0xff800000809b7808 */ /* 0x000fe40007000000 */
[----:B------:R-:W-:Y:S02]  /*153f0*/  ISETP.GE.AND P4, PT, R20, R46, PT ;  /* 0x0000002e1400720c */ /* 0x000fe40003f86270 */
[----:B------:R-:W-:-:S02]  /*15400*/  LOP3.LUT R20, R215, 0x69, RZ, 0xfc, !PT ;  /* 0x00000069d7147812 */ /* 0x000fc400078efcff */
[----:B------:R-:W-:Y:S01]  /*15410*/  FSEL R158, R125, -INF , !P6 ;  /* 0xff8000007d9e7808 */ /* 0x000fe20007000000 */
[----:B------:R-:W-:Y:S01]  /*15420*/  MUFU.TANH R64, R56 ;  /* 0x0000003800407308 */ /* 0x000fe20000002400 */
[-C--:B------:R-:W-:Y:S01]  /*15430*/  ISETP.GE.AND P5, PT, R20, R46.reuse, PT ;  /* 0x0000002e1400720c */ /* 0x080fe20003fa6270 */
[----:B--2---:R-:W2:Y:S01]  /*15440*/  LDSM.16.M88.4 R40, [R76+0x9000] ;  /* 0x009000004c28783b */ /* 0x004ea20000000200 */
[C---:B------:R-:W-:Y:S02]  /*15450*/  LOP3.LUT R20, R215.reuse, 0x70, RZ, 0xfc, !PT ;  /* 0x00000070d7147812 */ /* 0x040fe400078efcff */
[----:B------:R-:W-:Y:S02]  /*15460*/  FSEL R160, R160, -INF , !P2 ;  /* 0xff800000a0a07808 */ /* 0x000fe40005000000 */
[----:B------:R-:W-:Y:S01]  /*15470*/  ISETP.GE.AND P6, PT, R20, R46, PT ;  /* 0x0000002e1400720c */ /* 0x000fe20003fc6270 */
[----:B------:R-:W-:Y:S01]  /*15480*/  MUFU.TANH R75, R57 ;  /* 0x00000039004b7308 */ /* 0x000fe20000002400 */
[----:B------:R-:W-:Y:S01]  /*15490*/  LOP3.LUT R20, R215, 0x71, RZ, 0xfc, !PT ;  /* 0x00000071d7147812 */ /* 0x000fe200078efcff */
[----:B-1----:R-:W-:Y:S01]  /*154a0*/  HMMA.16816.F32 R52, R4, R38, R48 ;  /* 0x000000260434723c */ /* 0x002fe20000001830 */
[----:B------:R-:W-:-:S02]  /*154b0*/  FSEL R161, R126, -INF , !P2 ;  /* 0xff8000007ea17808 */ /* 0x000fc40005000000 */
[----:B------:R-:W-:-:S03]  /*154c0*/  ISETP.GE.AND P2, PT, R20, R46, PT ;  /* 0x0000002e1400720c */ /* 0x000fc60003f46270 */
[----:B------:R-:W-:Y:S01]  /*154d0*/  MUFU.TANH R65, R58 ;  /* 0x0000003a00417308 */ /* 0x000fe20000002400 */
[----:B------:R-:W-:Y:S02]  /*154e0*/  LOP3.LUT R20, R215, 0x78, RZ, 0xfc, !PT ;  /* 0x00000078d7147812 */ /* 0x000fe400078efcff */
[----:B------:R-:W-:Y:S01]  /*154f0*/  FSEL R150, R121, -INF , !P1 ;  /* 0xff80000079967808 */ /* 0x000fe20004800000 */
[----:B------:R-:W-:Y:S01]  /*15500*/  HMMA.16816.F32 R60, R4, R36, R60 ;  /* 0x00000024043c723c */ /* 0x000fe2000000183c */
[----:B------:R-:W-:Y:S02]  /*15510*/  FSEL R154, R119, -INF , !P1 ;  /* 0xff800000779a7808 */ /* 0x000fe40004800000 */
[----:B------:R-:W-:Y:S01]  /*15520*/  ISETP.GE.AND P1, PT, R20, R46, PT ;  /* 0x0000002e1400720c */ /* 0x000fe20003f26270 */
[----:B------:R1:W-:Y:S01]  /*15530*/  MUFU.TANH R66, R59 ;  /* 0x0000003b00427308 */ /* 0x0003e20000002400 */
[----:B------:R-:W-:Y:S02]  /*15540*/  LOP3.LUT R20, R215, 0x79, RZ, 0xfc, !PT ;  /* 0x00000079d7147812 */ /* 0x000fe400078efcff */
[----:B------:R-:W-:-:S02]  /*15550*/  FSEL R180, R180, -INF , !P0 ;  /* 0xff800000b4b47808 */ /* 0x000fc40004000000 */
[----:B------:R-:W-:Y:S01]  /*15560*/  FSEL R173, R173, -INF , !P0 ;  /* 0xff800000adad7808 */ /* 0x000fe20004000000 */
[-C--:B------:R-:W-:Y:S01]  /*15570*/  FMUL.FTZ R53, R53, R47.reuse ;  /* 0x0000002f35357220 */ /* 0x080fe20000410000 */
[-C--:B------:R-:W-:Y:S01]  /*15580*/  ISETP.GE.AND P0, PT, R20, R46.reuse, PT ;  /* 0x0000002e1400720c */ /* 0x080fe20003f06270 */
[-C--:B------:R-:W-:Y:S01]  /*15590*/  FMUL.FTZ R55, R55, R47.reuse ;  /* 0x0000002f37377220 */ /* 0x080fe20000410000 */
[----:B------:R-:W-:Y:S01]  /*155a0*/  LOP3.LUT R20, R215, 0x80, RZ, 0xfc, !PT ;  /* 0x00000080d7147812 */ /* 0x000fe200078efcff */
[----:B------:R-:W-:Y:S01]  /*155b0*/  MUFU.TANH R67, R53 ;  /* 0x0000003500437308 */ /* 0x000fe20000002400 */
[----:B------:R-:W-:Y:S02]  /*155c0*/  FSEL R174, R174, -INF , !P4 ;  /* 0xff800000aeae7808 */ /* 0x000fe40006000000 */
[----:B------:R-:W-:Y:S02]  /*155d0*/  FSEL R178, R178, -INF , !P4 ;  /* 0xff800000b2b27808 */ /* 0x000fe40006000000 */
[-C--:B------:R-:W-:Y:S01]  /*155e0*/  ISETP.GE.AND P4, PT, R20, R46.reuse, PT ;  /* 0x0000002e1400720c */ /* 0x080fe20003f86270 */
[-C--:B------:R-:W-:Y:S01]  /*155f0*/  FMUL.FTZ R61, R61, R47.reuse ;  /* 0x0000002f3d3d7220 */ /* 0x080fe20000410000 */
[----:B------:R-:W-:Y:S01]  /*15600*/  LOP3.LUT R20, R215, 0x81, RZ, 0xfc, !PT ;  /* 0x00000081d7147812 */ /* 0x000fe200078efcff */
[----:B-1----:R-:W-:Y:S01]  /*15610*/  HMMA.16816.F32 R56, R16, R26, RZ ;  /* 0x0000001a1038723c */ /* 0x002fe200000018ff */
[----:B------:R-:W1:Y:S01]  /*15620*/  LDSM.16.M88.4 R24, [R102+UR8+0x9800] ;  /* 0x009800086618783b */ /* 0x000e620008000200 */
[----:B------:R-:W-:Y:S01]  /*15630*/  FSEL R176, R176, -INF , !P5 ;  /* 0xff800000b0b07808 */ /* 0x000fe20006800000 */
[-C--:B------:R-:W-:Y:S01]  /*15640*/  FMUL.FTZ R63, R63, R47.reuse ;  /* 0x0000002f3f3f7220 */ /* 0x080fe20000410000 */
[----:B------:R-:W-:Y:S01]  /*15650*/  FSEL R177, R177, -INF , !P5 ;  /* 0xff800000b1b17808 */ /* 0x000fe20006800000 */
[----:B------:R-:W-:Y:S01]  /*15660*/  MUFU.TANH R71, R61 ;  /* 0x0000003d00477308 */ /* 0x000fe20000002400 */
[----:B------:R-:W-:Y:S01]  /*15670*/  ISETP.GE.AND P5, PT, R20, R46, PT ;  /* 0x0000002e1400720c */ /* 0x000fe20003fa6270 */
[-C--:B------:R-:W-:Y:S01]  /*15680*/  FMUL.FTZ R60, R60, R47.reuse ;  /* 0x0000002f3c3c7220 */ /* 0x080fe20000410000 */
[----:B------:R-:W-:Y:S01]  /*15690*/  LOP3.LUT R20, R215, 0x88, RZ, 0xfc, !PT ;  /* 0x00000088d7147812 */ /* 0x000fe200078efcff */
[----:B------:R-:W-:Y:S01]  /*156a0*/  FMUL.FTZ R62, R62, R47 ;  /* 0x0000002f3e3e7220 */ /* 0x000fe20000410000 */
[----:B------:R-:W-:-:S02]  /*156b0*/  FSEL R196, R196, -INF , !P6 ;  /* 0xff800000c4c47808 */ /* 0x000fc40007000000 */
[----:B------:R-:W-:Y:S01]  /*156c0*/  FSEL R190, R190, -INF , !P6 ;  /* 0xff800000bebe7808 */ /* 0x000fe20007000000 */
[----:B------:R-:W-:Y:S01]  /*156d0*/  MUFU.TANH R60, R60 ;  /* 0x0000003c003c7308 */ /* 0x000fe20000002400 */
[-C--:B------:R-:W-:Y:S02]  /*156e0*/  ISETP.GE.AND P6, PT, R20, R46.reuse, PT ;  /* 0x0000002e1400720c */ /* 0x080fe40003fc6270 */
[----:B------:R-:W-:Y:S02]  /*156f0*/  LOP3.LUT R20, R215, 0x89, RZ, 0xfc, !PT ;  /* 0x00000089d7147812 */ /* 0x000fe400078efcff */
[----:B------:R-:W-:Y:S02]  /*15700*/  FSEL R189, R189, -INF , !P2 ;  /* 0xff800000bdbd7808 */ /* 0x000fe40005000000 */
[----:B------:R-:W-:Y:S01]  /*15710*/  HMMA.16816.F32 R48, R12, R30, R56 ;  /* 0x0000001e0c30723c */ /* 0x000fe20000001838 */
[----:B------:R-:W-:Y:S01]  /*15720*/  FSEL R192, R192, -INF , !P2 ;  /* 0xff800000c0c07808 */ /* 0x000fe20005000000 */
[----:B------:R-:W-:Y:S01]  /*15730*/  MUFU.TANH R56, R62 ;  /* 0x0000003e00387308 */ /* 0x000fe20000002400 */
[----:B------:R-:W-:-:S02]  /*15740*/  ISETP.GE.AND P2, PT, R20, R46, PT ;  /* 0x0000002e1400720c */ /* 0x000fc40003f46270 */
[----:B------:R-:W-:Y:S02]  /*15750*/  LOP3.LUT R20, R215, 0x90, RZ, 0xfc, !PT ;  /* 0x00000090d7147812 */ /* 0x000fe400078efcff */
[----:B------:R-:W-:Y:S01]  /*15760*/  FSEL R175, R175, -INF , !P3 ;  /* 0xff800000afaf7808 */ /* 0x000fe20005800000 */
[----:B--2---:R-:W-:Y:S01]  /*15770*/  HMMA.16816.F32 R28, R4, R40, R32 ;  /* 0x00000028041c723c */ /* 0x004fe20000001820 */
[----:B------:R-:W2:Y:S01]  /*15780*/  LDSM.16.M88.4 R32, [R78+0x9800] ;  /* 0x009800004e20783b */ /* 0x000ea20000000200 */
[----:B------:R-:W-:Y:S01]  /*15790*/  FSEL R179, R179, -INF , !P3 ;  /* 0xff800000b3b37808 */ /* 0x000fe20005800000 */
[-C--:B------:R-:W-:Y:S01]  /*157a0*/  FMUL.FTZ R41, R52, R47.reuse ;  /* 0x0000002f34297220 */ /* 0x080fe20000410000 */
[----:B------:R-:W-:Y:S01]  /*157b0*/  ISETP.GE.AND P3, PT, R20, R46, PT ;  /* 0x0000002e1400720c */ /* 0x000fe20003f66270 */
[----:B------:R-:W-:Y:S01]  /*157c0*/  FMUL.FTZ R52, R54, R47 ;  /* 0x0000002f36347220 */ /* 0x000fe20000410000 */
[----:B------:R-:W-:Y:S01]  /*157d0*/  LOP3.LUT R20, R215, 0x91, RZ, 0xfc, !PT ;  /* 0x00000091d7147812 */ /* 0x000fe200078efcff */
[----:B------:R-:W4:Y:S01]  /*157e0*/  MUFU.TANH R40, R63 ;  /* 0x0000003f00287308 */ /* 0x000f220000002400 */
[----:B------:R-:W-:-:S02]  /*157f0*/  FSEL R188, R188, -INF , !P1 ;  /* 0xff800000bcbc7808 */ /* 0x000fc40004800000 */
[----:B------:R-:W-:Y:S02]  /*15800*/  FSEL R191, R191, -INF , !P1 ;  /* 0xff800000bfbf7808 */ /* 0x000fe40004800000 */
[----:B------:R-:W-:Y:S01]  /*15810*/  ISETP.GE.AND P1, PT, R20, R46, PT ;  /* 0x0000002e1400720c */ /* 0x000fe20003f26270 */
[C---:B-1----:R-:W-:Y:S01]  /*15820*/  HMMA.16816.F32 R36, R16.reuse, R24, RZ ;  /* 0x000000181024723c */ /* 0x042fe200000018ff */
[----:B------:R-:W-:Y:S01]  /*15830*/  FSEL R185, R185, -INF , !P6 ;  /* 0xff800000b9b97808 */ /* 0x000fe20007000000 */
[----:B------:R-:W-:Y:S01]  /*15840*/  MUFU.TANH R41, R41 ;  /* 0x0000002900297308 */ /* 0x000fe20000002400 */
[----:B------:R-:W-:Y:S02]  /*15850*/  FSEL R183, R183, -INF , !P6 ;  /* 0xff800000b7b77808 */ /* 0x000fe40007000000 */
[----:B------:R-:W-:Y:S01]  /*15860*/  FSEL R182, R182, -INF , !P2 ;  /* 0xff800000b6b67808 */ /* 0x000fe20005000000 */
[-C--:B------:R-:W-:Y:S01]  /*15870*/  FMUL.FTZ R28, R28, R47.reuse ;  /* 0x0000002f1c1c7220 */ /* 0x080fe20000410000 */
[----:B------:R-:W-:Y:S01]  /*15880*/  FSEL R181, R181, -INF , !P2 ;  /* 0xff800000b5b57808 */ /* 0x000fe20005000000 */
[----:B------:R-:W-:Y:S01]  /*15890*/  HMMA.16816.F32 R16, R16, R26, RZ ;  /* 0x0000001a1010723c */ /* 0x000fe200000018ff */
[----:B------:R-:W1:Y:S01]  /*158a0*/  LDSM.16.M88.4 R24, [R77+0x9800] ;  /* 0x009800004d18783b */ /* 0x000e620000000200 */
[----:B------:R-:W-:Y:S01]  /*158b0*/  FSEL R193, R193, -INF , !P4 ;  /* 0xff800000c1c17808 */ /* 0x000fe20006000000 */
[-C--:B------:R-:W-:Y:S01]  /*158c0*/  FMUL.FTZ R29, R29, R47.reuse ;  /* 0x0000002f1d1d7220 */ /* 0x080fe20000410000 */
[----:B------:R-:W-:Y:S01]  /*158d0*/  FSEL R186, R186, -INF , !P4 ;  /* 0xff800000baba7808 */ /* 0x000fe20006000000 */
[----:B------:R-:W4:Y:S01]  /*158e0*/  LDSM.16.M88.4 R76, [R76+0x9800] ;  /* 0x009800004c4c783b */ /* 0x000f220000000200 */
[----:B------:R-:W-:Y:S01]  /*158f0*/  FMUL.FTZ R30, R30, R47 ;  /* 0x0000002f1e1e7220 */ /* 0x000fe20000410000 */
[----:B------:R-:W-:Y:S01]  /*15900*/  FSEL R172, R172, -INF , !P3 ;  /* 0xff800000acac7808 */ /* 0x000fe20005800000 */
[----:B------:R-:W-:Y:S01]  /*15910*/  HMMA.16816.F32 R20, R8, R22, R48 ;  /* 0x000000160814723c */ /* 0x000fe20000001830 */
[----:B------:R-:W-:Y:S01]  /*15920*/  FSEL R169, R169, -INF , !P3 ;  /* 0xff800000a9a97808 */ /* 0x000fe20005800000 */
[----:B------:R-:W4:Y:S01]  /*15930*/  MUFU.TANH R52, R52 ;  /* 0x0000003400347308 */ /* 0x000f220000002400 */
[----:B------:R-:W-:Y:S01]  /*15940*/  LOP3.LUT R49, R215, 0x98, RZ, 0xfc, !PT ;  /* 0x00000098d7317812 */ /* 0x000fe200078efcff */
[----:B------:R-:W-:-:S04]  /*15950*/  DEPBAR.LE SB0, 0x0 ;  /* 0x000080000000791a */ /* 0x000fc80000000000 */
[----:B------:R-:W-:Y:S02]  /*15960*/  FSEL R194, R194, -INF , !P0 ;  /* 0xff800000c2c27808 */ /* 0x000fe40004000000 */
[----:B------:R-:W-:Y:S01]  /*15970*/  FSEL R195, R195, -INF , !P0 ;  /* 0xff800000c3c37808 */ /* 0x000fe20004000000 */
[----:B------:R-:W4:Y:S01]  /*15980*/  MUFU.TANH R48, R55 ;  /* 0x0000003700307308 */ /* 0x000f220000002400 */
[C---:B--2---:R-:W-:Y:S01]  /*15990*/  HMMA.16816.F32 R36, R12.reuse, R32, R36 ;  /* 0x000000200c24723c */ /* 0x044fe20000001824 */
[----:B------:R-:W-:Y:S02]  /*159a0*/  FSEL R171, R171, -INF , !P1 ;  /* 0xff800000abab7808 */ /* 0x000fe40004800000 */
[----:B------:R-:W-:Y:S01]  /*159b0*/  FSEL R168, R168, -INF , !P1 ;  /* 0xff800000a8a87808 */ /* 0x000fe20004800000 */
[----:B------:R-:W-:Y:S01]  /*159c0*/  BAR.SYNC.DEFER_BLOCKING 0x0 ;  /* 0x0000000000007b1d */ /* 0x000fe20000010000 */
[----:B------:R-:W-:Y:S02]  /*159d0*/  ISETP.GE.AND P0, PT, R49, R46, PT ;  /* 0x0000002e3100720c */ /* 0x000fe40003f06270 */
[C---:B------:R-:W-:Y:S01]  /*159e0*/  LOP3.LUT R49, R215.reuse, 0x99, RZ, 0xfc, !PT ;  /* 0x00000099d7317812 */ /* 0x040fe200078efcff */
[----:B------:R-:W-:Y:S01]  /*159f0*/  HMMA.16816.F32 R16, R12, R34, R16 ;  /* 0x000000220c10723c */ /* 0x000fe20000001810 */
[----:B------:R-:W-:Y:S01]  /*15a00*/  LOP3.LUT R12, R215, 0xb8, RZ, 0xfc, !PT ;  /* 0x000000b8d70c7812 */ /* 0x000fe200078efcff */
[----:B------:R2:W-:Y:S01]  /*15a10*/  MUFU.TANH R32, R28 ;  /* 0x0000001c00207308 */ /* 0x0005e20000002400 */
[----:B------:R-:W-:-:S02]  /*15a20*/  FSEL R170, R170, -INF , !P0 ;  /* 0xff800000aaaa7808 */ /* 0x000fc40004000000 */
[----:B------:R-:W-:Y:S02]  /*15a30*/  FSEL R167, R167, -INF , !P0 ;  /* 0xff800000a7a77808 */ /* 0x000fe40004000000 */
[----:B------:R-:W-:Y:S01]  /*15a40*/  FSEL R187, R187, -INF , !P5 ;  /* 0xff800000bbbb7808 */ /* 0x000fe20006800000 */
[----:B------:R-:W-:Y:S01]  /*15a50*/  HMMA.16816.F32 R20, R4, R42, R20 ;  /* 0x0000002a0414723c */ /* 0x000fe20000001814 */
[----:B------:R-:W-:Y:S01]  /*15a60*/  FMUL.FTZ R43, R31, R47 ;  /* 0x0000002f1f2b7220 */ /* 0x000fe20000410000 */
[----:B------:R-:W-:Y:S01]  /*15a70*/  MUFU.TANH R33, R29 ;  /* 0x0000001d00217308 */ /* 0x000fe20000002400 */
[----:B------:R-:W-:Y:S02]  /*15a80*/  FSEL R184, R184, -INF , !P5 ;  /* 0xff800000b8b87808 */ /* 0x000fe40006800000 */
[----:B------:R-:W-:-:S04]  /*15a90*/  ISETP.GE.AND P5, PT, R49, R46, PT ;  /* 0x0000002e3100720c */ /* 0x000fc80003fa6270 */
[----:B------:R-:W-:Y:S01]  /*15aa0*/  FSEL R162, R162, -INF , !P5 ;  /* 0xff800000a2a27808 */ /* 0x000fe20006800000 */
[----:B------:R3:W-:Y:S01]  /*15ab0*/  MUFU.TANH R42, R30 ;  /* 0x0000001e002a7308 */ /* 0x0007e20000002400 */
[----:B------:R-:W-:Y:S01]  /*15ac0*/  FSEL R166, R166, -INF , !P5 ;  /* 0xff800000a6a67808 */ /* 0x000fe20006800000 */
[----:B-1----:R-:W-:Y:S01]  /*15ad0*/  HMMA.16816.F32 R16, R8, R26, R16 ;  /* 0x0000001a0810723c */ /* 0x002fe20000001810 */
[----:B--2---:R-:W-:-:S04]  /*15ae0*/  LOP3.LUT R28, R215, 0xa0, RZ, 0xfc, !PT ;  /* 0x000000a0d71c7812 */ /* 0x004fc800078efcff */
[-C--:B------:R-:W-:Y:S02]  /*15af0*/  ISETP.GE.AND P6, PT, R28, R46.reuse, PT ;  /* 0x0000002e1c00720c */ /* 0x080fe40003fc6270 */
[C---:B------:R-:W-:Y:S01]  /*15b00*/  LOP3.LUT R28, R215.reuse, 0xa1, RZ, 0xfc, !PT ;  /* 0x000000a1d71c7812 */ /* 0x040fe200078efcff */
[-C--:B------:R-:W-:Y:S01]  /*15b10*/  FMUL.FTZ R20, R20, R47.reuse ;  /* 0x0000002f14147220 */ /* 0x080fe20000410000 */
[----:B------:R-:W-:Y:S01]  /*15b20*/  FSEL R146, R146, -INF , !P6 ;  /* 0xff80000092927808 */ /* 0x000fe20007000000 */
[-C--:B------:R-:W-:Y:S01]  /*15b30*/  FMUL.FTZ R22, R22, R47.reuse ;  /* 0x0000002f16167220 */ /* 0x080fe20000410000 */
[-C--:B------:R-:W-:Y:S01]  /*15b40*/  ISETP.GE.AND P2, PT, R28, R46.reuse, PT ;  /* 0x0000002e1c00720c */ /* 0x080fe20003f46270 */
[----:B------:R1:W-:Y:S01]  /*15b50*/  MUFU.TANH R97, R20 ;  /* 0x0000001400617308 */ /* 0x0003e20000002400 */
[----:B------:R-:W-:Y:S01]  /*15b60*/  LOP3.LUT R28, R215, 0xa8, RZ, 0xfc, !PT ;  /* 0x000000a8d71c7812 */ /* 0x000fe200078efcff */
[-C--:B------:R-:W-:Y:S01]  /*15b70*/  FMUL.FTZ R21, R21, R47.reuse ;  /* 0x0000002f15157220 */ /* 0x080fe20000410000 */
[----:B------:R-:W-:Y:S01]  /*15b80*/  FSEL R136, R136, -INF , !P6 ;  /* 0xff80000088887808 */ /* 0x000fe20007000000 */
[----:B------:R-:W-:Y:S01]  /*15b90*/  FMUL.FTZ R23, R23, R47 ;  /* 0x0000002f17177220 */ /* 0x000fe20000410000 */
[----:B------:R-:W-:-:S02]  /*15ba0*/  ISETP.GE.AND P4, PT, R28, R46, PT ;  /* 0x0000002e1c00720c */ /* 0x000fc40003f86270 */
[C---:B------:R-:W-:Y:S01]  /*15bb0*/  LOP3.LUT R28, R215.reuse, 0xa9, RZ, 0xfc, !PT ;  /* 0x000000a9d71c7812 */ /* 0x040fe200078efcff */
[----:B------:R-:W2:Y:S01]  /*15bc0*/  MUFU.TANH R98, R22 ;  /* 0x0000001600627308 */ /* 0x000ea20000002400 */
[-C--:B------:R-:W-:Y:S02]  /*15bd0*/  ISETP.GE.AND P6, PT, R12, R46.reuse, PT ;  /* 0x0000002e0c00720c */ /* 0x080fe40003fc6270 */
[----:B------:R-:W-:Y:S02]  /*15be0*/  ISETP.GE.AND P3, PT, R28, R46, PT ;  /* 0x0000002e1c00720c */ /* 0x000fe40003f66270 */
[----:B---3--:R-:W-:Y:S01]  /*15bf0*/  HMMA.16816.F32 R28, R8, R24, R36 ;  /* 0x00000018081c723c */ /* 0x008fe20000001824 */
[C---:B------:R-:W-:Y:S02]  /*15c00*/  LOP3.LUT R12, R215.reuse, 0xb9, RZ, 0xfc, !PT ;  /* 0x000000b9d70c7812 */ /* 0x040fe400078efcff */
[C---:B------:R-:W-:Y:S01]  /*15c10*/  LOP3.LUT R25, R215.reuse, 0xb0, RZ, 0xfc, !PT ;  /* 0x000000b0d7197812 */ /* 0x040fe200078efcff */
[----:B------:R-:W3:Y:S01]  /*15c20*/  MUFU.TANH R24, R43 ;  /* 0x0000002b00187308 */ /* 0x000ee20000002400 */
[----:B------:R-:W-:-:S02]  /*15c30*/  LOP3.LUT R8, R215, 0xc8, RZ, 0xfc, !PT ;  /* 0x000000c8d7087812 */ /* 0x000fc400078efcff */
[----:B------:R-:W-:Y:S02]  /*15c40*/  FSEL R145, R145, -INF , !P2 ;  /* 0xff80000091917808 */ /* 0x000fe40005000000 */
[----:B------:R-:W-:Y:S02]  /*15c50*/  FSEL R134, R134, -INF , !P2 ;  /* 0xff80000086867808 */ /* 0x000fe40005000000 */
[-C--:B------:R-:W-:Y:S01]  /*15c60*/  ISETP.GE.AND P2, PT, R12, R46.reuse, PT ;  /* 0x0000002e0c00720c */ /* 0x080fe20003f46270 */
[----:B------:R-:W-:Y:S01]  /*15c70*/  MUFU.TANH R95, R21 ;  /* 0x00000015005f7308 */ /* 0x000fe20000002400 */
[----:B----4-:R-:W-:Y:S02]  /*15c80*/  FSEL R132, R132, -INF , !P3 ;  /* 0xff80000084847808 */ /* 0x010fe40005800000 */
[----:B------:R-:W-:Y:S02]  /*15c90*/  FSEL R131, R131, -INF , !P3 ;  /* 0xff80000083837808 */ /* 0x000fe40005800000 */
[----:B------:R-:W-:-:S02]  /*15ca0*/  ISETP.GE.AND P1, PT, R25, R46, PT ;  /* 0x0000002e1900720c */ /* 0x000fc40003f26270 */
[-C--:B------:R-:W-:Y:S01]  /*15cb0*/  ISETP.GE.AND P3, PT, R8, R46.reuse, PT ;  /* 0x0000002e0800720c */ /* 0x080fe20003f66270 */
[C---:B------:R-:W-:Y:S01]  /*15cc0*/  HMMA.16816.F32 R12, R4.reuse, R76, R28 ;  /* 0x0000004c040c723c */ /* 0x040fe2000000181c */
[C---:B------:R-:W-:Y:S01]  /*15cd0*/  LOP3.LUT R25, R215.reuse, 0xb1, RZ, 0xfc, !PT ;  /* 0x000000b1d7197812 */ /* 0x040fe200078efcff */
[----:B------:R-:W4:Y:S01]  /*15ce0*/  MUFU.TANH R96, R23 ;  /* 0x0000001700607308 */ /* 0x000f220000002400 */
[----:B------:R-:W-:Y:S02]  /*15cf0*/  LOP3.LUT R8, R215, 0xc9, RZ, 0xfc, !PT ;  /* 0x000000c9d7087812 */ /* 0x000fe400078efcff */
[----:B------:R-:W-:Y:S02]  /*15d00*/  FSEL R130, R130, -INF , !P1 ;  /* 0xff80000082827808 */ /* 0x000fe40004800000 */
[----:B------:R-:W-:Y:S01]  /*15d10*/  FSEL R87, R68, -INF , !P1 ;  /* 0xff80000044577808 */ /* 0x000fe20004800000 */
[----:B------:R-:W-:Y:S01]  /*15d20*/  HMMA.16816.F32 R4, R4, R78, R16 ;  /* 0x0000004e0404723c */ /* 0x000fe20000001810 */
[----:B------:R-:W-:-:S02]  /*15d30*/  ISETP.GE.AND P0, PT, R25, R46, PT ;  /* 0x0000002e1900720c */ /* 0x000fc40003f06270 */
[-C--:B------:R-:W-:Y:S02]  /*15d40*/  ISETP.GE.AND P1, PT, R8, R46.reuse, PT ;  /* 0x0000002e0800720c */ /* 0x080fe40003f26270 */
[----:B------:R-:W-:Y:S02]  /*15d50*/  LOP3.LUT R8, R215, 0xd0, RZ, 0xfc, !PT ;  /* 0x000000d0d7087812 */ /* 0x000fe400078efcff */
[----:B------:R-:W-:Y:S02]  /*15d60*/  FSEL R129, R129, -INF , !P0 ;  /* 0xff80000081817808 */ /* 0x000fe40004000000 */
[----:B------:R-:W-:Y:S02]  /*15d70*/  FSEL R86, R69, -INF , !P0 ;  /* 0xff80000045567808 */ /* 0x000fe40004000000 */
[-C--:B------:R-:W-:Y:S01]  /*15d80*/  ISETP.GE.AND P0, PT, R8, R46.reuse, PT ;  /* 0x0000002e0800720c */ /* 0x080fe20003f06270 */
[-C--:B------:R-:W-:Y:S01]  /*15d90*/  FMUL.FTZ R12, R12, R47.reuse ;  /* 0x0000002f0c0c7220 */ /* 0x080fe20000410000 */
[----:B------:R-:W-:Y:S01]  /*15da0*/  LOP3.LUT R8, R215, 0xd1, RZ, 0xfc, !PT ;  /* 0x000000d1d7087812 */ /* 0x000fe200078efcff */
[-C--:B------:R-:W-:Y:S01]  /*15db0*/  FMUL.FTZ R13, R13, R47.reuse ;  /* 0x0000002f0d0d7220 */ /* 0x080fe20000410000 */
[----:B-1----:R-:W-:Y:S01]  /*15dc0*/  LOP3.LUT R20, R215, 0xc0, RZ, 0xfc, !PT ;  /* 0x000000c0d7147812 */ /* 0x002fe200078efcff */
[-C--:B------:R-:W-:Y:S01]  /*15dd0*/  FMUL.FTZ R14, R14, R47.reuse ;  /* 0x0000002f0e0e7220 */ /* 0x080fe20000410000 */
[----:B------:R-:W-:Y:S01]  /*15de0*/  FSEL R84, R84, -INF , !P2 ;  /* 0xff80000054547808 */ /* 0x000fe20005000000 */
[-C--:B------:R-:W-:Y:S01]  /*15df0*/  FMUL.FTZ R15, R15, R47.reuse ;  /* 0x0000002f0f0f7220 */ /* 0x080fe20000410000 */
[----:B------:R-:W-:Y:S01]  /*15e00*/  FSEL R83, R73, -INF , !P2 ;  /* 0xff80000049537808 */ /* 0x000fe20005000000 */
[-C--:B------:R-:W-:Y:S01]  /*15e10*/  FMUL.FTZ R4, R4, R47.reuse ;  /* 0x0000002f04047220 */ /* 0x080fe20000410000 */
[-C--:B------:R-:W-:Y:S01]  /*15e20*/  ISETP.GE.AND P2, PT, R8, R46.reuse, PT ;  /* 0x0000002e0800720c */ /* 0x080fe20003f46270 */
[-C--:B------:R-:W-:Y:S01]  /*15e30*/  FMUL.FTZ R5, R5, R47.reuse ;  /* 0x0000002f05057220 */ /* 0x080fe20000410000 */
[----:B------:R-:W-:Y:S01]  /*15e40*/  ISETP.GE.AND P5, PT, R20, R46, PT ;  /* 0x0000002e1400720c */ /* 0x000fe20003fa6270 */
[----:B------:R1:W-:Y:S01]  /*15e50*/  MUFU.TANH R89, R4 ;  /* 0x0000000400597308 */ /* 0x0003e20000002400 */
[----:B------:R-:W-:Y:S01]  /*15e60*/  LOP3.LUT R20, R215, 0xc1, RZ, 0xfc, !PT ;  /* 0x000000c1d7147812 */ /* 0x000fe200078efcff */
[-C--:B------:R-:W-:Y:S01]  /*15e70*/  FMUL.FTZ R6, R6, R47.reuse ;  /* 0x0000002f06067220 */ /* 0x080fe20000410000 */
[----:B------:R-:W-:Y:S01]  /*15e80*/  P2R R9, PR, RZ, 0x4 ;  /* 0x00000004ff097803 */ /* 0x000fe20000000000 */
[----:B------:R-:W-:Y:S01]  /*15e90*/  FMUL.FTZ R7, R7, R47 ;  /* 0x0000002f07077220 */ /* 0x000fe20000410000 */
[----:B------:R-:W-:-:S02]  /*15ea0*/  FSEL R135, R135, -INF , !P4 ;  /* 0xff80000087877808 */ /* 0x000fc40006000000 */
[----:B------:R-:W-:Y:S01]  /*15eb0*/  FSEL R133, R133, -INF , !P4 ;  /* 0xff80000085857808 */ /* 0x000fe20006000000 */
[----:B------:R-:W-:Y:S01]  /*15ec0*/  MUFU.TANH R93, R12 ;  /* 0x0000000c005d7308 */ /* 0x000fe20000002400 */
[----:B------:R-:W-:Y:S02]  /*15ed0*/  FSEL R82, R82, -INF , !P5 ;  /* 0xff80000052527808 */ /* 0x000fe40006800000 */
[----:B------:R-:W-:Y:S02]  /*15ee0*/  FSEL R81, R81, -INF , !P5 ;  /* 0xff80000051517808 */ /* 0x000fe40006800000 */
[----:B------:R-:W-:Y:S02]  /*15ef0*/  ISETP.GE.AND P4, PT, R20, R46, PT ;  /* 0x0000002e1400720c */ /* 0x000fe40003f86270 */
[----:B------:R-:W-:Y:S01]  /*15f00*/  ISETP.NE.AND P5, PT, R9, RZ, PT ;  /* 0x000000ff0900720c */ /* 0x000fe20003fa5270 */
[----:B------:R-:W-:Y:S01]  /*15f10*/  MUFU.TANH R91, R13 ;  /* 0x0000000d005b7308 */ /* 0x000fe20000002400 */
[----:B------:R-:W-:-:S02]  /*15f20*/  LOP3.LUT R8, R215, 0xd8, RZ, 0xfc, !PT ;  /* 0x000000d8d7087812 */ /* 0x000fc400078efcff */
[----:B-1----:R-:W-:Y:S02]  /*15f30*/  LOP3.LUT R4, R215, 0xe9, RZ, 0xfc, !PT ;  /* 0x000000e9d7047812 */ /* 0x002fe400078efcff */
[----:B------:R-:W-:Y:S02]  /*15f40*/  FSEL R85, R72, -INF , !P6 ;  /* 0xff80000048557808 */ /* 0x000fe40007000000 */
[----:B------:R-:W-:Y:S01]  /*15f50*/  FSEL R80, R80, -INF , !P4 ;  /* 0xff80000050507808 */ /* 0x000fe20006000000 */
[----:B------:R-:W1:Y:S01]  /*15f60*/  MUFU.TANH R94, R14 ;  /* 0x0000000e005e7308 */ /* 0x000e620000002400 */
[----:B------:R-:W-:Y:S02]  /*15f70*/  FSEL R79, R70, -INF , !P4 ;  /* 0xff800000464f7808 */ /* 0x000fe40006000000 */
[----:B------:R-:W-:Y:S02]  /*15f80*/  FSEL R72, R40, -INF , !P5 ;  /* 0xff80000028487808 */ /* 0x000fe40006800000 */
[----:B------:R-:W-:-:S02]  /*15f90*/  FSEL R71, R71, -INF , !P5 ;  /* 0xff80000047477808 */ /* 0x000fc40006800000 */
[-C--:B------:R-:W-:Y:S01]  /*15fa0*/  ISETP.GE.AND P4, PT, R8, R46.reuse, PT ;  /* 0x0000002e0800720c */ /* 0x080fe20003f86270 */
[----:B------:R-:W1:Y:S01]  /*15fb0*/  MUFU.TANH R92, R15 ;  /* 0x0000000f005c7308 */ /* 0x000e620000002400 */
[----:B------:R-:W-:Y:S02]  /*15fc0*/  ISETP.GE.AND P5, PT, R4, R46, PT ;  /* 0x0000002e0400720c */ /* 0x000fe40003fa6270 */
[C---:B------:R-:W-:Y:S02]  /*15fd0*/  LOP3.LUT R11, R215.reuse, 0xe1, RZ, 0xfc, !PT ;  /* 0x000000e1d70b7812 */ /* 0x040fe400078efcff */
[C---:B------:R-:W-:Y:S02]  /*15fe0*/  LOP3.LUT R4, R215.reuse, 0xf0, RZ, 0xfc, !PT ;  /* 0x000000f0d7047812 */ /* 0x040fe400078efcff */
[----:B------:R-:W-:Y:S01]  /*15ff0*/  LOP3.LUT R10, R215, 0xd9, RZ, 0xfc, !PT ;  /* 0x000000d9d70a7812 */ /* 0x000fe200078efcff */
[----:B------:R3:W1:Y:S01]  /*16000*/  MUFU.TANH R90, R6 ;  /* 0x00000006005a7308 */ /* 0x0006620000002400 */
[----:B------:R-:W-:-:S02]  /*16010*/  FSEL R70, R52, -INF , !P4 ;  /* 0xff80000034467808 */ /* 0x000fc40006000000 */
[----:B------:R-:W-:Y:S02]  /*16020*/  FSEL R69, R41, -INF , !P4 ;  /* 0xff80000029457808 */ /* 0x000fe40006000000 */
[----:B------:R-:W-:Y:S02]  /*16030*/  FSEL R78, R65, -INF , !P3 ;  /* 0xff800000414e7808 */ /* 0x000fe40005800000 */
[----:B------:R-:W-:Y:S01]  /*16040*/  FSEL R77, R64, -INF , !P3 ;  /* 0xff800000404d7808 */ /* 0x000fe20005800000 */
[----:B------:R-:W-:Y:S01]  /*16050*/  MUFU.TANH R5, R5 ;  /* 0x0000000500057308 */ /* 0x000fe20000002400 */
[-C--:B------:R-:W-:Y:S02]  /*16060*/  ISETP.GE.AND P2, PT, R11, R46.reuse, PT ;  /* 0x0000002e0b00720c */ /* 0x080fe40003f46270 */
[----:B------:R-:W-:Y:S02]  /*16070*/  ISETP.GE.AND P4, PT, R4, R46, PT ;  /* 0x0000002e0400720c */ /* 0x000fe40003f86270 */
[----:B------:R-:W-:-:S02]  /*16080*/  LOP3.LUT R11, R215, 0xe8, RZ, 0xfc, !PT ;  /* 0x000000e8d70b7812 */ /* 0x000fc400078efcff */
[-C--:B------:R-:W-:Y:S02]  /*16090*/  ISETP.GE.AND P3, PT, R10, R46.reuse, PT ;  /* 0x0000002e0a00720c */ /* 0x080fe40003f66270 */
[----:B------:R-:W-:Y:S02]  /*160a0*/  LOP3.LUT R4, R215, 0xf1, RZ, 0xfc, !PT ;  /* 0x000000f1d7047812 */ /* 0x000fe400078efcff */
[----:B------:R-:W-:Y:S02]  /*160b0*/  FSEL R128, R74, -INF , !P6 ;  /* 0xff8000004a807808 */ /* 0x000fe40007000000 */
[----:B------:R-:W-:Y:S02]  /*160c0*/  ISETP.GE.AND P6, PT, R11, R46, PT ;  /* 0x0000002e0b00720c */ /* 0x000fe40003fc6270 */
[----:B------:R-:W-:Y:S02]  /*160d0*/  FSEL R68, R48, -INF , !P3 ;  /* 0xff80000030447808 */ /* 0x000fe40005800000 */
[----:B------:R-:W-:-:S02]  /*160e0*/  FSEL R67, R67, -INF , !P3 ;  /* 0xff80000043437808 */ /* 0x000fc40005800000 */
[----:B------:R-:W-:Y:S02]  /*160f0*/  ISETP.GE.AND P3, PT, R4, R46, PT ;  /* 0x0000002e0400720c */ /* 0x000fe40003f66270 */
[----:B------:R-:W1:Y:S01]  /*16100*/  MUFU.TANH R4, R7 ;  /* 0x0000000700047308 */ /* 0x000e620000002400 */
[----:B--2---:R-:W-:Y:S02]  /*16110*/  FSEL R98, R98, -INF , !P6 ;  /* 0xff80000062627808 */ /* 0x004fe40007000000 */
[----:B------:R-:W-:Y:S02]  /*16120*/  FSEL R97, R97, -INF , !P6 ;  /* 0xff80000061617808 */ /* 0x000fe40007000000 */
[----:B------:R-:W-:Y:S02]  /*16130*/  ISETP.NE.AND P6, PT, R44, 0x1, PT ;  /* 0x000000012c00780c */ /* 0x000fe40003fc5270 */
[----:B------:R-:W-:Y:S02]  /*16140*/  LOP3.LUT R9, R215, 0xe0, RZ, 0xfc, !PT ;  /* 0x000000e0d7097812 */ /* 0x000fe400078efcff */
[----:B------:R-:W-:-:S02]  /*16150*/  FSEL R76, R66, -INF , !P1 ;  /* 0xff800000424c7808 */ /* 0x000fc40004800000 */
[----:B------:R-:W-:Y:S02]  /*16160*/  FSEL R75, R75, -INF , !P1 ;  /* 0xff8000004b4b7808 */ /* 0x000fe40004800000 */
[----:B------:R-:W-:Y:S02]  /*16170*/  ISETP.GE.AND P1, PT, R9, R46, PT ;  /* 0x0000002e0900720c */ /* 0x000fe40003f26270 */
[C---:B---3--:R-:W-:Y:S02]  /*16180*/  LOP3.LUT R6, R215.reuse, 0xf8, RZ, 0xfc, !PT ;  /* 0x000000f8d7067812 */ /* 0x048fe400078efcff */
[----:B------:R-:W-:Y:S02]  /*16190*/  LOP3.LUT R215, R215, 0xf9, RZ, 0xfc, !PT ;  /* 0x000000f9d7d77812 */ /* 0x000fe400078efcff */
[----:B------:R-:W-:Y:S02]  /*161a0*/  FSEL R74, R56, -INF , !P0 ;  /* 0xff800000384a7808 */ /* 0x000fe40004000000 */
[----:B------:R-:W-:-:S02]  /*161b0*/  FSEL R73, R60, -INF , !P0 ;  /* 0xff8000003c497808 */ /* 0x000fc40004000000 */
[----:B------:R-:W-:Y:S02]  /*161c0*/  FSEL R66, R42, -INF , !P1 ;  /* 0xff8000002a427808 */ /* 0x000fe40004800000 */
[----:B------:R-:W-:Y:S02]  /*161d0*/  FSEL R65, R32, -INF , !P1 ;  /* 0xff80000020417808 */ /* 0x000fe40004800000 */
[-C--:B------:R-:W-:Y:S02]  /*161e0*/  ISETP.GE.AND P1, PT, R6, R46.reuse, PT ;  /* 0x0000002e0600720c */ /* 0x080fe40003f26270 */
[----:B------:R-:W-:Y:S02]  /*161f0*/  ISETP.GE.AND P0, PT, R215, R46, PT ;  /* 0x0000002ed700720c */ /* 0x000fe40003f06270 */
[----:B------:R-:W-:Y:S02]  /*16200*/  FSEL R64, R24, -INF , !P2 ;  /* 0xff80000018407808 */ /* 0x000fe40005000000 */
[----:B------:R-:W-:-:S02]  /*16210*/  FSEL R47, R33, -INF , !P2 ;  /* 0xff800000212f7808 */ /* 0x000fc40005000000 */
[----:B------:R-:W-:Y:S02]  /*16220*/  ISETP.NE.AND P2, PT, R88, RZ, PT ;  /* 0x000000ff5800720c */ /* 0x000fe40003f45270 */
[----:B------:R-:W-:Y:S02]  /*16230*/  LOP3.LUT R6, R0, 0x200, RZ, 0xc0, !PT ;  /* 0x0000020000067812 */ /* 0x000fe400078ec0ff */
[----:B----4-:R-:W-:Y:S02]  /*16240*/  FSEL R96, R96, -INF , !P5 ;  /* 0xff80000060607808 */ /* 0x010fe40006800000 */
[----:B------:R-:W-:Y:S02]  /*16250*/  FSEL R95, R95, -INF , !P5 ;  /* 0xff8000005f5f7808 */ /* 0x000fe40006800000 */
[----:B-1----:R-:W-:Y:S02]  /*16260*/  FSEL R94, R94, -INF , !P4 ;  /* 0xff8000005e5e7808 */ /* 0x002fe40006000000 */
[----:B------:R-:W-:-:S02]  /*16270*/  FSEL R93, R93, -INF , !P4 ;  /* 0xff8000005d5d7808 */ /* 0x000fc40006000000 */
[----:B------:R-:W-:Y:S02]  /*16280*/  FSEL R92, R92, -INF , !P3 ;  /* 0xff8000005c5c7808 */ /* 0x000fe40005800000 */
        /* <DEDUP_REMOVED lines=19> */
.L_x_1417:
        /* <DEDUP_REMOVED lines=29> */
[----:B------:R-:W-:Y:S02]  /*16590*/  LOP3.LUT R0, R248, R5, RZ, 0x3c, !PT ;  /* 0x00000005f8007212 */ /* 0x000fe400078e3cff */
[----:B------:R-:W-:-:S02]  /*165a0*/  ISETP.NE.AND P0, PT, R5, RZ, PT ;  /* 0x000000ff0500720c */ /* 0x000fc40003f05270 */
[----:B------:R-:W-:Y:S02]  /*165b0*/  ISETP.GE.AND P1, PT, R0, RZ, PT ;  /* 0x000000ff0000720c */ /* 0x000fe40003f26270 */
[----:B------:R-:W-:-:S03]  /*165c0*/  LOP3.LUT R0, RZ, R5, RZ, 0x33, !PT ;  /* 0x00000005ff007212 */ /* 0x000fc600078e33ff */
[----:B------:R-:W-:Y:S02]  /*165d0*/  @P3 VIADD R9, R9, 0x1 ;  /* 0x0000000109093836 */ /* 0x000fe40000000000 */
[----:B------:R-:W-:Y:S02]  /*165e0*/  @P4 IADD3 R10, PT, PT, R10, 0x1, RZ ;  /* 0x000000010a0a4810 */ /* 0x000fe40007ffe0ff */
[----:B------:R-:W-:-:S04]  /*165f0*/  IMAD.MOV.U32 R4, RZ, RZ, R9 ;  /* 0x000000ffff047224 */ /* 0x000fc800078e0009 */
[----:B------:R-:W-:Y:S01]  /*16600*/  @!P1 IMAD.MOV R10, RZ, RZ, -R10 ;  /* 0x000000ffff0a9224 */ /* 0x000fe200078e0a0a */
[----:B------:R-:W-:-:S04]  /*16610*/  @!P5 IADD3 R4, PT, PT, -R4, RZ, RZ ;  /* 0x000000ff0404d210 */ /* 0x000fc80007ffe1ff */
[C---:B------:R-:W-:Y:S02]  /*16620*/  SEL R4, R0.reuse, R4, !P0 ;  /* 0x0000000400047207 */ /* 0x040fe40004000000 */
[----:B------:R-:W-:Y:S02]  /*16630*/  SEL R0, R0, R10, !P0 ;  /* 0x0000000a00007207 */ /* 0x000fe40004000000 */
[----:B------:R-:W2:Y:S01]  /*16640*/  LD.E.64 R10, desc[UR6][R164.64+0x38] ;  /* 0x00003806a40a7980 */ /* 0x000ea2000c101b00 */
[----:B------:R-:W-:-:S04]  /*16650*/  IMAD.WIDE R8, R4, 0x4, R244 ;  /* 0x0000000404087825 */ /* 0x000fc800078e02f4 */
[C---:B------:R-:W-:Y:S02]  /*16660*/  IMAD.WIDE R12, R0.reuse, 0x4, R244 ;  /* 0x00000004000c7825 */ /* 0x040fe400078e02f4 */
        /* <DEDUP_REMOVED lines=9> */
[----:B---3--:R-:W-:-:S03]  /*16700*/  IMAD.IADD R7, R8, 0x1, -R7 ;  /* 0x0000000108077824 */ /* 0x008fc600078e0a07 */
[----:B------:R-:W-:Y:S01]  /*16710*/  IADD3 R9, PT, PT, R15, R0, RZ ;  /* 0x000000000f097210 */ /* 0x000fe20007ffe0ff */
[----:B------:R-:W-:Y:S01]  /*16720*/  IMAD.MOV.U32 R8, RZ, RZ, R14 ;  /* 0x000000ffff087224 */ /* 0x000fe200078e000e */
[----:B------:R-:W-:Y:S01]  /*16730*/  SHF.R.S32.HI R4, RZ, 0x1f, R7 ;  /* 0x0000001fff047819 */ /* 0x000fe20000011407 */
[----:B----4-:R-:W-:Y:S02]  /*16740*/  IMAD R0, R13, R7, RZ ;  /* 0x000000070d007224 */ /* 0x010fe400078e02ff */
[----:B------:R-:W-:-:S04]  /*16750*/  IMAD.WIDE.U32 R8, R7, R12, R8 ;  /* 0x0000000c07087225 */ /* 0x000fc800078e0008 */
[----:B------:R-:W-:Y:S01]  /*16760*/  IMAD R0, R12, R4, R0 ;  /* 0x000000040c007224 */ /* 0x000fe200078e0200 */
[----:B------:R-:W-:-:S04]  /*16770*/  LEA R232, P0, R8, R232, 0x1 ;  /* 0x000000e808e87211 */ /* 0x000fc800078008ff */
[----:B------:R-:W-:-:S04]  /*16780*/  IADD3 R0, PT, PT, R9, R0, RZ ;  /* 0x0000000009007210 */ /* 0x000fc80007ffe0ff */
[----:B------:R-:W-:Y:S02]  /*16790*/  LEA.HI.X R227, R8, R227, R0, 0x1, P0 ;  /* 0x000000e308e37211 */ /* 0x000fe400000f0c00 */
.L_x_1418:
[----:B------:R-:W-:Y:S05]  /*167a0*/  BSYNC.RECONVERGENT B0 ;  /* 0x0000000000007941 */ /* 0x000fea0003800200 */
.L_x_1416:
        /* <DEDUP_REMOVED lines=9> */
[----:B------:R-:W-:Y:S01]  /*16840*/  IADD3 R8, P1, PT, R10, R4, RZ ;  /* 0x000000040a087210 */ /* 0x000fe20007f3e0ff */
        /* <DEDUP_REMOVED lines=19> */
[----:B------:R-:W-:Y:S01]  /*16980*/  IMAD.X R25, R21, 0x1, R5, P1 ;  /* 0x0000000115197824 */ /* 0x000fe200008e0605 */
        /* <DEDUP_REMOVED lines=14> */
[----:B------:R-:W-:Y:S01]  /*16a70*/  @!P0 LDGSTS.E.BYPASS.LTC128B.128 [R0+0x3800], desc[UR6][R10.64] ;  /* 0x038000000a008fae */ /* 0x000fe2000b981a06 */
[----:B-1----:R-:W-:-:S03]  /*16a80*/  IADD3 R22, P1, PT, R24, R4, RZ ;  /* 0x0000000418167210 */ /* 0x002fc60007f3e0ff */
[----:B------:R2:W-:Y:S02]  /*16a90*/  @P0 STS.128 [R0+0x3800], RZ ;  /* 0x003800ff00000388 */ /* 0x0005e40000000c00 */
[----:B------:R-:W-:Y:S02]  /*16aa0*/  IMAD.X R23, R25, 0x1, R5, P1 ;  /* 0x0000000119177824 */ /* 0x000fe400008e0605 */
        /* <DEDUP_REMOVED lines=10> */
[----:B------:R3:W-:Y:S01]  /*16b50*/  @!P0 LDGSTS.E.BYPASS.LTC128B.128 [R0+0x4800], desc[UR6][R16.64] ;  /* 0x0480000010008fae */ /* 0x0007e2000b981a06 */
[----:B----4-:R-:W-:-:S03]  /*16b60*/  IADD3 R12, P1, PT, R14, R4, RZ ;  /* 0x000000040e0c7210 */ /* 0x010fc60007f3e0ff */
[----:B------:R2:W-:Y:S02]  /*16b70*/  @P0 STS.128 [R0+0x4800], RZ ;  /* 0x004800ff00000388 */ /* 0x0005e40000000c00 */
[----:B------:R-:W-:Y:S02]  /*16b80*/  IMAD.X R13, R15, 0x1, R5, P1 ;  /* 0x000000010f0d7824 */ /* 0x000fe400008e0605 */
        /* <DEDUP_REMOVED lines=9> */
[----:B-1----:R-:W-:-:S03]  /*16c20*/  IADD3 R8, P1, PT, R12, R4, RZ ;  /* 0x000000040c087210 */ /* 0x002fc60007f3e0ff */
[----:B------:R2:W-:Y:S02]  /*16c30*/  @P0 STS.128 [R0+0x5800], RZ ;  /* 0x005800ff00000388 */ /* 0x0005e40000000c00 */
[--C-:B------:R-:W-:Y:S01]  /*16c40*/  IMAD.X R9, R13, 0x1, R5.reuse, P1 ;  /* 0x000000010d097824 */ /* 0x100fe200008e0605 */
[-C--:B------:R-:W-:Y:S01]  /*16c50*/  IADD3 R10, P1, PT, R8, R4.reuse, RZ ;  /* 0x00000004080a7210 */ /* 0x080fe20007f3e0ff */
[----:B------:R-:W-:Y:S01]  /*16c60*/  @!PT LDS RZ, [RZ] ;  /* 0x00000000fffff984 */ /* 0x000fe20000000800 */
[----:B------:R-:W-:Y:S01]  /*16c70*/  @!PT LDS RZ, [RZ] ;  /* 0x00000000fffff984 */ /* 0x000fe20000000800 */
[----:B------:R-:W-:Y:S01]  /*16c80*/  @!PT LDS RZ, [RZ] ;  /* 0x00000000fffff984 */ /* 0x000fe20000000800 */
[----:B------:R2:W-:Y:S03]  /*16c90*/  @!P0 LDGSTS.E.BYPASS.LTC128B.128 [R0+0x6000], desc[UR6][R24.64] ;  /* 0x0600000018008fae */ /* 0x0005e6000b981a06 */
[-C--:B---3--:R-:W-:Y:S01]  /*16ca0*/  IADD3 R16, P3, PT, R10, R4.reuse, RZ ;  /* 0x000000040a107210 */ /* 0x088fe20007f7e0ff */
[--C-:B------:R-:W-:Y:S01]  /*16cb0*/  IMAD.X R11, R9, 0x1, R5.reuse, P1 ;  /* 0x00000001090b7824 */ /* 0x100fe200008e0605 */
[----:B------:R2:W-:Y:S02]  /*16cc0*/  @P0 STS.128 [R0+0x6000], RZ ;  /* 0x006000ff00000388 */ /* 0x0005e40000000c00 */
[----:B------:R-:W-:Y:S01]  /*16cd0*/  @!P0 IADD3 R4, P1, PT, R16, R4, RZ ;  /* 0x0000000410048210 */ /* 0x000fe20007f3e0ff */
[--C-:B------:R-:W-:Y:S01]  /*16ce0*/  IMAD.X R17, R11, 0x1, R5.reuse, P3 ;  /* 0x000000010b117824 */ /* 0x100fe200018e0605 */
[----:B------:R-:W-:Y:S01]  /*16cf0*/  @!PT LDS RZ, [RZ] ;  /* 0x00000000fffff984 */ /* 0x000fe20000000800 */
[----:B------:R-:W-:Y:S01]  /*16d00*/  @!PT LDS RZ, [RZ] ;  /* 0x00000000fffff984 */ /* 0x000fe20000000800 */
[----:B------:R-:W-:Y:S01]  /*16d10*/  @!PT LDS RZ, [RZ] ;  /* 0x00000000fffff984 */ /* 0x000fe20000000800 */
[----:B------:R2:W-:Y:S03]  /*16d20*/  @!P0 LDGSTS.E.BYPASS.LTC128B.128 [R0+0x6800], desc[UR6][R22.64] ;  /* 0x0680000016008fae */ /* 0x0005e6000b981a06 */
[----:B------:R-:W-:Y:S01]  /*16d30*/  @!P0 IMAD.X R5, R17, 0x1, R5, P1 ;  /* 0x0000000111058824 */ /* 0x000fe200008e0605 */
        /* <DEDUP_REMOVED lines=32> */
.L_x_1415:
[----:B------:R-:W-:Y:S05]  /*16f40*/  BSYNC.RECONVERGENT B1 ;  /* 0x0000000000017941 */ /* 0x000fea0003800200 */
.L_x_1414:
        /* <DEDUP_REMOVED lines=66> */
[----:B------:R-:W1:Y:S03]  /*17370*/  SHFL.BFLY PT, R7, R0, 0x2, 0x1f ;  /* 0x0c401f0000077f89 */ /* 0x000e6600000e0000 */
[----:B------:R-:W-:Y:S01]  /*17380*/  LEA R100, R6, UR8, 0x1 ;  /* 0x0000000806647c11 */ /* 0x000fe2000f8e08ff */
[----:B------:R-:W2:Y:S03]  /*17390*/  SHFL.BFLY PT, R5, R4, 0x2, 0x1f ;  /* 0x0c401f0004057f89 */ /* 0x000ea600000e0000 */
[----:B------:R-:W-:Y:S01]  /*173a0*/  IADD3 R45, PT, PT, R101, R100, RZ ;  /* 0x00000064652d7210 */ /* 0x000fe20007ffe0ff */
[----:B------:R-:W-:Y:S04]  /*173b0*/  LDSM.16.MT88.4 R12, [R100+0xa000] ;  /* 0x00a00000640c783b */ /* 0x000fe80000004200 */
[----:B------:R-:W-:Y:S04]  /*173c0*/  LDSM.16.MT88.4 R36, [R45+0xa000] ;  /* 0x00a000002d24783b */ /* 0x000fe80000004200 */
[----:B------:R-:W-:Y:S04]  /*173d0*/  LDSM.16.MT88.4 R56, [R100+0xa800] ;  /* 0x00a800006438783b */ /* 0x000fe80000004200 */
[----:B------:R-:W-:Y:S01]  /*173e0*/  LDSM.16.MT88.4 R52, [R45+0xa800] ;  /* 0x00a800002d34783b */ /* 0x000fe20000004200 */
[----:B-1----:R-:W-:-:S03]  /*173f0*/  FMNMX.FTZ R7, R0, R7, !PT ;  /* 0x0000000700077209 */ /* 0x002fc60007810000 */
[----:B------:R-:W-:Y:S01]  /*17400*/  LDSM.16.MT88.4 R60, [R45+0xb000] ;  /* 0x00b000002d3c783b */ /* 0x000fe20000004200 */
[----:B--2---:R-:W-:-:S03]  /*17410*/  FMNMX.FTZ R5, R4, R5, !PT ;  /* 0x0000000504057209 */ /* 0x004fc60007810000 */
[----:B------:R-:W1:Y:S04]  /*17420*/  SHFL.BFLY PT, R0, R7, 0x1, 0x1f ;  /* 0x0c201f0007007f89 */ /* 0x000e6800000e0000 */
[----:B------:R-:W2:Y:S01]  /*17430*/  SHFL.BFLY PT, R4, R5, 0x1, 0x1f ;  /* 0x0c201f0005047f89 */ /* 0x000ea200000e0000 */
[----:B-1----:R-:W-:-:S04]  /*17440*/  FMNMX.FTZ R0, R7, R0, !PT ;  /* 0x0000000007007209 */ /* 0x002fc80007810000 */
[----:B------:R-:W-:Y:S02]  /*17450*/  FSETP.NEU.FTZ.AND P0, PT, R0, -INF , PT ;  /* 0xff8000000000780b */ /* 0x000fe40003f1d000 */
[----:B--2---:R-:W-:Y:S01]  /*17460*/  FMNMX.FTZ R2, R5, R4, !PT ;  /* 0x0000000405027209 */ /* 0x004fe20007810000 */
[----:B---3--:R-:W-:-:S04]  /*17470*/  FMUL.FTZ R113, R127, R0 ;  /* 0x000000007f717220 */ /* 0x008fc80000410000 */
[----:B------:R-:W-:Y:S01]  /*17480*/  FMUL.FTZ R126, R127, R2 ;  /* 0x000000027f7e7220 */ /* 0x000fe20000410000 */
[----:B------:R-:W-:Y:S02]  /*17490*/  FSEL R113, R113, RZ, P0 ;  /* 0x000000ff71717208 */ /* 0x000fe40000000000 */
[----:B------:R-:W-:-:S03]  /*174a0*/  FSETP.NEU.FTZ.AND P0, PT, R2, -INF , PT ;  /* 0xff8000000200780b */ /* 0x000fc60003f1d000 */
[-CC-:B------:R-:W-:Y:S01]  /*174b0*/  FFMA.FTZ R110, R99, R127.reuse, -R113.reuse ;  /* 0x0000007f636e7223 */ /* 0x180fe20000010871 */
[----:B------:R-:W-:Y:S01]  /*174c0*/  IADD3 R99, PT, PT, R3, R100, RZ ;  /* 0x0000006403637210 */ /* 0x000fe20007ffe0ff */
[--C-:B------:R-:W-:Y:S01]  /*174d0*/  FFMA.FTZ R112, R217, R127, -R113.reuse ;  /* 0x0000007fd9707223 */ /* 0x100fe20000010871 */
[----:B------:R-:W-:Y:S01]  /*174e0*/  IADD3 R3, PT, PT, R3, R45, RZ ;  /* 0x0000002d03037210 */ /* 0x000fe20007ffe0ff */
[-CC-:B------:R-:W-:Y:S01]  /*174f0*/  FFMA.FTZ R111, R219, R127.reuse, -R113.reuse ;  /* 0x0000007fdb6f7223 */ /* 0x180fe20000010871 */
[----:B------:R-:W-:Y:S01]  /*17500*/  FSEL R126, R126, RZ, P0 ;  /* 0x000000ff7e7e7208 */ /* 0x000fe20000000000 */
[----:B------:R-:W1:Y:S01]  /*17510*/  LDSM.16.MT88.4 R4, [R99+0xa000] ;  /* 0x00a000006304783b */ /* 0x000e620000004200 */
[-CC-:B------:R-:W-:Y:S01]  /*17520*/  FFMA.FTZ R109, R224, R127.reuse, -R113.reuse ;  /* 0x0000007fe06d7223 */ /* 0x180fe20000010871 */
[----:B------:R-:W-:Y:S01]  /*17530*/  MUFU.EX2 R112, R112 ;  /* 0x0000007000707308 */ /* 0x000fe20000000800 */
[-CC-:B------:R-:W-:Y:S01]  /*17540*/  FFMA.FTZ R108, R211, R127.reuse, -R113.reuse ;  /* 0x0000007fd36c7223 */ /* 0x180fe20000010871 */
[----:B------:R-:W2:Y:S01]  /*17550*/  LDSM.16.MT88.4 R24, [R3+0xa000] ;  /* 0x00a000000318783b */ /* 0x000ea20000004200 */
[-CC-:B------:R-:W-:Y:S01]  /*17560*/  FFMA.FTZ R125, R214, R127.reuse, -R126.reuse ;  /* 0x0000007fd67d7223 */ /* 0x180fe2000001087e */
[-CC-:B------:R-:W-:Y:S01]  /*17570*/  FFMA.FTZ R124, R213, R127.reuse, -R126.reuse ;  /* 0x0000007fd57c7223 */ /* 0x180fe2000001087e */
[-CC-:B------:R-:W-:Y:S01]  /*17580*/  FFMA.FTZ R123, R216, R127.reuse, -R126.reuse ;  /* 0x0000007fd87b7223 */ /* 0x180fe2000001087e */
[-CC-:B------:R-:W-:Y:S01]  /*17590*/  FFMA.FTZ R122, R218, R127.reuse, -R126.reuse ;  /* 0x0000007fda7a7223 */ /* 0x180fe2000001087e */
[----:B------:R-:W3:Y:S01]  /*175a0*/  MUFU.EX2 R111, R111 ;  /* 0x0000006f006f7308 */ /* 0x000ee20000000800 */
[----:B------:R-:W4:Y:S01]  /*175b0*/  LDSM.16.MT88.4 R20, [R99+0xa800] ;  /* 0x00a800006314783b */ /* 0x000f220000004200 */
[-CC-:B------:R-:W-:Y:S01]  /*175c0*/  FFMA.FTZ R107, R210, R127.reuse, -R113.reuse ;  /* 0x0000007fd26b7223 */ /* 0x180fe20000010871 */
[-CC-:B------:R-:W-:Y:S01]  /*175d0*/  FFMA.FTZ R106, R212, R127.reuse, -R113.reuse ;  /* 0x0000007fd46a7223 */ /* 0x180fe20000010871 */
[----:B------:R-:W-:Y:S01]  /*175e0*/  MUFU.EX2 R110, R110 ;  /* 0x0000006e006e7308 */ /* 0x000fe20000000800 */
[-CC-:B------:R-:W-:Y:S01]  /*175f0*/  FFMA.FTZ R121, R205, R127.reuse, -R126.reuse ;  /* 0x0000007fcd797223 */ /* 0x180fe2000001087e */
[-CC-:B------:R-:W-:Y:S01]  /*17600*/  FFMA.FTZ R120, R207, R127.reuse, -R126.reuse ;  /* 0x0000007fcf787223 */ /* 0x180fe2000001087e */
[-CC-:B------:R-:W-:Y:S01]  /*17610*/  FFMA.FTZ R119, R209, R127.reuse, -R126.reuse ;  /* 0x0000007fd1777223 */ /* 0x180fe2000001087e */
[----:B------:R-:W5:Y:S01]  /*17620*/  MUFU.EX2 R109, R109 ;  /* 0x0000006d006d7308 */ /* 0x000f620000000800 */
[-CC-:B------:R-:W-:Y:S01]  /*17630*/  FFMA.FTZ R118, R208, R127.reuse, -R126.reuse ;  /* 0x0000007fd0767223 */ /* 0x180fe2000001087e */
[-CC-:B------:R-:W-:Y:S01]  /*17640*/  FFMA.FTZ R105, R206, R127.reuse, -R113.reuse ;  /* 0x0000007fce697223 */ /* 0x180fe20000010871 */
[----:B------:R-:W4:Y:S01]  /*17650*/  LDSM.16.MT88.4 R48, [R3+0xa800] ;  /* 0x00a800000330783b */ /* 0x000f220000004200 */
        /* <DEDUP_REMOVED lines=8> */
[----:B------:R-:W-:Y:S01]  /*176e0*/  MUFU.EX2 R123, R123 ;  /* 0x0000007b007b7308 */ /* 0x000fe20000000800 */
[-CC-:B------:R-:W-:Y:S01]  /*176f0*/  FFMA.FTZ R115, R198, R127.reuse, -R126.reuse ;  /* 0x0000007fc6737223 */ /* 0x180fe2000001087e */
[----:B-----5:R-:W-:Y:S01]  /*17700*/  F2FP.F16.F32.PACK_AB R31, R109, R110 ;  /* 0x0000006e6d1f723e */ /* 0x020fe200000000ff */
[-CC-:B------:R-:W-:Y:S01]  /*17710*/  FFMA.FTZ R114, R201, R127.reuse, -R126.reuse ;  /* 0x0000007fc9727223 */ /* 0x180fe2000001087e */
[----:B------:R-:W5:Y:S01]  /*17720*/  MUFU.EX2 R122, R122 ;  /* 0x0000007a007a7308 */ /* 0x000f620000000800 */
[-CC-:B------:R-:W-:Y:S01]  /*17730*/  FFMA.FTZ R101, R200, R127.reuse, -R113.reuse ;  /* 0x0000007fc8657223 */ /* 0x180fe20000010871 */
[-CC-:B------:R-:W-:Y:S01]  /*17740*/  FFMA.FTZ R144, R144, R127.reuse, -R126.reuse ;  /* 0x0000007f90907223 */ /* 0x180fe2000001087e */
[-CC-:B------:R-:W-:Y:S01]  /*17750*/  FFMA.FTZ R141, R141, R127.reuse, -R113.reuse ;  /* 0x0000007f8d8d7223 */ /* 0x180fe20000010871 */
[----:B------:R-:W2:Y:S01]  /*17760*/  MUFU.EX2 R108, R108 ;  /* 0x0000006c006c7308 */ /* 0x000ea20000000800 */
[--C-:B------:R-:W-:Y:S01]  /*17770*/  FFMA.FTZ R137, R137, R127, -R113.reuse ;  /* 0x0000007f89897223 */ /* 0x100fe20000010871 */
[----:B---3--:R-:W-:Y:S01]  /*17780*/  F2FP.F16.F32.PACK_AB R28, R124, R125 ;  /* 0x0000007d7c1c723e */ /* 0x008fe200000000ff */
[-CC-:B------:R-:W-:Y:S01]  /*17790*/  FFMA.FTZ R140, R140, R127.reuse, -R126.reuse ;  /* 0x0000007f8c8c7223 */ /* 0x180fe2000001087e */
[----:B------:R-:W-:Y:S01]  /*177a0*/  MUFU.EX2 R107, R107 ;  /* 0x0000006b006b7308 */ /* 0x000fe20000000800 */
[-CC-:B------:R-:W-:Y:S01]  /*177b0*/  FFMA.FTZ R153, R153, R127.reuse, -R113.reuse ;  /* 0x0000007f99997223 */ /* 0x180fe20000010871 */
[-CC-:B------:R-:W-:Y:S01]  /*177c0*/  FFMA.FTZ R152, R152, R127.reuse, -R126.reuse ;  /* 0x0000007f98987223 */ /* 0x180fe2000001087e */
[-C--:B------:R-:W-:Y:S01]  /*177d0*/  FFMA.FTZ R151, R151, R127.reuse, -R126 ;  /* 0x0000007f97977223 */ /* 0x080fe2000001087e */
[----:B------:R-:W-:Y:S01]  /*177e0*/  MUFU.EX2 R106, R106 ;  /* 0x0000006a006a7308 */ /* 0x000fe20000000800 */
[--C-:B------:R-:W-:Y:S01]  /*177f0*/  FFMA.FTZ R163, R163, R127, -R113.reuse ;  /* 0x0000007fa3a37223 */ /* 0x100fe20000010871 */
[----:B-----5:R-:W-:Y:S01]  /*17800*/  F2FP.F16.F32.PACK_AB R30, R122, R123 ;  /* 0x0000007b7a1e723e */ /* 0x020fe200000000ff */
[-CC-:B------:R-:W-:Y:S01]  /*17810*/  FFMA.FTZ R180, R180, R127.reuse, -R113.reuse ;  /* 0x0000007fb4b47223 */ /* 0x180fe20000010871 */
[----:B------:R-:W-:Y:S01]  /*17820*/  MUFU.EX2 R121, R121 ;  /* 0x0000007900797308 */ /* 0x000fe20000000800 */
[-CC-:B------:R-:W-:Y:S01]  /*17830*/  FFMA.FTZ R196, R196, R127.reuse, -R113.reuse ;  /* 0x0000007fc4c47223 */ /* 0x180fe20000010871 */
[-CC-:B------:R-:W-:Y:S01]  /*17840*/  FFMA.FTZ R193, R193, R127.reuse, -R113.reuse ;  /* 0x0000007fc1c17223 */ /* 0x180fe20000010871 */
[-CC-:B------:R-:W-:Y:S01]  /*17850*/  FFMA.FTZ R172, R172, R127.reuse, -R113.reuse ;  /* 0x0000007facac7223 */ /* 0x180fe20000010871 */
[----:B------:R-:W3:Y:S01]  /*17860*/  MUFU.EX2 R120, R120 ;  /* 0x0000007800787308 */ /* 0x000ee20000000800 */
[C---:B------:R-:W-:Y:S01]  /*17870*/  HMMA.16816.F32 R16, R28.reuse, R12, RZ ;  /* 0x0000000c1c10723c */ /* 0x040fe200000018ff */
[-CC-:B------:R-:W-:Y:S01]  /*17880*/  FFMA.FTZ R146, R146, R127.reuse, -R113.reuse ;  /* 0x0000007f92927223 */ /* 0x180fe20000010871 */
[-C--:B------:R-:W-:Y:S01]  /*17890*/  FFMA.FTZ R130, R130, R127.reuse, -R113 ;  /* 0x0000007f82827223 */ /* 0x080fe20000010871 */
[----:B------:R-:W-:Y:S01]  /*178a0*/  MUFU.EX2 R119, R119 ;  /* 0x0000007700777308 */ /* 0x000fe20000000800 */
[----:B------:R-:W-:Y:S01]  /*178b0*/  FADD.FTZ R111, R112, R111 ;  /* 0x0000006f706f7221 */ /* 0x000fe20000010000 */
[----:B------:R-:W-:Y:S01]  /*178c0*/  FADD.FTZ R124, R125, R124 ;  /* 0x0000007c7d7c7221 */ /* 0x000fe20000010000 */
[-C--:B------:R-:W-:Y:S01]  /*178d0*/  FFMA.FTZ R82, R82, R127.reuse, -R113 ;  /* 0x0000007f52527223 */ /* 0x080fe20000010871 */
[----:B------:R-:W5:Y:S01]  /*178e0*/  MUFU.EX2 R118, R118 ;  /* 0x0000007600767308 */ /* 0x000f620000000800 */
[C---:B------:R-:W-:Y:S01]  /*178f0*/  HMMA.16816.F32 R12, R28.reuse, R14, RZ ;  /* 0x0000000e1c0c723c */ /* 0x040fe200000018ff */
[----:B------:R-:W-:Y:S01]  /*17900*/  FADD.FTZ R110, R110, R111 ;  /* 0x0000006f6e6e7221 */ /* 0x000fe20000010000 */
[----:B------:R-:W-:Y:S01]  /*17910*/  FADD.FTZ R124, R123, R124 ;  /* 0x0000007c7b7c7221 */ /* 0x000fe20000010000 */
[----:B------:R-:W4:Y:S01]  /*17920*/  MUFU.EX2 R105, R105 ;  /* 0x0000006900697308 */ /* 0x000f220000000800 */
[-CC-:B------:R-:W-:Y:S01]  /*17930*/  FFMA.FTZ R78, R78, R127.reuse, -R113.reuse ;  /* 0x0000007f4e4e7223 */ /* 0x180fe20000010871 */
[----:B------:R-:W-:Y:S01]  /*17940*/  FADD.FTZ R110, R109, R110 ;  /* 0x0000006e6d6e7221 */ /* 0x000fe20000010000 */
[----:B------:R-:W-:Y:S01]  /*17950*/  FADD.FTZ R124, R122, R124 ;  /* 0x0000007c7a7c7221 */ /* 0x000fe20000010000 */
[----:B------:R-:W-:Y:S01]  /*17960*/  MUFU.EX2 R104, R104 ;  /* 0x0000006800687308 */ /* 0x000fe20000000800 */
[C---:B-1----:R-:W-:Y:S01]  /*17970*/  HMMA.16816.F32 R8, R28.reuse, R4, RZ ;  /* 0x000000041c08723c */ /* 0x042fe200000018ff */
[----:B--2---:R-:W-:Y:S01]  /*17980*/  FADD.FTZ R110, R108, R110 ;  /* 0x0000006e6c6e7221 */ /* 0x004fe20000010000 */
[-CC-:B------:R-:W-:Y:S01]  /*17990*/  FFMA.FTZ R81, R81, R127.reuse, -R126.reuse ;  /* 0x0000007f51517223 */ /* 0x180fe2000001087e */
[----:B------:R-:W-:Y:S01]  /*179a0*/  MUFU.EX2 R103, R103 ;  /* 0x0000006700677308 */ /* 0x000fe20000000800 */
[-CC-:B------:R-:W-:Y:S01]  /*179b0*/  FFMA.FTZ R76, R76, R127.reuse, -R113.reuse ;  /* 0x0000007f4c4c7223 */ /* 0x180fe20000010871 */
[-CC-:B------:R-:W-:Y:S01]  /*179c0*/  FFMA.FTZ R72, R72, R127.reuse, -R113.reuse ;  /* 0x0000007f48487223 */ /* 0x180fe20000010871 */
[-CC-:B------:R-:W-:Y:S01]  /*179d0*/  FFMA.FTZ R70, R70, R127.reuse, -R113.reuse ;  /* 0x0000007f46467223 */ /* 0x180fe20000010871 */
[----:B------:R-:W-:Y:S01]  /*179e0*/  MUFU.EX2 R102, R102 ;  /* 0x0000006600667308 */ /* 0x000fe20000000800 */
[C---:B------:R-:W-:Y:S01]  /*179f0*/  HMMA.16816.F32 R4, R28.reuse, R6, RZ ;  /* 0x000000061c04723c */ /* 0x040fe200000018ff */
[-CC-:B------:R-:W-:Y:S01]  /*17a00*/  FFMA.FTZ R73, R73, R127.reuse, -R126.reuse ;  /* 0x0000007f49497223 */ /* 0x180fe2000001087e */
[-CC-:B------:R-:W-:Y:S01]  /*17a10*/  FFMA.FTZ R67, R67, R127.reuse, -R126.reuse ;  /* 0x0000007f43437223 */ /* 0x180fe2000001087e */
[----:B------:R-:W-:Y:S01]  /*17a20*/  MUFU.EX2 R117, R117 ;  /* 0x0000007500757308 */ /* 0x000fe20000000800 */
[-CC-:B------:R-:W-:Y:S01]  /*17a30*/  FFMA.FTZ R66, R66, R127.reuse, -R113.reuse ;  /* 0x0000007f42427223 */ /* 0x180fe20000010871 */
[-CC-:B------:R-:W-:Y:S01]  /*17a40*/  FFMA.FTZ R98, R98, R127.reuse, -R113.reuse ;  /* 0x0000007f62627223 */ /* 0x180fe20000010871 */
[-CC-:B------:R-:W-:Y:S01]  /*17a50*/  FFMA.FTZ R251, R46, R127.reuse, -R126.reuse ;  /* 0x0000007f2efb7223 */ /* 0x180fe2000001087e */
[----:B------:R-:W1:Y:S01]  /*17a60*/  MUFU.EX2 R116, R116 ;  /* 0x0000007400747308 */ /* 0x000e620000000800 */
[----:B------:R-:W-:Y:S01]  /*17a70*/  HMMA.16816.F32 R40, R28, R36, RZ ;  /* 0x000000241c28723c */ /* 0x000fe200000018ff */
[-C--:B------:R-:W-:Y:S01]  /*17a80*/  FFMA.FTZ R250, R88, R127.reuse, -R113 ;  /* 0x0000007f58fa7223 */ /* 0x080fe20000010871 */
[-CC-:B------:R-:W-:Y:S01]  /*17a90*/  FFMA.FTZ R91, R91, R127.reuse, -R126.reuse ;  /* 0x0000007f5b5b7223 */ /* 0x180fe2000001087e */
[----:B------:R-:W-:Y:S01]  /*17aa0*/  MUFU.EX2 R115, R115 ;  /* 0x0000007300737308 */ /* 0x000fe20000000800 */
[----:B------:R-:W-:-:S03]  /*17ab0*/  FFMA.FTZ R89, R89, R127, -R126 ;  /* 0x0000007f59597223 */ /* 0x000fc6000001087e */
[----:B------:R-:W2:Y:S01]  /*17ac0*/  MUFU.EX2 R114, R114 ;  /* 0x0000007200727308 */ /* 0x000ea20000000800 */
[C---:B------:R-:W-:Y:S03]  /*17ad0*/  HMMA.16816.F32 R36, R28.reuse, R38, RZ ;  /* 0x000000261c24723c */ /* 0x040fe600000018ff */
[----:B------:R-:W2:Y:S04]  /*17ae0*/  MUFU.EX2 R101, R101 ;  /* 0x0000006500657308 */ /* 0x000ea80000000800 */
[----:B------:R-:W-:Y:S01]  /*17af0*/  MUFU.EX2 R140, R140 ;  /* 0x0000008c008c7308 */ /* 0x000fe20000000800 */
[----:B------:R-:W-:Y:S01]  /*17b00*/  HMMA.16816.F32 R32, R28, R24, RZ ;  /* 0x000000181c20723c */ /* 0x000fe200000018ff */
[C---:B---3--:R-:W-:Y:S01]  /*17b10*/  F2FP.F16.F32.PACK_AB R24, R120.reuse, R121 ;  /* 0x000000797818723e */ /* 0x048fe200000000ff */
[----:B------:R-:W-:Y:S01]  /*17b20*/  FADD.FTZ R121, R121, R124 ;  /* 0x0000007c79797221 */ /* 0x000fe20000010000 */
[C---:B------:R-:W-:Y:S01]  /*17b30*/  F2FP.F16.F32.PACK_AB R25, R107.reuse, R108 ;  /* 0x0000006c6b19723e */ /* 0x040fe200000000ff */
[----:B------:R-:W-:Y:S01]  /*17b40*/  MUFU.EX2 R152, R152 ;  /* 0x0000009800987308 */ /* 0x000fe20000000800 */
[----:B------:R-:W-:Y:S01]  /*17b50*/  FADD.FTZ R107, R107, R110 ;  /* 0x0000006e6b6b7221 */ /* 0x000fe20000010000 */
[----:B------:R-:W-:-:S02]  /*17b60*/  FADD.FTZ R121, R120, R121 ;  /* 0x0000007978797221 */ /* 0x000fc40000010000 */
[----:B------:R-:W-:Y:S01]  /*17b70*/  HMMA.16816.F32 R28, R28, R26, RZ ;  /* 0x0000001a1c1c723c */ /* 0x000fe200000018ff */
[----:B-----5:R-:W-:Y:S01]  /*17b80*/  F2FP.F16.F32.PACK_AB R26, R118, R119 ;  /* 0x00000077761a723e */ /* 0x020fe200000000ff */
[----:B------:R-:W-:Y:S01]  /*17b90*/  MUFU.EX2 R151, R151 ;  /* 0x0000009700977308 */ /* 0x000fe20000000800 */
        /* <DEDUP_REMOVED lines=8> */
[----:B------:R-:W-:Y:S03]  /*17c20*/  MUFU.EX2 R70, R70 ;  /* 0x0000004600467308 */ /* 0x000fe60000000800 */
[C---:B------:R-:W-:Y:S01]  /*17c30*/  HMMA.16816.F32 R12, R24.reuse, R58, R12 ;  /* 0x0000003a180c723c */ /* 0x040fe2000000180c */
[----:B------:R-:W3:Y:S01]  /*17c40*/  LDSM.16.MT88.4 R56, [R99+0xb000] ;  /* 0x00b000006338783b */ /* 0x000ee20000004200 */
[----:B------:R-:W-:Y:S04]  /*17c50*/  MUFU.EX2 R46, R91 ;  /* 0x0000005b002e7308 */ /* 0x000fe80000000800 */
[----:B------:R-:W-:Y:S02]  /*17c60*/  MUFU.EX2 R251, R251 ;  /* 0x000000fb00fb7308 */ /* 0x000fe40000000800 */
[C---:B------:R-:W-:Y:S02]  /*17c70*/  HMMA.16816.F32 R8, R24.reuse, R20, R8 ;  /* 0x000000141808723c */ /* 0x040fe40000001808 */
[----:B------:R-:W-:Y:S06]  /*17c80*/  MUFU.EX2 R250, R250 ;  /* 0x000000fa00fa7308 */ /* 0x000fec0000000800 */
[C---:B------:R-:W-:Y:S01]  /*17c90*/  HMMA.16816.F32 R4, R24.reuse, R22, R4 ;  /* 0x000000161804723c */ /* 0x040fe20000001804 */
[----:B------:R-:W4:Y:S07]  /*17ca0*/  LDSM.16.MT88.4 R20, [R100+0xb000] ;  /* 0x00b000006414783b */ /* 0x000f2e0000004200 */
[C---:B------:R-:W-:Y:S08]  /*17cb0*/  HMMA.16816.F32 R40, R24.reuse, R52, R40 ;  /* 0x000000341828723c */ /* 0x040ff00000001828 */
[C---:B------:R-:W-:Y:S08]  /*17cc0*/  HMMA.16816.F32 R32, R24.reuse, R48, R32 ;  /* 0x000000301820723c */ /* 0x040ff00000001820 */
[C---:B------:R-:W-:Y:S01]  /*17cd0*/  HMMA.16816.F32 R28, R24.reuse, R50, R28 ;  /* 0x00000032181c723c */ /* 0x040fe2000000181c */
[----:B------:R-:W5:Y:S07]  /*17ce0*/  LDSM.16.MT88.4 R48, [R3+0xb000] ;  /* 0x00b000000330783b */ /* 0x000f6e0000004200 */
[----:B------:R-:W-:Y:S01]  /*17cf0*/  HMMA.16816.F32 R36, R24, R54, R36 ;  /* 0x000000361824723c */ /* 0x000fe20000001824 */
[----:B------:R-:W5:Y:S01]  /*17d00*/  LDSM.16.MT88.4 R52, [R100+0xb800] ;  /* 0x00b800006434783b */ /* 0x000f620000004200 */
[----:B-1----:R-:W-:Y:S01]  /*17d10*/  F2FP.F16.F32.PACK_AB R24, R116, R117 ;  /* 0x000000757418723e */ /* 0x002fe200000000ff */
[----:B------:R-:W-:Y:S01]  /*17d20*/  FADD.FTZ R117, R117, R119 ;  /* 0x0000007775757221 */ /* 0x000fe20000010000 */
[----:B------:R-:W-:Y:S01]  /*17d30*/  F2FP.F16.F32.PACK_AB R25, R103, R104 ;  /* 0x000000686719723e */ /* 0x000fe200000000ff */
[----:B------:R-:W-:Y:S01]  /*17d40*/  FADD.FTZ R104, R104, R107 ;  /* 0x0000006b68687221 */ /* 0x000fe20000010000 */
[----:B--2---:R-:W-:Y:S01]  /*17d50*/  F2FP.F16.F32.PACK_AB R26, R114, R115 ;  /* 0x00000073721a723e */ /* 0x004fe200000000ff */
[----:B------:R-:W-:Y:S01]  /*17d60*/  FADD.FTZ R117, R116, R117 ;  /* 0x0000007574757221 */ /* 0x000fe20000010000 */
[----:B------:R-:W-:Y:S01]  /*17d70*/  F2FP.F16.F32.PACK_AB R27, R101, R102 ;  /* 0x00000066651b723e */ /* 0x000fe200000000ff */
[----:B------:R-:W-:-:S02]  /*17d80*/  FADD.FTZ R104, R103, R104 ;  /* 0x0000006867687221 */ /* 0x000fc40000010000 */
[----:B------:R-:W-:Y:S02]  /*17d90*/  FADD.FTZ R115, R115, R117 ;  /* 0x0000007573737221 */ /* 0x000fe40000010000 */
[----:B------:R-:W-:Y:S02]  /*17da0*/  FADD.FTZ R102, R102, R104 ;  /* 0x0000006866667221 */ /* 0x000fe40000010000 */
[----:B------:R-:W-:Y:S01]  /*17db0*/  HMMA.16816.F32 R40, R24, R60, R40 ;  /* 0x0000003c1828723c */ /* 0x000fe20000001828 */
[----:B------:R-:W-:Y:S01]  /*17dc0*/  FFMA.FTZ R60, R143, R127, -R126 ;  /* 0x0000007f8f3c7223 */ /* 0x000fe2000001087e */
[----:B------:R-:W-:Y:S01]  /*17dd0*/  FADD.FTZ R102, R101, R102 ;  /* 0x0000006665667221 */ /* 0x000fe20000010000 */
[----:B------:R1:W-:Y:S01]  /*17de0*/  MUFU.EX2 R143, R144 ;  /* 0x00000090008f7308 */ /* 0x0003e20000000800 */
[----:B------:R-:W-:-:S04]  /*17df0*/  FADD.FTZ R115, R114, R115 ;  /* 0x0000007372737221 */ /* 0x000fc80000010000 */
[C---:B---3--:R-:W-:Y:S01]  /*17e00*/  HMMA.16816.F32 R8, R24.reuse, R56, R8 ;  /* 0x000000381808723c */ /* 0x048fe20000001808 */
[-C--:B------:R-:W-:Y:S02]  /*17e10*/  FFMA.FTZ R56, R139, R127.reuse, -R126 ;  /* 0x0000007f8b387223 */ /* 0x080fe4000001087e */
[----:B------:R-:W-:Y:S04]  /*17e20*/  MUFU.EX2 R139, R141 ;  /* 0x0000008d008b7308 */ /* 0x000fe80000000800 */
[----:B------:R2:W3:Y:S01]  /*17e30*/  MUFU.EX2 R141, R56 ;  /* 0x00000038008d7308 */ /* 0x0004e20000000800 */
[C---:B----4-:R-:W-:Y:S01]  /*17e40*/  HMMA.16816.F32 R16, R24.reuse, R20, R16 ;  /* 0x000000141810723c */ /* 0x050fe20000001810 */
[-CC-:B------:R-:W-:Y:S01]  /*17e50*/  FFMA.FTZ R20, R138, R127.reuse, -R113.reuse ;  /* 0x0000007f8a147223 */ /* 0x180fe20000010871 */
[----:B-1----:R-:W-:Y:S01]  /*17e60*/  FFMA.FTZ R144, R142, R127, -R113 ;  /* 0x0000007f8e907223 */ /* 0x002fe20000010871 */
[----:B------:R-:W-:Y:S04]  /*17e70*/  MUFU.EX2 R138, R137 ;  /* 0x00000089008a7308 */ /* 0x000fe80000000800 */
[----:B------:R1:W4:Y:S01]  /*17e80*/  MUFU.EX2 R137, R20 ;  /* 0x0000001400897308 */ /* 0x0003220000000800 */
[C---:B------:R-:W-:Y:S03]  /*17e90*/  HMMA.16816.F32 R4, R24.reuse, R58, R4 ;  /* 0x0000003a1804723c */ /* 0x040fe60000001804 */
[----:B------:R5:W4:Y:S01]  /*17ea0*/  MUFU.EX2 R142, R60 ;  /* 0x0000003c008e7308 */ /* 0x000b220000000800 */
[----:B--2---:R-:W2:Y:S03]  /*17eb0*/  LDSM.16.MT88.4 R56, [R45+0xb800] ;  /* 0x00b800002d38783b */ /* 0x004ea60000004200 */
[----:B------:R-:W4:Y:S01]  /*17ec0*/  MUFU.EX2 R144, R144 ;  /* 0x0000009000907308 */ /* 0x000f220000000800 */
[C---:B------:R-:W-:Y:S01]  /*17ed0*/  HMMA.16816.F32 R12, R24.reuse, R22, R12 ;  /* 0x00000016180c723c */ /* 0x040fe2000000180c */
[----:B-1----:R-:W1:Y:S07]  /*17ee0*/  LDSM.16.MT88.4 R20, [R99+0xb800] ;  /* 0x00b800006314783b */ /* 0x002e6e0000004200 */
[C---:B------:R-:W-:Y:S01]  /*17ef0*/  HMMA.16816.F32 R36, R24.reuse, R62, R36 ;  /* 0x0000003e1824723c */ /* 0x040fe20000001824 */
[----:B-----5:R-:W-:Y:S07]  /*17f00*/  LDSM.16.MT88.4 R60, [R45+0xc000] ;  /* 0x00c000002d3c783b */ /* 0x020fee0000004200 */
[C---:B------:R-:W-:Y:S08]  /*17f10*/  HMMA.16816.F32 R32, R24.reuse, R48, R32 ;  /* 0x000000301820723c */ /* 0x040ff00000001820 */
[----:B------:R-:W-:Y:S01]  /*17f20*/  HMMA.16816.F32 R28, R24, R50, R28 ;  /* 0x00000032181c723c */ /* 0x000fe2000000181c */
[----:B---3--:R-:W-:Y:S01]  /*17f30*/  F2FP.F16.F32.PACK_AB R24, R140, R141 ;  /* 0x0000008d8c18723e */ /* 0x008fe200000000ff */
[----:B------:R-:W3:Y:S01]  /*17f40*/  LDSM.16.MT88.4 R48, [R3+0xb800] ;  /* 0x00b800000330783b */ /* 0x000ee20000004200 */
[----:B----4-:R-:W-:Y:S01]  /*17f50*/  F2FP.F16.F32.PACK_AB R25, R137, R138 ;  /* 0x0000008a8919723e */ /* 0x010fe200000000ff */
        /* <DEDUP_REMOVED lines=9> */
[----:B------:R-:W-:Y:S01]  /*17ff0*/  FFMA.FTZ R52, R148, R127, -R113 ;  /* 0x0000007f94347223 */ /* 0x000fe20000010871 */
[----:B------:R4:W-:Y:S01]  /*18000*/  MUFU.EX2 R149, R153 ;  /* 0x0000009900957308 */ /* 0x0009e20000000800 */
[----:B------:R-:W-:Y:S01]  /*18010*/  FADD.FTZ R141, R143, R141 ;  /* 0x0000008d8f8d7221 */ /* 0x000fe20000010000 */
[----:B------:R-:W-:Y:S02]  /*18020*/  FADD.FTZ R139, R144, R139 ;  /* 0x0000008b908b7221 */ /* 0x000fe40000010000 */
[----:B------:R-:W-:Y:S01]  /*18030*/  MUFU.EX2 R148, R53 ;  /* 0x0000003500947308 */ /* 0x000fe20000000800 */
[----:B------:R-:W-:Y:S01]  /*18040*/  HMMA.16816.F32 R12, R24, R54, R12 ;  /* 0x00000036180c723c */ /* 0x000fe2000000180c */
[----:B------:R-:W-:-:S07]  /*18050*/  FADD.FTZ R142, R142, R141 ;  /* 0x0000008d8e8e7221 */ /* 0x000fce0000010000 */
[----:B--2---:R-:W-:Y:S01]  /*18060*/  HMMA.16816.F32 R40, R24, R56, R40 ;  /* 0x000000381828723c */ /* 0x004fe20000001828 */
[-CC-:B----4-:R-:W-:Y:S01]  /*18070*/  FFMA.FTZ R153, R147, R127.reuse, -R126.reuse ;  /* 0x0000007f93997223 */ /* 0x190fe2000001087e */
[-C--:B------:R-:W-:Y:S01]  /*18080*/  FFMA.FTZ R56, R154, R127.reuse, -R126 ;  /* 0x0000007f9a387223 */ /* 0x080fe2000001087e */
[----:B------:R2:W-:Y:S01]  /*18090*/  MUFU.EX2 R147, R52 ;  /* 0x0000003400937308 */ /* 0x0005e20000000800 */
[----:B------:R-:W-:-:S03]  /*180a0*/  FFMA.FTZ R154, R150, R127, -R113 ;  /* 0x0000007f969a7223 */ /* 0x000fc60000010871 */
[----:B------:R-:W4:Y:S01]  /*180b0*/  MUFU.EX2 R153, R153 ;  /* 0x0000009900997308 */ /* 0x000f220000000800 */
[C---:B-1----:R-:W-:Y:S03]  /*180c0*/  HMMA.16816.F32 R8, R24.reuse, R20, R8 ;  /* 0x000000141808723c */ /* 0x042fe60000001808 */
[----:B------:R1:W5:Y:S04]  /*180d0*/  MUFU.EX2 R150, R56 ;  /* 0x0000003800967308 */ /* 0x0003680000000800 */
[----:B------:R-:W5:Y:S01]  /*180e0*/  MUFU.EX2 R154, R154 ;  /* 0x0000009a009a7308 */ /* 0x000f620000000800 */
[----:B------:R-:W-:Y:S01]  /*180f0*/  HMMA.16816.F32 R4, R24, R22, R4 ;  /* 0x000000161804723c */ /* 0x000fe20000001804 */
[----:B--2---:R-:W2:Y:S04]  /*18100*/  LDSM.16.MT88.4 R52, [R99+0xc000] ;  /* 0x00c000006334783b */ /* 0x004ea80000004200 */
[----:B------:R-:W2:Y:S01]  /*18110*/  LDSM.16.MT88.4 R20, [R100+0xc000] ;  /* 0x00c000006414783b */ /* 0x000ea20000004200 */
[----:B----4-:R-:W-:-:S02]  /*18120*/  FADD.FTZ R142, R153, R142 ;  /* 0x0000008e998e7221 */ /* 0x010fc40000010000 */
[----:B------:R-:W-:Y:S01]  /*18130*/  HMMA.16816.F32 R36, R24, R58, R36 ;  /* 0x0000003a1824723c */ /* 0x000fe20000001824 */
[----:B-1----:R-:W-:Y:S01]  /*18140*/  LDSM.16.MT88.4 R56, [R100+0xc800] ;  /* 0x00c800006438783b */ /* 0x002fe20000004200 */
[----:B------:R-:W-:-:S06]  /*18150*/  FADD.FTZ R142, R152, R142 ;  /* 0x0000008e988e7221 */ /* 0x000fcc0000010000 */
[C---:B---3--:R-:W-:Y:S08]  /*18160*/  HMMA.16816.F32 R32, R24.reuse, R48, R32 ;  /* 0x000000301820723c */ /* 0x048ff00000001820 */
[----:B------:R-:W-:Y:S01]  /*18170*/  HMMA.16816.F32 R28, R24, R50, R28 ;  /* 0x00000032181c723c */ /* 0x000fe2000000181c */
[----:B------:R-:W-:Y:S01]  /*18180*/  F2FP.F16.F32.PACK_AB R24, R152, R153 ;  /* 0x000000999818723e */ /* 0x000fe200000000ff */
[----:B------:R-:W1:Y:S01]  /*18190*/  LDSM.16.MT88.4 R48, [R3+0xc000] ;  /* 0x00c000000330783b */ /* 0x000e620000004200 */
[----:B------:R-:W-:Y:S01]  /*181a0*/  F2FP.F16.F32.PACK_AB R25, R148, R149 ;  /* 0x000000959419723e */ /* 0x000fe200000000ff */
[----:B------:R-:W-:Y:S01]  /*181b0*/  FADD.FTZ R149, R149, R139 ;  /* 0x0000008b95957221 */ /* 0x000fe20000010000 */
[----:B-----5:R-:W-:Y:S01]  /*181c0*/  F2FP.F16.F32.PACK_AB R26, R150, R151 ;  /* 0x00000097961a723e */ /* 0x020fe200000000ff */
[----:B------:R-:W-:Y:S01]  /*181d0*/  FADD.FTZ R151, R151, R142 ;  /* 0x0000008e97977221 */ /* 0x000fe20000010000 */
[----:B------:R-:W-:Y:S01]  /*181e0*/  F2FP.F16.F32.PACK_AB R27, R154, R147 ;  /* 0x000000939a1b723e */ /* 0x000fe200000000ff */
[----:B------:R-:W-:Y:S01]  /*181f0*/  FADD.FTZ R149, R148, R149 ;  /* 0x0000009594957221 */ /* 0x000fe20000010000 */
[----:B------:R-:W-:Y:S01]  /*18200*/  LDSM.16.MT88.4 R140, [R45+0x11800] ;  /* 0x011800002d8c783b */ /* 0x000fe20000004200 */
[----:B------:R-:W-:-:S02]  /*18210*/  FADD.FTZ R151, R150, R151 ;  /* 0x0000009796977221 */ /* 0x000fc40000010000 */
[----:B------:R-:W-:Y:S02]  /*18220*/  FADD.FTZ R149, R147, R149 ;  /* 0x0000009593957221 */ /* 0x000fe40000010000 */
[----:B------:R-:W-:Y:S01]  /*18230*/  HMMA.16816.F32 R40, R24, R60, R40 ;  /* 0x0000003c1828723c */ /* 0x000fe20000001828 */
[----:B------:R-:W-:Y:S01]  /*18240*/  FFMA.FTZ R60, R161, R127, -R126 ;  /* 0x0000007fa13c7223 */ /* 0x000fe2000001087e */
[----:B------:R-:W-:-:S06]  /*18250*/  FADD.FTZ R154, R154, R149 ;  /* 0x000000959a9a7221 */ /* 0x000fcc0000010000 */
[----:B--2---:R-:W-:Y:S01]  /*18260*/  HMMA.16816.F32 R8, R24, R52, R8 ;  /* 0x000000341808723c */ /* 0x004fe20000001808 */
[-C--:B------:R-:W-:Y:S01]  /*18270*/  FFMA.FTZ R52, R155, R127.reuse, -R113 ;  /* 0x0000007f9b347223 */ /* 0x080fe20000010871 */
[----:B------:R-:W-:-:S06]  /*18280*/  FFMA.FTZ R53, R159, R127, -R126 ;  /* 0x0000007f9f357223 */ /* 0x000fcc000001087e */
[C---:B------:R-:W-:Y:S01]  /*18290*/  HMMA.16816.F32 R4, R24.reuse, R54, R4 ;  /* 0x000000361804723c */ /* 0x040fe20000001804 */
[-CC-:B------:R-:W-:Y:S02]  /*182a0*/  FFMA.FTZ R54, R157, R127.reuse, -R126.reuse ;  /* 0x0000007f9d367223 */ /* 0x180fe4000001087e */
[----:B------:R2:W-:Y:S04]  /*182b0*/  MUFU.EX2 R157, R52 ;  /* 0x00000034009d7308 */ /* 0x0005e80000000800 */
[----:B------:R-:W3:Y:S01]  /*182c0*/  MUFU.EX2 R159, R54 ;  /* 0x00000036009f7308 */ /* 0x000ee20000000800 */
[C---:B------:R-:W-:Y:S01]  /*182d0*/  HMMA.16816.F32 R16, R24.reuse, R20, R16 ;  /* 0x000000141810723c */ /* 0x040fe20000001810 */
[-C--:B------:R-:W-:Y:S02]  /*182e0*/  FFMA.FTZ R20, R156, R127.reuse, -R113 ;  /* 0x0000007f9c147223 */ /* 0x080fe40000010871 */
[----:B------:R4:W5:Y:S04]  /*182f0*/  MUFU.EX2 R156, R163 ;  /* 0x000000a3009c7308 */ /* 0x0009680000000800 */
[----:B------:R1:W1:Y:S01]  /*18300*/  MUFU.EX2 R155, R20 ;  /* 0x00000014009b7308 */ /* 0x0002620000000800 */
[----:B------:R-:W-:Y:S01]  /*18310*/  HMMA.16816.F32 R12, R24, R22, R12 ;  /* 0x00000016180c723c */ /* 0x000fe2000000180c */
[----:B--2---:R-:W-:-:S02]  /*18320*/  FFMA.FTZ R52, R158, R127, -R126 ;  /* 0x0000007f9e347223 */ /* 0x004fc4000001087e */
[----:B------:R-:W2:Y:S01]  /*18330*/  MUFU.EX2 R158, R53 ;  /* 0x00000035009e7308 */ /* 0x000ea20000000800 */
[----:B---3--:R-:W-:-:S03]  /*18340*/  FADD.FTZ R151, R159, R151 ;  /* 0x000000979f977221 */ /* 0x008fc60000010000 */
[----:B------:R3:W-:Y:S01]  /*18350*/  MUFU.EX2 R161, R52 ;  /* 0x0000003400a17308 */ /* 0x0007e20000000800 */
[C---:B------:R-:W-:Y:S01]  /*18360*/  HMMA.16816.F32 R36, R24.reuse, R62, R36 ;  /* 0x0000003e1824723c */ /* 0x040fe20000001824 */
[----:B----4-:R-:W-:Y:S01]  /*18370*/  FFMA.FTZ R163, R160, R127, -R113 ;  /* 0x0000007fa0a37223 */ /* 0x010fe20000010871 */
[----:B-----5:R-:W-:Y:S01]  /*18380*/  FADD.FTZ R154, R156, R154 ;  /* 0x0000009a9c9a7221 */ /* 0x020fe20000010000 */
[----:B------:R-:W4:Y:S01]  /*18390*/  MUFU.EX2 R160, R60 ;  /* 0x0000003c00a07308 */ /* 0x000f220000000800 */
[----:B-1----:R-:W1:Y:S02]  /*183a0*/  LDSM.16.MT88.4 R20, [R99+0xc800] ;  /* 0x00c800006314783b */ /* 0x002e640000004200 */
[C---:B------:R-:W-:Y:S01]  /*183b0*/  FADD.FTZ R154, R155.reuse, R154 ;  /* 0x0000009a9b9a7221 */ /* 0x040fe20000010000 */
[----:B------:R-:W5:Y:S01]  /*183c0*/  MUFU.EX2 R163, R163 ;  /* 0x000000a300a37308 */ /* 0x000f620000000800 */
[C---:B------:R-:W-:Y:S01]  /*183d0*/  HMMA.16816.F32 R32, R24.reuse, R48, R32 ;  /* 0x000000301820723c */ /* 0x040fe20000001820 */
[C---:B--2---:R-:W-:Y:S01]  /*183e0*/  FADD.FTZ R151, R158.reuse, R151 ;  /* 0x000000979e977221 */ /* 0x044fe20000010000 */
[----:B---3--:R-:W2:Y:S06]  /*183f0*/  LDSM.16.MT88.4 R52, [R45+0xc800] ;  /* 0x00c800002d34783b */ /* 0x008eac0000004200 */
[----:B------:R-:W-:Y:S01]  /*18400*/  HMMA.16816.F32 R28, R24, R50, R28 ;  /* 0x00000032181c723c */ /* 0x000fe2000000181c */
[----:B------:R-:W-:Y:S01]  /*18410*/  F2FP.F16.F32.PACK_AB R24, R158, R159 ;  /* 0x0000009f9e18723e */ /* 0x000fe200000000ff */
[----:B------:R-:W3:Y:S01]  /*18420*/  LDSM.16.MT88.4 R48, [R3+0xc800] ;  /* 0x00c800000330783b */ /* 0x000ee20000004200 */
[----:B------:R-:W-:-:S02]  /*18430*/  F2FP.F16.F32.PACK_AB R25, R155, R156 ;  /* 0x0000009c9b19723e */ /* 0x000fc400000000ff */
[C---:B----4-:R-:W-:Y:S01]  /*18440*/  F2FP.F16.F32.PACK_AB R26, R160.reuse, R161 ;  /* 0x000000a1a01a723e */ /* 0x050fe200000000ff */
[----:B------:R-:W4:Y:S01]  /*18450*/  LDSM.16.MT88.4 R60, [R45+0xd000] ;  /* 0x00d000002d3c783b */ /* 0x000f220000004200 */
[----:B-----5:R-:W-:Y:S01]  /*18460*/  F2FP.F16.F32.PACK_AB R27, R163, R157 ;  /* 0x0000009da31b723e */ /* 0x020fe200000000ff */
[----:B------:R-:W-:Y:S01]  /*18470*/  FADD.FTZ R157, R157, R154 ;  /* 0x0000009a9d9d7221 */ /* 0x000fe20000010000 */
[----:B------:R-:W-:Y:S02]  /*18480*/  FADD.FTZ R161, R161, R151 ;  /* 0x00000097a1a17221 */ /* 0x000fe40000010000 */
[----:B------:R-:W-:Y:S01]  /*18490*/  LDSM.16.MT88.4 R148, [R99+0x11800] ;  /* 0x011800006394783b */ /* 0x000fe20000004200 */
[----:B------:R-:W-:Y:S01]  /*184a0*/  FADD.FTZ R157, R163, R157 ;  /* 0x0000009da39d7221 */ /* 0x000fe20000010000 */
[----:B------:R-:W-:Y:S01]  /*184b0*/  FADD.FTZ R161, R160, R161 ;  /* 0x000000a1a0a17221 */ /* 0x000fe20000010000 */
[C---:B------:R-:W-:Y:S01]  /*184c0*/  HMMA.16816.F32 R16, R24.reuse, R56, R16 ;  /* 0x000000381810723c */ /* 0x040fe20000001810 */
[-CC-:B------:R-:W-:Y:S01]  /*184d0*/  FFMA.FTZ R56, R175, R127.reuse, -R113.reuse ;  /* 0x0000007faf387223 */ /* 0x180fe20000010871 */
[-CC-:B------:R-:W-:Y:S01]  /*184e0*/  FFMA.FTZ R57, R174, R127.reuse, -R113.reuse ;  /* 0x0000007fae397223 */ /* 0x180fe20000010871 */
[----:B------:R5:W-:Y:S04]  /*184f0*/  MUFU.EX2 R175, R180 ;  /* 0x000000b400af7308 */ /* 0x000be80000000800 */
[----:B------:R2:W-:Y:S01]  /*18500*/  MUFU.EX2 R174, R56 ;  /* 0x0000003800ae7308 */ /* 0x0005e20000000800 */
[C---:B------:R-:W-:Y:S08]  /*18510*/  HMMA.16816.F32 R12, R24.reuse, R58, R12 ;  /* 0x0000003a180c723c */ /* 0x040ff0000000180c */
[----:B-1----:R-:W-:Y:S01]  /*18520*/  HMMA.16816.F32 R8, R24, R20, R8 ;  /* 0x000000141808723c */ /* 0x002fe20000001808 */
[-C--:B-----5:R-:W-:Y:S01]  /*18530*/  FFMA.FTZ R180, R176, R127.reuse, -R113 ;  /* 0x0000007fb0b47223 */ /* 0x0a0fe20000010871 */
[----:B--2---:R-:W-:-:S02]  /*18540*/  FFMA.FTZ R56, R173, R127, -R126 ;  /* 0x0000007fad387223 */ /* 0x004fc4000001087e */
[----:B------:R-:W-:Y:S04]  /*18550*/  MUFU.EX2 R173, R57 ;  /* 0x0000003900ad7308 */ /* 0x000fe80000000800 */
[C---:B------:R-:W-:Y:S01]  /*18560*/  HMMA.16816.F32 R40, R24.reuse, R52, R40 ;  /* 0x000000341828723c */ /* 0x040fe20000001828 */
[-CC-:B------:R-:W-:Y:S01]  /*18570*/  FFMA.FTZ R52, R179, R127.reuse, -R126.reuse ;  /* 0x0000007fb3347223 */ /* 0x180fe2000001087e */
[-CC-:B------:R-:W-:Y:S01]  /*18580*/  FFMA.FTZ R53, R178, R127.reuse, -R126.reuse ;  /* 0x0000007fb2357223 */ /* 0x180fe2000001087e */
[----:B------:R1:W-:Y:S04]  /*18590*/  MUFU.EX2 R179, R56 ;  /* 0x0000003800b37308 */ /* 0x0003e80000000800 */
[----:B------:R2:W5:Y:S01]  /*185a0*/  MUFU.EX2 R178, R52 ;  /* 0x0000003400b27308 */ /* 0x0005620000000800 */
[C---:B------:R-:W-:Y:S01]  /*185b0*/  HMMA.16816.F32 R4, R24.reuse, R22, R4 ;  /* 0x000000161804723c */ /* 0x040fe20000001804 */
[----:B------:R-:W4:Y:S02]  /*185c0*/  LDSM.16.MT88.4 R20, [R100+0xd000] ;  /* 0x00d000006414783b */ /* 0x000f240000004200 */
[----:B------:R-:W5:Y:S05]  /*185d0*/  MUFU.EX2 R180, R180 ;  /* 0x000000b400b47308 */ /* 0x000f6a0000000800 */
[----:B------:R-:W-:Y:S01]  /*185e0*/  HMMA.16816.F32 R36, R24, R54, R36 ;  /* 0x000000361824723c */ /* 0x000fe20000001824 */
[----:B-1----:R-:W1:Y:S01]  /*185f0*/  LDSM.16.MT88.4 R56, [R99+0xd000] ;  /* 0x00d000006338783b */ /* 0x002e620000004200 */
[----:B--2---:R-:W-:-:S02]  /*18600*/  FFMA.FTZ R52, R177, R127, -R126 ;  /* 0x0000007fb1347223 */ /* 0x004fc4000001087e */
[----:B------:R-:W-:Y:S04]  /*18610*/  MUFU.EX2 R177, R53 ;  /* 0x0000003500b17308 */ /* 0x000fe80000000800 */
[C---:B---3--:R-:W-:Y:S01]  /*18620*/  HMMA.16816.F32 R32, R24.reuse, R48, R32 ;  /* 0x000000301820723c */ /* 0x048fe20000001820 */
[----:B------:R-:W2:Y:S07]  /*18630*/  MUFU.EX2 R176, R52 ;  /* 0x0000003400b07308 */ /* 0x000eae0000000800 */
[----:B------:R-:W-:Y:S01]  /*18640*/  HMMA.16816.F32 R28, R24, R50, R28 ;  /* 0x00000032181c723c */ /* 0x000fe2000000181c */
[----:B-----5:R-:W-:Y:S01]  /*18650*/  F2FP.F16.F32.PACK_AB R24, R178, R179 ;  /* 0x000000b3b218723e */ /* 0x020fe200000000ff */
[----:B------:R-:W3:Y:S01]  /*18660*/  LDSM.16.MT88.4 R48, [R3+0xd000] ;  /* 0x00d000000330783b */ /* 0x000ee20000004200 */
[----:B------:R-:W-:Y:S01]  /*18670*/  F2FP.F16.F32.PACK_AB R25, R174, R175 ;  /* 0x000000afae19723e */ /* 0x000fe200000000ff */
[----:B------:R-:W-:Y:S01]  /*18680*/  FADD.FTZ R175, R175, R157 ;  /* 0x0000009dafaf7221 */ /* 0x000fe20000010000 */
[----:B------:R-:W-:Y:S01]  /*18690*/  F2FP.F16.F32.PACK_AB R27, R180, R173 ;  /* 0x000000adb41b723e */ /* 0x000fe200000000ff */
[----:B------:R-:W-:Y:S01]  /*186a0*/  FADD.FTZ R179, R179, R161 ;  /* 0x000000a1b3b37221 */ /* 0x000fe20000010000 */
[----:B------:R-:W-:Y:S01]  /*186b0*/  LDSM.16.MT88.4 R156, [R100+0x11800] ;  /* 0x01180000649c783b */ /* 0x000fe20000004200 */
[----:B------:R-:W-:Y:S01]  /*186c0*/  FADD.FTZ R175, R174, R175 ;  /* 0x000000afaeaf7221 */ /* 0x000fe20000010000 */
[----:B--2---:R-:W-:Y:S01]  /*186d0*/  F2FP.F16.F32.PACK_AB R26, R176, R177 ;  /* 0x000000b1b01a723e */ /* 0x004fe200000000ff */
[----:B------:R-:W-:Y:S01]  /*186e0*/  FADD.FTZ R179, R178, R179 ;  /* 0x000000b3b2b37221 */ /* 0x000fe20000010000 */
[----:B------:R-:W2:Y:S01]  /*186f0*/  LDSM.16.MT88.4 R52, [R100+0xd800] ;  /* 0x00d800006434783b */ /* 0x000ea20000004200 */
[----:B------:R-:W-:-:S02]  /*18700*/  FADD.FTZ R175, R173, R175 ;  /* 0x000000afadaf7221 */ /* 0x000fc40000010000 */
[----:B------:R-:W-:Y:S02]  /*18710*/  FADD.FTZ R177, R177, R179 ;  /* 0x000000b3b1b17221 */ /* 0x000fe40000010000 */
[----:B----4-:R-:W-:Y:S01]  /*18720*/  HMMA.16816.F32 R40, R24, R60, R40 ;  /* 0x0000003c1828723c */ /* 0x010fe20000001828 */
[----:B------:R-:W-:Y:S01]  /*18730*/  FFMA.FTZ R60, R195, R127, -R126 ;  /* 0x0000007fc33c7223 */ /* 0x000fe2000001087e */
[----:B------:R-:W-:Y:S01]  /*18740*/  FADD.FTZ R180, R180, R175 ;  /* 0x000000afb4b47221 */ /* 0x000fe20000010000 */
[----:B------:R-:W-:-:S05]  /*18750*/  FADD.FTZ R177, R176, R177 ;  /* 0x000000b1b0b17221 */ /* 0x000fca0000010000 */
[C---:B------:R-:W-:Y:S01]  /*18760*/  HMMA.16816.F32 R16, R24.reuse, R20, R16 ;  /* 0x000000141810723c */ /* 0x040fe20000001810 */
[-CC-:B------:R-:W-:Y:S02]  /*18770*/  FFMA.FTZ R20, R189, R127.reuse, -R113.reuse ;  /* 0x0000007fbd147223 */ /* 0x180fe40000010871 */
[----:B------:R4:W5:Y:S05]  /*18780*/  MUFU.EX2 R189, R196 ;  /* 0x000000c400bd7308 */ /* 0x00096a0000000800 */
[C---:B-1----:R-:W-:Y:S01]  /*18790*/  HMMA.16816.F32 R8, R24.reuse, R56, R8 ;  /* 0x000000381808723c */ /* 0x042fe20000001808 */
[-CC-:B------:R-:W-:Y:S01]  /*187a0*/  FFMA.FTZ R56, R188, R127.reuse, -R113.reuse ;  /* 0x0000007fbc387223 */ /* 0x180fe20000010871 */
[-CC-:B------:R-:W-:Y:S01]  /*187b0*/  FFMA.FTZ R57, R192, R127.reuse, -R126.reuse ;  /* 0x0000007fc0397223 */ /* 0x180fe2000001087e */
[----:B------:R1:W-:Y:S05]  /*187c0*/  MUFU.EX2 R188, R20 ;  /* 0x0000001400bc7308 */ /* 0x0003ea0000000800 */
[----:B------:R-:W-:Y:S01]  /*187d0*/  HMMA.16816.F32 R4, R24, R58, R4 ;  /* 0x0000003a1804723c */ /* 0x000fe20000001804 */
[-C--:B------:R-:W-:Y:S01]  /*187e0*/  FFMA.FTZ R58, R190, R127.reuse, -R126 ;  /* 0x0000007fbe3a7223 */ /* 0x080fe2000001087e */
[----:B----4-:R-:W-:Y:S01]  /*187f0*/  FFMA.FTZ R196, R194, R127, -R113 ;  /* 0x0000007fc2c47223 */ /* 0x010fe20000010871 */
[----:B------:R4:W-:Y:S01]  /*18800*/  MUFU.EX2 R190, R56 ;  /* 0x0000003800be7308 */ /* 0x0009e20000000800 */
[----:B-----5:R-:W-:-:S03]  /*18810*/  FADD.FTZ R180, R189, R180 ;  /* 0x000000b4bdb47221 */ /* 0x020fc60000010000 */
[----:B------:R-:W-:Y:S01]  /*18820*/  MUFU.EX2 R192, R58 ;  /* 0x0000003a00c07308 */ /* 0x000fe20000000800 */
[C---:B------:R-:W-:Y:S01]  /*18830*/  HMMA.16816.F32 R12, R24.reuse, R22, R12 ;  /* 0x00000016180c723c */ /* 0x040fe2000000180c */
[----:B-1----:R-:W1:Y:S02]  /*18840*/  LDSM.16.MT88.4 R20, [R99+0xd800] ;  /* 0x00d800006314783b */ /* 0x002e640000004200 */
[----:B------:R5:W-:Y:S04]  /*18850*/  MUFU.EX2 R194, R60 ;  /* 0x0000003c00c27308 */ /* 0x000be80000000800 */
[----:B------:R-:W-:Y:S01]  /*18860*/  MUFU.EX2 R196, R196 ;  /* 0x000000c400c47308 */ /* 0x000fe20000000800 */
[----:B------:R-:W-:Y:S01]  /*18870*/  HMMA.16816.F32 R36, R24, R62, R36 ;  /* 0x0000003e1824723c */ /* 0x000fe20000001824 */
[----:B----4-:R-:W-:-:S02]  /*18880*/  FFMA.FTZ R56, R191, R127, -R126 ;  /* 0x0000007fbf387223 */ /* 0x010fc4000001087e */
[----:B------:R-:W4:Y:S04]  /*18890*/  MUFU.EX2 R191, R57 ;  /* 0x0000003900bf7308 */ /* 0x000f280000000800 */
[----:B------:R-:W2:Y:S01]  /*188a0*/  MUFU.EX2 R195, R56 ;  /* 0x0000003800c37308 */ /* 0x000ea20000000800 */
[C---:B---3--:R-:W-:Y:S01]  /*188b0*/  HMMA.16816.F32 R32, R24.reuse, R48, R32 ;  /* 0x000000301820723c */ /* 0x048fe20000001820 */
[----:B-----5:R-:W-:Y:S07]  /*188c0*/  LDSM.16.MT88.4 R60, [R45+0xe000] ;  /* 0x00e000002d3c783b */ /* 0x020fee0000004200 */
[----:B------:R-:W-:Y:S01]  /*188d0*/  HMMA.16816.F32 R28, R24, R50, R28 ;  /* 0x00000032181c723c */ /* 0x000fe2000000181c */
[C---:B----4-:R-:W-:Y:S01]  /*188e0*/  F2FP.F16.F32.PACK_AB R24, R191.reuse, R192 ;  /* 0x000000c0bf18723e */ /* 0x050fe200000000ff */
[----:B------:R-:W-:Y:S01]  /*188f0*/  LDSM.16.MT88.4 R48, [R3+0xd800] ;  /* 0x00d800000330783b */ /* 0x000fe20000004200 */
[----:B------:R-:W-:Y:S01]  /*18900*/  F2FP.F16.F32.PACK_AB R25, R188, R189 ;  /* 0x000000bdbc19723e */ /* 0x000fe200000000ff */
[----:B------:R-:W-:Y:S01]  /*18910*/  FADD.FTZ R192, R192, R177 ;  /* 0x000000b1c0c07221 */ /* 0x000fe20000010000 */
[----:B--2---:R-:W-:Y:S01]  /*18920*/  F2FP.F16.F32.PACK_AB R26, R194, R195 ;  /* 0x000000c3c21a723e */ /* 0x004fe200000000ff */
[----:B------:R-:W2:Y:S01]  /*18930*/  LDSM.16.MT88.4 R56, [R45+0xd800] ;  /* 0x00d800002d38783b */ /* 0x000ea20000004200 */
[----:B------:R-:W-:Y:S01]  /*18940*/  F2FP.F16.F32.PACK_AB R27, R196, R190 ;  /* 0x000000bec41b723e */ /* 0x000fe200000000ff */
[----:B------:R-:W-:Y:S01]  /*18950*/  FADD.FTZ R188, R188, R180 ;  /* 0x000000b4bcbc7221 */ /* 0x000fe20000010000 */
[----:B------:R-:W-:-:S03]  /*18960*/  FADD.FTZ R192, R191, R192 ;  /* 0x000000c0bfc07221 */ /* 0x000fc60000010000 */
[----:B------:R-:W-:Y:S01]  /*18970*/  FADD.FTZ R188, R190, R188 ;  /* 0x000000bcbebc7221 */ /* 0x000fe20000010000 */
[----:B------:R-:W-:Y:S01]  /*18980*/  FADD.FTZ R195, R195, R192 ;  /* 0x000000c0c3c37221 */ /* 0x000fe20000010000 */
[C---:B------:R-:W-:Y:S01]  /*18990*/  HMMA.16816.F32 R16, R24.reuse, R52, R16 ;  /* 0x000000341810723c */ /* 0x040fe20000001810 */
[-CC-:B------:R-:W-:Y:S01]  /*189a0*/  FFMA.FTZ R52, R187, R127.reuse, -R113.reuse ;  /* 0x0000007fbb347223 */ /* 0x180fe20000010871 */
[-C--:B------:R-:W-:Y:S01]  /*189b0*/  FFMA.FTZ R53, R185, R127.reuse, -R113 ;  /* 0x0000007fb9357223 */ /* 0x080fe20000010871 */
[----:B------:R3:W4:Y:S01]  /*189c0*/  MUFU.EX2 R187, R193 ;  /* 0x000000c100bb7308 */ /* 0x0007220000000800 */
[----:B------:R-:W-:Y:S01]  /*189d0*/  FADD.FTZ R196, R196, R188 ;  /* 0x000000bcc4c47221 */ /* 0x000fe20000010000 */
[----:B------:R-:W-:Y:S02]  /*189e0*/  FADD.FTZ R195, R194, R195 ;  /* 0x000000c3c2c37221 */ /* 0x000fe40000010000 */
[----:B------:R5:W-:Y:S01]  /*189f0*/  MUFU.EX2 R185, R52 ;  /* 0x0000003400b97308 */ /* 0x000be20000000800 */
[C---:B------:R-:W-:Y:S08]  /*18a00*/  HMMA.16816.F32 R12, R24.reuse, R54, R12 ;  /* 0x00000036180c723c */ /* 0x040ff0000000180c */
[----:B-1----:R-:W-:Y:S01]  /*18a10*/  HMMA.16816.F32 R8, R24, R20, R8 ;  /* 0x000000141808723c */ /* 0x002fe20000001808 */
[-C--:B---3--:R-:W-:Y:S01]  /*18a20*/  FFMA.FTZ R193, R182, R127.reuse, -R113 ;  /* 0x0000007fb6c17223 */ /* 0x088fe20000010871 */
[----:B----4-:R-:W-:Y:S01]  /*18a30*/  FADD.FTZ R196, R187, R196 ;  /* 0x000000c4bbc47221 */ /* 0x010fe20000010000 */
[----:B-----5:R-:W-:-:S02]  /*18a40*/  FFMA.FTZ R52, R186, R127, -R126 ;  /* 0x0000007fba347223 */ /* 0x020fc4000001087e */
[----:B------:R-:W-:Y:S03]  /*18a50*/  MUFU.EX2 R186, R53 ;  /* 0x0000003500ba7308 */ /* 0x000fe60000000800 */
[C---:B------:R-:W-:Y:S01]  /*18a60*/  HMMA.16816.F32 R4, R24.reuse, R22, R4 ;  /* 0x000000161804723c */ /* 0x040fe20000001804 */
[----:B------:R-:W1:Y:S01]  /*18a70*/  LDSM.16.MT88.4 R20, [R100+0xe000] ;  /* 0x00e000006414783b */ /* 0x000e620000004200 */
[----:B------:R-:W-:Y:S06]  /*18a80*/  MUFU.EX2 R193, R193 ;  /* 0x000000c100c17308 */ /* 0x000fec0000000800 */
[C---:B--2---:R-:W-:Y:S01]  /*18a90*/  HMMA.16816.F32 R40, R24.reuse, R56, R40 ;  /* 0x000000381828723c */ /* 0x044fe20000001828 */
[-CC-:B------:R-:W-:Y:S01]  /*18aa0*/  FFMA.FTZ R56, R184, R127.reuse, -R126.reuse ;  /* 0x0000007fb8387223 */ /* 0x180fe2000001087e */
[-CC-:B------:R-:W-:Y:S01]  /*18ab0*/  FFMA.FTZ R57, R183, R127.reuse, -R126.reuse ;  /* 0x0000007fb7397223 */ /* 0x180fe2000001087e */
[----:B------:R2:W-:Y:S04]  /*18ac0*/  MUFU.EX2 R184, R52 ;  /* 0x0000003400b87308 */ /* 0x0005e80000000800 */
[----:B------:R3:W4:Y:S01]  /*18ad0*/  MUFU.EX2 R183, R56 ;  /* 0x0000003800b77308 */ /* 0x0007220000000800 */
[C---:B------:R-:W-:Y:S08]  /*18ae0*/  HMMA.16816.F32 R36, R24.reuse, R58, R36 ;  /* 0x0000003a1824723c */ /* 0x040ff00000001824 */
[----:B------:R-:W-:Y:S01]  /*18af0*/  HMMA.16816.F32 R32, R24, R48, R32 ;  /* 0x000000301820723c */ /* 0x000fe20000001820 */
[----:B--2---:R-:W2:Y:S01]  /*18b00*/  LDSM.16.MT88.4 R52, [R99+0xe000] ;  /* 0x00e000006334783b */ /* 0x004ea20000004200 */
[----:B---3--:R-:W-:-:S02]  /*18b10*/  FFMA.FTZ R56, R181, R127, -R126 ;  /* 0x0000007fb5387223 */ /* 0x008fc4000001087e */
[----:B------:R-:W-:Y:S04]  /*18b20*/  MUFU.EX2 R181, R57 ;  /* 0x0000003900b57308 */ /* 0x000fe80000000800 */
[----:B------:R-:W-:Y:S01]  /*18b30*/  HMMA.16816.F32 R28, R24, R50, R28 ;  /* 0x00000032181c723c */ /* 0x000fe2000000181c */
[----:B----4-:R-:W-:Y:S01]  /*18b40*/  F2FP.F16.F32.PACK_AB R24, R183, R184 ;  /* 0x000000b8b718723e */ /* 0x010fe200000000ff */
[----:B------:R-:W3:Y:S01]  /*18b50*/  LDSM.16.MT88.4 R48, [R3+0xe000] ;  /* 0x00e000000330783b */ /* 0x000ee20000004200 */
[----:B------:R-:W4:Y:S01]  /*18b60*/  MUFU.EX2 R182, R56 ;  /* 0x0000003800b67308 */ /* 0x000f220000000800 */
[----:B------:R-:W-:Y:S01]  /*18b70*/  F2FP.F16.F32.PACK_AB R25, R185, R187 ;  /* 0x000000bbb919723e */ /* 0x000fe200000000ff */
[----:B------:R-:W-:Y:S01]  /*18b80*/  FADD.FTZ R184, R184, R195 ;  /* 0x000000c3b8b87221 */ /* 0x000fe20000010000 */
[----:B------:R-:W-:Y:S01]  /*18b90*/  F2FP.F16.F32.PACK_AB R27, R193, R186 ;  /* 0x000000bac11b723e */ /* 0x000fe200000000ff */
[----:B------:R-:W-:-:S02]  /*18ba0*/  FADD.FTZ R185, R185, R196 ;  /* 0x000000c4b9b97221 */ /* 0x000fc40000010000 */
[----:B------:R-:W-:Y:S02]  /*18bb0*/  FADD.FTZ R184, R183, R184 ;  /* 0x000000b8b7b87221 */ /* 0x000fe40000010000 */
[----:B------:R-:W-:-:S04]  /*18bc0*/  FADD.FTZ R185, R186, R185 ;  /* 0x000000b9bab97221 */ /* 0x000fc80000010000 */
[----:B------:R-:W-:Y:S01]  /*18bd0*/  FADD.FTZ R193, R193, R185 ;  /* 0x000000b9c1c17221 */ /* 0x000fe20000010000 */
[----:B----4-:R-:W-:Y:S01]  /*18be0*/  F2FP.F16.F32.PACK_AB R26, R182, R181 ;  /* 0x000000b5b61a723e */ /* 0x010fe200000000ff */
[----:B------:R-:W4:Y:S01]  /*18bf0*/  LDSM.16.MT88.4 R56, [R100+0xe800] ;  /* 0x00e800006438783b */ /* 0x000f220000004200 */
[----:B------:R-:W-:-:S04]  /*18c00*/  FADD.FTZ R181, R181, R184 ;  /* 0x000000b8b5b57221 */ /* 0x000fc80000010000 */
[----:B------:R-:W-:Y:S01]  /*18c10*/  FADD.FTZ R181, R182, R181 ;  /* 0x000000b5b6b57221 */ /* 0x000fe20000010000 */
[C---:B-1----:R-:W-:Y:S01]  /*18c20*/  HMMA.16816.F32 R16, R24.reuse, R20, R16 ;  /* 0x000000141810723c */ /* 0x042fe20000001810 */
[-CC-:B------:R-:W-:Y:S02]  /*18c30*/  FFMA.FTZ R20, R171, R127.reuse, -R113.reuse ;  /* 0x0000007fab147223 */ /* 0x180fe40000010871 */
[----:B------:R1:W5:Y:S05]  /*18c40*/  MUFU.EX2 R171, R172 ;  /* 0x000000ac00ab7308 */ /* 0x00036a0000000800 */
[C---:B------:R-:W-:Y:S08]  /*18c50*/  HMMA.16816.F32 R12, R24.reuse, R22, R12 ;  /* 0x00000016180c723c */ /* 0x040ff0000000180c */
[----:B--2---:R-:W-:Y:S01]  /*18c60*/  HMMA.16816.F32 R8, R24, R52, R8 ;  /* 0x000000341808723c */ /* 0x004fe20000001808 */
[-CC-:B------:R-:W-:Y:S01]  /*18c70*/  FFMA.FTZ R52, R170, R127.reuse, -R113.reuse ;  /* 0x0000007faa347223 */ /* 0x180fe20000010871 */
[-C--:B------:R-:W-:Y:S01]  /*18c80*/  FFMA.FTZ R53, R168, R127.reuse, -R126 ;  /* 0x0000007fa8357223 */ /* 0x080fe2000001087e */
[----:B------:R2:W3:Y:S01]  /*18c90*/  MUFU.EX2 R170, R20 ;  /* 0x0000001400aa7308 */ /* 0x0004e20000000800 */
[----:B-1----:R-:W-:Y:S01]  /*18ca0*/  FFMA.FTZ R172, R162, R127, -R113 ;  /* 0x0000007fa2ac7223 */ /* 0x002fe20000010871 */
[----:B-----5:R-:W-:-:S03]  /*18cb0*/  FADD.FTZ R193, R171, R193 ;  /* 0x000000c1abc17221 */ /* 0x020fc60000010000 */
[C---:B------:R-:W-:Y:S01]  /*18cc0*/  HMMA.16816.F32 R4, R24.reuse, R54, R4 ;  /* 0x000000361804723c */ /* 0x040fe20000001804 */
[-CC-:B------:R-:W-:Y:S01]  /*18cd0*/  FFMA.FTZ R54, R169, R127.reuse, -R126.reuse ;  /* 0x0000007fa9367223 */ /* 0x180fe2000001087e */
[----:B------:R-:W-:Y:S04]  /*18ce0*/  MUFU.EX2 R172, R172 ;  /* 0x000000ac00ac7308 */ /* 0x000fe80000000800 */
[----:B------:R1:W-:Y:S02]  /*18cf0*/  MUFU.EX2 R169, R52 ;  /* 0x0000003400a97308 */ /* 0x0003e40000000800 */
[----:B------:R-:W-:Y:S01]  /*18d00*/  HMMA.16816.F32 R40, R24, R60, R40 ;  /* 0x0000003c1828723c */ /* 0x000fe20000001828 */
[----:B--2---:R-:W2:Y:S01]  /*18d10*/  LDSM.16.MT88.4 R20, [R99+0xe800] ;  /* 0x00e800006314783b */ /* 0x004ea20000004200 */
[----:B------:R-:W-:Y:S01]  /*18d20*/  FFMA.FTZ R60, R166, R127, -R126 ;  /* 0x0000007fa63c7223 */ /* 0x000fe2000001087e */
[----:B------:R-:W5:Y:S01]  /*18d30*/  MUFU.EX2 R168, R54 ;  /* 0x0000003600a87308 */ /* 0x000f620000000800 */
[----:B---3--:R-:W-:-:S03]  /*18d40*/  FADD.FTZ R193, R170, R193 ;  /* 0x000000c1aac17221 */ /* 0x008fc60000010000 */
[----:B------:R3:W-:Y:S01]  /*18d50*/  MUFU.EX2 R162, R60 ;  /* 0x0000003c00a27308 */ /* 0x0007e20000000800 */
[C---:B------:R-:W-:Y:S01]  /*18d60*/  HMMA.16816.F32 R36, R24.reuse, R62, R36 ;  /* 0x0000003e1824723c */ /* 0x040fe20000001824 */
[----:B-1----:R-:W-:Y:S02]  /*18d70*/  FFMA.FTZ R52, R167, R127, -R126 ;  /* 0x0000007fa7347223 */ /* 0x002fe4000001087e */
[----:B------:R-:W1:Y:S05]  /*18d80*/  MUFU.EX2 R167, R53 ;  /* 0x0000003500a77308 */ /* 0x000e6a0000000800 */
[C---:B------:R-:W-:Y:S01]  /*18d90*/  HMMA.16816.F32 R32, R24.reuse, R48, R32 ;  /* 0x000000301820723c */ /* 0x040fe20000001820 */
[----:B-----5:R-:W-:Y:S01]  /*18da0*/  FADD.FTZ R181, R168, R181 ;  /* 0x000000b5a8b57221 */ /* 0x020fe20000010000 */
[----:B------:R5:W4:Y:S01]  /*18db0*/  MUFU.EX2 R166, R52 ;  /* 0x0000003400a67308 */ /* 0x000b220000000800 */
[----:B---3--:R-:W-:Y:S05]  /*18dc0*/  LDSM.16.MT88.4 R60, [R99+0xf000] ;  /* 0x00f00000633c783b */ /* 0x008fea0000004200 */
[----:B------:R-:W-:Y:S01]  /*18dd0*/  HMMA.16816.F32 R28, R24, R50, R28 ;  /* 0x00000032181c723c */ /* 0x000fe2000000181c */
[----:B------:R-:W-:Y:S01]  /*18de0*/  F2FP.F16.F32.PACK_AB R25, R170, R171 ;  /* 0x000000abaa19723e */ /* 0x000fe200000000ff */
[----:B------:R-:W-:Y:S01]  /*18df0*/  LDSM.16.MT88.4 R48, [R3+0xe800] ;  /* 0x00e800000330783b */ /* 0x000fe20000004200 */
[----:B------:R-:W-:Y:S01]  /*18e00*/  F2FP.F16.F32.PACK_AB R27, R172, R169 ;  /* 0x000000a9ac1b723e */ /* 0x000fe200000000ff */
[----:B------:R-:W-:Y:S01]  /*18e10*/  FADD.FTZ R169, R169, R193 ;  /* 0x000000c1a9a97221 */ /* 0x000fe20000010000 */
[C---:B-1----:R-:W-:Y:S01]  /*18e20*/  F2FP.F16.F32.PACK_AB R24, R167.reuse, R168 ;  /* 0x000000a8a718723e */ /* 0x042fe200000000ff */
[----:B------:R-:W-:Y:S01]  /*18e30*/  FADD.FTZ R167, R167, R181 ;  /* 0x000000b5a7a77221 */ /* 0x000fe20000010000 */
[----:B-----5:R-:W1:Y:S01]  /*18e40*/  LDSM.16.MT88.4 R52, [R45+0xe800] ;  /* 0x00e800002d34783b */ /* 0x020e620000004200 */
[----:B----4-:R-:W-:-:S02]  /*18e50*/  F2FP.F16.F32.PACK_AB R26, R162, R166 ;  /* 0x000000a6a21a723e */ /* 0x010fc400000000ff */
[----:B------:R-:W-:Y:S01]  /*18e60*/  FADD.FTZ R167, R166, R167 ;  /* 0x000000a7a6a77221 */ /* 0x000fe20000010000 */
[----:B------:R-:W-:-:S03]  /*18e70*/  FADD.FTZ R169, R172, R169 ;  /* 0x000000a9aca97221 */ /* 0x000fc60000010000 */
[----:B------:R-:W-:Y:S01]  /*18e80*/  FADD.FTZ R167, R162, R167 ;  /* 0x000000a7a2a77221 */ /* 0x000fe20000010000 */
[C---:B------:R-:W-:Y:S01]  /*18e90*/  HMMA.16816.F32 R16, R24.reuse, R56, R16 ;  /* 0x000000381810723c */ /* 0x040fe20000001810 */
[-CC-:B------:R-:W-:Y:S01]  /*18ea0*/  FFMA.FTZ R56, R145, R127.reuse, -R113.reuse ;  /* 0x0000007f91387223 */ /* 0x180fe20000010871 */
[-CC-:B------:R-:W-:Y:S01]  /*18eb0*/  FFMA.FTZ R57, R135, R127.reuse, -R113.reuse ;  /* 0x0000007f87397223 */ /* 0x180fe20000010871 */
[----:B------:R3:W4:Y:S04]  /*18ec0*/  MUFU.EX2 R145, R146 ;  /* 0x0000009200917308 */ /* 0x0007280000000800 */
[----:B------:R5:W1:Y:S01]  /*18ed0*/  MUFU.EX2 R135, R56 ;  /* 0x0000003800877308 */ /* 0x000a620000000800 */
[C---:B--2---:R-:W-:Y:S08]  /*18ee0*/  HMMA.16816.F32 R8, R24.reuse, R20, R8 ;  /* 0x000000141808723c */ /* 0x044ff00000001808 */
[----:B------:R-:W-:Y:S01]  /*18ef0*/  HMMA.16816.F32 R4, R24, R22, R4 ;  /* 0x000000161804723c */ /* 0x000fe20000001804 */
[----:B------:R-:W2:Y:S01]  /*18f00*/  LDSM.16.MT88.4 R20, [R100+0xf000] ;  /* 0x00f000006414783b */ /* 0x000ea20000004200 */
[-C--:B---3--:R-:W-:Y:S01]  /*18f10*/  FFMA.FTZ R146, R132, R127.reuse, -R113 ;  /* 0x0000007f84927223 */ /* 0x088fe20000010871 */
[----:B----4-:R-:W-:Y:S01]  /*18f20*/  FADD.FTZ R169, R145, R169 ;  /* 0x000000a991a97221 */ /* 0x010fe20000010000 */
[----:B-----5:R-:W-:-:S02]  /*18f30*/  FFMA.FTZ R56, R136, R127, -R126 ;  /* 0x0000007f88387223 */ /* 0x020fc4000001087e */
[----:B------:R3:W-:Y:S02]  /*18f40*/  MUFU.EX2 R136, R57 ;  /* 0x0000003900887308 */ /* 0x0007e40000000800 */
[C---:B------:R-:W-:Y:S02]  /*18f50*/  HMMA.16816.F32 R12, R24.reuse, R58, R12 ;  /* 0x0000003a180c723c */ /* 0x040fe4000000180c */
[----:B------:R-:W4:Y:S06]  /*18f60*/  MUFU.EX2 R146, R146 ;  /* 0x0000009200927308 */ /* 0x000f2c0000000800 */
[----:B-1----:R-:W-:Y:S01]  /*18f70*/  HMMA.16816.F32 R40, R24, R52, R40 ;  /* 0x000000341828723c */ /* 0x002fe20000001828 */
[-CC-:B------:R-:W-:Y:S01]  /*18f80*/  FFMA.FTZ R52, R134, R127.reuse, -R126.reuse ;  /* 0x0000007f86347223 */ /* 0x180fe2000001087e */
[----:B------:R-:W-:Y:S01]  /*18f90*/  FFMA.FTZ R53, R133, R127, -R126 ;  /* 0x0000007f85357223 */ /* 0x000fe2000001087e */
[----:B------:R-:W-:Y:S01]  /*18fa0*/  MUFU.EX2 R134, R56 ;  /* 0x0000003800867308 */ /* 0x000fe20000000800 */
[C---:B---3--:R-:W-:Y:S01]  /*18fb0*/  F2FP.F16.F32.PACK_AB R57, R135.reuse, R145 ;  /* 0x000000918739723e */ /* 0x048fe200000000ff */
[----:B------:R-:W-:-:S02]  /*18fc0*/  FADD.FTZ R135, R135, R169 ;  /* 0x000000a987877221 */ /* 0x000fc40000010000 */
[----:B------:R1:W3:Y:S01]  /*18fd0*/  MUFU.EX2 R133, R52 ;  /* 0x0000003400857308 */ /* 0x0002e20000000800 */
[----:B------:R-:W-:Y:S01]  /*18fe0*/  HMMA.16816.F32 R36, R24, R54, R36 ;  /* 0x000000361824723c */ /* 0x000fe20000001824 */
[----:B----4-:R-:W-:Y:S01]  /*18ff0*/  F2FP.F16.F32.PACK_AB R59, R146, R136 ;  /* 0x00000088923b723e */ /* 0x010fe200000000ff */
[----:B------:R-:W-:-:S04]  /*19000*/  FADD.FTZ R135, R136, R135 ;  /* 0x0000008788877221 */ /* 0x000fc80000010000 */
[----:B------:R-:W-:Y:S02]  /*19010*/  FADD.FTZ R146, R146, R135 ;  /* 0x0000008792927221 */ /* 0x000fe40000010000 */
[C---:B------:R-:W-:Y:S01]  /*19020*/  HMMA.16816.F32 R32, R24.reuse, R48, R32 ;  /* 0x000000301820723c */ /* 0x040fe20000001820 */
[----:B-1----:R-:W-:Y:S01]  /*19030*/  FFMA.FTZ R52, R131, R127, -R126 ;  /* 0x0000007f83347223 */ /* 0x002fe2000001087e */
[C---:B---3--:R-:W-:Y:S01]  /*19040*/  F2FP.F16.F32.PACK_AB R56, R133.reuse, R134 ;  /* 0x000000868538723e */ /* 0x048fe200000000ff */
[----:B------:R-:W-:Y:S05]  /*19050*/  MUFU.EX2 R131, R53 ;  /* 0x0000003500837308 */ /* 0x000fea0000000800 */
[----:B------:R-:W-:Y:S01]  /*19060*/  HMMA.16816.F32 R28, R24, R50, R28 ;  /* 0x00000032181c723c */ /* 0x000fe2000000181c */
[----:B------:R-:W-:Y:S01]  /*19070*/  LDSM.16.MT88.4 R48, [R3+0xf000] ;  /* 0x00f000000330783b */ /* 0x000fe20000004200 */
[----:B------:R-:W-:Y:S01]  /*19080*/  FADD.FTZ R134, R134, R167 ;  /* 0x000000a786867221 */ /* 0x000fe20000010000 */
[----:B------:R1:W3:Y:S02]  /*19090*/  MUFU.EX2 R132, R52 ;  /* 0x0000003400847308 */ /* 0x0002e40000000800 */
[----:B------:R-:W-:Y:S01]  /*190a0*/  LDSM.16.MT88.4 R24, [R100+0xf800] ;  /* 0x00f800006418783b */ /* 0x000fe20000004200 */
[----:B------:R-:W-:-:S03]  /*190b0*/  FADD.FTZ R134, R133, R134 ;  /* 0x0000008685867221 */ /* 0x000fc60000010000 */
[----:B-1----:R-:W1:Y:S01]  /*190c0*/  LDSM.16.MT88.4 R52, [R45+0xf000] ;  /* 0x00f000002d34783b */ /* 0x002e620000004200 */
[----:B---3--:R-:W-:Y:S01]  /*190d0*/  F2FP.F16.F32.PACK_AB R58, R132, R131 ;  /* 0x00000083843a723e */ /* 0x008fe200000000ff */
[----:B------:R-:W-:-:S04]  /*190e0*/  FADD.FTZ R131, R131, R134 ;  /* 0x0000008683837221 */ /* 0x000fc80000010000 */
[----:B------:R-:W-:Y:S02]  /*190f0*/  FADD.FTZ R131, R132, R131 ;  /* 0x0000008384837221 */ /* 0x000fe40000010000 */
[C---:B--2---:R-:W-:Y:S01]  /*19100*/  HMMA.16816.F32 R16, R56.reuse, R20, R16 ;  /* 0x000000143810723c */ /* 0x044fe20000001810 */
        /* <DEDUP_REMOVED lines=12> */
[-CC-:B------:R-:W-:Y:S02]  /*191d0*/  FFMA.FTZ R62, R87, R127.reuse, -R126.reuse ;  /* 0x0000007f573e7223 */ /* 0x180fe4000001087e */
[----:B------:R3:W4:Y:S04]  /*191e0*/  MUFU.EX2 R87, R60 ;  /* 0x0000003c00577308 */ /* 0x0007280000000800 */
[----:B-1----:R-:W-:Y:S01]  /*191f0*/  HMMA.16816.F32 R40, R56, R52, R40 ;  /* 0x000000343828723c */ /* 0x002fe20000001828 */
[----:B------:R-:W-:Y:S01]  /*19200*/  FFMA.FTZ R52, R83, R127, -R126 ;  /* 0x0000007f53347223 */ /* 0x000fe2000001087e */
[----:B------:R-:W1:Y:S01]  /*19210*/  MUFU.EX2 R86, R62 ;  /* 0x0000003e00567308 */ /* 0x000e620000000800 */
[C---:B-----5:R-:W-:Y:S01]  /*19220*/  F2FP.F16.F32.PACK_AB R53, R128.reuse, R129 ;  /* 0x000000818035723e */ /* 0x060fe200000000ff */
[----:B------:R-:W-:-:S02]  /*19230*/  FADD.FTZ R128, R128, R146 ;  /* 0x0000009280807221 */ /* 0x000fc40000010000 */
[----:B------:R-:W-:Y:S02]  /*19240*/  MUFU.EX2 R84, R52 ;  /* 0x0000003400547308 */ /* 0x000fe40000000800 */
[----:B------:R-:W-:Y:S01]  /*19250*/  HMMA.16816.F32 R36, R56, R54, R36 ;  /* 0x000000363824723c */ /* 0x000fe20000001824 */
[----:B---3--:R-:W-:Y:S01]  /*19260*/  FFMA.FTZ R60, R85, R127, -R126 ;  /* 0x0000007f553c7223 */ /* 0x008fe2000001087e */
[----:B----4-:R-:W-:Y:S01]  /*19270*/  F2FP.F16.F32.PACK_AB R55, R130, R87 ;  /* 0x000000578237723e */ /* 0x010fe200000000ff */
[----:B------:R-:W3:Y:S01]  /*19280*/  MUFU.EX2 R85, R61 ;  /* 0x0000003d00557308 */ /* 0x000ee20000000800 */
[----:B------:R-:W-:-:S03]  /*19290*/  FADD.FTZ R128, R87, R128 ;  /* 0x0000008057807221 */ /* 0x000fc60000010000 */
[----:B------:R4:W5:Y:S01]  /*192a0*/  MUFU.EX2 R83, R60 ;  /* 0x0000003c00537308 */ /* 0x0009620000000800 */
[----:B------:R-:W-:Y:S01]  /*192b0*/  HMMA.16816.F32 R32, R56, R48, R32 ;  /* 0x000000303820723c */ /* 0x000fe20000001820 */
[----:B-1----:R-:W-:Y:S01]  /*192c0*/  FADD.FTZ R131, R86, R131 ;  /* 0x0000008356837221 */ /* 0x002fe20000010000 */
[----:B------:R-:W-:-:S06]  /*192d0*/  FADD.FTZ R130, R130, R128 ;  /* 0x0000008082827221 */ /* 0x000fcc0000010000 */
[----:B------:R-:W-:Y:S01]  /*192e0*/  HMMA.16816.F32 R28, R56, R50, R28 ;  /* 0x00000032381c723c */ /* 0x000fe2000000181c */
[----:B------:R-:W-:Y:S01]  /*192f0*/  LDSM.16.MT88.4 R48, [R3+0xf800] ;  /* 0x00f800000330783b */ /* 0x000fe20000004200 */
[----:B---3--:R-:W-:Y:S01]  /*19300*/  F2FP.F16.F32.PACK_AB R52, R85, R86 ;  /* 0x000000565534723e */ /* 0x008fe200000000ff */
[----:B------:R-:W-:Y:S01]  /*19310*/  FFMA.FTZ R56, R79, R127, -R126 ;  /* 0x0000007f4f387223 */ /* 0x000fe2000001087e */
[----:B------:R-:W-:Y:S01]  /*19320*/  FADD.FTZ R85, R85, R131 ;  /* 0x0000008355557221 */ /* 0x000fe20000010000 */
[----:B----4-:R-:W1:Y:S01]  /*19330*/  LDSM.16.MT88.4 R60, [R45+0xf800] ;  /* 0x00f800002d3c783b */ /* 0x010e620000004200 */
[----:B-----5:R-:W-:Y:S01]  /*19340*/  F2FP.F16.F32.PACK_AB R54, R84, R83 ;  /* 0x000000535436723e */ /* 0x020fe200000000ff */
[----:B------:R-:W3:Y:S01]  /*19350*/  MUFU.EX2 R79, R81 ;  /* 0x00000051004f7308 */ /* 0x000ee20000000800 */
[----:B------:R-:W-:-:S04]  /*19360*/  FADD.FTZ R85, R83, R85 ;  /* 0x0000005553557221 */ /* 0x000fc80000010000 */
[----:B------:R-:W-:Y:S01]  /*19370*/  FADD.FTZ R84, R84, R85 ;  /* 0x0000005554547221 */ /* 0x000fe20000010000 */
[C---:B--2---:R-:W-:Y:S08]  /*19380*/  HMMA.16816.F32 R8, R52.reuse, R20, R8 ;  /* 0x000000143408723c */ /* 0x044ff00000001808 */
[----:B------:R-:W-:Y:S01]  /*19390*/  HMMA.16816.F32 R4, R52, R22, R4 ;  /* 0x000000163404723c */ /* 0x000fe20000001804 */
[----:B------:R-:W2:Y:S01]  /*193a0*/  LDSM.16.MT88.4 R20, [R100+0x10000] ;  /* 0x010000006414783b */ /* 0x000ea20000004200 */
[----:B---3--:R-:W-:-:S06]  /*193b0*/  FADD.FTZ R84, R79, R84 ;  /* 0x000000544f547221 */ /* 0x008fcc0000010000 */
[C---:B------:R-:W-:Y:S01]  /*193c0*/  HMMA.16816.F32 R16, R52.reuse, R24, R16 ;  /* 0x000000183410723c */ /* 0x040fe20000001810 */
[-CC-:B------:R-:W-:Y:S02]  /*193d0*/  FFMA.FTZ R24, R80, R127.reuse, -R113.reuse ;  /* 0x0000007f50187223 */ /* 0x180fe40000010871 */
[----:B------:R-:W3:Y:S04]  /*193e0*/  MUFU.EX2 R80, R82 ;  /* 0x0000005200507308 */ /* 0x000ee80000000800 */
[----:B------:R4:W-:Y:S01]  /*193f0*/  MUFU.EX2 R82, R24 ;  /* 0x0000001800527308 */ /* 0x0009e20000000800 */
[C---:B------:R-:W-:Y:S08]  /*19400*/  HMMA.16816.F32 R12, R52.reuse, R26, R12 ;  /* 0x0000001a340c723c */ /* 0x040ff0000000180c */
[C---:B-1----:R-:W-:Y:S01]  /*19410*/  HMMA.16816.F32 R40, R52.reuse, R60, R40 ;  /* 0x0000003c3428723c */ /* 0x042fe20000001828 */
[-CC-:B------:R-:W-:Y:S01]  /*19420*/  FFMA.FTZ R60, R77, R127.reuse, -R126.reuse ;  /* 0x0000007f4d3c7223 */ /* 0x180fe2000001087e */
[-C--:B------:R-:W-:Y:S01]  /*19430*/  FFMA.FTZ R61, R75, R127.reuse, -R126 ;  /* 0x0000007f4b3d7223 */ /* 0x080fe2000001087e */
[----:B------:R1:W5:Y:S01]  /*19440*/  MUFU.EX2 R77, R56 ;  /* 0x00000038004d7308 */ /* 0x0003620000000800 */
[----:B---3--:R-:W-:Y:S01]  /*19450*/  FADD.FTZ R130, R80, R130 ;  /* 0x0000008250827221 */ /* 0x008fe20000010000 */
[----:B----4-:R-:W3:Y:S02]  /*19460*/  LDSM.16.MT88.4 R24, [R99+0x10000] ;  /* 0x010000006318783b */ /* 0x010ee40000004200 */
[----:B------:R-:W-:Y:S01]  /*19470*/  MUFU.EX2 R60, R60 ;  /* 0x0000003c003c7308 */ /* 0x000fe20000000800 */
[----:B------:R-:W-:Y:S01]  /*19480*/  HMMA.16816.F32 R36, R52, R62, R36 ;  /* 0x0000003e3424723c */ /* 0x000fe20000001824 */
[----:B------:R-:W-:-:S02]  /*19490*/  FFMA.FTZ R63, R74, R127, -R113 ;  /* 0x0000007f4a3f7223 */ /* 0x000fc40000010871 */
[----:B------:R-:W4:Y:S04]  /*194a0*/  MUFU.EX2 R61, R61 ;  /* 0x0000003d003d7308 */ /* 0x000f280000000800 */
[----:B------:R-:W2:Y:S01]  /*194b0*/  MUFU.EX2 R62, R76 ;  /* 0x0000004c003e7308 */ /* 0x000ea20000000800 */
[----:B------:R-:W-:Y:S01]  /*194c0*/  HMMA.16816.F32 R32, R52, R48, R32 ;  /* 0x000000303420723c */ /* 0x000fe20000001820 */
[----:B-1----:R-:W1:Y:S01]  /*194d0*/  LDSM.16.MT88.4 R56, [R45+0x10000] ;  /* 0x010000002d38783b */ /* 0x002e620000004200 */
[C---:B-----5:R-:W-:Y:S01]  /*194e0*/  F2FP.F16.F32.PACK_AB R48, R77.reuse, R79 ;  /* 0x0000004f4d30723e */ /* 0x060fe200000000ff */
[----:B------:R-:W5:Y:S01]  /*194f0*/  MUFU.EX2 R63, R63 ;  /* 0x0000003f003f7308 */ /* 0x000f620000000800 */
[C---:B------:R-:W-:Y:S01]  /*19500*/  F2FP.F16.F32.PACK_AB R49, R82.reuse, R80 ;  /* 0x000000505231723e */ /* 0x040fe200000000ff */
[----:B------:R-:W-:Y:S01]  /*19510*/  FADD.FTZ R82, R82, R130 ;  /* 0x0000008252527221 */ /* 0x000fe20000010000 */
[----:B------:R-:W-:-:S02]  /*19520*/  FADD.FTZ R77, R77, R84 ;  /* 0x000000544d4d7221 */ /* 0x000fc40000010000 */
[----:B------:R-:W-:Y:S01]  /*19530*/  HMMA.16816.F32 R28, R52, R50, R28 ;  /* 0x00000032341c723c */ /* 0x000fe2000000181c */
[C---:B----4-:R-:W-:Y:S01]  /*19540*/  F2FP.F16.F32.PACK_AB R50, R61.reuse, R60 ;  /* 0x0000003c3d32723e */ /* 0x050fe200000000ff */
[----:B------:R-:W4:Y:S01]  /*19550*/  LDSM.16.MT88.4 R52, [R3+0x10000] ;  /* 0x010000000334783b */ /* 0x000f220000004200 */
[----:B------:R-:W-:Y:S01]  /*19560*/  FADD.FTZ R82, R78, R82 ;  /* 0x000000524e527221 */ /* 0x000fe20000010000 */
[----:B------:R-:W-:Y:S01]  /*19570*/  FADD.FTZ R77, R60, R77 ;  /* 0x0000004d3c4d7221 */ /* 0x000fe20000010000 */
[C---:B--2---:R-:W-:Y:S02]  /*19580*/  F2FP.F16.F32.PACK_AB R51, R62.reuse, R78 ;  /* 0x0000004e3e33723e */ /* 0x044fe400000000ff */
[----:B------:R-:W-:Y:S01]  /*19590*/  FADD.FTZ R62, R62, R82 ;  /* 0x000000523e3e7221 */ /* 0x000fe20000010000 */
[----:B------:R-:W-:-:S03]  /*195a0*/  FADD.FTZ R61, R61, R77 ;  /* 0x0000004d3d3d7221 */ /* 0x000fc60000010000 */
[----:B-----5:R-:W-:Y:S01]  /*195b0*/  FADD.FTZ R62, R63, R62 ;  /* 0x0000003e3f3e7221 */ /* 0x020fe20000010000 */
[C---:B------:R-:W-:Y:S08]  /*195c0*/  HMMA.16816.F32 R16, R48.reuse, R20, R16 ;  /* 0x000000143010723c */ /* 0x040ff00000001810 */
[C---:B------:R-:W-:Y:S01]  /*195d0*/  HMMA.16816.F32 R12, R48.reuse, R22, R12 ;  /* 0x00000016300c723c */ /* 0x040fe2000000180c */
[----:B------:R-:W2:Y:S07]  /*195e0*/  LDSM.16.MT88.4 R20, [R100+0x10800] ;  /* 0x010800006414783b */ /* 0x000eae0000004200 */
[----:B---3--:R-:W-:Y:S01]  /*195f0*/  HMMA.16816.F32 R8, R48, R24, R8 ;  /* 0x000000183008723c */ /* 0x008fe20000001808 */
[----:B------:R-:W-:-:S02]  /*19600*/  FFMA.FTZ R24, R71, R127, -R126 ;  /* 0x0000007f47187223 */ /* 0x000fc4000001087e */
[----:B------:R3:W5:Y:S05]  /*19610*/  MUFU.EX2 R71, R73 ;  /* 0x0000004900477308 */ /* 0x00076a0000000800 */
[----:B-1----:R-:W-:Y:S01]  /*19620*/  HMMA.16816.F32 R40, R48, R56, R40 ;  /* 0x000000383028723c */ /* 0x002fe20000001828 */
[-CC-:B------:R-:W-:Y:S01]  /*19630*/  FFMA.FTZ R57, R69, R127.reuse, -R126.reuse ;  /* 0x0000007f45397223 */ /* 0x180fe2000001087e */
[----:B------:R-:W1:Y:S01]  /*19640*/  MUFU.EX2 R56, R24 ;  /* 0x0000001800387308 */ /* 0x000e620000000800 */
[----:B------:R-:W-:-:S04]  /*19650*/  FFMA.FTZ R69, R95, R127, -R126 ;  /* 0x0000007f5f457223 */ /* 0x000fc8000001087e */
[----:B------:R-:W2:Y:S01]  /*19660*/  MUFU.EX2 R57, R57 ;  /* 0x0000003900397308 */ /* 0x000ea20000000800 */
[C---:B------:R-:W-:Y:S01]  /*19670*/  HMMA.16816.F32 R36, R48.reuse, R58, R36 ;  /* 0x0000003a3024723c */ /* 0x040fe20000001824 */
[-CC-:B------:R-:W-:Y:S01]  /*19680*/  FFMA.FTZ R59, R68, R127.reuse, -R113.reuse ;  /* 0x0000007f443b7223 */ /* 0x180fe20000010871 */
[-C--:B------:R-:W-:Y:S01]  /*19690*/  FFMA.FTZ R68, R47, R127.reuse, -R126 ;  /* 0x0000007f2f447223 */ /* 0x080fe2000001087e */
[----:B------:R-:W2:Y:S01]  /*196a0*/  MUFU.EX2 R58, R67 ;  /* 0x00000043003a7308 */ /* 0x000ea20000000800 */
[----:B---3--:R-:W-:Y:S01]  /*196b0*/  FFMA.FTZ R73, R96, R127, -R113 ;  /* 0x0000007f60497223 */ /* 0x008fe20000010871 */
[----:B-----5:R-:W-:Y:S02]  /*196c0*/  FADD.FTZ R61, R71, R61 ;  /* 0x0000003d473d7221 */ /* 0x020fe40000010000 */
[----:B------:R-:W3:Y:S01]  /*196d0*/  MUFU.EX2 R59, R59 ;  /* 0x0000003b003b7308 */ /* 0x000ee20000000800 */
[----:B----4-:R-:W-:Y:S01]  /*196e0*/  HMMA.16816.F32 R32, R48, R52, R32 ;  /* 0x000000343020723c */ /* 0x010fe20000001820 */
[C---:B-1----:R-:W-:Y:S01]  /*196f0*/  F2FP.F16.F32.PACK_AB R52, R56.reuse, R71 ;  /* 0x000000473834723e */ /* 0x042fe200000000ff */
[----:B------:R-:W-:Y:S01]  /*19700*/  FADD.FTZ R56, R56, R61 ;  /* 0x0000003d38387221 */ /* 0x000fe20000010000 */
[C---:B------:R-:W-:Y:S01]  /*19710*/  F2FP.F16.F32.PACK_AB R53, R72.reuse, R63 ;  /* 0x0000003f4835723e */ /* 0x040fe200000000ff */
[----:B------:R-:W-:Y:S01]  /*19720*/  MUFU.EX2 R68, R68 ;  /* 0x0000004400447308 */ /* 0x000fe20000000800 */
[----:B------:R-:W-:Y:S01]  /*19730*/  FADD.FTZ R72, R72, R62 ;  /* 0x0000003e48487221 */ /* 0x000fe20000010000 */
[----:B--2---:R-:W-:-:S02]  /*19740*/  FADD.FTZ R56, R57, R56 ;  /* 0x0000003839387221 */ /* 0x004fc40000010000 */
[C---:B------:R-:W-:Y:S01]  /*19750*/  HMMA.16816.F32 R28, R48.reuse, R54, R28 ;  /* 0x00000036301c723c */ /* 0x040fe2000000181c */
[----:B------:R-:W-:Y:S01]  /*19760*/  F2FP.F16.F32.PACK_AB R54, R58, R57 ;  /* 0x000000393a36723e */ /* 0x000fe200000000ff */
[-C--:B------:R-:W-:Y:S01]  /*19770*/  FFMA.FTZ R67, R97, R127.reuse, -R126 ;  /* 0x0000007f61437223 */ /* 0x080fe2000001087e */
[----:B------:R-:W-:Y:S01]  /*19780*/  MUFU.EX2 R69, R69 ;  /* 0x0000004500457308 */ /* 0x000fe20000000800 */
[----:B------:R-:W-:Y:S01]  /*19790*/  FADD.FTZ R72, R70, R72 ;  /* 0x0000004846487221 */ /* 0x000fe20000010000 */
[C---:B---3--:R-:W-:Y:S01]  /*197a0*/  F2FP.F16.F32.PACK_AB R55, R59.reuse, R70 ;  /* 0x000000463b37723e */ /* 0x048fe200000000ff */
[----:B------:R-:W-:Y:S01]  /*197b0*/  FADD.FTZ R58, R58, R56 ;  /* 0x000000383a3a7221 */ /* 0x000fe20000010000 */
[----:B------:R-:W-:Y:S01]  /*197c0*/  MUFU.EX2 R73, R73 ;  /* 0x0000004900497308 */ /* 0x000fe20000000800 */
[----:B------:R-:W-:Y:S01]  /*197d0*/  HMMA.16816.F32 R4, R48, R26, R4 ;  /* 0x0000001a3004723c */ /* 0x000fe20000001804 */
[----:B------:R-:W1:Y:S01]  /*197e0*/  LDSM.16.MT88.4 R48, [R45+0x10800] ;  /* 0x010800002d30783b */ /* 0x000e620000004200 */
[----:B------:R-:W-:Y:S01]  /*197f0*/  FADD.FTZ R59, R59, R72 ;  /* 0x000000483b3b7221 */ /* 0x000fe20000010000 */
[----:B------:R-:W-:Y:S02]  /*19800*/  MUFU.EX2 R67, R67 ;  /* 0x0000004300437308 */ /* 0x000fe40000000800 */
[----:B------:R-:W-:Y:S03]  /*19810*/  LDSM.16.MT88.4 R24, [R99+0x10800] ;  /* 0x010800006318783b */ /* 0x000fe60000004200 */
[C---:B------:R-:W-:Y:S08]  /*19820*/  HMMA.16816.F32 R16, R52.reuse, R20, R16 ;  /* 0x000000143410723c */ /* 0x040ff00000001810 */
[C---:B------:R-:W-:Y:S01]  /*19830*/  HMMA.16816.F32 R12, R52.reuse, R22, R12 ;  /* 0x00000016340c723c */ /* 0x040fe2000000180c */
[----:B------:R-:W2:Y:S07]  /*19840*/  LDSM.16.MT88.4 R20, [R3+0x10800] ;  /* 0x010800000314783b */ /* 0x000eae0000004200 */
[----:B-1----:R-:W-:Y:S01]  /*19850*/  HMMA.16816.F32 R40, R52, R48, R40 ;  /* 0x000000303428723c */ /* 0x002fe20000001828 */
[----:B------:R-:W-:-:S02]  /*19860*/  FFMA.FTZ R48, R65, R127, -R126 ;  /* 0x0000007f41307223 */ /* 0x000fc4000001087e */
[----:B------:R-:W-:Y:S04]  /*19870*/  MUFU.EX2 R65, R98 ;  /* 0x0000006200417308 */ /* 0x000fe80000000800 */
[----:B------:R1:W3:Y:S01]  /*19880*/  MUFU.EX2 R47, R48 ;  /* 0x00000030002f7308 */ /* 0x0002e20000000800 */
[C---:B------:R-:W-:Y:S08]  /*19890*/  HMMA.16816.F32 R36, R52.reuse, R50, R36 ;  /* 0x000000323424723c */ /* 0x040ff00000001824 */
[----:B--2---:R-:W-:Y:S01]  /*198a0*/  HMMA.16816.F32 R32, R52, R20, R32 ;  /* 0x000000143420723c */ /* 0x004fe20000001820 */
[----:B-1----:R-:W1:Y:S01]  /*198b0*/  LDSM.16.MT88.4 R48, [R99+0x11000] ;  /* 0x011000006330783b */ /* 0x002e620000004200 */
[----:B---3--:R-:W-:-:S06]  /*198c0*/  FADD.FTZ R58, R47, R58 ;  /* 0x0000003a2f3a7221 */ /* 0x008fcc0000010000 */
[C---:B------:R-:W-:Y:S01]  /*198d0*/  HMMA.16816.F32 R28, R52.reuse, R22, R28 ;  /* 0x00000016341c723c */ /* 0x040fe2000000181c */
[----:B------:R-:W2:Y:S07]  /*198e0*/  LDSM.16.MT88.4 R20, [R45+0x11000] ;  /* 0x011000002d14783b */ /* 0x000eae0000004200 */
[C---:B------:R-:W-:Y:S01]  /*198f0*/  HMMA.16816.F32 R8, R52.reuse, R24, R8 ;  /* 0x000000183408723c */ /* 0x040fe20000001808 */
[----:B------:R-:W-:Y:S02]  /*19900*/  FFMA.FTZ R24, R64, R127, -R113 ;  /* 0x0000007f40187223 */ /* 0x000fe40000010871 */
[----:B------:R-:W3:Y:S04]  /*19910*/  MUFU.EX2 R64, R66 ;  /* 0x0000004200407308 */ /* 0x000ee80000000800 */
[----:B------:R4:W5:Y:S01]  /*19920*/  MUFU.EX2 R66, R24 ;  /* 0x0000001800427308 */ /* 0x0009620000000800 */
[----:B------:R-:W-:Y:S01]  /*19930*/  HMMA.16816.F32 R4, R52, R26, R4 ;  /* 0x0000001a3404723c */ /* 0x000fe20000001804 */
[C---:B------:R-:W-:Y:S01]  /*19940*/  F2FP.F16.F32.PACK_AB R52, R68.reuse, R47 ;  /* 0x0000002f4434723e */ /* 0x040fe200000000ff */
[----:B------:R-:W-:Y:S01]  /*19950*/  FADD.FTZ R68, R68, R58 ;  /* 0x0000003a44447221 */ /* 0x000fe20000010000 */
[----:B------:R-:W-:-:S02]  /*19960*/  F2FP.F16.F32.PACK_AB R54, R69, R67 ;  /* 0x000000434536723e */ /* 0x000fc400000000ff */
[----:B------:R-:W-:Y:S01]  /*19970*/  F2FP.F16.F32.PACK_AB R55, R73, R65 ;  /* 0x000000414937723e */ /* 0x000fe200000000ff */
[----:B------:R-:W-:Y:S01]  /*19980*/  FADD.FTZ R68, R67, R68 ;  /* 0x0000004443447221 */ /* 0x000fe20000010000 */
[----:B---3--:R-:W-:-:S03]  /*19990*/  FADD.FTZ R59, R64, R59 ;  /* 0x0000003b403b7221 */ /* 0x008fc60000010000 */
[----:B------:R-:W-:Y:S01]  /*199a0*/  FADD.FTZ R69, R69, R68 ;  /* 0x0000004445457221 */ /* 0x000fe20000010000 */
[----:B----4-:R-:W3:Y:S01]  /*199b0*/  LDSM.16.MT88.4 R24, [R100+0x11000] ;  /* 0x011000006418783b */ /* 0x010ee20000004200 */
[C---:B-----5:R-:W-:Y:S01]  /*199c0*/  F2FP.F16.F32.PACK_AB R53, R66.reuse, R64 ;  /* 0x000000404235723e */ /* 0x060fe200000000ff */
[----:B------:R-:W-:-:S04]  /*199d0*/  FADD.FTZ R66, R66, R59 ;  /* 0x0000003b42427221 */ /* 0x000fc80000010000 */
[----:B------:R-:W-:Y:S02]  /*199e0*/  FADD.FTZ R66, R65, R66 ;  /* 0x0000004241427221 */ /* 0x000fe40000010000 */
[----:B-1----:R-:W-:Y:S01]  /*199f0*/  HMMA.16816.F32 R8, R52, R48, R8 ;  /* 0x000000303408723c */ /* 0x002fe20000001808 */
[-C--:B------:R-:W-:Y:S01]  /*19a00*/  FFMA.FTZ R48, R90, R127.reuse, -R113 ;  /* 0x0000007f5a307223 */ /* 0x080fe20000010871 */
[----:B------:R-:W-:Y:S01]  /*19a10*/  FFMA.FTZ R49, R93, R127, -R126 ;  /* 0x0000007f5d317223 */ /* 0x000fe2000001087e */
[----:B------:R-:W-:-:S04]  /*19a20*/  FADD.FTZ R73, R73, R66 ;  /* 0x0000004249497221 */ /* 0x000fc80000010000 */
[----:B------:R-:W1:Y:S01]  /*19a30*/  MUFU.EX2 R48, R48 ;  /* 0x0000003000307308 */ /* 0x000e620000000800 */
[C---:B--2---:R-:W-:Y:S01]  /*19a40*/  HMMA.16816.F32 R40, R52.reuse, R20, R40 ;  /* 0x000000143428723c */ /* 0x044fe20000001828 */
[-CC-:B------:R-:W-:Y:S01]  /*19a50*/  FFMA.FTZ R20, R94, R127.reuse, -R113.reuse ;  /* 0x0000007f5e147223 */ /* 0x180fe20000010871 */
[----:B------:R-:W-:Y:S01]  /*19a60*/  FFMA.FTZ R21, R92, R127, -R113 ;  /* 0x0000007f5c157223 */ /* 0x000fe20000010871 */
[----:B------:R-:W2:Y:S04]  /*19a70*/  MUFU.EX2 R49, R49 ;  /* 0x0000003100317308 */ /* 0x000ea80000000800 */
[----:B------:R-:W4:Y:S01]  /*19a80*/  MUFU.EX2 R20, R20 ;  /* 0x0000001400147308 */ /* 0x000f220000000800 */
[----:B------:R-:W-:Y:S03]  /*19a90*/  HMMA.16816.F32 R36, R52, R22, R36 ;  /* 0x000000163424723c */ /* 0x000fe60000001824 */
[----:B------:R-:W5:Y:S01]  /*19aa0*/  MUFU.EX2 R21, R21 ;  /* 0x0000001500157308 */ /* 0x000f620000000800 */
[----:B-1----:R-:W-:-:S03]  /*19ab0*/  F2FP.F16.F32.PACK_AB R135, R250, R48 ;  /* 0x00000030fa87723e */ /* 0x002fc600000000ff */
[----:B------:R-:W1:Y:S01]  /*19ac0*/  MUFU.EX2 R22, R89 ;  /* 0x0000005900167308 */ /* 0x000e620000000800 */
[----:B------:R-:W-:Y:S01]  /*19ad0*/  HMMA.16816.F32 R4, R52, R50, R4 ;  /* 0x000000323404723c */ /* 0x000fe20000001804 */
[----:B--2---:R-:W-:Y:S01]  /*19ae0*/  F2FP.F16.F32.PACK_AB R132, R46, R49 ;  /* 0x000000312e84723e */ /* 0x004fe200000000ff */
[----:B------:R-:W-:Y:S01]  /*19af0*/  FADD.FTZ R69, R49, R69 ;  /* 0x0000004531457221 */ /* 0x000fe20000010000 */
[----:B----4-:R-:W-:-:S03]  /*19b00*/  FADD.FTZ R73, R20, R73 ;  /* 0x0000004914497221 */ /* 0x010fc60000010000 */
[----:B------:R-:W-:Y:S02]  /*19b10*/  FADD.FTZ R69, R46, R69 ;  /* 0x000000452e457221 */ /* 0x000fe40000010000 */
[----:B---3--:R-:W-:Y:S01]  /*19b20*/  HMMA.16816.F32 R16, R52, R24, R16 ;  /* 0x000000183410723c */ /* 0x008fe20000001810 */
[C---:B-----5:R-:W-:Y:S01]  /*19b30*/  F2FP.F16.F32.PACK_AB R133, R21.reuse, R20 ;  /* 0x000000141585723e */ /* 0x060fe200000000ff */
[----:B------:R-:W-:Y:S01]  /*19b40*/  FADD.FTZ R73, R21, R73 ;  /* 0x0000004915497221 */ /* 0x000fe20000010000 */
[----:B-1----:R-:W-:-:S03]  /*19b50*/  F2FP.F16.F32.PACK_AB R134, R251, R22 ;  /* 0x00000016fb86723e */ /* 0x002fc600000000ff */
[----:B------:R-:W-:Y:S01]  /*19b60*/  FADD.FTZ R73, R48, R73 ;  /* 0x0000004930497221 */ /* 0x000fe20000010000 */
[----:B------:R-:W-:Y:S01]  /*19b70*/  FADD.FTZ R69, R22, R69 ;  /* 0x0000004516457221 */ /* 0x000fe20000010000 */
[----:B------:R-:W-:Y:S01]  /*19b80*/  HMMA.16816.F32 R12, R52, R26, R12 ;  /* 0x0000001a340c723c */ /* 0x000fe2000000180c */
[----:B------:R-:W1:Y:S01]  /*19b90*/  LDSM.16.MT88.4 R24, [R3+0x11000] ;  /* 0x011000000318783b */ /* 0x000e620000004200 */
[----:B------:R-:W-:Y:S01]  /*19ba0*/  FADD.FTZ R250, R250, R73 ;  /* 0x00000049fafa7221 */ /* 0x000fe20000010000 */
[----:B------:R-:W-:-:S05]  /*19bb0*/  FADD.FTZ R251, R251, R69 ;  /* 0x00000045fbfb7221 */ /* 0x000fca0000010000 */
[C---:B------:R-:W-:Y:S08]  /*19bc0*/  HMMA.16816.F32 R152, R132.reuse, R148, R8 ;  /* 0x000000948498723c */ /* 0x040ff00000001808 */
[C---:B------:R-:W-:Y:S08]  /*19bd0*/  HMMA.16816.F32 R160, R132.reuse, R156, R16 ;  /* 0x0000009c84a0723c */ /* 0x040ff00000001810 */
[C---:B------:R-:W-:Y:S01]  /*19be0*/  HMMA.16816.F32 R156, R132.reuse, R158, R12 ;  /* 0x0000009e849c723c */ /* 0x040fe2000000180c */
[----:B------:R-:W2:Y:S07]  /*19bf0*/  LDSM.16.MT88.4 R12, [R3+0x11800] ;  /* 0x01180000030c783b */ /* 0x000eae0000004200 */
[C---:B------:R-:W-:Y:S08]  /*19c00*/  HMMA.16816.F32 R144, R132.reuse, R140, R40 ;  /* 0x0000008c8490723c */ /* 0x040ff00000001828 */
[----:B------:R-:W-:Y:S08]  /*19c10*/  HMMA.16816.F32 R148, R132, R150, R4 ;  /* 0x000000968494723c */ /* 0x000ff00000001804 */
[C---:B-1----:R-:W-:Y:S08]  /*19c20*/  HMMA.16816.F32 R32, R52.reuse, R24, R32 ;  /* 0x000000183420723c */ /* 0x042ff00000001820 */
[----:B------:R-:W-:Y:S08]  /*19c30*/  HMMA.16816.F32 R28, R52, R26, R28 ;  /* 0x0000001a341c723c */ /* 0x000ff0000000181c */
[C---:B------:R-:W-:Y:S08]  /*19c40*/  HMMA.16816.F32 R140, R132.reuse, R142, R36 ;  /* 0x0000008e848c723c */ /* 0x040ff00000001824 */
[C---:B--2---:R-:W-:Y:S08]  /*19c50*/  HMMA.16816.F32 R136, R132.reuse, R12, R32 ;  /* 0x0000000c8488723c */ /* 0x044ff00000001820 */
[----:B------:R-:W-:Y:S01]  /*19c60*/  HMMA.16816.F32 R132, R132, R14, R28 ;  /* 0x0000000e8484723c */ /* 0x000fe2000000181c */
[----:B------:R-:W-:-:S04]  /*19c70*/  NOP ;  /* 0x0000000000007918 */ /* 0x000fc80000000000 */
[----:B------:R-:W-:-:S15]  /*19c80*/  @!P6 BRA `(.L_x_1419) ;  /* 0x000000700024e947 */ /* 0x000fde0003800000 */
[----:B------:R-:W-:Y:S01]  /*19c90*/  ISETP.NE.U32.AND P0, PT, R246, RZ, PT ;  /* 0x000000fff600720c */ /* 0x000fe20003f05070 */
[----:B------:R-:W-:Y:S01]  /*19ca0*/  VIADD R249, R44, 0xfffffffe ;  /* 0xfffffffe2cf97836 */ /* 0x000fe20000000000 */
[----:B------:R-:W-:Y:S01]  /*19cb0*/  MOV R167, R0 ;  /* 0x0000000000a77202 */ /* 0x000fe20000000f00 */
[----:B------:R-:W-:Y:S01]  /*19cc0*/  IMAD.MOV.U32 R166, RZ, RZ, R2 ;  /* 0x000000ffffa67224 */ /* 0x000fe200078e0002 */
[----:B------:R-:W-:-:S13]  /*19cd0*/  ISETP.NE.AND.EX P5, PT, R247, RZ, PT, P0 ;  /* 0x000000fff700720c */ /* 0x000fda0003fa5300 */
.L_x_1426:
[----:B------:R-:W1:Y:S01]  /*19ce0*/  S2R R221, SR_TID.X ;  /* 0x0000000000dd7919 */ /* 0x000e620000002100 */
[----:B------:R-:W2:Y:S01]  /*19cf0*/  LDC.64 R6, c[0x0][0x358] ;  /* 0x0000d600ff067b82 */ /* 0x000ea20000000a00 */
[----:B------:R-:W-:Y:S04]  /*19d00*/  DEPBAR.LE SB0, 0x0 ;  /* 0x000080000000791a */ /* 0x000fe80000000000 */
[----:B------:R-:W-:Y:S05]  /*19d10*/  WARPSYNC.ALL ;  /* 0x0000000000007948 */ /* 0x000fea0003800000 */
[----:B------:R-:W-:Y:S01]  /*19d20*/  BAR.SYNC.DEFER_BLOCKING 0x0 ;  /* 0x0000000000007b1d */ /* 0x000fe20000010000 */
[----:B------:R-:W-:Y:S02]  /*19d30*/  @!P5 IMAD.MOV.U32 R0, RZ, RZ, RZ ;  /* 0x000000ffff00d224 */ /* 0x000fe400078e00ff */
[----:B------:R-:W-:Y:S03]  /*19d40*/  IMAD.MOV.U32 R2, RZ, RZ, R235 ;  /* 0x000000ffff027224 */ /* 0x000fe600078e00eb */
        /* <DEDUP_REMOVED lines=11> */
[----:B------:R-:W-:Y:S01]  /*19e00*/  @!P5 IADD3 R235, P0, PT, R235, R0, RZ ;  /* 0x00000000ebebd210 */ /* 0x000fe20007f1e0ff */
[----:B------:R-:W-:Y:S03]  /*19e10*/  IMAD.MOV.U32 R0, RZ, RZ, R234 ;  /* 0x000000ffff007224 */ /* 0x000fe600078e00ea */
[----:B------:R-:W-:Y:S01]  /*19e20*/  @!P5 LEA.HI.X.SX32 R234, R3, R234, 0x1, P0 ;  /* 0x000000ea03ead211 */ /* 0x000fe200000f0eff */
[----:B------:R-:W-:Y:S08]  /*19e30*/  @!P5 BRA `(.L_x_1421) ;  /* 0x000000040018d947 */ /* 0x000ff00003800000 */
[----:B------:R-:W-:Y:S01]  /*19e40*/  VIADD R3, R248, 0xffffff00 ;  /* 0xffffff00f8037836 */ /* 0x000fe20000000000 */
[C---:B------:R-:W-:Y:S02]  /*19e50*/  R2UR UR4, R6.reuse ;  /* 0x00000000060472ca */ /* 0x040fe400000e0000 */
[C---:B------:R-:W-:Y:S02]  /*19e60*/  R2UR UR5, R7.reuse ;  /* 0x00000000070572ca */ /* 0x040fe400000e0000 */
[----:B------:R-:W-:Y:S02]  /*19e70*/  IABS R4, R3 ;  /* 0x0000000300047213 */ /* 0x000fe40000000000 */
[C---:B------:R-:W-:Y:S02]  /*19e80*/  R2UR UR14, R6.reuse ;  /* 0x00000000060e72ca */ /* 0x040fe400000e0000 */
[C---:B------:R-:W-:Y:S02]  /*19e90*/  R2UR UR15, R7.reuse ;  /* 0x00000000070f72ca */ /* 0x040fe400000e0000 */
[C---:B------:R-:W-:Y:S02]  /*19ea0*/  R2UR UR12, R6.reuse ;  /* 0x00000000060c72ca */ /* 0x040fe400000e0000 */
[C---:B------:R-:W-:Y:S02]  /*19eb0*/  R2UR UR13, R7.reuse ;  /* 0x00000000070d72ca */ /* 0x040fe400000e0000 */
[----:B------:R-:W-:Y:S01]  /*19ec0*/  R2UR UR10, R6 ;  /* 0x00000000060a72ca */ /* 0x000fe200000e0000 */
[----:B------:R-:W2:Y:S01]  /*19ed0*/  LD.E R12, desc[UR4][R164.64+0x170] ;  /* 0x00017004a40c7980 */ /* 0x000ea2000c101900 */
[----:B------:R-:W-:Y:S03]  /*19ee0*/  R2UR UR11, R7 ;  /* 0x00000000070b72ca */ /* 0x000fe600000e0000 */
[----:B------:R-:W3:Y:S10]  /*19ef0*/  LD.E.64 R14, desc[UR4][R164.64+0x40] ;  /* 0x00004004a40e7980 */ /* 0x000ef4000c101b00 */
[----:B------:R-:W4:Y:S01]  /*19f00*/  LD.E.64 R16, desc[UR10][R164.64+0x28] ;  /* 0x0000280aa4107980 */ /* 0x000f22000c101b00 */
[-C--:B--2---:R-:W-:Y:S02]  /*19f10*/  IABS R9, R12.reuse ;  /* 0x0000000c00097213 */ /* 0x084fe40000000000 */
[-C--:B------:R-:W-:Y:S02]  /*19f20*/  IABS R5, R12.reuse ;  /* 0x0000000c00057213 */ /* 0x080fe40000000000 */
[----:B------:R-:W1:Y:S01]  /*19f30*/  I2F.RP R10, R9 ;  /* 0x00000009000a7306 */ /* 0x000e620000209400 */
[-C--:B------:R-:W-:Y:S02]  /*19f40*/  LOP3.LUT R3, R3, R12.reuse, RZ, 0x3c, !PT ;  /* 0x0000000c03037212 */ /* 0x080fe400078e3cff */
[----:B------:R-:W-:Y:S02]  /*19f50*/  IMAD.MOV R5, RZ, RZ, -R5 ;  /* 0x000000ffff057224 */ /* 0x000fe400078e0a05 */
        /* <DEDUP_REMOVED lines=8> */
[----:B------:R-:W-:Y:S01]  /*19fe0*/  IMAD.HI.U32 R11, R11, R8, R10 ;  /* 0x000000080b0b7227 */ /* 0x000fe200078e000a */
[----:B------:R-:W-:Y:S05]  /*19ff0*/  IABS R8, R248 ;  /* 0x000000f800087213 */ /* 0x000fea0000000000 */
        /* <DEDUP_REMOVED lines=12> */
[----:B------:R-:W-:Y:S02]  /*1a0c0*/  LOP3.LUT R4, R248, R12, RZ, 0x3c, !PT ;  /* 0x0000000cf8047212 */ /* 0x000fe400078e3cff */
[----:B------:R-:W-:Y:S02]  /*1a0d0*/  ISETP.NE.AND P0, PT, R12, RZ, PT ;  /* 0x000000ff0c00720c */ /* 0x000fe40003f05270 */
[----:B------:R-:W-:Y:S05]  /*1a0e0*/  ISETP.GE.AND P2, PT, R4, RZ, PT ;  /* 0x000000ff0400720c */ /* 0x000fea0003f46270 */
[----:B------:R-:W-:Y:S02]  /*1a0f0*/  @P3 VIADD R10, R10, 0x1 ;  /* 0x000000010a0a3836 */ /* 0x000fe40000000000 */
[----:B------:R-:W-:Y:S02]  /*1a100*/  @P4 VIADD R11, R11, 0x1 ;  /* 0x000000010b0b4836 */ /* 0x000fe40000000000 */
[----:B------:R-:W-:Y:S04]  /*1a110*/  @!P6 IMAD.MOV R10, RZ, RZ, -R10 ;  /* 0x000000ffff0ae224 */ /* 0x000fe800078e0a0a */
[----:B------:R-:W-:Y:S01]  /*1a120*/  @!P2 IMAD.MOV R11, RZ, RZ, -R11 ;  /* 0x000000ffff0ba224 */ /* 0x000fe200078e0a0b */
[C---:B------:R-:W-:Y:S04]  /*1a130*/  SEL R10, R3.reuse, R10, !P0 ;  /* 0x0000000a030a7207 */ /* 0x040fe80004000000 */
[----:B------:R-:W-:Y:S02]  /*1a140*/  SEL R11, R3, R11, !P0 ;  /* 0x0000000b030b7207 */ /* 0x000fe40004000000 */
[CC--:B------:R-:W-:Y:S02]  /*1a150*/  LEA R4, P1, R10.reuse, R244.reuse, 0x2 ;  /* 0x000000f40a047211 */ /* 0x0c0fe400078210ff */
[C---:B------:R-:W-:Y:S02]  /*1a160*/  LEA R8, P0, R11.reuse, R244, 0x2 ;  /* 0x000000f40b087211 */ /* 0x040fe400078010ff */
[-C--:B------:R-:W-:Y:S01]  /*1a170*/  LEA.HI.X.SX32 R5, R10, R245.reuse, 0x2, P1 ;  /* 0x000000f50a057211 */ /* 0x080fe200008f16ff */
[C---:B------:R-:W-:Y:S01]  /*1a180*/  IMAD.IADD R10, R11.reuse, 0x1, -R10 ;  /* 0x000000010b0a7824 */ /* 0x040fe200078e0a0a */
[----:B------:R-:W-:Y:S03]  /*1a190*/  LEA.HI.X.SX32 R9, R11, R245, 0x2, P0 ;  /* 0x000000f50b097211 */ /* 0x000fe600000f16ff */
[----:B------:R-:W-:Y:S01]  /*1a1a0*/  IMAD R12, R12, R10, -0x100 ;  /* 0xffffff000c0c7424 */ /* 0x000fe200078e020a */
[----:B------:R3:W2:Y:S04]  /*1a1b0*/  LD.E R4, desc[UR14][R4.64] ;  /* 0x0000000e04047980 */ /* 0x0006a8000c101900 */
[----:B------:R1:W2:Y:S01]  /*1a1c0*/  LD.E R3, desc[UR12][R8.64] ;  /* 0x0000000c08037980 */ /* 0x0002a2000c101900 */
[-C--:B---3--:R-:W-:Y:S01]  /*1a1d0*/  IMAD R5, R15, R12.reuse, RZ ;  /* 0x0000000c0f057224 */ /* 0x088fe200078e02ff */
[----:B-1----:R-:W-:Y:S01]  /*1a1e0*/  SHF.R.S32.HI R8, RZ, 0x1f, R12 ;  /* 0x0000001fff087819 */ /* 0x002fe2000001140c */
[C---:B------:R-:W-:Y:S04]  /*1a1f0*/  IMAD.WIDE.U32 R12, R14.reuse, R12, RZ ;  /* 0x0000000c0e0c7225 */ /* 0x040fe800078e00ff */
[----:B------:R-:W-:Y:S04]  /*1a200*/  IMAD R5, R14, R8, R5 ;  /* 0x000000080e057224 */ /* 0x000fe800078e0205 */
[----:B------:R-:W-:Y:S02]  /*1a210*/  IMAD.IADD R13, R13, 0x1, R5 ;  /* 0x000000010d0d7824 */ /* 0x000fe400078e0205 */
[----:B--2---:R-:W-:Y:S04]  /*1a220*/  IMAD.IADD R3, R4, 0x1, -R3 ;  /* 0x0000000104037824 */ /* 0x004fe800078e0a03 */
[----:B----4-:R-:W-:Y:S01]  /*1a230*/  IMAD R4, R17, R3, RZ ;  /* 0x0000000311047224 */ /* 0x010fe200078e02ff */
[----:B------:R-:W-:Y:S01]  /*1a240*/  SHF.R.S32.HI R5, RZ, 0x1f, R3 ;  /* 0x0000001fff057819 */ /* 0x000fe20000011403 */
[----:B------:R-:W-:Y:S04]  /*1a250*/  IMAD.WIDE.U32 R12, R3, R16, R12 ;  /* 0x00000010030c7225 */ /* 0x000fe800078e000c */
[----:B------:R-:W-:Y:S01]  /*1a260*/  IMAD R4, R16, R5, R4 ;  /* 0x0000000510047224 */ /* 0x000fe200078e0204 */
[C---:B------:R-:W-:Y:S03]  /*1a270*/  LEA R235, P0, R12.reuse, R2, 0x1 ;  /* 0x000000020ceb7211 */ /* 0x040fe600078008ff */
[----:B------:R-:W-:Y:S05]  /*1a280*/  IMAD.IADD R4, R13, 0x1, R4 ;  /* 0x000000010d047824 */ /* 0x000fea00078e0204 */
[----:B------:R-:W-:Y:S02]  /*1a290*/  LEA.HI.X R234, R12, R0, R4, 0x1, P0 ;  /* 0x000000000cea7211 */ /* 0x000fe400000f0c04 */
.L_x_1421:
[----:B------:R-:W-:Y:S05]  /*1a2a0*/  BSYNC.RECONVERGENT B0 ;  /* 0x0000000000007941 */ /* 0x000fea0003800200 */
.L_x_1420:
[----:B------:R-:W1:Y:S01]  /*1a2b0*/  S2UR UR9, SR_CgaCtaId ;  /* 0x00000000000979c3 */ /* 0x000e620000008800 */
[C---:B------:R-:W-:Y:S01]  /*1a2c0*/  ISETP.GE.AND P1, PT, R220.reuse, R240, PT ;  /* 0x000000f0dc00720c */ /* 0x040fe20003f26270 */
[----:B------:R-:W-:Y:S01]  /*1a2d0*/  UMOV UR10, 0x400 ;  /* 0x00000400000a7882 */ /* 0x000fe20000000000 */
[----:B------:R-:W-:Y:S01]  /*1a2e0*/  LOP3.LUT R2, R243, 0x1c0, RZ, 0xc0, !PT ;  /* 0x000001c0f3027812 */ /* 0x000fe200078ec0ff */
[----:B------:R-:W2:Y:S01]  /*1a2f0*/  LDCU.64 UR4, c[0x0][0x358] ;  /* 0x00006b00ff0477ac */ /* 0x000ea20008000a00 */
[----:B------:R-:W-:Y:S01]  /*1a300*/  LOP3.LUT R3, R221, 0x38, RZ, 0xc0, !PT ;  /* 0x00000038dd037812 */ /* 0x000fe200078ec0ff */
[----:B------:R-:W-:Y:S01]  /*1a310*/  BSSY.RECONVERGENT B1, `(.L_x_1422) ;  /* 0x000035c000017945 */ /* 0x000fe20003800200 */
[----:B------:R-:W-:Y:S02]  /*1a320*/  LOP3.LUT R252, R243, 0x1e00, RZ, 0xc0, !PT ;  /* 0x00001e00f3fc7812 */ /* 0x000fe400078ec0ff */
[----:B------:R-:W-:Y:S02]  /*1a330*/  LOP3.LUT R3, R220, R2, R3, 0x1e, !PT ;  /* 0x00000002dc037212 */ /* 0x000fe400078e1e03 */
[----:B------:R-:W-:Y:S02]  /*1a340*/  SHF.L.U32 R4, R230, 0x5, RZ ;  /* 0x00000005e6047819 */ /* 0x000fe400000006ff */
[----:B------:R-:W-:Y:S02]  /*1a350*/  LOP3.LUT R252, R3, R252, RZ, 0xfc, !PT ;  /* 0x000000fc03fc7212 */ /* 0x000fe400078efcff */
[C---:B------:R-:W-:Y:S02]  /*1a360*/  @!P1 R2UR UR32, R6.reuse ;  /* 0x00000000062092ca */ /* 0x040fe400000e0000 */
[C---:B------:R-:W-:Y:S02]  /*1a370*/  @!P1 R2UR UR33, R7.reuse ;  /* 0x00000000072192ca */ /* 0x040fe400000e0000 */
[C---:B------:R-:W-:Y:S02]  /*1a380*/  @!P1 R2UR UR30, R6.reuse ;  /* 0x00000000061e92ca */ /* 0x040fe400000e0000 */
[C---:B------:R-:W-:Y:S02]  /*1a390*/  @!P1 R2UR UR31, R7.reuse ;  /* 0x00000000071f92ca */ /* 0x040fe400000e0000 */
[C---:B------:R-:W-:Y:S01]  /*1a3a0*/  @!P1 R2UR UR28, R6.reuse ;  /* 0x00000000061c92ca */ /* 0x040fe200000e0000 */
[----:B-1----:R-:W-:Y:S01]  /*1a3b0*/  ULEA UR8, UR9, UR10, 0x18 ;  /* 0x0000000a09087291 */ /* 0x002fe2000f8ec0ff */
[C---:B------:R-:W-:Y:S02]  /*1a3c0*/  @!P1 R2UR UR29, R7.reuse ;  /* 0x00000000071d92ca */ /* 0x040fe400000e0000 */
        /* <DEDUP_REMOVED lines=24> */
[----:B------:R-:W-:Y:S02]  /*1a550*/  @!P1 R2UR UR10, R6 ;  /* 0x00000000060a92ca */ /* 0x000fe400000e0000 */
[----:B------:R-:W-:Y:S02]  /*1a560*/  @!P1 R2UR UR11, R7 ;  /* 0x00000000070b92ca */ /* 0x000fe400000e0000 */
[-C--:B------:R-:W-:Y:S02]  /*1a570*/  @!P1 MOV R6, R235.reuse ;  /* 0x000000eb00069202 */ /* 0x080fe40000000f00 */
[-C--:B------:R-:W-:Y:S02]  /*1a580*/  @!P1 MOV R7, R234.reuse ;  /* 0x000000ea00079202 */ /* 0x080fe40000000f00 */
[----:B------:R-:W-:Y:S02]  /*1a590*/  LEA R252, R252, UR8, 0x1 ;  /* 0x00000008fcfc7c11 */ /* 0x000fe4000f8e08ff */
[----:B------:R-:W-:Y:S02]  /*1a5a0*/  IADD3 R8, P0, PT, R4, R235, RZ ;  /* 0x000000eb04087210 */ /* 0x000fe40007f1e0ff */
[----:B------:R-:W-:Y:S01]  /*1a5b0*/  SHF.L.U64.HI R3, R230, 0x5, R231 ;  /* 0x00000005e6037819 */ /* 0x000fe200000102e7 */
[----:B------:R-:W-:Y:S01]  /*1a5c0*/  @!PT LDS RZ, [RZ] ;  /* 0x00000000fffff984 */ /* 0x000fe20000000800 */
[----:B------:R-:W-:Y:S01]  /*1a5d0*/  @!PT LDS RZ, [RZ] ;  /* 0x00000000fffff984 */ /* 0x000fe20000000800 */
[----:B------:R-:W-:Y:S01]  /*1a5e0*/  @!PT LDS RZ, [RZ] ;  /* 0x00000000fffff984 */ /* 0x000fe20000000800 */
[----:B------:R-:W-:Y:S01]  /*1a5f0*/  @!P1 LDGSTS.E.BYPASS.LTC128B.128 [R252+0xa000], desc[UR32][R6.64] ;  /* 0x0a00000006fc9fae */ /* 0x000fe2000b981a20 */
[----:B------:R-:W-:Y:S02]  /*1a600*/  LOP3.LUT R0, R226, 0x1c0, RZ, 0xc0, !PT ;  /* 0x000001c0e2007812 */ /* 0x000fe400078ec0ff */
[----:B------:R-:W-:Y:S02]  /*1a610*/  IADD3.X R9, PT, PT, R3, R234, RZ, P0, !PT ;  /* 0x000000ea03097210 */ /* 0x000fe400007fe4ff */
[-C--:B------:R-:W-:Y:S02]  /*1a620*/  IADD3 R12, P0, PT, R8, R4.reuse, RZ ;  /* 0x00000004080c7210 */ /* 0x080fe40007f1e0ff */
[--C-:B------:R-:W-:Y:S01]  /*1a630*/  SHF.R.U32.HI R222, RZ, 0x1, R221.reuse ;  /* 0x00000001ffde7819 */ /* 0x100fe200000116dd */
[----:B------:R-:W-:Y:S01]  /*1a640*/  @P1 STS.128 [R252+0xa000], RZ ;  /* 0x00a000fffc001388 */ /* 0x000fe20000000c00 */
[-C--:B------:R-:W-:Y:S02]  /*1a650*/  IADD3.X R13, PT, PT, R9, R3.reuse, RZ, P0, !PT ;  /* 0x00000003090d7210 */ /* 0x080fe400007fe4ff */
[----:B------:R-:W-:Y:S02]  /*1a660*/  IADD3 R10, P0, PT, R12, R4, RZ ;  /* 0x000000040c0a7210 */ /* 0x000fe40007f1e0ff */
[----:B------:R-:W-:Y:S02]  /*1a670*/  LOP3.LUT R0, R0, 0x8, R221, 0xf8, !PT ;  /* 0x0000000800007812 */ /* 0x000fe400078ef8dd */
[----:B------:R-:W-:Y:S01]  /*1a680*/  IADD3.X R11, PT, PT, R13, R3, RZ, P0, !PT ;  /* 0x000000030d0b7210 */ /* 0x000fe200007fe4ff */
[----:B------:R-:W-:Y:S01]  /*1a690*/  @!PT LDS RZ, [RZ] ;  /* 0x00000000fffff984 */ /* 0x000fe20000000800 */
[----:B------:R-:W-:Y:S01]  /*1a6a0*/  @!PT LDS RZ, [RZ] ;  /* 0x00000000fffff984 */ /* 0x000fe20000000800 */
[----:B------:R-:W-:Y:S01]  /*1a6b0*/  @!PT LDS RZ, [RZ] ;  /* 0x00000000fffff984 */ /* 0x000fe20000000800 */
[----:B------:R1:W-:Y:S01]  /*1a6c0*/  @!P1 LDGSTS.E.BYPASS.LTC128B.128 [R252+0xa800], desc[UR30][R8.64] ;  /* 0x0a80000008fc9fae */ /* 0x0003e2000b981a1e */
[----:B------:R-:W-:Y:S02]  /*1a6d0*/  SHF.L.U32 R223, R221, 0x5, RZ ;  /* 0x00000005dddf7819 */ /* 0x000fe400000006ff */
[----:B------:R-:W-:Y:S02]  /*1a6e0*/  LOP3.LUT R225, R222, 0x8, RZ, 0xc0, !PT ;  /* 0x00000008dee17812 */ /* 0x000fe400078ec0ff */
[----:B------:R-:W-:Y:S02]  /*1a6f0*/  LOP3.LUT R2, R226, 0x400, RZ, 0xc0, !PT ;  /* 0x00000400e2027812 */ /* 0x000fe400078ec0ff */
[----:B------:R-:W-:Y:S01]  /*1a700*/  LOP3.LUT R0, R0, R220, RZ, 0x3c, !PT ;  /* 0x000000dc00007212 */ /* 0x000fe200078e3cff */
[----:B------:R-:W-:Y:S01]  /*1a710*/  @P1 STS.128 [R252+0xa800], RZ ;  /* 0x00a800fffc001388 */ /* 0x000fe20000000c00 */
[----:B------:R-:W-:Y:S02]  /*1a720*/  LOP3.LUT R223, R223, 0x7c00, RZ, 0xc0, !PT ;  /* 0x00007c00dfdf7812 */ /* 0x000fe400078ec0ff */
[--C-:B------:R-:W-:Y:S02]  /*1a730*/  LOP3.LUT R225, R225, 0x1c0, R226.reuse, 0xf8, !PT ;  /* 0x000001c0e1e17812 */ /* 0x100fe400078ef8e2 */
[----:B------:R-:W-:Y:S02]  /*1a740*/  LEA R2, R0, R2, 0x1 ;  /* 0x0000000200027211 */ /* 0x000fe400078e08ff */
[----:B------:R-:W-:Y:S01]  /*1a750*/  LOP3.LUT R0, R223, 0x200, R226, 0xf8, !PT ;  /* 0x00000200df007812 */ /* 0x000fe200078ef8e2 */
[----:B------:R-:W-:Y:S01]  /*1a760*/  @!PT LDS RZ, [RZ] ;  /* 0x00000000fffff984 */ /* 0x000fe20000000800 */
[----:B------:R-:W-:Y:S01]  /*1a770*/  @!PT LDS RZ, [RZ] ;  /* 0x00000000fffff984 */ /* 0x000fe20000000800 */
[----:B------:R-:W-:Y:S01]  /*1a780*/  @!PT LDS RZ, [RZ] ;  /* 0x00000000fffff984 */ /* 0x000fe20000000800 */
[----:B------:R-:W-:Y:S01]  /*1a790*/  @!P1 LDGSTS.E.BYPASS.LTC128B.128 [R252+0xb000], desc[UR28][R12.64] ;  /* 0x0b0000000cfc9fae */ /* 0x000fe2000b981a1c */
[----:B------:R-:W-:Y:S02]  /*1a7a0*/  LOP3.LUT R225, R225, R220, RZ, 0x3c, !PT ;  /* 0x000000dce1e17212 */ /* 0x000fe400078e3cff */
[----:B------:R-:W-:Y:S02]  /*1a7b0*/  MOV R224, 0x20 ;  /* 0x0000002000e07802 */ /* 0x000fe40000000f00 */
[----:B------:R-:W-:Y:S02]  /*1a7c0*/  LOP3.LUT R0, R0, R225, RZ, 0xfc, !PT ;  /* 0x000000e100007212 */ /* 0x000fe400078efcff */
[----:B------:R-:W-:Y:S01]  /*1a7d0*/  LOP3.LUT P2, RZ, R221, 0x4, RZ, 0xc0, !PT ;  /* 0x00000004ddff7812 */ /* 0x000fe2000784c0ff */
[----:B------:R-:W-:Y:S01]  /*1a7e0*/  @P1 STS.128 [R252+0xb000], RZ ;  /* 0x00b000fffc001388 */ /* 0x000fe20000000c00 */
[----:B------:R-:W-:Y:S02]  /*1a7f0*/  LEA R0, R0, UR8, 0x1 ;  /* 0x0000000800007c11 */ /* 0x000fe4000f8e08ff */
[-C--:B-1----:R-:W-:Y:S04]  /*1a800*/  IADD3 R8, P0, PT, R10, R4.reuse, RZ ;  /* 0x000000040a087210 */ /* 0x082fe80007f1e0ff */
[-C--:B------:R-:W-:Y:S01]  /*1a810*/  IADD3.X R9, PT, PT, R11, R3.reuse, RZ, P0, !PT ;  /* 0x000000030b097210 */ /* 0x080fe200007fe4ff */
[----:B------:R-:W-:Y:S01]  /*1a820*/  @!PT LDS RZ, [RZ] ;  /* 0x00000000fffff984 */ /* 0x000fe20000000800 */
[----:B------:R-:W-:Y:S01]  /*1a830*/  @!PT LDS RZ, [RZ] ;  /* 0x00000000fffff984 */ /* 0x000fe20000000800 */
[----:B------:R-:W-:Y:S01]  /*1a840*/  @!PT LDS RZ, [RZ] ;  /* 0x00000000fffff984 */ /* 0x000fe20000000800 */
[----:B------:R1:W-:Y:S01]  /*1a850*/  @!P1 LDGSTS.E.BYPASS.LTC128B.128 [R252+0xb800], desc[UR26][R10.64] ;  /* 0x0b8000000afc9fae */ /* 0x0003e2000b981a1a */
[-C--:B------:R-:W-:Y:S04]  /*1a860*/  IADD3 R6, P0, PT, R8, R4.reuse, RZ ;  /* 0x0000000408067210 */ /* 0x080fe80007f1e0ff */
[-C--:B------:R-:W-:Y:S03]  /*1a870*/  IADD3.X R7, PT, PT, R9, R3.reuse, RZ, P0, !PT ;  /* 0x0000000309077210 */ /* 0x080fe600007fe4ff */
[----:B------:R-:W-:Y:S08]  /*1a880*/  @P1 STS.128 [R252+0xb800], RZ ;  /* 0x00b800fffc001388 */ /* 0x000ff00000000c00 */
[----:B------:R-:W-:Y:S01]  /*1a890*/  @!PT LDS RZ, [RZ] ;  /* 0x00000000fffff984 */ /* 0x000fe20000000800 */
[----:B------:R-:W-:Y:S01]  /*1a8a0*/  @!PT LDS RZ, [RZ] ;  /* 0x00000000fffff984 */ /* 0x000fe20000000800 */
[----:B------:R-:W-:Y:S01]  /*1a8b0*/  @!PT LDS RZ, [RZ] ;  /* 0x00000000fffff984 */ /* 0x000fe20000000800 */
[----:B------:R3:W-:Y:S08]  /*1a8c0*/  @!P1 LDGSTS.E.BYPASS.LTC128B.128 [R252+0xc000], desc[UR24][R8.64] ;  /* 0x0c00000008fc9fae */ /* 0x0007f0000b981a18 */
[----:B------:R-:W-:Y:S01]  /*1a8d0*/  @P1 STS.128 [R252+0xc000], RZ ;  /* 0x00c000fffc001388 */ /* 0x000fe20000000c00 */
[-C--:B-1----:R-:W-:Y:S04]  /*1a8e0*/  IADD3 R10, P0, PT, R6, R4.reuse, RZ ;  /* 0x00000004060a7210 */ /* 0x082fe80007f1e0ff */
[-C--:B------:R-:W-:Y:S03]  /*1a8f0*/  IADD3.X R11, PT, PT, R7, R3.reuse, RZ, P0, !PT ;  /* 0x00000003070b7210 */ /* 0x080fe600007fe4ff */
[----:B------:R-:W-:Y:S01]  /*1a900*/  @!PT LDS RZ, [RZ] ;  /* 0x00000000fffff984 */ /* 0x000fe20000000800 */
[----:B------:R-:W-:Y:S01]  /*1a910*/  @!PT LDS RZ, [RZ] ;  /* 0x00000000fffff984 */ /* 0x000fe20000000800 */
[----:B------:R-:W-:Y:S01]  /*1a920*/  @!PT LDS RZ, [RZ] ;  /* 0x00000000fffff984 */ /* 0x000fe20000000800 */
[----:B------:R1:W-:Y:S08]  /*1a930*/  @!P1 LDGSTS.E.BYPASS.LTC128B.128 [R252+0xc800], desc[UR22][R6.64] ;  /* 0x0c80000006fc9fae */ /* 0x0003f0000b981a16 */
[----:B------:R-:W-:Y:S01]  /*1a940*/  @P1 STS.128 [R252+0xc800], RZ ;  /* 0x00c800fffc001388 */ /* 0x000fe20000000c00 */
[-C--:B---3--:R-:W-:Y:S04]  /*1a950*/  IADD3 R8, P0, PT, R10, R4.reuse, RZ ;  /* 0x000000040a087210 */ /* 0x088fe80007f1e0ff */
[-C--:B------:R-:W-:Y:S03]  /*1a960*/  IADD3.X R9, PT, PT, R11, R3.reuse, RZ, P0, !PT ;  /* 0x000000030b097210 */ /* 0x080fe600007fe4ff */
        /* <DEDUP_REMOVED lines=24> */
[----:B------:R-:W-:Y:S08]  /*1aaf0*/  @!P1 LDGSTS.E.BYPASS.LTC128B.128 [R252+0xe800], desc[UR14][R10.64] ;  /* 0x0e8000000afc9fae */ /* 0x000ff0000b981a0e */
[----:B------:R-:W-:Y:S01]  /*1ab00*/  @P1 STS.128 [R252+0xe800], RZ ;  /* 0x00e800fffc001388 */ /* 0x000fe20000000c00 */
[-C--:B---3--:R-:W-:Y:S04]  /*1ab10*/  IADD3 R6, P0, PT, R8, R4.reuse, RZ ;  /* 0x0000000408067210 */ /* 0x088fe80007f1e0ff */
[-C--:B------:R-:W-:Y:S03]  /*1ab20*/  IADD3.X R7, PT, PT, R9, R3.reuse, RZ, P0, !PT ;  /* 0x0000000309077210 */ /* 0x080fe600007fe4ff */
        /* <DEDUP_REMOVED lines=9> */
[----:B------:R-:W-:Y:S01]  /*1abc0*/  @P1 STS.128 [R252+0xf800], RZ ;  /* 0x00f800fffc001388 */ /* 0x000fe20000000c00 */
[-C--:B-1----:R-:W-:Y:S04]  /*1abd0*/  IADD3 R8, P0, PT, R6, R4.reuse, RZ ;  /* 0x0000000406087210 */ /* 0x082fe80007f1e0ff */
[-C--:B------:R-:W-:Y:S05]  /*1abe0*/  IADD3.X R9, PT, PT, R7, R3.reuse, RZ, P0, !PT ;  /* 0x0000000307097210 */ /* 0x080fea00007fe4ff */
[----:B------:R-:W-:Y:S01]  /*1abf0*/  @!PT LDS RZ, [RZ] ;  /* 0x00000000fffff984 */ /* 0x000fe20000000800 */
[----:B------:R-:W-:Y:S01]  /*1ac00*/  @!PT LDS RZ, [RZ] ;  /* 0x00000000fffff984 */ /* 0x000fe20000000800 */
[----:B------:R-:W-:Y:S01]  /*1ac10*/  @!PT LDS RZ, [RZ] ;  /* 0x00000000fffff984 */ /* 0x000fe20000000800 */
[----:B------:R1:W-:Y:S01]  /*1ac20*/  @!P1 LDGSTS.E.BYPASS.LTC128B.128 [R252+0x10000], desc[UR38][R8.64] ;  /* 0x1000000008fc9fae */ /* 0x0003e2000b981a26 */
[-C--:B---3--:R-:W-:Y:S07]  /*1ac30*/  IADD3 R6, P0, PT, R8, R4.reuse, RZ ;  /* 0x0000000408067210 */ /* 0x088fee0007f1e0ff */
[----:B------:R-:W-:Y:S01]  /*1ac40*/  @P1 STS.128 [R252+0x10000], RZ ;  /* 0x010000fffc001388 */ /* 0x000fe20000000c00 */
[-C--:B------:R-:W-:Y:S07]  /*1ac50*/  IADD3.X R7, PT, PT, R9, R3.reuse, RZ, P0, !PT ;  /* 0x0000000309077210 */ /* 0x080fee00007fe4ff */
[----:B------:R-:W-:Y:S01]  /*1ac60*/  @!PT LDS RZ, [RZ] ;  /* 0x00000000fffff984 */ /* 0x000fe20000000800 */
[----:B------:R-:W-:Y:S01]  /*1ac70*/  @!PT LDS RZ, [RZ] ;  /* 0x00000000fffff984 */ /* 0x000fe20000000800 */
[----:B------:R-:W-:Y:S01]  /*1ac80*/  @!PT LDS RZ, [RZ] ;  /* 0x00000000fffff984 */ /* 0x000fe20000000800 */
[----:B------:R-:W-:Y:S08]  /*1ac90*/  @!P1 LDGSTS.E.BYPASS.LTC128B.128 [R252+0x10800], desc[UR36][R6.64] ;  /* 0x1080000006fc9fae */ /* 0x000ff0000b981a24 */
[----:B------:R-:W-:Y:S01]  /*1aca0*/  @P1 STS.128 [R252+0x10800], RZ ;  /* 0x010800fffc001388 */ /* 0x000fe20000000c00 */
[-C--:B-1----:R-:W-:Y:S04]  /*1acb0*/  IADD3 R8, P0, PT, R6, R4.reuse, RZ ;  /* 0x0000000406087210 */ /* 0x082fe80007f1e0ff */
[-C--:B------:R-:W-:Y:S02]  /*1acc0*/  IADD3.X R9, PT, PT, R7, R3.reuse, RZ, P0, !PT ;  /* 0x0000000307097210 */ /* 0x080fe400007fe4ff */
[----:B------:R-:W-:Y:S03]  /*1acd0*/  @!P1 IADD3 R4, P0, PT, R8, R4, RZ ;  /* 0x0000000408049210 */ /* 0x000fe60007f1e0ff */
[----:B------:R-:W-:Y:S01]  /*1ace0*/  @!PT LDS RZ, [RZ] ;  /* 0x00000000fffff984 */ /* 0x000fe20000000800 */
[----:B------:R-:W-:Y:S01]  /*1acf0*/  @!PT LDS RZ, [RZ] ;  /* 0x00000000fffff984 */ /* 0x000fe20000000800 */
[----:B------:R-:W-:Y:S01]  /*1ad00*/  @!PT LDS RZ, [RZ] ;  /* 0x00000000fffff984 */ /* 0x000fe20000000800 */
[----:B------:R1:W-:Y:S01]  /*1ad10*/  @!P1 LDGSTS.E.BYPASS.LTC128B.128 [R252+0x11000], desc[UR34][R8.64] ;  /* 0x1100000008fc9fae */ /* 0x0003e2000b981a22 */
[----:B------:R-:W-:Y:S02]  /*1ad20*/  @!P1 IADD3.X R5, PT, PT, R9, R3, RZ, P0, !PT ;  /* 0x0000000309059210 */ /* 0x000fe400007fe4ff */
[----:B------:R-:W-:Y:S04]  /*1ad30*/  LOP3.LUT P0, RZ, R221, 0x2, RZ, 0xc0, !PT ;  /* 0x00000002ddff7812 */ /* 0x000fe8000780c0ff */
[----:B------:R-:W-:Y:S01]  /*1ad40*/  SEL R224, R224, 0xffffffe0, !P0 ;  /* 0xffffffe0e0e07807 */ /* 0x000fe20004000000 */
[----:B------:R-:W-:Y:S01]  /*1ad50*/  @P1 STS.128 [R252+0x11000], RZ ;  /* 0x011000fffc001388 */ /* 0x000fe20000000c00 */
[----:B------:R-:W-:Y:S02]  /*1ad60*/  ISETP.NE.AND P0, PT, R249, RZ, PT ;  /* 0x000000fff900720c */ /* 0x000fe40003f05270 */
[-C--:B------:R-:W-:Y:S05]  /*1ad70*/  IADD3 R172, PT, PT, R0, R224.reuse, RZ ;  /* 0x000000e000ac7210 */ /* 0x080fea0007ffe0ff */
[----:B------:R-:W-:Y:S01]  /*1ad80*/  @!PT LDS RZ, [RZ] ;  /* 0x00000000fffff984 */ /* 0x000fe20000000800 */
[----:B------:R-:W-:Y:S01]  /*1ad90*/  @!PT LDS RZ, [RZ] ;  /* 0x00000000fffff984 */ /* 0x000fe20000000800 */
[----:B------:R-:W-:Y:S01]  /*1ada0*/  @!PT LDS RZ, [RZ] ;  /* 0x00000000fffff984 */ /* 0x000fe20000000800 */
[----:B------:R3:W-:Y:S08]  /*1adb0*/  @!P1 LDGSTS.E.BYPASS.LTC128B.128 [R252+0x11800], desc[UR10][R4.64] ;  /* 0x1180000004fc9fae */ /* 0x0007f0000b981a0a */
[----:B------:R-:W-:Y:S08]  /*1adc0*/  @P1 STS.128 [R252+0x11800], RZ ;  /* 0x011800fffc001388 */ /* 0x000ff00000000c00 */
[----:B------:R-:W-:Y:S08]  /*1add0*/  LDSM.16.M88.4 R128, [R0] ;  /* 0x000000000080783b */ /* 0x000ff00000000200 */
[----:B-1----:R-:W3:Y:S08]  /*1ade0*/  LDSM.16.M88.4 R8, [R2+UR8+0x2000] ;  /* 0x002000080208783b */ /* 0x002ef00008000200 */
[----:B------:R-:W1:Y:S08]  /*1adf0*/  LDSM.16.M88.4 R16, [R2+UR8+0x2800] ;  /* 0x002800080210783b */ /* 0x000e700008000200 */
[----:B------:R-:W4:Y:S08]  /*1ae00*/  LDSM.16.M88.4 R24, [R2+UR8+0x3000] ;  /* 0x003000080218783b */ /* 0x000f300008000200 */
[----:B------:R-:W5:Y:S08]  /*1ae10*/  LDSM.16.M88.4 R32, [R2+UR8+0x3800] ;  /* 0x003800080220783b */ /* 0x000f700008000200 */
[----:B------:R-:W2:Y:S01]  /*1ae20*/  LDSM.16.M88.4 R40, [R2+UR8+0x4000] ;  /* 0x004000080228783b */ /* 0x000ea20008000200 */
[C---:B---3--:R-:W-:Y:S07]  /*1ae30*/  HMMA.16816.F32 R4, R128.reuse, R8, RZ ;  /* 0x000000088004723c */ /* 0x048fee00000018ff */
[----:B------:R-:W3:Y:S01]  /*1ae40*/  LDSM.16.M88.4 R48, [R2+UR8+0x4800] ;  /* 0x004800080230783b */ /* 0x000ee20008000200 */
[C---:B------:R-:W-:Y:S07]  /*1ae50*/  HMMA.16816.F32 R8, R128.reuse, R10, RZ ;  /* 0x0000000a8008723c */ /* 0x040fee00000018ff */
[----:B------:R-:W3:Y:S01]  /*1ae60*/  LDSM.16.M88.4 R56, [R2+UR8+0x5000] ;  /* 0x005000080238783b */ /* 0x000ee20008000200 */
[C---:B-1----:R-:W-:Y:S07]  /*1ae70*/  HMMA.16816.F32 R12, R128.reuse, R16, RZ ;  /* 0x00000010800c723c */ /* 0x042fee00000018ff */
[----:B------:R-:W1:Y:S01]  /*1ae80*/  LDSM.16.M88.4 R64, [R2+UR8+0x5800] ;  /* 0x005800080240783b */ /* 0x000e620008000200 */
[C---:B------:R-:W-:Y:S07]  /*1ae90*/  HMMA.16816.F32 R16, R128.reuse, R18, RZ ;  /* 0x000000128010723c */ /* 0x040fee00000018ff */
[----:B------:R-:W1:Y:S01]  /*1aea0*/  LDSM.16.M88.4 R72, [R2+UR8+0x6000] ;  /* 0x006000080248783b */ /* 0x000e620008000200 */
[C---:B----4-:R-:W-:Y:S07]  /*1aeb0*/  HMMA.16816.F32 R20, R128.reuse, R24, RZ ;  /* 0x000000188014723c */ /* 0x050fee00000018ff */
[----:B------:R-:W4:Y:S01]  /*1aec0*/  LDSM.16.M88.4 R80, [R2+UR8+0x6800] ;  /* 0x006800080250783b */ /* 0x000f220008000200 */
[C---:B------:R-:W-:Y:S07]  /*1aed0*/  HMMA.16816.F32 R24, R128.reuse, R26, RZ ;  /* 0x0000001a8018723c */ /* 0x040fee00000018ff */
[----:B------:R-:W4:Y:S01]  /*1aee0*/  LDSM.16.M88.4 R88, [R2+UR8+0x7000] ;  /* 0x007000080258783b */ /* 0x000f220008000200 */
[C---:B-----5:R-:W-:Y:S07]  /*1aef0*/  HMMA.16816.F32 R28, R128.reuse, R32, RZ ;  /* 0x00000020801c723c */ /* 0x060fee00000018ff */
[----:B------:R-:W5:Y:S01]  /*1af00*/  LDSM.16.M88.4 R96, [R2+UR8+0x7800] ;  /* 0x007800080260783b */ /* 0x000f620008000200 */
[C---:B------:R-:W-:Y:S07]  /*1af10*/  HMMA.16816.F32 R32, R128.reuse, R34, RZ ;  /* 0x000000228020723c */ /* 0x040fee00000018ff */
[----:B------:R-:W5:Y:S01]  /*1af20*/  LDSM.16.M88.4 R104, [R2+UR8+0x8000] ;  /* 0x008000080268783b */ /* 0x000f620008000200 */
[C---:B--2---:R-:W-:Y:S07]  /*1af30*/  HMMA.16816.F32 R36, R128.reuse, R40, RZ ;  /* 0x000000288024723c */ /* 0x044fee00000018ff */
[----:B------:R-:W2:Y:S01]  /*1af40*/  LDSM.16.M88.4 R112, [R2+UR8+0x8800] ;  /* 0x008800080270783b */ /* 0x000ea20008000200 */
[C---:B------:R-:W-:Y:S07]  /*1af50*/  HMMA.16816.F32 R40, R128.reuse, R42, RZ ;  /* 0x0000002a8028723c */ /* 0x040fee00000018ff */
[----:B------:R-:W2:Y:S01]  /*1af60*/  LDSM.16.M88.4 R120, [R2+UR8+0x9000] ;  /* 0x009000080278783b */ /* 0x000ea20008000200 */
[C---:B---3--:R-:W-:Y:S07]  /*1af70*/  HMMA.16816.F32 R44, R128.reuse, R48, RZ ;  /* 0x00000030802c723c */ /* 0x048fee00000018ff */
[----:B------:R3:W2:Y:S01]  /*1af80*/  LDSM.16.M88.4 R168, [R2+UR8+0x9800] ;  /* 0x0098000802a8783b */ /* 0x0006a20008000200 */
[C---:B------:R-:W-:Y:S07]  /*1af90*/  HMMA.16816.F32 R48, R128.reuse, R50, RZ ;  /* 0x000000328030723c */ /* 0x040fee00000018ff */
[----:B------:R-:W-:Y:S01]  /*1afa0*/  LDSM.16.M88.4 R172, [R172] ;  /* 0x00000000acac783b */ /* 0x000fe20000000200 */
[C---:B------:R-:W-:Y:S07]  /*1afb0*/  HMMA.16816.F32 R52, R128.reuse, R56, RZ ;  /* 0x000000388034723c */ /* 0x040fee00000018ff */
[----:B------:R-:W2:Y:S04]  /*1afc0*/  LD.E R233, desc[UR4][R164.64+0x18c] ;  /* 0x00018c04a4e97980 */ /* 0x000ea8000c101900 */
[----:B------:R-:W0:Y:S01]  /*1afd0*/  LDGDEPBAR ;  /* 0x00000000000079af */ /* 0x000e220000000000 */
[C---:B------:R-:W-:Y:S01]  /*1afe0*/  HMMA.16816.F32 R56, R128.reuse, R58, RZ ;  /* 0x0000003a8038723c */ /* 0x040fe200000018ff */
[----:B---3--:R-:W-:Y:S04]  /*1aff0*/  IADD3 R2, PT, PT, R2, UR8, RZ ;  /* 0x0000000802027c10 */ /* 0x008fe8000fffe0ff */
[----:B------:R-:W-:Y:S03]  /*1b000*/  IADD3 R3, PT, PT, R2, R224, RZ ;  /* 0x000000e002037210 */ /* 0x000fe60007ffe0ff */
[C---:B-1----:R-:W-:Y:S02]  /*1b010*/  HMMA.16816.F32 R60, R128.reuse, R64, RZ ;  /* 0x00000040803c723c */ /* 0x042fe400000018ff */
[----:B------:R-:W1:Y:S06]  /*1b020*/  LDSM.16.M88.4 R176, [R3+0x2000] ;  /* 0x0020000003b0783b */ /* 0x000e6c0000000200 */
[C---:B------:R-:W-:Y:S02]  /*1b030*/  HMMA.16816.F32 R64, R128.reuse, R66, RZ ;  /* 0x000000428040723c */ /* 0x040fe400000018ff */
[----:B------:R-:W3:Y:S06]  /*1b040*/  LDSM.16.M88.4 R180, [R3+0x2800] ;  /* 0x0028000003b4783b */ /* 0x000eec0000000200 */
[C---:B------:R-:W-:Y:S02]  /*1b050*/  HMMA.16816.F32 R68, R128.reuse, R72, RZ ;  /* 0x000000488044723c */ /* 0x040fe400000018ff */
[----:B------:R-:W3:Y:S06]  /*1b060*/  LDSM.16.M88.4 R184, [R3+0x3000] ;  /* 0x0030000003b8783b */ /* 0x000eec0000000200 */
[C---:B------:R-:W-:Y:S02]  /*1b070*/  HMMA.16816.F32 R72, R128.reuse, R74, RZ ;  /* 0x0000004a8048723c */ /* 0x040fe400000018ff */
[----:B------:R-:W3:Y:S06]  /*1b080*/  LDSM.16.M88.4 R188, [R3+0x3800] ;  /* 0x0038000003bc783b */ /* 0x000eec0000000200 */
[C---:B----4-:R-:W-:Y:S02]  /*1b090*/  HMMA.16816.F32 R76, R128.reuse, R80, RZ ;  /* 0x00000050804c723c */ /* 0x050fe400000018ff */
[----:B------:R-:W4:Y:S06]  /*1b0a0*/  LDSM.16.M88.4 R192, [R3+0x4000] ;  /* 0x0040000003c0783b */ /* 0x000f2c0000000200 */
[C---:B------:R-:W-:Y:S02]  /*1b0b0*/  HMMA.16816.F32 R80, R128.reuse, R82, RZ ;  /* 0x000000528050723c */ /* 0x040fe400000018ff */
[----:B------:R-:W4:Y:S06]  /*1b0c0*/  LDSM.16.M88.4 R196, [R3+0x4800] ;  /* 0x0048000003c4783b */ /* 0x000f2c0000000200 */
[C---:B------:R-:W-:Y:S02]  /*1b0d0*/  HMMA.16816.F32 R84, R128.reuse, R88, RZ ;  /* 0x000000588054723c */ /* 0x040fe400000018ff */
[----:B------:R-:W4:Y:S06]  /*1b0e0*/  LDSM.16.M88.4 R200, [R3+0x5000] ;  /* 0x0050000003c8783b */ /* 0x000f2c0000000200 */
[C---:B------:R-:W-:Y:S02]  /*1b0f0*/  HMMA.16816.F32 R88, R128.reuse, R90, RZ ;  /* 0x0000005a8058723c */ /* 0x040fe400000018ff */
[----:B------:R-:W4:Y:S06]  /*1b100*/  LDSM.16.M88.4 R204, [R3+0x5800] ;  /* 0x0058000003cc783b */ /* 0x000f2c0000000200 */
[C---:B-----5:R-:W-:Y:S08]  /*1b110*/  HMMA.16816.F32 R92, R128.reuse, R96, RZ ;  /* 0x00000060805c723c */ /* 0x060ff000000018ff */
[C---:B------:R-:W-:Y:S08]  /*1b120*/  HMMA.16816.F32 R96, R128.reuse, R98, RZ ;  /* 0x000000628060723c */ /* 0x040ff000000018ff */
[C---:B------:R-:W-:Y:S08]  /*1b130*/  HMMA.16816.F32 R100, R128.reuse, R104, RZ ;  /* 0x000000688064723c */ /* 0x040ff000000018ff */
[C---:B------:R-:W-:Y:S08]  /*1b140*/  HMMA.16816.F32 R104, R128.reuse, R106, RZ ;  /* 0x0000006a8068723c */ /* 0x040ff000000018ff */
[C---:B--2---:R-:W-:Y:S08]  /*1b150*/  HMMA.16816.F32 R108, R128.reuse, R112, RZ ;  /* 0x00000070806c723c */ /* 0x044ff000000018ff */
[C---:B------:R-:W-:Y:S08]  /*1b160*/  HMMA.16816.F32 R112, R128.reuse, R114, RZ ;  /* 0x000000728070723c */ /* 0x040ff000000018ff */
[C---:B------:R-:W-:Y:S08]  /*1b170*/  HMMA.16816.F32 R116, R128.reuse, R120, RZ ;  /* 0x000000788074723c */ /* 0x040ff000000018ff */
[C---:B------:R-:W-:Y:S08]  /*1b180*/  HMMA.16816.F32 R120, R128.reuse, R122, RZ ;  /* 0x0000007a8078723c */ /* 0x040ff000000018ff */
[C---:B------:R-:W-:Y:S08]  /*1b190*/  HMMA.16816.F32 R124, R128.reuse, R168, RZ ;  /* 0x000000a8807c723c */ /* 0x040ff000000018ff */
[----:B------:R-:W-:Y:S01]  /*1b1a0*/  HMMA.16816.F32 R128, R128, R170, RZ ;  /* 0x000000aa8080723c */ /* 0x000fe200000018ff */
[----:B------:R-:W2:Y:S07]  /*1b1b0*/  LDSM.16.M88.4 R168, [R3+0x6000] ;  /* 0x0060000003a8783b */ /* 0x000eae0000000200 */
[C---:B-1----:R-:W-:Y:S08]  /*1b1c0*/  HMMA.16816.F32 R4, R172.reuse, R176, R4 ;  /* 0x000000b0ac04723c */ /* 0x042ff00000001804 */
[C---:B------:R-:W-:Y:S01]  /*1b1d0*/  HMMA.16816.F32 R8, R172.reuse, R178, R8 ;  /* 0x000000b2ac08723c */ /* 0x040fe20000001808 */
[----:B------:R-:W1:Y:S07]  /*1b1e0*/  LDSM.16.M88.4 R176, [R3+0x6800] ;  /* 0x0068000003b0783b */ /* 0x000e6e0000000200 */
[C---:B---3--:R-:W-:Y:S08]  /*1b1f0*/  HMMA.16816.F32 R12, R172.reuse, R180, R12 ;  /* 0x000000b4ac0c723c */ /* 0x048ff0000000180c */
[C---:B------:R-:W-:Y:S01]  /*1b200*/  HMMA.16816.F32 R16, R172.reuse, R182, R16 ;  /* 0x000000b6ac10723c */ /* 0x040fe20000001810 */
[----:B------:R-:W3:Y:S07]  /*1b210*/  LDSM.16.M88.4 R180, [R3+0x7000] ;  /* 0x0070000003b4783b */ /* 0x000eee0000000200 */
[C---:B------:R-:W-:Y:S08]  /*1b220*/  HMMA.16816.F32 R20, R172.reuse, R184, R20 ;  /* 0x000000b8ac14723c */ /* 0x040ff00000001814 */
[C---:B------:R-:W-:Y:S01]  /*1b230*/  HMMA.16816.F32 R24, R172.reuse, R186, R24 ;  /* 0x000000baac18723c */ /* 0x040fe20000001818 */
[----:B------:R-:W5:Y:S07]  /*1b240*/  LDSM.16.M88.4 R184, [R3+0x7800] ;  /* 0x0078000003b8783b */ /* 0x000f6e0000000200 */
[C---:B------:R-:W-:Y:S08]  /*1b250*/  HMMA.16816.F32 R28, R172.reuse, R188, R28 ;  /* 0x000000bcac1c723c */ /* 0x040ff0000000181c */
[C---:B------:R-:W-:Y:S01]  /*1b260*/  HMMA.16816.F32 R32, R172.reuse, R190, R32 ;  /* 0x000000beac20723c */ /* 0x040fe20000001820 */
[----:B------:R-:W-:Y:S07]  /*1b270*/  LDSM.16.M88.4 R188, [R3+0x8800] ;  /* 0x0088000003bc783b */ /* 0x000fee0000000200 */
[C---:B----4-:R-:W-:Y:S08]  /*1b280*/  HMMA.16816.F32 R36, R172.reuse, R192, R36 ;  /* 0x000000c0ac24723c */ /* 0x050ff00000001824 */
[C---:B------:R-:W-:Y:S01]  /*1b290*/  HMMA.16816.F32 R40, R172.reuse, R194, R40 ;  /* 0x000000c2ac28723c */ /* 0x040fe20000001828 */
[----:B------:R-:W-:Y:S07]  /*1b2a0*/  LDSM.16.M88.4 R192, [R3+0x9000] ;  /* 0x0090000003c0783b */ /* 0x000fee0000000200 */
[C---:B------:R-:W-:Y:S08]  /*1b2b0*/  HMMA.16816.F32 R44, R172.reuse, R196, R44 ;  /* 0x000000c4ac2c723c */ /* 0x040ff0000000182c */
[C---:B------:R-:W-:Y:S08]  /*1b2c0*/  HMMA.16816.F32 R48, R172.reuse, R198, R48 ;  /* 0x000000c6ac30723c */ /* 0x040ff00000001830 */
[C---:B------:R-:W-:Y:S08]  /*1b2d0*/  HMMA.16816.F32 R52, R172.reuse, R200, R52 ;  /* 0x000000c8ac34723c */ /* 0x040ff00000001834 */
[C---:B------:R-:W-:Y:S08]  /*1b2e0*/  HMMA.16816.F32 R56, R172.reuse, R202, R56 ;  /* 0x000000caac38723c */ /* 0x040ff00000001838 */
[C---:B------:R-:W-:Y:S08]  /*1b2f0*/  HMMA.16816.F32 R60, R172.reuse, R204, R60 ;  /* 0x000000ccac3c723c */ /* 0x040ff0000000183c */
[C---:B------:R-:W-:Y:S08]  /*1b300*/  HMMA.16816.F32 R64, R172.reuse, R206, R64 ;  /* 0x000000ceac40723c */ /* 0x040ff00000001840 */
[C---:B--2---:R-:W-:Y:S01]  /*1b310*/  HMMA.16816.F32 R68, R172.reuse, R168, R68 ;  /* 0x000000a8ac44723c */ /* 0x044fe20000001844 */
[----:B------:R-:W-:Y:S07]  /*1b320*/  MOV R168, 0x40 ;  /* 0x0000004000a87802 */ /* 0x000fee0000000f00 */
[C---:B------:R-:W-:Y:S08]  /*1b330*/  HMMA.16816.F32 R72, R172.reuse, R170, R72 ;  /* 0x000000aaac48723c */ /* 0x040ff00000001848 */
[C---:B-1----:R-:W-:Y:S03]  /*1b340*/  HMMA.16816.F32 R76, R172.reuse, R176, R76 ;  /* 0x000000b0ac4c723c */ /* 0x042fe6000000184c */
[----:B------:R-:W-:Y:S02]  /*1b350*/  SEL R176, R168, 0xffffffc0, !P2 ;  /* 0xffffffc0a8b07807 */ /* 0x000fe40005000000 */
[----:B------:R-:W1:Y:S02]  /*1b360*/  LDSM.16.M88.4 R168, [R3+0x8000] ;  /* 0x0080000003a8783b */ /* 0x000e640000000200 */
[-C--:B------:R-:W-:Y:S01]  /*1b370*/  IADD3 R0, PT, PT, R0, R176.reuse, RZ ;  /* 0x000000b000007210 */ /* 0x080fe20007ffe0ff */
[C---:B------:R-:W-:Y:S03]  /*1b380*/  HMMA.16816.F32 R80, R172.reuse, R178, R80 ;  /* 0x000000b2ac50723c */ /* 0x040fe60000001850 */
[----:B------:R-:W-:Y:S02]  /*1b390*/  IADD3 R2, PT, PT, R2, R176, RZ ;  /* 0x000000b002027210 */ /* 0x000fe40007ffe0ff */
[----:B------:R-:W2:Y:S03]  /*1b3a0*/  LDSM.16.M88.4 R176, [R3+0x9800] ;  /* 0x0098000003b0783b */ /* 0x000ea60000000200 */
[C---:B---3--:R-:W-:Y:S05]  /*1b3b0*/  HMMA.16816.F32 R84, R172.reuse, R180, R84 ;  /* 0x000000b4ac54723c */ /* 0x048fea0000001854 */
[----:B------:R-:W-:Y:S03]  /*1b3c0*/  LDSM.16.M88.4 R196, [R0] ;  /* 0x0000000000c4783b */ /* 0x000fe60000000200 */
[C---:B------:R-:W-:Y:S05]  /*1b3d0*/  HMMA.16816.F32 R88, R172.reuse, R182, R88 ;  /* 0x000000b6ac58723c */ /* 0x040fea0000001858 */
[----:B------:R-:W3:Y:S03]  /*1b3e0*/  LDSM.16.M88.4 R200, [R2+0x2000] ;  /* 0x0020000002c8783b */ /* 0x000ee60000000200 */
[C---:B-----5:R-:W-:Y:S05]  /*1b3f0*/  HMMA.16816.F32 R92, R172.reuse, R184, R92 ;  /* 0x000000b8ac5c723c */ /* 0x060fea000000185c */
[----:B------:R-:W4:Y:S03]  /*1b400*/  LDSM.16.M88.4 R204, [R2+0x2800] ;  /* 0x0028000002cc783b */ /* 0x000f260000000200 */
[C---:B------:R-:W-:Y:S05]  /*1b410*/  HMMA.16816.F32 R96, R172.reuse, R186, R96 ;  /* 0x000000baac60723c */ /* 0x040fea0000001860 */
[----:B------:R-:W5:Y:S03]  /*1b420*/  LDSM.16.M88.4 R208, [R2+0x3000] ;  /* 0x0030000002d0783b */ /* 0x000f660000000200 */
[C---:B-1----:R-:W-:Y:S05]  /*1b430*/  HMMA.16816.F32 R100, R172.reuse, R168, R100 ;  /* 0x000000a8ac64723c */ /* 0x042fea0000001864 */
[----:B------:R-:W1:Y:S03]  /*1b440*/  LDSM.16.M88.4 R212, [R2+0x3800] ;  /* 0x0038000002d4783b */ /* 0x000e660000000200 */
[C---:B------:R-:W-:Y:S05]  /*1b450*/  HMMA.16816.F32 R104, R172.reuse, R170, R104 ;  /* 0x000000aaac68723c */ /* 0x040fea0000001868 */
[----:B------:R-:W1:Y:S03]  /*1b460*/  LDSM.16.M88.4 R216, [R2+0x4000] ;  /* 0x0040000002d8783b */ /* 0x000e660000000200 */
[C---:B------:R-:W-:Y:S05]  /*1b470*/  HMMA.16816.F32 R108, R172.reuse, R188, R108 ;  /* 0x000000bcac6c723c */ /* 0x040fea000000186c */
[----:B------:R-:W1:Y:S03]  /*1b480*/  LDSM.16.M88.4 R180, [R2+0x4800] ;  /* 0x0048000002b4783b */ /* 0x000e660000000200 */
[C---:B------:R-:W-:Y:S05]  /*1b490*/  HMMA.16816.F32 R112, R172.reuse, R190, R112 ;  /* 0x000000beac70723c */ /* 0x040fea0000001870 */
[----:B------:R-:W1:Y:S03]  /*1b4a0*/  LDSM.16.M88.4 R168, [R2+0x5000] ;  /* 0x0050000002a8783b */ /* 0x000e660000000200 */
[C---:B------:R-:W-:Y:S05]  /*1b4b0*/  HMMA.16816.F32 R116, R172.reuse, R192, R116 ;  /* 0x000000c0ac74723c */ /* 0x040fea0000001874 */
[----:B------:R-:W-:Y:S03]  /*1b4c0*/  LDSM.16.M88.4 R184, [R2+0x6800] ;  /* 0x0068000002b8783b */ /* 0x000fe60000000200 */
[C---:B------:R-:W-:Y:S05]  /*1b4d0*/  HMMA.16816.F32 R120, R172.reuse, R194, R120 ;  /* 0x000000c2ac78723c */ /* 0x040fea0000001878 */
[----:B------:R-:W-:Y:S03]  /*1b4e0*/  LDSM.16.M88.4 R188, [R2+0x7000] ;  /* 0x0070000002bc783b */ /* 0x000fe60000000200 */
[C---:B--2---:R-:W-:Y:S05]  /*1b4f0*/  HMMA.16816.F32 R124, R172.reuse, R176, R124 ;  /* 0x000000b0ac7c723c */ /* 0x044fea000000187c */
[----:B------:R-:W-:Y:S03]  /*1b500*/  LDSM.16.M88.4 R192, [R2+0x7800] ;  /* 0x0078000002c0783b */ /* 0x000fe60000000200 */
[----:B------:R-:W-:Y:S05]  /*1b510*/  HMMA.16816.F32 R128, R172, R178, R128 ;  /* 0x000000b2ac80723c */ /* 0x000fea0000001880 */
[----:B------:R-:W2:Y:S03]  /*1b520*/  LDSM.16.M88.4 R172, [R2+0x5800] ;  /* 0x0058000002ac783b */ /* 0x000ea60000000200 */
[C---:B---3--:R-:W-:Y:S05]  /*1b530*/  HMMA.16816.F32 R4, R196.reuse, R200, R4 ;  /* 0x000000c8c404723c */ /* 0x048fea0000001804 */
[----:B------:R-:W3:Y:S03]  /*1b540*/  LDSM.16.M88.4 R176, [R2+0x6000] ;  /* 0x0060000002b0783b */ /* 0x000ee60000000200 */
[C---:B------:R-:W-:Y:S05]  /*1b550*/  HMMA.16816.F32 R8, R196.reuse, R202, R8 ;  /* 0x000000cac408723c */ /* 0x040fea0000001808 */
[----:B------:R-:W3:Y:S03]  /*1b560*/  LDSM.16.M88.4 R200, [R2+0x8000] ;  /* 0x0080000002c8783b */ /* 0x000ee60000000200 */
[C---:B----4-:R-:W-:Y:S08]  /*1b570*/  HMMA.16816.F32 R12, R196.reuse, R204, R12 ;  /* 0x000000ccc40c723c */ /* 0x050ff0000000180c */
[C---:B------:R-:W-:Y:S01]  /*1b580*/  HMMA.16816.F32 R16, R196.reuse, R206, R16 ;  /* 0x000000cec410723c */ /* 0x040fe20000001810 */
[----:B------:R-:W4:Y:S07]  /*1b590*/  LDSM.16.M88.4 R204, [R2+0x8800] ;  /* 0x0088000002cc783b */ /* 0x000f2e0000000200 */
[C---:B-----5:R-:W-:Y:S08]  /*1b5a0*/  HMMA.16816.F32 R20, R196.reuse, R208, R20 ;  /* 0x000000d0c414723c */ /* 0x060ff00000001814 */
[C---:B------:R-:W-:Y:S01]  /*1b5b0*/  HMMA.16816.F32 R24, R196.reuse, R210, R24 ;  /* 0x000000d2c418723c */ /* 0x040fe20000001818 */
[----:B------:R-:W5:Y:S07]  /*1b5c0*/  LDSM.16.M88.4 R208, [R2+0x9000] ;  /* 0x0090000002d0783b */ /* 0x000f6e0000000200 */
[C---:B-1----:R-:W-:Y:S03]  /*1b5d0*/  HMMA.16816.F32 R28, R196.reuse, R212, R28 ;  /* 0x000000d4c41c723c */ /* 0x042fe6000000181c */
[C---:B------:R-:W-:Y:S02]  /*1b5e0*/  IADD3 R212, PT, PT, R224.reuse, R0, RZ ;  /* 0x00000000e0d47210 */ /* 0x040fe40007ffe0ff */
[----:B------:R-:W-:Y:S03]  /*1b5f0*/  IADD3 R0, PT, PT, R224, R2, RZ ;  /* 0x00000002e0007210 */ /* 0x000fe60007ffe0ff */
[C---:B------:R-:W-:Y:S01]  /*1b600*/  HMMA.16816.F32 R32, R196.reuse, R214, R32 ;  /* 0x000000d6c420723c */ /* 0x040fe20000001820 */
[----:B------:R-:W-:Y:S07]  /*1b610*/  LDSM.16.M88.4 R212, [R212] ;  /* 0x00000000d4d4783b */ /* 0x000fee0000000200 */
[C---:B------:R-:W-:Y:S08]  /*1b620*/  HMMA.16816.F32 R36, R196.reuse, R216, R36 ;  /* 0x000000d8c424723c */ /* 0x040ff00000001824 */
[C---:B------:R-:W-:Y:S01]  /*1b630*/  HMMA.16816.F32 R40, R196.reuse, R218, R40 ;  /* 0x000000dac428723c */ /* 0x040fe20000001828 */
[----:B------:R-:W-:Y:S07]  /*1b640*/  LDSM.16.M88.4 R216, [R0+0x2000] ;  /* 0x0020000000d8783b */ /* 0x000fee0000000200 */
[C---:B------:R-:W-:Y:S08]  /*1b650*/  HMMA.16816.F32 R44, R196.reuse, R180, R44 ;  /* 0x000000b4c42c723c */ /* 0x040ff0000000182c */
[C---:B------:R-:W-:Y:S01]  /*1b660*/  HMMA.16816.F32 R48, R196.reuse, R182, R48 ;  /* 0x000000b6c430723c */ /* 0x040fe20000001830 */
[----:B------:R-:W1:Y:S07]  /*1b670*/  LDSM.16.M88.4 R180, [R2+0x9800] ;  /* 0x0098000002b4783b */ /* 0x000e6e0000000200 */
[C---:B------:R-:W-:Y:S08]  /*1b680*/  HMMA.16816.F32 R52, R196.reuse, R168, R52 ;  /* 0x000000a8c434723c */ /* 0x040ff00000001834 */
        /* <DEDUP_REMOVED lines=18> */
[C---:B-1----:R-:W-:Y:S08]  /*1b7b0*/  HMMA.16816.F32 R124, R196.reuse, R180, R124 ;  /* 0x000000b4c47c723c */ /* 0x042ff0000000187c */
[----:B------:R-:W-:Y:S08]  /*1b7c0*/  HMMA.16816.F32 R128, R196, R182, R128 ;  /* 0x000000b6c480723c */ /* 0x000ff00000001880 */
[C---:B------:R-:W-:Y:S08]  /*1b7d0*/  HMMA.16816.F32 R4, R212.reuse, R216, R4 ;  /* 0x000000d8d404723c */ /* 0x040ff00000001804 */
[C---:B------:R-:W-:Y:S08]  /*1b7e0*/  HMMA.16816.F32 R8, R212.reuse, R218, R8 ;  /* 0x000000dad408723c */ /* 0x040ff00000001808 */
[C---:B------:R-:W-:Y:S03]  /*1b7f0*/  HMMA.16816.F32 R12, R212.reuse, R168, R12 ;  /* 0x000000a8d40c723c */ /* 0x040fe6000000180c */
        /* <DEDUP_REMOVED lines=14> */
[-C--:B------:R-:W-:Y:S01]  /*1b8e0*/  FMUL.FTZ R15, R15, R233.reuse ;  /* 0x000000e90f0f7220 */ /* 0x080fe20000410000 */
[----:B-1----:R1:W-:Y:S04]  /*1b8f0*/  STL [R1+0x5c], R3 ;  /* 0x00005c0301007387 */ /* 0x0023e80000100800 */
[-C--:B------:R-:W-:Y:S01]  /*1b900*/  FMUL.FTZ R16, R16, R233.reuse ;  /* 0x000000e910107220 */ /* 0x080fe20000410000 */
[-C--:B------:R-:W-:Y:S01]  /*1b910*/  FMUL.FTZ R17, R17, R233.reuse ;  /* 0x000000e911117220 */ /* 0x080fe20000410000 */
[-C--:B------:R-:W-:Y:S01]  /*1b920*/  FMUL.FTZ R18, R18, R233.reuse ;  /* 0x000000e912127220 */ /* 0x080fe20000410000 */
[-C--:B------:R-:W-:Y:S01]  /*1b930*/  FMUL.FTZ R19, R19, R233.reuse ;  /* 0x000000e913137220 */ /* 0x080fe20000410000 */
[----:B--2---:R2:W-:Y:S01]  /*1b940*/  STL [R1+0x58], R2 ;  /* 0x0000580201007387 */ /* 0x0045e20000100800 */
[----:B-1----:R-:W1:Y:S10]  /*1b950*/  MUFU.TANH R3, R6 ;  /* 0x0000000600037308 */ /* 0x002e740000002400 */
[----:B--2---:R2:W3:Y:S01]  /*1b960*/  MUFU.TANH R2, R7 ;  /* 0x0000000700027308 */ /* 0x0044e20000002400 */
[----:B-1----:R1:W-:Y:S04]  /*1b970*/  STL [R1+0x54], R3 ;  /* 0x0000540301007387 */ /* 0x0023e80000100800 */
[----:B--2---:R-:W2:Y:S08]  /*1b980*/  LDSM.16.M88.4 R4, [R0+0x3000] ;  /* 0x003000000004783b */ /* 0x004eb00000000200 */
[----:B---3--:R3:W-:Y:S01]  /*1b990*/  STL [R1+0x50], R2 ;  /* 0x0000500201007387 */ /* 0x0087e20000100800 */
[----:B-1----:R-:W-:Y:S10]  /*1b9a0*/  MUFU.TANH R3, R10 ;  /* 0x0000000a00037308 */ /* 0x002ff40000002400 */
[----:B---3--:R-:W1:Y:S01]  /*1b9b0*/  MUFU.TANH R2, R8 ;  /* 0x0000000800027308 */ /* 0x008e620000002400 */
[C---:B--2---:R-:W-:Y:S08]  /*1b9c0*/  HMMA.16816.F32 R20, R212.reuse, R4, R20 ;  /* 0x00000004d414723c */ /* 0x044ff00000001814 */
[C---:B------:R-:W-:Y:S01]  /*1b9d0*/  HMMA.16816.F32 R24, R212.reuse, R6, R24 ;  /* 0x00000006d418723c */ /* 0x040fe20000001818 */
[----:B------:R-:W-:Y:S08]  /*1b9e0*/  LDSM.16.M88.4 R4, [R0+0x4000] ;  /* 0x004000000004783b */ /* 0x000ff00000000200 */
[----:B-1----:R1:W-:Y:S02]  /*1b9f0*/  STL [R1+0x6c], R2 ;  /* 0x00006c0201007387 */ /* 0x0023e40000100800 */
[-C--:B------:R-:W-:Y:S01]  /*1ba00*/  FMUL.FTZ R20, R20, R233.reuse ;  /* 0x000000e914147220 */ /* 0x080fe20000410000 */
[-C--:B------:R-:W-:Y:S01]  /*1ba10*/  FMUL.FTZ R21, R21, R233.reuse ;  /* 0x000000e915157220 */ /* 0x080fe20000410000 */
[-C--:B------:R-:W-:Y:S01]  /*1ba20*/  FMUL.FTZ R22, R22, R233.reuse ;  /* 0x000000e916167220 */ /* 0x080fe20000410000 */
[-C--:B------:R-:W-:Y:S05]  /*1ba30*/  FMUL.FTZ R23, R23, R233.reuse ;  /* 0x000000e917177220 */ /* 0x080fea0000410000 */
[-C--:B------:R-:W-:Y:S01]  /*1ba40*/  FMUL.FTZ R24, R24, R233.reuse ;  /* 0x000000e918187220 */ /* 0x080fe20000410000 */
[-C--:B------:R-:W-:Y:S01]  /*1ba50*/  FMUL.FTZ R25, R25, R233.reuse ;  /* 0x000000e919197220 */ /* 0x080fe20000410000 */
[-C--:B------:R-:W-:Y:S01]  /*1ba60*/  FMUL.FTZ R26, R26, R233.reuse ;  /* 0x000000e91a1a7220 */ /* 0x080fe20000410000 */
[-C--:B------:R-:W-:Y:S01]  /*1ba70*/  FMUL.FTZ R27, R27, R233.reuse ;  /* 0x000000e91b1b7220 */ /* 0x080fe20000410000 */
[----:B-1----:R-:W1:Y:S02]  /*1ba80*/  MUFU.TANH R2, R9 ;  /* 0x0000000900027308 */ /* 0x002e640000002400 */
[----:B-1----:R1:W-:Y:S04]  /*1ba90*/  STL [R1+0x68], R2 ;  /* 0x0000680201007387 */ /* 0x0023e80000100800 */
[----:B------:R2:W-:Y:S04]  /*1baa0*/  STL [R1+0x64], R3 ;  /* 0x0000640301007387 */ /* 0x0005e80000100800 */
[----:B-1----:R1:W3:Y:S10]  /*1bab0*/  MUFU.TANH R2, R11 ;  /* 0x0000000b00027308 */ /* 0x0022f40000002400 */
[----:B--2---:R-:W2:Y:S01]  /*1bac0*/  MUFU.TANH R3, R12 ;  /* 0x0000000c00037308 */ /* 0x004ea20000002400 */
[----:B-1----:R-:W1:Y:S08]  /*1bad0*/  LDSM.16.M88.4 R8, [R0+0x3800] ;  /* 0x003800000008783b */ /* 0x002e700000000200 */
[----:B---3--:R3:W-:Y:S04]  /*1bae0*/  STL [R1+0x60], R2 ;  /* 0x0000600201007387 */ /* 0x0087e80000100800 */
[----:B--2---:R2:W-:Y:S01]  /*1baf0*/  STL [R1+0x4c], R3 ;  /* 0x00004c0301007387 */ /* 0x0045e20000100800 */
[----:B---3--:R-:W3:Y:S01]  /*1bb00*/  MUFU.TANH R2, R13 ;  /* 0x0000000d00027308 */ /* 0x008ee20000002400 */
[C---:B-1----:R-:W-:Y:S09]  /*1bb10*/  HMMA.16816.F32 R28, R212.reuse, R8, R28 ;  /* 0x00000008d41c723c */ /* 0x042ff2000000181c */
[----:B--2---:R-:W1:Y:S01]  /*1bb20*/  MUFU.TANH R3, R14 ;  /* 0x0000000e00037308 */ /* 0x004e620000002400 */
[C---:B------:R-:W-:Y:S01]  /*1bb30*/  HMMA.16816.F32 R32, R212.reuse, R10, R32 ;  /* 0x0000000ad420723c */ /* 0x040fe20000001820 */
[----:B------:R-:W2:Y:S07]  /*1bb40*/  LDSM.16.M88.4 R8, [R0+0x4800] ;  /* 0x004800000008783b */ /* 0x000eae0000000200 */
[C---:B------:R-:W-:Y:S01]  /*1bb50*/  HMMA.16816.F32 R36, R212.reuse, R4, R36 ;  /* 0x00000004d424723c */ /* 0x040fe20000001824 */
[----:B---3--:R3:W-:Y:S02]  /*1bb60*/  STL [R1+0x48], R2 ;  /* 0x0000480201007387 */ /* 0x0087e40000100800 */
[-C--:B------:R-:W-:Y:S01]  /*1bb70*/  FMUL.FTZ R28, R28, R233.reuse ;  /* 0x000000e91c1c7220 */ /* 0x080fe20000410000 */
[-C--:B------:R-:W-:Y:S01]  /*1bb80*/  FMUL.FTZ R29, R29, R233.reuse ;  /* 0x000000e91d1d7220 */ /* 0x080fe20000410000 */
[----:B-1----:R1:W-:Y:S01]  /*1bb90*/  STL [R1+0x44], R3 ;  /* 0x0000440301007387 */ /* 0x0023e20000100800 */
[-C--:B------:R-:W-:Y:S01]  /*1bba0*/  FMUL.FTZ R30, R30, R233.reuse ;  /* 0x000000e91e1e7220 */ /* 0x080fe20000410000 */
[-C--:B------:R-:W-:Y:S01]  /*1bbb0*/  FMUL.FTZ R31, R31, R233.reuse ;  /* 0x000000e91f1f7220 */ /* 0x080fe20000410000 */
[C---:B------:R-:W-:Y:S01]  /*1bbc0*/  HMMA.16816.F32 R40, R212.reuse, R6, R40 ;  /* 0x00000006d428723c */ /* 0x040fe20000001828 */
[----:B------:R-:W4:Y:S02]  /*1bbd0*/  LDSM.16.M88.4 R4, [R0+0x5000] ;  /* 0x005000000004783b */ /* 0x000f240000000200 */
        /* <DEDUP_REMOVED lines=8> */
[----:B---3--:R-:W3:Y:S04]  /*1bc60*/  MUFU.TANH R2, R15 ;  /* 0x0000000f00027308 */ /* 0x008ee80000002400 */
[-C--:B------:R-:W-:Y:S01]  /*1bc70*/  FMUL.FTZ R42, R42, R233.reuse ;  /* 0x000000e92a2a7220 */ /* 0x080fe20000410000 */
[-C--:B------:R-:W-:Y:S01]  /*1bc80*/  FMUL.FTZ R43, R43, R233.reuse ;  /* 0x000000e92b2b7220 */ /* 0x080fe20000410000 */
[-C--:B------:R-:W-:Y:S01]  /*1bc90*/  FMUL.FTZ R40, R40, R233.reuse ;  /* 0x000000e928287220 */ /* 0x080fe20000410000 */
[-C--:B------:R-:W-:Y:S01]  /*1bca0*/  FMUL.FTZ R41, R41, R233.reuse ;  /* 0x000000e929297220 */ /* 0x080fe20000410000 */
[C---:B--2---:R-:W-:Y:S02]  /*1bcb0*/  HMMA.16816.F32 R44, R212.reuse, R8, R44 ;  /* 0x00000008d42c723c */ /* 0x044fe4000000182c */
[----:B-1----:R-:W-:Y:S06]  /*1bcc0*/  MUFU.TANH R3, R18 ;  /* 0x0000001200037308 */ /* 0x002fec0000002400 */
[C---:B------:R-:W-:Y:S04]  /*1bcd0*/  HMMA.16816.F32 R48, R212.reuse, R10, R48 ;  /* 0x0000000ad430723c */ /* 0x040fe80000001830 */
[----:B------:R-:W-:Y:S01]  /*1bce0*/  MUFU.TANH R18, R27 ;  /* 0x0000001b00127308 */ /* 0x000fe20000002400 */
[----:B------:R-:W1:Y:S03]  /*1bcf0*/  LDSM.16.M88.4 R8, [R0+0x5800] ;  /* 0x005800000008783b */ /* 0x000e660000000200 */
[C---:B----4-:R-:W-:Y:S06]  /*1bd00*/  HMMA.16816.F32 R52, R212.reuse, R4, R52 ;  /* 0x00000004d434723c */ /* 0x050fec0000001834 */
[----:B------:R-:W-:Y:S01]  /*1bd10*/  MUFU.TANH R27, R34 ;  /* 0x00000022001b7308 */ /* 0x000fe20000002400 */
[----:B---3--:R2:W-:Y:S01]  /*1bd20*/  STL [R1+0x40], R2 ;  /* 0x0000400201007387 */ /* 0x0085e20000100800 */
[-C--:B------:R-:W-:Y:S01]  /*1bd30*/  FMUL.FTZ R44, R44, R233.reuse ;  /* 0x000000e92c2c7220 */ /* 0x080fe20000410000 */
[-C--:B------:R-:W-:Y:S01]  /*1bd40*/  FMUL.FTZ R45, R45, R233.reuse ;  /* 0x000000e92d2d7220 */ /* 0x080fe20000410000 */
[-C--:B------:R-:W-:Y:S01]  /*1bd50*/  FMUL.FTZ R46, R46, R233.reuse ;  /* 0x000000e92e2e7220 */ /* 0x080fe20000410000 */
[-C--:B------:R-:W-:Y:S01]  /*1bd60*/  FMUL.FTZ R47, R47, R233.reuse ;  /* 0x000000e92f2f7220 */ /* 0x080fe20000410000 */
[C---:B------:R-:W-:Y:S04]  /*1bd70*/  HMMA.16816.F32 R56, R212.reuse, R6, R56 ;  /* 0x00000006d438723c */ /* 0x040fe80000001838 */
[----:B------:R-:W-:Y:S01]  /*1bd80*/  MUFU.TANH R34, R42 ;  /* 0x0000002a00227308 */ /* 0x000fe20000002400 */
[----:B------:R-:W3:Y:S01]  /*1bd90*/  LDSM.16.M88.4 R4, [R0+0x6000] ;  /* 0x006000000004783b */ /* 0x000ee20000000200 */
[-C--:B------:R-:W-:Y:S01]  /*1bda0*/  FMUL.FTZ R48, R48, R233.reuse ;  /* 0x000000e930307220 */ /* 0x080fe20000410000 */
[-C--:B------:R-:W-:Y:S01]  /*1bdb0*/  FMUL.FTZ R49, R49, R233.reuse ;  /* 0x000000e931317220 */ /* 0x080fe20000410000 */
[-C--:B------:R-:W-:Y:S01]  /*1bdc0*/  FMUL.FTZ R50, R50, R233.reuse ;  /* 0x000000e932327220 */ /* 0x080fe20000410000 */
[-C--:B------:R-:W-:Y:S01]  /*1bdd0*/  FMUL.FTZ R51, R51, R233.reuse ;  /* 0x000000e933337220 */ /* 0x080fe20000410000 */
[-C--:B------:R-:W-:Y:S01]  /*1bde0*/  FMUL.FTZ R52, R52, R233.reuse ;  /* 0x000000e934347220 */ /* 0x080fe20000410000 */
[-C--:B------:R-:W-:Y:S01]  /*1bdf0*/  FMUL.FTZ R53, R53, R233.reuse ;  /* 0x000000e935357220 */ /* 0x080fe20000410000 */
[-C--:B------:R-:W-:Y:S01]  /*1be00*/  FMUL.FTZ R54, R54, R233.reuse ;  /* 0x000000e936367220 */ /* 0x080fe20000410000 */
[-C--:B------:R-:W-:Y:S01]  /*1be10*/  FMUL.FTZ R55, R55, R233.reuse ;  /* 0x000000e937377220 */ /* 0x080fe20000410000 */
[----:B------:R-:W-:Y:S05]  /*1be20*/  MUFU.TANH R217, R52 ;  /* 0x0000003400d97308 */ /* 0x000fea0000002400 */
[-C--:B------:R-:W-:Y:S01]  /*1be30*/  FMUL.FTZ R56, R56, R233.reuse ;  /* 0x000000e938387220 */ /* 0x080fe20000410000 */
[-C--:B------:R-:W-:Y:S01]  /*1be40*/  FMUL.FTZ R57, R57, R233.reuse ;  /* 0x000000e939397220 */ /* 0x080fe20000410000 */
[-C--:B------:R-:W-:Y:S01]  /*1be50*/  FMUL.FTZ R58, R58, R233.reuse ;  /* 0x000000e93a3a7220 */ /* 0x080fe20000410000 */
[-C--:B------:R-:W-:Y:S02]  /*1be60*/  FMUL.FTZ R59, R59, R233.reuse ;  /* 0x000000e93b3b7220 */ /* 0x080fe40000410000 */
[----:B--2---:R-:W2:Y:S01]  /*1be70*/  MUFU.TANH R2, R16 ;  /* 0x0000001000027308 */ /* 0x004ea20000002400 */
[C---:B-1----:R-:W-:Y:S09]  /*1be80*/  HMMA.16816.F32 R60, R212.reuse, R8, R60 ;  /* 0x00000008d43c723c */ /* 0x042ff2000000183c */
[----:B------:R-:W-:Y:S01]  /*1be90*/  MUFU.TANH R16, R40 ;  /* 0x0000002800107308 */ /* 0x000fe20000002400 */
[C---:B------:R-:W-:Y:S01]  /*1bea0*/  HMMA.16816.F32 R64, R212.reuse, R10, R64 ;  /* 0x0000000ad440723c */ /* 0x040fe20000001840 */
[----:B------:R-:W1:Y:S08]  /*1beb0*/  LDSM.16.M88.4 R8, [R0+0x6800] ;  /* 0x006800000008783b */ /* 0x000e700000000200 */
[----:B------:R-:W-:Y:S01]  /*1bec0*/  MUFU.TANH R218, R53 ;  /* 0x0000003500da7308 */ /* 0x000fe20000002400 */
[C---:B---3--:R-:W-:Y:S01]  /*1bed0*/  HMMA.16816.F32 R68, R212.reuse, R4, R68 ;  /* 0x00000004d444723c */ /* 0x048fe20000001844 */
[----:B--2---:R2:W-:Y:S02]  /*1bee0*/  STL [R1+0x3c], R2 ;  /* 0x00003c0201007387 */ /* 0x0045e40000100800 */
[-C--:B------:R-:W-:Y:S01]  /*1bef0*/  FMUL.FTZ R60, R60, R233.reuse ;  /* 0x000000e93c3c7220 */ /* 0x080fe20000410000 */
[-C--:B------:R-:W-:Y:S05]  /*1bf00*/  FMUL.FTZ R61, R61, R233.reuse ;  /* 0x000000e93d3d7220 */ /* 0x080fea0000410000 */
[----:B------:R-:W-:Y:S01]  /*1bf10*/  MUFU.TANH R211, R54 ;  /* 0x0000003600d37308 */ /* 0x000fe20000002400 */
[-C--:B------:R-:W-:Y:S01]  /*1bf20*/  FMUL.FTZ R62, R62, R233.reuse ;  /* 0x000000e93e3e7220 */ /* 0x080fe20000410000 */
[-C--:B------:R-:W-:Y:S01]  /*1bf30*/  FMUL.FTZ R63, R63, R233.reuse ;  /* 0x000000e93f3f7220 */ /* 0x080fe20000410000 */
[C---:B------:R-:W-:Y:S01]  /*1bf40*/  HMMA.16816.F32 R72, R212.reuse, R6, R72 ;  /* 0x00000006d448723c */ /* 0x040fe20000001848 */
[----:B------:R-:W3:Y:S02]  /*1bf50*/  LDSM.16.M88.4 R4, [R0+0x7000] ;  /* 0x007000000004783b */ /* 0x000ee40000000200 */
[-C--:B------:R-:W-:Y:S01]  /*1bf60*/  FMUL.FTZ R64, R64, R233.reuse ;  /* 0x000000e940407220 */ /* 0x080fe20000410000 */
[-C--:B------:R-:W-:Y:S03]  /*1bf70*/  FMUL.FTZ R65, R65, R233.reuse ;  /* 0x000000e941417220 */ /* 0x080fe60000410000 */
[----:B------:R-:W-:Y:S01]  /*1bf80*/  MUFU.TANH R208, R55 ;  /* 0x0000003700d07308 */ /* 0x000fe20000002400 */
[-C--:B------:R-:W-:Y:S01]  /*1bf90*/  FMUL.FTZ R66, R66, R233.reuse ;  /* 0x000000e942427220 */ /* 0x080fe20000410000 */
[-C--:B------:R-:W-:Y:S01]  /*1bfa0*/  FMUL.FTZ R67, R67, R233.reuse ;  /* 0x000000e943437220 */ /* 0x080fe20000410000 */
[-C--:B------:R-:W-:Y:S01]  /*1bfb0*/  FMUL.FTZ R68, R68, R233.reuse ;  /* 0x000000e944447220 */ /* 0x080fe20000410000 */
[-C--:B------:R-:W-:Y:S06]  /*1bfc0*/  FMUL.FTZ R69, R69, R233.reuse ;  /* 0x000000e945457220 */ /* 0x080fec0000410000 */
[----:B------:R-:W-:Y:S01]  /*1bfd0*/  MUFU.TANH R219, R56 ;  /* 0x0000003800db7308 */ /* 0x000fe20000002400 */
[-C--:B------:R-:W-:Y:S01]  /*1bfe0*/  FMUL.FTZ R70, R70, R233.reuse ;  /* 0x000000e946467220 */ /* 0x080fe20000410000 */
[-C--:B------:R-:W-:Y:S01]  /*1bff0*/  FMUL.FTZ R71, R71, R233.reuse ;  /* 0x000000e947477220 */ /* 0x080fe20000410000 */
[-C--:B------:R-:W-:Y:S01]  /*1c000*/  FMUL.FTZ R72, R72, R233.reuse ;  /* 0x000000e948487220 */ /* 0x080fe20000410000 */
[-C--:B------:R-:W-:Y:S06]  /*1c010*/  FMUL.FTZ R73, R73, R233.reuse ;  /* 0x000000e949497220 */ /* 0x080fec0000410000 */
[----:B--2---:R-:W2:Y:S01]  /*1c020*/  MUFU.TANH R2, R17 ;  /* 0x0000001100027308 */ /* 0x004ea20000002400 */
[-C--:B------:R-:W-:Y:S01]  /*1c030*/  FMUL.FTZ R74, R74, R233.reuse ;  /* 0x000000e94a4a7220 */ /* 0x080fe20000410000 */
[-C--:B------:R-:W-:Y:S01]  /*1c040*/  FMUL.FTZ R75, R75, R233.reuse ;  /* 0x000000e94b4b7220 */ /* 0x080fe20000410000 */
[C---:B-1----:R-:W-:Y:S07]  /*1c050*/  HMMA.16816.F32 R76, R212.reuse, R8, R76 ;  /* 0x00000008d44c723c */ /* 0x042fee000000184c */
[----:B------:R-:W-:Y:S01]  /*1c060*/  MUFU.TANH R199, R72 ;  /* 0x0000004800c77308 */ /* 0x000fe20000002400 */
[C---:B------:R-:W-:Y:S01]  /*1c070*/  HMMA.16816.F32 R80, R212.reuse, R10, R80 ;  /* 0x0000000ad450723c */ /* 0x040fe20000001850 */
[----:B------:R-:W1:Y:S08]  /*1c080*/  LDSM.16.M88.4 R8, [R0+0x7800] ;  /* 0x007800000008783b */ /* 0x000e700000000200 */
[----:B------:R-:W-:Y:S01]  /*1c090*/  MUFU.TANH R196, R73 ;  /* 0x0000004900c47308 */ /* 0x000fe20000002400 */
[C---:B---3--:R-:W-:Y:S01]  /*1c0a0*/  HMMA.16816.F32 R84, R212.reuse, R4, R84 ;  /* 0x00000004d454723c */ /* 0x048fe20000001854 */
[----:B--2---:R2:W-:Y:S02]  /*1c0b0*/  STL [R1+0x38], R2 ;  /* 0x0000380201007387 */ /* 0x0045e40000100800 */
[-C--:B------:R-:W-:Y:S06]  /*1c0c0*/  FMUL.FTZ R77, R77, R233.reuse ;  /* 0x000000e94d4d7220 */ /* 0x080fec0000410000 */
[----:B------:R-:W-:Y:S01]  /*1c0d0*/  MUFU.TANH R193, R74 ;  /* 0x0000004a00c17308 */ /* 0x000fe20000002400 */
[----:B------:R3:W-:Y:S01]  /*1c0e0*/  STL [R1+0x34], R3 ;  /* 0x0000340301007387 */ /* 0x0007e20000100800 */
[-C--:B------:R-:W-:Y:S01]  /*1c0f0*/  FMUL.FTZ R79, R79, R233.reuse ;  /* 0x000000e94f4f7220 */ /* 0x080fe20000410000 */
[-C--:B------:R-:W-:Y:S01]  /*1c100*/  FMUL.FTZ R76, R76, R233.reuse ;  /* 0x000000e94c4c7220 */ /* 0x080fe20000410000 */
[C---:B------:R-:W-:Y:S01]  /*1c110*/  HMMA.16816.F32 R88, R212.reuse, R6, R88 ;  /* 0x00000006d458723c */ /* 0x040fe20000001858 */
[----:B------:R-:W4:Y:S02]  /*1c120*/  LDSM.16.M88.4 R4, [R0+0x8000] ;  /* 0x008000000004783b */ /* 0x000f240000000200 */
[-C--:B------:R-:W-:Y:S03]  /*1c130*/  FMUL.FTZ R80, R80, R233.reuse ;  /* 0x000000e950507220 */ /* 0x080fe60000410000 */
[----:B------:R-:W-:Y:S01]  /*1c140*/  MUFU.TANH R194, R75 ;  /* 0x0000004b00c27308 */ /* 0x000fe20000002400 */
[-C--:B------:R-:W-:Y:S01]  /*1c150*/  FMUL.FTZ R81, R81, R233.reuse ;  /* 0x000000e951517220 */ /* 0x080fe20000410000 */
[-C--:B------:R-:W-:Y:S01]  /*1c160*/  FMUL.FTZ R82, R82, R233.reuse ;  /* 0x000000e952527220 */ /* 0x080fe20000410000 */
[-C--:B------:R-:W-:Y:S01]  /*1c170*/  FMUL.FTZ R83, R83, R233.reuse ;  /* 0x000000e953537220 */ /* 0x080fe20000410000 */
[-C--:B------:R-:W-:Y:S01]  /*1c180*/  FMUL.FTZ R78, R78, R233.reuse ;  /* 0x000000e94e4e7220 */ /* 0x080fe20000410000 */
[-C--:B------:R-:W-:Y:S05]  /*1c190*/  FMUL.FTZ R84, R84, R233.reuse ;  /* 0x000000e954547220 */ /* 0x080fea0000410000 */
        /* <DEDUP_REMOVED lines=8> */
[-C--:B------:R-:W-:Y:S01]  /*1c220*/  FMUL.FTZ R91, R91, R233.reuse ;  /* 0x000000e95b5b7220 */ /* 0x080fe20000410000 */
[C---:B-1----:R-:W-:Y:S06]  /*1c230*/  HMMA.16816.F32 R92, R212.reuse, R8, R92 ;  /* 0x00000008d45c723c */ /* 0x042fec000000185c */
[----:B---3--:R-:W1:Y:S02]  /*1c240*/  MUFU.TANH R3, R20 ;  /* 0x0000001400037308 */ /* 0x008e640000002400 */
[C---:B------:R-:W-:Y:S01]  /*1c250*/  HMMA.16816.F32 R96, R212.reuse, R10, R96 ;  /* 0x0000000ad460723c */ /* 0x040fe20000001860 */
[----:B------:R-:W3:Y:S07]  /*1c260*/  LDSM.16.M88.4 R8, [R0+0x8800] ;  /* 0x008800000008783b */ /* 0x000eee0000000200 */
[----:B------:R-:W-:Y:S01]  /*1c270*/  MUFU.TANH R185, R79 ;  /* 0x0000004f00b97308 */ /* 0x000fe20000002400 */
[C---:B----4-:R-:W-:Y:S01]  /*1c280*/  HMMA.16816.F32 R100, R212.reuse, R4, R100 ;  /* 0x00000004d464723c */ /* 0x050fe20000001864 */
[----:B--2---:R2:W-:Y:S08]  /*1c290*/  STL [R1+0x30], R2 ;  /* 0x0000300201007387 */ /* 0x0045f00000100800 */
[----:B------:R-:W-:Y:S01]  /*1c2a0*/  MUFU.TANH R190, R80 ;  /* 0x0000005000be7308 */ /* 0x000fe20000002400 */
[-C--:B------:R-:W-:Y:S01]  /*1c2b0*/  FMUL.FTZ R92, R92, R233.reuse ;  /* 0x000000e95c5c7220 */ /* 0x080fe20000410000 */
[----:B-1----:R1:W-:Y:S01]  /*1c2c0*/  STL [R1+0x28], R3 ;  /* 0x0000280301007387 */ /* 0x0023e20000100800 */
[-C--:B------:R-:W-:Y:S01]  /*1c2d0*/  FMUL.FTZ R93, R93, R233.reuse ;  /* 0x000000e95d5d7220 */ /* 0x080fe20000410000 */
[-C--:B------:R-:W-:Y:S01]  /*1c2e0*/  FMUL.FTZ R94, R94, R233.reuse ;  /* 0x000000e95e5e7220 */ /* 0x080fe20000410000 */
[C---:B------:R-:W-:Y:S01]  /*1c2f0*/  HMMA.16816.F32 R104, R212.reuse, R6, R104 ;  /* 0x00000006d468723c */ /* 0x040fe20000001868 */
[----:B------:R-:W4:Y:S04]  /*1c300*/  LDSM.16.M88.4 R4, [R0+0x9000] ;  /* 0x009000000004783b */ /* 0x000f280000000200 */
[----:B------:R-:W-:Y:S01]  /*1c310*/  MUFU.TANH R188, R81 ;  /* 0x0000005100bc7308 */ /* 0x000fe20000002400 */
[-C--:B------:R-:W-:Y:S01]  /*1c320*/  FMUL.FTZ R95, R95, R233.reuse ;  /* 0x000000e95f5f7220 */ /* 0x080fe20000410000 */
[-C--:B------:R-:W-:Y:S01]  /*1c330*/  FMUL.FTZ R96, R96, R233.reuse ;  /* 0x000000e960607220 */ /* 0x080fe20000410000 */
[-C--:B------:R-:W-:Y:S01]  /*1c340*/  FMUL.FTZ R97, R97, R233.reuse ;  /* 0x000000e961617220 */ /* 0x080fe20000410000 */
[-C--:B------:R-:W-:Y:S01]  /*1c350*/  FMUL.FTZ R98, R98, R233.reuse ;  /* 0x000000e962627220 */ /* 0x080fe20000410000 */
[-C--:B------:R-:W-:Y:S05]  /*1c360*/  FMUL.FTZ R99, R99, R233.reuse ;  /* 0x000000e963637220 */ /* 0x080fea0000410000 */
[----:B------:R-:W-:Y:S10]  /*1c370*/  MUFU.TANH R186, R82 ;  /* 0x0000005200ba7308 */ /* 0x000ff40000002400 */
[----:B--2---:R-:W2:Y:S01]  /*1c380*/  MUFU.TANH R2, R21 ;  /* 0x0000001500027308 */ /* 0x004ea20000002400 */
[-C--:B------:R-:W-:Y:S01]  /*1c390*/  FMUL.FTZ R42, R107, R233.reuse ;  /* 0x000000e96b2a7220 */ /* 0x080fe20000410000 */
[C---:B---3--:R-:W-:Y:S08]  /*1c3a0*/  HMMA.16816.F32 R108, R212.reuse, R8, R108 ;  /* 0x00000008d46c723c */ /* 0x048ff0000000186c */
[----:B-1----:R-:W1:Y:S01]  /*1c3b0*/  MUFU.TANH R3, R22 ;  /* 0x0000001600037308 */ /* 0x002e620000002400 */
[C---:B------:R-:W-:Y:S01]  /*1c3c0*/  HMMA.16816.F32 R112, R212.reuse, R10, R112 ;  /* 0x0000000ad470723c */ /* 0x040fe20000001870 */
[----:B------:R-:W3:Y:S08]  /*1c3d0*/  LDSM.16.M88.4 R8, [R0+0x9800] ;  /* 0x009800000008783b */ /* 0x000ef00000000200 */
[----:B------:R-:W-:Y:S01]  /*1c3e0*/  MUFU.TANH R187, R83 ;  /* 0x0000005300bb7308 */ /* 0x000fe20000002400 */
[----:B------:R-:W-:Y:S04]  /*1c3f0*/  DEPBAR.LE SB0, 0x0 ;  /* 0x000080000000791a */ /* 0x000fe80000000000 */
[C---:B----4-:R-:W-:Y:S01]  /*1c400*/  HMMA.16816.F32 R116, R212.reuse, R4, R116 ;  /* 0x00000004d474723c */ /* 0x050fe20000001874 */
[----:B--2---:R2:W-:Y:S04]  /*1c410*/  STL [R1+0x2c], R2 ;  /* 0x00002c0201007387 */ /* 0x0045e80000100800 */
[----:B------:R4:W-:Y:S01]  /*1c420*/  MUFU.TANH R181, R84 ;  /* 0x0000005400b57308 */ /* 0x0009e20000002400 */
[----:B-1----:R1:W-:Y:S02]  /*1c430*/  STL [R1+0x20], R3 ;  /* 0x0000200301007387 */ /* 0x0023e40000100800 */
[C---:B------:R-:W-:Y:S07]  /*1c440*/  HMMA.16816.F32 R120, R212.reuse, R6, R120 ;  /* 0x00000006d478723c */ /* 0x040fee0000001878 */
[----:B------:R5:W-:Y:S01]  /*1c450*/  MUFU.TANH R182, R85 ;  /* 0x0000005500b67308 */ /* 0x000be20000002400 */
[----:B------:R-:W-:Y:S09]  /*1c460*/  BAR.SYNC.DEFER_BLOCKING 0x0 ;  /* 0x0000000000007b1d */ /* 0x000ff20000010000 */
[----:B------:R1:W-:Y:S01]  /*1c470*/  MUFU.TANH R179, R86 ;  /* 0x0000005600b37308 */ /* 0x0003e20000002400 */
[-C--:B------:R-:W-:Y:S01]  /*1c480*/  FMUL.FTZ R82, R117, R233.reuse ;  /* 0x000000e975527220 */ /* 0x080fe20000410000 */
[-C--:B----4-:R-:W-:Y:S01]  /*1c490*/  FMUL.FTZ R84, R118, R233.reuse ;  /* 0x000000e976547220 */ /* 0x090fe20000410000 */
[-C--:B------:R-:W-:Y:S07]  /*1c4a0*/  FMUL.FTZ R79, R119, R233.reuse ;  /* 0x000000e9774f7220 */ /* 0x080fee0000410000 */
[----:B--2---:R-:W2:Y:S01]  /*1c4b0*/  MUFU.TANH R2, R23 ;  /* 0x0000001700027308 */ /* 0x004ea20000002400 */
[-C--:B------:R-:W-:Y:S01]  /*1c4c0*/  FMUL.FTZ R83, R120, R233.reuse ;  /* 0x000000e978537220 */ /* 0x080fe20000410000 */
[-C--:B-----5:R-:W-:Y:S01]  /*1c4d0*/  FMUL.FTZ R85, R116, R233.reuse ;  /* 0x000000e974557220 */ /* 0x0a0fe20000410000 */
[-C--:B------:R-:W-:Y:S01]  /*1c4e0*/  FMUL.FTZ R80, R121, R233.reuse ;  /* 0x000000e979507220 */ /* 0x080fe20000410000 */
[-C--:B------:R-:W-:Y:S01]  /*1c4f0*/  FMUL.FTZ R81, R122, R233.reuse ;  /* 0x000000e97a517220 */ /* 0x080fe20000410000 */
[-C--:B------:R-:W-:Y:S01]  /*1c500*/  FMUL.FTZ R77, R123, R233.reuse ;  /* 0x000000e97b4d7220 */ /* 0x080fe20000410000 */
[C---:B---3--:R-:W-:Y:S04]  /*1c510*/  HMMA.16816.F32 R124, R212.reuse, R8, R124 ;  /* 0x00000008d47c723c */ /* 0x048fe8000000187c */
[----:B-1----:R-:W-:Y:S01]  /*1c520*/  MUFU.TANH R3, R30 ;  /* 0x0000001e00037308 */ /* 0x002fe20000002400 */
[-C--:B------:R-:W-:Y:S03]  /*1c530*/  FMUL.FTZ R86, R115, R233.reuse ;  /* 0x000000e973567220 */ /* 0x080fe60000410000 */
[----:B------:R-:W-:Y:S06]  /*1c540*/  HMMA.16816.F32 R128, R212, R10, R128 ;  /* 0x0000000ad480723c */ /* 0x000fec0000001880 */
[----:B------:R1:W-:Y:S01]  /*1c550*/  MUFU.TANH R30, R38 ;  /* 0x00000026001e7308 */ /* 0x0003e20000002400 */
[----:B--2---:R2:W-:Y:S09]  /*1c560*/  STL [R1+0x18], R2 ;  /* 0x0000180201007387 */ /* 0x0045f20000100800 */
[----:B------:R3:W-:Y:S01]  /*1c570*/  MUFU.TANH R176, R87 ;  /* 0x0000005700b07308 */ /* 0x0007e20000002400 */
[-C--:B------:R-:W-:Y:S01]  /*1c580*/  FMUL.FTZ R72, R124, R233.reuse ;  /* 0x000000e97c487220 */ /* 0x080fe20000410000 */
[-C--:B------:R-:W-:Y:S08]  /*1c590*/  FMUL.FTZ R75, R125, R233.reuse ;  /* 0x000000e97d4b7220 */ /* 0x080ff00000410000 */
[----:B------:R4:W-:Y:S01]  /*1c5a0*/  MUFU.TANH R183, R88 ;  /* 0x0000005800b77308 */ /* 0x0009e20000002400 */
[-C--:B-1----:R-:W-:Y:S01]  /*1c5b0*/  FMUL.FTZ R38, R127, R233.reuse ;  /* 0x000000e97f267220 */ /* 0x082fe20000410000 */
[-C--:B------:R-:W-:Y:S01]  /*1c5c0*/  FMUL.FTZ R73, R128, R233.reuse ;  /* 0x000000e980497220 */ /* 0x080fe20000410000 */
[-C--:B------:R-:W-:Y:S07]  /*1c5d0*/  FMUL.FTZ R74, R129, R233.reuse ;  /* 0x000000e9814a7220 */ /* 0x080fee0000410000 */
[----:B------:R1:W-:Y:S01]  /*1c5e0*/  MUFU.TANH R180, R89 ;  /* 0x0000005900b47308 */ /* 0x0003e20000002400 */
[-C--:B---3--:R-:W-:Y:S09]  /*1c5f0*/  FMUL.FTZ R87, R108, R233.reuse ;  /* 0x000000e96c577220 */ /* 0x088ff20000410000 */
[----:B--2---:R-:W2:Y:S01]  /*1c600*/  MUFU.TANH R2, R24 ;  /* 0x0000001800027308 */ /* 0x004ea20000002400 */
[-C--:B----4-:R-:W-:Y:S09]  /*1c610*/  FMUL.FTZ R88, R111, R233.reuse ;  /* 0x000000e96f587220 */ /* 0x090ff20000410000 */
[----:B------:R-:W-:Y:S01]  /*1c620*/  MUFU.TANH R24, R26 ;  /* 0x0000001a00187308 */ /* 0x000fe20000002400 */
[-C--:B-1----:R-:W-:Y:S09]  /*1c630*/  FMUL.FTZ R89, R113, R233.reuse ;  /* 0x000000e971597220 */ /* 0x082ff20000410000 */
[----:B------:R-:W-:Y:S01]  /*1c640*/  MUFU.TANH R26, R35 ;  /* 0x00000023001a7308 */ /* 0x000fe20000002400 */
[----:B--2---:R1:W-:Y:S09]  /*1c650*/  STL [R1+0x24], R2 ;  /* 0x0000240201007387 */ /* 0x0043f20000100800 */
[----:B------:R2:W-:Y:S10]  /*1c660*/  MUFU.TANH R35, R43 ;  /* 0x0000002b00237308 */ /* 0x0005f40000002400 */
[----:B------:R3:W-:Y:S10]  /*1c670*/  MUFU.TANH R177, R90 ;  /* 0x0000005a00b17308 */ /* 0x0007f40000002400 */
[----:B------:R4:W-:Y:S01]  /*1c680*/  MUFU.TANH R178, R91 ;  /* 0x0000005b00b27308 */ /* 0x0009e20000002400 */
[-C--:B--2---:R-:W-:Y:S09]  /*1c690*/  FMUL.FTZ R43, R105, R233.reuse ;  /* 0x000000e9692b7220 */ /* 0x084ff20000410000 */
[----:B-1----:R-:W1:Y:S01]  /*1c6a0*/  MUFU.TANH R2, R25 ;  /* 0x0000001900027308 */ /* 0x002e620000002400 */
[-C--:B---3--:R-:W-:Y:S09]  /*1c6b0*/  FMUL.FTZ R90, R114, R233.reuse ;  /* 0x000000e9725a7220 */ /* 0x088ff20000410000 */
[----:B------:R2:W-:Y:S01]  /*1c6c0*/  MUFU.TANH R175, R92 ;  /* 0x0000005c00af7308 */ /* 0x0005e20000002400 */
[-C--:B----4-:R-:W-:Y:S09]  /*1c6d0*/  FMUL.FTZ R91, R109, R233.reuse ;  /* 0x000000e96d5b7220 */ /* 0x090ff20000410000 */
[----:B------:R3:W-:Y:S01]  /*1c6e0*/  MUFU.TANH R173, R93 ;  /* 0x0000005d00ad7308 */ /* 0x0007e20000002400 */
[----:B-1----:R1:W-:Y:S09]  /*1c6f0*/  STL [R1+0x1c], R2 ;  /* 0x00001c0201007387 */ /* 0x0023f20000100800 */
[----:B------:R4:W-:Y:S01]  /*1c700*/  MUFU.TANH R168, R94 ;  /* 0x0000005e00a87308 */ /* 0x0009e20000002400 */
[-C--:B--2---:R-:W-:Y:S09]  /*1c710*/  FMUL.FTZ R92, R110, R233.reuse ;  /* 0x000000e96e5c7220 */ /* 0x084ff20000410000 */
[----:B------:R2:W-:Y:S01]  /*1c720*/  MUFU.TANH R170, R95 ;  /* 0x0000005f00aa7308 */ /* 0x0005e20000002400 */
[-C--:B---3--:R-:W-:Y:S09]  /*1c730*/  FMUL.FTZ R93, R112, R233.reuse ;  /* 0x000000e9705d7220 */ /* 0x088ff20000410000 */
[----:B------:R3:W-:Y:S01]  /*1c740*/  MUFU.TANH R174, R96 ;  /* 0x0000006000ae7308 */ /* 0x0007e20000002400 */
[-C--:B----4-:R-:W-:Y:S09]  /*1c750*/  FMUL.FTZ R94, R103, R233.reuse ;  /* 0x000000e9675e7220 */ /* 0x090ff20000410000 */
[----:B-1----:R-:W1:Y:S01]  /*1c760*/  MUFU.TANH R2, R28 ;  /* 0x0000001c00027308 */ /* 0x002e620000002400 */
[-C--:B--2---:R-:W-:Y:S09]  /*1c770*/  FMUL.FTZ R95, R106, R233.reuse ;  /* 0x000000e96a5f7220 */ /* 0x084ff20000410000 */
[----:B------:R2:W-:Y:S01]  /*1c780*/  MUFU.TANH R169, R97 ;  /* 0x0000006100a97308 */ /* 0x0005e20000002400 */
[-C--:B---3--:R-:W-:Y:S09]  /*1c790*/  FMUL.FTZ R96, R101, R233.reuse ;  /* 0x000000e965607220 */ /* 0x088ff20000410000 */
[----:B------:R3:W-:Y:S01]  /*1c7a0*/  MUFU.TANH R171, R98 ;  /* 0x0000006200ab7308 */ /* 0x0007e20000002400 */
[----:B-1----:R1:W-:Y:S09]  /*1c7b0*/  STL [R1+0x14], R2 ;  /* 0x0000140201007387 */ /* 0x0023f20000100800 */
[----:B------:R4:W-:Y:S01]  /*1c7c0*/  MUFU.TANH R172, R99 ;  /* 0x0000006300ac7308 */ /* 0x0009e20000002400 */
[-C--:B--2---:R-:W-:Y:S09]  /*1c7d0*/  FMUL.FTZ R97, R104, R233.reuse ;  /* 0x000000e968617220 */ /* 0x084ff20000410000 */
[----:B------:R-:W-:Y:S01]  /*1c7e0*/  MUFU.TANH R17, R41 ;  /* 0x0000002900117308 */ /* 0x000fe20000002400 */
[-C--:B---3--:R-:W-:Y:S09]  /*1c7f0*/  FMUL.FTZ R98, R102, R233.reuse ;  /* 0x000000e966627220 */ /* 0x088ff20000410000 */
[----:B------:R-:W-:Y:S01]  /*1c800*/  MUFU.TANH R28, R44 ;  /* 0x0000002c001c7308 */ /* 0x000fe20000002400 */
[-C--:B----4-:R-:W-:Y:S09]  /*1c810*/  FMUL.FTZ R99, R100, R233.reuse ;  /* 0x000000e964637220 */ /* 0x090ff20000410000 */
[----:B-1----:R-:W1:Y:S10]  /*1c820*/  MUFU.TANH R2, R29 ;  /* 0x0000001d00027308 */ /* 0x002e740000002400 */
[----:B------:R2:W-:Y:S10]  /*1c830*/  MUFU.TANH R29, R39 ;  /* 0x00000027001d7308 */ /* 0x0005f40000002400 */
[----:B------:R-:W-:Y:S01]  /*1c840*/  MUFU.TANH R25, R46 ;  /* 0x0000002e00197308 */ /* 0x000fe20000002400 */
[----:B-1----:R1:W-:Y:S04]  /*1c850*/  STL [R1+0x10], R2 ;  /* 0x0000100201007387 */ /* 0x0023e80000100800 */
[----:B------:R-:W-:Y:S05]  /*1c860*/  STL [R1+0x8], R3 ;  /* 0x0000080301007387 */ /* 0x000fea0000100800 */
[----:B------:R-:W-:Y:S01]  /*1c870*/  MUFU.TANH R23, R47 ;  /* 0x0000002f00177308 */ /* 0x000fe20000002400 */
[-C--:B--2---:R-:W-:Y:S09]  /*1c880*/  FMUL.FTZ R39, R126, R233.reuse ;  /* 0x000000e97e277220 */ /* 0x084ff20000410000 */
[----:B------:R-:W-:Y:S10]  /*1c890*/  MUFU.TANH R22, R48 ;  /* 0x0000003000167308 */ /* 0x000ff40000002400 */
[----:B------:R-:W-:Y:S10]  /*1c8a0*/  MUFU.TANH R21, R49 ;  /* 0x0000003100157308 */ /* 0x000ff40000002400 */
[----:B-1----:R-:W1:Y:S10]  /*1c8b0*/  MUFU.TANH R2, R31 ;  /* 0x0000001f00027308 */ /* 0x002e740000002400 */
[----:B------:R-:W-:Y:S10]  /*1c8c0*/  MUFU.TANH R31, R33 ;  /* 0x00000021001f7308 */ /* 0x000ff40000002400 */
[----:B------:R-:W-:Y:S01]  /*1c8d0*/  MUFU.TANH R33, R45 ;  /* 0x0000002d00217308 */ /* 0x000fe20000002400 */
[----:B-1----:R1:W-:Y:S09]  /*1c8e0*/  STL [R1+0x4], R2 ;  /* 0x0000040201007387 */ /* 0x0023f20000100800 */
[----:B------:R-:W-:Y:S10]  /*1c8f0*/  MUFU.TANH R20, R50 ;  /* 0x0000003200147308 */ /* 0x000ff40000002400 */
[----:B------:R-:W-:Y:S10]  /*1c900*/  MUFU.TANH R19, R51 ;  /* 0x0000003300137308 */ /* 0x000ff40000002400 */
[----:B------:R-:W-:Y:S10]  /*1c910*/  MUFU.TANH R216, R57 ;  /* 0x0000003900d87308 */ /* 0x000ff40000002400 */
[----:B-1----:R-:W1:Y:S10]  /*1c920*/  MUFU.TANH R2, R32 ;  /* 0x0000002000027308 */ /* 0x002e740000002400 */
[----:B------:R2:W-:Y:S10]  /*1c930*/  MUFU.TANH R32, R36 ;  /* 0x0000002400207308 */ /* 0x0005f40000002400 */
[----:B------:R-:W-:Y:S01]  /*1c940*/  MUFU.TANH R209, R58 ;  /* 0x0000003a00d17308 */ /* 0x000fe20000002400 */
[----:B-1----:R1:W-:Y:S09]  /*1c950*/  STL [R1+0xc], R2 ;  /* 0x00000c0201007387 */ /* 0x0023f20000100800 */
[----:B------:R-:W-:Y:S01]  /*1c960*/  MUFU.TANH R210, R59 ;  /* 0x0000003b00d27308 */ /* 0x000fe20000002400 */
[-C--:B--2---:R-:W-:Y:S09]  /*1c970*/  FMUL.FTZ R36, R131, R233.reuse ;  /* 0x000000e983247220 */ /* 0x084ff20000410000 */
[----:B------:R-:W-:Y:S10]  /*1c980*/  MUFU.TANH R207, R60 ;  /* 0x0000003c00cf7308 */ /* 0x000ff40000002400 */
[----:B------:R-:W-:Y:S10]  /*1c990*/  MUFU.TANH R205, R61 ;  /* 0x0000003d00cd7308 */ /* 0x000ff40000002400 */
[----:B-1----:R-:W1:Y:S10]  /*1c9a0*/  MUFU.TANH R2, R37 ;  /* 0x0000002500027308 */ /* 0x002e740000002400 */
[----:B------:R2:W3:Y:S10]  /*1c9b0*/  MUFU.TANH R200, R62 ;  /* 0x0000003e00c87308 */ /* 0x0004f40000002400 */
[----:B------:R2:W4:Y:S01]  /*1c9c0*/  MUFU.TANH R201, R63 ;  /* 0x0000003f00c97308 */ /* 0x0005220000002400 */
[----:B-1----:R2:W-:Y:S01]  /*1c9d0*/  STL [R1], R2 ;  /* 0x0000000201007387 */ /* 0x0025e20000100800 */
[----:B------:R-:W-:Y:S08]  /*1c9e0*/  FMUL.FTZ R37, R130, R233 ;  /* 0x000000e982257220 */ /* 0x000ff00000410000 */
        /* <DEDUP_REMOVED lines=42> */
[----:B--234-:R-:W-:Y:S05]  /*1cc90*/  @!P0 BRA `(.L_x_1423) ;  /* 0x0000000c000c8947 */ /* 0x01cfea0003800000 */
        /* <DEDUP_REMOVED lines=18> */
[----:B------:R-:W-:Y:S01]  /*1cdc0*/  IABS R4, R9 ;  /* 0x0000000900047213 */ /* 0x000fe20000000000 */
[----:B------:R-:W3:Y:S01]  /*1cdd0*/  LD.E.64 R14, desc[UR4][R164.64+0x20] ;  /* 0x00002004a40e7980 */ /* 0x000ee2000c101b00 */
        /* <DEDUP_REMOVED lines=47> */
[----:B-----5:R-:W-:Y:S01]  /*1d0d0*/  SHF.R.S32.HI R6, RZ, 0x1f, R11 ;  /* 0x0000001fff067819 */ /* 0x020fe2000001140b */
        /* <DEDUP_REMOVED lines=12> */
.L_x_1425:
[----:B------:R-:W-:Y:S05]  /*1d1a0*/  BSYNC.RECONVERGENT B0 ;  /* 0x0000000000007941 */ /* 0x000fea0003800200 */
.L_x_1424:
[----:B------:R-:W-:Y:S01]  /*1d1b0*/  @!P1 IMAD.MOV.U32 R233, RZ, RZ, R227 ;  /* 0x000000ffffe99224 */ /* 0x000fe200078e00e3 */
[----:B------:R-:W-:Y:S02]  /*1d1c0*/  LEA R8, P0, R2, R232, 0x1 ;  /* 0x000000e802087211 */ /* 0x000fe400078008ff */
[--C-:B------:R-:W-:Y:S02]  /*1d1d0*/  SHF.L.U64.HI R4, R228, 0x4, R229.reuse ;  /* 0x00000004e4047819 */ /* 0x100fe400000102e5 */
[----:B------:R-:W-:Y:S01]  /*1d1e0*/  @!PT LDS RZ, [RZ] ;  /* 0x00000000fffff984 */ /* 0x000fe20000000800 */
[----:B------:R-:W-:Y:S01]  /*1d1f0*/  @!PT LDS RZ, [RZ] ;  /* 0x00000000fffff984 */ /* 0x000fe20000000800 */
[----:B------:R-:W-:Y:S01]  /*1d200*/  @!PT LDS RZ, [RZ] ;  /* 0x00000000fffff984 */ /* 0x000fe20000000800 */
[----:B------:R-:W-:Y:S01]  /*1d210*/  @!P1 LDGSTS.E.BYPASS.LTC128B.128 [R252+0x2000], desc[UR4][R232.64] ;  /* 0x02000000e8fc9fae */ /* 0x000fe2000b981a04 */
[----:B------:R-:W-:Y:S02]  /*1d220*/  IADD3 R6, P3, PT, R0, R8, RZ ;  /* 0x0000000800067210 */ /* 0x000fe40007f7e0ff */
[----:B------:R-:W-:Y:S01]  /*1d230*/  LEA.HI.X R9, R2, R227, R4, 0x1, P0 ;  /* 0x000000e302097211 */ /* 0x000fe200000f0c04 */
[----:B------:R2:W-:Y:S01]  /*1d240*/  @P1 STS.128 [R252+0x2000], RZ ;  /* 0x002000fffc001388 */ /* 0x0005e20000000c00 */
[----:B------:R-:W-:Y:S02]  /*1d250*/  SHF.L.U64.HI R3, R228, 0x5, R229 ;  /* 0x00000005e4037819 */ /* 0x000fe400000102e5 */
[-C--:B------:R-:W-:Y:S01]  /*1d260*/  IADD3 R4, P0, PT, R6, R0.reuse, RZ ;  /* 0x0000000006047210 */ /* 0x080fe20007f1e0ff */
[----:B------:R-:W-:Y:S01]  /*1d270*/  @!PT LDS RZ, [RZ] ;  /* 0x00000000fffff984 */ /* 0x000fe20000000800 */
[----:B------:R-:W-:Y:S01]  /*1d280*/  @!PT LDS RZ, [RZ] ;  /* 0x00000000fffff984 */ /* 0x000fe20000000800 */
[----:B------:R-:W-:Y:S01]  /*1d290*/  @!PT LDS RZ, [RZ] ;  /* 0x00000000fffff984 */ /* 0x000fe20000000800 */
[----:B------:R3:W-:Y:S02]  /*1d2a0*/  @!P1 LDGSTS.E.BYPASS.LTC128B.128 [R252+0x2800], desc[UR4][R8.64] ;  /* 0x0280000008fc9fae */ /* 0x0007e4000b981a04 */
[----:B------:R-:W-:Y:S01]  /*1d2b0*/  IMAD.X R7, R3, 0x1, R9, P3 ;  /* 0x0000000103077824 */ /* 0x000fe200018e0609 */
[-C--:B------:R-:W-:Y:S01]  /*1d2c0*/  IADD3 R12, P3, PT, R4, R0.reuse, RZ ;  /* 0x00000000040c7210 */ /* 0x080fe20007f7e0ff */
[----:B------:R2:W-:Y:S02]  /*1d2d0*/  @P1 STS.128 [R252+0x2800], RZ ;  /* 0x002800fffc001388 */ /* 0x0005e40000000c00 */
[--C-:B------:R-:W-:Y:S01]  /*1d2e0*/  IMAD.X R5, R7, 0x1, R3.reuse, P0 ;  /* 0x0000000107057824 */ /* 0x100fe200000e0603 */
[-C--:B------:R-:W-:Y:S01]  /*1d2f0*/  IADD3 R10, P0, PT, R12, R0.reuse, RZ ;  /* 0x000000000c0a7210 */ /* 0x080fe20007f1e0ff */
[----:B------:R-:W-:Y:S01]  /*1d300*/  @!PT LDS RZ, [RZ] ;  /* 0x00000000fffff984 */ /* 0x000fe20000000800 */
[----:B------:R-:W-:Y:S01]  /*1d310*/  @!PT LDS RZ, [RZ] ;  /* 0x00000000fffff984 */ /* 0x000fe20000000800 */
[----:B------:R-:W-:Y:S01]  /*1d320*/  @!PT LDS RZ, [RZ] ;  /* 0x00000000fffff984 */ /* 0x000fe20000000800 */
[----:B------:R4:W-:Y:S02]  /*1d330*/  @!P1 LDGSTS.E.BYPASS.LTC128B.128 [R252+0x3000], desc[UR4][R6.64] ;  /* 0x0300000006fc9fae */ /* 0x0009e4000b981a04 */
[--C-:B------:R-:W-:Y:S02]  /*1d340*/  IMAD.X R13, R5, 0x1, R3.reuse, P3 ;  /* 0x00000001050d7824 */ /* 0x100fe400018e0603 */
        /* <DEDUP_REMOVED lines=11> */
[-C--:B---3--:R-:W-:Y:S03]  /*1d400*/  IADD3 R8, P3, PT, R10, R0.reuse, RZ ;  /* 0x000000000a087210 */ /* 0x088fe60007f7e0ff */
[----:B------:R2:W-:Y:S04]  /*1d410*/  @P1 STS.128 [R252+0x4000], RZ ;  /* 0x004000fffc001388 */ /* 0x0005e80000000c00 */
[----:B------:R-:W-:Y:S01]  /*1d420*/  @!PT LDS RZ, [RZ] ;  /* 0x00000000fffff984 */ /* 0x000fe20000000800 */
[----:B------:R-:W-:Y:S01]  /*1d430*/  @!PT LDS RZ, [RZ] ;  /* 0x00000000fffff984 */ /* 0x000fe20000000800 */
[----:B------:R-:W-:Y:S01]  /*1d440*/  @!PT LDS RZ, [RZ] ;  /* 0x00000000fffff984 */ /* 0x000fe20000000800 */
[----:B------:R3:W-:Y:S01]  /*1d450*/  @!P1 LDGSTS.E.BYPASS.LTC128B.128 [R252+0x4800], desc[UR4][R10.64] ;  /* 0x048000000afc9fae */ /* 0x0007e2000b981a04 */
[--C-:B------:R-:W-:Y:S01]  /*1d460*/  IMAD.X R9, R11, 0x1, R3.reuse, P3 ;  /* 0x000000010b097824 */ /* 0x100fe200018e0603 */
[-C--:B----4-:R-:W-:Y:S02]  /*1d470*/  IADD3 R6, P0, PT, R8, R0.reuse, RZ ;  /* 0x0000000008067210 */ /* 0x090fe40007f1e0ff */
[----:B------:R2:W-:Y:S04]  /*1d480*/  @P1 STS.128 [R252+0x4800], RZ ;  /* 0x004800fffc001388 */ /* 0x0005e80000000c00 */
[----:B------:R-:W-:Y:S01]  /*1d490*/  @!PT LDS RZ, [RZ] ;  /* 0x00000000fffff984 */ /* 0x000fe20000000800 */
[----:B------:R-:W-:Y:S01]  /*1d4a0*/  @!PT LDS RZ, [RZ] ;  /* 0x00000000fffff984 */ /* 0x000fe20000000800 */
[----:B------:R-:W-:Y:S01]  /*1d4b0*/  @!PT LDS RZ, [RZ] ;  /* 0x00000000fffff984 */ /* 0x000fe20000000800 */
[----:B------:R4:W-:Y:S01]  /*1d4c0*/  @!P1 LDGSTS.E.BYPASS.LTC128B.128 [R252+0x5000], desc[UR4][R8.64] ;  /* 0x0500000008fc9fae */ /* 0x0009e2000b981a04 */
[--C-:B------:R-:W-:Y:S01]  /*1d4d0*/  IMAD.X R7, R9, 0x1, R3.reuse, P0 ;  /* 0x0000000109077824 */ /* 0x100fe200000e0603 */
[-C--:B-----5:R-:W-:Y:S02]  /*1d4e0*/  IADD3 R4, P3, PT, R6, R0.reuse, RZ ;  /* 0x0000000006047210 */ /* 0x0a0fe40007f7e0ff */
[----:B------:R2:W-:Y:S02]  /*1d4f0*/  @P1 STS.128 [R252+0x5000], RZ ;  /* 0x005000fffc001388 */ /* 0x0005e40000000c00 */
[-C--:B------:R-:W-:Y:S02]  /*1d500*/  IADD3 R14, P0, PT, R4, R0.reuse, RZ ;  /* 0x00000000040e7210 */ /* 0x080fe40007f1e0ff */
[----:B------:R-:W-:Y:S01]  /*1d510*/  @!PT LDS RZ, [RZ] ;  /* 0x00000000fffff984 */ /* 0x000fe20000000800 */
[----:B------:R-:W-:Y:S01]  /*1d520*/  @!PT LDS RZ, [RZ] ;  /* 0x00000000fffff984 */ /* 0x000fe20000000800 */
[----:B------:R-:W-:Y:S01]  /*1d530*/  @!PT LDS RZ, [RZ] ;  /* 0x00000000fffff984 */ /* 0x000fe20000000800 */
[----:B------:R5:W-:Y:S01]  /*1d540*/  @!P1 LDGSTS.E.BYPASS.LTC128B.128 [R252+0x5800], desc[UR4][R6.64] ;  /* 0x0580000006fc9fae */ /* 0x000be2000b981a04 */
[--C-:B------:R-:W-:Y:S01]  /*1d550*/  IMAD.X R5, R7, 0x1, R3.reuse, P3 ;  /* 0x0000000107057824 */ /* 0x100fe200018e0603 */
[-C--:B-1----:R-:W-:Y:S02]  /*1d560*/  IADD3 R12, P3, PT, R14, R0.reuse, RZ ;  /* 0x000000000e0c7210 */ /* 0x082fe40007f7e0ff */
[----:B------:R2:W-:Y:S01]  /*1d570*/  @P1 STS.128 [R252+0x5800], RZ ;  /* 0x005800fffc001388 */ /* 0x0005e20000000c00 */
[--C-:B------:R-:W-:Y:S03]  /*1d580*/  IMAD.X R15, R5, 0x1, R3.reuse, P0 ;  /* 0x00000001050f7824 */ /* 0x100fe600000e0603 */
[----:B------:R-:W-:Y:S01]  /*1d590*/  @!PT LDS RZ, [RZ] ;  /* 0x00000000fffff984 */ /* 0x000fe20000000800 */
[----:B------:R-:W-:Y:S01]  /*1d5a0*/  @!PT LDS RZ, [RZ] ;  /* 0x00000000fffff984 */ /* 0x000fe20000000800 */
[----:B------:R-:W-:Y:S01]  /*1d5b0*/  @!PT LDS RZ, [RZ] ;  /* 0x00000000fffff984 */ /* 0x000fe20000000800 */
[----:B------:R1:W-:Y:S01]  /*1d5c0*/  @!P1 LDGSTS.E.BYPASS.LTC128B.128 [R252+0x6000], desc[UR4][R4.64] ;  /* 0x0600000004fc9fae */ /* 0x0003e2000b981a04 */
[--C-:B------:R-:W-:Y:S01]  /*1d5d0*/  IMAD.X R13, R15, 0x1, R3.reuse, P3 ;  /* 0x000000010f0d7824 */ /* 0x100fe200018e0603 */
[-C--:B---3--:R-:W-:Y:S02]  /*1d5e0*/  IADD3 R10, P0, PT, R12, R0.reuse, RZ ;  /* 0x000000000c0a7210 */ /* 0x088fe40007f1e0ff */
        /* <DEDUP_REMOVED lines=14> */
[----:B------:R2:W-:Y:S04]  /*1d6d0*/  @P1 STS.128 [R252+0x7000], RZ ;  /* 0x007000fffc001388 */ /* 0x0005e80000000c00 */
[----:B------:R-:W-:Y:S01]  /*1d6e0*/  @!PT LDS RZ, [RZ] ;  /* 0x00000000fffff984 */ /* 0x000fe20000000800 */
[----:B------:R-:W-:Y:S01]  /*1d6f0*/  @!PT LDS RZ, [RZ] ;  /* 0x00000000fffff984 */ /* 0x000fe20000000800 */
[----:B------:R-:W-:Y:S01]  /*1d700*/  @!PT LDS RZ, [RZ] ;  /* 0x00000000fffff984 */ /* 0x000fe20000000800 */
[----:B------:R2:W-:Y:S01]  /*1d710*/  @!P1 LDGSTS.E.BYPASS.LTC128B.128 [R252+0x7800], desc[UR4][R10.64] ;  /* 0x078000000afc9fae */ /* 0x0005e2000b981a04 */
[--C-:B------:R-:W-:Y:S01]  /*1d720*/  IMAD.X R7, R9, 0x1, R3.reuse, P0 ;  /* 0x0000000109077824 */ /* 0x100fe200000e0603 */
[-C--:B-1----:R-:W-:Y:S02]  /*1d730*/  IADD3 R4, P3, PT, R6, R0.reuse, RZ ;  /* 0x0000000006047210 */ /* 0x082fe40007f7e0ff */
[----:B------:R2:W-:Y:S02]  /*1d740*/  @P1 STS.128 [R252+0x7800], RZ ;  /* 0x007800fffc001388 */ /* 0x0005e40000000c00 */
[----:B------:R-:W-:Y:S02]  /*1d750*/  @!P1 IADD3 R2, P0, PT, R4, R0, RZ ;  /* 0x0000000004029210 */ /* 0x000fe40007f1e0ff */
[----:B------:R-:W-:Y:S01]  /*1d760*/  @!PT LDS RZ, [RZ] ;  /* 0x00000000fffff984 */ /* 0x000fe20000000800 */
[----:B------:R-:W-:Y:S01]  /*1d770*/  @!PT LDS RZ, [RZ] ;  /* 0x00000000fffff984 */ /* 0x000fe20000000800 */
[----:B------:R-:W-:Y:S01]  /*1d780*/  @!PT LDS RZ, [RZ] ;  /* 0x00000000fffff984 */ /* 0x000fe20000000800 */
[----:B------:R2:W-:Y:S01]  /*1d790*/  @!P1 LDGSTS.E.BYPASS.LTC128B.128 [R252+0x8000], desc[UR4][R8.64] ;  /* 0x0800000008fc9fae */ /* 0x0005e2000b981a04 */
[--C-:B------:R-:W-:Y:S03]  /*1d7a0*/  IMAD.X R5, R7, 0x1, R3.reuse, P3 ;  /* 0x0000000107057824 */ /* 0x100fe600018e0603 */
[----:B------:R2:W-:Y:S01]  /*1d7b0*/  @P1 STS.128 [R252+0x8000], RZ ;  /* 0x008000fffc001388 */ /* 0x0005e20000000c00 */
[----:B------:R-:W-:Y:S03]  /*1d7c0*/  @!P1 IMAD.X R3, R5, 0x1, R3, P0 ;  /* 0x0000000105039824 */ /* 0x000fe600000e0603 */
        /* <DEDUP_REMOVED lines=16> */
.L_x_1423:
[----:B------:R-:W-:Y:S05]  /*1d8d0*/  BSYNC.RECONVERGENT B1 ;  /* 0x0000000000017941 */ /* 0x000fea0003800200 */
.L_x_1422:
[----:B------:R-:W3:Y:S01]  /*1d8e0*/  LDL.LU R41, [R1+0x2c] ;  /* 0x00002c0001297983 */ /* 0x000ee20000300800 */
[----:B------:R-:W-:Y:S02]  /*1d8f0*/  MOV R119, R18 ;  /* 0x0000001200777202 */ /* 0x000fe40000000f00 */
[----:B------:R-:W-:Y:S01]  /*1d900*/  MOV R121, R24 ;  /* 0x0000001800797202 */ /* 0x000fe20000000f00 */
[----:B------:R-:W4:Y:S01]  /*1d910*/  LDL.LU R40, [R1+0x28] ;  /* 0x0000280001287983 */ /* 0x000f220000300800 */
[----:B------:R-:W-:Y:S02]  /*1d920*/  MOV R129, R27 ;  /* 0x0000001b00817202 */ /* 0x000fe40000000f00 */
[----:B------:R-:W-:Y:S01]  /*1d930*/  MOV R130, R26 ;  /* 0x0000001a00827202 */ /* 0x000fe20000000f00 */
[----:B--2---:R-:W2:Y:S01]  /*1d940*/  LDL.LU R15, [R1+0x1c] ;  /* 0x00001c00010f7983 */ /* 0x004ea20000300800 */
[----:B------:R-:W-:Y:S02]  /*1d950*/  MOV R66, R31 ;  /* 0x0000001f00427202 */ /* 0x000fe40000000f00 */
[----:B------:R-:W-:Y:S01]  /*1d960*/  MOV R65, R30 ;  /* 0x0000001e00417202 */ /* 0x000fe20000000f00 */
[----:B------:R-:W5:Y:S01]  /*1d970*/  LDL.LU R14, [R1+0x24] ;  /* 0x00002400010e7983 */ /* 0x000f620000300800 */
        /* <DEDUP_REMOVED lines=12> */
[----:B------:R-:W-:Y:S02]  /*1da40*/  LOP3.LUT R71, R225, 0x200, R226, 0xf8, !PT ;  /* 0x00000200e1477812 */ /* 0x000fe400078ef8e2 */
[----:B------:R-:W-:Y:S01]  /*1da50*/  MOV R225, R16 ;  /* 0x0000001000e17202 */ /* 0x000fe20000000f00 */
[----:B------:R-:W5:Y:S01]  /*1da60*/  LDL.LU R2, [R1+0xc] ;  /* 0x00000c0001027983 */ /* 0x000f620000300800 */
[----:B------:R-:W-:Y:S02]  /*1da70*/  LEA R71, R71, UR8, 0x1 ;  /* 0x0000000847477c11 */ /* 0x000fe4000f8e08ff */
[----:B------:R-:W-:Y:S01]  /*1da80*/  MOV R226, R17 ;  /* 0x0000001100e27202 */ /* 0x000fe20000000f00 */
[----:B------:R-:W5:Y:S01]  /*1da90*/  LDL.LU R0, [R1] ;  /* 0x0000000001007983 */ /* 0x000f620000300800 */
[----:B------:R-:W-:Y:S02]  /*1daa0*/  IADD3 R69, PT, PT, R224, R71, RZ ;  /* 0x00000047e0457210 */ /* 0x000fe40007ffe0ff */
[----:B------:R-:W-:Y:S01]  /*1dab0*/  IADD3 R68, PT, PT, R71, 0xa040, RZ ;  /* 0x0000a04047447810 */ /* 0x000fe20007ffe0ff */
[----:B------:R-:W5:Y:S01]  /*1dac0*/  LDL.LU R118, [R1+0x18] ;  /* 0x0000180001767983 */ /* 0x000f620000300800 */
[----:B------:R-:W-:Y:S03]  /*1dad0*/  IADD3 R248, PT, PT, R248, -0x100, RZ ;  /* 0xffffff00f8f87810 */ /* 0x000fe60007ffe0ff */
[----:B------:R-:W5:Y:S04]  /*1dae0*/  LDL.LU R123, [R1+0x20] ;  /* 0x00002000017b7983 */ /* 0x000f680000300800 */
        /* <DEDUP_REMOVED lines=16> */
[----:B------:R-:W-:Y:S08]  /*1dbf0*/  LDSM.16.MT88.4 R20, [R69+0xa000] ;  /* 0x00a000004514783b */ /* 0x000ff00000004200 */
[----:B------:R-:W-:Y:S01]  /*1dc00*/  LDSM.16.MT88.4 R56, [R69+0xa800] ;  /* 0x00a800004538783b */ /* 0x000fe20000004200 */
[----:B---3--:R-:W-:Y:S02]  /*1dc10*/  MOV R116, R41 ;  /* 0x0000002900747202 */ /* 0x008fe40000000f00 */
[----:B----4-:R-:W-:Y:S02]  /*1dc20*/  MOV R122, R40 ;  /* 0x00000028007a7202 */ /* 0x010fe40000000f00 */
[----:B--2---:R-:W-:Y:S02]  /*1dc30*/  MOV R120, R15 ;  /* 0x0000000f00787202 */ /* 0x004fe40000000f00 */
[----:B-----5:R-:W-:Y:S02]  /*1dc40*/  MOV R117, R14 ;  /* 0x0000000e00757202 */ /* 0x020fe40000000f00 */
[----:B------:R-:W-:Y:S02]  /*1dc50*/  MOV R125, R13 ;  /* 0x0000000d007d7202 */ /* 0x000fe40000000f00 */
[----:B------:R-:W-:Y:S02]  /*1dc60*/  MOV R126, R5 ;  /* 0x00000005007e7202 */ /* 0x000fe40000000f00 */
[----:B------:R-:W-:Y:S02]  /*1dc70*/  MOV R131, R4 ;  /* 0x0000000400837202 */ /* 0x000fe40000000f00 */
[----:B------:R-:W-:Y:S02]  /*1dc80*/  MOV R124, R3 ;  /* 0x00000003007c7202 */ /* 0x000fe40000000f00 */
[----:B------:R-:W2:Y:S01]  /*1dc90*/  LD.E R3, desc[UR4][R164.64+0xdc] ;  /* 0x0000dc04a4037980 */ /* 0x000ea2000c101900 */
[----:B------:R-:W-:Y:S02]  /*1dca0*/  MOV R128, R2 ;  /* 0x0000000200807202 */ /* 0x000fe40000000f00 */
[----:B------:R-:W-:Y:S02]  /*1dcb0*/  MOV R127, R0 ;  /* 0x00000000007f7202 */ /* 0x000fe40000000f00 */
[----:B------:R-:W-:Y:S04]  /*1dcc0*/  FMNMX3.FTZ R0, R167, R11, R10, !PT ;  /* 0x0000000ba7007276 */ /* 0x000fe8000781000a */
[----:B------:R-:W-:Y:S04]  /*1dcd0*/  FMNMX3.FTZ R0, R0, R7, R6, !PT ;  /* 0x0000000700007276 */ /* 0x000fe80007810006 */
[----:B------:R-:W-:Y:S04]  /*1dce0*/  FMNMX3.FTZ R0, R0, R53, R52, !PT ;  /* 0x0000003500007276 */ /* 0x000fe80007810034 */
[----:B------:R-:W-:Y:S04]  /*1dcf0*/  FMNMX3.FTZ R0, R0, R60, R113, !PT ;  /* 0x0000003c00007276 */ /* 0x000fe80007810071 */
[----:B------:R-:W-:Y:S02]  /*1dd00*/  FMNMX3.FTZ R0, R0, R123, R118, !PT ;  /* 0x0000007b00007276 */ /* 0x000fe40007810076 */
[----:B------:R-:W-:Y:S02]  /*1dd10*/  FMNMX3.FTZ R4, R166, R12, R18, !PT ;  /* 0x0000000ca6047276 */ /* 0x000fe40007810012 */
        /* <DEDUP_REMOVED lines=50> */
[----:B------:R-:W-:Y:S03]  /*1e040*/  FMNMX3.FTZ R4, R4, R99, R96, !PT ;  /* 0x0000006304047276 */ /* 0x000fe60007810060 */
[----:B------:R-:W1:Y:S01]  /*1e050*/  SHFL.BFLY PT, R2, R0, 0x2, 0x1f ;  /* 0x0c401f0000027f89 */ /* 0x000e6200000e0000 */
[----:B------:R-:W-:Y:S04]  /*1e060*/  FMNMX3.FTZ R4, R4, R97, R43, !PT ;  /* 0x0000006104047276 */ /* 0x000fe8000781002b */
[----:B------:R-:W-:Y:S04]  /*1e070*/  FMNMX3.FTZ R4, R4, R87, R91, !PT ;  /* 0x0000005704047276 */ /* 0x000fe8000781005b */
[----:B------:R-:W-:Y:S04]  /*1e080*/  FMNMX3.FTZ R4, R4, R93, R89, !PT ;  /* 0x0000005d04047276 */ /* 0x000fe80007810059 */
[----:B------:R-:W-:Y:S04]  /*1e090*/  FMNMX3.FTZ R4, R4, R85, R82, !PT ;  /* 0x0000005504047276 */ /* 0x000fe80007810052 */
[----:B------:R-:W-:Y:S04]  /*1e0a0*/  FMNMX3.FTZ R4, R4, R83, R80, !PT ;  /* 0x0000005304047276 */ /* 0x000fe80007810050 */
[----:B------:R-:W-:Y:S02]  /*1e0b0*/  FMNMX3.FTZ R4, R4, R72, R75, !PT ;  /* 0x0000004804047276 */ /* 0x000fe4000781004b */
[----:B-1----:R-:W-:Y:S02]  /*1e0c0*/  FMNMX.FTZ R2, R0, R2, !PT ;  /* 0x0000000200027209 */ /* 0x002fe40007810000 */
[----:B------:R-:W-:Y:S03]  /*1e0d0*/  FMNMX3.FTZ R4, R4, R73, R74, !PT ;  /* 0x0000004904047276 */ /* 0x000fe6000781004a */
[----:B------:R-:W1:Y:S08]  /*1e0e0*/  SHFL.BFLY PT, R0, R2, 0x1, 0x1f ;  /* 0x0c201f0002007f89 */ /* 0x000e7000000e0000 */
[----:B------:R-:W3:Y:S01]  /*1e0f0*/  SHFL.BFLY PT, R5, R4, 0x2, 0x1f ;  /* 0x0c401f0004057f89 */ /* 0x000ee200000e0000 */
[----:B-1----:R-:W-:Y:S02]  /*1e100*/  FMNMX.FTZ R0, R2, R0, !PT ;  /* 0x0000000002007209 */ /* 0x002fe40007810000 */
[----:B---3--:R-:W-:Y:S03]  /*1e110*/  FMNMX.FTZ R5, R4, R5, !PT ;  /* 0x0000000504057209 */ /* 0x008fe60007810000 */
[C---:B------:R-:W-:Y:S01]  /*1e120*/  FADD.FTZ R40, -R0.reuse, R167 ;  /* 0x000000a700287221 */ /* 0x040fe20000010100 */
[----:B------:R-:W-:Y:S02]  /*1e130*/  FSETP.NEU.FTZ.AND P0, PT, R0, -INF , PT ;  /* 0xff8000000000780b */ /* 0x000fe40003f1d000 */
[----:B------:R-:W-:Y:S01]  /*1e140*/  MOV R167, R35 ;  /* 0x0000002300a77202 */ /* 0x000fe20000000f00 */
[----:B------:R-:W1:Y:S02]  /*1e150*/  SHFL.BFLY PT, R4, R5, 0x1, 0x1f ;  /* 0x0c201f0005047f89 */ /* 0x000e6400000e0000 */
[----:B-1----:R-:W-:Y:S04]  /*1e160*/  FMNMX.FTZ R2, R5, R4, !PT ;  /* 0x0000000405027209 */ /* 0x002fe80007810000 */
[C---:B------:R-:W-:Y:S01]  /*1e170*/  FSETP.NEU.FTZ.AND P1, PT, R2.reuse, -INF , PT ;  /* 0xff8000000200780b */ /* 0x040fe20003f3d000 */
[----:B------:R-:W-:Y:S01]  /*1e180*/  FADD.FTZ R41, -R2, R166 ;  /* 0x000000a602297221 */ /* 0x000fe20000010100 */
[----:B------:R-:W-:Y:S01]  /*1e190*/  MOV R166, R34 ;  /* 0x0000002200a67202 */ /* 0x000fe20000000f00 */
[C---:B--2---:R-:W-:Y:S01]  /*1e1a0*/  FMUL.FTZ R78, R3.reuse, R2 ;  /* 0x00000002034e7220 */ /* 0x044fe20000410000 */
[C---:B------:R-:W-:Y:S01]  /*1e1b0*/  FMUL.FTZ R76, R3.reuse, R0 ;  /* 0x00000000034c7220 */ /* 0x040fe20000410000 */
[C---:B------:R-:W-:Y:S01]  /*1e1c0*/  FMUL.FTZ R40, R3.reuse, R40 ;  /* 0x0000002803287220 */ /* 0x040fe20000410000 */
[----:B------:R-:W-:Y:S02]  /*1e1d0*/  FMUL.FTZ R41, R3, R41 ;  /* 0x0000002903297220 */ /* 0x000fe40000410000 */
[----:B------:R-:W-:Y:S02]  /*1e1e0*/  FSEL R78, R78, RZ, P1 ;  /* 0x000000ff4e4e7208 */ /* 0x000fe40000800000 */
[----:B------:R-:W-:Y:S01]  /*1e1f0*/  FSEL R76, R76, RZ, P0 ;  /* 0x000000ff4c4c7208 */ /* 0x000fe20000000000 */
[----:B------:R-:W1:Y:S01]  /*1e200*/  MUFU.EX2 R40, R40 ;  /* 0x0000002800287308 */ /* 0x000e620000000800 */
[----:B------:R-:W-:Y:S01]  /*1e210*/  ISETP.GT.AND P0, PT, R249, RZ, PT ;  /* 0x000000fff900720c */ /* 0x000fe20003f04270 */
[-CC-:B------:R-:W-:Y:S01]  /*1e220*/  FFMA.FTZ R107, R12, R3.reuse, -R78.reuse ;  /* 0x000000030c6b7223 */ /* 0x180fe2000001084e */
[-CC-:B------:R-:W-:Y:S01]  /*1e230*/  FFMA.FTZ R100, R8, R3.reuse, -R78.reuse ;  /* 0x0000000308647223 */ /* 0x180fe2000001084e */
[----:B------:R-:W2:Y:S01]  /*1e240*/  LDSM.16.MT88.4 R12, [R71+0xa000] ;  /* 0x00a00000470c783b */ /* 0x000ea20000004200 */
[-C--:B------:R-:W-:Y:S01]  /*1e250*/  FFMA.FTZ R106, R18, R3.reuse, -R78 ;  /* 0x00000003126a7223 */ /* 0x080fe2000001084e */
[-CC-:B------:R-:W-:Y:S01]  /*1e260*/  FFMA.FTZ R105, R11, R3.reuse, -R76.reuse ;  /* 0x000000030b697223 */ /* 0x180fe2000001084c */
[-C--:B------:R-:W-:Y:S01]  /*1e270*/  FFMA.FTZ R104, R10, R3.reuse, -R76 ;  /* 0x000000030a687223 */ /* 0x080fe2000001084c */
[-C--:B------:R-:W-:Y:S01]  /*1e280*/  FFMA.FTZ R103, R9, R3.reuse, -R78 ;  /* 0x0000000309677223 */ /* 0x080fe2000001084e */
[-CC-:B------:R-:W-:Y:S01]  /*1e290*/  FFMA.FTZ R102, R7, R3.reuse, -R76.reuse ;  /* 0x0000000307667223 */ /* 0x180fe2000001084c */
[-C--:B------:R-:W-:Y:S01]  /*1e2a0*/  FFMA.FTZ R101, R6, R3.reuse, -R76 ;  /* 0x0000000306657223 */ /* 0x080fe2000001084c */
[----:B------:R-:W3:Y:S01]  /*1e2b0*/  MUFU.EX2 R41, R41 ;  /* 0x0000002900297308 */ /* 0x000ee20000000800 */
[----:B------:R-:W-:Y:S01]  /*1e2c0*/  IADD3 R8, PT, PT, R71, 0xa000, RZ ;  /* 0x0000a00047087810 */ /* 0x000fe20007ffe0ff */
[----:B------:R-:W-:Y:S01]  /*1e2d0*/  FFMA.FTZ R110, R54, R3, -R78 ;  /* 0x00000003366e7223 */ /* 0x000fe2000001084e */
[----:B-1----:R-:W-:Y:S07]  /*1e2e0*/  FMUL.FTZ R6, R40, R162 ;  /* 0x000000a228067220 */ /* 0x002fee0000410000 */
[----:B------:R-:W-:Y:S01]  /*1e2f0*/  MUFU.EX2 R107, R107 ;  /* 0x0000006b006b7308 */ /* 0x000fe20000000800 */
[----:B------:R-:W-:Y:S01]  /*1e300*/  @P2 IADD3 R68, PT, PT, R8, -0x40, RZ ;  /* 0xffffffc008442810 */ /* 0x000fe20007ffe0ff */
[C---:B------:R-:W-:Y:S01]  /*1e310*/  FMUL.FTZ R7, R40.reuse, R163 ;  /* 0x000000a328077220 */ /* 0x040fe20000410000 */
[C---:B------:R-:W-:Y:S07]  /*1e320*/  FMUL.FTZ R10, R40.reuse, R158 ;  /* 0x0000009e280a7220 */ /* 0x040fee0000410000 */
[----:B------:R-:W1:Y:S01]  /*1e330*/  MUFU.EX2 R106, R106 ;  /* 0x0000006a006a7308 */ /* 0x000e620000000800 */
[----:B------:R-:W-:Y:S01]  /*1e340*/  FMUL.FTZ R11, R40, R159 ;  /* 0x0000009f280b7220 */ /* 0x000fe20000410000 */
[----:B------:R-:W4:Y:S01]  /*1e350*/  LDSM.16.MT88.4 R28, [R68] ;  /* 0x00000000441c783b */ /* 0x000f220000004200 */
[----:B------:R-:W-:Y:S07]  /*1e360*/  IADD3 R70, PT, PT, R224, R68, RZ ;  /* 0x00000044e0467210 */ /* 0x000fee0007ffe0ff */
[----:B------:R-:W-:Y:S01]  /*1e370*/  MUFU.EX2 R105, R105 ;  /* 0x0000006900697308 */ /* 0x000fe20000000800 */
[C---:B------:R-:W-:Y:S01]  /*1e380*/  FMUL.FTZ R18, R40.reuse, R150 ;  /* 0x0000009628127220 */ /* 0x040fe20000410000 */
[C---:B---3--:R-:W-:Y:S01]  /*1e390*/  FMUL.FTZ R4, R41.reuse, R160 ;  /* 0x000000a029047220 */ /* 0x048fe20000410000 */
[C---:B------:R-:W-:Y:S07]  /*1e3a0*/  FMUL.FTZ R5, R41.reuse, R161 ;  /* 0x000000a129057220 */ /* 0x040fee0000410000 */
[----:B------:R-:W3:Y:S01]  /*1e3b0*/  MUFU.EX2 R104, R104 ;  /* 0x0000006800687308 */ /* 0x000ee20000000800 */
[C---:B------:R-:W-:Y:S01]  /*1e3c0*/  FMUL.FTZ R8, R41.reuse, R156 ;  /* 0x0000009c29087220 */ /* 0x040fe20000410000 */
[C---:B------:R-:W-:Y:S01]  /*1e3d0*/  FMUL.FTZ R9, R41.reuse, R157 ;  /* 0x0000009d29097220 */ /* 0x040fe20000410000 */
[----:B------:R-:W5:Y:S07]  /*1e3e0*/  LDSM.16.MT88.4 R48, [R70] ;  /* 0x000000004630783b */ /* 0x000f6e0000004200 */
[----:B------:R-:W-:Y:S01]  /*1e3f0*/  MUFU.EX2 R103, R103 ;  /* 0x0000006700677308 */ /* 0x000fe20000000800 */
[----:B------:R-:W-:Y:S01]  /*1e400*/  FMUL.FTZ R19, R40, R151 ;  /* 0x0000009728137220 */ /* 0x000fe20000410000 */
[----:B-1----:R-:W-:Y:S01]  /*1e410*/  F2FP.F16.F32.PACK_AB R44, R106, R107 ;  /* 0x0000006b6a2c723e */ /* 0x002fe200000000ff */
[C---:B------:R-:W-:Y:S07]  /*1e420*/  FMUL.FTZ R16, R41.reuse, R148 ;  /* 0x0000009429107220 */ /* 0x040fee0000410000 */
[----:B------:R-:W1:Y:S01]  /*1e430*/  MUFU.EX2 R100, R100 ;  /* 0x0000006400647308 */ /* 0x000e620000000800 */
[----:B------:R-:W-:Y:S01]  /*1e440*/  FMUL.FTZ R17, R41, R149 ;  /* 0x0000009529117220 */ /* 0x000fe20000410000 */
[-CC-:B------:R-:W-:Y:S01]  /*1e450*/  FFMA.FTZ R115, R53, R3.reuse, -R76.reuse ;  /* 0x0000000335737223 */ /* 0x180fe2000001084c */
[----:B------:R-:W-:Y:S07]  /*1e460*/  FFMA.FTZ R114, R52, R3, -R76 ;  /* 0x0000000334727223 */ /* 0x000fee000001084c */
[----:B------:R-:W-:Y:S01]  /*1e470*/  MUFU.EX2 R102, R102 ;  /* 0x0000006600667308 */ /* 0x000fe20000000800 */
[----:B------:R-:W5:Y:S01]  /*1e480*/  LDSM.16.MT88.4 R52, [R71+0xa800] ;  /* 0x00a800004734783b */ /* 0x000f620000004200 */
[----:B---3--:R-:W-:Y:S01]  /*1e490*/  F2FP.F16.F32.PACK_AB R45, R104, R105 ;  /* 0x00000069682d723e */ /* 0x008fe200000000ff */
[--C-:B------:R-:W-:Y:S07]  /*1e4a0*/  FFMA.FTZ R111, R24, R3, -R78.reuse ;  /* 0x00000003186f7223 */ /* 0x100fee000001084e */
[----:B------:R-:W3:Y:S01]  /*1e4b0*/  MUFU.EX2 R101, R101 ;  /* 0x0000006500657308 */ /* 0x000ee20000000800 */
[C---:B------:R-:W-:Y:S01]  /*1e4c0*/  FMUL.FTZ R26, R40.reuse, R142 ;  /* 0x0000008e281a7220 */ /* 0x040fe20000410000 */
[----:B------:R-:W-:Y:S01]  /*1e4d0*/  FMUL.FTZ R27, R40, R143 ;  /* 0x0000008f281b7220 */ /* 0x000fe20000410000 */
[C---:B------:R-:W-:Y:S01]  /*1e4e0*/  FMUL.FTZ R24, R41.reuse, R140 ;  /* 0x0000008c29187220 */ /* 0x040fe20000410000 */
[----:B------:R-:W-:Y:S01]  /*1e4f0*/  FMUL.FTZ R25, R41, R141 ;  /* 0x0000008d29197220 */ /* 0x000fe20000410000 */
[--C-:B------:R-:W-:Y:S01]  /*1e500*/  FFMA.FTZ R109, R62, R3, -R78.reuse ;  /* 0x000000033e6d7223 */ /* 0x100fe2000001084e */
[----:B-1----:R-:W-:Y:S01]  /*1e510*/  F2FP.F16.F32.PACK_AB R46, R100, R103 ;  /* 0x00000067642e723e */ /* 0x002fe200000000ff */
[-C--:B------:R-:W-:Y:S01]  /*1e520*/  FFMA.FTZ R108, R61, R3.reuse, -R78 ;  /* 0x000000033d6c7223 */ /* 0x080fe2000001084e */
[-CC-:B------:R-:W-:Y:S01]  /*1e530*/  FFMA.FTZ R112, R60, R3.reuse, -R76.reuse ;  /* 0x000000033c707223 */ /* 0x180fe2000001084c */
[----:B------:R-:W-:Y:S01]  /*1e540*/  FFMA.FTZ R113, R113, R3, -R76 ;  /* 0x0000000371717223 */ /* 0x000fe2000001084c */
[----:B------:R-:W-:Y:S01]  /*1e550*/  MUFU.EX2 R111, R111 ;  /* 0x0000006f006f7308 */ /* 0x000fe20000000800 */
[----:B------:R-:W-:Y:S01]  /*1e560*/  MOV R163, R225 ;  /* 0x000000e100a37202 */ /* 0x000fe20000000f00 */
[C---:B------:R-:W-:Y:S01]  /*1e570*/  FMUL.FTZ R34, R40.reuse, R134 ;  /* 0x0000008628227220 */ /* 0x040fe20000410000 */
[----:B------:R-:W-:Y:S07]  /*1e580*/  MOV R162, R226 ;  /* 0x000000e200a27202 */ /* 0x000fee0000000f00 */
[----:B------:R-:W1:Y:S01]  /*1e590*/  MUFU.EX2 R110, R110 ;  /* 0x0000006e006e7308 */ /* 0x000e620000000800 */
[----:B---3--:R-:W-:Y:S01]  /*1e5a0*/  F2FP.F16.F32.PACK_AB R47, R101, R102 ;  /* 0x00000066652f723e */ /* 0x008fe200000000ff */
[----:B------:R-:W3:Y:S01]  /*1e5b0*/  LDSM.16.MT88.4 R60, [R68+0x800] ;  /* 0x00080000443c783b */ /* 0x000ee20000004200 */
[----:B------:R-:W-:Y:S01]  /*1e5c0*/  MOV R161, R65 ;  /* 0x0000004100a17202 */ /* 0x000fe20000000f00 */
[----:B------:R-:W-:Y:S01]  /*1e5d0*/  FMUL.FTZ R35, R40, R135 ;  /* 0x0000008728237220 */ /* 0x000fe20000410000 */
[----:B------:R-:W-:Y:S01]  /*1e5e0*/  MOV R160, R64 ;  /* 0x0000004000a07202 */ /* 0x000fe20000000f00 */
[--C-:B------:R-:W-:Y:S01]  /*1e5f0*/  FFMA.FTZ R141, R214, R3, -R78.reuse ;  /* 0x00000003d68d7223 */ /* 0x100fe2000001084e */
[----:B------:R-:W-:Y:S01]  /*1e600*/  MOV R225, R32 ;  /* 0x0000002000e17202 */ /* 0x000fe20000000f00 */
[C---:B--2---:R-:W-:Y:S02]  /*1e610*/  HMMA.16816.F32 R4, R44.reuse, R12, R4 ;  /* 0x0000000c2c04723c */ /* 0x044fe40000001804 */
[----:B------:R-:W-:Y:S10]  /*1e620*/  MUFU.EX2 R115, R115 ;  /* 0x0000007300737308 */ /* 0x000ff40000000800 */
[----:B------:R-:W-:Y:S01]  /*1e630*/  MUFU.EX2 R141, R141 ;  /* 0x0000008d008d7308 */ /* 0x000fe20000000800 */
[C---:B------:R-:W-:Y:S01]  /*1e640*/  FMUL.FTZ R32, R41.reuse, R132 ;  /* 0x0000008429207220 */ /* 0x040fe20000410000 */
[----:B------:R-:W-:Y:S01]  /*1e650*/  MOV R158, R127 ;  /* 0x0000007f009e7202 */ /* 0x000fe20000000f00 */
[C---:B------:R-:W-:Y:S07]  /*1e660*/  HMMA.16816.F32 R8, R44.reuse, R14, R8 ;  /* 0x0000000e2c08723c */ /* 0x040fee0000001808 */
[----:B------:R-:W2:Y:S01]  /*1e670*/  MUFU.EX2 R114, R114 ;  /* 0x0000007200727308 */ /* 0x000ea20000000800 */
[C---:B------:R-:W-:Y:S01]  /*1e680*/  FMUL.FTZ R14, R40.reuse, R154 ;  /* 0x0000009a280e7220 */ /* 0x040fe20000410000 */
[----:B------:R-:W-:Y:S01]  /*1e690*/  FMUL.FTZ R15, R40, R155 ;  /* 0x0000009b280f7220 */ /* 0x000fe20000410000 */
[C---:B------:R-:W-:Y:S01]  /*1e6a0*/  FMUL.FTZ R12, R41.reuse, R152 ;  /* 0x00000098290c7220 */ /* 0x040fe20000410000 */
[----:B------:R-:W-:Y:S01]  /*1e6b0*/  FMUL.FTZ R13, R41, R153 ;  /* 0x00000099290d7220 */ /* 0x000fe20000410000 */
[----:B------:R-:W-:Y:S01]  /*1e6c0*/  FFMA.FTZ R127, R66, R3, -R78 ;  /* 0x00000003427f7223 */ /* 0x000fe2000001084e */
[----:B------:R-:W-:Y:S01]  /*1e6d0*/  MOV R159, R225 ;  /* 0x000000e1009f7202 */ /* 0x000fe20000000f00 */
[----:B------:R-:W-:Y:S01]  /*1e6e0*/  FFMA.FTZ R143, R213, R3, -R76 ;  /* 0x00000003d58f7223 */ /* 0x000fe2000001084c */
[----:B------:R-:W-:Y:S01]  /*1e6f0*/  MOV R225, R67 ;  /* 0x0000004300e17202 */ /* 0x000fe20000000f00 */
[-C--:B------:R-:W-:Y:S01]  /*1e700*/  FFMA.FTZ R148, R218, R3.reuse, -R78 ;  /* 0x00000003da947223 */ /* 0x080fe2000001084e */
[----:B------:R-:W-:Y:S01]  /*1e710*/  LDSM.16.MT88.4 R64, [R68+0x1800] ;  /* 0x001800004440783b */ /* 0x000fe20000004200 */
[C---:B------:R-:W-:Y:S01]  /*1e720*/  HMMA.16816.F32 R12, R44.reuse, R20, R12 ;  /* 0x000000142c0c723c */ /* 0x040fe2000000180c */
[----:B------:R-:W-:Y:S02]  /*1e730*/  MUFU.EX2 R109, R109 ;  /* 0x0000006d006d7308 */ /* 0x000fe40000000800 */
[-C--:B------:R-:W-:Y:S01]  /*1e740*/  FFMA.FTZ R150, R208, R3.reuse, -R76 ;  /* 0x00000003d0967223 */ /* 0x080fe2000001084c */
[-CC-:B------:R-:W-:Y:S07]  /*1e750*/  FFMA.FTZ R156, R205, R3.reuse, -R78.reuse ;  /* 0x00000003cd9c7223 */ /* 0x180fee000001084e */
[----:B------:R-:W-:Y:S01]  /*1e760*/  MUFU.EX2 R143, R143 ;  /* 0x0000008f008f7308 */ /* 0x000fe20000000800 */
[-C--:B------:R-:W-:Y:S01]  /*1e770*/  FFMA.FTZ R157, R204, R3.reuse, -R78 ;  /* 0x00000003cc9d7223 */ /* 0x080fe2000001084e */
[----:B------:R-:W-:Y:S01]  /*1e780*/  FFMA.FTZ R193, R193, R3, -R76 ;  /* 0x00000003c1c17223 */ /* 0x000fe2000001084c */
[C---:B------:R-:W-:Y:S07]  /*1e790*/  HMMA.16816.F32 R16, R44.reuse, R22, R16 ;  /* 0x000000162c10723c */ /* 0x040fee0000001810 */
[----:B------:R-:W3:Y:S01]  /*1e7a0*/  MUFU.EX2 R108, R108 ;  /* 0x0000006c006c7308 */ /* 0x000ee20000000800 */
[C---:B------:R-:W-:Y:S01]  /*1e7b0*/  FMUL.FTZ R22, R40.reuse, R146 ;  /* 0x0000009228167220 */ /* 0x040fe20000410000 */
[----:B------:R-:W-:Y:S01]  /*1e7c0*/  FMUL.FTZ R23, R40, R147 ;  /* 0x0000009328177220 */ /* 0x000fe20000410000 */
[C---:B------:R-:W-:Y:S01]  /*1e7d0*/  FMUL.FTZ R20, R41.reuse, R144 ;  /* 0x0000009029147220 */ /* 0x040fe20000410000 */
[----:B------:R-:W-:Y:S06]  /*1e7e0*/  FMUL.FTZ R21, R41, R145 ;  /* 0x0000009129157220 */ /* 0x000fec0000410000 */
[----:B------:R-:W-:Y:S01]  /*1e7f0*/  MUFU.EX2 R148, R148 ;  /* 0x0000009400947308 */ /* 0x000fe20000000800 */
[--C-:B------:R-:W-:Y:S01]  /*1e800*/  FFMA.FTZ R175, R175, R3, -R78.reuse ;  /* 0x00000003afaf7223 */ /* 0x100fe2000001084e */
[----:B------:R-:W-:Y:S01]  /*1e810*/  MOV R226, R33 ;  /* 0x0000002100e27202 */ /* 0x000fe20000000f00 */
[C---:B------:R-:W-:Y:S07]  /*1e820*/  FMUL.FTZ R33, R41.reuse, R133 ;  /* 0x0000008529217220 */ /* 0x040fee0000410000 */
[----:B------:R-:W-:Y:S01]  /*1e830*/  MUFU.EX2 R150, R150 ;  /* 0x0000009600967308 */ /* 0x000fe20000000800 */
[--C-:B------:R-:W-:Y:S01]  /*1e840*/  FFMA.FTZ R134, R158, R3, -R78.reuse ;  /* 0x000000039e867223 */ /* 0x100fe2000001084e */
[C---:B----4-:R-:W-:Y:S08]  /*1e850*/  HMMA.16816.F32 R20, R44.reuse, R28, R20 ;  /* 0x0000001c2c14723c */ /* 0x050ff00000001814 */
[----:B------:R-:W-:Y:S01]  /*1e860*/  MUFU.EX2 R156, R156 ;  /* 0x0000009c009c7308 */ /* 0x000fe20000000800 */
[C---:B------:R-:W-:Y:S01]  /*1e870*/  FMUL.FTZ R28, R41.reuse, R136 ;  /* 0x00000088291c7220 */ /* 0x040fe20000410000 */
[----:B------:R-:W-:Y:S01]  /*1e880*/  FMUL.FTZ R29, R41, R137 ;  /* 0x00000089291d7220 */ /* 0x000fe20000410000 */
[-CC-:B------:R-:W-:Y:S07]  /*1e890*/  FFMA.FTZ R140, R226, R3.reuse, -R78.reuse ;  /* 0x00000003e28c7223 */ /* 0x180fee000001084e */
[----:B------:R-:W-:Y:S01]  /*1e8a0*/  MUFU.EX2 R157, R157 ;  /* 0x0000009d009d7308 */ /* 0x000fe20000000800 */
[--C-:B------:R-:W-:Y:S01]  /*1e8b0*/  FFMA.FTZ R158, R207, R3, -R78.reuse ;  /* 0x00000003cf9e7223 */ /* 0x100fe2000001084e */
[C---:B------:R-:W-:Y:S08]  /*1e8c0*/  HMMA.16816.F32 R24, R44.reuse, R30, R24 ;  /* 0x0000001e2c18723c */ /* 0x040ff00000001818 */
[----:B------:R-:W-:Y:S01]  /*1e8d0*/  MUFU.EX2 R112, R112 ;  /* 0x0000007000707308 */ /* 0x000fe20000000800 */
[C---:B------:R-:W-:Y:S01]  /*1e8e0*/  FMUL.FTZ R30, R40.reuse, R138 ;  /* 0x0000008a281e7220 */ /* 0x040fe20000410000 */
[----:B------:R-:W-:Y:S01]  /*1e8f0*/  FMUL.FTZ R31, R40, R139 ;  /* 0x0000008b281f7220 */ /* 0x000fe20000410000 */
[-C--:B------:R-:W-:Y:S07]  /*1e900*/  FFMA.FTZ R136, R159, R3.reuse, -R78 ;  /* 0x000000039f887223 */ /* 0x080fee000001084e */
[----:B------:R-:W4:Y:S01]  /*1e910*/  MUFU.EX2 R113, R113 ;  /* 0x0000007100717308 */ /* 0x000f220000000800 */
[-C--:B------:R-:W-:Y:S01]  /*1e920*/  FFMA.FTZ R159, R201, R3.reuse, -R76 ;  /* 0x00000003c99f7223 */ /* 0x080fe2000001084c */
[-CC-:B------:R-:W-:Y:S01]  /*1e930*/  FFMA.FTZ R144, R225, R3.reuse, -R78.reuse ;  /* 0x00000003e1907223 */ /* 0x180fe2000001084e */
[-C--:B------:R-:W-:Y:S07]  /*1e940*/  FFMA.FTZ R142, R215, R3.reuse, -R78 ;  /* 0x00000003d78e7223 */ /* 0x080fee000001084e */
[----:B------:R-:W-:Y:S01]  /*1e950*/  MUFU.EX2 R140, R140 ;  /* 0x0000008c008c7308 */ /* 0x000fe20000000800 */
[C---:B-----5:R-:W-:Y:S09]  /*1e960*/  HMMA.16816.F32 R28, R44.reuse, R48, R28 ;  /* 0x000000302c1c723c */ /* 0x060ff2000000181c */
[----:B------:R-:W-:Y:S01]  /*1e970*/  MUFU.EX2 R158, R158 ;  /* 0x0000009e009e7308 */ /* 0x000fe20000000800 */
[-C--:B------:R-:W-:Y:S01]  /*1e980*/  FFMA.FTZ R145, R212, R3.reuse, -R76 ;  /* 0x00000003d4917223 */ /* 0x080fe2000001084c */
[-C--:B------:R-:W-:Y:S01]  /*1e990*/  FFMA.FTZ R149, R217, R3.reuse, -R78 ;  /* 0x00000003d9957223 */ /* 0x080fe2000001084e */
[----:B------:R-:W-:Y:S07]  /*1e9a0*/  FFMA.FTZ R154, R211, R3, -R76 ;  /* 0x00000003d39a7223 */ /* 0x000fee000001084c */
[----:B------:R-:W-:Y:S01]  /*1e9b0*/  MUFU.EX2 R159, R159 ;  /* 0x0000009f009f7308 */ /* 0x000fe20000000800 */
[----:B------:R-:W-:Y:S01]  /*1e9c0*/  HMMA.16816.F32 R32, R44, R50, R32 ;  /* 0x000000322c20723c */ /* 0x000fe20000001820 */
[----:B------:R-:W5:Y:S02]  /*1e9d0*/  LDSM.16.MT88.4 R48, [R70+0x800] ;  /* 0x000800004630783b */ /* 0x000f640000004200 */
[----:B-1----:R-:W-:Y:S01]  /*1e9e0*/  F2FP.F16.F32.PACK_AB R44, R110, R111 ;  /* 0x0000006f6e2c723e */ /* 0x002fe200000000ff */
[--C-:B------:R-:W-:Y:S01]  /*1e9f0*/  FFMA.FTZ R122, R122, R3, -R78.reuse ;  /* 0x000000037a7a7223 */ /* 0x100fe2000001084e */
[----:B--2---:R-:W-:Y:S01]  /*1ea00*/  F2FP.F16.F32.PACK_AB R45, R114, R115 ;  /* 0x00000073722d723e */ /* 0x004fe200000000ff */
[----:B------:R-:W-:Y:S01]  /*1ea10*/  FFMA.FTZ R116, R116, R3, -R78 ;  /* 0x0000000374747223 */ /* 0x000fe2000001084e */
[----:B---3--:R-:W-:Y:S01]  /*1ea20*/  F2FP.F16.F32.PACK_AB R46, R108, R109 ;  /* 0x0000006d6c2e723e */ /* 0x008fe200000000ff */
[-C--:B------:R-:W-:Y:S01]  /*1ea30*/  FFMA.FTZ R123, R123, R3.reuse, -R76 ;  /* 0x000000037b7b7223 */ /* 0x080fe2000001084c */
[----:B----4-:R-:W-:Y:S01]  /*1ea40*/  F2FP.F16.F32.PACK_AB R47, R113, R112 ;  /* 0x00000070712f723e */ /* 0x010fe200000000ff */
[----:B------:R-:W-:Y:S01]  /*1ea50*/  MUFU.EX2 R144, R144 ;  /* 0x0000009000907308 */ /* 0x000fe20000000800 */
[-C--:B------:R-:W-:Y:S01]  /*1ea60*/  FFMA.FTZ R151, R219, R3.reuse, -R78 ;  /* 0x00000003db977223 */ /* 0x080fe2000001084e */
[-CC-:B------:R-:W-:Y:S01]  /*1ea70*/  FFMA.FTZ R185, R185, R3.reuse, -R76.reuse ;  /* 0x00000003b9b97223 */ /* 0x180fe2000001084c */
[-C--:B------:R-:W-:Y:S07]  /*1ea80*/  FFMA.FTZ R170, R170, R3.reuse, -R76 ;  /* 0x00000003aaaa7223 */ /* 0x080fee000001084c */
[----:B------:R-:W-:Y:S01]  /*1ea90*/  MUFU.EX2 R142, R142 ;  /* 0x0000008e008e7308 */ /* 0x000fe20000000800 */
[-C--:B------:R-:W-:Y:S01]  /*1eaa0*/  FFMA.FTZ R169, R169, R3.reuse, -R78 ;  /* 0x00000003a9a97223 */ /* 0x080fe2000001084e */
[C---:B------:R-:W-:Y:S08]  /*1eab0*/  HMMA.16816.F32 R4, R44.reuse, R52, R4 ;  /* 0x000000342c04723c */ /* 0x040ff00000001804 */
[----:B------:R-:W-:Y:S01]  /*1eac0*/  MUFU.EX2 R145, R145 ;  /* 0x0000009100917308 */ /* 0x000fe20000000800 */
[-C--:B------:R-:W-:Y:S01]  /*1ead0*/  FFMA.FTZ R171, R171, R3.reuse, -R76 ;  /* 0x00000003abab7223 */ /* 0x080fe2000001084c */
[-C--:B------:R-:W-:Y:S01]  /*1eae0*/  FFMA.FTZ R85, R85, R3.reuse, -R78 ;  /* 0x0000000355557223 */ /* 0x080fe2000001084e */
[-C--:B------:R-:W-:Y:S07]  /*1eaf0*/  FFMA.FTZ R118, R118, R3.reuse, -R76 ;  /* 0x0000000376767223 */ /* 0x080fee000001084c */
        /* <DEDUP_REMOVED lines=16> */
[-C--:B------:R-:W-:Y:S01]  /*1ec00*/  FFMA.FTZ R128, R128, R3.reuse, -R78 ;  /* 0x0000000380807223 */ /* 0x080fe2000001084e */
[C---:B------:R-:W-:Y:S01]  /*1ec10*/  HMMA.16816.F32 R16, R44.reuse, R58, R16 ;  /* 0x0000003a2c10723c */ /* 0x040fe20000001810 */
[----:B------:R-:W2:Y:S07]  /*1ec20*/  LDSM.16.MT88.4 R56, [R69+0xb000] ;  /* 0x00b000004538783b */ /* 0x000eae0000004200 */
[----:B------:R-:W-:Y:S01]  /*1ec30*/  MUFU.EX2 R122, R122 ;  /* 0x0000007a007a7308 */ /* 0x000fe20000000800 */
[-CC-:B------:R-:W-:Y:S01]  /*1ec40*/  FFMA.FTZ R129, R129, R3.reuse, -R76.reuse ;  /* 0x0000000381817223 */ /* 0x180fe2000001084c */
[-CC-:B------:R-:W-:Y:S01]  /*1ec50*/  FFMA.FTZ R130, R130, R3.reuse, -R76.reuse ;  /* 0x0000000382827223 */ /* 0x180fe2000001084c */
[-C--:B------:R-:W-:Y:S07]  /*1ec60*/  FFMA.FTZ R138, R161, R3.reuse, -R76 ;  /* 0x00000003a18a7223 */ /* 0x080fee000001084c */
[----:B------:R-:W3:Y:S01]  /*1ec70*/  MUFU.EX2 R116, R116 ;  /* 0x0000007400747308 */ /* 0x000ee20000000800 */
[-C--:B------:R-:W-:Y:S01]  /*1ec80*/  FFMA.FTZ R161, R206, R3.reuse, -R78 ;  /* 0x00000003cea17223 */ /* 0x080fe2000001084e */
[C---:B------:R-:W-:Y:S08]  /*1ec90*/  HMMA.16816.F32 R20, R44.reuse, R60, R20 ;  /* 0x0000003c2c14723c */ /* 0x040ff00000001814 */
[----:B------:R-:W-:Y:S01]  /*1eca0*/  MUFU.EX2 R123, R123 ;  /* 0x0000007b007b7308 */ /* 0x000fe20000000800 */
[-CC-:B------:R-:W-:Y:S01]  /*1ecb0*/  FFMA.FTZ R137, R160, R3.reuse, -R76.reuse ;  /* 0x00000003a0897223 */ /* 0x180fe2000001084c */
[-C--:B------:R-:W-:Y:S01]  /*1ecc0*/  FFMA.FTZ R160, R203, R3.reuse, -R76 ;  /* 0x00000003cba07223 */ /* 0x080fe2000001084c */
[-C--:B------:R-:W-:Y:S07]  /*1ecd0*/  FFMA.FTZ R132, R163, R3.reuse, -R78 ;  /* 0x00000003a3847223 */ /* 0x080fee000001084e */
[----:B------:R-:W-:Y:S01]  /*1ece0*/  MUFU.EX2 R161, R161 ;  /* 0x000000a100a17308 */ /* 0x000fe20000000800 */
[-C--:B------:R-:W-:Y:S01]  /*1ecf0*/  FFMA.FTZ R163, R200, R3.reuse, -R76 ;  /* 0x00000003c8a37223 */ /* 0x080fe2000001084c */
[C---:B------:R-:W-:Y:S01]  /*1ed00*/  HMMA.16816.F32 R24, R44.reuse, R62, R24 ;  /* 0x0000003e2c18723c */ /* 0x040fe20000001818 */
[----:B------:R-:W4:Y:S07]  /*1ed10*/  LDSM.16.MT88.4 R60, [R68+0x1000] ;  /* 0x00100000443c783b */ /* 0x000f2e0000004200 */
[----:B------:R-:W1:Y:S01]  /*1ed20*/  MUFU.EX2 R118, R118 ;  /* 0x0000007600767308 */ /* 0x000e620000000800 */
[-C--:B------:R-:W-:Y:S01]  /*1ed30*/  FFMA.FTZ R133, R162, R3.reuse, -R78 ;  /* 0x00000003a2857223 */ /* 0x080fe2000001084e */
[-CC-:B------:R-:W-:Y:S01]  /*1ed40*/  FFMA.FTZ R162, R202, R3.reuse, -R76.reuse ;  /* 0x00000003caa27223 */ /* 0x180fe2000001084c */
[-CC-:B------:R-:W-:Y:S07]  /*1ed50*/  FFMA.FTZ R139, R166, R3.reuse, -R76.reuse ;  /* 0x00000003a68b7223 */ /* 0x180fee000001084c */
[----:B------:R-:W-:Y:S01]  /*1ed60*/  MUFU.EX2 R117, R117 ;  /* 0x0000007500757308 */ /* 0x000fe20000000800 */
[-CC-:B------:R-:W-:Y:S01]  /*1ed70*/  FFMA.FTZ R135, R167, R3.reuse, -R76.reuse ;  /* 0x00000003a7877223 */ /* 0x180fe2000001084c */
[C---:B-----5:R-:W-:Y:S08]  /*1ed80*/  HMMA.16816.F32 R28, R44.reuse, R48, R28 ;  /* 0x000000302c1c723c */ /* 0x060ff0000000181c */
[----:B------:R-:W5:Y:S01]  /*1ed90*/  MUFU.EX2 R120, R120 ;  /* 0x0000007800787308 */ /* 0x000f620000000800 */
[-CC-:B------:R-:W-:Y:S01]  /*1eda0*/  FFMA.FTZ R146, R252, R3.reuse, -R76.reuse ;  /* 0x00000003fc927223 */ /* 0x180fe2000001084c */
[-C--:B------:R-:W-:Y:S01]  /*1edb0*/  FFMA.FTZ R147, R233, R3.reuse, -R76 ;  /* 0x00000003e9937223 */ /* 0x080fe2000001084c */
[-C--:B------:R-:W-:Y:S07]  /*1edc0*/  FFMA.FTZ R152, R216, R3.reuse, -R78 ;  /* 0x00000003d8987223 */ /* 0x080fee000001084e */
[----:B------:R-:W-:Y:S01]  /*1edd0*/  MUFU.EX2 R121, R121 ;  /* 0x0000007900797308 */ /* 0x000fe20000000800 */
[-CC-:B------:R-:W-:Y:S01]  /*1ede0*/  FFMA.FTZ R155, R209, R3.reuse, -R76.reuse ;  /* 0x00000003d19b7223 */ /* 0x180fe2000001084c */
[----:B------:R-:W-:Y:S01]  /*1edf0*/  HMMA.16816.F32 R32, R44, R50, R32 ;  /* 0x000000322c20723c */ /* 0x000fe20000001820 */
[----:B------:R-:W4:Y:S07]  /*1ee00*/  LDSM.16.MT88.4 R48, [R70+0x1000] ;  /* 0x001000004630783b */ /* 0x000f2e0000004200 */
[----:B------:R-:W2:Y:S01]  /*1ee10*/  MUFU.EX2 R119, R119 ;  /* 0x0000007700777308 */ /* 0x000ea20000000800 */
[----:B---3--:R-:W-:Y:S01]  /*1ee20*/  F2FP.F16.F32.PACK_AB R44, R116, R122 ;  /* 0x0000007a742c723e */ /* 0x008fe200000000ff */
[----:B------:R-:W-:Y:S01]  /*1ee30*/  FFMA.FTZ R153, R210, R3, -R76 ;  /* 0x00000003d2997223 */ /* 0x000fe2000001084c */
[----:B-1----:R-:W-:Y:S07]  /*1ee40*/  F2FP.F16.F32.PACK_AB R45, R118, R123 ;  /* 0x0000007b762d723e */ /* 0x002fee00000000ff */
[----:B------:R-:W-:Y:S01]  /*1ee50*/  MUFU.EX2 R126, R126 ;  /* 0x0000007e007e7308 */ /* 0x000fe20000000800 */
[--C-:B------:R-:W-:Y:S01]  /*1ee60*/  FFMA.FTZ R198, R198, R3, -R78.reuse ;  /* 0x00000003c6c67223 */ /* 0x100fe2000001084e */
[----:B-----5:R-:W-:Y:S01]  /*1ee70*/  F2FP.F16.F32.PACK_AB R46, R120, R117 ;  /* 0x00000075782e723e */ /* 0x020fe200000000ff */
[-C--:B------:R-:W-:Y:S07]  /*1ee80*/  FFMA.FTZ R167, R197, R3.reuse, -R78 ;  /* 0x00000003c5a77223 */ /* 0x080fee000001084e */
[----:B------:R-:W1:Y:S01]  /*1ee90*/  MUFU.EX2 R125, R125 ;  /* 0x0000007d007d7308 */ /* 0x000e620000000800 */
[-C--:B------:R-:W-:Y:S01]  /*1eea0*/  FFMA.FTZ R197, R195, R3.reuse, -R76 ;  /* 0x00000003c3c57223 */ /* 0x080fe2000001084c */
[-CC-:B------:R-:W-:Y:S01]  /*1eeb0*/  FFMA.FTZ R166, R199, R3.reuse, -R78.reuse ;  /* 0x00000003c7a67223 */ /* 0x180fe2000001084e */
[-C--:B------:R-:W-:Y:S07]  /*1eec0*/  FFMA.FTZ R191, R191, R3.reuse, -R78 ;  /* 0x00000003bfbf7223 */ /* 0x080fee000001084e */
[----:B------:R-:W-:Y:S01]  /*1eed0*/  MUFU.EX2 R131, R131 ;  /* 0x0000008300837308 */ /* 0x000fe20000000800 */
[--C-:B------:R-:W-:Y:S01]  /*1eee0*/  FFMA.FTZ R186, R186, R3, -R76.reuse ;  /* 0x00000003baba7223 */ /* 0x100fe2000001084c */
[----:B--2---:R-:W-:Y:S01]  /*1eef0*/  F2FP.F16.F32.PACK_AB R47, R119, R121 ;  /* 0x00000079772f723e */ /* 0x004fe200000000ff */
[-C--:B------:R-:W-:Y:S07]  /*1ef00*/  FFMA.FTZ R187, R187, R3.reuse, -R76 ;  /* 0x00000003bbbb7223 */ /* 0x080fee000001084c */
[----:B------:R-:W-:Y:S01]  /*1ef10*/  MUFU.EX2 R163, R163 ;  /* 0x000000a300a37308 */ /* 0x000fe20000000800 */
[-C--:B------:R-:W-:Y:S01]  /*1ef20*/  FFMA.FTZ R181, R181, R3.reuse, -R78 ;  /* 0x00000003b5b57223 */ /* 0x080fe2000001084e */
[-C--:B------:R-:W-:Y:S01]  /*1ef30*/  FFMA.FTZ R176, R176, R3.reuse, -R76 ;  /* 0x00000003b0b07223 */ /* 0x080fe2000001084c */
[-C--:B------:R-:W-:Y:S07]  /*1ef40*/  FFMA.FTZ R99, R99, R3.reuse, -R78 ;  /* 0x0000000363637223 */ /* 0x080fee000001084e */
[----:B------:R-:W-:Y:S01]  /*1ef50*/  MUFU.EX2 R162, R162 ;  /* 0x000000a200a27308 */ /* 0x000fe20000000800 */
[C---:B------:R-:W-:Y:S09]  /*1ef60*/  HMMA.16816.F32 R4, R44.reuse, R52, R4 ;  /* 0x000000342c04723c */ /* 0x040ff20000001804 */
[----:B------:R-:W-:Y:S01]  /*1ef70*/  MUFU.EX2 R160, R160 ;  /* 0x000000a000a07308 */ /* 0x000fe20000000800 */
[-C--:B------:R-:W-:Y:S01]  /*1ef80*/  FFMA.FTZ R95, R95, R3.reuse, -R76 ;  /* 0x000000035f5f7223 */ /* 0x080fe2000001084c */
[-C--:B------:R-:W-:Y:S01]  /*1ef90*/  FFMA.FTZ R87, R87, R3.reuse, -R78 ;  /* 0x0000000357577223 */ /* 0x080fe2000001084e */
[-CC-:B------:R-:W-:Y:S07]  /*1efa0*/  FFMA.FTZ R92, R92, R3.reuse, -R76.reuse ;  /* 0x000000035c5c7223 */ /* 0x180fee000001084c */
[----:B------:R-:W2:Y:S01]  /*1efb0*/  MUFU.EX2 R124, R124 ;  /* 0x0000007c007c7308 */ /* 0x000ea20000000800 */
[C---:B------:R-:W-:Y:S01]  /*1efc0*/  HMMA.16816.F32 R8, R44.reuse, R54, R8 ;  /* 0x000000362c08723c */ /* 0x040fe20000001808 */
[----:B------:R-:W3:Y:S08]  /*1efd0*/  LDSM.16.MT88.4 R52, [R71+0xb800] ;  /* 0x00b800004734783b */ /* 0x000ef00000004200 */
[----:B------:R-:W-:Y:S01]  /*1efe0*/  MUFU.EX2 R128, R128 ;  /* 0x0000008000807308 */ /* 0x000fe20000000800 */
[-C--:B------:R-:W-:Y:S01]  /*1eff0*/  FFMA.FTZ R90, R90, R3.reuse, -R76 ;  /* 0x000000035a5a7223 */ /* 0x080fe2000001084c */
[-CC-:B------:R-:W-:Y:S01]  /*1f000*/  FFMA.FTZ R72, R72, R3.reuse, -R78.reuse ;  /* 0x0000000348487223 */ /* 0x180fe2000001084e */
[-C--:B------:R-:W-:Y:S07]  /*1f010*/  FFMA.FTZ R75, R75, R3.reuse, -R78 ;  /* 0x000000034b4b7223 */ /* 0x080fee000001084e */
[----:B------:R-:W5:Y:S01]  /*1f020*/  MUFU.EX2 R127, R127 ;  /* 0x0000007f007f7308 */ /* 0x000f620000000800 */
[C---:B------:R-:W-:Y:S09]  /*1f030*/  HMMA.16816.F32 R12, R44.reuse, R56, R12 ;  /* 0x000000382c0c723c */ /* 0x040ff2000000180c */
[----:B------:R-:W-:Y:S01]  /*1f040*/  MUFU.EX2 R129, R129 ;  /* 0x0000008100817308 */ /* 0x000fe20000000800 */
[----:B------:R-:W-:Y:S01]  /*1f050*/  FFMA.FTZ R37, R37, R3, -R76 ;  /* 0x0000000325257223 */ /* 0x000fe2000001084c */
[----:B------:R-:W-:Y:S01]  /*1f060*/  FFMA.FTZ R107, R41, R251, R107 ;  /* 0x000000fb296b7223 */ /* 0x000fe2000001006b */
[-C--:B------:R-:W-:Y:S07]  /*1f070*/  FFMA.FTZ R41, R96, R3.reuse, -R78 ;  /* 0x0000000360297223 */ /* 0x080fee000001084e */
[----:B------:R-:W3:Y:S01]  /*1f080*/  MUFU.EX2 R130, R130 ;  /* 0x0000008200827308 */ /* 0x000ee20000000800 */
[C---:B------:R-:W-:Y:S01]  /*1f090*/  HMMA.16816.F32 R16, R44.reuse, R58, R16 ;  /* 0x0000003a2c10723c */ /* 0x040fe20000001810 */
[----:B------:R-:W3:Y:S08]  /*1f0a0*/  LDSM.16.MT88.4 R56, [R69+0xb800] ;  /* 0x00b800004538783b */ /* 0x000ef00000004200 */
[----:B------:R-:W3:Y:S01]  /*1f0b0*/  MUFU.EX2 R136, R136 ;  /* 0x0000008800887308 */ /* 0x000ee20000000800 */
[----:B------:R-:W-:Y:S01]  /*1f0c0*/  FFMA.FTZ R105, R40, R250, R105 ;  /* 0x000000fa28697223 */ /* 0x000fe20000010069 */
[----:B------:R-:W-:Y:S01]  /*1f0d0*/  FFMA.FTZ R40, R98, R3, -R76 ;  /* 0x0000000362287223 */ /* 0x000fe2000001084c */
[----:B------:R-:W-:Y:S07]  /*1f0e0*/  FADD.FTZ R107, R106, R107 ;  /* 0x0000006b6a6b7221 */ /* 0x000fee0000010000 */
[----:B------:R-:W3:Y:S01]  /*1f0f0*/  MUFU.EX2 R134, R134 ;  /* 0x0000008600867308 */ /* 0x000ee20000000800 */
[C---:B----4-:R-:W-:Y:S09]  /*1f100*/  HMMA.16816.F32 R20, R44.reuse, R60, R20 ;  /* 0x0000003c2c14723c */ /* 0x050ff20000001814 */
[----:B------:R-:W-:Y:S01]  /*1f110*/  MUFU.EX2 R138, R138 ;  /* 0x0000008a008a7308 */ /* 0x000fe20000000800 */
[----:B------:R-:W-:Y:S01]  /*1f120*/  FADD.FTZ R107, R103, R107 ;  /* 0x0000006b676b7221 */ /* 0x000fe20000010000 */
[----:B------:R-:W-:Y:S01]  /*1f130*/  FADD.FTZ R105, R104, R105 ;  /* 0x0000006968697221 */ /* 0x000fe20000010000 */
[----:B------:R-:W-:Y:S07]  /*1f140*/  IADD3 R249, PT, PT, R249, -0x1, RZ ;  /* 0xfffffffff9f97810 */ /* 0x000fee0007ffe0ff */
[----:B------:R-:W-:Y:S01]  /*1f150*/  MUFU.EX2 R137, R137 ;  /* 0x0000008900897308 */ /* 0x000fe20000000800 */
[C---:B------:R-:W-:Y:S01]  /*1f160*/  HMMA.16816.F32 R24, R44.reuse, R62, R24 ;  /* 0x0000003e2c18723c */ /* 0x040fe20000001818 */
[----:B------:R-:W-:Y:S08]  /*1f170*/  LDSM.16.MT88.4 R60, [R68+0x2000] ;  /* 0x00200000443c783b */ /* 0x000ff00000004200 */
[----:B------:R-:W4:Y:S01]  /*1f180*/  MUFU.EX2 R132, R132 ;  /* 0x0000008400847308 */ /* 0x000f220000000800 */
[----:B------:R-:W-:Y:S01]  /*1f190*/  FADD.FTZ R107, R100, R107 ;  /* 0x0000006b646b7221 */ /* 0x000fe20000010000 */
[----:B------:R-:W-:Y:S08]  /*1f1a0*/  FADD.FTZ R105, R102, R105 ;  /* 0x0000006966697221 */ /* 0x000ff00000010000 */
[----:B------:R-:W4:Y:S01]  /*1f1b0*/  MUFU.EX2 R133, R133 ;  /* 0x0000008500857308 */ /* 0x000f220000000800 */
[C---:B------:R-:W-:Y:S09]  /*1f1c0*/  HMMA.16816.F32 R28, R44.reuse, R48, R28 ;  /* 0x000000302c1c723c */ /* 0x040ff2000000181c */
[----:B------:R-:W-:Y:S01]  /*1f1d0*/  MUFU.EX2 R139, R139 ;  /* 0x0000008b008b7308 */ /* 0x000fe20000000800 */
[----:B------:R-:W-:Y:S01]  /*1f1e0*/  FADD.FTZ R107, R111, R107 ;  /* 0x0000006b6f6b7221 */ /* 0x000fe20000010000 */
[----:B------:R-:W-:Y:S08]  /*1f1f0*/  FADD.FTZ R101, R101, R105 ;  /* 0x0000006965657221 */ /* 0x000ff00000010000 */
[----:B------:R-:W4:Y:S01]  /*1f200*/  MUFU.EX2 R135, R135 ;  /* 0x0000008700877308 */ /* 0x000f220000000800 */
[----:B------:R-:W-:Y:S01]  /*1f210*/  HMMA.16816.F32 R32, R44, R50, R32 ;  /* 0x000000322c20723c */ /* 0x000fe20000001820 */
[----:B------:R-:W4:Y:S02]  /*1f220*/  LDSM.16.MT88.4 R48, [R70+0x1800] ;  /* 0x001800004630783b */ /* 0x000f240000004200 */
[----:B-1----:R-:W-:Y:S06]  /*1f230*/  F2FP.F16.F32.PACK_AB R44, R125, R126 ;  /* 0x0000007e7d2c723e */ /* 0x002fec00000000ff */
[----:B------:R-:W1:Y:S01]  /*1f240*/  MUFU.EX2 R146, R146 ;  /* 0x0000009200927308 */ /* 0x000e620000000800 */
[----:B--2---:R-:W-:Y:S01]  /*1f250*/  F2FP.F16.F32.PACK_AB R45, R124, R131 ;  /* 0x000000837c2d723e */ /* 0x004fe200000000ff */
[----:B------:R-:W-:Y:S01]  /*1f260*/  FADD.FTZ R110, R110, R107 ;  /* 0x0000006b6e6e7221 */ /* 0x000fe20000010000 */
[----:B-----5:R-:W-:Y:S07]  /*1f270*/  F2FP.F16.F32.PACK_AB R46, R127, R128 ;  /* 0x000000807f2e723e */ /* 0x020fee00000000ff */
[----:B------:R-:W-:Y:S01]  /*1f280*/  MUFU.EX2 R147, R147 ;  /* 0x0000009300937308 */ /* 0x000fe20000000800 */
[----:B---3--:R-:W-:Y:S01]  /*1f290*/  F2FP.F16.F32.PACK_AB R47, R130, R129 ;  /* 0x00000081822f723e */ /* 0x008fe200000000ff */
[----:B------:R-:W-:Y:S01]  /*1f2a0*/  FADD.FTZ R110, R109, R110 ;  /* 0x0000006e6d6e7221 */ /* 0x000fe20000010000 */
[----:B------:R-:W-:Y:S07]  /*1f2b0*/  FADD.FTZ R101, R115, R101 ;  /* 0x0000006573657221 */ /* 0x000fee0000010000 */
[----:B------:R-:W-:Y:S01]  /*1f2c0*/  MUFU.EX2 R152, R152 ;  /* 0x0000009800987308 */ /* 0x000fe20000000800 */
[----:B------:R-:W-:Y:S01]  /*1f2d0*/  FADD.FTZ R110, R108, R110 ;  /* 0x0000006e6c6e7221 */ /* 0x000fe20000010000 */
[----:B------:R-:W-:Y:S01]  /*1f2e0*/  FADD.FTZ R101, R114, R101 ;  /* 0x0000006572657221 */ /* 0x000fe20000010000 */
[C---:B------:R-:W-:Y:S07]  /*1f2f0*/  HMMA.16816.F32 R4, R44.reuse, R52, R4 ;  /* 0x000000342c04723c */ /* 0x040fee0000001804 */
[----:B------:R-:W-:Y:S01]  /*1f300*/  MUFU.EX2 R155, R155 ;  /* 0x0000009b009b7308 */ /* 0x000fe20000000800 */
[----:B------:R-:W-:Y:S01]  /*1f310*/  FADD.FTZ R122, R122, R110 ;  /* 0x0000006e7a7a7221 */ /* 0x000fe20000010000 */
[----:B------:R-:W-:Y:S08]  /*1f320*/  FADD.FTZ R101, R112, R101 ;  /* 0x0000006570657221 */ /* 0x000ff00000010000 */
[----:B------:R-:W-:Y:S01]  /*1f330*/  MUFU.EX2 R153, R153 ;  /* 0x0000009900997308 */ /* 0x000fe20000000800 */
[----:B------:R-:W-:Y:S01]  /*1f340*/  FADD.FTZ R122, R116, R122 ;  /* 0x0000007a747a7221 */ /* 0x000fe20000010000 */
[C---:B------:R-:W-:Y:S01]  /*1f350*/  HMMA.16816.F32 R8, R44.reuse, R54, R8 ;  /* 0x000000362c08723c */ /* 0x040fe20000001808 */
[----:B------:R-:W2:Y:S07]  /*1f360*/  LDSM.16.MT88.4 R52, [R71+0xc000] ;  /* 0x00c000004734783b */ /* 0x000eae0000004200 */
[----:B------:R3:W-:Y:S01]  /*1f370*/  MUFU.EX2 R195, R198 ;  /* 0x000000c600c37308 */ /* 0x0007e20000000800 */
[----:B------:R-:W-:Y:S01]  /*1f380*/  FADD.FTZ R122, R117, R122 ;  /* 0x0000007a757a7221 */ /* 0x000fe20000010000 */
[----:B------:R-:W-:Y:S08]  /*1f390*/  FADD.FTZ R101, R113, R101 ;  /* 0x0000006571657221 */ /* 0x000ff00000010000 */
[----:B------:R-:W-:Y:S01]  /*1f3a0*/  MUFU.EX2 R167, R167 ;  /* 0x000000a700a77308 */ /* 0x000fe20000000800 */
[----:B------:R-:W-:Y:S01]  /*1f3b0*/  FADD.FTZ R120, R120, R122 ;  /* 0x0000007a78787221 */ /* 0x000fe20000010000 */
[C---:B------:R-:W-:Y:S08]  /*1f3c0*/  HMMA.16816.F32 R12, R44.reuse, R56, R12 ;  /* 0x000000382c0c723c */ /* 0x040ff0000000180c */
[----:B------:R-:W-:Y:S01]  /*1f3d0*/  MUFU.EX2 R197, R197 ;  /* 0x000000c500c57308 */ /* 0x000fe20000000800 */
[----:B------:R-:W-:Y:S01]  /*1f3e0*/  FADD.FTZ R120, R126, R120 ;  /* 0x000000787e787221 */ /* 0x000fe20000010000 */
[----:B------:R-:W-:Y:S08]  /*1f3f0*/  FADD.FTZ R123, R123, R101 ;  /* 0x000000657b7b7221 */ /* 0x000ff00000010000 */
[----:B------:R-:W-:Y:S01]  /*1f400*/  MUFU.EX2 R166, R166 ;  /* 0x000000a600a67308 */ /* 0x000fe20000000800 */
[----:B------:R-:W-:Y:S01]  /*1f410*/  FADD.FTZ R125, R125, R120 ;  /* 0x000000787d7d7221 */ /* 0x000fe20000010000 */
[C---:B------:R-:W-:Y:S01]  /*1f420*/  HMMA.16816.F32 R16, R44.reuse, R58, R16 ;  /* 0x0000003a2c10723c */ /* 0x040fe20000001810 */
[----:B------:R-:W5:Y:S07]  /*1f430*/  LDSM.16.MT88.4 R56, [R69+0xc000] ;  /* 0x00c000004538783b */ /* 0x000f6e0000004200 */
[----:B------:R-:W-:Y:S01]  /*1f440*/  MUFU.EX2 R186, R186 ;  /* 0x000000ba00ba7308 */ /* 0x000fe20000000800 */
[-C--:B---3--:R-:W-:Y:S01]  /*1f450*/  FFMA.FTZ R198, R192, R3.reuse, -R76 ;  /* 0x00000003c0c67223 */ /* 0x088fe2000001084c */
[-C--:B------:R-:W-:Y:S01]  /*1f460*/  FFMA.FTZ R192, R196, R3.reuse, -R78 ;  /* 0x00000003c4c07223 */ /* 0x080fe2000001084e */
[----:B------:R-:W-:Y:S07]  /*1f470*/  FADD.FTZ R125, R128, R125 ;  /* 0x0000007d807d7221 */ /* 0x000fee0000010000 */
        /* <DEDUP_REMOVED lines=9> */
[----:B------:R-:W-:Y:S07]  /*1f510*/  LDSM.16.MT88.4 R64, [R68+0x2800] ;  /* 0x002800004440783b */ /* 0x000fee0000004200 */
[----:B------:R-:W-:Y:S01]  /*1f520*/  MUFU.EX2 R181, R181 ;  /* 0x000000b500b57308 */ /* 0x000fe20000000800 */
[----:B------:R-:W-:Y:S01]  /*1f530*/  FADD.FTZ R127, R134, R127 ;  /* 0x0000007f867f7221 */ /* 0x000fe20000010000 */
[----:B------:R-:W-:Y:S08]  /*1f540*/  FADD.FTZ R121, R119, R121 ;  /* 0x0000007977797221 */ /* 0x000ff00000010000 */
[----:B------:R-:W-:Y:S01]  /*1f550*/  MUFU.EX2 R176, R176 ;  /* 0x000000b000b07308 */ /* 0x000fe20000000800 */
[----:B----4-:R-:W-:Y:S01]  /*1f560*/  FADD.FTZ R127, R132, R127 ;  /* 0x0000007f847f7221 */ /* 0x010fe20000010000 */
[C---:B------:R-:W-:Y:S08]  /*1f570*/  HMMA.16816.F32 R28, R44.reuse, R48, R28 ;  /* 0x000000302c1c723c */ /* 0x040ff0000000181c */
[----:B------:R3:W-:Y:S01]  /*1f580*/  MUFU.EX2 R98, R41 ;  /* 0x0000002900627308 */ /* 0x0007e20000000800 */
[----:B------:R-:W-:Y:S01]  /*1f590*/  FADD.FTZ R127, R133, R127 ;  /* 0x0000007f857f7221 */ /* 0x000fe20000010000 */
[----:B------:R-:W-:Y:S08]  /*1f5a0*/  FADD.FTZ R131, R131, R121 ;  /* 0x0000007983837221 */ /* 0x000ff00000010000 */
[----:B------:R-:W-:Y:S01]  /*1f5b0*/  MUFU.EX2 R96, R99 ;  /* 0x0000006300607308 */ /* 0x000fe20000000800 */
[----:B------:R-:W-:Y:S01]  /*1f5c0*/  HMMA.16816.F32 R32, R44, R50, R32 ;  /* 0x000000322c20723c */ /* 0x000fe20000001820 */
[----:B------:R-:W4:Y:S02]  /*1f5d0*/  LDSM.16.MT88.4 R48, [R70+0x2000] ;  /* 0x002000004630783b */ /* 0x000f240000004200 */
[----:B------:R-:W-:Y:S01]  /*1f5e0*/  F2FP.F16.F32.PACK_AB R44, R134, R136 ;  /* 0x00000088862c723e */ /* 0x000fe200000000ff */
[----:B------:R-:W-:Y:S01]  /*1f5f0*/  FADD.FTZ R131, R124, R131 ;  /* 0x000000837c837221 */ /* 0x000fe20000010000 */
[----:B------:R-:W-:Y:S02]  /*1f600*/  F2FP.F16.F32.PACK_AB R45, R137, R138 ;  /* 0x0000008a892d723e */ /* 0x000fe400000000ff */
[----:B------:R-:W-:Y:S01]  /*1f610*/  F2FP.F16.F32.PACK_AB R46, R133, R132 ;  /* 0x00000084852e723e */ /* 0x000fe200000000ff */
[----:B---3--:R-:W-:Y:S01]  /*1f620*/  FFMA.FTZ R41, R94, R3, -R76 ;  /* 0x000000035e297223 */ /* 0x008fe2000001084c */
[----:B------:R-:W-:Y:S01]  /*1f630*/  F2FP.F16.F32.PACK_AB R47, R135, R139 ;  /* 0x0000008b872f723e */ /* 0x000fe200000000ff */
[----:B------:R3:W-:Y:S01]  /*1f640*/  MUFU.EX2 R94, R40 ;  /* 0x00000028005e7308 */ /* 0x0007e20000000800 */
[----:B------:R-:W-:Y:S04]  /*1f650*/  FADD.FTZ R129, R129, R131 ;  /* 0x0000008381817221 */ /* 0x000fe80000010000 */
[----:B------:R-:W-:Y:S01]  /*1f660*/  FADD.FTZ R129, R130, R129 ;  /* 0x0000008182817221 */ /* 0x000fe20000010000 */
[C---:B--2---:R-:W-:Y:S03]  /*1f670*/  HMMA.16816.F32 R4, R44.reuse, R52, R4 ;  /* 0x000000342c04723c */ /* 0x044fe60000001804 */
[----:B------:R-:W-:Y:S04]  /*1f680*/  FADD.FTZ R129, R138, R129 ;  /* 0x000000818a817221 */ /* 0x000fe80000010000 */
[----:B------:R-:W-:Y:S01]  /*1f690*/  FADD.FTZ R129, R137, R129 ;  /* 0x0000008189817221 */ /* 0x000fe20000010000 */
[C---:B------:R-:W-:Y:S01]  /*1f6a0*/  HMMA.16816.F32 R8, R44.reuse, R54, R8 ;  /* 0x000000362c08723c */ /* 0x040fe20000001808 */
[----:B------:R-:W2:Y:S02]  /*1f6b0*/  LDSM.16.MT88.4 R52, [R71+0xc800] ;  /* 0x00c800004734783b */ /* 0x000ea40000004200 */
[----:B---3--:R-:W-:Y:S01]  /*1f6c0*/  FFMA.FTZ R40, R97, R3, -R78 ;  /* 0x0000000361287223 */ /* 0x008fe2000001084e */
[----:B------:R-:W-:Y:S01]  /*1f6d0*/  FADD.FTZ R139, R139, R129 ;  /* 0x000000818b8b7221 */ /* 0x000fe20000010000 */
[----:B------:R-:W3:Y:S03]  /*1f6e0*/  MUFU.EX2 R97, R41 ;  /* 0x0000002900617308 */ /* 0x000ee60000000800 */
[C---:B-----5:R-:W-:Y:S03]  /*1f6f0*/  HMMA.16816.F32 R12, R44.reuse, R56, R12 ;  /* 0x000000382c0c723c */ /* 0x060fe6000000180c */
[----:B------:R-:W-:Y:S04]  /*1f700*/  FADD.FTZ R139, R135, R139 ;  /* 0x0000008b878b7221 */ /* 0x000fe80000010000 */
[----:B-1----:R-:W-:Y:S01]  /*1f710*/  FADD.FTZ R139, R146, R139 ;  /* 0x0000008b928b7221 */ /* 0x002fe20000010000 */
[C---:B------:R-:W-:Y:S01]  /*1f720*/  HMMA.16816.F32 R16, R44.reuse, R58, R16 ;  /* 0x0000003a2c10723c */ /* 0x040fe20000001810 */
[----:B------:R-:W1:Y:S02]  /*1f730*/  LDSM.16.MT88.4 R56, [R69+0xc800] ;  /* 0x00c800004538783b */ /* 0x000e640000004200 */
[----:B---3--:R-:W-:Y:S05]  /*1f740*/  F2FP.F16.F32.PACK_AB R41, R97, R94 ;  /* 0x0000005e6129723e */ /* 0x008fea00000000ff */
[C---:B------:R-:W-:Y:S08]  /*1f750*/  HMMA.16816.F32 R20, R44.reuse, R60, R20 ;  /* 0x0000003c2c14723c */ /* 0x040ff00000001814 */
[C---:B------:R-:W-:Y:S01]  /*1f760*/  HMMA.16816.F32 R24, R44.reuse, R62, R24 ;  /* 0x0000003e2c18723c */ /* 0x040fe20000001818 */
[----:B------:R-:W-:Y:S07]  /*1f770*/  LDSM.16.MT88.4 R60, [R68+0x3000] ;  /* 0x00300000443c783b */ /* 0x000fee0000004200 */
[C---:B----4-:R-:W-:Y:S08]  /*1f780*/  HMMA.16816.F32 R28, R44.reuse, R48, R28 ;  /* 0x000000302c1c723c */ /* 0x050ff0000000181c */
[----:B------:R-:W-:Y:S01]  /*1f790*/  HMMA.16816.F32 R32, R44, R50, R32 ;  /* 0x000000322c20723c */ /* 0x000fe20000001820 */
[----:B------:R-:W3:Y:S02]  /*1f7a0*/  LDSM.16.MT88.4 R48, [R70+0x2800] ;  /* 0x002800004630783b */ /* 0x000ee40000004200 */
[----:B------:R-:W-:Y:S01]  /*1f7b0*/  F2FP.F16.F32.PACK_AB R44, R140, R144 ;  /* 0x000000908c2c723e */ /* 0x000fe200000000ff */
[----:B------:R-:W-:Y:S01]  /*1f7c0*/  FADD.FTZ R144, R144, R127 ;  /* 0x0000007f90907221 */ /* 0x000fe20000010000 */
[----:B------:R-:W-:Y:S02]  /*1f7d0*/  F2FP.F16.F32.PACK_AB R46, R141, R142 ;  /* 0x0000008e8d2e723e */ /* 0x000fe400000000ff */
[----:B------:R-:W-:Y:S01]  /*1f7e0*/  F2FP.F16.F32.PACK_AB R47, R145, R143 ;  /* 0x0000008f912f723e */ /* 0x000fe200000000ff */
[----:B------:R-:W-:Y:S01]  /*1f7f0*/  FADD.FTZ R144, R140, R144 ;  /* 0x000000908c907221 */ /* 0x000fe20000010000 */
[C---:B------:R-:W-:Y:S01]  /*1f800*/  F2FP.F16.F32.PACK_AB R45, R147.reuse, R146 ;  /* 0x00000092932d723e */ /* 0x040fe200000000ff */
        /* <DEDUP_REMOVED lines=8> */
[C---:B-1----:R-:W-:Y:S08]  /*1f890*/  HMMA.16816.F32 R12, R44.reuse, R56, R12 ;  /* 0x000000382c0c723c */ /* 0x042ff0000000180c */
[C---:B------:R-:W-:Y:S01]  /*1f8a0*/  HMMA.16816.F32 R16, R44.reuse, R58, R16 ;  /* 0x0000003a2c10723c */ /* 0x040fe20000001810 */
[----:B------:R-:W1:Y:S07]  /*1f8b0*/  LDSM.16.MT88.4 R56, [R69+0xd000] ;  /* 0x00d000004538783b */ /* 0x000e6e0000004200 */
[C---:B------:R-:W-:Y:S08]  /*1f8c0*/  HMMA.16816.F32 R20, R44.reuse, R64, R20 ;  /* 0x000000402c14723c */ /* 0x040ff00000001814 */
[C---:B------:R-:W-:Y:S01]  /*1f8d0*/  HMMA.16816.F32 R24, R44.reuse, R66, R24 ;  /* 0x000000422c18723c */ /* 0x040fe20000001818 */
[----:B------:R-:W-:Y:S07]  /*1f8e0*/  LDSM.16.MT88.4 R64, [R68+0x3800] ;  /* 0x003800004440783b */ /* 0x000fee0000004200 */
[C---:B---3--:R-:W-:Y:S08]  /*1f8f0*/  HMMA.16816.F32 R28, R44.reuse, R48, R28 ;  /* 0x000000302c1c723c */ /* 0x048ff0000000181c */
        /* <DEDUP_REMOVED lines=19> */
[----:B------:R-:W-:Y:S05]  /*1fa30*/  FADD.FTZ R151, R156, R151 ;  /* 0x000000979c977221 */ /* 0x000fea0000010000 */
[C---:B-1----:R-:W-:Y:S08]  /*1fa40*/  HMMA.16816.F32 R12, R44.reuse, R56, R12 ;  /* 0x000000382c0c723c */ /* 0x042ff0000000180c */
[C---:B------:R-:W-:Y:S01]  /*1fa50*/  HMMA.16816.F32 R16, R44.reuse, R58, R16 ;  /* 0x0000003a2c10723c */ /* 0x040fe20000001810 */
[----:B------:R-:W1:Y:S07]  /*1fa60*/  LDSM.16.MT88.4 R56, [R69+0xd800] ;  /* 0x00d800004538783b */ /* 0x000e6e0000004200 */
[C---:B------:R-:W-:Y:S03]  /*1fa70*/  HMMA.16816.F32 R20, R44.reuse, R60, R20 ;  /* 0x0000003c2c14723c */ /* 0x040fe60000001814 */
[----:B------:R-:W-:Y:S02]  /*1fa80*/  FFMA.FTZ R60, R194, R3, -R76 ;  /* 0x00000003c23c7223 */ /* 0x000fe4000001084c */
[----:B------:R-:W-:Y:S03]  /*1fa90*/  MUFU.EX2 R194, R193 ;  /* 0x000000c100c27308 */ /* 0x000fe60000000800 */
[C---:B------:R-:W-:Y:S07]  /*1faa0*/  HMMA.16816.F32 R24, R44.reuse, R62, R24 ;  /* 0x0000003e2c18723c */ /* 0x040fee0000001818 */
[----:B------:R4:W5:Y:S01]  /*1fab0*/  MUFU.EX2 R193, R60 ;  /* 0x0000003c00c17308 */ /* 0x0009620000000800 */
[C---:B---3--:R-:W-:Y:S01]  /*1fac0*/  HMMA.16816.F32 R28, R44.reuse, R48, R28 ;  /* 0x000000302c1c723c */ /* 0x048fe2000000181c */
[----:B----4-:R-:W-:Y:S07]  /*1fad0*/  LDSM.16.MT88.4 R60, [R68+0x4000] ;  /* 0x00400000443c783b */ /* 0x010fee0000004200 */
[----:B------:R-:W-:Y:S03]  /*1fae0*/  HMMA.16816.F32 R32, R44, R50, R32 ;  /* 0x000000322c20723c */ /* 0x000fe60000001820 */
[----:B------:R-:W-:Y:S02]  /*1faf0*/  F2FP.F16.F32.PACK_AB R44, R156, R158 ;  /* 0x0000009e9c2c723e */ /* 0x000fe400000000ff */
[----:B------:R-:W-:Y:S01]  /*1fb00*/  F2FP.F16.F32.PACK_AB R45, R159, R163 ;  /* 0x000000a39f2d723e */ /* 0x000fe200000000ff */
[----:B------:R-:W-:Y:S01]  /*1fb10*/  FADD.FTZ R163, R163, R155 ;  /* 0x0000009ba3a37221 */ /* 0x000fe20000010000 */
[----:B------:R-:W-:Y:S01]  /*1fb20*/  F2FP.F16.F32.PACK_AB R46, R157, R161 ;  /* 0x000000a19d2e723e */ /* 0x000fe200000000ff */
[----:B------:R-:W3:Y:S01]  /*1fb30*/  LDSM.16.MT88.4 R48, [R70+0x3800] ;  /* 0x003800004630783b */ /* 0x000ee20000004200 */
[----:B------:R-:W-:Y:S01]  /*1fb40*/  F2FP.F16.F32.PACK_AB R47, R160, R162 ;  /* 0x000000a2a02f723e */ /* 0x000fe200000000ff */
[----:B------:R-:W-:Y:S01]  /*1fb50*/  FADD.FTZ R163, R159, R163 ;  /* 0x000000a39fa37221 */ /* 0x000fe20000010000 */
[----:B------:R-:W-:Y:S03]  /*1fb60*/  FADD.FTZ R161, R161, R151 ;  /* 0x00000097a1a17221 */ /* 0x000fe60000010000 */
[----:B------:R-:W-:Y:S01]  /*1fb70*/  FADD.FTZ R163, R162, R163 ;  /* 0x000000a3a2a37221 */ /* 0x000fe20000010000 */
[----:B------:R-:W-:Y:S01]  /*1fb80*/  FADD.FTZ R161, R157, R161 ;  /* 0x000000a19da17221 */ /* 0x000fe20000010000 */
[C---:B--2---:R-:W-:Y:S01]  /*1fb90*/  HMMA.16816.F32 R4, R44.reuse, R52, R4 ;  /* 0x000000342c04723c */ /* 0x044fe20000001804 */
[----:B------:R-:W-:Y:S02]  /*1fba0*/  LDSM.16.MT88.4 R156, [R71+0x11800] ;  /* 0x01180000479c783b */ /* 0x000fe40000004200 */
[----:B------:R-:W-:Y:S01]  /*1fbb0*/  FADD.FTZ R163, R160, R163 ;  /* 0x000000a3a0a37221 */ /* 0x000fe20000010000 */
[----:B------:R-:W-:Y:S03]  /*1fbc0*/  FADD.FTZ R161, R167, R161 ;  /* 0x000000a1a7a17221 */ /* 0x000fe60000010000 */
[----:B------:R-:W-:Y:S01]  /*1fbd0*/  FADD.FTZ R163, R197, R163 ;  /* 0x000000a3c5a37221 */ /* 0x000fe20000010000 */
[C---:B------:R-:W-:Y:S01]  /*1fbe0*/  HMMA.16816.F32 R8, R44.reuse, R54, R8 ;  /* 0x000000362c08723c */ /* 0x040fe20000001808 */
[----:B------:R-:W2:Y:S07]  /*1fbf0*/  LDSM.16.MT88.4 R52, [R71+0xe000] ;  /* 0x00e000004734783b */ /* 0x000eae0000004200 */
[C---:B-1----:R-:W-:Y:S01]  /*1fc00*/  HMMA.16816.F32 R12, R44.reuse, R56, R12 ;  /* 0x000000382c0c723c */ /* 0x042fe2000000180c */
[----:B------:R-:W-:Y:S07]  /*1fc10*/  LDSM.16.MT88.4 R148, [R69+0x11800] ;  /* 0x011800004594783b */ /* 0x000fee0000004200 */
[C---:B------:R-:W-:Y:S01]  /*1fc20*/  HMMA.16816.F32 R16, R44.reuse, R58, R16 ;  /* 0x0000003a2c10723c */ /* 0x040fe20000001810 */
[----:B------:R-:W1:Y:S07]  /*1fc30*/  LDSM.16.MT88.4 R56, [R69+0xe000] ;  /* 0x00e000004538783b */ /* 0x000e6e0000004200 */
[C---:B------:R-:W-:Y:S03]  /*1fc40*/  HMMA.16816.F32 R20, R44.reuse, R64, R20 ;  /* 0x000000402c14723c */ /* 0x040fe60000001814 */
[-C--:B------:R-:W-:Y:S02]  /*1fc50*/  FFMA.FTZ R64, R189, R3.reuse, -R78 ;  /* 0x00000003bd407223 */ /* 0x080fe4000001084e */
[----:B------:R4:W-:Y:S03]  /*1fc60*/  MUFU.EX2 R189, R191 ;  /* 0x000000bf00bd7308 */ /* 0x0009e60000000800 */
[C---:B------:R-:W-:Y:S08]  /*1fc70*/  HMMA.16816.F32 R24, R44.reuse, R66, R24 ;  /* 0x000000422c18723c */ /* 0x040ff00000001818 */
[C---:B---3--:R-:W-:Y:S03]  /*1fc80*/  HMMA.16816.F32 R28, R44.reuse, R48, R28 ;  /* 0x000000302c1c723c */ /* 0x048fe6000000181c */
[----:B----4-:R-:W-:Y:S02]  /*1fc90*/  FFMA.FTZ R191, R184, R3, -R76 ;  /* 0x00000003b8bf7223 */ /* 0x010fe4000001084c */
[----:B------:R3:W-:Y:S03]  /*1fca0*/  MUFU.EX2 R184, R64 ;  /* 0x0000004000b87308 */ /* 0x0007e60000000800 */
[----:B------:R-:W-:Y:S01]  /*1fcb0*/  HMMA.16816.F32 R32, R44, R50, R32 ;  /* 0x000000322c20723c */ /* 0x000fe20000001820 */
[----:B------:R-:W4:Y:S06]  /*1fcc0*/  LDSM.16.MT88.4 R48, [R70+0x4000] ;  /* 0x004000004630783b */ /* 0x000f2c0000004200 */
[----:B------:R-:W1:Y:S01]  /*1fcd0*/  MUFU.EX2 R191, R191 ;  /* 0x000000bf00bf7308 */ /* 0x000e620000000800 */
[C---:B------:R-:W-:Y:S01]  /*1fce0*/  F2FP.F16.F32.PACK_AB R44, R195.reuse, R167 ;  /* 0x000000a7c32c723e */ /* 0x040fe200000000ff */
[----:B------:R-:W-:Y:S01]  /*1fcf0*/  FADD.FTZ R195, R195, R161 ;  /* 0x000000a1c3c37221 */ /* 0x000fe20000010000 */
[C---:B------:R-:W-:Y:S01]  /*1fd00*/  F2FP.F16.F32.PACK_AB R45, R198.reuse, R197 ;  /* 0x000000c5c62d723e */ /* 0x040fe200000000ff */
[----:B------:R-:W-:Y:S01]  /*1fd10*/  FADD.FTZ R198, R198, R163 ;  /* 0x000000a3c6c67221 */ /* 0x000fe20000010000 */
[----:B------:R-:W-:Y:S01]  /*1fd20*/  F2FP.F16.F32.PACK_AB R46, R192, R166 ;  /* 0x000000a6c02e723e */ /* 0x000fe200000000ff */
[----:B------:R-:W-:Y:S01]  /*1fd30*/  FADD.FTZ R195, R166, R195 ;  /* 0x000000c3a6c37221 */ /* 0x000fe20000010000 */
[C---:B-----5:R-:W-:Y:S01]  /*1fd40*/  F2FP.F16.F32.PACK_AB R47, R193.reuse, R194 ;  /* 0x000000c2c12f723e */ /* 0x060fe200000000ff */
[----:B------:R-:W-:Y:S01]  /*1fd50*/  FADD.FTZ R198, R194, R198 ;  /* 0x000000c6c2c67221 */ /* 0x000fe20000010000 */
[-C--:B---3--:R-:W-:Y:S01]  /*1fd60*/  FFMA.FTZ R64, R190, R3.reuse, -R78 ;  /* 0x00000003be407223 */ /* 0x088fe2000001084e */
[----:B------:R-:W-:Y:S01]  /*1fd70*/  FADD.FTZ R195, R192, R195 ;  /* 0x000000c3c0c37221 */ /* 0x000fe20000010000 */
[----:B------:R3:W5:Y:S01]  /*1fd80*/  MUFU.EX2 R190, R185 ;  /* 0x000000b900be7308 */ /* 0x0007620000000800 */
[----:B------:R-:W-:Y:S01]  /*1fd90*/  MOV R167, R0 ;  /* 0x0000000000a77202 */ /* 0x000fe20000000f00 */
[----:B------:R-:W-:Y:S01]  /*1fda0*/  FADD.FTZ R193, R193, R198 ;  /* 0x000000c6c1c17221 */ /* 0x000fe20000010000 */
[C---:B--2---:R-:W-:Y:S03]  /*1fdb0*/  HMMA.16816.F32 R4, R44.reuse, R52, R4 ;  /* 0x000000342c04723c */ /* 0x044fe60000001804 */
[----:B-1----:R-:W-:Y:S01]  /*1fdc0*/  FADD.FTZ R193, R191, R193 ;  /* 0x000000c1bfc17221 */ /* 0x002fe20000010000 */
[----:B------:R-:W-:Y:S04]  /*1fdd0*/  MOV R166, R2 ;  /* 0x0000000200a67202 */ /* 0x000fe80000000f00 */
[C---:B------:R-:W-:Y:S01]  /*1fde0*/  HMMA.16816.F32 R8, R44.reuse, R54, R8 ;  /* 0x000000362c08723c */ /* 0x040fe20000001808 */
[----:B------:R-:W1:Y:S02]  /*1fdf0*/  LDSM.16.MT88.4 R52, [R71+0xe800] ;  /* 0x00e800004734783b */ /* 0x000e640000004200 */
[----:B---3--:R-:W-:Y:S02]  /*1fe00*/  FFMA.FTZ R185, R188, R3, -R78 ;  /* 0x00000003bcb97223 */ /* 0x008fe4000001084e */
[----:B------:R2:W-:Y:S03]  /*1fe10*/  MUFU.EX2 R188, R64 ;  /* 0x0000004000bc7308 */ /* 0x0005e60000000800 */
[C---:B------:R-:W-:Y:S07]  /*1fe20*/  HMMA.16816.F32 R12, R44.reuse, R56, R12 ;  /* 0x000000382c0c723c */ /* 0x040fee000000180c */
[----:B------:R-:W3:Y:S01]  /*1fe30*/  MUFU.EX2 R185, R185 ;  /* 0x000000b900b97308 */ /* 0x000ee20000000800 */
[C---:B------:R-:W-:Y:S01]  /*1fe40*/  HMMA.16816.F32 R16, R44.reuse, R58, R16 ;  /* 0x0000003a2c10723c */ /* 0x040fe20000001810 */
[----:B------:R-:W1:Y:S07]  /*1fe50*/  LDSM.16.MT88.4 R56, [R69+0xe800] ;  /* 0x00e800004538783b */ /* 0x000e6e0000004200 */
[C---:B------:R-:W-:Y:S01]  /*1fe60*/  HMMA.16816.F32 R20, R44.reuse, R60, R20 ;  /* 0x0000003c2c14723c */ /* 0x040fe20000001814 */
[----:B--2---:R-:W2:Y:S07]  /*1fe70*/  LDSM.16.MT88.4 R64, [R68+0x4800] ;  /* 0x004800004440783b */ /* 0x004eae0000004200 */
[C---:B------:R-:W-:Y:S01]  /*1fe80*/  HMMA.16816.F32 R24, R44.reuse, R62, R24 ;  /* 0x0000003e2c18723c */ /* 0x040fe20000001818 */
[----:B------:R-:W-:Y:S07]  /*1fe90*/  LDSM.16.MT88.4 R60, [R68+0x5000] ;  /* 0x00500000443c783b */ /* 0x000fee0000004200 */
[C---:B----4-:R-:W-:Y:S08]  /*1fea0*/  HMMA.16816.F32 R28, R44.reuse, R48, R28 ;  /* 0x000000302c1c723c */ /* 0x050ff0000000181c */
[----:B------:R-:W-:Y:S01]  /*1feb0*/  HMMA.16816.F32 R32, R44, R50, R32 ;  /* 0x000000322c20723c */ /* 0x000fe20000001820 */
[----:B------:R-:W4:Y:S02]  /*1fec0*/  LDSM.16.MT88.4 R48, [R70+0x4800] ;  /* 0x004800004630783b */ /* 0x000f240000004200 */
[----:B------:R-:W-:Y:S01]  /*1fed0*/  F2FP.F16.F32.PACK_AB R44, R184, R189 ;  /* 0x000000bdb82c723e */ /* 0x000fe200000000ff */
[----:B------:R-:W-:Y:S01]  /*1fee0*/  FADD.FTZ R189, R189, R195 ;  /* 0x000000c3bdbd7221 */ /* 0x000fe20000010000 */
[C---:B-----5:R-:W-:Y:S01]  /*1fef0*/  F2FP.F16.F32.PACK_AB R45, R190.reuse, R191 ;  /* 0x000000bfbe2d723e */ /* 0x060fe200000000ff */
[----:B------:R-:W-:Y:S01]  /*1ff00*/  FADD.FTZ R190, R190, R193 ;  /* 0x000000c1bebe7221 */ /* 0x000fe20000010000 */
[----:B---3--:R-:W-:Y:S01]  /*1ff10*/  F2FP.F16.F32.PACK_AB R46, R185, R188 ;  /* 0x000000bcb92e723e */ /* 0x008fe200000000ff */
[----:B------:R-:W-:Y:S01]  /*1ff20*/  FADD.FTZ R189, R184, R189 ;  /* 0x000000bdb8bd7221 */ /* 0x000fe20000010000 */
[C---:B------:R-:W-:Y:S01]  /*1ff30*/  F2FP.F16.F32.PACK_AB R47, R187.reuse, R186 ;  /* 0x000000babb2f723e */ /* 0x040fe200000000ff */
[----:B------:R-:W-:Y:S02]  /*1ff40*/  FADD.FTZ R190, R186, R190 ;  /* 0x000000bebabe7221 */ /* 0x000fe40000010000 */
[----:B------:R-:W-:Y:S02]  /*1ff50*/  FADD.FTZ R188, R188, R189 ;  /* 0x000000bdbcbc7221 */ /* 0x000fe40000010000 */
[----:B------:R-:W-:Y:S02]  /*1ff60*/  FADD.FTZ R190, R187, R190 ;  /* 0x000000bebbbe7221 */ /* 0x000fe40000010000 */
[C---:B-1----:R-:W-:Y:S03]  /*1ff70*/  HMMA.16816.F32 R4, R44.reuse, R52, R4 ;  /* 0x000000342c04723c */ /* 0x042fe60000001804 */
[----:B------:R-:W-:Y:S04]  /*1ff80*/  FADD.FTZ R185, R185, R188 ;  /* 0x000000bcb9b97221 */ /* 0x000fe80000010000 */
[----:B------:R-:W-:Y:S01]  /*1ff90*/  FADD.FTZ R185, R181, R185 ;  /* 0x000000b9b5b97221 */ /* 0x000fe20000010000 */
[C---:B------:R-:W-:Y:S01]  /*1ffa0*/  HMMA.16816.F32 R8, R44.reuse, R54, R8 ;  /* 0x000000362c08723c */ /* 0x040fe20000001808 */
[----:B------:R-:W1:Y:S07]  /*1ffb0*/  LDSM.16.MT88.4 R52, [R71+0xf000] ;  /* 0x00f000004734783b */ /* 0x000e6e0000004200 */
[C---:B------:R-:W-:Y:S03]  /*1ffc0*/  HMMA.16816.F32 R12, R44.reuse, R56, R12 ;  /* 0x000000382c0c723c */ /* 0x040fe6000000180c */
[-C--:B------:R-:W-:Y:S01]  /*1ffd0*/  FFMA.FTZ R56, R182, R3.reuse, -R78 ;  /* 0x00000003b6387223 */ /* 0x080fe2000001084e */
[-C--:B------:R-:W-:Y:S03]  /*1ffe0*/  FFMA.FTZ R182, R179, R3.reuse, -R76 ;  /* 0x00000003b3b67223 */ /* 0x080fe6000001084c */
[----:B------:R3:W5:Y:S01]  /*1fff0*/  MUFU.EX2 R179, R56 ;  /* 0x0000003800b37308 */ /* 0x0007620000000800 */
[C---:B------:R-:W-:Y:S09]  /*20000*/  HMMA.16816.F32 R16, R44.reuse, R58, R16 ;  /* 0x0000003a2c10723c */ /* 0x040ff20000001810 */
[----:B------:R-:W1:Y:S01]  /*20010*/  MUFU.EX2 R182, R182 ;  /* 0x000000b600b67308 */ /* 0x000e620000000800 */
[C---:B--2---:R-:W-:Y:S03]  /*20020*/  HMMA.16816.F32 R20, R44.reuse, R64, R20 ;  /* 0x000000402c14723c */ /* 0x044fe60000001814 */
[-CC-:B------:R-:W-:Y:S01]  /*20030*/  FFMA.FTZ R65, R183, R3.reuse, -R78.reuse ;  /* 0x00000003b7417223 */ /* 0x180fe2000001084e */
[-C--:B------:R-:W-:Y:S01]  /*20040*/  FFMA.FTZ R64, R180, R3.reuse, -R78 ;  /* 0x00000003b4407223 */ /* 0x080fe2000001084e */
[----:B---3--:R-:W2:Y:S01]  /*20050*/  LDSM.16.MT88.4 R56, [R69+0xf000] ;  /* 0x00f000004538783b */ /* 0x008ea20000004200 */
[----:B-----5:R-:W-:Y:S02]  /*20060*/  FADD.FTZ R185, R179, R185 ;  /* 0x000000b9b3b97221 */ /* 0x020fe40000010000 */
[C---:B------:R-:W-:Y:S01]  /*20070*/  HMMA.16816.F32 R24, R44.reuse, R66, R24 ;  /* 0x000000422c18723c */ /* 0x040fe20000001818 */
[----:B------:R-:W-:Y:S02]  /*20080*/  MUFU.EX2 R65, R65 ;  /* 0x0000004100417308 */ /* 0x000fe40000000800 */
[-CC-:B------:R-:W-:Y:S01]  /*20090*/  FFMA.FTZ R67, R177, R3.reuse, -R76.reuse ;  /* 0x00000003b1437223 */ /* 0x180fe2000001084c */
[-CC-:B------:R-:W-:Y:S07]  /*200a0*/  FFMA.FTZ R66, R178, R3.reuse, -R76.reuse ;  /* 0x00000003b2427223 */ /* 0x180fee000001084c */
[----:B------:R-:W3:Y:S01]  /*200b0*/  MUFU.EX2 R64, R64 ;  /* 0x0000004000407308 */ /* 0x000ee20000000800 */
[-C--:B------:R-:W-:Y:S01]  /*200c0*/  FFMA.FTZ R177, R168, R3.reuse, -R76 ;  /* 0x00000003a8b17223 */ /* 0x080fe2000001084c */
[----:B------:R-:W-:Y:S01]  /*200d0*/  FFMA.FTZ R168, R174, R3, -R78 ;  /* 0x00000003aea87223 */ /* 0x000fe2000001084e */
[C---:B----4-:R-:W-:Y:S07]  /*200e0*/  HMMA.16816.F32 R28, R44.reuse, R48, R28 ;  /* 0x000000302c1c723c */ /* 0x050fee000000181c */
[----:B------:R-:W-:Y:S10]  /*200f0*/  MUFU.EX2 R67, R67 ;  /* 0x0000004300437308 */ /* 0x000ff40000000800 */
[----:B------:R-:W4:Y:S01]  /*20100*/  MUFU.EX2 R66, R66 ;  /* 0x0000004200427308 */ /* 0x000f220000000800 */
[----:B------:R-:W-:Y:S01]  /*20110*/  HMMA.16816.F32 R32, R44, R50, R32 ;  /* 0x000000322c20723c */ /* 0x000fe20000001820 */
[----:B------:R-:W5:Y:S08]  /*20120*/  LDSM.16.MT88.4 R48, [R70+0x5000] ;  /* 0x005000004630783b */ /* 0x000f700000004200 */
[----:B------:R2:W-:Y:S01]  /*20130*/  MUFU.EX2 R174, R170 ;  /* 0x000000aa00ae7308 */ /* 0x0005e20000000800 */
[----:B------:R-:W-:Y:S02]  /*20140*/  F2FP.F16.F32.PACK_AB R44, R179, R181 ;  /* 0x000000b5b32c723e */ /* 0x000fe400000000ff */
[----:B-1----:R-:W-:Y:S07]  /*20150*/  F2FP.F16.F32.PACK_AB R45, R176, R182 ;  /* 0x000000b6b02d723e */ /* 0x002fee00000000ff */
[----:B------:R-:W-:Y:S01]  /*20160*/  MUFU.EX2 R177, R177 ;  /* 0x000000b100b17308 */ /* 0x000fe20000000800 */
[----:B---3--:R-:W-:Y:S01]  /*20170*/  F2FP.F16.F32.PACK_AB R46, R64, R65 ;  /* 0x00000041402e723e */ /* 0x008fe200000000ff */
[----:B------:R-:W-:Y:S01]  /*20180*/  FADD.FTZ R182, R182, R190 ;  /* 0x000000beb6b67221 */ /* 0x000fe20000010000 */
[----:B------:R-:W-:Y:S07]  /*20190*/  FADD.FTZ R65, R65, R185 ;  /* 0x000000b941417221 */ /* 0x000fee0000010000 */
[----:B------:R-:W-:Y:S01]  /*201a0*/  MUFU.EX2 R168, R168 ;  /* 0x000000a800a87308 */ /* 0x000fe20000000800 */
[----:B----4-:R-:W-:Y:S01]  /*201b0*/  F2FP.F16.F32.PACK_AB R47, R66, R67 ;  /* 0x00000043422f723e */ /* 0x010fe200000000ff */
[----:B------:R-:W-:Y:S01]  /*201c0*/  FADD.FTZ R182, R176, R182 ;  /* 0x000000b6b0b67221 */ /* 0x000fe20000010000 */
[----:B------:R-:W-:Y:S01]  /*201d0*/  FADD.FTZ R65, R64, R65 ;  /* 0x0000004140417221 */ /* 0x000fe20000010000 */
[-C--:B--2---:R-:W-:Y:S02]  /*201e0*/  FFMA.FTZ R170, R172, R3.reuse, -R76 ;  /* 0x00000003acaa7223 */ /* 0x084fe4000001084c */
[----:B------:R-:W-:Y:S02]  /*201f0*/  FADD.FTZ R182, R67, R182 ;  /* 0x000000b643b67221 */ /* 0x000fe40000010000 */
[C---:B------:R-:W-:Y:S03]  /*20200*/  HMMA.16816.F32 R4, R44.reuse, R52, R4 ;  /* 0x000000342c04723c */ /* 0x040fe60000001804 */
[----:B------:R-:W-:Y:S01]  /*20210*/  FADD.FTZ R182, R66, R182 ;  /* 0x000000b642b67221 */ /* 0x000fe20000010000 */
[----:B------:R-:W-:Y:S04]  /*20220*/  MUFU.EX2 R170, R170 ;  /* 0x000000aa00aa7308 */ /* 0x000fe80000000800 */
[C---:B------:R-:W-:Y:S01]  /*20230*/  HMMA.16816.F32 R8, R44.reuse, R54, R8 ;  /* 0x000000362c08723c */ /* 0x040fe20000001808 */
[----:B------:R-:W1:Y:S07]  /*20240*/  LDSM.16.MT88.4 R52, [R71+0xf800] ;  /* 0x00f800004734783b */ /* 0x000e6e0000004200 */
[C---:B------:R-:W-:Y:S03]  /*20250*/  HMMA.16816.F32 R12, R44.reuse, R56, R12 ;  /* 0x000000382c0c723c */ /* 0x040fe6000000180c */
[----:B------:R-:W-:Y:S02]  /*20260*/  FFMA.FTZ R56, R173, R3, -R78 ;  /* 0x00000003ad387223 */ /* 0x000fe4000001084e */
[----:B------:R-:W2:Y:S03]  /*20270*/  MUFU.EX2 R173, R175 ;  /* 0x000000af00ad7308 */ /* 0x000ea60000000800 */
[C---:B------:R-:W-:Y:S07]  /*20280*/  HMMA.16816.F32 R16, R44.reuse, R58, R16 ;  /* 0x0000003a2c10723c */ /* 0x040fee0000001810 */
[----:B------:R3:W4:Y:S01]  /*20290*/  MUFU.EX2 R175, R56 ;  /* 0x0000003800af7308 */ /* 0x0007220000000800 */
[C---:B------:R-:W-:Y:S03]  /*202a0*/  HMMA.16816.F32 R20, R44.reuse, R60, R20 ;  /* 0x0000003c2c14723c */ /* 0x040fe60000001814 */
[----:B--2---:R-:W-:Y:S01]  /*202b0*/  FADD.FTZ R65, R173, R65 ;  /* 0x00000041ad417221 */ /* 0x004fe20000010000 */
[----:B---3--:R-:W2:Y:S04]  /*202c0*/  LDSM.16.MT88.4 R56, [R69+0xf800] ;  /* 0x00f800004538783b */ /* 0x008ea80000004200 */
[C---:B------:R-:W-:Y:S04]  /*202d0*/  HMMA.16816.F32 R24, R44.reuse, R62, R24 ;  /* 0x0000003e2c18723c */ /* 0x040fe80000001818 */
[----:B------:R-:W3:Y:S04]  /*202e0*/  LDSM.16.MT88.4 R60, [R68+0x5800] ;  /* 0x00580000443c783b */ /* 0x000ee80000004200 */
[C---:B-----5:R-:W-:Y:S08]  /*202f0*/  HMMA.16816.F32 R28, R44.reuse, R48, R28 ;  /* 0x000000302c1c723c */ /* 0x060ff0000000181c */
[----:B------:R-:W-:Y:S01]  /*20300*/  HMMA.16816.F32 R32, R44, R50, R32 ;  /* 0x000000322c20723c */ /* 0x000fe20000001820 */
[----:B------:R-:W5:Y:S02]  /*20310*/  LDSM.16.MT88.4 R48, [R70+0x5800] ;  /* 0x005800004630783b */ /* 0x000f640000004200 */
[C---:B----4-:R-:W-:Y:S01]  /*20320*/  F2FP.F16.F32.PACK_AB R44, R175.reuse, R173 ;  /* 0x000000adaf2c723e */ /* 0x050fe200000000ff */
[----:B------:R-:W-:Y:S01]  /*20330*/  FADD.FTZ R175, R175, R65 ;  /* 0x00000041afaf7221 */ /* 0x000fe20000010000 */
[----:B------:R-:W-:Y:S01]  /*20340*/  F2FP.F16.F32.PACK_AB R45, R174, R177 ;  /* 0x000000b1ae2d723e */ /* 0x000fe200000000ff */
        /* <DEDUP_REMOVED lines=13> */
[----:B------:R-:W-:Y:S05]  /*20420*/  FADD.FTZ R97, R97, R171 ;  /* 0x000000ab61617221 */ /* 0x000fea0000010000 */
[C---:B--2---:R-:W-:Y:S08]  /*20430*/  HMMA.16816.F32 R12, R44.reuse, R56, R12 ;  /* 0x000000382c0c723c */ /* 0x044ff0000000180c */
[C---:B------:R-:W-:Y:S01]  /*20440*/  HMMA.16816.F32 R16, R44.reuse, R58, R16 ;  /* 0x0000003a2c10723c */ /* 0x040fe20000001810 */
[----:B------:R-:W2:Y:S07]  /*20450*/  LDSM.16.MT88.4 R56, [R69+0x10000] ;  /* 0x010000004538783b */ /* 0x000eae0000004200 */
[C---:B---3--:R-:W-:Y:S01]  /*20460*/  HMMA.16816.F32 R20, R44.reuse, R60, R20 ;  /* 0x0000003c2c14723c */ /* 0x048fe20000001814 */
[----:B------:R3:W-:Y:S02]  /*20470*/  MUFU.EX2 R60, R40 ;  /* 0x00000028003c7308 */ /* 0x0007e40000000800 */
[-C--:B------:R-:W-:Y:S05]  /*20480*/  FFMA.FTZ R61, R43, R3.reuse, -R78 ;  /* 0x000000032b3d7223 */ /* 0x080fea000001084e */
[C---:B------:R-:W-:Y:S03]  /*20490*/  HMMA.16816.F32 R24, R44.reuse, R62, R24 ;  /* 0x0000003e2c18723c */ /* 0x040fe60000001818 */
[----:B------:R-:W4:Y:S01]  /*204a0*/  MUFU.EX2 R61, R61 ;  /* 0x0000003d003d7308 */ /* 0x000f220000000800 */
[-C--:B------:R-:W-:Y:S09]  /*204b0*/  FFMA.FTZ R63, R42, R3.reuse, -R76 ;  /* 0x000000032a3f7223 */ /* 0x080ff2000001084c */
[----:B------:R-:W1:Y:S01]  /*204c0*/  MUFU.EX2 R62, R95 ;  /* 0x0000005f003e7308 */ /* 0x000e620000000800 */
[C---:B---3--:R-:W-:Y:S01]  /*204d0*/  F2FP.F16.F32.PACK_AB R40, R98.reuse, R96 ;  /* 0x000000606228723e */ /* 0x048fe200000000ff */
[C---:B-----5:R-:W-:Y:S08]  /*204e0*/  HMMA.16816.F32 R28, R44.reuse, R48, R28 ;  /* 0x000000302c1c723c */ /* 0x060ff0000000181c */
[----:B------:R-:W3:Y:S01]  /*204f0*/  MUFU.EX2 R63, R63 ;  /* 0x0000003f003f7308 */ /* 0x000ee20000000800 */
[----:B------:R-:W-:Y:S01]  /*20500*/  FADD.FTZ R98, R98, R169 ;  /* 0x000000a962627221 */ /* 0x000fe20000010000 */
[----:B----4-:R-:W-:Y:S01]  /*20510*/  F2FP.F16.F32.PACK_AB R42, R61, R60 ;  /* 0x0000003c3d2a723e */ /* 0x010fe200000000ff */
[----:B------:R-:W-:Y:S01]  /*20520*/  HMMA.16816.F32 R32, R44, R50, R32 ;  /* 0x000000322c20723c */ /* 0x000fe20000001820 */
[----:B------:R-:W4:Y:S02]  /*20530*/  LDSM.16.MT88.4 R44, [R68+0x6000] ;  /* 0x00600000442c783b */ /* 0x000f240000004200 */
[----:B-1----:R-:W-:Y:S01]  /*20540*/  FADD.FTZ R97, R62, R97 ;  /* 0x000000613e617221 */ /* 0x002fe20000010000 */
[----:B------:R-:W-:Y:S01]  /*20550*/  FADD.FTZ R98, R60, R98 ;  /* 0x000000623c627221 */ /* 0x000fe20000010000 */
[C---:B---3--:R-:W-:Y:S02]  /*20560*/  F2FP.F16.F32.PACK_AB R43, R63.reuse, R62 ;  /* 0x0000003e3f2b723e */ /* 0x048fe400000000ff */
[----:B------:R-:W-:Y:S02]  /*20570*/  FADD.FTZ R63, R63, R97 ;  /* 0x000000613f3f7221 */ /* 0x000fe40000010000 */
[----:B------:R-:W1:Y:S01]  /*20580*/  LDSM.16.MT88.4 R48, [R70+0x6000] ;  /* 0x006000004630783b */ /* 0x000e620000004200 */
[----:B------:R-:W-:Y:S02]  /*20590*/  FADD.FTZ R61, R61, R98 ;  /* 0x000000623d3d7221 */ /* 0x000fe40000010000 */
[C---:B------:R-:W-:Y:S08]  /*205a0*/  HMMA.16816.F32 R4, R40.reuse, R52, R4 ;  /* 0x000000342804723c */ /* 0x040ff00000001804 */
[C---:B------:R-:W-:Y:S01]  /*205b0*/  HMMA.16816.F32 R8, R40.reuse, R54, R8 ;  /* 0x000000362808723c */ /* 0x040fe20000001808 */
[----:B------:R-:W3:Y:S07]  /*205c0*/  LDSM.16.MT88.4 R52, [R71+0x10800] ;  /* 0x010800004734783b */ /* 0x000eee0000004200 */
[C---:B--2---:R-:W-:Y:S01]  /*205d0*/  HMMA.16816.F32 R12, R40.reuse, R56, R12 ;  /* 0x00000038280c723c */ /* 0x044fe2000000180c */
[----:B------:R2:W5:Y:S02]  /*205e0*/  MUFU.EX2 R56, R87 ;  /* 0x0000005700387308 */ /* 0x0005640000000800 */
[-C--:B------:R-:W-:Y:S05]  /*205f0*/  FFMA.FTZ R57, R91, R3.reuse, -R78 ;  /* 0x000000035b397223 */ /* 0x080fea000001084e */
[C---:B------:R-:W-:Y:S03]  /*20600*/  HMMA.16816.F32 R16, R40.reuse, R58, R16 ;  /* 0x0000003a2810723c */ /* 0x040fe60000001810 */
[----:B------:R-:W-:Y:S01]  /*20610*/  MUFU.EX2 R57, R57 ;  /* 0x0000003900397308 */ /* 0x000fe20000000800 */
[-C--:B------:R-:W-:Y:S01]  /*20620*/  FFMA.FTZ R59, R88, R3.reuse, -R76 ;  /* 0x00000003583b7223 */ /* 0x080fe2000001084c */
[-C--:B------:R-:W-:Y:S08]  /*20630*/  FFMA.FTZ R88, R89, R3.reuse, -R78 ;  /* 0x0000000359587223 */ /* 0x080ff0000001084e */
[----:B------:R-:W1:Y:S01]  /*20640*/  MUFU.EX2 R58, R92 ;  /* 0x0000005c003a7308 */ /* 0x000e620000000800 */
[-C--:B------:R-:W-:Y:S01]  /*20650*/  FFMA.FTZ R89, R86, R3.reuse, -R76 ;  /* 0x0000000356597223 */ /* 0x080fe2000001084c */
[-C--:B--2---:R-:W-:Y:S01]  /*20660*/  FFMA.FTZ R87, R93, R3.reuse, -R78 ;  /* 0x000000035d577223 */ /* 0x084fe2000001084e */
[C---:B----4-:R-:W-:Y:S07]  /*20670*/  HMMA.16816.F32 R20, R40.reuse, R44, R20 ;  /* 0x0000002c2814723c */ /* 0x050fee0000001814 */
[----:B------:R-:W2:Y:S01]  /*20680*/  MUFU.EX2 R59, R59 ;  /* 0x0000003b003b7308 */ /* 0x000ea20000000800 */
[----:B-----5:R-:W-:Y:S09]  /*20690*/  FADD.FTZ R61, R56, R61 ;  /* 0x0000003d383d7221 */ /* 0x020ff20000010000 */
[----:B------:R-:W-:Y:S01]  /*206a0*/  MUFU.EX2 R87, R87 ;  /* 0x0000005700577308 */ /* 0x000fe20000000800 */
[C---:B------:R-:W-:Y:S01]  /*206b0*/  HMMA.16816.F32 R24, R40.reuse, R46, R24 ;  /* 0x0000002e2818723c */ /* 0x040fe20000001818 */
[----:B------:R-:W4:Y:S08]  /*206c0*/  LDSM.16.MT88.4 R44, [R69+0x10800] ;  /* 0x01080000452c783b */ /* 0x000f300000004200 */
[----:B------:R-:W5:Y:S01]  /*206d0*/  MUFU.EX2 R88, R88 ;  /* 0x0000005800587308 */ /* 0x000f620000000800 */
[----:B-1----:R-:W-:Y:S09]  /*206e0*/  FADD.FTZ R63, R58, R63 ;  /* 0x0000003f3a3f7221 */ /* 0x002ff20000010000 */
[----:B------:R1:W-:Y:S01]  /*206f0*/  MUFU.EX2 R86, R90 ;  /* 0x0000005a00567308 */ /* 0x0003e20000000800 */
[C---:B------:R-:W-:Y:S09]  /*20700*/  HMMA.16816.F32 R28, R40.reuse, R48, R28 ;  /* 0x00000030281c723c */ /* 0x040ff2000000181c */
[----:B------:R-:W3:Y:S01]  /*20710*/  MUFU.EX2 R89, R89 ;  /* 0x0000005900597308 */ /* 0x000ee20000000800 */
[----:B------:R-:W-:Y:S01]  /*20720*/  HMMA.16816.F32 R32, R40, R50, R32 ;  /* 0x000000322820723c */ /* 0x000fe20000001820 */
[----:B------:R-:W4:Y:S02]  /*20730*/  LDSM.16.MT88.4 R48, [R68+0x6800] ;  /* 0x006800004430783b */ /* 0x000f240000004200 */
[----:B------:R-:W-:Y:S01]  /*20740*/  F2FP.F16.F32.PACK_AB R40, R57, R56 ;  /* 0x000000383928723e */ /* 0x000fe200000000ff */
[----:B-1----:R-:W-:Y:S01]  /*20750*/  FFMA.FTZ R90, R79, R3, -R76 ;  /* 0x000000034f5a7223 */ /* 0x002fe2000001084c */
[C---:B--2---:R-:W-:Y:S01]  /*20760*/  F2FP.F16.F32.PACK_AB R41, R59.reuse, R58 ;  /* 0x0000003a3b29723e */ /* 0x044fe200000000ff */
[----:B------:R-:W-:Y:S01]  /*20770*/  FADD.FTZ R59, R59, R63 ;  /* 0x0000003f3b3b7221 */ /* 0x000fe20000010000 */
[----:B-----5:R-:W-:Y:S01]  /*20780*/  F2FP.F16.F32.PACK_AB R42, R88, R87 ;  /* 0x00000057582a723e */ /* 0x020fe200000000ff */
[----:B------:R-:W-:Y:S01]  /*20790*/  FADD.FTZ R57, R57, R61 ;  /* 0x0000003d39397221 */ /* 0x000fe20000010000 */
[----:B---3--:R-:W-:Y:S01]  /*207a0*/  F2FP.F16.F32.PACK_AB R43, R89, R86 ;  /* 0x00000056592b723e */ /* 0x008fe200000000ff */
[----:B------:R-:W-:Y:S02]  /*207b0*/  FADD.FTZ R59, R86, R59 ;  /* 0x0000003b563b7221 */ /* 0x000fe40000010000 */
[----:B------:R-:W-:Y:S02]  /*207c0*/  FADD.FTZ R57, R87, R57 ;  /* 0x0000003957397221 */ /* 0x000fe40000010000 */
[----:B------:R-:W-:Y:S02]  /*207d0*/  FADD.FTZ R89, R89, R59 ;  /* 0x0000003b59597221 */ /* 0x000fe40000010000 */
[C---:B------:R-:W-:Y:S03]  /*207e0*/  HMMA.16816.F32 R4, R40.reuse, R52, R4 ;  /* 0x000000342804723c */ /* 0x040fe60000001804 */
[----:B------:R-:W-:Y:S05]  /*207f0*/  FADD.FTZ R88, R88, R57 ;  /* 0x0000003958587221 */ /* 0x000fea0000010000 */
[C---:B------:R-:W-:Y:S01]  /*20800*/  HMMA.16816.F32 R8, R40.reuse, R54, R8 ;  /* 0x000000362808723c */ /* 0x040fe20000001808 */
[----:B------:R-:W1:Y:S07]  /*20810*/  LDSM.16.MT88.4 R52, [R70+0x6800] ;  /* 0x006800004634783b */ /* 0x000e6e0000004200 */
[C---:B----4-:R-:W-:Y:S03]  /*20820*/  HMMA.16816.F32 R12, R40.reuse, R44, R12 ;  /* 0x0000002c280c723c */ /* 0x050fe6000000180c */
[-C--:B------:R-:W-:Y:S02]  /*20830*/  FFMA.FTZ R44, R82, R3.reuse, -R78 ;  /* 0x00000003522c7223 */ /* 0x080fe4000001084e */
[----:B------:R2:W3:Y:S03]  /*20840*/  MUFU.EX2 R82, R85 ;  /* 0x0000005500527308 */ /* 0x0004e60000000800 */
[C---:B------:R-:W-:Y:S08]  /*20850*/  HMMA.16816.F32 R16, R40.reuse, R46, R16 ;  /* 0x0000002e2810723c */ /* 0x040ff00000001810 */
[C---:B------:R-:W-:Y:S03]  /*20860*/  HMMA.16816.F32 R20, R40.reuse, R48, R20 ;  /* 0x000000302814723c */ /* 0x040fe60000001814 */
[-C--:B--2---:R-:W-:Y:S01]  /*20870*/  FFMA.FTZ R85, R84, R3.reuse, -R76 ;  /* 0x0000000354557223 */ /* 0x084fe2000001084c */
[-C--:B------:R-:W-:Y:S01]  /*20880*/  FFMA.FTZ R48, R80, R3.reuse, -R78 ;  /* 0x0000000350307223 */ /* 0x080fe2000001084e */
[----:B------:R2:W-:Y:S01]  /*20890*/  MUFU.EX2 R84, R44 ;  /* 0x0000002c00547308 */ /* 0x0005e20000000800 */
[----:B---3--:R-:W-:Y:S02]  /*208a0*/  FADD.FTZ R88, R82, R88 ;  /* 0x0000005852587221 */ /* 0x008fe40000010000 */
[C---:B------:R-:W-:Y:S07]  /*208b0*/  HMMA.16816.F32 R24, R40.reuse, R50, R24 ;  /* 0x000000322818723c */ /* 0x040fee0000001818 */
[----:B------:R3:W4:Y:S01]  /*208c0*/  MUFU.EX2 R79, R85 ;  /* 0x00000055004f7308 */ /* 0x0007220000000800 */
[C---:B-1----:R-:W-:Y:S01]  /*208d0*/  HMMA.16816.F32 R28, R40.reuse, R52, R28 ;  /* 0x00000034281c723c */ /* 0x042fe2000000181c */
[----:B--2---:R-:W1:Y:S02]  /*208e0*/  LDSM.16.MT88.4 R44, [R71+0x11000] ;  /* 0x01100000472c783b */ /* 0x004e640000004200 */
[-C--:B---3--:R-:W-:Y:S01]  /*208f0*/  FFMA.FTZ R85, R83, R3.reuse, -R78 ;  /* 0x0000000353557223 */ /* 0x088fe2000001084e */
[----:B----4-:R-:W-:Y:S04]  /*20900*/  FADD.FTZ R89, R79, R89 ;  /* 0x000000594f597221 */ /* 0x010fe80000010000 */
[----:B------:R-:W-:Y:S01]  /*20910*/  HMMA.16816.F32 R32, R40, R54, R32 ;  /* 0x000000362820723c */ /* 0x000fe20000001820 */
[----:B------:R2:W3:Y:S01]  /*20920*/  MUFU.EX2 R83, R90 ;  /* 0x0000005a00537308 */ /* 0x0004e20000000800 */
[----:B------:R-:W-:Y:S01]  /*20930*/  LDSM.16.MT88.4 R52, [R68+0x7000] ;  /* 0x007000004434783b */ /* 0x000fe20000004200 */
[C---:B------:R-:W-:Y:S01]  /*20940*/  F2FP.F16.F32.PACK_AB R40, R84.reuse, R82 ;  /* 0x000000525428723e */ /* 0x040fe200000000ff */
[----:B------:R-:W-:Y:S07]  /*20950*/  FADD.FTZ R84, R84, R88 ;  /* 0x0000005854547221 */ /* 0x000fee0000010000 */
[----:B------:R4:W5:Y:S01]  /*20960*/  MUFU.EX2 R80, R85 ;  /* 0x0000005500507308 */ /* 0x0009620000000800 */
[--C-:B--2---:R-:W-:Y:S01]  /*20970*/  FFMA.FTZ R90, R77, R3, -R76.reuse ;  /* 0x000000034d5a7223 */ /* 0x104fe2000001084c */
[C---:B---3--:R-:W-:Y:S01]  /*20980*/  F2FP.F16.F32.PACK_AB R41, R83.reuse, R79 ;  /* 0x0000004f5329723e */ /* 0x048fe200000000ff */
[----:B------:R-:W-:Y:S01]  /*20990*/  FADD.FTZ R83, R83, R89 ;  /* 0x0000005953537221 */ /* 0x000fe20000010000 */
[----:B----4-:R-:W-:Y:S01]  /*209a0*/  FFMA.FTZ R85, R81, R3, -R76 ;  /* 0x0000000351557223 */ /* 0x010fe2000001084c */
[----:B-----5:R-:W-:Y:S05]  /*209b0*/  FADD.FTZ R84, R80, R84 ;  /* 0x0000005450547221 */ /* 0x020fea0000010000 */
[----:B------:R2:W3:Y:S10]  /*209c0*/  MUFU.EX2 R81, R48 ;  /* 0x0000003000517308 */ /* 0x0004f40000000800 */
[----:B------:R-:W4:Y:S10]  /*209d0*/  MUFU.EX2 R77, R85 ;  /* 0x00000055004d7308 */ /* 0x000f340000000800 */
[----:B------:R-:W5:Y:S01]  /*209e0*/  MUFU.EX2 R85, R90 ;  /* 0x0000005a00557308 */ /* 0x000f620000000800 */
[----:B--2---:R-:W2:Y:S01]  /*209f0*/  LDSM.16.MT88.4 R48, [R69+0x11000] ;  /* 0x011000004530783b */ /* 0x004ea20000004200 */
[C---:B---3--:R-:W-:Y:S01]  /*20a00*/  F2FP.F16.F32.PACK_AB R42, R81.reuse, R80 ;  /* 0x00000050512a723e */ /* 0x048fe200000000ff */
[----:B------:R-:W-:Y:S01]  /*20a10*/  FADD.FTZ R81, R81, R84 ;  /* 0x0000005451517221 */ /* 0x000fe20000010000 */
[----:B----4-:R-:W-:Y:S01]  /*20a20*/  FADD.FTZ R83, R77, R83 ;  /* 0x000000534d537221 */ /* 0x010fe20000010000 */
[C---:B-----5:R-:W-:Y:S03]  /*20a30*/  F2FP.F16.F32.PACK_AB R43, R85.reuse, R77 ;  /* 0x0000004d552b723e */ /* 0x060fe600000000ff */
[----:B------:R-:W-:Y:S04]  /*20a40*/  FADD.FTZ R85, R85, R83 ;  /* 0x0000005355557221 */ /* 0x000fe80000010000 */
[C---:B-1----:R-:W-:Y:S08]  /*20a50*/  HMMA.16816.F32 R4, R40.reuse, R44, R4 ;  /* 0x0000002c2804723c */ /* 0x042ff00000001804 */
[C---:B------:R-:W-:Y:S01]  /*20a60*/  HMMA.16816.F32 R8, R40.reuse, R46, R8 ;  /* 0x0000002e2808723c */ /* 0x040fe20000001808 */
[----:B------:R-:W1:Y:S07]  /*20a70*/  LDSM.16.MT88.4 R44, [R70+0x7000] ;  /* 0x00700000462c783b */ /* 0x000e6e0000004200 */
[C---:B--2---:R-:W-:Y:S01]  /*20a80*/  HMMA.16816.F32 R12, R40.reuse, R48, R12 ;  /* 0x00000030280c723c */ /* 0x044fe2000000180c */
[----:B------:R-:W-:Y:S02]  /*20a90*/  MUFU.EX2 R48, R72 ;  /* 0x0000004800307308 */ /* 0x000fe40000000800 */
[-CC-:B------:R-:W-:Y:S08]  /*20aa0*/  FFMA.FTZ R49, R39, R3.reuse, -R76.reuse ;  /* 0x0000000327317223 */ /* 0x180ff0000001084c */
[----:B------:R-:W2:Y:S01]  /*20ab0*/  MUFU.EX2 R39, R75 ;  /* 0x0000004b00277308 */ /* 0x000ea20000000800 */
[C---:B------:R-:W-:Y:S03]  /*20ac0*/  HMMA.16816.F32 R16, R40.reuse, R50, R16 ;  /* 0x000000322810723c */ /* 0x040fe60000001810 */
[-C--:B------:R-:W-:Y:S01]  /*20ad0*/  FFMA.FTZ R51, R38, R3.reuse, -R76 ;  /* 0x0000000326337223 */ /* 0x080fe2000001084c */
[-CC-:B------:R-:W-:Y:S05]  /*20ae0*/  FFMA.FTZ R50, R73, R3.reuse, -R78.reuse ;  /* 0x0000000349327223 */ /* 0x180fea000001084e */
[----:B------:R-:W3:Y:S01]  /*20af0*/  MUFU.EX2 R38, R49 ;  /* 0x0000003100267308 */ /* 0x000ee20000000800 */
[-C--:B------:R-:W-:Y:S01]  /*20b00*/  FFMA.FTZ R78, R74, R3.reuse, -R78 ;  /* 0x000000034a4e7223 */ /* 0x080fe2000001084e */
[----:B------:R-:W-:Y:S01]  /*20b10*/  FFMA.FTZ R76, R36, R3, -R76 ;  /* 0x00000003244c7223 */ /* 0x000fe2000001084c */
[C---:B------:R-:W-:Y:S07]  /*20b20*/  HMMA.16816.F32 R20, R40.reuse, R52, R20 ;  /* 0x000000342814723c */ /* 0x040fee0000001814 */
[----:B------:R-:W4:Y:S01]  /*20b30*/  MUFU.EX2 R49, R51 ;  /* 0x0000003300317308 */ /* 0x000f220000000800 */
[C---:B--2---:R-:W-:Y:S01]  /*20b40*/  F2FP.F16.F32.PACK_AB R132, R39.reuse, R48 ;  /* 0x000000302784723e */ /* 0x044fe200000000ff */
[----:B------:R-:W-:Y:S08]  /*20b50*/  FADD.FTZ R81, R48, R81 ;  /* 0x0000005130517221 */ /* 0x000ff00000010000 */
[----:B------:R-:W2:Y:S01]  /*20b60*/  MUFU.EX2 R50, R50 ;  /* 0x0000003200327308 */ /* 0x000ea20000000800 */
[C---:B------:R-:W-:Y:S09]  /*20b70*/  HMMA.16816.F32 R24, R40.reuse, R54, R24 ;  /* 0x000000362818723c */ /* 0x040ff20000001818 */
[----:B------:R-:W5:Y:S01]  /*20b80*/  MUFU.EX2 R78, R78 ;  /* 0x0000004e004e7308 */ /* 0x000f620000000800 */
[----:B---3--:R-:W-:Y:S01]  /*20b90*/  FADD.FTZ R85, R38, R85 ;  /* 0x0000005526557221 */ /* 0x008fe20000010000 */
[----:B------:R-:W-:Y:S08]  /*20ba0*/  FADD.FTZ R39, R39, R81 ;  /* 0x0000005127277221 */ /* 0x000ff00000010000 */
[----:B------:R-:W3:Y:S01]  /*20bb0*/  MUFU.EX2 R3, R37 ;  /* 0x0000002500037308 */ /* 0x000ee20000000800 */
[C---:B----4-:R-:W-:Y:S01]  /*20bc0*/  F2FP.F16.F32.PACK_AB R133, R49.reuse, R38 ;  /* 0x000000263185723e */ /* 0x050fe200000000ff */
[C---:B-1----:R-:W-:Y:S08]  /*20bd0*/  HMMA.16816.F32 R28, R40.reuse, R44, R28 ;  /* 0x0000002c281c723c */ /* 0x042ff0000000181c */
[----:B------:R-:W1:Y:S01]  /*20be0*/  MUFU.EX2 R76, R76 ;  /* 0x0000004c004c7308 */ /* 0x000e620000000800 */
[----:B------:R-:W-:Y:S01]  /*20bf0*/  FADD.FTZ R49, R49, R85 ;  /* 0x0000005531317221 */ /* 0x000fe20000010000 */
[----:B--2---:R-:W-:Y:S01]  /*20c00*/  FADD.FTZ R39, R50, R39 ;  /* 0x0000002732277221 */ /* 0x004fe20000010000 */
[C---:B-----5:R-:W-:Y:S01]  /*20c10*/  F2FP.F16.F32.PACK_AB R134, R78.reuse, R50 ;  /* 0x000000324e86723e */ /* 0x060fe200000000ff */
[----:B------:R-:W-:Y:S03]  /*20c20*/  HMMA.16816.F32 R32, R40, R46, R32 ;  /* 0x0000002e2820723c */ /* 0x000fe60000001820 */
[----:B---3--:R-:W-:Y:S01]  /*20c30*/  FADD.FTZ R49, R3, R49 ;  /* 0x0000003103317221 */ /* 0x008fe20000010000 */
[----:B------:R-:W-:Y:S01]  /*20c40*/  FADD.FTZ R251, R78, R39 ;  /* 0x000000274efb7221 */ /* 0x000fe20000010000 */
[C---:B-1----:R-:W-:Y:S02]  /*20c50*/  F2FP.F16.F32.PACK_AB R135, R76.reuse, R3 ;  /* 0x000000034c87723e */ /* 0x042fe400000000ff */
[----:B------:R-:W-:Y:S05]  /*20c60*/  FADD.FTZ R250, R76, R49 ;  /* 0x000000314cfa7221 */ /* 0x000fea0000010000 */
[C---:B------:R-:W-:Y:S01]  /*20c70*/  HMMA.16816.F32 R160, R132.reuse, R156, R4 ;  /* 0x0000009c84a0723c */ /* 0x040fe20000001804 */
[----:B------:R-:W1:Y:S07]  /*20c80*/  LDSM.16.MT88.4 R4, [R70+0x7800] ;  /* 0x007800004604783b */ /* 0x000e6e0000004200 */
[C---:B------:R-:W-:Y:S08]  /*20c90*/  HMMA.16816.F32 R156, R132.reuse, R158, R8 ;  /* 0x0000009e849c723c */ /* 0x040ff00000001808 */
[C---:B------:R-:W-:Y:S08]  /*20ca0*/  HMMA.16816.F32 R152, R132.reuse, R148, R12 ;  /* 0x000000948498723c */ /* 0x040ff0000000180c */
[C---:B------:R-:W-:Y:S08]  /*20cb0*/  HMMA.16816.F32 R148, R132.reuse, R150, R16 ;  /* 0x000000968494723c */ /* 0x040ff00000001810 */
[C---:B------:R-:W-:Y:S08]  /*20cc0*/  HMMA.16816.F32 R144, R132.reuse, R140, R20 ;  /* 0x0000008c8490723c */ /* 0x040ff00000001814 */
[C---:B------:R-:W-:Y:S08]  /*20cd0*/  HMMA.16816.F32 R140, R132.reuse, R142, R24 ;  /* 0x0000008e848c723c */ /* 0x040ff00000001818 */
[C---:B-1----:R-:W-:Y:S08]  /*20ce0*/  HMMA.16816.F32 R136, R132.reuse, R4, R28 ;  /* 0x000000048488723c */ /* 0x042ff0000000181c */
[----:B------:R-:W-:Y:S01]  /*20cf0*/  HMMA.16816.F32 R132, R132, R6, R32 ;  /* 0x000000068484723c */ /* 0x000fe20000001820 */
[----:B------:R-:W-:Y:S08]  /*20d00*/  @!UPT UIADD3 URZ, UPT, UPT, URZ, URZ, URZ ;  /* 0x000000fffffff290 */ /* 0x000ff0000fffe0ff */
[----:B------:R-:W-:Y:S11]  /*20d10*/  @P0 BRA `(.L_x_1426) ;  /* 0xffffff8c00f00947 */ /* 0x000ff6000383ffff */
.L_x_1419:
        /* <DEDUP_REMOVED lines=14> */
.L_x_1440:
[----:B---34-:R-:W-:Y:S01]  /*20e00*/  FADD.FTZ R250, R250, R3 ;  /* 0x00000003fafa7221 */ /* 0x018fe20000010000 */
[----:B------:R-:W2:Y:S01]  /*20e10*/  MUFU.RCP R4, R9 ;  /* 0x0000000900047308 */ /* 0x000ea20000001000 */
[----:B------:R-:W-:Y:S01]  /*20e20*/  IMAD.SHL.U32 R5, R221, 0x10, RZ ;  /* 0x00000010dd057824 */ /* 0x000fe200078e00ff */
[----:B------:R-:W-:Y:S01]  /*20e30*/  FSETP.NE.FTZ.AND P6, PT, R9, RZ, PT ;  /* 0x000000ff0900720b */ /* 0x000fe20003fd5000 */
[----:B------:R-:W-:Y:S01]  /*20e40*/  IMAD.SHL.U32 R3, R221, 0x2, RZ ;  /* 0x00000002dd037824 */ /* 0x000fe200078e00ff */
[----:B------:R-:W-:Y:S02]  /*20e50*/  FSETP.NE.FTZ.AND P5, PT, R250, RZ, PT ;  /* 0x000000fffa00720b */ /* 0x000fe40003fb5000 */
[----:B------:R-:W-:Y:S02]  /*20e60*/  LOP3.LUT R5, R5, 0x1c0, RZ, 0xc0, !PT ;  /* 0x000001c005057812 */ /* 0x000fe400078ec0ff */
[----:B------:R-:W3:Y:S01]  /*20e70*/  MUFU.RCP R8, R250 ;  /* 0x000000fa00087308 */ /* 0x000ee20000001000 */
[----:B------:R-:W-:-:S02]  /*20e80*/  LOP3.LUT R223, R223, 0x6, R3, 0xf8, !PT ;  /* 0x00000006dfdf7812 */ /* 0x000fc400078ef803 */
[----:B------:R-:W-:Y:S02]  /*20e90*/  LOP3.LUT R5, R5, 0x38, R3, 0xf8, !PT ;  /* 0x0000003805057812 */ /* 0x000fe400078ef803 */
[----:B------:R-:W-:Y:S02]  /*20ea0*/  R2P PR, R221, 0x18 ;  /* 0x00000018dd007804 */ /* 0x000fe40000000000 */
[----:B------:R-:W-:Y:S02]  /*20eb0*/  LOP3.LUT R5, R223, R5, RZ, 0xfc, !PT ;  /* 0x00000005df057212 */ /* 0x000fe400078efcff */
[----:B------:R-:W-:Y:S02]  /*20ec0*/  MOV R3, 0x10 ;  /* 0x0000001000037802 */ /* 0x000fe40000000f00 */
[----:B--2---:R-:W-:Y:S02]  /*20ed0*/  FSEL R4, R4, 1, P6 ;  /* 0x3f80000004047808 */ /* 0x004fe40003000000 */
[----:B------:R-:W-:-:S02]  /*20ee0*/  LEA R5, R5, UR8, 0x1 ;  /* 0x0000000805057c11 */ /* 0x000fc4000f8e08ff */
[----:B------:R-:W-:Y:S01]  /*20ef0*/  SEL R6, R6, 0xffffffe0, !P3 ;  /* 0xffffffe006067807 */ /* 0x000fe20005800000 */
[C---:B------:R-:W-:Y:S01]  /*20f00*/  FMUL.FTZ R160, R4.reuse, R160 ;  /* 0x000000a004a07220 */ /* 0x040fe20000410000 */
[----:B------:R-:W-:Y:S01]  /*20f10*/  FMUL.FTZ R161, R4, R161 ;  /* 0x000000a104a17220 */ /* 0x000fe20000410000 */
[----:B---3--:R-:W-:Y:S01]  /*20f20*/  FSEL R8, R8, 1, P5 ;  /* 0x3f80000008087808 */ /* 0x008fe20002800000 */
[C---:B------:R-:W-:Y:S01]  /*20f30*/  FMUL.FTZ R156, R4.reuse, R156 ;  /* 0x0000009c049c7220 */ /* 0x040fe20000410000 */
[C---:B------:R-:W-:Y:S01]  /*20f40*/  FMUL.FTZ R157, R4.reuse, R157 ;  /* 0x0000009d049d7220 */ /* 0x040fe20000410000 */
[----:B------:R-:W-:Y:S01]  /*20f50*/  SEL R3, R3, 0xfffffff0, !P2 ;  /* 0xfffffff003037807 */ /* 0x000fe20005000000 */
[----:B------:R-:W-:Y:S01]  /*20f60*/  FMUL.FTZ R152, R4, R152 ;  /* 0x0000009804987220 */ /* 0x000fe20000410000 */
        /* <DEDUP_REMOVED lines=16> */
[C---:B------:R-:W-:Y:S01]  /*21070*/  FMUL.FTZ R153, R4.reuse, R153 ;  /* 0x0000009904997220 */ /* 0x040fe20000410000 */
[C---:B------:R-:W-:Y:S01]  /*21080*/  IADD3 R13, PT, PT, R5.reuse, 0x40, RZ ;  /* 0x00000040050d7810 */ /* 0x040fe20007ffe0ff */
[C---:B------:R-:W-:Y:S01]  /*21090*/  FMUL.FTZ R148, R4.reuse, R148 ;  /* 0x0000009404947220 */ /* 0x040fe20000410000 */
[----:B------:R-:W-:Y:S01]  /*210a0*/  FMUL.FTZ R149, R4, R149 ;  /* 0x0000009504957220 */ /* 0x000fe20000410000 */
[----:B------:R-:W-:-:S02]  /*210b0*/  @P4 VIADD R13, R5, 0xffffffc0 ;  /* 0xffffffc0050d4836 */ /* 0x000fc40000000000 */
[C---:B------:R-:W-:Y:S01]  /*210c0*/  FMUL.FTZ R144, R4.reuse, R144 ;  /* 0x0000009004907220 */ /* 0x040fe20000410000 */
[----:B------:R-:W-:Y:S01]  /*210d0*/  FMUL.FTZ R145, R4, R145 ;  /* 0x0000009104917220 */ /* 0x000fe20000410000 */
[----:B------:R-:W-:Y:S01]  /*210e0*/  F2FP.F16.F32.PACK_AB R160, R161, R160 ;  /* 0x000000a0a1a0723e */ /* 0x000fe200000000ff */
[--C-:B------:R-:W-:Y:S01]  /*210f0*/  IMAD.IADD R12, R6, 0x1, R5.reuse ;  /* 0x00000001060c7824 */ /* 0x100fe200078e0205 */
[----:B------:R-:W-:Y:S01]  /*21100*/  F2FP.F16.F32.PACK_AB R162, R163, R162 ;  /* 0x000000a2a3a2723e */ /* 0x000fe200000000ff */
[C---:B------:R-:W-:Y:S01]  /*21110*/  FMUL.FTZ R140, R4.reuse, R140 ;  /* 0x0000008c048c7220 */ /* 0x040fe20000410000 */
[----:B------:R-:W-:Y:S01]  /*21120*/  FMUL.FTZ R141, R4, R141 ;  /* 0x0000008d048d7220 */ /* 0x000fe20000410000 */
[----:B------:R-:W-:Y:S01]  /*21130*/  F2FP.F16.F32.PACK_AB R134, R8, R134 ;  /* 0x000000860886723e */ /* 0x000fe200000000ff */
[----:B------:R-:W-:Y:S01]  /*21140*/  FMUL.FTZ R136, R4, R136 ;  /* 0x0000008804887220 */ /* 0x000fe20000410000 */
[----:B------:R-:W-:Y:S01]  /*21150*/  R2UR UR4, R10 ;  /* 0x000000000a0472ca */ /* 0x000fe200000e0000 */
[C---:B------:R-:W-:Y:S01]  /*21160*/  FMUL.FTZ R137, R4.reuse, R137 ;  /* 0x0000008904897220 */ /* 0x040fe20000410000 */
[----:B------:R-:W-:Y:S01]  /*21170*/  R2UR UR5, R11 ;  /* 0x000000000b0572ca */ /* 0x000fe200000e0000 */
[C---:B------:R-:W-:Y:S01]  /*21180*/  FMUL.FTZ R132, R4.reuse, R132 ;  /* 0x0000008404847220 */ /* 0x040fe20000410000 */
[----:B------:R-:W-:Y:S01]  /*21190*/  F2FP.F16.F32.PACK_AB R156, R157, R156 ;  /* 0x0000009c9d9c723e */ /* 0x000fe200000000ff */
[----:B------:R-:W-:Y:S01]  /*211a0*/  IMAD.IADD R8, R3, 0x1, R5 ;  /* 0x0000000103087824 */ /* 0x000fe200078e0205 */
[----:B------:R-:W-:Y:S01]  /*211b0*/  F2FP.F16.F32.PACK_AB R158, R159, R158 ;  /* 0x0000009e9f9e723e */ /* 0x000fe200000000ff */
[----:B------:R-:W-:Y:S01]  /*211c0*/  FMUL.FTZ R4, R4, R133 ;  /* 0x0000008504047220 */ /* 0x000fe20000410000 */
[----:B------:R-:W-:Y:S01]  /*211d0*/  F2FP.F16.F32.PACK_AB R152, R153, R152 ;  /* 0x000000989998723e */ /* 0x000fe200000000ff */
[----:B------:R-:W-:Y:S01]  /*211e0*/  IMAD.IADD R14, R3, 0x1, R12 ;  /* 0x00000001030e7824 */ /* 0x000fe200078e020c */
[----:B------:R-:W-:Y:S01]  /*211f0*/  F2FP.F16.F32.PACK_AB R154, R155, R154 ;  /* 0x0000009a9b9a723e */ /* 0x000fe200000000ff */
[----:B------:R-:W-:Y:S01]  /*21200*/  STS [R5], R160 ;  /* 0x000000a005007388 */ /* 0x000fe20000000800 */
[----:B------:R-:W-:-:S02]  /*21210*/  F2FP.F16.F32.PACK_AB R148, R149, R148 ;  /* 0x000000949594723e */ /* 0x000fc400000000ff */
[----:B------:R-:W-:Y:S01]  /*21220*/  F2FP.F16.F32.PACK_AB R150, R151, R150 ;  /* 0x000000969796723e */ /* 0x000fe200000000ff */
[----:B------:R2:W-:Y:S01]  /*21230*/  STS [R5+0x400], R162 ;  /* 0x000400a205007388 */ /* 0x0005e20000000800 */
[----:B------:R-:W-:Y:S02]  /*21240*/  IADD3 R6, PT, PT, R6, R13, RZ ;  /* 0x0000000d06067210 */ /* 0x000fe40007ffe0ff */
[----:B------:R-:W-:Y:S01]  /*21250*/  F2FP.F16.F32.PACK_AB R144, R145, R144 ;  /* 0x000000909190723e */ /* 0x000fe200000000ff */
[----:B------:R-:W-:Y:S01]  /*21260*/  STS [R8], R156 ;  /* 0x0000009c08007388 */ /* 0x000fe20000000800 */
[----:B------:R-:W-:Y:S02]  /*21270*/  F2FP.F16.F32.PACK_AB R146, R147, R146 ;  /* 0x000000929392723e */ /* 0x000fe400000000ff */
[----:B------:R-:W-:Y:S01]  /*21280*/  F2FP.F16.F32.PACK_AB R140, R141, R140 ;  /* 0x0000008c8d8c723e */ /* 0x000fe200000000ff */
[----:B------:R-:W-:Y:S01]  /*21290*/  STS [R8+0x400], R158 ;  /* 0x0004009e08007388 */ /* 0x000fe20000000800 */
[----:B------:R-:W-:-:S02]  /*212a0*/  F2FP.F16.F32.PACK_AB R142, R143, R142 ;  /* 0x0000008e8f8e723e */ /* 0x000fc400000000ff */
[----:B------:R-:W-:Y:S01]  /*212b0*/  F2FP.F16.F32.PACK_AB R136, R137, R136 ;  /* 0x000000888988723e */ /* 0x000fe200000000ff */
[----:B------:R-:W-:Y:S01]  /*212c0*/  STS [R12], R152 ;  /* 0x000000980c007388 */ /* 0x000fe20000000800 */
[----:B------:R-:W-:Y:S02]  /*212d0*/  F2FP.F16.F32.PACK_AB R138, R139, R138 ;  /* 0x0000008a8b8a723e */ /* 0x000fe400000000ff */
[----:B------:R-:W-:Y:S01]  /*212e0*/  F2FP.F16.F32.PACK_AB R4, R4, R132 ;  /* 0x000000840404723e */ /* 0x000fe200000000ff */
[----:B------:R-:W-:Y:S04]  /*212f0*/  STS [R12+0x400], R154 ;  /* 0x0004009a0c007388 */ /* 0x000fe80000000800 */
[----:B------:R-:W-:Y:S04]  /*21300*/  STS [R14], R148 ;  /* 0x000000940e007388 */ /* 0x000fe80000000800 */
[----:B------:R-:W-:Y:S01]  /*21310*/  STS [R14+0x400], R150 ;  /* 0x000400960e007388 */ /* 0x000fe20000000800 */
[C---:B--2---:R-:W-:Y:S01]  /*21320*/  IMAD.IADD R5, R3.reuse, 0x1, R13 ;  /* 0x0000000103057824 */ /* 0x044fe200078e020d */
[----:B------:R-:W-:-:S02]  /*21330*/  IADD3 R3, PT, PT, R3, R6, RZ ;  /* 0x0000000603037210 */ /* 0x000fc40007ffe0ff */
[----:B------:R-:W-:Y:S04]  /*21340*/  STS [R13], R144 ;  /* 0x000000900d007388 */ /* 0x000fe80000000800 */
[----:B------:R-:W-:Y:S04]  /*21350*/  STS [R13+0x400], R146 ;  /* 0x000400920d007388 */ /* 0x000fe80000000800 */
[----:B------:R-:W-:Y:S04]  /*21360*/  STS [R5], R140 ;  /* 0x0000008c05007388 */ /* 0x000fe80000000800 */
[----:B------:R-:W-:Y:S04]  /*21370*/  STS [R5+0x400], R142 ;  /* 0x0004008e05007388 */ /* 0x000fe80000000800 */
[----:B------:R-:W-:Y:S04]  /*21380*/  STS [R6], R136 ;  /* 0x0000008806007388 */ /* 0x000fe80000000800 */
[----:B------:R-:W-:Y:S04]  /*21390*/  STS [R6+0x400], R138 ;  /* 0x0004008a06007388 */ /* 0x000fe80000000800 */
[----:B------:R-:W-:Y:S04]  /*213a0*/  STS [R3], R4 ;  /* 0x0000000403007388 */ /* 0x000fe80000000800 */
[----:B------:R2:W-:Y:S04]  /*213b0*/  STS [R3+0x400], R134 ;  /* 0x0004008603007388 */ /* 0x0005e80000000800 */
[----:B--2---:R-:W2:Y:S01]  /*213c0*/  LD.E.U8 R3, desc[UR4][R164.64+0x1c8] ;  /* 0x0001c804a4037980 */ /* 0x004ea2000c101100 */
[----:B------:R-:W-:-:S02]  /*213d0*/  R2UR UR12, R10 ;  /* 0x000000000a0c72ca */ /* 0x000fc400000e0000 */
        /* <DEDUP_REMOVED lines=9> */
[----:B------:R-:W-:Y:S02]  /*21470*/  ISETP.NE.AND P1, PT, R242, -0x1, PT ;  /* 0xfffffffff200780c */ /* 0x000fe40003f25270 */
[C---:B------:R-:W-:Y:S02]  /*21480*/  R2UR UR4, R10.reuse ;  /* 0x000000000a0472ca */ /* 0x040fe400000e0000 */
[----:B------:R-:W-:Y:S01]  /*21490*/  R2UR UR5, R11 ;  /* 0x000000000b0572ca */ /* 0x000fe200000e0000 */
[----:B------:R-:W1:Y:S08]  /*214a0*/  @P6 MUFU.LG2 R9, R9 ;  /* 0x0000000900096308 */ /* 0x000e700000000c00 */
[----:B------:R-:W-:-:S02]  /*214b0*/  @!P1 R2UR UR10, R10 ;  /* 0x000000000a0a92ca */ /* 0x000fc400000e0000 */
[----:B------:R-:W-:Y:S01]  /*214c0*/  @!P1 R2UR UR11, R11 ;  /* 0x000000000b0b92ca */ /* 0x000fe200000e0000 */
[----:B------:R-:W1:Y:S01]  /*214d0*/  @P5 MUFU.LG2 R250, R250 ;  /* 0x000000fa00fa5308 */ /* 0x000e620000000c00 */
[----:B------:R1:W5:Y:S01]  /*214e0*/  LD.E.64 R30, desc[UR4][R164.64+0x90] ;  /* 0x00009004a41e7980 */ /* 0x000362000c101b00 */
[----:B------:R-:W-:Y:S01]  /*214f0*/  BSSY.RECONVERGENT B0, `(.L_x_1428) ;  /* 0x0000010000007945 */ /* 0x000fe20003800200 */
[----:B---3--:R-:W-:-:S09]  /*21500*/  @P1 IMAD.WIDE.U32 R28, R26, R242, RZ ;  /* 0x000000f21a1c1225 */ /* 0x008fd200078e00ff */
[----:B------:R3:W5:Y:S01]  /*21510*/  @!P1 LD.E.64 R32, desc[UR10][R164.64+0x80] ;  /* 0x0000800aa4209980 */ /* 0x000762000c101b00 */
[----:B--2---:R-:W-:-:S04]  /*21520*/  @!P0 IMAD R3, R3, R238, R237 ;  /* 0x000000ee03038224 */ /* 0x004fc800078e02ed */
[----:B----4-:R-:W-:Y:S02]  /*21530*/  @!P0 IMAD R8, R3, R8, RZ ;  /* 0x0000000803088224 */ /* 0x010fe400078e02ff */
[----:B------:R-:W-:Y:S01]  /*21540*/  @P1 IMAD R3, R27, R242, RZ ;  /* 0x000000f21b031224 */ /* 0x000fe200078e02ff */
        /* <DEDUP_REMOVED lines=10> */
.L_x_1429:
[----:B------:R-:W-:Y:S05]  /*215f0*/  BSYNC.RECONVERGENT B0 ;  /* 0x0000000000007941 */ /* 0x000fea0003800200 */
.L_x_1428:
[----:B------:R-:W-:Y:S01]  /*21600*/  R2UR UR10, R10 ;  /* 0x000000000a0a72ca */ /* 0x000fe200000e0000 */
[----:B------:R-:W-:Y:S01]  /*21610*/  @P6 FMUL.FTZ R6, R9, 0.69314718246459960938 ;  /* 0x3f31721809066820 */ /* 0x000fe20000410000 */
[C---:B------:R-:W-:Y:S01]  /*21620*/  R2UR UR11, R11.reuse ;  /* 0x000000000b0b72ca */ /* 0x040fe200000e0000 */
[----:B------:R-:W-:Y:S01]  /*21630*/  @P5 FMUL.FTZ R250, R250, 0.69314718246459960938 ;  /* 0x3f317218fafa5820 */ /* 0x000fe20000410000 */
[----:B------:R-:W-:Y:S01]  /*21640*/  R2UR UR4, R10 ;  /* 0x000000000a0472ca */ /* 0x000fe200000e0000 */
[----:B------:R-:W-:Y:S01]  /*21650*/  IMAD.MOV.U32 R25, RZ, RZ, 0x7f800000 ;  /* 0x7f800000ff197424 */ /* 0x000fe200078e00ff */
[----:B------:R-:W-:Y:S01]  /*21660*/  R2UR UR5, R11 ;  /* 0x000000000b0572ca */ /* 0x000fe200000e0000 */
[----:B------:R-:W-:Y:S01]  /*21670*/  IMAD.MOV.U32 R24, RZ, RZ, 0x7f800000 ;  /* 0x7f800000ff187424 */ /* 0x000fe200078e00ff */
[----:B------:R-:W-:Y:S01]  /*21680*/  LOP3.LUT R4, R243, 0x1c0, RZ, 0xc0, !PT ;  /* 0x000001c0f3047812 */ /* 0x000fe200078ec0ff */
[C---:B-----5:R-:W-:Y:S01]  /*21690*/  @P6 FFMA.FTZ R25, R7.reuse, R2, R6 ;  /* 0x0000000207196223 */ /* 0x060fe20000010006 */
[--C-:B------:R-:W-:Y:S01]  /*216a0*/  SHF.R.U32.HI R5, RZ, 0x2, R221.reuse ;  /* 0x00000002ff057819 */ /* 0x100fe200000116dd */
[----:B------:R-:W-:Y:S01]  /*216b0*/  @P5 FFMA.FTZ R24, R7, R0, R250 ;  /* 0x0000000007185223 */ /* 0x000fe200000100fa */
[----:B------:R-:W-:Y:S01]  /*216c0*/  LOP3.LUT R4, R4, 0x38, R221, 0xf8, !PT ;  /* 0x0000003804047812 */ /* 0x000fe200078ef8dd */
[----:B------:R-:W-:Y:S01]  /*216d0*/  IMAD.SHL.U32 R239, R239, 0x40, RZ ;  /* 0x00000040efef7824 */ /* 0x000fe200078e00ff */
[----:B------:R-:W-:Y:S01]  /*216e0*/  LOP3.LUT R222, R222, 0x30, RZ, 0xc0, !PT ;  /* 0x00000030dede7812 */ /* 0x000fe200078ec0ff */
[----:B------:R1:W5:Y:S01]  /*216f0*/  LD.E.64 R34, desc[UR10][R164.64+0x70] ;  /* 0x0000700aa4227980 */ /* 0x000362000c101b00 */
[----:B------:R-:W-:-:S02]  /*21700*/  LOP3.LUT R4, R4, R220, RZ, 0x3c, !PT ;  /* 0x000000dc04047212 */ /* 0x000fc400078e3cff */
[----:B------:R-:W-:Y:S01]  /*21710*/  LOP3.LUT R9, R222, 0x7, R5, 0xf8, !PT ;  /* 0x00000007de097812 */ /* 0x000fe200078ef805 */
[----:B------:R1:W5:Y:S01]  /*21720*/  LD.E.64 R36, desc[UR4][R164.64+0xa0] ;  /* 0x0000a004a4247980 */ /* 0x000362000c101b00 */
[----:B------:R-:W-:Y:S05]  /*21730*/  WARPSYNC.ALL ;  /* 0x0000000000007948 */ /* 0x000fea0003800000 */
[----:B------:R-:W-:Y:S01]  /*21740*/  LOP3.LUT R4, R4, 0x1e00, R243, 0xf8, !PT ;  /* 0x00001e0004047812 */ /* 0x000fe200078ef8f3 */
[----:B------:R-:W-:Y:S01]  /*21750*/  BAR.SYNC.DEFER_BLOCKING 0x0 ;  /* 0x0000000000007b1d */ /* 0x000fe20000010000 */
[----:B------:R-:W-:Y:S02]  /*21760*/  LOP3.LUT P0, RZ, R221, 0x3, RZ, 0xc0, !PT ;  /* 0x00000003ddff7812 */ /* 0x000fe4000780c0ff */
[----:B------:R-:W-:-:S05]  /*21770*/  LEA R4, R4, UR8, 0x1 ;  /* 0x0000000804047c11 */ /* 0x000fca000f8e08ff */
[----:B------:R1:W2:Y:S04]  /*21780*/  LDS.128 R20, [R4] ;  /* 0x0000000004147984 */ /* 0x0002a80000000c00 */
[----:B------:R1:W3:Y:S04]  /*21790*/  LDS.128 R16, [R4+0x800] ;  /* 0x0008000004107984 */ /* 0x0002e80000000c00 */
[----:B------:R1:W4:Y:S04]  /*217a0*/  LDS.128 R12, [R4+0x1000] ;  /* 0x00100000040c7984 */ /* 0x0003280000000c00 */
[----:B------:R-:W1:Y:S01]  /*217b0*/  LDS.128 R4, [R4+0x1800] ;  /* 0x0018000004047984 */ /* 0x000e620000000c00 */
[----:B------:R-:W-:Y:S04]  /*217c0*/  BSSY.RECONVERGENT B0, `(.L_x_1430) ;  /* 0x0000011000007945 */ /* 0x000fe80003800200 */
[----:B------:R-:W-:Y:S05]  /*217d0*/  @P0 BRA `(.L_x_1431) ;  /* 0x00000000003c0947 */ /* 0x000fea0003800000 */
[----:B------:R-:W-:Y:S02]  /*217e0*/  IMAD.IADD R0, R241, 0x1, -R239 ;  /* 0x00000001f1007824 */ /* 0x000fe400078e0aef */
[----:B------:R-:W-:Y:S02]  /*217f0*/  VIADD R2, R9, 0x8 ;  /* 0x0000000809027836 */ /* 0x000fe40000000000 */
[----:B------:R-:W-:Y:S01]  /*21800*/  IMAD.IADD R8, R239, 0x1, R8 ;  /* 0x00000001ef087824 */ /* 0x000fe200078e0208 */
[CC--:B------:R-:W-:Y:S02]  /*21810*/  ISETP.GE.AND P2, PT, R9.reuse, R0.reuse, PT ;  /* 0x000000000900720c */ /* 0x0c0fe40003f46270 */
[----:B------:R-:W-:Y:S02]  /*21820*/  ISETP.GE.AND P0, PT, R2, R0, PT ;  /* 0x000000000200720c */ /* 0x000fe40003f06270 */
[----:B------:R-:W-:-:S04]  /*21830*/  IADD3 R9, P3, PT, R9, R8, RZ ;  /* 0x0000000809097210 */ /* 0x000fc80007f7e0ff */
[----:B------:R-:W-:Y:S02]  /*21840*/  LEA.HI.X.SX32 R8, R8, RZ, 0x1, P3 ;  /* 0x000000ff08087211 */ /* 0x000fe400018f0eff */
[----:B-----5:R-:W-:-:S03]  /*21850*/  LEA R36, P3, R9, R36, 0x2 ;  /* 0x0000002409247211 */ /* 0x020fc600078610ff */
[C---:B------:R-:W-:Y:S02]  /*21860*/  @!P2 R2UR UR10, R10.reuse ;  /* 0x000000000a0aa2ca */ /* 0x040fe400000e0000 */
[C---:B------:R-:W-:Y:S02]  /*21870*/  @!P2 R2UR UR11, R11.reuse ;  /* 0x000000000b0ba2ca */ /* 0x040fe400000e0000 */
[----:B------:R-:W-:Y:S02]  /*21880*/  @!P0 R2UR UR4, R10 ;  /* 0x000000000a0482ca */ /* 0x000fe400000e0000 */
[----:B------:R-:W-:Y:S02]  /*21890*/  @!P0 R2UR UR5, R11 ;  /* 0x000000000b0582ca */ /* 0x000fe400000e0000 */
[----:B------:R-:W-:-:S07]  /*218a0*/  LEA.HI.X R37, R9, R37, R8, 0x2, P3 ;  /* 0x0000002509257211 */ /* 0x000fce00018f1408 */
[----:B------:R1:W-:Y:S04]  /*218b0*/  @!P2 ST.E desc[UR10][R36.64], R25 ;  /* 0x000000192400a985 */ /* 0x0003e8000c10190a */
[----:B------:R1:W-:Y:S02]  /*218c0*/  @!P0 ST.E desc[UR4][R36.64+0x20], R24 ;  /* 0x0000201824008985 */ /* 0x0003e4000c101904 */
.L_x_1431:
[----:B------:R-:W-:Y:S05]  /*218d0*/  BSYNC.RECONVERGENT B0 ;  /* 0x0000000000007941 */ /* 0x000fea0003800200 */
.L_x_1430:
[----:B------:R-:W-:Y:S02]  /*218e0*/  R2UR UR4, R10 ;  /* 0x000000000a0472ca */ /* 0x000fe400000e0000 */
[----:B------:R-:W-:-:S13]  /*218f0*/  R2UR UR5, R11 ;  /* 0x000000000b0572ca */ /* 0x000fda00000e0000 */
[----:B-1----:R-:W2:Y:S01]  /*21900*/  LD.E R164, desc[UR4][R164.64+0xc0] ;  /* 0x0000c004a4a47980 */ /* 0x002ea2000c101900 */
[----:B------:R-:W-:Y:S01]  /*21910*/  MOV R24, R220 ;  /* 0x000000dc00187202 */ /* 0x000fe20000000f00 */
[-C--:B------:R-:W-:Y:S01]  /*21920*/  @!P1 IMAD R0, R33, R238.reuse, RZ ;  /* 0x000000ee21009224 */ /* 0x080fe200078e02ff */
[----:B------:R-:W-:Y:S01]  /*21930*/  SHF.R.U32.HI R221, RZ, 0x3, R221 ;  /* 0x00000003ffdd7819 */ /* 0x000fe200000116dd */
[----:B------:R-:W-:Y:S01]  /*21940*/  IMAD.MOV.U32 R25, RZ, RZ, RZ ;  /* 0x000000ffff197224 */ /* 0x000fe200078e00ff */
[----:B------:R-:W-:Y:S01]  /*21950*/  BSSY.RECONVERGENT B0, `(.L_x_1432) ;  /* 0x000002d000007945 */ /* 0x000fe20003800200 */
[----:B------:R-:W-:-:S04]  /*21960*/  @!P1 IMAD.WIDE.U32 R32, R32, R238, RZ ;  /* 0x000000ee20209225 */ /* 0x000fc800078e00ff */
[----:B------:R-:W-:Y:S02]  /*21970*/  IMAD.IADD R241, R241, 0x1, -R239 ;  /* 0x00000001f1f17824 */ /* 0x000fe400078e0aef */
[----:B------:R-:W-:-:S04]  /*21980*/  IMAD.WIDE.U32 R24, R239, R26, R24 ;  /* 0x0000001aef187225 */ /* 0x000fc800078e0018 */
[----:B------:R-:W-:Y:S02]  /*21990*/  IMAD R8, R31, R237, RZ ;  /* 0x000000ed1f087224 */ /* 0x000fe400078e02ff */
[----:B------:R-:W-:Y:S01]  /*219a0*/  @!P1 IMAD.MOV.U32 R2, RZ, RZ, R32 ;  /* 0x000000ffff029224 */ /* 0x000fe200078e0020 */
[----:B------:R-:W-:Y:S01]  /*219b0*/  @P1 MOV R2, R28 ;  /* 0x0000001c00021202 */ /* 0x000fe20000000f00 */
[----:B------:R-:W-:Y:S02]  /*219c0*/  IMAD R239, R27, R239, RZ ;  /* 0x000000ef1bef7224 */ /* 0x000fe400078e02ff */
[----:B------:R-:W-:-:S04]  /*219d0*/  IMAD.WIDE.U32 R30, R30, R237, RZ ;  /* 0x000000ed1e1e7225 */ /* 0x000fc800078e00ff */
[----:B------:R-:W-:Y:S01]  /*219e0*/  @!P1 IMAD.IADD R0, R33, 0x1, R0 ;  /* 0x0000000121009824 */ /* 0x000fe200078e0200 */
[----:B------:R-:W-:Y:S01]  /*219f0*/  IADD3 R8, PT, PT, R31, R8, RZ ;  /* 0x000000081f087210 */ /* 0x000fe20007ffe0ff */
[----:B------:R-:W-:Y:S01]  /*21a00*/  @P1 IMAD.IADD R0, R29, 0x1, R3 ;  /* 0x000000011d001824 */ /* 0x000fe200078e0203 */
[----:B------:R-:W-:Y:S01]  /*21a10*/  IADD3 R24, P3, P1, R30, R24, R2 ;  /* 0x000000181e187210 */ /* 0x000fe2000797e002 */
[----:B------:R-:W-:Y:S01]  /*21a20*/  IMAD.IADD R239, R25, 0x1, R239 ;  /* 0x0000000119ef7824 */ /* 0x000fe200078e02ef */
[C---:B------:R-:W-:Y:S01]  /*21a30*/  IADD3 R2, PT, PT, R221.reuse, 0x20, RZ ;  /* 0x00000020dd027810 */ /* 0x040fe20007ffe0ff */
[----:B------:R-:W-:-:S03]  /*21a40*/  VIADD R3, R221, 0x10 ;  /* 0x00000010dd037836 */ /* 0x000fc60000000000 */
[----:B------:R-:W-:Y:S01]  /*21a50*/  IADD3.X R25, PT, PT, R8, R239, R0, P3, P1 ;  /* 0x000000ef08197210 */ /* 0x000fe20001fe2400 */
[----:B------:R-:W-:Y:S01]  /*21a60*/  VIADD R0, R221, 0x30 ;  /* 0x00000030dd007836 */ /* 0x000fe20000000000 */
[----:B--2---:R-:W-:-:S04]  /*21a70*/  ISETP.GE.AND P2, PT, R220, R164, PT ;  /* 0x000000a4dc00720c */ /* 0x004fc80003f46270 */
[-C--:B------:R-:W-:Y:S02]  /*21a80*/  ISETP.GE.OR P0, PT, R221, R241.reuse, P2 ;  /* 0x000000f1dd00720c */ /* 0x080fe40001706670 */
[-C--:B------:R-:W-:Y:S02]  /*21a90*/  ISETP.GE.OR P3, PT, R3, R241.reuse, P2 ;  /* 0x000000f10300720c */ /* 0x080fe40001766670 */
[-C--:B------:R-:W-:Y:S02]  /*21aa0*/  ISETP.GE.OR P4, PT, R2, R241.reuse, P2 ;  /* 0x000000f10200720c */ /* 0x080fe40001786670 */
[----:B------:R-:W-:-:S07]  /*21ab0*/  ISETP.GE.OR P2, PT, R0, R241, P2 ;  /* 0x000000f10000720c */ /* 0x000fce0001746670 */
[----:B------:R-:W-:Y:S01]  /*21ac0*/  @!P0 IMAD R8, R27, R221, RZ ;  /* 0x000000dd1b088224 */ /* 0x000fe200078e02ff */
[----:B------:R-:W-:Y:S01]  /*21ad0*/  @!P0 R2UR UR4, R10 ;  /* 0x000000000a0482ca */ /* 0x000fe200000e0000 */
[----:B------:R-:W-:Y:S01]  /*21ae0*/  @!P0 IMAD.WIDE.U32 R28, R221, R26, R24 ;  /* 0x0000001add1c8225 */ /* 0x000fe200078e0018 */
[----:B------:R-:W-:-:S04]  /*21af0*/  @!P0 R2UR UR5, R11 ;  /* 0x000000000b0582ca */ /* 0x000fc800000e0000 */
[----:B------:R-:W-:Y:S02]  /*21b00*/  @!P0 IADD3 R8, PT, PT, R29, R8, RZ ;  /* 0x000000081d088210 */ /* 0x000fe40007ffe0ff */
[----:B-----5:R-:W-:-:S04]  /*21b10*/  @!P0 LEA R30, P1, R28, R34, 0x1 ;  /* 0x000000221c1e8211 */ /* 0x020fc800078208ff */
[----:B------:R-:W-:-:S05]  /*21b20*/  @!P0 LEA.HI.X R31, R28, R35, R8, 0x1, P1 ;  /* 0x000000231c1f8211 */ /* 0x000fca00008f0c08 */
[----:B------:R1:W-:Y:S01]  /*21b30*/  @!P0 ST.E.128 desc[UR4][R30.64], R20 ;  /* 0x000000141e008985 */ /* 0x0003e2000c101d04 */
[----:B------:R-:W-:Y:S05]  /*21b40*/  @P3 BRA `(.L_x_1433) ;  /* 0x0000000000343947 */ /* 0x000fea0003800000 */
[----:B------:R-:W-:Y:S01]  /*21b50*/  IADD3 R2, P0, PT, R221, 0x10, RZ ;  /* 0x00000010dd027810 */ /* 0x000fe20007f1e0ff */
        /* <DEDUP_REMOVED lines=12> */
.L_x_1433:
[----:B------:R-:W-:Y:S05]  /*21c20*/  BSYNC.RECONVERGENT B0 ;  /* 0x0000000000007941 */ /* 0x000fea0003800200 */
.L_x_1432:
[----:B------:R-:W-:Y:S04]  /*21c30*/  BSSY.RECONVERGENT B0, `(.L_x_1434) ;  /* 0x000000f000007945 */ /* 0x000fe80003800200 */
[----:B------:R-:W-:Y:S05]  /*21c40*/  @P4 BRA `(.L_x_1435) ;  /* 0x0000000000344947 */ /* 0x000fea0003800000 */
[----:B--2---:R-:W-:Y:S01]  /*21c50*/  IADD3 R2, P0, PT, R221, 0x20, RZ ;  /* 0x00000020dd027810 */ /* 0x004fe20007f1e0ff */
        /* <DEDUP_REMOVED lines=12> */
.L_x_1435:
[----:B------:R-:W-:Y:S05]  /*21d20*/  BSYNC.RECONVERGENT B0 ;  /* 0x0000000000007941 */ /* 0x000fea0003800200 */
.L_x_1434:
[----:B--2---:R-:W-:Y:S02]  /*21d30*/  MOV R2, R236 ;  /* 0x000000ec00027202 */ /* 0x004fe40000000f00 */
[----:B------:R-:W-:-:S04]  /*21d40*/  MOV R3, 0x0 ;  /* 0x0000000000037802 */ /* 0x000fc80000000f00 */
[----:B-1-34-:R-:W-:Y:S05]  /*21d50*/  @P2 RET.REL.NODEC R2 `(_ZN5flash24flash_fwd_splitkv_kernelI23Flash_fwd_kernel_traitsILi64ELi64ELi256ELi4ELb0ELb0EN7cutlass6half_tE19Flash_kernel_traitsILi64ELi64ELi256ELi4ES3_EELb0ELb0ELb0ELb0ELb0ELb1ELb0ELb1EEEvNS_16Flash_fwd_paramsE) ;  /* 0xfffffde002a82950 */ /* 0x01afea0003c3ffff */
[----:B------:R-:W-:Y:S01]  /*21d60*/  IADD3 R221, P0, PT, R221, 0x30, RZ ;  /* 0x00000030dddd7810 */ /* 0x000fe20007f1e0ff */
[----:B------:R-:W-:Y:S01]  /*21d70*/  IMAD.MOV.U32 R3, RZ, RZ, R25 ;  /* 0x000000ffff037224 */ /* 0x000fe200078e0019 */
[----:B------:R-:W-:Y:S01]  /*21d80*/  MOV R2, R24 ;  /* 0x0000001800027202 */ /* 0x000fe20000000f00 */
[----:B------:R-:W-:Y:S01]  /*21d90*/  IMAD.MOV.U32 R237, RZ, RZ, 0x0 ;  /* 0x00000000ffed7424 */ /* 0x000fe200078e00ff */
[----:B------:R-:W-:Y:S01]  /*21da0*/  R2UR UR4, R10 ;  /* 0x000000000a0472ca */ /* 0x000fe200000e0000 */
[----:B------:R-:W-:Y:S01]  /*21db0*/  IMAD.X R0, RZ, RZ, RZ, P0 ;  /* 0x000000ffff007224 */ /* 0x000fe200000e06ff */
[----:B------:R-:W-:Y:S01]  /*21dc0*/  R2UR UR5, R11 ;  /* 0x000000000b0572ca */ /* 0x000fe200000e0000 */
[----:B------:R-:W-:-:S04]  /*21dd0*/  IMAD.WIDE.U32 R2, R26, R221, R2 ;  /* 0x000000dd1a027225 */ /* 0x000fc800078e0002 */
[----:B------:R-:W-:Y:S01]  /*21de0*/  IMAD R0, R0, R26, RZ ;  /* 0x0000001a00007224 */ /* 0x000fe200078e02ff */
[----:B------:R-:W-:-:S03]  /*21df0*/  LEA R8, P0, R2, R34, 0x1 ;  /* 0x0000002202087211 */ /* 0x000fc600078008ff */
[----:B------:R-:W-:-:S05]  /*21e00*/  IMAD R0, R27, R221, R0 ;  /* 0x000000dd1b007224 */ /* 0x000fca00078e0200 */
[----:B------:R-:W-:-:S04]  /*21e10*/  IADD3 R0, PT, PT, R3, R0, RZ ;  /* 0x0000000003007210 */ /* 0x000fc80007ffe0ff */
[----:B------:R-:W-:-:S05]  /*21e20*/  LEA.HI.X R9, R2, R35, R0, 0x1, P0 ;  /* 0x0000002302097211 */ /* 0x000fca00000f0c00 */
[----:B------:R1:W-:Y:S02]  /*21e30*/  ST.E.128 desc[UR4][R8.64], R4 ;  /* 0x0000000408007985 */ /* 0x0003e4000c101d04 */
[----:B-1----:R-:W-:Y:S05]  /*21e40*/  RET.REL.NODEC R236 `(_ZN5flash24flash_fwd_splitkv_kernelI23Flash_fwd_kernel_traitsILi64ELi64ELi256ELi4ELb0ELb0EN7cutlass6half_tE19Flash_kernel_traitsILi64ELi64ELi256ELi4ES3_EELb0ELb0ELb0ELb0ELb0ELb1ELb0ELb1EEEvNS_16Flash_fwd_paramsE) ;  /* 0xfffffde0ec6c7950 */ /* 0x002fea0003c3ffff */
.L_x_1427:
[----:B------:R-:W-:Y:S01]  /*21e50*/  MOV R3, 0x1f ;  /* 0x0000001f00037802 */ /* 0x000fe20000000f00 */
[----:B------:R-:W-:Y:S01]  /*21e60*/  IMAD.MOV.U32 R4, RZ, RZ, 0x2 ;  /* 0x00000002ff047424 */ /* 0x000fe200078e00ff */
[----:B------:R-:W-:Y:S01]  /*21e70*/  MOV R8, R251 ;  /* 0x000000fb00087202 */ /* 0x000fe20000000f00 */
[----:B------:R-:W-:-:S07]  /*21e80*/  IMAD.MOV.U32 R5, RZ, RZ, -0x1 ;  /* 0xffffffffff057424 */ /* 0x000fce00078e00ff */
[----:B-1---5:R-:W-:Y:S05]  /*21e90*/  WARPSYNC.COLLECTIVE R5, `(.L_x_1436) ;  /* 0x0000000005087348 */ /* 0x022fea0003c00000 */
[----:B------:R2:W3:Y:S02]  /*21ea0*/  SHFL.BFLY P0, R3, R8, R4, R3 ;  /* 0x0c00000408037389 */ /* 0x0004e40000000003 */
[----:B-123-5:R-:W-:Y:S05]  /*21eb0*/  ENDCOLLECTIVE ;  /* 0x000000000000791b */ /* 0x02efea0003800000 */
.L_x_1436:
        /* <DEDUP_REMOVED lines=8> */
.L_x_1437:
[----:B------:R-:W-:Y:S01]  /*21f40*/  MOV R9, R3 ;  /* 0x0000000300097202 */ /* 0x000fe20000000f00 */
[----:B------:R-:W-:Y:S01]  /*21f50*/  IMAD.MOV.U32 R8, RZ, RZ, R250 ;  /* 0x000000ffff087224 */ /* 0x000fe200078e00fa */
[----:B------:R-:W-:Y:S02]  /*21f60*/  MOV R3, 0x1f ;  /* 0x0000001f00037802 */ /* 0x000fe40000000f00 */
[----:B------:R-:W-:Y:S01]  /*21f70*/  MOV R4, 0x2 ;  /* 0x0000000200047802 */ /* 0x000fe20000000f00 */
[----:B------:R-:W-:-:S07]  /*21f80*/  FADD.FTZ R9, R251, R9 ;  /* 0x00000009fb097221 */ /* 0x000fce0000010000 */
[----:B------:R-:W-:Y:S05]  /*21f90*/  WARPSYNC.COLLECTIVE R5, `(.L_x_1438) ;  /* 0x0000000005087348 */ /* 0x000fea0003c00000 */
[----:B------:R1:W2:Y:S02]  /*21fa0*/  SHFL.BFLY P0, R3, R8, R4, R3 ;  /* 0x0c00000408037389 */ /* 0x0002a40000000003 */
[----:B-12---:R-:W-:Y:S05]  /*21fb0*/  ENDCOLLECTIVE ;  /* 0x000000000000791b */ /* 0x006fea0003800000 */
.L_x_1438:
[----:B------:R-:W-:Y:S01]  /*21fc0*/  FADD.FTZ R250, R3, R250 ;  /* 0x000000fa03fa7221 */ /* 0x000fe20000010000 */
[----:B------:R-:W-:Y:S02]  /*21fd0*/  MOV R3, 0x1f ;  /* 0x0000001f00037802 */ /* 0x000fe40000000f00 */
[----:B------:R-:W-:Y:S01]  /*21fe0*/  MOV R4, 0x1 ;  /* 0x0000000100047802 */ /* 0x000fe20000000f00 */
[----:B------:R-:W-:-:S07]  /*21ff0*/  IMAD.MOV.U32 R8, RZ, RZ, R250 ;  /* 0x000000ffff087224 */ /* 0x000fce00078e00fa */
[----:B------:R-:W-:Y:S05]  /*22000*/  WARPSYNC.COLLECTIVE R5, `(.L_x_1439) ;  /* 0x0000000005087348 */ /* 0x000fea0003c00000 */
[----:B------:R1:W2:Y:S02]  /*22010*/  SHFL.BFLY P0, R3, R8, R4, R3 ;  /* 0x0c00000408037389 */ /* 0x0002a40000000003 */
[----:B-12---:R-:W-:Y:S05]  /*22020*/  ENDCOLLECTIVE ;  /* 0x000000000000791b */ /* 0x006fea0003800000 */
.L_x_1439:
[----:B------:R-:W-:Y:S05]  /*22030*/  BRA `(.L_x_1440) ;  /* 0xffffffec00707947 */ /* 0x000fea000383ffff */
.L_x_1441:
        /* <DEDUP_REMOVED lines=12> */
.L_x_14727:


//--------------------- .text._ZN5flash24flash_fwd_splitkv_kernelI23Flash_fwd_kernel_traitsILi64ELi64ELi256ELi4ELb0ELb0EN7cutlass6half_tE19Flash_kernel_traitsILi64ELi64ELi256ELi4ES3_EELb0ELb0ELb0ELb0ELb0ELb0ELb1ELb0EEEvNS_16Flash_fwd_paramsE --------------------------
	.section	.text._ZN5flash24flash_fwd_splitkv_kernelI23Flash_fwd_kernel_traitsILi64ELi64ELi256ELi4ELb0ELb0EN7cutlass6half_tE19Flash_kernel_traitsILi64ELi64ELi256ELi4ES3_EELb0ELb0ELb0ELb0ELb0ELb0ELb1ELb0EEEvNS_16Flash_fwd_paramsE,"ax",@progbits
	.align	128
        .global         _ZN5flash24flash_fwd_splitkv_kernelI23Flash_fwd_kernel_traitsILi64ELi64ELi256ELi4ELb0ELb0EN7cutlass6half_tE19Flash_kernel_traitsILi64ELi64ELi256ELi4ES3_EELb0ELb0ELb0ELb0ELb0ELb0ELb1ELb0EEEvNS_16Flash_fwd_paramsE
        .type           _ZN5flash24flash_fwd_splitkv_kernelI23Flash_fwd_kernel_traitsILi64ELi64ELi256ELi4ELb0ELb0EN7cutlass6half_tE19Flash_kernel_traitsILi64ELi64ELi256ELi4ES3_EELb0ELb0ELb0ELb0ELb0ELb0ELb1ELb0EEEvNS_16Flash_fwd_paramsE,@function
        .size           _ZN5flash24flash_fwd_splitkv_kernelI23Flash_fwd_kernel_traitsILi64ELi64ELi256ELi4ELb0ELb0EN7cutlass6half_tE19Flash_kernel_traitsILi64ELi64ELi256ELi4ES3_EELb0ELb0ELb0ELb0ELb0ELb0ELb1ELb0EEEvNS_16Flash_fwd_paramsE,(.L_x_14728 - _ZN5flash24flash_fwd_splitkv_kernelI23Flash_fwd_kernel_traitsILi64ELi64ELi256ELi4ELb0ELb0EN7cutlass6half_tE19Flash_kernel_traitsILi64ELi64ELi256ELi4ES3_EELb0ELb0ELb0ELb0ELb0ELb0ELb1ELb0EEEvNS_16Flash_fwd_paramsE)
        .other          _ZN5flash24flash_fwd_splitkv_kernelI23Flash_fwd_kernel_traitsILi64ELi64ELi256ELi4ELb0ELb0EN7cutlass6half_tE19Flash_kernel_traitsILi64ELi64ELi256ELi4ES3_EELb0ELb0ELb0ELb0ELb0ELb0ELb1ELb0EEEvNS_16Flash_fwd_paramsE,@"STO_CUDA_ENTRY STV_DEFAULT"
_ZN5flash24flash_fwd_splitkv_kernelI23Flash_fwd_kernel_traitsILi64ELi64ELi256ELi4ELb0ELb0EN7cutlass6half_tE19Flash_kernel_traitsILi64ELi64ELi256ELi4ES3_EELb0ELb0ELb0ELb0ELb0ELb0ELb1ELb0EEEvNS_16Flash_fwd_paramsE:
.text._ZN5flash24flash_fwd_splitkv_kernelI23Flash_fwd_kernel_traitsILi64ELi64ELi256ELi4ELb0ELb0EN7cutlass6half_tE19Flash_kernel_traitsILi64ELi64ELi256ELi4ES3_EELb0ELb0ELb0ELb0ELb0ELb0ELb1ELb0EEEvNS_16Flash_fwd_paramsE:
        /* <DEDUP_REMOVED lines=26> */
[----:B------:R-:W-:-:S04]  /*01a0*/  IMAD.MOV R0, RZ, RZ, -R251 ;  /* 0x000000ffff007224 */ /* 0x000fc800078e0afb */
[----:B------:R-:W-:-:S05]  /*01b0*/  IMAD R0, R4, R0, UR4 ;  /* 0x0000000404007e24 */ /* 0x000fca000f8e0200 */
[----:B---34-:R1:W-:Y:S02]  /*01c0*/  STL [R1], R0 ;  /* 0x0000000001007387 */ /* 0x0183e40000100800 */
[----:B-1----:R-:W-:Y:S05]  /*01d0*/  CALL.REL.NOINC `($_ZN5flash24flash_fwd_splitkv_kernelI23Flash_fwd_kernel_traitsILi64ELi64ELi256ELi4ELb0ELb0EN7cutlass6half_tE19Flash_kernel_traitsILi64ELi64ELi256ELi4ES3_EELb0ELb0ELb0ELb0ELb0ELb0ELb1ELb0EEEvNS_16Flash_fwd_paramsE$_ZN5flash30compute_attn_1rowblock_splitkvI23Flash_fwd_kernel_traitsILi64ELi64ELi256ELi4ELb0ELb0EN7cutlass6half_tE19Flash_kernel_traitsILi64ELi64ELi256ELi4ES3_EELb0ELb0ELb0ELb0ELb0ELb0ELb1ELb0ENS_16Flash_fwd_paramsEEEvRKT8_iiiii) ;  /* 0x0000000000087944 */ /* 0x002fea0003c00000 */
[----:B------:R-:W-:Y:S05]  /*01e0*/  BSYNC.RECONVERGENT B2 ;  /* 0x0000000000027941 */ /* 0x000fea0003800200 */
.L_x_1442:
[----:B------:R-:W-:Y:S05]  /*01f0*/  EXIT ;  /* 0x000000000000794d */ /* 0x000fea0003800000 */
        .type           $_ZN5flash24flash_fwd_splitkv_kernelI23Flash_fwd_kernel_traitsILi64ELi64ELi256ELi4ELb0ELb0EN7cutlass6half_tE19Flash_kernel_traitsILi64ELi64ELi256ELi4ES3_EELb0ELb0ELb0ELb0ELb0ELb0ELb1ELb0EEEvNS_16Flash_fwd_paramsE$_ZN5flash30compute_attn_1rowblock_splitkvI23Flash_fwd_kernel_traitsILi64ELi64ELi256ELi4ELb0ELb0EN7cutlass6half_tE19Flash_kernel_traitsILi64ELi64ELi256ELi4ES3_EELb0ELb0ELb0ELb0ELb0ELb0ELb1ELb0ENS_16Flash_fwd_paramsEEEvRKT8_iiiii,@function
        .size           $_ZN5flash24flash_fwd_splitkv_kernelI23Flash_fwd_kernel_traitsILi64ELi64ELi256ELi4ELb0ELb0EN7cutlass6half_tE19Flash_kernel_traitsILi64ELi64ELi256ELi4ES3_EELb0ELb0ELb0ELb0ELb0ELb0ELb1ELb0EEEvNS_16Flash_fwd_paramsE$_ZN5flash30compute_attn_1rowblock_splitkvI23Flash_fwd_kernel_traitsILi64ELi64ELi256ELi4ELb0ELb0EN7cutlass6half_tE19Flash_kernel_traitsILi64ELi64ELi256ELi4ES3_EELb0ELb0ELb0ELb0ELb0ELb0ELb1ELb0ENS_16Flash_fwd_paramsEEEvRKT8_iiiii,(.L_x_14728 - $_ZN5flash24flash_fwd_splitkv_kernelI23Flash_fwd_kernel_traitsILi64ELi64ELi256ELi4ELb0ELb0EN7cutlass6half_tE19Flash_kernel_traitsILi64ELi64ELi256ELi4ES3_EELb0ELb0ELb0ELb0ELb0ELb0ELb1ELb0EEEvNS_16Flash_fwd_paramsE$_ZN5flash30compute_attn_1rowblock_splitkvI23Flash_fwd_kernel_traitsILi64ELi64ELi256ELi4ELb0ELb0EN7cutlass6half_tE19Flash_kernel_traitsILi64ELi64ELi256ELi4ES3_EELb0ELb0ELb0ELb0ELb0ELb0ELb1ELb0ENS_16Flash_fwd_paramsEEEvRKT8_iiiii)
$_ZN5flash24flash_fwd_splitkv_kernelI23Flash_fwd_kernel_traitsILi64ELi64ELi256ELi4ELb0ELb0EN7cutlass6half_tE19Flash_kernel_traitsILi64ELi64ELi256ELi4ES3_EELb0ELb0ELb0ELb0ELb0ELb0ELb1ELb0EEEvNS_16Flash_fwd_paramsE$_ZN5flash30compute_attn_1rowblock_splitkvI23Flash_fwd_kernel_traitsILi64ELi64ELi256ELi4ELb0ELb0EN7cutlass6half_tE19Flash_kernel_traitsILi64ELi64ELi256ELi4ES3_EELb0ELb0ELb0ELb0ELb0ELb0ELb1ELb0ENS_16Flash_fwd_paramsEEEvRKT8_iiiii:
[----:B------:R-:W1:Y:S02]  /*0200*/  LDCU.64 UR4, c[0x0][0x358] ;  /* 0x00006b00ff0477ac */ /* 0x000e640008000a00 */
[----:B-1----:R-:W2:Y:S04]  /*0210*/  LD.E.64 R4, desc[UR4][R168.64+0xe0] ;  /* 0x0000e004a8047980 */ /* 0x002ea8000c101b00 */
[----:B------:R-:W3:Y:S04]  /*0220*/  LD.E.64 R2, desc[UR4][R168.64+0xe8] ;  /* 0x0000e804a8027980 */ /* 0x000ee8000c101b00 */
        /* <DEDUP_REMOVED lines=9> */
[----:B------:R-:W-:-:S08]  /*02c0*/  IMAD.WIDE.U32 R4, R251, 0x4, R4 ;  /* 0x00000004fb047825 */ /* 0x000fd000078e0004 */
        /* <DEDUP_REMOVED lines=25> */
.L_x_1444:
[----:B------:R-:W-:Y:S05]  /*0460*/  BSYNC.RECONVERGENT B0 ;  /* 0x0000000000007941 */ /* 0x000fea0003800200 */
.L_x_1443:
[----:B------:R-:W-:Y:S04]  /*0470*/  BSSY.RECONVERGENT B0, `(.L_x_1445) ;  /* 0x0000007000007945 */ /* 0x000fe80003800200 */
[----:B------:R-:W-:Y:S05]  /*0480*/  @!P3 BRA `(.L_x_1446) ;  /* 0x000000000014b947 */ /* 0x000fea0003800000 */
[----:B------:R-:W3:Y:S02]  /*0490*/  LD.E.U8 R0, desc[UR4][R168.64+0x1b2] ;  /* 0x0001b204a8007980 */ /* 0x000ee4000c101100 */
[----:B---3--:R-:W-:-:S13]  /*04a0*/  ISETP.NE.AND P1, PT, R0, RZ, PT ;  /* 0x000000ff0000720c */ /* 0x008fda0003f25270 */
[----:B-1---5:R-:W3:Y:S02]  /*04b0*/  @P1 LD.E R4, desc[UR4][R2.64+0x4] ;  /* 0x0000040402041980 */ /* 0x022ee4000c101900 */
[----:B---3--:R-:W-:-:S06]  /*04c0*/  @P1 IADD3 R4, PT, PT, R4, -R15, RZ ;  /* 0x8000000f04041210 */ /* 0x008fcc0007ffe0ff */
[----:B------:R3:W5:Y:S02]  /*04d0*/  @!P1 LD.E R4, desc[UR4][R2.64] ;  /* 0x0000000402049980 */ /* 0x000764000c101900 */
.L_x_1446:
[----:B------:R-:W-:Y:S05]  /*04e0*/  BSYNC.RECONVERGENT B0 ;  /* 0x0000000000007941 */ /* 0x000fea0003800200 */
.L_x_1445:
        /* <DEDUP_REMOVED lines=8> */
.L_x_1448:
[----:B--23--:R-:W2:Y:S01]  /*0570*/  LD.E.64 R2, desc[UR4][R168.64+0x108] ;  /* 0x00010804a8027980 */ /* 0x00cea2000c101b00 */
[----:B------:R-:W-:Y:S01]  /*0580*/  BSSY.RECONVERGENT B0, `(.L_x_1450) ;  /* 0x0000006000007945 */ /* 0x000fe20003800200 */
[----:B------:R-:W-:Y:S01]  /*0590*/  IMAD.MOV.U32 R0, RZ, RZ, RZ ;  /* 0x000000ffff007224 */ /* 0x000fe200078e00ff */
[----:B--2---:R-:W-:-:S04]  /*05a0*/  ISETP.NE.U32.AND P0, PT, R2, RZ, PT ;  /* 0x000000ff0200720c */ /* 0x004fc80003f05070 */
[----:B------:R-:W-:-:S13]  /*05b0*/  ISETP.NE.AND.EX P0, PT, R3, RZ, PT, P0 ;  /* 0x000000ff0300720c */ /* 0x000fda0003f05300 */
[----:B------:R-:W-:Y:S05]  /*05c0*/  @!P0 BRA `(.L_x_1451) ;  /* 0x0000000000048947 */ /* 0x000fea0003800000 */
[----:B------:R2:W5:Y:S02]  /*05d0*/  LD.E R0, desc[UR4][R168.64+0xbc] ;  /* 0x0000bc04a8007980 */ /* 0x000564000c101900 */
.L_x_1451:
[----:B------:R-:W-:Y:S05]  /*05e0*/  BSYNC.RECONVERGENT B0 ;  /* 0x0000000000007941 */ /* 0x000fea0003800200 */
.L_x_1450:
[----:B-----5:R-:W-:Y:S02]  /*05f0*/  IADD3 R17, PT, PT, R0, R4, -R12 ;  /* 0x0000000400117210 */ /* 0x020fe40007ffe80c */
.L_x_1449:
[----:B------:R-:W-:Y:S05]  /*0600*/  BSYNC.RECONVERGENT B1 ;  /* 0x0000000000017941 */ /* 0x000fea0003800200 */
.L_x_1447:
[----:B------:R-:W3:Y:S01]  /*0610*/  S2R R37, SR_CTAID.X ;  /* 0x0000000000257919 */ /* 0x000ee20000002500 */
[----:B------:R-:W-:Y:S01]  /*0620*/  MOV R14, 0x1e0 ;  /* 0x000001e0000e7802 */ /* 0x000fe20000000f00 */
[----:B------:R-:W-:-:S03]  /*0630*/  IMAD.MOV.U32 R3, RZ, RZ, 0x0 ;  /* 0x00000000ff037424 */ /* 0x000fc600078e00ff */
[----:B------:R-:W-:Y:S01]  /*0640*/  MOV R2, R14 ;  /* 0x0000000e00027202 */ /* 0x000fe20000000f00 */
[----:B---3--:R-:W-:-:S05]  /*0650*/  IMAD.SHL.U32 R252, R37, 0x40, RZ ;  /* 0x0000004025fc7824 */ /* 0x008fca00078e00ff */
[----:B------:R-:W-:-:S13]  /*0660*/  ISETP.GT.AND P0, PT, R33, R252, PT ;  /* 0x000000fc2100720c */ /* 0x000fda0003f04270 */
[----:B-12---:R-:W-:Y:S05]  /*0670*/  @!P0 RET.REL.NODEC R2 `(_ZN5flash24flash_fwd_splitkv_kernelI23Flash_fwd_kernel_traitsILi64ELi64ELi256ELi4ELb0ELb0EN7cutlass6half_tE19Flash_kernel_traitsILi64ELi64ELi256ELi4ES3_EELb0ELb0ELb0ELb0ELb0ELb0ELb1ELb0EEEvNS_16Flash_fwd_paramsE) ;  /* 0xfffffff802608950 */ /* 0x006fea0003c3ffff */
        /* <DEDUP_REMOVED lines=38> */
[----:B------:R-:W-:-:S04]  /*08e0*/  VIADDMNMX R231, R250, R0, R2, PT ;  /* 0x00000000fae77246 */ /* 0x000fc80003800102 */
[----:B------:R-:W-:-:S13]  /*08f0*/  ISETP.GE.AND P0, PT, R250, R231, PT ;  /* 0x000000e7fa00720c */ /* 0x000fda0003f06270 */
[----:B-1----:R-:W-:Y:S05]  /*0900*/  @!P0 BRA `(.L_x_1452) ;  /* 0x00000004003c8947 */ /* 0x002fea0003800000 */
[----:B------:R-:W2:Y:S04]  /*0910*/  LD.E.64 R6, desc[UR4][R168.64+0xb0] ;  /* 0x0000b004a8067980 */ /* 0x000ea8000c101b00 */
[----:B------:R-:W3:Y:S04]  /*0920*/  LDL.LU R9, [R1] ;  /* 0x0000000001097983 */ /* 0x000ee80000300800 */
[----:B------:R-:W3:Y:S04]  /*0930*/  LD.E R4, desc[UR4][R168.64+0x60] ;  /* 0x00006004a8047980 */ /* 0x000ee8000c101900 */
[----:B------:R-:W4:Y:S04]  /*0940*/  LD.E R5, desc[UR4][R168.64+0xcc] ;  /* 0x0000cc04a8057980 */ /* 0x000f28000c101900 */
[----:B------:R-:W5:Y:S04]  /*0950*/  LD.E R8, desc[UR4][R168.64+0xc0] ;  /* 0x0000c004a8087980 */ /* 0x000f68000c101900 */
[----:B------:R-:W5:Y:S04]  /*0960*/  LD.E.64 R2, desc[UR4][R168.64+0x78] ;  /* 0x00007804a8027980 */ /* 0x000f68000c101b00 */
[----:B------:R-:W5:Y:S01]  /*0970*/  LD.E.64 R168, desc[UR4][R168.64+0xa8] ;  /* 0x0000a804a8a87980 */ /* 0x000f62000c101b00 */
[----:B--2---:R-:W-:-:S04]  /*0980*/  IMAD R0, R6, UR8, R251 ;  /* 0x0000000806007c24 */ /* 0x004fc8000f8e02fb */
[----:B---3--:R-:W-:-:S04]  /*0990*/  IMAD R0, R0, R4, R9 ;  /* 0x0000000400007224 */ /* 0x008fc800078e0209 */
[----:B------:R-:W-:Y:S02]  /*09a0*/  IMAD R7, R7, R0, R252 ;  /* 0x0000000007077224 */ /* 0x000fe400078e02fc */
[----:B------:R-:W-:Y:S02]  /*09b0*/  IMAD.SHL.U32 R0, R232, 0x4, RZ ;  /* 0x00000004e8007824 */ /* 0x000fe400078e00ff */
[----:B----4-:R-:W-:Y:S01]  /*09c0*/  IMAD R4, R7, R5, RZ ;  /* 0x0000000507047224 */ /* 0x010fe200078e02ff */
[----:B------:R-:W-:Y:S02]  /*09d0*/  SHF.R.U32.HI R232, RZ, 0x4, R232 ;  /* 0x00000004ffe87819 */ /* 0x000fe400000116e8 */
[C---:B------:R-:W-:Y:S02]  /*09e0*/  LOP3.LUT R9, R0.reuse, 0xffc, RZ, 0xc0, !PT ;  /* 0x00000ffc00097812 */ /* 0x040fe400078ec0ff */
[----:B------:R-:W-:Y:S02]  /*09f0*/  LOP3.LUT R5, R0, 0x3c, RZ, 0xc0, !PT ;  /* 0x0000003c00057812 */ /* 0x000fe400078ec0ff */
[----:B------:R-:W-:Y:S01]  /*0a00*/  IADD3 R0, P0, PT, R4, R9, RZ ;  /* 0x0000000904007210 */ /* 0x000fe20007f1e0ff */
[----:B------:R-:W-:Y:S01]  /*0a10*/  IMAD.IADD R6, R33, 0x1, -R252 ;  /* 0x0000000121067824 */ /* 0x000fe200078e0afc */
[C---:B------:R-:W-:Y:S01]  /*0a20*/  ISETP.NE.AND P6, PT, R5.reuse, RZ, PT ;  /* 0x000000ff0500720c */ /* 0x040fe20003fc5270 */
[----:B------:R-:W-:Y:S01]  /*0a30*/  VIADD R11, R232, 0x8 ;  /* 0x00000008e80b7836 */ /* 0x000fe20000000000 */
[----:B-----5:R-:W-:-:S02]  /*0a40*/  ISETP.GE.AND P1, PT, R5, R8, PT ;  /* 0x000000080500720c */ /* 0x020fc40003f26270 */
[----:B------:R-:W-:Y:S02]  /*0a50*/  LEA.HI.X.SX32 R5, R4, RZ, 0x1, P0 ;  /* 0x000000ff04057211 */ /* 0x000fe400000f0eff */
[----:B------:R-:W-:Y:S01]  /*0a60*/  LEA R4, P0, R0, R2, 0x2 ;  /* 0x0000000200047211 */ /* 0x000fe200078010ff */
[C---:B------:R-:W-:Y:S01]  /*0a70*/  VIADD R2, R232.reuse, 0x10 ;  /* 0x00000010e8027836 */ /* 0x040fe20000000000 */
[-C--:B------:R-:W-:Y:S01]  /*0a80*/  ISETP.GE.OR P2, PT, R11, R6.reuse, P1 ;  /* 0x000000060b00720c */ /* 0x080fe20000f46670 */
[C---:B------:R-:W-:Y:S01]  /*0a90*/  VIADD R8, R232.reuse, 0x18 ;  /* 0x00000018e8087836 */ /* 0x040fe20000000000 */
[-C--:B------:R-:W-:Y:S02]  /*0aa0*/  ISETP.GE.OR P3, PT, R232, R6.reuse, P1 ;  /* 0x00000006e800720c */ /* 0x080fe40000f66670 */
[-C--:B------:R-:W-:Y:S02]  /*0ab0*/  ISETP.GE.OR P5, PT, R2, R6.reuse, P1 ;  /* 0x000000060200720c */ /* 0x080fe40000fa6670 */
[----:B------:R-:W-:Y:S01]  /*0ac0*/  LEA.HI.X R5, R0, R3, R5, 0x2, P0 ;  /* 0x0000000300057211 */ /* 0x000fe200000f1405 */
[----:B------:R-:W-:Y:S01]  /*0ad0*/  VIADD R3, R232, 0x20 ;  /* 0x00000020e8037836 */ /* 0x000fe20000000000 */
[----:B------:R-:W-:Y:S01]  /*0ae0*/  ISETP.GE.OR P0, PT, R8, R6, P1 ;  /* 0x000000060800720c */ /* 0x000fe20000f06670 */
[----:B------:R-:W-:-:S03]  /*0af0*/  VIADD R9, R232, 0x30 ;  /* 0x00000030e8097836 */ /* 0x000fc60000000000 */
[-C--:B------:R-:W-:Y:S01]  /*0b00*/  ISETP.GE.OR P4, PT, R3, R6.reuse, P1 ;  /* 0x000000060300720c */ /* 0x080fe20000f86670 */
[C---:B------:R-:W-:Y:S01]  /*0b10*/  VIADD R10, R232.reuse, 0x28 ;  /* 0x00000028e80a7836 */ /* 0x040fe20000000000 */
[----:B------:R-:W-:Y:S01]  /*0b20*/  @!P2 ST.E.128 desc[UR4][R4.64+0x800], RZ ;  /* 0x000800ff0400a985 */ /* 0x000fe2000c101d04 */
[----:B------:R-:W-:Y:S01]  /*0b30*/  VIADD R12, R232, 0x38 ;  /* 0x00000038e80c7836 */ /* 0x000fe20000000000 */
[-C--:B------:R-:W-:Y:S02]  /*0b40*/  ISETP.GE.OR P2, PT, R9, R6.reuse, P1 ;  /* 0x000000060900720c */ /* 0x080fe40000f46670 */
[----:B------:R-:W-:Y:S01]  /*0b50*/  @!P3 ST.E.128 desc[UR4][R4.64], RZ ;  /* 0x000000ff0400b985 */ /* 0x000fe2000c101d04 */
[----:B------:R-:W-:-:S03]  /*0b60*/  ISETP.GE.OR P3, PT, R10, R6, P1 ;  /* 0x000000060a00720c */ /* 0x000fc60000f66670 */
[----:B------:R-:W-:Y:S01]  /*0b70*/  @!P5 ST.E.128 desc[UR4][R4.64+0x1000], RZ ;  /* 0x001000ff0400d985 */ /* 0x000fe2000c101d04 */
[-C--:B------:R-:W-:Y:S02]  /*0b80*/  ISETP.GE.OR P5, PT, R11, R6.reuse, P6 ;  /* 0x000000060b00720c */ /* 0x080fe400037a6670 */
[----:B------:R-:W-:Y:S01]  /*0b90*/  ISETP.GE.OR P1, PT, R12, R6, P1 ;  /* 0x000000060c00720c */ /* 0x000fe20000f26670 */
[----:B------:R-:W-:Y:S01]  /*0ba0*/  @!P0 ST.E.128 desc[UR4][R4.64+0x1800], RZ ;  /* 0x001800ff04008985 */ /* 0x000fe2000c101d04 */
[----:B------:R-:W-:-:S03]  /*0bb0*/  IADD3 R0, P0, PT, R7, R232, RZ ;  /* 0x000000e807007210 */ /* 0x000fc60007f1e0ff */
[----:B------:R-:W-:Y:S01]  /*0bc0*/  @!P4 ST.E.128 desc[UR4][R4.64+0x2000], RZ ;  /* 0x002000ff0400c985 */ /* 0x000fe2000c101d04 */
[----:B------:R-:W-:Y:S02]  /*0bd0*/  ISETP.GE.OR P4, PT, R2, R6, P6 ;  /* 0x000000060200720c */ /* 0x000fe40003786670 */
[----:B------:R-:W-:Y:S02]  /*0be0*/  LEA.HI.X.SX32 R7, R7, RZ, 0x1, P0 ;  /* 0x000000ff07077211 */ /* 0x000fe400000f0eff */
[C---:B------:R-:W-:Y:S01]  /*0bf0*/  LEA R2, P0, R0.reuse, R168, 0x2 ;  /* 0x000000a800027211 */ /* 0x040fe200078010ff */
[----:B------:R-:W-:Y:S01]  /*0c00*/  @!P2 ST.E.128 desc[UR4][R4.64+0x3000], RZ ;  /* 0x003000ff0400a985 */ /* 0x000fe2000c101d04 */
[-C--:B------:R-:W-:Y:S02]  /*0c10*/  ISETP.GE.OR P2, PT, R3, R6.reuse, P6 ;  /* 0x000000060300720c */ /* 0x080fe40003746670 */
[----:B------:R-:W-:Y:S01]  /*0c20*/  LEA.HI.X R3, R0, R169, R7, 0x2, P0 ;  /* 0x000000a900037211 */ /* 0x000fe200000f1407 */
[----:B------:R-:W-:Y:S01]  /*0c30*/  @!P5 IMAD.MOV.U32 R0, RZ, RZ, -0x800000 ;  /* 0xff800000ff00d424 */ /* 0x000fe200078e00ff */
[----:B------:R-:W-:Y:S01]  /*0c40*/  @!P1 ST.E.128 desc[UR4][R4.64+0x3800], RZ ;  /* 0x003800ff04009985 */ /* 0x000fe2000c101d04 */
[----:B------:R-:W-:-:S03]  /*0c50*/  ISETP.GE.OR P1, PT, R10, R6, P6 ;  /* 0x000000060a00720c */ /* 0x000fc60003726670 */
[----:B------:R1:W-:Y:S01]  /*0c60*/  @!P3 ST.E.128 desc[UR4][R4.64+0x2800], RZ ;  /* 0x002800ff0400b985 */ /* 0x0003e2000c101d04 */
[-C--:B------:R-:W-:Y:S02]  /*0c70*/  ISETP.GE.OR P3, PT, R8, R6.reuse, P6 ;  /* 0x000000060800720c */ /* 0x080fe40003766670 */
[-C--:B------:R-:W-:Y:S01]  /*0c80*/  ISETP.GE.OR P0, PT, R9, R6.reuse, P6 ;  /* 0x000000060900720c */ /* 0x080fe20003706670 */
[----:B------:R2:W-:Y:S01]  /*0c90*/  @!P5 ST.E desc[UR4][R2.64+0x20], R0 ;  /* 0x000020000200d985 */ /* 0x0005e2000c101904 */
[-C--:B------:R-:W-:Y:S02]  /*0ca0*/  ISETP.GE.OR P5, PT, R232, R6.reuse, P6 ;  /* 0x00000006e800720c */ /* 0x080fe400037a6670 */
[----:B------:R-:W-:-:S07]  /*0cb0*/  ISETP.GE.OR P6, PT, R12, R6, P6 ;  /* 0x000000060c00720c */ /* 0x000fce00037c6670 */
[----:B------:R-:W-:-:S04]  /*0cc0*/  @!P3 IMAD.MOV.U32 R7, RZ, RZ, -0x800000 ;  /* 0xff800000ff07b424 */ /* 0x000fc800078e00ff */
[----:B------:R-:W-:Y:S02]  /*0cd0*/  @!P5 IMAD.MOV.U32 R8, RZ, RZ, -0x800000 ;  /* 0xff800000ff08d424 */ /* 0x000fe400078e00ff */
[----:B-1----:R-:W-:Y:S02]  /*0ce0*/  @!P2 IMAD.MOV.U32 R5, RZ, RZ, -0x800000 ;  /* 0xff800000ff05a424 */ /* 0x002fe400078e00ff */
[----:B------:R-:W-:Y:S02]  /*0cf0*/  @!P1 IMAD.MOV.U32 R4, RZ, RZ, -0x800000 ;  /* 0xff800000ff049424 */ /* 0x000fe400078e00ff */
[----:B--2---:R-:W-:Y:S01]  /*0d00*/  @!P4 IMAD.MOV.U32 R0, RZ, RZ, -0x800000 ;  /* 0xff800000ff00c424 */ /* 0x004fe200078e00ff */
[----:B------:R1:W-:Y:S04]  /*0d10*/  @!P2 ST.E desc[UR4][R2.64+0x80], R5 ;  /* 0x000080050200a985 */ /* 0x0003e8000c101904 */
[----:B------:R2:W-:Y:S04]  /*0d20*/  @!P4 ST.E desc[UR4][R2.64+0x40], R0 ;  /* 0x000040000200c985 */ /* 0x0005e8000c101904 */
[----:B------:R3:W-:Y:S04]  /*0d30*/  @!P1 ST.E desc[UR4][R2.64+0xa0], R4 ;  /* 0x0000a00402009985 */ /* 0x0007e8000c101904 */
[----:B------:R-:W-:Y:S04]  /*0d40*/  @!P3 ST.E desc[UR4][R2.64+0x60], R7 ;  /* 0x000060070200b985 */ /* 0x000fe8000c101904 */
[----:B------:R-:W-:Y:S01]  /*0d50*/  @!P5 ST.E desc[UR4][R2.64], R8 ;  /* 0x000000080200d985 */ /* 0x000fe2000c101904 */
[----:B-1----:R-:W-:-:S02]  /*0d60*/  IMAD.MOV.U32 R5, RZ, RZ, 0x0 ;  /* 0x00000000ff057424 */ /* 0x002fc400078e00ff */
[----:B--2---:R-:W-:Y:S02]  /*0d70*/  @!P0 IMAD.MOV.U32 R0, RZ, RZ, -0x800000 ;  /* 0xff800000ff008424 */ /* 0x004fe400078e00ff */
[----:B---3--:R-:W-:-:S03]  /*0d80*/  IMAD.MOV.U32 R4, RZ, RZ, R14 ;  /* 0x000000ffff047224 */ /* 0x008fc600078e000e */
[----:B------:R1:W-:Y:S02]  /*0d90*/  @!P0 ST.E desc[UR4][R2.64+0xc0], R0 ;  /* 0x0000c00002008985 */ /* 0x0003e4000c101904 */
[----:B-1----:R-:W-:Y:S05]  /*0da0*/  @P6 RET.REL.NODEC R4 `(_ZN5flash24flash_fwd_splitkv_kernelI23Flash_fwd_kernel_traitsILi64ELi64ELi256ELi4ELb0ELb0EN7cutlass6half_tE19Flash_kernel_traitsILi64ELi64ELi256ELi4ES3_EELb0ELb0ELb0ELb0ELb0ELb0ELb1ELb0EEEvNS_16Flash_fwd_paramsE) ;  /* 0xfffffff004946950 */ /* 0x002fea0003c3ffff */
[----:B------:R-:W-:-:S05]  /*0db0*/  MOV R0, 0xff800000 ;  /* 0xff80000000007802 */ /* 0x000fca0000000f00 */
[----:B------:R1:W-:Y:S02]  /*0dc0*/  ST.E desc[UR4][R2.64+0xe0], R0 ;  /* 0x0000e00002007985 */ /* 0x0003e4000c101904 */
[----:B-1----:R-:W-:Y:S02]  /*0dd0*/  MOV R2, R14 ;  /* 0x0000000e00027202 */ /* 0x002fe40000000f00 */
[----:B------:R-:W-:-:S04]  /*0de0*/  MOV R3, 0x0 ;  /* 0x0000000000037802 */ /* 0x000fc80000000f00 */
[----:B------:R-:W-:Y:S05]  /*0df0*/  RET.REL.NODEC R2 `(_ZN5flash24flash_fwd_splitkv_kernelI23Flash_fwd_kernel_traitsILi64ELi64ELi256ELi4ELb0ELb0EN7cutlass6half_tE19Flash_kernel_traitsILi64ELi64ELi256ELi4ES3_EELb0ELb0ELb0ELb0ELb0ELb0ELb1ELb0EEEvNS_16Flash_fwd_paramsE) ;  /* 0xfffffff002807950 */ /* 0x000fea0003c3ffff */
.L_x_1452:
[----:B------:R-:W2:Y:S04]  /*0e00*/  LD.E.64 R2, desc[UR4][R168.64+0x158] ;  /* 0x00015804a8027980 */ /* 0x000ea8000c101b00 */
[----:B------:R-:W3:Y:S01]  /*0e10*/  LD.E.64 R248, desc[UR4][R168.64+0x160] ;  /* 0x00016004a8f87980 */ /* 0x000ee2000c101b00 */
[----:B------:R-:W-:-:S03]  /*0e20*/  IMAD.MOV.U32 R9, RZ, RZ, R251 ;  /* 0x000000ffff097224 */ /* 0x000fc600078e00fb */
[----:B------:R1:W5:Y:S01]  /*0e30*/  LDL R38, [R1] ;  /* 0x0000000001267983 */ /* 0x0003620000100800 */
        /* <DEDUP_REMOVED lines=9> */
[----:B------:R-:W2:Y:S04]  /*0ed0*/  LD.E R11, desc[UR4][R168.64+0x170] ;  /* 0x00017004a80b7980 */ /* 0x000ea8000c101900 */
[----:B------:R-:W3:Y:S01]  /*0ee0*/  LD.E.64 R6, desc[UR4][R168.64+0x168] ;  /* 0x00016804a8067980 */ /* 0x000ee2000c101b00 */
[----:B------:R-:W-:Y:S02]  /*0ef0*/  IMAD.MOV.U32 R34, RZ, RZ, R168 ;  /* 0x000000ffff227224 */ /* 0x000fe400078e00a8 */
[----:B------:R-:W-:-:S05]  /*0f00*/  IMAD.MOV.U32 R35, RZ, RZ, R169 ;  /* 0x000000ffff237224 */ /* 0x000fca00078e00a9 */
[----:B------:R-:W4:Y:S01]  /*0f10*/  LD.E R14, desc[UR4][R34.64+0x68] ;  /* 0x00006804220e7980 */ /* 0x000f22000c101900 */
[----:B------:R-:W-:-:S03]  /*0f20*/  LEA R18, R231, 0xffffff00, 0x8 ;  /* 0xffffff00e7127811 */ /* 0x000fc600078e40ff */
[----:B------:R-:W4:Y:S01]  /*0f30*/  LD.E.64 R234, desc[UR4][R34.64+0x38] ;  /* 0x0000380422ea7980 */ /* 0x000f22000c101b00 */
[----:B------:R-:W-:-:S03]  /*0f40*/  IABS R8, R18 ;  /* 0x0000001200087213 */ /* 0x000fc60000000000 */
[----:B------:R-:W4:Y:S04]  /*0f50*/  LD.E.64 R12, desc[UR4][R34.64+0x28] ;  /* 0x00002804220c7980 */ /* 0x000f28000c101b00 */
[----:B------:R-:W5:Y:S04]  /*0f60*/  LD.E.64 R30, desc[UR4][R34.64+0x58] ;  /* 0x00005804221e7980 */ /* 0x000f68000c101b00 */
[----:B------:R-:W5:Y:S01]  /*0f70*/  LD.E.64 R236, desc[UR4][R34.64+0x40] ;  /* 0x0000400422ec7980 */ /* 0x000f62000c101b00 */
[----:B--2---:R-:W-:-:S04]  /*0f80*/  IABS R4, R11 ;  /* 0x0000000b00047213 */ /* 0x004fc80000000000 */
[----:B-1----:R-:W1:Y:S08]  /*0f90*/  I2F.RP R2, R4 ;  /* 0x0000000400027306 */ /* 0x002e700000209400 */
[----:B-1----:R-:W1:Y:S02]  /*0fa0*/  MUFU.RCP R2, R2 ;  /* 0x0000000200027308 */ /* 0x002e640000001000 */
[----:B-1----:R-:W-:-:S06]  /*0fb0*/  IADD3 R2, PT, PT, R2, 0xffffffe, RZ ;  /* 0x0ffffffe02027810 */ /* 0x002fcc0007ffe0ff */
[----:B------:R-:W1:Y:S01]  /*0fc0*/  F2I.FTZ.U32.TRUNC.NTZ R3, R2 ;  /* 0x0000000200037305 */ /* 0x000e62000021f000 */
[----:B-----5:R-:W-:Y:S01]  /*0fd0*/  IABS R9, R11 ;  /* 0x0000000b00097213 */ /* 0x020fe20000000000 */
[----:B-1----:R-:W-:Y:S01]  /*0fe0*/  IMAD.MOV R0, RZ, RZ, -R3 ;  /* 0x000000ffff007224 */ /* 0x002fe200078e0a03 */
[----:B------:R-:W-:-:S03]  /*0ff0*/  MOV R2, RZ ;  /* 0x000000ff00027202 */ /* 0x000fc60000000f00 */
[----:B------:R-:W-:-:S04]  /*1000*/  IMAD R0, R0, R4, RZ ;  /* 0x0000000400007224 */ /* 0x000fc800078e02ff */
[----:B------:R-:W-:Y:S01]  /*1010*/  IMAD.HI.U32 R5, R3, R0, R2 ;  /* 0x0000000003057227 */ /* 0x000fe200078e0002 */
[----:B------:R-:W-:-:S03]  /*1020*/  IADD3 R0, PT, PT, RZ, -R9, RZ ;  /* 0x80000009ff007210 */ /* 0x000fc60007ffe0ff */
[----:B------:R-:W-:Y:S02]  /*1030*/  IMAD.MOV.U32 R2, RZ, RZ, R8 ;  /* 0x000000ffff027224 */ /* 0x000fe400078e0008 */
[----:B------:R-:W-:Y:S01]  /*1040*/  IMAD.MOV.U32 R3, RZ, RZ, R0 ;  /* 0x000000ffff037224 */ /* 0x000fe200078e0000 */
[----:B------:R-:W2:Y:S01]  /*1050*/  LD.E.64 R8, desc[UR4][R34.64+0x50] ;  /* 0x0000500422087980 */ /* 0x000ea2000c101b00 */
[----:B------:R-:W-:-:S04]  /*1060*/  IMAD.HI.U32 R0, R5, R2, RZ ;  /* 0x0000000205007227 */ /* 0x000fc800078e00ff */
[----:B------:R-:W-:-:S05]  /*1070*/  IMAD R2, R0, R3, R2 ;  /* 0x0000000300027224 */ /* 0x000fca00078e0202 */
[----:B------:R-:W-:-:S13]  /*1080*/  ISETP.GT.U32.AND P2, PT, R4, R2, PT ;  /* 0x000000020400720c */ /* 0x000fda0003f44070 */
[----:B------:R-:W-:-:S04]  /*1090*/  @!P2 IADD3 R2, PT, PT, R2, -R4, RZ ;  /* 0x800000040202a210 */ /* 0x000fc80007ffe0ff */
[----:B------:R-:W-:Y:S01]  /*10a0*/  ISETP.GE.U32.AND P0, PT, R2, R4, PT ;  /* 0x000000040200720c */ /* 0x000fe20003f06070 */
[----:B------:R-:W-:Y:S01]  /*10b0*/  @!P2 VIADD R0, R0, 0x1 ;  /* 0x000000010000a836 */ /* 0x000fe20000000000 */
[----:B------:R-:W-:Y:S01]  /*10c0*/  LOP3.LUT R2, R18, R11, RZ, 0x3c, !PT ;  /* 0x0000000b12027212 */ /* 0x000fe200078e3cff */
[-C--:B---3--:R-:W-:Y:S01]  /*10d0*/  IMAD R4, R7, R251.reuse, RZ ;  /* 0x000000fb07047224 */ /* 0x088fe200078e02ff */
        /* <DEDUP_REMOVED lines=14> */
[----:B------:R1:W2:Y:S01]  /*11c0*/  LD.E R10, desc[UR4][R2.64] ;  /* 0x00000004020a7980 */ /* 0x0002a2000c101900 */
[----:B----4-:R-:W-:-:S04]  /*11d0*/  IABS R4, R14 ;  /* 0x0000000e00047213 */ /* 0x010fc80000000000 */
        /* <DEDUP_REMOVED lines=31> */
[----:B--2---:R-:W-:Y:S01]  /*13d0*/  SHF.R.S32.HI R15, RZ, 0x1f, R10 ;  /* 0x0000001fff0f7819 */ /* 0x004fe2000001140a */
[----:B---3--:R-:W-:-:S04]  /*13e0*/  IMAD R3, R7, R10, RZ ;  /* 0x0000000a07037224 */ /* 0x008fc800078e02ff */
[C---:B------:R-:W-:Y:S02]  /*13f0*/  IMAD R3, R6.reuse, R15, R3 ;  /* 0x0000000f06037224 */ /* 0x040fe400078e0203 */
[----:B------:R-:W-:-:S04]  /*1400*/  IMAD.WIDE.U32 R6, R6, R10, RZ ;  /* 0x0000000a06067225 */ /* 0x000fc800078e00ff */
[----:B------:R-:W-:Y:S02]  /*1410*/  IMAD.IADD R3, R7, 0x1, R3 ;  /* 0x0000000107037824 */ /* 0x000fe400078e0203 */
[----:B------:R-:W-:-:S04]  /*1420*/  IMAD.MOV.U32 R2, RZ, RZ, R6 ;  /* 0x000000ffff027224 */ /* 0x000fc800078e0006 */
        /* <DEDUP_REMOVED lines=13> */
.L_x_1454:
        /* <DEDUP_REMOVED lines=10> */
[----:B-----5:R-:W-:-:S02]  /*15a0*/  @!P2 SHF.R.S32.HI R10, RZ, 0x1f, R9 ;  /* 0x0000001fff0aa819 */ /* 0x020fc40000011409 */
[----:B------:R-:W-:Y:S02]  /*15b0*/  CS2R R238, SRZ ;  /* 0x0000000000ee7805 */ /* 0x000fe4000001ff00 */
[----:B--2---:R-:W-:-:S04]  /*15c0*/  IABS R0, R14 ;  /* 0x0000000e00007213 */ /* 0x004fc80000000000 */
        /* <DEDUP_REMOVED lines=15> */
[----:B---3--:R-:W-:-:S03]  /*16c0*/  @!P2 IMAD R8, R235, R12, RZ ;  /* 0x0000000ceb08a224 */ /* 0x008fc600078e02ff */
[----:B------:R-:W-:Y:S01]  /*16d0*/  ISETP.GT.U32.AND P1, PT, R7, R0, PT ;  /* 0x000000000700720c */ /* 0x000fe20003f24070 */
[----:B------:R-:W-:Y:S02]  /*16e0*/  @!P2 IMAD R8, R3, R234, R8 ;  /* 0x000000ea0308a224 */ /* 0x000fe400078e0208 */
[----:B------:R-:W-:-:S04]  /*16f0*/  @!P2 IMAD.WIDE.U32 R2, R234, R12, RZ ;  /* 0x0000000cea02a225 */ /* 0x000fc800078e00ff */
[-C--:B----4-:R-:W-:Y:S02]  /*1700*/  @!P2 IMAD R5, R5, R9.reuse, RZ ;  /* 0x000000090505a224 */ /* 0x090fe400078e02ff */
        /* <DEDUP_REMOVED lines=50> */
[----:B------:R-:W-:Y:S02]  /*1a30*/  @P2 MOV R8, R2 ;  /* 0x0000000200082202 */ /* 0x000fe40000000f00 */
.L_x_1455:
[----:B------:R-:W-:Y:S05]  /*1a40*/  BSYNC.RECONVERGENT B0 ;  /* 0x0000000000007941 */ /* 0x000fea0003800200 */
.L_x_1453:
        /* <DEDUP_REMOVED lines=13> */
[----:B------:R-:W-:Y:S01]  /*1b20*/  IABS R6, R14 ;  /* 0x0000000e00067213 */ /* 0x000fe20000000000 */
[----:B-1----:R-:W-:Y:S01]  /*1b30*/  IMAD.MOV R0, RZ, RZ, -R3 ;  /* 0x000000ffff007224 */ /* 0x002fe200078e0a03 */
[----:B------:R-:W-:-:S03]  /*1b40*/  MOV R2, RZ ;  /* 0x000000ff00027202 */ /* 0x000fc60000000f00 */
[----:B------:R-:W-:Y:S01]  /*1b50*/  IMAD R5, R0, R4, RZ ;  /* 0x0000000400057224 */ /* 0x000fe200078e02ff */
[----:B------:R-:W-:-:S03]  /*1b60*/  IABS R0, R38 ;  /* 0x0000002600007213 */ /* 0x000fc60000000000 */
[----:B------:R-:W-:-:S04]  /*1b70*/  IMAD.HI.U32 R5, R3, R5, R2 ;  /* 0x0000000503057227 */ /* 0x000fc800078e0002 */
[----:B------:R-:W-:Y:S02]  /*1b80*/  IMAD.MOV.U32 R2, RZ, RZ, R0 ;  /* 0x000000ffff027224 */ /* 0x000fe400078e0000 */
        /* <DEDUP_REMOVED lines=9> */
[----:B------:R-:W-:Y:S02]  /*1c20*/  ISETP.NE.AND P2, PT, R14, RZ, PT ;  /* 0x000000ff0e00720c */ /* 0x000fe40003f45270 */
[----:B------:R-:W-:Y:S01]  /*1c30*/  ISETP.GE.AND P1, PT, R2, RZ, PT ;  /* 0x000000ff0200720c */ /* 0x000fe20003f26270 */
[----:B------:R-:W-:Y:S02]  /*1c40*/  IMAD R2, R16, R236, RZ ;  /* 0x000000ec10027224 */ /* 0x000fe400078e02ff */
[----:B------:R-:W-:-:S04]  /*1c50*/  IMAD.SHL.U32 R36, R232, 0x8, RZ ;  /* 0x00000008e8247824 */ /* 0x000fc800078e00ff */
[----:B------:R-:W-:Y:S01]  /*1c60*/  @P3 IADD3 R0, PT, PT, R0, 0x1, RZ ;  /* 0x0000000100003810 */ /* 0x000fe20007ffe0ff */
[C---:B------:R-:W-:Y:S02]  /*1c70*/  IMAD R4, R11.reuse, R237, R2 ;  /* 0x000000ed0b047224 */ /* 0x040fe400078e0202 */
[----:B------:R-:W-:Y:S01]  /*1c80*/  IMAD.WIDE.U32 R2, R11, R236, RZ ;  /* 0x000000ec0b027225 */ /* 0x000fe200078e00ff */
[----:B------:R-:W-:-:S03]  /*1c90*/  LOP3.LUT R32, R36, 0x38, RZ, 0xc0, !PT ;  /* 0x0000003824207812 */ /* 0x000fc600078ec0ff */
[----:B------:R-:W-:Y:S01]  /*1ca0*/  @!P1 IMAD.MOV R0, RZ, RZ, -R0 ;  /* 0x000000ffff009224 */ /* 0x000fe200078e0a00 */
[----:B------:R-:W-:Y:S02]  /*1cb0*/  @!P2 LOP3.LUT R0, RZ, R14, RZ, 0x33, !PT ;  /* 0x0000000eff00a212 */ /* 0x000fe400078e33ff */
[----:B------:R-:W-:Y:S02]  /*1cc0*/  IADD3 R5, PT, PT, R3, R4, RZ ;  /* 0x0000000403057210 */ /* 0x000fe40007ffe0ff */
[----:B------:R-:W-:Y:S01]  /*1cd0*/  SHF.R.S32.HI R7, RZ, 0x1f, R0 ;  /* 0x0000001fff077819 */ /* 0x000fe20000011400 */
[----:B------:R-:W-:Y:S01]  /*1ce0*/  IMAD R6, R31, R0, RZ ;  /* 0x000000001f067224 */ /* 0x000fe200078e02ff */
[----:B------:R-:W-:Y:S01]  /*1cf0*/  IADD3 R4, P2, P1, R2, R8, R32 ;  /* 0x0000000802047210 */ /* 0x000fe2000795e020 */
[----:B------:R-:W-:-:S04]  /*1d00*/  IMAD.WIDE.U32 R2, R30, R0, RZ ;  /* 0x000000001e027225 */ /* 0x000fc800078e00ff */
[----:B------:R-:W-:Y:S01]  /*1d10*/  IMAD R0, R7, R30, R6 ;  /* 0x0000001e07007224 */ /* 0x000fe200078e0206 */
[----:B------:R-:W-:Y:S02]  /*1d20*/  IADD3.X R5, PT, PT, R5, R9, RZ, P2, P1 ;  /* 0x0000000905057210 */ /* 0x000fe400017e24ff */
[----:B------:R-:W-:Y:S01]  /*1d30*/  IADD3 R4, P1, PT, R4, R2, RZ ;  /* 0x0000000204047210 */ /* 0x000fe20007f3e0ff */
[----:B------:R-:W-:Y:S01]  /*1d40*/  IMAD.IADD R0, R3, 0x1, R0 ;  /* 0x0000000103007824 */ /* 0x000fe200078e0200 */
[----:B------:R-:W-:-:S03]  /*1d50*/  SHF.R.U32.HI R2, RZ, 0x3, R232 ;  /* 0x00000003ff027819 */ /* 0x000fc600000116e8 */
[----:B------:R-:W-:Y:S01]  /*1d60*/  IMAD.X R5, R5, 0x1, R0, P1 ;  /* 0x0000000105057824 */ /* 0x000fe200008e0600 */
[----:B------:R-:W1:Y:S01]  /*1d70*/  S2UR UR6, SR_CgaCtaId ;  /* 0x00000000000679c3 */ /* 0x000e620000008800 */
[----:B------:R-:W-:Y:S02]  /*1d80*/  IMAD R0, R237, R2, RZ ;  /* 0x00000002ed007224 */ /* 0x000fe400078e02ff */
[----:B------:R-:W-:-:S04]  /*1d90*/  IMAD.WIDE.U32 R4, R2, R236, R4 ;  /* 0x000000ec02047225 */ /* 0x000fc800078e0004 */
[----:B------:R-:W-:Y:S01]  /*1da0*/  IMAD R11, R235, R2, RZ ;  /* 0x00000002eb0b7224 */ /* 0x000fe200078e02ff */
[----:B------:R-:W-:Y:S01]  /*1db0*/  IADD3 R0, PT, PT, R5, R0, RZ ;  /* 0x0000000005007210 */ /* 0x000fe20007ffe0ff */
[----:B------:R-:W-:Y:S01]  /*1dc0*/  IMAD.IADD R252, R33, 0x1, -R252 ;  /* 0x0000000121fc7824 */ /* 0x000fe200078e0afc */
[----:B------:R-:W-:Y:S01]  /*1dd0*/  SHF.R.S32.HI R5, RZ, 0x1f, R38 ;  /* 0x0000001fff057819 */ /* 0x000fe20000011426 */
[----:B------:R-:W-:Y:S01]  /*1de0*/  UMOV UR7, 0x400 ;  /* 0x0000040000077882 */ /* 0x000fe20000000000 */
[-C--:B------:R-:W-:Y:S01]  /*1df0*/  LOP3.LUT R239, R239, R238.reuse, RZ, 0x3c, !PT ;  /* 0x000000eeefef7212 */ /* 0x080fe200078e3cff */
[----:B------:R-:W-:Y:S03]  /*1e00*/  BSSY.RECONVERGENT B0, `(.L_x_1456) ;  /* 0x0000037000007945 */ /* 0x000fe60003800200 */
[----:B------:R-:W-:Y:S01]  /*1e10*/  LOP3.LUT R238, R239, R238, RZ, 0x3c, !PT ;  /* 0x000000eeefee7212 */ /* 0x000fe200078e3cff */
[----:B-1----:R-:W-:-:S03]  /*1e20*/  ULEA UR6, UR6, UR7, 0x18 ;  /* 0x0000000706067291 */ /* 0x002fc6000f8ec0ff */
[----:B------:R-:W-:-:S03]  /*1e30*/  LOP3.LUT R239, R239, R238, RZ, 0x3c, !PT ;  /* 0x000000eeefef7212 */ /* 0x000fc600078e3cff */
[----:B------:R-:W-:Y:S02]  /*1e40*/  IMAD.U32 R228, RZ, RZ, UR6 ;  /* 0x00000006ffe47e24 */ /* 0x000fe4000f8e00ff */
[----:B--2---:R-:W-:-:S04]  /*1e50*/  @P0 IMAD.WIDE.U32 R8, R12, R29, RZ ;  /* 0x0000001d0c080225 */ /* 0x004fc800078e00ff */
[----:B---3--:R-:W-:-:S04]  /*1e60*/  @!P0 IMAD.WIDE.U32 R6, R20, R251, RZ ;  /* 0x000000fb14068225 */ /* 0x008fc800078e00ff */
[----:B------:R-:W-:Y:S02]  /*1e70*/  @!P0 IMAD R3, R21, R251, RZ ;  /* 0x000000fb15038224 */ /* 0x000fe400078e02ff */
[----:B------:R-:W-:Y:S01]  /*1e80*/  @!P0 IMAD.MOV.U32 R10, RZ, RZ, R6 ;  /* 0x000000ffff0a8224 */ /* 0x000fe200078e0006 */
[----:B------:R-:W-:Y:S02]  /*1e90*/  IADD3 R6, P1, PT, R32, R15, RZ ;  /* 0x0000000f20067210 */ /* 0x000fe40007f3e0ff */
[----:B------:R-:W-:-:S03]  /*1ea0*/  @!P0 IADD3 R3, PT, PT, R7, R3, RZ ;  /* 0x0000000307038210 */ /* 0x000fc60007ffe0ff */
[----:B------:R-:W-:Y:S01]  /*1eb0*/  IMAD.X R7, RZ, RZ, R28, P1 ;  /* 0x000000ffff077224 */ /* 0x000fe200008e061c */
[----:B------:R-:W-:Y:S01]  /*1ec0*/  LEA R243, P1, R4, R24, 0x1 ;  /* 0x0000001804f37211 */ /* 0x000fe200078208ff */
[----:B------:R-:W-:Y:S02]  /*1ed0*/  @P0 IMAD R14, R13, R29, RZ ;  /* 0x0000001d0d0e0224 */ /* 0x000fe400078e02ff */
[----:B------:R-:W-:Y:S01]  /*1ee0*/  IMAD.WIDE.U32 R6, R2, R234, R6 ;  /* 0x000000ea02067225 */ /* 0x000fe200078e0006 */
[----:B------:R-:W-:Y:S02]  /*1ef0*/  LEA.HI.X R242, R4, R25, R0, 0x1, P1 ;  /* 0x0000001904f27211 */ /* 0x000fe400008f0c00 */
[----:B------:R-:W-:Y:S01]  /*1f00*/  @P0 MOV R10, R8 ;  /* 0x00000008000a0202 */ /* 0x000fe20000000f00 */
[----:B------:R-:W-:Y:S01]  /*1f10*/  IMAD.IADD R4, R7, 0x1, R11 ;  /* 0x0000000107047824 */ /* 0x000fe200078e020b */
[----:B----4-:R-:W-:Y:S01]  /*1f20*/  LEA R241, P2, R6, R26, 0x1 ;  /* 0x0000001a06f17211 */ /* 0x010fe200078408ff */
[----:B------:R-:W-:Y:S01]  /*1f30*/  @P0 IMAD.IADD R3, R9, 0x1, R14 ;  /* 0x0000000109030824 */ /* 0x000fe200078e020e */
[----:B------:R-:W-:Y:S01]  /*1f40*/  IADD3 R10, P1, PT, R32, R10, RZ ;  /* 0x0000000a200a7210 */ /* 0x000fe20007f3e0ff */
[----:B------:R-:W-:Y:S01]  /*1f50*/  IMAD R0, R23, R38, RZ ;  /* 0x0000002617007224 */ /* 0x000fe200078e02ff */
[----:B------:R-:W-:-:S02]  /*1f60*/  LEA.HI.X R240, R6, R27, R4, 0x1, P2 ;  /* 0x0000001b06f07211 */ /* 0x000fc400010f0c04 */
[----:B------:R-:W-:Y:S02]  /*1f70*/  LOP3.LUT R4, R36, 0x1c0, RZ, 0xc0, !PT ;  /* 0x000001c024047812 */ /* 0x000fe400078ec0ff */
[----:B------:R-:W-:Y:S01]  /*1f80*/  IADD3.X R11, PT, PT, RZ, R3, RZ, P1, !PT ;  /* 0x00000003ff0b7210 */ /* 0x000fe20000ffe4ff */
[----:B------:R-:W-:Y:S01]  /*1f90*/  IMAD R8, R22, R5, R0 ;  /* 0x0000000516087224 */ /* 0x000fe200078e0200 */
[----:B------:R-:W-:Y:S02]  /*1fa0*/  ISETP.GE.AND P1, PT, R2, R252, PT ;  /* 0x000000fc0200720c */ /* 0x000fe40003f26270 */
[----:B------:R-:W-:-:S04]  /*1fb0*/  LOP3.LUT R0, R4, 0x38, R232, 0xf8, !PT ;  /* 0x0000003804007812 */ /* 0x000fc800078ef8e8 */
[----:B------:R-:W-:Y:S01]  /*1fc0*/  LOP3.LUT R0, R0, 0x38, R36, 0x78, !PT ;  /* 0x0000003800007812 */ /* 0x000fe200078e7824 */
[----:B------:R-:W-:Y:S01]  /*1fd0*/  IMAD.WIDE.U32 R10, R38, R22, R10 ;  /* 0x00000016260a7225 */ /* 0x000fe200078e000a */
[----:B------:R-:W-:Y:S02]  /*1fe0*/  MOV R3, RZ ;  /* 0x000000ff00037202 */ /* 0x000fe40000000f00 */
[----:B------:R-:W-:Y:S01]  /*1ff0*/  LOP3.LUT R0, R0, 0x1e00, R36, 0xf8, !PT ;  /* 0x00001e0000007812 */ /* 0x000fe200078ef824 */
[----:B------:R-:W-:Y:S01]  /*2000*/  @!P0 IMAD.MOV.U32 R4, RZ, RZ, R12 ;  /* 0x000000ffff048224 */ /* 0x000fe200078e000c */
[----:B------:R-:W-:Y:S01]  /*2010*/  @!P0 MOV R5, R13 ;  /* 0x0000000d00058202 */ /* 0x000fe20000000f00 */
[----:B------:R-:W-:Y:S01]  /*2020*/  @P0 IMAD.MOV.U32 R5, RZ, RZ, R13 ;  /* 0x000000ffff050224 */ /* 0x000fe200078e000d */
[----:B------:R-:W-:Y:S01]  /*2030*/  @P0 MOV R4, R12 ;  /* 0x0000000c00040202 */ /* 0x000fe20000000f00 */
[----:B------:R-:W-:Y:S01]  /*2040*/  IMAD.WIDE.U32 R6, R37, 0x40, R2 ;  /* 0x0000004025067825 */ /* 0x000fe200078e0002 */
[----:B------:R-:W-:-:S03]  /*2050*/  IADD3 R9, PT, PT, R11, R8, RZ ;  /* 0x000000080b097210 */ /* 0x000fc60007ffe0ff */
[----:B------:R-:W-:Y:S01]  /*2060*/  IMAD R0, R0, 0x2, R228 ;  /* 0x0000000200007824 */ /* 0x000fe200078e02e4 */
[----:B------:R-:W-:Y:S06]  /*2070*/  @P1 BRA `(.L_x_1457) ;  /* 0x00000000003c1947 */ /* 0x000fec0003800000 */
[----:B-----5:R-:W-:-:S13]  /*2080*/  ISETP.GE.AND P0, PT, R32, R244, PT ;  /* 0x000000f42000720c */ /* 0x020fda0003f06270 */
[----:B------:R-:W-:Y:S05]  /*2090*/  @P0 BRA `(.L_x_1458) ;  /* 0x0000000000300947 */ /* 0x000fea0003800000 */
[----:B------:R-:W-:Y:S01]  /*20a0*/  MOV R8, R10 ;  /* 0x0000000a00087202 */ /* 0x000fe20000000f00 */
[----:B------:R-:W-:-:S04]  /*20b0*/  IMAD R14, R7, R4, RZ ;  /* 0x00000004070e7224 */ /* 0x000fc800078e02ff */
[----:B------:R-:W-:-:S04]  /*20c0*/  IMAD.WIDE.U32 R12, R6, R4, R8 ;  /* 0x00000004060c7225 */ /* 0x000fc800078e0008 */
[----:B------:R-:W-:-:S05]  /*20d0*/  IMAD R14, R6, R5, R14 ;  /* 0x00000005060e7224 */ /* 0x000fca00078e020e */
[----:B------:R-:W-:Y:S02]  /*20e0*/  IADD3 R13, PT, PT, R13, R14, RZ ;  /* 0x0000000e0d0d7210 */ /* 0x000fe40007ffe0ff */
[----:B------:R-:W-:-:S04]  /*20f0*/  LEA R14, P0, R12, R18, 0x1 ;  /* 0x000000120c0e7211 */ /* 0x000fc800078008ff */
[----:B------:R-:W-:-:S05]  /*2100*/  LEA.HI.X R15, R12, R19, R13, 0x1, P0 ;  /* 0x000000130c0f7211 */ /* 0x000fca00000f0c0d */
[----:B------:R-:W-:Y:S01]  /*2110*/  @!PT LDS RZ, [RZ] ;  /* 0x00000000fffff984 */ /* 0x000fe20000000800 */
[----:B------:R-:W-:Y:S01]  /*2120*/  @!PT LDS RZ, [RZ] ;  /* 0x00000000fffff984 */ /* 0x000fe20000000800 */
[----:B------:R-:W-:Y:S01]  /*2130*/  @!PT LDS RZ, [RZ] ;  /* 0x00000000fffff984 */ /* 0x000fe20000000800 */
[----:B------:R1:W-:Y:S01]  /*2140*/  LDGSTS.E.BYPASS.LTC128B.128 [R0], desc[UR4][R14.64] ;  /* 0x000000000e007fae */ /* 0x0003e2000b981a04 */
[----:B------:R-:W-:Y:S05]  /*2150*/  BRA `(.L_x_1457) ;  /* 0x0000000000047947 */ /* 0x000fea0003800000 */
.L_x_1458:
[----:B------:R2:W-:Y:S02]  /*2160*/  STS.128 [R0], RZ ;  /* 0x000000ff00007388 */ /* 0x0005e40000000c00 */
.L_x_1457:
[----:B------:R-:W-:Y:S05]  /*2170*/  BSYNC.RECONVERGENT B0 ;  /* 0x0000000000007941 */ /* 0x000fea0003800200 */
.L_x_1456:
[C---:B------:R-:W-:Y:S01]  /*2180*/  VIADD R21, R2.reuse, 0x10 ;  /* 0x0000001002157836 */ /* 0x040fe20000000000 */
[C---:B------:R-:W-:Y:S01]  /*2190*/  IADD3 R23, PT, PT, R2.reuse, 0x30, RZ ;  /* 0x0000003002177810 */ /* 0x040fe20007ffe0ff */
[----:B------:R-:W-:Y:S01]  /*21a0*/  IMAD R16, R231, -0x100, R17 ;  /* 0xffffff00e7107824 */ /* 0x000fe200078e0211 */
        /* <DEDUP_REMOVED lines=11> */
[----:B-1----:R-:W-:Y:S02]  /*2260*/  IADD3 R14, P0, PT, R6, 0x10, RZ ;  /* 0x00000010060e7810 */ /* 0x002fe40007f1e0ff */
[----:B------:R-:W-:-:S03]  /*2270*/  MOV R13, R9 ;  /* 0x00000009000d7202 */ /* 0x000fc60000000f00 */
[----:B------:R-:W-:-:S04]  /*2280*/  IMAD.X R12, RZ, RZ, R7, P0 ;  /* 0x000000ffff0c7224 */ /* 0x000fc800000e0607 */
[----:B------:R-:W-:Y:S02]  /*2290*/  IMAD R15, R12, R4, RZ ;  /* 0x000000040c0f7224 */ /* 0x000fe400078e02ff */
[----:B------:R-:W-:Y:S02]  /*22a0*/  IMAD.MOV.U32 R12, RZ, RZ, R10 ;  /* 0x000000ffff0c7224 */ /* 0x000fe400078e000a */
[-C--:B------:R-:W-:Y:S02]  /*22b0*/  IMAD R15, R5, R14.reuse, R15 ;  /* 0x0000000e050f7224 */ /* 0x080fe400078e020f */
[----:B------:R-:W-:-:S03]  /*22c0*/  IMAD.WIDE.U32 R12, R4, R14, R12 ;  /* 0x0000000e040c7225 */ /* 0x000fc600078e000c */
[----:B------:R-:W-:Y:S02]  /*22d0*/  LEA R14, P0, R12, R18, 0x1 ;  /* 0x000000120c0e7211 */ /* 0x000fe400078008ff */
[----:B------:R-:W-:-:S04]  /*22e0*/  IADD3 R15, PT, PT, R13, R15, RZ ;  /* 0x0000000f0d0f7210 */ /* 0x000fc80007ffe0ff */
[----:B------:R-:W-:-:S05]  /*22f0*/  LEA.HI.X R15, R12, R19, R15, 0x1, P0 ;  /* 0x000000130c0f7211 */ /* 0x000fca00000f0c0f */
[----:B------:R-:W-:Y:S01]  /*2300*/  @!PT LDS RZ, [RZ] ;  /* 0x00000000fffff984 */ /* 0x000fe20000000800 */
[----:B------:R-:W-:Y:S01]  /*2310*/  @!PT LDS RZ, [RZ] ;  /* 0x00000000fffff984 */ /* 0x000fe20000000800 */
[----:B------:R-:W-:Y:S01]  /*2320*/  @!PT LDS RZ, [RZ] ;  /* 0x00000000fffff984 */ /* 0x000fe20000000800 */
[----:B------:R4:W-:Y:S02]  /*2330*/  LDGSTS.E.BYPASS.LTC128B.128 [R0+0x800], desc[UR4][R14.64] ;  /* 0x008000000e007fae */ /* 0x0009e4000b981a04 */
.L_x_1460:
[----:B------:R-:W-:Y:S05]  /*2340*/  BSYNC.RECONVERGENT B0 ;  /* 0x0000000000007941 */ /* 0x000fea0003800200 */
.L_x_1459:
[----:B------:R-:W-:Y:S04]  /*2350*/  BSSY.RECONVERGENT B0, `(.L_x_1461) ;  /* 0x0000013000007945 */ /* 0x000fe80003800200 */
[----:B------:R-:W-:Y:S05]  /*2360*/  @P2 BRA `(.L_x_1462) ;  /* 0x0000000000442947 */ /* 0x000fea0003800000 */
[----:B-----5:R-:W-:-:S13]  /*2370*/  ISETP.GE.AND P0, PT, R32, R244, PT ;  /* 0x000000f42000720c */ /* 0x020fda0003f06270 */
[----:B------:R1:W-:Y:S01]  /*2380*/  @P0 STS.128 [R0+0x1000], RZ ;  /* 0x001000ff00000388 */ /* 0x0003e20000000c00 */
[----:B------:R-:W-:Y:S05]  /*2390*/  @P0 BRA `(.L_x_1462) ;  /* 0x0000000000380947 */ /* 0x000fea0003800000 */
[----:B-1--4-:R-:W-:Y:S02]  /*23a0*/  IADD3 R14, P0, PT, R6, 0x20, RZ ;  /* 0x00000020060e7810 */ /* 0x012fe40007f1e0ff */
        /* <DEDUP_REMOVED lines=13> */
.L_x_1462:
[----:B------:R-:W-:Y:S05]  /*2480*/  BSYNC.RECONVERGENT B0 ;  /* 0x0000000000007941 */ /* 0x000fea0003800200 */
.L_x_1461:
        /* <DEDUP_REMOVED lines=19> */
.L_x_1464:
[----:B------:R-:W-:Y:S05]  /*25c0*/  BSYNC.RECONVERGENT B0 ;  /* 0x0000000000007941 */ /* 0x000fea0003800200 */
.L_x_1463:
        /* <DEDUP_REMOVED lines=13> */
.L_x_1467:
[----:B------:R1:W-:Y:S02]  /*26a0*/  STS.128 [R0+0x2000], RZ ;  /* 0x002000ff00007388 */ /* 0x0003e40000000c00 */
.L_x_1466:
[----:B------:R-:W-:Y:S05]  /*26b0*/  BSYNC.RECONVERGENT B0 ;  /* 0x0000000000007941 */ /* 0x000fea0003800200 */
.L_x_1465:
[----:B------:R-:W-:Y:S01]  /*26c0*/  ISETP.GE.AND P3, PT, R21, R16, PT ;  /* 0x000000101500720c */ /* 0x000fe20003f66270 */
[----:B------:R-:W-:Y:S01]  /*26d0*/  VIADD R20, R2, 0x40 ;  /* 0x0000004002147836 */ /* 0x000fe20000000000 */
[----:B-1----:R-:W-:Y:S01]  /*26e0*/  LEA R4, P0, R6, R241, 0x1 ;  /* 0x000000f106047211 */ /* 0x002fe200078008ff */
[C---:B-----5:R-:W-:Y:S01]  /*26f0*/  VIADD R19, R2.reuse, 0x50 ;  /* 0x0000005002137836 */ /* 0x060fe20000000000 */
[----:B------:R-:W-:Y:S01]  /*2700*/  BSSY.RECONVERGENT B0, `(.L_x_1468) ;  /* 0x0000011000007945 */ /* 0x000fe20003800200 */
[----:B------:R-:W-:Y:S01]  /*2710*/  VIADD R18, R2, 0x60 ;  /* 0x0000006002127836 */ /* 0x000fe20000000000 */
[----:B------:R-:W-:Y:S01]  /*2720*/  LEA.HI.X R5, R6, R240, R7, 0x1, P0 ;  /* 0x000000f006057211 */ /* 0x000fe200000f0c07 */
[----:B----4-:R-:W-:Y:S01]  /*2730*/  VIADD R15, R2, 0x70 ;  /* 0x00000070020f7836 */ /* 0x010fe20000000000 */
        /* <DEDUP_REMOVED lines=13> */
.L_x_1469:
[----:B------:R-:W-:Y:S05]  /*2810*/  BSYNC.RECONVERGENT B0 ;  /* 0x0000000000007941 */ /* 0x000fea0003800200 */
.L_x_1468:
        /* <DEDUP_REMOVED lines=13> */
.L_x_1471:
[----:B------:R-:W-:Y:S05]  /*28f0*/  BSYNC.RECONVERGENT B0 ;  /* 0x0000000000007941 */ /* 0x000fea0003800200 */
.L_x_1470:
        /* <DEDUP_REMOVED lines=13> */
.L_x_1473:
[----:B------:R-:W-:Y:S05]  /*29d0*/  BSYNC.RECONVERGENT B0 ;  /* 0x0000000000007941 */ /* 0x000fea0003800200 */
.L_x_1472:
        /* <DEDUP_REMOVED lines=16> */
.L_x_1475:
[----:B------:R-:W-:Y:S05]  /*2ae0*/  BSYNC.RECONVERGENT B0 ;  /* 0x0000000000007941 */ /* 0x000fea0003800200 */
.L_x_1474:
        /* <DEDUP_REMOVED lines=13> */
.L_x_1477:
[----:B------:R-:W-:Y:S05]  /*2bc0*/  BSYNC.RECONVERGENT B0 ;  /* 0x0000000000007941 */ /* 0x000fea0003800200 */
.L_x_1476:
        /* <DEDUP_REMOVED lines=16> */
.L_x_1479:
[----:B------:R-:W-:Y:S05]  /*2cd0*/  BSYNC.RECONVERGENT B0 ;  /* 0x0000000000007941 */ /* 0x000fea0003800200 */
.L_x_1478:
        /* <DEDUP_REMOVED lines=16> */
.L_x_1481:
[----:B------:R-:W-:Y:S05]  /*2de0*/  BSYNC.RECONVERGENT B0 ;  /* 0x0000000000007941 */ /* 0x000fea0003800200 */
.L_x_1480:
        /* <DEDUP_REMOVED lines=16> */
.L_x_1483:
[----:B------:R-:W-:Y:S05]  /*2ef0*/  BSYNC.RECONVERGENT B0 ;  /* 0x0000000000007941 */ /* 0x000fea0003800200 */
.L_x_1482:
        /* <DEDUP_REMOVED lines=13> */
.L_x_1485:
[----:B------:R-:W-:Y:S05]  /*2fd0*/  BSYNC.RECONVERGENT B0 ;  /* 0x0000000000007941 */ /* 0x000fea0003800200 */
.L_x_1484:
        /* <DEDUP_REMOVED lines=15> */
.L_x_1487:
[----:B------:R-:W-:Y:S05]  /*30d0*/  BSYNC.RECONVERGENT B0 ;  /* 0x0000000000007941 */ /* 0x000fea0003800200 */
.L_x_1486:
        /* <DEDUP_REMOVED lines=14> */
.L_x_1489:
[----:B------:R-:W-:Y:S05]  /*31c0*/  BSYNC.RECONVERGENT B0 ;  /* 0x0000000000007941 */ /* 0x000fea0003800200 */
.L_x_1488:
        /* <DEDUP_REMOVED lines=14> */
.L_x_1491:
[----:B------:R-:W-:Y:S05]  /*32b0*/  BSYNC.RECONVERGENT B0 ;  /* 0x0000000000007941 */ /* 0x000fea0003800200 */
.L_x_1490:
        /* <DEDUP_REMOVED lines=14> */
.L_x_1493:
[----:B------:R-:W-:Y:S05]  /*33a0*/  BSYNC.RECONVERGENT B0 ;  /* 0x0000000000007941 */ /* 0x000fea0003800200 */
.L_x_1492:
        /* <DEDUP_REMOVED lines=14> */
.L_x_1495:
[----:B------:R-:W-:Y:S05]  /*3490*/  BSYNC.RECONVERGENT B0 ;  /* 0x0000000000007941 */ /* 0x000fea0003800200 */
.L_x_1494:
[----:B------:R-:W-:Y:S04]  /*34a0*/  BSSY.RECONVERGENT B0, `(.L_x_1496) ;  /* 0x000000e000007945 */ /* 0x000fe80003800200 */
[----:B------:R-:W-:Y:S05]  /*34b0*/  @P1 BRA `(.L_x_1497) ;  /* 0x0000000000301947 */ /* 0x000fea0003800000 */
[----:B------:R-:W-:-:S13]  /*34c0*/  ISETP.GE.AND P0, PT, R32, R244, PT ;  /* 0x000000f42000720c */ /* 0x000fda0003f06270 */
[----:B------:R1:W-:Y:S01]  /*34d0*/  @P0 STS.128 [R0+0x9800], RZ ;  /* 0x009800ff00000388 */ /* 0x0003e20000000c00 */
[----:B------:R-:W-:Y:S05]  /*34e0*/  @P0 BRA `(.L_x_1497) ;  /* 0x0000000000240947 */ /* 0x000fea0003800000 */
[----:B-1----:R-:W-:Y:S01]  /*34f0*/  MOV R2, R4 ;  /* 0x0000000400027202 */ /* 0x002fe20000000f00 */
[----:B----4-:R-:W-:Y:S01]  /*3500*/  IMAD R4, R235, 0x1c0, RZ ;  /* 0x000001c0eb047824 */ /* 0x010fe200078e02ff */
[----:B------:R-:W-:-:S03]  /*3510*/  MOV R3, R5 ;  /* 0x0000000500037202 */ /* 0x000fc60000000f00 */
[----:B------:R-:W-:-:S05]  /*3520*/  IMAD.WIDE.U32 R2, R234, 0x1c0, R2 ;  /* 0x000001c0ea027825 */ /* 0x000fca00078e0002 */
[----:B------:R-:W-:-:S05]  /*3530*/  IADD3 R3, PT, PT, R3, R4, RZ ;  /* 0x0000000403037210 */ /* 0x000fca0007ffe0ff */
[----:B------:R-:W-:Y:S01]  /*3540*/  @!PT LDS RZ, [RZ] ;  /* 0x00000000fffff984 */ /* 0x000fe20000000800 */
[----:B------:R-:W-:Y:S01]  /*3550*/  @!PT LDS RZ, [RZ] ;  /* 0x00000000fffff984 */ /* 0x000fe20000000800 */
[----:B------:R-:W-:Y:S01]  /*3560*/  @!PT LDS RZ, [RZ] ;  /* 0x00000000fffff984 */ /* 0x000fe20000000800 */
[----:B------:R1:W-:Y:S02]  /*3570*/  LDGSTS.E.BYPASS.LTC128B.128 [R0+0x9800], desc[UR4][R2.64] ;  /* 0x0980000002007fae */ /* 0x0003e4000b981a04 */
.L_x_1497:
[----:B------:R-:W-:Y:S05]  /*3580*/  BSYNC.RECONVERGENT B0 ;  /* 0x0000000000007941 */ /* 0x000fea0003800200 */
.L_x_1496:
        /* <DEDUP_REMOVED lines=17> */
.L_x_1500:
[----:B------:R4:W-:Y:S01]  /*36a0*/  STS.128 [R0+0xa000], RZ ;  /* 0x00a000ff00007388 */ /* 0x0009e20000000c00 */
[----:B------:R-:W-:Y:S05]  /*36b0*/  BRA `(.L_x_1501) ;  /* 0x0000000000047947 */ /* 0x000fea0003800000 */
.L_x_1499:
[----:B------:R4:W-:Y:S02]  /*36c0*/  STS.128 [R0+0xa000], RZ ;  /* 0x00a000ff00007388 */ /* 0x0009e40000000c00 */
.L_x_1501:
[----:B------:R-:W-:Y:S05]  /*36d0*/  BSYNC.RECONVERGENT B0 ;  /* 0x0000000000007941 */ /* 0x000fea0003800200 */
.L_x_1498:
        /* <DEDUP_REMOVED lines=19> */
.L_x_1503:
[----:B------:R-:W-:Y:S05]  /*3810*/  BSYNC.RECONVERGENT B0 ;  /* 0x0000000000007941 */ /* 0x000fea0003800200 */
.L_x_1502:
        /* <DEDUP_REMOVED lines=13> */
.L_x_1505:
[----:B------:R-:W-:Y:S05]  /*38f0*/  BSYNC.RECONVERGENT B0 ;  /* 0x0000000000007941 */ /* 0x000fea0003800200 */
.L_x_1504:
        /* <DEDUP_REMOVED lines=13> */
.L_x_1507:
[----:B------:R-:W-:Y:S05]  /*39d0*/  BSYNC.RECONVERGENT B0 ;  /* 0x0000000000007941 */ /* 0x000fea0003800200 */
.L_x_1506:
        /* <DEDUP_REMOVED lines=16> */
.L_x_1509:
[----:B------:R-:W-:Y:S05]  /*3ae0*/  BSYNC.RECONVERGENT B0 ;  /* 0x0000000000007941 */ /* 0x000fea0003800200 */
.L_x_1508:
        /* <DEDUP_REMOVED lines=13> */
.L_x_1511:
[----:B------:R-:W-:Y:S05]  /*3bc0*/  BSYNC.RECONVERGENT B0 ;  /* 0x0000000000007941 */ /* 0x000fea0003800200 */
.L_x_1510:
        /* <DEDUP_REMOVED lines=16> */
.L_x_1513:
[----:B------:R-:W-:Y:S05]  /*3cd0*/  BSYNC.RECONVERGENT B0 ;  /* 0x0000000000007941 */ /* 0x000fea0003800200 */
.L_x_1512:
[----:B------:R1:W-:Y:S01]  /*3ce0*/  @P2 STS.128 [R0+0xd800], RZ ;  /* 0x00d800ff00002388 */ /* 0x0003e20000000c00 */
[----:B------:R-:W-:Y:S01]  /*3cf0*/  IMAD.SHL.U32 R245, R232, 0x40, RZ ;  /* 0x00000040e8f57824 */ /* 0x000fe200078e00ff */
[----:B------:R-:W-:Y:S01]  /*3d00*/  SHF.R.U32.HI R229, RZ, 0x1, R232 ;  /* 0x00000001ffe57819 */ /* 0x000fe200000116e8 */
[----:B------:R-:W-:Y:S01]  /*3d10*/  BSSY.RECONVERGENT B0, `(.L_x_1514) ;  /* 0x0000011000007945 */ /* 0x000fe20003800200 */
[----:B------:R-:W-:Y:S02]  /*3d20*/  ISETP.GE.AND P3, PT, R9, R16, PT ;  /* 0x000000100900720c */ /* 0x000fe40003f66270 */
        /* <DEDUP_REMOVED lines=15> */
.L_x_1515:
[----:B------:R-:W-:Y:S05]  /*3e20*/  BSYNC.RECONVERGENT B0 ;  /* 0x0000000000007941 */ /* 0x000fea0003800200 */
.L_x_1514:
[----:B------:R2:W-:Y:S01]  /*3e30*/  @P1 STS.128 [R0+0xe000], RZ ;  /* 0x00e000ff00001388 */ /* 0x0005e20000000c00 */
[----:B------:R-:W-:Y:S01]  /*3e40*/  IMAD.SHL.U32 R230, R232, 0x20, RZ ;  /* 0x00000020e8e67824 */ /* 0x000fe200078e00ff */
[----:B-1----:R-:W-:Y:S01]  /*3e50*/  LOP3.LUT R4, R7, 0x1c0, R245, 0xf8, !PT ;  /* 0x000001c007047812 */ /* 0x002fe200078ef8f5 */
[----:B------:R-:W-:Y:S01]  /*3e60*/  BSSY.RECONVERGENT B0, `(.L_x_1516) ;  /* 0x0000015000007945 */ /* 0x000fe20003800200 */
[----:B------:R-:W-:Y:S02]  /*3e70*/  LOP3.LUT R6, R8, 0x8, R232, 0xf8, !PT ;  /* 0x0000000808067812 */ /* 0x000fe400078ef8e8 */
[----:B------:R-:W-:Y:S02]  /*3e80*/  LOP3.LUT R230, R230, 0x7c00, RZ, 0xc0, !PT ;  /* 0x00007c00e6e67812 */ /* 0x000fe400078ec0ff */
[----:B------:R-:W-:Y:S02]  /*3e90*/  ISETP.GE.AND P2, PT, R22, R16, PT ;  /* 0x000000101600720c */ /* 0x000fe40003f46270 */
[----:B------:R-:W-:-:S02]  /*3ea0*/  LOP3.LUT R246, R4, 0x38, R36, 0x78, !PT ;  /* 0x0000003804f67812 */ /* 0x000fc400078e7824 */
[----:B------:R-:W-:Y:S02]  /*3eb0*/  LOP3.LUT R6, R6, 0x38, R36, 0x78, !PT ;  /* 0x0000003806067812 */ /* 0x000fe400078e7824 */
[----:B------:R-:W-:Y:S02]  /*3ec0*/  LOP3.LUT R9, R245, 0x400, RZ, 0xc0, !PT ;  /* 0x00000400f5097812 */ /* 0x000fe400078ec0ff */
[----:B------:R-:W-:Y:S01]  /*3ed0*/  LOP3.LUT R8, R230, 0x200, R245, 0xf8, !PT ;  /* 0x00000200e6087812 */ /* 0x000fe200078ef8f5 */
[----:B------:R-:W-:Y:S05]  /*3ee0*/  @P1 BRA `(.L_x_1517) ;  /* 0x0000000000301947 */ /* 0x000fea0003800000 */
[----:B------:R-:W-:-:S13]  /*3ef0*/  ISETP.GE.AND P1, PT, R32, R244, PT ;  /* 0x000000f42000720c */ /* 0x000fda0003f26270 */
[----:B------:R1:W-:Y:S01]  /*3f00*/  @P1 STS.128 [R0+0xe000], RZ ;  /* 0x00e000ff00001388 */ /* 0x0003e20000000c00 */
        /* <DEDUP_REMOVED lines=10> */
.L_x_1517:
[----:B------:R-:W-:Y:S05]  /*3fb0*/  BSYNC.RECONVERGENT B0 ;  /* 0x0000000000007941 */ /* 0x000fea0003800200 */
.L_x_1516:
        /* <DEDUP_REMOVED lines=17> */
.L_x_1519:
[----:B------:R-:W-:Y:S05]  /*40d0*/  BSYNC.RECONVERGENT B0 ;  /* 0x0000000000007941 */ /* 0x000fea0003800200 */
.L_x_1518:
        /* <DEDUP_REMOVED lines=15> */
.L_x_1521:
[----:B------:R-:W-:Y:S05]  /*41d0*/  BSYNC.RECONVERGENT B0 ;  /* 0x0000000000007941 */ /* 0x000fea0003800200 */
.L_x_1520:
        /* <DEDUP_REMOVED lines=15> */
.L_x_1523:
[----:B------:R-:W-:Y:S05]  /*42d0*/  BSYNC.RECONVERGENT B0 ;  /* 0x0000000000007941 */ /* 0x000fea0003800200 */
.L_x_1522:
        /* <DEDUP_REMOVED lines=15> */
.L_x_1525:
[----:B------:R-:W-:Y:S05]  /*43d0*/  BSYNC.RECONVERGENT B0 ;  /* 0x0000000000007941 */ /* 0x000fea0003800200 */
.L_x_1524:
        /* <DEDUP_REMOVED lines=15> */
.L_x_1527:
[----:B------:R-:W-:Y:S05]  /*44d0*/  BSYNC.RECONVERGENT B0 ;  /* 0x0000000000007941 */ /* 0x000fea0003800200 */
.L_x_1526:
        /* <DEDUP_REMOVED lines=15> */
.L_x_1529:
[----:B------:R-:W-:Y:S05]  /*45d0*/  BSYNC.RECONVERGENT B0 ;  /* 0x0000000000007941 */ /* 0x000fea0003800200 */
.L_x_1528:
        /* <DEDUP_REMOVED lines=13> */
.L_x_1531:
[----:B------:R-:W-:Y:S05]  /*46b0*/  BSYNC.RECONVERGENT B0 ;  /* 0x0000000000007941 */ /* 0x000fea0003800200 */
.L_x_1530:
        /* <DEDUP_REMOVED lines=10> */
[C-C-:B------:R-:W-:Y:S02]  /*4760*/  IMAD.IADD R3, R9.reuse, 0x1, R170.reuse ;  /* 0x0000000109037824 */ /* 0x140fe400078e02aa */
[----:B------:R-:W-:Y:S01]  /*4770*/  IMAD.IADD R2, R8, 0x1, R170 ;  /* 0x0000000108027824 */ /* 0x000fe200078e02aa */
[----:B------:R-:W3:Y:S04]  /*4780*/  LDSM.16.M88.4 R36, [R8+0x3000] ;  /* 0x003000000824783b */ /* 0x000ee80000000200 */
[----:B------:R-:W4:Y:S04]  /*4790*/  LDSM.16.M88.4 R28, [R8+0x3800] ;  /* 0x00380000081c783b */ /* 0x000f280000000200 */
[----:B------:R-:W4:Y:S04]  /*47a0*/  LDSM.16.M88.4 R24, [R8+0x4000] ;  /* 0x004000000818783b */ /* 0x000f280000000200 */
[----:B------:R-:W4:Y:S04]  /*47b0*/  LDSM.16.M88.4 R12, [R8+0x5000] ;  /* 0x00500000080c783b */ /* 0x000f280000000200 */
[----:B------:R-:W4:Y:S04]  /*47c0*/  LDSM.16.M88.4 R56, [R8+0x6000] ;  /* 0x006000000838783b */ /* 0x000f280000000200 */
[----:B------:R-:W4:Y:S04]  /*47d0*/  LDSM.16.M88.4 R52, [R8+0x6800] ;  /* 0x006800000834783b */ /* 0x000f280000000200 */
        /* <DEDUP_REMOVED lines=22> */
[----:B------:R1:W-:Y:S07]  /*4940*/  LDSM.16.M88.4 R12, [R3] ;  /* 0x00000000030c783b */ /* 0x0003ee0000000200 */
[C---:B------:R-:W-:Y:S08]  /*4950*/  HMMA.16816.F32 R92, R4.reuse, R56, RZ ;  /* 0x00000038045c723c */ /* 0x040ff000000018ff */
[C---:B------:R-:W-:Y:S01]  /*4960*/  HMMA.16816.F32 R88, R4.reuse, R58, RZ ;  /* 0x0000003a0458723c */ /* 0x040fe200000018ff */
[----:B------:R-:W4:Y:S07]  /*4970*/  LDSM.16.M88.4 R56, [R2+0x2000] ;  /* 0x002000000238783b */ /* 0x000f2e0000000200 */
[----:B------:R-:W-:Y:S01]  /*4980*/  HMMA.16816.F32 R84, R4, R52, RZ ;  /* 0x000000340454723c */ /* 0x000fe200000018ff */
[----:B-1----:R-:W-:-:S07]  /*4990*/  IMAD.IADD R3, R9, 0x1, R171 ;  /* 0x0000000109037824 */ /* 0x002fce00078e02ab */
[C---:B------:R-:W-:Y:S01]  /*49a0*/  HMMA.16816.F32 R76, R4.reuse, R54, RZ ;  /* 0x00000036044c723c */ /* 0x040fe200000018ff */
[----:B------:R-:W1:Y:S07]  /*49b0*/  LDSM.16.M88.4 R52, [R2+0x2800] ;  /* 0x002800000234783b */ /* 0x000e6e0000000200 */
[C---:B------:R-:W-:Y:S08]  /*49c0*/  HMMA.16816.F32 R188, R4.reuse, R20, RZ ;  /* 0x0000001404bc723c */ /* 0x040ff000000018ff */
[C---:B------:R-:W-:Y:S01]  /*49d0*/  HMMA.16816.F32 R192, R4.reuse, R22, RZ ;  /* 0x0000001604c0723c */ /* 0x040fe200000018ff */
[----:B------:R-:W1:Y:S07]  /*49e0*/  LDSM.16.M88.4 R20, [R2+0x4000] ;  /* 0x004000000214783b */ /* 0x000e6e0000000200 */
[C---:B-----5:R-:W-:Y:S08]  /*49f0*/  HMMA.16816.F32 R64, R4.reuse, R44, RZ ;  /* 0x0000002c0440723c */ /* 0x060ff000000018ff */
[C---:B------:R-:W-:Y:S01]  /*4a00*/  HMMA.16816.F32 R72, R4.reuse, R46, RZ ;  /* 0x0000002e0448723c */ /* 0x040fe200000018ff */
[----:B------:R-:W5:Y:S07]  /*4a10*/  LDSM.16.M88.4 R44, [R2+0x5000] ;  /* 0x00500000022c783b */ /* 0x000f6e0000000200 */
[C---:B------:R-:W-:Y:S08]  /*4a20*/  HMMA.16816.F32 R112, R4.reuse, R48, RZ ;  /* 0x000000300470723c */ /* 0x040ff000000018ff */
[C---:B------:R-:W-:Y:S01]  /*4a30*/  HMMA.16816.F32 R104, R4.reuse, R50, RZ ;  /* 0x000000320468723c */ /* 0x040fe200000018ff */
[----:B------:R-:W-:Y:S07]  /*4a40*/  LDSM.16.M88.4 R48, [R2+0x3000] ;  /* 0x003000000230783b */ /* 0x000fee0000000200 */
[C---:B--2---:R-:W-:Y:S08]  /*4a50*/  HMMA.16816.F32 R60, R4.reuse, R40, RZ ;  /* 0x00000028043c723c */ /* 0x044ff000000018ff */
        /* <DEDUP_REMOVED lines=10> */
[----:B------:R-:W2:Y:S04]  /*4b00*/  LDSM.16.M88.4 R4, [R2+0x4800] ;  /* 0x004800000204783b */ /* 0x000ea80000000200 */
[----:B------:R-:W3:Y:S03]  /*4b10*/  LDSM.16.M88.4 R24, [R2+0x3800] ;  /* 0x003800000218783b */ /* 0x000ee60000000200 */
[C---:B------:R-:W-:Y:S08]  /*4b20*/  HMMA.16816.F32 R184, R12.reuse, R56, R100 ;  /* 0x000000380cb8723c */ /* 0x040ff00000001864 */
[C---:B------:R-:W-:Y:S08]  /*4b30*/  HMMA.16816.F32 R56, R12.reuse, R58, R108 ;  /* 0x0000003a0c38723c */ /* 0x040ff0000000186c */
[C---:B-1----:R-:W-:Y:S08]  /*4b40*/  HMMA.16816.F32 R108, R12.reuse, R54, R148 ;  /* 0x000000360c6c723c */ /* 0x042ff00000001894 */
[C---:B------:R-:W-:Y:S08]  /*4b50*/  HMMA.16816.F32 R148, R12.reuse, R20, R136 ;  /* 0x000000140c94723c */ /* 0x040ff00000001888 */
[C---:B------:R-:W-:Y:S08]  /*4b60*/  HMMA.16816.F32 R200, R12.reuse, R22, R132 ;  /* 0x000000160cc8723c */ /* 0x040ff00000001884 */
[C---:B-----5:R-:W-:Y:S08]  /*4b70*/  HMMA.16816.F32 R20, R12.reuse, R44, R124 ;  /* 0x0000002c0c14723c */ /* 0x060ff0000000187c */
[C---:B--2---:R-:W-:Y:S08]  /*4b80*/  HMMA.16816.F32 R204, R12.reuse, R4, R128 ;  /* 0x000000040ccc723c */ /* 0x044ff00000001880 */
[----:B------:R-:W-:Y:S03]  /*4b90*/  HMMA.16816.F32 R4, R12, R6, R120 ;  /* 0x000000060c04723c */ /* 0x000fe60000001878 */
[----:B------:R-:W-:-:S02]  /*4ba0*/  IMAD.MOV.U32 R127, RZ, RZ, R20 ;  /* 0x000000ffff7f7224 */ /* 0x000fc400078e0014 */
[----:B------:R-:W-:Y:S02]  /*4bb0*/  IMAD.MOV.U32 R126, RZ, RZ, R21 ;  /* 0x000000ffff7e7224 */ /* 0x000fe400078e0015 */
[----:B------:R-:W-:Y:S01]  /*4bc0*/  IMAD.MOV.U32 R125, RZ, RZ, R22 ;  /* 0x000000ffff7d7224 */ /* 0x000fe200078e0016 */
[C---:B---3--:R-:W-:Y:S01]  /*4bd0*/  HMMA.16816.F32 R152, R12.reuse, R24, R152 ;  /* 0x000000180c98723c */ /* 0x048fe20000001898 */
[----:B------:R-:W-:Y:S02]  /*4be0*/  IMAD.MOV.U32 R124, RZ, RZ, R23 ;  /* 0x000000ffff7c7224 */ /* 0x000fe400078e0017 */
[----:B------:R-:W-:Y:S02]  /*4bf0*/  IMAD.MOV.U32 R33, RZ, RZ, R204 ;  /* 0x000000ffff217224 */ /* 0x000fe400078e00cc */
[----:B------:R-:W-:Y:S02]  /*4c00*/  IMAD.MOV.U32 R19, RZ, RZ, R205 ;  /* 0x000000ffff137224 */ /* 0x000fe400078e00cd */
[----:B------:R-:W-:Y:S01]  /*4c10*/  IMAD.MOV.U32 R18, RZ, RZ, R206 ;  /* 0x000000ffff127224 */ /* 0x000fe200078e00ce */
[----:B------:R-:W-:Y:S01]  /*4c20*/  HMMA.16816.F32 R20, R12, R46, R116 ;  /* 0x0000002e0c14723c */ /* 0x000fe20000001874 */
[----:B------:R-:W-:Y:S01]  /*4c30*/  LDSM.16.M88.4 R44, [R2+0x9800] ;  /* 0x00980000022c783b */ /* 0x000fe20000000200 */
[----:B------:R-:W-:-:S02]  /*4c40*/  IMAD.MOV.U32 R16, RZ, RZ, R207 ;  /* 0x000000ffff107224 */ /* 0x000fc400078e00cf */
[----:B------:R-:W-:Y:S02]  /*4c50*/  IMAD.MOV.U32 R25, RZ, RZ, R6 ;  /* 0x000000ffff197224 */ /* 0x000fe400078e0006 */
[----:B------:R-:W-:Y:S02]  /*4c60*/  IMAD.MOV.U32 R24, RZ, RZ, R7 ;  /* 0x000000ffff187224 */ /* 0x000fe400078e0007 */
[C---:B------:R-:W-:Y:S01]  /*4c70*/  HMMA.16816.F32 R196, R12.reuse, R26, R140 ;  /* 0x0000001a0cc4723c */ /* 0x040fe2000000188c */
[----:B------:R-:W-:Y:S02]  /*4c80*/  IMAD.MOV.U32 R27, RZ, RZ, R4 ;  /* 0x000000ffff1b7224 */ /* 0x000fe400078e0004 */
[----:B------:R-:W-:Y:S02]  /*4c90*/  IMAD.MOV.U32 R26, RZ, RZ, R5 ;  /* 0x000000ffff1a7224 */ /* 0x000fe400078e0005 */
[----:B------:R-:W-:Y:S03]  /*4ca0*/  LDSM.16.M88.4 R4, [R2+0x8000] ;  /* 0x008000000204783b */ /* 0x000fe60000000200 */
[----:B------:R-:W-:Y:S03]  /*4cb0*/  HMMA.16816.F32 R156, R12, R48, R156 ;  /* 0x000000300c9c723c */ /* 0x000fe6000000189c */
[----:B------:R-:W-:-:S02]  /*4cc0*/  IMAD.MOV.U32 R119, RZ, RZ, R20 ;  /* 0x000000ffff777224 */ /* 0x000fc400078e0014 */
[----:B------:R-:W-:Y:S02]  /*4cd0*/  IMAD.MOV.U32 R118, RZ, RZ, R21 ;  /* 0x000000ffff767224 */ /* 0x000fe400078e0015 */
[----:B------:R-:W-:Y:S01]  /*4ce0*/  IMAD.MOV.U32 R117, RZ, RZ, R22 ;  /* 0x000000ffff757224 */ /* 0x000fe200078e0016 */
[C---:B------:R-:W-:Y:S01]  /*4cf0*/  HMMA.16816.F32 R144, R12.reuse, R50, R144 ;  /* 0x000000320c90723c */ /* 0x040fe20000001890 */
[----:B------:R-:W-:Y:S01]  /*4d00*/  IMAD.MOV.U32 R116, RZ, RZ, R23 ;  /* 0x000000ffff747224 */ /* 0x000fe200078e0017 */
[----:B------:R-:W-:Y:S04]  /*4d10*/  LDSM.16.M88.4 R48, [R2+0x7800] ;  /* 0x007800000230783b */ /* 0x000fe80000000200 */
[----:B------:R-:W1:Y:S02]  /*4d20*/  LDSM.16.M88.4 R20, [R2+0x8800] ;  /* 0x008800000214783b */ /* 0x000e640000000200 */
[C---:B------:R-:W-:Y:S02]  /*4d30*/  HMMA.16816.F32 R100, R12.reuse, R52, R96 ;  /* 0x000000340c64723c */ /* 0x040fe40000001860 */
[----:B------:R-:W-:Y:S06]  /*4d40*/  LDSM.16.M88.4 R52, [R2+0x7000] ;  /* 0x007000000234783b */ /* 0x000fec0000000200 */
[C---:B------:R-:W-:Y:S08]  /*4d50*/  HMMA.16816.F32 R216, R12.reuse, R36, R92 ;  /* 0x000000240cd8723c */ /* 0x040ff0000000185c */
[C---:B------:R-:W-:Y:S01]  /*4d60*/  HMMA.16816.F32 R212, R12.reuse, R38, R88 ;  /* 0x000000260cd4723c */ /* 0x040fe20000001858 */
[----:B------:R2:W-:Y:S07]  /*4d70*/  LDSM.16.M88.4 R36, [R2+0x9000] ;  /* 0x009000000224783b */ /* 0x0005ee0000000200 */
[C---:B------:R-:W-:Y:S08]  /*4d80*/  HMMA.16816.F32 R224, R12.reuse, R40, R112 ;  /* 0x000000280ce0723c */ /* 0x040ff00000001870 */
[----:B------:R-:W-:Y:S01]  /*4d90*/  HMMA.16816.F32 R220, R12, R42, R104 ;  /* 0x0000002a0cdc723c */ /* 0x000fe20000001868 */
[----:B--2---:R-:W-:-:S07]  /*4da0*/  IMAD.IADD R2, R8, 0x1, R171 ;  /* 0x0000000108027824 */ /* 0x004fce00078e02ab */
[C---:B-1----:R-:W-:Y:S01]  /*4db0*/  HMMA.16816.F32 R92, R12.reuse, R22, R172 ;  /* 0x000000160c5c723c */ /* 0x042fe200000018ac */
[----:B------:R-:W-:Y:S01]  /*4dc0*/  IMAD.MOV.U32 R172, RZ, RZ, R27 ;  /* 0x000000ffffac7224 */ /* 0x000fe200078e001b */
[----:B------:R-:W-:Y:S01]  /*4dd0*/  LDSM.16.M88.4 R8, [R3] ;  /* 0x000000000308783b */ /* 0x000fe20000000200 */
[----:B------:R-:W-:Y:S02]  /*4de0*/  IMAD.MOV.U32 R173, RZ, RZ, R26 ;  /* 0x000000ffffad7224 */ /* 0x000fe400078e001a */
[----:B------:R-:W-:Y:S01]  /*4df0*/  IMAD.MOV.U32 R174, RZ, RZ, R25 ;  /* 0x000000ffffae7224 */ /* 0x000fe200078e0019 */
[----:B------:R-:W-:Y:S01]  /*4e00*/  LDSM.16.M88.4 R40, [R2+0x2000] ;  /* 0x002000000228783b */ /* 0x000fe20000000200 */
[----:B------:R-:W-:Y:S01]  /*4e10*/  IMAD.MOV.U32 R175, RZ, RZ, R24 ;  /* 0x000000ffffaf7224 */ /* 0x000fe200078e0018 */
[----:B------:R-:W-:Y:S01]  /*4e20*/  HMMA.16816.F32 R96, R12, R20, R164 ;  /* 0x000000140c60723c */ /* 0x000fe200000018a4 */
[----:B------:R-:W-:Y:S01]  /*4e30*/  IMAD.MOV.U32 R164, RZ, RZ, R119 ;  /* 0x000000ffffa47224 */ /* 0x000fe200078e0077 */
[----:B------:R-:W1:Y:S01]  /*4e40*/  LDSM.16.M88.4 R24, [R2+0x3000] ;  /* 0x003000000218783b */ /* 0x000e620000000200 */
[----:B------:R-:W-:-:S02]  /*4e50*/  IMAD.MOV.U32 R165, RZ, RZ, R118 ;  /* 0x000000ffffa57224 */ /* 0x000fc400078e0076 */
[----:B------:R-:W-:Y:S01]  /*4e60*/  IMAD.MOV.U32 R166, RZ, RZ, R117 ;  /* 0x000000ffffa67224 */ /* 0x000fe200078e0075 */
[----:B------:R-:W2:Y:S01]  /*4e70*/  LDSM.16.M88.4 R20, [R2+0x3800] ;  /* 0x003800000214783b */ /* 0x000ea20000000200 */
[----:B------:R-:W-:Y:S01]  /*4e80*/  IMAD.MOV.U32 R167, RZ, RZ, R116 ;  /* 0x000000ffffa77224 */ /* 0x000fe200078e0074 */
[C---:B------:R-:W-:Y:S08]  /*4e90*/  HMMA.16816.F32 R112, R12.reuse, R4, R80 ;  /* 0x000000040c70723c */ /* 0x040ff00000001850 */
[----:B------:R-:W-:Y:S01]  /*4ea0*/  HMMA.16816.F32 R104, R12, R6, R160 ;  /* 0x000000060c68723c */ /* 0x000fe200000018a0 */
[----:B------:R-:W3:Y:S01]  /*4eb0*/  LDSM.16.M88.4 R4, [R2+0x4000] ;  /* 0x004000000204783b */ /* 0x000ee20000000200 */
[----:B------:R-:W-:-:S02]  /*4ec0*/  IMAD.MOV.U32 R160, RZ, RZ, R127 ;  /* 0x000000ffffa07224 */ /* 0x000fc400078e007f */
[----:B------:R-:W-:Y:S02]  /*4ed0*/  IMAD.MOV.U32 R161, RZ, RZ, R126 ;  /* 0x000000ffffa17224 */ /* 0x000fe400078e007e */
[----:B------:R-:W-:Y:S02]  /*4ee0*/  IMAD.MOV.U32 R162, RZ, RZ, R125 ;  /* 0x000000ffffa27224 */ /* 0x000fe400078e007d */
[----:B------:R-:W-:Y:S01]  /*4ef0*/  HMMA.16816.F32 R208, R12, R28, R84 ;  /* 0x0000001c0cd0723c */ /* 0x000fe20000001854 */
[----:B------:R-:W-:-:S07]  /*4f00*/  IMAD.MOV.U32 R163, RZ, RZ, R124 ;  /* 0x000000ffffa37224 */ /* 0x000fce00078e007c */
[C---:B------:R-:W-:Y:S01]  /*4f10*/  HMMA.16816.F32 R204, R12.reuse, R30, R76 ;  /* 0x0000001e0ccc723c */ /* 0x040fe2000000184c */
[----:B------:R-:W4:Y:S07]  /*4f20*/  LDSM.16.M88.4 R28, [R2+0x2800] ;  /* 0x00280000021c783b */ /* 0x000f2e0000000200 */
[C---:B------:R-:W-:Y:S08]  /*4f30*/  HMMA.16816.F32 R120, R12.reuse, R50, R68 ;  /* 0x000000320c78723c */ /* 0x040ff00000001844 */
[C---:B------:R-:W-:Y:S08]  /*4f40*/  HMMA.16816.F32 R80, R12.reuse, R44, R188 ;  /* 0x0000002c0c50723c */ /* 0x040ff000000018bc */
[----:B------:R-:W-:Y:S01]  /*4f50*/  HMMA.16816.F32 R68, R12, R46, R192 ;  /* 0x0000002e0c44723c */ /* 0x000fe200000018c0 */
[----:B------:R-:W5:Y:S07]  /*4f60*/  LDSM.16.M88.4 R44, [R2+0x7000] ;  /* 0x00700000022c783b */ /* 0x000f6e0000000200 */
[C---:B-1----:R-:W-:Y:S08]  /*4f70*/  HMMA.16816.F32 R116, R8.reuse, R24, R156 ;  /* 0x000000180874723c */ /* 0x042ff0000000189c */
[C---:B------:R-:W-:Y:S01]  /*4f80*/  HMMA.16816.F32 R124, R8.reuse, R26, R144 ;  /* 0x0000001a087c723c */ /* 0x040fe20000001890 */
[----:B------:R-:W1:Y:S07]  /*4f90*/  LDSM.16.M88.4 R24, [R2+0x8800] ;  /* 0x008800000218783b */ /* 0x000e6e0000000200 */
[C---:B--2---:R-:W-:Y:S08]  /*4fa0*/  HMMA.16816.F32 R136, R8.reuse, R20, R152 ;  /* 0x000000140888723c */ /* 0x044ff00000001898 */
[C---:B------:R-:W-:Y:S01]  /*4fb0*/  HMMA.16816.F32 R144, R8.reuse, R22, R196 ;  /* 0x000000160890723c */ /* 0x040fe200000018c4 */
[----:B------:R-:W2:Y:S07]  /*4fc0*/  LDSM.16.M88.4 R20, [R2+0x9000] ;  /* 0x009000000214783b */ /* 0x000eae0000000200 */
[----:B---3--:R-:W-:Y:S01]  /*4fd0*/  HMMA.16816.F32 R148, R8, R4, R148 ;  /* 0x000000040894723c */ /* 0x008fe20000001894 */
[----:B------:R-:W-:-:S02]  /*4fe0*/  IMAD.IADD R4, R170, 0x1, R3 ;  /* 0x00000001aa047824 */ /* 0x000fc400078e0203 */
[----:B------:R-:W-:-:S05]  /*4ff0*/  IMAD.IADD R3, R170, 0x1, R2 ;  /* 0x00000001aa037824 */ /* 0x000fca00078e0202 */
[C---:B------:R-:W-:Y:S01]  /*5000*/  HMMA.16816.F32 R140, R12.reuse, R52, R64 ;  /* 0x000000340c8c723c */ /* 0x040fe20000001840 */
[----:B------:R-:W3:Y:S07]  /*5010*/  LDSM.16.M88.4 R64, [R2+0x4800] ;  /* 0x004800000240783b */ /* 0x000eee0000000200 */
[C---:B------:R-:W-:Y:S01]  /*5020*/  HMMA.16816.F32 R128, R12.reuse, R48, R60 ;  /* 0x000000300c80723c */ /* 0x040fe2000000183c */
[----:B------:R-:W3:Y:S04]  /*5030*/  LDSM.16.M88.4 R60, [R2+0x5000] ;  /* 0x00500000023c783b */ /* 0x000ee80000000200 */
[----:B------:R-:W-:Y:S03]  /*5040*/  LDSM.16.M88.4 R48, [R2+0x6800] ;  /* 0x006800000230783b */ /* 0x000fe60000000200 */
[C---:B------:R-:W-:Y:S01]  /*5050*/  HMMA.16816.F32 R132, R12.reuse, R54, R72 ;  /* 0x000000360c84723c */ /* 0x040fe20000001848 */
[----:B------:R-:W-:Y:S07]  /*5060*/  LDSM.16.M88.4 R52, [R2+0x6000] ;  /* 0x006000000234783b */ /* 0x000fee0000000200 */
[----:B------:R-:W-:Y:S01]  /*5070*/  HMMA.16816.F32 R88, R12, R36, R176 ;  /* 0x000000240c58723c */ /* 0x000fe200000018b0 */
[----:B------:R-:W-:-:S02]  /*5080*/  IMAD.MOV.U32 R176, RZ, RZ, R33 ;  /* 0x000000ffffb07224 */ /* 0x000fc400078e0021 */
[----:B------:R-:W-:Y:S02]  /*5090*/  IMAD.MOV.U32 R177, RZ, RZ, R19 ;  /* 0x000000ffffb17224 */ /* 0x000fe400078e0013 */
[----:B------:R-:W-:Y:S02]  /*50a0*/  IMAD.MOV.U32 R178, RZ, RZ, R18 ;  /* 0x000000ffffb27224 */ /* 0x000fe400078e0012 */
[----:B------:R-:W-:Y:S01]  /*50b0*/  IMAD.MOV.U32 R179, RZ, RZ, R16 ;  /* 0x000000ffffb37224 */ /* 0x000fe200078e0010 */
[----:B------:R-:W-:Y:S01]  /*50c0*/  HMMA.16816.F32 R84, R12, R38, R180 ;  /* 0x000000260c54723c */ /* 0x000fe200000018b4 */
[----:B------:R-:W-:Y:S01]  /*50d0*/  LDSM.16.M88.4 R12, [R2+0x9800] ;  /* 0x00980000020c783b */ /* 0x000fe20000000200 */
[----:B------:R-:W-:-:S03]  /*50e0*/  VIADD R33, R231, 0xffffffff ;  /* 0xffffffffe7217836 */ /* 0x000fc60000000000 */
[----:B------:R-:W-:Y:S01]  /*50f0*/  LDSM.16.M88.4 R36, [R2+0x7800] ;  /* 0x007800000224783b */ /* 0x000fe20000000200 */
[----:B------:R-:W-:Y:S02]  /*5100*/  IMAD.SHL.U32 R233, R33, 0x100, RZ ;  /* 0x0000010021e97824 */ /* 0x000fe400078e00ff */
[C---:B------:R-:W-:Y:S01]  /*5110*/  HMMA.16816.F32 R76, R8.reuse, R42, R56 ;  /* 0x0000002a084c723c */ /* 0x040fe20000001838 */
[----:B------:R-:W3:Y:S07]  /*5120*/  LDSM.16.M88.4 R56, [R2+0x5800] ;  /* 0x005800000238783b */ /* 0x000eee0000000200 */
[C---:B----4-:R-:W-:Y:S08]  /*5130*/  HMMA.16816.F32 R100, R8.reuse, R28, R100 ;  /* 0x0000001c0864723c */ /* 0x050ff00000001864 */
[C---:B------:R-:W-:Y:S01]  /*5140*/  HMMA.16816.F32 R108, R8.reuse, R30, R108 ;  /* 0x0000001e086c723c */ /* 0x040fe2000000186c */
[----:B------:R4:W3:Y:S07]  /*5150*/  LDSM.16.M88.4 R28, [R2+0x8000] ;  /* 0x00800000021c783b */ /* 0x0008ee0000000200 */
[C---:B------:R-:W-:Y:S01]  /*5160*/  HMMA.16816.F32 R72, R8.reuse, R40, R184 ;  /* 0x000000280848723c */ /* 0x040fe200000018b8 */
[----:B------:R-:W-:Y:S07]  /*5170*/  LDSM.16.M88.4 R40, [R3+0x2000] ;  /* 0x002000000328783b */ /* 0x000fee0000000200 */
[C---:B------:R-:W-:Y:S01]  /*5180*/  HMMA.16816.F32 R152, R8.reuse, R6, R200 ;  /* 0x000000060898723c */ /* 0x040fe200000018c8 */
[----:B------:R-:W3:Y:S07]  /*5190*/  LDSM.16.M88.4 R4, [R4] ;  /* 0x000000000404783b */ /* 0x000eee0000000200 */
[----:B-----5:R-:W-:Y:S01]  /*51a0*/  HMMA.16816.F32 R140, R8, R44, R140 ;  /* 0x0000002c088c723c */ /* 0x020fe2000000188c */
[----:B----4-:R-:W-:-:S05]  /*51b0*/  IMAD.SHL.U32 R2, R232, 0x2, RZ ;  /* 0x00000002e8027824 */ /* 0x010fca00078e00ff */
[----:B------:R-:W-:Y:S02]  /*51c0*/  LOP3.LUT R2, R233, 0x6, R2, 0xf8, !PT ;  /* 0x00000006e9027812 */ /* 0x000fe400078ef802 */
[C---:B------:R-:W-:Y:S01]  /*51d0*/  HMMA.16816.F32 R132, R8.reuse, R46, R132 ;  /* 0x0000002e0884723c */ /* 0x040fe20000001884 */
[----:B------:R-:W4:Y:S01]  /*51e0*/  LDSM.16.M88.4 R44, [R3+0x2800] ;  /* 0x00280000032c783b */ /* 0x000f220000000200 */
[C---:B------:R-:W-:Y:S02]  /*51f0*/  LOP3.LUT R19, R2.reuse, 0x1, RZ, 0xfc, !PT ;  /* 0x0000000102137812 */ /* 0x040fe400078efcff */
[CC--:B------:R-:W-:Y:S02]  /*5200*/  ISETP.GE.AND P4, PT, R2.reuse, R17.reuse, PT ;  /* 0x000000110200720c */ /* 0x0c0fe40003f86270 */
[----:B------:R-:W-:Y:S02]  /*5210*/  ISETP.GE.AND P3, PT, R19, R17, PT ;  /* 0x000000111300720c */ /* 0x000fe40003f66270 */
[----:B-1----:R-:W-:Y:S01]  /*5220*/  HMMA.16816.F32 R180, R8, R24, R96 ;  /* 0x0000001808b4723c */ /* 0x002fe20000001860 */
[----:B------:R-:W-:-:S02]  /*5230*/  LOP3.LUT R18, R2, 0x8, RZ, 0xfc, !PT ;  /* 0x0000000802127812 */ /* 0x000fc400078efcff */
[----:B------:R-:W-:Y:S02]  /*5240*/  LOP3.LUT R16, R2, 0x9, RZ, 0xfc, !PT ;  /* 0x0000000902107812 */ /* 0x000fe400078efcff */
[-C--:B------:R-:W-:Y:S02]  /*5250*/  ISETP.GE.AND P1, PT, R18, R17.reuse, PT ;  /* 0x000000111200720c */ /* 0x080fe40003f26270 */
[-C--:B------:R-:W-:Y:S01]  /*5260*/  ISETP.GE.AND P0, PT, R16, R17.reuse, PT ;  /* 0x000000111000720c */ /* 0x080fe20003f06270 */
[----:B------:R-:W-:Y:S01]  /*5270*/  HMMA.16816.F32 R96, R8, R26, R92 ;  /* 0x0000001a0860723c */ /* 0x000fe2000000185c */
[C---:B------:R-:W-:Y:S02]  /*5280*/  LOP3.LUT R16, R2.reuse, 0x10, RZ, 0xfc, !PT ;  /* 0x0000001002107812 */ /* 0x040fe400078efcff */
[----:B------:R-:W-:Y:S02]  /*5290*/  LOP3.LUT R18, R2, 0x11, RZ, 0xfc, !PT ;  /* 0x0000001102127812 */ /* 0x000fe400078efcff */
[----:B------:R-:W-:-:S02]  /*52a0*/  ISETP.GE.AND P6, PT, R16, R17, PT ;  /* 0x000000111000720c */ /* 0x000fc40003fc6270 */
[----:B------:R-:W-:Y:S01]  /*52b0*/  LOP3.LUT R16, R2, 0x18, RZ, 0xfc, !PT ;  /* 0x0000001802107812 */ /* 0x000fe200078efcff */
[----:B--2---:R-:W-:Y:S01]  /*52c0*/  HMMA.16816.F32 R92, R8, R20, R88 ;  /* 0x00000014085c723c */ /* 0x004fe20000001858 */
[----:B------:R-:W-:Y:S02]  /*52d0*/  ISETP.GE.AND P5, PT, R18, R17, PT ;  /* 0x000000111200720c */ /* 0x000fe40003fa6270 */
[----:B------:R-:W-:-:S05]  /*52e0*/  LOP3.LUT R18, R2, 0x31, RZ, 0xfc, !PT ;  /* 0x0000003102127812 */ /* 0x000fca00078efcff */
[C---:B------:R-:W-:Y:S01]  /*52f0*/  HMMA.16816.F32 R88, R8.reuse, R22, R84 ;  /* 0x000000160858723c */ /* 0x040fe20000001854 */
[----:B------:R-:W1:Y:S07]  /*5300*/  LDSM.16.M88.4 R20, [R3+0x3000] ;  /* 0x003000000314783b */ /* 0x000e6e0000000200 */
        /* <DEDUP_REMOVED lines=20> */
[----:B----4-:R-:W-:Y:S03]  /*5450*/  HMMA.16816.F32 R24, R4, R44, R100 ;  /* 0x0000002c0418723c */ /* 0x010fe60000001864 */
[----:B------:R-:W-:-:S02]  /*5460*/  FSEL R75, R8, -INF , !P4 ;  /* 0xff800000084b7808 */ /* 0x000fc40006000000 */
[----:B------:R-:W-:Y:S02]  /*5470*/  LOP3.LUT R8, R2, 0x19, RZ, 0xfc, !PT ;  /* 0x0000001902087812 */ /* 0x000fe400078efcff */
[----:B------:R-:W-:Y:S01]  /*5480*/  FSEL R68, R11, -INF , !P3 ;  /* 0xff8000000b447808 */ /* 0x000fe20005800000 */
[----:B------:R-:W-:Y:S01]  /*5490*/  HMMA.16816.F32 R28, R4, R46, R108 ;  /* 0x0000002e041c723c */ /* 0x000fe2000000186c */
[----:B------:R-:W4:Y:S01]  /*54a0*/  LDSM.16.M88.4 R44, [R3+0x4000] ;  /* 0x00400000032c783b */ /* 0x000f220000000200 */
[----:B------:R-:W-:Y:S02]  /*54b0*/  FSEL R73, R9, -INF , !P3 ;  /* 0xff80000009497808 */ /* 0x000fe40005800000 */
[----:B------:R-:W-:Y:S02]  /*54c0*/  ISETP.GE.AND P3, PT, R8, R17, PT ;  /* 0x000000110800720c */ /* 0x000fe40003f66270 */
[----:B------:R-:W-:Y:S02]  /*54d0*/  LOP3.LUT R8, R2, 0x20, RZ, 0xfc, !PT ;  /* 0x0000002002087812 */ /* 0x000fe400078efcff */
[----:B------:R-:W-:-:S02]  /*54e0*/  FSEL R69, R14, -INF , !P1 ;  /* 0xff8000000e457808 */ /* 0x000fc40004800000 */
[----:B------:R-:W-:Y:S02]  /*54f0*/  FSEL R72, R12, -INF , !P1 ;  /* 0xff8000000c487808 */ /* 0x000fe40004800000 */
[----:B------:R-:W-:Y:S02]  /*5500*/  FSEL R70, R10, -INF , !P4 ;  /* 0xff8000000a467808 */ /* 0x000fe40006000000 */
[----:B------:R-:W-:Y:S02]  /*5510*/  ISETP.GE.AND P1, PT, R8, R17, PT ;  /* 0x000000110800720c */ /* 0x000fe40003f26270 */
[----:B-1----:R-:W-:Y:S01]  /*5520*/  HMMA.16816.F32 R8, R4, R20, R116 ;  /* 0x000000140408723c */ /* 0x002fe20000001874 */
        /* <DEDUP_REMOVED lines=8> */
[----:B------:R-:W-:Y:S01]  /*55b0*/  HMMA.16816.F32 R12, R4, R22, R124 ;  /* 0x00000016040c723c */ /* 0x000fe2000000187c */
[----:B------:R-:W-:-:S02]  /*55c0*/  ISETP.GE.AND P4, PT, R16, R17, PT ;  /* 0x000000111000720c */ /* 0x000fc40003f86270 */
[----:B------:R-:W-:Y:S02]  /*55d0*/  LOP3.LUT R16, R2, 0x29, RZ, 0xfc, !PT ;  /* 0x0000002902107812 */ /* 0x000fe400078efcff */
[----:B------:R-:W-:Y:S02]  /*55e0*/  FSEL R79, R30, -INF , !P4 ;  /* 0xff8000001e4f7808 */ /* 0x000fe40006000000 */
[----:B------:R-:W-:Y:S01]  /*55f0*/  FSEL R102, R28, -INF , !P4 ;  /* 0xff8000001c667808 */ /* 0x000fe20006000000 */
[----:B--2---:R-:W-:Y:S01]  /*5600*/  HMMA.16816.F32 R20, R4, R36, R136 ;  /* 0x000000240414723c */ /* 0x004fe20000001888 */
[----:B------:R-:W-:Y:S02]  /*5610*/  FSEL R103, R31, -INF , !P3 ;  /* 0xff8000001f677808 */ /* 0x000fe40005800000 */
[----:B------:R-:W-:Y:S02]  /*5620*/  FSEL R101, R29, -INF , !P3 ;  /* 0xff8000001d657808 */ /* 0x000fe40005800000 */
[----:B------:R-:W-:-:S02]  /*5630*/  FSEL R125, R8, -INF , !P1 ;  /* 0xff800000087d7808 */ /* 0x000fc40004800000 */
[----:B------:R-:W-:Y:S01]  /*5640*/  LOP3.LUT R8, R2, 0x39, RZ, 0xfc, !PT ;  /* 0x0000003902087812 */ /* 0x000fe200078efcff */
[C---:B------:R-:W-:Y:S01]  /*5650*/  HMMA.16816.F32 R28, R4.reuse, R38, R144 ;  /* 0x00000026041c723c */ /* 0x040fe20000001890 */
[----:B------:R-:W1:Y:S01]  /*5660*/  LDSM.16.M88.4 R36, [R3+0x5000] ;  /* 0x005000000324783b */ /* 0x000e620000000200 */
[----:B------:R-:W-:Y:S02]  /*5670*/  FSEL R78, R27, -INF , !P5 ;  /* 0xff8000001b4e7808 */ /* 0x000fe40006800000 */
[----:B------:R-:W-:Y:S02]  /*5680*/  FSEL R108, R25, -INF , !P5 ;  /* 0xff800000196c7808 */ /* 0x000fe40006800000 */
[----:B------:R-:W-:Y:S02]  /*5690*/  ISETP.GE.AND P5, PT, R16, R17, PT ;  /* 0x000000111000720c */ /* 0x000fe40003fa6270 */
[----:B------:R-:W-:Y:S01]  /*56a0*/  LOP3.LUT R16, R2, 0x30, RZ, 0xfc, !PT ;  /* 0x0000003002107812 */ /* 0x000fe200078efcff */
[----:B---3--:R-:W-:Y:S01]  /*56b0*/  HMMA.16816.F32 R24, R4, R40, R156 ;  /* 0x000000280418723c */ /* 0x008fe2000000189c */
[----:B------:R-:W-:-:S02]  /*56c0*/  FSEL R110, R11, -INF , !P0 ;  /* 0xff8000000b6e7808 */ /* 0x000fc40004000000 */
[----:B------:R-:W-:Y:S02]  /*56d0*/  FSEL R119, R9, -INF , !P0 ;  /* 0xff80000009777808 */ /* 0x000fe40004000000 */
[-C--:B------:R-:W-:Y:S02]  /*56e0*/  ISETP.GE.AND P0, PT, R8, R17.reuse, PT ;  /* 0x000000110800720c */ /* 0x080fe40003f06270 */
[----:B------:R-:W-:Y:S02]  /*56f0*/  LOP3.LUT R8, R2, 0x40, RZ, 0xfc, !PT ;  /* 0x0000004002087812 */ /* 0x000fe400078efcff */
[----:B------:R-:W-:Y:S02]  /*5700*/  ISETP.GE.AND P4, PT, R16, R17, PT ;  /* 0x000000111000720c */ /* 0x000fe40003f86270 */
[----:B------:R-:W-:Y:S02]  /*5710*/  FSEL R111, R14, -INF , !P6 ;  /* 0xff8000000e6f7808 */ /* 0x000fe40007000000 */
[----:B------:R-:W-:-:S02]  /*5720*/  FSEL R124, R12, -INF , !P6 ;  /* 0xff8000000c7c7808 */ /* 0x000fc40007000000 */
[C---:B------:R-:W-:Y:S02]  /*5730*/  LOP3.LUT R14, R2.reuse, 0x41, RZ, 0xfc, !PT ;  /* 0x00000041020e7812 */ /* 0x040fe400078efcff */
[----:B------:R-:W-:Y:S02]  /*5740*/  LOP3.LUT R12, R2, 0x48, RZ, 0xfc, !PT ;  /* 0x00000048020c7812 */ /* 0x000fe400078efcff */
[----:B------:R-:W-:Y:S02]  /*5750*/  FSEL R117, R10, -INF , !P1 ;  /* 0xff8000000a757808 */ /* 0x000fe40004800000 */
[----:B------:R-:W-:Y:S02]  /*5760*/  ISETP.GE.AND P6, PT, R8, R17, PT ;  /* 0x000000110800720c */ /* 0x000fe40003fc6270 */
[----:B----4-:R-:W-:Y:S01]  /*5770*/  HMMA.16816.F32 R8, R4, R44, R148 ;  /* 0x0000002c0408723c */ /* 0x010fe20000001894 */
[----:B------:R-:W-:Y:S02]  /*5780*/  FSEL R118, R15, -INF , !P5 ;  /* 0xff8000000f767808 */ /* 0x000fe40006800000 */
[----:B------:R-:W-:-:S02]  /*5790*/  FSEL R116, R13, -INF , !P5 ;  /* 0xff8000000d747808 */ /* 0x000fc40006800000 */
[----:B------:R-:W-:Y:S02]  /*57a0*/  FSEL R136, R22, -INF , !P4 ;  /* 0xff80000016887808 */ /* 0x000fe40006000000 */
[----:B------:R-:W-:Y:S02]  /*57b0*/  FSEL R146, R20, -INF , !P4 ;  /* 0xff80000014927808 */ /* 0x000fe40006000000 */
[-C--:B------:R-:W-:Y:S02]  /*57c0*/  ISETP.GE.AND P5, PT, R14, R17.reuse, PT ;  /* 0x000000110e00720c */ /* 0x080fe40003fa6270 */
[----:B------:R-:W-:Y:S02]  /*57d0*/  ISETP.GE.AND P4, PT, R12, R17, PT ;  /* 0x000000110c00720c */ /* 0x000fe40003f86270 */
[----:B------:R-:W-:Y:S01]  /*57e0*/  HMMA.16816.F32 R12, R4, R46, R152 ;  /* 0x0000002e040c723c */ /* 0x000fe20000001898 */
[----:B------:R-:W2:Y:S01]  /*57f0*/  LDSM.16.M88.4 R44, [R3+0x5800] ;  /* 0x00580000032c783b */ /* 0x000ea20000000200 */
[----:B------:R-:W-:-:S02]  /*5800*/  LOP3.LUT R16, R2, 0x38, RZ, 0xfc, !PT ;  /* 0x0000003802107812 */ /* 0x000fc400078efcff */
[----:B------:R-:W-:Y:S02]  /*5810*/  FSEL R139, R31, -INF , !P0 ;  /* 0xff8000001f8b7808 */ /* 0x000fe40004000000 */
[----:B------:R-:W-:Y:S02]  /*5820*/  ISETP.GE.AND P1, PT, R16, R17, PT ;  /* 0x000000111000720c */ /* 0x000fe40003f26270 */
[----:B------:R-:W-:Y:S02]  /*5830*/  FSEL R137, R29, -INF , !P0 ;  /* 0xff8000001d897808 */ /* 0x000fe40004000000 */
[----:B------:R-:W-:Y:S02]  /*5840*/  FSEL R127, R30, -INF , !P1 ;  /* 0xff8000001e7f7808 */ /* 0x000fe40004800000 */
[----:B------:R-:W-:Y:S02]  /*5850*/  FSEL R138, R28, -INF , !P1 ;  /* 0xff8000001c8a7808 */ /* 0x000fe40004800000 */
[----:B------:R-:W-:Y:S01]  /*5860*/  FSEL R157, R8, -INF , !P6 ;  /* 0xff800000089d7808 */ /* 0x000fe20007000000 */
[----:B------:R-:W-:Y:S01]  /*5870*/  HMMA.16816.F32 R28, R4, R42, R64 ;  /* 0x0000002a041c723c */ /* 0x000fe20000001840 */
[----:B------:R-:W-:Y:S01]  /*5880*/  LOP3.LUT R8, R2, 0x59, RZ, 0xfc, !PT ;  /* 0x0000005902087812 */ /* 0x000fe200078efcff */
[----:B------:R-:W3:Y:S01]  /*5890*/  LDSM.16.M88.4 R40, [R3+0x6000] ;  /* 0x006000000328783b */ /* 0x000ee20000000200 */
[----:B------:R-:W-:-:S02]  /*58a0*/  FSEL R147, R11, -INF , !P5 ;  /* 0xff8000000b937808 */ /* 0x000fc40006800000 */
[----:B------:R-:W-:Y:S02]  /*58b0*/  FSEL R154, R9, -INF , !P5 ;  /* 0xff800000099a7808 */ /* 0x000fe40006800000 */
[-C--:B------:R-:W-:Y:S02]  /*58c0*/  ISETP.GE.AND P5, PT, R8, R17.reuse, PT ;  /* 0x000000110800720c */ /* 0x080fe40003fa6270 */
[----:B------:R-:W-:Y:S02]  /*58d0*/  LOP3.LUT R8, R2, 0x60, RZ, 0xfc, !PT ;  /* 0x0000006002087812 */ /* 0x000fe400078efcff */
[----:B------:R-:W-:Y:S02]  /*58e0*/  FSEL R150, R14, -INF , !P4 ;  /* 0xff8000000e967808 */ /* 0x000fe40006000000 */
[----:B------:R-:W-:Y:S02]  /*58f0*/  FSEL R155, R12, -INF , !P4 ;  /* 0xff8000000c9b7808 */ /* 0x000fe40006000000 */
[----:B------:R-:W-:-:S02]  /*5900*/  ISETP.GE.AND P3, PT, R18, R17, PT ;  /* 0x000000111200720c */ /* 0x000fc40003f66270 */
[----:B------:R-:W-:Y:S02]  /*5910*/  FSEL R152, R10, -INF , !P6 ;  /* 0xff8000000a987808 */ /* 0x000fe40007000000 */
[-C--:B------:R-:W-:Y:S02]  /*5920*/  ISETP.GE.AND P4, PT, R8, R17.reuse, PT ;  /* 0x000000110800720c */ /* 0x080fe40003f86270 */
[----:B------:R-:W-:Y:S01]  /*5930*/  LOP3.LUT R16, R2, 0x49, RZ, 0xfc, !PT ;  /* 0x0000004902107812 */ /* 0x000fe200078efcff */
[----:B-1----:R-:W-:Y:S01]  /*5940*/  HMMA.16816.F32 R8, R4, R36, R160 ;  /* 0x000000240408723c */ /* 0x002fe200000018a0 */
[----:B------:R-:W-:Y:S02]  /*5950*/  FSEL R126, R23, -INF , !P3 ;  /* 0xff800000177e7808 */ /* 0x000fe40005800000 */
[----:B------:R-:W-:Y:S02]  /*5960*/  FSEL R145, R21, -INF , !P3 ;  /* 0xff80000015917808 */ /* 0x000fe40005800000 */
[----:B------:R-:W-:-:S02]  /*5970*/  ISETP.GE.AND P3, PT, R16, R17, PT ;  /* 0x000000111000720c */ /* 0x000fc40003f66270 */
[C---:B------:R-:W-:Y:S01]  /*5980*/  LOP3.LUT R16, R2.reuse, 0x50, RZ, 0xfc, !PT ;  /* 0x0000005002107812 */ /* 0x040fe200078efcff */
[----:B------:R-:W-:Y:S01]  /*5990*/  HMMA.16816.F32 R20, R4, R38, R60 ;  /* 0x000000260414723c */ /* 0x000fe2000000183c */
[----:B------:R-:W-:Y:S01]  /*59a0*/  LOP3.LUT R18, R2, 0x51, RZ, 0xfc, !PT ;  /* 0x0000005102127812 */ /* 0x000fe200078efcff */
[----:B------:R-:W1:Y:S01]  /*59b0*/  LDSM.16.M88.4 R36, [R3+0x6800] ;  /* 0x006800000324783b */ /* 0x000e620000000200 */
[-C--:B------:R-:W-:Y:S02]  /*59c0*/  ISETP.GE.AND P1, PT, R16, R17.reuse, PT ;  /* 0x000000111000720c */ /* 0x080fe40003f26270 */
[----:B------:R-:W-:Y:S02]  /*59d0*/  ISETP.GE.AND P0, PT, R18, R17, PT ;  /* 0x000000111200720c */ /* 0x000fe40003f06270 */
[C---:B------:R-:W-:Y:S02]  /*59e0*/  LOP3.LUT R16, R2.reuse, 0x58, RZ, 0xfc, !PT ;  /* 0x0000005802107812 */ /* 0x040fe400078efcff */
[----:B------:R-:W-:-:S02]  /*59f0*/  LOP3.LUT R12, R2, 0x68, RZ, 0xfc, !PT ;  /* 0x00000068020c7812 */ /* 0x000fc400078efcff */
[----:B------:R-:W-:Y:S02]  /*5a00*/  FSEL R160, R26, -INF , !P1 ;  /* 0xff8000001aa07808 */ /* 0x000fe40004800000 */
[----:B------:R-:W-:Y:S02]  /*5a10*/  FSEL R185, R24, -INF , !P1 ;  /* 0xff80000018b97808 */ /* 0x000fe40004800000 */
[----:B------:R-:W-:Y:S02]  /*5a20*/  FSEL R158, R27, -INF , !P0 ;  /* 0xff8000001b9e7808 */ /* 0x000fe40004000000 */
[----:B------:R-:W-:Y:S02]  /*5a30*/  FSEL R184, R25, -INF , !P0 ;  /* 0xff80000019b87808 */ /* 0x000fe40004000000 */
[----:B--2---:R-:W-:Y:S01]  /*5a40*/  HMMA.16816.F32 R24, R4, R44, R164 ;  /* 0x0000002c0418723c */ /* 0x004fe200000018a4 */
[----:B------:R-:W-:Y:S02]  /*5a50*/  ISETP.GE.AND P6, PT, R16, R17, PT ;  /* 0x000000111000720c */ /* 0x000fe40003fc6270 */
[----:B------:R-:W-:-:S02]  /*5a60*/  LOP3.LUT R14, R2, 0x61, RZ, 0xfc, !PT ;  /* 0x00000061020e7812 */ /* 0x000fc400078efcff */
[-C--:B------:R-:W-:Y:S02]  /*5a70*/  ISETP.GE.AND P1, PT, R12, R17.reuse, PT ;  /* 0x000000110c00720c */ /* 0x080fe40003f26270 */
[----:B------:R-:W-:Y:S02]  /*5a80*/  LOP3.LUT R12, R2, 0x69, RZ, 0xfc, !PT ;  /* 0x00000069020c7812 */ /* 0x000fe400078efcff */
[----:B------:R-:W-:Y:S02]  /*5a90*/  FSEL R153, R15, -INF , !P3 ;  /* 0xff8000000f997808 */ /* 0x000fe40005800000 */
[----:B------:R-:W-:Y:S02]  /*5aa0*/  FSEL R151, R13, -INF , !P3 ;  /* 0xff8000000d977808 */ /* 0x000fe40005800000 */
[----:B------:R-:W-:Y:S02]  /*5ab0*/  ISETP.GE.AND P3, PT, R14, R17, PT ;  /* 0x000000110e00720c */ /* 0x000fe40003f66270 */
[----:B------:R-:W-:-:S02]  /*5ac0*/  FSEL R159, R30, -INF , !P6 ;  /* 0xff8000001e9f7808 */ /* 0x000fc40007000000 */
[----:B------:R-:W-:Y:S02]  /*5ad0*/  FSEL R162, R28, -INF , !P6 ;  /* 0xff8000001ca27808 */ /* 0x000fe40007000000 */
[----:B------:R-:W-:Y:S02]  /*5ae0*/  FSEL R163, R31, -INF , !P5 ;  /* 0xff8000001fa37808 */ /* 0x000fe40006800000 */
[----:B------:R-:W-:Y:S02]  /*5af0*/  FSEL R161, R29, -INF , !P5 ;  /* 0xff8000001da17808 */ /* 0x000fe40006800000 */
[----:B------:R-:W-:Y:S01]  /*5b00*/  FSEL R188, R8, -INF , !P4 ;  /* 0xff80000008bc7808 */ /* 0x000fe20006000000 */
[----:B------:R-:W-:Y:S01]  /*5b10*/  HMMA.16816.F32 R28, R4, R46, R56 ;  /* 0x0000002e041c723c */ /* 0x000fe20000001838 */
[----:B------:R-:W-:Y:S01]  /*5b20*/  ISETP.GE.AND P0, PT, R12, R17, PT ;  /* 0x000000110c00720c */ /* 0x000fe20003f06270 */
[----:B------:R-:W2:Y:S01]  /*5b30*/  LDSM.16.M88.4 R44, [R3+0x7000] ;  /* 0x00700000032c783b */ /* 0x000ea20000000200 */
[----:B------:R-:W-:-:S02]  /*5b40*/  LOP3.LUT R8, R2, 0x79, RZ, 0xfc, !PT ;  /* 0x0000007902087812 */ /* 0x000fc400078efcff */
[----:B------:R-:W-:Y:S02]  /*5b50*/  LOP3.LUT R12, R2, 0x70, RZ, 0xfc, !PT ;  /* 0x00000070020c7812 */ /* 0x000fe400078efcff */
[----:B------:R-:W-:Y:S02]  /*5b60*/  FSEL R164, R11, -INF , !P3 ;  /* 0xff8000000ba47808 */ /* 0x000fe40005800000 */
[----:B------:R-:W-:Y:S02]  /*5b70*/  FSEL R186, R9, -INF , !P3 ;  /* 0xff80000009ba7808 */ /* 0x000fe40005800000 */
[-C--:B------:R-:W-:Y:S02]  /*5b80*/  ISETP.GE.AND P3, PT, R8, R17.reuse, PT ;  /* 0x000000110800720c */ /* 0x080fe40003f66270 */
[----:B------:R-:W-:Y:S02]  /*5b90*/  ISETP.GE.AND P6, PT, R12, R17, PT ;  /* 0x000000110c00720c */ /* 0x000fe40003fc6270 */
[----:B------:R-:W-:-:S02]  /*5ba0*/  LOP3.LUT R8, R2, 0x80, RZ, 0xfc, !PT ;  /* 0x0000008002087812 */ /* 0x000fc400078efcff */
[C---:B------:R-:W-:Y:S02]  /*5bb0*/  LOP3.LUT R13, R2.reuse, 0x71, RZ, 0xfc, !PT ;  /* 0x00000071020d7812 */ /* 0x040fe400078efcff */
[----:B------:R-:W-:Y:S02]  /*5bc0*/  LOP3.LUT R12, R2, 0x78, RZ, 0xfc, !PT ;  /* 0x00000078020c7812 */ /* 0x000fe400078efcff */
[----:B------:R-:W-:Y:S02]  /*5bd0*/  FSEL R165, R22, -INF , !P1 ;  /* 0xff80000016a57808 */ /* 0x000fe40004800000 */
[----:B------:R-:W-:Y:S02]  /*5be0*/  FSEL R187, R20, -INF , !P1 ;  /* 0xff80000014bb7808 */ /* 0x000fe40004800000 */
[----:B------:R-:W-:Y:S02]  /*5bf0*/  FSEL R167, R10, -INF , !P4 ;  /* 0xff8000000aa77808 */ /* 0x000fe40006000000 */
[----:B------:R-:W-:-:S02]  /*5c00*/  ISETP.GE.AND P1, PT, R8, R17, PT ;  /* 0x000000110800720c */ /* 0x000fc40003f26270 */
[-C--:B------:R-:W-:Y:S02]  /*5c10*/  ISETP.GE.AND P5, PT, R13, R17.reuse, PT ;  /* 0x000000110d00720c */ /* 0x080fe40003fa6270 */
[----:B------:R-:W-:Y:S02]  /*5c20*/  ISETP.GE.AND P4, PT, R12, R17, PT ;  /* 0x000000110c00720c */ /* 0x000fe40003f86270 */
[C---:B------:R-:W-:Y:S01]  /*5c30*/  LOP3.LUT R9, R2.reuse, 0x81, RZ, 0xfc, !PT ;  /* 0x0000008102097812 */ /* 0x040fe200078efcff */
[----:B---3--:R-:W-:Y:S01]  /*5c40*/  HMMA.16816.F32 R12, R4, R40, R172 ;  /* 0x00000028040c723c */ /* 0x008fe200000018ac */
[----:B------:R-:W-:Y:S02]  /*5c50*/  LOP3.LUT R8, R2, 0x88, RZ, 0xfc, !PT ;  /* 0x0000008802087812 */ /* 0x000fe400078efcff */
[----:B------:R-:W-:Y:S02]  /*5c60*/  FSEL R172, R23, -INF , !P0 ;  /* 0xff80000017ac7808 */ /* 0x000fe40004000000 */
[----:B------:R-:W-:-:S02]  /*5c70*/  FSEL R166, R21, -INF , !P0 ;  /* 0xff80000015a67808 */ /* 0x000fc40004000000 */
[----:B------:R-:W-:Y:S01]  /*5c80*/  FSEL R175, R26, -INF , !P6 ;  /* 0xff8000001aaf7808 */ /* 0x000fe20007000000 */
[C---:B-1----:R-:W-:Y:S01]  /*5c90*/  HMMA.16816.F32 R20, R4.reuse, R36, R176 ;  /* 0x000000240414723c */ /* 0x042fe200000018b0 */
[----:B------:R-:W-:Y:S02]  /*5ca0*/  FSEL R191, R24, -INF , !P6 ;  /* 0xff80000018bf7808 */ /* 0x000fe40007000000 */
[-C--:B------:R-:W-:Y:S02]  /*5cb0*/  ISETP.GE.AND P0, PT, R9, R17.reuse, PT ;  /* 0x000000110900720c */ /* 0x080fe40003f06270 */
[----:B------:R-:W-:Y:S02]  /*5cc0*/  ISETP.GE.AND P6, PT, R8, R17, PT ;  /* 0x000000110800720c */ /* 0x000fe40003fc6270 */
[----:B------:R-:W-:Y:S01]  /*5cd0*/  FSEL R173, R27, -INF , !P5 ;  /* 0xff8000001bad7808 */ /* 0x000fe20006800000 */
[----:B------:R-:W-:Y:S01]  /*5ce0*/  HMMA.16816.F32 R8, R4, R42, R52 ;  /* 0x0000002a0408723c */ /* 0x000fe20000001834 */
[----:B------:R-:W1:Y:S01]  /*5cf0*/  LDSM.16.M88.4 R40, [R3+0x7800] ;  /* 0x007800000328783b */ /* 0x000e620000000200 */
[----:B------:R-:W-:-:S02]  /*5d00*/  FSEL R190, R25, -INF , !P5 ;  /* 0xff80000019be7808 */ /* 0x000fc40006800000 */
[----:B------:R-:W-:Y:S02]  /*5d10*/  FSEL R195, R12, -INF , !P1 ;  /* 0xff8000000cc37808 */ /* 0x000fe40004800000 */
[C---:B------:R-:W-:Y:S02]  /*5d20*/  LOP3.LUT R16, R2.reuse, 0x89, RZ, 0xfc, !PT ;  /* 0x0000008902107812 */ /* 0x040fe400078efcff */
[----:B------:R-:W-:Y:S01]  /*5d30*/  HMMA.16816.F32 R24, R4, R38, R48 ;  /* 0x000000260418723c */ /* 0x000fe20000001830 */
[----:B------:R-:W-:Y:S01]  /*5d40*/  LOP3.LUT R12, R2, 0x99, RZ, 0xfc, !PT ;  /* 0x00000099020c7812 */ /* 0x000fe200078efcff */
[----:B------:R-:W3:Y:S01]  /*5d50*/  LDSM.16.M88.4 R36, [R3+0x8000] ;  /* 0x008000000324783b */ /* 0x000ee20000000200 */
[----:B------:R-:W-:Y:S02]  /*5d60*/  FSEL R178, R15, -INF , !P0 ;  /* 0xff8000000fb27808 */ /* 0x000fe40004000000 */
[----:B------:R-:W-:Y:S02]  /*5d70*/  FSEL R193, R13, -INF , !P0 ;  /* 0xff8000000dc17808 */ /* 0x000fe40004000000 */
[----:B------:R-:W-:-:S02]  /*5d80*/  ISETP.GE.AND P5, PT, R16, R17, PT ;  /* 0x000000111000720c */ /* 0x000fc40003fa6270 */
[----:B------:R-:W-:Y:S02]  /*5d90*/  ISETP.GE.AND P0, PT, R12, R17, PT ;  /* 0x000000110c00720c */ /* 0x000fe40003f06270 */
[C---:B------:R-:W-:Y:S02]  /*5da0*/  LOP3.LUT R16, R2.reuse, 0x90, RZ, 0xfc, !PT ;  /* 0x0000009002107812 */ /* 0x040fe400078efcff */
[----:B------:R-:W-:Y:S02]  /*5db0*/  LOP3.LUT R12, R2, 0xa0, RZ, 0xfc, !PT ;  /* 0x000000a0020c7812 */ /* 0x000fe400078efcff */
[----:B------:R-:W-:Y:S02]  /*5dc0*/  FSEL R174, R30, -INF , !P4 ;  /* 0xff8000001eae7808 */ /* 0x000fe40006000000 */
[----:B------:R-:W-:Y:S02]  /*5dd0*/  FSEL R189, R28, -INF , !P4 ;  /* 0xff8000001cbd7808 */ /* 0x000fe40006000000 */
[----:B------:R-:W-:-:S02]  /*5de0*/  FSEL R179, R10, -INF , !P6 ;  /* 0xff8000000ab37808 */ /* 0x000fc40007000000 */
[----:B------:R-:W-:Y:S02]  /*5df0*/  FSEL R194, R8, -INF , !P6 ;  /* 0xff80000008c27808 */ /* 0x000fe40007000000 */
[-C--:B------:R-:W-:Y:S02]  /*5e00*/  ISETP.GE.AND P4, PT, R16, R17.reuse, PT ;  /* 0x000000111000720c */ /* 0x080fe40003f86270 */
[----:B------:R-:W-:Y:S02]  /*5e10*/  FSEL R192, R14, -INF , !P1 ;  /* 0xff8000000ec07808 */ /* 0x000fe40004800000 */
[----:B------:R-:W-:Y:S02]  /*5e20*/  ISETP.GE.AND P6, PT, R12, R17, PT ;  /* 0x000000110c00720c */ /* 0x000fe40003fc6270 */
[----:B--2---:R-:W-:Y:S01]  /*5e30*/  HMMA.16816.F32 R12, R4, R44, R140 ;  /* 0x0000002c040c723c */ /* 0x004fe2000000188c */
        /* <DEDUP_REMOVED lines=8> */
[C---:B------:R-:W-:Y:S01]  /*5ec0*/  HMMA.16816.F32 R8, R4.reuse, R46, R132 ;  /* 0x0000002e0408723c */ /* 0x040fe20000001884 */
[----:B------:R-:W-:Y:S01]  /*5ed0*/  LOP3.LUT R18, R2, 0x91, RZ, 0xfc, !PT ;  /* 0x0000009102127812 */ /* 0x000fe200078efcff */
[----:B------:R-:W2:Y:S01]  /*5ee0*/  LDSM.16.M88.4 R44, [R3+0x8800] ;  /* 0x00880000032c783b */ /* 0x000ea20000000200 */
[----:B------:R-:W-:Y:S02]  /*5ef0*/  FSEL R177, R31, -INF , !P3 ;  /* 0xff8000001fb17808 */ /* 0x000fe40005800000 */
[----:B------:R-:W-:Y:S02]  /*5f00*/  FSEL R176, R29, -INF , !P3 ;  /* 0xff8000001db07808 */ /* 0x000fe40005800000 */
[----:B------:R-:W-:Y:S01]  /*5f10*/  ISETP.GE.AND P3, PT, R18, R17, PT ;  /* 0x000000111200720c */ /* 0x000fe20003f66270 */
[----:B-1----:R-:W-:Y:S01]  /*5f20*/  HMMA.16816.F32 R28, R4, R42, R120 ;  /* 0x0000002a041c723c */ /* 0x002fe20000001878 */
[----:B------:R-:W-:Y:S02]  /*5f30*/  LOP3.LUT R16, R2, 0x98, RZ, 0xfc, !PT ;  /* 0x0000009802107812 */ /* 0x000fe400078efcff */
[----:B------:R-:W-:-:S02]  /*5f40*/  FSEL R132, R23, -INF , !P3 ;  /* 0xff80000017847808 */ /* 0x000fc40005800000 */
[----:B------:R-:W-:Y:S02]  /*5f50*/  FSEL R135, R21, -INF , !P3 ;  /* 0xff80000015877808 */ /* 0x000fe40005800000 */
[----:B------:R-:W-:Y:S01]  /*5f60*/  ISETP.GE.AND P1, PT, R16, R17, PT ;  /* 0x000000111000720c */ /* 0x000fe20003f26270 */
[----:B------:R-:W-:Y:S01]  /*5f70*/  HMMA.16816.F32 R20, R4, R40, R128 ;  /* 0x000000280414723c */ /* 0x000fe20000001880 */
[----:B------:R-:W-:Y:S01]  /*5f80*/  FSEL R131, R12, -INF , !P6 ;  /* 0xff8000000c837808 */ /* 0x000fe20007000000 */
[----:B------:R-:W-:Y:S01]  /*5f90*/  LDSM.16.M88.4 R40, [R3+0x9000] ;  /* 0x009000000328783b */ /* 0x000fe20000000200 */
[C---:B------:R-:W-:Y:S02]  /*5fa0*/  LOP3.LUT R12, R2.reuse, 0xb9, RZ, 0xfc, !PT ;  /* 0x000000b9020c7812 */ /* 0x040fe400078efcff */
[----:B------:R-:W-:Y:S02]  /*5fb0*/  LOP3.LUT R16, R2, 0xa9, RZ, 0xfc, !PT ;  /* 0x000000a902107812 */ /* 0x000fe400078efcff */
[----:B------:R-:W-:-:S02]  /*5fc0*/  FSEL R120, R15, -INF , !P5 ;  /* 0xff8000000f787808 */ /* 0x000fc40006800000 */
[----:B------:R-:W-:Y:S02]  /*5fd0*/  FSEL R122, R13, -INF , !P5 ;  /* 0xff8000000d7a7808 */ /* 0x000fe40006800000 */
[-C--:B------:R-:W-:Y:S02]  /*5fe0*/  ISETP.GE.AND P5, PT, R12, R17.reuse, PT ;  /* 0x000000110c00720c */ /* 0x080fe40003fa6270 */
[----:B------:R-:W-:Y:S02]  /*5ff0*/  ISETP.GE.AND P3, PT, R16, R17, PT ;  /* 0x000000111000720c */ /* 0x000fe40003f66270 */
[C---:B------:R-:W-:Y:S02]  /*6000*/  LOP3.LUT R12, R2.reuse, 0xc0, RZ, 0xfc, !PT ;  /* 0x000000c0020c7812 */ /* 0x040fe400078efcff */
[----:B------:R-:W-:Y:S02]  /*6010*/  LOP3.LUT R16, R2, 0xb0, RZ, 0xfc, !PT ;  /* 0x000000b002107812 */ /* 0x000fe400078efcff */
[----:B------:R-:W-:-:S02]  /*6020*/  FSEL R121, R10, -INF , !P4 ;  /* 0xff8000000a797808 */ /* 0x000fc40006000000 */
[----:B------:R-:W-:Y:S02]  /*6030*/  FSEL R123, R8, -INF , !P4 ;  /* 0xff800000087b7808 */ /* 0x000fe40006000000 */
[----:B------:R-:W-:Y:S02]  /*6040*/  FSEL R133, R26, -INF , !P1 ;  /* 0xff8000001a857808 */ /* 0x000fe40004800000 */
[----:B------:R-:W-:Y:S02]  /*6050*/  FSEL R134, R24, -INF , !P1 ;  /* 0xff80000018867808 */ /* 0x000fe40004800000 */
[----:B------:R-:W-:Y:S02]  /*6060*/  FSEL R129, R27, -INF , !P0 ;  /* 0xff8000001b817808 */ /* 0x000fe40004000000 */
[----:B------:R-:W-:Y:S02]  /*6070*/  FSEL R128, R25, -INF , !P0 ;  /* 0xff80000019807808 */ /* 0x000fe40004000000 */
[----:B------:R-:W-:Y:S01]  /*6080*/  FSEL R130, R14, -INF , !P6 ;  /* 0xff8000000e827808 */ /* 0x000fe20007000000 */
[----:B---3--:R-:W-:Y:S01]  /*6090*/  HMMA.16816.F32 R24, R4, R36, R112 ;  /* 0x000000240418723c */ /* 0x008fe20000001870 */
[----:B------:R-:W-:-:S02]  /*60a0*/  ISETP.GE.AND P4, PT, R12, R17, PT ;  /* 0x000000110c00720c */ /* 0x000fc40003f86270 */
[----:B------:R-:W-:Y:S02]  /*60b0*/  ISETP.GE.AND P1, PT, R16, R17, PT ;  /* 0x000000111000720c */ /* 0x000fe40003f26270 */
[C---:B------:R-:W-:Y:S02]  /*60c0*/  LOP3.LUT R18, R2.reuse, 0xb1, RZ, 0xfc, !PT ;  /* 0x000000b102127812 */ /* 0x040fe400078efcff */
[----:B------:R-:W-:Y:S01]  /*60d0*/  LOP3.LUT R8, R2, 0xc8, RZ, 0xfc, !PT ;  /* 0x000000c802087812 */ /* 0x000fe200078efcff */
[----:B------:R-:W-:Y:S01]  /*60e0*/  HMMA.16816.F32 R12, R4, R38, R104 ;  /* 0x00000026040c723c */ /* 0x000fe20000001868 */
[----:B------:R1:W3:Y:S01]  /*60f0*/  LDSM.16.M88.4 R36, [R3+0x9800] ;  /* 0x009800000324783b */ /* 0x0002e20000000200 */
[----:B------:R-:W-:Y:S01]  /*6100*/  FSEL R114, R22, -INF , !P1 ;  /* 0xff80000016727808 */ /* 0x000fe20004800000 */
[----:B------:R-:W-:-:S04]  /*6110*/  DEPBAR.LE SB0, 0x0 ;  /* 0x000080000000791a */ /* 0x000fc80000000000 */
[----:B------:R-:W-:Y:S02]  /*6120*/  FSEL R197, R20, -INF , !P1 ;  /* 0xff80000014c57808 */ /* 0x000fe40004800000 */
[-C--:B------:R-:W-:Y:S02]  /*6130*/  ISETP.GE.AND P0, PT, R18, R17.reuse, PT ;  /* 0x000000111200720c */ /* 0x080fe40003f06270 */
[----:B------:R-:W-:Y:S02]  /*6140*/  ISETP.GE.AND P1, PT, R8, R17, PT ;  /* 0x000000110800720c */ /* 0x000fe40003f26270 */
[C---:B------:R-:W-:Y:S02]  /*6150*/  LOP3.LUT R16, R2.reuse, 0xb8, RZ, 0xfc, !PT ;  /* 0x000000b802107812 */ /* 0x040fe400078efcff */
[----:B------:R-:W-:Y:S02]  /*6160*/  LOP3.LUT R8, R2, 0xc9, RZ, 0xfc, !PT ;  /* 0x000000c902087812 */ /* 0x000fe400078efcff */
[----:B------:R-:W-:-:S02]  /*6170*/  FSEL R104, R23, -INF , !P0 ;  /* 0xff80000017687808 */ /* 0x000fc40004000000 */
[----:B------:R-:W-:Y:S02]  /*6180*/  FSEL R196, R21, -INF , !P0 ;  /* 0xff80000015c47808 */ /* 0x000fe40004000000 */
[-C--:B------:R-:W-:Y:S01]  /*6190*/  ISETP.GE.AND P6, PT, R16, R17.reuse, PT ;  /* 0x000000111000720c */ /* 0x080fe20003fc6270 */
[----:B--2---:R-:W-:Y:S01]  /*61a0*/  HMMA.16816.F32 R20, R4, R46, R96 ;  /* 0x0000002e0414723c */ /* 0x004fe20000001860 */
        /* <DEDUP_REMOVED lines=8> */
[----:B------:R-:W-:Y:S02]  /*6230*/  ISETP.GE.AND P6, PT, R8, R17, PT ;  /* 0x000000110800720c */ /* 0x000fe40003fc6270 */
[----:B------:R-:W-:Y:S01]  /*6240*/  HMMA.16816.F32 R8, R4, R44, R180 ;  /* 0x0000002c0408723c */ /* 0x000fe200000018b4 */
[----:B------:R-:W-:-:S02]  /*6250*/  LOP3.LUT R16, R2, 0xd1, RZ, 0xfc, !PT ;  /* 0x000000d102107812 */ /* 0x000fc400078efcff */
[----:B------:R-:W-:Y:S02]  /*6260*/  FSEL R115, R31, -INF , !P5 ;  /* 0xff8000001f737808 */ /* 0x000fe40006800000 */
[----:B------:R-:W-:Y:S02]  /*6270*/  FSEL R106, R29, -INF , !P5 ;  /* 0xff8000001d6a7808 */ /* 0x000fe40006800000 */
[----:B------:R-:W-:Y:S02]  /*6280*/  ISETP.GE.AND P5, PT, R16, R17, PT ;  /* 0x000000111000720c */ /* 0x000fe40003fa6270 */
[C---:B-1----:R-:W-:Y:S02]  /*6290*/  LOP3.LUT R3, R2.reuse, 0xd8, RZ, 0xfc, !PT ;  /* 0x000000d802037812 */ /* 0x042fe400078efcff */
[----:B------:R-:W-:Y:S02]  /*62a0*/  LOP3.LUT R16, R2, 0xd9, RZ, 0xfc, !PT ;  /* 0x000000d902107812 */ /* 0x000fe400078efcff */
[----:B------:R-:W-:-:S02]  /*62b0*/  FSEL R180, R26, -INF , !P4 ;  /* 0xff8000001ab47808 */ /* 0x000fc40006000000 */
[----:B------:R-:W-:Y:S02]  /*62c0*/  FSEL R183, R24, -INF , !P4 ;  /* 0xff80000018b77808 */ /* 0x000fe40006000000 */
[----:B------:R-:W-:Y:S02]  /*62d0*/  FSEL R96, R27, -INF , !P3 ;  /* 0xff8000001b607808 */ /* 0x000fe40005800000 */
[----:B------:R-:W-:Y:S02]  /*62e0*/  FSEL R205, R8, -INF , !P6 ;  /* 0xff80000008cd7808 */ /* 0x000fe40007000000 */
[----:B------:R-:W-:Y:S02]  /*62f0*/  LOP3.LUT R8, R2, 0xe9, RZ, 0xfc, !PT ;  /* 0x000000e902087812 */ /* 0x000fe400078efcff */
[----:B------:R-:W-:Y:S02]  /*6300*/  FSEL R198, R11, -INF , !P5 ;  /* 0xff8000000bc67808 */ /* 0x000fe40006800000 */
[----:B------:R-:W-:-:S02]  /*6310*/  FSEL R202, R9, -INF , !P5 ;  /* 0xff80000009ca7808 */ /* 0x000fc40006800000 */
[----:B------:R-:W-:Y:S02]  /*6320*/  FSEL R200, R10, -INF , !P6 ;  /* 0xff8000000ac87808 */ /* 0x000fe40007000000 */
[-C--:B------:R-:W-:Y:S02]  /*6330*/  ISETP.GE.AND P5, PT, R8, R17.reuse, PT ;  /* 0x000000110800720c */ /* 0x080fe40003fa6270 */
[C---:B---3--:R-:W-:Y:S01]  /*6340*/  HMMA.16816.F32 R8, R4.reuse, R36, R84 ;  /* 0x000000240408723c */ /* 0x048fe20000001854 */
[----:B------:R-:W-:Y:S02]  /*6350*/  FSEL R181, R25, -INF , !P3 ;  /* 0xff80000019b57808 */ /* 0x000fe40005800000 */
[----:B------:R-:W-:Y:S02]  /*6360*/  FSEL R182, R12, -INF , !P1 ;  /* 0xff8000000cb67808 */ /* 0x000fe40004800000 */
[-C--:B------:R-:W-:Y:S02]  /*6370*/  ISETP.GE.AND P4, PT, R3, R17.reuse, PT ;  /* 0x000000110300720c */ /* 0x080fe40003f86270 */
[----:B------:R-:W-:Y:S01]  /*6380*/  ISETP.GE.AND P3, PT, R16, R17, PT ;  /* 0x000000111000720c */ /* 0x000fe20003f66270 */
[----:B------:R-:W-:Y:S01]  /*6390*/  HMMA.16816.F32 R24, R4, R40, R92 ;  /* 0x000000280418723c */ /* 0x000fe2000000185c */
[----:B------:R-:W-:-:S02]  /*63a0*/  LOP3.LUT R12, R2, 0xe1, RZ, 0xfc, !PT ;  /* 0x000000e1020c7812 */ /* 0x000fc400078efcff */
[C---:B------:R-:W-:Y:S02]  /*63b0*/  LOP3.LUT R3, R2.reuse, 0xe0, RZ, 0xfc, !PT ;  /* 0x000000e002037812 */ /* 0x040fe400078efcff */
[----:B------:R-:W-:Y:S02]  /*63c0*/  LOP3.LUT R16, R2, 0xf1, RZ, 0xfc, !PT ;  /* 0x000000f102107812 */ /* 0x000fe400078efcff */
[----:B------:R-:W-:Y:S02]  /*63d0*/  FSEL R99, R15, -INF , !P0 ;  /* 0xff8000000f637808 */ /* 0x000fe40004000000 */
[----:B------:R-:W-:Y:S02]  /*63e0*/  FSEL R98, R13, -INF , !P0 ;  /* 0xff8000000d627808 */ /* 0x000fe40004000000 */
[----:B------:R-:W-:Y:S01]  /*63f0*/  FSEL R97, R14, -INF , !P1 ;  /* 0xff8000000e617808 */ /* 0x000fe20004800000 */
[----:B------:R-:W-:Y:S01]  /*6400*/  BAR.SYNC.DEFER_BLOCKING 0x0 ;  /* 0x0000000000007b1d */ /* 0x000fe20000010000 */
[----:B------:R-:W-:-:S02]  /*6410*/  ISETP.GE.AND P0, PT, R12, R17, PT ;  /* 0x000000110c00720c */ /* 0x000fc40003f06270 */
[----:B------:R-:W-:Y:S01]  /*6420*/  FSEL R204, R23, -INF , !P3 ;  /* 0xff80000017cc7808 */ /* 0x000fe20005800000 */
[C---:B------:R-:W-:Y:S01]  /*6430*/  HMMA.16816.F32 R12, R4.reuse, R42, R88 ;  /* 0x0000002a040c723c */ /* 0x040fe20000001858 */
[----:B------:R-:W-:Y:S02]  /*6440*/  FSEL R201, R21, -INF , !P3 ;  /* 0xff80000015c97808 */ /* 0x000fe40005800000 */
[-C--:B------:R-:W-:Y:S02]  /*6450*/  ISETP.GE.AND P1, PT, R3, R17.reuse, PT ;  /* 0x000000110300720c */ /* 0x080fe40003f26270 */
[----:B------:R-:W-:Y:S02]  /*6460*/  ISETP.GE.AND P3, PT, R16, R17, PT ;  /* 0x000000111000720c */ /* 0x000fe40003f66270 */
[----:B------:R-:W-:Y:S01]  /*6470*/  LOP3.LUT R3, R2, 0xe8, RZ, 0xfc, !PT ;  /* 0x000000e802037812 */ /* 0x000fe200078efcff */
[----:B------:R-:W-:Y:S01]  /*6480*/  HMMA.16816.F32 R4, R4, R38, R80 ;  /* 0x000000260404723c */ /* 0x000fe20000001850 */
[----:B------:R-:W-:-:S02]  /*6490*/  FSEL R215, R11, -INF , !P3 ;  /* 0xff8000000bd77808 */ /* 0x000fc40005800000 */
[----:B------:R-:W-:Y:S02]  /*64a0*/  FSEL R220, R9, -INF , !P3 ;  /* 0xff80000009dc7808 */ /* 0x000fe40005800000 */
[----:B------:R-:W-:Y:S02]  /*64b0*/  ISETP.GE.AND P6, PT, R3, R17, PT ;  /* 0x000000110300720c */ /* 0x000fe40003fc6270 */
[----:B------:R-:W-:Y:S02]  /*64c0*/  ISETP.GT.AND P3, PT, R33, R250, PT ;  /* 0x000000fa2100720c */ /* 0x000fe40003f64270 */
[----:B------:R-:W-:Y:S02]  /*64d0*/  LOP3.LUT R3, R2, 0xf0, RZ, 0xfc, !PT ;  /* 0x000000f002037812 */ /* 0x000fe400078efcff */
[----:B------:R-:W-:Y:S02]  /*64e0*/  FSEL R199, R22, -INF , !P4 ;  /* 0xff80000016c77808 */ /* 0x000fe40006000000 */
[----:B------:R-:W-:-:S02]  /*64f0*/  FSEL R203, R20, -INF , !P4 ;  /* 0xff80000014cb7808 */ /* 0x000fc40006000000 */
        /* <DEDUP_REMOVED lines=8> */
[----:B------:R-:W-:Y:S02]  /*6580*/  ISETP.GE.AND P0, PT, R2, R17, PT ;  /* 0x000000110200720c */ /* 0x000fe40003f06270 */
[----:B------:R-:W-:Y:S01]  /*6590*/  LOP3.LUT R30, R245, 0x200, RZ, 0xc0, !PT ;  /* 0x00000200f51e7812 */ /* 0x000fe200078ec0ff */
[----:B------:R-:W-:Y:S01]  /*65a0*/  IMAD.MOV.U32 R245, RZ, RZ, R33 ;  /* 0x000000fffff57224 */ /* 0x000fe200078e0021 */
        /* <DEDUP_REMOVED lines=24> */
.L_x_1535:
        /* <DEDUP_REMOVED lines=10> */
[----:B-1----:R-:W-:-:S04]  /*67d0*/  IMAD.MOV R4, RZ, RZ, -R5 ;  /* 0x000000ffff047224 */ /* 0x002fc800078e0a05 */
[----:B------:R-:W-:Y:S02]  /*67e0*/  IMAD R6, R4, R2, RZ ;  /* 0x0000000204067224 */ /* 0x000fe400078e02ff */
[----:B------:R-:W-:-:S04]  /*67f0*/  IMAD.MOV.U32 R4, RZ, RZ, RZ ;  /* 0x000000ffff047224 */ /* 0x000fc800078e00ff */
        /* <DEDUP_REMOVED lines=9> */
[----:B------:R-:W-:Y:S02]  /*6890*/  @!P1 IMAD.IADD R6, R6, 0x1, -R2 ;  /* 0x0000000106069824 */ /* 0x000fe400078e0a02 */
[-C--:B------:R-:W-:Y:S01]  /*68a0*/  @!P4 IADD3 R7, PT, PT, R7, -R2.reuse, RZ ;  /* 0x800000020707c210 */ /* 0x080fe20007ffe0ff */
[----:B------:R-:W-:Y:S01]  /*68b0*/  @!P1 VIADD R4, R4, 0x1 ;  /* 0x0000000104049836 */ /* 0x000fe20000000000 */
[----:B------:R-:W-:Y:S02]  /*68c0*/  @!P4 IADD3 R5, PT, PT, R5, 0x1, RZ ;  /* 0x000000010505c810 */ /* 0x000fe40007ffe0ff */
[-C--:B------:R-:W-:Y:S02]  /*68d0*/  ISETP.GE.U32.AND P5, PT, R6, R2.reuse, PT ;  /* 0x000000020600720c */ /* 0x080fe40003fa6070 */
[----:B------:R-:W-:Y:S02]  /*68e0*/  ISETP.GE.U32.AND P6, PT, R7, R2, PT ;  /* 0x000000020700720c */ /* 0x000fe40003fc6070 */
[----:B------:R-:W-:-:S02]  /*68f0*/  LOP3.LUT R2, R9, R3, RZ, 0x3c, !PT ;  /* 0x0000000309027212 */ /* 0x000fc400078e3cff */
[-C--:B------:R-:W-:Y:S02]  /*6900*/  LOP3.LUT R6, R233, R3.reuse, RZ, 0x3c, !PT ;  /* 0x00000003e9067212 */ /* 0x080fe400078e3cff */
        /* <DEDUP_REMOVED lines=31> */
.L_x_1536:
[----:B------:R-:W-:Y:S05]  /*6b00*/  BSYNC.RECONVERGENT B0 ;  /* 0x0000000000007941 */ /* 0x000fea0003800200 */
.L_x_1534:
        /* <DEDUP_REMOVED lines=10> */
[----:B------:R-:W-:Y:S01]  /*6bb0*/  @!P0 IMAD.MOV.U32 R9, RZ, RZ, R3 ;  /* 0x000000ffff098224 */ /* 0x000fe200078e0003 */
[----:B------:R-:W-:Y:S01]  /*6bc0*/  @!PT LDS RZ, [RZ] ;  /* 0x00000000fffff984 */ /* 0x000fe20000000800 */
[----:B------:R-:W-:Y:S01]  /*6bd0*/  @!PT LDS RZ, [RZ] ;  /* 0x00000000fffff984 */ /* 0x000fe20000000800 */
[----:B------:R-:W-:Y:S01]  /*6be0*/  @!PT LDS RZ, [RZ] ;  /* 0x00000000fffff984 */ /* 0x000fe20000000800 */
[----:B------:R1:W-:Y:S01]  /*6bf0*/  @!P1 LDGSTS.E.BYPASS.LTC128B.128 [R0+0x2000], desc[UR4][R4.64] ;  /* 0x0200000004009fae */ /* 0x0003e2000b981a04 */
[----:B------:R-:W-:Y:S01]  /*6c00*/  @!P0 IMAD R20, R235, 0xe0, RZ ;  /* 0x000000e0eb148824 */ /* 0x000fe200078e02ff */
[-C--:B------:R-:W-:Y:S01]  /*6c10*/  @!P0 MOV R10, R2.reuse ;  /* 0x00000002000a8202 */ /* 0x080fe20000000f00 */
[C---:B------:R-:W-:Y:S01]  /*6c20*/  @!P0 IMAD.WIDE.U32 R6, R234.reuse, 0xe0, R6 ;  /* 0x000000e0ea068825 */ /* 0x040fe200078e0006 */
[----:B------:R2:W-:Y:S01]  /*6c30*/  @P1 STS.128 [R0+0x2000], RZ ;  /* 0x002000ff00001388 */ /* 0x0005e20000000c00 */
[----:B------:R-:W-:-:S02]  /*6c40*/  @!P0 LEA R28, P1, R234, R2, 0x5 ;  /* 0x00000002ea1c8211 */ /* 0x000fc400078228ff */
[C---:B------:R-:W-:Y:S01]  /*6c50*/  @!P0 IMAD R22, R235.reuse, 0xc0, RZ ;  /* 0x000000c0eb168824 */ /* 0x040fe200078e02ff */
[----:B------:R2:W-:Y:S01]  /*6c60*/  @P0 STS.128 [R0+0x2800], RZ ;  /* 0x002800ff00000388 */ /* 0x0005e20000000c00 */
[C---:B------:R-:W-:Y:S01]  /*6c70*/  @!P0 IMAD.WIDE.U32 R8, R234.reuse, 0xc0, R8 ;  /* 0x000000c0ea088825 */ /* 0x040fe200078e0008 */
[----:B------:R-:W-:Y:S02]  /*6c80*/  @!P0 LEA.HI.X R29, R234, R3, R235, 0x5, P1 ;  /* 0x00000003ea1d8211 */ /* 0x000fe400008f2ceb */
[----:B------:R-:W-:Y:S01]  /*6c90*/  @!PT LDS RZ, [RZ] ;  /* 0x00000000fffff984 */ /* 0x000fe20000000800 */
[----:B------:R-:W-:Y:S01]  /*6ca0*/  @!PT LDS RZ, [RZ] ;  /* 0x00000000fffff984 */ /* 0x000fe20000000800 */
[----:B------:R-:W-:Y:S01]  /*6cb0*/  @!PT LDS RZ, [RZ] ;  /* 0x00000000fffff984 */ /* 0x000fe20000000800 */
[----:B------:R2:W-:Y:S01]  /*6cc0*/  @!P0 LDGSTS.E.BYPASS.LTC128B.128 [R0+0x2800], desc[UR4][R2.64] ;  /* 0x0280000002008fae */ /* 0x0005e2000b981a04 */
[----:B------:R-:W-:Y:S01]  /*6cd0*/  @!P0 IMAD.IADD R21, R20, 0x1, R7 ;  /* 0x0000000114158824 */ /* 0x000fe200078e0207 */
[----:B------:R-:W-:Y:S01]  /*6ce0*/  @!P0 MOV R20, R6 ;  /* 0x0000000600148202 */ /* 0x000fe20000000f00 */
[C---:B------:R-:W-:Y:S01]  /*6cf0*/  @!P0 IMAD R16, R235.reuse, 0x120, RZ ;  /* 0x00000120eb108824 */ /* 0x040fe200078e02ff */
[-C--:B------:R-:W-:Y:S01]  /*6d00*/  @!P0 MOV R6, R2.reuse ;  /* 0x0000000200068202 */ /* 0x080fe20000000f00 */
[----:B------:R-:W-:Y:S01]  /*6d10*/  @!P0 IMAD R26, R235, 0x60, RZ ;  /* 0x00000060eb1a8824 */ /* 0x000fe200078e02ff */
[----:B------:R-:W-:Y:S01]  /*6d20*/  @!P0 IADD3 R23, PT, PT, R22, R9, RZ ;  /* 0x0000000916178210 */ /* 0x000fe20007ffe0ff */
[----:B------:R-:W-:Y:S01]  /*6d30*/  @!P0 IMAD.WIDE.U32 R12, R234, 0x60, R2 ;  /* 0x00000060ea0c8825 */ /* 0x000fe200078e0002 */
[----:B------:R-:W-:Y:S01]  /*6d40*/  @!P0 MOV R9, R3 ;  /* 0x0000000300098202 */ /* 0x000fe20000000f00 */
[----:B------:R2:W-:Y:S02]  /*6d50*/  @P0 STS.128 [R0+0x3000], RZ ;  /* 0x003000ff00000388 */ /* 0x0005e40000000c00 */
[--C-:B------:R-:W-:Y:S01]  /*6d60*/  @!P0 IMAD.MOV.U32 R11, RZ, RZ, R3.reuse ;  /* 0x000000ffff0b8224 */ /* 0x100fe200078e0003 */
[----:B------:R-:W-:Y:S01]  /*6d70*/  @!P0 IADD3 R27, PT, PT, R26, R13, RZ ;  /* 0x0000000d1a1b8210 */ /* 0x000fe20007ffe0ff */
[--C-:B------:R-:W-:Y:S01]  /*6d80*/  @!P0 IMAD.MOV.U32 R7, RZ, RZ, R3.reuse ;  /* 0x000000ffff078224 */ /* 0x100fe200078e0003 */
[----:B------:R-:W-:Y:S01]  /*6d90*/  @!PT LDS RZ, [RZ] ;  /* 0x00000000fffff984 */ /* 0x000fe20000000800 */
[----:B------:R-:W-:Y:S01]  /*6da0*/  @!PT LDS RZ, [RZ] ;  /* 0x00000000fffff984 */ /* 0x000fe20000000800 */
[----:B------:R-:W-:Y:S01]  /*6db0*/  @!PT LDS RZ, [RZ] ;  /* 0x00000000fffff984 */ /* 0x000fe20000000800 */
[----:B------:R2:W-:Y:S01]  /*6dc0*/  @!P0 LDGSTS.E.BYPASS.LTC128B.128 [R0+0x3000], desc[UR4][R28.64] ;  /* 0x030000001c008fae */ /* 0x0005e2000b981a04 */
[----:B-1----:R-:W-:Y:S01]  /*6dd0*/  @!P0 MOV R4, R2 ;  /* 0x0000000200048202 */ /* 0x002fe20000000f00 */
[----:B------:R-:W-:-:S02]  /*6de0*/  @!P0 IMAD.MOV.U32 R5, RZ, RZ, R3 ;  /* 0x000000ffff058224 */ /* 0x000fc400078e0003 */
[----:B------:R-:W-:Y:S01]  /*6df0*/  @!P0 IMAD.MOV.U32 R22, RZ, RZ, R8 ;  /* 0x000000ffff168224 */ /* 0x000fe200078e0008 */
[----:B------:R2:W-:Y:S01]  /*6e00*/  @P0 STS.128 [R0+0x3800], RZ ;  /* 0x003800ff00000388 */ /* 0x0005e20000000c00 */
[----:B------:R-:W-:-:S04]  /*6e10*/  @!P0 IMAD.WIDE.U32 R4, R234, 0x120, R4 ;  /* 0x00000120ea048825 */ /* 0x000fc800078e0004 */
[----:B------:R-:W-:Y:S01]  /*6e20*/  @!P0 IMAD.MOV.U32 R8, RZ, RZ, R2 ;  /* 0x000000ffff088224 */ /* 0x000fe200078e0002 */
[----:B------:R-:W-:Y:S01]  /*6e30*/  @!P0 IADD3 R17, PT, PT, R16, R5, RZ ;  /* 0x0000000510118210 */ /* 0x000fe20007ffe0ff */
[----:B------:R-:W-:Y:S01]  /*6e40*/  @!P0 IMAD R24, R235, 0xa0, RZ ;  /* 0x000000a0eb188824 */ /* 0x000fe200078e02ff */
[----:B------:R-:W-:Y:S01]  /*6e50*/  @!P0 MOV R5, R3 ;  /* 0x0000000300058202 */ /* 0x000fe20000000f00 */
[----:B------:R-:W-:-:S04]  /*6e60*/  @!P0 IMAD.WIDE.U32 R10, R234, 0xa0, R10 ;  /* 0x000000a0ea0a8825 */ /* 0x000fc800078e000a */
[----:B------:R-:W-:Y:S01]  /*6e70*/  @!P0 IMAD.MOV.U32 R16, RZ, RZ, R4 ;  /* 0x000000ffff108224 */ /* 0x000fe200078e0004 */
[----:B------:R-:W-:Y:S01]  /*6e80*/  @!P0 MOV R4, R2 ;  /* 0x0000000200048202 */ /* 0x000fe20000000f00 */
[----:B------:R-:W-:Y:S02]  /*6e90*/  @!P0 IMAD R18, R235, 0x180, RZ ;  /* 0x00000180eb128824 */ /* 0x000fe400078e02ff */
[----:B------:R-:W-:-:S04]  /*6ea0*/  @!P0 IMAD.WIDE.U32 R6, R234, 0x180, R6 ;  /* 0x00000180ea068825 */ /* 0x000fc800078e0006 */
[----:B------:R-:W-:Y:S01]  /*6eb0*/  @!P0 IMAD.MOV.U32 R26, RZ, RZ, R12 ;  /* 0x000000ffff1a8224 */ /* 0x000fe200078e000c */
[----:B------:R-:W-:Y:S01]  /*6ec0*/  @!P0 MOV R12, R2 ;  /* 0x00000002000c8202 */ /* 0x000fe20000000f00 */
[----:B------:R-:W-:Y:S02]  /*6ed0*/  @!P0 IMAD R14, R235, 0x160, RZ ;  /* 0x00000160eb0e8824 */ /* 0x000fe400078e02ff */
[----:B------:R-:W-:-:S04]  /*6ee0*/  @!P0 IMAD.WIDE.U32 R8, R234, 0x160, R8 ;  /* 0x00000160ea088825 */ /* 0x000fc800078e0008 */
[----:B------:R-:W-:Y:S01]  /*6ef0*/  @!P0 IMAD.MOV.U32 R13, RZ, RZ, R3 ;  /* 0x000000ffff0d8224 */ /* 0x000fe200078e0003 */
[----:B------:R-:W-:Y:S01]  /*6f00*/  @!P0 IADD3 R9, PT, PT, R14, R9, RZ ;  /* 0x000000090e098210 */ /* 0x000fe20007ffe0ff */
[----:B------:R-:W-:Y:S01]  /*6f10*/  @!P0 IMAD.IADD R25, R24, 0x1, R11 ;  /* 0x0000000118198824 */ /* 0x000fe200078e020b */
[----:B------:R-:W-:Y:S01]  /*6f20*/  @!P0 MOV R24, R10 ;  /* 0x0000000a00188202 */ /* 0x000fe20000000f00 */
[----:B------:R-:W-:Y:S01]  /*6f30*/  @!P0 IMAD.IADD R7, R18, 0x1, R7 ;  /* 0x0000000112078824 */ /* 0x000fe200078e0207 */
[CC--:B------:R-:W-:Y:S01]  /*6f40*/  @!P0 LEA R18, P3, R234.reuse, R2.reuse, 0x6 ;  /* 0x00000002ea128211 */ /* 0x0c0fe200078630ff */
[----:B------:R-:W-:Y:S01]  /*6f50*/  @!P0 IMAD R10, R235, 0x140, RZ ;  /* 0x00000140eb0a8824 */ /* 0x000fe200078e02ff */
[C---:B------:R-:W-:Y:S01]  /*6f60*/  @!P0 LEA R14, P1, R234.reuse, R2, 0x7 ;  /* 0x00000002ea0e8211 */ /* 0x040fe200078238ff */
[C---:B------:R-:W-:Y:S01]  /*6f70*/  @!P0 IMAD.WIDE.U32 R4, R234.reuse, 0x140, R4 ;  /* 0x00000140ea048825 */ /* 0x040fe200078e0004 */
[----:B------:R-:W-:-:S03]  /*6f80*/  @!P0 LEA.HI.X R19, R234, R3, R235, 0x6, P3 ;  /* 0x00000003ea138211 */ /* 0x000fc600018f34eb */
[----:B------:R-:W-:Y:S01]  /*6f90*/  @!P0 IMAD R15, R235, 0x1a0, RZ ;  /* 0x000001a0eb0f8824 */ /* 0x000fe200078e02ff */
[----:B------:R-:W-:Y:S01]  /*6fa0*/  @!P0 IADD3 R11, PT, PT, R10, R5, RZ ;  /* 0x000000050a0b8210 */ /* 0x000fe20007ffe0ff */
[----:B------:R-:W-:Y:S01]  /*6fb0*/  @!P0 IMAD.WIDE.U32 R12, R234, 0x1a0, R12 ;  /* 0x000001a0ea0c8825 */ /* 0x000fe200078e000c */
[----:B------:R-:W-:Y:S01]  /*6fc0*/  @!PT LDS RZ, [RZ] ;  /* 0x00000000fffff984 */ /* 0x000fe20000000800 */
[----:B------:R-:W-:Y:S01]  /*6fd0*/  @!PT LDS RZ, [RZ] ;  /* 0x00000000fffff984 */ /* 0x000fe20000000800 */
[----:B------:R-:W-:Y:S01]  /*6fe0*/  @!PT LDS RZ, [RZ] ;  /* 0x00000000fffff984 */ /* 0x000fe20000000800 */
[----:B------:R2:W-:Y:S01]  /*6ff0*/  @!P0 LDGSTS.E.BYPASS.LTC128B.128 [R0+0x3800], desc[UR4][R18.64] ;  /* 0x0380000012008fae */ /* 0x0005e2000b981a04 */
[----:B------:R-:W-:-:S03]  /*7000*/  @!P0 MOV R10, R4 ;  /* 0x00000004000a8202 */ /* 0x000fc60000000f00 */
[----:B------:R-:W-:Y:S01]  /*7010*/  @!P0 IADD3 R5, PT, PT, R15, R13, RZ ;  /* 0x0000000d0f058210 */ /* 0x000fe20007ffe0ff */
[----:B------:R2:W-:Y:S01]  /*7020*/  @P0 STS.128 [R0+0x4000], RZ ;  /* 0x004000ff00000388 */ /* 0x0005e20000000c00 */
[C---:B------:R-:W-:Y:S02]  /*7030*/  @!P0 LEA.HI.X R15, R234.reuse, R3, R235, 0x7, P1 ;  /* 0x00000003ea0f8211 */ /* 0x040fe400008f3ceb */
[----:B------:R-:W-:Y:S01]  /*7040*/  @!P0 MOV R4, R12 ;  /* 0x0000000c00048202 */ /* 0x000fe20000000f00 */
[----:B------:R-:W-:Y:S01]  /*7050*/  @!PT LDS RZ, [RZ] ;  /* 0x00000000fffff984 */ /* 0x000fe20000000800 */
[----:B------:R-:W-:Y:S01]  /*7060*/  @!PT LDS RZ, [RZ] ;  /* 0x00000000fffff984 */ /* 0x000fe20000000800 */
[----:B------:R-:W-:Y:S01]  /*7070*/  @!PT LDS RZ, [RZ] ;  /* 0x00000000fffff984 */ /* 0x000fe20000000800 */
[----:B------:R2:W-:Y:S01]  /*7080*/  @!P0 LDGSTS.E.BYPASS.LTC128B.128 [R0+0x4000], desc[UR4][R26.64] ;  /* 0x040000001a008fae */ /* 0x0005e2000b981a04 */
[----:B------:R-:W-:-:S03]  /*7090*/  @!P0 LEA R12, P1, R234, R2, 0x8 ;  /* 0x00000002ea0c8211 */ /* 0x000fc600078240ff */
        /* <DEDUP_REMOVED lines=53> */
[----:B--2---:R-:W-:Y:S02]  /*73f0*/  IMAD R4, R235, 0x1c0, RZ ;  /* 0x000001c0eb047824 */ /* 0x004fe400078e02ff */
[----:B------:R-:W-:-:S05]  /*7400*/  IMAD.WIDE.U32 R2, R234, 0x1c0, R2 ;  /* 0x000001c0ea027825 */ /* 0x000fca00078e0002 */
[----:B------:R-:W-:-:S05]  /*7410*/  IADD3 R3, PT, PT, R4, R3, RZ ;  /* 0x0000000304037210 */ /* 0x000fca0007ffe0ff */
[----:B------:R-:W-:Y:S01]  /*7420*/  @!PT LDS RZ, [RZ] ;  /* 0x00000000fffff984 */ /* 0x000fe20000000800 */
[----:B------:R-:W-:Y:S01]  /*7430*/  @!PT LDS RZ, [RZ] ;  /* 0x00000000fffff984 */ /* 0x000fe20000000800 */
[----:B------:R-:W-:Y:S01]  /*7440*/  @!PT LDS RZ, [RZ] ;  /* 0x00000000fffff984 */ /* 0x000fe20000000800 */
[----:B------:R1:W-:Y:S02]  /*7450*/  LDGSTS.E.BYPASS.LTC128B.128 [R0+0x9800], desc[UR4][R2.64] ;  /* 0x0980000002007fae */ /* 0x0003e4000b981a04 */
.L_x_1538:
[----:B------:R-:W-:Y:S05]  /*7460*/  BSYNC.RECONVERGENT B0 ;  /* 0x0000000000007941 */ /* 0x000fea0003800200 */
.L_x_1537:
[----:B------:R-:W0:Y:S02]  /*7470*/  LDGDEPBAR ;  /* 0x00000000000079af */ /* 0x000e240000000000 */
.L_x_1533:
[----:B------:R-:W-:Y:S05]  /*7480*/  BSYNC.RECONVERGENT B1 ;  /* 0x0000000000017941 */ /* 0x000fea0003800200 */
.L_x_1532:
[----:B-12---:R-:W2:Y:S01]  /*7490*/  LD.E R0, desc[UR4][R168.64+0xdc] ;  /* 0x0000dc04a8007980 */ /* 0x006ea2000c101900 */
        /* <DEDUP_REMOVED lines=99> */
[----:B---3--:R-:W-:-:S03]  /*7ad0*/  F2FP.F16.F32.PACK_AB R9, R81, R82 ;  /* 0x000000525109723e */ /* 0x008fc600000000ff */
[----:B------:R1:W-:Y:S01]  /*7ae0*/  MUFU.EX2 R80, R4 ;  /* 0x0000000400507308 */ /* 0x0003e20000000800 */
[-CC-:B------:R-:W-:Y:S01]  /*7af0*/  FFMA.FTZ R6, R102, R0.reuse, -R5.reuse ;  /* 0x0000000066067223 */ /* 0x180fe20000010805 */
[----:B--2---:R-:W-:Y:S01]  /*7b00*/  FFMA.FTZ R2, R73, R0, -R5 ;  /* 0x0000000049027223 */ /* 0x004fe20000010805 */
[----:B----4-:R-:W-:-:S03]  /*7b10*/  F2FP.F16.F32.PACK_AB R11, R92, R86 ;  /* 0x000000565c0b723e */ /* 0x010fc600000000ff */
[----:B------:R2:W3:Y:S01]  /*7b20*/  MUFU.EX2 R7, R2 ;  /* 0x0000000200077308 */ /* 0x0004e20000000800 */
[----:B-1----:R-:W-:-:S04]  /*7b30*/  FFMA.FTZ R4, R72, R0, -R5 ;  /* 0x0000000048047223 */ /* 0x002fc80000010805 */
[----:B------:R1:W-:Y:S01]  /*7b40*/  MUFU.EX2 R91, R4 ;  /* 0x00000004005b7308 */ /* 0x0003e20000000800 */
[----:B--2---:R-:W-:Y:S01]  /*7b50*/  FFMA.FTZ R2, R74, R0, -R5 ;  /* 0x000000004a027223 */ /* 0x004fe20000010805 */
[----:B---3--:R-:W-:Y:S01]  /*7b60*/  F2FP.F16.F32.PACK_AB R8, R7, R80 ;  /* 0x000000500708723e */ /* 0x008fe200000000ff */
[----:B------:R-:W-:Y:S02]  /*7b70*/  FADD.FTZ R7, R80, R7 ;  /* 0x0000000750077221 */ /* 0x000fe40000010000 */
[----:B------:R2:W3:Y:S01]  /*7b80*/  MUFU.EX2 R93, R2 ;  /* 0x00000002005d7308 */ /* 0x0004e20000000800 */
[-CC-:B-1----:R-:W-:Y:S01]  /*7b90*/  FFMA.FTZ R4, R78, R0.reuse, -R3.reuse ;  /* 0x000000004e047223 */ /* 0x182fe20000010803 */
[-C--:B--2---:R-:W-:Y:S01]  /*7ba0*/  FFMA.FTZ R2, R100, R0.reuse, -R3 ;  /* 0x0000000064027223 */ /* 0x084fe20000010803 */
[----:B---3--:R-:W-:Y:S02]  /*7bb0*/  F2FP.F16.F32.PACK_AB R10, R93, R91 ;  /* 0x0000005b5d0a723e */ /* 0x008fe400000000ff */
[----:B------:R1:W-:Y:S04]  /*7bc0*/  MUFU.EX2 R100, R4 ;  /* 0x0000000400647308 */ /* 0x0003e80000000800 */
[----:B------:R2:W-:Y:S01]  /*7bd0*/  MUFU.EX2 R94, R2 ;  /* 0x00000002005e7308 */ /* 0x0005e20000000800 */
[----:B------:R-:W-:Y:S01]  /*7be0*/  HMMA.16816.F32 R24, R8, R14, RZ ;  /* 0x0000000e0818723c */ /* 0x000fe200000018ff */
[----:B-1----:R-:W-:-:S07]  /*7bf0*/  FFMA.FTZ R4, R109, R0, -R5 ;  /* 0x000000006d047223 */ /* 0x002fce0000010805 */
[C---:B------:R-:W-:Y:S01]  /*7c00*/  HMMA.16816.F32 R32, R8.reuse, R12, RZ ;  /* 0x0000000c0820723c */ /* 0x040fe200000018ff */
[----:B------:R-:W1:Y:S01]  /*7c10*/  LDSM.16.MT88.4 R12, [R76+0xa800] ;  /* 0x00a800004c0c783b */ /* 0x000e620000004200 */
[-C--:B--2---:R-:W-:Y:S01]  /*7c20*/  FFMA.FTZ R2, R79, R0.reuse, -R3 ;  /* 0x000000004f027223 */ /* 0x084fe20000010803 */
[----:B------:R2:W-:Y:S04]  /*7c30*/  MUFU.EX2 R95, R4 ;  /* 0x00000004005f7308 */ /* 0x0005e80000000800 */
[----:B------:R3:W-:Y:S01]  /*7c40*/  MUFU.EX2 R109, R2 ;  /* 0x00000002006d7308 */ /* 0x0007e20000000800 */
[C---:B------:R-:W-:Y:S08]  /*7c50*/  HMMA.16816.F32 R56, R8.reuse, R16, RZ ;  /* 0x000000100838723c */ /* 0x040ff000000018ff */
[----:B------:R-:W-:Y:S01]  /*7c60*/  HMMA.16816.F32 R52, R8, R18, RZ ;  /* 0x000000120834723c */ /* 0x000fe200000018ff */
[-CC-:B--2---:R-:W-:Y:S01]  /*7c70*/  FFMA.FTZ R4, R101, R0.reuse, -R5.reuse ;  /* 0x0000000065047223 */ /* 0x184fe20000010805 */
[----:B---3--:R-:W-:-:S03]  /*7c80*/  FFMA.FTZ R2, R108, R0, -R5 ;  /* 0x000000006c027223 */ /* 0x008fc60000010805 */
[----:B------:R2:W-:Y:S03]  /*7c90*/  MUFU.EX2 R83, R4 ;  /* 0x0000000400537308 */ /* 0x0005e60000000800 */
[C---:B------:R-:W-:Y:S01]  /*7ca0*/  HMMA.16816.F32 R16, R8.reuse, R20, RZ ;  /* 0x000000140810723c */ /* 0x040fe200000018ff */
[----:B------:R3:W4:Y:S04]  /*7cb0*/  MUFU.EX2 R79, R2 ;  /* 0x00000002004f7308 */ /* 0x0007280000000800 */
[----:B------:R5:W1:Y:S03]  /*7cc0*/  MUFU.EX2 R108, R6 ;  /* 0x00000006006c7308 */ /* 0x000a660000000800 */
[----:B------:R-:W-:Y:S01]  /*7cd0*/  HMMA.16816.F32 R48, R8, R22, RZ ;  /* 0x000000160830723c */ /* 0x000fe200000018ff */
[-CC-:B--2---:R-:W-:Y:S01]  /*7ce0*/  FFMA.FTZ R4, R110, R0.reuse, -R3.reuse ;  /* 0x000000006e047223 */ /* 0x184fe20000010803 */
[----:B---3--:R-:W-:-:S06]  /*7cf0*/  FFMA.FTZ R2, R103, R0, -R3 ;  /* 0x0000000067027223 */ /* 0x008fcc0000010803 */
[----:B------:R-:W-:Y:S01]  /*7d00*/  HMMA.16816.F32 R20, R8, R28, RZ ;  /* 0x0000001c0814723c */ /* 0x000fe200000018ff */
[----:B------:R2:W3:Y:S01]  /*7d10*/  MUFU.EX2 R103, R2 ;  /* 0x0000000200677308 */ /* 0x0004e20000000800 */
[----:B-----5:R-:W-:-:S06]  /*7d20*/  FFMA.FTZ R6, R124, R0, -R5 ;  /* 0x000000007c067223 */ /* 0x020fcc0000010805 */
[----:B------:R-:W-:Y:S01]  /*7d30*/  HMMA.16816.F32 R44, R8, R30, RZ ;  /* 0x0000001e082c723c */ /* 0x000fe200000018ff */
[----:B----4-:R-:W-:Y:S01]  /*7d40*/  F2FP.F16.F32.PACK_AB R8, R79, R95 ;  /* 0x0000005f4f08723e */ /* 0x010fe200000000ff */
[----:B------:R-:W-:Y:S01]  /*7d50*/  LDSM.16.MT88.4 R28, [R77+0xb000] ;  /* 0x00b000004d1c783b */ /* 0x000fe20000004200 */
[----:B------:R-:W-:Y:S01]  /*7d60*/  F2FP.F16.F32.PACK_AB R9, R100, R94 ;  /* 0x0000005e6409723e */ /* 0x000fe200000000ff */
[----:B------:R-:W-:Y:S01]  /*7d70*/  MUFU.EX2 R6, R6 ;  /* 0x0000000600067308 */ /* 0x000fe20000000800 */
[----:B-1----:R-:W-:Y:S01]  /*7d80*/  F2FP.F16.F32.PACK_AB R10, R83, R108 ;  /* 0x0000006c530a723e */ /* 0x002fe200000000ff */
[-CC-:B--2---:R-:W-:Y:S01]  /*7d90*/  FFMA.FTZ R2, R117, R0.reuse, -R3.reuse ;  /* 0x0000000075027223 */ /* 0x184fe20000010803 */
[----:B---3--:R-:W-:Y:S02]  /*7da0*/  F2FP.F16.F32.PACK_AB R11, R103, R109 ;  /* 0x0000006d670b723e */ /* 0x008fe400000000ff */
[----:B------:R-:W-:Y:S01]  /*7db0*/  MOV R117, R83 ;  /* 0x0000005300757202 */ /* 0x000fe20000000f00 */
[----:B------:R1:W2:Y:S04]  /*7dc0*/  MUFU.EX2 R64, R2 ;  /* 0x0000000200407308 */ /* 0x0002a80000000800 */
[C---:B------:R-:W-:Y:S01]  /*7dd0*/  HMMA.16816.F32 R72, R8.reuse, R38, R24 ;  /* 0x000000260848723c */ /* 0x040fe20000001818 */
[----:B------:R3:W4:Y:S07]  /*7de0*/  MUFU.EX2 R25, R4 ;  /* 0x0000000400197308 */ /* 0x00072e0000000800 */
[----:B------:R-:W-:Y:S01]  /*7df0*/  HMMA.16816.F32 R56, R8, R40, R56 ;  /* 0x000000280838723c */ /* 0x000fe20000001838 */
[----:B-1----:R-:W-:Y:S01]  /*7e00*/  FFMA.FTZ R2, R111, R0, -R3 ;  /* 0x000000006f027223 */ /* 0x002fe20000010803 */
[----:B--2---:R-:W-:-:S03]  /*7e10*/  MOV R111, R64 ;  /* 0x00000040006f7202 */ /* 0x004fc60000000f00 */
[----:B------:R1:W-:Y:S01]  /*7e20*/  MUFU.EX2 R24, R2 ;  /* 0x0000000200187308 */ /* 0x0003e20000000800 */
[-CC-:B---3--:R-:W-:Y:S02]  /*7e30*/  FFMA.FTZ R4, R125, R0.reuse, -R5.reuse ;  /* 0x000000007d047223 */ /* 0x188fe40000010805 */
[C---:B------:R-:W-:Y:S01]  /*7e40*/  HMMA.16816.F32 R40, R8.reuse, R42, R52 ;  /* 0x0000002a0828723c */ /* 0x040fe20000001834 */
[----:B----4-:R-:W-:Y:S01]  /*7e50*/  MOV R124, R25 ;  /* 0x00000019007c7202 */ /* 0x010fe20000000f00 */
[----:B------:R2:W-:Y:S06]  /*7e60*/  MUFU.EX2 R125, R4 ;  /* 0x00000004007d7308 */ /* 0x0005ec0000000800 */
[----:B------:R-:W-:Y:S01]  /*7e70*/  HMMA.16816.F32 R52, R8, R36, R32 ;  /* 0x000000240834723c */ /* 0x000fe20000001820 */
[----:B------:R-:W3:Y:S01]  /*7e80*/  LDSM.16.MT88.4 R32, [R156+0xb000] ;  /* 0x00b000009c20783b */ /* 0x000ee20000004200 */
[----:B-1----:R-:W-:-:S06]  /*7e90*/  FFMA.FTZ R2, R119, R0, -R5 ;  /* 0x0000000077027223 */ /* 0x002fcc0000010805 */
[C---:B------:R-:W-:Y:S01]  /*7ea0*/  HMMA.16816.F32 R64, R8.reuse, R60, R16 ;  /* 0x0000003c0840723c */ /* 0x040fe20000001810 */
[----:B--2---:R-:W-:Y:S01]  /*7eb0*/  FFMA.FTZ R4, R116, R0, -R5 ;  /* 0x0000000074047223 */ /* 0x004fe20000010805 */
[----:B------:R-:W1:Y:S01]  /*7ec0*/  MUFU.EX2 R2, R2 ;  /* 0x0000000200027308 */ /* 0x000e620000000800 */
[----:B------:R-:W-:Y:S03]  /*7ed0*/  LDSM.16.MT88.4 R16, [R76+0xb000] ;  /* 0x00b000004c10783b */ /* 0x000fe60000004200 */
[----:B------:R2:W4:Y:S02]  /*7ee0*/  MUFU.EX2 R84, R4 ;  /* 0x0000000400547308 */ /* 0x0005240000000800 */
[----:B------:R-:W-:Y:S01]  /*7ef0*/  HMMA.16816.F32 R68, R8, R62, R48 ;  /* 0x0000003e0844723c */ /* 0x000fe20000001830 */
[----:B-1----:R-:W-:Y:S01]  /*7f00*/  MOV R116, R2 ;  /* 0x0000000200747202 */ /* 0x002fe20000000f00 */
[----:B------:R-:W-:Y:S01]  /*7f10*/  FFMA.FTZ R2, R118, R0, -R3 ;  /* 0x0000000076027223 */ /* 0x000fe20000010803 */
[----:B------:R-:W-:-:S05]  /*7f20*/  MOV R118, R24 ;  /* 0x0000001800767202 */ /* 0x000fca0000000f00 */
[----:B------:R-:W-:Y:S01]  /*7f30*/  HMMA.16816.F32 R24, R8, R12, R20 ;  /* 0x0000000c0818723c */ /* 0x000fe20000001814 */
[----:B------:R-:W1:Y:S01]  /*7f40*/  LDSM.16.MT88.4 R20, [R144+0xb000] ;  /* 0x00b000009014783b */ /* 0x000e620000004200 */
[----:B------:R-:W5:Y:S01]  /*7f50*/  MUFU.EX2 R85, R2 ;  /* 0x0000000200557308 */ /* 0x000f620000000800 */
[----:B--2---:R-:W-:-:S04]  /*7f60*/  FFMA.FTZ R4, R126, R0, -R3 ;  /* 0x000000007e047223 */ /* 0x004fc80000010803 */
[----:B------:R2:W-:Y:S01]  /*7f70*/  MUFU.EX2 R89, R4 ;  /* 0x0000000400597308 */ /* 0x0005e20000000800 */
[----:B------:R-:W-:Y:S01]  /*7f80*/  HMMA.16816.F32 R12, R8, R14, R44 ;  /* 0x0000000e080c723c */ /* 0x000fe2000000182c */
[----:B------:R-:W-:Y:S02]  /*7f90*/  F2FP.F16.F32.PACK_AB R8, R116, R125 ;  /* 0x0000007d7408723e */ /* 0x000fe400000000ff */
[----:B------:R-:W-:Y:S02]  /*7fa0*/  F2FP.F16.F32.PACK_AB R9, R124, R111 ;  /* 0x0000006f7c09723e */ /* 0x000fe400000000ff */
[----:B----4-:R-:W-:Y:S02]  /*7fb0*/  F2FP.F16.F32.PACK_AB R10, R84, R6 ;  /* 0x00000006540a723e */ /* 0x010fe400000000ff */
[----:B-----5:R-:W-:Y:S01]  /*7fc0*/  F2FP.F16.F32.PACK_AB R11, R85, R118 ;  /* 0x00000076550b723e */ /* 0x020fe200000000ff */
[----:B------:R-:W-:Y:S01]  /*7fd0*/  FFMA.FTZ R2, R136, R0, -R3 ;  /* 0x0000000088027223 */ /* 0x000fe20000010803 */
[----:B------:R-:W-:Y:S01]  /*7fe0*/  MOV R136, R6 ;  /* 0x0000000600887202 */ /* 0x000fe20000000f00 */
[----:B------:R-:W-:-:S02]  /*7ff0*/  FFMA.FTZ R6, R138, R0, -R5 ;  /* 0x000000008a067223 */ /* 0x000fc40000010805 */
[----:B------:R4:W-:Y:S01]  /*8000*/  MUFU.EX2 R83, R2 ;  /* 0x0000000200537308 */ /* 0x0009e20000000800 */
[-C--:B--2---:R-:W-:Y:S01]  /*8010*/  FFMA.FTZ R4, R146, R0.reuse, -R5 ;  /* 0x0000000092047223 */ /* 0x084fe20000010805 */
[C---:B---3--:R-:W-:Y:S02]  /*8020*/  HMMA.16816.F32 R36, R8.reuse, R32, R56 ;  /* 0x000000200824723c */ /* 0x048fe40000001838 */
[----:B------:R2:W-:Y:S04]  /*8030*/  MUFU.EX2 R90, R6 ;  /* 0x00000006005a7308 */ /* 0x0005e80000000800 */
[----:B------:R3:W-:Y:S02]  /*8040*/  MUFU.EX2 R78, R4 ;  /* 0x00000004004e7308 */ /* 0x0007e40000000800 */
[----:B------:R-:W-:Y:S01]  /*8050*/  HMMA.16816.F32 R40, R8, R34, R40 ;  /* 0x000000220828723c */ /* 0x000fe20000001828 */
[----:B------:R-:W5:Y:S01]  /*8060*/  LDSM.16.MT88.4 R32, [R156+0xb800] ;  /* 0x00b800009c20783b */ /* 0x000f620000004200 */
[----:B----4-:R-:W-:-:S06]  /*8070*/  FFMA.FTZ R2, R127, R0, -R3 ;  /* 0x000000007f027223 */ /* 0x010fcc0000010803 */
[----:B------:R-:W-:Y:S01]  /*8080*/  HMMA.16816.F32 R48, R8, R28, R52 ;  /* 0x0000001c0830723c */ /* 0x000fe20000001834 */
[----:B------:R4:W-:Y:S01]  /*8090*/  MUFU.EX2 R87, R2 ;  /* 0x0000000200577308 */ /* 0x0009e20000000800 */
[----:B------:R-:W5:Y:S01]  /*80a0*/  LDSM.16.MT88.4 R52, [R77+0xb800] ;  /* 0x00b800004d34783b */ /* 0x000f620000004200 */
[-CC-:B--2---:R-:W-:Y:S01]  /*80b0*/  FFMA.FTZ R6, R155, R0.reuse, -R5.reuse ;  /* 0x000000009b067223 */ /* 0x184fe20000010805 */
[----:B---3--:R-:W-:-:S03]  /*80c0*/  FFMA.FTZ R4, R137, R0, -R5 ;  /* 0x0000000089047223 */ /* 0x008fc60000010805 */
[----:B------:R2:W-:Y:S01]  /*80d0*/  MUFU.EX2 R247, R6 ;  /* 0x0000000600f77308 */ /* 0x0005e20000000800 */
[----:B-1----:R-:W-:Y:S01]  /*80e0*/  HMMA.16816.F32 R60, R8, R20, R64 ;  /* 0x00000014083c723c */ /* 0x002fe20000001840 */
[----:B------:R-:W1:Y:S02]  /*80f0*/  LDSM.16.MT88.4 R64, [R144+0xb800] ;  /* 0x00b800009040783b */ /* 0x000e640000004200 */
[----:B------:R3:W-:Y:S01]  /*8100*/  MUFU.EX2 R119, R4 ;  /* 0x0000000400777308 */ /* 0x0007e20000000800 */
[----:B----4-:R-:W-:-:S04]  /*8110*/  FFMA.FTZ R2, R145, R0, -R5 ;  /* 0x0000000091027223 */ /* 0x010fc80000010805 */
[----:B------:R-:W-:Y:S01]  /*8120*/  HMMA.16816.F32 R44, R8, R16, R24 ;  /* 0x00000010082c723c */ /* 0x000fe20000001818 */
[----:B------:R-:W-:Y:S01]  /*8130*/  LDSM.16.MT88.4 R24, [R156+0xc000] ;  /* 0x00c000009c18783b */ /* 0x000fe20000004200 */
[----:B------:R4:W5:Y:S01]  /*8140*/  MUFU.EX2 R88, R2 ;  /* 0x0000000200587308 */ /* 0x0009620000000800 */
[----:B--2---:R-:W-:-:S05]  /*8150*/  FFMA.FTZ R6, R162, R0, -R5 ;  /* 0x00000000a2067223 */ /* 0x004fca0000010805 */
[C---:B------:R-:W-:Y:S01]  /*8160*/  HMMA.16816.F32 R12, R8.reuse, R18, R12 ;  /* 0x00000012080c723c */ /* 0x040fe2000000180c */
[----:B------:R-:W2:Y:S01]  /*8170*/  LDSM.16.MT88.4 R16, [R76+0xb800] ;  /* 0x00b800004c10783b */ /* 0x000ea20000004200 */
[-CC-:B---3--:R-:W-:Y:S01]  /*8180*/  FFMA.FTZ R4, R147, R0.reuse, -R3.reuse ;  /* 0x0000000093047223 */ /* 0x188fe20000010803 */
[----:B------:R3:W-:Y:S04]  /*8190*/  MUFU.EX2 R170, R6 ;  /* 0x0000000600aa7308 */ /* 0x0007e80000000800 */
[----:B------:R1:W1:Y:S01]  /*81a0*/  MUFU.EX2 R102, R4 ;  /* 0x0000000400667308 */ /* 0x0002620000000800 */
[----:B------:R-:W-:Y:S01]  /*81b0*/  HMMA.16816.F32 R56, R8, R30, R72 ;  /* 0x0000001e0838723c */ /* 0x000fe20000001848 */
[----:B----4-:R-:W-:-:S04]  /*81c0*/  FFMA.FTZ R2, R139, R0, -R3 ;  /* 0x000000008b027223 */ /* 0x010fc80000010803 */
[----:B------:R4:W4:Y:S03]  /*81d0*/  MUFU.EX2 R232, R2 ;  /* 0x0000000200e87308 */ /* 0x0009260000000800 */
[----:B------:R-:W-:Y:S01]  /*81e0*/  HMMA.16816.F32 R68, R8, R22, R68 ;  /* 0x000000160844723c */ /* 0x000fe20000001844 */
[----:B-----5:R-:W-:Y:S01]  /*81f0*/  F2FP.F16.F32.PACK_AB R8, R88, R78 ;  /* 0x0000004e5808723e */ /* 0x020fe200000000ff */
[-CC-:B---3--:R-:W-:Y:S01]  /*8200*/  FFMA.FTZ R6, R187, R0.reuse, -R5.reuse ;  /* 0x00000000bb067223 */ /* 0x188fe20000010805 */
[----:B------:R-:W-:Y:S01]  /*8210*/  F2FP.F16.F32.PACK_AB R9, R89, R83 ;  /* 0x000000535909723e */ /* 0x000fe200000000ff */
[----:B-1----:R-:W-:Y:S01]  /*8220*/  FFMA.FTZ R4, R157, R0, -R5 ;  /* 0x000000009d047223 */ /* 0x002fe20000010805 */
[----:B------:R-:W-:Y:S02]  /*8230*/  F2FP.F16.F32.PACK_AB R10, R119, R90 ;  /* 0x0000005a770a723e */ /* 0x000fe400000000ff */
[----:B------:R-:W-:Y:S01]  /*8240*/  MOV R187, R102 ;  /* 0x0000006600bb7202 */ /* 0x000fe20000000f00 */
[----:B------:R1:W-:Y:S01]  /*8250*/  MUFU.EX2 R227, R4 ;  /* 0x0000000400e37308 */ /* 0x0003e20000000800 */
[----:B----4-:R-:W-:Y:S01]  /*8260*/  FFMA.FTZ R2, R152, R0, -R3 ;  /* 0x0000000098027223 */ /* 0x010fe20000010803 */
[----:B------:R-:W-:-:S03]  /*8270*/  F2FP.F16.F32.PACK_AB R11, R232, R87 ;  /* 0x00000057e80b723e */ /* 0x000fc600000000ff */
[----:B------:R3:W-:Y:S04]  /*8280*/  MUFU.EX2 R101, R2 ;  /* 0x0000000200657308 */ /* 0x0007e80000000800 */
[----:B------:R-:W-:Y:S01]  /*8290*/  HMMA.16816.F32 R20, R8, R32, R36 ;  /* 0x000000200814723c */ /* 0x000fe20000001824 */
[----:B-1----:R-:W-:-:S04]  /*82a0*/  FFMA.FTZ R4, R151, R0, -R5 ;  /* 0x0000000097047223 */ /* 0x002fc80000010805 */
[----:B------:R1:W-:Y:S03]  /*82b0*/  MUFU.EX2 R126, R4 ;  /* 0x00000004007e7308 */ /* 0x0003e60000000800 */
[C---:B------:R-:W-:Y:S01]  /*82c0*/  HMMA.16816.F32 R28, R8.reuse, R34, R40 ;  /* 0x00000022081c723c */ /* 0x040fe20000001828 */
[-CC-:B---3--:R-:W-:Y:S01]  /*82d0*/  FFMA.FTZ R2, R150, R0.reuse, -R3.reuse ;  /* 0x0000000096027223 */ /* 0x188fe20000010803 */
[----:B------:R-:W3:Y:S03]  /*82e0*/  LDSM.16.MT88.4 R40, [R77+0xc000] ;  /* 0x00c000004d28783b */ /* 0x000ee60000004200 */
[----:B------:R4:W-:Y:S03]  /*82f0*/  MUFU.EX2 R110, R2 ;  /* 0x00000002006e7308 */ /* 0x0009e60000000800 */
[----:B------:R-:W-:Y:S01]  /*8300*/  HMMA.16816.F32 R32, R8, R52, R48 ;  /* 0x000000340820723c */ /* 0x000fe20000001830 */
[----:B-1----:R-:W-:-:S07]  /*8310*/  FFMA.FTZ R4, R158, R0, -R3 ;  /* 0x000000009e047223 */ /* 0x002fce0000010803 */
[----:B------:R-:W-:Y:S01]  /*8320*/  HMMA.16816.F32 R72, R8, R54, R56 ;  /* 0x000000360848723c */ /* 0x000fe20000001838 */
[----:B------:R1:W-:Y:S01]  /*8330*/  MUFU.EX2 R225, R4 ;  /* 0x0000000400e17308 */ /* 0x0003e20000000800 */
[----:B----4-:R-:W-:-:S04]  /*8340*/  FFMA.FTZ R2, R154, R0, -R5 ;  /* 0x000000009a027223 */ /* 0x010fc80000010805 */
[----:B------:R4:W5:Y:S02]  /*8350*/  MUFU.EX2 R246, R2 ;  /* 0x0000000200f67308 */ /* 0x0009640000000800 */
[----:B------:R-:W-:Y:S01]  /*8360*/  HMMA.16816.F32 R48, R8, R64, R60 ;  /* 0x000000400830723c */ /* 0x000fe2000000183c */
[----:B------:R-:W-:Y:S01]  /*8370*/  LDSM.16.MT88.4 R60, [R144+0xc800] ;  /* 0x00c80000903c783b */ /* 0x000fe20000004200 */
[----:B-1----:R-:W-:-:S06]  /*8380*/  FFMA.FTZ R4, R185, R0, -R5 ;  /* 0x00000000b9047223 */ /* 0x002fcc0000010805 */
[----:B--2---:R-:W-:Y:S01]  /*8390*/  HMMA.16816.F32 R36, R8, R18, R12 ;  /* 0x000000120824723c */ /* 0x004fe2000000180c */
[----:B------:R-:W1:Y:S01]  /*83a0*/  LDSM.16.MT88.4 R12, [R76+0xc000] ;  /* 0x00c000004c0c783b */ /* 0x000e620000004200 */
[----:B----4-:R-:W-:-:S06]  /*83b0*/  FFMA.FTZ R2, R153, R0, -R3 ;  /* 0x0000000099027223 */ /* 0x010fcc0000010803 */
[C---:B------:R-:W-:Y:S01]  /*83c0*/  HMMA.16816.F32 R64, R8.reuse, R66, R68 ;  /* 0x000000420840723c */ /* 0x040fe20000001844 */
[----:B------:R2:W4:Y:S07]  /*83d0*/  MUFU.EX2 R226, R2 ;  /* 0x0000000200e27308 */ /* 0x00052e0000000800 */
[----:B------:R-:W-:Y:S01]  /*83e0*/  HMMA.16816.F32 R52, R8, R16, R44 ;  /* 0x000000100834723c */ /* 0x000fe2000000182c */
[----:B------:R-:W1:Y:S01]  /*83f0*/  LDSM.16.MT88.4 R44, [R144+0xc000] ;  /* 0x00c00000902c783b */ /* 0x000e620000004200 */
[----:B-----5:R-:W-:-:S02]  /*8400*/  F2FP.F16.F32.PACK_AB R8, R246, R227 ;  /* 0x000000e3f608723e */ /* 0x020fc400000000ff */
[----:B------:R-:W-:Y:S01]  /*8410*/  F2FP.F16.F32.PACK_AB R9, R102, R101 ;  /* 0x000000656609723e */ /* 0x000fe200000000ff */
[----:B------:R-:W-:Y:S01]  /*8420*/  LDSM.16.MT88.4 R16, [R77+0xc800] ;  /* 0x00c800004d10783b */ /* 0x000fe20000004200 */
[----:B------:R-:W-:Y:S01]  /*8430*/  F2FP.F16.F32.PACK_AB R10, R126, R247 ;  /* 0x000000f77e0a723e */ /* 0x000fe200000000ff */
[----:B--2---:R-:W-:Y:S01]  /*8440*/  FFMA.FTZ R2, R160, R0, -R3 ;  /* 0x00000000a0027223 */ /* 0x004fe20000010803 */
[----:B----4-:R-:W-:-:S03]  /*8450*/  F2FP.F16.F32.PACK_AB R11, R226, R110 ;  /* 0x0000006ee20b723e */ /* 0x010fc600000000ff */
[----:B------:R2:W-:Y:S04]  /*8460*/  MUFU.EX2 R224, R2 ;  /* 0x0000000200e07308 */ /* 0x0005e80000000800 */
[C---:B------:R-:W-:Y:S01]  /*8470*/  HMMA.16816.F32 R56, R8.reuse, R24, R20 ;  /* 0x000000180838723c */ /* 0x040fe20000001814 */
[----:B------:R-:W4:Y:S07]  /*8480*/  LDSM.16.MT88.4 R20, [R156+0xc800] ;  /* 0x00c800009c14783b */ /* 0x000f2e0000004200 */
[----:B------:R-:W-:Y:S01]  /*8490*/  HMMA.16816.F32 R28, R8, R26, R28 ;  /* 0x0000001a081c723c */ /* 0x000fe2000000181c */
[----:B--2---:R-:W-:-:S04]  /*84a0*/  FFMA.FTZ R2, R159, R0, -R3 ;  /* 0x000000009f027223 */ /* 0x004fc80000010803 */
[----:B------:R2:W-:Y:S03]  /*84b0*/  MUFU.EX2 R222, R2 ;  /* 0x0000000200de7308 */ /* 0x0005e60000000800 */
[C---:B---3--:R-:W-:Y:S08]  /*84c0*/  HMMA.16816.F32 R24, R8.reuse, R40, R32 ;  /* 0x000000280818723c */ /* 0x048ff00000001820 */
[----:B-1----:R-:W-:Y:S01]  /*84d0*/  HMMA.16816.F32 R52, R8, R12, R52 ;  /* 0x0000000c0834723c */ /* 0x002fe20000001834 */
[----:B--2---:R-:W-:-:S02]  /*84e0*/  FFMA.FTZ R2, R184, R0, -R5 ;  /* 0x00000000b8027223 */ /* 0x004fc40000010805 */
[----:B------:R1:W-:Y:S05]  /*84f0*/  MUFU.EX2 R184, R4 ;  /* 0x0000000400b87308 */ /* 0x0003ea0000000800 */
[C---:B------:R-:W-:Y:S01]  /*8500*/  HMMA.16816.F32 R32, R8.reuse, R42, R72 ;  /* 0x0000002a0820723c */ /* 0x040fe20000001848 */
[----:B------:R2:W3:Y:S07]  /*8510*/  MUFU.EX2 R185, R2 ;  /* 0x0000000200b97308 */ /* 0x0004ee0000000800 */
[----:B------:R-:W-:Y:S01]  /*8520*/  HMMA.16816.F32 R48, R8, R44, R48 ;  /* 0x0000002c0830723c */ /* 0x000fe20000001830 */
[-C--:B-1----:R-:W-:Y:S01]  /*8530*/  FFMA.FTZ R4, R161, R0.reuse, -R5 ;  /* 0x00000000a1047223 */ /* 0x082fe20000010805 */
[----:B--2---:R-:W-:-:S03]  /*8540*/  FFMA.FTZ R2, R163, R0, -R3 ;  /* 0x00000000a3027223 */ /* 0x004fc60000010803 */
[----:B------:R1:W2:Y:S03]  /*8550*/  MUFU.EX2 R223, R4 ;  /* 0x0000000400df7308 */ /* 0x0002a60000000800 */
[C---:B------:R-:W-:Y:S01]  /*8560*/  HMMA.16816.F32 R64, R8.reuse, R46, R64 ;  /* 0x0000002e0840723c */ /* 0x040fe20000001840 */
[----:B------:R-:W5:Y:S04]  /*8570*/  MUFU.EX2 R171, R2 ;  /* 0x0000000200ab7308 */ /* 0x000f680000000800 */
[----:B------:R4:W-:Y:S03]  /*8580*/  MUFU.EX2 R163, R6 ;  /* 0x0000000600a37308 */ /* 0x0009e60000000800 */
[----:B------:R-:W-:Y:S01]  /*8590*/  HMMA.16816.F32 R12, R8, R14, R36 ;  /* 0x0000000e080c723c */ /* 0x000fe20000001824 */
[----:B------:R-:W4:Y:S01]  /*85a0*/  LDSM.16.MT88.4 R36, [R76+0xc800] ;  /* 0x00c800004c24783b */ /* 0x000f220000004200 */
[----:B---3--:R-:W-:-:S02]  /*85b0*/  F2FP.F16.F32.PACK_AB R8, R185, R184 ;  /* 0x000000b8b908723e */ /* 0x008fc400000000ff */
[----:B------:R-:W-:Y:S01]  /*85c0*/  F2FP.F16.F32.PACK_AB R9, R225, R224 ;  /* 0x000000e0e109723e */ /* 0x000fe200000000ff */
[--C-:B-1----:R-:W-:Y:S01]  /*85d0*/  FFMA.FTZ R4, R164, R0, -R3.reuse ;  /* 0x00000000a4047223 */ /* 0x102fe20000010803 */
[----:B--2---:R-:W-:Y:S02]  /*85e0*/  F2FP.F16.F32.PACK_AB R10, R223, R170 ;  /* 0x000000aadf0a723e */ /* 0x004fe400000000ff */
[----:B-----5:R-:W-:Y:S01]  /*85f0*/  F2FP.F16.F32.PACK_AB R11, R171, R222 ;  /* 0x000000deab0b723e */ /* 0x020fe200000000ff */
[-C--:B------:R-:W-:Y:S01]  /*8600*/  FFMA.FTZ R2, R167, R0.reuse, -R3 ;  /* 0x00000000a7027223 */ /* 0x080fe20000010803 */
[----:B------:R1:W-:Y:S01]  /*8610*/  MUFU.EX2 R164, R4 ;  /* 0x0000000400a47308 */ /* 0x0003e20000000800 */
[-CC-:B----4-:R-:W-:Y:S01]  /*8620*/  FFMA.FTZ R6, R189, R0.reuse, -R5.reuse ;  /* 0x00000000bd067223 */ /* 0x190fe20000010805 */
[----:B------:R-:W-:Y:S02]  /*8630*/  MOV R189, R83 ;  /* 0x0000005300bd7202 */ /* 0x000fe40000000f00 */
[----:B------:R2:W-:Y:S01]  /*8640*/  MUFU.EX2 R155, R2 ;  /* 0x00000002009b7308 */ /* 0x0005e20000000800 */
[C---:B------:R-:W-:Y:S03]  /*8650*/  HMMA.16816.F32 R44, R8.reuse, R20, R56 ;  /* 0x00000014082c723c */ /* 0x040fe60000001838 */
[----:B------:R3:W-:Y:S05]  /*8660*/  MUFU.EX2 R151, R6 ;  /* 0x0000000600977308 */ /* 0x0007ea0000000800 */
[----:B------:R-:W-:Y:S01]  /*8670*/  HMMA.16816.F32 R40, R8, R22, R28 ;  /* 0x000000160828723c */ /* 0x000fe2000000181c */
[----:B------:R-:W4:Y:S01]  /*8680*/  LDSM.16.MT88.4 R20, [R156+0xd000] ;  /* 0x00d000009c14783b */ /* 0x000f220000004200 */
[----:B-1----:R-:W-:Y:S01]  /*8690*/  FFMA.FTZ R4, R188, R0, -R5 ;  /* 0x00000000bc047223 */ /* 0x002fe20000010805 */
[----:B------:R-:W-:Y:S01]  /*86a0*/  MOV R188, R126 ;  /* 0x0000007e00bc7202 */ /* 0x000fe20000000f00 */
[----:B--2---:R-:W-:-:S02]  /*86b0*/  FFMA.FTZ R2, R165, R0, -R3 ;  /* 0x00000000a5027223 */ /* 0x004fc40000010803 */
[----:B------:R1:W-:Y:S02]  /*86c0*/  MUFU.EX2 R152, R4 ;  /* 0x0000000400987308 */ /* 0x0003e40000000800 */
[----:B------:R-:W-:Y:S01]  /*86d0*/  HMMA.16816.F32 R28, R8, R16, R24 ;  /* 0x00000010081c723c */ /* 0x000fe20000001818 */
[----:B------:R-:W2:Y:S01]  /*86e0*/  LDSM.16.MT88.4 R24, [R77+0xd000] ;  /* 0x00d000004d18783b */ /* 0x000ea20000004200 */
[----:B------:R5:W-:Y:S01]  /*86f0*/  MUFU.EX2 R167, R2 ;  /* 0x0000000200a77308 */ /* 0x000be20000000800 */
[----:B---3--:R-:W-:Y:S01]  /*8700*/  FFMA.FTZ R6, R194, R0, -R5 ;  /* 0x00000000c2067223 */ /* 0x008fe20000010805 */
[----:B------:R-:W-:-:S03]  /*8710*/  MOV R194, R117 ;  /* 0x0000007500c27202 */ /* 0x000fc60000000f00 */
[----:B------:R3:W-:Y:S01]  /*8720*/  MUFU.EX2 R138, R6 ;  /* 0x00000006008a7308 */ /* 0x0007e20000000800 */
[C---:B------:R-:W-:Y:S01]  /*8730*/  HMMA.16816.F32 R56, R8.reuse, R60, R48 ;  /* 0x0000003c0838723c */ /* 0x040fe20000001830 */
[----:B------:R-:W2:Y:S01]  /*8740*/  LDSM.16.MT88.4 R48, [R144+0xd000] ;  /* 0x00d000009030783b */ /* 0x000ea20000004200 */
[-CC-:B-1----:R-:W-:Y:S01]  /*8750*/  FFMA.FTZ R4, R166, R0.reuse, -R5.reuse ;  /* 0x00000000a6047223 */ /* 0x182fe20000010805 */
[----:B------:R-:W-:Y:S01]  /*8760*/  MOV R166, R101 ;  /* 0x0000006500a67202 */ /* 0x000fe20000000f00 */
[--C-:B-----5:R-:W-:Y:S02]  /*8770*/  FFMA.FTZ R2, R186, R0, -R5.reuse ;  /* 0x00000000ba027223 */ /* 0x120fe40000010805 */
[----:B------:R1:W-:Y:S02]  /*8780*/  MUFU.EX2 R165, R4 ;  /* 0x0000000400a57308 */ /* 0x0003e40000000800 */
[----:B------:R-:W-:Y:S01]  /*8790*/  HMMA.16816.F32 R68, R8, R18, R32 ;  /* 0x000000120844723c */ /* 0x000fe20000001820 */
[----:B------:R-:W5:Y:S01]  /*87a0*/  LDSM.16.MT88.4 R16, [R76+0xd000] ;  /* 0x00d000004c10783b */ /* 0x000f620000004200 */
[----:B------:R-:W-:Y:S01]  /*87b0*/  MOV R186, R110 ;  /* 0x0000006e00ba7202 */ /* 0x000fe20000000f00 */
[----:B------:R4:W4:Y:S01]  /*87c0*/  MUFU.EX2 R154, R2 ;  /* 0x00000002009a7308 */ /* 0x0009220000000800 */
[----:B---3--:R-:W-:Y:S01]  /*87d0*/  FFMA.FTZ R6, R134, R0, -R5 ;  /* 0x0000000086067223 */ /* 0x008fe20000010805 */
[----:B------:R-:W-:-:S03]  /*87e0*/  MOV R134, R95 ;  /* 0x0000005f00867202 */ /* 0x000fc60000000f00 */
[----:B------:R-:W-:Y:S01]  /*87f0*/  HMMA.16816.F32 R60, R8, R62, R64 ;  /* 0x0000003e083c723c */ /* 0x000fe20000001840 */
[----:B-1----:R-:W-:Y:S01]  /*8800*/  FFMA.FTZ R4, R173, R0, -R3 ;  /* 0x00000000ad047223 */ /* 0x002fe20000010803 */
[----:B------:R-:W-:-:S06]  /*8810*/  MOV R173, R90 ;  /* 0x0000005a00ad7202 */ /* 0x000fcc0000000f00 */
[----:B------:R-:W-:Y:S01]  /*8820*/  HMMA.16816.F32 R52, R8, R36, R52 ;  /* 0x000000240834723c */ /* 0x000fe20000001834 */
[----:B----4-:R-:W-:Y:S01]  /*8830*/  FFMA.FTZ R2, R172, R0, -R3 ;  /* 0x00000000ac027223 */ /* 0x010fe20000010803 */
[----:B------:R1:W-:Y:S01]  /*8840*/  MUFU.EX2 R161, R4 ;  /* 0x0000000400a17308 */ /* 0x0003e20000000800 */
[----:B------:R-:W-:-:S03]  /*8850*/  MOV R172, R119 ;  /* 0x0000007700ac7202 */ /* 0x000fc60000000f00 */
[----:B------:R-:W3:Y:S02]  /*8860*/  MUFU.EX2 R153, R2 ;  /* 0x0000000200997308 */ /* 0x000ee40000000800 */
[----:B------:R-:W-:Y:S01]  /*8870*/  HMMA.16816.F32 R12, R8, R38, R12 ;  /* 0x00000026080c723c */ /* 0x000fe2000000180c */
[----:B------:R-:W-:Y:S02]  /*8880*/  F2FP.F16.F32.PACK_AB R8, R154, R152 ;  /* 0x000000989a08723e */ /* 0x000fe400000000ff */
[----:B------:R-:W-:Y:S02]  /*8890*/  F2FP.F16.F32.PACK_AB R9, R164, R155 ;  /* 0x0000009ba409723e */ /* 0x000fe400000000ff */
[----:B------:R-:W-:Y:S01]  /*88a0*/  F2FP.F16.F32.PACK_AB R10, R165, R163 ;  /* 0x000000a3a50a723e */ /* 0x000fe200000000ff */
[----:B-1----:R-:W-:Y:S01]  /*88b0*/  FFMA.FTZ R4, R191, R0, -R5 ;  /* 0x00000000bf047223 */ /* 0x002fe20000010805 */
[----:B------:R-:W-:Y:S02]  /*88c0*/  MOV R191, R88 ;  /* 0x0000005800bf7202 */ /* 0x000fe40000000f00 */
[----:B---3--:R-:W-:Y:S01]  /*88d0*/  F2FP.F16.F32.PACK_AB R11, R153, R167 ;  /* 0x000000a7990b723e */ /* 0x008fe200000000ff */
[----:B------:R-:W-:Y:S01]  /*88e0*/  FFMA.FTZ R2, R175, R0, -R3 ;  /* 0x00000000af027223 */ /* 0x000fe20000010803 */
[----:B------:R1:W-:Y:S01]  /*88f0*/  MUFU.EX2 R157, R4 ;  /* 0x00000004009d7308 */ /* 0x0003e20000000800 */
[----:B------:R-:W-:-:S03]  /*8900*/  MOV R175, R136 ;  /* 0x0000008800af7202 */ /* 0x000fc60000000f00 */
[----:B------:R3:W-:Y:S01]  /*8910*/  MUFU.EX2 R162, R2 ;  /* 0x0000000200a27308 */ /* 0x0007e20000000800 */
[C---:B------:R-:W-:Y:S08]  /*8920*/  HMMA.16816.F32 R44, R8.reuse, R20, R44 ;  /* 0x00000014082c723c */ /* 0x040ff0000000182c */
[----:B------:R-:W-:Y:S01]  /*8930*/  HMMA.16816.F32 R40, R8, R22, R40 ;  /* 0x000000160828723c */ /* 0x000fe20000001828 */
[----:B------:R-:W4:Y:S01]  /*8940*/  LDSM.16.MT88.4 R20, [R77+0xd800] ;  /* 0x00d800004d14783b */ /* 0x000f220000004200 */
[----:B-1----:R-:W-:Y:S01]  /*8950*/  FFMA.FTZ R4, R176, R0, -R5 ;  /* 0x00000000b0047223 */ /* 0x002fe20000010805 */
[----:B------:R-:W-:Y:S01]  /*8960*/  MOV R176, R84 ;  /* 0x0000005400b07202 */ /* 0x000fe20000000f00 */
[----:B---3--:R-:W-:-:S02]  /*8970*/  FFMA.FTZ R2, R174, R0, -R3 ;  /* 0x00000000ae027223 */ /* 0x008fc40000010803 */
[----:B------:R1:W-:Y:S01]  /*8980*/  MUFU.EX2 R158, R4 ;  /* 0x00000004009e7308 */ /* 0x0003e20000000800 */
[----:B------:R-:W-:Y:S01]  /*8990*/  MOV R174, R87 ;  /* 0x0000005700ae7202 */ /* 0x000fe20000000f00 */
[C---:B--2---:R-:W-:Y:S01]  /*89a0*/  HMMA.16816.F32 R32, R8.reuse, R24, R28 ;  /* 0x000000180820723c */ /* 0x044fe2000000181c */
[----:B------:R-:W2:Y:S01]  /*89b0*/  LDSM.16.MT88.4 R28, [R156+0xd800] ;  /* 0x00d800009c1c783b */ /* 0x000ea20000004200 */
[----:B------:R3:W-:Y:S06]  /*89c0*/  MUFU.EX2 R160, R2 ;  /* 0x0000000200a07308 */ /* 0x0007ec0000000800 */
[----:B------:R-:W-:Y:S01]  /*89d0*/  HMMA.16816.F32 R24, R8, R26, R68 ;  /* 0x0000001a0818723c */ /* 0x000fe20000001844 */
[----:B-1----:R-:W-:Y:S01]  /*89e0*/  FFMA.FTZ R4, R178, R0, -R3 ;  /* 0x00000000b2047223 */ /* 0x002fe20000010803 */
[----:B------:R-:W-:Y:S01]  /*89f0*/  MOV R178, R116 ;  /* 0x0000007400b27202 */ /* 0x000fe20000000f00 */
[----:B---3--:R-:W-:-:S05]  /*8a00*/  FFMA.FTZ R2, R190, R0, -R5 ;  /* 0x00000000be027223 */ /* 0x008fca0000010805 */
[----:B------:R-:W-:Y:S01]  /*8a10*/  HMMA.16816.F32 R36, R8, R48, R56 ;  /* 0x000000300824723c */ /* 0x000fe20000001838 */
[----:B------:R-:W1:Y:S01]  /*8a20*/  LDSM.16.MT88.4 R56, [R144+0xd800] ;  /* 0x00d800009038783b */ /* 0x000e620000004200 */
[----:B------:R3:W-:Y:S01]  /*8a30*/  MUFU.EX2 R145, R4 ;  /* 0x0000000400917308 */ /* 0x0007e20000000800 */
[----:B------:R-:W-:-:S03]  /*8a40*/  MOV R190, R89 ;  /* 0x0000005900be7202 */ /* 0x000fc60000000f00 */
[----:B------:R4:W2:Y:S02]  /*8a50*/  MUFU.EX2 R159, R2 ;  /* 0x00000002009f7308 */ /* 0x0008a40000000800 */
[C---:B------:R-:W-:Y:S08]  /*8a60*/  HMMA.16816.F32 R60, R8.reuse, R50, R60 ;  /* 0x00000032083c723c */ /* 0x040ff0000000183c */
[----:B-----5:R-:W-:Y:S01]  /*8a70*/  HMMA.16816.F32 R48, R8, R16, R52 ;  /* 0x000000100830723c */ /* 0x020fe20000001834 */
[-C--:B---3--:R-:W-:Y:S01]  /*8a80*/  FFMA.FTZ R4, R195, R0.reuse, -R5 ;  /* 0x00000000c3047223 */ /* 0x088fe20000010805 */
[----:B------:R-:W-:Y:S01]  /*8a90*/  MOV R195, R125 ;  /* 0x0000007d00c37202 */ /* 0x000fe20000000f00 */
[----:B----4-:R-:W-:-:S02]  /*8aa0*/  FFMA.FTZ R2, R177, R0, -R3 ;  /* 0x00000000b1027223 */ /* 0x010fc40000010803 */
[----:B------:R3:W-:Y:S01]  /*8ab0*/  MUFU.EX2 R137, R4 ;  /* 0x0000000400897308 */ /* 0x0007e20000000800 */
[----:B------:R-:W-:Y:S02]  /*8ac0*/  MOV R177, R85 ;  /* 0x0000005500b17202 */ /* 0x000fe40000000f00 */
[----:B------:R-:W-:Y:S01]  /*8ad0*/  HMMA.16816.F32 R12, R8, R18, R12 ;  /* 0x00000012080c723c */ /* 0x000fe2000000180c */
[----:B------:R-:W4:Y:S01]  /*8ae0*/  MUFU.EX2 R150, R2 ;  /* 0x0000000200967308 */ /* 0x000f220000000800 */
[----:B------:R-:W5:Y:S01]  /*8af0*/  LDSM.16.MT88.4 R16, [R76+0xd800] ;  /* 0x00d800004c10783b */ /* 0x000f620000004200 */
[----:B--2---:R-:W-:Y:S02]  /*8b00*/  F2FP.F16.F32.PACK_AB R8, R159, R157 ;  /* 0x0000009d9f08723e */ /* 0x004fe400000000ff */
[----:B------:R-:W-:Y:S01]  /*8b10*/  F2FP.F16.F32.PACK_AB R9, R161, R162 ;  /* 0x000000a2a109723e */ /* 0x000fe200000000ff */
[----:B------:R2:W-:Y:S01]  /*8b20*/  MUFU.EX2 R125, R6 ;  /* 0x00000006007d7308 */ /* 0x0005e20000000800 */
[----:B------:R-:W-:Y:S01]  /*8b30*/  F2FP.F16.F32.PACK_AB R10, R158, R151 ;  /* 0x000000979e0a723e */ /* 0x000fe200000000ff */
[----:B---3--:R-:W-:Y:S01]  /*8b40*/  FFMA.FTZ R4, R140, R0, -R5 ;  /* 0x000000008c047223 */ /* 0x008fe20000010805 */
[----:B----4-:R-:W-:Y:S01]  /*8b50*/  F2FP.F16.F32.PACK_AB R11, R150, R160 ;  /* 0x000000a0960b723e */ /* 0x010fe200000000ff */
[----:B------:R-:W-:-:S02]  /*8b60*/  FFMA.FTZ R2, R192, R0, -R3 ;  /* 0x00000000c0027223 */ /* 0x000fc40000010803 */
[----:B------:R3:W-:Y:S01]  /*8b70*/  MUFU.EX2 R140, R4 ;  /* 0x00000004008c7308 */ /* 0x0007e20000000800 */
[----:B------:R-:W-:Y:S01]  /*8b80*/  MOV R192, R118 ;  /* 0x0000007600c07202 */ /* 0x000fe20000000f00 */
[----:B--2---:R-:W-:Y:S02]  /*8b90*/  FFMA.FTZ R6, R123, R0, -R5 ;  /* 0x000000007b067223 */ /* 0x004fe40000010805 */
[----:B------:R2:W-:Y:S01]  /*8ba0*/  MUFU.EX2 R146, R2 ;  /* 0x0000000200927308 */ /* 0x0005e20000000800 */
[----:B------:R-:W-:Y:S01]  /*8bb0*/  HMMA.16816.F32 R32, R8, R20, R32 ;  /* 0x000000140820723c */ /* 0x000fe20000001820 */
[----:B------:R-:W-:-:S07]  /*8bc0*/  MOV R123, R81 ;  /* 0x00000051007b7202 */ /* 0x000fce0000000f00 */
[----:B------:R-:W-:Y:S01]  /*8bd0*/  HMMA.16816.F32 R68, R8, R22, R24 ;  /* 0x000000160844723c */ /* 0x000fe20000001818 */
[----:B------:R-:W4:Y:S01]  /*8be0*/  LDSM.16.MT88.4 R20, [R156+0xe000] ;  /* 0x00e000009c14783b */ /* 0x000f220000004200 */
[----:B---3--:R-:W-:-:S03]  /*8bf0*/  FFMA.FTZ R4, R132, R0, -R3 ;  /* 0x0000000084047223 */ /* 0x008fc60000010803 */
[----:B------:R-:W3:Y:S01]  /*8c00*/  LDSM.16.MT88.4 R24, [R77+0xe000] ;  /* 0x00e000004d18783b */ /* 0x000ee20000004200 */
[----:B--2---:R-:W-:Y:S01]  /*8c10*/  FFMA.FTZ R2, R179, R0, -R3 ;  /* 0x00000000b3027223 */ /* 0x004fe20000010803 */
[----:B------:R-:W-:Y:S01]  /*8c20*/  MOV R179, R124 ;  /* 0x0000007c00b37202 */ /* 0x000fe20000000f00 */
[C---:B------:R-:W-:Y:S01]  /*8c30*/  HMMA.16816.F32 R44, R8.reuse, R28, R44 ;  /* 0x0000001c082c723c */ /* 0x040fe2000000182c */
[----:B------:R2:W-:Y:S04]  /*8c40*/  MUFU.EX2 R132, R4 ;  /* 0x0000000400847308 */ /* 0x0005e80000000800 */
[----:B------:R5:W-:Y:S03]  /*8c50*/  MUFU.EX2 R147, R2 ;  /* 0x0000000200937308 */ /* 0x000be60000000800 */
[----:B------:R-:W-:Y:S01]  /*8c60*/  HMMA.16816.F32 R28, R8, R30, R40 ;  /* 0x0000001e081c723c */ /* 0x000fe20000001828 */
[----:B------:R-:W3:Y:S01]  /*8c70*/  LDSM.16.MT88.4 R40, [R144+0xe000] ;  /* 0x00e000009028783b */ /* 0x000ee20000004200 */
[----:B--2---:R-:W-:-:S06]  /*8c80*/  FFMA.FTZ R4, R143, R0, -R5 ;  /* 0x000000008f047223 */ /* 0x004fcc0000010805 */
[----:B-1----:R-:W-:Y:S01]  /*8c90*/  HMMA.16816.F32 R36, R8, R56, R36 ;  /* 0x000000380824723c */ /* 0x002fe20000001824 */
[----:B------:R-:W-:Y:S01]  /*8ca0*/  MOV R143, R79 ;  /* 0x0000004f008f7202 */ /* 0x000fe20000000f00 */
[----:B-----5:R-:W-:Y:S01]  /*8cb0*/  FFMA.FTZ R2, R193, R0, -R5 ;  /* 0x00000000c1027223 */ /* 0x020fe20000010805 */
[----:B------:R1:W-:Y:S01]  /*8cc0*/  MUFU.EX2 R119, R4 ;  /* 0x0000000400777308 */ /* 0x0003e20000000800 */
[----:B------:R-:W-:-:S03]  /*8cd0*/  MOV R193, R111 ;  /* 0x0000006f00c17202 */ /* 0x000fc60000000f00 */
[----:B------:R2:W5:Y:S01]  /*8ce0*/  MUFU.EX2 R139, R2 ;  /* 0x00000002008b7308 */ /* 0x0005620000000800 */
[C---:B------:R-:W-:Y:S01]  /*8cf0*/  HMMA.16816.F32 R64, R8.reuse, R58, R60 ;  /* 0x0000003a0840723c */ /* 0x040fe2000000183c */
[----:B------:R-:W-:Y:S07]  /*8d00*/  LDSM.16.MT88.4 R60, [R144+0xe800] ;  /* 0x00e80000903c783b */ /* 0x000fee0000004200 */
[----:B------:R-:W-:Y:S01]  /*8d10*/  HMMA.16816.F32 R56, R8, R16, R48 ;  /* 0x000000100838723c */ /* 0x000fe20000001830 */
[-C--:B-1----:R-:W-:Y:S01]  /*8d20*/  FFMA.FTZ R4, R128, R0.reuse, -R5 ;  /* 0x0000000080047223 */ /* 0x082fe20000010805 */
[----:B--2---:R-:W-:-:S03]  /*8d30*/  FFMA.FTZ R2, R141, R0, -R3 ;  /* 0x000000008d027223 */ /* 0x004fc60000010803 */
[----:B------:R1:W-:Y:S01]  /*8d40*/  MUFU.EX2 R128, R4 ;  /* 0x0000000400807308 */ /* 0x0003e20000000800 */
[----:B------:R-:W-:Y:S02]  /*8d50*/  MOV R141, R103 ;  /* 0x00000067008d7202 */ /* 0x000fe40000000f00 */
[----:B------:R-:W-:Y:S01]  /*8d60*/  HMMA.16816.F32 R12, R8, R18, R12 ;  /* 0x00000012080c723c */ /* 0x000fe2000000180c */
[----:B-----5:R-:W-:Y:S01]  /*8d70*/  F2FP.F16.F32.PACK_AB R8, R139, R137 ;  /* 0x000000898b08723e */ /* 0x020fe200000000ff */
[----:B------:R-:W2:Y:S01]  /*8d80*/  MUFU.EX2 R136, R2 ;  /* 0x0000000200887308 */ /* 0x000ea20000000800 */
[----:B------:R-:W-:Y:S01]  /*8d90*/  F2FP.F16.F32.PACK_AB R9, R145, R146 ;  /* 0x000000929109723e */ /* 0x000fe200000000ff */
[----:B------:R-:W5:Y:S01]  /*8da0*/  LDSM.16.MT88.4 R16, [R76+0xe000] ;  /* 0x00e000004c10783b */ /* 0x000f620000004200 */
[----:B------:R-:W-:Y:S01]  /*8db0*/  F2FP.F16.F32.PACK_AB R10, R140, R138 ;  /* 0x0000008a8c0a723e */ /* 0x000fe200000000ff */
[----:B-1----:R-:W-:Y:S01]  /*8dc0*/  FFMA.FTZ R4, R120, R0, -R3 ;  /* 0x0000000078047223 */ /* 0x002fe20000010803 */
[----:B------:R-:W-:-:S02]  /*8dd0*/  MOV R120, R92 ;  /* 0x0000005c00787202 */ /* 0x000fc40000000f00 */
[----:B--2---:R-:W-:Y:S01]  /*8de0*/  F2FP.F16.F32.PACK_AB R11, R136, R147 ;  /* 0x00000093880b723e */ /* 0x004fe200000000ff */
[----:B------:R-:W-:Y:S01]  /*8df0*/  FFMA.FTZ R2, R142, R0, -R3 ;  /* 0x000000008e027223 */ /* 0x000fe20000010803 */
[----:B------:R1:W-:Y:S01]  /*8e00*/  MUFU.EX2 R116, R4 ;  /* 0x0000000400747308 */ /* 0x0003e20000000800 */
[----:B------:R-:W-:-:S03]  /*8e10*/  MOV R142, R108 ;  /* 0x0000006c008e7202 */ /* 0x000fc60000000f00 */
[----:B------:R2:W-:Y:S01]  /*8e20*/  MUFU.EX2 R127, R2 ;  /* 0x00000002007f7308 */ /* 0x0005e20000000800 */
[C---:B----4-:R-:W-:Y:S08]  /*8e30*/  HMMA.16816.F32 R52, R8.reuse, R20, R44 ;  /* 0x000000140834723c */ /* 0x050ff0000000182c */
[C---:B---3--:R-:W-:Y:S01]  /*8e40*/  HMMA.16816.F32 R44, R8.reuse, R24, R32 ;  /* 0x00000018082c723c */ /* 0x048fe20000001820 */
[----:B------:R-:W3:Y:S01]  /*8e50*/  LDSM.16.MT88.4 R32, [R77+0xe800] ;  /* 0x00e800004d20783b */ /* 0x000ee20000004200 */
[----:B-1----:R-:W-:Y:S01]  /*8e60*/  FFMA.FTZ R4, R131, R0, -R5 ;  /* 0x0000000083047223 */ /* 0x002fe20000010805 */
[----:B------:R-:W-:Y:S01]  /*8e70*/  MOV R131, R86 ;  /* 0x0000005600837202 */ /* 0x000fe20000000f00 */
[-C--:B--2---:R-:W-:Y:S01]  /*8e80*/  FFMA.FTZ R2, R133, R0.reuse, -R3 ;  /* 0x0000000085027223 */ /* 0x084fe20000010803 */
[----:B------:R-:W-:Y:S01]  /*8e90*/  MOV R133, R109 ;  /* 0x0000006d00857202 */ /* 0x000fe20000000f00 */
[----:B------:R1:W-:Y:S02]  /*8ea0*/  MUFU.EX2 R108, R4 ;  /* 0x00000004006c7308 */ /* 0x0003e40000000800 */
[C---:B------:R-:W-:Y:S01]  /*8eb0*/  HMMA.16816.F32 R48, R8.reuse, R22, R28 ;  /* 0x000000160830723c */ /* 0x040fe2000000181c */
[----:B------:R-:W2:Y:S01]  /*8ec0*/  LDSM.16.MT88.4 R28, [R156+0xe800] ;  /* 0x00e800009c1c783b */ /* 0x000ea20000004200 */
[----:B------:R4:W-:Y:S06]  /*8ed0*/  MUFU.EX2 R126, R2 ;  /* 0x00000002007e7308 */ /* 0x0009ec0000000800 */
[----:B------:R-:W-:Y:S01]  /*8ee0*/  HMMA.16816.F32 R24, R8, R26, R68 ;  /* 0x0000001a0818723c */ /* 0x000fe20000001844 */
[----:B-1----:R-:W-:-:S02]  /*8ef0*/  FFMA.FTZ R4, R112, R0, -R5 ;  /* 0x0000000070047223 */ /* 0x002fc40000010805 */
[----:B------:R1:W-:Y:S05]  /*8f00*/  MUFU.EX2 R112, R6 ;  /* 0x0000000600707308 */ /* 0x0003ea0000000800 */
[----:B------:R-:W-:Y:S01]  /*8f10*/  HMMA.16816.F32 R36, R8, R40, R36 ;  /* 0x000000280824723c */ /* 0x000fe20000001824 */
[----:B----4-:R-:W-:Y:S01]  /*8f20*/  FFMA.FTZ R2, R135, R0, -R5 ;  /* 0x0000000087027223 */ /* 0x010fe20000010805 */
[----:B------:R-:W-:-:S03]  /*8f30*/  MOV R135, R100 ;  /* 0x0000006400877202 */ /* 0x000fc60000000f00 */
[----:B------:R4:W3:Y:S03]  /*8f40*/  MUFU.EX2 R124, R2 ;  /* 0x00000002007c7308 */ /* 0x0008e60000000800 */
[----:B------:R-:W-:Y:S01]  /*8f50*/  HMMA.16816.F32 R64, R8, R42, R64 ;  /* 0x0000002a0840723c */ /* 0x000fe20000001840 */
[----:B-1----:R-:W-:-:S07]  /*8f60*/  FFMA.FTZ R6, R107, R0, -R5 ;  /* 0x000000006b067223 */ /* 0x002fce0000010805 */
[----:B-----5:R-:W-:Y:S01]  /*8f70*/  HMMA.16816.F32 R40, R8, R16, R56 ;  /* 0x000000100828723c */ /* 0x020fe20000001838 */
[----:B------:R1:W-:Y:S01]  /*8f80*/  MUFU.EX2 R95, R6 ;  /* 0x00000006005f7308 */ /* 0x0003e20000000800 */
[----:B----4-:R-:W-:Y:S01]  /*8f90*/  FFMA.FTZ R2, R129, R0, -R3 ;  /* 0x0000000081027223 */ /* 0x010fe20000010803 */
[----:B------:R-:W-:-:S03]  /*8fa0*/  MOV R129, R94 ;  /* 0x0000005e00817202 */ /* 0x000fc60000000f00 */
[----:B------:R4:W5:Y:S02]  /*8fb0*/  MUFU.EX2 R118, R2 ;  /* 0x0000000200767308 */ /* 0x0009640000000800 */
[----:B------:R-:W-:Y:S01]  /*8fc0*/  HMMA.16816.F32 R12, R8, R18, R12 ;  /* 0x00000012080c723c */ /* 0x000fe2000000180c */
[----:B------:R-:W2:Y:S01]  /*8fd0*/  LDSM.16.MT88.4 R16, [R76+0xe800] ;  /* 0x00e800004c10783b */ /* 0x000ea20000004200 */
[----:B---3--:R-:W-:Y:S02]  /*8fe0*/  F2FP.F16.F32.PACK_AB R8, R124, R119 ;  /* 0x000000777c08723e */ /* 0x008fe400000000ff */
[----:B------:R-:W-:Y:S02]  /*8ff0*/  F2FP.F16.F32.PACK_AB R9, R132, R127 ;  /* 0x0000007f8409723e */ /* 0x000fe400000000ff */
[----:B------:R-:W-:Y:S01]  /*9000*/  F2FP.F16.F32.PACK_AB R10, R128, R125 ;  /* 0x0000007d800a723e */ /* 0x000fe200000000ff */
[----:B-1----:R-:W-:-:S04]  /*9010*/  FFMA.FTZ R6, R182, R0, -R5 ;  /* 0x00000000b6067223 */ /* 0x002fc80000010805 */
[----:B------:R1:W-:Y:S01]  /*9020*/  MUFU.EX2 R88, R6 ;  /* 0x0000000600587308 */ /* 0x0003e20000000800 */
[----:B----4-:R-:W-:Y:S01]  /*9030*/  FFMA.FTZ R2, R130, R0, -R3 ;  /* 0x0000000082027223 */ /* 0x010fe20000010803 */
[----:B-----5:R-:W-:Y:S02]  /*9040*/  F2FP.F16.F32.PACK_AB R11, R118, R126 ;  /* 0x0000007e760b723e */ /* 0x020fe400000000ff */
[----:B------:R-:W-:Y:S01]  /*9050*/  MOV R130, R93 ;  /* 0x0000005d00827202 */ /* 0x000fe20000000f00 */
[----:B------:R3:W-:Y:S04]  /*9060*/  MUFU.EX2 R110, R2 ;  /* 0x00000002006e7308 */ /* 0x0007e80000000800 */
[----:B------:R-:W-:Y:S01]  /*9070*/  HMMA.16816.F32 R72, R8, R34, R24 ;  /* 0x000000220848723c */ /* 0x000fe20000001818 */
[----:B------:R-:W4:Y:S01]  /*9080*/  LDSM.16.MT88.4 R24, [R156+0xf000] ;  /* 0x00f000009c18783b */ /* 0x000f220000004200 */
[----:B-1----:R-:W-:-:S06]  /*9090*/  FFMA.FTZ R6, R203, R0, -R5 ;  /* 0x00000000cb067223 */ /* 0x002fcc0000010805 */
[----:B--2---:R-:W-:Y:S01]  /*90a0*/  HMMA.16816.F32 R20, R8, R28, R52 ;  /* 0x0000001c0814723c */ /* 0x004fe20000001834 */
[----:B------:R-:W-:Y:S01]  /*90b0*/  MUFU.EX2 R80, R6 ;  /* 0x0000000600507308 */ /* 0x000fe20000000800 */
[----:B---3--:R-:W-:Y:S01]  /*90c0*/  FFMA.FTZ R2, R121, R0, -R3 ;  /* 0x0000000079027223 */ /* 0x008fe20000010803 */
[----:B------:R-:W-:-:S03]  /*90d0*/  MOV R121, R91 ;  /* 0x0000005b00797202 */ /* 0x000fc60000000f00 */
[----:B------:R1:W-:Y:S02]  /*90e0*/  MUFU.EX2 R117, R2 ;  /* 0x0000000200757308 */ /* 0x0003e40000000800 */
[C---:B------:R-:W-:Y:S01]  /*90f0*/  HMMA.16816.F32 R52, R8.reuse, R30, R48 ;  /* 0x0000001e0834723c */ /* 0x040fe20000001830 */
[----:B------:R-:W-:Y:S07]  /*9100*/  LDSM.16.MT88.4 R48, [R144+0xf000] ;  /* 0x00f000009030783b */ /* 0x000fee0000004200 */
[----:B------:R-:W-:Y:S01]  /*9110*/  HMMA.16816.F32 R28, R8, R32, R44 ;  /* 0x00000020081c723c */ /* 0x000fe2000000182c */
[----:B------:R-:W2:Y:S01]  /*9120*/  LDSM.16.MT88.4 R44, [R77+0xf000] ;  /* 0x00f000004d2c783b */ /* 0x000ea20000004200 */
[----:B-1----:R-:W-:Y:S01]  /*9130*/  FFMA.FTZ R2, R122, R0, -R5 ;  /* 0x000000007a027223 */ /* 0x002fe20000010805 */
[----:B------:R-:W-:-:S03]  /*9140*/  MOV R122, R82 ;  /* 0x00000052007a7202 */ /* 0x000fc60000000f00 */
[----:B------:R1:W3:Y:S02]  /*9150*/  MUFU.EX2 R111, R2 ;  /* 0x00000002006f7308 */ /* 0x0002e40000000800 */
[C---:B------:R-:W-:Y:S08]  /*9160*/  HMMA.16816.F32 R68, R8.reuse, R60, R36 ;  /* 0x0000003c0844723c */ /* 0x040ff00000001824 */
[----:B------:R-:W-:Y:S01]  /*9170*/  HMMA.16816.F32 R56, R8, R16, R40 ;  /* 0x000000100838723c */ /* 0x000fe20000001828 */
[----:B-1----:R-:W-:-:S02]  /*9180*/  FFMA.FTZ R2, R113, R0, -R3 ;  /* 0x0000000071027223 */ /* 0x002fc40000010803 */
[----:B------:R1:W5:Y:S05]  /*9190*/  MUFU.EX2 R113, R4 ;  /* 0x0000000400717308 */ /* 0x00036a0000000800 */
[C---:B------:R-:W-:Y:S01]  /*91a0*/  HMMA.16816.F32 R60, R8.reuse, R62, R64 ;  /* 0x0000003e083c723c */ /* 0x040fe20000001840 */
[----:B------:R4:W2:Y:S07]  /*91b0*/  MUFU.EX2 R109, R2 ;  /* 0x00000002006d7308 */ /* 0x0008ae0000000800 */
[----:B------:R-:W-:Y:S01]  /*91c0*/  HMMA.16816.F32 R40, R8, R18, R12 ;  /* 0x000000120828723c */ /* 0x000fe2000000180c */
[----:B---3--:R-:W-:Y:S01]  /*91d0*/  F2FP.F16.F32.PACK_AB R8, R111, R108 ;  /* 0x0000006c6f08723e */ /* 0x008fe200000000ff */
[----:B------:R-:W3:Y:S01]  /*91e0*/  LDSM.16.MT88.4 R12, [R76+0xf000] ;  /* 0x00f000004c0c783b */ /* 0x000ee20000004200 */
[----:B------:R-:W-:Y:S01]  /*91f0*/  F2FP.F16.F32.PACK_AB R9, R116, R110 ;  /* 0x0000006e7409723e */ /* 0x000fe200000000ff */
[--C-:B-1----:R-:W-:Y:S01]  /*9200*/  FFMA.FTZ R4, R104, R0, -R3.reuse ;  /* 0x0000000068047223 */ /* 0x102fe20000010803 */
[----:B-----5:R-:W-:Y:S01]  /*9210*/  F2FP.F16.F32.PACK_AB R10, R113, R112 ;  /* 0x00000070710a723e */ /* 0x020fe200000000ff */
[----:B------:R-:W-:Y:S01]  /*9220*/  LDSM.16.MT88.4 R16, [R77+0xf800] ;  /* 0x00f800004d10783b */ /* 0x000fe20000004200 */
[-C--:B----4-:R-:W-:Y:S01]  /*9230*/  FFMA.FTZ R2, R114, R0.reuse, -R3 ;  /* 0x0000000072027223 */ /* 0x090fe20000010803 */
[----:B--2---:R-:W-:Y:S01]  /*9240*/  F2FP.F16.F32.PACK_AB R11, R109, R117 ;  /* 0x000000756d0b723e */ /* 0x004fe200000000ff */
        /* <DEDUP_REMOVED lines=12> */
[----:B----4-:R-:W-:-:S03]  /*9310*/  FFMA.FTZ R2, R196, R0, -R5 ;  /* 0x00000000c4027223 */ /* 0x010fc60000010805 */
[----:B------:R2:W-:Y:S03]  /*9320*/  MUFU.EX2 R94, R4 ;  /* 0x00000004005e7308 */ /* 0x0005e60000000800 */
[C---:B------:R-:W-:Y:S01]  /*9330*/  HMMA.16816.F32 R64, R8.reuse, R50, R60 ;  /* 0x000000320840723c */ /* 0x040fe2000000183c */
[----:B------:R4:W5:Y:S07]  /*9340*/  MUFU.EX2 R100, R2 ;  /* 0x0000000200647308 */ /* 0x00096e0000000800 */
[----:B------:R-:W-:Y:S01]  /*9350*/  HMMA.16816.F32 R44, R8, R48, R68 ;  /* 0x00000030082c723c */ /* 0x000fe20000001844 */
[----:B------:R-:W1:Y:S01]  /*9360*/  LDSM.16.MT88.4 R68, [R144+0xf800] ;  /* 0x00f800009044783b */ /* 0x000e620000004200 */
[-CC-:B--2---:R-:W-:Y:S01]  /*9370*/  FFMA.FTZ R4, R96, R0.reuse, -R3.reuse ;  /* 0x0000000060047223 */ /* 0x184fe20000010803 */
[----:B----4-:R-:W-:-:S03]  /*9380*/  FFMA.FTZ R2, R115, R0, -R3 ;  /* 0x0000000073027223 */ /* 0x010fc60000010803 */
[----:B------:R2:W-:Y:S02]  /*9390*/  MUFU.EX2 R91, R4 ;  /* 0x00000004005b7308 */ /* 0x0005e40000000800 */
[C---:B---3--:R-:W-:Y:S02]  /*93a0*/  HMMA.16816.F32 R60, R8.reuse, R12, R56 ;  /* 0x0000000c083c723c */ /* 0x048fe40000001838 */
[----:B------:R3:W4:Y:S06]  /*93b0*/  MUFU.EX2 R93, R2 ;  /* 0x00000002005d7308 */ /* 0x00072c0000000800 */
[----:B------:R-:W-:Y:S01]  /*93c0*/  HMMA.16816.F32 R52, R8, R14, R40 ;  /* 0x0000000e0834723c */ /* 0x000fe20000001828 */
[----:B-----5:R-:W-:Y:S01]  /*93d0*/  F2FP.F16.F32.PACK_AB R8, R100, R101 ;  /* 0x000000656408723e */ /* 0x020fe200000000ff */
[----:B------:R-:W5:Y:S01]  /*93e0*/  LDSM.16.MT88.4 R40, [R76+0xf800] ;  /* 0x00f800004c28783b */ /* 0x000f620000004200 */
[----:B------:R-:W-:Y:S01]  /*93f0*/  F2FP.F16.F32.PACK_AB R9, R104, R102 ;  /* 0x000000666809723e */ /* 0x000fe200000000ff */
[-C--:B--2---:R-:W-:Y:S01]  /*9400*/  FFMA.FTZ R4, R183, R0.reuse, -R5 ;  /* 0x00000000b7047223 */ /* 0x084fe20000010805 */
[----:B------:R-:W-:Y:S01]  /*9410*/  F2FP.F16.F32.PACK_AB R10, R94, R95 ;  /* 0x0000005f5e0a723e */ /* 0x000fe200000000ff */
[----:B------:R-:W-:Y:S01]  /*9420*/  LDSM.16.MT88.4 R12, [R77+0x10000] ;  /* 0x010000004d0c783b */ /* 0x000fe20000004200 */
[----:B---3--:R-:W-:Y:S01]  /*9430*/  FFMA.FTZ R2, R180, R0, -R3 ;  /* 0x00000000b4027223 */ /* 0x008fe20000010803 */
[----:B------:R2:W-:Y:S01]  /*9440*/  MUFU.EX2 R86, R4 ;  /* 0x0000000400567308 */ /* 0x0005e20000000800 */
[----:B----4-:R-:W-:-:S03]  /*9450*/  F2FP.F16.F32.PACK_AB R11, R93, R103 ;  /* 0x000000675d0b723e */ /* 0x010fc600000000ff */
        /* <DEDUP_REMOVED lines=9> */
[----:B------:R-:W4:Y:S03]  /*94f0*/  LDSM.16.MT88.4 R20, [R144+0x10000] ;  /* 0x010000009014783b */ /* 0x000f260000004200 */
[----:B------:R-:W-:Y:S01]  /*9500*/  HMMA.16816.F32 R48, R8, R26, R32 ;  /* 0x0000001a0830723c */ /* 0x000fe20000001820 */
[-C--:B-1----:R-:W-:Y:S01]  /*9510*/  FFMA.FTZ R4, R198, R0.reuse, -R3 ;  /* 0x00000000c6047223 */ /* 0x082fe20000010803 */
[----:B--2---:R-:W-:-:S03]  /*9520*/  FFMA.FTZ R2, R181, R0, -R5 ;  /* 0x00000000b5027223 */ /* 0x004fc60000010805 */
[----:B------:R1:W-:Y:S03]  /*9530*/  MUFU.EX2 R82, R4 ;  /* 0x0000000400527308 */ /* 0x0003e60000000800 */
[C---:B------:R-:W-:Y:S01]  /*9540*/  HMMA.16816.F32 R24, R8.reuse, R68, R44 ;  /* 0x000000440818723c */ /* 0x040fe2000000182c */
[----:B------:R2:W5:Y:S07]  /*9550*/  MUFU.EX2 R87, R2 ;  /* 0x0000000200577308 */ /* 0x00056e0000000800 */
[----:B------:R-:W-:Y:S01]  /*9560*/  HMMA.16816.F32 R32, R8, R70, R64 ;  /* 0x000000460820723c */ /* 0x000fe20000001840 */
[-C--:B-1----:R-:W-:Y:S01]  /*9570*/  FFMA.FTZ R4, R205, R0.reuse, -R5 ;  /* 0x00000000cd047223 */ /* 0x082fe20000010805 */
[----:B--2---:R-:W-:-:S03]  /*9580*/  FFMA.FTZ R2, R99, R0, -R3 ;  /* 0x0000000063027223 */ /* 0x004fc60000010803 */
[----:B------:R1:W-:Y:S03]  /*9590*/  MUFU.EX2 R81, R4 ;  /* 0x0000000400517308 */ /* 0x0003e60000000800 */
[C---:B-----5:R-:W-:Y:S01]  /*95a0*/  HMMA.16816.F32 R60, R8.reuse, R40, R60 ;  /* 0x00000028083c723c */ /* 0x060fe2000000183c */
[----:B------:R2:W5:Y:S07]  /*95b0*/  MUFU.EX2 R85, R2 ;  /* 0x0000000200557308 */ /* 0x00056e0000000800 */
[----:B------:R-:W-:Y:S01]  /*95c0*/  HMMA.16816.F32 R44, R8, R42, R52 ;  /* 0x0000002a082c723c */ /* 0x000fe20000001834 */
[----:B------:R-:W-:Y:S01]  /*95d0*/  F2FP.F16.F32.PACK_AB R8, R87, R86 ;  /* 0x000000565708723e */ /* 0x000fe200000000ff */
[----:B------:R-:W4:Y:S01]  /*95e0*/  LDSM.16.MT88.4 R40, [R76+0x10000] ;  /* 0x010000004c28783b */ /* 0x000f220000004200 */
[----:B------:R-:W-:Y:S01]  /*95f0*/  F2FP.F16.F32.PACK_AB R9, R91, R90 ;  /* 0x0000005a5b09723e */ /* 0x000fe200000000ff */
[----:B-1----:R-:W-:Y:S01]  /*9600*/  FFMA.FTZ R4, R201, R0, -R5 ;  /* 0x00000000c9047223 */ /* 0x002fe20000010805 */
[----:B------:R-:W-:Y:S01]  /*9610*/  F2FP.F16.F32.PACK_AB R10, R89, R88 ;  /* 0x00000058590a723e */ /* 0x000fe200000000ff */
[----:B--2---:R-:W-:Y:S01]  /*9620*/  FFMA.FTZ R2, R200, R0, -R3 ;  /* 0x00000000c8027223 */ /* 0x004fe20000010803 */
[----:B-----5:R-:W-:-:S03]  /*9630*/  F2FP.F16.F32.PACK_AB R11, R85, R92 ;  /* 0x0000005c550b723e */ /* 0x020fc600000000ff */
        /* <DEDUP_REMOVED lines=17> */
[----:B------:R-:W-:-:S03]  /*9750*/  MOV R131, R121 ;  /* 0x0000007900837202 */ /* 0x000fc60000000f00 */
[C---:B------:R-:W-:Y:S01]  /*9760*/  HMMA.16816.F32 R60, R8.reuse, R40, R60 ;  /* 0x00000028083c723c */ /* 0x040fe2000000183c */
[----:B------:R-:W-:Y:S01]  /*9770*/  MOV R121, R120 ;  /* 0x0000007800797202 */ /* 0x000fe20000000f00 */
[----:B------:R-:W-:Y:S01]  /*9780*/  FADD.FTZ R6, R122, R2 ;  /* 0x000000027a067221 */ /* 0x000fe20000010000 */
[----:B------:R-:W-:Y:S01]  /*9790*/  MOV R120, R130 ;  /* 0x0000008200787202 */ /* 0x000fe20000000f00 */
[----:B------:R-:W-:Y:S01]  /*97a0*/  FFMA.FTZ R2, R204, R0, -R3 ;  /* 0x00000000cc027223 */ /* 0x000fe20000010803 */
[----:B------:R-:W-:Y:S02]  /*97b0*/  MOV R130, R129 ;  /* 0x0000008100827202 */ /* 0x000fe40000000f00 */
[----:B------:R-:W-:Y:S01]  /*97c0*/  MOV R129, R134 ;  /* 0x0000008600817202 */ /* 0x000fe20000000f00 */
[----:B------:R-:W5:Y:S01]  /*97d0*/  MUFU.EX2 R75, R2 ;  /* 0x00000002004b7308 */ /* 0x000f620000000800 */
[----:B------:R-:W-:Y:S01]  /*97e0*/  MOV R122, R131 ;  /* 0x00000083007a7202 */ /* 0x000fe20000000f00 */
[----:B------:R-:W-:Y:S01]  /*97f0*/  HMMA.16816.F32 R44, R8, R42, R44 ;  /* 0x0000002a082c723c */ /* 0x000fe2000000182c */
[----:B------:R-:W-:-:S02]  /*9800*/  MOV R134, R135 ;  /* 0x0000008700867202 */ /* 0x000fc40000000f00 */
[----:B------:R-:W-:Y:S01]  /*9810*/  MOV R131, R121 ;  /* 0x0000007900837202 */ /* 0x000fe20000000f00 */
[----:B------:R-:W-:Y:S01]  /*9820*/  FADD.FTZ R7, R122, R7 ;  /* 0x000000077a077221 */ /* 0x000fe20000010000 */
[----:B------:R-:W-:Y:S02]  /*9830*/  MOV R135, R143 ;  /* 0x0000008f00877202 */ /* 0x000fe40000000f00 */
[----:B------:R-:W-:Y:S02]  /*9840*/  MOV R121, R120 ;  /* 0x0000007800797202 */ /* 0x000fe40000000f00 */
[----:B------:R-:W-:Y:S02]  /*9850*/  MOV R143, R133 ;  /* 0x00000085008f7202 */ /* 0x000fe40000000f00 */
[----:B------:R-:W-:Y:S02]  /*9860*/  MOV R120, R130 ;  /* 0x0000008200787202 */ /* 0x000fe40000000f00 */
[----:B------:R-:W-:-:S02]  /*9870*/  MOV R133, R142 ;  /* 0x0000008e00857202 */ /* 0x000fc40000000f00 */
[----:B------:R-:W-:Y:S02]  /*9880*/  MOV R130, R129 ;  /* 0x0000008100827202 */ /* 0x000fe40000000f00 */
        /* <DEDUP_REMOVED lines=24> */
[----:B------:R3:W1:Y:S01]  /*9a10*/  MUFU.EX2 R78, R4 ;  /* 0x00000004004e7308 */ /* 0x0006620000000800 */
[----:B------:R-:W-:Y:S02]  /*9a20*/  MOV R175, R232 ;  /* 0x000000e800af7202 */ /* 0x000fe40000000f00 */
[----:B--2---:R-:W-:Y:S01]  /*9a30*/  F2FP.F16.F32.PACK_AB R8, R79, R81 ;  /* 0x000000514f08723e */ /* 0x004fe200000000ff */
[----:B------:R-:W2:Y:S01]  /*9a40*/  S2R R232, SR_TID.X ;  /* 0x0000000000e87919 */ /* 0x000ea20000002100 */
[----:B------:R-:W-:Y:S02]  /*9a50*/  F2FP.F16.F32.PACK_AB R9, R82, R84 ;  /* 0x000000545209723e */ /* 0x000fe400000000ff */
[----:B-----5:R-:W-:Y:S01]  /*9a60*/  F2FP.F16.F32.PACK_AB R11, R75, R83 ;  /* 0x000000534b0b723e */ /* 0x020fe200000000ff */
[----:B---3--:R-:W-:Y:S01]  /*9a70*/  FADD.FTZ R4, R131, R6 ;  /* 0x0000000683047221 */ /* 0x008fe20000010000 */
[----:B------:R-:W-:Y:S01]  /*9a80*/  FADD.FTZ R6, R121, R7 ;  /* 0x0000000779067221 */ /* 0x000fe20000010000 */
[----:B-1----:R-:W-:Y:S01]  /*9a90*/  F2FP.F16.F32.PACK_AB R10, R78, R80 ;  /* 0x000000504e0a723e */ /* 0x002fe200000000ff */
        /* <DEDUP_REMOVED lines=28> */
[----:B------:R5:W2:Y:S01]  /*9c60*/  MUFU.EX2 R69, R6 ;  /* 0x0000000600457308 */ /* 0x000aa20000000800 */
        /* <DEDUP_REMOVED lines=12> */
[----:B-----5:R-:W-:Y:S01]  /*9d30*/  FFMA.FTZ R6, R209, R0, -R5 ;  /* 0x00000000d1067223 */ /* 0x020fe20000010805 */
[C---:B----4-:R-:W-:Y:S01]  /*9d40*/  HMMA.16816.F32 R28, R8.reuse, R20, R60 ;  /* 0x00000014081c723c */ /* 0x050fe2000000183c */
[----:B------:R-:W-:Y:S01]  /*9d50*/  FADD.FTZ R2, R166, R2 ;  /* 0x00000002a6027221 */ /* 0x000fe20000010000 */
[----:B------:R-:W-:Y:S01]  /*9d60*/  FADD.FTZ R4, R227, R4 ;  /* 0x00000004e3047221 */ /* 0x000fe20000010000 */
[----:B------:R3:W-:Y:S02]  /*9d70*/  MUFU.EX2 R71, R6 ;  /* 0x0000000600477308 */ /* 0x0007e40000000800 */
[----:B------:R-:W-:Y:S01]  /*9d80*/  FADD.FTZ R2, R187, R2 ;  /* 0x00000002bb027221 */ /* 0x000fe20000010000 */
[----:B------:R-:W-:Y:S01]  /*9d90*/  FADD.FTZ R4, R246, R4 ;  /* 0x00000004f6047221 */ /* 0x000fe20000010000 */
[----:B------:R-:W4:Y:S01]  /*9da0*/  MUFU.EX2 R70, R7 ;  /* 0x0000000700467308 */ /* 0x000f220000000800 */
        /* <DEDUP_REMOVED lines=9> */
[-CC-:B---3--:R-:W-:Y:S01]  /*9e40*/  FFMA.FTZ R6, R212, R0.reuse, -R3.reuse ;  /* 0x00000000d4067223 */ /* 0x188fe20000010803 */
[----:B--2---:R-:W-:Y:S01]  /*9e50*/  F2FP.F16.F32.PACK_AB R8, R68, R69 ;  /* 0x000000454408723e */ /* 0x004fe200000000ff */
[----:B------:R-:W-:Y:S01]  /*9e60*/  FADD.FTZ R2, R225, R2 ;  /* 0x00000002e1027221 */ /* 0x000fe20000010000 */
[----:B------:R-:W-:Y:S01]  /*9e70*/  FADD.FTZ R4, R185, R4 ;  /* 0x00000004b9047221 */ /* 0x000fe20000010000 */
[----:B------:R-:W2:Y:S01]  /*9e80*/  MUFU.EX2 R60, R6 ;  /* 0x00000006003c7308 */ /* 0x000ea20000000800 */
[----:B------:R-:W-:Y:S01]  /*9e90*/  F2FP.F16.F32.PACK_AB R9, R72, R73 ;  /* 0x000000494809723e */ /* 0x000fe200000000ff */
[----:B------:R-:W-:Y:S01]  /*9ea0*/  FADD.FTZ R2, R222, R2 ;  /* 0x00000002de027221 */ /* 0x000fe20000010000 */
[----:B------:R-:W-:Y:S01]  /*9eb0*/  FADD.FTZ R4, R170, R4 ;  /* 0x00000004aa047221 */ /* 0x000fe20000010000 */
[----:B----4-:R-:W-:Y:S01]  /*9ec0*/  F2FP.F16.F32.PACK_AB R10, R70, R71 ;  /* 0x00000047460a723e */ /* 0x010fe200000000ff */
        /* <DEDUP_REMOVED lines=32> */
[C---:B-----5:R-:W-:Y:S01]  /*a0d0*/  HMMA.16816.F32 R152, R8.reuse, R16, R56 ;  /* 0x000000100898723c */ /* 0x060fe20000001838 */
        /* <DEDUP_REMOVED lines=15> */
[----:B------:R5:W4:Y:S01]  /*a1d0*/  MUFU.EX2 R247, R3 ;  /* 0x0000000300f77308 */ /* 0x000b220000000800 */
[----:B------:R-:W1:Y:S01]  /*a1e0*/  LDSM.16.MT88.4 R136, [R77+0x11800] ;  /* 0x011800004d88783b */ /* 0x000e620000004200 */
[----:B------:R-:W-:Y:S01]  /*a1f0*/  FADD.FTZ R2, R127, R2 ;  /* 0x000000027f027221 */ /* 0x000fe20000010000 */
[----:B------:R-:W-:Y:S01]  /*a200*/  FADD.FTZ R4, R119, R4 ;  /* 0x0000000477047221 */ /* 0x000fe20000010000 */
[----:B---3--:R-:W-:Y:S01]  /*a210*/  HMMA.16816.F32 R36, R8, R20, R36 ;  /* 0x000000140824723c */ /* 0x008fe20000001824 */
[----:B--2---:R-:W-:Y:S01]  /*a220*/  F2FP.F16.F32.PACK_AB R165, R45, R46 ;  /* 0x0000002e2da5723e */ /* 0x004fe200000000ff */
[----:B------:R-:W-:Y:S01]  /*a230*/  FADD.FTZ R2, R132, R2 ;  /* 0x0000000284027221 */ /* 0x000fe20000010000 */
[----:B------:R-:W-:-:S03]  /*a240*/  FADD.FTZ R4, R124, R4 ;  /* 0x000000047c047221 */ /* 0x000fc60000010000 */
[----:B------:R-:W-:Y:S01]  /*a250*/  FADD.FTZ R6, R126, R2 ;  /* 0x000000027e067221 */ /* 0x000fe20000010000 */
[----:B------:R-:W-:Y:S01]  /*a260*/  FFMA.FTZ R2, R217, R0, -R5 ;  /* 0x00000000d9027223 */ /* 0x000fe20000010805 */
[----:B------:R-:W-:Y:S01]  /*a270*/  FADD.FTZ R4, R125, R4 ;  /* 0x000000047d047221 */ /* 0x000fe20000010000 */
[----:B------:R-:W-:Y:S01]  /*a280*/  HMMA.16816.F32 R20, R8, R22, R64 ;  /* 0x000000160814723c */ /* 0x000fe20000001840 */
[----:B-----5:R-:W-:Y:S01]  /*a290*/  IADD3 R3, PT, PT, R231, -0x2, RZ ;  /* 0xfffffffee7037810 */ /* 0x020fe20007ffe0ff */
[----:B------:R2:W3:Y:S01]  /*a2a0*/  MUFU.EX2 R15, R2 ;  /* 0x00000002000f7308 */ /* 0x0004e20000000800 */
[----:B------:R-:W-:Y:S01]  /*a2b0*/  FADD.FTZ R5, R128, R4 ;  /* 0x0000000480057221 */ /* 0x000fe20000010000 */
[----:B----4-:R-:W-:Y:S02]  /*a2c0*/  F2FP.F16.F32.PACK_AB R166, R13, R12 ;  /* 0x0000000c0da6723e */ /* 0x010fe400000000ff */
[----:B------:R-:W-:Y:S02]  /*a2d0*/  ISETP.GE.AND P0, PT, R3, R250, PT ;  /* 0x000000fa0300720c */ /* 0x000fe40003f06270 */
[----:B------:R-:W-:Y:S01]  /*a2e0*/  F2FP.F16.F32.PACK_AB R167, R247, R44 ;  /* 0x0000002cf7a7723e */ /* 0x000fe200000000ff */
[----:B--2---:R-:W-:Y:S01]  /*a2f0*/  FADD.FTZ R2, R118, R6 ;  /* 0x0000000676027221 */ /* 0x004fe20000010000 */
[----:B---3--:R-:W-:-:S03]  /*a300*/  F2FP.F16.F32.PACK_AB R164, R14, R15 ;  /* 0x0000000f0ea4723e */ /* 0x008fc600000000ff */
        /* <DEDUP_REMOVED lines=61> */
[----:B------:R-:W-:Y:S02]  /*a6e0*/  IMAD.MOV.U32 R150, RZ, RZ, R148 ;  /* 0x000000ffff967224 */ /* 0x000fe400078e0094 */
[----:B------:R-:W-:Y:S01]  /*a6f0*/  IMAD.MOV.U32 R151, RZ, RZ, R149 ;  /* 0x000000ffff977224 */ /* 0x000fe200078e0095 */
[----:B------:R-:W-:-:S13]  /*a700*/  ISETP.NE.AND.EX P4, PT, R249, RZ, PT, P4 ;  /* 0x000000fff900720c */ /* 0x000fda0003f85340 */
.L_x_1546:
[----:B------:R-:W1:Y:S01]  /*a710*/  S2R R232, SR_TID.X ;  /* 0x0000000000e87919 */ /* 0x000e620000002100 */
[----:B------:R-:W-:Y:S04]  /*a720*/  DEPBAR.LE SB0, 0x0 ;  /* 0x000080000000791a */ /* 0x000fe80000000000 */
[----:B------:R-:W-:Y:S05]  /*a730*/  WARPSYNC.ALL ;  /* 0x0000000000007948 */ /* 0x000fea0003800000 */
[----:B------:R-:W-:Y:S01]  /*a740*/  BAR.SYNC.DEFER_BLOCKING 0x0 ;  /* 0x0000000000007b1d */ /* 0x000fe20000010000 */
[----:B------:R-:W-:Y:S01]  /*a750*/  MOV R11, R242 ;  /* 0x000000f2000b7202 */ /* 0x000fe20000000f00 */
        /* <DEDUP_REMOVED lines=73> */
.L_x_1541:
[----:B------:R-:W-:Y:S05]  /*abf0*/  BSYNC.RECONVERGENT B0 ;  /* 0x0000000000007941 */ /* 0x000fea0003800200 */
.L_x_1540:
[----:B------:R-:W1:Y:S01]  /*ac00*/  S2UR UR6, SR_CgaCtaId ;  /* 0x00000000000679c3 */ /* 0x000e620000008800 */
[C---:B------:R-:W-:Y:S01]  /*ac10*/  IMAD.SHL.U32 R3, R232.reuse, 0x8, RZ ;  /* 0x00000008e8037824 */ /* 0x040fe200078e00ff */
[C---:B------:R-:W-:Y:S01]  /*ac20*/  LOP3.LUT R5, R232.reuse, 0x38, RZ, 0xc0, !PT ;  /* 0x00000038e8057812 */ /* 0x040fe200078ec0ff */
[C---:B------:R-:W-:Y:S01]  /*ac30*/  IMAD.SHL.U32 R231, R232.reuse, 0x40, RZ ;  /* 0x00000040e8e77824 */ /* 0x040fe200078e00ff */
[----:B------:R-:W-:Y:S01]  /*ac40*/  UMOV UR7, 0x400 ;  /* 0x0000040000077882 */ /* 0x000fe20000000000 */
[--C-:B------:R-:W-:Y:S01]  /*ac50*/  SHF.R.U32.HI R229, RZ, 0x1, R232.reuse ;  /* 0x00000001ffe57819 */ /* 0x100fe200000116e8 */
[----:B------:R-:W-:Y:S01]  /*ac60*/  IMAD.SHL.U32 R230, R232, 0x20, RZ ;  /* 0x00000020e8e67824 */ /* 0x000fe200078e00ff */
[----:B------:R-:W-:Y:S01]  /*ac70*/  LOP3.LUT R0, R3, 0x38, RZ, 0xc0, !PT ;  /* 0x0000003803007812 */ /* 0x000fe200078ec0ff */
[----:B------:R-:W-:Y:S01]  /*ac80*/  BSSY.RECONVERGENT B1, `(.L_x_1542) ;  /* 0x000024a000017945 */ /* 0x000fe20003800200 */
[--C-:B------:R-:W-:Y:S02]  /*ac90*/  LOP3.LUT R5, R5, 0x1c0, R3.reuse, 0xf8, !PT ;  /* 0x000001c005057812 */ /* 0x100fe400078ef803 */
[CC--:B------:R-:W-:Y:S02]  /*aca0*/  ISETP.GE.AND P3, PT, R0.reuse, R244.reuse, PT ;  /* 0x000000f40000720c */ /* 0x0c0fe40003f66270 */
[----:B------:R-:W-:Y:S02]  /*acb0*/  LOP3.LUT R2, R231, 0x1c0, RZ, 0xc0, !PT ;  /* 0x000001c0e7027812 */ /* 0x000fe400078ec0ff */
[--C-:B------:R-:W-:Y:S02]  /*acc0*/  LOP3.LUT R5, R5, 0x38, R3.reuse, 0x78, !PT ;  /* 0x0000003805057812 */ /* 0x100fe400078e7803 */
[----:B------:R-:W-:Y:S02]  /*acd0*/  ISETP.GE.AND P1, PT, R0, R244, PT ;  /* 0x000000f40000720c */ /* 0x000fe40003f26270 */
[----:B------:R-:W-:Y:S02]  /*ace0*/  LOP3.LUT R0, R229, 0x8, RZ, 0xc0, !PT ;  /* 0x00000008e5007812 */ /* 0x000fe400078ec0ff */
[----:B------:R-:W-:Y:S02]  /*acf0*/  LOP3.LUT R2, R2, 0x8, R232, 0xf8, !PT ;  /* 0x0000000802027812 */ /* 0x000fe400078ef8e8 */
[----:B------:R-:W-:Y:S01]  /*ad00*/  LOP3.LUT R149, R5, 0x1e00, R3, 0xf8, !PT ;  /* 0x00001e0005957812 */ /* 0x000fe200078ef803 */
[----:B-1----:R-:W-:Y:S01]  /*ad10*/  ULEA UR6, UR6, UR7, 0x18 ;  /* 0x0000000706067291 */ /* 0x002fe2000f8ec0ff */
[----:B------:R-:W-:Y:S01]  /*ad20*/  IMAD.SHL.U32 R5, R236, 0x20, RZ ;  /* 0x00000020ec057824 */ /* 0x000fe200078e00ff */
[----:B------:R-:W-:Y:S01]  /*ad30*/  LOP3.LUT R4, R231, 0x400, RZ, 0xc0, !PT ;  /* 0x00000400e7047812 */ /* 0x000fe200078ec0ff */
[----:B------:R-:W-:Y:S01]  /*ad40*/  @!P3 IMAD.MOV.U32 R6, RZ, RZ, R243 ;  /* 0x000000ffff06b224 */ /* 0x000fe200078e00f3 */
[----:B------:R-:W-:Y:S01]  /*ad50*/  LOP3.LUT R0, R0, 0x1c0, R231, 0xf8, !PT ;  /* 0x000001c000007812 */ /* 0x000fe200078ef8e7 */
[----:B------:R-:W-:Y:S01]  /*ad60*/  @!P3 IMAD.MOV.U32 R7, RZ, RZ, R242 ;  /* 0x000000ffff07b224 */ /* 0x000fe200078e00f2 */
[----:B------:R-:W-:Y:S01]  /*ad70*/  MOV R228, UR6 ;  /* 0x0000000600e47c02 */ /* 0x000fe20008000f00 */
[C---:B------:R-:W-:Y:S01]  /*ad80*/  @!P1 IMAD R28, R237.reuse, 0x1c0, RZ ;  /* 0x000001c0ed1c9824 */ /* 0x040fe200078e02ff */
[--C-:B------:R-:W-:Y:S01]  /*ad90*/  LOP3.LUT R2, R2, 0x38, R3.reuse, 0x78, !PT ;  /* 0x0000003802027812 */ /* 0x100fe200078e7803 */
[----:B------:R-:W-:Y:S01]  /*ada0*/  @!P1 IMAD R18, R237, 0x120, RZ ;  /* 0x00000120ed129824 */ /* 0x000fe200078e02ff */
[----:B------:R-:W-:Y:S01]  /*adb0*/  LOP3.LUT R170, R0, 0x38, R3, 0x78, !PT ;  /* 0x0000003800aa7812 */ /* 0x000fe200078e7803 */
[----:B------:R-:W-:Y:S01]  /*adc0*/  IMAD R149, R149, 0x2, R228 ;  /* 0x0000000295957824 */ /* 0x000fe200078e02e4 */
[----:B------:R-:W-:Y:S01]  /*add0*/  LEA R2, R2, R4, 0x1 ;  /* 0x0000000402027211 */ /* 0x000fe200078e08ff */
[----:B------:R-:W-:Y:S01]  /*ade0*/  @!P1 IMAD R3, R237, 0x60, RZ ;  /* 0x00000060ed039824 */ /* 0x000fe200078e02ff */
[----:B------:R-:W-:Y:S01]  /*adf0*/  IADD3 R4, P0, PT, R5, R243, RZ ;  /* 0x000000f305047210 */ /* 0x000fe20007f1e0ff */
[C---:B------:R-:W-:Y:S01]  /*ae00*/  @!P1 IMAD R26, R237.reuse, 0x180, RZ ;  /* 0x00000180ed1a9824 */ /* 0x040fe200078e02ff */
[----:B------:R-:W-:Y:S01]  /*ae10*/  SHF.L.U64.HI R0, R236, 0x5, R237 ;  /* 0x00000005ec007819 */ /* 0x000fe200000102ed */
[----:B------:R-:W-:Y:S01]  /*ae20*/  @!PT LDS RZ, [RZ] ;  /* 0x00000000fffff984 */ /* 0x000fe20000000800 */
[----:B------:R-:W-:Y:S01]  /*ae30*/  @!PT LDS RZ, [RZ] ;  /* 0x00000000fffff984 */ /* 0x000fe20000000800 */
[----:B------:R-:W-:Y:S01]  /*ae40*/  @!PT LDS RZ, [RZ] ;  /* 0x00000000fffff984 */ /* 0x000fe20000000800 */
[----:B------:R1:W-:Y:S01]  /*ae50*/  @!P3 LDGSTS.E.BYPASS.LTC128B.128 [R149+0xa000], desc[UR4][R6.64] ;  /* 0x0a0000000695bfae */ /* 0x0003e2000b981a04 */
[----:B------:R-:W-:Y:S01]  /*ae60*/  @!P1 IMAD R27, R237, 0x1a0, RZ ;  /* 0x000001a0ed1b9824 */ /* 0x000fe200078e02ff */
[----:B------:R-:W-:Y:S01]  /*ae70*/  @!P1 MOV R20, R4 ;  /* 0x0000000400149202 */ /* 0x000fe20000000f00 */
[--C-:B------:R-:W-:Y:S01]  /*ae80*/  @!P1 IMAD.MOV.U32 R22, RZ, RZ, R4.reuse ;  /* 0x000000ffff169224 */ /* 0x100fe200078e0004 */
[----:B------:R-:W-:Y:S01]  /*ae90*/  IADD3.X R5, PT, PT, R0, R242, RZ, P0, !PT ;  /* 0x000000f200057210 */ /* 0x000fe200007fe4ff */
[----:B------:R-:W-:Y:S01]  /*aea0*/  @P3 STS.128 [R149+0xa000], RZ ;  /* 0x00a000ff95003388 */ /* 0x000fe20000000c00 */
[CC--:B------:R-:W-:Y:S01]  /*aeb0*/  @!P1 LEA R30, P0, R236.reuse, R4.reuse, 0x5 ;  /* 0x00000004ec1e9211 */ /* 0x0c0fe200078028ff */
[--C-:B------:R-:W-:Y:S01]  /*aec0*/  @!P1 IMAD.MOV.U32 R16, RZ, RZ, R4.reuse ;  /* 0x000000ffff109224 */ /* 0x100fe200078e0004 */
[-C--:B------:R-:W-:Y:S02]  /*aed0*/  @!P1 MOV R17, R5.reuse ;  /* 0x0000000500119202 */ /* 0x080fe40000000f00 */
[----:B------:R-:W-:Y:S01]  /*aee0*/  @P1 STS.128 [R149+0xa800], RZ ;  /* 0x00a800ff95001388 */ /* 0x000fe20000000c00 */
[----:B------:R-:W-:Y:S01]  /*aef0*/  @!P1 IMAD.MOV.U32 R23, RZ, RZ, R5 ;  /* 0x000000ffff179224 */ /* 0x000fe200078e0005 */
[CC--:B------:R-:W-:Y:S01]  /*af00*/  @!P1 LEA.HI.X R31, R236.reuse, R5.reuse, R237, 0x5, P0 ;  /* 0x00000005ec1f9211 */ /* 0x0c0fe200000f2ced */
[C---:B------:R-:W-:Y:S02]  /*af10*/  @!P1 IMAD.WIDE.U32 R12, R236.reuse, 0x60, R4 ;  /* 0x00000060ec0c9825 */ /* 0x040fe400078e0004 */
[----:B------:R-:W-:Y:S01]  /*af20*/  @!PT LDS RZ, [RZ] ;  /* 0x00000000fffff984 */ /* 0x000fe20000000800 */
[----:B------:R-:W-:Y:S01]  /*af30*/  @!PT LDS RZ, [RZ] ;  /* 0x00000000fffff984 */ /* 0x000fe20000000800 */
[----:B------:R-:W-:Y:S01]  /*af40*/  @!PT LDS RZ, [RZ] ;  /* 0x00000000fffff984 */ /* 0x000fe20000000800 */
[----:B------:R2:W-:Y:S01]  /*af50*/  @!P1 LDGSTS.E.BYPASS.LTC128B.128 [R149+0xa800], desc[UR4][R4.64] ;  /* 0x0a80000004959fae */ /* 0x0005e2000b981a04 */
[-C--:B------:R-:W-:Y:S01]  /*af60*/  @!P1 MOV R19, R5.reuse ;  /* 0x0000000500139202 */ /* 0x080fe20000000f00 */
[----:B------:R-:W-:Y:S03]  /*af70*/  @!P1 IMAD.WIDE.U32 R22, R236, 0x1c0, R22 ;  /* 0x000001c0ec169825 */ /* 0x000fe600078e0016 */
[----:B------:R-:W-:Y:S01]  /*af80*/  @P1 STS.128 [R149+0xb000], RZ ;  /* 0x00b000ff95001388 */ /* 0x000fe20000000c00 */
[----:B------:R-:W-:Y:S01]  /*af90*/  LOP3.LUT R230, R230, 0x7c00, RZ, 0xc0, !PT ;  /* 0x00007c00e6e67812 */ /* 0x000fe200078ec0ff */
[----:B------:R-:W-:Y:S01]  /*afa0*/  @!P1 IMAD.IADD R23, R28, 0x1, R23 ;  /* 0x000000011c179824 */ /* 0x000fe200078e0217 */
[CC--:B------:R-:W-:Y:S02]  /*afb0*/  @!P1 LEA R28, P2, R236.reuse, R4.reuse, 0x6 ;  /* 0x00000004ec1c9211 */ /* 0x0c0fe400078430ff */
[----:B------:R-:W-:Y:S01]  /*afc0*/  @!PT LDS RZ, [RZ] ;  /* 0x00000000fffff984 */ /* 0x000fe20000000800 */
[----:B------:R-:W-:Y:S01]  /*afd0*/  @!PT LDS RZ, [RZ] ;  /* 0x00000000fffff984 */ /* 0x000fe20000000800 */
[----:B------:R-:W-:Y:S01]  /*afe0*/  @!PT LDS RZ, [RZ] ;  /* 0x00000000fffff984 */ /* 0x000fe20000000800 */
[----:B------:R-:W-:Y:S01]  /*aff0*/  @!P1 LDGSTS.E.BYPASS.LTC128B.128 [R149+0xb000], desc[UR4][R30.64] ;  /* 0x0b0000001e959fae */ /* 0x000fe2000b981a04 */
[C---:B------:R-:W-:Y:S01]  /*b000*/  @!P1 IMAD.WIDE.U32 R16, R236.reuse, 0x120, R16 ;  /* 0x00000120ec109825 */ /* 0x040fe200078e0010 */
[----:B------:R-:W-:Y:S02]  /*b010*/  MOV R171, 0x20 ;  /* 0x0000002000ab7802 */ /* 0x000fe40000000f00 */
[----:B------:R-:W-:Y:S01]  /*b020*/  @!P1 LEA.HI.X R29, R236, R5, R237, 0x6, P2 ;  /* 0x00000005ec1d9211 */ /* 0x000fe200010f34ed */
[----:B------:R-:W-:Y:S01]  /*b030*/  @P1 STS.128 [R149+0xb800], RZ ;  /* 0x00b800ff95001388 */ /* 0x000fe20000000c00 */
[----:B------:R-:W-:Y:S01]  /*b040*/  @!P1 IMAD.IADD R17, R18, 0x1, R17 ;  /* 0x0000000112119824 */ /* 0x000fe200078e0211 */
[-C--:B-1----:R-:W-:Y:S01]  /*b050*/  @!P1 MOV R6, R4.reuse ;  /* 0x0000000400069202 */ /* 0x082fe20000000f00 */
[----:B------:R-:W-:Y:S02]  /*b060*/  @!P1 IMAD.MOV.U32 R18, RZ, RZ, R4 ;  /* 0x000000ffff129224 */ /* 0x000fe400078e0004 */
[----:B------:R-:W-:Y:S01]  /*b070*/  @!PT LDS RZ, [RZ] ;  /* 0x00000000fffff984 */ /* 0x000fe20000000800 */
[----:B------:R-:W-:Y:S01]  /*b080*/  @!PT LDS RZ, [RZ] ;  /* 0x00000000fffff984 */ /* 0x000fe20000000800 */
[----:B------:R-:W-:Y:S01]  /*b090*/  @!PT LDS RZ, [RZ] ;  /* 0x00000000fffff984 */ /* 0x000fe20000000800 */
[----:B------:R-:W-:Y:S01]  /*b0a0*/  @!P1 LDGSTS.E.BYPASS.LTC128B.128 [R149+0xb800], desc[UR4][R28.64] ;  /* 0x0b8000001c959fae */ /* 0x000fe2000b981a04 */
[----:B------:R-:W-:Y:S01]  /*b0b0*/  @!P1 IMAD.IADD R13, R3, 0x1, R13 ;  /* 0x00000001030d9824 */ /* 0x000fe200078e020d */
[----:B------:R-:W-:Y:S01]  /*b0c0*/  LOP3.LUT P2, RZ, R232, 0x4, RZ, 0xc0, !PT ;  /* 0x00000004e8ff7812 */ /* 0x000fe2000784c0ff */
[C---:B------:R-:W-:Y:S02]  /*b0d0*/  @!P1 IMAD.WIDE.U32 R18, R236.reuse, 0x180, R18 ;  /* 0x00000180ec129825 */ /* 0x040fe400078e0012 */
[----:B------:R-:W-:Y:S01]  /*b0e0*/  @P1 STS.128 [R149+0xc000], RZ ;  /* 0x00c000ff95001388 */ /* 0x000fe20000000c00 */
[----:B------:R-:W-:Y:S01]  /*b0f0*/  IADD3 R245, PT, PT, R245, -0x1, RZ ;  /* 0xfffffffff5f57810 */ /* 0x000fe20007ffe0ff */
[----:B------:R-:W-:Y:S03]  /*b100*/  @!P1 IMAD.WIDE.U32 R24, R236, 0x1a0, R4 ;  /* 0x000001a0ec189825 */ /* 0x000fe600078e0004 */
[----:B------:R-:W-:Y:S01]  /*b110*/  @!PT LDS RZ, [RZ] ;  /* 0x00000000fffff984 */ /* 0x000fe20000000800 */
[----:B------:R-:W-:Y:S01]  /*b120*/  @!PT LDS RZ, [RZ] ;  /* 0x00000000fffff984 */ /* 0x000fe20000000800 */
[----:B------:R-:W-:Y:S01]  /*b130*/  @!PT LDS RZ, [RZ] ;  /* 0x00000000fffff984 */ /* 0x000fe20000000800 */
[----:B------:R-:W-:Y:S01]  /*b140*/  @!P1 LDGSTS.E.BYPASS.LTC128B.128 [R149+0xc000], desc[UR4][R12.64] ;  /* 0x0c0000000c959fae */ /* 0x000fe2000b981a04 */
[----:B------:R-:W-:Y:S01]  /*b150*/  @!P1 IMAD.IADD R19, R26, 0x1, R19 ;  /* 0x000000011a139824 */ /* 0x000fe200078e0213 */
[CC--:B------:R-:W-:Y:S03]  /*b160*/  @!P1 LEA R26, P0, R236.reuse, R4.reuse, 0x7 ;  /* 0x00000004ec1a9211 */ /* 0x0c0fe600078038ff */
[----:B------:R-:W-:Y:S01]  /*b170*/  @P1 STS.128 [R149+0xc800], RZ ;  /* 0x00c800ff95001388 */ /* 0x000fe20000000c00 */
[----:B------:R-:W-:Y:S01]  /*b180*/  @!P1 IADD3 R25, PT, PT, R27, R25, RZ ;  /* 0x000000191b199210 */ /* 0x000fe20007ffe0ff */
[C---:B------:R-:W-:Y:S01]  /*b190*/  @!P1 IMAD.WIDE.U32 R10, R236.reuse, 0xa0, R4 ;  /* 0x000000a0ec0a9825 */ /* 0x040fe200078e0004 */
[----:B------:R-:W-:Y:S03]  /*b1a0*/  @!P1 LEA.HI.X R27, R236, R5, R237, 0x7, P0 ;  /* 0x00000005ec1b9211 */ /* 0x000fe600000f3ced */
[C---:B------:R-:W-:Y:S02]  /*b1b0*/  @!P1 IMAD R0, R237.reuse, 0xa0, RZ ;  /* 0x000000a0ed009824 */ /* 0x040fe400078e02ff */
[----:B------:R-:W-:Y:S01]  /*b1c0*/  @!PT LDS RZ, [RZ] ;  /* 0x00000000fffff984 */ /* 0x000fe20000000800 */
[----:B------:R-:W-:Y:S01]  /*b1d0*/  @!PT LDS RZ, [RZ] ;  /* 0x00000000fffff984 */ /* 0x000fe20000000800 */
[----:B------:R-:W-:Y:S01]  /*b1e0*/  @!PT LDS RZ, [RZ] ;  /* 0x00000000fffff984 */ /* 0x000fe20000000800 */
[----:B------:R-:W-:Y:S01]  /*b1f0*/  @!P1 LDGSTS.E.BYPASS.LTC128B.128 [R149+0xc800], desc[UR4][R26.64] ;  /* 0x0c8000001a959fae */ /* 0x000fe2000b981a04 */
[----:B------:R-:W-:Y:S02]  /*b200*/  @!P1 IMAD.MOV.U32 R8, RZ, RZ, R4 ;  /* 0x000000ffff089224 */ /* 0x000fe400078e0004 */
[----:B------:R-:W-:Y:S02]  /*b210*/  @!P1 IMAD.MOV.U32 R9, RZ, RZ, R5 ;  /* 0x000000ffff099224 */ /* 0x000fe400078e0005 */
[----:B------:R-:W-:Y:S01]  /*b220*/  @P1 STS.128 [R149+0xd000], RZ ;  /* 0x00d000ff95001388 */ /* 0x000fe20000000c00 */
[----:B------:R-:W-:Y:S02]  /*b230*/  @!P1 IMAD.IADD R11, R0, 0x1, R11 ;  /* 0x00000001000b9824 */ /* 0x000fe400078e020b */
[----:B------:R-:W-:Y:S03]  /*b240*/  @!P1 IMAD.WIDE.U32 R8, R236, 0xc0, R8 ;  /* 0x000000c0ec089825 */ /* 0x000fe600078e0008 */
[----:B------:R-:W-:Y:S01]  /*b250*/  @!PT LDS RZ, [RZ] ;  /* 0x00000000fffff984 */ /* 0x000fe20000000800 */
[----:B------:R-:W-:Y:S01]  /*b260*/  @!PT LDS RZ, [RZ] ;  /* 0x00000000fffff984 */ /* 0x000fe20000000800 */
[----:B------:R-:W-:Y:S01]  /*b270*/  @!PT LDS RZ, [RZ] ;  /* 0x00000000fffff984 */ /* 0x000fe20000000800 */
[----:B------:R-:W-:Y:S01]  /*b280*/  @!P1 LDGSTS.E.BYPASS.LTC128B.128 [R149+0xd000], desc[UR4][R10.64] ;  /* 0x0d0000000a959fae */ /* 0x000fe2000b981a04 */
[C---:B------:R-:W-:Y:S02]  /*b290*/  @!P1 IMAD R14, R237.reuse, 0xc0, RZ ;  /* 0x000000c0ed0e9824 */ /* 0x040fe400078e02ff */
[----:B------:R-:W-:Y:S02]  /*b2a0*/  @!P1 IMAD.MOV.U32 R7, RZ, RZ, R5 ;  /* 0x000000ffff079224 */ /* 0x000fe400078e0005 */
[----:B------:R-:W-:Y:S01]  /*b2b0*/  @P1 STS.128 [R149+0xd800], RZ ;  /* 0x00d800ff95001388 */ /* 0x000fe20000000c00 */
[----:B------:R-:W-:Y:S01]  /*b2c0*/  @!P1 IMAD R15, R237, 0xe0, RZ ;  /* 0x000000e0ed0f9824 */ /* 0x000fe200078e02ff */
[----:B------:R-:W-:Y:S01]  /*b2d0*/  @!P1 IADD3 R9, PT, PT, R14, R9, RZ ;  /* 0x000000090e099210 */ /* 0x000fe20007ffe0ff */
[C---:B------:R-:W-:Y:S04]  /*b2e0*/  @!P1 IMAD.WIDE.U32 R6, R236.reuse, 0xe0, R6 ;  /* 0x000000e0ec069825 */ /* 0x040fe800078e0006 */
[----:B------:R-:W-:Y:S01]  /*b2f0*/  @!PT LDS RZ, [RZ] ;  /* 0x00000000fffff984 */ /* 0x000fe20000000800 */
[----:B------:R-:W-:Y:S01]  /*b300*/  @!PT LDS RZ, [RZ] ;  /* 0x00000000fffff984 */ /* 0x000fe20000000800 */
[----:B------:R-:W-:Y:S01]  /*b310*/  @!PT LDS RZ, [RZ] ;  /* 0x00000000fffff984 */ /* 0x000fe20000000800 */
[----:B------:R1:W-:Y:S01]  /*b320*/  @!P1 LDGSTS.E.BYPASS.LTC128B.128 [R149+0xd800], desc[UR4][R8.64] ;  /* 0x0d80000008959fae */ /* 0x0003e2000b981a04 */
[----:B------:R-:W-:Y:S02]  /*b330*/  @!P1 IMAD.IADD R7, R15, 0x1, R7 ;  /* 0x000000010f079824 */ /* 0x000fe400078e0207 */
[C---:B------:R-:W-:Y:S02]  /*b340*/  @!P1 IMAD.WIDE.U32 R14, R236.reuse, 0x140, R4 ;  /* 0x00000140ec0e9825 */ /* 0x040fe400078e0004 */
[----:B------:R-:W-:Y:S01]  /*b350*/  @P1 STS.128 [R149+0xe000], RZ ;  /* 0x00e000ff95001388 */ /* 0x000fe20000000c00 */
[C---:B--2---:R-:W-:Y:S01]  /*b360*/  @!P1 LEA R4, P0, R236.reuse, R4, 0x8 ;  /* 0x00000004ec049211 */ /* 0x044fe200078040ff */
[----:B------:R-:W-:Y:S03]  /*b370*/  @!P1 IMAD.MOV.U32 R21, RZ, RZ, R5 ;  /* 0x000000ffff159224 */ /* 0x000fe600078e0005 */
[----:B------:R-:W-:Y:S01]  /*b380*/  @!PT LDS RZ, [RZ] ;  /* 0x00000000fffff984 */ /* 0x000fe20000000800 */
[----:B------:R-:W-:Y:S01]  /*b390*/  @!PT LDS RZ, [RZ] ;  /* 0x00000000fffff984 */ /* 0x000fe20000000800 */
[----:B------:R-:W-:Y:S01]  /*b3a0*/  @!PT LDS RZ, [RZ] ;  /* 0x00000000fffff984 */ /* 0x000fe20000000800 */
[----:B------:R-:W-:Y:S01]  /*b3b0*/  @!P1 LDGSTS.E.BYPASS.LTC128B.128 [R149+0xe000], desc[UR4][R6.64] ;  /* 0x0e00000006959fae */ /* 0x000fe2000b981a04 */
[C---:B------:R-:W-:Y:S01]  /*b3c0*/  @!P1 IMAD R0, R237.reuse, 0x140, RZ ;  /* 0x00000140ed009824 */ /* 0x040fe200078e02ff */
[C---:B------:R-:W-:Y:S01]  /*b3d0*/  @!P1 LEA.HI.X R5, R236.reuse, R5, R237, 0x8, P0 ;  /* 0x00000005ec059211 */ /* 0x040fe200000f44ed */
[----:B------:R-:W-:Y:S02]  /*b3e0*/  @!P1 IMAD.WIDE.U32 R20, R236, 0x160, R20 ;  /* 0x00000160ec149825 */ /* 0x000fe400078e0014 */
[----:B------:R-:W-:Y:S01]  /*b3f0*/  @P1 STS.128 [R149+0xe800], RZ ;  /* 0x00e800ff95001388 */ /* 0x000fe20000000c00 */
[----:B------:R-:W-:Y:S02]  /*b400*/  LOP3.LUT P0, RZ, R232, 0x2, RZ, 0xc0, !PT ;  /* 0x00000002e8ff7812 */ /* 0x000fe4000780c0ff */
[----:B------:R-:W-:Y:S02]  /*b410*/  @!P1 IADD3 R15, PT, PT, R0, R15, RZ ;  /* 0x0000000f000f9210 */ /* 0x000fe40007ffe0ff */
[----:B------:R-:W-:Y:S01]  /*b420*/  @!PT LDS RZ, [RZ] ;  /* 0x00000000fffff984 */ /* 0x000fe20000000800 */
[----:B------:R-:W-:Y:S01]  /*b430*/  @!PT LDS RZ, [RZ] ;  /* 0x00000000fffff984 */ /* 0x000fe20000000800 */
[----:B------:R-:W-:Y:S01]  /*b440*/  @!PT LDS RZ, [RZ] ;  /* 0x00000000fffff984 */ /* 0x000fe20000000800 */
[----:B------:R-:W-:Y:S01]  /*b450*/  @!P1 LDGSTS.E.BYPASS.LTC128B.128 [R149+0xe800], desc[UR4][R4.64] ;  /* 0x0e80000004959fae */ /* 0x000fe2000b981a04 */
[----:B------:R-:W-:Y:S01]  /*b460*/  @!P1 IMAD R3, R237, 0x160, RZ ;  /* 0x00000160ed039824 */ /* 0x000fe200078e02ff */
[----:B------:R-:W-:Y:S01]  /*b470*/  LOP3.LUT R0, R230, 0x200, R231, 0xf8, !PT ;  /* 0x00000200e6007812 */ /* 0x000fe200078ef8e7 */
[----:B------:R-:W-:Y:S02]  /*b480*/  IMAD.IADD R2, R228, 0x1, R2 ;  /* 0x00000001e4027824 */ /* 0x000fe400078e0202 */
[----:B------:R-:W-:Y:S01]  /*b490*/  @P1 STS.128 [R149+0xf000], RZ ;  /* 0x00f000ff95001388 */ /* 0x000fe20000000c00 */
[----:B------:R-:W-:Y:S01]  /*b4a0*/  @!P1 IMAD.IADD R21, R3, 0x1, R21 ;  /* 0x0000000103159824 */ /* 0x000fe200078e0215 */
[----:B------:R-:W-:Y:S01]  /*b4b0*/  LOP3.LUT R0, R0, R170, RZ, 0xfc, !PT ;  /* 0x000000aa00007212 */ /* 0x000fe200078efcff */
[----:B------:R-:W-:Y:S02]  /*b4c0*/  IMAD.MOV.U32 R3, RZ, RZ, 0x40 ;  /* 0x00000040ff037424 */ /* 0x000fe400078e00ff */
[----:B------:R-:W-:Y:S01]  /*b4d0*/  @!PT LDS RZ, [RZ] ;  /* 0x00000000fffff984 */ /* 0x000fe20000000800 */
[----:B------:R-:W-:Y:S01]  /*b4e0*/  @!PT LDS RZ, [RZ] ;  /* 0x00000000fffff984 */ /* 0x000fe20000000800 */
[----:B------:R-:W-:Y:S01]  /*b4f0*/  @!PT LDS RZ, [RZ] ;  /* 0x00000000fffff984 */ /* 0x000fe20000000800 */
[----:B------:R-:W-:Y:S01]  /*b500*/  @!P1 LDGSTS.E.BYPASS.LTC128B.128 [R149+0xf000], desc[UR4][R16.64] ;  /* 0x0f00000010959fae */ /* 0x000fe2000b981a04 */
[----:B------:R-:W-:Y:S02]  /*b510*/  SEL R171, R171, 0xffffffe0, !P0 ;  /* 0xffffffe0abab7807 */ /* 0x000fe40004000000 */
[----:B------:R-:W-:Y:S02]  /*b520*/  LEA R148, R0, R228, 0x1 ;  /* 0x000000e400947211 */ /* 0x000fe400078e08ff */
[----:B------:R-:W-:Y:S01]  /*b530*/  @P1 STS.128 [R149+0xf800], RZ ;  /* 0x00f800ff95001388 */ /* 0x000fe20000000c00 */
[----:B------:R-:W-:Y:S02]  /*b540*/  IADD3 R0, PT, PT, R2, R171, RZ ;  /* 0x000000ab02007210 */ /* 0x000fe40007ffe0ff */
[----:B------:R-:W-:Y:S02]  /*b550*/  SEL R3, R3, 0xffffffc0, !P2 ;  /* 0xffffffc003037807 */ /* 0x000fe40005000000 */
[----:B------:R-:W-:Y:S01]  /*b560*/  @!PT LDS RZ, [RZ] ;  /* 0x00000000fffff984 */ /* 0x000fe20000000800 */
[----:B------:R-:W-:Y:S01]  /*b570*/  @!PT LDS RZ, [RZ] ;  /* 0x00000000fffff984 */ /* 0x000fe20000000800 */
[----:B------:R-:W-:Y:S01]  /*b580*/  @!PT LDS RZ, [RZ] ;  /* 0x00000000fffff984 */ /* 0x000fe20000000800 */
[----:B------:R-:W-:Y:S01]  /*b590*/  @!P1 LDGSTS.E.BYPASS.LTC128B.128 [R149+0xf800], desc[UR4][R14.64] ;  /* 0x0f8000000e959fae */ /* 0x000fe2000b981a04 */
[C---:B------:R-:W-:Y:S01]  /*b5a0*/  IMAD.IADD R176, R148.reuse, 0x1, R171 ;  /* 0x0000000194b07824 */ /* 0x040fe200078e02ab */
[----:B------:R-:W-:Y:S03]  /*b5b0*/  ISETP.GT.AND P0, PT, R245, R250, PT ;  /* 0x000000faf500720c */ /* 0x000fe60003f04270 */
        /* <DEDUP_REMOVED lines=20> */
[----:B------:R5:W-:Y:S05]  /*b700*/  LDSM.16.M88.4 R128, [R148] ;  /* 0x000000009480783b */ /* 0x000bea0000000200 */
[----:B-1----:R-:W1:Y:S05]  /*b710*/  LDSM.16.M88.4 R8, [R2+0x2000] ;  /* 0x002000000208783b */ /* 0x002e6a0000000200 */
[----:B--2---:R-:W2:Y:S05]  /*b720*/  LDSM.16.M88.4 R16, [R2+0x2800] ;  /* 0x002800000210783b */ /* 0x004eaa0000000200 */
[----:B---3--:R-:W4:Y:S05]  /*b730*/  LDSM.16.M88.4 R24, [R2+0x3000] ;  /* 0x003000000218783b */ /* 0x008f2a0000000200 */
[----:B------:R-:W0:Y:S01]  /*b740*/  LDGDEPBAR ;  /* 0x00000000000079af */ /* 0x000e220000000000 */
[----:B-----5:R-:W-:Y:S04]  /*b750*/  IADD3 R148, PT, PT, R148, R3, RZ ;  /* 0x0000000394947210 */ /* 0x020fe80007ffe0ff */
[----:B------:R-:W3:Y:S05]  /*b760*/  LDSM.16.M88.4 R32, [R2+0x3800] ;  /* 0x003800000220783b */ /* 0x000eea0000000200 */
        /* <DEDUP_REMOVED lines=17> */
[----:B------:R1:W4:Y:S05]  /*b880*/  LDSM.16.M88.4 R172, [R2+0x9800] ;  /* 0x0098000002ac783b */ /* 0x00032a0000000200 */
[----:B------:R-:W-:Y:S02]  /*b890*/  LDSM.16.M88.4 R176, [R176] ;  /* 0x00000000b0b0783b */ /* 0x000fe40000000200 */
[C---:B---3--:R-:W-:Y:S03]  /*b8a0*/  HMMA.16816.F32 R28, R128.reuse, R32, RZ ;  /* 0x00000020801c723c */ /* 0x048fe600000018ff */
[----:B------:R-:W3:Y:S05]  /*b8b0*/  LDSM.16.M88.4 R180, [R0+0x2000] ;  /* 0x0020000000b4783b */ /* 0x000eea0000000200 */
[C---:B------:R-:W-:Y:S01]  /*b8c0*/  HMMA.16816.F32 R32, R128.reuse, R34, RZ ;  /* 0x000000228020723c */ /* 0x040fe200000018ff */
[----:B------:R-:W3:Y:S05]  /*b8d0*/  LDSM.16.M88.4 R184, [R0+0x2800] ;  /* 0x0028000000b8783b */ /* 0x000eea0000000200 */
[----:B------:R-:W3:Y:S02]  /*b8e0*/  LDSM.16.M88.4 R188, [R0+0x3000] ;  /* 0x0030000000bc783b */ /* 0x000ee40000000200 */
[C---:B-----5:R-:W-:Y:S01]  /*b8f0*/  HMMA.16816.F32 R36, R128.reuse, R40, RZ ;  /* 0x000000288024723c */ /* 0x060fe200000018ff */
[----:B-1----:R-:W-:Y:S02]  /*b900*/  IMAD.IADD R2, R2, 0x1, R3 ;  /* 0x0000000102027824 */ /* 0x002fe400078e0203 */
[----:B------:R-:W1:Y:S02]  /*b910*/  LDSM.16.M88.4 R192, [R0+0x3800] ;  /* 0x0038000000c0783b */ /* 0x000e640000000200 */
[C---:B------:R-:W-:Y:S03]  /*b920*/  IMAD.IADD R224, R171.reuse, 0x1, R2 ;  /* 0x00000001abe07824 */ /* 0x040fe600078e0202 */
[C---:B------:R-:W-:Y:S01]  /*b930*/  HMMA.16816.F32 R40, R128.reuse, R42, RZ ;  /* 0x0000002a8028723c */ /* 0x040fe200000018ff */
[----:B------:R-:W5:Y:S05]  /*b940*/  LDSM.16.M88.4 R196, [R0+0x4000] ;  /* 0x0040000000c4783b */ /* 0x000f6a0000000200 */
[----:B------:R-:W5:Y:S02]  /*b950*/  LDSM.16.M88.4 R200, [R0+0x4800] ;  /* 0x0048000000c8783b */ /* 0x000f640000000200 */
[C---:B------:R-:W-:Y:S03]  /*b960*/  HMMA.16816.F32 R44, R128.reuse, R48, RZ ;  /* 0x00000030802c723c */ /* 0x040fe600000018ff */
[----:B------:R-:W5:Y:S05]  /*b970*/  LDSM.16.M88.4 R204, [R0+0x5000] ;  /* 0x0050000000cc783b */ /* 0x000f6a0000000200 */
[C---:B------:R-:W-:Y:S01]  /*b980*/  HMMA.16816.F32 R48, R128.reuse, R50, RZ ;  /* 0x000000328030723c */ /* 0x040fe200000018ff */
[----:B------:R-:W5:Y:S05]  /*b990*/  LDSM.16.M88.4 R208, [R0+0x5800] ;  /* 0x0058000000d0783b */ /* 0x000f6a0000000200 */
[----:B------:R-:W-:Y:S02]  /*b9a0*/  LDSM.16.M88.4 R212, [R224+0x8000] ;  /* 0x00800000e0d4783b */ /* 0x000fe40000000200 */
[C---:B------:R-:W-:Y:S03]  /*b9b0*/  HMMA.16816.F32 R52, R128.reuse, R56, RZ ;  /* 0x000000388034723c */ /* 0x040fe600000018ff */
[----:B------:R-:W-:Y:S05]  /*b9c0*/  LDSM.16.M88.4 R216, [R224+0x8800] ;  /* 0x00880000e0d8783b */ /* 0x000fea0000000200 */
[C---:B------:R-:W-:Y:S01]  /*b9d0*/  HMMA.16816.F32 R56, R128.reuse, R58, RZ ;  /* 0x0000003a8038723c */ /* 0x040fe200000018ff */
[----:B------:R-:W-:Y:S07]  /*b9e0*/  LDSM.16.M88.4 R220, [R224+0x9000] ;  /* 0x00900000e0dc783b */ /* 0x000fee0000000200 */
        /* <DEDUP_REMOVED lines=13> */
[C---:B------:R-:W-:Y:S08]  /*bac0*/  HMMA.16816.F32 R112, R128.reuse, R114, RZ ;  /* 0x000000728070723c */ /* 0x040ff000000018ff */
[C---:B----4-:R-:W-:Y:S08]  /*bad0*/  HMMA.16816.F32 R116, R128.reuse, R120, RZ ;  /* 0x000000788074723c */ /* 0x050ff000000018ff */
[C---:B------:R-:W-:Y:S08]  /*bae0*/  HMMA.16816.F32 R120, R128.reuse, R122, RZ ;  /* 0x0000007a8078723c */ /* 0x040ff000000018ff */
[C---:B------:R-:W-:Y:S08]  /*baf0*/  HMMA.16816.F32 R124, R128.reuse, R172, RZ ;  /* 0x000000ac807c723c */ /* 0x040ff000000018ff */
[----:B------:R-:W-:Y:S01]  /*bb00*/  HMMA.16816.F32 R128, R128, R174, RZ ;  /* 0x000000ae8080723c */ /* 0x000fe200000018ff */
[----:B------:R-:W2:Y:S07]  /*bb10*/  LDSM.16.M88.4 R172, [R0+0x6000] ;  /* 0x0060000000ac783b */ /* 0x000eae0000000200 */
[C---:B---3--:R-:W-:Y:S08]  /*bb20*/  HMMA.16816.F32 R4, R176.reuse, R180, R4 ;  /* 0x000000b4b004723c */ /* 0x048ff00000001804 */
        /* <DEDUP_REMOVED lines=29> */
[C---:B----4-:R-:W-:Y:S08]  /*bd00*/  HMMA.16816.F32 R84, R176.reuse, R184, R84 ;  /* 0x000000b8b054723c */ /* 0x050ff00000001854 */
[C---:B------:R-:W-:Y:S01]  /*bd10*/  HMMA.16816.F32 R88, R176.reuse, R186, R88 ;  /* 0x000000bab058723c */ /* 0x040fe20000001858 */
[----:B------:R-:W4:Y:S07]  /*bd20*/  LDSM.16.M88.4 R184, [R2+0x3000] ;  /* 0x0030000002b8783b */ /* 0x000f2e0000000200 */
[C---:B------:R-:W-:Y:S08]  /*bd30*/  HMMA.16816.F32 R92, R176.reuse, R188, R92 ;  /* 0x000000bcb05c723c */ /* 0x040ff0000000185c */
[C---:B------:R-:W-:Y:S01]  /*bd40*/  HMMA.16816.F32 R96, R176.reuse, R190, R96 ;  /* 0x000000beb060723c */ /* 0x040fe20000001860 */
[----:B------:R-:W4:Y:S07]  /*bd50*/  LDSM.16.M88.4 R188, [R2+0x3800] ;  /* 0x0038000002bc783b */ /* 0x000f2e0000000200 */
[C---:B-1----:R-:W-:Y:S08]  /*bd60*/  HMMA.16816.F32 R100, R176.reuse, R192, R100 ;  /* 0x000000c0b064723c */ /* 0x042ff00000001864 */
        /* <DEDUP_REMOVED lines=8> */
[C---:B--2---:R-:W-:Y:S08]  /*bdf0*/  HMMA.16816.F32 R124, R176.reuse, R172, R124 ;  /* 0x000000acb07c723c */ /* 0x044ff0000000187c */
[----:B------:R-:W-:Y:S01]  /*be00*/  HMMA.16816.F32 R128, R176, R174, R128 ;  /* 0x000000aeb080723c */ /* 0x000fe20000001880 */
[----:B------:R-:W1:Y:S05]  /*be10*/  LDSM.16.M88.4 R172, [R2+0x4000] ;  /* 0x0040000002ac783b */ /* 0x000e6a0000000200 */
[----:B------:R-:W2:Y:S02]  /*be20*/  LDSM.16.M88.4 R176, [R2+0x4800] ;  /* 0x0048000002b0783b */ /* 0x000ea40000000200 */
[C---:B------:R-:W-:Y:S08]  /*be30*/  HMMA.16816.F32 R4, R204.reuse, R208, R4 ;  /* 0x000000d0cc04723c */ /* 0x040ff00000001804 */
[C---:B------:R-:W-:Y:S01]  /*be40*/  HMMA.16816.F32 R8, R204.reuse, R210, R8 ;  /* 0x000000d2cc08723c */ /* 0x040fe20000001808 */
[----:B------:R-:W-:Y:S07]  /*be50*/  LDSM.16.M88.4 R208, [R2+0x7800] ;  /* 0x0078000002d0783b */ /* 0x000fee0000000200 */
[C---:B---3--:R-:W-:Y:S08]  /*be60*/  HMMA.16816.F32 R12, R204.reuse, R180, R12 ;  /* 0x000000b4cc0c723c */ /* 0x048ff0000000180c */
[C---:B------:R-:W-:Y:S01]  /*be70*/  HMMA.16816.F32 R16, R204.reuse, R182, R16 ;  /* 0x000000b6cc10723c */ /* 0x040fe20000001810 */
[----:B------:R-:W3:Y:S07]  /*be80*/  LDSM.16.M88.4 R180, [R2+0x6800] ;  /* 0x0068000002b4783b */ /* 0x000eee0000000200 */
[C---:B----4-:R-:W-:Y:S08]  /*be90*/  HMMA.16816.F32 R20, R204.reuse, R184, R20 ;  /* 0x000000b8cc14723c */ /* 0x050ff00000001814 */
[C---:B------:R-:W-:Y:S01]  /*bea0*/  HMMA.16816.F32 R24, R204.reuse, R186, R24 ;  /* 0x000000bacc18723c */ /* 0x040fe20000001818 */
[----:B------:R-:W4:Y:S07]  /*beb0*/  LDSM.16.M88.4 R184, [R2+0x7000] ;  /* 0x0070000002b8783b */ /* 0x000f2e0000000200 */
[C---:B------:R-:W-:Y:S03]  /*bec0*/  HMMA.16816.F32 R28, R204.reuse, R188, R28 ;  /* 0x000000bccc1c723c */ /* 0x040fe6000000181c */
[----:B------:R-:W-:Y:S05]  /*bed0*/  IADD3 R188, PT, PT, R171, R148, RZ ;  /* 0x00000094abbc7210 */ /* 0x000fea0007ffe0ff */
[C---:B------:R-:W-:Y:S01]  /*bee0*/  HMMA.16816.F32 R32, R204.reuse, R190, R32 ;  /* 0x000000becc20723c */ /* 0x040fe20000001820 */
[----:B------:R-:W-:Y:S07]  /*bef0*/  LDSM.16.M88.4 R188, [R188] ;  /* 0x00000000bcbc783b */ /* 0x000fee0000000200 */
[C---:B-1----:R-:W-:Y:S08]  /*bf00*/  HMMA.16816.F32 R36, R204.reuse, R172, R36 ;  /* 0x000000accc24723c */ /* 0x042ff00000001824 */
[C---:B------:R-:W-:Y:S01]  /*bf10*/  HMMA.16816.F32 R40, R204.reuse, R174, R40 ;  /* 0x000000aecc28723c */ /* 0x040fe20000001828 */
[----:B------:R-:W1:Y:S07]  /*bf20*/  LDSM.16.M88.4 R172, [R2+0x8000] ;  /* 0x0080000002ac783b */ /* 0x000e6e0000000200 */
        /* <DEDUP_REMOVED lines=30> */
[C---:B----4-:R-:W-:Y:S08]  /*c110*/  HMMA.16816.F32 R124, R204.reuse, R184, R124 ;  /* 0x000000b8cc7c723c */ /* 0x050ff0000000187c */
[----:B------:R-:W-:Y:S01]  /*c120*/  HMMA.16816.F32 R128, R204, R186, R128 ;  /* 0x000000bacc80723c */ /* 0x000fe20000001880 */
[----:B------:R-:W4:Y:S05]  /*c130*/  LDSM.16.M88.4 R184, [R224+0x4800] ;  /* 0x00480000e0b8783b */ /* 0x000f2a0000000200 */
[----:B------:R-:W-:Y:S02]  /*c140*/  LDSM.16.M88.4 R204, [R224+0x6000] ;  /* 0x00600000e0cc783b */ /* 0x000fe40000000200 */
[C---:B------:R-:W-:Y:S08]  /*c150*/  HMMA.16816.F32 R4, R188.reuse, R192, R4 ;  /* 0x000000c0bc04723c */ /* 0x040ff00000001804 */
[C---:B------:R-:W-:Y:S01]  /*c160*/  HMMA.16816.F32 R8, R188.reuse, R194, R8 ;  /* 0x000000c2bc08723c */ /* 0x040fe20000001808 */
[----:B------:R-:W5:Y:S07]  /*c170*/  LDSM.16.M88.4 R192, [R224+0x5000] ;  /* 0x00500000e0c0783b */ /* 0x000f6e0000000200 */
[C---:B------:R-:W-:Y:S08]  /*c180*/  HMMA.16816.F32 R12, R188.reuse, R196, R12 ;  /* 0x000000c4bc0c723c */ /* 0x040ff0000000180c */
[C---:B------:R-:W-:Y:S01]  /*c190*/  HMMA.16816.F32 R16, R188.reuse, R198, R16 ;  /* 0x000000c6bc10723c */ /* 0x040fe20000001810 */
[----:B------:R-:W5:Y:S07]  /*c1a0*/  LDSM.16.M88.4 R196, [R224+0x6800] ;  /* 0x00680000e0c4783b */ /* 0x000f6e0000000200 */
[C---:B-1----:R-:W-:Y:S08]  /*c1b0*/  HMMA.16816.F32 R20, R188.reuse, R172, R20 ;  /* 0x000000acbc14723c */ /* 0x042ff00000001814 */
[C---:B------:R-:W-:Y:S01]  /*c1c0*/  HMMA.16816.F32 R24, R188.reuse, R174, R24 ;  /* 0x000000aebc18723c */ /* 0x040fe20000001818 */
[----:B------:R-:W1:Y:S05]  /*c1d0*/  LDSM.16.M88.4 R172, [R224+0x7800] ;  /* 0x00780000e0ac783b */ /* 0x000e6a0000000200 */
[----:B------:R-:W1:Y:S02]  /*c1e0*/  LDSM.16.M88.4 R224, [R224+0x9800] ;  /* 0x00980000e0e0783b */ /* 0x000e640000000200 */
[C---:B--2---:R-:W-:Y:S01]  /*c1f0*/  HMMA.16816.F32 R28, R188.reuse, R176, R28 ;  /* 0x000000b0bc1c723c */ /* 0x044fe2000000181c */
[----:B------:R-:W-:Y:S04]  /*c200*/  DEPBAR.LE SB0, 0x0 ;  /* 0x000080000000791a */ /* 0x000fe80000000000 */
[----:B------:R-:W-:Y:S03]  /*c210*/  BAR.SYNC.DEFER_BLOCKING 0x0 ;  /* 0x0000000000007b1d */ /* 0x000fe60000010000 */
[C---:B------:R-:W-:Y:S08]  /*c220*/  HMMA.16816.F32 R32, R188.reuse, R178, R32 ;  /* 0x000000b2bc20723c */ /* 0x040ff00000001820 */
[C---:B---3--:R-:W-:Y:S08]  /*c230*/  HMMA.16816.F32 R36, R188.reuse, R180, R36 ;  /* 0x000000b4bc24723c */ /* 0x048ff00000001824 */
[C---:B------:R-:W-:Y:S08]  /*c240*/  HMMA.16816.F32 R40, R188.reuse, R182, R40 ;  /* 0x000000b6bc28723c */ /* 0x040ff00000001828 */
[C---:B----4-:R-:W-:Y:S08]  /*c250*/  HMMA.16816.F32 R44, R188.reuse, R184, R44 ;  /* 0x000000b8bc2c723c */ /* 0x050ff0000000182c */
[C---:B------:R-:W-:Y:S08]  /*c260*/  HMMA.16816.F32 R48, R188.reuse, R186, R48 ;  /* 0x000000babc30723c */ /* 0x040ff00000001830 */
[C---:B-----5:R-:W-:Y:S08]  /*c270*/  HMMA.16816.F32 R52, R188.reuse, R192, R52 ;  /* 0x000000c0bc34723c */ /* 0x060ff00000001834 */
        /* <DEDUP_REMOVED lines=59> */
[-C--:B------:R-:W-:Y:S01]  /*c630*/  @!P6 IADD3 R172, PT, PT, R172, -R0.reuse, RZ ;  /* 0x80000000acace210 */ /* 0x080fe20007ffe0ff */
[----:B------:R-:W-:Y:S02]  /*c640*/  @!P6 VIADD R3, R3, 0x1 ;  /* 0x000000010303e836 */ /* 0x000fe40000000000 */
[----:B------:R-:W-:Y:S01]  /*c650*/  @!P0 IMAD.IADD R173, R173, 0x1, -R0 ;  /* 0x00000001adad8824 */ /* 0x000fe200078e0a00 */
[-C--:B------:R-:W-:Y:S01]  /*c660*/  ISETP.GE.U32.AND P5, PT, R172, R0.reuse, PT ;  /* 0x00000000ac00720c */ /* 0x080fe20003fa6070 */
[----:B------:R-:W-:Y:S01]  /*c670*/  @!P0 VIADD R148, R148, 0x1 ;  /* 0x0000000194948836 */ /* 0x000fe20000000000 */
[----:B------:R-:W-:Y:S02]  /*c680*/  ISETP.GE.AND P0, PT, R177, RZ, PT ;  /* 0x000000ffb100720c */ /* 0x000fe40003f06270 */
[----:B------:R-:W-:Y:S02]  /*c690*/  ISETP.GE.U32.AND P6, PT, R173, R0, PT ;  /* 0x00000000ad00720c */ /* 0x000fe40003fc6070 */
[----:B------:R-:W-:Y:S01]  /*c6a0*/  LOP3.LUT R0, RZ, R2, RZ, 0x33, !PT ;  /* 0x00000002ff007212 */ /* 0x000fe200078e33ff */
[----:B------:R-:W2:Y:S06]  /*c6b0*/  LD.E.64 R172, desc[UR4][R168.64+0x38] ;  /* 0x00003804a8ac7980 */ /* 0x000eac000c101b00 */
[----:B------:R-:W-:Y:S02]  /*c6c0*/  @P5 IADD3 R3, PT, PT, R3, 0x1, RZ ;  /* 0x0000000103035810 */ /* 0x000fe40007ffe0ff */
[----:B------:R-:W-:Y:S02]  /*c6d0*/  ISETP.GE.AND P5, PT, R176, RZ, PT ;  /* 0x000000ffb000720c */ /* 0x000fe40003fa6270 */
[----:B------:R-:W-:Y:S01]  /*c6e0*/  @P6 VIADD R148, R148, 0x1 ;  /* 0x0000000194946836 */ /* 0x000fe20000000000 */
[----:B------:R-:W-:Y:S01]  /*c6f0*/  ISETP.NE.AND P6, PT, R2, RZ, PT ;  /* 0x000000ff0200720c */ /* 0x000fe20003fc5270 */
[----:B------:R-:W-:Y:S05]  /*c700*/  @!P0 IMAD.MOV R3, RZ, RZ, -R3 ;  /* 0x000000ffff038224 */ /* 0x000fea00078e0a03 */
[----:B------:R-:W-:Y:S04]  /*c710*/  SEL R3, R0, R3, !P6 ;  /* 0x0000000300037207 */ /* 0x000fe80007000000 */
[----:B------:R-:W-:Y:S02]  /*c720*/  @!P5 IADD3 R148, PT, PT, -R148, RZ, RZ ;  /* 0x000000ff9494d210 */ /* 0x000fe40007ffe1ff */
[C---:B------:R-:W-:Y:S02]  /*c730*/  LEA R176, P5, R3.reuse, R238, 0x2 ;  /* 0x000000ee03b07211 */ /* 0x040fe400078a10ff */
[----:B------:R-:W-:Y:S02]  /*c740*/  SEL R148, R0, R148, !P6 ;  /* 0x0000009400947207 */ /* 0x000fe40007000000 */
[----:B------:R-:W-:Y:S02]  /*c750*/  LEA.HI.X.SX32 R177, R3, R239, 0x2, P5 ;  /* 0x000000ef03b17211 */ /* 0x000fe400028f16ff */
[C---:B------:R-:W-:Y:S01]  /*c760*/  LEA R174, P0, R148.reuse, R238, 0x2 ;  /* 0x000000ee94ae7211 */ /* 0x040fe200078010ff */
[----:B------:R-:W-:Y:S03]  /*c770*/  IMAD.IADD R3, R148, 0x1, -R3 ;  /* 0x0000000194037824 */ /* 0x000fe600078e0a03 */
[----:B------:R-:W3:Y:S01]  /*c780*/  LD.E R177, desc[UR4][R176.64] ;  /* 0x00000004b0b17980 */ /* 0x000ee2000c101900 */
[----:B------:R-:W-:Y:S01]  /*c790*/  IMAD R2, R2, R3, -0x100 ;  /* 0xffffff0002027424 */ /* 0x000fe200078e0203 */
[----:B------:R-:W-:Y:S04]  /*c7a0*/  LEA.HI.X.SX32 R175, R148, R239, 0x2, P0 ;  /* 0x000000ef94af7211 */ /* 0x000fe800000f16ff */
        /* <DEDUP_REMOVED lines=15> */
.L_x_1545:
[----:B------:R-:W-:Y:S05]  /*c8a0*/  BSYNC.RECONVERGENT B0 ;  /* 0x0000000000007941 */ /* 0x000fea0003800200 */
.L_x_1544:
[-C--:B------:R-:W-:Y:S01]  /*c8b0*/  @!P3 MOV R172, R241.reuse ;  /* 0x000000f100acb202 */ /* 0x080fe20000000f00 */
[C---:B------:R-:W-:Y:S01]  /*c8c0*/  @!P1 IMAD R193, R235.reuse, 0x180, RZ ;  /* 0x00000180ebc19824 */ /* 0x040fe200078e02ff */
[-C--:B------:R-:W-:Y:S01]  /*c8d0*/  @!P3 MOV R173, R240.reuse ;  /* 0x000000f000adb202 */ /* 0x080fe20000000f00 */
[C---:B------:R-:W-:Y:S01]  /*c8e0*/  @!P1 IMAD R0, R235.reuse, 0x60, RZ ;  /* 0x00000060eb009824 */ /* 0x040fe200078e02ff */
[C---:B------:R-:W-:Y:S01]  /*c8f0*/  LEA R2, P0, R234.reuse, R241, 0x5 ;  /* 0x000000f1ea027211 */ /* 0x040fe200078028ff */
[C---:B------:R-:W-:Y:S02]  /*c900*/  @!P1 IMAD R194, R235.reuse, 0x1c0, RZ ;  /* 0x000001c0ebc29824 */ /* 0x040fe400078e02ff */
[----:B------:R-:W-:Y:S01]  /*c910*/  @!PT LDS RZ, [RZ] ;  /* 0x00000000fffff984 */ /* 0x000fe20000000800 */
[----:B------:R-:W-:Y:S01]  /*c920*/  @!PT LDS RZ, [RZ] ;  /* 0x00000000fffff984 */ /* 0x000fe20000000800 */
[----:B------:R-:W-:Y:S01]  /*c930*/  @!PT LDS RZ, [RZ] ;  /* 0x00000000fffff984 */ /* 0x000fe20000000800 */
[----:B------:R1:W-:Y:S01]  /*c940*/  @!P3 LDGSTS.E.BYPASS.LTC128B.128 [R149+0x2000], desc[UR4][R172.64] ;  /* 0x02000000ac95bfae */ /* 0x0003e2000b981a04 */
[C---:B------:R-:W-:Y:S01]  /*c950*/  LEA.HI.X R3, R234.reuse, R240, R235, 0x5, P0 ;  /* 0x000000f0ea037211 */ /* 0x040fe200000f2ceb */
[----:B------:R-:W-:Y:S01]  /*c960*/  @!P1 IMAD R174, R235, 0xa0, RZ ;  /* 0x000000a0ebae9824 */ /* 0x000fe200078e02ff */
[-C--:B------:R-:W-:Y:S01]  /*c970*/  @!P1 MOV R182, R2.reuse ;  /* 0x0000000200b69202 */ /* 0x080fe20000000f00 */
[----:B------:R2:W-:Y:S01]  /*c980*/  @P3 STS.128 [R149+0x2000], RZ ;  /* 0x002000ff95003388 */ /* 0x0005e20000000c00 */
[CC--:B------:R-:W-:Y:S01]  /*c990*/  @!P1 LEA R192, P3, R234.reuse, R2.reuse, 0x6 ;  /* 0x00000002eac09211 */ /* 0x0c0fe200078630ff */
[C-C-:B------:R-:W-:Y:S01]  /*c9a0*/  @!P1 IMAD.WIDE.U32 R176, R234.reuse, 0x180, R2.reuse ;  /* 0x00000180eab09825 */ /* 0x140fe200078e0002 */
[-C--:B------:R-:W-:Y:S01]  /*c9b0*/  @!P1 MOV R180, R2.reuse ;  /* 0x0000000200b49202 */ /* 0x080fe20000000f00 */
[----:B------:R2:W-:Y:S01]  /*c9c0*/  @P1 STS.128 [R149+0x2800], RZ ;  /* 0x002800ff95001388 */ /* 0x0005e20000000c00 */
[----:B------:R-:W-:Y:S01]  /*c9d0*/  @!P1 MOV R181, R3 ;  /* 0x0000000300b59202 */ /* 0x000fe20000000f00 */
[C---:B------:R-:W-:Y:S01]  /*c9e0*/  @!P1 IMAD.WIDE.U32 R190, R234.reuse, 0x60, R2 ;  /* 0x00000060eabe9825 */ /* 0x040fe200078e0002 */
[----:B------:R-:W-:Y:S01]  /*c9f0*/  @!P1 IADD3 R177, PT, PT, R193, R177, RZ ;  /* 0x000000b1c1b19210 */ /* 0x000fe20007ffe0ff */
[----:B------:R-:W-:Y:S01]  /*ca00*/  @!PT LDS RZ, [RZ] ;  /* 0x00000000fffff984 */ /* 0x000fe20000000800 */
[----:B------:R-:W-:Y:S01]  /*ca10*/  @!PT LDS RZ, [RZ] ;  /* 0x00000000fffff984 */ /* 0x000fe20000000800 */
[----:B------:R-:W-:Y:S01]  /*ca20*/  @!PT LDS RZ, [RZ] ;  /* 0x00000000fffff984 */ /* 0x000fe20000000800 */
[----:B------:R-:W-:Y:S01]  /*ca30*/  @!P1 LDGSTS.E.BYPASS.LTC128B.128 [R149+0x2800], desc[UR4][R2.64] ;  /* 0x0280000002959fae */ /* 0x000fe2000b981a04 */
[CC--:B------:R-:W-:Y:S01]  /*ca40*/  @!P1 LEA.HI.X R193, R234.reuse, R3.reuse, R235, 0x6, P3 ;  /* 0x00000003eac19211 */ /* 0x0c0fe200018f34eb */
[----:B------:R-:W-:Y:S01]  /*ca50*/  @!P1 IMAD.WIDE.U32 R180, R234, 0x140, R180 ;  /* 0x00000140eab49825 */ /* 0x000fe200078e00b4 */
[-C--:B------:R-:W-:Y:S01]  /*ca60*/  @!P1 MOV R186, R2.reuse ;  /* 0x0000000200ba9202 */ /* 0x080fe20000000f00 */
[----:B------:R2:W-:Y:S01]  /*ca70*/  @P1 STS.128 [R149+0x3000], RZ ;  /* 0x003000ff95001388 */ /* 0x0005e20000000c00 */
[-C--:B------:R-:W-:Y:S01]  /*ca80*/  @!P1 MOV R187, R3.reuse ;  /* 0x0000000300bb9202 */ /* 0x080fe20000000f00 */
[----:B------:R-:W-:Y:S01]  /*ca90*/  @!P1 IMAD.MOV.U32 R183, RZ, RZ, R3 ;  /* 0x000000ffffb79224 */ /* 0x000fe200078e0003 */
[-C--:B------:R-:W-:Y:S01]  /*caa0*/  @!P1 MOV R185, R3.reuse ;  /* 0x0000000300b99202 */ /* 0x080fe20000000f00 */
[----:B------:R-:W-:Y:S02]  /*cab0*/  @!P1 IMAD.IADD R191, R0, 0x1, R191 ;  /* 0x0000000100bf9824 */ /* 0x000fe400078e02bf */
[C---:B------:R-:W-:Y:S04]  /*cac0*/  @!P1 IMAD.WIDE.U32 R182, R234.reuse, 0x120, R182 ;  /* 0x00000120eab69825 */ /* 0x040fe800078e00b6 */
[C---:B------:R-:W-:Y:S01]  /*cad0*/  @!P1 IMAD.WIDE.U32 R188, R234.reuse, 0xa0, R2 ;  /* 0x000000a0eabc9825 */ /* 0x040fe200078e0002 */
[-C--:B-1----:R-:W-:Y:S03]  /*cae0*/  @!P1 LEA R172, P0, R234, R2.reuse, 0x5 ;  /* 0x00000002eaac9211 */ /* 0x082fe600078028ff */
[----:B------:R-:W-:Y:S01]  /*caf0*/  @!P1 IMAD.IADD R189, R174, 0x1, R189 ;  /* 0x00000001aebd9824 */ /* 0x000fe200078e02bd */
[C---:B------:R-:W-:Y:S01]  /*cb00*/  @!P1 LEA.HI.X R173, R234.reuse, R3, R235, 0x5, P0 ;  /* 0x00000003eaad9211 */ /* 0x040fe200000f2ceb */
[C---:B------:R-:W-:Y:S01]  /*cb10*/  @!P1 IMAD.WIDE.U32 R186, R234.reuse, 0xc0, R186 ;  /* 0x000000c0eaba9825 */ /* 0x040fe200078e00ba */
[-C--:B------:R-:W-:Y:S03]  /*cb20*/  @!P1 MOV R174, R2.reuse ;  /* 0x0000000200ae9202 */ /* 0x080fe60000000f00 */
[----:B------:R-:W-:Y:S01]  /*cb30*/  @!PT LDS RZ, [RZ] ;  /* 0x00000000fffff984 */ /* 0x000fe20000000800 */
[----:B------:R-:W-:Y:S01]  /*cb40*/  @!PT LDS RZ, [RZ] ;  /* 0x00000000fffff984 */ /* 0x000fe20000000800 */
[----:B------:R-:W-:Y:S01]  /*cb50*/  @!PT LDS RZ, [RZ] ;  /* 0x00000000fffff984 */ /* 0x000fe20000000800 */
[----:B------:R1:W-:Y:S01]  /*cb60*/  @!P1 LDGSTS.E.BYPASS.LTC128B.128 [R149+0x3000], desc[UR4][R172.64] ;  /* 0x03000000ac959fae */ /* 0x0003e2000b981a04 */
[----:B------:R-:W-:Y:S03]  /*cb70*/  @!P1 IMAD.WIDE.U32 R178, R234, 0x160, R2 ;  /* 0x00000160eab29825 */ /* 0x000fe600078e0002 */
[----:B------:R2:W-:Y:S01]  /*cb80*/  @P1 STS.128 [R149+0x3800], RZ ;  /* 0x003800ff95001388 */ /* 0x0005e20000000c00 */
[C---:B------:R-:W-:Y:S02]  /*cb90*/  @!P1 IMAD R0, R235.reuse, 0xc0, RZ ;  /* 0x000000c0eb009824 */ /* 0x040fe400078e02ff */
[----:B------:R-:W-:Y:S01]  /*cba0*/  @!P1 IMAD.MOV.U32 R184, RZ, RZ, R2 ;  /* 0x000000ffffb89224 */ /* 0x000fe200078e0002 */
[----:B------:R-:W-:Y:S01]  /*cbb0*/  @!PT LDS RZ, [RZ] ;  /* 0x00000000fffff984 */ /* 0x000fe20000000800 */
[----:B------:R-:W-:Y:S01]  /*cbc0*/  @!PT LDS RZ, [RZ] ;  /* 0x00000000fffff984 */ /* 0x000fe20000000800 */
[----:B------:R-:W-:Y:S01]  /*cbd0*/  @!PT LDS RZ, [RZ] ;  /* 0x00000000fffff984 */ /* 0x000fe20000000800 */
[----:B------:R2:W-:Y:S01]  /*cbe0*/  @!P1 LDGSTS.E.BYPASS.LTC128B.128 [R149+0x3800], desc[UR4][R192.64] ;  /* 0x03800000c0959fae */ /* 0x0005e2000b981a04 */
[C---:B------:R-:W-:Y:S01]  /*cbf0*/  @!P1 IMAD R148, R235.reuse, 0xe0, RZ ;  /* 0x000000e0eb949824 */ /* 0x040fe200078e02ff */
[----:B------:R-:W-:Y:S01]  /*cc00*/  @!P1 IADD3 R187, PT, PT, R0, R187, RZ ;  /* 0x000000bb00bb9210 */ /* 0x000fe20007ffe0ff */
[----:B------:R-:W-:Y:S01]  /*cc10*/  @!P1 IMAD.WIDE.U32 R184, R234, 0xe0, R184 ;  /* 0x000000e0eab89825 */ /* 0x000fe200078e00b8 */
[----:B------:R2:W-:Y:S03]  /*cc20*/  @P1 STS.128 [R149+0x4000], RZ ;  /* 0x004000ff95001388 */ /* 0x0005e60000000c00 */
[----:B------:R-:W-:Y:S01]  /*cc30*/  @!P1 IMAD.MOV.U32 R175, RZ, RZ, R3 ;  /* 0x000000ffffaf9224 */ /* 0x000fe200078e0003 */
[----:B------:R-:W-:Y:S01]  /*cc40*/  @!PT LDS RZ, [RZ] ;  /* 0x00000000fffff984 */ /* 0x000fe20000000800 */
[----:B------:R-:W-:Y:S01]  /*cc50*/  @!PT LDS RZ, [RZ] ;  /* 0x00000000fffff984 */ /* 0x000fe20000000800 */
[----:B------:R-:W-:Y:S01]  /*cc60*/  @!PT LDS RZ, [RZ] ;  /* 0x00000000fffff984 */ /* 0x000fe20000000800 */
[----:B------:R2:W-:Y:S01]  /*cc70*/  @!P1 LDGSTS.E.BYPASS.LTC128B.128 [R149+0x4000], desc[UR4][R190.64] ;  /* 0x04000000be959fae */ /* 0x0005e2000b981a04 */
[----:B------:R-:W-:Y:S01]  /*cc80*/  @!P1 IADD3 R185, PT, PT, R148, R185, RZ ;  /* 0x000000b994b99210 */ /* 0x000fe20007ffe0ff */
[C---:B------:R-:W-:Y:S02]  /*cc90*/  @!P1 IMAD R0, R235.reuse, 0x160, RZ ;  /* 0x00000160eb009824 */ /* 0x040fe400078e02ff */
[----:B------:R2:W-:Y:S01]  /*cca0*/  @P1 STS.128 [R149+0x4800], RZ ;  /* 0x004800ff95001388 */ /* 0x0005e20000000c00 */
[----:B------:R-:W-:Y:S03]  /*ccb0*/  @!P1 IMAD.WIDE.U32 R174, R234, 0x1a0, R174 ;  /* 0x000001a0eaae9825 */ /* 0x000fe600078e00ae */
[----:B------:R-:W-:Y:S01]  /*ccc0*/  @!P1 IADD3 R179, PT, PT, R0, R179, RZ ;  /* 0x000000b300b39210 */ /* 0x000fe20007ffe0ff */
[C---:B------:R-:W-:Y:S02]  /*ccd0*/  @!P1 IMAD R148, R235.reuse, 0x1a0, RZ ;  /* 0x000001a0eb949824 */ /* 0x040fe400078e02ff */
[C---:B-1----:R-:W-:Y:S02]  /*cce0*/  @!P1 IMAD R172, R235.reuse, 0x120, RZ ;  /* 0x00000120ebac9824 */ /* 0x042fe400078e02ff */
[----:B------:R-:W-:Y:S01]  /*ccf0*/  @!P1 IMAD R173, R235, 0x140, RZ ;  /* 0x00000140ebad9824 */ /* 0x000fe200078e02ff */
[----:B------:R-:W-:Y:S01]  /*cd00*/  @!P1 IADD3 R175, PT, PT, R148, R175, RZ ;  /* 0x000000af94af9210 */ /* 0x000fe20007ffe0ff */
[----:B------:R-:W-:Y:S01]  /*cd10*/  @!P1 IMAD.IADD R183, R172, 0x1, R183 ;  /* 0x00000001acb79824 */ /* 0x000fe200078e02b7 */
[-C--:B------:R-:W-:Y:S02]  /*cd20*/  @!P1 MOV R172, R2.reuse ;  /* 0x0000000200ac9202 */ /* 0x080fe40000000f00 */
[----:B------:R-:W-:Y:S01]  /*cd30*/  @!P1 IADD3 R181, PT, PT, R173, R181, RZ ;  /* 0x000000b5adb59210 */ /* 0x000fe20007ffe0ff */
[----:B------:R-:W-:Y:S02]  /*cd40*/  @!P1 IMAD.MOV.U32 R173, RZ, RZ, R3 ;  /* 0x000000ffffad9224 */ /* 0x000fe400078e0003 */
[----:B------:R-:W-:Y:S05]  /*cd50*/  @!P1 IMAD.WIDE.U32 R172, R234, 0x1c0, R172 ;  /* 0x000001c0eaac9825 */ /* 0x000fea00078e00ac */
[----:B------:R-:W-:Y:S02]  /*cd60*/  @!P1 IADD3 R173, PT, PT, R194, R173, RZ ;  /* 0x000000adc2ad9210 */ /* 0x000fe40007ffe0ff */
[CC--:B------:R-:W-:Y:S04]  /*cd70*/  @!P1 LEA R194, P0, R234.reuse, R2.reuse, 0x7 ;  /* 0x00000002eac29211 */ /* 0x0c0fe800078038ff */
        /* <DEDUP_REMOVED lines=58> */
.L_x_1543:
[----:B------:R-:W-:Y:S05]  /*d120*/  BSYNC.RECONVERGENT B1 ;  /* 0x0000000000017941 */ /* 0x000fea0003800200 */
.L_x_1542:
        /* <DEDUP_REMOVED lines=91> */
[----:B------:R-:W-:Y:S01]  /*d6e0*/  ISETP.GT.AND P0, PT, R245, R250, PT ;  /* 0x000000faf500720c */ /* 0x000fe20003f04270 */
        /* <DEDUP_REMOVED lines=31> */
[C---:B-1----:R-:W-:Y:S01]  /*d8e0*/  FMUL.FTZ R5, R2.reuse, R153 ;  /* 0x0000009902057220 */ /* 0x042fe20000410000 */
        /* <DEDUP_REMOVED lines=605> */
[----:B-1----:R-:W-:Y:S01]  /*fec0*/  MOV R151, R149 ;  /* 0x0000009500977202 */ /* 0x002fe20000000f00 */
[C---:B--2---:R-:W-:Y:S03]  /*fed0*/  HMMA.16816.F32 R12, R20.reuse, R24, R12 ;  /* 0x00000018140c723c */ /* 0x044fe6000000180c */
        /* <DEDUP_REMOVED lines=35> */
[----:B------:R-:W-:Y:S05]  /*10110*/  FADD.FTZ R246, R184, R0 ;  /* 0x00000000b8f67221 */ /* 0x000fea0000010000 */
[----:B------:R-:W-:Y:S01]  /*10120*/  HMMA.16816.F32 R164, R164, R6, R16 ;  /* 0x00000006a4a4723c */ /* 0x000fe20000001810 */
[----:B------:R-:W-:Y:S08]  /*10130*/  @!UPT UIADD3 URZ, UPT, UPT, URZ, URZ, URZ ;  /* 0x000000fffffff290 */ /* 0x000ff0000fffe0ff */
[----:B------:R-:W-:Y:S11]  /*10140*/  @P0 BRA `(.L_x_1546) ;  /* 0xffffffa400700947 */ /* 0x000ff6000383ffff */
.L_x_1539:
        /* <DEDUP_REMOVED lines=13> */
.L_x_1554:
[----:B------:R-:W3:Y:S01]  /*10220*/  MUFU.RCP R0, R8 ;  /* 0x0000000800007308 */ /* 0x000ee20000001000 */
[----:B----4-:R-:W-:Y:S01]  /*10230*/  FADD.FTZ R9, R2, R9 ;  /* 0x0000000902097221 */ /* 0x010fe20000010000 */
[C---:B------:R-:W-:Y:S01]  /*10240*/  SHF.L.U32 R12, R232.reuse, 0x4, RZ ;  /* 0x00000004e80c7819 */ /* 0x040fe200000006ff */
[----:B------:R-:W-:Y:S05]  /*10250*/  WARPSYNC.ALL ;  /* 0x0000000000007948 */ /* 0x000fea0003800000 */
[----:B------:R-:W2:Y:S01]  /*10260*/  MUFU.RCP R4, R9 ;  /* 0x0000000900047308 */ /* 0x000ea20000001000 */
[----:B------:R-:W-:Y:S01]  /*10270*/  BAR.SYNC.DEFER_BLOCKING 0x0 ;  /* 0x0000000000007b1d */ /* 0x000fe20000010000 */
[----:B------:R-:W-:-:S02]  /*10280*/  SHF.L.U32 R3, R232, 0x1, RZ ;  /* 0x00000001e8037819 */ /* 0x000fc400000006ff */
[----:B------:R-:W-:Y:S02]  /*10290*/  LOP3.LUT R5, R12, 0x1c0, RZ, 0xc0, !PT ;  /* 0x000001c00c057812 */ /* 0x000fe400078ec0ff */
[----:B------:R-:W-:Y:S02]  /*102a0*/  FSETP.NE.FTZ.AND P1, PT, R8, RZ, PT ;  /* 0x000000ff0800720b */ /* 0x000fe40003f35000 */
[----:B------:R-:W-:Y:S01]  /*102b0*/  FSETP.NE.FTZ.AND P0, PT, R9, RZ, PT ;  /* 0x000000ff0900720b */ /* 0x000fe20003f15000 */
[----:B------:R-:W4:Y:S01]  /*102c0*/  LDL.LU R13, [R1] ;  /* 0x00000000010d7983 */ /* 0x000f220000300800 */
[--C-:B------:R-:W-:Y:S02]  /*102d0*/  LOP3.LUT R230, R230, 0x6, R3.reuse, 0xf8, !PT ;  /* 0x00000006e6e67812 */ /* 0x100fe400078ef803 */
[----:B------:R-:W-:Y:S02]  /*102e0*/  LOP3.LUT R3, R5, 0x38, R3, 0xf8, !PT ;  /* 0x0000003805037812 */ /* 0x000fe400078ef803 */
[----:B---3--:R-:W-:-:S02]  /*102f0*/  FSEL R2, R0, 1, P1 ;  /* 0x3f80000000027808 */ /* 0x008fc40000800000 */
[----:B------:R-:W-:Y:S02]  /*10300*/  R2P PR, R232, 0x18 ;  /* 0x00000018e8007804 */ /* 0x000fe40000000000 */
[----:B------:R-:W-:Y:S01]  /*10310*/  LOP3.LUT R3, R230, R3, RZ, 0xfc, !PT ;  /* 0x00000003e6037212 */ /* 0x000fe200078efcff */
        /* <DEDUP_REMOVED lines=16> */
[----:B--2---:R-:W-:-:S02]  /*10420*/  FSEL R0, R4, 1, P0 ;  /* 0x3f80000004007808 */ /* 0x004fc40000000000 */
[----:B------:R-:W-:Y:S02]  /*10430*/  LEA R2, R3, R228, 0x2 ;  /* 0x000000e403027211 */ /* 0x000fe400078e10ff */
[----:B------:R-:W-:Y:S01]  /*10440*/  SEL R5, R6, 0xffffffc0, !P3 ;  /* 0xffffffc006057807 */ /* 0x000fe20005800000 */
[C---:B------:R-:W-:Y:S01]  /*10450*/  FMUL.FTZ R154, R0.reuse, R154 ;  /* 0x0000009a009a7220 */ /* 0x040fe20000410000 */
[----:B------:R-:W-:Y:S01]  /*10460*/  SEL R7, R7, 0xffffffe0, !P2 ;  /* 0xffffffe007077807 */ /* 0x000fe20005000000 */
[C---:B------:R-:W-:Y:S01]  /*10470*/  FMUL.FTZ R155, R0.reuse, R155 ;  /* 0x0000009b009b7220 */ /* 0x040fe20000410000 */
[----:B------:R-:W-:Y:S01]  /*10480*/  IADD3 R3, PT, PT, R5, R2, RZ ;  /* 0x0000000205037210 */ /* 0x000fe20007ffe0ff */
        /* <DEDUP_REMOVED lines=14> */
[----:B------:R-:W-:Y:S01]  /*10570*/  IADD3 R4, PT, PT, R7, R2, RZ ;  /* 0x0000000207047210 */ /* 0x000fe20007ffe0ff */
[----:B------:R-:W-:Y:S01]  /*10580*/  STS.64 [R2], R152 ;  /* 0x0000009802007388 */ /* 0x000fe20000000a00 */
[----:B------:R-:W-:-:S02]  /*10590*/  IADD3 R0, PT, PT, R2, 0x80, RZ ;  /* 0x0000008002007810 */ /* 0x000fc40007ffe0ff */
[----:B------:R-:W-:Y:S01]  /*105a0*/  @P4 IADD3 R0, PT, PT, R2, -0x80, RZ ;  /* 0xffffff8002004810 */ /* 0x000fe20007ffe0ff */
[----:B------:R2:W-:Y:S01]  /*105b0*/  STS.64 [R2+0x800], R154 ;  /* 0x0008009a02007388 */ /* 0x0005e20000000a00 */
[----:B------:R-:W-:-:S03]  /*105c0*/  IADD3 R6, PT, PT, R7, R3, RZ ;  /* 0x0000000307067210 */ /* 0x000fc60007ffe0ff */
[----:B------:R-:W-:Y:S04]  /*105d0*/  STS.64 [R4], R156 ;  /* 0x0000009c04007388 */ /* 0x000fe80000000a00 */
[----:B------:R-:W-:Y:S04]  /*105e0*/  STS.64 [R4+0x800], R158 ;  /* 0x0008009e04007388 */ /* 0x000fe80000000a00 */
[----:B------:R-:W-:Y:S04]  /*105f0*/  STS.64 [R3], R132 ;  /* 0x0000008403007388 */ /* 0x000fe80000000a00 */
[----:B------:R3:W-:Y:S04]  /*10600*/  STS.64 [R3+0x800], R134 ;  /* 0x0008008603007388 */ /* 0x0007e80000000a00 */
[----:B------:R-:W-:Y:S04]  /*10610*/  STS.64 [R6], R136 ;  /* 0x0000008806007388 */ /* 0x000fe80000000a00 */
[----:B------:R-:W-:Y:S01]  /*10620*/  STS.64 [R6+0x800], R138 ;  /* 0x0008008a06007388 */ /* 0x000fe20000000a00 */
[----:B--2---:R-:W-:-:S03]  /*10630*/  IADD3 R2, PT, PT, R5, R0, RZ ;  /* 0x0000000005027210 */ /* 0x004fc60007ffe0ff */
[----:B------:R-:W-:Y:S04]  /*10640*/  STS.64 [R0], R140 ;  /* 0x0000008c00007388 */ /* 0x000fe80000000a00 */
[----:B------:R2:W-:Y:S01]  /*10650*/  STS.64 [R0+0x800], R142 ;  /* 0x0008008e00007388 */ /* 0x0005e20000000a00 */
[----:B---3--:R-:W-:-:S05]  /*10660*/  IADD3 R3, PT, PT, R7, R0, RZ ;  /* 0x0000000007037210 */ /* 0x008fca0007ffe0ff */
[----:B------:R-:W-:Y:S04]  /*10670*/  STS.64 [R3], R144 ;  /* 0x0000009003007388 */ /* 0x000fe80000000a00 */
[----:B------:R3:W-:Y:S04]  /*10680*/  STS.64 [R3+0x800], R146 ;  /* 0x0008009203007388 */ /* 0x0007e80000000a00 */
[----:B------:R-:W-:Y:S01]  /*10690*/  STS.64 [R2], R160 ;  /* 0x000000a002007388 */ /* 0x000fe20000000a00 */
[----:B--2---:R-:W-:-:S03]  /*106a0*/  IADD3 R0, PT, PT, R7, R2, RZ ;  /* 0x0000000207007210 */ /* 0x004fc60007ffe0ff */
[----:B------:R2:W-:Y:S04]  /*106b0*/  STS.64 [R2+0x800], R162 ;  /* 0x000800a202007388 */ /* 0x0005e80000000a00 */
[----:B------:R-:W-:Y:S04]  /*106c0*/  STS.64 [R0], R164 ;  /* 0x000000a400007388 */ /* 0x000fe80000000a00 */
[----:B------:R1:W-:Y:S04]  /*106d0*/  STS.64 [R0+0x800], R166 ;  /* 0x000800a600007388 */ /* 0x0003e80000000a00 */
[----:B------:R-:W4:Y:S04]  /*106e0*/  LD.E.64 R4, desc[UR4][R168.64+0xb0] ;  /* 0x0000b004a8047980 */ /* 0x000f28000c101b00 */
[----:B------:R-:W4:Y:S01]  /*106f0*/  LD.E R6, desc[UR4][R168.64+0x60] ;  /* 0x00006004a8067980 */ /* 0x000f22000c101900 */
[----:B------:R-:W-:Y:S01]  /*10700*/  SHF.L.U32 R11, R232, 0x2, RZ ;  /* 0x00000002e80b7819 */ /* 0x000fe200000006ff */
[----:B---3--:R3:W3:Y:S01]  /*10710*/  @P1 MUFU.LG2 R3, R8 ;  /* 0x0000000800031308 */ /* 0x0086e20000000c00 */
[----:B------:R-:W3:Y:S01]  /*10720*/  S2R R14, SR_CTAID.X ;  /* 0x00000000000e7919 */ /* 0x000ee20000002500 */
[----:B------:R-:W-:-:S06]  /*10730*/  LOP3.LUT R7, R12, 0x10, RZ, 0xc0, !PT ;  /* 0x000000100c077812 */ /* 0x000fcc00078ec0ff */
[----:B--2---:R-:W2:Y:S01]  /*10740*/  @P0 MUFU.LG2 R2, R9 ;  /* 0x0000000900020308 */ /* 0x004ea20000000c00 */
[----:B-1----:R-:W-:Y:S02]  /*10750*/  LOP3.LUT R0, R11, 0x1f8, RZ, 0xc0, !PT ;  /* 0x000001f80b007812 */ /* 0x002fe400078ec0ff */
[----:B---3--:R-:W-:Y:S01]  /*10760*/  SHF.R.U32.HI R8, RZ, 0x2, R232 ;  /* 0x00000002ff087819 */ /* 0x008fe200000116e8 */
[----:B------:R-:W-:Y:S01]  /*10770*/  @P1 FMUL.FTZ R3, R3, 0.69314718246459960938 ;  /* 0x3f31721803031820 */ /* 0x000fe20000410000 */
[----:B------:R-:W-:Y:S02]  /*10780*/  LOP3.LUT R0, R0, 0x38, R229, 0x78, !PT ;  /* 0x0000003800007812 */ /* 0x000fe400078e78e5 */
[----:B------:R-:W-:Y:S02]  /*10790*/  LOP3.LUT R229, R229, 0x30, RZ, 0xc0, !PT ;  /* 0x00000030e5e57812 */ /* 0x000fe400078ec0ff */
[----:B------:R-:W-:Y:S01]  /*107a0*/  LEA R7, R0, R7, 0x2 ;  /* 0x0000000700077211 */ /* 0x000fe200078e10ff */
[----:B--2---:R-:W-:Y:S01]  /*107b0*/  @P0 FMUL.FTZ R2, R2, 0.69314718246459960938 ;  /* 0x3f31721802020820 */ /* 0x004fe20000410000 */
[----:B------:R-:W-:-:S02]  /*107c0*/  LOP3.LUT R229, R229, 0x7, R8, 0xf8, !PT ;  /* 0x00000007e5e57812 */ /* 0x000fc400078ef808 */
[----:B------:R-:W-:Y:S01]  /*107d0*/  MOV R9, 0xff800000 ;  /* 0xff80000000097802 */ /* 0x000fe20000000f00 */
[C---:B-----5:R-:W-:Y:S01]  /*107e0*/  @P1 FFMA.FTZ R9, R10.reuse, R149, R3 ;  /* 0x000000950a091223 */ /* 0x060fe20000010003 */
[----:B------:R-:W-:Y:S01]  /*107f0*/  MOV R8, 0xff800000 ;  /* 0xff80000000087802 */ /* 0x000fe20000000f00 */
[----:B------:R-:W-:Y:S01]  /*10800*/  @P0 FFMA.FTZ R8, R10, R148, R2 ;  /* 0x000000940a080223 */ /* 0x000fe20000010002 */
[----:B------:R-:W-:Y:S01]  /*10810*/  SHF.L.U32 R12, R14, 0x6, RZ ;  /* 0x000000060e0c7819 */ /* 0x000fe200000006ff */
[----:B------:R1:W5:Y:S01]  /*10820*/  LD.E R10, desc[UR4][R168.64+0xcc] ;  /* 0x0000cc04a80a7980 */ /* 0x000362000c101900 */
[----:B------:R-:W-:-:S03]  /*10830*/  LOP3.LUT P0, RZ, R232, 0x3, RZ, 0xc0, !PT ;  /* 0x00000003e8ff7812 */ /* 0x000fc6000780c0ff */
[----:B------:R1:W5:Y:S01]  /*10840*/  LD.E.64 R2, desc[UR4][R168.64+0xa8] ;  /* 0x0000a804a8027980 */ /* 0x000362000c101b00 */
[----:B------:R-:W-:Y:S01]  /*10850*/  BSSY.RECONVERGENT B0, `(.L_x_1548) ;  /* 0x0000019000007945 */ /* 0x000fe20003800200 */
[----:B----4-:R-:W-:-:S04]  /*10860*/  IMAD R0, R4, UR8, R251 ;  /* 0x0000000804007c24 */ /* 0x010fc8000f8e02fb */
[----:B------:R-:W-:Y:S01]  /*10870*/  IMAD R4, R0, R6, R13 ;  /* 0x0000000600047224 */ /* 0x000fe200078e020d */
[----:B------:R-:W-:Y:S02]  /*10880*/  IADD3 R0, PT, PT, R228, R7, RZ ;  /* 0x00000007e4007210 */ /* 0x000fe40007ffe0ff */
[----:B------:R1:W5:Y:S01]  /*10890*/  LD.E.64 R6, desc[UR4][R168.64+0x78] ;  /* 0x00007804a8067980 */ /* 0x000362000c101b00 */
[----:B------:R-:W-:Y:S01]  /*108a0*/  IMAD R4, R5, R4, R12 ;  /* 0x0000000405047224 */ /* 0x000fe200078e020c */
[----:B------:R-:W-:Y:S06]  /*108b0*/  BAR.SYNC.DEFER_BLOCKING 0x0 ;  /* 0x0000000000007b1d */ /* 0x000fec0000010000 */
[----:B------:R1:W2:Y:S04]  /*108c0*/  LDS.128 R40, [R0] ;  /* 0x0000000000287984 */ /* 0x0002a80000000c00 */
[----:B------:R1:W3:Y:S04]  /*108d0*/  LDS.128 R36, [R0+0x800] ;  /* 0x0008000000247984 */ /* 0x0002e80000000c00 */
[----:B------:R1:W4:Y:S04]  /*108e0*/  LDS.128 R32, [R0+0x1000] ;  /* 0x0010000000207984 */ /* 0x0003280000000c00 */
[----:B------:R1:W1:Y:S04]  /*108f0*/  LDS.128 R28, [R0+0x1800] ;  /* 0x00180000001c7984 */ /* 0x0002680000000c00 */
[----:B------:R1:W1:Y:S04]  /*10900*/  LDS.128 R24, [R0+0x2000] ;  /* 0x0020000000187984 */ /* 0x0002680000000c00 */
[----:B------:R1:W1:Y:S04]  /*10910*/  LDS.128 R20, [R0+0x2800] ;  /* 0x0028000000147984 */ /* 0x0002680000000c00 */
[----:B------:R1:W1:Y:S04]  /*10920*/  LDS.128 R16, [R0+0x3000] ;  /* 0x0030000000107984 */ /* 0x0002680000000c00 */
[----:B------:R1:W1:Y:S01]  /*10930*/  LDS.128 R12, [R0+0x3800] ;  /* 0x00380000000c7984 */ /* 0x0002620000000c00 */
[----:B------:R-:W-:Y:S05]  /*10940*/  @P0 BRA `(.L_x_1549) ;  /* 0x0000000000240947 */ /* 0x000fea0003800000 */
[C---:B------:R-:W-:Y:S01]  /*10950*/  VIADD R5, R229.reuse, 0x8 ;  /* 0x00000008e5057836 */ /* 0x040fe20000000000 */
[C---:B-1----:R-:W-:Y:S02]  /*10960*/  IADD3 R0, P0, PT, R4.reuse, R229, RZ ;  /* 0x000000e504007210 */ /* 0x042fe40007f1e0ff */
[-C--:B------:R-:W-:Y:S02]  /*10970*/  ISETP.GE.AND P2, PT, R229, R252.reuse, PT ;  /* 0x000000fce500720c */ /* 0x080fe40003f46270 */
[----:B------:R-:W-:Y:S02]  /*10980*/  ISETP.GE.AND P1, PT, R5, R252, PT ;  /* 0x000000fc0500720c */ /* 0x000fe40003f26270 */
[----:B------:R-:W-:Y:S02]  /*10990*/  LEA.HI.X.SX32 R5, R4, RZ, 0x1, P0 ;  /* 0x000000ff04057211 */ /* 0x000fe400000f0eff */
[----:B-----5:R-:W-:-:S04]  /*109a0*/  LEA R2, P0, R0, R2, 0x2 ;  /* 0x0000000200027211 */ /* 0x020fc800078010ff */
[----:B------:R-:W-:-:S05]  /*109b0*/  LEA.HI.X R3, R0, R3, R5, 0x2, P0 ;  /* 0x0000000300037211 */ /* 0x000fca00000f1405 */
[----:B------:R1:W-:Y:S04]  /*109c0*/  @!P2 ST.E desc[UR4][R2.64], R9 ;  /* 0x000000090200a985 */ /* 0x0003e8000c101904 */
[----:B------:R1:W-:Y:S02]  /*109d0*/  @!P1 ST.E desc[UR4][R2.64+0x20], R8 ;  /* 0x0000200802009985 */ /* 0x0003e4000c101904 */
.L_x_1549:
[----:B------:R-:W-:Y:S05]  /*109e0*/  BSYNC.RECONVERGENT B0 ;  /* 0x0000000000007941 */ /* 0x000fea0003800200 */
.L_x_1548:
[----:B------:R-:W2:Y:S01]  /*109f0*/  LD.E R5, desc[UR4][R168.64+0xc0] ;  /* 0x0000c004a8057980 */ /* 0x000ea2000c101900 */
[C---:B-1---5:R-:W-:Y:S01]  /*10a00*/  LOP3.LUT R2, R11.reuse, 0xfc0, RZ, 0xc0, !PT ;  /* 0x00000fc00b027812 */ /* 0x062fe200078ec0ff */
[----:B------:R-:W-:Y:S01]  /*10a10*/  IMAD R0, R4, R10, RZ ;  /* 0x0000000a04007224 */ /* 0x000fe200078e02ff */
[----:B------:R-:W-:Y:S02]  /*10a20*/  SHF.R.U32.HI R232, RZ, 0x4, R232 ;  /* 0x00000004ffe87819 */ /* 0x000fe400000116e8 */
[----:B------:R-:W-:Y:S02]  /*10a30*/  LOP3.LUT R2, R2, 0x3c, R11, 0xf8, !PT ;  /* 0x0000003c02027812 */ /* 0x000fe400078ef80b */
[----:B------:R-:W-:Y:S01]  /*10a40*/  LOP3.LUT R11, R11, 0x3c, RZ, 0xc0, !PT ;  /* 0x0000003c0b0b7812 */ /* 0x000fe200078ec0ff */
[----:B------:R-:W-:Y:S01]  /*10a50*/  VIADD R4, R232, 0x8 ;  /* 0x00000008e8047836 */ /* 0x000fe20000000000 */
[----:B------:R-:W-:Y:S02]  /*10a60*/  IADD3 R3, P0, PT, R0, R2, RZ ;  /* 0x0000000200037210 */ /* 0x000fe40007f1e0ff */
[----:B------:R-:W-:-:S02]  /*10a70*/  MOV R8, 0x1e0 ;  /* 0x000001e000087802 */ /* 0x000fc40000000f00 */
[----:B------:R-:W-:Y:S02]  /*10a80*/  LEA.HI.X.SX32 R0, R0, RZ, 0x1, P0 ;  /* 0x000000ff00007211 */ /* 0x000fe400000f0eff */
[----:B------:R-:W-:Y:S01]  /*10a90*/  LEA R2, P2, R3, R6, 0x2 ;  /* 0x0000000603027211 */ /* 0x000fe200078410ff */
[----:B------:R-:W-:-:S03]  /*10aa0*/  VIADD R6, R232, 0x18 ;  /* 0x00000018e8067836 */ /* 0x000fc60000000000 */
[----:B------:R-:W-:Y:S01]  /*10ab0*/  LEA.HI.X R3, R3, R7, R0, 0x2, P2 ;  /* 0x0000000703037211 */ /* 0x000fe200010f1400 */
[C---:B------:R-:W-:Y:S01]  /*10ac0*/  VIADD R0, R232.reuse, 0x10 ;  /* 0x00000010e8007836 */ /* 0x040fe20000000000 */
[----:B--2---:R-:W-:Y:S01]  /*10ad0*/  ISETP.GE.AND P0, PT, R11, R5, PT ;  /* 0x000000050b00720c */ /* 0x004fe20003f06270 */
[----:B------:R-:W-:-:S03]  /*10ae0*/  VIADD R5, R232, 0x20 ;  /* 0x00000020e8057836 */ /* 0x000fc60000000000 */
[-C--:B------:R-:W-:Y:S02]  /*10af0*/  ISETP.GE.OR P1, PT, R232, R252.reuse, P0 ;  /* 0x000000fce800720c */ /* 0x080fe40000726670 */
[-C--:B------:R-:W-:Y:S01]  /*10b00*/  ISETP.GE.OR P6, PT, R4, R252.reuse, P0 ;  /* 0x000000fc0400720c */ /* 0x080fe200007c6670 */
[----:B------:R-:W-:Y:S01]  /*10b10*/  VIADD R4, R232, 0x28 ;  /* 0x00000028e8047836 */ /* 0x000fe20000000000 */
[-C--:B------:R-:W-:Y:S01]  /*10b20*/  ISETP.GE.OR P5, PT, R0, R252.reuse, P0 ;  /* 0x000000fc0000720c */ /* 0x080fe200007a6670 */
[----:B------:R-:W-:Y:S01]  /*10b30*/  VIADD R0, R232, 0x30 ;  /* 0x00000030e8007836 */ /* 0x000fe20000000000 */
[-C--:B------:R-:W-:Y:S01]  /*10b40*/  ISETP.GE.OR P4, PT, R6, R252.reuse, P0 ;  /* 0x000000fc0600720c */ /* 0x080fe20000786670 */
[----:B------:R-:W-:Y:S01]  /*10b50*/  VIADD R232, R232, 0x38 ;  /* 0x00000038e8e87836 */ /* 0x000fe20000000000 */
[-C--:B------:R-:W-:Y:S01]  /*10b60*/  ISETP.GE.OR P3, PT, R5, R252.reuse, P0 ;  /* 0x000000fc0500720c */ /* 0x080fe20000766670 */
[----:B------:R-:W-:Y:S01]  /*10b70*/  IMAD.MOV.U32 R5, RZ, RZ, 0x0 ;  /* 0x00000000ff057424 */ /* 0x000fe200078e00ff */
[----:B------:R-:W-:Y:S01]  /*10b80*/  ISETP.GE.OR P2, PT, R4, R252, P0 ;  /* 0x000000fc0400720c */ /* 0x000fe20000746670 */
[----:B------:R-:W-:-:S02]  /*10b90*/  IMAD.MOV.U32 R4, RZ, RZ, R8 ;  /* 0x000000ffff047224 */ /* 0x000fc400078e0008 */
[----:B------:R-:W-:Y:S01]  /*10ba0*/  @!P1 ST.E.128 desc[UR4][R2.64], R40 ;  /* 0x0000002802009985 */ /* 0x000fe2000c101d04 */
[-C--:B------:R-:W-:Y:S02]  /*10bb0*/  ISETP.GE.OR P1, PT, R0, R252.reuse, P0 ;  /* 0x000000fc0000720c */ /* 0x080fe40000726670 */
[----:B------:R-:W-:Y:S01]  /*10bc0*/  ISETP.GE.OR P0, PT, R232, R252, P0 ;  /* 0x000000fce800720c */ /* 0x000fe20000706670 */
[----:B---3--:R-:W-:Y:S04]  /*10bd0*/  @!P6 ST.E.128 desc[UR4][R2.64+0x800], R36 ;  /* 0x000800240200e985 */ /* 0x008fe8000c101d04 */
[----:B----4-:R-:W-:Y:S04]  /*10be0*/  @!P5 ST.E.128 desc[UR4][R2.64+0x1000], R32 ;  /* 0x001000200200d985 */ /* 0x010fe8000c101d04 */
[----:B------:R-:W-:Y:S04]  /*10bf0*/  @!P4 ST.E.128 desc[UR4][R2.64+0x1800], R28 ;  /* 0x0018001c0200c985 */ /* 0x000fe8000c101d04 */
[----:B------:R-:W-:Y:S04]  /*10c00*/  @!P3 ST.E.128 desc[UR4][R2.64+0x2000], R24 ;  /* 0x002000180200b985 */ /* 0x000fe8000c101d04 */
[----:B------:R-:W-:Y:S04]  /*10c10*/  @!P2 ST.E.128 desc[UR4][R2.64+0x2800], R20 ;  /* 0x002800140200a985 */ /* 0x000fe8000c101d04 */
[----:B------:R1:W-:Y:S02]  /*10c20*/  @!P1 ST.E.128 desc[UR4][R2.64+0x3000], R16 ;  /* 0x0030001002009985 */ /* 0x0003e4000c101d04 */
[----:B-1----:R-:W-:Y:S05]  /*10c30*/  @P0 RET.REL.NODEC R4 `(_ZN5flash24flash_fwd_splitkv_kernelI23Flash_fwd_kernel_traitsILi64ELi64ELi256ELi4ELb0ELb0EN7cutlass6half_tE19Flash_kernel_traitsILi64ELi64ELi256ELi4ES3_EELb0ELb0ELb0ELb0ELb0ELb0ELb1ELb0EEEvNS_16Flash_fwd_paramsE) ;  /* 0xfffffef004f00950 */ /* 0x002fea0003c3ffff */
[----:B------:R1:W-:Y:S02]  /*10c40*/  ST.E.128 desc[UR4][R2.64+0x3800], R12 ;  /* 0x0038000c02007985 */ /* 0x0003e4000c101d04 */
[----:B-1----:R-:W-:Y:S02]  /*10c50*/  MOV R2, R8 ;  /* 0x0000000800027202 */ /* 0x002fe40000000f00 */
[----:B------:R-:W-:-:S04]  /*10c60*/  MOV R3, 0x0 ;  /* 0x0000000000037802 */ /* 0x000fc80000000f00 */
[----:B------:R-:W-:Y:S05]  /*10c70*/  RET.REL.NODEC R2 `(_ZN5flash24flash_fwd_splitkv_kernelI23Flash_fwd_kernel_traitsILi64ELi64ELi256ELi4ELb0ELb0EN7cutlass6half_tE19Flash_kernel_traitsILi64ELi64ELi256ELi4ES3_EELb0ELb0ELb0ELb0ELb0ELb0ELb1ELb0EEEvNS_16Flash_fwd_paramsE) ;  /* 0xfffffef002e07950 */ /* 0x000fea0003c3ffff */
.L_x_1547:
[----:B------:R-:W-:Y:S01]  /*10c80*/  IMAD.MOV.U32 R0, RZ, RZ, 0x2 ;  /* 0x00000002ff007424 */ /* 0x000fe200078e00ff */
[----:B------:R-:W-:Y:S01]  /*10c90*/  MOV R2, R246 ;  /* 0x000000f600027202 */ /* 0x000fe20000000f00 */
[----:B------:R-:W-:Y:S01]  /*10ca0*/  IMAD.MOV.U32 R4, RZ, RZ, -0x1 ;  /* 0xffffffffff047424 */ /* 0x000fe200078e00ff */
[----:B------:R-:W-:-:S07]  /*10cb0*/  MOV R3, 0x1f ;  /* 0x0000001f00037802 */ /* 0x000fce0000000f00 */
[----:B-1---5:R-:W-:Y:S05]  /*10cc0*/  WARPSYNC.COLLECTIVE R4, `(.L_x_1550) ;  /* 0x0000000004087348 */ /* 0x022fea0003c00000 */
[----:B------:R2:W3:Y:S02]  /*10cd0*/  SHFL.BFLY P0, R0, R2, R0, R3 ;  /* 0x0c00000002007389 */ /* 0x0004e40000000003 */
[----:B-123-5:R-:W-:Y:S05]  /*10ce0*/  ENDCOLLECTIVE ;  /* 0x000000000000791b */ /* 0x02efea0003800000 */
.L_x_1550:
[----:B------:R-:W-:Y:S02]  /*10cf0*/  MOV R5, R0 ;  /* 0x0000000000057202 */ /* 0x000fe40000000f00 */
[----:B------:R-:W-:-:S03]  /*10d00*/  MOV R0, 0x1 ;  /* 0x0000000100007802 */ /* 0x000fc60000000f00 */
[----:B------:R-:W-:-:S04]  /*10d10*/  FADD.FTZ R5, R5, R246 ;  /* 0x000000f605057221 */ /* 0x000fc80000010000 */
[----:B------:R-:W-:-:S07]  /*10d20*/  IMAD.MOV.U32 R2, RZ, RZ, R5 ;  /* 0x000000ffff027224 */ /* 0x000fce00078e0005 */
[----:B------:R-:W-:Y:S05]  /*10d30*/  WARPSYNC.COLLECTIVE R4, `(.L_x_1551) ;  /* 0x0000000004087348 */ /* 0x000fea0003c00000 */
[----:B------:R1:W2:Y:S02]  /*10d40*/  SHFL.BFLY P0, R0, R2, R0, R3 ;  /* 0x0c00000002007389 */ /* 0x0002a40000000003 */
[----:B-12---:R-:W-:Y:S05]  /*10d50*/  ENDCOLLECTIVE ;  /* 0x000000000000791b */ /* 0x006fea0003800000 */
.L_x_1551:
[----:B------:R-:W-:Y:S01]  /*10d60*/  IMAD.MOV.U32 R8, RZ, RZ, R0 ;  /* 0x000000ffff087224 */ /* 0x000fe200078e0000 */
[----:B------:R-:W-:Y:S02]  /*10d70*/  MOV R0, 0x2 ;  /* 0x0000000200007802 */ /* 0x000fe40000000f00 */
[----:B------:R-:W-:Y:S01]  /*10d80*/  MOV R2, R247 ;  /* 0x000000f700027202 */ /* 0x000fe20000000f00 */
[----:B------:R-:W-:-:S07]  /*10d90*/  FADD.FTZ R8, R5, R8 ;  /* 0x0000000805087221 */ /* 0x000fce0000010000 */
[----:B------:R-:W-:Y:S05]  /*10da0*/  WARPSYNC.COLLECTIVE R4, `(.L_x_1552) ;  /* 0x0000000004087348 */ /* 0x000fea0003c00000 */
[----:B------:R1:W2:Y:S02]  /*10db0*/  SHFL.BFLY P0, R0, R2, R0, R3 ;  /* 0x0c00000002007389 */ /* 0x0002a40000000003 */
[----:B-12---:R-:W-:Y:S05]  /*10dc0*/  ENDCOLLECTIVE ;  /* 0x000000000000791b */ /* 0x006fea0003800000 */
.L_x_1552:
[----:B------:R-:W-:Y:S01]  /*10dd0*/  IMAD.MOV.U32 R2, RZ, RZ, R0 ;  /* 0x000000ffff027224 */ /* 0x000fe200078e0000 */
[----:B------:R-:W-:-:S03]  /*10de0*/  MOV R0, 0x1 ;  /* 0x0000000100007802 */ /* 0x000fc60000000f00 */
[----:B------:R-:W-:-:S07]  /*10df0*/  FADD.FTZ R2, R2, R247 ;  /* 0x000000f702027221 */ /* 0x000fce0000010000 */
[----:B------:R-:W-:Y:S05]  /*10e00*/  WARPSYNC.COLLECTIVE R4, `(.L_x_1553) ;  /* 0x0000000004087348 */ /* 0x000fea0003c00000 */
[----:B------:R1:W2:Y:S02]  /*10e10*/  SHFL.BFLY P0, R0, R2, R0, R3 ;  /* 0x0c00000002007389 */ /* 0x0002a40000000003 */
[----:B-12---:R-:W-:Y:S05]  /*10e20*/  ENDCOLLECTIVE ;  /* 0x000000000000791b */ /* 0x006fea0003800000 */
.L_x_1553:
[----:B------:R-:W-:Y:S01]  /*10e30*/  MOV R9, R0 ;  /* 0x0000000000097202 */ /* 0x000fe20000000f00 */
[----:B------:R-:W-:Y:S06]  /*10e40*/  BRA `(.L_x_1554) ;  /* 0xfffffff000f47947 */ /* 0x000fec000383ffff */
.L_x_1555:
        /* <DEDUP_REMOVED lines=11> */
.L_x_14728:


//--------------------- .text._ZN5flash24flash_fwd_splitkv_kernelI23Flash_fwd_kernel_traitsILi64ELi64ELi256ELi4ELb0ELb0EN7cutlass6half_tE19Flash_kernel_traitsILi64ELi64ELi256ELi4ES3_EELb0ELb0ELb0ELb0ELb0ELb1ELb1ELb0EEEvNS_16Flash_fwd_paramsE --------------------------
	.section	.text._ZN5flash24flash_fwd_splitkv_kernelI23Flash_fwd_kernel_traitsILi64ELi64ELi256ELi4ELb0ELb0EN7cutlass6half_tE19Flash_kernel_traitsILi64ELi64ELi256ELi4ES3_EELb0ELb0ELb0ELb0ELb0ELb1ELb1ELb0EEEvNS_16Flash_fwd_paramsE,"ax",@progbits
	.align	128
        .global         _ZN5flash24flash_fwd_splitkv_kernelI23Flash_fwd_kernel_traitsILi64ELi64ELi256ELi4ELb0ELb0EN7cutlass6half_tE19Flash_kernel_traitsILi64ELi64ELi256ELi4ES3_EELb0ELb0ELb0ELb0ELb0ELb1ELb1ELb0EEEvNS_16Flash_fwd_paramsE
        .type           _ZN5flash24flash_fwd_splitkv_kernelI23Flash_fwd_kernel_traitsILi64ELi64ELi256ELi4ELb0ELb0EN7cutlass6half_tE19Flash_kernel_traitsILi64ELi64ELi256ELi4ES3_EELb0ELb0ELb0ELb0ELb0ELb1ELb1ELb0EEEvNS_16Flash_fwd_paramsE,@function
        .size           _ZN5flash24flash_fwd_splitkv_kernelI23Flash_fwd_kernel_traitsILi64ELi64ELi256ELi4ELb0ELb0EN7cutlass6half_tE19Flash_kernel_traitsILi64ELi64ELi256ELi4ES3_EELb0ELb0ELb0ELb0ELb0ELb1ELb1ELb0EEEvNS_16Flash_fwd_paramsE,(.L_x_14729 - _ZN5flash24flash_fwd_splitkv_kernelI23Flash_fwd_kernel_traitsILi64ELi64ELi256ELi4ELb0ELb0EN7cutlass6half_tE19Flash_kernel_traitsILi64ELi64ELi256ELi4ES3_EELb0ELb0ELb0ELb0ELb0ELb1ELb1ELb0EEEvNS_16Flash_fwd_paramsE)
        .other          _ZN5flash24flash_fwd_splitkv_kernelI23Flash_fwd_kernel_traitsILi64ELi64ELi256ELi4ELb0ELb0EN7cutlass6half_tE19Flash_kernel_traitsILi64ELi64ELi256ELi4ES3_EELb0ELb0ELb0ELb0ELb0ELb1ELb1ELb0EEEvNS_16Flash_fwd_paramsE,@"STO_CUDA_ENTRY STV_DEFAULT"
_ZN5flash24flash_fwd_splitkv_kernelI23Flash_fwd_kernel_traitsILi64ELi64ELi256ELi4ELb0ELb0EN7cutlass6half_tE19Flash_kernel_traitsILi64ELi64ELi256ELi4ES3_EELb0ELb0ELb0ELb0ELb0ELb1ELb1ELb0EEEvNS_16Flash_fwd_paramsE:
.text._ZN5flash24flash_fwd_splitkv_kernelI23Flash_fwd_kernel_traitsILi64ELi64ELi256ELi4ELb0ELb0EN7cutlass6half_tE19Flash_kernel_traitsILi64ELi64ELi256ELi4ES3_EELb0ELb0ELb0ELb0ELb0ELb1ELb1ELb0EEEvNS_16Flash_fwd_paramsE:
        /* <DEDUP_REMOVED lines=30> */
[----:B-1----:R-:W-:Y:S05]  /*01e0*/  CALL.REL.NOINC `($_ZN5flash24flash_fwd_splitkv_kernelI23Flash_fwd_kernel_traitsILi64ELi64ELi256ELi4ELb0ELb0EN7cutlass6half_tE19Flash_kernel_traitsILi64ELi64ELi256ELi4ES3_EELb0ELb0ELb0ELb0ELb0ELb1ELb1ELb0EEEvNS_16Flash_fwd_paramsE$_ZN5flash30compute_attn_1rowblock_splitkvI23Flash_fwd_kernel_traitsILi64ELi64ELi256ELi4ELb0ELb0EN7cutlass6half_tE19Flash_kernel_traitsILi64ELi64ELi256ELi4ES3_EELb0ELb0ELb0ELb0ELb0ELb1ELb1ELb0ENS_16Flash_fwd_paramsEEEvRKT8_iiiii) ;  /* 0x0000000000087944 */ /* 0x002fea0003c00000 */
[----:B------:R-:W-:Y:S05]  /*01f0*/  BSYNC.RECONVERGENT B2 ;  /* 0x0000000000027941 */ /* 0x000fea0003800200 */
.L_x_1556:
[----:B------:R-:W-:Y:S05]  /*0200*/  EXIT ;  /* 0x000000000000794d */ /* 0x000fea0003800000 */
        .type           $_ZN5flash24flash_fwd_splitkv_kernelI23Flash_fwd_kernel_traitsILi64ELi64ELi256ELi4ELb0ELb0EN7cutlass6half_tE19Flash_kernel_traitsILi64ELi64ELi256ELi4ES3_EELb0ELb0ELb0ELb0ELb0ELb1ELb1ELb0EEEvNS_16Flash_fwd_paramsE$_ZN5flash30compute_attn_1rowblock_splitkvI23Flash_fwd_kernel_traitsILi64ELi64ELi256ELi4ELb0ELb0EN7cutlass6half_tE19Flash_kernel_traitsILi64ELi64ELi256ELi4ES3_EELb0ELb0ELb0ELb0ELb0ELb1ELb1ELb0ENS_16Flash_fwd_paramsEEEvRKT8_iiiii,@function
        .size           $_ZN5flash24flash_fwd_splitkv_kernelI23Flash_fwd_kernel_traitsILi64ELi64ELi256ELi4ELb0ELb0EN7cutlass6half_tE19Flash_kernel_traitsILi64ELi64ELi256ELi4ES3_EELb0ELb0ELb0ELb0ELb0ELb1ELb1ELb0EEEvNS_16Flash_fwd_paramsE$_ZN5flash30compute_attn_1rowblock_splitkvI23Flash_fwd_kernel_traitsILi64ELi64ELi256ELi4ELb0ELb0EN7cutlass6half_tE19Flash_kernel_traitsILi64ELi64ELi256ELi4ES3_EELb0ELb0ELb0ELb0ELb0ELb1ELb1ELb0ENS_16Flash_fwd_paramsEEEvRKT8_iiiii,(.L_x_14729 - $_ZN5flash24flash_fwd_splitkv_kernelI23Flash_fwd_kernel_traitsILi64ELi64ELi256ELi4ELb0ELb0EN7cutlass6half_tE19Flash_kernel_traitsILi64ELi64ELi256ELi4ES3_EELb0ELb0ELb0ELb0ELb0ELb1ELb1ELb0EEEvNS_16Flash_fwd_paramsE$_ZN5flash30compute_attn_1rowblock_splitkvI23Flash_fwd_kernel_traitsILi64ELi64ELi256ELi4ELb0ELb0EN7cutlass6half_tE19Flash_kernel_traitsILi64ELi64ELi256ELi4ES3_EELb0ELb0ELb0ELb0ELb0ELb1ELb1ELb0ENS_16Flash_fwd_paramsEEEvRKT8_iiiii)
$_ZN5flash24flash_fwd_splitkv_kernelI23Flash_fwd_kernel_traitsILi64ELi64ELi256ELi4ELb0ELb0EN7cutlass6half_tE19Flash_kernel_traitsILi64ELi64ELi256ELi4ES3_EELb0ELb0ELb0ELb0ELb0ELb1ELb1ELb0EEEvNS_16Flash_fwd_paramsE$_ZN5flash30compute_attn_1rowblock_splitkvI23Flash_fwd_kernel_traitsILi64ELi64ELi256ELi4ELb0ELb0EN7cutlass6half_tE19Flash_kernel_traitsILi64ELi64ELi256ELi4ES3_EELb0ELb0ELb0ELb0ELb0ELb1ELb1ELb0ENS_16Flash_fwd_paramsEEEvRKT8_iiiii:
        /* <DEDUP_REMOVED lines=39> */
.L_x_1558:
[----:B------:R-:W-:Y:S05]  /*0480*/  BSYNC.RECONVERGENT B0 ;  /* 0x0000000000007941 */ /* 0x000fea0003800200 */
.L_x_1557:
[----:B------:R-:W-:Y:S04]  /*0490*/  BSSY.RECONVERGENT B0, `(.L_x_1559) ;  /* 0x0000007000007945 */ /* 0x000fe80003800200 */
[----:B------:R-:W-:Y:S05]  /*04a0*/  @!P3 BRA `(.L_x_1560) ;  /* 0x000000000014b947 */ /* 0x000fea0003800000 */
[----:B------:R-:W3:Y:S02]  /*04b0*/  LD.E.U8 R0, desc[UR4][R134.64+0x1b2] ;  /* 0x0001b20486007980 */ /* 0x000ee4000c101100 */
[----:B---3--:R-:W-:-:S13]  /*04c0*/  ISETP.NE.AND P1, PT, R0, RZ, PT ;  /* 0x000000ff0000720c */ /* 0x008fda0003f25270 */
[----:B-1---5:R-:W3:Y:S02]  /*04d0*/  @P1 LD.E R4, desc[UR4][R2.64+0x4] ;  /* 0x0000040402041980 */ /* 0x022ee4000c101900 */
[----:B---3--:R-:W-:-:S06]  /*04e0*/  @P1 IADD3 R4, PT, PT, R4, -R15, RZ ;  /* 0x8000000f04041210 */ /* 0x008fcc0007ffe0ff */
[----:B------:R3:W5:Y:S02]  /*04f0*/  @!P1 LD.E R4, desc[UR4][R2.64] ;  /* 0x0000000402049980 */ /* 0x000764000c101900 */
.L_x_1560:
[----:B------:R-:W-:Y:S05]  /*0500*/  BSYNC.RECONVERGENT B0 ;  /* 0x0000000000007941 */ /* 0x000fea0003800200 */
.L_x_1559:
        /* <DEDUP_REMOVED lines=8> */
.L_x_1562:
[----:B--23--:R-:W2:Y:S01]  /*0590*/  LD.E.64 R2, desc[UR4][R134.64+0x108] ;  /* 0x0001080486027980 */ /* 0x00cea2000c101b00 */
[----:B------:R-:W-:Y:S01]  /*05a0*/  BSSY.RECONVERGENT B0, `(.L_x_1564) ;  /* 0x0000006000007945 */ /* 0x000fe20003800200 */
[----:B------:R-:W-:Y:S01]  /*05b0*/  IMAD.MOV.U32 R0, RZ, RZ, RZ ;  /* 0x000000ffff007224 */ /* 0x000fe200078e00ff */
[----:B--2---:R-:W-:-:S04]  /*05c0*/  ISETP.NE.U32.AND P0, PT, R2, RZ, PT ;  /* 0x000000ff0200720c */ /* 0x004fc80003f05070 */
[----:B------:R-:W-:-:S13]  /*05d0*/  ISETP.NE.AND.EX P0, PT, R3, RZ, PT, P0 ;  /* 0x000000ff0300720c */ /* 0x000fda0003f05300 */
[----:B------:R-:W-:Y:S05]  /*05e0*/  @!P0 BRA `(.L_x_1565) ;  /* 0x0000000000048947 */ /* 0x000fea0003800000 */
[----:B------:R2:W5:Y:S02]  /*05f0*/  LD.E R0, desc[UR4][R134.64+0xbc] ;  /* 0x0000bc0486007980 */ /* 0x000564000c101900 */
.L_x_1565:
[----:B------:R-:W-:Y:S05]  /*0600*/  BSYNC.RECONVERGENT B0 ;  /* 0x0000000000007941 */ /* 0x000fea0003800200 */
.L_x_1564:
[----:B-----5:R-:W-:Y:S02]  /*0610*/  IADD3 R24, PT, PT, R0, R4, -R12 ;  /* 0x0000000400187210 */ /* 0x020fe40007ffe80c */
.L_x_1563:
[----:B------:R-:W-:Y:S05]  /*0620*/  BSYNC.RECONVERGENT B1 ;  /* 0x0000000000017941 */ /* 0x000fea0003800200 */
.L_x_1561:
[----:B------:R-:W3:Y:S01]  /*0630*/  S2R R38, SR_CTAID.X ;  /* 0x0000000000267919 */ /* 0x000ee20000002500 */
[----:B------:R-:W-:Y:S01]  /*0640*/  MOV R14, 0x1f0 ;  /* 0x000001f0000e7802 */ /* 0x000fe20000000f00 */
[----:B------:R-:W-:-:S03]  /*0650*/  IMAD.MOV.U32 R3, RZ, RZ, 0x0 ;  /* 0x00000000ff037424 */ /* 0x000fc600078e00ff */
[----:B------:R-:W-:Y:S01]  /*0660*/  MOV R2, R14 ;  /* 0x0000000e00027202 */ /* 0x000fe20000000f00 */
[----:B---3--:R-:W-:-:S05]  /*0670*/  IMAD.SHL.U32 R35, R38, 0x40, RZ ;  /* 0x0000004026237824 */ /* 0x008fca00078e00ff */
[----:B------:R-:W-:-:S13]  /*0680*/  ISETP.GT.AND P0, PT, R33, R35, PT ;  /* 0x000000232100720c */ /* 0x000fda0003f04270 */
[----:B-12---:R-:W-:Y:S05]  /*0690*/  @!P0 RET.REL.NODEC R2 `(_ZN5flash24flash_fwd_splitkv_kernelI23Flash_fwd_kernel_traitsILi64ELi64ELi256ELi4ELb0ELb0EN7cutlass6half_tE19Flash_kernel_traitsILi64ELi64ELi256ELi4ES3_EELb0ELb0ELb0ELb0ELb0ELb1ELb1ELb0EEEvNS_16Flash_fwd_paramsE) ;  /* 0xfffffff802588950 */ /* 0x006fea0003c3ffff */
        /* <DEDUP_REMOVED lines=46> */
[----:B------:R-:W2:Y:S04]  /*0980*/  LD.E R8, desc[UR4][R134.64+0xc0] ;  /* 0x0000c00486087980 */ /* 0x000ea8000c101900 */
[----:B------:R-:W2:Y:S04]  /*0990*/  LD.E.64 R2, desc[UR4][R134.64+0x78] ;  /* 0x0000780486027980 */ /* 0x000ea8000c101b00 */
[----:B------:R-:W2:Y:S01]  /*09a0*/  LD.E.64 R134, desc[UR4][R134.64+0xa8] ;  /* 0x0000a80486867980 */ /* 0x000ea2000c101b00 */
[----:B---3--:R-:W-:-:S04]  /*09b0*/  IMAD R0, R6, UR8, R36 ;  /* 0x0000000806007c24 */ /* 0x008fc8000f8e0224 */
[----:B----4-:R-:W-:-:S04]  /*09c0*/  IMAD R0, R0, R4, R9 ;  /* 0x0000000400007224 */ /* 0x010fc800078e0209 */
[----:B------:R-:W-:Y:S02]  /*09d0*/  IMAD R7, R7, R0, R35 ;  /* 0x0000000007077224 */ /* 0x000fe400078e0223 */
[----:B------:R-:W-:Y:S02]  /*09e0*/  IMAD.SHL.U32 R0, R227, 0x4, RZ ;  /* 0x00000004e3007824 */ /* 0x000fe400078e00ff */
[----:B-----5:R-:W-:Y:S01]  /*09f0*/  IMAD R4, R7, R5, RZ ;  /* 0x0000000507047224 */ /* 0x020fe200078e02ff */
[----:B------:R-:W-:Y:S02]  /*0a00*/  SHF.R.U32.HI R227, RZ, 0x4, R227 ;  /* 0x00000004ffe37819 */ /* 0x000fe400000116e3 */
[C---:B------:R-:W-:Y:S02]  /*0a10*/  LOP3.LUT R9, R0.reuse, 0xffc, RZ, 0xc0, !PT ;  /* 0x00000ffc00097812 */ /* 0x040fe400078ec0ff */
[----:B------:R-:W-:Y:S02]  /*0a20*/  LOP3.LUT R5, R0, 0x3c, RZ, 0xc0, !PT ;  /* 0x0000003c00057812 */ /* 0x000fe400078ec0ff */
[----:B------:R-:W-:Y:S01]  /*0a30*/  IADD3 R0, P0, PT, R4, R9, RZ ;  /* 0x0000000904007210 */ /* 0x000fe20007f1e0ff */
[----:B------:R-:W-:Y:S01]  /*0a40*/  IMAD.IADD R6, R33, 0x1, -R35 ;  /* 0x0000000121067824 */ /* 0x000fe200078e0a23 */
[----:B------:R-:W-:Y:S01]  /*0a50*/  ISETP.NE.AND P6, PT, R5, RZ, PT ;  /* 0x000000ff0500720c */ /* 0x000fe20003fc5270 */
[----:B------:R-:W-:Y:S01]  /*0a60*/  VIADD R11, R227, 0x8 ;  /* 0x00000008e30b7836 */ /* 0x000fe20000000000 */
[----:B--2---:R-:W-:-:S02]  /*0a70*/  ISETP.GE.AND P1, PT, R5, R8, PT ;  /* 0x000000080500720c */ /* 0x004fc40003f26270 */
[----:B------:R-:W-:Y:S02]  /*0a80*/  LEA.HI.X.SX32 R5, R4, RZ, 0x1, P0 ;  /* 0x000000ff04057211 */ /* 0x000fe400000f0eff */
[----:B------:R-:W-:Y:S01]  /*0a90*/  LEA R4, P0, R0, R2, 0x2 ;  /* 0x0000000200047211 */ /* 0x000fe200078010ff */
[----:B------:R-:W-:Y:S01]  /*0aa0*/  VIADD R2, R227, 0x10 ;  /* 0x00000010e3027836 */ /* 0x000fe20000000000 */
[-C--:B------:R-:W-:Y:S01]  /*0ab0*/  ISETP.GE.OR P2, PT, R11, R6.reuse, P1 ;  /* 0x000000060b00720c */ /* 0x080fe20000f46670 */
[C---:B------:R-:W-:Y:S01]  /*0ac0*/  VIADD R8, R227.reuse, 0x18 ;  /* 0x00000018e3087836 */ /* 0x040fe20000000000 */
[CC--:B------:R-:W-:Y:S02]  /*0ad0*/  ISETP.GE.OR P3, PT, R227.reuse, R6.reuse, P1 ;  /* 0x00000006e300720c */ /* 0x0c0fe40000f66670 */
[-C--:B------:R-:W-:Y:S02]  /*0ae0*/  ISETP.GE.OR P5, PT, R2, R6.reuse, P1 ;  /* 0x000000060200720c */ /* 0x080fe40000fa6670 */
[----:B------:R-:W-:Y:S01]  /*0af0*/  LEA.HI.X R5, R0, R3, R5, 0x2, P0 ;  /* 0x0000000300057211 */ /* 0x000fe200000f1405 */
[C---:B------:R-:W-:Y:S01]  /*0b00*/  VIADD R3, R227.reuse, 0x20 ;  /* 0x00000020e3037836 */ /* 0x040fe20000000000 */
        /* <DEDUP_REMOVED lines=44> */
[----:B-1----:R-:W-:Y:S05]  /*0dd0*/  @P6 RET.REL.NODEC R4 `(_ZN5flash24flash_fwd_splitkv_kernelI23Flash_fwd_kernel_traitsILi64ELi64ELi256ELi4ELb0ELb0EN7cutlass6half_tE19Flash_kernel_traitsILi64ELi64ELi256ELi4ES3_EELb0ELb0ELb0ELb0ELb0ELb1ELb1ELb0EEEvNS_16Flash_fwd_paramsE) ;  /* 0xfffffff004886950 */ /* 0x002fea0003c3ffff */
[----:B------:R-:W-:-:S05]  /*0de0*/  MOV R0, 0xff800000 ;  /* 0xff80000000007802 */ /* 0x000fca0000000f00 */
[----:B------:R1:W-:Y:S02]  /*0df0*/  ST.E desc[UR4][R2.64+0xe0], R0 ;  /* 0x0000e00002007985 */ /* 0x0003e4000c101904 */
[----:B-1----:R-:W-:Y:S02]  /*0e00*/  MOV R2, R14 ;  /* 0x0000000e00027202 */ /* 0x002fe40000000f00 */
[----:B------:R-:W-:-:S04]  /*0e10*/  MOV R3, 0x0 ;  /* 0x0000000000037802 */ /* 0x000fc80000000f00 */
[----:B------:R-:W-:Y:S05]  /*0e20*/  RET.REL.NODEC R2 `(_ZN5flash24flash_fwd_splitkv_kernelI23Flash_fwd_kernel_traitsILi64ELi64ELi256ELi4ELb0ELb0EN7cutlass6half_tE19Flash_kernel_traitsILi64ELi64ELi256ELi4ES3_EELb0ELb0ELb0ELb0ELb0ELb1ELb1ELb0EEEvNS_16Flash_fwd_paramsE) ;  /* 0xfffffff002747950 */ /* 0x000fea0003c3ffff */
.L_x_1566:
        /* <DEDUP_REMOVED lines=38> */
[----:B------:R-:W3:Y:S01]  /*1090*/  LD.E.64 R8, desc[UR4][R96.64+0x50] ;  /* 0x0000500460087980 */ /* 0x000ee2000c101b00 */
        /* <DEDUP_REMOVED lines=11> */
[----:B------:R-:W4:Y:S04]  /*1150*/  LD.E.64 R6, desc[UR4][R96.64+0x20] ;  /* 0x0000200460067980 */ /* 0x000f28000c101b00 */
        /* <DEDUP_REMOVED lines=43> */
[----:B---3--:R-:W-:Y:S01]  /*1410*/  SHF.R.S32.HI R15, RZ, 0x1f, R10 ;  /* 0x0000001fff0f7819 */ /* 0x008fe2000001140a */
[----:B----4-:R-:W-:-:S04]  /*1420*/  IMAD R3, R7, R10, RZ ;  /* 0x0000000a07037224 */ /* 0x010fc800078e02ff */
        /* <DEDUP_REMOVED lines=17> */
.L_x_1568:
[----:B------:R-:W3:Y:S01]  /*1540*/  LD.E R14, desc[UR4][R134.64+0x68] ;  /* 0x00006804860e7980 */ /* 0x000ee2000c101900 */
[----:B------:R-:W-:-:S03]  /*1550*/  ISETP.NE.AND P2, PT, R15, -0x1, PT ;  /* 0xffffffff0f00780c */ /* 0x000fc60003f45270 */
[----:B------:R-:W4:Y:S01]  /*1560*/  LD.E.64 R230, desc[UR4][R134.64+0x38] ;  /* 0x0000380486e67980 */ /* 0x000f22000c101b00 */
        /* <DEDUP_REMOVED lines=25> */
[----:B----4-:R-:W-:-:S03]  /*1700*/  @!P2 IMAD R8, R231, R12, RZ ;  /* 0x0000000ce708a224 */ /* 0x010fc600078e02ff */
        /* <DEDUP_REMOVED lines=55> */
.L_x_1569:
[----:B------:R-:W-:Y:S05]  /*1a80*/  BSYNC.RECONVERGENT B0 ;  /* 0x0000000000007941 */ /* 0x000fea0003800200 */
.L_x_1567:
[----:B------:R-:W-:Y:S01]  /*1a90*/  ISETP.NE.AND P0, PT, R32, -0x1, PT ;  /* 0xffffffff2000780c */ /* 0x000fe20003f05270 */
[----:B------:R-:W2:Y:S04]  /*1aa0*/  LD.E.64 R22, desc[UR4][R134.64+0x10] ;  /* 0x0000100486167980 */ /* 0x000ea8000c101b00 */
[----:B------:R-:W3:Y:S04]  /*1ab0*/  LD.E.64 R26, desc[UR4][R134.64+0x8] ;  /* 0x00000804861a7980 */ /* 0x000ee8000c101b00 */
[----:B------:R-:W4:Y:S04]  /*1ac0*/  LD.E.64 R16, desc[UR4][R134.64+0x30] ;  /* 0x0000300486107980 */ /* 0x000f28000c101b00 */
[----:B------:R-:W2:Y:S04]  /*1ad0*/  @!P0 LD.E.64 R12, desc[UR4][R134.64+0x18] ;  /* 0x00001804860c8980 */ /* 0x000ea8000c101b00 */
        /* <DEDUP_REMOVED lines=26> */
[----:B------:R-:W-:Y:S01]  /*1c80*/  IMAD R2, R25, R232, RZ ;  /* 0x000000e819027224 */ /* 0x000fe200078e02ff */
[----:B------:R-:W-:-:S05]  /*1c90*/  SHF.L.U32 R34, R227, 0x3, RZ ;  /* 0x00000003e3227819 */ /* 0x000fca00000006ff */
[----:B------:R-:W-:Y:S01]  /*1ca0*/  @P3 IADD3 R0, PT, PT, R0, 0x1, RZ ;  /* 0x0000000100003810 */ /* 0x000fe20007ffe0ff */
[C---:B------:R-:W-:Y:S01]  /*1cb0*/  IMAD R4, R11.reuse, R233, R2 ;  /* 0x000000e90b047224 */ /* 0x040fe200078e0202 */
[----:B------:R-:W-:Y:S01]  /*1cc0*/  LOP3.LUT R25, R34, 0x38, RZ, 0xc0, !PT ;  /* 0x0000003822197812 */ /* 0x000fe200078ec0ff */
[----:B------:R-:W-:-:S04]  /*1cd0*/  IMAD.WIDE.U32 R2, R11, R232, RZ ;  /* 0x000000e80b027225 */ /* 0x000fc800078e00ff */
[----:B------:R-:W-:Y:S01]  /*1ce0*/  @!P1 IMAD.MOV R0, RZ, RZ, -R0 ;  /* 0x000000ffff009224 */ /* 0x000fe200078e0a00 */
[----:B------:R-:W-:Y:S01]  /*1cf0*/  @!P2 LOP3.LUT R0, RZ, R14, RZ, 0x33, !PT ;  /* 0x0000000eff00a212 */ /* 0x000fe200078e33ff */
[----:B------:R-:W-:-:S03]  /*1d00*/  IMAD.IADD R5, R3, 0x1, R4 ;  /* 0x0000000103057824 */ /* 0x000fc600078e0204 */
[----:B------:R-:W-:Y:S01]  /*1d10*/  SHF.R.S32.HI R7, RZ, 0x1f, R0 ;  /* 0x0000001fff077819 */ /* 0x000fe20000011400 */
[----:B------:R-:W-:Y:S01]  /*1d20*/  IMAD R6, R29, R0, RZ ;  /* 0x000000001d067224 */ /* 0x000fe200078e02ff */
[----:B------:R-:W-:Y:S01]  /*1d30*/  IADD3 R4, P2, P1, R2, R8, R25 ;  /* 0x0000000802047210 */ /* 0x000fe2000795e019 */
[----:B------:R-:W-:-:S04]  /*1d40*/  IMAD.WIDE.U32 R2, R28, R0, RZ ;  /* 0x000000001c027225 */ /* 0x000fc800078e00ff */
[----:B------:R-:W-:Y:S01]  /*1d50*/  IMAD R0, R7, R28, R6 ;  /* 0x0000001c07007224 */ /* 0x000fe200078e0206 */
[----:B------:R-:W-:Y:S02]  /*1d60*/  IADD3.X R8, PT, PT, R5, R10, RZ, P2, P1 ;  /* 0x0000000a05087210 */ /* 0x000fe400017e24ff */
[----:B------:R-:W-:Y:S02]  /*1d70*/  IADD3 R2, P1, PT, R4, R2, RZ ;  /* 0x0000000204027210 */ /* 0x000fe40007f3e0ff */
[----:B------:R-:W-:Y:S02]  /*1d80*/  IADD3 R0, PT, PT, R3, R0, RZ ;  /* 0x0000000003007210 */ /* 0x000fe40007ffe0ff */
[----:B------:R-:W-:-:S03]  /*1d90*/  SHF.R.U32.HI R4, RZ, 0x3, R227 ;  /* 0x00000003ff047819 */ /* 0x000fc600000116e3 */
[----:B------:R-:W-:Y:S02]  /*1da0*/  IMAD.X R3, R8, 0x1, R0, P1 ;  /* 0x0000000108037824 */ /* 0x000fe400008e0600 */
[----:B------:R-:W-:Y:S02]  /*1db0*/  IMAD R0, R233, R4, RZ ;  /* 0x00000004e9007224 */ /* 0x000fe400078e02ff */
[----:B------:R-:W-:Y:S01]  /*1dc0*/  IMAD.WIDE.U32 R2, R4, R232, R2 ;  /* 0x000000e804027225 */ /* 0x000fe200078e0002 */
[----:B------:R-:W1:Y:S03]  /*1dd0*/  S2UR UR6, SR_CgaCtaId ;  /* 0x00000000000679c3 */ /* 0x000e660000008800 */
[----:B------:R-:W-:Y:S02]  /*1de0*/  IMAD.IADD R0, R3, 0x1, R0 ;  /* 0x0000000103007824 */ /* 0x000fe400078e0200 */
[----:B------:R-:W-:Y:S01]  /*1df0*/  IMAD R10, R231, R4, RZ ;  /* 0x00000004e70a7224 */ /* 0x000fe200078e02ff */
[----:B------:R-:W-:Y:S01]  /*1e00*/  IADD3 R33, PT, PT, -R35, R33, RZ ;  /* 0x0000002123217210 */ /* 0x000fe20007ffe1ff */
[----:B------:R-:W-:Y:S01]  /*1e10*/  IMAD.MOV.U32 R228, RZ, RZ, R31 ;  /* 0x000000ffffe47224 */ /* 0x000fe200078e001f */
[----:B------:R-:W-:-:S02]  /*1e20*/  MOV R229, R30 ;  /* 0x0000001e00e57202 */ /* 0x000fc40000000f00 */
[----:B------:R-:W-:Y:S01]  /*1e30*/  SHF.R.S32.HI R3, RZ, 0x1f, R39 ;  /* 0x0000001fff037819 */ /* 0x000fe20000011427 */
[----:B------:R-:W-:Y:S01]  /*1e40*/  UMOV UR7, 0x400 ;  /* 0x0000040000077882 */ /* 0x000fe20000000000 */
[----:B------:R-:W-:Y:S01]  /*1e50*/  BSSY.RECONVERGENT B0, `(.L_x_1570) ;  /* 0x000003c000007945 */ /* 0x000fe20003800200 */
[----:B-1----:R-:W-:-:S06]  /*1e60*/  ULEA UR6, UR6, UR7, 0x18 ;  /* 0x0000000706067291 */ /* 0x002fcc000f8ec0ff */
[----:B------:R-:W-:Y:S02]  /*1e70*/  IMAD.U32 R223, RZ, RZ, UR6 ;  /* 0x00000006ffdf7e24 */ /* 0x000fe4000f8e00ff */
[----:B--2---:R-:W-:-:S04]  /*1e80*/  @!P0 IMAD.WIDE.U32 R6, R12, R36, RZ ;  /* 0x000000240c068225 */ /* 0x004fc800078e00ff */
[----:B------:R-:W-:Y:S02]  /*1e90*/  @!P0 IMAD R5, R13, R36, RZ ;  /* 0x000000240d058224 */ /* 0x000fe400078e02ff */
[----:B------:R-:W-:Y:S01]  /*1ea0*/  @!P0 IMAD.MOV.U32 R12, RZ, RZ, R6 ;  /* 0x000000ffff0c8224 */ /* 0x000fe200078e0006 */
[----:B------:R-:W-:Y:S02]  /*1eb0*/  IADD3 R6, P1, PT, R25, R9, RZ ;  /* 0x0000000919067210 */ /* 0x000fe40007f3e0ff */
[----:B------:R-:W-:Y:S02]  /*1ec0*/  @!P0 IADD3 R5, PT, PT, R7, R5, RZ ;  /* 0x0000000507058210 */ /* 0x000fe40007ffe0ff */
[----:B------:R-:W-:Y:S02]  /*1ed0*/  IADD3.X R7, PT, PT, RZ, R15, RZ, P1, !PT ;  /* 0x0000000fff077210 */ /* 0x000fe40000ffe4ff */
[----:B------:R-:W-:Y:S01]  /*1ee0*/  LEA R29, P1, R2, R22, 0x1 ;  /* 0x00000016021d7211 */ /* 0x000fe200078208ff */
[----:B------:R-:W-:-:S03]  /*1ef0*/  IMAD.WIDE.U32 R6, R4, R230, R6 ;  /* 0x000000e604067225 */ /* 0x000fc600078e0006 */
[----:B------:R-:W-:Y:S01]  /*1f00*/  LEA.HI.X R28, R2, R23, R0, 0x1, P1 ;  /* 0x00000017021c7211 */ /* 0x000fe200008f0c00 */
[----:B------:R-:W-:Y:S01]  /*1f10*/  IMAD.IADD R2, R7, 0x1, R10 ;  /* 0x0000000107027824 */ /* 0x000fe200078e020a */
[----:B---3--:R-:W-:Y:S01]  /*1f20*/  LEA R36, P2, R6, R26, 0x1 ;  /* 0x0000001a06247211 */ /* 0x008fe200078408ff */
[-C--:B----4-:R-:W-:Y:S01]  /*1f30*/  @P0 IMAD.WIDE.U32 R8, R16, R32.reuse, RZ ;  /* 0x0000002010080225 */ /* 0x090fe200078e00ff */
[----:B------:R1:W-:Y:S02]  /*1f40*/  STL [R1+0x18], R220 ;  /* 0x000018dc01007387 */ /* 0x0003e40000100800 */
[----:B------:R-:W-:Y:S01]  /*1f50*/  LEA.HI.X R37, R6, R27, R2, 0x1, P2 ;  /* 0x0000001b06257211 */ /* 0x000fe200010f0c02 */
[----:B------:R-:W-:Y:S01]  /*1f60*/  @P0 IMAD R11, R17, R32, RZ ;  /* 0x00000020110b0224 */ /* 0x000fe200078e02ff */
[----:B------:R1:W-:Y:S01]  /*1f70*/  STL [R1+0x14], R29 ;  /* 0x0000141d01007387 */ /* 0x0003e20000100800 */
[----:B------:R-:W-:-:S03]  /*1f80*/  @P0 MOV R12, R8 ;  /* 0x00000008000c0202 */ /* 0x000fc60000000f00 */
[----:B------:R1:W-:Y:S01]  /*1f90*/  STL [R1+0x38], R33 ;  /* 0x0000382101007387 */ /* 0x0003e20000100800 */
[----:B------:R-:W-:-:S03]  /*1fa0*/  @P0 IMAD.IADD R5, R9, 0x1, R11 ;  /* 0x0000000109050824 */ /* 0x000fc600078e020b */
[----:B------:R1:W-:Y:S01]  /*1fb0*/  STL [R1+0x10], R28 ;  /* 0x0000101c01007387 */ /* 0x0003e20000100800 */
[----:B------:R-:W-:-:S03]  /*1fc0*/  IADD3 R12, P1, PT, R25, R12, RZ ;  /* 0x0000000c190c7210 */ /* 0x000fc60007f3e0ff */
[----:B------:R1:W-:Y:S01]  /*1fd0*/  STL [R1+0xc], R36 ;  /* 0x00000c2401007387 */ /* 0x0003e20000100800 */
[----:B------:R-:W-:-:S03]  /*1fe0*/  IMAD R0, R21, R39, RZ ;  /* 0x0000002715007224 */ /* 0x000fc600078e02ff */
[----:B------:R1:W-:Y:S01]  /*1ff0*/  STL [R1+0x8], R37 ;  /* 0x0000082501007387 */ /* 0x0003e20000100800 */
[----:B------:R-:W-:-:S03]  /*2000*/  LOP3.LUT R2, R34, 0x1c0, RZ, 0xc0, !PT ;  /* 0x000001c022027812 */ /* 0x000fc600078ec0ff */
[----:B------:R1:W-:Y:S01]  /*2010*/  STL.64 [R1], R228 ;  /* 0x000000e401007387 */ /* 0x0003e20000100a00 */
        /* <DEDUP_REMOVED lines=30> */
.L_x_1572:
[----:B------:R3:W-:Y:S02]  /*2200*/  STS.128 [R2], RZ ;  /* 0x000000ff02007388 */ /* 0x0007e40000000c00 */
.L_x_1571:
[----:B------:R-:W-:Y:S05]  /*2210*/  BSYNC.RECONVERGENT B0 ;  /* 0x0000000000007941 */ /* 0x000fea0003800200 */
.L_x_1570:
        /* <DEDUP_REMOVED lines=17> */
[----:B--2---:R-:W-:Y:S02]  /*2330*/  IMAD R16, R14, R6, RZ ;  /* 0x000000060e107224 */ /* 0x004fe400078e02ff */
        /* <DEDUP_REMOVED lines=10> */
.L_x_1574:
[----:B------:R-:W-:Y:S05]  /*23e0*/  BSYNC.RECONVERGENT B0 ;  /* 0x0000000000007941 */ /* 0x000fea0003800200 */
.L_x_1573:
        /* <DEDUP_REMOVED lines=19> */
.L_x_1576:
[----:B------:R-:W-:Y:S05]  /*2520*/  BSYNC.RECONVERGENT B0 ;  /* 0x0000000000007941 */ /* 0x000fea0003800200 */
.L_x_1575:
        /* <DEDUP_REMOVED lines=12> */
[----:B-----5:R-:W-:Y:S02]  /*25f0*/  LEA R6, P0, R8, R18, 0x1 ;  /* 0x0000001208067211 */ /* 0x020fe400078008ff */
[----:B------:R-:W-:-:S04]  /*2600*/  IADD3 R7, PT, PT, R9, R7, RZ ;  /* 0x0000000709077210 */ /* 0x000fc80007ffe0ff */
[----:B------:R-:W-:-:S05]  /*2610*/  LEA.HI.X R7, R8, R19, R7, 0x1, P0 ;  /* 0x0000001308077211 */ /* 0x000fca00000f0c07 */
[----:B------:R-:W-:Y:S01]  /*2620*/  @!PT LDS RZ, [RZ] ;  /* 0x00000000fffff984 */ /* 0x000fe20000000800 */
[----:B------:R-:W-:Y:S01]  /*2630*/  @!PT LDS RZ, [RZ] ;  /* 0x00000000fffff984 */ /* 0x000fe20000000800 */
[----:B------:R-:W-:Y:S01]  /*2640*/  @!PT LDS RZ, [RZ] ;  /* 0x00000000fffff984 */ /* 0x000fe20000000800 */
[----:B------:R1:W-:Y:S02]  /*2650*/  LDGSTS.E.BYPASS.LTC128B.128 [R2+0x1800], desc[UR4][R6.64] ;  /* 0x0180000006027fae */ /* 0x0003e4000b981a04 */
.L_x_1578:
[----:B------:R-:W-:Y:S05]  /*2660*/  BSYNC.RECONVERGENT B0 ;  /* 0x0000000000007941 */ /* 0x000fea0003800200 */
.L_x_1577:
        /* <DEDUP_REMOVED lines=15> */
.L_x_1581:
[----:B------:R1:W-:Y:S02]  /*2760*/  STS.128 [R2+0x2000], RZ ;  /* 0x002000ff02007388 */ /* 0x0003e40000000c00 */
.L_x_1580:
[----:B------:R-:W-:Y:S05]  /*2770*/  BSYNC.RECONVERGENT B0 ;  /* 0x0000000000007941 */ /* 0x000fea0003800200 */
.L_x_1579:
[----:B------:R-:W-:Y:S01]  /*2780*/  ISETP.GE.AND P3, PT, R21, R3, PT ;  /* 0x000000031500720c */ /* 0x000fe20003f66270 */
[----:B------:R-:W-:Y:S01]  /*2790*/  VIADD R20, R4, 0x40 ;  /* 0x0000004004147836 */ /* 0x000fe20000000000 */
[----:B-1----:R-:W-:Y:S01]  /*27a0*/  LEA R6, P0, R0, R221, 0x1 ;  /* 0x000000dd00067211 */ /* 0x002fe200078008ff */
[C---:B-----5:R-:W-:Y:S01]  /*27b0*/  VIADD R19, R4.reuse, 0x50 ;  /* 0x0000005004137836 */ /* 0x060fe20000000000 */
[----:B------:R-:W-:Y:S01]  /*27c0*/  BSSY.RECONVERGENT B0, `(.L_x_1582) ;  /* 0x0000011000007945 */ /* 0x000fe20003800200 */
[----:B------:R-:W-:Y:S01]  /*27d0*/  VIADD R18, R4, 0x60 ;  /* 0x0000006004127836 */ /* 0x000fe20000000000 */
[----:B------:R-:W-:Y:S01]  /*27e0*/  LEA.HI.X R7, R0, R222, R8, 0x1, P0 ;  /* 0x000000de00077211 */ /* 0x000fe200000f0c08 */
[----:B--2---:R-:W-:Y:S01]  /*27f0*/  VIADD R17, R4, 0x70 ;  /* 0x0000007004117836 */ /* 0x004fe20000000000 */
        /* <DEDUP_REMOVED lines=13> */
.L_x_1583:
[----:B------:R-:W-:Y:S05]  /*28d0*/  BSYNC.RECONVERGENT B0 ;  /* 0x0000000000007941 */ /* 0x000fea0003800200 */
.L_x_1582:
        /* <DEDUP_REMOVED lines=13> */
.L_x_1585:
[----:B------:R-:W-:Y:S05]  /*29b0*/  BSYNC.RECONVERGENT B0 ;  /* 0x0000000000007941 */ /* 0x000fea0003800200 */
.L_x_1584:
        /* <DEDUP_REMOVED lines=13> */
.L_x_1587:
[----:B------:R-:W-:Y:S05]  /*2a90*/  BSYNC.RECONVERGENT B0 ;  /* 0x0000000000007941 */ /* 0x000fea0003800200 */
.L_x_1586:
        /* <DEDUP_REMOVED lines=16> */
.L_x_1589:
[----:B------:R-:W-:Y:S05]  /*2ba0*/  BSYNC.RECONVERGENT B0 ;  /* 0x0000000000007941 */ /* 0x000fea0003800200 */
.L_x_1588:
        /* <DEDUP_REMOVED lines=13> */
.L_x_1591:
[----:B------:R-:W-:Y:S05]  /*2c80*/  BSYNC.RECONVERGENT B0 ;  /* 0x0000000000007941 */ /* 0x000fea0003800200 */
.L_x_1590:
        /* <DEDUP_REMOVED lines=16> */
.L_x_1593:
[----:B------:R-:W-:Y:S05]  /*2d90*/  BSYNC.RECONVERGENT B0 ;  /* 0x0000000000007941 */ /* 0x000fea0003800200 */
.L_x_1592:
        /* <DEDUP_REMOVED lines=16> */
.L_x_1595:
[----:B------:R-:W-:Y:S05]  /*2ea0*/  BSYNC.RECONVERGENT B0 ;  /* 0x0000000000007941 */ /* 0x000fea0003800200 */
.L_x_1594:
        /* <DEDUP_REMOVED lines=16> */
.L_x_1597:
[----:B------:R-:W-:Y:S05]  /*2fb0*/  BSYNC.RECONVERGENT B0 ;  /* 0x0000000000007941 */ /* 0x000fea0003800200 */
.L_x_1596:
        /* <DEDUP_REMOVED lines=13> */
.L_x_1599:
[----:B------:R-:W-:Y:S05]  /*3090*/  BSYNC.RECONVERGENT B0 ;  /* 0x0000000000007941 */ /* 0x000fea0003800200 */
.L_x_1598:
        /* <DEDUP_REMOVED lines=15> */
.L_x_1601:
[----:B------:R-:W-:Y:S05]  /*3190*/  BSYNC.RECONVERGENT B0 ;  /* 0x0000000000007941 */ /* 0x000fea0003800200 */
.L_x_1600:
        /* <DEDUP_REMOVED lines=14> */
.L_x_1603:
[----:B------:R-:W-:Y:S05]  /*3280*/  BSYNC.RECONVERGENT B0 ;  /* 0x0000000000007941 */ /* 0x000fea0003800200 */
.L_x_1602:
        /* <DEDUP_REMOVED lines=14> */
.L_x_1605:
[----:B------:R-:W-:Y:S05]  /*3370*/  BSYNC.RECONVERGENT B0 ;  /* 0x0000000000007941 */ /* 0x000fea0003800200 */
.L_x_1604:
        /* <DEDUP_REMOVED lines=14> */
.L_x_1607:
[----:B------:R-:W-:Y:S05]  /*3460*/  BSYNC.RECONVERGENT B0 ;  /* 0x0000000000007941 */ /* 0x000fea0003800200 */
.L_x_1606:
        /* <DEDUP_REMOVED lines=14> */
.L_x_1609:
[----:B------:R-:W-:Y:S05]  /*3550*/  BSYNC.RECONVERGENT B0 ;  /* 0x0000000000007941 */ /* 0x000fea0003800200 */
.L_x_1608:
        /* <DEDUP_REMOVED lines=14> */
.L_x_1611:
[----:B------:R-:W-:Y:S05]  /*3640*/  BSYNC.RECONVERGENT B0 ;  /* 0x0000000000007941 */ /* 0x000fea0003800200 */
.L_x_1610:
[----:B------:R-:W0:Y:S01]  /*3650*/  LDGDEPBAR ;  /* 0x00000000000079af */ /* 0x000e220000000000 */
[C---:B--2---:R-:W-:Y:S02]  /*3660*/  SHF.L.U64.HI R6, R232.reuse, 0x4, R233 ;  /* 0x00000004e8067819 */ /* 0x044fe400000102e9 */
        /* <DEDUP_REMOVED lines=15> */
.L_x_1614:
[----:B------:R2:W-:Y:S01]  /*3760*/  STS.128 [R2+0xa000], RZ ;  /* 0x00a000ff02007388 */ /* 0x0005e20000000c00 */
[----:B------:R-:W-:Y:S05]  /*3770*/  BRA `(.L_x_1615) ;  /* 0x0000000000047947 */ /* 0x000fea0003800000 */
.L_x_1613:
[----:B------:R2:W-:Y:S02]  /*3780*/  STS.128 [R2+0xa000], RZ ;  /* 0x00a000ff02007388 */ /* 0x0005e40000000c00 */
.L_x_1615:
[----:B------:R-:W-:Y:S05]  /*3790*/  BSYNC.RECONVERGENT B0 ;  /* 0x0000000000007941 */ /* 0x000fea0003800200 */
.L_x_1612:
        /* <DEDUP_REMOVED lines=19> */
.L_x_1617:
[----:B------:R-:W-:Y:S05]  /*38d0*/  BSYNC.RECONVERGENT B0 ;  /* 0x0000000000007941 */ /* 0x000fea0003800200 */
.L_x_1616:
        /* <DEDUP_REMOVED lines=13> */
.L_x_1619:
[----:B------:R-:W-:Y:S05]  /*39b0*/  BSYNC.RECONVERGENT B0 ;  /* 0x0000000000007941 */ /* 0x000fea0003800200 */
.L_x_1618:
        /* <DEDUP_REMOVED lines=13> */
.L_x_1621:
[----:B------:R-:W-:Y:S05]  /*3a90*/  BSYNC.RECONVERGENT B0 ;  /* 0x0000000000007941 */ /* 0x000fea0003800200 */
.L_x_1620:
        /* <DEDUP_REMOVED lines=16> */
.L_x_1623:
[----:B------:R-:W-:Y:S05]  /*3ba0*/  BSYNC.RECONVERGENT B0 ;  /* 0x0000000000007941 */ /* 0x000fea0003800200 */
.L_x_1622:
        /* <DEDUP_REMOVED lines=13> */
.L_x_1625:
[----:B------:R-:W-:Y:S05]  /*3c80*/  BSYNC.RECONVERGENT B0 ;  /* 0x0000000000007941 */ /* 0x000fea0003800200 */
.L_x_1624:
        /* <DEDUP_REMOVED lines=16> */
.L_x_1627:
[----:B------:R-:W-:Y:S05]  /*3d90*/  BSYNC.RECONVERGENT B0 ;  /* 0x0000000000007941 */ /* 0x000fea0003800200 */
.L_x_1626:
        /* <DEDUP_REMOVED lines=16> */
.L_x_1629:
[----:B------:R-:W-:Y:S05]  /*3ea0*/  BSYNC.RECONVERGENT B0 ;  /* 0x0000000000007941 */ /* 0x000fea0003800200 */
.L_x_1628:
        /* <DEDUP_REMOVED lines=16> */
.L_x_1631:
[----:B------:R-:W-:Y:S05]  /*3fb0*/  BSYNC.RECONVERGENT B0 ;  /* 0x0000000000007941 */ /* 0x000fea0003800200 */
.L_x_1630:
        /* <DEDUP_REMOVED lines=13> */
.L_x_1633:
[----:B------:R-:W-:Y:S05]  /*4090*/  BSYNC.RECONVERGENT B0 ;  /* 0x0000000000007941 */ /* 0x000fea0003800200 */
.L_x_1632:
        /* <DEDUP_REMOVED lines=15> */
.L_x_1635:
[----:B------:R-:W-:Y:S05]  /*4190*/  BSYNC.RECONVERGENT B0 ;  /* 0x0000000000007941 */ /* 0x000fea0003800200 */
.L_x_1634:
        /* <DEDUP_REMOVED lines=15> */
.L_x_1637:
[----:B------:R-:W-:Y:S05]  /*4290*/  BSYNC.RECONVERGENT B0 ;  /* 0x0000000000007941 */ /* 0x000fea0003800200 */
.L_x_1636:
        /* <DEDUP_REMOVED lines=15> */
.L_x_1639:
[----:B------:R-:W-:Y:S05]  /*4390*/  BSYNC.RECONVERGENT B0 ;  /* 0x0000000000007941 */ /* 0x000fea0003800200 */
.L_x_1638:
        /* <DEDUP_REMOVED lines=15> */
.L_x_1641:
[----:B------:R-:W-:Y:S05]  /*4490*/  BSYNC.RECONVERGENT B0 ;  /* 0x0000000000007941 */ /* 0x000fea0003800200 */
.L_x_1640:
        /* <DEDUP_REMOVED lines=15> */
.L_x_1643:
[----:B------:R-:W-:Y:S05]  /*4590*/  BSYNC.RECONVERGENT B0 ;  /* 0x0000000000007941 */ /* 0x000fea0003800200 */
.L_x_1642:
        /* <DEDUP_REMOVED lines=13> */
.L_x_1645:
[----:B------:R-:W-:Y:S05]  /*4670*/  BSYNC.RECONVERGENT B0 ;  /* 0x0000000000007941 */ /* 0x000fea0003800200 */
.L_x_1644:
[----:B------:R-:W5:Y:S01]  /*4680*/  LD.E R0, desc[UR4][R134.64+0x18c] ;  /* 0x00018c0486007980 */ /* 0x000f62000c101900 */
[----:B------:R-:W-:Y:S01]  /*4690*/  SHF.R.U32.HI R224, RZ, 0x1, R227 ;  /* 0x00000001ffe07819 */ /* 0x000fe200000116e3 */
[C---:B------:R-:W-:Y:S01]  /*46a0*/  IMAD.SHL.U32 R205, R227.reuse, 0x40, RZ ;  /* 0x00000040e3cd7824 */ /* 0x040fe200078e00ff */
[C---:B------:R-:W-:Y:S01]  /*46b0*/  R2P PR, R227.reuse, 0x6 ;  /* 0x00000006e3007804 */ /* 0x040fe20000000000 */
[----:B------:R-:W-:Y:S01]  /*46c0*/  IMAD.SHL.U32 R225, R227, 0x20, RZ ;  /* 0x00000020e3e17824 */ /* 0x000fe200078e00ff */
[----:B------:R-:W-:Y:S01]  /*46d0*/  LOP3.LUT R3, R224, 0x8, RZ, 0xc0, !PT ;  /* 0x00000008e0037812 */ /* 0x000fe200078ec0ff */
[----:B------:R-:W-:Y:S01]  /*46e0*/  IMAD.MOV.U32 R98, RZ, RZ, 0x20 ;  /* 0x00000020ff627424 */ /* 0x000fe200078e00ff */
[----:B------:R-:W-:Y:S01]  /*46f0*/  LOP3.LUT R21, R205, 0x1c0, RZ, 0xc0, !PT ;  /* 0x000001c0cd157812 */ /* 0x000fe200078ec0ff */
[----:B------:R-:W-:Y:S01]  /*4700*/  IMAD.MOV.U32 R183, RZ, RZ, 0x40 ;  /* 0x00000040ffb77424 */ /* 0x000fe200078e00ff */
[----:B------:R-:W-:Y:S01]  /*4710*/  LOP3.LUT R3, R3, 0x1c0, R205, 0xf8, !PT ;  /* 0x000001c003037812 */ /* 0x000fe200078ef8cd */
[----:B------:R-:W-:Y:S01]  /*4720*/  IMAD.SHL.U32 R26, R227, 0x2, RZ ;  /* 0x00000002e31a7824 */ /* 0x000fe200078e00ff */
[----:B------:R-:W-:Y:S01]  /*4730*/  LOP3.LUT R21, R21, 0x8, R227, 0xf8, !PT ;  /* 0x0000000815157812 */ /* 0x000fe200078ef8e3 */
[----:B------:R-:W0:Y:S01]  /*4740*/  LDGDEPBAR ;  /* 0x00000000000079af */ /* 0x000e220000000000 */
[----:B------:R-:W-:Y:S01]  /*4750*/  LOP3.LUT R225, R225, 0x7c00, RZ, 0xc0, !PT ;  /* 0x00007c00e1e17812 */ /* 0x000fe200078ec0ff */
[----:B------:R-:W-:Y:S01]  /*4760*/  BSSY.RECONVERGENT B1, `(.L_x_1646) ;  /* 0x00003cc000017945 */ /* 0x000fe20003800200 */
[----:B------:R-:W-:-:S02]  /*4770*/  LOP3.LUT R218, R3, 0x38, R34, 0x78, !PT ;  /* 0x0000003803da7812 */ /* 0x000fc400078e7822 */
[----:B------:R-:W-:Y:S02]  /*4780*/  LOP3.LUT R21, R21, 0x38, R34, 0x78, !PT ;  /* 0x0000003815157812 */ /* 0x000fe400078e7822 */
[----:B------:R-:W-:Y:S02]  /*4790*/  LOP3.LUT R3, R225, 0x200, R205, 0xf8, !PT ;  /* 0x00000200e1037812 */ /* 0x000fe400078ef8cd */
[----:B-1----:R-:W-:Y:S02]  /*47a0*/  LOP3.LUT R4, R205, 0x400, RZ, 0xc0, !PT ;  /* 0x00000400cd047812 */ /* 0x002fe400078ec0ff */
        /* <DEDUP_REMOVED lines=10> */
[----:B------:R-:W2:Y:S03]  /*4850*/  LDSM.16.M88.4 R8, [R21+0x2000] ;  /* 0x002000001508783b */ /* 0x000ea60000000200 */
[----:B------:R-:W-:Y:S01]  /*4860*/  IMAD.IADD R22, R98, 0x1, R20 ;  /* 0x0000000162167824 */ /* 0x000fe200078e0214 */
[----:B------:R-:W3:Y:S04]  /*4870*/  LDSM.16.M88.4 R40, [R21+0x2800] ;  /* 0x002800001528783b */ /* 0x000ee80000000200 */
[----:B------:R4:W-:Y:S04]  /*4880*/  LDSM.16.M88.4 R12, [R4] ;  /* 0x00000000040c783b */ /* 0x0009e80000000200 */
[----:B------:R-:W3:Y:S04]  /*4890*/  LDSM.16.M88.4 R36, [R23+0x2000] ;  /* 0x002000001724783b */ /* 0x000ee80000000200 */
[----:B------:R-:W3:Y:S01]  /*48a0*/  LDSM.16.M88.4 R56, [R23+0x2800] ;  /* 0x002800001738783b */ /* 0x000ee20000000200 */
[----:B-1----:R-:W-:-:S03]  /*48b0*/  IMAD.IADD R3, R3, 0x1, R183 ;  /* 0x0000000103037824 */ /* 0x002fc600078e02b7 */
[----:B------:R-:W1:Y:S04]  /*48c0*/  LDSM.16.M88.4 R48, [R21+0x3000] ;  /* 0x003000001530783b */ /* 0x000e680000000200 */
[----:B------:R-:W-:Y:S04]  /*48d0*/  LDSM.16.M88.4 R80, [R20+0x2000] ;  /* 0x002000001450783b */ /* 0x000fe80000000200 */
[----:B------:R-:W-:Y:S04]  /*48e0*/  LDSM.16.M88.4 R60, [R21+0x3800] ;  /* 0x00380000153c783b */ /* 0x000fe80000000200 */
[----:B------:R-:W-:Y:S04]  /*48f0*/  LDSM.16.M88.4 R52, [R23+0x3000] ;  /* 0x003000001734783b */ /* 0x000fe80000000200 */
[----:B------:R-:W-:Y:S01]  /*4900*/  LDSM.16.M88.4 R76, [R22+0x2000] ;  /* 0x00200000164c783b */ /* 0x000fe20000000200 */
[C---:B--2---:R-:W-:Y:S03]  /*4910*/  HMMA.16816.F32 R28, R16.reuse, R8, RZ ;  /* 0x00000008101c723c */ /* 0x044fe600000018ff */
[----:B------:R-:W-:Y:S04]  /*4920*/  LDSM.16.M88.4 R72, [R23+0x3800] ;  /* 0x003800001748783b */ /* 0x000fe80000000200 */
[----:B------:R-:W-:Y:S01]  /*4930*/  LDSM.16.M88.4 R64, [R21+0x4000] ;  /* 0x004000001540783b */ /* 0x000fe20000000200 */
[C---:B----4-:R-:W-:Y:S03]  /*4940*/  HMMA.16816.F32 R4, R16.reuse, R10, RZ ;  /* 0x0000000a1004723c */ /* 0x050fe600000018ff */
[----:B------:R2:W4:Y:S05]  /*4950*/  LDSM.16.M88.4 R8, [R3] ;  /* 0x000000000308783b */ /* 0x00052a0000000200 */
[----:B---3--:R-:W-:Y:S08]  /*4960*/  HMMA.16816.F32 R32, R16, R40, RZ ;  /* 0x000000281020723c */ /* 0x008ff000000018ff */
[----:B------:R-:W-:Y:S01]  /*4970*/  HMMA.16816.F32 R44, R12, R36, R28 ;  /* 0x000000240c2c723c */ /* 0x000fe2000000181c */
[----:B--2---:R-:W-:-:S07]  /*4980*/  IMAD.IADD R3, R98, 0x1, R3 ;  /* 0x0000000162037824 */ /* 0x004fce00078e0203 */
[C---:B------:R-:W-:Y:S01]  /*4990*/  HMMA.16816.F32 R68, R12.reuse, R38, R4 ;  /* 0x000000260c44723c */ /* 0x040fe20000001804 */
[----:B------:R-:W2:Y:S07]  /*49a0*/  LDSM.16.M88.4 R4, [R3] ;  /* 0x000000000304783b */ /* 0x000eae0000000200 */
[----:B------:R-:W-:Y:S08]  /*49b0*/  HMMA.16816.F32 R84, R12, R56, R32 ;  /* 0x000000380c54723c */ /* 0x000ff00000001820 */
[C---:B-1----:R-:W-:Y:S08]  /*49c0*/  HMMA.16816.F32 R36, R16.reuse, R48, RZ ;  /* 0x000000301024723c */ /* 0x042ff000000018ff */
[----:B------:R-:W-:Y:S01]  /*49d0*/  HMMA.16816.F32 R32, R16, R50, RZ ;  /* 0x000000321020723c */ /* 0x000fe200000018ff */
[----:B------:R-:W1:Y:S07]  /*49e0*/  LDSM.16.M88.4 R48, [R20+0x2800] ;  /* 0x002800001430783b */ /* 0x000e6e0000000200 */
[----:B----4-:R-:W-:Y:S08]  /*49f0*/  HMMA.16816.F32 R44, R8, R80, R44 ;  /* 0x00000050082c723c */ /* 0x010ff0000000182c */
[----:B------:R-:W-:Y:S08]  /*4a00*/  HMMA.16816.F32 R28, R16, R60, RZ ;  /* 0x0000003c101c723c */ /* 0x000ff000000018ff */
[C---:B------:R-:W-:Y:S08]  /*4a10*/  HMMA.16816.F32 R92, R12.reuse, R52, R36 ;  /* 0x000000340c5c723c */ /* 0x040ff00000001824 */
[----:B------:R-:W-:Y:S01]  /*4a20*/  HMMA.16816.F32 R100, R12, R54, R32 ;  /* 0x000000360c64723c */ /* 0x000fe20000001820 */
[----:B------:R-:W-:Y:S07]  /*4a30*/  LDSM.16.M88.4 R52, [R22+0x2800] ;  /* 0x002800001634783b */ /* 0x000fee0000000200 */
[----:B------:R-:W-:Y:S01]  /*4a40*/  HMMA.16816.F32 R32, R16, R62, RZ ;  /* 0x0000003e1020723c */ /* 0x000fe200000018ff */
[----:B------:R-:W-:Y:S07]  /*4a50*/  LDSM.16.M88.4 R60, [R21+0x4800] ;  /* 0x00480000153c783b */ /* 0x000fee0000000200 */
[----:B--2---:R-:W-:Y:S01]  /*4a60*/  HMMA.16816.F32 R36, R4, R76, R44 ;  /* 0x0000004c0424723c */ /* 0x004fe2000000182c */
[----:B------:R-:W2:Y:S07]  /*4a70*/  LDSM.16.M88.4 R44, [R23+0x4000] ;  /* 0x00400000172c783b */ /* 0x000eae0000000200 */
[----:B------:R-:W-:Y:S08]  /*4a80*/  HMMA.16816.F32 R40, R16, R42, RZ ;  /* 0x0000002a1028723c */ /* 0x000ff000000018ff */
[----:B------:R-:W-:Y:S08]  /*4a90*/  HMMA.16816.F32 R104, R12, R72, R28 ;  /* 0x000000480c68723c */ /* 0x000ff0000000181c */
[----:B------:R-:W-:Y:S01]  /*4aa0*/  HMMA.16816.F32 R28, R8, R82, R68 ;  /* 0x00000052081c723c */ /* 0x000fe20000001844 */
[----:B------:R-:W-:Y:S07]  /*4ab0*/  LDSM.16.M88.4 R68, [R21+0x5000] ;  /* 0x005000001544783b */ /* 0x000fee0000000200 */
[----:B------:R-:W-:Y:S01]  /*4ac0*/  HMMA.16816.F32 R108, R12, R74, R32 ;  /* 0x0000004a0c6c723c */ /* 0x000fe20000001820 */
[----:B------:R-:W-:Y:S07]  /*4ad0*/  LDSM.16.M88.4 R72, [R20+0x3000] ;  /* 0x003000001448783b */ /* 0x000fee0000000200 */
[----:B------:R-:W-:Y:S08]  /*4ae0*/  HMMA.16816.F32 R32, R16, R64, RZ ;  /* 0x000000401020723c */ /* 0x000ff000000018ff */
[----:B------:R-:W-:Y:S01]  /*4af0*/  HMMA.16816.F32 R88, R12, R58, R40 ;  /* 0x0000003a0c58723c */ /* 0x000fe20000001828 */
[----:B------:R-:W3:Y:S07]  /*4b00*/  LDSM.16.M88.4 R56, [R23+0x4800] ;  /* 0x004800001738783b */ /* 0x000eee0000000200 */
[----:B------:R-:W-:Y:S08]  /*4b10*/  HMMA.16816.F32 R40, R4, R78, R28 ;  /* 0x0000004e0428723c */ /* 0x000ff0000000181c */
[----:B-1----:R-:W-:Y:S08]  /*4b20*/  HMMA.16816.F32 R28, R8, R48, R84 ;  /* 0x00000030081c723c */ /* 0x002ff00000001854 */
[----:B--2---:R-:W-:Y:S08]  /*4b30*/  HMMA.16816.F32 R76, R12, R44, R32 ;  /* 0x0000002c0c4c723c */ /* 0x004ff00000001820 */
[----:B------:R-:W-:Y:S01]  /*4b40*/  HMMA.16816.F32 R32, R16, R66, RZ ;  /* 0x000000421020723c */ /* 0x000fe200000018ff */
[----:B------:R-:W-:-:S15]  /*4b50*/  LDSM.16.M88.4 R64, [R20+0x3800] ;  /* 0x003800001440783b */ /* 0x000fde0000000200 */
[----:B------:R-:W-:-:S04]  /*4b60*/  NOP ;  /* 0x0000000000007918 */ /* 0x000fc80000000000 */
[----:B------:R-:W-:Y:S01]  /*4b70*/  HMMA.16816.F32 R112, R12, R46, R32 ;  /* 0x0000002e0c70723c */ /* 0x000fe20000001820 */
[----:B------:R-:W-:Y:S07]  /*4b80*/  LDSM.16.M88.4 R44, [R22+0x3800] ;  /* 0x00380000162c783b */ /* 0x000fee0000000200 */
[----:B------:R-:W-:Y:S01]  /*4b90*/  HMMA.16816.F32 R32, R16, R60, RZ ;  /* 0x0000003c1020723c */ /* 0x000fe200000018ff */
[----:B-----5:R-:W-:-:S04]  /*4ba0*/  FMUL.FTZ R3, R36, R0 ;  /* 0x0000000024037220 */ /* 0x020fc80000410000 */
[----:B------:R1:W-:Y:S02]  /*4bb0*/  MUFU.TANH R156, R3 ;  /* 0x00000003009c7308 */ /* 0x0003e40000002400 */
[----:B-1----:R-:W-:-:S06]  /*4bc0*/  FMUL.FTZ R3, R37, R0 ;  /* 0x0000000025037220 */ /* 0x002fcc0000410000 */
[----:B------:R1:W-:Y:S02]  /*4bd0*/  MUFU.TANH R202, R3 ;  /* 0x0000000300ca7308 */ /* 0x0003e40000002400 */
[----:B-1----:R-:W-:-:S06]  /*4be0*/  FMUL.FTZ R3, R38, R0 ;  /* 0x0000000026037220 */ /* 0x002fcc0000410000 */
[----:B------:R1:W2:Y:S02]  /*4bf0*/  MUFU.TANH R151, R3 ;  /* 0x0000000300977308 */ /* 0x0002a40000002400 */
[-C--:B-1----:R-:W-:Y:S02]  /*4c00*/  FMUL.FTZ R3, R39, R0.reuse ;  /* 0x0000000027037220 */ /* 0x082fe40000410000 */
[----:B------:R-:W-:Y:S04]  /*4c10*/  HMMA.16816.F32 R36, R4, R52, R28 ;  /* 0x000000340424723c */ /* 0x000fe8000000181c */
[----:B------:R1:W4:Y:S04]  /*4c20*/  MUFU.TANH R162, R3 ;  /* 0x0000000300a27308 */ /* 0x0003280000002400 */
[----:B------:R-:W-:Y:S01]  /*4c30*/  HMMA.16816.F32 R28, R8, R50, R88 ;  /* 0x00000032081c723c */ /* 0x000fe20000001858 */
[----:B------:R-:W5:Y:S07]  /*4c40*/  LDSM.16.M88.4 R48, [R22+0x3000] ;  /* 0x003000001630783b */ /* 0x000f6e0000000200 */
[----:B---3--:R-:W-:Y:S01]  /*4c50*/  HMMA.16816.F32 R88, R12, R56, R32 ;  /* 0x000000380c58723c */ /* 0x008fe20000001820 */
[----:B-1----:R-:W-:-:S04]  /*4c60*/  FMUL.FTZ R3, R40, R0 ;  /* 0x0000000028037220 */ /* 0x002fc80000410000 */
[----:B------:R1:W-:Y:S03]  /*4c70*/  MUFU.TANH R199, R3 ;  /* 0x0000000300c77308 */ /* 0x0003e60000002400 */
[----:B------:R-:W-:Y:S01]  /*4c80*/  HMMA.16816.F32 R32, R16, R62, RZ ;  /* 0x0000003e1020723c */ /* 0x000fe200000018ff */
[----:B------:R-:W-:Y:S01]  /*4c90*/  LDSM.16.M88.4 R60, [R23+0x5800] ;  /* 0x00580000173c783b */ /* 0x000fe20000000200 */
[----:B-1----:R-:W-:-:S04]  /*4ca0*/  FMUL.FTZ R3, R41, R0 ;  /* 0x0000000029037220 */ /* 0x002fc80000410000 */
[----:B------:R1:W-:Y:S02]  /*4cb0*/  MUFU.TANH R200, R3 ;  /* 0x0000000300c87308 */ /* 0x0003e40000002400 */
[----:B-1----:R-:W-:-:S06]  /*4cc0*/  FMUL.FTZ R3, R42, R0 ;  /* 0x000000002a037220 */ /* 0x002fcc0000410000 */
[----:B------:R1:W3:Y:S02]  /*4cd0*/  MUFU.TANH R143, R3 ;  /* 0x00000003008f7308 */ /* 0x0002e40000002400 */
[-C--:B-1----:R-:W-:Y:S02]  /*4ce0*/  FMUL.FTZ R3, R43, R0.reuse ;  /* 0x000000002b037220 */ /* 0x082fe40000410000 */
[----:B------:R-:W-:Y:S01]  /*4cf0*/  HMMA.16816.F32 R40, R4, R54, R28 ;  /* 0x000000360428723c */ /* 0x000fe2000000181c */
[----:B------:R-:W1:Y:S03]  /*4d00*/  LDSM.16.M88.4 R52, [R23+0x5000] ;  /* 0x005000001734783b */ /* 0x000e660000000200 */
[----:B------:R2:W3:Y:S04]  /*4d10*/  MUFU.TANH R196, R3 ;  /* 0x0000000300c47308 */ /* 0x0004e80000002400 */
[----:B------:R-:W-:Y:S01]  /*4d20*/  HMMA.16816.F32 R28, R8, R72, R92 ;  /* 0x00000048081c723c */ /* 0x000fe2000000185c */
[----:B--2---:R-:W-:-:S04]  /*4d30*/  FMUL.FTZ R3, R36, R0 ;  /* 0x0000000024037220 */ /* 0x004fc80000410000 */
[----:B------:R2:W-:Y:S02]  /*4d40*/  MUFU.TANH R197, R3 ;  /* 0x0000000300c57308 */ /* 0x0005e40000002400 */
[----:B--2---:R-:W-:-:S06]  /*4d50*/  FMUL.FTZ R3, R37, R0 ;  /* 0x0000000025037220 */ /* 0x004fcc0000410000 */
[----:B------:R2:W-:Y:S02]  /*4d60*/  MUFU.TANH R198, R3 ;  /* 0x0000000300c67308 */ /* 0x0005e40000002400 */
[----:B--2---:R-:W-:-:S06]  /*4d70*/  FMUL.FTZ R3, R38, R0 ;  /* 0x0000000026037220 */ /* 0x004fcc0000410000 */
[----:B------:R2:W3:Y:S02]  /*4d80*/  MUFU.TANH R136, R3 ;  /* 0x0000000300887308 */ /* 0x0004e40000002400 */
[-C--:B--2---:R-:W-:Y:S02]  /*4d90*/  FMUL.FTZ R3, R39, R0.reuse ;  /* 0x0000000027037220 */ /* 0x084fe40000410000 */
[----:B-----5:R-:W-:Y:S04]  /*4da0*/  HMMA.16816.F32 R36, R4, R48, R28 ;  /* 0x000000300424723c */ /* 0x020fe8000000181c */
[----:B------:R2:W5:Y:S04]  /*4db0*/  MUFU.TANH R140, R3 ;  /* 0x00000003008c7308 */ /* 0x0005680000002400 */
[----:B------:R-:W-:Y:S08]  /*4dc0*/  HMMA.16816.F32 R28, R8, R74, R100 ;  /* 0x0000004a081c723c */ /* 0x000ff00000001864 */
[----:B------:R-:W-:Y:S01]  /*4dd0*/  HMMA.16816.F32 R72, R12, R58, R32 ;  /* 0x0000003a0c48723c */ /* 0x000fe20000001820 */
[----:B------:R-:W-:Y:S01]  /*4de0*/  LDSM.16.M88.4 R56, [R22+0x4000] ;  /* 0x004000001638783b */ /* 0x000fe20000000200 */
[----:B--2---:R-:W-:-:S04]  /*4df0*/  FMUL.FTZ R3, R40, R0 ;  /* 0x0000000028037220 */ /* 0x004fc80000410000 */
[----:B------:R2:W-:Y:S02]  /*4e00*/  MUFU.TANH R195, R3 ;  /* 0x0000000300c37308 */ /* 0x0005e40000002400 */
[----:B------:R-:W-:Y:S01]  /*4e10*/  HMMA.16816.F32 R32, R16, R68, RZ ;  /* 0x000000441020723c */ /* 0x000fe200000018ff */
[----:B--2---:R-:W-:-:S15]  /*4e20*/  FMUL.FTZ R3, R41, R0 ;  /* 0x0000000029037220 */ /* 0x004fde0000410000 */
[----:B------:R-:W-:-:S04]  /*4e30*/  NOP ;  /* 0x0000000000007918 */ /* 0x000fc80000000000 */
[----:B-1----:R-:W-:Y:S01]  /*4e40*/  HMMA.16816.F32 R80, R12, R52, R32 ;  /* 0x000000340c50723c */ /* 0x002fe20000001820 */
[----:B------:R1:W-:Y:S07]  /*4e50*/  MUFU.TANH R194, R3 ;  /* 0x0000000300c27308 */ /* 0x0003ee0000002400 */
        /* <DEDUP_REMOVED lines=8> */
[----:B------:R-:W1:Y:S01]  /*4ee0*/  LDSM.16.M88.4 R48, [R21+0x5800] ;  /* 0x005800001530783b */ /* 0x000e620000000200 */
[----:B------:R4:W2:Y:S06]  /*4ef0*/  MUFU.TANH R191, R3 ;  /* 0x0000000300bf7308 */ /* 0x0008ac0000002400 */
[----:B------:R-:W-:Y:S01]  /*4f00*/  HMMA.16816.F32 R28, R8, R64, R104 ;  /* 0x00000040081c723c */ /* 0x000fe20000001868 */
[----:B----4-:R-:W-:-:S04]  /*4f10*/  FMUL.FTZ R3, R36, R0 ;  /* 0x0000000024037220 */ /* 0x010fc80000410000 */
[----:B------:R4:W-:Y:S03]  /*4f20*/  MUFU.TANH R193, R3 ;  /* 0x0000000300c17308 */ /* 0x0009e60000002400 */
[----:B-1----:R-:W-:Y:S01]  /*4f30*/  HMMA.16816.F32 R32, R16, R48, RZ ;  /* 0x000000301020723c */ /* 0x002fe200000018ff */
[----:B----4-:R-:W-:-:S04]  /*4f40*/  FMUL.FTZ R3, R37, R0 ;  /* 0x0000000025037220 */ /* 0x010fc80000410000 */
[----:B------:R1:W-:-:S15]  /*4f50*/  MUFU.TANH R192, R3 ;  /* 0x0000000300c07308 */ /* 0x0003de0000002400 */
[----:B------:R-:W-:Y:S01]  /*4f60*/  HMMA.16816.F32 R100, R12, R60, R32 ;  /* 0x0000003c0c64723c */ /* 0x000fe20000001820 */
[----:B-1----:R-:W-:-:S04]  /*4f70*/  FMUL.FTZ R3, R38, R0 ;  /* 0x0000000026037220 */ /* 0x002fc80000410000 */
[----:B------:R1:W4:Y:S03]  /*4f80*/  MUFU.TANH R129, R3 ;  /* 0x0000000300817308 */ /* 0x0003260000002400 */
[----:B------:R-:W-:Y:S01]  /*4f90*/  HMMA.16816.F32 R32, R16, R50, RZ ;  /* 0x000000321020723c */ /* 0x000fe200000018ff */
[----:B------:R-:W-:Y:S01]  /*4fa0*/  LDSM.16.M88.4 R48, [R20+0x4800] ;  /* 0x004800001430783b */ /* 0x000fe20000000200 */
[----:B-1----:R-:W-:-:S06]  /*4fb0*/  FMUL.FTZ R3, R39, R0 ;  /* 0x0000000027037220 */ /* 0x002fcc0000410000 */
[----:B------:R-:W-:Y:S01]  /*4fc0*/  HMMA.16816.F32 R36, R4, R44, R28 ;  /* 0x0000002c0424723c */ /* 0x000fe2000000181c */
[----:B------:R1:W4:Y:S07]  /*4fd0*/  MUFU.TANH R119, R3 ;  /* 0x0000000300777308 */ /* 0x00032e0000002400 */
[----:B------:R-:W-:Y:S01]  /*4fe0*/  HMMA.16816.F32 R28, R8, R66, R108 ;  /* 0x00000042081c723c */ /* 0x000fe2000000186c */
[----:B------:R-:W-:Y:S07]  /*4ff0*/  LDSM.16.M88.4 R64, [R23+0x6000] ;  /* 0x006000001740783b */ /* 0x000fee0000000200 */
[----:B------:R-:W-:Y:S01]  /*5000*/  HMMA.16816.F32 R92, R12, R62, R32 ;  /* 0x0000003e0c5c723c */ /* 0x000fe20000001820 */
[----:B------:R-:W-:Y:S01]  /*5010*/  LDSM.16.M88.4 R60, [R23+0x6800] ;  /* 0x00680000173c783b */ /* 0x000fe20000000200 */
        /* <DEDUP_REMOVED lines=10> */
[----:B------:R-:W3:Y:S01]  /*50c0*/  LDSM.16.M88.4 R76, [R21+0x6000] ;  /* 0x00600000154c783b */ /* 0x000ee20000000200 */
[----:B-1----:R-:W-:-:S04]  /*50d0*/  FMUL.FTZ R3, R36, R0 ;  /* 0x0000000024037220 */ /* 0x002fc80000410000 */
[----:B------:R1:W-:Y:S02]  /*50e0*/  MUFU.TANH R120, R3 ;  /* 0x0000000300787308 */ /* 0x0003e40000002400 */
[----:B-1----:R-:W-:-:S06]  /*50f0*/  FMUL.FTZ R3, R37, R0 ;  /* 0x0000000025037220 */ /* 0x002fcc0000410000 */
[----:B------:R1:W-:Y:S01]  /*5100*/  MUFU.TANH R188, R3 ;  /* 0x0000000300bc7308 */ /* 0x0003e20000002400 */
[----:B---3--:R-:W-:Y:S01]  /*5110*/  HMMA.16816.F32 R32, R16, R76, RZ ;  /* 0x0000004c1020723c */ /* 0x008fe200000018ff */
[----:B-1----:R-:W-:-:S06]  /*5120*/  FMUL.FTZ R3, R38, R0 ;  /* 0x0000000026037220 */ /* 0x002fcc0000410000 */
[----:B------:R1:W3:-:S13]  /*5130*/  MUFU.TANH R116, R3 ;  /* 0x0000000300747308 */ /* 0x0002da0000002400 */
[----:B------:R-:W-:Y:S01]  /*5140*/  HMMA.16816.F32 R104, R12, R64, R32 ;  /* 0x000000400c68723c */ /* 0x000fe20000001820 */
[----:B-1----:R-:W-:-:S07]  /*5150*/  FMUL.FTZ R3, R39, R0 ;  /* 0x0000000027037220 */ /* 0x002fce0000410000 */
[----:B------:R-:W-:Y:S01]  /*5160*/  HMMA.16816.F32 R36, R4, R56, R28 ;  /* 0x000000380424723c */ /* 0x000fe2000000181c */
[----:B------:R1:W3:Y:S07]  /*5170*/  MUFU.TANH R117, R3 ;  /* 0x0000000300757308 */ /* 0x0002ee0000002400 */
[----:B------:R-:W-:Y:S01]  /*5180*/  HMMA.16816.F32 R28, R8, R70, R112 ;  /* 0x00000046081c723c */ /* 0x000fe20000001870 */
[----:B------:R-:W-:Y:S01]  /*5190*/  LDSM.16.M88.4 R68, [R23+0x7000] ;  /* 0x007000001744783b */ /* 0x000fe20000000200 */
[----:B-1----:R-:W-:-:S04]  /*51a0*/  FMUL.FTZ R3, R40, R0 ;  /* 0x0000000028037220 */ /* 0x002fc80000410000 */
[----:B------:R1:W-:-:S14]  /*51b0*/  MUFU.TANH R187, R3 ;  /* 0x0000000300bb7308 */ /* 0x0003dc0000002400 */
[----:B------:R-:W-:Y:S01]  /*51c0*/  HMMA.16816.F32 R44, R4, R58, R28 ;  /* 0x0000003a042c723c */ /* 0x000fe2000000181c */
[----:B------:R-:W5:Y:S07]  /*51d0*/  LDSM.16.M88.4 R56, [R20+0x5000] ;  /* 0x005000001438783b */ /* 0x000f6e0000000200 */
[----:B------:R-:W-:Y:S01]  /*51e0*/  HMMA.16816.F32 R28, R8, R48, R88 ;  /* 0x00000030081c723c */ /* 0x000fe20000001858 */
[----:B-1----:R-:W-:-:S07]  /*51f0*/  FMUL.FTZ R3, R41, R0 ;  /* 0x0000000029037220 */ /* 0x002fce0000410000 */
[----:B------:R-:W-:Y:S01]  /*5200*/  HMMA.16816.F32 R48, R8, R50, R72 ;  /* 0x000000320830723c */ /* 0x000fe20000001848 */
[----:B------:R-:W1:Y:S01]  /*5210*/  LDSM.16.M88.4 R72, [R22+0x5000] ;  /* 0x005000001648783b */ /* 0x000e620000000200 */
[----:B------:R2:W-:Y:S10]  /*5220*/  MUFU.TANH R184, R3 ;  /* 0x0000000300b87308 */ /* 0x0005f40000002400 */
[----:B------:R-:W-:Y:S01]  /*5230*/  HMMA.16816.F32 R28, R4, R52, R28 ;  /* 0x00000034041c723c */ /* 0x000fe2000000181c */
[----:B--2---:R-:W-:-:S07]  /*5240*/  FMUL.FTZ R3, R42, R0 ;  /* 0x000000002a037220 */ /* 0x004fce0000410000 */
[----:B------:R-:W-:Y:S01]  /*5250*/  HMMA.16816.F32 R52, R4, R54, R48 ;  /* 0x000000360434723c */ /* 0x000fe20000001830 */
[----:B------:R2:W3:Y:S07]  /*5260*/  MUFU.TANH R113, R3 ;  /* 0x0000000300717308 */ /* 0x0004ee0000002400 */
[----:B-----5:R-:W-:Y:S01]  /*5270*/  HMMA.16816.F32 R32, R8, R56, R80 ;  /* 0x000000380820723c */ /* 0x020fe20000001850 */
[----:B--2---:R-:W-:Y:S02]  /*5280*/  FMUL.FTZ R3, R43, R0 ;  /* 0x000000002b037220 */ /* 0x004fe40000410000 */
[----:B------:R-:W2:Y:S02]  /*5290*/  LDSM.16.M88.4 R40, [R21+0x6800] ;  /* 0x006800001528783b */ /* 0x000ea40000000200 */
[----:B------:R5:W3:-:S15]  /*52a0*/  MUFU.TANH R118, R3 ;  /* 0x0000000300767308 */ /* 0x000ade0000002400 */
[----:B-1----:R-:W-:Y:S01]  /*52b0*/  HMMA.16816.F32 R48, R4, R72, R32 ;  /* 0x000000480430723c */ /* 0x002fe20000001820 */
[----:B-----5:R-:W-:-:S04]  /*52c0*/  FMUL.FTZ R3, R36, R0 ;  /* 0x0000000024037220 */ /* 0x020fc80000410000 */
[----:B------:R1:W-:Y:S03]  /*52d0*/  MUFU.TANH R128, R3 ;  /* 0x0000000300807308 */ /* 0x0003e60000002400 */
[----:B--2---:R-:W-:Y:S01]  /*52e0*/  HMMA.16816.F32 R32, R16, R42, RZ ;  /* 0x0000002a1020723c */ /* 0x004fe200000018ff */
[----:B-1----:R-:W-:-:S04]  /*52f0*/  FMUL.FTZ R3, R37, R0 ;  /* 0x0000000025037220 */ /* 0x002fc80000410000 */
[----:B------:R1:W-:Y:S02]  /*5300*/  MUFU.TANH R126, R3 ;  /* 0x00000003007e7308 */ /* 0x0003e40000002400 */
[----:B-1----:R-:W-:-:S06]  /*5310*/  FMUL.FTZ R3, R38, R0 ;  /* 0x0000000026037220 */ /* 0x002fcc0000410000 */
[----:B------:R1:W2:Y:S02]  /*5320*/  MUFU.TANH R123, R3 ;  /* 0x00000003007b7308 */ /* 0x0002a40000002400 */
[-C--:B-1----:R-:W-:Y:S02]  /*5330*/  FMUL.FTZ R3, R39, R0.reuse ;  /* 0x0000000027037220 */ /* 0x082fe40000410000 */
[----:B------:R-:W-:Y:S04]  /*5340*/  HMMA.16816.F32 R36, R16, R78, RZ ;  /* 0x0000004e1024723c */ /* 0x000fe800000018ff */
[----:B------:R1:W5:Y:S02]  /*5350*/  MUFU.TANH R121, R3 ;  /* 0x0000000300797308 */ /* 0x0003640000002400 */
[----:B-1----:R-:W-:-:S14]  /*5360*/  FMUL.FTZ R3, R44, R0 ;  /* 0x000000002c037220 */ /* 0x002fdc0000410000 */
[----:B------:R-:W-:Y:S01]  /*5370*/  HMMA.16816.F32 R88, R12, R66, R36 ;  /* 0x000000420c58723c */ /* 0x000fe20000001824 */
[----:B------:R-:W1:Y:S01]  /*5380*/  LDSM.16.M88.4 R64, [R21+0x7000] ;  /* 0x007000001540783b */ /* 0x000e620000000200 */
[----:B------:R4:W-:Y:S06]  /*5390*/  MUFU.TANH R127, R3 ;  /* 0x00000003007f7308 */ /* 0x0009ec0000002400 */
[----:B------:R-:W-:Y:S01]  /*53a0*/  HMMA.16816.F32 R36, R16, R40, RZ ;  /* 0x000000281024723c */ /* 0x000fe200000018ff */
[----:B----4-:R-:W-:-:S04]  /*53b0*/  FMUL.FTZ R3, R45, R0 ;  /* 0x000000002d037220 */ /* 0x010fc80000410000 */
[----:B------:R4:W-:-:S15]  /*53c0*/  MUFU.TANH R124, R3 ;  /* 0x00000003007c7308 */ /* 0x0009de0000002400 */
[----:B------:R-:W-:Y:S08]  /*53d0*/  HMMA.16816.F32 R76, R12, R60, R36 ;  /* 0x0000003c0c4c723c */ /* 0x000ff00000001824 */
[----:B-1----:R-:W-:Y:S01]  /*53e0*/  HMMA.16816.F32 R36, R16, R64, RZ ;  /* 0x000000401024723c */ /* 0x002fe200000018ff */
[----:B----4-:R-:W-:-:S04]  /*53f0*/  FMUL.FTZ R3, R46, R0 ;  /* 0x000000002e037220 */ /* 0x010fc80000410000 */
[----:B------:R1:W4:Y:S02]  /*5400*/  MUFU.TANH R122, R3 ;  /* 0x00000003007a7308 */ /* 0x0003240000002400 */
[-C--:B-1----:R-:W-:Y:S02]  /*5410*/  FMUL.FTZ R3, R47, R0.reuse ;  /* 0x000000002f037220 */ /* 0x082fe40000410000 */
[----:B------:R-:W1:Y:S04]  /*5420*/  LDSM.16.M88.4 R44, [R20+0x5800] ;  /* 0x00580000142c783b */ /* 0x000e680000000200 */
[----:B------:R3:W4:Y:S02]  /*5430*/  MUFU.TANH R125, R3 ;  /* 0x00000003007d7308 */ /* 0x0007240000002400 */
[----:B---3--:R-:W-:-:S06]  /*5440*/  FMUL.FTZ R3, R28, R0 ;  /* 0x000000001c037220 */ /* 0x008fcc0000410000 */
[----:B------:R3:W-:Y:S02]  /*5450*/  MUFU.TANH R141, R3 ;  /* 0x00000003008d7308 */ /* 0x0007e40000002400 */
[----:B---3--:R-:W-:-:S06]  /*5460*/  FMUL.FTZ R3, R29, R0 ;  /* 0x000000001d037220 */ /* 0x008fcc0000410000 */
[----:B------:R3:W-:Y:S02]  /*5470*/  MUFU.TANH R139, R3 ;  /* 0x00000003008b7308 */ /* 0x0007e40000002400 */
[----:B---3--:R-:W-:-:S06]  /*5480*/  FMUL.FTZ R3, R30, R0 ;  /* 0x000000001e037220 */ /* 0x008fcc0000410000 */
[----:B------:R3:W4:Y:S02]  /*5490*/  MUFU.TANH R132, R3 ;  /* 0x0000000300847308 */ /* 0x0007240000002400 */
[-C--:B---3--:R-:W-:Y:S02]  /*54a0*/  FMUL.FTZ R3, R31, R0.reuse ;  /* 0x000000001f037220 */ /* 0x088fe40000410000 */
[----:B------:R-:W-:Y:S01]  /*54b0*/  HMMA.16816.F32 R28, R8, R58, R84 ;  /* 0x0000003a081c723c */ /* 0x000fe20000001854 */
[----:B------:R-:W3:Y:S03]  /*54c0*/  LDSM.16.M88.4 R56, [R22+0x5800] ;  /* 0x005800001638783b */ /* 0x000ee60000000200 */
[----:B------:R2:W4:Y:S04]  /*54d0*/  MUFU.TANH R130, R3 ;  /* 0x0000000300827308 */ /* 0x0005280000002400 */
[----:B------:R-:W-:Y:S01]  /*54e0*/  HMMA.16816.F32 R84, R12, R62, R32 ;  /* 0x0000003e0c54723c */ /* 0x000fe20000001820 */
[----:B------:R-:W-:Y:S07]  /*54f0*/  LDSM.16.M88.4 R60, [R20+0x6000] ;  /* 0x00600000143c783b */ /* 0x000fee0000000200 */
[----:B-1----:R-:W-:Y:S01]  /*5500*/  HMMA.16816.F32 R32, R8, R44, R100 ;  /* 0x0000002c0820723c */ /* 0x002fe20000001864 */
[----:B--2---:R-:W-:-:S04]  /*5510*/  FMUL.FTZ R3, R52, R0 ;  /* 0x0000000034037220 */ /* 0x004fc80000410000 */
[----:B------:R1:W-:Y:S03]  /*5520*/  MUFU.TANH R137, R3 ;  /* 0x0000000300897308 */ /* 0x0003e60000002400 */
[----:B------:R-:W-:Y:S01]  /*5530*/  HMMA.16816.F32 R28, R4, R74, R28 ;  /* 0x0000004a041c723c */ /* 0x000fe2000000181c */
[----:B------:R-:W2:Y:S07]  /*5540*/  LDSM.16.M88.4 R72, [R21+0x7800] ;  /* 0x007800001548783b */ /* 0x000eae0000000200 */
[----:B------:R-:W-:Y:S08]  /*5550*/  HMMA.16816.F32 R44, R8, R46, R92 ;  /* 0x0000002e082c723c */ /* 0x000ff0000000185c */
[----:B---3--:R-:W-:Y:S01]  /*5560*/  HMMA.16816.F32 R40, R4, R56, R32 ;  /* 0x000000380428723c */ /* 0x008fe20000001820 */
[----:B-1----:R-:W-:-:S04]  /*5570*/  FMUL.FTZ R3, R53, R0 ;  /* 0x0000000035037220 */ /* 0x002fc80000410000 */
[----:B------:R1:W-:Y:S03]  /*5580*/  MUFU.TANH R133, R3 ;  /* 0x0000000300857308 */ /* 0x0003e60000002400 */
[----:B------:R-:W-:Y:S01]  /*5590*/  HMMA.16816.F32 R32, R16, R66, RZ ;  /* 0x000000421020723c */ /* 0x000fe200000018ff */
[----:B------:R-:W-:Y:S07]  /*55a0*/  LDSM.16.M88.4 R64, [R21+0x8000] ;  /* 0x008000001540783b */ /* 0x000fee0000000200 */
[----:B------:R-:W-:Y:S01]  /*55b0*/  HMMA.16816.F32 R44, R4, R58, R44 ;  /* 0x0000003a042c723c */ /* 0x000fe2000000182c */
[----:B------:R-:W3:Y:S01]  /*55c0*/  LDSM.16.M88.4 R56, [R23+0x7800] ;  /* 0x007800001738783b */ /* 0x000ee20000000200 */
[----:B-1----:R-:W-:-:S06]  /*55d0*/  FMUL.FTZ R3, R54, R0 ;  /* 0x0000000036037220 */ /* 0x002fcc0000410000 */
[C---:B------:R-:W-:Y:S01]  /*55e0*/  HMMA.16816.F32 R92, R12.reuse, R68, R36 ;  /* 0x000000440c5c723c */ /* 0x040fe20000001824 */
[----:B------:R1:W4:Y:S07]  /*55f0*/  MUFU.TANH R131, R3 ;  /* 0x0000000300837308 */ /* 0x00032e0000002400 */
[----:B------:R-:W-:Y:S08]  /*5600*/  HMMA.16816.F32 R80, R12, R70, R32 ;  /* 0x000000460c50723c */ /* 0x000ff00000001820 */
[----:B--2---:R-:W-:Y:S01]  /*5610*/  HMMA.16816.F32 R36, R16, R72, RZ ;  /* 0x000000481024723c */ /* 0x004fe200000018ff */
[----:B-1----:R-:W-:-:S02]  /*5620*/  FMUL.FTZ R3, R55, R0 ;  /* 0x0000000037037220 */ /* 0x002fc40000410000 */
[----:B------:R-:W-:Y:S05]  /*5630*/  LDSM.16.M88.4 R52, [R22+0x6000] ;  /* 0x006000001634783b */ /* 0x000fea0000000200 */
[----:B------:R-:W-:Y:S01]  /*5640*/  HMMA.16816.F32 R32, R8, R62, R88 ;  /* 0x0000003e0820723c */ /* 0x000fe20000001858 */
[----:B------:R1:W2:Y:S11]  /*5650*/  MUFU.TANH R138, R3 ;  /* 0x00000003008a7308 */ /* 0x0002b60000002400 */
[----:B---3--:R-:W-:Y:S01]  /*5660*/  HMMA.16816.F32 R88, R12, R56, R36 ;  /* 0x000000380c58723c */ /* 0x008fe20000001824 */
[----:B-1----:R-:W-:-:S04]  /*5670*/  FMUL.FTZ R3, R48, R0 ;  /* 0x0000000030037220 */ /* 0x002fc80000410000 */
[----:B------:R1:W-:Y:S02]  /*5680*/  MUFU.TANH R146, R3 ;  /* 0x0000000300927308 */ /* 0x0003e40000002400 */
[----:B-1----:R-:W-:-:S06]  /*5690*/  FMUL.FTZ R3, R49, R0 ;  /* 0x0000000031037220 */ /* 0x002fcc0000410000 */
[----:B------:R1:W-:Y:S02]  /*56a0*/  MUFU.TANH R149, R3 ;  /* 0x0000000300957308 */ /* 0x0003e40000002400 */
[----:B-1----:R-:W-:-:S06]  /*56b0*/  FMUL.FTZ R3, R50, R0 ;  /* 0x0000000032037220 */ /* 0x002fcc0000410000 */
[----:B------:R1:W3:Y:S02]  /*56c0*/  MUFU.TANH R142, R3 ;  /* 0x00000003008e7308 */ /* 0x0002e40000002400 */
[-C--:B-1----:R-:W-:Y:S02]  /*56d0*/  FMUL.FTZ R3, R51, R0.reuse ;  /* 0x0000000033037220 */ /* 0x082fe40000410000 */
[----:B------:R-:W1:Y:S04]  /*56e0*/  LDSM.16.M88.4 R48, [R20+0x6800] ;  /* 0x006800001430783b */ /* 0x000e680000000200 */
[----:B------:R5:W3:Y:S02]  /*56f0*/  MUFU.TANH R144, R3 ;  /* 0x0000000300907308 */ /* 0x000ae40000002400 */
[----:B-----5:R-:W-:-:S06]  /*5700*/  FMUL.FTZ R3, R28, R0 ;  /* 0x000000001c037220 */ /* 0x020fcc0000410000 */
[----:B------:R5:W-:Y:S01]  /*5710*/  MUFU.TANH R150, R3 ;  /* 0x0000000300967308 */ /* 0x000be20000002400 */
[----:B-1----:R-:W-:Y:S01]  /*5720*/  HMMA.16816.F32 R36, R8, R50, R84 ;  /* 0x000000320824723c */ /* 0x002fe20000001854 */
[----:B------:R-:W-:Y:S02]  /*5730*/  VIADD R84, R201, 0xffffffff ;  /* 0xffffffffc9547836 */ /* 0x000fe40000000000 */
[-C--:B-----5:R-:W-:Y:S02]  /*5740*/  FMUL.FTZ R3, R29, R0.reuse ;  /* 0x000000001d037220 */ /* 0x0a0fe40000410000 */
[----:B------:R-:W-:Y:S02]  /*5750*/  IMAD.SHL.U32 R241, R84, 0x100, RZ ;  /* 0x0000010054f17824 */ /* 0x000fe400078e00ff */
[----:B------:R1:W-:Y:S01]  /*5760*/  MUFU.TANH R147, R3 ;  /* 0x0000000300937308 */ /* 0x0003e20000002400 */
[----:B------:R-:W-:Y:S01]  /*5770*/  STL [R1+0x1c], R84 ;  /* 0x00001c5401007387 */ /* 0x000fe20000100800 */
[----:B-1----:R-:W-:-:S06]  /*5780*/  FMUL.FTZ R3, R30, R0 ;  /* 0x000000001e037220 */ /* 0x002fcc0000410000 */
[----:B------:R1:W5:Y:S02]  /*5790*/  MUFU.TANH R145, R3 ;  /* 0x0000000300917308 */ /* 0x0003640000002400 */
[-C--:B-1----:R-:W-:Y:S02]  /*57a0*/  FMUL.FTZ R3, R31, R0.reuse ;  /* 0x000000001f037220 */ /* 0x082fe40000410000 */
[----:B------:R-:W-:Y:S01]  /*57b0*/  HMMA.16816.F32 R28, R8, R60, R104 ;  /* 0x0000003c081c723c */ /* 0x000fe20000001868 */
[----:B------:R-:W1:Y:S03]  /*57c0*/  LDSM.16.M88.4 R60, [R22+0x6800] ;  /* 0x00680000163c783b */ /* 0x000e660000000200 */
[----:B------:R4:W-:Y:S02]  /*57d0*/  MUFU.TANH R148, R3 ;  /* 0x0000000300947308 */ /* 0x0009e40000002400 */
[----:B----4-:R-:W-:-:S14]  /*57e0*/  FMUL.FTZ R3, R40, R0 ;  /* 0x0000000028037220 */ /* 0x010fdc0000410000 */
[----:B------:R-:W-:Y:S01]  /*57f0*/  HMMA.16816.F32 R28, R4, R52, R28 ;  /* 0x00000034041c723c */ /* 0x000fe2000000181c */
[----:B------:R4:W-:Y:S02]  /*5800*/  MUFU.TANH R161, R3 ;  /* 0x0000000300a17308 */ /* 0x0009e40000002400 */
[----:B----4-:R-:W-:-:S06]  /*5810*/  FMUL.FTZ R3, R41, R0 ;  /* 0x0000000029037220 */ /* 0x010fcc0000410000 */
[----:B------:R4:W-:Y:S02]  /*5820*/  MUFU.TANH R159, R3 ;  /* 0x00000003009f7308 */ /* 0x0009e40000002400 */
[----:B----4-:R-:W-:-:S06]  /*5830*/  FMUL.FTZ R3, R42, R0 ;  /* 0x000000002a037220 */ /* 0x010fcc0000410000 */
[----:B------:R4:W5:Y:S02]  /*5840*/  MUFU.TANH R154, R3 ;  /* 0x00000003009a7308 */ /* 0x0009640000002400 */
[-C--:B----4-:R-:W-:Y:S02]  /*5850*/  FMUL.FTZ R3, R43, R0.reuse ;  /* 0x000000002b037220 */ /* 0x090fe40000410000 */
[----:B------:R-:W-:Y:S01]  /*5860*/  HMMA.16816.F32 R40, R4, R54, R32 ;  /* 0x000000360428723c */ /* 0x000fe20000001820 */
[----:B------:R-:W-:Y:S03]  /*5870*/  LDSM.16.M88.4 R52, [R23+0x8000] ;  /* 0x008000001734783b */ /* 0x000fe60000000200 */
[----:B------:R4:W5:Y:S04]  /*5880*/  MUFU.TANH R152, R3 ;  /* 0x0000000300987308 */ /* 0x0009680000002400 */
[----:B------:R-:W-:Y:S01]  /*5890*/  HMMA.16816.F32 R32, R16, R74, RZ ;  /* 0x0000004a1020723c */ /* 0x000fe200000018ff */
[----:B----4-:R-:W-:-:S04]  /*58a0*/  FMUL.FTZ R3, R44, R0 ;  /* 0x000000002c037220 */ /* 0x010fc80000410000 */
[----:B------:R4:W-:-:S15]  /*58b0*/  MUFU.TANH R158, R3 ;  /* 0x00000003009e7308 */ /* 0x0009de0000002400 */
[----:B------:R-:W-:Y:S01]  /*58c0*/  HMMA.16816.F32 R68, R12, R58, R32 ;  /* 0x0000003a0c44723c */ /* 0x000fe20000001820 */
[----:B------:R-:W-:Y:S01]  /*58d0*/  LDSM.16.M88.4 R56, [R22+0x7000] ;  /* 0x007000001638783b */ /* 0x000fe20000000200 */
[----:B----4-:R-:W-:-:S04]  /*58e0*/  FMUL.FTZ R3, R45, R0 ;  /* 0x000000002d037220 */ /* 0x010fc80000410000 */
[----:B------:R4:W-:Y:S02]  /*58f0*/  MUFU.TANH R155, R3 ;  /* 0x00000003009b7308 */ /* 0x0009e40000002400 */
[----:B----4-:R-:W-:-:S06]  /*5900*/  FMUL.FTZ R3, R46, R0 ;  /* 0x000000002e037220 */ /* 0x010fcc0000410000 */
[----:B------:R4:W5:Y:S02]  /*5910*/  MUFU.TANH R153, R3 ;  /* 0x0000000300997308 */ /* 0x0009640000002400 */
[-C--:B----4-:R-:W-:Y:S02]  /*5920*/  FMUL.FTZ R3, R47, R0.reuse ;  /* 0x000000002f037220 */ /* 0x090fe40000410000 */
[----:B------:R-:W-:Y:S01]  /*5930*/  HMMA.16816.F32 R44, R8, R48, R76 ;  /* 0x00000030082c723c */ /* 0x000fe2000000184c */
[----:B------:R-:W4:Y:S03]  /*5940*/  LDSM.16.M88.4 R48, [R20+0x7000] ;  /* 0x007000001430783b */ /* 0x000f260000000200 */
[----:B------:R2:W-:Y:S02]  /*5950*/  MUFU.TANH R157, R3 ;  /* 0x00000003009d7308 */ /* 0x0005e40000002400 */
[----:B--2---:R-:W-:-:S14]  /*5960*/  FMUL.FTZ R3, R28, R0 ;  /* 0x000000001c037220 */ /* 0x004fdc0000410000 */
[----:B-1----:R-:W-:Y:S01]  /*5970*/  HMMA.16816.F32 R44, R4, R60, R44 ;  /* 0x0000003c042c723c */ /* 0x002fe2000000182c */
[----:B------:R1:W-:Y:S07]  /*5980*/  MUFU.TANH R170, R3 ;  /* 0x0000000300aa7308 */ /* 0x0003ee0000002400 */
[----:B----4-:R-:W-:Y:S01]  /*5990*/  HMMA.16816.F32 R32, R8, R48, R92 ;  /* 0x000000300820723c */ /* 0x010fe2000000185c */
[----:B-1----:R-:W-:-:S04]  /*59a0*/  FMUL.FTZ R3, R29, R0 ;  /* 0x000000001d037220 */ /* 0x002fc80000410000 */
[----:B------:R1:W-:Y:S02]  /*59b0*/  MUFU.TANH R168, R3 ;  /* 0x0000000300a87308 */ /* 0x0003e40000002400 */
[----:B-1----:R-:W-:-:S06]  /*59c0*/  FMUL.FTZ R3, R30, R0 ;  /* 0x000000001e037220 */ /* 0x002fcc0000410000 */
[----:B------:R1:W2:Y:S02]  /*59d0*/  MUFU.TANH R165, R3 ;  /* 0x0000000300a57308 */ /* 0x0002a40000002400 */
[-C--:B-1----:R-:W-:Y:S02]  /*59e0*/  FMUL.FTZ R3, R31, R0.reuse ;  /* 0x000000001f037220 */ /* 0x082fe40000410000 */
[----:B------:R-:W-:Y:S04]  /*59f0*/  HMMA.16816.F32 R28, R16, R64, RZ ;  /* 0x00000040101c723c */ /* 0x000fe800000018ff */
[----:B------:R1:W4:Y:S02]  /*5a00*/  MUFU.TANH R163, R3 ;  /* 0x0000000300a37308 */ /* 0x0003240000002400 */
[----:B-1----:R-:W-:-:S14]  /*5a10*/  FMUL.FTZ R3, R40, R0 ;  /* 0x0000000028037220 */ /* 0x002fdc0000410000 */
[----:B------:R-:W-:Y:S01]  /*5a20*/  HMMA.16816.F32 R72, R12, R52, R28 ;  /* 0x000000340c48723c */ /* 0x000fe2000000181c */
[----:B------:R1:W-:Y:S07]  /*5a30*/  MUFU.TANH R169, R3 ;  /* 0x0000000300a97308 */ /* 0x0003ee0000002400 */
[----:B------:R-:W-:Y:S01]  /*5a40*/  HMMA.16816.F32 R28, R4, R62, R36 ;  /* 0x0000003e041c723c */ /* 0x000fe20000001824 */
[----:B------:R-:W-:Y:S07]  /*5a50*/  LDSM.16.M88.4 R60, [R21+0x8800] ;  /* 0x00880000153c783b */ /* 0x000fee0000000200 */
[----:B------:R-:W-:Y:S01]  /*5a60*/  HMMA.16816.F32 R36, R16, R66, RZ ;  /* 0x000000421024723c */ /* 0x000fe200000018ff */
[----:B------:R-:W-:Y:S01]  /*5a70*/  LDSM.16.M88.4 R64, [R23+0x8800] ;  /* 0x008800001740783b */ /* 0x000fe20000000200 */
[----:B-1----:R-:W-:-:S04]  /*5a80*/  FMUL.FTZ R3, R41, R0 ;  /* 0x0000000029037220 */ /* 0x002fc80000410000 */
[----:B------:R1:W-:Y:S02]  /*5a90*/  MUFU.TANH R166, R3 ;  /* 0x0000000300a67308 */ /* 0x0003e40000002400 */
[----:B-1----:R-:W-:-:S06]  /*5aa0*/  FMUL.FTZ R3, R42, R0 ;  /* 0x000000002a037220 */ /* 0x002fcc0000410000 */
[----:B------:R1:W4:Y:S02]  /*5ab0*/  MUFU.TANH R164, R3 ;  /* 0x0000000300a47308 */ /* 0x0003240000002400 */
[-C--:B-1----:R-:W-:Y:S02]  /*5ac0*/  FMUL.FTZ R3, R43, R0.reuse ;  /* 0x000000002b037220 */ /* 0x082fe40000410000 */
[----:B------:R-:W-:Y:S04]  /*5ad0*/  HMMA.16816.F32 R40, R4, R56, R32 ;  /* 0x000000380428723c */ /* 0x000fe80000001820 */
[----:B------:R1:W4:Y:S02]  /*5ae0*/  MUFU.TANH R167, R3 ;  /* 0x0000000300a77308 */ /* 0x0003240000002400 */
[----:B-1----:R-:W-:-:S06]  /*5af0*/  FMUL.FTZ R3, R44, R0 ;  /* 0x000000002c037220 */ /* 0x002fcc0000410000 */
[----:B------:R1:W-:Y:S02]  /*5b00*/  MUFU.TANH R179, R3 ;  /* 0x0000000300b37308 */ /* 0x0003e40000002400 */
[----:B-1----:R-:W-:-:S06]  /*5b10*/  FMUL.FTZ R3, R45, R0 ;  /* 0x000000002d037220 */ /* 0x002fcc0000410000 */
[----:B------:R1:W-:Y:S02]  /*5b20*/  MUFU.TANH R178, R3 ;  /* 0x0000000300b27308 */ /* 0x0003e40000002400 */
[----:B-1----:R-:W-:-:S06]  /*5b30*/  FMUL.FTZ R3, R46, R0 ;  /* 0x000000002e037220 */ /* 0x002fcc0000410000 */
[----:B------:R1:W4:Y:S02]  /*5b40*/  MUFU.TANH R173, R3 ;  /* 0x0000000300ad7308 */ /* 0x0003240000002400 */
[-C--:B-1----:R-:W-:Y:S02]  /*5b50*/  FMUL.FTZ R3, R47, R0.reuse ;  /* 0x000000002f037220 */ /* 0x082fe40000410000 */
[----:B------:R-:W-:Y:S01]  /*5b60*/  HMMA.16816.F32 R44, R8, R50, R80 ;  /* 0x00000032082c723c */ /* 0x000fe20000001850 */
[----:B------:R-:W1:Y:S03]  /*5b70*/  LDSM.16.M88.4 R48, [R20+0x7800] ;  /* 0x007800001430783b */ /* 0x000e660000000200 */
[----:B------:R3:W4:Y:S04]  /*5b80*/  MUFU.TANH R174, R3 ;  /* 0x0000000300ae7308 */ /* 0x0007280000002400 */
[----:B------:R-:W-:Y:S01]  /*5b90*/  HMMA.16816.F32 R80, R12, R54, R36 ;  /* 0x000000360c50723c */ /* 0x000fe20000001824 */
[----:B------:R-:W5:Y:S01]  /*5ba0*/  LDSM.16.M88.4 R52, [R22+0x7800] ;  /* 0x007800001634783b */ /* 0x000f620000000200 */
[----:B---3--:R-:W-:-:S10]  /*5bb0*/  FMUL.FTZ R3, R28, R0 ;  /* 0x000000001c037220 */ /* 0x008fd40000410000 */
[----:B------:R-:W-:Y:S01]  /*5bc0*/  HMMA.16816.F32 R36, R4, R58, R44 ;  /* 0x0000003a0424723c */ /* 0x000fe2000000182c */
[----:B------:R-:W3:Y:S01]  /*5bd0*/  LDSM.16.M88.4 R44, [R20+0x8000] ;  /* 0x00800000142c783b */ /* 0x000ee20000000200 */
[----:B------:R2:W-:Y:S03]  /*5be0*/  MUFU.TANH R175, R3 ;  /* 0x0000000300af7308 */ /* 0x0005e60000002400 */
[----:B------:R-:W4:-:S14]  /*5bf0*/  LDSM.16.M88.4 R56, [R22+0x8000] ;  /* 0x008000001638783b */ /* 0x000f1c0000000200 */
[-C--:B------:R-:W-:Y:S01]  /*5c00*/  FMUL.FTZ R36, R36, R0.reuse ;  /* 0x0000000024247220 */ /* 0x080fe20000410000 */
[----:B-1----:R-:W-:Y:S01]  /*5c10*/  HMMA.16816.F32 R32, R8, R48, R88 ;  /* 0x000000300820723c */ /* 0x002fe20000001858 */
[-C--:B--2---:R-:W-:Y:S02]  /*5c20*/  FMUL.FTZ R3, R29, R0.reuse ;  /* 0x000000001d037220 */ /* 0x084fe40000410000 */
[----:B------:R-:W-:Y:S08]  /*5c30*/  MUFU.TANH R180, R36 ;  /* 0x0000002400b47308 */ /* 0x000ff00000002400 */
[----:B------:R1:W-:Y:S09]  /*5c40*/  MUFU.TANH R176, R3 ;  /* 0x0000000300b07308 */ /* 0x0003f20000002400 */
[----:B-----5:R-:W-:Y:S01]  /*5c50*/  HMMA.16816.F32 R32, R4, R52, R32 ;  /* 0x000000340420723c */ /* 0x020fe20000001820 */
[----:B-1----:R-:W-:-:S04]  /*5c60*/  FMUL.FTZ R3, R30, R0 ;  /* 0x000000001e037220 */ /* 0x002fc80000410000 */
[----:B------:R1:W2:Y:S02]  /*5c70*/  MUFU.TANH R172, R3 ;  /* 0x0000000300ac7308 */ /* 0x0002a40000002400 */
[-C--:B-1----:R-:W-:Y:S02]  /*5c80*/  FMUL.FTZ R3, R31, R0.reuse ;  /* 0x000000001f037220 */ /* 0x082fe40000410000 */
[----:B------:R-:W-:Y:S04]  /*5c90*/  HMMA.16816.F32 R28, R16, R60, RZ ;  /* 0x0000003c101c723c */ /* 0x000fe800000018ff */
[----:B------:R1:W5:Y:S02]  /*5ca0*/  MUFU.TANH R177, R3 ;  /* 0x0000000300b17308 */ /* 0x0003640000002400 */
[----:B-1----:R-:W-:-:S14]  /*5cb0*/  FMUL.FTZ R3, R40, R0 ;  /* 0x0000000028037220 */ /* 0x002fdc0000410000 */
[----:B------:R-:W-:Y:S01]  /*5cc0*/  HMMA.16816.F32 R76, R12, R64, R28 ;  /* 0x000000400c4c723c */ /* 0x000fe2000000181c */
[----:B------:R1:W-:Y:S07]  /*5cd0*/  MUFU.TANH R185, R3 ;  /* 0x0000000300b97308 */ /* 0x0003ee0000002400 */
[----:B------:R-:W-:Y:S01]  /*5ce0*/  HMMA.16816.F32 R28, R8, R50, R68 ;  /* 0x00000032081c723c */ /* 0x000fe20000001844 */
[----:B------:R-:W-:Y:S04]  /*5cf0*/  LDSM.16.M88.4 R68, [R21+0x9000] ;  /* 0x009000001544783b */ /* 0x000fe80000000200 */
[----:B------:R-:W2:Y:S01]  /*5d00*/  LDSM.16.M88.4 R48, [R20+0x8800] ;  /* 0x008800001430783b */ /* 0x000ea20000000200 */
[----:B-1----:R-:W-:-:S04]  /*5d10*/  FMUL.FTZ R3, R41, R0 ;  /* 0x0000000029037220 */ /* 0x002fc80000410000 */
[----:B------:R1:W-:Y:S10]  /*5d20*/  MUFU.TANH R186, R3 ;  /* 0x0000000300ba7308 */ /* 0x0003f40000002400 */
[----:B------:R-:W-:Y:S01]  /*5d30*/  HMMA.16816.F32 R28, R4, R54, R28 ;  /* 0x00000036041c723c */ /* 0x000fe2000000181c */
[----:B-1----:R-:W-:-:S04]  /*5d40*/  FMUL.FTZ R3, R42, R0 ;  /* 0x000000002a037220 */ /* 0x002fc80000410000 */
[----:B------:R1:W5:Y:S02]  /*5d50*/  MUFU.TANH R182, R3 ;  /* 0x0000000300b67308 */ /* 0x0003640000002400 */
[----:B-1----:R-:W-:Y:S02]  /*5d60*/  FMUL.FTZ R3, R43, R0 ;  /* 0x000000002b037220 */ /* 0x002fe40000410000 */
[----:B---3--:R-:W-:Y:S01]  /*5d70*/  HMMA.16816.F32 R40, R8, R44, R72 ;  /* 0x0000002c0828723c */ /* 0x008fe20000001848 */
[----:B------:R-:W1:Y:S03]  /*5d80*/  LDSM.16.M88.4 R72, [R23+0x9000] ;  /* 0x009000001748783b */ /* 0x000e660000000200 */
[----:B------:R3:W5:Y:S02]  /*5d90*/  MUFU.TANH R181, R3 ;  /* 0x0000000300b57308 */ /* 0x0007640000002400 */
[----:B---3--:R-:W-:-:S04]  /*5da0*/  LOP3.LUT R3, R241, 0x6, R26, 0xf8, !PT ;  /* 0x00000006f1037812 */ /* 0x008fc800078ef81a */
[C---:B------:R-:W-:Y:S02]  /*5db0*/  LOP3.LUT R26, R3.reuse, 0x8, RZ, 0xfc, !PT ;  /* 0x00000008031a7812 */ /* 0x040fe400078efcff */
[----:B------:R-:W-:Y:S02]  /*5dc0*/  LOP3.LUT R27, R3, 0x1, RZ, 0xfc, !PT ;  /* 0x00000001031b7812 */ /* 0x000fe400078efcff */
[----:B------:R-:W-:Y:S01]  /*5dd0*/  ISETP.GE.AND P3, PT, R26, R24, PT ;  /* 0x000000181a00720c */ /* 0x000fe20003f66270 */
[----:B------:R-:W-:Y:S01]  /*5de0*/  FMUL.FTZ R26, R37, R0 ;  /* 0x00000000251a7220 */ /* 0x000fe20000410000 */
[-C--:B------:R-:W-:Y:S02]  /*5df0*/  ISETP.GE.AND P5, PT, R3, R24.reuse, PT ;  /* 0x000000180300720c */ /* 0x080fe40003fa6270 */
[----:B------:R-:W-:Y:S01]  /*5e00*/  ISETP.GE.AND P4, PT, R27, R24, PT ;  /* 0x000000181b00720c */ /* 0x000fe20003f86270 */
[----:B------:R3:W-:Y:S01]  /*5e10*/  MUFU.TANH R171, R26 ;  /* 0x0000001a00ab7308 */ /* 0x0007e20000002400 */
[----:B------:R-:W-:-:S02]  /*5e20*/  LOP3.LUT R27, R3, 0x10, RZ, 0xfc, !PT ;  /* 0x00000010031b7812 */ /* 0x000fc400078efcff */
[----:B------:R-:W-:Y:S02]  /*5e30*/  FSEL R86, R151, -INF , !P5 ;  /* 0xff80000097567808 */ /* 0x000fe40006800000 */
[----:B------:R-:W-:Y:S02]  /*5e40*/  FSEL R91, R156, -INF , !P5 ;  /* 0xff8000009c5b7808 */ /* 0x000fe40006800000 */
[----:B------:R-:W-:Y:S01]  /*5e50*/  ISETP.GE.AND P0, PT, R27, R24, PT ;  /* 0x000000181b00720c */ /* 0x000fe20003f06270 */
[----:B------:R-:W-:Y:S01]  /*5e60*/  FMUL.FTZ R27, R38, R0 ;  /* 0x00000000261b7220 */ /* 0x000fe20000410000 */
[----:B------:R-:W-:Y:S02]  /*5e70*/  FSEL R85, R162, -INF , !P4 ;  /* 0xff800000a2557808 */ /* 0x000fe40006000000 */
[----:B------:R-:W-:Y:S01]  /*5e80*/  FSEL R90, R202, -INF , !P4 ;  /* 0xff800000ca5a7808 */ /* 0x000fe20006000000 */
[----:B------:R4:W5:Y:S01]  /*5e90*/  MUFU.TANH R160, R27 ;  /* 0x0000001b00a07308 */ /* 0x0009620000002400 */
[----:B------:R-:W-:-:S02]  /*5ea0*/  LOP3.LUT R36, R3, 0x9, RZ, 0xfc, !PT ;  /* 0x0000000903247812 */ /* 0x000fc400078efcff */
[----:B------:R-:W-:Y:S02]  /*5eb0*/  FSEL R87, R143, -INF , !P3 ;  /* 0xff8000008f577808 */ /* 0x000fe40005800000 */
[----:B------:R-:W-:Y:S02]  /*5ec0*/  FSEL R89, R199, -INF , !P3 ;  /* 0xff800000c7597808 */ /* 0x000fe40005800000 */
[C---:B---3--:R-:W-:Y:S02]  /*5ed0*/  LOP3.LUT R26, R3.reuse, 0x11, RZ, 0xfc, !PT ;  /* 0x00000011031a7812 */ /* 0x048fe400078efcff */
[-C--:B------:R-:W-:Y:S02]  /*5ee0*/  ISETP.GE.AND P1, PT, R36, R24.reuse, PT ;  /* 0x000000182400720c */ /* 0x080fe40003f26270 */
[----:B------:R-:W-:Y:S02]  /*5ef0*/  ISETP.GE.AND P6, PT, R26, R24, PT ;  /* 0x000000181a00720c */ /* 0x000fe40003fc6270 */
[----:B------:R-:W-:-:S02]  /*5f00*/  LOP3.LUT R26, R3, 0x18, RZ, 0xfc, !PT ;  /* 0x00000018031a7812 */ /* 0x000fc400078efcff */
[----:B------:R-:W-:Y:S02]  /*5f10*/  FSEL R88, R196, -INF , !P1 ;  /* 0xff800000c4587808 */ /* 0x000fe40004800000 */
[----:B------:R-:W-:Y:S01]  /*5f20*/  ISETP.GE.AND P5, PT, R26, R24, PT ;  /* 0x000000181a00720c */ /* 0x000fe20003fa6270 */
[----:B----4-:R-:W-:Y:S01]  /*5f30*/  FMUL.FTZ R27, R39, R0 ;  /* 0x00000000271b7220 */ /* 0x010fe20000410000 */
[C---:B------:R-:W-:Y:S01]  /*5f40*/  LOP3.LUT R26, R3.reuse, 0x19, RZ, 0xfc, !PT ;  /* 0x00000019031a7812 */ /* 0x040fe200078efcff */
[----:B------:R-:W-:Y:S01]  /*5f50*/  HMMA.16816.F32 R36, R16, R62, RZ ;  /* 0x0000003e1024723c */ /* 0x000fe200000018ff */
[----:B------:R-:W-:Y:S01]  /*5f60*/  FSEL R92, R200, -INF , !P1 ;  /* 0xff800000c85c7808 */ /* 0x000fe20004800000 */
[----:B------:R3:W4:Y:S01]  /*5f70*/  MUFU.TANH R156, R27 ;  /* 0x0000001b009c7308 */ /* 0x0007220000002400 */
[----:B------:R-:W-:Y:S02]  /*5f80*/  ISETP.GE.AND P4, PT, R26, R24, PT ;  /* 0x000000181a00720c */ /* 0x000fe40003f86270 */
[----:B------:R-:W-:-:S02]  /*5f90*/  LOP3.LUT R26, R3, 0x20, RZ, 0xfc, !PT ;  /* 0x00000020031a7812 */ /* 0x000fc400078efcff */
[----:B------:R-:W-:Y:S02]  /*5fa0*/  FSEL R95, R136, -INF , !P0 ;  /* 0xff800000885f7808 */ /* 0x000fe40004000000 */
[-C--:B------:R-:W-:Y:S02]  /*5fb0*/  ISETP.GE.AND P3, PT, R26, R24.reuse, PT ;  /* 0x000000181a00720c */ /* 0x080fe40003f66270 */
[----:B------:R-:W-:Y:S02]  /*5fc0*/  LOP3.LUT R26, R3, 0x21, RZ, 0xfc, !PT ;  /* 0x00000021031a7812 */ /* 0x000fe400078efcff */
[----:B------:R-:W-:Y:S02]  /*5fd0*/  FSEL R103, R197, -INF , !P0 ;  /* 0xff800000c5677808 */ /* 0x000fe40004000000 */
[----:B------:R-:W-:Y:S02]  /*5fe0*/  ISETP.GE.AND P1, PT, R26, R24, PT ;  /* 0x000000181a00720c */ /* 0x000fe40003f26270 */
[----:B------:R-:W-:-:S02]  /*5ff0*/  LOP3.LUT R26, R3, 0x28, RZ, 0xfc, !PT ;  /* 0x00000028031a7812 */ /* 0x000fc400078efcff */
[----:B------:R-:W-:Y:S01]  /*6000*/  FSEL R94, R140, -INF , !P6 ;  /* 0xff8000008c5e7808 */ /* 0x000fe20007000000 */
[----:B---3--:R-:W-:Y:S01]  /*6010*/  FMUL.FTZ R27, R32, R0 ;  /* 0x00000000201b7220 */ /* 0x008fe20000410000 */
[-C--:B------:R-:W-:Y:S01]  /*6020*/  ISETP.GE.AND P0, PT, R26, R24.reuse, PT ;  /* 0x000000181a00720c */ /* 0x080fe20003f06270 */
[----:B------:R-:W-:Y:S01]  /*6030*/  HMMA.16816.F32 R60, R12, R66, R36 ;  /* 0x000000420c3c723c */ /* 0x000fe20000001824 */
[C---:B------:R-:W-:Y:S01]  /*6040*/  LOP3.LUT R26, R3.reuse, 0x29, RZ, 0xfc, !PT ;  /* 0x00000029031a7812 */ /* 0x040fe200078efcff */
[----:B------:R3:W-:Y:S01]  /*6050*/  MUFU.TANH R162, R27 ;  /* 0x0000001b00a27308 */ /* 0x0007e20000002400 */
[----:B------:R-:W-:Y:S01]  /*6060*/  FSEL R101, R198, -INF , !P6 ;  /* 0xff800000c6657808 */ /* 0x000fe20007000000 */
[----:B------:R-:W5:Y:S01]  /*6070*/  LDSM.16.M88.4 R64, [R20+0x9000] ;  /* 0x009000001440783b */ /* 0x000f620000000200 */
[----:B------:R-:W-:Y:S02]  /*6080*/  ISETP.GE.AND P6, PT, R26, R24, PT ;  /* 0x000000181a00720c */ /* 0x000fe40003fc6270 */
[----:B------:R-:W-:Y:S01]  /*6090*/  LOP3.LUT R26, R3, 0x30, RZ, 0xfc, !PT ;  /* 0x00000030031a7812 */ /* 0x000fe200078efcff */
[----:B------:R-:W-:Y:S01]  /*60a0*/  HMMA.16816.F32 R36, R4, R56, R40 ;  /* 0x000000380424723c */ /* 0x000fe20000001828 */
[----:B------:R-:W-:-:S02]  /*60b0*/  FSEL R93, R99, -INF , !P5 ;  /* 0xff800000635d7808 */ /* 0x000fc40006800000 */
[----:B------:R-:W-:Y:S02]  /*60c0*/  FSEL R99, R195, -INF , !P5 ;  /* 0xff800000c3637808 */ /* 0x000fe40006800000 */
[----:B------:R-:W-:Y:S02]  /*60d0*/  ISETP.GE.AND P5, PT, R26, R24, PT ;  /* 0x000000181a00720c */ /* 0x000fe40003fa6270 */
[----:B------:R-:W-:Y:S02]  /*60e0*/  LOP3.LUT R26, R3, 0x31, RZ, 0xfc, !PT ;  /* 0x00000031031a7812 */ /* 0x000fe400078efcff */
[----:B------:R-:W-:Y:S02]  /*60f0*/  FSEL R102, R191, -INF , !P4 ;  /* 0xff800000bf667808 */ /* 0x000fe40006000000 */
[----:B------:R-:W-:Y:S01]  /*6100*/  FSEL R100, R194, -INF , !P4 ;  /* 0xff800000c2647808 */ /* 0x000fe20006000000 */
[----:B---3--:R-:W-:Y:S01]  /*6110*/  FMUL.FTZ R27, R33, R0 ;  /* 0x00000000211b7220 */ /* 0x008fe20000410000 */
[----:B------:R-:W-:Y:S01]  /*6120*/  ISETP.GE.AND P4, PT, R26, R24, PT ;  /* 0x000000181a00720c */ /* 0x000fe20003f86270 */
[----:B--2---:R-:W-:Y:S01]  /*6130*/  HMMA.16816.F32 R40, R8, R50, R60 ;  /* 0x000000320828723c */ /* 0x004fe2000000183c */
[----:B------:R-:W-:Y:S01]  /*6140*/  LOP3.LUT R26, R3, 0x38, RZ, 0xfc, !PT ;  /* 0x00000038031a7812 */ /* 0x000fe200078efcff */
[----:B------:R2:W-:Y:S01]  /*6150*/  MUFU.TANH R151, R27 ;  /* 0x0000001b00977308 */ /* 0x0005e20000002400 */
        /* <DEDUP_REMOVED lines=8> */
[----:B------:R-:W-:Y:S01]  /*61e0*/  FSEL R104, R109, -INF , !P0 ;  /* 0xff8000006d687808 */ /* 0x000fe20004000000 */
[----:B--2---:R-:W-:Y:S01]  /*61f0*/  FMUL.FTZ R27, R34, R0 ;  /* 0x00000000221b7220 */ /* 0x004fe20000410000 */
[----:B------:R-:W-:Y:S02]  /*6200*/  FSEL R109, R190, -INF , !P0 ;  /* 0xff800000be6d7808 */ /* 0x000fe40004000000 */
[----:B------:R-:W-:Y:S01]  /*6210*/  ISETP.GE.AND P0, PT, R26, R24, PT ;  /* 0x000000181a00720c */ /* 0x000fe20003f06270 */
[----:B------:R2:W3:Y:S01]  /*6220*/  MUFU.TANH R143, R27 ;  /* 0x0000001b008f7308 */ /* 0x0004e20000002400 */
        /* <DEDUP_REMOVED lines=9> */
[----:B--2---:R-:W-:Y:S01]  /*62c0*/  FMUL.FTZ R27, R35, R0 ;  /* 0x00000000231b7220 */ /* 0x004fe20000410000 */
[----:B------:R-:W-:Y:S01]  /*62d0*/  FSEL R112, R117, -INF , !P4 ;  /* 0xff80000075707808 */ /* 0x000fe20006000000 */
[----:B------:R-:W-:Y:S01]  /*62e0*/  HMMA.16816.F32 R32, R16, R68, RZ ;  /* 0x000000441020723c */ /* 0x000fe200000018ff */
[----:B------:R-:W-:Y:S01]  /*62f0*/  FSEL R117, R188, -INF , !P4 ;  /* 0xff800000bc757808 */ /* 0x000fe20006000000 */
[----:B------:R2:W3:Y:S01]  /*6300*/  MUFU.TANH R140, R27 ;  /* 0x0000001b008c7308 */ /* 0x0004e20000002400 */
[----:B------:R-:W-:Y:S02]  /*6310*/  ISETP.GE.AND P4, PT, R26, R24, PT ;  /* 0x000000181a00720c */ /* 0x000fe40003f86270 */
[----:B------:R-:W-:Y:S02]  /*6320*/  LOP3.LUT R26, R3, 0x50, RZ, 0xfc, !PT ;  /* 0x00000050031a7812 */ /* 0x000fe400078efcff */
[----:B------:R-:W-:-:S02]  /*6330*/  FSEL R113, R113, -INF , !P3 ;  /* 0xff80000071717808 */ /* 0x000fc40005800000 */
[----:B------:R-:W-:Y:S02]  /*6340*/  FSEL R116, R187, -INF , !P3 ;  /* 0xff800000bb747808 */ /* 0x000fe40005800000 */
[-C--:B------:R-:W-:Y:S02]  /*6350*/  ISETP.GE.AND P3, PT, R26, R24.reuse, PT ;  /* 0x000000181a00720c */ /* 0x080fe40003f66270 */
[C---:B------:R-:W-:Y:S02]  /*6360*/  LOP3.LUT R26, R3.reuse, 0x51, RZ, 0xfc, !PT ;  /* 0x00000051031a7812 */ /* 0x040fe400078efcff */
[----:B------:R-:W-:Y:S02]  /*6370*/  FSEL R118, R118, -INF , !P1 ;  /* 0xff80000076767808 */ /* 0x000fe40004800000 */
[----:B------:R-:W-:Y:S02]  /*6380*/  FSEL R115, R184, -INF , !P1 ;  /* 0xff800000b8737808 */ /* 0x000fe40004800000 */
[----:B------:R-:W-:Y:S01]  /*6390*/  ISETP.GE.AND P1, PT, R26, R24, PT ;  /* 0x000000181a00720c */ /* 0x000fe20003f26270 */
[----:B--2---:R-:W-:Y:S01]  /*63a0*/  FMUL.FTZ R27, R28, R0 ;  /* 0x000000001c1b7220 */ /* 0x004fe20000410000 */
[----:B-1----:R-:W-:Y:S01]  /*63b0*/  HMMA.16816.F32 R52, R12, R72, R32 ;  /* 0x000000480c34723c */ /* 0x002fe20000001820 */
[----:B------:R-:W-:-:S02]  /*63c0*/  LOP3.LUT R26, R3, 0x58, RZ, 0xfc, !PT ;  /* 0x00000058031a7812 */ /* 0x000fc400078efcff */
[----:B------:R1:W-:Y:S01]  /*63d0*/  MUFU.TANH R136, R27 ;  /* 0x0000001b00887308 */ /* 0x0003e20000002400 */
[----:B------:R-:W-:Y:S02]  /*63e0*/  FSEL R123, R123, -INF , !P0 ;  /* 0xff8000007b7b7808 */ /* 0x000fe40004000000 */
[----:B------:R-:W-:Y:S02]  /*63f0*/  FSEL R128, R128, -INF , !P0 ;  /* 0xff80000080807808 */ /* 0x000fe40004000000 */
[----:B------:R-:W-:Y:S01]  /*6400*/  ISETP.GE.AND P0, PT, R26, R24, PT ;  /* 0x000000181a00720c */ /* 0x000fe20003f06270 */
[----:B------:R-:W-:Y:S01]  /*6410*/  HMMA.16816.F32 R32, R8, R48, R76 ;  /* 0x000000300820723c */ /* 0x000fe2000000184c */
[----:B------:R-:W-:Y:S02]  /*6420*/  LOP3.LUT R26, R3, 0x59, RZ, 0xfc, !PT ;  /* 0x00000059031a7812 */ /* 0x000fe400078efcff */
[----:B------:R-:W-:Y:S02]  /*6430*/  FSEL R121, R121, -INF , !P6 ;  /* 0xff80000079797808 */ /* 0x000fe40007000000 */
[----:B------:R-:W-:-:S02]  /*6440*/  FSEL R126, R126, -INF , !P6 ;  /* 0xff8000007e7e7808 */ /* 0x000fc40007000000 */
[----:B------:R-:W-:Y:S02]  /*6450*/  ISETP.GE.AND P6, PT, R26, R24, PT ;  /* 0x000000181a00720c */ /* 0x000fe40003fc6270 */
[----:B------:R-:W-:Y:S02]  /*6460*/  LOP3.LUT R26, R3, 0x60, RZ, 0xfc, !PT ;  /* 0x00000060031a7812 */ /* 0x000fe400078efcff */
[----:B-----5:R-:W-:Y:S01]  /*6470*/  HMMA.16816.F32 R48, R8, R64, R52 ;  /* 0x000000400830723c */ /* 0x020fe20000001834 */
[----:B-1----:R-:W-:Y:S01]  /*6480*/  FMUL.FTZ R27, R29, R0 ;  /* 0x000000001d1b7220 */ /* 0x002fe20000410000 */
[----:B------:R-:W-:Y:S01]  /*6490*/  LDSM.16.M88.4 R52, [R22+0x9000] ;  /* 0x009000001634783b */ /* 0x000fe20000000200 */
[----:B------:R-:W-:Y:S02]  /*64a0*/  FSEL R122, R122, -INF , !P5 ;  /* 0xff8000007a7a7808 */ /* 0x000fe40006800000 */
[----:B------:R1:W-:Y:S01]  /*64b0*/  MUFU.TANH R129, R27 ;  /* 0x0000001b00817308 */ /* 0x0003e20000002400 */
[----:B------:R-:W-:-:S02]  /*64c0*/  FSEL R127, R127, -INF , !P5 ;  /* 0xff8000007f7f7808 */ /* 0x000fc40006800000 */
[-C--:B------:R-:W-:Y:S02]  /*64d0*/  ISETP.GE.AND P5, PT, R26, R24.reuse, PT ;  /* 0x000000181a00720c */ /* 0x080fe40003fa6270 */
[----:B------:R-:W-:Y:S02]  /*64e0*/  LOP3.LUT R26, R3, 0x61, RZ, 0xfc, !PT ;  /* 0x00000061031a7812 */ /* 0x000fe400078efcff */
[----:B------:R-:W-:Y:S02]  /*64f0*/  FSEL R125, R125, -INF , !P4 ;  /* 0xff8000007d7d7808 */ /* 0x000fe40006000000 */
[----:B------:R-:W-:Y:S02]  /*6500*/  FSEL R124, R124, -INF , !P4 ;  /* 0xff8000007c7c7808 */ /* 0x000fe40006000000 */
[----:B------:R-:W-:Y:S02]  /*6510*/  ISETP.GE.AND P4, PT, R26, R24, PT ;  /* 0x000000181a00720c */ /* 0x000fe40003f86270 */
[----:B------:R-:W-:-:S02]  /*6520*/  FSEL R132, R132, -INF , !P3 ;  /* 0xff80000084847808 */ /* 0x000fc40005800000 */
[----:B------:R-:W-:Y:S02]  /*6530*/  FSEL R141, R141, -INF , !P3 ;  /* 0xff8000008d8d7808 */ /* 0x000fe40005800000 */
[----:B------:R-:W-:Y:S01]  /*6540*/  FSEL R130, R130, -INF , !P1 ;  /* 0xff80000082827808 */ /* 0x000fe20004800000 */
[----:B-1----:R-:W-:Y:S01]  /*6550*/  FMUL.FTZ R27, R30, R0 ;  /* 0x000000001e1b7220 */ /* 0x002fe20000410000 */
[----:B------:R-:W-:Y:S02]  /*6560*/  FSEL R139, R139, -INF , !P1 ;  /* 0xff8000008b8b7808 */ /* 0x000fe40004800000 */
[----:B------:R-:W-:Y:S01]  /*6570*/  FSEL R131, R131, -INF , !P0 ;  /* 0xff80000083837808 */ /* 0x000fe20004000000 */
[----:B------:R1:W-:Y:S01]  /*6580*/  MUFU.TANH R119, R27 ;  /* 0x0000001b00777308 */ /* 0x0003e20000002400 */
[----:B------:R-:W-:Y:S02]  /*6590*/  FSEL R137, R137, -INF , !P0 ;  /* 0xff80000089897808 */ /* 0x000fe40004000000 */
[----:B------:R-:W-:-:S02]  /*65a0*/  FSEL R138, R138, -INF , !P6 ;  /* 0xff8000008a8a7808 */ /* 0x000fc40007000000 */
[----:B------:R-:W-:Y:S02]  /*65b0*/  FSEL R133, R133, -INF , !P6 ;  /* 0xff80000085857808 */ /* 0x000fe40007000000 */
[----:B------:R-:W-:Y:S02]  /*65c0*/  FSEL R142, R142, -INF , !P5 ;  /* 0xff8000008e8e7808 */ /* 0x000fe40006800000 */
[----:B------:R-:W-:Y:S02]  /*65d0*/  FSEL R146, R146, -INF , !P5 ;  /* 0xff80000092927808 */ /* 0x000fe40006800000 */
[----:B------:R-:W-:Y:S02]  /*65e0*/  FSEL R144, R144, -INF , !P4 ;  /* 0xff80000090907808 */ /* 0x000fe40006000000 */
[----:B------:R-:W-:Y:S01]  /*65f0*/  FSEL R149, R149, -INF , !P4 ;  /* 0xff80000095957808 */ /* 0x000fe20006000000 */
[-C--:B-1----:R-:W-:Y:S02]  /*6600*/  FMUL.FTZ R27, R31, R0.reuse ;  /* 0x000000001f1b7220 */ /* 0x082fe40000410000 */
[----:B------:R-:W-:Y:S01]  /*6610*/  HMMA.16816.F32 R28, R8, R46, R80 ;  /* 0x0000002e081c723c */ /* 0x000fe20000001850 */
[----:B------:R-:W1:Y:S01]  /*6620*/  LDSM.16.M88.4 R44, [R22+0x8800] ;  /* 0x00880000162c783b */ /* 0x000e620000000200 */
[----:B------:R2:W-:Y:S02]  /*6630*/  MUFU.TANH R83, R27 ;  /* 0x0000001b00537308 */ /* 0x0005e40000002400 */
[----:B--2---:R-:W-:-:S15]  /*6640*/  FMUL.FTZ R27, R36, R0 ;  /* 0x00000000241b7220 */ /* 0x004fde0000410000 */
[----:B------:R-:W-:-:S01]  /*6650*/  NOP ;  /* 0x0000000000007918 */ /* 0x000fc20000000000 */
[----:B------:R-:W-:Y:S01]  /*6660*/  HMMA.16816.F32 R28, R4, R58, R28 ;  /* 0x0000003a041c723c */ /* 0x000fe2000000181c */
[----:B------:R2:W-:Y:S01]  /*6670*/  LDSM.16.M88.4 R56, [R23+0x9800] ;  /* 0x009800001738783b */ /* 0x0005e20000000200 */
[----:B------:R5:W-:-:S15]  /*6680*/  MUFU.TANH R82, R27 ;  /* 0x0000001b00527308 */ /* 0x000bde0000002400 */
[----:B------:R-:W-:-:S02]  /*6690*/  NOP ;  /* 0x0000000000007918 */ /* 0x000fc40000000000 */
[-C--:B------:R-:W-:Y:S01]  /*66a0*/  FMUL.FTZ R31, R31, R0.reuse ;  /* 0x000000001f1f7220 */ /* 0x080fe20000410000 */
[-C--:B------:R-:W-:Y:S01]  /*66b0*/  FMUL.FTZ R26, R30, R0.reuse ;  /* 0x000000001e1a7220 */ /* 0x080fe20000410000 */
[-C--:B-----5:R-:W-:Y:S01]  /*66c0*/  FMUL.FTZ R27, R37, R0.reuse ;  /* 0x00000000251b7220 */ /* 0x0a0fe20000410000 */
[C---:B-1----:R-:W-:Y:S01]  /*66d0*/  HMMA.16816.F32 R32, R4.reuse, R44, R32 ;  /* 0x0000002c0420723c */ /* 0x042fe20000001820 */
[----:B------:R-:W-:Y:S07]  /*66e0*/  MUFU.TANH R73, R31 ;  /* 0x0000001f00497308 */ /* 0x000fee0000002400 */
[----:B------:R-:W-:Y:S01]  /*66f0*/  HMMA.16816.F32 R40, R4, R46, R40 ;  /* 0x0000002e0428723c */ /* 0x000fe20000001828 */
[----:B------:R1:W-:Y:S08]  /*6700*/  MUFU.TANH R81, R27 ;  /* 0x0000001b00517308 */ /* 0x0003f00000002400 */
[----:B------:R5:W-:Y:S02]  /*6710*/  MUFU.TANH R76, R26 ;  /* 0x0000001a004c7308 */ /* 0x000be40000002400 */
[-C--:B------:R-:W-:Y:S01]  /*6720*/  FMUL.FTZ R32, R32, R0.reuse ;  /* 0x0000000020207220 */ /* 0x080fe20000410000 */
[-C--:B------:R-:W-:Y:S01]  /*6730*/  FMUL.FTZ R33, R33, R0.reuse ;  /* 0x0000000021217220 */ /* 0x080fe20000410000 */
[----:B------:R-:W-:-:S04]  /*6740*/  FMUL.FTZ R34, R34, R0 ;  /* 0x0000000022227220 */ /* 0x000fc80000410000 */
[----:B------:R-:W-:Y:S01]  /*6750*/  MUFU.TANH R72, R32 ;  /* 0x0000002000487308 */ /* 0x000fe20000002400 */
[-C--:B-1----:R-:W-:Y:S01]  /*6760*/  FMUL.FTZ R27, R38, R0.reuse ;  /* 0x00000000261b7220 */ /* 0x082fe20000410000 */
[----:B--2---:R-:W-:-:S06]  /*6770*/  FMUL.FTZ R23, R40, R0 ;  /* 0x0000000028177220 */ /* 0x004fcc0000410000 */
[----:B------:R1:W2:Y:S01]  /*6780*/  MUFU.TANH R80, R27 ;  /* 0x0000001b00507308 */ /* 0x0002a20000002400 */
[----:B-----5:R-:W-:-:S07]  /*6790*/  FMUL.FTZ R26, R35, R0 ;  /* 0x00000000231a7220 */ /* 0x020fce0000410000 */
[----:B------:R-:W-:Y:S08]  /*67a0*/  MUFU.TANH R69, R33 ;  /* 0x0000002100457308 */ /* 0x000ff00000002400 */
[----:B------:R5:W-:Y:S01]  /*67b0*/  MUFU.TANH R68, R34 ;  /* 0x0000002200447308 */ /* 0x000be20000002400 */
[-C--:B-1----:R-:W-:Y:S02]  /*67c0*/  FMUL.FTZ R27, R39, R0.reuse ;  /* 0x00000000271b7220 */ /* 0x082fe40000410000 */
[----:B------:R1:W4:Y:S05]  /*67d0*/  LDSM.16.M88.4 R36, [R21+0x9800] ;  /* 0x009800001524783b */ /* 0x00032a0000000200 */
[----:B------:R3:W2:Y:S08]  /*67e0*/  MUFU.TANH R79, R27 ;  /* 0x0000001b004f7308 */ /* 0x0006b00000002400 */
[----:B------:R2:W-:Y:S01]  /*67f0*/  MUFU.TANH R64, R23 ;  /* 0x0000001700407308 */ /* 0x0005e20000002400 */
[----:B-----5:R-:W-:Y:S01]  /*6800*/  HMMA.16816.F32 R32, R4, R52, R48 ;  /* 0x000000340420723c */ /* 0x020fe20000001830 */
[----:B------:R5:W4:Y:S06]  /*6810*/  LDSM.16.M88.4 R48, [R20+0x9800] ;  /* 0x009800001430783b */ /* 0x000b2c0000000200 */
[----:B------:R5:W-:Y:S01]  /*6820*/  MUFU.TANH R65, R26 ;  /* 0x0000001a00417308 */ /* 0x000be20000002400 */
[-C--:B---3--:R-:W-:Y:S01]  /*6830*/  FMUL.FTZ R27, R28, R0.reuse ;  /* 0x000000001c1b7220 */ /* 0x088fe20000410000 */
[----:B-1----:R-:W-:-:S02]  /*6840*/  FMUL.FTZ R21, R29, R0 ;  /* 0x000000001d157220 */ /* 0x002fc40000410000 */
[----:B------:R-:W-:Y:S04]  /*6850*/  HMMA.16816.F32 R28, R16, R70, RZ ;  /* 0x00000046101c723c */ /* 0x000fe800000018ff */
[----:B------:R1:W-:Y:S01]  /*6860*/  MUFU.TANH R77, R21 ;  /* 0x00000015004d7308 */ /* 0x0003e20000002400 */
[----:B--2---:R-:W-:-:S07]  /*6870*/  FMUL.FTZ R23, R41, R0 ;  /* 0x0000000029177220 */ /* 0x004fce0000410000 */
[----:B------:R2:W-:Y:S01]  /*6880*/  MUFU.TANH R52, R23 ;  /* 0x0000001700347308 */ /* 0x0005e20000002400 */
[----:B-----5:R-:W-:Y:S01]  /*6890*/  LOP3.LUT R20, R3, 0x98, RZ, 0xfc, !PT ;  /* 0x0000009803147812 */ /* 0x020fe200078efcff */
[----:B------:R-:W-:Y:S01]  /*68a0*/  FMUL.FTZ R26, R33, R0 ;  /* 0x00000000211a7220 */ /* 0x000fe20000410000 */
[C---:B----4-:R-:W-:Y:S05]  /*68b0*/  HMMA.16816.F32 R44, R16.reuse, R36, RZ ;  /* 0x00000024102c723c */ /* 0x050fea00000018ff */
[----:B------:R-:W-:Y:S01]  /*68c0*/  MUFU.TANH R33, R26 ;  /* 0x0000001a00217308 */ /* 0x000fe20000002400 */
[C---:B-1----:R-:W-:Y:S02]  /*68d0*/  LOP3.LUT R21, R3.reuse, 0x68, RZ, 0xfc, !PT ;  /* 0x0000006803157812 */ /* 0x042fe400078efcff */
[----:B------:R-:W-:Y:S01]  /*68e0*/  HMMA.16816.F32 R60, R16, R38, RZ ;  /* 0x00000026103c723c */ /* 0x000fe200000018ff */
[----:B------:R-:W-:Y:S01]  /*68f0*/  LOP3.LUT R16, R3, 0x88, RZ, 0xfc, !PT ;  /* 0x0000008803107812 */ /* 0x000fe200078efcff */
[----:B------:R1:W3:Y:S01]  /*6900*/  LDSM.16.M88.4 R36, [R22+0x9800] ;  /* 0x009800001624783b */ /* 0x0002e20000000200 */
[----:B------:R-:W-:-:S02]  /*6910*/  ISETP.GE.AND P3, PT, R21, R24, PT ;  /* 0x000000181500720c */ /* 0x000fc40003f66270 */
[----:B------:R4:W5:Y:S01]  /*6920*/  MUFU.TANH R78, R27 ;  /* 0x0000001b004e7308 */ /* 0x0009620000002400 */
[----:B------:R-:W-:Y:S01]  /*6930*/  LOP3.LUT R21, R3, 0x69, RZ, 0xfc, !PT ;  /* 0x0000006903157812 */ /* 0x000fe200078efcff */
[----:B--2---:R-:W-:Y:S01]  /*6940*/  FMUL.FTZ R23, R42, R0 ;  /* 0x000000002a177220 */ /* 0x004fe20000410000 */
[----:B------:R-:W-:Y:S01]  /*6950*/  FSEL R145, R145, -INF , !P3 ;  /* 0xff80000091917808 */ /* 0x000fe20005800000 */
[----:B------:R-:W-:-:S04]  /*6960*/  DEPBAR.LE SB0, 0x0 ;  /* 0x000080000000791a */ /* 0x000fc80000000000 */
[----:B------:R-:W-:Y:S01]  /*6970*/  BAR.SYNC.DEFER_BLOCKING 0x0 ;  /* 0x0000000000007b1d */ /* 0x000fe20000010000 */
[-C--:B------:R-:W-:Y:S02]  /*6980*/  ISETP.GE.AND P1, PT, R21, R24.reuse, PT ;  /* 0x000000181500720c */ /* 0x080fe40003f26270 */
[----:B------:R-:W-:Y:S02]  /*6990*/  LOP3.LUT R21, R3, 0x70, RZ, 0xfc, !PT ;  /* 0x0000007003157812 */ /* 0x000fe400078efcff */
[----:B------:R-:W-:Y:S01]  /*69a0*/  FSEL R150, R150, -INF , !P3 ;  /* 0xff80000096967808 */ /* 0x000fe20005800000 */
[----:B------:R-:W-:Y:S01]  /*69b0*/  MUFU.TANH R42, R23 ;  /* 0x00000017002a7308 */ /* 0x000fe20000002400 */
[----:B------:R-:W-:Y:S02]  /*69c0*/  ISETP.GE.AND P0, PT, R21, R24, PT ;  /* 0x000000181500720c */ /* 0x000fe40003f06270 */
[----:B------:R-:W-:Y:S01]  /*69d0*/  LOP3.LUT R21, R3, 0x71, RZ, 0xfc, !PT ;  /* 0x0000007103157812 */ /* 0x000fe200078efcff */
[----:B----4-:R-:W-:Y:S01]  /*69e0*/  FMUL.FTZ R27, R35, R0 ;  /* 0x00000000231b7220 */ /* 0x010fe20000410000 */
[----:B------:R-:W-:-:S02]  /*69f0*/  FSEL R154, R154, -INF , !P0 ;  /* 0xff8000009a9a7808 */ /* 0x000fc40004000000 */
[-C--:B------:R-:W-:Y:S02]  /*6a00*/  ISETP.GE.AND P6, PT, R21, R24.reuse, PT ;  /* 0x000000181500720c */ /* 0x080fe40003fc6270 */
[----:B------:R-:W-:Y:S01]  /*6a10*/  LOP3.LUT R21, R3, 0x78, RZ, 0xfc, !PT ;  /* 0x0000007803157812 */ /* 0x000fe200078efcff */
[----:B------:R-:W-:Y:S01]  /*6a20*/  MUFU.TANH R27, R27 ;  /* 0x0000001b001b7308 */ /* 0x000fe20000002400 */
[----:B------:R-:W-:Y:S02]  /*6a30*/  FSEL R161, R161, -INF , !P0 ;  /* 0xff800000a1a17808 */ /* 0x000fe40004000000 */
[-C--:B------:R-:W-:Y:S02]  /*6a40*/  ISETP.GE.AND P5, PT, R21, R24.reuse, PT ;  /* 0x000000181500720c */ /* 0x080fe40003fa6270 */
[----:B------:R-:W-:Y:S02]  /*6a50*/  ISETP.GE.AND P0, PT, R16, R24, PT ;  /* 0x000000181000720c */ /* 0x000fe40003f06270 */
[----:B------:R-:W-:Y:S01]  /*6a60*/  LOP3.LUT R21, R3, 0x79, RZ, 0xfc, !PT ;  /* 0x0000007903157812 */ /* 0x000fe200078efcff */
[----:B------:R-:W-:Y:S01]  /*6a70*/  HMMA.16816.F32 R16, R12, R74, R28 ;  /* 0x0000004a0c10723c */ /* 0x000fe2000000181c */
[----:B------:R-:W-:-:S02]  /*6a80*/  FSEL R148, R148, -INF , !P1 ;  /* 0xff80000094947808 */ /* 0x000fc40004800000 */
[-C--:B------:R-:W-:Y:S02]  /*6a90*/  ISETP.GE.AND P4, PT, R21, R24.reuse, PT ;  /* 0x000000181500720c */ /* 0x080fe40003f86270 */
[----:B------:R-:W-:Y:S02]  /*6aa0*/  LOP3.LUT R21, R3, 0x80, RZ, 0xfc, !PT ;  /* 0x0000008003157812 */ /* 0x000fe400078efcff */
[----:B------:R-:W-:Y:S01]  /*6ab0*/  FSEL R147, R147, -INF , !P1 ;  /* 0xff80000093937808 */ /* 0x000fe20004800000 */
[----:B------:R-:W-:Y:S01]  /*6ac0*/  HMMA.16816.F32 R28, R12, R56, R44 ;  /* 0x000000380c1c723c */ /* 0x000fe2000000182c */
[----:B------:R-:W-:Y:S02]  /*6ad0*/  ISETP.GE.AND P3, PT, R21, R24, PT ;  /* 0x000000181500720c */ /* 0x000fe40003f66270 */
[----:B------:R-:W-:Y:S02]  /*6ae0*/  LOP3.LUT R21, R3, 0x81, RZ, 0xfc, !PT ;  /* 0x0000008103157812 */ /* 0x000fe400078efcff */
[----:B------:R-:W-:-:S02]  /*6af0*/  FSEL R152, R152, -INF , !P6 ;  /* 0xff80000098987808 */ /* 0x000fc40007000000 */
[-C--:B------:R-:W-:Y:S01]  /*6b00*/  ISETP.GE.AND P1, PT, R21, R24.reuse, PT ;  /* 0x000000181500720c */ /* 0x080fe20003f26270 */
[----:B------:R-:W-:Y:S01]  /*6b10*/  HMMA.16816.F32 R12, R12, R58, R60 ;  /* 0x0000003a0c0c723c */ /* 0x000fe2000000183c */
[----:B------:R-:W-:Y:S02]  /*6b20*/  LOP3.LUT R21, R3, 0x89, RZ, 0xfc, !PT ;  /* 0x0000008903157812 */ /* 0x000fe400078efcff */
[----:B------:R-:W-:Y:S02]  /*6b30*/  FSEL R159, R159, -INF , !P6 ;  /* 0xff8000009f9f7808 */ /* 0x000fe40007000000 */
[----:B------:R-:W-:Y:S02]  /*6b40*/  ISETP.GE.AND P6, PT, R21, R24, PT ;  /* 0x000000181500720c */ /* 0x000fe40003fc6270 */
[----:B------:R-:W-:Y:S01]  /*6b50*/  LOP3.LUT R21, R3, 0x90, RZ, 0xfc, !PT ;  /* 0x0000009003157812 */ /* 0x000fe200078efcff */
[----:B------:R-:W-:Y:S01]  /*6b60*/  HMMA.16816.F32 R16, R8, R66, R16 ;  /* 0x000000420810723c */ /* 0x000fe20000001810 */
[----:B------:R-:W-:-:S02]  /*6b70*/  FSEL R153, R153, -INF , !P5 ;  /* 0xff80000099997808 */ /* 0x000fc40006800000 */
[----:B------:R-:W-:Y:S02]  /*6b80*/  FSEL R158, R158, -INF , !P5 ;  /* 0xff8000009e9e7808 */ /* 0x000fe40006800000 */
        /* <DEDUP_REMOVED lines=9> */
[----:B------:R-:W-:Y:S02]  /*6c20*/  FSEL R168, R168, -INF , !P1 ;  /* 0xff800000a8a87808 */ /* 0x000fe40004800000 */
[----:B------:R-:W-:Y:S01]  /*6c30*/  ISETP.GE.AND P4, PT, R21, R24, PT ;  /* 0x000000181500720c */ /* 0x000fe20003f86270 */
[----:B------:R-:W-:Y:S01]  /*6c40*/  FMUL.FTZ R21, R43, R0 ;  /* 0x000000002b157220 */ /* 0x000fe20000410000 */
[----:B------:R-:W-:-:S02]  /*6c50*/  ISETP.GE.AND P1, PT, R20, R24, PT ;  /* 0x000000181400720c */ /* 0x000fc40003f26270 */
[----:B------:R-:W-:Y:S01]  /*6c60*/  LOP3.LUT R20, R3, 0xa0, RZ, 0xfc, !PT ;  /* 0x000000a003147812 */ /* 0x000fe200078efcff */
[----:B------:R2:W-:Y:S01]  /*6c70*/  MUFU.TANH R41, R21 ;  /* 0x0000001500297308 */ /* 0x0005e20000002400 */
[----:B------:R-:W-:Y:S02]  /*6c80*/  FSEL R164, R164, -INF , !P0 ;  /* 0xff800000a4a47808 */ /* 0x000fe40004000000 */
[----:B------:R-:W-:Y:S02]  /*6c90*/  FSEL R169, R169, -INF , !P0 ;  /* 0xff800000a9a97808 */ /* 0x000fe40004000000 */
[----:B------:R-:W-:Y:S02]  /*6ca0*/  ISETP.GE.AND P0, PT, R20, R24, PT ;  /* 0x000000181400720c */ /* 0x000fe40003f06270 */
[----:B------:R-:W-:Y:S02]  /*6cb0*/  LOP3.LUT R20, R3, 0xa1, RZ, 0xfc, !PT ;  /* 0x000000a103147812 */ /* 0x000fe400078efcff */
[----:B------:R-:W-:-:S02]  /*6cc0*/  FSEL R167, R167, -INF , !P6 ;  /* 0xff800000a7a77808 */ /* 0x000fc40007000000 */
[----:B------:R-:W-:Y:S02]  /*6cd0*/  FSEL R166, R166, -INF , !P6 ;  /* 0xff800000a6a67808 */ /* 0x000fe40007000000 */
[----:B------:R-:W-:Y:S02]  /*6ce0*/  ISETP.GE.AND P6, PT, R20, R24, PT ;  /* 0x000000181400720c */ /* 0x000fe40003fc6270 */
[----:B------:R-:W-:Y:S02]  /*6cf0*/  FSEL R173, R173, -INF , !P5 ;  /* 0xff800000adad7808 */ /* 0x000fe40006800000 */
[----:B------:R-:W-:Y:S01]  /*6d00*/  FSEL R179, R179, -INF , !P5 ;  /* 0xff800000b3b37808 */ /* 0x000fe20006800000 */
[----:B--2---:R-:W-:Y:S01]  /*6d10*/  FMUL.FTZ R21, R32, R0 ;  /* 0x0000000020157220 */ /* 0x004fe20000410000 */
[----:B------:R-:W-:Y:S02]  /*6d20*/  FSEL R174, R174, -INF , !P4 ;  /* 0xff800000aeae7808 */ /* 0x000fe40006000000 */
[----:B------:R-:W-:Y:S01]  /*6d30*/  FSEL R178, R178, -INF , !P4 ;  /* 0xff800000b2b27808 */ /* 0x000fe20006000000 */
[----:B------:R1:W-:Y:S01]  /*6d40*/  MUFU.TANH R40, R21 ;  /* 0x0000001500287308 */ /* 0x0003e20000002400 */
[----:B------:R-:W-:-:S02]  /*6d50*/  LOP3.LUT R26, R3, 0xb0, RZ, 0xfc, !PT ;  /* 0x000000b0031a7812 */ /* 0x000fc400078efcff */
[----:B------:R-:W-:Y:S02]  /*6d60*/  FSEL R172, R172, -INF , !P3 ;  /* 0xff800000acac7808 */ /* 0x000fe40005800000 */
[----:B------:R-:W-:Y:S02]  /*6d70*/  FSEL R175, R175, -INF , !P3 ;  /* 0xff800000afaf7808 */ /* 0x000fe40005800000 */
[----:B------:R-:W-:Y:S02]  /*6d80*/  ISETP.GE.AND P3, PT, R26, R24, PT ;  /* 0x000000181a00720c */ /* 0x000fe40003f66270 */
[----:B------:R-:W-:Y:S02]  /*6d90*/  LOP3.LUT R26, R3, 0xb1, RZ, 0xfc, !PT ;  /* 0x000000b1031a7812 */ /* 0x000fe400078efcff */
[----:B------:R-:W-:Y:S02]  /*6da0*/  FSEL R177, R177, -INF , !P1 ;  /* 0xff800000b1b17808 */ /* 0x000fe40004800000 */
[----:B------:R-:W-:-:S02]  /*6db0*/  FSEL R176, R176, -INF , !P1 ;  /* 0xff800000b0b07808 */ /* 0x000fc40004800000 */
[----:B------:R-:W-:Y:S02]  /*6dc0*/  ISETP.GE.AND P1, PT, R26, R24, PT ;  /* 0x000000181a00720c */ /* 0x000fe40003f26270 */
[C---:B------:R-:W-:Y:S01]  /*6dd0*/  LOP3.LUT R26, R3.reuse, 0xb8, RZ, 0xfc, !PT ;  /* 0x000000b8031a7812 */ /* 0x040fe200078efcff */
[----:B-1----:R-:W-:Y:S01]  /*6de0*/  HMMA.16816.F32 R20, R4, R54, R16 ;  /* 0x000000360414723c */ /* 0x002fe20000001810 */
[C---:B------:R-:W-:Y:S01]  /*6df0*/  LOP3.LUT R16, R3.reuse, 0xa8, RZ, 0xfc, !PT ;  /* 0x000000a803107812 */ /* 0x040fe200078efcff */
[----:B------:R-:W-:Y:S01]  /*6e00*/  FMUL.FTZ R17, R34, R0 ;  /* 0x0000000022117220 */ /* 0x000fe20000410000 */
[----:B------:R-:W-:Y:S02]  /*6e10*/  FSEL R182, R182, -INF , !P0 ;  /* 0xff800000b6b67808 */ /* 0x000fe40004000000 */
[----:B------:R-:W-:Y:S01]  /*6e20*/  ISETP.GE.AND P5, PT, R16, R24, PT ;  /* 0x000000181000720c */ /* 0x000fe20003fa6270 */
[----:B------:R1:W2:Y:S01]  /*6e30*/  MUFU.TANH R32, R17 ;  /* 0x0000001100207308 */ /* 0x0002a20000002400 */
[----:B------:R-:W-:-:S02]  /*6e40*/  LOP3.LUT R16, R3, 0xa9, RZ, 0xfc, !PT ;  /* 0x000000a903107812 */ /* 0x000fc400078efcff */
[----:B------:R-:W-:Y:S02]  /*6e50*/  FSEL R185, R185, -INF , !P0 ;  /* 0xff800000b9b97808 */ /* 0x000fe40004000000 */
[-C--:B------:R-:W-:Y:S02]  /*6e60*/  ISETP.GE.AND P4, PT, R16, R24.reuse, PT ;  /* 0x000000181000720c */ /* 0x080fe40003f86270 */
[----:B------:R-:W-:Y:S02]  /*6e70*/  ISETP.GE.AND P0, PT, R26, R24, PT ;  /* 0x000000181a00720c */ /* 0x000fe40003f06270 */
[----:B------:R-:W-:Y:S02]  /*6e80*/  FSEL R181, R181, -INF , !P6 ;  /* 0xff800000b5b57808 */ /* 0x000fe40007000000 */
[----:B------:R-:W-:Y:S02]  /*6e90*/  FSEL R186, R186, -INF , !P6 ;  /* 0xff800000baba7808 */ /* 0x000fe40007000000 */
[-C--:B------:R-:W-:Y:S01]  /*6ea0*/  FMUL.FTZ R20, R20, R0.reuse ;  /* 0x0000000014147220 */ /* 0x080fe20000410000 */
[----:B------:R-:W-:Y:S01]  /*6eb0*/  FSEL R160, R160, -INF , !P5 ;  /* 0xff800000a0a07808 */ /* 0x000fe20006800000 */
[-C--:B------:R-:W-:Y:S01]  /*6ec0*/  FMUL.FTZ R22, R22, R0.reuse ;  /* 0x0000000016167220 */ /* 0x080fe20000410000 */
[----:B------:R-:W-:Y:S01]  /*6ed0*/  FSEL R184, R180, -INF , !P5 ;  /* 0xff800000b4b87808 */ /* 0x000fe20006800000 */
[----:B------:R4:W-:Y:S01]  /*6ee0*/  MUFU.TANH R26, R20 ;  /* 0x00000014001a7308 */ /* 0x0009e20000002400 */
[----:B-1----:R-:W-:Y:S01]  /*6ef0*/  HMMA.16816.F32 R16, R8, R48, R28 ;  /* 0x000000300810723c */ /* 0x002fe2000000181c */
[----:B------:R-:W-:Y:S01]  /*6f00*/  FSEL R180, R156, -INF , !P4 ;  /* 0xff8000009cb47808 */ /* 0x000fe20006000000 */
[-C--:B------:R-:W-:Y:S01]  /*6f10*/  FMUL.FTZ R21, R21, R0.reuse ;  /* 0x0000000015157220 */ /* 0x080fe20000410000 */
[----:B------:R-:W-:Y:S01]  /*6f20*/  FSEL R171, R171, -INF , !P4 ;  /* 0xff800000abab7808 */ /* 0x000fe20006000000 */
[----:B------:R-:W-:Y:S01]  /*6f30*/  FMUL.FTZ R23, R23, R0 ;  /* 0x0000000017177220 */ /* 0x000fe20000410000 */
[----:B------:R-:W-:-:S02]  /*6f40*/  FSEL R143, R143, -INF , !P3 ;  /* 0xff8000008f8f7808 */ /* 0x000fc40005800000 */
[----:B------:R-:W-:Y:S01]  /*6f50*/  FSEL R187, R162, -INF , !P3 ;  /* 0xff800000a2bb7808 */ /* 0x000fe20005800000 */
[----:B------:R-:W-:Y:S01]  /*6f60*/  HMMA.16816.F32 R8, R8, R50, R12 ;  /* 0x000000320808723c */ /* 0x000fe2000000180c */
[C---:B------:R-:W-:Y:S01]  /*6f70*/  LOP3.LUT R12, R3.reuse, 0xc8, RZ, 0xfc, !PT ;  /* 0x000000c8030c7812 */ /* 0x040fe200078efcff */
[----:B------:R-:W1:Y:S01]  /*6f80*/  MUFU.TANH R22, R22 ;  /* 0x0000001600167308 */ /* 0x000e620000002400 */
[----:B------:R-:W-:Y:S02]  /*6f90*/  FSEL R162, R140, -INF , !P1 ;  /* 0xff8000008ca27808 */ /* 0x000fe40004800000 */
[-C--:B------:R-:W-:Y:S02]  /*6fa0*/  ISETP.GE.AND P3, PT, R12, R24.reuse, PT ;  /* 0x000000180c00720c */ /* 0x080fe40003f66270 */
[C---:B------:R-:W-:Y:S02]  /*6fb0*/  LOP3.LUT R12, R3.reuse, 0xc9, RZ, 0xfc, !PT ;  /* 0x000000c9030c7812 */ /* 0x040fe400078efcff */
[----:B----4-:R-:W-:Y:S01]  /*6fc0*/  LOP3.LUT R20, R3, 0xb9, RZ, 0xfc, !PT ;  /* 0x000000b903147812 */ /* 0x010fe200078efcff */
[----:B------:R-:W-:Y:S01]  /*6fd0*/  MUFU.TANH R21, R21 ;  /* 0x0000001500157308 */ /* 0x000fe20000002400 */
[----:B------:R-:W-:Y:S01]  /*6fe0*/  FSEL R151, R151, -INF , !P1 ;  /* 0xff80000097977808 */ /* 0x000fe20004800000 */
[----:B---3--:R-:W-:Y:S01]  /*6ff0*/  HMMA.16816.F32 R16, R4, R36, R16 ;  /* 0x000000240410723c */ /* 0x008fe20000001810 */
[----:B------:R-:W-:-:S02]  /*7000*/  ISETP.GE.AND P6, PT, R20, R24, PT ;  /* 0x000000181400720c */ /* 0x000fc40003fc6270 */
[C---:B------:R-:W-:Y:S02]  /*7010*/  LOP3.LUT R20, R3.reuse, 0xc0, RZ, 0xfc, !PT ;  /* 0x000000c003147812 */ /* 0x040fe400078efcff */
[-C--:B------:R-:W-:Y:S01]  /*7020*/  ISETP.GE.AND P1, PT, R12, R24.reuse, PT ;  /* 0x000000180c00720c */ /* 0x080fe20003f26270 */
[----:B------:R-:W3:Y:S01]  /*7030*/  MUFU.TANH R23, R23 ;  /* 0x0000001700177308 */ /* 0x000ee20000002400 */
[----:B------:R-:W-:Y:S01]  /*7040*/  ISETP.GE.AND P5, PT, R20, R24, PT ;  /* 0x000000181400720c */ /* 0x000fe20003fa6270 */
[----:B------:R-:W-:Y:S01]  /*7050*/  HMMA.16816.F32 R4, R4, R38, R8 ;  /* 0x000000260404723c */ /* 0x000fe20000001808 */
[C---:B------:R-:W-:Y:S02]  /*7060*/  LOP3.LUT R20, R3.reuse, 0xc1, RZ, 0xfc, !PT ;  /* 0x000000c103147812 */ /* 0x040fe400078efcff */
[----:B------:R-:W-:Y:S02]  /*7070*/  LOP3.LUT R8, R3, 0xd8, RZ, 0xfc, !PT ;  /* 0x000000d803087812 */ /* 0x000fe400078efcff */
[----:B------:R-:W-:-:S02]  /*7080*/  FSEL R80, R80, -INF , !P5 ;  /* 0xff80000050507808 */ /* 0x000fc40006800000 */
[----:B------:R-:W-:Y:S02]  /*7090*/  FSEL R188, R82, -INF , !P5 ;  /* 0xff80000052bc7808 */ /* 0x000fe40006800000 */
[-C--:B------:R-:W-:Y:S02]  /*70a0*/  ISETP.GE.AND P4, PT, R20, R24.reuse, PT ;  /* 0x000000181400720c */ /* 0x080fe40003f86270 */
[----:B------:R-:W-:Y:S01]  /*70b0*/  ISETP.GE.AND P5, PT, R8, R24, PT ;  /* 0x000000180800720c */ /* 0x000fe20003fa6270 */
[-C--:B------:R-:W-:Y:S01]  /*70c0*/  FMUL.FTZ R9, R18, R0.reuse ;  /* 0x0000000012097220 */ /* 0x080fe20000410000 */
[----:B------:R-:W-:Y:S01]  /*70d0*/  LOP3.LUT R8, R3, 0xd9, RZ, 0xfc, !PT ;  /* 0x000000d903087812 */ /* 0x000fe200078efcff */
[-C--:B------:R-:W-:Y:S01]  /*70e0*/  FMUL.FTZ R16, R16, R0.reuse ;  /* 0x0000000010107220 */ /* 0x080fe20000410000 */
[----:B------:R-:W-:Y:S01]  /*70f0*/  FSEL R82, R79, -INF , !P4 ;  /* 0xff8000004f527808 */ /* 0x000fe20006000000 */
[----:B------:R4:W3:Y:S01]  /*7100*/  MUFU.TANH R11, R9 ;  /* 0x00000009000b7308 */ /* 0x0008e20000002400 */
[----:B------:R-:W-:Y:S01]  /*7110*/  FSEL R190, R81, -INF , !P4 ;  /* 0xff80000051be7808 */ /* 0x000fe20006000000 */
[----:B------:R-:W-:Y:S01]  /*7120*/  FMUL.FTZ R17, R17, R0 ;  /* 0x0000000011117220 */ /* 0x000fe20000410000 */
[----:B------:R-:W-:Y:S01]  /*7130*/  ISETP.GE.AND P4, PT, R8, R24, PT ;  /* 0x000000180800720c */ /* 0x000fe20003f86270 */
[-C--:B------:R-:W-:Y:S01]  /*7140*/  FMUL.FTZ R6, R6, R0.reuse ;  /* 0x0000000006067220 */ /* 0x080fe20000410000 */
[----:B------:R-:W-:Y:S01]  /*7150*/  LOP3.LUT R12, R3, 0xd0, RZ, 0xfc, !PT ;  /* 0x000000d0030c7812 */ /* 0x000fe200078efcff */
[----:B------:R-:W-:Y:S01]  /*7160*/  FMUL.FTZ R7, R7, R0 ;  /* 0x0000000007077220 */ /* 0x000fe20000410000 */
[----:B------:R-:W-:Y:S01]  /*7170*/  LOP3.LUT R8, R3, 0xe0, RZ, 0xfc, !PT ;  /* 0x000000e003087812 */ /* 0x000fe200078efcff */
[----:B------:R-:W3:Y:S01]  /*7180*/  MUFU.TANH R16, R16 ;  /* 0x0000001000107308 */ /* 0x000ee20000002400 */
[----:B------:R-:W-:-:S02]  /*7190*/  FSEL R119, R119, -INF , !P0 ;  /* 0xff80000077777808 */ /* 0x000fc40004000000 */
[----:B------:R-:W-:Y:S02]  /*71a0*/  FSEL R136, R136, -INF , !P0 ;  /* 0xff80000088887808 */ /* 0x000fe40004000000 */
[----:B------:R-:W-:Y:S02]  /*71b0*/  FSEL R81, R76, -INF , !P3 ;  /* 0xff8000004c517808 */ /* 0x000fe40005800000 */
[----:B-----5:R-:W-:Y:S01]  /*71c0*/  FSEL R191, R78, -INF , !P3 ;  /* 0xff8000004ebf7808 */ /* 0x020fe20005800000 */
[----:B------:R-:W-:Y:S01]  /*71d0*/  MUFU.TANH R17, R17 ;  /* 0x0000001100117308 */ /* 0x000fe20000002400 */
[----:B------:R-:W-:Y:S01]  /*71e0*/  ISETP.GE.AND P0, PT, R12, R24, PT ;  /* 0x000000180c00720c */ /* 0x000fe20003f06270 */
[----:B----4-:R-:W-:Y:S01]  /*71f0*/  FMUL.FTZ R9, R19, R0 ;  /* 0x0000000013097220 */ /* 0x010fe20000410000 */
[----:B------:R-:W-:Y:S02]  /*7200*/  ISETP.GE.AND P3, PT, R8, R24, PT ;  /* 0x000000180800720c */ /* 0x000fe40003f66270 */
[----:B------:R-:W-:-:S02]  /*7210*/  LOP3.LUT R12, R3, 0xd1, RZ, 0xfc, !PT ;  /* 0x000000d1030c7812 */ /* 0x000fc400078efcff */
[----:B------:R-:W-:Y:S01]  /*7220*/  LOP3.LUT R8, R3, 0xe1, RZ, 0xfc, !PT ;  /* 0x000000e103087812 */ /* 0x000fe200078efcff */
[----:B------:R4:W5:Y:S01]  /*7230*/  MUFU.TANH R10, R9 ;  /* 0x00000009000a7308 */ /* 0x0009620000002400 */
[----:B------:R-:W-:Y:S02]  /*7240*/  FSEL R83, R83, -INF , !P6 ;  /* 0xff80000053537808 */ /* 0x000fe40007000000 */
[----:B------:R-:W-:Y:S02]  /*7250*/  FSEL R129, R129, -INF , !P6 ;  /* 0xff80000081817808 */ /* 0x000fe40007000000 */
[----:B------:R-:W-:Y:S02]  /*7260*/  FSEL R192, R73, -INF , !P1 ;  /* 0xff80000049c07808 */ /* 0x000fe40004800000 */
[----:B------:R-:W-:Y:S01]  /*7270*/  FSEL R189, R77, -INF , !P1 ;  /* 0xff8000004dbd7808 */ /* 0x000fe20004800000 */
[----:B------:R-:W5:Y:S01]  /*7280*/  MUFU.TANH R6, R6 ;  /* 0x0000000600067308 */ /* 0x000f620000002400 */
[----:B------:R-:W-:-:S02]  /*7290*/  ISETP.GE.AND P6, PT, R12, R24, PT ;  /* 0x000000180c00720c */ /* 0x000fc40003fc6270 */
[----:B------:R-:W-:Y:S02]  /*72a0*/  ISETP.GE.AND P1, PT, R8, R24, PT ;  /* 0x000000180800720c */ /* 0x000fe40003f26270 */
[C---:B------:R-:W-:Y:S02]  /*72b0*/  LOP3.LUT R8, R3.reuse, 0xe8, RZ, 0xfc, !PT ;  /* 0x000000e803087812 */ /* 0x040fe400078efcff */
[----:B------:R-:W-:Y:S01]  /*72c0*/  FSEL R195, R68, -INF , !P0 ;  /* 0xff80000044c37808 */ /* 0x000fe20004000000 */
[----:B------:R-:W-:Y:S01]  /*72d0*/  MUFU.TANH R7, R7 ;  /* 0x0000000700077308 */ /* 0x000fe20000002400 */
[----:B------:R-:W-:Y:S01]  /*72e0*/  FSEL R199, R72, -INF , !P0 ;  /* 0xff80000048c77808 */ /* 0x000fe20004000000 */
[-C--:B----4-:R-:W-:Y:S01]  /*72f0*/  FMUL.FTZ R9, R4, R0.reuse ;  /* 0x0000000004097220 */ /* 0x090fe20000410000 */
[----:B------:R-:W-:Y:S01]  /*7300*/  LOP3.LUT R4, R3, 0xe9, RZ, 0xfc, !PT ;  /* 0x000000e903047812 */ /* 0x000fe200078efcff */
[----:B------:R-:W-:Y:S01]  /*7310*/  FMUL.FTZ R0, R5, R0 ;  /* 0x0000000005007220 */ /* 0x000fe20000410000 */
[----:B------:R-:W-:-:S02]  /*7320*/  FSEL R193, R65, -INF , !P6 ;  /* 0xff80000041c17808 */ /* 0x000fc40007000000 */
[----:B------:R-:W-:Y:S01]  /*7330*/  FSEL R196, R69, -INF , !P6 ;  /* 0xff80000045c47808 */ /* 0x000fe20007000000 */
[----:B------:R-:W4:Y:S01]  /*7340*/  MUFU.TANH R9, R9 ;  /* 0x0000000900097308 */ /* 0x000f220000002400 */
[-C--:B------:R-:W-:Y:S02]  /*7350*/  ISETP.GE.AND P0, PT, R8, R24.reuse, PT ;  /* 0x000000180800720c */ /* 0x080fe40003f06270 */
[----:B------:R-:W-:Y:S02]  /*7360*/  ISETP.GE.AND P6, PT, R4, R24, PT ;  /* 0x000000180400720c */ /* 0x000fe40003fc6270 */
[----:B------:R-:W-:Y:S02]  /*7370*/  LOP3.LUT R4, R3, 0xf0, RZ, 0xfc, !PT ;  /* 0x000000f003047812 */ /* 0x000fe400078efcff */
[----:B--2---:R-:W-:Y:S01]  /*7380*/  FSEL R204, R32, -INF , !P3 ;  /* 0xff80000020cc7808 */ /* 0x004fe20005800000 */
[----:B------:R-:W2:Y:S01]  /*7390*/  MUFU.TANH R0, R0 ;  /* 0x0000000000007308 */ /* 0x000ea20000002400 */
[----:B------:R-:W-:-:S02]  /*73a0*/  LOP3.LUT R32, R205, 0x200, RZ, 0xc0, !PT ;  /* 0x00000200cd207812 */ /* 0x000fc400078ec0ff */
[----:B------:R-:W-:Y:S02]  /*73b0*/  FSEL R194, R42, -INF , !P5 ;  /* 0xff8000002ac27808 */ /* 0x000fe40006800000 */
[----:B------:R-:W-:Y:S02]  /*73c0*/  FSEL R198, R64, -INF , !P5 ;  /* 0xff80000040c67808 */ /* 0x000fe40006800000 */
[----:B-1----:R-:W-:Y:S02]  /*73d0*/  FSEL R202, R22, -INF , !P0 ;  /* 0xff80000016ca7808 */ /* 0x002fe40004000000 */
[----:B------:R-:W-:Y:S02]  /*73e0*/  FSEL R205, R26, -INF , !P0 ;  /* 0xff8000001acd7808 */ /* 0x000fe40004000000 */
[----:B------:R-:W-:Y:S02]  /*73f0*/  ISETP.GE.AND P5, PT, R4, R24, PT ;  /* 0x000000180400720c */ /* 0x000fe40003fa6270 */
[----:B------:R-:W-:-:S02]  /*7400*/  ISETP.GT.AND P0, PT, R84, R219, PT ;  /* 0x000000db5400720c */ /* 0x000fc40003f04270 */
        /* <DEDUP_REMOVED lines=9> */
[-C--:B------:R-:W-:Y:S02]  /*74a0*/  ISETP.GE.AND P3, PT, R4, R24.reuse, PT ;  /* 0x000000180400720c */ /* 0x080fe40003f66270 */
[----:B------:R-:W-:Y:S02]  /*74b0*/  ISETP.GE.AND P1, PT, R3, R24, PT ;  /* 0x000000180300720c */ /* 0x000fe40003f26270 */
[----:B---3--:R-:W-:-:S02]  /*74c0*/  FSEL R209, R23, -INF , !P6 ;  /* 0xff80000017d17808 */ /* 0x008fc40007000000 */
[----:B------:R-:W-:Y:S02]  /*74d0*/  FSEL R207, R21, -INF , !P6 ;  /* 0xff80000015cf7808 */ /* 0x000fe40007000000 */
[----:B------:R-:W-:Y:S02]  /*74e0*/  FSEL R210, R11, -INF , !P5 ;  /* 0xff8000000bd27808 */ /* 0x000fe40006800000 */
[----:B------:R-:W-:Y:S02]  /*74f0*/  FSEL R213, R16, -INF , !P5 ;  /* 0xff80000010d57808 */ /* 0x000fe40006800000 */
[----:B-----5:R-:W-:Y:S02]  /*7500*/  FSEL R211, R10, -INF , !P4 ;  /* 0xff8000000ad37808 */ /* 0x020fe40006000000 */
[----:B------:R-:W-:Y:S02]  /*7510*/  FSEL R216, R17, -INF , !P4 ;  /* 0xff80000011d87808 */ /* 0x000fe40006000000 */
[----:B------:R-:W-:-:S02]  /*7520*/  FSEL R212, R6, -INF , !P3 ;  /* 0xff80000006d47808 */ /* 0x000fc40005800000 */
[----:B----4-:R-:W-:Y:S02]  /*7530*/  FSEL R215, R9, -INF , !P3 ;  /* 0xff80000009d77808 */ /* 0x010fe40005800000 */
[----:B------:R-:W-:Y:S02]  /*7540*/  FSEL R217, R7, -INF , !P1 ;  /* 0xff80000007d97808 */ /* 0x000fe40004800000 */
[----:B--2---:R-:W-:Y:S01]  /*7550*/  FSEL R214, R0, -INF , !P1 ;  /* 0xff80000000d67808 */ /* 0x004fe20004800000 */
        /* <DEDUP_REMOVED lines=16> */
.L_x_1649:
[----:B------:R-:W2:Y:S01]  /*7660*/  LD.E R3, desc[UR4][R134.64+0x170] ;  /* 0x0001700486037980 */ /* 0x000ea2000c101900 */
[----:B------:R-:W-:Y:S02]  /*7670*/  VIADD R9, R241, 0xffffff00 ;  /* 0xffffff00f1097836 */ /* 0x000fe40000000000 */
[----:B------:R-:W-:Y:S02]  /*7680*/  IMAD.MOV.U32 R14, RZ, RZ, R221 ;  /* 0x000000ffff0e7224 */ /* 0x000fe400078e00dd */
[----:B------:R-:W-:Y:S01]  /*7690*/  IMAD.MOV.U32 R13, RZ, RZ, R222 ;  /* 0x000000ffff0d7224 */ /* 0x000fe200078e00de */
[----:B------:R-:W-:Y:S02]  /*76a0*/  IABS R7, R9 ;  /* 0x0000000900077213 */ /* 0x000fe40000000000 */
[----:B------:R-:W-:Y:S02]  /*76b0*/  IABS R8, R241 ;  /* 0x000000f100087213 */ /* 0x000fe40000000000 */
[----:B--2---:R-:W-:-:S04]  /*76c0*/  IABS R0, R3 ;  /* 0x0000000300007213 */ /* 0x004fc80000000000 */
[----:B------:R-:W1:Y:S08]  /*76d0*/  I2F.RP R4, R0 ;  /* 0x0000000000047306 */ /* 0x000e700000209400 */
[----:B-1----:R-:W1:Y:S02]  /*76e0*/  MUFU.RCP R4, R4 ;  /* 0x0000000400047308 */ /* 0x002e640000001000 */
[----:B-1----:R-:W-:-:S06]  /*76f0*/  IADD3 R4, PT, PT, R4, 0xffffffe, RZ ;  /* 0x0ffffffe04047810 */ /* 0x002fcc0007ffe0ff */
[----:B------:R-:W1:Y:S01]  /*7700*/  F2I.FTZ.U32.TRUNC.NTZ R5, R4 ;  /* 0x0000000400057305 */ /* 0x000e62000021f000 */
[----:B------:R-:W-:Y:S01]  /*7710*/  IABS R10, R3 ;  /* 0x00000003000a7213 */ /* 0x000fe20000000000 */
[----:B-1----:R-:W-:-:S04]  /*7720*/  IMAD.MOV R4, RZ, RZ, -R5 ;  /* 0x000000ffff047224 */ /* 0x002fc800078e0a05 */
[----:B------:R-:W-:Y:S01]  /*7730*/  IMAD R6, R4, R0, RZ ;  /* 0x0000000004067224 */ /* 0x000fe200078e02ff */
[----:B------:R-:W-:-:S05]  /*7740*/  MOV R4, RZ ;  /* 0x000000ff00047202 */ /* 0x000fca0000000f00 */
        /* <DEDUP_REMOVED lines=10> */
[----:B------:R-:W-:Y:S02]  /*77f0*/  @!P4 IMAD.IADD R7, R7, 0x1, -R0 ;  /* 0x000000010707c824 */ /* 0x000fe400078e0a00 */
[-C--:B------:R-:W-:Y:S02]  /*7800*/  ISETP.GE.U32.AND P5, PT, R6, R0.reuse, PT ;  /* 0x000000000600720c */ /* 0x080fe40003fa6070 */
[-C--:B------:R-:W-:Y:S02]  /*7810*/  LOP3.LUT R6, R241, R3.reuse, RZ, 0x3c, !PT ;  /* 0x00000003f1067212 */ /* 0x080fe400078e3cff */
[----:B------:R-:W-:Y:S02]  /*7820*/  ISETP.GE.U32.AND P6, PT, R7, R0, PT ;  /* 0x000000000700720c */ /* 0x000fe40003fc6070 */
[----:B------:R-:W-:-:S02]  /*7830*/  LOP3.LUT R0, R9, R3, RZ, 0x3c, !PT ;  /* 0x0000000309007212 */ /* 0x000fc400078e3cff */
[----:B------:R-:W-:Y:S02]  /*7840*/  ISETP.GE.AND P3, PT, R6, RZ, PT ;  /* 0x000000ff0600720c */ /* 0x000fe40003f66270 */
[----:B------:R-:W-:Y:S01]  /*7850*/  ISETP.GE.AND P0, PT, R0, RZ, PT ;  /* 0x000000ff0000720c */ /* 0x000fe20003f06270 */
[----:B------:R-:W-:Y:S01]  /*7860*/  @!P4 VIADD R5, R5, 0x1 ;  /* 0x000000010505c836 */ /* 0x000fe20000000000 */
[----:B------:R-:W-:-:S04]  /*7870*/  @!P1 IADD3 R4, PT, PT, R4, 0x1, RZ ;  /* 0x0000000104049810 */ /* 0x000fc80007ffe0ff */
[----:B------:R-:W-:Y:S01]  /*7880*/  @P5 IADD3 R4, PT, PT, R4, 0x1, RZ ;  /* 0x0000000104045810 */ /* 0x000fe20007ffe0ff */
[----:B------:R-:W-:Y:S01]  /*7890*/  @P6 VIADD R5, R5, 0x1 ;  /* 0x0000000105056836 */ /* 0x000fe20000000000 */
[----:B------:R-:W-:Y:S02]  /*78a0*/  ISETP.NE.AND P1, PT, R3, RZ, PT ;  /* 0x000000ff0300720c */ /* 0x000fe40003f25270 */
[----:B------:R-:W-:Y:S01]  /*78b0*/  LOP3.LUT R0, RZ, R3, RZ, 0x33, !PT ;  /* 0x00000003ff007212 */ /* 0x000fe200078e33ff */
[----:B------:R-:W-:Y:S02]  /*78c0*/  @!P3 IMAD.MOV R5, RZ, RZ, -R5 ;  /* 0x000000ffff05b224 */ /* 0x000fe400078e0a05 */
[----:B------:R-:W-:-:S04]  /*78d0*/  @!P0 IADD3 R4, PT, PT, -R4, RZ, RZ ;  /* 0x000000ff04048210 */ /* 0x000fc80007ffe1ff */
[C---:B------:R-:W-:Y:S02]  /*78e0*/  SEL R10, R0.reuse, R4, !P1 ;  /* 0x00000004000a7207 */ /* 0x040fe40004800000 */
[----:B------:R-:W-:Y:S02]  /*78f0*/  SEL R0, R0, R5, !P1 ;  /* 0x0000000500007207 */ /* 0x000fe40004800000 */
[----:B------:R-:W2:Y:S01]  /*7900*/  LD.E.64 R4, desc[UR4][R96.64+0x38] ;  /* 0x0000380460047980 */ /* 0x000ea2000c101b00 */
[----:B------:R-:W-:-:S04]  /*7910*/  IMAD.WIDE R8, R10, 0x4, R228 ;  /* 0x000000040a087825 */ /* 0x000fc800078e02e4 */
[C---:B------:R-:W-:Y:S01]  /*7920*/  IMAD.WIDE R6, R0.reuse, 0x4, R228 ;  /* 0x0000000400067825 */ /* 0x040fe200078e02e4 */
[----:B------:R-:W3:Y:S04]  /*7930*/  LD.E R12, desc[UR4][R8.64] ;  /* 0x00000004080c7980 */ /* 0x000ee8000c101900 */
[----:B------:R1:W3:Y:S04]  /*7940*/  LD.E R11, desc[UR4][R6.64] ;  /* 0x00000004060b7980 */ /* 0x0002e8000c101900 */
[----:B------:R-:W4:Y:S01]  /*7950*/  LD.E.64 R8, desc[UR4][R96.64+0x20] ;  /* 0x0000200460087980 */ /* 0x000f22000c101b00 */
[----:B------:R-:W-:-:S05]  /*7960*/  IADD3 R0, PT, PT, R0, -R10, RZ ;  /* 0x8000000a00007210 */ /* 0x000fca0007ffe0ff */
[----:B------:R-:W-:-:S05]  /*7970*/  IMAD R3, R3, R0, -0x100 ;  /* 0xffffff0003037424 */ /* 0x000fca00078e0200 */
[----:B------:R-:W-:Y:S01]  /*7980*/  SHF.R.S32.HI R10, RZ, 0x1f, R3 ;  /* 0x0000001fff0a7819 */ /* 0x000fe20000011403 */
[-C--:B--2---:R-:W-:Y:S02]  /*7990*/  IMAD R0, R5, R3.reuse, RZ ;  /* 0x0000000305007224 */ /* 0x084fe400078e02ff */
[----:B-1----:R-:W-:-:S04]  /*79a0*/  IMAD.WIDE.U32 R6, R4, R3, RZ ;  /* 0x0000000304067225 */ /* 0x002fc800078e00ff */
        /* <DEDUP_REMOVED lines=13> */
.L_x_1650:
[----:B------:R-:W-:Y:S05]  /*7a80*/  BSYNC.RECONVERGENT B0 ;  /* 0x0000000000007941 */ /* 0x000fea0003800200 */
.L_x_1648:
        /* <DEDUP_REMOVED lines=9> */
[----:B------:R-:W-:Y:S01]  /*7b20*/  @!P0 IMAD R24, R231, 0xc0, RZ ;  /* 0x000000c0e7188824 */ /* 0x000fe200078e02ff */
[----:B------:R-:W-:Y:S01]  /*7b30*/  BSSY.RECONVERGENT B0, `(.L_x_1651) ;  /* 0x000008d000007945 */ /* 0x000fe20003800200 */
[----:B---3--:R-:W-:-:S02]  /*7b40*/  LEA R4, P3, R230, R0, 0x5 ;  /* 0x00000000e6047211 */ /* 0x008fc400078628ff */
[----:B------:R-:W-:Y:S02]  /*7b50*/  @!P1 MOV R6, R0 ;  /* 0x0000000000069202 */ /* 0x000fe40000000f00 */
[----:B----4-:R-:W-:Y:S01]  /*7b60*/  LEA.HI.X R5, R230, R3, R231, 0x5, P3 ;  /* 0x00000003e6057211 */ /* 0x010fe200018f2ce7 */
[----:B------:R-:W-:Y:S01]  /*7b70*/  @!P1 IMAD.MOV.U32 R7, RZ, RZ, R3 ;  /* 0x000000ffff079224 */ /* 0x000fe200078e0003 */
[----:B------:R-:W-:-:S03]  /*7b80*/  @!P0 MOV R8, R4 ;  /* 0x0000000400088202 */ /* 0x000fc60000000f00 */
[----:B------:R-:W-:Y:S01]  /*7b90*/  @!P0 IMAD.MOV.U32 R9, RZ, RZ, R5 ;  /* 0x000000ffff098224 */ /* 0x000fe200078e0005 */
[----:B------:R-:W-:Y:S01]  /*7ba0*/  @!PT LDS RZ, [RZ] ;  /* 0x00000000fffff984 */ /* 0x000fe20000000800 */
[----:B------:R-:W-:Y:S01]  /*7bb0*/  @!PT LDS RZ, [RZ] ;  /* 0x00000000fffff984 */ /* 0x000fe20000000800 */
[----:B------:R-:W-:Y:S01]  /*7bc0*/  @!PT LDS RZ, [RZ] ;  /* 0x00000000fffff984 */ /* 0x000fe20000000800 */
[----:B------:R3:W-:Y:S01]  /*7bd0*/  @!P1 LDGSTS.E.BYPASS.LTC128B.128 [R2+0x2000], desc[UR4][R6.64] ;  /* 0x0200000006029fae */ /* 0x0007e2000b981a04 */
[----:B------:R-:W-:Y:S01]  /*7be0*/  @!P0 IMAD.WIDE.U32 R8, R230, 0xe0, R8 ;  /* 0x000000e0e6088825 */ /* 0x000fe200078e0008 */
[----:B------:R-:W-:-:S03]  /*7bf0*/  @!P0 MOV R12, R4 ;  /* 0x00000004000c8202 */ /* 0x000fc60000000f00 */
[----:B------:R-:W-:Y:S01]  /*7c00*/  @!P0 IMAD.IADD R23, R22, 0x1, R9 ;  /* 0x0000000116178824 */ /* 0x000fe200078e0209 */
[----:B------:R-:W-:Y:S01]  /*7c10*/  @!P0 MOV R22, R8 ;  /* 0x0000000800168202 */ /* 0x000fe20000000f00 */
[--C-:B-1----:R-:W-:Y:S01]  /*7c20*/  @!P0 IMAD.MOV.U32 R13, RZ, RZ, R5.reuse ;  /* 0x000000ffff0d8224 */ /* 0x102fe200078e0005 */
[-C--:B------:R-:W-:Y:S01]  /*7c30*/  @!P0 MOV R8, R4.reuse ;  /* 0x0000000400088202 */ /* 0x080fe20000000f00 */
[C---:B------:R-:W-:Y:S01]  /*7c40*/  @!P0 IMAD.WIDE.U32 R14, R230.reuse, 0x60, R4 ;  /* 0x00000060e60e8825 */ /* 0x040fe200078e0004 */
[----:B------:R1:W-:Y:S03]  /*7c50*/  @P1 STS.128 [R2+0x2000], RZ ;  /* 0x002000ff02001388 */ /* 0x0003e60000000c00 */
[--C-:B------:R-:W-:Y:S01]  /*7c60*/  @!P0 IMAD.MOV.U32 R9, RZ, RZ, R5.reuse ;  /* 0x000000ffff098224 */ /* 0x100fe200078e0005 */
[-C--:B------:R-:W-:Y:S02]  /*7c70*/  @!P0 LEA R30, P1, R230, R4.reuse, 0x5 ;  /* 0x00000004e61e8211 */ /* 0x080fe400078228ff */
[----:B---3--:R-:W-:Y:S01]  /*7c80*/  @!P0 MOV R6, R4 ;  /* 0x0000000400068202 */ /* 0x008fe20000000f00 */
[----:B------:R-:W-:-:S04]  /*7c90*/  @!P0 IMAD.MOV.U32 R7, RZ, RZ, R5 ;  /* 0x000000ffff078224 */ /* 0x000fc800078e0005 */
[----:B------:R-:W-:Y:S01]  /*7ca0*/  @!P0 IMAD.WIDE.U32 R6, R230, 0x120, R6 ;  /* 0x00000120e6068825 */ /* 0x000fe200078e0006 */
[----:B------:R-:W-:-:S03]  /*7cb0*/  @!P0 IADD3 R29, PT, PT, R28, R15, RZ ;  /* 0x0000000f1c1d8210 */ /* 0x000fc60007ffe0ff */
[----:B------:R-:W-:Y:S01]  /*7cc0*/  @!P0 IMAD.WIDE.U32 R12, R230, 0xa0, R12 ;  /* 0x000000a0e60c8825 */ /* 0x000fe200078e000c */
[----:B------:R-:W-:Y:S02]  /*7cd0*/  @!P0 IADD3 R19, PT, PT, R18, R7, RZ ;  /* 0x0000000712138210 */ /* 0x000fe40007ffe0ff */
[-C--:B------:R-:W-:Y:S01]  /*7ce0*/  @!P0 MOV R7, R5.reuse ;  /* 0x0000000500078202 */ /* 0x080fe20000000f00 */
[----:B------:R-:W-:Y:S01]  /*7cf0*/  @!P0 IMAD.MOV.U32 R18, RZ, RZ, R6 ;  /* 0x000000ffff128224 */ /* 0x000fe200078e0006 */
[-C--:B------:R-:W-:Y:S01]  /*7d00*/  @!P0 MOV R6, R4.reuse ;  /* 0x0000000400068202 */ /* 0x080fe20000000f00 */
[C---:B------:R-:W-:Y:S01]  /*7d10*/  @!P0 IMAD.WIDE.U32 R8, R230.reuse, 0x180, R8 ;  /* 0x00000180e6088825 */ /* 0x040fe200078e0008 */
[CC--:B------:R-:W-:Y:S02]  /*7d20*/  @!P0 LEA R20, P3, R230.reuse, R4.reuse, 0x6 ;  /* 0x00000004e6148211 */ /* 0x0c0fe400078630ff */
[-C--:B------:R-:W-:Y:S01]  /*7d30*/  @!P0 MOV R10, R4.reuse ;  /* 0x00000004000a8202 */ /* 0x080fe20000000f00 */
[----:B------:R-:W-:Y:S01]  /*7d40*/  @!P0 IMAD.MOV.U32 R28, RZ, RZ, R14 ;  /* 0x000000ffff1c8224 */ /* 0x000fe200078e000e */
[----:B------:R-:W-:Y:S01]  /*7d50*/  @!P0 MOV R14, R4 ;  /* 0x00000004000e8202 */ /* 0x000fe20000000f00 */
[----:B------:R-:W-:Y:S01]  /*7d60*/  @!P0 IMAD.MOV.U32 R11, RZ, RZ, R5 ;  /* 0x000000ffff0b8224 */ /* 0x000fe200078e0005 */
[-C--:B------:R-:W-:Y:S01]  /*7d70*/  @!P0 LEA.HI.X R31, R230, R5.reuse, R231, 0x5, P1 ;  /* 0x00000005e61f8211 */ /* 0x080fe200008f2ce7 */
[----:B------:R-:W-:Y:S01]  /*7d80*/  @!P0 IMAD.IADD R27, R26, 0x1, R13 ;  /* 0x000000011a1b8824 */ /* 0x000fe200078e020d */
[----:B------:R-:W-:Y:S01]  /*7d90*/  @!P0 MOV R26, R12 ;  /* 0x0000000c001a8202 */ /* 0x000fe20000000f00 */
[----:B------:R-:W-:Y:S01]  /*7da0*/  @!P0 IMAD.MOV.U32 R15, RZ, RZ, R5 ;  /* 0x000000ffff0f8224 */ /* 0x000fe200078e0005 */
[----:B------:R1:W-:Y:S01]  /*7db0*/  @P0 STS.128 [R2+0x2800], RZ ;  /* 0x002800ff02000388 */ /* 0x0003e20000000c00 */
[----:B------:R-:W-:Y:S01]  /*7dc0*/  @!P0 IMAD.IADD R9, R16, 0x1, R9 ;  /* 0x0000000110098824 */ /* 0x000fe200078e0209 */
[C---:B------:R-:W-:Y:S01]  /*7dd0*/  @!P0 LEA R16, P1, R230.reuse, R4, 0x7 ;  /* 0x00000004e6108211 */ /* 0x040fe200078238ff */
[----:B------:R-:W-:Y:S01]  /*7de0*/  @!P0 IMAD R12, R231, 0x140, RZ ;  /* 0x00000140e70c8824 */ /* 0x000fe200078e02ff */
[CC--:B------:R-:W-:Y:S01]  /*7df0*/  @!P0 LEA.HI.X R21, R230.reuse, R5.reuse, R231, 0x6, P3 ;  /* 0x00000005e6158211 */ /* 0x0c0fe200018f34e7 */
[C---:B------:R-:W-:Y:S01]  /*7e00*/  @!P0 IMAD.WIDE.U32 R6, R230.reuse, 0x140, R6 ;  /* 0x00000140e6068825 */ /* 0x040fe200078e0006 */
[----:B------:R-:W-:Y:S01]  /*7e10*/  @!PT LDS RZ, [RZ] ;  /* 0x00000000fffff984 */ /* 0x000fe20000000800 */
[----:B------:R-:W-:Y:S01]  /*7e20*/  @!PT LDS RZ, [RZ] ;  /* 0x00000000fffff984 */ /* 0x000fe20000000800 */
[----:B------:R-:W-:Y:S01]  /*7e30*/  @!PT LDS RZ, [RZ] ;  /* 0x00000000fffff984 */ /* 0x000fe20000000800 */
[----:B------:R1:W-:Y:S01]  /*7e40*/  @!P0 LDGSTS.E.BYPASS.LTC128B.128 [R2+0x2800], desc[UR4][R4.64] ;  /* 0x0280000004028fae */ /* 0x0003e2000b981a04 */
[----:B------:R-:W-:-:S02]  /*7e50*/  @!P0 LEA.HI.X R17, R230, R5, R231, 0x7, P1 ;  /* 0x00000005e6118211 */ /* 0x000fc400008f3ce7 */
[C---:B------:R-:W-:Y:S01]  /*7e60*/  @!P0 IMAD.WIDE.U32 R10, R230.reuse, 0xc0, R10 ;  /* 0x000000c0e60a8825 */ /* 0x040fe200078e000a */
[----:B------:R1:W-:Y:S03]  /*7e70*/  @P0 STS.128 [R2+0x3000], RZ ;  /* 0x003000ff02000388 */ /* 0x0003e60000000c00 */
[----:B------:R-:W-:Y:S01]  /*7e80*/  @!P0 IMAD.WIDE.U32 R14, R230, 0x1a0, R14 ;  /* 0x000001a0e60e8825 */ /* 0x000fe200078e000e */
[----:B------:R-:W-:Y:S01]  /*7e90*/  @!PT LDS RZ, [RZ] ;  /* 0x00000000fffff984 */ /* 0x000fe20000000800 */
[----:B------:R-:W-:Y:S01]  /*7ea0*/  @!PT LDS RZ, [RZ] ;  /* 0x00000000fffff984 */ /* 0x000fe20000000800 */
[----:B------:R-:W-:Y:S01]  /*7eb0*/  @!PT LDS RZ, [RZ] ;  /* 0x00000000fffff984 */ /* 0x000fe20000000800 */
[----:B------:R1:W-:Y:S01]  /*7ec0*/  @!P0 LDGSTS.E.BYPASS.LTC128B.128 [R2+0x3000], desc[UR4][R30.64] ;  /* 0x030000001e028fae */ /* 0x0003e2000b981a04 */
[----:B------:R-:W-:-:S03]  /*7ed0*/  @!P0 IADD3 R13, PT, PT, R12, R7, RZ ;  /* 0x000000070c0d8210 */ /* 0x000fc60007ffe0ff */
[----:B------:R1:W-:Y:S01]  /*7ee0*/  @P0 STS.128 [R2+0x3800], RZ ;  /* 0x003800ff02000388 */ /* 0x0003e20000000c00 */
[----:B------:R-:W-:Y:S01]  /*7ef0*/  @!P0 IMAD R3, R231, 0x1a0, RZ ;  /* 0x000001a0e7038824 */ /* 0x000fe200078e02ff */
[----:B------:R-:W-:Y:S02]  /*7f00*/  @!P0 MOV R12, R6 ;  /* 0x00000006000c8202 */ /* 0x000fe40000000f00 */
[----:B------:R-:W-:Y:S01]  /*7f10*/  @!PT LDS RZ, [RZ] ;  /* 0x00000000fffff984 */ /* 0x000fe20000000800 */
[----:B------:R-:W-:Y:S01]  /*7f20*/  @!PT LDS RZ, [RZ] ;  /* 0x00000000fffff984 */ /* 0x000fe20000000800 */
[----:B------:R-:W-:Y:S01]  /*7f30*/  @!PT LDS RZ, [RZ] ;  /* 0x00000000fffff984 */ /* 0x000fe20000000800 */
[----:B------:R1:W-:Y:S01]  /*7f40*/  @!P0 LDGSTS.E.BYPASS.LTC128B.128 [R2+0x3800], desc[UR4][R20.64] ;  /* 0x0380000014028fae */ /* 0x0003e2000b981a04 */
[----:B------:R-:W-:Y:S01]  /*7f50*/  @!P0 IADD3 R25, PT, PT, R24, R11, RZ ;  /* 0x0000000b18198210 */ /* 0x000fe20007ffe0ff */
[----:B------:R-:W-:Y:S01]  /*7f60*/  @!P0 IMAD.MOV.U32 R24, RZ, RZ, R10 ;  /* 0x000000ffff188224 */ /* 0x000fe200078e000a */
[----:B------:R-:W-:Y:S01]  /*7f70*/  @!P0 MOV R6, R14 ;  /* 0x0000000e00068202 */ /* 0x000fe20000000f00 */
[----:B------:R1:W-:Y:S01]  /*7f80*/  @P0 STS.128 [R2+0x4000], RZ ;  /* 0x004000ff02000388 */ /* 0x0003e20000000c00 */
[----:B------:R-:W-:Y:S01]  /*7f90*/  @!P0 MOV R11, R5 ;  /* 0x00000005000b8202 */ /* 0x000fe20000000f00 */
[----:B------:R-:W-:Y:S01]  /*7fa0*/  @!P0 IMAD.MOV.U32 R10, RZ, RZ, R4 ;  /* 0x000000ffff0a8224 */ /* 0x000fe200078e0004 */
[----:B------:R-:W-:Y:S01]  /*7fb0*/  @!P0 LEA R14, P1, R230, R4, 0x8 ;  /* 0x00000004e60e8211 */ /* 0x000fe200078240ff */
[----:B------:R-:W-:Y:S01]  /*7fc0*/  @!PT LDS RZ, [RZ] ;  /* 0x00000000fffff984 */ /* 0x000fe20000000800 */
[----:B------:R-:W-:Y:S01]  /*7fd0*/  @!PT LDS RZ, [RZ] ;  /* 0x00000000fffff984 */ /* 0x000fe20000000800 */
[----:B------:R-:W-:Y:S01]  /*7fe0*/  @!PT LDS RZ, [RZ] ;  /* 0x00000000fffff984 */ /* 0x000fe20000000800 */
[----:B------:R1:W-:Y:S01]  /*7ff0*/  @!P0 LDGSTS.E.BYPASS.LTC128B.128 [R2+0x4000], desc[UR4][R28.64] ;  /* 0x040000001c028fae */ /* 0x0003e2000b981a04 */
[----:B------:R-:W-:-:S03]  /*8000*/  @!P0 IADD3 R7, PT, PT, R3, R15, RZ ;  /* 0x0000000f03078210 */ /* 0x000fc60007ffe0ff */
[----:B------:R1:W-:Y:S01]  /*8010*/  @P0 STS.128 [R2+0x4800], RZ ;  /* 0x004800ff02000388 */ /* 0x0003e20000000c00 */
[----:B------:R-:W-:-:S03]  /*8020*/  @!P0 LEA.HI.X R15, R230, R5, R231, 0x8, P1 ;  /* 0x00000005e60f8211 */ /* 0x000fc600008f44e7 */
[----:B------:R-:W-:Y:S01]  /*8030*/  @!PT LDS RZ, [RZ] ;  /* 0x00000000fffff984 */ /* 0x000fe20000000800 */
[----:B------:R-:W-:Y:S01]  /*8040*/  @!PT LDS RZ, [RZ] ;  /* 0x00000000fffff984 */ /* 0x000fe20000000800 */
[----:B------:R-:W-:Y:S01]  /*8050*/  @!PT LDS RZ, [RZ] ;  /* 0x00000000fffff984 */ /* 0x000fe20000000800 */
[----:B------:R1:W-:Y:S01]  /*8060*/  @!P0 LDGSTS.E.BYPASS.LTC128B.128 [R2+0x4800], desc[UR4][R16.64] ;  /* 0x0480000010028fae */ /* 0x0003e2000b981a04 */
[----:B------:R-:W-:-:S03]  /*8070*/  @!P0 IMAD R0, R231, 0x160, RZ ;  /* 0x00000160e7008824 */ /* 0x000fc600078e02ff */
[----:B------:R1:W-:Y:S01]  /*8080*/  @P0 STS.128 [R2+0x5000], RZ ;  /* 0x005000ff02000388 */ /* 0x0003e20000000c00 */
[----:B------:R-:W-:-:S03]  /*8090*/  @!P0 IMAD.WIDE.U32 R10, R230, 0x160, R10 ;  /* 0x00000160e60a8825 */ /* 0x000fc600078e000a */
        /* <DEDUP_REMOVED lines=10> */
[----:B------:R-:W-:-:S03]  /*8140*/  @!P0 IADD3 R11, PT, PT, R0, R11, RZ ;  /* 0x0000000b000b8210 */ /* 0x000fc60007ffe0ff */
        /* <DEDUP_REMOVED lines=43> */
.L_x_1652:
[----:B------:R-:W-:Y:S05]  /*8400*/  BSYNC.RECONVERGENT B0 ;  /* 0x0000000000007941 */ /* 0x000fea0003800200 */
.L_x_1651:
[----:B------:R-:W0:Y:S02]  /*8410*/  LDGDEPBAR ;  /* 0x00000000000079af */ /* 0x000e240000000000 */
.L_x_1647:
[----:B------:R-:W-:Y:S05]  /*8420*/  BSYNC.RECONVERGENT B1 ;  /* 0x0000000000017941 */ /* 0x000fea0003800200 */
.L_x_1646:
        /* <DEDUP_REMOVED lines=65> */
[----:B-1-3--:R-:W1:Y:S04]  /*8840*/  SHFL.BFLY PT, R2, R36, 0x2, 0x1f ;  /* 0x0c401f0024027f89 */ /* 0x00ae6800000e0000 */
        /* <DEDUP_REMOVED lines=16> */
[----:B------:R-:W5:Y:S04]  /*8950*/  LDSM.16.MT88.4 R28, [R38+0xa000] ;  /* 0x00a00000261c783b */ /* 0x000f680000004200 */
[----:B------:R-:W2:Y:S04]  /*8960*/  LDSM.16.MT88.4 R44, [R140+0xa800] ;  /* 0x00a800008c2c783b */ /* 0x000ea80000004200 */
[----:B------:R-:W2:Y:S04]  /*8970*/  LDSM.16.MT88.4 R40, [R39+0xa800] ;  /* 0x00a800002728783b */ /* 0x000ea80000004200 */
[----:B------:R-:W2:Y:S01]  /*8980*/  LDSM.16.MT88.4 R64, [R156+0xa800] ;  /* 0x00a800009c40783b */ /* 0x000ea20000004200 */
[C---:B----4-:R-:W-:Y:S01]  /*8990*/  FMUL.FTZ R3, R0.reuse, R36 ;  /* 0x0000002400037220 */ /* 0x050fe20000410000 */
[----:B------:R-:W-:-:S04]  /*89a0*/  FMUL.FTZ R5, R0, R37 ;  /* 0x0000002500057220 */ /* 0x000fc80000410000 */
[----:B------:R-:W-:Y:S02]  /*89b0*/  FSEL R3, R3, RZ, P0 ;  /* 0x000000ff03037208 */ /* 0x000fe40000000000 */
[----:B------:R-:W-:-:S03]  /*89c0*/  FSETP.NEU.FTZ.AND P0, PT, R37, -INF , PT ;  /* 0xff8000002500780b */ /* 0x000fc60003f1d000 */
[-CC-:B------:R-:W-:Y:S01]  /*89d0*/  FFMA.FTZ R2, R86, R0.reuse, -R3.reuse ;  /* 0x0000000056027223 */ /* 0x180fe20000010803 */
[----:B------:R-:W-:Y:S01]  /*89e0*/  FSEL R5, R5, RZ, P0 ;  /* 0x000000ff05057208 */ /* 0x000fe20000000000 */
[-CC-:B------:R-:W-:Y:S01]  /*89f0*/  FFMA.FTZ R4, R87, R0.reuse, -R3.reuse ;  /* 0x0000000057047223 */ /* 0x180fe20000010803 */
[----:B------:R-:W-:Y:S01]  /*8a00*/  FFMA.FTZ R6, R85, R0, -R3 ;  /* 0x0000000055067223 */ /* 0x000fe20000010803 */
[----:B------:R4:W-:Y:S01]  /*8a10*/  MUFU.EX2 R96, R2 ;  /* 0x0000000200607308 */ /* 0x0009e20000000800 */
[----:B------:R-:W-:-:S03]  /*8a20*/  MOV R85, R219 ;  /* 0x000000db00557202 */ /* 0x000fc60000000f00 */
[----:B------:R1:W-:Y:S04]  /*8a30*/  MUFU.EX2 R86, R4 ;  /* 0x0000000400567308 */ /* 0x0003e80000000800 */
[----:B------:R-:W3:Y:S01]  /*8a40*/  MUFU.EX2 R84, R6 ;  /* 0x0000000600547308 */ /* 0x000ee20000000800 */
[----:B----4-:R-:W-:-:S04]  /*8a50*/  FFMA.FTZ R2, R88, R0, -R3 ;  /* 0x0000000058027223 */ /* 0x010fc80000010803 */
[----:B------:R4:W5:Y:S01]  /*8a60*/  MUFU.EX2 R48, R2 ;  /* 0x0000000200307308 */ /* 0x0009620000000800 */
[----:B-1----:R-:W-:Y:S01]  /*8a70*/  FFMA.FTZ R4, R91, R0, -R5 ;  /* 0x000000005b047223 */ /* 0x002fe20000010805 */
[----:B---3--:R-:W-:-:S03]  /*8a80*/  F2FP.F16.F32.PACK_AB R9, R84, R96 ;  /* 0x000000605409723e */ /* 0x008fc600000000ff */
[----:B------:R1:W-:Y:S01]  /*8a90*/  MUFU.EX2 R97, R4 ;  /* 0x0000000400617308 */ /* 0x0003e20000000800 */
[----:B------:R-:W-:-:S04]  /*8aa0*/  FFMA.FTZ R6, R99, R0, -R5 ;  /* 0x0000000063067223 */ /* 0x000fc80000010805 */
[----:B------:R3:W-:Y:S01]  /*8ab0*/  MUFU.EX2 R91, R6 ;  /* 0x00000006005b7308 */ /* 0x0007e20000000800 */
[----:B----4-:R-:W-:Y:S01]  /*8ac0*/  FFMA.FTZ R2, R90, R0, -R5 ;  /* 0x000000005a027223 */ /* 0x010fe20000010805 */
[----:B-----5:R-:W-:-:S03]  /*8ad0*/  F2FP.F16.F32.PACK_AB R11, R48, R86 ;  /* 0x00000056300b723e */ /* 0x020fc600000000ff */
[----:B------:R4:W5:Y:S01]  /*8ae0*/  MUFU.EX2 R7, R2 ;  /* 0x0000000200077308 */ /* 0x0009620000000800 */
[----:B-1----:R-:W-:-:S04]  /*8af0*/  FFMA.FTZ R4, R89, R0, -R5 ;  /* 0x0000000059047223 */ /* 0x002fc80000010805 */
[----:B------:R1:W-:Y:S01]  /*8b00*/  MUFU.EX2 R49, R4 ;  /* 0x0000000400317308 */ /* 0x0003e20000000800 */
[----:B---3--:R-:W-:-:S04]  /*8b10*/  FFMA.FTZ R6, R109, R0, -R5 ;  /* 0x000000006d067223 */ /* 0x008fc80000010805 */
        /* <DEDUP_REMOVED lines=11> */
[----:B-1----:R-:W-:-:S03]  /*8bd0*/  FFMA.FTZ R4, R103, R0, -R5 ;  /* 0x0000000067047223 */ /* 0x002fc60000010805 */
[----:B------:R-:W-:Y:S01]  /*8be0*/  HMMA.16816.F32 R32, R8, R12, RZ ;  /* 0x0000000c0820723c */ /* 0x000fe200000018ff */
[----:B------:R1:W-:Y:S01]  /*8bf0*/  MUFU.EX2 R69, R4 ;  /* 0x0000000400457308 */ /* 0x0003e20000000800 */
[----:B---3--:R-:W-:-:S04]  /*8c00*/  FFMA.FTZ R6, R127, R0, -R5 ;  /* 0x000000007f067223 */ /* 0x008fc80000010805 */
[----:B------:R3:W-:Y:S02]  /*8c10*/  MUFU.EX2 R239, R6 ;  /* 0x0000000600ef7308 */ /* 0x0007e40000000800 */
[----:B------:R-:W-:Y:S01]  /*8c20*/  HMMA.16816.F32 R24, R8, R14, RZ ;  /* 0x0000000e0818723c */ /* 0x000fe200000018ff */
[----:B------:R-:W2:Y:S01]  /*8c30*/  LDSM.16.MT88.4 R12, [R38+0xa800] ;  /* 0x00a80000260c783b */ /* 0x000ea20000004200 */
[----:B----4-:R-:W-:-:S04]  /*8c40*/  FFMA.FTZ R2, R93, R0, -R3 ;  /* 0x000000005d027223 */ /* 0x010fc80000010803 */
[----:B------:R4:W-:Y:S01]  /*8c50*/  MUFU.EX2 R88, R2 ;  /* 0x0000000200587308 */ /* 0x0009e20000000800 */
[-CC-:B-1----:R-:W-:Y:S01]  /*8c60*/  FFMA.FTZ R4, R100, R0.reuse, -R5.reuse ;  /* 0x0000000064047223 */ /* 0x182fe20000010805 */
[----:B------:R-:W-:Y:S01]  /*8c70*/  HMMA.16816.F32 R60, R8, R16, RZ ;  /* 0x00000010083c723c */ /* 0x000fe200000018ff */
[----:B------:R-:W-:Y:S02]  /*8c80*/  MOV R100, R49 ;  /* 0x0000003100647202 */ /* 0x000fe40000000f00 */
[----:B------:R1:W-:Y:S01]  /*8c90*/  MUFU.EX2 R92, R4 ;  /* 0x00000004005c7308 */ /* 0x0003e20000000800 */
[----:B---3--:R-:W-:-:S04]  /*8ca0*/  FFMA.FTZ R6, R137, R0, -R5 ;  /* 0x0000000089067223 */ /* 0x008fc80000010805 */
[----:B------:R-:W-:Y:S01]  /*8cb0*/  HMMA.16816.F32 R56, R8, R18, RZ ;  /* 0x000000120838723c */ /* 0x000fe200000018ff */
[----:B------:R3:W-:Y:S01]  /*8cc0*/  MUFU.EX2 R220, R6 ;  /* 0x0000000600dc7308 */ /* 0x0007e20000000800 */
[----:B----4-:R-:W-:-:S04]  /*8cd0*/  FFMA.FTZ R2, R101, R0, -R5 ;  /* 0x0000000065027223 */ /* 0x010fc80000010805 */
[----:B------:R4:W2:Y:S02]  /*8ce0*/  MUFU.EX2 R87, R2 ;  /* 0x0000000200577308 */ /* 0x0008a40000000800 */
[----:B------:R-:W-:Y:S01]  /*8cf0*/  HMMA.16816.F32 R16, R8, R20, RZ ;  /* 0x000000140810723c */ /* 0x000fe200000018ff */
[----:B-1----:R-:W-:Y:S01]  /*8d00*/  FFMA.FTZ R4, R106, R0, -R3 ;  /* 0x000000006a047223 */ /* 0x002fe20000010803 */
[----:B-----5:R-:W-:-:S03]  /*8d10*/  MOV R106, R70 ;  /* 0x00000046006a7202 */ /* 0x020fc60000000f00 */
[----:B------:R1:W-:Y:S01]  /*8d20*/  MUFU.EX2 R93, R4 ;  /* 0x00000004005d7308 */ /* 0x0003e20000000800 */
[-C--:B---3--:R-:W-:Y:S02]  /*8d30*/  FFMA.FTZ R6, R150, R0.reuse, -R5 ;  /* 0x0000000096067223 */ /* 0x088fe40000010805 */
[----:B------:R-:W-:Y:S01]  /*8d40*/  HMMA.16816.F32 R52, R8, R22, RZ ;  /* 0x000000160834723c */ /* 0x000fe200000018ff */
[----:B----4-:R-:W-:Y:S01]  /*8d50*/  FFMA.FTZ R2, R102, R0, -R3 ;  /* 0x0000000066027223 */ /* 0x010fe20000010803 */
[----:B------:R-:W-:-:S06]  /*8d60*/  MOV R102, R48 ;  /* 0x0000003000667202 */ /* 0x000fcc0000000f00 */
[----:B------:R-:W-:Y:S01]  /*8d70*/  HMMA.16816.F32 R20, R8, R28, RZ ;  /* 0x0000001c0814723c */ /* 0x000fe200000018ff */
[----:B------:R-:W3:Y:S01]  /*8d80*/  MUFU.EX2 R89, R2 ;  /* 0x0000000200597308 */ /* 0x000ee20000000800 */
[----:B-1----:R-:W-:Y:S01]  /*8d90*/  FFMA.FTZ R4, R110, R0, -R5 ;  /* 0x000000006e047223 */ /* 0x002fe20000010805 */
[----:B------:R-:W-:-:S03]  /*8da0*/  MOV R110, R68 ;  /* 0x00000044006e7202 */ /* 0x000fc60000000f00 */
[----:B------:R1:W-:Y:S02]  /*8db0*/  MUFU.EX2 R95, R4 ;  /* 0x00000004005f7308 */ /* 0x0003e40000000800 */
[----:B------:R-:W-:Y:S01]  /*8dc0*/  HMMA.16816.F32 R48, R8, R30, RZ ;  /* 0x0000001e0830723c */ /* 0x000fe200000018ff */
[----:B--2---:R-:W-:Y:S01]  /*8dd0*/  F2FP.F16.F32.PACK_AB R8, R87, R69 ;  /* 0x000000455708723e */ /* 0x004fe200000000ff */
[----:B------:R-:W-:Y:S01]  /*8de0*/  LDSM.16.MT88.4 R28, [R39+0xb000] ;  /* 0x00b00000271c783b */ /* 0x000fe20000004200 */
[----:B------:R-:W-:Y:S02]  /*8df0*/  F2FP.F16.F32.PACK_AB R9, R68, R70 ;  /* 0x000000464409723e */ /* 0x000fe400000000ff */
[----:B------:R-:W-:Y:S02]  /*8e00*/  F2FP.F16.F32.PACK_AB R10, R92, R91 ;  /* 0x0000005b5c0a723e */ /* 0x000fe400000000ff */
[----:B---3--:R-:W-:Y:S01]  /*8e10*/  F2FP.F16.F32.PACK_AB R11, R89, R88 ;  /* 0x00000058590b723e */ /* 0x008fe200000000ff */
[----:B------:R-:W-:Y:S01]  /*8e20*/  FFMA.FTZ R2, R105, R0, -R3 ;  /* 0x0000000069027223 */ /* 0x000fe20000010803 */
[----:B------:R-:W-:-:S03]  /*8e30*/  MOV R105, R71 ;  /* 0x0000004700697202 */ /* 0x000fc60000000f00 */
[----:B------:R2:W-:Y:S01]  /*8e40*/  MUFU.EX2 R98, R2 ;  /* 0x0000000200627308 */ /* 0x0005e20000000800 */
[-C--:B-1----:R-:W-:Y:S01]  /*8e50*/  FFMA.FTZ R4, R107, R0.reuse, -R5 ;  /* 0x000000006b047223 */ /* 0x082fe20000010805 */
[C---:B------:R-:W-:Y:S03]  /*8e60*/  HMMA.16816.F32 R60, R8.reuse, R44, R60 ;  /* 0x0000002c083c723c */ /* 0x040fe6000000183c */
[----:B------:R1:W3:Y:S05]  /*8e70*/  MUFU.EX2 R90, R4 ;  /* 0x00000004005a7308 */ /* 0x0002ea0000000800 */
[----:B------:R-:W-:Y:S01]  /*8e80*/  HMMA.16816.F32 R44, R8, R46, R56 ;  /* 0x0000002e082c723c */ /* 0x000fe20000001838 */
[----:B--2---:R-:W-:Y:S01]  /*8e90*/  FFMA.FTZ R2, R104, R0, -R3 ;  /* 0x0000000068027223 */ /* 0x004fe20000010803 */
[----:B------:R-:W-:-:S06]  /*8ea0*/  MOV R104, R69 ;  /* 0x0000004500687202 */ /* 0x000fcc0000000f00 */
[----:B------:R-:W-:Y:S01]  /*8eb0*/  HMMA.16816.F32 R56, R8, R40, R32 ;  /* 0x000000280838723c */ /* 0x000fe20000001820 */
[----:B------:R-:W2:Y:S01]  /*8ec0*/  LDSM.16.MT88.4 R32, [R140+0xb000] ;  /* 0x00b000008c20783b */ /* 0x000ea20000004200 */
[----:B------:R4:W-:Y:S01]  /*8ed0*/  MUFU.EX2 R101, R2 ;  /* 0x0000000200657308 */ /* 0x0009e20000000800 */
[----:B-1----:R-:W-:Y:S01]  /*8ee0*/  FFMA.FTZ R4, R112, R0, -R3 ;  /* 0x0000000070047223 */ /* 0x002fe20000010803 */
[----:B---3--:R-:W-:-:S03]  /*8ef0*/  MOV R150, R90 ;  /* 0x0000005a00967202 */ /* 0x008fc60000000f00 */
[----:B------:R1:W-:Y:S01]  /*8f00*/  MUFU.EX2 R252, R4 ;  /* 0x0000000400fc7308 */ /* 0x0003e20000000800 */
[C---:B------:R-:W-:Y:S08]  /*8f10*/  HMMA.16816.F32 R76, R8.reuse, R42, R24 ;  /* 0x0000002a084c723c */ /* 0x040ff00000001818 */
[----:B------:R-:W-:Y:S01]  /*8f20*/  HMMA.16816.F32 R68, R8, R64, R16 ;  /* 0x000000400844723c */ /* 0x000fe20000001810 */
[-CC-:B----4-:R-:W-:Y:S01]  /*8f30*/  FFMA.FTZ R2, R111, R0.reuse, -R5.reuse ;  /* 0x000000006f027223 */ /* 0x190fe20000010805 */
[----:B------:R-:W-:Y:S03]  /*8f40*/  LDSM.16.MT88.4 R16, [R38+0xb000] ;  /* 0x00b000002610783b */ /* 0x000fe60000004200 */
[----:B------:R3:W4:Y:S01]  /*8f50*/  MUFU.EX2 R103, R2 ;  /* 0x0000000200677308 */ /* 0x0007220000000800 */
[----:B-1----:R-:W-:-:S02]  /*8f60*/  FFMA.FTZ R4, R120, R0, -R5 ;  /* 0x0000000078047223 */ /* 0x002fc40000010805 */
        /* <DEDUP_REMOVED lines=61> */
[----:B------:R-:W-:Y:S01]  /*9340*/  HMMA.16816.F32 R52, R8, R68, R64 ;  /* 0x000000440834723c */ /* 0x000fe20000001840 */
[----:B------:R-:W-:Y:S01]  /*9350*/  LDSM.16.MT88.4 R64, [R156+0xc800] ;  /* 0x00c800009c40783b */ /* 0x000fe20000004200 */
[----:B---3--:R-:W-:-:S06]  /*9360*/  FFMA.FTZ R4, R144, R0, -R3 ;  /* 0x0000000090047223 */ /* 0x008fcc0000010803 */
[----:B--2---:R-:W-:Y:S01]  /*9370*/  HMMA.16816.F32 R40, R8, R18, R12 ;  /* 0x000000120828723c */ /* 0x004fe2000000180c */
[----:B------:R-:W2:Y:S01]  /*9380*/  LDSM.16.MT88.4 R12, [R38+0xc000] ;  /* 0x00c00000260c783b */ /* 0x000ea20000004200 */
[----:B------:R3:W-:Y:S01]  /*9390*/  MUFU.EX2 R218, R4 ;  /* 0x0000000400da7308 */ /* 0x0007e20000000800 */
[----:B-1----:R-:W-:-:S05]  /*93a0*/  FFMA.FTZ R2, R125, R0, -R3 ;  /* 0x000000007d027223 */ /* 0x002fca0000010803 */
[C---:B------:R-:W-:Y:S01]  /*93b0*/  HMMA.16816.F32 R68, R8.reuse, R70, R72 ;  /* 0x000000460844723c */ /* 0x040fe20000001848 */
[----:B------:R1:W4:Y:S07]  /*93c0*/  MUFU.EX2 R236, R2 ;  /* 0x0000000200ec7308 */ /* 0x00032e0000000800 */
[----:B------:R-:W-:Y:S01]  /*93d0*/  HMMA.16816.F32 R56, R8, R16, R48 ;  /* 0x000000100838723c */ /* 0x000fe20000001830 */
[----:B------:R-:W2:Y:S01]  /*93e0*/  LDSM.16.MT88.4 R48, [R156+0xc000] ;  /* 0x00c000009c30783b */ /* 0x000ea20000004200 */
[----:B-----5:R-:W-:Y:S01]  /*93f0*/  F2FP.F16.F32.PACK_AB R8, R238, R237 ;  /* 0x000000edee08723e */ /* 0x020fe200000000ff */
[----:B---3--:R-:W-:Y:S01]  /*9400*/  FFMA.FTZ R4, R146, R0, -R5 ;  /* 0x0000000092047223 */ /* 0x008fe20000010805 */
[----:B------:R-:W-:Y:S01]  /*9410*/  F2FP.F16.F32.PACK_AB R9, R243, R240 ;  /* 0x000000f0f309723e */ /* 0x000fe200000000ff */
[----:B------:R-:W-:Y:S01]  /*9420*/  LDSM.16.MT88.4 R16, [R39+0xc800] ;  /* 0x00c800002710783b */ /* 0x000fe20000004200 */
[----:B------:R-:W-:Y:S01]  /*9430*/  F2FP.F16.F32.PACK_AB R10, R242, R239 ;  /* 0x000000eff20a723e */ /* 0x000fe200000000ff */
[----:B-1----:R-:W-:Y:S01]  /*9440*/  FFMA.FTZ R2, R132, R0, -R3 ;  /* 0x0000000084027223 */ /* 0x002fe20000010803 */
[----:B----4-:R-:W-:Y:S01]  /*9450*/  F2FP.F16.F32.PACK_AB R11, R236, R244 ;  /* 0x000000f4ec0b723e */ /* 0x010fe200000000ff */
[----:B------:R1:W-:Y:S04]  /*9460*/  MUFU.EX2 R137, R4 ;  /* 0x0000000400897308 */ /* 0x0003e80000000800 */
[----:B------:R3:W-:Y:S02]  /*9470*/  MUFU.EX2 R234, R2 ;  /* 0x0000000200ea7308 */ /* 0x0007e40000000800 */
[C---:B------:R-:W-:Y:S01]  /*9480*/  HMMA.16816.F32 R60, R8.reuse, R24, R20 ;  /* 0x00000018083c723c */ /* 0x040fe20000001814 */
[----:B------:R-:W4:Y:S07]  /*9490*/  LDSM.16.MT88.4 R20, [R140+0xc800] ;  /* 0x00c800008c14783b */ /* 0x000f2e0000004200 */
[----:B------:R-:W-:Y:S01]  /*94a0*/  HMMA.16816.F32 R28, R8, R26, R28 ;  /* 0x0000001a081c723c */ /* 0x000fe2000000181c */
[----:B-1----:R-:W-:Y:S01]  /*94b0*/  FFMA.FTZ R4, R147, R0, -R5 ;  /* 0x0000000093047223 */ /* 0x002fe20000010805 */
[----:B------:R-:W-:Y:S01]  /*94c0*/  MOV R147, R94 ;  /* 0x0000005e00937202 */ /* 0x000fe20000000f00 */
[----:B---3--:R-:W-:-:S02]  /*94d0*/  FFMA.FTZ R2, R131, R0, -R3 ;  /* 0x0000000083027223 */ /* 0x008fc40000010803 */
[----:B------:R1:W-:Y:S03]  /*94e0*/  MUFU.EX2 R146, R4 ;  /* 0x0000000400927308 */ /* 0x0003e60000000800 */
[C---:B------:R-:W-:Y:S01]  /*94f0*/  HMMA.16816.F32 R24, R8.reuse, R44, R32 ;  /* 0x0000002c0818723c */ /* 0x040fe20000001820 */
[----:B------:R3:W-:Y:S07]  /*9500*/  MUFU.EX2 R228, R2 ;  /* 0x0000000200e47308 */ /* 0x0007ee0000000800 */
[----:B--2---:R-:W-:Y:S01]  /*9510*/  HMMA.16816.F32 R56, R8, R12, R56 ;  /* 0x0000000c0838723c */ /* 0x004fe20000001838 */
[-C--:B-1----:R-:W-:Y:S01]  /*9520*/  FFMA.FTZ R4, R152, R0.reuse, -R3 ;  /* 0x0000000098047223 */ /* 0x082fe20000010803 */
[----:B------:R-:W-:Y:S01]  /*9530*/  MOV R152, R103 ;  /* 0x0000006700987202 */ /* 0x000fe20000000f00 */
[----:B---3--:R-:W-:-:S05]  /*9540*/  FFMA.FTZ R2, R139, R0, -R5 ;  /* 0x000000008b027223 */ /* 0x008fca0000010805 */
[C---:B------:R-:W-:Y:S01]  /*9550*/  HMMA.16816.F32 R32, R8.reuse, R46, R76 ;  /* 0x0000002e0820723c */ /* 0x040fe2000000184c */
[----:B------:R1:W2:Y:S07]  /*9560*/  MUFU.EX2 R226, R2 ;  /* 0x0000000200e27308 */ /* 0x0002ae0000000800 */
[C---:B------:R-:W-:Y:S08]  /*9570*/  HMMA.16816.F32 R52, R8.reuse, R48, R52 ;  /* 0x000000300834723c */ /* 0x040ff00000001834 */
[----:B------:R-:W-:Y:S01]  /*9580*/  HMMA.16816.F32 R68, R8, R50, R68 ;  /* 0x000000320844723c */ /* 0x000fe20000001844 */
[----:B-1----:R-:W-:-:S04]  /*9590*/  FFMA.FTZ R2, R138, R0, -R3 ;  /* 0x000000008a027223 */ /* 0x002fc80000010803 */
[----:B------:R-:W1:Y:S03]  /*95a0*/  MUFU.EX2 R221, R2 ;  /* 0x0000000200dd7308 */ /* 0x000e660000000800 */
[----:B------:R-:W-:Y:S01]  /*95b0*/  HMMA.16816.F32 R12, R8, R14, R40 ;  /* 0x0000000e080c723c */ /* 0x000fe20000001828 */
[----:B------:R-:W3:Y:S01]  /*95c0*/  LDSM.16.MT88.4 R40, [R38+0xc800] ;  /* 0x00c800002628783b */ /* 0x000ee20000004200 */
[----:B--2---:R-:W-:Y:S02]  /*95d0*/  F2FP.F16.F32.PACK_AB R8, R226, R222 ;  /* 0x000000dee208723e */ /* 0x004fe400000000ff */
[----:B------:R-:W-:Y:S02]  /*95e0*/  F2FP.F16.F32.PACK_AB R9, R235, R234 ;  /* 0x000000eaeb09723e */ /* 0x000fe400000000ff */
[----:B------:R-:W-:Y:S02]  /*95f0*/  F2FP.F16.F32.PACK_AB R10, R229, R220 ;  /* 0x000000dce50a723e */ /* 0x000fe400000000ff */
[----:B-1----:R-:W-:Y:S01]  /*9600*/  F2FP.F16.F32.PACK_AB R11, R221, R228 ;  /* 0x000000e4dd0b723e */ /* 0x002fe200000000ff */
[----:B------:R-:W-:-:S02]  /*9610*/  FFMA.FTZ R2, R142, R0, -R3 ;  /* 0x000000008e027223 */ /* 0x000fc40000010803 */
[----:B------:R1:W-:Y:S04]  /*9620*/  MUFU.EX2 R142, R4 ;  /* 0x00000004008e7308 */ /* 0x0003e80000000800 */
[C---:B----4-:R-:W-:Y:S01]  /*9630*/  HMMA.16816.F32 R48, R8.reuse, R20, R60 ;  /* 0x000000140830723c */ /* 0x050fe2000000183c */
[----:B------:R2:W-:Y:S07]  /*9640*/  MUFU.EX2 R183, R2 ;  /* 0x0000000200b77308 */ /* 0x0005ee0000000800 */
[----:B------:R-:W-:Y:S01]  /*9650*/  HMMA.16816.F32 R44, R8, R22, R28 ;  /* 0x00000016082c723c */ /* 0x000fe2000000181c */
[----:B------:R-:W4:Y:S01]  /*9660*/  LDSM.16.MT88.4 R20, [R140+0xd000] ;  /* 0x00d000008c14783b */ /* 0x000f220000004200 */
[----:B-1----:R-:W-:Y:S01]  /*9670*/  FFMA.FTZ R4, R161, R0, -R5 ;  /* 0x00000000a1047223 */ /* 0x002fe20000010805 */
[----:B------:R-:W-:-:S03]  /*9680*/  MOV R161, R95 ;  /* 0x0000005f00a17202 */ /* 0x000fc60000000f00 */
[----:B------:R1:W-:Y:S01]  /*9690*/  MUFU.EX2 R131, R4 ;  /* 0x0000000400837308 */ /* 0x0003e20000000800 */
[-C--:B--2---:R-:W-:Y:S01]  /*96a0*/  FFMA.FTZ R2, R145, R0.reuse, -R3 ;  /* 0x0000000091027223 */ /* 0x084fe20000010803 */
[C---:B------:R-:W-:Y:S01]  /*96b0*/  HMMA.16816.F32 R28, R8.reuse, R16, R24 ;  /* 0x00000010081c723c */ /* 0x040fe20000001818 */
[----:B------:R-:W2:Y:S01]  /*96c0*/  LDSM.16.MT88.4 R24, [R39+0xd000] ;  /* 0x00d000002718783b */ /* 0x000ea20000004200 */
[----:B------:R5:W-:Y:S04]  /*96d0*/  MUFU.EX2 R145, R6 ;  /* 0x0000000600917308 */ /* 0x000be80000000800 */
[----:B------:R3:W-:Y:S02]  /*96e0*/  MUFU.EX2 R219, R2 ;  /* 0x0000000200db7308 */ /* 0x0007e40000000800 */
[----:B------:R-:W-:Y:S01]  /*96f0*/  HMMA.16816.F32 R60, R8, R64, R52 ;  /* 0x00000040083c723c */ /* 0x000fe20000001834 */
[----:B------:R-:W2:Y:S01]  /*9700*/  LDSM.16.MT88.4 R52, [R156+0xd000] ;  /* 0x00d000009c34783b */ /* 0x000ea20000004200 */
[----:B-1----:R-:W-:Y:S01]  /*9710*/  FFMA.FTZ R4, R155, R0, -R5 ;  /* 0x000000009b047223 */ /* 0x002fe20000010805 */
[----:B------:R-:W-:-:S05]  /*9720*/  MOV R155, R89 ;  /* 0x00000059009b7202 */ /* 0x000fca0000000f00 */
[C---:B------:R-:W-:Y:S01]  /*9730*/  HMMA.16816.F32 R72, R8.reuse, R18, R32 ;  /* 0x000000120848723c */ /* 0x040fe20000001820 */
[----:B------:R-:W1:Y:S01]  /*9740*/  LDSM.16.MT88.4 R16, [R38+0xd000] ;  /* 0x00d000002610783b */ /* 0x000e620000004200 */
[-CC-:B-----5:R-:W-:Y:S01]  /*9750*/  FFMA.FTZ R6, R158, R0.reuse, -R5.reuse ;  /* 0x000000009e067223 */ /* 0x1a0fe20000010805 */
[----:B------:R5:W-:Y:S01]  /*9760*/  MUFU.EX2 R132, R4 ;  /* 0x0000000400847308 */ /* 0x000be20000000800 */
[----:B---3--:R-:W-:Y:S01]  /*9770*/  FFMA.FTZ R2, R149, R0, -R5 ;  /* 0x0000000095027223 */ /* 0x008fe20000010805 */
[----:B------:R-:W-:Y:S02]  /*9780*/  MOV R158, R92 ;  /* 0x0000005c009e7202 */ /* 0x000fe40000000f00 */
[----:B------:R3:W-:Y:S01]  /*9790*/  MUFU.EX2 R130, R6 ;  /* 0x0000000600827308 */ /* 0x0007e20000000800 */
[C---:B------:R-:W-:Y:S01]  /*97a0*/  HMMA.16816.F32 R64, R8.reuse, R66, R68 ;  /* 0x000000420840723c */ /* 0x040fe20000001844 */
[----:B------:R-:W-:Y:S02]  /*97b0*/  MOV R149, R85 ;  /* 0x0000005500957202 */ /* 0x000fe40000000f00 */
[----:B------:R4:W4:Y:S05]  /*97c0*/  MUFU.EX2 R139, R2 ;  /* 0x00000002008b7308 */ /* 0x00092a0000000800 */
[----:B------:R-:W-:Y:S01]  /*97d0*/  HMMA.16816.F32 R56, R8, R40, R56 ;  /* 0x000000280838723c */ /* 0x000fe20000001838 */
[----:B-----5:R-:W-:Y:S01]  /*97e0*/  FFMA.FTZ R4, R163, R0, -R3 ;  /* 0x00000000a3047223 */ /* 0x020fe20000010803 */
[----:B------:R-:W-:-:S03]  /*97f0*/  MOV R163, R87 ;  /* 0x0000005700a37202 */ /* 0x000fc60000000f00 */
[----:B------:R5:W-:Y:S01]  /*9800*/  MUFU.EX2 R124, R4 ;  /* 0x00000004007c7308 */ /* 0x000be20000000800 */
[-C--:B---3--:R-:W-:Y:S01]  /*9810*/  FFMA.FTZ R6, R169, R0.reuse, -R5 ;  /* 0x00000000a9067223 */ /* 0x088fe20000010805 */
[----:B------:R-:W-:Y:S01]  /*9820*/  MOV R169, R105 ;  /* 0x0000006900a97202 */ /* 0x000fe20000000f00 */
[----:B------:R-:W-:Y:S01]  /*9830*/  HMMA.16816.F32 R12, R8, R42, R12 ;  /* 0x0000002a080c723c */ /* 0x000fe2000000180c */
[-C--:B----4-:R-:W-:Y:S01]  /*9840*/  FFMA.FTZ R2, R148, R0.reuse, -R3 ;  /* 0x0000000094027223 */ /* 0x090fe20000010803 */
[----:B------:R-:W-:Y:S01]  /*9850*/  F2FP.F16.F32.PACK_AB R8, R139, R137 ;  /* 0x000000898b08723e */ /* 0x000fe200000000ff */
[----:B------:R3:W-:Y:S01]  /*9860*/  MUFU.EX2 R122, R6 ;  /* 0x00000006007a7308 */ /* 0x0007e20000000800 */
[----:B------:R-:W-:Y:S02]  /*9870*/  F2FP.F16.F32.PACK_AB R9, R218, R183 ;  /* 0x000000b7da09723e */ /* 0x000fe400000000ff */
[----:B------:R-:W-:Y:S01]  /*9880*/  F2FP.F16.F32.PACK_AB R10, R146, R145 ;  /* 0x00000091920a723e */ /* 0x000fe200000000ff */
[----:B------:R-:W4:Y:S01]  /*9890*/  MUFU.EX2 R138, R2 ;  /* 0x00000002008a7308 */ /* 0x000f220000000800 */
[----:B------:R-:W-:Y:S01]  /*98a0*/  MOV R148, R99 ;  /* 0x0000006300947202 */ /* 0x000fe20000000f00 */
[----:B-----5:R-:W-:Y:S01]  /*98b0*/  FFMA.FTZ R4, R170, R0, -R5 ;  /* 0x00000000aa047223 */ /* 0x020fe20000010805 */
[----:B------:R-:W-:-:S03]  /*98c0*/  MOV R170, R104 ;  /* 0x0000006800aa7202 */ /* 0x000fc60000000f00 */
[----:B------:R5:W-:Y:S01]  /*98d0*/  MUFU.EX2 R121, R4 ;  /* 0x0000000400797308 */ /* 0x000be20000000800 */
[-C--:B---3--:R-:W-:Y:S01]  /*98e0*/  FFMA.FTZ R6, R175, R0.reuse, -R5 ;  /* 0x00000000af067223 */ /* 0x088fe20000010805 */
[----:B----4-:R-:W-:Y:S01]  /*98f0*/  F2FP.F16.F32.PACK_AB R11, R138, R219 ;  /* 0x000000db8a0b723e */ /* 0x010fe200000000ff */
[----:B------:R-:W-:Y:S02]  /*9900*/  FFMA.FTZ R2, R154, R0, -R3 ;  /* 0x000000009a027223 */ /* 0x000fe40000010803 */
[----:B------:R3:W-:Y:S01]  /*9910*/  MUFU.EX2 R114, R6 ;  /* 0x0000000600727308 */ /* 0x0007e20000000800 */
[----:B------:R-:W-:-:S03]  /*9920*/  MOV R154, R101 ;  /* 0x00000065009a7202 */ /* 0x000fc60000000f00 */
[----:B------:R4:W-:Y:S01]  /*9930*/  MUFU.EX2 R144, R2 ;  /* 0x0000000200907308 */ /* 0x0009e20000000800 */
[----:B------:R-:W-:Y:S01]  /*9940*/  HMMA.16816.F32 R48, R8, R20, R48 ;  /* 0x000000140830723c */ /* 0x000fe20000001830 */
[----:B-----5:R-:W-:Y:S01]  /*9950*/  FFMA.FTZ R4, R166, R0, -R5 ;  /* 0x00000000a6047223 */ /* 0x020fe20000010805 */
[----:B------:R-:W-:-:S03]  /*9960*/  MOV R166, R102 ;  /* 0x0000006600a67202 */ /* 0x000fc60000000f00 */
[----:B------:R5:W-:Y:S03]  /*9970*/  MUFU.EX2 R126, R4 ;  /* 0x00000004007e7308 */ /* 0x000be60000000800 */
[----:B------:R-:W-:Y:S01]  /*9980*/  HMMA.16816.F32 R44, R8, R22, R44 ;  /* 0x00000016082c723c */ /* 0x000fe2000000182c */
[----:B------:R-:W1:Y:S01]  /*9990*/  LDSM.16.MT88.4 R20, [R39+0xd800] ;  /* 0x00d800002714783b */ /* 0x000e620000004200 */
[-C--:B---3--:R-:W-:Y:S01]  /*99a0*/  FFMA.FTZ R6, R184, R0.reuse, -R5 ;  /* 0x00000000b8067223 */ /* 0x088fe20000010805 */
[----:B----4-:R-:W-:-:S03]  /*99b0*/  FFMA.FTZ R2, R153, R0, -R3 ;  /* 0x0000000099027223 */ /* 0x010fc60000010803 */
[----:B------:R3:W-:Y:S01]  /*99c0*/  MUFU.EX2 R107, R6 ;  /* 0x00000006006b7308 */ /* 0x0007e20000000800 */
[----:B------:R-:W-:Y:S01]  /*99d0*/  MOV R153, R93 ;  /* 0x0000005d00997202 */ /* 0x000fe20000000f00 */
[----:B--2---:R-:W-:Y:S01]  /*99e0*/  HMMA.16816.F32 R32, R8, R24, R28 ;  /* 0x000000180820723c */ /* 0x004fe2000000181c */
[----:B------:R-:W2:Y:S01]  /*99f0*/  LDSM.16.MT88.4 R28, [R140+0xd800] ;  /* 0x00d800008c1c783b */ /* 0x000ea20000004200 */
[----:B------:R4:W-:Y:S01]  /*9a00*/  MUFU.EX2 R141, R2 ;  /* 0x00000002008d7308 */ /* 0x0009e20000000800 */
[----:B-----5:R-:W-:Y:S01]  /*9a10*/  FFMA.FTZ R4, R174, R0, -R3 ;  /* 0x00000000ae047223 */ /* 0x020fe20000010803 */
[----:B------:R-:W-:-:S03]  /*9a20*/  MOV R174, R97 ;  /* 0x0000006100ae7202 */ /* 0x000fc60000000f00 */
[----:B------:R5:W-:Y:S01]  /*9a30*/  MUFU.EX2 R117, R4 ;  /* 0x0000000400757308 */ /* 0x000be20000000800 */
[----:B------:R-:W-:Y:S01]  /*9a40*/  HMMA.16816.F32 R24, R8, R26, R72 ;  /* 0x0000001a0818723c */ /* 0x000fe20000001848 */
[----:B------:R-:W-:Y:S01]  /*9a50*/  FADD.FTZ R7, R174, R7 ;  /* 0x00000007ae077221 */ /* 0x000fe20000010000 */
[-CC-:B---3--:R-:W-:Y:S01]  /*9a60*/  FFMA.FTZ R6, R136, R0.reuse, -R5.reuse ;  /* 0x0000000088067223 */ /* 0x188fe20000010805 */
[----:B----4-:R-:W-:-:S05]  /*9a70*/  FFMA.FTZ R2, R159, R0, -R5 ;  /* 0x000000009f027223 */ /* 0x010fca0000010805 */
[C---:B------:R-:W-:Y:S01]  /*9a80*/  HMMA.16816.F32 R40, R8.reuse, R52, R60 ;  /* 0x000000340828723c */ /* 0x040fe2000000183c */
[----:B------:R-:W3:Y:S01]  /*9a90*/  LDSM.16.MT88.4 R60, [R156+0xd800] ;  /* 0x00d800009c3c783b */ /* 0x000ee20000004200 */
[----:B------:R-:W-:Y:S01]  /*9aa0*/  MOV R159, R98 ;  /* 0x00000062009f7202 */ /* 0x000fe20000000f00 */
[----:B------:R4:W2:Y:S01]  /*9ab0*/  MUFU.EX2 R133, R2 ;  /* 0x0000000200857308 */ /* 0x0008a20000000800 */
[----:B-----5:R-:W-:Y:S01]  /*9ac0*/  FFMA.FTZ R4, R179, R0, -R5 ;  /* 0x00000000b3047223 */ /* 0x020fe20000010805 */
[----:B------:R-:W-:Y:S02]  /*9ad0*/  MOV R179, R84 ;  /* 0x0000005400b37202 */ /* 0x000fe40000000f00 */
[----:B------:R5:W-:Y:S01]  /*9ae0*/  MUFU.EX2 R97, R6 ;  /* 0x0000000600617308 */ /* 0x000be20000000800 */
[C---:B------:R-:W-:Y:S03]  /*9af0*/  HMMA.16816.F32 R64, R8.reuse, R54, R64 ;  /* 0x000000360840723c */ /* 0x040fe60000001840 */
[----:B------:R2:W-:Y:S05]  /*9b00*/  MUFU.EX2 R112, R4 ;  /* 0x0000000400707308 */ /* 0x0005ea0000000800 */
[----:B-1----:R-:W-:Y:S01]  /*9b10*/  HMMA.16816.F32 R52, R8, R16, R56 ;  /* 0x000000100834723c */ /* 0x002fe20000001838 */
[----:B----4-:R-:W-:Y:S01]  /*9b20*/  FFMA.FTZ R2, R157, R0, -R3 ;  /* 0x000000009d027223 */ /* 0x010fe20000010803 */
[----:B------:R-:W-:-:S03]  /*9b30*/  MOV R157, R91 ;  /* 0x0000005b009d7202 */ /* 0x000fc60000000f00 */
[----:B------:R-:W1:Y:S01]  /*9b40*/  MUFU.EX2 R128, R2 ;  /* 0x0000000200807308 */ /* 0x000e620000000800 */
[-CC-:B-----5:R-:W-:Y:S02]  /*9b50*/  FFMA.FTZ R6, R191, R0.reuse, -R5.reuse ;  /* 0x00000000bf067223 */ /* 0x1a0fe40000010805 */
[----:B------:R-:W-:Y:S01]  /*9b60*/  HMMA.16816.F32 R12, R8, R18, R12 ;  /* 0x00000012080c723c */ /* 0x000fe2000000180c */
[----:B------:R-:W4:Y:S01]  /*9b70*/  LDSM.16.MT88.4 R16, [R38+0xd800] ;  /* 0x00d800002610783b */ /* 0x000f220000004200 */
[----:B--2---:R-:W-:Y:S01]  /*9b80*/  F2FP.F16.F32.PACK_AB R8, R133, R131 ;  /* 0x000000838508723e */ /* 0x004fe200000000ff */
[----:B------:R-:W-:Y:S01]  /*9b90*/  FFMA.FTZ R4, R176, R0, -R5 ;  /* 0x00000000b0047223 */ /* 0x000fe20000010805 */
[----:B------:R-:W-:Y:S01]  /*9ba0*/  F2FP.F16.F32.PACK_AB R9, R142, R144 ;  /* 0x000000908e09723e */ /* 0x000fe200000000ff */
[----:B------:R2:W-:Y:S01]  /*9bb0*/  MUFU.EX2 R90, R6 ;  /* 0x00000006005a7308 */ /* 0x0005e20000000800 */
[----:B------:R-:W-:-:S03]  /*9bc0*/  F2FP.F16.F32.PACK_AB R10, R132, R130 ;  /* 0x00000082840a723e */ /* 0x000fc600000000ff */
[----:B------:R5:W-:Y:S01]  /*9bd0*/  MUFU.EX2 R118, R4 ;  /* 0x0000000400767308 */ /* 0x000be20000000800 */
[----:B-1----:R-:W-:Y:S01]  /*9be0*/  F2FP.F16.F32.PACK_AB R11, R128, R141 ;  /* 0x0000008d800b723e */ /* 0x002fe200000000ff */
[----:B------:R-:W-:Y:S01]  /*9bf0*/  FFMA.FTZ R2, R165, R0, -R3 ;  /* 0x00000000a5027223 */ /* 0x000fe20000010803 */
[----:B------:R-:W-:-:S03]  /*9c00*/  MOV R165, R88 ;  /* 0x0000005800a57202 */ /* 0x000fc60000000f00 */
[----:B------:R1:W-:Y:S02]  /*9c10*/  MUFU.EX2 R125, R2 ;  /* 0x00000002007d7308 */ /* 0x0003e40000000800 */
[----:B------:R-:W-:Y:S01]  /*9c20*/  HMMA.16816.F32 R32, R8, R20, R32 ;  /* 0x000000140820723c */ /* 0x000fe20000001820 */
[-C--:B--2---:R-:W-:Y:S01]  /*9c30*/  FFMA.FTZ R6, R198, R0.reuse, -R5 ;  /* 0x00000000c6067223 */ /* 0x084fe20000010805 */
[----:B-----5:R-:W-:-:S06]  /*9c40*/  FFMA.FTZ R4, R181, R0, -R3 ;  /* 0x00000000b5047223 */ /* 0x020fcc0000010803 */
[C---:B------:R-:W-:Y:S01]  /*9c50*/  HMMA.16816.F32 R72, R8.reuse, R22, R24 ;  /* 0x000000160848723c */ /* 0x040fe20000001818 */
[----:B------:R-:W2:Y:S01]  /*9c60*/  LDSM.16.MT88.4 R20, [R140+0xe000] ;  /* 0x00e000008c14783b */ /* 0x000ea20000004200 */
[----:B------:R5:W-:Y:S01]  /*9c70*/  MUFU.EX2 R108, R4 ;  /* 0x00000004006c7308 */ /* 0x000be20000000800 */
[----:B-1----:R-:W-:Y:S02]  /*9c80*/  FFMA.FTZ R2, R164, R0, -R3 ;  /* 0x00000000a4027223 */ /* 0x002fe40000010803 */
[----:B------:R-:W1:Y:S01]  /*9c90*/  LDSM.16.MT88.4 R24, [R39+0xe000] ;  /* 0x00e000002718783b */ /* 0x000e620000004200 */
[----:B------:R-:W-:Y:S01]  /*9ca0*/  MOV R164, R110 ;  /* 0x0000006e00a47202 */ /* 0x000fe20000000f00 */
[----:B------:R3:W-:Y:S01]  /*9cb0*/  MUFU.EX2 R127, R2 ;  /* 0x00000002007f7308 */ /* 0x0007e20000000800 */
[----:B------:R-:W-:Y:S01]  /*9cc0*/  HMMA.16816.F32 R48, R8, R28, R48 ;  /* 0x0000001c0830723c */ /* 0x000fe20000001830 */
[----:B-----5:R-:W-:-:S07]  /*9cd0*/  FFMA.FTZ R4, R185, R0, -R5 ;  /* 0x00000000b9047223 */ /* 0x020fce0000010805 */
[----:B------:R-:W-:Y:S01]  /*9ce0*/  HMMA.16816.F32 R28, R8, R30, R44 ;  /* 0x0000001e081c723c */ /* 0x000fe2000000182c */
[----:B------:R-:W5:Y:S01]  /*9cf0*/  LDSM.16.MT88.4 R44, [R156+0xe000] ;  /* 0x00e000009c2c783b */ /* 0x000f620000004200 */
[----:B------:R4:W-:Y:S01]  /*9d00*/  MUFU.EX2 R103, R4 ;  /* 0x0000000400677308 */ /* 0x0009e20000000800 */
[----:B---3--:R-:W-:Y:S01]  /*9d10*/  FFMA.FTZ R2, R168, R0, -R5 ;  /* 0x00000000a8027223 */ /* 0x008fe20000010805 */
[----:B------:R-:W-:-:S04]  /*9d20*/  MOV R168, R106 ;  /* 0x0000006a00a87202 */ /* 0x000fc80000000f00 */
[C---:B------:R-:W-:Y:S01]  /*9d30*/  HMMA.16816.F32 R40, R8.reuse, R60, R40 ;  /* 0x0000003c0828723c */ /* 0x040fe20000001828 */
[----:B------:R3:W2:Y:S07]  /*9d40*/  MUFU.EX2 R123, R2 ;  /* 0x00000002007b7308 */ /* 0x0006ae0000000800 */
[----:B------:R-:W-:Y:S01]  /*9d50*/  HMMA.16816.F32 R68, R8, R62, R64 ;  /* 0x0000003e0844723c */ /* 0x000fe20000001840 */
[----:B------:R-:W-:Y:S01]  /*9d60*/  LDSM.16.MT88.4 R64, [R156+0xe800] ;  /* 0x00e800009c40783b */ /* 0x000fe20000004200 */
[----:B----4-:R-:W-:-:S04]  /*9d70*/  FFMA.FTZ R4, R171, R0, -R5 ;  /* 0x00000000ab047223 */ /* 0x010fc80000010805 */
[----:B------:R4:W-:Y:S01]  /*9d80*/  MUFU.EX2 R109, R4 ;  /* 0x00000004006d7308 */ /* 0x0009e20000000800 */
[----:B---3--:R-:W-:Y:S01]  /*9d90*/  FFMA.FTZ R2, R167, R0, -R3 ;  /* 0x00000000a7027223 */ /* 0x008fe20000010803 */
[C---:B------:R-:W-:Y:S01]  /*9da0*/  HMMA.16816.F32 R60, R8.reuse, R16, R52 ;  /* 0x00000010083c723c */ /* 0x040fe20000001834 */
[----:B------:R-:W-:Y:S02]  /*9db0*/  MOV R167, R100 ;  /* 0x0000006400a77202 */ /* 0x000fe40000000f00 */
[----:B------:R-:W3:Y:S03]  /*9dc0*/  MUFU.EX2 R120, R2 ;  /* 0x0000000200787308 */ /* 0x000ee60000000800 */
[----:B------:R-:W-:Y:S02]  /*9dd0*/  FADD.FTZ R7, R167, R7 ;  /* 0x00000007a7077221 */ /* 0x000fe40000010000 */
[----:B------:R-:W-:Y:S01]  /*9de0*/  HMMA.16816.F32 R12, R8, R18, R12 ;  /* 0x00000012080c723c */ /* 0x000fe2000000180c */
[----:B--2---:R-:W-:Y:S01]  /*9df0*/  F2FP.F16.F32.PACK_AB R8, R123, R121 ;  /* 0x000000797b08723e */ /* 0x004fe200000000ff */
[----:B------:R-:W2:Y:S01]  /*9e00*/  LDSM.16.MT88.4 R16, [R38+0xe000] ;  /* 0x00e000002610783b */ /* 0x000ea20000004200 */
[----:B------:R-:W-:Y:S01]  /*9e10*/  F2FP.F16.F32.PACK_AB R9, R124, R125 ;  /* 0x0000007d7c09723e */ /* 0x000fe200000000ff */
[----:B----4-:R-:W-:Y:S01]  /*9e20*/  FFMA.FTZ R4, R162, R0, -R3 ;  /* 0x00000000a2047223 */ /* 0x010fe20000010803 */
[----:B------:R-:W-:-:S03]  /*9e30*/  F2FP.F16.F32.PACK_AB R10, R126, R122 ;  /* 0x0000007a7e0a723e */ /* 0x000fc600000000ff */
[----:B------:R4:W-:Y:S01]  /*9e40*/  MUFU.EX2 R102, R4 ;  /* 0x0000000400667308 */ /* 0x0009e20000000800 */
[----:B---3--:R-:W-:Y:S01]  /*9e50*/  F2FP.F16.F32.PACK_AB R11, R120, R127 ;  /* 0x0000007f780b723e */ /* 0x008fe200000000ff */
[----:B------:R-:W-:Y:S01]  /*9e60*/  FFMA.FTZ R2, R173, R0, -R3 ;  /* 0x00000000ad027223 */ /* 0x000fe20000010803 */
[----:B------:R-:W-:-:S03]  /*9e70*/  MOV R173, R86 ;  /* 0x0000005600ad7202 */ /* 0x000fc60000000f00 */
[----:B------:R3:W-:Y:S02]  /*9e80*/  MUFU.EX2 R116, R2 ;  /* 0x0000000200747308 */ /* 0x0007e40000000800 */
[----:B------:R-:W-:Y:S01]  /*9e90*/  HMMA.16816.F32 R56, R8, R20, R48 ;  /* 0x000000140838723c */ /* 0x000fe20000001830 */
[----:B----4-:R-:W-:-:S07]  /*9ea0*/  FFMA.FTZ R4, R187, R0, -R5 ;  /* 0x00000000bb047223 */ /* 0x010fce0000010805 */
[----:B-1----:R-:W-:Y:S01]  /*9eb0*/  HMMA.16816.F32 R48, R8, R24, R32 ;  /* 0x000000180830723c */ /* 0x002fe20000001820 */
[----:B------:R-:W1:Y:S01]  /*9ec0*/  LDSM.16.MT88.4 R32, [R39+0xe800] ;  /* 0x00e800002720783b */ /* 0x000e620000004200 */
[----:B------:R4:W-:Y:S01]  /*9ed0*/  MUFU.EX2 R99, R4 ;  /* 0x0000000400637308 */ /* 0x0009e20000000800 */
[----:B---3--:R-:W-:Y:S01]  /*9ee0*/  FFMA.FTZ R2, R172, R0, -R3 ;  /* 0x00000000ac027223 */ /* 0x008fe20000010803 */
[----:B------:R-:W-:-:S03]  /*9ef0*/  MOV R172, R96 ;  /* 0x0000006000ac7202 */ /* 0x000fc60000000f00 */
[----:B------:R3:W-:Y:S01]  /*9f00*/  MUFU.EX2 R115, R2 ;  /* 0x0000000200737308 */ /* 0x0007e20000000800 */
[----:B------:R-:W-:Y:S01]  /*9f10*/  HMMA.16816.F32 R52, R8, R22, R28 ;  /* 0x000000160834723c */ /* 0x000fe2000000181c */
[----:B------:R-:W1:Y:S01]  /*9f20*/  LDSM.16.MT88.4 R28, [R140+0xe800] ;  /* 0x00e800008c1c783b */ /* 0x000e620000004200 */
[----:B----4-:R-:W-:-:S06]  /*9f30*/  FFMA.FTZ R4, R129, R0, -R5 ;  /* 0x0000000081047223 */ /* 0x010fcc0000010805 */
[----:B------:R-:W-:Y:S01]  /*9f40*/  HMMA.16816.F32 R24, R8, R26, R72 ;  /* 0x0000001a0818723c */ /* 0x000fe20000001848 */
[----:B------:R4:W-:Y:S01]  /*9f50*/  MUFU.EX2 R96, R4 ;  /* 0x0000000400607308 */ /* 0x0009e20000000800 */
[----:B---3--:R-:W-:-:S06]  /*9f60*/  FFMA.FTZ R2, R178, R0, -R5 ;  /* 0x00000000b2027223 */ /* 0x008fcc0000010805 */
[C---:B-----5:R-:W-:Y:S01]  /*9f70*/  HMMA.16816.F32 R40, R8.reuse, R44, R40 ;  /* 0x0000002c0828723c */ /* 0x060fe20000001828 */
[----:B------:R3:W5:Y:S07]  /*9f80*/  MUFU.EX2 R113, R2 ;  /* 0x0000000200717308 */ /* 0x00076e0000000800 */
[----:B------:R-:W-:Y:S01]  /*9f90*/  HMMA.16816.F32 R68, R8, R46, R68 ;  /* 0x0000002e0844723c */ /* 0x000fe20000001844 */
[-CC-:B----4-:R-:W-:Y:S02]  /*9fa0*/  FFMA.FTZ R4, R82, R0.reuse, -R3.reuse ;  /* 0x0000000052047223 */ /* 0x190fe40000010803 */
[----:B------:R-:W-:Y:S01]  /*9fb0*/  MUFU.EX2 R82, R6 ;  /* 0x0000000600527308 */ /* 0x000fe20000000800 */
[----:B---3--:R-:W-:-:S04]  /*9fc0*/  FFMA.FTZ R2, R177, R0, -R3 ;  /* 0x00000000b1027223 */ /* 0x008fc80000010803 */
[C---:B--2---:R-:W-:Y:S01]  /*9fd0*/  HMMA.16816.F32 R44, R8.reuse, R16, R60 ;  /* 0x00000010082c723c */ /* 0x044fe2000000183c */
[----:B------:R2:W-:Y:S04]  /*9fe0*/  MUFU.EX2 R93, R4 ;  /* 0x00000004005d7308 */ /* 0x0005e80000000800 */
[----:B------:R3:W4:Y:S03]  /*9ff0*/  MUFU.EX2 R111, R2 ;  /* 0x00000002006f7308 */ /* 0x0007260000000800 */
[----:B------:R-:W-:Y:S01]  /*a000*/  HMMA.16816.F32 R12, R8, R18, R12 ;  /* 0x00000012080c723c */ /* 0x000fe2000000180c */
[----:B------:R-:W1:Y:S01]  /*a010*/  LDSM.16.MT88.4 R16, [R38+0xe800] ;  /* 0x00e800002610783b */ /* 0x000e620000004200 */
[----:B-----5:R-:W-:-:S02]  /*a020*/  F2FP.F16.F32.PACK_AB R8, R113, R112 ;  /* 0x000000707108723e */ /* 0x020fc400000000ff */
[----:B------:R-:W-:Y:S02]  /*a030*/  F2FP.F16.F32.PACK_AB R9, R117, R116 ;  /* 0x000000747509723e */ /* 0x000fe400000000ff */
[----:B------:R-:W-:Y:S01]  /*a040*/  F2FP.F16.F32.PACK_AB R10, R118, R114 ;  /* 0x00000072760a723e */ /* 0x000fe200000000ff */
[-C--:B--2---:R-:W-:Y:S01]  /*a050*/  FFMA.FTZ R4, R188, R0.reuse, -R5 ;  /* 0x00000000bc047223 */ /* 0x084fe20000010805 */
[-C--:B---3--:R-:W-:Y:S01]  /*a060*/  FFMA.FTZ R2, R182, R0.reuse, -R3 ;  /* 0x00000000b6027223 */ /* 0x088fe20000010803 */
[----:B----4-:R-:W-:Y:S02]  /*a070*/  F2FP.F16.F32.PACK_AB R11, R111, R115 ;  /* 0x000000736f0b723e */ /* 0x010fe400000000ff */
[----:B------:R2:W-:Y:S04]  /*a080*/  MUFU.EX2 R88, R4 ;  /* 0x0000000400587308 */ /* 0x0005e80000000800 */
[----:B------:R3:W-:Y:S01]  /*a090*/  MUFU.EX2 R105, R2 ;  /* 0x0000000200697308 */ /* 0x0007e20000000800 */
[C---:B-1----:R-:W-:Y:S01]  /*a0a0*/  HMMA.16816.F32 R76, R8.reuse, R34, R24 ;  /* 0x00000022084c723c */ /* 0x042fe20000001818 */
[----:B------:R-:W1:Y:S07]  /*a0b0*/  LDSM.16.MT88.4 R24, [R140+0xf000] ;  /* 0x00f000008c18783b */ /* 0x000e6e0000004200 */
[----:B------:R-:W-:Y:S01]  /*a0c0*/  HMMA.16816.F32 R20, R8, R28, R56 ;  /* 0x0000001c0814723c */ /* 0x000fe20000001838 */
[-C--:B--2---:R-:W-:Y:S01]  /*a0d0*/  FFMA.FTZ R4, R189, R0.reuse, -R5 ;  /* 0x00000000bd047223 */ /* 0x084fe20000010805 */
[----:B---3--:R-:W-:-:S03]  /*a0e0*/  FFMA.FTZ R2, R160, R0, -R3 ;  /* 0x00000000a0027223 */ /* 0x008fc60000010803 */
[----:B------:R2:W-:Y:S03]  /*a0f0*/  MUFU.EX2 R91, R4 ;  /* 0x00000004005b7308 */ /* 0x0005e60000000800 */
[C---:B------:R-:W-:Y:S01]  /*a100*/  HMMA.16816.F32 R56, R8.reuse, R30, R52 ;  /* 0x0000001e0838723c */ /* 0x040fe20000001834 */
[----:B------:R3:W-:Y:S01]  /*a110*/  MUFU.EX2 R110, R2 ;  /* 0x00000002006e7308 */ /* 0x0007e20000000800 */
[----:B------:R-:W-:Y:S06]  /*a120*/  LDSM.16.MT88.4 R52, [R156+0xf000] ;  /* 0x00f000009c34783b */ /* 0x000fec0000004200 */
[----:B------:R-:W-:Y:S01]  /*a130*/  HMMA.16816.F32 R28, R8, R32, R48 ;  /* 0x00000020081c723c */ /* 0x000fe20000001830 */
[----:B------:R-:W4:Y:S01]  /*a140*/  LDSM.16.MT88.4 R48, [R39+0xf000] ;  /* 0x00f000002730783b */ /* 0x000f220000004200 */
[-C--:B--2---:R-:W-:Y:S01]  /*a150*/  FFMA.FTZ R4, R193, R0.reuse, -R3 ;  /* 0x00000000c1047223 */ /* 0x084fe20000010803 */
[----:B---3--:R-:W-:-:S05]  /*a160*/  FFMA.FTZ R2, R186, R0, -R5 ;  /* 0x00000000ba027223 */ /* 0x008fca0000010805 */
[C---:B------:R-:W-:Y:S01]  /*a170*/  HMMA.16816.F32 R72, R8.reuse, R64, R40 ;  /* 0x000000400848723c */ /* 0x040fe20000001828 */
[----:B------:R2:W-:Y:S04]  /*a180*/  MUFU.EX2 R84, R4 ;  /* 0x0000000400547308 */ /* 0x0005e80000000800 */
[----:B------:R3:W5:Y:S03]  /*a190*/  MUFU.EX2 R106, R2 ;  /* 0x00000002006a7308 */ /* 0x0007660000000800 */
[----:B------:R-:W-:Y:S01]  /*a1a0*/  HMMA.16816.F32 R60, R8, R16, R44 ;  /* 0x00000010083c723c */ /* 0x000fe2000000182c */
[----:B--2---:R-:W-:-:S07]  /*a1b0*/  FFMA.FTZ R4, R199, R0, -R5 ;  /* 0x00000000c7047223 */ /* 0x004fce0000010805 */
[----:B------:R-:W-:Y:S01]  /*a1c0*/  HMMA.16816.F32 R64, R8, R66, R68 ;  /* 0x000000420840723c */ /* 0x000fe20000001844 */
[----:B---3--:R-:W-:-:S04]  /*a1d0*/  FFMA.FTZ R2, R180, R0, -R3 ;  /* 0x00000000b4027223 */ /* 0x008fc80000010803 */
[----:B------:R2:W3:Y:S03]  /*a1e0*/  MUFU.EX2 R104, R2 ;  /* 0x0000000200687308 */ /* 0x0004e60000000800 */
[----:B------:R-:W-:Y:S01]  /*a1f0*/  HMMA.16816.F32 R44, R8, R18, R12 ;  /* 0x00000012082c723c */ /* 0x000fe2000000180c */
[----:B-----5:R-:W-:Y:S01]  /*a200*/  F2FP.F16.F32.PACK_AB R8, R106, R103 ;  /* 0x000000676a08723e */ /* 0x020fe200000000ff */
[----:B------:R-:W5:Y:S01]  /*a210*/  LDSM.16.MT88.4 R12, [R38+0xf000] ;  /* 0x00f00000260c783b */ /* 0x000f620000004200 */
[----:B------:R-:W-:Y:S02]  /*a220*/  F2FP.F16.F32.PACK_AB R9, R108, R105 ;  /* 0x000000696c09723e */ /* 0x000fe400000000ff */
[----:B------:R-:W-:Y:S01]  /*a230*/  F2FP.F16.F32.PACK_AB R10, R109, R107 ;  /* 0x0000006b6d0a723e */ /* 0x000fe200000000ff */
[----:B------:R-:W-:Y:S01]  /*a240*/  LDSM.16.MT88.4 R16, [R39+0xf800] ;  /* 0x00f800002710783b */ /* 0x000fe20000004200 */
[----:B--2---:R-:W-:Y:S01]  /*a250*/  FFMA.FTZ R2, R143, R0, -R3 ;  /* 0x000000008f027223 */ /* 0x004fe20000010803 */
[----:B---3--:R-:W-:-:S03]  /*a260*/  F2FP.F16.F32.PACK_AB R11, R104, R110 ;  /* 0x0000006e680b723e */ /* 0x008fc600000000ff */
[----:B------:R2:W-:Y:S04]  /*a270*/  MUFU.EX2 R100, R2 ;  /* 0x0000000200647308 */ /* 0x0005e80000000800 */
[C---:B-1----:R-:W-:Y:S08]  /*a280*/  HMMA.16816.F32 R40, R8.reuse, R24, R20 ;  /* 0x000000180828723c */ /* 0x042ff00000001814 */
[----:B------:R-:W-:Y:S01]  /*a290*/  HMMA.16816.F32 R32, R8, R26, R56 ;  /* 0x0000001a0820723c */ /* 0x000fe20000001838 */
[----:B------:R-:W1:Y:S01]  /*a2a0*/  LDSM.16.MT88.4 R24, [R140+0xf800] ;  /* 0x00f800008c18783b */ /* 0x000e620000004200 */
[----:B--2---:R-:W-:-:S04]  /*a2b0*/  FFMA.FTZ R2, R119, R0, -R3 ;  /* 0x0000000077027223 */ /* 0x004fc80000010803 */
[----:B------:R2:W-:Y:S02]  /*a2c0*/  MUFU.EX2 R101, R2 ;  /* 0x0000000200657308 */ /* 0x0005e40000000800 */
[C---:B----4-:R-:W-:Y:S08]  /*a2d0*/  HMMA.16816.F32 R28, R8.reuse, R48, R28 ;  /* 0x00000030081c723c */ /* 0x050ff0000000181c */
[----:B------:R-:W-:Y:S01]  /*a2e0*/  HMMA.16816.F32 R20, R8, R50, R76 ;  /* 0x000000320814723c */ /* 0x000fe2000000184c */
[----:B--2---:R-:W-:-:S04]  /*a2f0*/  FFMA.FTZ R2, R151, R0, -R5 ;  /* 0x0000000097027223 */ /* 0x004fc80000010805 */
[----:B------:R2:W3:Y:S03]  /*a300*/  MUFU.EX2 R98, R2 ;  /* 0x0000000200627308 */ /* 0x0004e60000000800 */
[C---:B------:R-:W-:Y:S08]  /*a310*/  HMMA.16816.F32 R68, R8.reuse, R54, R64 ;  /* 0x000000360844723c */ /* 0x040ff00000001840 */
[----:B------:R-:W-:Y:S01]  /*a320*/  HMMA.16816.F32 R48, R8, R52, R72 ;  /* 0x000000340830723c */ /* 0x000fe20000001848 */
[----:B------:R-:W4:Y:S01]  /*a330*/  LDSM.16.MT88.4 R72, [R156+0xf800] ;  /* 0x00f800009c48783b */ /* 0x000f220000004200 */
[----:B--2---:R-:W-:-:S02]  /*a340*/  FFMA.FTZ R2, R83, R0, -R3 ;  /* 0x0000000053027223 */ /* 0x004fc40000010803 */
[----:B------:R2:W-:Y:S04]  /*a350*/  MUFU.EX2 R83, R4 ;  /* 0x0000000400537308 */ /* 0x0005e80000000800 */
[C---:B-----5:R-:W-:Y:S01]  /*a360*/  HMMA.16816.F32 R64, R8.reuse, R12, R60 ;  /* 0x0000000c0840723c */ /* 0x060fe2000000183c */
[----:B------:R5:W1:Y:S07]  /*a370*/  MUFU.EX2 R95, R2 ;  /* 0x00000002005f7308 */ /* 0x000a6e0000000800 */
[----:B------:R-:W-:Y:S01]  /*a380*/  HMMA.16816.F32 R56, R8, R14, R44 ;  /* 0x0000000e0838723c */ /* 0x000fe2000000182c */
[----:B---3--:R-:W-:Y:S01]  /*a390*/  F2FP.F16.F32.PACK_AB R8, R98, R99 ;  /* 0x000000636208723e */ /* 0x008fe200000000ff */
[----:B------:R-:W3:Y:S01]  /*a3a0*/  LDSM.16.MT88.4 R44, [R38+0xf800] ;  /* 0x00f80000262c783b */ /* 0x000ee20000004200 */
[----:B------:R-:W-:Y:S01]  /*a3b0*/  F2FP.F16.F32.PACK_AB R9, R102, R100 ;  /* 0x000000646609723e */ /* 0x000fe200000000ff */
[-C--:B--2---:R-:W-:Y:S01]  /*a3c0*/  FFMA.FTZ R4, R197, R0.reuse, -R5 ;  /* 0x00000000c5047223 */ /* 0x084fe20000010805 */
[----:B------:R-:W-:Y:S01]  /*a3d0*/  F2FP.F16.F32.PACK_AB R10, R96, R97 ;  /* 0x00000061600a723e */ /* 0x000fe200000000ff */
[----:B------:R-:W-:Y:S01]  /*a3e0*/  LDSM.16.MT88.4 R12, [R39+0x10000] ;  /* 0x01000000270c783b */ /* 0x000fe20000004200 */
[-CC-:B-----5:R-:W-:Y:S01]  /*a3f0*/  FFMA.FTZ R2, R80, R0.reuse, -R3.reuse ;  /* 0x0000000050027223 */ /* 0x1a0fe20000010803 */
[----:B-1----:R-:W-:Y:S01]  /*a400*/  F2FP.F16.F32.PACK_AB R11, R95, R101 ;  /* 0x000000655f0b723e */ /* 0x002fe200000000ff */
[----:B------:R-:W-:Y:S04]  /*a410*/  MUFU.EX2 R80, R4 ;  /* 0x0000000400507308 */ /* 0x000fe80000000800 */
[----:B------:R1:W-:Y:S02]  /*a420*/  MUFU.EX2 R92, R2 ;  /* 0x00000002005c7308 */ /* 0x0003e40000000800 */
[C---:B------:R-:W-:Y:S08]  /*a430*/  HMMA.16816.F32 R60, R8.reuse, R24, R40 ;  /* 0x00000018083c723c */ /* 0x040ff00000001828 */
[----:B------:R-:W-:Y:S01]  /*a440*/  HMMA.16816.F32 R40, R8, R16, R28 ;  /* 0x000000100828723c */ /* 0x000fe2000000181c */
[----:B-1----:R-:W-:-:S04]  /*a450*/  FFMA.FTZ R2, R81, R0, -R3 ;  /* 0x0000000051027223 */ /* 0x002fc80000010803 */
[----:B------:R1:W-:Y:S03]  /*a460*/  MUFU.EX2 R94, R2 ;  /* 0x00000002005e7308 */ /* 0x0003e60000000800 */
[C---:B------:R-:W-:Y:S01]  /*a470*/  HMMA.16816.F32 R28, R8.reuse, R18, R20 ;  /* 0x00000012081c723c */ /* 0x040fe20000001814 */
[----:B------:R-:W2:Y:S04]  /*a480*/  LDSM.16.MT88.4 R16, [R140+0x10000] ;  /* 0x010000008c10783b */ /* 0x000ea80000004200 */
[----:B------:R-:W5:Y:S03]  /*a490*/  LDSM.16.MT88.4 R20, [R156+0x10000] ;  /* 0x010000009c14783b */ /* 0x000f660000004200 */
[----:B------:R-:W-:Y:S01]  /*a4a0*/  HMMA.16816.F32 R52, R8, R26, R32 ;  /* 0x0000001a0834723c */ /* 0x000fe20000001820 */
[----:B-1----:R-:W-:-:S07]  /*a4b0*/  FFMA.FTZ R2, R190, R0, -R5 ;  /* 0x00000000be027223 */ /* 0x002fce0000010805 */
[C---:B----4-:R-:W-:Y:S01]  /*a4c0*/  HMMA.16816.F32 R24, R8.reuse, R72, R48 ;  /* 0x000000480818723c */ /* 0x050fe20000001830 */
[----:B------:R1:W4:Y:S07]  /*a4d0*/  MUFU.EX2 R89, R2 ;  /* 0x0000000200597308 */ /* 0x00032e0000000800 */
[----:B------:R-:W-:Y:S01]  /*a4e0*/  HMMA.16816.F32 R32, R8, R74, R68 ;  /* 0x0000004a0820723c */ /* 0x000fe20000001844 */
[----:B-1----:R-:W-:-:S07]  /*a4f0*/  FFMA.FTZ R2, R192, R0, -R3 ;  /* 0x00000000c0027223 */ /* 0x002fce0000010803 */
[C---:B---3--:R-:W-:Y:S01]  /*a500*/  HMMA.16816.F32 R64, R8.reuse, R44, R64 ;  /* 0x0000002c0840723c */ /* 0x048fe20000001840 */
[----:B------:R1:W3:Y:S07]  /*a510*/  MUFU.EX2 R87, R2 ;  /* 0x0000000200577308 */ /* 0x0002ee0000000800 */
[----:B------:R-:W-:Y:S01]  /*a520*/  HMMA.16816.F32 R48, R8, R46, R56 ;  /* 0x0000002e0830723c */ /* 0x000fe20000001838 */
[----:B----4-:R-:W-:Y:S01]  /*a530*/  F2FP.F16.F32.PACK_AB R8, R89, R88 ;  /* 0x000000585908723e */ /* 0x010fe200000000ff */
[----:B------:R-:W4:Y:S01]  /*a540*/  LDSM.16.MT88.4 R44, [R38+0x10000] ;  /* 0x01000000262c783b */ /* 0x000f220000004200 */
        /* <DEDUP_REMOVED lines=20> */
[----:B------:R-:W-:Y:S01]  /*a690*/  HMMA.16816.F32 R64, R8, R44, R64 ;  /* 0x0000002c0840723c */ /* 0x000fe20000001840 */
[----:B------:R-:W-:Y:S01]  /*a6a0*/  FADD.FTZ R6, R173, R2 ;  /* 0x00000002ad067221 */ /* 0x000fe20000010000 */
[----:B------:R-:W-:-:S03]  /*a6b0*/  FFMA.FTZ R2, R200, R0, -R3 ;  /* 0x00000000c8027223 */ /* 0x000fc60000010803 */
[----:B------:R-:W-:Y:S01]  /*a6c0*/  FADD.FTZ R4, R166, R6 ;  /* 0x00000006a6047221 */ /* 0x000fe20000010000 */
[----:B------:R4:W3:Y:S01]  /*a6d0*/  MUFU.EX2 R79, R2 ;  /* 0x00000002004f7308 */ /* 0x0008e20000000800 */
[----:B------:R-:W-:Y:S01]  /*a6e0*/  FADD.FTZ R6, R169, R7 ;  /* 0x00000007a9067221 */ /* 0x000fe20000010000 */
[----:B------:R-:W-:Y:S01]  /*a6f0*/  HMMA.16816.F32 R48, R8, R46, R48 ;  /* 0x0000002e0830723c */ /* 0x000fe20000001830 */
[----:B--2---:R-:W-:Y:S01]  /*a700*/  F2FP.F16.F32.PACK_AB R8, R81, R83 ;  /* 0x000000535108723e */ /* 0x004fe200000000ff */
[--C-:B------:R-:W-:Y:S01]  /*a710*/  FFMA.FTZ R7, R202, R0, -R3.reuse ;  /* 0x00000000ca077223 */ /* 0x100fe20000010803 */
[----:B------:R-:W-:Y:S02]  /*a720*/  F2FP.F16.F32.PACK_AB R9, R84, R86 ;  /* 0x000000565409723e */ /* 0x000fe400000000ff */
[----:B------:R-:W-:Y:S01]  /*a730*/  F2FP.F16.F32.PACK_AB R10, R80, R82 ;  /* 0x00000052500a723e */ /* 0x000fe200000000ff */
[----:B------:R2:W-:Y:S01]  /*a740*/  MUFU.EX2 R78, R7 ;  /* 0x00000007004e7308 */ /* 0x0005e20000000800 */
[----:B----4-:R-:W-:Y:S01]  /*a750*/  FADD.FTZ R2, R168, R4 ;  /* 0x00000004a8027221 */ /* 0x010fe20000010000 */
[----:B------:R-:W-:Y:S01]  /*a760*/  FADD.FTZ R4, R170, R6 ;  /* 0x00000006aa047221 */ /* 0x000fe20000010000 */
[----:B---3--:R-:W-:Y:S01]  /*a770*/  F2FP.F16.F32.PACK_AB R11, R79, R85 ;  /* 0x000000554f0b723e */ /* 0x008fe200000000ff */
[-C--:B------:R-:W-:Y:S01]  /*a780*/  FFMA.FTZ R6, R204, R0.reuse, -R3 ;  /* 0x00000000cc067223 */ /* 0x080fe20000010803 */
[----:B------:R-:W-:Y:S01]  /*a790*/  FADD.FTZ R2, R164, R2 ;  /* 0x00000002a4027221 */ /* 0x000fe20000010000 */
[----:B------:R-:W-:Y:S01]  /*a7a0*/  FADD.FTZ R4, R163, R4 ;  /* 0x00000004a3047221 */ /* 0x000fe20000010000 */
[----:B------:R-:W-:Y:S01]  /*a7b0*/  MOV R170, R149 ;  /* 0x0000009500aa7202 */ /* 0x000fe20000000f00 */
[----:B------:R3:W-:Y:S01]  /*a7c0*/  MUFU.EX2 R77, R6 ;  /* 0x00000006004d7308 */ /* 0x0007e20000000800 */
[----:B------:R-:W-:Y:S01]  /*a7d0*/  FADD.FTZ R2, R165, R2 ;  /* 0x00000002a5027221 */ /* 0x000fe20000010000 */
[----:B------:R-:W-:Y:S01]  /*a7e0*/  FADD.FTZ R4, R157, R4 ;  /* 0x000000049d047221 */ /* 0x000fe20000010000 */
[----:B------:R-:W-:Y:S01]  /*a7f0*/  HMMA.16816.F32 R44, R8, R18, R40 ;  /* 0x00000012082c723c */ /* 0x000fe20000001828 */
[----:B--2---:R-:W-:Y:S01]  /*a800*/  FFMA.FTZ R7, R206, R0, -R5 ;  /* 0x00000000ce077223 */ /* 0x004fe20000010805 */
[----:B------:R-:W-:Y:S01]  /*a810*/  FADD.FTZ R2, R155, R2 ;  /* 0x000000029b027221 */ /* 0x000fe20000010000 */
[----:B------:R-:W-:-:S02]  /*a820*/  FADD.FTZ R4, R158, R4 ;  /* 0x000000049e047221 */ /* 0x000fc40000010000 */
[----:B------:R2:W-:Y:S01]  /*a830*/  MUFU.EX2 R72, R7 ;  /* 0x0000000700487308 */ /* 0x0005e20000000800 */
[----:B------:R-:W-:Y:S01]  /*a840*/  FADD.FTZ R2, R159, R2 ;  /* 0x000000029f027221 */ /* 0x000fe20000010000 */
[----:B------:R-:W-:Y:S01]  /*a850*/  FADD.FTZ R4, R161, R4 ;  /* 0x00000004a1047221 */ /* 0x000fe20000010000 */
[C---:B------:R-:W-:Y:S01]  /*a860*/  HMMA.16816.F32 R40, R8.reuse, R12, R24 ;  /* 0x0000000c0828723c */ /* 0x040fe20000001818 */
[-C--:B------:R-:W-:Y:S01]  /*a870*/  FFMA.FTZ R12, R203, R0.reuse, -R3 ;  /* 0x00000000cb0c7223 */ /* 0x080fe20000010803 */
[----:B------:R-:W-:Y:S01]  /*a880*/  FADD.FTZ R2, R153, R2 ;  /* 0x0000000299027221 */ /* 0x000fe20000010000 */
[----:B------:R-:W-:Y:S01]  /*a890*/  FADD.FTZ R4, R152, R4 ;  /* 0x0000000498047221 */ /* 0x000fe20000010000 */
[-CC-:B---3--:R-:W-:Y:S01]  /*a8a0*/  FFMA.FTZ R6, R208, R0.reuse, -R5.reuse ;  /* 0x00000000d0067223 */ /* 0x188fe20000010805 */
[----:B------:R3:W-:Y:S01]  /*a8b0*/  MUFU.EX2 R76, R12 ;  /* 0x0000000c004c7308 */ /* 0x0007e20000000800 */
[----:B------:R-:W-:Y:S01]  /*a8c0*/  FADD.FTZ R2, R154, R2 ;  /* 0x000000029a027221 */ /* 0x000fe20000010000 */
[----:B------:R-:W-:Y:S01]  /*a8d0*/  FADD.FTZ R4, R148, R4 ;  /* 0x0000000494047221 */ /* 0x000fe20000010000 */
[C---:B------:R-:W-:Y:S01]  /*a8e0*/  HMMA.16816.F32 R68, R8.reuse, R14, R32 ;  /* 0x0000000e0844723c */ /* 0x040fe20000001820 */
[----:B------:R4:W5:Y:S01]  /*a8f0*/  MUFU.EX2 R73, R6 ;  /* 0x0000000600497308 */ /* 0x0009620000000800 */
[----:B------:R-:W-:Y:S01]  /*a900*/  FADD.FTZ R2, R147, R2 ;  /* 0x0000000293027221 */ /* 0x000fe20000010000 */
[----:B------:R-:W-:Y:S01]  /*a910*/  FADD.FTZ R4, R150, R4 ;  /* 0x0000000496047221 */ /* 0x000fe20000010000 */
[-CC-:B--2---:R-:W-:Y:S01]  /*a920*/  FFMA.FTZ R7, R207, R0.reuse, -R5.reuse ;  /* 0x00000000cf077223 */ /* 0x184fe20000010805 */
[----:B------:R-:W-:Y:S01]  /*a930*/  LDSM.16.MT88.4 R148, [R39+0x11800] ;  /* 0x011800002794783b */ /* 0x000fe20000004200 */
[----:B------:R-:W-:Y:S01]  /*a940*/  FADD.FTZ R2, R251, R2 ;  /* 0x00000002fb027221 */ /* 0x000fe20000010000 */
[----:B------:R-:W-:Y:S01]  /*a950*/  FADD.FTZ R4, R246, R4 ;  /* 0x00000004f6047221 */ /* 0x000fe20000010000 */
[C---:B-1----:R-:W-:Y:S01]  /*a960*/  HMMA.16816.F32 R60, R8.reuse, R28, R60 ;  /* 0x0000001c083c723c */ /* 0x042fe2000000183c */
[----:B------:R1:W-:Y:S01]  /*a970*/  MUFU.EX2 R74, R7 ;  /* 0x00000007004a7308 */ /* 0x0003e20000000800 */
[----:B------:R-:W-:Y:S01]  /*a980*/  FADD.FTZ R2, R252, R2 ;  /* 0x00000002fc027221 */ /* 0x000fe20000010000 */
[----:B------:R-:W-:Y:S01]  /*a990*/  FADD.FTZ R4, R247, R4 ;  /* 0x00000004f7047221 */ /* 0x000fe20000010000 */
[----:B---3--:R-:W2:Y:S02]  /*a9a0*/  LDSM.16.MT88.4 R12, [R39+0x11000] ;  /* 0x01100000270c783b */ /* 0x008ea40000004200 */
        /* <DEDUP_REMOVED lines=34> */
[----:B----4-:R-:W-:Y:S01]  /*abd0*/  F2FP.F16.F32.PACK_AB R10, R74, R75 ;  /* 0x0000004b4a0a723e */ /* 0x010fe200000000ff */
[----:B------:R-:W-:Y:S01]  /*abe0*/  LDSM.16.MT88.4 R156, [R156+0x11800] ;  /* 0x011800009c9c783b */ /* 0x000fe20000004200 */
        /* <DEDUP_REMOVED lines=18> */
[-C--:B------:R-:W-:Y:S01]  /*ad10*/  FFMA.FTZ R3, R217, R0.reuse, -R3 ;  /* 0x00000000d9037223 */ /* 0x080fe20000010803 */
[C---:B------:R-:W-:Y:S01]  /*ad20*/  HMMA.16816.F32 R44, R8.reuse, R14, R44 ;  /* 0x0000000e082c723c */ /* 0x040fe2000000182c */
[----:B------:R-:W-:Y:S01]  /*ad30*/  FADD.FTZ R2, R142, R2 ;  /* 0x000000028e027221 */ /* 0x000fe20000010000 */
[----:B------:R-:W-:Y:S01]  /*ad40*/  FADD.FTZ R4, R133, R4 ;  /* 0x0000000485047221 */ /* 0x000fe20000010000 */
[----:B------:R-:W-:Y:S02]  /*ad50*/  MUFU.EX2 R15, R7 ;  /* 0x00000007000f7308 */ /* 0x000fe40000000800 */
[----:B------:R-:W-:Y:S01]  /*ad60*/  FADD.FTZ R2, R141, R2 ;  /* 0x000000028d027221 */ /* 0x000fe20000010000 */
[----:B------:R-:W-:Y:S01]  /*ad70*/  FADD.FTZ R4, R130, R4 ;  /* 0x0000000482047221 */ /* 0x000fe20000010000 */
[----:B------:R-:W-:Y:S01]  /*ad80*/  LDSM.16.MT88.4 R140, [R140+0x11800] ;  /* 0x011800008c8c783b */ /* 0x000fe20000004200 */
[C---:B-1----:R-:W-:Y:S01]  /*ad90*/  HMMA.16816.F32 R136, R8.reuse, R16, R60 ;  /* 0x000000100888723c */ /* 0x042fe2000000183c */
[----:B------:R-:W-:Y:S01]  /*ada0*/  FADD.FTZ R2, R128, R2 ;  /* 0x0000000280027221 */ /* 0x000fe20000010000 */
[----:B------:R-:W-:Y:S01]  /*adb0*/  FADD.FTZ R4, R132, R4 ;  /* 0x0000000484047221 */ /* 0x000fe20000010000 */
[----:B--2---:R-:W-:Y:S01]  /*adc0*/  FFMA.FTZ R12, R215, R0, -R5 ;  /* 0x00000000d70c7223 */ /* 0x004fe20000010805 */
[----:B------:R-:W-:Y:S01]  /*add0*/  MUFU.EX2 R13, R13 ;  /* 0x0000000d000d7308 */ /* 0x000fe20000000800 */
[----:B------:R-:W-:Y:S01]  /*ade0*/  FADD.FTZ R2, R125, R2 ;  /* 0x000000027d027221 */ /* 0x000fe20000010000 */
[----:B------:R-:W-:Y:S01]  /*adf0*/  FADD.FTZ R4, R121, R4 ;  /* 0x0000000479047221 */ /* 0x000fe20000010000 */
[----:B---3--:R-:W-:Y:S01]  /*ae00*/  F2FP.F16.F32.PACK_AB R165, R50, R51 ;  /* 0x0000003332a5723e */ /* 0x008fe200000000ff */
[----:B------:R-:W-:Y:S01]  /*ae10*/  HMMA.16816.F32 R32, R8, R18, R56 ;  /* 0x000000120820723c */ /* 0x000fe20000001838 */
[----:B------:R-:W-:Y:S01]  /*ae20*/  FADD.FTZ R2, R124, R2 ;  /* 0x000000027c027221 */ /* 0x000fe20000010000 */
[----:B------:R-:W-:Y:S01]  /*ae30*/  FADD.FTZ R4, R123, R4 ;  /* 0x000000047b047221 */ /* 0x000fe20000010000 */
[----:B------:R-:W1:Y:S01]  /*ae40*/  LDSM.16.MT88.4 R16, [R38+0x11000] ;  /* 0x011000002610783b */ /* 0x000e620000004200 */
[----:B------:R-:W2:Y:S01]  /*ae50*/  MUFU.EX2 R14, R12 ;  /* 0x0000000c000e7308 */ /* 0x000ea20000000800 */
[----:B------:R-:W-:Y:S01]  /*ae60*/  FADD.FTZ R2, R127, R2 ;  /* 0x000000027f027221 */ /* 0x000fe20000010000 */
[----:B------:R-:W-:-:S02]  /*ae70*/  FADD.FTZ R4, R122, R4 ;  /* 0x000000047a047221 */ /* 0x000fc40000010000 */
        /* <DEDUP_REMOVED lines=8> */
[----:B------:R-:W-:Y:S01]  /*af00*/  HMMA.16816.F32 R20, R8, R22, R68 ;  /* 0x000000160814723c */ /* 0x000fe20000001844 */
[----:B--2---:R-:W-:Y:S01]  /*af10*/  F2FP.F16.F32.PACK_AB R166, R13, R14 ;  /* 0x0000000e0da6723e */ /* 0x004fe200000000ff */
[----:B------:R-:W-:Y:S01]  /*af20*/  FADD.FTZ R6, R115, R2 ;  /* 0x0000000273067221 */ /* 0x000fe20000010000 */
[----:B------:R-:W-:Y:S01]  /*af30*/  FFMA.FTZ R2, R213, R0, -R5 ;  /* 0x00000000d5027223 */ /* 0x000fe20000010805 */
[----:B------:R-:W-:Y:S01]  /*af40*/  FADD.FTZ R4, R114, R4 ;  /* 0x0000000472047221 */ /* 0x000fe20000010000 */
[----:B---3--:R-:W-:Y:S02]  /*af50*/  IADD3 R3, PT, PT, R201, -0x2, RZ ;  /* 0xfffffffec9037810 */ /* 0x008fe40007ffe0ff */
[----:B------:R2:W3:Y:S01]  /*af60*/  MUFU.EX2 R48, R2 ;  /* 0x0000000200307308 */ /* 0x0004e20000000800 */
[----:B------:R-:W-:Y:S01]  /*af70*/  FADD.FTZ R5, R118, R4 ;  /* 0x0000000476057221 */ /* 0x000fe20000010000 */
[----:B------:R-:W-:-:S02]  /*af80*/  ISETP.GE.AND P0, PT, R3, R170, PT ;  /* 0x000000aa0300720c */ /* 0x000fc40003f06270 */
[----:B----4-:R-:W-:Y:S01]  /*af90*/  F2FP.F16.F32.PACK_AB R167, R12, R49 ;  /* 0x000000310ca7723e */ /* 0x010fe200000000ff */
[----:B--2---:R-:W-:Y:S01]  /*afa0*/  FADD.FTZ R2, R111, R6 ;  /* 0x000000066f027221 */ /* 0x004fe20000010000 */
[----:B---3--:R-:W-:Y:S01]  /*afb0*/  F2FP.F16.F32.PACK_AB R164, R15, R48 ;  /* 0x000000300fa4723e */ /* 0x008fe200000000ff */
[----:B-1----:R-:W-:Y:S02]  /*afc0*/  HMMA.16816.F32 R28, R8, R16, R28 ;  /* 0x00000010081c723c */ /* 0x002fe4000000181c */
        /* <DEDUP_REMOVED lines=62> */
[----:B------:R-:W-:Y:S02]  /*b3b0*/  IMAD.MOV.U32 R132, RZ, RZ, R36 ;  /* 0x000000ffff847224 */ /* 0x000fe400078e0024 */
[----:B------:R-:W-:Y:S01]  /*b3c0*/  IMAD.MOV.U32 R133, RZ, RZ, R37 ;  /* 0x000000ffff857224 */ /* 0x000fe200078e0025 */
[----:B--2---:R-:W-:-:S04]  /*b3d0*/  ISETP.NE.U32.AND P4, PT, R168, RZ, PT ;  /* 0x000000ffa800720c */ /* 0x004fc80003f85070 */
[----:B------:R-:W-:-:S13]  /*b3e0*/  ISETP.NE.AND.EX P4, PT, R169, RZ, PT, P4 ;  /* 0x000000ffa900720c */ /* 0x000fda0003f85340 */
.L_x_1660:
        /* <DEDUP_REMOVED lines=86> */
.L_x_1655:
[----:B------:R-:W-:Y:S05]  /*b950*/  BSYNC.RECONVERGENT B0 ;  /* 0x0000000000007941 */ /* 0x000fea0003800200 */
.L_x_1654:
[----:B-1----:R-:W3:Y:S01]  /*b960*/  LDL R0, [R1+0x10] ;  /* 0x0000100001007983 */ /* 0x002ee20000100800 */
[----:B------:R-:W1:Y:S01]  /*b970*/  S2UR UR6, SR_CgaCtaId ;  /* 0x00000000000679c3 */ /* 0x000e620000008800 */
[C---:B------:R-:W-:Y:S01]  /*b980*/  SHF.L.U32 R3, R227.reuse, 0x3, RZ ;  /* 0x00000003e3037819 */ /* 0x040fe200000006ff */
[----:B------:R-:W-:Y:S01]  /*b990*/  UMOV UR7, 0x400 ;  /* 0x0000040000077882 */ /* 0x000fe20000000000 */
[----:B------:R-:W4:Y:S01]  /*b9a0*/  LDL R2, [R1+0x18] ;  /* 0x0000180001027983 */ /* 0x000f220000100800 */
[C---:B--2---:R-:W-:Y:S01]  /*b9b0*/  LOP3.LUT R5, R227.reuse, 0x38, RZ, 0xc0, !PT ;  /* 0x00000038e3057812 */ /* 0x044fe200078ec0ff */
[----:B------:R-:W-:Y:S01]  /*b9c0*/  BSSY.RECONVERGENT B1, `(.L_x_1656) ;  /* 0x000035b000017945 */ /* 0x000fe20003800200 */
[----:B------:R-:W-:Y:S02]  /*b9d0*/  SHF.L.U32 R226, R227, 0x6, RZ ;  /* 0x00000006e3e27819 */ /* 0x000fe400000006ff */
[----:B------:R-:W-:Y:S02]  /*b9e0*/  LOP3.LUT R5, R5, 0x1c0, R3, 0xf8, !PT ;  /* 0x000001c005057812 */ /* 0x000fe400078ef803 */
[----:B------:R-:W-:Y:S02]  /*b9f0*/  SHF.R.U32.HI R224, RZ, 0x1, R227 ;  /* 0x00000001ffe07819 */ /* 0x000fe400000116e3 */
[--C-:B------:R-:W-:Y:S02]  /*ba00*/  LOP3.LUT R5, R5, 0x38, R3.reuse, 0x78, !PT ;  /* 0x0000003805057812 */ /* 0x100fe400078e7803 */
[----:B------:R-:W-:Y:S02]  /*ba10*/  LOP3.LUT R4, R226, 0x400, RZ, 0xc0, !PT ;  /* 0x00000400e2047812 */ /* 0x000fe400078ec0ff */
[----:B------:R-:W-:Y:S02]  /*ba20*/  LOP3.LUT R229, R5, 0x1e00, R3, 0xf8, !PT ;  /* 0x00001e0005e57812 */ /* 0x000fe400078ef803 */
[----:B------:R-:W-:Y:S02]  /*ba30*/  SHF.L.U32 R5, R232, 0x5, RZ ;  /* 0x00000005e8057819 */ /* 0x000fe400000006ff */
[----:B------:R-:W-:Y:S02]  /*ba40*/  SHF.L.U32 R225, R227, 0x5, RZ ;  /* 0x00000005e3e17819 */ /* 0x000fe400000006ff */
[----:B------:R-:W-:Y:S02]  /*ba50*/  MOV R221, 0x20 ;  /* 0x0000002000dd7802 */ /* 0x000fe40000000f00 */
[----:B------:R-:W-:Y:S01]  /*ba60*/  LOP3.LUT R225, R225, 0x7c00, RZ, 0xc0, !PT ;  /* 0x00007c00e1e17812 */ /* 0x000fe200078ec0ff */
[----:B-1----:R-:W-:Y:S06]  /*ba70*/  ULEA UR6, UR6, UR7, 0x18 ;  /* 0x0000000706067291 */ /* 0x002fec000f8ec0ff */
[----:B------:R-:W-:Y:S04]  /*ba80*/  MOV R223, UR6 ;  /* 0x0000000600df7c02 */ /* 0x000fe80008000f00 */
[----:B------:R-:W-:Y:S02]  /*ba90*/  LEA R229, R229, R223, 0x1 ;  /* 0x000000dfe5e57211 */ /* 0x000fe400078e08ff */
[----:B---3--:R-:W-:Y:S02]  /*baa0*/  MOV R8, R0 ;  /* 0x0000000000087202 */ /* 0x008fe40000000f00 */
[----:B------:R-:W-:Y:S04]  /*bab0*/  LOP3.LUT R0, R3, 0x38, RZ, 0xc0, !PT ;  /* 0x0000003803007812 */ /* 0x000fe800078ec0ff */
[CC--:B----4-:R-:W-:Y:S02]  /*bac0*/  ISETP.GE.AND P3, PT, R0.reuse, R2.reuse, PT ;  /* 0x000000020000720c */ /* 0x0d0fe40003f66270 */
[----:B------:R-:W-:Y:S02]  /*bad0*/  ISETP.GE.AND P1, PT, R0, R2, PT ;  /* 0x000000020000720c */ /* 0x000fe40003f26270 */
[----:B------:R-:W-:Y:S02]  /*bae0*/  LOP3.LUT R2, R226, 0x1c0, RZ, 0xc0, !PT ;  /* 0x000001c0e2027812 */ /* 0x000fe400078ec0ff */
[----:B------:R-:W-:Y:S02]  /*baf0*/  LOP3.LUT R0, R224, 0x8, RZ, 0xc0, !PT ;  /* 0x00000008e0007812 */ /* 0x000fe400078ec0ff */
[----:B------:R-:W-:Y:S02]  /*bb00*/  LOP3.LUT R2, R2, 0x8, R227, 0xf8, !PT ;  /* 0x0000000802027812 */ /* 0x000fe400078ef8e3 */
[----:B------:R-:W-:Y:S02]  /*bb10*/  LOP3.LUT R0, R0, 0x1c0, R226, 0xf8, !PT ;  /* 0x000001c000007812 */ /* 0x000fe400078ef8e2 */
[--C-:B------:R-:W-:Y:S02]  /*bb20*/  LOP3.LUT R2, R2, 0x38, R3.reuse, 0x78, !PT ;  /* 0x0000003802027812 */ /* 0x100fe400078e7803 */
[-C--:B------:R-:W-:Y:S01]  /*bb30*/  @!P3 MOV R6, R13.reuse ;  /* 0x0000000d0006b202 */ /* 0x080fe20000000f00 */
[C---:B------:R-:W-:Y:S01]  /*bb40*/  @!P1 IMAD R28, R233.reuse, 0x1c0, RZ ;  /* 0x000001c0e91c9824 */ /* 0x040fe200078e02ff */
[----:B------:R-:W-:Y:S01]  /*bb50*/  @!P3 MOV R7, R8 ;  /* 0x000000080007b202 */ /* 0x000fe20000000f00 */
[C---:B------:R-:W-:Y:S01]  /*bb60*/  @!P1 IMAD R18, R233.reuse, 0x120, RZ ;  /* 0x00000120e9129824 */ /* 0x040fe200078e02ff */
[----:B------:R-:W-:Y:S01]  /*bb70*/  LEA R2, R2, R4, 0x1 ;  /* 0x0000000402027211 */ /* 0x000fe200078e08ff */
[----:B------:R-:W-:Y:S01]  /*bb80*/  @!P1 IMAD R26, R233, 0x180, RZ ;  /* 0x00000180e91a9824 */ /* 0x000fe200078e02ff */
[----:B------:R-:W-:Y:S01]  /*bb90*/  LOP3.LUT R222, R0, 0x38, R3, 0x78, !PT ;  /* 0x0000003800de7812 */ /* 0x000fe200078e7803 */
[----:B------:R-:W-:Y:S01]  /*bba0*/  @!PT LDS RZ, [RZ] ;  /* 0x00000000fffff984 */ /* 0x000fe20000000800 */
[----:B------:R-:W-:Y:S01]  /*bbb0*/  @!PT LDS RZ, [RZ] ;  /* 0x00000000fffff984 */ /* 0x000fe20000000800 */
[----:B------:R-:W-:Y:S01]  /*bbc0*/  @!PT LDS RZ, [RZ] ;  /* 0x00000000fffff984 */ /* 0x000fe20000000800 */
[----:B------:R1:W-:Y:S01]  /*bbd0*/  @!P3 LDGSTS.E.BYPASS.LTC128B.128 [R229+0xa000], desc[UR4][R6.64] ;  /* 0x0a00000006e5bfae */ /* 0x0003e2000b981a04 */
[----:B------:R-:W-:Y:S01]  /*bbe0*/  IADD3 R4, P0, PT, R5, R13, RZ ;  /* 0x0000000d05047210 */ /* 0x000fe20007f1e0ff */
[C---:B------:R-:W-:Y:S01]  /*bbf0*/  @!P1 IMAD R3, R233.reuse, 0x60, RZ ;  /* 0x00000060e9039824 */ /* 0x040fe200078e02ff */
[----:B------:R-:W-:Y:S01]  /*bc00*/  SHF.L.U64.HI R0, R232, 0x5, R233 ;  /* 0x00000005e8007819 */ /* 0x000fe200000102e9 */
[C---:B------:R-:W-:Y:S01]  /*bc10*/  @!P1 IMAD R27, R233.reuse, 0x1a0, RZ ;  /* 0x000001a0e91b9824 */ /* 0x040fe200078e02ff */
[----:B------:R-:W-:Y:S01]  /*bc20*/  @!P1 MOV R22, R4 ;  /* 0x0000000400169202 */ /* 0x000fe20000000f00 */
[C---:B------:R-:W-:Y:S01]  /*bc30*/  @!P1 IMAD R14, R233.reuse, 0xc0, RZ ;  /* 0x000000c0e90e9824 */ /* 0x040fe200078e02ff */
[----:B------:R-:W-:Y:S01]  /*bc40*/  IADD3.X R5, PT, PT, R0, R8, RZ, P0, !PT ;  /* 0x0000000800057210 */ /* 0x000fe200007fe4ff */
[----:B------:R-:W-:Y:S01]  /*bc50*/  @P3 STS.128 [R229+0xa000], RZ ;  /* 0x00a000ffe5003388 */ /* 0x000fe20000000c00 */
[CC--:B------:R-:W-:Y:S01]  /*bc60*/  @!P1 LEA R30, P0, R232.reuse, R4.reuse, 0x5 ;  /* 0x00000004e81e9211 */ /* 0x0c0fe200078028ff */
[----:B------:R-:W-:Y:S01]  /*bc70*/  @!P1 IMAD R0, R233, 0xa0, RZ ;  /* 0x000000a0e9009824 */ /* 0x000fe200078e02ff */
[-C--:B------:R-:W-:Y:S01]  /*bc80*/  @!P1 MOV R23, R5.reuse ;  /* 0x0000000500179202 */ /* 0x080fe20000000f00 */
[C---:B------:R-:W-:Y:S01]  /*bc90*/  @!P1 IMAD.WIDE.U32 R12, R232.reuse, 0x60, R4 ;  /* 0x00000060e80c9825 */ /* 0x040fe200078e0004 */
[CC--:B------:R-:W-:Y:S02]  /*bca0*/  @!P1 LEA.HI.X R31, R232.reuse, R5.reuse, R233, 0x5, P0 ;  /* 0x00000005e81f9211 */ /* 0x0c0fe400000f2ce9 */
[-C--:B------:R-:W-:Y:S01]  /*bcb0*/  @!P1 MOV R16, R4.reuse ;  /* 0x0000000400109202 */ /* 0x080fe20000000f00 */
[----:B------:R-:W-:Y:S01]  /*bcc0*/  @P1 STS.128 [R229+0xa800], RZ ;  /* 0x00a800ffe5001388 */ /* 0x000fe20000000c00 */
[C---:B------:R-:W-:Y:S01]  /*bcd0*/  @!P1 IMAD.WIDE.U32 R22, R232.reuse, 0x1c0, R22 ;  /* 0x000001c0e8169825 */ /* 0x040fe200078e0016 */
[----:B------:R-:W-:Y:S02]  /*bce0*/  @!P1 MOV R17, R5 ;  /* 0x0000000500119202 */ /* 0x000fe40000000f00 */
[----:B------:R-:W-:Y:S01]  /*bcf0*/  @!P1 IADD3 R13, PT, PT, R3, R13, RZ ;  /* 0x0000000d030d9210 */ /* 0x000fe20007ffe0ff */
[----:B------:R-:W-:Y:S01]  /*bd00*/  @!P1 IMAD.WIDE.U32 R24, R232, 0x1a0, R4 ;  /* 0x000001a0e8189825 */ /* 0x000fe200078e0004 */
[----:B------:R-:W-:Y:S02]  /*bd10*/  @!P1 IADD3 R23, PT, PT, R28, R23, RZ ;  /* 0x000000171c179210 */ /* 0x000fe40007ffe0ff */
[----:B------:R-:W-:Y:S01]  /*bd20*/  @!PT LDS RZ, [RZ] ;  /* 0x00000000fffff984 */ /* 0x000fe20000000800 */
[----:B------:R-:W-:Y:S01]  /*bd30*/  @!PT LDS RZ, [RZ] ;  /* 0x00000000fffff984 */ /* 0x000fe20000000800 */
[----:B------:R-:W-:Y:S01]  /*bd40*/  @!PT LDS RZ, [RZ] ;  /* 0x00000000fffff984 */ /* 0x000fe20000000800 */
[----:B------:R2:W-:Y:S01]  /*bd50*/  @!P1 LDGSTS.E.BYPASS.LTC128B.128 [R229+0xa800], desc[UR4][R4.64] ;  /* 0x0a80000004e59fae */ /* 0x0005e2000b981a04 */
[CC--:B------:R-:W-:Y:S01]  /*bd60*/  @!P1 LEA R28, P2, R232.reuse, R4.reuse, 0x6 ;  /* 0x00000004e81c9211 */ /* 0x0c0fe200078430ff */
[C---:B------:R-:W-:Y:S01]  /*bd70*/  @!P1 IMAD.WIDE.U32 R16, R232.reuse, 0x120, R16 ;  /* 0x00000120e8109825 */ /* 0x040fe200078e0010 */
[-C--:B------:R-:W-:Y:S02]  /*bd80*/  @!P1 MOV R19, R5.reuse ;  /* 0x0000000500139202 */ /* 0x080fe40000000f00 */
[C---:B------:R-:W-:Y:S01]  /*bd90*/  @!P1 LEA.HI.X R29, R232.reuse, R5, R233, 0x6, P2 ;  /* 0x00000005e81d9211 */ /* 0x040fe200010f34e9 */
[----:B------:R-:W-:Y:S01]  /*bda0*/  @!P1 IMAD.WIDE.U32 R10, R232, 0xa0, R4 ;  /* 0x000000a0e80a9825 */ /* 0x000fe200078e0004 */
[----:B------:R-:W-:Y:S01]  /*bdb0*/  @!P1 IADD3 R17, PT, PT, R18, R17, RZ ;  /* 0x0000001112119210 */ /* 0x000fe20007ffe0ff */
[----:B------:R-:W-:Y:S01]  /*bdc0*/  @P1 STS.128 [R229+0xb000], RZ ;  /* 0x00b000ffe5001388 */ /* 0x000fe20000000c00 */
[-C--:B------:R-:W-:Y:S01]  /*bdd0*/  @!P1 MOV R18, R4.reuse ;  /* 0x0000000400129202 */ /* 0x080fe20000000f00 */
[----:B------:R-:W-:Y:S01]  /*bde0*/  @!P1 IMAD R15, R233, 0xe0, RZ ;  /* 0x000000e0e90f9824 */ /* 0x000fe200078e02ff */
[----:B------:R-:W-:Y:S01]  /*bdf0*/  @!P1 IADD3 R25, PT, PT, R27, R25, RZ ;  /* 0x000000191b199210 */ /* 0x000fe20007ffe0ff */
[C---:B------:R-:W-:Y:S01]  /*be00*/  @!P1 IMAD R3, R233.reuse, 0x160, RZ ;  /* 0x00000160e9039824 */ /* 0x040fe200078e02ff */
[----:B------:R-:W-:Y:S01]  /*be10*/  @!P1 IADD3 R11, PT, PT, R0, R11, RZ ;  /* 0x0000000b000b9210 */ /* 0x000fe20007ffe0ff */
[----:B------:R-:W-:Y:S01]  /*be20*/  @!P1 IMAD.WIDE.U32 R18, R232, 0x180, R18 ;  /* 0x00000180e8129825 */ /* 0x000fe200078e0012 */
[-C--:B------:R-:W-:Y:S01]  /*be30*/  @!P1 MOV R8, R4.reuse ;  /* 0x0000000400089202 */ /* 0x080fe20000000f00 */
[----:B------:R-:W-:Y:S01]  /*be40*/  @!PT LDS RZ, [RZ] ;  /* 0x00000000fffff984 */ /* 0x000fe20000000800 */
[----:B------:R-:W-:Y:S01]  /*be50*/  @!PT LDS RZ, [RZ] ;  /* 0x00000000fffff984 */ /* 0x000fe20000000800 */
[----:B------:R-:W-:Y:S01]  /*be60*/  @!PT LDS RZ, [RZ] ;  /* 0x00000000fffff984 */ /* 0x000fe20000000800 */
[----:B------:R-:W-:Y:S01]  /*be70*/  @!P1 LDGSTS.E.BYPASS.LTC128B.128 [R229+0xb000], desc[UR4][R30.64] ;  /* 0x0b0000001ee59fae */ /* 0x000fe2000b981a04 */
[----:B------:R-:W-:Y:S01]  /*be80*/  @!P1 MOV R9, R5 ;  /* 0x0000000500099202 */ /* 0x000fe20000000f00 */
[----:B------:R-:W-:Y:S01]  /*be90*/  @!P1 IMAD R0, R233, 0x140, RZ ;  /* 0x00000140e9009824 */ /* 0x000fe200078e02ff */
[----:B------:R-:W-:Y:S02]  /*bea0*/  @!P1 IADD3 R19, PT, PT, R26, R19, RZ ;  /* 0x000000131a139210 */ /* 0x000fe40007ffe0ff */
[CC--:B------:R-:W-:Y:S01]  /*beb0*/  @!P1 LEA R26, P0, R232.reuse, R4.reuse, 0x7 ;  /* 0x00000004e81a9211 */ /* 0x0c0fe200078038ff */
[C---:B------:R-:W-:Y:S01]  /*bec0*/  @!P1 IMAD.WIDE.U32 R8, R232.reuse, 0xc0, R8 ;  /* 0x000000c0e8089825 */ /* 0x040fe200078e0008 */
[-C--:B-1----:R-:W-:Y:S01]  /*bed0*/  @!P1 MOV R6, R4.reuse ;  /* 0x0000000400069202 */ /* 0x082fe20000000f00 */
[----:B------:R-:W-:Y:S01]  /*bee0*/  @P1 STS.128 [R229+0xb800], RZ ;  /* 0x00b800ffe5001388 */ /* 0x000fe20000000c00 */
[----:B------:R-:W-:Y:S02]  /*bef0*/  @!P1 LEA.HI.X R27, R232, R5, R233, 0x7, P0 ;  /* 0x00000005e81b9211 */ /* 0x000fe400000f3ce9 */
[----:B------:R-:W-:Y:S02]  /*bf00*/  @!P1 IADD3 R9, PT, PT, R14, R9, RZ ;  /* 0x000000090e099210 */ /* 0x000fe40007ffe0ff */
[-C--:B------:R-:W-:Y:S02]  /*bf10*/  @!P1 MOV R7, R5.reuse ;  /* 0x0000000500079202 */ /* 0x080fe40000000f00 */
[----:B------:R-:W-:Y:S01]  /*bf20*/  @!P1 MOV R20, R4 ;  /* 0x0000000400149202 */ /* 0x000fe20000000f00 */
[----:B------:R-:W-:Y:S01]  /*bf30*/  @!PT LDS RZ, [RZ] ;  /* 0x00000000fffff984 */ /* 0x000fe20000000800 */
[----:B------:R-:W-:Y:S01]  /*bf40*/  @!PT LDS RZ, [RZ] ;  /* 0x00000000fffff984 */ /* 0x000fe20000000800 */
[----:B------:R-:W-:Y:S01]  /*bf50*/  @!PT LDS RZ, [RZ] ;  /* 0x00000000fffff984 */ /* 0x000fe20000000800 */
[----:B------:R-:W-:Y:S01]  /*bf60*/  @!P1 LDGSTS.E.BYPASS.LTC128B.128 [R229+0xb800], desc[UR4][R28.64] ;  /* 0x0b8000001ce59fae */ /* 0x000fe2000b981a04 */
[----:B------:R-:W-:Y:S01]  /*bf70*/  @!P1 MOV R21, R5 ;  /* 0x0000000500159202 */ /* 0x000fe20000000f00 */
[C---:B------:R-:W-:Y:S01]  /*bf80*/  @!P1 IMAD.WIDE.U32 R6, R232.reuse, 0xe0, R6 ;  /* 0x000000e0e8069825 */ /* 0x040fe200078e0006 */
[----:B------:R-:W-:Y:S02]  /*bf90*/  IADD3 R2, PT, PT, R223, R2, RZ ;  /* 0x00000002df027210 */ /* 0x000fe40007ffe0ff */
[----:B------:R-:W-:Y:S01]  /*bfa0*/  LOP3.LUT P2, RZ, R227, 0x4, RZ, 0xc0, !PT ;  /* 0x00000004e3ff7812 */ /* 0x000fe2000784c0ff */
[C---:B------:R-:W-:Y:S01]  /*bfb0*/  @!P1 IMAD.WIDE.U32 R20, R232.reuse, 0x160, R20 ;  /* 0x00000160e8149825 */ /* 0x040fe200078e0014 */
[----:B------:R-:W-:Y:S01]  /*bfc0*/  @!P1 IADD3 R7, PT, PT, R15, R7, RZ ;  /* 0x000000070f079210 */ /* 0x000fe20007ffe0ff */
[----:B------:R-:W-:Y:S02]  /*bfd0*/  @P1 STS.128 [R229+0xc000], RZ ;  /* 0x00c000ffe5001388 */ /* 0x000fe40000000c00 */
[C---:B------:R-:W-:Y:S01]  /*bfe0*/  @!P1 IMAD.WIDE.U32 R14, R232.reuse, 0x140, R4 ;  /* 0x00000140e80e9825 */ /* 0x040fe200078e0004 */
[C---:B--2---:R-:W-:Y:S02]  /*bff0*/  @!P1 LEA R4, P0, R232.reuse, R4, 0x8 ;  /* 0x00000004e8049211 */ /* 0x044fe400078040ff */
[----:B------:R-:W-:Y:S02]  /*c000*/  @!P1 IADD3 R21, PT, PT, R3, R21, RZ ;  /* 0x0000001503159210 */ /* 0x000fe40007ffe0ff */
[----:B------:R-:W-:Y:S01]  /*c010*/  @!P1 LEA.HI.X R5, R232, R5, R233, 0x8, P0 ;  /* 0x00000005e8059211 */ /* 0x000fe200000f44e9 */
[----:B------:R-:W-:Y:S01]  /*c020*/  @!PT LDS RZ, [RZ] ;  /* 0x00000000fffff984 */ /* 0x000fe20000000800 */
[----:B------:R-:W-:Y:S01]  /*c030*/  @!PT LDS RZ, [RZ] ;  /* 0x00000000fffff984 */ /* 0x000fe20000000800 */
[----:B------:R-:W-:Y:S01]  /*c040*/  @!PT LDS RZ, [RZ] ;  /* 0x00000000fffff984 */ /* 0x000fe20000000800 */
[----:B------:R-:W-:Y:S01]  /*c050*/  @!P1 LDGSTS.E.BYPASS.LTC128B.128 [R229+0xc000], desc[UR4][R12.64] ;  /* 0x0c0000000ce59fae */ /* 0x000fe2000b981a04 */
[----:B------:R-:W-:Y:S02]  /*c060*/  @!P1 IADD3 R15, PT, PT, R0, R15, RZ ;  /* 0x0000000f000f9210 */ /* 0x000fe40007ffe0ff */
[----:B------:R-:W-:Y:S02]  /*c070*/  LOP3.LUT R0, R225, 0x200, R226, 0xf8, !PT ;  /* 0x00000200e1007812 */ /* 0x000fe400078ef8e2 */
[----:B------:R-:W-:Y:S02]  /*c080*/  LOP3.LUT P0, RZ, R227, 0x2, RZ, 0xc0, !PT ;  /* 0x00000002e3ff7812 */ /* 0x000fe4000780c0ff */
[----:B------:R-:W-:Y:S01]  /*c090*/  LOP3.LUT R0, R0, R222, RZ, 0xfc, !PT ;  /* 0x000000de00007212 */ /* 0x000fe200078efcff */
[----:B------:R-:W-:Y:S01]  /*c0a0*/  @P1 STS.128 [R229+0xc800], RZ ;  /* 0x00c800ffe5001388 */ /* 0x000fe20000000c00 */
[----:B------:R-:W-:Y:S02]  /*c0b0*/  SEL R221, R221, 0xffffffe0, !P0 ;  /* 0xffffffe0dddd7807 */ /* 0x000fe40004000000 */
[----:B------:R-:W-:Y:S02]  /*c0c0*/  LEA R212, R0, R223, 0x1 ;  /* 0x000000df00d47211 */ /* 0x000fe400078e08ff */
[-C--:B------:R-:W-:Y:S02]  /*c0d0*/  IADD3 R0, PT, PT, R2, R221.reuse, RZ ;  /* 0x000000dd02007210 */ /* 0x080fe40007ffe0ff */
[C---:B------:R-:W-:Y:S01]  /*c0e0*/  IADD3 R172, PT, PT, R212.reuse, R221, RZ ;  /* 0x000000ddd4ac7210 */ /* 0x040fe20007ffe0ff */
[----:B------:R-:W-:Y:S01]  /*c0f0*/  @!PT LDS RZ, [RZ] ;  /* 0x00000000fffff984 */ /* 0x000fe20000000800 */
[----:B------:R-:W-:Y:S01]  /*c100*/  @!PT LDS RZ, [RZ] ;  /* 0x00000000fffff984 */ /* 0x000fe20000000800 */
[----:B------:R-:W-:Y:S01]  /*c110*/  @!PT LDS RZ, [RZ] ;  /* 0x00000000fffff984 */ /* 0x000fe20000000800 */
[----:B------:R-:W-:Y:S01]  /*c120*/  @!P1 LDGSTS.E.BYPASS.LTC128B.128 [R229+0xc800], desc[UR4][R26.64] ;  /* 0x0c8000001ae59fae */ /* 0x000fe2000b981a04 */
[----:B------:R-:W-:Y:S04]  /*c130*/  MOV R3, 0x40 ;  /* 0x0000004000037802 */ /* 0x000fe80000000f00 */
[----:B------:R-:W-:Y:S03]  /*c140*/  SEL R3, R3, 0xffffffc0, !P2 ;  /* 0xffffffc003037807 */ /* 0x000fe60005000000 */
[----:B------:R-:W-:Y:S01]  /*c150*/  @P1 STS.128 [R229+0xd000], RZ ;  /* 0x00d000ffe5001388 */ /* 0x000fe20000000c00 */
[-C--:B------:R-:W-:Y:S07]  /*c160*/  IADD3 R220, PT, PT, R212, R3.reuse, RZ ;  /* 0x00000003d4dc7210 */ /* 0x080fee0007ffe0ff */
        /* <DEDUP_REMOVED lines=54> */
[----:B------:R-:W5:Y:S01]  /*c4d0*/  LDSM.16.M88.4 R40, [R2+0x4000] ;  /* 0x004000000228783b */ /* 0x000f620000000200 */
        /* <DEDUP_REMOVED lines=16> */
[C---:B-----5:R-:W-:Y:S07]  /*c5e0*/  HMMA.16816.F32 R36, R128.reuse, R40, RZ ;  /* 0x000000288024723c */ /* 0x060fee00000018ff */
[----:B------:R-:W5:Y:S01]  /*c5f0*/  LDSM.16.M88.4 R112, [R2+0x8800] ;  /* 0x008800000270783b */ /* 0x000f620000000200 */
[C---:B------:R-:W-:Y:S07]  /*c600*/  HMMA.16816.F32 R40, R128.reuse, R42, RZ ;  /* 0x0000002a8028723c */ /* 0x040fee00000018ff */
[----:B------:R-:W5:Y:S01]  /*c610*/  LDSM.16.M88.4 R120, [R2+0x9000] ;  /* 0x009000000278783b */ /* 0x000f620000000200 */
[C---:B-1----:R-:W-:Y:S07]  /*c620*/  HMMA.16816.F32 R44, R128.reuse, R48, RZ ;  /* 0x00000030802c723c */ /* 0x042fee00000018ff */
[----:B------:R1:W5:Y:S01]  /*c630*/  LDSM.16.M88.4 R168, [R2+0x9800] ;  /* 0x0098000002a8783b */ /* 0x0003620000000200 */
[C---:B------:R-:W-:Y:S07]  /*c640*/  HMMA.16816.F32 R48, R128.reuse, R50, RZ ;  /* 0x000000328030723c */ /* 0x040fee00000018ff */
[----:B------:R-:W-:Y:S01]  /*c650*/  LDSM.16.M88.4 R172, [R172] ;  /* 0x00000000acac783b */ /* 0x000fe20000000200 */
[C---:B------:R-:W-:Y:S07]  /*c660*/  HMMA.16816.F32 R52, R128.reuse, R56, RZ ;  /* 0x000000388034723c */ /* 0x040fee00000018ff */
[----:B------:R-:W5:Y:S01]  /*c670*/  LDSM.16.M88.4 R176, [R0+0x2000] ;  /* 0x0020000000b0783b */ /* 0x000f620000000200 */
[C---:B------:R-:W-:Y:S07]  /*c680*/  HMMA.16816.F32 R56, R128.reuse, R58, RZ ;  /* 0x0000003a8038723c */ /* 0x040fee00000018ff */
[----:B------:R-:W5:Y:S01]  /*c690*/  LDSM.16.M88.4 R180, [R0+0x2800] ;  /* 0x0028000000b4783b */ /* 0x000f620000000200 */
        /* <DEDUP_REMOVED lines=14> */
[----:B------:R-:W4:Y:S02]  /*c780*/  LDSM.16.M88.4 R208, [R0+0x6000] ;  /* 0x0060000000d0783b */ /* 0x000f240000000200 */
[C---:B------:R-:W-:Y:S06]  /*c790*/  HMMA.16816.F32 R88, R128.reuse, R90, RZ ;  /* 0x0000005a8058723c */ /* 0x040fec00000018ff */
[----:B------:R-:W4:Y:S04]  /*c7a0*/  LD.E R228, desc[UR4][R134.64+0x18c] ;  /* 0x00018c0486e47980 */ /* 0x000f28000c101900 */
[----:B------:R-:W0:Y:S01]  /*c7b0*/  LDGDEPBAR ;  /* 0x00000000000079af */ /* 0x000e220000000000 */
[C---:B---3--:R-:W-:Y:S07]  /*c7c0*/  HMMA.16816.F32 R92, R128.reuse, R96, RZ ;  /* 0x00000060805c723c */ /* 0x048fee00000018ff */
[----:B------:R-:W-:Y:S01]  /*c7d0*/  LDSM.16.M88.4 R212, [R2+0x3000] ;  /* 0x0030000002d4783b */ /* 0x000fe20000000200 */
[C---:B------:R-:W-:Y:S07]  /*c7e0*/  HMMA.16816.F32 R96, R128.reuse, R98, RZ ;  /* 0x000000628060723c */ /* 0x040fee00000018ff */
[----:B------:R-:W-:Y:S01]  /*c7f0*/  LDSM.16.M88.4 R216, [R2+0x3800] ;  /* 0x0038000002d8783b */ /* 0x000fe20000000200 */
[C---:B------:R-:W-:Y:S08]  /*c800*/  HMMA.16816.F32 R100, R128.reuse, R104, RZ ;  /* 0x000000688064723c */ /* 0x040ff000000018ff */
[C---:B------:R-:W-:Y:S08]  /*c810*/  HMMA.16816.F32 R104, R128.reuse, R106, RZ ;  /* 0x0000006a8068723c */ /* 0x040ff000000018ff */
[C---:B-----5:R-:W-:Y:S08]  /*c820*/  HMMA.16816.F32 R108, R128.reuse, R112, RZ ;  /* 0x00000070806c723c */ /* 0x060ff000000018ff */
        /* <DEDUP_REMOVED lines=20> */
[----:B------:R-:W2:Y:S07]  /*c970*/  LDSM.16.M88.4 R192, [R0+0x9000] ;  /* 0x0090000000c0783b */ /* 0x000eae0000000200 */
[C---:B------:R-:W-:Y:S08]  /*c980*/  HMMA.16816.F32 R44, R172.reuse, R196, R44 ;  /* 0x000000c4ac2c723c */ /* 0x040ff0000000182c */
[C---:B------:R-:W-:Y:S01]  /*c990*/  HMMA.16816.F32 R48, R172.reuse, R198, R48 ;  /* 0x000000c6ac30723c */ /* 0x040fe20000001830 */
[----:B------:R3:W2:Y:S07]  /*c9a0*/  LDSM.16.M88.4 R196, [R0+0x9800] ;  /* 0x0098000000c4783b */ /* 0x0006ae0000000200 */
[C---:B----4-:R-:W-:Y:S08]  /*c9b0*/  HMMA.16816.F32 R52, R172.reuse, R200, R52 ;  /* 0x000000c8ac34723c */ /* 0x050ff00000001834 */
[C---:B------:R-:W-:Y:S01]  /*c9c0*/  HMMA.16816.F32 R56, R172.reuse, R202, R56 ;  /* 0x000000caac38723c */ /* 0x040fe20000001838 */
[----:B------:R-:W-:Y:S07]  /*c9d0*/  LDSM.16.M88.4 R200, [R220] ;  /* 0x00000000dcc8783b */ /* 0x000fee0000000200 */
[C---:B------:R-:W-:Y:S03]  /*c9e0*/  HMMA.16816.F32 R60, R172.reuse, R204, R60 ;  /* 0x000000ccac3c723c */ /* 0x040fe6000000183c */
[C---:B---3--:R-:W-:Y:S05]  /*c9f0*/  IADD3 R0, PT, PT, R221.reuse, R2, RZ ;  /* 0x00000002dd007210 */ /* 0x048fea0007ffe0ff */
        /* <DEDUP_REMOVED lines=13> */
[----:B------:R-:W-:Y:S07]  /*cad0*/  LDSM.16.M88.4 R180, [R2+0x6000] ;  /* 0x0060000002b4783b */ /* 0x000fee0000000200 */
[C---:B-1----:R-:W-:Y:S08]  /*cae0*/  HMMA.16816.F32 R100, R172.reuse, R184, R100 ;  /* 0x000000b8ac64723c */ /* 0x042ff00000001864 */
[C---:B------:R-:W-:Y:S01]  /*caf0*/  HMMA.16816.F32 R104, R172.reuse, R186, R104 ;  /* 0x000000baac68723c */ /* 0x040fe20000001868 */
[----:B------:R-:W-:Y:S07]  /*cb00*/  LDSM.16.M88.4 R184, [R2+0x6800] ;  /* 0x0068000002b8783b */ /* 0x000fee0000000200 */
[C---:B--2---:R-:W-:Y:S08]  /*cb10*/  HMMA.16816.F32 R108, R172.reuse, R188, R108 ;  /* 0x000000bcac6c723c */ /* 0x044ff0000000186c */
        /* <DEDUP_REMOVED lines=8> */
[C---:B---3--:R-:W-:Y:S01]  /*cba0*/  HMMA.16816.F32 R4, R200.reuse, R204, R4 ;  /* 0x000000ccc804723c */ /* 0x048fe20000001804 */
[----:B------:R-:W-:Y:S07]  /*cbb0*/  LDSM.16.M88.4 R196, [R2+0x8000] ;  /* 0x0080000002c4783b */ /* 0x000fee0000000200 */
[C---:B------:R-:W-:Y:S01]  /*cbc0*/  HMMA.16816.F32 R8, R200.reuse, R206, R8 ;  /* 0x000000cec808723c */ /* 0x040fe20000001808 */
[----:B------:R-:W-:Y:S07]  /*cbd0*/  LDSM.16.M88.4 R204, [R2+0x8800] ;  /* 0x0088000002cc783b */ /* 0x000fee0000000200 */
[C---:B----4-:R-:W-:Y:S08]  /*cbe0*/  HMMA.16816.F32 R12, R200.reuse, R208, R12 ;  /* 0x000000d0c80c723c */ /* 0x050ff0000000180c */
[C---:B------:R-:W-:Y:S01]  /*cbf0*/  HMMA.16816.F32 R16, R200.reuse, R210, R16 ;  /* 0x000000d2c810723c */ /* 0x040fe20000001810 */
[----:B------:R-:W-:Y:S07]  /*cc00*/  LDSM.16.M88.4 R208, [R2+0x9000] ;  /* 0x0090000002d0783b */ /* 0x000fee0000000200 */
        /* <DEDUP_REMOVED lines=9> */
[----:B------:R-:W2:Y:S07]  /*cca0*/  LDSM.16.M88.4 R168, [R2+0x5800] ;  /* 0x0058000002a8783b */ /* 0x000eae0000000200 */
[C---:B-----5:R-:W-:Y:S08]  /*ccb0*/  HMMA.16816.F32 R44, R200.reuse, R176, R44 ;  /* 0x000000b0c82c723c */ /* 0x060ff0000000182c */
[C---:B------:R-:W-:Y:S01]  /*ccc0*/  HMMA.16816.F32 R48, R200.reuse, R178, R48 ;  /* 0x000000b2c830723c */ /* 0x040fe20000001830 */
[----:B------:R-:W3:Y:S07]  /*ccd0*/  LDSM.16.M88.4 R176, [R2+0x9800] ;  /* 0x0098000002b0783b */ /* 0x000eee0000000200 */
        /* <DEDUP_REMOVED lines=52> */
[----:B-----5:R-:W5:Y:S09]  /*d020*/  LDSM.16.M88.4 R8, [R0+0x3800] ;  /* 0x003800000008783b */ /* 0x020f720000000200 */
[----:B------:R-:W1:Y:S01]  /*d030*/  MUFU.TANH R171, R14 ;  /* 0x0000000e00ab7308 */ /* 0x000e620000002400 */
[C---:B----4-:R-:W-:Y:S09]  /*d040*/  HMMA.16816.F32 R20, R212.reuse, R4, R20 ;  /* 0x00000004d414723c */ /* 0x050ff20000001814 */
[----:B------:R-:W4:Y:S01]  /*d050*/  MUFU.TANH R180, R15 ;  /* 0x0000000f00b47308 */ /* 0x000f220000002400 */
[C---:B------:R-:W-:Y:S01]  /*d060*/  HMMA.16816.F32 R24, R212.reuse, R6, R24 ;  /* 0x00000006d418723c */ /* 0x040fe20000001818 */
[----:B------:R-:W2:Y:S08]  /*d070*/  LDSM.16.M88.4 R4, [R0+0x4000] ;  /* 0x004000000004783b */ /* 0x000eb00000000200 */
        /* <DEDUP_REMOVED lines=11> */
[C---:B-----5:R-:W-:Y:S08]  /*d130*/  HMMA.16816.F32 R28, R212.reuse, R8, R28 ;  /* 0x00000008d41c723c */ /* 0x060ff0000000181c */
[----:B------:R-:W1:Y:S01]  /*d140*/  MUFU.TANH R183, R19 ;  /* 0x0000001300b77308 */ /* 0x000e620000002400 */
[C---:B------:R-:W-:Y:S01]  /*d150*/  HMMA.16816.F32 R32, R212.reuse, R10, R32 ;  /* 0x0000000ad420723c */ /* 0x040fe20000001820 */
[----:B------:R-:W5:Y:S08]  /*d160*/  LDSM.16.M88.4 R8, [R0+0x4800] ;  /* 0x004800000008783b */ /* 0x000f700000000200 */
[----:B------:R-:W1:Y:S01]  /*d170*/  MUFU.TANH R186, R20 ;  /* 0x0000001400ba7308 */ /* 0x000e620000002400 */
[C---:B--2---:R-:W-:Y:S03]  /*d180*/  HMMA.16816.F32 R36, R212.reuse, R4, R36 ;  /* 0x00000004d424723c */ /* 0x044fe60000001824 */
[-C--:B------:R-:W-:Y:S01]  /*d190*/  FMUL.FTZ R29, R29, R228.reuse ;  /* 0x000000e41d1d7220 */ /* 0x080fe20000410000 */
[-C--:B------:R-:W-:Y:S05]  /*d1a0*/  FMUL.FTZ R31, R31, R228.reuse ;  /* 0x000000e41f1f7220 */ /* 0x080fea0000410000 */
[----:B------:R-:W2:Y:S01]  /*d1b0*/  MUFU.TANH R185, R21 ;  /* 0x0000001500b97308 */ /* 0x000ea20000002400 */
[-C--:B------:R-:W-:Y:S01]  /*d1c0*/  FMUL.FTZ R28, R28, R228.reuse ;  /* 0x000000e41c1c7220 */ /* 0x080fe20000410000 */
[-C--:B------:R-:W-:Y:S01]  /*d1d0*/  FMUL.FTZ R30, R30, R228.reuse ;  /* 0x000000e41e1e7220 */ /* 0x080fe20000410000 */
[C---:B------:R-:W-:Y:S01]  /*d1e0*/  HMMA.16816.F32 R40, R212.reuse, R6, R40 ;  /* 0x00000006d428723c */ /* 0x040fe20000001828 */
[----:B------:R-:W3:Y:S02]  /*d1f0*/  LDSM.16.M88.4 R4, [R0+0x5000] ;  /* 0x005000000004783b */ /* 0x000ee40000000200 */
        /* <DEDUP_REMOVED lines=15> */
[C---:B-----5:R-:W-:Y:S07]  /*d2f0*/  HMMA.16816.F32 R44, R212.reuse, R8, R44 ;  /* 0x00000008d42c723c */ /* 0x060fee000000182c */
[----:B------:R-:W1:Y:S01]  /*d300*/  MUFU.TANH R207, R39 ;  /* 0x0000002700cf7308 */ /* 0x000e620000002400 */
[C---:B------:R-:W-:Y:S01]  /*d310*/  HMMA.16816.F32 R48, R212.reuse, R10, R48 ;  /* 0x0000000ad430723c */ /* 0x040fe20000001830 */
[----:B------:R-:W5:Y:S08]  /*d320*/  LDSM.16.M88.4 R8, [R0+0x5800] ;  /* 0x005800000008783b */ /* 0x000f700000000200 */
[----:B------:R-:W1:Y:S01]  /*d330*/  MUFU.TANH R203, R41 ;  /* 0x0000002900cb7308 */ /* 0x000e620000002400 */
[C---:B---3--:R-:W-:Y:S03]  /*d340*/  HMMA.16816.F32 R52, R212.reuse, R4, R52 ;  /* 0x00000004d434723c */ /* 0x048fe60000001834 */
[-C--:B------:R-:W-:Y:S06]  /*d350*/  FMUL.FTZ R44, R44, R228.reuse ;  /* 0x000000e42c2c7220 */ /* 0x080fec0000410000 */
[----:B------:R-:W3:Y:S01]  /*d360*/  MUFU.TANH R198, R31 ;  /* 0x0000001f00c67308 */ /* 0x000ee20000002400 */
[-C--:B------:R-:W-:Y:S01]  /*d370*/  FMUL.FTZ R45, R45, R228.reuse ;  /* 0x000000e42d2d7220 */ /* 0x080fe20000410000 */
[-C--:B------:R-:W-:Y:S01]  /*d380*/  FMUL.FTZ R46, R46, R228.reuse ;  /* 0x000000e42e2e7220 */ /* 0x080fe20000410000 */
[-C--:B------:R-:W-:Y:S01]  /*d390*/  FMUL.FTZ R47, R47, R228.reuse ;  /* 0x000000e42f2f7220 */ /* 0x080fe20000410000 */
[C---:B------:R-:W-:Y:S01]  /*d3a0*/  HMMA.16816.F32 R56, R212.reuse, R6, R56 ;  /* 0x00000006d438723c */ /* 0x040fe20000001838 */
[----:B------:R-:W4:Y:S02]  /*d3b0*/  LDSM.16.M88.4 R4, [R0+0x6000] ;  /* 0x006000000004783b */ /* 0x000f240000000200 */
        /* <DEDUP_REMOVED lines=15> */
[C---:B-----5:R-:W-:Y:S06]  /*d4b0*/  HMMA.16816.F32 R60, R212.reuse, R8, R60 ;  /* 0x00000008d43c723c */ /* 0x060fec000000183c */
[----:B------:R-:W1:Y:S02]  /*d4c0*/  MUFU.TANH R199, R30 ;  /* 0x0000001e00c77308 */ /* 0x000e640000002400 */
[C---:B------:R-:W-:Y:S01]  /*d4d0*/  HMMA.16816.F32 R64, R212.reuse, R10, R64 ;  /* 0x0000000ad440723c */ /* 0x040fe20000001840 */
[----:B------:R-:W5:Y:S07]  /*d4e0*/  LDSM.16.M88.4 R8, [R0+0x6800] ;  /* 0x006800000008783b */ /* 0x000f6e0000000200 */
        /* <DEDUP_REMOVED lines=24> */
[C---:B-----5:R-:W-:Y:S05]  /*d670*/  HMMA.16816.F32 R76, R212.reuse, R8, R76 ;  /* 0x00000008d44c723c */ /* 0x060fea000000184c */
[----:B------:R-:W1:Y:S03]  /*d680*/  MUFU.TANH R243, R64 ;  /* 0x0000004000f37308 */ /* 0x000e660000002400 */
[C---:B------:R-:W-:Y:S01]  /*d690*/  HMMA.16816.F32 R80, R212.reuse, R10, R80 ;  /* 0x0000000ad450723c */ /* 0x040fe20000001850 */
[----:B------:R-:W5:Y:S06]  /*d6a0*/  LDSM.16.M88.4 R8, [R0+0x7800] ;  /* 0x007800000008783b */ /* 0x000f6c0000000200 */
        /* <DEDUP_REMOVED lines=8> */
[----:B------:R-:W3:Y:S04]  /*d730*/  LDSM.16.M88.4 R4, [R0+0x8000] ;  /* 0x008000000004783b */ /* 0x000ee80000000200 */
        /* <DEDUP_REMOVED lines=20> */
[C---:B---3--:R-:W-:Y:S09]  /*d880*/  HMMA.16816.F32 R100, R212.reuse, R4, R100 ;  /* 0x00000004d464723c */ /* 0x048ff20000001864 */
[----:B------:R-:W3:Y:S01]  /*d890*/  MUFU.TANH R202, R36 ;  /* 0x0000002400ca7308 */ /* 0x000ee20000002400 */
[-C--:B------:R-:W-:Y:S01]  /*d8a0*/  FMUL.FTZ R92, R92, R228.reuse ;  /* 0x000000e45c5c7220 */ /* 0x080fe20000410000 */
[-C--:B------:R-:W-:Y:S01]  /*d8b0*/  FMUL.FTZ R93, R93, R228.reuse ;  /* 0x000000e45d5d7220 */ /* 0x080fe20000410000 */
[-C--:B------:R-:W-:Y:S01]  /*d8c0*/  FMUL.FTZ R94, R94, R228.reuse ;  /* 0x000000e45e5e7220 */ /* 0x080fe20000410000 */
[-C--:B------:R-:W-:Y:S01]  /*d8d0*/  FMUL.FTZ R95, R95, R228.reuse ;  /* 0x000000e45f5f7220 */ /* 0x080fe20000410000 */
[C---:B------:R-:W-:Y:S05]  /*d8e0*/  HMMA.16816.F32 R104, R212.reuse, R6, R104 ;  /* 0x00000006d468723c */ /* 0x040fea0000001868 */
[----:B------:R-:W1:Y:S01]  /*d8f0*/  MUFU.TANH R35, R94 ;  /* 0x0000005e00237308 */ /* 0x000e620000002400 */
[----:B------:R-:W4:Y:S01]  /*d900*/  LDSM.16.M88.4 R4, [R0+0x9000] ;  /* 0x009000000004783b */ /* 0x000f220000000200 */
        /* <DEDUP_REMOVED lines=16> */
[C---:B------:R-:W-:Y:S07]  /*da10*/  HMMA.16816.F32 R112, R212.reuse, R10, R112 ;  /* 0x0000000ad470723c */ /* 0x040fee0000001870 */
[----:B------:R-:W1:Y:S01]  /*da20*/  MUFU.TANH R34, R102 ;  /* 0x0000006600227308 */ /* 0x000e620000002400 */
[----:B------:R-:W5:Y:S01]  /*da30*/  LDSM.16.M88.4 R8, [R0+0x9800] ;  /* 0x009800000008783b */ /* 0x000f620000000200 */
[----:B------:R-:W-:Y:S08]  /*da40*/  DEPBAR.LE SB0, 0x0 ;  /* 0x000080000000791a */ /* 0x000ff00000000000 */
[----:B------:R-:W1:Y:S01]  /*da50*/  MUFU.TANH R201, R37 ;  /* 0x0000002500c97308 */ /* 0x000e620000002400 */
[----:B------:R-:W-:Y:S01]  /*da60*/  BAR.SYNC.DEFER_BLOCKING 0x0 ;  /* 0x0000000000007b1d */ /* 0x000fe20000010000 */
[C---:B----4-:R-:W-:Y:S05]  /*da70*/  HMMA.16816.F32 R116, R212.reuse, R4, R116 ;  /* 0x00000004d474723c */ /* 0x050fea0000001874 */
[-C--:B------:R-:W-:Y:S03]  /*da80*/  FMUL.FTZ R108, R108, R228.reuse ;  /* 0x000000e46c6c7220 */ /* 0x080fe60000410000 */
[----:B------:R-:W4:Y:S01]  /*da90*/  MUFU.TANH R206, R42 ;  /* 0x0000002a00ce7308 */ /* 0x000f220000002400 */
        /* <DEDUP_REMOVED lines=18> */
[C---:B-----5:R-:W-:Y:S03]  /*dbc0*/  HMMA.16816.F32 R124, R212.reuse, R8, R124 ;  /* 0x00000008d47c723c */ /* 0x060fe6000000187c */
[-C--:B------:R-:W-:Y:S06]  /*dbd0*/  FMUL.FTZ R120, R120, R228.reuse ;  /* 0x000000e478787220 */ /* 0x080fec0000410000 */
[----:B------:R5:W1:Y:S01]  /*dbe0*/  MUFU.TANH R99, R118 ;  /* 0x0000007600637308 */ /* 0x000a620000002400 */
[----:B------:R-:W-:Y:S09]  /*dbf0*/  HMMA.16816.F32 R128, R212, R10, R128 ;  /* 0x0000000ad480723c */ /* 0x000ff20000001880 */
[----:B------:R-:W1:Y:S01]  /*dc00*/  MUFU.TANH R101, R116 ;  /* 0x0000007400657308 */ /* 0x000e620000002400 */
[----:B--2---:R-:W2:Y:S01]  /*dc10*/  LDL.LU R117, [R1+0x1c] ;  /* 0x00001c0001757983 */ /* 0x004ea20000300800 */
[-C--:B------:R-:W-:Y:S01]  /*dc20*/  FMUL.FTZ R38, R126, R228.reuse ;  /* 0x000000e47e267220 */ /* 0x080fe20000410000 */
[-C--:B------:R-:W-:Y:S01]  /*dc30*/  FMUL.FTZ R39, R127, R228.reuse ;  /* 0x000000e47f277220 */ /* 0x080fe20000410000 */
[-C--:B------:R-:W-:Y:S01]  /*dc40*/  FMUL.FTZ R124, R124, R228.reuse ;  /* 0x000000e47c7c7220 */ /* 0x080fe20000410000 */
[-C--:B------:R-:W-:Y:S05]  /*dc50*/  FMUL.FTZ R125, R125, R228.reuse ;  /* 0x000000e47d7d7220 */ /* 0x080fea0000410000 */
[----:B------:R-:W1:Y:S01]  /*dc60*/  MUFU.TANH R208, R44 ;  /* 0x0000002c00d07308 */ /* 0x000e620000002400 */
[----:B-----5:R-:W5:Y:S01]  /*dc70*/  LDL R118, [R1+0x30] ;  /* 0x0000300001767983 */ /* 0x020f620000100800 */
[-C--:B------:R-:W-:Y:S01]  /*dc80*/  FMUL.FTZ R0, R130, R228.reuse ;  /* 0x000000e482007220 */ /* 0x080fe20000410000 */
[-C--:B------:R-:W-:Y:S01]  /*dc90*/  FMUL.FTZ R128, R128, R228.reuse ;  /* 0x000000e480807220 */ /* 0x080fe20000410000 */
[-C--:B------:R-:W-:Y:S06]  /*dca0*/  FMUL.FTZ R129, R129, R228.reuse ;  /* 0x000000e481817220 */ /* 0x080fec0000410000 */
[----:B------:R3:W1:Y:S10]  /*dcb0*/  MUFU.TANH R41, R0 ;  /* 0x0000000000297308 */ /* 0x0006740000002400 */
[----:B------:R1:W1:Y:S10]  /*dcc0*/  MUFU.TANH R210, R45 ;  /* 0x0000002d00d27308 */ /* 0x0002740000002400 */
[----:B------:R1:W1:Y:S01]  /*dcd0*/  MUFU.TANH R219, R46 ;  /* 0x0000002e00db7308 */ /* 0x0002620000002400 */
[----:B---3--:R-:W-:Y:S09]  /*dce0*/  FMUL.FTZ R0, R131, R228 ;  /* 0x000000e483007220 */ /* 0x008ff20000410000 */
        /* <DEDUP_REMOVED lines=33> */
[----:B--2---:R-:W-:Y:S09]  /*df00*/  IADD3 R117, PT, PT, R117, -0x1, RZ ;  /* 0xffffffff75757810 */ /* 0x004ff20007ffe0ff */
[----:B------:R-:W2:Y:S01]  /*df10*/  MUFU.TANH R85, R85 ;  /* 0x0000005500557308 */ /* 0x000ea20000002400 */
[----:B------:R3:W-:Y:S01]  /*df20*/  STL [R1+0x1c], R117 ;  /* 0x00001c7501007387 */ /* 0x0007e20000100800 */
[----:B-----5:R-:W-:Y:S08]  /*df30*/  ISETP.GT.AND P0, PT, R117, R118, PT ;  /* 0x000000767500720c */ /* 0x020ff00003f04270 */
        /* <DEDUP_REMOVED lines=12> */
[----:B------:R3:W1:Y:S10]  /*e000*/  MUFU.TANH R32, R103 ;  /* 0x0000006700207308 */ /* 0x0006740000002400 */
[----:B------:R3:W1:Y:S10]  /*e010*/  MUFU.TANH R30, R104 ;  /* 0x00000068001e7308 */ /* 0x0006740000002400 */
[----:B------:R3:W1:Y:S10]  /*e020*/  MUFU.TANH R28, R105 ;  /* 0x00000069001c7308 */ /* 0x0006740000002400 */
        /* <DEDUP_REMOVED lines=21> */
[----:B--2-4-:R-:W-:Y:S05]  /*e180*/  @!P0 BRA `(.L_x_1657) ;  /* 0x0000000c00788947 */ /* 0x014fea0003800000 */
[----:B------:R-:W2:Y:S01]  /*e190*/  LDL.64 R2, [R1+0x28] ;  /* 0x0000280001027983 */ /* 0x000ea20000100a00 */
[----:B------:R-:W-:Y:S03]  /*e1a0*/  BSSY.RECONVERGENT B0, `(.L_x_1658) ;  /* 0x0000054000007945 */ /* 0x000fe60003800200 */
[----:B------:R-:W4:Y:S04]  /*e1b0*/  LDL R13, [R1+0xc] ;  /* 0x00000c00010d7983 */ /* 0x000f280000100800 */
[----:B------:R-:W5:Y:S01]  /*e1c0*/  LDL R12, [R1+0x8] ;  /* 0x00000800010c7983 */ /* 0x000f620000100800 */
[----:B--2---:R-:W-:Y:S04]  /*e1d0*/  ISETP.NE.U32.AND P4, PT, R2, RZ, PT ;  /* 0x000000ff0200720c */ /* 0x004fe80003f85070 */
[----:B------:R-:W-:Y:S11]  /*e1e0*/  ISETP.NE.AND.EX P4, PT, R3, RZ, PT, P4 ;  /* 0x000000ff0300720c */ /* 0x000ff60003f85340 */
[----:B------:R-:W-:Y:S02]  /*e1f0*/  @!UPT UIADD3 URZ, UPT, UPT, URZ, URZ, URZ ;  /* 0x000000fffffff290 */ /* 0x000fe4000fffe0ff */
[----:B------:R-:W2:Y:S01]  /*e200*/  @!P4 LD.E R2, desc[UR4][R134.64+0x38] ;  /* 0x000038048602c980 */ /* 0x000ea2000c101900 */
[----:B---3--:R-:W-:Y:S05]  /*e210*/  @!P4 IMAD.MOV.U32 R0, RZ, RZ, RZ ;  /* 0x000000ffff00c224 */ /* 0x008fea00078e00ff */
[----:B------:R-:W-:Y:S01]  /*e220*/  @!P4 IADD3 R3, P0, PT, RZ, -R0, RZ ;  /* 0x80000000ff03c210 */ /* 0x000fe20007f1e0ff */
[----:B--2---:R-:W-:Y:S04]  /*e230*/  @!P4 IMAD.SHL.U32 R0, R2, 0x100, RZ ;  /* 0x000001000200c824 */ /* 0x004fe800078e00ff */
[----:B------:R-:W-:Y:S05]  /*e240*/  @!P4 IMAD.X R0, RZ, RZ, ~R0, P0 ;  /* 0x000000ffff00c224 */ /* 0x000fea00000e0e00 */
[----:B------:R-:W-:Y:S04]  /*e250*/  @!P4 SHF.R.S64 R2, R3, 0x1f, R0 ;  /* 0x0000001f0302c819 */ /* 0x000fe80000001000 */
[----:B----4-:R-:W-:Y:S04]  /*e260*/  @!P4 IADD3 R13, P0, PT, R2, R13, RZ ;  /* 0x0000000d020dc210 */ /* 0x010fe80007f1e0ff */
[----:B-----5:R-:W-:Y:S01]  /*e270*/  @!P4 LEA.HI.X.SX32 R12, R0, R12, 0x1, P0 ;  /* 0x0000000c000cc211 */ /* 0x020fe200000f0eff */
[----:B------:R2:W-:Y:S01]  /*e280*/  @!P4 STL [R1+0xc], R13 ;  /* 0x00000c0d0100c387 */ /* 0x0005e20000100800 */
[----:B------:R-:W-:Y:S03]  /*e290*/  IMAD.MOV.U32 R11, RZ, RZ, R13 ;  /* 0x000000ffff0b7224 */ /* 0x000fe600078e000d */
[----:B------:R2:W-:Y:S01]  /*e2a0*/  @!P4 STL [R1+0x8], R12 ;  /* 0x0000080c0100c387 */ /* 0x0005e20000100800 */
[----:B------:R-:W-:Y:S05]  /*e2b0*/  @!P4 BRA `(.L_x_1659) ;  /* 0x000000040008c947 */ /* 0x000fea0003800000 */
[C---:B------:R-:W-:Y:S01]  /*e2c0*/  VIADD R10, R241.reuse, 0xfffffe00 ;  /* 0xfffffe00f10a7836 */ /* 0x040fe20000000000 */
[----:B------:R-:W3:Y:S01]  /*e2d0*/  LD.E R2, desc[UR4][R134.64+0x170] ;  /* 0x0001700486027980 */ /* 0x000ee2000c101900 */
[----:B------:R-:W-:Y:S03]  /*e2e0*/  VIADD R9, R241, 0xffffff00 ;  /* 0xffffff00f1097836 */ /* 0x000fe60000000000 */
[----:B------:R-:W-:Y:S01]  /*e2f0*/  IABS R6, R10 ;  /* 0x0000000a00067213 */ /* 0x000fe20000000000 */
[----:B------:R-:W4:Y:S01]  /*e300*/  LDL.64 R14, [R1] ;  /* 0x00000000010e7983 */ /* 0x000f220000100a00 */
[----:B------:R-:W-:Y:S02]  /*e310*/  IABS R8, R9 ;  /* 0x0000000900087213 */ /* 0x000fe40000000000 */
[-C--:B---3--:R-:W-:Y:S02]  /*e320*/  IABS R0, R2.reuse ;  /* 0x0000000200007213 */ /* 0x088fe40000000000 */
[-C--:B------:R-:W-:Y:S02]  /*e330*/  IABS R7, R2.reuse ;  /* 0x0000000200077213 */ /* 0x080fe40000000000 */
[----:B------:R-:W3:Y:S01]  /*e340*/  I2F.RP R4, R0 ;  /* 0x0000000000047306 */ /* 0x000ee20000209400 */
[-C--:B------:R-:W-:Y:S02]  /*e350*/  LOP3.LUT R10, R10, R2.reuse, RZ, 0x3c, !PT ;  /* 0x000000020a0a7212 */ /* 0x080fe400078e3cff */
[----:B------:R-:W-:Y:S01]  /*e360*/  IMAD.MOV R7, RZ, RZ, -R7 ;  /* 0x000000ffff077224 */ /* 0x000fe200078e0a07 */
[----:B------:R-:W-:Y:S06]  /*e370*/  LOP3.LUT R9, R9, R2, RZ, 0x3c, !PT ;  /* 0x0000000209097212 */ /* 0x000fec00078e3cff */
[----:B---3--:R-:W3:Y:S02]  /*e380*/  MUFU.RCP R4, R4 ;  /* 0x0000000400047308 */ /* 0x008ee40000001000 */
[----:B---3--:R-:W-:Y:S08]  /*e390*/  VIADD R4, R4, 0xffffffe ;  /* 0x0ffffffe04047836 */ /* 0x008ff00000000000 */
[----:B------:R-:W3:Y:S02]  /*e3a0*/  F2I.FTZ.U32.TRUNC.NTZ R5, R4 ;  /* 0x0000000400057305 */ /* 0x000ee4000021f000 */
[--C-:B---3--:R-:W-:Y:S01]  /*e3b0*/  IMAD.MOV R3, RZ, RZ, -R5.reuse ;  /* 0x000000ffff037224 */ /* 0x108fe200078e0a05 */
        /* <DEDUP_REMOVED lines=24> */
[C---:B----4-:R-:W-:Y:S02]  /*e540*/  LEA R8, P5, R3.reuse, R14, 0x2 ;  /* 0x0000000e03087211 */ /* 0x050fe400078a10ff */
[----:B------:R-:W-:Y:S02]  /*e550*/  SEL R0, R0, R4, !P6 ;  /* 0x0000000400007207 */ /* 0x000fe40007000000 */
[----:B------:R-:W3:Y:S01]  /*e560*/  LD.E.64 R4, desc[UR4][R134.64+0x38] ;  /* 0x0000380486047980 */ /* 0x000ee2000c101b00 */
[-C--:B------:R-:W-:Y:S02]  /*e570*/  LEA.HI.X.SX32 R9, R3, R15.reuse, 0x2, P5 ;  /* 0x0000000f03097211 */ /* 0x080fe400028f16ff */
[C---:B------:R-:W-:Y:S03]  /*e580*/  LEA R6, P0, R0.reuse, R14, 0x2 ;  /* 0x0000000e00067211 */ /* 0x040fe600078010ff */
[----:B------:R4:W5:Y:S01]  /*e590*/  LD.E R10, desc[UR4][R8.64] ;  /* 0x00000004080a7980 */ /* 0x000962000c101900 */
[C---:B------:R-:W-:Y:S01]  /*e5a0*/  LEA.HI.X.SX32 R7, R0.reuse, R15, 0x2, P0 ;  /* 0x0000000f00077211 */ /* 0x040fe200000f16ff */
[----:B------:R-:W-:Y:S04]  /*e5b0*/  IMAD.IADD R0, R0, 0x1, -R3 ;  /* 0x0000000100007824 */ /* 0x000fe800078e0a03 */
[----:B------:R-:W-:Y:S01]  /*e5c0*/  IMAD R2, R2, R0, -0x100 ;  /* 0xffffff0002027424 */ /* 0x000fe200078e0200 */
[----:B------:R-:W5:Y:S04]  /*e5d0*/  LD.E R9, desc[UR4][R6.64] ;  /* 0x0000000406097980 */ /* 0x000f68000c101900 */
[----:B----4-:R-:W-:Y:S01]  /*e5e0*/  SHF.R.S32.HI R8, RZ, 0x1f, R2 ;  /* 0x0000001fff087819 */ /* 0x010fe20000011402 */
[----:B------:R-:W4:Y:S01]  /*e5f0*/  LD.E.64 R6, desc[UR4][R134.64+0x20] ;  /* 0x0000200486067980 */ /* 0x000f22000c101b00 */
[-C--:B---3--:R-:W-:Y:S02]  /*e600*/  IMAD R0, R5, R2.reuse, RZ ;  /* 0x0000000205007224 */ /* 0x088fe400078e02ff */
[C---:B------:R-:W-:Y:S04]  /*e610*/  IMAD.WIDE.U32 R2, R4.reuse, R2, RZ ;  /* 0x0000000204027225 */ /* 0x040fe800078e00ff */
[----:B------:R-:W-:Y:S05]  /*e620*/  IMAD R4, R4, R8, R0 ;  /* 0x0000000804047224 */ /* 0x000fea00078e0200 */
[----:B------:R-:W-:Y:S01]  /*e630*/  IADD3 R3, PT, PT, R3, R4, RZ ;  /* 0x0000000403037210 */ /* 0x000fe20007ffe0ff */
[----:B-----5:R-:W-:Y:S05]  /*e640*/  IMAD.IADD R9, R10, 0x1, -R9 ;  /* 0x000000010a097824 */ /* 0x020fea00078e0a09 */
[----:B------:R-:W-:Y:S01]  /*e650*/  SHF.R.S32.HI R4, RZ, 0x1f, R9 ;  /* 0x0000001fff047819 */ /* 0x000fe20000011409 */
[----:B----4-:R-:W-:Y:S02]  /*e660*/  IMAD R0, R7, R9, RZ ;  /* 0x0000000907007224 */ /* 0x010fe400078e02ff */
[----:B------:R-:W-:Y:S04]  /*e670*/  IMAD.WIDE.U32 R2, R9, R6, R2 ;  /* 0x0000000609027225 */ /* 0x000fe800078e0002 */
[----:B------:R-:W-:Y:S01]  /*e680*/  IMAD R0, R6, R4, R0 ;  /* 0x0000000406007224 */ /* 0x000fe200078e0200 */
[C---:B------:R-:W-:Y:S03]  /*e690*/  LEA R11, P0, R2.reuse, R11, 0x1 ;  /* 0x0000000b020b7211 */ /* 0x040fe600078008ff */
[----:B------:R-:W-:Y:S02]  /*e6a0*/  IMAD.IADD R0, R3, 0x1, R0 ;  /* 0x0000000103007824 */ /* 0x000fe400078e0200 */
[----:B------:R3:W-:Y:S03]  /*e6b0*/  STL [R1+0xc], R11 ;  /* 0x00000c0b01007387 */ /* 0x0007e60000100800 */
[----:B--2---:R-:W-:Y:S05]  /*e6c0*/  LEA.HI.X R12, R2, R12, R0, 0x1, P0 ;  /* 0x0000000c020c7211 */ /* 0x004fea00000f0c00 */
[----:B------:R3:W-:Y:S02]  /*e6d0*/  STL [R1+0x8], R12 ;  /* 0x0000080c01007387 */ /* 0x0007e40000100800 */
.L_x_1659:
[----:B------:R-:W-:Y:S05]  /*e6e0*/  BSYNC.RECONVERGENT B0 ;  /* 0x0000000000007941 */ /* 0x000fea0003800200 */
.L_x_1658:
[----:B------:R-:W4:Y:S01]  /*e6f0*/  LDL R4, [R1+0x8] ;  /* 0x0000080001047983 */ /* 0x000f220000100800 */
[CC--:B------:R-:W-:Y:S01]  /*e700*/  LEA R2, P0, R230.reuse, R11.reuse, 0x5 ;  /* 0x0000000be6027211 */ /* 0x0c0fe200078028ff */
[C---:B------:R-:W-:Y:S02]  /*e710*/  @!P1 IMAD R6, R231.reuse, 0xa0, RZ ;  /* 0x000000a0e7069824 */ /* 0x040fe400078e02ff */
[C---:B------:R-:W-:Y:S01]  /*e720*/  @!P1 IMAD R7, R231.reuse, 0x140, RZ ;  /* 0x00000140e7079824 */ /* 0x040fe200078e02ff */
[-C--:B--23--:R-:W-:Y:S01]  /*e730*/  @!P1 MOV R12, R2.reuse ;  /* 0x00000002000c9202 */ /* 0x08cfe20000000f00 */
[C---:B------:R-:W-:Y:S01]  /*e740*/  @!P1 IMAD R25, R231.reuse, 0x1a0, RZ ;  /* 0x000001a0e7199824 */ /* 0x040fe200078e02ff */
[-C--:B------:R-:W-:Y:S01]  /*e750*/  @!P1 MOV R14, R2.reuse ;  /* 0x00000002000e9202 */ /* 0x080fe20000000f00 */
[--C-:B------:R-:W-:Y:S01]  /*e760*/  @!P1 IMAD.MOV.U32 R16, RZ, RZ, R2.reuse ;  /* 0x000000ffff109224 */ /* 0x100fe200078e0002 */
[----:B------:R-:W-:Y:S01]  /*e770*/  @!P1 MOV R18, R2 ;  /* 0x0000000200129202 */ /* 0x000fe20000000f00 */
[C---:B------:R-:W-:Y:S02]  /*e780*/  @!P1 IMAD R0, R231.reuse, 0x60, RZ ;  /* 0x00000060e7009824 */ /* 0x040fe400078e02ff */
[C---:B------:R-:W-:Y:S02]  /*e790*/  @!P1 IMAD R26, R231.reuse, 0x180, RZ ;  /* 0x00000180e71a9824 */ /* 0x040fe400078e02ff */
[----:B------:R-:W-:Y:S01]  /*e7a0*/  @!P1 IMAD R27, R231, 0x1c0, RZ ;  /* 0x000001c0e71b9824 */ /* 0x000fe200078e02ff */
[CC--:B----4-:R-:W-:Y:S02]  /*e7b0*/  LEA.HI.X R3, R230.reuse, R4.reuse, R231, 0x5, P0 ;  /* 0x00000004e6037211 */ /* 0x0d0fe400000f2ce7 */
        /* <DEDUP_REMOVED lines=29> */
[CC--:B--2---:R-:W-:Y:S03]  /*e990*/  @!P1 LEA R4, P0, R230.reuse, R2.reuse, 0x5 ;  /* 0x00000002e6049211 */ /* 0x0c4fe600078028ff */
        /* <DEDUP_REMOVED lines=27> */
[C---:B--2---:R-:W-:Y:S02]  /*eb50*/  @!P1 IMAD R4, R231.reuse, 0xe0, RZ ;  /* 0x000000e0e7049824 */ /* 0x044fe400078e02ff */
        /* <DEDUP_REMOVED lines=65> */
.L_x_1657:
[----:B------:R-:W-:Y:S05]  /*ef70*/  BSYNC.RECONVERGENT B1 ;  /* 0x0000000000017941 */ /* 0x000fea0003800200 */
.L_x_1656:
[----:B----4-:R-:W2:Y:S01]  /*ef80*/  LD.E R3, desc[UR4][R134.64+0xdc] ;  /* 0x0000dc0486037980 */ /* 0x010ea2000c101900 */
[----:B-1----:R-:W-:Y:S02]  /*ef90*/  FMNMX3.FTZ R37, R133, R172, R175, !PT ;  /* 0x000000ac85257276 */ /* 0x002fe400078100af */
[----:B---3--:R-:W-:Y:S02]  /*efa0*/  FMNMX3.FTZ R0, R132, R174, R173, !PT ;  /* 0x000000ae84007276 */ /* 0x008fe400078100ad */
        /* <DEDUP_REMOVED lines=64> */
[----:B------:R-:W-:Y:S01]  /*f3b0*/  IADD3 R241, PT, PT, R241, -0x100, RZ ;  /* 0xffffff00f1f17810 */ /* 0x000fe20007ffe0ff */
[----:B------:R-:W1:Y:S01]  /*f3c0*/  SHFL.BFLY PT, R4, R37, 0x2, 0x1f ;  /* 0x0c401f0025047f89 */ /* 0x000e6200000e0000 */
        /* <DEDUP_REMOVED lines=17> */
[----:B------:R-:W-:Y:S02]  /*f4e0*/  @P2 IADD3 R42, PT, PT, R8, -0x40, RZ ;  /* 0xffffffc0082a2810 */ /* 0x000fe40007ffe0ff */
[----:B---3--:R-:W-:Y:S01]  /*f4f0*/  FMNMX.FTZ R36, R0, R2, !PT ;  /* 0x0000000200247209 */ /* 0x008fe20007810000 */
[----:B------:R-:W-:Y:S01]  /*f500*/  FADD.FTZ R2, -R37, R133 ;  /* 0x0000008525027221 */ /* 0x000fe20000010100 */
[----:B------:R-:W3:Y:S01]  /*f510*/  LDSM.16.MT88.4 R20, [R43+0xa000] ;  /* 0x00a000002b14783b */ /* 0x000ee20000004200 */
[----:B------:R-:W-:Y:S02]  /*f520*/  MOV R133, R28 ;  /* 0x0000001c00857202 */ /* 0x000fe40000000f00 */
[C---:B------:R-:W-:Y:S01]  /*f530*/  FSETP.NEU.FTZ.AND P0, PT, R36.reuse, -INF , PT ;  /* 0xff8000002400780b */ /* 0x040fe20003f1d000 */
[----:B------:R-:W-:Y:S01]  /*f540*/  FADD.FTZ R0, -R36, R132 ;  /* 0x0000008424007221 */ /* 0x000fe20000010100 */
[----:B------:R-:W-:Y:S02]  /*f550*/  MOV R132, R29 ;  /* 0x0000001d00847202 */ /* 0x000fe40000000f00 */
[----:B------:R-:W-:Y:S01]  /*f560*/  IADD3 R68, PT, PT, R221, R42, RZ ;  /* 0x0000002add447210 */ /* 0x000fe20007ffe0ff */
        /* <DEDUP_REMOVED lines=16> */
[-C--:B------:R-:W-:Y:S01]  /*f670*/  FFMA.FTZ R33, R179, R3.reuse, -R70 ;  /* 0x00000003b3217223 */ /* 0x080fe20000010846 */
[-CC-:B------:R-:W-:Y:S07]  /*f680*/  FFMA.FTZ R38, R38, R3.reuse, -R72.reuse ;  /* 0x0000000326267223 */ /* 0x180fee0000010848 */
[----:B------:R3:W-:Y:S01]  /*f690*/  MUFU.EX2 R127, R4 ;  /* 0x00000004007f7308 */ /* 0x0007e20000000800 */
[-CC-:B------:R-:W-:Y:S01]  /*f6a0*/  FFMA.FTZ R39, R39, R3.reuse, -R72.reuse ;  /* 0x0000000327277223 */ /* 0x180fe20000010848 */
[--C-:B------:R-:W-:Y:S08]  /*f6b0*/  FFMA.FTZ R41, R41, R3, -R72.reuse ;  /* 0x0000000329297223 */ /* 0x100ff00000010848 */
[----:B------:R4:W5:Y:S01]  /*f6c0*/  MUFU.EX2 R119, R5 ;  /* 0x0000000500777308 */ /* 0x0009620000000800 */
[C---:B--2---:R-:W-:Y:S01]  /*f6d0*/  FMUL.FTZ R7, R0.reuse, R139 ;  /* 0x0000008b00077220 */ /* 0x044fe20000410000 */
[C---:B------:R-:W-:Y:S01]  /*f6e0*/  FMUL.FTZ R6, R0.reuse, R138 ;  /* 0x0000008a00067220 */ /* 0x040fe20000410000 */
[C---:B------:R-:W-:Y:S01]  /*f6f0*/  FMUL.FTZ R10, R0.reuse, R142 ;  /* 0x0000008e000a7220 */ /* 0x040fe20000410000 */
[----:B------:R-:W-:Y:S01]  /*f700*/  FMUL.FTZ R11, R0, R143 ;  /* 0x0000008f000b7220 */ /* 0x000fe20000410000 */
[C---:B-1----:R-:W-:Y:S01]  /*f710*/  FMUL.FTZ R8, R2.reuse, R140 ;  /* 0x0000008c02087220 */ /* 0x042fe20000410000 */
[----:B------:R-:W-:Y:S01]  /*f720*/  FMUL.FTZ R9, R2, R141 ;  /* 0x0000008d02097220 */ /* 0x000fe20000410000 */
[C---:B------:R-:W-:Y:S01]  /*f730*/  FMUL.FTZ R18, R0.reuse, R150 ;  /* 0x0000009600127220 */ /* 0x040fe20000410000 */
[----:B------:R-:W-:Y:S01]  /*f740*/  FMUL.FTZ R19, R0, R151 ;  /* 0x0000009700137220 */ /* 0x000fe20000410000 */
[--C-:B---3--:R-:W-:Y:S01]  /*f750*/  FFMA.FTZ R4, R173, R3, -R72.reuse ;  /* 0x00000003ad047223 */ /* 0x108fe20000010848 */
[C---:B------:R-:W-:Y:S01]  /*f760*/  FMUL.FTZ R16, R2.reuse, R148 ;  /* 0x0000009402107220 */ /* 0x040fe20000410000 */
[----:B------:R-:W-:Y:S01]  /*f770*/  FMUL.FTZ R17, R2, R149 ;  /* 0x0000009502117220 */ /* 0x000fe20000410000 */
[----:B------:R1:W-:Y:S01]  /*f780*/  MUFU.EX2 R222, R32 ;  /* 0x0000002000de7308 */ /* 0x0003e20000000800 */
[--C-:B----4-:R-:W-:Y:S01]  /*f790*/  FFMA.FTZ R5, R174, R3, -R72.reuse ;  /* 0x00000003ae057223 */ /* 0x110fe20000010848 */
[----:B-----5:R-:W-:Y:S01]  /*f7a0*/  F2FP.F16.F32.PACK_AB R44, R127, R119 ;  /* 0x000000777f2c723e */ /* 0x020fe200000000ff */
        /* <DEDUP_REMOVED lines=9> */
[-C--:B-1----:R-:W-:Y:S09]  /*f840*/  FFMA.FTZ R32, R182, R3.reuse, -R72 ;  /* 0x00000003b6207223 */ /* 0x082ff20000010848 */
[----:B------:R-:W-:Y:S01]  /*f850*/  MUFU.EX2 R39, R39 ;  /* 0x0000002700277308 */ /* 0x000fe20000000800 */
[-CC-:B--2---:R-:W-:Y:S09]  /*f860*/  FFMA.FTZ R4, R176, R3.reuse, -R70.reuse ;  /* 0x00000003b0047223 */ /* 0x184ff20000010846 */
        /* <DEDUP_REMOVED lines=9> */
[-CC-:B--2---:R-:W-:Y:S01]  /*f900*/  FFMA.FTZ R4, R168, R3.reuse, -R72.reuse ;  /* 0x00000003a8047223 */ /* 0x184fe20000010848 */
[----:B---3--:R-:W-:Y:S08]  /*f910*/  FFMA.FTZ R5, R169, R3, -R72 ;  /* 0x00000003a9057223 */ /* 0x008ff00000010848 */
[----:B------:R1:W-:Y:S01]  /*f920*/  MUFU.EX2 R125, R4 ;  /* 0x00000004007d7308 */ /* 0x0003e20000000800 */
[----:B----4-:R-:W-:Y:S01]  /*f930*/  F2FP.F16.F32.PACK_AB R46, R130, R107 ;  /* 0x0000006b822e723e */ /* 0x010fe200000000ff */
[C---:B-----5:R-:W-:Y:S08]  /*f940*/  FMUL.FTZ R33, R2.reuse, R165 ;  /* 0x000000a502217220 */ /* 0x060ff00000410000 */
[----:B------:R-:W2:Y:S01]  /*f950*/  MUFU.EX2 R124, R5 ;  /* 0x00000005007c7308 */ /* 0x000ea20000000800 */
[C---:B-1----:R-:W-:Y:S01]  /*f960*/  FMUL.FTZ R4, R2.reuse, R136 ;  /* 0x0000008802047220 */ /* 0x042fe20000410000 */
        /* <DEDUP_REMOVED lines=48> */
[----:B------:R-:W-:Y:S01]  /*fc70*/  MOV R185, R131 ;  /* 0x0000008300b97202 */ /* 0x000fe20000000f00 */
[C---:B------:R-:W-:Y:S03]  /*fc80*/  HMMA.16816.F32 R20, R44.reuse, R60, R20 ;  /* 0x0000003c2c14723c */ /* 0x040fe60000001814 */
[-C--:B------:R-:W-:Y:S01]  /*fc90*/  FFMA.FTZ R60, R184, R3.reuse, -R70 ;  /* 0x00000003b83c7223 */ /* 0x080fe20000010846 */
[-CC-:B------:R-:W-:Y:S01]  /*fca0*/  FFMA.FTZ R61, R190, R3.reuse, -R72.reuse ;  /* 0x00000003be3d7223 */ /* 0x180fe20000010848 */
[-C--:B---3--:R-:W-:Y:S01]  /*fcb0*/  FFMA.FTZ R56, R191, R3.reuse, -R72 ;  /* 0x00000003bf387223 */ /* 0x088fe20000010848 */
[----:B------:R-:W-:Y:S02]  /*fcc0*/  MOV R184, R64 ;  /* 0x0000004000b87202 */ /* 0x000fe40000000f00 */
        /* <DEDUP_REMOVED lines=9> */
[-CC-:B---3--:R-:W-:Y:S01]  /*fd60*/  FFMA.FTZ R60, R189, R3.reuse, -R72.reuse ;  /* 0x00000003bd3c7223 */ /* 0x188fe20000010848 */
[----:B------:R-:W-:Y:S01]  /*fd70*/  FFMA.FTZ R65, R199, R3, -R72 ;  /* 0x00000003c7417223 */ /* 0x000fe20000010848 */
[----:B------:R-:W-:Y:S01]  /*fd80*/  MOV R189, R101 ;  /* 0x0000006500bd7202 */ /* 0x000fe20000000f00 */
        /* <DEDUP_REMOVED lines=15> */
[-CC-:B--2---:R-:W-:Y:S01]  /*fe80*/  FFMA.FTZ R65, R193, R3.reuse, -R70.reuse ;  /* 0x00000003c1417223 */ /* 0x184fe20000010846 */
[----:B------:R-:W-:Y:S04]  /*fe90*/  MOV R193, R186 ;  /* 0x000000ba00c17202 */ /* 0x000fe80000000f00 */
[C---:B------:R-:W-:Y:S02]  /*fea0*/  HMMA.16816.F32 R4, R44.reuse, R52, R4 ;  /* 0x000000342c04723c */ /* 0x040fe40000001804 */
[----:B------:R-:W-:Y:S01]  /*feb0*/  MUFU.EX2 R172, R65 ;  /* 0x0000004100ac7308 */ /* 0x000fe20000000800 */
[----:B------:R-:W-:Y:S01]  /*fec0*/  FFMA.FTZ R52, R192, R3, -R70 ;  /* 0x00000003c0347223 */ /* 0x000fe20000010846 */
[----:B------:R-:W-:Y:S01]  /*fed0*/  MOV R186, R117 ;  /* 0x0000007500ba7202 */ /* 0x000fe20000000f00 */
[----:B-1----:R-:W-:Y:S07]  /*fee0*/  FFMA.FTZ R64, R198, R3, -R72 ;  /* 0x00000003c6407223 */ /* 0x002fee0000010848 */
[----:B------:R1:W2:Y:S01]  /*fef0*/  MUFU.EX2 R173, R52 ;  /* 0x0000003400ad7308 */ /* 0x0002a20000000800 */
[C---:B------:R-:W-:Y:S09]  /*ff00*/  HMMA.16816.F32 R8, R44.reuse, R54, R8 ;  /* 0x000000362c08723c */ /* 0x040ff20000001808 */
[----:B------:R5:W2:Y:S01]  /*ff10*/  MUFU.EX2 R170, R64 ;  /* 0x0000004000aa7308 */ /* 0x000aa20000000800 */
[----:B------:R-:W-:Y:S02]  /*ff20*/  MOV R198, R102 ;  /* 0x0000006600c67202 */ /* 0x000fe40000000f00 */
[----:B------:R-:W-:Y:S01]  /*ff30*/  MOV R192, R111 ;  /* 0x0000006f00c07202 */ /* 0x000fe20000000f00 */
[C---:B---3--:R-:W-:Y:S01]  /*ff40*/  HMMA.16816.F32 R12, R44.reuse, R56, R12 ;  /* 0x000000382c0c723c */ /* 0x048fe2000000180c */
[----:B-1----:R-:W1:Y:S07]  /*ff50*/  LDSM.16.MT88.4 R52, [R69+0xb800] ;  /* 0x00b800004534783b */ /* 0x002e6e0000004200 */
[C---:B------:R-:W-:Y:S01]  /*ff60*/  HMMA.16816.F32 R16, R44.reuse, R58, R16 ;  /* 0x0000003a2c10723c */ /* 0x040fe20000001810 */
[----:B------:R-:W3:Y:S07]  /*ff70*/  LDSM.16.MT88.4 R56, [R43+0xb800] ;  /* 0x00b800002b38783b */ /* 0x000eee0000004200 */
        /* <DEDUP_REMOVED lines=13> */
[----:B------:R-:W-:Y:S01]  /*10050*/  MOV R191, R188 ;  /* 0x000000bc00bf7202 */ /* 0x000fe20000000f00 */
[----:B-----5:R-:W-:Y:S01]  /*10060*/  FFMA.FTZ R61, R196, R3, -R72 ;  /* 0x00000003c43d7223 */ /* 0x020fe20000010848 */
[----:B------:R-:W-:Y:S01]  /*10070*/  MOV R196, R125 ;  /* 0x0000007d00c47202 */ /* 0x000fe20000000f00 */
[----:B------:R-:W-:Y:S06]  /*10080*/  HMMA.16816.F32 R32, R44, R50, R32 ;  /* 0x000000322c20723c */ /* 0x000fec0000001820 */
        /* <DEDUP_REMOVED lines=8> */
[----:B------:R-:W-:Y:S02]  /*10110*/  MOV R188, R116 ;  /* 0x0000007400bc7202 */ /* 0x000fe40000000f00 */
[----:B-----5:R-:W-:Y:S01]  /*10120*/  F2FP.F16.F32.PACK_AB R47, R168, R169 ;  /* 0x000000a9a82f723e */ /* 0x020fe200000000ff */
[----:B------:R-:W-:Y:S01]  /*10130*/  FFMA.FTZ R61, R206, R3, -R72 ;  /* 0x00000003ce3d7223 */ /* 0x000fe20000010848 */
[----:B------:R-:W-:Y:S02]  /*10140*/  MOV R206, R185 ;  /* 0x000000b900ce7202 */ /* 0x000fe40000000f00 */
[----:B------:R-:W-:Y:S01]  /*10150*/  MOV R185, R118 ;  /* 0x0000007600b97202 */ /* 0x000fe20000000f00 */
[----:B------:R-:W-:Y:S02]  /*10160*/  MUFU.EX2 R162, R61 ;  /* 0x0000003d00a27308 */ /* 0x000fe40000000800 */
[C---:B------:R-:W-:Y:S03]  /*10170*/  HMMA.16816.F32 R4, R44.reuse, R52, R4 ;  /* 0x000000342c04723c */ /* 0x040fe60000001804 */
[-C--:B------:R-:W-:Y:S01]  /*10180*/  FFMA.FTZ R52, R202, R3.reuse, -R70 ;  /* 0x00000003ca347223 */ /* 0x080fe20000010846 */
[----:B-1----:R-:W-:Y:S01]  /*10190*/  FFMA.FTZ R60, R205, R3, -R72 ;  /* 0x00000003cd3c7223 */ /* 0x002fe20000010848 */
[----:B------:R-:W-:Y:S03]  /*101a0*/  MOV R205, R132 ;  /* 0x0000008400cd7202 */ /* 0x000fe60000000f00 */
[----:B------:R1:W-:Y:S01]  /*101b0*/  MUFU.EX2 R164, R52 ;  /* 0x0000003400a47308 */ /* 0x0003e20000000800 */
[C---:B------:R-:W-:Y:S09]  /*101c0*/  HMMA.16816.F32 R8, R44.reuse, R54, R8 ;  /* 0x000000362c08723c */ /* 0x040ff20000001808 */
[----:B------:R2:W-:Y:S01]  /*101d0*/  MUFU.EX2 R163, R60 ;  /* 0x0000003c00a37308 */ /* 0x0005e20000000800 */
[----:B------:R-:W-:Y:S02]  /*101e0*/  MOV R202, R105 ;  /* 0x0000006900ca7202 */ /* 0x000fe40000000f00 */
[----:B------:R-:W-:Y:S01]  /*101f0*/  ISETP.GT.AND P0, PT, R186, R185, PT ;  /* 0x000000b9ba00720c */ /* 0x000fe20003f04270 */
[C---:B---3--:R-:W-:Y:S03]  /*10200*/  HMMA.16816.F32 R12, R44.reuse, R56, R12 ;  /* 0x000000382c0c723c */ /* 0x048fe6000000180c */
[-C--:B------:R-:W-:Y:S01]  /*10210*/  FFMA.FTZ R56, R201, R3.reuse, -R70 ;  /* 0x00000003c9387223 */ /* 0x080fe20000010846 */
[----:B------:R-:W-:Y:S01]  /*10220*/  FFMA.FTZ R57, R204, R3, -R72 ;  /* 0x00000003cc397223 */ /* 0x000fe20000010848 */
[----:B-1----:R-:W1:Y:S01]  /*10230*/  LDSM.16.MT88.4 R52, [R69+0xc000] ;  /* 0x00c000004534783b */ /* 0x002e620000004200 */
[----:B------:R-:W-:Y:S01]  /*10240*/  MOV R201, R107 ;  /* 0x0000006b00c97202 */ /* 0x000fe20000000f00 */
        /* <DEDUP_REMOVED lines=8> */
[-CC-:B---3--:R-:W-:Y:S01]  /*102d0*/  FFMA.FTZ R56, R207, R3.reuse, -R72.reuse ;  /* 0x00000003cf387223 */ /* 0x188fe20000010848 */
        /* <DEDUP_REMOVED lines=8> */
[-C--:B--2---:R-:W-:Y:S01]  /*10360*/  FFMA.FTZ R64, R218, R3.reuse, -R72 ;  /* 0x00000003da407223 */ /* 0x084fe20000010848 */
[----:B------:R-:W-:Y:S04]  /*10370*/  MOV R218, R94 ;  /* 0x0000005e00da7202 */ /* 0x000fe80000000f00 */
[----:B------:R-:W-:Y:S01]  /*10380*/  HMMA.16816.F32 R32, R44, R50, R32 ;  /* 0x000000322c20723c */ /* 0x000fe20000001820 */
[----:B---3--:R-:W2:Y:S01]  /*10390*/  LDSM.16.MT88.4 R56, [R43+0xc000] ;  /* 0x00c000002b38783b */ /* 0x008ea20000004200 */
[----:B------:R-:W-:Y:S01]  /*103a0*/  MUFU.EX2 R158, R64 ;  /* 0x00000040009e7308 */ /* 0x000fe20000000800 */
[----:B-----5:R-:W-:Y:S02]  /*103b0*/  F2FP.F16.F32.PACK_AB R44, R167, R164 ;  /* 0x000000a4a72c723e */ /* 0x020fe400000000ff */
[----:B----4-:R-:W-:Y:S01]  /*103c0*/  F2FP.F16.F32.PACK_AB R45, R161, R160 ;  /* 0x000000a0a12d723e */ /* 0x010fe200000000ff */
[-CC-:B-1----:R-:W-:Y:S01]  /*103d0*/  FFMA.FTZ R65, R209, R3.reuse, -R70.reuse ;  /* 0x00000003d1417223 */ /* 0x182fe20000010846 */
[----:B------:R-:W-:Y:S02]  /*103e0*/  F2FP.F16.F32.PACK_AB R46, R165, R166 ;  /* 0x000000a6a52e723e */ /* 0x000fe400000000ff */
[----:B------:R-:W-:Y:S01]  /*103f0*/  F2FP.F16.F32.PACK_AB R47, R163, R162 ;  /* 0x000000a2a32f723e */ /* 0x000fe200000000ff */
[----:B------:R-:W1:Y:S02]  /*10400*/  LDSM.16.MT88.4 R48, [R68+0x2000] ;  /* 0x002000004430783b */ /* 0x000e640000004200 */
[----:B------:R3:W-:Y:S04]  /*10410*/  MUFU.EX2 R157, R65 ;  /* 0x00000041009d7308 */ /* 0x0007e80000000800 */
        /* <DEDUP_REMOVED lines=112> */
[--C-:B--2---:R-:W-:Y:S01]  /*10b20*/  FFMA.FTZ R56, R187, R3, -R72.reuse ;  /* 0x00000003bb387223 */ /* 0x104fe20000010848 */
[----:B------:R-:W-:Y:S02]  /*10b30*/  MOV R187, R99 ;  /* 0x0000006300bb7202 */ /* 0x000fe40000000f00 */
        /* <DEDUP_REMOVED lines=92> */
[C---:B------:R-:W-:Y:S03]  /*11100*/  HMMA.16816.F32 R28, R44.reuse, R48, R28 ;  /* 0x000000302c1c723c */ /* 0x040fe6000000181c */
[-CC-:B-----5:R-:W-:Y:S06]  /*11110*/  FFMA.FTZ R60, R98, R3.reuse, -R72.reuse ;  /* 0x00000003623c7223 */ /* 0x1a0fec0000010848 */
        /* <DEDUP_REMOVED lines=124> */
[----:B------:R-:W-:Y:S02]  /*118e0*/  FADD.FTZ R2, R156, R2 ;  /* 0x000000029c027221 */ /* 0x000fe40000010000 */
[----:B------:R-:W-:Y:S01]  /*118f0*/  LDSM.16.MT88.4 R156, [R42+0x7800] ;  /* 0x007800002a9c783b */ /* 0x000fe20000004200 */
        /* <DEDUP_REMOVED lines=24> */
[----:B-----5:R-:W-:Y:S03]  /*11a80*/  FADD.FTZ R60, R139, R62 ;  /* 0x0000003e8b3c7221 */ /* 0x020fe60000010000 */
[----:B------:R1:W-:Y:S01]  /*11a90*/  MUFU.EX2 R65, R61 ;  /* 0x0000003d00417308 */ /* 0x0003e20000000800 */
[C---:B------:R-:W-:Y:S01]  /*11aa0*/  HMMA.16816.F32 R24, R44.reuse, R54, R24 ;  /* 0x000000362c18723c */ /* 0x040fe20000001818 */
[----:B------:R-:W2:Y:S02]  /*11ab0*/  LDSM.16.MT88.4 R52, [R43+0x11000] ;  /* 0x011000002b34783b */ /* 0x000ea40000004200 */
[----:B----4-:R-:W-:Y:S01]  /*11ac0*/  FADD.FTZ R0, R140, R2 ;  /* 0x000000028c007221 */ /* 0x010fe20000010000 */
[-C--:B------:R-:W-:Y:S01]  /*11ad0*/  FFMA.FTZ R2, R121, R3.reuse, -R70 ;  /* 0x0000000379027223 */ /* 0x080fe20000010846 */
[----:B------:R-:W-:Y:S01]  /*11ae0*/  FADD.FTZ R62, R141, R60 ;  /* 0x0000003c8d3e7221 */ /* 0x000fe20000010000 */
[-C--:B------:R-:W-:Y:S03]  /*11af0*/  FFMA.FTZ R60, R122, R3.reuse, -R72 ;  /* 0x000000037a3c7223 */ /* 0x080fe60000010848 */
[----:B------:R4:W5:Y:S01]  /*11b00*/  MUFU.EX2 R71, R2 ;  /* 0x0000000200477308 */ /* 0x0009620000000800 */
[C---:B---3--:R-:W-:Y:S09]  /*11b10*/  HMMA.16816.F32 R28, R44.reuse, R56, R28 ;  /* 0x000000382c1c723c */ /* 0x048ff2000000181c */
[----:B------:R3:W-:Y:S01]  /*11b20*/  MUFU.EX2 R64, R60 ;  /* 0x0000003c00407308 */ /* 0x0007e20000000800 */
[----:B-1----:R-:W-:Y:S01]  /*11b30*/  FADD.FTZ R61, R136, R0 ;  /* 0x00000000883d7221 */ /* 0x002fe20000010000 */
[-CC-:B------:R-:W-:Y:S01]  /*11b40*/  FFMA.FTZ R0, R123, R3.reuse, -R72.reuse ;  /* 0x000000037b007223 */ /* 0x180fe20000010848 */
[----:B------:R-:W-:Y:S01]  /*11b50*/  FFMA.FTZ R72, R40, R3, -R72 ;  /* 0x0000000328487223 */ /* 0x000fe20000010848 */
[----:B------:R-:W-:Y:S06]  /*11b60*/  HMMA.16816.F32 R32, R44, R58, R32 ;  /* 0x0000003a2c20723c */ /* 0x000fec0000001820 */
[----:B------:R1:W2:Y:S01]  /*11b70*/  MUFU.EX2 R63, R0 ;  /* 0x00000000003f7308 */ /* 0x0002a20000000800 */
[----:B------:R-:W2:Y:S01]  /*11b80*/  LDSM.16.MT88.4 R56, [R42+0x7000] ;  /* 0x007000002a38783b */ /* 0x000ea20000004200 */
[----:B------:R-:W-:Y:S01]  /*11b90*/  F2FP.F16.F32.PACK_AB R44, R74, R73 ;  /* 0x000000494a2c723e */ /* 0x000fe200000000ff */
[----:B----4-:R-:W-:Y:S01]  /*11ba0*/  FADD.FTZ R2, R142, R62 ;  /* 0x0000003e8e027221 */ /* 0x010fe20000010000 */
[----:B------:R-:W-:Y:S06]  /*11bb0*/  F2FP.F16.F32.PACK_AB R45, R66, R67 ;  /* 0x00000043422d723e */ /* 0x000fec00000000ff */
[----:B------:R-:W4:Y:S01]  /*11bc0*/  MUFU.EX2 R72, R72 ;  /* 0x0000004800487308 */ /* 0x000f220000000800 */
[----:B-----5:R-:W-:Y:S01]  /*11bd0*/  F2FP.F16.F32.PACK_AB R46, R71, R65 ;  /* 0x00000041472e723e */ /* 0x020fe200000000ff */
[----:B---3--:R-:W-:Y:S01]  /*11be0*/  FADD.FTZ R60, R138, R61 ;  /* 0x0000003d8a3c7221 */ /* 0x008fe20000010000 */
[----:B------:R-:W-:Y:S01]  /*11bf0*/  FADD.FTZ R2, R143, R2 ;  /* 0x000000028f027221 */ /* 0x000fe20000010000 */
[----:B------:R-:W-:Y:S01]  /*11c00*/  FFMA.FTZ R61, R188, R3, -R70 ;  /* 0x00000003bc3d7223 */ /* 0x000fe20000010846 */
[----:B------:R-:W-:Y:S01]  /*11c10*/  LDSM.16.MT88.4 R140, [R69+0x11800] ;  /* 0x01180000458c783b */ /* 0x000fe20000004200 */
[----:B-1----:R-:W-:Y:S01]  /*11c20*/  FADD.FTZ R0, R125, R60 ;  /* 0x0000003c7d007221 */ /* 0x002fe20000010000 */
[----:B------:R-:W-:Y:S01]  /*11c30*/  FADD.FTZ R60, R131, R2 ;  /* 0x00000002833c7221 */ /* 0x000fe20000010000 */
[----:B--2---:R-:W-:Y:S02]  /*11c40*/  F2FP.F16.F32.PACK_AB R47, R63, R64 ;  /* 0x000000403f2f723e */ /* 0x004fe400000000ff */
[----:B------:R-:W-:Y:S01]  /*11c50*/  MUFU.EX2 R61, R61 ;  /* 0x0000003d003d7308 */ /* 0x000fe20000000800 */
[----:B------:R-:W-:Y:S01]  /*11c60*/  FADD.FTZ R2, R124, R0 ;  /* 0x000000007c027221 */ /* 0x000fe20000010000 */
[----:B------:R-:W-:Y:S01]  /*11c70*/  FADD.FTZ R0, R133, R60 ;  /* 0x0000003c85007221 */ /* 0x000fe20000010000 */
[----:B----4-:R-:W-:Y:S02]  /*11c80*/  F2FP.F16.F32.PACK_AB R167, R72, R41 ;  /* 0x0000002948a7723e */ /* 0x010fe400000000ff */
[----:B------:R-:W-:Y:S01]  /*11c90*/  FADD.FTZ R2, R126, R2 ;  /* 0x000000027e027221 */ /* 0x000fe20000010000 */
[C---:B------:R-:W-:Y:S03]  /*11ca0*/  HMMA.16816.F32 R4, R44.reuse, R48, R4 ;  /* 0x000000302c04723c */ /* 0x040fe60000001804 */
[----:B------:R-:W-:Y:S01]  /*11cb0*/  FADD.FTZ R60, R132, R0 ;  /* 0x00000000843c7221 */ /* 0x000fe20000010000 */
[----:B------:R-:W-:Y:S01]  /*11cc0*/  FADD.FTZ R0, R127, R2 ;  /* 0x000000027f007221 */ /* 0x000fe20000010000 */
[----:B------:R-:W-:Y:S02]  /*11cd0*/  MOV R132, R36 ;  /* 0x0000002400847202 */ /* 0x000fe40000000f00 */
[----:B------:R-:W-:Y:S01]  /*11ce0*/  FADD.FTZ R2, R130, R60 ;  /* 0x0000003c82027221 */ /* 0x000fe20000010000 */
[C---:B------:R-:W-:Y:S01]  /*11cf0*/  HMMA.16816.F32 R8, R44.reuse, R50, R8 ;  /* 0x000000322c08723c */ /* 0x040fe20000001808 */
[----:B------:R-:W1:Y:S02]  /*11d00*/  LDSM.16.MT88.4 R48, [R68+0x7000] ;  /* 0x007000004430783b */ /* 0x000e640000004200 */
[----:B------:R-:W-:Y:S01]  /*11d10*/  FADD.FTZ R0, R111, R0 ;  /* 0x000000006f007221 */ /* 0x000fe20000010000 */
[----:B------:R-:W-:Y:S01]  /*11d20*/  FADD.FTZ R2, R116, R2 ;  /* 0x0000000274027221 */ /* 0x000fe20000010000 */
[----:B------:R-:W-:Y:S02]  /*11d30*/  MOV R133, R37 ;  /* 0x0000002500857202 */ /* 0x000fe40000000f00 */
[----:B------:R-:W-:Y:S01]  /*11d40*/  FADD.FTZ R0, R117, R0 ;  /* 0x0000000075007221 */ /* 0x000fe20000010000 */
[C---:B------:R-:W-:Y:S01]  /*11d50*/  HMMA.16816.F32 R12, R44.reuse, R52, R12 ;  /* 0x000000342c0c723c */ /* 0x040fe2000000180c */
[----:B------:R2:W3:Y:S02]  /*11d60*/  MUFU.EX2 R53, R38 ;  /* 0x0000002600357308 */ /* 0x0004e40000000800 */
[----:B------:R-:W-:Y:S01]  /*11d70*/  FADD.FTZ R2, R120, R2 ;  /* 0x0000000278027221 */ /* 0x000fe20000010000 */
[----:B------:R-:W-:Y:S03]  /*11d80*/  FADD.FTZ R60, R108, R0 ;  /* 0x000000006c3c7221 */ /* 0x000fe60000010000 */
[----:B------:R-:W-:Y:S01]  /*11d90*/  FADD.FTZ R0, R118, R2 ;  /* 0x0000000276007221 */ /* 0x000fe20000010000 */
[C---:B------:R-:W-:Y:S03]  /*11da0*/  HMMA.16816.F32 R16, R44.reuse, R54, R16 ;  /* 0x000000362c10723c */ /* 0x040fe60000001810 */
[-C--:B------:R-:W-:Y:S01]  /*11db0*/  FFMA.FTZ R2, R212, R3.reuse, -R70 ;  /* 0x00000003d4027223 */ /* 0x080fe20000010846 */
[----:B------:R-:W-:Y:S01]  /*11dc0*/  FADD.FTZ R60, R109, R60 ;  /* 0x0000003c6d3c7221 */ /* 0x000fe20000010000 */
[----:B------:R-:W-:Y:S02]  /*11dd0*/  FADD.FTZ R52, R119, R0 ;  /* 0x0000000077347221 */ /* 0x000fe40000010000 */
[----:B------:R4:W5:Y:S01]  /*11de0*/  MUFU.EX2 R62, R2 ;  /* 0x00000002003e7308 */ /* 0x0009620000000800 */
[C---:B------:R-:W-:Y:S03]  /*11df0*/  HMMA.16816.F32 R20, R44.reuse, R56, R20 ;  /* 0x000000382c14723c */ /* 0x040fe60000001814 */
[----:B------:R-:W-:Y:S01]  /*11e00*/  FADD.FTZ R0, R100, R60 ;  /* 0x0000003c64007221 */ /* 0x000fe20000010000 */
[-CC-:B--2---:R-:W-:Y:S01]  /*11e10*/  FFMA.FTZ R38, R128, R3.reuse, -R70.reuse ;  /* 0x0000000380267223 */ /* 0x184fe20000010846 */
[----:B------:R-:W-:Y:S01]  /*11e20*/  FFMA.FTZ R70, R129, R3, -R70 ;  /* 0x0000000381467223 */ /* 0x000fe20000010846 */
[----:B---3--:R-:W-:Y:S01]  /*11e30*/  F2FP.F16.F32.PACK_AB R165, R39, R53 ;  /* 0x0000003527a5723e */ /* 0x008fe200000000ff */
[----:B------:R-:W-:Y:S01]  /*11e40*/  FADD.FTZ R0, R101, R0 ;  /* 0x0000000065007221 */ /* 0x000fe20000010000 */
[C---:B------:R-:W-:Y:S02]  /*11e50*/  HMMA.16816.F32 R24, R44.reuse, R58, R24 ;  /* 0x0000003a2c18723c */ /* 0x040fe40000001818 */
[----:B------:R-:W-:Y:S01]  /*11e60*/  MUFU.EX2 R38, R38 ;  /* 0x0000002600267308 */ /* 0x000fe20000000800 */
[----:B------:R-:W-:Y:S01]  /*11e70*/  FADD.FTZ R3, R99, R0 ;  /* 0x0000000063037221 */ /* 0x000fe20000010000 */
[----:B----4-:R-:W-:Y:S08]  /*11e80*/  FADD.FTZ R2, R103, R52 ;  /* 0x0000003467027221 */ /* 0x010ff00000010000 */
[----:B------:R-:W2:Y:S01]  /*11e90*/  MUFU.EX2 R70, R70 ;  /* 0x0000004600467308 */ /* 0x000ea20000000800 */
[----:B-----5:R-:W-:Y:S01]  /*11ea0*/  F2FP.F16.F32.PACK_AB R164, R62, R61 ;  /* 0x0000003d3ea4723e */ /* 0x020fe200000000ff */
[C---:B-1----:R-:W-:Y:S03]  /*11eb0*/  HMMA.16816.F32 R28, R44.reuse, R48, R28 ;  /* 0x000000302c1c723c */ /* 0x042fe6000000181c */
[----:B------:R-:W-:Y:S04]  /*11ec0*/  FADD.FTZ R2, R107, R2 ;  /* 0x000000026b027221 */ /* 0x000fe80000010000 */
[----:B------:R-:W-:Y:S01]  /*11ed0*/  FADD.FTZ R0, R105, R2 ;  /* 0x0000000269007221 */ /* 0x000fe20000010000 */
[----:B------:R-:W-:Y:S03]  /*11ee0*/  HMMA.16816.F32 R32, R44, R50, R32 ;  /* 0x000000322c20723c */ /* 0x000fe60000001820 */
[----:B------:R-:W-:Y:S01]  /*11ef0*/  FADD.FTZ R2, R102, R3 ;  /* 0x0000000366027221 */ /* 0x000fe20000010000 */
[----:B------:R-:W-:Y:S01]  /*11f00*/  FADD.FTZ R3, R104, R0 ;  /* 0x0000000068037221 */ /* 0x000fe20000010000 */
[----:B--2---:R-:W-:Y:S02]  /*11f10*/  F2FP.F16.F32.PACK_AB R166, R70, R38 ;  /* 0x0000002646a6723e */ /* 0x004fe400000000ff */
        /* <DEDUP_REMOVED lines=52> */
.L_x_1653:
        /* <DEDUP_REMOVED lines=14> */
.L_x_1668:
[----:B-1----:R-:W4:Y:S01]  /*12340*/  MUFU.RCP R0, R8 ;  /* 0x0000000800007308 */ /* 0x002f220000001000 */
[----:B------:R-:W-:Y:S01]  /*12350*/  FADD.FTZ R9, R2, R9 ;  /* 0x0000000902097221 */ /* 0x000fe20000010000 */
[C---:B------:R-:W-:Y:S01]  /*12360*/  SHF.L.U32 R12, R227.reuse, 0x4, RZ ;  /* 0x00000004e30c7819 */ /* 0x040fe200000006ff */
[----:B------:R-:W-:Y:S05]  /*12370*/  WARPSYNC.ALL ;  /* 0x0000000000007948 */ /* 0x000fea0003800000 */
[----:B------:R-:W1:Y:S01]  /*12380*/  MUFU.RCP R4, R9 ;  /* 0x0000000900047308 */ /* 0x000e620000001000 */
[----:B------:R-:W-:Y:S01]  /*12390*/  BAR.SYNC.DEFER_BLOCKING 0x0 ;  /* 0x0000000000007b1d */ /* 0x000fe20000010000 */
[----:B------:R-:W-:-:S02]  /*123a0*/  SHF.L.U32 R3, R227, 0x1, RZ ;  /* 0x00000001e3037819 */ /* 0x000fc400000006ff */
[----:B------:R-:W-:Y:S02]  /*123b0*/  LOP3.LUT R5, R12, 0x1c0, RZ, 0xc0, !PT ;  /* 0x000001c00c057812 */ /* 0x000fe400078ec0ff */
[----:B------:R-:W-:Y:S02]  /*123c0*/  FSETP.NE.FTZ.AND P1, PT, R8, RZ, PT ;  /* 0x000000ff0800720b */ /* 0x000fe40003f35000 */
[----:B------:R-:W-:Y:S01]  /*123d0*/  FSETP.NE.FTZ.AND P0, PT, R9, RZ, PT ;  /* 0x000000ff0900720b */ /* 0x000fe20003f15000 */
[----:B------:R-:W2:Y:S01]  /*123e0*/  LDL.LU R14, [R1+0x34] ;  /* 0x00003400010e7983 */ /* 0x000ea20000300800 */
[--C-:B------:R-:W-:Y:S02]  /*123f0*/  LOP3.LUT R225, R225, 0x6, R3.reuse, 0xf8, !PT ;  /* 0x00000006e1e17812 */ /* 0x100fe400078ef803 */
[----:B------:R-:W-:Y:S01]  /*12400*/  LOP3.LUT R3, R5, 0x38, R3, 0xf8, !PT ;  /* 0x0000003805037812 */ /* 0x000fe200078ef803 */
[----:B------:R-:W3:Y:S01]  /*12410*/  LDL.LU R13, [R1+0x3c] ;  /* 0x00003c00010d7983 */ /* 0x000ee20000300800 */
[----:B----4-:R-:W-:-:S02]  /*12420*/  FSEL R2, R0, 1, P1 ;  /* 0x3f80000000027808 */ /* 0x010fc40000800000 */
[----:B------:R-:W-:Y:S01]  /*12430*/  R2P PR, R227, 0x18 ;  /* 0x00000018e3007804 */ /* 0x000fe20000000000 */
[----:B------:R4:W5:Y:S01]  /*12440*/  LDL R44, [R1+0x38] ;  /* 0x00003800012c7983 */ /* 0x0009620000100800 */
        /* <DEDUP_REMOVED lines=17> */
[----:B-1----:R-:W-:-:S02]  /*12560*/  FSEL R0, R4, 1, P0 ;  /* 0x3f80000004007808 */ /* 0x002fc40000000000 */
        /* <DEDUP_REMOVED lines=32> */
[----:B-1----:R-:W-:-:S03]  /*12770*/  IADD3 R2, PT, PT, R5, R0, RZ ;  /* 0x0000000005027210 */ /* 0x002fc60007ffe0ff */
[----:B------:R-:W-:Y:S04]  /*12780*/  STS.64 [R0], R152 ;  /* 0x0000009800007388 */ /* 0x000fe80000000a00 */
[----:B------:R1:W-:Y:S01]  /*12790*/  STS.64 [R0+0x800], R154 ;  /* 0x0008009a00007388 */ /* 0x0003e20000000a00 */
[----:B----4-:R-:W-:-:S05]  /*127a0*/  IADD3 R3, PT, PT, R7, R0, RZ ;  /* 0x0000000007037210 */ /* 0x010fca0007ffe0ff */
[----:B------:R-:W-:Y:S04]  /*127b0*/  STS.64 [R3], R156 ;  /* 0x0000009c03007388 */ /* 0x000fe80000000a00 */
[----:B------:R4:W-:Y:S04]  /*127c0*/  STS.64 [R3+0x800], R158 ;  /* 0x0008009e03007388 */ /* 0x0009e80000000a00 */
[----:B------:R-:W-:Y:S01]  /*127d0*/  STS.64 [R2], R160 ;  /* 0x000000a002007388 */ /* 0x000fe20000000a00 */
[----:B-1----:R-:W-:-:S03]  /*127e0*/  IADD3 R0, PT, PT, R7, R2, RZ ;  /* 0x0000000207007210 */ /* 0x002fc60007ffe0ff */
[----:B------:R1:W-:Y:S04]  /*127f0*/  STS.64 [R2+0x800], R162 ;  /* 0x000800a202007388 */ /* 0x0003e80000000a00 */
[----:B------:R-:W-:Y:S04]  /*12800*/  STS.64 [R0], R164 ;  /* 0x000000a400007388 */ /* 0x000fe80000000a00 */
[----:B------:R1:W-:Y:S04]  /*12810*/  STS.64 [R0+0x800], R166 ;  /* 0x000800a600007388 */ /* 0x0003e80000000a00 */
[----:B------:R-:W2:Y:S04]  /*12820*/  LD.E.64 R4, desc[UR4][R134.64+0xb0] ;  /* 0x0000b00486047980 */ /* 0x000ea8000c101b00 */
[----:B------:R-:W3:Y:S01]  /*12830*/  LD.E R6, desc[UR4][R134.64+0x60] ;  /* 0x0000600486067980 */ /* 0x000ee2000c101900 */
[----:B------:R-:W-:Y:S01]  /*12840*/  SHF.L.U32 R11, R227, 0x2, RZ ;  /* 0x00000002e30b7819 */ /* 0x000fe200000006ff */
[----:B----4-:R4:W4:Y:S01]  /*12850*/  @P1 MUFU.LG2 R3, R8 ;  /* 0x0000000800031308 */ /* 0x0109220000000c00 */
[----:B------:R-:W-:-:S07]  /*12860*/  LOP3.LUT R7, R12, 0x10, RZ, 0xc0, !PT ;  /* 0x000000100c077812 */ /* 0x000fce00078ec0ff */
[----:B-1----:R-:W1:Y:S01]  /*12870*/  @P0 MUFU.LG2 R2, R9 ;  /* 0x0000000900020308 */ /* 0x002e620000000c00 */
[----:B------:R-:W-:Y:S02]  /*12880*/  LOP3.LUT R0, R11, 0x1f8, RZ, 0xc0, !PT ;  /* 0x000001f80b007812 */ /* 0x000fe400078ec0ff */
[----:B----4-:R-:W-:Y:S01]  /*12890*/  SHF.R.U32.HI R8, RZ, 0x2, R227 ;  /* 0x00000002ff087819 */ /* 0x010fe200000116e3 */
[----:B------:R-:W-:Y:S01]  /*128a0*/  @P1 FMUL.FTZ R3, R3, 0.69314718246459960938 ;  /* 0x3f31721803031820 */ /* 0x000fe20000410000 */
[----:B------:R-:W-:Y:S02]  /*128b0*/  LOP3.LUT R0, R0, 0x38, R224, 0x78, !PT ;  /* 0x0000003800007812 */ /* 0x000fe400078e78e0 */
[----:B------:R-:W-:Y:S02]  /*128c0*/  LOP3.LUT R224, R224, 0x30, RZ, 0xc0, !PT ;  /* 0x00000030e0e07812 */ /* 0x000fe400078ec0ff */
[----:B------:R-:W-:Y:S01]  /*128d0*/  LEA R7, R0, R7, 0x2 ;  /* 0x0000000700077211 */ /* 0x000fe200078e10ff */
[----:B-1----:R-:W-:Y:S01]  /*128e0*/  @P0 FMUL.FTZ R2, R2, 0.69314718246459960938 ;  /* 0x3f31721802020820 */ /* 0x002fe20000410000 */
[----:B------:R-:W-:-:S02]  /*128f0*/  LOP3.LUT R224, R224, 0x7, R8, 0xf8, !PT ;  /* 0x00000007e0e07812 */ /* 0x000fc400078ef808 */
[----:B------:R-:W-:Y:S01]  /*12900*/  MOV R9, 0xff800000 ;  /* 0xff80000000097802 */ /* 0x000fe20000000f00 */
[C---:B------:R-:W-:Y:S01]  /*12910*/  @P1 FFMA.FTZ R9, R10.reuse, R37, R3 ;  /* 0x000000250a091223 */ /* 0x040fe20000010003 */
[----:B------:R-:W-:Y:S01]  /*12920*/  MOV R8, 0xff800000 ;  /* 0xff80000000087802 */ /* 0x000fe20000000f00 */
[----:B------:R-:W-:Y:S01]  /*12930*/  @P0 FFMA.FTZ R8, R10, R36, R2 ;  /* 0x000000240a080223 */ /* 0x000fe20000010002 */
[----:B------:R-:W-:Y:S01]  /*12940*/  LOP3.LUT P0, RZ, R227, 0x3, RZ, 0xc0, !PT ;  /* 0x00000003e3ff7812 */ /* 0x000fe2000780c0ff */
[----:B------:R1:W5:Y:S04]  /*12950*/  LD.E R10, desc[UR4][R134.64+0xcc] ;  /* 0x0000cc04860a7980 */ /* 0x000368000c101900 */
[----:B------:R1:W5:Y:S01]  /*12960*/  LD.E.64 R2, desc[UR4][R134.64+0xa8] ;  /* 0x0000a80486027980 */ /* 0x000362000c101b00 */
[----:B------:R-:W-:Y:S01]  /*12970*/  BSSY.RECONVERGENT B0, `(.L_x_1662) ;  /* 0x000001b000007945 */ /* 0x000fe20003800200 */
[----:B--2---:R-:W-:-:S02]  /*12980*/  IMAD R0, R4, UR8, R14 ;  /* 0x0000000804007c24 */ /* 0x004fc4000f8e020e */
[----:B------:R-:W2:Y:S02]  /*12990*/  S2R R14, SR_CTAID.X ;  /* 0x00000000000e7919 */ /* 0x000ea40000002500 */
[----:B---3--:R-:W-:Y:S01]  /*129a0*/  IMAD R4, R0, R6, R13 ;  /* 0x0000000600047224 */ /* 0x008fe200078e020d */
[----:B------:R-:W-:Y:S02]  /*129b0*/  IADD3 R0, PT, PT, R223, R7, RZ ;  /* 0x00000007df007210 */ /* 0x000fe40007ffe0ff */
[----:B------:R1:W5:Y:S01]  /*129c0*/  LD.E.64 R6, desc[UR4][R134.64+0x78] ;  /* 0x0000780486067980 */ /* 0x000362000c101b00 */
[----:B------:R-:W-:Y:S01]  /*129d0*/  BAR.SYNC.DEFER_BLOCKING 0x0 ;  /* 0x0000000000007b1d */ /* 0x000fe20000010000 */
[----:B--2---:R-:W-:-:S05]  /*129e0*/  SHF.L.U32 R12, R14, 0x6, RZ ;  /* 0x000000060e0c7819 */ /* 0x004fca00000006ff */
[----:B------:R1:W2:Y:S01]  /*129f0*/  LDS.128 R40, [R0] ;  /* 0x0000000000287984 */ /* 0x0002a20000000c00 */
[----:B------:R-:W-:-:S03]  /*12a00*/  IMAD R4, R5, R4, R12 ;  /* 0x0000000405047224 */ /* 0x000fc600078e020c */
        /* <DEDUP_REMOVED lines=8> */
[----:B------:R-:W-:Y:S01]  /*12a90*/  VIADD R5, R224, 0x8 ;  /* 0x00000008e0057836 */ /* 0x000fe20000000000 */
[----:B-1----:R-:W-:Y:S02]  /*12aa0*/  IADD3 R0, P0, PT, R4, R224, RZ ;  /* 0x000000e004007210 */ /* 0x002fe40007f1e0ff */
[-C--:B-----5:R-:W-:Y:S02]  /*12ab0*/  ISETP.GE.AND P2, PT, R224, R44.reuse, PT ;  /* 0x0000002ce000720c */ /* 0x0a0fe40003f46270 */
[----:B------:R-:W-:Y:S02]  /*12ac0*/  ISETP.GE.AND P1, PT, R5, R44, PT ;  /* 0x0000002c0500720c */ /* 0x000fe40003f26270 */
[----:B------:R-:W-:Y:S02]  /*12ad0*/  LEA.HI.X.SX32 R5, R4, RZ, 0x1, P0 ;  /* 0x000000ff04057211 */ /* 0x000fe400000f0eff */
[----:B------:R-:W-:-:S04]  /*12ae0*/  LEA R2, P0, R0, R2, 0x2 ;  /* 0x0000000200027211 */ /* 0x000fc800078010ff */
[----:B------:R-:W-:-:S05]  /*12af0*/  LEA.HI.X R3, R0, R3, R5, 0x2, P0 ;  /* 0x0000000300037211 */ /* 0x000fca00000f1405 */
[----:B------:R1:W-:Y:S04]  /*12b00*/  @!P2 ST.E desc[UR4][R2.64], R9 ;  /* 0x000000090200a985 */ /* 0x0003e8000c101904 */
[----:B------:R1:W-:Y:S02]  /*12b10*/  @!P1 ST.E desc[UR4][R2.64+0x20], R8 ;  /* 0x0000200802009985 */ /* 0x0003e4000c101904 */
.L_x_1663:
[----:B------:R-:W-:Y:S05]  /*12b20*/  BSYNC.RECONVERGENT B0 ;  /* 0x0000000000007941 */ /* 0x000fea0003800200 */
.L_x_1662:
        /* <DEDUP_REMOVED lines=13> */
[----:B------:R-:W-:Y:S01]  /*12c00*/  VIADD R0, R227, 0x10 ;  /* 0x00000010e3007836 */ /* 0x000fe20000000000 */
[----:B--2---:R-:W-:Y:S01]  /*12c10*/  ISETP.GE.AND P0, PT, R11, R5, PT ;  /* 0x000000050b00720c */ /* 0x004fe20003f06270 */
[----:B------:R-:W-:-:S03]  /*12c20*/  VIADD R5, R227, 0x20 ;  /* 0x00000020e3057836 */ /* 0x000fc60000000000 */
[CC--:B------:R-:W-:Y:S02]  /*12c30*/  ISETP.GE.OR P1, PT, R227.reuse, R44.reuse, P0 ;  /* 0x0000002ce300720c */ /* 0x0c0fe40000726670 */
[-C--:B------:R-:W-:Y:S01]  /*12c40*/  ISETP.GE.OR P6, PT, R4, R44.reuse, P0 ;  /* 0x0000002c0400720c */ /* 0x080fe200007c6670 */
[C---:B------:R-:W-:Y:S01]  /*12c50*/  VIADD R4, R227.reuse, 0x28 ;  /* 0x00000028e3047836 */ /* 0x040fe20000000000 */
[-C--:B------:R-:W-:Y:S01]  /*12c60*/  ISETP.GE.OR P5, PT, R0, R44.reuse, P0 ;  /* 0x0000002c0000720c */ /* 0x080fe200007a6670 */
[C---:B------:R-:W-:Y:S01]  /*12c70*/  VIADD R0, R227.reuse, 0x30 ;  /* 0x00000030e3007836 */ /* 0x040fe20000000000 */
        /* <DEDUP_REMOVED lines=15> */
[----:B-1----:R-:W-:Y:S05]  /*12d70*/  @P0 RET.REL.NODEC R4 `(_ZN5flash24flash_fwd_splitkv_kernelI23Flash_fwd_kernel_traitsILi64ELi64ELi256ELi4ELb0ELb0EN7cutlass6half_tE19Flash_kernel_traitsILi64ELi64ELi256ELi4ES3_EELb0ELb0ELb0ELb0ELb0ELb1ELb1ELb0EEEvNS_16Flash_fwd_paramsE) ;  /* 0xfffffed004a00950 */ /* 0x002fea0003c3ffff */
[----:B------:R1:W-:Y:S02]  /*12d80*/  ST.E.128 desc[UR4][R2.64+0x3800], R12 ;  /* 0x0038000c02007985 */ /* 0x0003e4000c101d04 */
[----:B-1----:R-:W-:Y:S02]  /*12d90*/  MOV R2, R8 ;  /* 0x0000000800027202 */ /* 0x002fe40000000f00 */
[----:B------:R-:W-:-:S04]  /*12da0*/  MOV R3, 0x0 ;  /* 0x0000000000037802 */ /* 0x000fc80000000f00 */
[----:B------:R-:W-:Y:S05]  /*12db0*/  RET.REL.NODEC R2 `(_ZN5flash24flash_fwd_splitkv_kernelI23Flash_fwd_kernel_traitsILi64ELi64ELi256ELi4ELb0ELb0EN7cutlass6half_tE19Flash_kernel_traitsILi64ELi64ELi256ELi4ES3_EELb0ELb0ELb0ELb0ELb0ELb1ELb1ELb0EEEvNS_16Flash_fwd_paramsE) ;  /* 0xfffffed002907950 */ /* 0x000fea0003c3ffff */
.L_x_1661:
[----:B-12---:R-:W-:Y:S01]  /*12dc0*/  IMAD.MOV.U32 R0, RZ, RZ, 0x2 ;  /* 0x00000002ff007424 */ /* 0x006fe200078e00ff */
[----:B-----5:R-:W-:Y:S01]  /*12dd0*/  MOV R2, R12 ;  /* 0x0000000c00027202 */ /* 0x020fe20000000f00 */
[----:B------:R-:W-:Y:S01]  /*12de0*/  IMAD.MOV.U32 R4, RZ, RZ, -0x1 ;  /* 0xffffffffff047424 */ /* 0x000fe200078e00ff */
[----:B------:R-:W-:-:S07]  /*12df0*/  MOV R3, 0x1f ;  /* 0x0000001f00037802 */ /* 0x000fce0000000f00 */
[----:B---3--:R-:W-:Y:S05]  /*12e00*/  WARPSYNC.COLLECTIVE R4, `(.L_x_1664) ;  /* 0x0000000004087348 */ /* 0x008fea0003c00000 */
[----:B------:R1:W2:Y:S02]  /*12e10*/  SHFL.BFLY P0, R0, R2, R0, R3 ;  /* 0x0c00000002007389 */ /* 0x0002a40000000003 */
[----:B-123--:R-:W-:Y:S05]  /*12e20*/  ENDCOLLECTIVE ;  /* 0x000000000000791b */ /* 0x00efea0003800000 */
.L_x_1664:
[----:B------:R-:W-:Y:S02]  /*12e30*/  MOV R5, R0 ;  /* 0x0000000000057202 */ /* 0x000fe40000000f00 */
[----:B------:R-:W-:-:S03]  /*12e40*/  MOV R0, 0x1 ;  /* 0x0000000100007802 */ /* 0x000fc60000000f00 */
[----:B------:R-:W-:-:S04]  /*12e50*/  FADD.FTZ R5, R5, R12 ;  /* 0x0000000c05057221 */ /* 0x000fc80000010000 */
[----:B------:R-:W-:-:S07]  /*12e60*/  IMAD.MOV.U32 R2, RZ, RZ, R5 ;  /* 0x000000ffff027224 */ /* 0x000fce00078e0005 */
[----:B------:R-:W-:Y:S05]  /*12e70*/  WARPSYNC.COLLECTIVE R4, `(.L_x_1665) ;  /* 0x0000000004087348 */ /* 0x000fea0003c00000 */
[----:B------:R1:W2:Y:S02]  /*12e80*/  SHFL.BFLY P0, R0, R2, R0, R3 ;  /* 0x0c00000002007389 */ /* 0x0002a40000000003 */
[----:B-12---:R-:W-:Y:S05]  /*12e90*/  ENDCOLLECTIVE ;  /* 0x000000000000791b */ /* 0x006fea0003800000 */
.L_x_1665:
[----:B------:R-:W-:Y:S01]  /*12ea0*/  IMAD.MOV.U32 R8, RZ, RZ, R0 ;  /* 0x000000ffff087224 */ /* 0x000fe200078e0000 */
[----:B------:R-:W-:Y:S02]  /*12eb0*/  MOV R0, 0x2 ;  /* 0x0000000200007802 */ /* 0x000fe40000000f00 */
[----:B------:R-:W-:Y:S01]  /*12ec0*/  MOV R2, R11 ;  /* 0x0000000b00027202 */ /* 0x000fe20000000f00 */
[----:B------:R-:W-:-:S07]  /*12ed0*/  FADD.FTZ R8, R5, R8 ;  /* 0x0000000805087221 */ /* 0x000fce0000010000 */
[----:B------:R-:W-:Y:S05]  /*12ee0*/  WARPSYNC.COLLECTIVE R4, `(.L_x_1666) ;  /* 0x0000000004087348 */ /* 0x000fea0003c00000 */
[----:B------:R1:W2:Y:S02]  /*12ef0*/  SHFL.BFLY P0, R0, R2, R0, R3 ;  /* 0x0c00000002007389 */ /* 0x0002a40000000003 */
[----:B-12---:R-:W-:Y:S05]  /*12f00*/  ENDCOLLECTIVE ;  /* 0x000000000000791b */ /* 0x006fea0003800000 */
.L_x_1666:
[----:B------:R-:W-:Y:S01]  /*12f10*/  IMAD.MOV.U32 R2, RZ, RZ, R0 ;  /* 0x000000ffff027224 */ /* 0x000fe200078e0000 */
[----:B------:R-:W-:-:S03]  /*12f20*/  MOV R0, 0x1 ;  /* 0x0000000100007802 */ /* 0x000fc60000000f00 */
[----:B------:R-:W-:-:S07]  /*12f30*/  FADD.FTZ R2, R2, R11 ;  /* 0x0000000b02027221 */ /* 0x000fce0000010000 */
[----:B------:R-:W-:Y:S05]  /*12f40*/  WARPSYNC.COLLECTIVE R4, `(.L_x_1667) ;  /* 0x0000000004087348 */ /* 0x000fea0003c00000 */
[----:B------:R1:W2:Y:S02]  /*12f50*/  SHFL.BFLY P0, R0, R2, R0, R3 ;  /* 0x0c00000002007389 */ /* 0x0002a40000000003 */
[----:B-12---:R-:W-:Y:S05]  /*12f60*/  ENDCOLLECTIVE ;  /* 0x000000000000791b */ /* 0x006fea0003800000 */
.L_x_1667:
[----:B------:R-:W-:Y:S01]  /*12f70*/  MOV R9, R0 ;  /* 0x0000000000097202 */ /* 0x000fe20000000f00 */
[----:B------:R-:W-:Y:S06]  /*12f80*/  BRA `(.L_x_1668) ;  /* 0xfffffff000ec7947 */ /* 0x000fec000383ffff */
.L_x_1669:
        /* <DEDUP_REMOVED lines=15> */
.L_x_14729:


//--------------------- .text._ZN5flash24flash_fwd_splitkv_kernelI23Flash_fwd_kernel_traitsILi64ELi64ELi256ELi4ELb0ELb0EN7cutlass6half_tE19Flash_kernel_traitsILi64ELi64ELi256ELi4ES3_EELb0ELb0ELb0ELb0ELb0ELb0ELb1ELb1EEEvNS_16Flash_fwd_paramsE --------------------------
	.section	.text._ZN5flash24flash_fwd_splitkv_kernelI23Flash_fwd_kernel_traitsILi64ELi64ELi256ELi4ELb0ELb0EN7cutlass6half_tE19Flash_kernel_traitsILi64ELi64ELi256ELi4ES3_EELb0ELb0ELb0ELb0ELb0ELb0ELb1ELb1EEEvNS_16Flash_fwd_paramsE,"ax",@progbits
	.align	128
        .global         _ZN5flash24flash_fwd_splitkv_kernelI23Flash_fwd_kernel_traitsILi64ELi64ELi256ELi4ELb0ELb0EN7cutlass6half_tE19Flash_kernel_traitsILi64ELi64ELi256ELi4ES3_EELb0ELb0ELb0ELb0ELb0ELb0ELb1ELb1EEEvNS_16Flash_fwd_paramsE
        .type           _ZN5flash24flash_fwd_splitkv_kernelI23Flash_fwd_kernel_traitsILi64ELi64ELi256ELi4ELb0ELb0EN7cutlass6half_tE19Flash_kernel_traitsILi64ELi64ELi256ELi4ES3_EELb0ELb0ELb0ELb0ELb0ELb0ELb1ELb1EEEvNS_16Flash_fwd_paramsE,@function
        .size           _ZN5flash24flash_fwd_splitkv_kernelI23Flash_fwd_kernel_traitsILi64ELi64ELi256ELi4ELb0ELb0EN7cutlass6half_tE19Flash_kernel_traitsILi64ELi64ELi256ELi4ES3_EELb0ELb0ELb0ELb0ELb0ELb0ELb1ELb1EEEvNS_16Flash_fwd_paramsE,(.L_x_14730 - _ZN5flash24flash_fwd_splitkv_kernelI23Flash_fwd_kernel_traitsILi64ELi64ELi256ELi4ELb0ELb0EN7cutlass6half_tE19Flash_kernel_traitsILi64ELi64ELi256ELi4ES3_EELb0ELb0ELb0ELb0ELb0ELb0ELb1ELb1EEEvNS_16Flash_fwd_paramsE)
        .other          _ZN5flash24flash_fwd_splitkv_kernelI23Flash_fwd_kernel_traitsILi64ELi64ELi256ELi4ELb0ELb0EN7cutlass6half_tE19Flash_kernel_traitsILi64ELi64ELi256ELi4ES3_EELb0ELb0ELb0ELb0ELb0ELb0ELb1ELb1EEEvNS_16Flash_fwd_paramsE,@"STO_CUDA_ENTRY STV_DEFAULT"
_ZN5flash24flash_fwd_splitkv_kernelI23Flash_fwd_kernel_traitsILi64ELi64ELi256ELi4ELb0ELb0EN7cutlass6half_tE19Flash_kernel_traitsILi64ELi64ELi256ELi4ES3_EELb0ELb0ELb0ELb0ELb0ELb0ELb1ELb1EEEvNS_16Flash_fwd_paramsE:
.text._ZN5flash24flash_fwd_splitkv_kernelI23Flash_fwd_kernel_traitsILi64ELi64ELi256ELi4ELb0ELb0EN7cutlass6half_tE19Flash_kernel_traitsILi64ELi64ELi256ELi4ES3_EELb0ELb0ELb0ELb0ELb0ELb0ELb1ELb1EEEvNS_16Flash_fwd_paramsE:
[----:B------:R-:W1:Y:S08]  /*0000*/  LDC R1, c[0x0][0x37c] ;  /* 0x0000df00ff017b82 */ /* 0x000e700000000800 */
[----:B------:R-:W2:Y:S01]  /*0010*/  LDC R4, c[0x0][0x3e0] ;  /* 0x0000f800ff047b82 */ /* 0x000ea20000000800 */
[----:B------:R-:W-:Y:S01]  /*0020*/  BSSY.RECONVERGENT B3, `(.L_x_1670) ;  /* 0x000001b000037945 */ /* 0x000fe20003800200 */
[----:B-1----:R-:W-:-:S06]  /*0030*/  IADD3 R1, PT, PT, R1, -0x8, RZ ;  /* 0xfffffff801017810 */ /* 0x002fcc0007ffe0ff */
        /* <DEDUP_REMOVED lines=23> */
[----:B---34-:R-:W-:Y:S02]  /*01b0*/  IMAD R251, R4, R0, UR4 ;  /* 0x0000000404fb7e24 */ /* 0x018fe4000f8e0200 */
[----:B------:R-:W-:Y:S05]  /*01c0*/  CALL.REL.NOINC `($_ZN5flash24flash_fwd_splitkv_kernelI23Flash_fwd_kernel_traitsILi64ELi64ELi256ELi4ELb0ELb0EN7cutlass6half_tE19Flash_kernel_traitsILi64ELi64ELi256ELi4ES3_EELb0ELb0ELb0ELb0ELb0ELb0ELb1ELb1EEEvNS_16Flash_fwd_paramsE$_ZN5flash30compute_attn_1rowblock_splitkvI23Flash_fwd_kernel_traitsILi64ELi64ELi256ELi4ELb0ELb0EN7cutlass6half_tE19Flash_kernel_traitsILi64ELi64ELi256ELi4ES3_EELb0ELb0ELb0ELb0ELb0ELb0ELb1ELb1ENS_16Flash_fwd_paramsEEEvRKT8_iiiii) ;  /* 0x0000000000087944 */ /* 0x000fea0003c00000 */
[----:B------:R-:W-:Y:S05]  /*01d0*/  BSYNC.RECONVERGENT B3 ;  /* 0x0000000000037941 */ /* 0x000fea0003800200 */
.L_x_1670:
[----:B------:R-:W-:Y:S05]  /*01e0*/  EXIT ;  /* 0x000000000000794d */ /* 0x000fea0003800000 */
        .type           $_ZN5flash24flash_fwd_splitkv_kernelI23Flash_fwd_kernel_traitsILi64ELi64ELi256ELi4ELb0ELb0EN7cutlass6half_tE19Flash_kernel_traitsILi64ELi64ELi256ELi4ES3_EELb0ELb0ELb0ELb0ELb0ELb0ELb1ELb1EEEvNS_16Flash_fwd_paramsE$_ZN5flash30compute_attn_1rowblock_splitkvI23Flash_fwd_kernel_traitsILi64ELi64ELi256ELi4ELb0ELb0EN7cutlass6half_tE19Flash_kernel_traitsILi64ELi64ELi256ELi4ES3_EELb0ELb0ELb0ELb0ELb0ELb0ELb1ELb1ENS_16Flash_fwd_paramsEEEvRKT8_iiiii,@function
        .size           $_ZN5flash24flash_fwd_splitkv_kernelI23Flash_fwd_kernel_traitsILi64ELi64ELi256ELi4ELb0ELb0EN7cutlass6half_tE19Flash_kernel_traitsILi64ELi64ELi256ELi4ES3_EELb0ELb0ELb0ELb0ELb0ELb0ELb1ELb1EEEvNS_16Flash_fwd_paramsE$_ZN5flash30compute_attn_1rowblock_splitkvI23Flash_fwd_kernel_traitsILi64ELi64ELi256ELi4ELb0ELb0EN7cutlass6half_tE19Flash_kernel_traitsILi64ELi64ELi256ELi4ES3_EELb0ELb0ELb0ELb0ELb0ELb0ELb1ELb1ENS_16Flash_fwd_paramsEEEvRKT8_iiiii,(.L_x_14730 - $_ZN5flash24flash_fwd_splitkv_kernelI23Flash_fwd_kernel_traitsILi64ELi64ELi256ELi4ELb0ELb0EN7cutlass6half_tE19Flash_kernel_traitsILi64ELi64ELi256ELi4ES3_EELb0ELb0ELb0ELb0ELb0ELb0ELb1ELb1EEEvNS_16Flash_fwd_paramsE$_ZN5flash30compute_attn_1rowblock_splitkvI23Flash_fwd_kernel_traitsILi64ELi64ELi256ELi4ELb0ELb0EN7cutlass6half_tE19Flash_kernel_traitsILi64ELi64ELi256ELi4ES3_EELb0ELb0ELb0ELb0ELb0ELb0ELb1ELb1ENS_16Flash_fwd_paramsEEEvRKT8_iiiii)
$_ZN5flash24flash_fwd_splitkv_kernelI23Flash_fwd_kernel_traitsILi64ELi64ELi256ELi4ELb0ELb0EN7cutlass6half_tE19Flash_kernel_traitsILi64ELi64ELi256ELi4ES3_EELb0ELb0ELb0ELb0ELb0ELb0ELb1ELb1EEEvNS_16Flash_fwd_paramsE$_ZN5flash30compute_attn_1rowblock_splitkvI23Flash_fwd_kernel_traitsILi64ELi64ELi256ELi4ELb0ELb0EN7cutlass6half_tE19Flash_kernel_traitsILi64ELi64ELi256ELi4ES3_EELb0ELb0ELb0ELb0ELb0ELb0ELb1ELb1ENS_16Flash_fwd_paramsEEEvRKT8_iiiii:
[----:B------:R-:W1:Y:S02]  /*01f0*/  LDCU.64 UR6, c[0x0][0x358] ;  /* 0x00006b00ff0677ac */ /* 0x000e640008000a00 */
[----:B-1----:R-:W2:Y:S04]  /*0200*/  LD.E.64 R4, desc[UR6][R168.64+0xe0] ;  /* 0x0000e006a8047980 */ /* 0x002ea8000c101b00 */
[----:B------:R-:W3:Y:S04]  /*0210*/  LD.E.64 R2, desc[UR6][R168.64+0xe8] ;  /* 0x0000e806a8027980 */ /* 0x000ee8000c101b00 */
[----:B------:R-:W4:Y:S01]  /*0220*/  LD.E.64 R6, desc[UR6][R168.64+0xf0] ;  /* 0x0000f006a8067980 */ /* 0x000f22000c101b00 */
[----:B------:R-:W-:Y:S01]  /*0230*/  IMAD.SHL.U32 R11, R250, 0x4, RZ ;  /* 0x00000004fa0b7824 */ /* 0x000fe200078e00ff */
[----:B------:R-:W-:Y:S01]  /*0240*/  SHF.R.U32.HI R13, RZ, 0x1e, R250 ;  /* 0x0000001eff0d7819 */ /* 0x000fe200000116fa */
[----:B------:R-:W-:Y:S01]  /*0250*/  IMAD.MOV.U32 R32, RZ, RZ, -0x1 ;  /* 0xffffffffff207424 */ /* 0x000fe200078e00ff */
[----:B------:R-:W4:Y:S01]  /*0260*/  LD.E.64 R8, desc[UR6][R168.64+0xf8] ;  /* 0x0000f806a8087980 */ /* 0x000f22000c101b00 */
[----:B------:R-:W-:Y:S01]  /*0270*/  IMAD.MOV.U32 R12, RZ, RZ, RZ ;  /* 0x000000ffff0c7224 */ /* 0x000fe200078e00ff */
[----:B--2---:R-:W-:-:S02]  /*0280*/  ISETP.NE.U32.AND P2, PT, R4, RZ, PT ;  /* 0x000000ff0400720c */ /* 0x004fc40003f45070 */
[----:B------:R-:W-:Y:S02]  /*0290*/  ISETP.NE.U32.AND P0, PT, R4, RZ, PT ;  /* 0x000000ff0400720c */ /* 0x000fe40003f05070 */
[C---:B------:R-:W-:Y:S02]  /*02a0*/  ISETP.NE.AND.EX P3, PT, R5.reuse, RZ, PT, P2 ;  /* 0x000000ff0500720c */ /* 0x040fe40003f65320 */
[----:B---3--:R-:W-:Y:S02]  /*02b0*/  ISETP.NE.U32.AND P4, PT, R2, RZ, PT ;  /* 0x000000ff0200720c */ /* 0x008fe40003f85070 */
[----:B----4-:R-:W-:Y:S02]  /*02c0*/  ISETP.NE.U32.AND P5, PT, R6, RZ, PT ;  /* 0x000000ff0600720c */ /* 0x010fe40003fa5070 */
[----:B------:R-:W-:Y:S01]  /*02d0*/  ISETP.NE.AND.EX P1, PT, R5, RZ, PT, P0 ;  /* 0x000000ff0500720c */ /* 0x000fe20003f25300 */
[----:B------:R-:W-:Y:S01]  /*02e0*/  IMAD.WIDE.U32 R4, R250, 0x4, R4 ;  /* 0x00000004fa047825 */ /* 0x000fe200078e0004 */
[----:B------:R-:W-:-:S02]  /*02f0*/  ISETP.NE.AND.EX P4, PT, R3, RZ, PT, P4 ;  /* 0x000000ff0300720c */ /* 0x000fc40003f85340 */
[C---:B------:R-:W-:Y:S02]  /*0300*/  ISETP.NE.AND.EX P6, PT, R7.reuse, RZ, PT, P5 ;  /* 0x000000ff0700720c */ /* 0x040fe40003fc5350 */
[----:B------:R-:W-:Y:S01]  /*0310*/  IADD3 R34, P0, PT, R6, R11, RZ ;  /* 0x0000000b06227210 */ /* 0x000fe20007f1e0ff */
[----:B------:R-:W2:Y:S04]  /*0320*/  @!P3 LD.E R14, desc[UR6][R168.64+0xb4] ;  /* 0x0000b406a80eb980 */ /* 0x000ea8000c101900 */
[----:B------:R-:W-:Y:S02]  /*0330*/  IMAD.X R35, R7, 0x1, R13, P0 ;  /* 0x0000000107237824 */ /* 0x000fe400000e060d */
        /* <DEDUP_REMOVED lines=18> */
.L_x_1672:
[----:B------:R-:W-:Y:S05]  /*0460*/  BSYNC.RECONVERGENT B0 ;  /* 0x0000000000007941 */ /* 0x000fea0003800200 */
.L_x_1671:
[----:B------:R-:W-:Y:S04]  /*0470*/  BSSY.RECONVERGENT B0, `(.L_x_1673) ;  /* 0x0000007000007945 */ /* 0x000fe80003800200 */
[----:B------:R-:W-:Y:S05]  /*0480*/  @!P4 BRA `(.L_x_1674) ;  /* 0x000000000014c947 */ /* 0x000fea0003800000 */
[----:B-----5:R-:W3:Y:S02]  /*0490*/  LD.E.U8 R0, desc[UR6][R168.64+0x1b2] ;  /* 0x0001b206a8007980 */ /* 0x020ee4000c101100 */
[----:B---3--:R-:W-:-:S13]  /*04a0*/  ISETP.NE.AND P0, PT, R0, RZ, PT ;  /* 0x000000ff0000720c */ /* 0x008fda0003f05270 */
[----:B------:R-:W3:Y:S02]  /*04b0*/  @P0 LD.E R0, desc[UR6][R2.64+0x4] ;  /* 0x0000040602000980 */ /* 0x000ee4000c101900 */
[----:B---3--:R-:W-:-:S06]  /*04c0*/  @P0 IADD3 R0, PT, PT, R0, -R18, RZ ;  /* 0x8000001200000210 */ /* 0x008fcc0007ffe0ff */
[----:B------:R3:W5:Y:S02]  /*04d0*/  @!P0 LD.E R0, desc[UR6][R2.64] ;  /* 0x0000000602008980 */ /* 0x000764000c101900 */
.L_x_1674:
[----:B------:R-:W-:Y:S05]  /*04e0*/  BSYNC.RECONVERGENT B0 ;  /* 0x0000000000007941 */ /* 0x000fea0003800200 */
.L_x_1673:
[----:B-1---5:R-:W-:Y:S01]  /*04f0*/  @P3 IADD3 R14, PT, PT, R5, -R32, RZ ;  /* 0x80000020050e3210 */ /* 0x022fe20007ffe0ff */
[----:B------:R-:W-:Y:S01]  /*0500*/  BSSY.RECONVERGENT B1, `(.L_x_1675) ;  /* 0x0000012000017945 */ /* 0x000fe20003800200 */
        /* <DEDUP_REMOVED lines=8> */
.L_x_1676:
[----:B--23--:R-:W2:Y:S01]  /*0590*/  LD.E.64 R2, desc[UR6][R168.64+0x108] ;  /* 0x00010806a8027980 */ /* 0x00cea2000c101b00 */
[----:B------:R-:W-:Y:S01]  /*05a0*/  BSSY.RECONVERGENT B0, `(.L_x_1678) ;  /* 0x0000006000007945 */ /* 0x000fe20003800200 */
[----:B------:R-:W-:Y:S01]  /*05b0*/  IMAD.MOV.U32 R0, RZ, RZ, RZ ;  /* 0x000000ffff007224 */ /* 0x000fe200078e00ff */
[----:B--2---:R-:W-:-:S04]  /*05c0*/  ISETP.NE.U32.AND P0, PT, R2, RZ, PT ;  /* 0x000000ff0200720c */ /* 0x004fc80003f05070 */
[----:B------:R-:W-:-:S13]  /*05d0*/  ISETP.NE.AND.EX P0, PT, R3, RZ, PT, P0 ;  /* 0x000000ff0300720c */ /* 0x000fda0003f05300 */
[----:B------:R-:W-:Y:S05]  /*05e0*/  @!P0 BRA `(.L_x_1679) ;  /* 0x0000000000048947 */ /* 0x000fea0003800000 */
[----:B------:R2:W5:Y:S02]  /*05f0*/  LD.E R0, desc[UR6][R168.64+0xbc] ;  /* 0x0000bc06a8007980 */ /* 0x000564000c101900 */
.L_x_1679:
[----:B------:R-:W-:Y:S05]  /*0600*/  BSYNC.RECONVERGENT B0 ;  /* 0x0000000000007941 */ /* 0x000fea0003800200 */
.L_x_1678:
[----:B-----5:R-:W-:Y:S02]  /*0610*/  IADD3 R92, PT, PT, R103, R0, RZ ;  /* 0x00000000675c7210 */ /* 0x020fe40007ffe0ff */
.L_x_1677:
[----:B------:R-:W-:Y:S05]  /*0620*/  BSYNC.RECONVERGENT B1 ;  /* 0x0000000000017941 */ /* 0x000fea0003800200 */
.L_x_1675:
[----:B------:R-:W3:Y:S01]  /*0630*/  S2R R37, SR_CTAID.X ;  /* 0x0000000000257919 */ /* 0x000ee20000002500 */
[----:B------:R-:W-:Y:S01]  /*0640*/  MOV R15, 0x1d0 ;  /* 0x000001d0000f7802 */ /* 0x000fe20000000f00 */
[----:B------:R-:W-:-:S03]  /*0650*/  IMAD.MOV.U32 R3, RZ, RZ, 0x0 ;  /* 0x00000000ff037424 */ /* 0x000fc600078e00ff */
[----:B------:R-:W-:Y:S01]  /*0660*/  MOV R2, R15 ;  /* 0x0000000f00027202 */ /* 0x000fe20000000f00 */
[----:B---3--:R-:W-:-:S05]  /*0670*/  IMAD.SHL.U32 R150, R37, 0x40, RZ ;  /* 0x0000004025967824 */ /* 0x008fca00078e00ff */
[----:B------:R-:W-:-:S13]  /*0680*/  ISETP.GT.AND P0, PT, R14, R150, PT ;  /* 0x000000960e00720c */ /* 0x000fda0003f04270 */
[----:B-12---:R-:W-:Y:S05]  /*0690*/  @!P0 RET.REL.NODEC R2 `(_ZN5flash24flash_fwd_splitkv_kernelI23Flash_fwd_kernel_traitsILi64ELi64ELi256ELi4ELb0ELb0EN7cutlass6half_tE19Flash_kernel_traitsILi64ELi64ELi256ELi4ES3_EELb0ELb0ELb0ELb0ELb0ELb0ELb1ELb1EEEvNS_16Flash_fwd_paramsE) ;  /* 0xfffffff802588950 */ /* 0x006fea0003c3ffff */
        /* <DEDUP_REMOVED lines=42> */
[----:B------:R-:W3:Y:S04]  /*0940*/  LD.E R2, desc[UR6][R168.64+0x60] ;  /* 0x00006006a8027980 */ /* 0x000ee8000c101900 */
[----:B------:R-:W4:Y:S04]  /*0950*/  LD.E R8, desc[UR6][R168.64+0xcc] ;  /* 0x0000cc06a8087980 */ /* 0x000f28000c101900 */
[----:B------:R-:W5:Y:S04]  /*0960*/  LD.E R9, desc[UR6][R168.64+0xc0] ;  /* 0x0000c006a8097980 */ /* 0x000f68000c101900 */
[----:B------:R-:W5:Y:S04]  /*0970*/  LD.E.64 R4, desc[UR6][R168.64+0x78] ;  /* 0x00007806a8047980 */ /* 0x000f68000c101b00 */
[----:B------:R-:W5:Y:S01]  /*0980*/  LD.E.64 R168, desc[UR6][R168.64+0xa8] ;  /* 0x0000a806a8a87980 */ /* 0x000f62000c101b00 */
[----:B--2---:R-:W-:-:S02]  /*0990*/  IMAD R0, R6, UR9, R250 ;  /* 0x0000000906007c24 */ /* 0x004fc4000f8e02fa */
[--C-:B------:R-:W-:Y:S02]  /*09a0*/  IMAD.IADD R6, R14, 0x1, -R150.reuse ;  /* 0x000000010e067824 */ /* 0x100fe400078e0a96 */
[----:B---3--:R-:W-:Y:S02]  /*09b0*/  IMAD R0, R0, R2, R251 ;  /* 0x0000000200007224 */ /* 0x008fe400078e02fb */
[----:B------:R-:W-:Y:S02]  /*09c0*/  IMAD.SHL.U32 R2, R151, 0x4, RZ ;  /* 0x0000000497027824 */ /* 0x000fe400078e00ff */
[----:B------:R-:W-:Y:S01]  /*09d0*/  IMAD R3, R7, R0, R150 ;  /* 0x0000000007037224 */ /* 0x000fe200078e0296 */
[----:B------:R-:W-:Y:S02]  /*09e0*/  SHF.R.U32.HI R7, RZ, 0x4, R151 ;  /* 0x00000004ff077819 */ /* 0x000fe40000011697 */
[C---:B------:R-:W-:Y:S01]  /*09f0*/  LOP3.LUT R10, R2.reuse, 0xffc, RZ, 0xc0, !PT ;  /* 0x00000ffc020a7812 */ /* 0x040fe200078ec0ff */
[----:B----4-:R-:W-:Y:S01]  /*0a00*/  IMAD R0, R3, R8, RZ ;  /* 0x0000000803007224 */ /* 0x010fe200078e02ff */
[----:B------:R-:W-:Y:S01]  /*0a10*/  LOP3.LUT R8, R2, 0x3c, RZ, 0xc0, !PT ;  /* 0x0000003c02087812 */ /* 0x000fe200078ec0ff */
[----:B------:R-:W-:-:S02]  /*0a20*/  VIADD R13, R7, 0x10 ;  /* 0x00000010070d7836 */ /* 0x000fc40000000000 */
[C---:B------:R-:W-:Y:S01]  /*0a30*/  VIADD R12, R7.reuse, 0x28 ;  /* 0x00000028070c7836 */ /* 0x040fe20000000000 */
[----:B------:R-:W-:Y:S01]  /*0a40*/  IADD3 R2, P2, PT, R0, R10, RZ ;  /* 0x0000000a00027210 */ /* 0x000fe20007f5e0ff */
[C---:B------:R-:W-:Y:S01]  /*0a50*/  VIADD R10, R7.reuse, 0x8 ;  /* 0x00000008070a7836 */ /* 0x040fe20000000000 */
[----:B-----5:R-:W-:Y:S01]  /*0a60*/  ISETP.GE.AND P1, PT, R8, R9, PT ;  /* 0x000000090800720c */ /* 0x020fe20003f26270 */
[C---:B------:R-:W-:Y:S01]  /*0a70*/  VIADD R9, R7.reuse, 0x18 ;  /* 0x0000001807097836 */ /* 0x040fe20000000000 */
[----:B------:R-:W-:Y:S01]  /*0a80*/  LEA.HI.X.SX32 R0, R0, RZ, 0x1, P2 ;  /* 0x000000ff00007211 */ /* 0x000fe200010f0eff */
[C---:B------:R-:W-:Y:S01]  /*0a90*/  VIADD R11, R7.reuse, 0x30 ;  /* 0x00000030070b7836 */ /* 0x040fe20000000000 */
[CC--:B------:R-:W-:Y:S01]  /*0aa0*/  ISETP.GE.OR P5, PT, R7.reuse, R6.reuse, P1 ;  /* 0x000000060700720c */ /* 0x0c0fe20000fa6670 */
[----:B------:R-:W-:Y:S01]  /*0ab0*/  VIADD R14, R7, 0x38 ;  /* 0x00000038070e7836 */ /* 0x000fe20000000000 */
[----:B------:R-:W-:Y:S02]  /*0ac0*/  ISETP.GE.OR P4, PT, R10, R6, P1 ;  /* 0x000000060a00720c */ /* 0x000fe40000f86670 */
[----:B------:R-:W-:-:S02]  /*0ad0*/  LEA R4, P2, R2, R4, 0x2 ;  /* 0x0000000402047211 */ /* 0x000fc400078410ff */
[----:B------:R-:W-:Y:S01]  /*0ae0*/  ISETP.NE.AND P0, PT, R8, RZ, PT ;  /* 0x000000ff0800720c */ /* 0x000fe20003f05270 */
[----:B------:R-:W-:Y:S01]  /*0af0*/  VIADD R8, R7, 0x20 ;  /* 0x0000002007087836 */ /* 0x000fe20000000000 */
[----:B------:R-:W-:Y:S02]  /*0b00*/  LEA.HI.X R5, R2, R5, R0, 0x2, P2 ;  /* 0x0000000502057211 */ /* 0x000fe400010f1400 */
[-C--:B------:R-:W-:Y:S02]  /*0b10*/  ISETP.GE.OR P3, PT, R13, R6.reuse, P1 ;  /* 0x000000060d00720c */ /* 0x080fe40000f66670 */
[-C--:B------:R-:W-:Y:S01]  /*0b20*/  ISETP.GE.OR P2, PT, R9, R6.reuse, P1 ;  /* 0x000000060900720c */ /* 0x080fe20000f46670 */
[----:B------:R-:W-:Y:S01]  /*0b30*/  @!P5 ST.E.128 desc[UR6][R4.64], RZ ;  /* 0x000000ff0400d985 */ /* 0x000fe2000c101d06 */
[-C--:B------:R-:W-:Y:S02]  /*0b40*/  ISETP.GE.OR P6, PT, R8, R6.reuse, P1 ;  /* 0x000000060800720c */ /* 0x080fe40000fc6670 */
[-C--:B------:R-:W-:Y:S01]  /*0b50*/  ISETP.GE.OR P5, PT, R12, R6.reuse, P1 ;  /* 0x000000060c00720c */ /* 0x080fe20000fa6670 */
[----:B------:R-:W-:Y:S01]  /*0b60*/  @!P4 ST.E.128 desc[UR6][R4.64+0x800], RZ ;  /* 0x000800ff0400c985 */ /* 0x000fe2000c101d06 */
[----:B------:R-:W-:-:S02]  /*0b70*/  ISETP.GE.OR P4, PT, R11, R6, P1 ;  /* 0x000000060b00720c */ /* 0x000fc40000f86670 */
[----:B------:R-:W-:-:S03]  /*0b80*/  ISETP.GE.OR P1, PT, R14, R6, P1 ;  /* 0x000000060e00720c */ /* 0x000fc60000f26670 */
[----:B------:R-:W-:Y:S01]  /*0b90*/  @!P3 ST.E.128 desc[UR6][R4.64+0x1000], RZ ;  /* 0x001000ff0400b985 */ /* 0x000fe2000c101d06 */
[----:B------:R-:W-:Y:S02]  /*0ba0*/  P2R R0, PR, RZ, 0x2 ;  /* 0x00000002ff007803 */ /* 0x000fe40000000000 */
[-C--:B------:R-:W-:Y:S01]  /*0bb0*/  ISETP.GE.OR P3, PT, R10, R6.reuse, P0 ;  /* 0x000000060a00720c */ /* 0x080fe20000766670 */
[----:B------:R-:W-:Y:S01]  /*0bc0*/  @!P2 ST.E.128 desc[UR6][R4.64+0x1800], RZ ;  /* 0x001800ff0400a985 */ /* 0x000fe2000c101d06 */
[----:B------:R-:W-:Y:S02]  /*0bd0*/  ISETP.NE.AND P2, PT, R0, RZ, PT ;  /* 0x000000ff0000720c */ /* 0x000fe40003f45270 */
[----:B------:R-:W-:Y:S01]  /*0be0*/  IADD3 R0, P1, PT, R3, R7, RZ ;  /* 0x0000000703007210 */ /* 0x000fe20007f3e0ff */
[----:B------:R-:W-:Y:S01]  /*0bf0*/  @!P6 ST.E.128 desc[UR6][R4.64+0x2000], RZ ;  /* 0x002000ff0400e985 */ /* 0x000fe2000c101d06 */
[----:B------:R-:W-:Y:S02]  /*0c00*/  ISETP.GE.OR P6, PT, R13, R6, P0 ;  /* 0x000000060d00720c */ /* 0x000fe400007c6670 */
[----:B------:R-:W-:Y:S01]  /*0c10*/  LEA.HI.X.SX32 R3, R3, RZ, 0x1, P1 ;  /* 0x000000ff03037211 */ /* 0x000fe200008f0eff */
[----:B------:R-:W-:Y:S01]  /*0c20*/  @!P4 ST.E.128 desc[UR6][R4.64+0x3000], RZ ;  /* 0x003000ff0400c985 */ /* 0x000fe2000c101d06 */
[----:B------:R-:W-:-:S02]  /*0c30*/  LEA R2, P1, R0, R168, 0x2 ;  /* 0x000000a800027211 */ /* 0x000fc400078210ff */
[-C--:B------:R-:W-:Y:S01]  /*0c40*/  ISETP.GE.OR P4, PT, R8, R6.reuse, P0 ;  /* 0x000000060800720c */ /* 0x080fe20000786670 */
[----:B------:R-:W-:Y:S01]  /*0c50*/  @!P5 ST.E.128 desc[UR6][R4.64+0x2800], RZ ;  /* 0x002800ff0400d985 */ /* 0x000fe2000c101d06 */
[----:B------:R-:W-:Y:S01]  /*0c60*/  LEA.HI.X R3, R0, R169, R3, 0x2, P1 ;  /* 0x000000a900037211 */ /* 0x000fe200008f1403 */
[----:B------:R-:W-:Y:S01]  /*0c70*/  @!P3 IMAD.MOV.U32 R0, RZ, RZ, -0x800000 ;  /* 0xff800000ff00b424 */ /* 0x000fe200078e00ff */
[-C--:B------:R-:W-:Y:S01]  /*0c80*/  ISETP.GE.OR P5, PT, R9, R6.reuse, P0 ;  /* 0x000000060900720c */ /* 0x080fe200007a6670 */
[----:B------:R1:W-:Y:S01]  /*0c90*/  @!P2 ST.E.128 desc[UR6][R4.64+0x3800], RZ ;  /* 0x003800ff0400a985 */ /* 0x0003e2000c101d06 */
[-C--:B------:R-:W-:Y:S02]  /*0ca0*/  ISETP.GE.OR P2, PT, R12, R6.reuse, P0 ;  /* 0x000000060c00720c */ /* 0x080fe40000746670 */
[-C--:B------:R-:W-:Y:S01]  /*0cb0*/  ISETP.GE.OR P1, PT, R11, R6.reuse, P0 ;  /* 0x000000060b00720c */ /* 0x080fe20000726670 */
[----:B------:R2:W-:Y:S01]  /*0cc0*/  @!P3 ST.E desc[UR6][R2.64+0x20], R0 ;  /* 0x000020000200b985 */ /* 0x0005e2000c101906 */
[----:B------:R-:W-:-:S02]  /*0cd0*/  ISETP.GE.OR P3, PT, R7, R6, P0 ;  /* 0x000000060700720c */ /* 0x000fc40000766670 */
[----:B------:R-:W-:-:S05]  /*0ce0*/  ISETP.GE.OR P0, PT, R14, R6, P0 ;  /* 0x000000060e00720c */ /* 0x000fca0000706670 */
[----:B------:R-:W-:-:S05]  /*0cf0*/  @!P5 IMAD.MOV.U32 R7, RZ, RZ, -0x800000 ;  /* 0xff800000ff07d424 */ /* 0x000fca00078e00ff */
[----:B------:R-:W-:Y:S01]  /*0d00*/  @!P5 ST.E desc[UR6][R2.64+0x60], R7 ;  /* 0x000060070200d985 */ /* 0x000fe2000c101906 */
[----:B------:R-:W-:-:S05]  /*0d10*/  @!P3 IMAD.MOV.U32 R8, RZ, RZ, -0x800000 ;  /* 0xff800000ff08b424 */ /* 0x000fca00078e00ff */
[----:B------:R-:W-:Y:S01]  /*0d20*/  @!P3 ST.E desc[UR6][R2.64], R8 ;  /* 0x000000080200b985 */ /* 0x000fe2000c101906 */
[----:B-1----:R-:W-:Y:S02]  /*0d30*/  @!P4 IMAD.MOV.U32 R5, RZ, RZ, -0x800000 ;  /* 0xff800000ff05c424 */ /* 0x002fe400078e00ff */
[----:B------:R-:W-:-:S03]  /*0d40*/  @!P2 IMAD.MOV.U32 R4, RZ, RZ, -0x800000 ;  /* 0xff800000ff04a424 */ /* 0x000fc600078e00ff */
[----:B------:R1:W-:Y:S01]  /*0d50*/  @!P4 ST.E desc[UR6][R2.64+0x80], R5 ;  /* 0x000080050200c985 */ /* 0x0003e2000c101906 */
[----:B--2---:R-:W-:-:S03]  /*0d60*/  @!P6 IMAD.MOV.U32 R0, RZ, RZ, -0x800000 ;  /* 0xff800000ff00e424 */ /* 0x004fc600078e00ff */
[----:B------:R2:W-:Y:S04]  /*0d70*/  @!P2 ST.E desc[UR6][R2.64+0xa0], R4 ;  /* 0x0000a0040200a985 */ /* 0x0005e8000c101906 */
[----:B------:R3:W-:Y:S01]  /*0d80*/  @!P6 ST.E desc[UR6][R2.64+0x40], R0 ;  /* 0x000040000200e985 */ /* 0x0007e2000c101906 */
[----:B-1----:R-:W-:Y:S02]  /*0d90*/  IMAD.MOV.U32 R5, RZ, RZ, 0x0 ;  /* 0x00000000ff057424 */ /* 0x002fe400078e00ff */
[----:B--2---:R-:W-:Y:S02]  /*0da0*/  IMAD.MOV.U32 R4, RZ, RZ, R15 ;  /* 0x000000ffff047224 */ /* 0x004fe400078e000f */
[----:B---3--:R-:W-:-:S05]  /*0db0*/  @!P1 IMAD.MOV.U32 R0, RZ, RZ, -0x800000 ;  /* 0xff800000ff009424 */ /* 0x008fca00078e00ff */
[----:B------:R1:W-:Y:S02]  /*0dc0*/  @!P1 ST.E desc[UR6][R2.64+0xc0], R0 ;  /* 0x0000c00002009985 */ /* 0x0003e4000c101906 */
[----:B-1----:R-:W-:Y:S05]  /*0dd0*/  @P0 RET.REL.NODEC R4 `(_ZN5flash24flash_fwd_splitkv_kernelI23Flash_fwd_kernel_traitsILi64ELi64ELi256ELi4ELb0ELb0EN7cutlass6half_tE19Flash_kernel_traitsILi64ELi64ELi256ELi4ES3_EELb0ELb0ELb0ELb0ELb0ELb0ELb1ELb1EEEvNS_16Flash_fwd_paramsE) ;  /* 0xfffffff004880950 */ /* 0x002fea0003c3ffff */
[----:B------:R-:W-:-:S05]  /*0de0*/  MOV R0, 0xff800000 ;  /* 0xff80000000007802 */ /* 0x000fca0000000f00 */
[----:B------:R1:W-:Y:S02]  /*0df0*/  ST.E desc[UR6][R2.64+0xe0], R0 ;  /* 0x0000e00002007985 */ /* 0x0003e4000c101906 */
[----:B-1----:R-:W-:Y:S02]  /*0e00*/  MOV R2, R15 ;  /* 0x0000000f00027202 */ /* 0x002fe40000000f00 */
[----:B------:R-:W-:-:S04]  /*0e10*/  MOV R3, 0x0 ;  /* 0x0000000000037802 */ /* 0x000fc80000000f00 */
[----:B------:R-:W-:Y:S05]  /*0e20*/  RET.REL.NODEC R2 `(_ZN5flash24flash_fwd_splitkv_kernelI23Flash_fwd_kernel_traitsILi64ELi64ELi256ELi4ELb0ELb0EN7cutlass6half_tE19Flash_kernel_traitsILi64ELi64ELi256ELi4ES3_EELb0ELb0ELb0ELb0ELb0ELb0ELb1ELb1EEEvNS_16Flash_fwd_paramsE) ;  /* 0xfffffff002747950 */ /* 0x000fea0003c3ffff */
.L_x_1680:
        /* <DEDUP_REMOVED lines=36> */
[----:B------:R-:W-:Y:S01]  /*1070*/  ISETP.NE.AND P3, PT, R11, RZ, PT ;  /* 0x000000ff0b00720c */ /* 0x000fe20003f65270 */
[----:B------:R-:W-:Y:S01]  /*1080*/  IMAD.HI.U32 R0, R5, R3, RZ ;  /* 0x0000000305007227 */ /* 0x000fe200078e00ff */
[----:B------:R-:W2:Y:S03]  /*1090*/  LD.E.64 R8, desc[UR6][R14.64+0x50] ;  /* 0x000050060e087980 */ /* 0x000ea6000c101b00 */
[----:B------:R-:W-:-:S05]  /*10a0*/  IMAD R2, R0, R2, R3 ;  /* 0x0000000200027224 */ /* 0x000fca00078e0203 */
[----:B------:R-:W-:-:S13]  /*10b0*/  ISETP.GT.U32.AND P0, PT, R4, R2, PT ;  /* 0x000000020400720c */ /* 0x000fda0003f04070 */
[----:B------:R-:W-:-:S04]  /*10c0*/  @!P0 IADD3 R2, PT, PT, R2, -R4, RZ ;  /* 0x8000000402028210 */ /* 0x000fc80007ffe0ff */
[----:B------:R-:W-:Y:S01]  /*10d0*/  ISETP.GE.U32.AND P1, PT, R2, R4, PT ;  /* 0x000000040200720c */ /* 0x000fe20003f26070 */
[----:B------:R-:W-:Y:S01]  /*10e0*/  @!P0 VIADD R0, R0, 0x1 ;  /* 0x0000000100008836 */ /* 0x000fe20000000000 */
[----:B------:R-:W-:Y:S01]  /*10f0*/  LOP3.LUT R2, R18, R11, RZ, 0x3c, !PT ;  /* 0x0000000b12027212 */ /* 0x000fe200078e3cff */
[----:B---3--:R-:W-:-:S03]  /*1100*/  IMAD R4, R7, R250, RZ ;  /* 0x000000fa07047224 */ /* 0x008fc600078e02ff */
[----:B------:R-:W-:Y:S01]  /*1110*/  ISETP.GE.AND P2, PT, R2, RZ, PT ;  /* 0x000000ff0200720c */ /* 0x000fe20003f46270 */
[----:B------:R-:W-:Y:S02]  /*1120*/  IMAD.WIDE.U32 R2, R6, R250, RZ ;  /* 0x000000fa06027225 */ /* 0x000fe400078e00ff */
[----:B------:R-:W3:Y:S04]  /*1130*/  LD.E.64 R6, desc[UR6][R14.64+0x20] ;  /* 0x000020060e067980 */ /* 0x000ee8000c101b00 */
        /* <DEDUP_REMOVED lines=62> */
.L_x_1682:
        /* <DEDUP_REMOVED lines=40> */
[-C--:B------:R-:W-:Y:S01]  /*17a0*/  @P0 IMAD R10, R233, R8.reuse, RZ ;  /* 0x00000008e90a0224 */ /* 0x080fe200078e02ff */
        /* <DEDUP_REMOVED lines=35> */
[----:B------:R-:W-:-:S04]  /*19e0*/  @P0 IMAD.WIDE.U32 R2, R234, R8, RZ ;  /* 0x00000008ea020225 */ /* 0x000fc800078e00ff */
[----:B------:R-:W-:Y:S02]  /*19f0*/  IMAD R12, R20, R13, R12 ;  /* 0x0000000d140c7224 */ /* 0x000fe400078e020c */
[----:B------:R-:W-:Y:S01]  /*1a00*/  @!P0 IMAD.IADD R10, R7, 0x1, R10 ;  /* 0x00000001070a8824 */ /* 0x000fe200078e020a */
[----:B------:R-:W-:Y:S01]  /*1a10*/  @!P0 MOV R7, R6 ;  /* 0x0000000600078202 */ /* 0x000fe20000000f00 */
[----:B------:R-:W-:Y:S01]  /*1a20*/  IMAD.IADD R23, R5, 0x1, R12 ;  /* 0x0000000105177824 */ /* 0x000fe200078e020c */
[----:B------:R-:W-:Y:S02]  /*1a30*/  MOV R13, R4 ;  /* 0x00000004000d7202 */ /* 0x000fe40000000f00 */
[----:B------:R-:W-:Y:S02]  /*1a40*/  @P0 IADD3 R10, PT, PT, R3, R0, RZ ;  /* 0x00000000030a0210 */ /* 0x000fe40007ffe0ff */
[----:B------:R-:W-:Y:S02]  /*1a50*/  @P0 MOV R7, R2 ;  /* 0x0000000200070202 */ /* 0x000fe40000000f00 */
.L_x_1683:
[----:B------:R-:W-:Y:S05]  /*1a60*/  BSYNC.RECONVERGENT B0 ;  /* 0x0000000000007941 */ /* 0x000fea0003800200 */
.L_x_1681:
[----:B------:R-:W-:Y:S01]  /*1a70*/  ISETP.NE.AND P0, PT, R32, -0x1, PT ;  /* 0xffffffff2000780c */ /* 0x000fe20003f05270 */
[----:B------:R-:W2:Y:S04]  /*1a80*/  LD.E.64 R16, desc[UR6][R168.64+0x30] ;  /* 0x00003006a8107980 */ /* 0x000ea8000c101b00 */
[----:B------:R-:W3:Y:S04]  /*1a90*/  LD.E.64 R20, desc[UR6][R168.64+0x48] ;  /* 0x00004806a8147980 */ /* 0x000ee8000c101b00 */
[----:B------:R-:W4:Y:S04]  /*1aa0*/  LD.E.64 R24, desc[UR6][R168.64+0x10] ;  /* 0x00001006a8187980 */ /* 0x000f28000c101b00 */
[----:B------:R-:W3:Y:S01]  /*1ab0*/  @!P0 LD.E.64 R8, desc[UR6][R168.64+0x18] ;  /* 0x00001806a8088980 */ /* 0x000ee2000c101b00 */
[----:B------:R-:W-:-:S03]  /*1ac0*/  IMAD.MOV.U32 R36, RZ, RZ, RZ ;  /* 0x000000ffff247224 */ /* 0x000fc600078e00ff */
[----:B------:R-:W4:Y:S04]  /*1ad0*/  LD.E.64 R28, desc[UR6][R168.64+0x8] ;  /* 0x00000806a81c7980 */ /* 0x000f28000c101b00 */
[----:B------:R1:W4:Y:S04]  /*1ae0*/  LD.E.64 R26, desc[UR6][R14.64] ;  /* 0x000000060e1a7980 */ /* 0x000328000c101b00 */
[----:B------:R-:W4:Y:S04]  /*1af0*/  LD.E R33, desc[UR6][R168.64+0xd0] ;  /* 0x0000d006a8217980 */ /* 0x000f28000c101900 */
[----:B------:R1:W5:Y:S04]  /*1b00*/  @P6 LD.E R36, desc[UR6][R34.64] ;  /* 0x0000000622246980 */ /* 0x000368000c101900 */
[----:B------:R1:W5:Y:S01]  /*1b10*/  LD.E R242, desc[UR6][R168.64+0xc0] ;  /* 0x0000c006a8f27980 */ /* 0x000362000c101900 */
[----:B------:R-:W-:-:S05]  /*1b20*/  IABS R0, R19 ;  /* 0x0000001300007213 */ /* 0x000fca0000000000 */
[----:B------:R-:W-:-:S04]  /*1b30*/  IMAD.MOV.U32 R5, RZ, RZ, R0 ;  /* 0x000000ffff057224 */ /* 0x000fc800078e0000 */
[----:B------:R-:W1:Y:S08]  /*1b40*/  I2F.RP R2, R5 ;  /* 0x0000000500027306 */ /* 0x000e700000209400 */
        /* <DEDUP_REMOVED lines=8> */
[----:B------:R-:W-:-:S04]  /*1bd0*/  IMAD.HI.U32 R4, R3, R4, R2 ;  /* 0x0000000403047227 */ /* 0x000fc800078e0002 */
[----:B------:R-:W-:Y:S02]  /*1be0*/  IMAD.MOV R2, RZ, RZ, -R6 ;  /* 0x000000ffff027224 */ /* 0x000fe400078e0a06 */
[----:B------:R-:W-:-:S04]  /*1bf0*/  IMAD.HI.U32 R4, R4, R0, RZ ;  /* 0x0000000004047227 */ /* 0x000fc800078e00ff */
[----:B------:R-:W-:-:S05]  /*1c00*/  IMAD R0, R4, R2, R0 ;  /* 0x0000000204007224 */ /* 0x000fca00078e0200 */
[----:B------:R-:W-:Y:S01]  /*1c10*/  ISETP.GT.U32.AND P1, PT, R5, R0, PT ;  /* 0x000000000500720c */ /* 0x000fe20003f24070 */
[----:B------:R-:W-:-:S05]  /*1c20*/  IMAD.SHL.U32 R14, R151, 0x8, RZ ;  /* 0x00000008970e7824 */ /* 0x000fca00078e00ff */
[----:B------:R-:W-:-:S07]  /*1c30*/  LOP3.LUT R12, R14, 0x38, RZ, 0xc0, !PT ;  /* 0x000000380e0c7812 */ /* 0x000fce00078ec0ff */
[----:B------:R-:W-:-:S04]  /*1c40*/  @!P1 IADD3 R0, PT, PT, R0, -R5, RZ ;  /* 0x8000000500009210 */ /* 0x000fc80007ffe0ff */
[----:B------:R-:W-:Y:S01]  /*1c50*/  ISETP.GE.U32.AND P3, PT, R0, R5, PT ;  /* 0x000000050000720c */ /* 0x000fe20003f66070 */
[----:B------:R-:W-:Y:S01]  /*1c60*/  @!P1 VIADD R4, R4, 0x1 ;  /* 0x0000000104049836 */ /* 0x000fe20000000000 */
[----:B------:R-:W-:Y:S02]  /*1c70*/  IADD3 R2, P2, PT, R12, R7, RZ ;  /* 0x000000070c027210 */ /* 0x000fe40007f5e0ff */
[----:B------:R-:W-:-:S03]  /*1c80*/  LOP3.LUT R5, R251, R19, RZ, 0x3c, !PT ;  /* 0x00000013fb057212 */ /* 0x000fc600078e3cff */
[----:B------:R-:W-:Y:S01]  /*1c90*/  IMAD.X R3, RZ, RZ, R10, P2 ;  /* 0x000000ffff037224 */ /* 0x000fe200010e060a */
[----:B------:R-:W-:Y:S02]  /*1ca0*/  ISETP.GE.AND P2, PT, R5, RZ, PT ;  /* 0x000000ff0500720c */ /* 0x000fe40003f46270 */
[----:B------:R-:W-:-:S03]  /*1cb0*/  ISETP.NE.AND P1, PT, R19, RZ, PT ;  /* 0x000000ff1300720c */ /* 0x000fc60003f25270 */
[----:B------:R-:W-:Y:S01]  /*1cc0*/  @P3 IADD3 R4, PT, PT, R4, 0x1, RZ ;  /* 0x0000000104043810 */ /* 0x000fe20007ffe0ff */
[----:B------:R-:W-:-:S04]  /*1cd0*/  IMAD R0, R22, R234, RZ ;  /* 0x000000ea16007224 */ /* 0x000fc800078e02ff */
[----:B------:R-:W-:Y:S02]  /*1ce0*/  IMAD.MOV.U32 R18, RZ, RZ, R4 ;  /* 0x000000ffff127224 */ /* 0x000fe400078e0004 */
[C---:B------:R-:W-:Y:S02]  /*1cf0*/  IMAD R0, R11.reuse, R235, R0 ;  /* 0x000000eb0b007224 */ /* 0x040fe400078e0200 */
[----:B------:R-:W-:Y:S01]  /*1d00*/  IMAD.WIDE.U32 R2, R11, R234, R2 ;  /* 0x000000ea0b027225 */ /* 0x000fe200078e0002 */
[----:B------:R-:W-:Y:S02]  /*1d10*/  @!P2 IADD3 R18, PT, PT, -R18, RZ, RZ ;  /* 0x000000ff1212a210 */ /* 0x000fe40007ffe1ff */
[----:B------:R-:W-:Y:S01]  /*1d20*/  @!P1 LOP3.LUT R18, RZ, R19, RZ, 0x33, !PT ;  /* 0x00000013ff129212 */ /* 0x000fe200078e33ff */
[----:B------:R-:W-:Y:S01]  /*1d30*/  IMAD.IADD R3, R3, 0x1, R0 ;  /* 0x0000000103037824 */ /* 0x000fe200078e0200 */
[----:B------:R-:W-:-:S04]  /*1d40*/  LOP3.LUT R10, R14, 0x1c0, RZ, 0xc0, !PT ;  /* 0x000001c00e0a7812 */ /* 0x000fc800078ec0ff */
[--C-:B------:R-:W-:Y:S02]  /*1d50*/  LOP3.LUT R10, R10, 0x38, R151.reuse, 0xf8, !PT ;  /* 0x000000380a0a7812 */ /* 0x100fe400078ef897 */
[----:B------:R-:W-:Y:S02]  /*1d60*/  SHF.R.U32.HI R60, RZ, 0x3, R151 ;  /* 0x00000003ff3c7819 */ /* 0x000fe40000011697 */
[----:B------:R-:W-:Y:S02]  /*1d70*/  LOP3.LUT R10, R10, 0x38, R14, 0x78, !PT ;  /* 0x000000380a0a7812 */ /* 0x000fe400078e780e */
[----:B------:R-:W-:Y:S01]  /*1d80*/  MOV R61, RZ ;  /* 0x000000ff003d7202 */ /* 0x000fe20000000f00 */
[----:B------:R-:W-:Y:S01]  /*1d90*/  IMAD.WIDE.U32 R2, R18, R30, R2 ;  /* 0x0000001e12027225 */ /* 0x000fe200078e0002 */
[----:B------:R-:W-:-:S03]  /*1da0*/  LOP3.LUT R19, R10, 0x1e00, R14, 0xf8, !PT ;  /* 0x00001e000a137812 */ /* 0x000fc600078ef80e */
[----:B------:R-:W-:Y:S01]  /*1db0*/  IMAD.WIDE.U32 R10, R37, 0x40, R60 ;  /* 0x00000040250a7825 */ /* 0x000fe200078e003c */
[----:B------:R-:W1:Y:S01]  /*1dc0*/  S2UR UR4, SR_CgaCtaId ;  /* 0x00000000000479c3 */ /* 0x000e620000008800 */
[----:B------:R-:W-:Y:S01]  /*1dd0*/  UMOV UR5, 0x400 ;  /* 0x0000040000057882 */ /* 0x000fe20000000000 */
[----:B------:R-:W-:Y:S01]  /*1de0*/  LOP3.LUT R237, R237, R236, RZ, 0x3c, !PT ;  /* 0x000000eceded7212 */ /* 0x000fe200078e3cff */
[----:B------:R-:W-:-:S03]  /*1df0*/  IMAD R14, R233, R60, RZ ;  /* 0x0000003ce90e7224 */ /* 0x000fc600078e02ff */
[----:B------:R-:W-:Y:S01]  /*1e00*/  LOP3.LUT R236, R237, R236, RZ, 0x3c, !PT ;  /* 0x000000ecedec7212 */ /* 0x000fe200078e3cff */
[----:B------:R-:W-:Y:S01]  /*1e10*/  IMAD.SHL.U32 R96, R234, 0x10, RZ ;  /* 0x00000010ea607824 */ /* 0x000fe200078e00ff */
[----:B------:R-:W-:Y:S02]  /*1e20*/  LEA R241, R239, 0xffffff00, 0x8 ;  /* 0xffffff00eff17811 */ /* 0x000fe400078e40ff */
[C---:B------:R-:W-:Y:S02]  /*1e30*/  SHF.L.U64.HI R93, R232.reuse, 0x4, R233 ;  /* 0x00000004e85d7819 */ /* 0x040fe400000102e9 */
[----:B------:R-:W-:Y:S02]  /*1e40*/  SHF.L.U32 R80, R232, 0x4, RZ ;  /* 0x00000004e8507819 */ /* 0x000fe400000006ff */
[----:B------:R-:W-:Y:S01]  /*1e50*/  SHF.L.U64.HI R102, R234, 0x4, R235 ;  /* 0x00000004ea667819 */ /* 0x000fe200000102eb */
[----:B-1----:R-:W-:Y:S01]  /*1e60*/  ULEA UR4, UR4, UR5, 0x18 ;  /* 0x0000000504047291 */ /* 0x002fe2000f8ec0ff */
[----:B------:R-:W-:-:S05]  /*1e70*/  LOP3.LUT R237, R237, R236, RZ, 0x3c, !PT ;  /* 0x000000eceded7212 */ /* 0x000fca00078e3cff */
[----:B------:R-:W-:Y:S01]  /*1e80*/  LEA R79, R19, UR4, 0x1 ;  /* 0x00000004134f7c11 */ /* 0x000fe2000f8e08ff */
[----:B--2---:R-:W-:-:S04]  /*1e90*/  @P0 IMAD.WIDE.U32 R4, R16, R32, RZ ;  /* 0x0000002010040225 */ /* 0x004fc800078e00ff */
[----:B---3--:R-:W-:Y:S01]  /*1ea0*/  @!P0 IMAD.WIDE.U32 R6, R8, R250, RZ ;  /* 0x000000fa08068225 */ /* 0x008fe200078e00ff */
[----:B------:R-:W-:-:S03]  /*1eb0*/  @P0 MOV R6, R4 ;  /* 0x0000000400060202 */ /* 0x000fc60000000f00 */
[----:B------:R-:W-:Y:S02]  /*1ec0*/  @!P0 IMAD R9, R9, R250, RZ ;  /* 0x000000fa09098224 */ /* 0x000fe400078e02ff */
[----:B------:R-:W-:Y:S01]  /*1ed0*/  @P0 IMAD R8, R17, R32, RZ ;  /* 0x0000002011080224 */ /* 0x000fe200078e02ff */
[----:B------:R-:W-:Y:S01]  /*1ee0*/  IADD3 R4, P1, PT, R12, R6, RZ ;  /* 0x000000060c047210 */ /* 0x000fe20007f3e0ff */
[----:B------:R-:W-:Y:S02]  /*1ef0*/  @!P0 IMAD.IADD R0, R7, 0x1, R9 ;  /* 0x0000000107008824 */ /* 0x000fe400078e0209 */
[----:B------:R-:W-:Y:S01]  /*1f00*/  @P0 IMAD.IADD R0, R5, 0x1, R8 ;  /* 0x0000000105000824 */ /* 0x000fe200078e0208 */
[----:B------:R-:W-:Y:S01]  /*1f10*/  SHF.R.S32.HI R9, RZ, 0x1f, R251 ;  /* 0x0000001fff097819 */ /* 0x000fe200000114fb */
[----:B------:R-:W-:Y:S01]  /*1f20*/  IMAD R7, R21, R251, RZ ;  /* 0x000000fb15077224 */ /* 0x000fe200078e02ff */
[----:B------:R-:W-:Y:S01]  /*1f30*/  SHF.R.S32.HI R21, RZ, 0x1f, R18 ;  /* 0x0000001fff157819 */ /* 0x000fe20000011412 */
[----:B------:R-:W-:-:S02]  /*1f40*/  IMAD.X R5, RZ, RZ, R0, P1 ;  /* 0x000000ffff057224 */ /* 0x000fc400008e0600 */
[----:B------:R-:W-:Y:S01]  /*1f50*/  IMAD R8, R31, R18, RZ ;  /* 0x000000121f087224 */ /* 0x000fe200078e02ff */
[----:B------:R-:W-:Y:S01]  /*1f60*/  @!P0 MOV R98, R16 ;  /* 0x0000001000628202 */ /* 0x000fe20000000f00 */
[----:B------:R-:W-:Y:S02]  /*1f70*/  IMAD R0, R20, R9, R7 ;  /* 0x0000000914007224 */ /* 0x000fe400078e0207 */
[----:B------:R-:W-:Y:S02]  /*1f80*/  @!P0 IMAD.MOV.U32 R99, RZ, RZ, R17 ;  /* 0x000000ffff638224 */ /* 0x000fe400078e0011 */
[----:B------:R-:W-:-:S04]  /*1f90*/  IMAD.WIDE.U32 R6, R251, R20, R4 ;  /* 0x00000014fb067225 */ /* 0x000fc800078e0004 */
[----:B------:R-:W-:Y:S02]  /*1fa0*/  @P0 IMAD.MOV.U32 R98, RZ, RZ, R16 ;  /* 0x000000ffff620224 */ /* 0x000fe400078e0010 */
[----:B------:R-:W-:Y:S01]  /*1fb0*/  @P0 IMAD.MOV.U32 R99, RZ, RZ, R17 ;  /* 0x000000ffff630224 */ /* 0x000fe200078e0011 */
[----:B------:R-:W-:Y:S01]  /*1fc0*/  IADD3 R4, P0, PT, R12, R13, RZ ;  /* 0x0000000d0c047210 */ /* 0x000fe20007f1e0ff */
[----:B------:R-:W-:-:S04]  /*1fd0*/  IMAD R8, R21, R30, R8 ;  /* 0x0000001e15087224 */ /* 0x000fc800078e0208 */
[----:B------:R-:W-:Y:S01]  /*1fe0*/  IMAD.IADD R9, R3, 0x1, R8 ;  /* 0x0000000103097824 */ /* 0x000fe200078e0208 */
[----:B------:R-:W-:Y:S01]  /*1ff0*/  IADD3 R3, PT, PT, R7, R0, RZ ;  /* 0x0000000007037210 */ /* 0x000fe20007ffe0ff */
[----:B------:R-:W-:Y:S02]  /*2000*/  IMAD.MOV.U32 R8, RZ, RZ, R2 ;  /* 0x000000ffff087224 */ /* 0x000fe400078e0002 */
[----:B------:R-:W-:Y:S02]  /*2010*/  IMAD.X R5, RZ, RZ, R23, P0 ;  /* 0x000000ffff057224 */ /* 0x000fe400000e0617 */
[----:B------:R-:W-:Y:S02]  /*2020*/  IMAD.MOV.U32 R2, RZ, RZ, R6 ;  /* 0x000000ffff027224 */ /* 0x000fe400078e0006 */
[----:B------:R-:W-:Y:S01]  /*2030*/  IMAD R0, R11, R98, RZ ;  /* 0x000000620b007224 */ /* 0x000fe200078e02ff */
[----:B------:R-:W-:Y:S01]  /*2040*/  SHF.R.S32.HI R11, RZ, 0x1f, R103 ;  /* 0x0000001fff0b7819 */ /* 0x000fe20000011467 */
[----:B------:R-:W-:-:S04]  /*2050*/  IMAD.WIDE.U32 R6, R60, R232, R4 ;  /* 0x000000e83c067225 */ /* 0x000fc800078e0004 */
[C---:B------:R-:W-:Y:S02]  /*2060*/  IMAD R15, R10.reuse, R99, R0 ;  /* 0x000000630a0f7224 */ /* 0x040fe400078e0200 */
[----:B------:R-:W-:Y:S01]  /*2070*/  IMAD.WIDE.U32 R4, R10, R98, R2 ;  /* 0x000000620a047225 */ /* 0x000fe200078e0002 */
[----:B------:R-:W-:-:S03]  /*2080*/  LEA.HI R10, R11, R103, RZ, 0x8 ;  /* 0x000000670b0a7211 */ /* 0x000fc600078f40ff */
[----:B------:R-:W-:Y:S02]  /*2090*/  IMAD R0, R235, R60, RZ ;  /* 0x0000003ceb007224 */ /* 0x000fe400078e02ff */
[----:B------:R-:W-:-:S04]  /*20a0*/  IMAD.WIDE.U32 R2, R60, R234, R8 ;  /* 0x000000ea3c027225 */ /* 0x000fc800078e0008 */
[----:B------:R-:W-:Y:S01]  /*20b0*/  IMAD.IADD R0, R3, 0x1, R0 ;  /* 0x0000000103007824 */ /* 0x000fe200078e0200 */
[----:B------:R-:W-:Y:S02]  /*20c0*/  SHF.R.S32.HI R3, RZ, 0x8, R10 ;  /* 0x00000008ff037819 */ /* 0x000fe4000001140a */
[C---:B----4-:R-:W-:Y:S02]  /*20d0*/  LEA R246, P0, R2.reuse, R24, 0x1 ;  /* 0x0000001802f67211 */ /* 0x050fe400078008ff */
[----:B------:R-:W-:Y:S02]  /*20e0*/  VIMNMX R94, PT, PT, R247, R3, !PT ;  /* 0x00000003f75e7248 */ /* 0x000fe40007fe0100 */
[----:B------:R-:W-:Y:S02]  /*20f0*/  LEA.HI.X R245, R2, R25, R0, 0x1, P0 ;  /* 0x0000001902f57211 */ /* 0x000fe400000f0c00 */
[----:B------:R-:W-:Y:S01]  /*2100*/  ISETP.GT.AND P0, PT, R239, R94, PT ;  /* 0x0000005eef00720c */ /* 0x000fe20003f04270 */
[----:B------:R-:W-:Y:S01]  /*2110*/  IMAD.IADD R5, R5, 0x1, R15 ;  /* 0x0000000105057824 */ /* 0x000fe200078e020f */
[----:B------:R-:W-:-:S02]  /*2120*/  IADD3 R7, PT, PT, R7, R14, RZ ;  /* 0x0000000e07077210 */ /* 0x000fc40007ffe0ff */
[----:B------:R-:W-:Y:S02]  /*2130*/  LEA R244, P1, R6, R28, 0x1 ;  /* 0x0000001c06f47211 */ /* 0x000fe400078208ff */
[----:B------:R-:W-:Y:S02]  /*2140*/  LEA R100, P2, R4, R26, 0x1 ;  /* 0x0000001a04647211 */ /* 0x000fe400078408ff */
[----:B------:R-:W-:Y:S02]  /*2150*/  LEA.HI.X R243, R6, R29, R7, 0x1, P1 ;  /* 0x0000001d06f37211 */ /* 0x000fe400008f0c07 */
[----:B------:R-:W-:Y:S02]  /*2160*/  LEA.HI.X R101, R4, R27, R5, 0x1, P2 ;  /* 0x0000001b04657211 */ /* 0x000fe400010f0c05 */
[----:B------:R-:W-:Y:S01]  /*2170*/  LEA.HI R0, R33, R33, RZ, 0x1 ;  /* 0x0000002121007211 */ /* 0x000fe200078f08ff */
[----:B------:R-:W-:Y:S06]  /*2180*/  @!P0 BRA `(.L_x_1684) ;  /* 0x000000c800848947 */ /* 0x000fec0003800000 */
        /* <DEDUP_REMOVED lines=15> */
[C---:B------:R-:W-:Y:S01]  /*2280*/  VIADD R70, R60.reuse, 0x60 ;  /* 0x000000603c467836 */ /* 0x040fe20000000000 */
[----:B------:R-:W-:Y:S01]  /*2290*/  IADD3 R0, P0, PT, -R103, R60, RZ ;  /* 0x0000003c67007210 */ /* 0x000fe20007f1e1ff */
[----:B------:R-:W-:Y:S01]  /*22a0*/  VIADD R68, R60, 0x90 ;  /* 0x000000903c447836 */ /* 0x000fe20000000000 */
[C---:B------:R-:W-:Y:S01]  /*22b0*/  SHF.L.U32 R95, R24.reuse, 0x4, RZ ;  /* 0x00000004185f7819 */ /* 0x040fe200000006ff */
[C---:B------:R-:W-:Y:S01]  /*22c0*/  IMAD R117, R24.reuse, 0x30, RZ ;  /* 0x0000003018757824 */ /* 0x040fe200078e02ff */
[C---:B------:R-:W-:Y:S01]  /*22d0*/  SHF.L.U32 R105, R24.reuse, 0x6, RZ ;  /* 0x0000000618697819 */ /* 0x040fe200000006ff */
        /* <DEDUP_REMOVED lines=18> */
[C---:B------:R-:W-:Y:S01]  /*2400*/  IMAD R107, R24.reuse, 0xf0, RZ ;  /* 0x000000f0186b7824 */ /* 0x040fe200078e02ff */
[----:B------:R-:W-:Y:S01]  /*2410*/  MOV R59, R244 ;  /* 0x000000f4003b7202 */ /* 0x000fe20000000f00 */
[C---:B------:R-:W-:Y:S01]  /*2420*/  IMAD.SHL.U32 R106, R24.reuse, 0x20, RZ ;  /* 0x00000020186a7824 */ /* 0x040fe200078e00ff */
[----:B------:R-:W-:Y:S01]  /*2430*/  MOV R76, R246 ;  /* 0x000000f6004c7202 */ /* 0x000fe20000000f00 */
[----:B------:R-:W-:Y:S01]  /*2440*/  IMAD.SHL.U32 R104, R24, 0x80, RZ ;  /* 0x0000008018687824 */ /* 0x000fe200078e00ff */
[----:B------:R-:W-:Y:S01]  /*2450*/  SHF.R.S32.HI R97, RZ, 0x1f, R95 ;  /* 0x0000001fff617819 */ /* 0x000fe2000001145f */
        /* <DEDUP_REMOVED lines=21> */
[----:B------:R-:W-:Y:S01]  /*25b0*/  SHF.R.S32.HI R136, RZ, 0x1f, R107 ;  /* 0x0000001fff887819 */ /* 0x000fe2000001146b */
[----:B--2---:R-:W-:-:S02]  /*25c0*/  IMAD R8, R3, R250, RZ ;  /* 0x000000fa03087224 */ /* 0x004fc400078e02ff */
[----:B------:R-:W-:Y:S01]  /*25d0*/  IMAD.WIDE.U32 R2, R250, R2, R12 ;  /* 0x00000002fa027225 */ /* 0x000fe200078e000c */
[----:B---3--:R-:W-:-:S03]  /*25e0*/  SHF.L.U64.HI R134, R52, 0x5, R53 ;  /* 0x0000000534867819 */ /* 0x008fc60000010235 */
[----:B------:R-:W-:Y:S01]  /*25f0*/  IMAD.IADD R3, R3, 0x1, R8 ;  /* 0x0000000103037824 */ /* 0x000fe200078e0208 */
[----:B------:R-:W-:Y:S01]  /*2600*/  SHF.L.U32 R135, R52, 0x5, RZ ;  /* 0x0000000534877819 */ /* 0x000fe200000006ff */
[----:B------:R-:W-:Y:S02]  /*2610*/  IMAD R8, R53, R241, RZ ;  /* 0x000000f135087224 */ /* 0x000fe400078e02ff */
[----:B------:R-:W-:-:S04]  /*2620*/  IMAD.WIDE.U32 R2, R241, R52, R2 ;  /* 0x00000034f1027225 */ /* 0x000fc800078e0002 */
[----:B------:R-:W-:Y:S02]  /*2630*/  IMAD R20, R52, R19, R8 ;  /* 0x0000001334147224 */ /* 0x000fe400078e0208 */
[----:B----4-:R-:W-:Y:S01]  /*2640*/  IMAD.WIDE.U32 R8, R250, R4, R12 ;  /* 0x00000004fa087225 */ /* 0x010fe200078e000c */
[C-C-:B------:R-:W-:Y:S02]  /*2650*/  SHF.L.U64.HI R127, R46.reuse, 0x5, R47.reuse ;  /* 0x000000052e7f7819 */ /* 0x140fe4000001022f */
[C-C-:B------:R-:W-:Y:S01]  /*2660*/  SHF.L.U64.HI R129, R46.reuse, 0x6, R47.reuse ;  /* 0x000000062e817819 */ /* 0x140fe2000001022f */
[----:B------:R-:W-:Y:S01]  /*2670*/  IMAD R4, R5, R250, RZ ;  /* 0x000000fa05047224 */ /* 0x000fe200078e02ff */
[----:B------:R-:W-:Y:S01]  /*2680*/  IADD3 R5, PT, PT, R3, R20, RZ ;  /* 0x0000001403057210 */ /* 0x000fe20007ffe0ff */
[----:B------:R-:W-:Y:S01]  /*2690*/  IMAD R20, R7, R18, RZ ;  /* 0x0000001207147224 */ /* 0x000fe200078e02ff */
[C---:B------:R-:W-:Y:S01]  /*26a0*/  SHF.L.U32 R130, R46.reuse, 0x6, RZ ;  /* 0x000000062e827819 */ /* 0x040fe200000006ff */
[----:B------:R-:W-:Y:S01]  /*26b0*/  IMAD.IADD R3, R9, 0x1, R4 ;  /* 0x0000000109037824 */ /* 0x000fe200078e0204 */
[----:B------:R-:W-:Y:S01]  /*26c0*/  MOV R4, R2 ;  /* 0x0000000200047202 */ /* 0x000fe20000000f00 */
[----:B------:R-:W-:Y:S01]  /*26d0*/  IMAD R7, R47, R241, RZ ;  /* 0x000000f12f077224 */ /* 0x000fe200078e02ff */
[C-C-:B------:R-:W-:Y:S01]  /*26e0*/  SHF.L.U64.HI R131, R46.reuse, 0x7, R47.reuse ;  /* 0x000000072e837819 */ /* 0x140fe2000001022f */
[----:B------:R-:W-:Y:S01]  /*26f0*/  IMAD.MOV.U32 R2, RZ, RZ, R8 ;  /* 0x000000ffff027224 */ /* 0x000fe200078e0008 */
[C---:B------:R-:W-:Y:S01]  /*2700*/  SHF.L.U64.HI R133, R46.reuse, 0x4, R47 ;  /* 0x000000042e857819 */ /* 0x040fe2000001022f */
[C---:B------:R-:W-:Y:S01]  /*2710*/  IMAD R19, R46.reuse, R19, R7 ;  /* 0x000000132e137224 */ /* 0x040fe200078e0207 */
[C---:B-----5:R-:W-:Y:S01]  /*2720*/  IADD3 R7, PT, PT, R241.reuse, R36, RZ ;  /* 0x00000024f1077210 */ /* 0x060fe20007ffe0ff */
[----:B------:R-:W-:Y:S01]  /*2730*/  IMAD.WIDE.U32 R2, R241, R46, R2 ;  /* 0x0000002ef1027225 */ /* 0x000fe200078e0002 */
[----:B------:R-:W-:-:S03]  /*2740*/  SHF.L.U32 R126, R46, 0x4, RZ ;  /* 0x000000042e7e7819 */ /* 0x000fc600000006ff */
[----:B------:R-:W-:Y:S02]  /*2750*/  IMAD R20, R6, R21, R20 ;  /* 0x0000001506147224 */ /* 0x000fe400078e0214 */
[----:B------:R-:W-:-:S04]  /*2760*/  IMAD.WIDE.U32 R4, R18, R6, R4 ;  /* 0x0000000612047225 */ /* 0x000fc800078e0004 */
[----:B------:R-:W-:Y:S01]  /*2770*/  IMAD.IADD R3, R3, 0x1, R19 ;  /* 0x0000000103037824 */ /* 0x000fe200078e0213 */
[----:B------:R-:W-:Y:S01]  /*2780*/  IADD3 R5, PT, PT, R5, R20, RZ ;  /* 0x0000001405057210 */ /* 0x000fe20007ffe0ff */
[----:B------:R-:W-:Y:S02]  /*2790*/  IMAD R6, R11, R18, RZ ;  /* 0x000000120b067224 */ /* 0x000fe400078e02ff */
[----:B------:R-:W-:-:S04]  /*27a0*/  IMAD.WIDE.U32 R2, R18, R10, R2 ;  /* 0x0000000a12027225 */ /* 0x000fc800078e0002 */
[----:B------:R-:W-:Y:S01]  /*27b0*/  IMAD R8, R10, R21, R6 ;  /* 0x000000150a087224 */ /* 0x000fe200078e0206 */
[----:B------:R-:W-:Y:S01]  /*27c0*/  SHF.R.S32.HI R6, RZ, 0x1f, R103 ;  /* 0x0000001fff067819 */ /* 0x000fe20000011467 */
[----:B------:R-:W-:Y:S02]  /*27d0*/  IMAD.SHL.U32 R9, R151, 0x4, RZ ;  /* 0x0000000497097824 */ /* 0x000fe400078e00ff */
[----:B------:R-:W-:Y:S01]  /*27e0*/  IMAD R11, R7, R24, RZ ;  /* 0x00000018070b7224 */ /* 0x000fe200078e02ff */
[----:B------:R-:W-:Y:S01]  /*27f0*/  IADD3 R3, PT, PT, R3, R8, RZ ;  /* 0x0000000803037210 */ /* 0x000fe20007ffe0ff */
[----:B------:R-:W-:Y:S01]  /*2800*/  IMAD.X R6, RZ, RZ, ~R6, P0 ;  /* 0x000000ffff067224 */ /* 0x000fe200000e0e06 */
[----:B------:R-:W-:Y:S01]  /*2810*/  LOP3.LUT R8, R9, 0x1c, RZ, 0xc0, !PT ;  /* 0x0000001c09087812 */ /* 0x000fe200078ec0ff */
[----:B------:R-:W-:Y:S01]  /*2820*/  IMAD R7, R60, R24, R12 ;  /* 0x000000183c077224 */ /* 0x000fe200078e020c */
[----:B------:R-:W-:Y:S01]  /*2830*/  SHF.R.S32.HI R19, RZ, 0x1f, R11 ;  /* 0x0000001fff137819 */ /* 0x000fe2000001140b */
[----:B------:R-:W-:-:S02]  /*2840*/  IMAD R10, R6, R46, RZ ;  /* 0x0000002e060a7224 */ /* 0x000fc400078e02ff */
[----:B------:R-:W-:Y:S01]  /*2850*/  IMAD R8, R60, R24, R8 ;  /* 0x000000183c087224 */ /* 0x000fe200078e0208 */
[----:B------:R-:W-:Y:S01]  /*2860*/  IADD3 R9, P0, PT, R11, R7, RZ ;  /* 0x000000070b097210 */ /* 0x000fe20007f1e0ff */
[----:B------:R-:W-:Y:S02]  /*2870*/  IMAD R18, R6, R52, RZ ;  /* 0x0000003406127224 */ /* 0x000fe400078e02ff */
[----:B------:R-:W-:Y:S01]  /*2880*/  IMAD R10, R47, R0, R10 ;  /* 0x000000002f0a7224 */ /* 0x000fe200078e020a */
[----:B------:R-:W-:Y:S01]  /*2890*/  IADD3 R6, P1, PT, R11, R8, RZ ;  /* 0x000000080b067210 */ /* 0x000fe20007f3e0ff */
[-C--:B------:R-:W-:Y:S01]  /*28a0*/  IMAD.WIDE.U32 R2, R46, R0.reuse, R2 ;  /* 0x000000002e027225 */ /* 0x080fe200078e0002 */
[-C--:B------:R-:W-:Y:S02]  /*28b0*/  LEA.HI.X.SX32 R7, R7, R19.reuse, 0x1, P0 ;  /* 0x0000001307077211 */ /* 0x080fe400000f0eff */
[----:B------:R-:W-:Y:S01]  /*28c0*/  LEA.HI.X.SX32 R8, R8, R19, 0x1, P1 ;  /* 0x0000001308087211 */ /* 0x000fe200008f0eff */
[----:B------:R-:W-:Y:S01]  /*28d0*/  IMAD R18, R53, R0, R18 ;  /* 0x0000000035127224 */ /* 0x000fe200078e0212 */
[----:B------:R-:W-:Y:S01]  /*28e0*/  IADD3 R25, PT, PT, R3, R10, RZ ;  /* 0x0000000a03197210 */ /* 0x000fe20007ffe0ff */
[----:B------:R-:W-:Y:S01]  /*28f0*/  IMAD.WIDE.U32 R4, R52, R0, R4 ;  /* 0x0000000034047225 */ /* 0x000fe200078e0004 */
[----:B------:R-:W-:-:S02]  /*2900*/  SHF.L.U64.HI R3, R6, 0x1, R8 ;  /* 0x0000000106037819 */ /* 0x000fc40000010208 */
[----:B------:R-:W-:Y:S01]  /*2910*/  SHF.L.U64.HI R0, R9, 0x1, R7 ;  /* 0x0000000109007819 */ /* 0x000fe20000010207 */
[----:B------:R-:W-:Y:S01]  /*2920*/  IMAD.IADD R5, R5, 0x1, R18 ;  /* 0x0000000105057824 */ /* 0x000fe200078e0212 */
[----:B------:R-:W-:Y:S01]  /*2930*/  LEA R84, P1, R4, R22, 0x1 ;  /* 0x0000001604547211 */ /* 0x000fe200078208ff */
[----:B------:R-:W-:Y:S01]  /*2940*/  IMAD.SHL.U32 R6, R6, 0x2, RZ ;  /* 0x0000000206067824 */ /* 0x000fe200078e00ff */
[----:B------:R-:W-:Y:S01]  /*2950*/  LEA R26, P0, R2, R26, 0x1 ;  /* 0x0000001a021a7211 */ /* 0x000fe200078008ff */
[----:B------:R-:W-:Y:S01]  /*2960*/  IMAD.WIDE.U32 R124, R46, 0x60, RZ ;  /* 0x000000602e7c7825 */ /* 0x000fe200078e00ff */
[----:B------:R-:W-:Y:S02]  /*2970*/  SHF.L.U32 R9, R9, 0x1, RZ ;  /* 0x0000000109097819 */ /* 0x000fe400000006ff */
[----:B------:R-:W-:Y:S01]  /*2980*/  LEA.HI.X R83, R4, R23, R5, 0x1, P1 ;  /* 0x0000001704537211 */ /* 0x000fe200008f0c05 */
[C---:B------:R-:W-:Y:S01]  /*2990*/  IMAD R4, R47.reuse, 0x60, RZ ;  /* 0x000000602f047824 */ /* 0x040fe200078e02ff */
[----:B------:R-:W-:Y:S01]  /*29a0*/  LEA.HI.X R25, R2, R27, R25, 0x1, P0 ;  /* 0x0000001b02197211 */ /* 0x000fe200000f0c19 */
[----:B------:R-:W-:Y:S01]  /*29b0*/  IMAD R2, R47, 0xc0, RZ ;  /* 0x000000c02f027824 */ /* 0x000fe200078e02ff */
[----:B------:R-:W-:Y:S01]  /*29c0*/  IADD3 R56, P3, PT, R14, R9, RZ ;  /* 0x000000090e387210 */ /* 0x000fe20007f7e0ff */
[----:B------:R-:W-:Y:S01]  /*29d0*/  IMAD.WIDE.U32 R120, R46, 0xc0, RZ ;  /* 0x000000c02e787825 */ /* 0x000fe200078e00ff */
[----:B------:R-:W-:-:S02]  /*29e0*/  IADD3 R44, P1, PT, R14, R6, RZ ;  /* 0x000000060e2c7210 */ /* 0x000fc40007f3e0ff */
[----:B------:R-:W-:Y:S01]  /*29f0*/  IADD3 R57, P2, PT, R16, R9, RZ ;  /* 0x0000000910397210 */ /* 0x000fe20007f5e0ff */
[----:B------:R-:W-:Y:S01]  /*2a00*/  IMAD.WIDE.U32 R118, R46, 0xe0, RZ ;  /* 0x000000e02e767825 */ /* 0x000fe200078e00ff */
[----:B------:R-:W-:Y:S02]  /*2a10*/  IADD3 R28, P0, PT, R16, R6, RZ ;  /* 0x00000006101c7210 */ /* 0x000fe40007f1e0ff */
[CC--:B------:R-:W-:Y:S01]  /*2a20*/  IADD3.X R55, PT, PT, R15.reuse, R0.reuse, RZ, P3, !PT ;  /* 0x000000000f377210 */ /* 0x0c0fe20001ffe4ff */
[--C-:B------:R-:W-:Y:S01]  /*2a30*/  IMAD.X R45, R15, 0x1, R3.reuse, P1 ;  /* 0x000000010f2d7824 */ /* 0x100fe200008e0603 */
[C---:B------:R-:W-:Y:S01]  /*2a40*/  IADD3.X R54, PT, PT, R17.reuse, R0, RZ, P2, !PT ;  /* 0x0000000011367210 */ /* 0x040fe200017fe4ff */
[----:B------:R-:W-:Y:S01]  /*2a50*/  IMAD.X R29, R17, 0x1, R3, P0 ;  /* 0x00000001111d7824 */ /* 0x000fe200000e0603 */
[----:B------:R-:W-:Y:S01]  /*2a60*/  ISETP.GE.AND P0, PT, R12, R242, PT ;  /* 0x000000f20c00720c */ /* 0x000fe20003f06270 */
[----:B------:R-:W-:Y:S01]  /*2a70*/  IMAD R0, R47, 0xe0, RZ ;  /* 0x000000e02f007824 */ /* 0x000fe200078e02ff */
[----:B------:R-:W-:Y:S01]  /*2a80*/  IADD3 R91, PT, PT, R125, R4, RZ ;  /* 0x000000047d5b7210 */ /* 0x000fe20007ffe0ff */
[----:B------:R-:W-:Y:S01]  /*2a90*/  IMAD R3, R47, 0xa0, RZ ;  /* 0x000000a02f037824 */ /* 0x000fe200078e02ff */
[----:B------:R-:W-:Y:S01]  /*2aa0*/  P2R R82, PR, RZ, 0x1 ;  /* 0x00000001ff527803 */ /* 0x000fe20000000000 */
[----:B------:R-:W-:Y:S01]  /*2ab0*/  IMAD.WIDE.U32 R122, R46, 0xa0, RZ ;  /* 0x000000a02e7a7825 */ /* 0x000fe200078e00ff */
[----:B------:R-:W-:-:S02]  /*2ac0*/  IADD3 R89, PT, PT, R121, R2, RZ ;  /* 0x0000000279597210 */ /* 0x000fc40007ffe0ff */
[----:B------:R-:W-:Y:S01]  /*2ad0*/  IADD3 R88, PT, PT, R119, R0, RZ ;  /* 0x0000000077587210 */ /* 0x000fe20007ffe0ff */
[C---:B------:R-:W-:Y:S02]  /*2ae0*/  IMAD.SHL.U32 R128, R46.reuse, 0x20, RZ ;  /* 0x000000202e807824 */ /* 0x040fe400078e00ff */
[----:B------:R-:W-:Y:S02]  /*2af0*/  IMAD.SHL.U32 R132, R46, 0x80, RZ ;  /* 0x000000802e847824 */ /* 0x000fe400078e00ff */
[----:B------:R-:W-:-:S07]  /*2b00*/  IMAD.IADD R90, R123, 0x1, R3 ;  /* 0x000000017b5a7824 */ /* 0x000fce00078e0203 */
.L_x_1755:
        /* <DEDUP_REMOVED lines=15> */
[-C--:B------:R-:W-:Y:S02]  /*2c00*/  ISETP.GE.OR P0, PT, R63, R50.reuse, P2 ;  /* 0x000000323f00720c */ /* 0x080fe40001706670 */
[----:B------:R-:W-:Y:S02]  /*2c10*/  ISETP.GE.OR P2, PT, R71, R50, P2 ;  /* 0x000000324700720c */ /* 0x000fe40001746670 */
        /* <DEDUP_REMOVED lines=203> */
[-C--:B------:R-:W-:Y:S01]  /*38d0*/  @!P6 LEA.HI.X R11, R232, R5.reuse, R233, 0x6, P0 ;  /* 0x00000005e80be211 */ /* 0x080fe200000f34e9 */
        /* <DEDUP_REMOVED lines=8> */
[C---:B------:R-:W-:Y:S04]  /*3960*/  @!P4 LEA R8, P0, R232.reuse, R4, 0x7 ;  /* 0x00000004e808c211 */ /* 0x040fe800078038ff */
[----:B------:R-:W-:Y:S01]  /*3970*/  @!P4 LEA.HI.X R9, R232, R5, R233, 0x7, P0 ;  /* 0x00000005e809c211 */ /* 0x000fe200000f3ce9 */
[----:B--2---:R1:W-:Y:S01]  /*3980*/  @!P6 ST.E.128 desc[UR6][R10.64], R20 ;  /* 0x000000140a00e985 */ /* 0x0043e2000c101d06 */
[----:B------:R-:W-:Y:S01]  /*3990*/  ISETP.NE.AND P6, PT, R0, RZ, PT ;  /* 0x000000ff0000720c */ /* 0x000fe20003fc5270 */
[----:B------:R-:W-:Y:S02]  /*39a0*/  @!P5 IMAD R0, R233, 0x60, RZ ;  /* 0x00000060e900d824 */ /* 0x000fe400078e02ff */
[----:B-1----:R1:W2:Y:S02]  /*39b0*/  @!P5 LD.E.128 R20, desc[UR6][R6.64] ;  /* 0x000000060614d980 */ /* 0x0022a4000c101d00 */
        /* <DEDUP_REMOVED lines=9> */
[----:B------:R-:W-:Y:S01]  /*3a50*/  @!P2 IMAD.X R15, R3, 0x1, R89, P0 ;  /* 0x00000001030fa824 */ /* 0x000fe200000e0659 */
[----:B--2---:R1:W-:Y:S01]  /*3a60*/  @!P4 ST.E.128 desc[UR6][R8.64], R16 ;  /* 0x000000100800c985 */ /* 0x0043e2000c101d06 */
[----:B------:R-:W-:Y:S03]  /*3a70*/  ISETP.NE.AND P4, PT, R31, RZ, PT ;  /* 0x000000ff1f00720c */ /* 0x000fe60003f85270 */
[----:B-1----:R1:W2:Y:S01]  /*3a80*/  @!P3 LD.E.128 R8, desc[UR6][R6.64] ;  /* 0x000000060608b980 */ /* 0x0022a2000c101d00 */
[----:B------:R-:W-:Y:S05]  /*3a90*/  @!P6 IADD3 R16, P0, PT, R2, R118, RZ ;  /* 0x000000760210e210 */ /* 0x000fea0007f1e0ff */
[----:B------:R-:W-:Y:S02]  /*3aa0*/  @!P6 IMAD.X R17, R3, 0x1, R88, P0 ;  /* 0x000000010311e824 */ /* 0x000fe400000e0658 */
[----:B-1----:R-:W-:Y:S04]  /*3ab0*/  @!P3 IMAD.WIDE.U32 R6, R232, 0xa0, R4 ;  /* 0x000000a0e806b825 */ /* 0x002fe800078e0004 */
[----:B------:R-:W-:Y:S02]  /*3ac0*/  @!P3 IMAD.IADD R7, R7, 0x1, R0 ;  /* 0x000000010707b824 */ /* 0x000fe400078e0200 */
[----:B------:R-:W-:Y:S03]  /*3ad0*/  @!P2 IMAD R0, R233, 0xc0, RZ ;  /* 0x000000c0e900a824 */ /* 0x000fe600078e02ff */
[----:B--2---:R1:W-:Y:S01]  /*3ae0*/  @!P3 ST.E.128 desc[UR6][R6.64], R8 ;  /* 0x000000080600b985 */ /* 0x0043e2000c101d06 */
[----:B------:R-:W-:Y:S03]  /*3af0*/  ISETP.NE.AND P3, PT, R32, RZ, PT ;  /* 0x000000ff2000720c */ /* 0x000fe60003f65270 */
[----:B------:R-:W2:Y:S01]  /*3b00*/  @!P2 LD.E.128 R20, desc[UR6][R14.64] ;  /* 0x000000060e14a980 */ /* 0x000ea2000c101d00 */
[----:B-1----:R-:W-:Y:S01]  /*3b10*/  @!P2 IMAD.WIDE.U32 R6, R232, 0xc0, R4 ;  /* 0x000000c0e806a825 */ /* 0x002fe200078e0004 */
[C---:B------:R-:W-:Y:S04]  /*3b20*/  @!P1 LEA R10, P0, R46.reuse, R2, 0x8 ;  /* 0x000000022e0a9211 */ /* 0x040fe800078040ff */
[----:B------:R-:W-:Y:S01]  /*3b30*/  @!P2 IADD3 R7, PT, PT, R7, R0, RZ ;  /* 0x000000000707a210 */ /* 0x000fe20007ffe0ff */
[----:B------:R-:W-:Y:S01]  /*3b40*/  @!P6 IMAD R0, R233, 0xe0, RZ ;  /* 0x000000e0e900e824 */ /* 0x000fe200078e02ff */
[----:B------:R-:W-:Y:S02]  /*3b50*/  @!P1 LEA.HI.X R11, R46, R3, R47, 0x8, P0 ;  /* 0x000000032e0b9211 */ /* 0x000fe400000f442f */
[C---:B------:R-:W-:Y:S04]  /*3b60*/  @!P1 LEA R8, P0, R232.reuse, R4, 0x8 ;  /* 0x00000004e8089211 */ /* 0x040fe800078040ff */
[C---:B------:R-:W-:Y:S02]  /*3b70*/  @!P1 LEA.HI.X R9, R232.reuse, R5, R233, 0x8, P0 ;  /* 0x00000005e8099211 */ /* 0x040fe400000f44e9 */
[----:B------:R-:W-:Y:S01]  /*3b80*/  ISETP.NE.AND P0, PT, R35, RZ, PT ;  /* 0x000000ff2300720c */ /* 0x000fe20003f05270 */
[----:B--2---:R1:W-:Y:S01]  /*3b90*/  @!P2 ST.E.128 desc[UR6][R6.64], R20 ;  /* 0x000000140600a985 */ /* 0x0043e2000c101d06 */
[----:B------:R-:W-:Y:S03]  /*3ba0*/  ISETP.NE.AND P2, PT, R33, RZ, PT ;  /* 0x000000ff2100720c */ /* 0x000fe60003f45270 */
[----:B------:R-:W2:Y:S01]  /*3bb0*/  @!P6 LD.E.128 R16, desc[UR6][R16.64] ;  /* 0x000000061010e980 */ /* 0x000ea2000c101d00 */
[----:B-1----:R-:W-:Y:S04]  /*3bc0*/  @!P6 IMAD.WIDE.U32 R6, R232, 0xe0, R4 ;  /* 0x000000e0e806e825 */ /* 0x002fe800078e0004 */
        /* <DEDUP_REMOVED lines=55> */
.L_x_1686:
[----:B------:R-:W2:Y:S02]  /*3f40*/  LD.E.U8 R0, desc[UR6][R168.64+0x1b3] ;  /* 0x0001b306a8007980 */ /* 0x000ea4000c101100 */
[----:B--2---:R-:W-:Y:S11]  /*3f50*/  ISETP.NE.AND P0, PT, R0, RZ, PT ;  /* 0x000000ff0000720c */ /* 0x004ff60003f05270 */
[----:B------:R-:W-:Y:S02]  /*3f60*/  @!UPT UIADD3 URZ, UPT, UPT, URZ, URZ, URZ ;  /* 0x000000fffffff290 */ /* 0x000fe4000fffe0ff */
[----:B------:R-:W-:Y:S05]  /*3f70*/  @!P0 BRA `(.L_x_1688) ;  /* 0x0000004000208947 */ /* 0x000fea0003800000 */
[----:B------:R-:W-:Y:S01]  /*3f80*/  LEA R36, P0, R80, R59, 0x1 ;  /* 0x0000003b50247211 */ /* 0x000fe200078008ff */
[----:B------:R-:W2:Y:S01]  /*3f90*/  LD.E R33, desc[UR6][R168.64+0xc0] ;  /* 0x0000c006a8217980 */ /* 0x000ea2000c101900 */
[----:B------:R-:W-:Y:S01]  /*3fa0*/  LEA R34, P1, R126, R26, 0x1 ;  /* 0x0000001a7e227211 */ /* 0x000fe200078208ff */
[C---:B------:R-:W-:Y:S01]  /*3fb0*/  IMAD.SHL.U32 R30, R95.reuse, 0x2, RZ ;  /* 0x000000025f1e7824 */ /* 0x040fe200078e00ff */
        /* <DEDUP_REMOVED lines=66> */
.L_x_1690:
[----:B------:R-:W-:Y:S05]  /*43e0*/  BSYNC.RECONVERGENT B0 ;  /* 0x0000000000007941 */ /* 0x000fea0003800200 */
.L_x_1689:
        /* <DEDUP_REMOVED lines=56> */
.L_x_1692:
[----:B------:R-:W-:Y:S05]  /*4770*/  BSYNC.RECONVERGENT B0 ;  /* 0x0000000000007941 */ /* 0x000fea0003800200 */
.L_x_1691:
        /* <DEDUP_REMOVED lines=57> */
.L_x_1694:
[----:B------:R-:W-:Y:S05]  /*4b10*/  BSYNC.RECONVERGENT B0 ;  /* 0x0000000000007941 */ /* 0x000fea0003800200 */
.L_x_1693:
        /* <DEDUP_REMOVED lines=58> */
.L_x_1696:
[----:B------:R-:W-:Y:S05]  /*4ec0*/  BSYNC.RECONVERGENT B0 ;  /* 0x0000000000007941 */ /* 0x000fea0003800200 */
.L_x_1695:
        /* <DEDUP_REMOVED lines=64> */
.L_x_1698:
[----:B------:R-:W-:Y:S05]  /*52d0*/  BSYNC.RECONVERGENT B0 ;  /* 0x0000000000007941 */ /* 0x000fea0003800200 */
.L_x_1697:
        /* <DEDUP_REMOVED lines=58> */
.L_x_1700:
[----:B------:R-:W-:Y:S05]  /*5680*/  BSYNC.RECONVERGENT B0 ;  /* 0x0000000000007941 */ /* 0x000fea0003800200 */
.L_x_1699:
        /* <DEDUP_REMOVED lines=64> */
.L_x_1702:
[----:B------:R-:W-:Y:S05]  /*5a90*/  BSYNC.RECONVERGENT B0 ;  /* 0x0000000000007941 */ /* 0x000fea0003800200 */
.L_x_1701:
        /* <DEDUP_REMOVED lines=62> */
.L_x_1704:
[----:B------:R-:W-:Y:S05]  /*5e80*/  BSYNC.RECONVERGENT B0 ;  /* 0x0000000000007941 */ /* 0x000fea0003800200 */
.L_x_1703:
        /* <DEDUP_REMOVED lines=66> */
.L_x_1706:
[----:B------:R-:W-:Y:S05]  /*62b0*/  BSYNC.RECONVERGENT B0 ;  /* 0x0000000000007941 */ /* 0x000fea0003800200 */
.L_x_1705:
        /* <DEDUP_REMOVED lines=58> */
.L_x_1708:
[----:B------:R-:W-:Y:S05]  /*6660*/  BSYNC.RECONVERGENT B0 ;  /* 0x0000000000007941 */ /* 0x000fea0003800200 */
.L_x_1707:
        /* <DEDUP_REMOVED lines=76> */
.L_x_1710:
[----:B------:R-:W-:Y:S05]  /*6b30*/  BSYNC.RECONVERGENT B0 ;  /* 0x0000000000007941 */ /* 0x000fea0003800200 */
.L_x_1709:
        /* <DEDUP_REMOVED lines=64> */
.L_x_1712:
[----:B------:R-:W-:Y:S05]  /*6f40*/  BSYNC.RECONVERGENT B0 ;  /* 0x0000000000007941 */ /* 0x000fea0003800200 */
.L_x_1711:
        /* <DEDUP_REMOVED lines=64> */
.L_x_1714:
[----:B------:R-:W-:Y:S05]  /*7350*/  BSYNC.RECONVERGENT B0 ;  /* 0x0000000000007941 */ /* 0x000fea0003800200 */
.L_x_1713:
        /* <DEDUP_REMOVED lines=64> */
.L_x_1716:
[----:B------:R-:W-:Y:S05]  /*7760*/  BSYNC.RECONVERGENT B0 ;  /* 0x0000000000007941 */ /* 0x000fea0003800200 */
.L_x_1715:
        /* <DEDUP_REMOVED lines=64> */
.L_x_1718:
[----:B------:R-:W-:Y:S05]  /*7b70*/  BSYNC.RECONVERGENT B0 ;  /* 0x0000000000007941 */ /* 0x000fea0003800200 */
.L_x_1717:
        /* <DEDUP_REMOVED lines=64> */
.L_x_1720:
[----:B------:R-:W-:Y:S05]  /*7f80*/  BSYNC.RECONVERGENT B0 ;  /* 0x0000000000007941 */ /* 0x000fea0003800200 */
.L_x_1719:
[----:B------:R-:W5:Y:S02]  /*7f90*/  LD.E R0, desc[UR6][R168.64+0xd0] ;  /* 0x0000d006a8007980 */ /* 0x000f64000c101900 */
[----:B-----5:R-:W-:Y:S05]  /*7fa0*/  IMAD.U32 R0, R0, -0x80, RZ ;  /* 0xffffff8000007824 */ /* 0x020fea00078e00ff */
[C---:B------:R-:W-:Y:S02]  /*7fb0*/  LEA R28, P1, R0.reuse, R28, 0x1 ;  /* 0x0000001c001c7211 */ /* 0x040fe400078208ff */
[C---:B------:R-:W-:Y:S02]  /*7fc0*/  LEA R44, P0, R0.reuse, R44, 0x1 ;  /* 0x0000002c002c7211 */ /* 0x040fe400078008ff */
[C---:B------:R-:W-:Y:S02]  /*7fd0*/  LEA.HI.X.SX32 R29, R0.reuse, R29, 0x1, P1 ;  /* 0x0000001d001d7211 */ /* 0x040fe400008f0eff */
[----:B------:R-:W-:Y:S01]  /*7fe0*/  LEA.HI.X.SX32 R45, R0, R45, 0x1, P0 ;  /* 0x0000002d002d7211 */ /* 0x000fe200000f0eff */
[----:B------:R-:W-:Y:S05]  /*7ff0*/  BRA `(.L_x_1687) ;  /* 0x0000006400407947 */ /* 0x000fea0003800000 */
.L_x_1688:
        /* <DEDUP_REMOVED lines=101> */
.L_x_1722:
[----:B------:R-:W-:Y:S05]  /*8650*/  BSYNC.RECONVERGENT B0 ;  /* 0x0000000000007941 */ /* 0x000fea0003800200 */
.L_x_1721:
[----:B------:R-:W-:Y:S01]  /*8660*/  ISETP.GE.OR P0, PT, R74, R50, P4 ;  /* 0x000000324a00720c */ /* 0x000fe20002706670 */
        /* <DEDUP_REMOVED lines=95> */
.L_x_1724:
[----:B------:R-:W-:Y:S05]  /*8c60*/  BSYNC.RECONVERGENT B0 ;  /* 0x0000000000007941 */ /* 0x000fea0003800200 */
.L_x_1723:
[-C--:B------:R-:W-:Y:S01]  /*8c70*/  ISETP.GE.OR P0, PT, R73, R50.reuse, P4 ;  /* 0x000000324900720c */ /* 0x080fe20002706670 */
[----:B------:R-:W-:Y:S01]  /*8c80*/  BSSY.RECONVERGENT B0, `(.L_x_1725) ;  /* 0x0000062000007945 */ /* 0x000fe20003800200 */
[-C--:B------:R-:W-:Y:S02]  /*8c90*/  ISETP.GE.OR P3, PT, R63, R50.reuse, P4 ;  /* 0x000000323f00720c */ /* 0x080fe40002766670 */
[-C--:B------:R-:W-:Y:S02]  /*8ca0*/  ISETP.LT.OR P0, PT, R73, R51.reuse, P0 ;  /* 0x000000334900720c */ /* 0x080fe40000701670 */
[C---:B------:R-:W-:Y:S02]  /*8cb0*/  ISETP.GE.OR P2, PT, R72.reuse, R50, P4 ;  /* 0x000000324800720c */ /* 0x040fe40002746670 */
        /* <DEDUP_REMOVED lines=94> */
.L_x_1726:
[----:B------:R-:W-:Y:S05]  /*92a0*/  BSYNC.RECONVERGENT B0 ;  /* 0x0000000000007941 */ /* 0x000fea0003800200 */
.L_x_1725:
        /* <DEDUP_REMOVED lines=93> */
.L_x_1728:
[----:B------:R-:W-:Y:S05]  /*9880*/  BSYNC.RECONVERGENT B0 ;  /* 0x0000000000007941 */ /* 0x000fea0003800200 */
.L_x_1727:
        /* <DEDUP_REMOVED lines=97> */
.L_x_1730:
[----:B------:R-:W-:Y:S05]  /*9ea0*/  BSYNC.RECONVERGENT B0 ;  /* 0x0000000000007941 */ /* 0x000fea0003800200 */
.L_x_1729:
        /* <DEDUP_REMOVED lines=97> */
.L_x_1732:
[----:B------:R-:W-:Y:S05]  /*a4c0*/  BSYNC.RECONVERGENT B0 ;  /* 0x0000000000007941 */ /* 0x000fea0003800200 */
.L_x_1731:
        /* <DEDUP_REMOVED lines=97> */
.L_x_1734:
[----:B------:R-:W-:Y:S05]  /*aae0*/  BSYNC.RECONVERGENT B0 ;  /* 0x0000000000007941 */ /* 0x000fea0003800200 */
.L_x_1733:
        /* <DEDUP_REMOVED lines=100> */
.L_x_1736:
[----:B------:R-:W-:Y:S05]  /*b130*/  BSYNC.RECONVERGENT B0 ;  /* 0x0000000000007941 */ /* 0x000fea0003800200 */
.L_x_1735:
        /* <DEDUP_REMOVED lines=100> */
.L_x_1738:
[----:B------:R-:W-:Y:S05]  /*b780*/  BSYNC.RECONVERGENT B0 ;  /* 0x0000000000007941 */ /* 0x000fea0003800200 */
.L_x_1737:
        /* <DEDUP_REMOVED lines=97> */
.L_x_1740:
[----:B------:R-:W-:Y:S05]  /*bda0*/  BSYNC.RECONVERGENT B0 ;  /* 0x0000000000007941 */ /* 0x000fea0003800200 */
.L_x_1739:
        /* <DEDUP_REMOVED lines=100> */
.L_x_1742:
[----:B------:R-:W-:Y:S05]  /*c3f0*/  BSYNC.RECONVERGENT B0 ;  /* 0x0000000000007941 */ /* 0x000fea0003800200 */
.L_x_1741:
        /* <DEDUP_REMOVED lines=103> */
.L_x_1744:
[----:B------:R-:W-:Y:S05]  /*ca70*/  BSYNC.RECONVERGENT B0 ;  /* 0x0000000000007941 */ /* 0x000fea0003800200 */
.L_x_1743:
        /* <DEDUP_REMOVED lines=103> */
.L_x_1746:
[----:B------:R-:W-:Y:S05]  /*d0f0*/  BSYNC.RECONVERGENT B0 ;  /* 0x0000000000007941 */ /* 0x000fea0003800200 */
.L_x_1745:
        /* <DEDUP_REMOVED lines=103> */
.L_x_1748:
[----:B------:R-:W-:Y:S05]  /*d770*/  BSYNC.RECONVERGENT B0 ;  /* 0x0000000000007941 */ /* 0x000fea0003800200 */
.L_x_1747:
        /* <DEDUP_REMOVED lines=104> */
.L_x_1750:
[----:B------:R-:W-:Y:S05]  /*de00*/  BSYNC.RECONVERGENT B0 ;  /* 0x0000000000007941 */ /* 0x000fea0003800200 */
.L_x_1749:
        /* <DEDUP_REMOVED lines=100> */
.L_x_1752:
[----:B------:R-:W-:Y:S05]  /*e450*/  BSYNC.RECONVERGENT B0 ;  /* 0x0000000000007941 */ /* 0x000fea0003800200 */
.L_x_1751:
        /* <DEDUP_REMOVED lines=10> */
.L_x_1687:
[----:B------:R-:W-:Y:S05]  /*e500*/  BSYNC.RECONVERGENT B1 ;  /* 0x0000000000017941 */ /* 0x000fea0003800200 */
.L_x_1685:
        /* <DEDUP_REMOVED lines=101> */
.L_x_1754:
[----:B------:R-:W-:Y:S05]  /*eb60*/  BSYNC.RECONVERGENT B0 ;  /* 0x0000000000007941 */ /* 0x000fea0003800200 */
.L_x_1753:
[----:B------:R-:W-:Y:S11]  /*eb70*/  ISETP.GT.AND P0, PT, R86, R94, PT ;  /* 0x0000005e5600720c */ /* 0x000ff60003f04270 */
[----:B------:R-:W-:Y:S02]  /*eb80*/  @!UPT UIADD3 URZ, UPT, UPT, URZ, URZ, URZ ;  /* 0x000000fffffff290 */ /* 0x000fe4000fffe0ff */
[----:B------:R-:W-:Y:S05]  /*eb90*/  @P0 BRA `(.L_x_1755) ;  /* 0xffffff3c00dc0947 */ /* 0x000fea000383ffff */
.L_x_1684:
        /* <DEDUP_REMOVED lines=20> */
.L_x_1760:
[----:B------:R2:W-:Y:S02]  /*ece0*/  STS.128 [R79], RZ ;  /* 0x000000ff4f007388 */ /* 0x0005e40000000c00 */
.L_x_1759:
[----:B------:R-:W-:Y:S05]  /*ecf0*/  BSYNC.RECONVERGENT B0 ;  /* 0x0000000000007941 */ /* 0x000fea0003800200 */
.L_x_1758:
        /* <DEDUP_REMOVED lines=17> */
.L_x_1762:
[----:B------:R-:W-:Y:S05]  /*ee10*/  BSYNC.RECONVERGENT B0 ;  /* 0x0000000000007941 */ /* 0x000fea0003800200 */
.L_x_1761:
        /* <DEDUP_REMOVED lines=11> */
.L_x_1764:
[----:B------:R-:W-:Y:S05]  /*eed0*/  BSYNC.RECONVERGENT B0 ;  /* 0x0000000000007941 */ /* 0x000fea0003800200 */
.L_x_1763:
        /* <DEDUP_REMOVED lines=11> */
.L_x_1757:
[----:B------:R-:W2:Y:S01]  /*ef90*/  LD.E.64 R2, desc[UR6][R168.64+0xf0] ;  /* 0x0000f006a8027980 */ /* 0x000ea2000c101b00 */
[----:B------:R-:W-:-:S03]  /*efa0*/  IMAD.MOV.U32 R0, RZ, RZ, RZ ;  /* 0x000000ffff007224 */ /* 0x000fc600078e00ff */
[----:B------:R-:W3:Y:S04]  /*efb0*/  LD.E.U8 R4, desc[UR6][R168.64+0x1b3] ;  /* 0x0001b306a8047980 */ /* 0x000ee8000c101100 */
[----:B------:R-:W5:Y:S04]  /*efc0*/  LD.E.64 R32, desc[UR6][R168.64+0x148] ;  /* 0x00014806a8207980 */ /* 0x000f68000c101b00 */
[----:B------:R-:W5:Y:S01]  /*efd0*/  LD.E.64 R30, desc[UR6][R168.64+0x150] ;  /* 0x00015006a81e7980 */ /* 0x000f62000c101b00 */
[----:B--2---:R-:W-:-:S04]  /*efe0*/  ISETP.NE.U32.AND P0, PT, R2, RZ, PT ;  /* 0x000000ff0200720c */ /* 0x004fc80003f05070 */
[----:B------:R-:W-:-:S13]  /*eff0*/  ISETP.NE.AND.EX P0, PT, R3, RZ, PT, P0 ;  /* 0x000000ff0300720c */ /* 0x000fda0003f05300 */
[----:B------:R-:W-:-:S04]  /*f000*/  @P0 LEA R2, P1, R250, R2, 0x2 ;  /* 0x00000002fa020211 */ /* 0x000fc800078210ff */
[----:B------:R-:W-:-:S05]  /*f010*/  @P0 LEA.HI.X R3, R250, R3, RZ, 0x2, P1 ;  /* 0x00000003fa030211 */ /* 0x000fca00008f14ff */
        /* <DEDUP_REMOVED lines=81> */
.L_x_1771:
[----:B------:R-:W-:Y:S05]  /*f530*/  BSYNC.RECONVERGENT B0 ;  /* 0x0000000000007941 */ /* 0x000fea0003800200 */
.L_x_1770:
[----:B-----5:R2:W-:Y:S01]  /*f540*/  STS.128 [R79], R4 ;  /* 0x000000044f007388 */ /* 0x0205e20000000c00 */
[----:B------:R-:W-:Y:S05]  /*f550*/  BRA `(.L_x_1768) ;  /* 0x0000000000047947 */ /* 0x000fea0003800000 */
.L_x_1769:
[----:B------:R1:W-:Y:S02]  /*f560*/  STS.128 [R79], RZ ;  /* 0x000000ff4f007388 */ /* 0x0003e40000000c00 */
.L_x_1768:
[----:B------:R-:W-:Y:S05]  /*f570*/  BSYNC.RECONVERGENT B1 ;  /* 0x0000000000017941 */ /* 0x000fea0003800200 */
.L_x_1767:
        /* <DEDUP_REMOVED lines=61> */
.L_x_1775:
[----:B------:R-:W-:Y:S05]  /*f950*/  BSYNC.RECONVERGENT B0 ;  /* 0x0000000000007941 */ /* 0x000fea0003800200 */
.L_x_1774:
[----:B-----5:R4:W-:Y:S02]  /*f960*/  STS.128 [R79+0x800], R4 ;  /* 0x000800044f007388 */ /* 0x0209e40000000c00 */
.L_x_1773:
[----:B------:R-:W-:Y:S05]  /*f970*/  BSYNC.RECONVERGENT B1 ;  /* 0x0000000000017941 */ /* 0x000fea0003800200 */
.L_x_1772:
        /* <DEDUP_REMOVED lines=61> */
.L_x_1779:
[----:B------:R-:W-:Y:S05]  /*fd50*/  BSYNC.RECONVERGENT B0 ;  /* 0x0000000000007941 */ /* 0x000fea0003800200 */
.L_x_1778:
[----:B-----5:R2:W-:Y:S02]  /*fd60*/  STS.128 [R79+0x1000], R4 ;  /* 0x001000044f007388 */ /* 0x0205e40000000c00 */
.L_x_1777:
[----:B------:R-:W-:Y:S05]  /*fd70*/  BSYNC.RECONVERGENT B1 ;  /* 0x0000000000017941 */ /* 0x000fea0003800200 */
.L_x_1776:
        /* <DEDUP_REMOVED lines=60> */
.L_x_1781:
[----:B------:R-:W-:Y:S05]  /*10140*/  BSYNC.RECONVERGENT B0 ;  /* 0x0000000000007941 */ /* 0x000fea0003800200 */
.L_x_1780:
[----:B-----5:R2:W-:Y:S01]  /*10150*/  STS.128 [R79+0x1800], R4 ;  /* 0x001800044f007388 */ /* 0x0205e20000000c00 */
[----:B------:R-:W-:Y:S05]  /*10160*/  BRA `(.L_x_1765) ;  /* 0x0000001800747947 */ /* 0x000fea0003800000 */
.L_x_1766:
[----:B------:R-:W2:Y:S04]  /*10170*/  LDL R2, [R1] ;  /* 0x0000000001027983 */ /* 0x000ea80000100800 */
[----:B------:R1:W5:Y:S02]  /*10180*/  LD.E R43, desc[UR6][R168.64+0xc0] ;  /* 0x0000c006a82b7980 */ /* 0x000364000c101900 */
[----:B-----5:R-:W-:Y:S01]  /*10190*/  IMAD.MOV R36, RZ, RZ, -R0 ;  /* 0x000000ffff247224 */ /* 0x020fe200078e0a00 */
        /* <DEDUP_REMOVED lines=101> */
.L_x_1786:
[----:B------:R-:W-:Y:S05]  /*107f0*/  BSYNC.RECONVERGENT B0 ;  /* 0x0000000000007941 */ /* 0x000fea0003800200 */
.L_x_1785:
[----:B-----5:R1:W-:Y:S01]  /*10800*/  STS.128 [R79], R4 ;  /* 0x000000044f007388 */ /* 0x0203e20000000c00 */
[----:B------:R-:W-:Y:S05]  /*10810*/  BRA `(.L_x_1783) ;  /* 0x0000000000047947 */ /* 0x000fea0003800000 */
.L_x_1784:
[----:B------:R2:W-:Y:S02]  /*10820*/  STS.128 [R79], RZ ;  /* 0x000000ff4f007388 */ /* 0x0005e40000000c00 */
.L_x_1783:
[----:B------:R-:W-:Y:S05]  /*10830*/  BSYNC.RECONVERGENT B1 ;  /* 0x0000000000017941 */ /* 0x000fea0003800200 */
.L_x_1782:
        /* <DEDUP_REMOVED lines=98> */
.L_x_1790:
[----:B------:R-:W-:Y:S05]  /*10e60*/  BSYNC.RECONVERGENT B0 ;  /* 0x0000000000007941 */ /* 0x000fea0003800200 */
.L_x_1789:
[----:B-----5:R4:W-:Y:S02]  /*10e70*/  STS.128 [R79+0x800], R4 ;  /* 0x000800044f007388 */ /* 0x0209e40000000c00 */
.L_x_1788:
[----:B------:R-:W-:Y:S05]  /*10e80*/  BSYNC.RECONVERGENT B1 ;  /* 0x0000000000017941 */ /* 0x000fea0003800200 */
.L_x_1787:
[----:B------:R-:W-:Y:S01]  /*10e90*/  IADD3 R40, PT, PT, R60, 0x20, RZ ;  /* 0x000000203c287810 */ /* 0x000fe20007ffe0ff */
[----:B------:R-:W-:Y:S03]  /*10ea0*/  BSSY.RECONVERGENT B1, `(.L_x_1791) ;  /* 0x0000063000017945 */ /* 0x000fe60003800200 */
[----:B------:R-:W-:-:S13]  /*10eb0*/  ISETP.GE.AND P0, PT, R40, R44, PT ;  /* 0x0000002c2800720c */ /* 0x000fda0003f06270 */
[----:B------:R-:W-:Y:S05]  /*10ec0*/  @P0 BRA `(.L_x_1792) ;  /* 0x0000000400800947 */ /* 0x000fea0003800000 */
[----:B------:R-:W-:-:S13]  /*10ed0*/  ISETP.GE.AND P0, PT, R12, R43, PT ;  /* 0x0000002b0c00720c */ /* 0x000fda0003f06270 */
        /* <DEDUP_REMOVED lines=93> */
.L_x_1794:
[----:B------:R-:W-:Y:S05]  /*114b0*/  BSYNC.RECONVERGENT B0 ;  /* 0x0000000000007941 */ /* 0x000fea0003800200 */
.L_x_1793:
[----:B-----5:R4:W-:Y:S02]  /*114c0*/  STS.128 [R79+0x1000], R4 ;  /* 0x001000044f007388 */ /* 0x0209e40000000c00 */
.L_x_1792:
[----:B------:R-:W-:Y:S05]  /*114d0*/  BSYNC.RECONVERGENT B1 ;  /* 0x0000000000017941 */ /* 0x000fea0003800200 */
.L_x_1791:
[----:B------:R-:W-:-:S04]  /*114e0*/  IADD3 R27, PT, PT, R60, 0x30, RZ ;  /* 0x000000303c1b7810 */ /* 0x000fc80007ffe0ff */
[----:B------:R-:W-:-:S13]  /*114f0*/  ISETP.GE.AND P0, PT, R27, R44, PT ;  /* 0x0000002c1b00720c */ /* 0x000fda0003f06270 */
[----:B------:R-:W-:Y:S05]  /*11500*/  @P0 BRA `(.L_x_1765) ;  /* 0x00000004008c0947 */ /* 0x000fea0003800000 */
[----:B------:R-:W-:-:S13]  /*11510*/  ISETP.GE.AND P0, PT, R12, R43, PT ;  /* 0x0000002b0c00720c */ /* 0x000fda0003f06270 */
        /* <DEDUP_REMOVED lines=96> */
.L_x_1796:
[----:B------:R-:W-:Y:S05]  /*11b20*/  BSYNC.RECONVERGENT B0 ;  /* 0x0000000000007941 */ /* 0x000fea0003800200 */
.L_x_1795:
[----:B-----5:R1:W-:Y:S02]  /*11b30*/  STS.128 [R79+0x1800], R4 ;  /* 0x001800044f007388 */ /* 0x0203e40000000c00 */
.L_x_1765:
[----:B------:R-:W-:Y:S05]  /*11b40*/  BSYNC.RECONVERGENT B2 ;  /* 0x0000000000027941 */ /* 0x000fea0003800200 */
.L_x_1756:
        /* <DEDUP_REMOVED lines=13> */
.L_x_1799:
[----:B------:R1:W-:Y:S02]  /*11c20*/  STS.128 [R79+0x2000], RZ ;  /* 0x002000ff4f007388 */ /* 0x0003e40000000c00 */
.L_x_1798:
[----:B------:R-:W-:Y:S05]  /*11c30*/  BSYNC.RECONVERGENT B0 ;  /* 0x0000000000007941 */ /* 0x000fea0003800200 */
.L_x_1797:
        /* <DEDUP_REMOVED lines=12> */
.L_x_1802:
[----:B------:R4:W-:Y:S02]  /*11d00*/  STS.128 [R79+0x2800], RZ ;  /* 0x002800ff4f007388 */ /* 0x0009e40000000c00 */
.L_x_1801:
[----:B------:R-:W-:Y:S05]  /*11d10*/  BSYNC.RECONVERGENT B0 ;  /* 0x0000000000007941 */ /* 0x000fea0003800200 */
.L_x_1800:
        /* <DEDUP_REMOVED lines=12> */
.L_x_1805:
[----:B------:R1:W-:Y:S02]  /*11de0*/  STS.128 [R79+0x3000], RZ ;  /* 0x003000ff4f007388 */ /* 0x0003e40000000c00 */
.L_x_1804:
[----:B------:R-:W-:Y:S05]  /*11df0*/  BSYNC.RECONVERGENT B0 ;  /* 0x0000000000007941 */ /* 0x000fea0003800200 */
.L_x_1803:
        /* <DEDUP_REMOVED lines=12> */
.L_x_1808:
[----:B------:R1:W-:Y:S02]  /*11ec0*/  STS.128 [R79+0x3800], RZ ;  /* 0x003800ff4f007388 */ /* 0x0003e40000000c00 */
.L_x_1807:
[----:B------:R-:W-:Y:S05]  /*11ed0*/  BSYNC.RECONVERGENT B0 ;  /* 0x0000000000007941 */ /* 0x000fea0003800200 */
.L_x_1806:
        /* <DEDUP_REMOVED lines=16> */
.L_x_1811:
[----:B------:R1:W-:Y:S02]  /*11fe0*/  STS.128 [R79+0x4000], RZ ;  /* 0x004000ff4f007388 */ /* 0x0003e40000000c00 */
.L_x_1810:
[----:B------:R-:W-:Y:S05]  /*11ff0*/  BSYNC.RECONVERGENT B0 ;  /* 0x0000000000007941 */ /* 0x000fea0003800200 */
.L_x_1809:
        /* <DEDUP_REMOVED lines=13> */
.L_x_1814:
[----:B------:R1:W-:Y:S02]  /*120d0*/  STS.128 [R79+0x4800], RZ ;  /* 0x004800ff4f007388 */ /* 0x0003e40000000c00 */
.L_x_1813:
[----:B------:R-:W-:Y:S05]  /*120e0*/  BSYNC.RECONVERGENT B0 ;  /* 0x0000000000007941 */ /* 0x000fea0003800200 */
.L_x_1812:
        /* <DEDUP_REMOVED lines=16> */
.L_x_1817:
[----:B------:R1:W-:Y:S02]  /*121f0*/  STS.128 [R79+0x5000], RZ ;  /* 0x005000ff4f007388 */ /* 0x0003e40000000c00 */
.L_x_1816:
[----:B------:R-:W-:Y:S05]  /*12200*/  BSYNC.RECONVERGENT B0 ;  /* 0x0000000000007941 */ /* 0x000fea0003800200 */
.L_x_1815:
        /* <DEDUP_REMOVED lines=16> */
.L_x_1820:
[----:B------:R1:W-:Y:S02]  /*12310*/  STS.128 [R79+0x5800], RZ ;  /* 0x005800ff4f007388 */ /* 0x0003e40000000c00 */
.L_x_1819:
[----:B------:R-:W-:Y:S05]  /*12320*/  BSYNC.RECONVERGENT B0 ;  /* 0x0000000000007941 */ /* 0x000fea0003800200 */
.L_x_1818:
        /* <DEDUP_REMOVED lines=16> */
.L_x_1823:
[----:B------:R2:W-:Y:S02]  /*12430*/  STS.128 [R79+0x6000], RZ ;  /* 0x006000ff4f007388 */ /* 0x0005e40000000c00 */
.L_x_1822:
[----:B------:R-:W-:Y:S05]  /*12440*/  BSYNC.RECONVERGENT B0 ;  /* 0x0000000000007941 */ /* 0x000fea0003800200 */
.L_x_1821:
        /* <DEDUP_REMOVED lines=13> */
.L_x_1826:
[----:B------:R1:W-:Y:S02]  /*12520*/  STS.128 [R79+0x6800], RZ ;  /* 0x006800ff4f007388 */ /* 0x0003e40000000c00 */
.L_x_1825:
[----:B------:R-:W-:Y:S05]  /*12530*/  BSYNC.RECONVERGENT B0 ;  /* 0x0000000000007941 */ /* 0x000fea0003800200 */
.L_x_1824:
        /* <DEDUP_REMOVED lines=16> */
.L_x_1829:
[----:B------:R1:W-:Y:S02]  /*12640*/  STS.128 [R79+0x7000], RZ ;  /* 0x007000ff4f007388 */ /* 0x0003e40000000c00 */
.L_x_1828:
[----:B------:R-:W-:Y:S05]  /*12650*/  BSYNC.RECONVERGENT B0 ;  /* 0x0000000000007941 */ /* 0x000fea0003800200 */
.L_x_1827:
        /* <DEDUP_REMOVED lines=16> */
.L_x_1832:
[----:B------:R1:W-:Y:S02]  /*12760*/  STS.128 [R79+0x7800], RZ ;  /* 0x007800ff4f007388 */ /* 0x0003e40000000c00 */
.L_x_1831:
[----:B------:R-:W-:Y:S05]  /*12770*/  BSYNC.RECONVERGENT B0 ;  /* 0x0000000000007941 */ /* 0x000fea0003800200 */
.L_x_1830:
        /* <DEDUP_REMOVED lines=16> */
.L_x_1835:
[----:B------:R1:W-:Y:S02]  /*12880*/  STS.128 [R79+0x8000], RZ ;  /* 0x008000ff4f007388 */ /* 0x0003e40000000c00 */
.L_x_1834:
[----:B------:R-:W-:Y:S05]  /*12890*/  BSYNC.RECONVERGENT B0 ;  /* 0x0000000000007941 */ /* 0x000fea0003800200 */
.L_x_1833:
        /* <DEDUP_REMOVED lines=16> */
.L_x_1838:
[----:B------:R1:W-:Y:S02]  /*129a0*/  STS.128 [R79+0x8800], RZ ;  /* 0x008800ff4f007388 */ /* 0x0003e40000000c00 */
.L_x_1837:
[----:B------:R-:W-:Y:S05]  /*129b0*/  BSYNC.RECONVERGENT B0 ;  /* 0x0000000000007941 */ /* 0x000fea0003800200 */
.L_x_1836:
        /* <DEDUP_REMOVED lines=16> */
.L_x_1841:
[----:B------:R1:W-:Y:S02]  /*12ac0*/  STS.128 [R79+0x9000], RZ ;  /* 0x009000ff4f007388 */ /* 0x0003e40000000c00 */
.L_x_1840:
[----:B------:R-:W-:Y:S05]  /*12ad0*/  BSYNC.RECONVERGENT B0 ;  /* 0x0000000000007941 */ /* 0x000fea0003800200 */
.L_x_1839:
        /* <DEDUP_REMOVED lines=14> */
.L_x_1844:
[----:B------:R1:W-:Y:S02]  /*12bc0*/  STS.128 [R79+0x9800], RZ ;  /* 0x009800ff4f007388 */ /* 0x0003e40000000c00 */
.L_x_1843:
[----:B------:R-:W-:Y:S05]  /*12bd0*/  BSYNC.RECONVERGENT B0 ;  /* 0x0000000000007941 */ /* 0x000fea0003800200 */
.L_x_1842:
        /* <DEDUP_REMOVED lines=14> */
.L_x_1847:
[----:B------:R1:W-:Y:S01]  /*12cc0*/  STS.128 [R79+0xa000], RZ ;  /* 0x00a000ff4f007388 */ /* 0x0003e20000000c00 */
[----:B------:R-:W-:Y:S05]  /*12cd0*/  BRA `(.L_x_1848) ;  /* 0x0000000000047947 */ /* 0x000fea0003800000 */
.L_x_1846:
[----:B------:R1:W-:Y:S02]  /*12ce0*/  STS.128 [R79+0xa000], RZ ;  /* 0x00a000ff4f007388 */ /* 0x0003e40000000c00 */
.L_x_1848:
[----:B------:R-:W-:Y:S05]  /*12cf0*/  BSYNC.RECONVERGENT B0 ;  /* 0x0000000000007941 */ /* 0x000fea0003800200 */
.L_x_1845:
        /* <DEDUP_REMOVED lines=13> */
.L_x_1851:
[----:B------:R1:W-:Y:S02]  /*12dd0*/  STS.128 [R79+0xa800], RZ ;  /* 0x00a800ff4f007388 */ /* 0x0003e40000000c00 */
.L_x_1850:
[----:B------:R-:W-:Y:S05]  /*12de0*/  BSYNC.RECONVERGENT B0 ;  /* 0x0000000000007941 */ /* 0x000fea0003800200 */
.L_x_1849:
        /* <DEDUP_REMOVED lines=13> */
.L_x_1854:
[----:B------:R1:W-:Y:S02]  /*12ec0*/  STS.128 [R79+0xb000], RZ ;  /* 0x00b000ff4f007388 */ /* 0x0003e40000000c00 */
.L_x_1853:
[----:B------:R-:W-:Y:S05]  /*12ed0*/  BSYNC.RECONVERGENT B0 ;  /* 0x0000000000007941 */ /* 0x000fea0003800200 */
.L_x_1852:
        /* <DEDUP_REMOVED lines=13> */
.L_x_1857:
[----:B------:R1:W-:Y:S02]  /*12fb0*/  STS.128 [R79+0xb800], RZ ;  /* 0x00b800ff4f007388 */ /* 0x0003e40000000c00 */
.L_x_1856:
[----:B------:R-:W-:Y:S05]  /*12fc0*/  BSYNC.RECONVERGENT B0 ;  /* 0x0000000000007941 */ /* 0x000fea0003800200 */
.L_x_1855:
        /* <DEDUP_REMOVED lines=16> */
.L_x_1860:
[----:B------:R1:W-:Y:S02]  /*130d0*/  STS.128 [R79+0xc000], RZ ;  /* 0x00c000ff4f007388 */ /* 0x0003e40000000c00 */
.L_x_1859:
[----:B------:R-:W-:Y:S05]  /*130e0*/  BSYNC.RECONVERGENT B0 ;  /* 0x0000000000007941 */ /* 0x000fea0003800200 */
.L_x_1858:
        /* <DEDUP_REMOVED lines=13> */
.L_x_1863:
[----:B------:R1:W-:Y:S02]  /*131c0*/  STS.128 [R79+0xc800], RZ ;  /* 0x00c800ff4f007388 */ /* 0x0003e40000000c00 */
.L_x_1862:
[----:B------:R-:W-:Y:S05]  /*131d0*/  BSYNC.RECONVERGENT B0 ;  /* 0x0000000000007941 */ /* 0x000fea0003800200 */
.L_x_1861:
        /* <DEDUP_REMOVED lines=16> */
.L_x_1866:
[----:B------:R1:W-:Y:S02]  /*132e0*/  STS.128 [R79+0xd000], RZ ;  /* 0x00d000ff4f007388 */ /* 0x0003e40000000c00 */
.L_x_1865:
[----:B------:R-:W-:Y:S05]  /*132f0*/  BSYNC.RECONVERGENT B0 ;  /* 0x0000000000007941 */ /* 0x000fea0003800200 */
.L_x_1864:
        /* <DEDUP_REMOVED lines=16> */
.L_x_1869:
[----:B------:R1:W-:Y:S02]  /*13400*/  STS.128 [R79+0xd800], RZ ;  /* 0x00d800ff4f007388 */ /* 0x0003e40000000c00 */
.L_x_1868:
[----:B------:R-:W-:Y:S05]  /*13410*/  BSYNC.RECONVERGENT B0 ;  /* 0x0000000000007941 */ /* 0x000fea0003800200 */
.L_x_1867:
        /* <DEDUP_REMOVED lines=16> */
.L_x_1872:
[----:B------:R1:W-:Y:S02]  /*13520*/  STS.128 [R79+0xe000], RZ ;  /* 0x00e000ff4f007388 */ /* 0x0003e40000000c00 */
.L_x_1871:
[----:B------:R-:W-:Y:S05]  /*13530*/  BSYNC.RECONVERGENT B0 ;  /* 0x0000000000007941 */ /* 0x000fea0003800200 */
.L_x_1870:
        /* <DEDUP_REMOVED lines=13> */
.L_x_1875:
[----:B------:R1:W-:Y:S02]  /*13610*/  STS.128 [R79+0xe800], RZ ;  /* 0x00e800ff4f007388 */ /* 0x0003e40000000c00 */
.L_x_1874:
[----:B------:R-:W-:Y:S05]  /*13620*/  BSYNC.RECONVERGENT B0 ;  /* 0x0000000000007941 */ /* 0x000fea0003800200 */
.L_x_1873:
        /* <DEDUP_REMOVED lines=16> */
.L_x_1878:
[----:B------:R1:W-:Y:S02]  /*13730*/  STS.128 [R79+0xf000], RZ ;  /* 0x00f000ff4f007388 */ /* 0x0003e40000000c00 */
.L_x_1877:
[----:B------:R-:W-:Y:S05]  /*13740*/  BSYNC.RECONVERGENT B0 ;  /* 0x0000000000007941 */ /* 0x000fea0003800200 */
.L_x_1876:
        /* <DEDUP_REMOVED lines=16> */
.L_x_1881:
[----:B------:R1:W-:Y:S02]  /*13850*/  STS.128 [R79+0xf800], RZ ;  /* 0x00f800ff4f007388 */ /* 0x0003e40000000c00 */
.L_x_1880:
[----:B------:R-:W-:Y:S05]  /*13860*/  BSYNC.RECONVERGENT B0 ;  /* 0x0000000000007941 */ /* 0x000fea0003800200 */
.L_x_1879:
        /* <DEDUP_REMOVED lines=16> */
.L_x_1884:
[----:B------:R1:W-:Y:S02]  /*13970*/  STS.128 [R79+0x10000], RZ ;  /* 0x010000ff4f007388 */ /* 0x0003e40000000c00 */
.L_x_1883:
[----:B------:R-:W-:Y:S05]  /*13980*/  BSYNC.RECONVERGENT B0 ;  /* 0x0000000000007941 */ /* 0x000fea0003800200 */
.L_x_1882:
        /* <DEDUP_REMOVED lines=16> */
.L_x_1887:
[----:B------:R1:W-:Y:S02]  /*13a90*/  STS.128 [R79+0x10800], RZ ;  /* 0x010800ff4f007388 */ /* 0x0003e40000000c00 */
.L_x_1886:
[----:B------:R-:W-:Y:S05]  /*13aa0*/  BSYNC.RECONVERGENT B0 ;  /* 0x0000000000007941 */ /* 0x000fea0003800200 */
.L_x_1885:
        /* <DEDUP_REMOVED lines=16> */
.L_x_1890:
[----:B------:R1:W-:Y:S02]  /*13bb0*/  STS.128 [R79+0x11000], RZ ;  /* 0x011000ff4f007388 */ /* 0x0003e40000000c00 */
.L_x_1889:
[----:B------:R-:W-:Y:S05]  /*13bc0*/  BSYNC.RECONVERGENT B0 ;  /* 0x0000000000007941 */ /* 0x000fea0003800200 */
.L_x_1888:
        /* <DEDUP_REMOVED lines=14> */
.L_x_1893:
[----:B------:R1:W-:Y:S02]  /*13cb0*/  STS.128 [R79+0x11800], RZ ;  /* 0x011800ff4f007388 */ /* 0x0003e40000000c00 */
.L_x_1892:
[----:B------:R-:W-:Y:S05]  /*13cc0*/  BSYNC.RECONVERGENT B0 ;  /* 0x0000000000007941 */ /* 0x000fea0003800200 */
.L_x_1891:
[----:B------:R-:W2:Y:S01]  /*13cd0*/  S2R R231, SR_TID.X ;  /* 0x0000000000e77919 */ /* 0x000ea20000002100 */
[----:B------:R-:W3:Y:S01]  /*13ce0*/  S2UR UR8, SR_CgaCtaId ;  /* 0x00000000000879c3 */ /* 0x000ee20000008800 */
[----:B------:R-:W-:Y:S01]  /*13cf0*/  UMOV UR4, 0x400 ;  /* 0x0000040000047882 */ /* 0x000fe20000000000 */
[----:B------:R-:W-:Y:S01]  /*13d00*/  IMAD.MOV.U32 R93, RZ, RZ, 0x20 ;  /* 0x00000020ff5d7424 */ /* 0x000fe200078e00ff */
[----:B------:R-:W0:Y:S01]  /*13d10*/  LDGDEPBAR ;  /* 0x00000000000079af */ /* 0x000e220000000000 */
[----:B------:R-:W-:Y:S01]  /*13d20*/  IMAD.MOV.U32 R170, RZ, RZ, 0x40 ;  /* 0x00000040ffaa7424 */ /* 0x000fe200078e00ff */
[----:B------:R-:W-:Y:S01]  /*13d30*/  BSSY.RECONVERGENT B1, `(.L_x_1894) ;  /* 0x00002c7000017945 */ /* 0x000fe20003800200 */
        /* <DEDUP_REMOVED lines=9> */
[--C-:B------:R-:W-:Y:S02]  /*13dd0*/  LOP3.LUT R3, R3, 0x1c0, R240.reuse, 0xf8, !PT ;  /* 0x000001c003037812 */ /* 0x100fe400078ef8f0 */
[----:B------:R-:W-:Y:S02]  /*13de0*/  LOP3.LUT R2, R229, 0x200, R240, 0xf8, !PT ;  /* 0x00000200e5027812 */ /* 0x000fe400078ef8f0 */
[--C-:B------:R-:W-:Y:S02]  /*13df0*/  LOP3.LUT R230, R0, 0x38, R252.reuse, 0x78, !PT ;  /* 0x0000003800e67812 */ /* 0x100fe400078e78fc */
[----:B------:R-:W-:Y:S02]  /*13e00*/  LOP3.LUT R4, R240, 0x400, RZ, 0xc0, !PT ;  /* 0x00000400f0047812 */ /* 0x000fe400078ec0ff */
[----:B------:R-:W-:-:S02]  /*13e10*/  LOP3.LUT R0, R3, 0x38, R252, 0x78, !PT ;  /* 0x0000003803007812 */ /* 0x000fc400078e78fc */
[----:B------:R-:W-:Y:S02]  /*13e20*/  LOP3.LUT R2, R2, R230, RZ, 0xfc, !PT ;  /* 0x000000e602027212 */ /* 0x000fe400078efcff */
[----:B------:R-:W-:Y:S01]  /*13e30*/  R2P PR, R231, 0x6 ;  /* 0x00000006e7007804 */ /* 0x000fe20000000000 */
[----:B------:R-:W-:Y:S01]  /*13e40*/  IMAD R0, R0, 0x2, R4 ;  /* 0x0000000200007824 */ /* 0x000fe200078e0204 */
[----:B------:R-:W-:Y:S02]  /*13e50*/  LEA R3, R2, UR8, 0x1 ;  /* 0x0000000802037c11 */ /* 0x000fe4000f8e08ff */
[----:B------:R-:W-:Y:S01]  /*13e60*/  LOP3.LUT R240, R240, 0x200, RZ, 0xc0, !PT ;  /* 0x00000200f0f07812 */ /* 0x000fe200078ec0ff */
[----:B------:R-:W-:Y:S01]  /*13e70*/  VIADD R52, R0, UR8 ;  /* 0x0000000800347c36 */ /* 0x000fe20008000000 */
[----:B------:R-:W-:Y:S01]  /*13e80*/  LDSM.16.M88.4 R24, [R0+UR8+0x3000] ;  /* 0x003000080018783b */ /* 0x000fe20008000200 */
[----:B------:R-:W-:Y:S02]  /*13e90*/  SEL R93, R93, 0xffffffe0, !P1 ;  /* 0xffffffe05d5d7807 */ /* 0x000fe40004800000 */
[----:B------:R-:W-:Y:S01]  /*13ea0*/  SEL R170, R170, 0xffffffc0, !P2 ;  /* 0xffffffc0aaaa7807 */ /* 0x000fe20005000000 */
[----:B------:R-:W1:Y:S02]  /*13eb0*/  LDSM.16.M88.4 R4, [R3] ;  /* 0x000000000304783b */ /* 0x000e640000000200 */
[----:B------:R-:W-:-:S02]  /*13ec0*/  IMAD.IADD R2, R52, 0x1, R93 ;  /* 0x0000000134027824 */ /* 0x000fc400078e025d */
[----:B------:R-:W2:Y:S04]  /*13ed0*/  LDSM.16.M88.4 R28, [R0+UR8+0x2800] ;  /* 0x00280008001c783b */ /* 0x000ea80008000200 */
[----:B------:R-:W3:Y:S04]  /*13ee0*/  LDSM.16.M88.4 R20, [R0+UR8+0x3800] ;  /* 0x003800080014783b */ /* 0x000ee80008000200 */
[----:B------:R-:W4:Y:S04]  /*13ef0*/  LDSM.16.M88.4 R32, [R0+UR8+0x2000] ;  /* 0x002000080020783b */ /* 0x000f280008000200 */
[----:B------:R-:W4:Y:S04]  /*13f00*/  LDSM.16.M88.4 R16, [R0+UR8+0x4000] ;  /* 0x004000080010783b */ /* 0x000f280008000200 */
[----:B------:R-:W4:Y:S04]  /*13f10*/  LDSM.16.M88.4 R8, [R0+UR8+0x5000] ;  /* 0x005000080008783b */ /* 0x000f280008000200 */
[----:B------:R-:W4:Y:S04]  /*13f20*/  LDSM.16.M88.4 R12, [R0+UR8+0x4800] ;  /* 0x00480008000c783b */ /* 0x000f280008000200 */
[----:B------:R-:W-:Y:S04]  /*13f30*/  LDSM.16.M88.4 R44, [R0+UR8+0x5800] ;  /* 0x00580008002c783b */ /* 0x000fe80008000200 */
[----:B------:R-:W-:Y:S04]  /*13f40*/  LDSM.16.M88.4 R40, [R0+UR8+0x6000] ;  /* 0x006000080028783b */ /* 0x000fe80008000200 */
[----:B-----5:R-:W-:Y:S01]  /*13f50*/  LDSM.16.M88.4 R36, [R0+UR8+0x6800] ;  /* 0x006800080024783b */ /* 0x020fe20008000200 */
[C---:B-1----:R-:W-:Y:S03]  /*13f60*/  HMMA.16816.F32 R156, R4.reuse, R24, RZ ;  /* 0x00000018049c723c */ /* 0x042fe600000018ff */
[----:B------:R-:W-:Y:S05]  /*13f70*/  LDSM.16.M88.4 R48, [R2+0x2800] ;  /* 0x002800000230783b */ /* 0x000fea0000000200 */
[C---:B------:R-:W-:Y:S01]  /*13f80*/  HMMA.16816.F32 R144, R4.reuse, R26, RZ ;  /* 0x0000001a0490723c */ /* 0x040fe200000018ff */
[----:B------:R-:W1:Y:S07]  /*13f90*/  LDSM.16.M88.4 R24, [R0+UR8+0x8000] ;  /* 0x008000080018783b */ /* 0x000e6e0008000200 */
[C---:B--2---:R-:W-:Y:S08]  /*13fa0*/  HMMA.16816.F32 R96, R4.reuse, R28, RZ ;  /* 0x0000001c0460723c */ /* 0x044ff000000018ff */
[C---:B------:R-:W-:Y:S01]  /*13fb0*/  HMMA.16816.F32 R148, R4.reuse, R30, RZ ;  /* 0x0000001e0494723c */ /* 0x040fe200000018ff */
[----:B------:R-:W2:Y:S07]  /*13fc0*/  LDSM.16.M88.4 R28, [R0+UR8+0x7800] ;  /* 0x00780008001c783b */ /* 0x000eae0008000200 */
[C---:B---3--:R-:W-:Y:S08]  /*13fd0*/  HMMA.16816.F32 R152, R4.reuse, R20, RZ ;  /* 0x000000140498723c */ /* 0x048ff000000018ff */
[C---:B------:R-:W-:Y:S01]  /*13fe0*/  HMMA.16816.F32 R140, R4.reuse, R22, RZ ;  /* 0x00000016048c723c */ /* 0x040fe200000018ff */
[----:B------:R-:W3:Y:S07]  /*13ff0*/  LDSM.16.M88.4 R20, [R0+UR8+0x8800] ;  /* 0x008800080014783b */ /* 0x000eee0008000200 */
[C---:B----4-:R-:W-:Y:S08]  /*14000*/  HMMA.16816.F32 R100, R4.reuse, R32, RZ ;  /* 0x000000200464723c */ /* 0x050ff000000018ff */
[C---:B------:R-:W-:Y:S01]  /*14010*/  HMMA.16816.F32 R108, R4.reuse, R34, RZ ;  /* 0x00000022046c723c */ /* 0x040fe200000018ff */
[----:B------:R-:W4:Y:S07]  /*14020*/  LDSM.16.M88.4 R32, [R0+UR8+0x7000] ;  /* 0x007000080020783b */ /* 0x000f2e0008000200 */
[C---:B------:R-:W-:Y:S08]  /*14030*/  HMMA.16816.F32 R136, R4.reuse, R16, RZ ;  /* 0x000000100488723c */ /* 0x040ff000000018ff */
[C---:B------:R-:W-:Y:S01]  /*14040*/  HMMA.16816.F32 R132, R4.reuse, R18, RZ ;  /* 0x000000120484723c */ /* 0x040fe200000018ff */
[----:B------:R-:W4:Y:S07]  /*14050*/  LDSM.16.M88.4 R16, [R0+UR8+0x9000] ;  /* 0x009000080010783b */ /* 0x000f2e0008000200 */
[C---:B------:R-:W-:Y:S08]  /*14060*/  HMMA.16816.F32 R124, R4.reuse, R8, RZ ;  /* 0x00000008047c723c */ /* 0x040ff000000018ff */
[C---:B------:R-:W-:Y:S01]  /*14070*/  HMMA.16816.F32 R116, R4.reuse, R10, RZ ;  /* 0x0000000a0474723c */ /* 0x040fe200000018ff */
[----:B------:R1:W4:Y:S07]  /*14080*/  LDSM.16.M88.4 R8, [R0+UR8+0x9800] ;  /* 0x009800080008783b */ /* 0x00032e0008000200 */
[C---:B------:R-:W-:Y:S08]  /*14090*/  HMMA.16816.F32 R128, R4.reuse, R12, RZ ;  /* 0x0000000c0480723c */ /* 0x040ff000000018ff */
[----:B------:R-:W-:Y:S01]  /*140a0*/  HMMA.16816.F32 R120, R4, R14, RZ ;  /* 0x0000000e0478723c */ /* 0x000fe200000018ff */
[----:B-1----:R-:W-:-:S07]  /*140b0*/  IMAD.IADD R0, R3, 0x1, R93 ;  /* 0x0000000103007824 */ /* 0x002fce00078e025d */
[C---:B------:R-:W-:Y:S01]  /*140c0*/  HMMA.16816.F32 R76, R4.reuse, R24, RZ ;  /* 0x00000018044c723c */ /* 0x040fe200000018ff */
[--C-:B------:R-:W-:Y:S01]  /*140d0*/  IMAD.IADD R3, R3, 0x1, R170.reuse ;  /* 0x0000000103037824 */ /* 0x100fe200078e02aa */
[----:B------:R1:W-:Y:S06]  /*140e0*/  LDSM.16.M88.4 R12, [R0] ;  /* 0x00000000000c783b */ /* 0x0003ec0000000200 */
[C---:B------:R-:W-:Y:S01]  /*140f0*/  HMMA.16816.F32 R160, R4.reuse, R26, RZ ;  /* 0x0000001a04a0723c */ /* 0x040fe200000018ff */
[----:B------:R-:W4:Y:S07]  /*14100*/  LDSM.16.M88.4 R24, [R2+0x4800] ;  /* 0x004800000218783b */ /* 0x000f2e0000000200 */
[C---:B------:R-:W-:Y:S08]  /*14110*/  HMMA.16816.F32 R112, R4.reuse, R44, RZ ;  /* 0x0000002c0470723c */ /* 0x040ff000000018ff */
[----:B------:R-:W-:Y:S01]  /*14120*/  HMMA.16816.F32 R104, R4, R46, RZ ;  /* 0x0000002e0468723c */ /* 0x000fe200000018ff */
[----:B------:R-:W4:Y:S01]  /*14130*/  LDSM.16.M88.4 R44, [R2+0x2000] ;  /* 0x00200000022c783b */ /* 0x000f220000000200 */
[----:B-1----:R-:W-:-:S06]  /*14140*/  IMAD.IADD R0, R52, 0x1, R170 ;  /* 0x0000000134007824 */ /* 0x002fcc00078e02aa */
[C---:B--2---:R-:W-:Y:S08]  /*14150*/  HMMA.16816.F32 R56, R4.reuse, R28, RZ ;  /* 0x0000001c0438723c */ /* 0x044ff000000018ff */
[C---:B------:R-:W-:Y:S01]  /*14160*/  HMMA.16816.F32 R64, R4.reuse, R30, RZ ;  /* 0x0000001e0440723c */ /* 0x040fe200000018ff */
[----:B------:R-:W1:Y:S07]  /*14170*/  LDSM.16.M88.4 R28, [R2+0x4000] ;  /* 0x00400000021c783b */ /* 0x000e6e0000000200 */
[C---:B---3--:R-:W-:Y:S08]  /*14180*/  HMMA.16816.F32 R164, R4.reuse, R20, RZ ;  /* 0x0000001404a4723c */ /* 0x048ff000000018ff */
[C---:B------:R-:W-:Y:S01]  /*14190*/  HMMA.16816.F32 R172, R4.reuse, R22, RZ ;  /* 0x0000001604ac723c */ /* 0x040fe200000018ff */
[----:B------:R-:W2:Y:S07]  /*141a0*/  LDSM.16.M88.4 R20, [R2+0x5000] ;  /* 0x005000000214783b */ /* 0x000eae0000000200 */
[C---:B----4-:R-:W-:Y:S08]  /*141b0*/  HMMA.16816.F32 R60, R4.reuse, R32, RZ ;  /* 0x00000020043c723c */ /* 0x050ff000000018ff */
        /* <DEDUP_REMOVED lines=13> */
[----:B------:R-:W4:Y:S04]  /*14290*/  LDSM.16.M88.4 R4, [R2+0x6800] ;  /* 0x006800000204783b */ /* 0x000f280000000200 */
[----:B------:R-:W-:Y:S03]  /*142a0*/  LDSM.16.M88.4 R8, [R2+0x6000] ;  /* 0x006000000208783b */ /* 0x000fe60000000200 */
[C---:B------:R-:W-:Y:S08]  /*142b0*/  HMMA.16816.F32 R224, R12.reuse, R24, R128 ;  /* 0x000000180ce0723c */ /* 0x040ff00000001880 */
[C---:B------:R-:W-:Y:S01]  /*142c0*/  HMMA.16816.F32 R196, R12.reuse, R26, R120 ;  /* 0x0000001a0cc4723c */ /* 0x040fe20000001878 */
[----:B------:R-:W4:Y:S07]  /*142d0*/  LDSM.16.M88.4 R24, [R2+0x8000] ;  /* 0x008000000218783b */ /* 0x000f2e0000000200 */
[C---:B------:R-:W-:Y:S08]  /*142e0*/  HMMA.16816.F32 R184, R12.reuse, R44, R100 ;  /* 0x0000002c0cb8723c */ /* 0x040ff00000001864 */
[C---:B------:R-:W-:Y:S08]  /*142f0*/  HMMA.16816.F32 R44, R12.reuse, R46, R108 ;  /* 0x0000002e0c2c723c */ /* 0x040ff0000000186c */
[----:B------:R-:W-:Y:S01]  /*14300*/  HMMA.16816.F32 R108, R12, R50, R148 ;  /* 0x000000320c6c723c */ /* 0x000fe20000001894 */
[----:B------:R-:W-:-:S02]  /*14310*/  IMAD.MOV.U32 R51, RZ, RZ, R196 ;  /* 0x000000ffff337224 */ /* 0x000fc400078e00c4 */
[----:B------:R-:W-:-:S05]  /*14320*/  IMAD.MOV.U32 R50, RZ, RZ, R197 ;  /* 0x000000ffff327224 */ /* 0x000fca00078e00c5 */
[C---:B-1----:R-:W-:Y:S08]  /*14330*/  HMMA.16816.F32 R148, R12.reuse, R28, R136 ;  /* 0x0000001c0c94723c */ /* 0x042ff00000001888 */
[C---:B------:R-:W-:Y:S08]  /*14340*/  HMMA.16816.F32 R200, R12.reuse, R30, R132 ;  /* 0x0000001e0cc8723c */ /* 0x040ff00000001884 */
[C---:B--2---:R-:W-:Y:S08]  /*14350*/  HMMA.16816.F32 R28, R12.reuse, R20, R124 ;  /* 0x000000140c1c723c */ /* 0x044ff0000000187c */
[C---:B------:R-:W-:Y:S08]  /*14360*/  HMMA.16816.F32 R20, R12.reuse, R22, R116 ;  /* 0x000000160c14723c */ /* 0x040ff00000001874 */
[----:B------:R-:W-:Y:S01]  /*14370*/  HMMA.16816.F32 R96, R12, R48, R96 ;  /* 0x000000300c60723c */ /* 0x000fe20000001860 */
[----:B------:R-:W-:-:S02]  /*14380*/  IMAD.MOV.U32 R49, RZ, RZ, R198 ;  /* 0x000000ffff317224 */ /* 0x000fc400078e00c6 */
[----:B------:R-:W-:Y:S02]  /*14390*/  IMAD.MOV.U32 R48, RZ, RZ, R199 ;  /* 0x000000ffff307224 */ /* 0x000fe400078e00c7 */
[----:B------:R-:W-:Y:S02]  /*143a0*/  IMAD.MOV.U32 R94, RZ, RZ, R28 ;  /* 0x000000ffff5e7224 */ /* 0x000fe400078e001c */
[----:B------:R-:W-:Y:S01]  /*143b0*/  IMAD.MOV.U32 R55, RZ, RZ, R29 ;  /* 0x000000ffff377224 */ /* 0x000fe200078e001d */
[----:B---3--:R-:W-:Y:S01]  /*143c0*/  HMMA.16816.F32 R152, R12, R32, R152 ;  /* 0x000000200c98723c */ /* 0x008fe20000001898 */
[----:B------:R-:W-:Y:S02]  /*143d0*/  IMAD.MOV.U32 R54, RZ, RZ, R30 ;  /* 0x000000ffff367224 */ /* 0x000fe400078e001e */
[----:B------:R-:W-:Y:S02]  /*143e0*/  IMAD.MOV.U32 R33, RZ, RZ, R22 ;  /* 0x000000ffff217224 */ /* 0x000fe400078e0016 */
[----:B------:R-:W-:-:S02]  /*143f0*/  IMAD.MOV.U32 R32, RZ, RZ, R23 ;  /* 0x000000ffff207224 */ /* 0x000fc400078e0017 */
[----:B------:R-:W-:Y:S01]  /*14400*/  IMAD.MOV.U32 R53, RZ, RZ, R31 ;  /* 0x000000ffff357224 */ /* 0x000fe200078e001f */
[----:B------:R-:W-:Y:S01]  /*14410*/  HMMA.16816.F32 R140, R12, R34, R140 ;  /* 0x000000220c8c723c */ /* 0x000fe2000000188c */
[----:B------:R-:W-:Y:S01]  /*14420*/  IMAD.MOV.U32 R35, RZ, RZ, R20 ;  /* 0x000000ffff237224 */ /* 0x000fe200078e0014 */
[----:B------:R-:W-:Y:S01]  /*14430*/  LDSM.16.M88.4 R28, [R2+0x9800] ;  /* 0x00980000021c783b */ /* 0x000fe20000000200 */
[----:B------:R-:W-:-:S03]  /*14440*/  IMAD.MOV.U32 R34, RZ, RZ, R21 ;  /* 0x000000ffff227224 */ /* 0x000fc600078e0015 */
[----:B------:R-:W-:Y:S02]  /*14450*/  LDSM.16.M88.4 R20, [R2+0x9000] ;  /* 0x009000000214783b */ /* 0x000fe40000000200 */
[C---:B----4-:R-:W-:Y:S08]  /*14460*/  HMMA.16816.F32 R204, R12.reuse, R4, R80 ;  /* 0x000000040ccc723c */ /* 0x050ff00000001850 */
[C---:B------:R-:W-:Y:S01]  /*14470*/  HMMA.16816.F32 R196, R12.reuse, R6, R72 ;  /* 0x000000060cc4723c */ /* 0x040fe20000001848 */
[----:B------:R-:W1:Y:S07]  /*14480*/  LDSM.16.M88.4 R4, [R2+0x8800] ;  /* 0x008800000204783b */ /* 0x000e6e0000000200 */
[----:B------:R-:W-:Y:S01]  /*14490*/  HMMA.16816.F32 R100, R12, R26, R160 ;  /* 0x0000001a0c64723c */ /* 0x000fe200000018a0 */
[----:B------:R-:W-:-:S02]  /*144a0*/  IMAD.MOV.U32 R160, RZ, RZ, R35 ;  /* 0x000000ffffa07224 */ /* 0x000fc400078e0023 */
[----:B------:R-:W-:Y:S02]  /*144b0*/  IMAD.MOV.U32 R161, RZ, RZ, R34 ;  /* 0x000000ffffa17224 */ /* 0x000fe400078e0022 */
[----:B------:R-:W-:Y:S02]  /*144c0*/  IMAD.MOV.U32 R162, RZ, RZ, R33 ;  /* 0x000000ffffa27224 */ /* 0x000fe400078e0021 */
[----:B------:R-:W-:Y:S01]  /*144d0*/  IMAD.MOV.U32 R163, RZ, RZ, R32 ;  /* 0x000000ffffa37224 */ /* 0x000fe200078e0020 */
[C---:B------:R-:W-:Y:S01]  /*144e0*/  HMMA.16816.F32 R212, R12.reuse, R8, R88 ;  /* 0x000000080cd4723c */ /* 0x040fe20000001858 */
[----:B------:R-:W-:Y:S07]  /*144f0*/  LDSM.16.M88.4 R32, [R0+0x2800] ;  /* 0x002800000020783b */ /* 0x000fee0000000200 */
[C---:B------:R-:W-:Y:S01]  /*14500*/  HMMA.16816.F32 R208, R12.reuse, R10, R84 ;  /* 0x0000000a0cd0723c */ /* 0x040fe20000001854 */
[----:B------:R-:W2:Y:S07]  /*14510*/  LDSM.16.M88.4 R8, [R3] ;  /* 0x000000000308783b */ /* 0x000eae0000000200 */
[C---:B------:R-:W-:Y:S08]  /*14520*/  HMMA.16816.F32 R156, R12.reuse, R40, R156 ;  /* 0x000000280c9c723c */ /* 0x040ff0000000189c */
[C---:B------:R-:W-:Y:S01]  /*14530*/  HMMA.16816.F32 R144, R12.reuse, R42, R144 ;  /* 0x0000002a0c90723c */ /* 0x040fe20000001890 */
[----:B------:R3:W4:Y:S07]  /*14540*/  LDSM.16.M88.4 R40, [R2+0x7800] ;  /* 0x007800000228783b */ /* 0x00072e0000000200 */
[C---:B------:R-:W-:Y:S08]  /*14550*/  HMMA.16816.F32 R220, R12.reuse, R16, R112 ;  /* 0x000000100cdc723c */ /* 0x040ff00000001870 */
[C---:B------:R-:W-:Y:S01]  /*14560*/  HMMA.16816.F32 R216, R12.reuse, R18, R104 ;  /* 0x000000120cd8723c */ /* 0x040fe20000001868 */
[----:B------:R-:W4:Y:S07]  /*14570*/  LDSM.16.M88.4 R16, [R0+0x3800] ;  /* 0x003800000010783b */ /* 0x000f2e0000000200 */
[----:B------:R-:W-:Y:S01]  /*14580*/  HMMA.16816.F32 R136, R12, R36, R60 ;  /* 0x000000240c88723c */ /* 0x000fe2000000183c */
[----:B---3--:R-:W-:-:S07]  /*14590*/  IMAD.IADD R2, R93, 0x1, R0 ;  /* 0x000000015d027824 */ /* 0x008fce00078e0200 */
[C---:B------:R-:W-:Y:S01]  /*145a0*/  HMMA.16816.F32 R128, R12.reuse, R38, R68 ;  /* 0x000000260c80723c */ /* 0x040fe20000001844 */
[----:B------:R-:W3:Y:S07]  /*145b0*/  LDSM.16.M88.4 R36, [R0+0x2000] ;  /* 0x002000000024783b */ /* 0x000eee0000000200 */
[C---:B------:R-:W-:Y:S01]  /*145c0*/  HMMA.16816.F32 R104, R12.reuse, R24, R76 ;  /* 0x000000180c68723c */ /* 0x040fe2000000184c */
[----:B------:R-:W3:Y:S07]  /*145d0*/  LDSM.16.M88.4 R24, [R0+0x3000] ;  /* 0x003000000018783b */ /* 0x000eee0000000200 */
[----:B-1----:R-:W-:Y:S01]  /*145e0*/  HMMA.16816.F32 R88, R12, R4, R164 ;  /* 0x000000040c58723c */ /* 0x002fe200000018a4 */
[----:B------:R-:W-:-:S02]  /*145f0*/  IMAD.MOV.U32 R165, RZ, RZ, R55 ;  /* 0x000000ffffa57224 */ /* 0x000fc400078e0037 */
[----:B------:R-:W-:Y:S02]  /*14600*/  IMAD.MOV.U32 R166, RZ, RZ, R54 ;  /* 0x000000ffffa67224 */ /* 0x000fe400078e0036 */
[----:B------:R-:W-:Y:S02]  /*14610*/  IMAD.MOV.U32 R167, RZ, RZ, R53 ;  /* 0x000000ffffa77224 */ /* 0x000fe400078e0035 */
[----:B------:R-:W-:Y:S01]  /*14620*/  LDSM.16.M88.4 R52, [R2+0x2000] ;  /* 0x002000000234783b */ /* 0x000fe20000000200 */
[----:B------:R-:W-:Y:S01]  /*14630*/  HMMA.16816.F32 R84, R12, R6, R172 ;  /* 0x000000060c54723c */ /* 0x000fe200000018ac */
[----:B------:R-:W-:Y:S02]  /*14640*/  IMAD.MOV.U32 R172, RZ, RZ, R51 ;  /* 0x000000ffffac7224 */ /* 0x000fe400078e0033 */
[----:B------:R-:W1:Y:S01]  /*14650*/  LDSM.16.M88.4 R4, [R0+0x4000] ;  /* 0x004000000004783b */ /* 0x000e620000000200 */
[----:B------:R-:W-:Y:S02]  /*14660*/  IMAD.MOV.U32 R173, RZ, RZ, R50 ;  /* 0x000000ffffad7224 */ /* 0x000fe400078e0032 */
[----:B------:R-:W-:-:S02]  /*14670*/  IMAD.MOV.U32 R174, RZ, RZ, R49 ;  /* 0x000000ffffae7224 */ /* 0x000fc400078e0031 */
[----:B--2---:R-:W-:Y:S01]  /*14680*/  HMMA.16816.F32 R96, R8, R32, R96 ;  /* 0x000000200860723c */ /* 0x004fe20000001860 */
[----:B------:R-:W-:Y:S02]  /*14690*/  IMAD.MOV.U32 R175, RZ, RZ, R48 ;  /* 0x000000ffffaf7224 */ /* 0x000fe400078e0030 */
[----:B------:R-:W-:Y:S01]  /*146a0*/  LDSM.16.M88.4 R48, [R0+0x5000] ;  /* 0x005000000030783b */ /* 0x000fe20000000200 */
[----:B------:R-:W-:-:S04]  /*146b0*/  IMAD.MOV.U32 R164, RZ, RZ, R94 ;  /* 0x000000ffffa47224 */ /* 0x000fc800078e005e */
[----:B------:R-:W-:Y:S01]  /*146c0*/  HMMA.16816.F32 R108, R8, R34, R108 ;  /* 0x00000022086c723c */ /* 0x000fe2000000186c */
[----:B------:R-:W2:Y:S07]  /*146d0*/  LDSM.16.M88.4 R32, [R0+0x7000] ;  /* 0x007000000020783b */ /* 0x000eae0000000200 */
[C---:B----4-:R-:W-:Y:S01]  /*146e0*/  HMMA.16816.F32 R124, R12.reuse, R40, R56 ;  /* 0x000000280c7c723c */ /* 0x050fe20000001838 */
[----:B------:R-:W4:Y:S07]  /*146f0*/  LDSM.16.M88.4 R56, [R0+0x4800] ;  /* 0x004800000038783b */ /* 0x000f2e0000000200 */
[C---:B------:R-:W-:Y:S08]  /*14700*/  HMMA.16816.F32 R80, R12.reuse, R20, R176 ;  /* 0x000000140c50723c */ /* 0x040ff000000018b0 */
[C---:B------:R-:W-:Y:S01]  /*14710*/  HMMA.16816.F32 R76, R12.reuse, R22, R180 ;  /* 0x000000160c4c723c */ /* 0x040fe200000018b4 */
[----:B------:R-:W4:Y:S07]  /*14720*/  LDSM.16.M88.4 R20, [R0+0x8800] ;  /* 0x008800000014783b */ /* 0x000f2e0000000200 */
[----:B------:R-:W-:Y:S01]  /*14730*/  HMMA.16816.F32 R112, R12, R42, R64 ;  /* 0x0000002a0c70723c */ /* 0x000fe20000001840 */
[----:B------:R-:W4:Y:S07]  /*14740*/  LDSM.16.M88.4 R40, [R0+0x6000] ;  /* 0x006000000028783b */ /* 0x000f2e0000000200 */
[C---:B------:R-:W-:Y:S08]  /*14750*/  HMMA.16816.F32 R132, R8.reuse, R16, R152 ;  /* 0x000000100884723c */ /* 0x040ff00000001898 */
[----:B------:R-:W-:Y:S01]  /*14760*/  HMMA.16816.F32 R140, R8, R18, R140 ;  /* 0x00000012088c723c */ /* 0x000fe2000000188c */
[----:B------:R-:W4:Y:S07]  /*14770*/  LDSM.16.M88.4 R16, [R0+0x9000] ;  /* 0x009000000010783b */ /* 0x000f2e0000000200 */
[C---:B------:R-:W-:Y:S08]  /*14780*/  HMMA.16816.F32 R72, R12.reuse, R28, R188 ;  /* 0x0000001c0c48723c */ /* 0x040ff000000018bc */
[----:B------:R-:W-:Y:S01]  /*14790*/  HMMA.16816.F32 R60, R12, R30, R192 ;  /* 0x0000001e0c3c723c */ /* 0x000fe200000018c0 */
[----:B------:R-:W4:Y:S04]  /*147a0*/  LDSM.16.M88.4 R28, [R0+0x7800] ;  /* 0x00780000001c783b */ /* 0x000f280000000200 */
[----:B------:R-:W-:Y:S03]  /*147b0*/  LDSM.16.M88.4 R12, [R0+0x9800] ;  /* 0x00980000000c783b */ /* 0x000fe60000000200 */
[C---:B---3--:R-:W-:Y:S08]  /*147c0*/  HMMA.16816.F32 R64, R8.reuse, R36, R184 ;  /* 0x000000240840723c */ /* 0x048ff000000018b8 */
[C---:B------:R-:W-:Y:S01]  /*147d0*/  HMMA.16816.F32 R68, R8.reuse, R38, R44 ;  /* 0x000000260844723c */ /* 0x040fe2000000182c */
[----:B------:R-:W3:Y:S04]  /*147e0*/  LDSM.16.M88.4 R44, [R0+0x5800] ;  /* 0x00580000002c783b */ /* 0x000ee80000000200 */
[----:B------:R-:W3:Y:S03]  /*147f0*/  LDSM.16.M88.4 R36, [R0+0x6800] ;  /* 0x006800000024783b */ /* 0x000ee60000000200 */
[C---:B------:R-:W-:Y:S08]  /*14800*/  HMMA.16816.F32 R116, R8.reuse, R24, R156 ;  /* 0x000000180874723c */ /* 0x040ff0000000189c */
[C---:B------:R-:W-:Y:S01]  /*14810*/  HMMA.16816.F32 R120, R8.reuse, R26, R144 ;  /* 0x0000001a0878723c */ /* 0x040fe20000001890 */
[----:B------:R2:W3:Y:S07]  /*14820*/  LDSM.16.M88.4 R24, [R0+0x8000] ;  /* 0x008000000018783b */ /* 0x0004ee0000000200 */
[C---:B-1----:R-:W-:Y:S08]  /*14830*/  HMMA.16816.F32 R144, R8.reuse, R4, R148 ;  /* 0x000000040890723c */ /* 0x042ff00000001894 */
[----:B------:R-:W-:Y:S01]  /*14840*/  HMMA.16816.F32 R148, R8, R6, R200 ;  /* 0x000000060894723c */ /* 0x000fe200000018c8 */
[----:B--2---:R-:W-:-:S07]  /*14850*/  IMAD.IADD R0, R93, 0x1, R3 ;  /* 0x000000015d007824 */ /* 0x004fce00078e0203 */
[C---:B------:R-:W-:Y:S01]  /*14860*/  HMMA.16816.F32 R136, R8.reuse, R32, R136 ;  /* 0x000000200888723c */ /* 0x040fe20000001888 */
[----:B------:R1:W2:Y:S07]  /*14870*/  LDSM.16.M88.4 R4, [R0] ;  /* 0x000000000004783b */ /* 0x0002ae0000000200 */
[C---:B------:R-:W-:Y:S01]  /*14880*/  HMMA.16816.F32 R128, R8.reuse, R34, R128 ;  /* 0x000000220880723c */ /* 0x040fe20000001880 */
[----:B------:R-:W2:Y:S07]  /*14890*/  LDSM.16.M88.4 R32, [R2+0x2800] ;  /* 0x002800000220783b */ /* 0x000eae0000000200 */
[C---:B----4-:R-:W-:Y:S08]  /*148a0*/  HMMA.16816.F32 R152, R8.reuse, R56, R224 ;  /* 0x000000380898723c */ /* 0x050ff000000018e0 */
[----:B------:R-:W-:Y:S01]  /*148b0*/  HMMA.16816.F32 R56, R8, R58, R172 ;  /* 0x0000003a0838723c */ /* 0x000fe200000018ac */
[----:B-1----:R-:W-:-:S07]  /*148c0*/  IMAD.SHL.U32 R0, R231, 0x2, RZ ;  /* 0x00000002e7007824 */ /* 0x002fce00078e00ff */
[C---:B------:R-:W-:Y:S08]  /*148d0*/  HMMA.16816.F32 R180, R8.reuse, R22, R84 ;  /* 0x0000001608b4723c */ /* 0x040ff00000001854 */
[----:B------:R-:W-:Y:S01]  /*148e0*/  HMMA.16816.F32 R172, R8, R42, R208 ;  /* 0x0000002a08ac723c */ /* 0x000fe200000018d0 */
[----:B------:R-:W-:-:S04]  /*148f0*/  VIADD R42, R239, 0xffffffff ;  /* 0xffffffffef2a7836 */ /* 0x000fc80000000000 */
[----:B------:R-:W-:-:S03]  /*14900*/  IMAD.MOV.U32 R238, RZ, RZ, R42 ;  /* 0x000000ffffee7224 */ /* 0x000fc600078e002a */
[C---:B------:R-:W-:Y:S08]  /*14910*/  HMMA.16816.F32 R84, R8.reuse, R16, R80 ;  /* 0x000000100854723c */ /* 0x040ff00000001850 */
[C---:B------:R-:W-:Y:S01]  /*14920*/  HMMA.16816.F32 R80, R8.reuse, R18, R76 ;  /* 0x000000120850723c */ /* 0x040fe2000000184c */
[----:B------:R-:W1:Y:S07]  /*14930*/  LDSM.16.M88.4 R16, [R2+0x3000] ;  /* 0x003000000210783b */ /* 0x000e6e0000000200 */
[C---:B------:R-:W-:Y:S08]  /*14940*/  HMMA.16816.F32 R156, R8.reuse, R48, R164 ;  /* 0x00000030089c723c */ /* 0x040ff000000018a4 */
[----:B------:R-:W-:Y:S01]  /*14950*/  HMMA.16816.F32 R164, R8, R40, R212 ;  /* 0x0000002808a4723c */ /* 0x000fe200000018d4 */
[----:B------:R-:W-:-:S05]  /*14960*/  IMAD.SHL.U32 R41, R42, 0x100, RZ ;  /* 0x000001002a297824 */ /* 0x000fca00078e00ff */
[----:B------:R-:W-:Y:S02]  /*14970*/  LOP3.LUT R0, R41, 0x6, R0, 0xf8, !PT ;  /* 0x0000000629007812 */ /* 0x000fe400078ef800 */
[C---:B------:R-:W-:Y:S02]  /*14980*/  HMMA.16816.F32 R124, R8.reuse, R28, R124 ;  /* 0x0000001c087c723c */ /* 0x040fe4000000187c */
[C---:B------:R-:W-:Y:S02]  /*14990*/  LOP3.LUT R3, R0.reuse, 0x9, RZ, 0xfc, !PT ;  /* 0x0000000900037812 */ /* 0x040fe400078efcff */
[CC--:B------:R-:W-:Y:S02]  /*149a0*/  ISETP.GE.AND P0, PT, R0.reuse, R92.reuse, PT ;  /* 0x0000005c0000720c */ /* 0x0c0fe40003f06270 */
[----:B------:R-:W-:Y:S02]  /*149b0*/  ISETP.GE.AND P4, PT, R3, R92, PT ;  /* 0x0000005c0300720c */ /* 0x000fe40003f86270 */
[----:B------:R-:W-:Y:S01]  /*149c0*/  HMMA.16816.F32 R112, R8, R30, R112 ;  /* 0x0000001e0870723c */ /* 0x000fe20000001870 */
[----:B------:R-:W4:Y:S01]  /*149d0*/  LDSM.16.M88.4 R28, [R2+0x3800] ;  /* 0x00380000021c783b */ /* 0x000f220000000200 */
[----:B------:R-:W-:-:S02]  /*149e0*/  LOP3.LUT R3, R0, 0x10, RZ, 0xfc, !PT ;  /* 0x0000001000037812 */ /* 0x000fc400078efcff */
[C---:B------:R-:W-:Y:S02]  /*149f0*/  LOP3.LUT R40, R0.reuse, 0x41, RZ, 0xfc, !PT ;  /* 0x0000004100287812 */ /* 0x040fe400078efcff */
[----:B------:R-:W-:Y:S02]  /*14a00*/  ISETP.GE.AND P5, PT, R3, R92, PT ;  /* 0x0000005c0300720c */ /* 0x000fe40003fa6270 */
[----:B------:R-:W-:Y:S01]  /*14a10*/  HMMA.16816.F32 R48, R8, R50, R160 ;  /* 0x000000320830723c */ /* 0x000fe200000018a0 */
[----:B------:R-:W-:-:S07]  /*14a20*/  LOP3.LUT R3, R0, 0x18, RZ, 0xfc, !PT ;  /* 0x0000001800037812 */ /* 0x000fce00078efcff */
[C---:B------:R-:W-:Y:S01]  /*14a30*/  HMMA.16816.F32 R184, R8.reuse, R20, R88 ;  /* 0x0000001408b8723c */ /* 0x040fe20000001858 */
[C---:B------:R-:W-:Y:S02]  /*14a40*/  LOP3.LUT R21, R0.reuse, 0x1, RZ, 0xfc, !PT ;  /* 0x0000000100157812 */ /* 0x040fe400078efcff */
[----:B------:R-:W-:Y:S02]  /*14a50*/  LOP3.LUT R20, R0, 0x8, RZ, 0xfc, !PT ;  /* 0x0000000800147812 */ /* 0x000fe400078efcff */
[-C--:B------:R-:W-:Y:S02]  /*14a60*/  ISETP.GE.AND P1, PT, R21, R92.reuse, PT ;  /* 0x0000005c1500720c */ /* 0x080fe40003f26270 */
[----:B------:R-:W-:Y:S01]  /*14a70*/  ISETP.GE.AND P3, PT, R20, R92, PT ;  /* 0x0000005c1400720c */ /* 0x000fe20003f66270 */
[C---:B---3--:R-:W-:Y:S08]  /*14a80*/  HMMA.16816.F32 R160, R8.reuse, R44, R220 ;  /* 0x0000002c08a0723c */ /* 0x048ff000000018dc */
[C---:B------:R-:W-:Y:S08]  /*14a90*/  HMMA.16816.F32 R76, R8.reuse, R12, R72 ;  /* 0x0000000c084c723c */ /* 0x040ff00000001848 */
[C---:B------:R-:W-:Y:S08]  /*14aa0*/  HMMA.16816.F32 R44, R8.reuse, R46, R216 ;  /* 0x0000002e082c723c */ /* 0x040ff000000018d8 */
[C---:B------:R-:W-:Y:S08]  /*14ab0*/  HMMA.16816.F32 R176, R8.reuse, R36, R204 ;  /* 0x0000002408b0723c */ /* 0x040ff000000018cc */
[C---:B------:R-:W-:Y:S01]  /*14ac0*/  HMMA.16816.F32 R196, R8.reuse, R38, R196 ;  /* 0x0000002608c4723c */ /* 0x040fe200000018c4 */
[----:B------:R-:W3:Y:S07]  /*14ad0*/  LDSM.16.M88.4 R36, [R2+0x4000] ;  /* 0x004000000224783b */ /* 0x000eee0000000200 */
[C---:B------:R-:W-:Y:S08]  /*14ae0*/  HMMA.16816.F32 R104, R8.reuse, R24, R104 ;  /* 0x000000180868723c */ /* 0x040ff00000001868 */
[C---:B------:R-:W-:Y:S08]  /*14af0*/  HMMA.16816.F32 R100, R8.reuse, R26, R100 ;  /* 0x0000001a0864723c */ /* 0x040ff00000001864 */
[----:B------:R-:W-:Y:S08]  /*14b00*/  HMMA.16816.F32 R72, R8, R14, R60 ;  /* 0x0000000e0848723c */ /* 0x000ff0000000183c */
[C---:B--2---:R-:W-:Y:S08]  /*14b10*/  HMMA.16816.F32 R8, R4.reuse, R52, R64 ;  /* 0x000000340408723c */ /* 0x044ff00000001840 */
[----:B------:R-:W-:Y:S01]  /*14b20*/  HMMA.16816.F32 R20, R4, R32, R96 ;  /* 0x000000200414723c */ /* 0x000fe20000001860 */
[----:B------:R-:W-:-:S07]  /*14b30*/  LOP3.LUT R32, R0, 0x11, RZ, 0xfc, !PT ;  /* 0x0000001100207812 */ /* 0x000fce00078efcff */
[C---:B------:R-:W-:Y:S03]  /*14b40*/  HMMA.16816.F32 R12, R4.reuse, R54, R68 ;  /* 0x00000036040c723c */ /* 0x040fe60000001844 */
[----:B------:R-:W-:Y:S02]  /*14b50*/  FSEL R53, R10, -INF , !P0 ;  /* 0xff8000000a357808 */ /* 0x000fe40004000000 */
[----:B------:R-:W-:Y:S02]  /*14b60*/  FSEL R62, R8, -INF , !P0 ;  /* 0xff800000083e7808 */ /* 0x000fe40004000000 */
[----:B------:R-:W-:Y:S01]  /*14b70*/  ISETP.GE.AND P0, PT, R3, R92, PT ;  /* 0x0000005c0300720c */ /* 0x000fe20003f06270 */
[----:B------:R-:W-:Y:S01]  /*14b80*/  HMMA.16816.F32 R24, R4, R34, R108 ;  /* 0x000000220418723c */ /* 0x000fe2000000186c */
[----:B------:R-:W-:Y:S02]  /*14b90*/  LOP3.LUT R3, R0, 0x19, RZ, 0xfc, !PT ;  /* 0x0000001900037812 */ /* 0x000fe400078efcff */
[----:B------:R-:W-:-:S02]  /*14ba0*/  FSEL R65, R22, -INF , !P5 ;  /* 0xff80000016417808 */ /* 0x000fc40006800000 */
[----:B------:R-:W-:Y:S02]  /*14bb0*/  FSEL R70, R20, -INF , !P5 ;  /* 0xff80000014467808 */ /* 0x000fe40006800000 */
[-C--:B------:R-:W-:Y:S02]  /*14bc0*/  ISETP.GE.AND P5, PT, R32, R92.reuse, PT ;  /* 0x0000005c2000720c */ /* 0x080fe40003fa6270 */
[----:B------:R-:W-:Y:S01]  /*14bd0*/  FSEL R43, R11, -INF , !P1 ;  /* 0xff8000000b2b7808 */ /* 0x000fe20004800000 */
[----:B------:R-:W2:Y:S01]  /*14be0*/  LDSM.16.M88.4 R32, [R2+0x4800] ;  /* 0x004800000220783b */ /* 0x000ea20000000200 */
[----:B------:R-:W-:Y:S02]  /*14bf0*/  FSEL R55, R12, -INF , !P3 ;  /* 0xff8000000c377808 */ /* 0x000fe40005800000 */
[----:B------:R-:W-:Y:S02]  /*14c00*/  FSEL R60, R9, -INF , !P1 ;  /* 0xff800000093c7808 */ /* 0x000fe40004800000 */
[----:B------:R-:W-:Y:S01]  /*14c10*/  LOP3.LUT R12, R0, 0x21, RZ, 0xfc, !PT ;  /* 0x00000021000c7812 */ /* 0x000fe200078efcff */
[----:B-1----:R-:W-:Y:S01]  /*14c20*/  HMMA.16816.F32 R8, R4, R16, R116 ;  /* 0x000000100408723c */ /* 0x002fe20000001874 */
[----:B------:R-:W-:-:S02]  /*14c30*/  ISETP.GE.AND P1, PT, R3, R92, PT ;  /* 0x0000005c0300720c */ /* 0x000fc40003f26270 */
[----:B------:R-:W-:Y:S02]  /*14c40*/  FSEL R54, R15, -INF , !P4 ;  /* 0xff8000000f367808 */ /* 0x000fe40006000000 */
[----:B------:R-:W-:Y:S02]  /*14c50*/  FSEL R61, R13, -INF , !P4 ;  /* 0xff8000000d3d7808 */ /* 0x000fe40006000000 */
[----:B------:R-:W-:Y:S02]  /*14c60*/  LOP3.LUT R3, R0, 0x20, RZ, 0xfc, !PT ;  /* 0x0000002000037812 */ /* 0x000fe400078efcff */
[----:B------:R-:W-:Y:S02]  /*14c70*/  FSEL R52, R14, -INF , !P3 ;  /* 0xff8000000e347808 */ /* 0x000fe40005800000 */
[----:B------:R-:W-:Y:S02]  /*14c80*/  ISETP.GE.AND P4, PT, R12, R92, PT ;  /* 0x0000005c0c00720c */ /* 0x000fe40003f86270 */
[----:B------:R-:W-:Y:S01]  /*14c90*/  HMMA.16816.F32 R12, R4, R18, R120 ;  /* 0x00000012040c723c */ /* 0x000fe20000001878 */
[----:B------:R-:W-:-:S02]  /*14ca0*/  FSEL R64, R26, -INF , !P0 ;  /* 0xff8000001a407808 */ /* 0x000fc40004000000 */
[----:B------:R-:W-:Y:S02]  /*14cb0*/  FSEL R67, R24, -INF , !P0 ;  /* 0xff80000018437808 */ /* 0x000fe40004000000 */
[----:B------:R-:W-:Y:S02]  /*14cc0*/  FSEL R69, R27, -INF , !P1 ;  /* 0xff8000001b457808 */ /* 0x000fe40004800000 */
[----:B------:R-:W-:Y:S01]  /*14cd0*/  FSEL R66, R25, -INF , !P1 ;  /* 0xff80000019427808 */ /* 0x000fe20004800000 */
[----:B----4-:R-:W-:Y:S01]  /*14ce0*/  HMMA.16816.F32 R16, R4, R28, R132 ;  /* 0x0000001c0410723c */ /* 0x010fe20000001884 */
[----:B------:R-:W-:Y:S02]  /*14cf0*/  ISETP.GE.AND P3, PT, R3, R92, PT ;  /* 0x0000005c0300720c */ /* 0x000fe40003f66270 */
[C---:B------:R-:W-:Y:S02]  /*14d00*/  LOP3.LUT R3, R0.reuse, 0x28, RZ, 0xfc, !PT ;  /* 0x0000002800037812 */ /* 0x040fe400078efcff */
[----:B------:R-:W-:-:S02]  /*14d10*/  LOP3.LUT R22, R0, 0x29, RZ, 0xfc, !PT ;  /* 0x0000002900167812 */ /* 0x000fc400078efcff */
[-C--:B------:R-:W-:Y:S01]  /*14d20*/  ISETP.GE.AND P6, PT, R3, R92.reuse, PT ;  /* 0x0000005c0300720c */ /* 0x080fe20003fc6270 */
[----:B------:R-:W-:Y:S01]  /*14d30*/  HMMA.16816.F32 R24, R4, R30, R140 ;  /* 0x0000001e0418723c */ /* 0x000fe2000000188c */
[----:B------:R-:W1:Y:S01]  /*14d40*/  LDSM.16.M88.4 R28, [R2+0x5000] ;  /* 0x00500000021c783b */ /* 0x000e620000000200 */
[C---:B------:R-:W-:Y:S02]  /*14d50*/  LOP3.LUT R3, R0.reuse, 0x30, RZ, 0xfc, !PT ;  /* 0x0000003000037812 */ /* 0x040fe400078efcff */
[----:B------:R-:W-:Y:S02]  /*14d60*/  FSEL R71, R11, -INF , !P4 ;  /* 0xff8000000b477808 */ /* 0x000fe40006000000 */
[----:B------:R-:W-:Y:S02]  /*14d70*/  ISETP.GE.AND P0, PT, R3, R92, PT ;  /* 0x0000005c0300720c */ /* 0x000fe40003f06270 */
[----:B------:R-:W-:Y:S02]  /*14d80*/  LOP3.LUT R3, R0, 0x38, RZ, 0xfc, !PT ;  /* 0x0000003800037812 */ /* 0x000fe400078efcff */
[----:B------:R-:W-:-:S02]  /*14d90*/  FSEL R94, R9, -INF , !P4 ;  /* 0xff800000095e7808 */ /* 0x000fc40006000000 */
[----:B------:R-:W-:Y:S02]  /*14da0*/  FSEL R90, R10, -INF , !P3 ;  /* 0xff8000000a5a7808 */ /* 0x000fe40005800000 */
[----:B------:R-:W-:Y:S02]  /*14db0*/  FSEL R96, R8, -INF , !P3 ;  /* 0xff80000008607808 */ /* 0x000fe40005800000 */
[-C--:B------:R-:W-:Y:S01]  /*14dc0*/  ISETP.GE.AND P4, PT, R22, R92.reuse, PT ;  /* 0x0000005c1600720c */ /* 0x080fe20003f86270 */
[----:B---3--:R-:W-:Y:S01]  /*14dd0*/  HMMA.16816.F32 R8, R4, R36, R144 ;  /* 0x000000240408723c */ /* 0x008fe20000001890 */
[----:B------:R-:W-:Y:S02]  /*14de0*/  ISETP.GE.AND P3, PT, R3, R92, PT ;  /* 0x0000005c0300720c */ /* 0x000fe40003f66270 */
[----:B------:R-:W-:Y:S02]  /*14df0*/  LOP3.LUT R3, R0, 0x39, RZ, 0xfc, !PT ;  /* 0x0000003900037812 */ /* 0x000fe400078efcff */
[----:B------:R-:W-:-:S02]  /*14e00*/  FSEL R88, R14, -INF , !P6 ;  /* 0xff8000000e587808 */ /* 0x000fc40007000000 */
[----:B------:R-:W-:Y:S02]  /*14e10*/  FSEL R95, R12, -INF , !P6 ;  /* 0xff8000000c5f7808 */ /* 0x000fe40007000000 */
[----:B------:R-:W-:Y:S02]  /*14e20*/  FSEL R91, R15, -INF , !P4 ;  /* 0xff8000000f5b7808 */ /* 0x000fe40006000000 */
[----:B------:R-:W-:Y:S02]  /*14e30*/  FSEL R89, R13, -INF , !P4 ;  /* 0xff8000000d597808 */ /* 0x000fe40006000000 */
[----:B------:R-:W-:Y:S01]  /*14e40*/  FSEL R63, R23, -INF , !P5 ;  /* 0xff800000173f7808 */ /* 0x000fe20006800000 */
[----:B------:R-:W-:Y:S01]  /*14e50*/  HMMA.16816.F32 R12, R4, R38, R148 ;  /* 0x00000026040c723c */ /* 0x000fe20000001894 */
[----:B------:R-:W-:Y:S01]  /*14e60*/  FSEL R68, R21, -INF , !P5 ;  /* 0xff80000015447808 */ /* 0x000fe20006800000 */
[----:B------:R-:W3:Y:S01]  /*14e70*/  LDSM.16.M88.4 R36, [R2+0x5800] ;  /* 0x005800000224783b */ /* 0x000ee20000000200 */
[----:B------:R-:W-:-:S02]  /*14e80*/  ISETP.GE.AND P5, PT, R3, R92, PT ;  /* 0x0000005c0300720c */ /* 0x000fc40003fa6270 */
[C---:B------:R-:W-:Y:S02]  /*14e90*/  LOP3.LUT R3, R0.reuse, 0x40, RZ, 0xfc, !PT ;  /* 0x0000004000037812 */ /* 0x040fe400078efcff */
[C---:B------:R-:W-:Y:S02]  /*14ea0*/  LOP3.LUT R20, R0.reuse, 0x31, RZ, 0xfc, !PT ;  /* 0x0000003100147812 */ /* 0x040fe400078efcff */
[----:B------:R-:W-:Y:S02]  /*14eb0*/  ISETP.GE.AND P6, PT, R3, R92, PT ;  /* 0x0000005c0300720c */ /* 0x000fe40003fc6270 */
[----:B------:R-:W-:Y:S02]  /*14ec0*/  LOP3.LUT R3, R0, 0x48, RZ, 0xfc, !PT ;  /* 0x0000004800037812 */ /* 0x000fe400078efcff */
[----:B------:R-:W-:Y:S02]  /*14ed0*/  FSEL R99, R18, -INF , !P0 ;  /* 0xff80000012637808 */ /* 0x000fe40004000000 */
[----:B------:R-:W-:-:S02]  /*14ee0*/  FSEL R116, R16, -INF , !P0 ;  /* 0xff80000010747808 */ /* 0x000fc40004000000 */
[-C--:B------:R-:W-:Y:S02]  /*14ef0*/  ISETP.GE.AND P1, PT, R20, R92.reuse, PT ;  /* 0x0000005c1400720c */ /* 0x080fe40003f26270 */
[----:B------:R-:W-:Y:S01]  /*14f00*/  ISETP.GE.AND P0, PT, R3, R92, PT ;  /* 0x0000005c0300720c */ /* 0x000fe20003f06270 */
[----:B--2---:R-:W-:Y:S01]  /*14f10*/  HMMA.16816.F32 R20, R4, R32, R152 ;  /* 0x000000200414723c */ /* 0x004fe20000001898 */
[----:B------:R-:W-:Y:S02]  /*14f20*/  LOP3.LUT R3, R0, 0x49, RZ, 0xfc, !PT ;  /* 0x0000004900037812 */ /* 0x000fe400078efcff */
[----:B------:R-:W-:Y:S02]  /*14f30*/  FSEL R98, R26, -INF , !P3 ;  /* 0xff8000001a627808 */ /* 0x000fe40005800000 */
[----:B------:R-:W-:Y:S02]  /*14f40*/  FSEL R109, R24, -INF , !P3 ;  /* 0xff800000186d7808 */ /* 0x000fe40005800000 */
[----:B------:R-:W-:-:S02]  /*14f50*/  FSEL R110, R27, -INF , !P5 ;  /* 0xff8000001b6e7808 */ /* 0x000fc40006800000 */
[----:B------:R-:W-:Y:S02]  /*14f60*/  FSEL R108, R25, -INF , !P5 ;  /* 0xff800000196c7808 */ /* 0x000fe40006800000 */
[----:B------:R-:W-:Y:S01]  /*14f70*/  HMMA.16816.F32 R24, R4, R34, R56 ;  /* 0x000000220418723c */ /* 0x000fe20000001838 */
[----:B------:R-:W2:Y:S01]  /*14f80*/  LDSM.16.M88.4 R32, [R2+0x6000] ;  /* 0x006000000220783b */ /* 0x000ea20000000200 */
[----:B------:R-:W-:Y:S02]  /*14f90*/  FSEL R97, R19, -INF , !P1 ;  /* 0xff80000013617808 */ /* 0x000fe40004800000 */
[----:B------:R-:W-:Y:S02]  /*14fa0*/  FSEL R111, R17, -INF , !P1 ;  /* 0xff800000116f7808 */ /* 0x000fe40004800000 */
[----:B------:R-:W-:Y:S02]  /*14fb0*/  LOP3.LUT R16, R0, 0x51, RZ, 0xfc, !PT ;  /* 0x0000005100107812 */ /* 0x000fe400078efcff */
[----:B------:R-:W-:-:S02]  /*14fc0*/  ISETP.GE.AND P3, PT, R40, R92, PT ;  /* 0x0000005c2800720c */ /* 0x000fc40003f66270 */
[-C--:B------:R-:W-:Y:S02]  /*14fd0*/  ISETP.GE.AND P1, PT, R3, R92.reuse, PT ;  /* 0x0000005c0300720c */ /* 0x080fe40003f26270 */
[----:B------:R-:W-:Y:S02]  /*14fe0*/  LOP3.LUT R3, R0, 0x50, RZ, 0xfc, !PT ;  /* 0x0000005000037812 */ /* 0x000fe400078efcff */
[----:B------:R-:W-:Y:S02]  /*14ff0*/  ISETP.GE.AND P5, PT, R16, R92, PT ;  /* 0x0000005c1000720c */ /* 0x000fe40003fa6270 */
[----:B------:R-:W-:Y:S01]  /*15000*/  FSEL R120, R10, -INF , !P6 ;  /* 0xff8000000a787808 */ /* 0x000fe20007000000 */
[----:B-1----:R-:W-:Y:S01]  /*15010*/  HMMA.16816.F32 R16, R4, R30, R48 ;  /* 0x0000001e0410723c */ /* 0x002fe20000001830 */
[----:B------:R-:W-:Y:S02]  /*15020*/  FSEL R132, R8, -INF , !P6 ;  /* 0xff80000008847808 */ /* 0x000fe40007000000 */
[----:B------:R-:W-:-:S02]  /*15030*/  FSEL R117, R11, -INF , !P3 ;  /* 0xff8000000b757808 */ /* 0x000fc40005800000 */
[----:B------:R-:W-:Y:S02]  /*15040*/  FSEL R122, R9, -INF , !P3 ;  /* 0xff800000097a7808 */ /* 0x000fe40005800000 */
[-C--:B------:R-:W-:Y:S01]  /*15050*/  ISETP.GE.AND P4, PT, R3, R92.reuse, PT ;  /* 0x0000005c0300720c */ /* 0x080fe20003f86270 */
[----:B------:R-:W-:Y:S01]  /*15060*/  HMMA.16816.F32 R8, R4, R28, R156 ;  /* 0x0000001c0408723c */ /* 0x000fe2000000189c */
[----:B------:R-:W1:Y:S01]  /*15070*/  LDSM.16.M88.4 R28, [R2+0x6800] ;  /* 0x00680000021c783b */ /* 0x000e620000000200 */
[----:B------:R-:W-:Y:S02]  /*15080*/  LOP3.LUT R3, R0, 0x58, RZ, 0xfc, !PT ;  /* 0x0000005800037812 */ /* 0x000fe400078efcff */
[----:B------:R-:W-:Y:S02]  /*15090*/  FSEL R118, R14, -INF , !P0 ;  /* 0xff8000000e767808 */ /* 0x000fe40004000000 */
[----:B------:R-:W-:Y:S02]  /*150a0*/  ISETP.GE.AND P6, PT, R3, R92, PT ;  /* 0x0000005c0300720c */ /* 0x000fe40003fc6270 */
[----:B------:R-:W-:-:S02]  /*150b0*/  LOP3.LUT R3, R0, 0x60, RZ, 0xfc, !PT ;  /* 0x0000006000037812 */ /* 0x000fc400078efcff */
        /* <DEDUP_REMOVED lines=10> */
[----:B------:R-:W-:Y:S02]  /*15160*/  LOP3.LUT R3, R0, 0x69, RZ, 0xfc, !PT ;  /* 0x0000006900037812 */ /* 0x000fe400078efcff */
[----:B------:R-:W-:-:S02]  /*15170*/  FSEL R133, R23, -INF , !P5 ;  /* 0xff80000017857808 */ /* 0x000fc40006800000 */
[----:B------:R-:W-:Y:S02]  /*15180*/  FSEL R143, R21, -INF , !P5 ;  /* 0xff800000158f7808 */ /* 0x000fe40006800000 */
[----:B------:R-:W-:Y:S01]  /*15190*/  FSEL R134, R26, -INF , !P6 ;  /* 0xff8000001a867808 */ /* 0x000fe20007000000 */
[C---:B---3--:R-:W-:Y:S01]  /*151a0*/  HMMA.16816.F32 R20, R4.reuse, R36, R160 ;  /* 0x000000240414723c */ /* 0x048fe200000018a0 */
[----:B------:R-:W-:Y:S02]  /*151b0*/  FSEL R141, R24, -INF , !P6 ;  /* 0xff800000188d7808 */ /* 0x000fe40007000000 */
[----:B------:R-:W-:Y:S02]  /*151c0*/  FSEL R142, R27, -INF , !P1 ;  /* 0xff8000001b8e7808 */ /* 0x000fe40004800000 */
[----:B------:R-:W-:Y:S02]  /*151d0*/  FSEL R140, R25, -INF , !P1 ;  /* 0xff800000198c7808 */ /* 0x000fe40004800000 */
[----:B------:R-:W-:Y:S01]  /*151e0*/  ISETP.GE.AND P5, PT, R3, R92, PT ;  /* 0x0000005c0300720c */ /* 0x000fe20003fa6270 */
[----:B------:R-:W-:Y:S01]  /*151f0*/  HMMA.16816.F32 R24, R4, R38, R44 ;  /* 0x000000260418723c */ /* 0x000fe2000000182c */
[C---:B------:R-:W-:Y:S01]  /*15200*/  LOP3.LUT R3, R0.reuse, 0x70, RZ, 0xfc, !PT ;  /* 0x0000007000037812 */ /* 0x040fe200078efcff */
[----:B------:R-:W3:Y:S01]  /*15210*/  LDSM.16.M88.4 R36, [R2+0x7000] ;  /* 0x007000000224783b */ /* 0x000ee20000000200 */
[----:B------:R-:W-:-:S02]  /*15220*/  LOP3.LUT R12, R0, 0x61, RZ, 0xfc, !PT ;  /* 0x00000061000c7812 */ /* 0x000fc400078efcff */
[-C--:B------:R-:W-:Y:S02]  /*15230*/  ISETP.GE.AND P6, PT, R3, R92.reuse, PT ;  /* 0x0000005c0300720c */ /* 0x080fe40003fc6270 */
[----:B------:R-:W-:Y:S02]  /*15240*/  LOP3.LUT R3, R0, 0x78, RZ, 0xfc, !PT ;  /* 0x0000007800037812 */ /* 0x000fe400078efcff */
[----:B------:R-:W-:Y:S02]  /*15250*/  FSEL R155, R8, -INF , !P0 ;  /* 0xff800000089b7808 */ /* 0x000fe40004000000 */
[-C--:B------:R-:W-:Y:S02]  /*15260*/  ISETP.GE.AND P3, PT, R12, R92.reuse, PT ;  /* 0x0000005c0c00720c */ /* 0x080fe40003f66270 */
[----:B------:R-:W-:Y:S01]  /*15270*/  LOP3.LUT R8, R0, 0x81, RZ, 0xfc, !PT ;  /* 0x0000008100087812 */ /* 0x000fe200078efcff */
[----:B--2---:R-:W-:Y:S01]  /*15280*/  HMMA.16816.F32 R12, R4, R32, R164 ;  /* 0x00000020040c723c */ /* 0x004fe200000018a4 */
[----:B------:R-:W-:-:S02]  /*15290*/  ISETP.GE.AND P1, PT, R3, R92, PT ;  /* 0x0000005c0300720c */ /* 0x000fc40003f26270 */
        /* <DEDUP_REMOVED lines=8> */
[----:B------:R-:W-:Y:S01]  /*15320*/  HMMA.16816.F32 R8, R4, R34, R172 ;  /* 0x000000220408723c */ /* 0x000fe200000018ac */
[----:B------:R-:W2:Y:S01]  /*15330*/  LDSM.16.M88.4 R32, [R2+0x7800] ;  /* 0x007800000220783b */ /* 0x000ea20000000200 */
[-C--:B------:R-:W-:Y:S02]  /*15340*/  ISETP.GE.AND P0, PT, R3, R92.reuse, PT ;  /* 0x0000005c0300720c */ /* 0x080fe40003f06270 */
[----:B------:R-:W-:Y:S02]  /*15350*/  ISETP.GE.AND P3, PT, R40, R92, PT ;  /* 0x0000005c2800720c */ /* 0x000fe40003f66270 */
        /* <DEDUP_REMOVED lines=9> */
[----:B------:R-:W-:Y:S01]  /*153f0*/  LOP3.LUT R3, R0, 0x80, RZ, 0xfc, !PT ;  /* 0x0000008000037812 */ /* 0x000fe200078efcff */
[----:B------:R-:W-:Y:S01]  /*15400*/  HMMA.16816.F32 R24, R4, R30, R196 ;  /* 0x0000001e0418723c */ /* 0x000fe200000018c4 */
[----:B------:R-:W1:Y:S01]  /*15410*/  LDSM.16.M88.4 R28, [R2+0x8000] ;  /* 0x00800000021c783b */ /* 0x000e620000000200 */
[----:B------:R-:W-:Y:S02]  /*15420*/  FSEL R147, R18, -INF , !P4 ;  /* 0xff80000012937808 */ /* 0x000fe40006000000 */
[----:B------:R-:W-:Y:S02]  /*15430*/  FSEL R154, R16, -INF , !P4 ;  /* 0xff800000109a7808 */ /* 0x000fe40006000000 */
[----:B------:R-:W-:Y:S02]  /*15440*/  ISETP.GE.AND P4, PT, R3, R92, PT ;  /* 0x0000005c0300720c */ /* 0x000fe40003f86270 */
[----:B------:R-:W-:-:S02]  /*15450*/  LOP3.LUT R3, R0, 0x88, RZ, 0xfc, !PT ;  /* 0x0000008800037812 */ /* 0x000fc400078efcff */
[C---:B------:R-:W-:Y:S02]  /*15460*/  LOP3.LUT R17, R0.reuse, 0x89, RZ, 0xfc, !PT ;  /* 0x0000008900117812 */ /* 0x040fe400078efcff */
[----:B------:R-:W-:Y:S02]  /*15470*/  ISETP.GE.AND P6, PT, R3, R92, PT ;  /* 0x0000005c0300720c */ /* 0x000fe40003fc6270 */
[C---:B------:R-:W-:Y:S02]  /*15480*/  LOP3.LUT R16, R0.reuse, 0x91, RZ, 0xfc, !PT ;  /* 0x0000009100107812 */ /* 0x040fe400078efcff */
[----:B------:R-:W-:Y:S02]  /*15490*/  LOP3.LUT R3, R0, 0x90, RZ, 0xfc, !PT ;  /* 0x0000009000037812 */ /* 0x000fe400078efcff */
[----:B------:R-:W-:Y:S02]  /*154a0*/  FSEL R167, R14, -INF , !P4 ;  /* 0xff8000000ea77808 */ /* 0x000fe40006000000 */
[----:B------:R-:W-:-:S02]  /*154b0*/  FSEL R173, R12, -INF , !P4 ;  /* 0xff8000000cad7808 */ /* 0x000fc40006000000 */
[-C--:B------:R-:W-:Y:S02]  /*154c0*/  ISETP.GE.AND P1, PT, R16, R92.reuse, PT ;  /* 0x0000005c1000720c */ /* 0x080fe40003f26270 */
[----:B------:R-:W-:Y:S02]  /*154d0*/  FSEL R165, R15, -INF , !P5 ;  /* 0xff8000000fa57808 */ /* 0x000fe40006800000 */
[----:B------:R-:W-:Y:S02]  /*154e0*/  FSEL R171, R13, -INF , !P5 ;  /* 0xff8000000dab7808 */ /* 0x000fe40006800000 */
[-C--:B------:R-:W-:Y:S01]  /*154f0*/  ISETP.GE.AND P4, PT, R17, R92.reuse, PT ;  /* 0x0000005c1100720c */ /* 0x080fe20003f86270 */
[----:B---3--:R-:W-:Y:S01]  /*15500*/  HMMA.16816.F32 R12, R4, R38, R128 ;  /* 0x00000026040c723c */ /* 0x008fe20000001880 */
[----:B------:R-:W-:Y:S02]  /*15510*/  ISETP.GE.AND P3, PT, R3, R92, PT ;  /* 0x0000005c0300720c */ /* 0x000fe40003f66270 */
[----:B------:R-:W-:-:S02]  /*15520*/  LOP3.LUT R3, R0, 0x98, RZ, 0xfc, !PT ;  /* 0x0000009800037812 */ /* 0x000fc400078efcff */
[C---:B------:R-:W-:Y:S02]  /*15530*/  LOP3.LUT R40, R0.reuse, 0xa1, RZ, 0xfc, !PT ;  /* 0x000000a100287812 */ /* 0x040fe400078efcff */
[-C--:B------:R-:W-:Y:S01]  /*15540*/  ISETP.GE.AND P0, PT, R3, R92.reuse, PT ;  /* 0x0000005c0300720c */ /* 0x080fe20003f06270 */
[----:B------:R-:W-:Y:S01]  /*15550*/  HMMA.16816.F32 R16, R4, R36, R136 ;  /* 0x000000240410723c */ /* 0x000fe20000001888 */
[----:B------:R-:W3:Y:S01]  /*15560*/  LDSM.16.M88.4 R36, [R2+0x8800] ;  /* 0x008800000224783b */ /* 0x000ee20000000200 */
[----:B------:R-:W-:Y:S02]  /*15570*/  LOP3.LUT R3, R0, 0x99, RZ, 0xfc, !PT ;  /* 0x0000009900037812 */ /* 0x000fe400078efcff */
[----:B------:R-:W-:Y:S02]  /*15580*/  FSEL R166, R10, -INF , !P6 ;  /* 0xff8000000aa67808 */ /* 0x000fe40007000000 */
[----:B------:R-:W-:Y:S02]  /*15590*/  ISETP.GE.AND P5, PT, R3, R92, PT ;  /* 0x0000005c0300720c */ /* 0x000fe40003fa6270 */
[----:B------:R-:W-:-:S02]  /*155a0*/  LOP3.LUT R3, R0, 0xa0, RZ, 0xfc, !PT ;  /* 0x000000a000037812 */ /* 0x000fc400078efcff */
[----:B------:R-:W-:Y:S02]  /*155b0*/  FSEL R172, R8, -INF , !P6 ;  /* 0xff80000008ac7808 */ /* 0x000fe40007000000 */
[----:B------:R-:W-:Y:S02]  /*155c0*/  FSEL R137, R11, -INF , !P4 ;  /* 0xff8000000b897808 */ /* 0x000fe40006000000 */
[----:B------:R-:W-:Y:S02]  /*155d0*/  FSEL R136, R9, -INF , !P4 ;  /* 0xff80000009887808 */ /* 0x000fe40006000000 */
[----:B--2---:R-:W-:Y:S01]  /*155e0*/  HMMA.16816.F32 R8, R4, R32, R124 ;  /* 0x000000200408723c */ /* 0x004fe2000000187c */
[----:B------:R-:W-:Y:S02]  /*155f0*/  FSEL R139, R20, -INF , !P3 ;  /* 0xff800000148b7808 */ /* 0x000fe40005800000 */
[----:B------:R-:W-:Y:S02]  /*15600*/  FSEL R125, R27, -INF , !P5 ;  /* 0xff8000001b7d7808 */ /* 0x000fe40006800000 */
[----:B------:R-:W-:-:S02]  /*15610*/  FSEL R124, R25, -INF , !P5 ;  /* 0xff800000197c7808 */ /* 0x000fc40006800000 */
[-C--:B------:R-:W-:Y:S02]  /*15620*/  ISETP.GE.AND P6, PT, R3, R92.reuse, PT ;  /* 0x0000005c0300720c */ /* 0x080fe40003fc6270 */
[----:B------:R-:W-:Y:S02]  /*15630*/  FSEL R129, R26, -INF , !P0 ;  /* 0xff8000001a817808 */ /* 0x000fe40004000000 */
[----:B------:R-:W-:Y:S02]  /*15640*/  FSEL R130, R24, -INF , !P0 ;  /* 0xff80000018827808 */ /* 0x000fe40004000000 */
[----:B------:R-:W-:Y:S01]  /*15650*/  LOP3.LUT R20, R0, 0xb1, RZ, 0xfc, !PT ;  /* 0x000000b100147812 */ /* 0x000fe200078efcff */
[----:B------:R-:W-:Y:S01]  /*15660*/  HMMA.16816.F32 R24, R4, R34, R112 ;  /* 0x000000220418723c */ /* 0x000fe20000001870 */
[----:B------:R-:W-:Y:S01]  /*15670*/  ISETP.GE.AND P5, PT, R40, R92, PT ;  /* 0x0000005c2800720c */ /* 0x000fe20003fa6270 */
[----:B------:R-:W2:Y:S01]  /*15680*/  LDSM.16.M88.4 R32, [R2+0x9000] ;  /* 0x009000000220783b */ /* 0x000ea20000000200 */
[----:B------:R-:W-:-:S02]  /*15690*/  LOP3.LUT R3, R0, 0xa8, RZ, 0xfc, !PT ;  /* 0x000000a800037812 */ /* 0x000fc400078efcff */
[----:B------:R-:W-:Y:S02]  /*156a0*/  FSEL R138, R22, -INF , !P3 ;  /* 0xff800000168a7808 */ /* 0x000fe40005800000 */
[----:B------:R-:W-:Y:S02]  /*156b0*/  FSEL R128, R23, -INF , !P1 ;  /* 0xff80000017807808 */ /* 0x000fe40004800000 */
[----:B------:R-:W-:Y:S02]  /*156c0*/  FSEL R131, R21, -INF , !P1 ;  /* 0xff80000015837808 */ /* 0x000fe40004800000 */
[----:B------:R-:W-:Y:S02]  /*156d0*/  ISETP.GE.AND P0, PT, R20, R92, PT ;  /* 0x0000005c1400720c */ /* 0x000fe40003f06270 */
[----:B------:R-:W-:Y:S01]  /*156e0*/  FSEL R126, R18, -INF , !P6 ;  /* 0xff800000127e7808 */ /* 0x000fe20007000000 */
[----:B-1----:R-:W-:Y:S01]  /*156f0*/  HMMA.16816.F32 R20, R4, R28, R104 ;  /* 0x0000001c0414723c */ /* 0x002fe20000001868 */
[----:B------:R-:W-:-:S02]  /*15700*/  FSEL R127, R16, -INF , !P6 ;  /* 0xff800000107f7808 */ /* 0x000fc40007000000 */
[----:B------:R-:W-:Y:S02]  /*15710*/  FSEL R112, R19, -INF , !P5 ;  /* 0xff80000013707808 */ /* 0x000fe40006800000 */
[----:B------:R-:W-:Y:S02]  /*15720*/  FSEL R114, R17, -INF , !P5 ;  /* 0xff80000011727808 */ /* 0x000fe40006800000 */
[----:B------:R-:W-:Y:S01]  /*15730*/  ISETP.GE.AND P4, PT, R3, R92, PT ;  /* 0x0000005c0300720c */ /* 0x000fe20003f86270 */
[----:B------:R-:W-:Y:S01]  /*15740*/  HMMA.16816.F32 R16, R4, R30, R100 ;  /* 0x0000001e0410723c */ /* 0x000fe20000001864 */
[----:B------:R-:W1:Y:S01]  /*15750*/  LDSM.16.M88.4 R28, [R2+0x9800] ;  /* 0x00980000021c783b */ /* 0x000e620000000200 */
[----:B------:R-:W-:Y:S01]  /*15760*/  LOP3.LUT R3, R0, 0xa9, RZ, 0xfc, !PT ;  /* 0x000000a900037812 */ /* 0x000fe200078efcff */
[----:B------:R-:W-:-:S04]  /*15770*/  DEPBAR.LE SB0, 0x0 ;  /* 0x000080000000791a */ /* 0x000fc80000000000 */
[----:B------:R-:W-:Y:S01]  /*15780*/  BAR.SYNC.DEFER_BLOCKING 0x0 ;  /* 0x0000000000007b1d */ /* 0x000fe20000010000 */
[-C--:B------:R-:W-:Y:S02]  /*15790*/  ISETP.GE.AND P3, PT, R3, R92.reuse, PT ;  /* 0x0000005c0300720c */ /* 0x080fe40003f66270 */
[C---:B------:R-:W-:Y:S02]  /*157a0*/  LOP3.LUT R3, R0.reuse, 0xb0, RZ, 0xfc, !PT ;  /* 0x000000b000037812 */ /* 0x040fe400078efcff */
[----:B------:R-:W-:Y:S02]  /*157b0*/  FSEL R100, R11, -INF , !P0 ;  /* 0xff8000000b647808 */ /* 0x000fe40004000000 */
[----:B------:R-:W-:Y:S02]  /*157c0*/  ISETP.GE.AND P1, PT, R3, R92, PT ;  /* 0x0000005c0300720c */ /* 0x000fe40003f26270 */
[----:B------:R-:W-:Y:S02]  /*157d0*/  LOP3.LUT R3, R0, 0xb8, RZ, 0xfc, !PT ;  /* 0x000000b800037812 */ /* 0x000fe400078efcff */
[----:B------:R-:W-:-:S02]  /*157e0*/  FSEL R106, R10, -INF , !P1 ;  /* 0xff8000000a6a7808 */ /* 0x000fc40004800000 */
[-C--:B------:R-:W-:Y:S02]  /*157f0*/  ISETP.GE.AND P6, PT, R3, R92.reuse, PT ;  /* 0x0000005c0300720c */ /* 0x080fe40003fc6270 */
[----:B------:R-:W-:Y:S02]  /*15800*/  LOP3.LUT R3, R0, 0xc0, RZ, 0xfc, !PT ;  /* 0x000000c000037812 */ /* 0x000fe400078efcff */
[----:B------:R-:W-:Y:S02]  /*15810*/  FSEL R175, R8, -INF , !P1 ;  /* 0xff80000008af7808 */ /* 0x000fe40004800000 */
[----:B------:R-:W-:Y:S02]  /*15820*/  FSEL R174, R9, -INF , !P0 ;  /* 0xff80000009ae7808 */ /* 0x000fe40004000000 */
[----:B------:R-:W-:Y:S01]  /*15830*/  ISETP.GE.AND P5, PT, R3, R92, PT ;  /* 0x0000005c0300720c */ /* 0x000fe20003fa6270 */
[----:B---3--:R-:W-:Y:S01]  /*15840*/  HMMA.16816.F32 R8, R4, R36, R184 ;  /* 0x000000240408723c */ /* 0x008fe200000018b8 */
[----:B------:R-:W-:-:S02]  /*15850*/  LOP3.LUT R3, R0, 0xc8, RZ, 0xfc, !PT ;  /* 0x000000c800037812 */ /* 0x000fc400078efcff */
[----:B------:R-:W-:Y:S02]  /*15860*/  FSEL R105, R15, -INF , !P3 ;  /* 0xff8000000f697808 */ /* 0x000fe40005800000 */
[----:B------:R-:W-:Y:S02]  /*15870*/  FSEL R104, R13, -INF , !P3 ;  /* 0xff8000000d687808 */ /* 0x000fe40005800000 */
[----:B------:R-:W-:Y:S02]  /*15880*/  ISETP.GE.AND P3, PT, R3, R92, PT ;  /* 0x0000005c0300720c */ /* 0x000fe40003f66270 */
[----:B------:R-:W-:Y:S02]  /*15890*/  FSEL R115, R12, -INF , !P4 ;  /* 0xff8000000c737808 */ /* 0x000fe40006000000 */
[C---:B------:R-:W-:Y:S02]  /*158a0*/  LOP3.LUT R3, R0.reuse, 0xc9, RZ, 0xfc, !PT ;  /* 0x000000c900037812 */ /* 0x040fe400078efcff */
[----:B------:R-:W-:-:S02]  /*158b0*/  LOP3.LUT R12, R0, 0xc1, RZ, 0xfc, !PT ;  /* 0x000000c1000c7812 */ /* 0x000fc400078efcff */
[----:B------:R-:W-:Y:S02]  /*158c0*/  FSEL R113, R14, -INF , !P4 ;  /* 0xff8000000e717808 */ /* 0x000fe40006000000 */
[-C--:B------:R-:W-:Y:S02]  /*158d0*/  ISETP.GE.AND P1, PT, R3, R92.reuse, PT ;  /* 0x0000005c0300720c */ /* 0x080fe40003f26270 */
[----:B------:R-:W-:Y:S02]  /*158e0*/  FSEL R101, R26, -INF , !P6 ;  /* 0xff8000001a657808 */ /* 0x000fe40007000000 */
[----:B------:R-:W-:Y:S02]  /*158f0*/  ISETP.GE.AND P4, PT, R12, R92, PT ;  /* 0x0000005c0c00720c */ /* 0x000fe40003f86270 */
[C---:B------:R-:W-:Y:S01]  /*15900*/  LOP3.LUT R3, R0.reuse, 0xd0, RZ, 0xfc, !PT ;  /* 0x000000d000037812 */ /* 0x040fe200078efcff */
[----:B------:R-:W-:Y:S01]  /*15910*/  HMMA.16816.F32 R12, R4, R38, R180 ;  /* 0x00000026040c723c */ /* 0x000fe200000018b4 */
[----:B------:R-:W-:-:S02]  /*15920*/  LOP3.LUT R26, R0, 0xd1, RZ, 0xfc, !PT ;  /* 0x000000d1001a7812 */ /* 0x000fc400078efcff */
[----:B------:R-:W-:Y:S02]  /*15930*/  FSEL R178, R18, -INF , !P3 ;  /* 0xff80000012b27808 */ /* 0x000fe40005800000 */
[----:B------:R-:W-:Y:S02]  /*15940*/  FSEL R180, R16, -INF , !P3 ;  /* 0xff80000010b47808 */ /* 0x000fe40005800000 */
[----:B------:R-:W-:Y:S02]  /*15950*/  ISETP.GE.AND P0, PT, R3, R92, PT ;  /* 0x0000005c0300720c */ /* 0x000fe40003f06270 */
[----:B------:R-:W-:Y:S02]  /*15960*/  FSEL R177, R22, -INF , !P5 ;  /* 0xff80000016b17808 */ /* 0x000fe40006800000 */
[----:B------:R-:W-:Y:S02]  /*15970*/  FSEL R184, R20, -INF , !P5 ;  /* 0xff80000014b87808 */ /* 0x000fe40006800000 */
[----:B------:R-:W-:-:S02]  /*15980*/  FSEL R176, R23, -INF , !P4 ;  /* 0xff80000017b07808 */ /* 0x000fc40006000000 */
[----:B------:R-:W-:Y:S02]  /*15990*/  FSEL R179, R21, -INF , !P4 ;  /* 0xff80000015b37808 */ /* 0x000fe40006000000 */
[----:B------:R-:W-:Y:S01]  /*159a0*/  ISETP.GE.AND P3, PT, R26, R92, PT ;  /* 0x0000005c1a00720c */ /* 0x000fe20003f66270 */
[C---:B--2---:R-:W-:Y:S01]  /*159b0*/  HMMA.16816.F32 R20, R4.reuse, R32, R84 ;  /* 0x000000200414723c */ /* 0x044fe20000001854 */
[----:B------:R-:W-:Y:S02]  /*159c0*/  FSEL R85, R19, -INF , !P1 ;  /* 0xff80000013557808 */ /* 0x000fe40004800000 */
[----:B------:R-:W-:Y:S02]  /*159d0*/  FSEL R84, R17, -INF , !P1 ;  /* 0xff80000011547808 */ /* 0x000fe40004800000 */
[----:B------:R-:W-:Y:S02]  /*159e0*/  FSEL R181, R10, -INF , !P0 ;  /* 0xff8000000ab57808 */ /* 0x000fe40004000000 */
[----:B------:R-:W-:Y:S01]  /*159f0*/  FSEL R186, R8, -INF , !P0 ;  /* 0xff80000008ba7808 */ /* 0x000fe20004000000 */
[----:B------:R-:W-:Y:S01]  /*15a00*/  HMMA.16816.F32 R16, R4, R34, R80 ;  /* 0x000000220410723c */ /* 0x000fe20000001850 */
[----:B------:R-:W-:-:S02]  /*15a10*/  FSEL R80, R11, -INF , !P3 ;  /* 0xff8000000b507808 */ /* 0x000fc40005800000 */
[----:B------:R-:W-:Y:S02]  /*15a20*/  FSEL R182, R9, -INF , !P3 ;  /* 0xff80000009b67808 */ /* 0x000fe40005800000 */
[----:B------:R-:W-:Y:S02]  /*15a30*/  LOP3.LUT R3, R0, 0xe1, RZ, 0xfc, !PT ;  /* 0x000000e100037812 */ /* 0x000fe400078efcff */
[----:B------:R-:W-:Y:S01]  /*15a40*/  FSEL R103, R24, -INF , !P6 ;  /* 0xff80000018677808 */ /* 0x000fe20007000000 */
[----:B-1----:R-:W-:Y:S01]  /*15a50*/  HMMA.16816.F32 R8, R4, R28, R76 ;  /* 0x0000001c0408723c */ /* 0x002fe2000000184c */
[----:B------:R-:W-:Y:S02]  /*15a60*/  ISETP.GE.AND P5, PT, R3, R92, PT ;  /* 0x0000005c0300720c */ /* 0x000fe40003fa6270 */
[C---:B------:R-:W-:Y:S02]  /*15a70*/  LOP3.LUT R40, R0.reuse, 0xb9, RZ, 0xfc, !PT ;  /* 0x000000b900287812 */ /* 0x040fe400078efcff */
[----:B------:R-:W-:-:S02]  /*15a80*/  LOP3.LUT R24, R0, 0xd9, RZ, 0xfc, !PT ;  /* 0x000000d900187812 */ /* 0x000fc400078efcff */
[----:B------:R-:W-:Y:S01]  /*15a90*/  LOP3.LUT R3, R0, 0xe9, RZ, 0xfc, !PT ;  /* 0x000000e900037812 */ /* 0x000fe200078efcff */
[----:B------:R-:W-:Y:S01]  /*15aa0*/  HMMA.16816.F32 R4, R4, R30, R72 ;  /* 0x0000001e0404723c */ /* 0x000fe20000001848 */
[-C--:B------:R-:W-:Y:S02]  /*15ab0*/  ISETP.GE.AND P6, PT, R40, R92.reuse, PT ;  /* 0x0000005c2800720c */ /* 0x080fe40003fc6270 */
        /* <DEDUP_REMOVED lines=10> */
[C---:B------:R-:W-:Y:S02]  /*15b60*/  LOP3.LUT R25, R0.reuse, 0xd8, RZ, 0xfc, !PT ;  /* 0x000000d800197812 */ /* 0x040fe400078efcff */
[----:B------:R-:W-:Y:S02]  /*15b70*/  LOP3.LUT R2, R0, 0xe8, RZ, 0xfc, !PT ;  /* 0x000000e800027812 */ /* 0x000fe400078efcff */
[----:B------:R-:W-:Y:S02]  /*15b80*/  FSEL R196, R11, -INF , !P0 ;  /* 0xff8000000bc47808 */ /* 0x000fe40004000000 */
[----:B------:R-:W-:Y:S02]  /*15b90*/  FSEL R201, R9, -INF , !P0 ;  /* 0xff80000009c97808 */ /* 0x000fe40004000000 */
[-C--:B------:R-:W-:Y:S02]  /*15ba0*/  ISETP.GE.AND P4, PT, R2, R92.reuse, PT ;  /* 0x0000005c0200720c */ /* 0x080fe40003f86270 */
[----:B------:R-:W-:-:S02]  /*15bb0*/  ISETP.GE.AND P1, PT, R25, R92, PT ;  /* 0x0000005c1900720c */ /* 0x000fc40003f26270 */
[----:B------:R-:W-:Y:S02]  /*15bc0*/  ISETP.GT.AND P0, PT, R42, R247, PT ;  /* 0x000000f72a00720c */ /* 0x000fe40003f04270 */
[----:B------:R-:W-:Y:S02]  /*15bd0*/  LOP3.LUT R2, R0, 0xf0, RZ, 0xfc, !PT ;  /* 0x000000f000027812 */ /* 0x000fe400078efcff */
[----:B------:R-:W-:Y:S02]  /*15be0*/  FSEL R81, R14, -INF , !P1 ;  /* 0xff8000000e517808 */ /* 0x000fe40004800000 */
[----:B------:R-:W-:Y:S02]  /*15bf0*/  FSEL R183, R12, -INF , !P1 ;  /* 0xff8000000cb77808 */ /* 0x000fe40004800000 */
[----:B------:R-:W-:Y:S02]  /*15c00*/  ISETP.GE.AND P1, PT, R2, R92, PT ;  /* 0x0000005c0200720c */ /* 0x000fe40003f26270 */
[----:B------:R-:W-:-:S02]  /*15c10*/  LOP3.LUT R2, R0, 0xf8, RZ, 0xfc, !PT ;  /* 0x000000f800027812 */ /* 0x000fc400078efcff */
[----:B------:R-:W-:Y:S02]  /*15c20*/  LOP3.LUT R0, R0, 0xf9, RZ, 0xfc, !PT ;  /* 0x000000f900007812 */ /* 0x000fe400078efcff */
[----:B------:R-:W-:Y:S02]  /*15c30*/  FSEL R189, R22, -INF , !P6 ;  /* 0xff80000016bd7808 */ /* 0x000fe40007000000 */
[----:B------:R-:W-:Y:S02]  /*15c40*/  FSEL R194, R20, -INF , !P6 ;  /* 0xff80000014c27808 */ /* 0x000fe40007000000 */
[----:B------:R-:W-:Y:S02]  /*15c50*/  FSEL R188, R23, -INF , !P5 ;  /* 0xff80000017bc7808 */ /* 0x000fe40006800000 */
[----:B------:R-:W-:Y:S02]  /*15c60*/  FSEL R191, R21, -INF , !P5 ;  /* 0xff80000015bf7808 */ /* 0x000fe40006800000 */
[----:B------:R-:W-:-:S02]  /*15c70*/  ISETP.GE.AND P6, PT, R2, R92, PT ;  /* 0x0000005c0200720c */ /* 0x000fc40003fc6270 */
[----:B------:R-:W-:Y:S02]  /*15c80*/  ISETP.GE.AND P5, PT, R0, R92, PT ;  /* 0x0000005c0000720c */ /* 0x000fe40003fa6270 */
        /* <DEDUP_REMOVED lines=12> */
[----:B------:R-:W-:Y:S01]  /*15d50*/  BSSY.RECONVERGENT B0, `(.L_x_1896) ;  /* 0x000004b000007945 */ /* 0x000fe20003800200 */
[----:B------:R-:W-:Y:S02]  /*15d60*/  LOP3.LUT R10, R252, 0x38, RZ, 0xc0, !PT ;  /* 0x00000038fc0a7812 */ /* 0x000fe400078ec0ff */
        /* <DEDUP_REMOVED lines=11> */
.L_x_1897:
        /* <DEDUP_REMOVED lines=22> */
[--C-:B------:R-:W-:Y:S01]  /*15f80*/  @!P0 IMAD.IADD R5, R5, 0x1, -R0.reuse ;  /* 0x0000000105058824 */ /* 0x100fe200078e0a00 */
[----:B------:R-:W-:Y:S01]  /*15f90*/  @!P0 IADD3 R2, PT, PT, R2, 0x1, RZ ;  /* 0x0000000102028810 */ /* 0x000fe20007ffe0ff */
[----:B------:R-:W-:Y:S01]  /*15fa0*/  @!P1 IMAD.IADD R6, R6, 0x1, -R0 ;  /* 0x0000000106069824 */ /* 0x000fe200078e0a00 */
[----:B------:R-:W-:Y:S01]  /*15fb0*/  ISETP.NE.AND P0, PT, R4, RZ, PT ;  /* 0x000000ff0400720c */ /* 0x000fe20003f05270 */
[----:B------:R-:W-:Y:S01]  /*15fc0*/  @!P1 VIADD R3, R3, 0x1 ;  /* 0x0000000103039836 */ /* 0x000fe20000000000 */
[-C--:B------:R-:W-:Y:S02]  /*15fd0*/  ISETP.GE.U32.AND P3, PT, R5, R0.reuse, PT ;  /* 0x000000000500720c */ /* 0x080fe40003f66070 */
[----:B------:R-:W-:Y:S02]  /*15fe0*/  ISETP.GE.U32.AND P4, PT, R6, R0, PT ;  /* 0x000000000600720c */ /* 0x000fe40003f86070 */
[-C--:B------:R-:W-:Y:S02]  /*15ff0*/  LOP3.LUT R5, R41, R4.reuse, RZ, 0x3c, !PT ;  /* 0x0000000429057212 */ /* 0x080fe400078e3cff */
[----:B------:R-:W-:-:S02]  /*16000*/  LOP3.LUT R0, R8, R4, RZ, 0x3c, !PT ;  /* 0x0000000408007212 */ /* 0x000fc400078e3cff */
[----:B------:R-:W-:Y:S02]  /*16010*/  ISETP.GE.AND P6, PT, R5, RZ, PT ;  /* 0x000000ff0500720c */ /* 0x000fe40003fc6270 */
[----:B------:R-:W-:Y:S02]  /*16020*/  ISETP.GE.AND P5, PT, R0, RZ, PT ;  /* 0x000000ff0000720c */ /* 0x000fe40003fa6270 */
[----:B------:R-:W-:Y:S02]  /*16030*/  LOP3.LUT R0, RZ, R4, RZ, 0x33, !PT ;  /* 0x00000004ff007212 */ /* 0x000fe400078e33ff */
[----:B------:R-:W-:Y:S01]  /*16040*/  @P3 IADD3 R2, PT, PT, R2, 0x1, RZ ;  /* 0x0000000102023810 */ /* 0x000fe20007ffe0ff */
[----:B------:R-:W-:-:S06]  /*16050*/  @P4 VIADD R3, R3, 0x1 ;  /* 0x0000000103034836 */ /* 0x000fcc0000000000 */
[----:B------:R-:W-:Y:S02]  /*16060*/  @!P6 IMAD.MOV R3, RZ, RZ, -R3 ;  /* 0x000000ffff03e224 */ /* 0x000fe400078e0a03 */
[----:B------:R-:W-:-:S04]  /*16070*/  @!P5 IADD3 R2, PT, PT, -R2, RZ, RZ ;  /* 0x000000ff0202d210 */ /* 0x000fc80007ffe1ff */
        /* <DEDUP_REMOVED lines=8> */
[----:B------:R-:W-:-:S05]  /*16100*/  IADD3 R0, PT, PT, R0, -R5, RZ ;  /* 0x8000000500007210 */ /* 0x000fca0007ffe0ff */
[----:B------:R-:W-:-:S05]  /*16110*/  IMAD R4, R4, R0, -0x100 ;  /* 0xffffff0004047424 */ /* 0x000fca00078e0200 */
[----:B-1----:R-:W-:Y:S01]  /*16120*/  SHF.R.S32.HI R8, RZ, 0x1f, R4 ;  /* 0x0000001fff087819 */ /* 0x002fe20000011404 */
[-C--:B--2---:R-:W-:Y:S02]  /*16130*/  IMAD R0, R3, R4.reuse, RZ ;  /* 0x0000000403007224 */ /* 0x084fe400078e02ff */
[----:B------:R-:W-:-:S04]  /*16140*/  IMAD.WIDE.U32 R4, R2, R4, RZ ;  /* 0x0000000402047225 */ /* 0x000fc800078e00ff */
[----:B------:R-:W-:-:S05]  /*16150*/  IMAD R2, R2, R8, R0 ;  /* 0x0000000802027224 */ /* 0x000fca00078e0200 */
[----:B------:R-:W-:Y:S01]  /*16160*/  IADD3 R3, PT, PT, R5, R2, RZ ;  /* 0x0000000205037210 */ /* 0x000fe20007ffe0ff */
[----:B------:R-:W-:Y:S02]  /*16170*/  IMAD.MOV.U32 R2, RZ, RZ, R4 ;  /* 0x000000ffff027224 */ /* 0x000fe400078e0004 */
        /* <DEDUP_REMOVED lines=8> */
.L_x_1898:
[----:B------:R-:W-:Y:S05]  /*16200*/  BSYNC.RECONVERGENT B0 ;  /* 0x0000000000007941 */ /* 0x000fea0003800200 */
.L_x_1896:
        /* <DEDUP_REMOVED lines=10> */
[----:B------:R-:W-:Y:S01]  /*162b0*/  IMAD.X R5, R7, 0x1, R22, P0 ;  /* 0x0000000107057824 */ /* 0x000fe200000e0616 */
[----:B------:R-:W-:Y:S02]  /*162c0*/  ISETP.GE.AND P0, PT, R10, R242, PT ;  /* 0x000000f20a00720c */ /* 0x000fe40003f06270 */
[----:B------:R-:W-:Y:S01]  /*162d0*/  LOP3.LUT R0, R0, 0x38, R252, 0x78, !PT ;  /* 0x0000003800007812 */ /* 0x000fe200078e78fc */
[----:B------:R-:W-:Y:S01]  /*162e0*/  IMAD.X R3, R5, 0x1, R22, P1 ;  /* 0x0000000105037824 */ /* 0x000fe200008e0616 */
[----:B------:R-:W-:-:S02]  /*162f0*/  IADD3 R12, P1, PT, R2, R23, RZ ;  /* 0x00000017020c7210 */ /* 0x000fc40007f3e0ff */
[----:B------:R-:W-:-:S03]  /*16300*/  LOP3.LUT R0, R0, 0x1e00, R252, 0xf8, !PT ;  /* 0x00001e0000007812 */ /* 0x000fc600078ef8fc */
[----:B------:R-:W-:Y:S01]  /*16310*/  IMAD.X R13, R3, 0x1, R22, P1 ;  /* 0x00000001030d7824 */ /* 0x000fe200008e0616 */
        /* <DEDUP_REMOVED lines=104> */
.L_x_1895:
[----:B------:R-:W-:Y:S05]  /*169a0*/  BSYNC.RECONVERGENT B1 ;  /* 0x0000000000017941 */ /* 0x000fea0003800200 */
.L_x_1894:
        /* <DEDUP_REMOVED lines=92> */
[----:B------:R2:W-:Y:S01]  /*16f70*/  MUFU.EX2 R82, R2 ;  /* 0x0000000200527308 */ /* 0x0005e20000000800 */
[----:B------:R-:W5:Y:S03]  /*16f80*/  LDSM.16.MT88.4 R40, [R156+0xa800] ;  /* 0x00a800009c28783b */ /* 0x000f660000004200 */
[----:B------:R1:W3:Y:S04]  /*16f90*/  MUFU.EX2 R8, R4 ;  /* 0x0000000400087308 */ /* 0x0002e80000000800 */
[----:B------:R-:W4:Y:S01]  /*16fa0*/  MUFU.EX2 R79, R6 ;  /* 0x00000006004f7308 */ /* 0x000f220000000800 */
[----:B--2---:R-:W-:-:S04]  /*16fb0*/  FFMA.FTZ R2, R54, R0, -R3 ;  /* 0x0000000036027223 */ /* 0x004fc80000010803 */
[----:B------:R2:W2:Y:S01]  /*16fc0*/  MUFU.EX2 R204, R2 ;  /* 0x0000000200cc7308 */ /* 0x0004a20000000800 */
[--C-:B-1----:R-:W-:Y:S01]  /*16fd0*/  FFMA.FTZ R4, R62, R0, -R5.reuse ;  /* 0x000000003e047223 */ /* 0x102fe20000010805 */
[----:B---3--:R-:W-:Y:S02]  /*16fe0*/  MOV R93, R8 ;  /* 0x00000008005d7202 */ /* 0x008fe40000000f00 */
[----:B----4-:R-:W-:Y:S01]  /*16ff0*/  F2FP.F16.F32.PACK_AB R9, R79, R82 ;  /* 0x000000524f09723e */ /* 0x010fe200000000ff */
[----:B------:R1:W-:Y:S01]  /*17000*/  MUFU.EX2 R83, R4 ;  /* 0x0000000400537308 */ /* 0x0003e20000000800 */
[----:B------:R-:W-:-:S04]  /*17010*/  FFMA.FTZ R6, R67, R0, -R5 ;  /* 0x0000000043067223 */ /* 0x000fc80000010805 */
[----:B------:R3:W-:Y:S01]  /*17020*/  MUFU.EX2 R86, R6 ;  /* 0x0000000600567308 */ /* 0x0007e20000000800 */
[----:B--2---:R-:W-:Y:S01]  /*17030*/  FFMA.FTZ R2, R60, R0, -R5 ;  /* 0x000000003c027223 */ /* 0x004fe20000010805 */
[----:B------:R-:W-:-:S03]  /*17040*/  F2FP.F16.F32.PACK_AB R11, R204, R93 ;  /* 0x0000005dcc0b723e */ /* 0x000fc600000000ff */
[----:B------:R2:W4:Y:S01]  /*17050*/  MUFU.EX2 R7, R2 ;  /* 0x0000000200077308 */ /* 0x0005220000000800 */
[----:B-1----:R-:W-:-:S04]  /*17060*/  FFMA.FTZ R4, R55, R0, -R5 ;  /* 0x0000000037047223 */ /* 0x002fc80000010805 */
[----:B------:R1:W-:Y:S01]  /*17070*/  MUFU.EX2 R206, R4 ;  /* 0x0000000400ce7308 */ /* 0x0003e20000000800 */
[-CC-:B---3--:R-:W-:Y:S01]  /*17080*/  FFMA.FTZ R6, R95, R0.reuse, -R5.reuse ;  /* 0x000000005f067223 */ /* 0x188fe20000010805 */
[----:B--2---:R-:W-:Y:S01]  /*17090*/  FFMA.FTZ R2, R61, R0, -R5 ;  /* 0x000000003d027223 */ /* 0x004fe20000010805 */
[----:B----4-:R-:W-:-:S03]  /*170a0*/  F2FP.F16.F32.PACK_AB R8, R7, R83 ;  /* 0x000000530708723e */ /* 0x010fc600000000ff */
[----:B------:R2:W3:Y:S01]  /*170b0*/  MUFU.EX2 R209, R2 ;  /* 0x0000000200d17308 */ /* 0x0004e20000000800 */
[-CC-:B-1----:R-:W-:Y:S02]  /*170c0*/  FFMA.FTZ R4, R63, R0.reuse, -R3.reuse ;  /* 0x000000003f047223 */ /* 0x182fe40000010803 */
[----:B------:R-:W1:Y:S02]  /*170d0*/  LDSM.16.MT88.4 R60, [R144+0xa800] ;  /* 0x00a80000903c783b */ /* 0x000e640000004200 */
[----:B------:R4:W-:Y:S01]  /*170e0*/  MUFU.EX2 R170, R4 ;  /* 0x0000000400aa7308 */ /* 0x0009e20000000800 */
[----:B--2---:R-:W-:Y:S01]  /*170f0*/  FFMA.FTZ R2, R65, R0, -R3 ;  /* 0x0000000041027223 */ /* 0x004fe20000010803 */
[----:B---3--:R-:W-:-:S03]  /*17100*/  F2FP.F16.F32.PACK_AB R10, R209, R206 ;  /* 0x000000ced10a723e */ /* 0x008fc600000000ff */
[----:B------:R2:W-:Y:S01]  /*17110*/  MUFU.EX2 R208, R2 ;  /* 0x0000000200d07308 */ /* 0x0005e20000000800 */
[----:B----4-:R-:W-:-:S03]  /*17120*/  FFMA.FTZ R4, R70, R0, -R5 ;  /* 0x0000000046047223 */ /* 0x010fc60000010805 */
[C---:B------:R-:W-:Y:S01]  /*17130*/  HMMA.16816.F32 R32, R8.reuse, R12, RZ ;  /* 0x0000000c0820723c */ /* 0x040fe200000018ff */
[----:B------:R3:W-:Y:S07]  /*17140*/  MUFU.EX2 R207, R4 ;  /* 0x0000000400cf7308 */ /* 0x0007ee0000000800 */
[----:B------:R-:W-:Y:S01]  /*17150*/  HMMA.16816.F32 R24, R8, R14, RZ ;  /* 0x0000000e0818723c */ /* 0x000fe200000018ff */
[----:B------:R-:W4:Y:S01]  /*17160*/  LDSM.16.MT88.4 R12, [R76+0xa800] ;  /* 0x00a800004c0c783b */ /* 0x000f220000004200 */
[----:B--2---:R-:W-:-:S04]  /*17170*/  FFMA.FTZ R2, R64, R0, -R3 ;  /* 0x0000000040027223 */ /* 0x004fc80000010803 */
[----:B------:R2:W-:Y:S01]  /*17180*/  MUFU.EX2 R87, R2 ;  /* 0x0000000200577308 */ /* 0x0005e20000000800 */
[-CC-:B---3--:R-:W-:Y:S01]  /*17190*/  FFMA.FTZ R4, R66, R0.reuse, -R5.reuse ;  /* 0x0000000042047223 */ /* 0x188fe20000010805 */
[C---:B------:R-:W-:Y:S03]  /*171a0*/  HMMA.16816.F32 R56, R8.reuse, R16, RZ ;  /* 0x000000100838723c */ /* 0x040fe600000018ff */
[----:B------:R3:W-:Y:S05]  /*171b0*/  MUFU.EX2 R205, R4 ;  /* 0x0000000400cd7308 */ /* 0x0007ea0000000800 */
[----:B------:R-:W-:Y:S01]  /*171c0*/  HMMA.16816.F32 R52, R8, R18, RZ ;  /* 0x000000120834723c */ /* 0x000fe200000018ff */
[----:B--2---:R-:W-:-:S04]  /*171d0*/  FFMA.FTZ R2, R68, R0, -R5 ;  /* 0x0000000044027223 */ /* 0x004fc80000010805 */
[----:B------:R2:W5:Y:S03]  /*171e0*/  MUFU.EX2 R92, R2 ;  /* 0x00000002005c7308 */ /* 0x0005660000000800 */
[----:B------:R-:W-:Y:S01]  /*171f0*/  HMMA.16816.F32 R16, R8, R20, RZ ;  /* 0x000000140810723c */ /* 0x000fe200000018ff */
[----:B---3--:R-:W-:-:S04]  /*17200*/  FFMA.FTZ R4, R71, R0, -R3 ;  /* 0x0000000047047223 */ /* 0x008fc80000010803 */
[----:B------:R3:W-:Y:S03]  /*17210*/  MUFU.EX2 R210, R4 ;  /* 0x0000000400d27308 */ /* 0x0007e60000000800 */
[----:B------:R-:W-:Y:S01]  /*17220*/  HMMA.16816.F32 R48, R8, R22, RZ ;  /* 0x000000160830723c */ /* 0x000fe200000018ff */
[----:B--2---:R-:W-:-:S07]  /*17230*/  FFMA.FTZ R2, R69, R0, -R3 ;  /* 0x0000000045027223 */ /* 0x004fce0000010803 */
[----:B------:R-:W-:Y:S01]  /*17240*/  HMMA.16816.F32 R20, R8, R28, RZ ;  /* 0x0000001c0814723c */ /* 0x000fe200000018ff */
[----:B------:R2:W1:Y:S01]  /*17250*/  MUFU.EX2 R203, R2 ;  /* 0x0000000200cb7308 */ /* 0x0004620000000800 */
[----:B---3--:R-:W-:-:S06]  /*17260*/  FFMA.FTZ R4, R96, R0, -R5 ;  /* 0x0000000060047223 */ /* 0x008fcc0000010805 */
[----:B------:R-:W-:Y:S01]  /*17270*/  HMMA.16816.F32 R44, R8, R30, RZ ;  /* 0x0000001e082c723c */ /* 0x000fe200000018ff */
[----:B-----5:R-:W-:Y:S01]  /*17280*/  F2FP.F16.F32.PACK_AB R8, R92, R207 ;  /* 0x000000cf5c08723e */ /* 0x020fe200000000ff */
[----:B------:R-:W-:Y:S01]  /*17290*/  LDSM.16.MT88.4 R28, [R77+0xb000] ;  /* 0x00b000004d1c783b */ /* 0x000fe20000004200 */
[----:B------:R-:W-:Y:S02]  /*172a0*/  F2FP.F16.F32.PACK_AB R9, R170, R208 ;  /* 0x000000d0aa09723e */ /* 0x000fe400000000ff */
[----:B------:R-:W-:Y:S01]  /*172b0*/  F2FP.F16.F32.PACK_AB R10, R205, R86 ;  /* 0x00000056cd0a723e */ /* 0x000fe200000000ff */
[-C--:B--2---:R-:W-:Y:S01]  /*172c0*/  FFMA.FTZ R2, R90, R0.reuse, -R3 ;  /* 0x000000005a027223 */ /* 0x084fe20000010803 */
[----:B-1----:R-:W-:Y:S01]  /*172d0*/  F2FP.F16.F32.PACK_AB R11, R203, R87 ;  /* 0x00000057cb0b723e */ /* 0x002fe200000000ff */
[----:B------:R1:W-:Y:S04]  /*172e0*/  MUFU.EX2 R90, R6 ;  /* 0x00000006005a7308 */ /* 0x0003e80000000800 */
[----:B------:R2:W3:Y:S02]  /*172f0*/  MUFU.EX2 R211, R2 ;  /* 0x0000000200d37308 */ /* 0x0004e40000000800 */
[C---:B------:R-:W-:Y:S08]  /*17300*/  HMMA.16816.F32 R72, R8.reuse, R38, R24 ;  /* 0x000000260848723c */ /* 0x040ff00000001818 */
[C---:B------:R-:W-:Y:S01]  /*17310*/  HMMA.16816.F32 R56, R8.reuse, R40, R56 ;  /* 0x000000280838723c */ /* 0x040fe20000001838 */
[----:B-1----:R-:W-:Y:S01]  /*17320*/  FFMA.FTZ R6, R109, R0, -R5 ;  /* 0x000000006d067223 */ /* 0x002fe20000010805 */
[----:B------:R-:W-:Y:S01]  /*17330*/  MOV R109, R208 ;  /* 0x000000d0006d7202 */ /* 0x000fe20000000f00 */
[-C--:B--2---:R-:W-:Y:S01]  /*17340*/  FFMA.FTZ R2, R88, R0.reuse, -R3 ;  /* 0x0000000058027223 */ /* 0x084fe20000010803 */
[----:B---3--:R-:W-:Y:S01]  /*17350*/  MOV R96, R211 ;  /* 0x000000d300607202 */ /* 0x008fe20000000f00 */
[----:B------:R1:W-:Y:S03]  /*17360*/  MUFU.EX2 R226, R6 ;  /* 0x0000000600e27308 */ /* 0x0003e60000000800 */
[C---:B------:R-:W-:Y:S01]  /*17370*/  HMMA.16816.F32 R40, R8.reuse, R42, R52 ;  /* 0x0000002a0828723c */ /* 0x040fe20000001834 */
[----:B------:R2:W-:Y:S07]  /*17380*/  MUFU.EX2 R88, R2 ;  /* 0x0000000200587308 */ /* 0x0005ee0000000800 */
[----:B------:R-:W-:Y:S01]  /*17390*/  HMMA.16816.F32 R52, R8, R36, R32 ;  /* 0x000000240834723c */ /* 0x000fe20000001820 */
[----:B------:R-:W3:Y:S01]  /*173a0*/  LDSM.16.MT88.4 R32, [R156+0xb000] ;  /* 0x00b000009c20783b */ /* 0x000ee20000004200 */
[-CC-:B-1----:R-:W-:Y:S01]  /*173b0*/  FFMA.FTZ R6, R123, R0.reuse, -R5.reuse ;  /* 0x000000007b067223 */ /* 0x182fe20000010805 */
[----:B--2---:R-:W-:-:S05]  /*173c0*/  FFMA.FTZ R2, R94, R0, -R5 ;  /* 0x000000005e027223 */ /* 0x004fca0000010805 */
[C---:B------:R-:W-:Y:S01]  /*173d0*/  HMMA.16816.F32 R64, R8.reuse, R60, R16 ;  /* 0x0000003c0840723c */ /* 0x040fe20000001810 */
[----:B------:R-:W-:Y:S01]  /*173e0*/  LDSM.16.MT88.4 R16, [R76+0xb000] ;  /* 0x00b000004c10783b */ /* 0x000fe20000004200 */
[----:B------:R1:W-:Y:S04]  /*173f0*/  MUFU.EX2 R94, R4 ;  /* 0x00000004005e7308 */ /* 0x0003e80000000800 */
[----:B------:R2:W5:Y:S02]  /*17400*/  MUFU.EX2 R24, R2 ;  /* 0x0000000200187308 */ /* 0x0005640000000800 */
[C---:B------:R-:W-:Y:S02]  /*17410*/  HMMA.16816.F32 R68, R8.reuse, R62, R48 ;  /* 0x0000003e0844723c */ /* 0x040fe40000001830 */
[----:B------:R4:W-:Y:S01]  /*17420*/  MUFU.EX2 R217, R6 ;  /* 0x0000000600d97308 */ /* 0x0009e20000000800 */
[----:B-1----:R-:W-:Y:S01]  /*17430*/  FFMA.FTZ R4, R89, R0, -R5 ;  /* 0x0000000059047223 */ /* 0x002fe20000010805 */
[----:B------:R-:W-:Y:S01]  /*17440*/  MOV R89, R210 ;  /* 0x000000d200597202 */ /* 0x000fe20000000f00 */
[----:B--2---:R-:W-:Y:S01]  /*17450*/  FFMA.FTZ R2, R91, R0, -R3 ;  /* 0x000000005b027223 */ /* 0x004fe20000010803 */
[----:B-----5:R-:W-:Y:S01]  /*17460*/  MOV R91, R24 ;  /* 0x00000018005b7202 */ /* 0x020fe20000000f00 */
[----:B------:R-:W1:Y:S01]  /*17470*/  MUFU.EX2 R95, R4 ;  /* 0x00000004005f7308 */ /* 0x000e620000000800 */
[C---:B----4-:R-:W-:Y:S01]  /*17480*/  HMMA.16816.F32 R24, R8.reuse, R12, R20 ;  /* 0x0000000c0818723c */ /* 0x050fe20000001814 */
[----:B------:R-:W2:Y:S01]  /*17490*/  LDSM.16.MT88.4 R20, [R144+0xb000] ;  /* 0x00b000009014783b */ /* 0x000ea20000004200 */
[----:B------:R-:W-:Y:S01]  /*174a0*/  FFMA.FTZ R6, R141, R0, -R5 ;  /* 0x000000008d067223 */ /* 0x000fe20000010805 */
[----:B------:R-:W4:Y:S05]  /*174b0*/  MUFU.EX2 R252, R2 ;  /* 0x0000000200fc7308 */ /* 0x000f2a0000000800 */
[----:B------:R-:W-:Y:S01]  /*174c0*/  HMMA.16816.F32 R12, R8, R14, R44 ;  /* 0x0000000e080c723c */ /* 0x000fe2000000182c */
[----:B------:R-:W-:-:S02]  /*174d0*/  F2FP.F16.F32.PACK_AB R8, R91, R94 ;  /* 0x0000005e5b08723e */ /* 0x000fc400000000ff */
[----:B------:R-:W-:Y:S02]  /*174e0*/  F2FP.F16.F32.PACK_AB R9, R89, R96 ;  /* 0x000000605909723e */ /* 0x000fe400000000ff */
[----:B-1----:R-:W-:Y:S01]  /*174f0*/  F2FP.F16.F32.PACK_AB R10, R95, R90 ;  /* 0x0000005a5f0a723e */ /* 0x002fe200000000ff */
[--C-:B------:R-:W-:Y:S01]  /*17500*/  FFMA.FTZ R4, R97, R0, -R3.reuse ;  /* 0x0000000061047223 */ /* 0x100fe20000010803 */
[----:B------:R-:W-:Y:S02]  /*17510*/  MOV R97, R90 ;  /* 0x0000005a00617202 */ /* 0x000fe40000000f00 */
[----:B----4-:R-:W-:Y:S01]  /*17520*/  F2FP.F16.F32.PACK_AB R11, R252, R88 ;  /* 0x00000058fc0b723e */ /* 0x010fe200000000ff */
[----:B------:R-:W-:Y:S01]  /*17530*/  FFMA.FTZ R2, R99, R0, -R3 ;  /* 0x0000000063027223 */ /* 0x000fe20000010803 */
[----:B------:R1:W-:Y:S01]  /*17540*/  MUFU.EX2 R240, R4 ;  /* 0x0000000400f07308 */ /* 0x0003e20000000800 */
[----:B------:R-:W-:Y:S02]  /*17550*/  MOV R99, R88 ;  /* 0x0000005800637202 */ /* 0x000fe40000000f00 */
[----:B------:R-:W-:Y:S01]  /*17560*/  MOV R88, R205 ;  /* 0x000000cd00587202 */ /* 0x000fe20000000f00 */
[----:B------:R4:W-:Y:S01]  /*17570*/  MUFU.EX2 R230, R2 ;  /* 0x0000000200e67308 */ /* 0x0009e20000000800 */
[----:B---3--:R-:W-:Y:S01]  /*17580*/  HMMA.16816.F32 R36, R8, R32, R56 ;  /* 0x000000200824723c */ /* 0x008fe20000001838 */
[----:B------:R-:W-:-:S07]  /*17590*/  MOV R90, R203 ;  /* 0x000000cb005a7202 */ /* 0x000fce0000000f00 */
[C---:B------:R-:W-:Y:S01]  /*175a0*/  HMMA.16816.F32 R40, R8.reuse, R34, R40 ;  /* 0x000000220828723c */ /* 0x040fe20000001828 */
[----:B------:R-:W3:Y:S01]  /*175b0*/  LDSM.16.MT88.4 R32, [R156+0xb800] ;  /* 0x00b800009c20783b */ /* 0x000ee20000004200 */
[----:B-1----:R-:W-:Y:S01]  /*175c0*/  FFMA.FTZ R4, R116, R0, -R5 ;  /* 0x0000000074047223 */ /* 0x002fe20000010805 */
[----:B------:R-:W-:Y:S01]  /*175d0*/  MOV R116, R204 ;  /* 0x000000cc00747202 */ /* 0x000fe20000000f00 */
[----:B----4-:R-:W-:Y:S02]  /*175e0*/  FFMA.FTZ R2, R98, R0, -R3 ;  /* 0x0000000062027223 */ /* 0x010fe40000010803 */
[----:B------:R1:W-:Y:S01]  /*175f0*/  MUFU.EX2 R223, R4 ;  /* 0x0000000400df7308 */ /* 0x0003e20000000800 */
[----:B------:R-:W-:Y:S01]  /*17600*/  MOV R98, R206 ;  /* 0x000000ce00627202 */ /* 0x000fe20000000f00 */
[C---:B------:R-:W-:Y:S01]  /*17610*/  HMMA.16816.F32 R48, R8.reuse, R28, R52 ;  /* 0x0000001c0830723c */ /* 0x040fe20000001834 */
[----:B------:R-:W4:Y:S01]  /*17620*/  LDSM.16.MT88.4 R52, [R77+0xb800] ;  /* 0x00b800004d34783b */ /* 0x000f220000004200 */
[----:B------:R5:W-:Y:S04]  /*17630*/  MUFU.EX2 R227, R2 ;  /* 0x0000000200e37308 */ /* 0x000be80000000800 */
[----:B------:R5:W-:Y:S02]  /*17640*/  MUFU.EX2 R206, R6 ;  /* 0x0000000600ce7308 */ /* 0x000be40000000800 */
[----:B--2---:R-:W-:Y:S01]  /*17650*/  HMMA.16816.F32 R60, R8, R20, R64 ;  /* 0x00000014083c723c */ /* 0x004fe20000001840 */
[----:B------:R-:W2:Y:S01]  /*17660*/  LDSM.16.MT88.4 R64, [R144+0xb800] ;  /* 0x00b800009040783b */ /* 0x000ea20000004200 */
[-CC-:B-1----:R-:W-:Y:S01]  /*17670*/  FFMA.FTZ R4, R108, R0.reuse, -R5.reuse ;  /* 0x000000006c047223 */ /* 0x182fe20000010805 */
[----:B------:R-:W-:Y:S01]  /*17680*/  MOV R108, R207 ;  /* 0x000000cf006c7202 */ /* 0x000fe20000000f00 */
[----:B-----5:R-:W-:-:S04]  /*17690*/  FFMA.FTZ R2, R111, R0, -R5 ;  /* 0x000000006f027223 */ /* 0x020fc80000010805 */
[C---:B------:R-:W-:Y:S01]  /*176a0*/  HMMA.16816.F32 R44, R8.reuse, R16, R24 ;  /* 0x00000010082c723c */ /* 0x040fe20000001818 */
[----:B------:R1:W-:Y:S01]  /*176b0*/  MUFU.EX2 R225, R4 ;  /* 0x0000000400e17308 */ /* 0x0003e20000000800 */
[----:B------:R-:W-:Y:S01]  /*176c0*/  LDSM.16.MT88.4 R24, [R156+0xc000] ;  /* 0x00c000009c18783b */ /* 0x000fe20000004200 */
[----:B------:R-:W-:Y:S01]  /*176d0*/  MOV R111, R209 ;  /* 0x000000d1006f7202 */ /* 0x000fe20000000f00 */
[-C--:B------:R-:W-:Y:S01]  /*176e0*/  FFMA.FTZ R6, R154, R0.reuse, -R5 ;  /* 0x000000009a067223 */ /* 0x080fe20000010805 */
[----:B------:R5:W3:Y:S03]  /*176f0*/  MUFU.EX2 R224, R2 ;  /* 0x0000000200e07308 */ /* 0x000ae60000000800 */
[----:B------:R-:W-:Y:S01]  /*17700*/  HMMA.16816.F32 R12, R8, R18, R12 ;  /* 0x00000012080c723c */ /* 0x000fe2000000180c */
[----:B------:R-:W2:Y:S01]  /*17710*/  LDSM.16.MT88.4 R16, [R76+0xb800] ;  /* 0x00b800004c10783b */ /* 0x000ea20000004200 */
[----:B-1----:R-:W-:-:S06]  /*17720*/  FFMA.FTZ R4, R117, R0, -R3 ;  /* 0x0000000075047223 */ /* 0x002fcc0000010803 */
[----:B------:R-:W-:Y:S01]  /*17730*/  HMMA.16816.F32 R56, R8, R30, R72 ;  /* 0x0000001e0838723c */ /* 0x000fe20000001848 */
[----:B-----5:R-:W-:Y:S01]  /*17740*/  FFMA.FTZ R2, R110, R0, -R3 ;  /* 0x000000006e027223 */ /* 0x020fe20000010803 */
[----:B------:R1:W-:Y:S01]  /*17750*/  MUFU.EX2 R220, R4 ;  /* 0x0000000400dc7308 */ /* 0x0003e20000000800 */
[----:B------:R-:W-:-:S03]  /*17760*/  MOV R110, R170 ;  /* 0x000000aa006e7202 */ /* 0x000fc60000000f00 */
[----:B------:R5:W4:Y:S02]  /*17770*/  MUFU.EX2 R222, R2 ;  /* 0x0000000200de7308 */ /* 0x000b240000000800 */
[----:B------:R-:W-:Y:S01]  /*17780*/  HMMA.16816.F32 R68, R8, R22, R68 ;  /* 0x000000160844723c */ /* 0x000fe20000001844 */
[----:B---3--:R-:W-:Y:S02]  /*17790*/  F2FP.F16.F32.PACK_AB R8, R224, R223 ;  /* 0x000000dfe008723e */ /* 0x008fe400000000ff */
[----:B------:R-:W-:Y:S02]  /*177a0*/  F2FP.F16.F32.PACK_AB R9, R240, R230 ;  /* 0x000000e6f009723e */ /* 0x000fe400000000ff */
[----:B------:R-:W-:Y:S01]  /*177b0*/  F2FP.F16.F32.PACK_AB R10, R225, R226 ;  /* 0x000000e2e10a723e */ /* 0x000fe200000000ff */
[-C--:B-1----:R-:W-:Y:S01]  /*177c0*/  FFMA.FTZ R4, R132, R0.reuse, -R5 ;  /* 0x0000000084047223 */ /* 0x082fe20000010805 */
[----:B-----5:R-:W-:Y:S01]  /*177d0*/  FFMA.FTZ R2, R120, R0, -R3 ;  /* 0x0000000078027223 */ /* 0x020fe20000010803 */
[----:B----4-:R-:W-:-:S02]  /*177e0*/  F2FP.F16.F32.PACK_AB R11, R222, R227 ;  /* 0x000000e3de0b723e */ /* 0x010fc400000000ff */
[----:B------:R1:W-:Y:S04]  /*177f0*/  MUFU.EX2 R215, R4 ;  /* 0x0000000400d77308 */ /* 0x0003e80000000800 */
[----:B------:R3:W-:Y:S01]  /*17800*/  MUFU.EX2 R218, R2 ;  /* 0x0000000200da7308 */ /* 0x0007e20000000800 */
[----:B------:R-:W-:Y:S01]  /*17810*/  HMMA.16816.F32 R20, R8, R32, R36 ;  /* 0x000000200814723c */ /* 0x000fe20000001824 */
[----:B-1----:R-:W-:-:S07]  /*17820*/  FFMA.FTZ R4, R119, R0, -R5 ;  /* 0x0000000077047223 */ /* 0x002fce0000010805 */
[C---:B------:R-:W-:Y:S01]  /*17830*/  HMMA.16816.F32 R28, R8.reuse, R34, R40 ;  /* 0x00000022081c723c */ /* 0x040fe20000001828 */
[----:B------:R-:W1:Y:S01]  /*17840*/  LDSM.16.MT88.4 R40, [R77+0xc000] ;  /* 0x00c000004d28783b */ /* 0x000e620000004200 */
        /* <DEDUP_REMOVED lines=8> */
[C---:B--2---:R-:W-:Y:S01]  /*178d0*/  HMMA.16816.F32 R48, R8.reuse, R64, R60 ;  /* 0x000000400830723c */ /* 0x044fe2000000183c */
[----:B------:R-:W-:Y:S01]  /*178e0*/  LDSM.16.MT88.4 R60, [R144+0xc800] ;  /* 0x00c80000903c783b */ /* 0x000fe20000004200 */
[----:B------:R2:W4:Y:S06]  /*178f0*/  MUFU.EX2 R216, R2 ;  /* 0x0000000200d87308 */ /* 0x00052c0000000800 */
[----:B------:R-:W-:Y:S01]  /*17900*/  HMMA.16816.F32 R36, R8, R18, R12 ;  /* 0x000000120824723c */ /* 0x000fe2000000180c */
[----:B------:R-:W5:Y:S01]  /*17910*/  LDSM.16.MT88.4 R12, [R76+0xc000] ;  /* 0x00c000004c0c783b */ /* 0x000f620000004200 */
[-C--:B---3--:R-:W-:Y:S01]  /*17920*/  FFMA.FTZ R4, R145, R0.reuse, -R5 ;  /* 0x0000000091047223 */ /* 0x088fe20000010805 */
[----:B--2---:R-:W-:-:S05]  /*17930*/  FFMA.FTZ R2, R121, R0, -R3 ;  /* 0x0000000079027223 */ /* 0x004fca0000010803 */
        /* <DEDUP_REMOVED lines=9> */
[-C--:B--2---:R-:W-:Y:S01]  /*179d0*/  FFMA.FTZ R4, R140, R0.reuse, -R5 ;  /* 0x000000008c047223 */ /* 0x084fe20000010805 */
[----:B---3--:R-:W-:Y:S01]  /*179e0*/  F2FP.F16.F32.PACK_AB R11, R214, R221 ;  /* 0x000000ddd60b723e */ /* 0x008fe200000000ff */
[-CC-:B------:R-:W-:Y:S02]  /*179f0*/  FFMA.FTZ R2, R135, R0.reuse, -R3.reuse ;  /* 0x0000000087027223 */ /* 0x180fe40000010803 */
[----:B------:R2:W-:Y:S04]  /*17a00*/  MUFU.EX2 R211, R4 ;  /* 0x0000000400d37308 */ /* 0x0005e80000000800 */
[----:B------:R3:W-:Y:S01]  /*17a10*/  MUFU.EX2 R212, R2 ;  /* 0x0000000200d47308 */ /* 0x0007e20000000800 */
[C---:B------:R-:W-:Y:S01]  /*17a20*/  HMMA.16816.F32 R56, R8.reuse, R24, R20 ;  /* 0x000000180838723c */ /* 0x040fe20000001814 */
[----:B------:R-:W4:Y:S07]  /*17a30*/  LDSM.16.MT88.4 R20, [R156+0xc800] ;  /* 0x00c800009c14783b */ /* 0x000f2e0000004200 */
[----:B------:R-:W-:Y:S01]  /*17a40*/  HMMA.16816.F32 R28, R8, R26, R28 ;  /* 0x0000001a081c723c */ /* 0x000fe2000000181c */
[-CC-:B--2---:R-:W-:Y:S01]  /*17a50*/  FFMA.FTZ R4, R146, R0.reuse, -R3.reuse ;  /* 0x0000000092047223 */ /* 0x184fe20000010803 */
[----:B---3--:R-:W-:-:S03]  /*17a60*/  FFMA.FTZ R2, R134, R0, -R3 ;  /* 0x0000000086027223 */ /* 0x008fc60000010803 */
[----:B------:R2:W-:Y:S03]  /*17a70*/  MUFU.EX2 R203, R4 ;  /* 0x0000000400cb7308 */ /* 0x0005e60000000800 */
[C---:B-1----:R-:W-:Y:S01]  /*17a80*/  HMMA.16816.F32 R24, R8.reuse, R40, R32 ;  /* 0x000000280818723c */ /* 0x042fe20000001820 */
[----:B------:R1:W-:Y:S07]  /*17a90*/  MUFU.EX2 R210, R2 ;  /* 0x0000000200d27308 */ /* 0x0003ee0000000800 */
[----:B-----5:R-:W-:Y:S01]  /*17aa0*/  HMMA.16816.F32 R52, R8, R12, R52 ;  /* 0x0000000c0834723c */ /* 0x020fe20000001834 */
[----:B--2---:R-:W-:-:S02]  /*17ab0*/  FFMA.FTZ R4, R155, R0, -R5 ;  /* 0x000000009b047223 */ /* 0x004fc40000010805 */
[----:B------:R2:W-:Y:S01]  /*17ac0*/  MUFU.EX2 R155, R6 ;  /* 0x00000006009b7308 */ /* 0x0005e20000000800 */
[----:B-1----:R-:W-:-:S04]  /*17ad0*/  FFMA.FTZ R2, R143, R0, -R5 ;  /* 0x000000008f027223 */ /* 0x002fc80000010805 */
[C---:B------:R-:W-:Y:S01]  /*17ae0*/  HMMA.16816.F32 R32, R8.reuse, R42, R72 ;  /* 0x0000002a0820723c */ /* 0x040fe20000001848 */
[----:B------:R1:W3:Y:S07]  /*17af0*/  MUFU.EX2 R209, R2 ;  /* 0x0000000200d17308 */ /* 0x0002ee0000000800 */
[----:B------:R-:W-:Y:S01]  /*17b00*/  HMMA.16816.F32 R48, R8, R44, R48 ;  /* 0x0000002c0830723c */ /* 0x000fe20000001830 */
[----:B--2---:R-:W-:Y:S01]  /*17b10*/  FFMA.FTZ R6, R161, R0, -R5 ;  /* 0x00000000a1067223 */ /* 0x004fe20000010805 */
[----:B------:R-:W-:-:S03]  /*17b20*/  MOV R161, R91 ;  /* 0x0000005b00a17202 */ /* 0x000fc60000000f00 */
[----:B------:R2:W-:Y:S03]  /*17b30*/  MUFU.EX2 R145, R6 ;  /* 0x0000000600917308 */ /* 0x0005e60000000800 */
[----:B------:R-:W-:Y:S01]  /*17b40*/  HMMA.16816.F32 R64, R8, R46, R64 ;  /* 0x0000002e0840723c */ /* 0x000fe20000001840 */
[----:B-1----:R-:W-:-:S04]  /*17b50*/  FFMA.FTZ R2, R142, R0, -R3 ;  /* 0x000000008e027223 */ /* 0x002fc80000010803 */
[----:B------:R-:W1:Y:S03]  /*17b60*/  MUFU.EX2 R207, R2 ;  /* 0x0000000200cf7308 */ /* 0x000e660000000800 */
[----:B------:R-:W-:Y:S01]  /*17b70*/  HMMA.16816.F32 R12, R8, R14, R36 ;  /* 0x0000000e080c723c */ /* 0x000fe20000001824 */
[----:B------:R-:W5:Y:S01]  /*17b80*/  LDSM.16.MT88.4 R36, [R76+0xc800] ;  /* 0x00c800004c24783b */ /* 0x000f620000004200 */
[----:B---3--:R-:W-:Y:S02]  /*17b90*/  F2FP.F16.F32.PACK_AB R8, R209, R208 ;  /* 0x000000d0d108723e */ /* 0x008fe400000000ff */
[----:B------:R-:W-:Y:S01]  /*17ba0*/  F2FP.F16.F32.PACK_AB R9, R213, R212 ;  /* 0x000000d4d509723e */ /* 0x000fe200000000ff */
[----:B--2---:R-:W-:Y:S01]  /*17bb0*/  FFMA.FTZ R6, R172, R0, -R5 ;  /* 0x00000000ac067223 */ /* 0x004fe20000010805 */
[----:B------:R-:W-:Y:S02]  /*17bc0*/  F2FP.F16.F32.PACK_AB R10, R211, R206 ;  /* 0x000000ced30a723e */ /* 0x000fe400000000ff */
[----:B------:R-:W-:Y:S01]  /*17bd0*/  MOV R172, R92 ;  /* 0x0000005c00ac7202 */ /* 0x000fe20000000f00 */
[----:B------:R2:W-:Y:S01]  /*17be0*/  MUFU.EX2 R134, R6 ;  /* 0x0000000600867308 */ /* 0x0005e20000000800 */
[----:B-1----:R-:W-:Y:S01]  /*17bf0*/  F2FP.F16.F32.PACK_AB R11, R207, R210 ;  /* 0x000000d2cf0b723e */ /* 0x002fe200000000ff */
[----:B------:R-:W-:-:S04]  /*17c00*/  FFMA.FTZ R2, R151, R0, -R3 ;  /* 0x0000000097027223 */ /* 0x000fc80000010803 */
[----:B------:R1:W-:Y:S02]  /*17c10*/  MUFU.EX2 R170, R2 ;  /* 0x0000000200aa7308 */ /* 0x0003e40000000800 */
[----:B----4-:R-:W-:Y:S01]  /*17c20*/  HMMA.16816.F32 R44, R8, R20, R56 ;  /* 0x00000014082c723c */ /* 0x010fe20000001838 */
[----:B--2---:R-:W-:Y:S01]  /*17c30*/  FFMA.FTZ R6, R130, R0, -R5 ;  /* 0x0000000082067223 */ /* 0x004fe20000010805 */
[----:B------:R-:W-:-:S06]  /*17c40*/  MOV R130, R93 ;  /* 0x0000005d00827202 */ /* 0x000fcc0000000f00 */
[----:B------:R-:W-:Y:S01]  /*17c50*/  HMMA.16816.F32 R40, R8, R22, R28 ;  /* 0x000000160828723c */ /* 0x000fe2000000181c */
[----:B------:R-:W2:Y:S01]  /*17c60*/  LDSM.16.MT88.4 R20, [R156+0xd000] ;  /* 0x00d000009c14783b */ /* 0x000ea20000004200 */
[----:B------:R3:W-:Y:S01]  /*17c70*/  MUFU.EX2 R119, R6 ;  /* 0x0000000600777308 */ /* 0x0007e20000000800 */
[----:B-1----:R-:W-:-:S04]  /*17c80*/  FFMA.FTZ R2, R147, R0, -R3 ;  /* 0x0000000093027223 */ /* 0x002fc80000010803 */
[----:B------:R1:W-:Y:S01]  /*17c90*/  MUFU.EX2 R205, R2 ;  /* 0x0000000200cd7308 */ /* 0x0003e20000000800 */
[----:B------:R-:W-:Y:S01]  /*17ca0*/  HMMA.16816.F32 R28, R8, R16, R24 ;  /* 0x00000010081c723c */ /* 0x000fe20000001818 */
[----:B------:R-:W4:Y:S01]  /*17cb0*/  LDSM.16.MT88.4 R24, [R77+0xd000] ;  /* 0x00d000004d18783b */ /* 0x000f220000004200 */
[----:B---3--:R-:W-:-:S06]  /*17cc0*/  FFMA.FTZ R6, R115, R0, -R5 ;  /* 0x0000000073067223 */ /* 0x008fcc0000010805 */
[C---:B------:R-:W-:Y:S01]  /*17cd0*/  HMMA.16816.F32 R56, R8.reuse, R60, R48 ;  /* 0x0000003c0838723c */ /* 0x040fe20000001830 */
[----:B------:R-:W3:Y:S01]  /*17ce0*/  LDSM.16.MT88.4 R48, [R144+0xd000] ;  /* 0x00d000009030783b */ /* 0x000ee20000004200 */
[-CC-:B-1----:R-:W-:Y:S02]  /*17cf0*/  FFMA.FTZ R2, R153, R0.reuse, -R5.reuse ;  /* 0x0000000099027223 */ /* 0x182fe40000010805 */
[----:B------:R1:W-:Y:S04]  /*17d00*/  MUFU.EX2 R153, R4 ;  /* 0x0000000400997308 */ /* 0x0003e80000000800 */
[C---:B------:R-:W-:Y:S01]  /*17d10*/  HMMA.16816.F32 R68, R8.reuse, R18, R32 ;  /* 0x000000120844723c */ /* 0x040fe20000001820 */
[----:B------:R-:W3:Y:S01]  /*17d20*/  LDSM.16.MT88.4 R16, [R76+0xd000] ;  /* 0x00d000004c10783b */ /* 0x000ee20000004200 */
[----:B------:R2:W4:Y:S06]  /*17d30*/  MUFU.EX2 R154, R2 ;  /* 0x00000002009a7308 */ /* 0x00052c0000000800 */
[----:B------:R-:W-:Y:S01]  /*17d40*/  HMMA.16816.F32 R60, R8, R62, R64 ;  /* 0x0000003e083c723c */ /* 0x000fe20000001840 */
[----:B-1----:R-:W-:-:S07]  /*17d50*/  FFMA.FTZ R4, R150, R0, -R5 ;  /* 0x0000000096047223 */ /* 0x002fce0000010805 */
[C---:B-----5:R-:W-:Y:S01]  /*17d60*/  HMMA.16816.F32 R52, R8.reuse, R36, R52 ;  /* 0x000000240834723c */ /* 0x060fe20000001834 */
[----:B--2---:R-:W-:Y:S01]  /*17d70*/  FFMA.FTZ R2, R152, R0, -R3 ;  /* 0x0000000098027223 */ /* 0x004fe20000010803 */
[----:B------:R-:W1:Y:S04]  /*17d80*/  MUFU.EX2 R204, R4 ;  /* 0x0000000400cc7308 */ /* 0x000e680000000800 */
[----:B------:R-:W2:Y:S02]  /*17d90*/  MUFU.EX2 R152, R2 ;  /* 0x0000000200987308 */ /* 0x000ea40000000800 */
[----:B------:R-:W-:Y:S01]  /*17da0*/  HMMA.16816.F32 R12, R8, R38, R12 ;  /* 0x00000026080c723c */ /* 0x000fe2000000180c */
[----:B----4-:R-:W-:Y:S02]  /*17db0*/  F2FP.F16.F32.PACK_AB R8, R154, R153 ;  /* 0x000000999a08723e */ /* 0x010fe400000000ff */
[----:B------:R-:W-:-:S02]  /*17dc0*/  F2FP.F16.F32.PACK_AB R9, R203, R170 ;  /* 0x000000aacb09723e */ /* 0x000fc400000000ff */
[----:B-1----:R-:W-:Y:S01]  /*17dd0*/  F2FP.F16.F32.PACK_AB R10, R204, R155 ;  /* 0x0000009bcc0a723e */ /* 0x002fe200000000ff */
[-CC-:B------:R-:W-:Y:S01]  /*17de0*/  FFMA.FTZ R4, R157, R0.reuse, -R3.reuse ;  /* 0x000000009d047223 */ /* 0x180fe20000010803 */
[----:B--2---:R-:W-:Y:S01]  /*17df0*/  F2FP.F16.F32.PACK_AB R11, R152, R205 ;  /* 0x000000cd980b723e */ /* 0x004fe200000000ff */
[-C--:B------:R-:W-:Y:S02]  /*17e00*/  FFMA.FTZ R2, R159, R0.reuse, -R3 ;  /* 0x000000009f027223 */ /* 0x080fe40000010803 */
[----:B------:R1:W-:Y:S04]  /*17e10*/  MUFU.EX2 R157, R4 ;  /* 0x00000004009d7308 */ /* 0x0003e80000000800 */
[----:B------:R2:W-:Y:S01]  /*17e20*/  MUFU.EX2 R159, R2 ;  /* 0x00000002009f7308 */ /* 0x0005e20000000800 */
[C---:B------:R-:W-:Y:S08]  /*17e30*/  HMMA.16816.F32 R44, R8.reuse, R20, R44 ;  /* 0x00000014082c723c */ /* 0x040ff0000000182c */
[----:B------:R-:W-:Y:S01]  /*17e40*/  HMMA.16816.F32 R40, R8, R22, R40 ;  /* 0x000000160828723c */ /* 0x000fe20000001828 */
[----:B------:R-:W4:Y:S01]  /*17e50*/  LDSM.16.MT88.4 R20, [R77+0xd800] ;  /* 0x00d800004d14783b */ /* 0x000f220000004200 */
[-C--:B-1----:R-:W-:Y:S01]  /*17e60*/  FFMA.FTZ R4, R164, R0.reuse, -R5 ;  /* 0x00000000a4047223 */ /* 0x082fe20000010805 */
[----:B------:R-:W-:Y:S01]  /*17e70*/  MOV R164, R97 ;  /* 0x0000006100a47202 */ /* 0x000fe20000000f00 */
[----:B--2---:R-:W-:-:S02]  /*17e80*/  FFMA.FTZ R2, R158, R0, -R3 ;  /* 0x000000009e027223 */ /* 0x004fc40000010803 */
[----:B------:R1:W-:Y:S01]  /*17e90*/  MUFU.EX2 R146, R4 ;  /* 0x0000000400927308 */ /* 0x0003e20000000800 */
[----:B------:R-:W-:Y:S01]  /*17ea0*/  MOV R158, R95 ;  /* 0x0000005f009e7202 */ /* 0x000fe20000000f00 */
[C---:B------:R-:W-:Y:S01]  /*17eb0*/  HMMA.16816.F32 R32, R8.reuse, R24, R28 ;  /* 0x000000180820723c */ /* 0x040fe2000000181c */
[----:B------:R-:W2:Y:S01]  /*17ec0*/  LDSM.16.MT88.4 R28, [R156+0xd800] ;  /* 0x00d800009c1c783b */ /* 0x000ea20000004200 */
[----:B------:R5:W-:Y:S06]  /*17ed0*/  MUFU.EX2 R151, R2 ;  /* 0x0000000200977308 */ /* 0x000bec0000000800 */
[----:B------:R-:W-:Y:S01]  /*17ee0*/  HMMA.16816.F32 R24, R8, R26, R68 ;  /* 0x0000001a0818723c */ /* 0x000fe20000001844 */
[-CC-:B-1----:R-:W-:Y:S01]  /*17ef0*/  FFMA.FTZ R4, R160, R0.reuse, -R5.reuse ;  /* 0x00000000a0047223 */ /* 0x182fe20000010805 */
[----:B------:R-:W-:Y:S01]  /*17f00*/  MOV R160, R89 ;  /* 0x0000005900a07202 */ /* 0x000fe20000000f00 */
[----:B-----5:R-:W-:-:S02]  /*17f10*/  FFMA.FTZ R2, R162, R0, -R5 ;  /* 0x00000000a2027223 */ /* 0x020fc40000010805 */
[----:B------:R1:W-:Y:S03]  /*17f20*/  MUFU.EX2 R147, R4 ;  /* 0x0000000400937308 */ /* 0x0003e60000000800 */
[C---:B---3--:R-:W-:Y:S01]  /*17f30*/  HMMA.16816.F32 R36, R8.reuse, R48, R56 ;  /* 0x000000300824723c */ /* 0x048fe20000001838 */
[----:B------:R-:W3:Y:S01]  /*17f40*/  LDSM.16.MT88.4 R56, [R144+0xd800] ;  /* 0x00d800009038783b */ /* 0x000ee20000004200 */
[----:B------:R-:W-:Y:S01]  /*17f50*/  MOV R162, R99 ;  /* 0x0000006300a27202 */ /* 0x000fe20000000f00 */
[----:B------:R5:W4:Y:S05]  /*17f60*/  MUFU.EX2 R150, R2 ;  /* 0x0000000200967308 */ /* 0x000b2a0000000800 */
[----:B------:R-:W-:Y:S01]  /*17f70*/  HMMA.16816.F32 R60, R8, R50, R60 ;  /* 0x00000032083c723c */ /* 0x000fe2000000183c */
[----:B-1----:R-:W-:Y:S01]  /*17f80*/  FFMA.FTZ R4, R165, R0, -R3 ;  /* 0x00000000a5047223 */ /* 0x002fe20000010803 */
[----:B------:R-:W-:-:S06]  /*17f90*/  MOV R165, R88 ;  /* 0x0000005800a57202 */ /* 0x000fcc0000000f00 */
[----:B------:R-:W-:Y:S01]  /*17fa0*/  HMMA.16816.F32 R48, R8, R16, R52 ;  /* 0x000000100830723c */ /* 0x000fe20000001834 */
[----:B-----5:R-:W-:Y:S01]  /*17fb0*/  FFMA.FTZ R2, R163, R0, -R3 ;  /* 0x00000000a3027223 */ /* 0x020fe20000010803 */
[----:B------:R1:W-:Y:S01]  /*17fc0*/  MUFU.EX2 R140, R4 ;  /* 0x00000004008c7308 */ /* 0x0003e20000000800 */
[----:B------:R-:W-:-:S03]  /*17fd0*/  MOV R163, R94 ;  /* 0x0000005e00a37202 */ /* 0x000fc60000000f00 */
[----:B------:R-:W5:Y:S02]  /*17fe0*/  MUFU.EX2 R143, R2 ;  /* 0x00000002008f7308 */ /* 0x000f640000000800 */
[----:B------:R-:W-:Y:S01]  /*17ff0*/  HMMA.16816.F32 R12, R8, R18, R12 ;  /* 0x00000012080c723c */ /* 0x000fe2000000180c */
[----:B------:R-:W3:Y:S01]  /*18000*/  LDSM.16.MT88.4 R16, [R76+0xd800] ;  /* 0x00d800004c10783b */ /* 0x000ee20000004200 */
[----:B----4-:R-:W-:Y:S02]  /*18010*/  F2FP.F16.F32.PACK_AB R8, R150, R146 ;  /* 0x000000929608723e */ /* 0x010fe400000000ff */
[----:B------:R-:W-:Y:S02]  /*18020*/  F2FP.F16.F32.PACK_AB R9, R157, R159 ;  /* 0x0000009f9d09723e */ /* 0x000fe400000000ff */
[----:B------:R-:W-:Y:S01]  /*18030*/  F2FP.F16.F32.PACK_AB R10, R147, R145 ;  /* 0x00000091930a723e */ /* 0x000fe200000000ff */
[----:B-1----:R-:W-:Y:S01]  /*18040*/  FFMA.FTZ R4, R173, R0, -R5 ;  /* 0x00000000ad047223 */ /* 0x002fe20000010805 */
        /* <DEDUP_REMOVED lines=11> */
[--C-:B----4-:R-:W-:Y:S01]  /*18100*/  FFMA.FTZ R2, R166, R0, -R3.reuse ;  /* 0x00000000a6027223 */ /* 0x110fe20000010803 */
        /* <DEDUP_REMOVED lines=8> */
[----:B---3--:R-:W-:Y:S01]  /*18190*/  HMMA.16816.F32 R36, R8, R56, R36 ;  /* 0x000000380824723c */ /* 0x008fe20000001824 */
[----:B--2---:R-:W-:Y:S01]  /*181a0*/  FFMA.FTZ R2, R171, R0, -R5 ;  /* 0x00000000ab027223 */ /* 0x004fe20000010805 */
        /* <DEDUP_REMOVED lines=18> */
[----:B------:R-:W-:-:S02]  /*182d0*/  MOV R124, R83 ;  /* 0x00000053007c7202 */ /* 0x000fc40000000f00 */
[----:B---3--:R-:W-:Y:S01]  /*182e0*/  F2FP.F16.F32.PACK_AB R11, R132, R142 ;  /* 0x0000008e840b723e */ /* 0x008fe200000000ff */
[----:B------:R-:W-:Y:S01]  /*182f0*/  FFMA.FTZ R2, R138, R0, -R3 ;  /* 0x000000008a027223 */ /* 0x000fe20000010803 */
[----:B------:R2:W-:Y:S01]  /*18300*/  MUFU.EX2 R123, R4 ;  /* 0x00000004007b7308 */ /* 0x0005e20000000800 */
[----:B------:R-:W-:Y:S01]  /*18310*/  MOV R138, R108 ;  /* 0x0000006c008a7202 */ /* 0x000fe20000000f00 */
[----:B------:R-:W-:Y:S02]  /*18320*/  FADD.FTZ R7, R124, R7 ;  /* 0x000000077c077221 */ /* 0x000fe40000010000 */
        /* <DEDUP_REMOVED lines=10> */
[----:B------:R5:W-:Y:S04]  /*183d0*/  MUFU.EX2 R120, R2 ;  /* 0x0000000200787308 */ /* 0x000be80000000800 */
[----:B------:R4:W-:Y:S02]  /*183e0*/  MUFU.EX2 R111, R6 ;  /* 0x00000006006f7308 */ /* 0x0009e40000000800 */
[----:B------:R-:W-:Y:S01]  /*183f0*/  HMMA.16816.F32 R24, R8, R26, R68 ;  /* 0x0000001a0818723c */ /* 0x000fe20000001844 */
[-CC-:B--2---:R-:W-:Y:S01]  /*18400*/  FFMA.FTZ R4, R127, R0.reuse, -R5.reuse ;  /* 0x000000007f047223 */ /* 0x184fe20000010805 */
[----:B-----5:R-:W-:-:S06]  /*18410*/  FFMA.FTZ R2, R131, R0, -R5 ;  /* 0x0000000083027223 */ /* 0x020fcc0000010805 */
[C---:B------:R-:W-:Y:S01]  /*18420*/  HMMA.16816.F32 R36, R8.reuse, R40, R36 ;  /* 0x000000280824723c */ /* 0x040fe20000001824 */
[----:B------:R2:W-:Y:S01]  /*18430*/  MUFU.EX2 R108, R4 ;  /* 0x00000004006c7308 */ /* 0x0005e20000000800 */
[----:B------:R-:W-:Y:S01]  /*18440*/  MOV R131, R98 ;  /* 0x0000006200837202 */ /* 0x000fe20000000f00 */
[-C--:B----4-:R-:W-:Y:S02]  /*18450*/  FFMA.FTZ R6, R103, R0.reuse, -R5 ;  /* 0x0000000067067223 */ /* 0x090fe40000010805 */
[----:B------:R4:W5:Y:S02]  /*18460*/  MUFU.EX2 R118, R2 ;  /* 0x0000000200767308 */ /* 0x0009640000000800 */
[----:B------:R-:W-:Y:S01]  /*18470*/  FADD.FTZ R7, R131, R7 ;  /* 0x0000000783077221 */ /* 0x000fe20000010000 */
[----:B------:R-:W-:Y:S01]  /*18480*/  HMMA.16816.F32 R64, R8, R42, R64 ;  /* 0x0000002a0840723c */ /* 0x000fe20000001840 */
[----:B------:R1:W-:Y:S01]  /*18490*/  MUFU.EX2 R95, R6 ;  /* 0x00000006005f7308 */ /* 0x0003e20000000800 */
[----:B--2---:R-:W-:-:S06]  /*184a0*/  FFMA.FTZ R4, R104, R0, -R5 ;  /* 0x0000000068047223 */ /* 0x004fcc0000010805 */
[----:B------:R-:W-:Y:S01]  /*184b0*/  HMMA.16816.F32 R40, R8, R16, R56 ;  /* 0x000000100828723c */ /* 0x000fe20000001838 */
[----:B----4-:R-:W-:Y:S01]  /*184c0*/  FFMA.FTZ R2, R125, R0, -R3 ;  /* 0x000000007d027223 */ /* 0x010fe20000010803 */
[----:B------:R-:W-:-:S03]  /*184d0*/  MOV R125, R82 ;  /* 0x00000052007d7202 */ /* 0x000fc60000000f00 */
[----:B------:R2:W4:Y:S03]  /*184e0*/  MUFU.EX2 R116, R2 ;  /* 0x0000000200747308 */ /* 0x0005260000000800 */
[----:B------:R-:W-:Y:S01]  /*184f0*/  HMMA.16816.F32 R12, R8, R18, R12 ;  /* 0x00000012080c723c */ /* 0x000fe2000000180c */
[----:B------:R-:W3:Y:S01]  /*18500*/  LDSM.16.MT88.4 R16, [R76+0xe800] ;  /* 0x00e800004c10783b */ /* 0x000ee20000004200 */
[----:B-----5:R-:W-:Y:S01]  /*18510*/  F2FP.F16.F32.PACK_AB R8, R118, R117 ;  /* 0x000000757608723e */ /* 0x020fe200000000ff */
[-C--:B-1----:R-:W-:Y:S01]  /*18520*/  FFMA.FTZ R6, R180, R0.reuse, -R5 ;  /* 0x00000000b4067223 */ /* 0x082fe20000010805 */
[----:B------:R-:W-:Y:S02]  /*18530*/  F2FP.F16.F32.PACK_AB R9, R122, R121 ;  /* 0x000000797a09723e */ /* 0x000fe400000000ff */
[----:B------:R-:W-:Y:S01]  /*18540*/  F2FP.F16.F32.PACK_AB R10, R123, R119 ;  /* 0x000000777b0a723e */ /* 0x000fe200000000ff */
[----:B------:R1:W-:Y:S01]  /*18550*/  MUFU.EX2 R88, R6 ;  /* 0x0000000600587308 */ /* 0x0003e20000000800 */
[----:B--2---:R-:W-:Y:S01]  /*18560*/  FFMA.FTZ R2, R126, R0, -R3 ;  /* 0x000000007e027223 */ /* 0x004fe20000010803 */
[----:B----4-:R-:W-:-:S02]  /*18570*/  F2FP.F16.F32.PACK_AB R11, R116, R120 ;  /* 0x00000078740b723e */ /* 0x010fc400000000ff */
[----:B------:R-:W-:Y:S01]  /*18580*/  MOV R126, R79 ;  /* 0x0000004f007e7202 */ /* 0x000fe20000000f00 */
[----:B------:R2:W-:Y:S04]  /*18590*/  MUFU.EX2 R109, R2 ;  /* 0x00000002006d7308 */ /* 0x0005e80000000800 */
[----:B------:R-:W-:Y:S01]  /*185a0*/  HMMA.16816.F32 R72, R8, R34, R24 ;  /* 0x000000220848723c */ /* 0x000fe20000001818 */
[----:B------:R-:W4:Y:S01]  /*185b0*/  LDSM.16.MT88.4 R24, [R156+0xf000] ;  /* 0x00f000009c18783b */ /* 0x000f220000004200 */
[----:B-1----:R-:W-:-:S06]  /*185c0*/  FFMA.FTZ R6, R183, R0, -R5 ;  /* 0x00000000b7067223 */ /* 0x002fcc0000010805 */
[----:B---3--:R-:W-:Y:S01]  /*185d0*/  HMMA.16816.F32 R20, R8, R28, R52 ;  /* 0x0000001c0814723c */ /* 0x008fe20000001834 */
[----:B--2---:R-:W-:-:S04]  /*185e0*/  FFMA.FTZ R2, R113, R0, -R3 ;  /* 0x0000000071027223 */ /* 0x004fc80000010803 */
[----:B------:R1:W-:Y:S03]  /*185f0*/  MUFU.EX2 R113, R2 ;  /* 0x0000000200717308 */ /* 0x0003e60000000800 */
[C---:B------:R-:W-:Y:S01]  /*18600*/  HMMA.16816.F32 R52, R8.reuse, R30, R48 ;  /* 0x0000001e0834723c */ /* 0x040fe20000001830 */
[----:B------:R-:W-:Y:S07]  /*18610*/  LDSM.16.MT88.4 R48, [R144+0xf000] ;  /* 0x00f000009030783b */ /* 0x000fee0000004200 */
[----:B------:R-:W-:Y:S01]  /*18620*/  HMMA.16816.F32 R28, R8, R32, R44 ;  /* 0x00000020081c723c */ /* 0x000fe2000000182c */
[----:B------:R-:W2:Y:S01]  /*18630*/  LDSM.16.MT88.4 R44, [R77+0xf000] ;  /* 0x00f000004d2c783b */ /* 0x000ea20000004200 */
[----:B-1----:R-:W-:-:S04]  /*18640*/  FFMA.FTZ R2, R114, R0, -R5 ;  /* 0x0000000072027223 */ /* 0x002fc80000010805 */
        /* <DEDUP_REMOVED lines=11> */
[-CC-:B-1----:R-:W-:Y:S01]  /*18700*/  FFMA.FTZ R4, R100, R0.reuse, -R3.reuse ;  /* 0x0000000064047223 */ /* 0x182fe20000010803 */
        /* <DEDUP_REMOVED lines=48> */
[----:B-1----:R-:W-:-:S02]  /*18a10*/  FFMA.FTZ R4, R80, R0, -R3 ;  /* 0x0000000050047223 */ /* 0x002fc40000010803 */
[----:B------:R-:W-:Y:S01]  /*18a20*/  MUFU.EX2 R80, R6 ;  /* 0x0000000600507308 */ /* 0x000fe20000000800 */
[----:B--2---:R-:W-:-:S03]  /*18a30*/  FFMA.FTZ R2, R179, R0, -R5 ;  /* 0x00000000b3027223 */ /* 0x004fc60000010805 */
[----:B------:R1:W-:Y:S01]  /*18a40*/  MUFU.EX2 R82, R4 ;  /* 0x0000000400527308 */ /* 0x0003e20000000800 */
[C---:B------:R-:W-:Y:S03]  /*18a50*/  HMMA.16816.F32 R24, R8.reuse, R68, R44 ;  /* 0x000000440818723c */ /* 0x040fe6000000182c */
[----:B------:R2:W2:Y:S05]  /*18a60*/  MUFU.EX2 R87, R2 ;  /* 0x0000000200577308 */ /* 0x0004aa0000000800 */
[----:B------:R-:W-:Y:S01]  /*18a70*/  HMMA.16816.F32 R32, R8, R70, R64 ;  /* 0x000000460820723c */ /* 0x000fe20000001840 */
[----:B-1----:R-:W-:-:S07]  /*18a80*/  FFMA.FTZ R4, R186, R0, -R5 ;  /* 0x00000000ba047223 */ /* 0x002fce0000010805 */
[----:B-----5:R-:W-:Y:S01]  /*18a90*/  HMMA.16816.F32 R60, R8, R40, R60 ;  /* 0x00000028083c723c */ /* 0x020fe2000000183c */
[----:B--2---:R-:W-:-:S04]  /*18aa0*/  FFMA.FTZ R2, R85, R0, -R3 ;  /* 0x0000000055027223 */ /* 0x004fc80000010803 */
[----:B------:R1:W2:Y:S03]  /*18ab0*/  MUFU.EX2 R85, R2 ;  /* 0x0000000200557308 */ /* 0x0002a60000000800 */
[----:B------:R-:W-:Y:S01]  /*18ac0*/  HMMA.16816.F32 R44, R8, R42, R52 ;  /* 0x0000002a082c723c */ /* 0x000fe20000001834 */
[----:B------:R-:W-:Y:S01]  /*18ad0*/  F2FP.F16.F32.PACK_AB R8, R87, R86 ;  /* 0x000000565708723e */ /* 0x000fe200000000ff */
[----:B------:R-:W5:Y:S01]  /*18ae0*/  LDSM.16.MT88.4 R40, [R76+0x10000] ;  /* 0x010000004c28783b */ /* 0x000f620000004200 */
[----:B------:R-:W-:Y:S02]  /*18af0*/  F2FP.F16.F32.PACK_AB R9, R91, R90 ;  /* 0x0000005a5b09723e */ /* 0x000fe400000000ff */
[----:B------:R-:W-:Y:S01]  /*18b00*/  F2FP.F16.F32.PACK_AB R10, R89, R88 ;  /* 0x00000058590a723e */ /* 0x000fe200000000ff */
[----:B-1----:R-:W-:Y:S01]  /*18b10*/  FFMA.FTZ R2, R181, R0, -R3 ;  /* 0x00000000b5027223 */ /* 0x002fe20000010803 */
[----:B--2---:R-:W-:-:S03]  /*18b20*/  F2FP.F16.F32.PACK_AB R11, R85, R92 ;  /* 0x0000005c550b723e */ /* 0x004fc600000000ff */
[----:B------:R1:W-:Y:S04]  /*18b30*/  MUFU.EX2 R84, R2 ;  /* 0x0000000200547308 */ /* 0x0003e80000000800 */
[C---:B---3--:R-:W-:Y:S08]  /*18b40*/  HMMA.16816.F32 R52, R8.reuse, R18, R48 ;  /* 0x000000120834723c */ /* 0x048ff00000001830 */
[----:B------:R-:W-:Y:S01]  /*18b50*/  HMMA.16816.F32 R56, R8, R16, R56 ;  /* 0x000000100838723c */ /* 0x000fe20000001838 */
[----:B------:R-:W2:Y:S01]  /*18b60*/  LDSM.16.MT88.4 R16, [R77+0x10800] ;  /* 0x010800004d10783b */ /* 0x000ea20000004200 */
[----:B-1----:R-:W-:-:S02]  /*18b70*/  FFMA.FTZ R2, R81, R0, -R3 ;  /* 0x0000000051027223 */ /* 0x002fc40000010803 */
[----:B------:R1:W-:Y:S04]  /*18b80*/  MUFU.EX2 R81, R4 ;  /* 0x0000000400517308 */ /* 0x0003e80000000800 */
[----:B------:R3:W-:Y:S01]  /*18b90*/  MUFU.EX2 R83, R2 ;  /* 0x0000000200537308 */ /* 0x0007e20000000800 */
[C---:B------:R-:W-:Y:S08]  /*18ba0*/  HMMA.16816.F32 R48, R8.reuse, R12, R36 ;  /* 0x0000000c0830723c */ /* 0x040ff00000001824 */
[----:B------:R-:W-:Y:S01]  /*18bb0*/  HMMA.16816.F32 R36, R8, R14, R28 ;  /* 0x0000000e0824723c */ /* 0x000fe2000000181c */
[-CC-:B-1----:R-:W-:Y:S01]  /*18bc0*/  FFMA.FTZ R4, R78, R0.reuse, -R5.reuse ;  /* 0x000000004e047223 */ /* 0x182fe20000010805 */
[----:B------:R-:W1:Y:S01]  /*18bd0*/  LDSM.16.MT88.4 R12, [R144+0x10800] ;  /* 0x01080000900c783b */ /* 0x000e620000004200 */
[----:B---3--:R-:W-:-:S02]  /*18be0*/  FFMA.FTZ R2, R182, R0, -R5 ;  /* 0x00000000b6027223 */ /* 0x008fc40000010805 */
[----:B------:R-:W-:Y:S01]  /*18bf0*/  MUFU.EX2 R78, R4 ;  /* 0x00000004004e7308 */ /* 0x000fe20000000800 */
[----:B------:R-:W3:Y:S02]  /*18c00*/  LDSM.16.MT88.4 R28, [R156+0x10800] ;  /* 0x010800009c1c783b */ /* 0x000ee40000004200 */
[C---:B----4-:R-:W-:Y:S01]  /*18c10*/  HMMA.16816.F32 R24, R8.reuse, R20, R24 ;  /* 0x000000140818723c */ /* 0x050fe20000001818 */
[----:B------:R4:W2:Y:S07]  /*18c20*/  MUFU.EX2 R79, R2 ;  /* 0x00000002004f7308 */ /* 0x0008ae0000000800 */
[----:B------:R-:W-:Y:S01]  /*18c30*/  HMMA.16816.F32 R32, R8, R22, R32 ;  /* 0x000000160820723c */ /* 0x000fe20000001820 */
[----:B------:R-:W3:Y:S01]  /*18c40*/  LDSM.16.MT88.4 R20, [R76+0x10800] ;  /* 0x010800004c14783b */ /* 0x000ee20000004200 */
[----:B----4-:R-:W-:-:S06]  /*18c50*/  FADD.FTZ R2, R125, R126 ;  /* 0x0000007e7d027221 */ /* 0x010fcc0000010000 */
[----:B-----5:R-:W-:Y:S01]  /*18c60*/  HMMA.16816.F32 R60, R8, R40, R60 ;  /* 0x00000028083c723c */ /* 0x020fe2000000183c */
[----:B------:R-:W-:Y:S01]  /*18c70*/  FADD.FTZ R6, R130, R2 ;  /* 0x0000000282067221 */ /* 0x000fe20000010000 */
[----:B------:R-:W-:-:S03]  /*18c80*/  FFMA.FTZ R2, R185, R0, -R3 ;  /* 0x00000000b9027223 */ /* 0x000fc60000010803 */
[----:B------:R-:W-:Y:S01]  /*18c90*/  FADD.FTZ R4, R139, R6 ;  /* 0x000000068b047221 */ /* 0x000fe20000010000 */
[----:B------:R4:W5:Y:S01]  /*18ca0*/  MUFU.EX2 R75, R2 ;  /* 0x00000002004b7308 */ /* 0x0009620000000800 */
        /* <DEDUP_REMOVED lines=9> */
[----:B-----5:R-:W-:Y:S01]  /*18d40*/  F2FP.F16.F32.PACK_AB R11, R75, R83 ;  /* 0x000000534b0b723e */ /* 0x020fe200000000ff */
        /* <DEDUP_REMOVED lines=10> */
[----:B------:R2:W-:Y:S01]  /*18df0*/  MUFU.EX2 R68, R7 ;  /* 0x0000000700447308 */ /* 0x0005e20000000800 */
[----:B------:R-:W-:Y:S01]  /*18e00*/  FADD.FTZ R2, R167, R2 ;  /* 0x00000002a7027221 */ /* 0x000fe20000010000 */
[----:B------:R-:W-:Y:S01]  /*18e10*/  FADD.FTZ R4, R163, R4 ;  /* 0x00000004a3047221 */ /* 0x000fe20000010000 */
[C---:B-1----:R-:W-:Y:S01]  /*18e20*/  HMMA.16816.F32 R36, R8.reuse, R12, R24 ;  /* 0x0000000c0824723c */ /* 0x042fe20000001818 */
[-C--:B------:R-:W-:Y:S01]  /*18e30*/  FFMA.FTZ R12, R188, R0.reuse, -R3 ;  /* 0x00000000bc0c7223 */ /* 0x080fe20000010803 */
[----:B------:R-:W-:Y:S01]  /*18e40*/  FADD.FTZ R2, R160, R2 ;  /* 0x00000002a0027221 */ /* 0x000fe20000010000 */
[----:B------:R-:W-:Y:S01]  /*18e50*/  FADD.FTZ R4, R161, R4 ;  /* 0x00000004a1047221 */ /* 0x000fe20000010000 */
[-CC-:B----4-:R-:W-:Y:S01]  /*18e60*/  FFMA.FTZ R6, R194, R0.reuse, -R5.reuse ;  /* 0x00000000c2067223 */ /* 0x190fe20000010805 */
[----:B------:R1:W-:Y:S01]  /*18e70*/  MUFU.EX2 R72, R12 ;  /* 0x0000000c00487308 */ /* 0x0003e20000000800 */
[----:B------:R-:W-:Y:S01]  /*18e80*/  FADD.FTZ R2, R162, R2 ;  /* 0x00000002a2027221 */ /* 0x000fe20000010000 */
[----:B------:R-:W-:Y:S01]  /*18e90*/  FADD.FTZ R4, R164, R4 ;  /* 0x00000004a4047221 */ /* 0x000fe20000010000 */
[----:B------:R-:W-:Y:S01]  /*18ea0*/  HMMA.16816.F32 R64, R8, R14, R32 ;  /* 0x0000000e0840723c */ /* 0x000fe20000001820 */
[----:B------:R4:W5:Y:S01]  /*18eb0*/  MUFU.EX2 R69, R6 ;  /* 0x0000000600457308 */ /* 0x0009620000000800 */
[----:B------:R-:W-:Y:S01]  /*18ec0*/  FADD.FTZ R2, R252, R2 ;  /* 0x00000002fc027221 */ /* 0x000fe20000010000 */
[----:B------:R-:W-:Y:S01]  /*18ed0*/  FADD.FTZ R4, R158, R4 ;  /* 0x000000049e047221 */ /* 0x000fe20000010000 */
[----:B--2---:R-:W-:-:S02]  /*18ee0*/  FFMA.FTZ R7, R192, R0, -R5 ;  /* 0x00000000c0077223 */ /* 0x004fc40000010805 */
[----:B------:R-:W-:Y:S01]  /*18ef0*/  FADD.FTZ R2, R230, R2 ;  /* 0x00000002e6027221 */ /* 0x000fe20000010000 */
[----:B------:R-:W-:Y:S01]  /*18f00*/  FADD.FTZ R4, R223, R4 ;  /* 0x00000004df047221 */ /* 0x000fe20000010000 */
[C---:B---3--:R-:W-:Y:S01]  /*18f10*/  HMMA.16816.F32 R56, R8.reuse, R28, R56 ;  /* 0x0000001c0838723c */ /* 0x048fe20000001838 */
[----:B------:R2:W-:Y:S01]  /*18f20*/  MUFU.EX2 R70, R7 ;  /* 0x0000000700467308 */ /* 0x0005e20000000800 */
[----:B------:R-:W-:Y:S01]  /*18f30*/  FADD.FTZ R2, R240, R2 ;  /* 0x00000002f0027221 */ /* 0x000fe20000010000 */
[----:B------:R-:W-:Y:S01]  /*18f40*/  FADD.FTZ R4, R224, R4 ;  /* 0x00000004e0047221 */ /* 0x000fe20000010000 */
[----:B-1----:R-:W1:Y:S02]  /*18f50*/  LDSM.16.MT88.4 R12, [R77+0x11000] ;  /* 0x011000004d0c783b */ /* 0x002e640000004200 */
        /* <DEDUP_REMOVED lines=9> */
[----:B--2---:R-:W-:Y:S01]  /*18ff0*/  FFMA.FTZ R7, R197, R0, -R3 ;  /* 0x00000000c5077223 */ /* 0x004fe20000010803 */
[----:B------:R-:W-:Y:S01]  /*19000*/  HMMA.16816.F32 R28, R8, R20, R60 ;  /* 0x00000014081c723c */ /* 0x000fe2000000183c */
        /* <DEDUP_REMOVED lines=8> */
[----:B------:R-:W2:Y:S01]  /*19090*/  LDSM.16.MT88.4 R16, [R156+0x11000] ;  /* 0x011000009c10783b */ /* 0x000ea20000004200 */
[----:B------:R-:W-:Y:S01]  /*190a0*/  FADD.FTZ R2, R212, R2 ;  /* 0x00000002d4027221 */ /* 0x000fe20000010000 */
[----:B------:R-:W-:Y:S01]  /*190b0*/  FADD.FTZ R4, R208, R4 ;  /* 0x00000004d0047221 */ /* 0x000fe20000010000 */
[----:B------:R-:W3:Y:S01]  /*190c0*/  MUFU.EX2 R60, R6 ;  /* 0x00000006003c7308 */ /* 0x000ee20000000800 */
[----:B------:R-:W-:Y:S01]  /*190d0*/  HMMA.16816.F32 R24, R8, R22, R44 ;  /* 0x000000160818723c */ /* 0x000fe2000000182c */
[----:B------:R-:W-:Y:S01]  /*190e0*/  FADD.FTZ R2, R213, R2 ;  /* 0x00000002d5027221 */ /* 0x000fe20000010000 */
[----:B------:R-:W-:Y:S01]  /*190f0*/  FADD.FTZ R4, R209, R4 ;  /* 0x00000004d1047221 */ /* 0x000fe20000010000 */
[----:B-----5:R-:W-:Y:S01]  /*19100*/  F2FP.F16.F32.PACK_AB R8, R68, R69 ;  /* 0x000000454408723e */ /* 0x020fe200000000ff */
[----:B------:R5:W-:Y:S01]  /*19110*/  MUFU.EX2 R44, R7 ;  /* 0x00000007002c7308 */ /* 0x000be20000000800 */
[----:B------:R-:W-:Y:S01]  /*19120*/  FADD.FTZ R2, R210, R2 ;  /* 0x00000002d2027221 */ /* 0x000fe20000010000 */
[----:B------:R-:W-:Y:S01]  /*19130*/  FADD.FTZ R4, R206, R4 ;  /* 0x00000004ce047221 */ /* 0x000fe20000010000 */
[----:B------:R-:W-:Y:S01]  /*19140*/  F2FP.F16.F32.PACK_AB R9, R72, R73 ;  /* 0x000000494809723e */ /* 0x000fe200000000ff */
[----:B------:R-:W2:Y:S01]  /*19150*/  LDSM.16.MT88.4 R20, [R144+0x11000] ;  /* 0x011000009014783b */ /* 0x000ea20000004200 */
        /* <DEDUP_REMOVED lines=13> */
[C---:B-1----:R-:W-:Y:S01]  /*19230*/  HMMA.16816.F32 R48, R8.reuse, R12, R48 ;  /* 0x0000000c0830723c */ /* 0x042fe20000001830 */
        /* <DEDUP_REMOVED lines=11> */
[----:B------:R-:W-:Y:S01]  /*192f0*/  LDSM.16.MT88.4 R156, [R156+0x11800] ;  /* 0x011800009c9c783b */ /* 0x000fe20000004200 */
[----:B------:R-:W-:Y:S01]  /*19300*/  MUFU.EX2 R14, R7 ;  /* 0x00000007000e7308 */ /* 0x000fe20000000800 */
[----:B------:R-:W-:Y:S01]  /*19310*/  FADD.FTZ R2, R151, R2 ;  /* 0x0000000297027221 */ /* 0x000fe20000010000 */
[----:B------:R-:W-:Y:S01]  /*19320*/  FADD.FTZ R4, R145, R4 ;  /* 0x0000000491047221 */ /* 0x000fe20000010000 */
[C---:B--2---:R-:W-:Y:S01]  /*19330*/  HMMA.16816.F32 R152, R8.reuse, R16, R56 ;  /* 0x000000100898723c */ /* 0x044fe20000001838 */
[----:B------:R-:W-:Y:S01]  /*19340*/  MUFU.EX2 R13, R13 ;  /* 0x0000000d000d7308 */ /* 0x000fe20000000800 */
[----:B------:R-:W-:Y:S01]  /*19350*/  FADD.FTZ R2, R143, R2 ;  /* 0x000000028f027221 */ /* 0x000fe20000010000 */
[----:B------:R-:W-:Y:S01]  /*19360*/  FADD.FTZ R4, R147, R4 ;  /* 0x0000000493047221 */ /* 0x000fe20000010000 */
[----:B-1----:R-:W-:Y:S01]  /*19370*/  FFMA.FTZ R12, R200, R0, -R5 ;  /* 0x00000000c80c7223 */ /* 0x002fe20000010805 */
        /* <DEDUP_REMOVED lines=8> */
[----:B---3--:R-:W-:Y:S01]  /*19400*/  F2FP.F16.F32.PACK_AB R165, R45, R46 ;  /* 0x0000002e2da5723e */ /* 0x008fe200000000ff */
[----:B------:R-:W-:Y:S01]  /*19410*/  FADD.FTZ R2, R142, R2 ;  /* 0x000000028e027221 */ /* 0x000fe20000010000 */
[----:B------:R-:W-:Y:S01]  /*19420*/  FADD.FTZ R4, R134, R4 ;  /* 0x0000000486047221 */ /* 0x000fe20000010000 */
[----:B------:R3:W4:Y:S01]  /*19430*/  MUFU.EX2 R240, R3 ;  /* 0x0000000300f07308 */ /* 0x0007220000000800 */
[----:B------:R-:W-:Y:S01]  /*19440*/  HMMA.16816.F32 R36, R8, R20, R36 ;  /* 0x000000140824723c */ /* 0x000fe20000001824 */
[----:B------:R-:W-:Y:S01]  /*19450*/  FADD.FTZ R2, R132, R2 ;  /* 0x0000000284027221 */ /* 0x000fe20000010000 */
[----:B------:R-:W-:-:S02]  /*19460*/  FADD.FTZ R4, R136, R4 ;  /* 0x0000000488047221 */ /* 0x000fc40000010000 */
[----:B------:R-:W5:Y:S01]  /*19470*/  LDSM.16.MT88.4 R136, [R77+0x11800] ;  /* 0x011800004d88783b */ /* 0x000f620000004200 */
        /* <DEDUP_REMOVED lines=9> */
[----:B---3--:R-:W-:-:S02]  /*19510*/  IADD3 R3, PT, PT, R239, -0x2, RZ ;  /* 0xfffffffeef037810 */ /* 0x008fc40007ffe0ff */
[----:B------:R2:W3:Y:S01]  /*19520*/  MUFU.EX2 R15, R2 ;  /* 0x00000002000f7308 */ /* 0x0004e20000000800 */
[----:B------:R-:W-:Y:S01]  /*19530*/  FADD.FTZ R5, R123, R4 ;  /* 0x000000047b057221 */ /* 0x000fe20000010000 */
[----:B------:R-:W-:Y:S02]  /*19540*/  ISETP.GE.AND P0, PT, R3, R247, PT ;  /* 0x000000f70300720c */ /* 0x000fe40003f06270 */
[----:B----4-:R-:W-:Y:S01]  /*19550*/  F2FP.F16.F32.PACK_AB R167, R240, R44 ;  /* 0x0000002cf0a7723e */ /* 0x010fe200000000ff */
        /* <DEDUP_REMOVED lines=18> */
[----:B-----5:R-:W-:Y:S01]  /*19680*/  HMMA.16816.F32 R132, R164, R136, R48 ;  /* 0x00000088a484723c */ /* 0x020fe20000001830 */
        /* <DEDUP_REMOVED lines=47> */
.L_x_1906:
        /* <DEDUP_REMOVED lines=10> */
[----:B------:R-:W-:Y:S02]  /*19a20*/  @!P5 R2UR UR5, R13 ;  /* 0x000000000d05d2ca */ /* 0x000fe400000e0000 */
[----:B-1----:R-:W-:Y:S11]  /*19a30*/  LOP3.LUT R17, R231, 0x38, RZ, 0xc0, !PT ;  /* 0x00000038e7117812 */ /* 0x002ff600078ec0ff */
[----:B------:R-:W2:Y:S01]  /*19a40*/  @!P5 LD.E R2, desc[UR4][R168.64+0x40] ;  /* 0x00004004a802d980 */ /* 0x000ea2000c101900 */
[----:B------:R-:W-:Y:S01]  /*19a50*/  BSSY.RECONVERGENT B0, `(.L_x_1900) ;  /* 0x000004e000007945 */ /* 0x000fe20003800200 */
[----:B--2---:R-:W-:Y:S04]  /*19a60*/  @!P5 IMAD.SHL.U32 R0, R2, 0x100, RZ ;  /* 0x000001000200d824 */ /* 0x004fe800078e00ff */
[----:B------:R-:W-:Y:S05]  /*19a70*/  @!P5 IMAD.X R0, RZ, RZ, ~R0, P0 ;  /* 0x000000ffff00d224 */ /* 0x000fea00000e0e00 */
[----:B------:R-:W-:Y:S04]  /*19a80*/  @!P5 SHF.R.S64 R2, R3, 0x1f, R0 ;  /* 0x0000001f0302d819 */ /* 0x000fe80000001000 */
[----:B------:R-:W-:Y:S01]  /*19a90*/  @!P5 IADD3 R246, P0, PT, R246, R2, RZ ;  /* 0x00000002f6f6d210 */ /* 0x000fe20007f1e0ff */
[----:B------:R-:W-:Y:S03]  /*19aa0*/  IMAD.SHL.U32 R2, R231, 0x8, RZ ;  /* 0x00000008e7027824 */ /* 0x000fe600078e00ff */
        /* <DEDUP_REMOVED lines=22> */
[--C-:B-1----:R-:W-:Y:S04]  /*19c10*/  IMAD.MOV R4, RZ, RZ, -R5.reuse ;  /* 0x000000ffff047224 */ /* 0x102fe800078e0a05 */
[----:B------:R-:W-:Y:S02]  /*19c20*/  IMAD R7, R4, R0, RZ ;  /* 0x0000000004077224 */ /* 0x000fe400078e02ff */
[----:B------:R-:W-:Y:S04]  /*19c30*/  IMAD.MOV.U32 R4, RZ, RZ, RZ ;  /* 0x000000ffff047224 */ /* 0x000fe800078e00ff */
[----:B------:R-:W-:Y:S01]  /*19c40*/  IMAD.HI.U32 R5, R5, R7, R4 ;  /* 0x0000000705057227 */ /* 0x000fe200078e0004 */
[----:B------:R-:W-:Y:S05]  /*19c50*/  IABS R7, R241 ;  /* 0x000000f100077213 */ /* 0x000fea0000000000 */
[C---:B------:R-:W-:Y:S04]  /*19c60*/  IMAD.HI.U32 R4, R5.reuse, R6, RZ ;  /* 0x0000000605047227 */ /* 0x040fe800078e00ff */
[----:B------:R-:W-:Y:S02]  /*19c70*/  IMAD R6, R4, R8, R6 ;  /* 0x0000000804067224 */ /* 0x000fe400078e0206 */
[----:B------:R-:W-:Y:S03]  /*19c80*/  IMAD.HI.U32 R5, R5, R7, RZ ;  /* 0x0000000705057227 */ /* 0x000fe600078e00ff */
[C---:B------:R-:W-:Y:S01]  /*19c90*/  ISETP.GT.U32.AND P0, PT, R0.reuse, R6, PT ;  /* 0x000000060000720c */ /* 0x040fe20003f04070 */
[----:B------:R-:W-:Y:S05]  /*19ca0*/  IMAD R7, R5, R8, R7 ;  /* 0x0000000805077224 */ /* 0x000fea00078e0207 */
[----:B------:R-:W-:Y:S07]  /*19cb0*/  ISETP.GT.U32.AND P1, PT, R0, R7, PT ;  /* 0x000000070000720c */ /* 0x000fee0003f24070 */
[--C-:B------:R-:W-:Y:S02]  /*19cc0*/  @!P0 IMAD.IADD R6, R6, 0x1, -R0.reuse ;  /* 0x0000000106068824 */ /* 0x100fe400078e0a00 */
[----:B------:R-:W-:Y:S01]  /*19cd0*/  @!P0 VIADD R4, R4, 0x1 ;  /* 0x0000000104048836 */ /* 0x000fe20000000000 */
[----:B------:R-:W-:Y:S02]  /*19ce0*/  ISETP.NE.AND P0, PT, R3, RZ, PT ;  /* 0x000000ff0300720c */ /* 0x000fe40003f05270 */
[-C--:B------:R-:W-:Y:S01]  /*19cf0*/  ISETP.GE.U32.AND P3, PT, R6, R0.reuse, PT ;  /* 0x000000000600720c */ /* 0x080fe20003f66070 */
[----:B------:R-:W-:Y:S02]  /*19d00*/  @!P1 IMAD.IADD R7, R7, 0x1, -R0 ;  /* 0x0000000107079824 */ /* 0x000fe400078e0a00 */
[----:B------:R-:W-:Y:S03]  /*19d10*/  @!P1 VIADD R5, R5, 0x1 ;  /* 0x0000000105059836 */ /* 0x000fe60000000000 */
[----:B------:R-:W-:Y:S02]  /*19d20*/  ISETP.GE.U32.AND P4, PT, R7, R0, PT ;  /* 0x000000000700720c */ /* 0x000fe40003f86070 */
[----:B------:R-:W2:Y:S01]  /*19d30*/  LD.E.64 R6, desc[UR4][R168.64+0x40] ;  /* 0x00004004a8067980 */ /* 0x000ea2000c101b00 */
[-C--:B------:R-:W-:Y:S04]  /*19d40*/  LOP3.LUT R0, R241, R3.reuse, RZ, 0x3c, !PT ;  /* 0x00000003f1007212 */ /* 0x080fe800078e3cff */
[----:B------:R-:W-:Y:S01]  /*19d50*/  @P3 VIADD R4, R4, 0x1 ;  /* 0x0000000104043836 */ /* 0x000fe20000000000 */
[----:B------:R-:W-:Y:S02]  /*19d60*/  ISETP.GE.AND P2, PT, R0, RZ, PT ;  /* 0x000000ff0000720c */ /* 0x000fe40003f46270 */
[----:B------:R-:W-:Y:S01]  /*19d70*/  LOP3.LUT R0, RZ, R3, RZ, 0x33, !PT ;  /* 0x00000003ff007212 */ /* 0x000fe200078e33ff */
[----:B------:R-:W-:Y:S02]  /*19d80*/  @!P6 IMAD.MOV R4, RZ, RZ, -R4 ;  /* 0x000000ffff04e224 */ /* 0x000fe400078e0a04 */
[----:B------:R-:W-:Y:S03]  /*19d90*/  @P4 VIADD R5, R5, 0x1 ;  /* 0x0000000105054836 */ /* 0x000fe60000000000 */
[----:B------:R-:W-:Y:S04]  /*19da0*/  SEL R10, R0, R4, !P0 ;  /* 0x00000004000a7207 */ /* 0x000fe80004000000 */
[CC--:B------:R-:W-:Y:S01]  /*19db0*/  LEA R8, P1, R10.reuse, R236.reuse, 0x2 ;  /* 0x000000ec0a087211 */ /* 0x0c0fe200078210ff */
[----:B------:R-:W-:Y:S03]  /*19dc0*/  @!P2 IMAD.MOV R5, RZ, RZ, -R5 ;  /* 0x000000ffff05a224 */ /* 0x000fe600078e0a05 */
[----:B------:R-:W-:Y:S02]  /*19dd0*/  LEA.HI.X.SX32 R9, R10, R237, 0x2, P1 ;  /* 0x000000ed0a097211 */ /* 0x000fe400008f16ff */
[----:B------:R-:W-:Y:S03]  /*19de0*/  SEL R0, R0, R5, !P0 ;  /* 0x0000000500007207 */ /* 0x000fe60004000000 */
[----:B------:R-:W3:Y:S01]  /*19df0*/  LD.E R14, desc[UR14][R8.64] ;  /* 0x0000000e080e7980 */ /* 0x000ee2000c101900 */
[C---:B------:R-:W-:Y:S04]  /*19e00*/  LEA R4, P0, R0.reuse, R236, 0x2 ;  /* 0x000000ec00047211 */ /* 0x040fe800078010ff */
[C---:B------:R-:W-:Y:S01]  /*19e10*/  LEA.HI.X.SX32 R5, R0.reuse, R237, 0x2, P0 ;  /* 0x000000ed00057211 */ /* 0x040fe200000f16ff */
[----:B------:R-:W-:Y:S04]  /*19e20*/  IMAD.IADD R0, R0, 0x1, -R10 ;  /* 0x0000000100007824 */ /* 0x000fe800078e0a0a */
[----:B------:R-:W-:Y:S01]  /*19e30*/  IMAD R3, R3, R0, -0x100 ;  /* 0xffffff0003037424 */ /* 0x000fe200078e0200 */
[----:B------:R1:W3:Y:S04]  /*19e40*/  LD.E R11, desc[UR12][R4.64] ;  /* 0x0000000c040b7980 */ /* 0x0002e8000c101900 */
[----:B------:R-:W-:Y:S01]  /*19e50*/  SHF.R.S32.HI R10, RZ, 0x1f, R3 ;  /* 0x0000001fff0a7819 */ /* 0x000fe20000011403 */
[----:B------:R-:W4:Y:S01]  /*19e60*/  LD.E.64 R8, desc[UR10][R168.64+0x28] ;  /* 0x0000280aa8087980 */ /* 0x000f22000c101b00 */
[-C--:B--2---:R-:W-:Y:S02]  /*19e70*/  IMAD R0, R7, R3.reuse, RZ ;  /* 0x0000000307007224 */ /* 0x084fe400078e02ff */
[C---:B-1----:R-:W-:Y:S04]  /*19e80*/  IMAD.WIDE.U32 R4, R6.reuse, R3, RZ ;  /* 0x0000000306047225 */ /* 0x042fe800078e00ff */
        /* <DEDUP_REMOVED lines=10> */
.L_x_1901:
[----:B------:R-:W-:Y:S05]  /*19f30*/  BSYNC.RECONVERGENT B0 ;  /* 0x0000000000007941 */ /* 0x000fea0003800200 */
.L_x_1900:
[----:B------:R-:W1:Y:S01]  /*19f40*/  S2UR UR10, SR_CgaCtaId ;  /* 0x00000000000a79c3 */ /* 0x000e620000008800 */
[----:B------:R-:W-:Y:S01]  /*19f50*/  LOP3.LUT R149, R2, 0x38, RZ, 0xc0, !PT ;  /* 0x0000003802957812 */ /* 0x000fe200078ec0ff */
[----:B------:R-:W-:Y:S01]  /*19f60*/  IMAD.SHL.U32 R230, R231, 0x40, RZ ;  /* 0x00000040e7e67824 */ /* 0x000fe200078e00ff */
[--C-:B------:R-:W-:Y:S01]  /*19f70*/  LOP3.LUT R4, R17, 0x1c0, R2.reuse, 0xf8, !PT ;  /* 0x000001c011047812 */ /* 0x100fe200078ef802 */
[----:B------:R-:W-:Y:S01]  /*19f80*/  UMOV UR11, 0x400 ;  /* 0x00000400000b7882 */ /* 0x000fe20000000000 */
[----:B------:R-:W-:Y:S01]  /*19f90*/  ISETP.GE.AND P0, PT, R149, R242, PT ;  /* 0x000000f29500720c */ /* 0x000fe20003f06270 */
[----:B------:R-:W-:Y:S01]  /*19fa0*/  IMAD.SHL.U32 R11, R234, 0x20, RZ ;  /* 0x00000020ea0b7824 */ /* 0x000fe200078e00ff */
[--C-:B------:R-:W-:Y:S01]  /*19fb0*/  SHF.R.U32.HI R228, RZ, 0x1, R231.reuse ;  /* 0x00000001ffe47819 */ /* 0x100fe200000116e7 */
[----:B------:R-:W-:Y:S01]  /*19fc0*/  IMAD.SHL.U32 R229, R231, 0x20, RZ ;  /* 0x00000020e7e57824 */ /* 0x000fe200078e00ff */
[--C-:B------:R-:W-:Y:S01]  /*19fd0*/  LOP3.LUT R4, R4, 0x38, R2.reuse, 0x78, !PT ;  /* 0x0000003804047812 */ /* 0x100fe200078e7802 */
[----:B------:R-:W-:Y:S01]  /*19fe0*/  IMAD.MOV.U32 R171, RZ, RZ, 0x20 ;  /* 0x00000020ffab7424 */ /* 0x000fe200078e00ff */
[----:B------:R-:W-:Y:S01]  /*19ff0*/  LOP3.LUT R172, R230, 0x1c0, RZ, 0xc0, !PT ;  /* 0x000001c0e6ac7812 */ /* 0x000fe200078ec0ff */
[----:B------:R-:W-:Y:S01]  /*1a000*/  IMAD.MOV.U32 R224, RZ, RZ, 0x40 ;  /* 0x00000040ffe07424 */ /* 0x000fe200078e00ff */
[----:B------:R-:W-:Y:S01]  /*1a010*/  LOP3.LUT R0, R228, 0x8, RZ, 0xc0, !PT ;  /* 0x00000008e4007812 */ /* 0x000fe200078ec0ff */
[----:B------:R-:W-:Y:S01]  /*1a020*/  VIADD R238, R238, 0xffffffff ;  /* 0xffffffffeeee7836 */ /* 0x000fe20000000000 */
[----:B------:R-:W-:Y:S01]  /*1a030*/  LOP3.LUT R4, R4, 0x1e00, R2, 0xf8, !PT ;  /* 0x00001e0004047812 */ /* 0x000fe200078ef802 */
[----:B------:R-:W2:Y:S01]  /*1a040*/  LDCU.64 UR4, c[0x0][0x358] ;  /* 0x00006b00ff0477ac */ /* 0x000ea20008000a00 */
[----:B------:R-:W-:Y:S01]  /*1a050*/  LOP3.LUT R172, R172, 0x8, R231, 0xf8, !PT ;  /* 0x00000008acac7812 */ /* 0x000fe200078ef8e7 */
[----:B------:R-:W-:Y:S01]  /*1a060*/  @!P0 IMAD.MOV.U32 R6, RZ, RZ, R246 ;  /* 0x000000ffff068224 */ /* 0x000fe200078e00f6 */
[----:B------:R-:W-:Y:S01]  /*1a070*/  @!P0 R2UR UR32, R12 ;  /* 0x000000000c2082ca */ /* 0x000fe200000e0000 */
[----:B------:R-:W-:Y:S01]  /*1a080*/  @!P0 IMAD.MOV.U32 R7, RZ, RZ, R245 ;  /* 0x000000ffff078224 */ /* 0x000fe200078e00f5 */
[C---:B------:R-:W-:Y:S01]  /*1a090*/  @!P0 R2UR UR33, R13.reuse ;  /* 0x000000000d2182ca */ /* 0x040fe200000e0000 */
[----:B------:R-:W-:Y:S01]  /*1a0a0*/  BSSY.RECONVERGENT B1, `(.L_x_1902) ;  /* 0x0000231000017945 */ /* 0x000fe20003800200 */
[----:B------:R-:W-:Y:S01]  /*1a0b0*/  LOP3.LUT R0, R0, 0x1c0, R230, 0xf8, !PT ;  /* 0x000001c000007812 */ /* 0x000fe200078ef8e6 */
[----:B-1----:R-:W-:Y:S01]  /*1a0c0*/  ULEA UR8, UR10, UR11, 0x18 ;  /* 0x0000000b0a087291 */ /* 0x002fe2000f8ec0ff */
[----:B------:R-:W-:Y:S02]  /*1a0d0*/  @!P0 R2UR UR30, R12 ;  /* 0x000000000c1e82ca */ /* 0x000fe400000e0000 */
[----:B------:R-:W-:Y:S02]  /*1a0e0*/  @!P0 R2UR UR31, R13 ;  /* 0x000000000d1f82ca */ /* 0x000fe400000e0000 */
[----:B------:R-:W-:Y:S02]  /*1a0f0*/  LOP3.LUT R3, R230, 0x400, RZ, 0xc0, !PT ;  /* 0x00000400e6037812 */ /* 0x000fe400078ec0ff */
[----:B------:R-:W-:Y:S02]  /*1a100*/  LEA R148, R4, UR8, 0x1 ;  /* 0x0000000804947c11 */ /* 0x000fe4000f8e08ff */
[--C-:B------:R-:W-:Y:S02]  /*1a110*/  LOP3.LUT R172, R172, 0x38, R2.reuse, 0x78, !PT ;  /* 0x00000038acac7812 */ /* 0x100fe400078e7802 */
[----:B------:R-:W-:Y:S01]  /*1a120*/  LOP3.LUT R170, R0, 0x38, R2, 0x78, !PT ;  /* 0x0000003800aa7812 */ /* 0x000fe200078e7802 */
[----:B------:R-:W-:Y:S01]  /*1a130*/  @!PT LDS RZ, [RZ] ;  /* 0x00000000fffff984 */ /* 0x000fe20000000800 */
[----:B------:R-:W-:Y:S01]  /*1a140*/  @!PT LDS RZ, [RZ] ;  /* 0x00000000fffff984 */ /* 0x000fe20000000800 */
[----:B------:R-:W-:Y:S01]  /*1a150*/  @!PT LDS RZ, [RZ] ;  /* 0x00000000fffff984 */ /* 0x000fe20000000800 */
[----:B------:R1:W-:Y:S01]  /*1a160*/  @!P0 LDGSTS.E.BYPASS.LTC128B.128 [R148+0xa000], desc[UR32][R6.64] ;  /* 0x0a00000006948fae */ /* 0x0003e2000b981a20 */
[----:B------:R-:W-:Y:S01]  /*1a170*/  SHF.L.U64.HI R10, R234, 0x5, R235 ;  /* 0x00000005ea0a7819 */ /* 0x000fe200000102eb */
[----:B------:R-:W-:Y:S01]  /*1a180*/  IMAD R172, R172, 0x2, R3 ;  /* 0x00000002acac7824 */ /* 0x000fe200078e0203 */
[----:B------:R-:W-:Y:S02]  /*1a190*/  IADD3 R2, P1, PT, R11, R246, RZ ;  /* 0x000000f60b027210 */ /* 0x000fe40007f3e0ff */
[----:B------:R-:W-:Y:S01]  /*1a1a0*/  @P0 STS.128 [R148+0xa000], RZ ;  /* 0x00a000ff94000388 */ /* 0x000fe20000000c00 */
[----:B------:R-:W-:Y:S02]  /*1a1b0*/  @!P0 R2UR UR28, R12 ;  /* 0x000000000c1c82ca */ /* 0x000fe400000e0000 */
[----:B------:R-:W-:Y:S01]  /*1a1c0*/  @!P0 R2UR UR29, R13 ;  /* 0x000000000d1d82ca */ /* 0x000fe200000e0000 */
[----:B------:R-:W-:Y:S01]  /*1a1d0*/  IMAD.X R3, R10, 0x1, R245, P1 ;  /* 0x000000010a037824 */ /* 0x000fe200008e06f5 */
[-C--:B------:R-:W-:Y:S02]  /*1a1e0*/  IADD3 R4, P1, PT, R2, R11.reuse, RZ ;  /* 0x0000000b02047210 */ /* 0x080fe40007f3e0ff */
        /* <DEDUP_REMOVED lines=15> */
[C---:B------:R-:W-:Y:S02]  /*1a2e0*/  @!P0 R2UR UR23, R13.reuse ;  /* 0x000000000d1782ca */ /* 0x040fe400000e0000 */
[----:B------:R-:W-:Y:S01]  /*1a2f0*/  @P0 STS.128 [R148+0xb000], RZ ;  /* 0x00b000ff94000388 */ /* 0x000fe20000000c00 */
[----:B------:R-:W-:Y:S02]  /*1a300*/  @!P0 R2UR UR20, R12 ;  /* 0x000000000c1482ca */ /* 0x000fe400000e0000 */
[-C--:B-1----:R-:W-:Y:S02]  /*1a310*/  IADD3 R6, P1, PT, R4, R11.reuse, RZ ;  /* 0x0000000b04067210 */ /* 0x082fe40007f3e0ff */
[----:B------:R-:W-:Y:S02]  /*1a320*/  @!P0 R2UR UR21, R13 ;  /* 0x000000000d1582ca */ /* 0x000fe400000e0000 */
[C---:B------:R-:W-:Y:S01]  /*1a330*/  @!P0 R2UR UR18, R12.reuse ;  /* 0x000000000c1282ca */ /* 0x040fe200000e0000 */
[--C-:B------:R-:W-:Y:S01]  /*1a340*/  IMAD.X R7, R5, 0x1, R10.reuse, P1 ;  /* 0x0000000105077824 */ /* 0x100fe200008e060a */
[C---:B------:R-:W-:Y:S02]  /*1a350*/  @!P0 R2UR UR19, R13.reuse ;  /* 0x000000000d1382ca */ /* 0x040fe400000e0000 */
[----:B------:R-:W-:Y:S02]  /*1a360*/  @!P0 R2UR UR16, R12 ;  /* 0x000000000c1082ca */ /* 0x000fe400000e0000 */
[----:B------:R-:W-:Y:S01]  /*1a370*/  @!PT LDS RZ, [RZ] ;  /* 0x00000000fffff984 */ /* 0x000fe20000000800 */
[----:B------:R-:W-:Y:S01]  /*1a380*/  @!PT LDS RZ, [RZ] ;  /* 0x00000000fffff984 */ /* 0x000fe20000000800 */
[----:B------:R-:W-:Y:S01]  /*1a390*/  @!PT LDS RZ, [RZ] ;  /* 0x00000000fffff984 */ /* 0x000fe20000000800 */
[----:B------:R-:W-:Y:S01]  /*1a3a0*/  @!P0 LDGSTS.E.BYPASS.LTC128B.128 [R148+0xb800], desc[UR26][R6.64] ;  /* 0x0b80000006948fae */ /* 0x000fe2000b981a1a */
[C---:B------:R-:W-:Y:S02]  /*1a3b0*/  @!P0 R2UR UR17, R13.reuse ;  /* 0x000000000d1182ca */ /* 0x040fe400000e0000 */
[-C--:B---3--:R-:W-:Y:S02]  /*1a3c0*/  IADD3 R2, P1, PT, R6, R11.reuse, RZ ;  /* 0x0000000b06027210 */ /* 0x088fe40007f3e0ff */
[----:B------:R-:W-:Y:S01]  /*1a3d0*/  @P0 STS.128 [R148+0xb800], RZ ;  /* 0x00b800ff94000388 */ /* 0x000fe20000000c00 */
[C---:B------:R-:W-:Y:S02]  /*1a3e0*/  @!P0 R2UR UR14, R12.reuse ;  /* 0x000000000c0e82ca */ /* 0x040fe400000e0000 */
[----:B------:R-:W-:Y:S01]  /*1a3f0*/  @!P0 R2UR UR15, R13 ;  /* 0x000000000d0f82ca */ /* 0x000fe200000e0000 */
[--C-:B------:R-:W-:Y:S01]  /*1a400*/  IMAD.X R3, R7, 0x1, R10.reuse, P1 ;  /* 0x0000000107037824 */ /* 0x100fe200008e060a */
[----:B------:R-:W-:Y:S02]  /*1a410*/  @!P0 R2UR UR12, R12 ;  /* 0x000000000c0c82ca */ /* 0x000fe400000e0000 */
[-C--:B----4-:R-:W-:Y:S02]  /*1a420*/  IADD3 R4, P1, PT, R2, R11.reuse, RZ ;  /* 0x0000000b02047210 */ /* 0x090fe40007f3e0ff */
[----:B------:R-:W-:Y:S01]  /*1a430*/  @!PT LDS RZ, [RZ] ;  /* 0x00000000fffff984 */ /* 0x000fe20000000800 */
[----:B------:R-:W-:Y:S01]  /*1a440*/  @!PT LDS RZ, [RZ] ;  /* 0x00000000fffff984 */ /* 0x000fe20000000800 */
[----:B------:R-:W-:Y:S01]  /*1a450*/  @!PT LDS RZ, [RZ] ;  /* 0x00000000fffff984 */ /* 0x000fe20000000800 */
[----:B------:R1:W-:Y:S01]  /*1a460*/  @!P0 LDGSTS.E.BYPASS.LTC128B.128 [R148+0xc000], desc[UR24][R2.64] ;  /* 0x0c00000002948fae */ /* 0x0003e2000b981a18 */
[----:B------:R-:W-:Y:S02]  /*1a470*/  @!P0 R2UR UR13, R13 ;  /* 0x000000000d0d82ca */ /* 0x000fe400000e0000 */
[--C-:B------:R-:W-:Y:S02]  /*1a480*/  IMAD.X R5, R3, 0x1, R10.reuse, P1 ;  /* 0x0000000103057824 */ /* 0x100fe400008e060a */
[----:B------:R-:W-:Y:S01]  /*1a490*/  @P0 STS.128 [R148+0xc000], RZ ;  /* 0x00c000ff94000388 */ /* 0x000fe20000000c00 */
[-C--:B------:R-:W-:Y:S02]  /*1a4a0*/  IADD3 R8, P1, PT, R4, R11.reuse, RZ ;  /* 0x0000000b04087210 */ /* 0x080fe40007f3e0ff */
[C---:B------:R-:W-:Y:S02]  /*1a4b0*/  @!P0 R2UR UR40, R12.reuse ;  /* 0x000000000c2882ca */ /* 0x040fe400000e0000 */
[----:B------:R-:W-:Y:S01]  /*1a4c0*/  @!PT LDS RZ, [RZ] ;  /* 0x00000000fffff984 */ /* 0x000fe20000000800 */
[----:B------:R-:W-:Y:S01]  /*1a4d0*/  @!PT LDS RZ, [RZ] ;  /* 0x00000000fffff984 */ /* 0x000fe20000000800 */
[----:B------:R-:W-:Y:S01]  /*1a4e0*/  @!PT LDS RZ, [RZ] ;  /* 0x00000000fffff984 */ /* 0x000fe20000000800 */
[----:B------:R-:W-:Y:S01]  /*1a4f0*/  @!P0 LDGSTS.E.BYPASS.LTC128B.128 [R148+0xc800], desc[UR22][R4.64] ;  /* 0x0c80000004948fae */ /* 0x000fe2000b981a16 */
[----:B------:R-:W-:Y:S01]  /*1a500*/  @!P0 R2UR UR41, R13 ;  /* 0x000000000d2982ca */ /* 0x000fe200000e0000 */
[--C-:B------:R-:W-:Y:S01]  /*1a510*/  IMAD.X R9, R5, 0x1, R10.reuse, P1 ;  /* 0x0000000105097824 */ /* 0x100fe200008e060a */
        /* <DEDUP_REMOVED lines=11> */
[C---:B------:R-:W-:Y:S02]  /*1a5d0*/  @!P0 R2UR UR35, R13.reuse ;  /* 0x000000000d2382ca */ /* 0x040fe400000e0000 */
[----:B------:R-:W-:Y:S02]  /*1a5e0*/  @!P0 R2UR UR10, R12 ;  /* 0x000000000c0a82ca */ /* 0x000fe400000e0000 */
[----:B------:R-:W-:Y:S02]  /*1a5f0*/  @!P0 R2UR UR11, R13 ;  /* 0x000000000d0b82ca */ /* 0x000fe400000e0000 */
[-C--:B-1----:R-:W-:Y:S02]  /*1a600*/  IADD3 R2, P1, PT, R8, R11.reuse, RZ ;  /* 0x0000000b08027210 */ /* 0x082fe40007f3e0ff */
[----:B------:R-:W-:Y:S02]  /*1a610*/  LOP3.LUT R229, R229, 0x7c00, RZ, 0xc0, !PT ;  /* 0x00007c00e5e57812 */ /* 0x000fe400078ec0ff */
[----:B------:R-:W-:Y:S01]  /*1a620*/  LOP3.LUT P2, RZ, R231, 0x4, RZ, 0xc0, !PT ;  /* 0x00000004e7ff7812 */ /* 0x000fe2000784c0ff */
[----:B------:R-:W-:Y:S01]  /*1a630*/  IMAD.X R3, R9, 0x1, R10, P1 ;  /* 0x0000000109037824 */ /* 0x000fe200008e060a */
[-C--:B------:R-:W-:Y:S02]  /*1a640*/  IADD3 R6, P1, PT, R2, R11.reuse, RZ ;  /* 0x0000000b02067210 */ /* 0x080fe40007f3e0ff */
[----:B------:R-:W-:Y:S02]  /*1a650*/  LOP3.LUT R0, R229, 0x200, R230, 0xf8, !PT ;  /* 0x00000200e5007812 */ /* 0x000fe400078ef8e6 */
[----:B------:R-:W-:Y:S01]  /*1a660*/  @!PT LDS RZ, [RZ] ;  /* 0x00000000fffff984 */ /* 0x000fe20000000800 */
[----:B------:R-:W-:Y:S01]  /*1a670*/  @!PT LDS RZ, [RZ] ;  /* 0x00000000fffff984 */ /* 0x000fe20000000800 */
[----:B------:R-:W-:Y:S01]  /*1a680*/  @!PT LDS RZ, [RZ] ;  /* 0x00000000fffff984 */ /* 0x000fe20000000800 */
[----:B------:R1:W-:Y:S01]  /*1a690*/  @!P0 LDGSTS.E.BYPASS.LTC128B.128 [R148+0xd800], desc[UR18][R2.64] ;  /* 0x0d80000002948fae */ /* 0x0003e2000b981a12 */
[--C-:B------:R-:W-:Y:S01]  /*1a6a0*/  IMAD.X R7, R3, 0x1, R10.reuse, P1 ;  /* 0x0000000103077824 */ /* 0x100fe200008e060a */
[----:B------:R-:W-:Y:S03]  /*1a6b0*/  LOP3.LUT R0, R0, R170, RZ, 0xfc, !PT ;  /* 0x000000aa00007212 */ /* 0x000fe600078efcff */
[----:B------:R-:W-:Y:S01]  /*1a6c0*/  @P0 STS.128 [R148+0xd800], RZ ;  /* 0x00d800ff94000388 */ /* 0x000fe20000000c00 */
[----:B------:R-:W-:Y:S02]  /*1a6d0*/  SEL R224, R224, 0xffffffc0, !P2 ;  /* 0xffffffc0e0e07807 */ /* 0x000fe40005000000 */
[-C--:B---3--:R-:W-:Y:S02]  /*1a6e0*/  IADD3 R8, P1, PT, R6, R11.reuse, RZ ;  /* 0x0000000b06087210 */ /* 0x088fe40007f3e0ff */
[----:B------:R-:W-:Y:S01]  /*1a6f0*/  @!PT LDS RZ, [RZ] ;  /* 0x00000000fffff984 */ /* 0x000fe20000000800 */
[----:B------:R-:W-:Y:S01]  /*1a700*/  @!PT LDS RZ, [RZ] ;  /* 0x00000000fffff984 */ /* 0x000fe20000000800 */
[----:B------:R-:W-:Y:S01]  /*1a710*/  @!PT LDS RZ, [RZ] ;  /* 0x00000000fffff984 */ /* 0x000fe20000000800 */
[----:B------:R3:W-:Y:S03]  /*1a720*/  @!P0 LDGSTS.E.BYPASS.LTC128B.128 [R148+0xe000], desc[UR16][R6.64] ;  /* 0x0e00000006948fae */ /* 0x0007e6000b981a10 */
[--C-:B------:R-:W-:Y:S02]  /*1a730*/  IMAD.X R9, R7, 0x1, R10.reuse, P1 ;  /* 0x0000000107097824 */ /* 0x100fe400008e060a */
[----:B------:R-:W-:Y:S01]  /*1a740*/  @P0 STS.128 [R148+0xe000], RZ ;  /* 0x00e000ff94000388 */ /* 0x000fe20000000c00 */
[-C--:B------:R-:W-:Y:S04]  /*1a750*/  IADD3 R4, P1, PT, R8, R11.reuse, RZ ;  /* 0x0000000b08047210 */ /* 0x080fe80007f3e0ff */
[----:B------:R-:W-:Y:S01]  /*1a760*/  @!PT LDS RZ, [RZ] ;  /* 0x00000000fffff984 */ /* 0x000fe20000000800 */
[----:B------:R-:W-:Y:S01]  /*1a770*/  @!PT LDS RZ, [RZ] ;  /* 0x00000000fffff984 */ /* 0x000fe20000000800 */
[----:B------:R-:W-:Y:S01]  /*1a780*/  @!PT LDS RZ, [RZ] ;  /* 0x00000000fffff984 */ /* 0x000fe20000000800 */
[----:B------:R-:W-:Y:S01]  /*1a790*/  @!P0 LDGSTS.E.BYPASS.LTC128B.128 [R148+0xe800], desc[UR14][R8.64] ;  /* 0x0e80000008948fae */ /* 0x000fe2000b981a0e */
[--C-:B------:R-:W-:Y:S04]  /*1a7a0*/  IMAD.X R5, R9, 0x1, R10.reuse, P1 ;  /* 0x0000000109057824 */ /* 0x100fe800008e060a */
[----:B------:R-:W-:Y:S05]  /*1a7b0*/  @P0 STS.128 [R148+0xe800], RZ ;  /* 0x00e800ff94000388 */ /* 0x000fea0000000c00 */
[----:B------:R-:W-:Y:S01]  /*1a7c0*/  @!PT LDS RZ, [RZ] ;  /* 0x00000000fffff984 */ /* 0x000fe20000000800 */
[----:B------:R-:W-:Y:S01]  /*1a7d0*/  @!PT LDS RZ, [RZ] ;  /* 0x00000000fffff984 */ /* 0x000fe20000000800 */
[----:B------:R-:W-:Y:S01]  /*1a7e0*/  @!PT LDS RZ, [RZ] ;  /* 0x00000000fffff984 */ /* 0x000fe20000000800 */
[----:B------:R4:W-:Y:S01]  /*1a7f0*/  @!P0 LDGSTS.E.BYPASS.LTC128B.128 [R148+0xf000], desc[UR12][R4.64] ;  /* 0x0f00000004948fae */ /* 0x0009e2000b981a0c */
[-C--:B-1----:R-:W-:Y:S04]  /*1a800*/  IADD3 R2, P1, PT, R4, R11.reuse, RZ ;  /* 0x0000000b04027210 */ /* 0x082fe80007f3e0ff */
[----:B------:R-:W-:Y:S01]  /*1a810*/  @P0 STS.128 [R148+0xf000], RZ ;  /* 0x00f000ff94000388 */ /* 0x000fe20000000c00 */
[--C-:B------:R-:W-:Y:S01]  /*1a820*/  IMAD.X R3, R5, 0x1, R10.reuse, P1 ;  /* 0x0000000105037824 */ /* 0x100fe200008e060a */
[-C--:B---3--:R-:W-:Y:S04]  /*1a830*/  IADD3 R6, P1, PT, R2, R11.reuse, RZ ;  /* 0x0000000b02067210 */ /* 0x088fe80007f3e0ff */
        /* <DEDUP_REMOVED lines=11> */
[-C--:B----4-:R-:W-:Y:S05]  /*1a8f0*/  IADD3 R4, P1, PT, R6, R11.reuse, RZ ;  /* 0x0000000b06047210 */ /* 0x090fea0007f3e0ff */
[--C-:B------:R-:W-:Y:S05]  /*1a900*/  IMAD.X R5, R7, 0x1, R10.reuse, P1 ;  /* 0x0000000107057824 */ /* 0x100fea00008e060a */
[----:B------:R-:W-:Y:S01]  /*1a910*/  @!PT LDS RZ, [RZ] ;  /* 0x00000000fffff984 */ /* 0x000fe20000000800 */
[----:B------:R-:W-:Y:S01]  /*1a920*/  @!PT LDS RZ, [RZ] ;  /* 0x00000000fffff984 */ /* 0x000fe20000000800 */
[----:B------:R-:W-:Y:S01]  /*1a930*/  @!PT LDS RZ, [RZ] ;  /* 0x00000000fffff984 */ /* 0x000fe20000000800 */
[----:B------:R-:W-:Y:S01]  /*1a940*/  @!P0 LDGSTS.E.BYPASS.LTC128B.128 [R148+0x10800], desc[UR36][R4.64] ;  /* 0x1080000004948fae */ /* 0x000fe2000b981a24 */
[-C--:B-1----:R-:W-:Y:S04]  /*1a950*/  IADD3 R2, P1, PT, R4, R11.reuse, RZ ;  /* 0x0000000b04027210 */ /* 0x082fe80007f3e0ff */
[----:B------:R-:W-:Y:S01]  /*1a960*/  @P0 STS.128 [R148+0x10800], RZ ;  /* 0x010800ff94000388 */ /* 0x000fe20000000c00 */
[--C-:B------:R-:W-:Y:S01]  /*1a970*/  IMAD.X R3, R5, 0x1, R10.reuse, P1 ;  /* 0x0000000105037824 */ /* 0x100fe200008e060a */
[----:B---3--:R-:W-:Y:S04]  /*1a980*/  @!P0 IADD3 R6, P1, PT, R2, R11, RZ ;  /* 0x0000000b02068210 */ /* 0x008fe80007f3e0ff */
[----:B------:R-:W-:Y:S01]  /*1a990*/  @!PT LDS RZ, [RZ] ;  /* 0x00000000fffff984 */ /* 0x000fe20000000800 */
[----:B------:R-:W-:Y:S01]  /*1a9a0*/  @!PT LDS RZ, [RZ] ;  /* 0x00000000fffff984 */ /* 0x000fe20000000800 */
[----:B------:R-:W-:Y:S01]  /*1a9b0*/  @!PT LDS RZ, [RZ] ;  /* 0x00000000fffff984 */ /* 0x000fe20000000800 */
[----:B------:R1:W-:Y:S01]  /*1a9c0*/  @!P0 LDGSTS.E.BYPASS.LTC128B.128 [R148+0x11000], desc[UR34][R2.64] ;  /* 0x1100000002948fae */ /* 0x0003e2000b981a22 */
[----:B------:R-:W-:Y:S04]  /*1a9d0*/  @!P0 IMAD.X R7, R3, 0x1, R10, P1 ;  /* 0x0000000103078824 */ /* 0x000fe800008e060a */
[----:B------:R-:W-:Y:S05]  /*1a9e0*/  @P0 STS.128 [R148+0x11000], RZ ;  /* 0x011000ff94000388 */ /* 0x000fea0000000c00 */
[----:B------:R-:W-:Y:S01]  /*1a9f0*/  @!PT LDS RZ, [RZ] ;  /* 0x00000000fffff984 */ /* 0x000fe20000000800 */
[----:B------:R-:W-:Y:S01]  /*1aa00*/  @!PT LDS RZ, [RZ] ;  /* 0x00000000fffff984 */ /* 0x000fe20000000800 */
[----:B------:R-:W-:Y:S01]  /*1aa10*/  @!PT LDS RZ, [RZ] ;  /* 0x00000000fffff984 */ /* 0x000fe20000000800 */
[----:B------:R3:W-:Y:S05]  /*1aa20*/  @!P0 LDGSTS.E.BYPASS.LTC128B.128 [R148+0x11800], desc[UR10][R6.64] ;  /* 0x1180000006948fae */ /* 0x0007ea000b981a0a */
[----:B------:R-:W-:Y:S01]  /*1aa30*/  @P0 STS.128 [R148+0x11800], RZ ;  /* 0x011800ff94000388 */ /* 0x000fe20000000c00 */
[----:B------:R-:W-:Y:S04]  /*1aa40*/  LOP3.LUT P0, RZ, R231, 0x2, RZ, 0xc0, !PT ;  /* 0x00000002e7ff7812 */ /* 0x000fe8000780c0ff */
[----:B------:R-:W-:Y:S01]  /*1aa50*/  LDSM.16.M88.4 R8, [R172+UR8+0x2000] ;  /* 0x00200008ac08783b */ /* 0x000fe20008000200 */
[----:B------:R-:W-:Y:S02]  /*1aa60*/  SEL R171, R171, 0xffffffe0, !P0 ;  /* 0xffffffe0abab7807 */ /* 0x000fe40004000000 */
[----:B------:R-:W-:Y:S02]  /*1aa70*/  ISETP.GT.AND P0, PT, R238, R247, PT ;  /* 0x000000f7ee00720c */ /* 0x000fe40003f04270 */
[----:B------:R-:W-:Y:S05]  /*1aa80*/  LDSM.16.M88.4 R16, [R172+UR8+0x2800] ;  /* 0x00280008ac10783b */ /* 0x000fea0008000200 */
[----:B------:R-:W-:Y:S01]  /*1aa90*/  LDSM.16.M88.4 R24, [R172+UR8+0x3000] ;  /* 0x00300008ac18783b */ /* 0x000fe20008000200 */
[----:B-1----:R-:W-:Y:S01]  /*1aaa0*/  LEA R2, R0, UR8, 0x1 ;  /* 0x0000000800027c11 */ /* 0x002fe2000f8e08ff */
[----:B------:R-:W-:Y:S03]  /*1aab0*/  VIADD R3, R172, UR8 ;  /* 0x00000008ac037c36 */ /* 0x000fe60008000000 */
[----:B------:R-:W-:Y:S01]  /*1aac0*/  LDSM.16.M88.4 R32, [R172+UR8+0x3800] ;  /* 0x00380008ac20783b */ /* 0x000fe20008000200 */
[C-C-:B------:R-:W-:Y:S02]  /*1aad0*/  IMAD.IADD R176, R2.reuse, 0x1, R171.reuse ;  /* 0x0000000102b07824 */ /* 0x140fe400078e02ab */
[C---:B------:R-:W-:Y:S02]  /*1aae0*/  IMAD.IADD R0, R3.reuse, 0x1, R171 ;  /* 0x0000000103007824 */ /* 0x040fe400078e02ab */
[----:B------:R1:W3:Y:S05]  /*1aaf0*/  LDSM.16.M88.4 R128, [R2] ;  /* 0x000000000280783b */ /* 0x0002ea0000000200 */
[----:B------:R-:W0:Y:S05]  /*1ab00*/  LDGDEPBAR ;  /* 0x00000000000079af */ /* 0x000e2a0000000000 */
[----:B------:R-:W4:Y:S05]  /*1ab10*/  LDSM.16.M88.4 R40, [R172+UR8+0x4000] ;  /* 0x00400008ac28783b */ /* 0x000f2a0008000200 */
[----:B------:R-:W5:Y:S05]  /*1ab20*/  LDSM.16.M88.4 R48, [R172+UR8+0x4800] ;  /* 0x00480008ac30783b */ /* 0x000f6a0008000200 */
[----:B------:R-:W2:Y:S01]  /*1ab30*/  LDSM.16.M88.4 R56, [R172+UR8+0x5000] ;  /* 0x00500008ac38783b */ /* 0x000ea20008000200 */
[--C-:B-1----:R-:W-:Y:S04]  /*1ab40*/  IMAD.IADD R2, R2, 0x1, R224.reuse ;  /* 0x0000000102027824 */ /* 0x102fe800078e02e0 */
[----:B------:R-:W1:Y:S01]  /*1ab50*/  LDSM.16.M88.4 R64, [R172+UR8+0x5800] ;  /* 0x00580008ac40783b */ /* 0x000e620008000200 */
[----:B------:R-:W-:Y:S04]  /*1ab60*/  IMAD.IADD R224, R3, 0x1, R224 ;  /* 0x0000000103e07824 */ /* 0x000fe800078e02e0 */
[----:B------:R-:W1:Y:S05]  /*1ab70*/  LDSM.16.M88.4 R72, [R172+UR8+0x6000] ;  /* 0x00600008ac48783b */ /* 0x000e6a0008000200 */
[----:B------:R-:W1:Y:S05]  /*1ab80*/  LDSM.16.M88.4 R80, [R172+UR8+0x6800] ;  /* 0x00680008ac50783b */ /* 0x000e6a0008000200 */
[----:B------:R-:W1:Y:S01]  /*1ab90*/  LDSM.16.M88.4 R88, [R172+UR8+0x7000] ;  /* 0x00700008ac58783b */ /* 0x000e620008000200 */
[C---:B---3--:R-:W-:Y:S04]  /*1aba0*/  HMMA.16816.F32 R4, R128.reuse, R8, RZ ;  /* 0x000000088004723c */ /* 0x048fe800000018ff */
[----:B------:R-:W3:Y:S04]  /*1abb0*/  LDSM.16.M88.4 R96, [R172+UR8+0x7800] ;  /* 0x00780008ac60783b */ /* 0x000ee80008000200 */
[C---:B------:R-:W-:Y:S01]  /*1abc0*/  HMMA.16816.F32 R8, R128.reuse, R10, RZ ;  /* 0x0000000a8008723c */ /* 0x040fe200000018ff */
[----:B------:R-:W3:Y:S05]  /*1abd0*/  LDSM.16.M88.4 R104, [R172+UR8+0x8000] ;  /* 0x00800008ac68783b */ /* 0x000eea0008000200 */
[----:B------:R-:W3:Y:S02]  /*1abe0*/  LDSM.16.M88.4 R112, [R172+UR8+0x8800] ;  /* 0x00880008ac70783b */ /* 0x000ee40008000200 */
[C---:B------:R-:W-:Y:S03]  /*1abf0*/  HMMA.16816.F32 R12, R128.reuse, R16, RZ ;  /* 0x00000010800c723c */ /* 0x040fe600000018ff */
[----:B------:R-:W3:Y:S05]  /*1ac00*/  LDSM.16.M88.4 R120, [R172+UR8+0x9000] ;  /* 0x00900008ac78783b */ /* 0x000eea0008000200 */
[C---:B------:R-:W-:Y:S01]  /*1ac10*/  HMMA.16816.F32 R16, R128.reuse, R18, RZ ;  /* 0x000000128010723c */ /* 0x040fe200000018ff */
[----:B------:R-:W3:Y:S05]  /*1ac20*/  LDSM.16.M88.4 R172, [R172+UR8+0x9800] ;  /* 0x00980008acac783b */ /* 0x000eea0008000200 */
[----:B------:R-:W-:Y:S02]  /*1ac30*/  LDSM.16.M88.4 R176, [R176] ;  /* 0x00000000b0b0783b */ /* 0x000fe40000000200 */
[C---:B------:R-:W-:Y:S03]  /*1ac40*/  HMMA.16816.F32 R20, R128.reuse, R24, RZ ;  /* 0x000000188014723c */ /* 0x040fe600000018ff */
[----:B------:R-:W3:Y:S05]  /*1ac50*/  LDSM.16.M88.4 R180, [R0+0x2000] ;  /* 0x0020000000b4783b */ /* 0x000eea0000000200 */
[C---:B------:R-:W-:Y:S01]  /*1ac60*/  HMMA.16816.F32 R24, R128.reuse, R26, RZ ;  /* 0x0000001a8018723c */ /* 0x040fe200000018ff */
[----:B------:R-:W3:Y:S05]  /*1ac70*/  LDSM.16.M88.4 R184, [R0+0x2800] ;  /* 0x0028000000b8783b */ /* 0x000eea0000000200 */
[----:B------:R-:W3:Y:S02]  /*1ac80*/  LDSM.16.M88.4 R188, [R0+0x3000] ;  /* 0x0030000000bc783b */ /* 0x000ee40000000200 */
[C---:B------:R-:W-:Y:S03]  /*1ac90*/  HMMA.16816.F32 R28, R128.reuse, R32, RZ ;  /* 0x00000020801c723c */ /* 0x040fe600000018ff */
[----:B------:R-:W3:Y:S05]  /*1aca0*/  LDSM.16.M88.4 R192, [R0+0x3800] ;  /* 0x0038000000c0783b */ /* 0x000eea0000000200 */
[C---:B------:R-:W-:Y:S01]  /*1acb0*/  HMMA.16816.F32 R32, R128.reuse, R34, RZ ;  /* 0x000000228020723c */ /* 0x040fe200000018ff */
[----:B------:R-:W3:Y:S05]  /*1acc0*/  LDSM.16.M88.4 R196, [R0+0x4000] ;  /* 0x0040000000c4783b */ /* 0x000eea0000000200 */
[----:B------:R-:W3:Y:S02]  /*1acd0*/  LDSM.16.M88.4 R200, [R0+0x4800] ;  /* 0x0048000000c8783b */ /* 0x000ee40000000200 */
[C---:B----4-:R-:W-:Y:S03]  /*1ace0*/  HMMA.16816.F32 R36, R128.reuse, R40, RZ ;  /* 0x000000288024723c */ /* 0x050fe600000018ff */
[----:B------:R-:W4:Y:S05]  /*1acf0*/  LDSM.16.M88.4 R204, [R0+0x5000] ;  /* 0x0050000000cc783b */ /* 0x000f2a0000000200 */
[C---:B------:R-:W-:Y:S01]  /*1ad00*/  HMMA.16816.F32 R40, R128.reuse, R42, RZ ;  /* 0x0000002a8028723c */ /* 0x040fe200000018ff */
[----:B------:R-:W4:Y:S07]  /*1ad10*/  LDSM.16.M88.4 R208, [R0+0x5800] ;  /* 0x0058000000d0783b */ /* 0x000f2e0000000200 */
[C---:B-----5:R-:W-:Y:S08]  /*1ad20*/  HMMA.16816.F32 R44, R128.reuse, R48, RZ ;  /* 0x00000030802c723c */ /* 0x060ff000000018ff */
[C---:B------:R-:W-:Y:S08]  /*1ad30*/  HMMA.16816.F32 R48, R128.reuse, R50, RZ ;  /* 0x000000328030723c */ /* 0x040ff000000018ff */
[C---:B--2---:R-:W-:Y:S08]  /*1ad40*/  HMMA.16816.F32 R52, R128.reuse, R56, RZ ;  /* 0x000000388034723c */ /* 0x044ff000000018ff */
        /* <DEDUP_REMOVED lines=38> */
[C---:B----4-:R-:W-:Y:S08]  /*1afb0*/  HMMA.16816.F32 R52, R176.reuse, R204, R52 ;  /* 0x000000ccb034723c */ /* 0x050ff00000001834 */
        /* <DEDUP_REMOVED lines=132> */
[----:B------:R-:W-:Y:S01]  /*1b800*/  @!P5 IMAD.X R2, RZ, RZ, ~R2, P0 ;  /* 0x000000ffff02d224 */ /* 0x000fe200000e0e02 */
[----:B------:R-:W-:Y:S04]  /*1b810*/  ISETP.GE.AND P0, PT, R149, R242, PT ;  /* 0x000000f29500720c */ /* 0x000fe80003f06270 */
        /* <DEDUP_REMOVED lines=70> */
.L_x_1905:
[----:B------:R-:W-:Y:S05]  /*1bc80*/  BSYNC.RECONVERGENT B0 ;  /* 0x0000000000007941 */ /* 0x000fea0003800200 */
.L_x_1904:
[----:B------:R-:W-:Y:S01]  /*1bc90*/  @!P0 IMAD.MOV.U32 R172, RZ, RZ, R244 ;  /* 0x000000ffffac8224 */ /* 0x000fe200078e00f4 */
[C---:B------:R-:W-:Y:S01]  /*1bca0*/  LEA R2, P1, R232.reuse, R244, 0x5 ;  /* 0x000000f4e8027211 */ /* 0x040fe200078228ff */
[----:B------:R-:W-:Y:S01]  /*1bcb0*/  @!P0 IMAD.MOV.U32 R173, RZ, RZ, R243 ;  /* 0x000000ffffad8224 */ /* 0x000fe200078e00f3 */
[C-C-:B------:R-:W-:Y:S02]  /*1bcc0*/  SHF.L.U64.HI R149, R232.reuse, 0x5, R233.reuse ;  /* 0x00000005e8957819 */ /* 0x140fe400000102e9 */
[----:B------:R-:W-:Y:S02]  /*1bcd0*/  LEA.HI.X R3, R232, R243, R233, 0x5, P1 ;  /* 0x000000f3e8037211 */ /* 0x000fe400008f2ce9 */
[----:B------:R-:W-:Y:S01]  /*1bce0*/  @!PT LDS RZ, [RZ] ;  /* 0x00000000fffff984 */ /* 0x000fe20000000800 */
[----:B------:R-:W-:Y:S01]  /*1bcf0*/  @!PT LDS RZ, [RZ] ;  /* 0x00000000fffff984 */ /* 0x000fe20000000800 */
[----:B------:R-:W-:Y:S01]  /*1bd00*/  @!PT LDS RZ, [RZ] ;  /* 0x00000000fffff984 */ /* 0x000fe20000000800 */
[----:B------:R1:W-:Y:S01]  /*1bd10*/  @!P0 LDGSTS.E.BYPASS.LTC128B.128 [R148+0x2000], desc[UR4][R172.64] ;  /* 0x02000000ac948fae */ /* 0x0003e2000b981a04 */
[CC--:B------:R-:W-:Y:S02]  /*1bd20*/  @!P0 IADD3 R178, P1, PT, R0.reuse, R2.reuse, RZ ;  /* 0x0000000200b28210 */ /* 0x0c0fe40007f3e0ff */
[----:B------:R-:W-:Y:S01]  /*1bd30*/  IADD3 R176, P6, P4, R0, R2, R0 ;  /* 0x0000000200b07210 */ /* 0x000fe20007cde000 */
[----:B------:R2:W-:Y:S02]  /*1bd40*/  @P0 STS.128 [R148+0x2000], RZ ;  /* 0x002000ff94000388 */ /* 0x0005e40000000c00 */
[C---:B------:R-:W-:Y:S01]  /*1bd50*/  @!P0 IMAD.X R179, R149.reuse, 0x1, R3, P1 ;  /* 0x0000000195b38824 */ /* 0x040fe200008e0603 */
[--C-:B------:R-:W-:Y:S01]  /*1bd60*/  IADD3.X R177, PT, PT, R149, R3, R149.reuse, P6, P4 ;  /* 0x0000000395b17210 */ /* 0x100fe200037e8495 */
[----:B------:R-:W-:Y:S01]  /*1bd70*/  @!PT LDS RZ, [RZ] ;  /* 0x00000000fffff984 */ /* 0x000fe20000000800 */
[----:B------:R-:W-:Y:S01]  /*1bd80*/  @!PT LDS RZ, [RZ] ;  /* 0x00000000fffff984 */ /* 0x000fe20000000800 */
[----:B------:R-:W-:Y:S01]  /*1bd90*/  @!PT LDS RZ, [RZ] ;  /* 0x00000000fffff984 */ /* 0x000fe20000000800 */
[----:B------:R3:W-:Y:S01]  /*1bda0*/  @!P0 LDGSTS.E.BYPASS.LTC128B.128 [R148+0x2800], desc[UR4][R2.64] ;  /* 0x0280000002948fae */ /* 0x0007e2000b981a04 */
[-C--:B------:R-:W-:Y:S03]  /*1bdb0*/  IADD3 R174, P3, PT, R176, R0.reuse, RZ ;  /* 0x00000000b0ae7210 */ /* 0x080fe60007f7e0ff */
        /* <DEDUP_REMOVED lines=12> */
[----:B------:R2:W-:Y:S04]  /*1be80*/  @P0 STS.128 [R148+0x3800], RZ ;  /* 0x003800ff94000388 */ /* 0x0005e80000000c00 */
[----:B------:R-:W-:Y:S01]  /*1be90*/  @!PT LDS RZ, [RZ] ;  /* 0x00000000fffff984 */ /* 0x000fe20000000800 */
[----:B------:R-:W-:Y:S01]  /*1bea0*/  @!PT LDS RZ, [RZ] ;  /* 0x00000000fffff984 */ /* 0x000fe20000000800 */
[----:B------:R-:W-:Y:S01]  /*1beb0*/  @!PT LDS RZ, [RZ] ;  /* 0x00000000fffff984 */ /* 0x000fe20000000800 */
[----:B------:R1:W-:Y:S01]  /*1bec0*/  @!P0 LDGSTS.E.BYPASS.LTC128B.128 [R148+0x4000], desc[UR4][R174.64] ;  /* 0x04000000ae948fae */ /* 0x0003e2000b981a04 */
[--C-:B------:R-:W-:Y:S01]  /*1bed0*/  IMAD.X R173, R175, 0x1, R149.reuse, P1 ;  /* 0x00000001afad7824 */ /* 0x100fe200008e0695 */
[-C--:B---3--:R-:W-:Y:S02]  /*1bee0*/  IADD3 R2, P3, PT, R172, R0.reuse, RZ ;  /* 0x00000000ac027210 */ /* 0x088fe40007f7e0ff */
[----:B------:R2:W-:Y:S02]  /*1bef0*/  @P0 STS.128 [R148+0x4000], RZ ;  /* 0x004000ff94000388 */ /* 0x0005e40000000c00 */
[-C--:B------:R-:W-:Y:S02]  /*1bf00*/  IADD3 R180, P1, PT, R2, R0.reuse, RZ ;  /* 0x0000000002b47210 */ /* 0x080fe40007f3e0ff */
[----:B------:R-:W-:Y:S01]  /*1bf10*/  @!PT LDS RZ, [RZ] ;  /* 0x00000000fffff984 */ /* 0x000fe20000000800 */
[----:B------:R-:W-:Y:S01]  /*1bf20*/  @!PT LDS RZ, [RZ] ;  /* 0x00000000fffff984 */ /* 0x000fe20000000800 */
[----:B------:R-:W-:Y:S01]  /*1bf30*/  @!PT LDS RZ, [RZ] ;  /* 0x00000000fffff984 */ /* 0x000fe20000000800 */
[----:B------:R3:W-:Y:S01]  /*1bf40*/  @!P0 LDGSTS.E.BYPASS.LTC128B.128 [R148+0x4800], desc[UR4][R172.64] ;  /* 0x04800000ac948fae */ /* 0x0007e2000b981a04 */
[--C-:B------:R-:W-:Y:S01]  /*1bf50*/  IMAD.X R3, R173, 0x1, R149.reuse, P3 ;  /* 0x00000001ad037824 */ /* 0x100fe200018e0695 */
[-C--:B------:R-:W-:Y:S02]  /*1bf60*/  IADD3 R184, P3, PT, R180, R0.reuse, RZ ;  /* 0x00000000b4b87210 */ /* 0x080fe40007f7e0ff */
[----:B------:R2:W-:Y:S01]  /*1bf70*/  @P0 STS.128 [R148+0x4800], RZ ;  /* 0x004800ff94000388 */ /* 0x0005e20000000c00 */
[--C-:B------:R-:W-:Y:S01]  /*1bf80*/  IMAD.X R181, R3, 0x1, R149.reuse, P1 ;  /* 0x0000000103b57824 */ /* 0x100fe200008e0695 */
[-C--:B------:R-:W-:Y:S02]  /*1bf90*/  IADD3 R182, P1, PT, R184, R0.reuse, RZ ;  /* 0x00000000b8b67210 */ /* 0x080fe40007f3e0ff */
[----:B------:R-:W-:Y:S01]  /*1bfa0*/  @!PT LDS RZ, [RZ] ;  /* 0x00000000fffff984 */ /* 0x000fe20000000800 */
[----:B------:R-:W-:Y:S01]  /*1bfb0*/  @!PT LDS RZ, [RZ] ;  /* 0x00000000fffff984 */ /* 0x000fe20000000800 */
[----:B------:R-:W-:Y:S01]  /*1bfc0*/  @!PT LDS RZ, [RZ] ;  /* 0x00000000fffff984 */ /* 0x000fe20000000800 */
[----:B------:R2:W-:Y:S01]  /*1bfd0*/  @!P0 LDGSTS.E.BYPASS.LTC128B.128 [R148+0x5000], desc[UR4][R2.64] ;  /* 0x0500000002948fae */ /* 0x0005e2000b981a04 */
[--C-:B------:R-:W-:Y:S01]  /*1bfe0*/  IMAD.X R185, R181, 0x1, R149.reuse, P3 ;  /* 0x00000001b5b97824 */ /* 0x100fe200018e0695 */
[-C--:B----4-:R-:W-:Y:S02]  /*1bff0*/  IADD3 R178, P3, PT, R182, R0.reuse, RZ ;  /* 0x00000000b6b27210 */ /* 0x090fe40007f7e0ff */
[----:B------:R4:W-:Y:S01]  /*1c000*/  @P0 STS.128 [R148+0x5000], RZ ;  /* 0x005000ff94000388 */ /* 0x0009e20000000c00 */
[--C-:B------:R-:W-:Y:S01]  /*1c010*/  IMAD.X R183, R185, 0x1, R149.reuse, P1 ;  /* 0x00000001b9b77824 */ /* 0x100fe200008e0695 */
[-C--:B-----5:R-:W-:Y:S02]  /*1c020*/  IADD3 R176, P1, PT, R178, R0.reuse, RZ ;  /* 0x00000000b2b07210 */ /* 0x0a0fe40007f3e0ff */
        /* <DEDUP_REMOVED lines=20> */
[-C--:B--2---:R-:W-:Y:S02]  /*1c170*/  IADD3 R2, P3, PT, R172, R0.reuse, RZ ;  /* 0x00000000ac027210 */ /* 0x084fe40007f7e0ff */
[----:B------:R4:W-:Y:S04]  /*1c180*/  @P0 STS.128 [R148+0x6800], RZ ;  /* 0x006800ff94000388 */ /* 0x0009e80000000c00 */
[----:B------:R-:W-:Y:S01]  /*1c190*/  @!PT LDS RZ, [RZ] ;  /* 0x00000000fffff984 */ /* 0x000fe20000000800 */
[----:B------:R-:W-:Y:S01]  /*1c1a0*/  @!PT LDS RZ, [RZ] ;  /* 0x00000000fffff984 */ /* 0x000fe20000000800 */
[----:B------:R-:W-:Y:S01]  /*1c1b0*/  @!PT LDS RZ, [RZ] ;  /* 0x00000000fffff984 */ /* 0x000fe20000000800 */
[----:B------:R4:W-:Y:S01]  /*1c1c0*/  @!P0 LDGSTS.E.BYPASS.LTC128B.128 [R148+0x7000], desc[UR4][R178.64] ;  /* 0x07000000b2948fae */ /* 0x0009e2000b981a04 */
[--C-:B------:R-:W-:Y:S01]  /*1c1d0*/  IMAD.X R3, R173, 0x1, R149.reuse, P3 ;  /* 0x00000001ad037824 */ /* 0x100fe200018e0695 */
[----:B-----5:R-:W-:Y:S02]  /*1c1e0*/  @!P0 IADD3 R180, P1, PT, R2, R0, RZ ;  /* 0x0000000002b48210 */ /* 0x020fe40007f3e0ff */
        /* <DEDUP_REMOVED lines=28> */
.L_x_1903:
[----:B------:R-:W-:Y:S05]  /*1c3b0*/  BSYNC.RECONVERGENT B1 ;  /* 0x0000000000017941 */ /* 0x000fea0003800200 */
.L_x_1902:
[----:B----4-:R-:W2:Y:S01]  /*1c3c0*/  LD.E R3, desc[UR4][R168.64+0xdc] ;  /* 0x0000dc04a8037980 */ /* 0x010ea2000c101900 */
        /* <DEDUP_REMOVED lines=769> */
.L_x_1899:
[----:B------:R-:W1:Y:S01]  /*1f3e0*/  LDC.64 R46, c[0x0][0x358] ;  /* 0x0000d600ff2e7b82 */ /* 0x000e620000000a00 */
[----:B------:R-:W-:Y:S02]  /*1f3f0*/  IMAD.MOV.U32 R12, RZ, RZ, 0x20 ;  /* 0x00000020ff0c7424 */ /* 0x000fe400078e00ff */
        /* <DEDUP_REMOVED lines=13> */
.L_x_1914:
[----:B------:R-:W-:Y:S01]  /*1f4d0*/  FSETP.NE.FTZ.AND P1, PT, R0, RZ, PT ;  /* 0x000000ff0000720b */ /* 0x000fe20003f35000 */
[----:B----4-:R-:W-:Y:S01]  /*1f4e0*/  FADD.FTZ R3, R2, R3 ;  /* 0x0000000302037221 */ /* 0x010fe20000010000 */
[----:B------:R-:W3:Y:S01]  /*1f4f0*/  MUFU.RCP R4, R0 ;  /* 0x0000000000047308 */ /* 0x000ee20000001000 */
[----:B------:R-:W-:Y:S01]  /*1f500*/  SHF.L.U32 R10, R231, 0x4, RZ ;  /* 0x00000004e70a7819 */ /* 0x000fe200000006ff */
[----:B------:R-:W-:Y:S05]  /*1f510*/  WARPSYNC.ALL ;  /* 0x0000000000007948 */ /* 0x000fea0003800000 */
[----:B------:R-:W-:Y:S01]  /*1f520*/  FSETP.NE.FTZ.AND P0, PT, R3, RZ, PT ;  /* 0x000000ff0300720b */ /* 0x000fe20003f15000 */
[----:B------:R-:W-:Y:S01]  /*1f530*/  MUFU.RCP R5, R3 ;  /* 0x0000000300057308 */ /* 0x000fe20000001000 */
[----:B------:R-:W-:-:S02]  /*1f540*/  SHF.L.U32 R6, R231, 0x1, RZ ;  /* 0x00000001e7067819 */ /* 0x000fc400000006ff */
[----:B------:R-:W-:Y:S02]  /*1f550*/  LOP3.LUT R8, R10, 0x1c0, RZ, 0xc0, !PT ;  /* 0x000001c00a087812 */ /* 0x000fe400078ec0ff */
[----:B------:R-:W-:Y:S02]  /*1f560*/  MOV R11, 0xff800000 ;  /* 0xff800000000b7802 */ /* 0x000fe40000000f00 */
[--C-:B------:R-:W-:Y:S01]  /*1f570*/  LOP3.LUT R229, R229, 0x6, R6.reuse, 0xf8, !PT ;  /* 0x00000006e5e57812 */ /* 0x100fe200078ef806 */
[----:B------:R-:W2:Y:S01]  /*1f580*/  @P1 MUFU.LG2 R0, R0 ;  /* 0x0000000000001308 */ /* 0x000ea20000000c00 */
[----:B------:R-:W-:Y:S02]  /*1f590*/  MOV R9, 0xff800000 ;  /* 0xff80000000097802 */ /* 0x000fe40000000f00 */
[----:B---3--:R-:W-:Y:S02]  /*1f5a0*/  FSEL R2, R4, 1, P1 ;  /* 0x3f80000004027808 */ /* 0x008fe40000800000 */
[----:B------:R-:W-:-:S03]  /*1f5b0*/  LOP3.LUT R4, R8, 0x38, R6, 0xf8, !PT ;  /* 0x0000003808047812 */ /* 0x000fc600078ef806 */
[----:B------:R-:W3:Y:S01]  /*1f5c0*/  @P0 MUFU.LG2 R3, R3 ;  /* 0x0000000300030308 */ /* 0x000ee20000000c00 */
        /* <DEDUP_REMOVED lines=9> */
[----:B--2---:R-:W-:Y:S01]  /*1f660*/  @P1 FMUL.FTZ R0, R0, 0.69314718246459960938 ;  /* 0x3f31721800001820 */ /* 0x004fe20000410000 */
[C---:B------:R-:W-:Y:S01]  /*1f670*/  FMUL.FTZ R141, R2.reuse, R141 ;  /* 0x0000008d028d7220 */ /* 0x040fe20000410000 */
[C---:B------:R-:W-:Y:S01]  /*1f680*/  FMUL.FTZ R144, R2.reuse, R144 ;  /* 0x0000009002907220 */ /* 0x040fe20000410000 */
[C---:B------:R-:W-:Y:S01]  /*1f690*/  FMUL.FTZ R145, R2.reuse, R145 ;  /* 0x0000009102917220 */ /* 0x040fe20000410000 */
[----:B-----5:R-:W-:Y:S01]  /*1f6a0*/  @P1 FFMA.FTZ R11, R7, R149, R0 ;  /* 0x00000095070b1223 */ /* 0x020fe20000010000 */
[----:B------:R-:W-:Y:S01]  /*1f6b0*/  FSEL R0, R5, 1, P0 ;  /* 0x3f80000005007808 */ /* 0x000fe20000000000 */
[C---:B------:R-:W-:Y:S01]  /*1f6c0*/  FMUL.FTZ R160, R2.reuse, R160 ;  /* 0x000000a002a07220 */ /* 0x040fe20000410000 */
[C---:B------:R-:W-:Y:S01]  /*1f6d0*/  FMUL.FTZ R161, R2.reuse, R161 ;  /* 0x000000a102a17220 */ /* 0x040fe20000410000 */
[----:B---3--:R-:W-:Y:S01]  /*1f6e0*/  @P0 FMUL.FTZ R3, R3, 0.69314718246459960938 ;  /* 0x3f31721803030820 */ /* 0x008fe20000410000 */
[C---:B------:R-:W-:Y:S01]  /*1f6f0*/  FMUL.FTZ R164, R2.reuse, R164 ;  /* 0x000000a402a47220 */ /* 0x040fe20000410000 */
        /* <DEDUP_REMOVED lines=17> */
[----:B------:R-:W-:Y:S01]  /*1f810*/  LOP3.LUT R2, R229, R4, RZ, 0xfc, !PT ;  /* 0x00000004e5027212 */ /* 0x000fe200078efcff */
[----:B------:R-:W-:Y:S01]  /*1f820*/  @P0 FFMA.FTZ R9, R7, R148, R3 ;  /* 0x0000009407090223 */ /* 0x000fe20000010003 */
[----:B------:R-:W-:Y:S01]  /*1f830*/  BAR.SYNC.DEFER_BLOCKING 0x0 ;  /* 0x0000000000007b1d */ /* 0x000fe20000010000 */
[----:B------:R-:W-:-:S02]  /*1f840*/  R2P PR, R231, 0x18 ;  /* 0x00000018e7007804 */ /* 0x000fc40000000000 */
[----:B------:R-:W-:Y:S02]  /*1f850*/  SEL R6, R12, 0xffffffe0, !P2 ;  /* 0xffffffe00c067807 */ /* 0x000fe40005000000 */
[----:B------:R-:W-:Y:S02]  /*1f860*/  LEA R2, R2, UR8, 0x2 ;  /* 0x0000000802027c11 */ /* 0x000fe4000f8e10ff */
[----:B------:R-:W-:Y:S01]  /*1f870*/  SEL R5, R13, 0xffffffc0, !P3 ;  /* 0xffffffc00d057807 */ /* 0x000fe20005800000 */
[----:B------:R2:W5:Y:S01]  /*1f880*/  LDL R48, [R1] ;  /* 0x0000000001307983 */ /* 0x0005620000100800 */
[----:B------:R-:W-:Y:S01]  /*1f890*/  R2UR UR10, R46 ;  /* 0x000000002e0a72ca */ /* 0x000fe200000e0000 */
[--C-:B------:R-:W-:Y:S01]  /*1f8a0*/  IMAD.IADD R4, R6, 0x1, R2.reuse ;  /* 0x0000000106047824 */ /* 0x100fe200078e0202 */
[----:B------:R-:W-:Y:S01]  /*1f8b0*/  R2UR UR11, R47 ;  /* 0x000000002f0b72ca */ /* 0x000fe200000e0000 */
[----:B------:R-:W-:Y:S01]  /*1f8c0*/  IMAD.IADD R3, R5, 0x1, R2 ;  /* 0x0000000105037824 */ /* 0x000fe200078e0202 */
[----:B------:R-:W-:Y:S01]  /*1f8d0*/  R2UR UR4, R46 ;  /* 0x000000002e0472ca */ /* 0x000fe200000e0000 */
[C---:B------:R-:W-:Y:S01]  /*1f8e0*/  VIADD R0, R2.reuse, 0x80 ;  /* 0x0000008002007836 */ /* 0x040fe20000000000 */
[----:B------:R-:W-:Y:S01]  /*1f8f0*/  R2UR UR5, R47 ;  /* 0x000000002f0572ca */ /* 0x000fe200000e0000 */
[----:B------:R-:W-:Y:S01]  /*1f900*/  @P4 VIADD R0, R2, 0xffffff80 ;  /* 0xffffff8002004836 */ /* 0x000fe20000000000 */
[----:B------:R-:W-:Y:S04]  /*1f910*/  STS.64 [R2], R152 ;  /* 0x0000009802007388 */ /* 0x000fe80000000a00 */
[----:B------:R3:W-:Y:S04]  /*1f920*/  STS.64 [R2+0x800], R154 ;  /* 0x0008009a02007388 */ /* 0x0007e80000000a00 */
[----:B------:R-:W-:Y:S04]  /*1f930*/  STS.64 [R4], R156 ;  /* 0x0000009c04007388 */ /* 0x000fe80000000a00 */
[----:B------:R4:W-:Y:S04]  /*1f940*/  STS.64 [R4+0x800], R158 ;  /* 0x0008009e04007388 */ /* 0x0009e80000000a00 */
[----:B------:R-:W-:Y:S04]  /*1f950*/  STS.64 [R3], R132 ;  /* 0x0000008403007388 */ /* 0x000fe80000000a00 */
[----:B------:R1:W-:Y:S01]  /*1f960*/  STS.64 [R3+0x800], R134 ;  /* 0x0008008603007388 */ /* 0x0003e20000000a00 */
[----:B---3--:R-:W-:-:S02]  /*1f970*/  IMAD.IADD R2, R5, 0x1, R0 ;  /* 0x0000000105027824 */ /* 0x008fc400078e0200 */
[----:B----4-:R-:W-:-:S05]  /*1f980*/  IMAD.IADD R4, R6, 0x1, R3 ;  /* 0x0000000106047824 */ /* 0x010fca00078e0203 */
[----:B------:R-:W-:Y:S01]  /*1f990*/  STS.64 [R4], R136 ;  /* 0x0000008804007388 */ /* 0x000fe20000000a00 */
[----:B-1----:R-:W-:-:S03]  /*1f9a0*/  IMAD.IADD R3, R6, 0x1, R0 ;  /* 0x0000000106037824 */ /* 0x002fc600078e0200 */
[----:B------:R-:W-:Y:S04]  /*1f9b0*/  STS.64 [R4+0x800], R138 ;  /* 0x0008008a04007388 */ /* 0x000fe80000000a00 */
[----:B------:R-:W-:Y:S04]  /*1f9c0*/  STS.64 [R0], R140 ;  /* 0x0000008c00007388 */ /* 0x000fe80000000a00 */
[----:B------:R1:W-:Y:S04]  /*1f9d0*/  STS.64 [R0+0x800], R142 ;  /* 0x0008008e00007388 */ /* 0x0003e80000000a00 */
[----:B------:R-:W-:Y:S04]  /*1f9e0*/  STS.64 [R3], R144 ;  /* 0x0000009003007388 */ /* 0x000fe80000000a00 */
[----:B------:R-:W-:Y:S04]  /*1f9f0*/  STS.64 [R3+0x800], R146 ;  /* 0x0008009203007388 */ /* 0x000fe80000000a00 */
[----:B------:R-:W-:Y:S04]  /*1fa00*/  STS.64 [R2], R160 ;  /* 0x000000a002007388 */ /* 0x000fe80000000a00 */
[----:B------:R3:W-:Y:S01]  /*1fa10*/  STS.64 [R2+0x800], R162 ;  /* 0x000800a202007388 */ /* 0x0007e20000000a00 */
[----:B-1----:R-:W-:-:S05]  /*1fa20*/  IMAD.IADD R0, R6, 0x1, R2 ;  /* 0x0000000106007824 */ /* 0x002fca00078e0202 */
[----:B------:R-:W-:Y:S04]  /*1fa30*/  STS.64 [R0], R164 ;  /* 0x000000a400007388 */ /* 0x000fe80000000a00 */
[----:B------:R1:W-:Y:S04]  /*1fa40*/  STS.64 [R0+0x800], R166 ;  /* 0x000800a600007388 */ /* 0x0003e80000000a00 */
[----:B------:R-:W4:Y:S04]  /*1fa50*/  LD.E R4, desc[UR4][R168.64+0x60] ;  /* 0x00006004a8047980 */ /* 0x000f28000c101900 */
[----:B---3--:R-:W3:Y:S01]  /*1fa60*/  LD.E.64 R2, desc[UR10][R168.64+0xb0] ;  /* 0x0000b00aa8027980 */ /* 0x008ee2000c101b00 */
[----:B------:R-:W2:Y:S01]  /*1fa70*/  S2R R14, SR_CTAID.X ;  /* 0x00000000000e7919 */ /* 0x000ea20000002500 */
[----:B------:R-:W-:Y:S01]  /*1fa80*/  IMAD.SHL.U32 R44, R231, 0x4, RZ ;  /* 0x00000004e72c7824 */ /* 0x000fe200078e00ff */
[----:B------:R-:W-:-:S02]  /*1fa90*/  R2UR UR12, R46 ;  /* 0x000000002e0c72ca */ /* 0x000fc400000e0000 */
[----:B------:R-:W-:Y:S02]  /*1faa0*/  R2UR UR13, R47 ;  /* 0x000000002f0d72ca */ /* 0x000fe400000e0000 */
[----:B------:R-:W-:Y:S02]  /*1fab0*/  LOP3.LUT R5, R10, 0x10, RZ, 0xc0, !PT ;  /* 0x000000100a057812 */ /* 0x000fe400078ec0ff */
[----:B------:R-:W-:Y:S02]  /*1fac0*/  SHF.R.U32.HI R6, RZ, 0x2, R231 ;  /* 0x00000002ff067819 */ /* 0x000fe400000116e7 */
[----:B-1----:R-:W-:-:S07]  /*1fad0*/  LOP3.LUT R0, R44, 0x1f8, RZ, 0xc0, !PT ;  /* 0x000001f82c007812 */ /* 0x002fce00078ec0ff */
[----:B------:R1:W5:Y:S01]  /*1fae0*/  LD.E R8, desc[UR12][R168.64+0xcc] ;  /* 0x0000cc0ca8087980 */ /* 0x000362000c101900 */
[----:B------:R-:W-:Y:S02]  /*1faf0*/  LOP3.LUT R0, R0, 0x38, R228, 0x78, !PT ;  /* 0x0000003800007812 */ /* 0x000fe400078e78e4 */
[----:B------:R-:W-:-:S03]  /*1fb00*/  LOP3.LUT R228, R228, 0x30, RZ, 0xc0, !PT ;  /* 0x00000030e4e47812 */ /* 0x000fc600078ec0ff */
[----:B------:R-:W-:Y:S02]  /*1fb10*/  IMAD R0, R0, 0x4, R5 ;  /* 0x0000000400007824 */ /* 0x000fe400078e0205 */
[----:B--2---:R-:W-:Y:S01]  /*1fb20*/  IMAD.SHL.U32 R45, R14, 0x40, RZ ;  /* 0x000000400e2d7824 */ /* 0x004fe200078e00ff */
[----:B------:R-:W-:Y:S01]  /*1fb30*/  LOP3.LUT P0, RZ, R231, 0x3, RZ, 0xc0, !PT ;  /* 0x00000003e7ff7812 */ /* 0x000fe2000780c0ff */
[----:B------:R-:W-:Y:S01]  /*1fb40*/  BSSY.RECONVERGENT B0, `(.L_x_1908) ;  /* 0x000001f000007945 */ /* 0x000fe20003800200 */
[----:B---3--:R-:W-:-:S04]  /*1fb50*/  IMAD R2, R2, UR9, R250 ;  /* 0x0000000902027c24 */ /* 0x008fc8000f8e02fa */
[----:B----4-:R-:W-:Y:S01]  /*1fb60*/  IMAD R2, R2, R4, R251 ;  /* 0x0000000402027224 */ /* 0x010fe200078e02fb */
[----:B------:R-:W-:Y:S02]  /*1fb70*/  LOP3.LUT R4, R228, 0x7, R6, 0xf8, !PT ;  /* 0x00000007e4047812 */ /* 0x000fe400078ef806 */
[----:B------:R1:W5:Y:S01]  /*1fb80*/  LD.E.64 R6, desc[UR10][R168.64+0x78] ;  /* 0x0000780aa8067980 */ /* 0x000362000c101b00 */
[----:B------:R-:W-:-:S03]  /*1fb90*/  IMAD R5, R3, R2, R45 ;  /* 0x0000000203057224 */ /* 0x000fc600078e022d */
[----:B------:R1:W5:Y:S01]  /*1fba0*/  LD.E.64 R2, desc[UR4][R168.64+0xa8] ;  /* 0x0000a804a8027980 */ /* 0x000362000c101b00 */
[----:B------:R-:W-:Y:S06]  /*1fbb0*/  BAR.SYNC.DEFER_BLOCKING 0x0 ;  /* 0x0000000000007b1d */ /* 0x000fec0000010000 */
[----:B------:R1:W2:Y:S04]  /*1fbc0*/  LDS.128 R40, [R0+UR8] ;  /* 0x0000000800287984 */ /* 0x0002a80008000c00 */
[----:B------:R1:W3:Y:S04]  /*1fbd0*/  LDS.128 R36, [R0+UR8+0x800] ;  /* 0x0008000800247984 */ /* 0x0002e80008000c00 */
[----:B------:R1:W4:Y:S04]  /*1fbe0*/  LDS.128 R32, [R0+UR8+0x1000] ;  /* 0x0010000800207984 */ /* 0x0003280008000c00 */
[----:B------:R1:W1:Y:S04]  /*1fbf0*/  LDS.128 R28, [R0+UR8+0x1800] ;  /* 0x00180008001c7984 */ /* 0x0002680008000c00 */
[----:B------:R1:W1:Y:S04]  /*1fc00*/  LDS.128 R24, [R0+UR8+0x2000] ;  /* 0x0020000800187984 */ /* 0x0002680008000c00 */
[----:B------:R1:W1:Y:S04]  /*1fc10*/  LDS.128 R20, [R0+UR8+0x2800] ;  /* 0x0028000800147984 */ /* 0x0002680008000c00 */
[----:B------:R1:W1:Y:S04]  /*1fc20*/  LDS.128 R16, [R0+UR8+0x3000] ;  /* 0x0030000800107984 */ /* 0x0002680008000c00 */
[----:B------:R1:W1:Y:S01]  /*1fc30*/  LDS.128 R12, [R0+UR8+0x3800] ;  /* 0x00380008000c7984 */ /* 0x0002620008000c00 */
[----:B------:R-:W-:Y:S05]  /*1fc40*/  @P0 BRA `(.L_x_1909) ;  /* 0x0000000000380947 */ /* 0x000fea0003800000 */
[----:B-1---5:R-:W-:Y:S02]  /*1fc50*/  IMAD.IADD R0, R48, 0x1, -R45 ;  /* 0x0000000130007824 */ /* 0x022fe400078e0a2d */
[----:B------:R-:W-:-:S03]  /*1fc60*/  VIADD R10, R4, 0x8 ;  /* 0x00000008040a7836 */ /* 0x000fc60000000000 */
[-C--:B------:R-:W-:Y:S02]  /*1fc70*/  ISETP.GE.AND P2, PT, R4, R0.reuse, PT ;  /* 0x000000000400720c */ /* 0x080fe40003f46270 */
[----:B------:R-:W-:Y:S02]  /*1fc80*/  ISETP.GE.AND P1, PT, R10, R0, PT ;  /* 0x000000000a00720c */ /* 0x000fe40003f26270 */
[----:B------:R-:W-:-:S04]  /*1fc90*/  IADD3 R0, P0, PT, R5, R4, RZ ;  /* 0x0000000405007210 */ /* 0x000fc80007f1e0ff */
[----:B------:R-:W-:Y:S02]  /*1fca0*/  LEA.HI.X.SX32 R4, R5, RZ, 0x1, P0 ;  /* 0x000000ff05047211 */ /* 0x000fe400000f0eff */
[----:B------:R-:W-:-:S03]  /*1fcb0*/  LEA R2, P0, R0, R2, 0x2 ;  /* 0x0000000200027211 */ /* 0x000fc600078010ff */
[C---:B------:R-:W-:Y:S02]  /*1fcc0*/  @!P2 R2UR UR10, R46.reuse ;  /* 0x000000002e0aa2ca */ /* 0x040fe400000e0000 */
[C---:B------:R-:W-:Y:S02]  /*1fcd0*/  @!P2 R2UR UR11, R47.reuse ;  /* 0x000000002f0ba2ca */ /* 0x040fe400000e0000 */
[----:B------:R-:W-:Y:S02]  /*1fce0*/  @!P1 R2UR UR4, R46 ;  /* 0x000000002e0492ca */ /* 0x000fe400000e0000 */
[----:B------:R-:W-:Y:S02]  /*1fcf0*/  @!P1 R2UR UR5, R47 ;  /* 0x000000002f0592ca */ /* 0x000fe400000e0000 */
[----:B------:R-:W-:-:S07]  /*1fd00*/  LEA.HI.X R3, R0, R3, R4, 0x2, P0 ;  /* 0x0000000300037211 */ /* 0x000fce00000f1404 */
[----:B------:R1:W-:Y:S04]  /*1fd10*/  @!P2 ST.E desc[UR10][R2.64], R11 ;  /* 0x0000000b0200a985 */ /* 0x0003e8000c10190a */
[----:B------:R1:W-:Y:S02]  /*1fd20*/  @!P1 ST.E desc[UR4][R2.64+0x20], R9 ;  /* 0x0000200902009985 */ /* 0x0003e4000c101904 */
.L_x_1909:
[----:B------:R-:W-:Y:S05]  /*1fd30*/  BSYNC.RECONVERGENT B0 ;  /* 0x0000000000007941 */ /* 0x000fea0003800200 */
.L_x_1908:
[----:B------:R-:W-:Y:S02]  /*1fd40*/  R2UR UR4, R46 ;  /* 0x000000002e0472ca */ /* 0x000fe400000e0000 */
[----:B------:R-:W-:-:S13]  /*1fd50*/  R2UR UR5, R47 ;  /* 0x000000002f0572ca */ /* 0x000fda00000e0000 */
[----:B-1----:R-:W2:Y:S01]  /*1fd60*/  LD.E R0, desc[UR4][R168.64+0xc0] ;  /* 0x0000c004a8007980 */ /* 0x002ea2000c101900 */
[----:B-----5:R-:W-:Y:S01]  /*1fd70*/  LOP3.LUT R2, R44, 0x3c, RZ, 0xc0, !PT ;  /* 0x0000003c2c027812 */ /* 0x020fe200078ec0ff */
[----:B------:R-:W-:Y:S01]  /*1fd80*/  IMAD.IADD R4, R48, 0x1, -R45 ;  /* 0x0000000130047824 */ /* 0x000fe200078e0a2d */
[----:B------:R-:W-:Y:S02]  /*1fd90*/  SHF.R.U32.HI R231, RZ, 0x4, R231 ;  /* 0x00000004ffe77819 */ /* 0x000fe400000116e7 */
[----:B------:R-:W-:Y:S02]  /*1fda0*/  MOV R9, 0x1d0 ;  /* 0x000001d000097802 */ /* 0x000fe40000000f00 */
[----:B--2---:R-:W-:Y:S01]  /*1fdb0*/  ISETP.GE.AND P0, PT, R2, R0, PT ;  /* 0x000000000200720c */ /* 0x004fe20003f06270 */
[----:B------:R-:W-:Y:S01]  /*1fdc0*/  IMAD R0, R5, R8, RZ ;  /* 0x0000000805007224 */ /* 0x000fe200078e02ff */
[----:B------:R-:W-:Y:S01]  /*1fdd0*/  LOP3.LUT R2, R44, 0xfc0, RZ, 0xc0, !PT ;  /* 0x00000fc02c027812 */ /* 0x000fe200078ec0ff */
[C---:B------:R-:W-:Y:S01]  /*1fde0*/  VIADD R5, R231.reuse, 0x8 ;  /* 0x00000008e7057836 */ /* 0x040fe20000000000 */
[----:B------:R-:W-:-:S02]  /*1fdf0*/  ISETP.GE.OR P2, PT, R231, R4, P0 ;  /* 0x00000004e700720c */ /* 0x000fc40000746670 */
[----:B------:R-:W-:Y:S02]  /*1fe00*/  LOP3.LUT R2, R2, 0x3c, R44, 0xf8, !PT ;  /* 0x0000003c02027812 */ /* 0x000fe400078ef82c */
[----:B------:R-:W-:Y:S01]  /*1fe10*/  ISETP.GE.OR P6, PT, R5, R4, P0 ;  /* 0x000000040500720c */ /* 0x000fe200007c6670 */
[----:B------:R-:W-:Y:S01]  /*1fe20*/  VIADD R5, R231, 0x28 ;  /* 0x00000028e7057836 */ /* 0x000fe20000000000 */
[----:B------:R-:W-:-:S04]  /*1fe30*/  IADD3 R3, P1, PT, R0, R2, RZ ;  /* 0x0000000200037210 */ /* 0x000fc80007f3e0ff */
[----:B------:R-:W-:Y:S02]  /*1fe40*/  LEA.HI.X.SX32 R0, R0, RZ, 0x1, P1 ;  /* 0x000000ff00007211 */ /* 0x000fe400008f0eff */
[----:B------:R-:W-:Y:S01]  /*1fe50*/  LEA R2, P1, R3, R6, 0x2 ;  /* 0x0000000603027211 */ /* 0x000fe200078210ff */
[----:B------:R-:W-:Y:S01]  /*1fe60*/  VIADD R6, R231, 0x20 ;  /* 0x00000020e7067836 */ /* 0x000fe20000000000 */
[----:B------:R-:W-:Y:S02]  /*1fe70*/  @!P2 R2UR UR4, R46 ;  /* 0x000000002e04a2ca */ /* 0x000fe400000e0000 */
[----:B------:R-:W-:Y:S01]  /*1fe80*/  LEA.HI.X R3, R3, R7, R0, 0x2, P1 ;  /* 0x0000000703037211 */ /* 0x000fe200008f1400 */
[----:B------:R-:W-:Y:S01]  /*1fe90*/  VIADD R0, R231, 0x10 ;  /* 0x00000010e7007836 */ /* 0x000fe20000000000 */
[----:B------:R-:W-:Y:S01]  /*1fea0*/  @!P2 R2UR UR5, R47 ;  /* 0x000000002f05a2ca */ /* 0x000fe200000e0000 */
[C---:B------:R-:W-:Y:S01]  /*1feb0*/  VIADD R7, R231.reuse, 0x18 ;  /* 0x00000018e7077836 */ /* 0x040fe20000000000 */
[----:B------:R-:W-:-:S02]  /*1fec0*/  ISETP.GE.OR P1, PT, R231, R4, P0 ;  /* 0x00000004e700720c */ /* 0x000fc40000726670 */
[-C--:B------:R-:W-:Y:S01]  /*1fed0*/  ISETP.GE.OR P5, PT, R0, R4.reuse, P0 ;  /* 0x000000040000720c */ /* 0x080fe200007a6670 */
[----:B------:R-:W-:Y:S01]  /*1fee0*/  VIADD R0, R231, 0x30 ;  /* 0x00000030e7007836 */ /* 0x000fe20000000000 */
[-C--:B------:R-:W-:Y:S01]  /*1fef0*/  ISETP.GE.OR P4, PT, R7, R4.reuse, P0 ;  /* 0x000000040700720c */ /* 0x080fe20000786670 */
[----:B------:R-:W-:Y:S01]  /*1ff00*/  VIADD R231, R231, 0x38 ;  /* 0x00000038e7e77836 */ /* 0x000fe20000000000 */
[-C--:B------:R-:W-:Y:S02]  /*1ff10*/  ISETP.GE.OR P3, PT, R6, R4.reuse, P0 ;  /* 0x000000040600720c */ /* 0x080fe40000766670 */
[-C--:B------:R-:W-:Y:S01]  /*1ff20*/  ISETP.GE.OR P2, PT, R5, R4.reuse, P0 ;  /* 0x000000040500720c */ /* 0x080fe20000746670 */
[----:B------:R-:W-:Y:S01]  /*1ff30*/  IMAD.MOV.U32 R5, RZ, RZ, 0x0 ;  /* 0x00000000ff057424 */ /* 0x000fe200078e00ff */
[----:B------:R-:W-:Y:S02]  /*1ff40*/  @!P6 R2UR UR18, R46 ;  /* 0x000000002e12e2ca */ /* 0x000fe400000e0000 */
[----:B------:R-:W-:Y:S01]  /*1ff50*/  @!P6 R2UR UR19, R47 ;  /* 0x000000002f13e2ca */ /* 0x000fe200000e0000 */
[----:B------:R-:W-:Y:S01]  /*1ff60*/  @!P1 ST.E.128 desc[UR4][R2.64], R40 ;  /* 0x0000002802009985 */ /* 0x000fe2000c101d04 */
[----:B------:R-:W-:-:S02]  /*1ff70*/  ISETP.GE.OR P1, PT, R0, R4, P0 ;  /* 0x000000040000720c */ /* 0x000fc40000726670 */
[C---:B------:R-:W-:Y:S02]  /*1ff80*/  @!P5 R2UR UR16, R46.reuse ;  /* 0x000000002e10d2ca */ /* 0x040fe400000e0000 */
[C---:B------:R-:W-:Y:S02]  /*1ff90*/  @!P5 R2UR UR17, R47.reuse ;  /* 0x000000002f11d2ca */ /* 0x040fe400000e0000 */
[C---:B------:R-:W-:Y:S02]  /*1ffa0*/  @!P4 R2UR UR14, R46.reuse ;  /* 0x000000002e0ec2ca */ /* 0x040fe400000e0000 */
[C---:B------:R-:W-:Y:S02]  /*1ffb0*/  @!P4 R2UR UR15, R47.reuse ;  /* 0x000000002f0fc2ca */ /* 0x040fe400000e0000 */
[----:B------:R-:W-:Y:S01]  /*1ffc0*/  @!P3 R2UR UR12, R46 ;  /* 0x000000002e0cb2ca */ /* 0x000fe200000e0000 */
[----:B---3--:R-:W-:Y:S01]  /*1ffd0*/  @!P6 ST.E.128 desc[UR18][R2.64+0x800], R36 ;  /* 0x000800240200e985 */ /* 0x008fe2000c101d12 */
[----:B------:R-:W-:-:S02]  /*1ffe0*/  @!P3 R2UR UR13, R47 ;  /* 0x000000002f0db2ca */ /* 0x000fc400000e0000 */
[C---:B------:R-:W-:Y:S02]  /*1fff0*/  @!P2 R2UR UR10, R46.reuse ;  /* 0x000000002e0aa2ca */ /* 0x040fe400000e0000 */
[C---:B------:R-:W-:Y:S01]  /*20000*/  @!P2 R2UR UR11, R47.reuse ;  /* 0x000000002f0ba2ca */ /* 0x040fe200000e0000 */
[----:B----4-:R-:W-:Y:S01]  /*20010*/  @!P5 ST.E.128 desc[UR16][R2.64+0x1000], R32 ;  /* 0x001000200200d985 */ /* 0x010fe2000c101d10 */
[----:B------:R-:W-:Y:S02]  /*20020*/  @!P1 R2UR UR4, R46 ;  /* 0x000000002e0492ca */ /* 0x000fe400000e0000 */
[----:B------:R-:W-:Y:S01]  /*20030*/  @!P1 R2UR UR5, R47 ;  /* 0x000000002f0592ca */ /* 0x000fe200000e0000 */
[----:B------:R-:W-:Y:S01]  /*20040*/  @!P4 ST.E.128 desc[UR14][R2.64+0x1800], R28 ;  /* 0x0018001c0200c985 */ /* 0x000fe2000c101d0e */
[----:B------:R-:W-:Y:S01]  /*20050*/  ISETP.GE.OR P0, PT, R231, R4, P0 ;  /* 0x00000004e700720c */ /* 0x000fe20000706670 */
[----:B------:R-:W-:Y:S02]  /*20060*/  IMAD.MOV.U32 R4, RZ, RZ, R9 ;  /* 0x000000ffff047224 */ /* 0x000fe400078e0009 */
[----:B------:R-:W-:Y:S04]  /*20070*/  @!P3 ST.E.128 desc[UR12][R2.64+0x2000], R24 ;  /* 0x002000180200b985 */ /* 0x000fe8000c101d0c */
[----:B------:R-:W-:Y:S04]  /*20080*/  @!P2 ST.E.128 desc[UR10][R2.64+0x2800], R20 ;  /* 0x002800140200a985 */ /* 0x000fe8000c101d0a */
[----:B------:R1:W-:Y:S02]  /*20090*/  @!P1 ST.E.128 desc[UR4][R2.64+0x3000], R16 ;  /* 0x0030001002009985 */ /* 0x0003e4000c101d04 */
[----:B-1----:R-:W-:Y:S05]  /*200a0*/  @P0 RET.REL.NODEC R4 `(_ZN5flash24flash_fwd_splitkv_kernelI23Flash_fwd_kernel_traitsILi64ELi64ELi256ELi4ELb0ELb0EN7cutlass6half_tE19Flash_kernel_traitsILi64ELi64ELi256ELi4ES3_EELb0ELb0ELb0ELb0ELb0ELb0ELb1ELb1EEEvNS_16Flash_fwd_paramsE) ;  /* 0xfffffdfc04d40950 */ /* 0x002fea0003c3ffff */
[----:B------:R-:W-:Y:S02]  /*200b0*/  R2UR UR4, R46 ;  /* 0x000000002e0472ca */ /* 0x000fe400000e0000 */
[----:B------:R-:W-:-:S13]  /*200c0*/  R2UR UR5, R47 ;  /* 0x000000002f0572ca */ /* 0x000fda00000e0000 */
[----:B------:R1:W-:Y:S02]  /*200d0*/  ST.E.128 desc[UR4][R2.64+0x3800], R12 ;  /* 0x0038000c02007985 */ /* 0x0003e4000c101d04 */
[----:B-1----:R-:W-:Y:S02]  /*200e0*/  IMAD.MOV.U32 R2, RZ, RZ, R9 ;  /* 0x000000ffff027224 */ /* 0x002fe400078e0009 */
[----:B------:R-:W-:-:S04]  /*200f0*/  IMAD.MOV.U32 R3, RZ, RZ, 0x0 ;  /* 0x00000000ff037424 */ /* 0x000fc800078e00ff */
[----:B------:R-:W-:Y:S05]  /*20100*/  RET.REL.NODEC R2 `(_ZN5flash24flash_fwd_splitkv_kernelI23Flash_fwd_kernel_traitsILi64ELi64ELi256ELi4ELb0ELb0EN7cutlass6half_tE19Flash_kernel_traitsILi64ELi64ELi256ELi4ES3_EELb0ELb0ELb0ELb0ELb0ELb0ELb1ELb1EEEvNS_16Flash_fwd_paramsE) ;  /* 0xfffffdfc02bc7950 */ /* 0x000fea0003c3ffff */
.L_x_1907:
[----:B------:R-:W-:Y:S01]  /*20110*/  IMAD.MOV.U32 R0, RZ, RZ, 0x2 ;  /* 0x00000002ff007424 */ /* 0x000fe200078e00ff */
[----:B------:R-:W-:Y:S01]  /*20120*/  MOV R2, R239 ;  /* 0x000000ef00027202 */ /* 0x000fe20000000f00 */
[----:B------:R-:W-:Y:S01]  /*20130*/  IMAD.MOV.U32 R4, RZ, RZ, -0x1 ;  /* 0xffffffffff047424 */ /* 0x000fe200078e00ff */
[----:B------:R-:W-:-:S07]  /*20140*/  MOV R3, 0x1f ;  /* 0x0000001f00037802 */ /* 0x000fce0000000f00 */
[----:B-1---5:R-:W-:Y:S05]  /*20150*/  WARPSYNC.COLLECTIVE R4, `(.L_x_1910) ;  /* 0x0000000004087348 */ /* 0x022fea0003c00000 */
[----:B------:R2:W3:Y:S02]  /*20160*/  SHFL.BFLY P0, R0, R2, R0, R3 ;  /* 0x0c00000002007389 */ /* 0x0004e40000000003 */
[----:B-123-5:R-:W-:Y:S05]  /*20170*/  ENDCOLLECTIVE ;  /* 0x000000000000791b */ /* 0x02efea0003800000 */
.L_x_1910:
[----:B------:R-:W-:Y:S02]  /*20180*/  MOV R5, R0 ;  /* 0x0000000000057202 */ /* 0x000fe40000000f00 */
[----:B------:R-:W-:-:S03]  /*20190*/  MOV R0, 0x1 ;  /* 0x0000000100007802 */ /* 0x000fc60000000f00 */
[----:B------:R-:W-:-:S04]  /*201a0*/  FADD.FTZ R5, R5, R239 ;  /* 0x000000ef05057221 */ /* 0x000fc80000010000 */
[----:B------:R-:W-:-:S07]  /*201b0*/  IMAD.MOV.U32 R2, RZ, RZ, R5 ;  /* 0x000000ffff027224 */ /* 0x000fce00078e0005 */
[----:B------:R-:W-:Y:S05]  /*201c0*/  WARPSYNC.COLLECTIVE R4, `(.L_x_1911) ;  /* 0x0000000004087348 */ /* 0x000fea0003c00000 */
[----:B------:R1:W2:Y:S02]  /*201d0*/  SHFL.BFLY P0, R0, R2, R0, R3 ;  /* 0x0c00000002007389 */ /* 0x0002a40000000003 */
[----:B-12---:R-:W-:Y:S05]  /*201e0*/  ENDCOLLECTIVE ;  /* 0x000000000000791b */ /* 0x006fea0003800000 */
.L_x_1911:
[----:B------:R-:W-:Y:S01]  /*201f0*/  IMAD.MOV.U32 R6, RZ, RZ, R0 ;  /* 0x000000ffff067224 */ /* 0x000fe200078e0000 */
[----:B------:R-:W-:Y:S02]  /*20200*/  MOV R0, 0x2 ;  /* 0x0000000200007802 */ /* 0x000fe40000000f00 */
[----:B------:R-:W-:-:S07]  /*20210*/  MOV R2, R240 ;  /* 0x000000f000027202 */ /* 0x000fce0000000f00 */
[----:B------:R-:W-:Y:S05]  /*20220*/  WARPSYNC.COLLECTIVE R4, `(.L_x_1912) ;  /* 0x0000000004087348 */ /* 0x000fea0003c00000 */
[----:B------:R1:W2:Y:S02]  /*20230*/  SHFL.BFLY P0, R0, R2, R0, R3 ;  /* 0x0c00000002007389 */ /* 0x0002a40000000003 */
[----:B-12---:R-:W-:Y:S05]  /*20240*/  ENDCOLLECTIVE ;  /* 0x000000000000791b */ /* 0x006fea0003800000 */
.L_x_1912:
[----:B------:R-:W-:Y:S01]  /*20250*/  IMAD.MOV.U32 R2, RZ, RZ, R0 ;  /* 0x000000ffff027224 */ /* 0x000fe200078e0000 */
[----:B------:R-:W-:-:S03]  /*20260*/  MOV R0, 0x1 ;  /* 0x0000000100007802 */ /* 0x000fc60000000f00 */
[----:B------:R-:W-:-:S07]  /*20270*/  FADD.FTZ R2, R2, R240 ;  /* 0x000000f002027221 */ /* 0x000fce0000010000 */
[----:B------:R-:W-:Y:S05]  /*20280*/  WARPSYNC.COLLECTIVE R4, `(.L_x_1913) ;  /* 0x0000000004087348 */ /* 0x000fea0003c00000 */
[----:B------:R1:W2:Y:S02]  /*20290*/  SHFL.BFLY P0, R0, R2, R0, R3 ;  /* 0x0c00000002007389 */ /* 0x0002a40000000003 */
[----:B-12---:R-:W-:Y:S05]  /*202a0*/  ENDCOLLECTIVE ;  /* 0x000000000000791b */ /* 0x006fea0003800000 */
.L_x_1913:
[----:B------:R-:W-:Y:S01]  /*202b0*/  MOV R3, R0 ;  /* 0x0000000000037202 */ /* 0x000fe20000000f00 */
[----:B------:R-:W-:Y:S01]  /*202c0*/  FADD.FTZ R0, R5, R6 ;  /* 0x0000000605007221 */ /* 0x000fe20000010000 */
[----:B------:R-:W-:Y:S06]  /*202d0*/  BRA `(.L_x_1914) ;  /* 0xfffffff0007c7947 */ /* 0x000fec000383ffff */
.L_x_1915:
        /* <DEDUP_REMOVED lines=10> */
.L_x_14730:


//--------------------- .text._ZN5flash24flash_fwd_splitkv_kernelI23Flash_fwd_kernel_traitsILi64ELi64ELi256ELi4ELb0ELb0EN7cutlass6half_tE19Flash_kernel_traitsILi64ELi64ELi256ELi4ES3_EELb0ELb0ELb0ELb0ELb0ELb1ELb1ELb1EEEvNS_16Flash_fwd_paramsE --------------------------
	.section	.text._ZN5flash24flash_fwd_splitkv_kernelI23Flash_fwd_kernel_traitsILi64ELi64ELi256ELi4ELb0ELb0EN7cutlass6half_tE19Flash_kernel_traitsILi64ELi64ELi256ELi4ES3_EELb0ELb0ELb0ELb0ELb0ELb1ELb1ELb1EEEvNS_16Flash_fwd_paramsE,"ax",@progbits
	.align	128
        .global         _ZN5flash24flash_fwd_splitkv_kernelI23Flash_fwd_kernel_traitsILi64ELi64ELi256ELi4ELb0ELb0EN7cutlass6half_tE19Flash_kernel_traitsILi64ELi64ELi256ELi4ES3_EELb0ELb0ELb0ELb0ELb0ELb1ELb1ELb1EEEvNS_16Flash_fwd_paramsE
        .type           _ZN5flash24flash_fwd_splitkv_kernelI23Flash_fwd_kernel_traitsILi64ELi64ELi256ELi4ELb0ELb0EN7cutlass6half_tE19Flash_kernel_traitsILi64ELi64ELi256ELi4ES3_EELb0ELb0ELb0ELb0ELb0ELb1ELb1ELb1EEEvNS_16Flash_fwd_paramsE,@function
        .size           _ZN5flash24flash_fwd_splitkv_kernelI23Flash_fwd_kernel_traitsILi64ELi64ELi256ELi4ELb0ELb0EN7cutlass6half_tE19Flash_kernel_traitsILi64ELi64ELi256ELi4ES3_EELb0ELb0ELb0ELb0ELb0ELb1ELb1ELb1EEEvNS_16Flash_fwd_paramsE,(.L_x_14731 - _ZN5flash24flash_fwd_splitkv_kernelI23Flash_fwd_kernel_traitsILi64ELi64ELi256ELi4ELb0ELb0EN7cutlass6half_tE19Flash_kernel_traitsILi64ELi64ELi256ELi4ES3_EELb0ELb0ELb0ELb0ELb0ELb1ELb1ELb1EEEvNS_16Flash_fwd_paramsE)
        .other          _ZN5flash24flash_fwd_splitkv_kernelI23Flash_fwd_kernel_traitsILi64ELi64ELi256ELi4ELb0ELb0EN7cutlass6half_tE19Flash_kernel_traitsILi64ELi64ELi256ELi4ES3_EELb0ELb0ELb0ELb0ELb0ELb1ELb1ELb1EEEvNS_16Flash_fwd_paramsE,@"STO_CUDA_ENTRY STV_DEFAULT"
_ZN5flash24flash_fwd_splitkv_kernelI23Flash_fwd_kernel_traitsILi64ELi64ELi256ELi4ELb0ELb0EN7cutlass6half_tE19Flash_kernel_traitsILi64ELi64ELi256ELi4ES3_EELb0ELb0ELb0ELb0ELb0ELb1ELb1ELb1EEEvNS_16Flash_fwd_paramsE:
.text._ZN5flash24flash_fwd_splitkv_kernelI23Flash_fwd_kernel_traitsILi64ELi64ELi256ELi4ELb0ELb0EN7cutlass6half_tE19Flash_kernel_traitsILi64ELi64ELi256ELi4ES3_EELb0ELb0ELb0ELb0ELb0ELb1ELb1ELb1EEEvNS_16Flash_fwd_paramsE:
        /* <DEDUP_REMOVED lines=30> */
[----:B-1----:R-:W-:Y:S05]  /*01e0*/  CALL.REL.NOINC `($_ZN5flash24flash_fwd_splitkv_kernelI23Flash_fwd_kernel_traitsILi64ELi64ELi256ELi4ELb0ELb0EN7cutlass6half_tE19Flash_kernel_traitsILi64ELi64ELi256ELi4ES3_EELb0ELb0ELb0ELb0ELb0ELb1ELb1ELb1EEEvNS_16Flash_fwd_paramsE$_ZN5flash30compute_attn_1rowblock_splitkvI23Flash_fwd_kernel_traitsILi64ELi64ELi256ELi4ELb0ELb0EN7cutlass6half_tE19Flash_kernel_traitsILi64ELi64ELi256ELi4ES3_EELb0ELb0ELb0ELb0ELb0ELb1ELb1ELb1ENS_16Flash_fwd_paramsEEEvRKT8_iiiii) ;  /* 0x0000000000087944 */ /* 0x002fea0003c00000 */
[----:B------:R-:W-:Y:S05]  /*01f0*/  BSYNC.RECONVERGENT B3 ;  /* 0x0000000000037941 */ /* 0x000fea0003800200 */
.L_x_1916:
[----:B------:R-:W-:Y:S05]  /*0200*/  EXIT ;  /* 0x000000000000794d */ /* 0x000fea0003800000 */
        .type           $_ZN5flash24flash_fwd_splitkv_kernelI23Flash_fwd_kernel_traitsILi64ELi64ELi256ELi4ELb0ELb0EN7cutlass6half_tE19Flash_kernel_traitsILi64ELi64ELi256ELi4ES3_EELb0ELb0ELb0ELb0ELb0ELb1ELb1ELb1EEEvNS_16Flash_fwd_paramsE$_ZN5flash30compute_attn_1rowblock_splitkvI23Flash_fwd_kernel_traitsILi64ELi64ELi256ELi4ELb0ELb0EN7cutlass6half_tE19Flash_kernel_traitsILi64ELi64ELi256ELi4ES3_EELb0ELb0ELb0ELb0ELb0ELb1ELb1ELb1ENS_16Flash_fwd_paramsEEEvRKT8_iiiii,@function
        .size           $_ZN5flash24flash_fwd_splitkv_kernelI23Flash_fwd_kernel_traitsILi64ELi64ELi256ELi4ELb0ELb0EN7cutlass6half_tE19Flash_kernel_traitsILi64ELi64ELi256ELi4ES3_EELb0ELb0ELb0ELb0ELb0ELb1ELb1ELb1EEEvNS_16Flash_fwd_paramsE$_ZN5flash30compute_attn_1rowblock_splitkvI23Flash_fwd_kernel_traitsILi64ELi64ELi256ELi4ELb0ELb0EN7cutlass6half_tE19Flash_kernel_traitsILi64ELi64ELi256ELi4ES3_EELb0ELb0ELb0ELb0ELb0ELb1ELb1ELb1ENS_16Flash_fwd_paramsEEEvRKT8_iiiii,(.L_x_14731 - $_ZN5flash24flash_fwd_splitkv_kernelI23Flash_fwd_kernel_traitsILi64ELi64ELi256ELi4ELb0ELb0EN7cutlass6half_tE19Flash_kernel_traitsILi64ELi64ELi256ELi4ES3_EELb0ELb0ELb0ELb0ELb0ELb1ELb1ELb1EEEvNS_16Flash_fwd_paramsE$_ZN5flash30compute_attn_1rowblock_splitkvI23Flash_fwd_kernel_traitsILi64ELi64ELi256ELi4ELb0ELb0EN7cutlass6half_tE19Flash_kernel_traitsILi64ELi64ELi256ELi4ES3_EELb0ELb0ELb0ELb0ELb0ELb1ELb1ELb1ENS_16Flash_fwd_paramsEEEvRKT8_iiiii)
$_ZN5flash24flash_fwd_splitkv_kernelI23Flash_fwd_kernel_traitsILi64ELi64ELi256ELi4ELb0ELb0EN7cutlass6half_tE19Flash_kernel_traitsILi64ELi64ELi256ELi4ES3_EELb0ELb0ELb0ELb0ELb0ELb1ELb1ELb1EEEvNS_16Flash_fwd_paramsE$_ZN5flash30compute_attn_1rowblock_splitkvI23Flash_fwd_kernel_traitsILi64ELi64ELi256ELi4ELb0ELb0EN7cutlass6half_tE19Flash_kernel_traitsILi64ELi64ELi256ELi4ES3_EELb0ELb0ELb0ELb0ELb0ELb1ELb1ELb1ENS_16Flash_fwd_paramsEEEvRKT8_iiiii:
[----:B------:R-:W1:Y:S01]  /*0210*/  LDCU.64 UR6, c[0x0][0x358] ;  /* 0x00006b00ff0677ac */ /* 0x000e620008000a00 */
[----:B------:R-:W2:Y:S04]  /*0220*/  LDL R40, [R1+0x3c] ;  /* 0x00003c0001287983 */ /* 0x000ea80000100800 */
[----:B-1----:R-:W3:Y:S04]  /*0230*/  LD.E.64 R4, desc[UR6][R134.64+0xe0] ;  /* 0x0000e00686047980 */ /* 0x002ee8000c101b00 */
[----:B------:R-:W4:Y:S04]  /*0240*/  LD.E.64 R2, desc[UR6][R134.64+0xe8] ;  /* 0x0000e80686027980 */ /* 0x000f28000c101b00 */
[----:B------:R-:W4:Y:S01]  /*0250*/  LD.E.64 R6, desc[UR6][R134.64+0xf0] ;  /* 0x0000f00686067980 */ /* 0x000f22000c101b00 */
[----:B------:R-:W-:-:S03]  /*0260*/  IMAD.MOV.U32 R34, RZ, RZ, -0x1 ;  /* 0xffffffffff227424 */ /* 0x000fc600078e00ff */
[----:B------:R-:W4:Y:S01]  /*0270*/  LD.E.64 R8, desc[UR6][R134.64+0xf8] ;  /* 0x0000f80686087980 */ /* 0x000f22000c101b00 */
[----:B------:R-:W-:Y:S02]  /*0280*/  IMAD.MOV.U32 R12, RZ, RZ, RZ ;  /* 0x000000ffff0c7224 */ /* 0x000fe400078e00ff */
[----:B--2---:R-:W-:Y:S01]  /*0290*/  IMAD.SHL.U32 R11, R40, 0x4, RZ ;  /* 0x00000004280b7824 */ /* 0x004fe200078e00ff */
[----:B------:R-:W-:Y:S02]  /*02a0*/  SHF.R.U32.HI R13, RZ, 0x1e, R40 ;  /* 0x0000001eff0d7819 */ /* 0x000fe40000011628 */
[C---:B---3--:R-:W-:Y:S02]  /*02b0*/  ISETP.NE.U32.AND P2, PT, R4.reuse, RZ, PT ;  /* 0x000000ff0400720c */ /* 0x048fe40003f45070 */
[----:B------:R-:W-:Y:S02]  /*02c0*/  ISETP.NE.U32.AND P0, PT, R4, RZ, PT ;  /* 0x000000ff0400720c */ /* 0x000fe40003f05070 */
[----:B------:R-:W-:-:S02]  /*02d0*/  ISETP.NE.AND.EX P3, PT, R5, RZ, PT, P2 ;  /* 0x000000ff0500720c */ /* 0x000fc40003f65320 */
[----:B----4-:R-:W-:Y:S02]  /*02e0*/  ISETP.NE.U32.AND P4, PT, R2, RZ, PT ;  /* 0x000000ff0200720c */ /* 0x010fe40003f85070 */
[----:B------:R-:W-:Y:S02]  /*02f0*/  ISETP.NE.U32.AND P5, PT, R6, RZ, PT ;  /* 0x000000ff0600720c */ /* 0x000fe40003fa5070 */
        /* <DEDUP_REMOVED lines=19> */
[----:B--2---:R1:W-:Y:S04]  /*0430*/  @!P3 STL [R1+0x44], R14 ;  /* 0x0000440e0100b387 */ /* 0x0043e80000100800 */
[----:B------:R-:W-:Y:S08]  /*0440*/  @!P2 BRA `(.L_x_1918) ;  /* 0x000000000010a947 */ /* 0x000ff00003800000 */
[----:B-1----:R-:W2:Y:S02]  /*0450*/  LD.E.U8 R4, desc[UR6][R134.64+0x1b2] ;  /* 0x0001b20686047980 */ /* 0x002ea4000c101100 */
[----:B--2---:R-:W-:-:S13]  /*0460*/  ISETP.NE.AND P0, PT, R4, RZ, PT ;  /* 0x000000ff0400720c */ /* 0x004fda0003f05270 */
[----:B------:R-:W-:Y:S05]  /*0470*/  @!P0 BRA `(.L_x_1918) ;  /* 0x0000000000048947 */ /* 0x000fea0003800000 */
[----:B------:R2:W5:Y:S02]  /*0480*/  LD.E R18, desc[UR6][R2.64] ;  /* 0x0000000602127980 */ /* 0x000564000c101900 */
.L_x_1918:
[----:B------:R-:W-:Y:S05]  /*0490*/  BSYNC.RECONVERGENT B0 ;  /* 0x0000000000007941 */ /* 0x000fea0003800200 */
.L_x_1917:
[----:B------:R-:W-:Y:S04]  /*04a0*/  BSSY.RECONVERGENT B0, `(.L_x_1919) ;  /* 0x0000007000007945 */ /* 0x000fe80003800200 */
[----:B------:R-:W-:Y:S05]  /*04b0*/  @!P4 BRA `(.L_x_1920) ;  /* 0x000000000014c947 */ /* 0x000fea0003800000 */
[----:B-----5:R-:W3:Y:S02]  /*04c0*/  LD.E.U8 R0, desc[UR6][R134.64+0x1b2] ;  /* 0x0001b20686007980 */ /* 0x020ee4000c101100 */
[----:B---3--:R-:W-:-:S13]  /*04d0*/  ISETP.NE.AND P0, PT, R0, RZ, PT ;  /* 0x000000ff0000720c */ /* 0x008fda0003f05270 */
[----:B------:R-:W3:Y:S02]  /*04e0*/  @P0 LD.E R0, desc[UR6][R2.64+0x4] ;  /* 0x0000040602000980 */ /* 0x000ee4000c101900 */
[----:B---3--:R-:W-:-:S06]  /*04f0*/  @P0 IADD3 R0, PT, PT, R0, -R18, RZ ;  /* 0x8000001200000210 */ /* 0x008fcc0007ffe0ff */
[----:B------:R3:W5:Y:S02]  /*0500*/  @!P0 LD.E R0, desc[UR6][R2.64] ;  /* 0x0000000602008980 */ /* 0x000764000c101900 */
.L_x_1920:
[----:B------:R-:W-:Y:S05]  /*0510*/  BSYNC.RECONVERGENT B0 ;  /* 0x0000000000007941 */ /* 0x000fea0003800200 */
.L_x_1919:
[----:B-1---5:R-:W-:Y:S01]  /*0520*/  @P3 IADD3 R14, PT, PT, R5, -R34, RZ ;  /* 0x80000022050e3210 */ /* 0x022fe20007ffe0ff */
[----:B------:R-:W-:Y:S01]  /*0530*/  BSSY.RECONVERGENT B1, `(.L_x_1921) ;  /* 0x0000012000017945 */ /* 0x000fe20003800200 */
[----:B------:R-:W-:-:S03]  /*0540*/  IADD3 R103, PT, PT, R0, -R12, RZ ;  /* 0x8000000c00677210 */ /* 0x000fc60007ffe0ff */
[----:B------:R1:W-:Y:S01]  /*0550*/  @P3 STL [R1+0x44], R14 ;  /* 0x0000440e01003387 */ /* 0x0003e20000100800 */
[----:B------:R-:W-:Y:S05]  /*0560*/  @!P5 BRA `(.L_x_1922) ;  /* 0x000000000014d947 */ /* 0x000fea0003800000 */
[----:B--23--:R-:W-:-:S05]  /*0570*/  IADD3 R2, P0, PT, R8, R11, RZ ;  /* 0x0000000b08027210 */ /* 0x00cfca0007f1e0ff */
[----:B------:R-:W-:-:S05]  /*0580*/  IMAD.X R3, R9, 0x1, R13, P0 ;  /* 0x0000000109037824 */ /* 0x000fca00000e060d */
[----:B------:R-:W2:Y:S02]  /*0590*/  LD.E R2, desc[UR6][R2.64] ;  /* 0x0000000602027980 */ /* 0x000ea4000c101900 */
[----:B--2---:R-:W-:Y:S01]  /*05a0*/  IADD3 R92, PT, PT, R2, -R12, RZ ;  /* 0x8000000c025c7210 */ /* 0x004fe20007ffe0ff */
[----:B------:R-:W-:Y:S05]  /*05b0*/  BRA `(.L_x_1923) ;  /* 0x0000000000247947 */ /* 0x000fea0003800000 */
.L_x_1922:
[----:B--23--:R-:W2:Y:S01]  /*05c0*/  LD.E.64 R2, desc[UR6][R134.64+0x108] ;  /* 0x0001080686027980 */ /* 0x00cea2000c101b00 */
[----:B------:R-:W-:Y:S01]  /*05d0*/  BSSY.RECONVERGENT B0, `(.L_x_1924) ;  /* 0x0000006000007945 */ /* 0x000fe20003800200 */
[----:B------:R-:W-:Y:S01]  /*05e0*/  IMAD.MOV.U32 R0, RZ, RZ, RZ ;  /* 0x000000ffff007224 */ /* 0x000fe200078e00ff */
[----:B--2---:R-:W-:-:S04]  /*05f0*/  ISETP.NE.U32.AND P0, PT, R2, RZ, PT ;  /* 0x000000ff0200720c */ /* 0x004fc80003f05070 */
[----:B------:R-:W-:-:S13]  /*0600*/  ISETP.NE.AND.EX P0, PT, R3, RZ, PT, P0 ;  /* 0x000000ff0300720c */ /* 0x000fda0003f05300 */
[----:B------:R-:W-:Y:S05]  /*0610*/  @!P0 BRA `(.L_x_1925) ;  /* 0x0000000000048947 */ /* 0x000fea0003800000 */
[----:B------:R2:W5:Y:S02]  /*0620*/  LD.E R0, desc[UR6][R134.64+0xbc] ;  /* 0x0000bc0686007980 */ /* 0x000564000c101900 */
.L_x_1925:
[----:B------:R-:W-:Y:S05]  /*0630*/  BSYNC.RECONVERGENT B0 ;  /* 0x0000000000007941 */ /* 0x000fea0003800200 */
.L_x_1924:
[----:B-----5:R-:W-:Y:S02]  /*0640*/  IADD3 R92, PT, PT, R103, R0, RZ ;  /* 0x00000000675c7210 */ /* 0x020fe40007ffe0ff */
.L_x_1923:
[----:B------:R-:W-:Y:S05]  /*0650*/  BSYNC.RECONVERGENT B1 ;  /* 0x0000000000017941 */ /* 0x000fea0003800200 */
.L_x_1921:
[----:B------:R-:W3:Y:S01]  /*0660*/  S2R R42, SR_CTAID.X ;  /* 0x00000000002a7919 */ /* 0x000ee20000002500 */
[----:B------:R-:W-:Y:S01]  /*0670*/  MOV R15, 0x1f0 ;  /* 0x000001f0000f7802 */ /* 0x000fe20000000f00 */
[----:B------:R-:W-:-:S03]  /*0680*/  IMAD.MOV.U32 R3, RZ, RZ, 0x0 ;  /* 0x00000000ff037424 */ /* 0x000fc600078e00ff */
[----:B------:R-:W-:Y:S01]  /*0690*/  MOV R2, R15 ;  /* 0x0000000f00027202 */ /* 0x000fe20000000f00 */
[----:B---3--:R-:W-:-:S05]  /*06a0*/  IMAD.SHL.U32 R152, R42, 0x40, RZ ;  /* 0x000000402a987824 */ /* 0x008fca00078e00ff */
[----:B------:R-:W-:-:S13]  /*06b0*/  ISETP.GT.AND P0, PT, R14, R152, PT ;  /* 0x000000980e00720c */ /* 0x000fda0003f04270 */
[----:B-12---:R-:W-:Y:S05]  /*06c0*/  @!P0 RET.REL.NODEC R2 `(_ZN5flash24flash_fwd_splitkv_kernelI23Flash_fwd_kernel_traitsILi64ELi64ELi256ELi4ELb0ELb0EN7cutlass6half_tE19Flash_kernel_traitsILi64ELi64ELi256ELi4ES3_EELb0ELb0ELb0ELb0ELb0ELb1ELb1ELb1EEEvNS_16Flash_fwd_paramsE) ;  /* 0xfffffff8024c8950 */ /* 0x006fea0003c3ffff */
        /* <DEDUP_REMOVED lines=50> */
[----:B----4-:R-:W-:Y:S02]  /*09f0*/  IMAD R0, R0, R2, R16 ;  /* 0x0000000200007224 */ /* 0x010fe400078e0210 */
[----:B------:R-:W-:Y:S02]  /*0a00*/  IMAD.SHL.U32 R2, R153, 0x4, RZ ;  /* 0x0000000499027824 */ /* 0x000fe400078e00ff */
[--C-:B------:R-:W-:Y:S01]  /*0a10*/  IMAD R3, R7, R0, R152.reuse ;  /* 0x0000000007037224 */ /* 0x100fe200078e0298 */
[----:B------:R-:W-:Y:S02]  /*0a20*/  SHF.R.U32.HI R7, RZ, 0x4, R153 ;  /* 0x00000004ff077819 */ /* 0x000fe40000011699 */
[C---:B------:R-:W-:Y:S01]  /*0a30*/  LOP3.LUT R10, R2.reuse, 0xffc, RZ, 0xc0, !PT ;  /* 0x00000ffc020a7812 */ /* 0x040fe200078ec0ff */
[----:B-----5:R-:W-:Y:S01]  /*0a40*/  IMAD R0, R3, R8, RZ ;  /* 0x0000000803007224 */ /* 0x020fe200078e02ff */
[----:B------:R-:W-:Y:S01]  /*0a50*/  LOP3.LUT R8, R2, 0x3c, RZ, 0xc0, !PT ;  /* 0x0000003c02087812 */ /* 0x000fe200078ec0ff */
[----:B------:R-:W-:-:S03]  /*0a60*/  IMAD.IADD R6, R14, 0x1, -R152 ;  /* 0x000000010e067824 */ /* 0x000fc600078e0a98 */
[----:B------:R-:W-:Y:S01]  /*0a70*/  IADD3 R2, P2, PT, R0, R10, RZ ;  /* 0x0000000a00027210 */ /* 0x000fe20007f5e0ff */
[C---:B------:R-:W-:Y:S01]  /*0a80*/  VIADD R10, R7.reuse, 0x8 ;  /* 0x00000008070a7836 */ /* 0x040fe20000000000 */
[----:B--2---:R-:W-:Y:S01]  /*0a90*/  ISETP.GE.AND P1, PT, R8, R9, PT ;  /* 0x000000090800720c */ /* 0x004fe20003f26270 */
[----:B------:R-:W-:-:S03]  /*0aa0*/  VIADD R13, R7, 0x10 ;  /* 0x00000010070d7836 */ /* 0x000fc60000000000 */
[CC--:B------:R-:W-:Y:S02]  /*0ab0*/  ISETP.GE.OR P5, PT, R7.reuse, R6.reuse, P1 ;  /* 0x000000060700720c */ /* 0x0c0fe40000fa6670 */
[----:B------:R-:W-:Y:S01]  /*0ac0*/  ISETP.GE.OR P4, PT, R10, R6, P1 ;  /* 0x000000060a00720c */ /* 0x000fe20000f86670 */
[C---:B------:R-:W-:Y:S01]  /*0ad0*/  VIADD R9, R7.reuse, 0x18 ;  /* 0x0000001807097836 */ /* 0x040fe20000000000 */
[----:B------:R-:W-:Y:S02]  /*0ae0*/  LEA.HI.X.SX32 R0, R0, RZ, 0x1, P2 ;  /* 0x000000ff00007211 */ /* 0x000fe400010f0eff */
[----:B------:R-:W-:Y:S01]  /*0af0*/  LEA R4, P2, R2, R4, 0x2 ;  /* 0x0000000402047211 */ /* 0x000fe200078410ff */
[C---:B------:R-:W-:Y:S01]  /*0b00*/  VIADD R12, R7.reuse, 0x28 ;  /* 0x00000028070c7836 */ /* 0x040fe20000000000 */
[----:B------:R-:W-:Y:S01]  /*0b10*/  ISETP.NE.AND P0, PT, R8, RZ, PT ;  /* 0x000000ff0800720c */ /* 0x000fe20003f05270 */
[C---:B------:R-:W-:Y:S01]  /*0b20*/  VIADD R8, R7.reuse, 0x20 ;  /* 0x0000002007087836 */ /* 0x040fe20000000000 */
[----:B------:R-:W-:Y:S01]  /*0b30*/  LEA.HI.X R5, R2, R5, R0, 0x2, P2 ;  /* 0x0000000502057211 */ /* 0x000fe200010f1400 */
[----:B------:R-:W-:Y:S01]  /*0b40*/  VIADD R11, R7, 0x30 ;  /* 0x00000030070b7836 */ /* 0x000fe20000000000 */
[-C--:B------:R-:W-:Y:S01]  /*0b50*/  ISETP.GE.OR P3, PT, R13, R6.reuse, P1 ;  /* 0x000000060d00720c */ /* 0x080fe20000f66670 */
[----:B------:R-:W-:Y:S01]  /*0b60*/  VIADD R14, R7, 0x38 ;  /* 0x00000038070e7836 */ /* 0x000fe20000000000 */
[-C--:B------:R-:W-:Y:S01]  /*0b70*/  ISETP.GE.OR P2, PT, R9, R6.reuse, P1 ;  /* 0x000000060900720c */ /* 0x080fe20000f46670 */
[----:B------:R-:W-:Y:S01]  /*0b80*/  @!P5 ST.E.128 desc[UR6][R4.64], RZ ;  /* 0x000000ff0400d985 */ /* 0x000fe2000c101d06 */
[----:B------:R-:W-:-:S02]  /*0b90*/  ISETP.GE.OR P6, PT, R8, R6, P1 ;  /* 0x000000060800720c */ /* 0x000fc40000fc6670 */
[-C--:B------:R-:W-:Y:S01]  /*0ba0*/  ISETP.GE.OR P5, PT, R12, R6.reuse, P1 ;  /* 0x000000060c00720c */ /* 0x080fe20000fa6670 */
[----:B------:R-:W-:Y:S01]  /*0bb0*/  @!P4 ST.E.128 desc[UR6][R4.64+0x800], RZ ;  /* 0x000800ff0400c985 */ /* 0x000fe2000c101d06 */
[-C--:B------:R-:W-:Y:S02]  /*0bc0*/  ISETP.GE.OR P4, PT, R11, R6.reuse, P1 ;  /* 0x000000060b00720c */ /* 0x080fe40000f86670 */
[----:B------:R-:W-:-:S04]  /*0bd0*/  ISETP.GE.OR P1, PT, R14, R6, P1 ;  /* 0x000000060e00720c */ /* 0x000fc80000f26670 */
[----:B------:R-:W-:Y:S01]  /*0be0*/  P2R R0, PR, RZ, 0x2 ;  /* 0x00000002ff007803 */ /* 0x000fe20000000000 */
[----:B------:R-:W-:Y:S01]  /*0bf0*/  @!P3 ST.E.128 desc[UR6][R4.64+0x1000], RZ ;  /* 0x001000ff0400b985 */ /* 0x000fe2000c101d06 */
[----:B------:R-:W-:-:S03]  /*0c00*/  ISETP.GE.OR P3, PT, R10, R6, P0 ;  /* 0x000000060a00720c */ /* 0x000fc60000766670 */
[----:B------:R-:W-:Y:S01]  /*0c10*/  @!P2 ST.E.128 desc[UR6][R4.64+0x1800], RZ ;  /* 0x001800ff0400a985 */ /* 0x000fe2000c101d06 */
[----:B------:R-:W-:Y:S02]  /*0c20*/  ISETP.NE.AND P2, PT, R0, RZ, PT ;  /* 0x000000ff0000720c */ /* 0x000fe40003f45270 */
[----:B------:R-:W-:-:S04]  /*0c30*/  IADD3 R0, P1, PT, R3, R7, RZ ;  /* 0x0000000703007210 */ /* 0x000fc80007f3e0ff */
        /* <DEDUP_REMOVED lines=30> */
[----:B-1----:R-:W-:Y:S05]  /*0e20*/  @P0 RET.REL.NODEC R4 `(_ZN5flash24flash_fwd_splitkv_kernelI23Flash_fwd_kernel_traitsILi64ELi64ELi256ELi4ELb0ELb0EN7cutlass6half_tE19Flash_kernel_traitsILi64ELi64ELi256ELi4ES3_EELb0ELb0ELb0ELb0ELb0ELb1ELb1ELb1EEEvNS_16Flash_fwd_paramsE) ;  /* 0xfffffff004740950 */ /* 0x002fea0003c3ffff */
[----:B------:R-:W-:-:S05]  /*0e30*/  MOV R0, 0xff800000 ;  /* 0xff80000000007802 */ /* 0x000fca0000000f00 */
[----:B------:R1:W-:Y:S02]  /*0e40*/  ST.E desc[UR6][R2.64+0xe0], R0 ;  /* 0x0000e00002007985 */ /* 0x0003e4000c101906 */
[----:B-1----:R-:W-:Y:S02]  /*0e50*/  MOV R2, R15 ;  /* 0x0000000f00027202 */ /* 0x002fe40000000f00 */
[----:B------:R-:W-:-:S04]  /*0e60*/  MOV R3, 0x0 ;  /* 0x0000000000037802 */ /* 0x000fc80000000f00 */
[----:B------:R-:W-:Y:S05]  /*0e70*/  RET.REL.NODEC R2 `(_ZN5flash24flash_fwd_splitkv_kernelI23Flash_fwd_kernel_traitsILi64ELi64ELi256ELi4ELb0ELb0EN7cutlass6half_tE19Flash_kernel_traitsILi64ELi64ELi256ELi4ES3_EELb0ELb0ELb0ELb0ELb0ELb1ELb1ELb1EEEvNS_16Flash_fwd_paramsE) ;  /* 0xfffffff002607950 */ /* 0x000fea0003c3ffff */
.L_x_1926:
[----:B------:R-:W3:Y:S04]  /*0e80*/  LD.E.64 R2, desc[UR6][R134.64+0x158] ;  /* 0x0001580686027980 */ /* 0x000ee8000c101b00 */
[----:B------:R-:W4:Y:S01]  /*0e90*/  LD.E.64 R16, desc[UR6][R134.64+0x160] ;  /* 0x0001600686107980 */ /* 0x000f22000c101b00 */
[----:B------:R-:W-:-:S03]  /*0ea0*/  IMAD.MOV.U32 R9, RZ, RZ, R40 ;  /* 0x000000ffff097224 */ /* 0x000fc600078e0028 */
[----:B------:R1:W5:Y:S01]  /*0eb0*/  LDL R43, [R1+0x40] ;  /* 0x00004000012b7983 */ /* 0x0003620000100800 */
[----:B------:R-:W-:Y:S01]  /*0ec0*/  BSSY.RECONVERGENT B0, `(.L_x_1927) ;  /* 0x00000c1000007945 */ /* 0x000fe20003800200 */
[----:B---3--:R-:W-:-:S04]  /*0ed0*/  ISETP.NE.U32.AND P0, PT, R2, RZ, PT ;  /* 0x000000ff0200720c */ /* 0x008fc80003f05070 */
[----:B------:R-:W-:Y:S01]  /*0ee0*/  ISETP.NE.AND.EX P0, PT, R3, RZ, PT, P0 ;  /* 0x000000ff0300720c */ /* 0x000fe20003f05300 */
[----:B----4-:R1:W-:-:S12]  /*0ef0*/  STL.64 [R1+0x30], R16 ;  /* 0x0000301001007387 */ /* 0x0103d80000100a00 */
[----:B------:R-:W-:-:S05]  /*0f00*/  @P0 IADD3 R2, P1, PT, R2, R11, RZ ;  /* 0x0000000b02020210 */ /* 0x000fca0007f3e0ff */
[----:B------:R-:W-:-:S05]  /*0f10*/  @P0 IMAD.X R3, R3, 0x1, R13, P1 ;  /* 0x0000000103030824 */ /* 0x000fca00008e060d */
[----:B------:R1:W5:Y:S01]  /*0f20*/  @P0 LD.E R9, desc[UR6][R2.64] ;  /* 0x0000000602090980 */ /* 0x000362000c101900 */
[----:B------:R-:W-:-:S04]  /*0f30*/  ISETP.NE.U32.AND P0, PT, R16, RZ, PT ;  /* 0x000000ff1000720c */ /* 0x000fc80003f05070 */
[----:B------:R-:W-:-:S13]  /*0f40*/  ISETP.NE.AND.EX P0, PT, R17, RZ, PT, P0 ;  /* 0x000000ff1100720c */ /* 0x000fda0003f05300 */
        /* <DEDUP_REMOVED lines=27> */
[----:B------:R-:W3:Y:S03]  /*1100*/  LD.E.64 R8, desc[UR6][R14.64+0x50] ;  /* 0x000050060e087980 */ /* 0x000ee6000c101b00 */
[----:B------:R-:W-:-:S05]  /*1110*/  IMAD R2, R0, R2, R3 ;  /* 0x0000000200027224 */ /* 0x000fca00078e0203 */
[----:B------:R-:W-:-:S13]  /*1120*/  ISETP.GT.U32.AND P0, PT, R4, R2, PT ;  /* 0x000000020400720c */ /* 0x000fda0003f04070 */
[----:B------:R-:W-:-:S04]  /*1130*/  @!P0 IADD3 R2, PT, PT, R2, -R4, RZ ;  /* 0x8000000402028210 */ /* 0x000fc80007ffe0ff */
[----:B------:R-:W-:Y:S01]  /*1140*/  ISETP.GE.U32.AND P1, PT, R2, R4, PT ;  /* 0x000000040200720c */ /* 0x000fe20003f26070 */
[----:B------:R-:W-:Y:S01]  /*1150*/  @!P0 VIADD R0, R0, 0x1 ;  /* 0x0000000100008836 */ /* 0x000fe20000000000 */
[----:B------:R-:W-:Y:S01]  /*1160*/  LOP3.LUT R2, R18, R11, RZ, 0x3c, !PT ;  /* 0x0000000b12027212 */ /* 0x000fe200078e3cff */
[----:B----4-:R-:W-:-:S03]  /*1170*/  IMAD R4, R7, R40, RZ ;  /* 0x0000002807047224 */ /* 0x010fc600078e02ff */
[----:B------:R-:W-:Y:S01]  /*1180*/  ISETP.GE.AND P2, PT, R2, RZ, PT ;  /* 0x000000ff0200720c */ /* 0x000fe20003f46270 */
[----:B------:R-:W-:Y:S02]  /*1190*/  IMAD.WIDE.U32 R2, R6, R40, RZ ;  /* 0x0000002806027225 */ /* 0x000fe400078e00ff */
[----:B------:R-:W4:Y:S04]  /*11a0*/  LD.E.64 R6, desc[UR6][R14.64+0x20] ;  /* 0x000020060e067980 */ /* 0x000f28000c101b00 */
        /* <DEDUP_REMOVED lines=62> */
.L_x_1928:
        /* <DEDUP_REMOVED lines=8> */
[----:B-1----:R-:W2:Y:S04]  /*1610*/  @!P0 LD.E.64 R16, desc[UR6][R134.64+0x28] ;  /* 0x0000280686108980 */ /* 0x002ea8000c101b00 */
[----:B------:R-:W2:Y:S01]  /*1620*/  LD.E.64 R20, desc[UR6][R14.64+0x50] ;  /* 0x000050060e147980 */ /* 0x000ea2000c101b00 */
[----:B-----5:R-:W-:-:S02]  /*1630*/  @!P0 SHF.R.S32.HI R10, RZ, 0x1f, R9 ;  /* 0x0000001fff0a8819 */ /* 0x020fc40000011409 */
[----:B------:R-:W-:Y:S02]  /*1640*/  CS2R R32, SRZ ;  /* 0x0000000000207805 */ /* 0x000fe4000001ff00 */
[----:B---3--:R-:W-:-:S04]  /*1650*/  IABS R0, R19 ;  /* 0x0000001300007213 */ /* 0x008fc80000000000 */
[----:B------:R-:W-:-:S04]  /*1660*/  MOV R7, R0 ;  /* 0x0000000000077202 */ /* 0x000fc80000000f00 */
        /* <DEDUP_REMOVED lines=70> */
.L_x_1929:
[----:B------:R-:W-:Y:S05]  /*1ad0*/  BSYNC.RECONVERGENT B0 ;  /* 0x0000000000007941 */ /* 0x000fea0003800200 */
.L_x_1927:
[----:B------:R-:W-:Y:S01]  /*1ae0*/  ISETP.NE.AND P0, PT, R34, -0x1, PT ;  /* 0xffffffff2200780c */ /* 0x000fe20003f05270 */
[----:B------:R-:W2:Y:S04]  /*1af0*/  LD.E.64 R16, desc[UR6][R134.64+0x30] ;  /* 0x0000300686107980 */ /* 0x000ea8000c101b00 */
[----:B------:R-:W3:Y:S04]  /*1b00*/  LD.E.64 R20, desc[UR6][R134.64+0x48] ;  /* 0x0000480686147980 */ /* 0x000ee8000c101b00 */
[----:B------:R-:W4:Y:S04]  /*1b10*/  LD.E.64 R28, desc[UR6][R134.64+0x8] ;  /* 0x00000806861c7980 */ /* 0x000f28000c101b00 */
[----:B------:R-:W3:Y:S04]  /*1b20*/  @!P0 LD.E.64 R8, desc[UR6][R134.64+0x18] ;  /* 0x0000180686088980 */ /* 0x000ee8000c101b00 */
[----:B------:R-:W4:Y:S04]  /*1b30*/  LD.E.64 R24, desc[UR6][R134.64+0x10] ;  /* 0x0000100686187980 */ /* 0x000f28000c101b00 */
[----:B------:R-:W4:Y:S04]  /*1b40*/  LD.E R39, desc[UR6][R134.64+0xc0] ;  /* 0x0000c00686277980 */ /* 0x000f28000c101900 */
[----:B------:R1:W4:Y:S04]  /*1b50*/  LD.E.64 R26, desc[UR6][R14.64] ;  /* 0x000000060e1a7980 */ /* 0x000328000c101b00 */
[----:B------:R-:W4:Y:S01]  /*1b60*/  LD.E R35, desc[UR6][R134.64+0xd0] ;  /* 0x0000d00686237980 */ /* 0x000f22000c101900 */
[----:B------:R-:W-:-:S05]  /*1b70*/  IABS R0, R19 ;  /* 0x0000001300007213 */ /* 0x000fca0000000000 */
[----:B------:R-:W-:-:S04]  /*1b80*/  IMAD.MOV.U32 R5, RZ, RZ, R0 ;  /* 0x000000ffff057224 */ /* 0x000fc800078e0000 */
[----:B------:R-:W1:Y:S08]  /*1b90*/  I2F.RP R2, R5 ;  /* 0x0000000500027306 */ /* 0x000e700000209400 */
[----:B-1----:R-:W1:Y:S02]  /*1ba0*/  MUFU.RCP R2, R2 ;  /* 0x0000000200027308 */ /* 0x002e640000001000 */
[----:B-1----:R-:W-:-:S06]  /*1bb0*/  IADD3 R2, PT, PT, R2, 0xffffffe, RZ ;  /* 0x0ffffffe02027810 */ /* 0x002fcc0007ffe0ff */
[----:B------:R-:W1:Y:S01]  /*1bc0*/  F2I.FTZ.U32.TRUNC.NTZ R3, R2 ;  /* 0x0000000200037305 */ /* 0x000e62000021f000 */
[----:B------:R-:W-:Y:S01]  /*1bd0*/  IABS R6, R19 ;  /* 0x0000001300067213 */ /* 0x000fe20000000000 */
[----:B-1----:R-:W-:Y:S02]  /*1be0*/  IMAD.MOV R0, RZ, RZ, -R3 ;  /* 0x000000ffff007224 */ /* 0x002fe400078e0a03 */
[----:B------:R-:W-:Y:S02]  /*1bf0*/  IMAD.MOV.U32 R2, RZ, RZ, RZ ;  /* 0x000000ffff027224 */ /* 0x000fe400078e00ff */
[----:B------:R-:W-:Y:S01]  /*1c00*/  IMAD R4, R0, R5, RZ ;  /* 0x0000000500047224 */ /* 0x000fe200078e02ff */
[----:B------:R-:W-:-:S03]  /*1c10*/  IABS R0, R43 ;  /* 0x0000002b00007213 */ /* 0x000fc60000000000 */
[----:B------:R-:W-:Y:S01]  /*1c20*/  IMAD.HI.U32 R4, R3, R4, R2 ;  /* 0x0000000403047227 */ /* 0x000fe200078e0002 */
[----:B------:R-:W-:-:S05]  /*1c30*/  IADD3 R2, PT, PT, RZ, -R6, RZ ;  /* 0x80000006ff027210 */ /* 0x000fca0007ffe0ff */
        /* <DEDUP_REMOVED lines=8> */
[----:B------:R-:W-:Y:S02]  /*1cc0*/  IADD3 R2, P2, PT, R12, R7, RZ ;  /* 0x000000070c027210 */ /* 0x000fe40007f5e0ff */
[----:B------:R-:W-:Y:S02]  /*1cd0*/  LOP3.LUT R5, R43, R19, RZ, 0x3c, !PT ;  /* 0x000000132b057212 */ /* 0x000fe400078e3cff */
[----:B------:R-:W-:Y:S02]  /*1ce0*/  IADD3.X R3, PT, PT, RZ, R10, RZ, P2, !PT ;  /* 0x0000000aff037210 */ /* 0x000fe400017fe4ff */
[----:B------:R-:W-:Y:S02]  /*1cf0*/  ISETP.GE.AND P2, PT, R5, RZ, PT ;  /* 0x000000ff0500720c */ /* 0x000fe40003f46270 */
[----:B------:R-:W-:-:S03]  /*1d00*/  ISETP.NE.AND P1, PT, R19, RZ, PT ;  /* 0x000000ff1300720c */ /* 0x000fc60003f25270 */
[----:B------:R-:W-:Y:S02]  /*1d10*/  @P3 VIADD R4, R4, 0x1 ;  /* 0x0000000104043836 */ /* 0x000fe40000000000 */
[----:B------:R-:W-:-:S03]  /*1d20*/  IMAD R0, R22, R250, RZ ;  /* 0x000000fa16007224 */ /* 0x000fc600078e02ff */
[----:B------:R-:W-:Y:S01]  /*1d30*/  MOV R18, R4 ;  /* 0x0000000400127202 */ /* 0x000fe20000000f00 */
[C---:B------:R-:W-:Y:S02]  /*1d40*/  IMAD R0, R11.reuse, R251, R0 ;  /* 0x000000fb0b007224 */ /* 0x040fe400078e0200 */
[----:B------:R-:W-:Y:S01]  /*1d50*/  IMAD.WIDE.U32 R2, R11, R250, R2 ;  /* 0x000000fa0b027225 */ /* 0x000fe200078e0002 */
[----:B------:R-:W-:-:S03]  /*1d60*/  LOP3.LUT R10, R14, 0x1c0, RZ, 0xc0, !PT ;  /* 0x000001c00e0a7812 */ /* 0x000fc600078ec0ff */
[----:B------:R-:W-:Y:S02]  /*1d70*/  IMAD.IADD R3, R3, 0x1, R0 ;  /* 0x0000000103037824 */ /* 0x000fe400078e0200 */
[----:B------:R-:W-:Y:S01]  /*1d80*/  @!P2 IMAD.MOV R18, RZ, RZ, -R18 ;  /* 0x000000ffff12a224 */ /* 0x000fe200078e0a12 */
[----:B------:R-:W-:Y:S02]  /*1d90*/  @!P1 LOP3.LUT R18, RZ, R19, RZ, 0x33, !PT ;  /* 0x00000013ff129212 */ /* 0x000fe400078e33ff */
[--C-:B------:R-:W-:Y:S01]  /*1da0*/  LOP3.LUT R10, R10, 0x38, R153.reuse, 0xf8, !PT ;  /* 0x000000380a0a7812 */ /* 0x100fe200078ef899 */
[----:B------:R-:W-:Y:S01]  /*1db0*/  IMAD.MOV.U32 R61, RZ, RZ, RZ ;  /* 0x000000ffff3d7224 */ /* 0x000fe200078e00ff */
[----:B------:R-:W-:Y:S02]  /*1dc0*/  SHF.R.U32.HI R60, RZ, 0x3, R153 ;  /* 0x00000003ff3c7819 */ /* 0x000fe40000011699 */
[----:B------:R-:W-:Y:S01]  /*1dd0*/  LOP3.LUT R10, R10, 0x38, R14, 0x78, !PT ;  /* 0x000000380a0a7812 */ /* 0x000fe200078e780e */
[----:B------:R-:W-:-:S03]  /*1de0*/  IMAD.WIDE.U32 R2, R18, R30, R2 ;  /* 0x0000001e12027225 */ /* 0x000fc600078e0002 */
[----:B------:R-:W-:Y:S01]  /*1df0*/  LOP3.LUT R19, R10, 0x1e00, R14, 0xf8, !PT ;  /* 0x00001e000a137812 */ /* 0x000fe200078ef80e */
[----:B------:R-:W-:-:S04]  /*1e00*/  IMAD.WIDE.U32 R10, R42, 0x40, R60 ;  /* 0x000000402a0a7825 */ /* 0x000fc800078e003c */
[----:B------:R-:W-:Y:S02]  /*1e10*/  IMAD.MOV.U32 R38, RZ, RZ, RZ ;  /* 0x000000ffff267224 */ /* 0x000fe400078e00ff */
[----:B------:R-:W-:Y:S01]  /*1e20*/  IMAD R14, R229, R60, RZ ;  /* 0x0000003ce50e7224 */ /* 0x000fe200078e02ff */
[----:B------:R-:W1:Y:S03]  /*1e30*/  S2UR UR4, SR_CgaCtaId ;  /* 0x00000000000479c3 */ /* 0x000e660000008800 */
[----:B------:R1:W5:Y:S01]  /*1e40*/  @P6 LD.E R38, desc[UR6][R36.64] ;  /* 0x0000000624266980 */ /* 0x000362000c101900 */
[----:B------:R-:W-:Y:S01]  /*1e50*/  UMOV UR5, 0x400 ;  /* 0x0000040000057882 */ /* 0x000fe20000000000 */
[----:B-1----:R-:W-:Y:S01]  /*1e60*/  LEA R37, R215, 0xffffff00, 0x8 ;  /* 0xffffff00d7257811 */ /* 0x002fe200078e40ff */
[----:B------:R-:W-:Y:S01]  /*1e70*/  ULEA UR4, UR4, UR5, 0x18 ;  /* 0x0000000504047291 */ /* 0x000fe2000f8ec0ff */
[C---:B------:R-:W-:Y:S01]  /*1e80*/  SHF.L.U64.HI R93, R228.reuse, 0x4, R229 ;  /* 0x00000004e45d7819 */ /* 0x040fe200000102e5 */
[----:B------:R-:W-:Y:S01]  /*1e90*/  IMAD.SHL.U32 R80, R228, 0x10, RZ ;  /* 0x00000010e4507824 */ /* 0x000fe200078e00ff */
[----:B------:R-:W-:-:S03]  /*1ea0*/  SHF.L.U64.HI R102, R250, 0x4, R251 ;  /* 0x00000004fa667819 */ /* 0x000fc600000102fb */
[----:B------:R-:W-:Y:S02]  /*1eb0*/  LEA R79, R19, UR4, 0x1 ;  /* 0x00000004134f7c11 */ /* 0x000fe4000f8e08ff */
[----:B------:R-:W-:Y:S01]  /*1ec0*/  SHF.L.U32 R96, R250, 0x4, RZ ;  /* 0x00000004fa607819 */ /* 0x000fe200000006ff */
[----:B--2---:R-:W-:-:S04]  /*1ed0*/  @P0 IMAD.WIDE.U32 R4, R16, R34, RZ ;  /* 0x0000002210040225 */ /* 0x004fc800078e00ff */
[-C--:B---3--:R-:W-:Y:S02]  /*1ee0*/  @!P0 IMAD R9, R9, R40.reuse, RZ ;  /* 0x0000002809098224 */ /* 0x088fe400078e02ff */
[----:B------:R-:W-:-:S04]  /*1ef0*/  @!P0 IMAD.WIDE.U32 R6, R8, R40, RZ ;  /* 0x0000002808068225 */ /* 0x000fc800078e00ff */
[----:B------:R-:W-:Y:S02]  /*1f00*/  @P0 IMAD R8, R17, R34, RZ ;  /* 0x0000002211080224 */ /* 0x000fe400078e02ff */
[----:B------:R-:W-:Y:S01]  /*1f10*/  @P0 IMAD.MOV.U32 R6, RZ, RZ, R4 ;  /* 0x000000ffff060224 */ /* 0x000fe200078e0004 */
[----:B------:R-:W-:Y:S01]  /*1f20*/  @!P0 IADD3 R0, PT, PT, R7, R9, RZ ;  /* 0x0000000907008210 */ /* 0x000fe20007ffe0ff */
[----:B------:R-:W-:-:S03]  /*1f30*/  @P0 IMAD.IADD R0, R5, 0x1, R8 ;  /* 0x0000000105000824 */ /* 0x000fc600078e0208 */
[----:B------:R-:W-:Y:S01]  /*1f40*/  IADD3 R4, P1, PT, R12, R6, RZ ;  /* 0x000000060c047210 */ /* 0x000fe20007f3e0ff */
[----:B------:R-:W-:Y:S01]  /*1f50*/  IMAD R7, R21, R43, RZ ;  /* 0x0000002b15077224 */ /* 0x000fe200078e02ff */
[----:B------:R-:W-:Y:S01]  /*1f60*/  SHF.R.S32.HI R9, RZ, 0x1f, R43 ;  /* 0x0000001fff097819 */ /* 0x000fe2000001142b */
[----:B------:R-:W-:Y:S01]  /*1f70*/  IMAD R8, R31, R18, RZ ;  /* 0x000000121f087224 */ /* 0x000fe200078e02ff */
[----:B------:R-:W-:Y:S02]  /*1f80*/  SHF.R.S32.HI R21, RZ, 0x1f, R18 ;  /* 0x0000001fff157819 */ /* 0x000fe40000011412 */
[----:B------:R-:W-:Y:S01]  /*1f90*/  IADD3.X R5, PT, PT, RZ, R0, RZ, P1, !PT ;  /* 0x00000000ff057210 */ /* 0x000fe20000ffe4ff */
[----:B------:R-:W-:Y:S01]  /*1fa0*/  IMAD R0, R20, R9, R7 ;  /* 0x0000000914007224 */ /* 0x000fe200078e0207 */
[----:B------:R-:W-:Y:S01]  /*1fb0*/  @!P0 MOV R99, R17 ;  /* 0x0000001100638202 */ /* 0x000fe20000000f00 */
[----:B------:R-:W-:Y:S01]  /*1fc0*/  @!P0 IMAD.MOV.U32 R98, RZ, RZ, R16 ;  /* 0x000000ffff628224 */ /* 0x000fe200078e0010 */
[----:B------:R-:W-:Y:S01]  /*1fd0*/  @P0 MOV R98, R16 ;  /* 0x0000001000620202 */ /* 0x000fe20000000f00 */
[----:B------:R-:W-:-:S02]  /*1fe0*/  IMAD R8, R21, R30, R8 ;  /* 0x0000001e15087224 */ /* 0x000fc400078e0208 */
[----:B------:R-:W-:-:S04]  /*1ff0*/  IMAD.WIDE.U32 R6, R43, R20, R4 ;  /* 0x000000142b067225 */ /* 0x000fc800078e0004 */
[----:B------:R-:W-:Y:S01]  /*2000*/  @P0 IMAD.MOV.U32 R99, RZ, RZ, R17 ;  /* 0x000000ffff630224 */ /* 0x000fe200078e0011 */
[----:B------:R-:W-:Y:S01]  /*2010*/  IADD3 R4, P0, PT, R12, R13, RZ ;  /* 0x0000000d0c047210 */ /* 0x000fe20007f1e0ff */
[----:B------:R-:W-:Y:S02]  /*2020*/  IMAD.IADD R9, R3, 0x1, R8 ;  /* 0x0000000103097824 */ /* 0x000fe400078e0208 */
[----:B------:R-:W-:Y:S01]  /*2030*/  IMAD.MOV.U32 R8, RZ, RZ, R2 ;  /* 0x000000ffff087224 */ /* 0x000fe200078e0002 */
[----:B------:R-:W-:Y:S01]  /*2040*/  MOV R2, R6 ;  /* 0x0000000600027202 */ /* 0x000fe20000000f00 */
[----:B------:R-:W-:Y:S02]  /*2050*/  IMAD.IADD R3, R7, 0x1, R0 ;  /* 0x0000000107037824 */ /* 0x000fe400078e0200 */
[----:B------:R-:W-:Y:S02]  /*2060*/  IMAD.X R5, RZ, RZ, R23, P0 ;  /* 0x000000ffff057224 */ /* 0x000fe400000e0617 */
[----:B------:R-:W-:Y:S01]  /*2070*/  IMAD R0, R11, R98, RZ ;  /* 0x000000620b007224 */ /* 0x000fe200078e02ff */
[----:B------:R-:W-:Y:S01]  /*2080*/  SHF.R.S32.HI R11, RZ, 0x1f, R103 ;  /* 0x0000001fff0b7819 */ /* 0x000fe20000011467 */
[----:B------:R-:W-:-:S04]  /*2090*/  IMAD.WIDE.U32 R6, R60, R228, R4 ;  /* 0x000000e43c067225 */ /* 0x000fc800078e0004 */
[C---:B------:R-:W-:Y:S02]  /*20a0*/  IMAD R15, R10.reuse, R99, R0 ;  /* 0x000000630a0f7224 */ /* 0x040fe400078e0200 */
[----:B------:R-:W-:Y:S01]  /*20b0*/  IMAD.WIDE.U32 R4, R10, R98, R2 ;  /* 0x000000620a047225 */ /* 0x000fe200078e0002 */
[----:B------:R-:W-:-:S03]  /*20c0*/  LEA.HI R10, R11, R103, RZ, 0x8 ;  /* 0x000000670b0a7211 */ /* 0x000fc600078f40ff */
[----:B------:R-:W-:Y:S02]  /*20d0*/  IMAD R0, R251, R60, RZ ;  /* 0x0000003cfb007224 */ /* 0x000fe400078e02ff */
[----:B------:R-:W-:Y:S01]  /*20e0*/  IMAD.WIDE.U32 R2, R60, R250, R8 ;  /* 0x000000fa3c027225 */ /* 0x000fe200078e0008 */
[----:B------:R-:W-:Y:S02]  /*20f0*/  IADD3 R7, PT, PT, R7, R14, RZ ;  /* 0x0000000e07077210 */ /* 0x000fe40007ffe0ff */
[----:B----4-:R-:W-:Y:S02]  /*2100*/  LEA R36, P1, R6, R28, 0x1 ;  /* 0x0000001c06247211 */ /* 0x010fe400078208ff */
[----:B------:R-:W-:Y:S02]  /*2110*/  IADD3 R0, PT, PT, R3, R0, RZ ;  /* 0x0000000003007210 */ /* 0x000fe40007ffe0ff */
[----:B------:R-:W-:Y:S02]  /*2120*/  LEA R31, P0, R2, R24, 0x1 ;  /* 0x00000018021f7211 */ /* 0x000fe400078008ff */
[----:B------:R-:W-:-:S02]  /*2130*/  SHF.R.S32.HI R3, RZ, 0x8, R10 ;  /* 0x00000008ff037819 */ /* 0x000fc4000001140a */
[----:B------:R-:W-:Y:S01]  /*2140*/  LEA.HI.X R34, R6, R29, R7, 0x1, P1 ;  /* 0x0000001d06227211 */ /* 0x000fe200008f0c07 */
[----:B------:R1:W-:Y:S01]  /*2150*/  STL [R1+0x18], R39 ;  /* 0x0000182701007387 */ /* 0x0003e20000100800 */
[----:B------:R-:W-:Y:S01]  /*2160*/  LEA.HI.X R30, R2, R25, R0, 0x1, P0 ;  /* 0x00000019021e7211 */ /* 0x000fe200000f0c00 */
[----:B------:R-:W-:Y:S01]  /*2170*/  IMAD.MOV.U32 R2, RZ, RZ, R33 ;  /* 0x000000ffff027224 */ /* 0x000fe200078e0021 */
[----:B------:R-:W-:Y:S01]  /*2180*/  VIMNMX R94, PT, PT, R41, R3, !PT ;  /* 0x00000003295e7248 */ /* 0x000fe20007fe0100 */
[----:B------:R1:W-:Y:S01]  /*2190*/  STL [R1+0x20], R36 ;  /* 0x0000202401007387 */ /* 0x0003e20000100800 */
[----:B------:R-:W-:-:S03]  /*21a0*/  MOV R3, R32 ;  /* 0x0000002000037202 */ /* 0x000fc60000000f00 */
[----:B------:R1:W-:Y:S04]  /*21b0*/  STL [R1+0x28], R31 ;  /* 0x0000281f01007387 */ /* 0x0003e80000100800 */
[----:B------:R1:W-:Y:S04]  /*21c0*/  STL [R1+0x1c], R34 ;  /* 0x00001c2201007387 */ /* 0x0003e80000100800 */
[----:B------:R1:W-:Y:S04]  /*21d0*/  STL [R1+0x24], R30 ;  /* 0x0000241e01007387 */ /* 0x0003e80000100800 */
[----:B------:R1:W-:Y:S04]  /*21e0*/  STL [R1+0x14], R37 ;  /* 0x0000142501007387 */ /* 0x0003e80000100800 */
[----:B------:R1:W-:Y:S01]  /*21f0*/  STL.64 [R1], R2 ;  /* 0x0000000201007387 */ /* 0x0003e20000100a00 */
[----:B------:R-:W-:Y:S01]  /*2200*/  ISETP.GT.AND P0, PT, R215, R94, PT ;  /* 0x0000005ed700720c */ /* 0x000fe20003f04270 */
[----:B------:R-:W-:Y:S01]  /*2210*/  IMAD.IADD R5, R5, 0x1, R15 ;  /* 0x0000000105057824 */ /* 0x000fe200078e020f */
[----:B------:R-:W-:-:S02]  /*2220*/  LEA R100, P2, R4, R26, 0x1 ;  /* 0x0000001a04647211 */ /* 0x000fc400078408ff */
[----:B------:R-:W-:Y:S02]  /*2230*/  LEA.HI R0, R35, R35, RZ, 0x1 ;  /* 0x0000002323007211 */ /* 0x000fe400078f08ff */
[----:B------:R-:W-:-:S07]  /*2240*/  LEA.HI.X R101, R4, R27, R5, 0x1, P2 ;  /* 0x0000001b04657211 */ /* 0x000fce00010f0c05 */
[----:B------:R-:W-:Y:S05]  /*2250*/  @!P0 BRA `(.L_x_1930) ;  /* 0x000000c800908947 */ /* 0x000fea0003800000 */
[----:B-1----:R-:W2:Y:S04]  /*2260*/  LD.E.64 R2, desc[UR6][R134.64+0x120] ;  /* 0x0001200686027980 */ /* 0x002ea8000c101b00 */
        /* <DEDUP_REMOVED lines=151> */
.L_x_2001:
[----:B------:R-:W-:Y:S01]  /*2be0*/  VIADD R50, R50, 0x100 ;  /* 0x0000010032327836 */ /* 0x000fe20000000000 */
[----:B------:R-:W2:Y:S01]  /*2bf0*/  LDL R43, [R1+0x18] ;  /* 0x00001800012b7983 */ /* 0x000ea20000100800 */
[----:B------:R-:W-:Y:S01]  /*2c00*/  VIADD R51, R51, 0x100 ;  /* 0x0000010033337836 */ /* 0x000fe20000000000 */
[----:B------:R-:W-:Y:S01]  /*2c10*/  ISETP.NE.AND P0, PT, R82, RZ, PT ;  /* 0x000000ff5200720c */ /* 0x000fe20003f05270 */
[----:B------:R-:W-:Y:S01]  /*2c20*/  IMAD.MOV.U32 R85, RZ, RZ, R78 ;  /* 0x000000ffff557224 */ /* 0x000fe200078e004e */
[----:B------:R-:W-:Y:S01]  /*2c30*/  UMOV UR4, URZ ;  /* 0x000000ff00047c82 */ /* 0x000fe20008000000 */
[----:B------:R-:W-:Y:S01]  /*2c40*/  VIADD R86, R86, 0xffffffff ;  /* 0xffffffff56567836 */ /* 0x000fe20000000000 */
[-C--:B------:R-:W-:Y:S01]  /*2c50*/  ISETP.GE.OR P0, PT, R60, R50.reuse, P0 ;  /* 0x000000323c00720c */ /* 0x080fe20000706670 */
[----:B------:R-:W-:Y:S01]  /*2c60*/  VIADD R78, R78, 0xffffff00 ;  /* 0xffffff004e4e7836 */ /* 0x000fe20000000000 */
[----:B------:R-:W-:Y:S02]  /*2c70*/  BSSY.RECONVERGENT B1, `(.L_x_1931) ;  /* 0x0000b97000017945 */ /* 0x000fe40003800200 */
[----:B------:R-:W-:Y:S04]  /*2c80*/  ISETP.LT.OR P1, PT, R60, R51, P0 ;  /* 0x000000333c00720c */ /* 0x000fe80000721670 */
[----:B------:R-:W-:Y:S09]  /*2c90*/  P2R R27, PR, RZ, 0x2 ;  /* 0x00000002ff1b7803 */ /* 0x000ff20000000000 */
[----:B------:R-:W-:Y:S02]  /*2ca0*/  @!P1 IMAD.MOV.U32 R2, RZ, RZ, R84 ;  /* 0x000000ffff029224 */ /* 0x000fe400078e0054 */
[----:B------:R-:W-:Y:S05]  /*2cb0*/  @!P1 IMAD.MOV.U32 R3, RZ, RZ, R83 ;  /* 0x000000ffff039224 */ /* 0x000fea00078e0053 */
[----:B------:R1:W3:Y:S01]  /*2cc0*/  @!P1 LD.E.128 R16, desc[UR6][R2.64] ;  /* 0x0000000602109980 */ /* 0x0002e2000c101d00 */
[----:B------:R-:W-:Y:S05]  /*2cd0*/  IADD3 R4, P1, PT, R84, R137, RZ ;  /* 0x0000008954047210 */ /* 0x000fea0007f3e0ff */
[----:B------:R-:W-:Y:S01]  /*2ce0*/  IMAD.X R5, R83, 0x1, R136, P1 ;  /* 0x0000000153057824 */ /* 0x000fe200008e0688 */
[----:B--2---:R-:W-:Y:S04]  /*2cf0*/  ISETP.GE.AND P2, PT, R12, R43, PT ;  /* 0x0000002b0c00720c */ /* 0x004fe80003f46270 */
[CC--:B------:R-:W-:Y:S02]  /*2d00*/  ISETP.GE.OR P0, PT, R73.reuse, R50.reuse, P2 ;  /* 0x000000324900720c */ /* 0x0c0fe40001706670 */
[----:B------:R-:W-:Y:S02]  /*2d10*/  P2R R82, PR, RZ, 0x4 ;  /* 0x00000004ff527803 */ /* 0x000fe40000000000 */
[-C--:B------:R-:W-:Y:S02]  /*2d20*/  ISETP.LT.OR P6, PT, R73, R51.reuse, P0 ;  /* 0x000000334900720c */ /* 0x080fe400007c1670 */
[-C--:B------:R-:W-:Y:S02]  /*2d30*/  ISETP.GE.OR P0, PT, R63, R50.reuse, P2 ;  /* 0x000000323f00720c */ /* 0x080fe40001706670 */
[----:B------:R-:W-:Y:S02]  /*2d40*/  ISETP.GE.OR P2, PT, R71, R50, P2 ;  /* 0x000000324700720c */ /* 0x000fe40001746670 */
[-C--:B------:R-:W-:Y:S02]  /*2d50*/  ISETP.LT.OR P4, PT, R63, R51.reuse, P0 ;  /* 0x000000333f00720c */ /* 0x080fe40000781670 */
[C---:B-1----:R-:W-:Y:S02]  /*2d60*/  LEA R2, P0, R96.reuse, R76, 0x1 ;  /* 0x0000004c60027211 */ /* 0x042fe400078008ff */
[----:B------:R-:W-:Y:S02]  /*2d70*/  ISETP.LT.OR P5, PT, R71, R51, P2 ;  /* 0x000000334700720c */ /* 0x000fe400017a1670 */
[----:B------:R-:W-:Y:S02]  /*2d80*/  LEA.HI.X R3, R96, R75, R102, 0x1, P0 ;  /* 0x0000004b60037211 */ /* 0x000fe400000f0c66 */
[----:B------:R-:W-:Y:S02]  /*2d90*/  @!P6 LEA R8, P1, R250, R2, 0x5 ;  /* 0x00000002fa08e211 */ /* 0x000fe400078228ff */
[----:B------:R-:W-:Y:S02]  /*2da0*/  ISETP.NE.AND P2, PT, R82, RZ, PT ;  /* 0x000000ff5200720c */ /* 0x000fe40003f45270 */
[----:B------:R-:W-:Y:S02]  /*2db0*/  @!P6 LEA.HI.X R9, R250, R3, R251, 0x5, P1 ;  /* 0x00000003fa09e211 */ /* 0x000fe400008f2cfb */
[----:B------:R-:W-:Y:S02]  /*2dc0*/  @!P4 LEA R6, P0, R52, R4, 0x6 ;  /* 0x000000043406c211 */ /* 0x000fe400078030ff */
        /* <DEDUP_REMOVED lines=8> */
[----:B------:R-:W-:Y:S02]  /*2e50*/  @!P5 LEA R30, P0, R250, R2, 0x7 ;  /* 0x00000002fa1ed211 */ /* 0x000fe400078038ff */
[----:B------:R-:W-:Y:S02]  /*2e60*/  @!P6 IADD3 R10, P3, PT, R4, R137, RZ ;  /* 0x00000089040ae210 */ /* 0x000fe40007f7e0ff */
[----:B------:R-:W-:Y:S02]  /*2e70*/  @!P5 LEA.HI.X R31, R250, R3, R251, 0x7, P0 ;  /* 0x00000003fa1fd211 */ /* 0x000fe400000f3cfb */
[C---:B------:R-:W-:Y:S01]  /*2e80*/  @!P2 LEA R32, P0, R52.reuse, R4, 0x8 ;  /* 0x000000043420a211 */ /* 0x040fe200078040ff */
[----:B------:R-:W-:Y:S01]  /*2e90*/  @!P6 IMAD.X R11, R5, 0x1, R136, P3 ;  /* 0x00000001050be824 */ /* 0x000fe200018e0688 */
[----:B------:R-:W-:Y:S02]  /*2ea0*/  P2R R37, PR, RZ, 0x10 ;  /* 0x00000010ff257803 */ /* 0x000fe40000000000 */
[----:B------:R-:W-:Y:S02]  /*2eb0*/  @!P2 LEA.HI.X R33, R52, R5, R53, 0x8, P0 ;  /* 0x000000053421a211 */ /* 0x000fe400000f4435 */
[C---:B------:R-:W-:Y:S02]  /*2ec0*/  @!P2 LEA R34, P0, R250.reuse, R2, 0x8 ;  /* 0x00000002fa22a211 */ /* 0x040fe400078040ff */
[----:B------:R-:W-:Y:S02]  /*2ed0*/  P2R R39, PR, RZ, 0x40 ;  /* 0x00000040ff277803 */ /* 0x000fe40000000000 */
[----:B------:R-:W-:Y:S02]  /*2ee0*/  @!P2 LEA.HI.X R35, R250, R3, R251, 0x8, P0 ;  /* 0x00000003fa23a211 */ /* 0x000fe400000f44fb */
[CC--:B------:R-:W-:Y:S02]  /*2ef0*/  ISETP.GE.OR P0, PT, R74.reuse, R50.reuse, P1 ;  /* 0x000000324a00720c */ /* 0x0c0fe40000f06670 */
[----:B------:R-:W-:Y:S02]  /*2f00*/  P2R R38, PR, RZ, 0x20 ;  /* 0x00000020ff267803 */ /* 0x000fe40000000000 */
[-C--:B------:R-:W-:Y:S02]  /*2f10*/  ISETP.LT.OR P3, PT, R74, R51.reuse, P0 ;  /* 0x000000334a00720c */ /* 0x080fe40000761670 */
[----:B------:R-:W-:Y:S02]  /*2f20*/  ISETP.NE.AND P0, PT, R27, RZ, PT ;  /* 0x000000ff1b00720c */ /* 0x000fe40003f05270 */
[----:B------:R-:W-:Y:S02]  /*2f30*/  P2R R40, PR, RZ, 0x8 ;  /* 0x00000008ff287803 */ /* 0x000fe40000000000 */
[----:B------:R-:W-:Y:S09]  /*2f40*/  P2R R41, PR, RZ, 0x4 ;  /* 0x00000004ff297803 */ /* 0x000ff20000000000 */
[----:B------:R-:W-:Y:S02]  /*2f50*/  @!P0 IMAD.MOV.U32 R14, RZ, RZ, R76 ;  /* 0x000000ffff0e8224 */ /* 0x000fe400078e004c */
[----:B------:R-:W-:Y:S05]  /*2f60*/  @!P0 IMAD.MOV.U32 R15, RZ, RZ, R75 ;  /* 0x000000ffff0f8224 */ /* 0x000fea00078e004b */
[----:B---3--:R1:W-:Y:S01]  /*2f70*/  @!P0 ST.E.128 desc[UR6][R14.64], R16 ;  /* 0x000000100e008985 */ /* 0x0083e2000c101d06 */
        /* <DEDUP_REMOVED lines=24> */
[----:B------:R-:W-:Y:S02]  /*3100*/  ISETP.LT.OR P3, PT, R62, R51, P0 ;  /* 0x000000333e00720c */ /* 0x000fe40000761670 */
[CC--:B------:R-:W-:Y:S02]  /*3110*/  ISETP.GE.AND P0, PT, R81.reuse, R50.reuse, PT ;  /* 0x000000325100720c */ /* 0x0c0fe40003f06270 */
        /* <DEDUP_REMOVED lines=240> */
.L_x_1932:
        /* <DEDUP_REMOVED lines=74> */
.L_x_1936:
[----:B------:R-:W-:Y:S05]  /*44c0*/  BSYNC.RECONVERGENT B0 ;  /* 0x0000000000007941 */ /* 0x000fea0003800200 */
.L_x_1935:
        /* <DEDUP_REMOVED lines=56> */
.L_x_1938:
[----:B------:R-:W-:Y:S05]  /*4850*/  BSYNC.RECONVERGENT B0 ;  /* 0x0000000000007941 */ /* 0x000fea0003800200 */
.L_x_1937:
        /* <DEDUP_REMOVED lines=57> */
.L_x_1940:
[----:B------:R-:W-:Y:S05]  /*4bf0*/  BSYNC.RECONVERGENT B0 ;  /* 0x0000000000007941 */ /* 0x000fea0003800200 */
.L_x_1939:
        /* <DEDUP_REMOVED lines=58> */
.L_x_1942:
[----:B------:R-:W-:Y:S05]  /*4fa0*/  BSYNC.RECONVERGENT B0 ;  /* 0x0000000000007941 */ /* 0x000fea0003800200 */
.L_x_1941:
        /* <DEDUP_REMOVED lines=64> */
.L_x_1944:
[----:B------:R-:W-:Y:S05]  /*53b0*/  BSYNC.RECONVERGENT B0 ;  /* 0x0000000000007941 */ /* 0x000fea0003800200 */
.L_x_1943:
        /* <DEDUP_REMOVED lines=58> */
.L_x_1946:
[----:B------:R-:W-:Y:S05]  /*5760*/  BSYNC.RECONVERGENT B0 ;  /* 0x0000000000007941 */ /* 0x000fea0003800200 */
.L_x_1945:
        /* <DEDUP_REMOVED lines=64> */
.L_x_1948:
[----:B------:R-:W-:Y:S05]  /*5b70*/  BSYNC.RECONVERGENT B0 ;  /* 0x0000000000007941 */ /* 0x000fea0003800200 */
.L_x_1947:
        /* <DEDUP_REMOVED lines=62> */
.L_x_1950:
[----:B------:R-:W-:Y:S05]  /*5f60*/  BSYNC.RECONVERGENT B0 ;  /* 0x0000000000007941 */ /* 0x000fea0003800200 */
.L_x_1949:
        /* <DEDUP_REMOVED lines=66> */
.L_x_1952:
[----:B------:R-:W-:Y:S05]  /*6390*/  BSYNC.RECONVERGENT B0 ;  /* 0x0000000000007941 */ /* 0x000fea0003800200 */
.L_x_1951:
        /* <DEDUP_REMOVED lines=58> */
.L_x_1954:
[----:B------:R-:W-:Y:S05]  /*6740*/  BSYNC.RECONVERGENT B0 ;  /* 0x0000000000007941 */ /* 0x000fea0003800200 */
.L_x_1953:
        /* <DEDUP_REMOVED lines=76> */
.L_x_1956:
[----:B------:R-:W-:Y:S05]  /*6c10*/  BSYNC.RECONVERGENT B0 ;  /* 0x0000000000007941 */ /* 0x000fea0003800200 */
.L_x_1955:
        /* <DEDUP_REMOVED lines=64> */
.L_x_1958:
[----:B------:R-:W-:Y:S05]  /*7020*/  BSYNC.RECONVERGENT B0 ;  /* 0x0000000000007941 */ /* 0x000fea0003800200 */
.L_x_1957:
        /* <DEDUP_REMOVED lines=64> */
.L_x_1960:
[----:B------:R-:W-:Y:S05]  /*7430*/  BSYNC.RECONVERGENT B0 ;  /* 0x0000000000007941 */ /* 0x000fea0003800200 */
.L_x_1959:
        /* <DEDUP_REMOVED lines=64> */
.L_x_1962:
[----:B------:R-:W-:Y:S05]  /*7840*/  BSYNC.RECONVERGENT B0 ;  /* 0x0000000000007941 */ /* 0x000fea0003800200 */
.L_x_1961:
        /* <DEDUP_REMOVED lines=64> */
.L_x_1964:
[----:B------:R-:W-:Y:S05]  /*7c50*/  BSYNC.RECONVERGENT B0 ;  /* 0x0000000000007941 */ /* 0x000fea0003800200 */
.L_x_1963:
        /* <DEDUP_REMOVED lines=64> */
.L_x_1966:
[----:B------:R-:W-:Y:S05]  /*8060*/  BSYNC.RECONVERGENT B0 ;  /* 0x0000000000007941 */ /* 0x000fea0003800200 */
.L_x_1965:
[----:B------:R-:W5:Y:S02]  /*8070*/  LD.E R0, desc[UR6][R134.64+0xd0] ;  /* 0x0000d00686007980 */ /* 0x000f64000c101900 */
[----:B-----5:R-:W-:Y:S05]  /*8080*/  IMAD.U32 R0, R0, -0x80, RZ ;  /* 0xffffff8000007824 */ /* 0x020fea00078e00ff */
[C---:B------:R-:W-:Y:S02]  /*8090*/  LEA R28, P1, R0.reuse, R28, 0x1 ;  /* 0x0000001c001c7211 */ /* 0x040fe400078208ff */
[C---:B------:R-:W-:Y:S02]  /*80a0*/  LEA R44, P0, R0.reuse, R44, 0x1 ;  /* 0x0000002c002c7211 */ /* 0x040fe400078008ff */
[C---:B------:R-:W-:Y:S02]  /*80b0*/  LEA.HI.X.SX32 R29, R0.reuse, R29, 0x1, P1 ;  /* 0x0000001d001d7211 */ /* 0x040fe400008f0eff */
[----:B------:R-:W-:Y:S01]  /*80c0*/  LEA.HI.X.SX32 R45, R0, R45, 0x1, P0 ;  /* 0x0000002d002d7211 */ /* 0x000fe200000f0eff */
[----:B------:R-:W-:Y:S05]  /*80d0*/  BRA `(.L_x_1933) ;  /* 0x0000006400407947 */ /* 0x000fea0003800000 */
.L_x_1934:
        /* <DEDUP_REMOVED lines=101> */
.L_x_1968:
[----:B------:R-:W-:Y:S05]  /*8730*/  BSYNC.RECONVERGENT B0 ;  /* 0x0000000000007941 */ /* 0x000fea0003800200 */
.L_x_1967:
        /* <DEDUP_REMOVED lines=96> */
.L_x_1970:
[----:B------:R-:W-:Y:S05]  /*8d40*/  BSYNC.RECONVERGENT B0 ;  /* 0x0000000000007941 */ /* 0x000fea0003800200 */
.L_x_1969:
        /* <DEDUP_REMOVED lines=99> */
.L_x_1972:
[----:B------:R-:W-:Y:S05]  /*9380*/  BSYNC.RECONVERGENT B0 ;  /* 0x0000000000007941 */ /* 0x000fea0003800200 */
.L_x_1971:
        /* <DEDUP_REMOVED lines=93> */
.L_x_1974:
[----:B------:R-:W-:Y:S05]  /*9960*/  BSYNC.RECONVERGENT B0 ;  /* 0x0000000000007941 */ /* 0x000fea0003800200 */
.L_x_1973:
        /* <DEDUP_REMOVED lines=97> */
.L_x_1976:
[----:B------:R-:W-:Y:S05]  /*9f80*/  BSYNC.RECONVERGENT B0 ;  /* 0x0000000000007941 */ /* 0x000fea0003800200 */
.L_x_1975:
        /* <DEDUP_REMOVED lines=97> */
.L_x_1978:
[----:B------:R-:W-:Y:S05]  /*a5a0*/  BSYNC.RECONVERGENT B0 ;  /* 0x0000000000007941 */ /* 0x000fea0003800200 */
.L_x_1977:
        /* <DEDUP_REMOVED lines=97> */
.L_x_1980:
[----:B------:R-:W-:Y:S05]  /*abc0*/  BSYNC.RECONVERGENT B0 ;  /* 0x0000000000007941 */ /* 0x000fea0003800200 */
.L_x_1979:
        /* <DEDUP_REMOVED lines=100> */
.L_x_1982:
[----:B------:R-:W-:Y:S05]  /*b210*/  BSYNC.RECONVERGENT B0 ;  /* 0x0000000000007941 */ /* 0x000fea0003800200 */
.L_x_1981:
        /* <DEDUP_REMOVED lines=100> */
.L_x_1984:
[----:B------:R-:W-:Y:S05]  /*b860*/  BSYNC.RECONVERGENT B0 ;  /* 0x0000000000007941 */ /* 0x000fea0003800200 */
.L_x_1983:
        /* <DEDUP_REMOVED lines=97> */
.L_x_1986:
[----:B------:R-:W-:Y:S05]  /*be80*/  BSYNC.RECONVERGENT B0 ;  /* 0x0000000000007941 */ /* 0x000fea0003800200 */
.L_x_1985:
        /* <DEDUP_REMOVED lines=100> */
.L_x_1988:
[----:B------:R-:W-:Y:S05]  /*c4d0*/  BSYNC.RECONVERGENT B0 ;  /* 0x0000000000007941 */ /* 0x000fea0003800200 */
.L_x_1987:
        /* <DEDUP_REMOVED lines=103> */
.L_x_1990:
[----:B------:R-:W-:Y:S05]  /*cb50*/  BSYNC.RECONVERGENT B0 ;  /* 0x0000000000007941 */ /* 0x000fea0003800200 */
.L_x_1989:
        /* <DEDUP_REMOVED lines=103> */
.L_x_1992:
[----:B------:R-:W-:Y:S05]  /*d1d0*/  BSYNC.RECONVERGENT B0 ;  /* 0x0000000000007941 */ /* 0x000fea0003800200 */
.L_x_1991:
        /* <DEDUP_REMOVED lines=103> */
.L_x_1994:
[----:B------:R-:W-:Y:S05]  /*d850*/  BSYNC.RECONVERGENT B0 ;  /* 0x0000000000007941 */ /* 0x000fea0003800200 */
.L_x_1993:
        /* <DEDUP_REMOVED lines=104> */
.L_x_1996:
[----:B------:R-:W-:Y:S05]  /*dee0*/  BSYNC.RECONVERGENT B0 ;  /* 0x0000000000007941 */ /* 0x000fea0003800200 */
.L_x_1995:
        /* <DEDUP_REMOVED lines=100> */
.L_x_1998:
[----:B------:R-:W-:Y:S05]  /*e530*/  BSYNC.RECONVERGENT B0 ;  /* 0x0000000000007941 */ /* 0x000fea0003800200 */
.L_x_1997:
        /* <DEDUP_REMOVED lines=10> */
.L_x_1933:
[----:B------:R-:W-:Y:S05]  /*e5e0*/  BSYNC.RECONVERGENT B1 ;  /* 0x0000000000017941 */ /* 0x000fea0003800200 */
.L_x_1931:
[----:B-1----:R-:W5:Y:S01]  /*e5f0*/  LDL.64 R2, [R1+0x30] ;  /* 0x0000300001027983 */ /* 0x002f620000100a00 */
[----:B------:R-:W-:Y:S01]  /*e600*/  UMOV UR4, URZ ;  /* 0x000000ff00047c82 */ /* 0x000fe20008000000 */
[----:B------:R-:W-:Y:S01]  /*e610*/  BSSY.RECONVERGENT B0, `(.L_x_1999) ;  /* 0x0000065000007945 */ /* 0x000fe20003800200 */
[----:B------:R-:W-:Y:S01]  /*e620*/  IADD3 R0, P1, PT, RZ, -UR4, RZ ;  /* 0x80000004ff007c10 */ /* 0x000fe2000ff3e0ff */
[----:B------:R-:W2:Y:S01]  /*e630*/  LD.E R4, desc[UR6][R134.64+0x128] ;  /* 0x0001280686047980 */ /* 0x000ea2000c101900 */
[----:B-----5:R-:W-:Y:S04]  /*e640*/  ISETP.NE.U32.AND P0, PT, R2, RZ, PT ;  /* 0x000000ff0200720c */ /* 0x020fe80003f05070 */
[----:B------:R-:W-:Y:S01]  /*e650*/  ISETP.NE.AND.EX P0, PT, R3, RZ, PT, P0 ;  /* 0x000000ff0300720c */ /* 0x000fe20003f05300 */
[----:B--2---:R-:W-:Y:S04]  /*e660*/  IMAD.SHL.U32 R4, R4, 0x100, RZ ;  /* 0x0000010004047824 */ /* 0x004fe800078e00ff */
[----:B------:R-:W-:Y:S05]  /*e670*/  IMAD.X R4, RZ, RZ, ~R4, P1 ;  /* 0x000000ffff047224 */ /* 0x000fea00008e0e04 */
[----:B------:R-:W-:Y:S03]  /*e680*/  SHF.R.S64 R5, R0, 0x1f, R4 ;  /* 0x0000001f00057819 */ /* 0x000fe60000001004 */
[----:B------:R-:W2:Y:S01]  /*e690*/  @!P0 LD.E R3, desc[UR6][R134.64+0x40] ;  /* 0x0000400686038980 */ /* 0x000ea2000c101900 */
[----:B------:R-:W-:Y:S03]  /*e6a0*/  IADD3 R26, P3, PT, R26, R5, RZ ;  /* 0x000000051a1a7210 */ /* 0x000fe60007f7e0ff */
[----:B------:R-:W5:Y:S01]  /*e6b0*/  @!P0 LD.E R2, desc[UR6][R134.64+0x38] ;  /* 0x0000380686028980 */ /* 0x000f62000c101900 */
[----:B------:R-:W-:Y:S01]  /*e6c0*/  LEA.HI.X.SX32 R25, R4, R25, 0x1, P3 ;  /* 0x0000001904197211 */ /* 0x000fe200018f0eff */
[----:B--2---:R-:W-:Y:S02]  /*e6d0*/  @!P0 IMAD.SHL.U32 R3, R3, 0x100, RZ ;  /* 0x0000010003038824 */ /* 0x004fe400078e00ff */
[----:B-----5:R-:W-:Y:S02]  /*e6e0*/  @!P0 IMAD.SHL.U32 R2, R2, 0x100, RZ ;  /* 0x0000010002028824 */ /* 0x020fe400078e00ff */
[----:B------:R-:W-:Y:S02]  /*e6f0*/  @!P0 IMAD.X R3, RZ, RZ, ~R3, P1 ;  /* 0x000000ffff038224 */ /* 0x000fe400008e0e03 */
[----:B------:R-:W-:Y:S03]  /*e700*/  @!P0 IMAD.X R2, RZ, RZ, ~R2, P1 ;  /* 0x000000ffff028224 */ /* 0x000fe600008e0e02 */
[C---:B---34-:R-:W-:Y:S02]  /*e710*/  @!P0 SHF.R.S64 R6, R0.reuse, 0x1f, R3 ;  /* 0x0000001f00068819 */ /* 0x058fe40000001003 */
[----:B------:R-:W-:Y:S02]  /*e720*/  @!P0 SHF.R.S64 R0, R0, 0x1f, R2 ;  /* 0x0000001f00008819 */ /* 0x000fe40000001002 */
[----:B------:R-:W-:Y:S02]  /*e730*/  @!P0 IADD3 R76, P2, PT, R6, R76, RZ ;  /* 0x0000004c064c8210 */ /* 0x000fe40007f5e0ff */
[----:B------:R-:W-:Y:S02]  /*e740*/  @!P0 IADD3 R59, P1, PT, R0, R59, RZ ;  /* 0x0000003b003b8210 */ /* 0x000fe40007f3e0ff */
[----:B------:R-:W-:Y:S02]  /*e750*/  @!P0 LEA.HI.X.SX32 R75, R3, R75, 0x1, P2 ;  /* 0x0000004b034b8211 */ /* 0x000fe400010f0eff */
[----:B------:R-:W-:Y:S01]  /*e760*/  @!P0 LEA.HI.X.SX32 R58, R2, R58, 0x1, P1 ;  /* 0x0000003a023a8211 */ /* 0x000fe200008f0eff */
[----:B------:R-:W-:Y:S08]  /*e770*/  @!P0 BRA `(.L_x_2000) ;  /* 0x0000000400388947 */ /* 0x000ff00003800000 */
[----:B------:R-:W-:Y:S11]  /*e780*/  ISETP.GT.AND P0, PT, R86, R94, PT ;  /* 0x0000005e5600720c */ /* 0x000ff60003f04270 */
[----:B------:R-:W-:Y:S02]  /*e790*/  @!UPT UIADD3 URZ, UPT, UPT, URZ, URZ, URZ ;  /* 0x000000fffffff290 */ /* 0x000fe4000fffe0ff */
[----:B------:R-:W-:Y:S05]  /*e7a0*/  @!P0 BRA `(.L_x_2000) ;  /* 0x00000004002c8947 */ /* 0x000fea0003800000 */
[----:B------:R-:W2:Y:S01]  /*e7b0*/  LD.E R2, desc[UR6][R134.64+0x170] ;  /* 0x0001700686027980 */ /* 0x000ea2000c101900 */
[----:B------:R-:W-:Y:S02]  /*e7c0*/  IABS R3, R85 ;  /* 0x0000005500037213 */ /* 0x000fe40000000000 */
[----:B------:R-:W-:Y:S01]  /*e7d0*/  IABS R5, R78 ;  /* 0x0000004e00057213 */ /* 0x000fe20000000000 */
[----:B------:R-:W3:Y:S01]  /*e7e0*/  LDL.64 R14, [R1] ;  /* 0x00000000010e7983 */ /* 0x000ee20000100a00 */
        /* <DEDUP_REMOVED lines=37> */
[-C--:B---3--:R-:W-:Y:S02]  /*ea40*/  LEA R10, P1, R4, R14.reuse, 0x2 ;  /* 0x0000000e040a7211 */ /* 0x088fe400078210ff */
[----:B------:R-:W-:Y:S02]  /*ea50*/  LEA R8, P0, R0, R14, 0x2 ;  /* 0x0000000e00087211 */ /* 0x000fe400078010ff */
[-C--:B------:R-:W-:Y:S02]  /*ea60*/  LEA.HI.X.SX32 R11, R4, R15.reuse, 0x2, P1 ;  /* 0x0000000f040b7211 */ /* 0x080fe400008f16ff */
[C---:B------:R-:W-:Y:S01]  /*ea70*/  LEA.HI.X.SX32 R9, R0.reuse, R15, 0x2, P0 ;  /* 0x0000000f00097211 */ /* 0x040fe200000f16ff */
[----:B------:R-:W-:Y:S01]  /*ea80*/  IMAD.IADD R0, R0, 0x1, -R4 ;  /* 0x0000000100007824 */ /* 0x000fe200078e0a04 */
[----:B------:R-:W3:Y:S03]  /*ea90*/  LD.E.64 R14, desc[UR6][R134.64+0x28] ;  /* 0x00002806860e7980 */ /* 0x000ee6000c101b00 */
[----:B------:R-:W-:Y:S03]  /*eaa0*/  IMAD R0, R0, R2, -0x100 ;  /* 0xffffff0000007424 */ /* 0x000fe600078e0202 */
[----:B------:R-:W4:Y:S02]  /*eab0*/  LD.E R3, desc[UR6][R8.64] ;  /* 0x0000000608037980 */ /* 0x000f24000c101900 */
[----:B------:R-:W-:Y:S02]  /*eac0*/  SHF.R.S32.HI R16, RZ, 0x1f, R0 ;  /* 0x0000001fff107819 */ /* 0x000fe40000011400 */
[----:B------:R-:W4:Y:S04]  /*ead0*/  LD.E R5, desc[UR6][R10.64] ;  /* 0x000000060a057980 */ /* 0x000f28000c101900 */
        /* <DEDUP_REMOVED lines=24> */
.L_x_2000:
[----:B------:R-:W-:Y:S05]  /*ec60*/  BSYNC.RECONVERGENT B0 ;  /* 0x0000000000007941 */ /* 0x000fea0003800200 */
.L_x_1999:
[----:B------:R-:W-:Y:S11]  /*ec70*/  ISETP.GT.AND P0, PT, R86, R94, PT ;  /* 0x0000005e5600720c */ /* 0x000ff60003f04270 */
[----:B------:R-:W-:Y:S02]  /*ec80*/  @!UPT UIADD3 URZ, UPT, UPT, URZ, URZ, URZ ;  /* 0x000000fffffff290 */ /* 0x000fe4000fffe0ff */
[----:B------:R-:W-:Y:S05]  /*ec90*/  @P0 BRA `(.L_x_2001) ;  /* 0xffffff3c00d00947 */ /* 0x000fea000383ffff */
.L_x_1930:
[----:B------:R-:W-:Y:S05]  /*eca0*/  WARPSYNC.ALL ;  /* 0x0000000000007948 */ /* 0x000fea0003800000 */
[----:B------:R-:W-:Y:S06]  /*ecb0*/  BAR.SYNC.DEFER_BLOCKING 0x0 ;  /* 0x0000000000007b1d */ /* 0x000fec0000010000 */
[----:B-1----:R-:W2:Y:S01]  /*ecc0*/  LD.E R34, desc[UR6][R134.64+0xd0] ;  /* 0x0000d00686227980 */ /* 0x002ea2000c101900 */
[----:B------:R-:W-:Y:S01]  /*ecd0*/  BSSY.RECONVERGENT B2, `(.L_x_2002) ;  /* 0x00002fc000027945 */ /* 0x000fe20003800200 */
[C---:B------:R-:W-:Y:S01]  /*ece0*/  SHF.L.U64.HI R37, R98.reuse, 0x4, R99 ;  /* 0x0000000462257819 */ /* 0x040fe20000010263 */
[----:B------:R-:W-:Y:S01]  /*ecf0*/  IMAD.SHL.U32 R26, R98, 0x10, RZ ;  /* 0x00000010621a7824 */ /* 0x000fe200078e00ff */
[----:B--2---:R-:W-:-:S13]  /*ed00*/  ISETP.NE.AND P0, PT, R34, RZ, PT ;  /* 0x000000ff2200720c */ /* 0x004fda0003f05270 */
[----:B------:R-:W-:Y:S05]  /*ed10*/  @P0 BRA `(.L_x_2003) ;  /* 0x0000000000ec0947 */ /* 0x000fea0003800000 */
[----:B------:R-:W2:Y:S01]  /*ed20*/  LDL R0, [R1+0x44] ;  /* 0x0000440001007983 */ /* 0x000ea20000100800 */
[----:B------:R-:W-:Y:S01]  /*ed30*/  BSSY.RECONVERGENT B0, `(.L_x_2004) ;  /* 0x000000d000007945 */ /* 0x000fe20003800200 */
[----:B--2---:R-:W-:-:S04]  /*ed40*/  IADD3 R0, PT, PT, -R152, R0, RZ ;  /* 0x0000000098007210 */ /* 0x004fc80007ffe1ff */
[----:B------:R-:W-:-:S13]  /*ed50*/  ISETP.GE.AND P0, PT, R60, R0, PT ;  /* 0x000000003c00720c */ /* 0x000fda0003f06270 */
[----:B------:R-:W-:Y:S05]  /*ed60*/  @P0 BRA `(.L_x_2005) ;  /* 0x0000000000240947 */ /* 0x000fea0003800000 */
[----:B------:R-:W2:Y:S02]  /*ed70*/  LDL R2, [R1+0x18] ;  /* 0x0000180001027983 */ /* 0x000ea40000100800 */
[----:B--2---:R-:W-:-:S13]  /*ed80*/  ISETP.GE.AND P0, PT, R12, R2, PT ;  /* 0x000000020c00720c */ /* 0x004fda0003f06270 */
[----:B------:R-:W-:Y:S05]  /*ed90*/  @P0 BRA `(.L_x_2006) ;  /* 0x0000000000140947 */ /* 0x000fea0003800000 */
[----:B------:R-:W-:Y:S01]  /*eda0*/  @!PT LDS RZ, [RZ] ;  /* 0x00000000fffff984 */ /* 0x000fe20000000800 */
[----:B------:R-:W-:Y:S01]  /*edb0*/  @!PT LDS RZ, [RZ] ;  /* 0x00000000fffff984 */ /* 0x000fe20000000800 */
[----:B------:R-:W-:Y:S01]  /*edc0*/  @!PT LDS RZ, [RZ] ;  /* 0x00000000fffff984 */ /* 0x000fe20000000800 */
[----:B------:R1:W-:Y:S01]  /*edd0*/  LDGSTS.E.BYPASS.LTC128B.128 [R79], desc[UR6][R100.64] ;  /* 0x00000000644f7fae */ /* 0x0003e2000b981a06 */
[----:B------:R-:W-:Y:S05]  /*ede0*/  BRA `(.L_x_2005) ;  /* 0x0000000000047947 */ /* 0x000fea0003800000 */
.L_x_2006:
[----:B------:R2:W-:Y:S02]  /*edf0*/  STS.128 [R79], RZ ;  /* 0x000000ff4f007388 */ /* 0x0005e40000000c00 */
.L_x_2005:
[----:B------:R-:W-:Y:S05]  /*ee00*/  BSYNC.RECONVERGENT B0 ;  /* 0x0000000000007941 */ /* 0x000fea0003800200 */
.L_x_2004:
        /* <DEDUP_REMOVED lines=10> */
[----:B------:R-:W3:Y:S02]  /*eeb0*/  LDL R4, [R1+0x18] ;  /* 0x0000180001047983 */ /* 0x000ee40000100800 */
[----:B---3--:R-:W-:-:S13]  /*eec0*/  ISETP.GE.AND P0, PT, R12, R4, PT ;  /* 0x000000040c00720c */ /* 0x008fda0003f06270 */
[----:B------:R3:W-:Y:S01]  /*eed0*/  @P0 STS.128 [R79+0x800], RZ ;  /* 0x000800ff4f000388 */ /* 0x0007e20000000c00 */
[----:B------:R-:W-:Y:S05]  /*eee0*/  @P0 BRA `(.L_x_2008) ;  /* 0x0000000000100947 */ /* 0x000fea0003800000 */
[----:B------:R-:W-:Y:S01]  /*eef0*/  @!PT LDS RZ, [RZ] ;  /* 0x00000000fffff984 */ /* 0x000fe20000000800 */
[----:B------:R-:W-:Y:S01]  /*ef00*/  @!PT LDS RZ, [RZ] ;  /* 0x00000000fffff984 */ /* 0x000fe20000000800 */
[----:B------:R-:W-:Y:S01]  /*ef10*/  @!PT LDS RZ, [RZ] ;  /* 0x00000000fffff984 */ /* 0x000fe20000000800 */
[----:B------:R4:W-:Y:S02]  /*ef20*/  LDGSTS.E.BYPASS.LTC128B.128 [R79+0x800], desc[UR6][R2.64] ;  /* 0x00800000024f7fae */ /* 0x0009e4000b981a06 */
.L_x_2008:
[----:B------:R-:W-:Y:S05]  /*ef30*/  BSYNC.RECONVERGENT B0 ;  /* 0x0000000000007941 */ /* 0x000fea0003800200 */
.L_x_2007:
[----:B------:R-:W-:Y:S04]  /*ef40*/  BSSY.RECONVERGENT B0, `(.L_x_2009) ;  /* 0x000000c000007945 */ /* 0x000fe80003800200 */
[----:B------:R-:W-:Y:S05]  /*ef50*/  @P2 BRA `(.L_x_2010) ;  /* 0x0000000000282947 */ /* 0x000fea0003800000 */
[----:B------:R-:W2:Y:S02]  /*ef60*/  LDL R0, [R1+0x18] ;  /* 0x0000180001007983 */ /* 0x000ea40000100800 */
[----:B--2---:R-:W-:-:S13]  /*ef70*/  ISETP.GE.AND P0, PT, R12, R0, PT ;  /* 0x000000000c00720c */ /* 0x004fda0003f06270 */
        /* <DEDUP_REMOVED lines=8> */
.L_x_2010:
[----:B------:R-:W-:Y:S05]  /*f000*/  BSYNC.RECONVERGENT B0 ;  /* 0x0000000000007941 */ /* 0x000fea0003800200 */
.L_x_2009:
[----:B------:R-:W-:Y:S05]  /*f010*/  @P3 BRA `(.L_x_2011) ;  /* 0x0000002c001c3947 */ /* 0x000fea0003800000 */
[----:B------:R-:W3:Y:S02]  /*f020*/  LDL R0, [R1+0x18] ;  /* 0x0000180001007983 */ /* 0x000ee40000100800 */
[----:B---3--:R-:W-:-:S13]  /*f030*/  ISETP.GE.AND P0, PT, R12, R0, PT ;  /* 0x000000000c00720c */ /* 0x008fda0003f06270 */
        /* <DEDUP_REMOVED lines=9> */
.L_x_2003:
[----:B------:R-:W2:Y:S04]  /*f0d0*/  LD.E.64 R2, desc[UR6][R134.64+0xf0] ;  /* 0x0000f00686027980 */ /* 0x000ea8000c101b00 */
[----:B------:R-:W3:Y:S04]  /*f0e0*/  LDL R0, [R1+0x3c] ;  /* 0x00003c0001007983 */ /* 0x000ee80000100800 */
[----:B------:R-:W4:Y:S04]  /*f0f0*/  LD.E.U8 R4, desc[UR6][R134.64+0x1b3] ;  /* 0x0001b30686047980 */ /* 0x000f28000c101100 */
[----:B------:R-:W5:Y:S04]  /*f100*/  LD.E.64 R32, desc[UR6][R134.64+0x148] ;  /* 0x0001480686207980 */ /* 0x000f68000c101b00 */
[----:B------:R-:W5:Y:S01]  /*f110*/  LD.E.64 R30, desc[UR6][R134.64+0x150] ;  /* 0x00015006861e7980 */ /* 0x000f62000c101b00 */
[----:B--2---:R-:W-:-:S04]  /*f120*/  ISETP.NE.U32.AND P0, PT, R2, RZ, PT ;  /* 0x000000ff0200720c */ /* 0x004fc80003f05070 */
[----:B------:R-:W-:-:S13]  /*f130*/  ISETP.NE.AND.EX P0, PT, R3, RZ, PT, P0 ;  /* 0x000000ff0300720c */ /* 0x000fda0003f05300 */
[----:B---3--:R-:W-:-:S04]  /*f140*/  @P0 LEA R2, P1, R0, R2, 0x2 ;  /* 0x0000000200020211 */ /* 0x008fc800078210ff */
[----:B------:R-:W-:Y:S01]  /*f150*/  @P0 LEA.HI.X R3, R0, R3, RZ, 0x2, P1 ;  /* 0x0000000300030211 */ /* 0x000fe200008f14ff */
[----:B------:R-:W-:-:S06]  /*f160*/  IMAD.MOV.U32 R0, RZ, RZ, RZ ;  /* 0x000000ffff007224 */ /* 0x000fcc00078e00ff */
[----:B------:R1:W2:Y:S01]  /*f170*/  @P0 LD.E R0, desc[UR6][R2.64] ;  /* 0x0000000602000980 */ /* 0x0002a2000c101900 */
[----:B------:R-:W-:Y:S01]  /*f180*/  IMAD.SHL.U32 R45, R153, 0x4, RZ ;  /* 0x00000004992d7824 */ /* 0x000fe200078e00ff */
[----:B----4-:R-:W-:-:S04]  /*f190*/  ISETP.NE.AND P2, PT, R4, RZ, PT ;  /* 0x000000ff0400720c */ /* 0x010fc80003f45270 */
        /* <DEDUP_REMOVED lines=10> */
[----:B------:R-:W2:Y:S04]  /*f240*/  LDL R5, [R1+0x44] ;  /* 0x0000440001057983 */ /* 0x000ea80000100800 */
        /* <DEDUP_REMOVED lines=67> */
.L_x_2017:
[----:B------:R-:W-:Y:S05]  /*f680*/  BSYNC.RECONVERGENT B0 ;  /* 0x0000000000007941 */ /* 0x000fea0003800200 */
.L_x_2016:
[----:B-----5:R2:W-:Y:S01]  /*f690*/  STS.128 [R79], R4 ;  /* 0x000000044f007388 */ /* 0x0205e20000000c00 */
[----:B------:R-:W-:Y:S05]  /*f6a0*/  BRA `(.L_x_2014) ;  /* 0x0000000000047947 */ /* 0x000fea0003800000 */
.L_x_2015:
[----:B------:R1:W-:Y:S02]  /*f6b0*/  STS.128 [R79], RZ ;  /* 0x000000ff4f007388 */ /* 0x0003e40000000c00 */
.L_x_2014:
[----:B------:R-:W-:Y:S05]  /*f6c0*/  BSYNC.RECONVERGENT B1 ;  /* 0x0000000000017941 */ /* 0x000fea0003800200 */
.L_x_2013:
        /* <DEDUP_REMOVED lines=61> */
.L_x_2021:
[----:B------:R-:W-:Y:S05]  /*faa0*/  BSYNC.RECONVERGENT B0 ;  /* 0x0000000000007941 */ /* 0x000fea0003800200 */
.L_x_2020:
[----:B-----5:R4:W-:Y:S02]  /*fab0*/  STS.128 [R79+0x800], R4 ;  /* 0x000800044f007388 */ /* 0x0209e40000000c00 */
.L_x_2019:
[----:B------:R-:W-:Y:S05]  /*fac0*/  BSYNC.RECONVERGENT B1 ;  /* 0x0000000000017941 */ /* 0x000fea0003800200 */
.L_x_2018:
        /* <DEDUP_REMOVED lines=61> */
.L_x_2025:
[----:B------:R-:W-:Y:S05]  /*fea0*/  BSYNC.RECONVERGENT B0 ;  /* 0x0000000000007941 */ /* 0x000fea0003800200 */
.L_x_2024:
[----:B-----5:R2:W-:Y:S02]  /*feb0*/  STS.128 [R79+0x1000], R4 ;  /* 0x001000044f007388 */ /* 0x0205e40000000c00 */
.L_x_2023:
[----:B------:R-:W-:Y:S05]  /*fec0*/  BSYNC.RECONVERGENT B1 ;  /* 0x0000000000017941 */ /* 0x000fea0003800200 */
.L_x_2022:
        /* <DEDUP_REMOVED lines=60> */
.L_x_2027:
[----:B------:R-:W-:Y:S05]  /*10290*/  BSYNC.RECONVERGENT B0 ;  /* 0x0000000000007941 */ /* 0x000fea0003800200 */
.L_x_2026:
[----:B-----5:R2:W-:Y:S01]  /*102a0*/  STS.128 [R79+0x1800], R4 ;  /* 0x001800044f007388 */ /* 0x0205e20000000c00 */
[----:B------:R-:W-:Y:S05]  /*102b0*/  BRA `(.L_x_2011) ;  /* 0x0000001800747947 */ /* 0x000fea0003800000 */
.L_x_2012:
[----:B------:R-:W2:Y:S04]  /*102c0*/  LDL R2, [R1+0x44] ;  /* 0x0000440001027983 */ /* 0x000ea80000100800 */
        /* <DEDUP_REMOVED lines=103> */
.L_x_2032:
[----:B------:R-:W-:Y:S05]  /*10940*/  BSYNC.RECONVERGENT B0 ;  /* 0x0000000000007941 */ /* 0x000fea0003800200 */
.L_x_2031:
[----:B-----5:R1:W-:Y:S01]  /*10950*/  STS.128 [R79], R4 ;  /* 0x000000044f007388 */ /* 0x0203e20000000c00 */
[----:B------:R-:W-:Y:S05]  /*10960*/  BRA `(.L_x_2029) ;  /* 0x0000000000047947 */ /* 0x000fea0003800000 */
.L_x_2030:
[----:B------:R2:W-:Y:S02]  /*10970*/  STS.128 [R79], RZ ;  /* 0x000000ff4f007388 */ /* 0x0005e40000000c00 */
.L_x_2029:
[----:B------:R-:W-:Y:S05]  /*10980*/  BSYNC.RECONVERGENT B1 ;  /* 0x0000000000017941 */ /* 0x000fea0003800200 */
.L_x_2028:
        /* <DEDUP_REMOVED lines=98> */
.L_x_2036:
[----:B------:R-:W-:Y:S05]  /*10fb0*/  BSYNC.RECONVERGENT B0 ;  /* 0x0000000000007941 */ /* 0x000fea0003800200 */
.L_x_2035:
[----:B-----5:R4:W-:Y:S02]  /*10fc0*/  STS.128 [R79+0x800], R4 ;  /* 0x000800044f007388 */ /* 0x0209e40000000c00 */
.L_x_2034:
[----:B------:R-:W-:Y:S05]  /*10fd0*/  BSYNC.RECONVERGENT B1 ;  /* 0x0000000000017941 */ /* 0x000fea0003800200 */
.L_x_2033:
        /* <DEDUP_REMOVED lines=98> */
.L_x_2040:
[----:B------:R-:W-:Y:S05]  /*11600*/  BSYNC.RECONVERGENT B0 ;  /* 0x0000000000007941 */ /* 0x000fea0003800200 */
.L_x_2039:
[----:B-----5:R4:W-:Y:S02]  /*11610*/  STS.128 [R79+0x1000], R4 ;  /* 0x001000044f007388 */ /* 0x0209e40000000c00 */
.L_x_2038:
[----:B------:R-:W-:Y:S05]  /*11620*/  BSYNC.RECONVERGENT B1 ;  /* 0x0000000000017941 */ /* 0x000fea0003800200 */
.L_x_2037:
        /* <DEDUP_REMOVED lines=100> */
.L_x_2042:
[----:B------:R-:W-:Y:S05]  /*11c70*/  BSYNC.RECONVERGENT B0 ;  /* 0x0000000000007941 */ /* 0x000fea0003800200 */
.L_x_2041:
[----:B-----5:R1:W-:Y:S02]  /*11c80*/  STS.128 [R79+0x1800], R4 ;  /* 0x001800044f007388 */ /* 0x0203e40000000c00 */
.L_x_2011:
[----:B------:R-:W-:Y:S05]  /*11c90*/  BSYNC.RECONVERGENT B2 ;  /* 0x0000000000027941 */ /* 0x000fea0003800200 */
.L_x_2002:
[----:B------:R-:W3:Y:S04]  /*11ca0*/  LDL R0, [R1+0x14] ;  /* 0x0000140001007983 */ /* 0x000ee80000100800 */
[----:B------:R1:W5:Y:S04]  /*11cb0*/  LDL R219, [R1+0x1c] ;  /* 0x00001c0001db7983 */ /* 0x0003680000100800 */
[----:B------:R1:W5:Y:S01]  /*11cc0*/  LDL R218, [R1+0x20] ;  /* 0x0000200001da7983 */ /* 0x0003620000100800 */
[----:B------:R-:W-:Y:S01]  /*11cd0*/  BSSY.RECONVERGENT B0, `(.L_x_2043) ;  /* 0x000000f000007945 */ /* 0x000fe20003800200 */
[----:B---3--:R-:W-:-:S04]  /*11ce0*/  IADD3 R0, PT, PT, -R0, R92, RZ ;  /* 0x0000005c00007210 */ /* 0x008fc80007ffe1ff */
[----:B------:R-:W-:-:S13]  /*11cf0*/  ISETP.GE.AND P2, PT, R60, R0, PT ;  /* 0x000000003c00720c */ /* 0x000fda0003f46270 */
[----:B-1----:R-:W-:Y:S05]  /*11d00*/  @P2 BRA `(.L_x_2044) ;  /* 0x00000000002c2947 */ /* 0x002fea0003800000 */
[----:B----4-:R-:W3:Y:S02]  /*11d10*/  LDL R2, [R1+0x18] ;  /* 0x0000180001027983 */ /* 0x010ee40000100800 */
[----:B---3--:R-:W-:-:S13]  /*11d20*/  ISETP.GE.AND P0, PT, R12, R2, PT ;  /* 0x000000020c00720c */ /* 0x008fda0003f06270 */
[----:B------:R-:W-:Y:S05]  /*11d30*/  @P0 BRA `(.L_x_2045) ;  /* 0x00000000001c0947 */ /* 0x000fea0003800000 */
[----:B-----5:R-:W-:Y:S02]  /*11d40*/  MOV R2, R218 ;  /* 0x000000da00027202 */ /* 0x020fe40000000f00 */
[----:B------:R-:W-:-:S05]  /*11d50*/  MOV R3, R219 ;  /* 0x000000db00037202 */ /* 0x000fca0000000f00 */
[----:B------:R-:W-:Y:S01]  /*11d60*/  @!PT LDS RZ, [RZ] ;  /* 0x00000000fffff984 */ /* 0x000fe20000000800 */
[----:B------:R-:W-:Y:S01]  /*11d70*/  @!PT LDS RZ, [RZ] ;  /* 0x00000000fffff984 */ /* 0x000fe20000000800 */
[----:B------:R-:W-:Y:S01]  /*11d80*/  @!PT LDS RZ, [RZ] ;  /* 0x00000000fffff984 */ /* 0x000fe20000000800 */
[----:B------:R3:W-:Y:S01]  /*11d90*/  LDGSTS.E.BYPASS.LTC128B.128 [R79+0x2000], desc[UR6][R2.64] ;  /* 0x02000000024f7fae */ /* 0x0007e2000b981a06 */
[----:B------:R-:W-:Y:S05]  /*11da0*/  BRA `(.L_x_2044) ;  /* 0x0000000000047947 */ /* 0x000fea0003800000 */
.L_x_2045:
[----:B------:R1:W-:Y:S02]  /*11db0*/  STS.128 [R79+0x2000], RZ ;  /* 0x002000ff4f007388 */ /* 0x0003e40000000c00 */
.L_x_2044:
[----:B------:R-:W-:Y:S05]  /*11dc0*/  BSYNC.RECONVERGENT B0 ;  /* 0x0000000000007941 */ /* 0x000fea0003800200 */
.L_x_2043:
[----:B------:R-:W-:Y:S01]  /*11dd0*/  ISETP.GE.AND P1, PT, R47, R0, PT ;  /* 0x000000002f00720c */ /* 0x000fe20003f26270 */
[----:B------:R-:W-:Y:S01]  /*11de0*/  BSSY.RECONVERGENT B0, `(.L_x_2046) ;  /* 0x000000d000007945 */ /* 0x000fe20003800200 */
[----:B---345:R-:W-:-:S04]  /*11df0*/  LEA R2, P0, R80, R218, 0x1 ;  /* 0x000000da50027211 */ /* 0x038fc800078008ff */
[----:B------:R-:W-:-:S07]  /*11e00*/  LEA.HI.X R3, R80, R219, R93, 0x1, P0 ;  /* 0x000000db50037211 */ /* 0x000fce00000f0c5d */
[----:B------:R-:W-:Y:S05]  /*11e10*/  @P1 BRA `(.L_x_2047) ;  /* 0x0000000000241947 */ /* 0x000fea0003800000 */
[----:B--2---:R-:W2:Y:S02]  /*11e20*/  LDL R4, [R1+0x18] ;  /* 0x0000180001047983 */ /* 0x004ea40000100800 */
[----:B--2---:R-:W-:-:S13]  /*11e30*/  ISETP.GE.AND P0, PT, R12, R4, PT ;  /* 0x000000040c00720c */ /* 0x004fda0003f06270 */
[----:B------:R-:W-:Y:S05]  /*11e40*/  @P0 BRA `(.L_x_2048) ;  /* 0x0000000000140947 */ /* 0x000fea0003800000 */
[----:B------:R-:W-:Y:S01]  /*11e50*/  @!PT LDS RZ, [RZ] ;  /* 0x00000000fffff984 */ /* 0x000fe20000000800 */
[----:B------:R-:W-:Y:S01]  /*11e60*/  @!PT LDS RZ, [RZ] ;  /* 0x00000000fffff984 */ /* 0x000fe20000000800 */
[----:B------:R-:W-:Y:S01]  /*11e70*/  @!PT LDS RZ, [RZ] ;  /* 0x00000000fffff984 */ /* 0x000fe20000000800 */
[----:B------:R3:W-:Y:S01]  /*11e80*/  LDGSTS.E.BYPASS.LTC128B.128 [R79+0x2800], desc[UR6][R2.64] ;  /* 0x02800000024f7fae */ /* 0x0007e2000b981a06 */
[----:B------:R-:W-:Y:S05]  /*11e90*/  BRA `(.L_x_2047) ;  /* 0x0000000000047947 */ /* 0x000fea0003800000 */
.L_x_2048:
[----:B------:R4:W-:Y:S02]  /*11ea0*/  STS.128 [R79+0x2800], RZ ;  /* 0x002800ff4f007388 */ /* 0x0009e40000000c00 */
.L_x_2047:
[----:B------:R-:W-:Y:S05]  /*11eb0*/  BSYNC.RECONVERGENT B0 ;  /* 0x0000000000007941 */ /* 0x000fea0003800200 */
.L_x_2046:
[----:B------:R-:W-:Y:S01]  /*11ec0*/  ISETP.GE.AND P0, PT, R40, R0, PT ;  /* 0x000000002800720c */ /* 0x000fe20003f06270 */
[----:B------:R-:W-:-:S12]  /*11ed0*/  BSSY.RECONVERGENT B0, `(.L_x_2049) ;  /* 0x000000d000007945 */ /* 0x000fd80003800200 */
[----:B------:R-:W-:Y:S05]  /*11ee0*/  @P0 BRA `(.L_x_2050) ;  /* 0x00000000002c0947 */ /* 0x000fea0003800000 */
[----:B--2---:R-:W2:Y:S02]  /*11ef0*/  LDL R4, [R1+0x18] ;  /* 0x0000180001047983 */ /* 0x004ea40000100800 */
[----:B--2---:R-:W-:-:S13]  /*11f00*/  ISETP.GE.AND P0, PT, R12, R4, PT ;  /* 0x000000040c00720c */ /* 0x004fda0003f06270 */
[----:B------:R-:W-:Y:S05]  /*11f10*/  @P0 BRA `(.L_x_2051) ;  /* 0x00000000001c0947 */ /* 0x000fea0003800000 */
[----:B------:R-:W-:-:S04]  /*11f20*/  LEA R4, P0, R228, R2, 0x5 ;  /* 0x00000002e4047211 */ /* 0x000fc800078028ff */
[----:B------:R-:W-:-:S05]  /*11f30*/  LEA.HI.X R5, R228, R3, R229, 0x5, P0 ;  /* 0x00000003e4057211 */ /* 0x000fca00000f2ce5 */
[----:B------:R-:W-:Y:S01]  /*11f40*/  @!PT LDS RZ, [RZ] ;  /* 0x00000000fffff984 */ /* 0x000fe20000000800 */
[----:B------:R-:W-:Y:S01]  /*11f50*/  @!PT LDS RZ, [RZ] ;  /* 0x00000000fffff984 */ /* 0x000fe20000000800 */
[----:B------:R-:W-:Y:S01]  /*11f60*/  @!PT LDS RZ, [RZ] ;  /* 0x00000000fffff984 */ /* 0x000fe20000000800 */
[----:B------:R2:W-:Y:S01]  /*11f70*/  LDGSTS.E.BYPASS.LTC128B.128 [R79+0x3000], desc[UR6][R4.64] ;  /* 0x03000000044f7fae */ /* 0x0005e2000b981a06 */
[----:B------:R-:W-:Y:S05]  /*11f80*/  BRA `(.L_x_2050) ;  /* 0x0000000000047947 */ /* 0x000fea0003800000 */
.L_x_2051:
[----:B------:R2:W-:Y:S02]  /*11f90*/  STS.128 [R79+0x3000], RZ ;  /* 0x003000ff4f007388 */ /* 0x0005e40000000c00 */
.L_x_2050:
[----:B------:R-:W-:Y:S05]  /*11fa0*/  BSYNC.RECONVERGENT B0 ;  /* 0x0000000000007941 */ /* 0x000fea0003800200 */
.L_x_2049:
        /* <DEDUP_REMOVED lines=13> */
.L_x_2054:
[----:B------:R2:W-:Y:S02]  /*12080*/  STS.128 [R79+0x3800], RZ ;  /* 0x003800ff4f007388 */ /* 0x0005e40000000c00 */
.L_x_2053:
[----:B------:R-:W-:Y:S05]  /*12090*/  BSYNC.RECONVERGENT B0 ;  /* 0x0000000000007941 */ /* 0x000fea0003800200 */
.L_x_2052:
[----:B------:R-:W-:Y:S01]  /*120a0*/  IADD3 R19, PT, PT, R60, 0x40, RZ ;  /* 0x000000403c137810 */ /* 0x000fe20007ffe0ff */
[----:B------:R-:W-:Y:S03]  /*120b0*/  BSSY.RECONVERGENT B0, `(.L_x_2055) ;  /* 0x0000011000007945 */ /* 0x000fe60003800200 */
[----:B------:R-:W-:-:S13]  /*120c0*/  ISETP.GE.AND P0, PT, R19, R0, PT ;  /* 0x000000001300720c */ /* 0x000fda0003f06270 */
[----:B------:R-:W-:Y:S05]  /*120d0*/  @P0 BRA `(.L_x_2056) ;  /* 0x0000000000380947 */ /* 0x000fea0003800000 */
[----:B--2---:R-:W2:Y:S02]  /*120e0*/  LDL R4, [R1+0x18] ;  /* 0x0000180001047983 */ /* 0x004ea40000100800 */
[----:B--2---:R-:W-:-:S13]  /*120f0*/  ISETP.GE.AND P0, PT, R12, R4, PT ;  /* 0x000000040c00720c */ /* 0x004fda0003f06270 */
        /* <DEDUP_REMOVED lines=11> */
.L_x_2057:
[----:B------:R2:W-:Y:S02]  /*121b0*/  STS.128 [R79+0x4000], RZ ;  /* 0x004000ff4f007388 */ /* 0x0005e40000000c00 */
.L_x_2056:
[----:B------:R-:W-:Y:S05]  /*121c0*/  BSYNC.RECONVERGENT B0 ;  /* 0x0000000000007941 */ /* 0x000fea0003800200 */
.L_x_2055:
[----:B------:R-:W-:Y:S01]  /*121d0*/  IADD3 R18, PT, PT, R60, 0x50, RZ ;  /* 0x000000503c127810 */ /* 0x000fe20007ffe0ff */
[----:B------:R-:W-:Y:S03]  /*121e0*/  BSSY.RECONVERGENT B0, `(.L_x_2058) ;  /* 0x000000e000007945 */ /* 0x000fe60003800200 */
[----:B------:R-:W-:-:S13]  /*121f0*/  ISETP.GE.AND P0, PT, R18, R0, PT ;  /* 0x000000001200720c */ /* 0x000fda0003f06270 */
        /* <DEDUP_REMOVED lines=11> */
.L_x_2060:
[----:B------:R2:W-:Y:S02]  /*122b0*/  STS.128 [R79+0x4800], RZ ;  /* 0x004800ff4f007388 */ /* 0x0005e40000000c00 */
.L_x_2059:
[----:B------:R-:W-:Y:S05]  /*122c0*/  BSYNC.RECONVERGENT B0 ;  /* 0x0000000000007941 */ /* 0x000fea0003800200 */
.L_x_2058:
        /* <DEDUP_REMOVED lines=17> */
.L_x_2063:
[----:B------:R2:W-:Y:S02]  /*123e0*/  STS.128 [R79+0x5000], RZ ;  /* 0x005000ff4f007388 */ /* 0x0005e40000000c00 */
.L_x_2062:
[----:B------:R-:W-:Y:S05]  /*123f0*/  BSYNC.RECONVERGENT B0 ;  /* 0x0000000000007941 */ /* 0x000fea0003800200 */
.L_x_2061:
        /* <DEDUP_REMOVED lines=17> */
.L_x_2066:
[----:B------:R2:W-:Y:S02]  /*12510*/  STS.128 [R79+0x5800], RZ ;  /* 0x005800ff4f007388 */ /* 0x0005e40000000c00 */
.L_x_2065:
[----:B------:R-:W-:Y:S05]  /*12520*/  BSYNC.RECONVERGENT B0 ;  /* 0x0000000000007941 */ /* 0x000fea0003800200 */
.L_x_2064:
[----:B--2---:R-:W-:Y:S01]  /*12530*/  LOP3.LUT R15, R60, 0x80, RZ, 0xfc, !PT ;  /* 0x000000803c0f7812 */ /* 0x004fe200078efcff */
[----:B------:R-:W-:Y:S03]  /*12540*/  BSSY.RECONVERGENT B0, `(.L_x_2067) ;  /* 0x0000011000007945 */ /* 0x000fe60003800200 */
[----:B------:R-:W-:-:S13]  /*12550*/  ISETP.GE.AND P0, PT, R15, R0, PT ;  /* 0x000000000f00720c */ /* 0x000fda0003f06270 */
[----:B------:R-:W-:Y:S05]  /*12560*/  @P0 BRA `(.L_x_2068) ;  /* 0x0000000000380947 */ /* 0x000fea0003800000 */
[----:B------:R-:W2:Y:S02]  /*12570*/  LDL R4, [R1+0x18] ;  /* 0x0000180001047983 */ /* 0x000ea40000100800 */
        /* <DEDUP_REMOVED lines=12> */
.L_x_2069:
[----:B------:R2:W-:Y:S02]  /*12640*/  STS.128 [R79+0x6000], RZ ;  /* 0x006000ff4f007388 */ /* 0x0005e40000000c00 */
.L_x_2068:
[----:B------:R-:W-:Y:S05]  /*12650*/  BSYNC.RECONVERGENT B0 ;  /* 0x0000000000007941 */ /* 0x000fea0003800200 */
.L_x_2067:
        /* <DEDUP_REMOVED lines=14> */
.L_x_2072:
[----:B------:R2:W-:Y:S02]  /*12740*/  STS.128 [R79+0x6800], RZ ;  /* 0x006800ff4f007388 */ /* 0x0005e40000000c00 */
.L_x_2071:
[----:B------:R-:W-:Y:S05]  /*12750*/  BSYNC.RECONVERGENT B0 ;  /* 0x0000000000007941 */ /* 0x000fea0003800200 */
.L_x_2070:
        /* <DEDUP_REMOVED lines=17> */
.L_x_2075:
[----:B------:R2:W-:Y:S02]  /*12870*/  STS.128 [R79+0x7000], RZ ;  /* 0x007000ff4f007388 */ /* 0x0005e40000000c00 */
.L_x_2074:
[----:B------:R-:W-:Y:S05]  /*12880*/  BSYNC.RECONVERGENT B0 ;  /* 0x0000000000007941 */ /* 0x000fea0003800200 */
.L_x_2073:
        /* <DEDUP_REMOVED lines=17> */
.L_x_2078:
[----:B------:R2:W-:Y:S02]  /*129a0*/  STS.128 [R79+0x7800], RZ ;  /* 0x007800ff4f007388 */ /* 0x0005e40000000c00 */
.L_x_2077:
[----:B------:R-:W-:Y:S05]  /*129b0*/  BSYNC.RECONVERGENT B0 ;  /* 0x0000000000007941 */ /* 0x000fea0003800200 */
.L_x_2076:
        /* <DEDUP_REMOVED lines=17> */
.L_x_2081:
[----:B------:R2:W-:Y:S02]  /*12ad0*/  STS.128 [R79+0x8000], RZ ;  /* 0x008000ff4f007388 */ /* 0x0005e40000000c00 */
.L_x_2080:
[----:B------:R-:W-:Y:S05]  /*12ae0*/  BSYNC.RECONVERGENT B0 ;  /* 0x0000000000007941 */ /* 0x000fea0003800200 */
.L_x_2079:
        /* <DEDUP_REMOVED lines=17> */
.L_x_2084:
[----:B------:R2:W-:Y:S02]  /*12c00*/  STS.128 [R79+0x8800], RZ ;  /* 0x008800ff4f007388 */ /* 0x0005e40000000c00 */
.L_x_2083:
[----:B------:R-:W-:Y:S05]  /*12c10*/  BSYNC.RECONVERGENT B0 ;  /* 0x0000000000007941 */ /* 0x000fea0003800200 */
.L_x_2082:
        /* <DEDUP_REMOVED lines=17> */
.L_x_2087:
[----:B------:R2:W-:Y:S02]  /*12d30*/  STS.128 [R79+0x9000], RZ ;  /* 0x009000ff4f007388 */ /* 0x0005e40000000c00 */
.L_x_2086:
[----:B------:R-:W-:Y:S05]  /*12d40*/  BSYNC.RECONVERGENT B0 ;  /* 0x0000000000007941 */ /* 0x000fea0003800200 */
.L_x_2085:
[----:B------:R-:W-:Y:S01]  /*12d50*/  IADD3 R60, PT, PT, R60, 0xf0, RZ ;  /* 0x000000f03c3c7810 */ /* 0x000fe20007ffe0ff */
[----:B------:R-:W-:Y:S03]  /*12d60*/  BSSY.RECONVERGENT B0, `(.L_x_2088) ;  /* 0x000000f000007945 */ /* 0x000fe60003800200 */
[----:B------:R-:W-:-:S13]  /*12d70*/  ISETP.GE.AND P0, PT, R60, R0, PT ;  /* 0x000000003c00720c */ /* 0x000fda0003f06270 */
[----:B------:R-:W-:Y:S05]  /*12d80*/  @P0 BRA `(.L_x_2089) ;  /* 0x0000000000300947 */ /* 0x000fea0003800000 */
[----:B--2---:R-:W2:Y:S02]  /*12d90*/  LDL R4, [R1+0x18] ;  /* 0x0000180001047983 */ /* 0x004ea40000100800 */
[----:B--2---:R-:W-:-:S13]  /*12da0*/  ISETP.GE.AND P0, PT, R12, R4, PT ;  /* 0x000000040c00720c */ /* 0x004fda0003f06270 */
[----:B------:R-:W-:Y:S05]  /*12db0*/  @P0 BRA `(.L_x_2090) ;  /* 0x0000000000200947 */ /* 0x000fea0003800000 */
[----:B------:R-:W-:Y:S02]  /*12dc0*/  IMAD R4, R229, 0x1c0, RZ ;  /* 0x000001c0e5047824 */ /* 0x000fe400078e02ff */
[----:B---3--:R-:W-:-:S05]  /*12dd0*/  IMAD.WIDE.U32 R2, R228, 0x1c0, R2 ;  /* 0x000001c0e4027825 */ /* 0x008fca00078e0002 */
[----:B------:R-:W-:-:S05]  /*12de0*/  IADD3 R3, PT, PT, R4, R3, RZ ;  /* 0x0000000304037210 */ /* 0x000fca0007ffe0ff */
[----:B------:R-:W-:Y:S01]  /*12df0*/  @!PT LDS RZ, [RZ] ;  /* 0x00000000fffff984 */ /* 0x000fe20000000800 */
[----:B------:R-:W-:Y:S01]  /*12e00*/  @!PT LDS RZ, [RZ] ;  /* 0x00000000fffff984 */ /* 0x000fe20000000800 */
[----:B------:R-:W-:Y:S01]  /*12e10*/  @!PT LDS RZ, [RZ] ;  /* 0x00000000fffff984 */ /* 0x000fe20000000800 */
[----:B------:R2:W-:Y:S01]  /*12e20*/  LDGSTS.E.BYPASS.LTC128B.128 [R79+0x9800], desc[UR6][R2.64] ;  /* 0x09800000024f7fae */ /* 0x0005e2000b981a06 */
[----:B------:R-:W-:Y:S05]  /*12e30*/  BRA `(.L_x_2089) ;  /* 0x0000000000047947 */ /* 0x000fea0003800000 */
.L_x_2090:
[----:B------:R2:W-:Y:S02]  /*12e40*/  STS.128 [R79+0x9800], RZ ;  /* 0x009800ff4f007388 */ /* 0x0005e40000000c00 */
.L_x_2089:
[----:B------:R-:W-:Y:S05]  /*12e50*/  BSYNC.RECONVERGENT B0 ;  /* 0x0000000000007941 */ /* 0x000fea0003800200 */
.L_x_2088:
[----:B--2---:R2:W5:Y:S04]  /*12e60*/  LDL R5, [R1+0x28] ;  /* 0x0000280001057983 */ /* 0x0045680000100800 */
[----:B------:R2:W5:Y:S01]  /*12e70*/  LDL R4, [R1+0x24] ;  /* 0x0000240001047983 */ /* 0x0005620000100800 */
[----:B------:R-:W-:Y:S03]  /*12e80*/  BSSY.RECONVERGENT B0, `(.L_x_2091) ;  /* 0x0000012000007945 */ /* 0x000fe60003800200 */
[----:B------:R-:W0:Y:S01]  /*12e90*/  LDGDEPBAR ;  /* 0x00000000000079af */ /* 0x000e220000000000 */
[----:B------:R-:W-:-:S04]  /*12ea0*/  DEPBAR.LE SB0, 0x0 ;  /* 0x000080000000791a */ /* 0x000fc80000000000 */
[----:B------:R-:W-:Y:S06]  /*12eb0*/  BAR.SYNC.DEFER_BLOCKING 0x0 ;  /* 0x0000000000007b1d */ /* 0x000fec0000010000 */
[----:B------:R-:W-:Y:S05]  /*12ec0*/  @P2 BRA `(.L_x_2092) ;  /* 0x0000000000302947 */ /* 0x000fea0003800000 */
[----:B---3--:R-:W3:Y:S02]  /*12ed0*/  LDL R2, [R1+0x18] ;  /* 0x0000180001027983 */ /* 0x008ee40000100800 */
        /* <DEDUP_REMOVED lines=9> */
.L_x_2093:
[----:B------:R3:W-:Y:S01]  /*12f70*/  STS.128 [R79+0xa000], RZ ;  /* 0x00a000ff4f007388 */ /* 0x0007e20000000c00 */
[----:B------:R-:W-:Y:S05]  /*12f80*/  BRA `(.L_x_2094) ;  /* 0x0000000000047947 */ /* 0x000fea0003800000 */
.L_x_2092:
[----:B------:R1:W-:Y:S02]  /*12f90*/  STS.128 [R79+0xa000], RZ ;  /* 0x00a000ff4f007388 */ /* 0x0003e40000000c00 */
.L_x_2094:
[----:B------:R-:W-:Y:S05]  /*12fa0*/  BSYNC.RECONVERGENT B0 ;  /* 0x0000000000007941 */ /* 0x000fea0003800200 */
.L_x_2091:
[----:B------:R-:W-:Y:S01]  /*12fb0*/  ISETP.GE.AND P0, PT, R47, R0, PT ;  /* 0x000000002f00720c */ /* 0x000fe20003f06270 */
[----:B------:R-:W-:Y:S01]  /*12fc0*/  BSSY.RECONVERGENT B0, `(.L_x_2095) ;  /* 0x000000e000007945 */ /* 0x000fe20003800200 */
[----:B---3-5:R-:W-:-:S04]  /*12fd0*/  LEA R2, P1, R96, R5, 0x1 ;  /* 0x0000000560027211 */ /* 0x028fc800078208ff */
[----:B------:R-:W-:-:S07]  /*12fe0*/  LEA.HI.X R3, R96, R4, R102, 0x1, P1 ;  /* 0x0000000460037211 */ /* 0x000fce00008f0c66 */
[----:B------:R3:W-:Y:S01]  /*12ff0*/  @P0 STS.128 [R79+0xa800], RZ ;  /* 0x00a800ff4f000388 */ /* 0x0007e20000000c00 */
[----:B------:R-:W-:Y:S05]  /*13000*/  @P0 BRA `(.L_x_2096) ;  /* 0x0000000000240947 */ /* 0x000fea0003800000 */
[----:B------:R-:W5:Y:S02]  /*13010*/  LDL R4, [R1+0x18] ;  /* 0x0000180001047983 */ /* 0x000f640000100800 */
[----:B-----5:R-:W-:-:S13]  /*13020*/  ISETP.GE.AND P0, PT, R12, R4, PT ;  /* 0x000000040c00720c */ /* 0x020fda0003f06270 */
[----:B------:R-:W-:Y:S05]  /*13030*/  @P0 BRA `(.L_x_2097) ;  /* 0x0000000000140947 */ /* 0x000fea0003800000 */
[----:B------:R-:W-:Y:S01]  /*13040*/  @!PT LDS RZ, [RZ] ;  /* 0x00000000fffff984 */ /* 0x000fe20000000800 */
[----:B------:R-:W-:Y:S01]  /*13050*/  @!PT LDS RZ, [RZ] ;  /* 0x00000000fffff984 */ /* 0x000fe20000000800 */
[----:B------:R-:W-:Y:S01]  /*13060*/  @!PT LDS RZ, [RZ] ;  /* 0x00000000fffff984 */ /* 0x000fe20000000800 */
[----:B------:R1:W-:Y:S01]  /*13070*/  LDGSTS.E.BYPASS.LTC128B.128 [R79+0xa800], desc[UR6][R2.64] ;  /* 0x0a800000024f7fae */ /* 0x0003e2000b981a06 */
[----:B------:R-:W-:Y:S05]  /*13080*/  BRA `(.L_x_2096) ;  /* 0x0000000000047947 */ /* 0x000fea0003800000 */
.L_x_2097:
[----:B------:R1:W-:Y:S02]  /*13090*/  STS.128 [R79+0xa800], RZ ;  /* 0x00a800ff4f007388 */ /* 0x0003e40000000c00 */
.L_x_2096:
[----:B------:R-:W-:Y:S05]  /*130a0*/  BSYNC.RECONVERGENT B0 ;  /* 0x0000000000007941 */ /* 0x000fea0003800200 */
.L_x_2095:
[----:B------:R-:W-:Y:S01]  /*130b0*/  ISETP.GE.AND P0, PT, R40, R0, PT ;  /* 0x000000002800720c */ /* 0x000fe20003f06270 */
[----:B------:R-:W-:-:S12]  /*130c0*/  BSSY.RECONVERGENT B0, `(.L_x_2098) ;  /* 0x000000e000007945 */ /* 0x000fd80003800200 */
[----:B------:R1:W-:Y:S01]  /*130d0*/  @P0 STS.128 [R79+0xb000], RZ ;  /* 0x00b000ff4f000388 */ /* 0x0003e20000000c00 */
[----:B------:R-:W-:Y:S05]  /*130e0*/  @P0 BRA `(.L_x_2099) ;  /* 0x00000000002c0947 */ /* 0x000fea0003800000 */
[----:B------:R-:W5:Y:S02]  /*130f0*/  LDL R4, [R1+0x18] ;  /* 0x0000180001047983 */ /* 0x000f640000100800 */
[----:B-----5:R-:W-:-:S13]  /*13100*/  ISETP.GE.AND P0, PT, R12, R4, PT ;  /* 0x000000040c00720c */ /* 0x020fda0003f06270 */
        /* <DEDUP_REMOVED lines=8> */
.L_x_2100:
[----:B------:R1:W-:Y:S02]  /*13190*/  STS.128 [R79+0xb000], RZ ;  /* 0x00b000ff4f007388 */ /* 0x0003e40000000c00 */
.L_x_2099:
[----:B------:R-:W-:Y:S05]  /*131a0*/  BSYNC.RECONVERGENT B0 ;  /* 0x0000000000007941 */ /* 0x000fea0003800200 */
.L_x_2098:
[----:B------:R-:W-:Y:S01]  /*131b0*/  ISETP.GE.AND P0, PT, R27, R0, PT ;  /* 0x000000001b00720c */ /* 0x000fe20003f06270 */
[----:B------:R-:W-:-:S12]  /*131c0*/  BSSY.RECONVERGENT B0, `(.L_x_2101) ;  /* 0x000000e000007945 */ /* 0x000fd80003800200 */
[----:B------:R1:W-:Y:S01]  /*131d0*/  @P0 STS.128 [R79+0xb800], RZ ;  /* 0x00b800ff4f000388 */ /* 0x0003e20000000c00 */
[----:B------:R-:W-:Y:S05]  /*131e0*/  @P0 BRA `(.L_x_2102) ;  /* 0x00000000002c0947 */ /* 0x000fea0003800000 */
[----:B-1----:R-:W5:Y:S02]  /*131f0*/  LDL R4, [R1+0x18] ;  /* 0x0000180001047983 */ /* 0x002f640000100800 */
        /* <DEDUP_REMOVED lines=9> */
.L_x_2103:
[----:B------:R1:W-:Y:S02]  /*13290*/  STS.128 [R79+0xb800], RZ ;  /* 0x00b800ff4f007388 */ /* 0x0003e40000000c00 */
.L_x_2102:
[----:B------:R-:W-:Y:S05]  /*132a0*/  BSYNC.RECONVERGENT B0 ;  /* 0x0000000000007941 */ /* 0x000fea0003800200 */
.L_x_2101:
[----:B------:R-:W-:Y:S01]  /*132b0*/  ISETP.GE.AND P0, PT, R19, R0, PT ;  /* 0x000000001300720c */ /* 0x000fe20003f06270 */
[----:B------:R-:W-:-:S12]  /*132c0*/  BSSY.RECONVERGENT B0, `(.L_x_2104) ;  /* 0x0000011000007945 */ /* 0x000fd80003800200 */
[----:B------:R1:W-:Y:S01]  /*132d0*/  @P0 STS.128 [R79+0xc000], RZ ;  /* 0x00c000ff4f000388 */ /* 0x0003e20000000c00 */
[----:B------:R-:W-:Y:S05]  /*132e0*/  @P0 BRA `(.L_x_2105) ;  /* 0x0000000000380947 */ /* 0x000fea0003800000 */
[----:B-1----:R-:W5:Y:S02]  /*132f0*/  LDL R4, [R1+0x18] ;  /* 0x0000180001047983 */ /* 0x002f640000100800 */
        /* <DEDUP_REMOVED lines=12> */
.L_x_2106:
[----:B------:R1:W-:Y:S02]  /*133c0*/  STS.128 [R79+0xc000], RZ ;  /* 0x00c000ff4f007388 */ /* 0x0003e40000000c00 */
.L_x_2105:
[----:B------:R-:W-:Y:S05]  /*133d0*/  BSYNC.RECONVERGENT B0 ;  /* 0x0000000000007941 */ /* 0x000fea0003800200 */
.L_x_2104:
        /* <DEDUP_REMOVED lines=14> */
.L_x_2109:
[----:B------:R1:W-:Y:S02]  /*134c0*/  STS.128 [R79+0xc800], RZ ;  /* 0x00c800ff4f007388 */ /* 0x0003e40000000c00 */
.L_x_2108:
[----:B------:R-:W-:Y:S05]  /*134d0*/  BSYNC.RECONVERGENT B0 ;  /* 0x0000000000007941 */ /* 0x000fea0003800200 */
.L_x_2107:
        /* <DEDUP_REMOVED lines=17> */
.L_x_2112:
[----:B------:R1:W-:Y:S02]  /*135f0*/  STS.128 [R79+0xd000], RZ ;  /* 0x00d000ff4f007388 */ /* 0x0003e40000000c00 */
.L_x_2111:
[----:B------:R-:W-:Y:S05]  /*13600*/  BSYNC.RECONVERGENT B0 ;  /* 0x0000000000007941 */ /* 0x000fea0003800200 */
.L_x_2110:
        /* <DEDUP_REMOVED lines=17> */
.L_x_2115:
[----:B------:R1:W-:Y:S02]  /*13720*/  STS.128 [R79+0xd800], RZ ;  /* 0x00d800ff4f007388 */ /* 0x0003e40000000c00 */
.L_x_2114:
[----:B------:R-:W-:Y:S05]  /*13730*/  BSYNC.RECONVERGENT B0 ;  /* 0x0000000000007941 */ /* 0x000fea0003800200 */
.L_x_2113:
        /* <DEDUP_REMOVED lines=17> */
.L_x_2118:
[----:B------:R1:W-:Y:S02]  /*13850*/  STS.128 [R79+0xe000], RZ ;  /* 0x00e000ff4f007388 */ /* 0x0003e40000000c00 */
.L_x_2117:
[----:B------:R-:W-:Y:S05]  /*13860*/  BSYNC.RECONVERGENT B0 ;  /* 0x0000000000007941 */ /* 0x000fea0003800200 */
.L_x_2116:
        /* <DEDUP_REMOVED lines=14> */
.L_x_2121:
[----:B------:R1:W-:Y:S02]  /*13950*/  STS.128 [R79+0xe800], RZ ;  /* 0x00e800ff4f007388 */ /* 0x0003e40000000c00 */
.L_x_2120:
[----:B------:R-:W-:Y:S05]  /*13960*/  BSYNC.RECONVERGENT B0 ;  /* 0x0000000000007941 */ /* 0x000fea0003800200 */
.L_x_2119:
        /* <DEDUP_REMOVED lines=17> */
.L_x_2124:
[----:B------:R1:W-:Y:S02]  /*13a80*/  STS.128 [R79+0xf000], RZ ;  /* 0x00f000ff4f007388 */ /* 0x0003e40000000c00 */
.L_x_2123:
[----:B------:R-:W-:Y:S05]  /*13a90*/  BSYNC.RECONVERGENT B0 ;  /* 0x0000000000007941 */ /* 0x000fea0003800200 */
.L_x_2122:
        /* <DEDUP_REMOVED lines=17> */
.L_x_2127:
[----:B------:R1:W-:Y:S02]  /*13bb0*/  STS.128 [R79+0xf800], RZ ;  /* 0x00f800ff4f007388 */ /* 0x0003e40000000c00 */
.L_x_2126:
[----:B------:R-:W-:Y:S05]  /*13bc0*/  BSYNC.RECONVERGENT B0 ;  /* 0x0000000000007941 */ /* 0x000fea0003800200 */
.L_x_2125:
        /* <DEDUP_REMOVED lines=17> */
.L_x_2130:
[----:B------:R1:W-:Y:S02]  /*13ce0*/  STS.128 [R79+0x10000], RZ ;  /* 0x010000ff4f007388 */ /* 0x0003e40000000c00 */
.L_x_2129:
[----:B------:R-:W-:Y:S05]  /*13cf0*/  BSYNC.RECONVERGENT B0 ;  /* 0x0000000000007941 */ /* 0x000fea0003800200 */
.L_x_2128:
        /* <DEDUP_REMOVED lines=17> */
.L_x_2133:
[----:B------:R1:W-:Y:S02]  /*13e10*/  STS.128 [R79+0x10800], RZ ;  /* 0x010800ff4f007388 */ /* 0x0003e40000000c00 */
.L_x_2132:
[----:B------:R-:W-:Y:S05]  /*13e20*/  BSYNC.RECONVERGENT B0 ;  /* 0x0000000000007941 */ /* 0x000fea0003800200 */
.L_x_2131:
        /* <DEDUP_REMOVED lines=17> */
.L_x_2136:
[----:B------:R1:W-:Y:S02]  /*13f40*/  STS.128 [R79+0x11000], RZ ;  /* 0x011000ff4f007388 */ /* 0x0003e40000000c00 */
.L_x_2135:
[----:B------:R-:W-:Y:S05]  /*13f50*/  BSYNC.RECONVERGENT B0 ;  /* 0x0000000000007941 */ /* 0x000fea0003800200 */
.L_x_2134:
[----:B------:R-:W-:Y:S01]  /*13f60*/  ISETP.GE.AND P0, PT, R60, R0, PT ;  /* 0x000000003c00720c */ /* 0x000fe20003f06270 */
[----:B------:R-:W-:-:S12]  /*13f70*/  BSSY.RECONVERGENT B0, `(.L_x_2137) ;  /* 0x000000f000007945 */ /* 0x000fd80003800200 */
[----:B------:R1:W-:Y:S01]  /*13f80*/  @P0 STS.128 [R79+0x11800], RZ ;  /* 0x011800ff4f000388 */ /* 0x0003e20000000c00 */
[----:B------:R-:W-:Y:S05]  /*13f90*/  @P0 BRA `(.L_x_2138) ;  /* 0x0000000000300947 */ /* 0x000fea0003800000 */
[----:B-1----:R-:W5:Y:S02]  /*13fa0*/  LDL R4, [R1+0x18] ;  /* 0x0000180001047983 */ /* 0x002f640000100800 */
[----:B-----5:R-:W-:-:S13]  /*13fb0*/  ISETP.GE.AND P0, PT, R12, R4, PT ;  /* 0x000000040c00720c */ /* 0x020fda0003f06270 */
        /* <DEDUP_REMOVED lines=9> */
.L_x_2139:
[----:B------:R1:W-:Y:S02]  /*14050*/  STS.128 [R79+0x11800], RZ ;  /* 0x011800ff4f007388 */ /* 0x0003e40000000c00 */
.L_x_2138:
[----:B------:R-:W-:Y:S05]  /*14060*/  BSYNC.RECONVERGENT B0 ;  /* 0x0000000000007941 */ /* 0x000fea0003800200 */
.L_x_2137:
[----:B------:R-:W5:Y:S01]  /*14070*/  LD.E R0, desc[UR6][R134.64+0x18c] ;  /* 0x00018c0686007980 */ /* 0x000f62000c101900 */
[----:B------:R-:W2:Y:S01]  /*14080*/  S2R R225, SR_TID.X ;  /* 0x0000000000e17919 */ /* 0x000ea20000002100 */
[----:B------:R-:W3:Y:S01]  /*14090*/  S2UR UR8, SR_CgaCtaId ;  /* 0x00000000000879c3 */ /* 0x000ee20000008800 */
[----:B------:R-:W-:Y:S01]  /*140a0*/  UMOV UR4, 0x400 ;  /* 0x0000040000047882 */ /* 0x000fe20000000000 */
[----:B------:R-:W-:Y:S01]  /*140b0*/  IMAD.MOV.U32 R93, RZ, RZ, 0x20 ;  /* 0x00000020ff5d7424 */ /* 0x000fe200078e00ff */
[----:B------:R-:W5:Y:S01]  /*140c0*/  LDL R217, [R1+0x38] ;  /* 0x0000380001d97983 */ /* 0x000f620000100800 */
[----:B------:R-:W-:-:S03]  /*140d0*/  IMAD.MOV.U32 R182, RZ, RZ, 0x40 ;  /* 0x00000040ffb67424 */ /* 0x000fc600078e00ff */
[----:B------:R-:W0:Y:S01]  /*140e0*/  LDGDEPBAR ;  /* 0x00000000000079af */ /* 0x000e220000000000 */
[----:B--2---:R-:W-:Y:S01]  /*140f0*/  SHF.R.U32.HI R222, RZ, 0x1, R225 ;  /* 0x00000001ffde7819 */ /* 0x004fe200000116e1 */
[C---:B------:R-:W-:Y:S02]  /*14100*/  IMAD.SHL.U32 R223, R225.reuse, 0x20, RZ ;  /* 0x00000020e1df7824 */ /* 0x040fe400078e00ff */
[C---:B------:R-:W-:Y:S01]  /*14110*/  IMAD.SHL.U32 R203, R225.reuse, 0x40, RZ ;  /* 0x00000040e1cb7824 */ /* 0x040fe200078e00ff */
[----:B-1----:R-:W-:Y:S01]  /*14120*/  LOP3.LUT R2, R222, 0x8, RZ, 0xc0, !PT ;  /* 0x00000008de027812 */ /* 0x002fe200078ec0ff */
[C---:B------:R-:W-:Y:S01]  /*14130*/  IMAD.SHL.U32 R216, R225.reuse, 0x8, RZ ;  /* 0x00000008e1d87824 */ /* 0x040fe200078e00ff */
[----:B------:R-:W-:Y:S02]  /*14140*/  LOP3.LUT R20, R225, 0x8, RZ, 0xc0, !PT ;  /* 0x00000008e1147812 */ /* 0x000fe400078ec0ff */
[----:B------:R-:W-:Y:S02]  /*14150*/  LOP3.LUT R223, R223, 0x7c00, RZ, 0xc0, !PT ;  /* 0x00007c00dfdf7812 */ /* 0x000fe400078ec0ff */
[----:B------:R-:W-:-:S02]  /*14160*/  LOP3.LUT R2, R2, 0x1c0, R203, 0xf8, !PT ;  /* 0x000001c002027812 */ /* 0x000fc400078ef8cb */
[--C-:B------:R-:W-:Y:S02]  /*14170*/  LOP3.LUT R20, R20, 0x1c0, R203.reuse, 0xf8, !PT ;  /* 0x000001c014147812 */ /* 0x100fe400078ef8cb */
[----:B------:R-:W-:Y:S02]  /*14180*/  LOP3.LUT R3, R223, 0x200, R203, 0xf8, !PT ;  /* 0x00000200df037812 */ /* 0x000fe400078ef8cb */
[--C-:B------:R-:W-:Y:S01]  /*14190*/  LOP3.LUT R214, R2, 0x38, R216.reuse, 0x78, !PT ;  /* 0x0000003802d67812 */ /* 0x100fe200078e78d8 */
[----:B---3--:R-:W-:Y:S01]  /*141a0*/  ULEA UR8, UR8, UR4, 0x18 ;  /* 0x0000000408087291 */ /* 0x008fe2000f8ec0ff */
[----:B------:R-:W-:Y:S02]  /*141b0*/  LOP3.LUT R4, R203, 0x400, RZ, 0xc0, !PT ;  /* 0x00000400cb047812 */ /* 0x000fe400078ec0ff */
[----:B------:R-:W-:Y:S02]  /*141c0*/  LOP3.LUT R20, R20, 0x38, R216, 0x78, !PT ;  /* 0x0000003814147812 */ /* 0x000fe400078e78d8 */
[----:B------:R-:W-:-:S03]  /*141d0*/  LOP3.LUT R2, R3, R214, RZ, 0xfc, !PT ;  /* 0x000000d603027212 */ /* 0x000fc600078efcff */
[----:B------:R-:W-:Y:S01]  /*141e0*/  IMAD R20, R20, 0x2, R4 ;  /* 0x0000000214147824 */ /* 0x000fe200078e0204 */
[----:B------:R-:W-:-:S04]  /*141f0*/  LEA R2, R2, UR8, 0x1 ;  /* 0x0000000802027c11 */ /* 0x000fc8000f8e08ff */
[----:B------:R-:W-:Y:S04]  /*14200*/  LDSM.16.M88.4 R8, [R20+UR8+0x2000] ;  /* 0x002000081408783b */ /* 0x000fe80008000200 */
[----:B------:R1:W2:Y:S01]  /*14210*/  LDSM.16.M88.4 R16, [R2] ;  /* 0x000000000210783b */ /* 0x0002a20000000200 */
[----:B------:R-:W-:Y:S01]  /*14220*/  R2P PR, R225, 0x6 ;  /* 0x00000006e1007804 */ /* 0x000fe20000000000 */
[----:B------:R-:W-:Y:S02]  /*14230*/  VIADD R3, R20, UR8 ;  /* 0x0000000814037c36 */ /* 0x000fe40008000000 */
[----:B------:R-:W3:Y:S02]  /*14240*/  LDSM.16.M88.4 R36, [R20+UR8+0x2800] ;  /* 0x002800081424783b */ /* 0x000ee40008000200 */
[----:B------:R-:W-:-:S02]  /*14250*/  SEL R93, R93, 0xffffffe0, !P1 ;  /* 0xffffffe05d5d7807 */ /* 0x000fc40004800000 */
[----:B------:R-:W-:Y:S03]  /*14260*/  LDSM.16.M88.4 R44, [R20+UR8+0x3000] ;  /* 0x00300008142c783b */ /* 0x000fe60008000200 */
[--C-:B------:R-:W-:Y:S01]  /*14270*/  IMAD.IADD R22, R3, 0x1, R93.reuse ;  /* 0x0000000103167824 */ /* 0x100fe200078e025d */
[----:B------:R-:W-:Y:S01]  /*14280*/  LDSM.16.M88.4 R56, [R20+UR8+0x3800] ;  /* 0x003800081438783b */ /* 0x000fe20008000200 */
[----:B------:R-:W-:-:S03]  /*14290*/  IMAD.IADD R4, R2, 0x1, R93 ;  /* 0x0000000102047824 */ /* 0x000fc600078e025d */
[----:B------:R-:W-:Y:S04]  /*142a0*/  LDSM.16.M88.4 R32, [R22+0x2000] ;  /* 0x002000001620783b */ /* 0x000fe80000000200 */
[----:B------:R3:W3:Y:S01]  /*142b0*/  LDSM.16.M88.4 R12, [R4] ;  /* 0x00000000040c783b */ /* 0x0006e20000000200 */
[----:B------:R-:W-:-:S03]  /*142c0*/  SEL R182, R182, 0xffffffc0, !P2 ;  /* 0xffffffc0b6b67807 */ /* 0x000fc60005000000 */
[----:B------:R-:W3:Y:S02]  /*142d0*/  LDSM.16.M88.4 R52, [R22+0x2800] ;  /* 0x002800001634783b */ /* 0x000ee40000000200 */
[--C-:B------:R-:W-:Y:S02]  /*142e0*/  IMAD.IADD R3, R3, 0x1, R182.reuse ;  /* 0x0000000103037824 */ /* 0x100fe400078e02b6 */
[----:B-1----:R-:W-:Y:S01]  /*142f0*/  IMAD.IADD R2, R2, 0x1, R182 ;  /* 0x0000000102027824 */ /* 0x002fe200078e02b6 */
[----:B------:R-:W-:Y:S04]  /*14300*/  LDSM.16.M88.4 R48, [R22+0x3000] ;  /* 0x003000001630783b */ /* 0x000fe80000000200 */
[----:B----4-:R-:W-:Y:S04]  /*14310*/  LDSM.16.M88.4 R76, [R3+0x2000] ;  /* 0x00200000034c783b */ /* 0x010fe80000000200 */
[----:B------:R-:W-:Y:S01]  /*14320*/  LDSM.16.M88.4 R68, [R22+0x3800] ;  /* 0x003800001644783b */ /* 0x000fe20000000200 */
[C---:B--2---:R-:W-:Y:S03]  /*14330*/  HMMA.16816.F32 R24, R16.reuse, R8, RZ ;  /* 0x000000081018723c */ /* 0x044fe600000018ff */
[----:B------:R-:W-:Y:S05]  /*14340*/  LDSM.16.M88.4 R60, [R20+UR8+0x4000] ;  /* 0x00400008143c783b */ /* 0x000fea0008000200 */
[----:B---3--:R-:W-:Y:S01]  /*14350*/  HMMA.16816.F32 R4, R16, R10, RZ ;  /* 0x0000000a1004723c */ /* 0x008fe200000018ff */
[----:B------:R1:W2:Y:S01]  /*14360*/  LDSM.16.M88.4 R8, [R2] ;  /* 0x000000000208783b */ /* 0x0002a20000000200 */
[----:B------:R-:W-:-:S05]  /*14370*/  IMAD.IADD R21, R93, 0x1, R3 ;  /* 0x000000015d157824 */ /* 0x000fca00078e0203 */
[----:B------:R-:W-:Y:S01]  /*14380*/  LDSM.16.M88.4 R72, [R21+0x2000] ;  /* 0x002000001548783b */ /* 0x000fe20000000200 */
[----:B------:R-:W-:Y:S08]  /*14390*/  HMMA.16816.F32 R28, R16, R36, RZ ;  /* 0x00000024101c723c */ /* 0x000ff000000018ff */
[----:B------:R-:W-:Y:S01]  /*143a0*/  HMMA.16816.F32 R40, R12, R32, R24 ;  /* 0x000000200c28723c */ /* 0x000fe20000001818 */
[----:B-1----:R-:W-:-:S07]  /*143b0*/  IMAD.IADD R2, R93, 0x1, R2 ;  /* 0x000000015d027824 */ /* 0x002fce00078e0202 */
[C---:B------:R-:W-:Y:S01]  /*143c0*/  HMMA.16816.F32 R64, R12.reuse, R34, R4 ;  /* 0x000000220c40723c */ /* 0x040fe20000001804 */
[----:B------:R-:W1:Y:S07]  /*143d0*/  LDSM.16.M88.4 R4, [R2] ;  /* 0x000000000204783b */ /* 0x000e6e0000000200 */
[----:B------:R-:W-:Y:S08]  /*143e0*/  HMMA.16816.F32 R80, R12, R52, R28 ;  /* 0x000000340c50723c */ /* 0x000ff0000000181c */
[C---:B------:R-:W-:Y:S08]  /*143f0*/  HMMA.16816.F32 R32, R16.reuse, R44, RZ ;  /* 0x0000002c1020723c */ /* 0x040ff000000018ff */
[----:B------:R-:W-:Y:S01]  /*14400*/  HMMA.16816.F32 R28, R16, R46, RZ ;  /* 0x0000002e101c723c */ /* 0x000fe200000018ff */
[----:B------:R-:W3:Y:S07]  /*14410*/  LDSM.16.M88.4 R44, [R3+0x2800] ;  /* 0x00280000032c783b */ /* 0x000eee0000000200 */
[----:B--2---:R-:W-:Y:S08]  /*14420*/  HMMA.16816.F32 R40, R8, R76, R40 ;  /* 0x0000004c0828723c */ /* 0x004ff00000001828 */
[----:B------:R-:W-:Y:S08]  /*14430*/  HMMA.16816.F32 R24, R16, R56, RZ ;  /* 0x000000381018723c */ /* 0x000ff000000018ff */
[C---:B------:R-:W-:Y:S08]  /*14440*/  HMMA.16816.F32 R88, R12.reuse, R48, R32 ;  /* 0x000000300c58723c */ /* 0x040ff00000001820 */
[----:B------:R-:W-:Y:S01]  /*14450*/  HMMA.16816.F32 R96, R12, R50, R28 ;  /* 0x000000320c60723c */ /* 0x000fe2000000181c */
[----:B------:R-:W-:Y:S07]  /*14460*/  LDSM.16.M88.4 R48, [R21+0x2800] ;  /* 0x002800001530783b */ /* 0x000fee0000000200 */
[----:B------:R-:W-:Y:S01]  /*14470*/  HMMA.16816.F32 R28, R16, R58, RZ ;  /* 0x0000003a101c723c */ /* 0x000fe200000018ff */
[----:B------:R-:W-:Y:S07]  /*14480*/  LDSM.16.M88.4 R56, [R20+UR8+0x4800] ;  /* 0x004800081438783b */ /* 0x000fee0008000200 */
        /* <DEDUP_REMOVED lines=9> */
[----:B------:R-:W-:Y:S07]  /*14520*/  LDSM.16.M88.4 R52, [R22+0x4800] ;  /* 0x004800001634783b */ /* 0x000fee0000000200 */
[----:B------:R-:W-:Y:S08]  /*14530*/  HMMA.16816.F32 R36, R4, R74, R24 ;  /* 0x0000004a0424723c */ /* 0x000ff00000001818 */
[----:B---3--:R-:W-:Y:S08]  /*14540*/  HMMA.16816.F32 R24, R8, R44, R80 ;  /* 0x0000002c0818723c */ /* 0x008ff00000001850 */
[----:B-1----:R-:W-:Y:S08]  /*14550*/  HMMA.16816.F32 R68, R12, R40, R28 ;  /* 0x000000280c44723c */ /* 0x002ff0000000181c */
[----:B------:R-:W-:Y:S01]  /*14560*/  HMMA.16816.F32 R28, R16, R62, RZ ;  /* 0x0000003e101c723c */ /* 0x000fe200000018ff */
[----:B------:R-:W1:Y:S01]  /*14570*/  LDSM.16.M88.4 R60, [R3+0x3000] ;  /* 0x00300000033c783b */ /* 0x000e620000000200 */
[----:B-----5:R-:W-:-:S04]  /*14580*/  FMUL.FTZ R2, R32, R0 ;  /* 0x0000000020027220 */ /* 0x020fc80000410000 */
[----:B------:R2:W-:Y:S02]  /*14590*/  MUFU.TANH R164, R2 ;  /* 0x0000000200a47308 */ /* 0x0005e40000002400 */
[----:B--2---:R-:W-:-:S06]  /*145a0*/  FMUL.FTZ R2, R33, R0 ;  /* 0x0000000021027220 */ /* 0x004fcc0000410000 */
[----:B------:R2:W-:Y:S06]  /*145b0*/  MUFU.TANH R195, R2 ;  /* 0x0000000200c37308 */ /* 0x0005ec0000002400 */
[----:B------:R-:W-:Y:S01]  /*145c0*/  HMMA.16816.F32 R108, R12, R42, R28 ;  /* 0x0000002a0c6c723c */ /* 0x000fe2000000181c */
[----:B------:R-:W3:Y:S01]  /*145d0*/  LDSM.16.M88.4 R40, [R21+0x3000] ;  /* 0x003000001528783b */ /* 0x000ee20000000200 */
[----:B--2---:R-:W-:-:S04]  /*145e0*/  FMUL.FTZ R2, R34, R0 ;  /* 0x0000000022027220 */ /* 0x004fc80000410000 */
[----:B------:R2:W4:Y:S02]  /*145f0*/  MUFU.TANH R156, R2 ;  /* 0x00000002009c7308 */ /* 0x0005240000002400 */
[-C--:B--2---:R-:W-:Y:S02]  /*14600*/  FMUL.FTZ R2, R35, R0.reuse ;  /* 0x0000000023027220 */ /* 0x084fe40000410000 */
[----:B------:R-:W-:Y:S04]  /*14610*/  HMMA.16816.F32 R32, R4, R48, R24 ;  /* 0x000000300420723c */ /* 0x000fe80000001818 */
[----:B------:R2:W5:Y:S04]  /*14620*/  MUFU.TANH R169, R2 ;  /* 0x0000000200a97308 */ /* 0x0005680000002400 */
[----:B------:R-:W-:Y:S01]  /*14630*/  HMMA.16816.F32 R24, R8, R46, R84 ;  /* 0x0000002e0818723c */ /* 0x000fe20000001854 */
[----:B------:R-:W-:Y:S01]  /*14640*/  LDSM.16.M88.4 R44, [R21+0x3800] ;  /* 0x00380000152c783b */ /* 0x000fe20000000200 */
[----:B--2---:R-:W-:-:S04]  /*14650*/  FMUL.FTZ R2, R36, R0 ;  /* 0x0000000024027220 */ /* 0x004fc80000410000 */
[----:B------:R2:W-:Y:S02]  /*14660*/  MUFU.TANH R193, R2 ;  /* 0x0000000200c17308 */ /* 0x0005e40000002400 */
[----:B------:R-:W-:Y:S01]  /*14670*/  HMMA.16816.F32 R28, R16, R56, RZ ;  /* 0x00000038101c723c */ /* 0x000fe200000018ff */
[----:B--2---:R-:W-:-:S05]  /*14680*/  FMUL.FTZ R2, R37, R0 ;  /* 0x0000000025027220 */ /* 0x004fca0000410000 */
[----:B------:R2:W-:Y:S02]  /*14690*/  MUFU.TANH R194, R2 ;  /* 0x0000000200c27308 */ /* 0x0005e40000002400 */
[----:B--2---:R-:W-:-:S06]  /*146a0*/  FMUL.FTZ R2, R38, R0 ;  /* 0x0000000026027220 */ /* 0x004fcc0000410000 */
[----:B------:R2:W5:Y:S02]  /*146b0*/  MUFU.TANH R145, R2 ;  /* 0x0000000200917308 */ /* 0x0005640000002400 */
[-C--:B--2---:R-:W-:Y:S02]  /*146c0*/  FMUL.FTZ R2, R39, R0.reuse ;  /* 0x0000000027027220 */ /* 0x084fe40000410000 */
[----:B------:R-:W-:Y:S01]  /*146d0*/  HMMA.16816.F32 R36, R4, R50, R24 ;  /* 0x000000320424723c */ /* 0x000fe20000001818 */
[----:B------:R-:W2:Y:S03]  /*146e0*/  LDSM.16.M88.4 R48, [R20+UR8+0x5000] ;  /* 0x005000081430783b */ /* 0x000ea60008000200 */
[----:B------:R4:W5:Y:S04]  /*146f0*/  MUFU.TANH R154, R2 ;  /* 0x00000002009a7308 */ /* 0x0009680000002400 */
[----:B-1----:R-:W-:Y:S01]  /*14700*/  HMMA.16816.F32 R24, R8, R60, R88 ;  /* 0x0000003c0818723c */ /* 0x002fe20000001858 */
[----:B----4-:R-:W-:-:S04]  /*14710*/  FMUL.FTZ R2, R32, R0 ;  /* 0x0000000020027220 */ /* 0x010fc80000410000 */
[----:B------:R1:W-:Y:S03]  /*14720*/  MUFU.TANH R191, R2 ;  /* 0x0000000200bf7308 */ /* 0x0003e60000002400 */
[----:B------:R-:W-:Y:S01]  /*14730*/  HMMA.16816.F32 R84, R12, R52, R28 ;  /* 0x000000340c54723c */ /* 0x000fe2000000181c */
[----:B-1----:R-:W-:-:S04]  /*14740*/  FMUL.FTZ R2, R33, R0 ;  /* 0x0000000021027220 */ /* 0x002fc80000410000 */
[----:B------:R1:W-:Y:S03]  /*14750*/  MUFU.TANH R192, R2 ;  /* 0x0000000200c07308 */ /* 0x0003e60000002400 */
[----:B------:R-:W-:Y:S01]  /*14760*/  HMMA.16816.F32 R28, R16, R58, RZ ;  /* 0x0000003a101c723c */ /* 0x000fe200000018ff */
[----:B------:R-:W4:Y:S01]  /*14770*/  LDSM.16.M88.4 R56, [R22+0x5000] ;  /* 0x005000001638783b */ /* 0x000f220000000200 */
[----:B-1----:R-:W-:-:S04]  /*14780*/  FMUL.FTZ R2, R34, R0 ;  /* 0x0000000022027220 */ /* 0x002fc80000410000 */
[----:B------:R1:W5:Y:S02]  /*14790*/  MUFU.TANH R95, R2 ;  /* 0x00000002005f7308 */ /* 0x0003640000002400 */
[-C--:B-1----:R-:W-:Y:S02]  /*147a0*/  FMUL.FTZ R2, R35, R0.reuse ;  /* 0x0000000023027220 */ /* 0x082fe40000410000 */
[----:B---3--:R-:W-:Y:S04]  /*147b0*/  HMMA.16816.F32 R32, R4, R40, R24 ;  /* 0x000000280420723c */ /* 0x008fe80000001818 */
[----:B------:R1:W3:Y:S04]  /*147c0*/  MUFU.TANH R94, R2 ;  /* 0x00000002005e7308 */ /* 0x0002e80000002400 */
[----:B------:R-:W-:Y:S01]  /*147d0*/  HMMA.16816.F32 R24, R8, R62, R96 ;  /* 0x0000003e0818723c */ /* 0x000fe20000001860 */
[----:B------:R-:W-:Y:S01]  /*147e0*/  LDSM.16.M88.4 R60, [R3+0x4000] ;  /* 0x00400000033c783b */ /* 0x000fe20000000200 */
[----:B-1----:R-:W-:-:S04]  /*147f0*/  FMUL.FTZ R2, R36, R0 ;  /* 0x0000000024027220 */ /* 0x002fc80000410000 */
[----:B------:R1:W-:Y:S02]  /*14800*/  MUFU.TANH R190, R2 ;  /* 0x0000000200be7308 */ /* 0x0003e40000002400 */
[----:B------:R-:W-:Y:S01]  /*14810*/  HMMA.16816.F32 R76, R12, R54, R28 ;  /* 0x000000360c4c723c */ /* 0x000fe2000000181c */
[----:B------:R-:W-:Y:S01]  /*14820*/  LDSM.16.M88.4 R52, [R21+0x4000] ;  /* 0x004000001534783b */ /* 0x000fe20000000200 */
[----:B-1----:R-:W-:-:S04]  /*14830*/  FMUL.FTZ R2, R37, R0 ;  /* 0x0000000025027220 */ /* 0x002fc80000410000 */
[----:B------:R1:W-:Y:S02]  /*14840*/  MUFU.TANH R189, R2 ;  /* 0x0000000200bd7308 */ /* 0x0003e40000002400 */
[----:B--2---:R-:W-:Y:S01]  /*14850*/  HMMA.16816.F32 R28, R16, R48, RZ ;  /* 0x00000030101c723c */ /* 0x004fe200000018ff */
[----:B-1----:R-:W-:-:S05]  /*14860*/  FMUL.FTZ R2, R38, R0 ;  /* 0x0000000026027220 */ /* 0x002fca0000410000 */
[----:B------:R1:W2:Y:S02]  /*14870*/  MUFU.TANH R140, R2 ;  /* 0x00000002008c7308 */ /* 0x0002a40000002400 */
[-C--:B-1----:R-:W-:Y:S02]  /*14880*/  FMUL.FTZ R2, R39, R0.reuse ;  /* 0x0000000027027220 */ /* 0x082fe40000410000 */
[----:B------:R-:W-:Y:S01]  /*14890*/  HMMA.16816.F32 R36, R4, R42, R24 ;  /* 0x0000002a0424723c */ /* 0x000fe20000001818 */
[----:B------:R-:W1:Y:S03]  /*148a0*/  LDSM.16.M88.4 R40, [R20+UR8+0x5800] ;  /* 0x005800081428783b */ /* 0x000e660008000200 */
[----:B------:R5:W2:Y:S04]  /*148b0*/  MUFU.TANH R133, R2 ;  /* 0x0000000200857308 */ /* 0x000aa80000002400 */
[----:B------:R-:W-:Y:S08]  /*148c0*/  HMMA.16816.F32 R24, R8, R64, R100 ;  /* 0x000000400818723c */ /* 0x000ff00000001864 */
[----:B----4-:R-:W-:Y:S01]  /*148d0*/  HMMA.16816.F32 R72, R12, R56, R28 ;  /* 0x000000380c48723c */ /* 0x010fe2000000181c */
[----:B-----5:R-:W-:-:S07]  /*148e0*/  FMUL.FTZ R2, R32, R0 ;  /* 0x0000000020027220 */ /* 0x020fce0000410000 */
[----:B------:R-:W-:Y:S01]  /*148f0*/  HMMA.16816.F32 R28, R16, R50, RZ ;  /* 0x00000032101c723c */ /* 0x000fe200000018ff */
[----:B------:R-:W4:Y:S01]  /*14900*/  LDSM.16.M88.4 R48, [R22+0x5800] ;  /* 0x005800001630783b */ /* 0x000f220000000200 */
[----:B------:R5:W-:Y:S02]  /*14910*/  MUFU.TANH R188, R2 ;  /* 0x0000000200bc7308 */ /* 0x000be40000002400 */
[----:B-----5:R-:W-:-:S06]  /*14920*/  FMUL.FTZ R2, R33, R0 ;  /* 0x0000000021027220 */ /* 0x020fcc0000410000 */
[----:B------:R5:W-:Y:S10]  /*14930*/  MUFU.TANH R187, R2 ;  /* 0x0000000200bb7308 */ /* 0x000bf40000002400 */
[----:B------:R-:W-:Y:S01]  /*14940*/  HMMA.16816.F32 R80, R12, R58, R28 ;  /* 0x0000003a0c50723c */ /* 0x000fe2000000181c */
[----:B------:R-:W-:Y:S01]  /*14950*/  LDSM.16.M88.4 R56, [R20+UR8+0x6000] ;  /* 0x006000081438783b */ /* 0x000fe20008000200 */
[----:B-----5:R-:W-:-:S04]  /*14960*/  FMUL.FTZ R2, R34, R0 ;  /* 0x0000000022027220 */ /* 0x020fc80000410000 */
[----:B------:R5:W2:Y:S02]  /*14970*/  MUFU.TANH R124, R2 ;  /* 0x00000002007c7308 */ /* 0x000aa40000002400 */
[----:B-1----:R-:W-:Y:S01]  /*14980*/  HMMA.16816.F32 R28, R16, R40, RZ ;  /* 0x00000028101c723c */ /* 0x002fe200000018ff */
[----:B-----5:R-:W-:-:S07]  /*14990*/  FMUL.FTZ R2, R35, R0 ;  /* 0x0000000023027220 */ /* 0x020fce0000410000 */
[----:B------:R-:W-:Y:S01]  /*149a0*/  HMMA.16816.F32 R32, R4, R44, R24 ;  /* 0x0000002c0420723c */ /* 0x000fe20000001818 */
[----:B------:R1:W5:Y:S07]  /*149b0*/  MUFU.TANH R120, R2 ;  /* 0x0000000200787308 */ /* 0x00036e0000002400 */
[----:B------:R-:W-:Y:S01]  /*149c0*/  HMMA.16816.F32 R24, R8, R66, R104 ;  /* 0x000000420818723c */ /* 0x000fe20000001868 */
[----:B------:R-:W-:Y:S01]  /*149d0*/  LDSM.16.M88.4 R64, [R21+0x5000] ;  /* 0x005000001540783b */ /* 0x000fe20000000200 */
[----:B-1----:R-:W-:-:S04]  /*149e0*/  FMUL.FTZ R2, R36, R0 ;  /* 0x0000000024027220 */ /* 0x002fc80000410000 */
[----:B------:R1:W-:Y:S02]  /*149f0*/  MUFU.TANH R186, R2 ;  /* 0x0000000200ba7308 */ /* 0x0003e40000002400 */
[----:B----4-:R-:W-:Y:S01]  /*14a00*/  HMMA.16816.F32 R96, R12, R48, R28 ;  /* 0x000000300c60723c */ /* 0x010fe2000000181c */
[----:B-1----:R-:W-:-:S05]  /*14a10*/  FMUL.FTZ R2, R37, R0 ;  /* 0x0000000025027220 */ /* 0x002fca0000410000 */
[----:B------:R1:W-:Y:S02]  /*14a20*/  MUFU.TANH R185, R2 ;  /* 0x0000000200b97308 */ /* 0x0003e40000002400 */
[----:B------:R-:W-:Y:S01]  /*14a30*/  HMMA.16816.F32 R28, R16, R42, RZ ;  /* 0x0000002a101c723c */ /* 0x000fe200000018ff */
[----:B-1----:R-:W-:-:S05]  /*14a40*/  FMUL.FTZ R2, R38, R0 ;  /* 0x0000000026027220 */ /* 0x002fca0000410000 */
[----:B------:R1:W4:Y:S02]  /*14a50*/  MUFU.TANH R104, R2 ;  /* 0x0000000200687308 */ /* 0x0003240000002400 */
[-C--:B-1----:R-:W-:Y:S02]  /*14a60*/  FMUL.FTZ R2, R39, R0.reuse ;  /* 0x0000000027027220 */ /* 0x082fe40000410000 */
[----:B------:R-:W-:Y:S01]  /*14a70*/  HMMA.16816.F32 R36, R4, R46, R24 ;  /* 0x0000002e0424723c */ /* 0x000fe20000001818 */
[----:B------:R-:W1:Y:S03]  /*14a80*/  LDSM.16.M88.4 R44, [R3+0x4800] ;  /* 0x00480000032c783b */ /* 0x000e660000000200 */
[----:B------:R3:W-:Y:S04]  /*14a90*/  MUFU.TANH R105, R2 ;  /* 0x0000000200697308 */ /* 0x0007e80000002400 */
[----:B------:R-:W-:Y:S01]  /*14aa0*/  HMMA.16816.F32 R24, R8, R60, R68 ;  /* 0x0000003c0818723c */ /* 0x000fe20000001844 */
[----:B------:R-:W-:Y:S01]  /*14ab0*/  LDSM.16.M88.4 R68, [R22+0x6000] ;  /* 0x006000001644783b */ /* 0x000fe20000000200 */
[----:B---3--:R-:W-:-:S04]  /*14ac0*/  FMUL.FTZ R2, R32, R0 ;  /* 0x0000000020027220 */ /* 0x008fc80000410000 */
[----:B------:R3:W-:Y:S02]  /*14ad0*/  MUFU.TANH R114, R2 ;  /* 0x0000000200727308 */ /* 0x0007e40000002400 */
[----:B------:R-:W-:Y:S01]  /*14ae0*/  HMMA.16816.F32 R88, R12, R50, R28 ;  /* 0x000000320c58723c */ /* 0x000fe2000000181c */
[----:B------:R-:W2:Y:S01]  /*14af0*/  LDSM.16.M88.4 R48, [R21+0x4800] ;  /* 0x004800001530783b */ /* 0x000ea20000000200 */
[----:B---3--:R-:W-:-:S04]  /*14b00*/  FMUL.FTZ R2, R33, R0 ;  /* 0x0000000021027220 */ /* 0x008fc80000410000 */
[----:B------:R3:W-:Y:S02]  /*14b10*/  MUFU.TANH R184, R2 ;  /* 0x0000000200b87308 */ /* 0x0007e40000002400 */
[----:B---3--:R-:W-:-:S06]  /*14b20*/  FMUL.FTZ R2, R34, R0 ;  /* 0x0000000022027220 */ /* 0x008fcc0000410000 */
[----:B------:R3:W4:Y:S02]  /*14b30*/  MUFU.TANH R112, R2 ;  /* 0x0000000200707308 */ /* 0x0007240000002400 */
[-C--:B---3--:R-:W-:Y:S02]  /*14b40*/  FMUL.FTZ R2, R35, R0.reuse ;  /* 0x0000000023027220 */ /* 0x088fe40000410000 */
[----:B------:R-:W-:Y:S04]  /*14b50*/  HMMA.16816.F32 R32, R4, R52, R24 ;  /* 0x000000340420723c */ /* 0x000fe80000001818 */
[----:B------:R3:W4:Y:S04]  /*14b60*/  MUFU.TANH R113, R2 ;  /* 0x0000000200717308 */ /* 0x0007280000002400 */
[----:B------:R-:W-:Y:S01]  /*14b70*/  HMMA.16816.F32 R24, R8, R62, R108 ;  /* 0x0000003e0818723c */ /* 0x000fe2000000186c */
[----:B------:R-:W-:Y:S01]  /*14b80*/  LDSM.16.M88.4 R60, [R20+UR8+0x7000] ;  /* 0x00700008143c783b */ /* 0x000fe20008000200 */
[----:B---3--:R-:W-:-:S04]  /*14b90*/  FMUL.FTZ R2, R36, R0 ;  /* 0x0000000024027220 */ /* 0x008fc80000410000 */
[----:B------:R3:W-:-:S14]  /*14ba0*/  MUFU.TANH R183, R2 ;  /* 0x0000000200b77308 */ /* 0x0007dc0000002400 */
[----:B------:R-:W-:Y:S01]  /*14bb0*/  HMMA.16816.F32 R40, R4, R54, R24 ;  /* 0x000000360428723c */ /* 0x000fe20000001818 */
[----:B------:R-:W5:Y:S01]  /*14bc0*/  LDSM.16.M88.4 R52, [R3+0x5000] ;  /* 0x005000000334783b */ /* 0x000f620000000200 */
[----:B---3--:R-:W-:-:S04]  /*14bd0*/  FMUL.FTZ R2, R37, R0 ;  /* 0x0000000025027220 */ /* 0x008fc80000410000 */
[----:B------:R3:W-:Y:S02]  /*14be0*/  MUFU.TANH R178, R2 ;  /* 0x0000000200b27308 */ /* 0x0007e40000002400 */
[----:B-1----:R-:W-:Y:S01]  /*14bf0*/  HMMA.16816.F32 R24, R8, R44, R84 ;  /* 0x0000002c0818723c */ /* 0x002fe20000001854 */
[----:B---3--:R-:W-:-:S05]  /*14c00*/  FMUL.FTZ R2, R38, R0 ;  /* 0x0000000026027220 */ /* 0x008fca0000410000 */
[----:B------:R1:W3:Y:S02]  /*14c10*/  MUFU.TANH R109, R2 ;  /* 0x00000002006d7308 */ /* 0x0002e40000002400 */
[-C--:B-1----:R-:W-:Y:S01]  /*14c20*/  FMUL.FTZ R2, R39, R0.reuse ;  /* 0x0000000027027220 */ /* 0x082fe20000410000 */
[----:B------:R-:W-:Y:S01]  /*14c30*/  HMMA.16816.F32 R28, R16, R56, RZ ;  /* 0x00000038101c723c */ /* 0x000fe200000018ff */
[----:B------:R-:W1:Y:S04]  /*14c40*/  LDSM.16.M88.4 R36, [R20+UR8+0x6800] ;  /* 0x006800081424783b */ /* 0x000e680008000200 */
[----:B------:R2:W3:Y:S02]  /*14c50*/  MUFU.TANH R111, R2 ;  /* 0x00000002006f7308 */ /* 0x0004e40000002400 */
[----:B--2---:R-:W-:-:S06]  /*14c60*/  FMUL.FTZ R2, R32, R0 ;  /* 0x0000000020027220 */ /* 0x004fcc0000410000 */
[----:B------:R2:W-:Y:S01]  /*14c70*/  MUFU.TANH R123, R2 ;  /* 0x00000002007b7308 */ /* 0x0005e20000002400 */
[----:B------:R-:W-:Y:S01]  /*14c80*/  HMMA.16816.F32 R44, R8, R46, R76 ;  /* 0x0000002e082c723c */ /* 0x000fe2000000184c */
[----:B--2---:R-:W-:-:S06]  /*14c90*/  FMUL.FTZ R2, R33, R0 ;  /* 0x0000000021027220 */ /* 0x004fcc0000410000 */
[----:B------:R2:W-:Y:S01]  /*14ca0*/  MUFU.TANH R121, R2 ;  /* 0x0000000200797308 */ /* 0x0005e20000002400 */
[----:B------:R-:W-:Y:S01]  /*14cb0*/  HMMA.16816.F32 R24, R4, R48, R24 ;  /* 0x000000300418723c */ /* 0x000fe20000001818 */
[----:B--2---:R-:W-:-:S06]  /*14cc0*/  FMUL.FTZ R2, R34, R0 ;  /* 0x0000000022027220 */ /* 0x004fcc0000410000 */
[----:B------:R2:W-:Y:S02]  /*14cd0*/  MUFU.TANH R117, R2 ;  /* 0x0000000200757308 */ /* 0x0005e40000002400 */
[----:B--2---:R-:W-:-:S06]  /*14ce0*/  FMUL.FTZ R2, R35, R0 ;  /* 0x0000000023027220 */ /* 0x004fcc0000410000 */
[----:B------:R2:W-:Y:S02]  /*14cf0*/  MUFU.TANH R115, R2 ;  /* 0x0000000200737308 */ /* 0x0005e40000002400 */
[----:B--2---:R-:W-:-:S06]  /*14d00*/  FMUL.FTZ R2, R40, R0 ;  /* 0x0000000028027220 */ /* 0x004fcc0000410000 */
[----:B------:R2:W-:Y:S01]  /*14d10*/  MUFU.TANH R122, R2 ;  /* 0x00000002007a7308 */ /* 0x0005e20000002400 */
[----:B------:R-:W-:Y:S01]  /*14d20*/  HMMA.16816.F32 R100, R12, R68, R28 ;  /* 0x000000440c64723c */ /* 0x000fe2000000181c */
[----:B--2---:R-:W-:-:S06]  /*14d30*/  FMUL.FTZ R2, R41, R0 ;  /* 0x0000000029027220 */ /* 0x004fcc0000410000 */
[----:B------:R2:W-:Y:S01]  /*14d40*/  MUFU.TANH R118, R2 ;  /* 0x0000000200767308 */ /* 0x0005e20000002400 */
[----:B------:R-:W-:Y:S01]  /*14d50*/  HMMA.16816.F32 R32, R16, R58, RZ ;  /* 0x0000003a1020723c */ /* 0x000fe200000018ff */
[----:B------:R-:W4:Y:S07]  /*14d60*/  LDSM.16.M88.4 R56, [R22+0x6800] ;  /* 0x006800001638783b */ /* 0x000f2e0000000200 */
[----:B-----5:R-:W-:Y:S01]  /*14d70*/  HMMA.16816.F32 R28, R8, R52, R72 ;  /* 0x00000034081c723c */ /* 0x020fe20000001848 */
[----:B--2---:R-:W-:-:S04]  /*14d80*/  FMUL.FTZ R2, R42, R0 ;  /* 0x000000002a027220 */ /* 0x004fc80000410000 */
[----:B------:R2:W-:Y:S03]  /*14d90*/  MUFU.TANH R116, R2 ;  /* 0x0000000200747308 */ /* 0x0005e60000002400 */
[----:B------:R-:W-:Y:S01]  /*14da0*/  HMMA.16816.F32 R48, R4, R50, R44 ;  /* 0x000000320430723c */ /* 0x000fe2000000182c */
[-C--:B--2---:R-:W-:Y:S02]  /*14db0*/  FMUL.FTZ R2, R43, R0.reuse ;  /* 0x000000002b027220 */ /* 0x084fe40000410000 */
[----:B------:R-:W2:Y:S02]  /*14dc0*/  LDSM.16.M88.4 R40, [R3+0x5800] ;  /* 0x005800000328783b */ /* 0x000ea40000000200 */
[----:B------:R5:W-:Y:S02]  /*14dd0*/  MUFU.TANH R119, R2 ;  /* 0x0000000200777308 */ /* 0x000be40000002400 */
[----:B-----5:R-:W-:-:S06]  /*14de0*/  FMUL.FTZ R2, R24, R0 ;  /* 0x0000000018027220 */ /* 0x020fcc0000410000 */
[----:B------:R5:W-:Y:S01]  /*14df0*/  MUFU.TANH R132, R2 ;  /* 0x0000000200847308 */ /* 0x000be20000002400 */
[----:B------:R-:W-:Y:S01]  /*14e00*/  HMMA.16816.F32 R44, R4, R64, R28 ;  /* 0x00000040042c723c */ /* 0x000fe2000000181c */
[----:B-----5:R-:W-:-:S06]  /*14e10*/  FMUL.FTZ R2, R25, R0 ;  /* 0x0000000019027220 */ /* 0x020fcc0000410000 */
[----:B------:R5:W-:Y:S01]  /*14e20*/  MUFU.TANH R131, R2 ;  /* 0x0000000200837308 */ /* 0x000be20000002400 */
[----:B-1----:R-:W-:Y:S01]  /*14e30*/  HMMA.16816.F32 R28, R16, R38, RZ ;  /* 0x00000026101c723c */ /* 0x002fe200000018ff */
[----:B-----5:R-:W-:-:S06]  /*14e40*/  FMUL.FTZ R2, R26, R0 ;  /* 0x000000001a027220 */ /* 0x020fcc0000410000 */
[----:B------:R1:W5:Y:S02]  /*14e50*/  MUFU.TANH R127, R2 ;  /* 0x00000002007f7308 */ /* 0x0003640000002400 */
[-C--:B-1----:R-:W-:Y:S02]  /*14e60*/  FMUL.FTZ R2, R27, R0.reuse ;  /* 0x000000001b027220 */ /* 0x082fe40000410000 */
[----:B------:R-:W-:Y:S01]  /*14e70*/  HMMA.16816.F32 R24, R8, R54, R80 ;  /* 0x000000360818723c */ /* 0x000fe20000001850 */
[----:B------:R-:W1:Y:S03]  /*14e80*/  LDSM.16.M88.4 R52, [R21+0x5800] ;  /* 0x005800001534783b */ /* 0x000e660000000200 */
[----:B------:R3:W-:Y:S02]  /*14e90*/  MUFU.TANH R125, R2 ;  /* 0x00000002007d7308 */ /* 0x0007e40000002400 */
[----:B---3--:R-:W-:-:S06]  /*14ea0*/  FMUL.FTZ R2, R48, R0 ;  /* 0x0000000030027220 */ /* 0x008fcc0000410000 */
[----:B------:R3:W-:Y:S01]  /*14eb0*/  MUFU.TANH R129, R2 ;  /* 0x0000000200817308 */ /* 0x0007e20000002400 */
[----:B------:R-:W-:Y:S01]  /*14ec0*/  HMMA.16816.F32 R84, R12, R70, R32 ;  /* 0x000000460c54723c */ /* 0x000fe20000001820 */
[----:B------:R-:W-:Y:S07]  /*14ed0*/  LDSM.16.M88.4 R68, [R20+UR8+0x7800] ;  /* 0x007800081444783b */ /* 0x000fee0008000200 */
[----:B------:R-:W-:Y:S01]  /*14ee0*/  HMMA.16816.F32 R32, R16, R36, RZ ;  /* 0x000000241020723c */ /* 0x000fe200000018ff */
[----:B---3--:R-:W-:-:S04]  /*14ef0*/  FMUL.FTZ R2, R49, R0 ;  /* 0x0000000031027220 */ /* 0x008fc80000410000 */
[----:B------:R3:W-:Y:S03]  /*14f00*/  MUFU.TANH R128, R2 ;  /* 0x0000000200807308 */ /* 0x0007e60000002400 */
[----:B----4-:R-:W-:Y:S01]  /*14f10*/  HMMA.16816.F32 R80, R12, R58, R28 ;  /* 0x0000003a0c50723c */ /* 0x010fe2000000181c */
[----:B---3--:R-:W-:-:S04]  /*14f20*/  FMUL.FTZ R2, R50, R0 ;  /* 0x0000000032027220 */ /* 0x008fc80000410000 */
[----:B------:R3:W4:Y:S03]  /*14f30*/  MUFU.TANH R126, R2 ;  /* 0x00000002007e7308 */ /* 0x0007260000002400 */
[----:B------:R-:W-:Y:S01]  /*14f40*/  HMMA.16816.F32 R24, R4, R66, R24 ;  /* 0x000000420418723c */ /* 0x000fe20000001818 */
[----:B------:R-:W5:Y:S07]  /*14f50*/  LDSM.16.M88.4 R64, [R3+0x6000] ;  /* 0x006000000340783b */ /* 0x000f6e0000000200 */
[----:B--2---:R-:W-:Y:S01]  /*14f60*/  HMMA.16816.F32 R28, R8, R40, R96 ;  /* 0x00000028081c723c */ /* 0x004fe20000001860 */
[----:B---3--:R-:W-:-:S07]  /*14f70*/  FMUL.FTZ R2, R51, R0 ;  /* 0x0000000033027220 */ /* 0x008fce0000410000 */
[----:B------:R-:W-:Y:S01]  /*14f80*/  HMMA.16816.F32 R72, R12, R56, R32 ;  /* 0x000000380c48723c */ /* 0x000fe20000001820 */
[----:B------:R-:W2:Y:S01]  /*14f90*/  LDSM.16.M88.4 R56, [R22+0x7000] ;  /* 0x007000001638783b */ /* 0x000ea20000000200 */
[----:B------:R3:W4:Y:S03]  /*14fa0*/  MUFU.TANH R130, R2 ;  /* 0x0000000200827308 */ /* 0x0007260000002400 */
[----:B------:R-:W4:Y:S01]  /*14fb0*/  LDSM.16.M88.4 R48, [R21+0x6000] ;  /* 0x006000001530783b */ /* 0x000f220000000200 */
[----:B---3--:R-:W-:-:S04]  /*14fc0*/  FMUL.FTZ R2, R44, R0 ;  /* 0x000000002c027220 */ /* 0x008fc80000410000 */
[----:B------:R3:W-:Y:S01]  /*14fd0*/  MUFU.TANH R139, R2 ;  /* 0x00000002008b7308 */ /* 0x0007e20000002400 */
[----:B------:R-:W-:Y:S01]  /*14fe0*/  HMMA.16816.F32 R40, R8, R42, R88 ;  /* 0x0000002a0828723c */ /* 0x000fe20000001858 */
[----:B---3--:R-:W-:-:S06]  /*14ff0*/  FMUL.FTZ R2, R45, R0 ;  /* 0x000000002d027220 */ /* 0x008fcc0000410000 */
[----:B------:R3:W-:Y:S01]  /*15000*/  MUFU.TANH R143, R2 ;  /* 0x00000002008f7308 */ /* 0x0007e20000002400 */
[----:B-1----:R-:W-:Y:S01]  /*15010*/  HMMA.16816.F32 R36, R4, R52, R28 ;  /* 0x000000340424723c */ /* 0x002fe2000000181c */
[----:B---3--:R-:W-:-:S06]  /*15020*/  FMUL.FTZ R2, R46, R0 ;  /* 0x000000002e027220 */ /* 0x008fcc0000410000 */
[----:B------:R1:W3:Y:S02]  /*15030*/  MUFU.TANH R136, R2 ;  /* 0x0000000200887308 */ /* 0x0002e40000002400 */
[-C--:B-1----:R-:W-:Y:S01]  /*15040*/  FMUL.FTZ R2, R47, R0.reuse ;  /* 0x000000002f027220 */ /* 0x082fe20000410000 */
[----:B------:R-:W-:Y:S01]  /*15050*/  HMMA.16816.F32 R28, R16, R62, RZ ;  /* 0x0000003e101c723c */ /* 0x000fe200000018ff */
[----:B------:R-:W-:Y:S04]  /*15060*/  LDSM.16.M88.4 R44, [R3+0x6800] ;  /* 0x00680000032c783b */ /* 0x000fe80000000200 */
[----:B------:R1:W3:Y:S02]  /*15070*/  MUFU.TANH R137, R2 ;  /* 0x0000000200897308 */ /* 0x0002e40000002400 */
[----:B-1----:R-:W-:-:S06]  /*15080*/  FMUL.FTZ R2, R24, R0 ;  /* 0x0000000018027220 */ /* 0x002fcc0000410000 */
[----:B------:R1:W-:Y:S01]  /*15090*/  MUFU.TANH R144, R2 ;  /* 0x0000000200907308 */ /* 0x0003e20000002400 */
[----:B------:R-:W-:Y:S01]  /*150a0*/  HMMA.16816.F32 R32, R16, R60, RZ ;  /* 0x0000003c1020723c */ /* 0x000fe200000018ff */
[----:B------:R-:W-:Y:S01]  /*150b0*/  LDSM.16.M88.4 R60, [R20+UR8+0x8000] ;  /* 0x00800008143c783b */ /* 0x000fe20008000200 */
[----:B-1----:R-:W-:-:S05]  /*150c0*/  FMUL.FTZ R2, R25, R0 ;  /* 0x0000000019027220 */ /* 0x002fca0000410000 */
[----:B------:R1:W-:Y:S01]  /*150d0*/  MUFU.TANH R141, R2 ;  /* 0x00000002008d7308 */ /* 0x0003e20000002400 */
[----:B------:R-:W-:Y:S01]  /*150e0*/  HMMA.16816.F32 R40, R4, R54, R40 ;  /* 0x000000360428723c */ /* 0x000fe20000001828 */
[----:B------:R-:W3:Y:S01]  /*150f0*/  LDSM.16.M88.4 R52, [R22+0x7800] ;  /* 0x007800001634783b */ /* 0x000ee20000000200 */
[----:B-1----:R-:W-:-:S05]  /*15100*/  FMUL.FTZ R2, R26, R0 ;  /* 0x000000001a027220 */ /* 0x002fca0000410000 */
[----:B------:R1:W-:Y:S02]  /*15110*/  MUFU.TANH R138, R2 ;  /* 0x00000002008a7308 */ /* 0x0003e40000002400 */
[-C--:B-1----:R-:W-:Y:S02]  /*15120*/  FMUL.FTZ R2, R27, R0.reuse ;  /* 0x000000001b027220 */ /* 0x082fe40000410000 */
[----:B-----5:R-:W-:Y:S04]  /*15130*/  HMMA.16816.F32 R24, R8, R64, R100 ;  /* 0x000000400818723c */ /* 0x020fe80000001864 */
[----:B------:R1:W5:Y:S02]  /*15140*/  MUFU.TANH R142, R2 ;  /* 0x00000002008e7308 */ /* 0x0003640000002400 */
[----:B-1----:R-:W-:-:S06]  /*15150*/  FMUL.FTZ R2, R36, R0 ;  /* 0x0000000024027220 */ /* 0x002fcc0000410000 */
[----:B------:R1:W-:Y:S01]  /*15160*/  MUFU.TANH R153, R2 ;  /* 0x0000000200997308 */ /* 0x0003e20000002400 */
[----:B--2---:R-:W-:Y:S01]  /*15170*/  HMMA.16816.F32 R76, R12, R58, R28 ;  /* 0x0000003a0c4c723c */ /* 0x004fe2000000181c */
[----:B-1----:R-:W-:-:S06]  /*15180*/  FMUL.FTZ R2, R37, R0 ;  /* 0x0000000025027220 */ /* 0x002fcc0000410000 */
[----:B------:R1:W-:Y:S01]  /*15190*/  MUFU.TANH R152, R2 ;  /* 0x0000000200987308 */ /* 0x0003e20000002400 */
[----:B------:R-:W-:Y:S01]  /*151a0*/  HMMA.16816.F32 R28, R8, R66, R84 ;  /* 0x00000042081c723c */ /* 0x000fe20000001854 */
[----:B-1----:R-:W-:-:S06]  /*151b0*/  FMUL.FTZ R2, R38, R0 ;  /* 0x0000000026027220 */ /* 0x002fcc0000410000 */
[----:B------:R1:W-:Y:S01]  /*151c0*/  MUFU.TANH R148, R2 ;  /* 0x0000000200947308 */ /* 0x0003e20000002400 */
[----:B------:R-:W-:Y:S01]  /*151d0*/  HMMA.16816.F32 R88, R12, R56, R32 ;  /* 0x000000380c58723c */ /* 0x000fe20000001820 */
[----:B------:R-:W2:Y:S07]  /*151e0*/  LDSM.16.M88.4 R56, [R21+0x6800] ;  /* 0x006800001538783b */ /* 0x000eae0000000200 */
[----:B----4-:R-:W-:Y:S01]  /*151f0*/  HMMA.16816.F32 R24, R4, R48, R24 ;  /* 0x000000300418723c */ /* 0x010fe20000001818 */
[----:B-1----:R-:W-:-:S04]  /*15200*/  FMUL.FTZ R2, R39, R0 ;  /* 0x0000000027027220 */ /* 0x002fc80000410000 */
[----:B------:R1:W-:Y:S03]  /*15210*/  MUFU.TANH R146, R2 ;  /* 0x0000000200927308 */ /* 0x0003e60000002400 */
[----:B------:R-:W-:Y:S01]  /*15220*/  HMMA.16816.F32 R32, R16, R68, RZ ;  /* 0x000000441020723c */ /* 0x000fe200000018ff */
[----:B-1----:R-:W-:-:S04]  /*15230*/  FMUL.FTZ R2, R40, R0 ;  /* 0x0000000028027220 */ /* 0x002fc80000410000 */
[----:B------:R1:W-:Y:S03]  /*15240*/  MUFU.TANH R151, R2 ;  /* 0x0000000200977308 */ /* 0x0003e60000002400 */
[----:B------:R-:W-:Y:S01]  /*15250*/  HMMA.16816.F32 R36, R4, R50, R28 ;  /* 0x000000320424723c */ /* 0x000fe2000000181c */
[----:B------:R-:W4:Y:S01]  /*15260*/  LDSM.16.M88.4 R48, [R22+0x8000] ;  /* 0x008000001630783b */ /* 0x000f220000000200 */
[----:B-1----:R-:W-:-:S04]  /*15270*/  FMUL.FTZ R2, R41, R0 ;  /* 0x0000000029027220 */ /* 0x002fc80000410000 */
[----:B------:R1:W-:Y:S02]  /*15280*/  MUFU.TANH R149, R2 ;  /* 0x0000000200957308 */ /* 0x0003e40000002400 */
[----:B-1----:R-:W-:-:S06]  /*15290*/  FMUL.FTZ R2, R42, R0 ;  /* 0x000000002a027220 */ /* 0x002fcc0000410000 */
[----:B------:R1:W-:Y:S01]  /*152a0*/  MUFU.TANH R147, R2 ;  /* 0x0000000200937308 */ /* 0x0003e20000002400 */
[----:B---3--:R-:W-:Y:S01]  /*152b0*/  HMMA.16816.F32 R84, R12, R52, R32 ;  /* 0x000000340c54723c */ /* 0x008fe20000001820 */
[----:B-1----:R-:W-:-:S07]  /*152c0*/  FMUL.FTZ R2, R43, R0 ;  /* 0x000000002b027220 */ /* 0x002fce0000410000 */
[----:B------:R-:W-:Y:S01]  /*152d0*/  HMMA.16816.F32 R40, R8, R44, R72 ;  /* 0x0000002c0828723c */ /* 0x000fe20000001848 */
[----:B------:R1:W-:Y:S02]  /*152e0*/  MUFU.TANH R150, R2 ;  /* 0x0000000200967308 */ /* 0x0003e40000002400 */
[----:B-1----:R-:W-:-:S06]  /*152f0*/  FMUL.FTZ R2, R24, R0 ;  /* 0x0000000018027220 */ /* 0x002fcc0000410000 */
[----:B------:R1:W-:Y:S01]  /*15300*/  MUFU.TANH R163, R2 ;  /* 0x0000000200a37308 */ /* 0x0003e20000002400 */
[----:B------:R-:W-:Y:S01]  /*15310*/  HMMA.16816.F32 R32, R8, R46, R80 ;  /* 0x0000002e0820723c */ /* 0x000fe20000001850 */
[----:B------:R-:W3:Y:S07]  /*15320*/  LDSM.16.M88.4 R44, [R3+0x7000] ;  /* 0x00700000032c783b */ /* 0x000eee0000000200 */
[----:B------:R-:W-:Y:S01]  /*15330*/  HMMA.16816.F32 R28, R16, R70, RZ ;  /* 0x00000046101c723c */ /* 0x000fe200000018ff */
[----:B-1----:R-:W-:-:S04]  /*15340*/  FMUL.FTZ R2, R25, R0 ;  /* 0x0000000019027220 */ /* 0x002fc80000410000 */
[----:B------:R1:W-:Y:S03]  /*15350*/  MUFU.TANH R161, R2 ;  /* 0x0000000200a17308 */ /* 0x0003e60000002400 */
[----:B--2---:R-:W-:Y:S01]  /*15360*/  HMMA.16816.F32 R40, R4, R56, R40 ;  /* 0x000000380428723c */ /* 0x004fe20000001828 */
[----:B-1----:R-:W-:-:S04]  /*15370*/  FMUL.FTZ R2, R26, R0 ;  /* 0x000000001a027220 */ /* 0x002fc80000410000 */
[----:B------:R1:W2:Y:S02]  /*15380*/  MUFU.TANH R158, R2 ;  /* 0x00000002009e7308 */ /* 0x0002a40000002400 */
[-C--:B-1----:R-:W-:Y:S02]  /*15390*/  FMUL.FTZ R2, R27, R0.reuse ;  /* 0x000000001b027220 */ /* 0x082fe40000410000 */
[----:B------:R-:W-:Y:S04]  /*153a0*/  HMMA.16816.F32 R24, R16, R60, RZ ;  /* 0x0000003c1018723c */ /* 0x000fe800000018ff */
[----:B------:R1:W2:Y:S02]  /*153b0*/  MUFU.TANH R155, R2 ;  /* 0x00000002009b7308 */ /* 0x0002a40000002400 */
[----:B-1----:R-:W-:-:S06]  /*153c0*/  FMUL.FTZ R2, R36, R0 ;  /* 0x0000000024027220 */ /* 0x002fcc0000410000 */
[----:B------:R1:W-:Y:S01]  /*153d0*/  MUFU.TANH R162, R2 ;  /* 0x0000000200a27308 */ /* 0x0003e20000002400 */
[----:B------:R-:W-:Y:S01]  /*153e0*/  HMMA.16816.F32 R64, R12, R54, R28 ;  /* 0x000000360c40723c */ /* 0x000fe2000000181c */
[----:B------:R-:W5:Y:S01]  /*153f0*/  LDSM.16.M88.4 R52, [R21+0x7000] ;  /* 0x007000001534783b */ /* 0x000f620000000200 */
[----:B-1----:R-:W-:-:S05]  /*15400*/  FMUL.FTZ R2, R37, R0 ;  /* 0x0000000025027220 */ /* 0x002fca0000410000 */
[----:B------:R1:W-:Y:S01]  /*15410*/  MUFU.TANH R159, R2 ;  /* 0x00000002009f7308 */ /* 0x0003e20000002400 */
[----:B----4-:R-:W-:Y:S08]  /*15420*/  HMMA.16816.F32 R68, R12, R48, R24 ;  /* 0x000000300c44723c */ /* 0x010ff00000001818 */
[----:B------:R-:W-:Y:S01]  /*15430*/  HMMA.16816.F32 R24, R4, R58, R32 ;  /* 0x0000003a0418723c */ /* 0x000fe20000001820 */
[----:B------:R-:W4:Y:S01]  /*15440*/  LDSM.16.M88.4 R56, [R20+UR8+0x8800] ;  /* 0x008800081438783b */ /* 0x000f220008000200 */
[----:B-1----:R-:W-:-:S04]  /*15450*/  FMUL.FTZ R2, R38, R0 ;  /* 0x0000000026027220 */ /* 0x002fc80000410000 */
[----:B------:R1:W2:Y:S02]  /*15460*/  MUFU.TANH R157, R2 ;  /* 0x00000002009d7308 */ /* 0x0002a40000002400 */
[----:B-1----:R-:W-:-:S06]  /*15470*/  FMUL.FTZ R2, R39, R0 ;  /* 0x0000000027027220 */ /* 0x002fcc0000410000 */
[----:B------:R1:W2:Y:S01]  /*15480*/  MUFU.TANH R160, R2 ;  /* 0x0000000200a07308 */ /* 0x0002a20000002400 */
[----:B---3--:R-:W-:Y:S01]  /*15490*/  HMMA.16816.F32 R28, R8, R44, R88 ;  /* 0x0000002c081c723c */ /* 0x008fe20000001858 */
[----:B-1----:R-:W-:-:S06]  /*154a0*/  FMUL.FTZ R2, R40, R0 ;  /* 0x0000000028027220 */ /* 0x002fcc0000410000 */
[----:B------:R1:W-:Y:S01]  /*154b0*/  MUFU.TANH R174, R2 ;  /* 0x0000000200ae7308 */ /* 0x0003e20000002400 */
[----:B------:R-:W-:Y:S01]  /*154c0*/  HMMA.16816.F32 R32, R16, R62, RZ ;  /* 0x0000003e1020723c */ /* 0x000fe200000018ff */
[----:B------:R-:W-:Y:S01]  /*154d0*/  LDSM.16.M88.4 R60, [R22+0x8800] ;  /* 0x00880000163c783b */ /* 0x000fe20000000200 */
[----:B-1----:R-:W-:-:S05]  /*154e0*/  FMUL.FTZ R2, R41, R0 ;  /* 0x0000000029027220 */ /* 0x002fca0000410000 */
[----:B------:R1:W-:Y:S02]  /*154f0*/  MUFU.TANH R173, R2 ;  /* 0x0000000200ad7308 */ /* 0x0003e40000002400 */
[----:B-1----:R-:W-:-:S06]  /*15500*/  FMUL.FTZ R2, R42, R0 ;  /* 0x000000002a027220 */ /* 0x002fcc0000410000 */
[----:B------:R1:W3:Y:S02]  /*15510*/  MUFU.TANH R166, R2 ;  /* 0x0000000200a67308 */ /* 0x0002e40000002400 */
[-C--:B-1----:R-:W-:Y:S02]  /*15520*/  FMUL.FTZ R2, R43, R0.reuse ;  /* 0x000000002b027220 */ /* 0x082fe40000410000 */
[----:B------:R-:W-:Y:S01]  /*15530*/  HMMA.16816.F32 R40, R8, R46, R76 ;  /* 0x0000002e0828723c */ /* 0x000fe2000000184c */
[----:B------:R-:W1:Y:S03]  /*15540*/  LDSM.16.M88.4 R44, [R3+0x7800] ;  /* 0x00780000032c783b */ /* 0x000e660000000200 */
[----:B------:R4:W-:Y:S04]  /*15550*/  MUFU.TANH R168, R2 ;  /* 0x0000000200a87308 */ /* 0x0009e80000002400 */
[----:B-----5:R-:W-:Y:S01]  /*15560*/  HMMA.16816.F32 R36, R4, R52, R28 ;  /* 0x000000340424723c */ /* 0x020fe2000000181c */
[----:B----4-:R-:W-:-:S04]  /*15570*/  FMUL.FTZ R2, R24, R0 ;  /* 0x0000000018027220 */ /* 0x010fc80000410000 */
[----:B------:R4:W-:Y:S03]  /*15580*/  MUFU.TANH R170, R2 ;  /* 0x0000000200aa7308 */ /* 0x0009e60000002400 */
[----:B------:R-:W-:Y:S01]  /*15590*/  HMMA.16816.F32 R80, R12, R50, R32 ;  /* 0x000000320c50723c */ /* 0x000fe20000001820 */
[----:B------:R-:W5:Y:S01]  /*155a0*/  LDSM.16.M88.4 R48, [R21+0x7800] ;  /* 0x007800001530783b */ /* 0x000f620000000200 */
[----:B----4-:R-:W-:-:S04]  /*155b0*/  FMUL.FTZ R2, R25, R0 ;  /* 0x0000000019027220 */ /* 0x010fc80000410000 */
[----:B------:R4:W-:Y:S02]  /*155c0*/  MUFU.TANH R171, R2 ;  /* 0x0000000200ab7308 */ /* 0x0009e40000002400 */
[----:B------:R-:W-:Y:S01]  /*155d0*/  HMMA.16816.F32 R32, R4, R54, R40 ;  /* 0x000000360420723c */ /* 0x000fe20000001828 */
[----:B------:R-:W2:Y:S01]  /*155e0*/  LDSM.16.M88.4 R40, [R3+0x8000] ;  /* 0x008000000328783b */ /* 0x000ea20000000200 */
[----:B------:R-:W-:Y:S02]  /*155f0*/  VIADD R73, R215, 0xffffffff ;  /* 0xffffffffd7497836 */ /* 0x000fe40000000000 */
[----:B------:R-:W-:Y:S01]  /*15600*/  IMAD.SHL.U32 R23, R225, 0x2, RZ ;  /* 0x00000002e1177824 */ /* 0x000fe200078e00ff */
[----:B------:R-:W-:Y:S01]  /*15610*/  LDSM.16.M88.4 R52, [R21+0x8000] ;  /* 0x008000001534783b */ /* 0x000fe20000000200 */
[----:B----4-:R-:W-:-:S04]  /*15620*/  FMUL.FTZ R2, R26, R0 ;  /* 0x000000001a027220 */ /* 0x010fc80000410000 */
[----:B------:R4:W3:Y:S02]  /*15630*/  MUFU.TANH R165, R2 ;  /* 0x0000000200a57308 */ /* 0x0008e40000002400 */
[-C--:B----4-:R-:W-:Y:S02]  /*15640*/  FMUL.FTZ R2, R27, R0.reuse ;  /* 0x000000001b027220 */ /* 0x090fe40000410000 */
[----:B------:R-:W-:Y:S04]  /*15650*/  HMMA.16816.F32 R24, R16, R56, RZ ;  /* 0x000000381018723c */ /* 0x000fe800000018ff */
[----:B------:R4:W3:Y:S04]  /*15660*/  MUFU.TANH R172, R2 ;  /* 0x0000000200ac7308 */ /* 0x0008e80000002400 */
[----:B-1----:R-:W-:Y:S01]  /*15670*/  HMMA.16816.F32 R28, R8, R44, R84 ;  /* 0x0000002c081c723c */ /* 0x002fe20000001854 */
[----:B----4-:R-:W-:-:S11]  /*15680*/  FMUL.FTZ R2, R36, R0 ;  /* 0x0000000024027220 */ /* 0x010fd60000410000 */
[----:B------:R-:W-:Y:S01]  /*15690*/  HMMA.16816.F32 R76, R12, R60, R24 ;  /* 0x0000003c0c4c723c */ /* 0x000fe20000001818 */
[----:B------:R1:W-:Y:S07]  /*156a0*/  MUFU.TANH R180, R2 ;  /* 0x0000000200b47308 */ /* 0x0003ee0000002400 */
[----:B------:R-:W-:Y:S01]  /*156b0*/  HMMA.16816.F32 R24, R8, R46, R64 ;  /* 0x0000002e0818723c */ /* 0x000fe20000001840 */
[----:B------:R-:W4:Y:S01]  /*156c0*/  LDSM.16.M88.4 R64, [R20+UR8+0x9000] ;  /* 0x009000081440783b */ /* 0x000f220008000200 */
[----:B------:R-:W-:-:S02]  /*156d0*/  IMAD.SHL.U32 R72, R73, 0x100, RZ ;  /* 0x0000010049487824 */ /* 0x000fc400078e00ff */
[-C--:B------:R-:W-:Y:S01]  /*156e0*/  FMUL.FTZ R36, R32, R0.reuse ;  /* 0x0000000020247220 */ /* 0x080fe20000410000 */
[-C--:B------:R-:W-:Y:S01]  /*156f0*/  FMUL.FTZ R34, R34, R0.reuse ;  /* 0x0000000022227220 */ /* 0x080fe20000410000 */
[-C--:B------:R-:W-:Y:S01]  /*15700*/  FMUL.FTZ R35, R35, R0.reuse ;  /* 0x0000000023237220 */ /* 0x080fe20000410000 */
[----:B------:R-:W-:Y:S01]  /*15710*/  LDSM.16.M88.4 R44, [R3+0x8800] ;  /* 0x00880000032c783b */ /* 0x000fe20000000200 */
[----:B-1----:R-:W-:-:S04]  /*15720*/  FMUL.FTZ R2, R37, R0 ;  /* 0x0000000025027220 */ /* 0x002fc80000410000 */
[----:B------:R1:W-:Y:S01]  /*15730*/  MUFU.TANH R181, R2 ;  /* 0x0000000200b57308 */ /* 0x0003e20000002400 */
[----:B-----5:R-:W-:Y:S01]  /*15740*/  HMMA.16816.F32 R28, R4, R48, R28 ;  /* 0x00000030041c723c */ /* 0x020fe2000000181c */
[----:B-1----:R-:W-:-:S06]  /*15750*/  FMUL.FTZ R2, R38, R0 ;  /* 0x0000000026027220 */ /* 0x002fcc0000410000 */
[----:B------:R1:W5:Y:S02]  /*15760*/  MUFU.TANH R175, R2 ;  /* 0x0000000200af7308 */ /* 0x0003640000002400 */
[----:B-1----:R-:W-:-:S06]  /*15770*/  FMUL.FTZ R2, R39, R0 ;  /* 0x0000000027027220 */ /* 0x002fcc0000410000 */
[----:B------:R1:W5:Y:S08]  /*15780*/  MUFU.TANH R176, R2 ;  /* 0x0000000200b07308 */ /* 0x0003700000002400 */
[----:B------:R2:W-:Y:S01]  /*15790*/  MUFU.TANH R179, R36 ;  /* 0x0000002400b37308 */ /* 0x0005e20000002400 */
[----:B-1----:R-:W-:-:S04]  /*157a0*/  LOP3.LUT R2, R72, 0x6, R23, 0xf8, !PT ;  /* 0x0000000648027812 */ /* 0x002fc800078ef817 */
[C---:B------:R-:W-:Y:S01]  /*157b0*/  LOP3.LUT R23, R2.reuse, 0x8, RZ, 0xfc, !PT ;  /* 0x0000000802177812 */ /* 0x040fe200078efcff */
[----:B--2---:R-:W-:Y:S03]  /*157c0*/  HMMA.16816.F32 R36, R8, R40, R68 ;  /* 0x000000280824723c */ /* 0x004fe60000001844 */
[----:B------:R-:W-:Y:S01]  /*157d0*/  ISETP.GE.AND P3, PT, R23, R92, PT ;  /* 0x0000005c1700720c */ /* 0x000fe20003f66270 */
[----:B------:R-:W1:Y:S01]  /*157e0*/  LDSM.16.M88.4 R68, [R22+0x9000] ;  /* 0x009000001644783b */ /* 0x000e620000000200 */
[----:B------:R-:W-:Y:S01]  /*157f0*/  FMUL.FTZ R23, R33, R0 ;  /* 0x0000000021177220 */ /* 0x000fe20000410000 */
[----:B------:R-:W-:-:S03]  /*15800*/  LOP3.LUT R32, R2, 0x1, RZ, 0xfc, !PT ;  /* 0x0000000102207812 */ /* 0x000fc600078efcff */
[----:B------:R2:W-:Y:S01]  /*15810*/  MUFU.TANH R177, R23 ;  /* 0x0000001700b17308 */ /* 0x0005e20000002400 */
[C---:B------:R-:W-:Y:S02]  /*15820*/  LOP3.LUT R33, R2.reuse, 0x9, RZ, 0xfc, !PT ;  /* 0x0000000902217812 */ /* 0x040fe400078efcff */
[-C--:B------:R-:W-:Y:S02]  /*15830*/  ISETP.GE.AND P0, PT, R2, R92.reuse, PT ;  /* 0x0000005c0200720c */ /* 0x080fe40003f06270 */
[----:B------:R-:W-:Y:S02]  /*15840*/  ISETP.GE.AND P1, PT, R32, R92, PT ;  /* 0x0000005c2000720c */ /* 0x000fe40003f26270 */
[----:B------:R-:W-:Y:S01]  /*15850*/  LOP3.LUT R32, R2, 0x10, RZ, 0xfc, !PT ;  /* 0x0000001002207812 */ /* 0x000fe200078efcff */
[----:B------:R-:W-:Y:S01]  /*15860*/  FMUL.FTZ R28, R28, R0 ;  /* 0x000000001c1c7220 */ /* 0x000fe20000410000 */
[----:B------:R-:W-:Y:S02]  /*15870*/  ISETP.GE.AND P4, PT, R33, R92, PT ;  /* 0x0000005c2100720c */ /* 0x000fe40003f86270 */
[----:B--2---:R-:W-:-:S04]  /*15880*/  LOP3.LUT R23, R2, 0x11, RZ, 0xfc, !PT ;  /* 0x0000001102177812 */ /* 0x004fc800078efcff */
[----:B------:R-:W-:Y:S02]  /*15890*/  ISETP.GE.AND P6, PT, R23, R92, PT ;  /* 0x0000005c1700720c */ /* 0x000fe40003fc6270 */
[----:B------:R-:W-:Y:S01]  /*158a0*/  LOP3.LUT R23, R2, 0x18, RZ, 0xfc, !PT ;  /* 0x0000001802177812 */ /* 0x000fe200078efcff */
[-C--:B------:R-:W-:Y:S01]  /*158b0*/  FMUL.FTZ R29, R29, R0.reuse ;  /* 0x000000001d1d7220 */ /* 0x080fe20000410000 */
[----:B------:R-:W-:Y:S01]  /*158c0*/  FSEL R84, R156, -INF , !P0 ;  /* 0xff8000009c547808 */ /* 0x000fe20004000000 */
[-C--:B------:R-:W-:Y:S01]  /*158d0*/  FMUL.FTZ R30, R30, R0.reuse ;  /* 0x000000001e1e7220 */ /* 0x080fe20000410000 */
[----:B------:R-:W-:Y:S01]  /*158e0*/  FSEL R89, R164, -INF , !P0 ;  /* 0xff800000a4597808 */ /* 0x000fe20004000000 */
[----:B------:R-:W-:Y:S01]  /*158f0*/  FMUL.FTZ R31, R31, R0 ;  /* 0x000000001f1f7220 */ /* 0x000fe20000410000 */
[-C--:B------:R-:W-:Y:S01]  /*15900*/  ISETP.GE.AND P0, PT, R23, R92.reuse, PT ;  /* 0x0000005c1700720c */ /* 0x080fe20003f06270 */
[----:B------:R-:W2:Y:S01]  /*15910*/  MUFU.TANH R167, R34 ;  /* 0x0000002200a77308 */ /* 0x000ea20000002400 */
[----:B------:R-:W-:-:S02]  /*15920*/  ISETP.GE.AND P5, PT, R32, R92, PT ;  /* 0x0000005c2000720c */ /* 0x000fc40003fa6270 */
[----:B------:R-:W-:Y:S01]  /*15930*/  LOP3.LUT R23, R2, 0x19, RZ, 0xfc, !PT ;  /* 0x0000001902177812 */ /* 0x000fe200078efcff */
[----:B------:R-:W-:Y:S01]  /*15940*/  HMMA.16816.F32 R24, R4, R50, R24 ;  /* 0x000000320418723c */ /* 0x000fe20000001818 */
[----:B------:R-:W-:-:S03]  /*15950*/  FSEL R75, R169, -INF , !P1 ;  /* 0xff800000a94b7808 */ /* 0x000fc60004800000 */
[----:B------:R3:W2:Y:S01]  /*15960*/  MUFU.TANH R164, R35 ;  /* 0x0000002300a47308 */ /* 0x0006a20000002400 */
[----:B------:R-:W-:Y:S02]  /*15970*/  FSEL R85, R145, -INF , !P3 ;  /* 0xff80000091557808 */ /* 0x000fe40005800000 */
[----:B------:R-:W-:Y:S02]  /*15980*/  FSEL R86, R154, -INF , !P4 ;  /* 0xff8000009a567808 */ /* 0x000fe40006000000 */
[----:B------:R-:W-:Y:S02]  /*15990*/  FSEL R88, R195, -INF , !P1 ;  /* 0xff800000c3587808 */ /* 0x000fe40004800000 */
[----:B------:R-:W-:Y:S01]  /*159a0*/  ISETP.GE.AND P1, PT, R23, R92, PT ;  /* 0x0000005c1700720c */ /* 0x000fe20003f26270 */
[----:B------:R-:W-:Y:S01]  /*159b0*/  MUFU.TANH R169, R28 ;  /* 0x0000001c00a97308 */ /* 0x000fe20000002400 */
[----:B------:R-:W-:Y:S02]  /*159c0*/  LOP3.LUT R23, R2, 0x20, RZ, 0xfc, !PT ;  /* 0x0000002002177812 */ /* 0x000fe400078efcff */
[----:B------:R-:W-:-:S05]  /*159d0*/  FSEL R87, R193, -INF , !P3 ;  /* 0xff800000c1577808 */ /* 0x000fca0005800000 */
[----:B------:R-:W-:Y:S01]  /*159e0*/  MUFU.TANH R156, R29 ;  /* 0x0000001d009c7308 */ /* 0x000fe20000002400 */
[----:B---3--:R-:W-:Y:S07]  /*159f0*/  HMMA.16816.F32 R32, R16, R58, RZ ;  /* 0x0000003a1020723c */ /* 0x008fee00000018ff */
[----:B------:R-:W-:Y:S01]  /*15a00*/  MUFU.TANH R154, R30 ;  /* 0x0000001e009a7308 */ /* 0x000fe20000002400 */
[----:B------:R-:W-:-:S07]  /*15a10*/  ISETP.GE.AND P3, PT, R23, R92, PT ;  /* 0x0000005c1700720c */ /* 0x000fce0003f66270 */
[----:B------:R4:W3:Y:S01]  /*15a20*/  MUFU.TANH R145, R31 ;  /* 0x0000001f00917308 */ /* 0x0008e20000002400 */
[----:B------:R-:W-:Y:S02]  /*15a30*/  LOP3.LUT R23, R2, 0x21, RZ, 0xfc, !PT ;  /* 0x0000002102177812 */ /* 0x000fe400078efcff */
[----:B------:R-:W-:Y:S02]  /*15a40*/  FSEL R90, R194, -INF , !P4 ;  /* 0xff800000c25a7808 */ /* 0x000fe40006000000 */
[----:B------:R-:W-:Y:S02]  /*15a50*/  ISETP.GE.AND P4, PT, R23, R92, PT ;  /* 0x0000005c1700720c */ /* 0x000fe40003f86270 */
[----:B------:R-:W-:Y:S01]  /*15a60*/  LOP3.LUT R23, R2, 0x28, RZ, 0xfc, !PT ;  /* 0x0000002802177812 */ /* 0x000fe200078efcff */
[----:B----4-:R-:W-:Y:S01]  /*15a70*/  HMMA.16816.F32 R28, R16, R64, RZ ;  /* 0x00000040101c723c */ /* 0x010fe200000018ff */
[----:B------:R-:W-:Y:S02]  /*15a80*/  FSEL R95, R95, -INF , !P5 ;  /* 0xff8000005f5f7808 */ /* 0x000fe40006800000 */
[----:B------:R-:W-:-:S02]  /*15a90*/  FSEL R100, R191, -INF , !P5 ;  /* 0xff800000bf647808 */ /* 0x000fc40006800000 */
[----:B------:R-:W-:Y:S01]  /*15aa0*/  ISETP.GE.AND P5, PT, R23, R92, PT ;  /* 0x0000005c1700720c */ /* 0x000fe20003fa6270 */
[-C--:B------:R-:W-:Y:S01]  /*15ab0*/  FMUL.FTZ R24, R24, R0.reuse ;  /* 0x0000000018187220 */ /* 0x080fe20000410000 */
[----:B------:R-:W-:Y:S01]  /*15ac0*/  LOP3.LUT R23, R2, 0x29, RZ, 0xfc, !PT ;  /* 0x0000002902177812 */ /* 0x000fe200078efcff */
[----:B------:R-:W-:Y:S01]  /*15ad0*/  HMMA.16816.F32 R56, R12, R62, R32 ;  /* 0x0000003e0c38723c */ /* 0x000fe20000001820 */
[-C--:B------:R-:W-:Y:S01]  /*15ae0*/  FMUL.FTZ R25, R25, R0.reuse ;  /* 0x0000000019197220 */ /* 0x080fe20000410000 */
[----:B------:R-:W-:Y:S01]  /*15af0*/  FMUL.FTZ R26, R26, R0 ;  /* 0x000000001a1a7220 */ /* 0x000fe20000410000 */
[----:B------:R-:W4:Y:S01]  /*15b00*/  LDSM.16.M88.4 R60, [R3+0x9000] ;  /* 0x00900000033c783b */ /* 0x000f220000000200 */
[----:B------:R-:W-:Y:S02]  /*15b10*/  FSEL R94, R94, -INF , !P6 ;  /* 0xff8000005e5e7808 */ /* 0x000fe40007000000 */
[----:B------:R-:W-:Y:S02]  /*15b20*/  FSEL R98, R192, -INF , !P6 ;  /* 0xff800000c0627808 */ /* 0x000fe40007000000 */
[----:B------:R-:W-:-:S02]  /*15b30*/  ISETP.GE.AND P6, PT, R23, R92, PT ;  /* 0x0000005c1700720c */ /* 0x000fc40003fc6270 */
[----:B------:R-:W-:Y:S02]  /*15b40*/  FSEL R91, R140, -INF , !P0 ;  /* 0xff8000008c5b7808 */ /* 0x000fe40004000000 */
[----:B------:R-:W-:Y:S01]  /*15b50*/  FSEL R99, R133, -INF , !P1 ;  /* 0xff80000085637808 */ /* 0x000fe20004800000 */
[----:B-1----:R-:W-:Y:S01]  /*15b60*/  HMMA.16816.F32 R48, R12, R68, R28 ;  /* 0x000000440c30723c */ /* 0x002fe2000000181c */
[----:B------:R-:W-:Y:S01]  /*15b70*/  FSEL R102, R124, -INF , !P3 ;  /* 0xff8000007c667808 */ /* 0x000fe20005800000 */
[----:B------:R-:W-:Y:S01]  /*15b80*/  MUFU.TANH R140, R24 ;  /* 0x00000018008c7308 */ /* 0x000fe20000002400 */
[----:B------:R-:W-:Y:S01]  /*15b90*/  LOP3.LUT R23, R2, 0x30, RZ, 0xfc, !PT ;  /* 0x0000003002177812 */ /* 0x000fe200078efcff */
[----:B------:R-:W-:Y:S01]  /*15ba0*/  FMUL.FTZ R28, R27, R0 ;  /* 0x000000001b1c7220 */ /* 0x000fe20000410000 */
[----:B------:R-:W-:-:S05]  /*15bb0*/  FSEL R96, R190, -INF , !P0 ;  /* 0xff800000be607808 */ /* 0x000fca0004000000 */
[----:B------:R-:W-:Y:S01]  /*15bc0*/  MUFU.TANH R133, R25 ;  /* 0x0000001900857308 */ /* 0x000fe20000002400 */
[----:B------:R-:W-:Y:S02]  /*15bd0*/  ISETP.GE.AND P0, PT, R23, R92, PT ;  /* 0x0000005c1700720c */ /* 0x000fe40003f06270 */
[----:B------:R-:W-:-:S05]  /*15be0*/  LOP3.LUT R23, R2, 0x31, RZ, 0xfc, !PT ;  /* 0x0000003102177812 */ /* 0x000fca00078efcff */
[----:B------:R1:W3:Y:S01]  /*15bf0*/  MUFU.TANH R124, R26 ;  /* 0x0000001a007c7308 */ /* 0x0002e20000002400 */
[----:B------:R-:W-:Y:S02]  /*15c00*/  FSEL R97, R189, -INF , !P1 ;  /* 0xff800000bd617808 */ /* 0x000fe40004800000 */
[-C--:B------:R-:W-:Y:S02]  /*15c10*/  ISETP.GE.AND P1, PT, R23, R92.reuse, PT ;  /* 0x0000005c1700720c */ /* 0x080fe40003f26270 */
[----:B------:R-:W-:Y:S01]  /*15c20*/  LOP3.LUT R23, R2, 0x38, RZ, 0xfc, !PT ;  /* 0x0000003802177812 */ /* 0x000fe200078efcff */
[----:B-1----:R-:W-:Y:S01]  /*15c30*/  HMMA.16816.F32 R24, R8, R42, R80 ;  /* 0x0000002a0818723c */ /* 0x002fe20000001850 */
[----:B------:R-:W-:Y:S01]  /*15c40*/  FSEL R107, R188, -INF , !P3 ;  /* 0xff800000bc6b7808 */ /* 0x000fe20005800000 */
[----:B------:R-:W1:Y:S01]  /*15c50*/  LDSM.16.M88.4 R40, [R21+0x8800] ;  /* 0x008800001528783b */ /* 0x000e620000000200 */
[----:B------:R-:W-:Y:S02]  /*15c60*/  ISETP.GE.AND P3, PT, R23, R92, PT ;  /* 0x0000005c1700720c */ /* 0x000fe40003f66270 */
[----:B------:R-:W-:-:S03]  /*15c70*/  LOP3.LUT R23, R2, 0x39, RZ, 0xfc, !PT ;  /* 0x0000003902177812 */ /* 0x000fc600078efcff */
[----:B------:R-:W-:Y:S01]  /*15c80*/  HMMA.16816.F32 R32, R4, R52, R36 ;  /* 0x000000340420723c */ /* 0x000fe20000001824 */
[----:B------:R-:W-:Y:S02]  /*15c90*/  FSEL R103, R120, -INF , !P4 ;  /* 0xff80000078677808 */ /* 0x000fe40006000000 */
[----:B------:R-:W-:Y:S02]  /*15ca0*/  FSEL R108, R187, -INF , !P4 ;  /* 0xff800000bb6c7808 */ /* 0x000fe40006000000 */
[----:B------:R-:W-:Y:S02]  /*15cb0*/  ISETP.GE.AND P4, PT, R23, R92, PT ;  /* 0x0000005c1700720c */ /* 0x000fe40003f86270 */
[----:B------:R-:W-:Y:S02]  /*15cc0*/  LOP3.LUT R23, R2, 0x40, RZ, 0xfc, !PT ;  /* 0x0000004002177812 */ /* 0x000fe400078efcff */
[----:B------:R-:W-:-:S03]  /*15cd0*/  FSEL R101, R104, -INF , !P5 ;  /* 0xff80000068657808 */ /* 0x000fc60006800000 */
[----:B------:R-:W-:Y:S01]  /*15ce0*/  HMMA.16816.F32 R24, R4, R54, R24 ;  /* 0x000000360418723c */ /* 0x000fe20000001818 */
[----:B------:R-:W-:Y:S02]  /*15cf0*/  FSEL R106, R186, -INF , !P5 ;  /* 0xff800000ba6a7808 */ /* 0x000fe40006800000 */
[----:B------:R-:W-:Y:S01]  /*15d00*/  P2R R206, PR, RZ, 0x4 ;  /* 0x00000004ffce7803 */ /* 0x000fe20000000000 */
[----:B------:R5:W3:Y:S01]  /*15d10*/  MUFU.TANH R120, R28 ;  /* 0x0000001c00787308 */ /* 0x000ae20000002400 */
[----:B------:R-:W-:Y:S01]  /*15d20*/  ISETP.GE.AND P5, PT, R23, R92, PT ;  /* 0x0000005c1700720c */ /* 0x000fe20003fa6270 */
[----:B------:R-:W-:Y:S01]  /*15d30*/  LDSM.16.M88.4 R52, [R22+0x9800] ;  /* 0x009800001634783b */ /* 0x000fe20000000200 */
[----:B------:R-:W-:-:S04]  /*15d40*/  LOP3.LUT R23, R2, 0x41, RZ, 0xfc, !PT ;  /* 0x0000004102177812 */ /* 0x000fc800078efcff */
[----:B------:R-:W-:Y:S02]  /*15d50*/  ISETP.GE.AND P2, PT, R23, R92, PT ;  /* 0x0000005c1700720c */ /* 0x000fe40003f46270 */
[----:B------:R-:W-:Y:S01]  /*15d60*/  LOP3.LUT R23, R2, 0x48, RZ, 0xfc, !PT ;  /* 0x0000004802177812 */ /* 0x000fe200078efcff */
[-C--:B------:R-:W-:Y:S01]  /*15d70*/  FMUL.FTZ R32, R32, R0.reuse ;  /* 0x0000000020207220 */ /* 0x080fe20000410000 */
[----:B------:R-:W-:Y:S01]  /*15d80*/  FSEL R82, R112, -INF , !P0 ;  /* 0xff80000070527808 */ /* 0x000fe20004000000 */
[-C--:B------:R-:W-:Y:S01]  /*15d90*/  FMUL.FTZ R33, R33, R0.reuse ;  /* 0x0000000021217220 */ /* 0x080fe20000410000 */
[----:B------:R-:W-:Y:S01]  /*15da0*/  FSEL R112, R114, -INF , !P0 ;  /* 0xff80000072707808 */ /* 0x000fe20004000000 */
[-C--:B------:R-:W-:Y:S01]  /*15db0*/  FMUL.FTZ R34, R34, R0.reuse ;  /* 0x0000000022227220 */ /* 0x080fe20000410000 */
[----:B------:R-:W-:Y:S01]  /*15dc0*/  FMUL.FTZ R35, R35, R0 ;  /* 0x0000000023237220 */ /* 0x000fe20000410000 */
[----:B------:R-:W-:Y:S01]  /*15dd0*/  ISETP.GE.AND P0, PT, R23, R92, PT ;  /* 0x0000005c1700720c */ /* 0x000fe20003f06270 */
[----:B-----5:R-:W-:Y:S01]  /*15de0*/  HMMA.16816.F32 R28, R8, R44, R76 ;  /* 0x0000002c081c723c */ /* 0x020fe2000000184c */
[----:B------:R-:W-:Y:S01]  /*15df0*/  LOP3.LUT R23, R2, 0x49, RZ, 0xfc, !PT ;  /* 0x0000004902177812 */ /* 0x000fe200078efcff */
[----:B------:R-:W5:Y:S01]  /*15e00*/  MUFU.TANH R114, R32 ;  /* 0x0000002000727308 */ /* 0x000f620000002400 */
[----:B------:R-:W-:-:S02]  /*15e10*/  FSEL R80, R113, -INF , !P1 ;  /* 0xff80000071507808 */ /* 0x000fc40004800000 */
[----:B------:R-:W-:-:S03]  /*15e20*/  FSEL R110, R184, -INF , !P1 ;  /* 0xff800000b86e7808 */ /* 0x000fc60004800000 */
[----:B------:R-:W-:Y:S01]  /*15e30*/  HMMA.16816.F32 R36, R8, R46, R56 ;  /* 0x0000002e0824723c */ /* 0x000fe20000001838 */
[----:B------:R-:W-:Y:S01]  /*15e40*/  ISETP.GE.AND P1, PT, R23, R92, PT ;  /* 0x0000005c1700720c */ /* 0x000fe20003f26270 */
[----:B------:R-:W-:Y:S01]  /*15e50*/  MUFU.TANH R113, R33 ;  /* 0x0000002100717308 */ /* 0x000fe20000002400 */
[----:B------:R-:W-:-:S05]  /*15e60*/  LOP3.LUT R23, R2, 0x50, RZ, 0xfc, !PT ;  /* 0x0000005002177812 */ /* 0x000fca00078efcff */
[----:B----4-:R-:W-:Y:S01]  /*15e70*/  HMMA.16816.F32 R44, R8, R60, R48 ;  /* 0x0000003c082c723c */ /* 0x010fe20000001830 */
[----:B------:R-:W-:Y:S01]  /*15e80*/  LDSM.16.M88.4 R48, [R21+0x9000] ;  /* 0x009000001530783b */ /* 0x000fe20000000200 */
[----:B------:R-:W-:Y:S01]  /*15e90*/  MUFU.TANH R79, R34 ;  /* 0x00000022004f7308 */ /* 0x000fe20000002400 */
[----:B------:R-:W-:Y:S02]  /*15ea0*/  FSEL R81, R109, -INF , !P3 ;  /* 0xff8000006d517808 */ /* 0x000fe40005800000 */
[----:B------:R-:W-:-:S05]  /*15eb0*/  FSEL R109, R183, -INF , !P3 ;  /* 0xff800000b76d7808 */ /* 0x000fca0005800000 */
[----:B------:R4:W5:Y:S01]  /*15ec0*/  MUFU.TANH R78, R35 ;  /* 0x00000023004e7308 */ /* 0x0009620000002400 */
[----:B------:R-:W-:Y:S02]  /*15ed0*/  ISETP.GE.AND P3, PT, R23, R92, PT ;  /* 0x0000005c1700720c */ /* 0x000fe40003f66270 */
[----:B------:R-:W-:Y:S02]  /*15ee0*/  LOP3.LUT R23, R2, 0x51, RZ, 0xfc, !PT ;  /* 0x0000005102177812 */ /* 0x000fe400078efcff */
[----:B------:R-:W-:Y:S02]  /*15ef0*/  FSEL R111, R111, -INF , !P4 ;  /* 0xff8000006f6f7808 */ /* 0x000fe40006000000 */
[----:B------:R-:W-:Y:S02]  /*15f00*/  FSEL R83, R178, -INF , !P4 ;  /* 0xff800000b2537808 */ /* 0x000fe40006000000 */
[----:B------:R-:W-:Y:S01]  /*15f10*/  FSEL R127, R127, -INF , !P3 ;  /* 0xff8000007f7f7808 */ /* 0x000fe20005800000 */
[----:B----4-:R4:W2:Y:S01]  /*15f20*/  LDSM.16.M88.4 R32, [R20+UR8+0x9800] ;  /* 0x009800081420783b */ /* 0x0108a20008000200 */
[----:B------:R-:W-:-:S02]  /*15f30*/  FSEL R132, R132, -INF , !P3 ;  /* 0xff80000084847808 */ /* 0x000fc40005800000 */
[----:B------:R-:W-:Y:S02]  /*15f40*/  ISETP.GE.AND P4, PT, R23, R92, PT ;  /* 0x0000005c1700720c */ /* 0x000fe40003f86270 */
[----:B------:R-:W-:Y:S01]  /*15f50*/  LOP3.LUT R23, R2, 0x58, RZ, 0xfc, !PT ;  /* 0x0000005802177812 */ /* 0x000fe200078efcff */
[----:B-1----:R-:W-:Y:S01]  /*15f60*/  HMMA.16816.F32 R28, R4, R40, R28 ;  /* 0x00000028041c723c */ /* 0x002fe2000000181c */
[----:B------:R-:W-:Y:S02]  /*15f70*/  FSEL R105, R105, -INF , !P6 ;  /* 0xff80000069697808 */ /* 0x000fe40007000000 */
[----:B------:R-:W-:Y:S01]  /*15f80*/  FSEL R104, R185, -INF , !P6 ;  /* 0xff800000b9687808 */ /* 0x000fe20007000000 */
[----:B----4-:R-:W-:-:S04]  /*15f90*/  FMUL.FTZ R20, R25, R0 ;  /* 0x0000000019147220 */ /* 0x010fc80000410000 */
[----:B------:R1:W-:Y:S01]  /*15fa0*/  MUFU.TANH R76, R20 ;  /* 0x00000014004c7308 */ /* 0x0003e20000002400 */
[----:B------:R-:W-:Y:S02]  /*15fb0*/  FSEL R117, R117, -INF , !P5 ;  /* 0xff80000075757808 */ /* 0x000fe40006800000 */
[----:B------:R-:W-:Y:S02]  /*15fc0*/  FSEL R123, R123, -INF , !P5 ;  /* 0xff8000007b7b7808 */ /* 0x000fe40006800000 */
[----:B------:R-:W-:Y:S02]  /*15fd0*/  ISETP.GE.AND P6, PT, R23, R92, PT ;  /* 0x0000005c1700720c */ /* 0x000fe40003fc6270 */
[C---:B------:R-:W-:Y:S02]  /*15fe0*/  LOP3.LUT R23, R2.reuse, 0x59, RZ, 0xfc, !PT ;  /* 0x0000005902177812 */ /* 0x040fe400078efcff */
[----:B-1----:R-:W-:-:S04]  /*15ff0*/  LOP3.LUT R20, R2, 0x68, RZ, 0xfc, !PT ;  /* 0x0000006802147812 */ /* 0x002fc800078efcff */
[----:B------:R-:W-:Y:S02]  /*16000*/  ISETP.GE.AND P3, PT, R20, R92, PT ;  /* 0x0000005c1400720c */ /* 0x000fe40003f66270 */
[----:B------:R-:W-:-:S04]  /*16010*/  LOP3.LUT R20, R2, 0x69, RZ, 0xfc, !PT ;  /* 0x0000006902147812 */ /* 0x000fc800078efcff */
[----:B------:R-:W-:Y:S02]  /*16020*/  ISETP.GE.AND P5, PT, R20, R92, PT ;  /* 0x0000005c1400720c */ /* 0x000fe40003fa6270 */
[----:B------:R-:W-:Y:S02]  /*16030*/  LOP3.LUT R20, R2, 0x70, RZ, 0xfc, !PT ;  /* 0x0000007002147812 */ /* 0x000fe400078efcff */
[----:B------:R-:W-:Y:S02]  /*16040*/  FSEL R115, R115, -INF , !P2 ;  /* 0xff80000073737808 */ /* 0x000fe40005000000 */
[----:B------:R-:W-:Y:S02]  /*16050*/  FSEL R121, R121, -INF , !P2 ;  /* 0xff80000079797808 */ /* 0x000fe40005000000 */
[----:B------:R-:W-:Y:S02]  /*16060*/  FSEL R126, R126, -INF , !P6 ;  /* 0xff8000007e7e7808 */ /* 0x000fe40007000000 */
[----:B------:R-:W-:-:S02]  /*16070*/  FSEL R129, R129, -INF , !P6 ;  /* 0xff80000081817808 */ /* 0x000fc40007000000 */
[-C--:B------:R-:W-:Y:S02]  /*16080*/  ISETP.GE.AND P2, PT, R23, R92.reuse, PT ;  /* 0x0000005c1700720c */ /* 0x080fe40003f46270 */
        /* <DEDUP_REMOVED lines=9> */
[C---:B------:R-:W-:Y:S02]  /*16120*/  LOP3.LUT R23, R2.reuse, 0x61, RZ, 0xfc, !PT ;  /* 0x0000006102177812 */ /* 0x040fe400078efcff */
[----:B------:R-:W-:Y:S01]  /*16130*/  LOP3.LUT R20, R2, 0x78, RZ, 0xfc, !PT ;  /* 0x0000007802147812 */ /* 0x000fe200078efcff */
[-C--:B------:R-:W-:Y:S01]  /*16140*/  FMUL.FTZ R24, R24, R0.reuse ;  /* 0x0000000018187220 */ /* 0x080fe20000410000 */
[----:B------:R-:W-:Y:S01]  /*16150*/  FSEL R119, R119, -INF , !P1 ;  /* 0xff80000077777808 */ /* 0x000fe20004800000 */
[----:B------:R-:W-:Y:S01]  /*16160*/  FMUL.FTZ R27, R27, R0 ;  /* 0x000000001b1b7220 */ /* 0x000fe20000410000 */
[----:B------:R-:W-:-:S02]  /*16170*/  FSEL R118, R118, -INF , !P1 ;  /* 0xff80000076767808 */ /* 0x000fc40004800000 */
[----:B------:R-:W-:Y:S02]  /*16180*/  FSEL R136, R136, -INF , !P0 ;  /* 0xff80000088887808 */ /* 0x000fe40004000000 */
[----:B------:R-:W-:Y:S02]  /*16190*/  FSEL R139, R139, -INF , !P0 ;  /* 0xff8000008b8b7808 */ /* 0x000fe40004000000 */
[-C--:B------:R-:W-:Y:S02]  /*161a0*/  ISETP.GE.AND P1, PT, R23, R92.reuse, PT ;  /* 0x0000005c1700720c */ /* 0x080fe40003f26270 */
[----:B------:R-:W-:Y:S02]  /*161b0*/  ISETP.GE.AND P0, PT, R20, R92, PT ;  /* 0x0000005c1400720c */ /* 0x000fe40003f06270 */
[----:B------:R-:W-:Y:S01]  /*161c0*/  LOP3.LUT R20, R2, 0x79, RZ, 0xfc, !PT ;  /* 0x0000007902147812 */ /* 0x000fe200078efcff */
[-C--:B------:R-:W-:Y:S01]  /*161d0*/  FMUL.FTZ R23, R26, R0.reuse ;  /* 0x000000001a177220 */ /* 0x080fe20000410000 */
[----:B------:R-:W-:Y:S01]  /*161e0*/  MUFU.TANH R77, R24 ;  /* 0x00000018004d7308 */ /* 0x000fe20000002400 */
[-C--:B------:R-:W-:Y:S01]  /*161f0*/  FMUL.FTZ R28, R28, R0.reuse ;  /* 0x000000001c1c7220 */ /* 0x080fe20000410000 */
[-C--:B------:R-:W-:Y:S01]  /*16200*/  FMUL.FTZ R29, R29, R0.reuse ;  /* 0x000000001d1d7220 */ /* 0x080fe20000410000 */
[----:B------:R-:W-:Y:S01]  /*16210*/  FSEL R137, R137, -INF , !P1 ;  /* 0xff80000089897808 */ /* 0x000fe20004800000 */
[----:B------:R-:W-:Y:S01]  /*16220*/  FMUL.FTZ R30, R30, R0 ;  /* 0x000000001e1e7220 */ /* 0x000fe20000410000 */
[----:B------:R-:W-:-:S02]  /*16230*/  FSEL R143, R143, -INF , !P1 ;  /* 0xff8000008f8f7808 */ /* 0x000fc40004800000 */
[----:B------:R-:W-:Y:S01]  /*16240*/  ISETP.GE.AND P1, PT, R20, R92, PT ;  /* 0x0000005c1400720c */ /* 0x000fe20003f26270 */
[----:B------:R1:W-:Y:S01]  /*16250*/  MUFU.TANH R69, R27 ;  /* 0x0000001b00457308 */ /* 0x0003e20000002400 */
[----:B------:R-:W-:Y:S02]  /*16260*/  LOP3.LUT R20, R2, 0x80, RZ, 0xfc, !PT ;  /* 0x0000008002147812 */ /* 0x000fe400078efcff */
[----:B------:R-:W-:Y:S02]  /*16270*/  FSEL R125, R125, -INF , !P4 ;  /* 0xff8000007d7d7808 */ /* 0x000fe40006000000 */
[----:B------:R-:W-:-:S03]  /*16280*/  FSEL R131, R131, -INF , !P4 ;  /* 0xff80000083837808 */ /* 0x000fc60006000000 */
[----:B------:R4:W5:Y:S01]  /*16290*/  MUFU.TANH R74, R23 ;  /* 0x00000017004a7308 */ /* 0x0009620000002400 */
[----:B------:R-:W-:Y:S02]  /*162a0*/  ISETP.GE.AND P4, PT, R20, R92, PT ;  /* 0x0000005c1400720c */ /* 0x000fe40003f86270 */
[----:B------:R-:W-:Y:S01]  /*162b0*/  LOP3.LUT R20, R2, 0x81, RZ, 0xfc, !PT ;  /* 0x0000008102147812 */ /* 0x000fe200078efcff */
[----:B-1----:R-:W-:Y:S04]  /*162c0*/  HMMA.16816.F32 R24, R16, R66, RZ ;  /* 0x000000421018723c */ /* 0x002fe800000018ff */
[----:B------:R-:W-:Y:S01]  /*162d0*/  MUFU.TANH R68, R28 ;  /* 0x0000001c00447308 */ /* 0x000fe20000002400 */
[----:B------:R-:W-:Y:S01]  /*162e0*/  FSEL R142, R142, -INF , !P5 ;  /* 0xff8000008e8e7808 */ /* 0x000fe20006800000 */
[----:B----4-:R-:W-:-:S06]  /*162f0*/  FMUL.FTZ R23, R31, R0 ;  /* 0x000000001f177220 */ /* 0x010fcc0000410000 */
[----:B------:R-:W-:Y:S01]  /*16300*/  MUFU.TANH R65, R29 ;  /* 0x0000001d00417308 */ /* 0x000fe20000002400 */
[----:B------:R-:W-:Y:S01]  /*16310*/  HMMA.16816.F32 R36, R4, R42, R36 ;  /* 0x0000002a0424723c */ /* 0x000fe20000001824 */
[----:B------:R-:W-:-:S06]  /*16320*/  FSEL R141, R141, -INF , !P5 ;  /* 0xff8000008d8d7808 */ /* 0x000fcc0006800000 */
[----:B------:R1:W4:Y:S01]  /*16330*/  MUFU.TANH R64, R30 ;  /* 0x0000001e00407308 */ /* 0x0003220000002400 */
[----:B------:R-:W-:Y:S01]  /*16340*/  FSEL R158, R158, -INF , !P4 ;  /* 0xff8000009e9e7808 */ /* 0x000fe20006000000 */
[----:B--2---:R-:W-:Y:S01]  /*16350*/  HMMA.16816.F32 R40, R16, R32, RZ ;  /* 0x000000201028723c */ /* 0x004fe200000018ff */
[----:B------:R-:W-:Y:S02]  /*16360*/  FSEL R163, R163, -INF , !P4 ;  /* 0xff800000a3a37808 */ /* 0x000fe40006000000 */
[----:B------:R-:W-:-:S05]  /*16370*/  ISETP.GE.AND P5, PT, R20, R92, PT ;  /* 0x0000005c1400720c */ /* 0x000fca0003fa6270 */
[----:B------:R-:W-:Y:S01]  /*16380*/  HMMA.16816.F32 R56, R16, R34, RZ ;  /* 0x000000221038723c */ /* 0x000fe200000018ff */
[----:B------:R-:W-:Y:S02]  /*16390*/  LOP3.LUT R16, R2, 0x88, RZ, 0xfc, !PT ;  /* 0x0000008802107812 */ /* 0x000fe400078efcff */
[----:B------:R-:W-:Y:S02]  /*163a0*/  FSEL R148, R148, -INF , !P6 ;  /* 0xff80000094947808 */ /* 0x000fe40007000000 */
[----:B------:R-:W-:Y:S02]  /*163b0*/  FSEL R153, R153, -INF , !P6 ;  /* 0xff80000099997808 */ /* 0x000fe40007000000 */
[----:B------:R-:W-:Y:S01]  /*163c0*/  FSEL R146, R146, -INF , !P2 ;  /* 0xff80000092927808 */ /* 0x000fe20005000000 */
[----:B-1----:R-:W-:Y:S01]  /*163d0*/  HMMA.16816.F32 R28, R4, R48, R44 ;  /* 0x00000030041c723c */ /* 0x002fe2000000182c */
[----:B------:R1:W2:Y:S01]  /*163e0*/  LDSM.16.M88.4 R44, [R3+0x9800] ;  /* 0x00980000032c783b */ /* 0x0002a20000000200 */
[----:B------:R-:W-:-:S02]  /*163f0*/  FSEL R155, R155, -INF , !P5 ;  /* 0xff8000009b9b7808 */ /* 0x000fc40006800000 */
[----:B------:R-:W-:Y:S02]  /*16400*/  FSEL R161, R161, -INF , !P5 ;  /* 0xff800000a1a17808 */ /* 0x000fe40006800000 */
[----:B------:R-:W-:Y:S02]  /*16410*/  FSEL R152, R152, -INF , !P2 ;  /* 0xff80000098987808 */ /* 0x000fe40005000000 */
[----:B------:R-:W-:Y:S02]  /*16420*/  FSEL R147, R147, -INF , !P0 ;  /* 0xff80000093937808 */ /* 0x000fe40004000000 */
[----:B------:R-:W-:Y:S02]  /*16430*/  FSEL R151, R151, -INF , !P0 ;  /* 0xff80000097977808 */ /* 0x000fe40004000000 */
[----:B------:R-:W-:Y:S02]  /*16440*/  FSEL R150, R150, -INF , !P1 ;  /* 0xff80000096967808 */ /* 0x000fe40004800000 */
[----:B------:R-:W-:Y:S01]  /*16450*/  FSEL R149, R149, -INF , !P1 ;  /* 0xff80000095957808 */ /* 0x000fe20004800000 */
[----:B------:R-:W-:Y:S01]  /*16460*/  FMUL.FTZ R22, R36, R0 ;  /* 0x0000000024167220 */ /* 0x000fe20000410000 */
[----:B------:R-:W-:Y:S01]  /*16470*/  LOP3.LUT R20, R2, 0x89, RZ, 0xfc, !PT ;  /* 0x0000008902147812 */ /* 0x000fe200078efcff */
[----:B------:R3:W5:Y:S01]  /*16480*/  LDSM.16.M88.4 R32, [R21+0x9800] ;  /* 0x009800001520783b */ /* 0x0007620000000200 */
[----:B------:R-:W-:-:S02]  /*16490*/  ISETP.GE.AND P6, PT, R16, R92, PT ;  /* 0x0000005c1000720c */ /* 0x000fc40003fc6270 */
[----:B-1----:R-:W-:Y:S01]  /*164a0*/  LOP3.LUT R3, R2, 0x98, RZ, 0xfc, !PT ;  /* 0x0000009802037812 */ /* 0x002fe200078efcff */
[----:B------:R1:W-:Y:S01]  /*164b0*/  MUFU.TANH R60, R22 ;  /* 0x00000016003c7308 */ /* 0x0003e20000002400 */
[----:B------:R-:W-:Y:S02]  /*164c0*/  ISETP.GE.AND P2, PT, R20, R92, PT ;  /* 0x0000005c1400720c */ /* 0x000fe40003f46270 */
[----:B------:R-:W-:Y:S02]  /*164d0*/  FSEL R138, R138, -INF , !P3 ;  /* 0xff8000008a8a7808 */ /* 0x000fe40005800000 */
[----:B------:R-:W-:-:S03]  /*164e0*/  FSEL R144, R144, -INF , !P3 ;  /* 0xff80000090907808 */ /* 0x000fc60005800000 */
[----:B------:R-:W4:Y:S01]  /*164f0*/  MUFU.TANH R61, R23 ;  /* 0x00000017003d7308 */ /* 0x000f220000002400 */
[----:B------:R-:W-:Y:S01]  /*16500*/  ISETP.GE.AND P4, PT, R3, R92, PT ;  /* 0x0000005c0300720c */ /* 0x000fe20003f86270 */
[----:B------:R-:W-:Y:S01]  /*16510*/  FMUL.FTZ R29, R29, R0 ;  /* 0x000000001d1d7220 */ /* 0x000fe20000410000 */
[----:B------:R-:W-:Y:S01]  /*16520*/  LOP3.LUT R3, R2, 0x99, RZ, 0xfc, !PT ;  /* 0x0000009902037812 */ /* 0x000fe200078efcff */
[----:B------:R1:W-:Y:S01]  /*16530*/  STL [R1+0x8], R73 ;  /* 0x0000084901007387 */ /* 0x0003e20000100800 */
[----:B------:R-:W-:-:S04]  /*16540*/  DEPBAR.LE SB0, 0x0 ;  /* 0x000080000000791a */ /* 0x000fc80000000000 */
[-C--:B------:R-:W-:Y:S02]  /*16550*/  ISETP.GE.AND P5, PT, R3, R92.reuse, PT ;  /* 0x0000005c0300720c */ /* 0x080fe40003fa6270 */
[----:B------:R-:W-:Y:S01]  /*16560*/  LOP3.LUT R3, R2, 0xa0, RZ, 0xfc, !PT ;  /* 0x000000a002037812 */ /* 0x000fe200078efcff */
[----:B------:R-:W-:Y:S01]  /*16570*/  HMMA.16816.F32 R16, R12, R70, R24 ;  /* 0x000000460c10723c */ /* 0x000fe20000001818 */
[----:B------:R-:W-:Y:S02]  /*16580*/  FSEL R157, R157, -INF , !P6 ;  /* 0xff8000009d9d7808 */ /* 0x000fe40007000000 */
[----:B------:R-:W-:Y:S02]  /*16590*/  FSEL R162, R162, -INF , !P6 ;  /* 0xff800000a2a27808 */ /* 0x000fe40007000000 */
[----:B------:R-:W-:Y:S02]  /*165a0*/  ISETP.GE.AND P6, PT, R3, R92, PT ;  /* 0x0000005c0300720c */ /* 0x000fe40003fc6270 */
[----:B------:R-:W-:-:S02]  /*165b0*/  LOP3.LUT R3, R2, 0xa1, RZ, 0xfc, !PT ;  /* 0x000000a102037812 */ /* 0x000fc400078efcff */
[----:B------:R-:W-:Y:S02]  /*165c0*/  FSEL R160, R160, -INF , !P2 ;  /* 0xff800000a0a07808 */ /* 0x000fe40005000000 */
[----:B------:R-:W-:Y:S02]  /*165d0*/  FSEL R159, R159, -INF , !P2 ;  /* 0xff8000009f9f7808 */ /* 0x000fe40005000000 */
[-C--:B------:R-:W-:Y:S02]  /*165e0*/  ISETP.GE.AND P2, PT, R3, R92.reuse, PT ;  /* 0x0000005c0300720c */ /* 0x080fe40003f46270 */
[C---:B------:R-:W-:Y:S02]  /*165f0*/  LOP3.LUT R20, R2.reuse, 0x90, RZ, 0xfc, !PT ;  /* 0x0000009002147812 */ /* 0x040fe400078efcff */
[----:B------:R-:W-:Y:S02]  /*16600*/  LOP3.LUT R3, R2, 0xa8, RZ, 0xfc, !PT ;  /* 0x000000a802037812 */ /* 0x000fe400078efcff */
[----:B------:R-:W-:-:S02]  /*16610*/  ISETP.GE.AND P0, PT, R20, R92, PT ;  /* 0x0000005c1400720c */ /* 0x000fc40003f06270 */
        /* <DEDUP_REMOVED lines=13> */
[----:B------:R-:W-:Y:S01]  /*166f0*/  HMMA.16816.F32 R24, R12, R52, R40 ;  /* 0x000000340c18723c */ /* 0x000fe20000001828 */
[----:B------:R-:W-:-:S02]  /*16700*/  LOP3.LUT R20, R2, 0x91, RZ, 0xfc, !PT ;  /* 0x0000009102147812 */ /* 0x000fc400078efcff */
[----:B------:R-:W-:Y:S02]  /*16710*/  ISETP.GE.AND P5, PT, R3, R92, PT ;  /* 0x0000005c0300720c */ /* 0x000fe40003fa6270 */
[----:B------:R-:W-:Y:S01]  /*16720*/  LOP3.LUT R3, R2, 0xb8, RZ, 0xfc, !PT ;  /* 0x000000b802037812 */ /* 0x000fe200078efcff */
[----:B-1----:R-:W-:Y:S01]  /*16730*/  FMUL.FTZ R22, R37, R0 ;  /* 0x0000000025167220 */ /* 0x002fe20000410000 */
[----:B------:R-:W-:Y:S01]  /*16740*/  ISETP.GE.AND P3, PT, R20, R92, PT ;  /* 0x0000005c1400720c */ /* 0x000fe20003f66270 */
[----:B------:R-:W-:Y:S01]  /*16750*/  FMUL.FTZ R20, R39, R0 ;  /* 0x0000000027147220 */ /* 0x000fe20000410000 */
[----:B------:R-:W-:Y:S02]  /*16760*/  FSEL R175, R175, -INF , !P6 ;  /* 0xff800000afaf7808 */ /* 0x000fe40007000000 */
[----:B------:R-:W-:Y:S01]  /*16770*/  FSEL R180, R180, -INF , !P6 ;  /* 0xff800000b4b47808 */ /* 0x000fe20007000000 */
[----:B------:R-:W-:Y:S01]  /*16780*/  HMMA.16816.F32 R12, R12, R54, R56 ;  /* 0x000000360c0c723c */ /* 0x000fe20000001838 */
[----:B------:R-:W-:-:S02]  /*16790*/  ISETP.GE.AND P6, PT, R3, R92, PT ;  /* 0x0000005c0300720c */ /* 0x000fc40003fc6270 */
[----:B------:R-:W-:Y:S01]  /*167a0*/  LOP3.LUT R3, R2, 0xb9, RZ, 0xfc, !PT ;  /* 0x000000b902037812 */ /* 0x000fe200078efcff */
[----:B------:R1:W-:Y:S01]  /*167b0*/  MUFU.TANH R48, R22 ;  /* 0x0000001600307308 */ /* 0x0003e20000002400 */
[----:B------:R-:W-:Y:S02]  /*167c0*/  FSEL R176, R176, -INF , !P2 ;  /* 0xff800000b0b07808 */ /* 0x000fe40005000000 */
[----:B------:R-:W-:Y:S02]  /*167d0*/  FSEL R181, R181, -INF , !P2 ;  /* 0xff800000b5b57808 */ /* 0x000fe40005000000 */
[----:B------:R-:W-:-:S03]  /*167e0*/  ISETP.GE.AND P2, PT, R3, R92, PT ;  /* 0x0000005c0300720c */ /* 0x000fc60003f46270 */
[----:B------:R3:W-:Y:S01]  /*167f0*/  MUFU.TANH R37, R20 ;  /* 0x0000001400257308 */ /* 0x0007e20000002400 */
[----:B------:R-:W-:Y:S02]  /*16800*/  LOP3.LUT R3, R2, 0xc0, RZ, 0xfc, !PT ;  /* 0x000000c002037812 */ /* 0x000fe400078efcff */
[----:B------:R-:W-:Y:S02]  /*16810*/  FSEL R168, R168, -INF , !P3 ;  /* 0xff800000a8a87808 */ /* 0x000fe40005800000 */
[----:B------:R-:W-:Y:S01]  /*16820*/  FSEL R173, R173, -INF , !P3 ;  /* 0xff800000adad7808 */ /* 0x000fe20005800000 */
[----:B-1----:R-:W-:Y:S01]  /*16830*/  FMUL.FTZ R22, R38, R0 ;  /* 0x0000000026167220 */ /* 0x002fe20000410000 */
[----:B------:R-:W-:-:S03]  /*16840*/  ISETP.GE.AND P3, PT, R3, R92, PT ;  /* 0x0000005c0300720c */ /* 0x000fc60003f66270 */
[----:B------:R-:W-:Y:S01]  /*16850*/  MUFU.TANH R38, R22 ;  /* 0x0000001600267308 */ /* 0x000fe20000002400 */
[----:B---3--:R-:W-:Y:S01]  /*16860*/  FMUL.FTZ R20, R28, R0 ;  /* 0x000000001c147220 */ /* 0x008fe20000410000 */
[----:B------:R-:W-:-:S06]  /*16870*/  LOP3.LUT R3, R2, 0xc1, RZ, 0xfc, !PT ;  /* 0x000000c102037812 */ /* 0x000fcc00078efcff */
[----:B------:R1:W-:Y:S01]  /*16880*/  MUFU.TANH R36, R20 ;  /* 0x0000001400247308 */ /* 0x0003e20000002400 */
[----:B------:R-:W-:Y:S02]  /*16890*/  FSEL R167, R167, -INF , !P1 ;  /* 0xff800000a7a77808 */ /* 0x000fe40004800000 */
[----:B------:R-:W-:Y:S02]  /*168a0*/  FSEL R179, R179, -INF , !P1 ;  /* 0xff800000b3b37808 */ /* 0x000fe40004800000 */
[----:B------:R-:W-:Y:S02]  /*168b0*/  ISETP.GE.AND P1, PT, R3, R92, PT ;  /* 0x0000005c0300720c */ /* 0x000fe40003f26270 */
[----:B------:R-:W-:Y:S02]  /*168c0*/  LOP3.LUT R3, R2, 0xc8, RZ, 0xfc, !PT ;  /* 0x000000c802037812 */ /* 0x000fe400078efcff */
[----:B------:R-:W-:Y:S01]  /*168d0*/  FSEL R178, R164, -INF , !P0 ;  /* 0xff800000a4b27808 */ /* 0x000fe20004000000 */
[----:B-1----:R-:W-:Y:S01]  /*168e0*/  HMMA.16816.F32 R20, R4, R50, R16 ;  /* 0x000000320414723c */ /* 0x002fe20000001810 */
[----:B------:R-:W-:-:S04]  /*168f0*/  FMUL.FTZ R16, R30, R0 ;  /* 0x000000001e107220 */ /* 0x000fc80000410000 */
[----:B------:R2:W-:Y:S01]  /*16900*/  MUFU.TANH R28, R16 ;  /* 0x00000010001c7308 */ /* 0x0005e20000002400 */
[----:B------:R-:W-:Y:S02]  /*16910*/  FSEL R164, R177, -INF , !P0 ;  /* 0xff800000b1a47808 */ /* 0x000fe40004000000 */
[-C--:B------:R-:W-:Y:S02]  /*16920*/  ISETP.GE.AND P0, PT, R3, R92.reuse, PT ;  /* 0x0000005c0300720c */ /* 0x080fe40003f06270 */
[----:B------:R-:W-:Y:S02]  /*16930*/  LOP3.LUT R3, R2, 0xc9, RZ, 0xfc, !PT ;  /* 0x000000c902037812 */ /* 0x000fe400078efcff */
[----:B------:R-:W-:Y:S02]  /*16940*/  FSEL R145, R145, -INF , !P5 ;  /* 0xff80000091917808 */ /* 0x000fe40006800000 */
[----:B------:R-:W-:Y:S01]  /*16950*/  FSEL R177, R156, -INF , !P5 ;  /* 0xff8000009cb17808 */ /* 0x000fe20006800000 */
[----:B--2---:R-:W-:Y:S01]  /*16960*/  HMMA.16816.F32 R16, R8, R44, R24 ;  /* 0x0000002c0810723c */ /* 0x004fe20000001818 */
[----:B------:R-:W-:-:S02]  /*16970*/  ISETP.GE.AND P5, PT, R3, R92, PT ;  /* 0x0000005c0300720c */ /* 0x000fc40003fa6270 */
[----:B------:R-:W-:-:S05]  /*16980*/  LOP3.LUT R3, R2, 0xd0, RZ, 0xfc, !PT ;  /* 0x000000d002037812 */ /* 0x000fca00078efcff */
[----:B------:R-:W-:Y:S01]  /*16990*/  HMMA.16816.F32 R8, R8, R46, R12 ;  /* 0x0000002e0808723c */ /* 0x000fe2000000180c */
[----:B------:R-:W-:Y:S02]  /*169a0*/  FSEL R183, R169, -INF , !P4 ;  /* 0xff800000a9b77808 */ /* 0x000fe40006000000 */
[----:B------:R-:W-:Y:S02]  /*169b0*/  FSEL R124, R124, -INF , !P6 ;  /* 0xff8000007c7c7808 */ /* 0x000fe40007000000 */
[----:B------:R-:W-:Y:S02]  /*169c0*/  FSEL R169, R140, -INF , !P6 ;  /* 0xff8000008ca97808 */ /* 0x000fe40007000000 */
[----:B------:R-:W-:Y:S02]  /*169d0*/  ISETP.GE.AND P6, PT, R3, R92, PT ;  /* 0x0000005c0300720c */ /* 0x000fe40003fc6270 */
[----:B------:R-:W-:Y:S02]  /*169e0*/  LOP3.LUT R3, R2, 0xd1, RZ, 0xfc, !PT ;  /* 0x000000d102037812 */ /* 0x000fe400078efcff */
[----:B------:R-:W-:-:S02]  /*169f0*/  FSEL R120, R120, -INF , !P2 ;  /* 0xff80000078787808 */ /* 0x000fc40005000000 */
[----:B------:R-:W-:Y:S01]  /*16a00*/  FSEL R133, R133, -INF , !P2 ;  /* 0xff80000085857808 */ /* 0x000fe20005000000 */
[C---:B-----5:R-:W-:Y:S01]  /*16a10*/  HMMA.16816.F32 R16, R4.reuse, R32, R16 ;  /* 0x000000200410723c */ /* 0x060fe20000001810 */
[-C--:B------:R-:W-:Y:S02]  /*16a20*/  ISETP.GE.AND P2, PT, R3, R92.reuse, PT ;  /* 0x0000005c0300720c */ /* 0x080fe40003f46270 */
[----:B------:R-:W-:Y:S02]  /*16a30*/  LOP3.LUT R3, R2, 0xd8, RZ, 0xfc, !PT ;  /* 0x000000d802037812 */ /* 0x000fe400078efcff */
[----:B------:R-:W-:Y:S02]  /*16a40*/  FSEL R154, R154, -INF , !P4 ;  /* 0xff8000009a9a7808 */ /* 0x000fe40006000000 */
[----:B------:R-:W-:Y:S01]  /*16a50*/  ISETP.GE.AND P4, PT, R3, R92, PT ;  /* 0x0000005c0300720c */ /* 0x000fe20003f86270 */
[----:B------:R-:W-:Y:S01]  /*16a60*/  HMMA.16816.F32 R4, R4, R34, R8 ;  /* 0x000000220404723c */ /* 0x000fe20000001808 */
[----:B------:R-:W-:-:S02]  /*16a70*/  LOP3.LUT R3, R2, 0xd9, RZ, 0xfc, !PT ;  /* 0x000000d902037812 */ /* 0x000fc400078efcff */
[----:B------:R-:W-:Y:S02]  /*16a80*/  FSEL R185, R114, -INF , !P3 ;  /* 0xff80000072b97808 */ /* 0x000fe40005800000 */
[----:B------:R-:W-:Y:S02]  /*16a90*/  FSEL R114, R78, -INF , !P1 ;  /* 0xff8000004e727808 */ /* 0x000fe40004800000 */
[----:B------:R-:W-:Y:S02]  /*16aa0*/  FSEL R187, R113, -INF , !P1 ;  /* 0xff80000071bb7808 */ /* 0x000fe40004800000 */
[----:B------:R-:W-:Y:S01]  /*16ab0*/  ISETP.GE.AND P1, PT, R3, R92, PT ;  /* 0x0000005c0300720c */ /* 0x000fe20003f26270 */
[----:B------:R-:W-:Y:S01]  /*16ac0*/  FMUL.FTZ R24, R31, R0 ;  /* 0x000000001f187220 */ /* 0x000fe20000410000 */
[----:B------:R-:W-:Y:S02]  /*16ad0*/  LOP3.LUT R3, R2, 0xe0, RZ, 0xfc, !PT ;  /* 0x000000e002037812 */ /* 0x000fe400078efcff */
[----:B------:R-:W-:-:S02]  /*16ae0*/  FSEL R113, R74, -INF , !P0 ;  /* 0xff8000004a717808 */ /* 0x000fc40004000000 */
[----:B------:R-:W-:Y:S01]  /*16af0*/  FSEL R188, R77, -INF , !P0 ;  /* 0xff8000004dbc7808 */ /* 0x000fe20004000000 */
[----:B------:R-:W-:Y:S01]  /*16b00*/  MUFU.TANH R29, R29 ;  /* 0x0000001d001d7308 */ /* 0x000fe20000002400 */
[----:B------:R-:W-:Y:S02]  /*16b10*/  ISETP.GE.AND P0, PT, R3, R92, PT ;  /* 0x0000005c0300720c */ /* 0x000fe40003f06270 */
[----:B------:R-:W-:Y:S01]  /*16b20*/  LOP3.LUT R3, R2, 0xe1, RZ, 0xfc, !PT ;  /* 0x000000e102037812 */ /* 0x000fe200078efcff */
[----:B------:R-:W-:Y:S01]  /*16b30*/  FMUL.FTZ R20, R20, R0 ;  /* 0x0000000014147220 */ /* 0x000fe20000410000 */
[----:B------:R-:W-:-:S03]  /*16b40*/  FSEL R184, R79, -INF , !P3 ;  /* 0xff8000004fb87808 */ /* 0x000fc60005800000 */
[----:B------:R-:W1:Y:S01]  /*16b50*/  MUFU.TANH R25, R24 ;  /* 0x0000001800197308 */ /* 0x000e620000002400 */
[-C--:B------:R-:W-:Y:S01]  /*16b60*/  FMUL.FTZ R12, R23, R0.reuse ;  /* 0x00000000170c7220 */ /* 0x080fe20000410000 */
[----:B------:R-:W-:Y:S01]  /*16b70*/  FMUL.FTZ R8, R18, R0 ;  /* 0x0000000012087220 */ /* 0x000fe20000410000 */
[----:B------:R-:W-:Y:S02]  /*16b80*/  ISETP.GE.AND P3, PT, R3, R92, PT ;  /* 0x0000005c0300720c */ /* 0x000fe40003f66270 */
[----:B------:R-:W-:Y:S01]  /*16b90*/  LOP3.LUT R3, R2, 0xe8, RZ, 0xfc, !PT ;  /* 0x000000e802037812 */ /* 0x000fe200078efcff */
[-C--:B------:R-:W-:Y:S01]  /*16ba0*/  FMUL.FTZ R21, R21, R0.reuse ;  /* 0x0000000015157220 */ /* 0x080fe20000410000 */
[----:B----4-:R-:W-:Y:S01]  /*16bb0*/  FSEL R192, R64, -INF , !P6 ;  /* 0xff80000040c07808 */ /* 0x010fe20007000000 */
[----:B------:R2:W3:Y:S01]  /*16bc0*/  MUFU.TANH R24, R20 ;  /* 0x0000001400187308 */ /* 0x0004e20000002400 */
[----:B------:R-:W-:Y:S01]  /*16bd0*/  FSEL R196, R68, -INF , !P6 ;  /* 0xff80000044c47808 */ /* 0x000fe20007000000 */
[-C--:B------:R-:W-:Y:S01]  /*16be0*/  FMUL.FTZ R17, R17, R0.reuse ;  /* 0x0000000011117220 */ /* 0x080fe20000410000 */
[----:B------:R-:W-:Y:S01]  /*16bf0*/  FMUL.FTZ R4, R4, R0 ;  /* 0x0000000004047220 */ /* 0x000fe20000410000 */
[----:B------:R-:W-:Y:S01]  /*16c00*/  ISETP.GE.AND P6, PT, R3, R92, PT ;  /* 0x0000005c0300720c */ /* 0x000fe20003fc6270 */
[-C--:B------:R-:W-:Y:S01]  /*16c10*/  FMUL.FTZ R6, R6, R0.reuse ;  /* 0x0000000006067220 */ /* 0x080fe20000410000 */
[----:B------:R-:W-:-:S02]  /*16c20*/  FMUL.FTZ R7, R7, R0 ;  /* 0x0000000007077220 */ /* 0x000fc40000410000 */
[----:B------:R4:W5:Y:S01]  /*16c30*/  MUFU.TANH R13, R12 ;  /* 0x0000000c000d7308 */ /* 0x0009620000002400 */
[----:B------:R-:W-:Y:S02]  /*16c40*/  LOP3.LUT R3, R2, 0xe9, RZ, 0xfc, !PT ;  /* 0x000000e902037812 */ /* 0x000fe400078efcff */
[----:B------:R-:W-:-:S05]  /*16c50*/  FSEL R190, R61, -INF , !P2 ;  /* 0xff8000003dbe7808 */ /* 0x000fca0005000000 */
[----:B------:R1:W-:Y:S01]  /*16c60*/  MUFU.TANH R9, R8 ;  /* 0x0000000800097308 */ /* 0x0003e20000002400 */
[----:B--2---:R-:W-:Y:S01]  /*16c70*/  FMUL.FTZ R20, R22, R0 ;  /* 0x0000000016147220 */ /* 0x004fe20000410000 */
[----:B------:R-:W-:Y:S02]  /*16c80*/  FSEL R193, R65, -INF , !P2 ;  /* 0xff80000041c17808 */ /* 0x000fe40005000000 */
[----:B------:R-:W-:Y:S01]  /*16c90*/  ISETP.GE.AND P2, PT, R3, R92, PT ;  /* 0x0000005c0300720c */ /* 0x000fe20003f46270 */
[----:B----4-:R-:W-:-:S03]  /*16ca0*/  FMUL.FTZ R12, R16, R0 ;  /* 0x00000000100c7220 */ /* 0x010fc60000410000 */
[----:B------:R-:W2:Y:S01]  /*16cb0*/  MUFU.TANH R21, R21 ;  /* 0x0000001500157308 */ /* 0x000ea20000002400 */
[----:B------:R-:W-:Y:S01]  /*16cc0*/  LOP3.LUT R3, R2, 0xf0, RZ, 0xfc, !PT ;  /* 0x000000f002037812 */ /* 0x000fe200078efcff */
[-C--:B-1----:R-:W-:Y:S01]  /*16cd0*/  FMUL.FTZ R8, R19, R0.reuse ;  /* 0x0000000013087220 */ /* 0x082fe20000410000 */
[----:B------:R-:W-:-:S05]  /*16ce0*/  FMUL.FTZ R0, R5, R0 ;  /* 0x0000000005007220 */ /* 0x000fca0000410000 */
[----:B------:R-:W1:Y:S01]  /*16cf0*/  MUFU.TANH R20, R20 ;  /* 0x0000001400147308 */ /* 0x000e620000002400 */
[----:B------:R-:W-:Y:S02]  /*16d00*/  FSEL R189, R69, -INF , !P5 ;  /* 0xff80000045bd7808 */ /* 0x000fe40006800000 */
[----:B------:R-:W-:Y:S02]  /*16d10*/  FSEL R186, R76, -INF , !P5 ;  /* 0xff8000004cba7808 */ /* 0x000fe40006800000 */
[----:B------:R-:W-:-:S03]  /*16d20*/  FSEL R199, R25, -INF , !P3 ;  /* 0xff80000019c77808 */ /* 0x000fc60005800000 */
[----:B------:R-:W4:Y:S01]  /*16d30*/  MUFU.TANH R12, R12 ;  /* 0x0000000c000c7308 */ /* 0x000f220000002400 */
[----:B------:R-:W-:Y:S02]  /*16d40*/  FSEL R202, R29, -INF , !P3 ;  /* 0xff8000001dca7808 */ /* 0x000fe40005800000 */
[----:B------:R-:W-:Y:S02]  /*16d50*/  ISETP.GE.AND P5, PT, R3, R92, PT ;  /* 0x0000005c0300720c */ /* 0x000fe40003fa6270 */
[----:B------:R-:W-:-:S03]  /*16d60*/  ISETP.GT.AND P3, PT, R73, R217, PT ;  /* 0x000000d94900720c */ /* 0x000fc60003f64270 */
[----:B------:R-:W-:Y:S01]  /*16d70*/  MUFU.TANH R17, R17 ;  /* 0x0000001100117308 */ /* 0x000fe20000002400 */
[----:B------:R-:W-:-:S07]  /*16d80*/  LOP3.LUT R3, R2, 0xf1, RZ, 0xfc, !PT ;  /* 0x000000f102037812 */ /* 0x000fce00078efcff */
[----:B------:R-:W4:Y:S01]  /*16d90*/  MUFU.TANH R8, R8 ;  /* 0x0000000800087308 */ /* 0x000f220000002400 */
[----:B------:R-:W-:-:S07]  /*16da0*/  FSEL R191, R38, -INF , !P4 ;  /* 0xff80000026bf7808 */ /* 0x000fce0006000000 */
[----:B------:R-:W-:Y:S01]  /*16db0*/  MUFU.TANH R4, R4 ;  /* 0x0000000400047308 */ /* 0x000fe20000002400 */
[----:B------:R-:W-:-:S07]  /*16dc0*/  FSEL R195, R60, -INF , !P4 ;  /* 0xff8000003cc37808 */ /* 0x000fce0006000000 */
[----:B------:R-:W4:Y:S08]  /*16dd0*/  MUFU.TANH R6, R6 ;  /* 0x0000000600067308 */ /* 0x000f300000002400 */
[----:B------:R-:W4:Y:S08]  /*16de0*/  MUFU.TANH R7, R7 ;  /* 0x0000000700077308 */ /* 0x000f300000002400 */
[----:B------:R-:W4:Y:S01]  /*16df0*/  MUFU.TANH R0, R0 ;  /* 0x0000000000007308 */ /* 0x000f220000002400 */
[----:B------:R-:W-:-:S02]  /*16e00*/  ISETP.GE.AND P4, PT, R3, R92, PT ;  /* 0x0000005c0300720c */ /* 0x000fc40003f86270 */
[C---:B------:R-:W-:Y:S02]  /*16e10*/  LOP3.LUT R3, R2.reuse, 0xf8, RZ, 0xfc, !PT ;  /* 0x000000f802037812 */ /* 0x040fe400078efcff */
[----:B------:R-:W-:Y:S02]  /*16e20*/  LOP3.LUT R2, R2, 0xf9, RZ, 0xfc, !PT ;  /* 0x000000f902027812 */ /* 0x000fe400078efcff */
[----:B------:R-:W-:Y:S02]  /*16e30*/  FSEL R197, R37, -INF , !P1 ;  /* 0xff80000025c57808 */ /* 0x000fe40004800000 */
[----:B------:R-:W-:Y:S02]  /*16e40*/  FSEL R194, R48, -INF , !P1 ;  /* 0xff80000030c27808 */ /* 0x000fe40004800000 */
[----:B------:R-:W-:Y:S02]  /*16e50*/  FSEL R200, R28, -INF , !P0 ;  /* 0xff8000001cc87808 */ /* 0x000fe40004000000 */
[----:B------:R-:W-:Y:S01]  /*16e60*/  FSEL R204, R36, -INF , !P0 ;  /* 0xff80000024cc7808 */ /* 0x000fe20004000000 */
[----:B------:R-:W-:Y:S01]  /*16e70*/  BSSY.RECONVERGENT B1, `(.L_x_2140) ;  /* 0x00000e2000017945 */ /* 0x000fe20003800200 */
[----:B------:R-:W-:-:S02]  /*16e80*/  ISETP.GE.AND P1, PT, R3, R92, PT ;  /* 0x0000005c0300720c */ /* 0x000fc40003f26270 */
[----:B------:R-:W-:Y:S02]  /*16e90*/  ISETP.GE.AND P0, PT, R2, R92, PT ;  /* 0x0000005c0200720c */ /* 0x000fe40003f06270 */
[----:B---3--:R-:W-:Y:S02]  /*16ea0*/  FSEL R201, R24, -INF , !P6 ;  /* 0xff80000018c97808 */ /* 0x008fe40007000000 */
[----:B------:R-:W-:Y:S02]  /*16eb0*/  LOP3.LUT R24, R203, 0x200, RZ, 0xc0, !PT ;  /* 0x00000200cb187812 */ /* 0x000fe400078ec0ff */
[----:B-----5:R-:W-:Y:S02]  /*16ec0*/  FSEL R205, R13, -INF , !P2 ;  /* 0xff8000000dcd7808 */ /* 0x020fe40005000000 */
[----:B--2---:R-:W-:Y:S02]  /*16ed0*/  FSEL R203, R21, -INF , !P2 ;  /* 0xff80000015cb7808 */ /* 0x004fe40005000000 */
[----:B------:R-:W-:-:S02]  /*16ee0*/  ISETP.NE.AND P2, PT, R206, RZ, PT ;  /* 0x000000ffce00720c */ /* 0x000fc40003f45270 */
[----:B-1----:R-:W-:Y:S02]  /*16ef0*/  FSEL R198, R20, -INF , !P6 ;  /* 0xff80000014c67808 */ /* 0x002fe40007000000 */
[----:B------:R-:W-:Y:S02]  /*16f00*/  FSEL R206, R9, -INF , !P5 ;  /* 0xff80000009ce7808 */ /* 0x000fe40006800000 */
[----:B----4-:R-:W-:Y:S02]  /*16f10*/  FSEL R209, R12, -INF , !P5 ;  /* 0xff8000000cd17808 */ /* 0x010fe40006800000 */
[----:B------:R-:W-:Y:S02]  /*16f20*/  FSEL R207, R8, -INF , !P4 ;  /* 0xff80000008cf7808 */ /* 0x000fe40006000000 */
[----:B------:R-:W-:Y:S02]  /*16f30*/  FSEL R212, R17, -INF , !P4 ;  /* 0xff80000011d47808 */ /* 0x000fe40006000000 */
[----:B------:R-:W-:-:S02]  /*16f40*/  FSEL R208, R6, -INF , !P1 ;  /* 0xff80000006d07808 */ /* 0x000fc40004800000 */
[----:B------:R-:W-:Y:S02]  /*16f50*/  FSEL R211, R4, -INF , !P1 ;  /* 0xff80000004d37808 */ /* 0x000fe40004800000 */
[----:B------:R-:W-:Y:S02]  /*16f60*/  FSEL R213, R7, -INF , !P0 ;  /* 0xff80000007d57808 */ /* 0x000fe40004000000 */
[----:B------:R-:W-:Y:S01]  /*16f70*/  FSEL R210, R0, -INF , !P0 ;  /* 0xff80000000d27808 */ /* 0x000fe20004000000 */
[----:B------:R-:W-:Y:S06]  /*16f80*/  BAR.SYNC.DEFER_BLOCKING 0x0 ;  /* 0x0000000000007b1d */ /* 0x000fec0000010000 */
[----:B------:R-:W-:Y:S05]  /*16f90*/  @!P3 BRA `(.L_x_2141) ;  /* 0x0000000c003cb947 */ /* 0x000fea0003800000 */
[----:B------:R-:W2:Y:S01]  /*16fa0*/  LDL.64 R220, [R1+0x30] ;  /* 0x0000300001dc7983 */ /* 0x000ea20000100a00 */
[----:B------:R-:W-:Y:S01]  /*16fb0*/  BSSY.RECONVERGENT B0, `(.L_x_2142) ;  /* 0x0000053000007945 */ /* 0x000fe20003800200 */
[----:B------:R-:W-:Y:S02]  /*16fc0*/  LOP3.LUT R10, R216, 0x38, RZ, 0xc0, !PT ;  /* 0x00000038d80a7812 */ /* 0x000fe400078ec0ff */
[----:B--2---:R-:W-:-:S04]  /*16fd0*/  ISETP.NE.U32.AND P0, PT, R220, RZ, PT ;  /* 0x000000ffdc00720c */ /* 0x004fc80003f05070 */
        /* <DEDUP_REMOVED lines=13> */
.L_x_2143:
[----:B------:R-:W2:Y:S01]  /*170b0*/  LD.E R4, desc[UR6][R134.64+0x170] ;  /* 0x0001700686047980 */ /* 0x000ea2000c101900 */
[----:B------:R-:W-:Y:S02]  /*170c0*/  IMAD.MOV.U32 R13, RZ, RZ, R218 ;  /* 0x000000ffff0d7224 */ /* 0x000fe400078e00da */
[----:B------:R-:W-:Y:S01]  /*170d0*/  IMAD.MOV.U32 R12, RZ, RZ, R219 ;  /* 0x000000ffff0c7224 */ /* 0x000fe200078e00db */
[----:B------:R-:W3:Y:S01]  /*170e0*/  LDL.64 R14, [R1] ;  /* 0x00000000010e7983 */ /* 0x000ee20000100a00 */
[----:B------:R-:W-:-:S05]  /*170f0*/  VIADD R8, R72, 0xffffff00 ;  /* 0xffffff0048087836 */ /* 0x000fca0000000000 */
        /* <DEDUP_REMOVED lines=22> */
[----:B------:R-:W-:Y:S02]  /*17260*/  ISETP.GE.U32.AND P3, PT, R5, R0, PT ;  /* 0x000000000500720c */ /* 0x000fe40003f66070 */
[----:B------:R-:W-:Y:S02]  /*17270*/  LOP3.LUT R5, R72, R4, RZ, 0x3c, !PT ;  /* 0x0000000448057212 */ /* 0x000fe400078e3cff */
        /* <DEDUP_REMOVED lines=15> */
[----:B---3--:R-:W-:-:S04]  /*17370*/  IMAD.WIDE R8, R5, 0x4, R14 ;  /* 0x0000000405087825 */ /* 0x008fc800078e020e */
        /* <DEDUP_REMOVED lines=22> */
.L_x_2144:
[----:B------:R-:W-:Y:S05]  /*174e0*/  BSYNC.RECONVERGENT B0 ;  /* 0x0000000000007941 */ /* 0x000fea0003800200 */
.L_x_2142:
[----:B------:R-:W3:Y:S04]  /*174f0*/  LDL R14, [R1+0x20] ;  /* 0x00002000010e7983 */ /* 0x000ee80000100800 */
[----:B------:R-:W4:Y:S04]  /*17500*/  LDL R15, [R1+0x1c] ;  /* 0x00001c00010f7983 */ /* 0x000f280000100800 */
[----:B------:R-:W5:Y:S01]  /*17510*/  LDL R11, [R1+0x18] ;  /* 0x00001800010b7983 */ /* 0x000f620000100800 */
[C---:B------:R-:W-:Y:S01]  /*17520*/  IMAD.SHL.U32 R23, R228.reuse, 0x20, RZ ;  /* 0x00000020e4177824 */ /* 0x040fe200078e00ff */
[----:B------:R-:W-:-:S02]  /*17530*/  SHF.L.U64.HI R22, R228, 0x5, R229 ;  /* 0x00000005e4167819 */ /* 0x000fc400000102e5 */
[----:B------:R-:W-:-:S04]  /*17540*/  LOP3.LUT R0, R216, 0x1c0, RZ, 0xc0, !PT ;  /* 0x000001c0d8007812 */ /* 0x000fc800078ec0ff */
[----:B------:R-:W-:-:S04]  /*17550*/  LOP3.LUT R0, R0, 0x38, R225, 0xf8, !PT ;  /* 0x0000003800007812 */ /* 0x000fc800078ef8e1 */
[----:B------:R-:W-:-:S04]  /*17560*/  LOP3.LUT R0, R0, 0x38, R216, 0x78, !PT ;  /* 0x0000003800007812 */ /* 0x000fc800078e78d8 */
[----:B------:R-:W-:-:S04]  /*17570*/  LOP3.LUT R0, R0, 0x1e00, R216, 0xf8, !PT ;  /* 0x00001e0000007812 */ /* 0x000fc800078ef8d8 */
[----:B------:R-:W-:Y:S02]  /*17580*/  LEA R0, R0, UR8, 0x1 ;  /* 0x0000000800007c11 */ /* 0x000fe4000f8e08ff */
[----:B---3--:R-:W-:-:S04]  /*17590*/  LEA R8, P0, R228, R14, 0x5 ;  /* 0x0000000ee4087211 */ /* 0x008fc800078028ff */
[----:B----4-:R-:W-:Y:S02]  /*175a0*/  LEA.HI.X R9, R228, R15, R229, 0x5, P0 ;  /* 0x0000000fe4097211 */ /* 0x010fe400000f2ce5 */
[----:B------:R-:W-:-:S05]  /*175b0*/  IADD3 R6, P0, PT, R23, R8, RZ ;  /* 0x0000000817067210 */ /* 0x000fca0007f1e0ff */
[----:B------:R-:W-:Y:S01]  /*175c0*/  IMAD.X R7, R22, 0x1, R9, P0 ;  /* 0x0000000116077824 */ /* 0x000fe200000e0609 */
[----:B------:R-:W-:-:S04]  /*175d0*/  IADD3 R4, P0, PT, R6, R23, RZ ;  /* 0x0000001706047210 */ /* 0x000fc80007f1e0ff */
[----:B------:R-:W-:Y:S01]  /*175e0*/  IADD3 R2, P1, PT, R4, R23, RZ ;  /* 0x0000001704027210 */ /* 0x000fe20007f3e0ff */
[----:B------:R-:W-:-:S04]  /*175f0*/  IMAD.X R5, R7, 0x1, R22, P0 ;  /* 0x0000000107057824 */ /* 0x000fc800000e0616 */
[----:B------:R-:W-:Y:S01]  /*17600*/  IMAD.X R3, R5, 0x1, R22, P1 ;  /* 0x0000000105037824 */ /* 0x000fe200008e0616 */
[----:B-1----:R-:W-:Y:S02]  /*17610*/  IADD3 R12, P1, PT, R2, R23, RZ ;  /* 0x00000017020c7210 */ /* 0x002fe40007f3e0ff */
[----:B-----5:R-:W-:-:S03]  /*17620*/  ISETP.GE.AND P0, PT, R10, R11, PT ;  /* 0x0000000b0a00720c */ /* 0x020fc60003f06270 */
[----:B------:R-:W-:Y:S01]  /*17630*/  IMAD.X R13, R3, 0x1, R22, P1 ;  /* 0x00000001030d7824 */ /* 0x000fe200008e0616 */
[----:B------:R-:W-:-:S05]  /*17640*/  IADD3 R10, P1, PT, R12, R23, RZ ;  /* 0x000000170c0a7210 */ /* 0x000fca0007f3e0ff */
[----:B------:R-:W-:Y:S01]  /*17650*/  IMAD.X R11, R13, 0x1, R22, P1 ;  /* 0x000000010d0b7824 */ /* 0x000fe200008e0616 */
[----:B------:R-:W-:-:S03]  /*17660*/  IADD3 R18, P1, PT, R10, R23, RZ ;  /* 0x000000170a127210 */ /* 0x000fc60007f3e0ff */
[----:B------:R-:W-:Y:S01]  /*17670*/  @!PT LDS RZ, [RZ] ;  /* 0x00000000fffff984 */ /* 0x000fe20000000800 */
[----:B------:R-:W-:Y:S01]  /*17680*/  @!PT LDS RZ, [RZ] ;  /* 0x00000000fffff984 */ /* 0x000fe20000000800 */
[----:B------:R-:W-:Y:S01]  /*17690*/  @!PT LDS RZ, [RZ] ;  /* 0x00000000fffff984 */ /* 0x000fe20000000800 */
[----:B------:R1:W-:Y:S02]  /*176a0*/  @!P0 LDGSTS.E.BYPASS.LTC128B.128 [R0+0x2000], desc[UR6][R14.64] ;  /* 0x020000000e008fae */ /* 0x0003e4000b981a06 */
[----:B------:R-:W-:Y:S01]  /*176b0*/  IMAD.X R19, R11, 0x1, R22, P1 ;  /* 0x000000010b137824 */ /* 0x000fe200008e0616 */
[----:B------:R-:W-:-:S05]  /*176c0*/  IADD3 R16, P1, PT, R18, R23, RZ ;  /* 0x0000001712107210 */ /* 0x000fca0007f3e0ff */
[----:B------:R-:W-:Y:S01]  /*176d0*/  IMAD.X R17, R19, 0x1, R22, P1 ;  /* 0x0000000113117824 */ /* 0x000fe200008e0616 */
[----:B------:R-:W-:-:S05]  /*176e0*/  IADD3 R20, P1, PT, R16, R23, RZ ;  /* 0x0000001710147210 */ /* 0x000fca0007f3e0ff */
[----:B------:R-:W-:Y:S01]  /*176f0*/  IMAD.X R21, R17, 0x1, R22, P1 ;  /* 0x0000000111157824 */ /* 0x000fe200008e0616 */
[----:B------:R3:W-:Y:S04]  /*17700*/  @P0 STS.128 [R0+0x2000], RZ ;  /* 0x002000ff00000388 */ /* 0x0007e80000000c00 */
        /* <DEDUP_REMOVED lines=28> */
[----:B------:R-:W-:Y:S02]  /*178d0*/  @!P0 LDGSTS.E.BYPASS.LTC128B.128 [R0+0x4800], desc[UR6][R12.64] ;  /* 0x048000000c008fae */ /* 0x000fe4000b981a06 */
[----:B------:R-:W-:Y:S02]  /*178e0*/  IMAD.X R7, R9, 0x1, R22, P1 ;  /* 0x0000000109077824 */ /* 0x000fe400008e0616 */
[----:B------:R3:W-:Y:S01]  /*178f0*/  @P0 STS.128 [R0+0x4800], RZ ;  /* 0x004800ff00000388 */ /* 0x0007e20000000c00 */
[----:B-----5:R-:W-:-:S03]  /*17900*/  IADD3 R4, P1, PT, R6, R23, RZ ;  /* 0x0000001706047210 */ /* 0x020fc60007f3e0ff */
[----:B------:R-:W-:Y:S01]  /*17910*/  @!PT LDS RZ, [RZ] ;  /* 0x00000000fffff984 */ /* 0x000fe20000000800 */
[----:B------:R-:W-:Y:S01]  /*17920*/  @!PT LDS RZ, [RZ] ;  /* 0x00000000fffff984 */ /* 0x000fe20000000800 */
[----:B------:R-:W-:Y:S01]  /*17930*/  @!PT LDS RZ, [RZ] ;  /* 0x00000000fffff984 */ /* 0x000fe20000000800 */
[----:B------:R1:W-:Y:S04]  /*17940*/  @!P0 LDGSTS.E.BYPASS.LTC128B.128 [R0+0x5000], desc[UR6][R10.64] ;  /* 0x050000000a008fae */ /* 0x0003e8000b981a06 */
[----:B------:R3:W-:Y:S01]  /*17950*/  @P0 STS.128 [R0+0x5000], RZ ;  /* 0x005000ff00000388 */ /* 0x0007e20000000c00 */
[----:B------:R-:W-:-:S03]  /*17960*/  IMAD.X R5, R7, 0x1, R22, P1 ;  /* 0x0000000107057824 */ /* 0x000fc600008e0616 */
[----:B------:R-:W-:Y:S01]  /*17970*/  @!PT LDS RZ, [RZ] ;  /* 0x00000000fffff984 */ /* 0x000fe20000000800 */
[----:B------:R-:W-:Y:S01]  /*17980*/  @!PT LDS RZ, [RZ] ;  /* 0x00000000fffff984 */ /* 0x000fe20000000800 */
[----:B------:R-:W-:Y:S01]  /*17990*/  @!PT LDS RZ, [RZ] ;  /* 0x00000000fffff984 */ /* 0x000fe20000000800 */
[----:B------:R3:W-:Y:S01]  /*179a0*/  @!P0 LDGSTS.E.BYPASS.LTC128B.128 [R0+0x5800], desc[UR6][R18.64] ;  /* 0x0580000012008fae */ /* 0x0007e2000b981a06 */
[----:B----4-:R-:W-:-:S03]  /*179b0*/  IADD3 R2, P3, PT, R4, R23, RZ ;  /* 0x0000001704027210 */ /* 0x010fc60007f7e0ff */
[----:B------:R3:W-:Y:S04]  /*179c0*/  @P0 STS.128 [R0+0x5800], RZ ;  /* 0x005800ff00000388 */ /* 0x0007e80000000c00 */
        /* <DEDUP_REMOVED lines=10> */
[----:B-1----:R-:W-:-:S03]  /*17a70*/  @!P0 IADD3 R10, P1, PT, R2, R23, RZ ;  /* 0x00000017020a8210 */ /* 0x002fc60007f3e0ff */
[----:B------:R3:W-:Y:S04]  /*17a80*/  @P0 STS.128 [R0+0x6800], RZ ;  /* 0x006800ff00000388 */ /* 0x0007e80000000c00 */
[----:B------:R-:W-:Y:S01]  /*17a90*/  @!PT LDS RZ, [RZ] ;  /* 0x00000000fffff984 */ /* 0x000fe20000000800 */
[----:B------:R-:W-:Y:S01]  /*17aa0*/  @!PT LDS RZ, [RZ] ;  /* 0x00000000fffff984 */ /* 0x000fe20000000800 */
[----:B------:R-:W-:Y:S01]  /*17ab0*/  @!PT LDS RZ, [RZ] ;  /* 0x00000000fffff984 */ /* 0x000fe20000000800 */
[----:B------:R3:W-:Y:S04]  /*17ac0*/  @!P0 LDGSTS.E.BYPASS.LTC128B.128 [R0+0x7000], desc[UR6][R14.64] ;  /* 0x070000000e008fae */ /* 0x0007e8000b981a06 */
[----:B------:R3:W-:Y:S01]  /*17ad0*/  @P0 STS.128 [R0+0x7000], RZ ;  /* 0x007000ff00000388 */ /* 0x0007e20000000c00 */
[----:B------:R-:W-:-:S03]  /*17ae0*/  @!P0 IMAD.X R11, R3, 0x1, R22, P1 ;  /* 0x00000001030b8824 */ /* 0x000fc600008e0616 */
        /* <DEDUP_REMOVED lines=26> */
.L_x_2141:
[----:B------:R-:W-:Y:S05]  /*17c90*/  BSYNC.RECONVERGENT B1 ;  /* 0x0000000000017941 */ /* 0x000fea0003800200 */
.L_x_2140:
[----:B---3--:R-:W3:Y:S01]  /*17ca0*/  LD.E R0, desc[UR6][R134.64+0xdc] ;  /* 0x0000dc0686007980 */ /* 0x008ee2000c101900 */
        /* <DEDUP_REMOVED lines=65> */
[----:B------:R-:W4:Y:S01]  /*180c0*/  SHFL.BFLY PT, R3, R37, 0x2, 0x1f ;  /* 0x0c401f0025037f89 */ /* 0x000f2200000e0000 */
[----:B-1----:R-:W-:Y:S02]  /*180d0*/  FMNMX.FTZ R36, R36, R2, !PT ;  /* 0x0000000224247209 */ /* 0x002fe40007810000 */
[----:B----4-:R-:W-:-:S03]  /*180e0*/  FMNMX.FTZ R37, R37, R3, !PT ;  /* 0x0000000325257209 */ /* 0x010fc60007810000 */
[----:B------:R-:W1:Y:S04]  /*180f0*/  SHFL.BFLY PT, R2, R36, 0x1, 0x1f ;  /* 0x0c201f0024027f89 */ /* 0x000e6800000e0000 */
[----:B------:R-:W4:Y:S01]  /*18100*/  SHFL.BFLY PT, R4, R37, 0x1, 0x1f ;  /* 0x0c201f0025047f89 */ /* 0x000f2200000e0000 */
[----:B-1----:R-:W-:Y:S02]  /*18110*/  FMNMX.FTZ R36, R36, R2, !PT ;  /* 0x0000000224247209 */ /* 0x002fe40007810000 */
[----:B------:R-:W-:Y:S02]  /*18120*/  IADD3 R2, PT, PT, R24, R214, RZ ;  /* 0x000000d618027210 */ /* 0x000fe40007ffe0ff */
[----:B------:R-:W-:Y:S02]  /*18130*/  FSETP.NEU.FTZ.AND P0, PT, R36, -INF , PT ;  /* 0xff8000002400780b */ /* 0x000fe40003f1d000 */
[----:B------:R-:W-:-:S02]  /*18140*/  LEA R140, R2, UR8, 0x1 ;  /* 0x00000008028c7c11 */ /* 0x000fc4000f8e08ff */
[----:B----4-:R-:W-:Y:S02]  /*18150*/  FMNMX.FTZ R37, R37, R4, !PT ;  /* 0x0000000425257209 */ /* 0x010fe40007810000 */
[-C--:B------:R-:W-:Y:S01]  /*18160*/  IADD3 R39, PT, PT, R93, R140.reuse, RZ ;  /* 0x0000008c5d277210 */ /* 0x080fe20007ffe0ff */
[----:B------:R-:W-:Y:S01]  /*18170*/  LDSM.16.MT88.4 R16, [R140+0xa000] ;  /* 0x00a000008c10783b */ /* 0x000fe20000004200 */
[----:B------:R-:W-:-:S03]  /*18180*/  IADD3 R156, PT, PT, R182, R140, RZ ;  /* 0x0000008cb69c7210 */ /* 0x000fc60007ffe0ff */
[----:B------:R-:W1:Y:S01]  /*18190*/  LDSM.16.MT88.4 R12, [R39+0xa000] ;  /* 0x00a00000270c783b */ /* 0x000e620000004200 */
[----:B------:R-:W-:-:S03]  /*181a0*/  IADD3 R38, PT, PT, R93, R156, RZ ;  /* 0x0000009c5d267210 */ /* 0x000fc60007ffe0ff */
[----:B------:R-:W4:Y:S04]  /*181b0*/  LDSM.16.MT88.4 R20, [R156+0xa000] ;  /* 0x00a000009c14783b */ /* 0x000f280000004200 */
[----:B------:R-:W5:Y:S04]  /*181c0*/  LDSM.16.MT88.4 R28, [R38+0xa000] ;  /* 0x00a00000261c783b */ /* 0x000f680000004200 */
        /* <DEDUP_REMOVED lines=14> */
[----:B---3--:R-:W-:-:S04]  /*182b0*/  FFMA.FTZ R2, R86, R0, -R3 ;  /* 0x0000000056027223 */ /* 0x008fc80000010803 */
[----:B------:R3:W4:Y:S01]  /*182c0*/  MUFU.EX2 R49, R2 ;  /* 0x0000000200317308 */ /* 0x0007220000000800 */
[----:B--2---:R-:W-:Y:S01]  /*182d0*/  FFMA.FTZ R4, R89, R0, -R5 ;  /* 0x0000000059047223 */ /* 0x004fe20000010805 */
[----:B-1----:R-:W-:-:S03]  /*182e0*/  F2FP.F16.F32.PACK_AB R9, R92, R84 ;  /* 0x000000545c09723e */ /* 0x002fc600000000ff */
[----:B------:R1:W-:Y:S01]  /*182f0*/  MUFU.EX2 R85, R4 ;  /* 0x0000000400557308 */ /* 0x0003e20000000800 */
[-CC-:B------:R-:W-:Y:S01]  /*18300*/  FFMA.FTZ R6, R96, R0.reuse, -R5.reuse ;  /* 0x0000000060067223 */ /* 0x180fe20000010805 */
[-CC-:B---3--:R-:W-:Y:S01]  /*18310*/  FFMA.FTZ R2, R88, R0.reuse, -R5.reuse ;  /* 0x0000000058027223 */ /* 0x188fe20000010805 */
[----:B----4-:R-:W-:Y:S02]  /*18320*/  F2FP.F16.F32.PACK_AB R11, R49, R69 ;  /* 0x00000045310b723e */ /* 0x010fe400000000ff */
[----:B------:R2:W-:Y:S01]  /*18330*/  MUFU.EX2 R88, R6 ;  /* 0x0000000600587308 */ /* 0x0005e20000000800 */
[----:B-1----:R-:W-:-:S03]  /*18340*/  FFMA.FTZ R4, R87, R0, -R5 ;  /* 0x0000000057047223 */ /* 0x002fc60000010805 */
[----:B------:R1:W3:Y:S04]  /*18350*/  MUFU.EX2 R7, R2 ;  /* 0x0000000200077308 */ /* 0x0002e80000000800 */
[----:B------:R4:W5:Y:S01]  /*18360*/  MUFU.EX2 R25, R4 ;  /* 0x0000000400197308 */ /* 0x0009620000000800 */
[-CC-:B--2---:R-:W-:Y:S01]  /*18370*/  FFMA.FTZ R6, R106, R0.reuse, -R5.reuse ;  /* 0x000000006a067223 */ /* 0x184fe20000010805 */
[-C--:B-1----:R-:W-:Y:S01]  /*18380*/  FFMA.FTZ R2, R90, R0.reuse, -R5 ;  /* 0x000000005a027223 */ /* 0x082fe20000010805 */
[----:B---3--:R-:W-:Y:S02]  /*18390*/  F2FP.F16.F32.PACK_AB R8, R7, R85 ;  /* 0x000000550708723e */ /* 0x008fe400000000ff */
[----:B------:R1:W-:Y:S01]  /*183a0*/  MUFU.EX2 R249, R6 ;  /* 0x0000000600f97308 */ /* 0x0003e20000000800 */
[----:B----4-:R-:W-:Y:S01]  /*183b0*/  FFMA.FTZ R4, R94, R0, -R3 ;  /* 0x000000005e047223 */ /* 0x010fe20000010803 */
[----:B-----5:R-:W-:-:S02]  /*183c0*/  MOV R96, R25 ;  /* 0x0000001900607202 */ /* 0x020fc40000000f00 */
[----:B------:R2:W3:Y:S04]  /*183d0*/  MUFU.EX2 R48, R2 ;  /* 0x0000000200307308 */ /* 0x0004e80000000800 */
[----:B------:R4:W-:Y:S01]  /*183e0*/  MUFU.EX2 R68, R4 ;  /* 0x0000000400447308 */ /* 0x0009e20000000800 */
[-C--:B-1----:R-:W-:Y:S01]  /*183f0*/  FFMA.FTZ R6, R109, R0.reuse, -R5 ;  /* 0x000000006d067223 */ /* 0x082fe20000010805 */
[-C--:B--2---:R-:W-:Y:S01]  /*18400*/  FFMA.FTZ R2, R95, R0.reuse, -R3 ;  /* 0x000000005f027223 */ /* 0x084fe20000010803 */
[----:B---3--:R-:W-:Y:S02]  /*18410*/  F2FP.F16.F32.PACK_AB R10, R48, R25 ;  /* 0x00000019300a723e */ /* 0x008fe400000000ff */
[----:B------:R1:W-:Y:S01]  /*18420*/  MUFU.EX2 R243, R6 ;  /* 0x0000000600f37308 */ /* 0x0003e20000000800 */
[----:B------:R-:W-:Y:S01]  /*18430*/  MOV R95, R69 ;  /* 0x00000045005f7202 */ /* 0x000fe20000000f00 */
[----:B----4-:R-:W-:-:S02]  /*18440*/  FFMA.FTZ R4, R100, R0, -R5 ;  /* 0x0000000064047223 */ /* 0x010fc40000010805 */
[----:B------:R2:W-:Y:S01]  /*18450*/  MUFU.EX2 R71, R2 ;  /* 0x0000000200477308 */ /* 0x0005e20000000800 */
[C---:B------:R-:W-:Y:S03]  /*18460*/  HMMA.16816.F32 R32, R8.reuse, R12, RZ ;  /* 0x0000000c0820723c */ /* 0x040fe600000018ff */
[----:B------:R3:W4:Y:S05]  /*18470*/  MUFU.EX2 R70, R4 ;  /* 0x0000000400467308 */ /* 0x00072a0000000800 */
[----:B------:R-:W-:Y:S01]  /*18480*/  HMMA.16816.F32 R24, R8, R14, RZ ;  /* 0x0000000e0818723c */ /* 0x000fe200000018ff */
[----:B------:R-:W5:Y:S01]  /*18490*/  LDSM.16.MT88.4 R12, [R38+0xa800] ;  /* 0x00a80000260c783b */ /* 0x000f620000004200 */
[-C--:B-1----:R-:W-:Y:S01]  /*184a0*/  FFMA.FTZ R6, R122, R0.reuse, -R5 ;  /* 0x000000007a067223 */ /* 0x082fe20000010805 */
[----:B--2---:R-:W-:Y:S01]  /*184b0*/  FFMA.FTZ R2, R91, R0, -R3 ;  /* 0x000000005b027223 */ /* 0x004fe20000010803 */
[----:B------:R-:W-:-:S02]  /*184c0*/  MOV R91, R217 ;  /* 0x000000d9005b7202 */ /* 0x000fc40000000f00 */
[----:B------:R1:W-:Y:S01]  /*184d0*/  MUFU.EX2 R234, R6 ;  /* 0x0000000600ea7308 */ /* 0x0003e20000000800 */
[----:B---3--:R-:W-:Y:S01]  /*184e0*/  FFMA.FTZ R4, R97, R0, -R5 ;  /* 0x0000000061047223 */ /* 0x008fe20000010805 */
[----:B------:R-:W-:Y:S02]  /*184f0*/  HMMA.16816.F32 R60, R8, R16, RZ ;  /* 0x00000010083c723c */ /* 0x000fe400000018ff */
[----:B------:R2:W-:Y:S01]  /*18500*/  MUFU.EX2 R89, R2 ;  /* 0x0000000200597308 */ /* 0x0005e20000000800 */
[----:B------:R-:W-:-:S03]  /*18510*/  MOV R97, R49 ;  /* 0x0000003100617202 */ /* 0x000fc60000000f00 */
[----:B------:R3:W-:Y:S02]  /*18520*/  MUFU.EX2 R93, R4 ;  /* 0x00000004005d7308 */ /* 0x0007e40000000800 */
[----:B------:R-:W-:Y:S01]  /*18530*/  HMMA.16816.F32 R56, R8, R18, RZ ;  /* 0x000000120838723c */ /* 0x000fe200000018ff */
[-CC-:B-1----:R-:W-:Y:S01]  /*18540*/  FFMA.FTZ R6, R129, R0.reuse, -R5.reuse ;  /* 0x0000000081067223 */ /* 0x182fe20000010805 */
[----:B--2---:R-:W-:-:S06]  /*18550*/  FFMA.FTZ R2, R98, R0, -R5 ;  /* 0x0000000062027223 */ /* 0x004fcc0000010805 */
[C---:B------:R-:W-:Y:S01]  /*18560*/  HMMA.16816.F32 R16, R8.reuse, R20, RZ ;  /* 0x000000140810723c */ /* 0x040fe200000018ff */
[----:B------:R1:W-:Y:S01]  /*18570*/  MUFU.EX2 R218, R6 ;  /* 0x0000000600da7308 */ /* 0x0003e20000000800 */
[----:B---3--:R-:W-:Y:S01]  /*18580*/  FFMA.FTZ R4, R103, R0, -R3 ;  /* 0x0000000067047223 */ /* 0x008fe20000010803 */
[----:B----4-:R-:W-:Y:S02]  /*18590*/  MOV R103, R70 ;  /* 0x0000004600677202 */ /* 0x010fe40000000f00 */
[----:B------:R2:W3:Y:S03]  /*185a0*/  MUFU.EX2 R86, R2 ;  /* 0x0000000200567308 */ /* 0x0004e60000000800 */
[----:B------:R-:W-:Y:S01]  /*185b0*/  HMMA.16816.F32 R52, R8, R22, RZ ;  /* 0x000000160834723c */ /* 0x000fe200000018ff */
[----:B------:R4:W-:Y:S01]  /*185c0*/  MUFU.EX2 R94, R4 ;  /* 0x00000004005e7308 */ /* 0x0009e20000000800 */
[----:B-1----:R-:W-:-:S06]  /*185d0*/  FFMA.FTZ R6, R144, R0, -R5 ;  /* 0x0000000090067223 */ /* 0x002fcc0000010805 */
[----:B------:R-:W-:Y:S01]  /*185e0*/  HMMA.16816.F32 R20, R8, R28, RZ ;  /* 0x0000001c0814723c */ /* 0x000fe200000018ff */
[----:B--2---:R-:W-:Y:S01]  /*185f0*/  FFMA.FTZ R2, R99, R0, -R3 ;  /* 0x0000000063027223 */ /* 0x004fe20000010803 */
[----:B------:R-:W-:-:S03]  /*18600*/  MOV R99, R48 ;  /* 0x0000003000637202 */ /* 0x000fc60000000f00 */
[----:B------:R-:W1:Y:S03]  /*18610*/  MUFU.EX2 R90, R2 ;  /* 0x00000002005a7308 */ /* 0x000e660000000800 */
[----:B------:R-:W-:Y:S01]  /*18620*/  HMMA.16816.F32 R48, R8, R30, RZ ;  /* 0x0000001e0830723c */ /* 0x000fe200000018ff */
[----:B---3--:R-:W-:Y:S01]  /*18630*/  F2FP.F16.F32.PACK_AB R8, R86, R70 ;  /* 0x000000465608723e */ /* 0x008fe200000000ff */
[----:B----4-:R-:W-:Y:S01]  /*18640*/  FFMA.FTZ R4, R107, R0, -R5 ;  /* 0x000000006b047223 */ /* 0x010fe20000010805 */
[----:B------:R-:W-:Y:S01]  /*18650*/  F2FP.F16.F32.PACK_AB R9, R68, R71 ;  /* 0x000000474409723e */ /* 0x000fe200000000ff */
[----:B------:R-:W-:Y:S01]  /*18660*/  LDSM.16.MT88.4 R28, [R39+0xb000] ;  /* 0x00b00000271c783b */ /* 0x000fe20000004200 */
[----:B------:R-:W-:Y:S01]  /*18670*/  F2FP.F16.F32.PACK_AB R10, R93, R88 ;  /* 0x000000585d0a723e */ /* 0x000fe200000000ff */
[----:B------:R2:W-:Y:S01]  /*18680*/  MUFU.EX2 R248, R4 ;  /* 0x0000000400f87308 */ /* 0x0005e20000000800 */
[----:B-1----:R-:W-:Y:S01]  /*18690*/  F2FP.F16.F32.PACK_AB R11, R90, R89 ;  /* 0x000000595a0b723e */ /* 0x002fe200000000ff */
[----:B------:R-:W-:Y:S01]  /*186a0*/  FFMA.FTZ R2, R102, R0, -R3 ;  /* 0x0000000066027223 */ /* 0x000fe20000010803 */
[----:B------:R-:W-:-:S03]  /*186b0*/  MOV R102, R71 ;  /* 0x0000004700667202 */ /* 0x000fc60000000f00 */
[----:B------:R1:W-:Y:S02]  /*186c0*/  MUFU.EX2 R87, R2 ;  /* 0x0000000200577308 */ /* 0x0003e40000000800 */
[----:B------:R-:W-:Y:S01]  /*186d0*/  HMMA.16816.F32 R60, R8, R44, R60 ;  /* 0x0000002c083c723c */ /* 0x000fe2000000183c */
[----:B--2---:R-:W-:-:S04]  /*186e0*/  FFMA.FTZ R4, R104, R0, -R5 ;  /* 0x0000000068047223 */ /* 0x004fc80000010805 */
[----:B------:R2:W3:Y:S03]  /*186f0*/  MUFU.EX2 R98, R4 ;  /* 0x0000000400627308 */ /* 0x0004e60000000800 */
[----:B------:R-:W-:Y:S01]  /*18700*/  HMMA.16816.F32 R44, R8, R46, R56 ;  /* 0x0000002e082c723c */ /* 0x000fe20000001838 */
[----:B-1----:R-:W-:Y:S01]  /*18710*/  FFMA.FTZ R2, R101, R0, -R3 ;  /* 0x0000000065027223 */ /* 0x002fe20000010803 */
[----:B------:R-:W-:-:S06]  /*18720*/  MOV R101, R68 ;  /* 0x0000004400657202 */ /* 0x000fcc0000000f00 */
[----:B------:R-:W-:Y:S01]  /*18730*/  HMMA.16816.F32 R56, R8, R40, R32 ;  /* 0x000000280838723c */ /* 0x000fe20000001820 */
[----:B------:R-:W1:Y:S01]  /*18740*/  LDSM.16.MT88.4 R32, [R140+0xb000] ;  /* 0x00b000008c20783b */ /* 0x000e620000004200 */
[----:B------:R4:W-:Y:S01]  /*18750*/  MUFU.EX2 R100, R2 ;  /* 0x0000000200647308 */ /* 0x0009e20000000800 */
[----:B--2---:R-:W-:Y:S01]  /*18760*/  FFMA.FTZ R4, R80, R0, -R3 ;  /* 0x0000000050047223 */ /* 0x004fe20000010803 */
[----:B---3--:R-:W-:-:S03]  /*18770*/  MOV R80, R98 ;  /* 0x0000006200507202 */ /* 0x008fc60000000f00 */
[----:B------:R2:W-:Y:S01]  /*18780*/  MUFU.EX2 R246, R4 ;  /* 0x0000000400f67308 */ /* 0x0005e20000000800 */
[C---:B------:R-:W-:Y:S08]  /*18790*/  HMMA.16816.F32 R76, R8.reuse, R42, R24 ;  /* 0x0000002a084c723c */ /* 0x040ff00000001818 */
[----:B------:R-:W-:Y:S01]  /*187a0*/  HMMA.16816.F32 R68, R8, R64, R16 ;  /* 0x000000400844723c */ /* 0x000fe20000001810 */
[-CC-:B----4-:R-:W-:Y:S01]  /*187b0*/  FFMA.FTZ R2, R108, R0.reuse, -R5.reuse ;  /* 0x000000006c027223 */ /* 0x190fe20000010805 */
[----:B------:R-:W-:Y:S03]  /*187c0*/  LDSM.16.MT88.4 R16, [R38+0xb000] ;  /* 0x00b000002610783b */ /* 0x000fe60000004200 */
[----:B------:R3:W4:Y:S01]  /*187d0*/  MUFU.EX2 R252, R2 ;  /* 0x0000000200fc7308 */ /* 0x0007220000000800 */
[----:B--2---:R-:W-:-:S02]  /*187e0*/  FFMA.FTZ R4, R112, R0, -R5 ;  /* 0x0000000070047223 */ /* 0x004fc40000010805 */
[C---:B-----5:R-:W-:Y:S01]  /*187f0*/  HMMA.16816.F32 R24, R8.reuse, R12, R20 ;  /* 0x0000000c0818723c */ /* 0x060fe20000001814 */
[----:B------:R-:W2:Y:S01]  /*18800*/  LDSM.16.MT88.4 R20, [R156+0xb000] ;  /* 0x00b000009c14783b */ /* 0x000ea20000004200 */
        /* <DEDUP_REMOVED lines=11> */
[----:B------:R-:W-:Y:S01]  /*188c0*/  FFMA.FTZ R2, R82, R0, -R3 ;  /* 0x0000000052027223 */ /* 0x000fe20000010803 */
[----:B------:R-:W-:-:S03]  /*188d0*/  MOV R82, R93 ;  /* 0x0000005d00527202 */ /* 0x000fc60000000f00 */
[----:B------:R3:W-:Y:S02]  /*188e0*/  MUFU.EX2 R245, R2 ;  /* 0x0000000200f57308 */ /* 0x0007e40000000800 */
[----:B-1----:R-:W-:Y:S01]  /*188f0*/  HMMA.16816.F32 R40, R8, R32, R60 ;  /* 0x000000200828723c */ /* 0x002fe2000000183c */
        /* <DEDUP_REMOVED lines=8> */
[----:B-1----:R-:W-:-:S04]  /*18980*/  FFMA.FTZ R4, R123, R0, -R5 ;  /* 0x000000007b047223 */ /* 0x002fc80000010805 */
[----:B------:R1:W-:Y:S01]  /*18990*/  MUFU.EX2 R232, R4 ;  /* 0x0000000400e87308 */ /* 0x0003e20000000800 */
[----:B--2---:R-:W-:Y:S01]  /*189a0*/  HMMA.16816.F32 R64, R8, R20, R68 ;  /* 0x000000140840723c */ /* 0x004fe20000001844 */
[----:B------:R-:W2:Y:S01]  /*189b0*/  LDSM.16.MT88.4 R68, [R156+0xb800] ;  /* 0x00b800009c44783b */ /* 0x000ea20000004200 */
[----:B---3--:R-:W-:-:S06]  /*189c0*/  FFMA.FTZ R2, R110, R0, -R5 ;  /* 0x000000006e027223 */ /* 0x008fcc0000010805 */
        /* <DEDUP_REMOVED lines=8> */
[----:B---3--:R-:W-:-:S04]  /*18a50*/  FFMA.FTZ R2, R111, R0, -R3 ;  /* 0x000000006f027223 */ /* 0x008fc80000010803 */
[----:B------:R3:W2:Y:S03]  /*18a60*/  MUFU.EX2 R239, R2 ;  /* 0x0000000200ef7308 */ /* 0x0006a60000000800 */
[----:B------:R-:W-:Y:S01]  /*18a70*/  HMMA.16816.F32 R72, R8, R22, R72 ;  /* 0x000000160848723c */ /* 0x000fe20000001848 */
[----:B----4-:R-:W-:Y:S01]  /*18a80*/  F2FP.F16.F32.PACK_AB R8, R241, R240 ;  /* 0x000000f0f108723e */ /* 0x010fe200000000ff */
[-CC-:B-----5:R-:W-:Y:S01]  /*18a90*/  FFMA.FTZ R4, R125, R0.reuse, -R3.reuse ;  /* 0x000000007d047223 */ /* 0x1a0fe20000010803 */
[----:B------:R-:W-:Y:S02]  /*18aa0*/  F2FP.F16.F32.PACK_AB R9, R246, R245 ;  /* 0x000000f5f609723e */ /* 0x000fe400000000ff */
[----:B------:R-:W-:Y:S01]  /*18ab0*/  F2FP.F16.F32.PACK_AB R10, R242, R243 ;  /* 0x000000f3f20a723e */ /* 0x000fe200000000ff */
[----:B------:R4:W-:Y:S01]  /*18ac0*/  MUFU.EX2 R230, R4 ;  /* 0x0000000400e67308 */ /* 0x0009e20000000800 */
[----:B---3--:R-:W-:Y:S01]  /*18ad0*/  FFMA.FTZ R2, R117, R0, -R3 ;  /* 0x0000000075027223 */ /* 0x008fe20000010803 */
[----:B--2---:R-:W-:-:S03]  /*18ae0*/  F2FP.F16.F32.PACK_AB R11, R239, R244 ;  /* 0x000000f4ef0b723e */ /* 0x004fc600000000ff */
        /* <DEDUP_REMOVED lines=30> */
[----:B--2---:R-:W-:Y:S01]  /*18cd0*/  FFMA.FTZ R2, R127, R0, -R3 ;  /* 0x000000007f027223 */ /* 0x004fe20000010803 */
[----:B----4-:R-:W-:Y:S01]  /*18ce0*/  F2FP.F16.F32.PACK_AB R11, R231, R238 ;  /* 0x000000eee70b723e */ /* 0x010fe200000000ff */
[----:B------:R2:W-:Y:S04]  /*18cf0*/  MUFU.EX2 R139, R6 ;  /* 0x00000006008b7308 */ /* 0x0005e80000000800 */
[----:B------:R3:W-:Y:S02]  /*18d00*/  MUFU.EX2 R227, R2 ;  /* 0x0000000200e37308 */ /* 0x0007e40000000800 */
[C---:B------:R-:W-:Y:S01]  /*18d10*/  HMMA.16816.F32 R60, R8.reuse, R24, R20 ;  /* 0x00000018083c723c */ /* 0x040fe20000001814 */
[----:B------:R-:W4:Y:S07]  /*18d20*/  LDSM.16.MT88.4 R20, [R140+0xc800] ;  /* 0x00c800008c14783b */ /* 0x000f2e0000004200 */
[----:B------:R-:W-:Y:S01]  /*18d30*/  HMMA.16816.F32 R28, R8, R26, R28 ;  /* 0x0000001a081c723c */ /* 0x000fe2000000181c */
[-C--:B--2---:R-:W-:Y:S01]  /*18d40*/  FFMA.FTZ R6, R151, R0.reuse, -R5 ;  /* 0x0000000097067223 */ /* 0x084fe20000010805 */
[----:B------:R-:W-:Y:S01]  /*18d50*/  MOV R151, R95 ;  /* 0x0000005f00977202 */ /* 0x000fe20000000f00 */
[----:B---3--:R-:W-:-:S02]  /*18d60*/  FFMA.FTZ R2, R126, R0, -R3 ;  /* 0x000000007e027223 */ /* 0x008fc40000010803 */
[----:B------:R2:W-:Y:S03]  /*18d70*/  MUFU.EX2 R132, R6 ;  /* 0x0000000600847308 */ /* 0x0005e60000000800 */
[C---:B------:R-:W-:Y:S01]  /*18d80*/  HMMA.16816.F32 R24, R8.reuse, R44, R32 ;  /* 0x0000002c0818723c */ /* 0x040fe20000001820 */
[----:B------:R3:W-:Y:S07]  /*18d90*/  MUFU.EX2 R224, R2 ;  /* 0x0000000200e07308 */ /* 0x0007ee0000000800 */
[----:B-1----:R-:W-:Y:S01]  /*18da0*/  HMMA.16816.F32 R56, R8, R12, R56 ;  /* 0x0000000c0838723c */ /* 0x002fe20000001838 */
[-CC-:B--2---:R-:W-:Y:S01]  /*18db0*/  FFMA.FTZ R6, R162, R0.reuse, -R5.reuse ;  /* 0x00000000a2067223 */ /* 0x184fe20000010805 */
[----:B------:R-:W-:Y:S01]  /*18dc0*/  MOV R162, R103 ;  /* 0x0000006700a27202 */ /* 0x000fe20000000f00 */
[----:B---3--:R-:W-:-:S05]  /*18dd0*/  FFMA.FTZ R2, R131, R0, -R5 ;  /* 0x0000000083027223 */ /* 0x008fca0000010805 */
        /* <DEDUP_REMOVED lines=14> */
[----:B-1----:R-:W-:Y:S01]  /*18ec0*/  FFMA.FTZ R6, R179, R0, -R5 ;  /* 0x00000000b3067223 */ /* 0x002fe20000010805 */
[----:B--2---:R-:W-:Y:S01]  /*18ed0*/  F2FP.F16.F32.PACK_AB R11, R219, R224 ;  /* 0x000000e0db0b723e */ /* 0x004fe200000000ff */
[-C--:B------:R-:W-:Y:S02]  /*18ee0*/  FFMA.FTZ R2, R136, R0.reuse, -R3 ;  /* 0x0000000088027223 */ /* 0x080fe40000010803 */
[----:B------:R1:W-:Y:S04]  /*18ef0*/  MUFU.EX2 R107, R6 ;  /* 0x00000006006b7308 */ /* 0x0003e80000000800 */
[----:B------:R2:W-:Y:S01]  /*18f00*/  MUFU.EX2 R182, R2 ;  /* 0x0000000200b67308 */ /* 0x0005e20000000800 */
[C---:B----4-:R-:W-:Y:S03]  /*18f10*/  HMMA.16816.F32 R48, R8.reuse, R20, R60 ;  /* 0x000000140830723c */ /* 0x050fe6000000183c */
[----:B------:R3:W-:Y:S05]  /*18f20*/  MUFU.EX2 R136, R4 ;  /* 0x0000000400887308 */ /* 0x0007ea0000000800 */
[----:B------:R-:W-:Y:S01]  /*18f30*/  HMMA.16816.F32 R44, R8, R22, R28 ;  /* 0x00000016082c723c */ /* 0x000fe2000000181c */
[----:B------:R-:W4:Y:S01]  /*18f40*/  LDSM.16.MT88.4 R20, [R140+0xd000] ;  /* 0x00d000008c14783b */ /* 0x000f220000004200 */
[-C--:B-1----:R-:W-:Y:S01]  /*18f50*/  FFMA.FTZ R6, R169, R0.reuse, -R5 ;  /* 0x00000000a9067223 */ /* 0x082fe20000010805 */
[----:B--2---:R-:W-:-:S05]  /*18f60*/  FFMA.FTZ R2, R138, R0, -R3 ;  /* 0x000000008a027223 */ /* 0x004fca0000010803 */
[C---:B------:R-:W-:Y:S01]  /*18f70*/  HMMA.16816.F32 R28, R8.reuse, R16, R24 ;  /* 0x00000010081c723c */ /* 0x040fe20000001818 */
[----:B------:R1:W-:Y:S01]  /*18f80*/  MUFU.EX2 R217, R2 ;  /* 0x0000000200d97308 */ /* 0x0003e20000000800 */
[-CC-:B---3--:R-:W-:Y:S01]  /*18f90*/  FFMA.FTZ R4, R141, R0.reuse, -R5.reuse ;  /* 0x000000008d047223 */ /* 0x188fe20000010805 */
[----:B------:R-:W2:Y:S03]  /*18fa0*/  LDSM.16.MT88.4 R24, [R39+0xd000] ;  /* 0x00d000002718783b */ /* 0x000ea60000004200 */
[----:B------:R3:W-:Y:S02]  /*18fb0*/  MUFU.EX2 R216, R4 ;  /* 0x0000000400d87308 */ /* 0x0007e40000000800 */
[----:B------:R-:W-:Y:S01]  /*18fc0*/  HMMA.16816.F32 R60, R8, R64, R52 ;  /* 0x00000040083c723c */ /* 0x000fe20000001834 */
[----:B------:R-:W2:Y:S01]  /*18fd0*/  LDSM.16.MT88.4 R52, [R156+0xd000] ;  /* 0x00d000009c34783b */ /* 0x000ea20000004200 */
[----:B-1----:R-:W-:-:S06]  /*18fe0*/  FFMA.FTZ R2, R143, R0, -R5 ;  /* 0x000000008f027223 */ /* 0x002fcc0000010805 */
[----:B------:R-:W-:Y:S01]  /*18ff0*/  HMMA.16816.F32 R72, R8, R18, R32 ;  /* 0x000000120848723c */ /* 0x000fe20000001820 */
[----:B------:R-:W1:Y:S01]  /*19000*/  LDSM.16.MT88.4 R16, [R38+0xd000] ;  /* 0x00d000002610783b */ /* 0x000e620000004200 */
[----:B------:R4:W4:Y:S01]  /*19010*/  MUFU.EX2 R138, R2 ;  /* 0x00000002008a7308 */ /* 0x0009220000000800 */
[----:B---3--:R-:W-:-:S05]  /*19020*/  FFMA.FTZ R4, R146, R0, -R3 ;  /* 0x0000000092047223 */ /* 0x008fca0000010803 */
[C---:B------:R-:W-:Y:S01]  /*19030*/  HMMA.16816.F32 R64, R8.reuse, R66, R68 ;  /* 0x000000420840723c */ /* 0x040fe20000001844 */
[----:B------:R3:W-:Y:S07]  /*19040*/  MUFU.EX2 R146, R4 ;  /* 0x0000000400927308 */ /* 0x0007ee0000000800 */
[----:B-----5:R-:W-:Y:S01]  /*19050*/  HMMA.16816.F32 R56, R8, R40, R56 ;  /* 0x000000280838723c */ /* 0x020fe20000001838 */
[----:B----4-:R-:W-:-:S04]  /*19060*/  FFMA.FTZ R2, R142, R0, -R3 ;  /* 0x000000008e027223 */ /* 0x010fc80000010803 */
[----:B------:R-:W4:Y:S01]  /*19070*/  MUFU.EX2 R137, R2 ;  /* 0x0000000200897308 */ /* 0x000f220000000800 */
[----:B---3--:R-:W-:Y:S02]  /*19080*/  FFMA.FTZ R4, R153, R0, -R5 ;  /* 0x0000000099047223 */ /* 0x008fe40000010805 */
[----:B------:R-:W-:Y:S01]  /*19090*/  HMMA.16816.F32 R12, R8, R42, R12 ;  /* 0x0000002a080c723c */ /* 0x000fe2000000180c */
[----:B------:R-:W-:Y:S02]  /*190a0*/  F2FP.F16.F32.PACK_AB R8, R138, R136 ;  /* 0x000000888a08723e */ /* 0x000fe400000000ff */
[----:B------:R-:W-:Y:S01]  /*190b0*/  F2FP.F16.F32.PACK_AB R9, R214, R182 ;  /* 0x000000b6d609723e */ /* 0x000fe200000000ff */
[----:B------:R3:W-:Y:S01]  /*190c0*/  MUFU.EX2 R141, R4 ;  /* 0x00000004008d7308 */ /* 0x0007e20000000800 */
[----:B------:R-:W-:Y:S02]  /*190d0*/  F2FP.F16.F32.PACK_AB R10, R216, R139 ;  /* 0x0000008bd80a723e */ /* 0x000fe400000000ff */
[----:B------:R-:W-:-:S02]  /*190e0*/  MOV R153, R100 ;  /* 0x0000006400997202 */ /* 0x000fc40000000f00 */
[----:B----4-:R-:W-:Y:S01]  /*190f0*/  F2FP.F16.F32.PACK_AB R11, R137, R217 ;  /* 0x000000d9890b723e */ /* 0x010fe200000000ff */
[----:B------:R-:W-:-:S04]  /*19100*/  FFMA.FTZ R2, R148, R0, -R3 ;  /* 0x0000000094027223 */ /* 0x000fc80000010803 */
[----:B------:R4:W-:Y:S02]  /*19110*/  MUFU.EX2 R148, R2 ;  /* 0x0000000200947308 */ /* 0x0009e40000000800 */
[----:B------:R-:W-:Y:S01]  /*19120*/  HMMA.16816.F32 R48, R8, R20, R48 ;  /* 0x000000140830723c */ /* 0x000fe20000001830 */
[----:B---3--:R-:W-:Y:S01]  /*19130*/  FFMA.FTZ R4, R149, R0, -R5 ;  /* 0x0000000095047223 */ /* 0x008fe20000010805 */
[----:B------:R-:W-:-:S03]  /*19140*/  MOV R149, R87 ;  /* 0x0000005700957202 */ /* 0x000fc60000000f00 */
[----:B------:R3:W-:Y:S03]  /*19150*/  MUFU.EX2 R142, R4 ;  /* 0x00000004008e7308 */ /* 0x0007e60000000800 */
[----:B------:R-:W-:Y:S01]  /*19160*/  HMMA.16816.F32 R44, R8, R22, R44 ;  /* 0x00000016082c723c */ /* 0x000fe2000000182c */
[----:B------:R-:W5:Y:S01]  /*19170*/  LDSM.16.MT88.4 R20, [R39+0xd800] ;  /* 0x00d800002714783b */ /* 0x000f620000004200 */
[----:B----4-:R-:W-:Y:S01]  /*19180*/  FFMA.FTZ R2, R147, R0, -R3 ;  /* 0x0000000093027223 */ /* 0x010fe20000010803 */
[----:B------:R-:W-:-:S03]  /*19190*/  MOV R147, R91 ;  /* 0x0000005b00937202 */ /* 0x000fc60000000f00 */
[----:B------:R4:W-:Y:S02]  /*191a0*/  MUFU.EX2 R144, R2 ;  /* 0x0000000200907308 */ /* 0x0009e40000000800 */
[----:B--2---:R-:W-:Y:S01]  /*191b0*/  HMMA.16816.F32 R32, R8, R24, R28 ;  /* 0x000000180820723c */ /* 0x004fe2000000181c */
[----:B------:R-:W2:Y:S01]  /*191c0*/  LDSM.16.MT88.4 R28, [R140+0xd800] ;  /* 0x00d800008c1c783b */ /* 0x000ea20000004200 */
[----:B---3--:R-:W-:Y:S01]  /*191d0*/  FFMA.FTZ R4, R155, R0, -R3 ;  /* 0x000000009b047223 */ /* 0x008fe20000010803 */
[----:B------:R-:W-:-:S03]  /*191e0*/  MOV R155, R89 ;  /* 0x00000059009b7202 */ /* 0x000fc60000000f00 */
[----:B------:R3:W-:Y:S02]  /*191f0*/  MUFU.EX2 R127, R4 ;  /* 0x00000004007f7308 */ /* 0x0007e40000000800 */
[----:B------:R-:W-:Y:S01]  /*19200*/  HMMA.16816.F32 R24, R8, R26, R72 ;  /* 0x0000001a0818723c */ /* 0x000fe20000001848 */
[----:B----4-:R-:W-:Y:S01]  /*19210*/  FFMA.FTZ R2, R152, R0, -R5 ;  /* 0x0000000098027223 */ /* 0x010fe20000010805 */
[----:B------:R-:W-:-:S06]  /*19220*/  MOV R152, R94 ;  /* 0x0000005e00987202 */ /* 0x000fcc0000000f00 */
[----:B------:R-:W-:Y:S01]  /*19230*/  HMMA.16816.F32 R40, R8, R52, R60 ;  /* 0x000000340828723c */ /* 0x000fe2000000183c */
[----:B------:R4:W5:Y:S01]  /*19240*/  MUFU.EX2 R143, R2 ;  /* 0x00000002008f7308 */ /* 0x0009620000000800 */
[----:B------:R-:W2:Y:S01]  /*19250*/  LDSM.16.MT88.4 R60, [R156+0xd800] ;  /* 0x00d800009c3c783b */ /* 0x000ea20000004200 */
[----:B---3--:R-:W-:Y:S01]  /*19260*/  FFMA.FTZ R4, R163, R0, -R5 ;  /* 0x00000000a3047223 */ /* 0x008fe20000010805 */
[----:B------:R-:W-:-:S04]  /*19270*/  MOV R163, R85 ;  /* 0x0000005500a37202 */ /* 0x000fc80000000f00 */
[----:B------:R-:W-:Y:S01]  /*19280*/  HMMA.16816.F32 R64, R8, R54, R64 ;  /* 0x000000360840723c */ /* 0x000fe20000001840 */
[----:B------:R3:W-:Y:S01]  /*19290*/  MUFU.EX2 R123, R4 ;  /* 0x00000004007b7308 */ /* 0x0007e20000000800 */
[----:B------:R-:W-:Y:S01]  /*192a0*/  FADD.FTZ R7, R163, R7 ;  /* 0x00000007a3077221 */ /* 0x000fe20000010000 */
[----:B----4-:R-:W-:-:S05]  /*192b0*/  FFMA.FTZ R2, R150, R0, -R3 ;  /* 0x0000000096027223 */ /* 0x010fca0000010803 */
[----:B-1----:R-:W-:Y:S01]  /*192c0*/  HMMA.16816.F32 R52, R8, R16, R56 ;  /* 0x000000100834723c */ /* 0x002fe20000001838 */
[----:B------:R-:W-:Y:S01]  /*192d0*/  MOV R150, R90 ;  /* 0x0000005a00967202 */ /* 0x000fe20000000f00 */
[----:B------:R1:W4:Y:S01]  /*192e0*/  MUFU.EX2 R131, R2 ;  /* 0x0000000200837308 */ /* 0x0003220000000800 */
[----:B---3--:R-:W-:-:S05]  /*192f0*/  FFMA.FTZ R4, R159, R0, -R5 ;  /* 0x000000009f047223 */ /* 0x008fca0000010805 */
[----:B------:R-:W-:Y:S01]  /*19300*/  HMMA.16816.F32 R12, R8, R18, R12 ;  /* 0x00000012080c723c */ /* 0x000fe2000000180c */
[----:B------:R-:W3:Y:S01]  /*19310*/  LDSM.16.MT88.4 R16, [R38+0xd800] ;  /* 0x00d800002610783b */ /* 0x000ee20000004200 */
[----:B-----5:R-:W-:Y:S01]  /*19320*/  F2FP.F16.F32.PACK_AB R8, R143, R141 ;  /* 0x0000008d8f08723e */ /* 0x020fe200000000ff */
[----:B------:R5:W-:Y:S01]  /*19330*/  MUFU.EX2 R129, R4 ;  /* 0x0000000400817308 */ /* 0x000be20000000800 */
[----:B------:R-:W-:Y:S02]  /*19340*/  F2FP.F16.F32.PACK_AB R9, R146, R148 ;  /* 0x000000949209723e */ /* 0x000fe400000000ff */
[----:B------:R-:W-:Y:S02]  /*19350*/  F2FP.F16.F32.PACK_AB R10, R142, R132 ;  /* 0x000000848e0a723e */ /* 0x000fe400000000ff */
[----:B------:R-:W-:Y:S01]  /*19360*/  MOV R159, R102 ;  /* 0x00000066009f7202 */ /* 0x000fe20000000f00 */
[----:B-1----:R-:W-:Y:S01]  /*19370*/  FFMA.FTZ R2, R158, R0, -R3 ;  /* 0x000000009e027223 */ /* 0x002fe20000010803 */
[----:B----4-:R-:W-:-:S02]  /*19380*/  F2FP.F16.F32.PACK_AB R11, R131, R144 ;  /* 0x00000090830b723e */ /* 0x010fc400000000ff */
[----:B------:R-:W-:Y:S01]  /*19390*/  MOV R158, R88 ;  /* 0x00000058009e7202 */ /* 0x000fe20000000f00 */
[----:B------:R1:W-:Y:S04]  /*193a0*/  MUFU.EX2 R128, R2 ;  /* 0x0000000200807308 */ /* 0x0003e80000000800 */
[----:B------:R-:W-:Y:S01]  /*193b0*/  HMMA.16816.F32 R32, R8, R20, R32 ;  /* 0x000000140820723c */ /* 0x000fe20000001820 */
[----:B-----5:R-:W-:Y:S01]  /*193c0*/  FFMA.FTZ R4, R168, R0, -R3 ;  /* 0x00000000a8047223 */ /* 0x020fe20000010803 */
[----:B------:R-:W-:-:S03]  /*193d0*/  MOV R168, R96 ;  /* 0x0000006000a87202 */ /* 0x000fc60000000f00 */
[----:B------:R4:W-:Y:S02]  /*193e0*/  MUFU.EX2 R119, R4 ;  /* 0x0000000400777308 */ /* 0x0009e40000000800 */
[----:B------:R-:W-:Y:S01]  /*193f0*/  FADD.FTZ R7, R168, R7 ;  /* 0x00000007a8077221 */ /* 0x000fe20000010000 */
[C---:B------:R-:W-:Y:S01]  /*19400*/  HMMA.16816.F32 R72, R8.reuse, R22, R24 ;  /* 0x000000160848723c */ /* 0x040fe20000001818 */
[----:B------:R-:W5:Y:S01]  /*19410*/  LDSM.16.MT88.4 R20, [R140+0xe000] ;  /* 0x00e000008c14783b */ /* 0x000f620000004200 */
[----:B-1----:R-:W-:Y:S01]  /*19420*/  FFMA.FTZ R2, R157, R0, -R3 ;  /* 0x000000009d027223 */ /* 0x002fe20000010803 */
[----:B------:R-:W-:Y:S02]  /*19430*/  MOV R157, R86 ;  /* 0x00000056009d7202 */ /* 0x000fe40000000f00 */
[----:B------:R-:W1:Y:S01]  /*19440*/  LDSM.16.MT88.4 R24, [R39+0xe000] ;  /* 0x00e000002718783b */ /* 0x000e620000004200 */
[----:B------:R3:W-:Y:S01]  /*19450*/  MUFU.EX2 R130, R2 ;  /* 0x0000000200827308 */ /* 0x0007e20000000800 */
[----:B------:R-:W-:Y:S01]  /*19460*/  MOV R163, R157 ;  /* 0x0000009d00a37202 */ /* 0x000fe20000000f00 */
[----:B--2---:R-:W-:Y:S01]  /*19470*/  HMMA.16816.F32 R48, R8, R28, R48 ;  /* 0x0000001c0830723c */ /* 0x004fe20000001830 */
[----:B------:R-:W-:Y:S01]  /*19480*/  MOV R157, R155 ;  /* 0x0000009b009d7202 */ /* 0x000fe20000000f00 */
[----:B----4-:R-:W-:Y:S01]  /*19490*/  FFMA.FTZ R4, R174, R0, -R5 ;  /* 0x00000000ae047223 */ /* 0x010fe20000010805 */
[----:B------:R-:W-:-:S02]  /*194a0*/  MOV R174, R92 ;  /* 0x0000005c00ae7202 */ /* 0x000fc40000000f00 */
[----:B------:R-:W-:Y:S01]  /*194b0*/  MOV R155, R158 ;  /* 0x0000009e009b7202 */ /* 0x000fe20000000f00 */
[----:B------:R2:W-:Y:S02]  /*194c0*/  MUFU.EX2 R112, R4 ;  /* 0x0000000400707308 */ /* 0x0005e40000000800 */
[C---:B------:R-:W-:Y:S01]  /*194d0*/  HMMA.16816.F32 R28, R8.reuse, R30, R44 ;  /* 0x0000001e081c723c */ /* 0x040fe2000000182c */
[----:B------:R-:W4:Y:S01]  /*194e0*/  LDSM.16.MT88.4 R44, [R156+0xe000] ;  /* 0x00e000009c2c783b */ /* 0x000f220000004200 */
[----:B------:R-:W-:Y:S01]  /*194f0*/  MOV R158, R150 ;  /* 0x00000096009e7202 */ /* 0x000fe20000000f00 */
[--C-:B---3--:R-:W-:Y:S01]  /*19500*/  FFMA.FTZ R2, R161, R0, -R5.reuse ;  /* 0x00000000a1027223 */ /* 0x108fe20000010805 */
[----:B------:R-:W-:Y:S02]  /*19510*/  MOV R161, R101 ;  /* 0x0000006500a17202 */ /* 0x000fe40000000f00 */
[----:B------:R-:W-:Y:S01]  /*19520*/  MOV R150, R82 ;  /* 0x0000005200967202 */ /* 0x000fe20000000f00 */
[----:B------:R3:W5:Y:S01]  /*19530*/  MUFU.EX2 R126, R2 ;  /* 0x00000002007e7308 */ /* 0x0007620000000800 */
[----:B------:R-:W-:Y:S01]  /*19540*/  HMMA.16816.F32 R40, R8, R60, R40 ;  /* 0x0000003c0828723c */ /* 0x000fe20000001828 */
[----:B------:R-:W-:Y:S01]  /*19550*/  MOV R168, R147 ;  /* 0x0000009300a87202 */ /* 0x000fe20000000f00 */
[----:B--2---:R-:W-:-:S06]  /*19560*/  FFMA.FTZ R4, R171, R0, -R5 ;  /* 0x00000000ab047223 */ /* 0x004fcc0000010805 */
[----:B------:R-:W-:Y:S01]  /*19570*/  HMMA.16816.F32 R68, R8, R62, R64 ;  /* 0x0000003e0844723c */ /* 0x000fe20000001840 */
[----:B------:R2:W-:Y:S01]  /*19580*/  MUFU.EX2 R121, R4 ;  /* 0x0000000400797308 */ /* 0x0005e20000000800 */
[----:B------:R-:W-:Y:S01]  /*19590*/  LDSM.16.MT88.4 R64, [R156+0xe800] ;  /* 0x00e800009c40783b */ /* 0x000fe20000004200 */
[----:B---3--:R-:W-:Y:S01]  /*195a0*/  FFMA.FTZ R2, R160, R0, -R3 ;  /* 0x00000000a0027223 */ /* 0x008fe20000010803 */
[----:B------:R-:W-:-:S04]  /*195b0*/  MOV R160, R99 ;  /* 0x0000006300a07202 */ /* 0x000fc80000000f00 */
[----:B------:R-:W-:Y:S01]  /*195c0*/  HMMA.16816.F32 R60, R8, R16, R52 ;  /* 0x00000010083c723c */ /* 0x000fe20000001834 */
[----:B------:R-:W3:Y:S01]  /*195d0*/  MUFU.EX2 R122, R2 ;  /* 0x00000002007a7308 */ /* 0x000ee20000000800 */
[----:B--2---:R-:W-:-:S06]  /*195e0*/  FFMA.FTZ R4, R176, R0, -R3 ;  /* 0x00000000b0047223 */ /* 0x004fcc0000010803 */
[----:B------:R-:W-:Y:S01]  /*195f0*/  HMMA.16816.F32 R12, R8, R18, R12 ;  /* 0x00000012080c723c */ /* 0x000fe2000000180c */
[----:B-----5:R-:W-:Y:S01]  /*19600*/  F2FP.F16.F32.PACK_AB R8, R126, R123 ;  /* 0x0000007b7e08723e */ /* 0x020fe200000000ff */
[----:B------:R-:W2:Y:S01]  /*19610*/  LDSM.16.MT88.4 R16, [R38+0xe000] ;  /* 0x00e000002610783b */ /* 0x000ea20000004200 */
[----:B------:R-:W-:Y:S01]  /*19620*/  F2FP.F16.F32.PACK_AB R9, R127, R128 ;  /* 0x000000807f09723e */ /* 0x000fe200000000ff */
[----:B------:R5:W-:Y:S01]  /*19630*/  MUFU.EX2 R108, R4 ;  /* 0x00000004006c7308 */ /* 0x000be20000000800 */
[----:B------:R-:W-:Y:S02]  /*19640*/  F2FP.F16.F32.PACK_AB R10, R129, R125 ;  /* 0x0000007d810a723e */ /* 0x000fe400000000ff */
[----:B---3--:R-:W-:Y:S01]  /*19650*/  F2FP.F16.F32.PACK_AB R11, R122, R130 ;  /* 0x000000827a0b723e */ /* 0x008fe200000000ff */
[-C--:B------:R-:W-:Y:S01]  /*19660*/  FFMA.FTZ R2, R166, R0.reuse, -R3 ;  /* 0x00000000a6027223 */ /* 0x080fe20000010803 */
[----:B------:R-:W-:Y:S02]  /*19670*/  MOV R166, R97 ;  /* 0x0000006100a67202 */ /* 0x000fe40000000f00 */
[----:B------:R3:W-:Y:S03]  /*19680*/  MUFU.EX2 R97, R6 ;  /* 0x0000000600617308 */ /* 0x0007e60000000800 */
[----:B------:R-:W-:Y:S01]  /*19690*/  HMMA.16816.F32 R56, R8, R20, R48 ;  /* 0x000000140838723c */ /* 0x000fe20000001830 */
[----:B------:R4:W-:Y:S01]  /*196a0*/  MUFU.EX2 R118, R2 ;  /* 0x0000000200767308 */ /* 0x0009e20000000800 */
[----:B-----5:R-:W-:-:S06]  /*196b0*/  FFMA.FTZ R4, R180, R0, -R5 ;  /* 0x00000000b4047223 */ /* 0x020fcc0000010805 */
[----:B-1----:R-:W-:Y:S01]  /*196c0*/  HMMA.16816.F32 R48, R8, R24, R32 ;  /* 0x000000180830723c */ /* 0x002fe20000001820 */
[----:B------:R-:W1:Y:S01]  /*196d0*/  LDSM.16.MT88.4 R32, [R39+0xe800] ;  /* 0x00e800002720783b */ /* 0x000e620000004200 */
[----:B------:R5:W-:Y:S01]  /*196e0*/  MUFU.EX2 R103, R4 ;  /* 0x0000000400677308 */ /* 0x000be20000000800 */
[-C--:B---3--:R-:W-:Y:S01]  /*196f0*/  FFMA.FTZ R6, R188, R0.reuse, -R5 ;  /* 0x00000000bc067223 */ /* 0x088fe20000010805 */
[----:B----4-:R-:W-:-:S04]  /*19700*/  FFMA.FTZ R2, R165, R0, -R3 ;  /* 0x00000000a5027223 */ /* 0x010fc80000010803 */
[C---:B------:R-:W-:Y:S01]  /*19710*/  HMMA.16816.F32 R52, R8.reuse, R22, R28 ;  /* 0x000000160834723c */ /* 0x040fe2000000181c */
[----:B------:R-:W3:Y:S01]  /*19720*/  LDSM.16.MT88.4 R28, [R140+0xe800] ;  /* 0x00e800008c1c783b */ /* 0x000ee20000004200 */
[----:B------:R-:W-:Y:S01]  /*19730*/  MOV R165, R84 ;  /* 0x0000005400a57202 */ /* 0x000fe20000000f00 */
[----:B------:R4:W-:Y:S04]  /*19740*/  MUFU.EX2 R117, R2 ;  /* 0x0000000200757308 */ /* 0x0009e80000000800 */
[----:B------:R2:W-:Y:S01]  /*19750*/  MUFU.EX2 R90, R6 ;  /* 0x00000006005a7308 */ /* 0x0005e20000000800 */
[----:B------:R-:W-:Y:S01]  /*19760*/  HMMA.16816.F32 R24, R8, R26, R72 ;  /* 0x0000001a0818723c */ /* 0x000fe20000001848 */
[----:B-----5:R-:W-:-:S04]  /*19770*/  FFMA.FTZ R4, R164, R0, -R5 ;  /* 0x00000000a4047223 */ /* 0x020fc80000010805 */
[----:B------:R5:W-:Y:S03]  /*19780*/  MUFU.EX2 R109, R4 ;  /* 0x00000004006d7308 */ /* 0x000be60000000800 */
[----:B------:R-:W-:Y:S01]  /*19790*/  HMMA.16816.F32 R40, R8, R44, R40 ;  /* 0x0000002c0828723c */ /* 0x000fe20000001828 */
[----:B----4-:R-:W-:-:S04]  /*197a0*/  FFMA.FTZ R2, R173, R0, -R5 ;  /* 0x00000000ad027223 */ /* 0x010fc80000010805 */
[----:B------:R4:W1:Y:S01]  /*197b0*/  MUFU.EX2 R115, R2 ;  /* 0x0000000200737308 */ /* 0x0008620000000800 */
[-C--:B--2---:R-:W-:Y:S02]  /*197c0*/  FFMA.FTZ R6, R195, R0.reuse, -R5 ;  /* 0x00000000c3067223 */ /* 0x084fe40000010805 */
[----:B------:R-:W-:Y:S02]  /*197d0*/  HMMA.16816.F32 R68, R8, R46, R68 ;  /* 0x0000002e0844723c */ /* 0x000fe40000001844 */
[----:B------:R-:W-:Y:S01]  /*197e0*/  MUFU.EX2 R82, R6 ;  /* 0x0000000600527308 */ /* 0x000fe20000000800 */
[----:B-----5:R-:W-:-:S04]  /*197f0*/  FFMA.FTZ R4, R145, R0, -R3 ;  /* 0x0000000091047223 */ /* 0x020fc80000010803 */
[----:B------:R2:W-:Y:S01]  /*19800*/  MUFU.EX2 R102, R4 ;  /* 0x0000000400667308 */ /* 0x0005e20000000800 */
[----:B------:R-:W-:Y:S01]  /*19810*/  HMMA.16816.F32 R44, R8, R16, R60 ;  /* 0x00000010082c723c */ /* 0x000fe2000000183c */
[----:B----4-:R-:W-:-:S04]  /*19820*/  FFMA.FTZ R2, R172, R0, -R3 ;  /* 0x00000000ac027223 */ /* 0x010fc80000010803 */
[----:B------:R4:W5:Y:S03]  /*19830*/  MUFU.EX2 R111, R2 ;  /* 0x00000002006f7308 */ /* 0x0009660000000800 */
[----:B------:R-:W-:Y:S01]  /*19840*/  HMMA.16816.F32 R12, R8, R18, R12 ;  /* 0x00000012080c723c */ /* 0x000fe2000000180c */
[----:B------:R-:W3:Y:S01]  /*19850*/  LDSM.16.MT88.4 R16, [R38+0xe800] ;  /* 0x00e800002610783b */ /* 0x000ee20000004200 */
[----:B-1----:R-:W-:Y:S02]  /*19860*/  F2FP.F16.F32.PACK_AB R8, R115, R112 ;  /* 0x000000707308723e */ /* 0x002fe400000000ff */
[----:B------:R-:W-:Y:S01]  /*19870*/  F2FP.F16.F32.PACK_AB R9, R119, R118 ;  /* 0x000000767709723e */ /* 0x000fe200000000ff */
[----:B--2---:R-:W-:Y:S01]  /*19880*/  FFMA.FTZ R4, R183, R0, -R5 ;  /* 0x00000000b7047223 */ /* 0x004fe20000010805 */
[----:B------:R-:W-:-:S03]  /*19890*/  F2FP.F16.F32.PACK_AB R10, R121, R116 ;  /* 0x00000074790a723e */ /* 0x000fc600000000ff */
[----:B------:R1:W-:Y:S01]  /*198a0*/  MUFU.EX2 R99, R4 ;  /* 0x0000000400637308 */ /* 0x0003e20000000800 */
[----:B----4-:R-:W-:Y:S01]  /*198b0*/  FFMA.FTZ R2, R175, R0, -R3 ;  /* 0x00000000af027223 */ /* 0x010fe20000010803 */
[----:B-----5:R-:W-:-:S03]  /*198c0*/  F2FP.F16.F32.PACK_AB R11, R111, R117 ;  /* 0x000000756f0b723e */ /* 0x020fc600000000ff */
[----:B------:R2:W-:Y:S04]  /*198d0*/  MUFU.EX2 R105, R2 ;  /* 0x0000000200697308 */ /* 0x0005e80000000800 */
[----:B------:R-:W-:Y:S01]  /*198e0*/  HMMA.16816.F32 R76, R8, R34, R24 ;  /* 0x00000022084c723c */ /* 0x000fe20000001818 */
[----:B------:R-:W4:Y:S01]  /*198f0*/  LDSM.16.MT88.4 R24, [R140+0xf000] ;  /* 0x00f000008c18783b */ /* 0x000f220000004200 */
[----:B-1----:R-:W-:-:S04]  /*19900*/  FFMA.FTZ R4, R133, R0, -R5 ;  /* 0x0000000085047223 */ /* 0x002fc80000010805 */
[----:B------:R1:W-:Y:S02]  /*19910*/  MUFU.EX2 R96, R4 ;  /* 0x0000000400607308 */ /* 0x0003e40000000800 */
[----:B---3--:R-:W-:Y:S01]  /*19920*/  HMMA.16816.F32 R20, R8, R28, R56 ;  /* 0x0000001c0814723c */ /* 0x008fe20000001838 */
[----:B--2---:R-:W-:-:S04]  /*19930*/  FFMA.FTZ R2, R167, R0, -R3 ;  /* 0x00000000a7027223 */ /* 0x004fc80000010803 */
[----:B------:R2:W-:Y:S03]  /*19940*/  MUFU.EX2 R110, R2 ;  /* 0x00000002006e7308 */ /* 0x0005e60000000800 */
[----:B------:R-:W-:Y:S01]  /*19950*/  HMMA.16816.F32 R56, R8, R30, R52 ;  /* 0x0000001e0838723c */ /* 0x000fe20000001834 */
[----:B------:R-:W-:Y:S01]  /*19960*/  LDSM.16.MT88.4 R52, [R156+0xf000] ;  /* 0x00f000009c34783b */ /* 0x000fe20000004200 */
[----:B-1----:R-:W-:-:S06]  /*19970*/  FFMA.FTZ R4, R114, R0, -R3 ;  /* 0x0000000072047223 */ /* 0x002fcc0000010803 */
[----:B------:R-:W-:Y:S01]  /*19980*/  HMMA.16816.F32 R28, R8, R32, R48 ;  /* 0x00000020081c723c */ /* 0x000fe20000001830 */
[----:B------:R-:W1:Y:S01]  /*19990*/  LDSM.16.MT88.4 R48, [R39+0xf000] ;  /* 0x00f000002730783b */ /* 0x000e620000004200 */
[----:B------:R3:W-:Y:S01]  /*199a0*/  MUFU.EX2 R93, R4 ;  /* 0x00000004005d7308 */ /* 0x0007e20000000800 */
[----:B--2---:R-:W-:-:S04]  /*199b0*/  FFMA.FTZ R2, R181, R0, -R5 ;  /* 0x00000000b5027223 */ /* 0x004fc80000010805 */
[----:B------:R2:W5:Y:S01]  /*199c0*/  MUFU.EX2 R106, R2 ;  /* 0x00000002006a7308 */ /* 0x0005620000000800 */
[----:B------:R-:W-:Y:S01]  /*199d0*/  HMMA.16816.F32 R72, R8, R64, R40 ;  /* 0x000000400848723c */ /* 0x000fe20000001828 */
[----:B---3--:R-:W-:-:S07]  /*199e0*/  FFMA.FTZ R4, R185, R0, -R5 ;  /* 0x00000000b9047223 */ /* 0x008fce0000010805 */
[----:B------:R-:W-:Y:S01]  /*199f0*/  HMMA.16816.F32 R60, R8, R16, R44 ;  /* 0x00000010083c723c */ /* 0x000fe2000000182c */
[----:B------:R3:W-:Y:S01]  /*19a00*/  MUFU.EX2 R88, R4 ;  /* 0x0000000400587308 */ /* 0x0007e20000000800 */
[----:B--2---:R-:W-:-:S06]  /*19a10*/  FFMA.FTZ R2, R178, R0, -R3 ;  /* 0x00000000b2027223 */ /* 0x004fcc0000010803 */
[C---:B------:R-:W-:Y:S01]  /*19a20*/  HMMA.16816.F32 R64, R8.reuse, R66, R68 ;  /* 0x000000420840723c */ /* 0x040fe20000001844 */
[----:B------:R2:W4:Y:S07]  /*19a30*/  MUFU.EX2 R104, R2 ;  /* 0x0000000200687308 */ /* 0x00052e0000000800 */
[----:B------:R-:W-:Y:S01]  /*19a40*/  HMMA.16816.F32 R44, R8, R18, R12 ;  /* 0x00000012082c723c */ /* 0x000fe2000000180c */
[----:B-----5:R-:W-:Y:S01]  /*19a50*/  F2FP.F16.F32.PACK_AB R8, R106, R103 ;  /* 0x000000676a08723e */ /* 0x020fe200000000ff */
[----:B------:R-:W5:Y:S01]  /*19a60*/  LDSM.16.MT88.4 R12, [R38+0xf000] ;  /* 0x00f00000260c783b */ /* 0x000f620000004200 */
[----:B------:R-:W-:Y:S01]  /*19a70*/  F2FP.F16.F32.PACK_AB R9, R108, R105 ;  /* 0x000000696c09723e */ /* 0x000fe200000000ff */
[-C--:B---3--:R-:W-:Y:S01]  /*19a80*/  FFMA.FTZ R4, R186, R0.reuse, -R5 ;  /* 0x00000000ba047223 */ /* 0x088fe20000010805 */
[----:B------:R-:W-:Y:S01]  /*19a90*/  F2FP.F16.F32.PACK_AB R10, R109, R107 ;  /* 0x0000006b6d0a723e */ /* 0x000fe200000000ff */
[----:B------:R-:W-:Y:S01]  /*19aa0*/  LDSM.16.MT88.4 R16, [R39+0xf800] ;  /* 0x00f800002710783b */ /* 0x000fe20000004200 */
[--C-:B--2---:R-:W-:Y:S01]  /*19ab0*/  FFMA.FTZ R2, R154, R0, -R3.reuse ;  /* 0x000000009a027223 */ /* 0x104fe20000010803 */
[----:B----4-:R-:W-:Y:S01]  /*19ac0*/  F2FP.F16.F32.PACK_AB R11, R104, R110 ;  /* 0x0000006e680b723e */ /* 0x010fe200000000ff */
[----:B------:R2:W-:Y:S04]  /*19ad0*/  MUFU.EX2 R91, R4 ;  /* 0x00000004005b7308 */ /* 0x0005e80000000800 */
[----:B------:R3:W-:Y:S02]  /*19ae0*/  MUFU.EX2 R100, R2 ;  /* 0x0000000200647308 */ /* 0x0007e40000000800 */
[C---:B------:R-:W-:Y:S08]  /*19af0*/  HMMA.16816.F32 R40, R8.reuse, R24, R20 ;  /* 0x000000180828723c */ /* 0x040ff00000001814 */
[----:B------:R-:W-:Y:S01]  /*19b00*/  HMMA.16816.F32 R32, R8, R26, R56 ;  /* 0x0000001a0820723c */ /* 0x000fe20000001838 */
[----:B------:R-:W4:Y:S01]  /*19b10*/  LDSM.16.MT88.4 R24, [R140+0xf800] ;  /* 0x00f800008c18783b */ /* 0x000f220000004200 */
[-CC-:B--2---:R-:W-:Y:S01]  /*19b20*/  FFMA.FTZ R4, R190, R0.reuse, -R3.reuse ;  /* 0x00000000be047223 */ /* 0x184fe20000010803 */
[----:B---3--:R-:W-:-:S03]  /*19b30*/  FFMA.FTZ R2, R124, R0, -R3 ;  /* 0x000000007c027223 */ /* 0x008fc60000010803 */
[----:B------:R2:W-:Y:S02]  /*19b40*/  MUFU.EX2 R84, R4 ;  /* 0x0000000400547308 */ /* 0x0005e40000000800 */
[C---:B-1----:R-:W-:Y:S02]  /*19b50*/  HMMA.16816.F32 R28, R8.reuse, R48, R28 ;  /* 0x00000030081c723c */ /* 0x042fe4000000181c */
[----:B------:R1:W-:Y:S06]  /*19b60*/  MUFU.EX2 R101, R2 ;  /* 0x0000000200657308 */ /* 0x0003ec0000000800 */
[----:B------:R-:W-:Y:S01]  /*19b70*/  HMMA.16816.F32 R20, R8, R50, R76 ;  /* 0x000000320814723c */ /* 0x000fe2000000184c */
[-CC-:B--2---:R-:W-:Y:S01]  /*19b80*/  FFMA.FTZ R4, R196, R0.reuse, -R5.reuse ;  /* 0x00000000c4047223 */ /* 0x184fe20000010805 */
[----:B-1----:R-:W-:-:S03]  /*19b90*/  FFMA.FTZ R2, R177, R0, -R5 ;  /* 0x00000000b1027223 */ /* 0x002fc60000010805 */
[----:B------:R1:W-:Y:S03]  /*19ba0*/  MUFU.EX2 R83, R4 ;  /* 0x0000000400537308 */ /* 0x0003e60000000800 */
[C---:B------:R-:W-:Y:S01]  /*19bb0*/  HMMA.16816.F32 R68, R8.reuse, R54, R64 ;  /* 0x000000360844723c */ /* 0x040fe20000001840 */
[----:B------:R2:W3:Y:S07]  /*19bc0*/  MUFU.EX2 R98, R2 ;  /* 0x0000000200627308 */ /* 0x0004ee0000000800 */
[----:B------:R-:W-:Y:S01]  /*19bd0*/  HMMA.16816.F32 R48, R8, R52, R72 ;  /* 0x000000340830723c */ /* 0x000fe20000001848 */
[----:B------:R-:W4:Y:S01]  /*19be0*/  LDSM.16.MT88.4 R72, [R156+0xf800] ;  /* 0x00f800009c48783b */ /* 0x000f220000004200 */
[----:B-1----:R-:W-:-:S06]  /*19bf0*/  FFMA.FTZ R4, R194, R0, -R5 ;  /* 0x00000000c2047223 */ /* 0x002fcc0000010805 */
[----:B-----5:R-:W-:Y:S01]  /*19c00*/  HMMA.16816.F32 R64, R8, R12, R60 ;  /* 0x0000000c0840723c */ /* 0x020fe2000000183c */
[----:B--2---:R-:W-:-:S04]  /*19c10*/  FFMA.FTZ R2, R120, R0, -R3 ;  /* 0x0000000078027223 */ /* 0x004fc80000010803 */
[----:B------:R1:W2:Y:S03]  /*19c20*/  MUFU.EX2 R95, R2 ;  /* 0x00000002005f7308 */ /* 0x0002a60000000800 */
[----:B------:R-:W-:Y:S01]  /*19c30*/  HMMA.16816.F32 R56, R8, R14, R44 ;  /* 0x0000000e0838723c */ /* 0x000fe2000000182c */
[----:B---3--:R-:W-:Y:S01]  /*19c40*/  F2FP.F16.F32.PACK_AB R8, R98, R99 ;  /* 0x000000636208723e */ /* 0x008fe200000000ff */
[----:B------:R-:W3:Y:S01]  /*19c50*/  LDSM.16.MT88.4 R44, [R38+0xf800] ;  /* 0x00f80000262c783b */ /* 0x000ee20000004200 */
[----:B------:R-:W-:Y:S02]  /*19c60*/  F2FP.F16.F32.PACK_AB R9, R102, R100 ;  /* 0x000000646609723e */ /* 0x000fe400000000ff */
[----:B------:R-:W-:Y:S01]  /*19c70*/  F2FP.F16.F32.PACK_AB R10, R96, R97 ;  /* 0x00000061600a723e */ /* 0x000fe200000000ff */
[----:B------:R-:W-:Y:S01]  /*19c80*/  LDSM.16.MT88.4 R12, [R39+0x10000] ;  /* 0x01000000270c783b */ /* 0x000fe20000004200 */
[----:B-1----:R-:W-:Y:S01]  /*19c90*/  FFMA.FTZ R2, R184, R0, -R3 ;  /* 0x00000000b8027223 */ /* 0x002fe20000010803 */
[----:B--2---:R-:W-:-:S03]  /*19ca0*/  F2FP.F16.F32.PACK_AB R11, R95, R101 ;  /* 0x000000655f0b723e */ /* 0x004fc600000000ff */
        /* <DEDUP_REMOVED lines=38> */
[----:B-----5:R-:W-:-:S06]  /*19f10*/  FADD.FTZ R2, R165, R174 ;  /* 0x000000aea5027221 */ /* 0x020fcc0000010000 */
[C---:B------:R-:W-:Y:S01]  /*19f20*/  HMMA.16816.F32 R64, R8.reuse, R44, R64 ;  /* 0x0000002c0840723c */ /* 0x040fe20000001840 */
[----:B------:R-:W-:Y:S01]  /*19f30*/  FADD.FTZ R6, R151, R2 ;  /* 0x0000000297067221 */ /* 0x000fe20000010000 */
[----:B------:R-:W-:Y:S01]  /*19f40*/  MOV R151, R152 ;  /* 0x0000009800977202 */ /* 0x000fe20000000f00 */
[----:B------:R-:W-:Y:S01]  /*19f50*/  FFMA.FTZ R2, R197, R0, -R3 ;  /* 0x00000000c5027223 */ /* 0x000fe20000010803 */
[----:B------:R-:W-:Y:S02]  /*19f60*/  MOV R152, R153 ;  /* 0x0000009900987202 */ /* 0x000fe40000000f00 */
[----:B------:R-:W-:Y:S01]  /*19f70*/  MOV R153, R80 ;  /* 0x0000005000997202 */ /* 0x000fe20000000f00 */
[----:B------:R-:W5:Y:S01]  /*19f80*/  MUFU.EX2 R79, R2 ;  /* 0x00000002004f7308 */ /* 0x000f620000000800 */
[----:B------:R-:W-:Y:S01]  /*19f90*/  HMMA.16816.F32 R48, R8, R46, R48 ;  /* 0x0000002e0830723c */ /* 0x000fe20000001830 */
[----:B--2---:R-:W-:Y:S02]  /*19fa0*/  F2FP.F16.F32.PACK_AB R8, R81, R83 ;  /* 0x000000535108723e */ /* 0x004fe400000000ff */
[----:B------:R2:W3:Y:S01]  /*19fb0*/  MUFU.EX2 R80, R4 ;  /* 0x0000000400507308 */ /* 0x0004e20000000800 */
[----:B------:R-:W-:-:S02]  /*19fc0*/  F2FP.F16.F32.PACK_AB R9, R84, R86 ;  /* 0x000000565409723e */ /* 0x000fc400000000ff */
[----:B-----5:R-:W-:Y:S01]  /*19fd0*/  F2FP.F16.F32.PACK_AB R11, R79, R85 ;  /* 0x000000554f0b723e */ /* 0x020fe200000000ff */
[----:B--2---:R-:W-:Y:S01]  /*19fe0*/  FADD.FTZ R4, R166, R6 ;  /* 0x00000006a6047221 */ /* 0x004fe20000010000 */
        /* <DEDUP_REMOVED lines=30> */
[----:B------:R5:W4:Y:S01]  /*1a1d0*/  MUFU.EX2 R73, R6 ;  /* 0x0000000600497308 */ /* 0x000b220000000800 */
[----:B-1----:R-:W-:Y:S01]  /*1a1e0*/  HMMA.16816.F32 R60, R8, R28, R60 ;  /* 0x0000001c083c723c */ /* 0x002fe2000000183c */
[----:B------:R-:W-:Y:S01]  /*1a1f0*/  FADD.FTZ R2, R245, R2 ;  /* 0x00000002f5027221 */ /* 0x000fe20000010000 */
[----:B------:R-:W-:Y:S01]  /*1a200*/  FADD.FTZ R4, R240, R4 ;  /* 0x00000004f0047221 */ /* 0x000fe20000010000 */
[----:B--2---:R-:W1:Y:S02]  /*1a210*/  LDSM.16.MT88.4 R12, [R39+0x11000] ;  /* 0x01100000270c783b */ /* 0x004e640000004200 */
        /* <DEDUP_REMOVED lines=26> */
[----:B------:R-:W-:Y:S01]  /*1a3c0*/  F2FP.F16.F32.PACK_AB R8, R72, R73 ;  /* 0x000000494808723e */ /* 0x000fe200000000ff */
[----:B------:R-:W-:Y:S01]  /*1a3d0*/  FADD.FTZ R2, R230, R2 ;  /* 0x00000002e6027221 */ /* 0x000fe20000010000 */
[----:B------:R-:W-:Y:S01]  /*1a3e0*/  FADD.FTZ R4, R221, R4 ;  /* 0x00000004dd047221 */ /* 0x000fe20000010000 */
[----:B------:R-:W2:Y:S01]  /*1a3f0*/  MUFU.EX2 R64, R6 ;  /* 0x0000000600407308 */ /* 0x000ea20000000800 */
[----:B------:R-:W-:Y:S01]  /*1a400*/  F2FP.F16.F32.PACK_AB R9, R76, R77 ;  /* 0x0000004d4c09723e */ /* 0x000fe200000000ff */
[----:B------:R-:W-:Y:S01]  /*1a410*/  FADD.FTZ R2, R224, R2 ;  /* 0x00000002e0027221 */ /* 0x000fe20000010000 */
[----:B------:R-:W-:Y:S01]  /*1a420*/  FADD.FTZ R4, R218, R4 ;  /* 0x00000004da047221 */ /* 0x000fe20000010000 */
[----:B---3--:R-:W-:Y:S01]  /*1a430*/  F2FP.F16.F32.PACK_AB R10, R74, R75 ;  /* 0x0000004b4a0a723e */ /* 0x008fe200000000ff */
[--C-:B------:R-:W-:Y:S01]  /*1a440*/  FFMA.FTZ R7, R208, R0, -R3.reuse ;  /* 0x00000000d0077223 */ /* 0x100fe20000010803 */
[----:B------:R-:W-:Y:S01]  /*1a450*/  FADD.FTZ R2, R219, R2 ;  /* 0x00000002db027221 */ /* 0x000fe20000010000 */
[----:B------:R-:W-:Y:S01]  /*1a460*/  FADD.FTZ R4, R226, R4 ;  /* 0x00000004e2047221 */ /* 0x000fe20000010000 */
[----:B------:R-:W3:Y:S01]  /*1a470*/  LDSM.16.MT88.4 R20, [R156+0x11000] ;  /* 0x011000009c14783b */ /* 0x000ee20000004200 */
[----:B------:R5:W-:Y:S01]  /*1a480*/  MUFU.EX2 R49, R7 ;  /* 0x0000000700317308 */ /* 0x000be20000000800 */
[----:B------:R-:W-:Y:S01]  /*1a490*/  FADD.FTZ R2, R182, R2 ;  /* 0x00000002b6027221 */ /* 0x000fe20000010000 */
[----:B------:R-:W-:Y:S01]  /*1a4a0*/  FADD.FTZ R4, R136, R4 ;  /* 0x0000000488047221 */ /* 0x000fe20000010000 */
[----:B------:R-:W-:Y:S02]  /*1a4b0*/  LDSM.16.MT88.4 R156, [R156+0x11800] ;  /* 0x011800009c9c783b */ /* 0x000fe40000004200 */
[----:B------:R-:W-:Y:S01]  /*1a4c0*/  FADD.FTZ R2, R214, R2 ;  /* 0x00000002d6027221 */ /* 0x000fe20000010000 */
[----:B------:R-:W-:Y:S01]  /*1a4d0*/  FADD.FTZ R4, R138, R4 ;  /* 0x000000048a047221 */ /* 0x000fe20000010000 */
[----:B--2---:R-:W-:Y:S01]  /*1a4e0*/  F2FP.F16.F32.PACK_AB R11, R64, R78 ;  /* 0x0000004e400b723e */ /* 0x004fe200000000ff */
[----:B------:R-:W-:Y:S01]  /*1a4f0*/  FFMA.FTZ R6, R206, R0, -R3 ;  /* 0x00000000ce067223 */ /* 0x000fe20000010803 */
[----:B------:R-:W-:Y:S01]  /*1a500*/  FADD.FTZ R2, R217, R2 ;  /* 0x00000002d9027221 */ /* 0x000fe20000010000 */
[----:B------:R-:W-:-:S02]  /*1a510*/  FADD.FTZ R4, R139, R4 ;  /* 0x000000048b047221 */ /* 0x000fc40000010000 */
        /* <DEDUP_REMOVED lines=11> */
[-C--:B------:R-:W-:Y:S01]  /*1a5d0*/  FFMA.FTZ R13, R210, R0.reuse, -R5 ;  /* 0x00000000d20d7223 */ /* 0x080fe20000010805 */
[-C--:B------:R-:W-:Y:S01]  /*1a5e0*/  FFMA.FTZ R3, R213, R0.reuse, -R3 ;  /* 0x00000000d5037223 */ /* 0x080fe20000010803 */
[----:B------:R-:W-:Y:S01]  /*1a5f0*/  FADD.FTZ R2, R144, R2 ;  /* 0x0000000290027221 */ /* 0x000fe20000010000 */
[----:B------:R-:W-:Y:S01]  /*1a600*/  FADD.FTZ R4, R132, R4 ;  /* 0x0000000484047221 */ /* 0x000fe20000010000 */
[C---:B----4-:R-:W-:Y:S01]  /*1a610*/  HMMA.16816.F32 R136, R8.reuse, R16, R60 ;  /* 0x000000100888723c */ /* 0x050fe2000000183c */
[----:B------:R-:W-:Y:S01]  /*1a620*/  LDSM.16.MT88.4 R148, [R39+0x11800] ;  /* 0x011800002794783b */ /* 0x000fe20000004200 */
[----:B------:R-:W-:Y:S01]  /*1a630*/  FADD.FTZ R2, R131, R2 ;  /* 0x0000000283027221 */ /* 0x000fe20000010000 */
[----:B------:R-:W-:Y:S01]  /*1a640*/  FADD.FTZ R4, R142, R4 ;  /* 0x000000048e047221 */ /* 0x000fe20000010000 */
[----:B------:R-:W-:Y:S01]  /*1a650*/  MUFU.EX2 R13, R13 ;  /* 0x0000000d000d7308 */ /* 0x000fe20000000800 */
[----:B------:R-:W-:Y:S01]  /*1a660*/  LDSM.16.MT88.4 R140, [R140+0x11800] ;  /* 0x011800008c8c783b */ /* 0x000fe20000004200 */
[----:B------:R-:W-:Y:S01]  /*1a670*/  FADD.FTZ R2, R128, R2 ;  /* 0x0000000280027221 */ /* 0x000fe20000010000 */
[----:B------:R-:W-:Y:S01]  /*1a680*/  FADD.FTZ R4, R123, R4 ;  /* 0x000000047b047221 */ /* 0x000fe20000010000 */
[----:B-1----:R-:W-:Y:S01]  /*1a690*/  FFMA.FTZ R12, R211, R0, -R5 ;  /* 0x00000000d30c7223 */ /* 0x002fe20000010805 */
[----:B------:R-:W-:Y:S01]  /*1a6a0*/  HMMA.16816.F32 R32, R8, R18, R56 ;  /* 0x000000120820723c */ /* 0x000fe20000001838 */
[----:B------:R-:W-:Y:S01]  /*1a6b0*/  FADD.FTZ R2, R127, R2 ;  /* 0x000000027f027221 */ /* 0x000fe20000010000 */
[----:B------:R-:W-:Y:S01]  /*1a6c0*/  FADD.FTZ R4, R126, R4 ;  /* 0x000000047e047221 */ /* 0x000fe20000010000 */
[----:B------:R-:W1:Y:S01]  /*1a6d0*/  LDSM.16.MT88.4 R16, [R38+0x11000] ;  /* 0x011000002610783b */ /* 0x000e620000004200 */
[----:B--2---:R-:W-:Y:S01]  /*1a6e0*/  F2FP.F16.F32.PACK_AB R165, R50, R51 ;  /* 0x0000003332a5723e */ /* 0x004fe200000000ff */
[----:B------:R-:W-:Y:S01]  /*1a6f0*/  FADD.FTZ R2, R130, R2 ;  /* 0x0000000282027221 */ /* 0x000fe20000010000 */
[----:B------:R-:W-:-:S02]  /*1a700*/  FADD.FTZ R4, R125, R4 ;  /* 0x000000047d047221 */ /* 0x000fc40000010000 */
[C---:B------:R-:W-:Y:S01]  /*1a710*/  HMMA.16816.F32 R44, R8.reuse, R14, R44 ;  /* 0x0000000e082c723c */ /* 0x040fe2000000182c */
[----:B------:R-:W-:Y:S01]  /*1a720*/  FADD.FTZ R2, R122, R2 ;  /* 0x000000027a027221 */ /* 0x000fe20000010000 */
[----:B------:R-:W-:Y:S01]  /*1a730*/  FADD.FTZ R4, R129, R4 ;  /* 0x0000000481047221 */ /* 0x000fe20000010000 */
[----:B------:R-:W-:Y:S02]  /*1a740*/  MUFU.EX2 R15, R7 ;  /* 0x00000007000f7308 */ /* 0x000fe40000000800 */
[----:B------:R-:W-:Y:S01]  /*1a750*/  FADD.FTZ R2, R118, R2 ;  /* 0x0000000276027221 */ /* 0x000fe20000010000 */
[----:B------:R-:W-:Y:S01]  /*1a760*/  FADD.FTZ R4, R112, R4 ;  /* 0x0000000470047221 */ /* 0x000fe20000010000 */
[----:B------:R-:W2:Y:S01]  /*1a770*/  MUFU.EX2 R14, R12 ;  /* 0x0000000c000e7308 */ /* 0x000ea20000000800 */
[C---:B---3--:R-:W-:Y:S01]  /*1a780*/  HMMA.16816.F32 R40, R8.reuse, R20, R40 ;  /* 0x000000140828723c */ /* 0x048fe20000001828 */
[----:B------:R-:W-:Y:S01]  /*1a790*/  FADD.FTZ R2, R119, R2 ;  /* 0x0000000277027221 */ /* 0x000fe20000010000 */
[----:B------:R-:W-:Y:S01]  /*1a7a0*/  FADD.FTZ R4, R115, R4 ;  /* 0x0000000473047221 */ /* 0x000fe20000010000 */
[----:B------:R3:W4:Y:S02]  /*1a7b0*/  MUFU.EX2 R12, R3 ;  /* 0x00000003000c7308 */ /* 0x0007240000000800 */
[----:B------:R-:W-:Y:S01]  /*1a7c0*/  FADD.FTZ R6, R117, R2 ;  /* 0x0000000275067221 */ /* 0x000fe20000010000 */
[----:B------:R-:W-:Y:S01]  /*1a7d0*/  FFMA.FTZ R2, R209, R0, -R5 ;  /* 0x00000000d1027223 */ /* 0x000fe20000010805 */
[----:B------:R-:W-:Y:S01]  /*1a7e0*/  FADD.FTZ R4, R116, R4 ;  /* 0x0000000474047221 */ /* 0x000fe20000010000 */
[----:B------:R-:W-:Y:S02]  /*1a7f0*/  HMMA.16816.F32 R20, R8, R22, R68 ;  /* 0x000000160814723c */ /* 0x000fe40000001844 */
[----:B------:R5:W5:Y:S01]  /*1a800*/  MUFU.EX2 R48, R2 ;  /* 0x0000000200307308 */ /* 0x000b620000000800 */
[----:B------:R-:W-:Y:S01]  /*1a810*/  FADD.FTZ R5, R121, R4 ;  /* 0x0000000479057221 */ /* 0x000fe20000010000 */
[----:B--2---:R-:W-:-:S02]  /*1a820*/  F2FP.F16.F32.PACK_AB R166, R13, R14 ;  /* 0x0000000e0da6723e */ /* 0x004fc400000000ff */
[----:B---3--:R-:W-:Y:S02]  /*1a830*/  IADD3 R3, PT, PT, R215, -0x2, RZ ;  /* 0xfffffffed7037810 */ /* 0x008fe40007ffe0ff */
[----:B----4-:R-:W-:Y:S02]  /*1a840*/  F2FP.F16.F32.PACK_AB R167, R12, R49 ;  /* 0x000000310ca7723e */ /* 0x010fe400000000ff */
[----:B------:R-:W-:Y:S01]  /*1a850*/  ISETP.GE.AND P0, PT, R3, R168, PT ;  /* 0x000000a80300720c */ /* 0x000fe20003f06270 */
[----:B-----5:R-:W-:Y:S01]  /*1a860*/  FADD.FTZ R2, R111, R6 ;  /* 0x000000066f027221 */ /* 0x020fe20000010000 */
[----:B------:R-:W-:Y:S01]  /*1a870*/  F2FP.F16.F32.PACK_AB R164, R15, R48 ;  /* 0x000000300fa4723e */ /* 0x000fe200000000ff */
        /* <DEDUP_REMOVED lines=67> */
.L_x_2152:
[----:B--2---:R-:W2:Y:S01]  /*1acb0*/  LDL R5, [R1+0x28] ;  /* 0x0000280001057983 */ /* 0x004ea20000100800 */
[----:B------:R-:W3:Y:S01]  /*1acc0*/  LDC.64 R12, c[0x0][0x358] ;  /* 0x0000d600ff0c7b82 */ /* 0x000ee20000000a00 */
[----:B------:R-:W-:Y:S04]  /*1acd0*/  DEPBAR.LE SB0, 0x0 ;  /* 0x000080000000791a */ /* 0x000fe80000000000 */
[----:B------:R-:W4:Y:S01]  /*1ace0*/  LDL R4, [R1+0x24] ;  /* 0x0000240001047983 */ /* 0x000f220000100800 */
[----:B------:R-:W-:Y:S05]  /*1acf0*/  WARPSYNC.ALL ;  /* 0x0000000000007948 */ /* 0x000fea0003800000 */
[----:B------:R-:W-:Y:S01]  /*1ad00*/  BAR.SYNC.DEFER_BLOCKING 0x0 ;  /* 0x0000000000007b1d */ /* 0x000fe20000010000 */
[----:B-1----:R-:W-:Y:S05]  /*1ad10*/  @!P5 IMAD.MOV.U32 R0, RZ, RZ, RZ ;  /* 0x000000ffff00d224 */ /* 0x002fea00078e00ff */
[----:B------:R-:W-:Y:S01]  /*1ad20*/  @!P5 IADD3 R3, P0, PT, RZ, -R0, RZ ;  /* 0x80000000ff03d210 */ /* 0x000fe20007f1e0ff */
[----:B------:R1:W5:Y:S01]  /*1ad30*/  LDL R230, [R1+0x14] ;  /* 0x0000140001e67983 */ /* 0x0003620000100800 */
[----:B------:R-:W-:Y:S01]  /*1ad40*/  BSSY.RECONVERGENT B0, `(.L_x_2146) ;  /* 0x000005b000007945 */ /* 0x000fe20003800200 */
[----:B------:R-:W1:Y:S01]  /*1ad50*/  S2R R225, SR_TID.X ;  /* 0x0000000000e17919 */ /* 0x000e620000002100 */
[----:B----4-:R-:W-:Y:S01]  /*1ad60*/  IMAD.MOV.U32 R15, RZ, RZ, R4 ;  /* 0x000000ffff0f7224 */ /* 0x010fe200078e0004 */
[----:B---3--:R-:W-:Y:S01]  /*1ad70*/  @!P5 R2UR UR4, R12 ;  /* 0x000000000c04d2ca */ /* 0x008fe200000e0000 */
[----:B--2---:R-:W-:Y:S01]  /*1ad80*/  IMAD.MOV.U32 R16, RZ, RZ, R5 ;  /* 0x000000ffff107224 */ /* 0x004fe200078e0005 */
[----:B------:R-:W-:Y:S02]  /*1ad90*/  @!P5 R2UR UR5, R13 ;  /* 0x000000000d05d2ca */ /* 0x000fe400000e0000 */
[----:B-1----:R-:W-:Y:S11]  /*1ada0*/  LOP3.LUT R17, R225, 0x38, RZ, 0xc0, !PT ;  /* 0x00000038e1117812 */ /* 0x002ff600078ec0ff */
[----:B------:R-:W2:Y:S02]  /*1adb0*/  @!P5 LD.E R2, desc[UR4][R134.64+0x40] ;  /* 0x000040048602d980 */ /* 0x000ea4000c101900 */
[----:B--2---:R-:W-:Y:S04]  /*1adc0*/  @!P5 IMAD.SHL.U32 R0, R2, 0x100, RZ ;  /* 0x000001000200d824 */ /* 0x004fe800078e00ff */
[----:B------:R-:W-:Y:S05]  /*1add0*/  @!P5 IMAD.X R0, RZ, RZ, ~R0, P0 ;  /* 0x000000ffff00d224 */ /* 0x000fea00000e0e00 */
[----:B------:R-:W-:Y:S04]  /*1ade0*/  @!P5 SHF.R.S64 R2, R3, 0x1f, R0 ;  /* 0x0000001f0302d819 */ /* 0x000fe80000001000 */
[----:B------:R-:W-:Y:S01]  /*1adf0*/  @!P5 IADD3 R5, P0, PT, R5, R2, RZ ;  /* 0x000000020505d210 */ /* 0x000fe20007f1e0ff */
[----:B------:R-:W-:Y:S03]  /*1ae00*/  IMAD.SHL.U32 R2, R225, 0x8, RZ ;  /* 0x00000008e1027824 */ /* 0x000fe600078e00ff */
[----:B------:R-:W-:Y:S01]  /*1ae10*/  @!P5 LEA.HI.X.SX32 R4, R0, R4, 0x1, P0 ;  /* 0x000000040004d211 */ /* 0x000fe200000f0eff */
[----:B------:R1:W-:Y:S01]  /*1ae20*/  @!P5 STL [R1+0x28], R5 ;  /* 0x000028050100d387 */ /* 0x0003e20000100800 */
[----:B------:R-:W-:Y:S03]  /*1ae30*/  IMAD.MOV.U32 R18, RZ, RZ, R5 ;  /* 0x000000ffff127224 */ /* 0x000fe600078e0005 */
[----:B------:R1:W-:Y:S01]  /*1ae40*/  @!P5 STL [R1+0x24], R4 ;  /* 0x000024040100d387 */ /* 0x0003e20000100800 */
[----:B------:R-:W-:Y:S05]  /*1ae50*/  @!P5 BRA `(.L_x_2147) ;  /* 0x000000040024d947 */ /* 0x000fea0003800000 */
[----:B-----5:R-:W-:Y:S01]  /*1ae60*/  VIADD R9, R230, 0xffffff00 ;  /* 0xffffff00e6097836 */ /* 0x020fe20000000000 */
[C---:B------:R-:W-:Y:S01]  /*1ae70*/  R2UR UR4, R12.reuse ;  /* 0x000000000c0472ca */ /* 0x040fe200000e0000 */
[----:B------:R-:W2:Y:S01]  /*1ae80*/  LDL.64 R20, [R1] ;  /* 0x0000000001147983 */ /* 0x000ea20000100a00 */
[C---:B------:R-:W-:Y:S02]  /*1ae90*/  R2UR UR5, R13.reuse ;  /* 0x000000000d0572ca */ /* 0x040fe400000e0000 */
[----:B------:R-:W-:Y:S02]  /*1aea0*/  IABS R6, R9 ;  /* 0x0000000900067213 */ /* 0x000fe40000000000 */
[C---:B------:R-:W-:Y:S02]  /*1aeb0*/  R2UR UR14, R12.reuse ;  /* 0x000000000c0e72ca */ /* 0x040fe400000e0000 */
[C---:B------:R-:W-:Y:S02]  /*1aec0*/  R2UR UR15, R13.reuse ;  /* 0x000000000d0f72ca */ /* 0x040fe400000e0000 */
[C---:B------:R-:W-:Y:S02]  /*1aed0*/  R2UR UR12, R12.reuse ;  /* 0x000000000c0c72ca */ /* 0x040fe400000e0000 */
[C---:B------:R-:W-:Y:S02]  /*1aee0*/  R2UR UR13, R13.reuse ;  /* 0x000000000d0d72ca */ /* 0x040fe400000e0000 */
[----:B------:R-:W-:Y:S01]  /*1aef0*/  R2UR UR10, R12 ;  /* 0x000000000c0a72ca */ /* 0x000fe200000e0000 */
[----:B------:R-:W3:Y:S01]  /*1af00*/  LD.E R3, desc[UR4][R134.64+0x170] ;  /* 0x0001700486037980 */ /* 0x000ee2000c101900 */
[----:B------:R-:W-:Y:S02]  /*1af10*/  R2UR UR11, R13 ;  /* 0x000000000d0b72ca */ /* 0x000fe400000e0000 */
[-C--:B---3--:R-:W-:Y:S02]  /*1af20*/  IABS R0, R3.reuse ;  /* 0x0000000300007213 */ /* 0x088fe40000000000 */
[-C--:B------:R-:W-:Y:S02]  /*1af30*/  IABS R8, R3.reuse ;  /* 0x0000000300087213 */ /* 0x080fe40000000000 */
[----:B-1----:R-:W1:Y:S01]  /*1af40*/  I2F.RP R4, R0 ;  /* 0x0000000000047306 */ /* 0x002e620000209400 */
        /* <DEDUP_REMOVED lines=24> */
[----:B------:R-:W3:Y:S01]  /*1b0d0*/  LD.E.64 R6, desc[UR4][R134.64+0x40] ;  /* 0x0000400486067980 */ /* 0x000ee2000c101b00 */
[-C--:B------:R-:W-:Y:S04]  /*1b0e0*/  LOP3.LUT R0, R230, R3.reuse, RZ, 0x3c, !PT ;  /* 0x00000003e6007212 */ /* 0x080fe800078e3cff */
[----:B------:R-:W-:Y:S01]  /*1b0f0*/  @P3 VIADD R4, R4, 0x1 ;  /* 0x0000000104043836 */ /* 0x000fe20000000000 */
[----:B------:R-:W-:Y:S02]  /*1b100*/  ISETP.GE.AND P2, PT, R0, RZ, PT ;  /* 0x000000ff0000720c */ /* 0x000fe40003f46270 */
[----:B------:R-:W-:Y:S01]  /*1b110*/  LOP3.LUT R0, RZ, R3, RZ, 0x33, !PT ;  /* 0x00000003ff007212 */ /* 0x000fe200078e33ff */
[----:B------:R-:W-:Y:S02]  /*1b120*/  @!P6 IMAD.MOV R4, RZ, RZ, -R4 ;  /* 0x000000ffff04e224 */ /* 0x000fe400078e0a04 */
[----:B------:R-:W-:Y:S03]  /*1b130*/  @P4 VIADD R5, R5, 0x1 ;  /* 0x0000000105054836 */ /* 0x000fe60000000000 */
[----:B------:R-:W-:Y:S04]  /*1b140*/  SEL R10, R0, R4, !P0 ;  /* 0x00000004000a7207 */ /* 0x000fe80004000000 */
[CC--:B--2---:R-:W-:Y:S01]  /*1b150*/  LEA R8, P1, R10.reuse, R20.reuse, 0x2 ;  /* 0x000000140a087211 */ /* 0x0c4fe200078210ff */
[----:B------:R-:W-:Y:S03]  /*1b160*/  @!P2 IMAD.MOV R5, RZ, RZ, -R5 ;  /* 0x000000ffff05a224 */ /* 0x000fe600078e0a05 */
[----:B------:R-:W-:Y:S02]  /*1b170*/  LEA.HI.X.SX32 R9, R10, R21, 0x2, P1 ;  /* 0x000000150a097211 */ /* 0x000fe400008f16ff */
[----:B------:R-:W-:Y:S03]  /*1b180*/  SEL R0, R0, R5, !P0 ;  /* 0x0000000500007207 */ /* 0x000fe60004000000 */
[----:B------:R-:W2:Y:S01]  /*1b190*/  LD.E R14, desc[UR14][R8.64] ;  /* 0x0000000e080e7980 */ /* 0x000ea2000c101900 */
[C---:B------:R-:W-:Y:S04]  /*1b1a0*/  LEA R4, P0, R0.reuse, R20, 0x2 ;  /* 0x0000001400047211 */ /* 0x040fe800078010ff */
[C---:B------:R-:W-:Y:S01]  /*1b1b0*/  LEA.HI.X.SX32 R5, R0.reuse, R21, 0x2, P0 ;  /* 0x0000001500057211 */ /* 0x040fe200000f16ff */
[----:B------:R-:W-:Y:S04]  /*1b1c0*/  IMAD.IADD R0, R0, 0x1, -R10 ;  /* 0x0000000100007824 */ /* 0x000fe800078e0a0a */
[----:B------:R-:W-:Y:S01]  /*1b1d0*/  IMAD R3, R3, R0, -0x100 ;  /* 0xffffff0003037424 */ /* 0x000fe200078e0200 */
[----:B------:R1:W2:Y:S04]  /*1b1e0*/  LD.E R11, desc[UR12][R4.64] ;  /* 0x0000000c040b7980 */ /* 0x0002a8000c101900 */
[----:B------:R-:W-:Y:S01]  /*1b1f0*/  SHF.R.S32.HI R10, RZ, 0x1f, R3 ;  /* 0x0000001fff0a7819 */ /* 0x000fe20000011403 */
[----:B------:R-:W4:Y:S01]  /*1b200*/  LD.E.64 R8, desc[UR10][R134.64+0x28] ;  /* 0x0000280a86087980 */ /* 0x000f22000c101b00 */
[-C--:B---3--:R-:W-:Y:S02]  /*1b210*/  IMAD R0, R7, R3.reuse, RZ ;  /* 0x0000000307007224 */ /* 0x088fe400078e02ff */
[C---:B-1----:R-:W-:Y:S04]  /*1b220*/  IMAD.WIDE.U32 R4, R6.reuse, R3, RZ ;  /* 0x0000000306047225 */ /* 0x042fe800078e00ff */
[----:B------:R-:W-:Y:S04]  /*1b230*/  IMAD R6, R6, R10, R0 ;  /* 0x0000000a06067224 */ /* 0x000fe800078e0200 */
[----:B------:R-:W-:Y:S02]  /*1b240*/  IMAD.IADD R5, R5, 0x1, R6 ;  /* 0x0000000105057824 */ /* 0x000fe400078e0206 */
[----:B--2---:R-:W-:Y:S05]  /*1b250*/  IMAD.IADD R11, R14, 0x1, -R11 ;  /* 0x000000010e0b7824 */ /* 0x004fea00078e0a0b */
        /* <DEDUP_REMOVED lines=9> */
.L_x_2147:
[----:B------:R-:W-:Y:S05]  /*1b2f0*/  BSYNC.RECONVERGENT B0 ;  /* 0x0000000000007941 */ /* 0x000fea0003800200 */
.L_x_2146:
[----:B------:R-:W3:Y:S01]  /*1b300*/  LDL R6, [R1+0x18] ;  /* 0x0000180001067983 */ /* 0x000ee20000100800 */
[----:B------:R-:W4:Y:S01]  /*1b310*/  S2UR UR10, SR_CgaCtaId ;  /* 0x00000000000a79c3 */ /* 0x000f220000008800 */
[----:B-1----:R-:W-:Y:S01]  /*1b320*/  LOP3.LUT R5, R2, 0x38, RZ, 0xc0, !PT ;  /* 0x0000003802057812 */ /* 0x002fe200078ec0ff */
[----:B------:R-:W-:Y:S01]  /*1b330*/  UMOV UR11, 0x400 ;  /* 0x00000400000b7882 */ /* 0x000fe20000000000 */
[----:B--2---:R-:W2:Y:S01]  /*1b340*/  LDL R0, [R1+0x24] ;  /* 0x0000240001007983 */ /* 0x004ea20000100800 */
[----:B------:R-:W-:Y:S01]  /*1b350*/  SHF.L.U32 R224, R225, 0x6, RZ ;  /* 0x00000006e1e07819 */ /* 0x000fe200000006ff */
[----:B------:R-:W1:Y:S01]  /*1b360*/  LDCU.64 UR4, c[0x0][0x358] ;  /* 0x00006b00ff0477ac */ /* 0x000e620008000a00 */
[--C-:B------:R-:W-:Y:S01]  /*1b370*/  SHF.R.U32.HI R222, RZ, 0x1, R225.reuse ;  /* 0x00000001ffde7819 */ /* 0x100fe200000116e1 */
[----:B------:R-:W-:Y:S01]  /*1b380*/  BSSY.RECONVERGENT B1, `(.L_x_2148) ;  /* 0x0000356000017945 */ /* 0x000fe20003800200 */
[--C-:B------:R-:W-:Y:S02]  /*1b390*/  LOP3.LUT R4, R17, 0x1c0, R2.reuse, 0xf8, !PT ;  /* 0x000001c011047812 */ /* 0x100fe400078ef802 */
[----:B------:R-:W-:Y:S02]  /*1b3a0*/  LOP3.LUT R168, R224, 0x1c0, RZ, 0xc0, !PT ;  /* 0x000001c0e0a87812 */ /* 0x000fe400078ec0ff */
[--C-:B------:R-:W-:Y:S02]  /*1b3b0*/  LOP3.LUT R4, R4, 0x38, R2.reuse, 0x78, !PT ;  /* 0x0000003804047812 */ /* 0x100fe400078e7802 */
[----:B------:R-:W-:Y:S02]  /*1b3c0*/  LOP3.LUT R168, R168, 0x8, R225, 0xf8, !PT ;  /* 0x00000008a8a87812 */ /* 0x000fe400078ef8e1 */
[----:B------:R-:W-:Y:S02]  /*1b3d0*/  SHF.L.U32 R11, R250, 0x5, RZ ;  /* 0x00000005fa0b7819 */ /* 0x000fe400000006ff */
[--C-:B------:R-:W-:Y:S02]  /*1b3e0*/  LOP3.LUT R168, R168, 0x38, R2.reuse, 0x78, !PT ;  /* 0x00000038a8a87812 */ /* 0x100fe400078e7802 */
[----:B------:R-:W-:Y:S02]  /*1b3f0*/  LOP3.LUT R4, R4, 0x1e00, R2, 0xf8, !PT ;  /* 0x00001e0004047812 */ /* 0x000fe400078ef802 */
[----:B------:R-:W-:Y:S02]  /*1b400*/  SHF.L.U64.HI R10, R250, 0x5, R251 ;  /* 0x00000005fa0a7819 */ /* 0x000fe400000102fb */
[----:B------:R-:W-:Y:S02]  /*1b410*/  SHF.L.U32 R223, R225, 0x5, RZ ;  /* 0x00000005e1df7819 */ /* 0x000fe400000006ff */
[----:B------:R-:W-:Y:S02]  /*1b420*/  MOV R220, 0x20 ;  /* 0x0000002000dc7802 */ /* 0x000fe40000000f00 */
[----:B------:R-:W-:Y:S02]  /*1b430*/  LOP3.LUT R223, R223, 0x7c00, RZ, 0xc0, !PT ;  /* 0x00007c00dfdf7812 */ /* 0x000fe400078ec0ff */
[----:B------:R-:W-:Y:S02]  /*1b440*/  LOP3.LUT P2, RZ, R225, 0x4, RZ, 0xc0, !PT ;  /* 0x00000004e1ff7812 */ /* 0x000fe4000784c0ff */
[----:B--2---:R-:W-:Y:S01]  /*1b450*/  MOV R3, R0 ;  /* 0x0000000000037202 */ /* 0x004fe20000000f00 */
[----:B----4-:R-:W-:Y:S01]  /*1b460*/  ULEA UR8, UR10, UR11, 0x18 ;  /* 0x0000000b0a087291 */ /* 0x010fe2000f8ec0ff */
[----:B---3--:R-:W-:Y:S02]  /*1b470*/  ISETP.GE.AND P0, PT, R5, R6, PT ;  /* 0x000000060500720c */ /* 0x008fe40003f06270 */
[----:B------:R-:W-:Y:S02]  /*1b480*/  LOP3.LUT R0, R222, 0x8, RZ, 0xc0, !PT ;  /* 0x00000008de007812 */ /* 0x000fe400078ec0ff */
[----:B------:R-:W-:Y:S02]  /*1b490*/  MOV R6, R3 ;  /* 0x0000000300067202 */ /* 0x000fe40000000f00 */
[----:B------:R-:W-:Y:S02]  /*1b4a0*/  LOP3.LUT R0, R0, 0x1c0, R224, 0xf8, !PT ;  /* 0x000001c000007812 */ /* 0x000fe400078ef8e0 */
[----:B------:R-:W-:Y:S02]  /*1b4b0*/  LOP3.LUT R3, R224, 0x400, RZ, 0xc0, !PT ;  /* 0x00000400e0037812 */ /* 0x000fe400078ec0ff */
[----:B------:R-:W-:Y:S02]  /*1b4c0*/  LOP3.LUT R221, R0, 0x38, R2, 0x78, !PT ;  /* 0x0000003800dd7812 */ /* 0x000fe400078e7802 */
[----:B------:R-:W-:Y:S02]  /*1b4d0*/  IADD3 R2, P1, PT, R11, R18, RZ ;  /* 0x000000120b027210 */ /* 0x000fe40007f3e0ff */
[----:B------:R-:W-:Y:S02]  /*1b4e0*/  @!P0 R2UR UR32, R12 ;  /* 0x000000000c2082ca */ /* 0x000fe400000e0000 */
[C---:B------:R-:W-:Y:S02]  /*1b4f0*/  @!P0 R2UR UR33, R13.reuse ;  /* 0x000000000d2182ca */ /* 0x040fe400000e0000 */
[----:B------:R-:W-:Y:S02]  /*1b500*/  LEA R168, R168, R3, 0x1 ;  /* 0x00000003a8a87211 */ /* 0x000fe400078e08ff */
[-C--:B------:R-:W-:Y:S02]  /*1b510*/  IADD3.X R3, PT, PT, R10, R6.reuse, RZ, P1, !PT ;  /* 0x000000060a037210 */ /* 0x080fe40000ffe4ff */
[----:B------:R-:W-:Y:S02]  /*1b520*/  @!P0 MOV R7, R6 ;  /* 0x0000000600078202 */ /* 0x000fe40000000f00 */
[----:B------:R-:W-:Y:S02]  /*1b530*/  LEA R227, R4, UR8, 0x1 ;  /* 0x0000000804e37c11 */ /* 0x000fe4000f8e08ff */
[----:B------:R-:W-:Y:S02]  /*1b540*/  @!P0 MOV R6, R18 ;  /* 0x0000001200068202 */ /* 0x000fe40000000f00 */
[C---:B------:R-:W-:Y:S02]  /*1b550*/  @!P0 R2UR UR30, R12.reuse ;  /* 0x000000000c1e82ca */ /* 0x040fe400000e0000 */
[C---:B------:R-:W-:Y:S01]  /*1b560*/  @!P0 R2UR UR31, R13.reuse ;  /* 0x000000000d1f82ca */ /* 0x040fe200000e0000 */
[----:B------:R-:W-:Y:S01]  /*1b570*/  @!PT LDS RZ, [RZ] ;  /* 0x00000000fffff984 */ /* 0x000fe20000000800 */
[----:B------:R-:W-:Y:S01]  /*1b580*/  @!PT LDS RZ, [RZ] ;  /* 0x00000000fffff984 */ /* 0x000fe20000000800 */
[----:B------:R-:W-:Y:S01]  /*1b590*/  @!PT LDS RZ, [RZ] ;  /* 0x00000000fffff984 */ /* 0x000fe20000000800 */
[----:B------:R2:W-:Y:S01]  /*1b5a0*/  @!P0 LDGSTS.E.BYPASS.LTC128B.128 [R227+0xa000], desc[UR32][R6.64] ;  /* 0x0a00000006e38fae */ /* 0x0005e2000b981a20 */
[----:B------:R-:W-:Y:S02]  /*1b5b0*/  @!P0 R2UR UR28, R12 ;  /* 0x000000000c1c82ca */ /* 0x000fe400000e0000 */
[----:B------:R-:W-:Y:S02]  /*1b5c0*/  @!P0 R2UR UR29, R13 ;  /* 0x000000000d1d82ca */ /* 0x000fe400000e0000 */
[-C--:B------:R-:W-:Y:S02]  /*1b5d0*/  IADD3 R4, P1, PT, R2, R11.reuse, RZ ;  /* 0x0000000b02047210 */ /* 0x080fe40007f3e0ff */
[C---:B------:R-:W-:Y:S01]  /*1b5e0*/  @!P0 R2UR UR26, R12.reuse ;  /* 0x000000000c1a82ca */ /* 0x040fe200000e0000 */
[----:B------:R-:W-:Y:S01]  /*1b5f0*/  @P0 STS.128 [R227+0xa000], RZ ;  /* 0x00a000ffe3000388 */ /* 0x000fe20000000c00 */
[-C--:B------:R-:W-:Y:S02]  /*1b600*/  IADD3.X R5, PT, PT, R3, R10.reuse, RZ, P1, !PT ;  /* 0x0000000a03057210 */ /* 0x080fe40000ffe4ff */
[C---:B------:R-:W-:Y:S02]  /*1b610*/  @!P0 R2UR UR27, R13.reuse ;  /* 0x000000000d1b82ca */ /* 0x040fe400000e0000 */
[C---:B------:R-:W-:Y:S02]  /*1b620*/  @!P0 R2UR UR24, R12.reuse ;  /* 0x000000000c1882ca */ /* 0x040fe400000e0000 */
[C---:B------:R-:W-:Y:S01]  /*1b630*/  @!P0 R2UR UR25, R13.reuse ;  /* 0x000000000d1982ca */ /* 0x040fe200000e0000 */
[----:B------:R-:W-:Y:S01]  /*1b640*/  @!PT LDS RZ, [RZ] ;  /* 0x00000000fffff984 */ /* 0x000fe20000000800 */
[----:B------:R-:W-:Y:S01]  /*1b650*/  @!PT LDS RZ, [RZ] ;  /* 0x00000000fffff984 */ /* 0x000fe20000000800 */
[----:B------:R-:W-:Y:S01]  /*1b660*/  @!PT LDS RZ, [RZ] ;  /* 0x00000000fffff984 */ /* 0x000fe20000000800 */
[----:B------:R3:W-:Y:S01]  /*1b670*/  @!P0 LDGSTS.E.BYPASS.LTC128B.128 [R227+0xa800], desc[UR30][R2.64] ;  /* 0x0a80000002e38fae */ /* 0x0007e2000b981a1e */
[C---:B------:R-:W-:Y:S02]  /*1b680*/  @!P0 R2UR UR22, R12.reuse ;  /* 0x000000000c1682ca */ /* 0x040fe400000e0000 */
[C---:B------:R-:W-:Y:S02]  /*1b690*/  @!P0 R2UR UR23, R13.reuse ;  /* 0x000000000d1782ca */ /* 0x040fe400000e0000 */
[C---:B------:R-:W-:Y:S02]  /*1b6a0*/  @!P0 R2UR UR20, R12.reuse ;  /* 0x000000000c1482ca */ /* 0x040fe400000e0000 */
[C---:B------:R-:W-:Y:S01]  /*1b6b0*/  @!P0 R2UR UR21, R13.reuse ;  /* 0x000000000d1582ca */ /* 0x040fe200000e0000 */
[----:B------:R-:W-:Y:S01]  /*1b6c0*/  @P0 STS.128 [R227+0xa800], RZ ;  /* 0x00a800ffe3000388 */ /* 0x000fe20000000c00 */
[----:B------:R-:W-:Y:S02]  /*1b6d0*/  @!P0 R2UR UR18, R12 ;  /* 0x000000000c1282ca */ /* 0x000fe400000e0000 */
[-C--:B--2---:R-:W-:Y:S02]  /*1b6e0*/  IADD3 R6, P1, PT, R4, R11.reuse, RZ ;  /* 0x0000000b04067210 */ /* 0x084fe40007f3e0ff */
[----:B------:R-:W-:Y:S02]  /*1b6f0*/  @!P0 R2UR UR19, R13 ;  /* 0x000000000d1382ca */ /* 0x000fe400000e0000 */
[-C--:B------:R-:W-:Y:S01]  /*1b700*/  IADD3.X R7, PT, PT, R5, R10.reuse, RZ, P1, !PT ;  /* 0x0000000a05077210 */ /* 0x080fe20000ffe4ff */
        /* <DEDUP_REMOVED lines=10> */
[-C--:B---3--:R-:W-:Y:S02]  /*1b7b0*/  IADD3 R2, P1, PT, R6, R11.reuse, RZ ;  /* 0x0000000b06027210 */ /* 0x088fe40007f3e0ff */
[----:B------:R-:W-:Y:S02]  /*1b7c0*/  @!P0 R2UR UR13, R13 ;  /* 0x000000000d0d82ca */ /* 0x000fe400000e0000 */
[-C--:B------:R-:W-:Y:S01]  /*1b7d0*/  IADD3.X R3, PT, PT, R7, R10.reuse, RZ, P1, !PT ;  /* 0x0000000a07037210 */ /* 0x080fe20000ffe4ff */
[----:B------:R-:W-:Y:S01]  /*1b7e0*/  @!PT LDS RZ, [RZ] ;  /* 0x00000000fffff984 */ /* 0x000fe20000000800 */
[----:B------:R-:W-:Y:S01]  /*1b7f0*/  @!PT LDS RZ, [RZ] ;  /* 0x00000000fffff984 */ /* 0x000fe20000000800 */
[----:B------:R-:W-:Y:S01]  /*1b800*/  @!PT LDS RZ, [RZ] ;  /* 0x00000000fffff984 */ /* 0x000fe20000000800 */
[----:B------:R-:W-:Y:S01]  /*1b810*/  @!P0 LDGSTS.E.BYPASS.LTC128B.128 [R227+0xb800], desc[UR26][R6.64] ;  /* 0x0b80000006e38fae */ /* 0x000fe2000b981a1a */
        /* <DEDUP_REMOVED lines=13> */
[----:B------:R-:W-:Y:S02]  /*1b8f0*/  IADD3 R8, P1, PT, R4, R11, RZ ;  /* 0x0000000b04087210 */ /* 0x000fe40007f3e0ff */
[C---:B------:R-:W-:Y:S02]  /*1b900*/  @!P0 R2UR UR34, R12.reuse ;  /* 0x000000000c2282ca */ /* 0x040fe400000e0000 */
[-C--:B------:R-:W-:Y:S02]  /*1b910*/  IADD3.X R9, PT, PT, R5, R10.reuse, RZ, P1, !PT ;  /* 0x0000000a05097210 */ /* 0x080fe40000ffe4ff */
[C---:B------:R-:W-:Y:S01]  /*1b920*/  @!P0 R2UR UR35, R13.reuse ;  /* 0x000000000d2382ca */ /* 0x040fe200000e0000 */
[----:B------:R-:W-:Y:S01]  /*1b930*/  @P0 STS.128 [R227+0xc000], RZ ;  /* 0x00c000ffe3000388 */ /* 0x000fe20000000c00 */
[----:B------:R-:W-:Y:S02]  /*1b940*/  @!P0 R2UR UR10, R12 ;  /* 0x000000000c0a82ca */ /* 0x000fe400000e0000 */
[----:B------:R-:W-:Y:S02]  /*1b950*/  @!P0 R2UR UR11, R13 ;  /* 0x000000000d0b82ca */ /* 0x000fe400000e0000 */
[----:B------:R-:W-:Y:S02]  /*1b960*/  LOP3.LUT R0, R223, 0x200, R224, 0xf8, !PT ;  /* 0x00000200df007812 */ /* 0x000fe400078ef8e0 */
[----:B------:R-:W-:Y:S01]  /*1b970*/  IADD3 R212, PT, PT, R168, UR8, RZ ;  /* 0x00000008a8d47c10 */ /* 0x000fe2000fffe0ff */
[----:B------:R-:W-:Y:S01]  /*1b980*/  @!PT LDS RZ, [RZ] ;  /* 0x00000000fffff984 */ /* 0x000fe20000000800 */
[----:B------:R-:W-:Y:S01]  /*1b990*/  @!PT LDS RZ, [RZ] ;  /* 0x00000000fffff984 */ /* 0x000fe20000000800 */
[----:B------:R-:W-:Y:S01]  /*1b9a0*/  @!PT LDS RZ, [RZ] ;  /* 0x00000000fffff984 */ /* 0x000fe20000000800 */
[----:B------:R-:W-:Y:S01]  /*1b9b0*/  @!P0 LDGSTS.E.BYPASS.LTC128B.128 [R227+0xc800], desc[UR22][R4.64] ;  /* 0x0c80000004e38fae */ /* 0x000fe2000b981a16 */
[----:B------:R-:W-:Y:S07]  /*1b9c0*/  LOP3.LUT R0, R0, R221, RZ, 0xfc, !PT ;  /* 0x000000dd00007212 */ /* 0x000fee00078efcff */
[----:B------:R-:W-:Y:S01]  /*1b9d0*/  @P0 STS.128 [R227+0xc800], RZ ;  /* 0x00c800ffe3000388 */ /* 0x000fe20000000c00 */
[-C--:B--2---:R-:W-:Y:S04]  /*1b9e0*/  IADD3 R2, P1, PT, R8, R11.reuse, RZ ;  /* 0x0000000b08027210 */ /* 0x084fe80007f3e0ff */
[-C--:B------:R-:W-:Y:S03]  /*1b9f0*/  IADD3.X R3, PT, PT, R9, R10.reuse, RZ, P1, !PT ;  /* 0x0000000a09037210 */ /* 0x080fe60000ffe4ff */
        /* <DEDUP_REMOVED lines=20> */
[----:B------:R-:W-:Y:S01]  /*1bb40*/  @P0 STS.128 [R227+0xe000], RZ ;  /* 0x00e000ffe3000388 */ /* 0x000fe20000000c00 */
[-C--:B---3--:R-:W-:Y:S04]  /*1bb50*/  IADD3 R2, P1, PT, R4, R11.reuse, RZ ;  /* 0x0000000b04027210 */ /* 0x088fe80007f3e0ff */
[-C--:B------:R-:W-:Y:S03]  /*1bb60*/  IADD3.X R3, PT, PT, R5, R10.reuse, RZ, P1, !PT ;  /* 0x0000000a05037210 */ /* 0x080fe60000ffe4ff */
[----:B------:R-:W-:Y:S01]  /*1bb70*/  @!PT LDS RZ, [RZ] ;  /* 0x00000000fffff984 */ /* 0x000fe20000000800 */
[----:B------:R-:W-:Y:S01]  /*1bb80*/  @!PT LDS RZ, [RZ] ;  /* 0x00000000fffff984 */ /* 0x000fe20000000800 */
[----:B------:R-:W-:Y:S01]  /*1bb90*/  @!PT LDS RZ, [RZ] ;  /* 0x00000000fffff984 */ /* 0x000fe20000000800 */
[----:B------:R-:W-:Y:S08]  /*1bba0*/  @!P0 LDGSTS.E.BYPASS.LTC128B.128 [R227+0xe800], desc[UR14][R8.64] ;  /* 0x0e80000008e38fae */ /* 0x000ff0000b981a0e */
[----:B------:R-:W-:Y:S01]  /*1bbb0*/  @P0 STS.128 [R227+0xe800], RZ ;  /* 0x00e800ffe3000388 */ /* 0x000fe20000000c00 */
[-C--:B--2---:R-:W-:Y:S04]  /*1bbc0*/  IADD3 R6, P1, PT, R2, R11.reuse, RZ ;  /* 0x0000000b02067210 */ /* 0x084fe80007f3e0ff */
        /* <DEDUP_REMOVED lines=25> */
[----:B--2---:R-:W-:Y:S04]  /*1bd60*/  @!P0 IADD3 R6, P1, PT, R2, R11, RZ ;  /* 0x0000000b02068210 */ /* 0x004fe80007f3e0ff */
[----:B------:R-:W-:Y:S03]  /*1bd70*/  @!P0 IADD3.X R7, PT, PT, R3, R10, RZ, P1, !PT ;  /* 0x0000000a03078210 */ /* 0x000fe60000ffe4ff */
        /* <DEDUP_REMOVED lines=10> */
[----:B------:R-:W-:Y:S02]  /*1be20*/  LOP3.LUT P0, RZ, R225, 0x2, RZ, 0xc0, !PT ;  /* 0x00000002e1ff7812 */ /* 0x000fe4000780c0ff */
[----:B--2---:R-:W-:Y:S02]  /*1be30*/  LEA R3, R0, UR8, 0x1 ;  /* 0x0000000800037c11 */ /* 0x004fe4000f8e08ff */
[----:B------:R-:W-:Y:S02]  /*1be40*/  SEL R220, R220, 0xffffffe0, !P0 ;  /* 0xffffffe0dcdc7807 */ /* 0x000fe40004000000 */
[----:B------:R-:W-:Y:S01]  /*1be50*/  MOV R2, 0x40 ;  /* 0x0000004000027802 */ /* 0x000fe20000000f00 */
[----:B------:R2:W-:Y:S01]  /*1be60*/  LDSM.16.M88.4 R128, [R3] ;  /* 0x000000000380783b */ /* 0x0005e20000000200 */
[CC--:B------:R-:W-:Y:S02]  /*1be70*/  IADD3 R172, PT, PT, R3.reuse, R220.reuse, RZ ;  /* 0x000000dc03ac7210 */ /* 0x0c0fe40007ffe0ff */
[----:B------:R-:W-:Y:S02]  /*1be80*/  IADD3 R0, PT, PT, R212, R220, RZ ;  /* 0x000000dcd4007210 */ /* 0x000fe40007ffe0ff */
[----:B------:R-:W-:Y:S03]  /*1be90*/  SEL R2, R2, 0xffffffc0, !P2 ;  /* 0xffffffc002027807 */ /* 0x000fe60005000000 */
[----:B------:R-:W3:Y:S08]  /*1bea0*/  LDSM.16.M88.4 R8, [R168+UR8+0x2000] ;  /* 0x00200008a808783b */ /* 0x000ef00008000200 */
[----:B------:R-:W4:Y:S01]  /*1beb0*/  LDSM.16.M88.4 R16, [R168+UR8+0x2800] ;  /* 0x00280008a810783b */ /* 0x000f220008000200 */
[-C--:B--2---:R-:W-:Y:S07]  /*1bec0*/  IADD3 R3, PT, PT, R3, R2.reuse, RZ ;  /* 0x0000000203037210 */ /* 0x084fee0007ffe0ff */
[----:B------:R-:W2:Y:S01]  /*1bed0*/  LDSM.16.M88.4 R24, [R168+UR8+0x3000] ;  /* 0x00300008a818783b */ /* 0x000ea20008000200 */
[----:B------:R-:W-:Y:S07]  /*1bee0*/  IADD3 R2, PT, PT, R212, R2, RZ ;  /* 0x00000002d4027210 */ /* 0x000fee0007ffe0ff */
[----:B------:R-:W1:Y:S08]  /*1bef0*/  LDSM.16.M88.4 R32, [R168+UR8+0x3800] ;  /* 0x00380008a820783b */ /* 0x000e700008000200 */
[----:B------:R-:W1:Y:S01]  /*1bf00*/  LDSM.16.M88.4 R40, [R168+UR8+0x4000] ;  /* 0x00400008a828783b */ /* 0x000e620008000200 */
[C---:B---3--:R-:W-:Y:S07]  /*1bf10*/  HMMA.16816.F32 R4, R128.reuse, R8, RZ ;  /* 0x000000088004723c */ /* 0x048fee00000018ff */
[----:B------:R-:W3:Y:S01]  /*1bf20*/  LDSM.16.M88.4 R48, [R168+UR8+0x4800] ;  /* 0x00480008a830783b */ /* 0x000ee20008000200 */
[C---:B------:R-:W-:Y:S07]  /*1bf30*/  HMMA.16816.F32 R8, R128.reuse, R10, RZ ;  /* 0x0000000a8008723c */ /* 0x040fee00000018ff */
[----:B------:R-:W3:Y:S01]  /*1bf40*/  LDSM.16.M88.4 R56, [R168+UR8+0x5000] ;  /* 0x00500008a838783b */ /* 0x000ee20008000200 */
[C---:B----4-:R-:W-:Y:S07]  /*1bf50*/  HMMA.16816.F32 R12, R128.reuse, R16, RZ ;  /* 0x00000010800c723c */ /* 0x050fee00000018ff */
[----:B------:R-:W4:Y:S01]  /*1bf60*/  LDSM.16.M88.4 R64, [R168+UR8+0x5800] ;  /* 0x00580008a840783b */ /* 0x000f220008000200 */
[C---:B------:R-:W-:Y:S07]  /*1bf70*/  HMMA.16816.F32 R16, R128.reuse, R18, RZ ;  /* 0x000000128010723c */ /* 0x040fee00000018ff */
[----:B------:R-:W4:Y:S01]  /*1bf80*/  LDSM.16.M88.4 R72, [R168+UR8+0x6000] ;  /* 0x00600008a848783b */ /* 0x000f220008000200 */
[C---:B--2---:R-:W-:Y:S07]  /*1bf90*/  HMMA.16816.F32 R20, R128.reuse, R24, RZ ;  /* 0x000000188014723c */ /* 0x044fee00000018ff */
[----:B------:R-:W2:Y:S01]  /*1bfa0*/  LDSM.16.M88.4 R80, [R168+UR8+0x6800] ;  /* 0x00680008a850783b */ /* 0x000ea20008000200 */
[C---:B------:R-:W-:Y:S07]  /*1bfb0*/  HMMA.16816.F32 R24, R128.reuse, R26, RZ ;  /* 0x0000001a8018723c */ /* 0x040fee00000018ff */
[----:B------:R-:W2:Y:S01]  /*1bfc0*/  LDSM.16.M88.4 R88, [R168+UR8+0x7000] ;  /* 0x00700008a858783b */ /* 0x000ea20008000200 */
[C---:B-1----:R-:W-:Y:S07]  /*1bfd0*/  HMMA.16816.F32 R28, R128.reuse, R32, RZ ;  /* 0x00000020801c723c */ /* 0x042fee00000018ff */
[----:B------:R-:W1:Y:S01]  /*1bfe0*/  LDSM.16.M88.4 R96, [R168+UR8+0x7800] ;  /* 0x00780008a860783b */ /* 0x000e620008000200 */
[C---:B------:R-:W-:Y:S07]  /*1bff0*/  HMMA.16816.F32 R32, R128.reuse, R34, RZ ;  /* 0x000000228020723c */ /* 0x040fee00000018ff */
[----:B------:R-:W1:Y:S01]  /*1c000*/  LDSM.16.M88.4 R104, [R168+UR8+0x8000] ;  /* 0x00800008a868783b */ /* 0x000e620008000200 */
[C---:B------:R-:W-:Y:S07]  /*1c010*/  HMMA.16816.F32 R36, R128.reuse, R40, RZ ;  /* 0x000000288024723c */ /* 0x040fee00000018ff */
[----:B------:R-:W1:Y:S01]  /*1c020*/  LDSM.16.M88.4 R112, [R168+UR8+0x8800] ;  /* 0x00880008a870783b */ /* 0x000e620008000200 */
[C---:B------:R-:W-:Y:S07]  /*1c030*/  HMMA.16816.F32 R40, R128.reuse, R42, RZ ;  /* 0x0000002a8028723c */ /* 0x040fee00000018ff */
[----:B------:R-:W1:Y:S01]  /*1c040*/  LDSM.16.M88.4 R120, [R168+UR8+0x9000] ;  /* 0x00900008a878783b */ /* 0x000e620008000200 */
[C---:B---3--:R-:W-:Y:S07]  /*1c050*/  HMMA.16816.F32 R44, R128.reuse, R48, RZ ;  /* 0x00000030802c723c */ /* 0x048fee00000018ff */
[----:B------:R-:W3:Y:S01]  /*1c060*/  LDSM.16.M88.4 R168, [R168+UR8+0x9800] ;  /* 0x00980008a8a8783b */ /* 0x000ee20008000200 */
[C---:B------:R-:W-:Y:S07]  /*1c070*/  HMMA.16816.F32 R48, R128.reuse, R50, RZ ;  /* 0x000000328030723c */ /* 0x040fee00000018ff */
[----:B------:R-:W-:Y:S01]  /*1c080*/  LDSM.16.M88.4 R172, [R172] ;  /* 0x00000000acac783b */ /* 0x000fe20000000200 */
[C---:B------:R-:W-:Y:S07]  /*1c090*/  HMMA.16816.F32 R52, R128.reuse, R56, RZ ;  /* 0x000000388034723c */ /* 0x040fee00000018ff */
[----:B------:R-:W3:Y:S01]  /*1c0a0*/  LDSM.16.M88.4 R176, [R0+0x2000] ;  /* 0x0020000000b0783b */ /* 0x000ee20000000200 */
[C---:B------:R-:W-:Y:S07]  /*1c0b0*/  HMMA.16816.F32 R56, R128.reuse, R58, RZ ;  /* 0x0000003a8038723c */ /* 0x040fee00000018ff */
[----:B------:R-:W3:Y:S01]  /*1c0c0*/  LDSM.16.M88.4 R180, [R0+0x2800] ;  /* 0x0028000000b4783b */ /* 0x000ee20000000200 */
        /* <DEDUP_REMOVED lines=8> */
[C---:B--2---:R-:W-:Y:S07]  /*1c150*/  HMMA.16816.F32 R76, R128.reuse, R80, RZ ;  /* 0x00000050804c723c */ /* 0x044fee00000018ff */
[----:B------:R-:W2:Y:S01]  /*1c160*/  LDSM.16.M88.4 R200, [R0+0x5000] ;  /* 0x0050000000c8783b */ /* 0x000ea20000000200 */
[C---:B------:R-:W-:Y:S07]  /*1c170*/  HMMA.16816.F32 R80, R128.reuse, R82, RZ ;  /* 0x000000528050723c */ /* 0x040fee00000018ff */
[----:B------:R-:W2:Y:S01]  /*1c180*/  LDSM.16.M88.4 R204, [R0+0x5800] ;  /* 0x0058000000cc783b */ /* 0x000ea20000000200 */
[C---:B------:R-:W-:Y:S07]  /*1c190*/  HMMA.16816.F32 R84, R128.reuse, R88, RZ ;  /* 0x000000588054723c */ /* 0x040fee00000018ff */
[----:B------:R-:W2:Y:S01]  /*1c1a0*/  LDSM.16.M88.4 R208, [R0+0x6000] ;  /* 0x0060000000d0783b */ /* 0x000ea20000000200 */
[C---:B------:R-:W-:Y:S07]  /*1c1b0*/  HMMA.16816.F32 R88, R128.reuse, R90, RZ ;  /* 0x0000005a8058723c */ /* 0x040fee00000018ff */
[----:B------:R-:W2:Y:S04]  /*1c1c0*/  LD.E R226, desc[UR4][R134.64+0x18c] ;  /* 0x00018c0486e27980 */ /* 0x000ea8000c101900 */
[----:B------:R-:W-:Y:S01]  /*1c1d0*/  LDSM.16.M88.4 R212, [R2+0x3000] ;  /* 0x0030000002d4783b */ /* 0x000fe20000000200 */
[C---:B-1----:R-:W-:Y:S07]  /*1c1e0*/  HMMA.16816.F32 R92, R128.reuse, R96, RZ ;  /* 0x00000060805c723c */ /* 0x042fee00000018ff */
[----:B------:R-:W0:Y:S01]  /*1c1f0*/  LDGDEPBAR ;  /* 0x00000000000079af */ /* 0x000e220000000000 */
        /* <DEDUP_REMOVED lines=8> */
[C---:B---3--:R-:W-:Y:S08]  /*1c280*/  HMMA.16816.F32 R124, R128.reuse, R168, RZ ;  /* 0x000000a8807c723c */ /* 0x048ff000000018ff */
[----:B------:R-:W-:Y:S01]  /*1c290*/  HMMA.16816.F32 R128, R128, R170, RZ ;  /* 0x000000aa8080723c */ /* 0x000fe200000018ff */
[----:B------:R-:W1:Y:S07]  /*1c2a0*/  LDSM.16.M88.4 R168, [R0+0x6800] ;  /* 0x0068000000a8783b */ /* 0x000e6e0000000200 */
        /* <DEDUP_REMOVED lines=17> */
[----:B------:R1:W4:Y:S07]  /*1c3c0*/  LDSM.16.M88.4 R196, [R0+0x9800] ;  /* 0x0098000000c4783b */ /* 0x00032e0000000200 */
[C---:B--2---:R-:W-:Y:S08]  /*1c3d0*/  HMMA.16816.F32 R52, R172.reuse, R200, R52 ;  /* 0x000000c8ac34723c */ /* 0x044ff00000001834 */
[C---:B------:R-:W-:Y:S01]  /*1c3e0*/  HMMA.16816.F32 R56, R172.reuse, R202, R56 ;  /* 0x000000caac38723c */ /* 0x040fe20000001838 */
[----:B------:R-:W-:Y:S07]  /*1c3f0*/  LDSM.16.M88.4 R200, [R3] ;  /* 0x0000000003c8783b */ /* 0x000fee0000000200 */
[C---:B------:R-:W-:Y:S03]  /*1c400*/  HMMA.16816.F32 R60, R172.reuse, R204, R60 ;  /* 0x000000ccac3c723c */ /* 0x040fe6000000183c */
[C---:B-1----:R-:W-:Y:S05]  /*1c410*/  IADD3 R0, PT, PT, R220.reuse, R2, RZ ;  /* 0x00000002dc007210 */ /* 0x042fea0007ffe0ff */
[C---:B------:R-:W-:Y:S01]  /*1c420*/  HMMA.16816.F32 R64, R172.reuse, R206, R64 ;  /* 0x000000ceac40723c */ /* 0x040fe20000001840 */
[----:B------:R-:W1:Y:S07]  /*1c430*/  LDSM.16.M88.4 R204, [R2+0x2000] ;  /* 0x0020000002cc783b */ /* 0x000e6e0000000200 */
        /* <DEDUP_REMOVED lines=9> */
[C---:B------:R-:W-:Y:S08]  /*1c4d0*/  HMMA.16816.F32 R92, R172.reuse, R180, R92 ;  /* 0x000000b4ac5c723c */ /* 0x040ff0000000185c */
[C---:B------:R-:W-:Y:S01]  /*1c4e0*/  HMMA.16816.F32 R96, R172.reuse, R182, R96 ;  /* 0x000000b6ac60723c */ /* 0x040fe20000001860 */
[----:B------:R-:W-:Y:S07]  /*1c4f0*/  LDSM.16.M88.4 R180, [R2+0x6000] ;  /* 0x0060000002b4783b */ /* 0x000fee0000000200 */
        /* <DEDUP_REMOVED lines=10> */
[----:B------:R-:W-:Y:S01]  /*1c5a0*/  HMMA.16816.F32 R128, R172, R198, R128 ;  /* 0x000000c6ac80723c */ /* 0x000fe20000001880 */
[----:B------:R-:W4:Y:S07]  /*1c5b0*/  LDSM.16.M88.4 R172, [R2+0x5000] ;  /* 0x0050000002ac783b */ /* 0x000f2e0000000200 */
[C---:B-1----:R-:W-:Y:S01]  /*1c5c0*/  HMMA.16816.F32 R4, R200.reuse, R204, R4 ;  /* 0x000000ccc804723c */ /* 0x042fe20000001804 */
[----:B------:R-:W-:Y:S07]  /*1c5d0*/  LDSM.16.M88.4 R196, [R2+0x8000] ;  /* 0x0080000002c4783b */ /* 0x000fee0000000200 */
[C---:B------:R-:W-:Y:S01]  /*1c5e0*/  HMMA.16816.F32 R8, R200.reuse, R206, R8 ;  /* 0x000000cec808723c */ /* 0x040fe20000001808 */
[----:B------:R-:W-:Y:S07]  /*1c5f0*/  LDSM.16.M88.4 R204, [R2+0x8800] ;  /* 0x0088000002cc783b */ /* 0x000fee0000000200 */
[C---:B--2---:R-:W-:Y:S08]  /*1c600*/  HMMA.16816.F32 R12, R200.reuse, R208, R12 ;  /* 0x000000d0c80c723c */ /* 0x044ff0000000180c */
[C---:B------:R-:W-:Y:S01]  /*1c610*/  HMMA.16816.F32 R16, R200.reuse, R210, R16 ;  /* 0x000000d2c810723c */ /* 0x040fe20000001810 */
[----:B------:R-:W-:Y:S07]  /*1c620*/  LDSM.16.M88.4 R208, [R2+0x9000] ;  /* 0x0090000002d0783b */ /* 0x000fee0000000200 */
[C---:B------:R-:W-:Y:S03]  /*1c630*/  HMMA.16816.F32 R20, R200.reuse, R212, R20 ;  /* 0x000000d4c814723c */ /* 0x040fe60000001814 */
[----:B------:R-:W-:Y:S02]  /*1c640*/  IADD3 R212, PT, PT, R220, R3, RZ ;  /* 0x00000003dcd47210 */ /* 0x000fe40007ffe0ff */
[----:B-----5:R-:W-:Y:S03]  /*1c650*/  MOV R3, R230 ;  /* 0x000000e600037202 */ /* 0x020fe60000000f00 */
        /* <DEDUP_REMOVED lines=8> */
[C---:B---3--:R-:W-:Y:S08]  /*1c6e0*/  HMMA.16816.F32 R44, R200.reuse, R176, R44 ;  /* 0x000000b0c82c723c */ /* 0x048ff0000000182c */
[C---:B------:R-:W-:Y:S01]  /*1c6f0*/  HMMA.16816.F32 R48, R200.reuse, R178, R48 ;  /* 0x000000b2c830723c */ /* 0x040fe20000001830 */
[----:B------:R-:W2:Y:S07]  /*1c700*/  LDSM.16.M88.4 R176, [R2+0x9800] ;  /* 0x0098000002b0783b */ /* 0x000eae0000000200 */
[C---:B----4-:R-:W-:Y:S08]  /*1c710*/  HMMA.16816.F32 R52, R200.reuse, R172, R52 ;  /* 0x000000acc834723c */ /* 0x050ff00000001834 */
[C---:B------:R-:W-:Y:S08]  /*1c720*/  HMMA.16816.F32 R56, R200.reuse, R174, R56 ;  /* 0x000000aec838723c */ /* 0x040ff00000001838 */
[C---:B-1----:R-:W-:Y:S08]  /*1c730*/  HMMA.16816.F32 R60, R200.reuse, R168, R60 ;  /* 0x000000a8c83c723c */ /* 0x042ff0000000183c */
        /* <DEDUP_REMOVED lines=16> */
[C---:B--2---:R-:W-:Y:S08]  /*1c840*/  HMMA.16816.F32 R124, R200.reuse, R176, R124 ;  /* 0x000000b0c87c723c */ /* 0x044ff0000000187c */
        /* <DEDUP_REMOVED lines=77> */
[C---:B----4-:R-:W-:Y:S07]  /*1cd20*/  HMMA.16816.F32 R44, R212.reuse, R8, R44 ;  /* 0x00000008d42c723c */ /* 0x050fee000000182c */
[----:B------:R4:W1:Y:S01]  /*1cd30*/  MUFU.TANH R204, R38 ;  /* 0x0000002600cc7308 */ /* 0x0008620000002400 */
[C---:B------:R-:W-:Y:S01]  /*1cd40*/  HMMA.16816.F32 R48, R212.reuse, R10, R48 ;  /* 0x0000000ad430723c */ /* 0x040fe20000001830 */
[----:B------:R-:W3:Y:S08]  /*1cd50*/  LDSM.16.M88.4 R8, [R0+0x5800] ;  /* 0x005800000008783b */ /* 0x000ef00000000200 */
[----:B------:R-:W1:Y:S01]  /*1cd60*/  MUFU.TANH R203, R41 ;  /* 0x0000002900cb7308 */ /* 0x000e620000002400 */
[C---:B--2---:R-:W-:Y:S03]  /*1cd70*/  HMMA.16816.F32 R52, R212.reuse, R4, R52 ;  /* 0x00000004d434723c */ /* 0x044fe60000001834 */
[-C--:B------:R-:W-:Y:S06]  /*1cd80*/  FMUL.FTZ R44, R44, R226.reuse ;  /* 0x000000e22c2c7220 */ /* 0x080fec0000410000 */
[----:B------:R-:W2:Y:S01]  /*1cd90*/  MUFU.TANH R190, R26 ;  /* 0x0000001a00be7308 */ /* 0x000ea20000002400 */
        /* <DEDUP_REMOVED lines=20> */
[C---:B---3--:R-:W-:Y:S06]  /*1cee0*/  HMMA.16816.F32 R60, R212.reuse, R8, R60 ;  /* 0x00000008d43c723c */ /* 0x048fec000000183c */
[----:B------:R-:W3:Y:S02]  /*1cef0*/  MUFU.TANH R199, R30 ;  /* 0x0000001e00c77308 */ /* 0x000ee40000002400 */
[C---:B------:R-:W-:Y:S01]  /*1cf00*/  HMMA.16816.F32 R64, R212.reuse, R10, R64 ;  /* 0x0000000ad440723c */ /* 0x040fe20000001840 */
[----:B------:R-:W2:Y:S07]  /*1cf10*/  LDSM.16.M88.4 R8, [R0+0x6800] ;  /* 0x006800000008783b */ /* 0x000eae0000000200 */
        /* <DEDUP_REMOVED lines=54> */
[C---:B------:R-:W-:Y:S01]  /*1d280*/  HMMA.16816.F32 R96, R212.reuse, R10, R96 ;  /* 0x0000000ad460723c */ /* 0x040fe20000001860 */
[----:B------:R-:W3:Y:S06]  /*1d290*/  LDSM.16.M88.4 R8, [R0+0x8800] ;  /* 0x008800000008783b */ /* 0x000eec0000000200 */
        /* <DEDUP_REMOVED lines=26> */
[C---:B------:R-:W-:Y:S07]  /*1d440*/  HMMA.16816.F32 R112, R212.reuse, R10, R112 ;  /* 0x0000000ad470723c */ /* 0x040fee0000001870 */
[----:B------:R-:W1:Y:S01]  /*1d450*/  MUFU.TANH R211, R49 ;  /* 0x0000003100d37308 */ /* 0x000e620000002400 */
[----:B------:R-:W2:Y:S01]  /*1d460*/  LDSM.16.M88.4 R8, [R0+0x9800] ;  /* 0x009800000008783b */ /* 0x000ea20000000200 */
        /* <DEDUP_REMOVED lines=36> */
[-C--:B------:R-:W-:Y:S07]  /*1d6b0*/  FMUL.FTZ R129, R129, R226.reuse ;  /* 0x000000e281817220 */ /* 0x080fee0000410000 */
[----:B------:R4:W1:Y:S10]  /*1d6c0*/  MUFU.TANH R41, R0 ;  /* 0x0000000000297308 */ /* 0x0008740000002400 */
[----:B------:R-:W1:Y:S01]  /*1d6d0*/  MUFU.TANH R230, R56 ;  /* 0x0000003800e67308 */ /* 0x000e620000002400 */
[----:B---3--:R-:W3:Y:S04]  /*1d6e0*/  LDL.LU R124, [R1+0x8] ;  /* 0x00000800017c7983 */ /* 0x008ee80000300800 */
[----:B------:R-:W2:Y:S05]  /*1d6f0*/  LDL R127, [R1+0x38] ;  /* 0x00003800017f7983 */ /* 0x000eaa0000100800 */
[----:B------:R-:W1:Y:S01]  /*1d700*/  MUFU.TANH R233, R57 ;  /* 0x0000003900e97308 */ /* 0x000e620000002400 */
[----:B----4-:R-:W-:Y:S09]  /*1d710*/  FMUL.FTZ R0, R131, R226 ;  /* 0x000000e283007220 */ /* 0x010ff20000410000 */
[----:B------:R-:W4:Y:S10]  /*1d720*/  MUFU.TANH R236, R58 ;  /* 0x0000003a00ec7308 */ /* 0x000f340000002400 */
        /* <DEDUP_REMOVED lines=35> */
[----:B---3--:R-:W-:Y:S09]  /*1d960*/  IADD3 R124, PT, PT, R124, -0x1, RZ ;  /* 0xffffffff7c7c7810 */ /* 0x008ff20007ffe0ff */
[----:B------:R-:W3:Y:S01]  /*1d970*/  MUFU.TANH R252, R95 ;  /* 0x0000005f00fc7308 */ /* 0x000ee20000002400 */
[----:B--2---:R-:W-:Y:S01]  /*1d980*/  ISETP.GT.AND P0, PT, R124, R127, PT ;  /* 0x0000007f7c00720c */ /* 0x004fe20003f04270 */
[----:B------:R2:W-:Y:S08]  /*1d990*/  STL [R1+0x8], R124 ;  /* 0x0000087c01007387 */ /* 0x0005f00000100800 */
        /* <DEDUP_REMOVED lines=29> */
[----:B------:R-:W1:Y:S01]  /*1db70*/  MUFU.TANH R39, R39 ;  /* 0x0000002700277308 */ /* 0x000e620000002400 */
[----:B----4-:R-:W-:Y:S09]  /*1db80*/  MOV R125, R3 ;  /* 0x00000003007d7202 */ /* 0x010ff20000000f00 */
[----:B------:R-:W4:Y:S10]  /*1db90*/  MUFU.TANH R128, R128 ;  /* 0x0000008000807308 */ /* 0x000f340000002400 */
[----:B------:R-:W1:Y:S10]  /*1dba0*/  MUFU.TANH R129, R129 ;  /* 0x0000008100817308 */ /* 0x000e740000002400 */
[----:B------:R2:W1:Y:S01]  /*1dbb0*/  MUFU.TANH R40, R0 ;  /* 0x0000000000287308 */ /* 0x0004620000002400 */
[----:B---34-:R-:W-:Y:S05]  /*1dbc0*/  @!P0 BRA `(.L_x_2149) ;  /* 0x0000000c00448947 */ /* 0x018fea0003800000 */
[----:B------:R-:W3:Y:S01]  /*1dbd0*/  LDL.64 R14, [R1+0x30] ;  /* 0x00003000010e7983 */ /* 0x000ee20000100a00 */
[----:B------:R-:W-:Y:S01]  /*1dbe0*/  IMAD.SHL.U32 R12, R225, 0x8, RZ ;  /* 0x00000008e10c7824 */ /* 0x000fe200078e00ff */
[----:B------:R-:W-:Y:S02]  /*1dbf0*/  BSSY.RECONVERGENT B0, `(.L_x_2150) ;  /* 0x000005b000007945 */ /* 0x000fe40003800200 */
[----:B------:R-:W4:Y:S02]  /*1dc00*/  LDL R3, [R1+0x18] ;  /* 0x0000180001037983 */ /* 0x000f240000100800 */
[----:B------:R-:W-:Y:S02]  /*1dc10*/  LOP3.LUT R12, R12, 0x38, RZ, 0xc0, !PT ;  /* 0x000000380c0c7812 */ /* 0x000fe400078ec0ff */
[----:B------:R-:W5:Y:S01]  /*1dc20*/  LDL R4, [R1+0x20] ;  /* 0x0000200001047983 */ /* 0x000f620000100800 */
[----:B---3--:R-:W-:Y:S04]  /*1dc30*/  ISETP.NE.U32.AND P0, PT, R14, RZ, PT ;  /* 0x000000ff0e00720c */ /* 0x008fe80003f05070 */
[----:B------:R-:W-:Y:S01]  /*1dc40*/  ISETP.NE.AND.EX P5, PT, R15, RZ, PT, P0 ;  /* 0x000000ff0f00720c */ /* 0x000fe20003fa5300 */
[----:B----4-:R-:W-:Y:S02]  /*1dc50*/  IMAD.MOV.U32 R13, RZ, RZ, R3 ;  /* 0x000000ffff0d7224 */ /* 0x010fe400078e0003 */
[----:B------:R-:W3:Y:S10]  /*1dc60*/  LDL R3, [R1+0x1c] ;  /* 0x00001c0001037983 */ /* 0x000ef40000100800 */
[----:B------:R-:W4:Y:S01]  /*1dc70*/  @!P5 LD.E R2, desc[UR4][R134.64+0x38] ;  /* 0x000038048602d980 */ /* 0x000f22000c101900 */
[----:B--2---:R-:W-:Y:S05]  /*1dc80*/  @!P5 IMAD.MOV.U32 R0, RZ, RZ, RZ ;  /* 0x000000ffff00d224 */ /* 0x004fea00078e00ff */
[----:B------:R-:W-:Y:S01]  /*1dc90*/  @!P5 IADD3 R0, P0, PT, RZ, -R0, RZ ;  /* 0x80000000ff00d210 */ /* 0x000fe20007f1e0ff */
[----:B----4-:R-:W-:Y:S04]  /*1dca0*/  @!P5 IMAD.SHL.U32 R2, R2, 0x100, RZ ;  /* 0x000001000202d824 */ /* 0x010fe800078e00ff */
[----:B------:R-:W-:Y:S01]  /*1dcb0*/  @!P5 IMAD.X R2, RZ, RZ, ~R2, P0 ;  /* 0x000000ffff02d224 */ /* 0x000fe200000e0e02 */
[----:B------:R-:W-:Y:S04]  /*1dcc0*/  ISETP.GE.AND P0, PT, R12, R13, PT ;  /* 0x0000000d0c00720c */ /* 0x000fe80003f06270 */
[----:B------:R-:W-:Y:S04]  /*1dcd0*/  @!P5 SHF.R.S64 R0, R0, 0x1f, R2 ;  /* 0x0000001f0000d819 */ /* 0x000fe80000001002 */
[----:B-----5:R-:W-:Y:S01]  /*1dce0*/  @!P5 IADD3 R4, P1, PT, R0, R4, RZ ;  /* 0x000000040004d210 */ /* 0x020fe20007f3e0ff */
[----:B------:R-:W-:Y:S03]  /*1dcf0*/  IMAD.SHL.U32 R0, R228, 0x20, RZ ;  /* 0x00000020e4007824 */ /* 0x000fe600078e00ff */
[----:B---3--:R-:W-:Y:S01]  /*1dd00*/  @!P5 LEA.HI.X.SX32 R3, R2, R3, 0x1, P1 ;  /* 0x000000030203d211 */ /* 0x008fe200008f0eff */
[----:B------:R2:W-:Y:S01]  /*1dd10*/  @!P5 STL [R1+0x20], R4 ;  /* 0x000020040100d387 */ /* 0x0005e20000100800 */
[----:B------:R-:W-:Y:S03]  /*1dd20*/  IMAD.MOV.U32 R12, RZ, RZ, R4 ;  /* 0x000000ffff0c7224 */ /* 0x000fe600078e0004 */
        /* <DEDUP_REMOVED lines=13> */
[----:B------:R-:W-:Y:S07]  /*1de00*/  LOP3.LUT R9, R9, R3, RZ, 0x3c, !PT ;  /* 0x0000000309097212 */ /* 0x000fee00078e3cff */
        /* <DEDUP_REMOVED lines=9> */
[----:B------:R-:W-:Y:S04]  /*1dea0*/  IMAD.HI.U32 R5, R5, R7, RZ ;  /* 0x0000000705057227 */ /* 0x000fe800078e00ff */
[-C--:B------:R-:W-:Y:S02]  /*1deb0*/  IMAD R7, R5, R8.reuse, R7 ;  /* 0x0000000805077224 */ /* 0x080fe400078e0207 */
        /* <DEDUP_REMOVED lines=10> */
[----:B------:R-:W-:Y:S02]  /*1df60*/  P2R R2, PR, RZ, 0x10 ;  /* 0x00000010ff027803 */ /* 0x000fe40000000000 */
[----:B------:R-:W-:Y:S02]  /*1df70*/  ISETP.GE.AND P4, PT, R10, RZ, PT ;  /* 0x000000ff0a00720c */ /* 0x000fe40003f86270 */
[----:B------:R-:W-:Y:S02]  /*1df80*/  ISETP.NE.AND P3, PT, R2, RZ, PT ;  /* 0x000000ff0200720c */ /* 0x000fe40003f65270 */
[----:B------:R-:W-:Y:S05]  /*1df90*/  LOP3.LUT R2, RZ, R3, RZ, 0x33, !PT ;  /* 0x00000003ff027212 */ /* 0x000fea00078e33ff */
[----:B------:R-:W-:Y:S04]  /*1dfa0*/  @P6 VIADD R4, R4, 0x1 ;  /* 0x0000000104046836 */ /* 0x000fe80000000000 */
[----:B------:R-:W-:Y:S02]  /*1dfb0*/  @!P4 IMAD.MOV R4, RZ, RZ, -R4 ;  /* 0x000000ffff04c224 */ /* 0x000fe400078e0a04 */
[----:B------:R-:W-:Y:S02]  /*1dfc0*/  @P3 IADD3 R5, PT, PT, R5, 0x1, RZ ;  /* 0x0000000105053810 */ /* 0x000fe40007ffe0ff */
[C---:B------:R-:W-:Y:S03]  /*1dfd0*/  ISETP.NE.AND P3, PT, R3.reuse, RZ, PT ;  /* 0x000000ff0300720c */ /* 0x040fe60003f65270 */
[----:B------:R-:W-:Y:S01]  /*1dfe0*/  @!P1 IMAD.MOV R5, RZ, RZ, -R5 ;  /* 0x000000ffff059224 */ /* 0x000fe200078e0a05 */
[C---:B------:R-:W-:Y:S04]  /*1dff0*/  SEL R8, R2.reuse, R4, !P3 ;  /* 0x0000000402087207 */ /* 0x040fe80005800000 */
[----:B------:R-:W-:Y:S02]  /*1e000*/  SEL R2, R2, R5, !P3 ;  /* 0x0000000502027207 */ /* 0x000fe40005800000 */
[----:B------:R-:W2:Y:S01]  /*1e010*/  LD.E.64 R4, desc[UR4][R134.64+0x38] ;  /* 0x0000380486047980 */ /* 0x000ea2000c101b00 */
[-C--:B---3--:R-:W-:Y:S02]  /*1e020*/  LEA R10, P3, R8, R14.reuse, 0x2 ;  /* 0x0000000e080a7211 */ /* 0x088fe400078610ff */
[----:B------:R-:W-:Y:S02]  /*1e030*/  LEA R6, P1, R2, R14, 0x2 ;  /* 0x0000000e02067211 */ /* 0x000fe400078210ff */
[-C--:B------:R-:W-:Y:S02]  /*1e040*/  LEA.HI.X.SX32 R11, R8, R15.reuse, 0x2, P3 ;  /* 0x0000000f080b7211 */ /* 0x080fe400018f16ff */
[C---:B------:R-:W-:Y:S01]  /*1e050*/  LEA.HI.X.SX32 R7, R2.reuse, R15, 0x2, P1 ;  /* 0x0000000f02077211 */ /* 0x040fe200008f16ff */
[----:B------:R-:W-:Y:S02]  /*1e060*/  IMAD.IADD R2, R2, 0x1, -R8 ;  /* 0x0000000102027824 */ /* 0x000fe400078e0a08 */
[----:B------:R-:W3:Y:S02]  /*1e070*/  LD.E R10, desc[UR4][R10.64] ;  /* 0x000000040a0a7980 */ /* 0x000ee4000c101900 */
[----:B------:R-:W-:Y:S02]  /*1e080*/  IMAD R3, R3, R2, -0x100 ;  /* 0xffffff0003037424 */ /* 0x000fe400078e0202 */
[----:B------:R-:W3:Y:S03]  /*1e090*/  LD.E R9, desc[UR4][R6.64] ;  /* 0x0000000406097980 */ /* 0x000ee6000c101900 */
[----:B------:R-:W-:Y:S01]  /*1e0a0*/  SHF.R.S32.HI R8, RZ, 0x1f, R3 ;  /* 0x0000001fff087819 */ /* 0x000fe20000011403 */
[----:B------:R-:W4:Y:S01]  /*1e0b0*/  LD.E.64 R6, desc[UR4][R134.64+0x20] ;  /* 0x0000200486067980 */ /* 0x000f22000c101b00 */
[-C--:B--2---:R-:W-:Y:S02]  /*1e0c0*/  IMAD R5, R5, R3.reuse, RZ ;  /* 0x0000000305057224 */ /* 0x084fe400078e02ff */
[C---:B------:R-:W-:Y:S04]  /*1e0d0*/  IMAD.WIDE.U32 R2, R4.reuse, R3, RZ ;  /* 0x0000000304027225 */ /* 0x040fe800078e00ff */
[----:B------:R-:W-:Y:S04]  /*1e0e0*/  IMAD R4, R4, R8, R5 ;  /* 0x0000000804047224 */ /* 0x000fe800078e0205 */
[----:B------:R-:W-:Y:S01]  /*1e0f0*/  IMAD.IADD R3, R3, 0x1, R4 ;  /* 0x0000000103037824 */ /* 0x000fe200078e0204 */
[----:B---3--:R-:W-:Y:S04]  /*1e100*/  IADD3 R9, PT, PT, R10, -R9, RZ ;  /* 0x800000090a097210 */ /* 0x008fe80007ffe0ff */
        /* <DEDUP_REMOVED lines=9> */
.L_x_2151:
[----:B------:R-:W-:Y:S05]  /*1e1a0*/  BSYNC.RECONVERGENT B0 ;  /* 0x0000000000007941 */ /* 0x000fea0003800200 */
.L_x_2150:
[----:B------:R-:W4:Y:S01]  /*1e1b0*/  LDL R6, [R1+0x1c] ;  /* 0x00001c0001067983 */ /* 0x000f220000100800 */
[----:B--2---:R-:W-:Y:S01]  /*1e1c0*/  @!P0 IMAD.MOV.U32 R4, RZ, RZ, R12 ;  /* 0x000000ffff048224 */ /* 0x004fe200078e000c */
[C---:B------:R-:W-:Y:S02]  /*1e1d0*/  LEA R2, P1, R228.reuse, R12, 0x5 ;  /* 0x0000000ce4027211 */ /* 0x040fe400078228ff */
[--C-:B------:R-:W-:Y:S02]  /*1e1e0*/  SHF.L.U64.HI R18, R228, 0x5, R229.reuse ;  /* 0x00000005e4127819 */ /* 0x100fe400000102e5 */
[----:B------:R-:W-:Y:S01]  /*1e1f0*/  IADD3 R8, P6, P4, R0, R2, R0 ;  /* 0x0000000200087210 */ /* 0x000fe20007cde000 */
[----:B----4-:R-:W-:Y:S01]  /*1e200*/  @!P0 IMAD.MOV.U32 R5, RZ, RZ, R6 ;  /* 0x000000ffff058224 */ /* 0x010fe200078e0006 */
[----:B------:R-:W-:Y:S02]  /*1e210*/  LEA.HI.X R3, R228, R6, R229, 0x5, P1 ;  /* 0x00000006e4037211 */ /* 0x000fe400008f2ce5 */
[----:B------:R-:W-:Y:S02]  /*1e220*/  @!P0 IADD3 R10, P1, PT, R0, R2, RZ ;  /* 0x00000002000a8210 */ /* 0x000fe40007f3e0ff */
[----:B------:R-:W-:Y:S01]  /*1e230*/  @!PT LDS RZ, [RZ] ;  /* 0x00000000fffff984 */ /* 0x000fe20000000800 */
[----:B------:R-:W-:Y:S01]  /*1e240*/  @!PT LDS RZ, [RZ] ;  /* 0x00000000fffff984 */ /* 0x000fe20000000800 */
[----:B------:R-:W-:Y:S01]  /*1e250*/  @!PT LDS RZ, [RZ] ;  /* 0x00000000fffff984 */ /* 0x000fe20000000800 */
[----:B------:R2:W-:Y:S01]  /*1e260*/  @!P0 LDGSTS.E.BYPASS.LTC128B.128 [R227+0x2000], desc[UR4][R4.64] ;  /* 0x0200000004e38fae */ /* 0x0005e2000b981a04 */
[C-C-:B------:R-:W-:Y:S02]  /*1e270*/  IADD3.X R9, PT, PT, R18.reuse, R3, R18.reuse, P6, P4 ;  /* 0x0000000312097210 */ /* 0x140fe400037e8412 */
[----:B------:R-:W-:Y:S01]  /*1e280*/  @!P0 IMAD.X R11, R18, 0x1, R3, P1 ;  /* 0x00000001120b8824 */ /* 0x000fe200008e0603 */
[----:B------:R4:W-:Y:S01]  /*1e290*/  @P0 STS.128 [R227+0x2000], RZ ;  /* 0x002000ffe3000388 */ /* 0x0009e20000000c00 */
[-C--:B------:R-:W-:Y:S03]  /*1e2a0*/  IADD3 R6, P3, PT, R8, R0.reuse, RZ ;  /* 0x0000000008067210 */ /* 0x080fe60007f7e0ff */
        /* <DEDUP_REMOVED lines=15> */
[-C--:B--2---:R-:W-:Y:S03]  /*1e3a0*/  IADD3 R4, P1, PT, R6, R0.reuse, RZ ;  /* 0x0000000006047210 */ /* 0x084fe60007f3e0ff */
        /* <DEDUP_REMOVED lines=8> */
[-C--:B---3--:R-:W-:Y:S02]  /*1e430*/  IADD3 R12, P1, PT, R2, R0.reuse, RZ ;  /* 0x00000000020c7210 */ /* 0x088fe40007f3e0ff */
        /* <DEDUP_REMOVED lines=16> */
[--C-:B------:R-:W-:Y:S01]  /*1e540*/  IMAD.X R15, R17, 0x1, R18.reuse, P1 ;  /* 0x00000001110f7824 */ /* 0x100fe200008e0612 */
[-C--:B----4-:R-:W-:Y:S02]  /*1e550*/  IADD3 R8, P1, PT, R10, R0.reuse, RZ ;  /* 0x000000000a087210 */ /* 0x090fe40007f3e0ff */
[----:B------:R-:W-:Y:S01]  /*1e560*/  @!PT LDS RZ, [RZ] ;  /* 0x00000000fffff984 */ /* 0x000fe20000000800 */
[----:B------:R-:W-:Y:S01]  /*1e570*/  @!PT LDS RZ, [RZ] ;  /* 0x00000000fffff984 */ /* 0x000fe20000000800 */
[----:B------:R-:W-:Y:S01]  /*1e580*/  @!PT LDS RZ, [RZ] ;  /* 0x00000000fffff984 */ /* 0x000fe20000000800 */
[----:B------:R4:W-:Y:S01]  /*1e590*/  @!P0 LDGSTS.E.BYPASS.LTC128B.128 [R227+0x5800], desc[UR4][R12.64] ;  /* 0x058000000ce38fae */ /* 0x0009e2000b981a04 */
[--C-:B------:R-:W-:Y:S01]  /*1e5a0*/  IMAD.X R11, R15, 0x1, R18.reuse, P3 ;  /* 0x000000010f0b7824 */ /* 0x100fe200018e0612 */
[-C--:B--2---:R-:W-:Y:S02]  /*1e5b0*/  IADD3 R6, P3, PT, R8, R0.reuse, RZ ;  /* 0x0000000008067210 */ /* 0x084fe40007f7e0ff */
        /* <DEDUP_REMOVED lines=21> */
[----:B----4-:R-:W-:Y:S02]  /*1e710*/  @!P0 IADD3 R12, P1, PT, R2, R0, RZ ;  /* 0x00000000020c8210 */ /* 0x010fe40007f3e0ff */
        /* <DEDUP_REMOVED lines=28> */
.L_x_2149:
[----:B------:R-:W-:Y:S05]  /*1e8e0*/  BSYNC.RECONVERGENT B1 ;  /* 0x0000000000017941 */ /* 0x000fea0003800200 */
.L_x_2148:
[----:B-1----:R-:W3:Y:S01]  /*1e8f0*/  LD.E R3, desc[UR4][R134.64+0xdc] ;  /* 0x0000dc0486037980 */ /* 0x002ee2000c101900 */
[----:B------:R-:W-:Y:S02]  /*1e900*/  FMNMX3.FTZ R37, R133, R172, R175, !PT ;  /* 0x000000ac85257276 */ /* 0x000fe400078100af */
[----:B--2---:R-:W-:Y:S02]  /*1e910*/  FMNMX3.FTZ R0, R132, R174, R173, !PT ;  /* 0x000000ae84007276 */ /* 0x004fe400078100ad */
        /* <DEDUP_REMOVED lines=52> */
[----:B------:R-:W-:Y:S02]  /*1ec60*/  MOV R117, R25 ;  /* 0x0000001900757202 */ /* 0x000fe40000000f00 */
[----:B------:R-:W-:Y:S02]  /*1ec70*/  MOV R123, R23 ;  /* 0x00000017007b7202 */ /* 0x000fe40000000f00 */
[----:B------:R-:W-:Y:S02]  /*1ec80*/  MOV R131, R20 ;  /* 0x0000001400837202 */ /* 0x000fe40000000f00 */
[----:B------:R-:W-:Y:S02]  /*1ec90*/  FMNMX3.FTZ R0, R0, R98, R99, !PT ;  /* 0x0000006200007276 */ /* 0x000fe40007810063 */
[----:B------:R-:W-:Y:S02]  /*1eca0*/  FMNMX3.FTZ R37, R37, R116, R117, !PT ;  /* 0x0000007425257276 */ /* 0x000fe40007810075 */
        /* <DEDUP_REMOVED lines=13> */
[----:B------:R-:W-:Y:S01]  /*1ed80*/  FMNMX3.FTZ R0, R0, R119, R118, !PT ;  /* 0x0000007700007276 */ /* 0x000fe20007810076 */
[----:B------:R-:W1:Y:S03]  /*1ed90*/  SHFL.BFLY PT, R4, R37, 0x2, 0x1f ;  /* 0x0c401f0025047f89 */ /* 0x000e6600000e0000 */
[----:B------:R-:W-:Y:S04]  /*1eda0*/  FMNMX3.FTZ R0, R0, R122, R130, !PT ;  /* 0x0000007a00007276 */ /* 0x000fe80007810082 */
[----:B------:R-:W-:Y:S04]  /*1edb0*/  FMNMX3.FTZ R0, R0, R38, R39, !PT ;  /* 0x0000002600007276 */ /* 0x000fe80007810027 */
[----:B------:R-:W-:Y:S05]  /*1edc0*/  FMNMX3.FTZ R0, R0, R41, R40, !PT ;  /* 0x0000002900007276 */ /* 0x000fea0007810028 */
[----:B------:R-:W2:Y:S01]  /*1edd0*/  SHFL.BFLY PT, R2, R0, 0x2, 0x1f ;  /* 0x0c401f0000027f89 */ /* 0x000ea200000e0000 */
[----:B-1----:R-:W-:Y:S07]  /*1ede0*/  FMNMX.FTZ R37, R37, R4, !PT ;  /* 0x0000000425257209 */ /* 0x002fee0007810000 */
[----:B------:R-:W1:Y:S01]  /*1edf0*/  SHFL.BFLY PT, R4, R37, 0x1, 0x1f ;  /* 0x0c201f0025047f89 */ /* 0x000e6200000e0000 */
[----:B--2---:R-:W-:Y:S07]  /*1ee00*/  FMNMX.FTZ R0, R0, R2, !PT ;  /* 0x0000000200007209 */ /* 0x004fee0007810000 */
[----:B------:R-:W2:Y:S01]  /*1ee10*/  SHFL.BFLY PT, R2, R0, 0x1, 0x1f ;  /* 0x0c201f0000027f89 */ /* 0x000ea200000e0000 */
[----:B-1----:R-:W-:Y:S02]  /*1ee20*/  FMNMX.FTZ R37, R37, R4, !PT ;  /* 0x0000000425257209 */ /* 0x002fe40007810000 */
[----:B------:R-:W-:Y:S02]  /*1ee30*/  LOP3.LUT R4, R221, 0x200, R224, 0xf8, !PT ;  /* 0x00000200dd047812 */ /* 0x000fe400078ef8e0 */
[----:B------:R-:W-:Y:S02]  /*1ee40*/  FSETP.NEU.FTZ.AND P1, PT, R37, -INF , PT ;  /* 0xff8000002500780b */ /* 0x000fe40003f3d000 */
[----:B------:R-:W-:Y:S04]  /*1ee50*/  LEA R69, R4, UR8, 0x1 ;  /* 0x0000000804457c11 */ /* 0x000fe8000f8e08ff */
[----:B------:R-:W-:Y:S01]  /*1ee60*/  IADD3 R43, PT, PT, R220, R69, RZ ;  /* 0x00000045dc2b7210 */ /* 0x000fe20007ffe0ff */
[----:B------:R-:W1:Y:S01]  /*1ee70*/  LDSM.16.MT88.4 R12, [R69+0xa000] ;  /* 0x00a00000450c783b */ /* 0x000e620000004200 */
[C---:B------:R-:W-:Y:S02]  /*1ee80*/  IADD3 R8, PT, PT, R69.reuse, 0xa000, RZ ;  /* 0x0000a00045087810 */ /* 0x040fe40007ffe0ff */
[----:B------:R-:W-:Y:S02]  /*1ee90*/  IADD3 R42, PT, PT, R69, 0xa040, RZ ;  /* 0x0000a040452a7810 */ /* 0x000fe40007ffe0ff */
[----:B--2---:R-:W-:Y:S01]  /*1eea0*/  FMNMX.FTZ R36, R0, R2, !PT ;  /* 0x0000000200247209 */ /* 0x004fe20007810000 */
[----:B------:R-:W-:Y:S01]  /*1eeb0*/  FADD.FTZ R2, -R37, R133 ;  /* 0x0000008525027221 */ /* 0x000fe20000010100 */
[----:B------:R-:W-:Y:S01]  /*1eec0*/  @P2 IADD3 R42, PT, PT, R8, -0x40, RZ ;  /* 0xffffffc0082a2810 */ /* 0x000fe20007ffe0ff */
[----:B------:R-:W2:Y:S01]  /*1eed0*/  LDSM.16.MT88.4 R20, [R43+0xa000] ;  /* 0x00a000002b14783b */ /* 0x000ea20000004200 */
[C---:B------:R-:W-:Y:S01]  /*1eee0*/  FSETP.NEU.FTZ.AND P0, PT, R36.reuse, -INF , PT ;  /* 0xff8000002400780b */ /* 0x040fe20003f1d000 */
[----:B------:R-:W-:Y:S01]  /*1eef0*/  FADD.FTZ R0, -R36, R132 ;  /* 0x0000008424007221 */ /* 0x000fe20000010100 */
[----:B------:R-:W-:Y:S05]  /*1ef00*/  IADD3 R68, PT, PT, R220, R42, RZ ;  /* 0x0000002adc447210 */ /* 0x000fea0007ffe0ff */
[----:B------:R-:W4:Y:S08]  /*1ef10*/  LDSM.16.MT88.4 R28, [R42] ;  /* 0x000000002a1c783b */ /* 0x000f300000004200 */
[----:B------:R-:W5:Y:S08]  /*1ef20*/  LDSM.16.MT88.4 R48, [R68] ;  /* 0x000000004430783b */ /* 0x000f700000004200 */
[----:B------:R-:W5:Y:S08]  /*1ef30*/  LDSM.16.MT88.4 R52, [R69+0xa800] ;  /* 0x00a800004534783b */ /* 0x000f700000004200 */
[----:B------:R-:W5:Y:S08]  /*1ef40*/  LDSM.16.MT88.4 R56, [R43+0xa800] ;  /* 0x00a800002b38783b */ /* 0x000f700000004200 */
[----:B------:R-:W5:Y:S01]  /*1ef50*/  LDSM.16.MT88.4 R60, [R42+0x800] ;  /* 0x000800002a3c783b */ /* 0x000f620000004200 */
[C---:B---3--:R-:W-:Y:S01]  /*1ef60*/  FMUL.FTZ R70, R3.reuse, R37 ;  /* 0x0000002503467220 */ /* 0x048fe20000410000 */
[C---:B------:R-:W-:Y:S01]  /*1ef70*/  FMUL.FTZ R72, R3.reuse, R36 ;  /* 0x0000002403487220 */ /* 0x040fe20000410000 */
[C---:B------:R-:W-:Y:S01]  /*1ef80*/  FMUL.FTZ R0, R3.reuse, R0 ;  /* 0x0000000003007220 */ /* 0x040fe20000410000 */
[----:B------:R-:W-:Y:S02]  /*1ef90*/  FMUL.FTZ R2, R3, R2 ;  /* 0x0000000203027220 */ /* 0x000fe40000410000 */
[----:B------:R-:W-:Y:S02]  /*1efa0*/  FSEL R70, R70, RZ, P1 ;  /* 0x000000ff46467208 */ /* 0x000fe40000800000 */
[----:B------:R-:W-:Y:S01]  /*1efb0*/  FSEL R72, R72, RZ, P0 ;  /* 0x000000ff48487208 */ /* 0x000fe20000000000 */
[----:B------:R-:W3:Y:S02]  /*1efc0*/  MUFU.EX2 R0, R0 ;  /* 0x0000000000007308 */ /* 0x000ee40000000800 */
[-CC-:B------:R-:W-:Y:S01]  /*1efd0*/  FFMA.FTZ R4, R175, R3.reuse, -R70.reuse ;  /* 0x00000003af047223 */ /* 0x180fe20000010846 */
[-CC-:B------:R-:W-:Y:S07]  /*1efe0*/  FFMA.FTZ R5, R172, R3.reuse, -R70.reuse ;  /* 0x00000003ac057223 */ /* 0x180fee0000010846 */
[----:B------:R-:W1:Y:S01]  /*1eff0*/  MUFU.EX2 R2, R2 ;  /* 0x0000000200027308 */ /* 0x000e620000000800 */
[-CC-:B------:R-:W-:Y:S01]  /*1f000*/  FFMA.FTZ R33, R179, R3.reuse, -R70.reuse ;  /* 0x00000003b3217223 */ /* 0x180fe20000010846 */
[-CC-:B------:R-:W-:Y:S01]  /*1f010*/  FFMA.FTZ R32, R170, R3.reuse, -R70.reuse ;  /* 0x00000003aa207223 */ /* 0x180fe20000010846 */
[-C--:B------:R-:W-:Y:S07]  /*1f020*/  FFMA.FTZ R64, R187, R3.reuse, -R70 ;  /* 0x00000003bb407223 */ /* 0x080fee0000010846 */
[----:B------:R2:W-:Y:S01]  /*1f030*/  MUFU.EX2 R108, R4 ;  /* 0x00000004006c7308 */ /* 0x0005e20000000800 */
[--C-:B------:R-:W-:Y:S01]  /*1f040*/  FFMA.FTZ R65, R199, R3, -R72.reuse ;  /* 0x00000003c7417223 */ /* 0x100fe20000010848 */
[----:B------:R-:W-:Y:S01]  /*1f050*/  MOV R187, R127 ;  /* 0x0000007f00bb7202 */ /* 0x000fe20000000f00 */
[--C-:B------:R-:W-:Y:S07]  /*1f060*/  FFMA.FTZ R38, R38, R3, -R72.reuse ;  /* 0x0000000326267223 */ /* 0x100fee0000010848 */
[----:B------:R4:W5:Y:S01]  /*1f070*/  MUFU.EX2 R132, R5 ;  /* 0x0000000500847308 */ /* 0x0009620000000800 */
[----:B------:R-:W-:Y:S01]  /*1f080*/  MOV R199, R123 ;  /* 0x0000007b00c77202 */ /* 0x000fe20000000f00 */
[C---:B---3--:R-:W-:Y:S01]  /*1f090*/  FMUL.FTZ R10, R0.reuse, R142 ;  /* 0x0000008e000a7220 */ /* 0x048fe20000410000 */
[C---:B------:R-:W-:Y:S01]  /*1f0a0*/  FMUL.FTZ R11, R0.reuse, R143 ;  /* 0x0000008f000b7220 */ /* 0x040fe20000410000 */
[----:B------:R-:W-:Y:S06]  /*1f0b0*/  FMUL.FTZ R18, R0, R150 ;  /* 0x0000009600127220 */ /* 0x000fec0000410000 */
[----:B------:R3:W-:Y:S01]  /*1f0c0*/  MUFU.EX2 R221, R32 ;  /* 0x0000002000dd7308 */ /* 0x0007e20000000800 */
[C---:B-1----:R-:W-:Y:S01]  /*1f0d0*/  FMUL.FTZ R8, R2.reuse, R140 ;  /* 0x0000008c02087220 */ /* 0x042fe20000410000 */
[C---:B------:R-:W-:Y:S01]  /*1f0e0*/  FMUL.FTZ R9, R2.reuse, R141 ;  /* 0x0000008d02097220 */ /* 0x040fe20000410000 */
[C---:B------:R-:W-:Y:S01]  /*1f0f0*/  FMUL.FTZ R16, R2.reuse, R148 ;  /* 0x0000009402107220 */ /* 0x040fe20000410000 */
[----:B------:R-:W-:Y:S01]  /*1f100*/  FMUL.FTZ R17, R2, R149 ;  /* 0x0000009502117220 */ /* 0x000fe20000410000 */
[--C-:B--2---:R-:W-:Y:S05]  /*1f110*/  FFMA.FTZ R4, R173, R3, -R72.reuse ;  /* 0x00000003ad047223 */ /* 0x104fea0000010848 */
[----:B------:R1:W-:Y:S01]  /*1f120*/  MUFU.EX2 R224, R33 ;  /* 0x0000002100e07308 */ /* 0x0003e20000000800 */
[C---:B------:R-:W-:Y:S01]  /*1f130*/  FMUL.FTZ R26, R0.reuse, R158 ;  /* 0x0000009e001a7220 */ /* 0x040fe20000410000 */
[----:B------:R-:W-:Y:S01]  /*1f140*/  FMUL.FTZ R27, R0, R159 ;  /* 0x0000009f001b7220 */ /* 0x000fe20000410000 */
[--C-:B----4-:R-:W-:Y:S07]  /*1f150*/  FFMA.FTZ R5, R174, R3, -R72.reuse ;  /* 0x00000003ae057223 */ /* 0x110fee0000010848 */
[----:B------:R2:W4:Y:S01]  /*1f160*/  MUFU.EX2 R6, R4 ;  /* 0x0000000400067308 */ /* 0x0005220000000800 */
[----:B-----5:R-:W-:Y:S01]  /*1f170*/  F2FP.F16.F32.PACK_AB R44, R108, R132 ;  /* 0x000000846c2c723e */ /* 0x020fe200000000ff */
[C---:B------:R-:W-:Y:S01]  /*1f180*/  FMUL.FTZ R24, R2.reuse, R156 ;  /* 0x0000009c02187220 */ /* 0x040fe20000410000 */
[----:B------:R-:W-:Y:S07]  /*1f190*/  FMUL.FTZ R25, R2, R157 ;  /* 0x0000009d02197220 */ /* 0x000fee0000410000 */
[----:B------:R5:W-:Y:S01]  /*1f1a0*/  MUFU.EX2 R133, R5 ;  /* 0x0000000500857308 */ /* 0x000be20000000800 */
[--C-:B---3--:R-:W-:Y:S01]  /*1f1b0*/  FFMA.FTZ R32, R182, R3, -R72.reuse ;  /* 0x00000003b6207223 */ /* 0x108fe20000010848 */
[C---:B------:R-:W-:Y:S01]  /*1f1c0*/  FMUL.FTZ R34, R0.reuse, R166 ;  /* 0x000000a600227220 */ /* 0x040fe20000410000 */
[----:B------:R-:W-:Y:S07]  /*1f1d0*/  FMUL.FTZ R35, R0, R167 ;  /* 0x000000a700237220 */ /* 0x000fee0000410000 */
[----:B------:R3:W-:Y:S01]  /*1f1e0*/  MUFU.EX2 R182, R64 ;  /* 0x0000004000b67308 */ /* 0x0007e20000000800 */
[-CC-:B------:R-:W-:Y:S01]  /*1f1f0*/  FFMA.FTZ R39, R39, R3.reuse, -R72.reuse ;  /* 0x0000000327277223 */ /* 0x180fe20000010848 */
[-CC-:B-1----:R-:W-:Y:S01]  /*1f200*/  FFMA.FTZ R33, R183, R3.reuse, -R72.reuse ;  /* 0x00000003b7217223 */ /* 0x182fe20000010848 */
[-C--:B------:R-:W-:Y:S07]  /*1f210*/  FFMA.FTZ R41, R41, R3.reuse, -R72 ;  /* 0x0000000329297223 */ /* 0x080fee0000010848 */
[----:B------:R1:W-:Y:S01]  /*1f220*/  MUFU.EX2 R220, R32 ;  /* 0x0000002000dc7308 */ /* 0x0003e20000000800 */
[-CC-:B--2---:R-:W-:Y:S09]  /*1f230*/  FFMA.FTZ R4, R176, R3.reuse, -R70.reuse ;  /* 0x00000003b0047223 */ /* 0x184ff20000010846 */
[----:B------:R2:W-:Y:S01]  /*1f240*/  MUFU.EX2 R214, R33 ;  /* 0x0000002100d67308 */ /* 0x0005e20000000800 */
[-CC-:B-----5:R-:W-:Y:S09]  /*1f250*/  FFMA.FTZ R5, R177, R3.reuse, -R70.reuse ;  /* 0x00000003b1057223 */ /* 0x1a0ff20000010846 */
[----:B------:R5:W-:Y:S01]  /*1f260*/  MUFU.EX2 R95, R4 ;  /* 0x00000004005f7308 */ /* 0x000be20000000800 */
[----:B---3--:R-:W-:Y:S01]  /*1f270*/  FFMA.FTZ R64, R194, R3, -R70 ;  /* 0x00000003c2407223 */ /* 0x008fe20000010846 */
[----:B------:R-:W-:Y:S08]  /*1f280*/  MOV R194, R119 ;  /* 0x0000007700c27202 */ /* 0x000ff00000000f00 */
[----:B------:R3:W4:Y:S01]  /*1f290*/  MUFU.EX2 R100, R5 ;  /* 0x0000000500647308 */ /* 0x0007220000000800 */
[C---:B-1----:R-:W-:Y:S09]  /*1f2a0*/  FMUL.FTZ R32, R2.reuse, R164 ;  /* 0x000000a402207220 */ /* 0x042ff20000410000 */
[----:B------:R1:W-:Y:S01]  /*1f2b0*/  MUFU.EX2 R177, R64 ;  /* 0x0000004000b17308 */ /* 0x0003e20000000800 */
[----:B--2---:R-:W-:Y:S09]  /*1f2c0*/  FMUL.FTZ R33, R2, R165 ;  /* 0x000000a502217220 */ /* 0x004ff20000410000 */
[----:B------:R2:W-:Y:S01]  /*1f2d0*/  MUFU.EX2 R174, R65 ;  /* 0x0000004100ae7308 */ /* 0x0005e20000000800 */
[-CC-:B-----5:R-:W-:Y:S09]  /*1f2e0*/  FFMA.FTZ R4, R168, R3.reuse, -R72.reuse ;  /* 0x00000003a8047223 */ /* 0x1a0ff20000010848 */
[----:B------:R-:W-:Y:S01]  /*1f2f0*/  MUFU.EX2 R39, R39 ;  /* 0x0000002700277308 */ /* 0x000fe20000000800 */
[-CC-:B---3--:R-:W-:Y:S01]  /*1f300*/  FFMA.FTZ R5, R169, R3.reuse, -R72.reuse ;  /* 0x00000003a9057223 */ /* 0x188fe20000010848 */
[----:B----4-:R-:W-:Y:S08]  /*1f310*/  MOV R169, R6 ;  /* 0x0000000600a97202 */ /* 0x010ff00000000f00 */
[----:B------:R-:W3:Y:S01]  /*1f320*/  MUFU.EX2 R7, R4 ;  /* 0x0000000400077308 */ /* 0x000ee20000000800 */
[----:B------:R-:W-:Y:S01]  /*1f330*/  FMUL.FTZ R6, R0, R138 ;  /* 0x0000008a00067220 */ /* 0x000fe20000410000 */
[----:B------:R-:W-:Y:S01]  /*1f340*/  F2FP.F16.F32.PACK_AB R46, R95, R100 ;  /* 0x000000645f2e723e */ /* 0x000fe200000000ff */
[----:B-1----:R-:W-:Y:S07]  /*1f350*/  FFMA.FTZ R64, R198, R3, -R72 ;  /* 0x00000003c6407223 */ /* 0x002fee0000010848 */
[----:B------:R1:W4:Y:S01]  /*1f360*/  MUFU.EX2 R101, R5 ;  /* 0x0000000500657308 */ /* 0x0003220000000800 */
[----:B------:R-:W-:Y:S01]  /*1f370*/  F2FP.F16.F32.PACK_AB R45, R169, R133 ;  /* 0x00000085a92d723e */ /* 0x000fe200000000ff */
[--C-:B--2---:R-:W-:Y:S01]  /*1f380*/  FFMA.FTZ R65, R193, R3, -R70.reuse ;  /* 0x00000003c1417223 */ /* 0x104fe20000010846 */
[----:B------:R-:W-:Y:S07]  /*1f390*/  MOV R198, R131 ;  /* 0x0000008300c67202 */ /* 0x000fee0000000f00 */
[----:B------:R-:W-:Y:S01]  /*1f3a0*/  MUFU.EX2 R173, R64 ;  /* 0x0000004000ad7308 */ /* 0x000fe20000000800 */
[----:B------:R-:W-:Y:S09]  /*1f3b0*/  MOV R193, R117 ;  /* 0x0000007500c17202 */ /* 0x000ff20000000f00 */
[----:B------:R2:W-:Y:S01]  /*1f3c0*/  MUFU.EX2 R175, R65 ;  /* 0x0000004100af7308 */ /* 0x0005e20000000800 */
[----:B---3--:R-:W-:Y:S01]  /*1f3d0*/  MOV R138, R7 ;  /* 0x00000007008a7202 */ /* 0x008fe20000000f00 */
[----:B------:R-:W-:Y:S01]  /*1f3e0*/  FMUL.FTZ R4, R2, R136 ;  /* 0x0000008802047220 */ /* 0x000fe20000410000 */
[----:B------:R-:W-:Y:S01]  /*1f3f0*/  FMUL.FTZ R7, R0, R139 ;  /* 0x0000008b00077220 */ /* 0x000fe20000410000 */
[----:B------:R-:W-:Y:S01]  /*1f400*/  MOV R139, R19 ;  /* 0x00000013008b7202 */ /* 0x000fe20000000f00 */
[----:B-1----:R-:W-:Y:S01]  /*1f410*/  FMUL.FTZ R5, R2, R137 ;  /* 0x0000008902057220 */ /* 0x002fe20000410000 */
[----:B----4-:R-:W-:Y:S01]  /*1f420*/  F2FP.F16.F32.PACK_AB R47, R138, R101 ;  /* 0x000000658a2f723e */ /* 0x010fe200000000ff */
[----:B------:R-:W-:Y:S03]  /*1f430*/  FMUL.FTZ R19, R0, R151 ;  /* 0x0000009700137220 */ /* 0x000fe60000410000 */
[----:B------:R-:W-:Y:S03]  /*1f440*/  MUFU.EX2 R41, R41 ;  /* 0x0000002900297308 */ /* 0x000fe60000000800 */
[C---:B------:R-:W-:Y:S01]  /*1f450*/  HMMA.16816.F32 R4, R44.reuse, R12, R4 ;  /* 0x0000000c2c04723c */ /* 0x040fe20000001804 */
[----:B--2---:R-:W-:Y:S04]  /*1f460*/  LDSM.16.MT88.4 R64, [R42+0x1800] ;  /* 0x001800002a40783b */ /* 0x004fe80000004200 */
        /* <DEDUP_REMOVED lines=48> */
[--C-:B---3--:R-:W-:Y:S01]  /*1f770*/  FFMA.FTZ R56, R191, R3, -R72.reuse ;  /* 0x00000003bf387223 */ /* 0x108fe20000010848 */
[----:B------:R-:W-:Y:S02]  /*1f780*/  MOV R191, R124 ;  /* 0x0000007c00bf7202 */ /* 0x000fe40000000f00 */
[----:B------:R3:W-:Y:S01]  /*1f790*/  MUFU.EX2 R184, R60 ;  /* 0x0000003c00b87308 */ /* 0x0007e20000000800 */
[C---:B------:R-:W-:Y:S09]  /*1f7a0*/  HMMA.16816.F32 R24, R44.reuse, R62, R24 ;  /* 0x0000003e2c18723c */ /* 0x040ff20000001818 */
[----:B------:R5:W2:Y:S01]  /*1f7b0*/  MUFU.EX2 R183, R56 ;  /* 0x0000003800b77308 */ /* 0x000aa20000000800 */
[----:B------:R-:W-:Y:S02]  /*1f7c0*/  MOV R190, R126 ;  /* 0x0000007e00be7202 */ /* 0x000fe40000000f00 */
[----:B------:R-:W-:Y:S07]  /*1f7d0*/  ISETP.GT.AND P0, PT, R191, R187, PT ;  /* 0x000000bbbf00720c */ /* 0x000fee0003f04270 */
        /* <DEDUP_REMOVED lines=24> */
[-C--:B------:R-:W-:Y:S01]  /*1f960*/  FFMA.FTZ R60, R197, R3.reuse, -R72 ;  /* 0x00000003c53c7223 */ /* 0x080fe20000010848 */
[----:B------:R-:W-:Y:S02]  /*1f970*/  MOV R195, R116 ;  /* 0x0000007400c37202 */ /* 0x000fe40000000f00 */
[----:B------:R2:W5:Y:S01]  /*1f980*/  MUFU.EX2 R178, R61 ;  /* 0x0000003d00b27308 */ /* 0x0005620000000800 */
[C---:B------:R-:W-:Y:S09]  /*1f990*/  HMMA.16816.F32 R24, R44.reuse, R62, R24 ;  /* 0x0000003e2c18723c */ /* 0x040ff20000001818 */
[----:B------:R5:W-:Y:S01]  /*1f9a0*/  MUFU.EX2 R172, R60 ;  /* 0x0000003c00ac7308 */ /* 0x000be20000000800 */
[----:B------:R-:W-:Y:S01]  /*1f9b0*/  FFMA.FTZ R62, R203, R3, -R70 ;  /* 0x00000003cb3e7223 */ /* 0x000fe20000010846 */
[----:B------:R-:W-:Y:S02]  /*1f9c0*/  MOV R203, R101 ;  /* 0x0000006500cb7202 */ /* 0x000fe40000000f00 */
[----:B------:R-:W-:Y:S01]  /*1f9d0*/  MOV R197, R113 ;  /* 0x0000007100c57202 */ /* 0x000fe20000000f00 */
[C---:B------:R-:W-:Y:S05]  /*1f9e0*/  HMMA.16816.F32 R28, R44.reuse, R48, R28 ;  /* 0x000000302c1c723c */ /* 0x040fea000000181c */
[----:B------:R-:W-:Y:S01]  /*1f9f0*/  MUFU.EX2 R168, R62 ;  /* 0x0000003e00a87308 */ /* 0x000fe20000000800 */
[-C--:B--2---:R-:W-:Y:S01]  /*1fa00*/  FFMA.FTZ R61, R196, R3.reuse, -R72 ;  /* 0x00000003c43d7223 */ /* 0x084fe20000010848 */
[----:B------:R-:W-:Y:S01]  /*1fa10*/  MOV R196, R112 ;  /* 0x0000007000c47202 */ /* 0x000fe20000000f00 */
[----:B------:R-:W-:Y:S07]  /*1fa20*/  HMMA.16816.F32 R32, R44, R50, R32 ;  /* 0x000000322c20723c */ /* 0x000fee0000001820 */
[----:B------:R-:W2:Y:S01]  /*1fa30*/  MUFU.EX2 R171, R61 ;  /* 0x0000003d00ab7308 */ /* 0x000ea20000000800 */
[----:B------:R-:W3:Y:S01]  /*1fa40*/  LDSM.16.MT88.4 R48, [R68+0x1800] ;  /* 0x001800004430783b */ /* 0x000ee20000004200 */
[----:B----4-:R-:W-:Y:S01]  /*1fa50*/  F2FP.F16.F32.PACK_AB R44, R177, R176 ;  /* 0x000000b0b12c723e */ /* 0x010fe200000000ff */
[----:B-----5:R-:W-:Y:S01]  /*1fa60*/  FFMA.FTZ R60, R200, R3, -R70 ;  /* 0x00000003c83c7223 */ /* 0x020fe20000010846 */
[----:B------:R-:W-:Y:S02]  /*1fa70*/  F2FP.F16.F32.PACK_AB R45, R173, R174 ;  /* 0x000000aead2d723e */ /* 0x000fe400000000ff */
[----:B------:R-:W-:Y:S02]  /*1fa80*/  F2FP.F16.F32.PACK_AB R46, R178, R175 ;  /* 0x000000afb22e723e */ /* 0x000fe400000000ff */
[----:B------:R-:W-:Y:S02]  /*1fa90*/  MOV R200, R100 ;  /* 0x0000006400c87202 */ /* 0x000fe40000000f00 */
[----:B--2---:R-:W-:Y:S01]  /*1faa0*/  F2FP.F16.F32.PACK_AB R47, R171, R172 ;  /* 0x000000acab2f723e */ /* 0x004fe200000000ff */
[-C--:B------:R-:W-:Y:S01]  /*1fab0*/  FFMA.FTZ R61, R206, R3.reuse, -R72 ;  /* 0x00000003ce3d7223 */ /* 0x080fe20000010848 */
[----:B------:R-:W-:Y:S03]  /*1fac0*/  MOV R206, R108 ;  /* 0x0000006c00ce7202 */ /* 0x000fe60000000f00 */
[----:B------:R-:W-:Y:S02]  /*1fad0*/  MUFU.EX2 R165, R61 ;  /* 0x0000003d00a57308 */ /* 0x000fe40000000800 */
[C---:B-1----:R-:W-:Y:S03]  /*1fae0*/  HMMA.16816.F32 R4, R44.reuse, R52, R4 ;  /* 0x000000342c04723c */ /* 0x042fe60000001804 */
[--C-:B------:R-:W-:Y:S01]  /*1faf0*/  FFMA.FTZ R52, R202, R3, -R70.reuse ;  /* 0x00000003ca347223 */ /* 0x100fe20000010846 */
[----:B------:R-:W-:Y:S04]  /*1fb00*/  MOV R202, R111 ;  /* 0x0000006f00ca7202 */ /* 0x000fe80000000f00 */
[----:B------:R1:W-:Y:S01]  /*1fb10*/  MUFU.EX2 R167, R52 ;  /* 0x0000003400a77308 */ /* 0x0003e20000000800 */
[C---:B------:R-:W-:Y:S08]  /*1fb20*/  HMMA.16816.F32 R8, R44.reuse, R54, R8 ;  /* 0x000000362c08723c */ /* 0x040ff00000001808 */
[C---:B---3--:R-:W-:Y:S03]  /*1fb30*/  HMMA.16816.F32 R12, R44.reuse, R56, R12 ;  /* 0x000000382c0c723c */ /* 0x048fe6000000180c */
[-C--:B------:R-:W-:Y:S01]  /*1fb40*/  FFMA.FTZ R56, R201, R3.reuse, -R70 ;  /* 0x00000003c9387223 */ /* 0x080fe20000010846 */
[----:B------:R-:W-:Y:S01]  /*1fb50*/  FFMA.FTZ R57, R204, R3, -R72 ;  /* 0x00000003cc397223 */ /* 0x000fe20000010848 */
[----:B------:R-:W-:Y:S01]  /*1fb60*/  MOV R204, R169 ;  /* 0x000000a900cc7202 */ /* 0x000fe20000000f00 */
[----:B-1----:R-:W1:Y:S01]  /*1fb70*/  LDSM.16.MT88.4 R52, [R69+0xc000] ;  /* 0x00c000004534783b */ /* 0x002e620000004200 */
[----:B------:R2:W3:Y:S01]  /*1fb80*/  MUFU.EX2 R170, R56 ;  /* 0x0000003800aa7308 */ /* 0x0004e20000000800 */
[C---:B------:R-:W-:Y:S09]  /*1fb90*/  HMMA.16816.F32 R16, R44.reuse, R58, R16 ;  /* 0x0000003a2c10723c */ /* 0x040ff20000001810 */
[----:B------:R4:W-:Y:S01]  /*1fba0*/  MUFU.EX2 R169, R60 ;  /* 0x0000003c00a97308 */ /* 0x0009e20000000800 */
[----:B------:R-:W-:Y:S09]  /*1fbb0*/  MOV R201, R110 ;  /* 0x0000006e00c97202 */ /* 0x000ff20000000f00 */
[----:B------:R-:W-:Y:S01]  /*1fbc0*/  MUFU.EX2 R163, R57 ;  /* 0x0000003900a37308 */ /* 0x000fe20000000800 */
        /* <DEDUP_REMOVED lines=8> */
[--C-:B----4-:R-:W-:Y:S01]  /*1fc50*/  FFMA.FTZ R60, R205, R3, -R72.reuse ;  /* 0x00000003cd3c7223 */ /* 0x110fe20000010848 */
[----:B------:R-:W-:Y:S08]  /*1fc60*/  MOV R219, R132 ;  /* 0x0000008400db7202 */ /* 0x000ff00000000f00 */
[----:B------:R4:W-:Y:S01]  /*1fc70*/  MUFU.EX2 R155, R65 ;  /* 0x00000041009b7308 */ /* 0x0009e20000000800 */
[C---:B------:R-:W-:Y:S09]  /*1fc80*/  HMMA.16816.F32 R28, R44.reuse, R48, R28 ;  /* 0x000000302c1c723c */ /* 0x040ff2000000181c */
[----:B------:R4:W4:Y:S01]  /*1fc90*/  MUFU.EX2 R166, R60 ;  /* 0x0000003c00a67308 */ /* 0x0009220000000800 */
[----:B------:R-:W-:Y:S01]  /*1fca0*/  MOV R205, R109 ;  /* 0x0000006d00cd7202 */ /* 0x000fe20000000f00 */
[----:B--2---:R-:W-:Y:S01]  /*1fcb0*/  FFMA.FTZ R64, R218, R3, -R72 ;  /* 0x00000003da407223 */ /* 0x004fe20000010848 */
[----:B------:R-:W-:Y:S01]  /*1fcc0*/  MOV R218, R94 ;  /* 0x0000005e00da7202 */ /* 0x000fe20000000f00 */
[----:B------:R-:W-:Y:S01]  /*1fcd0*/  HMMA.16816.F32 R32, R44, R50, R32 ;  /* 0x000000322c20723c */ /* 0x000fe20000001820 */
[----:B-----5:R-:W2:Y:S05]  /*1fce0*/  LDSM.16.MT88.4 R56, [R43+0xc000] ;  /* 0x00c000002b38783b */ /* 0x020eaa0000004200 */
[----:B------:R-:W-:Y:S01]  /*1fcf0*/  MUFU.EX2 R161, R64 ;  /* 0x0000004000a17308 */ /* 0x000fe20000000800 */
[----:B---3--:R-:W-:Y:S02]  /*1fd00*/  F2FP.F16.F32.PACK_AB R44, R170, R167 ;  /* 0x000000a7aa2c723e */ /* 0x008fe400000000ff */
[----:B-1----:R-:W-:Y:S01]  /*1fd10*/  F2FP.F16.F32.PACK_AB R45, R164, R163 ;  /* 0x000000a3a42d723e */ /* 0x002fe200000000ff */
[--C-:B----4-:R-:W-:Y:S01]  /*1fd20*/  FFMA.FTZ R65, R209, R3, -R70.reuse ;  /* 0x00000003d1417223 */ /* 0x110fe20000010846 */
[----:B------:R-:W-:Y:S01]  /*1fd30*/  F2FP.F16.F32.PACK_AB R46, R168, R169 ;  /* 0x000000a9a82e723e */ /* 0x000fe200000000ff */
[----:B------:R-:W1:Y:S01]  /*1fd40*/  LDSM.16.MT88.4 R60, [R42+0x2000] ;  /* 0x002000002a3c783b */ /* 0x000e620000004200 */
[----:B------:R-:W-:Y:S03]  /*1fd50*/  F2FP.F16.F32.PACK_AB R47, R166, R165 ;  /* 0x000000a5a62f723e */ /* 0x000fe600000000ff */
[----:B------:R3:W-:Y:S01]  /*1fd60*/  MUFU.EX2 R160, R65 ;  /* 0x0000004100a07308 */ /* 0x0007e20000000800 */
[----:B------:R-:W-:Y:S03]  /*1fd70*/  MOV R207, R138 ;  /* 0x0000008a00cf7202 */ /* 0x000fe60000000f00 */
[C---:B------:R-:W-:Y:S01]  /*1fd80*/  HMMA.16816.F32 R4, R44.reuse, R52, R4 ;  /* 0x000000342c04723c */ /* 0x040fe20000001804 */
[----:B------:R-:W4:Y:S02]  /*1fd90*/  LDSM.16.MT88.4 R48, [R68+0x2000] ;  /* 0x002000004430783b */ /* 0x000f240000004200 */
[--C-:B------:R-:W-:Y:S01]  /*1fda0*/  FFMA.FTZ R52, R208, R3, -R70.reuse ;  /* 0x00000003d0347223 */ /* 0x100fe20000010846 */
[----:B------:R-:W-:Y:S03]  /*1fdb0*/  MOV R208, R139 ;  /* 0x0000008b00d07202 */ /* 0x000fe60000000f00 */
        /* <DEDUP_REMOVED lines=16> */
[-C--:B-1----:R-:W-:Y:S01]  /*1fec0*/  FFMA.FTZ R61, R216, R3.reuse, -R72 ;  /* 0x00000003d83d7223 */ /* 0x082fe20000010848 */
        /* <DEDUP_REMOVED lines=34> */
[-C--:B--2---:R-:W-:Y:S05]  /*200f0*/  FFMA.FTZ R64, R244, R3.reuse, -R72 ;  /* 0x00000003f4407223 */ /* 0x084fea0000010848 */
        /* <DEDUP_REMOVED lines=63> */
[-C--:B--2---:R-:W-:Y:S05]  /*204f0*/  FFMA.FTZ R64, R79, R3.reuse, -R72 ;  /* 0x000000034f407223 */ /* 0x084fea0000010848 */
        /* <DEDUP_REMOVED lines=82> */
[C---:B------:R-:W-:Y:S01]  /*20a20*/  HMMA.16816.F32 R20, R44.reuse, R60, R20 ;  /* 0x0000003c2c14723c */ /* 0x040fe20000001814 */
[----:B------:R2:W4:Y:S02]  /*20a30*/  MUFU.EX2 R95, R57 ;  /* 0x00000039005f7308 */ /* 0x0005240000000800 */
[-CC-:B------:R-:W-:Y:S01]  /*20a40*/  FFMA.FTZ R60, R96, R3.reuse, -R70.reuse ;  /* 0x00000003603c7223 */ /* 0x180fe20000010846 */
[-C--:B------:R-:W-:Y:S07]  /*20a50*/  FFMA.FTZ R61, R97, R3.reuse, -R70 ;  /* 0x00000003613d7223 */ /* 0x080fee0000010846 */
[----:B------:R5:W-:Y:S01]  /*20a60*/  MUFU.EX2 R97, R60 ;  /* 0x0000003c00617308 */ /* 0x000be20000000800 */
[C---:B------:R-:W-:Y:S03]  /*20a70*/  HMMA.16816.F32 R24, R44.reuse, R62, R24 ;  /* 0x0000003e2c18723c */ /* 0x040fe60000001818 */
[-CC-:B--2---:R-:W-:Y:S05]  /*20a80*/  FFMA.FTZ R57, R252, R3.reuse, -R72.reuse ;  /* 0x00000003fc397223 */ /* 0x184fea0000010848 */
[C---:B------:R-:W-:Y:S01]  /*20a90*/  HMMA.16816.F32 R28, R44.reuse, R48, R28 ;  /* 0x000000302c1c723c */ /* 0x040fe2000000181c */
[----:B------:R2:W1:Y:S02]  /*20aa0*/  MUFU.EX2 R91, R57 ;  /* 0x00000039005b7308 */ /* 0x0004640000000800 */
[-CC-:B-----5:R-:W-:Y:S08]  /*20ab0*/  FFMA.FTZ R60, R98, R3.reuse, -R72.reuse ;  /* 0x00000003623c7223 */ /* 0x1a0ff00000010848 */
[----:B------:R5:W5:Y:S01]  /*20ac0*/  MUFU.EX2 R98, R61 ;  /* 0x0000003d00627308 */ /* 0x000b620000000800 */
[----:B------:R-:W-:Y:S01]  /*20ad0*/  HMMA.16816.F32 R32, R44, R50, R32 ;  /* 0x000000322c20723c */ /* 0x000fe20000001820 */
[----:B------:R-:W-:Y:S08]  /*20ae0*/  LDSM.16.MT88.4 R48, [R68+0x5800] ;  /* 0x005800004430783b */ /* 0x000ff00000004200 */
[----:B------:R-:W-:Y:S01]  /*20af0*/  MUFU.EX2 R96, R60 ;  /* 0x0000003c00607308 */ /* 0x000fe20000000800 */
[----:B----4-:R-:W-:Y:S01]  /*20b00*/  F2FP.F16.F32.PACK_AB R44, R95, R94 ;  /* 0x0000005e5f2c723e */ /* 0x010fe200000000ff */
[----:B--2---:R-:W2:Y:S01]  /*20b10*/  LDSM.16.MT88.4 R56, [R43+0xf800] ;  /* 0x00f800002b38783b */ /* 0x004ea20000004200 */
[----:B-1----:R-:W-:Y:S01]  /*20b20*/  F2FP.F16.F32.PACK_AB R45, R91, R92 ;  /* 0x0000005c5b2d723e */ /* 0x002fe200000000ff */
[----:B-----5:R-:W-:Y:S01]  /*20b30*/  FFMA.FTZ R61, R99, R3, -R72 ;  /* 0x00000003633d7223 */ /* 0x020fe20000010848 */
[----:B------:R-:W-:Y:S05]  /*20b40*/  F2FP.F16.F32.PACK_AB R46, R98, R97 ;  /* 0x00000061622e723e */ /* 0x000fea00000000ff */
        /* <DEDUP_REMOVED lines=165> */
[----:B------:R-:W-:Y:S01]  /*215a0*/  LDSM.16.MT88.4 R140, [R69+0x11800] ;  /* 0x01180000458c783b */ /* 0x000fe20000004200 */
[----:B------:R-:W-:Y:S01]  /*215b0*/  FFMA.FTZ R61, R190, R3, -R70 ;  /* 0x00000003be3d7223 */ /* 0x000fe20000010846 */
[----:B-1----:R-:W-:Y:S01]  /*215c0*/  FADD.FTZ R0, R130, R60 ;  /* 0x0000003c82007221 */ /* 0x002fe20000010000 */
[----:B------:R-:W-:Y:S01]  /*215d0*/  FADD.FTZ R60, R136, R2 ;  /* 0x00000002883c7221 */ /* 0x000fe20000010000 */
[----:B--2---:R-:W-:Y:S03]  /*215e0*/  F2FP.F16.F32.PACK_AB R47, R63, R64 ;  /* 0x000000403f2f723e */ /* 0x004fe600000000ff */
        /* <DEDUP_REMOVED lines=98> */
.L_x_2145:
[----:B------:R3:W5:Y:S04]  /*21c10*/  LDL R9, [R1+0xc] ;  /* 0x00000c0001097983 */ /* 0x0007680000100800 */
[----:B------:R3:W5:Y:S01]  /*21c20*/  LDL R8, [R1+0x10] ;  /* 0x0000100001087983 */ /* 0x0007620000100800 */
[----:B------:R-:W4:Y:S01]  /*21c30*/  LDC.64 R46, c[0x0][0x358] ;  /* 0x0000d600ff2e7b82 */ /* 0x000f220000000a00 */
[----:B------:R-:W-:Y:S02]  /*21c40*/  IMAD.MOV.U32 R13, RZ, RZ, 0x40 ;  /* 0x00000040ff0d7424 */ /* 0x000fe400078e00ff */
[----:B------:R-:W-:Y:S01]  /*21c50*/  IMAD.MOV.U32 R12, RZ, RZ, 0x20 ;  /* 0x00000020ff0c7424 */ /* 0x000fe200078e00ff */
[----:B----4-:R-:W-:Y:S02]  /*21c60*/  R2UR UR4, R46 ;  /* 0x000000002e0472ca */ /* 0x010fe400000e0000 */
[----:B------:R-:W-:-:S13]  /*21c70*/  R2UR UR5, R47 ;  /* 0x000000002f0572ca */ /* 0x000fda00000e0000 */
[----:B------:R3:W5:Y:S01]  /*21c80*/  LD.E R7, desc[UR4][R134.64+0xd8] ;  /* 0x0000d80486077980 */ /* 0x000762000c101900 */
[----:B------:R-:W-:-:S03]  /*21c90*/  UMOV UR4, 0xffffffff ;  /* 0xffffffff00047882 */ /* 0x000fc60000000000 */
        /* <DEDUP_REMOVED lines=8> */
.L_x_2160:
[----:B------:R-:W-:Y:S01]  /*21d20*/  FSETP.NE.FTZ.AND P1, PT, R0, RZ, PT ;  /* 0x000000ff0000720b */ /* 0x000fe20003f35000 */
[----:B----4-:R-:W-:Y:S01]  /*21d30*/  FADD.FTZ R3, R2, R3 ;  /* 0x0000000302037221 */ /* 0x010fe20000010000 */
[----:B------:R-:W1:Y:S01]  /*21d40*/  MUFU.RCP R4, R0 ;  /* 0x0000000000047308 */ /* 0x000e620000001000 */
        /* <DEDUP_REMOVED lines=10> */
[----:B-1----:R-:W-:Y:S02]  /*21df0*/  FSEL R2, R4, 1, P1 ;  /* 0x3f80000004027808 */ /* 0x002fe40000800000 */
[----:B------:R-:W-:-:S03]  /*21e00*/  LOP3.LUT R4, R8, 0x38, R6, 0xf8, !PT ;  /* 0x0000003808047812 */ /* 0x000fc600078ef806 */
[----:B------:R-:W1:Y:S01]  /*21e10*/  @P0 MUFU.LG2 R3, R3 ;  /* 0x0000000300030308 */ /* 0x000e620000000c00 */
        /* <DEDUP_REMOVED lines=13> */
[----:B------:R-:W-:Y:S01]  /*21ef0*/  @P1 FFMA.FTZ R11, R7, R37, R0 ;  /* 0x00000025070b1223 */ /* 0x000fe20000010000 */
[----:B------:R-:W-:Y:S01]  /*21f00*/  FSEL R0, R5, 1, P0 ;  /* 0x3f80000005007808 */ /* 0x000fe20000000000 */
[C---:B------:R-:W-:Y:S01]  /*21f10*/  FMUL.FTZ R160, R2.reuse, R160 ;  /* 0x000000a002a07220 */ /* 0x040fe20000410000 */
[C---:B------:R-:W-:Y:S01]  /*21f20*/  FMUL.FTZ R161, R2.reuse, R161 ;  /* 0x000000a102a17220 */ /* 0x040fe20000410000 */
[----:B-1----:R-:W-:Y:S01]  /*21f30*/  @P0 FMUL.FTZ R3, R3, 0.69314718246459960938 ;  /* 0x3f31721803030820 */ /* 0x002fe20000410000 */
        /* <DEDUP_REMOVED lines=25> */
[----:B------:R-:W2:Y:S02]  /*220d0*/  LDL.LU R16, [R1+0x3c] ;  /* 0x00003c0001107983 */ /* 0x000ea40000300800 */
[--C-:B------:R-:W-:Y:S02]  /*220e0*/  IMAD.IADD R4, R6, 0x1, R2.reuse ;  /* 0x0000000106047824 */ /* 0x100fe400078e0202 */
[----:B------:R-:W-:Y:S01]  /*220f0*/  IMAD.IADD R3, R5, 0x1, R2 ;  /* 0x0000000105037824 */ /* 0x000fe200078e0202 */
[----:B------:R-:W-:Y:S01]  /*22100*/  R2UR UR10, R46 ;  /* 0x000000002e0a72ca */ /* 0x000fe200000e0000 */
[C---:B------:R-:W-:Y:S01]  /*22110*/  VIADD R0, R2.reuse, 0x80 ;  /* 0x0000008002007836 */ /* 0x040fe20000000000 */
[C---:B------:R-:W-:Y:S01]  /*22120*/  R2UR UR11, R47.reuse ;  /* 0x000000002f0b72ca */ /* 0x040fe200000e0000 */
[----:B------:R-:W-:Y:S01]  /*22130*/  @P4 VIADD R0, R2, 0xffffff80 ;  /* 0xffffff8002004836 */ /* 0x000fe20000000000 */
[----:B------:R-:W-:Y:S01]  /*22140*/  R2UR UR4, R46 ;  /* 0x000000002e0472ca */ /* 0x000fe200000e0000 */
[----:B------:R-:W4:Y:S01]  /*22150*/  LDL.LU R14, [R1+0x40] ;  /* 0x00004000010e7983 */ /* 0x000f220000300800 */
[----:B------:R-:W-:-:S03]  /*22160*/  R2UR UR5, R47 ;  /* 0x000000002f0572ca */ /* 0x000fc600000e0000 */
[----:B------:R1:W5:Y:S04]  /*22170*/  LDL R48, [R1+0x44] ;  /* 0x0000440001307983 */ /* 0x0003680000100800 */
[----:B------:R-:W-:Y:S04]  /*22180*/  STS.64 [R2], R136 ;  /* 0x0000008802007388 */ /* 0x000fe80000000a00 */
[----:B------:R3:W-:Y:S04]  /*22190*/  STS.64 [R2+0x800], R138 ;  /* 0x0008008a02007388 */ /* 0x0007e80000000a00 */
[----:B------:R-:W-:Y:S04]  /*221a0*/  STS.64 [R4], R140 ;  /* 0x0000008c04007388 */ /* 0x000fe80000000a00 */
[----:B------:R1:W-:Y:S04]  /*221b0*/  STS.64 [R4+0x800], R142 ;  /* 0x0008008e04007388 */ /* 0x0003e80000000a00 */
[----:B------:R-:W-:Y:S04]  /*221c0*/  STS.64 [R3], R144 ;  /* 0x0000009003007388 */ /* 0x000fe80000000a00 */
[----:B------:R1:W-:Y:S01]  /*221d0*/  STS.64 [R3+0x800], R146 ;  /* 0x0008009203007388 */ /* 0x0003e20000000a00 */
[----:B---3--:R-:W-:-:S02]  /*221e0*/  IMAD.IADD R2, R5, 0x1, R0 ;  /* 0x0000000105027824 */ /* 0x008fc400078e0200 */
[----:B-1----:R-:W-:-:S05]  /*221f0*/  IMAD.IADD R4, R6, 0x1, R3 ;  /* 0x0000000106047824 */ /* 0x002fca00078e0203 */
[----:B------:R-:W-:Y:S01]  /*22200*/  STS.64 [R4], R148 ;  /* 0x0000009404007388 */ /* 0x000fe20000000a00 */
[----:B------:R-:W-:-:S03]  /*22210*/  IMAD.IADD R3, R6, 0x1, R0 ;  /* 0x0000000106037824 */ /* 0x000fc600078e0200 */
        /* <DEDUP_REMOVED lines=11> */
[----:B---3--:R-:W2:Y:S01]  /*222d0*/  LD.E.64 R2, desc[UR10][R134.64+0xb0] ;  /* 0x0000b00a86027980 */ /* 0x008ea2000c101b00 */
[----:B------:R-:W3:Y:S01]  /*222e0*/  S2R R15, SR_CTAID.X ;  /* 0x00000000000f7919 */ /* 0x000ee20000002500 */
        /* <DEDUP_REMOVED lines=10> */
[----:B---3--:R-:W-:Y:S01]  /*22390*/  IMAD.SHL.U32 R45, R15, 0x40, RZ ;  /* 0x000000400f2d7824 */ /* 0x008fe200078e00ff */
[----:B------:R-:W-:Y:S01]  /*223a0*/  LOP3.LUT P0, RZ, R225, 0x3, RZ, 0xc0, !PT ;  /* 0x00000003e1ff7812 */ /* 0x000fe2000780c0ff */
[----:B------:R-:W-:Y:S01]  /*223b0*/  BSSY.RECONVERGENT B0, `(.L_x_2154) ;  /* 0x000001f000007945 */ /* 0x000fe20003800200 */
[----:B--2---:R-:W-:-:S04]  /*223c0*/  IMAD R2, R2, UR9, R16 ;  /* 0x0000000902027c24 */ /* 0x004fc8000f8e0210 */
        /* <DEDUP_REMOVED lines=29> */
.L_x_2155:
[----:B------:R-:W-:Y:S05]  /*225a0*/  BSYNC.RECONVERGENT B0 ;  /* 0x0000000000007941 */ /* 0x000fea0003800200 */
.L_x_2154:
        /* <DEDUP_REMOVED lines=54> */
[----:B-1----:R-:W-:Y:S05]  /*22910*/  @P0 RET.REL.NODEC R4 `(_ZN5flash24flash_fwd_splitkv_kernelI23Flash_fwd_kernel_traitsILi64ELi64ELi256ELi4ELb0ELb0EN7cutlass6half_tE19Flash_kernel_traitsILi64ELi64ELi256ELi4ES3_EELb0ELb0ELb0ELb0ELb0ELb1ELb1ELb1EEEvNS_16Flash_fwd_paramsE) ;  /* 0xfffffdd404b80950 */ /* 0x002fea0003c3ffff */
[----:B------:R-:W-:Y:S02]  /*22920*/  R2UR UR4, R46 ;  /* 0x000000002e0472ca */ /* 0x000fe400000e0000 */
[----:B------:R-:W-:-:S13]  /*22930*/  R2UR UR5, R47 ;  /* 0x000000002f0572ca */ /* 0x000fda00000e0000 */
[----:B------:R1:W-:Y:S02]  /*22940*/  ST.E.128 desc[UR4][R2.64+0x3800], R12 ;  /* 0x0038000c02007985 */ /* 0x0003e4000c101d04 */
[----:B-1----:R-:W-:Y:S02]  /*22950*/  IMAD.MOV.U32 R2, RZ, RZ, R9 ;  /* 0x000000ffff027224 */ /* 0x002fe400078e0009 */
[----:B------:R-:W-:-:S04]  /*22960*/  IMAD.MOV.U32 R3, RZ, RZ, 0x0 ;  /* 0x00000000ff037424 */ /* 0x000fc800078e00ff */
[----:B------:R-:W-:Y:S05]  /*22970*/  RET.REL.NODEC R2 `(_ZN5flash24flash_fwd_splitkv_kernelI23Flash_fwd_kernel_traitsILi64ELi64ELi256ELi4ELb0ELb0EN7cutlass6half_tE19Flash_kernel_traitsILi64ELi64ELi256ELi4ES3_EELb0ELb0ELb0ELb0ELb0ELb1ELb1ELb1EEEvNS_16Flash_fwd_paramsE) ;  /* 0xfffffdd402a07950 */ /* 0x000fea0003c3ffff */
.L_x_2153:
[----:B-12---:R-:W-:Y:S01]  /*22980*/  IMAD.MOV.U32 R0, RZ, RZ, 0x2 ;  /* 0x00000002ff007424 */ /* 0x006fe200078e00ff */
[----:B-----5:R-:W-:Y:S01]  /*22990*/  MOV R2, R9 ;  /* 0x0000000900027202 */ /* 0x020fe20000000f00 */
[----:B------:R-:W-:Y:S01]  /*229a0*/  IMAD.MOV.U32 R4, RZ, RZ, -0x1 ;  /* 0xffffffffff047424 */ /* 0x000fe200078e00ff */
[----:B------:R-:W-:-:S07]  /*229b0*/  MOV R3, 0x1f ;  /* 0x0000001f00037802 */ /* 0x000fce0000000f00 */
[----:B---3--:R-:W-:Y:S05]  /*229c0*/  WARPSYNC.COLLECTIVE R4, `(.L_x_2156) ;  /* 0x0000000004087348 */ /* 0x008fea0003c00000 */
[----:B------:R1:W2:Y:S02]  /*229d0*/  SHFL.BFLY P0, R0, R2, R0, R3 ;  /* 0x0c00000002007389 */ /* 0x0002a40000000003 */
[----:B-123--:R-:W-:Y:S05]  /*229e0*/  ENDCOLLECTIVE ;  /* 0x000000000000791b */ /* 0x00efea0003800000 */
.L_x_2156:
[----:B------:R-:W-:Y:S02]  /*229f0*/  MOV R5, R0 ;  /* 0x0000000000057202 */ /* 0x000fe40000000f00 */
[----:B------:R-:W-:-:S03]  /*22a00*/  MOV R0, 0x1 ;  /* 0x0000000100007802 */ /* 0x000fc60000000f00 */
[----:B------:R-:W-:-:S04]  /*22a10*/  FADD.FTZ R5, R5, R9 ;  /* 0x0000000905057221 */ /* 0x000fc80000010000 */
[----:B------:R-:W-:-:S07]  /*22a20*/  IMAD.MOV.U32 R2, RZ, RZ, R5 ;  /* 0x000000ffff027224 */ /* 0x000fce00078e0005 */
[----:B------:R-:W-:Y:S05]  /*22a30*/  WARPSYNC.COLLECTIVE R4, `(.L_x_2157) ;  /* 0x0000000004087348 */ /* 0x000fea0003c00000 */
[----:B------:R1:W2:Y:S02]  /*22a40*/  SHFL.BFLY P0, R0, R2, R0, R3 ;  /* 0x0c00000002007389 */ /* 0x0002a40000000003 */
[----:B-12---:R-:W-:Y:S05]  /*22a50*/  ENDCOLLECTIVE ;  /* 0x000000000000791b */ /* 0x006fea0003800000 */
.L_x_2157:
[----:B------:R-:W-:Y:S01]  /*22a60*/  IMAD.MOV.U32 R6, RZ, RZ, R0 ;  /* 0x000000ffff067224 */ /* 0x000fe200078e0000 */
[----:B------:R-:W-:Y:S02]  /*22a70*/  MOV R0, 0x2 ;  /* 0x0000000200007802 */ /* 0x000fe40000000f00 */
[----:B------:R-:W-:-:S07]  /*22a80*/  MOV R2, R8 ;  /* 0x0000000800027202 */ /* 0x000fce0000000f00 */
[----:B------:R-:W-:Y:S05]  /*22a90*/  WARPSYNC.COLLECTIVE R4, `(.L_x_2158) ;  /* 0x0000000004087348 */ /* 0x000fea0003c00000 */
[----:B------:R1:W2:Y:S02]  /*22aa0*/  SHFL.BFLY P0, R0, R2, R0, R3 ;  /* 0x0c00000002007389 */ /* 0x0002a40000000003 */
[----:B-12---:R-:W-:Y:S05]  /*22ab0*/  ENDCOLLECTIVE ;  /* 0x000000000000791b */ /* 0x006fea0003800000 */
.L_x_2158:
[----:B------:R-:W-:Y:S01]  /*22ac0*/  IMAD.MOV.U32 R2, RZ, RZ, R0 ;  /* 0x000000ffff027224 */ /* 0x000fe200078e0000 */
[----:B------:R-:W-:-:S03]  /*22ad0*/  MOV R0, 0x1 ;  /* 0x0000000100007802 */ /* 0x000fc60000000f00 */
[----:B------:R-:W-:-:S07]  /*22ae0*/  FADD.FTZ R2, R2, R8 ;  /* 0x0000000802027221 */ /* 0x000fce0000010000 */
[----:B------:R-:W-:Y:S05]  /*22af0*/  WARPSYNC.COLLECTIVE R4, `(.L_x_2159) ;  /* 0x0000000004087348 */ /* 0x000fea0003c00000 */
[----:B------:R1:W2:Y:S02]  /*22b00*/  SHFL.BFLY P0, R0, R2, R0, R3 ;  /* 0x0c00000002007389 */ /* 0x0002a40000000003 */
[----:B-12---:R-:W-:Y:S05]  /*22b10*/  ENDCOLLECTIVE ;  /* 0x000000000000791b */ /* 0x006fea0003800000 */
.L_x_2159:
[----:B------:R-:W-:Y:S01]  /*22b20*/  MOV R3, R0 ;  /* 0x0000000000037202 */ /* 0x000fe20000000f00 */
[----:B------:R-:W-:Y:S01]  /*22b30*/  FADD.FTZ R0, R5, R6 ;  /* 0x0000000605007221 */ /* 0x000fe20000010000 */
[----:B------:R-:W-:Y:S06]  /*22b40*/  BRA `(.L_x_2160) ;  /* 0xfffffff000747947 */ /* 0x000fec000383ffff */
.L_x_2161:
        /* <DEDUP_REMOVED lines=11> */
.L_x_14731:


//--------------------- .text._ZN5flash24flash_fwd_splitkv_kernelI23Flash_fwd_kernel_traitsILi64ELi64ELi256ELi4ELb0ELb0EN7cutlass6half_tE19Flash_kernel_traitsILi64ELi64ELi256ELi4ES3_EELb0ELb1ELb0ELb0ELb0ELb0ELb0ELb0EEEvNS_16Flash_fwd_paramsE --------------------------
	.section	.text._ZN5flash24flash_fwd_splitkv_kernelI23Flash_fwd_kernel_traitsILi64ELi64ELi256ELi4ELb0ELb0EN7cutlass6half_tE19Flash_kernel_traitsILi64ELi64ELi256ELi4ES3_EELb0ELb1ELb0ELb0ELb0ELb0ELb0ELb0EEEvNS_16Flash_fwd_paramsE,"ax",@progbits
	.align	128
        .global         _ZN5flash24flash_fwd_splitkv_kernelI23Flash_fwd_kernel_traitsILi64ELi64ELi256ELi4ELb0ELb0EN7cutlass6half_tE19Flash_kernel_traitsILi64ELi64ELi256ELi4ES3_EELb0ELb1ELb0ELb0ELb0ELb0ELb0ELb0EEEvNS_16Flash_fwd_paramsE
        .type           _ZN5flash24flash_fwd_splitkv_kernelI23Flash_fwd_kernel_traitsILi64ELi64ELi256ELi4ELb0ELb0EN7cutlass6half_tE19Flash_kernel_traitsILi64ELi64ELi256ELi4ES3_EELb0ELb1ELb0ELb0ELb0ELb0ELb0ELb0EEEvNS_16Flash_fwd_paramsE,@function
        .size           _ZN5flash24flash_fwd_splitkv_kernelI23Flash_fwd_kernel_traitsILi64ELi64ELi256ELi4ELb0ELb0EN7cutlass6half_tE19Flash_kernel_traitsILi64ELi64ELi256ELi4ES3_EELb0ELb1ELb0ELb0ELb0ELb0ELb0ELb0EEEvNS_16Flash_fwd_paramsE,(.L_x_14732 - _ZN5flash24flash_fwd_splitkv_kernelI23Flash_fwd_kernel_traitsILi64ELi64ELi256ELi4ELb0ELb0EN7cutlass6half_tE19Flash_kernel_traitsILi64ELi64ELi256ELi4ES3_EELb0ELb1ELb0ELb0ELb0ELb0ELb0ELb0EEEvNS_16Flash_fwd_paramsE)
        .other          _ZN5flash24flash_fwd_splitkv_kernelI23Flash_fwd_kernel_traitsILi64ELi64ELi256ELi4ELb0ELb0EN7cutlass6half_tE19Flash_kernel_traitsILi64ELi64ELi256ELi4ES3_EELb0ELb1ELb0ELb0ELb0ELb0ELb0ELb0EEEvNS_16Flash_fwd_paramsE,@"STO_CUDA_ENTRY STV_DEFAULT"
_ZN5flash24flash_fwd_splitkv_kernelI23Flash_fwd_kernel_traitsILi64ELi64ELi256ELi4ELb0ELb0EN7cutlass6half_tE19Flash_kernel_traitsILi64ELi64ELi256ELi4ES3_EELb0ELb1ELb0ELb0ELb0ELb0ELb0ELb0EEEvNS_16Flash_fwd_paramsE:
.text._ZN5flash24flash_fwd_splitkv_kernelI23Flash_fwd_kernel_traitsILi64ELi64ELi256ELi4ELb0ELb0EN7cutlass6half_tE19Flash_kernel_traitsILi64ELi64ELi256ELi4ES3_EELb0ELb1ELb0ELb0ELb0ELb0ELb0ELb0EEEvNS_16Flash_fwd_paramsE:
[----:B------:R-:W1:Y:S08]  /*0000*/  LDC R1, c[0x0][0x37c] ;  /* 0x0000df00ff017b82 */ /* 0x000e700000000800 */
[----:B------:R-:W2:Y:S01]  /*0010*/  LDC.64 R134, c[0x0][0x348] ;  /* 0x0000d200ff867b82 */ /* 0x000ea20000000a00 */
[----:B------:R-:W-:Y:S01]  /*0020*/  BSSY.RECONVERGENT B3, `(.L_x_2162) ;  /* 0x0000003000037945 */ /* 0x000fe20003800200 */
[----:B-1----:R-:W-:-:S06]  /*0030*/  IADD3 R1, PT, PT, R1, -0x168, RZ ;  /* 0xfffffe9801017810 */ /* 0x002fcc0007ffe0ff */
[----:B--2---:R-:W-:Y:S05]  /*0040*/  CALL.REL.NOINC `($_ZN5flash24flash_fwd_splitkv_kernelI23Flash_fwd_kernel_traitsILi64ELi64ELi256ELi4ELb0ELb0EN7cutlass6half_tE19Flash_kernel_traitsILi64ELi64ELi256ELi4ES3_EELb0ELb1ELb0ELb0ELb0ELb0ELb0ELb0EEEvNS_16Flash_fwd_paramsE$_ZN5flash30compute_attn_1rowblock_splitkvI23Flash_fwd_kernel_traitsILi64ELi64ELi256ELi4ELb0ELb0EN7cutlass6half_tE19Flash_kernel_traitsILi64ELi64ELi256ELi4ES3_EELb0ELb1ELb0ELb0ELb0ELb0ELb0ELb0ENS_16Flash_fwd_paramsEEEvRKT8_iiiii) ;  /* 0x0000000000087944 */ /* 0x004fea0003c00000 */
[----:B------:R-:W-:Y:S05]  /*0050*/  BSYNC.RECONVERGENT B3 ;  /* 0x0000000000037941 */ /* 0x000fea0003800200 */
.L_x_2162:
[----:B------:R-:W-:Y:S05]  /*0060*/  EXIT ;  /* 0x000000000000794d */ /* 0x000fea0003800000 */
        .type           $_ZN5flash24flash_fwd_splitkv_kernelI23Flash_fwd_kernel_traitsILi64ELi64ELi256ELi4ELb0ELb0EN7cutlass6half_tE19Flash_kernel_traitsILi64ELi64ELi256ELi4ES3_EELb0ELb1ELb0ELb0ELb0ELb0ELb0ELb0EEEvNS_16Flash_fwd_paramsE$_ZN5flash30compute_attn_1rowblock_splitkvI23Flash_fwd_kernel_traitsILi64ELi64ELi256ELi4ELb0ELb0EN7cutlass6half_tE19Flash_kernel_traitsILi64ELi64ELi256ELi4ES3_EELb0ELb1ELb0ELb0ELb0ELb0ELb0ELb0ENS_16Flash_fwd_paramsEEEvRKT8_iiiii,@function
        .size           $_ZN5flash24flash_fwd_splitkv_kernelI23Flash_fwd_kernel_traitsILi64ELi64ELi256ELi4ELb0ELb0EN7cutlass6half_tE19Flash_kernel_traitsILi64ELi64ELi256ELi4ES3_EELb0ELb1ELb0ELb0ELb0ELb0ELb0ELb0EEEvNS_16Flash_fwd_paramsE$_ZN5flash30compute_attn_1rowblock_splitkvI23Flash_fwd_kernel_traitsILi64ELi64ELi256ELi4ELb0ELb0EN7cutlass6half_tE19Flash_kernel_traitsILi64ELi64ELi256ELi4ES3_EELb0ELb1ELb0ELb0ELb0ELb0ELb0ELb0ENS_16Flash_fwd_paramsEEEvRKT8_iiiii,(.L_x_14732 - $_ZN5flash24flash_fwd_splitkv_kernelI23Flash_fwd_kernel_traitsILi64ELi64ELi256ELi4ELb0ELb0EN7cutlass6half_tE19Flash_kernel_traitsILi64ELi64ELi256ELi4ES3_EELb0ELb1ELb0ELb0ELb0ELb0ELb0ELb0EEEvNS_16Flash_fwd_paramsE$_ZN5flash30compute_attn_1rowblock_splitkvI23Flash_fwd_kernel_traitsILi64ELi64ELi256ELi4ELb0ELb0EN7cutlass6half_tE19Flash_kernel_traitsILi64ELi64ELi256ELi4ES3_EELb0ELb1ELb0ELb0ELb0ELb0ELb0ELb0ENS_16Flash_fwd_paramsEEEvRKT8_iiiii)
$_ZN5flash24flash_fwd_splitkv_kernelI23Flash_fwd_kernel_traitsILi64ELi64ELi256ELi4ELb0ELb0EN7cutlass6half_tE19Flash_kernel_traitsILi64ELi64ELi256ELi4ES3_EELb0ELb1ELb0ELb0ELb0ELb0ELb0ELb0EEEvNS_16Flash_fwd_paramsE$_ZN5flash30compute_attn_1rowblock_splitkvI23Flash_fwd_kernel_traitsILi64ELi64ELi256ELi4ELb0ELb0EN7cutlass6half_tE19Flash_kernel_traitsILi64ELi64ELi256ELi4ES3_EELb0ELb1ELb0ELb0ELb0ELb0ELb0ELb0ENS_16Flash_fwd_paramsEEEvRKT8_iiiii:
        /* <DEDUP_REMOVED lines=40> */
.L_x_2164:
[----:B------:R-:W-:Y:S05]  /*02f0*/  BSYNC.RECONVERGENT B0 ;  /* 0x0000000000007941 */ /* 0x000fea0003800200 */
.L_x_2163:
[----:B------:R-:W-:Y:S04]  /*0300*/  BSSY.RECONVERGENT B0, `(.L_x_2165) ;  /* 0x0000007000007945 */ /* 0x000fe80003800200 */
[----:B------:R-:W-:Y:S05]  /*0310*/  @!P3 BRA `(.L_x_2166) ;  /* 0x000000000014b947 */ /* 0x000fea0003800000 */
[----:B------:R-:W3:Y:S02]  /*0320*/  LD.E.U8 R0, desc[UR4][R134.64+0x1b2] ;  /* 0x0001b20486007980 */ /* 0x000ee4000c101100 */
[----:B---3--:R-:W-:-:S13]  /*0330*/  ISETP.NE.AND P1, PT, R0, RZ, PT ;  /* 0x000000ff0000720c */ /* 0x008fda0003f25270 */
[----:B-1---5:R-:W3:Y:S02]  /*0340*/  @P1 LD.E R4, desc[UR4][R2.64+0x4] ;  /* 0x0000040402041980 */ /* 0x022ee4000c101900 */
[----:B---3--:R-:W-:-:S06]  /*0350*/  @P1 IADD3 R4, PT, PT, R4, -R13, RZ ;  /* 0x8000000d04041210 */ /* 0x008fcc0007ffe0ff */
[----:B------:R3:W5:Y:S02]  /*0360*/  @!P1 LD.E R4, desc[UR4][R2.64] ;  /* 0x0000000402049980 */ /* 0x000764000c101900 */
.L_x_2166:
[----:B------:R-:W-:Y:S05]  /*0370*/  BSYNC.RECONVERGENT B0 ;  /* 0x0000000000007941 */ /* 0x000fea0003800200 */
.L_x_2165:
        /* <DEDUP_REMOVED lines=8> */
.L_x_2168:
[----:B--23--:R-:W2:Y:S01]  /*0400*/  LD.E.64 R2, desc[UR4][R134.64+0x108] ;  /* 0x0001080486027980 */ /* 0x00cea2000c101b00 */
[----:B------:R-:W-:Y:S01]  /*0410*/  BSSY.RECONVERGENT B0, `(.L_x_2170) ;  /* 0x0000006000007945 */ /* 0x000fe20003800200 */
[----:B------:R-:W-:Y:S01]  /*0420*/  IMAD.MOV.U32 R0, RZ, RZ, RZ ;  /* 0x000000ffff007224 */ /* 0x000fe200078e00ff */
[----:B--2---:R-:W-:-:S04]  /*0430*/  ISETP.NE.U32.AND P0, PT, R2, RZ, PT ;  /* 0x000000ff0200720c */ /* 0x004fc80003f05070 */
[----:B------:R-:W-:-:S13]  /*0440*/  ISETP.NE.AND.EX P0, PT, R3, RZ, PT, P0 ;  /* 0x000000ff0300720c */ /* 0x000fda0003f05300 */
[----:B------:R-:W-:Y:S05]  /*0450*/  @!P0 BRA `(.L_x_2171) ;  /* 0x0000000000048947 */ /* 0x000fea0003800000 */
[----:B------:R2:W5:Y:S02]  /*0460*/  LD.E R0, desc[UR4][R134.64+0xbc] ;  /* 0x0000bc0486007980 */ /* 0x000564000c101900 */
.L_x_2171:
[----:B------:R-:W-:Y:S05]  /*0470*/  BSYNC.RECONVERGENT B0 ;  /* 0x0000000000007941 */ /* 0x000fea0003800200 */
.L_x_2170:
[----:B-----5:R-:W-:Y:S02]  /*0480*/  IADD3 R108, PT, PT, R0, R4, -R12 ;  /* 0x00000004006c7210 */ /* 0x020fe40007ffe80c */
.L_x_2169:
[----:B------:R-:W-:Y:S05]  /*0490*/  BSYNC.RECONVERGENT B1 ;  /* 0x0000000000017941 */ /* 0x000fea0003800200 */
.L_x_2167:
[----:B------:R-:W3:Y:S01]  /*04a0*/  S2R R229, SR_CTAID.X ;  /* 0x0000000000e57919 */ /* 0x000ee20000002500 */
[----:B------:R-:W-:Y:S01]  /*04b0*/  MOV R20, 0x50 ;  /* 0x0000005000147802 */ /* 0x000fe20000000f00 */
[----:B------:R-:W-:-:S03]  /*04c0*/  IMAD.MOV.U32 R3, RZ, RZ, 0x0 ;  /* 0x00000000ff037424 */ /* 0x000fc600078e00ff */
[----:B------:R-:W-:Y:S01]  /*04d0*/  MOV R2, R20 ;  /* 0x0000001400027202 */ /* 0x000fe20000000f00 */
[----:B---3--:R-:W-:-:S05]  /*04e0*/  IMAD.SHL.U32 R32, R229, 0x40, RZ ;  /* 0x00000040e5207824 */ /* 0x008fca00078e00ff */
[----:B------:R-:W-:-:S13]  /*04f0*/  ISETP.GT.AND P0, PT, R109, R32, PT ;  /* 0x000000206d00720c */ /* 0x000fda0003f04270 */
[----:B-12---:R-:W-:Y:S05]  /*0500*/  @!P0 RET.REL.NODEC R2 `(_ZN5flash24flash_fwd_splitkv_kernelI23Flash_fwd_kernel_traitsILi64ELi64ELi256ELi4ELb0ELb0EN7cutlass6half_tE19Flash_kernel_traitsILi64ELi64ELi256ELi4ES3_EELb0ELb1ELb0ELb0ELb0ELb0ELb0ELb0EEEvNS_16Flash_fwd_paramsE) ;  /* 0xfffffff802bc8950 */ /* 0x006fea0003c3ffff */
[----:B------:R-:W2:Y:S04]  /*0510*/  LD.E R2, desc[UR4][R134.64+0x188] ;  /* 0x0001880486027980 */ /* 0x000ea8000c101900 */
[----:B------:R-:W3:Y:S04]  /*0520*/  LD.E R3, desc[UR4][R134.64+0x184] ;  /* 0x0001840486037980 */ /* 0x000ee8000c101900 */
[----:B------:R-:W4:Y:S01]  /*0530*/  LD.E R4, desc[UR4][R134.64+0xb8] ;  /* 0x0000b80486047980 */ /* 0x000f22000c101900 */
[----:B------:R-:W-:Y:S02]  /*0540*/  VIADD R6, R108, 0xff ;  /* 0x000000ff6c067836 */ /* 0x000fe40000000000 */
[----:B------:R-:W-:Y:S01]  /*0550*/  IMAD R0, R229, 0x40, -R109 ;  /* 0x00000040e5007824 */ /* 0x000fe200078e0a6d */
[----:B------:R-:W1:Y:S02]  /*0560*/  S2R R225, SR_TID.X ;  /* 0x0000000000e17919 */ /* 0x000e640000002100 */
[----:B------:R-:W-:-:S04]  /*0570*/  SHF.R.S32.HI R5, RZ, 0x1f, R6 ;  /* 0x0000001fff057819 */ /* 0x000fc80000011406 */
[----:B------:R-:W-:Y:S02]  /*0580*/  LEA.HI R5, R5, R6, RZ, 0x8 ;  /* 0x0000000605057211 */ /* 0x000fe400078f40ff */
[----:B--2---:R-:W-:Y:S01]  /*0590*/  IADD3 R2, PT, PT, R2, R0, R6 ;  /* 0x0000000002027210 */ /* 0x004fe20007ffe006 */
[----:B---3--:R-:W-:-:S04]  /*05a0*/  IMAD.IADD R3, R3, 0x1, R109 ;  /* 0x0000000103037824 */ /* 0x008fc800078e026d */
[----:B------:R-:W-:Y:S02]  /*05b0*/  VIADD R2, R2, 0x40 ;  /* 0x0000004002027836 */ /* 0x000fe40000000000 */
[----:B----4-:R-:W-:Y:S01]  /*05c0*/  VIADD R0, R4, 0xff ;  /* 0x000000ff04007836 */ /* 0x010fe20000000000 */
[----:B------:R-:W-:Y:S02]  /*05d0*/  IADD3 R3, PT, PT, -R3, R32, R108 ;  /* 0x0000002003037210 */ /* 0x000fe40007ffe16c */
[----:B------:R-:W-:Y:S02]  /*05e0*/  SHF.R.S32.HI R4, RZ, 0x1f, R2 ;  /* 0x0000001fff047819 */ /* 0x000fe40000011402 */
[----:B------:R-:W-:Y:S02]  /*05f0*/  SHF.R.S32.HI R8, RZ, 0x1f, R0 ;  /* 0x0000001fff087819 */ /* 0x000fe40000011400 */
[----:B------:R-:W-:Y:S02]  /*0600*/  SHF.R.S32.HI R7, RZ, 0x1f, R3 ;  /* 0x0000001fff077819 */ /* 0x000fe40000011403 */
[----:B------:R-:W-:-:S02]  /*0610*/  LEA.HI R6, R8, R0, RZ, 0x8 ;  /* 0x0000000008067211 */ /* 0x000fc400078f40ff */
[----:B------:R-:W-:Y:S02]  /*0620*/  LEA.HI R0, R4, R2, RZ, 0x8 ;  /* 0x0000000204007211 */ /* 0x000fe400078f40ff */
[----:B------:R-:W-:Y:S02]  /*0630*/  LEA.HI R2, R7, R3, RZ, 0x8 ;  /* 0x0000000307027211 */ /* 0x000fe400078f40ff */
[----:B------:R-:W-:Y:S02]  /*0640*/  SHF.R.S32.HI R3, RZ, 0x8, R5 ;  /* 0x00000008ff037819 */ /* 0x000fe40000011405 */
[----:B------:R-:W-:Y:S02]  /*0650*/  SHF.R.S32.HI R2, RZ, 0x8, R2 ;  /* 0x00000008ff027819 */ /* 0x000fe40000011402 */
[----:B------:R-:W-:Y:S02]  /*0660*/  SHF.R.S32.HI R4, RZ, 0x8, R6 ;  /* 0x00000008ff047819 */ /* 0x000fe40000011406 */
[----:B------:R-:W-:-:S02]  /*0670*/  VIMNMX R228, PT, PT, RZ, R2, !PT ;  /* 0x00000002ffe47248 */ /* 0x000fc40007fe0100 */
[----:B------:R-:W-:-:S03]  /*0680*/  SHF.R.S32.HI R0, RZ, 0x8, R0 ;  /* 0x00000008ff007819 */ /* 0x000fc60000011400 */
[----:B------:R2:W-:Y:S01]  /*0690*/  STL [R1+0x64], R228 ;  /* 0x000064e401007387 */ /* 0x0005e20000100800 */
[----:B------:R-:W-:-:S04]  /*06a0*/  VIMNMX3 R221, R4, R3, R0, PT ;  /* 0x0000000304dd720f */ /* 0x000fc80003800100 */
[----:B------:R-:W-:-:S13]  /*06b0*/  ISETP.GE.AND P0, PT, R228, R221, PT ;  /* 0x000000dde400720c */ /* 0x000fda0003f06270 */
[----:B-1----:R-:W-:Y:S05]  /*06c0*/  @!P0 BRA `(.L_x_2172) ;  /* 0x0000000400b88947 */ /* 0x002fea0003800000 */
[----:B------:R-:W-:Y:S01]  /*06d0*/  ISETP.NE.AND P0, PT, R35, -0x1, PT ;  /* 0xffffffff2300780c */ /* 0x000fe20003f05270 */
[----:B------:R-:W3:Y:S04]  /*06e0*/  LD.E.64 R2, desc[UR4][R134.64+0x88] ;  /* 0x0000880486027980 */ /* 0x000ee8000c101b00 */
[----:B------:R-:W4:Y:S04]  /*06f0*/  LD.E R17, desc[UR4][R134.64+0xc0] ;  /* 0x0000c00486117980 */ /* 0x000f28000c101900 */
[----:B------:R-:W5:Y:S04]  /*0700*/  LD.E.64 R12, desc[UR4][R134.64+0x90] ;  /* 0x00009004860c7980 */ /* 0x000f68000c101b00 */
[----:B------:R-:W2:Y:S04]  /*0710*/  @!P0 LD.E.64 R4, desc[UR4][R134.64+0x80] ;  /* 0x0000800486048980 */ /* 0x000ea8000c101b00 */
[----:B------:R-:W5:Y:S04]  /*0720*/  LD.E.64 R8, desc[UR4][R134.64+0x70] ;  /* 0x0000700486087980 */ /* 0x000f68000c101b00 */
[----:B------:R-:W5:Y:S04]  /*0730*/  LD.E R18, desc[UR4][R134.64+0x60] ;  /* 0x0000600486127980 */ /* 0x000f68000c101900 */
[----:B------:R-:W5:Y:S04]  /*0740*/  LD.E R19, desc[UR4][R134.64+0xb4] ;  /* 0x0000b40486137980 */ /* 0x000f68000c101900 */
[----:B------:R-:W5:Y:S01]  /*0750*/  LD.E.64 R134, desc[UR4][R134.64+0xa0] ;  /* 0x0000a00486867980 */ /* 0x000f62000c101b00 */
[----:B------:R-:W5:Y:S01]  /*0760*/  S2R R21, SR_CTAID.Z ;  /* 0x0000000000157919 */ /* 0x000f620000002700 */
[----:B------:R-:W-:-:S02]  /*0770*/  IMAD.SHL.U32 R10, R225, 0x8, RZ ;  /* 0x00000008e10a7824 */ /* 0x000fc400078e00ff */
[----:B------:R-:W-:-:S03]  /*0780*/  IMAD.MOV.U32 R11, RZ, RZ, RZ ;  /* 0x000000ffff0b7224 */ /* 0x000fc600078e00ff */
[----:B------:R-:W-:Y:S02]  /*0790*/  LOP3.LUT R10, R10, 0x38, RZ, 0xc0, !PT ;  /* 0x000000380a0a7812 */ /* 0x000fe400078ec0ff */
[----:B------:R-:W-:Y:S02]  /*07a0*/  SHF.R.U32.HI R225, RZ, 0x3, R225 ;  /* 0x00000003ffe17819 */ /* 0x000fe400000116e1 */
[----:B------:R-:W-:Y:S01]  /*07b0*/  ISETP.NE.AND P4, PT, R10, RZ, PT ;  /* 0x000000ff0a00720c */ /* 0x000fe20003f85270 */
[----:B------:R-:W-:Y:S01]  /*07c0*/  BSSY.RECONVERGENT B0, `(.L_x_2173) ;  /* 0x0000038000007945 */ /* 0x000fe20003800200 */
[----:B---3--:R-:W-:-:S04]  /*07d0*/  @P0 IMAD.WIDE.U32 R6, R2, R35, RZ ;  /* 0x0000002302060225 */ /* 0x008fc800078e00ff */
[----:B------:R-:W-:Y:S02]  /*07e0*/  @P0 IMAD R16, R3, R35, RZ ;  /* 0x0000002303100224 */ /* 0x000fe400078e02ff */
[----:B--2---:R-:W-:Y:S01]  /*07f0*/  @!P0 IMAD.WIDE.U32 R14, R4, R36, RZ ;  /* 0x00000024040e8225 */ /* 0x004fe200078e00ff */
[----:B------:R-:W-:-:S03]  /*0800*/  @P0 MOV R14, R6 ;  /* 0x00000006000e0202 */ /* 0x000fc60000000f00 */
[----:B------:R-:W-:Y:S02]  /*0810*/  @!P0 IMAD R0, R5, R36, RZ ;  /* 0x0000002405008224 */ /* 0x000fe400078e02ff */
[----:B------:R-:W-:-:S04]  /*0820*/  IMAD.WIDE.U32 R4, R32, R2, R10 ;  /* 0x0000000220047225 */ /* 0x000fc800078e000a */
[----:B------:R-:W-:Y:S02]  /*0830*/  @!P0 IMAD.IADD R0, R15, 0x1, R0 ;  /* 0x000000010f008824 */ /* 0x000fe400078e0200 */
[----:B------:R-:W-:Y:S01]  /*0840*/  @P0 IMAD.IADD R0, R7, 0x1, R16 ;  /* 0x0000000107000824 */ /* 0x000fe200078e0210 */
[----:B------:R-:W-:Y:S01]  /*0850*/  IADD3 R6, P0, PT, R14, R4, RZ ;  /* 0x000000040e067210 */ /* 0x000fe20007f1e0ff */
[----:B------:R-:W-:Y:S01]  /*0860*/  IMAD R7, R3, R32, RZ ;  /* 0x0000002003077224 */ /* 0x000fe200078e02ff */
[----:B----4-:R-:W-:Y:S01]  /*0870*/  ISETP.GE.AND P6, PT, R10, R17, PT ;  /* 0x000000110a00720c */ /* 0x010fe20003fc6270 */
[----:B------:R-:W-:-:S03]  /*0880*/  IMAD.IADD R16, R109, 0x1, -R32 ;  /* 0x000000016d107824 */ /* 0x000fc600078e0a20 */
[----:B------:R-:W-:Y:S02]  /*0890*/  IADD3.X R7, PT, PT, R0, R5, R7, P0, !PT ;  /* 0x0000000500077210 */ /* 0x000fe400007fe407 */
[----:B------:R-:W-:Y:S01]  /*08a0*/  ISETP.GE.OR P0, PT, R225, R16, P6 ;  /* 0x00000010e100720c */ /* 0x000fe20003706670 */
[-C--:B-----5:R-:W-:Y:S02]  /*08b0*/  IMAD R4, R13, R21.reuse, RZ ;  /* 0x000000150d047224 */ /* 0x0a0fe400078e02ff */
        /* <DEDUP_REMOVED lines=40> */
.L_x_2174:
[----:B------:R-:W-:Y:S05]  /*0b40*/  BSYNC.RECONVERGENT B0 ;  /* 0x0000000000007941 */ /* 0x000fea0003800200 */
.L_x_2173:
        /* <DEDUP_REMOVED lines=13> */
.L_x_2176:
[----:B------:R-:W-:Y:S05]  /*0c20*/  BSYNC.RECONVERGENT B0 ;  /* 0x0000000000007941 */ /* 0x000fea0003800200 */
.L_x_2175:
        /* <DEDUP_REMOVED lines=12> */
.L_x_2178:
[----:B------:R-:W-:Y:S05]  /*0cf0*/  BSYNC.RECONVERGENT B0 ;  /* 0x0000000000007941 */ /* 0x000fea0003800200 */
.L_x_2177:
[----:B---3--:R-:W-:Y:S01]  /*0d00*/  MOV R2, R20 ;  /* 0x0000001400027202 */ /* 0x008fe20000000f00 */
[----:B------:R-:W-:Y:S01]  /*0d10*/  @!P3 ST.E desc[UR4][R10.64], R18 ;  /* 0x000000120a00b985 */ /* 0x000fe2000c101904 */
[----:B------:R-:W-:-:S03]  /*0d20*/  MOV R3, 0x0 ;  /* 0x0000000000037802 */ /* 0x000fc60000000f00 */
[----:B------:R-:W-:Y:S04]  /*0d30*/  @!P2 ST.E desc[UR4][R10.64+0x40], R17 ;  /* 0x000040110a00a985 */ /* 0x000fe8000c101904 */
[----:B------:R1:W-:Y:S02]  /*0d40*/  @!P1 ST.E desc[UR4][R10.64+0x80], R16 ;  /* 0x000080100a009985 */ /* 0x0003e4000c101904 */
[----:B-12---:R-:W-:Y:S05]  /*0d50*/  @P4 RET.REL.NODEC R2 `(_ZN5flash24flash_fwd_splitkv_kernelI23Flash_fwd_kernel_traitsILi64ELi64ELi256ELi4ELb0ELb0EN7cutlass6half_tE19Flash_kernel_traitsILi64ELi64ELi256ELi4ES3_EELb0ELb1ELb0ELb0ELb0ELb0ELb0ELb0EEEvNS_16Flash_fwd_paramsE) ;  /* 0xfffffff002a84950 */ /* 0x006fea0003c3ffff */
[----:B------:R-:W-:Y:S02]  /*0d60*/  MOV R0, 0x7f800000 ;  /* 0x7f80000000007802 */ /* 0x000fe40000000f00 */
[----:B------:R-:W-:Y:S02]  /*0d70*/  MOV R2, R20 ;  /* 0x0000001400027202 */ /* 0x000fe40000000f00 */
[----:B------:R-:W-:Y:S01]  /*0d80*/  MOV R3, 0x0 ;  /* 0x0000000000037802 */ /* 0x000fe20000000f00 */
[----:B------:R1:W-:Y:S03]  /*0d90*/  ST.E desc[UR4][R10.64+0xc0], R0 ;  /* 0x0000c0000a007985 */ /* 0x0003e6000c101904 */
[----:B-1----:R-:W-:Y:S05]  /*0da0*/  RET.REL.NODEC R2 `(_ZN5flash24flash_fwd_splitkv_kernelI23Flash_fwd_kernel_traitsILi64ELi64ELi256ELi4ELb0ELb0EN7cutlass6half_tE19Flash_kernel_traitsILi64ELi64ELi256ELi4ES3_EELb0ELb1ELb0ELb0ELb0ELb0ELb0ELb0EEEvNS_16Flash_fwd_paramsE) ;  /* 0xfffffff002947950 */ /* 0x002fea0003c3ffff */
.L_x_2172:
[----:B------:R-:W3:Y:S04]  /*0db0*/  LD.E.64 R2, desc[UR4][R134.64+0x158] ;  /* 0x0001580486027980 */ /* 0x000ee8000c101b00 */
[----:B------:R-:W4:Y:S01]  /*0dc0*/  LD.E.64 R18, desc[UR4][R134.64+0x160] ;  /* 0x0001600486127980 */ /* 0x000f22000c101b00 */
[----:B------:R-:W-:Y:S01]  /*0dd0*/  IMAD.MOV.U32 R9, RZ, RZ, R36 ;  /* 0x000000ffff097224 */ /* 0x000fe200078e0024 */
[----:B---3--:R-:W-:-:S04]  /*0de0*/  ISETP.NE.U32.AND P1, PT, R2, RZ, PT ;  /* 0x000000ff0200720c */ /* 0x008fc80003f25070 */
[----:B------:R-:W-:-:S13]  /*0df0*/  ISETP.NE.AND.EX P1, PT, R3, RZ, PT, P1 ;  /* 0x000000ff0300720c */ /* 0x000fda0003f25310 */
[----:B------:R-:W-:-:S05]  /*0e00*/  @P1 IADD3 R2, P0, PT, R2, R10, RZ ;  /* 0x0000000a02021210 */ /* 0x000fca0007f1e0ff */
[----:B------:R-:W-:-:S05]  /*0e10*/  @P1 IMAD.X R3, R3, 0x1, R11, P0 ;  /* 0x0000000103031824 */ /* 0x000fca00000e060b */
[----:B------:R1:W5:Y:S01]  /*0e20*/  @P1 LD.E R9, desc[UR4][R2.64] ;  /* 0x0000000402091980 */ /* 0x000362000c101900 */
[----:B----4-:R-:W-:-:S03]  /*0e30*/  ISETP.NE.U32.AND P0, PT, R18, RZ, PT ;  /* 0x000000ff1200720c */ /* 0x010fc60003f05070 */
[----:B------:R1:W-:Y:S01]  /*0e40*/  STL.64 [R1+0x68], R18 ;  /* 0x0000681201007387 */ /* 0x0003e20000100a00 */
[----:B------:R-:W3:Y:S01]  /*0e50*/  S2R R34, SR_CTAID.Z ;  /* 0x0000000000227919 */ /* 0x000ee20000002700 */
[----:B------:R-:W-:Y:S01]  /*0e60*/  ISETP.NE.AND.EX P0, PT, R19, RZ, PT, P0 ;  /* 0x000000ff1300720c */ /* 0x000fe20003f05300 */
[----:B------:R-:W-:-:S12]  /*0e70*/  BSSY.RECONVERGENT B0, `(.L_x_2179) ;  /* 0x00000b8000007945 */ /* 0x000fd80003800200 */
[----:B------:R-:W-:Y:S05]  /*0e80*/  @!P0 BRA `(.L_x_2180) ;  /* 0x0000000400888947 */ /* 0x000fea0003800000 */
[----:B-----5:R-:W4:Y:S04]  /*0e90*/  LD.E R9, desc[UR4][R134.64+0x170] ;  /* 0x0001700486097980 */ /* 0x020f28000c101900 */
[----:B------:R-:W2:Y:S01]  /*0ea0*/  LD.E.64 R6, desc[UR4][R134.64+0x168] ;  /* 0x0001680486067980 */ /* 0x000ea2000c101b00 */
[----:B------:R-:W-:Y:S02]  /*0eb0*/  MOV R132, R134 ;  /* 0x0000008600847202 */ /* 0x000fe40000000f00 */
[----:B------:R-:W-:-:S05]  /*0ec0*/  MOV R133, R135 ;  /* 0x0000008700857202 */ /* 0x000fca0000000f00 */
[----:B------:R-:W3:Y:S01]  /*0ed0*/  LD.E R14, desc[UR4][R132.64+0x68] ;  /* 0x00006804840e7980 */ /* 0x000ee2000c101900 */
[----:B------:R-:W-:-:S03]  /*0ee0*/  LEA R16, R221, 0xffffff00, 0x8 ;  /* 0xffffff00dd107811 */ /* 0x000fc600078e40ff */
[----:B------:R-:W3:Y:S01]  /*0ef0*/  LD.E.64 R232, desc[UR4][R132.64+0x38] ;  /* 0x0000380484e87980 */ /* 0x000ee2000c101b00 */
[----:B------:R-:W-:-:S03]  /*0f00*/  IABS R4, R16 ;  /* 0x0000001000047213 */ /* 0x000fc60000000000 */
[----:B------:R-:W3:Y:S04]  /*0f10*/  LD.E.64 R10, desc[UR4][R132.64+0x50] ;  /* 0x00005004840a7980 */ /* 0x000ee8000c101b00 */
[----:B------:R-:W3:Y:S04]  /*0f20*/  LD.E.64 R12, desc[UR4][R132.64+0x28] ;  /* 0x00002804840c7980 */ /* 0x000ee8000c101b00 */
[----:B------:R-:W5:Y:S04]  /*0f30*/  LD.E.64 R28, desc[UR4][R132.64+0x58] ;  /* 0x00005804841c7980 */ /* 0x000f68000c101b00 */
[----:B------:R-:W5:Y:S01]  /*0f40*/  LD.E.64 R234, desc[UR4][R132.64+0x40] ;  /* 0x0000400484ea7980 */ /* 0x000f62000c101b00 */
[----:B----4-:R-:W-:-:S04]  /*0f50*/  IABS R5, R9 ;  /* 0x0000000900057213 */ /* 0x010fc80000000000 */
        /* <DEDUP_REMOVED lines=12> */
[----:B------:R-:W-:-:S05]  /*1020*/  IMAD R0, R4, R0, R2 ;  /* 0x0000000004007224 */ /* 0x000fca00078e0202 */
[----:B------:R-:W-:-:S13]  /*1030*/  ISETP.GT.U32.AND P3, PT, R5, R0, PT ;  /* 0x000000000500720c */ /* 0x000fda0003f64070 */
[----:B------:R-:W-:-:S04]  /*1040*/  @!P3 IADD3 R0, PT, PT, R0, -R5, RZ ;  /* 0x800000050000b210 */ /* 0x000fc80007ffe0ff */
[----:B------:R-:W-:Y:S02]  /*1050*/  ISETP.GE.U32.AND P1, PT, R0, R5, PT ;  /* 0x000000050000720c */ /* 0x000fe40003f26070 */
[----:B------:R-:W-:Y:S01]  /*1060*/  LOP3.LUT R0, R16, R9, RZ, 0x3c, !PT ;  /* 0x0000000910007212 */ /* 0x000fe200078e3cff */
[----:B------:R-:W-:Y:S01]  /*1070*/  @!P3 VIADD R4, R4, 0x1 ;  /* 0x000000010404b836 */ /* 0x000fe20000000000 */
[----:B------:R-:W-:Y:S01]  /*1080*/  ISETP.NE.AND P3, PT, R9, RZ, PT ;  /* 0x000000ff0900720c */ /* 0x000fe20003f65270 */
[----:B--2---:R-:W-:Y:S01]  /*1090*/  IMAD.WIDE.U32 R2, R6, R36, RZ ;  /* 0x0000002406027225 */ /* 0x004fe200078e00ff */
[----:B------:R-:W-:-:S03]  /*10a0*/  ISETP.GE.AND P2, PT, R0, RZ, PT ;  /* 0x000000ff0000720c */ /* 0x000fc60003f46270 */
[----:B------:R-:W-:Y:S02]  /*10b0*/  IMAD R0, R7, R36, RZ ;  /* 0x0000002407007224 */ /* 0x000fe400078e02ff */
[----:B------:R-:W2:Y:S02]  /*10c0*/  LD.E.64 R6, desc[UR4][R132.64+0x20] ;  /* 0x0000200484067980 */ /* 0x000ea4000c101b00 */
        /* <DEDUP_REMOVED lines=10> */
[----:B------:R1:W4:Y:S01]  /*1170*/  LD.E R8, desc[UR4][R2.64] ;  /* 0x0000000402087980 */ /* 0x000322000c101900 */
[----:B---3--:R-:W-:-:S04]  /*1180*/  IABS R4, R14 ;  /* 0x0000000e00047213 */ /* 0x008fc80000000000 */
        /* <DEDUP_REMOVED lines=23> */
[----:B------:R-:W-:-:S04]  /*1300*/  @P3 IADD3 R2, PT, PT, R2, 0x1, RZ ;  /* 0x0000000102023810 */ /* 0x000fc80007ffe0ff */
[----:B------:R-:W-:-:S04]  /*1310*/  MOV R0, R2 ;  /* 0x0000000200007202 */ /* 0x000fc80000000f00 */
[----:B------:R-:W-:Y:S02]  /*1320*/  @!P1 IADD3 R0, PT, PT, -R0, RZ, RZ ;  /* 0x000000ff00009210 */ /* 0x000fe40007ffe1ff */
[----:B------:R-:W-:-:S04]  /*1330*/  @!P2 LOP3.LUT R0, RZ, R14, RZ, 0x33, !PT ;  /* 0x0000000eff00a212 */ /* 0x000fc800078e33ff */
[----:B------:R-:W-:Y:S02]  /*1340*/  SHF.R.S32.HI R5, RZ, 0x1f, R0 ;  /* 0x0000001fff057819 */ /* 0x000fe40000011400 */
[----:B----4-:R-:W-:Y:S01]  /*1350*/  SHF.R.S32.HI R17, RZ, 0x1f, R8 ;  /* 0x0000001fff117819 */ /* 0x010fe20000011408 */
[----:B--2---:R-:W-:-:S04]  /*1360*/  IMAD R4, R7, R8, RZ ;  /* 0x0000000807047224 */ /* 0x004fc800078e02ff */
[C---:B------:R-:W-:Y:S02]  /*1370*/  IMAD R3, R6.reuse, R17, R4 ;  /* 0x0000001106037224 */ /* 0x040fe400078e0204 */
[----:B------:R-:W-:-:S04]  /*1380*/  IMAD.WIDE.U32 R6, R6, R8, RZ ;  /* 0x0000000806067225 */ /* 0x000fc800078e00ff */
[----:B------:R-:W-:Y:S01]  /*1390*/  IMAD.IADD R3, R7, 0x1, R3 ;  /* 0x0000000107037824 */ /* 0x000fe200078e0203 */
[----:B------:R-:W-:Y:S01]  /*13a0*/  SHF.R.S32.HI R7, RZ, 0x1f, R15 ;  /* 0x0000001fff077819 */ /* 0x000fe2000001140f */
[----:B------:R-:W-:Y:S02]  /*13b0*/  IMAD R4, R233, R15, RZ ;  /* 0x0000000fe9047224 */ /* 0x000fe400078e02ff */
[----:B------:R-:W-:Y:S02]  /*13c0*/  IMAD.MOV.U32 R2, RZ, RZ, R6 ;  /* 0x000000ffff027224 */ /* 0x000fe400078e0006 */
[----:B------:R-:W-:Y:S02]  /*13d0*/  IMAD R4, R232, R7, R4 ;  /* 0x00000007e8047224 */ /* 0x000fe400078e0204 */
[----:B------:R-:W-:-:S04]  /*13e0*/  IMAD.WIDE.U32 R2, R15, R232, R2 ;  /* 0x000000e80f027225 */ /* 0x000fc800078e0002 */
[----:B------:R-:W-:Y:S02]  /*13f0*/  IMAD.IADD R3, R3, 0x1, R4 ;  /* 0x0000000103037824 */ /* 0x000fe400078e0204 */
[----:B------:R-:W-:Y:S02]  /*1400*/  IMAD R4, R11, R0, RZ ;  /* 0x000000000b047224 */ /* 0x000fe400078e02ff */
        /* <DEDUP_REMOVED lines=10> */
.L_x_2180:
[----:B------:R-:W4:Y:S01]  /*14b0*/  LD.E R14, desc[UR4][R134.64+0x68] ;  /* 0x00006804860e7980 */ /* 0x000f22000c101900 */
[----:B------:R-:W-:-:S03]  /*14c0*/  ISETP.NE.AND P3, PT, R13, -0x1, PT ;  /* 0xffffffff0d00780c */ /* 0x000fc60003f65270 */
[----:B------:R-:W2:Y:S01]  /*14d0*/  LD.E.64 R232, desc[UR4][R134.64+0x38] ;  /* 0x0000380486e87980 */ /* 0x000ea2000c101b00 */
[----:B------:R-:W-:Y:S01]  /*14e0*/  MOV R132, R134 ;  /* 0x0000008600847202 */ /* 0x000fe20000000f00 */
[----:B------:R-:W-:Y:S02]  /*14f0*/  IMAD.MOV.U32 R133, RZ, RZ, R135 ;  /* 0x000000ffff857224 */ /* 0x000fe400078e0087 */
[----:B------:R2:W5:Y:S04]  /*1500*/  LD.E.64 R28, desc[UR4][R134.64+0x58] ;  /* 0x00005804861c7980 */ /* 0x000568000c101b00 */
[----:B------:R-:W2:Y:S04]  /*1510*/  LD.E.64 R234, desc[UR4][R132.64+0x40] ;  /* 0x0000400484ea7980 */ /* 0x000ea8000c101b00 */
[----:B------:R-:W2:Y:S04]  /*1520*/  @!P3 LD.E.64 R10, desc[UR4][R134.64+0x20] ;  /* 0x00002004860ab980 */ /* 0x000ea8000c101b00 */
[----:B------:R-:W2:Y:S04]  /*1530*/  @!P3 LD.E.64 R16, desc[UR4][R134.64+0x28] ;  /* 0x000028048610b980 */ /* 0x000ea8000c101b00 */
[----:B-1----:R-:W2:Y:S01]  /*1540*/  LD.E.64 R18, desc[UR4][R132.64+0x50] ;  /* 0x0000500484127980 */ /* 0x002ea2000c101b00 */
[----:B---3--:R-:W-:Y:S01]  /*1550*/  IABS R5, R34 ;  /* 0x0000002200057213 */ /* 0x008fe20000000000 */
[----:B------:R-:W-:Y:S01]  /*1560*/  @P3 IMAD.IADD R7, R12, 0x1, R13 ;  /* 0x000000010c073824 */ /* 0x000fe200078e020d */
[----:B------:R-:W-:-:S02]  /*1570*/  LEA R15, R221, 0xffffff00, 0x8 ;  /* 0xffffff00dd0f7811 */ /* 0x000fc400078e40ff */
[----:B------:R-:W-:Y:S02]  /*1580*/  CS2R R30, SRZ ;  /* 0x00000000001e7805 */ /* 0x000fe4000001ff00 */
[----:B----4-:R-:W-:-:S04]  /*1590*/  IABS R0, R14 ;  /* 0x0000000e00007213 */ /* 0x010fc80000000000 */
        /* <DEDUP_REMOVED lines=15> */
[----:B--2---:R-:W-:-:S03]  /*1690*/  @!P3 IMAD R2, R233, R12, RZ ;  /* 0x0000000ce902b224 */ /* 0x004fc600078e02ff */
[----:B------:R-:W-:Y:S01]  /*16a0*/  ISETP.GT.U32.AND P2, PT, R8, R0, PT ;  /* 0x000000000800720c */ /* 0x000fe20003f44070 */
[----:B------:R-:W-:Y:S02]  /*16b0*/  @!P3 IMAD R4, R3, R232, R2 ;  /* 0x000000e80304b224 */ /* 0x000fe400078e0202 */
[----:B------:R-:W-:Y:S01]  /*16c0*/  @!P3 IMAD.WIDE.U32 R2, R232, R12, RZ ;  /* 0x0000000ce802b225 */ /* 0x000fe200078e00ff */
[----:B-----5:R-:W-:-:S04]  /*16d0*/  @!P3 SHF.R.S32.HI R5, RZ, 0x1f, R9 ;  /* 0x0000001fff05b819 */ /* 0x020fc80000011409 */
[----:B------:R-:W-:Y:S01]  /*16e0*/  @!P3 IADD3 R3, PT, PT, R3, R4, RZ ;  /* 0x000000040303b210 */ /* 0x000fe20007ffe0ff */
[----:B------:R-:W-:-:S04]  /*16f0*/  @!P3 IMAD R4, R11, R9, RZ ;  /* 0x000000090b04b224 */ /* 0x000fc800078e02ff */
[-C--:B------:R-:W-:Y:S01]  /*1700*/  @!P2 IADD3 R0, PT, PT, R0, -R8.reuse, RZ ;  /* 0x800000080000a210 */ /* 0x080fe20007ffe0ff */
[C---:B------:R-:W-:Y:S02]  /*1710*/  @!P3 IMAD R11, R10.reuse, R5, R4 ;  /* 0x000000050a0bb224 */ /* 0x040fe400078e0204 */
[----:B------:R-:W-:Y:S01]  /*1720*/  @!P3 IMAD.WIDE.U32 R4, R10, R9, R2 ;  /* 0x000000090a04b225 */ /* 0x000fe200078e0002 */
[----:B------:R-:W-:-:S03]  /*1730*/  ISETP.GE.U32.AND P4, PT, R0, R8, PT ;  /* 0x000000080000720c */ /* 0x000fc60003f86070 */
[-C--:B------:R-:W-:Y:S02]  /*1740*/  @P3 IMAD R8, R233, R7.reuse, RZ ;  /* 0x00000007e9083224 */ /* 0x080fe400078e02ff */
[----:B------:R-:W-:-:S04]  /*1750*/  @P3 IMAD.WIDE.U32 R2, R232, R7, RZ ;  /* 0x00000007e8023225 */ /* 0x000fc800078e00ff */
[----:B------:R-:W-:Y:S01]  /*1760*/  @!P3 IMAD.IADD R0, R5, 0x1, R11 ;  /* 0x000000010500b824 */ /* 0x000fe200078e020b */
[----:B------:R-:W-:Y:S01]  /*1770*/  LOP3.LUT R5, R34, R14, RZ, 0x3c, !PT ;  /* 0x0000000e22057212 */ /* 0x000fe200078e3cff */
[----:B------:R-:W-:Y:S01]  /*1780*/  @!P2 VIADD R6, R6, 0x1 ;  /* 0x000000010606a836 */ /* 0x000fe20000000000 */
[----:B------:R-:W-:Y:S02]  /*1790*/  @P3 IADD3 R0, PT, PT, R3, R8, RZ ;  /* 0x0000000803003210 */ /* 0x000fe40007ffe0ff */
[----:B------:R-:W-:Y:S02]  /*17a0*/  @P3 MOV R4, R2 ;  /* 0x0000000200043202 */ /* 0x000fe40000000f00 */
[----:B------:R-:W-:Y:S02]  /*17b0*/  ISETP.GE.AND P1, PT, R5, RZ, PT ;  /* 0x000000ff0500720c */ /* 0x000fe40003f26270 */
[----:B------:R-:W-:Y:S01]  /*17c0*/  ISETP.NE.AND P2, PT, R14, RZ, PT ;  /* 0x000000ff0e00720c */ /* 0x000fe20003f45270 */
[----:B------:R-:W-:Y:S01]  /*17d0*/  @P4 VIADD R6, R6, 0x1 ;  /* 0x0000000106064836 */ /* 0x000fe20000000000 */
[----:B------:R-:W-:Y:S01]  /*17e0*/  @!P3 SHF.R.S32.HI R5, RZ, 0x1f, R12 ;  /* 0x0000001fff05b819 */ /* 0x000fe2000001140c */
[----:B------:R-:W-:Y:S01]  /*17f0*/  @!P3 IMAD R7, R235, R12, RZ ;  /* 0x0000000ceb07b224 */ /* 0x000fe200078e02ff */
[----:B------:R-:W-:-:S02]  /*1800*/  MOV R2, R4 ;  /* 0x0000000400027202 */ /* 0x000fc40000000f00 */
[----:B------:R-:W-:Y:S01]  /*1810*/  MOV R3, R0 ;  /* 0x0000000000037202 */ /* 0x000fe20000000f00 */
[-C--:B------:R-:W-:Y:S01]  /*1820*/  IMAD R8, R233, R15.reuse, RZ ;  /* 0x0000000fe9087224 */ /* 0x080fe200078e02ff */
[----:B------:R-:W-:Y:S01]  /*1830*/  MOV R0, R6 ;  /* 0x0000000600007202 */ /* 0x000fe20000000f00 */
[----:B------:R-:W-:Y:S02]  /*1840*/  @!P3 IMAD R4, R5, R234, R7 ;  /* 0x000000ea0504b224 */ /* 0x000fe400078e0207 */
[----:B------:R-:W-:-:S04]  /*1850*/  IMAD.WIDE.U32 R2, R232, R15, R2 ;  /* 0x0000000fe8027225 */ /* 0x000fc800078e0002 */
[----:B------:R-:W-:Y:S01]  /*1860*/  @!P3 IMAD.WIDE.U32 R6, R234, R12, RZ ;  /* 0x0000000cea06b225 */ /* 0x000fe200078e00ff */
[----:B------:R-:W-:-:S03]  /*1870*/  IADD3 R5, PT, PT, R3, R8, RZ ;  /* 0x0000000803057210 */ /* 0x000fc60007ffe0ff */
[----:B------:R-:W-:Y:S01]  /*1880*/  @!P1 IMAD.MOV R0, RZ, RZ, -R0 ;  /* 0x000000ffff009224 */ /* 0x000fe200078e0a00 */
[----:B------:R-:W-:Y:S01]  /*1890*/  @!P3 IADD3 R3, PT, PT, R7, R4, RZ ;  /* 0x000000040703b210 */ /* 0x000fe20007ffe0ff */
[----:B------:R-:W-:Y:S01]  /*18a0*/  IMAD.MOV.U32 R4, RZ, RZ, R2 ;  /* 0x000000ffff047224 */ /* 0x000fe200078e0002 */
[----:B------:R-:W-:Y:S01]  /*18b0*/  @!P2 LOP3.LUT R0, RZ, R14, RZ, 0x33, !PT ;  /* 0x0000000eff00a212 */ /* 0x000fe200078e33ff */
[----:B------:R-:W-:Y:S01]  /*18c0*/  @!P3 IMAD R8, R17, R9, RZ ;  /* 0x000000091108b224 */ /* 0x000fe200078e02ff */
[----:B------:R-:W-:Y:S02]  /*18d0*/  @!P3 SHF.R.S32.HI R7, RZ, 0x1f, R9 ;  /* 0x0000001fff07b819 */ /* 0x000fe40000011409 */
[----:B------:R-:W-:Y:S02]  /*18e0*/  @!P3 MOV R2, R6 ;  /* 0x000000060002b202 */ /* 0x000fe40000000f00 */
[----:B------:R-:W-:Y:S01]  /*18f0*/  @P3 IADD3 R10, PT, PT, R12, R13, RZ ;  /* 0x0000000d0c0a3210 */ /* 0x000fe20007ffe0ff */
[----:B------:R-:W-:Y:S01]  /*1900*/  IMAD R11, R19, R0, RZ ;  /* 0x00000000130b7224 */ /* 0x000fe200078e02ff */
[----:B------:R-:W-:Y:S01]  /*1910*/  SHF.R.S32.HI R12, RZ, 0x1f, R0 ;  /* 0x0000001fff0c7819 */ /* 0x000fe20000011400 */
[----:B------:R-:W-:-:S02]  /*1920*/  @!P3 IMAD R8, R16, R7, R8 ;  /* 0x000000071008b224 */ /* 0x000fc400078e0208 */
[----:B------:R-:W-:-:S04]  /*1930*/  @!P3 IMAD.WIDE.U32 R6, R16, R9, R2 ;  /* 0x000000091006b225 */ /* 0x000fc800078e0002 */
[----:B------:R-:W-:-:S04]  /*1940*/  IMAD.WIDE.U32 R4, R18, R0, R4 ;  /* 0x0000000012047225 */ /* 0x000fc800078e0004 */
[----:B------:R-:W-:Y:S02]  /*1950*/  IMAD R11, R18, R12, R11 ;  /* 0x0000000c120b7224 */ /* 0x000fe400078e020b */
[----:B------:R-:W-:-:S04]  /*1960*/  @P3 IMAD.WIDE.U32 R2, R234, R10, RZ ;  /* 0x0000000aea023225 */ /* 0x000fc800078e00ff */
[----:B------:R-:W-:Y:S01]  /*1970*/  @P3 IMAD R0, R235, R10, RZ ;  /* 0x0000000aeb003224 */ /* 0x000fe200078e02ff */
[----:B------:R-:W-:Y:S01]  /*1980*/  @!P3 IADD3 R10, PT, PT, R7, R8, RZ ;  /* 0x00000008070ab210 */ /* 0x000fe20007ffe0ff */
[----:B------:R-:W-:Y:S01]  /*1990*/  @!P3 IMAD.MOV.U32 R8, RZ, RZ, R6 ;  /* 0x000000ffff08b224 */ /* 0x000fe200078e0006 */
[----:B------:R-:W-:Y:S01]  /*19a0*/  MOV R26, R4 ;  /* 0x00000004001a7202 */ /* 0x000fe20000000f00 */
[----:B------:R-:W-:Y:S01]  /*19b0*/  @P3 IMAD.IADD R10, R3, 0x1, R0 ;  /* 0x00000001030a3824 */ /* 0x000fe200078e0200 */
[----:B------:R-:W-:Y:S02]  /*19c0*/  IADD3 R27, PT, PT, R5, R11, RZ ;  /* 0x0000000b051b7210 */ /* 0x000fe40007ffe0ff */
[----:B------:R-:W-:Y:S02]  /*19d0*/  @P3 MOV R8, R2 ;  /* 0x0000000200083202 */ /* 0x000fe40000000f00 */
[----:B------:R-:W-:Y:S02]  /*19e0*/  MOV R7, RZ ;  /* 0x000000ff00077202 */ /* 0x000fe40000000f00 */
.L_x_2181:
[----:B------:R-:W-:Y:S05]  /*19f0*/  BSYNC.RECONVERGENT B0 ;  /* 0x0000000000007941 */ /* 0x000fea0003800200 */
.L_x_2179:
[----:B------:R-:W-:Y:S01]  /*1a00*/  ISETP.NE.AND P1, PT, R35, -0x1, PT ;  /* 0xffffffff2300780c */ /* 0x000fe20003f25270 */
[----:B------:R-:W2:Y:S04]  /*1a10*/  LD.E R33, desc[UR4][R134.64+0xc0] ;  /* 0x0000c00486217980 */ /* 0x000ea8000c101900 */
[----:B------:R-:W3:Y:S04]  /*1a20*/  LD.E.64 R12, desc[UR4][R134.64+0x30] ;  /* 0x00003004860c7980 */ /* 0x000ee8000c101b00 */
[----:B------:R-:W4:Y:S04]  /*1a30*/  LD.E.64 R20, desc[UR4][R134.64+0x10] ;  /* 0x0000100486147980 */ /* 0x000f28000c101b00 */
[----:B------:R-:W3:Y:S04]  /*1a40*/  @!P1 LD.E.64 R16, desc[UR4][R134.64+0x18] ;  /* 0x0000180486109980 */ /* 0x000ee8000c101b00 */
[----:B------:R-:W4:Y:S04]  /*1a50*/  LD.E.64 R22, desc[UR4][R134.64+0x8] ;  /* 0x0000080486167980 */ /* 0x000f28000c101b00 */
        /* <DEDUP_REMOVED lines=13> */
[----:B------:R-:W-:Y:S02]  /*1b30*/  IMAD.MOV.U32 R3, RZ, RZ, R6 ;  /* 0x000000ffff037224 */ /* 0x000fe400078e0006 */
        /* <DEDUP_REMOVED lines=9> */
[----:B------:R-:W-:Y:S02]  /*1bd0*/  ISETP.GE.AND P2, PT, R0, RZ, PT ;  /* 0x000000ff0000720c */ /* 0x000fe40003f46270 */
[----:B------:R-:W1:Y:S01]  /*1be0*/  S2R R0, SR_CgaCtaId ;  /* 0x0000000000007919 */ /* 0x000e620000008800 */
[----:B-----5:R-:W-:-:S04]  /*1bf0*/  IMAD R3, R7, R234, RZ ;  /* 0x000000ea07037224 */ /* 0x020fc800078e02ff */
[----:B------:R-:W-:Y:S02]  /*1c00*/  @P4 VIADD R2, R2, 0x1 ;  /* 0x0000000102024836 */ /* 0x000fe40000000000 */
[----:B------:R-:W-:-:S04]  /*1c10*/  IMAD.SHL.U32 R11, R225, 0x8, RZ ;  /* 0x00000008e10b7824 */ /* 0x000fc800078e00ff */
[----:B------:R-:W-:Y:S02]  /*1c20*/  @!P2 IADD3 R2, PT, PT, -R2, RZ, RZ ;  /* 0x000000ff0202a210 */ /* 0x000fe40007ffe1ff */
[----:B------:R-:W-:Y:S01]  /*1c30*/  @!P3 LOP3.LUT R2, RZ, R14, RZ, 0x33, !PT ;  /* 0x0000000eff02b212 */ /* 0x000fe200078e33ff */
[C---:B------:R-:W-:Y:S02]  /*1c40*/  IMAD R3, R15.reuse, R235, R3 ;  /* 0x000000eb0f037224 */ /* 0x040fe400078e0203 */
[----:B------:R-:W-:Y:S01]  /*1c50*/  IMAD.WIDE.U32 R4, R15, R234, RZ ;  /* 0x000000ea0f047225 */ /* 0x000fe200078e00ff */
[----:B------:R-:W-:Y:S02]  /*1c60*/  LOP3.LUT R222, R11, 0x38, RZ, 0xc0, !PT ;  /* 0x000000380bde7812 */ /* 0x000fe400078ec0ff */
[----:B------:R-:W-:Y:S01]  /*1c70*/  SHF.R.S32.HI R7, RZ, 0x1f, R2 ;  /* 0x0000001fff077819 */ /* 0x000fe20000011402 */
[-C--:B------:R-:W-:Y:S02]  /*1c80*/  IMAD R6, R29, R2.reuse, RZ ;  /* 0x000000021d067224 */ /* 0x080fe400078e02ff */
[----:B------:R-:W-:Y:S01]  /*1c90*/  IMAD.IADD R9, R5, 0x1, R3 ;  /* 0x0000000105097824 */ /* 0x000fe200078e0203 */
[----:B------:R-:W-:Y:S01]  /*1ca0*/  LOP3.LUT R5, R11, 0x1c0, RZ, 0xc0, !PT ;  /* 0x000001c00b057812 */ /* 0x000fe200078ec0ff */
[----:B------:R-:W-:Y:S01]  /*1cb0*/  IMAD.WIDE.U32 R2, R28, R2, RZ ;  /* 0x000000021c027225 */ /* 0x000fe200078e00ff */
[----:B------:R-:W-:-:S03]  /*1cc0*/  IADD3 R4, P3, P2, R4, R8, R222 ;  /* 0x0000000804047210 */ /* 0x000fc60007a7e0de */
[----:B------:R-:W-:Y:S01]  /*1cd0*/  IMAD R6, R7, R28, R6 ;  /* 0x0000001c07067224 */ /* 0x000fe200078e0206 */
[----:B------:R-:W-:Y:S02]  /*1ce0*/  LOP3.LUT R5, R5, 0x38, R225, 0xf8, !PT ;  /* 0x0000003805057812 */ /* 0x000fe400078ef8e1 */
[----:B------:R-:W-:Y:S02]  /*1cf0*/  IADD3.X R9, PT, PT, R9, R10, RZ, P3, P2 ;  /* 0x0000000a09097210 */ /* 0x000fe40001fe44ff */
[----:B------:R-:W-:Y:S02]  /*1d00*/  IADD3 R4, P2, PT, R4, R2, RZ ;  /* 0x0000000204047210 */ /* 0x000fe40007f5e0ff */
[----:B------:R-:W-:Y:S02]  /*1d10*/  IADD3 R3, PT, PT, R3, R6, RZ ;  /* 0x0000000603037210 */ /* 0x000fe40007ffe0ff */
[----:B------:R-:W-:Y:S02]  /*1d20*/  MOV R2, 0x400 ;  /* 0x0000040000027802 */ /* 0x000fe40000000f00 */
[----:B------:R-:W-:-:S02]  /*1d30*/  LOP3.LUT R8, R11, 0x1e00, RZ, 0xc0, !PT ;  /* 0x00001e000b087812 */ /* 0x000fc400078ec0ff */
[----:B------:R-:W-:Y:S02]  /*1d40*/  LOP3.LUT R5, R5, R222, RZ, 0x3c, !PT ;  /* 0x000000de05057212 */ /* 0x000fe400078e3cff */
[----:B-1----:R-:W-:Y:S02]  /*1d50*/  LEA R224, R0, R2, 0x18 ;  /* 0x0000000200e07211 */ /* 0x002fe400078ec0ff */
[----:B------:R-:W-:Y:S01]  /*1d60*/  LOP3.LUT R227, R5, R8, RZ, 0xfc, !PT ;  /* 0x0000000805e37212 */ /* 0x000fe200078efcff */
[----:B------:R-:W-:Y:S01]  /*1d70*/  IMAD.X R5, R9, 0x1, R3, P2 ;  /* 0x0000000109057824 */ /* 0x000fe200010e0603 */
[----:B------:R-:W-:-:S05]  /*1d80*/  SHF.R.U32.HI R2, RZ, 0x3, R225 ;  /* 0x00000003ff027819 */ /* 0x000fca00000116e1 */
[----:B------:R-:W-:-:S04]  /*1d90*/  IMAD.WIDE.U32 R4, R2, R234, R4 ;  /* 0x000000ea02047225 */ /* 0x000fc800078e0004 */
[----:B------:R-:W-:Y:S01]  /*1da0*/  IMAD R14, R233, R2, RZ ;  /* 0x00000002e90e7224 */ /* 0x000fe200078e02ff */
[----:B------:R-:W-:Y:S01]  /*1db0*/  BSSY.RECONVERGENT B0, `(.L_x_2182) ;  /* 0x000003b000007945 */ /* 0x000fe20003800200 */
[----:B------:R-:W-:Y:S01]  /*1dc0*/  IMAD R227, R227, 0x2, R224 ;  /* 0x00000002e3e37824 */ /* 0x000fe200078e02e0 */
[----:B--2---:R-:W-:Y:S01]  /*1dd0*/  STL [R1+0x4c], R33 ;  /* 0x00004c2101007387 */ /* 0x004fe20000100800 */
[-C--:B---3--:R-:W-:Y:S02]  /*1de0*/  @!P1 IMAD R10, R17, R36.reuse, RZ ;  /* 0x00000024110a9224 */ /* 0x088fe400078e02ff */
[----:B------:R-:W-:-:S04]  /*1df0*/  @!P1 IMAD.WIDE.U32 R6, R16, R36, RZ ;  /* 0x0000002410069225 */ /* 0x000fc800078e00ff */
[----:B------:R-:W-:Y:S01]  /*1e00*/  @!P1 IMAD.IADD R0, R7, 0x1, R10 ;  /* 0x0000000107009824 */ /* 0x000fe200078e020a */
[----:B------:R-:W-:Y:S02]  /*1e10*/  @!P1 MOV R10, R6 ;  /* 0x00000006000a9202 */ /* 0x000fe40000000f00 */
[----:B------:R-:W-:Y:S01]  /*1e20*/  IADD3 R6, P2, PT, R222, R26, RZ ;  /* 0x0000001ade067210 */ /* 0x000fe20007f5e0ff */
[----:B------:R1:W-:Y:S01]  /*1e30*/  STL [R1+0x50], R11 ;  /* 0x0000500b01007387 */ /* 0x0003e20000100800 */
[----:B------:R-:W-:-:S04]  /*1e40*/  @P1 IMAD.WIDE.U32 R8, R12, R35, RZ ;  /* 0x000000230c081225 */ /* 0x000fc800078e00ff */
[----:B------:R-:W-:Y:S02]  /*1e50*/  IMAD.X R7, RZ, RZ, R27, P2 ;  /* 0x000000ffff077224 */ /* 0x000fe400010e061b */
[----:B------:R-:W-:Y:S02]  /*1e60*/  @P1 IMAD R3, R13, R35, RZ ;  /* 0x000000230d031224 */ /* 0x000fe400078e02ff */
[----:B------:R-:W-:Y:S01]  /*1e70*/  IMAD.WIDE.U32 R6, R2, R232, R6 ;  /* 0x000000e802067225 */ /* 0x000fe200078e0006 */
[----:B----4-:R-:W-:Y:S02]  /*1e80*/  LEA R27, P3, R4, R20, 0x1 ;  /* 0x00000014041b7211 */ /* 0x010fe400078608ff */
[----:B------:R-:W-:Y:S01]  /*1e90*/  @P1 IADD3 R0, PT, PT, R9, R3, RZ ;  /* 0x0000000309001210 */ /* 0x000fe20007ffe0ff */
[----:B------:R-:W-:Y:S01]  /*1ea0*/  IMAD.IADD R3, R7, 0x1, R14 ;  /* 0x0000000107037824 */ /* 0x000fe200078e020e */
[----:B------:R-:W-:Y:S02]  /*1eb0*/  LEA R29, P4, R6, R22, 0x1 ;  /* 0x00000016061d7211 */ /* 0x000fe400078808ff */
[----:B------:R-:W-:Y:S01]  /*1ec0*/  IADD3 R16, PT, PT, -R32, R109, RZ ;  /* 0x0000006d20107210 */ /* 0x000fe20007ffe1ff */
[----:B-1----:R-:W-:-:S04]  /*1ed0*/  IMAD R11, R235, R2, RZ ;  /* 0x00000002eb0b7224 */ /* 0x002fc800078e02ff */
[----:B------:R-:W-:Y:S01]  /*1ee0*/  IMAD.IADD R5, R5, 0x1, R11 ;  /* 0x0000000105057824 */ /* 0x000fe200078e020b */
[----:B------:R-:W-:Y:S01]  /*1ef0*/  LEA.HI.X R28, R6, R23, R3, 0x1, P4 ;  /* 0x00000017061c7211 */ /* 0x000fe200020f0c03 */
[----:B------:R-:W-:-:S03]  /*1f00*/  @P1 IMAD.MOV.U32 R10, RZ, RZ, R8 ;  /* 0x000000ffff0a1224 */ /* 0x000fc600078e0008 */
[----:B------:R-:W-:Y:S01]  /*1f10*/  LEA.HI.X R26, R4, R21, R5, 0x1, P3 ;  /* 0x00000015041a7211 */ /* 0x000fe200018f0c05 */
[--C-:B------:R-:W-:Y:S01]  /*1f20*/  @!P1 IMAD.MOV.U32 R5, RZ, RZ, R13.reuse ;  /* 0x000000ffff059224 */ /* 0x100fe200078e000d */
[-C--:B------:R-:W-:Y:S01]  /*1f30*/  @!P1 MOV R4, R12.reuse ;  /* 0x0000000c00049202 */ /* 0x080fe20000000f00 */
[----:B------:R-:W-:Y:S01]  /*1f40*/  @P1 IMAD.MOV.U32 R5, RZ, RZ, R13 ;  /* 0x000000ffff051224 */ /* 0x000fe200078e000d */
[----:B------:R-:W-:Y:S01]  /*1f50*/  @P1 MOV R4, R12 ;  /* 0x0000000c00041202 */ /* 0x000fe20000000f00 */
[----:B------:R1:W-:Y:S01]  /*1f60*/  STL [R1+0x44], R27 ;  /* 0x0000441b01007387 */ /* 0x0003e20000100800 */
[----:B------:R-:W-:Y:S01]  /*1f70*/  IMAD.MOV.U32 R12, RZ, RZ, R31 ;  /* 0x000000ffff0c7224 */ /* 0x000fe200078e001f */
[----:B------:R-:W-:Y:S02]  /*1f80*/  MOV R13, R30 ;  /* 0x0000001e000d7202 */ /* 0x000fe40000000f00 */
[----:B------:R1:W-:Y:S01]  /*1f90*/  STL [R1+0x3c], R29 ;  /* 0x00003c1d01007387 */ /* 0x0003e20000100800 */
[----:B------:R-:W-:-:S03]  /*1fa0*/  IADD3 R10, P2, PT, R222, R10, RZ ;  /* 0x0000000ade0a7210 */ /* 0x000fc60007f5e0ff */
[----:B------:R1:W-:Y:S04]  /*1fb0*/  STL [R1+0x164], R16 ;  /* 0x0001641001007387 */ /* 0x0003e80000100800 */
[----:B------:R1:W-:Y:S04]  /*1fc0*/  STL [R1+0x40], R26 ;  /* 0x0000401a01007387 */ /* 0x0003e80000100800 */
[----:B------:R1:W-:Y:S04]  /*1fd0*/  STL [R1+0x38], R28 ;  /* 0x0000381c01007387 */ /* 0x0003e80000100800 */
[----:B------:R1:W-:Y:S01]  /*1fe0*/  STL.64 [R1+0x30], R12 ;  /* 0x0000300c01007387 */ /* 0x0003e20000100a00 */
[----:B------:R-:W-:Y:S01]  /*1ff0*/  IMAD.X R11, RZ, RZ, R0, P2 ;  /* 0x000000ffff0b7224 */ /* 0x000fe200010e0600 */
[----:B------:R-:W-:Y:S01]  /*2000*/  ISETP.GE.AND P2, PT, R2, R16, PT ;  /* 0x000000100200720c */ /* 0x000fe20003f46270 */
[-C--:B------:R-:W-:Y:S01]  /*2010*/  IMAD R8, R25, R34.reuse, RZ ;  /* 0x0000002219087224 */ /* 0x080fe200078e02ff */
[----:B------:R-:W-:Y:S01]  /*2020*/  MOV R3, RZ ;  /* 0x000000ff00037202 */ /* 0x000fe20000000f00 */
[----:B------:R-:W-:-:S04]  /*2030*/  IMAD.WIDE.U32 R10, R24, R34, R10 ;  /* 0x00000022180a7225 */ /* 0x000fc800078e000a */
[----:B------:R-:W-:Y:S01]  /*2040*/  IMAD.WIDE.U32 R6, R229, 0x40, R2 ;  /* 0x00000040e5067825 */ /* 0x000fe200078e0002 */
[----:B------:R-:W-:-:S05]  /*2050*/  IADD3 R9, PT, PT, R11, R8, RZ ;  /* 0x000000080b097210 */ /* 0x000fca0007ffe0ff */
[----:B------:R-:W-:Y:S05]  /*2060*/  @P2 BRA `(.L_x_2183) ;  /* 0x00000000003c2947 */ /* 0x000fea0003800000 */
[----:B------:R-:W-:-:S13]  /*2070*/  ISETP.GE.AND P1, PT, R222, R33, PT ;  /* 0x00000021de00720c */ /* 0x000fda0003f26270 */
[----:B------:R-:W-:Y:S05]  /*2080*/  @P1 BRA `(.L_x_2184) ;  /* 0x0000000000301947 */ /* 0x000fea0003800000 */
[----:B------:R-:W-:Y:S01]  /*2090*/  MOV R8, R10 ;  /* 0x0000000a00087202 */ /* 0x000fe20000000f00 */
[----:B------:R-:W-:-:S04]  /*20a0*/  IMAD R0, R7, R4, RZ ;  /* 0x0000000407007224 */ /* 0x000fc800078e02ff */
[----:B-1----:R-:W-:-:S04]  /*20b0*/  IMAD.WIDE.U32 R12, R6, R4, R8 ;  /* 0x00000004060c7225 */ /* 0x002fc800078e0008 */
        /* <DEDUP_REMOVED lines=9> */
.L_x_2184:
[----:B------:R2:W-:Y:S02]  /*2150*/  STS.128 [R227], RZ ;  /* 0x000000ffe3007388 */ /* 0x0005e40000000c00 */
.L_x_2183:
[----:B------:R-:W-:Y:S05]  /*2160*/  BSYNC.RECONVERGENT B0 ;  /* 0x0000000000007941 */ /* 0x000fea0003800200 */
.L_x_2182:
[C---:B------:R-:W-:Y:S01]  /*2170*/  VIADD R21, R2.reuse, 0x10 ;  /* 0x0000001002157836 */ /* 0x040fe20000000000 */
[C---:B------:R-:W-:Y:S01]  /*2180*/  IADD3 R23, PT, PT, R2.reuse, 0x30, RZ ;  /* 0x0000003002177810 */ /* 0x040fe20007ffe0ff */
        /* <DEDUP_REMOVED lines=13> */
[----:B-1----:R-:W-:-:S03]  /*2260*/  MOV R13, R9 ;  /* 0x00000009000d7202 */ /* 0x002fc60000000f00 */
        /* <DEDUP_REMOVED lines=12> */
.L_x_2186:
[----:B------:R-:W-:Y:S05]  /*2330*/  BSYNC.RECONVERGENT B0 ;  /* 0x0000000000007941 */ /* 0x000fea0003800200 */
.L_x_2185:
[----:B------:R-:W-:Y:S04]  /*2340*/  BSSY.RECONVERGENT B0, `(.L_x_2187) ;  /* 0x0000013000007945 */ /* 0x000fe80003800200 */
[----:B------:R-:W-:Y:S05]  /*2350*/  @P3 BRA `(.L_x_2188) ;  /* 0x0000000000443947 */ /* 0x000fea0003800000 */
        /* <DEDUP_REMOVED lines=10> */
[----:B----4-:R-:W-:-:S04]  /*2400*/  LEA R16, P1, R12, R18, 0x1 ;  /* 0x000000120c107211 */ /* 0x010fc800078208ff */
[----:B------:R-:W-:-:S04]  /*2410*/  IADD3 R0, PT, PT, R13, R0, RZ ;  /* 0x000000000d007210 */ /* 0x000fc80007ffe0ff */
[----:B------:R-:W-:-:S05]  /*2420*/  LEA.HI.X R17, R12, R19, R0, 0x1, P1 ;  /* 0x000000130c117211 */ /* 0x000fca00008f0c00 */
[----:B------:R-:W-:Y:S01]  /*2430*/  @!PT LDS RZ, [RZ] ;  /* 0x00000000fffff984 */ /* 0x000fe20000000800 */
[----:B------:R-:W-:Y:S01]  /*2440*/  @!PT LDS RZ, [RZ] ;  /* 0x00000000fffff984 */ /* 0x000fe20000000800 */
[----:B------:R-:W-:Y:S01]  /*2450*/  @!PT LDS RZ, [RZ] ;  /* 0x00000000fffff984 */ /* 0x000fe20000000800 */
[----:B------:R1:W-:Y:S02]  /*2460*/  LDGSTS.E.BYPASS.LTC128B.128 [R227+0x1000], desc[UR4][R16.64] ;  /* 0x0100000010e37fae */ /* 0x0003e4000b981a04 */
.L_x_2188:
[----:B------:R-:W-:Y:S05]  /*2470*/  BSYNC.RECONVERGENT B0 ;  /* 0x0000000000007941 */ /* 0x000fea0003800200 */
.L_x_2187:
        /* <DEDUP_REMOVED lines=19> */
.L_x_2190:
[----:B------:R-:W-:Y:S05]  /*25b0*/  BSYNC.RECONVERGENT B0 ;  /* 0x0000000000007941 */ /* 0x000fea0003800200 */
.L_x_2189:
[----:B------:R-:W-:Y:S01]  /*25c0*/  BSSY.RECONVERGENT B0, `(.L_x_2191) ;  /* 0x000000e000007945 */ /* 0x000fe20003800200 */
[C---:B------:R-:W-:Y:S02]  /*25d0*/  SHF.L.U64.HI R6, R232.reuse, 0x4, R233 ;  /* 0x00000004e8067819 */ /* 0x040fe400000102e9 */
[----:B------:R-:W-:Y:S01]  /*25e0*/  SHF.L.U32 R0, R232, 0x4, RZ ;  /* 0x00000004e8007819 */ /* 0x000fe200000006ff */
        /* <DEDUP_REMOVED lines=10> */
.L_x_2193:
[----:B------:R1:W-:Y:S02]  /*2690*/  STS.128 [R227+0x2000], RZ ;  /* 0x002000ffe3007388 */ /* 0x0003e40000000c00 */
.L_x_2192:
[----:B------:R-:W-:Y:S05]  /*26a0*/  BSYNC.RECONVERGENT B0 ;  /* 0x0000000000007941 */ /* 0x000fea0003800200 */
.L_x_2191:
[-C--:B------:R-:W-:Y:S01]  /*26b0*/  ISETP.GE.AND P1, PT, R21, R14.reuse, PT ;  /* 0x0000000e1500720c */ /* 0x080fe20003f26270 */
[----:B------:R-:W-:Y:S01]  /*26c0*/  VIADD R20, R2, 0x40 ;  /* 0x0000004002147836 */ /* 0x000fe20000000000 */
[----:B-1----:R-:W-:Y:S01]  /*26d0*/  LEA R4, P2, R0, R29, 0x1 ;  /* 0x0000001d00047211 */ /* 0x002fe200078408ff */
[----:B------:R-:W-:Y:S01]  /*26e0*/  VIADD R18, R2, 0x50 ;  /* 0x0000005002127836 */ /* 0x000fe20000000000 */
[----:B------:R-:W-:Y:S01]  /*26f0*/  BSSY.RECONVERGENT B0, `(.L_x_2194) ;  /* 0x000000f000007945 */ /* 0x000fe20003800200 */
[----:B------:R-:W-:Y:S01]  /*2700*/  ISETP.GE.AND P5, PT, R22, R14, PT ;  /* 0x0000000e1600720c */ /* 0x000fe20003fa6270 */
[----:B----4-:R-:W-:Y:S01]  /*2710*/  VIADD R17, R2, 0x60 ;  /* 0x0000006002117836 */ /* 0x010fe20000000000 */
[----:B------:R-:W-:Y:S02]  /*2720*/  LEA.HI.X R5, R0, R28, R6, 0x1, P2 ;  /* 0x0000001c00057211 */ /* 0x000fe400010f0c06 */
[-C--:B------:R-:W-:Y:S02]  /*2730*/  ISETP.GE.AND P4, PT, R23, R14.reuse, PT ;  /* 0x0000000e1700720c */ /* 0x080fe40003f86270 */
[----:B------:R-:W-:-:S02]  /*2740*/  ISETP.GE.AND P3, PT, R20, R14, PT ;  /* 0x0000000e1400720c */ /* 0x000fc40003f66270 */
        /* <DEDUP_REMOVED lines=9> */
.L_x_2195:
[----:B------:R-:W-:Y:S05]  /*27e0*/  BSYNC.RECONVERGENT B0 ;  /* 0x0000000000007941 */ /* 0x000fea0003800200 */
.L_x_2194:
        /* <DEDUP_REMOVED lines=13> */
.L_x_2197:
[----:B------:R-:W-:Y:S05]  /*28c0*/  BSYNC.RECONVERGENT B0 ;  /* 0x0000000000007941 */ /* 0x000fea0003800200 */
.L_x_2196:
[----:B------:R-:W-:Y:S01]  /*28d0*/  BSSY.RECONVERGENT B0, `(.L_x_2198) ;  /* 0x000000d000007945 */ /* 0x000fe20003800200 */
[----:B------:R-:W-:Y:S02]  /*28e0*/  ISETP.GE.AND P5, PT, R16, R14, PT ;  /* 0x0000000e1000720c */ /* 0x000fe40003fa6270 */
[----:B------:R-:W-:Y:S01]  /*28f0*/  LOP3.LUT R15, R2, 0x80, RZ, 0xfc, !PT ;  /* 0x00000080020f7812 */ /* 0x000fe200078efcff */
        /* <DEDUP_REMOVED lines=10> */
.L_x_2199:
[----:B------:R-:W-:Y:S05]  /*29a0*/  BSYNC.RECONVERGENT B0 ;  /* 0x0000000000007941 */ /* 0x000fea0003800200 */
.L_x_2198:
        /* <DEDUP_REMOVED lines=16> */
.L_x_2201:
[----:B------:R-:W-:Y:S05]  /*2ab0*/  BSYNC.RECONVERGENT B0 ;  /* 0x0000000000007941 */ /* 0x000fea0003800200 */
.L_x_2200:
        /* <DEDUP_REMOVED lines=13> */
.L_x_2203:
[----:B------:R-:W-:Y:S05]  /*2b90*/  BSYNC.RECONVERGENT B0 ;  /* 0x0000000000007941 */ /* 0x000fea0003800200 */
.L_x_2202:
        /* <DEDUP_REMOVED lines=16> */
.L_x_2205:
[----:B------:R-:W-:Y:S05]  /*2ca0*/  BSYNC.RECONVERGENT B0 ;  /* 0x0000000000007941 */ /* 0x000fea0003800200 */
.L_x_2204:
        /* <DEDUP_REMOVED lines=16> */
.L_x_2207:
[----:B------:R-:W-:Y:S05]  /*2db0*/  BSYNC.RECONVERGENT B0 ;  /* 0x0000000000007941 */ /* 0x000fea0003800200 */
.L_x_2206:
        /* <DEDUP_REMOVED lines=16> */
.L_x_2209:
[----:B------:R-:W-:Y:S05]  /*2ec0*/  BSYNC.RECONVERGENT B0 ;  /* 0x0000000000007941 */ /* 0x000fea0003800200 */
.L_x_2208:
        /* <DEDUP_REMOVED lines=13> */
.L_x_2211:
[----:B------:R-:W-:Y:S05]  /*2fa0*/  BSYNC.RECONVERGENT B0 ;  /* 0x0000000000007941 */ /* 0x000fea0003800200 */
.L_x_2210:
[----:B------:R-:W-:Y:S01]  /*2fb0*/  BSSY.RECONVERGENT B0, `(.L_x_2212) ;  /* 0x0000010000007945 */ /* 0x000fe20003800200 */
[----:B------:R-:W-:Y:S02]  /*2fc0*/  ISETP.GE.AND P3, PT, R8, R14, PT ;  /* 0x0000000e0800720c */ /* 0x000fe40003f66270 */
[----:B------:R-:W-:Y:S01]  /*2fd0*/  IADD3 R19, PT, PT, R2, 0xf0, RZ ;  /* 0x000000f002137810 */ /* 0x000fe20007ffe0ff */
        /* <DEDUP_REMOVED lines=13> */
.L_x_2213:
[----:B------:R-:W-:Y:S05]  /*30b0*/  BSYNC.RECONVERGENT B0 ;  /* 0x0000000000007941 */ /* 0x000fea0003800200 */
.L_x_2212:
        /* <DEDUP_REMOVED lines=15> */
.L_x_2215:
[----:B------:R-:W-:Y:S05]  /*31b0*/  BSYNC.RECONVERGENT B0 ;  /* 0x0000000000007941 */ /* 0x000fea0003800200 */
.L_x_2214:
        /* <DEDUP_REMOVED lines=14> */
.L_x_2217:
[----:B------:R-:W-:Y:S05]  /*32a0*/  BSYNC.RECONVERGENT B0 ;  /* 0x0000000000007941 */ /* 0x000fea0003800200 */
.L_x_2216:
        /* <DEDUP_REMOVED lines=14> */
.L_x_2219:
[----:B------:R-:W-:Y:S05]  /*3390*/  BSYNC.RECONVERGENT B0 ;  /* 0x0000000000007941 */ /* 0x000fea0003800200 */
.L_x_2218:
        /* <DEDUP_REMOVED lines=14> */
.L_x_2221:
[----:B------:R-:W-:Y:S05]  /*3480*/  BSYNC.RECONVERGENT B0 ;  /* 0x0000000000007941 */ /* 0x000fea0003800200 */
.L_x_2220:
        /* <DEDUP_REMOVED lines=14> */
.L_x_2223:
[----:B------:R-:W-:Y:S05]  /*3570*/  BSYNC.RECONVERGENT B0 ;  /* 0x0000000000007941 */ /* 0x000fea0003800200 */
.L_x_2222:
[----:B------:R-:W0:Y:S04]  /*3580*/  LDGDEPBAR ;  /* 0x00000000000079af */ /* 0x000e280000000000 */
[----:B------:R1:W5:Y:S04]  /*3590*/  LD.E R110, desc[UR4][R134.64+0x184] ;  /* 0x00018404866e7980 */ /* 0x000368000c101900 */
[----:B------:R1:W5:Y:S01]  /*35a0*/  LD.E R111, desc[UR4][R134.64+0x188] ;  /* 0x00018804866f7980 */ /* 0x000362000c101900 */
        /* <DEDUP_REMOVED lines=16> */
.L_x_2226:
[----:B------:R4:W-:Y:S01]  /*36b0*/  STS.128 [R227+0xa000], RZ ;  /* 0x00a000ffe3007388 */ /* 0x0009e20000000c00 */
[----:B------:R-:W-:Y:S05]  /*36c0*/  BRA `(.L_x_2227) ;  /* 0x0000000000047947 */ /* 0x000fea0003800000 */
.L_x_2225:
[----:B------:R4:W-:Y:S02]  /*36d0*/  STS.128 [R227+0xa000], RZ ;  /* 0x00a000ffe3007388 */ /* 0x0009e40000000c00 */
.L_x_2227:
[----:B------:R-:W-:Y:S05]  /*36e0*/  BSYNC.RECONVERGENT B0 ;  /* 0x0000000000007941 */ /* 0x000fea0003800200 */
.L_x_2224:
        /* <DEDUP_REMOVED lines=18> */
.L_x_2229:
[----:B------:R-:W-:Y:S05]  /*3810*/  BSYNC.RECONVERGENT B0 ;  /* 0x0000000000007941 */ /* 0x000fea0003800200 */
.L_x_2228:
        /* <DEDUP_REMOVED lines=13> */
.L_x_2231:
[----:B------:R-:W-:Y:S05]  /*38f0*/  BSYNC.RECONVERGENT B0 ;  /* 0x0000000000007941 */ /* 0x000fea0003800200 */
.L_x_2230:
        /* <DEDUP_REMOVED lines=13> */
.L_x_2233:
[----:B------:R-:W-:Y:S05]  /*39d0*/  BSYNC.RECONVERGENT B0 ;  /* 0x0000000000007941 */ /* 0x000fea0003800200 */
.L_x_2232:
        /* <DEDUP_REMOVED lines=16> */
.L_x_2235:
[----:B------:R-:W-:Y:S05]  /*3ae0*/  BSYNC.RECONVERGENT B0 ;  /* 0x0000000000007941 */ /* 0x000fea0003800200 */
.L_x_2234:
        /* <DEDUP_REMOVED lines=13> */
.L_x_2237:
[----:B------:R-:W-:Y:S05]  /*3bc0*/  BSYNC.RECONVERGENT B0 ;  /* 0x0000000000007941 */ /* 0x000fea0003800200 */
.L_x_2236:
        /* <DEDUP_REMOVED lines=16> */
.L_x_2239:
[----:B------:R-:W-:Y:S05]  /*3cd0*/  BSYNC.RECONVERGENT B0 ;  /* 0x0000000000007941 */ /* 0x000fea0003800200 */
.L_x_2238:
        /* <DEDUP_REMOVED lines=16> */
.L_x_2241:
[----:B------:R-:W-:Y:S05]  /*3de0*/  BSYNC.RECONVERGENT B0 ;  /* 0x0000000000007941 */ /* 0x000fea0003800200 */
.L_x_2240:
[----:B------:R1:W-:Y:S01]  /*3df0*/  @P3 STS.128 [R227+0xe000], RZ ;  /* 0x00e000ffe3003388 */ /* 0x0003e20000000c00 */
[----:B------:R-:W-:Y:S01]  /*3e00*/  IMAD.SHL.U32 R7, R225, 0x40, RZ ;  /* 0x00000040e1077824 */ /* 0x000fe200078e00ff */
[----:B------:R-:W-:Y:S01]  /*3e10*/  BSSY.RECONVERGENT B0, `(.L_x_2242) ;  /* 0x0000011000007945 */ /* 0x000fe20003800200 */
[----:B------:R-:W-:Y:S02]  /*3e20*/  ISETP.GE.AND P4, PT, R9, R14, PT ;  /* 0x0000000e0900720c */ /* 0x000fe40003f86270 */
[----:B------:R-:W-:Y:S02]  /*3e30*/  SHF.R.U32.HI R226, RZ, 0x1, R225 ;  /* 0x00000001ffe27819 */ /* 0x000fe400000116e1 */
        /* <DEDUP_REMOVED lines=14> */
.L_x_2243:
[----:B------:R-:W-:Y:S05]  /*3f20*/  BSYNC.RECONVERGENT B0 ;  /* 0x0000000000007941 */ /* 0x000fea0003800200 */
.L_x_2242:
[----:B------:R2:W-:Y:S01]  /*3f30*/  @P2 STS.128 [R227+0xe800], RZ ;  /* 0x00e800ffe3002388 */ /* 0x0005e20000000c00 */
[----:B-1----:R-:W-:Y:S01]  /*3f40*/  IMAD.SHL.U32 R4, R225, 0x20, RZ ;  /* 0x00000020e1047824 */ /* 0x002fe200078e00ff */
[C---:B------:R-:W-:Y:S01]  /*3f50*/  LOP3.LUT R0, R6.reuse, 0x8, R226, 0xf8, !PT ;  /* 0x0000000806007812 */ /* 0x040fe200078ef8e2 */
[----:B------:R-:W-:Y:S01]  /*3f60*/  BSSY.RECONVERGENT B0, `(.L_x_2244) ;  /* 0x0000012000007945 */ /* 0x000fe20003800200 */
[C---:B------:R-:W-:Y:S02]  /*3f70*/  LOP3.LUT R5, R7.reuse, 0x200, RZ, 0xc0, !PT ;  /* 0x0000020007057812 */ /* 0x040fe400078ec0ff */
[----:B------:R-:W-:Y:S02]  /*3f80*/  LOP3.LUT R6, R6, 0x8, R225, 0xf8, !PT ;  /* 0x0000000806067812 */ /* 0x000fe400078ef8e1 */
[----:B------:R-:W-:Y:S02]  /*3f90*/  ISETP.GE.AND P3, PT, R8, R14, PT ;  /* 0x0000000e0800720c */ /* 0x000fe40003f66270 */
[----:B------:R-:W-:-:S02]  /*3fa0*/  LOP3.LUT R8, R7, 0x400, RZ, 0xc0, !PT ;  /* 0x0000040007087812 */ /* 0x000fc400078ec0ff */
[----:B------:R-:W-:Y:S02]  /*3fb0*/  LOP3.LUT R7, R5, 0x7c00, R4, 0xf8, !PT ;  /* 0x00007c0005077812 */ /* 0x000fe400078ef804 */
[-C--:B------:R-:W-:Y:S02]  /*3fc0*/  LOP3.LUT R220, R0, R222.reuse, RZ, 0x3c, !PT ;  /* 0x000000de00dc7212 */ /* 0x080fe400078e3cff */
[----:B------:R-:W-:Y:S01]  /*3fd0*/  LOP3.LUT R6, R6, R222, RZ, 0x3c, !PT ;  /* 0x000000de06067212 */ /* 0x000fe200078e3cff */
        /* <DEDUP_REMOVED lines=10> */
.L_x_2245:
[----:B------:R-:W-:Y:S05]  /*4080*/  BSYNC.RECONVERGENT B0 ;  /* 0x0000000000007941 */ /* 0x000fea0003800200 */
.L_x_2244:
[----:B------:R2:W-:Y:S01]  /*4090*/  @P1 STS.128 [R227+0xf000], RZ ;  /* 0x00f000ffe3001388 */ /* 0x0005e20000000c00 */
[----:B------:R-:W-:Y:S01]  /*40a0*/  LOP3.LUT R0, R7, R220, RZ, 0xfc, !PT ;  /* 0x000000dc07007212 */ /* 0x000fe200078efcff */
[----:B-1----:R-:W-:Y:S01]  /*40b0*/  IMAD R4, R6, 0x2, R8 ;  /* 0x0000000206047824 */ /* 0x002fe200078e0208 */
        /* <DEDUP_REMOVED lines=17> */
.L_x_2247:
[----:B------:R-:W-:Y:S05]  /*41d0*/  BSYNC.RECONVERGENT B0 ;  /* 0x0000000000007941 */ /* 0x000fea0003800200 */
.L_x_2246:
        /* <DEDUP_REMOVED lines=15> */
.L_x_2249:
[----:B------:R-:W-:Y:S05]  /*42d0*/  BSYNC.RECONVERGENT B0 ;  /* 0x0000000000007941 */ /* 0x000fea0003800200 */
.L_x_2248:
        /* <DEDUP_REMOVED lines=15> */
.L_x_2251:
[----:B------:R-:W-:Y:S05]  /*43d0*/  BSYNC.RECONVERGENT B0 ;  /* 0x0000000000007941 */ /* 0x000fea0003800200 */
.L_x_2250:
        /* <DEDUP_REMOVED lines=15> */
.L_x_2253:
[----:B------:R-:W-:Y:S05]  /*44d0*/  BSYNC.RECONVERGENT B0 ;  /* 0x0000000000007941 */ /* 0x000fea0003800200 */
.L_x_2252:
        /* <DEDUP_REMOVED lines=15> */
.L_x_2255:
[----:B------:R-:W-:Y:S05]  /*45d0*/  BSYNC.RECONVERGENT B0 ;  /* 0x0000000000007941 */ /* 0x000fea0003800200 */
.L_x_2254:
[----:B------:R1:W-:Y:S01]  /*45e0*/  @P2 STS.128 [R227+0x11800], RZ ;  /* 0x011800ffe3002388 */ /* 0x0003e20000000c00 */
[----:B------:R-:W-:Y:S04]  /*45f0*/  BSSY.RECONVERGENT B0, `(.L_x_2256) ;  /* 0x000000c000007945 */ /* 0x000fe80003800200 */
[----:B------:R-:W-:Y:S05]  /*4600*/  @P2 BRA `(.L_x_2257) ;  /* 0x0000000000282947 */ /* 0x000fea0003800000 */
[----:B------:R-:W-:-:S13]  /*4610*/  ISETP.GE.AND P1, PT, R222, R33, PT ;  /* 0x00000021de00720c */ /* 0x000fda0003f26270 */
        /* <DEDUP_REMOVED lines=9> */
.L_x_2257:
[----:B------:R-:W-:Y:S05]  /*46b0*/  BSYNC.RECONVERGENT B0 ;  /* 0x0000000000007941 */ /* 0x000fea0003800200 */
.L_x_2256:
[----:B-1----:R-:W-:Y:S01]  /*46c0*/  LDSM.16.M88.4 R4, [R223] ;  /* 0x00000000df04783b */ /* 0x002fe20000000200 */
[----:B------:R-:W-:Y:S01]  /*46d0*/  R2P PR, R225, 0x6 ;  /* 0x00000006e1007804 */ /* 0x000fe20000000000 */
[----:B------:R-:W-:Y:S01]  /*46e0*/  IMAD.MOV.U32 R0, RZ, RZ, 0x20 ;  /* 0x00000020ff007424 */ /* 0x000fe200078e00ff */
[----:B------:R-:W-:Y:S01]  /*46f0*/  BSSY.RECONVERGENT B1, `(.L_x_2258) ;  /* 0x000041a000017945 */ /* 0x000fe20003800200 */
[----:B------:R-:W1:Y:S01]  /*4700*/  LDSM.16.M88.4 R24, [R72+0x2000] ;  /* 0x002000004818783b */ /* 0x000e620000000200 */
[----:B------:R-:W-:Y:S02]  /*4710*/  IMAD.MOV.U32 R231, RZ, RZ, 0x40 ;  /* 0x00000040ffe77424 */ /* 0x000fe400078e00ff */
[----:B------:R-:W-:Y:S01]  /*4720*/  SEL R3, R0, 0xffffffe0, !P1 ;  /* 0xffffffe000037807 */ /* 0x000fe20004800000 */
[----:B------:R-:W2:Y:S02]  /*4730*/  LDSM.16.M88.4 R20, [R72+0x2800] ;  /* 0x002800004814783b */ /* 0x000ea40000000200 */
[----:B------:R-:W-:-:S02]  /*4740*/  SEL R231, R231, 0xffffffc0, !P2 ;  /* 0xffffffc0e7e77807 */ /* 0x000fc40005000000 */
[----:B------:R-:W3:Y:S01]  /*4750*/  LDSM.16.M88.4 R16, [R72+0x3000] ;  /* 0x003000004810783b */ /* 0x000ee20000000200 */
[----:B------:R-:W-:Y:S02]  /*4760*/  IMAD.IADD R2, R223, 0x1, R3 ;  /* 0x00000001df027824 */ /* 0x000fe400078e0203 */
[--C-:B------:R-:W-:Y:S01]  /*4770*/  IMAD.IADD R74, R3, 0x1, R72.reuse ;  /* 0x00000001034a7824 */ /* 0x100fe200078e0248 */
[----:B------:R-:W4:Y:S01]  /*4780*/  LDSM.16.M88.4 R8, [R72+0x4000] ;  /* 0x004000004808783b */ /* 0x000f220000000200 */
[----:B------:R-:W-:Y:S02]  /*4790*/  IMAD.IADD R0, R223, 0x1, R231 ;  /* 0x00000001df007824 */ /* 0x000fe400078e02e7 */
[----:B------:R-:W-:Y:S01]  /*47a0*/  IMAD.IADD R73, R231, 0x1, R72 ;  /* 0x00000001e7497824 */ /* 0x000fe200078e0248 */
[----:B------:R-:W4:Y:S03]  /*47b0*/  LDSM.16.M88.4 R28, [R72+0x6000] ;  /* 0x00600000481c783b */ /* 0x000f260000000200 */
[C---:B------:R-:W-:Y:S01]  /*47c0*/  IMAD.IADD R75, R3.reuse, 0x1, R73 ;  /* 0x00000001034b7824 */ /* 0x040fe200078e0249 */
[----:B------:R-:W4:Y:S04]  /*47d0*/  LDSM.16.M88.4 R12, [R72+0x3800] ;  /* 0x00380000480c783b */ /* 0x000f280000000200 */
[----:B------:R-:W4:Y:S04]  /*47e0*/  LDSM.16.M88.4 R32, [R72+0x5800] ;  /* 0x005800004820783b */ /* 0x000f280000000200 */
[----:B------:R-:W4:Y:S04]  /*47f0*/  LDSM.16.M88.4 R48, [R72+0x7000] ;  /* 0x007000004830783b */ /* 0x000f280000000200 */
[----:B------:R-:W4:Y:S04]  /*4800*/  LDSM.16.M88.4 R40, [R72+0x4800] ;  /* 0x004800004828783b */ /* 0x000f280000000200 */
[----:B------:R-:W4:Y:S01]  /*4810*/  LDSM.16.M88.4 R36, [R72+0x5000] ;  /* 0x005000004824783b */ /* 0x000f220000000200 */
[C---:B-1----:R-:W-:Y:S03]  /*4820*/  HMMA.16816.F32 R92, R4.reuse, R24, RZ ;  /* 0x00000018045c723c */ /* 0x042fe600000018ff */
[----:B------:R-:W1:Y:S04]  /*4830*/  LDSM.16.M88.4 R44, [R72+0x6800] ;  /* 0x00680000482c783b */ /* 0x000e680000000200 */
[----:B------:R-:W-:Y:S01]  /*4840*/  STL [R1+0x5c], R3 ;  /* 0x00005c0301007387 */ /* 0x000fe20000100800 */
[C---:B------:R-:W-:Y:S03]  /*4850*/  HMMA.16816.F32 R144, R4.reuse, R26, RZ ;  /* 0x0000001a0490723c */ /* 0x040fe600000018ff */
[----:B------:R-:W-:Y:S04]  /*4860*/  LDSM.16.M88.4 R24, [R72+0x8800] ;  /* 0x008800004818783b */ /* 0x000fe80000000200 */
[----:B------:R-:W-:Y:S01]  /*4870*/  STL [R1+0xa8], R2 ;  /* 0x0000a80201007387 */ /* 0x000fe20000100800 */
[C---:B--2---:R-:W-:Y:S03]  /*4880*/  HMMA.16816.F32 R156, R4.reuse, R20, RZ ;  /* 0x00000014049c723c */ /* 0x044fe600000018ff */
[----:B------:R-:W0:Y:S05]  /*4890*/  LDGDEPBAR ;  /* 0x00000000000079af */ /* 0x000e2a0000000000 */
[C---:B------:R-:W-:Y:S01]  /*48a0*/  HMMA.16816.F32 R172, R4.reuse, R22, RZ ;  /* 0x0000001604ac723c */ /* 0x040fe200000018ff */
[----:B------:R-:W-:Y:S07]  /*48b0*/  LDSM.16.M88.4 R20, [R72+0x9000] ;  /* 0x009000004814783b */ /* 0x000fee0000000200 */
[C---:B---3--:R-:W-:Y:S08]  /*48c0*/  HMMA.16816.F32 R180, R4.reuse, R16, RZ ;  /* 0x0000001004b4723c */ /* 0x048ff000000018ff */
[C---:B------:R-:W-:Y:S01]  /*48d0*/  HMMA.16816.F32 R168, R4.reuse, R18, RZ ;  /* 0x0000001204a8723c */ /* 0x040fe200000018ff */
[----:B------:R-:W-:Y:S07]  /*48e0*/  LDSM.16.M88.4 R16, [R72+0x9800] ;  /* 0x009800004810783b */ /* 0x000fee0000000200 */
[C---:B----4-:R-:W-:Y:S08]  /*48f0*/  HMMA.16816.F32 R152, R4.reuse, R8, RZ ;  /* 0x000000080498723c */ /* 0x050ff000000018ff */
[C---:B------:R-:W-:Y:S01]  /*4900*/  HMMA.16816.F32 R140, R4.reuse, R10, RZ ;  /* 0x0000000a048c723c */ /* 0x040fe200000018ff */
[----:B------:R-:W2:Y:S07]  /*4910*/  LDSM.16.M88.4 R8, [R72+0x7800] ;  /* 0x007800004808783b */ /* 0x000eae0000000200 */
[C---:B------:R-:W-:Y:S08]  /*4920*/  HMMA.16816.F32 R80, R4.reuse, R28, RZ ;  /* 0x0000001c0450723c */ /* 0x040ff000000018ff */
[C---:B------:R-:W-:Y:S01]  /*4930*/  HMMA.16816.F32 R84, R4.reuse, R30, RZ ;  /* 0x0000001e0454723c */ /* 0x040fe200000018ff */
[----:B------:R-:W3:Y:S07]  /*4940*/  LDSM.16.M88.4 R28, [R72+0x8000] ;  /* 0x00800000481c783b */ /* 0x000eee0000000200 */
[C---:B------:R-:W-:Y:S08]  /*4950*/  HMMA.16816.F32 R176, R4.reuse, R12, RZ ;  /* 0x0000000c04b0723c */ /* 0x040ff000000018ff */
[C---:B------:R-:W-:Y:S01]  /*4960*/  HMMA.16816.F32 R164, R4.reuse, R14, RZ ;  /* 0x0000000e04a4723c */ /* 0x040fe200000018ff */
[----:B------:R4:W-:Y:S07]  /*4970*/  LDSM.16.M88.4 R12, [R2] ;  /* 0x00000000020c783b */ /* 0x0009ee0000000200 */
[C---:B------:R-:W-:Y:S08]  /*4980*/  HMMA.16816.F32 R96, R4.reuse, R32, RZ ;  /* 0x000000200460723c */ /* 0x040ff000000018ff */
[C---:B------:R-:W-:Y:S01]  /*4990*/  HMMA.16816.F32 R88, R4.reuse, R34, RZ ;  /* 0x000000220458723c */ /* 0x040fe200000018ff */
[----:B------:R-:W3:Y:S07]  /*49a0*/  LDSM.16.M88.4 R32, [R74+0x2800] ;  /* 0x002800004a20783b */ /* 0x000eee0000000200 */
[----:B------:R-:W-:Y:S01]  /*49b0*/  HMMA.16816.F32 R52, R4, R48, RZ ;  /* 0x000000300434723c */ /* 0x000fe200000018ff */
[----:B----4-:R-:W-:-:S02]  /*49c0*/  IMAD.IADD R2, R3, 0x1, R0 ;  /* 0x0000000103027824 */ /* 0x010fc400078e0200 */
[----:B------:R-:W-:-:S03]  /*49d0*/  IMAD.SHL.U32 R3, R225, 0x2, RZ ;  /* 0x00000002e1037824 */ /* 0x000fc600078e00ff */
[----:B------:R-:W-:Y:S02]  /*49e0*/  STL [R1+0xf0], R2 ;  /* 0x0000f00201007387 */ /* 0x000fe40000100800 */
[C---:B------:R-:W-:Y:S02]  /*49f0*/  HMMA.16816.F32 R128, R4.reuse, R40, RZ ;  /* 0x000000280480723c */ /* 0x040fe400000018ff */
[----:B------:R-:W-:Y:S06]  /*4a00*/  STL [R1+0x60], R3 ;  /* 0x0000600301007387 */ /* 0x000fec0000100800 */
[C---:B------:R-:W-:Y:S01]  /*4a10*/  HMMA.16816.F32 R124, R4.reuse, R42, RZ ;  /* 0x0000002a047c723c */ /* 0x040fe200000018ff */
[----:B------:R-:W4:Y:S07]  /*4a20*/  LDSM.16.M88.4 R40, [R74+0x3000] ;  /* 0x003000004a28783b */ /* 0x000f2e0000000200 */
[C---:B------:R-:W-:Y:S08]  /*4a30*/  HMMA.16816.F32 R116, R4.reuse, R36, RZ ;  /* 0x000000240474723c */ /* 0x040ff000000018ff */
[C---:B------:R-:W-:Y:S01]  /*4a40*/  HMMA.16816.F32 R100, R4.reuse, R38, RZ ;  /* 0x000000260464723c */ /* 0x040fe200000018ff */
[----:B------:R-:W-:Y:S07]  /*4a50*/  LDSM.16.M88.4 R36, [R74+0x3800] ;  /* 0x003800004a24783b */ /* 0x000fee0000000200 */
[C---:B-1----:R-:W-:Y:S08]  /*4a60*/  HMMA.16816.F32 R76, R4.reuse, R44, RZ ;  /* 0x0000002c044c723c */ /* 0x042ff000000018ff */
[C---:B------:R-:W-:Y:S01]  /*4a70*/  HMMA.16816.F32 R56, R4.reuse, R46, RZ ;  /* 0x0000002e0438723c */ /* 0x040fe200000018ff */
[----:B------:R-:W-:Y:S07]  /*4a80*/  LDSM.16.M88.4 R44, [R74+0x2000] ;  /* 0x002000004a2c783b */ /* 0x000fee0000000200 */
[C---:B------:R-:W-:Y:S08]  /*4a90*/  HMMA.16816.F32 R48, R4.reuse, R50, RZ ;  /* 0x000000320430723c */ /* 0x040ff000000018ff */
[C---:B--2---:R-:W-:Y:S08]  /*4aa0*/  HMMA.16816.F32 R68, R4.reuse, R8, RZ ;  /* 0x000000080444723c */ /* 0x044ff000000018ff */
[C---:B------:R-:W-:Y:S01]  /*4ab0*/  HMMA.16816.F32 R64, R4.reuse, R10, RZ ;  /* 0x0000000a0440723c */ /* 0x040fe200000018ff */
[----:B------:R-:W-:Y:S07]  /*4ac0*/  LDSM.16.M88.4 R8, [R74+0x5000] ;  /* 0x005000004a08783b */ /* 0x000fee0000000200 */
[C---:B---3--:R-:W-:Y:S08]  /*4ad0*/  HMMA.16816.F32 R120, R4.reuse, R28, RZ ;  /* 0x0000001c0478723c */ /* 0x048ff000000018ff */
[C---:B------:R-:W-:Y:S01]  /*4ae0*/  HMMA.16816.F32 R112, R4.reuse, R30, RZ ;  /* 0x0000001e0470723c */ /* 0x040fe200000018ff */
[----:B------:R-:W1:Y:S07]  /*4af0*/  LDSM.16.M88.4 R28, [R74+0x6800] ;  /* 0x006800004a1c783b */ /* 0x000e6e0000000200 */
        /* <DEDUP_REMOVED lines=8> */
[----:B------:R-:W2:Y:S04]  /*4b80*/  LDSM.16.M88.4 R4, [R74+0x5800] ;  /* 0x005800004a04783b */ /* 0x000ea80000000200 */
[----:B------:R-:W-:Y:S03]  /*4b90*/  LDSM.16.M88.4 R16, [R74+0x4800] ;  /* 0x004800004a10783b */ /* 0x000fe60000000200 */
[C---:B------:R-:W-:Y:S08]  /*4ba0*/  HMMA.16816.F32 R156, R12.reuse, R32, R156 ;  /* 0x000000200c9c723c */ /* 0x040ff0000000189c */
[C---:B------:R-:W-:Y:S01]  /*4bb0*/  HMMA.16816.F32 R172, R12.reuse, R34, R172 ;  /* 0x000000220cac723c */ /* 0x040fe200000018ac */
[----:B------:R-:W3:Y:S07]  /*4bc0*/  LDSM.16.M88.4 R32, [R74+0x7000] ;  /* 0x007000004a20783b */ /* 0x000eee0000000200 */
[C---:B----4-:R-:W-:Y:S08]  /*4bd0*/  HMMA.16816.F32 R180, R12.reuse, R40, R180 ;  /* 0x000000280cb4723c */ /* 0x050ff000000018b4 */
[C---:B------:R-:W-:Y:S01]  /*4be0*/  HMMA.16816.F32 R168, R12.reuse, R42, R168 ;  /* 0x0000002a0ca8723c */ /* 0x040fe200000018a8 */
[----:B------:R-:W4:Y:S07]  /*4bf0*/  LDSM.16.M88.4 R40, [R74+0x7800] ;  /* 0x007800004a28783b */ /* 0x000f2e0000000200 */
[C---:B-1----:R-:W-:Y:S01]  /*4c00*/  HMMA.16816.F32 R188, R12.reuse, R28, R76 ;  /* 0x0000001c0cbc723c */ /* 0x042fe2000000184c */
[----:B------:R-:W-:Y:S07]  /*4c10*/  LDSM.16.M88.4 R76, [R73+0x9800] ;  /* 0x00980000494c783b */ /* 0x000fee0000000200 */
[C---:B--2---:R-:W-:Y:S08]  /*4c20*/  HMMA.16816.F32 R96, R12.reuse, R4, R96 ;  /* 0x000000040c60723c */ /* 0x044ff00000001860 */
[C---:B------:R-:W-:Y:S01]  /*4c30*/  HMMA.16816.F32 R88, R12.reuse, R6, R88 ;  /* 0x000000060c58723c */ /* 0x040fe20000001858 */
[----:B------:R-:W1:Y:S07]  /*4c40*/  LDSM.16.M88.4 R4, [R74+0x8000] ;  /* 0x008000004a04783b */ /* 0x000e6e0000000200 */
[C---:B------:R-:W-:Y:S01]  /*4c50*/  HMMA.16816.F32 R192, R12.reuse, R30, R56 ;  /* 0x0000001e0cc0723c */ /* 0x040fe20000001838 */
[----:B------:R-:W2:Y:S04]  /*4c60*/  LDSM.16.M88.4 R28, [R74+0x9800] ;  /* 0x009800004a1c783b */ /* 0x000ea80000000200 */
[----:B------:R-:W-:Y:S03]  /*4c70*/  LDSM.16.M88.4 R56, [R73+0x3800] ;  /* 0x003800004938783b */ /* 0x000fe60000000200 */
[C---:B------:R-:W-:Y:S08]  /*4c80*/  HMMA.16816.F32 R152, R12.reuse, R20, R152 ;  /* 0x000000140c98723c */ /* 0x040ff00000001898 */
[C---:B------:R-:W-:Y:S01]  /*4c90*/  HMMA.16816.F32 R140, R12.reuse, R22, R140 ;  /* 0x000000160c8c723c */ /* 0x040fe2000000188c */
[----:B------:R-:W2:Y:S07]  /*4ca0*/  LDSM.16.M88.4 R20, [R74+0x8800] ;  /* 0x008800004a14783b */ /* 0x000eae0000000200 */
[C---:B------:R-:W-:Y:S08]  /*4cb0*/  HMMA.16816.F32 R116, R12.reuse, R8, R116 ;  /* 0x000000080c74723c */ /* 0x040ff00000001874 */
[C---:B------:R-:W-:Y:S01]  /*4cc0*/  HMMA.16816.F32 R100, R12.reuse, R10, R100 ;  /* 0x0000000a0c64723c */ /* 0x040fe20000001864 */
[----:B------:R4:W-:Y:S07]  /*4cd0*/  LDSM.16.M88.4 R8, [R0] ;  /* 0x000000000008783b */ /* 0x0009ee0000000200 */
[C---:B---3--:R-:W-:Y:S01]  /*4ce0*/  HMMA.16816.F32 R196, R12.reuse, R32, R52 ;  /* 0x000000200cc4723c */ /* 0x048fe20000001834 */
[----:B------:R-:W-:Y:S07]  /*4cf0*/  LDSM.16.M88.4 R52, [R75+0x3000] ;  /* 0x003000004b34783b */ /* 0x000fee0000000200 */
[C---:B------:R-:W-:Y:S01]  /*4d00*/  HMMA.16816.F32 R200, R12.reuse, R34, R48 ;  /* 0x000000220cc8723c */ /* 0x040fe20000001830 */
[----:B------:R-:W3:Y:S04]  /*4d10*/  LDSM.16.M88.4 R32, [R73+0x2000] ;  /* 0x002000004920783b */ /* 0x000ee80000000200 */
[----:B------:R-:W-:Y:S03]  /*4d20*/  LDSM.16.M88.4 R48, [R73+0x3000] ;  /* 0x003000004930783b */ /* 0x000fe60000000200 */
[----:B------:R-:W-:Y:S01]  /*4d30*/  HMMA.16816.F32 R92, R12, R44, R92 ;  /* 0x0000002c0c5c723c */ /* 0x000fe2000000185c */
[----:B----4-:R-:W-:-:S04]  /*4d40*/  SHF.R.U32.HI R0, RZ, 0x2, R225 ;  /* 0x00000002ff007819 */ /* 0x010fc800000116e1 */
[----:B------:R-:W-:-:S03]  /*4d50*/  LOP3.LUT R0, R0, 0x7, RZ, 0xc0, !PT ;  /* 0x0000000700007812 */ /* 0x000fc600078ec0ff */
[----:B------:R-:W-:Y:S01]  /*4d60*/  HMMA.16816.F32 R44, R12, R46, R144 ;  /* 0x0000002e0c2c723c */ /* 0x000fe20000001890 */
[----:B------:R-:W-:-:S05]  /*4d70*/  LOP3.LUT R0, R0, 0x1f0, R226, 0xf8, !PT ;  /* 0x000001f000007812 */ /* 0x000fca00078ef8e2 */
[----:B------:R-:W-:Y:S02]  /*4d80*/  IMAD R0, R229, 0x40, R0 ;  /* 0x00000040e5007824 */ /* 0x000fe400078e0200 */
[C---:B------:R-:W-:Y:S08]  /*4d90*/  HMMA.16816.F32 R80, R12.reuse, R24, R80 ;  /* 0x000000180c50723c */ /* 0x040ff00000001850 */
[C---:B------:R-:W-:Y:S01]  /*4da0*/  HMMA.16816.F32 R144, R12.reuse, R26, R84 ;  /* 0x0000001a0c90723c */ /* 0x040fe20000001854 */
[----:B------:R-:W4:Y:S07]  /*4db0*/  LDSM.16.M88.4 R24, [R74+0x9000] ;  /* 0x009000004a18783b */ /* 0x000f2e0000000200 */
[C---:B------:R-:W-:Y:S01]  /*4dc0*/  HMMA.16816.F32 R204, R12.reuse, R40, R68 ;  /* 0x000000280ccc723c */ /* 0x040fe20000001844 */
[----:B------:R-:W-:Y:S07]  /*4dd0*/  LDSM.16.M88.4 R68, [R75+0x9800] ;  /* 0x009800004b44783b */ /* 0x000fee0000000200 */
[C---:B------:R-:W-:Y:S01]  /*4de0*/  HMMA.16816.F32 R208, R12.reuse, R42, R64 ;  /* 0x0000002a0cd0723c */ /* 0x040fe20000001840 */
[----:B------:R-:W-:Y:S07]  /*4df0*/  LDSM.16.M88.4 R40, [R75+0x2000] ;  /* 0x002000004b28783b */ /* 0x000fee0000000200 */
[C---:B-1----:R-:W-:Y:S08]  /*4e00*/  HMMA.16816.F32 R212, R12.reuse, R4, R120 ;  /* 0x000000040cd4723c */ /* 0x042ff00000001878 */
[C---:B------:R-:W-:Y:S01]  /*4e10*/  HMMA.16816.F32 R216, R12.reuse, R6, R112 ;  /* 0x000000060cd8723c */ /* 0x040fe20000001870 */
[----:B------:R1:W4:Y:S07]  /*4e20*/  LDSM.16.M88.4 R4, [R2] ;  /* 0x000000000204783b */ /* 0x00032e0000000200 */
[C---:B------:R-:W-:Y:S08]  /*4e30*/  HMMA.16816.F32 R128, R12.reuse, R16, R128 ;  /* 0x000000100c80723c */ /* 0x040ff00000001880 */
[C---:B------:R-:W-:Y:S08]  /*4e40*/  HMMA.16816.F32 R124, R12.reuse, R18, R124 ;  /* 0x000000120c7c723c */ /* 0x040ff0000000187c */
[----:B--2---:R-:W-:Y:S01]  /*4e50*/  HMMA.16816.F32 R16, R12, R30, R60 ;  /* 0x0000001e0c10723c */ /* 0x004fe2000000183c */
[----:B-1---5:R-:W-:-:S05]  /*4e60*/  IADD3 R2, PT, PT, R108, -R109, -R110 ;  /* 0x8000006d6c027210 */ /* 0x022fca0007ffe86e */
[----:B------:R-:W-:Y:S02]  /*4e70*/  IMAD.IADD R2, R0, 0x1, R2 ;  /* 0x0000000100027824 */ /* 0x000fe400078e0202 */
[C---:B------:R-:W-:Y:S08]  /*4e80*/  HMMA.16816.F32 R176, R12.reuse, R36, R176 ;  /* 0x000000240cb0723c */ /* 0x040ff000000018b0 */
[C---:B------:R-:W-:Y:S01]  /*4e90*/  HMMA.16816.F32 R164, R12.reuse, R38, R164 ;  /* 0x000000260ca4723c */ /* 0x040fe200000018a4 */
[----:B------:R-:W1:Y:S07]  /*4ea0*/  LDSM.16.M88.4 R36, [R73+0x2800] ;  /* 0x002800004924783b */ /* 0x000e6e0000000200 */
[C---:B------:R-:W-:Y:S08]  /*4eb0*/  HMMA.16816.F32 R236, R12.reuse, R20, R104 ;  /* 0x000000140cec723c */ /* 0x040ff00000001868 */
[----:B------:R-:W-:Y:S08]  /*4ec0*/  HMMA.16816.F32 R240, R12, R22, R160 ;  /* 0x000000160cf0723c */ /* 0x000ff000000018a0 */
[C---:B---3--:R-:W-:Y:S08]  /*4ed0*/  HMMA.16816.F32 R20, R8.reuse, R32, R92 ;  /* 0x000000200814723c */ /* 0x048ff0000000185c */
[----:B------:R-:W-:Y:S08]  /*4ee0*/  HMMA.16816.F32 R16, R8, R78, R16 ;  /* 0x0000004e0810723c */ /* 0x000ff00000001810 */
[C---:B----4-:R-:W-:Y:S08]  /*4ef0*/  HMMA.16816.F32 R244, R12.reuse, R24, R148 ;  /* 0x000000180cf4723c */ /* 0x050ff00000001894 */
[----:B------:R-:W-:Y:S08]  /*4f00*/  HMMA.16816.F32 R248, R12, R26, R136 ;  /* 0x0000001a0cf8723c */ /* 0x000ff00000001888 */
[----:B------:R-:W-:Y:S01]  /*4f10*/  HMMA.16816.F32 R24, R8, R34, R44 ;  /* 0x000000220818723c */ /* 0x000fe2000000182c */
[----:B------:R-:W2:Y:S07]  /*4f20*/  LDSM.16.M88.4 R44, [R75+0x2800] ;  /* 0x002800004b2c783b */ /* 0x000eae0000000200 */
[----:B------:R-:W-:Y:S01]  /*4f30*/  HMMA.16816.F32 R60, R4, R40, R20 ;  /* 0x00000028043c723c */ /* 0x000fe20000001814 */
[----:B------:R-:W-:-:S04]  /*4f40*/  VIADD R41, R221, 0xffffffff ;  /* 0xffffffffdd297836 */ /* 0x000fc80000000000 */
[----:B------:R-:W-:-:S03]  /*4f50*/  IMAD.SHL.U32 R84, R41, 0x100, RZ ;  /* 0x0000010029547824 */ /* 0x000fc600078e00ff */
[----:B------:R-:W-:Y:S01]  /*4f60*/  HMMA.16816.F32 R184, R12, R28, R184 ;  /* 0x0000001c0cb8723c */ /* 0x000fe200000018b8 */
[----:B------:R-:W-:Y:S02]  /*4f70*/  LOP3.LUT R12, R3, 0x6, RZ, 0xc0, !PT ;  /* 0x00000006030c7812 */ /* 0x000fe400078ec0ff */
[----:B------:R-:W-:Y:S02]  /*4f80*/  IADD3 R3, PT, PT, R111, R108, -R109 ;  /* 0x0000006c6f037210 */ /* 0x000fe40007ffe86d */
[----:B------:R-:W-:Y:S01]  /*4f90*/  LOP3.LUT R40, R84, R12, RZ, 0xfc, !PT ;  /* 0x0000000c54287212 */ /* 0x000fe200078efcff */
[----:B------:R3:W-:Y:S02]  /*4fa0*/  STL [R1+0x58], R12 ;  /* 0x0000580c01007387 */ /* 0x0007e40000100800 */
[----:B------:R-:W-:Y:S01]  /*4fb0*/  HMMA.16816.F32 R64, R4, R70, R16 ;  /* 0x000000460440723c */ /* 0x000fe20000001810 */
[----:B------:R-:W-:Y:S02]  /*4fc0*/  IMAD.IADD R3, R0, 0x1, R3 ;  /* 0x0000000100037824 */ /* 0x000fe400078e0203 */
[----:B------:R-:W-:-:S03]  /*4fd0*/  VIADD R0, R2, 0x8 ;  /* 0x0000000802007836 */ /* 0x000fc60000000000 */
[C-C-:B------:R-:W-:Y:S02]  /*4fe0*/  VIADDMNMX R226, R3.reuse, 0x1, R108.reuse, PT ;  /* 0x0000000103e27846 */ /* 0x140fe4000380016c */
[----:B-1----:R-:W-:Y:S01]  /*4ff0*/  HMMA.16816.F32 R20, R8, R36, R156 ;  /* 0x000000240814723c */ /* 0x002fe2000000189c */
[----:B------:R-:W-:Y:S01]  /*5000*/  VIADDMNMX R230, R3, 0x9, R108, PT ;  /* 0x0000000903e67846 */ /* 0x000fe2000380016c */
[----:B------:R-:W-:Y:S01]  /*5010*/  VIADD R3, R40, 0x1 ;  /* 0x0000000128037836 */ /* 0x000fe20000000000 */
[----:B------:R-:W-:Y:S02]  /*5020*/  ISETP.GT.AND P5, PT, R0, R40, PT ;  /* 0x000000280000720c */ /* 0x000fe40003fa4270 */
[----:B------:R-:W-:Y:S02]  /*5030*/  VIMNMX R229, PT, PT, RZ, R0, !PT ;  /* 0x00000000ffe57248 */ /* 0x000fe40007fe0100 */
[----:B------:R-:W-:Y:S01]  /*5040*/  FSEL R85, R62, -INF , !P5 ;  /* 0xff8000003e557808 */ /* 0x000fe20006800000 */
[----:B------:R-:W-:Y:S01]  /*5050*/  HMMA.16816.F32 R16, R4, R42, R24 ;  /* 0x0000002a0410723c */ /* 0x000fe20000001818 */
[----:B------:R-:W-:Y:S01]  /*5060*/  ISETP.GT.AND P5, PT, R2, R3, PT ;  /* 0x000000030200720c */ /* 0x000fe20003fa4270 */
[----:B---3--:R-:W-:-:S06]  /*5070*/  VIADD R12, R40, 0xf9 ;  /* 0x000000f9280c7836 */ /* 0x008fcc0000000000 */
[----:B------:R-:W-:Y:S01]  /*5080*/  HMMA.16816.F32 R24, R8, R38, R172 ;  /* 0x000000260818723c */ /* 0x000fe200000018ac */
[----:B------:R-:W1:Y:S01]  /*5090*/  LDSM.16.M88.4 R36, [R75+0x3800] ;  /* 0x003800004b24783b */ /* 0x000e620000000200 */
[----:B------:R-:W-:Y:S02]  /*50a0*/  ISETP.GT.AND P6, PT, R2, R12, PT ;  /* 0x0000000c0200720c */ /* 0x000fe40003fc4270 */
[----:B------:R-:W-:Y:S02]  /*50b0*/  ISETP.GE.AND P4, PT, R12, R226, PT ;  /* 0x000000e20c00720c */ /* 0x000fe40003f86270 */
[----:B------:R-:W-:Y:S02]  /*50c0*/  ISETP.GT.AND P1, PT, R0, R12, PT ;  /* 0x0000000c0000720c */ /* 0x000fe40003f24270 */
[----:B--2---:R-:W-:Y:S01]  /*50d0*/  HMMA.16816.F32 R28, R4, R44, R20 ;  /* 0x0000002c041c723c */ /* 0x004fe20000001814 */
[----:B------:R-:W-:Y:S02]  /*50e0*/  ISETP.GE.AND P3, PT, R12, R230, PT ;  /* 0x000000e60c00720c */ /* 0x000fe40003f66270 */
[----:B------:R-:W-:-:S02]  /*50f0*/  FSEL R12, R65, -INF , !P6 ;  /* 0xff800000410c7808 */ /* 0x000fc40007000000 */
[----:B------:R-:W-:Y:S02]  /*5100*/  FSEL R13, R67, -INF , !P1 ;  /* 0xff800000430d7808 */ /* 0x000fe40004800000 */
[----:B------:R-:W-:Y:S01]  /*5110*/  FSEL R252, R12, -INF , !P4 ;  /* 0xff8000000cfc7808 */ /* 0x000fe20006000000 */
[----:B------:R-:W-:Y:S01]  /*5120*/  HMMA.16816.F32 R32, R8, R48, R180 ;  /* 0x000000300820723c */ /* 0x000fe200000018b4 */
[C---:B------:R-:W-:Y:S02]  /*5130*/  ISETP.GE.AND P6, PT, R3.reuse, R226, PT ;  /* 0x000000e20300720c */ /* 0x040fe40003fc6270 */
[----:B------:R-:W-:Y:S02]  /*5140*/  ISETP.GE.AND P4, PT, R3, R230, PT ;  /* 0x000000e60300720c */ /* 0x000fe40003f86270 */
[----:B------:R-:W-:Y:S01]  /*5150*/  ISETP.GT.AND P1, PT, R0, R3, PT ;  /* 0x000000030000720c */ /* 0x000fe20003f24270 */
[----:B------:R-:W-:Y:S01]  /*5160*/  VIADD R3, R40, 0x8 ;  /* 0x0000000828037836 */ /* 0x000fe20000000000 */
[----:B------:R-:W-:Y:S01]  /*5170*/  FSEL R12, R61, -INF , !P5 ;  /* 0xff8000003d0c7808 */ /* 0x000fe20006800000 */
[----:B------:R-:W-:Y:S01]  /*5180*/  HMMA.16816.F32 R20, R4, R46, R24 ;  /* 0x0000002e0414723c */ /* 0x000fe20000001818 */
[----:B------:R-:W-:Y:S01]  /*5190*/  FSEL R13, R13, -INF , !P3 ;  /* 0xff8000000d0d7808 */ /* 0x000fe20005800000 */
[----:B------:R-:W-:Y:S01]  /*51a0*/  LDSM.16.M88.4 R44, [R75+0x4000] ;  /* 0x004000004b2c783b */ /* 0x000fe20000000200 */
[----:B------:R-:W-:-:S02]  /*51b0*/  FSEL R67, R12, -INF , !P6 ;  /* 0xff8000000c437808 */ /* 0x000fc40007000000 */
[----:B------:R-:W-:Y:S01]  /*51c0*/  FSEL R12, R63, -INF , !P1 ;  /* 0xff8000003f0c7808 */ /* 0x000fe20004800000 */
[----:B------:R2:W-:Y:S01]  /*51d0*/  STL [R1], R13 ;  /* 0x0000000d01007387 */ /* 0x0005e20000100800 */
[-C--:B------:R-:W-:Y:S01]  /*51e0*/  ISETP.GT.AND P3, PT, R2, R3.reuse, PT ;  /* 0x000000030200720c */ /* 0x080fe20003f64270 */
[----:B------:R-:W-:Y:S01]  /*51f0*/  HMMA.16816.F32 R24, R8, R50, R168 ;  /* 0x000000320818723c */ /* 0x000fe200000018a8 */
[C---:B------:R-:W-:Y:S01]  /*5200*/  ISETP.GE.AND P5, PT, R3.reuse, R226, PT ;  /* 0x000000e20300720c */ /* 0x040fe20003fa6270 */
[----:B------:R-:W3:Y:S01]  /*5210*/  LDSM.16.M88.4 R48, [R73+0x4000] ;  /* 0x004000004930783b */ /* 0x000ee20000000200 */
[----:B------:R-:W-:Y:S01]  /*5220*/  ISETP.GE.AND P6, PT, R3, R230, PT ;  /* 0x000000e60300720c */ /* 0x000fe20003fc6270 */
[----:B------:R-:W-:Y:S01]  /*5230*/  IMAD.MOV.U32 R168, RZ, RZ, R41 ;  /* 0x000000ffffa87224 */ /* 0x000fe200078e0029 */
[----:B------:R-:W-:Y:S01]  /*5240*/  ISETP.GT.AND P1, PT, R0, R3, PT ;  /* 0x000000030000720c */ /* 0x000fe20003f24270 */
[----:B------:R-:W-:Y:S01]  /*5250*/  VIADD R3, R40, 0x9 ;  /* 0x0000000928037836 */ /* 0x000fe20000000000 */
[----:B------:R-:W-:-:S02]  /*5260*/  FSEL R43, R12, -INF , !P4 ;  /* 0xff8000000c2b7808 */ /* 0x000fc40006000000 */
[----:B------:R-:W-:Y:S01]  /*5270*/  FSEL R15, R16, -INF , !P3 ;  /* 0xff800000100f7808 */ /* 0x000fe20005800000 */
[----:B------:R-:W-:Y:S01]  /*5280*/  VIADD R16, R40, 0x11 ;  /* 0x0000001128107836 */ /* 0x000fe20000000000 */
[-C--:B------:R-:W-:Y:S02]  /*5290*/  ISETP.GT.AND P4, PT, R2, R3.reuse, PT ;  /* 0x000000030200720c */ /* 0x080fe40003f84270 */
[----:B------:R-:W-:Y:S02]  /*52a0*/  ISETP.GE.AND P3, PT, R3, R226, PT ;  /* 0x000000e20300720c */ /* 0x000fe40003f66270 */
[----:B------:R-:W-:Y:S02]  /*52b0*/  FSEL R14, R17, -INF , !P4 ;  /* 0xff800000110e7808 */ /* 0x000fe40006000000 */
[----:B------:R-:W-:Y:S02]  /*52c0*/  ISETP.GT.AND P4, PT, R0, R3, PT ;  /* 0x000000030000720c */ /* 0x000fe40003f84270 */
[----:B------:R-:W-:-:S02]  /*52d0*/  FSEL R78, R14, -INF , !P3 ;  /* 0xff8000000e4e7808 */ /* 0x000fc40005800000 */
[----:B------:R-:W-:Y:S02]  /*52e0*/  FSEL R12, R19, -INF , !P4 ;  /* 0xff800000130c7808 */ /* 0x000fe40006000000 */
[----:B--2---:R-:W-:Y:S02]  /*52f0*/  FSEL R13, R18, -INF , !P1 ;  /* 0xff800000120d7808 */ /* 0x004fe40004800000 */
[----:B------:R-:W-:Y:S01]  /*5300*/  ISETP.GE.AND P1, PT, R3, R230, PT ;  /* 0x000000e60300720c */ /* 0x000fe20003f26270 */
[----:B------:R-:W-:Y:S01]  /*5310*/  VIADD R3, R40, 0x10 ;  /* 0x0000001028037836 */ /* 0x000fe20000000000 */
[----:B------:R-:W-:Y:S02]  /*5320*/  FSEL R61, R15, -INF , !P5 ;  /* 0xff8000000f3d7808 */ /* 0x000fe40006800000 */
[----:B------:R-:W-:Y:S02]  /*5330*/  FSEL R62, R12, -INF , !P1 ;  /* 0xff8000000c3e7808 */ /* 0x000fe40004800000 */
[----:B------:R-:W-:-:S02]  /*5340*/  ISETP.GT.AND P4, PT, R2, R3, PT ;  /* 0x000000030200720c */ /* 0x000fc40003f84270 */
[----:B------:R-:W-:Y:S02]  /*5350*/  ISETP.GT.AND P3, PT, R0, R3, PT ;  /* 0x000000030000720c */ /* 0x000fe40003f64270 */
[----:B------:R-:W-:Y:S02]  /*5360*/  ISETP.GT.AND P1, PT, R2, R16, PT ;  /* 0x000000100200720c */ /* 0x000fe40003f24270 */
[----:B------:R-:W-:Y:S02]  /*5370*/  FSEL R42, R13, -INF , !P6 ;  /* 0xff8000000d2a7808 */ /* 0x000fe40007000000 */
[C---:B------:R-:W-:Y:S02]  /*5380*/  ISETP.GE.AND P5, PT, R3.reuse, R226, PT ;  /* 0x000000e20300720c */ /* 0x040fe40003fa6270 */
[----:B------:R-:W-:Y:S01]  /*5390*/  ISETP.GE.AND P6, PT, R3, R230, PT ;  /* 0x000000e60300720c */ /* 0x000fe20003fc6270 */
[----:B------:R-:W-:Y:S01]  /*53a0*/  VIADD R3, R40, 0x18 ;  /* 0x0000001828037836 */ /* 0x000fe20000000000 */
[----:B------:R-:W-:-:S02]  /*53b0*/  FSEL R14, R28, -INF , !P4 ;  /* 0xff8000001c0e7808 */ /* 0x000fc40006000000 */
[----:B------:R-:W-:Y:S02]  /*53c0*/  FSEL R12, R30, -INF , !P3 ;  /* 0xff8000001e0c7808 */ /* 0x000fe40005800000 */
[----:B------:R-:W-:Y:S02]  /*53d0*/  ISETP.GE.AND P4, PT, R16, R226, PT ;  /* 0x000000e21000720c */ /* 0x000fe40003f86270 */
[----:B------:R-:W-:Y:S02]  /*53e0*/  ISETP.GT.AND P3, PT, R0, R16, PT ;  /* 0x000000100000720c */ /* 0x000fe40003f64270 */
[----:B------:R-:W-:Y:S02]  /*53f0*/  FSEL R13, R29, -INF , !P1 ;  /* 0xff8000001d0d7808 */ /* 0x000fe40004800000 */
[----:B------:R-:W-:Y:S02]  /*5400*/  FSEL R15, R31, -INF , !P3 ;  /* 0xff8000001f0f7808 */ /* 0x000fe40005800000 */
[----:B------:R-:W-:Y:S01]  /*5410*/  FSEL R92, R14, -INF , !P5 ;  /* 0xff8000000e5c7808 */ /* 0x000fe20006800000 */
[----:B------:R-:W-:Y:S01]  /*5420*/  HMMA.16816.F32 R28, R4, R52, R32 ;  /* 0x00000034041c723c */ /* 0x000fe20000001820 */
[----:B------:R-:W-:-:S02]  /*5430*/  FSEL R71, R12, -INF , !P6 ;  /* 0xff8000000c477808 */ /* 0x000fc40007000000 */
[----:B------:R-:W-:Y:S02]  /*5440*/  FSEL R93, R13, -INF , !P4 ;  /* 0xff8000000d5d7808 */ /* 0x000fe40006000000 */
[-C--:B------:R-:W-:Y:S02]  /*5450*/  ISETP.GT.AND P3, PT, R2, R3.reuse, PT ;  /* 0x000000030200720c */ /* 0x080fe40003f64270 */
[C---:B------:R-:W-:Y:S01]  /*5460*/  ISETP.GE.AND P5, PT, R3.reuse, R226, PT ;  /* 0x000000e20300720c */ /* 0x040fe20003fa6270 */
[----:B------:R-:W-:Y:S01]  /*5470*/  HMMA.16816.F32 R32, R8, R56, R176 ;  /* 0x000000380820723c */ /* 0x000fe200000018b0 */
[-C--:B------:R-:W-:Y:S02]  /*5480*/  ISETP.GE.AND P6, PT, R3, R230.reuse, PT ;  /* 0x000000e60300720c */ /* 0x080fe40003fc6270 */
[----:B------:R-:W-:Y:S01]  /*5490*/  ISETP.GT.AND P4, PT, R0, R3, PT ;  /* 0x000000030000720c */ /* 0x000fe20003f84270 */
[----:B------:R-:W-:Y:S01]  /*54a0*/  VIADD R3, R40, 0x19 ;  /* 0x0000001928037836 */ /* 0x000fe20000000000 */
[----:B------:R-:W-:Y:S01]  /*54b0*/  ISETP.GE.AND P1, PT, R16, R230, PT ;  /* 0x000000e61000720c */ /* 0x000fe20003f26270 */
[----:B------:R-:W-:Y:S01]  /*54c0*/  VIADD R16, R40, 0x21 ;  /* 0x0000002128107836 */ /* 0x000fe20000000000 */
[----:B------:R-:W-:-:S02]  /*54d0*/  FSEL R13, R22, -INF , !P4 ;  /* 0xff800000160d7808 */ /* 0x000fc40006000000 */
[----:B------:R-:W-:Y:S02]  /*54e0*/  FSEL R65, R15, -INF , !P1 ;  /* 0xff8000000f417808 */ /* 0x000fe40004800000 */
[-C--:B------:R-:W-:Y:S02]  /*54f0*/  ISETP.GT.AND P1, PT, R2, R3.reuse, PT ;  /* 0x000000030200720c */ /* 0x080fe40003f24270 */
[----:B------:R-:W-:Y:S02]  /*5500*/  FSEL R15, R20, -INF , !P3 ;  /* 0xff800000140f7808 */ /* 0x000fe40005800000 */
[----:B------:R-:W-:Y:S02]  /*5510*/  FSEL R14, R21, -INF , !P1 ;  /* 0xff800000150e7808 */ /* 0x000fe40004800000 */
[----:B------:R-:W-:Y:S02]  /*5520*/  ISETP.GT.AND P1, PT, R0, R3, PT ;  /* 0x000000030000720c */ /* 0x000fe40003f24270 */
[----:B------:R-:W-:-:S02]  /*5530*/  ISETP.GE.AND P3, PT, R3, R226, PT ;  /* 0x000000e20300720c */ /* 0x000fc40003f66270 */
[----:B------:R-:W-:Y:S01]  /*5540*/  ISETP.GE.AND P4, PT, R3, R230, PT ;  /* 0x000000e60300720c */ /* 0x000fe20003f86270 */
[----:B------:R-:W-:Y:S01]  /*5550*/  VIADD R3, R40, 0x20 ;  /* 0x0000002028037836 */ /* 0x000fe20000000000 */
[----:B------:R-:W-:Y:S02]  /*5560*/  FSEL R12, R23, -INF , !P1 ;  /* 0xff800000170c7808 */ /* 0x000fe40004800000 */
[----:B------:R-:W-:Y:S01]  /*5570*/  FSEL R86, R14, -INF , !P3 ;  /* 0xff8000000e567808 */ /* 0x000fe20005800000 */
[----:B------:R-:W-:Y:S01]  /*5580*/  HMMA.16816.F32 R20, R4, R54, R24 ;  /* 0x000000360414723c */ /* 0x000fe20000001818 */
[-C--:B------:R-:W-:Y:S01]  /*5590*/  ISETP.GT.AND P1, PT, R2, R3.reuse, PT ;  /* 0x000000030200720c */ /* 0x080fe20003f24270 */
[----:B------:R-:W2:Y:S01]  /*55a0*/  LDSM.16.M88.4 R52, [R73+0x4800] ;  /* 0x004800004934783b */ /* 0x000ea20000000200 */
[----:B------:R-:W-:Y:S02]  /*55b0*/  ISETP.GT.AND P3, PT, R0, R3, PT ;  /* 0x000000030000720c */ /* 0x000fe40003f64270 */
[----:B------:R-:W-:-:S02]  /*55c0*/  FSEL R70, R12, -INF , !P4 ;  /* 0xff8000000c467808 */ /* 0x000fc40006000000 */
[----:B------:R-:W-:Y:S01]  /*55d0*/  ISETP.GT.AND P4, PT, R2, R16, PT ;  /* 0x000000100200720c */ /* 0x000fe20003f84270 */
[----:B------:R-:W-:Y:S01]  /*55e0*/  HMMA.16816.F32 R24, R8, R58, R164 ;  /* 0x0000003a0818723c */ /* 0x000fe200000018a4 */
[----:B------:R-:W-:Y:S01]  /*55f0*/  FSEL R79, R15, -INF , !P5 ;  /* 0xff8000000f4f7808 */ /* 0x000fe20006800000 */
[----:B------:R-:W-:Y:S01]  /*5600*/  LDSM.16.M88.4 R56, [R73+0x8800] ;  /* 0x008800004938783b */ /* 0x000fe20000000200 */
        /* <DEDUP_REMOVED lines=11> */
[----:B-1----:R-:W-:Y:S01]  /*56c0*/  HMMA.16816.F32 R28, R4, R36, R32 ;  /* 0x00000024041c723c */ /* 0x002fe20000001820 */
[----:B------:R-:W-:-:S02]  /*56d0*/  FSEL R107, R12, -INF , !P6 ;  /* 0xff8000000c6b7808 */ /* 0x000fc40007000000 */
[----:B------:R-:W-:Y:S02]  /*56e0*/  FSEL R113, R13, -INF , !P1 ;  /* 0xff8000000d717808 */ /* 0x000fe40004800000 */
[-C--:B------:R-:W-:Y:S02]  /*56f0*/  ISETP.GT.AND P3, PT, R2, R3.reuse, PT ;  /* 0x000000030200720c */ /* 0x080fe40003f64270 */
[C---:B------:R-:W-:Y:S01]  /*5700*/  ISETP.GE.AND P5, PT, R3.reuse, R226, PT ;  /* 0x000000e20300720c */ /* 0x040fe20003fa6270 */
[----:B---3--:R-:W-:Y:S01]  /*5710*/  HMMA.16816.F32 R32, R8, R48, R152 ;  /* 0x000000300820723c */ /* 0x008fe20000001898 */
        /* <DEDUP_REMOVED lines=18> */
[----:B------:R-:W1:Y:S01]  /*5840*/  LDSM.16.M88.4 R36, [R75+0x4800] ;  /* 0x004800004b24783b */ /* 0x000e620000000200 */
[----:B------:R-:W-:Y:S02]  /*5850*/  ISETP.GT.AND P3, PT, R0, R3, PT ;  /* 0x000000030000720c */ /* 0x000fe40003f64270 */
[----:B------:R-:W-:-:S02]  /*5860*/  FSEL R95, R12, -INF , !P1 ;  /* 0xff8000000c5f7808 */ /* 0x000fc40004800000 */
[----:B------:R-:W-:Y:S01]  /*5870*/  ISETP.GT.AND P1, PT, R2, R16, PT ;  /* 0x000000100200720c */ /* 0x000fe20003f24270 */
[----:B------:R-:W-:Y:S01]  /*5880*/  HMMA.16816.F32 R24, R8, R50, R140 ;  /* 0x000000320818723c */ /* 0x000fe2000000188c */
[----:B------:R-:W-:Y:S01]  /*5890*/  FSEL R104, R15, -INF , !P5 ;  /* 0xff8000000f687808 */ /* 0x000fe20006800000 */
[----:B------:R-:W3:Y:S01]  /*58a0*/  LDSM.16.M88.4 R48, [R73+0x5000] ;  /* 0x005000004930783b */ /* 0x000ee20000000200 */
        /* <DEDUP_REMOVED lines=16> */
[----:B--2---:R-:W-:Y:S01]  /*59b0*/  HMMA.16816.F32 R32, R8, R52, R128 ;  /* 0x000000340820723c */ /* 0x004fe20000001880 */
        /* <DEDUP_REMOVED lines=24> */
[----:B------:R-:W4:Y:S01]  /*5b40*/  LDSM.16.M88.4 R52, [R73+0x5800] ;  /* 0x005800004934783b */ /* 0x000f220000000200 */
        /* <DEDUP_REMOVED lines=53> */
[----:B--2---:R-:W-:Y:S01]  /*5ea0*/  HMMA.16816.F32 R28, R4, R44, R32 ;  /* 0x0000002c041c723c */ /* 0x004fe20000001820 */
[----:B------:R-:W-:-:S02]  /*5eb0*/  FSEL R101, R12, -INF , !P6 ;  /* 0xff8000000c657808 */ /* 0x000fc40007000000 */
[----:B------:R-:W-:Y:S02]  /*5ec0*/  FSEL R127, R13, -INF , !P4 ;  /* 0xff8000000d7f7808 */ /* 0x000fe40006000000 */
[-C--:B------:R-:W-:Y:S02]  /*5ed0*/  ISETP.GT.AND P3, PT, R2, R3.reuse, PT ;  /* 0x000000030200720c */ /* 0x080fe40003f64270 */
[C---:B------:R-:W-:Y:S01]  /*5ee0*/  ISETP.GE.AND P5, PT, R3.reuse, R226, PT ;  /* 0x000000e20300720c */ /* 0x040fe20003fa6270 */
[----:B----4-:R-:W-:Y:S01]  /*5ef0*/  HMMA.16816.F32 R32, R8, R52, R96 ;  /* 0x000000340820723c */ /* 0x010fe20000001860 */
        /* <DEDUP_REMOVED lines=186> */
[----:B------:R-:W-:Y:S01]  /*6aa0*/  LDSM.16.M88.4 R44, [R75+0x8000] ;  /* 0x008000004b2c783b */ /* 0x000fe20000000200 */
[----:B------:R-:W-:Y:S02]  /*6ab0*/  ISETP.GT.AND P3, PT, R0, R3, PT ;  /* 0x000000030000720c */ /* 0x000fe40003f64270 */
[----:B------:R-:W-:-:S02]  /*6ac0*/  FSEL R150, R12, -INF , !P4 ;  /* 0xff8000000c967808 */ /* 0x000fc40006000000 */
[----:B------:R-:W-:Y:S01]  /*6ad0*/  ISETP.GT.AND P4, PT, R2, R16, PT ;  /* 0x000000100200720c */ /* 0x000fe20003f84270 */
[----:B------:R-:W-:Y:S01]  /*6ae0*/  HMMA.16816.F32 R24, R8, R54, R208 ;  /* 0x000000360818723c */ /* 0x000fe200000018d0 */
[----:B------:R-:W-:Y:S01]  /*6af0*/  FSEL R152, R15, -INF , !P5 ;  /* 0xff8000000f987808 */ /* 0x000fe20006800000 */
[----:B------:R-:W2:Y:S01]  /*6b00*/  LDSM.16.M88.4 R52, [R73+0x9000] ;  /* 0x009000004934783b */ /* 0x000ea20000000200 */
        /* <DEDUP_REMOVED lines=34> */
[-C--:B------:R-:W-:Y:S02]  /*6d30*/  ISETP.GT.AND P4, PT, R2, R3.reuse, PT ;  /* 0x000000030200720c */ /* 0x080fe40003f84270 */
[----:B------:R-:W-:Y:S02]  /*6d40*/  ISETP.GT.AND P3, PT, R0, R3, PT ;  /* 0x000000030000720c */ /* 0x000fe40003f64270 */
[----:B------:R-:W-:-:S02]  /*6d50*/  FSEL R160, R12, -INF , !P1 ;  /* 0xff8000000ca07808 */ /* 0x000fc40004800000 */
[----:B------:R-:W-:Y:S01]  /*6d60*/  ISETP.GT.AND P1, PT, R2, R16, PT ;  /* 0x000000100200720c */ /* 0x000fe20003f24270 */
[C---:B------:R-:W-:Y:S01]  /*6d70*/  HMMA.16816.F32 R24, R8.reuse, R50, R216 ;  /* 0x000000320818723c */ /* 0x040fe200000018d8 */
[----:B------:R-:W1:Y:S01]  /*6d80*/  LDSM.16.M88.4 R48, [R75+0x8800] ;  /* 0x008800004b30783b */ /* 0x000e620000000200 */
[----:B------:R-:W-:Y:S01]  /*6d90*/  FSEL R163, R15, -INF , !P5 ;  /* 0xff8000000fa37808 */ /* 0x000fe20006800000 */
[----:B------:R-:W-:Y:S01]  /*6da0*/  IMAD.MOV.U32 R219, RZ, RZ, R228 ;  /* 0x000000ffffdb7224 */ /* 0x000fe200078e00e4 */
[----:B------:R-:W-:Y:S02]  /*6db0*/  FSEL R153, R13, -INF , !P6 ;  /* 0xff8000000d997808 */ /* 0x000fe40007000000 */
[C---:B------:R-:W-:Y:S02]  /*6dc0*/  ISETP.GE.AND P5, PT, R3.reuse, R226, PT ;  /* 0x000000e20300720c */ /* 0x040fe40003fa6270 */
[----:B------:R-:W-:Y:S01]  /*6dd0*/  ISETP.GE.AND P6, PT, R3, R230, PT ;  /* 0x000000e60300720c */ /* 0x000fe20003fc6270 */
[----:B------:R-:W-:Y:S01]  /*6de0*/  VIADD R3, R40, 0xb8 ;  /* 0x000000b828037836 */ /* 0x000fe20000000000 */
[----:B------:R-:W-:Y:S01]  /*6df0*/  FSEL R14, R28, -INF , !P4 ;  /* 0xff8000001c0e7808 */ /* 0x000fe20006000000 */
[----:B--2---:R-:W-:Y:S01]  /*6e00*/  HMMA.16816.F32 R36, R8, R52, R244 ;  /* 0x000000340824723c */ /* 0x004fe200000018f4 */
[----:B------:R-:W-:-:S02]  /*6e10*/  FSEL R12, R30, -INF , !P3 ;  /* 0xff8000001e0c7808 */ /* 0x000fc40005800000 */
        /* <DEDUP_REMOVED lines=22> */
[C---:B------:R-:W-:Y:S01]  /*6f80*/  ISETP.GE.AND P3, PT, R3.reuse, R226, PT ;  /* 0x000000e20300720c */ /* 0x040fe20003f66270 */
[----:B-1----:R-:W-:Y:S01]  /*6f90*/  HMMA.16816.F32 R32, R4, R48, R32 ;  /* 0x000000300420723c */ /* 0x002fe20000001820 */
[----:B------:R-:W-:Y:S01]  /*6fa0*/  ISETP.GE.AND P4, PT, R3, R230, PT ;  /* 0x000000e60300720c */ /* 0x000fe20003f86270 */
[----:B------:R-:W-:Y:S01]  /*6fb0*/  VIADD R3, R40, 0xc0 ;  /* 0x000000c028037836 */ /* 0x000fe20000000000 */
[----:B------:R-:W-:-:S02]  /*6fc0*/  FSEL R12, R23, -INF , !P1 ;  /* 0xff800000170c7808 */ /* 0x000fc40004800000 */
[----:B------:R-:W-:Y:S02]  /*6fd0*/  FSEL R173, R14, -INF , !P3 ;  /* 0xff8000000ead7808 */ /* 0x000fe40005800000 */
[-C--:B------:R-:W-:Y:S01]  /*6fe0*/  ISETP.GT.AND P1, PT, R2, R3.reuse, PT ;  /* 0x000000030200720c */ /* 0x080fe20003f24270 */
[----:B------:R-:W-:Y:S01]  /*6ff0*/  HMMA.16816.F32 R20, R4, R46, R24 ;  /* 0x0000002e0414723c */ /* 0x000fe20000001818 */
[----:B------:R-:W1:Y:S01]  /*7000*/  LDSM.16.M88.4 R44, [R75+0x9000] ;  /* 0x009000004b2c783b */ /* 0x000e620000000200 */
[----:B------:R-:W-:Y:S01]  /*7010*/  ISETP.GT.AND P3, PT, R0, R3, PT ;  /* 0x000000030000720c */ /* 0x000fe20003f64270 */
[----:B------:R-:W-:-:S04]  /*7020*/  DEPBAR.LE SB0, 0x0 ;  /* 0x000080000000791a */ /* 0x000fc80000000000 */
[----:B------:R-:W-:Y:S01]  /*7030*/  FSEL R167, R12, -INF , !P4 ;  /* 0xff8000000ca77808 */ /* 0x000fe20006000000 */
[----:B------:R-:W-:Y:S01]  /*7040*/  HMMA.16816.F32 R24, R8, R58, R240 ;  /* 0x0000003a0818723c */ /* 0x000fe200000018f0 */
[----:B------:R-:W-:Y:S01]  /*7050*/  BAR.SYNC.DEFER_BLOCKING 0x0 ;  /* 0x0000000000007b1d */ /* 0x000fe20000010000 */
[----:B------:R-:W-:Y:S02]  /*7060*/  ISETP.GT.AND P4, PT, R2, R16, PT ;  /* 0x000000100200720c */ /* 0x000fe40003f84270 */
[----:B------:R-:W-:Y:S02]  /*7070*/  FSEL R170, R15, -INF , !P5 ;  /* 0xff8000000faa7808 */ /* 0x000fe40006800000 */
        /* <DEDUP_REMOVED lines=8> */
[----:B------:R-:W-:Y:S01]  /*7100*/  FSEL R13, R29, -INF , !P4 ;  /* 0xff8000001d0d7808 */ /* 0x000fe20006000000 */
[----:B------:R-:W-:Y:S01]  /*7110*/  HMMA.16816.F32 R24, R4, R50, R24 ;  /* 0x000000320418723c */ /* 0x000fe20000001818 */
[----:B------:R-:W-:Y:S02]  /*7120*/  FSEL R15, R31, -INF , !P3 ;  /* 0xff8000001f0f7808 */ /* 0x000fe40005800000 */
[----:B------:R-:W-:-:S02]  /*7130*/  FSEL R183, R14, -INF , !P5 ;  /* 0xff8000000eb77808 */ /* 0x000fc40006800000 */
[----:B------:R-:W-:Y:S02]  /*7140*/  FSEL R179, R12, -INF , !P6 ;  /* 0xff8000000cb37808 */ /* 0x000fe40007000000 */
[----:B------:R-:W-:Y:S01]  /*7150*/  FSEL R182, R13, -INF , !P1 ;  /* 0xff8000000db67808 */ /* 0x000fe20004800000 */
[----:B------:R-:W-:Y:S01]  /*7160*/  HMMA.16816.F32 R28, R8, R54, R248 ;  /* 0x00000036081c723c */ /* 0x000fe200000018f8 */
[-C--:B------:R-:W-:Y:S02]  /*7170*/  ISETP.GT.AND P3, PT, R2, R3.reuse, PT ;  /* 0x000000030200720c */ /* 0x080fe40003f64270 */
[C---:B------:R-:W-:Y:S02]  /*7180*/  ISETP.GE.AND P5, PT, R3.reuse, R226, PT ;  /* 0x000000e20300720c */ /* 0x040fe40003fa6270 */
        /* <DEDUP_REMOVED lines=9> */
[----:B------:R-:W-:Y:S02]  /*7220*/  ISETP.GT.AND P1, PT, R0, R3, PT ;  /* 0x000000030000720c */ /* 0x000fe40003f24270 */
[----:B------:R-:W-:Y:S02]  /*7230*/  FSEL R14, R21, -INF , !P4 ;  /* 0xff800000150e7808 */ /* 0x000fe40006000000 */
[----:B------:R-:W-:-:S02]  /*7240*/  ISETP.GE.AND P3, PT, R3, R226, PT ;  /* 0x000000e20300720c */ /* 0x000fc40003f66270 */
[----:B------:R-:W-:Y:S01]  /*7250*/  ISETP.GE.AND P4, PT, R3, R230, PT ;  /* 0x000000e60300720c */ /* 0x000fe20003f86270 */
[----:B------:R-:W-:Y:S01]  /*7260*/  VIADD R3, R40, 0xd0 ;  /* 0x000000d028037836 */ /* 0x000fe20000000000 */
[----:B------:R-:W-:Y:S02]  /*7270*/  FSEL R12, R23, -INF , !P1 ;  /* 0xff800000170c7808 */ /* 0x000fe40004800000 */
[----:B------:R-:W-:Y:S01]  /*7280*/  FSEL R180, R14, -INF , !P3 ;  /* 0xff8000000eb47808 */ /* 0x000fe20005800000 */
[----:B------:R-:W-:Y:S01]  /*7290*/  HMMA.16816.F32 R20, R8, R76, R184 ;  /* 0x0000004c0814723c */ /* 0x000fe200000018b8 */
[-C--:B------:R-:W-:Y:S01]  /*72a0*/  ISETP.GT.AND P3, PT, R0, R3.reuse, PT ;  /* 0x000000030000720c */ /* 0x080fe20003f64270 */
[----:B------:R-:W-:Y:S01]  /*72b0*/  VIADD R8, R40, 0xe0 ;  /* 0x000000e028087836 */ /* 0x000fe20000000000 */
[----:B------:R-:W-:Y:S02]  /*72c0*/  ISETP.GT.AND P1, PT, R2, R3, PT ;  /* 0x000000030200720c */ /* 0x000fe40003f24270 */
[----:B------:R-:W-:-:S02]  /*72d0*/  FSEL R178, R12, -INF , !P4 ;  /* 0xff8000000cb27808 */ /* 0x000fc40006000000 */
[----:B------:R-:W-:Y:S02]  /*72e0*/  ISETP.GT.AND P4, PT, R2, R16, PT ;  /* 0x000000100200720c */ /* 0x000fe40003f84270 */
[----:B------:R-:W-:Y:S02]  /*72f0*/  FSEL R177, R13, -INF , !P6 ;  /* 0xff8000000db17808 */ /* 0x000fe40007000000 */
[----:B------:R-:W-:Y:S02]  /*7300*/  FSEL R181, R15, -INF , !P5 ;  /* 0xff8000000fb57808 */ /* 0x000fe40006800000 */
[----:B------:R-:W-:Y:S02]  /*7310*/  FSEL R13, R34, -INF , !P3 ;  /* 0xff800000220d7808 */ /* 0x000fe40005800000 */
[C---:B------:R-:W-:Y:S02]  /*7320*/  ISETP.GE.AND P5, PT, R3.reuse, R226, PT ;  /* 0x000000e20300720c */ /* 0x040fe40003fa6270 */
[----:B------:R-:W-:Y:S01]  /*7330*/  ISETP.GE.AND P6, PT, R3, R230, PT ;  /* 0x000000e60300720c */ /* 0x000fe20003fc6270 */
[----:B------:R-:W-:Y:S01]  /*7340*/  VIADD R3, R40, 0xd8 ;  /* 0x000000d828037836 */ /* 0x000fe20000000000 */
[----:B------:R-:W-:-:S02]  /*7350*/  FSEL R15, R32, -INF , !P1 ;  /* 0xff800000200f7808 */ /* 0x000fc40004800000 */
[----:B------:R-:W-:Y:S02]  /*7360*/  ISETP.GT.AND P3, PT, R0, R16, PT ;  /* 0x000000100000720c */ /* 0x000fe40003f64270 */
[C---:B------:R-:W-:Y:S02]  /*7370*/  ISETP.GE.AND P1, PT, R16.reuse, R226, PT ;  /* 0x000000e21000720c */ /* 0x040fe40003f26270 */
[----:B------:R-:W-:Y:S02]  /*7380*/  FSEL R14, R33, -INF , !P4 ;  /* 0xff800000210e7808 */ /* 0x000fe40006000000 */
[----:B------:R-:W-:Y:S01]  /*7390*/  ISETP.GE.AND P4, PT, R16, R230, PT ;  /* 0x000000e61000720c */ /* 0x000fe20003f86270 */
[----:B------:R-:W-:Y:S01]  /*73a0*/  VIADD R16, R40, 0xd9 ;  /* 0x000000d928107836 */ /* 0x000fe20000000000 */
[----:B------:R-:W-:Y:S02]  /*73b0*/  FSEL R12, R35, -INF , !P3 ;  /* 0xff800000230c7808 */ /* 0x000fe40005800000 */
[----:B------:R-:W-:Y:S01]  /*73c0*/  FSEL R190, R14, -INF , !P1 ;  /* 0xff8000000ebe7808 */ /* 0x000fe20004800000 */
[----:B-1----:R-:W-:Y:S01]  /*73d0*/  HMMA.16816.F32 R32, R4, R44, R36 ;  /* 0x0000002c0420723c */ /* 0x002fe20000001824 */
[----:B------:R-:W-:-:S02]  /*73e0*/  ISETP.GT.AND P1, PT, R0, R3, PT ;  /* 0x000000030000720c */ /* 0x000fc40003f24270 */
[----:B------:R-:W-:Y:S02]  /*73f0*/  FSEL R188, R12, -INF , !P4 ;  /* 0xff8000000cbc7808 */ /* 0x000fe40006000000 */
[C---:B------:R-:W-:Y:S02]  /*7400*/  ISETP.GT.AND P3, PT, R2.reuse, R3, PT ;  /* 0x000000030200720c */ /* 0x040fe40003f64270 */
[-C--:B------:R-:W-:Y:S02]  /*7410*/  ISETP.GT.AND P4, PT, R2, R16.reuse, PT ;  /* 0x000000100200720c */ /* 0x080fe40003f84270 */
[----:B------:R-:W-:Y:S02]  /*7420*/  FSEL R12, R26, -INF , !P1 ;  /* 0xff8000001a0c7808 */ /* 0x000fe40004800000 */
[----:B------:R-:W-:Y:S02]  /*7430*/  ISETP.GT.AND P1, PT, R0, R16, PT ;  /* 0x000000100000720c */ /* 0x000fe40003f24270 */
[----:B------:R-:W-:-:S02]  /*7440*/  FSEL R191, R15, -INF , !P5 ;  /* 0xff8000000fbf7808 */ /* 0x000fc40006800000 */
[----:B------:R-:W-:Y:S02]  /*7450*/  FSEL R189, R13, -INF , !P6 ;  /* 0xff8000000dbd7808 */ /* 0x000fe40007000000 */
[C---:B------:R-:W-:Y:S02]  /*7460*/  ISETP.GE.AND P5, PT, R3.reuse, R226, PT ;  /* 0x000000e20300720c */ /* 0x040fe40003fa6270 */
[----:B------:R-:W-:Y:S01]  /*7470*/  ISETP.GE.AND P6, PT, R3, R230, PT ;  /* 0x000000e60300720c */ /* 0x000fe20003fc6270 */
[----:B------:R-:W-:Y:S01]  /*7480*/  VIADD R3, R40, 0xe1 ;  /* 0x000000e128037836 */ /* 0x000fe20000000000 */
[----:B------:R-:W-:Y:S02]  /*7490*/  FSEL R14, R24, -INF , !P3 ;  /* 0xff800000180e7808 */ /* 0x000fe40005800000 */
[----:B------:R-:W-:Y:S02]  /*74a0*/  FSEL R13, R25, -INF , !P4 ;  /* 0xff800000190d7808 */ /* 0x000fe40006000000 */
[----:B------:R-:W-:-:S02]  /*74b0*/  ISETP.GE.AND P3, PT, R16, R226, PT ;  /* 0x000000e21000720c */ /* 0x000fc40003f66270 */
[----:B------:R-:W-:Y:S01]  /*74c0*/  ISETP.GE.AND P4, PT, R16, R230, PT ;  /* 0x000000e61000720c */ /* 0x000fe20003f86270 */
[----:B------:R-:W-:Y:S01]  /*74d0*/  VIADD R16, R40, 0xe9 ;  /* 0x000000e928107836 */ /* 0x000fe20000000000 */
[----:B------:R-:W-:Y:S02]  /*74e0*/  FSEL R9, R27, -INF , !P1 ;  /* 0xff8000001b097808 */ /* 0x000fe40004800000 */
[----:B------:R-:W-:Y:S01]  /*74f0*/  HMMA.16816.F32 R24, R4, R46, R28 ;  /* 0x0000002e0418723c */ /* 0x000fe2000000181c */
[----:B------:R-:W-:Y:S02]  /*7500*/  FSEL R186, R13, -INF , !P3 ;  /* 0xff8000000dba7808 */ /* 0x000fe40005800000 */
[----:B------:R-:W-:Y:S02]  /*7510*/  FSEL R185, R9, -INF , !P4 ;  /* 0xff80000009b97808 */ /* 0x000fe40006000000 */
[-C--:B------:R-:W-:Y:S02]  /*7520*/  ISETP.GT.AND P1, PT, R2, R8.reuse, PT ;  /* 0x000000080200720c */ /* 0x080fe40003f24270 */
[----:B------:R-:W-:-:S02]  /*7530*/  ISETP.GT.AND P3, PT, R0, R8, PT ;  /* 0x000000080000720c */ /* 0x000fc40003f64270 */
[-C--:B------:R-:W-:Y:S02]  /*7540*/  ISETP.GT.AND P4, PT, R2, R3.reuse, PT ;  /* 0x000000030200720c */ /* 0x080fe40003f84270 */
[----:B------:R-:W-:Y:S02]  /*7550*/  FSEL R11, R32, -INF , !P1 ;  /* 0xff800000200b7808 */ /* 0x000fe40004800000 */
[----:B------:R-:W-:Y:S02]  /*7560*/  FSEL R9, R34, -INF , !P3 ;  /* 0xff80000022097808 */ /* 0x000fe40005800000 */
[----:B------:R-:W-:Y:S02]  /*7570*/  FSEL R10, R33, -INF , !P4 ;  /* 0xff800000210a7808 */ /* 0x000fe40006000000 */
[----:B------:R-:W-:Y:S02]  /*7580*/  ISETP.GE.AND P1, PT, R3, R226, PT ;  /* 0x000000e20300720c */ /* 0x000fe40003f26270 */
[----:B------:R-:W-:-:S02]  /*7590*/  ISETP.GT.AND P3, PT, R0, R3, PT ;  /* 0x000000030000720c */ /* 0x000fc40003f64270 */
[----:B------:R-:W-:Y:S01]  /*75a0*/  ISETP.GE.AND P4, PT, R3, R230, PT ;  /* 0x000000e60300720c */ /* 0x000fe20003f86270 */
[----:B------:R-:W-:Y:S01]  /*75b0*/  VIADD R3, R40, 0xe8 ;  /* 0x000000e828037836 */ /* 0x000fe20000000000 */
[----:B------:R-:W-:Y:S02]  /*75c0*/  FSEL R184, R14, -INF , !P5 ;  /* 0xff8000000eb87808 */ /* 0x000fe40006800000 */
[----:B------:R-:W-:Y:S02]  /*75d0*/  FSEL R39, R12, -INF , !P6 ;  /* 0xff8000000c277808 */ /* 0x000fe40007000000 */
[----:B------:R-:W-:Y:S01]  /*75e0*/  HMMA.16816.F32 R12, R4, R68, R20 ;  /* 0x00000044040c723c */ /* 0x000fe20000001814 */
[C---:B------:R-:W-:Y:S02]  /*75f0*/  ISETP.GE.AND P5, PT, R8.reuse, R226, PT ;  /* 0x000000e20800720c */ /* 0x040fe40003fa6270 */
[----:B------:R-:W-:Y:S02]  /*7600*/  ISETP.GE.AND P6, PT, R8, R230, PT ;  /* 0x000000e60800720c */ /* 0x000fe40003fc6270 */
[----:B------:R-:W-:-:S02]  /*7610*/  FSEL R8, R35, -INF , !P3 ;  /* 0xff80000023087808 */ /* 0x000fc40005800000 */
[----:B------:R-:W-:Y:S02]  /*7620*/  FSEL R198, R10, -INF , !P1 ;  /* 0xff8000000ac67808 */ /* 0x000fe40004800000 */
[-C--:B------:R-:W-:Y:S02]  /*7630*/  ISETP.GT.AND P1, PT, R0, R3.reuse, PT ;  /* 0x000000030000720c */ /* 0x080fe40003f24270 */
[----:B------:R-:W-:Y:S02]  /*7640*/  ISETP.GT.AND P3, PT, R2, R3, PT ;  /* 0x000000030200720c */ /* 0x000fe40003f64270 */
[----:B------:R-:W-:Y:S01]  /*7650*/  FSEL R192, R8, -INF , !P4 ;  /* 0xff80000008c07808 */ /* 0x000fe20006000000 */
[----:B------:R-:W-:Y:S01]  /*7660*/  VIADD R8, R40, 0xf1 ;  /* 0x000000f128087836 */ /* 0x000fe20000000000 */
[----:B------:R-:W-:Y:S02]  /*7670*/  FSEL R197, R11, -INF , !P5 ;  /* 0xff8000000bc57808 */ /* 0x000fe40006800000 */
[----:B------:R-:W-:-:S02]  /*7680*/  FSEL R193, R9, -INF , !P6 ;  /* 0xff80000009c17808 */ /* 0x000fc40007000000 */
[----:B------:R-:W-:Y:S02]  /*7690*/  ISETP.GT.AND P4, PT, R2, R16, PT ;  /* 0x000000100200720c */ /* 0x000fe40003f84270 */
[----:B------:R-:W-:Y:S02]  /*76a0*/  FSEL R4, R26, -INF , !P1 ;  /* 0xff8000001a047808 */ /* 0x000fe40004800000 */
[C---:B------:R-:W-:Y:S02]  /*76b0*/  ISETP.GE.AND P5, PT, R3.reuse, R226, PT ;  /* 0x000000e20300720c */ /* 0x040fe40003fa6270 */
[----:B------:R-:W-:Y:S01]  /*76c0*/  ISETP.GE.AND P6, PT, R3, R230, PT ;  /* 0x000000e60300720c */ /* 0x000fe20003fc6270 */
[----:B------:R-:W-:Y:S01]  /*76d0*/  VIADD R3, R40, 0xf0 ;  /* 0x000000f028037836 */ /* 0x000fe20000000000 */
[----:B------:R-:W-:Y:S02]  /*76e0*/  ISETP.GT.AND P1, PT, R0, R16, PT ;  /* 0x000000100000720c */ /* 0x000fe40003f24270 */
[----:B------:R-:W-:-:S02]  /*76f0*/  FSEL R6, R24, -INF , !P3 ;  /* 0xff80000018067808 */ /* 0x000fc40005800000 */
[C---:B------:R-:W-:Y:S02]  /*7700*/  ISETP.GE.AND P3, PT, R16.reuse, R226, PT ;  /* 0x000000e21000720c */ /* 0x040fe40003f66270 */
[----:B------:R-:W-:Y:S02]  /*7710*/  FSEL R5, R25, -INF , !P4 ;  /* 0xff80000019057808 */ /* 0x000fe40006000000 */
[----:B------:R-:W-:Y:S02]  /*7720*/  ISETP.GE.AND P4, PT, R16, R230, PT ;  /* 0x000000e61000720c */ /* 0x000fe40003f86270 */
[----:B------:R-:W-:Y:S02]  /*7730*/  FSEL R7, R27, -INF , !P1 ;  /* 0xff8000001b077808 */ /* 0x000fe40004800000 */
[-C--:B------:R-:W-:Y:S02]  /*7740*/  ISETP.GT.AND P1, PT, R2, R3.reuse, PT ;  /* 0x000000030200720c */ /* 0x080fe40003f24270 */
[----:B------:R-:W-:Y:S01]  /*7750*/  FSEL R195, R5, -INF , !P3 ;  /* 0xff80000005c37808 */ /* 0x000fe20005800000 */
[----:B------:R-:W-:Y:S01]  /*7760*/  VIADD R5, R40, 0xf8 ;  /* 0x000000f828057836 */ /* 0x000fe20000000000 */
[----:B------:R-:W-:-:S02]  /*7770*/  ISETP.GT.AND P3, PT, R0, R3, PT ;  /* 0x000000030000720c */ /* 0x000fc40003f64270 */
[----:B------:R-:W-:Y:S02]  /*7780*/  FSEL R196, R7, -INF , !P4 ;  /* 0xff80000007c47808 */ /* 0x000fe40006000000 */
[----:B------:R-:W-:Y:S02]  /*7790*/  FSEL R187, R4, -INF , !P6 ;  /* 0xff80000004bb7808 */ /* 0x000fe40007000000 */
[----:B------:R-:W-:Y:S02]  /*77a0*/  ISETP.GT.AND P4, PT, R2, R8, PT ;  /* 0x000000080200720c */ /* 0x000fe40003f84270 */
[----:B------:R-:W-:Y:S02]  /*77b0*/  FSEL R194, R6, -INF , !P5 ;  /* 0xff80000006c27808 */ /* 0x000fe40006800000 */
[----:B------:R-:W-:Y:S02]  /*77c0*/  FSEL R4, R12, -INF , !P1 ;  /* 0xff8000000c047808 */ /* 0x000fe40004800000 */
[----:B------:R-:W-:-:S02]  /*77d0*/  ISETP.GE.AND P5, PT, R3, R226, PT ;  /* 0x000000e20300720c */ /* 0x000fc40003fa6270 */
[----:B------:R-:W-:Y:S02]  /*77e0*/  ISETP.GE.AND P6, PT, R3, R230, PT ;  /* 0x000000e60300720c */ /* 0x000fe40003fc6270 */
[----:B------:R-:W-:Y:S02]  /*77f0*/  ISETP.GT.AND P1, PT, R0, R8, PT ;  /* 0x000000080000720c */ /* 0x000fe40003f24270 */
[----:B------:R-:W-:Y:S02]  /*7800*/  FSEL R3, R14, -INF , !P3 ;  /* 0xff8000000e037808 */ /* 0x000fe40005800000 */
[----:B------:R-:W-:Y:S02]  /*7810*/  ISETP.GE.AND P3, PT, R8, R226, PT ;  /* 0x000000e20800720c */ /* 0x000fe40003f66270 */
[----:B------:R-:W-:Y:S02]  /*7820*/  FSEL R7, R13, -INF , !P4 ;  /* 0xff8000000d077808 */ /* 0x000fe40006000000 */
[----:B------:R-:W-:-:S02]  /*7830*/  FSEL R6, R15, -INF , !P1 ;  /* 0xff8000000f067808 */ /* 0x000fc40004800000 */
[C---:B------:R-:W-:Y:S02]  /*7840*/  ISETP.GT.AND P1, PT, R2.reuse, R5, PT ;  /* 0x000000050200720c */ /* 0x040fe40003f24270 */
[----:B------:R-:W-:Y:S02]  /*7850*/  FSEL R204, R7, -INF , !P3 ;  /* 0xff80000007cc7808 */ /* 0x000fe40005800000 */
[----:B------:R-:W-:Y:S02]  /*7860*/  ISETP.GT.AND P3, PT, R2, R40, PT ;  /* 0x000000280200720c */ /* 0x000fe40003f64270 */
[----:B------:R-:W-:Y:S02]  /*7870*/  FSEL R201, R3, -INF , !P6 ;  /* 0xff80000003c97808 */ /* 0x000fe40007000000 */
[----:B------:R-:W-:Y:S02]  /*7880*/  FSEL R203, R4, -INF , !P5 ;  /* 0xff80000004cb7808 */ /* 0x000fe40006800000 */
[----:B------:R-:W-:-:S02]  /*7890*/  FSEL R3, R64, -INF , !P1 ;  /* 0xff80000040037808 */ /* 0x000fc40004800000 */
[C---:B------:R-:W-:Y:S02]  /*78a0*/  ISETP.GE.AND P6, PT, R5.reuse, R226, PT ;  /* 0x000000e20500720c */ /* 0x040fe40003fc6270 */
[----:B------:R-:W-:Y:S02]  /*78b0*/  ISETP.GT.AND P5, PT, R0, R5, PT ;  /* 0x000000050000720c */ /* 0x000fe40003fa4270 */
[-C--:B------:R-:W-:Y:S02]  /*78c0*/  ISETP.GE.AND P1, PT, R5, R230.reuse, PT ;  /* 0x000000e60500720c */ /* 0x080fe40003f26270 */
[----:B------:R-:W-:Y:S02]  /*78d0*/  FSEL R5, R60, -INF , !P3 ;  /* 0xff8000003c057808 */ /* 0x000fe40005800000 */
[----:B------:R-:W-:Y:S02]  /*78e0*/  ISETP.GT.AND P3, PT, R41, R219, PT ;  /* 0x000000db2900720c */ /* 0x000fe40003f64270 */
[----:B------:R-:W-:-:S02]  /*78f0*/  ISETP.GE.AND P4, PT, R8, R230, PT ;  /* 0x000000e60800720c */ /* 0x000fc40003f86270 */
[----:B------:R-:W-:Y:S02]  /*7900*/  FSEL R4, R66, -INF , !P5 ;  /* 0xff80000042047808 */ /* 0x000fe40006800000 */
[----:B------:R-:W-:Y:S02]  /*7910*/  FSEL R200, R6, -INF , !P4 ;  /* 0xff80000006c87808 */ /* 0x000fe40006000000 */
[C---:B------:R-:W-:Y:S02]  /*7920*/  ISETP.GE.AND P5, PT, R40.reuse, R226, PT ;  /* 0x000000e22800720c */ /* 0x040fe40003fa6270 */
[----:B------:R-:W-:Y:S02]  /*7930*/  ISETP.GE.AND P4, PT, R40, R230, PT ;  /* 0x000000e62800720c */ /* 0x000fe40003f86270 */
[----:B------:R-:W-:Y:S02]  /*7940*/  FSEL R202, R3, -INF , !P6 ;  /* 0xff80000003ca7808 */ /* 0x000fe40007000000 */
[----:B------:R-:W-:-:S02]  /*7950*/  VIMNMX R228, PT, PT, RZ, R2, !PT ;  /* 0x00000002ffe47248 */ /* 0x000fc40007fe0100 */
[----:B------:R-:W-:Y:S02]  /*7960*/  FSEL R199, R4, -INF , !P1 ;  /* 0xff80000004c77808 */ /* 0x000fe40004800000 */
[----:B------:R-:W-:Y:S02]  /*7970*/  FSEL R27, R5, -INF , !P5 ;  /* 0xff800000051b7808 */ /* 0x000fe40006800000 */
[----:B------:R-:W-:Y:S01]  /*7980*/  FSEL R26, R85, -INF , !P4 ;  /* 0xff800000551a7808 */ /* 0x000fe20006000000 */
[----:B------:R-:W-:Y:S06]  /*7990*/  @!P3 BRA `(.L_x_2259) ;  /* 0x0000000c00bcb947 */ /* 0x000fec0003800000 */
[----:B------:R-:W2:Y:S04]  /*79a0*/  LDL.64 R88, [R1+0x68] ;  /* 0x0000680001587983 */ /* 0x000ea80000100a00 */
[----:B------:R1:W5:Y:S04]  /*79b0*/  LDL R17, [R1+0x38] ;  /* 0x0000380001117983 */ /* 0x0003680000100800 */
[----:B------:R1:W5:Y:S01]  /*79c0*/  LDL R18, [R1+0x3c] ;  /* 0x00003c0001127983 */ /* 0x0003620000100800 */
[----:B------:R-:W-:Y:S01]  /*79d0*/  BSSY.RECONVERGENT B0, `(.L_x_2260) ;  /* 0x0000051000007945 */ /* 0x000fe20003800200 */
[----:B--2---:R-:W-:-:S04]  /*79e0*/  ISETP.NE.U32.AND P1, PT, R88, RZ, PT ;  /* 0x000000ff5800720c */ /* 0x004fc80003f25070 */
[----:B------:R-:W-:-:S13]  /*79f0*/  ISETP.NE.AND.EX P1, PT, R89, RZ, PT, P1 ;  /* 0x000000ff5900720c */ /* 0x000fda0003f25310 */
[----:B-1----:R-:W-:Y:S05]  /*7a00*/  @P1 BRA `(.L_x_2261) ;  /* 0x00000000002c1947 */ /* 0x002fea0003800000 */
[----:B------:R-:W2:Y:S01]  /*7a10*/  LD.E R0, desc[UR4][R134.64+0x38] ;  /* 0x0000380486007980 */ /* 0x000ea2000c101900 */
[----:B------:R-:W-:Y:S02]  /*7a20*/  UMOV UR6, URZ ;  /* 0x000000ff00067c82 */ /* 0x000fe40008000000 */
[----:B------:R-:W-:Y:S01]  /*7a30*/  IADD3 R2, P1, PT, RZ, -UR6, RZ ;  /* 0x80000006ff027c10 */ /* 0x000fe2000ff3e0ff */
[----:B--2---:R-:W-:-:S04]  /*7a40*/  IMAD.SHL.U32 R0, R0, 0x100, RZ ;  /* 0x0000010000007824 */ /* 0x004fc800078e00ff */
[----:B------:R-:W-:-:S05]  /*7a50*/  IMAD.X R0, RZ, RZ, ~R0, P1 ;  /* 0x000000ffff007224 */ /* 0x000fca00008e0e00 */
[----:B------:R-:W-:-:S04]  /*7a60*/  SHF.R.S64 R2, R2, 0x1f, R0 ;  /* 0x0000001f02027819 */ /* 0x000fc80000001000 */
[----:B-----5:R-:W-:-:S04]  /*7a70*/  IADD3 R18, P1, PT, R2, R18, RZ ;  /* 0x0000001202127210 */ /* 0x020fc80007f3e0ff */
[----:B------:R-:W-:Y:S01]  /*7a80*/  LEA.HI.X.SX32 R17, R0, R17, 0x1, P1 ;  /* 0x0000001100117211 */ /* 0x000fe200008f0eff */
[----:B------:R1:W-:Y:S04]  /*7a90*/  STL [R1+0x3c], R18 ;  /* 0x00003c1201007387 */ /* 0x0003e80000100800 */
[----:B------:R1:W-:Y:S01]  /*7aa0*/  STL [R1+0x38], R17 ;  /* 0x0000381101007387 */ /* 0x0003e20000100800 */
[----:B------:R-:W-:Y:S05]  /*7ab0*/  BRA `(.L_x_2262) ;  /* 0x0000000400087947 */ /* 0x000fea0003800000 */
.L_x_2261:
[----:B------:R-:W2:Y:S01]  /*7ac0*/  LD.E R2, desc[UR4][R134.64+0x170] ;  /* 0x0001700486027980 */ /* 0x000ea2000c101900 */
[----:B-----5:R-:W-:Y:S02]  /*7ad0*/  IMAD.MOV.U32 R12, RZ, RZ, R18 ;  /* 0x000000ffff0c7224 */ /* 0x020fe400078e0012 */
[----:B------:R-:W-:Y:S01]  /*7ae0*/  IMAD.MOV.U32 R11, RZ, RZ, R17 ;  /* 0x000000ffff0b7224 */ /* 0x000fe200078e0011 */
[----:B------:R-:W3:Y:S01]  /*7af0*/  LDL.64 R14, [R1+0x30] ;  /* 0x00003000010e7983 */ /* 0x000ee20000100a00 */
        /* <DEDUP_REMOVED lines=26> */
[----:B------:R-:W-:Y:S01]  /*7ca0*/  LOP3.LUT R5, R84, R2, RZ, 0x3c, !PT ;  /* 0x0000000254057212 */ /* 0x000fe200078e3cff */
[----:B------:R-:W-:Y:S01]  /*7cb0*/  @!P4 VIADD R4, R4, 0x1 ;  /* 0x000000010404c836 */ /* 0x000fe20000000000 */
[----:B------:R-:W-:Y:S02]  /*7cc0*/  ISETP.GE.AND P1, PT, R0, RZ, PT ;  /* 0x000000ff0000720c */ /* 0x000fe40003f26270 */
[----:B------:R-:W-:-:S02]  /*7cd0*/  ISETP.GE.AND P4, PT, R5, RZ, PT ;  /* 0x000000ff0500720c */ /* 0x000fc40003f86270 */
[----:B------:R-:W-:-:S03]  /*7ce0*/  @!P3 IADD3 R3, PT, PT, R3, 0x1, RZ ;  /* 0x000000010303b810 */ /* 0x000fc60007ffe0ff */
[----:B------:R-:W-:Y:S02]  /*7cf0*/  @P6 IADD3 R4, PT, PT, R4, 0x1, RZ ;  /* 0x0000000104046810 */ /* 0x000fe40007ffe0ff */
[----:B------:R-:W-:Y:S01]  /*7d00*/  @P5 VIADD R3, R3, 0x1 ;  /* 0x0000000103035836 */ /* 0x000fe20000000000 */
[----:B------:R-:W-:Y:S02]  /*7d10*/  ISETP.NE.AND P3, PT, R2, RZ, PT ;  /* 0x000000ff0200720c */ /* 0x000fe40003f65270 */
[----:B------:R-:W-:Y:S01]  /*7d20*/  LOP3.LUT R0, RZ, R2, RZ, 0x33, !PT ;  /* 0x00000002ff007212 */ /* 0x000fe200078e33ff */
[----:B------:R-:W-:Y:S02]  /*7d30*/  @!P1 IMAD.MOV R3, RZ, RZ, -R3 ;  /* 0x000000ffff039224 */ /* 0x000fe400078e0a03 */
[----:B------:R-:W-:-:S03]  /*7d40*/  @!P4 IADD3 R4, PT, PT, -R4, RZ, RZ ;  /* 0x000000ff0404c210 */ /* 0x000fc60007ffe1ff */
        /* <DEDUP_REMOVED lines=25> */
.L_x_2262:
[----:B------:R-:W-:Y:S05]  /*7ee0*/  BSYNC.RECONVERGENT B0 ;  /* 0x0000000000007941 */ /* 0x000fea0003800200 */
.L_x_2260:
[----:B------:R-:W3:Y:S04]  /*7ef0*/  LDL R0, [R1+0x4c] ;  /* 0x00004c0001007983 */ /* 0x000ee80000100800 */
[----:B------:R-:W4:Y:S04]  /*7f00*/  LDL R5, [R1+0x3c] ;  /* 0x00003c0001057983 */ /* 0x000f280000100800 */
[----:B------:R-:W5:Y:S01]  /*7f10*/  LDL R8, [R1+0x38] ;  /* 0x0000380001087983 */ /* 0x000f620000100800 */
[----:B------:R-:W-:Y:S01]  /*7f20*/  SHF.L.U32 R4, R232, 0x5, RZ ;  /* 0x00000005e8047819 */ /* 0x000fe200000006ff */
[----:B------:R-:W-:Y:S01]  /*7f30*/  BSSY.RECONVERGENT B0, `(.L_x_2263) ;  /* 0x0000094000007945 */ /* 0x000fe20003800200 */
[----:B---3--:R-:W-:-:S02]  /*7f40*/  ISETP.GE.AND P3, PT, R222, R0, PT ;  /* 0x00000000de00720c */ /* 0x008fc40003f66270 */
[----:B------:R-:W-:Y:S02]  /*7f50*/  ISETP.GE.AND P1, PT, R222, R0, PT ;  /* 0x00000000de00720c */ /* 0x000fe40003f26270 */
[----:B----4-:R-:W-:Y:S02]  /*7f60*/  IADD3 R2, P5, PT, R4, R5, RZ ;  /* 0x0000000504027210 */ /* 0x010fe40007fbe0ff */
[----:B------:R-:W-:-:S05]  /*7f70*/  SHF.L.U64.HI R0, R232, 0x5, R233 ;  /* 0x00000005e8007819 */ /* 0x000fca00000102e9 */
[----:B-----5:R-:W-:Y:S02]  /*7f80*/  IMAD.X R3, R0, 0x1, R8, P5 ;  /* 0x0000000100037824 */ /* 0x020fe400028e0608 */
[----:B------:R-:W-:Y:S01]  /*7f90*/  @!P3 IMAD.MOV.U32 R6, RZ, RZ, R5 ;  /* 0x000000ffff06b224 */ /* 0x000fe200078e0005 */
[----:B------:R-:W-:Y:S01]  /*7fa0*/  @!P3 MOV R7, R8 ;  /* 0x000000080007b202 */ /* 0x000fe20000000f00 */
[----:B------:R-:W-:Y:S01]  /*7fb0*/  @!P1 IMAD.MOV.U32 R8, RZ, RZ, R2 ;  /* 0x000000ffff089224 */ /* 0x000fe200078e0002 */
[----:B------:R-:W-:Y:S01]  /*7fc0*/  @!P1 IADD3 R4, P4, PT, R2, R4, RZ ;  /* 0x0000000402049210 */ /* 0x000fe20007f9e0ff */
[----:B-1----:R-:W-:Y:S01]  /*7fd0*/  @!P1 IMAD R18, R233, 0xa0, RZ ;  /* 0x000000a0e9129824 */ /* 0x002fe200078e02ff */
[-C--:B------:R-:W-:Y:S01]  /*7fe0*/  @!P1 MOV R9, R3.reuse ;  /* 0x0000000300099202 */ /* 0x080fe20000000f00 */
[----:B------:R-:W-:Y:S01]  /*7ff0*/  @!PT LDS RZ, [RZ] ;  /* 0x00000000fffff984 */ /* 0x000fe20000000800 */
[----:B------:R-:W-:Y:S01]  /*8000*/  @!PT LDS RZ, [RZ] ;  /* 0x00000000fffff984 */ /* 0x000fe20000000800 */
[----:B------:R-:W-:Y:S01]  /*8010*/  @!PT LDS RZ, [RZ] ;  /* 0x00000000fffff984 */ /* 0x000fe20000000800 */
[----:B------:R1:W-:Y:S01]  /*8020*/  @!P3 LDGSTS.E.BYPASS.LTC128B.128 [R227+0x2000], desc[UR4][R6.64] ;  /* 0x0200000006e3bfae */ /* 0x0003e2000b981a04 */
[----:B------:R-:W-:Y:S01]  /*8030*/  @!P1 IADD3.X R5, PT, PT, R3, R0, RZ, P4, !PT ;  /* 0x0000000003059210 */ /* 0x000fe200027fe4ff */
[----:B------:R-:W-:Y:S01]  /*8040*/  @!P1 IMAD R20, R233, 0x60, RZ ;  /* 0x00000060e9149824 */ /* 0x000fe200078e02ff */
[C---:B------:R-:W-:Y:S01]  /*8050*/  @!P1 LEA R22, P4, R232.reuse, R2, 0x6 ;  /* 0x00000002e8169211 */ /* 0x040fe200078830ff */
[----:B------:R3:W-:Y:S01]  /*8060*/  @P3 STS.128 [R227+0x2000], RZ ;  /* 0x002000ffe3003388 */ /* 0x0007e20000000c00 */
[----:B------:R-:W-:Y:S01]  /*8070*/  @!P1 IMAD.WIDE.U32 R8, R232, 0x60, R8 ;  /* 0x00000060e8089825 */ /* 0x000fe200078e0008 */
[----:B------:R-:W-:-:S02]  /*8080*/  @!P1 MOV R13, R3 ;  /* 0x00000003000d9202 */ /* 0x000fc40000000f00 */
[----:B------:R3:W-:Y:S01]  /*8090*/  @P1 STS.128 [R227+0x2800], RZ ;  /* 0x002800ffe3001388 */ /* 0x0007e20000000c00 */
[C---:B------:R-:W-:Y:S01]  /*80a0*/  @!P1 IMAD R16, R233.reuse, 0xc0, RZ ;  /* 0x000000c0e9109824 */ /* 0x040fe200078e02ff */
[-C--:B------:R-:W-:Y:S01]  /*80b0*/  @!P1 MOV R15, R3.reuse ;  /* 0x00000003000f9202 */ /* 0x080fe20000000f00 */
[----:B------:R-:W-:Y:S01]  /*80c0*/  @!P1 IMAD.IADD R21, R20, 0x1, R9 ;  /* 0x0000000114159824 */ /* 0x000fe200078e0209 */
[----:B------:R-:W-:Y:S01]  /*80d0*/  @!PT LDS RZ, [RZ] ;  /* 0x00000000fffff984 */ /* 0x000fe20000000800 */
[----:B------:R-:W-:Y:S01]  /*80e0*/  @!PT LDS RZ, [RZ] ;  /* 0x00000000fffff984 */ /* 0x000fe20000000800 */
[----:B------:R-:W-:Y:S01]  /*80f0*/  @!PT LDS RZ, [RZ] ;  /* 0x00000000fffff984 */ /* 0x000fe20000000800 */
[----:B------:R-:W-:Y:S01]  /*8100*/  @!P1 LDGSTS.E.BYPASS.LTC128B.128 [R227+0x2800], desc[UR4][R2.64] ;  /* 0x0280000002e39fae */ /* 0x000fe2000b981a04 */
[----:B------:R-:W-:Y:S01]  /*8110*/  @!P1 IMAD.MOV.U32 R20, RZ, RZ, R8 ;  /* 0x000000ffff149224 */ /* 0x000fe200078e0008 */
[----:B------:R-:W-:Y:S01]  /*8120*/  @!P1 MOV R8, R2 ;  /* 0x0000000200089202 */ /* 0x000fe20000000f00 */
[----:B------:R-:W-:Y:S01]  /*8130*/  @!P1 IMAD.MOV.U32 R9, RZ, RZ, R3 ;  /* 0x000000ffff099224 */ /* 0x000fe200078e0003 */
[----:B------:R3:W-:Y:S01]  /*8140*/  @P1 STS.128 [R227+0x3000], RZ ;  /* 0x003000ffe3001388 */ /* 0x0007e20000000c00 */
[C---:B------:R-:W-:Y:S01]  /*8150*/  @!P1 IMAD R23, R233.reuse, 0x180, RZ ;  /* 0x00000180e9179824 */ /* 0x040fe200078e02ff */
[----:B--2---:R-:W-:Y:S01]  /*8160*/  @!P1 MOV R11, R3 ;  /* 0x00000003000b9202 */ /* 0x004fe20000000f00 */
[----:B------:R-:W-:Y:S01]  /*8170*/  @!P1 IMAD R24, R233, 0x160, RZ ;  /* 0x00000160e9189824 */ /* 0x000fe200078e02ff */
[----:B------:R-:W-:Y:S01]  /*8180*/  @!PT LDS RZ, [RZ] ;  /* 0x00000000fffff984 */ /* 0x000fe20000000800 */
[----:B------:R-:W-:Y:S01]  /*8190*/  @!PT LDS RZ, [RZ] ;  /* 0x00000000fffff984 */ /* 0x000fe20000000800 */
[----:B------:R-:W-:Y:S01]  /*81a0*/  @!PT LDS RZ, [RZ] ;  /* 0x00000000fffff984 */ /* 0x000fe20000000800 */
[----:B------:R2:W-:Y:S01]  /*81b0*/  @!P1 LDGSTS.E.BYPASS.LTC128B.128 [R227+0x3000], desc[UR4][R4.64] ;  /* 0x0300000004e39fae */ /* 0x0005e2000b981a04 */
[----:B------:R-:W-:-:S03]  /*81c0*/  @!P1 IMAD.WIDE.U32 R8, R232, 0x160, R8 ;  /* 0x00000160e8089825 */ /* 0x000fc600078e0008 */
[----:B------:R3:W-:Y:S01]  /*81d0*/  @P1 STS.128 [R227+0x3800], RZ ;  /* 0x003800ffe3001388 */ /* 0x0007e20000000c00 */
[--C-:B------:R-:W-:Y:S01]  /*81e0*/  @!P1 IMAD.MOV.U32 R12, RZ, RZ, R2.reuse ;  /* 0x000000ffff0c9224 */ /* 0x100fe200078e0002 */
[----:B-1----:R-:W-:Y:S01]  /*81f0*/  @!P1 MOV R7, R3 ;  /* 0x0000000300079202 */ /* 0x002fe20000000f00 */
[----:B------:R-:W-:Y:S02]  /*8200*/  @!P1 IMAD.MOV.U32 R6, RZ, RZ, R2 ;  /* 0x000000ffff069224 */ /* 0x000fe400078e0002 */
[----:B------:R-:W-:Y:S02]  /*8210*/  @!P1 IMAD R25, R233, 0x1a0, RZ ;  /* 0x000001a0e9199824 */ /* 0x000fe400078e02ff */
[----:B------:R-:W-:-:S04]  /*8220*/  @!P1 IMAD.WIDE.U32 R6, R232, 0xa0, R6 ;  /* 0x000000a0e8069825 */ /* 0x000fc800078e0006 */
[----:B------:R-:W-:Y:S01]  /*8230*/  @!P1 IMAD.IADD R9, R24, 0x1, R9 ;  /* 0x0000000118099824 */ /* 0x000fe200078e0209 */
[----:B------:R-:W-:Y:S01]  /*8240*/  @!P1 IADD3 R19, PT, PT, R18, R7, RZ ;  /* 0x0000000712139210 */ /* 0x000fe20007ffe0ff */
[----:B------:R-:W-:Y:S01]  /*8250*/  @!P1 IMAD.MOV.U32 R14, RZ, RZ, R2 ;  /* 0x000000ffff0e9224 */ /* 0x000fe200078e0002 */
[----:B------:R-:W-:Y:S01]  /*8260*/  @!P1 MOV R18, R6 ;  /* 0x0000000600129202 */ /* 0x000fe20000000f00 */
[C---:B------:R-:W-:Y:S01]  /*8270*/  @!P1 IMAD R10, R233.reuse, 0x120, RZ ;  /* 0x00000120e90a9824 */ /* 0x040fe200078e02ff */
[-C--:B------:R-:W-:Y:S01]  /*8280*/  @!P1 MOV R6, R2.reuse ;  /* 0x0000000200069202 */ /* 0x080fe20000000f00 */
[C---:B------:R-:W-:Y:S01]  /*8290*/  @!P1 IMAD.WIDE.U32 R12, R232.reuse, 0x120, R12 ;  /* 0x00000120e80c9825 */ /* 0x040fe200078e000c */
[-C--:B------:R-:W-:Y:S02]  /*82a0*/  @!P1 MOV R7, R3.reuse ;  /* 0x0000000300079202 */ /* 0x080fe40000000f00 */
[----:B------:R-:W-:Y:S01]  /*82b0*/  @!P1 LEA R24, P3, R232, R2, 0x7 ;  /* 0x00000002e8189211 */ /* 0x000fe200078638ff */
[----:B------:R-:W-:Y:S01]  /*82c0*/  @!P1 IMAD R0, R233, 0xe0, RZ ;  /* 0x000000e0e9009824 */ /* 0x000fe200078e02ff */
[----:B--2---:R-:W-:Y:S01]  /*82d0*/  @!P1 MOV R5, R3 ;  /* 0x0000000300059202 */ /* 0x004fe20000000f00 */
[----:B------:R-:W-:Y:S01]  /*82e0*/  @!P1 IMAD.MOV.U32 R4, RZ, RZ, R2 ;  /* 0x000000ffff049224 */ /* 0x000fe200078e0002 */
[----:B------:R-:W-:Y:S01]  /*82f0*/  @!P1 IADD3 R13, PT, PT, R10, R13, RZ ;  /* 0x0000000d0a0d9210 */ /* 0x000fe20007ffe0ff */
[----:B------:R-:W-:-:S04]  /*8300*/  @!P1 IMAD.WIDE.U32 R6, R232, 0x180, R6 ;  /* 0x00000180e8069825 */ /* 0x000fc800078e0006 */
[C---:B------:R-:W-:Y:S01]  /*8310*/  @!P1 IMAD.WIDE.U32 R4, R232.reuse, 0xc0, R4 ;  /* 0x000000c0e8049825 */ /* 0x040fe200078e0004 */
[----:B------:R-:W-:Y:S02]  /*8320*/  @!P1 IADD3 R7, PT, PT, R23, R7, RZ ;  /* 0x0000000717079210 */ /* 0x000fe40007ffe0ff */
[-C--:B------:R-:W-:Y:S01]  /*8330*/  @!P1 LEA.HI.X R23, R232, R3.reuse, R233, 0x6, P4 ;  /* 0x00000003e8179211 */ /* 0x080fe200020f34e9 */
[----:B------:R-:W-:Y:S01]  /*8340*/  @!P1 IMAD.IADD R17, R16, 0x1, R5 ;  /* 0x0000000110119824 */ /* 0x000fe200078e0205 */
[----:B------:R-:W-:Y:S01]  /*8350*/  @!P1 MOV R16, R4 ;  /* 0x0000000400109202 */ /* 0x000fe20000000f00 */
[----:B------:R-:W-:Y:S01]  /*8360*/  @!P1 IMAD.WIDE.U32 R14, R232, 0xe0, R14 ;  /* 0x000000e0e80e9825 */ /* 0x000fe200078e000e */
[----:B------:R-:W-:Y:S01]  /*8370*/  @!P1 MOV R4, R2 ;  /* 0x0000000200049202 */ /* 0x000fe20000000f00 */
[----:B------:R-:W-:Y:S01]  /*8380*/  @!PT LDS RZ, [RZ] ;  /* 0x00000000fffff984 */ /* 0x000fe20000000800 */
[----:B------:R-:W-:Y:S01]  /*8390*/  @!PT LDS RZ, [RZ] ;  /* 0x00000000fffff984 */ /* 0x000fe20000000800 */
[----:B------:R-:W-:Y:S01]  /*83a0*/  @!PT LDS RZ, [RZ] ;  /* 0x00000000fffff984 */ /* 0x000fe20000000800 */
[----:B------:R-:W-:Y:S01]  /*83b0*/  @!P1 LDGSTS.E.BYPASS.LTC128B.128 [R227+0x3800], desc[UR4][R22.64] ;  /* 0x0380000016e39fae */ /* 0x000fe2000b981a04 */
[----:B------:R-:W-:Y:S01]  /*83c0*/  @!P1 MOV R5, R3 ;  /* 0x0000000300059202 */ /* 0x000fe20000000f00 */
[----:B------:R-:W-:Y:S01]  /*83d0*/  @!P1 IMAD.MOV.U32 R10, RZ, RZ, R2 ;  /* 0x000000ffff0a9224 */ /* 0x000fe200078e0002 */
[----:B------:R-:W-:Y:S01]  /*83e0*/  @!P1 IADD3 R15, PT, PT, R0, R15, RZ ;  /* 0x0000000f000f9210 */ /* 0x000fe20007ffe0ff */
[----:B------:R3:W-:Y:S01]  /*83f0*/  @P1 STS.128 [R227+0x4000], RZ ;  /* 0x004000ffe3001388 */ /* 0x0007e20000000c00 */
[----:B------:R-:W-:-:S02]  /*8400*/  @!P1 IMAD R0, R233, 0x140, RZ ;  /* 0x00000140e9009824 */ /* 0x000fc400078e02ff */
[C---:B------:R-:W-:Y:S01]  /*8410*/  @!P1 IMAD.WIDE.U32 R4, R232.reuse, 0x1a0, R4 ;  /* 0x000001a0e8049825 */ /* 0x040fe200078e0004 */
[----:B------:R-:W-:Y:S01]  /*8420*/  @!PT LDS RZ, [RZ] ;  /* 0x00000000fffff984 */ /* 0x000fe20000000800 */
[----:B------:R-:W-:Y:S01]  /*8430*/  @!PT LDS RZ, [RZ] ;  /* 0x00000000fffff984 */ /* 0x000fe20000000800 */
[----:B------:R-:W-:Y:S01]  /*8440*/  @!PT LDS RZ, [RZ] ;  /* 0x00000000fffff984 */ /* 0x000fe20000000800 */
[----:B------:R1:W-:Y:S03]  /*8450*/  @!P1 LDGSTS.E.BYPASS.LTC128B.128 [R227+0x4000], desc[UR4][R20.64] ;  /* 0x0400000014e39fae */ /* 0x0003e6000b981a04 */
[C---:B------:R-:W-:Y:S01]  /*8460*/  @!P1 IMAD.WIDE.U32 R10, R232.reuse, 0x140, R10 ;  /* 0x00000140e80a9825 */ /* 0x040fe200078e000a */
[----:B------:R-:W-:Y:S01]  /*8470*/  @!P1 IADD3 R5, PT, PT, R25, R5, RZ ;  /* 0x0000000519059210 */ /* 0x000fe20007ffe0ff */
[----:B------:R3:W-:Y:S01]  /*8480*/  @P1 STS.128 [R227+0x4800], RZ ;  /* 0x004800ffe3001388 */ /* 0x0007e20000000c00 */
[----:B------:R-:W-:Y:S01]  /*8490*/  @!P1 LEA.HI.X R25, R232, R3, R233, 0x7, P3 ;  /* 0x00000003e8199211 */ /* 0x000fe200018f3ce9 */
[----:B------:R-:W-:-:S04]  /*84a0*/  @!P1 IMAD.IADD R11, R0, 0x1, R11 ;  /* 0x00000001000b9824 */ /* 0x000fc800078e020b */
        /* <DEDUP_REMOVED lines=10> */
[----:B-1----:R-:W-:-:S03]  /*8550*/  @!P1 LEA R20, P3, R232, R2, 0x8 ;  /* 0x00000002e8149211 */ /* 0x002fc600078640ff */
[----:B------:R-:W-:Y:S01]  /*8560*/  @!PT LDS RZ, [RZ] ;  /* 0x00000000fffff984 */ /* 0x000fe20000000800 */
[----:B------:R-:W-:Y:S01]  /*8570*/  @!PT LDS RZ, [RZ] ;  /* 0x00000000fffff984 */ /* 0x000fe20000000800 */
[----:B------:R-:W-:Y:S01]  /*8580*/  @!PT LDS RZ, [RZ] ;  /* 0x00000000fffff984 */ /* 0x000fe20000000800 */
[----:B------:R3:W-:Y:S01]  /*8590*/  @!P1 LDGSTS.E.BYPASS.LTC128B.128 [R227+0x5800], desc[UR4][R16.64] ;  /* 0x0580000010e39fae */ /* 0x0007e2000b981a04 */
[----:B------:R-:W-:-:S03]  /*85a0*/  @!P1 LEA.HI.X R21, R232, R3, R233, 0x8, P3 ;  /* 0x00000003e8159211 */ /* 0x000fc600018f44e9 */
        /* <DEDUP_REMOVED lines=44> */
.L_x_2264:
[----:B------:R-:W-:Y:S05]  /*8870*/  BSYNC.RECONVERGENT B0 ;  /* 0x0000000000007941 */ /* 0x000fea0003800200 */
.L_x_2263:
[----:B------:R-:W0:Y:S02]  /*8880*/  LDGDEPBAR ;  /* 0x00000000000079af */ /* 0x000e240000000000 */
.L_x_2259:
[----:B------:R-:W-:Y:S05]  /*8890*/  BSYNC.RECONVERGENT B1 ;  /* 0x0000000000017941 */ /* 0x000fea0003800200 */
.L_x_2258:
[----:B------:R-:W2:Y:S04]  /*88a0*/  LDL.LU R218, [R1] ;  /* 0x0000000001da7983 */ /* 0x000ea80000300800 */
[----:B-1----:R-:W4:Y:S04]  /*88b0*/  LD.E R2, desc[UR4][R134.64+0xdc] ;  /* 0x0000dc0486027980 */ /* 0x002f28000c101900 */
[----:B---3--:R-:W3:Y:S01]  /*88c0*/  LDL R8, [R1+0x5c] ;  /* 0x00005c0001087983 */ /* 0x008ee20000100800 */
[----:B------:R-:W-:-:S04]  /*88d0*/  FMNMX3.FTZ R0, R26, R43, R42, !PT ;  /* 0x0000002b1a007276 */ /* 0x000fc8000781002a */
        /* <DEDUP_REMOVED lines=59> */
[----:B------:R-:W-:-:S04]  /*8c90*/  FMNMX3.FTZ R3, R3, R195, R203, !PT ;  /* 0x000000c303037276 */ /* 0x000fc800078100cb */
[----:B------:R-:W-:-:S04]  /*8ca0*/  FMNMX3.FTZ R3, R3, R204, R202, !PT ;  /* 0x000000cc03037276 */ /* 0x000fc800078100ca */
[----:B------:R-:W-:-:S05]  /*8cb0*/  FMNMX.FTZ R3, R252, R3, !PT ;  /* 0x00000003fc037209 */ /* 0x000fca0007810000 */
[----:B------:R-:W1:Y:S01]  /*8cc0*/  SHFL.BFLY PT, R5, R3, 0x2, 0x1f ;  /* 0x0c401f0003057f89 */ /* 0x000e6200000e0000 */
[----:B------:R-:W-:-:S04]  /*8cd0*/  SHF.L.U32 R6, R225, 0x6, RZ ;  /* 0x00000006e1067819 */ /* 0x000fc800000006ff */
[----:B------:R-:W-:Y:S02]  /*8ce0*/  LOP3.LUT R6, R6, 0x200, RZ, 0xc0, !PT ;  /* 0x0000020006067812 */ /* 0x000fe400078ec0ff */
[----:B-1----:R-:W-:-:S05]  /*8cf0*/  FMNMX.FTZ R3, R3, R5, !PT ;  /* 0x0000000503037209 */ /* 0x002fca0007810000 */
[----:B------:R-:W1:Y:S02]  /*8d00*/  SHFL.BFLY PT, R37, R3, 0x1, 0x1f ;  /* 0x0c201f0003257f89 */ /* 0x000e6400000e0000 */
[----:B-1----:R-:W-:Y:S02]  /*8d10*/  FMNMX.FTZ R37, R3, R37, !PT ;  /* 0x0000002503257209 */ /* 0x002fe40007810000 */
[----:B--2---:R-:W-:-:S05]  /*8d20*/  FMNMX.FTZ R0, R218, R0, !PT ;  /* 0x00000000da007209 */ /* 0x004fca0007810000 */
[----:B------:R-:W1:Y:S02]  /*8d30*/  SHFL.BFLY PT, R4, R0, 0x2, 0x1f ;  /* 0x0c401f0000047f89 */ /* 0x000e6400000e0000 */
[----:B-1----:R-:W-:-:S05]  /*8d40*/  FMNMX.FTZ R0, R0, R4, !PT ;  /* 0x0000000400007209 */ /* 0x002fca0007810000 */
[----:B------:R-:W1:Y:S01]  /*8d50*/  SHFL.BFLY PT, R4, R0, 0x1, 0x1f ;  /* 0x0c201f0000047f89 */ /* 0x000e6200000e0000 */
[----:B----4-:R-:W-:Y:S01]  /*8d60*/  FMUL.FTZ R3, R2, R37 ;  /* 0x0000002502037220 */ /* 0x010fe20000410000 */
[----:B-1----:R-:W-:Y:S02]  /*8d70*/  FMNMX.FTZ R88, R0, R4, !PT ;  /* 0x0000000400587209 */ /* 0x002fe40007810000 */
[----:B------:R-:W-:Y:S02]  /*8d80*/  IADD3 R0, PT, PT, R6, R220, RZ ;  /* 0x000000dc06007210 */ /* 0x000fe40007ffe0ff */
[----:B------:R-:W-:Y:S01]  /*8d90*/  FSETP.NEU.FTZ.AND P1, PT, R88, -INF , PT ;  /* 0xff8000005800780b */ /* 0x000fe20003f3d000 */
[----:B------:R-:W-:Y:S01]  /*8da0*/  FMUL.FTZ R5, R2, R88 ;  /* 0x0000005802057220 */ /* 0x000fe20000410000 */
[----:B------:R-:W-:-:S04]  /*8db0*/  LEA R220, R0, R224, 0x1 ;  /* 0x000000e000dc7211 */ /* 0x000fc800078e08ff */
[----:B------:R-:W-:Y:S01]  /*8dc0*/  FSEL R5, R5, RZ, P1 ;  /* 0x000000ff05057208 */ /* 0x000fe20000800000 */
[----:B------:R-:W1:Y:S01]  /*8dd0*/  LDSM.16.MT88.4 R16, [R220+0xa000] ;  /* 0x00a00000dc10783b */ /* 0x000e620000004200 */
[-C--:B---3--:R-:W-:Y:S02]  /*8de0*/  IADD3 R89, PT, PT, R8, R220.reuse, RZ ;  /* 0x000000dc08597210 */ /* 0x088fe40007ffe0ff */
[----:B------:R-:W-:Y:S01]  /*8df0*/  IADD3 R85, PT, PT, R231, R220, RZ ;  /* 0x000000dce7557210 */ /* 0x000fe20007ffe0ff */
[-CC-:B------:R-:W-:Y:S01]  /*8e00*/  FFMA.FTZ R4, R26, R2.reuse, -R5.reuse ;  /* 0x000000021a047223 */ /* 0x180fe20000010805 */
[-CC-:B------:R-:W-:Y:S01]  /*8e10*/  FFMA.FTZ R0, R43, R2.reuse, -R5.reuse ;  /* 0x000000022b007223 */ /* 0x180fe20000010805 */
[----:B------:R-:W2:Y:S01]  /*8e20*/  LDSM.16.MT88.4 R12, [R89+0xa000] ;  /* 0x00a00000590c783b */ /* 0x000ea20000004200 */
[----:B------:R-:W-:Y:S01]  /*8e30*/  FSETP.NEU.FTZ.AND P1, PT, R37, -INF , PT ;  /* 0xff8000002500780b */ /* 0x000fe20003f3d000 */
[----:B------:R3:W-:Y:S02]  /*8e40*/  MUFU.EX2 R210, R4 ;  /* 0x0000000400d27308 */ /* 0x0007e40000000800 */
[----:B------:R-:W4:Y:S01]  /*8e50*/  LDSM.16.MT88.4 R28, [R85+0xa000] ;  /* 0x00a00000551c783b */ /* 0x000f220000004200 */
[----:B------:R-:W-:Y:S01]  /*8e60*/  FSEL R3, R3, RZ, P1 ;  /* 0x000000ff03037208 */ /* 0x000fe20000800000 */
[----:B------:R5:W1:Y:S01]  /*8e70*/  MUFU.EX2 R36, R0 ;  /* 0x0000000000247308 */ /* 0x000a620000000800 */
[----:B------:R-:W-:Y:S01]  /*8e80*/  IADD3 R38, PT, PT, R8, R85, RZ ;  /* 0x0000005508267210 */ /* 0x000fe20007ffe0ff */
[----:B------:R-:W-:Y:S04]  /*8e90*/  LDSM.16.MT88.4 R52, [R85+0xa800] ;  /* 0x00a800005534783b */ /* 0x000fe80000004200 */
[----:B------:R-:W4:Y:S01]  /*8ea0*/  LDSM.16.MT88.4 R44, [R38+0xa000] ;  /* 0x00a00000262c783b */ /* 0x000f220000004200 */
[----:B---3--:R-:W-:-:S03]  /*8eb0*/  FFMA.FTZ R4, R42, R2, -R5 ;  /* 0x000000022a047223 */ /* 0x008fc60000010805 */
[----:B------:R-:W-:Y:S01]  /*8ec0*/  LDSM.16.MT88.4 R40, [R220+0xa800] ;  /* 0x00a80000dc28783b */ /* 0x000fe20000004200 */
[-C--:B-----5:R-:W-:Y:S01]  /*8ed0*/  FFMA.FTZ R0, R62, R2.reuse, -R5 ;  /* 0x000000023e007223 */ /* 0x0a0fe20000010805 */
[----:B------:R3:W-:Y:S04]  /*8ee0*/  MUFU.EX2 R215, R4 ;  /* 0x0000000400d77308 */ /* 0x0007e80000000800 */
[----:B------:R5:W2:Y:S01]  /*8ef0*/  MUFU.EX2 R212, R0 ;  /* 0x0000000000d47308 */ /* 0x000aa20000000800 */
[-CC-:B---3--:R-:W-:Y:S02]  /*8f00*/  FFMA.FTZ R4, R27, R2.reuse, -R3.reuse ;  /* 0x000000021b047223 */ /* 0x188fe40000010803 */
[----:B------:R-:W3:Y:S01]  /*8f10*/  LDSM.16.MT88.4 R24, [R89+0xa800] ;  /* 0x00a800005918783b */ /* 0x000ee20000004200 */
[-CC-:B-----5:R-:W-:Y:S01]  /*8f20*/  FFMA.FTZ R0, R67, R2.reuse, -R3.reuse ;  /* 0x0000000243007223 */ /* 0x1a0fe20000010803 */
[----:B------:R5:W-:Y:S04]  /*8f30*/  MUFU.EX2 R6, R4 ;  /* 0x0000000400067308 */ /* 0x000be80000000800 */
[----:B------:R1:W4:Y:S01]  /*8f40*/  MUFU.EX2 R7, R0 ;  /* 0x0000000000077308 */ /* 0x0003220000000800 */
[-CC-:B-----5:R-:W-:Y:S01]  /*8f50*/  FFMA.FTZ R4, R61, R2.reuse, -R3.reuse ;  /* 0x000000023d047223 */ /* 0x1a0fe20000010803 */
[----:B-1----:R-:W-:-:S03]  /*8f60*/  FFMA.FTZ R0, R78, R2, -R3 ;  /* 0x000000024e007223 */ /* 0x002fc60000010803 */
[----:B------:R-:W-:Y:S04]  /*8f70*/  MUFU.EX2 R214, R4 ;  /* 0x0000000400d67308 */ /* 0x000fe80000000800 */
[----:B------:R1:W5:Y:S01]  /*8f80*/  MUFU.EX2 R216, R0 ;  /* 0x0000000000d87308 */ /* 0x0003620000000800 */
[----:B------:R-:W-:Y:S01]  /*8f90*/  F2FP.F16.F32.PACK_AB R9, R36, R210 ;  /* 0x000000d22409723e */ /* 0x000fe200000000ff */
[-CC-:B-1----:R-:W-:Y:S01]  /*8fa0*/  FFMA.FTZ R0, R71, R2.reuse, -R5.reuse ;  /* 0x0000000247007223 */ /* 0x182fe20000010805 */
[----:B------:R-:W-:-:S03]  /*8fb0*/  FFMA.FTZ R4, R65, R2, -R5 ;  /* 0x0000000241047223 */ /* 0x000fc60000010805 */
[----:B------:R1:W-:Y:S04]  /*8fc0*/  MUFU.EX2 R208, R0 ;  /* 0x0000000000d07308 */ /* 0x0003e80000000800 */
[----:B------:R4:W-:Y:S01]  /*8fd0*/  MUFU.EX2 R213, R4 ;  /* 0x0000000400d57308 */ /* 0x0009e20000000800 */
[----:B--2---:R-:W-:Y:S01]  /*8fe0*/  F2FP.F16.F32.PACK_AB R11, R212, R215 ;  /* 0x000000d7d40b723e */ /* 0x004fe200000000ff */
[----:B-1----:R-:W-:-:S04]  /*8ff0*/  FFMA.FTZ R0, R63, R2, -R5 ;  /* 0x000000023f007223 */ /* 0x002fc80000010805 */
[----:B------:R1:W-:Y:S01]  /*9000*/  MUFU.EX2 R207, R0 ;  /* 0x0000000000cf7308 */ /* 0x0003e20000000800 */
[--C-:B----4-:R-:W-:Y:S01]  /*9010*/  FFMA.FTZ R4, R92, R2, -R3.reuse ;  /* 0x000000025c047223 */ /* 0x110fe20000010803 */
[----:B------:R-:W-:Y:S02]  /*9020*/  F2FP.F16.F32.PACK_AB R8, R7, R6 ;  /* 0x000000060708723e */ /* 0x000fe400000000ff */
[----:B-----5:R-:W-:Y:S01]  /*9030*/  F2FP.F16.F32.PACK_AB R10, R216, R214 ;  /* 0x000000d6d80a723e */ /* 0x020fe200000000ff */
[----:B------:R2:W-:Y:S01]  /*9040*/  MUFU.EX2 R236, R4 ;  /* 0x0000000400ec7308 */ /* 0x0005e20000000800 */
[----:B------:R-:W-:Y:S01]  /*9050*/  MOV R92, R6 ;  /* 0x00000006005c7202 */ /* 0x000fe20000000f00 */
[-CC-:B------:R-:W-:Y:S01]  /*9060*/  FFMA.FTZ R6, R79, R2.reuse, -R3.reuse ;  /* 0x000000024f067223 */ /* 0x180fe20000010803 */
[----:B-1----:R-:W-:-:S04]  /*9070*/  FFMA.FTZ R0, R93, R2, -R3 ;  /* 0x000000025d007223 */ /* 0x002fc80000010803 */
[----:B------:R1:W4:Y:S01]  /*9080*/  MUFU.EX2 R211, R0 ;  /* 0x0000000000d37308 */ /* 0x0003220000000800 */
[-C--:B--2---:R-:W-:Y:S01]  /*9090*/  FFMA.FTZ R4, R86, R2.reuse, -R3 ;  /* 0x0000000256047223 */ /* 0x084fe20000010803 */
[C---:B------:R-:W-:Y:S02]  /*90a0*/  HMMA.16816.F32 R48, R8.reuse, R16, RZ ;  /* 0x000000100830723c */ /* 0x040fe400000018ff */
[----:B------:R-:W-:Y:S04]  /*90b0*/  MUFU.EX2 R80, R6 ;  /* 0x0000000600507308 */ /* 0x000fe80000000800 */
[----:B------:R-:W2:Y:S01]  /*90c0*/  MUFU.EX2 R217, R4 ;  /* 0x0000000400d97308 */ /* 0x000ea20000000800 */
[----:B-1----:R-:W-:Y:S01]  /*90d0*/  FFMA.FTZ R0, R70, R2, -R5 ;  /* 0x0000000246007223 */ /* 0x002fe20000010805 */
[C---:B------:R-:W-:Y:S03]  /*90e0*/  HMMA.16816.F32 R32, R8.reuse, R18, RZ ;  /* 0x000000120820723c */ /* 0x040fe600000018ff */
[----:B------:R-:W1:Y:S05]  /*90f0*/  MUFU.EX2 R237, R0 ;  /* 0x0000000000ed7308 */ /* 0x000e6a0000000800 */
[C---:B------:R-:W-:Y:S08]  /*9100*/  HMMA.16816.F32 R20, R8.reuse, R12, RZ ;  /* 0x0000000c0814723c */ /* 0x040ff000000018ff */
[C---:B------:R-:W-:Y:S08]  /*9110*/  HMMA.16816.F32 R16, R8.reuse, R14, RZ ;  /* 0x0000000e0810723c */ /* 0x040ff000000018ff */
[C---:B------:R-:W-:Y:S08]  /*9120*/  HMMA.16816.F32 R12, R8.reuse, R28, RZ ;  /* 0x0000001c080c723c */ /* 0x040ff000000018ff */
[C---:B------:R-:W-:Y:S08]  /*9130*/  HMMA.16816.F32 R28, R8.reuse, R30, RZ ;  /* 0x0000001e081c723c */ /* 0x040ff000000018ff */
[C---:B------:R-:W-:Y:S08]  /*9140*/  HMMA.16816.F32 R64, R8.reuse, R44, RZ ;  /* 0x0000002c0840723c */ /* 0x040ff000000018ff */
[----:B------:R-:W-:Y:S01]  /*9150*/  HMMA.16816.F32 R60, R8, R46, RZ ;  /* 0x0000002e083c723c */ /* 0x000fe200000018ff */
[----:B------:R-:W5:Y:S01]  /*9160*/  LDSM.16.MT88.4 R44, [R38+0xa800] ;  /* 0x00a80000262c783b */ /* 0x000f620000004200 */
[----:B----4-:R-:W-:-:S02]  /*9170*/  F2FP.F16.F32.PACK_AB R8, R211, R236 ;  /* 0x000000ecd308723e */ /* 0x010fc400000000ff */
[----:B------:R-:W-:Y:S02]  /*9180*/  F2FP.F16.F32.PACK_AB R9, R213, R208 ;  /* 0x000000d0d509723e */ /* 0x000fe400000000ff */
[----:B--2---:R-:W-:Y:S02]  /*9190*/  F2FP.F16.F32.PACK_AB R10, R217, R80 ;  /* 0x00000050d90a723e */ /* 0x004fe400000000ff */
[----:B-1----:R-:W-:Y:S01]  /*91a0*/  F2FP.F16.F32.PACK_AB R11, R237, R207 ;  /* 0x000000cfed0b723e */ /* 0x002fe200000000ff */
[----:B------:R-:W-:-:S06]  /*91b0*/  FFMA.FTZ R0, R107, R2, -R5 ;  /* 0x000000026b007223 */ /* 0x000fcc0000010805 */
[C---:B---3--:R-:W-:Y:S01]  /*91c0*/  HMMA.16816.F32 R56, R8.reuse, R24, R20 ;  /* 0x000000180838723c */ /* 0x048fe20000001814 */
[----:B------:R1:W-:Y:S01]  /*91d0*/  MUFU.EX2 R86, R0 ;  /* 0x0000000000567308 */ /* 0x0003e20000000800 */
[-C--:B------:R-:W-:Y:S01]  /*91e0*/  FFMA.FTZ R4, R94, R2.reuse, -R5 ;  /* 0x000000025e047223 */ /* 0x080fe20000010805 */
[-C--:B------:R-:W-:Y:S01]  /*91f0*/  FFMA.FTZ R6, R104, R2.reuse, -R3 ;  /* 0x0000000268067223 */ /* 0x080fe20000010803 */
[----:B------:R-:W-:Y:S04]  /*9200*/  LDSM.16.MT88.4 R20, [R85+0xb000] ;  /* 0x00b000005514783b */ /* 0x000fe80000004200 */
[C---:B------:R-:W-:Y:S01]  /*9210*/  HMMA.16816.F32 R24, R8.reuse, R26, R16 ;  /* 0x0000001a0818723c */ /* 0x040fe20000001810 */
[----:B------:R-:W2:Y:S07]  /*9220*/  LDSM.16.MT88.4 R16, [R220+0xb000] ;  /* 0x00b00000dc10783b */ /* 0x000eae0000004200 */
[----:B------:R-:W-:Y:S01]  /*9230*/  HMMA.16816.F32 R76, R8, R42, R32 ;  /* 0x0000002a084c723c */ /* 0x000fe20000001820 */
[----:B-1----:R-:W-:-:S07]  /*9240*/  FFMA.FTZ R0, R87, R2, -R5 ;  /* 0x0000000257007223 */ /* 0x002fce0000010805 */
[----:B------:R-:W-:Y:S01]  /*9250*/  HMMA.16816.F32 R32, R8, R52, R12 ;  /* 0x000000340820723c */ /* 0x000fe2000000180c */
[----:B------:R-:W1:Y:S01]  /*9260*/  LDSM.16.MT88.4 R12, [R89+0xb000] ;  /* 0x00b00000590c783b */ /* 0x000e620000004200 */
[----:B------:R3:W-:Y:S04]  /*9270*/  MUFU.EX2 R205, R4 ;  /* 0x0000000400cd7308 */ /* 0x0007e80000000800 */
[----:B------:R4:W-:Y:S01]  /*9280*/  MUFU.EX2 R209, R0 ;  /* 0x0000000000d17308 */ /* 0x0009e20000000800 */
[-CC-:B---3--:R-:W-:Y:S01]  /*9290*/  FFMA.FTZ R4, R115, R2.reuse, -R3.reuse ;  /* 0x0000000273047223 */ /* 0x188fe20000010803 */
[----:B----4-:R-:W-:-:S03]  /*92a0*/  FFMA.FTZ R0, R113, R2, -R3 ;  /* 0x0000000271007223 */ /* 0x010fc60000010803 */
[----:B------:R3:W-:Y:S04]  /*92b0*/  MUFU.EX2 R94, R4 ;  /* 0x00000004005e7308 */ /* 0x0007e80000000800 */
[----:B------:R4:W2:Y:S01]  /*92c0*/  MUFU.EX2 R206, R0 ;  /* 0x0000000000ce7308 */ /* 0x0008a20000000800 */
[----:B------:R-:W-:Y:S01]  /*92d0*/  HMMA.16816.F32 R68, R8, R40, R48 ;  /* 0x000000280844723c */ /* 0x000fe20000001830 */
[----:B------:R-:W1:Y:S02]  /*92e0*/  LDSM.16.MT88.4 R40, [R38+0xb000] ;  /* 0x00b000002628783b */ /* 0x000e640000004200 */
[----:B------:R-:W-:Y:S01]  /*92f0*/  MUFU.EX2 R87, R6 ;  /* 0x0000000600577308 */ /* 0x000fe20000000800 */
[-C--:B---3--:R-:W-:Y:S01]  /*9300*/  FFMA.FTZ R4, R105, R2.reuse, -R3 ;  /* 0x0000000269047223 */ /* 0x088fe20000010803 */
[----:B----4-:R-:W-:-:S03]  /*9310*/  FFMA.FTZ R0, R95, R2, -R5 ;  /* 0x000000025f007223 */ /* 0x010fc60000010805 */
[----:B------:R-:W3:Y:S04]  /*9320*/  MUFU.EX2 R238, R4 ;  /* 0x0000000400ee7308 */ /* 0x000ee80000000800 */
[----:B------:R-:W4:Y:S01]  /*9330*/  MUFU.EX2 R93, R0 ;  /* 0x00000000005d7308 */ /* 0x000f220000000800 */
[C---:B-----5:R-:W-:Y:S08]  /*9340*/  HMMA.16816.F32 R48, R8.reuse, R44, R64 ;  /* 0x0000002c0830723c */ /* 0x060ff00000001840 */
[C---:B------:R-:W-:Y:S08]  /*9350*/  HMMA.16816.F32 R28, R8.reuse, R54, R28 ;  /* 0x00000036081c723c */ /* 0x040ff0000000181c */
[----:B------:R-:W-:Y:S01]  /*9360*/  HMMA.16816.F32 R44, R8, R46, R60 ;  /* 0x0000002e082c723c */ /* 0x000fe2000000183c */
[----:B--2---:R-:W-:-:S02]  /*9370*/  F2FP.F16.F32.PACK_AB R8, R206, R94 ;  /* 0x0000005ece08723e */ /* 0x004fc400000000ff */
[----:B------:R-:W-:Y:S02]  /*9380*/  F2FP.F16.F32.PACK_AB R9, R205, R86 ;  /* 0x00000056cd09723e */ /* 0x000fe400000000ff */
[----:B---3--:R-:W-:Y:S02]  /*9390*/  F2FP.F16.F32.PACK_AB R10, R238, R87 ;  /* 0x00000057ee0a723e */ /* 0x008fe400000000ff */
[----:B----4-:R-:W-:Y:S01]  /*93a0*/  F2FP.F16.F32.PACK_AB R11, R93, R209 ;  /* 0x000000d15d0b723e */ /* 0x010fe200000000ff */
[----:B------:R-:W-:-:S06]  /*93b0*/  FFMA.FTZ R0, R114, R2, -R5 ;  /* 0x0000000272007223 */ /* 0x000fcc0000010805 */
[----:B------:R-:W-:Y:S01]  /*93c0*/  HMMA.16816.F32 R52, R8, R16, R68 ;  /* 0x000000100834723c */ /* 0x000fe20000001844 */
[----:B------:R2:W-:Y:S01]  /*93d0*/  MUFU.EX2 R81, R0 ;  /* 0x0000000000517308 */ /* 0x0005e20000000800 */
[----:B------:R-:W-:-:S06]  /*93e0*/  FFMA.FTZ R4, R109, R2, -R5 ;  /* 0x000000026d047223 */ /* 0x000fcc0000010805 */
[C---:B------:R-:W-:Y:S01]  /*93f0*/  HMMA.16816.F32 R76, R8.reuse, R18, R76 ;  /* 0x00000012084c723c */ /* 0x040fe2000000184c */
[----:B------:R-:W3:Y:S07]  /*9400*/  LDSM.16.MT88.4 R16, [R220+0xb800] ;  /* 0x00b80000dc10783b */ /* 0x000eee0000004200 */
[----:B-1----:R-:W-:Y:S01]  /*9410*/  HMMA.16816.F32 R64, R8, R12, R56 ;  /* 0x0000000c0840723c */ /* 0x002fe20000001838 */
[----:B--2---:R-:W-:-:S07]  /*9420*/  FFMA.FTZ R0, R106, R2, -R5 ;  /* 0x000000026a007223 */ /* 0x004fce0000010805 */
[----:B------:R-:W-:Y:S01]  /*9430*/  HMMA.16816.F32 R60, R8, R14, R24 ;  /* 0x0000000e083c723c */ /* 0x000fe20000001818 */
[----:B------:R-:W1:Y:S01]  /*9440*/  LDSM.16.MT88.4 R12, [R89+0xb800] ;  /* 0x00b80000590c783b */ /* 0x000e620000004200 */
[----:B------:R2:W4:Y:S04]  /*9450*/  MUFU.EX2 R82, R4 ;  /* 0x0000000400527308 */ /* 0x0005280000000800 */
[----:B------:R5:W-:Y:S01]  /*9460*/  MUFU.EX2 R24, R0 ;  /* 0x0000000000187308 */ /* 0x000be20000000800 */
[-CC-:B------:R-:W-:Y:S01]  /*9470*/  FFMA.FTZ R6, R110, R2.reuse, -R3.reuse ;  /* 0x000000026e067223 */ /* 0x180fe20000010803 */
[-CC-:B--2---:R-:W-:Y:S01]  /*9480*/  FFMA.FTZ R4, R122, R2.reuse, -R3.reuse ;  /* 0x000000027a047223 */ /* 0x184fe20000010803 */
[----:B-----5:R-:W-:-:S03]  /*9490*/  FFMA.FTZ R0, R121, R2, -R3 ;  /* 0x0000000279007223 */ /* 0x020fc60000010803 */
[----:B------:R2:W-:Y:S04]  /*94a0*/  MUFU.EX2 R249, R4 ;  /* 0x0000000400f97308 */ /* 0x0005e80000000800 */
[----:B------:R5:W3:Y:S01]  /*94b0*/  MUFU.EX2 R251, R0 ;  /* 0x0000000000fb7308 */ /* 0x000ae20000000800 */
[-C--:B--2---:R-:W-:Y:S01]  /*94c0*/  FFMA.FTZ R4, R112, R2.reuse, -R3 ;  /* 0x0000000270047223 */ /* 0x084fe20000010803 */
[----:B-----5:R-:W-:Y:S02]  /*94d0*/  FFMA.FTZ R0, R108, R2, -R5 ;  /* 0x000000026c007223 */ /* 0x020fe40000010805 */
[----:B------:R-:W-:Y:S04]  /*94e0*/  MUFU.EX2 R112, R6 ;  /* 0x0000000600707308 */ /* 0x000fe80000000800 */
[----:B------:R-:W2:Y:S04]  /*94f0*/  MUFU.EX2 R106, R4 ;  /* 0x00000004006a7308 */ /* 0x000ea80000000800 */
[----:B------:R-:W5:Y:S01]  /*9500*/  MUFU.EX2 R250, R0 ;  /* 0x0000000000fa7308 */ /* 0x000f620000000800 */
[----:B----4-:R-:W-:-:S02]  /*9510*/  MOV R122, R82 ;  /* 0x00000052007a7202 */ /* 0x010fc40000000f00 */
[----:B------:R-:W-:Y:S01]  /*9520*/  MOV R121, R81 ;  /* 0x0000005100797202 */ /* 0x000fe20000000f00 */
[----:B------:R-:W-:Y:S01]  /*9530*/  HMMA.16816.F32 R56, R8, R20, R32 ;  /* 0x000000140838723c */ /* 0x000fe20000001820 */
[----:B------:R-:W-:-:S07]  /*9540*/  MOV R108, R80 ;  /* 0x00000050006c7202 */ /* 0x000fce0000000f00 */
[C---:B------:R-:W-:Y:S01]  /*9550*/  HMMA.16816.F32 R68, R8.reuse, R22, R28 ;  /* 0x000000160844723c */ /* 0x040fe2000000181c */
[----:B------:R-:W4:Y:S04]  /*9560*/  LDSM.16.MT88.4 R20, [R85+0xb800] ;  /* 0x00b800005514783b */ /* 0x000f280000004200 */
[----:B------:R-:W4:Y:S03]  /*9570*/  LDSM.16.MT88.4 R28, [R38+0xb800] ;  /* 0x00b80000261c783b */ /* 0x000f260000004200 */
[C---:B------:R-:W-:Y:S08]  /*9580*/  HMMA.16816.F32 R80, R8.reuse, R40, R48 ;  /* 0x000000280850723c */ /* 0x040ff00000001830 */
[----:B------:R-:W-:Y:S01]  /*9590*/  HMMA.16816.F32 R44, R8, R42, R44 ;  /* 0x0000002a082c723c */ /* 0x000fe2000000182c */
[----:B---3--:R-:W-:-:S02]  /*95a0*/  F2FP.F16.F32.PACK_AB R8, R251, R249 ;  /* 0x000000f9fb08723e */ /* 0x008fc400000000ff */
[----:B------:R-:W-:Y:S02]  /*95b0*/  F2FP.F16.F32.PACK_AB R9, R122, R121 ;  /* 0x000000797a09723e */ /* 0x000fe400000000ff */
[----:B--2---:R-:W-:Y:S02]  /*95c0*/  F2FP.F16.F32.PACK_AB R10, R106, R112 ;  /* 0x000000706a0a723e */ /* 0x004fe400000000ff */
[----:B-----5:R-:W-:Y:S01]  /*95d0*/  F2FP.F16.F32.PACK_AB R11, R250, R24 ;  /* 0x00000018fa0b723e */ /* 0x020fe200000000ff */
[----:B------:R-:W-:-:S06]  /*95e0*/  FFMA.FTZ R0, R123, R2, -R5 ;  /* 0x000000027b007223 */ /* 0x000fcc0000010805 */
[----:B------:R-:W-:Y:S01]  /*95f0*/  HMMA.16816.F32 R52, R8, R16, R52 ;  /* 0x000000100834723c */ /* 0x000fe20000001834 */
[----:B------:R2:W-:Y:S01]  /*9600*/  MUFU.EX2 R246, R0 ;  /* 0x0000000000f67308 */ /* 0x0005e20000000800 */
[----:B------:R-:W-:-:S06]  /*9610*/  FFMA.FTZ R4, R120, R2, -R5 ;  /* 0x0000000278047223 */ /* 0x000fcc0000010805 */
[C---:B------:R-:W-:Y:S01]  /*9620*/  HMMA.16816.F32 R40, R8.reuse, R18, R76 ;  /* 0x000000120828723c */ /* 0x040fe2000000184c */
[----:B------:R-:W-:Y:S01]  /*9630*/  MOV R77, R24 ;  /* 0x00000018004d7202 */ /* 0x000fe20000000f00 */
[----:B------:R-:W3:Y:S06]  /*9640*/  LDSM.16.MT88.4 R16, [R220+0xc000] ;  /* 0x00c00000dc10783b */ /* 0x000eec0000004200 */
[----:B-1----:R-:W-:Y:S01]  /*9650*/  HMMA.16816.F32 R24, R8, R12, R64 ;  /* 0x0000000c0818723c */ /* 0x002fe20000001840 */
[----:B--2---:R-:W-:-:S07]  /*9660*/  FFMA.FTZ R0, R111, R2, -R5 ;  /* 0x000000026f007223 */ /* 0x004fce0000010805 */
[----:B------:R-:W-:Y:S01]  /*9670*/  HMMA.16816.F32 R32, R8, R14, R60 ;  /* 0x0000000e0820723c */ /* 0x000fe2000000183c */
[----:B------:R-:W1:Y:S01]  /*9680*/  LDSM.16.MT88.4 R12, [R89+0xc000] ;  /* 0x00c00000590c783b */ /* 0x000e620000004200 */
[----:B------:R2:W-:Y:S01]  /*9690*/  MUFU.EX2 R248, R4 ;  /* 0x0000000400f87308 */ /* 0x0005e20000000800 */
[-CC-:B------:R-:W-:Y:S02]  /*96a0*/  FFMA.FTZ R6, R117, R2.reuse, -R3.reuse ;  /* 0x0000000275067223 */ /* 0x180fe40000010803 */
[----:B------:R-:W-:Y:S01]  /*96b0*/  LDSM.16.MT88.4 R60, [R38+0xc000] ;  /* 0x00c00000263c783b */ /* 0x000fe20000004200 */
[----:B------:R5:W-:Y:S01]  /*96c0*/  MUFU.EX2 R247, R0 ;  /* 0x0000000000f77308 */ /* 0x000be20000000800 */
[-CC-:B--2---:R-:W-:Y:S01]  /*96d0*/  FFMA.FTZ R4, R124, R2.reuse, -R3.reuse ;  /* 0x000000027c047223 */ /* 0x184fe20000010803 */
[----:B-----5:R-:W-:-:S03]  /*96e0*/  FFMA.FTZ R0, R125, R2, -R3 ;  /* 0x000000027d007223 */ /* 0x020fc60000010803 */
[----:B------:R2:W-:Y:S04]  /*96f0*/  MUFU.EX2 R244, R4 ;  /* 0x0000000400f47308 */ /* 0x0005e80000000800 */
[----:B------:R5:W3:Y:S04]  /*9700*/  MUFU.EX2 R242, R0 ;  /* 0x0000000000f27308 */ /* 0x000ae80000000800 */
[----:B------:R-:W-:Y:S01]  /*9710*/  MUFU.EX2 R243, R6 ;  /* 0x0000000600f37308 */ /* 0x000fe20000000800 */
[-C--:B--2---:R-:W-:Y:S01]  /*9720*/  FFMA.FTZ R4, R118, R2.reuse, -R3 ;  /* 0x0000000276047223 */ /* 0x084fe20000010803 */
[----:B-----5:R-:W-:-:S03]  /*9730*/  FFMA.FTZ R0, R116, R2, -R5 ;  /* 0x0000000274007223 */ /* 0x020fc60000010805 */
[----:B------:R-:W2:Y:S04]  /*9740*/  MUFU.EX2 R245, R4 ;  /* 0x0000000400f57308 */ /* 0x000ea80000000800 */
[----:B------:R5:W1:Y:S01]  /*9750*/  MUFU.EX2 R241, R0 ;  /* 0x0000000000f17308 */ /* 0x000a620000000800 */
[C---:B----4-:R-:W-:Y:S01]  /*9760*/  HMMA.16816.F32 R48, R8.reuse, R20, R56 ;  /* 0x000000140830723c */ /* 0x050fe20000001838 */
[----:B------:R-:W4:Y:S07]  /*9770*/  LDSM.16.MT88.4 R56, [R85+0xc000] ;  /* 0x00c000005538783b */ /* 0x000f2e0000004200 */
[C---:B------:R-:W-:Y:S08]  /*9780*/  HMMA.16816.F32 R68, R8.reuse, R22, R68 ;  /* 0x000000160844723c */ /* 0x040ff00000001844 */
[C---:B------:R-:W-:Y:S08]  /*9790*/  HMMA.16816.F32 R80, R8.reuse, R28, R80 ;  /* 0x0000001c0850723c */ /* 0x040ff00000001850 */
[----:B------:R-:W-:Y:S01]  /*97a0*/  HMMA.16816.F32 R44, R8, R30, R44 ;  /* 0x0000001e082c723c */ /* 0x000fe2000000182c */
[----:B---3--:R-:W-:Y:S01]  /*97b0*/  F2FP.F16.F32.PACK_AB R8, R242, R244 ;  /* 0x000000f4f208723e */ /* 0x008fe200000000ff */
[--C-:B-----5:R-:W-:Y:S01]  /*97c0*/  FFMA.FTZ R0, R101, R2, -R5.reuse ;  /* 0x0000000265007223 */ /* 0x120fe20000010805 */
[----:B------:R-:W-:Y:S01]  /*97d0*/  F2FP.F16.F32.PACK_AB R9, R248, R246 ;  /* 0x000000f6f809723e */ /* 0x000fe200000000ff */
[----:B------:R-:W-:Y:S01]  /*97e0*/  FFMA.FTZ R4, R100, R2, -R5 ;  /* 0x0000000264047223 */ /* 0x000fe20000010805 */
[----:B--2---:R-:W-:-:S02]  /*97f0*/  F2FP.F16.F32.PACK_AB R10, R245, R243 ;  /* 0x000000f3f50a723e */ /* 0x004fc400000000ff */
[----:B-1----:R-:W-:Y:S01]  /*9800*/  F2FP.F16.F32.PACK_AB R11, R241, R247 ;  /* 0x000000f7f10b723e */ /* 0x002fe200000000ff */
[----:B------:R1:W-:Y:S01]  /*9810*/  MUFU.EX2 R240, R0 ;  /* 0x0000000000f07308 */ /* 0x0003e20000000800 */
[----:B------:R-:W-:Y:S02]  /*9820*/  MOV R79, R238 ;  /* 0x000000ee004f7202 */ /* 0x000fe40000000f00 */
[----:B------:R-:W-:Y:S02]  /*9830*/  MOV R110, R237 ;  /* 0x000000ed006e7202 */ /* 0x000fe40000000f00 */
[----:B------:R-:W-:Y:S01]  /*9840*/  MOV R107, R236 ;  /* 0x000000ec006b7202 */ /* 0x000fe20000000f00 */
[C---:B------:R-:W-:Y:S01]  /*9850*/  HMMA.16816.F32 R64, R8.reuse, R16, R52 ;  /* 0x000000100840723c */ /* 0x040fe20000001834 */
[----:B------:R-:W-:Y:S01]  /*9860*/  MOV R109, R219 ;  /* 0x000000db006d7202 */ /* 0x000fe20000000f00 */
[----:B------:R-:W-:Y:S01]  /*9870*/  FFMA.FTZ R6, R98, R2, -R3 ;  /* 0x0000000262067223 */ /* 0x000fe20000010803 */
[----:B------:R-:W-:Y:S01]  /*9880*/  MOV R114, R218 ;  /* 0x000000da00727202 */ /* 0x000fe20000000f00 */
[----:B------:R-:W-:Y:S04]  /*9890*/  LDSM.16.MT88.4 R28, [R85+0xc800] ;  /* 0x00c80000551c783b */ /* 0x000fe80000004200 */
[----:B------:R-:W-:Y:S01]  /*98a0*/  HMMA.16816.F32 R52, R8, R18, R40 ;  /* 0x000000120834723c */ /* 0x000fe20000001828 */
[----:B------:R-:W2:Y:S01]  /*98b0*/  LDSM.16.MT88.4 R16, [R220+0xc800] ;  /* 0x00c80000dc10783b */ /* 0x000ea20000004200 */
[----:B-1----:R-:W-:-:S06]  /*98c0*/  FFMA.FTZ R0, R96, R2, -R5 ;  /* 0x0000000260007223 */ /* 0x002fcc0000010805 */
[C---:B------:R-:W-:Y:S08]  /*98d0*/  HMMA.16816.F32 R24, R8.reuse, R12, R24 ;  /* 0x0000000c0818723c */ /* 0x040ff00000001818 */
[----:B------:R-:W-:Y:S01]  /*98e0*/  HMMA.16816.F32 R20, R8, R14, R32 ;  /* 0x0000000e0814723c */ /* 0x000fe20000001820 */
[----:B------:R-:W1:Y:S01]  /*98f0*/  LDSM.16.MT88.4 R12, [R89+0xc800] ;  /* 0x00c80000590c783b */ /* 0x000e620000004200 */
[----:B------:R3:W-:Y:S04]  /*9900*/  MUFU.EX2 R237, R4 ;  /* 0x0000000400ed7308 */ /* 0x0007e80000000800 */
[----:B------:R5:W-:Y:S01]  /*9910*/  MUFU.EX2 R238, R0 ;  /* 0x0000000000ee7308 */ /* 0x000be20000000800 */
[----:B------:R-:W-:Y:S01]  /*9920*/  MOV R95, R217 ;  /* 0x000000d9005f7202 */ /* 0x000fe20000000f00 */
[-CC-:B---3--:R-:W-:Y:S01]  /*9930*/  FFMA.FTZ R4, R129, R2.reuse, -R3.reuse ;  /* 0x0000000281047223 */ /* 0x188fe20000010803 */
[----:B-----5:R-:W-:-:S03]  /*9940*/  FFMA.FTZ R0, R127, R2, -R3 ;  /* 0x000000027f007223 */ /* 0x020fc60000010803 */
[----:B------:R3:W-:Y:S04]  /*9950*/  MUFU.EX2 R219, R4 ;  /* 0x0000000400db7308 */ /* 0x0007e80000000800 */
[----:B------:R5:W2:Y:S04]  /*9960*/  MUFU.EX2 R236, R0 ;  /* 0x0000000000ec7308 */ /* 0x000aa80000000800 */
[----:B------:R-:W-:Y:S01]  /*9970*/  MUFU.EX2 R217, R6 ;  /* 0x0000000600d97308 */ /* 0x000fe20000000800 */
[-C--:B---3--:R-:W-:Y:S01]  /*9980*/  FFMA.FTZ R4, R99, R2.reuse, -R3 ;  /* 0x0000000263047223 */ /* 0x088fe20000010803 */
[----:B-----5:R-:W-:-:S03]  /*9990*/  FFMA.FTZ R0, R97, R2, -R5 ;  /* 0x0000000261007223 */ /* 0x020fc60000010805 */
[----:B------:R-:W3:Y:S04]  /*99a0*/  MUFU.EX2 R239, R4 ;  /* 0x0000000400ef7308 */ /* 0x000ee80000000800 */
[----:B------:R-:W5:Y:S01]  /*99b0*/  MUFU.EX2 R218, R0 ;  /* 0x0000000000da7308 */ /* 0x000f620000000800 */
[C---:B----4-:R-:W-:Y:S08]  /*99c0*/  HMMA.16816.F32 R32, R8.reuse, R56, R48 ;  /* 0x000000380820723c */ /* 0x050ff00000001830 */
[C---:B------:R-:W-:Y:S08]  /*99d0*/  HMMA.16816.F32 R40, R8.reuse, R58, R68 ;  /* 0x0000003a0828723c */ /* 0x040ff00000001844 */
[C---:B------:R-:W-:Y:S08]  /*99e0*/  HMMA.16816.F32 R68, R8.reuse, R60, R80 ;  /* 0x0000003c0844723c */ /* 0x040ff00000001850 */
[----:B------:R-:W-:Y:S01]  /*99f0*/  HMMA.16816.F32 R48, R8, R62, R44 ;  /* 0x0000003e0830723c */ /* 0x000fe2000000182c */
[----:B------:R-:W4:Y:S01]  /*9a00*/  LDSM.16.MT88.4 R44, [R38+0xc800] ;  /* 0x00c80000262c783b */ /* 0x000f220000004200 */
[----:B--2---:R-:W-:-:S02]  /*9a10*/  F2FP.F16.F32.PACK_AB R8, R236, R219 ;  /* 0x000000dbec08723e */ /* 0x004fc400000000ff */
[----:B------:R-:W-:Y:S02]  /*9a20*/  F2FP.F16.F32.PACK_AB R9, R237, R240 ;  /* 0x000000f0ed09723e */ /* 0x000fe400000000ff */
[----:B---3--:R-:W-:Y:S02]  /*9a30*/  F2FP.F16.F32.PACK_AB R10, R239, R217 ;  /* 0x000000d9ef0a723e */ /* 0x008fe400000000ff */
[----:B-----5:R-:W-:Y:S01]  /*9a40*/  F2FP.F16.F32.PACK_AB R11, R218, R238 ;  /* 0x000000eeda0b723e */ /* 0x020fe200000000ff */
[----:B------:R-:W-:Y:S01]  /*9a50*/  FFMA.FTZ R0, R128, R2, -R5 ;  /* 0x0000000280007223 */ /* 0x000fe20000010805 */
[----:B------:R-:W-:-:S05]  /*9a60*/  MOV R113, R214 ;  /* 0x000000d600717202 */ /* 0x000fca0000000f00 */
[----:B------:R-:W-:Y:S01]  /*9a70*/  HMMA.16816.F32 R56, R8, R18, R52 ;  /* 0x000000120838723c */ /* 0x000fe20000001834 */
[----:B------:R2:W-:Y:S01]  /*9a80*/  MUFU.EX2 R214, R0 ;  /* 0x0000000000d67308 */ /* 0x0005e20000000800 */
[----:B------:R-:W-:-:S06]  /*9a90*/  FFMA.FTZ R4, R102, R2, -R5 ;  /* 0x0000000266047223 */ /* 0x000fcc0000010805 */
[C---:B-1----:R-:W-:Y:S08]  /*9aa0*/  HMMA.16816.F32 R52, R8.reuse, R12, R24 ;  /* 0x0000000c0834723c */ /* 0x042ff00000001818 */
[----:B------:R-:W-:Y:S01]  /*9ab0*/  HMMA.16816.F32 R20, R8, R14, R20 ;  /* 0x0000000e0814723c */ /* 0x000fe20000001814 */
[----:B------:R-:W1:Y:S01]  /*9ac0*/  LDSM.16.MT88.4 R12, [R89+0xd000] ;  /* 0x00d00000590c783b */ /* 0x000e620000004200 */
[----:B--2---:R-:W-:Y:S01]  /*9ad0*/  FFMA.FTZ R0, R90, R2, -R5 ;  /* 0x000000025a007223 */ /* 0x004fe20000010805 */
[----:B------:R-:W-:-:S02]  /*9ae0*/  MOV R105, R216 ;  /* 0x000000d800697202 */ /* 0x000fc40000000f00 */
[----:B------:R-:W-:Y:S01]  /*9af0*/  MOV R115, R215 ;  /* 0x000000d700737202 */ /* 0x000fe20000000f00 */
[----:B------:R2:W-:Y:S04]  /*9b00*/  MUFU.EX2 R216, R0 ;  /* 0x0000000000d87308 */ /* 0x0005e80000000800 */
[----:B------:R3:W-:Y:S01]  /*9b10*/  MUFU.EX2 R215, R4 ;  /* 0x0000000400d77308 */ /* 0x0007e20000000800 */
[----:B------:R-:W-:Y:S02]  /*9b20*/  MOV R78, R211 ;  /* 0x000000d3004e7202 */ /* 0x000fe40000000f00 */
[----:B------:R-:W-:Y:S01]  /*9b30*/  MOV R76, R209 ;  /* 0x000000d1004c7202 */ /* 0x000fe20000000f00 */
[-CC-:B------:R-:W-:Y:S01]  /*9b40*/  FFMA.FTZ R6, R103, R2.reuse, -R3.reuse ;  /* 0x0000000267067223 */ /* 0x180fe20000010803 */
[-CC-:B--2---:R-:W-:Y:S01]  /*9b50*/  FFMA.FTZ R0, R131, R2.reuse, -R3.reuse ;  /* 0x0000000283007223 */ /* 0x184fe20000010803 */
[----:B---3--:R-:W-:-:S03]  /*9b60*/  FFMA.FTZ R4, R137, R2, -R3 ;  /* 0x0000000289047223 */ /* 0x008fc60000010803 */
[----:B------:R2:W-:Y:S01]  /*9b70*/  MUFU.EX2 R211, R0 ;  /* 0x0000000000d37308 */ /* 0x0005e20000000800 */
[----:B------:R-:W-:-:S03]  /*9b80*/  MOV R117, R93 ;  /* 0x0000005d00757202 */ /* 0x000fc60000000f00 */
[----:B------:R3:W5:Y:S01]  /*9b90*/  MUFU.EX2 R209, R4 ;  /* 0x0000000400d17308 */ /* 0x0007620000000800 */
[----:B------:R-:W-:Y:S02]  /*9ba0*/  MOV R104, R212 ;  /* 0x000000d400687202 */ /* 0x000fe40000000f00 */
[----:B------:R-:W-:Y:S01]  /*9bb0*/  MOV R118, R213 ;  /* 0x000000d500767202 */ /* 0x000fe20000000f00 */
[----:B------:R-:W-:Y:S01]  /*9bc0*/  MUFU.EX2 R212, R6 ;  /* 0x0000000600d47308 */ /* 0x000fe20000000800 */
[----:B------:R-:W-:Y:S01]  /*9bd0*/  MOV R93, R210 ;  /* 0x000000d2005d7202 */ /* 0x000fe20000000f00 */
[-C--:B--2---:R-:W-:Y:S01]  /*9be0*/  FFMA.FTZ R0, R91, R2.reuse, -R5 ;  /* 0x000000025b007223 */ /* 0x084fe20000010805 */
[----:B---3--:R-:W-:-:S03]  /*9bf0*/  FFMA.FTZ R4, R126, R2, -R3 ;  /* 0x000000027e047223 */ /* 0x008fc60000010803 */
[----:B------:R-:W-:Y:S04]  /*9c00*/  MUFU.EX2 R210, R0 ;  /* 0x0000000000d27308 */ /* 0x000fe80000000800 */
[----:B------:R-:W2:Y:S01]  /*9c10*/  MUFU.EX2 R213, R4 ;  /* 0x0000000400d57308 */ /* 0x000ea20000000800 */
[----:B------:R-:W-:Y:S01]  /*9c20*/  HMMA.16816.F32 R64, R8, R16, R64 ;  /* 0x000000100840723c */ /* 0x000fe20000001840 */
[----:B------:R-:W3:Y:S01]  /*9c30*/  LDSM.16.MT88.4 R16, [R220+0xd000] ;  /* 0x00d00000dc10783b */ /* 0x000ee20000004200 */
[----:B------:R-:W-:Y:S02]  /*9c40*/  MOV R91, R76 ;  /* 0x0000004c005b7202 */ /* 0x000fe40000000f00 */
[----:B------:R-:W-:Y:S02]  /*9c50*/  MOV R120, R77 ;  /* 0x0000004d00787202 */ /* 0x000fe40000000f00 */
[----:B------:R-:W-:-:S02]  /*9c60*/  MOV R111, R78 ;  /* 0x0000004e006f7202 */ /* 0x000fc40000000f00 */
[C---:B------:R-:W-:Y:S01]  /*9c70*/  HMMA.16816.F32 R24, R8.reuse, R28, R32 ;  /* 0x0000001c0818723c */ /* 0x040fe20000001820 */
[----:B------:R-:W-:Y:S01]  /*9c80*/  MOV R124, R79 ;  /* 0x0000004f007c7202 */ /* 0x000fe20000000f00 */
[----:B------:R-:W-:Y:S06]  /*9c90*/  LDSM.16.MT88.4 R32, [R38+0xd000] ;  /* 0x00d000002620783b */ /* 0x000fec0000004200 */
[C---:B------:R-:W-:Y:S01]  /*9ca0*/  HMMA.16816.F32 R60, R8.reuse, R30, R40 ;  /* 0x0000001e083c723c */ /* 0x040fe20000001828 */
[----:B------:R-:W3:Y:S07]  /*9cb0*/  LDSM.16.MT88.4 R28, [R85+0xd000] ;  /* 0x00d00000551c783b */ /* 0x000eee0000004200 */
[C---:B----4-:R-:W-:Y:S08]  /*9cc0*/  HMMA.16816.F32 R76, R8.reuse, R44, R68 ;  /* 0x0000002c084c723c */ /* 0x050ff00000001844 */
[----:B------:R-:W-:Y:S01]  /*9cd0*/  HMMA.16816.F32 R44, R8, R46, R48 ;  /* 0x0000002e082c723c */ /* 0x000fe20000001830 */
[----:B-----5:R-:W-:-:S02]  /*9ce0*/  F2FP.F16.F32.PACK_AB R8, R211, R209 ;  /* 0x000000d1d308723e */ /* 0x020fc400000000ff */
[----:B------:R-:W-:Y:S02]  /*9cf0*/  F2FP.F16.F32.PACK_AB R9, R215, R214 ;  /* 0x000000d6d709723e */ /* 0x000fe400000000ff */
[----:B--2---:R-:W-:Y:S02]  /*9d00*/  F2FP.F16.F32.PACK_AB R10, R213, R212 ;  /* 0x000000d4d50a723e */ /* 0x004fe400000000ff */
[----:B------:R-:W-:Y:S01]  /*9d10*/  F2FP.F16.F32.PACK_AB R11, R210, R216 ;  /* 0x000000d8d20b723e */ /* 0x000fe200000000ff */
[----:B------:R-:W-:Y:S01]  /*9d20*/  FFMA.FTZ R0, R139, R2, -R5 ;  /* 0x000000028b007223 */ /* 0x000fe20000010805 */
[----:B------:R-:W-:-:S05]  /*9d30*/  MOV R116, R208 ;  /* 0x000000d000747202 */ /* 0x000fca0000000f00 */
[----:B-1----:R-:W-:Y:S01]  /*9d40*/  HMMA.16816.F32 R48, R8, R12, R52 ;  /* 0x0000000c0830723c */ /* 0x002fe20000001834 */
[----:B------:R1:W-:Y:S01]  /*9d50*/  MUFU.EX2 R208, R0 ;  /* 0x0000000000d07308 */ /* 0x0003e20000000800 */
[----:B------:R-:W-:-:S06]  /*9d60*/  FFMA.FTZ R4, R130, R2, -R5 ;  /* 0x0000000282047223 */ /* 0x000fcc0000010805 */
[----:B------:R-:W-:Y:S01]  /*9d70*/  HMMA.16816.F32 R40, R8, R14, R20 ;  /* 0x0000000e0828723c */ /* 0x000fe20000001814 */
[----:B------:R-:W2:Y:S01]  /*9d80*/  LDSM.16.MT88.4 R12, [R89+0xd800] ;  /* 0x00d80000590c783b */ /* 0x000ea20000004200 */
[----:B------:R-:W-:Y:S02]  /*9d90*/  MOV R123, R207 ;  /* 0x000000cf007b7202 */ /* 0x000fe40000000f00 */
[----:B------:R-:W-:Y:S01]  /*9da0*/  MOV R101, R206 ;  /* 0x000000ce00657202 */ /* 0x000fe20000000f00 */
[-C--:B-1----:R-:W-:Y:S01]  /*9db0*/  FFMA.FTZ R0, R119, R2.reuse, -R5 ;  /* 0x0000000277007223 */ /* 0x082fe20000010805 */
[----:B------:R1:W-:Y:S04]  /*9dc0*/  MUFU.EX2 R207, R4 ;  /* 0x0000000400cf7308 */ /* 0x0003e80000000800 */
[----:B------:R4:W-:Y:S01]  /*9dd0*/  MUFU.EX2 R206, R0 ;  /* 0x0000000000ce7308 */ /* 0x0009e20000000800 */
[----:B------:R-:W-:Y:S01]  /*9de0*/  MOV R100, R205 ;  /* 0x000000cd00647202 */ /* 0x000fe20000000f00 */
[-CC-:B------:R-:W-:Y:S01]  /*9df0*/  FFMA.FTZ R6, R140, R2.reuse, -R3.reuse ;  /* 0x000000028c067223 */ /* 0x180fe20000010803 */
[-CC-:B-1----:R-:W-:Y:S01]  /*9e00*/  FFMA.FTZ R4, R145, R2.reuse, -R3.reuse ;  /* 0x0000000291047223 */ /* 0x182fe20000010803 */
[----:B----4-:R-:W-:-:S03]  /*9e10*/  FFMA.FTZ R0, R147, R2, -R3 ;  /* 0x0000000293007223 */ /* 0x010fc60000010803 */
[----:B------:R1:W-:Y:S04]  /*9e20*/  MUFU.EX2 R205, R4 ;  /* 0x0000000400cd7308 */ /* 0x0003e80000000800 */
[----:B------:R4:W5:Y:S04]  /*9e30*/  MUFU.EX2 R139, R0 ;  /* 0x00000000008b7308 */ /* 0x0009680000000800 */
[----:B------:R-:W-:Y:S01]  /*9e40*/  MUFU.EX2 R137, R6 ;  /* 0x0000000600897308 */ /* 0x000fe20000000800 */
[-C--:B-1----:R-:W-:Y:S01]  /*9e50*/  FFMA.FTZ R4, R141, R2.reuse, -R3 ;  /* 0x000000028d047223 */ /* 0x082fe20000010803 */
[----:B----4-:R-:W-:-:S03]  /*9e60*/  FFMA.FTZ R0, R136, R2, -R5 ;  /* 0x0000000288007223 */ /* 0x010fc60000010805 */
[----:B------:R-:W1:Y:S04]  /*9e70*/  MUFU.EX2 R140, R4 ;  /* 0x00000004008c7308 */ /* 0x000e680000000800 */
[----:B------:R4:W2:Y:S01]  /*9e80*/  MUFU.EX2 R136, R0 ;  /* 0x0000000000887308 */ /* 0x0008a20000000800 */
[C---:B---3--:R-:W-:Y:S08]  /*9e90*/  HMMA.16816.F32 R68, R8.reuse, R16, R64 ;  /* 0x000000100844723c */ /* 0x048ff00000001840 */
[C---:B------:R-:W-:Y:S01]  /*9ea0*/  HMMA.16816.F32 R56, R8.reuse, R18, R56 ;  /* 0x000000120838723c */ /* 0x040fe20000001838 */
[----:B------:R-:W3:Y:S07]  /*9eb0*/  LDSM.16.MT88.4 R16, [R220+0xd800] ;  /* 0x00d80000dc10783b */ /* 0x000eee0000004200 */
[C---:B------:R-:W-:Y:S01]  /*9ec0*/  HMMA.16816.F32 R20, R8.reuse, R28, R24 ;  /* 0x0000001c0814723c */ /* 0x040fe20000001818 */
[----:B------:R-:W-:Y:S07]  /*9ed0*/  LDSM.16.MT88.4 R24, [R85+0xd800] ;  /* 0x00d800005518783b */ /* 0x000fee0000004200 */
[C---:B------:R-:W-:Y:S08]  /*9ee0*/  HMMA.16816.F32 R64, R8.reuse, R30, R60 ;  /* 0x0000001e0840723c */ /* 0x040ff0000000183c */
[C---:B------:R-:W-:Y:S08]  /*9ef0*/  HMMA.16816.F32 R76, R8.reuse, R32, R76 ;  /* 0x00000020084c723c */ /* 0x040ff0000000184c */
[----:B------:R-:W-:Y:S01]  /*9f00*/  HMMA.16816.F32 R28, R8, R34, R44 ;  /* 0x00000022081c723c */ /* 0x000fe2000000182c */
[----:B------:R-:W3:Y:S01]  /*9f10*/  LDSM.16.MT88.4 R32, [R38+0xd800] ;  /* 0x00d800002620783b */ /* 0x000ee20000004200 */
[----:B-----5:R-:W-:-:S02]  /*9f20*/  F2FP.F16.F32.PACK_AB R8, R139, R205 ;  /* 0x000000cd8b08723e */ /* 0x020fc400000000ff */
[----:B------:R-:W-:Y:S01]  /*9f30*/  F2FP.F16.F32.PACK_AB R9, R207, R208 ;  /* 0x000000d0cf09723e */ /* 0x000fe200000000ff */
[-CC-:B----4-:R-:W-:Y:S01]  /*9f40*/  FFMA.FTZ R0, R149, R2.reuse, -R5.reuse ;  /* 0x0000000295007223 */ /* 0x190fe20000010805 */
[----:B-1----:R-:W-:Y:S01]  /*9f50*/  F2FP.F16.F32.PACK_AB R10, R140, R137 ;  /* 0x000000898c0a723e */ /* 0x002fe200000000ff */
[----:B------:R-:W-:Y:S01]  /*9f60*/  FFMA.FTZ R4, R142, R2, -R5 ;  /* 0x000000028e047223 */ /* 0x000fe20000010805 */
[----:B--2---:R-:W-:Y:S01]  /*9f70*/  F2FP.F16.F32.PACK_AB R11, R136, R206 ;  /* 0x000000ce880b723e */ /* 0x004fe200000000ff */
[----:B------:R1:W-:Y:S01]  /*9f80*/  MUFU.EX2 R130, R0 ;  /* 0x0000000000827308 */ /* 0x0003e20000000800 */
[-C--:B------:R-:W-:Y:S01]  /*9f90*/  FFMA.FTZ R6, R144, R2.reuse, -R3 ;  /* 0x0000000290067223 */ /* 0x080fe20000010803 */
[----:B------:R-:W-:Y:S04]  /*9fa0*/  LDSM.16.MT88.4 R44, [R85+0xe000] ;  /* 0x00e00000552c783b */ /* 0x000fe80000004200 */
[C---:B------:R-:W-:Y:S08]  /*9fb0*/  HMMA.16816.F32 R48, R8.reuse, R12, R48 ;  /* 0x0000000c0830723c */ /* 0x040ff00000001830 */
[----:B------:R-:W-:Y:S01]  /*9fc0*/  HMMA.16816.F32 R40, R8, R14, R40 ;  /* 0x0000000e0828723c */ /* 0x000fe20000001828 */
[----:B------:R-:W2:Y:S01]  /*9fd0*/  LDSM.16.MT88.4 R12, [R89+0xe000] ;  /* 0x00e00000590c783b */ /* 0x000ea20000004200 */
[-C--:B-1----:R-:W-:Y:S01]  /*9fe0*/  FFMA.FTZ R0, R138, R2.reuse, -R5 ;  /* 0x000000028a007223 */ /* 0x082fe20000010805 */
[----:B------:R1:W-:Y:S04]  /*9ff0*/  MUFU.EX2 R127, R4 ;  /* 0x00000004007f7308 */ /* 0x0003e80000000800 */
[----:B------:R4:W-:Y:S01]  /*a000*/  MUFU.EX2 R131, R0 ;  /* 0x0000000000837308 */ /* 0x0009e20000000800 */
[-CC-:B-1----:R-:W-:Y:S01]  /*a010*/  FFMA.FTZ R4, R157, R2.reuse, -R3.reuse ;  /* 0x000000029d047223 */ /* 0x182fe20000010803 */
[----:B----4-:R-:W-:-:S03]  /*a020*/  FFMA.FTZ R0, R155, R2, -R3 ;  /* 0x000000029b007223 */ /* 0x010fc60000010803 */
[----:B------:R1:W-:Y:S04]  /*a030*/  MUFU.EX2 R125, R4 ;  /* 0x00000004007d7308 */ /* 0x0003e80000000800 */
[----:B------:R4:W5:Y:S04]  /*a040*/  MUFU.EX2 R129, R0 ;  /* 0x0000000000817308 */ /* 0x0009680000000800 */
[----:B------:R-:W-:Y:S01]  /*a050*/  MUFU.EX2 R126, R6 ;  /* 0x00000006007e7308 */ /* 0x000fe20000000800 */
[-C--:B-1----:R-:W-:Y:S01]  /*a060*/  FFMA.FTZ R4, R146, R2.reuse, -R3 ;  /* 0x0000000292047223 */ /* 0x082fe20000010803 */
[----:B----4-:R-:W-:Y:S01]  /*a070*/  FFMA.FTZ R0, R143, R2, -R5 ;  /* 0x000000028f007223 */ /* 0x010fe20000010805 */
[----:B------:R-:W-:-:S02]  /*a080*/  MOV R143, R101 ;  /* 0x00000065008f7202 */ /* 0x000fc40000000f00 */
[----:B------:R-:W-:Y:S02]  /*a090*/  MOV R101, R116 ;  /* 0x0000007400657202 */ /* 0x000fe40000000f00 */
[----:B------:R-:W-:Y:S02]  /*a0a0*/  MOV R116, R118 ;  /* 0x0000007600747202 */ /* 0x000fe40000000f00 */
[----:B------:R-:W-:Y:S01]  /*a0b0*/  MOV R118, R117 ;  /* 0x0000007500767202 */ /* 0x000fe20000000f00 */
[----:B------:R-:W1:Y:S01]  /*a0c0*/  MUFU.EX2 R128, R4 ;  /* 0x0000000400807308 */ /* 0x000e620000000800 */
[----:B------:R-:W-:-:S03]  /*a0d0*/  MOV R117, R124 ;  /* 0x0000007c00757202 */ /* 0x000fc60000000f00 */
[----:B------:R4:W2:Y:S01]  /*a0e0*/  MUFU.EX2 R124, R0 ;  /* 0x00000000007c7308 */ /* 0x0008a20000000800 */
[C---:B---3--:R-:W-:Y:S08]  /*a0f0*/  HMMA.16816.F32 R68, R8.reuse, R16, R68 ;  /* 0x000000100844723c */ /* 0x048ff00000001844 */
[C---:B------:R-:W-:Y:S01]  /*a100*/  HMMA.16816.F32 R60, R8.reuse, R18, R56 ;  /* 0x00000012083c723c */ /* 0x040fe20000001838 */
[----:B------:R-:W3:Y:S07]  /*a110*/  LDSM.16.MT88.4 R16, [R220+0xe000] ;  /* 0x00e00000dc10783b */ /* 0x000eee0000004200 */
[C---:B------:R-:W-:Y:S08]  /*a120*/  HMMA.16816.F32 R76, R8.reuse, R32, R76 ;  /* 0x00000020084c723c */ /* 0x040ff0000000184c */
[C---:B------:R-:W-:Y:S08]  /*a130*/  HMMA.16816.F32 R52, R8.reuse, R24, R20 ;  /* 0x000000180834723c */ /* 0x040ff00000001814 */
[C---:B------:R-:W-:Y:S01]  /*a140*/  HMMA.16816.F32 R56, R8.reuse, R26, R64 ;  /* 0x0000001a0838723c */ /* 0x040fe20000001840 */
[----:B------:R-:W3:Y:S07]  /*a150*/  LDSM.16.MT88.4 R24, [R38+0xe000] ;  /* 0x00e000002618783b */ /* 0x000eee0000004200 */
[----:B------:R-:W-:Y:S01]  /*a160*/  HMMA.16816.F32 R32, R8, R34, R28 ;  /* 0x000000220820723c */ /* 0x000fe2000000181c */
[----:B-----5:R-:W-:Y:S01]  /*a170*/  F2FP.F16.F32.PACK_AB R8, R129, R125 ;  /* 0x0000007d8108723e */ /* 0x020fe200000000ff */
[----:B----4-:R-:W-:Y:S01]  /*a180*/  FFMA.FTZ R0, R156, R2, -R5 ;  /* 0x000000029c007223 */ /* 0x010fe20000010805 */
[----:B------:R-:W-:-:S02]  /*a190*/  F2FP.F16.F32.PACK_AB R9, R127, R130 ;  /* 0x000000827f09723e */ /* 0x000fc400000000ff */
[----:B------:R-:W-:Y:S01]  /*a1a0*/  MOV R157, R121 ;  /* 0x00000079009d7202 */ /* 0x000fe20000000f00 */
[----:B------:R-:W-:Y:S01]  /*a1b0*/  FFMA.FTZ R4, R151, R2, -R5 ;  /* 0x0000000297047223 */ /* 0x000fe20000010805 */
[----:B-1----:R-:W-:Y:S02]  /*a1c0*/  F2FP.F16.F32.PACK_AB R10, R128, R126 ;  /* 0x0000007e800a723e */ /* 0x002fe400000000ff */
[----:B--2---:R-:W-:Y:S01]  /*a1d0*/  F2FP.F16.F32.PACK_AB R11, R124, R131 ;  /* 0x000000837c0b723e */ /* 0x004fe200000000ff */
[----:B------:R1:W-:Y:S01]  /*a1e0*/  MUFU.EX2 R121, R0 ;  /* 0x0000000000797308 */ /* 0x0003e20000000800 */
[----:B------:R-:W-:Y:S02]  /*a1f0*/  MOV R142, R120 ;  /* 0x00000078008e7202 */ /* 0x000fe40000000f00 */
[----:B------:R-:W-:Y:S01]  /*a200*/  MOV R138, R122 ;  /* 0x0000007a008a7202 */ /* 0x000fe20000000f00 */
[----:B------:R-:W-:Y:S01]  /*a210*/  FFMA.FTZ R6, R152, R2, -R3 ;  /* 0x0000000298067223 */ /* 0x000fe20000010803 */
[----:B------:R-:W-:Y:S01]  /*a220*/  MOV R155, R117 ;  /* 0x00000075009b7202 */ /* 0x000fe20000000f00 */
[C---:B------:R-:W-:Y:S01]  /*a230*/  HMMA.16816.F32 R48, R8.reuse, R12, R48 ;  /* 0x0000000c0830723c */ /* 0x040fe20000001830 */
[----:B------:R-:W-:Y:S01]  /*a240*/  MOV R144, R118 ;  /* 0x0000007600907202 */ /* 0x000fe20000000f00 */
[----:B------:R-:W-:Y:S06]  /*a250*/  LDSM.16.MT88.4 R28, [R85+0xe800] ;  /* 0x00e80000551c783b */ /* 0x000fec0000004200 */
[----:B------:R-:W-:Y:S01]  /*a260*/  HMMA.16816.F32 R20, R8, R14, R40 ;  /* 0x0000000e0814723c */ /* 0x000fe20000001828 */
[----:B------:R-:W2:Y:S01]  /*a270*/  LDSM.16.MT88.4 R12, [R89+0xe800] ;  /* 0x00e80000590c783b */ /* 0x000ea20000004200 */
[----:B-1----:R-:W-:Y:S01]  /*a280*/  FFMA.FTZ R0, R148, R2, -R5 ;  /* 0x0000000294007223 */ /* 0x002fe20000010805 */
[----:B------:R1:W-:Y:S04]  /*a290*/  MUFU.EX2 R122, R4 ;  /* 0x00000004007a7308 */ /* 0x0003e80000000800 */
[----:B------:R4:W-:Y:S01]  /*a2a0*/  MUFU.EX2 R120, R0 ;  /* 0x0000000000787308 */ /* 0x0009e20000000800 */
[----:B------:R-:W-:Y:S01]  /*a2b0*/  MOV R151, R116 ;  /* 0x0000007400977202 */ /* 0x000fe20000000f00 */
[-CC-:B-1----:R-:W-:Y:S01]  /*a2c0*/  FFMA.FTZ R4, R161, R2.reuse, -R3.reuse ;  /* 0x00000002a1047223 */ /* 0x182fe20000010803 */
[----:B----4-:R-:W-:-:S03]  /*a2d0*/  FFMA.FTZ R0, R159, R2, -R3 ;  /* 0x000000029f007223 */ /* 0x010fc60000010803 */
[----:B------:R1:W-:Y:S04]  /*a2e0*/  MUFU.EX2 R116, R4 ;  /* 0x0000000400747308 */ /* 0x0003e80000000800 */
[----:B------:R4:W5:Y:S01]  /*a2f0*/  MUFU.EX2 R117, R0 ;  /* 0x0000000000757308 */ /* 0x0009620000000800 */
[----:B------:R-:W-:-:S03]  /*a300*/  MOV R161, R123 ;  /* 0x0000007b00a17202 */ /* 0x000fc60000000f00 */
[----:B------:R-:W-:Y:S01]  /*a310*/  MUFU.EX2 R119, R6 ;  /* 0x0000000600777308 */ /* 0x000fe20000000800 */
[-C--:B-1----:R-:W-:Y:S01]  /*a320*/  FFMA.FTZ R4, R154, R2.reuse, -R3 ;  /* 0x000000029a047223 */ /* 0x082fe20000010803 */
[----:B----4-:R-:W-:-:S03]  /*a330*/  FFMA.FTZ R0, R150, R2, -R5 ;  /* 0x0000000296007223 */ /* 0x010fc60000010805 */
[----:B------:R-:W1:Y:S04]  /*a340*/  MUFU.EX2 R123, R4 ;  /* 0x00000004007b7308 */ /* 0x000e680000000800 */
[----:B------:R-:W4:Y:S01]  /*a350*/  MUFU.EX2 R118, R0 ;  /* 0x0000000000767308 */ /* 0x000f220000000800 */
[C---:B---3--:R-:W-:Y:S08]  /*a360*/  HMMA.16816.F32 R64, R8.reuse, R16, R68 ;  /* 0x000000100840723c */ /* 0x048ff00000001844 */
[C---:B------:R-:W-:Y:S01]  /*a370*/  HMMA.16816.F32 R60, R8.reuse, R18, R60 ;  /* 0x00000012083c723c */ /* 0x040fe2000000183c */
[----:B------:R-:W3:Y:S07]  /*a380*/  LDSM.16.MT88.4 R16, [R220+0xe800] ;  /* 0x00e80000dc10783b */ /* 0x000eee0000004200 */
[C---:B------:R-:W-:Y:S08]  /*a390*/  HMMA.16816.F32 R40, R8.reuse, R44, R52 ;  /* 0x0000002c0828723c */ /* 0x040ff00000001834 */
[C---:B------:R-:W-:Y:S08]  /*a3a0*/  HMMA.16816.F32 R52, R8.reuse, R46, R56 ;  /* 0x0000002e0834723c */ /* 0x040ff00000001838 */
[C---:B------:R-:W-:Y:S08]  /*a3b0*/  HMMA.16816.F32 R68, R8.reuse, R24, R76 ;  /* 0x000000180844723c */ /* 0x040ff0000000184c */
[----:B------:R-:W-:Y:S01]  /*a3c0*/  HMMA.16816.F32 R44, R8, R26, R32 ;  /* 0x0000001a082c723c */ /* 0x000fe20000001820 */
[----:B-----5:R-:W-:Y:S01]  /*a3d0*/  F2FP.F16.F32.PACK_AB R8, R117, R116 ;  /* 0x000000747508723e */ /* 0x020fe200000000ff */
[----:B------:R-:W5:Y:S01]  /*a3e0*/  LDSM.16.MT88.4 R32, [R38+0xe800] ;  /* 0x00e800002620783b */ /* 0x000f620000004200 */
[----:B------:R-:W-:-:S02]  /*a3f0*/  F2FP.F16.F32.PACK_AB R9, R122, R121 ;  /* 0x000000797a09723e */ /* 0x000fc400000000ff */
[----:B-1----:R-:W-:Y:S02]  /*a400*/  F2FP.F16.F32.PACK_AB R10, R123, R119 ;  /* 0x000000777b0a723e */ /* 0x002fe400000000ff */
[----:B----4-:R-:W-:Y:S01]  /*a410*/  F2FP.F16.F32.PACK_AB R11, R118, R120 ;  /* 0x00000078760b723e */ /* 0x010fe200000000ff */
[----:B------:R-:W-:Y:S01]  /*a420*/  FFMA.FTZ R0, R162, R2, -R5 ;  /* 0x00000002a2007223 */ /* 0x000fe20000010805 */
[----:B------:R-:W-:-:S05]  /*a430*/  MOV R78, R113 ;  /* 0x00000071004e7202 */ /* 0x000fca0000000f00 */
[----:B--2---:R-:W-:Y:S01]  /*a440*/  HMMA.16816.F32 R48, R8, R12, R48 ;  /* 0x0000000c0830723c */ /* 0x004fe20000001830 */
[----:B------:R1:W-:Y:S01]  /*a450*/  MUFU.EX2 R113, R0 ;  /* 0x0000000000717308 */ /* 0x0003e20000000800 */
[----:B------:R-:W-:-:S06]  /*a460*/  FFMA.FTZ R4, R158, R2, -R5 ;  /* 0x000000029e047223 */ /* 0x000fcc0000010805 */
[----:B------:R-:W-:Y:S01]  /*a470*/  HMMA.16816.F32 R24, R8, R14, R20 ;  /* 0x0000000e0818723c */ /* 0x000fe20000001814 */
[----:B------:R-:W2:Y:S01]  /*a480*/  LDSM.16.MT88.4 R12, [R89+0xf000] ;  /* 0x00f00000590c783b */ /* 0x000ea20000004200 */
[----:B------:R-:W-:Y:S02]  /*a490*/  MOV R145, R114 ;  /* 0x0000007200917202 */ /* 0x000fe40000000f00 */
[----:B------:R-:W-:Y:S01]  /*a4a0*/  MOV R77, R115 ;  /* 0x00000073004d7202 */ /* 0x000fe20000000f00 */
[----:B-1----:R-:W-:Y:S01]  /*a4b0*/  FFMA.FTZ R0, R153, R2, -R5 ;  /* 0x0000000299007223 */ /* 0x002fe20000010805 */
[----:B------:R1:W-:Y:S04]  /*a4c0*/  MUFU.EX2 R114, R4 ;  /* 0x0000000400727308 */ /* 0x0003e80000000800 */
[----:B------:R4:W-:Y:S01]  /*a4d0*/  MUFU.EX2 R115, R0 ;  /* 0x0000000000737308 */ /* 0x0009e20000000800 */
[----:B------:R-:W-:-:S02]  /*a4e0*/  MOV R152, R110 ;  /* 0x0000006e00987202 */ /* 0x000fc40000000f00 */
[----:B------:R-:W-:Y:S01]  /*a4f0*/  MOV R147, R109 ;  /* 0x0000006d00937202 */ /* 0x000fe20000000f00 */
[-CC-:B------:R-:W-:Y:S01]  /*a500*/  FFMA.FTZ R6, R163, R2.reuse, -R3.reuse ;  /* 0x00000002a3067223 */ /* 0x180fe20000010803 */
[-CC-:B-1----:R-:W-:Y:S01]  /*a510*/  FFMA.FTZ R4, R169, R2.reuse, -R3.reuse ;  /* 0x00000002a9047223 */ /* 0x182fe20000010803 */
[----:B----4-:R-:W-:-:S03]  /*a520*/  FFMA.FTZ R0, R171, R2, -R3 ;  /* 0x00000002ab007223 */ /* 0x010fc60000010803 */
[----:B------:R1:W-:Y:S04]  /*a530*/  MUFU.EX2 R109, R4 ;  /* 0x00000004006d7308 */ /* 0x0003e80000000800 */
[----:B------:R4:W2:Y:S01]  /*a540*/  MUFU.EX2 R110, R0 ;  /* 0x00000000006e7308 */ /* 0x0008a20000000800 */
[----:B------:R-:W-:Y:S02]  /*a550*/  MOV R148, R111 ;  /* 0x0000006f00947202 */ /* 0x000fe40000000f00 */
[----:B------:R-:W-:Y:S01]  /*a560*/  MOV R154, R108 ;  /* 0x0000006c009a7202 */ /* 0x000fe20000000f00 */
[----:B------:R-:W-:Y:S01]  /*a570*/  MUFU.EX2 R111, R6 ;  /* 0x00000006006f7308 */ /* 0x000fe20000000800 */
[----:B------:R-:W-:Y:S01]  /*a580*/  MOV R149, R112 ;  /* 0x0000007000957202 */ /* 0x000fe20000000f00 */
[-C--:B-1----:R-:W-:Y:S01]  /*a590*/  FFMA.FTZ R4, R164, R2.reuse, -R3 ;  /* 0x00000002a4047223 */ /* 0x082fe20000010803 */
[----:B----4-:R-:W-:-:S03]  /*a5a0*/  FFMA.FTZ R0, R160, R2, -R5 ;  /* 0x00000002a0007223 */ /* 0x010fc60000010805 */
[----:B------:R-:W1:Y:S01]  /*a5b0*/  MUFU.EX2 R112, R4 ;  /* 0x0000000400707308 */ /* 0x000e620000000800 */
[C---:B------:R-:W-:Y:S01]  /*a5c0*/  HMMA.16816.F32 R20, R8.reuse, R28, R40 ;  /* 0x0000001c0814723c */ /* 0x040fe20000001828 */
[----:B------:R-:W-:Y:S02]  /*a5d0*/  LDSM.16.MT88.4 R40, [R38+0xf000] ;  /* 0x00f000002628783b */ /* 0x000fe40000004200 */
[----:B------:R-:W4:Y:S05]  /*a5e0*/  MUFU.EX2 R108, R0 ;  /* 0x00000000006c7308 */ /* 0x000f2a0000000800 */
[C---:B------:R-:W-:Y:S01]  /*a5f0*/  HMMA.16816.F32 R52, R8.reuse, R30, R52 ;  /* 0x0000001e0834723c */ /* 0x040fe20000001834 */
[----:B------:R-:W4:Y:S07]  /*a600*/  LDSM.16.MT88.4 R28, [R85+0xf000] ;  /* 0x00f00000551c783b */ /* 0x000f2e0000004200 */
[C---:B---3--:R-:W-:Y:S08]  /*a610*/  HMMA.16816.F32 R64, R8.reuse, R16, R64 ;  /* 0x000000100840723c */ /* 0x048ff00000001840 */
[C---:B------:R-:W-:Y:S01]  /*a620*/  HMMA.16816.F32 R56, R8.reuse, R18, R60 ;  /* 0x000000120838723c */ /* 0x040fe2000000183c */
[----:B------:R-:W3:Y:S07]  /*a630*/  LDSM.16.MT88.4 R16, [R220+0xf000] ;  /* 0x00f00000dc10783b */ /* 0x000eee0000004200 */
[C---:B-----5:R-:W-:Y:S08]  /*a640*/  HMMA.16816.F32 R68, R8.reuse, R32, R68 ;  /* 0x000000200844723c */ /* 0x060ff00000001844 */
[----:B------:R-:W-:Y:S01]  /*a650*/  HMMA.16816.F32 R44, R8, R34, R44 ;  /* 0x00000022082c723c */ /* 0x000fe2000000182c */
[----:B--2---:R-:W-:-:S02]  /*a660*/  F2FP.F16.F32.PACK_AB R8, R110, R109 ;  /* 0x0000006d6e08723e */ /* 0x004fc400000000ff */
[----:B------:R-:W-:Y:S02]  /*a670*/  F2FP.F16.F32.PACK_AB R9, R114, R113 ;  /* 0x000000717209723e */ /* 0x000fe400000000ff */
[----:B-1----:R-:W-:Y:S02]  /*a680*/  F2FP.F16.F32.PACK_AB R10, R112, R111 ;  /* 0x0000006f700a723e */ /* 0x002fe400000000ff */
[----:B----4-:R-:W-:Y:S01]  /*a690*/  F2FP.F16.F32.PACK_AB R11, R108, R115 ;  /* 0x000000736c0b723e */ /* 0x010fe200000000ff */
[----:B------:R-:W-:Y:S01]  /*a6a0*/  FFMA.FTZ R0, R172, R2, -R5 ;  /* 0x00000002ac007223 */ /* 0x000fe20000010805 */
[----:B------:R-:W-:-:S05]  /*a6b0*/  MOV R150, R105 ;  /* 0x0000006900967202 */ /* 0x000fca0000000f00 */
[----:B------:R-:W-:Y:S01]  /*a6c0*/  HMMA.16816.F32 R48, R8, R12, R48 ;  /* 0x0000000c0830723c */ /* 0x000fe20000001830 */
[----:B------:R1:W-:Y:S01]  /*a6d0*/  MUFU.EX2 R105, R0 ;  /* 0x0000000000697308 */ /* 0x0003e20000000800 */
[----:B------:R-:W-:-:S06]  /*a6e0*/  FFMA.FTZ R4, R166, R2, -R5 ;  /* 0x00000002a6047223 */ /* 0x000fcc0000010805 */
[----:B------:R-:W-:Y:S01]  /*a6f0*/  HMMA.16816.F32 R32, R8, R14, R24 ;  /* 0x0000000e0820723c */ /* 0x000fe20000001818 */
[----:B------:R-:W2:Y:S04]  /*a700*/  LDSM.16.MT88.4 R12, [R89+0xf800] ;  /* 0x00f80000590c783b */ /* 0x000ea80000004200 */
[----:B------:R-:W4:Y:S01]  /*a710*/  LDSM.16.MT88.4 R24, [R85+0xf800] ;  /* 0x00f800005518783b */ /* 0x000f220000004200 */
[----:B-1----:R-:W-:Y:S01]  /*a720*/  FFMA.FTZ R0, R165, R2, -R5 ;  /* 0x00000002a5007223 */ /* 0x002fe20000010805 */
[----:B------:R-:W-:Y:S02]  /*a730*/  MOV R141, R106 ;  /* 0x0000006a008d7202 */ /* 0x000fe40000000f00 */
[----:B------:R-:W-:Y:S01]  /*a740*/  MOV R90, R107 ;  /* 0x0000006b005a7202 */ /* 0x000fe20000000f00 */
[----:B------:R1:W-:Y:S04]  /*a750*/  MUFU.EX2 R106, R4 ;  /* 0x00000004006a7308 */ /* 0x0003e80000000800 */
[----:B------:R5:W-:Y:S01]  /*a760*/  MUFU.EX2 R107, R0 ;  /* 0x00000000006b7308 */ /* 0x000be20000000800 */
[----:B------:R-:W-:Y:S01]  /*a770*/  MOV R156, R101 ;  /* 0x00000065009c7202 */ /* 0x000fe20000000f00 */
[-CC-:B------:R-:W-:Y:S01]  /*a780*/  FFMA.FTZ R6, R170, R2.reuse, -R3.reuse ;  /* 0x00000002aa067223 */ /* 0x180fe20000010803 */
[-CC-:B-1----:R-:W-:Y:S01]  /*a790*/  FFMA.FTZ R4, R175, R2.reuse, -R3.reuse ;  /* 0x00000002af047223 */ /* 0x182fe20000010803 */
[----:B-----5:R-:W-:-:S03]  /*a7a0*/  FFMA.FTZ R0, R174, R2, -R3 ;  /* 0x00000002ae007223 */ /* 0x020fc60000010803 */
[----:B------:R1:W-:Y:S04]  /*a7b0*/  MUFU.EX2 R103, R4 ;  /* 0x0000000400677308 */ /* 0x0003e80000000800 */
[----:B------:R5:W2:Y:S01]  /*a7c0*/  MUFU.EX2 R101, R0 ;  /* 0x0000000000657308 */ /* 0x000aa20000000800 */
[----:B------:R-:W-:Y:S02]  /*a7d0*/  MOV R146, R100 ;  /* 0x0000006400927202 */ /* 0x000fe40000000f00 */
[----:B------:R-:W-:Y:S01]  /*a7e0*/  MOV R79, R104 ;  /* 0x00000068004f7202 */ /* 0x000fe20000000f00 */
[----:B------:R-:W-:Y:S01]  /*a7f0*/  MUFU.EX2 R102, R6 ;  /* 0x0000000600667308 */ /* 0x000fe20000000800 */
[-C--:B-1----:R-:W-:Y:S01]  /*a800*/  FFMA.FTZ R4, R173, R2.reuse, -R3 ;  /* 0x00000002ad047223 */ /* 0x082fe20000010803 */
[----:B-----5:R-:W-:-:S03]  /*a810*/  FFMA.FTZ R0, R167, R2, -R5 ;  /* 0x00000002a7007223 */ /* 0x020fc60000010805 */
[----:B------:R-:W1:Y:S01]  /*a820*/  MUFU.EX2 R104, R4 ;  /* 0x0000000400687308 */ /* 0x000e620000000800 */
[C---:B------:R-:W-:Y:S03]  /*a830*/  HMMA.16816.F32 R20, R8.reuse, R28, R20 ;  /* 0x0000001c0814723c */ /* 0x040fe60000001814 */
[----:B------:R-:W5:Y:S05]  /*a840*/  MUFU.EX2 R100, R0 ;  /* 0x0000000000647308 */ /* 0x000f6a0000000800 */
[C---:B---3--:R-:W-:Y:S08]  /*a850*/  HMMA.16816.F32 R60, R8.reuse, R16, R64 ;  /* 0x00000010083c723c */ /* 0x048ff00000001840 */
[C---:B------:R-:W-:Y:S01]  /*a860*/  HMMA.16816.F32 R64, R8.reuse, R18, R56 ;  /* 0x000000120840723c */ /* 0x040fe20000001838 */
[----:B------:R-:W3:Y:S07]  /*a870*/  LDSM.16.MT88.4 R16, [R220+0xf800] ;  /* 0x00f80000dc10783b */ /* 0x000eee0000004200 */
[C---:B------:R-:W-:Y:S08]  /*a880*/  HMMA.16816.F32 R56, R8.reuse, R40, R68 ;  /* 0x000000280838723c */ /* 0x040ff00000001844 */
[C---:B------:R-:W-:Y:S01]  /*a890*/  HMMA.16816.F32 R52, R8.reuse, R30, R52 ;  /* 0x0000001e0834723c */ /* 0x040fe20000001834 */
[----:B------:R-:W3:Y:S07]  /*a8a0*/  LDSM.16.MT88.4 R28, [R38+0xf800] ;  /* 0x00f80000261c783b */ /* 0x000eee0000004200 */
[----:B------:R-:W-:Y:S01]  /*a8b0*/  HMMA.16816.F32 R40, R8, R42, R44 ;  /* 0x0000002a0828723c */ /* 0x000fe2000000182c */
[----:B--2---:R-:W-:-:S02]  /*a8c0*/  F2FP.F16.F32.PACK_AB R8, R101, R103 ;  /* 0x000000676508723e */ /* 0x004fc400000000ff */
[----:B------:R-:W-:Y:S02]  /*a8d0*/  F2FP.F16.F32.PACK_AB R9, R106, R105 ;  /* 0x000000696a09723e */ /* 0x000fe400000000ff */
[----:B-1----:R-:W-:Y:S02]  /*a8e0*/  F2FP.F16.F32.PACK_AB R10, R104, R102 ;  /* 0x00000066680a723e */ /* 0x002fe400000000ff */
[----:B-----5:R-:W-:Y:S01]  /*a8f0*/  F2FP.F16.F32.PACK_AB R11, R100, R107 ;  /* 0x0000006b640b723e */ /* 0x020fe200000000ff */
[-CC-:B------:R-:W-:Y:S01]  /*a900*/  FFMA.FTZ R0, R179, R2.reuse, -R5.reuse ;  /* 0x00000002b3007223 */ /* 0x180fe20000010805 */
[----:B------:R-:W-:-:S05]  /*a910*/  FFMA.FTZ R4, R176, R2, -R5 ;  /* 0x00000002b0047223 */ /* 0x000fca0000010805 */
[C---:B------:R-:W-:Y:S01]  /*a920*/  HMMA.16816.F32 R44, R8.reuse, R12, R48 ;  /* 0x0000000c082c723c */ /* 0x040fe20000001830 */
[----:B------:R1:W-:Y:S07]  /*a930*/  MUFU.EX2 R99, R0 ;  /* 0x0000000000637308 */ /* 0x0003ee0000000800 */
[C---:B------:R-:W-:Y:S01]  /*a940*/  HMMA.16816.F32 R32, R8.reuse, R14, R32 ;  /* 0x0000000e0820723c */ /* 0x040fe20000001820 */
[----:B------:R-:W2:Y:S07]  /*a950*/  LDSM.16.MT88.4 R12, [R89+0x10000] ;  /* 0x01000000590c783b */ /* 0x000eae0000004200 */
[----:B----4-:R-:W-:Y:S01]  /*a960*/  HMMA.16816.F32 R80, R8, R24, R20 ;  /* 0x000000180850723c */ /* 0x010fe20000001814 */
[----:B------:R-:W4:Y:S01]  /*a970*/  LDSM.16.MT88.4 R20, [R85+0x10000] ;  /* 0x010000005514783b */ /* 0x000f220000004200 */
[----:B-1----:R-:W-:Y:S01]  /*a980*/  FFMA.FTZ R0, R177, R2, -R5 ;  /* 0x00000002b1007223 */ /* 0x002fe20000010805 */
[----:B------:R1:W-:Y:S01]  /*a990*/  MUFU.EX2 R96, R4 ;  /* 0x0000000400607308 */ /* 0x0003e20000000800 */
[----:B------:R-:W-:-:S02]  /*a9a0*/  MOV R162, R150 ;  /* 0x0000009600a27202 */ /* 0x000fc40000000f00 */
[----:B------:R-:W-:Y:S01]  /*a9b0*/  MOV R150, R161 ;  /* 0x000000a100967202 */ /* 0x000fe20000000f00 */
[----:B------:R5:W-:Y:S01]  /*a9c0*/  MUFU.EX2 R98, R0 ;  /* 0x0000000000627308 */ /* 0x000be20000000800 */
[----:B------:R-:W-:Y:S02]  /*a9d0*/  MOV R161, R148 ;  /* 0x0000009400a17202 */ /* 0x000fe40000000f00 */
[----:B------:R-:W-:Y:S02]  /*a9e0*/  MOV R76, R93 ;  /* 0x0000005d004c7202 */ /* 0x000fe40000000f00 */
[----:B------:R-:W-:Y:S01]  /*a9f0*/  MOV R148, R151 ;  /* 0x0000009700947202 */ /* 0x000fe20000000f00 */
[--C-:B-1----:R-:W-:Y:S01]  /*aa00*/  FFMA.FTZ R4, R183, R2, -R3.reuse ;  /* 0x00000002b7047223 */ /* 0x102fe20000010803 */
[----:B------:R-:W-:Y:S01]  /*aa10*/  MOV R151, R156 ;  /* 0x0000009c00977202 */ /* 0x000fe20000000f00 */
[-CC-:B-----5:R-:W-:Y:S02]  /*aa20*/  FFMA.FTZ R0, R182, R2.reuse, -R3.reuse ;  /* 0x00000002b6007223 */ /* 0x1a0fe40000010803 */
[----:B------:R1:W-:Y:S01]  /*aa30*/  MUFU.EX2 R93, R4 ;  /* 0x00000004005d7308 */ /* 0x0003e20000000800 */
[----:B------:R-:W-:Y:S01]  /*aa40*/  MOV R159, R95 ;  /* 0x0000005f009f7202 */ /* 0x000fe20000000f00 */
[----:B------:R-:W-:Y:S01]  /*aa50*/  FFMA.FTZ R6, R181, R2, -R3 ;  /* 0x00000002b5067223 */ /* 0x000fe20000010803 */
[----:B------:R-:W-:Y:S01]  /*aa60*/  MOV R156, R143 ;  /* 0x0000008f009c7202 */ /* 0x000fe20000000f00 */
[----:B------:R5:W2:Y:S01]  /*aa70*/  MUFU.EX2 R95, R0 ;  /* 0x00000000005f7308 */ /* 0x000aa20000000800 */
[----:B------:R-:W-:-:S02]  /*aa80*/  MOV R143, R146 ;  /* 0x00000092008f7202 */ /* 0x000fc40000000f00 */
[----:B------:R-:W-:Y:S02]  /*aa90*/  MOV R146, R91 ;  /* 0x0000005b00927202 */ /* 0x000fe40000000f00 */
[----:B------:R-:W-:Y:S01]  /*aaa0*/  MOV R91, R94 ;  /* 0x0000005e005b7202 */ /* 0x000fe20000000f00 */
[-C--:B-1----:R-:W-:Y:S01]  /*aab0*/  FFMA.FTZ R4, R180, R2.reuse, -R3 ;  /* 0x00000002b4047223 */ /* 0x082fe20000010803 */
[----:B------:R1:W-:Y:S01]  /*aac0*/  MUFU.EX2 R97, R6 ;  /* 0x0000000600617308 */ /* 0x0003e20000000800 */
[----:B-----5:R-:W-:-:S03]  /*aad0*/  FFMA.FTZ R0, R178, R2, -R5 ;  /* 0x00000002b2007223 */ /* 0x020fc60000010805 */
[----:B------:R5:W4:Y:S01]  /*aae0*/  MUFU.EX2 R94, R4 ;  /* 0x00000004005e7308 */ /* 0x000b220000000800 */
[----:B------:R-:W-:Y:S02]  /*aaf0*/  MOV R169, R77 ;  /* 0x0000004d00a97202 */ /* 0x000fe40000000f00 */
[----:B------:R-:W-:Y:S02]  /*ab00*/  MOV R158, R79 ;  /* 0x0000004f009e7202 */ /* 0x000fe40000000f00 */
[----:B------:R-:W-:Y:S01]  /*ab10*/  MOV R153, R78 ;  /* 0x0000004e00997202 */ /* 0x000fe20000000f00 */
[----:B-1----:R-:W-:Y:S01]  /*ab20*/  FADD.FTZ R6, R76, R36 ;  /* 0x000000244c067221 */ /* 0x002fe20000010000 */
[----:B-----5:R-:W-:Y:S02]  /*ab30*/  FADD.FTZ R4, R92, R7 ;  /* 0x000000075c047221 */ /* 0x020fe40000010000 */
[----:B------:R1:W5:Y:S01]  /*ab40*/  MUFU.EX2 R92, R0 ;  /* 0x00000000005c7308 */ /* 0x0003620000000800 */
[----:B------:R-:W-:Y:S01]  /*ab50*/  HMMA.16816.F32 R76, R8, R26, R52 ;  /* 0x0000001a084c723c */ /* 0x000fe20000001834 */
[----:B------:R-:W-:Y:S01]  /*ab60*/  FADD.FTZ R4, R153, R4 ;  /* 0x0000000499047221 */ /* 0x000fe20000010000 */
[----:B-1----:R-:W-:-:S06]  /*ab70*/  FADD.FTZ R0, R169, R6 ;  /* 0x00000006a9007221 */ /* 0x002fcc0000010000 */
[C---:B---3--:R-:W-:Y:S01]  /*ab80*/  HMMA.16816.F32 R60, R8.reuse, R16, R60 ;  /* 0x00000010083c723c */ /* 0x048fe2000000183c */
[----:B------:R-:W1:Y:S01]  /*ab90*/  LDSM.16.MT88.4 R24, [R38+0x10000] ;  /* 0x010000002618783b */ /* 0x000e620000004200 */
[----:B------:R-:W-:Y:S01]  /*aba0*/  FADD.FTZ R7, R158, R0 ;  /* 0x000000009e077221 */ /* 0x000fe20000010000 */
[--C-:B------:R-:W-:Y:S01]  /*abb0*/  FFMA.FTZ R0, R189, R2, -R5.reuse ;  /* 0x00000002bd007223 */ /* 0x100fe20000010805 */
[----:B------:R-:W-:Y:S02]  /*abc0*/  MOV R158, R148 ;  /* 0x00000094009e7202 */ /* 0x000fe40000000f00 */
[----:B------:R-:W-:Y:S02]  /*abd0*/  MOV R148, R91 ;  /* 0x0000005b00947202 */ /* 0x000fe40000000f00 */
[----:B------:R-:W-:Y:S01]  /*abe0*/  HMMA.16816.F32 R64, R8, R18, R64 ;  /* 0x000000120840723c */ /* 0x000fe20000001840 */
[----:B------:R3:W-:Y:S01]  /*abf0*/  MUFU.EX2 R91, R0 ;  /* 0x00000000005b7308 */ /* 0x0007e20000000800 */
[----:B------:R-:W-:Y:S01]  /*ac00*/  FADD.FTZ R36, R162, R4 ;  /* 0x00000004a2247221 */ /* 0x000fe20000010000 */
[----:B------:R-:W-:Y:S01]  /*ac10*/  MOV R169, R151 ;  /* 0x0000009700a97202 */ /* 0x000fe20000000f00 */
[----:B------:R-:W-:Y:S01]  /*ac20*/  FFMA.FTZ R4, R188, R2, -R5 ;  /* 0x00000002bc047223 */ /* 0x000fe20000010805 */
[----:B------:R-:W-:-:S03]  /*ac30*/  MOV R151, R143 ;  /* 0x0000008f00977202 */ /* 0x000fc60000000f00 */
[----:B------:R-:W-:Y:S01]  /*ac40*/  HMMA.16816.F32 R68, R8, R28, R56 ;  /* 0x0000001c0844723c */ /* 0x000fe20000001838 */
[----:B------:R-:W-:Y:S02]  /*ac50*/  MOV R143, R146 ;  /* 0x00000092008f7202 */ /* 0x000fe40000000f00 */
[----:B------:R-:W-:-:S05]  /*ac60*/  MOV R153, R90 ;  /* 0x0000005a00997202 */ /* 0x000fca0000000f00 */
[----:B------:R-:W-:Y:S01]  /*ac70*/  HMMA.16816.F32 R52, R8, R30, R40 ;  /* 0x0000001e0834723c */ /* 0x000fe20000001828 */
[----:B--2---:R-:W-:Y:S01]  /*ac80*/  F2FP.F16.F32.PACK_AB R8, R95, R93 ;  /* 0x0000005d5f08723e */ /* 0x004fe200000000ff */
[-C--:B---3--:R-:W-:Y:S01]  /*ac90*/  FFMA.FTZ R0, R39, R2.reuse, -R5 ;  /* 0x0000000227007223 */ /* 0x088fe20000010805 */
[----:B------:R-:W-:Y:S01]  /*aca0*/  F2FP.F16.F32.PACK_AB R9, R96, R99 ;  /* 0x000000636009723e */ /* 0x000fe200000000ff */
[--C-:B------:R-:W-:Y:S01]  /*acb0*/  FFMA.FTZ R6, R184, R2, -R3.reuse ;  /* 0x00000002b8067223 */ /* 0x100fe20000010803 */
[----:B----4-:R-:W-:Y:S01]  /*acc0*/  F2FP.F16.F32.PACK_AB R10, R94, R97 ;  /* 0x000000615e0a723e */ /* 0x010fe200000000ff */
[----:B------:R-:W2:Y:S01]  /*acd0*/  LDSM.16.MT88.4 R16, [R220+0x10000] ;  /* 0x01000000dc10783b */ /* 0x000ea20000004200 */
[----:B-----5:R-:W-:Y:S01]  /*ace0*/  F2FP.F16.F32.PACK_AB R11, R92, R98 ;  /* 0x000000625c0b723e */ /* 0x020fe200000000ff */
[----:B------:R3:W-:Y:S01]  /*acf0*/  MUFU.EX2 R90, R0 ;  /* 0x00000000005a7308 */ /* 0x0007e20000000800 */
[----:B------:R-:W-:Y:S01]  /*ad00*/  MOV R146, R87 ;  /* 0x0000005700927202 */ /* 0x000fe20000000f00 */
[----:B------:R-:W-:Y:S02]  /*ad10*/  LDSM.16.MT88.4 R28, [R89+0x10800] ;  /* 0x01080000591c783b */ /* 0x000fe40000004200 */
[----:B------:R4:W-:Y:S01]  /*ad20*/  MUFU.EX2 R87, R4 ;  /* 0x0000000400577308 */ /* 0x0009e20000000800 */
[----:B------:R-:W-:Y:S01]  /*ad30*/  MOV R162, R161 ;  /* 0x000000a100a27202 */ /* 0x000fe20000000f00 */
[----:B------:R-:W-:Y:S01]  /*ad40*/  HMMA.16816.F32 R48, R8, R12, R44 ;  /* 0x0000000c0830723c */ /* 0x000fe2000000182c */
[----:B------:R-:W-:Y:S01]  /*ad50*/  MOV R161, R86 ;  /* 0x0000005600a17202 */ /* 0x000fe20000000f00 */
[----:B---3--:R-:W-:-:S06]  /*ad60*/  FFMA.FTZ R0, R190, R2, -R3 ;  /* 0x00000002be007223 */ /* 0x008fcc0000010803 */
[C---:B------:R-:W-:Y:S01]  /*ad70*/  HMMA.16816.F32 R44, R8.reuse, R20, R80 ;  /* 0x00000014082c723c */ /* 0x040fe20000001850 */
[-CC-:B----4-:R-:W-:Y:S01]  /*ad80*/  FFMA.FTZ R4, R191, R2.reuse, -R3.reuse ;  /* 0x00000002bf047223 */ /* 0x190fe20000010803 */
[----:B------:R3:W-:Y:S04]  /*ad90*/  MUFU.EX2 R80, R0 ;  /* 0x0000000000507308 */ /* 0x0007e80000000800 */
[----:B------:R4:W5:Y:S02]  /*ada0*/  MUFU.EX2 R86, R4 ;  /* 0x0000000400567308 */ /* 0x0009640000000800 */
[----:B------:R-:W-:Y:S01]  /*adb0*/  HMMA.16816.F32 R40, R8, R22, R76 ;  /* 0x000000160828723c */ /* 0x000fe2000000184c */
[----:B------:R-:W-:Y:S01]  /*adc0*/  LDSM.16.MT88.4 R20, [R38+0x10800] ;  /* 0x010800002614783b */ /* 0x000fe20000004200 */
[----:B------:R1:W-:Y:S01]  /*add0*/  MUFU.EX2 R81, R6 ;  /* 0x0000000600517308 */ /* 0x0003e20000000800 */
[----:B---3--:R-:W-:Y:S01]  /*ade0*/  FFMA.FTZ R0, R186, R2, -R3 ;  /* 0x00000002ba007223 */ /* 0x008fe20000010803 */
[----:B----4-:R-:W-:-:S03]  /*adf0*/  FADD.FTZ R4, R169, R7 ;  /* 0x00000007a9047221 */ /* 0x010fc60000010000 */
[----:B------:R3:W4:Y:S01]  /*ae00*/  MUFU.EX2 R77, R0 ;  /* 0x00000000004d7308 */ /* 0x0007220000000800 */
[----:B-1----:R-:W-:Y:S01]  /*ae10*/  FADD.FTZ R6, R153, R36 ;  /* 0x0000002499067221 */ /* 0x002fe20000010000 */
[----:B---3--:R-:W-:-:S03]  /*ae20*/  FADD.FTZ R0, R158, R4 ;  /* 0x000000049e007221 */ /* 0x008fc60000010000 */
[----:B------:R-:W-:Y:S01]  /*ae30*/  FADD.FTZ R4, R162, R6 ;  /* 0x00000006a2047221 */ /* 0x000fe20000010000 */
[----:B------:R-:W-:-:S03]  /*ae40*/  FADD.FTZ R0, R150, R0 ;  /* 0x0000000096007221 */ /* 0x000fc60000010000 */
[----:B------:R-:W-:Y:S01]  /*ae50*/  FADD.FTZ R4, R154, R4 ;  /* 0x000000049a047221 */ /* 0x000fe20000010000 */
[----:B------:R-:W-:-:S03]  /*ae60*/  FADD.FTZ R0, R152, R0 ;  /* 0x0000000098007221 */ /* 0x000fc60000010000 */
[----:B------:R-:W-:Y:S01]  /*ae70*/  FADD.FTZ R4, R159, R4 ;  /* 0x000000049f047221 */ /* 0x000fe20000010000 */
[----:B------:R-:W-:-:S03]  /*ae80*/  FADD.FTZ R0, R161, R0 ;  /* 0x00000000a1007221 */ /* 0x000fc60000010000 */
[----:B------:R-:W-:Y:S01]  /*ae90*/  FADD.FTZ R4, R148, R4 ;  /* 0x0000000494047221 */ /* 0x000fe20000010000 */
[----:B------:R-:W-:Y:S01]  /*aea0*/  HMMA.16816.F32 R32, R8, R14, R32 ;  /* 0x0000000e0820723c */ /* 0x000fe20000001820 */
[----:B------:R-:W1:Y:S01]  /*aeb0*/  LDSM.16.MT88.4 R12, [R85+0x10800] ;  /* 0x01080000550c783b */ /* 0x000e620000004200 */
[----:B------:R-:W-:Y:S01]  /*aec0*/  FADD.FTZ R0, R151, R0 ;  /* 0x0000000097007221 */ /* 0x000fe20000010000 */
[----:B------:R-:W-:Y:S01]  /*aed0*/  FADD.FTZ R4, R156, R4 ;  /* 0x000000049c047221 */ /* 0x000fe20000010000 */
[----:B------:R-:W-:-:S04]  /*aee0*/  FFMA.FTZ R7, R185, R2, -R5 ;  /* 0x00000002b9077223 */ /* 0x000fc80000010805 */
[----:B------:R-:W-:Y:S01]  /*aef0*/  HMMA.16816.F32 R68, R8, R24, R68 ;  /* 0x000000180844723c */ /* 0x000fe20000001844 */
[----:B------:R-:W-:Y:S01]  /*af00*/  FADD.FTZ R0, R143, R0 ;  /* 0x000000008f007221 */ /* 0x000fe20000010000 */
[----:B------:R-:W-:-:S06]  /*af10*/  FADD.FTZ R4, R146, R4 ;  /* 0x0000000492047221 */ /* 0x000fcc0000010000 */
[C---:B--2---:R-:W-:Y:S01]  /*af20*/  HMMA.16816.F32 R60, R8.reuse, R16, R60 ;  /* 0x00000010083c723c */ /* 0x044fe2000000183c */
[----:B------:R-:W-:Y:S01]  /*af30*/  FADD.FTZ R0, R144, R0 ;  /* 0x0000000090007221 */ /* 0x000fe20000010000 */
[----:B------:R-:W-:Y:S01]  /*af40*/  FADD.FTZ R4, R155, R4 ;  /* 0x000000049b047221 */ /* 0x000fe20000010000 */
[----:B------:R-:W2:Y:S05]  /*af50*/  MUFU.EX2 R76, R7 ;  /* 0x00000007004c7308 */ /* 0x000eaa0000000800 */
[C---:B------:R-:W-:Y:S01]  /*af60*/  HMMA.16816.F32 R56, R8.reuse, R18, R64 ;  /* 0x000000120838723c */ /* 0x040fe20000001840 */
[----:B------:R-:W-:Y:S01]  /*af70*/  FADD.FTZ R0, R157, R0 ;  /* 0x000000009d007221 */ /* 0x000fe20000010000 */
[----:B------:R-:W-:Y:S01]  /*af80*/  FADD.FTZ R4, R249, R4 ;  /* 0x00000004f9047221 */ /* 0x000fe20000010000 */
[----:B------:R-:W3:Y:S02]  /*af90*/  LDSM.16.MT88.4 R16, [R220+0x10800] ;  /* 0x01080000dc10783b */ /* 0x000ee40000004200 */
[----:B------:R-:W-:Y:S01]  /*afa0*/  FADD.FTZ R0, R138, R0 ;  /* 0x000000008a007221 */ /* 0x000fe20000010000 */
[----:B------:R-:W-:Y:S01]  /*afb0*/  FADD.FTZ R4, R251, R4 ;  /* 0x00000004fb047221 */ /* 0x000fe20000010000 */
[----:B------:R-:W-:Y:S01]  /*afc0*/  FFMA.FTZ R6, R193, R2, -R5 ;  /* 0x00000002c1067223 */ /* 0x000fe20000010805 */
[----:B------:R-:W-:Y:S01]  /*afd0*/  HMMA.16816.F32 R24, R8, R26, R52 ;  /* 0x0000001a0818723c */ /* 0x000fe20000001834 */
[----:B------:R-:W-:Y:S01]  /*afe0*/  FADD.FTZ R0, R142, R0 ;  /* 0x000000008e007221 */ /* 0x000fe20000010000 */
[----:B------:R-:W-:Y:S01]  /*aff0*/  FADD.FTZ R4, R149, R4 ;  /* 0x0000000495047221 */ /* 0x000fe20000010000 */
[----:B------:R-:W-:Y:S02]  /*b000*/  LDSM.16.MT88.4 R160, [R220+0x11800] ;  /* 0x01180000dca0783b */ /* 0x000fe40000004200 */
[----:B------:R-:W-:Y:S01]  /*b010*/  FADD.FTZ R0, R250, R0 ;  /* 0x00000000fa007221 */ /* 0x000fe20000010000 */
[----:B------:R-:W-:Y:S01]  /*b020*/  FADD.FTZ R4, R141, R4 ;  /* 0x000000048d047221 */ /* 0x000fe20000010000 */
[----:B------:R-:W-:Y:S02]  /*b030*/  LDSM.16.MT88.4 R152, [R89+0x11800] ;  /* 0x011800005998783b */ /* 0x000fe40000004200 */
        /* <DEDUP_REMOVED lines=14> */
[----:B-----5:R-:W-:Y:S02]  /*b120*/  F2FP.F16.F32.PACK_AB R8, R80, R86 ;  /* 0x000000565008723e */ /* 0x020fe400000000ff */
[----:B------:R-:W-:Y:S01]  /*b130*/  FADD.FTZ R0, R218, R0 ;  /* 0x00000000da007221 */ /* 0x000fe20000010000 */
[----:B------:R-:W-:Y:S01]  /*b140*/  F2FP.F16.F32.PACK_AB R9, R87, R91 ;  /* 0x0000005b5709723e */ /* 0x000fe200000000ff */
[----:B------:R-:W-:Y:S01]  /*b150*/  FADD.FTZ R4, R239, R4 ;  /* 0x00000004ef047221 */ /* 0x000fe20000010000 */
[----:B----4-:R-:W-:Y:S02]  /*b160*/  F2FP.F16.F32.PACK_AB R10, R77, R81 ;  /* 0x000000514d0a723e */ /* 0x010fe400000000ff */
[----:B--2---:R-:W-:Y:S01]  /*b170*/  F2FP.F16.F32.PACK_AB R11, R76, R90 ;  /* 0x0000005a4c0b723e */ /* 0x004fe200000000ff */
[----:B------:R-:W-:Y:S01]  /*b180*/  FADD.FTZ R0, R214, R0 ;  /* 0x00000000d6007221 */ /* 0x000fe20000010000 */
[----:B------:R-:W-:-:S03]  /*b190*/  FADD.FTZ R4, R209, R4 ;  /* 0x00000004d1047221 */ /* 0x000fc60000010000 */
[----:B------:R-:W-:Y:S02]  /*b1a0*/  FADD.FTZ R0, R215, R0 ;  /* 0x00000000d7007221 */ /* 0x000fe40000010000 */
[C---:B-1----:R-:W-:Y:S01]  /*b1b0*/  HMMA.16816.F32 R44, R8.reuse, R12, R44 ;  /* 0x0000000c082c723c */ /* 0x042fe2000000182c */
[-CC-:B------:R-:W-:Y:S01]  /*b1c0*/  FFMA.FTZ R12, R192, R2.reuse, -R5.reuse ;  /* 0x00000002c00c7223 */ /* 0x180fe20000010805 */
[----:B------:R-:W-:Y:S01]  /*b1d0*/  FADD.FTZ R4, R211, R4 ;  /* 0x00000004d3047221 */ /* 0x000fe20000010000 */
[----:B------:R-:W-:Y:S01]  /*b1e0*/  FADD.FTZ R0, R216, R0 ;  /* 0x00000000d8007221 */ /* 0x000fe20000010000 */
[----:B------:R-:W-:Y:S01]  /*b1f0*/  MOV R141, R147 ;  /* 0x00000093008d7202 */ /* 0x000fe20000000f00 */
[----:B------:R1:W-:Y:S01]  /*b200*/  MUFU.EX2 R65, R12 ;  /* 0x0000000c00417308 */ /* 0x0003e20000000800 */
[----:B------:R-:W-:Y:S01]  /*b210*/  FADD.FTZ R4, R212, R4 ;  /* 0x00000004d4047221 */ /* 0x000fe20000010000 */
[----:B------:R-:W-:Y:S01]  /*b220*/  MOV R142, R145 ;  /* 0x00000091008e7202 */ /* 0x000fe20000000f00 */
[----:B------:R-:W-:Y:S01]  /*b230*/  HMMA.16816.F32 R40, R8, R14, R40 ;  /* 0x0000000e0828723c */ /* 0x000fe20000001828 */
[----:B------:R-:W-:Y:S01]  /*b240*/  LDSM.16.MT88.4 R144, [R85+0x11000] ;  /* 0x011000005590783b */ /* 0x000fe20000004200 */
[----:B------:R-:W-:Y:S01]  /*b250*/  FADD.FTZ R0, R210, R0 ;  /* 0x00000000d2007221 */ /* 0x000fe20000010000 */
[----:B------:R-:W-:Y:S01]  /*b260*/  FADD.FTZ R4, R213, R4 ;  /* 0x00000004d5047221 */ /* 0x000fe20000010000 */
[----:B------:R2:W-:Y:S01]  /*b270*/  MUFU.EX2 R66, R6 ;  /* 0x0000000600427308 */ /* 0x0005e20000000800 */
[-C--:B------:R-:W-:Y:S01]  /*b280*/  FFMA.FTZ R7, R187, R2.reuse, -R5 ;  /* 0x00000002bb077223 */ /* 0x080fe20000010805 */
[----:B------:R-:W-:Y:S01]  /*b290*/  FADD.FTZ R0, R208, R0 ;  /* 0x00000000d0007221 */ /* 0x000fe20000010000 */
[----:B-1----:R-:W1:Y:S01]  /*b2a0*/  LDSM.16.MT88.4 R12, [R89+0x11000] ;  /* 0x01100000590c783b */ /* 0x002e620000004200 */
[----:B------:R-:W-:Y:S01]  /*b2b0*/  FADD.FTZ R4, R205, R4 ;  /* 0x00000004cd047221 */ /* 0x000fe20000010000 */
[----:B------:R4:W-:Y:S01]  /*b2c0*/  MUFU.EX2 R67, R7 ;  /* 0x0000000700437308 */ /* 0x0009e20000000800 */
[----:B------:R-:W-:Y:S01]  /*b2d0*/  FADD.FTZ R0, R207, R0 ;  /* 0x00000000cf007221 */ /* 0x000fe20000010000 */
[----:B--2---:R-:W-:Y:S01]  /*b2e0*/  FFMA.FTZ R6, R197, R2, -R3 ;  /* 0x00000002c5067223 */ /* 0x004fe20000010803 */
[----:B------:R-:W-:-:S03]  /*b2f0*/  FADD.FTZ R4, R139, R4 ;  /* 0x000000048b047221 */ /* 0x000fc60000010000 */
[----:B------:R2:W-:Y:S01]  /*b300*/  MUFU.EX2 R54, R6 ;  /* 0x0000000600367308 */ /* 0x0005e20000000800 */
[----:B------:R-:W-:Y:S01]  /*b310*/  FADD.FTZ R0, R206, R0 ;  /* 0x00000000ce007221 */ /* 0x000fe20000010000 */
[----:B----4-:R-:W-:Y:S01]  /*b320*/  FFMA.FTZ R7, R198, R2, -R3 ;  /* 0x00000002c6077223 */ /* 0x010fe20000010803 */
[----:B------:R-:W-:-:S03]  /*b330*/  FADD.FTZ R4, R137, R4 ;  /* 0x0000000489047221 */ /* 0x000fc60000010000 */
[----:B------:R4:W5:Y:S01]  /*b340*/  MUFU.EX2 R53, R7 ;  /* 0x0000000700357308 */ /* 0x0009620000000800 */
[----:B--2---:R-:W-:Y:S01]  /*b350*/  FFMA.FTZ R6, R194, R2, -R3 ;  /* 0x00000002c2067223 */ /* 0x004fe20000010803 */
[----:B------:R-:W-:-:S03]  /*b360*/  FADD.FTZ R0, R136, R0 ;  /* 0x0000000088007221 */ /* 0x000fc60000010000 */
[----:B------:R2:W-:Y:S01]  /*b370*/  MUFU.EX2 R64, R6 ;  /* 0x0000000600407308 */ /* 0x0005e20000000800 */
[----:B------:R-:W-:Y:S01]  /*b380*/  FADD.FTZ R4, R140, R4 ;  /* 0x000000048c047221 */ /* 0x000fe20000010000 */
[-C--:B----4-:R-:W-:Y:S01]  /*b390*/  FFMA.FTZ R7, R195, R2.reuse, -R3 ;  /* 0x00000002c3077223 */ /* 0x090fe20000010803 */
[----:B------:R-:W-:Y:S01]  /*b3a0*/  HMMA.16816.F32 R48, R8, R28, R48 ;  /* 0x0000001c0830723c */ /* 0x000fe20000001830 */
[----:B------:R-:W-:Y:S02]  /*b3b0*/  FADD.FTZ R0, R130, R0 ;  /* 0x0000000082007221 */ /* 0x000fe40000010000 */
[----:B------:R-:W4:Y:S01]  /*b3c0*/  MUFU.EX2 R55, R7 ;  /* 0x0000000700377308 */ /* 0x000f220000000800 */
[----:B--2---:R-:W-:-:S04]  /*b3d0*/  FFMA.FTZ R6, R196, R2, -R5 ;  /* 0x00000002c4067223 */ /* 0x004fc80000010805 */
[----:B------:R2:W1:Y:S01]  /*b3e0*/  MUFU.EX2 R52, R6 ;  /* 0x0000000600347308 */ /* 0x0004620000000800 */
[----:B------:R-:W-:Y:S01]  /*b3f0*/  FADD.FTZ R4, R125, R4 ;  /* 0x000000047d047221 */ /* 0x000fe20000010000 */
[----:B------:R-:W-:-:S03]  /*b400*/  FADD.FTZ R0, R127, R0 ;  /* 0x000000007f007221 */ /* 0x000fc60000010000 */
[----:B------:R-:W-:Y:S01]  /*b410*/  FADD.FTZ R4, R129, R4 ;  /* 0x0000000481047221 */ /* 0x000fe20000010000 */
[----:B------:R-:W-:Y:S01]  /*b420*/  FADD.FTZ R0, R131, R0 ;  /* 0x0000000083007221 */ /* 0x000fe20000010000 */
[----:B------:R-:W-:Y:S02]  /*b430*/  HMMA.16816.F32 R32, R8, R30, R32 ;  /* 0x0000001e0820723c */ /* 0x000fe40000001820 */
[----:B------:R-:W-:Y:S01]  /*b440*/  FADD.FTZ R4, R126, R4 ;  /* 0x000000047e047221 */ /* 0x000fe20000010000 */
[----:B------:R-:W-:-:S05]  /*b450*/  FADD.FTZ R0, R124, R0 ;  /* 0x000000007c007221 */ /* 0x000fca0000010000 */
[----:B---3--:R-:W-:Y:S01]  /*b460*/  HMMA.16816.F32 R60, R8, R16, R60 ;  /* 0x00000010083c723c */ /* 0x008fe2000000183c */
[----:B------:R-:W-:Y:S01]  /*b470*/  FADD.FTZ R4, R128, R4 ;  /* 0x0000000480047221 */ /* 0x000fe20000010000 */
[----:B------:R-:W-:-:S06]  /*b480*/  FADD.FTZ R0, R121, R0 ;  /* 0x0000000079007221 */ /* 0x000fcc0000010000 */
[----:B------:R-:W-:Y:S01]  /*b490*/  HMMA.16816.F32 R56, R8, R18, R56 ;  /* 0x000000120838723c */ /* 0x000fe20000001838 */
[----:B--2---:R-:W-:-:S07]  /*b4a0*/  FFMA.FTZ R6, R201, R2, -R5 ;  /* 0x00000002c9067223 */ /* 0x004fce0000010805 */
[----:B------:R-:W-:Y:S01]  /*b4b0*/  HMMA.16816.F32 R28, R8, R20, R68 ;  /* 0x00000014081c723c */ /* 0x000fe20000001844 */
[----:B------:R-:W-:-:S07]  /*b4c0*/  FADD.FTZ R4, R116, R4 ;  /* 0x0000000474047221 */ /* 0x000fce0000010000 */
[----:B------:R-:W-:Y:S01]  /*b4d0*/  HMMA.16816.F32 R24, R8, R22, R24 ;  /* 0x000000160818723c */ /* 0x000fe20000001818 */
[----:B-----5:R-:W-:Y:S01]  /*b4e0*/  F2FP.F16.F32.PACK_AB R8, R53, R54 ;  /* 0x000000363508723e */ /* 0x020fe200000000ff */
[----:B------:R-:W-:Y:S01]  /*b4f0*/  FADD.FTZ R0, R122, R0 ;  /* 0x000000007a007221 */ /* 0x000fe20000010000 */
[----:B------:R-:W-:Y:S01]  /*b500*/  F2FP.F16.F32.PACK_AB R9, R65, R66 ;  /* 0x000000424109723e */ /* 0x000fe200000000ff */
[--C-:B------:R-:W-:Y:S01]  /*b510*/  FFMA.FTZ R7, R199, R2, -R5.reuse ;  /* 0x00000002c7077223 */ /* 0x100fe20000010805 */
[----:B----4-:R-:W-:Y:S01]  /*b520*/  F2FP.F16.F32.PACK_AB R10, R55, R64 ;  /* 0x00000040370a723e */ /* 0x010fe200000000ff */
[----:B------:R-:W2:Y:S01]  /*b530*/  LDSM.16.MT88.4 R16, [R220+0x11000] ;  /* 0x01100000dc10783b */ /* 0x000ea20000004200 */
[----:B-1----:R-:W-:Y:S01]  /*b540*/  F2FP.F16.F32.PACK_AB R11, R52, R67 ;  /* 0x00000043340b723e */ /* 0x002fe200000000ff */
[----:B------:R1:W-:Y:S02]  /*b550*/  MUFU.EX2 R36, R7 ;  /* 0x0000000700247308 */ /* 0x0003e40000000800 */
[----:B------:R-:W3:Y:S04]  /*b560*/  LDSM.16.MT88.4 R20, [R38+0x11000] ;  /* 0x011000002614783b */ /* 0x000ee80000004200 */
[----:B------:R-:W-:Y:S01]  /*b570*/  HMMA.16816.F32 R48, R8, R12, R48 ;  /* 0x0000000c0830723c */ /* 0x000fe20000001830 */
[-C--:B------:R-:W-:Y:S01]  /*b580*/  FFMA.FTZ R12, R200, R2.reuse, -R5 ;  /* 0x00000002c80c7223 */ /* 0x080fe20000010805 */
[----:B------:R-:W-:-:S06]  /*b590*/  FFMA.FTZ R13, R252, R2, -R3 ;  /* 0x00000002fc0d7223 */ /* 0x000fcc0000010803 */
[----:B------:R-:W-:Y:S01]  /*b5a0*/  HMMA.16816.F32 R148, R8, R144, R44 ;  /* 0x000000900894723c */ /* 0x000fe2000000182c */
[----:B------:R4:W-:Y:S01]  /*b5b0*/  MUFU.EX2 R44, R6 ;  /* 0x00000006002c7308 */ /* 0x0009e20000000800 */
[----:B-1----:R-:W-:-:S03]  /*b5c0*/  FFMA.FTZ R7, R204, R2, -R3 ;  /* 0x00000002cc077223 */ /* 0x002fc60000010803 */
[----:B------:R1:W-:Y:S03]  /*b5d0*/  MUFU.EX2 R39, R12 ;  /* 0x0000000c00277308 */ /* 0x0003e60000000800 */
[----:B------:R-:W-:Y:S01]  /*b5e0*/  HMMA.16816.F32 R32, R8, R14, R32 ;  /* 0x0000000e0820723c */ /* 0x000fe20000001820 */
[----:B----4-:R-:W-:Y:S01]  /*b5f0*/  FADD.FTZ R6, R117, R4 ;  /* 0x0000000475067221 */ /* 0x010fe20000010000 */
[----:B------:R-:W-:Y:S01]  /*b600*/  FADD.FTZ R4, R120, R0 ;  /* 0x0000000078047221 */ /* 0x000fe20000010000 */
[-CC-:B------:R-:W-:Y:S01]  /*b610*/  FFMA.FTZ R0, R203, R2.reuse, -R3.reuse ;  /* 0x00000002cb007223 */ /* 0x180fe20000010803 */
[-C--:B-1----:R-:W-:Y:S01]  /*b620*/  FFMA.FTZ R12, R202, R2.reuse, -R3 ;  /* 0x00000002ca0c7223 */ /* 0x082fe20000010803 */
[----:B------:R-:W-:Y:S02]  /*b630*/  FADD.FTZ R3, R119, R6 ;  /* 0x0000000677037221 */ /* 0x000fe40000010000 */
[----:B------:R1:W4:Y:S02]  /*b640*/  MUFU.EX2 R15, R0 ;  /* 0x00000000000f7308 */ /* 0x0003240000000800 */
[----:B------:R-:W-:Y:S01]  /*b650*/  FADD.FTZ R3, R123, R3 ;  /* 0x000000037b037221 */ /* 0x000fe20000010000 */
[----:B------:R-:W-:-:S03]  /*b660*/  FFMA.FTZ R5, R142, R2, -R5 ;  /* 0x000000028e057223 */ /* 0x000fc60000010805 */
[----:B------:R-:W-:Y:S01]  /*b670*/  FADD.FTZ R2, R109, R3 ;  /* 0x000000036d027221 */ /* 0x000fe20000010000 */
[----:B-1----:R-:W-:-:S03]  /*b680*/  FADD.FTZ R0, R118, R4 ;  /* 0x0000000476007221 */ /* 0x002fc60000010000 */
        /* <DEDUP_REMOVED lines=34> */
[----:B------:R-:W1:Y:S03]  /*b8b0*/  MUFU.EX2 R14, R7 ;  /* 0x00000007000e7308 */ /* 0x000e660000000800 */
[----:B------:R-:W-:Y:S01]  /*b8c0*/  FADD.FTZ R0, R65, R0 ;  /* 0x0000000041007221 */ /* 0x000fe20000010000 */
[----:B------:R-:W-:Y:S01]  /*b8d0*/  FADD.FTZ R2, R64, R2 ;  /* 0x0000000240027221 */ /* 0x000fe20000010000 */
[----:B--2---:R-:W-:Y:S01]  /*b8e0*/  HMMA.16816.F32 R60, R8, R16, R60 ;  /* 0x00000010083c723c */ /* 0x004fe2000000183c */
[----:B------:R2:W-:Y:S01]  /*b8f0*/  MUFU.EX2 R3, R5 ;  /* 0x0000000500037308 */ /* 0x0005e20000000800 */
[----:B------:R-:W-:Y:S01]  /*b900*/  FADD.FTZ R0, R67, R0 ;  /* 0x0000000043007221 */ /* 0x000fe20000010000 */
[----:B------:R-:W-:-:S02]  /*b910*/  FADD.FTZ R2, R55, R2 ;  /* 0x0000000237027221 */ /* 0x000fc40000010000 */
[----:B------:R-:W5:Y:S03]  /*b920*/  MUFU.EX2 R12, R12 ;  /* 0x0000000c000c7308 */ /* 0x000f660000000800 */
[----:B------:R-:W-:Y:S01]  /*b930*/  HMMA.16816.F32 R56, R8, R18, R56 ;  /* 0x000000120838723c */ /* 0x000fe20000001838 */
[----:B------:R-:W3:Y:S01]  /*b940*/  LDSM.16.MT88.4 R16, [R85+0x11800] ;  /* 0x011800005510783b */ /* 0x000ee20000004200 */
[----:B------:R-:W-:Y:S01]  /*b950*/  FADD.FTZ R0, R52, R0 ;  /* 0x0000000034007221 */ /* 0x000fe20000010000 */
[----:B------:R-:W5:Y:S02]  /*b960*/  MUFU.EX2 R13, R13 ;  /* 0x0000000d000d7308 */ /* 0x000f640000000800 */
[----:B--2---:R-:W2:Y:S01]  /*b970*/  LDSM.16.MT88.4 R4, [R38+0x11800] ;  /* 0x011800002604783b */ /* 0x004ea20000004200 */
[----:B----4-:R-:W-:Y:S01]  /*b980*/  FADD.FTZ R2, R15, R2 ;  /* 0x000000020f027221 */ /* 0x010fe20000010000 */
[----:B------:R-:W-:-:S03]  /*b990*/  FADD.FTZ R0, R44, R0 ;  /* 0x000000002c007221 */ /* 0x000fc60000010000 */
[----:B-1----:R-:W-:Y:S01]  /*b9a0*/  FADD.FTZ R2, R14, R2 ;  /* 0x000000020e027221 */ /* 0x002fe20000010000 */
[----:B------:R-:W-:-:S03]  /*b9b0*/  FADD.FTZ R0, R39, R0 ;  /* 0x0000000027007221 */ /* 0x000fc60000010000 */
[----:B-----5:R-:W-:Y:S01]  /*b9c0*/  FADD.FTZ R2, R12, R2 ;  /* 0x000000020c027221 */ /* 0x020fe20000010000 */
[----:B------:R-:W-:Y:S01]  /*b9d0*/  FADD.FTZ R0, R36, R0 ;  /* 0x0000000024007221 */ /* 0x000fe20000010000 */
[----:B------:R-:W-:Y:S02]  /*b9e0*/  F2FP.F16.F32.PACK_AB R137, R39, R44 ;  /* 0x0000002c2789723e */ /* 0x000fe400000000ff */
[----:B------:R-:W-:Y:S01]  /*b9f0*/  FADD.FTZ R39, R13, R2 ;  /* 0x000000020d277221 */ /* 0x000fe20000010000 */
[----:B------:R-:W-:Y:S01]  /*ba00*/  FADD.FTZ R0, R3, R0 ;  /* 0x0000000003007221 */ /* 0x000fe20000010000 */
[C---:B------:R-:W-:Y:S01]  /*ba10*/  HMMA.16816.F32 R144, R8.reuse, R146, R40 ;  /* 0x000000920890723c */ /* 0x040fe20000001828 */
[----:B------:R-:W-:Y:S02]  /*ba20*/  MOV R91, R141 ;  /* 0x0000008d005b7202 */ /* 0x000fe40000000f00 */
[----:B------:R1:W-:Y:S05]  /*ba30*/  STL [R1+0x48], R39 ;  /* 0x0000482701007387 */ /* 0x0003ea0000100800 */
[C---:B---3--:R-:W-:Y:S01]  /*ba40*/  HMMA.16816.F32 R28, R8.reuse, R20, R28 ;  /* 0x00000014081c723c */ /* 0x048fe2000000181c */
[----:B------:R1:W-:Y:S07]  /*ba50*/  STL [R1+0x54], R0 ;  /* 0x0000540001007387 */ /* 0x0003ee0000100800 */
[----:B------:R-:W-:Y:S01]  /*ba60*/  HMMA.16816.F32 R24, R8, R22, R24 ;  /* 0x000000160818723c */ /* 0x000fe20000001818 */
[----:B------:R-:W-:-:S02]  /*ba70*/  ISETP.GT.AND P1, PT, R168, R91, PT ;  /* 0x0000005ba800720c */ /* 0x000fc40003f24270 */
[----:B------:R-:W-:Y:S02]  /*ba80*/  F2FP.F16.F32.PACK_AB R136, R14, R15 ;  /* 0x0000000f0e88723e */ /* 0x000fe400000000ff */
[----:B------:R-:W-:Y:S02]  /*ba90*/  F2FP.F16.F32.PACK_AB R138, R13, R12 ;  /* 0x0000000c0d8a723e */ /* 0x000fe400000000ff */
[----:B------:R-:W-:Y:S01]  /*baa0*/  F2FP.F16.F32.PACK_AB R139, R3, R36 ;  /* 0x00000024038b723e */ /* 0x000fe200000000ff */
[----:B------:R-:W-:Y:S06]  /*bab0*/  BSSY B2, `(.L_x_2265) ;  /* 0x0000a35000027945 */ /* 0x000fec0003800000 */
[C---:B------:R-:W-:Y:S08]  /*bac0*/  HMMA.16816.F32 R164, R136.reuse, R160, R60 ;  /* 0x000000a088a4723c */ /* 0x040ff0000000183c */
[C---:B------:R-:W-:Y:S08]  /*bad0*/  HMMA.16816.F32 R156, R136.reuse, R152, R48 ;  /* 0x00000098889c723c */ /* 0x040ff00000001830 */
[C---:B------:R-:W-:Y:S08]  /*bae0*/  HMMA.16816.F32 R148, R136.reuse, R16, R148 ;  /* 0x000000108894723c */ /* 0x040ff00000001894 */
[C---:B------:R-:W-:Y:S08]  /*baf0*/  HMMA.16816.F32 R144, R136.reuse, R18, R144 ;  /* 0x000000128890723c */ /* 0x040ff00000001890 */
[C---:B------:R-:W-:Y:S08]  /*bb00*/  HMMA.16816.F32 R160, R136.reuse, R162, R56 ;  /* 0x000000a288a0723c */ /* 0x040ff00000001838 */
[C---:B------:R-:W-:Y:S08]  /*bb10*/  HMMA.16816.F32 R152, R136.reuse, R154, R32 ;  /* 0x0000009a8898723c */ /* 0x040ff00000001820 */
[C---:B--2---:R-:W-:Y:S08]  /*bb20*/  HMMA.16816.F32 R140, R136.reuse, R4, R28 ;  /* 0x00000004888c723c */ /* 0x044ff0000000181c */
[----:B------:R-:W-:Y:S01]  /*bb30*/  HMMA.16816.F32 R136, R136, R6, R24 ;  /* 0x000000068888723c */ /* 0x000fe20000001818 */
[----:B------:R-:W-:-:S04]  /*bb40*/  NOP ;  /* 0x0000000000007918 */ /* 0x000fc80000000000 */
[----:B-1----:R-:W-:-:S15]  /*bb50*/  @!P1 BRA `(.L_x_2266) ;  /* 0x000000a000a09947 */ /* 0x002fde0003800000 */
[----:B------:R1:W5:Y:S01]  /*bb60*/  LDL R169, [R1+0x40] ;  /* 0x0000400001a97983 */ /* 0x0003620000100800 */
[----:B------:R-:W-:-:S04]  /*bb70*/  DEPBAR.LE SB0, 0x0 ;  /* 0x000080000000791a */ /* 0x000fc80000000000 */
[----:B------:R1:W5:Y:S01]  /*bb80*/  LDL R171, [R1+0x44] ;  /* 0x0000440001ab7983 */ /* 0x0003620000100800 */
[----:B------:R-:W-:Y:S05]  /*bb90*/  WARPSYNC.ALL ;  /* 0x0000000000007948 */ /* 0x000fea0003800000 */
[----:B------:R-:W-:Y:S01]  /*bba0*/  BSSY.RECONVERGENT B0, `(.L_x_2267) ;  /* 0x0000051000007945 */ /* 0x000fe20003800200 */
[----:B------:R-:W-:Y:S01]  /*bbb0*/  IADD3 R8, PT, PT, R221, -0x2, RZ ;  /* 0xfffffffedd087810 */ /* 0x000fe20007ffe0ff */
[----:B------:R-:W-:Y:S06]  /*bbc0*/  BAR.SYNC.DEFER_BLOCKING 0x0 ;  /* 0x0000000000007b1d */ /* 0x000fec0000010000 */
[----:B------:R-:W-:Y:S05]  /*bbd0*/  @!P0 BRA `(.L_x_2268) ;  /* 0x0000000400048947 */ /* 0x000fea0003800000 */
[----:B------:R-:W2:Y:S04]  /*bbe0*/  LD.E R2, desc[UR4][R134.64+0x170] ;  /* 0x0001700486027980 */ /* 0x000ea8000c101900 */
[----:B------:R-:W3:Y:S01]  /*bbf0*/  LDL.64 R174, [R1+0x30] ;  /* 0x0000300001ae7983 */ /* 0x000ee20000100a00 */
[----:B------:R-:W-:-:S04]  /*bc00*/  SHF.L.U32 R8, R8, 0x8, RZ ;  /* 0x0000000808087819 */ /* 0x000fc800000006ff */
[----:B------:R-:W-:Y:S02]  /*bc10*/  IABS R6, R8 ;  /* 0x0000000800067213 */ /* 0x000fe40000000000 */
[----:B------:R-:W-:Y:S02]  /*bc20*/  IABS R7, R84 ;  /* 0x0000005400077213 */ /* 0x000fe40000000000 */
[----:B--2---:R-:W-:-:S04]  /*bc30*/  IABS R0, R2 ;  /* 0x0000000200007213 */ /* 0x004fc80000000000 */
[----:B------:R-:W2:Y:S08]  /*bc40*/  I2F.RP R4, R0 ;  /* 0x0000000000047306 */ /* 0x000eb00000209400 */
[----:B--2---:R-:W2:Y:S02]  /*bc50*/  MUFU.RCP R4, R4 ;  /* 0x0000000400047308 */ /* 0x004ea40000001000 */
[----:B--2---:R-:W-:-:S06]  /*bc60*/  VIADD R4, R4, 0xffffffe ;  /* 0x0ffffffe04047836 */ /* 0x004fcc0000000000 */
[----:B------:R-:W2:Y:S01]  /*bc70*/  F2I.FTZ.U32.TRUNC.NTZ R5, R4 ;  /* 0x0000000400057305 */ /* 0x000ea2000021f000 */
[----:B------:R-:W-:Y:S01]  /*bc80*/  IABS R9, R2 ;  /* 0x0000000200097213 */ /* 0x000fe20000000000 */
[----:B--2---:R-:W-:Y:S02]  /*bc90*/  IMAD.MOV R3, RZ, RZ, -R5 ;  /* 0x000000ffff037224 */ /* 0x004fe400078e0a05 */
        /* <DEDUP_REMOVED lines=10> */
[----:B------:R-:W-:Y:S02]  /*bd40*/  ISETP.GT.U32.AND P1, PT, R0, R6, PT ;  /* 0x000000060000720c */ /* 0x000fe40003f24070 */
[----:B------:R-:W-:-:S09]  /*bd50*/  LOP3.LUT R8, R8, R2, RZ, 0x3c, !PT ;  /* 0x0000000208087212 */ /* 0x000fd200078e3cff */
[----:B------:R-:W-:Y:S02]  /*bd60*/  @!P3 IMAD.IADD R5, R5, 0x1, -R0 ;  /* 0x000000010505b824 */ /* 0x000fe400078e0a00 */
[----:B------:R-:W-:-:S03]  /*bd70*/  @!P1 IADD3 R6, PT, PT, R6, -R0, RZ ;  /* 0x8000000006069210 */ /* 0x000fc60007ffe0ff */
[-C--:B------:R-:W-:Y:S02]  /*bd80*/  ISETP.GE.U32.AND P5, PT, R5, R0.reuse, PT ;  /* 0x000000000500720c */ /* 0x080fe40003fa6070 */
[----:B------:R-:W-:Y:S01]  /*bd90*/  ISETP.GE.U32.AND P6, PT, R6, R0, PT ;  /* 0x000000000600720c */ /* 0x000fe20003fc6070 */
[----:B------:R-:W-:Y:S01]  /*bda0*/  @!P1 VIADD R4, R4, 0x1 ;  /* 0x0000000104049836 */ /* 0x000fe20000000000 */
[----:B------:R-:W-:Y:S02]  /*bdb0*/  LOP3.LUT R0, R84, R2, RZ, 0x3c, !PT ;  /* 0x0000000254007212 */ /* 0x000fe400078e3cff */
[----:B------:R-:W-:Y:S02]  /*bdc0*/  ISETP.GE.AND P1, PT, R8, RZ, PT ;  /* 0x000000ff0800720c */ /* 0x000fe40003f26270 */
[----:B------:R-:W-:Y:S02]  /*bdd0*/  ISETP.GE.AND P4, PT, R0, RZ, PT ;  /* 0x000000ff0000720c */ /* 0x000fe40003f86270 */
[----:B------:R-:W-:-:S05]  /*bde0*/  @!P3 IADD3 R3, PT, PT, R3, 0x1, RZ ;  /* 0x000000010303b810 */ /* 0x000fca0007ffe0ff */
[----:B------:R-:W-:Y:S01]  /*bdf0*/  @P5 VIADD R3, R3, 0x1 ;  /* 0x0000000103035836 */ /* 0x000fe20000000000 */
[----:B------:R-:W-:Y:S02]  /*be00*/  @P6 IADD3 R4, PT, PT, R4, 0x1, RZ ;  /* 0x0000000104046810 */ /* 0x000fe40007ffe0ff */
[----:B------:R-:W-:Y:S01]  /*be10*/  ISETP.NE.AND P3, PT, R2, RZ, PT ;  /* 0x000000ff0200720c */ /* 0x000fe20003f65270 */
[----:B------:R-:W-:Y:S01]  /*be20*/  @!P1 IMAD.MOV R3, RZ, RZ, -R3 ;  /* 0x000000ffff039224 */ /* 0x000fe200078e0a03 */
[----:B------:R-:W-:Y:S02]  /*be30*/  LOP3.LUT R0, RZ, R2, RZ, 0x33, !PT ;  /* 0x00000002ff007212 */ /* 0x000fe400078e33ff */
[----:B------:R-:W-:Y:S02]  /*be40*/  @!P4 IADD3 R4, PT, PT, -R4, RZ, RZ ;  /* 0x000000ff0404c210 */ /* 0x000fe40007ffe1ff */
[C---:B------:R-:W-:Y:S02]  /*be50*/  SEL R3, R0.reuse, R3, !P3 ;  /* 0x0000000300037207 */ /* 0x040fe40005800000 */
[----:B------:R-:W-:-:S02]  /*be60*/  SEL R0, R0, R4, !P3 ;  /* 0x0000000400007207 */ /* 0x000fc40005800000 */
[----:B------:R-:W2:Y:S01]  /*be70*/  LD.E.64 R4, desc[UR4][R132.64+0x40] ;  /* 0x0000400484047980 */ /* 0x000ea2000c101b00 */
[----:B---3--:R-:W-:-:S04]  /*be80*/  IMAD.WIDE R8, R3, 0x4, R174 ;  /* 0x0000000403087825 */ /* 0x008fc800078e02ae */
[C---:B------:R-:W-:Y:S01]  /*be90*/  IMAD.WIDE R6, R0.reuse, 0x4, R174 ;  /* 0x0000000400067825 */ /* 0x040fe200078e02ae */
[----:B------:R3:W4:Y:S04]  /*bea0*/  LD.E R10, desc[UR4][R8.64] ;  /* 0x00000004080a7980 */ /* 0x000728000c101900 */
[----:B------:R-:W4:Y:S04]  /*beb0*/  LD.E R9, desc[UR4][R6.64] ;  /* 0x0000000406097980 */ /* 0x000f28000c101900 */
[----:B------:R-:W4:Y:S01]  /*bec0*/  LD.E.64 R6, desc[UR4][R132.64+0x28] ;  /* 0x0000280484067980 */ /* 0x000f22000c101b00 */
[----:B------:R-:W-:-:S04]  /*bed0*/  IMAD.IADD R0, R0, 0x1, -R3 ;  /* 0x0000000100007824 */ /* 0x000fc800078e0a03 */
[----:B------:R-:W-:-:S05]  /*bee0*/  IMAD R2, R2, R0, -0x100 ;  /* 0xffffff0002027424 */ /* 0x000fca00078e0200 */
[----:B---3--:R-:W-:Y:S01]  /*bef0*/  SHF.R.S32.HI R8, RZ, 0x1f, R2 ;  /* 0x0000001fff087819 */ /* 0x008fe20000011402 */
[-C--:B--2---:R-:W-:Y:S02]  /*bf00*/  IMAD R0, R5, R2.reuse, RZ ;  /* 0x0000000205007224 */ /* 0x084fe400078e02ff */
[----:B------:R-:W-:-:S04]  /*bf10*/  IMAD.WIDE.U32 R2, R4, R2, RZ ;  /* 0x0000000204027225 */ /* 0x000fc800078e00ff */
[----:B------:R-:W-:-:S04]  /*bf20*/  IMAD R4, R4, R8, R0 ;  /* 0x0000000804047224 */ /* 0x000fc800078e0200 */
[----:B------:R-:W-:Y:S01]  /*bf30*/  IMAD.IADD R3, R3, 0x1, R4 ;  /* 0x0000000103037824 */ /* 0x000fe200078e0204 */
[----:B----4-:R-:W-:-:S04]  /*bf40*/  IADD3 R9, PT, PT, R10, -R9, RZ ;  /* 0x800000090a097210 */ /* 0x010fc80007ffe0ff */
[----:B------:R-:W-:Y:S01]  /*bf50*/  SHF.R.S32.HI R4, RZ, 0x1f, R9 ;  /* 0x0000001fff047819 */ /* 0x000fe20000011409 */
[----:B------:R-:W-:Y:S02]  /*bf60*/  IMAD R0, R7, R9, RZ ;  /* 0x0000000907007224 */ /* 0x000fe400078e02ff */
[----:B------:R-:W-:-:S04]  /*bf70*/  IMAD.WIDE.U32 R2, R9, R6, R2 ;  /* 0x0000000609027225 */ /* 0x000fc800078e0002 */
[----:B------:R-:W-:Y:S01]  /*bf80*/  IMAD R0, R6, R4, R0 ;  /* 0x0000000406007224 */ /* 0x000fe200078e0200 */
[----:B-----5:R-:W-:-:S04]  /*bf90*/  LEA R171, P1, R2, R171, 0x1 ;  /* 0x000000ab02ab7211 */ /* 0x020fc800078208ff */
[----:B------:R-:W-:-:S04]  /*bfa0*/  IADD3 R0, PT, PT, R3, R0, RZ ;  /* 0x0000000003007210 */ /* 0x000fc80007ffe0ff */
[----:B------:R-:W-:-:S05]  /*bfb0*/  LEA.HI.X R169, R2, R169, R0, 0x1, P1 ;  /* 0x000000a902a97211 */ /* 0x000fca00008f0c00 */
[----:B------:R2:W-:Y:S04]  /*bfc0*/  STL [R1+0x40], R169 ;  /* 0x000040a901007387 */ /* 0x0005e80000100800 */
[----:B------:R2:W-:Y:S01]  /*bfd0*/  STL [R1+0x44], R171 ;  /* 0x000044ab01007387 */ /* 0x0005e20000100800 */
[----:B------:R-:W-:Y:S05]  /*bfe0*/  BRA `(.L_x_2269) ;  /* 0x0000000000307947 */ /* 0x000fea0003800000 */
.L_x_2268:
[----:B------:R-:W2:Y:S01]  /*bff0*/  LD.E R0, desc[UR4][R134.64+0x40] ;  /* 0x0000400486007980 */ /* 0x000ea2000c101900 */
[----:B------:R-:W-:Y:S01]  /*c000*/  UMOV UR6, URZ ;  /* 0x000000ff00067c82 */ /* 0x000fe20008000000 */
[----:B-----5:R-:W-:Y:S01]  /*c010*/  IMAD.MOV.U32 R4, RZ, RZ, R171 ;  /* 0x000000ffff047224 */ /* 0x020fe200078e00ab */
[----:B------:R-:W-:Y:S01]  /*c020*/  IADD3 R2, P1, PT, RZ, -UR6, RZ ;  /* 0x80000006ff027c10 */ /* 0x000fe2000ff3e0ff */
[----:B------:R-:W-:Y:S02]  /*c030*/  IMAD.MOV.U32 R3, RZ, RZ, R169 ;  /* 0x000000ffff037224 */ /* 0x000fe400078e00a9 */
[----:B--2---:R-:W-:-:S04]  /*c040*/  IMAD.SHL.U32 R0, R0, 0x100, RZ ;  /* 0x0000010000007824 */ /* 0x004fc800078e00ff */
[----:B------:R-:W-:-:S05]  /*c050*/  IMAD.X R0, RZ, RZ, ~R0, P1 ;  /* 0x000000ffff007224 */ /* 0x000fca00008e0e00 */
[----:B------:R-:W-:-:S04]  /*c060*/  SHF.R.S64 R2, R2, 0x1f, R0 ;  /* 0x0000001f02027819 */ /* 0x000fc80000001000 */
[----:B------:R-:W-:-:S04]  /*c070*/  IADD3 R4, P1, PT, R2, R4, RZ ;  /* 0x0000000402047210 */ /* 0x000fc80007f3e0ff */
[----:B------:R-:W-:-:S05]  /*c080*/  LEA.HI.X.SX32 R3, R0, R3, 0x1, P1 ;  /* 0x0000000300037211 */ /* 0x000fca00008f0eff */
[----:B------:R3:W-:Y:S04]  /*c090*/  STL [R1+0x40], R3 ;  /* 0x0000400301007387 */ /* 0x0007e80000100800 */
[----:B------:R3:W-:Y:S02]  /*c0a0*/  STL [R1+0x44], R4 ;  /* 0x0000440401007387 */ /* 0x0007e40000100800 */
.L_x_2269:
[----:B------:R-:W-:Y:S05]  /*c0b0*/  BSYNC.RECONVERGENT B0 ;  /* 0x0000000000007941 */ /* 0x000fea0003800200 */
.L_x_2267:
[----:B------:R-:W4:Y:S04]  /*c0c0*/  LDL R7, [R1+0x40] ;  /* 0x0000400001077983 */ /* 0x000f280000100800 */
[----:B------:R-:W5:Y:S04]  /*c0d0*/  LDL R6, [R1+0x44] ;  /* 0x0000440001067983 */ /* 0x000f680000100800 */
[----:B------:R-:W2:Y:S04]  /*c0e0*/  LDL.LU R5, [R1+0xf0] ;  /* 0x0000f00001057983 */ /* 0x000ea80000300800 */
[----:B---3--:R-:W3:Y:S04]  /*c0f0*/  LDL R4, [R1+0x38] ;  /* 0x0000380001047983 */ /* 0x008ee80000100800 */
[----:B------:R-:W4:Y:S04]  /*c100*/  LDL R3, [R1+0x3c] ;  /* 0x00003c0001037983 */ /* 0x000f280000100800 */
[----:B------:R-:W5:Y:S04]  /*c110*/  LDL.LU R2, [R1+0xa8] ;  /* 0x0000a80001027983 */ /* 0x000f680000300800 */
[----:B------:R-:W5:Y:S01]  /*c120*/  LDL R0, [R1+0x4c] ;  /* 0x00004c0001007983 */ /* 0x000f620000100800 */
[----:B------:R-:W-:Y:S01]  /*c130*/  BSSY.RECONVERGENT B1, `(.L_x_2270) ;  /* 0x00002db000017945 */ /* 0x000fe20003800200 */
[----:B--2---:R-:W-:-:S02]  /*c140*/  MOV R11, R5 ;  /* 0x00000005000b7202 */ /* 0x004fc40000000f00 */
[----:B------:R-:W-:Y:S01]  /*c150*/  SHF.L.U64.HI R5, R234, 0x5, R235 ;  /* 0x00000005ea057819 */ /* 0x000fe200000102eb */
[----:B---3--:R-:W-:Y:S01]  /*c160*/  IMAD.MOV.U32 R10, RZ, RZ, R4 ;  /* 0x000000ffff0a7224 */ /* 0x008fe200078e0004 */
[----:B------:R-:W-:Y:S02]  /*c170*/  MOV R28, R11 ;  /* 0x0000000b001c7202 */ /* 0x000fe40000000f00 */
[----:B----4-:R-:W-:Y:S01]  /*c180*/  MOV R9, R3 ;  /* 0x0000000300097202 */ /* 0x010fe20000000f00 */
[----:B------:R-:W-:Y:S02]  /*c190*/  IMAD.MOV.U32 R29, RZ, RZ, R10 ;  /* 0x000000ffff1d7224 */ /* 0x000fe400078e000a */
[----:B------:R-:W-:Y:S01]  /*c1a0*/  IMAD.MOV.U32 R252, RZ, RZ, R28 ;  /* 0x000000fffffc7224 */ /* 0x000fe200078e001c */
[----:B------:R-:W-:Y:S01]  /*c1b0*/  MOV R30, R9 ;  /* 0x00000009001e7202 */ /* 0x000fe20000000f00 */
[----:B-----5:R-:W-:Y:S01]  /*c1c0*/  IMAD.MOV.U32 R4, RZ, RZ, R2 ;  /* 0x000000ffff047224 */ /* 0x020fe200078e0002 */
[----:B------:R-:W-:-:S02]  /*c1d0*/  MOV R36, R29 ;  /* 0x0000001d00247202 */ /* 0x000fc40000000f00 */
[----:B------:R-:W-:Y:S01]  /*c1e0*/  ISETP.GE.AND P1, PT, R222, R0, PT ;  /* 0x00000000de00720c */ /* 0x000fe20003f26270 */
[----:B------:R-:W-:Y:S01]  /*c1f0*/  IMAD.MOV.U32 R31, RZ, RZ, R4 ;  /* 0x000000ffff1f7224 */ /* 0x000fe200078e0004 */
[----:B------:R-:W-:Y:S01]  /*c200*/  SHF.L.U32 R0, R234, 0x5, RZ ;  /* 0x00000005ea007819 */ /* 0x000fe200000006ff */
[----:B------:R-:W-:-:S03]  /*c210*/  IMAD.MOV.U32 R38, RZ, RZ, R30 ;  /* 0x000000ffff267224 */ /* 0x000fc600078e001e */
[----:B------:R-:W-:-:S05]  /*c220*/  IADD3 R2, P3, PT, R0, R6, RZ ;  /* 0x0000000600027210 */ /* 0x000fca0007f7e0ff */
[----:B------:R-:W-:Y:S02]  /*c230*/  IMAD.X R3, R5, 0x1, R7, P3 ;  /* 0x0000000105037824 */ /* 0x000fe400018e0607 */
[----:B------:R-:W-:Y:S01]  /*c240*/  @!P1 IADD3 R4, P3, PT, R2, R0, RZ ;  /* 0x0000000002049210 */ /* 0x000fe20007f7e0ff */
[----:B------:R-:W-:Y:S01]  /*c250*/  @P1 STS.128 [R227+0xa000], RZ ;  /* 0x00a000ffe3001388 */ /* 0x000fe20000000c00 */
[-C--:B------:R-:W-:Y:S01]  /*c260*/  @!P1 MOV R12, R2.reuse ;  /* 0x00000002000c9202 */ /* 0x080fe20000000f00 */
[--C-:B------:R-:W-:Y:S01]  /*c270*/  @!P1 IMAD.MOV.U32 R13, RZ, RZ, R3.reuse ;  /* 0x000000ffff0d9224 */ /* 0x100fe200078e0003 */
[-C--:B------:R-:W-:Y:S01]  /*c280*/  @!P1 MOV R20, R2.reuse ;  /* 0x0000000200149202 */ /* 0x080fe20000000f00 */
[--C-:B------:R-:W-:Y:S01]  /*c290*/  @!P1 IMAD.MOV.U32 R21, RZ, RZ, R3.reuse ;  /* 0x000000ffff159224 */ /* 0x100fe200078e0003 */
[----:B------:R-:W-:Y:S01]  /*c2a0*/  @!P1 IADD3.X R5, PT, PT, R3, R5, RZ, P3, !PT ;  /* 0x0000000503059210 */ /* 0x000fe20001ffe4ff */
[----:B------:R-:W-:Y:S01]  /*c2b0*/  @!PT LDS RZ, [RZ] ;  /* 0x00000000fffff984 */ /* 0x000fe20000000800 */
[----:B------:R-:W-:Y:S01]  /*c2c0*/  @!PT LDS RZ, [RZ] ;  /* 0x00000000fffff984 */ /* 0x000fe20000000800 */
[----:B------:R-:W-:Y:S01]  /*c2d0*/  @!PT LDS RZ, [RZ] ;  /* 0x00000000fffff984 */ /* 0x000fe20000000800 */
[----:B------:R2:W-:Y:S01]  /*c2e0*/  @!P1 LDGSTS.E.BYPASS.LTC128B.128 [R227+0xa000], desc[UR4][R6.64] ;  /* 0x0a00000006e39fae */ /* 0x0005e2000b981a04 */
[-C--:B------:R-:W-:Y:S01]  /*c2f0*/  @!P1 MOV R16, R2.reuse ;  /* 0x0000000200109202 */ /* 0x080fe20000000f00 */
[----:B------:R-:W-:Y:S01]  /*c300*/  @!P1 IMAD.MOV.U32 R17, RZ, RZ, R3 ;  /* 0x000000ffff119224 */ /* 0x000fe200078e0003 */
[----:B------:R-:W-:Y:S01]  /*c310*/  @!P1 MOV R14, R2 ;  /* 0x00000002000e9202 */ /* 0x000fe20000000f00 */
[----:B------:R-:W-:Y:S01]  /*c320*/  @P1 STS.128 [R227+0xa800], RZ ;  /* 0x00a800ffe3001388 */ /* 0x000fe20000000c00 */
[----:B------:R-:W-:Y:S01]  /*c330*/  @!P1 IMAD.WIDE.U32 R12, R234, 0x140, R12 ;  /* 0x00000140ea0c9825 */ /* 0x000fe200078e000c */
[----:B------:R-:W-:-:S02]  /*c340*/  @!P1 MOV R9, R3 ;  /* 0x0000000300099202 */ /* 0x000fc40000000f00 */
[----:B------:R-:W-:Y:S01]  /*c350*/  @!PT LDS RZ, [RZ] ;  /* 0x00000000fffff984 */ /* 0x000fe20000000800 */
[----:B------:R-:W-:Y:S01]  /*c360*/  @!PT LDS RZ, [RZ] ;  /* 0x00000000fffff984 */ /* 0x000fe20000000800 */
[----:B------:R-:W-:Y:S01]  /*c370*/  @!PT LDS RZ, [RZ] ;  /* 0x00000000fffff984 */ /* 0x000fe20000000800 */
[----:B------:R-:W-:Y:S01]  /*c380*/  @!P1 LDGSTS.E.BYPASS.LTC128B.128 [R227+0xa800], desc[UR4][R2.64] ;  /* 0x0a80000002e39fae */ /* 0x000fe2000b981a04 */
[----:B------:R-:W-:Y:S01]  /*c390*/  @!P1 IMAD R8, R235, 0x60, RZ ;  /* 0x00000060eb089824 */ /* 0x000fe200078e02ff */
[CC--:B------:R-:W-:Y:S01]  /*c3a0*/  @!P1 LEA R24, P4, R234.reuse, R2.reuse, 0x6 ;  /* 0x00000002ea189211 */ /* 0x0c0fe200078830ff */
[C---:B------:R-:W-:Y:S01]  /*c3b0*/  @!P1 IMAD.WIDE.U32 R22, R234.reuse, 0x60, R2 ;  /* 0x00000060ea169825 */ /* 0x040fe200078e0002 */
[----:B------:R-:W-:Y:S01]  /*c3c0*/  @P1 STS.128 [R227+0xb000], RZ ;  /* 0x00b000ffe3001388 */ /* 0x000fe20000000c00 */
[----:B------:R-:W-:Y:S02]  /*c3d0*/  @!P1 MOV R18, R2 ;  /* 0x0000000200129202 */ /* 0x000fe40000000f00 */
[----:B------:R-:W-:Y:S01]  /*c3e0*/  @!P1 IMAD.MOV.U32 R15, RZ, RZ, R3 ;  /* 0x000000ffff0f9224 */ /* 0x000fe200078e0003 */
[----:B------:R-:W-:Y:S01]  /*c3f0*/  @!PT LDS RZ, [RZ] ;  /* 0x00000000fffff984 */ /* 0x000fe20000000800 */
[----:B------:R-:W-:Y:S01]  /*c400*/  @!PT LDS RZ, [RZ] ;  /* 0x00000000fffff984 */ /* 0x000fe20000000800 */
[----:B------:R-:W-:Y:S01]  /*c410*/  @!PT LDS RZ, [RZ] ;  /* 0x00000000fffff984 */ /* 0x000fe20000000800 */
[----:B------:R3:W-:Y:S01]  /*c420*/  @!P1 LDGSTS.E.BYPASS.LTC128B.128 [R227+0xb000], desc[UR4][R4.64] ;  /* 0x0b00000004e39fae */ /* 0x0007e2000b981a04 */
[----:B------:R-:W-:Y:S01]  /*c430*/  @!P1 IMAD.WIDE.U32 R20, R234, 0xa0, R20 ;  /* 0x000000a0ea149825 */ /* 0x000fe200078e0014 */
[----:B------:R-:W-:-:S02]  /*c440*/  @!P1 MOV R11, R3 ;  /* 0x00000003000b9202 */ /* 0x000fc40000000f00 */
[----:B------:R-:W-:Y:S01]  /*c450*/  @P1 STS.128 [R227+0xb800], RZ ;  /* 0x00b800ffe3001388 */ /* 0x000fe20000000c00 */
[----:B------:R-:W-:-:S04]  /*c460*/  @!P1 IMAD.WIDE.U32 R16, R234, 0xe0, R16 ;  /* 0x000000e0ea109825 */ /* 0x000fc800078e0010 */
[----:B------:R-:W-:Y:S02]  /*c470*/  @!P1 IMAD.IADD R23, R8, 0x1, R23 ;  /* 0x0000000108179824 */ /* 0x000fe400078e0217 */
[C---:B--2---:R-:W-:Y:S02]  /*c480*/  @!P1 IMAD R7, R235.reuse, 0x140, RZ ;  /* 0x00000140eb079824 */ /* 0x044fe400078e02ff */
[----:B------:R-:W-:Y:S02]  /*c490*/  @!P1 IMAD R6, R235, 0xa0, RZ ;  /* 0x000000a0eb069824 */ /* 0x000fe400078e02ff */
[----:B------:R-:W-:Y:S01]  /*c4a0*/  @!P1 IMAD.WIDE.U32 R14, R234, 0x120, R14 ;  /* 0x00000120ea0e9825 */ /* 0x000fe200078e000e */
[----:B------:R-:W-:Y:S02]  /*c4b0*/  @!P1 IADD3 R13, PT, PT, R7, R13, RZ ;  /* 0x0000000d070d9210 */ /* 0x000fe40007ffe0ff */
[----:B------:R-:W-:Y:S01]  /*c4c0*/  @!P1 IADD3 R21, PT, PT, R6, R21, RZ ;  /* 0x0000001506159210 */ /* 0x000fe20007ffe0ff */
[--C-:B------:R-:W-:Y:S01]  /*c4d0*/  @!P1 IMAD.MOV.U32 R8, RZ, RZ, R2.reuse ;  /* 0x000000ffff089224 */ /* 0x100fe200078e0002 */
[----:B------:R-:W-:Y:S01]  /*c4e0*/  @!P1 MOV R7, R3 ;  /* 0x0000000300079202 */ /* 0x000fe20000000f00 */
[----:B------:R-:W-:-:S02]  /*c4f0*/  @!P1 IMAD.MOV.U32 R6, RZ, RZ, R2 ;  /* 0x000000ffff069224 */ /* 0x000fc400078e0002 */
[----:B------:R-:W-:Y:S02]  /*c500*/  @!P1 IMAD R26, R235, 0x180, RZ ;  /* 0x00000180eb1a9824 */ /* 0x000fe400078e02ff */
[----:B------:R-:W-:-:S04]  /*c510*/  @!P1 IMAD.WIDE.U32 R8, R234, 0x180, R8 ;  /* 0x00000180ea089825 */ /* 0x000fc800078e0008 */
[C---:B---3--:R-:W-:Y:S01]  /*c520*/  @!P1 IMAD R4, R235.reuse, 0xe0, RZ ;  /* 0x000000e0eb049824 */ /* 0x048fe200078e02ff */
[----:B------:R-:W-:Y:S01]  /*c530*/  @!P1 IADD3 R9, PT, PT, R26, R9, RZ ;  /* 0x000000091a099210 */ /* 0x000fe20007ffe0ff */
[C---:B------:R-:W-:Y:S01]  /*c540*/  @!P1 IMAD R5, R235.reuse, 0x120, RZ ;  /* 0x00000120eb059824 */ /* 0x040fe200078e02ff */
[-C--:B------:R-:W-:Y:S01]  /*c550*/  @!P1 LEA R26, P3, R234, R2.reuse, 0x7 ;  /* 0x00000002ea1a9211 */ /* 0x080fe200078638ff */
[----:B------:R-:W-:Y:S01]  /*c560*/  @!P1 IMAD R25, R235, 0x1a0, RZ ;  /* 0x000001a0eb199824 */ /* 0x000fe200078e02ff */
[----:B------:R-:W-:Y:S01]  /*c570*/  @!P1 IADD3 R17, PT, PT, R4, R17, RZ ;  /* 0x0000001104119210 */ /* 0x000fe20007ffe0ff */
[----:B------:R-:W-:Y:S01]  /*c580*/  @!P1 IMAD.IADD R15, R5, 0x1, R15 ;  /* 0x00000001050f9824 */ /* 0x000fe200078e020f */
[----:B------:R-:W-:Y:S01]  /*c590*/  @!P1 MOV R4, R2 ;  /* 0x0000000200049202 */ /* 0x000fe20000000f00 */
[----:B------:R-:W-:Y:S02]  /*c5a0*/  @!P1 IMAD.MOV.U32 R5, RZ, RZ, R3 ;  /* 0x000000ffff059224 */ /* 0x000fe400078e0003 */
[----:B------:R-:W-:-:S04]  /*c5b0*/  @!P1 IMAD.WIDE.U32 R6, R234, 0x1a0, R6 ;  /* 0x000001a0ea069825 */ /* 0x000fc800078e0006 */
[----:B------:R-:W-:Y:S02]  /*c5c0*/  @!P1 IMAD R27, R235, 0x1c0, RZ ;  /* 0x000001c0eb1b9824 */ /* 0x000fe400078e02ff */
[----:B------:R-:W-:-:S04]  /*c5d0*/  @!P1 IMAD.WIDE.U32 R4, R234, 0x1c0, R4 ;  /* 0x000001c0ea049825 */ /* 0x000fc800078e0004 */
[----:B------:R-:W-:Y:S01]  /*c5e0*/  @!P1 IMAD.IADD R7, R25, 0x1, R7 ;  /* 0x0000000119079824 */ /* 0x000fe200078e0207 */
[C---:B------:R-:W-:Y:S01]  /*c5f0*/  @!P1 LEA.HI.X R25, R234.reuse, R3, R235, 0x6, P4 ;  /* 0x00000003ea199211 */ /* 0x040fe200020f34eb */
[----:B------:R-:W-:Y:S01]  /*c600*/  @!P1 IMAD.MOV.U32 R19, RZ, RZ, R3 ;  /* 0x000000ffff139224 */ /* 0x000fe200078e0003 */
[----:B------:R-:W-:Y:S01]  /*c610*/  @!P1 IADD3 R5, PT, PT, R27, R5, RZ ;  /* 0x000000051b059210 */ /* 0x000fe20007ffe0ff */
[C---:B------:R-:W-:Y:S01]  /*c620*/  @!P1 IMAD R0, R235.reuse, 0xc0, RZ ;  /* 0x000000c0eb009824 */ /* 0x040fe200078e02ff */
[CC--:B------:R-:W-:Y:S01]  /*c630*/  @!P1 LEA.HI.X R27, R234.reuse, R3.reuse, R235, 0x7, P3 ;  /* 0x00000003ea1b9211 */ /* 0x0c0fe200018f3ceb */
[----:B------:R-:W-:Y:S01]  /*c640*/  @!P1 IMAD.WIDE.U32 R18, R234, 0xc0, R18 ;  /* 0x000000c0ea129825 */ /* 0x000fe200078e0012 */
[----:B------:R-:W-:Y:S01]  /*c650*/  @!PT LDS RZ, [RZ] ;  /* 0x00000000fffff984 */ /* 0x000fe20000000800 */
[----:B------:R-:W-:Y:S01]  /*c660*/  @!PT LDS RZ, [RZ] ;  /* 0x00000000fffff984 */ /* 0x000fe20000000800 */
[----:B------:R-:W-:Y:S01]  /*c670*/  @!PT LDS RZ, [RZ] ;  /* 0x00000000fffff984 */ /* 0x000fe20000000800 */
[----:B------:R-:W-:Y:S03]  /*c680*/  @!P1 LDGSTS.E.BYPASS.LTC128B.128 [R227+0xb800], desc[UR4][R24.64] ;  /* 0x0b80000018e39fae */ /* 0x000fe6000b981a04 */
[----:B------:R-:W-:Y:S01]  /*c690*/  @!P1 IMAD.MOV.U32 R10, RZ, RZ, R2 ;  /* 0x000000ffff0a9224 */ /* 0x000fe200078e0002 */
[----:B------:R-:W-:Y:S01]  /*c6a0*/  @P1 STS.128 [R227+0xc000], RZ ;  /* 0x00c000ffe3001388 */ /* 0x000fe20000000c00 */
[----:B------:R-:W-:Y:S01]  /*c6b0*/  @!P1 IMAD.IADD R19, R0, 0x1, R19 ;  /* 0x0000000100139824 */ /* 0x000fe200078e0213 */
[C---:B------:R-:W-:Y:S01]  /*c6c0*/  @!P1 LEA R2, P3, R234.reuse, R2, 0x8 ;  /* 0x00000002ea029211 */ /* 0x040fe200078640ff */
[----:B------:R-:W-:Y:S01]  /*c6d0*/  @!P1 IMAD R0, R235, 0x160, RZ ;  /* 0x00000160eb009824 */ /* 0x000fe200078e02ff */
[----:B------:R-:W-:Y:S01]  /*c6e0*/  @!PT LDS RZ, [RZ] ;  /* 0x00000000fffff984 */ /* 0x000fe20000000800 */
[----:B------:R-:W-:Y:S01]  /*c6f0*/  @!PT LDS RZ, [RZ] ;  /* 0x00000000fffff984 */ /* 0x000fe20000000800 */
[----:B------:R-:W-:Y:S01]  /*c700*/  @!PT LDS RZ, [RZ] ;  /* 0x00000000fffff984 */ /* 0x000fe20000000800 */
[----:B------:R-:W-:Y:S01]  /*c710*/  @!P1 LDGSTS.E.BYPASS.LTC128B.128 [R227+0xc000], desc[UR4][R22.64] ;  /* 0x0c00000016e39fae */ /* 0x000fe2000b981a04 */
[C---:B------:R-:W-:Y:S01]  /*c720*/  @!P1 IMAD.WIDE.U32 R10, R234.reuse, 0x160, R10 ;  /* 0x00000160ea0a9825 */ /* 0x040fe200078e000a */
[----:B------:R-:W-:-:S02]  /*c730*/  @!P1 LEA.HI.X R3, R234, R3, R235, 0x8, P3 ;  /* 0x00000003ea039211 */ /* 0x000fc400018f44eb */
[----:B------:R-:W-:Y:S01]  /*c740*/  @P1 STS.128 [R227+0xc800], RZ ;  /* 0x00c800ffe3001388 */ /* 0x000fe20000000c00 */
[----:B------:R-:W-:Y:S01]  /*c750*/  @!P1 IMAD.IADD R11, R0, 0x1, R11 ;  /* 0x00000001000b9824 */ /* 0x000fe200078e020b */
[----:B------:R-:W-:Y:S02]  /*c760*/  MOV R0, R252 ;  /* 0x000000fc00007202 */ /* 0x000fe40000000f00 */
        /* <DEDUP_REMOVED lines=54> */
[----:B--2---:R-:W-:Y:S04]  /*cad0*/  LDSM.16.M88.4 R12, [R72+0x3800] ;  /* 0x00380000480c783b */ /* 0x004fe80000000200 */
[----:B------:R-:W-:Y:S04]  /*cae0*/  LDSM.16.M88.4 R48, [R72+0x5800] ;  /* 0x005800004830783b */ /* 0x000fe80000000200 */
[----:B---3--:R-:W-:Y:S04]  /*caf0*/  LDSM.16.M88.4 R8, [R72+0x4000] ;  /* 0x004000004808783b */ /* 0x008fe80000000200 */
[----:B------:R-:W-:Y:S04]  /*cb00*/  LDSM.16.M88.4 R24, [R72+0x2000] ;  /* 0x002000004818783b */ /* 0x000fe80000000200 */
[----:B------:R-:W-:Y:S04]  /*cb10*/  LDSM.16.M88.4 R20, [R72+0x2800] ;  /* 0x002800004814783b */ /* 0x000fe80000000200 */
[----:B------:R-:W-:Y:S04]  /*cb20*/  LDSM.16.M88.4 R16, [R72+0x3000] ;  /* 0x003000004810783b */ /* 0x000fe80000000200 */
[----:B----4-:R-:W2:Y:S04]  /*cb30*/  LDSM.16.M88.4 R4, [R223] ;  /* 0x00000000df04783b */ /* 0x010ea80000000200 */
[----:B------:R-:W3:Y:S04]  /*cb40*/  LDSM.16.M88.4 R52, [R72+0x5000] ;  /* 0x005000004834783b */ /* 0x000ee80000000200 */
[----:B------:R-:W-:Y:S04]  /*cb50*/  LDSM.16.M88.4 R40, [R72+0x7000] ;  /* 0x007000004828783b */ /* 0x000fe80000000200 */
[----:B------:R-:W-:Y:S04]  /*cb60*/  LDSM.16.M88.4 R56, [R72+0x4800] ;  /* 0x004800004838783b */ /* 0x000fe80000000200 */
[----:B------:R-:W-:Y:S04]  /*cb70*/  LDSM.16.M88.4 R60, [R72+0x6000] ;  /* 0x00600000483c783b */ /* 0x000fe80000000200 */
[----:B------:R-:W-:Y:S04]  /*cb80*/  LDSM.16.M88.4 R44, [R72+0x6800] ;  /* 0x00680000482c783b */ /* 0x000fe80000000200 */
[----:B------:R-:W-:Y:S04]  /*cb90*/  LDSM.16.M88.4 R32, [R72+0x7800] ;  /* 0x007800004820783b */ /* 0x000fe80000000200 */
[----:B------:R-:W0:Y:S01]  /*cba0*/  LDGDEPBAR ;  /* 0x00000000000079af */ /* 0x000e220000000000 */
[C---:B--2---:R-:W-:Y:S08]  /*cbb0*/  HMMA.16816.F32 R64, R4.reuse, R8, RZ ;  /* 0x000000080440723c */ /* 0x044ff000000018ff */
[C---:B------:R-:W-:Y:S01]  /*cbc0*/  HMMA.16816.F32 R92, R4.reuse, R10, RZ ;  /* 0x0000000a045c723c */ /* 0x040fe200000018ff */
[----:B------:R-:W2:Y:S07]  /*cbd0*/  LDSM.16.M88.4 R8, [R72+0x9800] ;  /* 0x009800004808783b */ /* 0x000eae0000000200 */
[C---:B------:R-:W-:Y:S08]  /*cbe0*/  HMMA.16816.F32 R76, R4.reuse, R12, RZ ;  /* 0x0000000c044c723c */ /* 0x040ff000000018ff */
[C---:B------:R-:W-:Y:S01]  /*cbf0*/  HMMA.16816.F32 R68, R4.reuse, R14, RZ ;  /* 0x0000000e0444723c */ /* 0x040fe200000018ff */
[----:B------:R-:W-:Y:S04]  /*cc00*/  LDSM.16.M88.4 R12, [R31] ;  /* 0x000000001f0c783b */ /* 0x000fe80000000200 */
[----:B------:R-:W-:Y:S03]  /*cc10*/  LDSM.16.M88.4 R28, [R74+0x2000] ;  /* 0x002000004a1c783b */ /* 0x000fe60000000200 */
[C---:B------:R-:W-:Y:S08]  /*cc20*/  HMMA.16816.F32 R128, R4.reuse, R48, RZ ;  /* 0x000000300480723c */ /* 0x040ff000000018ff */
[C---:B------:R-:W-:Y:S01]  /*cc30*/  HMMA.16816.F32 R168, R4.reuse, R50, RZ ;  /* 0x0000003204a8723c */ /* 0x040fe200000018ff */
[----:B------:R-:W4:Y:S07]  /*cc40*/  LDSM.16.M88.4 R48, [R74+0x3800] ;  /* 0x003800004a30783b */ /* 0x000f2e0000000200 */
[C---:B------:R-:W-:Y:S08]  /*cc50*/  HMMA.16816.F32 R104, R4.reuse, R24, RZ ;  /* 0x000000180468723c */ /* 0x040ff000000018ff */
[C---:B------:R-:W-:Y:S01]  /*cc60*/  HMMA.16816.F32 R108, R4.reuse, R26, RZ ;  /* 0x0000001a046c723c */ /* 0x040fe200000018ff */
[----:B------:R-:W5:Y:S07]  /*cc70*/  LDSM.16.M88.4 R24, [R72+0x8000] ;  /* 0x008000004818783b */ /* 0x000f6e0000000200 */
[C---:B------:R-:W-:Y:S08]  /*cc80*/  HMMA.16816.F32 R100, R4.reuse, R20, RZ ;  /* 0x000000140464723c */ /* 0x040ff000000018ff */
        /* <DEDUP_REMOVED lines=8> */
[C---:B--2---:R-:W-:Y:S08]  /*cd10*/  HMMA.16816.F32 R240, R4.reuse, R8, RZ ;  /* 0x0000000804f0723c */ /* 0x044ff000000018ff */
[----:B------:R-:W-:Y:S08]  /*cd20*/  HMMA.16816.F32 R244, R4, R10, RZ ;  /* 0x0000000a04f4723c */ /* 0x000ff000000018ff */
[----:B----4-:R-:W-:Y:S08]  /*cd30*/  HMMA.16816.F32 R8, R12, R48, R76 ;  /* 0x000000300c08723c */ /* 0x010ff0000000184c */
[C---:B------:R-:W-:Y:S08]  /*cd40*/  HMMA.16816.F32 R172, R4.reuse, R40, RZ ;  /* 0x0000002804ac723c */ /* 0x040ff000000018ff */
[----:B------:R-:W-:Y:S03]  /*cd50*/  HMMA.16816.F32 R112, R4, R56, RZ ;  /* 0x000000380470723c */ /* 0x000fe600000018ff */
[----:B------:R-:W-:-:S05]  /*cd60*/  MOV R252, R11 ;  /* 0x0000000b00fc7202 */ /* 0x000fca0000000f00 */
[C---:B------:R-:W-:Y:S01]  /*cd70*/  HMMA.16816.F32 R116, R4.reuse, R58, RZ ;  /* 0x0000003a0474723c */ /* 0x040fe200000018ff */
[----:B------:R-:W-:Y:S07]  /*cd80*/  LDSM.16.M88.4 R56, [R74+0x2800] ;  /* 0x002800004a38783b */ /* 0x000fee0000000200 */
[C---:B------:R-:W-:Y:S08]  /*cd90*/  HMMA.16816.F32 R176, R4.reuse, R60, RZ ;  /* 0x0000003c04b0723c */ /* 0x040ff000000018ff */
[C---:B------:R-:W-:Y:S01]  /*cda0*/  HMMA.16816.F32 R184, R4.reuse, R62, RZ ;  /* 0x0000003e04b8723c */ /* 0x040fe200000018ff */
[----:B------:R-:W2:Y:S07]  /*cdb0*/  LDSM.16.M88.4 R60, [R74+0x4000] ;  /* 0x004000004a3c783b */ /* 0x000eae0000000200 */
[C---:B------:R-:W-:Y:S08]  /*cdc0*/  HMMA.16816.F32 R188, R4.reuse, R44, RZ ;  /* 0x0000002c04bc723c */ /* 0x040ff000000018ff */
[C---:B------:R-:W-:Y:S08]  /*cdd0*/  HMMA.16816.F32 R180, R4.reuse, R46, RZ ;  /* 0x0000002e04b4723c */ /* 0x040ff000000018ff */
[C---:B------:R-:W-:Y:S08]  /*cde0*/  HMMA.16816.F32 R40, R4.reuse, R42, RZ ;  /* 0x0000002a0428723c */ /* 0x040ff000000018ff */
[C---:B------:R-:W-:Y:S08]  /*cdf0*/  HMMA.16816.F32 R196, R4.reuse, R32, RZ ;  /* 0x0000002004c4723c */ /* 0x040ff000000018ff */
[C---:B------:R-:W-:Y:S01]  /*ce00*/  HMMA.16816.F32 R192, R4.reuse, R34, RZ ;  /* 0x0000002204c0723c */ /* 0x040fe200000018ff */
[----:B------:R-:W-:Y:S07]  /*ce10*/  LDSM.16.M88.4 R32, [R74+0x7800] ;  /* 0x007800004a20783b */ /* 0x000fee0000000200 */
[C---:B-----5:R-:W-:Y:S08]  /*ce20*/  HMMA.16816.F32 R200, R4.reuse, R24, RZ ;  /* 0x0000001804c8723c */ /* 0x060ff000000018ff */
[C---:B------:R-:W-:Y:S01]  /*ce30*/  HMMA.16816.F32 R204, R4.reuse, R26, RZ ;  /* 0x0000001a04cc723c */ /* 0x040fe200000018ff */
[----:B------:R-:W-:Y:S07]  /*ce40*/  LDSM.16.M88.4 R24, [R74+0x4800] ;  /* 0x004800004a18783b */ /* 0x000fee0000000200 */
[C---:B-1----:R-:W-:Y:S08]  /*ce50*/  HMMA.16816.F32 R208, R4.reuse, R20, RZ ;  /* 0x0000001404d0723c */ /* 0x042ff000000018ff */
[C---:B------:R-:W-:Y:S01]  /*ce60*/  HMMA.16816.F32 R212, R4.reuse, R22, RZ ;  /* 0x0000001604d4723c */ /* 0x040fe200000018ff */
[----:B------:R-:W-:Y:S07]  /*ce70*/  LDSM.16.M88.4 R20, [R74+0x5000] ;  /* 0x005000004a14783b */ /* 0x000fee0000000200 */
[C---:B------:R-:W-:Y:S08]  /*ce80*/  HMMA.16816.F32 R216, R4.reuse, R16, RZ ;  /* 0x0000001004d8723c */ /* 0x040ff000000018ff */
[----:B------:R-:W-:Y:S01]  /*ce90*/  HMMA.16816.F32 R236, R4, R18, RZ ;  /* 0x0000001204ec723c */ /* 0x000fe200000018ff */
[----:B------:R-:W-:Y:S01]  /*cea0*/  IMAD.MOV.U32 R6, RZ, RZ, R8 ;  /* 0x000000ffff067224 */ /* 0x000fe200078e0008 */
[----:B------:R-:W-:Y:S01]  /*ceb0*/  MOV R5, R9 ;  /* 0x0000000900057202 */ /* 0x000fe20000000f00 */
[----:B------:R-:W-:Y:S01]  /*cec0*/  IMAD.MOV.U32 R4, RZ, RZ, R10 ;  /* 0x000000ffff047224 */ /* 0x000fe200078e000a */
[----:B------:R-:W-:Y:S04]  /*ced0*/  LDSM.16.M88.4 R16, [R74+0x5800] ;  /* 0x005800004a10783b */ /* 0x000fe80000000200 */
[C---:B---3--:R-:W-:Y:S01]  /*cee0*/  HMMA.16816.F32 R248, R12.reuse, R52, R84 ;  /* 0x000000340cf8723c */ /* 0x048fe20000001854 */
[----:B------:R-:W1:Y:S07]  /*cef0*/  LDSM.16.M88.4 R8, [R74+0x6000] ;  /* 0x006000004a08783b */ /* 0x000e6e0000000200 */
[----:B------:R-:W-:Y:S01]  /*cf00*/  HMMA.16816.F32 R84, R12, R50, R68 ;  /* 0x000000320c54723c */ /* 0x000fe20000001844 */
[----:B------:R-:W-:Y:S01]  /*cf10*/  IMAD.MOV.U32 R69, RZ, RZ, R6 ;  /* 0x000000ffff457224 */ /* 0x000fe200078e0006 */
[----:B------:R-:W-:Y:S01]  /*cf20*/  MOV R70, R5 ;  /* 0x0000000500467202 */ /* 0x000fe20000000f00 */
[----:B------:R-:W-:-:S02]  /*cf30*/  IMAD.MOV.U32 R71, RZ, RZ, R4 ;  /* 0x000000ffff477224 */ /* 0x000fc400078e0004 */
[----:B------:R-:W3:Y:S03]  /*cf40*/  LDSM.16.M88.4 R4, [R74+0x6800] ;  /* 0x006800004a04783b */ /* 0x000ee60000000200 */
[C---:B------:R-:W-:Y:S08]  /*cf50*/  HMMA.16816.F32 R104, R12.reuse, R28, R104 ;  /* 0x0000001c0c68723c */ /* 0x040ff00000001868 */
[C---:B------:R-:W-:Y:S01]  /*cf60*/  HMMA.16816.F32 R108, R12.reuse, R30, R108 ;  /* 0x0000001e0c6c723c */ /* 0x040fe2000000186c */
[----:B------:R-:W4:Y:S07]  /*cf70*/  LDSM.16.M88.4 R28, [R74+0x7000] ;  /* 0x007000004a1c783b */ /* 0x000f2e0000000200 */
[C---:B------:R-:W-:Y:S08]  /*cf80*/  HMMA.16816.F32 R80, R12.reuse, R54, R80 ;  /* 0x000000360c50723c */ /* 0x040ff00000001850 */
[C---:B--2---:R-:W-:Y:S08]  /*cf90*/  HMMA.16816.F32 R44, R12.reuse, R60, R64 ;  /* 0x0000003c0c2c723c */ /* 0x044ff00000001840 */
[----:B-1----:R-:W-:Y:S03]  /*cfa0*/  HMMA.16816.F32 R48, R12, R8, R176 ;  /* 0x000000080c30723c */ /* 0x002fe600000018b0 */
[----:B------:R-:W-:Y:S01]  /*cfb0*/  MOV R90, R80 ;  /* 0x00000050005a7202 */ /* 0x000fe20000000f00 */
[----:B------:R-:W-:Y:S01]  /*cfc0*/  IMAD.MOV.U32 R72, RZ, RZ, R81 ;  /* 0x000000ffff487224 */ /* 0x000fe200078e0051 */
[----:B------:R-:W-:Y:S01]  /*cfd0*/  MOV R3, R82 ;  /* 0x0000005200037202 */ /* 0x000fe20000000f00 */
[----:B------:R-:W-:-:S02]  /*cfe0*/  IMAD.MOV.U32 R2, RZ, RZ, R83 ;  /* 0x000000ffff027224 */ /* 0x000fc400078e0053 */
[C---:B---3--:R-:W-:Y:S08]  /*cff0*/  HMMA.16816.F32 R188, R12.reuse, R4, R188 ;  /* 0x000000040cbc723c */ /* 0x048ff000000018bc */
[C---:B------:R-:W-:Y:S08]  /*d000*/  HMMA.16816.F32 R76, R12.reuse, R10, R184 ;  /* 0x0000000a0c4c723c */ /* 0x040ff000000018b8 */
[----:B------:R-:W-:Y:S03]  /*d010*/  HMMA.16816.F32 R4, R12, R6, R180 ;  /* 0x000000060c04723c */ /* 0x000fe600000018b4 */
[----:B------:R-:W-:-:S05]  /*d020*/  MOV R176, R188 ;  /* 0x000000bc00b07202 */ /* 0x000fca0000000f00 */
[C---:B------:R-:W-:Y:S08]  /*d030*/  HMMA.16816.F32 R8, R12.reuse, R32, R196 ;  /* 0x000000200c08723c */ /* 0x040ff000000018c4 */
[----:B------:R-:W-:Y:S03]  /*d040*/  HMMA.16816.F32 R92, R12, R62, R92 ;  /* 0x0000003e0c5c723c */ /* 0x000fe6000000185c */
[----:B------:R-:W-:Y:S01]  /*d050*/  MOV R184, R4 ;  /* 0x0000000400b87202 */ /* 0x000fe20000000f00 */
[----:B------:R-:W-:Y:S01]  /*d060*/  IMAD.MOV.U32 R179, RZ, RZ, R5 ;  /* 0x000000ffffb37224 */ /* 0x000fe200078e0005 */
[----:B------:R-:W-:Y:S01]  /*d070*/  MOV R178, R6 ;  /* 0x0000000600b27202 */ /* 0x000fe20000000f00 */
[----:B------:R-:W-:-:S02]  /*d080*/  IMAD.MOV.U32 R177, RZ, RZ, R7 ;  /* 0x000000ffffb17224 */ /* 0x000fc400078e0007 */
[----:B------:R-:W-:Y:S03]  /*d090*/  HMMA.16816.F32 R64, R12, R20, R120 ;  /* 0x000000140c40723c */ /* 0x000fe60000001878 */
[----:B------:R-:W-:Y:S01]  /*d0a0*/  MOV R123, R9 ;  /* 0x00000009007b7202 */ /* 0x000fe20000000f00 */
[----:B------:R-:W-:Y:S01]  /*d0b0*/  IMAD.MOV.U32 R122, RZ, RZ, R10 ;  /* 0x000000ffff7a7224 */ /* 0x000fe200078e000a */
[----:B------:R-:W-:-:S03]  /*d0c0*/  MOV R121, R11 ;  /* 0x0000000b00797202 */ /* 0x000fc60000000f00 */
[----:B------:R-:W-:Y:S01]  /*d0d0*/  HMMA.16816.F32 R60, R12, R22, R124 ;  /* 0x000000160c3c723c */ /* 0x000fe2000000187c */
[----:B------:R-:W-:Y:S01]  /*d0e0*/  IMAD.MOV.U32 R124, RZ, RZ, R8 ;  /* 0x000000ffff7c7224 */ /* 0x000fe200078e0008 */
[----:B------:R-:W1:Y:S01]  /*d0f0*/  LDSM.16.M88.4 R20, [R74+0x8800] ;  /* 0x008800004a14783b */ /* 0x000e620000000200 */
[----:B------:R-:W-:Y:S01]  /*d100*/  IMAD.MOV.U32 R127, RZ, RZ, R189 ;  /* 0x000000ffff7f7224 */ /* 0x000fe200078e00bd */
[----:B------:R-:W-:Y:S01]  /*d110*/  MOV R126, R190 ;  /* 0x000000be007e7202 */ /* 0x000fe20000000f00 */
[----:B------:R-:W-:-:S03]  /*d120*/  IMAD.MOV.U32 R125, RZ, RZ, R191 ;  /* 0x000000ffff7d7224 */ /* 0x000fc600078e00bf */
[C---:B----4-:R-:W-:Y:S08]  /*d130*/  HMMA.16816.F32 R4, R12.reuse, R28, R172 ;  /* 0x0000001c0c04723c */ /* 0x050ff000000018ac */
[C---:B------:R-:W-:Y:S01]  /*d140*/  HMMA.16816.F32 R8, R12.reuse, R34, R192 ;  /* 0x000000220c08723c */ /* 0x040fe200000018c0 */
[----:B------:R-:W-:Y:S07]  /*d150*/  LDSM.16.M88.4 R32, [R73+0x3000] ;  /* 0x003000004920783b */ /* 0x000fee0000000200 */
[C---:B------:R-:W-:Y:S01]  /*d160*/  HMMA.16816.F32 R80, R12.reuse, R26, R116 ;  /* 0x0000001a0c50723c */ /* 0x040fe20000001874 */
[----:B------:R-:W-:Y:S01]  /*d170*/  IMAD.MOV.U32 R119, RZ, RZ, R0 ;  /* 0x000000ffff777224 */ /* 0x000fe200078e0000 */
[----:B------:R-:W-:Y:S01]  /*d180*/  IADD3 R0, PT, PT, R223, R231, RZ ;  /* 0x000000e7df007210 */ /* 0x000fe20007ffe0ff */
[----:B------:R-:W-:Y:S01]  /*d190*/  IMAD.MOV.U32 R117, RZ, RZ, R70 ;  /* 0x000000ffff757224 */ /* 0x000fe200078e0046 */
[----:B------:R-:W-:Y:S01]  /*d1a0*/  MOV R116, R69 ;  /* 0x0000004500747202 */ /* 0x000fe20000000f00 */
[----:B------:R-:W-:Y:S01]  /*d1b0*/  IMAD.MOV.U32 R175, RZ, RZ, R4 ;  /* 0x000000ffffaf7224 */ /* 0x000fe200078e0004 */
[----:B------:R-:W-:Y:S01]  /*d1c0*/  MOV R118, R71 ;  /* 0x0000004700767202 */ /* 0x000fe20000000f00 */
[----:B------:R-:W-:Y:S01]  /*d1d0*/  IMAD.MOV.U32 R173, RZ, RZ, R6 ;  /* 0x000000ffffad7224 */ /* 0x000fe200078e0006 */
[----:B------:R-:W-:Y:S01]  /*d1e0*/  HMMA.16816.F32 R100, R12, R56, R100 ;  /* 0x000000380c64723c */ /* 0x000fe20000001864 */
[----:B------:R-:W-:-:S02]  /*d1f0*/  MOV R174, R5 ;  /* 0x0000000500ae7202 */ /* 0x000fc40000000f00 */
[----:B------:R-:W-:Y:S01]  /*d200*/  MOV R172, R7 ;  /* 0x0000000700ac7202 */ /* 0x000fe20000000f00 */
[----:B------:R-:W-:Y:S01]  /*d210*/  IMAD.MOV.U32 R192, RZ, RZ, R8 ;  /* 0x000000ffffc07224 */ /* 0x000fe200078e0008 */
[----:B------:R-:W2:Y:S01]  /*d220*/  LDSM.16.M88.4 R4, [R74+0x9800] ;  /* 0x009800004a04783b */ /* 0x000ea20000000200 */
[----:B------:R-:W-:Y:S01]  /*d230*/  MOV R187, R9 ;  /* 0x0000000900bb7202 */ /* 0x000fe20000000f00 */
[----:B------:R-:W-:Y:S01]  /*d240*/  IMAD.MOV.U32 R186, RZ, RZ, R10 ;  /* 0x000000ffffba7224 */ /* 0x000fe200078e000a */
[C---:B------:R-:W-:Y:S01]  /*d250*/  HMMA.16816.F32 R96, R12.reuse, R58, R96 ;  /* 0x0000003a0c60723c */ /* 0x040fe20000001860 */
[----:B------:R-:W-:Y:S02]  /*d260*/  MOV R185, R11 ;  /* 0x0000000b00b97202 */ /* 0x000fe40000000f00 */
[----:B------:R-:W-:Y:S05]  /*d270*/  LDSM.16.M88.4 R8, [R0] ;  /* 0x000000000008783b */ /* 0x000fea0000000200 */
[C---:B------:R-:W-:Y:S01]  /*d280*/  HMMA.16816.F32 R112, R12.reuse, R24, R112 ;  /* 0x000000180c70723c */ /* 0x040fe20000001870 */
[----:B------:R-:W3:Y:S07]  /*d290*/  LDSM.16.M88.4 R24, [R74+0x8000] ;  /* 0x008000004a18783b */ /* 0x000eee0000000200 */
[C---:B------:R-:W-:Y:S08]  /*d2a0*/  HMMA.16816.F32 R56, R12.reuse, R16, R128 ;  /* 0x000000100c38723c */ /* 0x040ff00000001880 */
[C---:B------:R-:W-:Y:S01]  /*d2b0*/  HMMA.16816.F32 R52, R12.reuse, R18, R168 ;  /* 0x000000120c34723c */ /* 0x040fe200000018a8 */
[----:B------:R-:W4:Y:S07]  /*d2c0*/  LDSM.16.M88.4 R16, [R74+0x9000] ;  /* 0x009000004a10783b */ /* 0x000f2e0000000200 */
[C---:B------:R-:W-:Y:S01]  /*d2d0*/  HMMA.16816.F32 R68, R12.reuse, R30, R40 ;  /* 0x0000001e0c44723c */ /* 0x040fe20000001828 */
[----:B------:R-:W5:Y:S04]  /*d2e0*/  LDSM.16.M88.4 R28, [R73+0x2000] ;  /* 0x00200000491c783b */ /* 0x000f680000000200 */
[----:B------:R-:W5:Y:S03]  /*d2f0*/  LDSM.16.M88.4 R40, [R73+0x2800] ;  /* 0x002800004928783b */ /* 0x000f660000000200 */
[C---:B-1----:R-:W-:Y:S08]  /*d300*/  HMMA.16816.F32 R180, R12.reuse, R20, R208 ;  /* 0x000000140cb4723c */ /* 0x042ff000000018d0 */
[C---:B--2---:R-:W-:Y:S08]  /*d310*/  HMMA.16816.F32 R208, R12.reuse, R4, R240 ;  /* 0x000000040cd0723c */ /* 0x044ff000000018f0 */
[C---:B---3--:R-:W-:Y:S08]  /*d320*/  HMMA.16816.F32 R168, R12.reuse, R26, R204 ;  /* 0x0000001a0ca8723c */ /* 0x048ff000000018cc */
[----:B------:R-:W-:Y:S01]  /*d330*/  HMMA.16816.F32 R188, R12, R22, R212 ;  /* 0x000000160cbc723c */ /* 0x000fe200000018d4 */
[----:B------:R-:W-:Y:S01]  /*d340*/  MOV R213, R72 ;  /* 0x0000004800d57202 */ /* 0x000fe20000000f00 */
[----:B------:R-:W-:Y:S01]  /*d350*/  IMAD.MOV.U32 R214, RZ, RZ, R3 ;  /* 0x000000ffffd67224 */ /* 0x000fe200078e0003 */
[----:B------:R-:W-:Y:S01]  /*d360*/  MOV R215, R2 ;  /* 0x0000000200d77202 */ /* 0x000fe20000000f00 */
[----:B------:R-:W1:Y:S01]  /*d370*/  LDSM.16.M88.4 R20, [R73+0x4000] ;  /* 0x004000004914783b */ /* 0x000e620000000200 */
[----:B------:R-:W-:-:S03]  /*d380*/  IMAD.MOV.U32 R212, RZ, RZ, R90 ;  /* 0x000000ffffd47224 */ /* 0x000fc600078e005a */
[C---:B----4-:R-:W-:Y:S08]  /*d390*/  HMMA.16816.F32 R204, R12.reuse, R18, R236 ;  /* 0x000000120ccc723c */ /* 0x050ff000000018ec */
[----:B------:R-:W-:Y:S08]  /*d3a0*/  HMMA.16816.F32 R236, R12, R6, R244 ;  /* 0x000000060cec723c */ /* 0x000ff000000018f4 */
[----:B-----5:R-:W-:Y:S01]  /*d3b0*/  HMMA.16816.F32 R4, R8, R30, R108 ;  /* 0x0000001e0804723c */ /* 0x020fe2000000186c */
[----:B------:R-:W-:Y:S01]  /*d3c0*/  IMAD.MOV.U32 R108, RZ, RZ, R184 ;  /* 0x000000ffff6c7224 */ /* 0x000fe200078e00b8 */
[----:B------:R-:W-:Y:S01]  /*d3d0*/  MOV R109, R179 ;  /* 0x000000b3006d7202 */ /* 0x000fe20000000f00 */
[----:B------:R-:W-:Y:S01]  /*d3e0*/  IMAD.MOV.U32 R110, RZ, RZ, R178 ;  /* 0x000000ffff6e7224 */ /* 0x000fe200078e00b2 */
[----:B------:R-:W-:-:S04]  /*d3f0*/  MOV R111, R177 ;  /* 0x000000b1006f7202 */ /* 0x000fc80000000f00 */
[----:B------:R-:W-:Y:S01]  /*d400*/  HMMA.16816.F32 R128, R12, R24, R200 ;  /* 0x000000180c80723c */ /* 0x000fe200000018c8 */
[----:B------:R-:W-:Y:S01]  /*d410*/  MOV R203, R252 ;  /* 0x000000fc00cb7202 */ /* 0x000fe20000000f00 */
[----:B------:R-:W2:Y:S01]  /*d420*/  LDSM.16.M88.4 R24, [R73+0x3800] ;  /* 0x003800004918783b */ /* 0x000ea20000000200 */
[----:B------:R-:W-:Y:S01]  /*d430*/  IMAD.MOV.U32 R200, RZ, RZ, R116 ;  /* 0x000000ffffc87224 */ /* 0x000fe200078e0074 */
[----:B------:R-:W-:Y:S01]  /*d440*/  MOV R201, R117 ;  /* 0x0000007500c97202 */ /* 0x000fe20000000f00 */
[----:B------:R-:W-:-:S03]  /*d450*/  IMAD.MOV.U32 R202, RZ, RZ, R118 ;  /* 0x000000ffffca7224 */ /* 0x000fc600078e0076 */
[C---:B------:R-:W-:Y:S01]  /*d460*/  HMMA.16816.F32 R104, R8.reuse, R28, R104 ;  /* 0x0000001c0868723c */ /* 0x040fe20000001868 */
[----:B------:R-:W-:Y:S02]  /*d470*/  LDSM.16.M88.4 R28, [R73+0x6000] ;  /* 0x00600000491c783b */ /* 0x000fe40000000200 */
[----:B------:R-:W-:Y:S01]  /*d480*/  IMAD.MOV.U32 R72, RZ, RZ, R4 ;  /* 0x000000ffff487224 */ /* 0x000fe200078e0004 */
[----:B------:R-:W-:Y:S01]  /*d490*/  MOV R3, R5 ;  /* 0x0000000500037202 */ /* 0x000fe20000000f00 */
[----:B------:R-:W-:Y:S01]  /*d4a0*/  IMAD.MOV.U32 R2, RZ, RZ, R6 ;  /* 0x000000ffff027224 */ /* 0x000fe200078e0006 */
[----:B------:R-:W-:Y:S02]  /*d4b0*/  MOV R0, R7 ;  /* 0x0000000700007202 */ /* 0x000fe40000000f00 */
[----:B------:R-:W-:Y:S01]  /*d4c0*/  HMMA.16816.F32 R4, R8, R40, R100 ;  /* 0x000000280804723c */ /* 0x000fe20000001864 */
[----:B------:R-:W-:Y:S01]  /*d4d0*/  IMAD.MOV.U32 R100, RZ, RZ, R175 ;  /* 0x000000ffff647224 */ /* 0x000fe200078e00af */
[----:B------:R-:W-:Y:S01]  /*d4e0*/  MOV R101, R174 ;  /* 0x000000ae00657202 */ /* 0x000fe20000000f00 */
[----:B------:R-:W-:Y:S01]  /*d4f0*/  IMAD.MOV.U32 R102, RZ, RZ, R173 ;  /* 0x000000ffff667224 */ /* 0x000fe200078e00ad */
[----:B------:R-:W-:-:S04]  /*d500*/  MOV R103, R172 ;  /* 0x000000ac00677202 */ /* 0x000fc80000000f00 */
[----:B------:R-:W-:Y:S01]  /*d510*/  HMMA.16816.F32 R196, R12, R16, R216 ;  /* 0x000000100cc4723c */ /* 0x000fe200000018d8 */
[----:B------:R-:W3:Y:S02]  /*d520*/  LDSM.16.M88.4 R12, [R73+0x5000] ;  /* 0x00500000490c783b */ /* 0x000ee40000000200 */
[----:B------:R-:W-:Y:S01]  /*d530*/  IMAD.MOV.U32 R120, RZ, RZ, R104 ;  /* 0x000000ffff787224 */ /* 0x000fe200078e0068 */
[----:B------:R-:W-:Y:S01]  /*d540*/  MOV R118, R105 ;  /* 0x0000006900767202 */ /* 0x000fe20000000f00 */
[----:B------:R-:W-:Y:S01]  /*d550*/  IMAD.MOV.U32 R117, RZ, RZ, R106 ;  /* 0x000000ffff757224 */ /* 0x000fe200078e006a */
[----:B------:R-:W-:Y:S01]  /*d560*/  MOV R116, R107 ;  /* 0x0000006b00747202 */ /* 0x000fe20000000f00 */
[----:B------:R-:W4:Y:S01]  /*d570*/  LDSM.16.M88.4 R16, [R73+0x4800] ;  /* 0x004800004910783b */ /* 0x000f220000000200 */
[----:B------:R-:W-:Y:S03]  /*d580*/  HMMA.16816.F32 R244, R8, R34, R212 ;  /* 0x0000002208f4723c */ /* 0x000fe600000018d4 */
[----:B------:R-:W-:Y:S01]  /*d590*/  IMAD.MOV.U32 R252, RZ, RZ, R4 ;  /* 0x000000fffffc7224 */ /* 0x000fe200078e0004 */
[----:B------:R-:W-:Y:S01]  /*d5a0*/  MOV R231, R5 ;  /* 0x0000000500e77202 */ /* 0x000fe20000000f00 */
[----:B------:R-:W-:Y:S01]  /*d5b0*/  IMAD.MOV.U32 R90, RZ, RZ, R6 ;  /* 0x000000ffff5a7224 */ /* 0x000fe200078e0006 */
[----:B------:R-:W-:-:S02]  /*d5c0*/  MOV R74, R7 ;  /* 0x00000007004a7202 */ /* 0x000fc40000000f00 */
[----:B------:R-:W-:Y:S01]  /*d5d0*/  HMMA.16816.F32 R4, R8, R42, R96 ;  /* 0x0000002a0804723c */ /* 0x000fe20000001860 */
[----:B------:R-:W-:Y:S01]  /*d5e0*/  LDSM.16.M88.4 R40, [R73+0x7000] ;  /* 0x007000004928783b */ /* 0x000fe20000000200 */
[----:B------:R-:W-:Y:S01]  /*d5f0*/  IMAD.MOV.U32 R96, RZ, RZ, R176 ;  /* 0x000000ffff607224 */ /* 0x000fe200078e00b0 */
[----:B------:R-:W-:Y:S01]  /*d600*/  MOV R97, R127 ;  /* 0x0000007f00617202 */ /* 0x000fe20000000f00 */
[----:B------:R-:W-:Y:S01]  /*d610*/  IMAD.MOV.U32 R98, RZ, RZ, R126 ;  /* 0x000000ffff627224 */ /* 0x000fe200078e007e */
[----:B------:R-:W-:-:S03]  /*d620*/  MOV R99, R125 ;  /* 0x0000007d00637202 */ /* 0x000fc60000000f00 */
[C---:B-1----:R-:W-:Y:S01]  /*d630*/  HMMA.16816.F32 R212, R8.reuse, R20, R44 ;  /* 0x0000001408d4723c */ /* 0x042fe2000000182c */
[----:B------:R-:W1:Y:S07]  /*d640*/  LDSM.16.M88.4 R44, [R73+0x6800] ;  /* 0x00680000492c783b */ /* 0x000e6e0000000200 */
[----:B--2---:R-:W-:Y:S03]  /*d650*/  HMMA.16816.F32 R240, R8, R24, R200 ;  /* 0x0000001808f0723c */ /* 0x004fe600000018c8 */
[----:B------:R-:W-:Y:S01]  /*d660*/  IMAD.MOV.U32 R107, RZ, RZ, R4 ;  /* 0x000000ffff6b7224 */ /* 0x000fe200078e0004 */
[----:B------:R-:W-:Y:S01]  /*d670*/  MOV R106, R5 ;  /* 0x00000005006a7202 */ /* 0x000fe20000000f00 */
[----:B------:R-:W-:Y:S01]  /*d680*/  IMAD.MOV.U32 R105, RZ, RZ, R6 ;  /* 0x000000ffff697224 */ /* 0x000fe200078e0006 */
[----:B------:R-:W-:-:S02]  /*d690*/  MOV R104, R7 ;  /* 0x0000000700687202 */ /* 0x000fc40000000f00 */
[----:B------:R-:W2:Y:S01]  /*d6a0*/  LDSM.16.M88.4 R4, [R73+0x5800] ;  /* 0x005800004904783b */ /* 0x000ea20000000200 */
[----:B------:R-:W-:Y:S01]  /*d6b0*/  HMMA.16816.F32 R216, R8, R26, R84 ;  /* 0x0000001a08d8723c */ /* 0x000fe20000001854 */
[----:B------:R-:W-:Y:S01]  /*d6c0*/  IMAD.MOV.U32 R84, RZ, RZ, R192 ;  /* 0x000000ffff547224 */ /* 0x000fe200078e00c0 */
[----:B------:R-:W-:Y:S01]  /*d6d0*/  MOV R85, R187 ;  /* 0x000000bb00557202 */ /* 0x000fe20000000f00 */
[----:B------:R-:W5:Y:S01]  /*d6e0*/  LDSM.16.M88.4 R24, [R73+0x7800] ;  /* 0x007800004918783b */ /* 0x000f620000000200 */
[----:B------:R-:W-:Y:S01]  /*d6f0*/  IMAD.MOV.U32 R86, RZ, RZ, R186 ;  /* 0x000000ffff567224 */ /* 0x000fe200078e00ba */
[----:B------:R-:W-:-:S03]  /*d700*/  MOV R87, R185 ;  /* 0x000000b900577202 */ /* 0x000fc60000000f00 */
[C---:B------:R-:W-:Y:S01]  /*d710*/  HMMA.16816.F32 R200, R8.reuse, R22, R92 ;  /* 0x0000001608c8723c */ /* 0x040fe2000000185c */
[----:B------:R-:W-:Y:S01]  /*d720*/  IMAD.MOV.U32 R92, RZ, RZ, R124 ;  /* 0x000000ffff5c7224 */ /* 0x000fe200078e007c */
[----:B------:R-:W-:Y:S01]  /*d730*/  MOV R93, R123 ;  /* 0x0000007b005d7202 */ /* 0x000fe20000000f00 */
[----:B------:R-:W-:Y:S01]  /*d740*/  IMAD.MOV.U32 R94, RZ, RZ, R122 ;  /* 0x000000ffff5e7224 */ /* 0x000fe200078e007a */
[----:B------:R-:W-:Y:S01]  /*d750*/  MOV R95, R121 ;  /* 0x00000079005f7202 */ /* 0x000fe20000000f00 */
[----:B------:R-:W-:Y:S03]  /*d760*/  LDSM.16.M88.4 R20, [R73+0x8000] ;  /* 0x008000004914783b */ /* 0x000fe60000000200 */
[----:B---3--:R-:W-:Y:S01]  /*d770*/  HMMA.16816.F32 R124, R8, R14, R60 ;  /* 0x0000000e087c723c */ /* 0x008fe2000000183c */
[----:B------:R-:W-:-:S07]  /*d780*/  IMAD.MOV.U32 R63, RZ, RZ, R119 ;  /* 0x000000ffff3f7224 */ /* 0x000fce00078e0077 */
[C---:B----4-:R-:W-:Y:S08]  /*d790*/  HMMA.16816.F32 R192, R8.reuse, R16, R112 ;  /* 0x0000001008c0723c */ /* 0x050ff00000001870 */
[----:B------:R-:W-:Y:S01]  /*d7a0*/  HMMA.16816.F32 R184, R8, R18, R80 ;  /* 0x0000001208b8723c */ /* 0x000fe20000001850 */
[----:B------:R-:W-:Y:S01]  /*d7b0*/  IMAD.MOV.U32 R80, RZ, RZ, R120 ;  /* 0x000000ffff507224 */ /* 0x000fe200078e0078 */
[----:B------:R-:W-:Y:S01]  /*d7c0*/  LDSM.16.M88.4 R16, [R73+0x8800] ;  /* 0x008800004910783b */ /* 0x000fe20000000200 */
[----:B------:R-:W-:Y:S01]  /*d7d0*/  MOV R81, R118 ;  /* 0x0000007600517202 */ /* 0x000fe20000000f00 */
[----:B------:R-:W-:Y:S01]  /*d7e0*/  IMAD.MOV.U32 R82, RZ, RZ, R117 ;  /* 0x000000ffff527224 */ /* 0x000fe200078e0075 */
[----:B------:R-:W-:-:S03]  /*d7f0*/  MOV R83, R116 ;  /* 0x0000007400537202 */ /* 0x000fc60000000f00 */
[----:B------:R-:W-:Y:S01]  /*d800*/  HMMA.16816.F32 R176, R8, R12, R64 ;  /* 0x0000000c08b0723c */ /* 0x000fe20000001840 */
[----:B------:R-:W-:Y:S01]  /*d810*/  MOV R64, R107 ;  /* 0x0000006b00407202 */ /* 0x000fe20000000f00 */
[----:B------:R-:W-:Y:S01]  /*d820*/  IMAD.MOV.U32 R65, RZ, RZ, R106 ;  /* 0x000000ffff417224 */ /* 0x000fe200078e006a */
[----:B------:R-:W-:Y:S01]  /*d830*/  MOV R66, R105 ;  /* 0x0000006900427202 */ /* 0x000fe20000000f00 */
[----:B------:R-:W-:Y:S01]  /*d840*/  LDSM.16.M88.4 R12, [R73+0x9000] ;  /* 0x00900000490c783b */ /* 0x000fe20000000200 */
[----:B------:R-:W-:-:S03]  /*d850*/  MOV R67, R104 ;  /* 0x0000006800437202 */ /* 0x000fc60000000f00 */
[C---:B------:R-:W-:Y:S01]  /*d860*/  HMMA.16816.F32 R248, R8.reuse, R32, R248 ;  /* 0x0000002008f8723c */ /* 0x040fe200000018f8 */
[----:B------:R-:W3:Y:S07]  /*d870*/  LDSM.16.M88.4 R32, [R73+0x9800] ;  /* 0x009800004920783b */ /* 0x000eee0000000200 */
[----:B-1----:R-:W-:Y:S01]  /*d880*/  HMMA.16816.F32 R112, R8, R44, R96 ;  /* 0x0000002c0870723c */ /* 0x002fe20000001860 */
[----:B------:R-:W-:Y:S02]  /*d890*/  MOV R44, R80 ;  /* 0x00000050002c7202 */ /* 0x000fe40000000f00 */
[----:B------:R-:W-:-:S05]  /*d8a0*/  MOV R45, R81 ;  /* 0x00000051002d7202 */ /* 0x000fca0000000f00 */
[C---:B--2---:R-:W-:Y:S08]  /*d8b0*/  HMMA.16816.F32 R104, R8.reuse, R4, R56 ;  /* 0x000000040868723c */ /* 0x044ff00000001838 */
[C---:B------:R-:W-:Y:S01]  /*d8c0*/  HMMA.16816.F32 R120, R8.reuse, R6, R52 ;  /* 0x000000060878723c */ /* 0x040fe20000001834 */
[----:B------:R-:W-:Y:S07]  /*d8d0*/  LDSM.16.M88.4 R4, [R63] ;  /* 0x000000003f04783b */ /* 0x000fee0000000200 */
[C---:B------:R-:W-:Y:S08]  /*d8e0*/  HMMA.16816.F32 R100, R8.reuse, R40, R100 ;  /* 0x000000280864723c */ /* 0x040ff00000001864 */
[C---:B------:R-:W-:Y:S01]  /*d8f0*/  HMMA.16816.F32 R96, R8.reuse, R42, R68 ;  /* 0x0000002a0860723c */ /* 0x040fe20000001844 */
[----:B------:R-:W1:Y:S07]  /*d900*/  LDSM.16.M88.4 R40, [R75+0x2000] ;  /* 0x002000004b28783b */ /* 0x000e6e0000000200 */
[C---:B------:R-:W-:Y:S08]  /*d910*/  HMMA.16816.F32 R172, R8.reuse, R28, R48 ;  /* 0x0000001c08ac723c */ /* 0x040ff00000001830 */
[C---:B------:R-:W-:Y:S01]  /*d920*/  HMMA.16816.F32 R116, R8.reuse, R30, R76 ;  /* 0x0000001e0874723c */ /* 0x040fe2000000184c */
[----:B------:R-:W2:Y:S07]  /*d930*/  LDSM.16.M88.4 R28, [R75+0x2800] ;  /* 0x002800004b1c783b */ /* 0x000eae0000000200 */
[C---:B-----5:R-:W-:Y:S08]  /*d940*/  HMMA.16816.F32 R92, R8.reuse, R24, R92 ;  /* 0x00000018085c723c */ /* 0x060ff0000000185c */
[C---:B------:R-:W-:Y:S01]  /*d950*/  HMMA.16816.F32 R84, R8.reuse, R26, R84 ;  /* 0x0000001a0854723c */ /* 0x040fe20000001854 */
[----:B------:R-:W4:Y:S07]  /*d960*/  LDSM.16.M88.4 R24, [R75+0x3000] ;  /* 0x003000004b18783b */ /* 0x000f2e0000000200 */
[----:B------:R-:W-:Y:S01]  /*d970*/  HMMA.16816.F32 R108, R8, R46, R108 ;  /* 0x0000002e086c723c */ /* 0x000fe2000000186c */
[----:B------:R-:W-:Y:S01]  /*d980*/  IMAD.MOV.U32 R46, RZ, RZ, R82 ;  /* 0x000000ffff2e7224 */ /* 0x000fe200078e0052 */
[----:B------:R-:W-:-:S06]  /*d990*/  MOV R47, R83 ;  /* 0x00000053002f7202 */ /* 0x000fcc0000000f00 */
[C---:B---3--:R-:W-:Y:S08]  /*d9a0*/  HMMA.16816.F32 R52, R8.reuse, R32, R208 ;  /* 0x000000200834723c */ /* 0x048ff000000018d0 */
[----:B------:R-:W-:Y:S08]  /*d9b0*/  HMMA.16816.F32 R48, R8, R34, R236 ;  /* 0x000000220830723c */ /* 0x000ff000000018ec */
[----:B-1----:R-:W-:Y:S01]  /*d9c0*/  HMMA.16816.F32 R32, R4, R40, R44 ;  /* 0x000000280420723c */ /* 0x002fe2000000182c */
[----:B------:R-:W-:Y:S07]  /*d9d0*/  LDSM.16.M88.4 R44, [R75+0x5800] ;  /* 0x005800004b2c783b */ /* 0x000fee0000000200 */
[----:B------:R-:W-:Y:S01]  /*d9e0*/  HMMA.16816.F32 R80, R8, R20, R128 ;  /* 0x000000140850723c */ /* 0x000fe20000001880 */
[----:B------:R-:W-:Y:S01]  /*d9f0*/  MOV R128, R64 ;  /* 0x0000004000807202 */ /* 0x000fe20000000f00 */
[----:B------:R-:W-:Y:S01]  /*da00*/  IMAD.MOV.U32 R129, RZ, RZ, R65 ;  /* 0x000000ffff817224 */ /* 0x000fe200078e0041 */
[----:B------:R-:W-:-:S02]  /*da10*/  MOV R130, R66 ;  /* 0x0000004200827202 */ /* 0x000fc40000000f00 */
[----:B------:R-:W-:-:S03]  /*da20*/  MOV R131, R67 ;  /* 0x0000004300837202 */ /* 0x000fc60000000f00 */
[C---:B------:R-:W-:Y:S01]  /*da30*/  HMMA.16816.F32 R76, R8.reuse, R22, R168 ;  /* 0x00000016084c723c */ /* 0x040fe200000018a8 */
[----:B------:R-:W1:Y:S01]  /*da40*/  LDSM.16.M88.4 R20, [R75+0x3800] ;  /* 0x003800004b14783b */ /* 0x000e620000000200 */
[----:B------:R-:W-:Y:S01]  /*da50*/  IMAD.MOV.U32 R168, RZ, RZ, R252 ;  /* 0x000000ffffa87224 */ /* 0x000fe200078e00fc */
[----:B------:R-:W-:Y:S01]  /*da60*/  MOV R169, R231 ;  /* 0x000000e700a97202 */ /* 0x000fe20000000f00 */
[----:B------:R-:W-:Y:S01]  /*da70*/  IMAD.MOV.U32 R171, RZ, RZ, R74 ;  /* 0x000000ffffab7224 */ /* 0x000fe200078e004a */
[----:B------:R-:W-:Y:S01]  /*da80*/  MOV R170, R90 ;  /* 0x0000005a00aa7202 */ /* 0x000fe20000000f00 */
[----:B------:R-:W-:Y:S01]  /*da90*/  STL.64 [R1+0x150], R32 ;  /* 0x0001502001007387 */ /* 0x000fe20000100a00 */
[----:B------:R-:W-:Y:S01]  /*daa0*/  IADD3 R252, PT, PT, R221, -0x2, RZ ;  /* 0xfffffffeddfc7810 */ /* 0x000fe20007ffe0ff */
[----:B------:R-:W-:Y:S01]  /*dab0*/  HMMA.16816.F32 R68, R8, R16, R180 ;  /* 0x000000100844723c */ /* 0x000fe200000018b4 */
[----:B------:R-:W-:Y:S01]  /*dac0*/  MOV R180, R72 ;  /* 0x0000004800b47202 */ /* 0x000fe20000000f00 */
[----:B------:R-:W-:Y:S01]  /*dad0*/  IMAD.MOV.U32 R182, RZ, RZ, R2 ;  /* 0x000000ffffb67224 */ /* 0x000fe200078e0002 */
[----:B------:R-:W-:Y:S01]  /*dae0*/  MOV R181, R3 ;  /* 0x0000000300b57202 */ /* 0x000fe20000000f00 */
[----:B------:R3:W-:Y:S01]  /*daf0*/  STL.64 [R1+0x158], R34 ;  /* 0x0001582201007387 */ /* 0x0007e20000100a00 */
[----:B------:R-:W-:-:S02]  /*db00*/  MOV R183, R0 ;  /* 0x0000000000b77202 */ /* 0x000fc40000000f00 */
[----:B------:R-:W-:Y:S01]  /*db10*/  ISETP.GT.AND P3, PT, R252, R91, PT ;  /* 0x0000005bfc00720c */ /* 0x000fe20003f64270 */
[C---:B------:R-:W-:Y:S01]  /*db20*/  HMMA.16816.F32 R64, R8.reuse, R18, R188 ;  /* 0x000000120840723c */ /* 0x040fe200000018bc */
[----:B------:R-:W5:Y:S07]  /*db30*/  LDSM.16.M88.4 R16, [R75+0x4000] ;  /* 0x004000004b10783b */ /* 0x000f6e0000000200 */
[C---:B------:R-:W-:Y:S08]  /*db40*/  HMMA.16816.F32 R60, R8.reuse, R12, R196 ;  /* 0x0000000c083c723c */ /* 0x040ff000000018c4 */
[----:B------:R-:W-:Y:S01]  /*db50*/  HMMA.16816.F32 R56, R8, R14, R204 ;  /* 0x0000000e0838723c */ /* 0x000fe200000018cc */
[----:B------:R-:W5:Y:S04]  /*db60*/  LDSM.16.M88.4 R12, [R75+0x4800] ;  /* 0x004800004b0c783b */ /* 0x000f680000000200 */
[----:B------:R-:W5:Y:S03]  /*db70*/  LDSM.16.M88.4 R8, [R75+0x5000] ;  /* 0x005000004b08783b */ /* 0x000f660000000200 */
[C---:B------:R-:W-:Y:S08]  /*db80*/  HMMA.16816.F32 R180, R4.reuse, R42, R180 ;  /* 0x0000002a04b4723c */ /* 0x040ff000000018b4 */
[C---:B--2---:R-:W-:Y:S08]  /*db90*/  HMMA.16816.F32 R40, R4.reuse, R28, R168 ;  /* 0x0000001c0428723c */ /* 0x044ff000000018a8 */
[C---:B---3--:R-:W-:Y:S03]  /*dba0*/  HMMA.16816.F32 R32, R4.reuse, R30, R128 ;  /* 0x0000001e0420723c */ /* 0x048fe60000001880 */
[----:B------:R-:W-:Y:S04]  /*dbb0*/  STL.64 [R1+0x140], R180 ;  /* 0x000140b401007387 */ /* 0x000fe80000100a00 */
[----:B------:R-:W-:Y:S01]  /*dbc0*/  STL.64 [R1+0x148], R182 ;  /* 0x000148b601007387 */ /* 0x000fe20000100a00 */
[C---:B----4-:R-:W-:Y:S03]  /*dbd0*/  HMMA.16816.F32 R28, R4.reuse, R24, R248 ;  /* 0x00000018041c723c */ /* 0x050fe600000018f8 */
[----:B------:R-:W-:Y:S04]  /*dbe0*/  STL.64 [R1+0x130], R40 ;  /* 0x0001302801007387 */ /* 0x000fe80000100a00 */
[----:B------:R-:W-:Y:S01]  /*dbf0*/  STL.64 [R1+0x138], R42 ;  /* 0x0001382a01007387 */ /* 0x000fe20000100a00 */
[C---:B------:R-:W-:Y:S03]  /*dc00*/  HMMA.16816.F32 R24, R4.reuse, R26, R244 ;  /* 0x0000001a0418723c */ /* 0x040fe600000018f4 */
[----:B------:R-:W-:Y:S04]  /*dc10*/  STL.64 [R1+0x120], R32 ;  /* 0x0001202001007387 */ /* 0x000fe80000100a00 */
[----:B------:R1:W-:Y:S04]  /*dc20*/  STL.64 [R1+0x128], R34 ;  /* 0x0001282201007387 */ /* 0x0003e80000100a00 */
[----:B------:R-:W-:Y:S04]  /*dc30*/  STL.64 [R1+0x110], R28 ;  /* 0x0001101c01007387 */ /* 0x000fe80000100a00 */
[----:B------:R2:W-:Y:S04]  /*dc40*/  STL.64 [R1+0x118], R30 ;  /* 0x0001181e01007387 */ /* 0x0005e80000100a00 */
[----:B------:R-:W-:Y:S04]  /*dc50*/  STL.64 [R1+0x100], R24 ;  /* 0x0001001801007387 */ /* 0x000fe80000100a00 */
[----:B------:R5:W-:Y:S04]  /*dc60*/  STL.64 [R1+0x108], R26 ;  /* 0x0001081a01007387 */ /* 0x000be80000100a00 */
[----:B------:R-:W-:Y:S01]  /*dc70*/  LDSM.16.M88.4 R40, [R75+0x6000] ;  /* 0x006000004b28783b */ /* 0x000fe20000000200 */
[C---:B-1----:R-:W-:Y:S08]  /*dc80*/  HMMA.16816.F32 R32, R4.reuse, R20, R240 ;  /* 0x000000140420723c */ /* 0x042ff000000018f0 */
[C---:B--2---:R-:W-:Y:S08]  /*dc90*/  HMMA.16816.F32 R28, R4.reuse, R22, R216 ;  /* 0x00000016041c723c */ /* 0x044ff000000018d8 */
[C---:B-----5:R-:W-:Y:S03]  /*dca0*/  HMMA.16816.F32 R24, R4.reuse, R16, R212 ;  /* 0x000000100418723c */ /* 0x060fe600000018d4 */
[----:B------:R-:W-:Y:S04]  /*dcb0*/  STL.64 [R1+0xf0], R32 ;  /* 0x0000f02001007387 */ /* 0x000fe80000100a00 */
[----:B------:R-:W-:Y:S01]  /*dcc0*/  STL.64 [R1+0xf8], R34 ;  /* 0x0000f82201007387 */ /* 0x000fe20000100a00 */
[C---:B------:R-:W-:Y:S03]  /*dcd0*/  HMMA.16816.F32 R20, R4.reuse, R18, R200 ;  /* 0x000000120414723c */ /* 0x040fe600000018c8 */
[----:B------:R-:W-:Y:S04]  /*dce0*/  STL.64 [R1+0xe0], R28 ;  /* 0x0000e01c01007387 */ /* 0x000fe80000100a00 */
[----:B------:R-:W-:Y:S01]  /*dcf0*/  STL.64 [R1+0xe8], R30 ;  /* 0x0000e81e01007387 */ /* 0x000fe20000100a00 */
[C---:B------:R-:W-:Y:S03]  /*dd00*/  HMMA.16816.F32 R16, R4.reuse, R12, R192 ;  /* 0x0000000c0410723c */ /* 0x040fe600000018c0 */
[----:B------:R-:W-:Y:S04]  /*dd10*/  STL.64 [R1+0xd0], R24 ;  /* 0x0000d01801007387 */ /* 0x000fe80000100a00 */
[----:B------:R-:W-:Y:S01]  /*dd20*/  STL.64 [R1+0xd8], R26 ;  /* 0x0000d81a01007387 */ /* 0x000fe20000100a00 */
[C---:B------:R-:W-:Y:S03]  /*dd30*/  HMMA.16816.F32 R12, R4.reuse, R14, R184 ;  /* 0x0000000e040c723c */ /* 0x040fe600000018b8 */
[----:B------:R-:W-:Y:S04]  /*dd40*/  STL.64 [R1+0xc0], R20 ;  /* 0x0000c01401007387 */ /* 0x000fe80000100a00 */
[----:B------:R-:W-:Y:S04]  /*dd50*/  STL.64 [R1+0xc8], R22 ;  /* 0x0000c81601007387 */ /* 0x000fe80000100a00 */
[----:B------:R-:W-:Y:S04]  /*dd60*/  STL.64 [R1+0xb0], R16 ;  /* 0x0000b01001007387 */ /* 0x000fe80000100a00 */
[----:B------:R1:W-:Y:S04]  /*dd70*/  STL.64 [R1+0xb8], R18 ;  /* 0x0000b81201007387 */ /* 0x0003e80000100a00 */
[----:B------:R-:W-:Y:S04]  /*dd80*/  STL.64 [R1+0xa0], R12 ;  /* 0x0000a00c01007387 */ /* 0x000fe80000100a00 */
[----:B------:R2:W-:Y:S04]  /*dd90*/  STL.64 [R1+0xa8], R14 ;  /* 0x0000a80e01007387 */ /* 0x0005e80000100a00 */
[----:B------:R-:W3:Y:S04]  /*dda0*/  LDSM.16.M88.4 R32, [R75+0x6800] ;  /* 0x006800004b20783b */ /* 0x000ee80000000200 */
[----:B------:R-:W4:Y:S04]  /*ddb0*/  LDSM.16.M88.4 R28, [R75+0x7000] ;  /* 0x007000004b1c783b */ /* 0x000f280000000200 */
[----:B------:R-:W5:Y:S04]  /*ddc0*/  LDSM.16.M88.4 R24, [R75+0x7800] ;  /* 0x007800004b18783b */ /* 0x000f680000000200 */
[----:B------:R-:W5:Y:S01]  /*ddd0*/  LDSM.16.M88.4 R20, [R75+0x8000] ;  /* 0x008000004b14783b */ /* 0x000f620000000200 */
[C---:B-1----:R-:W-:Y:S08]  /*dde0*/  HMMA.16816.F32 R16, R4.reuse, R8, R176 ;  /* 0x000000080410723c */ /* 0x042ff000000018b0 */
[C---:B--2---:R-:W-:Y:S08]  /*ddf0*/  HMMA.16816.F32 R12, R4.reuse, R10, R124 ;  /* 0x0000000a040c723c */ /* 0x044ff0000000187c */
[C---:B------:R-:W-:Y:S03]  /*de00*/  HMMA.16816.F32 R8, R4.reuse, R44, R104 ;  /* 0x0000002c0408723c */ /* 0x040fe60000001868 */
[----:B------:R-:W-:Y:S04]  /*de10*/  STL.64 [R1+0x90], R16 ;  /* 0x0000901001007387 */ /* 0x000fe80000100a00 */
[----:B------:R-:W-:Y:S01]  /*de20*/  STL.64 [R1+0x98], R18 ;  /* 0x0000981201007387 */ /* 0x000fe20000100a00 */
[C---:B---3--:R-:W-:Y:S03]  /*de30*/  HMMA.16816.F32 R248, R4.reuse, R32, R112 ;  /* 0x0000002004f8723c */ /* 0x048fe60000001870 */
[----:B------:R-:W-:Y:S04]  /*de40*/  STL.64 [R1+0x80], R12 ;  /* 0x0000800c01007387 */ /* 0x000fe80000100a00 */
[----:B------:R-:W-:Y:S01]  /*de50*/  STL.64 [R1+0x88], R14 ;  /* 0x0000880e01007387 */ /* 0x000fe20000100a00 */
[C---:B------:R-:W-:Y:S03]  /*de60*/  HMMA.16816.F32 R244, R4.reuse, R34, R108 ;  /* 0x0000002204f4723c */ /* 0x040fe6000000186c */
[----:B------:R-:W-:Y:S04]  /*de70*/  STL.64 [R1+0x70], R8 ;  /* 0x0000700801007387 */ /* 0x000fe80000100a00 */
[----:B------:R1:W-:Y:S01]  /*de80*/  STL.64 [R1+0x78], R10 ;  /* 0x0000780a01007387 */ /* 0x0003e20000100a00 */
[C---:B----4-:R-:W-:Y:S03]  /*de90*/  HMMA.16816.F32 R240, R4.reuse, R28, R100 ;  /* 0x0000001c04f0723c */ /* 0x050fe60000001864 */
[----:B------:R-:W2:Y:S04]  /*dea0*/  LDSM.16.M88.4 R16, [R75+0x8800] ;  /* 0x008800004b10783b */ /* 0x000ea80000000200 */
[----:B------:R-:W3:Y:S01]  /*deb0*/  LDSM.16.M88.4 R12, [R75+0x9000] ;  /* 0x009000004b0c783b */ /* 0x000ee20000000200 */
[C---:B------:R-:W-:Y:S08]  /*dec0*/  HMMA.16816.F32 R236, R4.reuse, R30, R96 ;  /* 0x0000001e04ec723c */ /* 0x040ff00000001860 */
[C---:B-----5:R-:W-:Y:S08]  /*ded0*/  HMMA.16816.F32 R216, R4.reuse, R24, R92 ;  /* 0x0000001804d8723c */ /* 0x060ff0000000185c */
[C---:B------:R-:W-:Y:S08]  /*dee0*/  HMMA.16816.F32 R212, R4.reuse, R26, R84 ;  /* 0x0000001a04d4723c */ /* 0x040ff00000001854 */
[C---:B-1----:R-:W-:Y:S08]  /*def0*/  HMMA.16816.F32 R8, R4.reuse, R46, R120 ;  /* 0x0000002e0408723c */ /* 0x042ff00000001878 */
[C---:B------:R-:W-:Y:S08]  /*df00*/  HMMA.16816.F32 R44, R4.reuse, R40, R172 ;  /* 0x00000028042c723c */ /* 0x040ff000000018ac */
[C---:B------:R-:W-:Y:S03]  /*df10*/  HMMA.16816.F32 R40, R4.reuse, R42, R116 ;  /* 0x0000002a0428723c */ /* 0x040fe60000001874 */
[----:B------:R-:W-:Y:S04]  /*df20*/  STL.64 [R1+0x20], R8 ;  /* 0x0000200801007387 */ /* 0x000fe80000100a00 */
[----:B------:R-:W-:Y:S01]  /*df30*/  STL.64 [R1+0x28], R10 ;  /* 0x0000280a01007387 */ /* 0x000fe20000100a00 */
[----:B------:R-:W-:Y:S03]  /*df40*/  HMMA.16816.F32 R208, R4, R20, R80 ;  /* 0x0000001404d0723c */ /* 0x000fe60000001850 */
[----:B------:R-:W1:Y:S01]  /*df50*/  LDSM.16.M88.4 R8, [R75+0x9800] ;  /* 0x009800004b08783b */ /* 0x000e620000000200 */
[----:B------:R-:W-:-:S04]  /*df60*/  DEPBAR.LE SB0, 0x0 ;  /* 0x000080000000791a */ /* 0x000fc80000000000 */
[----:B------:R4:W-:Y:S01]  /*df70*/  STL.64 [R1+0x10], R44 ;  /* 0x0000102c01007387 */ /* 0x0009e20000100a00 */
[C---:B------:R-:W-:Y:S03]  /*df80*/  HMMA.16816.F32 R204, R4.reuse, R22, R76 ;  /* 0x0000001604cc723c */ /* 0x040fe6000000184c */
[----:B------:R4:W-:Y:S04]  /*df90*/  STL.64 [R1+0x18], R46 ;  /* 0x0000182e01007387 */ /* 0x0009e80000100a00 */
[----:B------:R4:W-:Y:S01]  /*dfa0*/  STL.64 [R1], R40 ;  /* 0x0000002801007387 */ /* 0x0009e20000100a00 */
[C---:B--2---:R-:W-:Y:S03]  /*dfb0*/  HMMA.16816.F32 R200, R4.reuse, R16, R68 ;  /* 0x0000001004c8723c */ /* 0x044fe60000001844 */
[----:B------:R4:W-:Y:S05]  /*dfc0*/  STL.64 [R1+0x8], R42 ;  /* 0x0000082a01007387 */ /* 0x0009ea0000100a00 */
[C---:B------:R-:W-:Y:S08]  /*dfd0*/  HMMA.16816.F32 R196, R4.reuse, R18, R64 ;  /* 0x0000001204c4723c */ /* 0x040ff00000001840 */
[C---:B---3--:R-:W-:Y:S08]  /*dfe0*/  HMMA.16816.F32 R192, R4.reuse, R12, R60 ;  /* 0x0000000c04c0723c */ /* 0x048ff0000000183c */
[C---:B------:R-:W-:Y:S08]  /*dff0*/  HMMA.16816.F32 R188, R4.reuse, R14, R56 ;  /* 0x0000000e04bc723c */ /* 0x040ff00000001838 */
[C---:B-1----:R-:W-:Y:S08]  /*e000*/  HMMA.16816.F32 R184, R4.reuse, R8, R52 ;  /* 0x0000000804b8723c */ /* 0x042ff00000001834 */
[----:B------:R-:W-:Y:S01]  /*e010*/  HMMA.16816.F32 R180, R4, R10, R48 ;  /* 0x0000000a04b4723c */ /* 0x000fe20000001830 */
[----:B------:R-:W-:Y:S06]  /*e020*/  BAR.SYNC.DEFER_BLOCKING 0x0 ;  /* 0x0000000000007b1d */ /* 0x000fec0000010000 */
[----:B----4-:R-:W-:-:S13]  /*e030*/  @!P3 BRA `(.L_x_2271) ;  /* 0x0000000c00a8b947 */ /* 0x010fda0003800000 */
[----:B------:R-:W-:Y:S04]  /*e040*/  BSSY.RECONVERGENT B0, `(.L_x_2272) ;  /* 0x0000055000007945 */ /* 0x000fe80003800200 */
[----:B------:R-:W-:Y:S05]  /*e050*/  @!P0 BRA `(.L_x_2273) ;  /* 0x00000004001c8947 */ /* 0x000fea0003800000 */
[----:B------:R-:W2:Y:S04]  /*e060*/  LD.E R2, desc[UR4][R134.64+0x170] ;  /* 0x0001700486027980 */ /* 0x000ea8000c101900 */
[----:B------:R-:W3:Y:S01]  /*e070*/  LDL.64 R90, [R1+0x30] ;  /* 0x00003000015a7983 */ /* 0x000ee20000100a00 */
[----:B--2---:R-:W-:-:S04]  /*e080*/  IABS R0, R2 ;  /* 0x0000000200007213 */ /* 0x004fc80000000000 */
[----:B------:R-:W1:Y:S08]  /*e090*/  I2F.RP R3, R0 ;  /* 0x0000000000037306 */ /* 0x000e700000209400 */
[----:B-1----:R-:W1:Y:S02]  /*e0a0*/  MUFU.RCP R3, R3 ;  /* 0x0000000300037308 */ /* 0x002e640000001000 */
[----:B-1----:R-:W-:-:S06]  /*e0b0*/  VIADD R3, R3, 0xffffffe ;  /* 0x0ffffffe03037836 */ /* 0x002fcc0000000000 */
[----:B------:R1:W2:Y:S01]  /*e0c0*/  F2I.FTZ.U32.TRUNC.NTZ R5, R3 ;  /* 0x0000000300057305 */ /* 0x0002a2000021f000 */
[----:B------:R-:W-:Y:S01]  /*e0d0*/  IABS R10, R2 ;  /* 0x00000002000a7213 */ /* 0x000fe20000000000 */
[----:B-1----:R-:W-:Y:S01]  /*e0e0*/  VIADD R3, R221, 0xffffffff ;  /* 0xffffffffdd037836 */ /* 0x002fe20000000000 */
[----:B--2---:R-:W-:-:S03]  /*e0f0*/  IADD3 R4, PT, PT, RZ, -R5, RZ ;  /* 0x80000005ff047210 */ /* 0x004fc60007ffe0ff */
[----:B------:R-:W-:-:S04]  /*e100*/  IMAD.SHL.U32 R3, R3, 0x100, RZ ;  /* 0x0000010003037824 */ /* 0x000fc800078e00ff */
[C---:B------:R-:W-:Y:S01]  /*e110*/  VIADD R9, R3.reuse, 0xffffff00 ;  /* 0xffffff0003097836 */ /* 0x040fe20000000000 */
[----:B------:R-:W-:Y:S01]  /*e120*/  IADD3 R8, PT, PT, R3, -0x200, RZ ;  /* 0xfffffe0003087810 */ /* 0x000fe20007ffe0ff */
[----:B------:R-:W-:Y:S02]  /*e130*/  IMAD R3, R4, R0, RZ ;  /* 0x0000000004037224 */ /* 0x000fe400078e02ff */
[----:B------:R-:W-:Y:S01]  /*e140*/  IMAD.MOV.U32 R4, RZ, RZ, RZ ;  /* 0x000000ffff047224 */ /* 0x000fe200078e00ff */
[----:B------:R-:W-:Y:S02]  /*e150*/  IABS R6, R8 ;  /* 0x0000000800067213 */ /* 0x000fe40000000000 */
[----:B------:R-:W-:Y:S01]  /*e160*/  IABS R7, R9 ;  /* 0x0000000900077213 */ /* 0x000fe20000000000 */
[----:B------:R-:W-:Y:S01]  /*e170*/  IMAD.HI.U32 R4, R5, R3, R4 ;  /* 0x0000000305047227 */ /* 0x000fe200078e0004 */
[----:B------:R-:W-:-:S03]  /*e180*/  IADD3 R3, PT, PT, RZ, -R10, RZ ;  /* 0x8000000aff037210 */ /* 0x000fc60007ffe0ff */
[----:B------:R-:W-:Y:S01]  /*e190*/  IMAD.MOV.U32 R5, RZ, RZ, R6 ;  /* 0x000000ffff057224 */ /* 0x000fe200078e0006 */
[----:B------:R-:W-:Y:S01]  /*e1a0*/  MOV R6, R7 ;  /* 0x0000000700067202 */ /* 0x000fe20000000f00 */
[----:B------:R-:W-:Y:S02]  /*e1b0*/  IMAD.MOV.U32 R7, RZ, RZ, R3 ;  /* 0x000000ffff077224 */ /* 0x000fe400078e0003 */
        /* <DEDUP_REMOVED lines=12> */
[----:B------:R-:W-:Y:S02]  /*e280*/  @!P0 IADD3 R4, PT, PT, R4, 0x1, RZ ;  /* 0x0000000104048810 */ /* 0x000fe40007ffe0ff */
[----:B------:R-:W-:Y:S01]  /*e290*/  ISETP.GE.AND P0, PT, R0, RZ, PT ;  /* 0x000000ff0000720c */ /* 0x000fe20003f06270 */
[----:B------:R-:W-:Y:S01]  /*e2a0*/  @!P3 VIADD R3, R3, 0x1 ;  /* 0x000000010303b836 */ /* 0x000fe20000000000 */
[----:B------:R-:W-:Y:S01]  /*e2b0*/  ISETP.GE.AND P4, PT, R5, RZ, PT ;  /* 0x000000ff0500720c */ /* 0x000fe20003f86270 */
[----:B------:R-:W-:-:S03]  /*e2c0*/  @P6 VIADD R4, R4, 0x1 ;  /* 0x0000000104046836 */ /* 0x000fc60000000000 */
[----:B------:R-:W-:Y:S02]  /*e2d0*/  @P5 IADD3 R3, PT, PT, R3, 0x1, RZ ;  /* 0x0000000103035810 */ /* 0x000fe40007ffe0ff */
[----:B------:R-:W-:Y:S02]  /*e2e0*/  MOV R0, R4 ;  /* 0x0000000400007202 */ /* 0x000fe40000000f00 */
        /* <DEDUP_REMOVED lines=28> */
[----:B------:R2:W-:Y:S01]  /*e4b0*/  STL [R1+0x3c], R38 ;  /* 0x00003c2601007387 */ /* 0x0005e20000100800 */
[----:B------:R-:W-:Y:S05]  /*e4c0*/  BRA `(.L_x_2274) ;  /* 0x0000000000307947 */ /* 0x000fea0003800000 */
.L_x_2273:
[----:B------:R-:W2:Y:S01]  /*e4d0*/  LD.E R0, desc[UR4][R134.64+0x38] ;  /* 0x0000380486007980 */ /* 0x000ea2000c101900 */
[----:B------:R-:W-:Y:S01]  /*e4e0*/  UMOV UR6, URZ ;  /* 0x000000ff00067c82 */ /* 0x000fe20008000000 */
[----:B------:R-:W-:Y:S01]  /*e4f0*/  IMAD.MOV.U32 R4, RZ, RZ, R38 ;  /* 0x000000ffff047224 */ /* 0x000fe200078e0026 */
        /* <DEDUP_REMOVED lines=9> */
.L_x_2274:
[----:B------:R-:W-:Y:S05]  /*e590*/  BSYNC.RECONVERGENT B0 ;  /* 0x0000000000007941 */ /* 0x000fea0003800200 */
.L_x_2272:
[----:B------:R-:W3:Y:S04]  /*e5a0*/  LDL R6, [R1+0x3c] ;  /* 0x00003c0001067983 */ /* 0x000ee80000100800 */
[----:B------:R-:W4:Y:S01]  /*e5b0*/  LDL R7, [R1+0x38] ;  /* 0x0000380001077983 */ /* 0x000f220000100800 */
[C---:B------:R-:W-:Y:S02]  /*e5c0*/  SHF.L.U32 R0, R232.reuse, 0x5, RZ ;  /* 0x00000005e8007819 */ /* 0x040fe400000006ff */
[----:B------:R-:W-:Y:S01]  /*e5d0*/  SHF.L.U64.HI R5, R232, 0x5, R233 ;  /* 0x00000005e8057819 */ /* 0x000fe200000102e9 */
[----:B------:R1:W-:Y:S01]  /*e5e0*/  @P1 STS.128 [R227+0x2000], RZ ;  /* 0x002000ffe3001388 */ /* 0x0003e20000000c00 */
[C---:B------:R-:W-:Y:S02]  /*e5f0*/  @!P1 IMAD R15, R233.reuse, 0xa0, RZ ;  /* 0x000000a0e90f9824 */ /* 0x040fe400078e02ff */
[----:B------:R-:W-:-:S02]  /*e600*/  @!P1 IMAD R14, R233, 0xc0, RZ ;  /* 0x000000c0e90e9824 */ /* 0x000fc400078e02ff */
[C---:B------:R-:W-:Y:S02]  /*e610*/  @!P1 IMAD R16, R233.reuse, 0xe0, RZ ;  /* 0x000000e0e9109824 */ /* 0x040fe400078e02ff */
[C---:B------:R-:W-:Y:S02]  /*e620*/  @!P1 IMAD R18, R233.reuse, 0x120, RZ ;  /* 0x00000120e9129824 */ /* 0x040fe400078e02ff */
[C---:B------:R-:W-:Y:S02]  /*e630*/  @!P1 IMAD R28, R233.reuse, 0x160, RZ ;  /* 0x00000160e91c9824 */ /* 0x040fe400078e02ff */
[C---:B------:R-:W-:Y:S02]  /*e640*/  @!P1 IMAD R27, R233.reuse, 0x180, RZ ;  /* 0x00000180e91b9824 */ /* 0x040fe400078e02ff */
[----:B------:R-:W-:Y:S01]  /*e650*/  @!P1 IMAD R29, R233, 0x1a0, RZ ;  /* 0x000001a0e91d9824 */ /* 0x000fe200078e02ff */
[----:B------:R-:W-:Y:S01]  /*e660*/  BSSY.RECONVERGENT B0, `(.L_x_2275) ;  /* 0x0000086000007945 */ /* 0x000fe20003800200 */
[----:B---3--:R-:W-:Y:S01]  /*e670*/  IADD3 R2, P3, PT, R0, R6, RZ ;  /* 0x0000000600027210 */ /* 0x008fe20007f7e0ff */
[----:B------:R-:W-:Y:S01]  /*e680*/  @!PT LDS RZ, [RZ] ;  /* 0x00000000fffff984 */ /* 0x000fe20000000800 */
[----:B------:R-:W-:Y:S01]  /*e690*/  @!PT LDS RZ, [RZ] ;  /* 0x00000000fffff984 */ /* 0x000fe20000000800 */
[----:B------:R-:W-:Y:S01]  /*e6a0*/  @!PT LDS RZ, [RZ] ;  /* 0x00000000fffff984 */ /* 0x000fe20000000800 */
[----:B----4-:R3:W-:Y:S04]  /*e6b0*/  @!P1 LDGSTS.E.BYPASS.LTC128B.128 [R227+0x2000], desc[UR4][R6.64] ;  /* 0x0200000006e39fae */ /* 0x0107e8000b981a04 */
[----:B-1----:R-:W-:Y:S01]  /*e6c0*/  IMAD.X R3, R5, 0x1, R7, P3 ;  /* 0x0000000105037824 */ /* 0x002fe200018e0607 */
[----:B------:R-:W-:Y:S01]  /*e6d0*/  @!P1 MOV R10, R2 ;  /* 0x00000002000a9202 */ /* 0x000fe20000000f00 */
[----:B------:R-:W-:-:S03]  /*e6e0*/  @!P1 IMAD.MOV.U32 R8, RZ, RZ, R2 ;  /* 0x000000ffff089224 */ /* 0x000fc600078e0002 */
[-C--:B------:R-:W-:Y:S01]  /*e6f0*/  @!P1 MOV R9, R3.reuse ;  /* 0x0000000300099202 */ /* 0x080fe20000000f00 */
[----:B------:R-:W-:Y:S01]  /*e700*/  @!P1 IMAD.MOV.U32 R11, RZ, RZ, R3 ;  /* 0x000000ffff0b9224 */ /* 0x000fe200078e0003 */
[----:B------:R-:W-:Y:S02]  /*e710*/  @!P1 IADD3 R4, P0, PT, R2, R0, RZ ;  /* 0x0000000002049210 */ /* 0x000fe40007f1e0ff */
[----:B------:R-:W-:Y:S01]  /*e720*/  @!P1 MOV R12, R2 ;  /* 0x00000002000c9202 */ /* 0x000fe20000000f00 */
[C---:B------:R-:W-:Y:S01]  /*e730*/  @!P1 IMAD.WIDE.U32 R8, R232.reuse, 0xc0, R8 ;  /* 0x000000c0e8089825 */ /* 0x040fe200078e0008 */
[----:B------:R-:W-:Y:S02]  /*e740*/  @!P1 MOV R13, R3 ;  /* 0x00000003000d9202 */ /* 0x000fe40000000f00 */
[----:B------:R-:W-:Y:S01]  /*e750*/  @!P1 IADD3.X R5, PT, PT, R3, R5, RZ, P0, !PT ;  /* 0x0000000503059210 */ /* 0x000fe200007fe4ff */
[----:B------:R-:W-:Y:S01]  /*e760*/  @!P1 IMAD.WIDE.U32 R10, R232, 0xe0, R10 ;  /* 0x000000e0e80a9825 */ /* 0x000fe200078e000a */
[----:B------:R1:W-:Y:S01]  /*e770*/  @P1 STS.128 [R227+0x2800], RZ ;  /* 0x002800ffe3001388 */ /* 0x0003e20000000c00 */
[----:B---3--:R-:W-:-:S02]  /*e780*/  @!P1 MOV R7, R3 ;  /* 0x0000000300079202 */ /* 0x008fc40000000f00 */
[----:B------:R-:W-:Y:S01]  /*e790*/  @!P1 IMAD.MOV.U32 R6, RZ, RZ, R2 ;  /* 0x000000ffff069224 */ /* 0x000fe200078e0002 */
[----:B------:R-:W-:Y:S01]  /*e7a0*/  @!PT LDS RZ, [RZ] ;  /* 0x00000000fffff984 */ /* 0x000fe20000000800 */
[----:B------:R-:W-:Y:S01]  /*e7b0*/  @!PT LDS RZ, [RZ] ;  /* 0x00000000fffff984 */ /* 0x000fe20000000800 */
[----:B------:R-:W-:Y:S01]  /*e7c0*/  @!PT LDS RZ, [RZ] ;  /* 0x00000000fffff984 */ /* 0x000fe20000000800 */
[----:B------:R-:W-:Y:S03]  /*e7d0*/  @!P1 LDGSTS.E.BYPASS.LTC128B.128 [R227+0x2800], desc[UR4][R2.64] ;  /* 0x0280000002e39fae */ /* 0x000fe6000b981a04 */
[----:B------:R-:W-:Y:S01]  /*e7e0*/  @!P1 IMAD.WIDE.U32 R6, R232, 0xa0, R6 ;  /* 0x000000a0e8069825 */ /* 0x000fe200078e0006 */
[----:B------:R-:W-:Y:S01]  /*e7f0*/  @!P1 IADD3 R17, PT, PT, R14, R9, RZ ;  /* 0x000000090e119210 */ /* 0x000fe20007ffe0ff */
[----:B------:R1:W-:Y:S02]  /*e800*/  @P1 STS.128 [R227+0x3000], RZ ;  /* 0x003000ffe3001388 */ /* 0x0003e40000000c00 */
[----:B------:R-:W-:Y:S01]  /*e810*/  @!P1 IMAD.WIDE.U32 R12, R232, 0x120, R12 ;  /* 0x00000120e80c9825 */ /* 0x000fe200078e000c */
[----:B------:R-:W-:Y:S01]  /*e820*/  @!P1 IADD3 R19, PT, PT, R15, R7, RZ ;  /* 0x000000070f139210 */ /* 0x000fe20007ffe0ff */
[----:B------:R-:W-:Y:S01]  /*e830*/  @!PT LDS RZ, [RZ] ;  /* 0x00000000fffff984 */ /* 0x000fe20000000800 */
[----:B------:R-:W-:Y:S01]  /*e840*/  @!PT LDS RZ, [RZ] ;  /* 0x00000000fffff984 */ /* 0x000fe20000000800 */
[----:B------:R-:W-:Y:S01]  /*e850*/  @!PT LDS RZ, [RZ] ;  /* 0x00000000fffff984 */ /* 0x000fe20000000800 */
[----:B------:R3:W-:Y:S01]  /*e860*/  @!P1 LDGSTS.E.BYPASS.LTC128B.128 [R227+0x3000], desc[UR4][R4.64] ;  /* 0x0300000004e39fae */ /* 0x0007e2000b981a04 */
[----:B------:R-:W-:Y:S01]  /*e870*/  @!P1 MOV R9, R3 ;  /* 0x0000000300099202 */ /* 0x000fe20000000f00 */
[----:B------:R-:W-:Y:S01]  /*e880*/  @!P1 IMAD.IADD R15, R16, 0x1, R11 ;  /* 0x00000001100f9824 */ /* 0x000fe200078e020b */
[----:B------:R-:W-:Y:S01]  /*e890*/  @!P1 MOV R16, R8 ;  /* 0x0000000800109202 */ /* 0x000fe20000000f00 */
[----:B------:R-:W-:Y:S01]  /*e8a0*/  @!P1 IMAD.MOV.U32 R8, RZ, RZ, R2 ;  /* 0x000000ffff089224 */ /* 0x000fe200078e0002 */
[----:B------:R-:W-:Y:S01]  /*e8b0*/  @!P1 IADD3 R13, PT, PT, R18, R13, RZ ;  /* 0x0000000d120d9210 */ /* 0x000fe20007ffe0ff */
[----:B------:R-:W-:Y:S01]  /*e8c0*/  @!P1 IMAD R0, R233, 0x60, RZ ;  /* 0x00000060e9009824 */ /* 0x000fe200078e02ff */
[----:B------:R-:W-:Y:S01]  /*e8d0*/  @!P1 MOV R25, R3 ;  /* 0x0000000300199202 */ /* 0x000fe20000000f00 */
[----:B------:R-:W-:-:S02]  /*e8e0*/  @!P1 IMAD.MOV.U32 R18, RZ, RZ, R6 ;  /* 0x000000ffff129224 */ /* 0x000fc400078e0006 */
[--C-:B------:R-:W-:Y:S02]  /*e8f0*/  @!P1 IMAD.MOV.U32 R24, RZ, RZ, R2.reuse ;  /* 0x000000ffff189224 */ /* 0x100fe400078e0002 */
[C---:B------:R-:W-:Y:S01]  /*e900*/  @!P1 IMAD.WIDE.U32 R6, R232.reuse, 0x160, R2 ;  /* 0x00000160e8069825 */ /* 0x040fe200078e0002 */
[----:B------:R-:W-:-:S03]  /*e910*/  @!P1 LEA R26, P3, R232, R2, 0x6 ;  /* 0x00000002e81a9211 */ /* 0x000fc600078630ff */
[----:B------:R-:W-:-:S04]  /*e920*/  @!P1 IMAD.WIDE.U32 R22, R232, 0x180, R8 ;  /* 0x00000180e8169825 */ /* 0x000fc800078e0008 */
[----:B------:R-:W-:-:S04]  /*e930*/  @!P1 IMAD.WIDE.U32 R24, R232, 0x1a0, R24 ;  /* 0x000001a0e8189825 */ /* 0x000fc800078e0018 */
[----:B---3--:R-:W-:-:S04]  /*e940*/  @!P1 IMAD.WIDE.U32 R4, R232, 0x60, R2 ;  /* 0x00000060e8049825 */ /* 0x008fc800078e0002 */
[----:B------:R-:W-:Y:S01]  /*e950*/  @!P1 IMAD.IADD R21, R0, 0x1, R5 ;  /* 0x0000000100159824 */ /* 0x000fe200078e0205 */
[----:B------:R-:W-:Y:S01]  /*e960*/  @!P1 MOV R20, R4 ;  /* 0x0000000400149202 */ /* 0x000fe20000000f00 */
[----:B------:R-:W-:Y:S02]  /*e970*/  @!P1 IMAD R0, R233, 0x140, RZ ;  /* 0x00000140e9009824 */ /* 0x000fe400078e02ff */
[----:B------:R-:W-:-:S04]  /*e980*/  @!P1 IMAD.WIDE.U32 R4, R232, 0x140, R2 ;  /* 0x00000140e8049825 */ /* 0x000fc800078e0002 */
[----:B------:R-:W-:Y:S01]  /*e990*/  @!P1 IMAD.IADD R9, R28, 0x1, R7 ;  /* 0x000000011c099824 */ /* 0x000fe200078e0207 */
[----:B------:R-:W-:Y:S02]  /*e9a0*/  @!P1 IADD3 R7, PT, PT, R27, R23, RZ ;  /* 0x000000171b079210 */ /* 0x000fe40007ffe0ff */
[C---:B------:R-:W-:Y:S02]  /*e9b0*/  @!P1 LEA R28, P0, R232.reuse, R2, 0x7 ;  /* 0x00000002e81c9211 */ /* 0x040fe400078038ff */
[--C-:B------:R-:W-:Y:S02]  /*e9c0*/  @!P1 LEA.HI.X R27, R232, R3, R233.reuse, 0x6, P3 ;  /* 0x00000003e81b9211 */ /* 0x100fe400018f34e9 */
[----:B------:R-:W-:Y:S01]  /*e9d0*/  @!P1 IADD3 R11, PT, PT, R0, R5, RZ ;  /* 0x00000005000b9210 */ /* 0x000fe20007ffe0ff */
[----:B------:R1:W-:Y:S01]  /*e9e0*/  @P1 STS.128 [R227+0x3800], RZ ;  /* 0x003800ffe3001388 */ /* 0x0003e20000000c00 */
[----:B------:R-:W-:Y:S02]  /*e9f0*/  @!P1 IADD3 R5, PT, PT, R29, R25, RZ ;  /* 0x000000191d059210 */ /* 0x000fe40007ffe0ff */
[----:B------:R-:W-:Y:S01]  /*ea00*/  @!P1 LEA.HI.X R29, R232, R3, R233, 0x7, P0 ;  /* 0x00000003e81d9211 */ /* 0x000fe200000f3ce9 */
[----:B------:R-:W-:Y:S01]  /*ea10*/  @!PT LDS RZ, [RZ] ;  /* 0x00000000fffff984 */ /* 0x000fe20000000800 */
[----:B------:R-:W-:Y:S01]  /*ea20*/  @!PT LDS RZ, [RZ] ;  /* 0x00000000fffff984 */ /* 0x000fe20000000800 */
[----:B------:R-:W-:Y:S01]  /*ea30*/  @!PT LDS RZ, [RZ] ;  /* 0x00000000fffff984 */ /* 0x000fe20000000800 */
[----:B------:R-:W-:Y:S04]  /*ea40*/  @!P1 LDGSTS.E.BYPASS.LTC128B.128 [R227+0x3800], desc[UR4][R26.64] ;  /* 0x038000001ae39fae */ /* 0x000fe8000b981a04 */
[----:B------:R1:W-:Y:S01]  /*ea50*/  @P1 STS.128 [R227+0x4000], RZ ;  /* 0x004000ffe3001388 */ /* 0x0003e20000000c00 */
[----:B------:R-:W-:-:S03]  /*ea60*/  @!P1 MOV R14, R10 ;  /* 0x0000000a000e9202 */ /* 0x000fc60000000f00 */
        /* <DEDUP_REMOVED lines=15> */
[----:B------:R-:W-:-:S03]  /*eb60*/  @!P1 MOV R10, R4 ;  /* 0x00000004000a9202 */ /* 0x000fc60000000f00 */
        /* <DEDUP_REMOVED lines=11> */
[----:B------:R-:W-:-:S03]  /*ec20*/  @!P1 IMAD.MOV.U32 R8, RZ, RZ, R6 ;  /* 0x000000ffff089224 */ /* 0x000fc600078e0006 */
[----:B------:R1:W-:Y:S01]  /*ec30*/  @P1 STS.128 [R227+0x6800], RZ ;  /* 0x006800ffe3001388 */ /* 0x0003e20000000c00 */
[----:B------:R-:W-:-:S03]  /*ec40*/  @!P1 MOV R6, R22 ;  /* 0x0000001600069202 */ /* 0x000fc60000000f00 */
        /* <DEDUP_REMOVED lines=39> */
.L_x_2276:
[----:B------:R-:W-:Y:S05]  /*eec0*/  BSYNC.RECONVERGENT B0 ;  /* 0x0000000000007941 */ /* 0x000fea0003800200 */
.L_x_2275:
[----:B------:R-:W0:Y:S02]  /*eed0*/  LDGDEPBAR ;  /* 0x00000000000079af */ /* 0x000e240000000000 */
.L_x_2271:
[----:B------:R-:W-:Y:S05]  /*eee0*/  BSYNC.RECONVERGENT B1 ;  /* 0x0000000000017941 */ /* 0x000fea0003800200 */
.L_x_2270:
[----:B-1----:R-:W4:Y:S04]  /*eef0*/  LDL.LU R5, [R1+0x98] ;  /* 0x0000980001057983 */ /* 0x002f280000300800 */
[----:B------:R-:W5:Y:S04]  /*ef00*/  LDL.LU R4, [R1+0x9c] ;  /* 0x00009c0001047983 */ /* 0x000f680000300800 */
[----:B------:R-:W4:Y:S04]  /*ef10*/  LDL.LU R11, [R1+0x24] ;  /* 0x00002400010b7983 */ /* 0x000f280000300800 */
[----:B------:R-:W5:Y:S04]  /*ef20*/  LDL.LU R17, [R1+0x20] ;  /* 0x0000200001117983 */ /* 0x000f680000300800 */
[----:B------:R-:W4:Y:S04]  /*ef30*/  LDL.LU R16, [R1+0xa4] ;  /* 0x0000a40001107983 */ /* 0x000f280000300800 */
[----:B------:R-:W5:Y:S04]  /*ef40*/  LDL.LU R12, [R1+0xa8] ;  /* 0x0000a800010c7983 */ /* 0x000f680000300800 */
[----:B------:R-:W5:Y:S04]  /*ef50*/  LDL.LU R20, [R1+0xa0] ;  /* 0x0000a00001147983 */ /* 0x000f680000300800 */
[----:B------:R-:W5:Y:S04]  /*ef60*/  LDL.LU R9, [R1+0x114] ;  /* 0x0001140001097983 */ /* 0x000f680000300800 */
[----:B------:R-:W5:Y:S04]  /*ef70*/  LDL.LU R8, [R1+0x118] ;  /* 0x0001180001087983 */ /* 0x000f680000300800 */
[----:B------:R-:W5:Y:S04]  /*ef80*/  LDL.LU R23, [R1+0x110] ;  /* 0x0001100001177983 */ /* 0x000f680000300800 */
[----:B---3--:R-:W3:Y:S04]  /*ef90*/  LDL.LU R3, [R1+0x5c] ;  /* 0x00005c0001037983 */ /* 0x008ee80000300800 */
[----:B------:R-:W3:Y:S04]  /*efa0*/  LDL.LU R7, [R1+0x128] ;  /* 0x0001280001077983 */ /* 0x000ee80000300800 */
[----:B------:R-:W3:Y:S04]  /*efb0*/  LDL.LU R14, [R1+0x12c] ;  /* 0x00012c00010e7983 */ /* 0x000ee80000300800 */
[----:B------:R-:W3:Y:S04]  /*efc0*/  LDL.LU R28, [R1+0xf0] ;  /* 0x0000f000011c7983 */ /* 0x000ee80000300800 */
[----:B------:R-:W4:Y:S04]  /*efd0*/  LDL.LU R27, [R1+0xf4] ;  /* 0x0000f400011b7983 */ /* 0x000f280000300800 */
[----:B------:R-:W3:Y:S04]  /*efe0*/  LDL.LU R19, [R1+0xfc] ;  /* 0x0000fc0001137983 */ /* 0x000ee80000300800 */
[----:B------:R-:W3:Y:S04]  /*eff0*/  LDL.LU R29, [R1+0x124] ;  /* 0x00012400011d7983 */ /* 0x000ee80000300800 */
[----:B------:R-:W2:Y:S04]  /*f000*/  LDL.LU R31, [R1+0x120] ;  /* 0x00012000011f7983 */ /* 0x000ea80000300800 */
[----:B------:R-:W3:Y:S04]  /*f010*/  LDL.LU R21, [R1+0x74] ;  /* 0x0000740001157983 */ /* 0x000ee80000300800 */
[----:B------:R-:W3:Y:S04]  /*f020*/  LDL.LU R22, [R1] ;  /* 0x0000000001167983 */ /* 0x000ee80000300800 */
[----:B------:R-:W3:Y:S04]  /*f030*/  LDL.LU R26, [R1+0xec] ;  /* 0x0000ec00011a7983 */ /* 0x000ee80000300800 */
[----:B------:R-:W5:Y:S04]  /*f040*/  LDL.LU R30, [R1+0xe0] ;  /* 0x0000e000011e7983 */ /* 0x000f680000300800 */
[----:B------:R-:W4:Y:S04]  /*f050*/  LDL.LU R25, [R1+0xe4] ;  /* 0x0000e40001197983 */ /* 0x000f280000300800 */
[----:B------:R-:W3:Y:S04]  /*f060*/  LDL.LU R24, [R1+0x134] ;  /* 0x0001340001187983 */ /* 0x000ee80000300800 */
[----:B------:R-:W3:Y:S04]  /*f070*/  LDL.LU R18, [R1+0x130] ;  /* 0x0001300001127983 */ /* 0x000ee80000300800 */
[----:B------:R-:W3:Y:S04]  /*f080*/  LDL.LU R15, [R1+0x88] ;  /* 0x00008800010f7983 */ /* 0x000ee80000300800 */
[----:B------:R-:W3:Y:S04]  /*f090*/  LDL.LU R13, [R1+0x84] ;  /* 0x00008400010d7983 */ /* 0x000ee80000300800 */
[----:B------:R-:W3:Y:S04]  /*f0a0*/  LDL.LU R10, [R1+0xc0] ;  /* 0x0000c000010a7983 */ /* 0x000ee80000300800 */
[----:B------:R-:W3:Y:S04]  /*f0b0*/  LDL.LU R6, [R1+0xc4] ;  /* 0x0000c40001067983 */ /* 0x000ee80000300800 */
[----:B------:R-:W3:Y:S04]  /*f0c0*/  LDL.LU R2, [R1+0x18] ;  /* 0x0000180001027983 */ /* 0x000ee80000300800 */
[----:B------:R-:W3:Y:S04]  /*f0d0*/  LDL R0, [R1+0x58] ;  /* 0x0000580001007983 */ /* 0x000ee80000100800 */
[----:B------:R-:W3:Y:S01]  /*f0e0*/  LDL.LU R32, [R1+0x10] ;  /* 0x0000100001207983 */ /* 0x000ee20000300800 */
[----:B--2---:R-:W-:-:S03]  /*f0f0*/  IMAD.MOV.U32 R33, RZ, RZ, R31 ;  /* 0x000000ffff217224 */ /* 0x004fc600078e001f */
[----:B------:R-:W2:Y:S04]  /*f100*/  LDL.LU R31, [R1+0x14] ;  /* 0x00001400011f7983 */ /* 0x000ea80000300800 */
[----:B------:R-:W2:Y:S01]  /*f110*/  LDL.LU R42, [R1+0x144] ;  /* 0x00014400012a7983 */ /* 0x000ea20000300800 */
[----:B-----5:R-:W-:Y:S02]  /*f120*/  IMAD.MOV.U32 R38, RZ, RZ, R30 ;  /* 0x000000ffff267224 */ /* 0x020fe400078e001e */
[----:B----4-:R-:W-:Y:S02]  /*f130*/  IMAD.MOV.U32 R36, RZ, RZ, R25 ;  /* 0x000000ffff247224 */ /* 0x010fe400078e0019 */
[----:B---3--:R-:W-:Y:S02]  /*f140*/  IMAD.MOV.U32 R40, RZ, RZ, R24 ;  /* 0x000000ffff287224 */ /* 0x008fe400078e0018 */
[----:B------:R-:W-:-:S02]  /*f150*/  IMAD.MOV.U32 R41, RZ, RZ, R18 ;  /* 0x000000ffff297224 */ /* 0x000fc400078e0012 */
[----:B------:R-:W-:Y:S02]  /*f160*/  IMAD.MOV.U32 R24, RZ, RZ, R15 ;  /* 0x000000ffff187224 */ /* 0x000fe400078e000f */
[----:B------:R-:W-:Y:S02]  /*f170*/  IMAD.MOV.U32 R25, RZ, RZ, R13 ;  /* 0x000000ffff197224 */ /* 0x000fe400078e000d */
[----:B------:R-:W-:Y:S02]  /*f180*/  IMAD.MOV.U32 R35, RZ, RZ, R10 ;  /* 0x000000ffff237224 */ /* 0x000fe400078e000a */
[----:B------:R-:W-:Y:S02]  /*f190*/  IMAD.MOV.U32 R34, RZ, RZ, R6 ;  /* 0x000000ffff227224 */ /* 0x000fe400078e0006 */
[----:B------:R-:W3:Y:S01]  /*f1a0*/  LDL.LU R6, [R1+0x148] ;  /* 0x0001480001067983 */ /* 0x000ee20000300800 */
[----:B------:R-:W-:-:S03]  /*f1b0*/  IMAD.MOV.U32 R30, RZ, RZ, R2 ;  /* 0x000000ffff1e7224 */ /* 0x000fc600078e0002 */
[----:B------:R-:W4:Y:S01]  /*f1c0*/  LDL.LU R18, [R1+0x15c] ;  /* 0x00015c0001127983 */ /* 0x000f220000300800 */
[----:B------:R-:W-:-:S03]  /*f1d0*/  IMAD R0, R221, 0x100, R0 ;  /* 0x00000100dd007824 */ /* 0x000fc600078e0200 */
[----:B------:R-:W5:Y:S04]  /*f1e0*/  LDL.LU R13, [R1+0x158] ;  /* 0x00015800010d7983 */ /* 0x000f680000300800 */
[----:B------:R-:W3:Y:S04]  /*f1f0*/  LDL.LU R10, [R1+0x14c] ;  /* 0x00014c00010a7983 */ /* 0x000ee80000300800 */
[----:B------:R-:W2:Y:S04]  /*f200*/  LDL.LU R43, [R1+0x140] ;  /* 0x00014000012b7983 */ /* 0x000ea80000300800 */
[----:B------:R-:W4:Y:S04]  /*f210*/  LDL.LU R15, [R1+0x154] ;  /* 0x00015400010f7983 */ /* 0x000f280000300800 */
[----:B------:R-:W5:Y:S01]  /*f220*/  LDL.LU R44, [R1+0x150] ;  /* 0x00015000012c7983 */ /* 0x000f620000300800 */
[C---:B------:R-:W-:Y:S01]  /*f230*/  VIADD R2, R0.reuse, 0xfffffe00 ;  /* 0xfffffe0000027836 */ /* 0x040fe20000000000 */
[C---:B------:R-:W-:Y:S01]  /*f240*/  IADD3 R70, PT, PT, R0.reuse, -0x1ff, RZ ;  /* 0xfffffe0100467810 */ /* 0x040fe20007ffe0ff */
[----:B------:R-:W-:-:S03]  /*f250*/  VIADD R69, R0, 0xfffffe08 ;  /* 0xfffffe0800457836 */ /* 0x000fc60000000000 */
[-C--:B------:R-:W-:Y:S01]  /*f260*/  ISETP.GE.AND P1, PT, R2, R228.reuse, PT ;  /* 0x000000e40200720c */ /* 0x080fe20003f26270 */
[----:B------:R-:W-:Y:S01]  /*f270*/  VIADD R71, R0, 0xfffffe09 ;  /* 0xfffffe0900477836 */ /* 0x000fe20000000000 */
[----:B------:R-:W-:Y:S01]  /*f280*/  ISETP.GE.AND P0, PT, R70, R228, PT ;  /* 0x000000e44600720c */ /* 0x000fe20003f06270 */
[C---:B------:R-:W-:Y:S01]  /*f290*/  VIADD R72, R0.reuse, 0xfffffe10 ;  /* 0xfffffe1000487836 */ /* 0x040fe20000000000 */
[C---:B------:R-:W-:Y:S01]  /*f2a0*/  IADD3 R83, PT, PT, R0.reuse, -0x1c8, RZ ;  /* 0xfffffe3800537810 */ /* 0x040fe20007ffe0ff */
[C---:B------:R-:W-:Y:S01]  /*f2b0*/  VIADD R73, R0.reuse, 0xfffffe11 ;  /* 0xfffffe1100497836 */ /* 0x040fe20000000000 */
[C---:B------:R-:W-:Y:S01]  /*f2c0*/  IADD3 R98, PT, PT, R0.reuse, -0x197, RZ ;  /* 0xfffffe6900627810 */ /* 0x040fe20007ffe0ff */
[C---:B------:R-:W-:Y:S01]  /*f2d0*/  VIADD R74, R0.reuse, 0xfffffe18 ;  /* 0xfffffe18004a7836 */ /* 0x040fe20000000000 */
[C---:B------:R-:W-:Y:S01]  /*f2e0*/  IADD3 R112, PT, PT, R0.reuse, -0x160, RZ ;  /* 0xfffffea000707810 */ /* 0x040fe20007ffe0ff */
[C---:B------:R-:W-:Y:S01]  /*f2f0*/  VIADD R75, R0.reuse, 0xfffffe19 ;  /* 0xfffffe19004b7836 */ /* 0x040fe20000000000 */
[C---:B------:R-:W-:Y:S01]  /*f300*/  IADD3 R126, PT, PT, R0.reuse, -0x12f, RZ ;  /* 0xfffffed1007e7810 */ /* 0x040fe20007ffe0ff */
[----:B------:R-:W-:Y:S01]  /*f310*/  VIADD R76, R0, 0xfffffe20 ;  /* 0xfffffe20004c7836 */ /* 0x000fe20000000000 */
[----:B------:R-:W-:Y:S01]  /*f320*/  ISETP.GE.AND P4, PT, R2, R226, PT ;  /* 0x000000e20200720c */ /* 0x000fe20003f86270 */
[----:B------:R-:W-:-:S02]  /*f330*/  VIADD R77, R0, 0xfffffe21 ;  /* 0xfffffe21004d7836 */ /* 0x000fc40000000000 */
[C---:B------:R-:W-:Y:S02]  /*f340*/  VIADD R78, R0.reuse, 0xfffffe28 ;  /* 0xfffffe28004e7836 */ /* 0x040fe40000000000 */
[C---:B------:R-:W-:Y:S02]  /*f350*/  VIADD R79, R0.reuse, 0xfffffe29 ;  /* 0xfffffe29004f7836 */ /* 0x040fe40000000000 */
[C---:B------:R-:W-:Y:S02]  /*f360*/  VIADD R80, R0.reuse, 0xfffffe30 ;  /* 0xfffffe3000507836 */ /* 0x040fe40000000000 */
[C---:B------:R-:W-:Y:S02]  /*f370*/  VIADD R82, R0.reuse, 0xfffffe31 ;  /* 0xfffffe3100527836 */ /* 0x040fe40000000000 */
[C---:B------:R-:W-:Y:S02]  /*f380*/  VIADD R85, R0.reuse, 0xfffffe39 ;  /* 0xfffffe3900557836 */ /* 0x040fe40000000000 */
        /* <DEDUP_REMOVED lines=44> */
[----:B------:R-:W-:Y:S01]  /*f650*/  VIADD R173, R0, 0xfffffef9 ;  /* 0xfffffef900ad7836 */ /* 0x000fe20000000000 */
[C---:B------:R-:W-:Y:S01]  /*f660*/  ISETP.GE.AND P3, PT, R2.reuse, R229, PT ;  /* 0x000000e50200720c */ /* 0x040fe20003f66270 */
[----:B------:R-:W-:Y:S01]  /*f670*/  IMAD.MOV.U32 R47, RZ, RZ, R40 ;  /* 0x000000ffff2f7224 */ /* 0x000fe200078e0028 */
[----:B------:R-:W-:Y:S01]  /*f680*/  ISETP.GE.AND P5, PT, R2, R230, PT ;  /* 0x000000e60200720c */ /* 0x000fe20003fa6270 */
[----:B------:R-:W-:Y:S01]  /*f690*/  IMAD.MOV.U32 R40, RZ, RZ, R27 ;  /* 0x000000ffff287224 */ /* 0x000fe200078e001b */
[----:B------:R-:W-:Y:S01]  /*f6a0*/  ISETP.GE.AND P6, PT, R70, R226, PT ;  /* 0x000000e24600720c */ /* 0x000fe20003fc6270 */
[----:B------:R-:W-:Y:S02]  /*f6b0*/  IMAD.MOV.U32 R27, RZ, RZ, R16 ;  /* 0x000000ffff1b7224 */ /* 0x000fe400078e0010 */
[----:B------:R-:W-:Y:S01]  /*f6c0*/  IMAD.MOV.U32 R16, RZ, RZ, R8 ;  /* 0x000000ffff107224 */ /* 0x000fe200078e0008 */
[----:B------:R-:W-:Y:S01]  /*f6d0*/  MOV R46, R33 ;  /* 0x00000021002e7202 */ /* 0x000fe20000000f00 */
[----:B------:R-:W3:Y:S01]  /*f6e0*/  LDL.LU R8, [R1+0xd8] ;  /* 0x0000d80001087983 */ /* 0x000ee20000300800 */
[----:B------:R-:W-:-:S02]  /*f6f0*/  IMAD.MOV.U32 R33, RZ, RZ, R20 ;  /* 0x000000ffff217224 */ /* 0x000fc400078e0014 */
[----:B------:R-:W-:Y:S01]  /*f700*/  IMAD.MOV.U32 R48, RZ, RZ, R41 ;  /* 0x000000ffff307224 */ /* 0x000fe200078e0029 */
[----:B----4-:R-:W-:Y:S02]  /*f710*/  FSEL R2, R15, -INF , P0 ;  /* 0xff8000000f027808 */ /* 0x010fe40000000000 */
[----:B-----5:R-:W-:Y:S02]  /*f720*/  FSEL R0, R44, -INF , P1 ;  /* 0xff8000002c007808 */ /* 0x020fe40000800000 */
[-C--:B------:R-:W-:Y:S02]  /*f730*/  ISETP.GE.AND P1, PT, R69, R228.reuse, PT ;  /* 0x000000e44500720c */ /* 0x080fe40003f26270 */
[----:B------:R-:W-:Y:S02]  /*f740*/  ISETP.GE.AND P0, PT, R71, R228, PT ;  /* 0x000000e44700720c */ /* 0x000fe40003f06270 */
[----:B------:R-:W-:Y:S02]  /*f750*/  FSEL R15, R0, -INF , !P4 ;  /* 0xff800000000f7808 */ /* 0x000fe40006000000 */
[----:B--2---:R-:W-:Y:S01]  /*f760*/  FSEL R0, R43, -INF , P1 ;  /* 0xff8000002b007808 */ /* 0x004fe20000800000 */
[----:B------:R-:W-:Y:S01]  /*f770*/  IMAD.MOV.U32 R43, RZ, RZ, R9 ;  /* 0x000000ffff2b7224 */ /* 0x000fe200078e0009 */
[----:B------:R-:W-:Y:S01]  /*f780*/  FSEL R68, R2, -INF , !P6 ;  /* 0xff80000002447808 */ /* 0x000fe20007000000 */
[----:B------:R-:W2:Y:S01]  /*f790*/  LDL.LU R9, [R1+0xdc] ;  /* 0x0000dc0001097983 */ /* 0x000ea20000300800 */
[----:B------:R-:W-:Y:S01]  /*f7a0*/  FSEL R2, R42, -INF , P0 ;  /* 0xff8000002a027808 */ /* 0x000fe20000000000 */
[----:B------:R-:W-:-:S02]  /*f7b0*/  IMAD.MOV.U32 R44, RZ, RZ, R23 ;  /* 0x000000ffff2c7224 */ /* 0x000fc400078e0017 */
[----:B------:R-:W4:Y:S01]  /*f7c0*/  LDL.LU R42, [R1+0x100] ;  /* 0x00010000012a7983 */ /* 0x000f220000300800 */
[----:B------:R-:W-:-:S03]  /*f7d0*/  IMAD.MOV.U32 R23, RZ, RZ, R12 ;  /* 0x000000ffff177224 */ /* 0x000fc600078e000c */
[----:B------:R-:W5:Y:S04]  /*f7e0*/  LDL.LU R20, [R1+0x138] ;  /* 0x0001380001147983 */ /* 0x000f680000300800 */
[----:B------:R-:W2:Y:S04]  /*f7f0*/  LDL.LU R12, [R1+0x13c] ;  /* 0x00013c00010c7983 */ /* 0x000ea80000300800 */
[----:B------:R-:W3:Y:S01]  /*f800*/  LDL.LU R41, [R1+0x104] ;  /* 0x0001040001297983 */ /* 0x000ee20000300800 */
[----:B------:R-:W-:Y:S02]  /*f810*/  ISETP.GE.AND P6, PT, R71, R226, PT ;  /* 0x000000e24700720c */ /* 0x000fe40003fc6270 */
[C---:B------:R-:W-:Y:S01]  /*f820*/  ISETP.GE.AND P0, PT, R73.reuse, R228, PT ;  /* 0x000000e44900720c */ /* 0x040fe20003f06270 */
[----:B------:R-:W-:Y:S01]  /*f830*/  IMAD.MOV.U32 R45, RZ, RZ, R29 ;  /* 0x000000ffff2d7224 */ /* 0x000fe200078e001d */
[----:B------:R-:W-:Y:S01]  /*f840*/  FSEL R66, R2, -INF , !P6 ;  /* 0xff80000002427808 */ /* 0x000fe20007000000 */
[----:B------:R-:W5:Y:S01]  /*f850*/  LDL.LU R29, [R1+0x108] ;  /* 0x00010800011d7983 */ /* 0x000f620000300800 */
[----:B------:R-:W-:-:S02]  /*f860*/  ISETP.GE.AND P6, PT, R73, R226, PT ;  /* 0x000000e24900720c */ /* 0x000fc40003fc6270 */
[----:B------:R-:W-:Y:S02]  /*f870*/  FSEL R2, R47, -INF , P0 ;  /* 0xff8000002f027808 */ /* 0x000fe40000000000 */
[----:B------:R-:W-:Y:S02]  /*f880*/  ISETP.GE.AND P0, PT, R75, R228, PT ;  /* 0x000000e44b00720c */ /* 0x000fe40003f06270 */
[----:B------:R-:W-:Y:S02]  /*f890*/  ISETP.GE.AND P4, PT, R69, R226, PT ;  /* 0x000000e24500720c */ /* 0x000fe40003f86270 */
[----:B------:R-:W-:Y:S02]  /*f8a0*/  ISETP.GE.AND P1, PT, R72, R228, PT ;  /* 0x000000e44800720c */ /* 0x000fe40003f26270 */
[----:B------:R-:W-:Y:S02]  /*f8b0*/  FSEL R64, R2, -INF , !P6 ;  /* 0xff80000002407808 */ /* 0x000fe40007000000 */
[----:B------:R-:W-:-:S02]  /*f8c0*/  ISETP.GE.AND P6, PT, R75, R226, PT ;  /* 0x000000e24b00720c */ /* 0x000fc40003fc6270 */
[----:B------:R-:W-:Y:S02]  /*f8d0*/  FSEL R2, R45, -INF , P0 ;  /* 0xff8000002d027808 */ /* 0x000fe40000000000 */
[----:B------:R-:W-:Y:S02]  /*f8e0*/  FSEL R67, R0, -INF , !P4 ;  /* 0xff80000000437808 */ /* 0x000fe40006000000 */
[----:B------:R-:W-:Y:S02]  /*f8f0*/  ISETP.GE.AND P0, PT, R77, R228, PT ;  /* 0x000000e44d00720c */ /* 0x000fe40003f06270 */
[----:B------:R-:W-:Y:S02]  /*f900*/  ISETP.GE.AND P4, PT, R72, R226, PT ;  /* 0x000000e24800720c */ /* 0x000fe40003f86270 */
[----:B------:R-:W-:Y:S02]  /*f910*/  FSEL R0, R48, -INF , P1 ;  /* 0xff80000030007808 */ /* 0x000fe40000800000 */
[----:B------:R-:W-:-:S02]  /*f920*/  ISETP.GE.AND P1, PT, R74, R228, PT ;  /* 0x000000e44a00720c */ /* 0x000fc40003f26270 */
[----:B------:R-:W-:Y:S02]  /*f930*/  FSEL R62, R2, -INF , !P6 ;  /* 0xff800000023e7808 */ /* 0x000fe40007000000 */
[----:B------:R-:W-:Y:S02]  /*f940*/  FSEL R2, R43, -INF , P0 ;  /* 0xff8000002b027808 */ /* 0x000fe40000000000 */
[----:B------:R-:W-:Y:S02]  /*f950*/  FSEL R65, R0, -INF , !P4 ;  /* 0xff80000000417808 */ /* 0x000fe40006000000 */
[-C--:B------:R-:W-:Y:S02]  /*f960*/  ISETP.GE.AND P6, PT, R77, R226.reuse, PT ;  /* 0x000000e24d00720c */ /* 0x080fe40003fc6270 */
[----:B------:R-:W-:Y:S02]  /*f970*/  ISETP.GE.AND P4, PT, R74, R226, PT ;  /* 0x000000e24a00720c */ /* 0x000fe40003f86270 */
[----:B------:R-:W-:-:S02]  /*f980*/  FSEL R0, R46, -INF , P1 ;  /* 0xff8000002e007808 */ /* 0x000fc40000800000 */
[CC--:B------:R-:W-:Y:S02]  /*f990*/  ISETP.GE.AND P0, PT, R79.reuse, R228.reuse, PT ;  /* 0x000000e44f00720c */ /* 0x0c0fe40003f06270 */
[----:B------:R-:W-:Y:S02]  /*f9a0*/  ISETP.GE.AND P1, PT, R76, R228, PT ;  /* 0x000000e44c00720c */ /* 0x000fe40003f26270 */
[----:B------:R-:W-:Y:S02]  /*f9b0*/  FSEL R60, R2, -INF , !P6 ;  /* 0xff800000023c7808 */ /* 0x000fe40007000000 */
[----:B------:R-:W-:Y:S02]  /*f9c0*/  FSEL R63, R0, -INF , !P4 ;  /* 0xff800000003f7808 */ /* 0x000fe40006000000 */
[----:B------:R-:W-:Y:S02]  /*f9d0*/  ISETP.GE.AND P6, PT, R79, R226, PT ;  /* 0x000000e24f00720c */ /* 0x000fe40003fc6270 */
[----:B------:R-:W-:Y:S01]  /*f9e0*/  FSEL R0, R44, -INF , P1 ;  /* 0xff8000002c007808 */ /* 0x000fe20000800000 */
[----:B----4-:R-:W-:-:S02]  /*f9f0*/  IMAD.MOV.U32 R44, RZ, RZ, R42 ;  /* 0x000000ffff2c7224 */ /* 0x010fc400078e002a */
[----:B------:R-:W-:Y:S02]  /*fa00*/  IMAD.MOV.U32 R42, RZ, RZ, R28 ;  /* 0x000000ffff2a7224 */ /* 0x000fe400078e001c */
[----:B------:R-:W4:Y:S01]  /*fa10*/  LDL.LU R28, [R1+0xb4] ;  /* 0x0000b400011c7983 */ /* 0x000f220000300800 */
[----:B---3--:R-:W-:Y:S02]  /*fa20*/  IMAD.MOV.U32 R43, RZ, RZ, R41 ;  /* 0x000000ffff2b7224 */ /* 0x008fe400078e0029 */
[----:B------:R-:W-:Y:S02]  /*fa30*/  IMAD.MOV.U32 R41, RZ, RZ, R40 ;  /* 0x000000ffff297224 */ /* 0x000fe400078e0028 */
[----:B------:R-:W-:Y:S01]  /*fa40*/  IMAD.MOV.U32 R40, RZ, RZ, R38 ;  /* 0x000000ffff287224 */ /* 0x000fe200078e0026 */
[----:B------:R-:W-:Y:S02]  /*fa50*/  FSEL R2, R43, -INF , P0 ;  /* 0xff8000002b027808 */ /* 0x000fe40000000000 */
[----:B------:R-:W-:-:S02]  /*fa60*/  ISETP.GE.AND P0, PT, R82, R228, PT ;  /* 0x000000e45200720c */ /* 0x000fc40003f06270 */
[----:B------:R-:W-:Y:S01]  /*fa70*/  MOV R38, R36 ;  /* 0x0000002400267202 */ /* 0x000fe20000000f00 */
[----:B------:R-:W-:Y:S01]  /*fa80*/  IMAD.MOV.U32 R36, RZ, RZ, R35 ;  /* 0x000000ffff247224 */ /* 0x000fe200078e0023 */
[----:B------:R-:W-:Y:S01]  /*fa90*/  FSEL R58, R2, -INF , !P6 ;  /* 0xff800000023a7808 */ /* 0x000fe20007000000 */
[----:B------:R-:W-:Y:S01]  /*faa0*/  IMAD.MOV.U32 R35, RZ, RZ, R34 ;  /* 0x000000ffff237224 */ /* 0x000fe200078e0022 */
[----:B------:R-:W-:Y:S01]  /*fab0*/  FSEL R2, R41, -INF , P0 ;  /* 0xff80000029027808 */ /* 0x000fe20000000000 */
[----:B------:R-:W3:Y:S04]  /*fac0*/  LDL.LU R34, [R1+0xb0] ;  /* 0x0000b00001227983 */ /* 0x000ee80000300800 */
[----:B------:R-:W2:Y:S01]  /*fad0*/  LDL.LU R41, [R1+0xd0] ;  /* 0x0000d00001297983 */ /* 0x000ea20000300800 */
[----:B------:R-:W-:-:S03]  /*fae0*/  IMAD.MOV.U32 R43, RZ, RZ, R40 ;  /* 0x000000ffff2b7224 */ /* 0x000fc600078e0028 */
[----:B------:R-:W5:Y:S01]  /*faf0*/  LDL.LU R40, [R1+0xd4] ;  /* 0x0000d40001287983 */ /* 0x000f620000300800 */
[----:B------:R-:W-:Y:S02]  /*fb00*/  ISETP.GE.AND P4, PT, R76, R226, PT ;  /* 0x000000e24c00720c */ /* 0x000fe40003f86270 */
[----:B------:R-:W-:Y:S02]  /*fb10*/  ISETP.GE.AND P1, PT, R78, R228, PT ;  /* 0x000000e44e00720c */ /* 0x000fe40003f26270 */
[----:B------:R-:W-:Y:S02]  /*fb20*/  FSEL R61, R0, -INF , !P4 ;  /* 0xff800000003d7808 */ /* 0x000fe40006000000 */
[----:B------:R-:W-:Y:S02]  /*fb30*/  ISETP.GE.AND P4, PT, R78, R226, PT ;  /* 0x000000e24e00720c */ /* 0x000fe40003f86270 */
[----:B------:R-:W-:Y:S02]  /*fb40*/  FSEL R0, R44, -INF , P1 ;  /* 0xff8000002c007808 */ /* 0x000fe40000800000 */
[----:B------:R-:W-:-:S02]  /*fb50*/  ISETP.GE.AND P1, PT, R80, R228, PT ;  /* 0x000000e45000720c */ /* 0x000fc40003f26270 */
[----:B------:R-:W-:Y:S02]  /*fb60*/  FSEL R59, R0, -INF , !P4 ;  /* 0xff800000003b7808 */ /* 0x000fe40006000000 */
[----:B------:R-:W-:Y:S02]  /*fb70*/  ISETP.GE.AND P4, PT, R80, R226, PT ;  /* 0x000000e25000720c */ /* 0x000fe40003f86270 */
[----:B------:R-:W-:Y:S02]  /*fb80*/  FSEL R0, R42, -INF , P1 ;  /* 0xff8000002a007808 */ /* 0x000fe40000800000 */
[C---:B------:R-:W-:Y:S02]  /*fb90*/  ISETP.GE.AND P1, PT, R83.reuse, R228, PT ;  /* 0x000000e45300720c */ /* 0x040fe40003f26270 */
[----:B------:R-:W-:Y:S02]  /*fba0*/  FSEL R57, R0, -INF , !P4 ;  /* 0xff80000000397808 */ /* 0x000fe40006000000 */
[----:B------:R-:W-:-:S02]  /*fbb0*/  ISETP.GE.AND P4, PT, R83, R226, PT ;  /* 0x000000e25300720c */ /* 0x000fc40003f86270 */
[----:B------:R-:W-:Y:S02]  /*fbc0*/  FSEL R0, R43, -INF , P1 ;  /* 0xff8000002b007808 */ /* 0x000fe40000800000 */
[----:B------:R-:W-:Y:S01]  /*fbd0*/  ISETP.GE.AND P1, PT, R86, R228, PT ;  /* 0x000000e45600720c */ /* 0x000fe20003f26270 */
[----:B------:R-:W-:Y:S01]  /*fbe0*/  IMAD.MOV.U32 R42, RZ, RZ, R38 ;  /* 0x000000ffff2a7224 */ /* 0x000fe200078e0026 */
[----:B------:R-:W-:Y:S01]  /*fbf0*/  FSEL R55, R0, -INF , !P4 ;  /* 0xff80000000377808 */ /* 0x000fe20006000000 */
[----:B------:R-:W-:Y:S01]  /*fc00*/  IMAD.MOV.U32 R38, RZ, RZ, R36 ;  /* 0x000000ffff267224 */ /* 0x000fe200078e0024 */
[-C--:B------:R-:W-:Y:S01]  /*fc10*/  ISETP.GE.AND P4, PT, R86, R226.reuse, PT ;  /* 0x000000e25600720c */ /* 0x080fe20003f86270 */
[----:B------:R-:W-:Y:S01]  /*fc20*/  IMAD.MOV.U32 R36, RZ, RZ, R35 ;  /* 0x000000ffff247224 */ /* 0x000fe200078e0023 */
[----:B------:R-:W-:Y:S01]  /*fc30*/  ISETP.GE.AND P6, PT, R82, R226, PT ;  /* 0x000000e25200720c */ /* 0x000fe20003fc6270 */
[----:B------:R-:W-:Y:S01]  /*fc40*/  IMAD.MOV.U32 R44, RZ, RZ, R33 ;  /* 0x000000ffff2c7224 */ /* 0x000fe200078e0021 */
[----:B------:R-:W-:Y:S01]  /*fc50*/  ISETP.GE.AND P0, PT, R85, R228, PT ;  /* 0x000000e45500720c */ /* 0x000fe20003f06270 */
[----:B------:R-:W-:Y:S01]  /*fc60*/  IMAD.MOV.U32 R33, RZ, RZ, R11 ;  /* 0x000000ffff217224 */ /* 0x000fe200078e000b */
[----:B------:R-:W-:-:S02]  /*fc70*/  FSEL R56, R2, -INF , !P6 ;  /* 0xff80000002387808 */ /* 0x000fc40007000000 */
[----:B------:R-:W-:Y:S02]  /*fc80*/  ISETP.GE.AND P6, PT, R85, R226, PT ;  /* 0x000000e25500720c */ /* 0x000fe40003fc6270 */
[----:B------:R-:W-:Y:S02]  /*fc90*/  FSEL R2, R42, -INF , P0 ;  /* 0xff8000002a027808 */ /* 0x000fe40000000000 */
[C---:B------:R-:W-:Y:S02]  /*fca0*/  ISETP.GE.AND P0, PT, R87.reuse, R228, PT ;  /* 0x000000e45700720c */ /* 0x040fe40003f06270 */
[----:B------:R-:W-:Y:S02]  /*fcb0*/  FSEL R54, R2, -INF , !P6 ;  /* 0xff80000002367808 */ /* 0x000fe40007000000 */
[----:B------:R-:W-:Y:S01]  /*fcc0*/  ISETP.GE.AND P6, PT, R87, R226, PT ;  /* 0x000000e25700720c */ /* 0x000fe20003fc6270 */
[----:B------:R-:W-:Y:S01]  /*fcd0*/  IMAD.MOV.U32 R43, RZ, RZ, R27 ;  /* 0x000000ffff2b7224 */ /* 0x000fe200078e001b */
[----:B------:R-:W-:Y:S01]  /*fce0*/  MOV R27, R26 ;  /* 0x0000001a001b7202 */ /* 0x000fe20000000f00 */
[----:B------:R-:W-:Y:S01]  /*fcf0*/  IMAD.MOV.U32 R26, RZ, RZ, R22 ;  /* 0x000000ffff1a7224 */ /* 0x000fe200078e0016 */
[----:B--2---:R-:W-:-:S02]  /*fd00*/  FSEL R0, R41, -INF , P1 ;  /* 0xff80000029007808 */ /* 0x004fc40000800000 */
[C---:B------:R-:W-:Y:S01]  /*fd10*/  ISETP.GE.AND P1, PT, R91.reuse, R228, PT ;  /* 0x000000e45b00720c */ /* 0x040fe20003f26270 */
[----:B---3--:R-:W-:Y:S01]  /*fd20*/  IMAD.MOV.U32 R35, RZ, RZ, R34 ;  /* 0x000000ffff237224 */ /* 0x008fe200078e0022 */
[----:B------:R-:W-:Y:S02]  /*fd30*/  FSEL R53, R0, -INF , !P4 ;  /* 0xff80000000357808 */ /* 0x000fe40006000000 */
[----:B------:R-:W-:Y:S02]  /*fd40*/  ISETP.GE.AND P4, PT, R91, R226, PT ;  /* 0x000000e25b00720c */ /* 0x000fe40003f86270 */
[----:B------:R-:W-:Y:S02]  /*fd50*/  FSEL R0, R38, -INF , P1 ;  /* 0xff80000026007808 */ /* 0x000fe40000800000 */
[----:B------:R-:W-:Y:S01]  /*fd60*/  ISETP.GE.AND P1, PT, R92, R228, PT ;  /* 0x000000e45c00720c */ /* 0x000fe20003f26270 */
[----:B----4-:R-:W-:Y:S01]  /*fd70*/  IMAD.MOV.U32 R34, RZ, RZ, R28 ;  /* 0x000000ffff227224 */ /* 0x010fe200078e001c */
[----:B------:R-:W-:Y:S01]  /*fd80*/  FSEL R51, R0, -INF , !P4 ;  /* 0xff80000000337808 */ /* 0x000fe20006000000 */
[----:B------:R-:W-:Y:S01]  /*fd90*/  IMAD.MOV.U32 R28, RZ, RZ, R10 ;  /* 0x000000ffff1c7224 */ /* 0x000fe200078e000a */
[----:B------:R-:W-:Y:S01]  /*fda0*/  FSEL R0, R35, -INF , P1 ;  /* 0xff80000023007808 */ /* 0x000fe20000800000 */
[----:B------:R-:W2:Y:S01]  /*fdb0*/  LDL.LU R10, [R1+0xcc] ;  /* 0x0000cc00010a7983 */ /* 0x000ea20000300800 */
[----:B------:R-:W-:-:S03]  /*fdc0*/  IMAD.MOV.U32 R35, RZ, RZ, R21 ;  /* 0x000000ffff237224 */ /* 0x000fc600078e0015 */
[----:B------:R-:W3:Y:S04]  /*fdd0*/  LDL.LU R11, [R1+0x78] ;  /* 0x00007800010b7983 */ /* 0x000ee80000300800 */
[----:B------:R-:W4:Y:S04]  /*fde0*/  LDL.LU R21, [R1+0x7c] ;  /* 0x00007c0001157983 */ /* 0x000f280000300800 */
[----:B------:R-:W2:Y:S01]  /*fdf0*/  LDL.LU R42, [R1+0x90] ;  /* 0x00009000012a7983 */ /* 0x000ea20000300800 */
[----:B-----5:R-:W-:-:S03]  /*fe00*/  FSEL R2, R40, -INF , P0 ;  /* 0xff80000028027808 */ /* 0x020fc60000000000 */
[----:B------:R-:W5:Y:S01]  /*fe10*/  LDL.LU R41, [R1+0x94] ;  /* 0x0000940001297983 */ /* 0x000f620000300800 */
[----:B------:R-:W-:Y:S01]  /*fe20*/  ISETP.GE.AND P0, PT, R90, R228, PT ;  /* 0x000000e45a00720c */ /* 0x000fe20003f06270 */
[----:B------:R-:W-:Y:S02]  /*fe30*/  IMAD.MOV.U32 R38, RZ, RZ, R25 ;  /* 0x000000ffff267224 */ /* 0x000fe400078e0019 */
[----:B------:R-:W3:Y:S01]  /*fe40*/  LDL.LU R40, [R1+0x80] ;  /* 0x0000800001287983 */ /* 0x000ee20000300800 */
[----:B------:R-:W-:Y:S01]  /*fe50*/  FSEL R52, R2, -INF , !P6 ;  /* 0xff80000002347808 */ /* 0x000fe20007000000 */
[----:B------:R-:W-:Y:S01]  /*fe60*/  IMAD.MOV.U32 R25, RZ, RZ, R24 ;  /* 0x000000ffff197224 */ /* 0x000fe200078e0018 */
[----:B------:R-:W-:Y:S01]  /*fe70*/  FSEL R2, R36, -INF , P0 ;  /* 0xff80000024027808 */ /* 0x000fe20000000000 */
[----:B------:R-:W4:Y:S01]  /*fe80*/  LDL.LU R24, [R1+0xac] ;  /* 0x0000ac0001187983 */ /* 0x000f220000300800 */
[----:B------:R-:W-:Y:S02]  /*fe90*/  ISETP.GE.AND P6, PT, R90, R226, PT ;  /* 0x000000e25a00720c */ /* 0x000fe40003fc6270 */
[----:B------:R-:W-:Y:S01]  /*fea0*/  ISETP.GE.AND P0, PT, R93, R228, PT ;  /* 0x000000e45d00720c */ /* 0x000fe20003f06270 */
[----:B------:R-:W4:Y:S01]  /*feb0*/  LDL.LU R36, [R1+0x70] ;  /* 0x0000700001247983 */ /* 0x000f220000300800 */
[----:B------:R-:W-:-:S02]  /*fec0*/  FSEL R50, R2, -INF , !P6 ;  /* 0xff80000002327808 */ /* 0x000fc40007000000 */
[----:B------:R-:W-:Y:S01]  /*fed0*/  FSEL R2, R34, -INF , P0 ;  /* 0xff80000022027808 */ /* 0x000fe20000000000 */
[----:B------:R-:W-:Y:S01]  /*fee0*/  IMAD.MOV.U32 R34, RZ, RZ, R17 ;  /* 0x000000ffff227224 */ /* 0x000fe200078e0011 */
[----:B------:R-:W4:Y:S04]  /*fef0*/  LDL.LU R22, [R1+0x4] ;  /* 0x0000040001167983 */ /* 0x000f280000300800 */
[----:B------:R-:W4:Y:S01]  /*ff00*/  LDL.LU R17, [R1+0xc] ;  /* 0x00000c0001117983 */ /* 0x000f220000300800 */
[-C--:B------:R-:W-:Y:S02]  /*ff10*/  ISETP.GE.AND P4, PT, R92, R226.reuse, PT ;  /* 0x000000e25c00720c */ /* 0x080fe40003f86270 */
[----:B------:R-:W-:Y:S02]  /*ff20*/  ISETP.GE.AND P6, PT, R93, R226, PT ;  /* 0x000000e25d00720c */ /* 0x000fe40003fc6270 */
[----:B------:R-:W-:-:S02]  /*ff30*/  ISETP.GE.AND P1, PT, R95, R228, PT ;  /* 0x000000e45f00720c */ /* 0x000fc40003f26270 */
[----:B------:R-:W-:Y:S02]  /*ff40*/  ISETP.GE.AND P0, PT, R94, R228, PT ;  /* 0x000000e45e00720c */ /* 0x000fe40003f06270 */
[----:B------:R-:W-:Y:S02]  /*ff50*/  FSEL R49, R0, -INF , !P4 ;  /* 0xff80000000317808 */ /* 0x000fe40006000000 */
[-C--:B------:R-:W-:Y:S02]  /*ff60*/  ISETP.GE.AND P4, PT, R95, R226.reuse, PT ;  /* 0x000000e25f00720c */ /* 0x080fe40003f86270 */
[----:B------:R-:W-:Y:S02]  /*ff70*/  FSEL R0, R44, -INF , P1 ;  /* 0xff8000002c007808 */ /* 0x000fe40000800000 */
[----:B------:R-:W-:Y:S02]  /*ff80*/  FSEL R48, R2, -INF , !P6 ;  /* 0xff80000002307808 */ /* 0x000fe40007000000 */
[----:B------:R-:W-:-:S02]  /*ff90*/  ISETP.GE.AND P6, PT, R94, R226, PT ;  /* 0x000000e25e00720c */ /* 0x000fc40003fc6270 */
[-C--:B------:R-:W-:Y:S02]  /*ffa0*/  ISETP.GE.AND P1, PT, R96, R228.reuse, PT ;  /* 0x000000e46000720c */ /* 0x080fe40003f26270 */
[----:B------:R-:W-:Y:S02]  /*ffb0*/  FSEL R2, R43, -INF , P0 ;  /* 0xff8000002b027808 */ /* 0x000fe40000000000 */
[----:B------:R-:W-:Y:S02]  /*ffc0*/  ISETP.GE.AND P0, PT, R97, R228, PT ;  /* 0x000000e46100720c */ /* 0x000fe40003f06270 */
[----:B------:R-:W-:Y:S02]  /*ffd0*/  FSEL R47, R0, -INF , !P4 ;  /* 0xff800000002f7808 */ /* 0x000fe40006000000 */
[----:B------:R-:W-:Y:S02]  /*ffe0*/  ISETP.GE.AND P4, PT, R96, R226, PT ;  /* 0x000000e26000720c */ /* 0x000fe40003f86270 */
[----:B------:R-:W-:-:S02]  /*fff0*/  FSEL R46, R2, -INF , !P6 ;  /* 0xff800000022e7808 */ /* 0x000fc40007000000 */
[----:B------:R-:W-:Y:S02]  /*10000*/  ISETP.GE.AND P6, PT, R97, R226, PT ;  /* 0x000000e26100720c */ /* 0x000fe40003fc6270 */
[----:B--2---:R-:W-:Y:S02]  /*10010*/  FSEL R0, R42, -INF , P1 ;  /* 0xff8000002a007808 */ /* 0x004fe40000800000 */
[-C--:B------:R-:W-:Y:S02]  /*10020*/  ISETP.GE.AND P1, PT, R99, R228.reuse, PT ;  /* 0x000000e46300720c */ /* 0x080fe40003f26270 */
[----:B-----5:R-:W-:Y:S02]  /*10030*/  FSEL R2, R41, -INF , P0 ;  /* 0xff80000029027808 */ /* 0x020fe40000000000 */
[----:B------:R-:W-:Y:S02]  /*10040*/  ISETP.GE.AND P0, PT, R98, R228, PT ;  /* 0x000000e46200720c */ /* 0x000fe40003f06270 */
[----:B------:R-:W-:-:S02]  /*10050*/  FSEL R45, R0, -INF , !P4 ;  /* 0xff800000002d7808 */ /* 0x000fc40006000000 */
[-C--:B------:R-:W-:Y:S02]  /*10060*/  ISETP.GE.AND P4, PT, R99, R226.reuse, PT ;  /* 0x000000e26300720c */ /* 0x080fe40003f86270 */
[----:B---3--:R-:W-:Y:S02]  /*10070*/  FSEL R0, R40, -INF , P1 ;  /* 0xff80000028007808 */ /* 0x008fe40000800000 */
[----:B------:R-:W-:Y:S02]  /*10080*/  FSEL R44, R2, -INF , !P6 ;  /* 0xff800000022c7808 */ /* 0x000fe40007000000 */
[----:B------:R-:W-:Y:S02]  /*10090*/  ISETP.GE.AND P6, PT, R98, R226, PT ;  /* 0x000000e26200720c */ /* 0x000fe40003fc6270 */
[----:B------:R-:W-:Y:S02]  /*100a0*/  ISETP.GE.AND P1, PT, R100, R228, PT ;  /* 0x000000e46400720c */ /* 0x000fe40003f26270 */
[----:B------:R-:W-:-:S02]  /*100b0*/  FSEL R2, R38, -INF , P0 ;  /* 0xff80000026027808 */ /* 0x000fc40000000000 */
[C---:B------:R-:W-:Y:S02]  /*100c0*/  ISETP.GE.AND P0, PT, R101.reuse, R228, PT ;  /* 0x000000e46500720c */ /* 0x040fe40003f06270 */
[----:B------:R-:W-:Y:S02]  /*100d0*/  FSEL R43, R0, -INF , !P4 ;  /* 0xff800000002b7808 */ /* 0x000fe40006000000 */
[-C--:B------:R-:W-:Y:S02]  /*100e0*/  ISETP.GE.AND P4, PT, R100, R226.reuse, PT ;  /* 0x000000e26400720c */ /* 0x080fe40003f86270 */
[----:B----4-:R-:W-:Y:S02]  /*100f0*/  FSEL R0, R36, -INF , P1 ;  /* 0xff80000024007808 */ /* 0x010fe40000800000 */
[----:B------:R-:W-:Y:S02]  /*10100*/  FSEL R42, R2, -INF , !P6 ;  /* 0xff800000022a7808 */ /* 0x000fe40007000000 */
[----:B------:R-:W-:-:S02]  /*10110*/  ISETP.GE.AND P6, PT, R101, R226, PT ;  /* 0x000000e26500720c */ /* 0x000fc40003fc6270 */
[-C--:B------:R-:W-:Y:S02]  /*10120*/  ISETP.GE.AND P1, PT, R103, R228.reuse, PT ;  /* 0x000000e46700720c */ /* 0x080fe40003f26270 */
[----:B------:R-:W-:Y:S02]  /*10130*/  FSEL R2, R35, -INF , P0 ;  /* 0xff80000023027808 */ /* 0x000fe40000000000 */
[----:B------:R-:W-:Y:S02]  /*10140*/  ISETP.GE.AND P0, PT, R102, R228, PT ;  /* 0x000000e46600720c */ /* 0x000fe40003f06270 */
[----:B------:R-:W-:Y:S02]  /*10150*/  FSEL R41, R0, -INF , !P4 ;  /* 0xff80000000297808 */ /* 0x000fe40006000000 */
[----:B------:R-:W-:Y:S01]  /*10160*/  FSEL R0, R34, -INF , P1 ;  /* 0xff80000022007808 */ /* 0x000fe20000800000 */
[----:B------:R-:W-:Y:S01]  /*10170*/  IMAD.MOV.U32 R34, RZ, RZ, R29 ;  /* 0x000000ffff227224 */ /* 0x000fe200078e001d */
[----:B------:R-:W-:Y:S01]  /*10180*/  FSEL R40, R2, -INF , !P6 ;  /* 0xff80000002287808 */ /* 0x000fe20007000000 */
[----:B------:R-:W-:Y:S01]  /*10190*/  IMAD.MOV.U32 R38, RZ, RZ, R32 ;  /* 0x000000ffff267224 */ /* 0x000fe200078e0020 */
[----:B------:R-:W-:Y:S01]  /*101a0*/  FSEL R2, R33, -INF , P0 ;  /* 0xff80000021027808 */ /* 0x000fe20000000000 */
[----:B------:R-:W-:-:S02]  /*101b0*/  IMAD.MOV.U32 R33, RZ, RZ, R28 ;  /* 0x000000ffff217224 */ /* 0x000fc400078e001c */
[----:B------:R-:W-:Y:S02]  /*101c0*/  IMAD.MOV.U32 R29, RZ, RZ, R17 ;  /* 0x000000ffff1d7224 */ /* 0x000fe400078e0011 */
[----:B------:R-:W-:Y:S01]  /*101d0*/  IMAD.MOV.U32 R32, RZ, RZ, R27 ;  /* 0x000000ffff207224 */ /* 0x000fe200078e001b */
[----:B------:R-:W2:Y:S01]  /*101e0*/  LDL.LU R17, [R1+0xb8] ;  /* 0x0000b80001117983 */ /* 0x000ea20000300800 */
[----:B------:R-:W-:Y:S02]  /*101f0*/  IMAD.MOV.U32 R28, RZ, RZ, R16 ;  /* 0x000000ffff1c7224 */ /* 0x000fe400078e0010 */
[----:B------:R-:W-:Y:S01]  /*10200*/  IMAD.MOV.U32 R27, RZ, RZ, R25 ;  /* 0x000000ffff1b7224 */ /* 0x000fe200078e0019 */
[----:B------:R-:W3:Y:S04]  /*10210*/  LDL.LU R16, [R1+0xbc] ;  /* 0x0000bc0001107983 */ /* 0x000ee80000300800 */
[----:B------:R-:W4:Y:S01]  /*10220*/  LDL.LU R25, [R1+0x1c] ;  /* 0x00001c0001197983 */ /* 0x000f220000300800 */
[----:B------:R-:W-:-:S02]  /*10230*/  IMAD.MOV.U32 R35, RZ, RZ, R30 ;  /* 0x000000ffff237224 */ /* 0x000fc400078e001e */
[----:B------:R-:W-:Y:S02]  /*10240*/  IMAD.MOV.U32 R30, RZ, RZ, R22 ;  /* 0x000000ffff1e7224 */ /* 0x000fe400078e0016 */
[----:B------:R-:W5:Y:S01]  /*10250*/  LDL.LU R22, [R1+0x8] ;  /* 0x0000080001167983 */ /* 0x000f620000300800 */
[----:B------:R-:W-:Y:S01]  /*10260*/  ISETP.GE.AND P4, PT, R103, R226, PT ;  /* 0x000000e26700720c */ /* 0x000fe20003f86270 */
[----:B------:R-:W-:Y:S01]  /*10270*/  IMAD.MOV.U32 R36, RZ, RZ, R31 ;  /* 0x000000ffff247224 */ /* 0x000fe200078e001f */
[----:B------:R-:W-:Y:S02]  /*10280*/  ISETP.GE.AND P1, PT, R104, R228, PT ;  /* 0x000000e46800720c */ /* 0x000fe40003f26270 */
[----:B------:R-:W-:Y:S01]  /*10290*/  MOV R31, R26 ;  /* 0x0000001a001f7202 */ /* 0x000fe20000000f00 */
[----:B------:R-:W-:Y:S01]  /*102a0*/  IMAD.MOV.U32 R26, RZ, RZ, R39 ;  /* 0x000000ffff1a7224 */ /* 0x000fe200078e0027 */
[----:B------:R-:W-:Y:S02]  /*102b0*/  ISETP.GE.AND P6, PT, R102, R226, PT ;  /* 0x000000e26600720c */ /* 0x000fe40003fc6270 */
[----:B------:R-:W-:-:S02]  /*102c0*/  FSEL R39, R0, -INF , !P4 ;  /* 0xff80000000277808 */ /* 0x000fc40006000000 */
[----:B------:R-:W-:Y:S02]  /*102d0*/  ISETP.GE.AND P0, PT, R105, R228, PT ;  /* 0x000000e46900720c */ /* 0x000fe40003f06270 */
[----:B------:R-:W-:Y:S02]  /*102e0*/  ISETP.GE.AND P4, PT, R104, R226, PT ;  /* 0x000000e26800720c */ /* 0x000fe40003f86270 */
[----:B------:R-:W-:Y:S02]  /*102f0*/  FSEL R0, R38, -INF , P1 ;  /* 0xff80000026007808 */ /* 0x000fe40000800000 */
[----:B------:R-:W-:Y:S02]  /*10300*/  ISETP.GE.AND P1, PT, R107, R228, PT ;  /* 0x000000e46b00720c */ /* 0x000fe40003f26270 */
[----:B------:R-:W-:Y:S02]  /*10310*/  FSEL R38, R2, -INF , !P6 ;  /* 0xff80000002267808 */ /* 0x000fe40007000000 */
[----:B------:R-:W-:-:S02]  /*10320*/  FSEL R2, R36, -INF , P0 ;  /* 0xff80000024027808 */ /* 0x000fc40000000000 */
[----:B------:R-:W-:Y:S02]  /*10330*/  FSEL R36, R0, -INF , !P4 ;  /* 0xff80000000247808 */ /* 0x000fe40006000000 */
[----:B------:R-:W-:Y:S02]  /*10340*/  ISETP.GE.AND P4, PT, R107, R226, PT ;  /* 0x000000e26b00720c */ /* 0x000fe40003f86270 */
[----:B------:R-:W-:Y:S02]  /*10350*/  FSEL R0, R31, -INF , P1 ;  /* 0xff8000001f007808 */ /* 0x000fe40000800000 */
[----:B------:R-:W-:Y:S01]  /*10360*/  ISETP.GE.AND P1, PT, R108, R228, PT ;  /* 0x000000e46c00720c */ /* 0x000fe20003f26270 */
[----:B------:R-:W-:Y:S01]  /*10370*/  IMAD.MOV.U32 R84, RZ, RZ, R34 ;  /* 0x000000ffff547224 */ /* 0x000fe200078e0022 */
[----:B------:R-:W-:Y:S02]  /*10380*/  FSEL R34, R0, -INF , !P4 ;  /* 0xff80000000227808 */ /* 0x000fe40006000000 */
[----:B------:R-:W-:-:S02]  /*10390*/  ISETP.GE.AND P4, PT, R108, R226, PT ;  /* 0x000000e26c00720c */ /* 0x000fc40003f86270 */
[----:B------:R-:W-:Y:S02]  /*103a0*/  FSEL R0, R248, -INF , P1 ;  /* 0xff800000f8007808 */ /* 0x000fe40000800000 */
[----:B------:R-:W-:Y:S01]  /*103b0*/  ISETP.GE.AND P1, PT, R111, R228, PT ;  /* 0x000000e46f00720c */ /* 0x000fe20003f26270 */
[----:B------:R-:W-:Y:S01]  /*103c0*/  IMAD.MOV.U32 R129, RZ, RZ, R32 ;  /* 0x000000ffff817224 */ /* 0x000fe200078e0020 */
[----:B------:R-:W-:Y:S02]  /*103d0*/  ISETP.GE.AND P6, PT, R105, R226, PT ;  /* 0x000000e26900720c */ /* 0x000fe40003fc6270 */
[----:B------:R-:W-:Y:S02]  /*103e0*/  ISETP.GE.AND P0, PT, R106, R228, PT ;  /* 0x000000e46a00720c */ /* 0x000fe40003f06270 */
[----:B------:R-:W-:Y:S01]  /*103f0*/  FSEL R32, R0, -INF , !P4 ;  /* 0xff80000000207808 */ /* 0x000fe20006000000 */
[----:B------:R-:W-:Y:S01]  /*10400*/  IMAD.MOV.U32 R81, RZ, RZ, R35 ;  /* 0x000000ffff517224 */ /* 0x000fe200078e0023 */
[----:B------:R-:W-:-:S02]  /*10410*/  ISETP.GE.AND P4, PT, R111, R226, PT ;  /* 0x000000e26f00720c */ /* 0x000fc40003f86270 */
[----:B------:R-:W-:Y:S02]  /*10420*/  FSEL R0, R244, -INF , P1 ;  /* 0xff800000f4007808 */ /* 0x000fe40000800000 */
[----:B------:R-:W-:Y:S02]  /*10430*/  ISETP.GE.AND P1, PT, R112, R228, PT ;  /* 0x000000e47000720c */ /* 0x000fe40003f26270 */
[----:B------:R-:W-:Y:S02]  /*10440*/  FSEL R35, R2, -INF , !P6 ;  /* 0xff80000002237808 */ /* 0x000fe40007000000 */
[----:B------:R-:W-:Y:S02]  /*10450*/  FSEL R2, R30, -INF , P0 ;  /* 0xff8000001e027808 */ /* 0x000fe40000000000 */
[----:B------:R-:W-:Y:S02]  /*10460*/  FSEL R30, R0, -INF , !P4 ;  /* 0xff800000001e7808 */ /* 0x000fe40006000000 */
[----:B------:R-:W-:-:S02]  /*10470*/  ISETP.GE.AND P4, PT, R112, R226, PT ;  /* 0x000000e27000720c */ /* 0x000fc40003f86270 */
[----:B------:R-:W-:Y:S01]  /*10480*/  FSEL R0, R240, -INF , P1 ;  /* 0xff800000f0007808 */ /* 0x000fe20000800000 */
[----:B------:R-:W-:-:S03]  /*10490*/  IMAD.MOV.U32 R133, RZ, RZ, R28 ;  /* 0x000000ffff857224 */ /* 0x000fc600078e001c */
[----:B------:R-:W-:Y:S02]  /*104a0*/  FSEL R28, R0, -INF , !P4 ;  /* 0xff800000001c7808 */ /* 0x000fe40006000000 */
[----:B------:R-:W-:-:S04]  /*104b0*/  FMNMX3.FTZ R0, R37, R15, R68, !PT ;  /* 0x0000000f25007276 */ /* 0x000fc80007810044 */
[----:B------:R-:W-:-:S04]  /*104c0*/  FMNMX3.FTZ R0, R0, R67, R66, !PT ;  /* 0x0000004300007276 */ /* 0x000fc80007810042 */
[----:B------:R-:W-:-:S04]  /*104d0*/  FMNMX3.FTZ R0, R0, R65, R64, !PT ;  /* 0x0000004100007276 */ /* 0x000fc80007810040 */
[----:B------:R-:W-:-:S04]  /*104e0*/  FMNMX3.FTZ R0, R0, R63, R62, !PT ;  /* 0x0000003f00007276 */ /* 0x000fc8000781003e */
[----:B------:R-:W-:-:S04]  /*104f0*/  FMNMX3.FTZ R0, R0, R61, R60, !PT ;  /* 0x0000003d00007276 */ /* 0x000fc8000781003c */
[----:B------:R-:W-:-:S04]  /*10500*/  FMNMX3.FTZ R0, R0, R59, R58, !PT ;  /* 0x0000003b00007276 */ /* 0x000fc8000781003a */
[----:B------:R-:W-:-:S04]  /*10510*/  FMNMX3.FTZ R0, R0, R57, R56, !PT ;  /* 0x0000003900007276 */ /* 0x000fc80007810038 */
[----:B------:R-:W-:-:S04]  /*10520*/  FMNMX3.FTZ R0, R0, R55, R54, !PT ;  /* 0x0000003700007276 */ /* 0x000fc80007810036 */
[----:B------:R-:W-:Y:S02]  /*10530*/  FMNMX3.FTZ R0, R0, R53, R52, !PT ;  /* 0x0000003500007276 */ /* 0x000fe40007810034 */
[----:B------:R-:W-:Y:S02]  /*10540*/  ISETP.GE.AND P6, PT, R106, R226, PT ;  /* 0x000000e26a00720c */ /* 0x000fe40003fc6270 */
[----:B------:R-:W-:Y:S02]  /*10550*/  FMNMX3.FTZ R0, R0, R51, R50, !PT ;  /* 0x0000003300007276 */ /* 0x000fe40007810032 */
[----:B------:R-:W-:Y:S01]  /*10560*/  ISETP.GE.AND P0, PT, R109, R228, PT ;  /* 0x000000e46d00720c */ /* 0x000fe20003f06270 */
[----:B------:R-:W-:Y:S01]  /*10570*/  IMAD.MOV.U32 R124, RZ, RZ, R33 ;  /* 0x000000ffff7c7224 */ /* 0x000fe200078e0021 */
[----:B------:R-:W-:Y:S02]  /*10580*/  FMNMX3.FTZ R0, R0, R49, R48, !PT ;  /* 0x0000003100007276 */ /* 0x000fe40007810030 */
[----:B------:R-:W-:-:S02]  /*10590*/  FSEL R33, R2, -INF , !P6 ;  /* 0xff80000002217808 */ /* 0x000fc40007000000 */
[----:B------:R-:W-:Y:S02]  /*105a0*/  ISETP.GE.AND P6, PT, R109, R226, PT ;  /* 0x000000e26d00720c */ /* 0x000fe40003fc6270 */
[----:B------:R-:W-:Y:S02]  /*105b0*/  FSEL R2, R249, -INF , P0 ;  /* 0xff800000f9027808 */ /* 0x000fe40000000000 */
[----:B------:R-:W-:Y:S02]  /*105c0*/  ISETP.GE.AND P0, PT, R110, R228, PT ;  /* 0x000000e46e00720c */ /* 0x000fe40003f06270 */
[----:B------:R-:W-:Y:S02]  /*105d0*/  FMNMX3.FTZ R0, R0, R47, R46, !PT ;  /* 0x0000002f00007276 */ /* 0x000fe4000781002e */
[----:B------:R-:W-:Y:S02]  /*105e0*/  FSEL R31, R2, -INF , !P6 ;  /* 0xff800000021f7808 */ /* 0x000fe40007000000 */
[----:B------:R-:W-:-:S02]  /*105f0*/  ISETP.GE.AND P6, PT, R110, R226, PT ;  /* 0x000000e26e00720c */ /* 0x000fc40003fc6270 */
[----:B------:R-:W-:Y:S02]  /*10600*/  FSEL R2, R245, -INF , P0 ;  /* 0xff800000f5027808 */ /* 0x000fe40000000000 */
[-C--:B------:R-:W-:Y:S02]  /*10610*/  ISETP.GE.AND P0, PT, R113, R228.reuse, PT ;  /* 0x000000e47100720c */ /* 0x080fe40003f06270 */
[----:B------:R-:W-:Y:S02]  /*10620*/  ISETP.GE.AND P1, PT, R114, R228, PT ;  /* 0x000000e47200720c */ /* 0x000fe40003f26270 */
[----:B------:R-:W-:Y:S01]  /*10630*/  FMNMX3.FTZ R0, R0, R45, R44, !PT ;  /* 0x0000002d00007276 */ /* 0x000fe2000781002c */
[----:B------:R-:W-:Y:S01]  /*10640*/  IMAD.MOV.U32 R132, RZ, RZ, R29 ;  /* 0x000000ffff847224 */ /* 0x000fe200078e001d */
[----:B------:R-:W-:Y:S01]  /*10650*/  MOV R175, R26 ;  /* 0x0000001a00af7202 */ /* 0x000fe20000000f00 */
[----:B------:R-:W-:Y:S01]  /*10660*/  IMAD.MOV.U32 R176, RZ, RZ, R3 ;  /* 0x000000ffffb07224 */ /* 0x000fe200078e0003 */
[----:B------:R-:W-:-:S02]  /*10670*/  FSEL R29, R2, -INF , !P6 ;  /* 0xff800000021d7808 */ /* 0x000fc40007000000 */
[-C--:B------:R-:W-:Y:S02]  /*10680*/  ISETP.GE.AND P6, PT, R113, R226.reuse, PT ;  /* 0x000000e27100720c */ /* 0x080fe40003fc6270 */
[----:B------:R-:W-:Y:S02]  /*10690*/  ISETP.GE.AND P4, PT, R114, R226, PT ;  /* 0x000000e27200720c */ /* 0x000fe40003f86270 */
[----:B------:R-:W-:Y:S02]  /*106a0*/  FSEL R3, R241, -INF , P0 ;  /* 0xff800000f1037808 */ /* 0x000fe40000000000 */
[----:B------:R-:W-:Y:S02]  /*106b0*/  FSEL R2, R236, -INF , P1 ;  /* 0xff800000ec027808 */ /* 0x000fe40000800000 */
[----:B------:R-:W-:Y:S02]  /*106c0*/  FMNMX3.FTZ R0, R0, R43, R42, !PT ;  /* 0x0000002b00007276 */ /* 0x000fe4000781002a */
[----:B------:R-:W-:-:S02]  /*106d0*/  ISETP.GE.AND P0, PT, R115, R228, PT ;  /* 0x000000e47300720c */ /* 0x000fc40003f06270 */
[----:B------:R-:W-:Y:S01]  /*106e0*/  ISETP.GE.AND P1, PT, R116, R228, PT ;  /* 0x000000e47400720c */ /* 0x000fe20003f26270 */
[----:B------:R-:W-:Y:S01]  /*106f0*/  IMAD.MOV.U32 R174, RZ, RZ, R27 ;  /* 0x000000ffffae7224 */ /* 0x000fe200078e001b */
[----:B------:R-:W-:Y:S01]  /*10700*/  FSEL R27, R3, -INF , !P6 ;  /* 0xff800000031b7808 */ /* 0x000fe20007000000 */
[----:B------:R-:W-:Y:S01]  /*10710*/  IMAD.MOV.U32 R177, RZ, RZ, R175 ;  /* 0x000000ffffb17224 */ /* 0x000fe200078e00af */
[----:B------:R-:W-:Y:S01]  /*10720*/  FSEL R26, R2, -INF , !P4 ;  /* 0xff800000021a7808 */ /* 0x000fe20006000000 */
[----:B------:R-:W-:Y:S01]  /*10730*/  IMAD.MOV.U32 R175, RZ, RZ, R133 ;  /* 0x000000ffffaf7224 */ /* 0x000fe200078e0085 */
[----:B------:R-:W-:Y:S01]  /*10740*/  FMNMX3.FTZ R0, R0, R41, R40, !PT ;  /* 0x0000002900007276 */ /* 0x000fe20007810028 */
[----:B------:R-:W-:Y:S01]  /*10750*/  IMAD.MOV.U32 R133, RZ, RZ, R129 ;  /* 0x000000ffff857224 */ /* 0x000fe200078e0081 */
[----:B------:R-:W-:Y:S01]  /*10760*/  ISETP.GE.AND P6, PT, R115, R226, PT ;  /* 0x000000e27300720c */ /* 0x000fe20003fc6270 */
[----:B------:R-:W-:Y:S01]  /*10770*/  IMAD.MOV.U32 R129, RZ, RZ, R124 ;  /* 0x000000ffff817224 */ /* 0x000fe200078e007c */
[----:B------:R-:W-:-:S02]  /*10780*/  FSEL R2, R237, -INF , P0 ;  /* 0xff800000ed027808 */ /* 0x000fc40000000000 */
[----:B------:R-:W-:Y:S01]  /*10790*/  FSEL R3, R216, -INF , P1 ;  /* 0xff800000d8037808 */ /* 0x000fe20000800000 */
[----:B------:R-:W-:Y:S01]  /*107a0*/  IMAD.MOV.U32 R216, RZ, RZ, R176 ;  /* 0x000000ffffd87224 */ /* 0x000fe200078e00b0 */
[----:B------:R-:W-:Y:S01]  /*107b0*/  ISETP.GE.AND P1, PT, R118, R228, PT ;  /* 0x000000e47600720c */ /* 0x000fe20003f26270 */
[----:B------:R-:W-:Y:S01]  /*107c0*/  IMAD.MOV.U32 R176, RZ, RZ, R174 ;  /* 0x000000ffffb07224 */ /* 0x000fe200078e00ae */
[----:B------:R-:W-:Y:S01]  /*107d0*/  FMNMX3.FTZ R0, R0, R39, R38, !PT ;  /* 0x0000002700007276 */ /* 0x000fe20007810026 */
[----:B------:R-:W-:Y:S01]  /*107e0*/  IMAD.MOV.U32 R124, RZ, RZ, R84 ;  /* 0x000000ffff7c7224 */ /* 0x000fe200078e0054 */
[----:B------:R-:W-:Y:S01]  /*107f0*/  ISETP.GE.AND P4, PT, R116, R226, PT ;  /* 0x000000e27400720c */ /* 0x000fe20003f86270 */
[----:B------:R-:W-:Y:S01]  /*10800*/  IMAD.MOV.U32 R174, RZ, RZ, R132 ;  /* 0x000000ffffae7224 */ /* 0x000fe200078e0084 */
[----:B------:R-:W-:Y:S01]  /*10810*/  ISETP.GE.AND P0, PT, R117, R228, PT ;  /* 0x000000e47500720c */ /* 0x000fe20003f06270 */
[----:B------:R-:W-:Y:S01]  /*10820*/  IMAD.MOV.U32 R132, RZ, RZ, R81 ;  /* 0x000000ffff847224 */ /* 0x000fe200078e0051 */
[----:B------:R-:W-:Y:S01]  /*10830*/  FMNMX3.FTZ R0, R0, R36, R35, !PT ;  /* 0x0000002400007276 */ /* 0x000fe20007810023 */
[----:B------:R-:W-:Y:S01]  /*10840*/  IMAD.MOV.U32 R81, RZ, RZ, R24 ;  /* 0x000000ffff517224 */ /* 0x000fe200078e0018 */
[----:B------:R-:W-:-:S02]  /*10850*/  FSEL R24, R3, -INF , !P4 ;  /* 0xff80000003187808 */ /* 0x000fc40006000000 */
[----:B------:R-:W-:Y:S02]  /*10860*/  ISETP.GE.AND P4, PT, R118, R226, PT ;  /* 0x000000e27600720c */ /* 0x000fe40003f86270 */
[----:B------:R-:W-:Y:S02]  /*10870*/  FSEL R3, R217, -INF , P0 ;  /* 0xff800000d9037808 */ /* 0x000fe40000000000 */
[----:B------:R-:W-:Y:S02]  /*10880*/  ISETP.GE.AND P0, PT, R119, R228, PT ;  /* 0x000000e47700720c */ /* 0x000fe40003f06270 */
[----:B------:R-:W-:-:S04]  /*10890*/  FMNMX3.FTZ R0, R0, R34, R33, !PT ;  /* 0x0000002200007276 */ /* 0x000fc80007810021 */
[----:B------:R-:W-:-:S04]  /*108a0*/  FMNMX3.FTZ R0, R0, R32, R31, !PT ;  /* 0x0000002000007276 */ /* 0x000fc8000781001f */
[----:B------:R-:W-:Y:S01]  /*108b0*/  FMNMX3.FTZ R0, R0, R30, R29, !PT ;  /* 0x0000001e00007276 */ /* 0x000fe2000781001d */
[----:B------:R-:W-:Y:S01]  /*108c0*/  IMAD.MOV.U32 R178, RZ, RZ, R18 ;  /* 0x000000ffffb27224 */ /* 0x000fe200078e0012 */
[----:B------:R-:W-:Y:S01]  /*108d0*/  MOV R217, R177 ;  /* 0x000000b100d97202 */ /* 0x000fe20000000f00 */
[----:B------:R-:W-:Y:S01]  /*108e0*/  IMAD.MOV.U32 R177, RZ, RZ, R19 ;  /* 0x000000ffffb17224 */ /* 0x000fe200078e0013 */
[----:B------:R-:W-:Y:S01]  /*108f0*/  FMNMX3.FTZ R0, R0, R28, R27, !PT ;  /* 0x0000001c00007276 */ /* 0x000fe2000781001b */
[----:B------:R-:W-:Y:S02]  /*10900*/  IMAD.MOV.U32 R248, RZ, RZ, R12 ;  /* 0x000000fffff87224 */ /* 0x000fe400078e000c */
[----:B------:R-:W-:Y:S02]  /*10910*/  IMAD.MOV.U32 R231, RZ, RZ, R6 ;  /* 0x000000ffffe77224 */ /* 0x000fe400078e0006 */
[----:B----4-:R-:W-:Y:S01]  /*10920*/  IMAD.MOV.U32 R84, RZ, RZ, R25 ;  /* 0x000000ffff547224 */ /* 0x010fe200078e0019 */
[----:B------:R-:W-:-:S02]  /*10930*/  FSEL R25, R2, -INF , !P6 ;  /* 0xff80000002197808 */ /* 0x000fc40007000000 */
[----:B------:R-:W-:Y:S01]  /*10940*/  FSEL R2, R212, -INF , P1 ;  /* 0xff800000d4027808 */ /* 0x000fe20000800000 */
[----:B------:R-:W-:Y:S02]  /*10950*/  IMAD.MOV.U32 R212, RZ, RZ, R176 ;  /* 0x000000ffffd47224 */ /* 0x000fe400078e00b0 */
[----:B------:R-:W-:Y:S02]  /*10960*/  IMAD.MOV.U32 R176, RZ, RZ, R175 ;  /* 0x000000ffffb07224 */ /* 0x000fe400078e00af */
[----:B------:R-:W-:Y:S01]  /*10970*/  IMAD.MOV.U32 R175, RZ, RZ, R174 ;  /* 0x000000ffffaf7224 */ /* 0x000fe200078e00ae */
[----:B------:R-:W-:Y:S01]  /*10980*/  ISETP.GE.AND P6, PT, R117, R226, PT ;  /* 0x000000e27500720c */ /* 0x000fe20003fc6270 */
[----:B------:R-:W-:Y:S01]  /*10990*/  IMAD.MOV.U32 R174, RZ, RZ, R133 ;  /* 0x000000ffffae7224 */ /* 0x000fe200078e0085 */
[----:B------:R-:W-:Y:S01]  /*109a0*/  ISETP.GE.AND P1, PT, R120, R228, PT ;  /* 0x000000e47800720c */ /* 0x000fe20003f26270 */
[----:B------:R-:W-:Y:S02]  /*109b0*/  IMAD.MOV.U32 R133, RZ, RZ, R132 ;  /* 0x000000ffff857224 */ /* 0x000fe400078e0084 */
[----:B------:R-:W-:-:S02]  /*109c0*/  IMAD.MOV.U32 R132, RZ, RZ, R84 ;  /* 0x000000ffff847224 */ /* 0x000fc400078e0054 */
[----:B------:R-:W-:Y:S02]  /*109d0*/  IMAD.MOV.U32 R84, RZ, RZ, R81 ;  /* 0x000000ffff547224 */ /* 0x000fe400078e0051 */
[----:B------:R-:W-:Y:S01]  /*109e0*/  IMAD.MOV.U32 R81, RZ, RZ, R23 ;  /* 0x000000ffff517224 */ /* 0x000fe200078e0017 */
[----:B------:R-:W-:Y:S01]  /*109f0*/  FSEL R23, R3, -INF , !P6 ;  /* 0xff80000003177808 */ /* 0x000fe20007000000 */
[----:B-----5:R-:W-:Y:S01]  /*10a00*/  IMAD.MOV.U32 R225, RZ, RZ, R22 ;  /* 0x000000ffffe17224 */ /* 0x020fe200078e0016 */
[----:B------:R-:W-:Y:S02]  /*10a10*/  FSEL R22, R2, -INF , !P4 ;  /* 0xff80000002167808 */ /* 0x000fe40006000000 */
[-C--:B------:R-:W-:Y:S02]  /*10a20*/  ISETP.GE.AND P6, PT, R119, R226.reuse, PT ;  /* 0x000000e27700720c */ /* 0x080fe40003fc6270 */
[----:B------:R-:W-:Y:S02]  /*10a30*/  ISETP.GE.AND P4, PT, R120, R226, PT ;  /* 0x000000e27800720c */ /* 0x000fe40003f86270 */
[----:B------:R-:W-:-:S02]  /*10a40*/  FSEL R3, R213, -INF , P0 ;  /* 0xff800000d5037808 */ /* 0x000fc40000000000 */
[----:B------:R-:W-:Y:S01]  /*10a50*/  FSEL R2, R208, -INF , P1 ;  /* 0xff800000d0027808 */ /* 0x000fe20000800000 */
[----:B------:R-:W-:Y:S01]  /*10a60*/  IMAD.MOV.U32 R213, RZ, RZ, R176 ;  /* 0x000000ffffd57224 */ /* 0x000fe200078e00b0 */
[-C--:B------:R-:W-:Y:S01]  /*10a70*/  ISETP.GE.AND P0, PT, R121, R228.reuse, PT ;  /* 0x000000e47900720c */ /* 0x080fe20003f06270 */
[----:B------:R-:W-:Y:S01]  /*10a80*/  IMAD.MOV.U32 R249, RZ, RZ, R175 ;  /* 0x000000fffff97224 */ /* 0x000fe200078e00af */
[----:B------:R-:W-:Y:S01]  /*10a90*/  ISETP.GE.AND P1, PT, R122, R228, PT ;  /* 0x000000e47a00720c */ /* 0x000fe20003f26270 */
[----:B------:R-:W-:Y:S01]  /*10aa0*/  IMAD.MOV.U32 R176, RZ, RZ, R21 ;  /* 0x000000ffffb07224 */ /* 0x000fe200078e0015 */
[----:B------:R-:W-:Y:S02]  /*10ab0*/  MOV R175, R20 ;  /* 0x0000001400af7202 */ /* 0x000fe40000000f00 */
[----:B------:R-:W-:Y:S02]  /*10ac0*/  FSEL R21, R3, -INF , !P6 ;  /* 0xff80000003157808 */ /* 0x000fe40007000000 */
[----:B------:R-:W-:-:S02]  /*10ad0*/  FSEL R20, R2, -INF , !P4 ;  /* 0xff80000002147808 */ /* 0x000fc40006000000 */
[-C--:B------:R-:W-:Y:S02]  /*10ae0*/  ISETP.GE.AND P6, PT, R121, R226.reuse, PT ;  /* 0x000000e27900720c */ /* 0x080fe40003fc6270 */
[----:B------:R-:W-:Y:S02]  /*10af0*/  ISETP.GE.AND P4, PT, R122, R226, PT ;  /* 0x000000e27a00720c */ /* 0x000fe40003f86270 */
[----:B------:R-:W-:Y:S02]  /*10b00*/  FSEL R2, R209, -INF , P0 ;  /* 0xff800000d1027808 */ /* 0x000fe40000000000 */
[----:B------:R-:W-:Y:S02]  /*10b10*/  FSEL R3, R204, -INF , P1 ;  /* 0xff800000cc037808 */ /* 0x000fe40000800000 */
[-C--:B------:R-:W-:Y:S02]  /*10b20*/  ISETP.GE.AND P0, PT, R123, R228.reuse, PT ;  /* 0x000000e47b00720c */ /* 0x080fe40003f06270 */
[----:B------:R-:W-:-:S02]  /*10b30*/  ISETP.GE.AND P1, PT, R125, R228, PT ;  /* 0x000000e47d00720c */ /* 0x000fc40003f26270 */
[----:B------:R-:W-:Y:S02]  /*10b40*/  FSEL R19, R2, -INF , !P6 ;  /* 0xff80000002137808 */ /* 0x000fe40007000000 */
[----:B------:R-:W-:Y:S02]  /*10b50*/  FSEL R18, R3, -INF , !P4 ;  /* 0xff80000003127808 */ /* 0x000fe40006000000 */
[----:B------:R-:W-:Y:S02]  /*10b60*/  ISETP.GE.AND P4, PT, R125, R226, PT ;  /* 0x000000e27d00720c */ /* 0x000fe40003f86270 */
[----:B------:R-:W-:Y:S02]  /*10b70*/  FSEL R3, R205, -INF , P0 ;  /* 0xff800000cd037808 */ /* 0x000fe40000000000 */
[----:B------:R-:W-:Y:S01]  /*10b80*/  FSEL R2, R200, -INF , P1 ;  /* 0xff800000c8027808 */ /* 0x000fe20000800000 */
[----:B--2---:R-:W-:Y:S01]  /*10b90*/  IMAD.MOV.U32 R179, RZ, RZ, R17 ;  /* 0x000000ffffb37224 */ /* 0x004fe200078e0011 */
[----:B------:R-:W-:Y:S01]  /*10ba0*/  ISETP.GE.AND P0, PT, R126, R228, PT ;  /* 0x000000e47e00720c */ /* 0x000fe20003f06270 */
[----:B---3--:R-:W-:Y:S01]  /*10bb0*/  IMAD.MOV.U32 R208, RZ, RZ, R16 ;  /* 0x000000ffffd07224 */ /* 0x008fe200078e0010 */
[----:B------:R-:W-:-:S02]  /*10bc0*/  FMNMX3.FTZ R0, R0, R26, R25, !PT ;  /* 0x0000001a00007276 */ /* 0x000fc40007810019 */
[----:B------:R-:W-:Y:S02]  /*10bd0*/  ISETP.GE.AND P6, PT, R123, R226, PT ;  /* 0x000000e27b00720c */ /* 0x000fe40003fc6270 */
[----:B------:R-:W-:Y:S02]  /*10be0*/  FSEL R16, R2, -INF , !P4 ;  /* 0xff80000002107808 */ /* 0x000fe40006000000 */
[----:B------:R-:W-:Y:S01]  /*10bf0*/  FSEL R2, R201, -INF , P0 ;  /* 0xff800000c9027808 */ /* 0x000fe20000000000 */
[----:B------:R-:W-:Y:S01]  /*10c00*/  IMAD.MOV.U32 R201, RZ, RZ, R179 ;  /* 0x000000ffffc97224 */ /* 0x000fe200078e00b3 */
[----:B------:R-:W-:Y:S01]  /*10c10*/  FMNMX3.FTZ R0, R0, R24, R23, !PT ;  /* 0x0000001800007276 */ /* 0x000fe20007810017 */
[----:B------:R-:W-:Y:S01]  /*10c20*/  IMAD.MOV.U32 R179, RZ, RZ, R178 ;  /* 0x000000ffffb37224 */ /* 0x000fe200078e00b2 */
[----:B------:R-:W-:Y:S01]  /*10c30*/  FSEL R17, R3, -INF , !P6 ;  /* 0xff80000003117808 */ /* 0x000fe20007000000 */
[----:B------:R-:W-:Y:S01]  /*10c40*/  IMAD.MOV.U32 R178, RZ, RZ, R177 ;  /* 0x000000ffffb27224 */ /* 0x000fe200078e00b1 */
[----:B------:R-:W-:Y:S01]  /*10c50*/  ISETP.GE.AND P6, PT, R126, R226, PT ;  /* 0x000000e27e00720c */ /* 0x000fe20003fc6270 */
[----:B------:R-:W-:Y:S01]  /*10c60*/  IMAD.MOV.U32 R177, RZ, RZ, R176 ;  /* 0x000000ffffb17224 */ /* 0x000fe200078e00b0 */
[CC--:B------:R-:W-:Y:S01]  /*10c70*/  ISETP.GE.AND P1, PT, R127.reuse, R228.reuse, PT ;  /* 0x000000e47f00720c */ /* 0x0c0fe20003f26270 */
[----:B------:R-:W-:Y:S01]  /*10c80*/  IMAD.MOV.U32 R176, RZ, RZ, R175 ;  /* 0x000000ffffb07224 */ /* 0x000fe200078e00af */
[----:B------:R-:W-:Y:S01]  /*10c90*/  ISETP.GE.AND P0, PT, R128, R228, PT ;  /* 0x000000e48000720c */ /* 0x000fe20003f06270 */
[----:B------:R-:W-:Y:S01]  /*10ca0*/  IMAD.MOV.U32 R175, RZ, RZ, R174 ;  /* 0x000000ffffaf7224 */ /* 0x000fe200078e00ae */
[----:B------:R-:W-:Y:S01]  /*10cb0*/  FMNMX3.FTZ R0, R0, R22, R21, !PT ;  /* 0x0000001600007276 */ /* 0x000fe20007810015 */
[----:B------:R-:W-:Y:S01]  /*10cc0*/  IMAD.MOV.U32 R174, RZ, RZ, R14 ;  /* 0x000000ffffae7224 */ /* 0x000fe200078e000e */
[----:B------:R-:W-:-:S02]  /*10cd0*/  ISETP.GE.AND P4, PT, R127, R226, PT ;  /* 0x000000e27f00720c */ /* 0x000fc40003f86270 */
[----:B------:R-:W-:Y:S02]  /*10ce0*/  FSEL R3, R196, -INF , P1 ;  /* 0xff800000c4037808 */ /* 0x000fe40000800000 */
[----:B------:R-:W-:Y:S02]  /*10cf0*/  FSEL R14, R2, -INF , !P6 ;  /* 0xff800000020e7808 */ /* 0x000fe40007000000 */
[----:B------:R-:W-:Y:S02]  /*10d00*/  ISETP.GE.AND P6, PT, R128, R226, PT ;  /* 0x000000e28000720c */ /* 0x000fe40003fc6270 */
[----:B------:R-:W-:Y:S02]  /*10d10*/  ISETP.GE.AND P1, PT, R130, R228, PT ;  /* 0x000000e48200720c */ /* 0x000fe40003f26270 */
[----:B------:R-:W-:Y:S02]  /*10d20*/  FSEL R2, R197, -INF , P0 ;  /* 0xff800000c5027808 */ /* 0x000fe40000000000 */
[----:B------:R-:W-:Y:S01]  /*10d30*/  FMNMX3.FTZ R0, R0, R20, R19, !PT ;  /* 0x0000001400007276 */ /* 0x000fe20007810013 */
[----:B------:R-:W-:Y:S01]  /*10d40*/  IMAD.MOV.U32 R196, RZ, RZ, R13 ;  /* 0x000000ffffc47224 */ /* 0x000fe200078e000d */
[----:B------:R-:W-:-:S02]  /*10d50*/  ISETP.GE.AND P0, PT, R131, R228, PT ;  /* 0x000000e48300720c */ /* 0x000fc40003f06270 */
[----:B------:R-:W-:Y:S02]  /*10d60*/  FSEL R13, R3, -INF , !P4 ;  /* 0xff800000030d7808 */ /* 0x000fe40006000000 */
[----:B------:R-:W-:Y:S02]  /*10d70*/  ISETP.GE.AND P4, PT, R130, R226, PT ;  /* 0x000000e28200720c */ /* 0x000fe40003f86270 */
[----:B------:R-:W-:Y:S02]  /*10d80*/  FSEL R3, R192, -INF , P1 ;  /* 0xff800000c0037808 */ /* 0x000fe40000800000 */
[----:B------:R-:W-:Y:S02]  /*10d90*/  FSEL R12, R2, -INF , !P6 ;  /* 0xff800000020c7808 */ /* 0x000fe40007000000 */
[----:B------:R-:W-:Y:S01]  /*10da0*/  FMNMX3.FTZ R0, R0, R18, R17, !PT ;  /* 0x0000001200007276 */ /* 0x000fe20007810011 */
[----:B------:R-:W-:Y:S01]  /*10db0*/  IMAD.MOV.U32 R240, RZ, RZ, R175 ;  /* 0x000000fffff07224 */ /* 0x000fe200078e00af */
[----:B------:R-:W-:-:S02]  /*10dc0*/  ISETP.GE.AND P6, PT, R131, R226, PT ;  /* 0x000000e28300720c */ /* 0x000fc40003fc6270 */
[-C--:B------:R-:W-:Y:S02]  /*10dd0*/  ISETP.GE.AND P1, PT, R168, R228.reuse, PT ;  /* 0x000000e4a800720c */ /* 0x080fe40003f26270 */
[----:B------:R-:W-:Y:S01]  /*10de0*/  FSEL R2, R193, -INF , P0 ;  /* 0xff800000c1027808 */ /* 0x000fe20000000000 */
[----:B------:R-:W-:Y:S01]  /*10df0*/  IMAD.MOV.U32 R192, RZ, RZ, R11 ;  /* 0x000000ffffc07224 */ /* 0x000fe200078e000b */
[----:B------:R-:W-:Y:S01]  /*10e00*/  ISETP.GE.AND P0, PT, R169, R228, PT ;  /* 0x000000e4a900720c */ /* 0x000fe20003f06270 */
[----:B------:R-:W-:Y:S01]  /*10e10*/  IMAD.MOV.U32 R175, RZ, RZ, R132 ;  /* 0x000000ffffaf7224 */ /* 0x000fe200078e0084 */
[----:B------:R-:W-:Y:S01]  /*10e20*/  FSEL R11, R3, -INF , !P4 ;  /* 0xff800000030b7808 */ /* 0x000fe20006000000 */
[----:B------:R-:W-:Y:S01]  /*10e30*/  IMAD.MOV.U32 R132, RZ, RZ, R10 ;  /* 0x000000ffff847224 */ /* 0x000fe200078e000a */
[----:B------:R-:W-:Y:S01]  /*10e40*/  FMNMX3.FTZ R0, R0, R16, R14, !PT ;  /* 0x0000001000007276 */ /* 0x000fe2000781000e */
[----:B------:R-:W-:Y:S01]  /*10e50*/  IMAD.MOV.U32 R193, RZ, RZ, R177 ;  /* 0x000000ffffc17224 */ /* 0x000fe200078e00b1 */
[-C--:B------:R-:W-:Y:S01]  /*10e60*/  ISETP.GE.AND P4, PT, R168, R226.reuse, PT ;  /* 0x000000e2a800720c */ /* 0x080fe20003f86270 */
[----:B------:R-:W-:Y:S01]  /*10e70*/  IMAD.MOV.U32 R245, RZ, RZ, R176 ;  /* 0x000000fffff57224 */ /* 0x000fe200078e00b0 */
[----:B------:R-:W-:Y:S01]  /*10e80*/  FSEL R3, R188, -INF , P1 ;  /* 0xff800000bc037808 */ /* 0x000fe20000800000 */
[----:B------:R-:W-:Y:S01]  /*10e90*/  IMAD.MOV.U32 R177, RZ, RZ, R174 ;  /* 0x000000ffffb17224 */ /* 0x000fe200078e00ae */
[----:B------:R-:W-:Y:S01]  /*10ea0*/  FSEL R10, R2, -INF , !P6 ;  /* 0xff800000020a7808 */ /* 0x000fe20007000000 */
[----:B------:R-:W-:Y:S01]  /*10eb0*/  IMAD.MOV.U32 R176, RZ, RZ, R133 ;  /* 0x000000ffffb07224 */ /* 0x000fe200078e0085 */
[----:B------:R-:W-:Y:S01]  /*10ec0*/  ISETP.GE.AND P6, PT, R169, R226, PT ;  /* 0x000000e2a900720c */ /* 0x000fe20003fc6270 */
[----:B------:R-:W-:Y:S01]  /*10ed0*/  IMAD.MOV.U32 R174, RZ, RZ, R84 ;  /* 0x000000ffffae7224 */ /* 0x000fe200078e0054 */
[----:B------:R-:W-:-:S02]  /*10ee0*/  ISETP.GE.AND P1, PT, R170, R228, PT ;  /* 0x000000e4aa00720c */ /* 0x000fc40003f26270 */
[----:B------:R-:W-:Y:S01]  /*10ef0*/  FSEL R2, R189, -INF , P0 ;  /* 0xff800000bd027808 */ /* 0x000fe20000000000 */
[----:B------:R-:W-:Y:S01]  /*10f00*/  IMAD.MOV.U32 R133, RZ, RZ, R81 ;  /* 0x000000ffff857224 */ /* 0x000fe200078e0051 */
[----:B------:R-:W-:Y:S01]  /*10f10*/  ISETP.GE.AND P0, PT, R171, R228, PT ;  /* 0x000000e4ab00720c */ /* 0x000fe20003f06270 */
[----:B------:R-:W-:Y:S01]  /*10f20*/  IMAD.MOV.U32 R81, RZ, RZ, R8 ;  /* 0x000000ffff517224 */ /* 0x000fe200078e0008 */
[----:B------:R-:W-:Y:S02]  /*10f30*/  MOV R84, R9 ;  /* 0x0000000900547202 */ /* 0x000fe40000000f00 */
[----:B------:R-:W-:Y:S02]  /*10f40*/  FMNMX3.FTZ R0, R0, R13, R12, !PT ;  /* 0x0000000d00007276 */ /* 0x000fe4000781000c */
[----:B------:R-:W-:Y:S02]  /*10f50*/  FSEL R9, R3, -INF , !P4 ;  /* 0xff80000003097808 */ /* 0x000fe40006000000 */
[----:B------:R-:W-:-:S02]  /*10f60*/  FSEL R3, R184, -INF , P1 ;  /* 0xff800000b8037808 */ /* 0x000fc40000800000 */
[----:B------:R-:W-:Y:S02]  /*10f70*/  FSEL R8, R2, -INF , !P6 ;  /* 0xff80000002087808 */ /* 0x000fe40007000000 */
[----:B------:R-:W-:Y:S02]  /*10f80*/  ISETP.GE.AND P4, PT, R170, R226, PT ;  /* 0x000000e2aa00720c */ /* 0x000fe40003f86270 */
[----:B------:R-:W-:Y:S02]  /*10f90*/  ISETP.GE.AND P1, PT, R172, R228, PT ;  /* 0x000000e4ac00720c */ /* 0x000fe40003f26270 */
[----:B------:R-:W-:Y:S01]  /*10fa0*/  FSEL R2, R185, -INF , P0 ;  /* 0xff800000b9027808 */ /* 0x000fe20000000000 */
[----:B------:R-:W-:Y:S01]  /*10fb0*/  IMAD.MOV.U32 R205, RZ, RZ, R129 ;  /* 0x000000ffffcd7224 */ /* 0x000fe200078e0081 */
[----:B------:R-:W-:Y:S02]  /*10fc0*/  ISETP.GE.AND P6, PT, R171, R226, PT ;  /* 0x000000e2ab00720c */ /* 0x000fe40003fc6270 */
[----:B------:R-:W-:-:S02]  /*10fd0*/  ISETP.GE.AND P0, PT, R173, R228, PT ;  /* 0x000000e4ad00720c */ /* 0x000fc40003f06270 */
[----:B------:R-:W-:Y:S01]  /*10fe0*/  FMNMX3.FTZ R0, R0, R11, R10, !PT ;  /* 0x0000000b00007276 */ /* 0x000fe2000781000a */
[----:B------:R-:W-:Y:S01]  /*10ff0*/  IMAD.MOV.U32 R189, RZ, RZ, R7 ;  /* 0x000000ffffbd7224 */ /* 0x000fe200078e0007 */
[----:B------:R-:W-:Y:S01]  /*11000*/  FSEL R7, R3, -INF , !P4 ;  /* 0xff80000003077808 */ /* 0x000fe20006000000 */
[----:B------:R-:W-:Y:S02]  /*11010*/  IMAD.MOV.U32 R237, RZ, RZ, R132 ;  /* 0x000000ffffed7224 */ /* 0x000fe400078e0084 */
[----:B------:R-:W-:Y:S01]  /*11020*/  IMAD.MOV.U32 R129, RZ, RZ, R5 ;  /* 0x000000ffff817224 */ /* 0x000fe200078e0005 */
[----:B------:R-:W-:Y:S01]  /*11030*/  FSEL R5, R180, -INF , P1 ;  /* 0xff800000b4057808 */ /* 0x000fe20000800000 */
[----:B------:R-:W-:Y:S01]  /*11040*/  IMAD.MOV.U32 R132, RZ, RZ, R4 ;  /* 0x000000ffff847224 */ /* 0x000fe200078e0004 */
[-C--:B------:R-:W-:Y:S02]  /*11050*/  ISETP.GE.AND P4, PT, R172, R226.reuse, PT ;  /* 0x000000e2ac00720c */ /* 0x080fe40003f86270 */
[----:B------:R-:W-:-:S02]  /*11060*/  ISETP.GE.AND P1, PT, R173, R226, PT ;  /* 0x000000e2ad00720c */ /* 0x000fc40003f26270 */
[----:B------:R-:W-:Y:S02]  /*11070*/  FSEL R4, R181, -INF , P0 ;  /* 0xff800000b5047808 */ /* 0x000fe40000000000 */
[----:B------:R-:W-:Y:S02]  /*11080*/  FSEL R6, R2, -INF , !P6 ;  /* 0xff80000002067808 */ /* 0x000fe40007000000 */
[----:B------:R-:W-:Y:S02]  /*11090*/  FMNMX3.FTZ R0, R0, R9, R8, !PT ;  /* 0x0000000900007276 */ /* 0x000fe40007810008 */
[----:B------:R-:W-:Y:S02]  /*110a0*/  FSEL R5, R5, -INF , !P4 ;  /* 0xff80000005057808 */ /* 0x000fe40006000000 */
[----:B------:R-:W-:Y:S02]  /*110b0*/  FSEL R4, R4, -INF , !P1 ;  /* 0xff80000004047808 */ /* 0x000fe40004800000 */
[----:B------:R-:W-:-:S04]  /*110c0*/  FMNMX3.FTZ R0, R0, R7, R6, !PT ;  /* 0x0000000700007276 */ /* 0x000fc80007810006 */
[----:B------:R-:W-:-:S05]  /*110d0*/  FMNMX3.FTZ R0, R0, R5, R4, !PT ;  /* 0x0000000500007276 */ /* 0x000fca0007810004 */
[----:B------:R-:W1:Y:S02]  /*110e0*/  SHFL.BFLY PT, R2, R0, 0x2, 0x1f ;  /* 0x0c401f0000027f89 */ /* 0x000e6400000e0000 */
[----:B-1----:R-:W-:-:S05]  /*110f0*/  FMNMX.FTZ R0, R0, R2, !PT ;  /* 0x0000000200007209 */ /* 0x002fca0007810000 */
[----:B------:R-:W1:Y:S01]  /*11100*/  SHFL.BFLY PT, R2, R0, 0x1, 0x1f ;  /* 0x0c201f0000027f89 */ /* 0x000e6200000e0000 */
[----:B------:R-:W-:Y:S01]  /*11110*/  IMAD.MOV.U32 R209, RZ, RZ, R174 ;  /* 0x000000ffffd17224 */ /* 0x000fe200078e00ae */
[----:B-1----:R-:W-:-:S04]  /*11120*/  FMNMX.FTZ R174, R0, R2, !PT ;  /* 0x0000000200ae7209 */ /* 0x002fc80007810000 */
[----:B------:R-:W-:-:S04]  /*11130*/  FSETP.NEU.FTZ.AND P0, PT, R174, -INF , PT ;  /* 0xff800000ae00780b */ /* 0x000fc80003f1d000 */
[----:B------:R-:W-:-:S05]  /*11140*/  FSEL R0, R174, RZ, P0 ;  /* 0x000000ffae007208 */ /* 0x000fca0000000000 */
[----:B------:R-:W-:Y:S02]  /*11150*/  FADD.FTZ R2, R37, -R0 ;  /* 0x8000000025027221 */ /* 0x000fe40000010000 */
[----:B------:R-:W2:Y:S01]  /*11160*/  LD.E R0, desc[UR4][R134.64+0xdc] ;  /* 0x0000dc0486007980 */ /* 0x000ea2000c101900 */
[----:B------:R-:W-:Y:S01]  /*11170*/  MOV R37, R81 ;  /* 0x0000005100257202 */ /* 0x000fe20000000f00 */
[----:B------:R-:W-:Y:S02]  /*11180*/  IMAD.MOV.U32 R241, RZ, RZ, R175 ;  /* 0x000000fffff17224 */ /* 0x000fe400078e00af */
[----:B------:R-:W-:Y:S02]  /*11190*/  IMAD.MOV.U32 R236, RZ, RZ, R176 ;  /* 0x000000ffffec7224 */ /* 0x000fe400078e00b0 */
[----:B------:R-:W-:Y:S02]  /*111a0*/  IMAD.MOV.U32 R244, RZ, RZ, R178 ;  /* 0x000000fffff47224 */ /* 0x000fe400078e00b2 */
[----:B------:R-:W-:Y:S01]  /*111b0*/  IMAD.MOV.U32 R204, RZ, RZ, R133 ;  /* 0x000000ffffcc7224 */ /* 0x000fe200078e0085 */
[----:B------:R-:W-:Y:S01]  /*111c0*/  MOV R197, R179 ;  /* 0x000000b300c57202 */ /* 0x000fe20000000f00 */
[----:B------:R-:W-:-:S02]  /*111d0*/  IMAD.MOV.U32 R185, RZ, RZ, R177 ;  /* 0x000000ffffb97224 */ /* 0x000fc400078e00b1 */
[----:B--2---:R-:W-:-:S05]  /*111e0*/  FMUL.FTZ R3, R0, R174 ;  /* 0x000000ae00037220 */ /* 0x004fca0000410000 */
[----:B------:R-:W-:-:S05]  /*111f0*/  FSEL R3, R3, RZ, P0 ;  /* 0x000000ff03037208 */ /* 0x000fca0000000000 */
[-CC-:B------:R-:W-:Y:S01]  /*11200*/  FFMA.FTZ R81, R67, R0.reuse, -R3.reuse ;  /* 0x0000000043517223 */ /* 0x180fe20000010803 */
[----:B------:R-:W-:Y:S02]  /*11210*/  IMAD.MOV.U32 R67, RZ, RZ, R84 ;  /* 0x000000ffff437224 */ /* 0x000fe400078e0054 */
[-CC-:B------:R-:W-:Y:S01]  /*11220*/  FFMA.FTZ R84, R66, R0.reuse, -R3.reuse ;  /* 0x0000000042547223 */ /* 0x180fe20000010803 */
[----:B------:R-:W-:Y:S02]  /*11230*/  IMAD.MOV.U32 R66, RZ, RZ, R124 ;  /* 0x000000ffff427224 */ /* 0x000fe400078e007c */
[-C--:B------:R-:W-:Y:S01]  /*11240*/  FFMA.FTZ R124, R65, R0.reuse, -R3 ;  /* 0x00000000417c7223 */ /* 0x080fe20000010803 */
[----:B------:R-:W-:Y:S02]  /*11250*/  IMAD.MOV.U32 R65, RZ, RZ, R129 ;  /* 0x000000ffff417224 */ /* 0x000fe400078e0081 */
[----:B------:R-:W-:Y:S01]  /*11260*/  FFMA.FTZ R129, R64, R0, -R3 ;  /* 0x0000000040817223 */ /* 0x000fe20000010803 */
[----:B------:R-:W-:-:S02]  /*11270*/  IMAD.MOV.U32 R64, RZ, RZ, R132 ;  /* 0x000000ffff407224 */ /* 0x000fc400078e0084 */
[-CC-:B------:R-:W-:Y:S01]  /*11280*/  FFMA.FTZ R184, R56, R0.reuse, -R3.reuse ;  /* 0x0000000038b87223 */ /* 0x180fe20000010803 */
[-CC-:B------:R-:W-:Y:S01]  /*11290*/  FFMA.FTZ R176, R58, R0.reuse, -R3.reuse ;  /* 0x000000003ab07223 */ /* 0x180fe20000010803 */
[----:B------:R-:W-:Y:S02]  /*112a0*/  IMAD.MOV.U32 R56, RZ, RZ, R208 ;  /* 0x000000ffff387224 */ /* 0x000fe400078e00d0 */
[-CC-:B------:R-:W-:Y:S01]  /*112b0*/  FFMA.FTZ R200, R52, R0.reuse, -R3.reuse ;  /* 0x0000000034c87223 */ /* 0x180fe20000010803 */
[----:B------:R-:W-:Y:S02]  /*112c0*/  IMAD.MOV.U32 R58, RZ, RZ, R196 ;  /* 0x000000ffff3a7224 */ /* 0x000fe400078e00c4 */
[----:B------:R-:W-:Y:S02]  /*112d0*/  IMAD.MOV.U32 R208, RZ, RZ, R216 ;  /* 0x000000ffffd07224 */ /* 0x000fe400078e00d8 */
[----:B------:R-:W-:Y:S01]  /*112e0*/  FFMA.FTZ R216, R48, R0, -R3 ;  /* 0x0000000030d87223 */ /* 0x000fe20000010803 */
[----:B------:R-:W-:-:S02]  /*112f0*/  IMAD.MOV.U32 R52, RZ, RZ, R64 ;  /* 0x000000ffff347224 */ /* 0x000fc400078e0040 */
[----:B------:R-:W-:Y:S02]  /*11300*/  IMAD.MOV.U32 R196, RZ, RZ, R241 ;  /* 0x000000ffffc47224 */ /* 0x000fe400078e00f1 */
[-C--:B------:R-:W-:Y:S01]  /*11310*/  FFMA.FTZ R241, R41, R0.reuse, -R3 ;  /* 0x0000000029f17223 */ /* 0x080fe20000010803 */
[----:B------:R-:W-:Y:S02]  /*11320*/  IMAD.MOV.U32 R48, RZ, RZ, R231 ;  /* 0x000000ffff307224 */ /* 0x000fe400078e00e7 */
[-C--:B------:R-:W-:Y:S01]  /*11330*/  FFMA.FTZ R231, R45, R0.reuse, -R3 ;  /* 0x000000002de77223 */ /* 0x080fe20000010803 */
[----:B------:R-:W-:Y:S02]  /*11340*/  IMAD.MOV.U32 R64, RZ, RZ, R237 ;  /* 0x000000ffff407224 */ /* 0x000fe400078e00ed */
[-CC-:B------:R-:W-:Y:S01]  /*11350*/  FFMA.FTZ R237, R44, R0.reuse, -R3.reuse ;  /* 0x000000002ced7223 */ /* 0x180fe20000010803 */
[----:B------:R-:W-:Y:S02]  /*11360*/  IMAD.MOV.U32 R41, RZ, RZ, R248 ;  /* 0x000000ffff297224 */ /* 0x000fe400078e00f8 */
[----:B------:R-:W-:Y:S01]  /*11370*/  FFMA.FTZ R248, R38, R0, -R3 ;  /* 0x0000000026f87223 */ /* 0x000fe20000010803 */
[----:B------:R-:W-:-:S02]  /*11380*/  IMAD.MOV.U32 R45, RZ, RZ, R205 ;  /* 0x000000ffff2d7224 */ /* 0x000fc400078e00cd */
        /* <DEDUP_REMOVED lines=8> */
[----:B------:R-:W-:Y:S01]  /*11410*/  FMUL.FTZ R2, R0, R2 ;  /* 0x0000000200027220 */ /* 0x000fe20000410000 */
[----:B------:R-:W-:Y:S02]  /*11420*/  IMAD.MOV.U32 R42, RZ, RZ, R244 ;  /* 0x000000ffff2a7224 */ /* 0x000fe400078e00f4 */
[-CC-:B------:R-:W-:Y:S01]  /*11430*/  FFMA.FTZ R133, R63, R0.reuse, -R3.reuse ;  /* 0x000000003f857223 */ /* 0x180fe20000010803 */
[----:B------:R-:W-:Y:S02]  /*11440*/  IMAD.MOV.U32 R65, RZ, RZ, R66 ;  /* 0x000000ffff417224 */ /* 0x000fe400078e0042 */
[-C--:B------:R-:W-:Y:S01]  /*11450*/  FFMA.FTZ R188, R53, R0.reuse, -R3 ;  /* 0x0000000035bc7223 */ /* 0x080fe20000010803 */
[----:B------:R-:W-:Y:S02]  /*11460*/  IMAD.MOV.U32 R43, RZ, RZ, R245 ;  /* 0x000000ffff2b7224 */ /* 0x000fe400078e00f5 */
[----:B------:R-:W-:Y:S02]  /*11470*/  IMAD.MOV.U32 R36, RZ, RZ, R225 ;  /* 0x000000ffff247224 */ /* 0x000fe400078e00e1 */
[----:B------:R-:W-:Y:S01]  /*11480*/  FFMA.FTZ R178, R60, R0, -R3 ;  /* 0x000000003cb27223 */ /* 0x000fe20000010803 */
[----:B------:R-:W-:-:S02]  /*11490*/  IMAD.MOV.U32 R63, RZ, RZ, R67 ;  /* 0x000000ffff3f7224 */ /* 0x000fc400078e0043 */
[----:B------:R-:W-:Y:S01]  /*114a0*/  FFMA.FTZ R179, R57, R0, -R3 ;  /* 0x0000000039b37223 */ /* 0x000fe20000010803 */
[----:B------:R-:W-:Y:S01]  /*114b0*/  IMAD.MOV.U32 R66, RZ, RZ, R209 ;  /* 0x000000ffff427224 */ /* 0x000fe200078e00d1 */
[----:B------:R-:W-:Y:S01]  /*114c0*/  MOV R67, R204 ;  /* 0x000000cc00437202 */ /* 0x000fe20000000f00 */
[----:B------:R-:W-:Y:S02]  /*114d0*/  IMAD.MOV.U32 R53, RZ, RZ, R212 ;  /* 0x000000ffff357224 */ /* 0x000fe400078e00d4 */
[-C--:B------:R-:W-:Y:S01]  /*114e0*/  FFMA.FTZ R209, R34, R0.reuse, -R3 ;  /* 0x0000000022d17223 */ /* 0x080fe20000010803 */
[----:B------:R-:W-:Y:S01]  /*114f0*/  MOV R60, R193 ;  /* 0x000000c1003c7202 */ /* 0x000fe20000000f00 */
[----:B------:R-:W-:Y:S02]  /*11500*/  IMAD.MOV.U32 R57, RZ, RZ, R201 ;  /* 0x000000ffff397224 */ /* 0x000fe400078e00c9 */
[-CC-:B------:R-:W-:Y:S01]  /*11510*/  FFMA.FTZ R212, R49, R0.reuse, -R3.reuse ;  /* 0x0000000031d47223 */ /* 0x180fe20000010803 */
[----:B------:R-:W-:Y:S01]  /*11520*/  FFMA.FTZ R204, R21, R0, -R3 ;  /* 0x0000000015cc7223 */ /* 0x000fe20000010803 */
[----:B------:R-:W-:-:S02]  /*11530*/  IMAD.MOV.U32 R34, RZ, RZ, R42 ;  /* 0x000000ffff227224 */ /* 0x000fc400078e002a */
[-CC-:B------:R-:W-:Y:S01]  /*11540*/  FFMA.FTZ R132, R62, R0.reuse, -R3.reuse ;  /* 0x000000003e847223 */ /* 0x180fe20000010803 */
[-CC-:B------:R-:W-:Y:S01]  /*11550*/  FFMA.FTZ R175, R61, R0.reuse, -R3.reuse ;  /* 0x000000003daf7223 */ /* 0x180fe20000010803 */
[-CC-:B------:R-:W-:Y:S01]  /*11560*/  FFMA.FTZ R49, R26, R0.reuse, -R3.reuse ;  /* 0x000000001a317223 */ /* 0x180fe20000010803 */
[----:B------:R-:W-:Y:S02]  /*11570*/  IMAD.MOV.U32 R21, RZ, RZ, R36 ;  /* 0x000000ffff157224 */ /* 0x000fe400078e0024 */
[----:B------:R-:W-:Y:S01]  /*11580*/  FFMA.FTZ R177, R59, R0, -R3 ;  /* 0x000000003bb17223 */ /* 0x000fe20000010803 */
[----:B------:R-:W-:Y:S01]  /*11590*/  IMAD.MOV.U32 R42, RZ, RZ, R43 ;  /* 0x000000ffff2a7224 */ /* 0x000fe200078e002b */
[----:B------:R-:W-:Y:S01]  /*115a0*/  MOV R26, R38 ;  /* 0x00000026001a7202 */ /* 0x000fe20000000f00 */
[----:B------:R-:W-:Y:S01]  /*115b0*/  IMAD.MOV.U32 R62, RZ, RZ, R37 ;  /* 0x000000ffff3e7224 */ /* 0x000fe200078e0025 */
[----:B------:R-:W1:Y:S01]  /*115c0*/  MUFU.EX2 R2, R2 ;  /* 0x0000000200027308 */ /* 0x000e620000000800 */
[----:B------:R-:W-:-:S02]  /*115d0*/  IMAD.MOV.U32 R61, RZ, RZ, R189 ;  /* 0x000000ffff3d7224 */ /* 0x000fc400078e00bd */
[----:B------:R-:W-:Y:S02]  /*115e0*/  IMAD.MOV.U32 R43, RZ, RZ, R44 ;  /* 0x000000ffff2b7224 */ /* 0x000fe400078e002c */
[----:B------:R-:W-:Y:S02]  /*115f0*/  IMAD.MOV.U32 R36, RZ, RZ, R45 ;  /* 0x000000ffff247224 */ /* 0x000fe400078e002d */
[-C--:B------:R-:W-:Y:S01]  /*11600*/  FFMA.FTZ R201, R50, R0.reuse, -R3 ;  /* 0x0000000032c97223 */ /* 0x080fe20000010803 */
[----:B------:R-:W-:Y:S02]  /*11610*/  IMAD.MOV.U32 R59, RZ, RZ, R192 ;  /* 0x000000ffff3b7224 */ /* 0x000fe400078e00c0 */
[----:B------:R-:W-:Y:S02]  /*11620*/  IMAD.MOV.U32 R38, RZ, RZ, R48 ;  /* 0x000000ffff267224 */ /* 0x000fe400078e0030 */
[----:B------:R-:W-:Y:S02]  /*11630*/  IMAD.MOV.U32 R44, RZ, RZ, R53 ;  /* 0x000000ffff2c7224 */ /* 0x000fe400078e0035 */
[----:B------:R-:W-:Y:S01]  /*11640*/  FFMA.FTZ R192, R29, R0, -R3 ;  /* 0x000000001dc07223 */ /* 0x000fe20000010803 */
[----:B------:R-:W-:-:S02]  /*11650*/  IMAD.MOV.U32 R48, RZ, RZ, R57 ;  /* 0x000000ffff307224 */ /* 0x000fc400078e0039 */
[----:B------:R-:W-:Y:S02]  /*11660*/  IMAD.MOV.U32 R53, RZ, RZ, R58 ;  /* 0x000000ffff357224 */ /* 0x000fe400078e003a */
[-C--:B------:R-:W-:Y:S01]  /*11670*/  FFMA.FTZ R245, R40, R0.reuse, -R3 ;  /* 0x0000000028f57223 */ /* 0x080fe20000010803 */
[----:B------:R-:W-:Y:S02]  /*11680*/  IMAD.MOV.U32 R50, RZ, RZ, R217 ;  /* 0x000000ffff327224 */ /* 0x000fe400078e00d9 */
[----:B------:R-:W-:Y:S02]  /*11690*/  IMAD.MOV.U32 R57, RZ, RZ, R60 ;  /* 0x000000ffff397224 */ /* 0x000fe400078e003c */
[-C--:B------:R-:W-:Y:S01]  /*116a0*/  FFMA.FTZ R40, R35, R0.reuse, -R3 ;  /* 0x0000000023287223 */ /* 0x080fe20000010803 */
[----:B------:R-:W-:Y:S02]  /*116b0*/  IMAD.MOV.U32 R58, RZ, RZ, R61 ;  /* 0x000000ffff3a7224 */ /* 0x000fe400078e003d */
[----:B------:R-:W-:Y:S01]  /*116c0*/  FFMA.FTZ R225, R33, R0, -R3 ;  /* 0x0000000021e17223 */ /* 0x000fe20000010803 */
[----:B------:R-:W-:-:S02]  /*116d0*/  IMAD.MOV.U32 R60, RZ, RZ, R62 ;  /* 0x000000ffff3c7224 */ /* 0x000fc400078e003e */
[----:B------:R-:W-:Y:S02]  /*116e0*/  IMAD.MOV.U32 R29, RZ, RZ, R36 ;  /* 0x000000ffff1d7224 */ /* 0x000fe400078e0024 */
[----:B------:R-:W-:Y:S02]  /*116f0*/  IMAD.MOV.U32 R37, RZ, RZ, R185 ;  /* 0x000000ffff257224 */ /* 0x000fe400078e00b9 */
[-C--:B------:R-:W-:Y:S01]  /*11700*/  FFMA.FTZ R185, R31, R0.reuse, -R3 ;  /* 0x000000001fb97223 */ /* 0x080fe20000010803 */
[----:B------:R-:W-:Y:S01]  /*11710*/  IMAD.MOV.U32 R45, RZ, RZ, R56 ;  /* 0x000000ffff2d7224 */ /* 0x000fe200078e0038 */
[----:B------:R-:W-:Y:S01]  /*11720*/  MOV R56, R59 ;  /* 0x0000003b00387202 */ /* 0x000fe20000000f00 */
        /* <DEDUP_REMOVED lines=15> */
[----:B------:R-:W-:Y:S01]  /*11820*/  IMAD.MOV.U32 R34, RZ, RZ, R40 ;  /* 0x000000ffff227224 */ /* 0x000fe200078e0028 */
[----:B------:R-:W-:Y:S01]  /*11830*/  MOV R40, R45 ;  /* 0x0000002d00287202 */ /* 0x000fe20000000f00 */
[----:B------:R-:W-:Y:S02]  /*11840*/  IMAD.MOV.U32 R60, RZ, RZ, R61 ;  /* 0x000000ffff3c7224 */ /* 0x000fe400078e003d */
[----:B------:R-:W-:Y:S01]  /*11850*/  FFMA.FTZ R217, R46, R0, -R3 ;  /* 0x000000002ed97223 */ /* 0x000fe20000010803 */
[----:B------:R-:W-:-:S02]  /*11860*/  IMAD.MOV.U32 R17, RZ, RZ, R33 ;  /* 0x000000ffff117224 */ /* 0x000fc400078e0021 */
[-C--:B------:R-:W-:Y:S01]  /*11870*/  FFMA.FTZ R244, R39, R0.reuse, -R3 ;  /* 0x0000000027f47223 */ /* 0x080fe20000010803 */
[----:B------:R-:W-:Y:S02]  /*11880*/  IMAD.MOV.U32 R61, RZ, RZ, R37 ;  /* 0x000000ffff3d7224 */ /* 0x000fe400078e0025 */
[-CC-:B------:R-:W-:Y:S01]  /*11890*/  FFMA.FTZ R47, R32, R0.reuse, -R3.reuse ;  /* 0x00000000202f7223 */ /* 0x180fe20000010803 */
        /* <DEDUP_REMOVED lines=10> */
[-CC-:B------:R-:W-:Y:S01]  /*11940*/  FFMA.FTZ R196, R7, R0.reuse, -R3.reuse ;  /* 0x0000000007c47223 */ /* 0x180fe20000010803 */
[----:B------:R-:W-:Y:S02]  /*11950*/  IMAD.MOV.U32 R41, RZ, RZ, R48 ;  /* 0x000000ffff297224 */ /* 0x000fe400078e0030 */
[----:B------:R-:W-:Y:S01]  /*11960*/  FFMA.FTZ R15, R15, R0, -R3 ;  /* 0x000000000f0f7223 */ /* 0x000fe20000010803 */
[----:B------:R-:W-:-:S02]  /*11970*/  IMAD.MOV.U32 R56, RZ, RZ, R58 ;  /* 0x000000ffff387224 */ /* 0x000fc400078e003a */
[-C--:B------:R-:W-:Y:S01]  /*11980*/  FFMA.FTZ R68, R68, R0.reuse, -R3 ;  /* 0x0000000044447223 */ /* 0x080fe20000010803 */
[----:B------:R-:W-:Y:S02]  /*11990*/  IMAD.MOV.U32 R18, RZ, RZ, R205 ;  /* 0x000000ffff127224 */ /* 0x000fe400078e00cd */
        /* <DEDUP_REMOVED lines=14> */
[----:B------:R-:W-:Y:S01]  /*11a80*/  FFMA.FTZ R38, R4, R0, -R3 ;  /* 0x0000000004267223 */ /* 0x000fe20000010803 */
[----:B------:R-:W-:Y:S01]  /*11a90*/  IMAD.MOV.U32 R7, RZ, RZ, R44 ;  /* 0x000000ffff077224 */ /* 0x000fe200078e002c */
[----:B------:R-:W-:Y:S01]  /*11aa0*/  MOV R3, R29 ;  /* 0x0000001d00037202 */ /* 0x000fe20000000f00 */
[----:B-1----:R-:W-:Y:S01]  /*11ab0*/  FMUL.FTZ R44, R164, R2 ;  /* 0x00000002a42c7220 */ /* 0x002fe20000410000 */
[----:B------:R-:W-:-:S02]  /*11ac0*/  IMAD.MOV.U32 R164, RZ, RZ, R37 ;  /* 0x000000ffffa47224 */ /* 0x000fc400078e0025 */
[----:B------:R-:W-:Y:S02]  /*11ad0*/  IMAD.MOV.U32 R9, RZ, RZ, R36 ;  /* 0x000000ffff097224 */ /* 0x000fe400078e0024 */
[-C--:B------:R-:W-:Y:S01]  /*11ae0*/  FMUL.FTZ R36, R160, R2.reuse ;  /* 0x00000002a0247220 */ /* 0x080fe20000410000 */
[----:B------:R-:W-:Y:S02]  /*11af0*/  IMAD.MOV.U32 R12, RZ, RZ, R45 ;  /* 0x000000ffff0c7224 */ /* 0x000fe400078e002d */
[----:B------:R-:W-:Y:S01]  /*11b00*/  FMUL.FTZ R45, R165, R2 ;  /* 0x00000002a52d7220 */ /* 0x000fe20000410000 */
[----:B------:R-:W-:Y:S02]  /*11b10*/  IMAD.MOV.U32 R6, RZ, RZ, R40 ;  /* 0x000000ffff067224 */ /* 0x000fe400078e0028 */
[----:B------:R-:W-:Y:S02]  /*11b20*/  IMAD.MOV.U32 R160, RZ, RZ, R164 ;  /* 0x000000ffffa07224 */ /* 0x000fe400078e00a4 */
[----:B------:R-:W-:-:S02]  /*11b30*/  IMAD.MOV.U32 R165, RZ, RZ, R3 ;  /* 0x000000ffffa57224 */ /* 0x000fc400078e0003 */
[----:B------:R-:W-:Y:S02]  /*11b40*/  IMAD.MOV.U32 R4, RZ, RZ, R41 ;  /* 0x000000ffff047224 */ /* 0x000fe400078e0029 */
[----:B------:R-:W-:Y:S02]  /*11b50*/  IMAD.MOV.U32 R164, RZ, RZ, R17 ;  /* 0x000000ffffa47224 */ /* 0x000fe400078e0011 */
[----:B------:R-:W-:Y:S02]  /*11b60*/  IMAD.MOV.U32 R8, RZ, RZ, R32 ;  /* 0x000000ffff087224 */ /* 0x000fe400078e0020 */
[-C--:B------:R-:W-:Y:S01]  /*11b70*/  FMUL.FTZ R32, R156, R2.reuse ;  /* 0x000000029c207220 */ /* 0x080fe20000410000 */
[----:B------:R-:W-:Y:S02]  /*11b80*/  IMAD.MOV.U32 R3, RZ, RZ, R16 ;  /* 0x000000ffff037224 */ /* 0x000fe400078e0010 */
[----:B------:R-:W-:Y:S01]  /*11b90*/  FMUL.FTZ R37, R161, R2 ;  /* 0x00000002a1257220 */ /* 0x000fe20000410000 */
[----:B------:R-:W2:Y:S01]  /*11ba0*/  LDL.LU R16, [R1+0x28] ;  /* 0x0000280001107983 */ /* 0x000ea20000300800 */
[----:B------:R-:W-:-:S02]  /*11bb0*/  IMAD.MOV.U32 R156, RZ, RZ, R165 ;  /* 0x000000ffff9c7224 */ /* 0x000fc400078e00a5 */
[----:B------:R-:W-:Y:S01]  /*11bc0*/  IMAD.MOV.U32 R161, RZ, RZ, R164 ;  /* 0x000000ffffa17224 */ /* 0x000fe200078e00a4 */
[----:B------:R-:W3:Y:S01]  /*11bd0*/  LDL R17, [R1+0x2c] ;  /* 0x00002c0001117983 */ /* 0x000ee20000100800 */
[----:B------:R-:W-:Y:S02]  /*11be0*/  IMAD.MOV.U32 R165, RZ, RZ, R6 ;  /* 0x000000ffffa57224 */ /* 0x000fe400078e0006 */
[----:B------:R-:W-:Y:S01]  /*11bf0*/  IMAD.MOV.U32 R164, RZ, RZ, R4 ;  /* 0x000000ffffa47224 */ /* 0x000fe200078e0004 */
[----:B------:R-:W4:Y:S04]  /*11c00*/  LDL.LU R6, [R1+0x8c] ;  /* 0x00008c0001067983 */ /* 0x000f280000300800 */
[----:B------:R-:W5:Y:S01]  /*11c10*/  LDL.LU R4, [R1+0x11c] ;  /* 0x00011c0001047983 */ /* 0x000f620000300800 */
[----:B------:R1:W1:Y:S01]  /*11c20*/  MUFU.EX2 R11, R15 ;  /* 0x0000000f000b7308 */ /* 0x0002620000000800 */
[----:B------:R-:W-:-:S02]  /*11c30*/  IMAD.MOV.U32 R20, RZ, RZ, R33 ;  /* 0x000000ffff147224 */ /* 0x000fc400078e0021 */
[----:B------:R-:W-:Y:S02]  /*11c40*/  IMAD.MOV.U32 R14, RZ, RZ, R53 ;  /* 0x000000ffff0e7224 */ /* 0x000fe400078e0035 */
[-C--:B------:R-:W-:Y:S01]  /*11c50*/  FMUL.FTZ R33, R157, R2.reuse ;  /* 0x000000029d217220 */ /* 0x080fe20000410000 */
[----:B------:R-:W-:Y:S02]  /*11c60*/  IMAD.MOV.U32 R53, RZ, RZ, R56 ;  /* 0x000000ffff357224 */ /* 0x000fe400078e0038 */
[-C--:B------:R-:W-:Y:S01]  /*11c70*/  FMUL.FTZ R28, R152, R2.reuse ;  /* 0x00000002981c7220 */ /* 0x080fe20000410000 */
[----:B------:R-:W-:Y:S02]  /*11c80*/  IMAD.MOV.U32 R27, RZ, RZ, R57 ;  /* 0x000000ffff1b7224 */ /* 0x000fe400078e0039 */
[-C--:B------:R-:W-:Y:S01]  /*11c90*/  FMUL.FTZ R29, R153, R2.reuse ;  /* 0x00000002991d7220 */ /* 0x080fe20000410000 */
[----:B------:R-:W-:Y:S02]  /*11ca0*/  IMAD.MOV.U32 R10, RZ, RZ, R60 ;  /* 0x000000ffff0a7224 */ /* 0x000fe400078e003c */
[-C--:B------:R-:W-:Y:S01]  /*11cb0*/  FMUL.FTZ R56, R148, R2.reuse ;  /* 0x0000000294387220 */ /* 0x080fe20000410000 */
[-C--:B------:R-:W-:Y:S01]  /*11cc0*/  FMUL.FTZ R57, R149, R2.reuse ;  /* 0x0000000295397220 */ /* 0x080fe20000410000 */
[-C--:B------:R-:W-:Y:S01]  /*11cd0*/  FMUL.FTZ R60, R144, R2.reuse ;  /* 0x00000002903c7220 */ /* 0x080fe20000410000 */
[-C--:B------:R-:W-:Y:S01]  /*11ce0*/  FMUL.FTZ R40, R140, R2.reuse ;  /* 0x000000028c287220 */ /* 0x080fe20000410000 */
[----:B-1----:R-:W-:Y:S01]  /*11cf0*/  MOV R15, R61 ;  /* 0x0000003d000f7202 */ /* 0x002fe20000000f00 */
[-C--:B------:R-:W-:Y:S01]  /*11d00*/  FMUL.FTZ R61, R145, R2.reuse ;  /* 0x00000002913d7220 */ /* 0x080fe20000410000 */
[-C--:B------:R-:W-:Y:S01]  /*11d10*/  FMUL.FTZ R41, R141, R2.reuse ;  /* 0x000000028d297220 */ /* 0x080fe20000410000 */
[-C--:B------:R-:W-:Y:S01]  /*11d20*/  FMUL.FTZ R136, R136, R2.reuse ;  /* 0x0000000288887220 */ /* 0x080fe20000410000 */
[-C--:B------:R-:W-:Y:S01]  /*11d30*/  FMUL.FTZ R137, R137, R2.reuse ;  /* 0x0000000289897220 */ /* 0x080fe20000410000 */
[----:B------:R-:W-:Y:S01]  /*11d40*/  FFMA.FTZ R20, R20, R2, R11 ;  /* 0x0000000214147223 */ /* 0x000fe2000001000b */
[----:B------:R-:W-:-:S02]  /*11d50*/  FSEL R2, R7, -INF , P3 ;  /* 0xff80000007027808 */ /* 0x000fc40001800000 */
[----:B------:R-:W-:Y:S02]  /*11d60*/  ISETP.GE.AND P1, PT, R70, R229, PT ;  /* 0x000000e54600720c */ /* 0x000fe40003f26270 */
[----:B------:R-:W-:Y:S02]  /*11d70*/  FSEL R7, R2, -INF , !P5 ;  /* 0xff80000002077808 */ /* 0x000fe40006800000 */
[----:B------:R-:W-:Y:S01]  /*11d80*/  FSEL R2, R160, -INF , P1 ;  /* 0xff800000a0027808 */ /* 0x000fe20000800000 */
[----:B------:R-:W-:-:S04]  /*11d90*/  IMAD.MOV.U32 R160, RZ, RZ, R15 ;  /* 0x000000ffffa07224 */ /* 0x000fc800078e000f */
[----:B------:R-:W-:Y:S02]  /*11da0*/  IMAD.MOV.U32 R157, RZ, RZ, R160 ;  /* 0x000000ffff9d7224 */ /* 0x000fe400078e00a0 */
[----:B-----5:R-:W-:Y:S02]  /*11db0*/  IMAD.MOV.U32 R160, RZ, RZ, R4 ;  /* 0x000000ffffa07224 */ /* 0x020fe400078e0004 */
[----:B------:R-:W5:Y:S01]  /*11dc0*/  LDL.LU R4, [R1+0x10c] ;  /* 0x00010c0001047983 */ /* 0x000f620000300800 */
[-C--:B------:R-:W-:Y:S02]  /*11dd0*/  ISETP.GE.AND P4, PT, R70, R230.reuse, PT ;  /* 0x000000e64600720c */ /* 0x080fe40003f86270 */
[C---:B------:R-:W-:Y:S01]  /*11de0*/  ISETP.GE.AND P0, PT, R69.reuse, R229, PT ;  /* 0x000000e54500720c */ /* 0x040fe20003f06270 */
[----:B------:R-:W-:Y:S01]  /*11df0*/  IMAD.MOV.U32 R15, RZ, RZ, R9 ;  /* 0x000000ffff0f7224 */ /* 0x000fe200078e0009 */
[----:B------:R-:W-:Y:S02]  /*11e00*/  FSEL R9, R2, -INF , !P4 ;  /* 0xff80000002097808 */ /* 0x000fe40006000000 */
[----:B------:R-:W-:-:S02]  /*11e10*/  ISETP.GE.AND P6, PT, R69, R230, PT ;  /* 0x000000e64500720c */ /* 0x000fc40003fc6270 */
[----:B------:R-:W-:Y:S02]  /*11e20*/  FSEL R2, R8, -INF , P0 ;  /* 0xff80000008027808 */ /* 0x000fe40000000000 */
[----:B------:R-:W-:Y:S02]  /*11e30*/  ISETP.GE.AND P3, PT, R71, R229, PT ;  /* 0x000000e54700720c */ /* 0x000fe40003f66270 */
[----:B------:R-:W-:Y:S02]  /*11e40*/  FSEL R8, R2, -INF , !P6 ;  /* 0xff80000002087808 */ /* 0x000fe40007000000 */
[----:B------:R-:W-:Y:S01]  /*11e50*/  FSEL R2, R156, -INF , P3 ;  /* 0xff8000009c027808 */ /* 0x000fe20001800000 */
[----:B------:R-:W-:Y:S02]  /*11e60*/  IMAD.MOV.U32 R156, RZ, RZ, R164 ;  /* 0x000000ffff9c7224 */ /* 0x000fe400078e00a4 */
[----:B------:R-:W-:Y:S02]  /*11e70*/  IMAD.MOV.U32 R164, RZ, RZ, R27 ;  /* 0x000000ffffa47224 */ /* 0x000fe400078e001b */
[----:B------:R-:W-:-:S02]  /*11e80*/  IMAD.MOV.U32 R153, RZ, RZ, R160 ;  /* 0x000000ffff997224 */ /* 0x000fc400078e00a0 */
[----:B------:R-:W-:Y:S02]  /*11e90*/  IMAD.MOV.U32 R148, RZ, RZ, R157 ;  /* 0x000000ffff947224 */ /* 0x000fe400078e009d */
[----:B------:R-:W-:Y:S02]  /*11ea0*/  IMAD.MOV.U32 R157, RZ, RZ, R164 ;  /* 0x000000ffff9d7224 */ /* 0x000fe400078e00a4 */
[----:B------:R-:W-:Y:S01]  /*11eb0*/  IMAD.MOV.U32 R164, RZ, RZ, R66 ;  /* 0x000000ffffa47224 */ /* 0x000fe200078e0042 */
[----:B-----5:R-:W-:Y:S01]  /*11ec0*/  MOV R160, R4 ;  /* 0x0000000400a07202 */ /* 0x020fe20000000f00 */
[----:B------:R-:W-:Y:S02]  /*11ed0*/  IMAD.MOV.U32 R4, RZ, RZ, R64 ;  /* 0x000000ffff047224 */ /* 0x000fe400078e0040 */
[----:B------:R-:W-:Y:S02]  /*11ee0*/  IMAD.MOV.U32 R64, RZ, RZ, R67 ;  /* 0x000000ffff407224 */ /* 0x000fe400078e0043 */
[----:B------:R-:W5:Y:S04]  /*11ef0*/  LDL.LU R67, [R1+0xc8] ;  /* 0x0000c80001437983 */ /* 0x000f680000300800 */
[----:B------:R-:W2:Y:S01]  /*11f00*/  LDL.LU R66, [R1+0xe8] ;  /* 0x0000e80001427983 */ /* 0x000ea20000300800 */
[----:B------:R-:W-:-:S02]  /*11f10*/  ISETP.GE.AND P5, PT, R71, R230, PT ;  /* 0x000000e64700720c */ /* 0x000fc40003fa6270 */
[----:B------:R-:W-:Y:S02]  /*11f20*/  ISETP.GE.AND P1, PT, R72, R229, PT ;  /* 0x000000e54800720c */ /* 0x000fe40003f26270 */
[----:B------:R-:W-:Y:S01]  /*11f30*/  MOV R152, R161 ;  /* 0x000000a100987202 */ /* 0x000fe20000000f00 */
[----:B------:R-:W-:Y:S02]  /*11f40*/  IMAD.MOV.U32 R161, RZ, RZ, R165 ;  /* 0x000000ffffa17224 */ /* 0x000fe400078e00a5 */
[----:B------:R-:W-:Y:S01]  /*11f50*/  IMAD.MOV.U32 R165, RZ, RZ, R10 ;  /* 0x000000ffffa57224 */ /* 0x000fe200078e000a */
[----:B------:R-:W-:Y:S02]  /*11f60*/  FSEL R10, R2, -INF , !P5 ;  /* 0xff800000020a7808 */ /* 0x000fe40006800000 */
[----:B------:R-:W-:Y:S02]  /*11f70*/  ISETP.GE.AND P4, PT, R72, R230, PT ;  /* 0x000000e64800720c */ /* 0x000fe40003f86270 */
[----:B------:R-:W-:-:S02]  /*11f80*/  FSEL R2, R42, -INF , P1 ;  /* 0xff8000002a027808 */ /* 0x000fc40000800000 */
[----:B------:R-:W-:Y:S02]  /*11f90*/  ISETP.GE.AND P0, PT, R73, R229, PT ;  /* 0x000000e54900720c */ /* 0x000fe40003f06270 */
[----:B------:R-:W-:Y:S02]  /*11fa0*/  FSEL R42, R2, -INF , !P4 ;  /* 0xff800000022a7808 */ /* 0x000fe40006000000 */
[----:B------:R-:W-:Y:S01]  /*11fb0*/  FSEL R2, R152, -INF , P0 ;  /* 0xff80000098027808 */ /* 0x000fe20000000000 */
[----:B------:R-:W-:Y:S02]  /*11fc0*/  IMAD.MOV.U32 R152, RZ, RZ, R165 ;  /* 0x000000ffff987224 */ /* 0x000fe400078e00a5 */
[----:B------:R-:W-:Y:S02]  /*11fd0*/  IMAD.MOV.U32 R165, RZ, RZ, R3 ;  /* 0x000000ffffa57224 */ /* 0x000fe400078e0003 */
[----:B------:R-:W-:Y:S02]  /*11fe0*/  IMAD.MOV.U32 R149, RZ, RZ, R153 ;  /* 0x000000ffff957224 */ /* 0x000fe400078e0099 */
[----:B------:R-:W-:-:S02]  /*11ff0*/  IMAD.MOV.U32 R153, RZ, RZ, R157 ;  /* 0x000000ffff997224 */ /* 0x000fc400078e009d */
[----:B------:R-:W-:Y:S01]  /*12000*/  IMAD.MOV.U32 R157, RZ, RZ, R165 ;  /* 0x000000ffff9d7224 */ /* 0x000fe200078e00a5 */
[----:B------:R-:W-:Y:S01]  /*12010*/  MOV R165, R55 ;  /* 0x0000003700a57202 */ /* 0x000fe20000000f00 */
[----:B------:R-:W-:Y:S01]  /*12020*/  IMAD.MOV.U32 R55, RZ, RZ, R64 ;  /* 0x000000ffff377224 */ /* 0x000fe200078e0040 */
[----:B------:R-:W-:Y:S02]  /*12030*/  ISETP.GE.AND P6, PT, R73, R230, PT ;  /* 0x000000e64900720c */ /* 0x000fe40003fc6270 */
[----:B------:R-:W-:Y:S01]  /*12040*/  ISETP.GE.AND P3, PT, R74, R229, PT ;  /* 0x000000e54a00720c */ /* 0x000fe20003f66270 */
[----:B--2---:R-:W-:Y:S02]  /*12050*/  IMAD.MOV.U32 R64, RZ, RZ, R66 ;  /* 0x000000ffff407224 */ /* 0x004fe400078e0042 */
[----:B------:R-:W2:Y:S01]  /*12060*/  LDL.LU R66, [R1+0xf8] ;  /* 0x0000f80001427983 */ /* 0x000ea20000300800 */
[----:B------:R-:W-:Y:S01]  /*12070*/  IMAD.MOV.U32 R3, RZ, RZ, R43 ;  /* 0x000000ffff037224 */ /* 0x000fe200078e002b */
[----:B------:R-:W-:-:S02]  /*12080*/  FSEL R43, R2, -INF , !P6 ;  /* 0xff800000022b7808 */ /* 0x000fc40007000000 */
[-C--:B------:R-:W-:Y:S02]  /*12090*/  ISETP.GE.AND P5, PT, R74, R230.reuse, PT ;  /* 0x000000e64a00720c */ /* 0x080fe40003fa6270 */
[----:B------:R-:W-:Y:S02]  /*120a0*/  FSEL R2, R53, -INF , P3 ;  /* 0xff80000035027808 */ /* 0x000fe40001800000 */
[CC--:B------:R-:W-:Y:S02]  /*120b0*/  ISETP.GE.AND P1, PT, R75.reuse, R229.reuse, PT ;  /* 0x000000e54b00720c */ /* 0x0c0fe40003f26270 */
[----:B------:R-:W-:Y:S02]  /*120c0*/  FSEL R53, R2, -INF , !P5 ;  /* 0xff80000002357808 */ /* 0x000fe40006800000 */
[----:B------:R-:W-:Y:S02]  /*120d0*/  ISETP.GE.AND P4, PT, R75, R230, PT ;  /* 0x000000e64b00720c */ /* 0x000fe40003f86270 */
[----:B------:R-:W-:Y:S01]  /*120e0*/  FSEL R2, R148, -INF , P1 ;  /* 0xff80000094027808 */ /* 0x000fe20000800000 */
[----:B------:R-:W-:Y:S01]  /*120f0*/  IMAD.MOV.U32 R148, RZ, RZ, R160 ;  /* 0x000000ffff947224 */ /* 0x000fe200078e00a0 */
[----:B------:R-:W-:Y:S01]  /*12100*/  ISETP.GE.AND P0, PT, R76, R229, PT ;  /* 0x000000e54c00720c */ /* 0x000fe20003f06270 */
[----:B------:R-:W-:-:S02]  /*12110*/  IMAD.MOV.U32 R160, RZ, RZ, R164 ;  /* 0x000000ffffa07224 */ /* 0x000fc400078e00a4 */
[----:B------:R-:W-:Y:S01]  /*12120*/  IMAD.MOV.U32 R164, RZ, RZ, R52 ;  /* 0x000000ffffa47224 */ /* 0x000fe200078e0034 */
[----:B------:R-:W-:Y:S02]  /*12130*/  FSEL R52, R2, -INF , !P4 ;  /* 0xff80000002347808 */ /* 0x000fe40006000000 */
[-C--:B------:R-:W-:Y:S02]  /*12140*/  ISETP.GE.AND P6, PT, R76, R230.reuse, PT ;  /* 0x000000e64c00720c */ /* 0x080fe40003fc6270 */
[----:B------:R-:W-:Y:S02]  /*12150*/  FSEL R2, R54, -INF , P0 ;  /* 0xff80000036027808 */ /* 0x000fe40000000000 */
[-C--:B------:R-:W-:Y:S02]  /*12160*/  ISETP.GE.AND P3, PT, R77, R229.reuse, PT ;  /* 0x000000e54d00720c */ /* 0x080fe40003f66270 */
[----:B------:R-:W-:Y:S02]  /*12170*/  FSEL R54, R2, -INF , !P6 ;  /* 0xff80000002367808 */ /* 0x000fe40007000000 */
[----:B------:R-:W-:Y:S01]  /*12180*/  FSEL R2, R149, -INF , P3 ;  /* 0xff80000095027808 */ /* 0x000fe20001800000 */
[----:B------:R-:W-:Y:S01]  /*12190*/  IMAD.MOV.U32 R149, RZ, RZ, R148 ;  /* 0x000000ffff957224 */ /* 0x000fe200078e0094 */
[----:B------:R-:W-:Y:S01]  /*121a0*/  ISETP.GE.AND P5, PT, R77, R230, PT ;  /* 0x000000e64d00720c */ /* 0x000fe20003fa6270 */
[----:B------:R-:W-:Y:S01]  /*121b0*/  IMAD.MOV.U32 R148, RZ, RZ, R157 ;  /* 0x000000ffff947224 */ /* 0x000fe200078e009d */
[----:B------:R-:W-:Y:S01]  /*121c0*/  ISETP.GE.AND P1, PT, R78, R229, PT ;  /* 0x000000e54e00720c */ /* 0x000fe20003f26270 */
[----:B------:R-:W-:-:S02]  /*121d0*/  IMAD.MOV.U32 R157, RZ, RZ, R156 ;  /* 0x000000ffff9d7224 */ /* 0x000fc400078e009c */
[----:B------:R-:W-:Y:S02]  /*121e0*/  IMAD.MOV.U32 R156, RZ, RZ, R161 ;  /* 0x000000ffff9c7224 */ /* 0x000fe400078e00a1 */
[----:B------:R-:W-:Y:S01]  /*121f0*/  IMAD.MOV.U32 R161, RZ, RZ, R55 ;  /* 0x000000ffffa17224 */ /* 0x000fe200078e0037 */
[----:B------:R-:W-:Y:S02]  /*12200*/  FSEL R55, R2, -INF , !P5 ;  /* 0xff80000002377808 */ /* 0x000fe40006800000 */
[----:B------:R-:W-:Y:S02]  /*12210*/  ISETP.GE.AND P4, PT, R78, R230, PT ;  /* 0x000000e64e00720c */ /* 0x000fe40003f86270 */
[----:B------:R-:W-:Y:S02]  /*12220*/  FSEL R2, R65, -INF , P1 ;  /* 0xff80000041027808 */ /* 0x000fe40000800000 */
[----:B------:R-:W-:Y:S02]  /*12230*/  ISETP.GE.AND P0, PT, R79, R229, PT ;  /* 0x000000e54f00720c */ /* 0x000fe40003f06270 */
[----:B------:R-:W-:-:S02]  /*12240*/  FSEL R65, R2, -INF , !P4 ;  /* 0xff80000002417808 */ /* 0x000fc40006000000 */
[-C--:B------:R-:W-:Y:S02]  /*12250*/  ISETP.GE.AND P6, PT, R79, R230.reuse, PT ;  /* 0x000000e64f00720c */ /* 0x080fe40003fc6270 */
[----:B------:R-:W-:Y:S02]  /*12260*/  FSEL R2, R149, -INF , P0 ;  /* 0xff80000095027808 */ /* 0x000fe40000000000 */
[-C--:B------:R-:W-:Y:S01]  /*12270*/  ISETP.GE.AND P3, PT, R80, R229.reuse, PT ;  /* 0x000000e55000720c */ /* 0x080fe20003f66270 */
[----:B------:R-:W-:Y:S01]  /*12280*/  IMAD.MOV.U32 R149, RZ, RZ, R64 ;  /* 0x000000ffff957224 */ /* 0x000fe200078e0040 */
[----:B------:R-:W-:Y:S02]  /*12290*/  FSEL R64, R2, -INF , !P6 ;  /* 0xff80000002407808 */ /* 0x000fe40007000000 */
[----:B------:R-:W-:Y:S02]  /*122a0*/  ISETP.GE.AND P5, PT, R80, R230, PT ;  /* 0x000000e65000720c */ /* 0x000fe40003fa6270 */
[----:B------:R-:W-:-:S02]  /*122b0*/  ISETP.GE.AND P1, PT, R82, R229, PT ;  /* 0x000000e55200720c */ /* 0x000fc40003f26270 */
[-C--:B------:R-:W-:Y:S02]  /*122c0*/  ISETP.GE.AND P4, PT, R82, R230.reuse, PT ;  /* 0x000000e65200720c */ /* 0x080fe40003f86270 */
[C---:B------:R-:W-:Y:S02]  /*122d0*/  ISETP.GE.AND P0, PT, R83.reuse, R229, PT ;  /* 0x000000e55300720c */ /* 0x040fe40003f06270 */
[----:B------:R-:W-:Y:S02]  /*122e0*/  ISETP.GE.AND P6, PT, R83, R230, PT ;  /* 0x000000e65300720c */ /* 0x000fe40003fc6270 */
[----:B------:R-:W-:Y:S01]  /*122f0*/  MOV R144, R196 ;  /* 0x000000c400907202 */ /* 0x000fe20000000f00 */
[----:B------:R-:W-:Y:S02]  /*12300*/  IMAD.MOV.U32 R141, RZ, RZ, R209 ;  /* 0x000000ffff8d7224 */ /* 0x000fe400078e00d1 */
[----:B------:R-:W-:Y:S02]  /*12310*/  IMAD.MOV.U32 R145, RZ, RZ, R205 ;  /* 0x000000ffff917224 */ /* 0x000fe400078e00cd */
[----:B------:R-:W-:-:S02]  /*12320*/  IMAD.MOV.U32 R70, RZ, RZ, R208 ;  /* 0x000000ffff467224 */ /* 0x000fc400078e00d0 */
[----:B------:R-:W-:Y:S01]  /*12330*/  IMAD.MOV.U32 R140, RZ, RZ, R204 ;  /* 0x000000ffff8c7224 */ /* 0x000fe200078e00cc */
[----:B--2---:R-:W-:-:S04]  /*12340*/  FSEL R2, R66, -INF , P3 ;  /* 0xff80000042027808 */ /* 0x004fc80001800000 */
[----:B------:R-:W-:Y:S02]  /*12350*/  FSEL R66, R2, -INF , !P5 ;  /* 0xff80000002427808 */ /* 0x000fe40006800000 */
[----:B------:R-:W-:Y:S01]  /*12360*/  FSEL R2, R148, -INF , P1 ;  /* 0xff80000094027808 */ /* 0x000fe20000800000 */
[----:B------:R-:W-:Y:S02]  /*12370*/  IMAD.MOV.U32 R148, RZ, RZ, R153 ;  /* 0x000000ffff947224 */ /* 0x000fe400078e0099 */
[----:B------:R-:W-:Y:S02]  /*12380*/  IMAD.MOV.U32 R153, RZ, RZ, R152 ;  /* 0x000000ffff997224 */ /* 0x000fe400078e0098 */
[----:B-----5:R-:W-:Y:S01]  /*12390*/  IMAD.MOV.U32 R152, RZ, RZ, R67 ;  /* 0x000000ffff987224 */ /* 0x020fe200078e0043 */
[----:B------:R-:W-:Y:S02]  /*123a0*/  FSEL R67, R2, -INF , !P4 ;  /* 0xff80000002437808 */ /* 0x000fe40006000000 */
[----:B------:R-:W-:-:S02]  /*123b0*/  FSEL R2, R149, -INF , P0 ;  /* 0xff80000095027808 */ /* 0x000fc40000000000 */
[CC--:B------:R-:W-:Y:S02]  /*123c0*/  ISETP.GE.AND P3, PT, R85.reuse, R229.reuse, PT ;  /* 0x000000e55500720c */ /* 0x0c0fe40003f66270 */
[----:B------:R-:W-:Y:S02]  /*123d0*/  ISETP.GE.AND P1, PT, R86, R229, PT ;  /* 0x000000e55600720c */ /* 0x000fe40003f26270 */
[----:B------:R-:W-:Y:S02]  /*123e0*/  FSEL R73, R2, -INF , !P6 ;  /* 0xff80000002497808 */ /* 0x000fe40007000000 */
[-C--:B------:R-:W-:Y:S02]  /*123f0*/  ISETP.GE.AND P5, PT, R85, R230.reuse, PT ;  /* 0x000000e65500720c */ /* 0x080fe40003fa6270 */
[----:B------:R-:W-:Y:S02]  /*12400*/  ISETP.GE.AND P4, PT, R86, R230, PT ;  /* 0x000000e65600720c */ /* 0x000fe40003f86270 */
[----:B------:R-:W-:-:S02]  /*12410*/  FSEL R3, R3, -INF , P3 ;  /* 0xff80000003037808 */ /* 0x000fc40001800000 */
[----:B------:R-:W-:Y:S02]  /*12420*/  FSEL R2, R148, -INF , P1 ;  /* 0xff80000094027808 */ /* 0x000fe40000800000 */
[-C--:B------:R-:W-:Y:S02]  /*12430*/  ISETP.GE.AND P0, PT, R87, R229.reuse, PT ;  /* 0x000000e55700720c */ /* 0x080fe40003f06270 */
[----:B------:R-:W-:Y:S02]  /*12440*/  ISETP.GE.AND P3, PT, R91, R229, PT ;  /* 0x000000e55b00720c */ /* 0x000fe40003f66270 */
[----:B------:R-:W-:Y:S02]  /*12450*/  FSEL R72, R3, -INF , !P5 ;  /* 0xff80000003487808 */ /* 0x000fe40006800000 */
[----:B------:R-:W-:Y:S02]  /*12460*/  FSEL R74, R2, -INF , !P4 ;  /* 0xff800000024a7808 */ /* 0x000fe40006000000 */
[----:B------:R-:W-:-:S02]  /*12470*/  ISETP.GE.AND P5, PT, R91, R230, PT ;  /* 0x000000e65b00720c */ /* 0x000fc40003fa6270 */
[----:B------:R-:W-:Y:S02]  /*12480*/  FSEL R3, R153, -INF , P0 ;  /* 0xff80000099037808 */ /* 0x000fe40000000000 */
[----:B------:R-:W-:Y:S02]  /*12490*/  FSEL R2, R152, -INF , P3 ;  /* 0xff80000098027808 */ /* 0x000fe40001800000 */
[-C--:B------:R-:W-:Y:S02]  /*124a0*/  ISETP.GE.AND P1, PT, R90, R229.reuse, PT ;  /* 0x000000e55a00720c */ /* 0x080fe40003f26270 */
[----:B------:R-:W-:Y:S02]  /*124b0*/  ISETP.GE.AND P0, PT, R92, R229, PT ;  /* 0x000000e55c00720c */ /* 0x000fe40003f06270 */
[----:B------:R-:W-:Y:S02]  /*124c0*/  FSEL R77, R2, -INF , !P5 ;  /* 0xff800000024d7808 */ /* 0x000fe40006800000 */
[----:B------:R-:W-:-:S02]  /*124d0*/  ISETP.GE.AND P6, PT, R87, R230, PT ;  /* 0x000000e65700720c */ /* 0x000fc40003fc6270 */
        /* <DEDUP_REMOVED lines=8> */
[----:B------:R-:W-:Y:S02]  /*12560*/  FSEL R78, R2, -INF , !P3 ;  /* 0xff800000024e7808 */ /* 0x000fe40005800000 */
[----:B------:R-:W-:Y:S02]  /*12570*/  ISETP.GE.AND P4, PT, R95, R230, PT ;  /* 0x000000e65f00720c */ /* 0x000fe40003f86270 */
[----:B------:R-:W-:Y:S02]  /*12580*/  FSEL R3, R156, -INF , P1 ;  /* 0xff8000009c037808 */ /* 0x000fe40000800000 */
[----:B------:R-:W-:-:S02]  /*12590*/  FSEL R2, R161, -INF , P5 ;  /* 0xff800000a1027808 */ /* 0x000fc40002800000 */
[-C--:B------:R-:W-:Y:S02]  /*125a0*/  ISETP.GE.AND P0, PT, R94, R229.reuse, PT ;  /* 0x000000e55e00720c */ /* 0x080fe40003f06270 */
[----:B------:R-:W-:Y:S02]  /*125b0*/  ISETP.GE.AND P1, PT, R96, R229, PT ;  /* 0x000000e56000720c */ /* 0x000fe40003f26270 */
[----:B------:R-:W-:Y:S02]  /*125c0*/  FSEL R83, R2, -INF , !P4 ;  /* 0xff80000002537808 */ /* 0x000fe40006000000 */
[-C--:B------:R-:W-:Y:S02]  /*125d0*/  ISETP.GE.AND P6, PT, R93, R230.reuse, PT ;  /* 0x000000e65d00720c */ /* 0x080fe40003fc6270 */
[-C--:B------:R-:W-:Y:S02]  /*125e0*/  ISETP.GE.AND P3, PT, R94, R230.reuse, PT ;  /* 0x000000e65e00720c */ /* 0x080fe40003f66270 */
[----:B------:R-:W-:-:S02]  /*125f0*/  ISETP.GE.AND P5, PT, R96, R230, PT ;  /* 0x000000e66000720c */ /* 0x000fc40003fa6270 */
[----:B------:R-:W-:Y:S02]  /*12600*/  FSEL R4, R160, -INF , P0 ;  /* 0xff800000a0047808 */ /* 0x000fe40000000000 */
[----:B------:R-:W-:Y:S02]  /*12610*/  FSEL R2, R165, -INF , P1 ;  /* 0xff800000a5027808 */ /* 0x000fe40000800000 */
[-C--:B------:R-:W-:Y:S02]  /*12620*/  ISETP.GE.AND P0, PT, R97, R229.reuse, PT ;  /* 0x000000e56100720c */ /* 0x080fe40003f06270 */
[----:B------:R-:W-:Y:S02]  /*12630*/  ISETP.GE.AND P4, PT, R99, R229, PT ;  /* 0x000000e56300720c */ /* 0x000fe40003f86270 */
[----:B------:R-:W-:Y:S02]  /*12640*/  FSEL R79, R3, -INF , !P6 ;  /* 0xff800000034f7808 */ /* 0x000fe40007000000 */
[----:B------:R-:W-:-:S02]  /*12650*/  FSEL R82, R4, -INF , !P3 ;  /* 0xff80000004527808 */ /* 0x000fc40005800000 */
[----:B------:R-:W-:Y:S02]  /*12660*/  FSEL R85, R2, -INF , !P5 ;  /* 0xff80000002557808 */ /* 0x000fe40006800000 */
[----:B------:R-:W-:Y:S02]  /*12670*/  ISETP.GE.AND P3, PT, R99, R230, PT ;  /* 0x000000e66300720c */ /* 0x000fe40003f66270 */
[----:B------:R-:W-:Y:S02]  /*12680*/  FSEL R3, R164, -INF , P0 ;  /* 0xff800000a4037808 */ /* 0x000fe40000000000 */
[----:B------:R-:W-:Y:S02]  /*12690*/  FSEL R2, R15, -INF , P4 ;  /* 0xff8000000f027808 */ /* 0x000fe40002000000 */
[-C--:B------:R-:W-:Y:S02]  /*126a0*/  ISETP.GE.AND P1, PT, R98, R229.reuse, PT ;  /* 0x000000e56200720c */ /* 0x080fe40003f26270 */
[----:B------:R-:W-:-:S02]  /*126b0*/  ISETP.GE.AND P0, PT, R100, R229, PT ;  /* 0x000000e56400720c */ /* 0x000fc40003f06270 */
[----:B------:R-:W-:Y:S02]  /*126c0*/  FSEL R90, R2, -INF , !P3 ;  /* 0xff800000025a7808 */ /* 0x000fe40005800000 */
[-C--:B------:R-:W-:Y:S02]  /*126d0*/  ISETP.GE.AND P6, PT, R97, R230.reuse, PT ;  /* 0x000000e66100720c */ /* 0x080fe40003fc6270 */
[-C--:B------:R-:W-:Y:S02]  /*126e0*/  ISETP.GE.AND P5, PT, R98, R230.reuse, PT ;  /* 0x000000e66200720c */ /* 0x080fe40003fa6270 */
[----:B------:R-:W-:Y:S02]  /*126f0*/  ISETP.GE.AND P4, PT, R100, R230, PT ;  /* 0x000000e66400720c */ /* 0x000fe40003f86270 */
[----:B----4-:R-:W-:Y:S02]  /*12700*/  FSEL R4, R6, -INF , P1 ;  /* 0xff80000006047808 */ /* 0x010fe40000800000 */
[----:B------:R-:W-:-:S02]  /*12710*/  FSEL R2, R12, -INF , P0 ;  /* 0xff8000000c027808 */ /* 0x000fc40000000000 */
[-C--:B------:R-:W-:Y:S02]  /*12720*/  ISETP.GE.AND P1, PT, R101, R229.reuse, PT ;  /* 0x000000e56500720c */ /* 0x080fe40003f26270 */
[----:B------:R-:W-:Y:S02]  /*12730*/  ISETP.GE.AND P3, PT, R103, R229, PT ;  /* 0x000000e56700720c */ /* 0x000fe40003f66270 */
[----:B------:R-:W-:Y:S02]  /*12740*/  FSEL R86, R3, -INF , !P6 ;  /* 0xff80000003567808 */ /* 0x000fe40007000000 */
        /* <DEDUP_REMOVED lines=11> */
[----:B---3--:R-:W-:Y:S02]  /*12800*/  FSEL R4, R17, -INF , P0 ;  /* 0xff80000011047808 */ /* 0x008fe40000000000 */
[----:B------:R-:W-:Y:S02]  /*12810*/  FSEL R2, R18, -INF , P1 ;  /* 0xff80000012027808 */ /* 0x000fe40000800000 */
[-C--:B------:R-:W-:Y:S02]  /*12820*/  ISETP.GE.AND P0, PT, R105, R229.reuse, PT ;  /* 0x000000e56900720c */ /* 0x080fe40003f06270 */
[----:B------:R-:W-:-:S02]  /*12830*/  ISETP.GE.AND P5, PT, R107, R229, PT ;  /* 0x000000e56b00720c */ /* 0x000fc40003fa6270 */
[----:B------:R-:W-:Y:S02]  /*12840*/  FSEL R92, R3, -INF , !P6 ;  /* 0xff800000035c7808 */ /* 0x000fe40007000000 */
[----:B------:R-:W-:Y:S02]  /*12850*/  FSEL R93, R4, -INF , !P4 ;  /* 0xff800000045d7808 */ /* 0x000fe40006000000 */
[----:B------:R-:W-:Y:S02]  /*12860*/  FSEL R95, R2, -INF , !P3 ;  /* 0xff800000025f7808 */ /* 0x000fe40005800000 */
[-C--:B------:R-:W-:Y:S02]  /*12870*/  ISETP.GE.AND P4, PT, R107, R230.reuse, PT ;  /* 0x000000e66b00720c */ /* 0x080fe40003f86270 */
[----:B------:R-:W-:Y:S02]  /*12880*/  FSEL R3, R19, -INF , P0 ;  /* 0xff80000013037808 */ /* 0x000fe40000000000 */
[----:B------:R-:W-:Y:S01]  /*12890*/  FSEL R2, R21, -INF , P5 ;  /* 0xff80000015027808 */ /* 0x000fe20002800000 */
[----:B------:R-:W-:Y:S01]  /*128a0*/  IMAD.MOV.U32 R152, RZ, RZ, R185 ;  /* 0x000000ffff987224 */ /* 0x000fe200078e00b9 */
[-C--:B------:R-:W-:Y:S01]  /*128b0*/  ISETP.GE.AND P1, PT, R106, R229.reuse, PT ;  /* 0x000000e56a00720c */ /* 0x080fe20003f26270 */
[----:B------:R-:W-:Y:S01]  /*128c0*/  IMAD.MOV.U32 R148, RZ, RZ, R193 ;  /* 0x000000ffff947224 */ /* 0x000fe200078e00c1 */
        /* <DEDUP_REMOVED lines=8> */
[----:B------:R-:W-:Y:S01]  /*12950*/  FSEL R4, R26, -INF , P1 ;  /* 0xff8000001a047808 */ /* 0x000fe20000800000 */
[----:B------:R-:W-:Y:S01]  /*12960*/  LDSM.16.MT88.4 R12, [R220+0xa000] ;  /* 0x00a00000dc0c783b */ /* 0x000fe20000004200 */
[----:B------:R-:W-:-:S02]  /*12970*/  FSEL R2, R250, -INF , P0 ;  /* 0xff800000fa027808 */ /* 0x000fc40000000000 */
[C---:B------:R-:W-:Y:S01]  /*12980*/  ISETP.GE.AND P4, PT, R111.reuse, R229, PT ;  /* 0x000000e56f00720c */ /* 0x040fe20003f86270 */
[----:B------:R-:W-:Y:S01]  /*12990*/  IMAD.MOV.U32 R164, RZ, RZ, R38 ;  /* 0x000000ffffa47224 */ /* 0x000fe200078e0026 */
[----:B------:R-:W-:Y:S01]  /*129a0*/  FSEL R97, R4, -INF , !P3 ;  /* 0xff80000004617808 */ /* 0x000fe20005800000 */
[----:B------:R-:W-:Y:S01]  /*129b0*/  IMAD.MOV.U32 R165, RZ, RZ, R39 ;  /* 0x000000ffffa57224 */ /* 0x000fe200078e0027 */
[----:B------:R-:W-:Y:S01]  /*129c0*/  FSEL R102, R2, -INF , !P5 ;  /* 0xff80000002667808 */ /* 0x000fe20006800000 */
[----:B------:R-:W-:Y:S01]  /*129d0*/  IMAD.MOV.U32 R161, RZ, RZ, R46 ;  /* 0x000000ffffa17224 */ /* 0x000fe200078e002e */
[----:B------:R-:W-:Y:S01]  /*129e0*/  ISETP.GE.AND P3, PT, R111, R230, PT ;  /* 0x000000e66f00720c */ /* 0x000fe20003f66270 */
[----:B------:R-:W-:Y:S01]  /*129f0*/  IMAD.MOV.U32 R156, RZ, RZ, R47 ;  /* 0x000000ffff9c7224 */ /* 0x000fe200078e002f */
[----:B------:R-:W-:Y:S01]  /*12a00*/  FSEL R2, R246, -INF , P4 ;  /* 0xff800000f6027808 */ /* 0x000fe20002000000 */
[----:B------:R-:W-:Y:S03]  /*12a10*/  LDSM.16.MT88.4 R16, [R89+0xa000] ;  /* 0x00a000005910783b */ /* 0x000fe60000004200 */
[----:B------:R-:W-:-:S02]  /*12a20*/  FSEL R185, R2, -INF , !P3 ;  /* 0xff80000002b97808 */ /* 0x000fc40005800000 */
        /* <DEDUP_REMOVED lines=14> */
[----:B------:R-:W-:Y:S02]  /*12b10*/  ISETP.GE.AND P1, PT, R109, R229, PT ;  /* 0x000000e56d00720c */ /* 0x000fe40003f26270 */
[----:B------:R-:W-:Y:S02]  /*12b20*/  FSEL R96, R3, -INF , !P6 ;  /* 0xff80000003607808 */ /* 0x000fe40007000000 */
[----:B------:R-:W-:-:S02]  /*12b30*/  FMNMX3.FTZ R2, R2, R90, R87, !PT ;  /* 0x0000005a02027276 */ /* 0x000fc40007810057 */
[----:B------:R-:W-:Y:S02]  /*12b40*/  ISETP.GE.AND P6, PT, R109, R230, PT ;  /* 0x000000e66d00720c */ /* 0x000fe40003fc6270 */
[----:B------:R-:W-:Y:S02]  /*12b50*/  FSEL R3, R251, -INF , P1 ;  /* 0xff800000fb037808 */ /* 0x000fe40000800000 */
[-C--:B------:R-:W-:Y:S02]  /*12b60*/  ISETP.GE.AND P0, PT, R110, R229.reuse, PT ;  /* 0x000000e56e00720c */ /* 0x080fe40003f06270 */
[----:B------:R-:W-:Y:S02]  /*12b70*/  ISETP.GE.AND P1, PT, R112, R229, PT ;  /* 0x000000e57000720c */ /* 0x000fe40003f26270 */
[----:B------:R-:W-:Y:S02]  /*12b80*/  FMNMX3.FTZ R2, R2, R91, R92, !PT ;  /* 0x0000005b02027276 */ /* 0x000fe4000781005c */
[----:B------:R-:W-:-:S02]  /*12b90*/  FSEL R100, R3, -INF , !P6 ;  /* 0xff80000003647808 */ /* 0x000fc40007000000 */
[-C--:B------:R-:W-:Y:S02]  /*12ba0*/  ISETP.GE.AND P5, PT, R110, R230.reuse, PT ;  /* 0x000000e66e00720c */ /* 0x080fe40003fa6270 */
[----:B------:R-:W-:Y:S02]  /*12bb0*/  ISETP.GE.AND P4, PT, R112, R230, PT ;  /* 0x000000e67000720c */ /* 0x000fe40003f86270 */
[----:B------:R-:W-:Y:S02]  /*12bc0*/  FSEL R4, R247, -INF , P0 ;  /* 0xff800000f7047808 */ /* 0x000fe40000000000 */
[----:B------:R-:W-:Y:S02]  /*12bd0*/  FSEL R3, R242, -INF , P1 ;  /* 0xff800000f2037808 */ /* 0x000fe40000800000 */
[-C--:B------:R-:W-:Y:S02]  /*12be0*/  ISETP.GE.AND P0, PT, R113, R229.reuse, PT ;  /* 0x000000e57100720c */ /* 0x080fe40003f06270 */
[----:B------:R-:W-:-:S02]  /*12bf0*/  ISETP.GE.AND P3, PT, R114, R229, PT ;  /* 0x000000e57200720c */ /* 0x000fc40003f66270 */
[----:B------:R-:W-:Y:S02]  /*12c00*/  FMNMX3.FTZ R2, R2, R94, R93, !PT ;  /* 0x0000005e02027276 */ /* 0x000fe4000781005d */
[----:B------:R-:W-:Y:S02]  /*12c10*/  FSEL R104, R4, -INF , !P5 ;  /* 0xff80000004687808 */ /* 0x000fe40006800000 */
[----:B------:R-:W-:Y:S02]  /*12c20*/  FSEL R193, R3, -INF , !P4 ;  /* 0xff80000003c17808 */ /* 0x000fe40006000000 */
[-C--:B------:R-:W-:Y:S02]  /*12c30*/  ISETP.GE.AND P6, PT, R113, R230.reuse, PT ;  /* 0x000000e67100720c */ /* 0x080fe40003fc6270 */
[----:B------:R-:W-:Y:S02]  /*12c40*/  ISETP.GE.AND P5, PT, R114, R230, PT ;  /* 0x000000e67200720c */ /* 0x000fe40003fa6270 */
[----:B------:R-:W-:-:S02]  /*12c50*/  FSEL R3, R243, -INF , P0 ;  /* 0xff800000f3037808 */ /* 0x000fc40000000000 */
[----:B------:R-:W-:Y:S02]  /*12c60*/  FSEL R4, R238, -INF , P3 ;  /* 0xff800000ee047808 */ /* 0x000fe40001800000 */
[-C--:B------:R-:W-:Y:S02]  /*12c70*/  ISETP.GE.AND P1, PT, R115, R229.reuse, PT ;  /* 0x000000e57300720c */ /* 0x080fe40003f26270 */
[----:B------:R-:W-:Y:S02]  /*12c80*/  ISETP.GE.AND P0, PT, R116, R229, PT ;  /* 0x000000e57400720c */ /* 0x000fe40003f06270 */
[----:B------:R-:W-:Y:S02]  /*12c90*/  FMNMX3.FTZ R2, R2, R95, R96, !PT ;  /* 0x0000005f02027276 */ /* 0x000fe40007810060 */
[----:B------:R-:W-:Y:S02]  /*12ca0*/  FSEL R192, R3, -INF , !P6 ;  /* 0xff80000003c07808 */ /* 0x000fe40007000000 */
[----:B------:R-:W-:-:S02]  /*12cb0*/  FSEL R196, R4, -INF , !P5 ;  /* 0xff80000004c47808 */ /* 0x000fc40006800000 */
[-C--:B------:R-:W-:Y:S02]  /*12cc0*/  ISETP.GE.AND P4, PT, R115, R230.reuse, PT ;  /* 0x000000e67300720c */ /* 0x080fe40003f86270 */
[----:B------:R-:W-:Y:S02]  /*12cd0*/  ISETP.GE.AND P6, PT, R116, R230, PT ;  /* 0x000000e67400720c */ /* 0x000fe40003fc6270 */
[----:B------:R-:W-:Y:S02]  /*12ce0*/  FSEL R4, R239, -INF , P1 ;  /* 0xff800000ef047808 */ /* 0x000fe40000800000 */
[----:B------:R-:W-:Y:S02]  /*12cf0*/  FSEL R3, R218, -INF , P0 ;  /* 0xff800000da037808 */ /* 0x000fe40000000000 */
[----:B------:R-:W-:Y:S02]  /*12d00*/  FMNMX3.FTZ R2, R2, R99, R97, !PT ;  /* 0x0000006302027276 */ /* 0x000fe40007810061 */
[----:B------:R-:W-:-:S02]  /*12d10*/  ISETP.GE.AND P3, PT, R117, R229, PT ;  /* 0x000000e57500720c */ /* 0x000fc40003f66270 */
[----:B------:R-:W-:Y:S02]  /*12d20*/  ISETP.GE.AND P1, PT, R118, R229, PT ;  /* 0x000000e57600720c */ /* 0x000fe40003f26270 */
[----:B------:R-:W-:Y:S02]  /*12d30*/  FSEL R189, R4, -INF , !P4 ;  /* 0xff80000004bd7808 */ /* 0x000fe40006000000 */
[----:B------:R-:W-:Y:S02]  /*12d40*/  FSEL R209, R3, -INF , !P6 ;  /* 0xff80000003d17808 */ /* 0x000fe40007000000 */
[----:B------:R-:W-:Y:S02]  /*12d50*/  FMNMX3.FTZ R2, R2, R102, R100, !PT ;  /* 0x0000006602027276 */ /* 0x000fe40007810064 */
[-C--:B------:R-:W-:Y:S02]  /*12d60*/  ISETP.GE.AND P5, PT, R117, R230.reuse, PT ;  /* 0x000000e67500720c */ /* 0x080fe40003fa6270 */
[----:B------:R-:W-:-:S02]  /*12d70*/  ISETP.GE.AND P4, PT, R118, R230, PT ;  /* 0x000000e67600720c */ /* 0x000fc40003f86270 */
[----:B------:R-:W-:Y:S02]  /*12d80*/  FSEL R4, R219, -INF , P3 ;  /* 0xff800000db047808 */ /* 0x000fe40001800000 */
[----:B------:R-:W-:Y:S02]  /*12d90*/  FSEL R3, R214, -INF , P1 ;  /* 0xff800000d6037808 */ /* 0x000fe40000800000 */
[-C--:B------:R-:W-:Y:S02]  /*12da0*/  ISETP.GE.AND P0, PT, R119, R229.reuse, PT ;  /* 0x000000e57700720c */ /* 0x080fe40003f06270 */
[----:B------:R-:W-:Y:S02]  /*12db0*/  ISETP.GE.AND P3, PT, R120, R229, PT ;  /* 0x000000e57800720c */ /* 0x000fe40003f66270 */
[----:B------:R-:W-:Y:S02]  /*12dc0*/  FMNMX3.FTZ R2, R2, R185, R104, !PT ;  /* 0x000000b902027276 */ /* 0x000fe40007810068 */
[----:B------:R-:W-:-:S02]  /*12dd0*/  FSEL R208, R4, -INF , !P5 ;  /* 0xff80000004d07808 */ /* 0x000fc40006800000 */
[----:B------:R-:W-:Y:S02]  /*12de0*/  FSEL R205, R3, -INF , !P4 ;  /* 0xff80000003cd7808 */ /* 0x000fe40006000000 */
[-C--:B------:R-:W-:Y:S02]  /*12df0*/  ISETP.GE.AND P6, PT, R119, R230.reuse, PT ;  /* 0x000000e67700720c */ /* 0x080fe40003fc6270 */
[----:B------:R-:W-:Y:S02]  /*12e00*/  ISETP.GE.AND P5, PT, R120, R230, PT ;  /* 0x000000e67800720c */ /* 0x000fe40003fa6270 */
[----:B------:R-:W-:Y:S02]  /*12e10*/  FSEL R3, R215, -INF , P0 ;  /* 0xff800000d7037808 */ /* 0x000fe40000000000 */
[----:B------:R-:W-:Y:S02]  /*12e20*/  FSEL R4, R210, -INF , P3 ;  /* 0xff800000d2047808 */ /* 0x000fe40001800000 */
[----:B------:R-:W-:-:S02]  /*12e30*/  ISETP.GE.AND P1, PT, R121, R229, PT ;  /* 0x000000e57900720c */ /* 0x000fc40003f26270 */
[----:B------:R-:W-:Y:S02]  /*12e40*/  ISETP.GE.AND P0, PT, R122, R229, PT ;  /* 0x000000e57a00720c */ /* 0x000fe40003f06270 */
[----:B------:R-:W-:Y:S02]  /*12e50*/  FMNMX3.FTZ R2, R2, R193, R192, !PT ;  /* 0x000000c102027276 */ /* 0x000fe400078100c0 */
[----:B------:R-:W-:Y:S02]  /*12e60*/  FSEL R204, R3, -INF , !P6 ;  /* 0xff80000003cc7808 */ /* 0x000fe40007000000 */
[----:B------:R-:W-:Y:S02]  /*12e70*/  FSEL R210, R4, -INF , !P5 ;  /* 0xff80000004d27808 */ /* 0x000fe40006800000 */
        /* <DEDUP_REMOVED lines=13> */
[----:B------:R-:W-:-:S02]  /*12f50*/  FMNMX3.FTZ R2, R2, R209, R208, !PT ;  /* 0x000000d102027276 */ /* 0x000fc400078100d0 */
[-C--:B------:R-:W-:Y:S02]  /*12f60*/  ISETP.GE.AND P0, PT, R126, R229.reuse, PT ;  /* 0x000000e57e00720c */ /* 0x080fe40003f06270 */
[----:B------:R-:W-:Y:S02]  /*12f70*/  ISETP.GE.AND P3, PT, R127, R229, PT ;  /* 0x000000e57f00720c */ /* 0x000fe40003f66270 */
[----:B------:R-:W-:Y:S02]  /*12f80*/  FSEL R202, R4, -INF , !P5 ;  /* 0xff80000004ca7808 */ /* 0x000fe40006800000 */
[----:B------:R-:W-:Y:S02]  /*12f90*/  FSEL R207, R3, -INF , !P4 ;  /* 0xff80000003cf7808 */ /* 0x000fe40006000000 */
[----:B------:R-:W-:Y:S02]  /*12fa0*/  FMNMX3.FTZ R2, R2, R205, R204, !PT ;  /* 0x000000cd02027276 */ /* 0x000fe400078100cc */
[----:B------:R-:W-:-:S02]  /*12fb0*/  ISETP.GE.AND P6, PT, R126, R230, PT ;  /* 0x000000e67e00720c */ /* 0x000fc40003fc6270 */
[----:B------:R-:W-:Y:S02]  /*12fc0*/  ISETP.GE.AND P5, PT, R127, R230, PT ;  /* 0x000000e67f00720c */ /* 0x000fe40003fa6270 */
[----:B------:R-:W-:Y:S02]  /*12fd0*/  FSEL R3, R203, -INF , P0 ;  /* 0xff800000cb037808 */ /* 0x000fe40000000000 */
[----:B------:R-:W-:Y:S02]  /*12fe0*/  FSEL R4, R198, -INF , P3 ;  /* 0xff800000c6047808 */ /* 0x000fe40001800000 */
[-C--:B------:R-:W-:Y:S02]  /*12ff0*/  ISETP.GE.AND P1, PT, R128, R229.reuse, PT ;  /* 0x000000e58000720c */ /* 0x080fe40003f26270 */
[----:B------:R-:W-:Y:S02]  /*13000*/  ISETP.GE.AND P0, PT, R130, R229, PT ;  /* 0x000000e58200720c */ /* 0x000fe40003f06270 */
[----:B------:R-:W-:-:S02]  /*13010*/  FMNMX3.FTZ R2, R2, R210, R211, !PT ;  /* 0x000000d202027276 */ /* 0x000fc400078100d3 */
[----:B------:R-:W-:Y:S02]  /*13020*/  FSEL R198, R3, -INF , !P6 ;  /* 0xff80000003c67808 */ /* 0x000fe40007000000 */
[----:B------:R-:W-:Y:S02]  /*13030*/  FSEL R203, R4, -INF , !P5 ;  /* 0xff80000004cb7808 */ /* 0x000fe40006800000 */
[-C--:B------:R-:W-:Y:S02]  /*13040*/  ISETP.GE.AND P4, PT, R128, R230.reuse, PT ;  /* 0x000000e68000720c */ /* 0x080fe40003f86270 */
[----:B------:R-:W-:Y:S02]  /*13050*/  ISETP.GE.AND P6, PT, R130, R230, PT ;  /* 0x000000e68200720c */ /* 0x000fe40003fc6270 */
[----:B------:R-:W-:Y:S02]  /*13060*/  FSEL R4, R199, -INF , P1 ;  /* 0xff800000c7047808 */ /* 0x000fe40000800000 */
[----:B------:R-:W-:-:S02]  /*13070*/  FSEL R3, R194, -INF , P0 ;  /* 0xff800000c2037808 */ /* 0x000fc40000000000 */
[-C--:B------:R-:W-:Y:S02]  /*13080*/  ISETP.GE.AND P1, PT, R168, R229.reuse, PT ;  /* 0x000000e5a800720c */ /* 0x080fe40003f26270 */
[----:B------:R-:W-:Y:S02]  /*13090*/  ISETP.GE.AND P3, PT, R131, R229, PT ;  /* 0x000000e58300720c */ /* 0x000fe40003f66270 */
[----:B------:R-:W-:Y:S02]  /*130a0*/  FMNMX3.FTZ R2, R2, R206, R202, !PT ;  /* 0x000000ce02027276 */ /* 0x000fe400078100ca */
[----:B------:R-:W-:Y:S02]  /*130b0*/  FSEL R194, R4, -INF , !P4 ;  /* 0xff80000004c27808 */ /* 0x000fe40006000000 */
[----:B------:R-:W-:Y:S02]  /*130c0*/  FSEL R199, R3, -INF , !P6 ;  /* 0xff80000003c77808 */ /* 0x000fe40007000000 */
[----:B------:R-:W-:-:S02]  /*130d0*/  ISETP.GE.AND P4, PT, R168, R230, PT ;  /* 0x000000e6a800720c */ /* 0x000fc40003f86270 */
[----:B------:R-:W-:Y:S02]  /*130e0*/  FSEL R3, R190, -INF , P1 ;  /* 0xff800000be037808 */ /* 0x000fe40000800000 */
[----:B------:R-:W-:Y:S02]  /*130f0*/  ISETP.GE.AND P5, PT, R131, R230, PT ;  /* 0x000000e68300720c */ /* 0x000fe40003fa6270 */
[----:B------:R-:W-:Y:S02]  /*13100*/  ISETP.GE.AND P0, PT, R169, R229, PT ;  /* 0x000000e5a900720c */ /* 0x000fe40003f06270 */
[----:B------:R-:W-:Y:S02]  /*13110*/  FSEL R4, R195, -INF , P3 ;  /* 0xff800000c3047808 */ /* 0x000fe40001800000 */
[----:B------:R-:W-:Y:S02]  /*13120*/  FMNMX3.FTZ R2, R2, R207, R198, !PT ;  /* 0x000000cf02027276 */ /* 0x000fe400078100c6 */
[----:B------:R-:W-:-:S02]  /*13130*/  ISETP.GE.AND P1, PT, R171, R229, PT ;  /* 0x000000e5ab00720c */ /* 0x000fc40003f26270 */
[----:B------:R-:W-:Y:S02]  /*13140*/  ISETP.GE.AND P3, PT, R170, R229, PT ;  /* 0x000000e5aa00720c */ /* 0x000fe40003f66270 */
[----:B------:R-:W-:Y:S02]  /*13150*/  FSEL R195, R3, -INF , !P4 ;  /* 0xff80000003c37808 */ /* 0x000fe40006000000 */
[----:B------:R-:W-:Y:S02]  /*13160*/  ISETP.GE.AND P6, PT, R169, R230, PT ;  /* 0x000000e6a900720c */ /* 0x000fe40003fc6270 */
[----:B------:R-:W-:Y:S02]  /*13170*/  FSEL R190, R4, -INF , !P5 ;  /* 0xff80000004be7808 */ /* 0x000fe40006800000 */
[----:B------:R-:W-:Y:S02]  /*13180*/  FSEL R3, R191, -INF , P0 ;  /* 0xff800000bf037808 */ /* 0x000fe40000000000 */
[----:B------:R-:W-:-:S02]  /*13190*/  FMNMX3.FTZ R2, R2, R203, R194, !PT ;  /* 0x000000cb02027276 */ /* 0x000fc400078100c2 */
[----:B------:R-:W-:Y:S02]  /*131a0*/  FSEL R5, R187, -INF , P1 ;  /* 0xff800000bb057808 */ /* 0x000fe40000800000 */
[-C--:B------:R-:W-:Y:S02]  /*131b0*/  ISETP.GE.AND P0, PT, R172, R229.reuse, PT ;  /* 0x000000e5ac00720c */ /* 0x080fe40003f06270 */
[----:B------:R-:W-:Y:S02]  /*131c0*/  FSEL R6, R186, -INF , P3 ;  /* 0xff800000ba067808 */ /* 0x000fe40001800000 */
[----:B------:R-:W-:Y:S02]  /*131d0*/  ISETP.GE.AND P1, PT, R173, R229, PT ;  /* 0x000000e5ad00720c */ /* 0x000fe40003f26270 */
[-C--:B------:R-:W-:Y:S02]  /*131e0*/  ISETP.GE.AND P5, PT, R170, R230.reuse, PT ;  /* 0x000000e6aa00720c */ /* 0x080fe40003fa6270 */
[----:B------:R-:W-:-:S02]  /*131f0*/  ISETP.GE.AND P4, PT, R171, R230, PT ;  /* 0x000000e6ab00720c */ /* 0x000fc40003f86270 */
[----:B------:R-:W-:Y:S02]  /*13200*/  FSEL R186, R3, -INF , !P6 ;  /* 0xff80000003ba7808 */ /* 0x000fe40007000000 */
[----:B------:R-:W-:Y:S02]  /*13210*/  FMNMX3.FTZ R2, R2, R199, R190, !PT ;  /* 0x000000c702027276 */ /* 0x000fe400078100be */
[----:B------:R-:W-:Y:S02]  /*13220*/  FSEL R4, R182, -INF , P0 ;  /* 0xff800000b6047808 */ /* 0x000fe40000000000 */
[----:B------:R-:W-:Y:S02]  /*13230*/  FSEL R3, R183, -INF , P1 ;  /* 0xff800000b7037808 */ /* 0x000fe40000800000 */
[-C--:B------:R-:W-:Y:S02]  /*13240*/  ISETP.GE.AND P3, PT, R172, R230.reuse, PT ;  /* 0x000000e6ac00720c */ /* 0x080fe40003f66270 */
[----:B------:R-:W-:-:S02]  /*13250*/  ISETP.GE.AND P6, PT, R173, R230, PT ;  /* 0x000000e6ad00720c */ /* 0x000fc40003fc6270 */
[----:B------:R-:W-:Y:S02]  /*13260*/  FSEL R182, R6, -INF , !P5 ;  /* 0xff80000006b67808 */ /* 0x000fe40006800000 */
        /* <DEDUP_REMOVED lines=9> */
[----:B------:R-:W2:Y:S01]  /*13300*/  MUFU.EX2 R4, R68 ;  /* 0x0000004400047308 */ /* 0x000ea20000000800 */
[----:B-1----:R-:W-:-:S04]  /*13310*/  FMNMX.FTZ R108, R2, R3, !PT ;  /* 0x00000003026c7209 */ /* 0x002fc80007810000 */
[----:B------:R-:W-:Y:S01]  /*13320*/  FSETP.NEU.FTZ.AND P0, PT, R108, -INF , PT ;  /* 0xff8000006c00780b */ /* 0x000fe20003f1d000 */
[----:B------:R-:W-:-:S05]  /*13330*/  FMUL.FTZ R3, R0, R108 ;  /* 0x0000006c00037220 */ /* 0x000fca0000410000 */
[----:B------:R-:W-:Y:S02]  /*13340*/  FSEL R3, R3, RZ, P0 ;  /* 0x000000ff03037208 */ /* 0x000fe40000000000 */
[----:B------:R-:W-:-:S03]  /*13350*/  FSEL R6, R108, RZ, P0 ;  /* 0x000000ff6c067208 */ /* 0x000fc60000000000 */
[-CC-:B------:R-:W-:Y:S01]  /*13360*/  FFMA.FTZ R5, R7, R0.reuse, -R3.reuse ;  /* 0x0000000007057223 */ /* 0x180fe20000010803 */
[----:B------:R-:W-:-:S03]  /*13370*/  FFMA.FTZ R2, R9, R0, -R3 ;  /* 0x0000000009027223 */ /* 0x000fc60000010803 */
[----:B------:R1:W-:Y:S04]  /*13380*/  MUFU.EX2 R169, R5 ;  /* 0x0000000500a97308 */ /* 0x0003e80000000800 */
[----:B------:R3:W4:Y:S01]  /*13390*/  MUFU.EX2 R168, R2 ;  /* 0x0000000200a87308 */ /* 0x0007220000000800 */
[----:B-1----:R-:W-:-:S04]  /*133a0*/  FADD.FTZ R5, R88, -R6 ;  /* 0x8000000658057221 */ /* 0x002fc80000010000 */
[----:B------:R-:W-:Y:S01]  /*133b0*/  FMUL.FTZ R5, R0, R5 ;  /* 0x0000000500057220 */ /* 0x000fe20000410000 */
[----:B---3--:R-:W-:-:S03]  /*133c0*/  FFMA.FTZ R2, R10, R0, -R3 ;  /* 0x000000000a027223 */ /* 0x008fc60000010803 */
[----:B------:R1:W3:Y:S01]  /*133d0*/  MUFU.EX2 R80, R5 ;  /* 0x0000000500507308 */ /* 0x0002e20000000800 */
[----:B------:R-:W-:-:S03]  /*133e0*/  FFMA.FTZ R7, R8, R0, -R3 ;  /* 0x0000000008077223 */ /* 0x000fc60000010803 */
[----:B------:R5:W-:Y:S01]  /*133f0*/  MUFU.EX2 R172, R2 ;  /* 0x0000000200ac7308 */ /* 0x000be20000000800 */
[C---:B--2---:R-:W-:Y:S01]  /*13400*/  FADD.FTZ R214, R4.reuse, R20 ;  /* 0x0000001404d67221 */ /* 0x044fe20000010000 */
[----:B------:R-:W-:Y:S01]  /*13410*/  F2FP.F16.F32.PACK_AB R4, R4, R11 ;  /* 0x0000000b0404723e */ /* 0x000fe200000000ff */
[C---:B-1----:R-:W-:Y:S02]  /*13420*/  VIADD R5, R220.reuse, 0xa000 ;  /* 0x0000a000dc057836 */ /* 0x042fe40000000000 */
[----:B-----5:R-:W-:Y:S02]  /*13430*/  VIADD R2, R220, 0xa040 ;  /* 0x0000a040dc027836 */ /* 0x020fe40000000000 */
[----:B------:R-:W-:Y:S01]  /*13440*/  @P2 VIADD R2, R5, 0xffffffc0 ;  /* 0xffffffc005022836 */ /* 0x000fe20000000000 */
[----:B------:R-:W-:Y:S04]  /*13450*/  MUFU.EX2 R171, R81 ;  /* 0x0000005100ab7308 */ /* 0x000fe80000000800 */
[----:B------:R-:W1:Y:S01]  /*13460*/  MUFU.EX2 R173, R84 ;  /* 0x0000005400ad7308 */ /* 0x000e620000000800 */
[----:B------:R-:W2:Y:S03]  /*13470*/  LDSM.16.MT88.4 R8, [R2] ;  /* 0x000000000208783b */ /* 0x000ea60000004200 */
[----:B------:R-:W5:Y:S01]  /*13480*/  MUFU.EX2 R170, R7 ;  /* 0x0000000700aa7308 */ /* 0x000f620000000800 */
[----:B----4-:R-:W-:Y:S01]  /*13490*/  F2FP.F16.F32.PACK_AB R5, R168, R169 ;  /* 0x000000a9a805723e */ /* 0x010fe200000000ff */
[-C--:B---3--:R-:W-:Y:S01]  /*134a0*/  FMUL.FTZ R46, R166, R80.reuse ;  /* 0x00000050a62e7220 */ /* 0x088fe20000410000 */
[-C--:B------:R-:W-:Y:S01]  /*134b0*/  FMUL.FTZ R47, R167, R80.reuse ;  /* 0x00000050a72f7220 */ /* 0x080fe20000410000 */
[-C--:B------:R-:W-:Y:S01]  /*134c0*/  FMUL.FTZ R38, R162, R80.reuse ;  /* 0x00000050a2267220 */ /* 0x080fe20000410000 */
[----:B------:R-:W-:Y:S01]  /*134d0*/  FMUL.FTZ R39, R163, R80 ;  /* 0x00000050a3277220 */ /* 0x000fe20000410000 */
[----:B------:R-:W-:Y:S01]  /*134e0*/  IMAD.IADD R98, R70, 0x1, R2 ;  /* 0x0000000146627824 */ /* 0x000fe200078e0202 */
[----:B-1----:R-:W-:-:S02]  /*134f0*/  F2FP.F16.F32.PACK_AB R6, R173, R171 ;  /* 0x000000abad06723e */ /* 0x002fc400000000ff */
[----:B-----5:R-:W-:Y:S01]  /*13500*/  F2FP.F16.F32.PACK_AB R7, R172, R170 ;  /* 0x000000aaac07723e */ /* 0x020fe200000000ff */
[----:B------:R-:W-:Y:S01]  /*13510*/  IMAD.MOV.U32 R27, RZ, RZ, R225 ;  /* 0x000000ffff1b7224 */ /* 0x000fe200078e00e1 */
[----:B------:R-:W-:Y:S01]  /*13520*/  MOV R26, R34 ;  /* 0x00000022001a7202 */ /* 0x000fe20000000f00 */
        /* <DEDUP_REMOVED lines=8> */
[----:B------:R-:W-:Y:S01]  /*135b0*/  HMMA.16816.F32 R36, R4, R14, R36 ;  /* 0x0000000e0424723c */ /* 0x000fe20000001824 */
[----:B------:R-:W1:Y:S01]  /*135c0*/  LDSM.16.MT88.4 R12, [R98] ;  /* 0x00000000620c783b */ /* 0x000e620000004200 */
[----:B------:R-:W-:Y:S02]  /*135d0*/  IMAD.MOV.U32 R153, RZ, RZ, R26 ;  /* 0x000000ffff997224 */ /* 0x000fe400078e001a */
[----:B------:R-:W-:Y:S02]  /*135e0*/  IMAD.MOV.U32 R152, RZ, RZ, R27 ;  /* 0x000000ffff987224 */ /* 0x000fe400078e001b */
[----:B------:R-:W-:Y:S02]  /*135f0*/  IMAD.MOV.U32 R166, RZ, RZ, R63 ;  /* 0x000000ffffa67224 */ /* 0x000fe400078e003f */
[----:B------:R-:W-:Y:S01]  /*13600*/  IMAD.MOV.U32 R21, RZ, RZ, R35 ;  /* 0x000000ffff157224 */ /* 0x000fe200078e0023 */
[----:B------:R-:W-:Y:S01]  /*13610*/  MOV R110, R144 ;  /* 0x00000090006e7202 */ /* 0x000fe20000000f00 */
[----:B------:R-:W-:-:S02]  /*13620*/  IMAD.MOV.U32 R160, RZ, RZ, R25 ;  /* 0x000000ffffa07224 */ /* 0x000fc400078e0019 */
[----:B------:R-:W-:Y:S01]  /*13630*/  IMAD.MOV.U32 R106, RZ, RZ, R149 ;  /* 0x000000ffff6a7224 */ /* 0x000fe200078e0095 */
[----:B------:R-:W3:Y:S01]  /*13640*/  LDSM.16.MT88.4 R24, [R220+0xa800] ;  /* 0x00a80000dc18783b */ /* 0x000ee20000004200 */
[----:B------:R-:W-:Y:S02]  /*13650*/  IMAD.MOV.U32 R161, RZ, RZ, R58 ;  /* 0x000000ffffa17224 */ /* 0x000fe400078e003a */
[-C--:B------:R-:W-:Y:S01]  /*13660*/  FMUL.FTZ R58, R150, R80.reuse ;  /* 0x00000050963a7220 */ /* 0x080fe20000410000 */
[-C--:B------:R-:W-:Y:S01]  /*13670*/  FMUL.FTZ R59, R151, R80.reuse ;  /* 0x00000050973b7220 */ /* 0x080fe20000410000 */
[-C--:B------:R-:W-:Y:S01]  /*13680*/  FMUL.FTZ R62, R146, R80.reuse ;  /* 0x00000050923e7220 */ /* 0x080fe20000410000 */
[-C--:B------:R-:W-:Y:S01]  /*13690*/  FMUL.FTZ R63, R147, R80.reuse ;  /* 0x00000050933f7220 */ /* 0x080fe20000410000 */
[----:B------:R-:W-:Y:S01]  /*136a0*/  FMUL.FTZ R34, R158, R80 ;  /* 0x000000509e227220 */ /* 0x000fe20000410000 */
[----:B------:R-:W-:Y:S02]  /*136b0*/  IMAD.MOV.U32 R246, RZ, RZ, R148 ;  /* 0x000000fffff67224 */ /* 0x000fe400078e0094 */
[----:B------:R-:W-:Y:S01]  /*136c0*/  IMAD.MOV.U32 R114, RZ, RZ, R141 ;  /* 0x000000ffff727224 */ /* 0x000fe200078e008d */
[----:B--2---:R-:W-:Y:S01]  /*136d0*/  HMMA.16816.F32 R56, R4, R8, R56 ;  /* 0x000000080438723c */ /* 0x004fe20000001838 */
[-CC-:B------:R-:W-:Y:S01]  /*136e0*/  FFMA.FTZ R8, R42, R0.reuse, -R3.reuse ;  /* 0x000000002a087223 */ /* 0x180fe20000010803 */
[----:B------:R-:W-:Y:S01]  /*136f0*/  FFMA.FTZ R9, R53, R0, -R3 ;  /* 0x0000000035097223 */ /* 0x000fe20000010803 */
[----:B------:R-:W-:Y:S01]  /*13700*/  IMAD.MOV.U32 R107, RZ, RZ, R140 ;  /* 0x000000ffff6b7224 */ /* 0x000fe200078e008c */
[----:B------:R-:W-:Y:S01]  /*13710*/  MUFU.EX2 R162, R124 ;  /* 0x0000007c00a27308 */ /* 0x000fe20000000800 */
[----:B------:R-:W-:-:S02]  /*13720*/  IMAD.MOV.U32 R144, RZ, RZ, R21 ;  /* 0x000000ffff907224 */ /* 0x000fc400078e0015 */
[----:B------:R-:W-:Y:S01]  /*13730*/  IMAD.MOV.U32 R218, RZ, RZ, R165 ;  /* 0x000000ffffda7224 */ /* 0x000fe200078e00a5 */
[----:B------:R-:W-:Y:S01]  /*13740*/  HMMA.16816.F32 R60, R4, R10, R60 ;  /* 0x0000000a043c723c */ /* 0x000fe2000000183c */
[----:B------:R2:W-:Y:S01]  /*13750*/  MUFU.EX2 R158, R8 ;  /* 0x00000008009e7308 */ /* 0x0005e20000000800 */
[----:B------:R-:W-:Y:S01]  /*13760*/  FFMA.FTZ R10, R43, R0, -R3 ;  /* 0x000000002b0a7223 */ /* 0x000fe20000010803 */
[----:B------:R-:W-:Y:S01]  /*13770*/  MOV R149, R22 ;  /* 0x0000001600957202 */ /* 0x000fe20000000f00 */
[----:B------:R-:W-:Y:S02]  /*13780*/  IMAD.MOV.U32 R148, RZ, RZ, R23 ;  /* 0x000000ffff947224 */ /* 0x000fe400078e0017 */
[----:B------:R-:W-:Y:S01]  /*13790*/  FMUL.FTZ R35, R159, R80 ;  /* 0x000000509f237220 */ /* 0x000fe20000410000 */
[----:B------:R-:W-:Y:S01]  /*137a0*/  IMAD.MOV.U32 R250, RZ, RZ, R164 ;  /* 0x000000fffffa7224 */ /* 0x000fe200078e00a4 */
[----:B------:R-:W4:Y:S01]  /*137b0*/  LDSM.16.MT88.4 R20, [R89+0xa800] ;  /* 0x00a800005914783b */ /* 0x000f220000004200 */
[----:B------:R-:W-:Y:S01]  /*137c0*/  IMAD.MOV.U32 R140, RZ, RZ, R161 ;  /* 0x000000ffff8c7224 */ /* 0x000fe200078e00a1 */
[----:B------:R-:W5:Y:S01]  /*137d0*/  MUFU.EX2 R163, R129 ;  /* 0x0000008100a37308 */ /* 0x000f620000000800 */
[----:B------:R-:W-:-:S02]  /*137e0*/  IMAD.MOV.U32 R141, RZ, RZ, R160 ;  /* 0x000000ffff8d7224 */ /* 0x000fc400078e00a0 */
[----:B------:R-:W-:Y:S02]  /*137f0*/  IMAD.MOV.U32 R251, RZ, RZ, R157 ;  /* 0x000000fffffb7224 */ /* 0x000fe400078e009d */
[----:B------:R-:W-:Y:S02]  /*13800*/  IMAD.MOV.U32 R101, RZ, RZ, R156 ;  /* 0x000000ffff657224 */ /* 0x000fe400078e009c */
[----:B--2---:R-:W-:Y:S01]  /*13810*/  FFMA.FTZ R8, R52, R0, -R3 ;  /* 0x0000000034087223 */ /* 0x004fe20000010803 */
[----:B------:R-:W-:Y:S01]  /*13820*/  MUFU.EX2 R165, R133 ;  /* 0x0000008500a57308 */ /* 0x000fe20000000800 */
[-C--:B------:R-:W-:Y:S01]  /*13830*/  FMUL.FTZ R138, R138, R80.reuse ;  /* 0x000000508a8a7220 */ /* 0x080fe20000410000 */
[----:B------:R-:W-:Y:S01]  /*13840*/  FMUL.FTZ R139, R139, R80 ;  /* 0x000000508b8b7220 */ /* 0x000fe20000410000 */
[----:B------:R-:W-:Y:S01]  /*13850*/  IMAD.MOV.U32 R111, RZ, RZ, R50 ;  /* 0x000000ffff6f7224 */ /* 0x000fe200078e0032 */
[----:B------:R-:W2:Y:S01]  /*13860*/  MUFU.EX2 R164, R132 ;  /* 0x0000008400a47308 */ /* 0x000ea20000000800 */
[----:B------:R-:W-:Y:S01]  /*13870*/  MOV R112, R51 ;  /* 0x0000003300707202 */ /* 0x000fe20000000f00 */
[----:B------:R-:W-:Y:S01]  /*13880*/  IMAD.MOV.U32 R109, RZ, RZ, R145 ;  /* 0x000000ffff6d7224 */ /* 0x000fe200078e0091 */
[----:B------:R-:W-:Y:S01]  /*13890*/  LDSM.16.MT88.4 R68, [R2+0x1000] ;  /* 0x001000000244783b */ /* 0x000fe20000004200 */
[----:B------:R-:W3:Y:S04]  /*138a0*/  MUFU.EX2 R160, R10 ;  /* 0x0000000a00a07308 */ /* 0x000ee80000000800 */
[----:B------:R-:W-:Y:S04]  /*138b0*/  MUFU.EX2 R161, R9 ;  /* 0x0000000900a17308 */ /* 0x000fe80000000800 */
[----:B------:R-:W4:Y:S01]  /*138c0*/  MUFU.EX2 R159, R8 ;  /* 0x00000008009f7308 */ /* 0x000f220000000800 */
[----:B------:R-:W-:-:S02]  /*138d0*/  IMAD.MOV.U32 R157, RZ, RZ, R30 ;  /* 0x000000ffff9d7224 */ /* 0x000fc400078e001e */
[-C--:B------:R-:W-:Y:S01]  /*138e0*/  FMUL.FTZ R42, R142, R80.reuse ;  /* 0x000000508e2a7220 */ /* 0x080fe20000410000 */
[----:B------:R-:W-:Y:S02]  /*138f0*/  IMAD.MOV.U32 R156, RZ, RZ, R31 ;  /* 0x000000ffff9c7224 */ /* 0x000fe400078e001f */
[-C--:B------:R-:W-:Y:S01]  /*13900*/  FMUL.FTZ R43, R143, R80.reuse ;  /* 0x000000508f2b7220 */ /* 0x080fe20000410000 */
[-C--:B------:R-:W-:Y:S01]  /*13910*/  FMUL.FTZ R30, R154, R80.reuse ;  /* 0x000000509a1e7220 */ /* 0x080fe20000410000 */
[----:B------:R-:W-:Y:S01]  /*13920*/  FMUL.FTZ R31, R155, R80 ;  /* 0x000000509b1f7220 */ /* 0x000fe20000410000 */
[----:B------:R-:W-:Y:S02]  /*13930*/  IMAD.MOV.U32 R242, RZ, RZ, R149 ;  /* 0x000000fffff27224 */ /* 0x000fe400078e0095 */
[----:B------:R-:W-:Y:S02]  /*13940*/  IMAD.MOV.U32 R243, RZ, RZ, R148 ;  /* 0x000000fffff37224 */ /* 0x000fe400078e0094 */
[----:B------:R-:W-:Y:S01]  /*13950*/  IMAD.MOV.U32 R148, RZ, RZ, R153 ;  /* 0x000000ffff947224 */ /* 0x000fe200078e0099 */
[----:B-1----:R-:W-:Y:S01]  /*13960*/  HMMA.16816.F32 R40, R4, R12, R40 ;  /* 0x0000000c0428723c */ /* 0x002fe20000001828 */
[----:B------:R-:W-:-:S02]  /*13970*/  IMAD.MOV.U32 R149, RZ, RZ, R152 ;  /* 0x000000ffff957224 */ /* 0x000fc400078e0098 */
[----:B------:R-:W-:Y:S02]  /*13980*/  IMAD.MOV.U32 R152, RZ, RZ, R48 ;  /* 0x000000ffff987224 */ /* 0x000fe400078e0030 */
[----:B------:R-:W-:Y:S02]  /*13990*/  IMAD.MOV.U32 R153, RZ, RZ, R49 ;  /* 0x000000ffff997224 */ /* 0x000fe400078e0031 */
[----:B------:R-:W1:Y:S01]  /*139a0*/  LDSM.16.MT88.4 R48, [R2+0x800] ;  /* 0x000800000230783b */ /* 0x000e620000004200 */
[C---:B------:R-:W-:Y:S08]  /*139b0*/  HMMA.16816.F32 R32, R4.reuse, R16, R32 ;  /* 0x000000100420723c */ /* 0x040ff00000001820 */
[C---:B------:R-:W-:Y:S01]  /*139c0*/  HMMA.16816.F32 R28, R4.reuse, R18, R28 ;  /* 0x00000012041c723c */ /* 0x040fe2000000181c */
[----:B------:R-:W1:Y:S07]  /*139d0*/  LDSM.16.MT88.4 R16, [R98+0x800] ;  /* 0x000800006210783b */ /* 0x000e6e0000004200 */
[----:B------:R-:W-:Y:S01]  /*139e0*/  HMMA.16816.F32 R12, R4, R14, R136 ;  /* 0x0000000e040c723c */ /* 0x000fe20000001888 */
[----:B-----5:R-:W-:-:S02]  /*139f0*/  F2FP.F16.F32.PACK_AB R4, R163, R162 ;  /* 0x000000a2a304723e */ /* 0x020fc400000000ff */
[----:B--2---:R-:W-:Y:S02]  /*13a00*/  F2FP.F16.F32.PACK_AB R6, R164, R165 ;  /* 0x000000a5a406723e */ /* 0x004fe400000000ff */
[----:B---3--:R-:W-:Y:S02]  /*13a10*/  F2FP.F16.F32.PACK_AB R5, R160, R158 ;  /* 0x0000009ea005723e */ /* 0x008fe400000000ff */
[----:B----4-:R-:W-:-:S07]  /*13a20*/  F2FP.F16.F32.PACK_AB R7, R159, R161 ;  /* 0x000000a19f07723e */ /* 0x010fce00000000ff */
[C---:B------:R-:W-:Y:S08]  /*13a30*/  HMMA.16816.F32 R44, R4.reuse, R24, R44 ;  /* 0x00000018042c723c */ /* 0x040ff0000000182c */
[----:B------:R-:W-:Y:S01]  /*13a40*/  HMMA.16816.F32 R36, R4, R26, R36 ;  /* 0x0000001a0424723c */ /* 0x000fe20000001824 */
[----:B------:R-:W2:Y:S01]  /*13a50*/  LDSM.16.MT88.4 R24, [R89+0xb000] ;  /* 0x00b000005918783b */ /* 0x000ea20000004200 */
[-CC-:B------:R-:W-:Y:S01]  /*13a60*/  FFMA.FTZ R8, R54, R0.reuse, -R3.reuse ;  /* 0x0000000036087223 */ /* 0x180fe20000010803 */
[-CC-:B------:R-:W-:Y:S01]  /*13a70*/  FFMA.FTZ R10, R55, R0.reuse, -R3.reuse ;  /* 0x00000000370a7223 */ /* 0x180fe20000010803 */
[----:B------:R-:W-:-:S02]  /*13a80*/  FFMA.FTZ R9, R65, R0, -R3 ;  /* 0x0000000041097223 */ /* 0x000fc40000010803 */
[----:B------:R3:W-:Y:S01]  /*13a90*/  MUFU.EX2 R154, R8 ;  /* 0x00000008009a7308 */ /* 0x0007e20000000800 */
[----:B------:R-:W-:Y:S01]  /*13aa0*/  MOV R11, R144 ;  /* 0x00000090000b7202 */ /* 0x000fe20000000f00 */
[----:B------:R-:W-:Y:S01]  /*13ab0*/  HMMA.16816.F32 R32, R4, R20, R32 ;  /* 0x000000140420723c */ /* 0x000fe20000001820 */
[----:B------:R-:W-:Y:S01]  /*13ac0*/  IMAD.MOV.U32 R144, RZ, RZ, R157 ;  /* 0x000000ffff907224 */ /* 0x000fe200078e009d */
[----:B------:R-:W-:Y:S01]  /*13ad0*/  MUFU.EX2 R175, R175 ;  /* 0x000000af00af7308 */ /* 0x000fe20000000800 */
[----:B------:R-:W-:-:S03]  /*13ae0*/  IMAD.MOV.U32 R145, RZ, RZ, R156 ;  /* 0x000000ffff917224 */ /* 0x000fc600078e009c */
[----:B------:R-:W4:Y:S02]  /*13af0*/  MUFU.EX2 R178, R178 ;  /* 0x000000b200b27308 */ /* 0x000f240000000800 */
[C---:B------:R-:W-:Y:S01]  /*13b00*/  HMMA.16816.F32 R20, R4.reuse, R22, R28 ;  /* 0x000000160414723c */ /* 0x040fe2000000181c */
[----:B------:R-:W5:Y:S01]  /*13b10*/  LDSM.16.MT88.4 R28, [R220+0xb000] ;  /* 0x00b00000dc1c783b */ /* 0x000f620000004200 */
[----:B---3--:R-:W-:Y:S01]  /*13b20*/  FFMA.FTZ R8, R64, R0, -R3 ;  /* 0x0000000040087223 */ /* 0x008fe20000010803 */
[----:B------:R-:W-:Y:S04]  /*13b30*/  MUFU.EX2 R177, R177 ;  /* 0x000000b100b17308 */ /* 0x000fe80000000800 */
[----:B------:R-:W3:Y:S04]  /*13b40*/  MUFU.EX2 R176, R176 ;  /* 0x000000b000b07308 */ /* 0x000ee80000000800 */
[----:B------:R-:W2:Y:S04]  /*13b50*/  MUFU.EX2 R157, R10 ;  /* 0x0000000a009d7308 */ /* 0x000ea80000000800 */
[----:B------:R-:W-:Y:S04]  /*13b60*/  MUFU.EX2 R156, R9 ;  /* 0x00000009009c7308 */ /* 0x000fe80000000800 */
[----:B------:R-:W2:Y:S01]  /*13b70*/  MUFU.EX2 R155, R8 ;  /* 0x00000008009b7308 */ /* 0x000ea20000000800 */
[C---:B-1----:R-:W-:Y:S08]  /*13b80*/  HMMA.16816.F32 R56, R4.reuse, R48, R56 ;  /* 0x000000300438723c */ /* 0x042ff00000001838 */
[C---:B------:R-:W-:Y:S08]  /*13b90*/  HMMA.16816.F32 R60, R4.reuse, R50, R60 ;  /* 0x00000032043c723c */ /* 0x040ff0000000183c */
[C---:B------:R-:W-:Y:S01]  /*13ba0*/  HMMA.16816.F32 R48, R4.reuse, R16, R40 ;  /* 0x000000100430723c */ /* 0x040fe20000001828 */
[----:B------:R-:W1:Y:S07]  /*13bb0*/  LDSM.16.MT88.4 R40, [R98+0x1000] ;  /* 0x001000006228783b */ /* 0x000e6e0000004200 */
[----:B------:R-:W-:Y:S01]  /*13bc0*/  HMMA.16816.F32 R12, R4, R18, R12 ;  /* 0x00000012040c723c */ /* 0x000fe2000000180c */
[----:B----4-:R-:W-:-:S02]  /*13bd0*/  F2FP.F16.F32.PACK_AB R4, R178, R175 ;  /* 0x000000afb204723e */ /* 0x010fc400000000ff */
[----:B---3--:R-:W-:Y:S02]  /*13be0*/  F2FP.F16.F32.PACK_AB R6, R176, R177 ;  /* 0x000000b1b006723e */ /* 0x008fe400000000ff */
[----:B--2---:R-:W-:Y:S02]  /*13bf0*/  F2FP.F16.F32.PACK_AB R5, R157, R154 ;  /* 0x0000009a9d05723e */ /* 0x004fe400000000ff */
[----:B------:R-:W-:-:S07]  /*13c00*/  F2FP.F16.F32.PACK_AB R7, R155, R156 ;  /* 0x0000009c9b07723e */ /* 0x000fce00000000ff */
[C---:B------:R-:W-:Y:S01]  /*13c10*/  HMMA.16816.F32 R16, R4.reuse, R26, R20 ;  /* 0x0000001a0410723c */ /* 0x040fe20000001814 */
[----:B------:R-:W2:Y:S01]  /*13c20*/  LDSM.16.MT88.4 R20, [R89+0xb800] ;  /* 0x00b800005914783b */ /* 0x000ea20000004200 */
[-CC-:B------:R-:W-:Y:S01]  /*13c30*/  FFMA.FTZ R8, R66, R0.reuse, -R3.reuse ;  /* 0x0000000042087223 */ /* 0x180fe20000010803 */
[-CC-:B------:R-:W-:Y:S01]  /*13c40*/  FFMA.FTZ R10, R67, R0.reuse, -R3.reuse ;  /* 0x00000000430a7223 */ /* 0x180fe20000010803 */
[-CC-:B------:R-:W-:Y:S01]  /*13c50*/  FFMA.FTZ R9, R73, R0.reuse, -R3.reuse ;  /* 0x0000000049097223 */ /* 0x180fe20000010803 */
[----:B------:R-:W-:Y:S01]  /*13c60*/  IMAD.MOV.U32 R239, RZ, RZ, R152 ;  /* 0x000000ffffef7224 */ /* 0x000fe200078e0098 */
[----:B------:R3:W-:Y:S01]  /*13c70*/  MUFU.EX2 R150, R8 ;  /* 0x0000000800967308 */ /* 0x0007e20000000800 */
[----:B------:R-:W-:Y:S01]  /*13c80*/  LDSM.16.MT88.4 R64, [R2+0x1800] ;  /* 0x001800000240783b */ /* 0x000fe20000004200 */
[C---:B-----5:R-:W-:Y:S02]  /*13c90*/  HMMA.16816.F32 R52, R4.reuse, R28, R44 ;  /* 0x0000001c0434723c */ /* 0x060fe4000000182c */
[----:B------:R-:W-:Y:S04]  /*13ca0*/  MUFU.EX2 R179, R179 ;  /* 0x000000b300b37308 */ /* 0x000fe80000000800 */
[----:B------:R-:W4:Y:S02]  /*13cb0*/  MUFU.EX2 R184, R184 ;  /* 0x000000b800b87308 */ /* 0x000f240000000800 */
[C---:B------:R-:W-:Y:S01]  /*13cc0*/  HMMA.16816.F32 R44, R4.reuse, R30, R36 ;  /* 0x0000001e042c723c */ /* 0x040fe20000001824 */
[-C--:B---3--:R-:W-:Y:S01]  /*13cd0*/  FFMA.FTZ R8, R72, R0.reuse, -R3 ;  /* 0x0000000048087223 */ /* 0x088fe20000010803 */
[----:B------:R-:W-:Y:S01]  /*13ce0*/  IMAD.MOV.U32 R72, RZ, RZ, R153 ;  /* 0x000000ffff487224 */ /* 0x000fe200078e0099 */
[----:B------:R-:W-:Y:S05]  /*13cf0*/  MUFU.EX2 R181, R181 ;  /* 0x000000b500b57308 */ /* 0x000fea0000000800 */
[C---:B------:R-:W-:Y:S01]  /*13d00*/  HMMA.16816.F32 R36, R4.reuse, R24, R32 ;  /* 0x000000180424723c */ /* 0x040fe20000001820 */
[----:B------:R-:W3:Y:S01]  /*13d10*/  LDSM.16.MT88.4 R24, [R220+0xb800] ;  /* 0x00b80000dc18783b */ /* 0x000ee20000004200 */
[----:B------:R-:W5:Y:S03]  /*13d20*/  MUFU.EX2 R180, R180 ;  /* 0x000000b400b47308 */ /* 0x000f660000000800 */
[----:B------:R-:W3:Y:S01]  /*13d30*/  LDSM.16.MT88.4 R32, [R98+0x1800] ;  /* 0x001800006220783b */ /* 0x000ee20000004200 */
[----:B------:R-:W2:Y:S04]  /*13d40*/  MUFU.EX2 R151, R10 ;  /* 0x0000000a00977308 */ /* 0x000ea80000000800 */
[----:B------:R-:W-:Y:S04]  /*13d50*/  MUFU.EX2 R153, R9 ;  /* 0x0000000900997308 */ /* 0x000fe80000000800 */
[----:B------:R5:W2:Y:S01]  /*13d60*/  MUFU.EX2 R152, R8 ;  /* 0x0000000800987308 */ /* 0x000aa20000000800 */
[C---:B------:R-:W-:Y:S08]  /*13d70*/  HMMA.16816.F32 R56, R4.reuse, R68, R56 ;  /* 0x000000440438723c */ /* 0x040ff00000001838 */
[C---:B------:R-:W-:Y:S08]  /*13d80*/  HMMA.16816.F32 R60, R4.reuse, R70, R60 ;  /* 0x00000046043c723c */ /* 0x040ff0000000183c */
[C---:B-1----:R-:W-:Y:S08]  /*13d90*/  HMMA.16816.F32 R48, R4.reuse, R40, R48 ;  /* 0x000000280430723c */ /* 0x042ff00000001830 */
[----:B------:R-:W-:Y:S01]  /*13da0*/  HMMA.16816.F32 R28, R4, R42, R12 ;  /* 0x0000002a041c723c */ /* 0x000fe2000000180c */
[----:B----4-:R-:W-:Y:S01]  /*13db0*/  F2FP.F16.F32.PACK_AB R4, R184, R179 ;  /* 0x000000b3b804723e */ /* 0x010fe200000000ff */
[-CC-:B-----5:R-:W-:Y:S01]  /*13dc0*/  FFMA.FTZ R8, R74, R0.reuse, -R3.reuse ;  /* 0x000000004a087223 */ /* 0x1a0fe20000010803 */
[----:B------:R-:W-:Y:S01]  /*13dd0*/  F2FP.F16.F32.PACK_AB R6, R180, R181 ;  /* 0x000000b5b406723e */ /* 0x000fe200000000ff */
[--C-:B------:R-:W-:Y:S01]  /*13de0*/  FFMA.FTZ R10, R75, R0, -R3.reuse ;  /* 0x000000004b0a7223 */ /* 0x100fe20000010803 */
[----:B--2---:R-:W-:Y:S01]  /*13df0*/  F2FP.F16.F32.PACK_AB R5, R151, R150 ;  /* 0x000000969705723e */ /* 0x004fe200000000ff */
[----:B------:R-:W-:Y:S01]  /*13e00*/  FFMA.FTZ R9, R77, R0, -R3 ;  /* 0x000000004d097223 */ /* 0x000fe20000010803 */
[----:B------:R-:W-:Y:S01]  /*13e10*/  F2FP.F16.F32.PACK_AB R7, R152, R153 ;  /* 0x000000999807723e */ /* 0x000fe200000000ff */
[----:B------:R-:W-:Y:S01]  /*13e20*/  IMAD.MOV.U32 R73, RZ, RZ, R112 ;  /* 0x000000ffff497224 */ /* 0x000fe200078e0070 */
[----:B------:R-:W-:Y:S01]  /*13e30*/  MUFU.EX2 R146, R188 ;  /* 0x000000bc00927308 */ /* 0x000fe20000000800 */
[----:B------:R-:W-:Y:S01]  /*13e40*/  IMAD.MOV.U32 R81, RZ, RZ, R145 ;  /* 0x000000ffff517224 */ /* 0x000fe200078e0091 */
[----:B------:R-:W-:Y:S03]  /*13e50*/  LDSM.16.MT88.4 R68, [R2+0x2000] ;  /* 0x002000000244783b */ /* 0x000fe60000004200 */
[C---:B------:R-:W-:Y:S08]  /*13e60*/  HMMA.16816.F32 R36, R4.reuse, R20, R36 ;  /* 0x000000140424723c */ /* 0x040ff00000001824 */
[----:B------:R-:W-:Y:S01]  /*13e70*/  HMMA.16816.F32 R12, R4, R22, R16 ;  /* 0x00000016040c723c */ /* 0x000fe20000001810 */
[----:B------:R-:W1:Y:S04]  /*13e80*/  LDSM.16.MT88.4 R20, [R220+0xc000] ;  /* 0x00c00000dc14783b */ /* 0x000e680000004200 */
[----:B------:R-:W2:Y:S01]  /*13e90*/  LDSM.16.MT88.4 R16, [R89+0xc000] ;  /* 0x00c000005910783b */ /* 0x000ea20000004200 */
[----:B------:R4:W-:Y:S01]  /*13ea0*/  MUFU.EX2 R142, R8 ;  /* 0x00000008008e7308 */ /* 0x0009e20000000800 */
[----:B------:R-:W-:-:S02]  /*13eb0*/  IMAD.MOV.U32 R238, RZ, RZ, R144 ;  /* 0x000000ffffee7224 */ /* 0x000fc400078e0090 */
[----:B------:R-:W-:Y:S01]  /*13ec0*/  IMAD.MOV.U32 R115, RZ, RZ, R149 ;  /* 0x000000ffff737224 */ /* 0x000fe200078e0095 */
[----:B------:R-:W5:Y:S01]  /*13ed0*/  MUFU.EX2 R147, R200 ;  /* 0x000000c800937308 */ /* 0x000f620000000800 */
[----:B------:R-:W-:Y:S01]  /*13ee0*/  IMAD.MOV.U32 R112, RZ, RZ, R148 ;  /* 0x000000ffff707224 */ /* 0x000fe200078e0094 */
[----:B---3--:R-:W-:Y:S02]  /*13ef0*/  HMMA.16816.F32 R52, R4, R24, R52 ;  /* 0x000000180434723c */ /* 0x008fe40000001834 */
[----:B------:R-:W-:Y:S01]  /*13f00*/  MUFU.EX2 R148, R197 ;  /* 0x000000c500947308 */ /* 0x000fe20000000800 */
[----:B----4-:R-:W-:-:S03]  /*13f10*/  FFMA.FTZ R8, R76, R0, -R3 ;  /* 0x000000004c087223 */ /* 0x010fc60000010803 */
[----:B------:R-:W3:Y:S02]  /*13f20*/  MUFU.EX2 R149, R201 ;  /* 0x000000c900957308 */ /* 0x000ee40000000800 */
[C---:B------:R-:W-:Y:S02]  /*13f30*/  HMMA.16816.F32 R40, R4.reuse, R26, R44 ;  /* 0x0000001a0428723c */ /* 0x040fe4000000182c */
[----:B------:R-:W4:Y:S04]  /*13f40*/  MUFU.EX2 R143, R10 ;  /* 0x0000000a008f7308 */ /* 0x000f280000000800 */
[----:B------:R-:W-:Y:S04]  /*13f50*/  MUFU.EX2 R145, R9 ;  /* 0x0000000900917308 */ /* 0x000fe80000000800 */
[----:B------:R3:W1:Y:S01]  /*13f60*/  MUFU.EX2 R144, R8 ;  /* 0x0000000800907308 */ /* 0x0006620000000800 */
[C---:B------:R-:W-:Y:S01]  /*13f70*/  HMMA.16816.F32 R24, R4.reuse, R34, R28 ;  /* 0x000000220418723c */ /* 0x040fe2000000181c */
[----:B------:R-:W2:Y:S07]  /*13f80*/  LDSM.16.MT88.4 R28, [R98+0x2000] ;  /* 0x00200000621c783b */ /* 0x000eae0000004200 */
[C---:B------:R-:W-:Y:S08]  /*13f90*/  HMMA.16816.F32 R56, R4.reuse, R64, R56 ;  /* 0x000000400438723c */ /* 0x040ff00000001838 */
[C---:B------:R-:W-:Y:S08]  /*13fa0*/  HMMA.16816.F32 R60, R4.reuse, R66, R60 ;  /* 0x00000042043c723c */ /* 0x040ff0000000183c */
[----:B------:R-:W-:Y:S01]  /*13fb0*/  HMMA.16816.F32 R44, R4, R32, R48 ;  /* 0x00000020042c723c */ /* 0x000fe20000001830 */
[----:B-----5:R-:W-:Y:S01]  /*13fc0*/  F2FP.F16.F32.PACK_AB R4, R147, R146 ;  /* 0x000000929304723e */ /* 0x020fe200000000ff */
[--C-:B---3--:R-:W-:Y:S01]  /*13fd0*/  FFMA.FTZ R8, R78, R0, -R3.reuse ;  /* 0x000000004e087223 */ /* 0x108fe20000010803 */
[----:B------:R-:W-:Y:S01]  /*13fe0*/  F2FP.F16.F32.PACK_AB R6, R149, R148 ;  /* 0x000000949506723e */ /* 0x000fe200000000ff */
[--C-:B------:R-:W-:Y:S01]  /*13ff0*/  FFMA.FTZ R10, R79, R0, -R3.reuse ;  /* 0x000000004f0a7223 */ /* 0x100fe20000010803 */
[----:B----4-:R-:W-:Y:S01]  /*14000*/  F2FP.F16.F32.PACK_AB R5, R143, R142 ;  /* 0x0000008e8f05723e */ /* 0x010fe200000000ff */
[----:B------:R-:W-:Y:S01]  /*14010*/  FFMA.FTZ R9, R83, R0, -R3 ;  /* 0x0000000053097223 */ /* 0x000fe20000010803 */
[----:B-1----:R-:W-:Y:S01]  /*14020*/  F2FP.F16.F32.PACK_AB R7, R144, R145 ;  /* 0x000000919007723e */ /* 0x002fe200000000ff */
[----:B------:R-:W-:Y:S01]  /*14030*/  IMAD.MOV.U32 R188, RZ, RZ, R141 ;  /* 0x000000ffffbc7224 */ /* 0x000fe200078e008d */
[----:B------:R-:W-:Y:S01]  /*14040*/  MUFU.EX2 R137, R212 ;  /* 0x000000d400897308 */ /* 0x000fe20000000800 */
[----:B------:R-:W-:-:S03]  /*14050*/  IMAD.MOV.U32 R215, RZ, RZ, R140 ;  /* 0x000000ffffd77224 */ /* 0x000fc600078e008c */
[----:B------:R-:W1:Y:S01]  /*14060*/  MUFU.EX2 R139, R216 ;  /* 0x000000d8008b7308 */ /* 0x000e620000000800 */
[C---:B------:R-:W-:Y:S01]  /*14070*/  HMMA.16816.F32 R48, R4.reuse, R20, R52 ;  /* 0x000000140430723c */ /* 0x040fe20000001834 */
[----:B------:R-:W-:Y:S01]  /*14080*/  LDSM.16.MT88.4 R52, [R2+0x2800] ;  /* 0x002800000234783b */ /* 0x000fe20000004200 */
[----:B------:R-:W-:Y:S01]  /*14090*/  IMAD.MOV.U32 R74, RZ, RZ, R73 ;  /* 0x000000ffff4a7224 */ /* 0x000fe200078e0049 */
[----:B------:R-:W-:Y:S01]  /*140a0*/  MOV R197, R72 ;  /* 0x0000004800c57202 */ /* 0x000fe20000000f00 */
[----:B------:R-:W-:Y:S01]  /*140b0*/  IMAD.MOV.U32 R201, RZ, RZ, R11 ;  /* 0x000000ffffc97224 */ /* 0x000fe200078e000b */
[----:B------:R-:W-:Y:S01]  /*140c0*/  MUFU.EX2 R127, R231 ;  /* 0x000000e7007f7308 */ /* 0x000fe20000000800 */
[----:B------:R-:W-:Y:S01]  /*140d0*/  IMAD.MOV.U32 R84, RZ, RZ, R111 ;  /* 0x000000ffff547224 */ /* 0x000fe200078e006f */
[----:B------:R-:W-:Y:S01]  /*140e0*/  LDSM.16.MT88.4 R64, [R2+0x3000] ;  /* 0x003000000240783b */ /* 0x000fe20000004200 */
[C---:B------:R-:W-:Y:S03]  /*140f0*/  HMMA.16816.F32 R40, R4.reuse, R22, R40 ;  /* 0x000000160428723c */ /* 0x040fe60000001828 */
[----:B------:R-:W3:Y:S05]  /*14100*/  LDSM.16.MT88.4 R20, [R220+0xc800] ;  /* 0x00c80000dc14783b */ /* 0x000eea0000004200 */
[C---:B--2---:R-:W-:Y:S08]  /*14110*/  HMMA.16816.F32 R36, R4.reuse, R16, R36 ;  /* 0x000000100424723c */ /* 0x044ff00000001824 */
[----:B------:R-:W-:Y:S01]  /*14120*/  HMMA.16816.F32 R12, R4, R18, R12 ;  /* 0x00000012040c723c */ /* 0x000fe2000000180c */
[----:B------:R-:W2:Y:S01]  /*14130*/  LDSM.16.MT88.4 R16, [R89+0xc800] ;  /* 0x00c800005910783b */ /* 0x000ea20000004200 */
[----:B------:R4:W-:Y:S04]  /*14140*/  MUFU.EX2 R132, R8 ;  /* 0x0000000800847308 */ /* 0x0009e80000000800 */
[----:B------:R-:W-:Y:S04]  /*14150*/  MUFU.EX2 R140, R213 ;  /* 0x000000d5008c7308 */ /* 0x000fe80000000800 */
[----:B------:R-:W5:Y:S01]  /*14160*/  MUFU.EX2 R141, R217 ;  /* 0x000000d9008d7308 */ /* 0x000f620000000800 */
[----:B----4-:R-:W-:-:S03]  /*14170*/  FFMA.FTZ R8, R82, R0, -R3 ;  /* 0x0000000052087223 */ /* 0x010fc60000010803 */
[----:B------:R-:W4:Y:S04]  /*14180*/  MUFU.EX2 R133, R10 ;  /* 0x0000000a00857308 */ /* 0x000f280000000800 */
[----:B------:R-:W-:Y:S04]  /*14190*/  MUFU.EX2 R136, R9 ;  /* 0x0000000900887308 */ /* 0x000fe80000000800 */
[----:B------:R1:W3:Y:S01]  /*141a0*/  MUFU.EX2 R138, R8 ;  /* 0x00000008008a7308 */ /* 0x0002e20000000800 */
[C---:B------:R-:W-:Y:S08]  /*141b0*/  HMMA.16816.F32 R32, R4.reuse, R28, R44 ;  /* 0x0000001c0420723c */ /* 0x040ff0000000182c */
[C---:B------:R-:W-:Y:S01]  /*141c0*/  HMMA.16816.F32 R24, R4.reuse, R30, R24 ;  /* 0x0000001e0418723c */ /* 0x040fe20000001818 */
[----:B------:R-:W2:Y:S07]  /*141d0*/  LDSM.16.MT88.4 R28, [R98+0x2800] ;  /* 0x00280000621c783b */ /* 0x000eae0000004200 */
[----:B------:R-:W-:Y:S01]  /*141e0*/  HMMA.16816.F32 R56, R4, R68, R56 ;  /* 0x000000440438723c */ /* 0x000fe20000001838 */
[----:B-1----:R-:W-:-:S07]  /*141f0*/  FFMA.FTZ R8, R85, R0, -R3 ;  /* 0x0000000055087223 */ /* 0x002fce0000010803 */
[----:B------:R-:W-:Y:S01]  /*14200*/  HMMA.16816.F32 R60, R4, R70, R60 ;  /* 0x00000046043c723c */ /* 0x000fe2000000183c */
[----:B------:R-:W-:Y:S01]  /*14210*/  F2FP.F16.F32.PACK_AB R4, R139, R137 ;  /* 0x000000898b04723e */ /* 0x000fe200000000ff */
[----:B------:R-:W-:Y:S01]  /*14220*/  IMAD.MOV.U32 R73, RZ, RZ, R107 ;  /* 0x000000ffff497224 */ /* 0x000fe200078e006b */
[----:B-----5:R-:W-:Y:S01]  /*14230*/  F2FP.F16.F32.PACK_AB R6, R141, R140 ;  /* 0x0000008c8d06723e */ /* 0x020fe200000000ff */
[----:B------:R-:W-:Y:S01]  /*14240*/  IMAD.MOV.U32 R11, RZ, RZ, R219 ;  /* 0x000000ffff0b7224 */ /* 0x000fe200078e00db */
[----:B----4-:R-:W-:Y:S01]  /*14250*/  F2FP.F16.F32.PACK_AB R5, R133, R132 ;  /* 0x000000848505723e */ /* 0x010fe200000000ff */
[----:B------:R-:W-:Y:S01]  /*14260*/  IMAD.MOV.U32 R72, RZ, RZ, R218 ;  /* 0x000000ffff487224 */ /* 0x000fe200078e00da */
[----:B---3--:R-:W-:Y:S01]  /*14270*/  F2FP.F16.F32.PACK_AB R7, R138, R136 ;  /* 0x000000888a07723e */ /* 0x008fe200000000ff */
[----:B------:R1:W-:Y:S01]  /*14280*/  MUFU.EX2 R124, R8 ;  /* 0x00000008007c7308 */ /* 0x0003e20000000800 */
[-CC-:B------:R-:W-:Y:S01]  /*14290*/  FFMA.FTZ R10, R86, R0.reuse, -R3.reuse ;  /* 0x00000000560a7223 */ /* 0x180fe20000010803 */
[-CC-:B------:R-:W-:Y:S01]  /*142a0*/  FFMA.FTZ R9, R90, R0.reuse, -R3.reuse ;  /* 0x000000005a097223 */ /* 0x180fe20000010803 */
[----:B------:R-:W-:Y:S03]  /*142b0*/  LDSM.16.MT88.4 R44, [R2+0x3800] ;  /* 0x00380000022c783b */ /* 0x000fe60000004200 */
[C---:B------:R-:W-:Y:S01]  /*142c0*/  HMMA.16816.F32 R48, R4.reuse, R20, R48 ;  /* 0x000000140430723c */ /* 0x040fe20000001830 */
[----:B------:R3:W-:Y:S04]  /*142d0*/  MUFU.EX2 R82, R72 ;  /* 0x0000004800527308 */ /* 0x0007e80000000800 */
[----:B------:R-:W4:Y:S04]  /*142e0*/  MUFU.EX2 R128, R237 ;  /* 0x000000ed00807308 */ /* 0x000f280000000800 */
[----:B------:R-:W-:Y:S01]  /*142f0*/  MUFU.EX2 R130, R236 ;  /* 0x000000ec00827308 */ /* 0x000fe20000000800 */
[----:B------:R-:W-:Y:S01]  /*14300*/  HMMA.16816.F32 R40, R4, R22, R40 ;  /* 0x000000160428723c */ /* 0x000fe20000001828 */
[----:B------:R-:W5:Y:S01]  /*14310*/  LDSM.16.MT88.4 R20, [R220+0xd000] ;  /* 0x00d00000dc14783b */ /* 0x000f620000004200 */
[----:B-1----:R-:W-:-:S02]  /*14320*/  FFMA.FTZ R8, R87, R0, -R3 ;  /* 0x0000000057087223 */ /* 0x002fc40000010803 */
[----:B------:R1:W-:Y:S04]  /*14330*/  MUFU.EX2 R87, R73 ;  /* 0x0000004900577308 */ /* 0x0003e80000000800 */
[----:B------:R-:W4:Y:S01]  /*14340*/  MUFU.EX2 R131, R240 ;  /* 0x000000f000837308 */ /* 0x000f220000000800 */
[C---:B--2---:R-:W-:Y:S01]  /*14350*/  HMMA.16816.F32 R36, R4.reuse, R16, R36 ;  /* 0x000000100424723c */ /* 0x044fe20000001824 */
[----:B---3--:R-:W-:Y:S01]  /*14360*/  MOV R72, R167 ;  /* 0x000000a700487202 */ /* 0x008fe20000000f00 */
[----:B------:R-:W-:Y:S01]  /*14370*/  IMAD.MOV.U32 R167, RZ, RZ, R84 ;  /* 0x000000ffffa77224 */ /* 0x000fe200078e0054 */
[----:B------:R-:W-:Y:S04]  /*14380*/  MUFU.EX2 R120, R241 ;  /* 0x000000f100787308 */ /* 0x000fe80000000800 */
[----:B------:R-:W-:Y:S01]  /*14390*/  MUFU.EX2 R121, R245 ;  /* 0x000000f500797308 */ /* 0x000fe20000000800 */
[----:B------:R-:W-:Y:S01]  /*143a0*/  HMMA.16816.F32 R12, R4, R18, R12 ;  /* 0x00000012040c723c */ /* 0x000fe2000000180c */
[----:B------:R-:W2:Y:S01]  /*143b0*/  LDSM.16.MT88.4 R16, [R89+0xd000] ;  /* 0x00d000005910783b */ /* 0x000ea20000004200 */
[----:B-1----:R-:W-:-:S02]  /*143c0*/  IMAD.MOV.U32 R73, RZ, RZ, R11 ;  /* 0x000000ffff497224 */ /* 0x002fc400078e000b */
[----:B------:R-:W-:Y:S01]  /*143d0*/  IMAD.MOV.U32 R11, RZ, RZ, R166 ;  /* 0x000000ffff0b7224 */ /* 0x000fe200078e00a6 */
[----:B------:R-:W-:Y:S01]  /*143e0*/  MUFU.EX2 R122, R244 ;  /* 0x000000f4007a7308 */ /* 0x000fe20000000800 */
[----:B------:R-:W-:Y:S01]  /*143f0*/  IMAD.MOV.U32 R166, RZ, RZ, R81 ;  /* 0x000000ffffa67224 */ /* 0x000fe200078e0051 */
[----:B------:R-:W-:Y:S02]  /*14400*/  LDSM.16.MT88.4 R68, [R2+0x5000] ;  /* 0x005000000244783b */ /* 0x000fe40000004200 */
[----:B------:R1:W-:Y:S04]  /*14410*/  MUFU.EX2 R78, R167 ;  /* 0x000000a7004e7308 */ /* 0x0003e80000000800 */
[----:B------:R-:W3:Y:S01]  /*14420*/  MUFU.EX2 R125, R10 ;  /* 0x0000000a007d7308 */ /* 0x000ee20000000800 */
[----:B-1----:R-:W-:-:S02]  /*14430*/  IMAD.MOV.U32 R167, RZ, RZ, R166 ;  /* 0x000000ffffa77224 */ /* 0x002fc400078e00a6 */
[----:B------:R-:W2:Y:S01]  /*14440*/  LDL.LU R166, [R1+0x54] ;  /* 0x0000540001a67983 */ /* 0x000ea20000300800 */
[----:B------:R-:W-:Y:S04]  /*14450*/  MUFU.EX2 R129, R9 ;  /* 0x0000000900817308 */ /* 0x000fe80000000800 */
[----:B------:R1:W5:Y:S01]  /*14460*/  MUFU.EX2 R126, R8 ;  /* 0x00000008007e7308 */ /* 0x0003620000000800 */
[C---:B------:R-:W-:Y:S08]  /*14470*/  HMMA.16816.F32 R32, R4.reuse, R28, R32 ;  /* 0x0000001c0420723c */ /* 0x040ff00000001820 */
[C---:B------:R-:W-:Y:S01]  /*14480*/  HMMA.16816.F32 R24, R4.reuse, R30, R24 ;  /* 0x0000001e0418723c */ /* 0x040fe20000001818 */
[----:B------:R-:W2:Y:S07]  /*14490*/  LDSM.16.MT88.4 R28, [R98+0x3000] ;  /* 0x00300000621c783b */ /* 0x000eae0000004200 */
[C---:B------:R-:W-:Y:S08]  /*144a0*/  HMMA.16816.F32 R56, R4.reuse, R52, R56 ;  /* 0x000000340438723c */ /* 0x040ff00000001838 */
[----:B------:R-:W-:Y:S01]  /*144b0*/  HMMA.16816.F32 R60, R4, R54, R60 ;  /* 0x00000036043c723c */ /* 0x000fe2000000183c */
[----:B----4-:R-:W-:Y:S01]  /*144c0*/  F2FP.F16.F32.PACK_AB R4, R128, R127 ;  /* 0x0000007f8004723e */ /* 0x010fe200000000ff */
[--C-:B-1----:R-:W-:Y:S01]  /*144d0*/  FFMA.FTZ R8, R91, R0, -R3.reuse ;  /* 0x000000005b087223 */ /* 0x102fe20000010803 */
[----:B------:R-:W-:Y:S01]  /*144e0*/  F2FP.F16.F32.PACK_AB R6, R131, R130 ;  /* 0x000000828306723e */ /* 0x000fe200000000ff */
[----:B------:R-:W-:Y:S01]  /*144f0*/  FFMA.FTZ R10, R92, R0, -R3 ;  /* 0x000000005c0a7223 */ /* 0x000fe20000010803 */
[----:B---3--:R-:W-:-:S02]  /*14500*/  F2FP.F16.F32.PACK_AB R5, R125, R124 ;  /* 0x0000007c7d05723e */ /* 0x008fc400000000ff */
[----:B-----5:R-:W-:Y:S01]  /*14510*/  F2FP.F16.F32.PACK_AB R7, R126, R129 ;  /* 0x000000817e07723e */ /* 0x020fe200000000ff */
[-CC-:B------:R-:W-:Y:S01]  /*14520*/  FFMA.FTZ R9, R94, R0.reuse, -R3.reuse ;  /* 0x000000005e097223 */ /* 0x180fe20000010803 */
[----:B------:R-:W1:Y:S01]  /*14530*/  MUFU.EX2 R123, R248 ;  /* 0x000000f8007b7308 */ /* 0x000e620000000800 */
[----:B------:R-:W-:Y:S01]  /*14540*/  IMAD.MOV.U32 R200, RZ, RZ, R188 ;  /* 0x000000ffffc87224 */ /* 0x000fe200078e00bc */
[----:B------:R-:W-:Y:S03]  /*14550*/  LDSM.16.MT88.4 R52, [R2+0x4800] ;  /* 0x004800000234783b */ /* 0x000fe60000004200 */
[C---:B------:R-:W-:Y:S08]  /*14560*/  HMMA.16816.F32 R48, R4.reuse, R20, R48 ;  /* 0x000000140430723c */ /* 0x040ff00000001830 */
[C---:B------:R-:W-:Y:S01]  /*14570*/  HMMA.16816.F32 R40, R4.reuse, R22, R40 ;  /* 0x000000160428723c */ /* 0x040fe20000001828 */
[----:B------:R-:W3:Y:S07]  /*14580*/  LDSM.16.MT88.4 R20, [R220+0xd800] ;  /* 0x00d80000dc14783b */ /* 0x000eee0000004200 */
[C---:B--2---:R-:W-:Y:S08]  /*14590*/  HMMA.16816.F32 R36, R4.reuse, R16, R36 ;  /* 0x000000100424723c */ /* 0x044ff00000001824 */
[----:B------:R-:W-:Y:S01]  /*145a0*/  HMMA.16816.F32 R12, R4, R18, R12 ;  /* 0x00000012040c723c */ /* 0x000fe2000000180c */
[----:B------:R-:W2:Y:S01]  /*145b0*/  LDSM.16.MT88.4 R16, [R89+0xd800] ;  /* 0x00d800005910783b */ /* 0x000ea20000004200 */
[----:B------:R4:W-:Y:S04]  /*145c0*/  MUFU.EX2 R116, R8 ;  /* 0x0000000800747308 */ /* 0x0009e80000000800 */
[----:B------:R-:W5:Y:S04]  /*145d0*/  MUFU.EX2 R118, R10 ;  /* 0x0000000a00767308 */ /* 0x000f680000000800 */
[----:B------:R-:W-:Y:S01]  /*145e0*/  MUFU.EX2 R119, R9 ;  /* 0x0000000900777308 */ /* 0x000fe20000000800 */
[----:B----4-:R-:W-:-:S04]  /*145f0*/  FFMA.FTZ R8, R93, R0, -R3 ;  /* 0x000000005d087223 */ /* 0x010fc80000010803 */
[----:B------:R4:W3:Y:S01]  /*14600*/  MUFU.EX2 R117, R8 ;  /* 0x0000000800757308 */ /* 0x0008e20000000800 */
[C---:B------:R-:W-:Y:S08]  /*14610*/  HMMA.16816.F32 R32, R4.reuse, R28, R32 ;  /* 0x0000001c0420723c */ /* 0x040ff00000001820 */
[C---:B------:R-:W-:Y:S01]  /*14620*/  HMMA.16816.F32 R24, R4.reuse, R30, R24 ;  /* 0x0000001e0418723c */ /* 0x040fe20000001818 */
[----:B------:R-:W2:Y:S07]  /*14630*/  LDSM.16.MT88.4 R28, [R98+0x3800] ;  /* 0x00380000621c783b */ /* 0x000eae0000004200 */
[C---:B------:R-:W-:Y:S08]  /*14640*/  HMMA.16816.F32 R56, R4.reuse, R64, R56 ;  /* 0x000000400438723c */ /* 0x040ff00000001838 */
[----:B------:R-:W-:Y:S01]  /*14650*/  HMMA.16816.F32 R60, R4, R66, R60 ;  /* 0x00000042043c723c */ /* 0x000fe2000000183c */
[----:B------:R-:W-:Y:S01]  /*14660*/  F2FP.F16.F32.PACK_AB R4, R121, R120 ;  /* 0x000000787904723e */ /* 0x000fe200000000ff */
[--C-:B----4-:R-:W-:Y:S01]  /*14670*/  FFMA.FTZ R8, R95, R0, -R3.reuse ;  /* 0x000000005f087223 */ /* 0x110fe20000010803 */
[----:B-1----:R-:W-:Y:S01]  /*14680*/  F2FP.F16.F32.PACK_AB R6, R123, R122 ;  /* 0x0000007a7b06723e */ /* 0x002fe200000000ff */
[----:B------:R-:W-:Y:S01]  /*14690*/  FFMA.FTZ R10, R96, R0, -R3 ;  /* 0x00000000600a7223 */ /* 0x000fe20000010803 */
[----:B-----5:R-:W-:-:S02]  /*146a0*/  F2FP.F16.F32.PACK_AB R5, R118, R116 ;  /* 0x000000747605723e */ /* 0x020fc400000000ff */
[----:B---3--:R-:W-:Y:S01]  /*146b0*/  F2FP.F16.F32.PACK_AB R7, R117, R119 ;  /* 0x000000777507723e */ /* 0x008fe200000000ff */
[----:B------:R-:W-:Y:S01]  /*146c0*/  FFMA.FTZ R9, R99, R0, -R3 ;  /* 0x0000000063097223 */ /* 0x000fe20000010803 */
[----:B------:R-:W-:Y:S01]  /*146d0*/  IMAD.MOV.U32 R188, RZ, RZ, R88 ;  /* 0x000000ffffbc7224 */ /* 0x000fe200078e0058 */
[----:B------:R-:W-:Y:S01]  /*146e0*/  MUFU.EX2 R111, R249 ;  /* 0x000000f9006f7308 */ /* 0x000fe20000000800 */
[----:B------:R-:W-:Y:S01]  /*146f0*/  IMAD.MOV.U32 R219, RZ, RZ, R113 ;  /* 0x000000ffffdb7224 */ /* 0x000fe200078e0071 */
[----:B------:R-:W-:Y:S02]  /*14700*/  LDSM.16.MT88.4 R64, [R2+0x4000] ;  /* 0x004000000240783b */ /* 0x000fe40000004200 */
[C---:B------:R-:W-:Y:S08]  /*14710*/  HMMA.16816.F32 R48, R4.reuse, R20, R48 ;  /* 0x000000140430723c */ /* 0x040ff00000001830 */
[C---:B------:R-:W-:Y:S01]  /*14720*/  HMMA.16816.F32 R40, R4.reuse, R22, R40 ;  /* 0x000000160428723c */ /* 0x040fe20000001828 */
[----:B------:R-:W1:Y:S07]  /*14730*/  LDSM.16.MT88.4 R20, [R220+0xe000] ;  /* 0x00e00000dc14783b */ /* 0x000e6e0000004200 */
[C---:B--2---:R-:W-:Y:S08]  /*14740*/  HMMA.16816.F32 R36, R4.reuse, R16, R36 ;  /* 0x000000100424723c */ /* 0x044ff00000001824 */
[----:B------:R-:W-:Y:S01]  /*14750*/  HMMA.16816.F32 R12, R4, R18, R12 ;  /* 0x00000012040c723c */ /* 0x000fe2000000180c */
[----:B------:R-:W2:Y:S01]  /*14760*/  LDSM.16.MT88.4 R16, [R89+0xe000] ;  /* 0x00e000005910783b */ /* 0x000ea20000004200 */
[----:B------:R3:W-:Y:S01]  /*14770*/  MUFU.EX2 R107, R8 ;  /* 0x00000008006b7308 */ /* 0x0007e20000000800 */
[----:B------:R-:W-:-:S02]  /*14780*/  IMAD.MOV.U32 R88, RZ, RZ, R247 ;  /* 0x000000ffff587224 */ /* 0x000fc400078e00f7 */
[----:B------:R-:W-:Y:S01]  /*14790*/  IMAD.MOV.U32 R247, RZ, RZ, R110 ;  /* 0x000000fffff77224 */ /* 0x000fe200078e006e */
[----:B------:R-:W4:Y:S01]  /*147a0*/  MUFU.EX2 R112, R112 ;  /* 0x0000007000707308 */ /* 0x000f220000000800 */
[----:B------:R-:W-:-:S03]  /*147b0*/  IMAD.MOV.U32 R218, RZ, RZ, R109 ;  /* 0x000000ffffda7224 */ /* 0x000fc600078e006d */
[----:B------:R-:W-:Y:S01]  /*147c0*/  MUFU.EX2 R114, R114 ;  /* 0x0000007200727308 */ /* 0x000fe20000000800 */
[----:B---3--:R-:W-:-:S03]  /*147d0*/  FFMA.FTZ R8, R97, R0, -R3 ;  /* 0x0000000061087223 */ /* 0x008fc60000010803 */
[----:B------:R-:W3:Y:S04]  /*147e0*/  MUFU.EX2 R115, R115 ;  /* 0x0000007300737308 */ /* 0x000ee80000000800 */
[----:B------:R-:W5:Y:S04]  /*147f0*/  MUFU.EX2 R110, R10 ;  /* 0x0000000a006e7308 */ /* 0x000f680000000800 */
[----:B------:R-:W-:Y:S04]  /*14800*/  MUFU.EX2 R113, R9 ;  /* 0x0000000900717308 */ /* 0x000fe80000000800 */
[----:B------:R-:W1:Y:S01]  /*14810*/  MUFU.EX2 R109, R8 ;  /* 0x00000008006d7308 */ /* 0x000e620000000800 */
[C---:B------:R-:W-:Y:S08]  /*14820*/  HMMA.16816.F32 R32, R4.reuse, R28, R32 ;  /* 0x0000001c0420723c */ /* 0x040ff00000001820 */
[C---:B------:R-:W-:Y:S01]  /*14830*/  HMMA.16816.F32 R24, R4.reuse, R30, R24 ;  /* 0x0000001e0418723c */ /* 0x040fe20000001818 */
[----:B------:R-:W2:Y:S07]  /*14840*/  LDSM.16.MT88.4 R28, [R98+0x4000] ;  /* 0x00400000621c783b */ /* 0x000eae0000004200 */
[C---:B------:R-:W-:Y:S08]  /*14850*/  HMMA.16816.F32 R56, R4.reuse, R44, R56 ;  /* 0x0000002c0438723c */ /* 0x040ff00000001838 */
[----:B------:R-:W-:Y:S01]  /*14860*/  HMMA.16816.F32 R60, R4, R46, R60 ;  /* 0x0000002e043c723c */ /* 0x000fe2000000183c */
[----:B----4-:R-:W-:-:S02]  /*14870*/  F2FP.F16.F32.PACK_AB R4, R112, R111 ;  /* 0x0000006f7004723e */ /* 0x010fc400000000ff */
[----:B---3--:R-:W-:Y:S02]  /*14880*/  F2FP.F16.F32.PACK_AB R6, R115, R114 ;  /* 0x000000727306723e */ /* 0x008fe400000000ff */
[----:B-----5:R-:W-:Y:S02]  /*14890*/  F2FP.F16.F32.PACK_AB R5, R110, R107 ;  /* 0x0000006b6e05723e */ /* 0x020fe400000000ff */
[----:B-1----:R-:W-:-:S07]  /*148a0*/  F2FP.F16.F32.PACK_AB R7, R109, R113 ;  /* 0x000000716d07723e */ /* 0x002fce00000000ff */
[C---:B------:R-:W-:Y:S08]  /*148b0*/  HMMA.16816.F32 R48, R4.reuse, R20, R48 ;  /* 0x000000140430723c */ /* 0x040ff00000001830 */
[C---:B------:R-:W-:Y:S01]  /*148c0*/  HMMA.16816.F32 R40, R4.reuse, R22, R40 ;  /* 0x000000160428723c */ /* 0x040fe20000001828 */
[----:B------:R-:W1:Y:S07]  /*148d0*/  LDSM.16.MT88.4 R20, [R220+0xe800] ;  /* 0x00e80000dc14783b */ /* 0x000e6e0000004200 */
[C---:B--2---:R-:W-:Y:S08]  /*148e0*/  HMMA.16816.F32 R36, R4.reuse, R16, R36 ;  /* 0x000000100424723c */ /* 0x044ff00000001824 */
[----:B------:R-:W-:Y:S01]  /*148f0*/  HMMA.16816.F32 R12, R4, R18, R12 ;  /* 0x00000012040c723c */ /* 0x000fe2000000180c */
[----:B------:R-:W2:Y:S01]  /*14900*/  LDSM.16.MT88.4 R16, [R89+0xe800] ;  /* 0x00e800005910783b */ /* 0x000ea20000004200 */
[-CC-:B------:R-:W-:Y:S01]  /*14910*/  FFMA.FTZ R8, R102, R0.reuse, -R3.reuse ;  /* 0x0000000066087223 */ /* 0x180fe20000010803 */
[-CC-:B------:R-:W-:Y:S01]  /*14920*/  FFMA.FTZ R10, R100, R0.reuse, -R3.reuse ;  /* 0x00000000640a7223 */ /* 0x180fe20000010803 */
[----:B------:R-:W-:-:S02]  /*14930*/  FFMA.FTZ R9, R185, R0, -R3 ;  /* 0x00000000b9097223 */ /* 0x000fc40000010803 */
[----:B------:R3:W-:Y:S04]  /*14940*/  MUFU.EX2 R99, R8 ;  /* 0x0000000800637308 */ /* 0x0007e80000000800 */
[----:B------:R-:W-:Y:S04]  /*14950*/  MUFU.EX2 R101, R101 ;  /* 0x0000006500657308 */ /* 0x000fe80000000800 */
[----:B------:R-:W4:Y:S01]  /*14960*/  MUFU.EX2 R103, R103 ;  /* 0x0000006700677308 */ /* 0x000f220000000800 */
[----:B---3--:R-:W-:-:S03]  /*14970*/  FFMA.FTZ R8, R104, R0, -R3 ;  /* 0x0000000068087223 */ /* 0x008fc60000010803 */
[----:B------:R-:W-:Y:S04]  /*14980*/  MUFU.EX2 R105, R105 ;  /* 0x0000006900697308 */ /* 0x000fe80000000800 */
[----:B------:R-:W3:Y:S04]  /*14990*/  MUFU.EX2 R106, R106 ;  /* 0x0000006a006a7308 */ /* 0x000ee80000000800 */
[----:B------:R-:W5:Y:S04]  /*149a0*/  MUFU.EX2 R100, R10 ;  /* 0x0000000a00647308 */ /* 0x000f680000000800 */
[----:B------:R-:W-:Y:S04]  /*149b0*/  MUFU.EX2 R102, R9 ;  /* 0x0000000900667308 */ /* 0x000fe80000000800 */
[----:B------:R1:W2:Y:S01]  /*149c0*/  MUFU.EX2 R104, R8 ;  /* 0x0000000800687308 */ /* 0x0002a20000000800 */
[C---:B------:R-:W-:Y:S01]  /*149d0*/  HMMA.16816.F32 R44, R4.reuse, R28, R32 ;  /* 0x0000001c042c723c */ /* 0x040fe20000001820 */
[----:B------:R-:W2:Y:S07]  /*149e0*/  LDSM.16.MT88.4 R32, [R98+0x4800] ;  /* 0x004800006220783b */ /* 0x000eae0000004200 */
[C---:B------:R-:W-:Y:S08]  /*149f0*/  HMMA.16816.F32 R56, R4.reuse, R64, R56 ;  /* 0x000000400438723c */ /* 0x040ff00000001838 */
[C---:B------:R-:W-:Y:S01]  /*14a00*/  HMMA.16816.F32 R60, R4.reuse, R66, R60 ;  /* 0x00000042043c723c */ /* 0x040fe2000000183c */
[-CC-:B-1----:R-:W-:Y:S01]  /*14a10*/  FFMA.FTZ R8, R193, R0.reuse, -R3.reuse ;  /* 0x00000000c1087223 */ /* 0x182fe20000010803 */
[-CC-:B------:R-:W-:Y:S01]  /*14a20*/  FFMA.FTZ R10, R192, R0.reuse, -R3.reuse ;  /* 0x00000000c00a7223 */ /* 0x180fe20000010803 */
[----:B------:R-:W-:Y:S01]  /*14a30*/  FFMA.FTZ R9, R196, R0, -R3 ;  /* 0x00000000c4097223 */ /* 0x000fe20000010803 */
[----:B------:R-:W-:Y:S01]  /*14a40*/  MUFU.EX2 R94, R201 ;  /* 0x000000c9005e7308 */ /* 0x000fe20000000800 */
[----:B------:R-:W-:Y:S03]  /*14a50*/  LDSM.16.MT88.4 R64, [R2+0x5800] ;  /* 0x005800000240783b */ /* 0x000fe60000004200 */
[----:B------:R-:W-:Y:S01]  /*14a60*/  HMMA.16816.F32 R28, R4, R30, R24 ;  /* 0x0000001e041c723c */ /* 0x000fe20000001818 */
[----:B----4-:R-:W-:-:S02]  /*14a70*/  F2FP.F16.F32.PACK_AB R4, R103, R101 ;  /* 0x000000656704723e */ /* 0x010fc400000000ff */
[----:B---3--:R-:W-:Y:S02]  /*14a80*/  F2FP.F16.F32.PACK_AB R6, R106, R105 ;  /* 0x000000696a06723e */ /* 0x008fe400000000ff */
[----:B-----5:R-:W-:Y:S02]  /*14a90*/  F2FP.F16.F32.PACK_AB R5, R100, R99 ;  /* 0x000000636405723e */ /* 0x020fe400000000ff */
[----:B--2---:R-:W-:-:S07]  /*14aa0*/  F2FP.F16.F32.PACK_AB R7, R104, R102 ;  /* 0x000000666807723e */ /* 0x004fce00000000ff */
[C---:B------:R-:W-:Y:S08]  /*14ab0*/  HMMA.16816.F32 R48, R4.reuse, R20, R48 ;  /* 0x000000140430723c */ /* 0x040ff00000001830 */
[C---:B------:R-:W-:Y:S01]  /*14ac0*/  HMMA.16816.F32 R40, R4.reuse, R22, R40 ;  /* 0x000000160428723c */ /* 0x040fe20000001828 */
[----:B------:R-:W1:Y:S07]  /*14ad0*/  LDSM.16.MT88.4 R20, [R220+0xf000] ;  /* 0x00f00000dc14783b */ /* 0x000e6e0000004200 */
[C---:B------:R-:W-:Y:S08]  /*14ae0*/  HMMA.16816.F32 R24, R4.reuse, R16, R36 ;  /* 0x000000100418723c */ /* 0x040ff00000001824 */
[----:B------:R-:W-:Y:S01]  /*14af0*/  HMMA.16816.F32 R12, R4, R18, R12 ;  /* 0x00000012040c723c */ /* 0x000fe2000000180c */
[----:B------:R-:W2:Y:S01]  /*14b00*/  LDSM.16.MT88.4 R16, [R89+0xf000] ;  /* 0x00f000005910783b */ /* 0x000ea20000004200 */
[----:B------:R3:W-:Y:S04]  /*14b10*/  MUFU.EX2 R90, R8 ;  /* 0x00000008005a7308 */ /* 0x0007e80000000800 */
[----:B------:R-:W4:Y:S04]  /*14b20*/  MUFU.EX2 R92, R74 ;  /* 0x0000004a005c7308 */ /* 0x000f280000000800 */
[----:B------:R-:W-:Y:S01]  /*14b30*/  MUFU.EX2 R95, R197 ;  /* 0x000000c5005f7308 */ /* 0x000fe20000000800 */
[----:B---3--:R-:W-:-:S03]  /*14b40*/  FFMA.FTZ R8, R189, R0, -R3 ;  /* 0x00000000bd087223 */ /* 0x008fc60000010803 */
[----:B------:R-:W3:Y:S04]  /*14b50*/  MUFU.EX2 R97, R200 ;  /* 0x000000c800617308 */ /* 0x000ee80000000800 */
[----:B------:R-:W5:Y:S04]  /*14b60*/  MUFU.EX2 R91, R10 ;  /* 0x0000000a005b7308 */ /* 0x000f680000000800 */
[----:B------:R-:W-:Y:S04]  /*14b70*/  MUFU.EX2 R96, R9 ;  /* 0x0000000900607308 */ /* 0x000fe80000000800 */
[----:B------:R-:W1:Y:S01]  /*14b80*/  MUFU.EX2 R93, R8 ;  /* 0x00000008005d7308 */ /* 0x000e620000000800 */
[C---:B------:R-:W-:Y:S08]  /*14b90*/  HMMA.16816.F32 R56, R4.reuse, R52, R56 ;  /* 0x000000340438723c */ /* 0x040ff00000001838 */
[C---:B------:R-:W-:Y:S08]  /*14ba0*/  HMMA.16816.F32 R60, R4.reuse, R54, R60 ;  /* 0x00000036043c723c */ /* 0x040ff0000000183c */
[C---:B------:R-:W-:Y:S01]  /*14bb0*/  HMMA.16816.F32 R52, R4.reuse, R32, R44 ;  /* 0x000000200434723c */ /* 0x040fe2000000182c */
[----:B------:R-:W2:Y:S07]  /*14bc0*/  LDSM.16.MT88.4 R44, [R98+0x5000] ;  /* 0x00500000622c783b */ /* 0x000eae0000004200 */
        /* <DEDUP_REMOVED lines=15> */
[----:B------:R-:W4:Y:S04]  /*14cc0*/  MUFU.EX2 R83, R188 ;  /* 0x000000bc00537308 */ /* 0x000f280000000800 */
[----:B------:R-:W5:Y:S01]  /*14cd0*/  MUFU.EX2 R88, R88 ;  /* 0x0000005800587308 */ /* 0x000f620000000800 */
[----:B---3--:R-:W-:-:S03]  /*14ce0*/  FFMA.FTZ R8, R204, R0, -R3 ;  /* 0x00000000cc087223 */ /* 0x008fc60000010803 */
[----:B------:R-:W3:Y:S04]  /*14cf0*/  MUFU.EX2 R85, R10 ;  /* 0x0000000a00557308 */ /* 0x000ee80000000800 */
        /* <DEDUP_REMOVED lines=8> */
[----:B-----5:R-:W-:Y:S02]  /*14d80*/  F2FP.F16.F32.PACK_AB R6, R87, R88 ;  /* 0x000000585706723e */ /* 0x020fe400000000ff */
[----:B---3--:R-:W-:Y:S02]  /*14d90*/  F2FP.F16.F32.PACK_AB R5, R85, R81 ;  /* 0x000000515505723e */ /* 0x008fe400000000ff */
[----:B-1----:R-:W-:-:S07]  /*14da0*/  F2FP.F16.F32.PACK_AB R7, R84, R86 ;  /* 0x000000565407723e */ /* 0x002fce00000000ff */
[C---:B------:R-:W-:Y:S08]  /*14db0*/  HMMA.16816.F32 R48, R4.reuse, R20, R48 ;  /* 0x000000140430723c */ /* 0x040ff00000001830 */
[C---:B------:R-:W-:Y:S08]  /*14dc0*/  HMMA.16816.F32 R40, R4.reuse, R22, R32 ;  /* 0x000000160428723c */ /* 0x040ff00000001820 */
[----:B--2---:R-:W-:Y:S01]  /*14dd0*/  HMMA.16816.F32 R20, R4, R18, R12 ;  /* 0x000000120414723c */ /* 0x004fe2000000180c */
[----:B------:R-:W1:Y:S01]  /*14de0*/  LDSM.16.MT88.4 R12, [R220+0x10000] ;  /* 0x01000000dc0c783b */ /* 0x000e620000004200 */
[-CC-:B------:R-:W-:Y:S01]  /*14df0*/  FFMA.FTZ R8, R210, R0.reuse, -R3.reuse ;  /* 0x00000000d2087223 */ /* 0x180fe20000010803 */
[----:B------:R-:W-:Y:S01]  /*14e00*/  MUFU.EX2 R77, R72 ;  /* 0x00000048004d7308 */ /* 0x000fe20000000800 */
[-CC-:B------:R-:W-:Y:S01]  /*14e10*/  FFMA.FTZ R10, R211, R0.reuse, -R3.reuse ;  /* 0x00000000d30a7223 */ /* 0x180fe20000010803 */
[----:B------:R-:W-:-:S02]  /*14e20*/  FFMA.FTZ R9, R206, R0, -R3 ;  /* 0x00000000ce097223 */ /* 0x000fc40000010803 */
[----:B------:R2:W-:Y:S01]  /*14e30*/  MUFU.EX2 R72, R8 ;  /* 0x0000000800487308 */ /* 0x0005e20000000800 */
[----:B------:R-:W-:Y:S01]  /*14e40*/  HMMA.16816.F32 R36, R4, R16, R24 ;  /* 0x000000100424723c */ /* 0x000fe20000001818 */
[----:B------:R-:W3:Y:S02]  /*14e50*/  LDSM.16.MT88.4 R24, [R2+0x6000] ;  /* 0x006000000218783b */ /* 0x000ee40000004200 */
[----:B------:R-:W4:Y:S02]  /*14e60*/  MUFU.EX2 R73, R73 ;  /* 0x0000004900497308 */ /* 0x000f240000000800 */
[----:B------:R-:W5:Y:S02]  /*14e70*/  LDSM.16.MT88.4 R16, [R89+0x10000] ;  /* 0x010000005910783b */ /* 0x000f640000004200 */
[----:B------:R-:W4:Y:S01]  /*14e80*/  MUFU.EX2 R79, R11 ;  /* 0x0000000b004f7308 */ /* 0x000f220000000800 */
[----:B--2---:R-:W-:-:S03]  /*14e90*/  FFMA.FTZ R8, R202, R0, -R3 ;  /* 0x00000000ca087223 */ /* 0x004fc60000010803 */
[----:B------:R-:W2:Y:S04]  /*14ea0*/  MUFU.EX2 R75, R10 ;  /* 0x0000000a004b7308 */ /* 0x000ea80000000800 */
[----:B------:R-:W-:Y:S04]  /*14eb0*/  MUFU.EX2 R76, R9 ;  /* 0x00000009004c7308 */ /* 0x000fe80000000800 */
[----:B------:R-:W1:Y:S01]  /*14ec0*/  MUFU.EX2 R74, R8 ;  /* 0x00000008004a7308 */ /* 0x000e620000000800 */
[C---:B------:R-:W-:Y:S08]  /*14ed0*/  HMMA.16816.F32 R32, R4.reuse, R66, R60 ;  /* 0x000000420420723c */ /* 0x040ff0000000183c */
[C---:B------:R-:W-:Y:S08]  /*14ee0*/  HMMA.16816.F32 R60, R4.reuse, R56, R52 ;  /* 0x00000038043c723c */ /* 0x040ff00000001834 */
[C---:B------:R-:W-:Y:S08]  /*14ef0*/  HMMA.16816.F32 R28, R4.reuse, R64, R28 ;  /* 0x00000040041c723c */ /* 0x040ff0000000181c */
[----:B------:R-:W-:Y:S01]  /*14f00*/  HMMA.16816.F32 R52, R4, R58, R44 ;  /* 0x0000003a0434723c */ /* 0x000fe2000000182c */
[----:B----4-:R-:W-:Y:S01]  /*14f10*/  F2FP.F16.F32.PACK_AB R4, R77, R73 ;  /* 0x000000494d04723e */ /* 0x010fe200000000ff */
[----:B------:R-:W4:Y:S01]  /*14f20*/  LDSM.16.MT88.4 R44, [R98+0x6000] ;  /* 0x00600000622c783b */ /* 0x000f220000004200 */
[----:B------:R-:W-:-:S02]  /*14f30*/  F2FP.F16.F32.PACK_AB R6, R78, R79 ;  /* 0x0000004f4e06723e */ /* 0x000fc400000000ff */
[----:B--2---:R-:W-:Y:S02]  /*14f40*/  F2FP.F16.F32.PACK_AB R5, R75, R72 ;  /* 0x000000484b05723e */ /* 0x004fe400000000ff */
[----:B-1----:R-:W-:-:S07]  /*14f50*/  F2FP.F16.F32.PACK_AB R7, R74, R76 ;  /* 0x0000004c4a07723e */ /* 0x002fce00000000ff */
[C---:B------:R-:W-:Y:S08]  /*14f60*/  HMMA.16816.F32 R48, R4.reuse, R12, R48 ;  /* 0x0000000c0430723c */ /* 0x040ff00000001830 */
[----:B------:R-:W-:Y:S01]  /*14f70*/  HMMA.16816.F32 R40, R4, R14, R40 ;  /* 0x0000000e0428723c */ /* 0x000fe20000001828 */
[----:B------:R-:W1:Y:S01]  /*14f80*/  LDSM.16.MT88.4 R12, [R2+0x6800] ;  /* 0x00680000020c783b */ /* 0x000e620000004200 */
[-CC-:B------:R-:W-:Y:S01]  /*14f90*/  FFMA.FTZ R10, R207, R0.reuse, -R3.reuse ;  /* 0x00000000cf0a7223 */ /* 0x180fe20000010803 */
[----:B------:R-:W-:-:S03]  /*14fa0*/  FFMA.FTZ R11, R198, R0, -R3 ;  /* 0x00000000c60b7223 */ /* 0x000fc60000010803 */
[----:B------:R2:W-:Y:S04]  /*14fb0*/  MUFU.EX2 R66, R10 ;  /* 0x0000000a00427308 */ /* 0x0005e80000000800 */
[----:B------:R5:W-:Y:S01]  /*14fc0*/  MUFU.EX2 R67, R11 ;  /* 0x0000000b00437308 */ /* 0x000be20000000800 */
[----:B---3--:R-:W-:Y:S03]  /*14fd0*/  HMMA.16816.F32 R28, R4, R24, R28 ;  /* 0x00000018041c723c */ /* 0x008fe6000000181c */
[----:B------:R-:W-:Y:S01]  /*14fe0*/  MUFU.EX2 R69, R167 ;  /* 0x000000a700457308 */ /* 0x000fe20000000800 */
[-CC-:B--2---:R-:W-:Y:S01]  /*14ff0*/  FFMA.FTZ R10, R203, R0.reuse, -R3.reuse ;  /* 0x00000000cb0a7223 */ /* 0x184fe20000010803 */
[----:B-----5:R-:W-:-:S02]  /*15000*/  FFMA.FTZ R11, R194, R0, -R3 ;  /* 0x00000000c20b7223 */ /* 0x020fc40000010803 */
[----:B------:R-:W2:Y:S04]  /*15010*/  MUFU.EX2 R71, R215 ;  /* 0x000000d700477308 */ /* 0x000ea80000000800 */
[----:B------:R-:W-:Y:S04]  /*15020*/  MUFU.EX2 R68, R219 ;  /* 0x000000db00447308 */ /* 0x000fe80000000800 */
[----:B------:R-:W3:Y:S04]  /*15030*/  MUFU.EX2 R70, R218 ;  /* 0x000000da00467308 */ /* 0x000ee80000000800 */
[----:B------:R-:W-:Y:S04]  /*15040*/  MUFU.EX2 R64, R10 ;  /* 0x0000000a00407308 */ /* 0x000fe80000000800 */
[----:B------:R-:W5:Y:S01]  /*15050*/  MUFU.EX2 R65, R11 ;  /* 0x0000000b00417308 */ /* 0x000f620000000800 */
[----:B------:R-:W-:Y:S01]  /*15060*/  HMMA.16816.F32 R36, R4, R16, R36 ;  /* 0x000000100424723c */ /* 0x000fe20000001824 */
[----:B------:R-:W-:-:S07]  /*15070*/  FFMA.FTZ R8, R166, R80, R169 ;  /* 0x00000050a6087223 */ /* 0x000fce00000100a9 */
[----:B------:R-:W-:Y:S01]  /*15080*/  HMMA.16816.F32 R56, R4, R18, R20 ;  /* 0x000000120438723c */ /* 0x000fe20000001814 */
[----:B------:R-:W1:Y:S01]  /*15090*/  LDSM.16.MT88.4 R16, [R89+0x10800] ;  /* 0x010800005910783b */ /* 0x000e620000004200 */
[----:B------:R-:W-:-:S03]  /*150a0*/  FADD.FTZ R8, R168, R8 ;  /* 0x00000008a8087221 */ /* 0x000fc60000010000 */
[----:B------:R-:W1:Y:S03]  /*150b0*/  LDSM.16.MT88.4 R20, [R220+0x10800] ;  /* 0x01080000dc14783b */ /* 0x000e660000004200 */
[----:B------:R-:W-:Y:S01]  /*150c0*/  HMMA.16816.F32 R32, R4, R26, R32 ;  /* 0x0000001a0420723c */ /* 0x000fe20000001820 */
[----:B------:R-:W-:Y:S01]  /*150d0*/  FADD.FTZ R8, R170, R8 ;  /* 0x00000008aa087221 */ /* 0x000fe20000010000 */
[----:B------:R-:W1:Y:S03]  /*150e0*/  LDSM.16.MT88.4 R24, [R98+0x6800] ;  /* 0x006800006218783b */ /* 0x000e660000004200 */
[----:B------:R-:W-:-:S03]  /*150f0*/  FADD.FTZ R8, R172, R8 ;  /* 0x00000008ac087221 */ /* 0x000fc60000010000 */
[----:B----4-:R-:W-:Y:S01]  /*15100*/  HMMA.16816.F32 R60, R4, R44, R60 ;  /* 0x0000002c043c723c */ /* 0x010fe2000000183c */
[----:B------:R-:W-:-:S07]  /*15110*/  FADD.FTZ R8, R158, R8 ;  /* 0x000000089e087221 */ /* 0x000fce0000010000 */
[----:B------:R-:W-:Y:S01]  /*15120*/  HMMA.16816.F32 R52, R4, R46, R52 ;  /* 0x0000002e0434723c */ /* 0x000fe20000001834 */
[----:B--2---:R-:W-:Y:S02]  /*15130*/  F2FP.F16.F32.PACK_AB R4, R71, R69 ;  /* 0x000000454704723e */ /* 0x004fe400000000ff */
[----:B---3--:R-:W-:Y:S02]  /*15140*/  F2FP.F16.F32.PACK_AB R6, R70, R68 ;  /* 0x000000444606723e */ /* 0x008fe400000000ff */
[----:B------:R-:W-:Y:S02]  /*15150*/  F2FP.F16.F32.PACK_AB R5, R67, R66 ;  /* 0x000000424305723e */ /* 0x000fe400000000ff */
[----:B-----5:R-:W-:Y:S01]  /*15160*/  F2FP.F16.F32.PACK_AB R7, R65, R64 ;  /* 0x000000404107723e */ /* 0x020fe200000000ff */
[----:B------:R-:W-:-:S06]  /*15170*/  FADD.FTZ R8, R160, R8 ;  /* 0x00000008a0087221 */ /* 0x000fcc0000010000 */
[----:B-1----:R-:W-:Y:S01]  /*15180*/  HMMA.16816.F32 R28, R4, R12, R28 ;  /* 0x0000000c041c723c */ /* 0x002fe2000000181c */
[----:B------:R-:W-:Y:S01]  /*15190*/  FFMA.FTZ R12, R190, R0, -R3 ;  /* 0x00000000be0c7223 */ /* 0x000fe20000010803 */
[----:B------:R-:W-:-:S03]  /*151a0*/  FADD.FTZ R8, R161, R8 ;  /* 0x00000008a1087221 */ /* 0x000fc60000010000 */
[----:B------:R1:W-:Y:S03]  /*151b0*/  MUFU.EX2 R47, R12 ;  /* 0x0000000c002f7308 */ /* 0x0003e60000000800 */
[----:B------:R-:W-:Y:S01]  /*151c0*/  HMMA.16816.F32 R32, R4, R14, R32 ;  /* 0x0000000e0420723c */ /* 0x000fe20000001820 */
[----:B------:R-:W-:Y:S01]  /*151d0*/  FADD.FTZ R8, R159, R8 ;  /* 0x000000089f087221 */ /* 0x000fe20000010000 */
[----:B-1----:R-:W1:Y:S03]  /*151e0*/  LDSM.16.MT88.4 R12, [R2+0x7000] ;  /* 0x00700000020c783b */ /* 0x002e660000004200 */
[----:B------:R-:W-:Y:S01]  /*151f0*/  FADD.FTZ R8, R154, R8 ;  /* 0x000000089a087221 */ /* 0x000fe20000010000 */
[----:B------:R-:W-:-:S03]  /*15200*/  FFMA.FTZ R10, R199, R0, -R3 ;  /* 0x00000000c70a7223 */ /* 0x000fc60000010803 */
[----:B------:R-:W-:Y:S01]  /*15210*/  FADD.FTZ R8, R157, R8 ;  /* 0x000000089d087221 */ /* 0x000fe20000010000 */
[----:B------:R2:W-:Y:S01]  /*15220*/  MUFU.EX2 R45, R10 ;  /* 0x0000000a002d7308 */ /* 0x0005e20000000800 */
[-CC-:B------:R-:W-:Y:S02]  /*15230*/  FFMA.FTZ R11, R195, R0.reuse, -R3.reuse ;  /* 0x00000000c30b7223 */ /* 0x180fe40000010803 */
[----:B------:R-:W-:Y:S02]  /*15240*/  FADD.FTZ R8, R156, R8 ;  /* 0x000000089c087221 */ /* 0x000fe40000010000 */
[----:B------:R-:W-:Y:S01]  /*15250*/  HMMA.16816.F32 R156, R4, R16, R36 ;  /* 0x00000010049c723c */ /* 0x000fe20000001824 */
[----:B------:R-:W-:Y:S01]  /*15260*/  MUFU.EX2 R46, R11 ;  /* 0x0000000b002e7308 */ /* 0x000fe20000000800 */
[----:B--2---:R-:W-:-:S06]  /*15270*/  FFMA.FTZ R10, R186, R0, -R3 ;  /* 0x00000000ba0a7223 */ /* 0x004fcc0000010803 */
[C---:B------:R-:W-:Y:S01]  /*15280*/  HMMA.16816.F32 R36, R4.reuse, R18, R56 ;  /* 0x000000120424723c */ /* 0x040fe20000001838 */
[----:B------:R-:W-:Y:S07]  /*15290*/  MUFU.EX2 R57, R239 ;  /* 0x000000ef00397308 */ /* 0x000fee0000000800 */
[C---:B------:R-:W-:Y:S01]  /*152a0*/  HMMA.16816.F32 R48, R4.reuse, R20, R48 ;  /* 0x000000140430723c */ /* 0x040fe20000001830 */
[----:B------:R-:W2:Y:S07]  /*152b0*/  MUFU.EX2 R59, R238 ;  /* 0x000000ee003b7308 */ /* 0x000eae0000000800 */
[C---:B------:R-:W-:Y:S01]  /*152c0*/  HMMA.16816.F32 R40, R4.reuse, R22, R40 ;  /* 0x000000160428723c */ /* 0x040fe20000001828 */
[----:B------:R-:W-:Y:S07]  /*152d0*/  MUFU.EX2 R56, R243 ;  /* 0x000000f300387308 */ /* 0x000fee0000000800 */
[C---:B------:R-:W-:Y:S01]  /*152e0*/  HMMA.16816.F32 R60, R4.reuse, R24, R60 ;  /* 0x00000018043c723c */ /* 0x040fe2000000183c */
[----:B------:R-:W3:Y:S07]  /*152f0*/  MUFU.EX2 R58, R242 ;  /* 0x000000f2003a7308 */ /* 0x000eee0000000800 */
[----:B------:R-:W-:Y:S01]  /*15300*/  HMMA.16816.F32 R52, R4, R26, R52 ;  /* 0x0000001a0434723c */ /* 0x000fe20000001834 */
[----:B------:R-:W4:Y:S01]  /*15310*/  MUFU.EX2 R44, R10 ;  /* 0x0000000a002c7308 */ /* 0x000f220000000800 */
[----:B--2---:R-:W-:Y:S01]  /*15320*/  F2FP.F16.F32.PACK_AB R4, R59, R57 ;  /* 0x000000393b04723e */ /* 0x004fe200000000ff */
[----:B------:R-:W-:Y:S01]  /*15330*/  FADD.FTZ R9, R171, R214 ;  /* 0x000000d6ab097221 */ /* 0x000fe20000010000 */
[----:B------:R-:W-:Y:S01]  /*15340*/  F2FP.F16.F32.PACK_AB R5, R47, R45 ;  /* 0x0000002d2f05723e */ /* 0x000fe200000000ff */
[----:B------:R-:W-:Y:S01]  /*15350*/  FADD.FTZ R8, R155, R8 ;  /* 0x000000089b087221 */ /* 0x000fe20000010000 */
[----:B------:R-:W2:Y:S01]  /*15360*/  LDSM.16.MT88.4 R20, [R220+0x11000] ;  /* 0x01100000dc14783b */ /* 0x000ea20000004200 */
[----:B---3--:R-:W-:Y:S01]  /*15370*/  F2FP.F16.F32.PACK_AB R6, R58, R56 ;  /* 0x000000383a06723e */ /* 0x008fe200000000ff */
[----:B------:R-:W-:-:S02]  /*15380*/  FFMA.FTZ R11, R187, R0, -R3 ;  /* 0x00000000bb0b7223 */ /* 0x000fc40000010803 */
[----:B------:R-:W3:Y:S01]  /*15390*/  LDSM.16.MT88.4 R16, [R89+0x11000] ;  /* 0x011000005910783b */ /* 0x000ee20000004200 */
[----:B----4-:R-:W-:-:S07]  /*153a0*/  F2FP.F16.F32.PACK_AB R7, R44, R46 ;  /* 0x0000002e2c07723e */ /* 0x010fce00000000ff */
[----:B-1----:R-:W-:Y:S01]  /*153b0*/  HMMA.16816.F32 R32, R4, R14, R32 ;  /* 0x0000000e0420723c */ /* 0x002fe20000001820 */
[----:B------:R1:W-:Y:S02]  /*153c0*/  MUFU.EX2 R15, R250 ;  /* 0x000000fa000f7308 */ /* 0x0003e40000000800 */
[----:B-1----:R-:W4:Y:S01]  /*153d0*/  LDL R250, [R1+0x64] ;  /* 0x0000640001fa7983 */ /* 0x002f220000100800 */
[----:B------:R-:W-:-:S04]  /*153e0*/  FADD.FTZ R9, R173, R9 ;  /* 0x00000009ad097221 */ /* 0x000fc80000010000 */
[----:B------:R-:W-:-:S04]  /*153f0*/  FADD.FTZ R9, R162, R9 ;  /* 0x00000009a2097221 */ /* 0x000fc80000010000 */
[----:B------:R-:W-:Y:S01]  /*15400*/  FADD.FTZ R9, R163, R9 ;  /* 0x00000009a3097221 */ /* 0x000fe20000010000 */
[----:B------:R-:W-:Y:S01]  /*15410*/  FADD.FTZ R8, R150, R8 ;  /* 0x0000000896087221 */ /* 0x000fe20000010000 */
[----:B------:R-:W-:Y:S01]  /*15420*/  FFMA.FTZ R10, R182, R0, -R3 ;  /* 0x00000000b60a7223 */ /* 0x000fe20000010803 */
[----:B------:R-:W-:Y:S01]  /*15430*/  HMMA.16816.F32 R28, R4, R12, R28 ;  /* 0x0000000c041c723c */ /* 0x000fe2000000181c */
[----:B------:R-:W-:-:S07]  /*15440*/  FADD.FTZ R9, R165, R9 ;  /* 0x00000009a5097221 */ /* 0x000fce0000010000 */
[----:B--2---:R-:W-:Y:S01]  /*15450*/  HMMA.16816.F32 R48, R4, R20, R48 ;  /* 0x000000140430723c */ /* 0x004fe20000001830 */
[----:B------:R-:W-:-:S07]  /*15460*/  FADD.FTZ R9, R164, R9 ;  /* 0x00000009a4097221 */ /* 0x000fce0000010000 */
[C---:B------:R-:W-:Y:S01]  /*15470*/  HMMA.16816.F32 R40, R4.reuse, R22, R40 ;  /* 0x000000160428723c */ /* 0x040fe20000001828 */
[----:B------:R-:W-:Y:S01]  /*15480*/  FADD.FTZ R9, R175, R9 ;  /* 0x00000009af097221 */ /* 0x000fe20000010000 */
[----:B------:R-:W-:Y:S01]  /*15490*/  FADD.FTZ R8, R151, R8 ;  /* 0x0000000897087221 */ /* 0x000fe20000010000 */
[----:B------:R1:W-:Y:S01]  /*154a0*/  MUFU.EX2 R13, R10 ;  /* 0x0000000a000d7308 */ /* 0x0003e20000000800 */
[----:B------:R-:W-:Y:S01]  /*154b0*/  FFMA.FTZ R12, R183, R0, -R3 ;  /* 0x00000000b70c7223 */ /* 0x000fe20000010803 */
[----:B------:R-:W-:Y:S01]  /*154c0*/  FADD.FTZ R9, R178, R9 ;  /* 0x00000009b2097221 */ /* 0x000fe20000010000 */
[----:B------:R-:W2:Y:S03]  /*154d0*/  LDSM.16.MT88.4 R20, [R98+0x7000] ;  /* 0x007000006214783b */ /* 0x000ea60000004200 */
[----:B------:R-:W-:Y:S01]  /*154e0*/  FADD.FTZ R9, R177, R9 ;  /* 0x00000009b1097221 */ /* 0x000fe20000010000 */
[----:B---3--:R-:W-:Y:S01]  /*154f0*/  HMMA.16816.F32 R156, R4, R16, R156 ;  /* 0x00000010049c723c */ /* 0x008fe2000000189c */
[----:B------:R-:W-:Y:S01]  /*15500*/  MUFU.EX2 R14, R251 ;  /* 0x000000fb000e7308 */ /* 0x000fe20000000800 */
[----:B------:R-:W-:Y:S01]  /*15510*/  LDSM.16.MT88.4 R160, [R220+0x11800] ;  /* 0x01180000dca0783b */ /* 0x000fe20000004200 */
[----:B------:R-:W-:-:S04]  /*15520*/  FADD.FTZ R9, R176, R9 ;  /* 0x00000009b0097221 */ /* 0x000fc80000010000 */
[----:B------:R-:W-:-:S04]  /*15530*/  FADD.FTZ R9, R179, R9 ;  /* 0x00000009b3097221 */ /* 0x000fc80000010000 */
[----:B------:R-:W-:Y:S01]  /*15540*/  FADD.FTZ R9, R184, R9 ;  /* 0x00000009b8097221 */ /* 0x000fe20000010000 */
[----:B------:R-:W-:-:S03]  /*15550*/  FADD.FTZ R8, R153, R8 ;  /* 0x0000000899087221 */ /* 0x000fc60000010000 */
[----:B------:R-:W-:Y:S01]  /*15560*/  FADD.FTZ R9, R181, R9 ;  /* 0x00000009b5097221 */ /* 0x000fe20000010000 */
[----:B------:R-:W-:Y:S01]  /*15570*/  FADD.FTZ R8, R152, R8 ;  /* 0x0000000898087221 */ /* 0x000fe20000010000 */
[----:B-1----:R-:W-:Y:S01]  /*15580*/  FFMA.FTZ R10, R191, R0, -R3 ;  /* 0x00000000bf0a7223 */ /* 0x002fe20000010803 */
[----:B------:R-:W1:Y:S01]  /*15590*/  MUFU.EX2 R16, R247 ;  /* 0x000000f700107308 */ /* 0x000e620000000800 */
[----:B------:R-:W-:Y:S01]  /*155a0*/  FADD.FTZ R9, R180, R9 ;  /* 0x00000009b4097221 */ /* 0x000fe20000010000 */
[----:B------:R-:W-:Y:S01]  /*155b0*/  FADD.FTZ R8, R142, R8 ;  /* 0x000000088e087221 */ /* 0x000fe20000010000 */
[----:B------:R-:W-:Y:S01]  /*155c0*/  HMMA.16816.F32 R24, R4, R18, R36 ;  /* 0x000000120418723c */ /* 0x000fe20000001824 */
[----:B------:R-:W3:Y:S01]  /*155d0*/  MUFU.EX2 R17, R246 ;  /* 0x000000f600117308 */ /* 0x000ee20000000800 */
[----:B------:R-:W-:Y:S01]  /*155e0*/  FADD.FTZ R9, R146, R9 ;  /* 0x0000000992097221 */ /* 0x000fe20000010000 */
[----:B------:R-:W-:Y:S01]  /*155f0*/  FADD.FTZ R8, R143, R8 ;  /* 0x000000088f087221 */ /* 0x000fe20000010000 */
[----:B------:R-:W5:Y:S02]  /*15600*/  LDSM.16.MT88.4 R152, [R89+0x11800] ;  /* 0x011800005998783b */ /* 0x000f640000004200 */
[----:B------:R-:W-:Y:S01]  /*15610*/  FADD.FTZ R9, R147, R9 ;  /* 0x0000000993097221 */ /* 0x000fe20000010000 */
[----:B------:R-:W-:-:S03]  /*15620*/  FADD.FTZ R8, R145, R8 ;  /* 0x0000000891087221 */ /* 0x000fc60000010000 */
[----:B------:R-:W-:Y:S01]  /*15630*/  FADD.FTZ R9, R148, R9 ;  /* 0x0000000994097221 */ /* 0x000fe20000010000 */
[----:B------:R-:W-:Y:S02]  /*15640*/  FADD.FTZ R8, R144, R8 ;  /* 0x0000000890087221 */ /* 0x000fe40000010000 */
[----:B------:R1:W5:Y:S01]  /*15650*/  LDSM.16.MT88.4 R144, [R2+0x7800] ;  /* 0x007800000290783b */ /* 0x0003620000004200 */
        /* <DEDUP_REMOVED lines=48> */
[----:B-1----:R-:W-:Y:S01]  /*15960*/  FADD.FTZ R2, R97, R3 ;  /* 0x0000000361027221 */ /* 0x002fe20000010000 */
        /* <DEDUP_REMOVED lines=28> */
[----:B------:R-:W1:Y:S01]  /*15b30*/  MUFU.EX2 R12, R12 ;  /* 0x0000000c000c7308 */ /* 0x000e620000000800 */
[C---:B--2---:R-:W-:Y:S01]  /*15b40*/  HMMA.16816.F32 R140, R4.reuse, R20, R60 ;  /* 0x00000014048c723c */ /* 0x044fe2000000183c */
[----:B------:R-:W-:Y:S01]  /*15b50*/  FADD.FTZ R0, R46, R0 ;  /* 0x000000002e007221 */ /* 0x000fe20000010000 */
[----:B------:R-:W-:Y:S01]  /*15b60*/  FADD.FTZ R2, R56, R2 ;  /* 0x0000000238027221 */ /* 0x000fe20000010000 */
[----:B------:R-:W2:Y:S02]  /*15b70*/  MUFU.EX2 R11, R11 ;  /* 0x0000000b000b7308 */ /* 0x000ea40000000800 */
[----:B------:R-:W-:Y:S01]  /*15b80*/  FADD.FTZ R0, R44, R0 ;  /* 0x000000002c007221 */ /* 0x000fe20000010000 */
[----:B------:R-:W-:Y:S02]  /*15b90*/  FADD.FTZ R2, R58, R2 ;  /* 0x000000023a027221 */ /* 0x000fe40000010000 */
[----:B------:R-:W-:Y:S01]  /*15ba0*/  HMMA.16816.F32 R20, R4, R22, R52 ;  /* 0x000000160414723c */ /* 0x000fe20000001834 */
[----:B------:R-:W5:Y:S01]  /*15bb0*/  LDSM.16.MT88.4 R4, [R98+0x7800] ;  /* 0x007800006204783b */ /* 0x000f620000004200 */
[----:B------:R-:W2:Y:S01]  /*15bc0*/  MUFU.EX2 R10, R10 ;  /* 0x0000000a000a7308 */ /* 0x000ea20000000800 */
[----:B------:R-:W-:Y:S01]  /*15bd0*/  FADD.FTZ R2, R16, R2 ;  /* 0x0000000210027221 */ /* 0x000fe20000010000 */
[----:B------:R-:W-:-:S03]  /*15be0*/  FADD.FTZ R0, R13, R0 ;  /* 0x000000000d007221 */ /* 0x000fc60000010000 */
[----:B---3--:R-:W-:Y:S01]  /*15bf0*/  FADD.FTZ R2, R17, R2 ;  /* 0x0000000211027221 */ /* 0x008fe20000010000 */
[----:B-1----:R-:W-:-:S03]  /*15c00*/  FADD.FTZ R0, R12, R0 ;  /* 0x000000000c007221 */ /* 0x002fc60000010000 */
[----:B------:R-:W-:Y:S01]  /*15c10*/  FADD.FTZ R2, R14, R2 ;  /* 0x000000020e027221 */ /* 0x000fe20000010000 */
[----:B--2---:R-:W-:-:S03]  /*15c20*/  FADD.FTZ R0, R11, R0 ;  /* 0x000000000b007221 */ /* 0x004fc60000010000 */
[----:B------:R-:W-:Y:S01]  /*15c30*/  FADD.FTZ R3, R15, R2 ;  /* 0x000000020f037221 */ /* 0x000fe20000010000 */
[----:B------:R-:W-:Y:S01]  /*15c40*/  FADD.FTZ R2, R10, R0 ;  /* 0x000000000a027221 */ /* 0x000fe20000010000 */
[----:B------:R-:W1:Y:S03]  /*15c50*/  S2R R225, SR_TID.X ;  /* 0x0000000000e17919 */ /* 0x000e660000002100 */
[----:B------:R2:W-:Y:S04]  /*15c60*/  STL [R1+0x48], R3 ;  /* 0x0000480301007387 */ /* 0x0005e80000100800 */
[----:B------:R2:W-:Y:S01]  /*15c70*/  STL [R1+0x54], R2 ;  /* 0x0000540201007387 */ /* 0x0005e20000100800 */
[----:B------:R-:W-:-:S02]  /*15c80*/  F2FP.F16.F32.PACK_AB R136, R17, R16 ;  /* 0x000000101188723e */ /* 0x000fc400000000ff */
[----:B------:R-:W-:Y:S02]  /*15c90*/  F2FP.F16.F32.PACK_AB R138, R15, R14 ;  /* 0x0000000e0f8a723e */ /* 0x000fe400000000ff */
[----:B------:R-:W-:Y:S02]  /*15ca0*/  F2FP.F16.F32.PACK_AB R137, R12, R13 ;  /* 0x0000000d0c89723e */ /* 0x000fe400000000ff */
[----:B------:R-:W-:Y:S02]  /*15cb0*/  F2FP.F16.F32.PACK_AB R139, R10, R11 ;  /* 0x0000000b0a8b723e */ /* 0x000fe400000000ff */
[----:B----4-:R-:W-:-:S13]  /*15cc0*/  ISETP.GT.AND P0, PT, R252, R250, PT ;  /* 0x000000fafc00720c */ /* 0x010fda0003f04270 */
[----:B------:R-:W-:-:S05]  /*15cd0*/  @P0 VIADD R0, R221, 0xfffffffd ;  /* 0xfffffffddd000836 */ /* 0x000fca0000000000 */
[----:B------:R2:W-:Y:S01]  /*15ce0*/  @P0 STL [R1+0x2c], R0 ;  /* 0x00002c0001000387 */ /* 0x0005e20000100800 */
[----:B-----5:R-:W-:Y:S01]  /*15cf0*/  HMMA.16816.F32 R156, R136, R152, R156 ;  /* 0x00000098889c723c */ /* 0x020fe2000000189c */
[----:B------:R-:W-:Y:S02]  /*15d00*/  IMAD.MOV.U32 R88, RZ, RZ, R108 ;  /* 0x000000ffff587224 */ /* 0x000fe400078e006c */
[----:B------:R-:W-:-:S05]  /*15d10*/  IMAD.MOV.U32 R37, RZ, RZ, R174 ;  /* 0x000000ffff257224 */ /* 0x000fca00078e00ae */
[----:B------:R-:W-:Y:S01]  /*15d20*/  HMMA.16816.F32 R148, R136, R144, R28 ;  /* 0x000000908894723c */ /* 0x000fe2000000181c */
[----:B------:R-:W-:Y:S02]  /*15d30*/  @P0 IMAD.MOV.U32 R88, RZ, RZ, R108 ;  /* 0x000000ffff580224 */ /* 0x000fe400078e006c */
[----:B------:R-:W-:-:S05]  /*15d40*/  @P0 IMAD.MOV.U32 R37, RZ, RZ, R174 ;  /* 0x000000ffff250224 */ /* 0x000fca00078e00ae */
[----:B------:R-:W-:Y:S01]  /*15d50*/  HMMA.16816.F32 R164, R136, R160, R48 ;  /* 0x000000a088a4723c */ /* 0x000fe20000001830 */
[----:B------:R-:W-:-:S07]  /*15d60*/  IMAD.MOV.U32 R168, RZ, RZ, R252 ;  /* 0x000000ffffa87224 */ /* 0x000fce00078e00fc */
[C---:B------:R-:W-:Y:S08]  /*15d70*/  HMMA.16816.F32 R152, R136.reuse, R154, R24 ;  /* 0x0000009a8898723c */ /* 0x040ff00000001818 */
[C---:B------:R-:W-:Y:S08]  /*15d80*/  HMMA.16816.F32 R144, R136.reuse, R146, R32 ;  /* 0x000000928890723c */ /* 0x040ff00000001820 */
[C---:B------:R-:W-:Y:S08]  /*15d90*/  HMMA.16816.F32 R160, R136.reuse, R162, R40 ;  /* 0x000000a288a0723c */ /* 0x040ff00000001828 */
[C---:B------:R-:W-:Y:S08]  /*15da0*/  HMMA.16816.F32 R140, R136.reuse, R4, R140 ;  /* 0x00000004888c723c */ /* 0x040ff0000000188c */
[----:B------:R-:W-:Y:S01]  /*15db0*/  HMMA.16816.F32 R136, R136, R6, R20 ;  /* 0x000000068888723c */ /* 0x000fe20000001814 */
[----:B------:R-:W-:-:S04]  /*15dc0*/  NOP ;  /* 0x0000000000007918 */ /* 0x000fc80000000000 */
[----:B-12---:R-:W-:-:S15]  /*15dd0*/  @P0 BRA `(.L_x_2277) ;  /* 0x0000000000080947 */ /* 0x006fde0003800000 */
.L_x_2266:
[----:B------:R-:W-:-:S05]  /*15de0*/  IADD3 R0, PT, PT, R168, -0x1, RZ ;  /* 0xffffffffa8007810 */ /* 0x000fca0007ffe0ff */
[----:B------:R1:W-:Y:S02]  /*15df0*/  STL [R1+0x2c], R0 ;  /* 0x00002c0001007387 */ /* 0x0003e40000100800 */
.L_x_2277:
[----:B------:R-:W-:Y:S05]  /*15e00*/  BSYNC B2 ;  /* 0x0000000000027941 */ /* 0x000fea0003800000 */
.L_x_2265:
[----:B------:R-:W2:Y:S04]  /*15e10*/  LDL R2, [R1+0x64] ;  /* 0x0000640001027983 */ /* 0x000ea80000100800 */
[----:B-1----:R-:W2:Y:S02]  /*15e20*/  LDL R0, [R1+0x2c] ;  /* 0x00002c0001007983 */ /* 0x002ea40000100800 */
[----:B--2---:R-:W-:-:S13]  /*15e30*/  ISETP.GE.AND P0, PT, R0, R2, PT ;  /* 0x000000020000720c */ /* 0x004fda0003f06270 */
[----:B------:R-:W-:Y:S05]  /*15e40*/  @!P0 BRA `(.L_x_2278) ;  /* 0x0000008000c48947 */ /* 0x000fea0003800000 */
[----:B------:R-:W2:Y:S01]  /*15e50*/  LDL.64 R2, [R1+0x68] ;  /* 0x0000680001027983 */ /* 0x000ea20000100a00 */
[----:B------:R-:W-:Y:S02]  /*15e60*/  VIADD R0, R220, 0xa040 ;  /* 0x0000a040dc007836 */ /* 0x000fe40000000000 */
[----:B------:R-:W-:-:S03]  /*15e70*/  IMAD.MOV.U32 R132, RZ, RZ, R88 ;  /* 0x000000ffff847224 */ /* 0x000fc600078e0058 */
[----:B------:R1:W-:Y:S01]  /*15e80*/  STL [R1+0x5c], R0 ;  /* 0x00005c0001007387 */ /* 0x0003e20000100800 */
[----:B--2---:R-:W-:Y:S02]  /*15e90*/  ISETP.NE.U32.AND P1, PT, R2, RZ, PT ;  /* 0x000000ff0200720c */ /* 0x004fe40003f25070 */
[----:B------:R-:W-:Y:S02]  /*15ea0*/  MOV R2, R37 ;  /* 0x0000002500027202 */ /* 0x000fe40000000f00 */
[----:B-1----:R-:W-:-:S13]  /*15eb0*/  ISETP.NE.AND.EX P1, PT, R3, RZ, PT, P1 ;  /* 0x000000ff0300720c */ /* 0x002fda0003f25310 */
.L_x_2285:
[----:B------:R-:W2:Y:S01]  /*15ec0*/  LDL R7, [R1+0x44] ;  /* 0x0000440001077983 */ /* 0x000ea20000100800 */
[----:B------:R-:W-:Y:S04]  /*15ed0*/  DEPBAR.LE SB0, 0x0 ;  /* 0x000080000000791a */ /* 0x000fe80000000000 */
[----:B------:R-:W3:Y:S01]  /*15ee0*/  LDL R6, [R1+0x40] ;  /* 0x0000400001067983 */ /* 0x000ee20000100800 */
[----:B------:R-:W-:Y:S05]  /*15ef0*/  WARPSYNC.ALL ;  /* 0x0000000000007948 */ /* 0x000fea0003800000 */
[----:B-1----:R-:W4:Y:S01]  /*15f00*/  LDL R3, [R1+0x4c] ;  /* 0x00004c0001037983 */ /* 0x002f220000100800 */
[----:B------:R-:W-:Y:S01]  /*15f10*/  @!P1 IMAD.MOV.U32 R0, RZ, RZ, RZ ;  /* 0x000000ffff009224 */ /* 0x000fe200078e00ff */
[----:B------:R-:W-:Y:S01]  /*15f20*/  BSSY.RECONVERGENT B0, `(.L_x_2279) ;  /* 0x000005b000007945 */ /* 0x000fe20003800200 */
[----:B------:R-:W-:Y:S03]  /*15f30*/  BAR.SYNC.DEFER_BLOCKING 0x0 ;  /* 0x0000000000007b1d */ /* 0x000fe60000010000 */
[----:B------:R-:W-:Y:S03]  /*15f40*/  @!P1 IADD3 R0, P0, PT, RZ, -R0, RZ ;  /* 0x80000000ff009210 */ /* 0x000fe60007f1e0ff */
[----:B------:R1:W5:Y:S04]  /*15f50*/  LDL R236, [R1+0x2c] ;  /* 0x00002c0001ec7983 */ /* 0x0003680000100800 */
[----:B------:R1:W5:Y:S01]  /*15f60*/  LDL.64 R238, [R1+0x30] ;  /* 0x0000300001ee7983 */ /* 0x0003620000100a00 */
[----:B------:R-:W1:Y:S03]  /*15f70*/  S2R R225, SR_TID.X ;  /* 0x0000000000e17919 */ /* 0x000e660000002100 */
[----:B------:R-:W3:Y:S01]  /*15f80*/  @!P1 LD.E R4, desc[UR4][R134.64+0x40] ;  /* 0x0000400486049980 */ /* 0x000ee2000c101900 */
[CC--:B----4-:R-:W-:Y:S01]  /*15f90*/  ISETP.GE.AND P4, PT, R222.reuse, R3.reuse, PT ;  /* 0x00000003de00720c */ /* 0x0d0fe20003f86270 */
[----:B--2---:R-:W-:Y:S01]  /*15fa0*/  IMAD.MOV.U32 R15, RZ, RZ, R7 ;  /* 0x000000ffff0f7224 */ /* 0x004fe200078e0007 */
[----:B------:R-:W-:Y:S01]  /*15fb0*/  ISETP.GE.AND P3, PT, R222, R3, PT ;  /* 0x00000003de00720c */ /* 0x000fe20003f66270 */
[C---:B-1----:R-:W-:Y:S02]  /*15fc0*/  IMAD.SHL.U32 R241, R225.reuse, 0x8, RZ ;  /* 0x00000008e1f17824 */ /* 0x042fe400078e00ff */
[----:B---3--:R-:W-:Y:S02]  /*15fd0*/  IMAD.MOV.U32 R14, RZ, RZ, R6 ;  /* 0x000000ffff0e7224 */ /* 0x008fe400078e0006 */
[----:B------:R-:W-:Y:S01]  /*15fe0*/  IMAD.SHL.U32 R3, R225, 0x40, RZ ;  /* 0x00000040e1037824 */ /* 0x000fe200078e00ff */
[----:B------:R-:W-:Y:S01]  /*15ff0*/  LOP3.LUT R222, R241, 0x38, RZ, 0xc0, !PT ;  /* 0x00000038f1de7812 */ /* 0x000fe200078ec0ff */
[----:B------:R-:W-:Y:S04]  /*16000*/  @!P1 IMAD.SHL.U32 R4, R4, 0x100, RZ ;  /* 0x0000010004049824 */ /* 0x000fe800078e00ff */
[----:B------:R-:W-:Y:S05]  /*16010*/  @!P1 IMAD.X R4, RZ, RZ, ~R4, P0 ;  /* 0x000000ffff049224 */ /* 0x000fea00000e0e04 */
[----:B------:R-:W-:Y:S02]  /*16020*/  @!P1 SHF.R.S64 R5, R0, 0x1f, R4 ;  /* 0x0000001f00059819 */ /* 0x000fe40000001004 */
[----:B------:R-:W-:Y:S02]  /*16030*/  LOP3.LUT R0, R225, 0x8, RZ, 0xc0, !PT ;  /* 0x00000008e1007812 */ /* 0x000fe400078ec0ff */
[----:B------:R-:W-:Y:S02]  /*16040*/  @!P1 IADD3 R7, P0, PT, R7, R5, RZ ;  /* 0x0000000507079210 */ /* 0x000fe40007f1e0ff */
[----:B------:R-:W-:Y:S02]  /*16050*/  LOP3.LUT R0, R0, 0x1c0, R3, 0xf8, !PT ;  /* 0x000001c000007812 */ /* 0x000fe400078ef803 */
[----:B------:R-:W-:Y:S01]  /*16060*/  @!P1 LEA.HI.X.SX32 R6, R4, R6, 0x1, P0 ;  /* 0x0000000604069211 */ /* 0x000fe200000f0eff */
[----:B------:R1:W-:Y:S01]  /*16070*/  @!P1 STL [R1+0x44], R7 ;  /* 0x0000440701009387 */ /* 0x0003e20000100800 */
[----:B------:R-:W-:Y:S03]  /*16080*/  IMAD.MOV.U32 R16, RZ, RZ, R7 ;  /* 0x000000ffff107224 */ /* 0x000fe600078e0007 */
[----:B------:R1:W-:Y:S04]  /*16090*/  STL [R1+0x50], R241 ;  /* 0x000050f101007387 */ /* 0x0003e80000100800 */
[----:B------:R1:W-:Y:S01]  /*160a0*/  @!P1 STL [R1+0x40], R6 ;  /* 0x0000400601009387 */ /* 0x0003e20000100800 */
[----:B------:R-:W-:Y:S05]  /*160b0*/  @!P1 BRA `(.L_x_2280) ;  /* 0x0000000400049947 */ /* 0x000fea0003800000 */
[----:B-----5:R-:W-:Y:S01]  /*160c0*/  IMAD.SHL.U32 R11, R236, 0x100, RZ ;  /* 0x00000100ec0b7824 */ /* 0x020fe200078e00ff */
[----:B------:R-:W2:Y:S04]  /*160d0*/  LD.E R5, desc[UR4][R134.64+0x170] ;  /* 0x0001700486057980 */ /* 0x000ea8000c101900 */
[----:B------:R-:W-:Y:S02]  /*160e0*/  IABS R8, R11 ;  /* 0x0000000b00087213 */ /* 0x000fe40000000000 */
[C---:B------:R-:W-:Y:S04]  /*160f0*/  IADD3 R12, PT, PT, R11.reuse, 0x100, RZ ;  /* 0x000001000b0c7810 */ /* 0x040fe80007ffe0ff */
[----:B------:R-:W-:Y:S02]  /*16100*/  IABS R9, R12 ;  /* 0x0000000c00097213 */ /* 0x000fe40000000000 */
[-C--:B--2---:R-:W-:Y:S02]  /*16110*/  IABS R4, R5.reuse ;  /* 0x0000000500047213 */ /* 0x084fe40000000000 */
[-C--:B------:R-:W-:Y:S02]  /*16120*/  IABS R13, R5.reuse ;  /* 0x00000005000d7213 */ /* 0x080fe40000000000 */
[----:B-1----:R-:W1:Y:S01]  /*16130*/  I2F.RP R6, R4 ;  /* 0x0000000400067306 */ /* 0x002e620000209400 */
[-C--:B------:R-:W-:Y:S02]  /*16140*/  LOP3.LUT R11, R11, R5.reuse, RZ, 0x3c, !PT ;  /* 0x000000050b0b7212 */ /* 0x080fe400078e3cff */
[----:B------:R-:W-:Y:S07]  /*16150*/  LOP3.LUT R12, R12, R5, RZ, 0x3c, !PT ;  /* 0x000000050c0c7212 */ /* 0x000fee00078e3cff */
        /* <DEDUP_REMOVED lines=14> */
[----:B------:R-:W-:Y:S02]  /*16240*/  @!P0 IMAD.IADD R8, R8, 0x1, -R4 ;  /* 0x0000000108088824 */ /* 0x000fe400078e0a04 */
[----:B------:R-:W-:Y:S01]  /*16250*/  @!P0 VIADD R6, R6, 0x1 ;  /* 0x0000000106068836 */ /* 0x000fe20000000000 */
[----:B------:R-:W-:Y:S02]  /*16260*/  ISETP.GE.AND P0, PT, R11, RZ, PT ;  /* 0x000000ff0b00720c */ /* 0x000fe40003f06270 */
[-C--:B------:R-:W-:Y:S01]  /*16270*/  ISETP.GE.U32.AND P5, PT, R8, R4.reuse, PT ;  /* 0x000000040800720c */ /* 0x080fe20003fa6070 */
[----:B------:R-:W-:Y:S01]  /*16280*/  @!P2 VIADD R7, R7, 0x1 ;  /* 0x000000010707a836 */ /* 0x000fe20000000000 */
[-C--:B------:R-:W-:Y:S02]  /*16290*/  @!P2 IADD3 R9, PT, PT, R9, -R4.reuse, RZ ;  /* 0x800000040909a210 */ /* 0x080fe40007ffe0ff */
[----:B------:R-:W-:Y:S02]  /*162a0*/  ISETP.GE.AND P2, PT, R12, RZ, PT ;  /* 0x000000ff0c00720c */ /* 0x000fe40003f46270 */
[----:B------:R-:W-:Y:S02]  /*162b0*/  ISETP.GE.U32.AND P6, PT, R9, R4, PT ;  /* 0x000000040900720c */ /* 0x000fe40003fc6070 */
[----:B------:R-:W-:Y:S05]  /*162c0*/  LOP3.LUT R4, RZ, R5, RZ, 0x33, !PT ;  /* 0x00000005ff047212 */ /* 0x000fea00078e33ff */
[----:B------:R-:W-:Y:S02]  /*162d0*/  @P5 IADD3 R6, PT, PT, R6, 0x1, RZ ;  /* 0x0000000106065810 */ /* 0x000fe40007ffe0ff */
[----:B------:R-:W-:Y:S03]  /*162e0*/  ISETP.NE.AND P5, PT, R5, RZ, PT ;  /* 0x000000ff0500720c */ /* 0x000fe60003fa5270 */
[----:B------:R-:W-:Y:S02]  /*162f0*/  @!P0 IMAD.MOV R6, RZ, RZ, -R6 ;  /* 0x000000ffff068224 */ /* 0x000fe400078e0a06 */
[----:B------:R-:W-:Y:S03]  /*16300*/  @P6 VIADD R7, R7, 0x1 ;  /* 0x0000000107076836 */ /* 0x000fe60000000000 */
[----:B------:R-:W-:Y:S02]  /*16310*/  SEL R12, R4, R6, !P5 ;  /* 0x00000006040c7207 */ /* 0x000fe40006800000 */
[----:B------:R-:W-:Y:S02]  /*16320*/  @!P2 IADD3 R7, PT, PT, -R7, RZ, RZ ;  /* 0x000000ff0707a210 */ /* 0x000fe40007ffe1ff */
[-C--:B------:R-:W-:Y:S02]  /*16330*/  LEA R10, P2, R12, R238.reuse, 0x2 ;  /* 0x000000ee0c0a7211 */ /* 0x080fe400078410ff */
[----:B------:R-:W-:Y:S02]  /*16340*/  SEL R4, R4, R7, !P5 ;  /* 0x0000000704047207 */ /* 0x000fe40006800000 */
[----:B------:R-:W2:Y:S01]  /*16350*/  LD.E.64 R6, desc[UR4][R134.64+0x40] ;  /* 0x0000400486067980 */ /* 0x000ea2000c101b00 */
[-C--:B------:R-:W-:Y:S02]  /*16360*/  LEA.HI.X.SX32 R11, R12, R239.reuse, 0x2, P2 ;  /* 0x000000ef0c0b7211 */ /* 0x080fe400010f16ff */
[C---:B------:R-:W-:Y:S03]  /*16370*/  LEA R8, P0, R4.reuse, R238, 0x2 ;  /* 0x000000ee04087211 */ /* 0x040fe600078010ff */
[----:B------:R1:W3:Y:S01]  /*16380*/  LD.E R13, desc[UR4][R10.64] ;  /* 0x000000040a0d7980 */ /* 0x0002e2000c101900 */
[C---:B------:R-:W-:Y:S01]  /*16390*/  LEA.HI.X.SX32 R9, R4.reuse, R239, 0x2, P0 ;  /* 0x000000ef04097211 */ /* 0x040fe200000f16ff */
[----:B------:R-:W-:Y:S04]  /*163a0*/  IMAD.IADD R4, R4, 0x1, -R12 ;  /* 0x0000000104047824 */ /* 0x000fe800078e0a0c */
        /* <DEDUP_REMOVED lines=18> */
.L_x_2280:
[----:B------:R-:W-:Y:S05]  /*164d0*/  BSYNC.RECONVERGENT B0 ;  /* 0x0000000000007941 */ /* 0x000fea0003800200 */
.L_x_2279:
[----:B------:R-:W3:Y:S01]  /*164e0*/  LDL R8, [R1+0x40] ;  /* 0x0000400001087983 */ /* 0x000ee20000100800 */
[C---:B-1----:R-:W-:Y:S01]  /*164f0*/  SHF.L.U32 R6, R234.reuse, 0x5, RZ ;  /* 0x00000005ea067819 */ /* 0x042fe200000006ff */
[C---:B------:R-:W-:Y:S01]  /*16500*/  @!P3 IMAD R27, R235.reuse, 0x1a0, RZ ;  /* 0x000001a0eb1bb824 */ /* 0x040fe200078e02ff */
[----:B------:R-:W-:Y:S01]  /*16510*/  SHF.L.U64.HI R7, R234, 0x5, R235 ;  /* 0x00000005ea077819 */ /* 0x000fe200000102eb */
[C---:B------:R-:W-:Y:S01]  /*16520*/  @!P3 IMAD R28, R235.reuse, 0x180, RZ ;  /* 0x00000180eb1cb824 */ /* 0x040fe200078e02ff */
[----:B--2---:R-:W-:Y:S01]  /*16530*/  IADD3 R4, P0, PT, R6, R16, RZ ;  /* 0x0000001006047210 */ /* 0x004fe20007f1e0ff */
[----:B------:R-:W-:Y:S01]  /*16540*/  @!P3 IMAD R29, R235, 0x1c0, RZ ;  /* 0x000001c0eb1db824 */ /* 0x000fe200078e02ff */
[----:B------:R-:W-:Y:S01]  /*16550*/  LOP3.LUT R0, R0, R222, RZ, 0x3c, !PT ;  /* 0x000000de00007212 */ /* 0x000fe200078e3cff */
[----:B------:R-:W2:Y:S01]  /*16560*/  LDL R231, [R1+0x64] ;  /* 0x0000640001e77983 */ /* 0x000ea20000100800 */
[-C--:B------:R-:W-:Y:S01]  /*16570*/  @!P3 MOV R24, R4.reuse ;  /* 0x000000040018b202 */ /* 0x080fe20000000f00 */
[--C-:B------:R-:W-:Y:S01]  /*16580*/  @!P3 IMAD.MOV.U32 R14, RZ, RZ, R4.reuse ;  /* 0x000000ffff0eb224 */ /* 0x100fe200078e0004 */
[----:B------:R-:W-:Y:S01]  /*16590*/  @!P3 LEA R26, P2, R234, R4, 0x6 ;  /* 0x00000004ea1ab211 */ /* 0x000fe200078430ff */
[--C-:B------:R-:W-:Y:S01]  /*165a0*/  @!P3 IMAD.MOV.U32 R22, RZ, RZ, R4.reuse ;  /* 0x000000ffff16b224 */ /* 0x100fe200078e0004 */
[----:B------:R-:W-:Y:S01]  /*165b0*/  LOP3.LUT R3, R3, 0x400, RZ, 0xc0, !PT ;  /* 0x0000040003037812 */ /* 0x000fe200078ec0ff */
[--C-:B------:R-:W-:Y:S01]  /*165c0*/  @!P3 IMAD.MOV.U32 R12, RZ, RZ, R4.reuse ;  /* 0x000000ffff0cb224 */ /* 0x100fe200078e0004 */
[----:B------:R-:W-:Y:S01]  /*165d0*/  MOV R221, 0x20 ;  /* 0x0000002000dd7802 */ /* 0x000fe20000000f00 */
[----:B------:R-:W-:Y:S01]  /*165e0*/  @!P3 IMAD.MOV.U32 R10, RZ, RZ, R4 ;  /* 0x000000ffff0ab224 */ /* 0x000fe200078e0004 */
[----:B------:R-:W-:Y:S01]  /*165f0*/  MOV R133, 0x40 ;  /* 0x0000004000857802 */ /* 0x000fe20000000f00 */
[----:B------:R-:W-:Y:S01]  /*16600*/  IMAD R0, R0, 0x2, R3 ;  /* 0x0000000200007824 */ /* 0x000fe200078e0203 */
[----:B------:R-:W-:Y:S01]  /*16610*/  BSSY.RECONVERGENT B1, `(.L_x_2281) ;  /* 0x0000237000017945 */ /* 0x000fe20003800200 */
[----:B------:R-:W-:Y:S01]  /*16620*/  @!P3 IMAD R3, R235, 0x60, RZ ;  /* 0x00000060eb03b824 */ /* 0x000fe200078e02ff */
[----:B---3--:R-:W-:Y:S01]  /*16630*/  IADD3.X R5, PT, PT, R7, R8, RZ, P0, !PT ;  /* 0x0000000807057210 */ /* 0x008fe200007fe4ff */
[----:B------:R-:W-:Y:S01]  /*16640*/  @!P4 IMAD.MOV.U32 R9, RZ, RZ, R8 ;  /* 0x000000ffff09c224 */ /* 0x000fe200078e0008 */
[----:B------:R-:W-:Y:S01]  /*16650*/  @!P4 MOV R8, R16 ;  /* 0x000000100008c202 */ /* 0x000fe20000000f00 */
[----:B------:R-:W-:Y:S01]  /*16660*/  @!P3 IMAD.MOV.U32 R16, RZ, RZ, R4 ;  /* 0x000000ffff10b224 */ /* 0x000fe200078e0004 */
[----:B------:R-:W-:Y:S01]  /*16670*/  @!P3 IADD3 R6, P0, PT, R4, R6, RZ ;  /* 0x000000060406b210 */ /* 0x000fe20007f1e0ff */
[----:B------:R-:W-:Y:S01]  /*16680*/  @!P3 IMAD.MOV.U32 R25, RZ, RZ, R5 ;  /* 0x000000ffff19b224 */ /* 0x000fe200078e0005 */
[-C--:B------:R-:W-:Y:S01]  /*16690*/  @!P3 MOV R17, R5.reuse ;  /* 0x000000050011b202 */ /* 0x080fe20000000f00 */
[----:B------:R-:W-:Y:S01]  /*166a0*/  @!PT LDS RZ, [RZ] ;  /* 0x00000000fffff984 */ /* 0x000fe20000000800 */
[----:B------:R-:W-:Y:S01]  /*166b0*/  @!PT LDS RZ, [RZ] ;  /* 0x00000000fffff984 */ /* 0x000fe20000000800 */
[----:B------:R-:W-:Y:S01]  /*166c0*/  @!PT LDS RZ, [RZ] ;  /* 0x00000000fffff984 */ /* 0x000fe20000000800 */
[----:B------:R1:W-:Y:S01]  /*166d0*/  @!P4 LDGSTS.E.BYPASS.LTC128B.128 [R227+0xa000], desc[UR4][R8.64] ;  /* 0x0a00000008e3cfae */ /* 0x0003e2000b981a04 */
[-C--:B------:R-:W-:Y:S01]  /*166e0*/  @!P3 MOV R15, R5.reuse ;  /* 0x00000005000fb202 */ /* 0x080fe20000000f00 */
[----:B------:R-:W-:Y:S01]  /*166f0*/  @!P3 IMAD.X R7, R5, 0x1, R7, P0 ;  /* 0x000000010507b824 */ /* 0x000fe200000e0607 */
[-C--:B------:R-:W-:Y:S02]  /*16700*/  @!P3 MOV R23, R5.reuse ;  /* 0x000000050017b202 */ /* 0x080fe40000000f00 */
[----:B------:R-:W-:Y:S01]  /*16710*/  @P4 STS.128 [R227+0xa000], RZ ;  /* 0x00a000ffe3004388 */ /* 0x000fe20000000c00 */
[C---:B------:R-:W-:Y:S01]  /*16720*/  @!P3 IMAD.WIDE.U32 R24, R234.reuse, 0x1a0, R24 ;  /* 0x000001a0ea18b825 */ /* 0x040fe200078e0018 */
[----:B------:R-:W-:Y:S03]  /*16730*/  @!P3 MOV R13, R5 ;  /* 0x00000005000db202 */ /* 0x000fe60000000f00 */
[----:B------:R-:W-:Y:S01]  /*16740*/  @P3 STS.128 [R227+0xa800], RZ ;  /* 0x00a800ffe3003388 */ /* 0x000fe20000000c00 */
[C---:B------:R-:W-:Y:S01]  /*16750*/  @!P3 IMAD.WIDE.U32 R16, R234.reuse, 0xc0, R16 ;  /* 0x000000c0ea10b825 */ /* 0x040fe200078e0010 */
[----:B------:R-:W-:Y:S03]  /*16760*/  @!P3 IADD3 R25, PT, PT, R27, R25, RZ ;  /* 0x000000191b19b210 */ /* 0x000fe60007ffe0ff */
[----:B------:R-:W-:Y:S01]  /*16770*/  @!PT LDS RZ, [RZ] ;  /* 0x00000000fffff984 */ /* 0x000fe20000000800 */
[----:B------:R-:W-:Y:S01]  /*16780*/  @!PT LDS RZ, [RZ] ;  /* 0x00000000fffff984 */ /* 0x000fe20000000800 */
[----:B------:R-:W-:Y:S01]  /*16790*/  @!PT LDS RZ, [RZ] ;  /* 0x00000000fffff984 */ /* 0x000fe20000000800 */
[----:B------:R-:W-:Y:S01]  /*167a0*/  @!P3 LDGSTS.E.BYPASS.LTC128B.128 [R227+0xa800], desc[UR4][R4.64] ;  /* 0x0a80000004e3bfae */ /* 0x000fe2000b981a04 */
[CC--:B------:R-:W-:Y:S01]  /*167b0*/  @!P3 LEA.HI.X R27, R234.reuse, R5.reuse, R235, 0x6, P2 ;  /* 0x00000005ea1bb211 */ /* 0x0c0fe200010f34eb */
[C---:B------:R-:W-:Y:S01]  /*167c0*/  @!P3 IMAD.WIDE.U32 R14, R234.reuse, 0xe0, R14 ;  /* 0x000000e0ea0eb825 */ /* 0x040fe200078e000e */
[----:B------:R-:W-:Y:S02]  /*167d0*/  @!P3 MOV R11, R5 ;  /* 0x00000005000bb202 */ /* 0x000fe40000000f00 */
[----:B------:R-:W-:Y:S01]  /*167e0*/  @P3 STS.128 [R227+0xb000], RZ ;  /* 0x00b000ffe3003388 */ /* 0x000fe20000000c00 */
[----:B------:R-:W-:Y:S01]  /*167f0*/  LOP3.LUT P2, RZ, R225, 0x4, RZ, 0xc0, !PT ;  /* 0x00000004e1ff7812 */ /* 0x000fe2000784c0ff */
[C---:B------:R-:W-:Y:S03]  /*16800*/  @!P3 IMAD.WIDE.U32 R20, R234.reuse, 0x60, R4 ;  /* 0x00000060ea14b825 */ /* 0x040fe600078e0004 */
[----:B------:R-:W-:Y:S01]  /*16810*/  @!PT LDS RZ, [RZ] ;  /* 0x00000000fffff984 */ /* 0x000fe20000000800 */
[----:B------:R-:W-:Y:S01]  /*16820*/  @!PT LDS RZ, [RZ] ;  /* 0x00000000fffff984 */ /* 0x000fe20000000800 */
[----:B------:R-:W-:Y:S01]  /*16830*/  @!PT LDS RZ, [RZ] ;  /* 0x00000000fffff984 */ /* 0x000fe20000000800 */
[----:B------:R3:W-:Y:S01]  /*16840*/  @!P3 LDGSTS.E.BYPASS.LTC128B.128 [R227+0xb000], desc[UR4][R6.64] ;  /* 0x0b00000006e3bfae */ /* 0x0007e2000b981a04 */
[----:B------:R-:W-:Y:S01]  /*16850*/  SEL R133, R133, 0xffffffc0, !P2 ;  /* 0xffffffc085857807 */ /* 0x000fe20005000000 */
[C---:B------:R-:W-:Y:S01]  /*16860*/  @!P3 IMAD.WIDE.U32 R22, R234.reuse, 0x1c0, R22 ;  /* 0x000001c0ea16b825 */ /* 0x040fe200078e0016 */
[----:B------:R-:W-:Y:S02]  /*16870*/  @!P3 IADD3 R21, PT, PT, R3, R21, RZ ;  /* 0x000000150315b210 */ /* 0x000fe40007ffe0ff */
[----:B------:R-:W-:Y:S01]  /*16880*/  @P3 STS.128 [R227+0xb800], RZ ;  /* 0x00b800ffe3003388 */ /* 0x000fe20000000c00 */
[C---:B------:R-:W-:Y:S01]  /*16890*/  @!P3 IMAD.WIDE.U32 R18, R234.reuse, 0xa0, R4 ;  /* 0x000000a0ea12b825 */ /* 0x040fe200078e0004 */
[----:B------:R-:W-:Y:S03]  /*168a0*/  @!P3 IADD3 R23, PT, PT, R29, R23, RZ ;  /* 0x000000171d17b210 */ /* 0x000fe60007ffe0ff */
[----:B------:R-:W-:Y:S01]  /*168b0*/  @!PT LDS RZ, [RZ] ;  /* 0x00000000fffff984 */ /* 0x000fe20000000800 */
[----:B------:R-:W-:Y:S01]  /*168c0*/  @!PT LDS RZ, [RZ] ;  /* 0x00000000fffff984 */ /* 0x000fe20000000800 */
[----:B------:R-:W-:Y:S01]  /*168d0*/  @!PT LDS RZ, [RZ] ;  /* 0x00000000fffff984 */ /* 0x000fe20000000800 */
[----:B------:R-:W-:Y:S01]  /*168e0*/  @!P3 LDGSTS.E.BYPASS.LTC128B.128 [R227+0xb800], desc[UR4][R26.64] ;  /* 0x0b8000001ae3bfae */ /* 0x000fe2000b981a04 */
[----:B------:R-:W-:Y:S04]  /*168f0*/  @!P3 IMAD R3, R235, 0xa0, RZ ;  /* 0x000000a0eb03b824 */ /* 0x000fe800078e02ff */
[----:B------:R-:W-:Y:S01]  /*16900*/  @P3 STS.128 [R227+0xc000], RZ ;  /* 0x00c000ffe3003388 */ /* 0x000fe20000000c00 */
[C---:B------:R-:W-:Y:S04]  /*16910*/  @!P3 IMAD.WIDE.U32 R12, R234.reuse, 0x120, R12 ;  /* 0x00000120ea0cb825 */ /* 0x040fe800078e000c */
[----:B------:R-:W-:Y:S01]  /*16920*/  @!PT LDS RZ, [RZ] ;  /* 0x00000000fffff984 */ /* 0x000fe20000000800 */
[----:B------:R-:W-:Y:S01]  /*16930*/  @!PT LDS RZ, [RZ] ;  /* 0x00000000fffff984 */ /* 0x000fe20000000800 */
[----:B------:R-:W-:Y:S01]  /*16940*/  @!PT LDS RZ, [RZ] ;  /* 0x00000000fffff984 */ /* 0x000fe20000000800 */
[----:B------:R-:W-:Y:S01]  /*16950*/  @!P3 LDGSTS.E.BYPASS.LTC128B.128 [R227+0xc000], desc[UR4][R20.64] ;  /* 0x0c00000014e3bfae */ /* 0x000fe2000b981a04 */
[----:B------:R-:W-:Y:S02]  /*16960*/  @!P3 IMAD.IADD R19, R3, 0x1, R19 ;  /* 0x000000010313b824 */ /* 0x000fe400078e0213 */
[C---:B-1----:R-:W-:Y:S02]  /*16970*/  @!P3 IMAD R8, R235.reuse, 0x120, RZ ;  /* 0x00000120eb08b824 */ /* 0x042fe400078e02ff */
[----:B------:R-:W-:Y:S01]  /*16980*/  @P3 STS.128 [R227+0xc800], RZ ;  /* 0x00c800ffe3003388 */ /* 0x000fe20000000c00 */
[----:B------:R-:W-:Y:S03]  /*16990*/  @!P3 IMAD.WIDE.U32 R10, R234, 0x140, R10 ;  /* 0x00000140ea0ab825 */ /* 0x000fe600078e000a */
[----:B------:R-:W-:Y:S01]  /*169a0*/  @!P3 IADD3 R13, PT, PT, R8, R13, RZ ;  /* 0x0000000d080db210 */ /* 0x000fe20007ffe0ff */
[C---:B------:R-:W-:Y:S02]  /*169b0*/  @!P3 IMAD R9, R235.reuse, 0x140, RZ ;  /* 0x00000140eb09b824 */ /* 0x040fe400078e02ff */
[C---:B---3--:R-:W-:Y:S02]  /*169c0*/  @!P3 IMAD R6, R235.reuse, 0xc0, RZ ;  /* 0x000000c0eb06b824 */ /* 0x048fe400078e02ff */
[----:B------:R-:W-:Y:S02]  /*169d0*/  @!P3 IMAD R7, R235, 0xe0, RZ ;  /* 0x000000e0eb07b824 */ /* 0x000fe400078e02ff */
[----:B------:R-:W-:Y:S01]  /*169e0*/  @!P3 IMAD.IADD R11, R9, 0x1, R11 ;  /* 0x00000001090bb824 */ /* 0x000fe200078e020b */
[----:B------:R-:W-:Y:S01]  /*169f0*/  @!P3 IADD3 R17, PT, PT, R6, R17, RZ ;  /* 0x000000110611b210 */ /* 0x000fe20007ffe0ff */
[----:B------:R-:W-:Y:S02]  /*16a00*/  @!P3 IMAD.IADD R15, R7, 0x1, R15 ;  /* 0x00000001070fb824 */ /* 0x000fe400078e020f */
[----:B------:R-:W-:Y:S04]  /*16a10*/  @!P3 IMAD.WIDE.U32 R6, R234, 0x180, R4 ;  /* 0x00000180ea06b825 */ /* 0x000fe800078e0004 */
[----:B------:R-:W-:Y:S01]  /*16a20*/  @!P3 IMAD.IADD R7, R28, 0x1, R7 ;  /* 0x000000011c07b824 */ /* 0x000fe200078e0207 */
[CC--:B------:R-:W-:Y:S01]  /*16a30*/  @!P3 LEA R28, P0, R234.reuse, R4.reuse, 0x7 ;  /* 0x00000004ea1cb211 */ /* 0x0c0fe200078038ff */
[C---:B------:R-:W-:Y:S03]  /*16a40*/  @!P3 IMAD.WIDE.U32 R8, R234.reuse, 0x160, R4 ;  /* 0x00000160ea08b825 */ /* 0x040fe600078e0004 */
[CCC-:B------:R-:W-:Y:S01]  /*16a50*/  @!P3 LEA.HI.X R29, R234.reuse, R5.reuse, R235.reuse, 0x7, P0 ;  /* 0x00000005ea1db211 */ /* 0x1c0fe200000f3ceb */
[----:B------:R-:W-:Y:S01]  /*16a60*/  @!P3 IMAD R3, R235, 0x160, RZ ;  /* 0x00000160eb03b824 */ /* 0x000fe200078e02ff */
[C---:B------:R-:W-:Y:S03]  /*16a70*/  @!P3 LEA R4, P0, R234.reuse, R4, 0x8 ;  /* 0x00000004ea04b211 */ /* 0x040fe600078040ff */
[----:B------:R-:W-:Y:S01]  /*16a80*/  @!PT LDS RZ, [RZ] ;  /* 0x00000000fffff984 */ /* 0x000fe20000000800 */
[----:B------:R-:W-:Y:S01]  /*16a90*/  @!PT LDS RZ, [RZ] ;  /* 0x00000000fffff984 */ /* 0x000fe20000000800 */
[----:B------:R-:W-:Y:S01]  /*16aa0*/  @!PT LDS RZ, [RZ] ;  /* 0x00000000fffff984 */ /* 0x000fe20000000800 */
[----:B------:R-:W-:Y:S01]  /*16ab0*/  @!P3 LDGSTS.E.BYPASS.LTC128B.128 [R227+0xc800], desc[UR4][R28.64] ;  /* 0x0c8000001ce3bfae */ /* 0x000fe2000b981a04 */
[----:B------:R-:W-:Y:S02]  /*16ac0*/  @!P3 LEA.HI.X R5, R234, R5, R235, 0x8, P0 ;  /* 0x00000005ea05b211 */ /* 0x000fe400000f44eb */
[----:B------:R-:W-:Y:S02]  /*16ad0*/  @!P3 IADD3 R9, PT, PT, R3, R9, RZ ;  /* 0x000000090309b210 */ /* 0x000fe40007ffe0ff */
[----:B------:R-:W-:Y:S01]  /*16ae0*/  @P3 STS.128 [R227+0xd000], RZ ;  /* 0x00d000ffe3003388 */ /* 0x000fe20000000c00 */
[----:B------:R-:W-:Y:S01]  /*16af0*/  IMAD.IADD R3, R224, 0x1, R0 ;  /* 0x00000001e0037824 */ /* 0x000fe200078e0200 */
[----:B------:R-:W-:Y:S03]  /*16b00*/  LOP3.LUT P0, RZ, R225, 0x2, RZ, 0xc0, !PT ;  /* 0x00000002e1ff7812 */ /* 0x000fe6000780c0ff */
[----:B------:R-:W-:Y:S01]  /*16b10*/  @!PT LDS RZ, [RZ] ;  /* 0x00000000fffff984 */ /* 0x000fe20000000800 */
[----:B------:R-:W-:Y:S01]  /*16b20*/  @!PT LDS RZ, [RZ] ;  /* 0x00000000fffff984 */ /* 0x000fe20000000800 */
[----:B------:R-:W-:Y:S01]  /*16b30*/  @!PT LDS RZ, [RZ] ;  /* 0x00000000fffff984 */ /* 0x000fe20000000800 */
[----:B------:R-:W-:Y:S01]  /*16b40*/  @!P3 LDGSTS.E.BYPASS.LTC128B.128 [R227+0xd000], desc[UR4][R18.64] ;  /* 0x0d00000012e3bfae */ /* 0x000fe2000b981a04 */
[----:B------:R-:W-:Y:S04]  /*16b50*/  SEL R221, R221, 0xffffffe0, !P0 ;  /* 0xffffffe0dddd7807 */ /* 0x000fe80004000000 */
[----:B------:R-:W-:Y:S01]  /*16b60*/  @P3 STS.128 [R227+0xd800], RZ ;  /* 0x00d800ffe3003388 */ /* 0x000fe20000000c00 */
[----:B--2--5:R-:W-:Y:S02]  /*16b70*/  ISETP.GT.AND P0, PT, R236, R231, PT ;  /* 0x000000e7ec00720c */ /* 0x024fe40003f04270 */
[----:B------:R-:W-:Y:S02]  /*16b80*/  IADD3 R172, PT, PT, R223, R221, RZ ;  /* 0x000000dddfac7210 */ /* 0x000fe40007ffe0ff */
[----:B------:R-:W-:Y:S01]  /*16b90*/  @!PT LDS RZ, [RZ] ;  /* 0x00000000fffff984 */ /* 0x000fe20000000800 */
[----:B------:R-:W-:Y:S01]  /*16ba0*/  @!PT LDS RZ, [RZ] ;  /* 0x00000000fffff984 */ /* 0x000fe20000000800 */
[----:B------:R-:W-:Y:S01]  /*16bb0*/  @!PT LDS RZ, [RZ] ;  /* 0x00000000fffff984 */ /* 0x000fe20000000800 */
[----:B------:R-:W-:Y:S01]  /*16bc0*/  @!P3 LDGSTS.E.BYPASS.LTC128B.128 [R227+0xd800], desc[UR4][R16.64] ;  /* 0x0d80000010e3bfae */ /* 0x000fe2000b981a04 */
[--C-:B------:R-:W-:Y:S04]  /*16bd0*/  IMAD.IADD R0, R221, 0x1, R3.reuse ;  /* 0x00000001dd007824 */ /* 0x100fe800078e0203 */
        /* <DEDUP_REMOVED lines=40> */
[----:B------:R-:W-:Y:S05]  /*16e60*/  LDSM.16.M88.4 R128, [R223] ;  /* 0x00000000df80783b */ /* 0x000fea0000000200 */
[----:B-1----:R-:W1:Y:S05]  /*16e70*/  LDSM.16.M88.4 R8, [R3+0x2000] ;  /* 0x002000000308783b */ /* 0x002e6a0000000200 */
[----:B------:R-:W4:Y:S05]  /*16e80*/  LDSM.16.M88.4 R16, [R3+0x2800] ;  /* 0x002800000310783b */ /* 0x000f2a0000000200 */
[----:B--2---:R-:W3:Y:S05]  /*16e90*/  LDSM.16.M88.4 R24, [R3+0x3000] ;  /* 0x003000000318783b */ /* 0x004eea0000000200 */
[----:B------:R-:W0:Y:S05]  /*16ea0*/  LDGDEPBAR ;  /* 0x00000000000079af */ /* 0x000e2a0000000000 */
[----:B------:R-:W2:Y:S05]  /*16eb0*/  LDSM.16.M88.4 R32, [R3+0x3800] ;  /* 0x003800000320783b */ /* 0x000eaa0000000200 */
[----:B------:R-:W2:Y:S05]  /*16ec0*/  LDSM.16.M88.4 R40, [R3+0x4000] ;  /* 0x004000000328783b */ /* 0x000eaa0000000200 */
[----:B------:R-:W2:Y:S05]  /*16ed0*/  LDSM.16.M88.4 R48, [R3+0x4800] ;  /* 0x004800000330783b */ /* 0x000eaa0000000200 */
[----:B------:R-:W2:Y:S05]  /*16ee0*/  LDSM.16.M88.4 R56, [R3+0x5000] ;  /* 0x005000000338783b */ /* 0x000eaa0000000200 */
[----:B------:R-:W2:Y:S01]  /*16ef0*/  LDSM.16.M88.4 R64, [R3+0x5800] ;  /* 0x005800000340783b */ /* 0x000ea20000000200 */
[C---:B-1----:R-:W-:Y:S04]  /*16f00*/  HMMA.16816.F32 R4, R128.reuse, R8, RZ ;  /* 0x000000088004723c */ /* 0x042fe800000018ff */
[----:B------:R-:W1:Y:S04]  /*16f10*/  LDSM.16.M88.4 R72, [R3+0x6000] ;  /* 0x006000000348783b */ /* 0x000e680000000200 */
[C---:B------:R-:W-:Y:S01]  /*16f20*/  HMMA.16816.F32 R8, R128.reuse, R10, RZ ;  /* 0x0000000a8008723c */ /* 0x040fe200000018ff */
[----:B------:R-:W1:Y:S05]  /*16f30*/  LDSM.16.M88.4 R80, [R3+0x6800] ;  /* 0x006800000350783b */ /* 0x000e6a0000000200 */
[----:B------:R-:W1:Y:S02]  /*16f40*/  LDSM.16.M88.4 R88, [R3+0x7000] ;  /* 0x007000000358783b */ /* 0x000e640000000200 */
[C---:B----4-:R-:W-:Y:S03]  /*16f50*/  HMMA.16816.F32 R12, R128.reuse, R16, RZ ;  /* 0x00000010800c723c */ /* 0x050fe600000018ff */
[----:B------:R-:W4:Y:S05]  /*16f60*/  LDSM.16.M88.4 R96, [R3+0x7800] ;  /* 0x007800000360783b */ /* 0x000f2a0000000200 */
[C---:B------:R-:W-:Y:S01]  /*16f70*/  HMMA.16816.F32 R16, R128.reuse, R18, RZ ;  /* 0x000000128010723c */ /* 0x040fe200000018ff */
[----:B------:R-:W4:Y:S05]  /*16f80*/  LDSM.16.M88.4 R104, [R3+0x8000] ;  /* 0x008000000368783b */ /* 0x000f2a0000000200 */
[----:B------:R-:W4:Y:S02]  /*16f90*/  LDSM.16.M88.4 R112, [R3+0x8800] ;  /* 0x008800000370783b */ /* 0x000f240000000200 */
[C---:B---3--:R-:W-:Y:S03]  /*16fa0*/  HMMA.16816.F32 R20, R128.reuse, R24, RZ ;  /* 0x000000188014723c */ /* 0x048fe600000018ff */
[----:B------:R-:W3:Y:S05]  /*16fb0*/  LDSM.16.M88.4 R120, [R3+0x9000] ;  /* 0x009000000378783b */ /* 0x000eea0000000200 */
[C---:B------:R-:W-:Y:S01]  /*16fc0*/  HMMA.16816.F32 R24, R128.reuse, R26, RZ ;  /* 0x0000001a8018723c */ /* 0x040fe200000018ff */
[----:B------:R1:W3:Y:S05]  /*16fd0*/  LDSM.16.M88.4 R168, [R3+0x9800] ;  /* 0x0098000003a8783b */ /* 0x0002ea0000000200 */
[----:B------:R-:W-:Y:S02]  /*16fe0*/  LDSM.16.M88.4 R172, [R172] ;  /* 0x00000000acac783b */ /* 0x000fe40000000200 */
[C---:B--2---:R-:W-:Y:S03]  /*16ff0*/  HMMA.16816.F32 R28, R128.reuse, R32, RZ ;  /* 0x00000020801c723c */ /* 0x044fe600000018ff */
[----:B------:R-:W2:Y:S05]  /*17000*/  LDSM.16.M88.4 R176, [R0+0x2000] ;  /* 0x0020000000b0783b */ /* 0x000eaa0000000200 */
[C---:B------:R-:W-:Y:S01]  /*17010*/  HMMA.16816.F32 R32, R128.reuse, R34, RZ ;  /* 0x000000228020723c */ /* 0x040fe200000018ff */
[----:B------:R-:W2:Y:S05]  /*17020*/  LDSM.16.M88.4 R180, [R0+0x2800] ;  /* 0x0028000000b4783b */ /* 0x000eaa0000000200 */
[----:B------:R-:W2:Y:S02]  /*17030*/  LDSM.16.M88.4 R184, [R0+0x3000] ;  /* 0x0030000000b8783b */ /* 0x000ea40000000200 */
[C---:B------:R-:W-:Y:S01]  /*17040*/  HMMA.16816.F32 R36, R128.reuse, R40, RZ ;  /* 0x000000288024723c */ /* 0x040fe200000018ff */
[----:B-1----:R-:W-:Y:S02]  /*17050*/  IMAD.IADD R3, R133, 0x1, R3 ;  /* 0x0000000185037824 */ /* 0x002fe400078e0203 */
[----:B------:R-:W1:Y:S03]  /*17060*/  LDSM.16.M88.4 R188, [R0+0x3800] ;  /* 0x0038000000bc783b */ /* 0x000e660000000200 */
[----:B------:R-:W-:Y:S02]  /*17070*/  IADD3 R216, PT, PT, R221, R3, RZ ;  /* 0x00000003ddd87210 */ /* 0x000fe40007ffe0ff */
[C---:B------:R-:W-:Y:S01]  /*17080*/  HMMA.16816.F32 R40, R128.reuse, R42, RZ ;  /* 0x0000002a8028723c */ /* 0x040fe200000018ff */
[----:B------:R-:W1:Y:S05]  /*17090*/  LDSM.16.M88.4 R192, [R0+0x4000] ;  /* 0x0040000000c0783b */ /* 0x000e6a0000000200 */
[----:B------:R-:W1:Y:S02]  /*170a0*/  LDSM.16.M88.4 R196, [R0+0x4800] ;  /* 0x0048000000c4783b */ /* 0x000e640000000200 */
[C---:B------:R-:W-:Y:S03]  /*170b0*/  HMMA.16816.F32 R44, R128.reuse, R48, RZ ;  /* 0x00000030802c723c */ /* 0x040fe600000018ff */
[----:B------:R-:W1:Y:S05]  /*170c0*/  LDSM.16.M88.4 R200, [R0+0x5000] ;  /* 0x0050000000c8783b */ /* 0x000e6a0000000200 */
[C---:B------:R-:W-:Y:S01]  /*170d0*/  HMMA.16816.F32 R48, R128.reuse, R50, RZ ;  /* 0x000000328030723c */ /* 0x040fe200000018ff */
[----:B------:R-:W1:Y:S05]  /*170e0*/  LDSM.16.M88.4 R204, [R0+0x5800] ;  /* 0x0058000000cc783b */ /* 0x000e6a0000000200 */
[----:B------:R-:W-:Y:S02]  /*170f0*/  LDSM.16.M88.4 R208, [R216+0x8800] ;  /* 0x00880000d8d0783b */ /* 0x000fe40000000200 */
[C---:B------:R-:W-:Y:S03]  /*17100*/  HMMA.16816.F32 R52, R128.reuse, R56, RZ ;  /* 0x000000388034723c */ /* 0x040fe600000018ff */
[----:B------:R-:W-:Y:S05]  /*17110*/  LDSM.16.M88.4 R212, [R216+0x9000] ;  /* 0x00900000d8d4783b */ /* 0x000fea0000000200 */
        /* <DEDUP_REMOVED lines=18> */
[----:B------:R-:W-:Y:S01]  /*17240*/  HMMA.16816.F32 R128, R128, R170, RZ ;  /* 0x000000aa8080723c */ /* 0x000fe200000018ff */
[----:B------:R-:W3:Y:S07]  /*17250*/  LDSM.16.M88.4 R168, [R0+0x6000] ;  /* 0x0060000000a8783b */ /* 0x000eee0000000200 */
[C---:B--2---:R-:W-:Y:S08]  /*17260*/  HMMA.16816.F32 R4, R172.reuse, R176, R4 ;  /* 0x000000b0ac04723c */ /* 0x044ff00000001804 */
[C---:B------:R-:W-:Y:S01]  /*17270*/  HMMA.16816.F32 R8, R172.reuse, R178, R8 ;  /* 0x000000b2ac08723c */ /* 0x040fe20000001808 */
[----:B------:R-:W2:Y:S07]  /*17280*/  LDSM.16.M88.4 R176, [R0+0x6800] ;  /* 0x0068000000b0783b */ /* 0x000eae0000000200 */
        /* <DEDUP_REMOVED lines=14> */
[----:B------:R-:W1:Y:S07]  /*17370*/  LDSM.16.M88.4 R196, [R0+0x9000] ;  /* 0x0090000000c4783b */ /* 0x000e6e0000000200 */
[C---:B------:R-:W-:Y:S08]  /*17380*/  HMMA.16816.F32 R52, R172.reuse, R200, R52 ;  /* 0x000000c8ac34723c */ /* 0x040ff00000001834 */
[C---:B------:R-:W-:Y:S08]  /*17390*/  HMMA.16816.F32 R56, R172.reuse, R202, R56 ;  /* 0x000000caac38723c */ /* 0x040ff00000001838 */
[C---:B------:R-:W-:Y:S08]  /*173a0*/  HMMA.16816.F32 R60, R172.reuse, R204, R60 ;  /* 0x000000ccac3c723c */ /* 0x040ff0000000183c */
[C---:B------:R-:W-:Y:S01]  /*173b0*/  HMMA.16816.F32 R64, R172.reuse, R206, R64 ;  /* 0x000000ceac40723c */ /* 0x040fe20000001840 */
[----:B------:R-:W-:Y:S07]  /*173c0*/  LDSM.16.M88.4 R204, [R3+0x2000] ;  /* 0x0020000003cc783b */ /* 0x000fee0000000200 */
[C---:B---3--:R-:W-:Y:S08]  /*173d0*/  HMMA.16816.F32 R68, R172.reuse, R168, R68 ;  /* 0x000000a8ac44723c */ /* 0x048ff00000001844 */
[C---:B------:R-:W-:Y:S01]  /*173e0*/  HMMA.16816.F32 R72, R172.reuse, R170, R72 ;  /* 0x000000aaac48723c */ /* 0x040fe20000001848 */
[----:B------:R3:W1:Y:S07]  /*173f0*/  LDSM.16.M88.4 R168, [R0+0x9800] ;  /* 0x0098000000a8783b */ /* 0x00066e0000000200 */
[C---:B--2---:R-:W-:Y:S08]  /*17400*/  HMMA.16816.F32 R76, R172.reuse, R176, R76 ;  /* 0x000000b0ac4c723c */ /* 0x044ff0000000184c */
[C---:B------:R-:W-:Y:S01]  /*17410*/  HMMA.16816.F32 R80, R172.reuse, R178, R80 ;  /* 0x000000b2ac50723c */ /* 0x040fe20000001850 */
[----:B------:R-:W-:Y:S07]  /*17420*/  LDSM.16.M88.4 R176, [R3+0x2800] ;  /* 0x0028000003b0783b */ /* 0x000fee0000000200 */
[C---:B----4-:R-:W-:Y:S03]  /*17430*/  HMMA.16816.F32 R84, R172.reuse, R180, R84 ;  /* 0x000000b4ac54723c */ /* 0x050fe60000001854 */
[----:B---3--:R-:W-:Y:S05]  /*17440*/  IADD3 R0, PT, PT, R223, R133, RZ ;  /* 0x00000085df007210 */ /* 0x008fea0007ffe0ff */
[C---:B------:R-:W-:Y:S01]  /*17450*/  HMMA.16816.F32 R88, R172.reuse, R182, R88 ;  /* 0x000000b6ac58723c */ /* 0x040fe20000001858 */
[----:B------:R-:W2:Y:S05]  /*17460*/  LDSM.16.M88.4 R200, [R0] ;  /* 0x0000000000c8783b */ /* 0x000eaa0000000200 */
[----:B------:R-:W3:Y:S02]  /*17470*/  LDSM.16.M88.4 R180, [R3+0x3000] ;  /* 0x0030000003b4783b */ /* 0x000ee40000000200 */
[C---:B------:R-:W-:Y:S08]  /*17480*/  HMMA.16816.F32 R92, R172.reuse, R184, R92 ;  /* 0x000000b8ac5c723c */ /* 0x040ff0000000185c */
[C---:B------:R-:W-:Y:S01]  /*17490*/  HMMA.16816.F32 R96, R172.reuse, R186, R96 ;  /* 0x000000baac60723c */ /* 0x040fe20000001860 */
[----:B------:R-:W4:Y:S07]  /*174a0*/  LDSM.16.M88.4 R184, [R3+0x3800] ;  /* 0x0038000003b8783b */ /* 0x000f2e0000000200 */
[C---:B-1----:R-:W-:Y:S08]  /*174b0*/  HMMA.16816.F32 R100, R172.reuse, R188, R100 ;  /* 0x000000bcac64723c */ /* 0x042ff00000001864 */
        /* <DEDUP_REMOVED lines=10> */
[----:B------:R-:W1:Y:S05]  /*17560*/  LDSM.16.M88.4 R168, [R3+0x4000] ;  /* 0x0040000003a8783b */ /* 0x000e6a0000000200 */
[----:B------:R-:W1:Y:S02]  /*17570*/  LDSM.16.M88.4 R172, [R3+0x4800] ;  /* 0x0048000003ac783b */ /* 0x000e640000000200 */
[C---:B--2---:R-:W-:Y:S08]  /*17580*/  HMMA.16816.F32 R4, R200.reuse, R204, R4 ;  /* 0x000000ccc804723c */ /* 0x044ff00000001804 */
[C---:B------:R-:W-:Y:S01]  /*17590*/  HMMA.16816.F32 R8, R200.reuse, R206, R8 ;  /* 0x000000cec808723c */ /* 0x040fe20000001808 */
[----:B------:R-:W-:Y:S07]  /*175a0*/  LDSM.16.M88.4 R204, [R3+0x7800] ;  /* 0x0078000003cc783b */ /* 0x000fee0000000200 */
[C---:B------:R-:W-:Y:S08]  /*175b0*/  HMMA.16816.F32 R12, R200.reuse, R176, R12 ;  /* 0x000000b0c80c723c */ /* 0x040ff0000000180c */
[C---:B------:R-:W-:Y:S01]  /*175c0*/  HMMA.16816.F32 R16, R200.reuse, R178, R16 ;  /* 0x000000b2c810723c */ /* 0x040fe20000001810 */
[----:B------:R-:W2:Y:S07]  /*175d0*/  LDSM.16.M88.4 R176, [R3+0x6800] ;  /* 0x0068000003b0783b */ /* 0x000eae0000000200 */
[C---:B---3--:R-:W-:Y:S08]  /*175e0*/  HMMA.16816.F32 R20, R200.reuse, R180, R20 ;  /* 0x000000b4c814723c */ /* 0x048ff00000001814 */
[C---:B------:R-:W-:Y:S01]  /*175f0*/  HMMA.16816.F32 R24, R200.reuse, R182, R24 ;  /* 0x000000b6c818723c */ /* 0x040fe20000001818 */
[----:B------:R-:W3:Y:S07]  /*17600*/  LDSM.16.M88.4 R180, [R3+0x7000] ;  /* 0x0070000003b4783b */ /* 0x000eee0000000200 */
[C---:B----4-:R-:W-:Y:S03]  /*17610*/  HMMA.16816.F32 R28, R200.reuse, R184, R28 ;  /* 0x000000b8c81c723c */ /* 0x050fe6000000181c */
[----:B------:R-:W-:Y:S05]  /*17620*/  IADD3 R184, PT, PT, R221, R0, RZ ;  /* 0x00000000ddb87210 */ /* 0x000fea0007ffe0ff */
[C---:B------:R-:W-:Y:S01]  /*17630*/  HMMA.16816.F32 R32, R200.reuse, R186, R32 ;  /* 0x000000bac820723c */ /* 0x040fe20000001820 */
[----:B------:R-:W-:Y:S07]  /*17640*/  LDSM.16.M88.4 R184, [R184] ;  /* 0x00000000b8b8783b */ /* 0x000fee0000000200 */
[C---:B-1----:R-:W-:Y:S08]  /*17650*/  HMMA.16816.F32 R36, R200.reuse, R168, R36 ;  /* 0x000000a8c824723c */ /* 0x042ff00000001824 */
[C---:B------:R-:W-:Y:S01]  /*17660*/  HMMA.16816.F32 R40, R200.reuse, R170, R40 ;  /* 0x000000aac828723c */ /* 0x040fe20000001828 */
[----:B------:R-:W1:Y:S07]  /*17670*/  LDSM.16.M88.4 R168, [R3+0x8000] ;  /* 0x0080000003a8783b */ /* 0x000e6e0000000200 */
[C---:B------:R-:W-:Y:S08]  /*17680*/  HMMA.16816.F32 R44, R200.reuse, R172, R44 ;  /* 0x000000acc82c723c */ /* 0x040ff0000000182c */
        /* <DEDUP_REMOVED lines=20> */
[C---:B-1----:R-:W-:Y:S08]  /*177d0*/  HMMA.16816.F32 R100, R200.reuse, R168, R100 ;  /* 0x000000a8c864723c */ /* 0x042ff00000001864 */
[C---:B------:R-:W-:Y:S01]  /*177e0*/  HMMA.16816.F32 R104, R200.reuse, R170, R104 ;  /* 0x000000aac868723c */ /* 0x040fe20000001868 */
[----:B------:R-:W1:Y:S07]  /*177f0*/  LDSM.16.M88.4 R168, [R216+0x3800] ;  /* 0x00380000d8a8783b */ /* 0x000e6e0000000200 */
[C---:B----4-:R-:W-:Y:S08]  /*17800*/  HMMA.16816.F32 R108, R200.reuse, R172, R108 ;  /* 0x000000acc86c723c */ /* 0x050ff0000000186c */
[C---:B------:R-:W-:Y:S01]  /*17810*/  HMMA.16816.F32 R112, R200.reuse, R174, R112 ;  /* 0x000000aec870723c */ /* 0x040fe20000001870 */
[----:B------:R-:W4:Y:S07]  /*17820*/  LDSM.16.M88.4 R172, [R216+0x4000] ;  /* 0x00400000d8ac783b */ /* 0x000f2e0000000200 */
[C---:B--2---:R-:W-:Y:S08]  /*17830*/  HMMA.16816.F32 R116, R200.reuse, R176, R116 ;  /* 0x000000b0c874723c */ /* 0x044ff00000001874 */
[C---:B------:R-:W-:Y:S01]  /*17840*/  HMMA.16816.F32 R120, R200.reuse, R178, R120 ;  /* 0x000000b2c878723c */ /* 0x040fe20000001878 */
[----:B------:R-:W2:Y:S07]  /*17850*/  LDSM.16.M88.4 R176, [R216+0x4800] ;  /* 0x00480000d8b0783b */ /* 0x000eae0000000200 */
[C---:B---3--:R-:W-:Y:S08]  /*17860*/  HMMA.16816.F32 R124, R200.reuse, R180, R124 ;  /* 0x000000b4c87c723c */ /* 0x048ff0000000187c */
[----:B------:R-:W-:Y:S01]  /*17870*/  HMMA.16816.F32 R128, R200, R182, R128 ;  /* 0x000000b6c880723c */ /* 0x000fe20000001880 */
[----:B------:R-:W3:Y:S05]  /*17880*/  LDSM.16.M88.4 R180, [R216+0x5000] ;  /* 0x00500000d8b4783b */ /* 0x000eea0000000200 */
[----:B------:R-:W-:Y:S02]  /*17890*/  LDSM.16.M88.4 R200, [R216+0x7000] ;  /* 0x00700000d8c8783b */ /* 0x000fe40000000200 */
[C---:B------:R-:W-:Y:S08]  /*178a0*/  HMMA.16816.F32 R4, R184.reuse, R188, R4 ;  /* 0x000000bcb804723c */ /* 0x040ff00000001804 */
[C---:B------:R-:W-:Y:S01]  /*178b0*/  HMMA.16816.F32 R8, R184.reuse, R190, R8 ;  /* 0x000000beb808723c */ /* 0x040fe20000001808 */
        /* <DEDUP_REMOVED lines=9> */
[----:B------:R-:W1:Y:S05]  /*17950*/  LDSM.16.M88.4 R168, [R216+0x7800] ;  /* 0x00780000d8a8783b */ /* 0x000e6a0000000200 */
[----:B------:R-:W1:Y:S02]  /*17960*/  LDSM.16.M88.4 R216, [R216+0x9800] ;  /* 0x00980000d8d8783b */ /* 0x000e640000000200 */
[C---:B----4-:R-:W-:Y:S01]  /*17970*/  HMMA.16816.F32 R36, R184.reuse, R172, R36 ;  /* 0x000000acb824723c */ /* 0x050fe20000001824 */
[----:B------:R-:W-:Y:S04]  /*17980*/  DEPBAR.LE SB0, 0x0 ;  /* 0x000080000000791a */ /* 0x000fe80000000000 */
[----:B------:R-:W-:Y:S03]  /*17990*/  BAR.SYNC.DEFER_BLOCKING 0x0 ;  /* 0x0000000000007b1d */ /* 0x000fe60000010000 */
[C---:B------:R-:W-:Y:S08]  /*179a0*/  HMMA.16816.F32 R40, R184.reuse, R174, R40 ;  /* 0x000000aeb828723c */ /* 0x040ff00000001828 */
        /* <DEDUP_REMOVED lines=24> */
[----:B------:R-:W2:Y:S01]  /*17b30*/  LDL.64 R242, [R1+0x68] ;  /* 0x0000680001f27983 */ /* 0x000ea20000100a00 */
[----:B------:R-:W-:Y:S01]  /*17b40*/  BSSY.RECONVERGENT B0, `(.L_x_2283) ;  /* 0x0000059000007945 */ /* 0x000fe20003800200 */
[----:B------:R-:W-:Y:S02]  /*17b50*/  IMAD.SHL.U32 R176, R232, 0x20, RZ ;  /* 0x00000020e8b07824 */ /* 0x000fe400078e00ff */
[----:B------:R-:W3:Y:S04]  /*17b60*/  LDL R240, [R1+0x3c] ;  /* 0x00003c0001f07983 */ /* 0x000ee80000100800 */
[----:B------:R-:W4:Y:S01]  /*17b70*/  LDL R237, [R1+0x38] ;  /* 0x0000380001ed7983 */ /* 0x000f220000100800 */
[----:B--2---:R-:W-:Y:S04]  /*17b80*/  ISETP.NE.U32.AND P1, PT, R242, RZ, PT ;  /* 0x000000fff200720c */ /* 0x004fe80003f25070 */
[----:B------:R-:W-:Y:S11]  /*17b90*/  ISETP.NE.AND.EX P1, PT, R243, RZ, PT, P1 ;  /* 0x000000fff300720c */ /* 0x000ff60003f25310 */
[----:B------:R-:W-:Y:S02]  /*17ba0*/  @!UPT UIADD3 URZ, UPT, UPT, URZ, URZ, URZ ;  /* 0x000000fffffff290 */ /* 0x000fe4000fffe0ff */
[----:B------:R-:W2:Y:S01]  /*17bb0*/  @!P1 LD.E R3, desc[UR4][R134.64+0x38] ;  /* 0x0000380486039980 */ /* 0x000ea2000c101900 */
[----:B------:R-:W-:Y:S05]  /*17bc0*/  @!P1 IMAD.MOV.U32 R0, RZ, RZ, RZ ;  /* 0x000000ffff009224 */ /* 0x000fea00078e00ff */
[----:B------:R-:W-:Y:S01]  /*17bd0*/  @!P1 IADD3 R133, P0, PT, RZ, -R0, RZ ;  /* 0x80000000ff859210 */ /* 0x000fe20007f1e0ff */
[----:B--2---:R-:W-:Y:S01]  /*17be0*/  @!P1 IMAD.SHL.U32 R0, R3, 0x100, RZ ;  /* 0x0000010003009824 */ /* 0x004fe200078e00ff */
[----:B------:R-:W-:Y:S03]  /*17bf0*/  LOP3.LUT R3, R241, 0x1c0, RZ, 0xc0, !PT ;  /* 0x000001c0f1037812 */ /* 0x000fe600078ec0ff */
[----:B------:R-:W-:Y:S01]  /*17c00*/  @!P1 IMAD.X R0, RZ, RZ, ~R0, P0 ;  /* 0x000000ffff009224 */ /* 0x000fe200000e0e00 */
[----:B------:R-:W-:Y:S04]  /*17c10*/  LOP3.LUT R3, R3, 0x38, R225, 0xf8, !PT ;  /* 0x0000003803037812 */ /* 0x000fe800078ef8e1 */
[----:B------:R-:W-:Y:S02]  /*17c20*/  @!P1 SHF.R.S64 R133, R133, 0x1f, R0 ;  /* 0x0000001f85859819 */ /* 0x000fe40000001000 */
[----:B------:R-:W-:Y:S02]  /*17c30*/  LOP3.LUT R3, R3, R222, RZ, 0x3c, !PT ;  /* 0x000000de03037212 */ /* 0x000fe400078e3cff */
[----:B---3--:R-:W-:Y:S02]  /*17c40*/  @!P1 IADD3 R240, P0, PT, R133, R240, RZ ;  /* 0x000000f085f09210 */ /* 0x008fe40007f1e0ff */
[----:B------:R-:W-:Y:S02]  /*17c50*/  LOP3.LUT R227, R3, 0x1e00, R241, 0xf8, !PT ;  /* 0x00001e0003e37812 */ /* 0x000fe400078ef8f1 */
[----:B----4-:R-:W-:Y:S01]  /*17c60*/  @!P1 LEA.HI.X.SX32 R237, R0, R237, 0x1, P0 ;  /* 0x000000ed00ed9211 */ /* 0x010fe200000f0eff */
[----:B------:R1:W-:Y:S01]  /*17c70*/  @!P1 STL [R1+0x3c], R240 ;  /* 0x00003cf001009387 */ /* 0x0003e20000100800 */
[----:B------:R-:W-:Y:S03]  /*17c80*/  IMAD.MOV.U32 R177, RZ, RZ, R240 ;  /* 0x000000ffffb17224 */ /* 0x000fe600078e00f0 */
[----:B------:R1:W-:Y:S01]  /*17c90*/  @!P1 STL [R1+0x38], R237 ;  /* 0x000038ed01009387 */ /* 0x0003e20000100800 */
[----:B------:R-:W-:Y:S05]  /*17ca0*/  @!P1 BRA `(.L_x_2284) ;  /* 0x0000000400089947 */ /* 0x000fea0003800000 */
[----:B------:R-:W-:Y:S01]  /*17cb0*/  IMAD.MOV.U32 R178, RZ, RZ, R237 ;  /* 0x000000ffffb27224 */ /* 0x000fe200078e00ed */
[----:B------:R-:W2:Y:S01]  /*17cc0*/  LD.E R3, desc[UR4][R134.64+0x170] ;  /* 0x0001700486037980 */ /* 0x000ea2000c101900 */
[----:B------:R-:W-:Y:S04]  /*17cd0*/  SHF.L.U32 R172, R236, 0x8, RZ ;  /* 0x00000008ecac7819 */ /* 0x000fe800000006ff */
[----:B------:R-:W-:Y:S01]  /*17ce0*/  IABS R173, R172 ;  /* 0x000000ac00ad7213 */ /* 0x000fe20000000000 */
[----:B------:R-:W-:Y:S05]  /*17cf0*/  VIADD R174, R172, 0xffffff00 ;  /* 0xffffff00acae7836 */ /* 0x000fea0000000000 */
        /* <DEDUP_REMOVED lines=10> */
[--C-:B--2---:R-:W-:Y:S02]  /*17da0*/  IMAD.MOV R133, RZ, RZ, -R169.reuse ;  /* 0x000000ffff857224 */ /* 0x104fe400078e0aa9 */
[----:B------:R-:W-:Y:S02]  /*17db0*/  IMAD.MOV.U32 R168, RZ, RZ, RZ ;  /* 0x000000ffffa87224 */ /* 0x000fe400078e00ff */
[----:B------:R-:W-:Y:S04]  /*17dc0*/  IMAD R133, R133, R0, RZ ;  /* 0x0000000085857224 */ /* 0x000fe800078e02ff */
[----:B------:R-:W-:Y:S06]  /*17dd0*/  IMAD.HI.U32 R169, R169, R133, R168 ;  /* 0x00000085a9a97227 */ /* 0x000fec00078e00a8 */
[----:B------:R-:W-:Y:S04]  /*17de0*/  IMAD.HI.U32 R133, R169, R170, RZ ;  /* 0x000000aaa9857227 */ /* 0x000fe800078e00ff */
[----:B------:R-:W-:Y:S02]  /*17df0*/  IMAD R170, R133, R171, R170 ;  /* 0x000000ab85aa7224 */ /* 0x000fe400078e02aa */
[----:B------:R-:W-:Y:S03]  /*17e00*/  IMAD.HI.U32 R168, R169, R173, RZ ;  /* 0x000000ada9a87227 */ /* 0x000fe600078e00ff */
[----:B------:R-:W-:Y:S01]  /*17e10*/  ISETP.GT.U32.AND P6, PT, R0, R170, PT ;  /* 0x000000aa0000720c */ /* 0x000fe20003fc4070 */
[----:B------:R-:W-:Y:S05]  /*17e20*/  IMAD R169, R168, R171, R173 ;  /* 0x000000aba8a97224 */ /* 0x000fea00078e02ad */
[----:B------:R-:W-:Y:S07]  /*17e30*/  ISETP.GT.U32.AND P0, PT, R0, R169, PT ;  /* 0x000000a90000720c */ /* 0x000fee0003f04070 */
[-C--:B------:R-:W-:Y:S01]  /*17e40*/  @!P6 IADD3 R170, PT, PT, R170, -R0.reuse, RZ ;  /* 0x80000000aaaae210 */ /* 0x080fe20007ffe0ff */
[----:B------:R-:W-:Y:S03]  /*17e50*/  @!P6 VIADD R133, R133, 0x1 ;  /* 0x000000018585e836 */ /* 0x000fe60000000000 */
[-C--:B------:R-:W-:Y:S02]  /*17e60*/  ISETP.GE.U32.AND P5, PT, R170, R0.reuse, PT ;  /* 0x00000000aa00720c */ /* 0x080fe40003fa6070 */
[----:B------:R-:W-:Y:S01]  /*17e70*/  @!P0 IMAD.IADD R169, R169, 0x1, -R0 ;  /* 0x00000001a9a98824 */ /* 0x000fe200078e0a00 */
[----:B------:R-:W2:Y:S01]  /*17e80*/  LD.E.64 R170, desc[UR4][R134.64+0x38] ;  /* 0x0000380486aa7980 */ /* 0x000ea2000c101b00 */
[----:B------:R-:W-:Y:S01]  /*17e90*/  @!P0 VIADD R168, R168, 0x1 ;  /* 0x00000001a8a88836 */ /* 0x000fe20000000000 */
[----:B------:R-:W-:Y:S02]  /*17ea0*/  ISETP.GE.AND P0, PT, R174, RZ, PT ;  /* 0x000000ffae00720c */ /* 0x000fe40003f06270 */
[----:B------:R-:W-:Y:S02]  /*17eb0*/  ISETP.GE.U32.AND P6, PT, R169, R0, PT ;  /* 0x00000000a900720c */ /* 0x000fe40003fc6070 */
[----:B------:R-:W-:Y:S04]  /*17ec0*/  LOP3.LUT R0, RZ, R3, RZ, 0x33, !PT ;  /* 0x00000003ff007212 */ /* 0x000fe800078e33ff */
        /* <DEDUP_REMOVED lines=9> */
[----:B------:R-:W-:Y:S02]  /*17f60*/  LEA.HI.X.SX32 R175, R133, R239, 0x2, P5 ;  /* 0x000000ef85af7211 */ /* 0x000fe400028f16ff */
[C---:B------:R-:W-:Y:S01]  /*17f70*/  LEA R172, P0, R168.reuse, R238, 0x2 ;  /* 0x000000eea8ac7211 */ /* 0x040fe200078010ff */
[C---:B------:R-:W-:Y:S03]  /*17f80*/  IMAD.IADD R133, R168.reuse, 0x1, -R133 ;  /* 0x00000001a8857824 */ /* 0x040fe600078e0a85 */
        /* <DEDUP_REMOVED lines=20> */
.L_x_2284:
[----:B------:R-:W-:Y:S05]  /*180d0*/  BSYNC.RECONVERGENT B0 ;  /* 0x0000000000007941 */ /* 0x000fea0003800200 */
.L_x_2283:
[----:B------:R-:W3:Y:S01]  /*180e0*/  LDL R3, [R1+0x38] ;  /* 0x0000380001037983 */ /* 0x000ee20000100800 */
[----:B------:R-:W-:Y:S01]  /*180f0*/  LEA R227, R227, R224, 0x1 ;  /* 0x000000e0e3e37211 */ /* 0x000fe200078e08ff */
[----:B------:R-:W-:Y:S01]  /*18100*/  @!P4 IMAD.MOV.U32 R172, RZ, RZ, R177 ;  /* 0x000000ffffacc224 */ /* 0x000fe200078e00b1 */
[----:B------:R-:W-:Y:S01]  /*18110*/  IADD3 R168, P5, PT, R176, R177, RZ ;  /* 0x000000b1b0a87210 */ /* 0x000fe20007fbe0ff */
[C---:B------:R-:W-:Y:S01]  /*18120*/  @!P3 IMAD R191, R233.reuse, 0x1c0, RZ ;  /* 0x000001c0e9bfb824 */ /* 0x040fe200078e02ff */
[----:B------:R-:W-:Y:S01]  /*18130*/  SHF.L.U64.HI R0, R232, 0x5, R233 ;  /* 0x00000005e8007819 */ /* 0x000fe200000102e9 */
[C---:B------:R-:W-:Y:S01]  /*18140*/  @!P3 IMAD R133, R233.reuse, 0xa0, RZ ;  /* 0x000000a0e985b824 */ /* 0x040fe200078e02ff */
[----:B------:R-:W-:Y:S01]  /*18150*/  @!P3 IADD3 R170, P0, PT, R168, R176, RZ ;  /* 0x000000b0a8aab210 */ /* 0x000fe20007f1e0ff */
[--C-:B------:R-:W-:Y:S01]  /*18160*/  @!P3 IMAD.MOV.U32 R182, RZ, RZ, R168.reuse ;  /* 0x000000ffffb6b224 */ /* 0x100fe200078e00a8 */
[-C--:B------:R-:W-:Y:S02]  /*18170*/  @!P3 MOV R180, R168.reuse ;  /* 0x000000a800b4b202 */ /* 0x080fe40000000f00 */
[-C--:B--2---:R-:W-:Y:S02]  /*18180*/  @!P3 MOV R178, R168.reuse ;  /* 0x000000a800b2b202 */ /* 0x084fe40000000f00 */
[----:B------:R-:W-:Y:S02]  /*18190*/  @!P3 MOV R184, R168 ;  /* 0x000000a800b8b202 */ /* 0x000fe40000000f00 */
[-C--:B---3--:R-:W-:Y:S02]  /*181a0*/  @!P4 MOV R173, R3.reuse ;  /* 0x0000000300adc202 */ /* 0x088fe40000000f00 */
[----:B------:R-:W-:Y:S01]  /*181b0*/  IADD3.X R169, PT, PT, R0, R3, RZ, P5, !PT ;  /* 0x0000000300a97210 */ /* 0x000fe20002ffe4ff */
[----:B------:R-:W-:Y:S02]  /*181c0*/  @!P3 IMAD R3, R233, 0x60, RZ ;  /* 0x00000060e903b824 */ /* 0x000fe400078e02ff */
[----:B------:R-:W-:Y:S01]  /*181d0*/  @!PT LDS RZ, [RZ] ;  /* 0x00000000fffff984 */ /* 0x000fe20000000800 */
[----:B------:R-:W-:Y:S01]  /*181e0*/  @!PT LDS RZ, [RZ] ;  /* 0x00000000fffff984 */ /* 0x000fe20000000800 */
[----:B------:R-:W-:Y:S01]  /*181f0*/  @!PT LDS RZ, [RZ] ;  /* 0x00000000fffff984 */ /* 0x000fe20000000800 */
[----:B------:R2:W-:Y:S01]  /*18200*/  @!P4 LDGSTS.E.BYPASS.LTC128B.128 [R227+0x2000], desc[UR4][R172.64] ;  /* 0x02000000ace3cfae */ /* 0x0005e2000b981a04 */
[----:B------:R-:W-:Y:S01]  /*18210*/  @!P3 IADD3.X R171, PT, PT, R169, R0, RZ, P0, !PT ;  /* 0x00000000a9abb210 */ /* 0x000fe200007fe4ff */
[C---:B------:R-:W-:Y:S01]  /*18220*/  @!P3 IMAD.WIDE.U32 R188, R232.reuse, 0x60, R168 ;  /* 0x00000060e8bcb825 */ /* 0x040fe200078e00a8 */
[CC--:B------:R-:W-:Y:S01]  /*18230*/  @!P3 LEA R192, P0, R232.reuse, R168.reuse, 0x7 ;  /* 0x000000a8e8c0b211 */ /* 0x0c0fe200078038ff */
[----:B------:R3:W-:Y:S01]  /*18240*/  @P4 STS.128 [R227+0x2000], RZ ;  /* 0x002000ffe3004388 */ /* 0x0007e20000000c00 */
[CC--:B------:R-:W-:Y:S01]  /*18250*/  @!P3 LEA R190, P4, R232.reuse, R168.reuse, 0x6 ;  /* 0x000000a8e8beb211 */ /* 0x0c0fe200078830ff */
[----:B------:R-:W-:Y:S01]  /*18260*/  @!P3 IMAD.IADD R189, R3, 0x1, R189 ;  /* 0x0000000103bdb824 */ /* 0x000fe200078e02bd */
[CC--:B------:R-:W-:Y:S01]  /*18270*/  @!P3 LEA.HI.X R193, R232.reuse, R169.reuse, R233, 0x7, P0 ;  /* 0x000000a9e8c1b211 */ /* 0x0c0fe200000f3ce9 */
[----:B------:R3:W-:Y:S01]  /*18280*/  @P3 STS.128 [R227+0x2800], RZ ;  /* 0x002800ffe3003388 */ /* 0x0007e20000000c00 */
[C---:B------:R-:W-:Y:S01]  /*18290*/  @!P3 IMAD.WIDE.U32 R186, R232.reuse, 0xa0, R168 ;  /* 0x000000a0e8bab825 */ /* 0x040fe200078e00a8 */
[-C--:B------:R-:W-:Y:S02]  /*182a0*/  @!P3 MOV R179, R169.reuse ;  /* 0x000000a900b3b202 */ /* 0x080fe40000000f00 */
[----:B------:R-:W-:Y:S01]  /*182b0*/  @!PT LDS RZ, [RZ] ;  /* 0x00000000fffff984 */ /* 0x000fe20000000800 */
[----:B------:R-:W-:Y:S01]  /*182c0*/  @!PT LDS RZ, [RZ] ;  /* 0x00000000fffff984 */ /* 0x000fe20000000800 */
[----:B------:R-:W-:Y:S01]  /*182d0*/  @!PT LDS RZ, [RZ] ;  /* 0x00000000fffff984 */ /* 0x000fe20000000800 */
[----:B------:R-:W-:Y:S01]  /*182e0*/  @!P3 LDGSTS.E.BYPASS.LTC128B.128 [R227+0x2800], desc[UR4][R168.64] ;  /* 0x02800000a8e3bfae */ /* 0x000fe2000b981a04 */
[----:B------:R-:W-:Y:S01]  /*182f0*/  @!P3 IMAD.IADD R187, R133, 0x1, R187 ;  /* 0x0000000185bbb824 */ /* 0x000fe200078e02bb */
[-C--:B------:R-:W-:Y:S01]  /*18300*/  @!P3 MOV R185, R169.reuse ;  /* 0x000000a900b9b202 */ /* 0x080fe20000000f00 */
[C---:B------:R-:W-:Y:S01]  /*18310*/  @!P3 IMAD.WIDE.U32 R178, R232.reuse, 0x140, R178 ;  /* 0x00000140e8b2b825 */ /* 0x040fe200078e00b2 */
[----:B------:R3:W-:Y:S02]  /*18320*/  @P3 STS.128 [R227+0x3000], RZ ;  /* 0x003000ffe3003388 */ /* 0x0007e40000000c00 */
[----:B------:R-:W-:Y:S01]  /*18330*/  @!P3 MOV R183, R169 ;  /* 0x000000a900b7b202 */ /* 0x000fe20000000f00 */
[C---:B------:R-:W-:Y:S01]  /*18340*/  @!P3 IMAD.WIDE.U32 R184, R232.reuse, 0xc0, R184 ;  /* 0x000000c0e8b8b825 */ /* 0x040fe200078e00b8 */
[----:B------:R-:W-:Y:S01]  /*18350*/  @!PT LDS RZ, [RZ] ;  /* 0x00000000fffff984 */ /* 0x000fe20000000800 */
[----:B------:R-:W-:Y:S01]  /*18360*/  @!PT LDS RZ, [RZ] ;  /* 0x00000000fffff984 */ /* 0x000fe20000000800 */
[----:B------:R-:W-:Y:S01]  /*18370*/  @!PT LDS RZ, [RZ] ;  /* 0x00000000fffff984 */ /* 0x000fe20000000800 */
[----:B------:R4:W-:Y:S03]  /*18380*/  @!P3 LDGSTS.E.BYPASS.LTC128B.128 [R227+0x3000], desc[UR4][R170.64] ;  /* 0x03000000aae3bfae */ /* 0x0009e6000b981a04 */
[----:B------:R-:W-:Y:S01]  /*18390*/  @!P3 IMAD.MOV.U32 R181, RZ, RZ, R169 ;  /* 0x000000ffffb5b224 */ /* 0x000fe200078e00a9 */
[----:B------:R3:W-:Y:S01]  /*183a0*/  @P3 STS.128 [R227+0x3800], RZ ;  /* 0x003800ffe3003388 */ /* 0x0007e20000000c00 */
[C---:B------:R-:W-:Y:S01]  /*183b0*/  @!P3 IMAD.WIDE.U32 R182, R232.reuse, 0xe0, R182 ;  /* 0x000000e0e8b6b825 */ /* 0x040fe200078e00b6 */
[-C--:B--2---:R-:W-:Y:S03]  /*183c0*/  @!P3 MOV R172, R168.reuse ;  /* 0x000000a800acb202 */ /* 0x084fe60000000f00 */
[C---:B------:R-:W-:Y:S04]  /*183d0*/  @!P3 IMAD.WIDE.U32 R180, R232.reuse, 0x120, R180 ;  /* 0x00000120e8b4b825 */ /* 0x040fe800078e00b4 */
[C-C-:B------:R-:W-:Y:S04]  /*183e0*/  @!P3 IMAD.WIDE.U32 R176, R232.reuse, 0x160, R168.reuse ;  /* 0x00000160e8b0b825 */ /* 0x140fe800078e00a8 */
[----:B------:R-:W-:Y:S04]  /*183f0*/  @!P3 IMAD.WIDE.U32 R174, R232, 0x180, R168 ;  /* 0x00000180e8aeb825 */ /* 0x000fe800078e00a8 */
[C---:B------:R-:W-:Y:S02]  /*18400*/  @!P3 IMAD R0, R233.reuse, 0xc0, RZ ;  /* 0x000000c0e900b824 */ /* 0x040fe400078e02ff */
[C---:B------:R-:W-:Y:S02]  /*18410*/  @!P3 IMAD R3, R233.reuse, 0xe0, RZ ;  /* 0x000000e0e903b824 */ /* 0x040fe400078e02ff */
[----:B------:R-:W-:Y:S01]  /*18420*/  @!P3 IMAD.MOV.U32 R173, RZ, RZ, R169 ;  /* 0x000000ffffadb224 */ /* 0x000fe200078e00a9 */
[----:B------:R-:W-:Y:S01]  /*18430*/  @!P3 IADD3 R185, PT, PT, R0, R185, RZ ;  /* 0x000000b900b9b210 */ /* 0x000fe20007ffe0ff */
[----:B----4-:R-:W-:Y:S01]  /*18440*/  @!P3 IMAD R170, R233, 0x120, RZ ;  /* 0x00000120e9aab824 */ /* 0x010fe200078e02ff */
[----:B------:R-:W-:Y:S01]  /*18450*/  @!P3 IADD3 R183, PT, PT, R3, R183, RZ ;  /* 0x000000b703b7b210 */ /* 0x000fe20007ffe0ff */
[----:B------:R-:W-:Y:S02]  /*18460*/  @!P3 IMAD R171, R233, 0x140, RZ ;  /* 0x00000140e9abb824 */ /* 0x000fe400078e02ff */
[----:B------:R-:W-:Y:S01]  /*18470*/  @!P3 IMAD.IADD R181, R170, 0x1, R181 ;  /* 0x00000001aab5b824 */ /* 0x000fe200078e02b5 */
[-C--:B------:R-:W-:Y:S01]  /*18480*/  @!P3 MOV R170, R168.reuse ;  /* 0x000000a800aab202 */ /* 0x080fe20000000f00 */
[C---:B------:R-:W-:Y:S01]  /*18490*/  @!P3 IMAD.WIDE.U32 R172, R232.reuse, 0x1a0, R172 ;  /* 0x000001a0e8acb825 */ /* 0x040fe200078e00ac */
[----:B------:R-:W-:Y:S02]  /*184a0*/  @!P3 IADD3 R179, PT, PT, R171, R179, RZ ;  /* 0x000000b3abb3b210 */ /* 0x000fe40007ffe0ff */
[C---:B------:R-:W-:Y:S01]  /*184b0*/  @!P3 LEA R168, P0, R232.reuse, R168, 0x8 ;  /* 0x000000a8e8a8b211 */ /* 0x040fe200078040ff */
[----:B------:R-:W-:Y:S02]  /*184c0*/  @!P3 IMAD.MOV.U32 R171, RZ, RZ, R169 ;  /* 0x000000ffffabb224 */ /* 0x000fe400078e00a9 */
[C---:B------:R-:W-:Y:S02]  /*184d0*/  @!P3 IMAD R0, R233.reuse, 0x160, RZ ;  /* 0x00000160e900b824 */ /* 0x040fe400078e02ff */
[----:B------:R-:W-:Y:S03]  /*184e0*/  @!P3 IMAD.WIDE.U32 R170, R232, 0x1c0, R170 ;  /* 0x000001c0e8aab825 */ /* 0x000fe600078e00aa */
[----:B------:R-:W-:Y:S01]  /*184f0*/  @!P3 IADD3 R177, PT, PT, R0, R177, RZ ;  /* 0x000000b100b1b210 */ /* 0x000fe20007ffe0ff */
[----:B------:R-:W-:Y:S01]  /*18500*/  @!P3 IMAD R133, R233, 0x180, RZ ;  /* 0x00000180e985b824 */ /* 0x000fe200078e02ff */
[----:B------:R-:W-:Y:S01]  /*18510*/  @!P3 IADD3 R171, PT, PT, R191, R171, RZ ;  /* 0x000000abbfabb210 */ /* 0x000fe20007ffe0ff */
[----:B------:R-:W-:Y:S01]  /*18520*/  @!P3 IMAD R3, R233, 0x1a0, RZ ;  /* 0x000001a0e903b824 */ /* 0x000fe200078e02ff */
[CCC-:B------:R-:W-:Y:S02]  /*18530*/  @!P3 LEA.HI.X R191, R232.reuse, R169.reuse, R233.reuse, 0x6, P4 ;  /* 0x000000a9e8bfb211 */ /* 0x1c0fe400020f34e9 */
[----:B------:R-:W-:Y:S02]  /*18540*/  @!P3 LEA.HI.X R169, R232, R169, R233, 0x8, P0 ;  /* 0x000000a9e8a9b211 */ /* 0x000fe400000f44e9 */
[----:B------:R-:W-:Y:S01]  /*18550*/  @!P3 IADD3 R175, PT, PT, R133, R175, RZ ;  /* 0x000000af85afb210 */ /* 0x000fe20007ffe0ff */
[----:B------:R-:W-:Y:S01]  /*18560*/  @!PT LDS RZ, [RZ] ;  /* 0x00000000fffff984 */ /* 0x000fe20000000800 */
[----:B------:R-:W-:Y:S01]  /*18570*/  @!PT LDS RZ, [RZ] ;  /* 0x00000000fffff984 */ /* 0x000fe20000000800 */
[----:B------:R-:W-:Y:S01]  /*18580*/  @!PT LDS RZ, [RZ] ;  /* 0x00000000fffff984 */ /* 0x000fe20000000800 */
[----:B------:R3:W-:Y:S01]  /*18590*/  @!P3 LDGSTS.E.BYPASS.LTC128B.128 [R227+0x3800], desc[UR4][R190.64] ;  /* 0x03800000bee3bfae */ /* 0x0007e2000b981a04 */
[----:B------:R-:W-:Y:S03]  /*185a0*/  @!P3 IADD3 R173, PT, PT, R3, R173, RZ ;  /* 0x000000ad03adb210 */ /* 0x000fe60007ffe0ff */
        /* <DEDUP_REMOVED lines=61> */
.L_x_2282:
[----:B------:R-:W-:Y:S05]  /*18980*/  BSYNC.RECONVERGENT B1 ;  /* 0x0000000000017941 */ /* 0x000fea0003800200 */
.L_x_2281:
[----:B------:R-:W-:Y:S02]  /*18990*/  IMAD.SHL.U32 R0, R225, 0x2, RZ ;  /* 0x00000002e1007824 */ /* 0x000fe400078e00ff */
[----:B---3--:R-:W-:Y:S03]  /*189a0*/  IMAD.MOV.U32 R169, RZ, RZ, R236 ;  /* 0x000000ffffa97224 */ /* 0x008fe600078e00ec */
[----:B------:R2:W-:Y:S02]  /*189b0*/  STL [R1+0x60], R0 ;  /* 0x0000600001007387 */ /* 0x0005e40000100800 */
[----:B--2---:R-:W-:Y:S05]  /*189c0*/  LOP3.LUT R0, R0, 0x6, RZ, 0xc0, !PT ;  /* 0x0000000600007812 */ /* 0x004fea00078ec0ff */
[----:B------:R-:W-:Y:S01]  /*189d0*/  IMAD R3, R169, 0x100, R0 ;  /* 0x00000100a9037824 */ /* 0x000fe200078e0200 */
[----:B------:R2:W-:Y:S03]  /*189e0*/  STL [R1+0x58], R0 ;  /* 0x0000580001007387 */ /* 0x0005e60000100800 */
[C---:B------:R-:W-:Y:S01]  /*189f0*/  VIADD R188, R3.reuse, 0x9 ;  /* 0x0000000903bc7836 */ /* 0x040fe20000000000 */
[C---:B------:R-:W-:Y:S01]  /*18a00*/  ISETP.GE.AND P4, PT, R3.reuse, R228, PT ;  /* 0x000000e40300720c */ /* 0x040fe20003f86270 */
[C---:B------:R-:W-:Y:S01]  /*18a10*/  VIADD R192, R3.reuse, 0x19 ;  /* 0x0000001903c07836 */ /* 0x040fe20000000000 */
[C---:B------:R-:W-:Y:S01]  /*18a20*/  ISETP.GE.AND P0, PT, R3.reuse, R226, PT ;  /* 0x000000e20300720c */ /* 0x040fe20003f06270 */
[C---:B------:R-:W-:Y:S01]  /*18a30*/  VIADD R196, R3.reuse, 0x29 ;  /* 0x0000002903c47836 */ /* 0x040fe20000000000 */
[-C--:B------:R-:W-:Y:S01]  /*18a40*/  ISETP.GE.AND P5, PT, R188, R228.reuse, PT ;  /* 0x000000e4bc00720c */ /* 0x080fe20003fa6270 */
[C---:B------:R-:W-:Y:S01]  /*18a50*/  VIADD R187, R3.reuse, 0x8 ;  /* 0x0000000803bb7836 */ /* 0x040fe20000000000 */
[----:B------:R-:W-:Y:S01]  /*18a60*/  FSEL R4, R4, -INF , P4 ;  /* 0xff80000004047808 */ /* 0x000fe20002000000 */
[----:B------:R-:W-:Y:S01]  /*18a70*/  VIADD R189, R3, 0x10 ;  /* 0x0000001003bd7836 */ /* 0x000fe20000000000 */
[----:B------:R-:W-:Y:S01]  /*18a80*/  FSEL R9, R9, -INF , P5 ;  /* 0xff80000009097808 */ /* 0x000fe20002800000 */
[C---:B------:R-:W-:Y:S01]  /*18a90*/  VIADD R191, R3.reuse, 0x18 ;  /* 0x0000001803bf7836 */ /* 0x040fe20000000000 */
[-C--:B------:R-:W-:Y:S01]  /*18aa0*/  ISETP.GE.AND P5, PT, R192, R228.reuse, PT ;  /* 0x000000e4c000720c */ /* 0x080fe20003fa6270 */
[----:B------:R-:W-:Y:S01]  /*18ab0*/  VIADD R186, R3, 0x1 ;  /* 0x0000000103ba7836 */ /* 0x000fe20000000000 */
[-C--:B------:R-:W-:Y:S01]  /*18ac0*/  ISETP.GE.AND P6, PT, R187, R228.reuse, PT ;  /* 0x000000e4bb00720c */ /* 0x080fe20003fc6270 */
[----:B------:R-:W-:Y:S01]  /*18ad0*/  VIADD R190, R3, 0x11 ;  /* 0x0000001103be7836 */ /* 0x000fe20000000000 */
[----:B------:R-:W-:Y:S01]  /*18ae0*/  FSEL R17, R17, -INF , P5 ;  /* 0xff80000011117808 */ /* 0x000fe20002800000 */
[C---:B------:R-:W-:Y:S01]  /*18af0*/  VIADD R193, R3.reuse, 0x20 ;  /* 0x0000002003c17836 */ /* 0x040fe20000000000 */
[-C--:B------:R-:W-:Y:S01]  /*18b00*/  ISETP.GE.AND P5, PT, R196, R228.reuse, PT ;  /* 0x000000e4c400720c */ /* 0x080fe20003fa6270 */
[C---:B------:R-:W-:Y:S01]  /*18b10*/  VIADD R200, R3.reuse, 0x39 ;  /* 0x0000003903c87836 */ /* 0x040fe20000000000 */
[-C--:B------:R-:W-:Y:S01]  /*18b20*/  ISETP.GE.AND P3, PT, R186, R228.reuse, PT ;  /* 0x000000e4ba00720c */ /* 0x080fe20003f66270 */
[----:B------:R-:W-:Y:S01]  /*18b30*/  VIADD R195, R3, 0x28 ;  /* 0x0000002803c37836 */ /* 0x000fe20000000000 */
[----:B------:R-:W-:Y:S01]  /*18b40*/  FSEL R25, R25, -INF , P5 ;  /* 0xff80000019197808 */ /* 0x000fe20002800000 */
[C---:B------:R-:W-:Y:S01]  /*18b50*/  VIADD R194, R3.reuse, 0x21 ;  /* 0x0000002103c27836 */ /* 0x040fe20000000000 */
[-C--:B------:R-:W-:Y:S01]  /*18b60*/  ISETP.GE.AND P5, PT, R200, R228.reuse, PT ;  /* 0x000000e4c800720c */ /* 0x080fe20003fa6270 */
[----:B------:R-:W-:Y:S01]  /*18b70*/  VIADD R204, R3, 0x49 ;  /* 0x0000004903cc7836 */ /* 0x000fe20000000000 */
[-C--:B------:R-:W-:Y:S01]  /*18b80*/  ISETP.GE.AND P4, PT, R189, R228.reuse, PT ;  /* 0x000000e4bd00720c */ /* 0x080fe20003f86270 */
[C---:B------:R-:W-:Y:S01]  /*18b90*/  VIADD R209, R3.reuse, 0x60 ;  /* 0x0000006003d17836 */ /* 0x040fe20000000000 */
[----:B------:R-:W-:Y:S01]  /*18ba0*/  FSEL R133, R8, -INF , P6 ;  /* 0xff80000008857808 */ /* 0x000fe20003000000 */
[----:B------:R-:W-:Y:S01]  /*18bb0*/  VIADD R197, R3, 0x30 ;  /* 0x0000003003c57836 */ /* 0x000fe20000000000 */
[----:B------:R-:W-:Y:S01]  /*18bc0*/  FSEL R168, R5, -INF , P3 ;  /* 0xff80000005a87808 */ /* 0x000fe20001800000 */
[----:B------:R-:W-:Y:S01]  /*18bd0*/  VIADD R199, R3, 0x38 ;  /* 0x0000003803c77836 */ /* 0x000fe20000000000 */
[-C--:B------:R-:W-:Y:S01]  /*18be0*/  ISETP.GE.AND P6, PT, R191, R228.reuse, PT ;  /* 0x000000e4bf00720c */ /* 0x080fe20003fc6270 */
[C---:B------:R-:W-:Y:S01]  /*18bf0*/  VIADD R198, R3.reuse, 0x31 ;  /* 0x0000003103c67836 */ /* 0x040fe20000000000 */
[-C--:B------:R-:W-:Y:S01]  /*18c00*/  ISETP.GE.AND P3, PT, R190, R228.reuse, PT ;  /* 0x000000e4be00720c */ /* 0x080fe20003f66270 */
[----:B------:R-:W-:Y:S01]  /*18c10*/  VIADD R214, R3, 0x71 ;  /* 0x0000007103d67836 */ /* 0x000fe20000000000 */
[----:B------:R-:W-:Y:S01]  /*18c20*/  FSEL R33, R33, -INF , P5 ;  /* 0xff80000021217808 */ /* 0x000fe20002800000 */
[C---:B------:R-:W-:Y:S01]  /*18c30*/  VIADD R201, R3.reuse, 0x40 ;  /* 0x0000004003c97836 */ /* 0x040fe20000000000 */
        /* <DEDUP_REMOVED lines=17> */
[----:B------:R-:W-:Y:S01]  /*18d50*/  VIADD R211, R3, 0x68 ;  /* 0x0000006803d37836 */ /* 0x000fe20000000000 */
[-C--:B------:R-:W-:Y:S01]  /*18d60*/  ISETP.GE.AND P5, PT, R209, R228.reuse, PT ;  /* 0x000000e4d100720c */ /* 0x080fe20003fa6270 */
[----:B------:R-:W-:Y:S01]  /*18d70*/  VIADD R212, R3, 0x69 ;  /* 0x0000006903d47836 */ /* 0x000fe20000000000 */
[-C--:B------:R-:W-:Y:S01]  /*18d80*/  ISETP.GE.AND P4, PT, R197, R228.reuse, PT ;  /* 0x000000e4c500720c */ /* 0x080fe20003f86270 */
[----:B------:R-:W-:Y:S01]  /*18d90*/  VIADD R215, R3, 0x78 ;  /* 0x0000007803d77836 */ /* 0x000fe20000000000 */
[----:B------:R-:W-:Y:S01]  /*18da0*/  FSEL R24, R24, -INF , P6 ;  /* 0xff80000018187808 */ /* 0x000fe20003000000 */
[----:B--2---:R-:W-:Y:S01]  /*18db0*/  IMAD.MOV.U32 R0, RZ, RZ, R231 ;  /* 0x000000ffff007224 */ /* 0x004fe200078e00e7 */
[----:B------:R-:W-:Y:S01]  /*18dc0*/  FSEL R21, R21, -INF , P3 ;  /* 0xff80000015157808 */ /* 0x000fe20001800000 */
[----:B------:R-:W-:Y:S01]  /*18dd0*/  VIADD R218, R3, 0x81 ;  /* 0x0000008103da7836 */ /* 0x000fe20000000000 */
[-C--:B------:R-:W-:Y:S01]  /*18de0*/  ISETP.GE.AND P6, PT, R199, R228.reuse, PT ;  /* 0x000000e4c700720c */ /* 0x080fe20003fc6270 */
[C---:B------:R-:W-:Y:S01]  /*18df0*/  VIADD R216, R3.reuse, 0x79 ;  /* 0x0000007903d87836 */ /* 0x040fe20000000000 */
[-C--:B------:R-:W-:Y:S01]  /*18e00*/  ISETP.GE.AND P3, PT, R198, R228.reuse, PT ;  /* 0x000000e4c600720c */ /* 0x080fe20003f66270 */
[C---:B------:R-:W-:Y:S01]  /*18e10*/  VIADD R202, R3.reuse, 0x41 ;  /* 0x0000004103ca7836 */ /* 0x040fe20000000000 */
[----:B------:R-:W-:Y:S01]  /*18e20*/  FSEL R52, R52, -INF , P5 ;  /* 0xff80000034347808 */ /* 0x000fe20002800000 */
[C---:B------:R-:W-:Y:S01]  /*18e30*/  VIADD R231, R3.reuse, 0x89 ;  /* 0x0000008903e77836 */ /* 0x040fe20000000000 */
[----:B------:R-:W-:Y:S01]  /*18e40*/  FSEL R8, R28, -INF , P4 ;  /* 0xff8000001c087808 */ /* 0x000fe20002000000 */
[----:B------:R-:W-:Y:S01]  /*18e50*/  VIADD R238, R3, 0x98 ;  /* 0x0000009803ee7836 */ /* 0x000fe20000000000 */
[-C--:B------:R-:W-:Y:S01]  /*18e60*/  ISETP.GE.AND P5, PT, R214, R228.reuse, PT ;  /* 0x000000e4d600720c */ /* 0x080fe20003fa6270 */
[----:B------:R-:W-:Y:S01]  /*18e70*/  IMAD.MOV.U32 R171, RZ, RZ, R0 ;  /* 0x000000ffffab7224 */ /* 0x000fe200078e0000 */
[-C--:B------:R-:W-:Y:S01]  /*18e80*/  ISETP.GE.AND P4, PT, R201, R228.reuse, PT ;  /* 0x000000e4c900720c */ /* 0x080fe20003f86270 */
[C---:B-1----:R-:W-:Y:S01]  /*18e90*/  VIADD R240, R3.reuse, 0x99 ;  /* 0x0000009903f07836 */ /* 0x042fe20000000000 */
        /* <DEDUP_REMOVED lines=15> */
[C---:B------:R-:W-:Y:S01]  /*18f90*/  VIADD R242, R3.reuse, 0xa9 ;  /* 0x000000a903f27836 */ /* 0x040fe20000000000 */
[----:B------:R-:W-:Y:S01]  /*18fa0*/  FSEL R40, R40, -INF , P6 ;  /* 0xff80000028287808 */ /* 0x000fe20003000000 */
[----:B------:R-:W-:Y:S01]  /*18fb0*/  VIADD R241, R3, 0xa1 ;  /* 0x000000a103f17836 */ /* 0x000fe20000000000 */
[----:B------:R-:W-:Y:S01]  /*18fc0*/  FSEL R37, R37, -INF , P3 ;  /* 0xff80000025257808 */ /* 0x000fe20001800000 */
[C---:B------:R-:W-:Y:S01]  /*18fd0*/  VIADD R243, R3.reuse, 0xa8 ;  /* 0x000000a803f37836 */ /* 0x040fe20000000000 */
[-C--:B------:R-:W-:Y:S01]  /*18fe0*/  ISETP.GE.AND P6, PT, R208, R228.reuse, PT ;  /* 0x000000e4d000720c */ /* 0x080fe20003fc6270 */
[C---:B------:R-:W-:Y:S01]  /*18ff0*/  VIADD R174, R3.reuse, 0xe9 ;  /* 0x000000e903ae7836 */ /* 0x040fe20000000000 */
[-C--:B------:R-:W-:Y:S01]  /*19000*/  ISETP.GE.AND P3, PT, R206, R228.reuse, PT ;  /* 0x000000e4ce00720c */ /* 0x080fe20003f66270 */
[C---:B------:R-:W-:Y:S01]  /*19010*/  VIADD R246, R3.reuse, 0xb1 ;  /* 0x000000b103f67836 */ /* 0x040fe20000000000 */
[----:B------:R-:W-:Y:S01]  /*19020*/  FSEL R185, R4, -INF , !P0 ;  /* 0xff80000004b97808 */ /* 0x000fe20004000000 */
[C---:B------:R-:W-:Y:S01]  /*19030*/  VIADD R249, R3.reuse, 0xc0 ;  /* 0x000000c003f97836 */ /* 0x040fe20000000000 */
[----:B------:R-:W-:Y:S01]  /*19040*/  FSEL R72, R72, -INF , P5 ;  /* 0xff80000048487808 */ /* 0x000fe20002800000 */
[----:B------:R-:W-:Y:S01]  /*19050*/  VIADD R245, R3, 0xb8 ;  /* 0x000000b803f57836 */ /* 0x000fe20000000000 */
[-C--:B------:R-:W-:Y:S01]  /*19060*/  ISETP.GE.AND P0, PT, R207, R228.reuse, PT ;  /* 0x000000e4cf00720c */ /* 0x080fe20003f06270 */
[C---:B------:R-:W-:Y:S01]  /*19070*/  VIADD R247, R3.reuse, 0xb9 ;  /* 0x000000b903f77836 */ /* 0x040fe20000000000 */
[----:B------:R-:W-:Y:S01]  /*19080*/  FSEL R44, R44, -INF , P4 ;  /* 0xff8000002c2c7808 */ /* 0x000fe20002000000 */
[C---:B------:R-:W-:Y:S01]  /*19090*/  VIADD R250, R3.reuse, 0xc8 ;  /* 0x000000c803fa7836 */ /* 0x040fe20000000000 */
[-C--:B------:R-:W-:Y:S01]  /*190a0*/  ISETP.GE.AND P5, PT, R240, R228.reuse, PT ;  /* 0x000000e4f000720c */ /* 0x080fe20003fa6270 */
[C---:B------:R-:W-:Y:S01]  /*190b0*/  VIADD R180, R3.reuse, 0xd1 ;  /* 0x000000d103b47836 */ /* 0x040fe20000000000 */
[-C--:B------:R-:W-:Y:S01]  /*190c0*/  ISETP.GE.AND P4, PT, R210, R228.reuse, PT ;  /* 0x000000e4d200720c */ /* 0x080fe20003f86270 */
[----:B------:R-:W-:Y:S01]  /*190d0*/  VIADD R252, R3, 0xc9 ;  /* 0x000000c903fc7836 */ /* 0x000fe20000000000 */
[----:B------:R-:W-:Y:S01]  /*190e0*/  FSEL R49, R49, -INF , P6 ;  /* 0xff80000031317808 */ /* 0x000fe20003000000 */
[----:B------:R-:W-:Y:S01]  /*190f0*/  VIADD R251, R3, 0xd0 ;  /* 0x000000d003fb7836 */ /* 0x000fe20000000000 */
        /* <DEDUP_REMOVED lines=12> */
[----:B------:R-:W-:Y:S01]  /*191c0*/  FSEL R53, R53, -INF , P4 ;  /* 0xff80000035357808 */ /* 0x000fe20002000000 */
[----:B------:R-:W-:Y:S01]  /*191d0*/  VIADD R172, R3, 0xf8 ;  /* 0x000000f803ac7836 */ /* 0x000fe20000000000 */
[-C--:B------:R-:W-:Y:S02]  /*191e0*/  ISETP.GE.AND P5, PT, R244, R228.reuse, PT ;  /* 0x000000e4f400720c */ /* 0x080fe40003fa6270 */
[-C--:B------:R-:W-:Y:S02]  /*191f0*/  ISETP.GE.AND P4, PT, R215, R228.reuse, PT ;  /* 0x000000e4d700720c */ /* 0x080fe40003f86270 */
[----:B------:R-:W-:Y:S02]  /*19200*/  FSEL R60, R60, -INF , P6 ;  /* 0xff8000003c3c7808 */ /* 0x000fe40003000000 */
[----:B------:R-:W-:Y:S02]  /*19210*/  FSEL R56, R56, -INF , P3 ;  /* 0xff80000038387808 */ /* 0x000fe40001800000 */
[-C--:B------:R-:W-:Y:S02]  /*19220*/  ISETP.GE.AND P6, PT, R218, R228.reuse, PT ;  /* 0x000000e4da00720c */ /* 0x080fe40003fc6270 */
[-C--:B------:R-:W-:Y:S02]  /*19230*/  ISETP.GE.AND P3, PT, R216, R228.reuse, PT ;  /* 0x000000e4d800720c */ /* 0x080fe40003f66270 */
[----:B------:R-:W-:Y:S02]  /*19240*/  FSEL R57, R57, -INF , P0 ;  /* 0xff80000039397808 */ /* 0x000fe40000000000 */
[----:B------:R-:W-:Y:S02]  /*19250*/  FSEL R92, R92, -INF , P5 ;  /* 0xff8000005c5c7808 */ /* 0x000fe40002800000 */
[-C--:B------:R-:W-:Y:S02]  /*19260*/  ISETP.GE.AND P0, PT, R217, R228.reuse, PT ;  /* 0x000000e4d900720c */ /* 0x080fe40003f06270 */
[----:B------:R-:W-:Y:S02]  /*19270*/  FSEL R64, R64, -INF , P4 ;  /* 0xff80000040407808 */ /* 0x000fe40002000000 */
        /* <DEDUP_REMOVED lines=28> */
[----:B------:R-:W-:Y:S02]  /*19440*/  ISETP.GE.AND P0, PT, R247, R228, PT ;  /* 0x000000e4f700720c */ /* 0x000fe40003f06270 */
[----:B------:R-:W-:Y:S02]  /*19450*/  FSEL R93, R93, -INF , P4 ;  /* 0xff8000005d5d7808 */ /* 0x000fe40002000000 */
[----:B------:R-:W-:Y:S02]  /*19460*/  ISETP.GE.AND P5, PT, R187, R226, PT ;  /* 0x000000e2bb00720c */ /* 0x000fe40003fa6270 */
[-C--:B------:R-:W-:Y:S02]  /*19470*/  ISETP.GE.AND P4, PT, R250, R228.reuse, PT ;  /* 0x000000e4fa00720c */ /* 0x080fe40003f86270 */
[----:B------:R-:W-:Y:S02]  /*19480*/  FSEL R100, R100, -INF , P6 ;  /* 0xff80000064647808 */ /* 0x000fe40003000000 */
[----:B------:R-:W-:Y:S02]  /*19490*/  FSEL R96, R96, -INF , P3 ;  /* 0xff80000060607808 */ /* 0x000fe40001800000 */
[-C--:B------:R-:W-:Y:S02]  /*194a0*/  ISETP.GE.AND P6, PT, R180, R228.reuse, PT ;  /* 0x000000e4b400720c */ /* 0x080fe40003fc6270 */
[-C--:B------:R-:W-:Y:S02]  /*194b0*/  ISETP.GE.AND P3, PT, R252, R228.reuse, PT ;  /* 0x000000e4fc00720c */ /* 0x080fe40003f66270 */
[----:B------:R-:W-:Y:S02]  /*194c0*/  FSEL R97, R97, -INF , P0 ;  /* 0xff80000061617808 */ /* 0x000fe40000000000 */
[----:B------:R-:W-:Y:S02]  /*194d0*/  FSEL R179, R133, -INF , !P5 ;  /* 0xff80000085b37808 */ /* 0x000fe40006800000 */
[----:B------:R-:W-:Y:S02]  /*194e0*/  ISETP.GE.AND P0, PT, R251, R228, PT ;  /* 0x000000e4fb00720c */ /* 0x000fe40003f06270 */
[----:B------:R-:W-:Y:S01]  /*194f0*/  FSEL R32, R104, -INF , P4 ;  /* 0xff80000068207808 */ /* 0x000fe20002000000 */
[----:B------:R-:W-:Y:S01]  /*19500*/  IMAD.MOV.U32 R104, RZ, RZ, R171 ;  /* 0x000000ffff687224 */ /* 0x000fe200078e00ab */
[----:B------:R-:W-:Y:S02]  /*19510*/  ISETP.GE.AND P5, PT, R192, R226, PT ;  /* 0x000000e2c000720c */ /* 0x000fe40003fa6270 */
[-C--:B------:R-:W-:Y:S02]  /*19520*/  ISETP.GE.AND P4, PT, R178, R228.reuse, PT ;  /* 0x000000e4b200720c */ /* 0x080fe40003f86270 */
[----:B------:R-:W-:Y:S02]  /*19530*/  FSEL R109, R109, -INF , P6 ;  /* 0xff8000006d6d7808 */ /* 0x000fe40003000000 */
[----:B------:R-:W-:Y:S01]  /*19540*/  FSEL R29, R105, -INF , P3 ;  /* 0xff800000691d7808 */ /* 0x000fe20001800000 */
[----:B------:R-:W-:Y:S01]  /*19550*/  IMAD.MOV.U32 R105, RZ, RZ, R169 ;  /* 0x000000ffff697224 */ /* 0x000fe200078e00a9 */
[-C--:B------:R-:W-:Y:S02]  /*19560*/  ISETP.GE.AND P6, PT, R175, R228.reuse, PT ;  /* 0x000000e4af00720c */ /* 0x080fe40003fc6270 */
[-C--:B------:R-:W-:Y:S02]  /*19570*/  ISETP.GE.AND P3, PT, R177, R228.reuse, PT ;  /* 0x000000e4b100720c */ /* 0x080fe40003f66270 */
[----:B------:R-:W-:Y:S02]  /*19580*/  FSEL R28, R108, -INF , P0 ;  /* 0xff8000006c1c7808 */ /* 0x000fe40000000000 */
[----:B------:R-:W-:Y:S02]  /*19590*/  FSEL R174, R17, -INF , !P5 ;  /* 0xff80000011ae7808 */ /* 0x000fe40006800000 */
[----:B------:R-:W-:Y:S02]  /*195a0*/  ISETP.GE.AND P0, PT, R176, R228, PT ;  /* 0x000000e4b000720c */ /* 0x000fe40003f06270 */
[----:B------:R-:W-:Y:S02]  /*195b0*/  FSEL R113, R113, -INF , P4 ;  /* 0xff80000071717808 */ /* 0x000fe40002000000 */
[----:B------:R-:W-:Y:S02]  /*195c0*/  ISETP.GE.AND P5, PT, R197, R226, PT ;  /* 0x000000e2c500720c */ /* 0x000fe40003fa6270 */
[----:B------:R-:W-:Y:S02]  /*195d0*/  ISETP.GE.AND P4, PT, R173, R228, PT ;  /* 0x000000e4ad00720c */ /* 0x000fe40003f86270 */
[----:B------:R-:W-:Y:S02]  /*195e0*/  FSEL R169, R120, -INF , P6 ;  /* 0xff80000078a97808 */ /* 0x000fe40003000000 */
[----:B------:R-:W-:Y:S02]  /*195f0*/  FSEL R4, R116, -INF , P3 ;  /* 0xff80000074047808 */ /* 0x000fe40001800000 */
[----:B------:R-:W-:Y:S02]  /*19600*/  ISETP.GE.AND P6, PT, R186, R226, PT ;  /* 0x000000e2ba00720c */ /* 0x000fe40003fc6270 */
[-C--:B------:R-:W-:Y:S02]  /*19610*/  ISETP.GE.AND P3, PT, R170, R228.reuse, PT ;  /* 0x000000e4aa00720c */ /* 0x080fe40003f66270 */
[----:B------:R-:W-:Y:S02]  /*19620*/  FSEL R170, R117, -INF , P0 ;  /* 0xff80000075aa7808 */ /* 0x000fe40000000000 */
[----:B------:R-:W-:Y:S02]  /*19630*/  FSEL R133, R8, -INF , !P5 ;  /* 0xff80000008857808 */ /* 0x000fe40006800000 */
[----:B------:R-:W-:Y:S02]  /*19640*/  ISETP.GE.AND P0, PT, R172, R228, PT ;  /* 0x000000e4ac00720c */ /* 0x000fe40003f06270 */
[----:B------:R-:W-:Y:S02]  /*19650*/  FSEL R183, R124, -INF , P4 ;  /* 0xff8000007cb77808 */ /* 0x000fe40002000000 */
[-C--:B------:R-:W-:Y:S02]  /*19660*/  ISETP.GE.AND P5, PT, R202, R226.reuse, PT ;  /* 0x000000e2ca00720c */ /* 0x080fe40003fa6270 */
[-C--:B------:R-:W-:Y:S02]  /*19670*/  ISETP.GE.AND P4, PT, R188, R226.reuse, PT ;  /* 0x000000e2bc00720c */ /* 0x080fe40003f86270 */
[----:B------:R-:W-:Y:S02]  /*19680*/  FSEL R180, R168, -INF , !P6 ;  /* 0xff800000a8b47808 */ /* 0x000fe40007000000 */
[----:B------:R-:W-:Y:S02]  /*19690*/  FSEL R182, R125, -INF , P3 ;  /* 0xff8000007db67808 */ /* 0x000fe40001800000 */
[----:B------:R-:W-:Y:S02]  /*196a0*/  FSEL R184, R128, -INF , P0 ;  /* 0xff80000080b87808 */ /* 0x000fe40000000000 */
[----:B------:R-:W-:Y:S02]  /*196b0*/  FSEL R120, R37, -INF , !P5 ;  /* 0xff80000025787808 */ /* 0x000fe40006800000 */
[-C--:B------:R-:W-:Y:S02]  /*196c0*/  ISETP.GE.AND P3, PT, R189, R226.reuse, PT ;  /* 0x000000e2bd00720c */ /* 0x080fe40003f66270 */
[-C--:B------:R-:W-:Y:S02]  /*196d0*/  ISETP.GE.AND P0, PT, R190, R226.reuse, PT ;  /* 0x000000e2be00720c */ /* 0x080fe40003f06270 */
[----:B------:R-:W-:Y:S01]  /*196e0*/  FSEL R178, R9, -INF , !P4 ;  /* 0xff80000009b27808 */ /* 0x000fe20006000000 */
[----:B------:R-:W-:Y:S01]  /*196f0*/  VIADD R9, R3, 0xe0 ;  /* 0x000000e003097836 */ /* 0x000fe20000000000 */
[----:B------:R-:W-:Y:S02]  /*19700*/  FMNMX3.FTZ R37, R2, R185, R180, !PT ;  /* 0x000000b902257276 */ /* 0x000fe400078100b4 */
[-C--:B------:R-:W-:Y:S02]  /*19710*/  ISETP.GE.AND P6, PT, R191, R226.reuse, PT ;  /* 0x000000e2bf00720c */ /* 0x080fe40003fc6270 */
[----:B------:R-:W-:Y:S01]  /*19720*/  FSEL R177, R12, -INF , !P3 ;  /* 0xff8000000cb17808 */ /* 0x000fe20005800000 */
[----:B------:R-:W-:Y:S01]  /*19730*/  VIADD R12, R3, 0xd9 ;  /* 0x000000d9030c7836 */ /* 0x000fe20000000000 */
[----:B------:R-:W-:Y:S02]  /*19740*/  FSEL R176, R13, -INF , !P0 ;  /* 0xff8000000db07808 */ /* 0x000fe40004000000 */
[----:B------:R-:W-:Y:S02]  /*19750*/  FMNMX3.FTZ R37, R37, R179, R178, !PT ;  /* 0x000000b325257276 */ /* 0x000fe400078100b2 */
[-C--:B------:R-:W-:Y:S02]  /*19760*/  ISETP.GE.AND P4, PT, R193, R226.reuse, PT ;  /* 0x000000e2c100720c */ /* 0x080fe40003f86270 */
[-C--:B------:R-:W-:Y:S02]  /*19770*/  ISETP.GE.AND P3, PT, R194, R226.reuse, PT ;  /* 0x000000e2c200720c */ /* 0x080fe40003f66270 */
[----:B------:R-:W-:Y:S02]  /*19780*/  FSEL R175, R16, -INF , !P6 ;  /* 0xff80000010af7808 */ /* 0x000fe40007000000 */
[----:B------:R-:W-:Y:S02]  /*19790*/  FMNMX3.FTZ R37, R37, R177, R176, !PT ;  /* 0x000000b125257276 */ /* 0x000fe400078100b0 */
[-C--:B------:R-:W-:Y:S02]  /*197a0*/  ISETP.GE.AND P0, PT, R195, R226.reuse, PT ;  /* 0x000000e2c300720c */ /* 0x080fe40003f06270 */
[-C--:B------:R-:W-:Y:S02]  /*197b0*/  ISETP.GE.AND P6, PT, R196, R226.reuse, PT ;  /* 0x000000e2c400720c */ /* 0x080fe40003fc6270 */
[----:B------:R-:W-:Y:S02]  /*197c0*/  FMNMX3.FTZ R37, R37, R175, R174, !PT ;  /* 0x000000af25257276 */ /* 0x000fe400078100ae */
[----:B------:R-:W-:Y:S02]  /*197d0*/  FSEL R173, R20, -INF , !P4 ;  /* 0xff80000014ad7808 */ /* 0x000fe40006000000 */
[----:B------:R-:W-:Y:S02]  /*197e0*/  FSEL R172, R21, -INF , !P3 ;  /* 0xff80000015ac7808 */ /* 0x000fe40005800000 */
[-C--:B------:R-:W-:Y:S02]  /*197f0*/  ISETP.GE.AND P4, PT, R198, R226.reuse, PT ;  /* 0x000000e2c600720c */ /* 0x080fe40003f86270 */
[----:B------:R-:W-:Y:S02]  /*19800*/  FSEL R171, R24, -INF , !P0 ;  /* 0xff80000018ab7808 */ /* 0x000fe40004000000 */
[----:B------:R-:W-:Y:S02]  /*19810*/  FSEL R168, R25, -INF , !P6 ;  /* 0xff80000019a87808 */ /* 0x000fe40007000000 */
[----:B------:R-:W-:Y:S02]  /*19820*/  FMNMX3.FTZ R37, R37, R173, R172, !PT ;  /* 0x000000ad25257276 */ /* 0x000fe400078100ac */
[-C--:B------:R-:W-:Y:S02]  /*19830*/  ISETP.GE.AND P3, PT, R199, R226.reuse, PT ;  /* 0x000000e2c700720c */ /* 0x080fe40003f66270 */
[-C--:B------:R-:W-:Y:S02]  /*19840*/  ISETP.GE.AND P0, PT, R200, R226.reuse, PT ;  /* 0x000000e2c800720c */ /* 0x080fe40003f06270 */
[----:B------:R-:W-:Y:S01]  /*19850*/  FSEL R128, R5, -INF , !P4 ;  /* 0xff80000005807808 */ /* 0x000fe20006000000 */
[----:B------:R-:W-:Y:S01]  /*19860*/  IMAD.MOV.U32 R5, RZ, RZ, R104 ;  /* 0x000000ffff057224 */ /* 0x000fe200078e0068 */
[----:B------:R-:W-:Y:S02]  /*19870*/  FMNMX3.FTZ R37, R37, R171, R168, !PT ;  /* 0x000000ab25257276 */ /* 0x000fe400078100a8 */
[-C--:B------:R-:W-:Y:S02]  /*19880*/  ISETP.GE.AND P6, PT, R201, R226.reuse, PT ;  /* 0x000000e2c900720c */ /* 0x080fe40003fc6270 */
[----:B------:R-:W-:Y:S02]  /*19890*/  FSEL R125, R0, -INF , !P3 ;  /* 0xff800000007d7808 */ /* 0x000fe40005800000 */
[----:B------:R-:W-:Y:S02]  /*198a0*/  FSEL R124, R33, -INF , !P0 ;  /* 0xff800000217c7808 */ /* 0x000fe40004000000 */
[----:B------:R-:W-:Y:S02]  /*198b0*/  FMNMX3.FTZ R37, R37, R133, R128, !PT ;  /* 0x0000008525257276 */ /* 0x000fe40007810080 */
[----:B------:R-:W-:Y:S01]  /*198c0*/  FSEL R121, R36, -INF , !P6 ;  /* 0xff80000024797808 */ /* 0x000fe20007000000 */
[----:B------:R-:W-:Y:S01]  /*198d0*/  IMAD.MOV.U32 R36, RZ, RZ, R105 ;  /* 0x000000ffff247224 */ /* 0x000fe200078e0069 */
[-C--:B------:R-:W-:Y:S02]  /*198e0*/  ISETP.GE.AND P4, PT, R203, R226.reuse, PT ;  /* 0x000000e2cb00720c */ /* 0x080fe40003f86270 */
[-C--:B------:R-:W-:Y:S02]  /*198f0*/  ISETP.GE.AND P3, PT, R204, R226.reuse, PT ;  /* 0x000000e2cc00720c */ /* 0x080fe40003f66270 */
[----:B------:R-:W-:Y:S02]  /*19900*/  FMNMX3.FTZ R37, R37, R125, R124, !PT ;  /* 0x0000007d25257276 */ /* 0x000fe4000781007c */
[-C--:B------:R-:W-:Y:S02]  /*19910*/  ISETP.GE.AND P0, PT, R205, R226.reuse, PT ;  /* 0x000000e2cd00720c */ /* 0x080fe40003f06270 */
[-C--:B------:R-:W-:Y:S02]  /*19920*/  ISETP.GE.AND P6, PT, R206, R226.reuse, PT ;  /* 0x000000e2ce00720c */ /* 0x080fe40003fc6270 */
[----:B------:R-:W-:Y:S02]  /*19930*/  FSEL R117, R40, -INF , !P4 ;  /* 0xff80000028757808 */ /* 0x000fe40006000000 */
[----:B------:R-:W-:Y:S02]  /*19940*/  FSEL R116, R41, -INF , !P3 ;  /* 0xff80000029747808 */ /* 0x000fe40005800000 */
[----:B------:R-:W-:Y:S02]  /*19950*/  FMNMX3.FTZ R37, R37, R121, R120, !PT ;  /* 0x0000007925257276 */ /* 0x000fe40007810078 */
[-C--:B------:R-:W-:Y:S02]  /*19960*/  ISETP.GE.AND P4, PT, R208, R226.reuse, PT ;  /* 0x000000e2d000720c */ /* 0x080fe40003f86270 */
[----:B------:R-:W-:Y:S02]  /*19970*/  FSEL R105, R45, -INF , !P6 ;  /* 0xff8000002d697808 */ /* 0x000fe40007000000 */
[-C--:B------:R-:W-:Y:S02]  /*19980*/  ISETP.GE.AND P5, PT, R207, R226.reuse, PT ;  /* 0x000000e2cf00720c */ /* 0x080fe40003fa6270 */
[----:B------:R-:W-:Y:S02]  /*19990*/  FSEL R108, R44, -INF , !P0 ;  /* 0xff8000002c6c7808 */ /* 0x000fe40004000000 */
[----:B------:R-:W-:Y:S02]  /*199a0*/  FMNMX3.FTZ R37, R37, R117, R116, !PT ;  /* 0x0000007525257276 */ /* 0x000fe40007810074 */
[----:B------:R-:W-:Y:S02]  /*199b0*/  FSEL R49, R49, -INF , !P4 ;  /* 0xff80000031317808 */ /* 0x000fe40006000000 */
[-C--:B------:R-:W-:Y:S02]  /*199c0*/  ISETP.GE.AND P3, PT, R209, R226.reuse, PT ;  /* 0x000000e2d100720c */ /* 0x080fe40003f66270 */
[----:B------:R-:W-:Y:S02]  /*199d0*/  ISETP.GE.AND P0, PT, R210, R226, PT ;  /* 0x000000e2d200720c */ /* 0x000fe40003f06270 */
[----:B------:R-:W-:Y:S02]  /*199e0*/  FSEL R104, R48, -INF , !P5 ;  /* 0xff80000030687808 */ /* 0x000fe40006800000 */
[----:B------:R-:W-:Y:S02]  /*199f0*/  FMNMX3.FTZ R37, R37, R108, R105, !PT ;  /* 0x0000006c25257276 */ /* 0x000fe40007810069 */
[----:B------:R-:W-:Y:S02]  /*19a00*/  FSEL R52, R52, -INF , !P3 ;  /* 0xff80000034347808 */ /* 0x000fe40005800000 */
[----:B------:R-:W-:Y:S02]  /*19a10*/  FSEL R53, R53, -INF , !P0 ;  /* 0xff80000035357808 */ /* 0x000fe40004000000 */
[----:B------:R-:W-:Y:S02]  /*19a20*/  FMNMX3.FTZ R37, R37, R104, R49, !PT ;  /* 0x0000006825257276 */ /* 0x000fe40007810031 */
[-C--:B------:R-:W-:Y:S02]  /*19a30*/  ISETP.GE.AND P6, PT, R211, R226.reuse, PT ;  /* 0x000000e2d300720c */ /* 0x080fe40003fc6270 */
[----:B------:R-:W-:Y:S02]  /*19a40*/  ISETP.GE.AND P5, PT, R212, R226, PT ;  /* 0x000000e2d400720c */ /* 0x000fe40003fa6270 */
[----:B------:R-:W-:Y:S02]  /*19a50*/  FSEL R56, R56, -INF , !P6 ;  /* 0xff80000038387808 */ /* 0x000fe40007000000 */
[----:B------:R-:W-:Y:S02]  /*19a60*/  FSEL R57, R57, -INF , !P5 ;  /* 0xff80000039397808 */ /* 0x000fe40006800000 */
[----:B------:R-:W-:Y:S02]  /*19a70*/  FMNMX3.FTZ R37, R37, R52, R53, !PT ;  /* 0x0000003425257276 */ /* 0x000fe40007810035 */
[-C--:B------:R-:W-:Y:S02]  /*19a80*/  ISETP.GE.AND P4, PT, R213, R226.reuse, PT ;  /* 0x000000e2d500720c */ /* 0x080fe40003f86270 */
[----:B------:R-:W-:Y:S02]  /*19a90*/  ISETP.GE.AND P3, PT, R214, R226, PT ;  /* 0x000000e2d600720c */ /* 0x000fe40003f66270 */
[----:B------:R-:W-:Y:S01]  /*19aa0*/  FSEL R48, R60, -INF , !P4 ;  /* 0xff8000003c307808 */ /* 0x000fe20006000000 */
[----:B------:R-:W-:Y:S01]  /*19ab0*/  VIADD R60, R3, 0xd1 ;  /* 0x000000d1033c7836 */ /* 0x000fe20000000000 */
[----:B------:R-:W-:Y:S01]  /*19ac0*/  FSEL R45, R61, -INF , !P3 ;  /* 0xff8000003d2d7808 */ /* 0x000fe20005800000 */
[----:B------:R-:W-:Y:S01]  /*19ad0*/  VIADD R61, R3, 0xf0 ;  /* 0x000000f0033d7836 */ /* 0x000fe20000000000 */
[----:B------:R-:W-:Y:S02]  /*19ae0*/  FMNMX3.FTZ R37, R37, R56, R57, !PT ;  /* 0x0000003825257276 */ /* 0x000fe40007810039 */
[-C--:B------:R-:W-:Y:S02]  /*19af0*/  ISETP.GE.AND P0, PT, R215, R226.reuse, PT ;  /* 0x000000e2d700720c */ /* 0x080fe40003f06270 */
[----:B------:R-:W-:Y:S02]  /*19b00*/  ISETP.GE.AND P6, PT, R216, R226, PT ;  /* 0x000000e2d800720c */ /* 0x000fe40003fc6270 */
[----:B------:R-:W-:Y:S02]  /*19b10*/  FMNMX3.FTZ R37, R37, R48, R45, !PT ;  /* 0x0000003025257276 */ /* 0x000fe4000781002d */
[----:B------:R-:W-:Y:S02]  /*19b20*/  FSEL R64, R64, -INF , !P0 ;  /* 0xff80000040407808 */ /* 0x000fe40004000000 */
[-C--:B------:R-:W-:Y:S02]  /*19b30*/  ISETP.GE.AND P4, PT, R218, R226.reuse, PT ;  /* 0x000000e2da00720c */ /* 0x080fe40003f86270 */
[----:B------:R-:W-:Y:S02]  /*19b40*/  FSEL R65, R65, -INF , !P6 ;  /* 0xff80000041417808 */ /* 0x000fe40007000000 */
[----:B------:R-:W-:Y:S02]  /*19b50*/  ISETP.GE.AND P5, PT, R217, R226, PT ;  /* 0x000000e2d900720c */ /* 0x000fe40003fa6270 */
[----:B------:R-:W-:Y:S02]  /*19b60*/  FMNMX3.FTZ R37, R37, R64, R65, !PT ;  /* 0x0000004025257276 */ /* 0x000fe40007810041 */
[-C--:B------:R-:W-:Y:S02]  /*19b70*/  ISETP.GE.AND P3, PT, R219, R226.reuse, PT ;  /* 0x000000e2db00720c */ /* 0x080fe40003f66270 */
[-C--:B------:R-:W-:Y:S02]  /*19b80*/  ISETP.GE.AND P0, PT, R231, R226.reuse, PT ;  /* 0x000000e2e700720c */ /* 0x080fe40003f06270 */
[----:B------:R-:W-:Y:S01]  /*19b90*/  FSEL R41, R68, -INF , !P5 ;  /* 0xff80000044297808 */ /* 0x000fe20006800000 */
[----:B------:R-:W-:Y:S01]  /*19ba0*/  VIADD R68, R3, 0xd8 ;  /* 0x000000d803447836 */ /* 0x000fe20000000000 */
[----:B------:R-:W-:Y:S02]  /*19bb0*/  FSEL R69, R69, -INF , !P4 ;  /* 0xff80000045457808 */ /* 0x000fe40006000000 */
[-C--:B------:R-:W-:Y:S02]  /*19bc0*/  ISETP.GE.AND P6, PT, R237, R226.reuse, PT ;  /* 0x000000e2ed00720c */ /* 0x080fe40003fc6270 */
[-C--:B------:R-:W-:Y:S02]  /*19bd0*/  ISETP.GE.AND P5, PT, R236, R226.reuse, PT ;  /* 0x000000e2ec00720c */ /* 0x080fe40003fa6270 */
[----:B------:R-:W-:Y:S02]  /*19be0*/  FSEL R72, R72, -INF , !P3 ;  /* 0xff80000048487808 */ /* 0x000fe40005800000 */
[----:B------:R-:W-:Y:S02]  /*19bf0*/  FSEL R73, R73, -INF , !P0 ;  /* 0xff80000049497808 */ /* 0x000fe40004000000 */
[----:B------:R-:W-:Y:S02]  /*19c00*/  FMNMX3.FTZ R37, R37, R41, R69, !PT ;  /* 0x0000002925257276 */ /* 0x000fe40007810045 */
[----:B------:R-:W-:Y:S02]  /*19c10*/  FSEL R76, R76, -INF , !P6 ;  /* 0xff8000004c4c7808 */ /* 0x000fe40007000000 */
[----:B------:R-:W-:Y:S02]  /*19c20*/  FSEL R77, R77, -INF , !P5 ;  /* 0xff8000004d4d7808 */ /* 0x000fe40006800000 */
[----:B------:R-:W-:Y:S02]  /*19c30*/  ISETP.GE.AND P4, PT, R238, R226, PT ;  /* 0x000000e2ee00720c */ /* 0x000fe40003f86270 */
[----:B------:R-:W-:Y:S02]  /*19c40*/  FMNMX3.FTZ R37, R37, R72, R73, !PT ;  /* 0x0000004825257276 */ /* 0x000fe40007810049 */
[----:B------:R-:W-:Y:S02]  /*19c50*/  ISETP.GE.AND P3, PT, R240, R226, PT ;  /* 0x000000e2f000720c */ /* 0x000fe40003f66270 */
[----:B------:R-:W-:Y:S02]  /*19c60*/  FMNMX3.FTZ R37, R37, R76, R77, !PT ;  /* 0x0000004c25257276 */ /* 0x000fe4000781004d */
[----:B------:R-:W-:Y:S02]  /*19c70*/  FSEL R80, R80, -INF , !P4 ;  /* 0xff80000050507808 */ /* 0x000fe40006000000 */
[----:B------:R-:W-:Y:S02]  /*19c80*/  FSEL R81, R81, -INF , !P3 ;  /* 0xff80000051517808 */ /* 0x000fe40005800000 */
[-C--:B------:R-:W-:Y:S02]  /*19c90*/  ISETP.GE.AND P0, PT, R239, R226.reuse, PT ;  /* 0x000000e2ef00720c */ /* 0x080fe40003f06270 */
[----:B------:R-:W-:Y:S02]  /*19ca0*/  ISETP.GE.AND P6, PT, R241, R226, PT ;  /* 0x000000e2f100720c */ /* 0x000fe40003fc6270 */
[----:B------:R-:W-:Y:S02]  /*19cb0*/  FMNMX3.FTZ R37, R37, R80, R81, !PT ;  /* 0x0000005025257276 */ /* 0x000fe40007810051 */
[-C--:B------:R-:W-:Y:S02]  /*19cc0*/  ISETP.GE.AND P5, PT, R243, R226.reuse, PT ;  /* 0x000000e2f300720c */ /* 0x080fe40003fa6270 */
[-C--:B------:R-:W-:Y:S02]  /*19cd0*/  ISETP.GE.AND P4, PT, R242, R226.reuse, PT ;  /* 0x000000e2f200720c */ /* 0x080fe40003f86270 */
[----:B------:R-:W-:Y:S02]  /*19ce0*/  FSEL R84, R84, -INF , !P0 ;  /* 0xff80000054547808 */ /* 0x000fe40004000000 */
[----:B------:R-:W-:Y:S02]  /*19cf0*/  FSEL R85, R85, -INF , !P6 ;  /* 0xff80000055557808 */ /* 0x000fe40007000000 */
[-C--:B------:R-:W-:Y:S02]  /*19d00*/  ISETP.GE.AND P0, PT, R246, R226.reuse, PT ;  /* 0x000000e2f600720c */ /* 0x080fe40003f06270 */
[----:B------:R-:W-:Y:S02]  /*19d10*/  ISETP.GE.AND P3, PT, R244, R226, PT ;  /* 0x000000e2f400720c */ /* 0x000fe40003f66270 */
[----:B------:R-:W-:Y:S02]  /*19d20*/  FSEL R88, R88, -INF , !P5 ;  /* 0xff80000058587808 */ /* 0x000fe40006800000 */
[----:B------:R-:W-:Y:S02]  /*19d30*/  FSEL R89, R89, -INF , !P4 ;  /* 0xff80000059597808 */ /* 0x000fe40006000000 */
[----:B------:R-:W-:Y:S02]  /*19d40*/  FMNMX3.FTZ R37, R37, R84, R85, !PT ;  /* 0x0000005425257276 */ /* 0x000fe40007810055 */
[----:B------:R-:W-:Y:S02]  /*19d50*/  FSEL R93, R93, -INF , !P0 ;  /* 0xff8000005d5d7808 */ /* 0x000fe40004000000 */
[----:B------:R-:W-:Y:S02]  /*19d60*/  FSEL R92, R92, -INF , !P3 ;  /* 0xff8000005c5c7808 */ /* 0x000fe40005800000 */
[----:B------:R-:W-:Y:S02]  /*19d70*/  FMNMX3.FTZ R37, R37, R88, R89, !PT ;  /* 0x0000005825257276 */ /* 0x000fe40007810059 */
[-C--:B------:R-:W-:Y:S02]  /*19d80*/  ISETP.GE.AND P6, PT, R245, R226.reuse, PT ;  /* 0x000000e2f500720c */ /* 0x080fe40003fc6270 */
[----:B------:R-:W-:Y:S02]  /*19d90*/  ISETP.GE.AND P5, PT, R247, R226, PT ;  /* 0x000000e2f700720c */ /* 0x000fe40003fa6270 */
[----:B------:R-:W-:Y:S02]  /*19da0*/  FMNMX3.FTZ R37, R37, R92, R93, !PT ;  /* 0x0000005c25257276 */ /* 0x000fe4000781005d */
[----:B------:R-:W-:Y:S02]  /*19db0*/  FSEL R97, R97, -INF , !P5 ;  /* 0xff80000061617808 */ /* 0x000fe40006800000 */
[-C--:B------:R-:W-:Y:S02]  /*19dc0*/  ISETP.GE.AND P4, PT, R249, R226.reuse, PT ;  /* 0x000000e2f900720c */ /* 0x080fe40003f86270 */
[-C--:B------:R-:W-:Y:S02]  /*19dd0*/  ISETP.GE.AND P3, PT, R248, R226.reuse, PT ;  /* 0x000000e2f800720c */ /* 0x080fe40003f66270 */
[----:B------:R-:W-:Y:S02]  /*19de0*/  FSEL R96, R96, -INF , !P6 ;  /* 0xff80000060607808 */ /* 0x000fe40007000000 */
[----:B------:R-:W-:Y:S02]  /*19df0*/  ISETP.GE.AND P0, PT, R250, R226, PT ;  /* 0x000000e2fa00720c */ /* 0x000fe40003f06270 */
[----:B------:R-:W-:Y:S02]  /*19e00*/  FMNMX3.FTZ R37, R37, R96, R97, !PT ;  /* 0x0000006025257276 */ /* 0x000fe40007810061 */
[-C--:B------:R-:W-:Y:S02]  /*19e10*/  ISETP.GE.AND P6, PT, R252, R226.reuse, PT ;  /* 0x000000e2fc00720c */ /* 0x080fe40003fc6270 */
[----:B------:R-:W-:Y:S02]  /*19e20*/  FSEL R100, R100, -INF , !P4 ;  /* 0xff80000064647808 */ /* 0x000fe40006000000 */
[----:B------:R-:W-:Y:S02]  /*19e30*/  FSEL R101, R101, -INF , !P3 ;  /* 0xff80000065657808 */ /* 0x000fe40005800000 */
[----:B------:R-:W-:Y:S02]  /*19e40*/  FSEL R32, R32, -INF , !P0 ;  /* 0xff80000020207808 */ /* 0x000fe40004000000 */
[----:B------:R-:W-:Y:S02]  /*19e50*/  FSEL R29, R29, -INF , !P6 ;  /* 0xff8000001d1d7808 */ /* 0x000fe40007000000 */
[-C--:B------:R-:W-:Y:S02]  /*19e60*/  ISETP.GE.AND P5, PT, R251, R226.reuse, PT ;  /* 0x000000e2fb00720c */ /* 0x080fe40003fa6270 */
[----:B------:R-:W-:Y:S02]  /*19e70*/  ISETP.GE.AND P4, PT, R60, R226, PT ;  /* 0x000000e23c00720c */ /* 0x000fe40003f86270 */
[----:B------:R-:W-:Y:S02]  /*19e80*/  FMNMX3.FTZ R37, R37, R100, R101, !PT ;  /* 0x0000006425257276 */ /* 0x000fe40007810065 */
[-C--:B------:R-:W-:Y:S01]  /*19e90*/  ISETP.GE.AND P0, PT, R12, R226.reuse, PT ;  /* 0x000000e20c00720c */ /* 0x080fe20003f06270 */
[----:B------:R-:W-:Y:S01]  /*19ea0*/  VIADD R12, R3, 0xe1 ;  /* 0x000000e1030c7836 */ /* 0x000fe20000000000 */
[----:B------:R-:W-:Y:S01]  /*19eb0*/  ISETP.GE.AND P6, PT, R9, R226, PT ;  /* 0x000000e20900720c */ /* 0x000fe20003fc6270 */
[----:B------:R-:W-:Y:S01]  /*19ec0*/  VIADD R9, R3, 0xe8 ;  /* 0x000000e803097836 */ /* 0x000fe20000000000 */
[----:B------:R-:W-:Y:S02]  /*19ed0*/  FSEL R28, R28, -INF , !P5 ;  /* 0xff8000001c1c7808 */ /* 0x000fe40006800000 */
[----:B------:R-:W-:Y:S01]  /*19ee0*/  FSEL R25, R109, -INF , !P4 ;  /* 0xff8000006d197808 */ /* 0x000fe20006000000 */
[----:B------:R-:W-:Y:S01]  /*19ef0*/  VIADD R109, R3, 0xe9 ;  /* 0x000000e9036d7836 */ /* 0x000fe20000000000 */
[----:B------:R-:W-:Y:S02]  /*19f00*/  FMNMX3.FTZ R37, R37, R32, R29, !PT ;  /* 0x0000002025257276 */ /* 0x000fe4000781001d */
[----:B------:R-:W-:Y:S02]  /*19f10*/  ISETP.GE.AND P3, PT, R68, R226, PT ;  /* 0x000000e24400720c */ /* 0x000fe40003f66270 */
[----:B------:R-:W-:Y:S01]  /*19f20*/  FSEL R21, R113, -INF , !P0 ;  /* 0xff80000071157808 */ /* 0x000fe20004000000 */
[C---:B------:R-:W-:Y:S01]  /*19f30*/  VIADD R113, R3.reuse, 0xf8 ;  /* 0x000000f803717836 */ /* 0x040fe20000000000 */
[----:B------:R-:W-:Y:S01]  /*19f40*/  FSEL R24, R112, -INF , !P3 ;  /* 0xff80000070187808 */ /* 0x000fe20005800000 */
[----:B------:R-:W-:Y:S01]  /*19f50*/  VIADD R112, R3, 0xf1 ;  /* 0x000000f103707836 */ /* 0x000fe20000000000 */
[----:B------:R-:W-:Y:S02]  /*19f60*/  FMNMX3.FTZ R37, R37, R28, R25, !PT ;  /* 0x0000001c25257276 */ /* 0x000fe40007810019 */
[-C--:B------:R-:W-:Y:S02]  /*19f70*/  ISETP.GE.AND P5, PT, R12, R226.reuse, PT ;  /* 0x000000e20c00720c */ /* 0x080fe40003fa6270 */
[-C--:B------:R-:W-:Y:S01]  /*19f80*/  ISETP.GE.AND P4, PT, R9, R226.reuse, PT ;  /* 0x000000e20900720c */ /* 0x080fe20003f86270 */
[----:B------:R-:W-:Y:S01]  /*19f90*/  VIADD R9, R3, 0xf9 ;  /* 0x000000f903097836 */ /* 0x000fe20000000000 */
[----:B------:R-:W-:Y:S02]  /*19fa0*/  ISETP.GE.AND P3, PT, R109, R226, PT ;  /* 0x000000e26d00720c */ /* 0x000fe40003f66270 */
[----:B------:R-:W-:Y:S01]  /*19fb0*/  FSEL R20, R4, -INF , !P6 ;  /* 0xff80000004147808 */ /* 0x000fe20007000000 */
[C---:B------:R-:W-:Y:S01]  /*19fc0*/  VIADD R4, R3.reuse, 0xf9 ;  /* 0x000000f903047836 */ /* 0x040fe20000000000 */
[----:B------:R-:W-:Y:S01]  /*19fd0*/  FSEL R17, R170, -INF , !P5 ;  /* 0xff800000aa117808 */ /* 0x000fe20006800000 */
[----:B------:R-:W-:Y:S01]  /*19fe0*/  VIADD R170, R3, 0xe1 ;  /* 0x000000e103aa7836 */ /* 0x000fe20000000000 */
[----:B------:R-:W-:Y:S02]  /*19ff0*/  FMNMX3.FTZ R37, R37, R24, R21, !PT ;  /* 0x0000001825257276 */ /* 0x000fe40007810015 */
[-C--:B------:R-:W-:Y:S02]  /*1a000*/  ISETP.GE.AND P6, PT, R61, R226.reuse, PT ;  /* 0x000000e23d00720c */ /* 0x080fe40003fc6270 */
[----:B------:R-:W-:Y:S02]  /*1a010*/  ISETP.GE.AND P5, PT, R112, R226, PT ;  /* 0x000000e27000720c */ /* 0x000fe40003fa6270 */
[----:B------:R-:W-:Y:S01]  /*1a020*/  FSEL R16, R169, -INF , !P4 ;  /* 0xff800000a9107808 */ /* 0x000fe20006000000 */
[----:B------:R-:W-:Y:S01]  /*1a030*/  IMAD.MOV.U32 R169, RZ, RZ, R68 ;  /* 0x000000ffffa97224 */ /* 0x000fe200078e0044 */
[----:B------:R-:W-:Y:S02]  /*1a040*/  FSEL R13, R181, -INF , !P3 ;  /* 0xff800000b50d7808 */ /* 0x000fe40005800000 */
[----:B------:R-:W-:Y:S02]  /*1a050*/  FMNMX3.FTZ R37, R37, R20, R17, !PT ;  /* 0x0000001425257276 */ /* 0x000fe40007810011 */
[----:B------:R-:W-:Y:S02]  /*1a060*/  ISETP.GE.AND P0, PT, R9, R228, PT ;  /* 0x000000e40900720c */ /* 0x000fe40003f06270 */
[----:B------:R-:W-:Y:S02]  /*1a070*/  ISETP.GE.AND P4, PT, R113, R226, PT ;  /* 0x000000e27100720c */ /* 0x000fe40003f86270 */
[----:B------:R-:W-:Y:S01]  /*1a080*/  FSEL R12, R183, -INF , !P6 ;  /* 0xff800000b70c7808 */ /* 0x000fe20007000000 */
[----:B------:R-:W-:Y:S01]  /*1a090*/  IMAD.MOV.U32 R183, RZ, RZ, R170 ;  /* 0x000000ffffb77224 */ /* 0x000fe200078e00aa */
[----:B------:R-:W-:Y:S01]  /*1a0a0*/  FSEL R9, R182, -INF , !P5 ;  /* 0xff800000b6097808 */ /* 0x000fe20006800000 */
[----:B------:R-:W-:Y:S01]  /*1a0b0*/  IMAD.MOV.U32 R170, RZ, RZ, R60 ;  /* 0x000000ffffaa7224 */ /* 0x000fe200078e003c */
[----:B------:R-:W-:Y:S01]  /*1a0c0*/  FMNMX3.FTZ R37, R37, R16, R13, !PT ;  /* 0x0000001025257276 */ /* 0x000fe2000781000d */
[----:B------:R-:W-:Y:S01]  /*1a0d0*/  IMAD.MOV.U32 R182, RZ, RZ, R112 ;  /* 0x000000ffffb67224 */ /* 0x000fe200078e0070 */
[----:B------:R-:W-:Y:S01]  /*1a0e0*/  ISETP.GE.AND P3, PT, R4, R226, PT ;  /* 0x000000e20400720c */ /* 0x000fe20003f66270 */
[----:B------:R-:W-:Y:S01]  /*1a0f0*/  VIADD R112, R3, 0xe8 ;  /* 0x000000e803707836 */ /* 0x000fe20000000000 */
[----:B------:R-:W-:Y:S02]  /*1a100*/  FSEL R129, R129, -INF , P0 ;  /* 0xff80000081817808 */ /* 0x000fe40000000000 */
[----:B------:R-:W-:Y:S01]  /*1a110*/  FSEL R8, R184, -INF , !P4 ;  /* 0xff800000b8087808 */ /* 0x000fe20006000000 */
[----:B------:R-:W-:Y:S01]  /*1a120*/  IMAD.MOV.U32 R184, RZ, RZ, R113 ;  /* 0x000000ffffb87224 */ /* 0x000fe200078e0071 */
[----:B------:R-:W-:Y:S01]  /*1a130*/  FSEL R129, R129, -INF , !P3 ;  /* 0xff80000081817808 */ /* 0x000fe20005800000 */
[----:B------:R-:W-:Y:S01]  /*1a140*/  VIADD R113, R3, 0xe0 ;  /* 0x000000e003717836 */ /* 0x000fe20000000000 */
[----:B------:R-:W-:Y:S02]  /*1a150*/  FMNMX3.FTZ R37, R37, R12, R9, !PT ;  /* 0x0000000c25257276 */ /* 0x000fe40007810009 */
[-C--:B------:R-:W-:Y:S02]  /*1a160*/  ISETP.GE.AND P0, PT, R186, R229.reuse, PT ;  /* 0x000000e5ba00720c */ /* 0x080fe40003f06270 */
[----:B------:R-:W-:Y:S02]  /*1a170*/  FMNMX3.FTZ R37, R37, R8, R129, !PT ;  /* 0x0000000825257276 */ /* 0x000fe40007810081 */
[----:B------:R-:W-:Y:S02]  /*1a180*/  FSEL R40, R7, -INF , P0 ;  /* 0xff80000007287808 */ /* 0x000fe40000000000 */
[-C--:B------:R-:W-:Y:S01]  /*1a190*/  ISETP.GE.AND P0, PT, R190, R229.reuse, PT ;  /* 0x000000e5be00720c */ /* 0x080fe20003f06270 */
[----:B------:R-:W1:Y:S01]  /*1a1a0*/  SHFL.BFLY PT, R0, R37, 0x2, 0x1f ;  /* 0x0c401f0025007f89 */ /* 0x000e6200000e0000 */
[-C--:B------:R-:W-:Y:S02]  /*1a1b0*/  ISETP.GE.AND P3, PT, R3, R229.reuse, PT ;  /* 0x000000e50300720c */ /* 0x080fe40003f66270 */
[----:B------:R-:W-:Y:S02]  /*1a1c0*/  FSEL R60, R15, -INF , P0 ;  /* 0xff8000000f3c7808 */ /* 0x000fe40000000000 */
[-C--:B------:R-:W-:Y:S02]  /*1a1d0*/  ISETP.GE.AND P0, PT, R194, R229.reuse, PT ;  /* 0x000000e5c200720c */ /* 0x080fe40003f06270 */
[----:B------:R-:W-:Y:S02]  /*1a1e0*/  FSEL R44, R6, -INF , P3 ;  /* 0xff800000062c7808 */ /* 0x000fe40001800000 */
[----:B------:R-:W-:Y:S02]  /*1a1f0*/  FSEL R23, R23, -INF , P0 ;  /* 0xff80000017177808 */ /* 0x000fe40000000000 */
[-C--:B------:R-:W-:Y:S02]  /*1a200*/  ISETP.GE.AND P0, PT, R198, R229.reuse, PT ;  /* 0x000000e5c600720c */ /* 0x080fe40003f06270 */
[-C--:B------:R-:W-:Y:S02]  /*1a210*/  ISETP.GE.AND P5, PT, R187, R229.reuse, PT ;  /* 0x000000e5bb00720c */ /* 0x080fe40003fa6270 */
[----:B------:R-:W-:Y:S02]  /*1a220*/  FSEL R31, R31, -INF , P0 ;  /* 0xff8000001f1f7808 */ /* 0x000fe40000000000 */
[-C--:B------:R-:W-:Y:S02]  /*1a230*/  ISETP.GE.AND P3, PT, R189, R229.reuse, PT ;  /* 0x000000e5bd00720c */ /* 0x080fe40003f66270 */
[-C--:B------:R-:W-:Y:S02]  /*1a240*/  ISETP.GE.AND P4, PT, R188, R229.reuse, PT ;  /* 0x000000e5bc00720c */ /* 0x080fe40003f86270 */
[-C--:B------:R-:W-:Y:S02]  /*1a250*/  ISETP.GE.AND P6, PT, R199, R229.reuse, PT ;  /* 0x000000e5c700720c */ /* 0x080fe40003fc6270 */
[----:B------:R-:W-:Y:S02]  /*1a260*/  FSEL R33, R10, -INF , P5 ;  /* 0xff8000000a217808 */ /* 0x000fe40002800000 */
[----:B-1----:R-:W-:Y:S02]  /*1a270*/  FMNMX.FTZ R37, R37, R0, !PT ;  /* 0x0000000025257209 */ /* 0x002fe40007810000 */
[----:B------:R-:W-:Y:S01]  /*1a280*/  FSEL R7, R14, -INF , P3 ;  /* 0xff8000000e077808 */ /* 0x000fe20001800000 */
[----:B------:R-:W-:Y:S01]  /*1a290*/  IMAD.MOV.U32 R14, RZ, RZ, R5 ;  /* 0x000000ffff0e7224 */ /* 0x000fe200078e0005 */
[----:B------:R-:W-:Y:S01]  /*1a2a0*/  FSEL R10, R11, -INF , P4 ;  /* 0xff8000000b0a7808 */ /* 0x000fe20002000000 */
[----:B------:R-:W1:Y:S01]  /*1a2b0*/  SHFL.BFLY PT, R0, R37, 0x1, 0x1f ;  /* 0x0c201f0025007f89 */ /* 0x000e6200000e0000 */
[----:B------:R-:W-:Y:S01]  /*1a2c0*/  IMAD.MOV.U32 R11, RZ, RZ, R4 ;  /* 0x000000ffff0b7224 */ /* 0x000fe200078e0004 */
[----:B------:R-:W-:Y:S01]  /*1a2d0*/  FSEL R34, R34, -INF , P6 ;  /* 0xff80000022227808 */ /* 0x000fe20003000000 */
[C---:B------:R-:W-:Y:S01]  /*1a2e0*/  VIADD R4, R3.reuse, 0xd9 ;  /* 0x000000d903047836 */ /* 0x040fe20000000000 */
[----:B------:R-:W-:Y:S01]  /*1a2f0*/  ISETP.GE.AND P6, PT, R3, R230, PT ;  /* 0x000000e60300720c */ /* 0x000fe20003fc6270 */
[----:B------:R-:W-:Y:S01]  /*1a300*/  IMAD.MOV.U32 R15, RZ, RZ, R11 ;  /* 0x000000ffff0f7224 */ /* 0x000fe200078e000b */
[-C--:B------:R-:W-:Y:S01]  /*1a310*/  ISETP.GE.AND P4, PT, R192, R229.reuse, PT ;  /* 0x000000e5c000720c */ /* 0x080fe20003f86270 */
[----:B------:R-:W-:Y:S01]  /*1a320*/  IMAD.MOV.U32 R181, RZ, RZ, R4 ;  /* 0x000000ffffb57224 */ /* 0x000fe200078e0004 */
        /* <DEDUP_REMOVED lines=8> */
[----:B-1----:R-:W-:Y:S02]  /*1a3b0*/  FMNMX.FTZ R37, R37, R0, !PT ;  /* 0x0000000025257209 */ /* 0x002fe40007810000 */
[----:B------:R-:W-:Y:S02]  /*1a3c0*/  FSEL R5, R38, -INF , P4 ;  /* 0xff80000026057808 */ /* 0x000fe40002000000 */
[----:B------:R-:W-:Y:S02]  /*1a3d0*/  FSETP.NEU.FTZ.AND P0, PT, R37, -INF , PT ;  /* 0xff8000002500780b */ /* 0x000fe40003f1d000 */
[-C--:B------:R-:W-:Y:S02]  /*1a3e0*/  ISETP.GE.AND P4, PT, R203, R229.reuse, PT ;  /* 0x000000e5cb00720c */ /* 0x080fe40003f86270 */
[----:B------:R-:W-:Y:S02]  /*1a3f0*/  FSEL R0, R37, RZ, P0 ;  /* 0x000000ff25007208 */ /* 0x000fe40000000000 */
[-C--:B------:R-:W-:Y:S02]  /*1a400*/  ISETP.GE.AND P3, PT, R202, R229.reuse, PT ;  /* 0x000000e5ca00720c */ /* 0x080fe40003f66270 */
[----:B------:R-:W-:Y:S01]  /*1a410*/  FSEL R42, R42, -INF , P4 ;  /* 0xff8000002a2a7808 */ /* 0x000fe20002000000 */
[----:B------:R-:W-:Y:S01]  /*1a420*/  FADD.FTZ R3, -R0, R2 ;  /* 0x0000000200037221 */ /* 0x000fe20000010100 */
[----:B------:R-:W-:Y:S01]  /*1a430*/  IMAD.MOV.U32 R2, RZ, RZ, R14 ;  /* 0x000000ffff027224 */ /* 0x000fe200078e000e */
[----:B------:R-:W-:Y:S01]  /*1a440*/  FSEL R4, R39, -INF , P3 ;  /* 0xff80000027047808 */ /* 0x000fe20001800000 */
[----:B------:R-:W-:Y:S01]  /*1a450*/  IMAD.MOV.U32 R14, RZ, RZ, R36 ;  /* 0x000000ffff0e7224 */ /* 0x000fe200078e0024 */
[-C--:B------:R-:W-:Y:S01]  /*1a460*/  ISETP.GE.AND P4, PT, R206, R229.reuse, PT ;  /* 0x000000e5ce00720c */ /* 0x080fe20003f86270 */
[----:B------:R-:W2:Y:S01]  /*1a470*/  LD.E R36, desc[UR4][R134.64+0xdc] ;  /* 0x0000dc0486247980 */ /* 0x000ea2000c101900 */
        /* <DEDUP_REMOVED lines=8> */
[-C--:B------:R-:W-:Y:S02]  /*1a500*/  ISETP.GE.AND P4, PT, R211, R229.reuse, PT ;  /* 0x000000e5d300720c */ /* 0x080fe40003f86270 */
[-C--:B------:R-:W-:Y:S02]  /*1a510*/  ISETP.GE.AND P5, PT, R191, R229.reuse, PT ;  /* 0x000000e5bf00720c */ /* 0x080fe40003fa6270 */
[----:B------:R-:W-:Y:S02]  /*1a520*/  FSEL R55, R55, -INF , P3 ;  /* 0xff80000037377808 */ /* 0x000fe40001800000 */
        /* <DEDUP_REMOVED lines=67> */
[-C--:B------:R-:W-:Y:S02]  /*1a960*/  ISETP.GE.AND P3, PT, R183, R229.reuse, PT ;  /* 0x000000e5b700720c */ /* 0x080fe40003f66270 */
[-C--:B------:R-:W-:Y:S02]  /*1a970*/  ISETP.GE.AND P4, PT, R112, R229.reuse, PT ;  /* 0x000000e57000720c */ /* 0x080fe40003f86270 */
[----:B------:R-:W-:Y:S02]  /*1a980*/  FSEL R110, R110, -INF , P5 ;  /* 0xff8000006e6e7808 */ /* 0x000fe40002800000 */
        /* <DEDUP_REMOVED lines=10> */
[----:B------:R-:W-:Y:S02]  /*1aa30*/  FSEL R126, R126, -INF , P5 ;  /* 0xff8000007e7e7808 */ /* 0x000fe40002800000 */
[----:B------:R-:W-:Y:S02]  /*1aa40*/  ISETP.GE.AND P4, PT, R15, R229, PT ;  /* 0x000000e50f00720c */ /* 0x000fe40003f86270 */
[-C--:B------:R-:W-:Y:S02]  /*1aa50*/  ISETP.GE.AND P5, PT, R186, R230.reuse, PT ;  /* 0x000000e6ba00720c */ /* 0x080fe40003fa6270 */
[----:B------:R-:W-:Y:S01]  /*1aa60*/  FSEL R11, R44, -INF , !P6 ;  /* 0xff8000002c0b7808 */ /* 0x000fe20007000000 */
[----:B------:R-:W-:Y:S01]  /*1aa70*/  IMAD.MOV.U32 R44, RZ, RZ, R14 ;  /* 0x000000ffff2c7224 */ /* 0x000fe200078e000e */
[----:B------:R-:W-:Y:S02]  /*1aa80*/  FSEL R39, R130, -INF , P3 ;  /* 0xff80000082277808 */ /* 0x000fe40001800000 */
[----:B------:R-:W-:Y:S02]  /*1aa90*/  FSEL R38, R131, -INF , P4 ;  /* 0xff80000083267808 */ /* 0x000fe40002000000 */
[-C--:B------:R-:W-:Y:S02]  /*1aaa0*/  ISETP.GE.AND P3, PT, R187, R230.reuse, PT ;  /* 0x000000e6bb00720c */ /* 0x080fe40003f66270 */
[-C--:B------:R-:W-:Y:S02]  /*1aab0*/  ISETP.GE.AND P4, PT, R188, R230.reuse, PT ;  /* 0x000000e6bc00720c */ /* 0x080fe40003f86270 */
[----:B------:R-:W-:Y:S01]  /*1aac0*/  FSEL R14, R40, -INF , !P5 ;  /* 0xff800000280e7808 */ /* 0x000fe20006800000 */
[----:B------:R-:W-:Y:S01]  /*1aad0*/  IMAD.MOV.U32 R40, RZ, RZ, R15 ;  /* 0x000000ffff287224 */ /* 0x000fe200078e000f */
[-C--:B------:R-:W-:Y:S02]  /*1aae0*/  ISETP.GE.AND P6, PT, R189, R230.reuse, PT ;  /* 0x000000e6bd00720c */ /* 0x080fe40003fc6270 */
[-C--:B------:R-:W-:Y:S02]  /*1aaf0*/  ISETP.GE.AND P5, PT, R190, R230.reuse, PT ;  /* 0x000000e6be00720c */ /* 0x080fe40003fa6270 */
[----:B------:R-:W-:Y:S01]  /*1ab00*/  FSEL R19, R10, -INF , !P4 ;  /* 0xff8000000a137808 */ /* 0x000fe20006000000 */
[----:B------:R-:W-:Y:S01]  /*1ab10*/  IMAD.MOV.U32 R10, RZ, RZ, R182 ;  /* 0x000000ffff0a7224 */ /* 0x000fe200078e00b6 */
[----:B------:R-:W-:Y:S02]  /*1ab20*/  FMNMX3.FTZ R0, R132, R11, R14, !PT ;  /* 0x0000000b84007276 */ /* 0x000fe4000781000e */
[----:B------:R-:W-:Y:S01]  /*1ab30*/  FSEL R15, R33, -INF , !P3 ;  /* 0xff800000210f7808 */ /* 0x000fe20005800000 */
[----:B------:R-:W-:Y:S01]  /*1ab40*/  IMAD.MOV.U32 R33, RZ, RZ, R184 ;  /* 0x000000ffff217224 */ /* 0x000fe200078e00b8 */
[-C--:B------:R-:W-:Y:S02]  /*1ab50*/  ISETP.GE.AND P3, PT, R191, R230.reuse, PT ;  /* 0x000000e6bf00720c */ /* 0x080fe40003f66270 */
[-C--:B------:R-:W-:Y:S02]  /*1ab60*/  ISETP.GE.AND P4, PT, R192, R230.reuse, PT ;  /* 0x000000e6c000720c */ /* 0x080fe40003f86270 */
[----:B------:R-:W-:Y:S02]  /*1ab70*/  FSEL R60, R60, -INF , !P5 ;  /* 0xff8000003c3c7808 */ /* 0x000fe40006800000 */
[----:B------:R-:W-:Y:S01]  /*1ab80*/  FSEL R30, R7, -INF , !P6 ;  /* 0xff800000071e7808 */ /* 0x000fe20007000000 */
[----:B------:R-:W-:Y:S01]  /*1ab90*/  IMAD.MOV.U32 R7, RZ, RZ, R61 ;  /* 0x000000ffff077224 */ /* 0x000fe200078e003d */
[----:B------:R-:W-:Y:S02]  /*1aba0*/  FMNMX3.FTZ R0, R0, R15, R19, !PT ;  /* 0x0000000f00007276 */ /* 0x000fe40007810013 */
[-C--:B------:R-:W-:Y:S02]  /*1abb0*/  ISETP.GE.AND P6, PT, R193, R230.reuse, PT ;  /* 0x000000e6c100720c */ /* 0x080fe40003fc6270 */
[----:B------:R-:W-:Y:S01]  /*1abc0*/  FSEL R61, R18, -INF , !P3 ;  /* 0xff800000123d7808 */ /* 0x000fe20005800000 */
[----:B------:R-:W-:Y:S01]  /*1abd0*/  IMAD.MOV.U32 R18, RZ, RZ, R109 ;  /* 0x000000ffff127224 */ /* 0x000fe200078e006d */
[----:B------:R-:W-:Y:S02]  /*1abe0*/  ISETP.GE.AND P5, PT, R194, R230, PT ;  /* 0x000000e6c200720c */ /* 0x000fe40003fa6270 */
[----:B------:R-:W-:Y:S02]  /*1abf0*/  FSEL R68, R68, -INF , !P4 ;  /* 0xff80000044447808 */ /* 0x000fe40006000000 */
[----:B------:R-:W-:Y:S02]  /*1ac00*/  FMNMX3.FTZ R0, R0, R30, R60, !PT ;  /* 0x0000001e00007276 */ /* 0x000fe4000781003c */
[-C--:B------:R-:W-:Y:S02]  /*1ac10*/  ISETP.GE.AND P3, PT, R195, R230.reuse, PT ;  /* 0x000000e6c300720c */ /* 0x080fe40003f66270 */
[----:B------:R-:W-:Y:S01]  /*1ac20*/  FSEL R109, R22, -INF , !P6 ;  /* 0xff800000166d7808 */ /* 0x000fe20007000000 */
[----:B------:R-:W-:Y:S01]  /*1ac30*/  IMAD.MOV.U32 R22, RZ, RZ, R112 ;  /* 0x000000ffff167224 */ /* 0x000fe200078e0070 */
[----:B------:R-:W-:Y:S02]  /*1ac40*/  FMNMX3.FTZ R0, R0, R61, R68, !PT ;  /* 0x0000003d00007276 */ /* 0x000fe40007810044 */
[-C--:B------:R-:W-:Y:S02]  /*1ac50*/  ISETP.GE.AND P4, PT, R196, R230.reuse, PT ;  /* 0x000000e6c400720c */ /* 0x080fe40003f86270 */
[----:B------:R-:W-:Y:S01]  /*1ac60*/  FSEL R112, R23, -INF , !P5 ;  /* 0xff80000017707808 */ /* 0x000fe20006800000 */
[----:B------:R-:W-:Y:S01]  /*1ac70*/  IMAD.MOV.U32 R23, RZ, RZ, R183 ;  /* 0x000000ffff177224 */ /* 0x000fe200078e00b7 */
[----:B------:R-:W-:Y:S01]  /*1ac80*/  FSEL R130, R26, -INF , !P3 ;  /* 0xff8000001a827808 */ /* 0x000fe20005800000 */
[----:B------:R-:W-:Y:S01]  /*1ac90*/  IMAD.MOV.U32 R26, RZ, RZ, R113 ;  /* 0x000000ffff1a7224 */ /* 0x000fe200078e0071 */
[-C--:B------:R-:W-:Y:S02]  /*1aca0*/  ISETP.GE.AND P6, PT, R197, R230.reuse, PT ;  /* 0x000000e6c500720c */ /* 0x080fe40003fc6270 */
[----:B------:R-:W-:Y:S01]  /*1acb0*/  FSEL R113, R27, -INF , !P4 ;  /* 0xff8000001b717808 */ /* 0x000fe20006000000 */
[----:B------:R-:W-:Y:S01]  /*1acc0*/  IMAD.MOV.U32 R27, RZ, RZ, R181 ;  /* 0x000000ffff1b7224 */ /* 0x000fe200078e00b5 */
[----:B------:R-:W-:Y:S02]  /*1acd0*/  FMNMX3.FTZ R0, R0, R109, R112, !PT ;  /* 0x0000006d00007276 */ /* 0x000fe40007810070 */
[-C--:B------:R-:W-:Y:S02]  /*1ace0*/  ISETP.GE.AND P5, PT, R198, R230.reuse, PT ;  /* 0x000000e6c600720c */ /* 0x080fe40003fa6270 */
[----:B------:R-:W-:Y:S01]  /*1acf0*/  FSEL R131, R6, -INF , !P6 ;  /* 0xff80000006837808 */ /* 0x000fe20007000000 */
[----:B------:R-:W-:Y:S01]  /*1ad00*/  IMAD.MOV.U32 R6, RZ, RZ, R169 ;  /* 0x000000ffff067224 */ /* 0x000fe200078e00a9 */
[-C--:B------:R-:W-:Y:S02]  /*1ad10*/  ISETP.GE.AND P3, PT, R199, R230.reuse, PT ;  /* 0x000000e6c700720c */ /* 0x080fe40003f66270 */
[----:B------:R-:W-:Y:S02]  /*1ad20*/  ISETP.GE.AND P4, PT, R200, R230, PT ;  /* 0x000000e6c800720c */ /* 0x000fe40003f86270 */
[----:B------:R-:W-:Y:S01]  /*1ad30*/  FSEL R169, R31, -INF , !P5 ;  /* 0xff8000001fa97808 */ /* 0x000fe20006800000 */
[----:B------:R-:W-:Y:S01]  /*1ad40*/  IMAD.MOV.U32 R31, RZ, RZ, R170 ;  /* 0x000000ffff1f7224 */ /* 0x000fe200078e00aa */
[----:B------:R-:W-:Y:S02]  /*1ad50*/  FMNMX3.FTZ R0, R0, R130, R113, !PT ;  /* 0x0000008200007276 */ /* 0x000fe40007810071 */
[----:B------:R-:W-:Y:S02]  /*1ad60*/  FSEL R170, R35, -INF , !P4 ;  /* 0xff80000023aa7808 */ /* 0x000fe40006000000 */
[----:B------:R-:W-:Y:S02]  /*1ad70*/  FMNMX3.FTZ R0, R0, R131, R169, !PT ;  /* 0x0000008300007276 */ /* 0x000fe400078100a9 */
[-C--:B------:R-:W-:Y:S02]  /*1ad80*/  ISETP.GE.AND P6, PT, R201, R230.reuse, PT ;  /* 0x000000e6c900720c */ /* 0x080fe40003fc6270 */
[-C--:B------:R-:W-:Y:S02]  /*1ad90*/  ISETP.GE.AND P5, PT, R202, R230.reuse, PT ;  /* 0x000000e6ca00720c */ /* 0x080fe40003fa6270 */
[----:B------:R-:W-:Y:S02]  /*1ada0*/  FSEL R181, R34, -INF , !P3 ;  /* 0xff80000022b57808 */ /* 0x000fe40005800000 */
[----:B------:R-:W-:Y:S02]  /*1adb0*/  FSEL R182, R5, -INF , !P6 ;  /* 0xff80000005b67808 */ /* 0x000fe40007000000 */
[-C--:B------:R-:W-:Y:S02]  /*1adc0*/  ISETP.GE.AND P3, PT, R203, R230.reuse, PT ;  /* 0x000000e6cb00720c */ /* 0x080fe40003f66270 */
[-C--:B------:R-:W-:Y:S02]  /*1add0*/  ISETP.GE.AND P4, PT, R204, R230.reuse, PT ;  /* 0x000000e6cc00720c */ /* 0x080fe40003f86270 */
[----:B------:R-:W-:Y:S02]  /*1ade0*/  FSEL R183, R4, -INF , !P5 ;  /* 0xff80000004b77808 */ /* 0x000fe40006800000 */
[----:B------:R-:W-:Y:S02]  /*1adf0*/  FMNMX3.FTZ R0, R0, R181, R170, !PT ;  /* 0x000000b500007276 */ /* 0x000fe400078100aa */
[-C--:B------:R-:W-:Y:S02]  /*1ae00*/  ISETP.GE.AND P6, PT, R205, R230.reuse, PT ;  /* 0x000000e6cd00720c */ /* 0x080fe40003fc6270 */
[----:B------:R-:W-:Y:S02]  /*1ae10*/  ISETP.GE.AND P5, PT, R206, R230, PT ;  /* 0x000000e6ce00720c */ /* 0x000fe40003fa6270 */
[----:B------:R-:W-:Y:S02]  /*1ae20*/  FSEL R186, R42, -INF , !P3 ;  /* 0xff8000002aba7808 */ /* 0x000fe40005800000 */
[----:B------:R-:W-:Y:S02]  /*1ae30*/  FSEL R184, R43, -INF , !P4 ;  /* 0xff8000002bb87808 */ /* 0x000fe40006000000 */
[----:B------:R-:W-:Y:S02]  /*1ae40*/  FMNMX3.FTZ R0, R0, R182, R183, !PT ;  /* 0x000000b600007276 */ /* 0x000fe400078100b7 */
[----:B------:R-:W-:Y:S02]  /*1ae50*/  FSEL R187, R46, -INF , !P6 ;  /* 0xff8000002ebb7808 */ /* 0x000fe40007000000 */
[----:B------:R-:W-:Y:S02]  /*1ae60*/  FSEL R188, R47, -INF , !P5 ;  /* 0xff8000002fbc7808 */ /* 0x000fe40006800000 */
[-C--:B------:R-:W-:Y:S02]  /*1ae70*/  ISETP.GE.AND P3, PT, R207, R230.reuse, PT ;  /* 0x000000e6cf00720c */ /* 0x080fe40003f66270 */
[----:B------:R-:W-:Y:S02]  /*1ae80*/  ISETP.GE.AND P4, PT, R208, R230, PT ;  /* 0x000000e6d000720c */ /* 0x000fe40003f86270 */
[----:B------:R-:W-:Y:S01]  /*1ae90*/  FMNMX3.FTZ R0, R0, R186, R184, !PT ;  /* 0x000000ba00007276 */ /* 0x000fe200078100b8 */
[----:B--2---:R-:W-:Y:S01]  /*1aea0*/  FMUL.FTZ R5, R36, R37 ;  /* 0x0000002524057220 */ /* 0x004fe20000410000 */
[----:B------:R-:W-:Y:S02]  /*1aeb0*/  FSEL R190, R50, -INF , !P3 ;  /* 0xff80000032be7808 */ /* 0x000fe40005800000 */
[----:B------:R-:W-:Y:S02]  /*1aec0*/  FSEL R189, R51, -INF , !P4 ;  /* 0xff80000033bd7808 */ /* 0x000fe40006000000 */
[-C--:B------:R-:W-:Y:S02]  /*1aed0*/  ISETP.GE.AND P6, PT, R209, R230.reuse, PT ;  /* 0x000000e6d100720c */ /* 0x080fe40003fc6270 */
[-C--:B------:R-:W-:Y:S02]  /*1aee0*/  ISETP.GE.AND P5, PT, R210, R230.reuse, PT ;  /* 0x000000e6d200720c */ /* 0x080fe40003fa6270 */
[----:B------:R-:W-:Y:S02]  /*1aef0*/  FMNMX3.FTZ R0, R0, R187, R188, !PT ;  /* 0x000000bb00007276 */ /* 0x000fe400078100bc */
[----:B------:R-:W-:Y:S02]  /*1af00*/  FSEL R191, R54, -INF , !P6 ;  /* 0xff80000036bf7808 */ /* 0x000fe40007000000 */
[----:B------:R-:W-:Y:S02]  /*1af10*/  FSEL R192, R55, -INF , !P5 ;  /* 0xff80000037c07808 */ /* 0x000fe40006800000 */
[-C--:B------:R-:W-:Y:S02]  /*1af20*/  ISETP.GE.AND P3, PT, R211, R230.reuse, PT ;  /* 0x000000e6d300720c */ /* 0x080fe40003f66270 */
[----:B------:R-:W-:Y:S02]  /*1af30*/  ISETP.GE.AND P4, PT, R212, R230, PT ;  /* 0x000000e6d400720c */ /* 0x000fe40003f86270 */
[----:B------:R-:W-:Y:S02]  /*1af40*/  FMNMX3.FTZ R0, R0, R190, R189, !PT ;  /* 0x000000be00007276 */ /* 0x000fe400078100bd */
        /* <DEDUP_REMOVED lines=21> */
[-C--:B------:R-:W-:Y:S02]  /*1b0a0*/  ISETP.GE.AND P6, PT, R237, R230.reuse, PT ;  /* 0x000000e6ed00720c */ /* 0x080fe40003fc6270 */
[-C--:B------:R-:W-:Y:S02]  /*1b0b0*/  ISETP.GE.AND P5, PT, R236, R230.reuse, PT ;  /* 0x000000e6ec00720c */ /* 0x080fe40003fa6270 */
[----:B------:R-:W-:Y:S02]  /*1b0c0*/  FSEL R202, R74, -INF , !P3 ;  /* 0xff8000004aca7808 */ /* 0x000fe40005800000 */
        /* <DEDUP_REMOVED lines=25> */
[-C--:B------:R-:W-:Y:S02]  /*1b260*/  ISETP.GE.AND P4, PT, R247, R230.reuse, PT ;  /* 0x000000e6f700720c */ /* 0x080fe40003f86270 */
[----:B------:R-:W-:Y:S02]  /*1b270*/  FSEL R209, R98, -INF , !P3 ;  /* 0xff80000062d17808 */ /* 0x000fe40005800000 */
[----:B------:R-:W-:Y:S02]  /*1b280*/  FSEL R208, R99, -INF , !P4 ;  /* 0xff80000063d07808 */ /* 0x000fe40006000000 */
[-C--:B------:R-:W-:Y:S02]  /*1b290*/  ISETP.GE.AND P6, PT, R249, R230.reuse, PT ;  /* 0x000000e6f900720c */ /* 0x080fe40003fc6270 */
[----:B------:R-:W-:Y:S02]  /*1b2a0*/  ISETP.GE.AND P5, PT, R248, R230, PT ;  /* 0x000000e6f800720c */ /* 0x000fe40003fa6270 */
[----:B------:R-:W-:Y:S02]  /*1b2b0*/  FMNMX3.FTZ R0, R0, R206, R207, !PT ;  /* 0x000000ce00007276 */ /* 0x000fe400078100cf */
[----:B------:R-:W-:Y:S02]  /*1b2c0*/  FSEL R210, R102, -INF , !P6 ;  /* 0xff80000066d27808 */ /* 0x000fe40007000000 */
[-C--:B------:R-:W-:Y:S02]  /*1b2d0*/  ISETP.GE.AND P3, PT, R250, R230.reuse, PT ;  /* 0x000000e6fa00720c */ /* 0x080fe40003f66270 */
[----:B------:R-:W-:Y:S02]  /*1b2e0*/  FSEL R211, R103, -INF , !P5 ;  /* 0xff80000067d37808 */ /* 0x000fe40006800000 */
[-C--:B------:R-:W-:Y:S02]  /*1b2f0*/  ISETP.GE.AND P4, PT, R252, R230.reuse, PT ;  /* 0x000000e6fc00720c */ /* 0x080fe40003f86270 */
[----:B------:R-:W-:Y:S02]  /*1b300*/  FMNMX3.FTZ R0, R0, R209, R208, !PT ;  /* 0x000000d100007276 */ /* 0x000fe400078100d0 */
[----:B------:R-:W-:Y:S02]  /*1b310*/  FSEL R212, R106, -INF , !P3 ;  /* 0xff8000006ad47808 */ /* 0x000fe40005800000 */
[-C--:B------:R-:W-:Y:S02]  /*1b320*/  ISETP.GE.AND P5, PT, R31, R230.reuse, PT ;  /* 0x000000e61f00720c */ /* 0x080fe40003fa6270 */
[----:B------:R-:W-:Y:S02]  /*1b330*/  FSEL R213, R107, -INF , !P4 ;  /* 0xff8000006bd57808 */ /* 0x000fe40006000000 */
[----:B------:R-:W-:Y:S02]  /*1b340*/  ISETP.GE.AND P6, PT, R251, R230, PT ;  /* 0x000000e6fb00720c */ /* 0x000fe40003fc6270 */
[----:B------:R-:W-:Y:S02]  /*1b350*/  FMNMX3.FTZ R0, R0, R210, R211, !PT ;  /* 0x000000d200007276 */ /* 0x000fe400078100d3 */
[----:B------:R-:W-:Y:S02]  /*1b360*/  FSEL R215, R111, -INF , !P5 ;  /* 0xff8000006fd77808 */ /* 0x000fe40006800000 */
[-C--:B------:R-:W-:Y:S02]  /*1b370*/  ISETP.GE.AND P3, PT, R6, R230.reuse, PT ;  /* 0x000000e60600720c */ /* 0x080fe40003f66270 */
[----:B------:R-:W-:Y:S02]  /*1b380*/  ISETP.GE.AND P4, PT, R27, R230, PT ;  /* 0x000000e61b00720c */ /* 0x000fe40003f86270 */
[----:B------:R-:W-:Y:S02]  /*1b390*/  FSEL R214, R110, -INF , !P6 ;  /* 0xff8000006ed67808 */ /* 0x000fe40007000000 */
[----:B------:R-:W-:Y:S02]  /*1b3a0*/  FMNMX3.FTZ R0, R0, R212, R213, !PT ;  /* 0x000000d400007276 */ /* 0x000fe400078100d5 */
[-C--:B------:R-:W-:Y:S01]  /*1b3b0*/  ISETP.GE.AND P5, PT, R23, R230.reuse, PT ;  /* 0x000000e61700720c */ /* 0x080fe20003fa6270 */
[----:B------:R-:W-:Y:S01]  /*1b3c0*/  IMAD.MOV.U32 R23, RZ, RZ, R44 ;  /* 0x000000ffff177224 */ /* 0x000fe200078e002c */
[----:B------:R-:W-:Y:S02]  /*1b3d0*/  FSEL R216, R114, -INF , !P3 ;  /* 0xff80000072d87808 */ /* 0x000fe40005800000 */
[----:B------:R-:W-:Y:S02]  /*1b3e0*/  ISETP.GE.AND P6, PT, R26, R230, PT ;  /* 0x000000e61a00720c */ /* 0x000fe40003fc6270 */
[----:B------:R-:W-:Y:S02]  /*1b3f0*/  FSEL R217, R115, -INF , !P4 ;  /* 0xff80000073d97808 */ /* 0x000fe40006000000 */
[----:B------:R-:W-:Y:S02]  /*1b400*/  FMNMX3.FTZ R0, R0, R214, R215, !PT ;  /* 0x000000d600007276 */ /* 0x000fe400078100d7 */
[----:B------:R-:W-:Y:S02]  /*1b410*/  FSEL R218, R118, -INF , !P6 ;  /* 0xff80000076da7808 */ /* 0x000fe40007000000 */
[----:B------:R-:W-:Y:S02]  /*1b420*/  FSEL R219, R119, -INF , !P5 ;  /* 0xff80000077db7808 */ /* 0x000fe40006800000 */
[-C--:B------:R-:W-:Y:S01]  /*1b430*/  ISETP.GE.AND P3, PT, R22, R230.reuse, PT ;  /* 0x000000e61600720c */ /* 0x080fe20003f66270 */
[----:B------:R-:W-:Y:S01]  /*1b440*/  IMAD.MOV.U32 R22, RZ, RZ, R2 ;  /* 0x000000ffff167224 */ /* 0x000fe200078e0002 */
[----:B------:R-:W-:Y:S02]  /*1b450*/  ISETP.GE.AND P4, PT, R18, R230, PT ;  /* 0x000000e61200720c */ /* 0x000fe40003f86270 */
[----:B------:R-:W-:Y:S02]  /*1b460*/  FMNMX3.FTZ R0, R0, R216, R217, !PT ;  /* 0x000000d800007276 */ /* 0x000fe400078100d9 */
[-C--:B------:R-:W-:Y:S02]  /*1b470*/  ISETP.GE.AND P5, PT, R10, R230.reuse, PT ;  /* 0x000000e60a00720c */ /* 0x080fe40003fa6270 */
[----:B------:R-:W-:Y:S01]  /*1b480*/  FSEL R231, R122, -INF , !P3 ;  /* 0xff8000007ae77808 */ /* 0x000fe20005800000 */
[----:B------:R-:W2:Y:S01]  /*1b490*/  LDL.LU R10, [R1+0x48] ;  /* 0x00004800010a7983 */ /* 0x000ea20000300800 */
[----:B------:R-:W-:Y:S02]  /*1b4a0*/  ISETP.GE.AND P6, PT, R7, R230, PT ;  /* 0x000000e60700720c */ /* 0x000fe40003fc6270 */
[----:B------:R-:W-:Y:S02]  /*1b4b0*/  FSEL R236, R123, -INF , !P4 ;  /* 0xff8000007bec7808 */ /* 0x000fe40006000000 */
[----:B------:R-:W-:Y:S02]  /*1b4c0*/  FMNMX3.FTZ R0, R0, R218, R219, !PT ;  /* 0x000000da00007276 */ /* 0x000fe400078100db */
[----:B------:R-:W-:Y:S02]  /*1b4d0*/  FSEL R238, R127, -INF , !P5 ;  /* 0xff8000007fee7808 */ /* 0x000fe40006800000 */
[-C--:B------:R-:W-:Y:S02]  /*1b4e0*/  ISETP.GE.AND P3, PT, R33, R230.reuse, PT ;  /* 0x000000e62100720c */ /* 0x080fe40003f66270 */
[----:B------:R-:W-:Y:S02]  /*1b4f0*/  FSEL R237, R126, -INF , !P6 ;  /* 0xff8000007eed7808 */ /* 0x000fe40007000000 */
[----:B------:R-:W-:Y:S02]  /*1b500*/  ISETP.GE.AND P4, PT, R40, R230, PT ;  /* 0x000000e62800720c */ /* 0x000fe40003f86270 */
[----:B------:R-:W-:Y:S02]  /*1b510*/  FMNMX3.FTZ R0, R0, R231, R236, !PT ;  /* 0x000000e700007276 */ /* 0x000fe400078100ec */
[----:B------:R-:W-:Y:S02]  /*1b520*/  FSEL R38, R38, -INF , !P4 ;  /* 0xff80000026267808 */ /* 0x000fe40006000000 */
[----:B------:R-:W-:Y:S02]  /*1b530*/  FSEL R39, R39, -INF , !P3 ;  /* 0xff80000027277808 */ /* 0x000fe40005800000 */
[----:B------:R-:W-:Y:S02]  /*1b540*/  FMNMX3.FTZ R0, R0, R237, R238, !PT ;  /* 0x000000ed00007276 */ /* 0x000fe400078100ee */
[----:B------:R-:W-:Y:S02]  /*1b550*/  FSEL R5, R5, RZ, P0 ;  /* 0x000000ff05057208 */ /* 0x000fe40000000000 */
[----:B------:R-:W-:Y:S03]  /*1b560*/  FMNMX3.FTZ R0, R0, R39, R38, !PT ;  /* 0x0000002700007276 */ /* 0x000fe60007810026 */
[-CC-:B------:R-:W-:Y:S01]  /*1b570*/  FFMA.FTZ R98, R65, R36.reuse, -R5.reuse ;  /* 0x0000002441627223 */ /* 0x180fe20000010805 */
[-CC-:B------:R-:W-:Y:S01]  /*1b580*/  FFMA.FTZ R31, R175, R36.reuse, -R5.reuse ;  /* 0x00000024af1f7223 */ /* 0x180fe20000010805 */
[----:B------:R-:W1:Y:S01]  /*1b590*/  SHFL.BFLY PT, R2, R0, 0x2, 0x1f ;  /* 0x0c401f0000027f89 */ /* 0x000e6200000e0000 */
        /* <DEDUP_REMOVED lines=22> */
[--C-:B------:R-:W-:Y:S01]  /*1b700*/  FFMA.FTZ R107, R77, R36, -R5.reuse ;  /* 0x000000244d6b7223 */ /* 0x100fe20000010805 */
[----:B-1----:R-:W-:Y:S01]  /*1b710*/  FMNMX.FTZ R0, R0, R2, !PT ;  /* 0x0000000200007209 */ /* 0x002fe20007810000 */
[-CC-:B------:R-:W-:Y:S01]  /*1b720*/  FFMA.FTZ R177, R93, R36.reuse, -R5.reuse ;  /* 0x000000245db17223 */ /* 0x180fe20000010805 */
[-CC-:B------:R-:W-:Y:S01]  /*1b730*/  FFMA.FTZ R173, R173, R36.reuse, -R5.reuse ;  /* 0x00000024adad7223 */ /* 0x180fe20000010805 */
        /* <DEDUP_REMOVED lines=27> */
[----:B------:R-:W-:Y:S01]  /*1b8f0*/  FMUL.FTZ R0, R36, R3 ;  /* 0x0000000324007220 */ /* 0x000fe20000410000 */
[-CC-:B------:R-:W-:Y:S01]  /*1b900*/  FFMA.FTZ R241, R28, R36.reuse, -R5.reuse ;  /* 0x000000241cf17223 */ /* 0x180fe20000010805 */
[--C-:B------:R-:W-:Y:S01]  /*1b910*/  FFMA.FTZ R242, R25, R36, -R5.reuse ;  /* 0x0000002419f27223 */ /* 0x100fe20000010805 */
[----:B------:R-:W-:Y:S01]  /*1b920*/  FSETP.NEU.FTZ.AND P0, PT, R2, -INF , PT ;  /* 0xff8000000200780b */ /* 0x000fe20003f1d000 */
[----:B------:R-:W-:Y:S01]  /*1b930*/  FMUL.FTZ R65, R36, R2 ;  /* 0x0000000224417220 */ /* 0x000fe20000410000 */
[-CC-:B------:R-:W-:Y:S01]  /*1b940*/  FFMA.FTZ R243, R24, R36.reuse, -R5.reuse ;  /* 0x0000002418f37223 */ /* 0x180fe20000010805 */
[----:B------:R-:W1:Y:S01]  /*1b950*/  MUFU.EX2 R0, R0 ;  /* 0x0000000000007308 */ /* 0x000e620000000800 */
[-CC-:B------:R-:W-:Y:S01]  /*1b960*/  FFMA.FTZ R244, R21, R36.reuse, -R5.reuse ;  /* 0x0000002415f47223 */ /* 0x180fe20000010805 */
[-CC-:B------:R-:W-:Y:S01]  /*1b970*/  FFMA.FTZ R245, R20, R36.reuse, -R5.reuse ;  /* 0x0000002414f57223 */ /* 0x180fe20000010805 */
[----:B------:R-:W-:Y:S01]  /*1b980*/  FSEL R65, R65, RZ, P0 ;  /* 0x000000ff41417208 */ /* 0x000fe20000000000 */
[-CC-:B------:R-:W-:Y:S01]  /*1b990*/  FFMA.FTZ R246, R17, R36.reuse, -R5.reuse ;  /* 0x0000002411f67223 */ /* 0x180fe20000010805 */
[-CC-:B------:R-:W-:Y:S01]  /*1b9a0*/  FFMA.FTZ R247, R16, R36.reuse, -R5.reuse ;  /* 0x0000002410f77223 */ /* 0x180fe20000010805 */
[-CC-:B------:R-:W-:Y:S01]  /*1b9b0*/  FFMA.FTZ R248, R13, R36.reuse, -R5.reuse ;  /* 0x000000240df87223 */ /* 0x180fe20000010805 */
[-C--:B------:R-:W-:Y:S01]  /*1b9c0*/  FFMA.FTZ R249, R12, R36.reuse, -R5 ;  /* 0x000000240cf97223 */ /* 0x080fe20000010805 */
[-C--:B------:R-:W-:Y:S01]  /*1b9d0*/  FFMA.FTZ R3, R14, R36.reuse, -R65 ;  /* 0x000000240e037223 */ /* 0x080fe20000010841 */
[-CC-:B------:R-:W-:Y:S01]  /*1b9e0*/  FFMA.FTZ R250, R9, R36.reuse, -R5.reuse ;  /* 0x0000002409fa7223 */ /* 0x180fe20000010805 */
[-CC-:B------:R-:W-:Y:S01]  /*1b9f0*/  FFMA.FTZ R251, R8, R36.reuse, -R5.reuse ;  /* 0x0000002408fb7223 */ /* 0x180fe20000010805 */
[----:B------:R-:W-:Y:S01]  /*1ba00*/  FFMA.FTZ R252, R129, R36, -R5 ;  /* 0x0000002481fc7223 */ /* 0x000fe20000010805 */
[----:B------:R3:W-:Y:S01]  /*1ba10*/  MUFU.EX2 R81, R3 ;  /* 0x0000000300517308 */ /* 0x0007e20000000800 */
[----:B------:R-:W4:Y:S01]  /*1ba20*/  LDSM.16.MT88.4 R44, [R220+0xa000] ;  /* 0x00a00000dc2c783b */ /* 0x000f220000004200 */
[C---:B-1----:R-:W-:Y:S01]  /*1ba30*/  FMUL.FTZ R5, R0.reuse, R165 ;  /* 0x000000a500057220 */ /* 0x042fe20000410000 */
[C---:B------:R-:W-:Y:S07]  /*1ba40*/  FMUL.FTZ R9, R0.reuse, R161 ;  /* 0x000000a100097220 */ /* 0x040fee0000410000 */
[----:B------:R1:W-:Y:S01]  /*1ba50*/  MUFU.EX2 R40, R4 ;  /* 0x0000000400287308 */ /* 0x0003e20000000800 */
[C---:B------:R-:W-:Y:S01]  /*1ba60*/  FMUL.FTZ R8, R0.reuse, R160 ;  /* 0x000000a000087220 */ /* 0x040fe20000410000 */
[C---:B------:R-:W-:Y:S01]  /*1ba70*/  FMUL.FTZ R12, R0.reuse, R156 ;  /* 0x0000009c000c7220 */ /* 0x040fe20000410000 */
[C---:B------:R-:W-:Y:S07]  /*1ba80*/  FMUL.FTZ R13, R0.reuse, R157 ;  /* 0x0000009d000d7220 */ /* 0x040fee0000410000 */
[----:B------:R5:W-:Y:S01]  /*1ba90*/  MUFU.EX2 R161, R7 ;  /* 0x0000000700a17308 */ /* 0x000be20000000800 */
[C---:B------:R-:W-:Y:S01]  /*1baa0*/  FMUL.FTZ R16, R0.reuse, R152 ;  /* 0x0000009800107220 */ /* 0x040fe20000410000 */
[C---:B------:R-:W-:Y:S01]  /*1bab0*/  FMUL.FTZ R17, R0.reuse, R153 ;  /* 0x0000009900117220 */ /* 0x040fe20000410000 */
[C---:B------:R-:W-:Y:S01]  /*1bac0*/  FMUL.FTZ R20, R0.reuse, R148 ;  /* 0x0000009400147220 */ /* 0x040fe20000410000 */
[C---:B------:R-:W-:Y:S01]  /*1bad0*/  FMUL.FTZ R21, R0.reuse, R149 ;  /* 0x0000009500157220 */ /* 0x040fe20000410000 */
[C---:B------:R-:W-:Y:S01]  /*1bae0*/  FMUL.FTZ R24, R0.reuse, R144 ;  /* 0x0000009000187220 */ /* 0x040fe20000410000 */
[--C-:B---3--:R-:W-:Y:S01]  /*1baf0*/  FFMA.FTZ R3, R19, R36, -R65.reuse ;  /* 0x0000002413037223 */ /* 0x108fe20000010841 */
[C---:B------:R-:W-:Y:S01]  /*1bb00*/  FMUL.FTZ R25, R0.reuse, R145 ;  /* 0x0000009100197220 */ /* 0x040fe20000410000 */
[C---:B------:R-:W-:Y:S01]  /*1bb10*/  FMUL.FTZ R28, R0.reuse, R140 ;  /* 0x0000008c001c7220 */ /* 0x040fe20000410000 */
[C---:B------:R-:W-:Y:S01]  /*1bb20*/  FMUL.FTZ R29, R0.reuse, R141 ;  /* 0x0000008d001d7220 */ /* 0x040fe20000410000 */
[----:B------:R3:W-:Y:S01]  /*1bb30*/  MUFU.EX2 R165, R3 ;  /* 0x0000000300a57308 */ /* 0x0007e20000000800 */
[C---:B-1----:R-:W-:Y:S01]  /*1bb40*/  FMUL.FTZ R4, R0.reuse, R164 ;  /* 0x000000a400047220 */ /* 0x042fe20000410000 */
[C---:B------:R-:W-:Y:S01]  /*1bb50*/  FMUL.FTZ R32, R0.reuse, R136 ;  /* 0x0000008800207220 */ /* 0x040fe20000410000 */
[----:B------:R-:W-:Y:S01]  /*1bb60*/  FMUL.FTZ R33, R0, R137 ;  /* 0x0000008900217220 */ /* 0x000fe20000410000 */
[-CC-:B-----5:R-:W-:Y:S01]  /*1bb70*/  FFMA.FTZ R7, R11, R36.reuse, -R65.reuse ;  /* 0x000000240b077223 */ /* 0x1a0fe20000010841 */
[----:B------:R-:W-:Y:S05]  /*1bb80*/  IMAD.IADD R152, R221, 0x1, R220 ;  /* 0x00000001dd987824 */ /* 0x000fea00078e02dc */
[----:B------:R-:W-:Y:S01]  /*1bb90*/  MUFU.EX2 R6, R6 ;  /* 0x0000000600067308 */ /* 0x000fe20000000800 */
[-CC-:B------:R-:W-:Y:S01]  /*1bba0*/  FFMA.FTZ R35, R60, R36.reuse, -R65.reuse ;  /* 0x000000243c237223 */ /* 0x180fe20000010841 */
[-CC-:B------:R-:W-:Y:S01]  /*1bbb0*/  FFMA.FTZ R30, R30, R36.reuse, -R65.reuse ;  /* 0x000000241e1e7223 */ /* 0x180fe20000010841 */
[-CC-:B------:R-:W-:Y:S07]  /*1bbc0*/  FFMA.FTZ R60, R109, R36.reuse, -R65.reuse ;  /* 0x000000246d3c7223 */ /* 0x180fee0000010841 */
[----:B------:R1:W5:Y:S01]  /*1bbd0*/  MUFU.EX2 R80, R7 ;  /* 0x0000000700507308 */ /* 0x0003620000000800 */
[----:B------:R-:W4:Y:S01]  /*1bbe0*/  LDSM.16.MT88.4 R48, [R152+0xa000] ;  /* 0x00a000009830783b */ /* 0x000f220000004200 */
[-CC-:B------:R-:W-:Y:S08]  /*1bbf0*/  FFMA.FTZ R39, R39, R36.reuse, -R65.reuse ;  /* 0x0000002427277223 */ /* 0x180ff00000010841 */
[----:B------:R-:W5:Y:S10]  /*1bc00*/  MUFU.EX2 R174, R18 ;  /* 0x0000001200ae7308 */ /* 0x000f740000000800 */
[----:B------:R4:W-:Y:S01]  /*1bc10*/  MUFU.EX2 R160, R34 ;  /* 0x0000002200a07308 */ /* 0x0009e20000000800 */
[----:B---3--:R3:W3:Y:S09]  /*1bc20*/  LDL R3, [R1+0x5c] ;  /* 0x00005c0001037983 */ /* 0x0086f20000100800 */
[----:B------:R4:W-:Y:S01]  /*1bc30*/  MUFU.EX2 R156, R35 ;  /* 0x00000023009c7308 */ /* 0x0009e20000000800 */
[----:B------:R-:W-:Y:S01]  /*1bc40*/  LDSM.16.MT88.4 R56, [R152+0xa800] ;  /* 0x00a800009838783b */ /* 0x000fe20000004200 */
[--C-:B-1----:R-:W-:Y:S01]  /*1bc50*/  FFMA.FTZ R7, R15, R36, -R65.reuse ;  /* 0x000000240f077223 */ /* 0x102fe20000010841 */
[----:B-----5:R-:W-:Y:S07]  /*1bc60*/  F2FP.F16.F32.PACK_AB R41, R81, R80 ;  /* 0x000000505129723e */ /* 0x020fee00000000ff */
[----:B------:R-:W-:Y:S01]  /*1bc70*/  MUFU.EX2 R157, R27 ;  /* 0x0000001b009d7308 */ /* 0x000fe20000000800 */
[----:B------:R-:W-:Y:S09]  /*1bc80*/  F2FP.F16.F32.PACK_AB R42, R174, R161 ;  /* 0x000000a1ae2a723e */ /* 0x000ff200000000ff */
[----:B------:R1:W5:Y:S01]  /*1bc90*/  MUFU.EX2 R164, R7 ;  /* 0x0000000700a47308 */ /* 0x0003620000000800 */
[-CC-:B----4-:R-:W-:Y:S09]  /*1bca0*/  FFMA.FTZ R34, R61, R36.reuse, -R65.reuse ;  /* 0x000000243d227223 */ /* 0x190ff20000010841 */
[----:B------:R-:W-:Y:S01]  /*1bcb0*/  MUFU.EX2 R153, R30 ;  /* 0x0000001e00997308 */ /* 0x000fe20000000800 */
[----:B------:R-:W-:Y:S09]  /*1bcc0*/  FFMA.FTZ R35, R68, R36, -R65 ;  /* 0x0000002444237223 */ /* 0x000ff20000010841 */
[----:B------:R-:W-:Y:S10]  /*1bcd0*/  MUFU.EX2 R75, R60 ;  /* 0x0000003c004b7308 */ /* 0x000ff40000000800 */
[----:B------:R-:W-:Y:S01]  /*1bce0*/  MUFU.EX2 R173, R173 ;  /* 0x000000ad00ad7308 */ /* 0x000fe20000000800 */
[----:B-1----:R-:W-:Y:S01]  /*1bcf0*/  VIADD R7, R220, 0xa000 ;  /* 0x0000a000dc077836 */ /* 0x002fe20000000000 */
[----:B-----5:R-:W-:Y:S08]  /*1bd00*/  F2FP.F16.F32.PACK_AB R43, R165, R164 ;  /* 0x000000a4a52b723e */ /* 0x020ff000000000ff */
[----:B------:R-:W-:Y:S10]  /*1bd10*/  MUFU.EX2 R172, R172 ;  /* 0x000000ac00ac7308 */ /* 0x000ff40000000800 */
        /* <DEDUP_REMOVED lines=31> */
[----:B------:R-:W-:Y:S01]  /*1bf10*/  MUFU.EX2 R39, R39 ;  /* 0x0000002700277308 */ /* 0x000fe20000000800 */
[----:B--2---:R-:W-:Y:S01]  /*1bf20*/  FFMA.FTZ R10, R0, R10, R40 ;  /* 0x0000000a000a7223 */ /* 0x004fe20000010028 */
[----:B------:R-:W-:Y:S02]  /*1bf30*/  FSEL R0, R2, RZ, P0 ;  /* 0x000000ff02007208 */ /* 0x000fe40000000000 */
[C---:B------:R-:W-:Y:S01]  /*1bf40*/  F2FP.F16.F32.PACK_AB R40, R6.reuse, R40 ;  /* 0x000000280628723e */ /* 0x040fe200000000ff */
[----:B------:R-:W-:Y:S02]  /*1bf50*/  FADD.FTZ R179, R6, R10 ;  /* 0x0000000a06b37221 */ /* 0x000fe40000010000 */
[----:B------:R-:W-:Y:S04]  /*1bf60*/  FADD.FTZ R0, -R0, R132 ;  /* 0x0000008400007221 */ /* 0x000fe80000010100 */
[----:B------:R-:W-:Y:S06]  /*1bf70*/  FMUL.FTZ R0, R36, R0 ;  /* 0x0000000024007220 */ /* 0x000fec0000410000 */
[----:B------:R-:W1:Y:S02]  /*1bf80*/  MUFU.EX2 R0, R0 ;  /* 0x0000000000007308 */ /* 0x000e640000000800 */
[C---:B-1----:R-:W-:Y:S01]  /*1bf90*/  FMUL.FTZ R6, R0.reuse, R166 ;  /* 0x000000a600067220 */ /* 0x042fe20000410000 */
[C---:B------:R-:W-:Y:S01]  /*1bfa0*/  FMUL.FTZ R10, R0.reuse, R162 ;  /* 0x000000a2000a7220 */ /* 0x040fe20000410000 */
[C---:B------:R-:W-:Y:S01]  /*1bfb0*/  FMUL.FTZ R11, R0.reuse, R163 ;  /* 0x000000a3000b7220 */ /* 0x040fe20000410000 */
[C---:B------:R-:W-:Y:S01]  /*1bfc0*/  FMUL.FTZ R14, R0.reuse, R158 ;  /* 0x0000009e000e7220 */ /* 0x040fe20000410000 */
[C---:B------:R-:W-:Y:S01]  /*1bfd0*/  FMUL.FTZ R15, R0.reuse, R159 ;  /* 0x0000009f000f7220 */ /* 0x040fe20000410000 */
[C---:B------:R-:W-:Y:S01]  /*1bfe0*/  FMUL.FTZ R18, R0.reuse, R154 ;  /* 0x0000009a00127220 */ /* 0x040fe20000410000 */
[C---:B------:R-:W-:Y:S02]  /*1bff0*/  FMUL.FTZ R19, R0.reuse, R155 ;  /* 0x0000009b00137220 */ /* 0x040fe40000410000 */
[----:B------:R1:W-:Y:S01]  /*1c000*/  MUFU.EX2 R158, R26 ;  /* 0x0000001a009e7308 */ /* 0x0003e20000000800 */
[----:B------:R-:W-:Y:S02]  /*1c010*/  IMAD.MOV.U32 R166, RZ, RZ, R22 ;  /* 0x000000ffffa67224 */ /* 0x000fe400078e0016 */
[C---:B------:R-:W-:Y:S01]  /*1c020*/  FMUL.FTZ R22, R0.reuse, R150 ;  /* 0x0000009600167220 */ /* 0x040fe20000410000 */
[C---:B------:R-:W-:Y:S06]  /*1c030*/  FMUL.FTZ R27, R0.reuse, R147 ;  /* 0x00000093001b7220 */ /* 0x040fec0000410000 */
[----:B------:R2:W4:Y:S01]  /*1c040*/  MUFU.EX2 R159, R31 ;  /* 0x0000001f009f7308 */ /* 0x0005220000000800 */
[C---:B------:R-:W-:Y:S01]  /*1c050*/  FMUL.FTZ R30, R0.reuse, R142 ;  /* 0x0000008e001e7220 */ /* 0x040fe20000410000 */
[----:B------:R-:W5:Y:S08]  /*1c060*/  LDL.LU R162, [R1+0x54] ;  /* 0x0000540001a27983 */ /* 0x000f700000300800 */
[----:B------:R3:W-:Y:S10]  /*1c070*/  MUFU.EX2 R155, R34 ;  /* 0x00000022009b7308 */ /* 0x0007f40000000800 */
[----:B------:R4:W4:Y:S01]  /*1c080*/  MUFU.EX2 R154, R35 ;  /* 0x00000023009a7308 */ /* 0x0009220000000800 */
[C---:B-1----:R-:W-:Y:S09]  /*1c090*/  FMUL.FTZ R26, R0.reuse, R146 ;  /* 0x00000092001a7220 */ /* 0x042ff20000410000 */
[----:B------:R-:W-:Y:S01]  /*1c0a0*/  MUFU.EX2 R146, R116 ;  /* 0x0000007400927308 */ /* 0x000fe20000000800 */
[C---:B--2---:R-:W-:Y:S09]  /*1c0b0*/  FMUL.FTZ R31, R0.reuse, R143 ;  /* 0x0000008f001f7220 */ /* 0x044ff20000410000 */
[----:B------:R-:W-:Y:S01]  /*1c0c0*/  MUFU.EX2 R142, R121 ;  /* 0x00000079008e7308 */ /* 0x000fe20000000800 */
[C---:B---3--:R-:W-:Y:S09]  /*1c0d0*/  FMUL.FTZ R34, R0.reuse, R138 ;  /* 0x0000008a00227220 */ /* 0x048ff20000410000 */
[----:B------:R-:W-:Y:S01]  /*1c0e0*/  MUFU.EX2 R138, R104 ;  /* 0x00000068008a7308 */ /* 0x000fe20000000800 */
[C---:B----4-:R-:W-:Y:S09]  /*1c0f0*/  FMUL.FTZ R35, R0.reuse, R139 ;  /* 0x0000008b00237220 */ /* 0x050ff20000410000 */
[----:B------:R-:W-:Y:S10]  /*1c100*/  MUFU.EX2 R139, R66 ;  /* 0x00000042008b7308 */ /* 0x000ff40000000800 */
[----:B------:R-:W-:Y:S10]  /*1c110*/  MUFU.EX2 R116, R99 ;  /* 0x0000006300747308 */ /* 0x000ff40000000800 */
[----:B------:R-:W-:Y:S10]  /*1c120*/  MUFU.EX2 R150, R124 ;  /* 0x0000007c00967308 */ /* 0x000ff40000000800 */
[----:B------:R-:W-:Y:S10]  /*1c130*/  MUFU.EX2 R124, R94 ;  /* 0x0000005e007c7308 */ /* 0x000ff40000000800 */
[----:B------:R-:W-:Y:S01]  /*1c140*/  MUFU.EX2 R94, R178 ;  /* 0x000000b2005e7308 */ /* 0x000fe20000000800 */
[----:B------:R-:W-:Y:S02]  /*1c150*/  @P2 VIADD R3, R7, 0xffffffc0 ;  /* 0xffffffc007032836 */ /* 0x000fe40000000000 */
[C---:B------:R-:W-:Y:S02]  /*1c160*/  FMUL.FTZ R7, R0.reuse, R167 ;  /* 0x000000a700077220 */ /* 0x040fe40000410000 */
[----:B------:R-:W-:Y:S01]  /*1c170*/  IMAD.IADD R64, R221, 0x1, R3 ;  /* 0x00000001dd407824 */ /* 0x000fe200078e0203 */
[----:B------:R-:W1:Y:S01]  /*1c180*/  LDSM.16.MT88.4 R52, [R3] ;  /* 0x000000000334783b */ /* 0x000e620000004200 */
[----:B------:R-:W-:Y:S02]  /*1c190*/  IMAD.MOV.U32 R221, RZ, RZ, R23 ;  /* 0x000000ffffdd7224 */ /* 0x000fe400078e0017 */
[----:B------:R-:W-:Y:S01]  /*1c1a0*/  FMUL.FTZ R23, R0, R151 ;  /* 0x0000009700177220 */ /* 0x000fe20000410000 */
[C---:B------:R-:W-:Y:S04]  /*1c1b0*/  HMMA.16816.F32 R4, R40.reuse, R44, R4 ;  /* 0x0000002c2804723c */ /* 0x040fe80000001804 */
[----:B------:R-:W-:Y:S04]  /*1c1c0*/  LDSM.16.MT88.4 R60, [R3+0x1000] ;  /* 0x00100000033c783b */ /* 0x000fe80000004200 */
[C---:B------:R-:W-:Y:S04]  /*1c1d0*/  HMMA.16816.F32 R8, R40.reuse, R46, R8 ;  /* 0x0000002e2808723c */ /* 0x040fe80000001808 */
[----:B------:R-:W2:Y:S04]  /*1c1e0*/  LDSM.16.MT88.4 R44, [R64] ;  /* 0x00000000402c783b */ /* 0x000ea80000004200 */
[C---:B------:R-:W-:Y:S08]  /*1c1f0*/  HMMA.16816.F32 R12, R40.reuse, R48, R12 ;  /* 0x00000030280c723c */ /* 0x040ff0000000180c */
        /* <DEDUP_REMOVED lines=17> */
[----:B------:R-:W4:Y:S07]  /*1c310*/  LDSM.16.MT88.4 R56, [R152+0xb000] ;  /* 0x00b000009838783b */ /* 0x000f2e0000004200 */
[C---:B-1----:R-:W-:Y:S03]  /*1c320*/  HMMA.16816.F32 R20, R40.reuse, R52, R20 ;  /* 0x000000342814723c */ /* 0x042fe60000001814 */
[-CC-:B------:R-:W-:Y:S01]  /*1c330*/  FFMA.FTZ R53, R112, R36.reuse, -R65.reuse ;  /* 0x0000002470357223 */ /* 0x180fe20000010841 */
[-CC-:B------:R-:W-:Y:S02]  /*1c340*/  FFMA.FTZ R52, R130, R36.reuse, -R65.reuse ;  /* 0x0000002482347223 */ /* 0x180fe40000010841 */
[----:B------:R-:W-:Y:S02]  /*1c350*/  MUFU.EX2 R130, R82 ;  /* 0x0000005200827308 */ /* 0x000fe40000000800 */
[C---:B------:R-:W-:Y:S08]  /*1c360*/  HMMA.16816.F32 R24, R40.reuse, R54, R24 ;  /* 0x000000362818723c */ /* 0x040ff00000001818 */
[----:B------:R1:W3:Y:S10]  /*1c370*/  MUFU.EX2 R151, R53 ;  /* 0x0000003500977308 */ /* 0x0002f40000000800 */
[----:B------:R-:W-:Y:S01]  /*1c380*/  MUFU.EX2 R77, R52 ;  /* 0x00000034004d7308 */ /* 0x000fe20000000800 */
[C---:B--2---:R-:W-:Y:S09]  /*1c390*/  HMMA.16816.F32 R28, R40.reuse, R44, R28 ;  /* 0x0000002c281c723c */ /* 0x044ff2000000181c */
[----:B------:R-:W-:Y:S01]  /*1c3a0*/  MUFU.EX2 R82, R185 ;  /* 0x000000b900527308 */ /* 0x000fe20000000800 */
[----:B------:R-:W-:Y:S01]  /*1c3b0*/  HMMA.16816.F32 R32, R40, R46, R32 ;  /* 0x0000002e2820723c */ /* 0x000fe20000001820 */
[----:B------:R-:W2:Y:S02]  /*1c3c0*/  LDSM.16.MT88.4 R44, [R64+0x1000] ;  /* 0x00100000402c783b */ /* 0x000ea40000004200 */
[-CC-:B-1----:R-:W-:Y:S01]  /*1c3d0*/  FFMA.FTZ R53, R113, R36.reuse, -R65.reuse ;  /* 0x0000002471357223 */ /* 0x182fe20000010841 */
[----:B------:R-:W-:Y:S02]  /*1c3e0*/  F2FP.F16.F32.PACK_AB R40, R172, R173 ;  /* 0x000000adac28723e */ /* 0x000fe400000000ff */
[----:B------:R-:W-:Y:S03]  /*1c3f0*/  F2FP.F16.F32.PACK_AB R42, R168, R171 ;  /* 0x000000aba82a723e */ /* 0x000fe600000000ff */
[----:B------:R-:W1:Y:S01]  /*1c400*/  MUFU.EX2 R76, R53 ;  /* 0x00000035004c7308 */ /* 0x000e620000000800 */
[----:B---3--:R-:W-:Y:S02]  /*1c410*/  F2FP.F16.F32.PACK_AB R41, R151, R75 ;  /* 0x0000004b9729723e */ /* 0x008fe400000000ff */
[----:B-1----:R-:W-:Y:S01]  /*1c420*/  F2FP.F16.F32.PACK_AB R43, R76, R77 ;  /* 0x0000004d4c2b723e */ /* 0x002fe200000000ff */
[----:B------:R-:W-:Y:S06]  /*1c430*/  LDSM.16.MT88.4 R52, [R152+0xb800] ;  /* 0x00b800009834783b */ /* 0x000fec0000004200 */
[C---:B------:R-:W-:Y:S08]  /*1c440*/  HMMA.16816.F32 R4, R40.reuse, R48, R4 ;  /* 0x000000302804723c */ /* 0x040ff00000001804 */
[C---:B------:R-:W-:Y:S01]  /*1c450*/  HMMA.16816.F32 R8, R40.reuse, R50, R8 ;  /* 0x000000322808723c */ /* 0x040fe20000001808 */
[----:B------:R-:W1:Y:S07]  /*1c460*/  LDSM.16.MT88.4 R48, [R220+0xb800] ;  /* 0x00b80000dc30783b */ /* 0x000e6e0000004200 */
[C---:B----4-:R-:W-:Y:S03]  /*1c470*/  HMMA.16816.F32 R12, R40.reuse, R56, R12 ;  /* 0x00000038280c723c */ /* 0x050fe6000000180c */
[-CC-:B------:R-:W-:Y:S04]  /*1c480*/  FFMA.FTZ R56, R131, R36.reuse, -R65.reuse ;  /* 0x0000002483387223 */ /* 0x180fe80000010841 */
[----:B------:R3:W-:Y:S01]  /*1c490*/  MUFU.EX2 R70, R56 ;  /* 0x0000003800467308 */ /* 0x0007e20000000800 */
[C---:B------:R-:W-:Y:S08]  /*1c4a0*/  HMMA.16816.F32 R16, R40.reuse, R58, R16 ;  /* 0x0000003a2810723c */ /* 0x040ff00000001810 */
[C---:B------:R-:W-:Y:S03]  /*1c4b0*/  HMMA.16816.F32 R20, R40.reuse, R60, R20 ;  /* 0x0000003c2814723c */ /* 0x040fe60000001814 */
[-CC-:B------:R-:W-:Y:S01]  /*1c4c0*/  FFMA.FTZ R61, R169, R36.reuse, -R65.reuse ;  /* 0x00000024a93d7223 */ /* 0x180fe20000010841 */
[-CC-:B------:R-:W-:Y:S01]  /*1c4d0*/  FFMA.FTZ R60, R181, R36.reuse, -R65.reuse ;  /* 0x00000024b53c7223 */ /* 0x180fe20000010841 */
[----:B---3--:R-:W3:Y:S01]  /*1c4e0*/  LDSM.16.MT88.4 R56, [R3+0x1800] ;  /* 0x001800000338783b */ /* 0x008ee20000004200 */
[----:B------:R-:W-:Y:S01]  /*1c4f0*/  IMAD.MOV.U32 R169, RZ, RZ, R166 ;  /* 0x000000ffffa97224 */ /* 0x000fe200078e00a6 */
[----:B------:R4:W5:Y:S01]  /*1c500*/  MUFU.EX2 R72, R61 ;  /* 0x0000003d00487308 */ /* 0x0009620000000800 */
[C---:B------:R-:W-:Y:S09]  /*1c510*/  HMMA.16816.F32 R24, R40.reuse, R62, R24 ;  /* 0x0000003e2818723c */ /* 0x040ff20000001818 */
[----:B------:R1:W-:Y:S01]  /*1c520*/  MUFU.EX2 R148, R60 ;  /* 0x0000003c00947308 */ /* 0x0003e20000000800 */
[C---:B------:R-:W-:Y:S01]  /*1c530*/  ISETP.GT.AND P0, PT, R221.reuse, R169, PT ;  /* 0x000000a9dd00720c */ /* 0x040fe20003f04270 */
[----:B------:R-:W-:Y:S01]  /*1c540*/  VIADD R221, R221, 0xffffffff ;  /* 0xffffffffdddd7836 */ /* 0x000fe20000000000 */
[C---:B--2---:R-:W-:Y:S03]  /*1c550*/  HMMA.16816.F32 R28, R40.reuse, R44, R28 ;  /* 0x0000002c281c723c */ /* 0x044fe6000000181c */
[-CC-:B----4-:R-:W-:Y:S05]  /*1c560*/  FFMA.FTZ R61, R170, R36.reuse, -R65.reuse ;  /* 0x00000024aa3d7223 */ /* 0x190fea0000010841 */
[----:B------:R-:W-:Y:S01]  /*1c570*/  HMMA.16816.F32 R32, R40, R46, R32 ;  /* 0x0000002e2820723c */ /* 0x000fe20000001820 */
[----:B------:R-:W2:Y:S01]  /*1c580*/  MUFU.EX2 R147, R61 ;  /* 0x0000003d00937308 */ /* 0x000ea20000000800 */
[----:B------:R-:W4:Y:S01]  /*1c590*/  LDSM.16.MT88.4 R44, [R64+0x1800] ;  /* 0x00180000402c783b */ /* 0x000f220000004200 */
[----:B------:R-:W-:Y:S01]  /*1c5a0*/  F2FP.F16.F32.PACK_AB R40, R74, R73 ;  /* 0x000000494a28723e */ /* 0x000fe200000000ff */
[--C-:B-1----:R-:W-:Y:S01]  /*1c5b0*/  FFMA.FTZ R60, R182, R36, -R65.reuse ;  /* 0x00000024b63c7223 */ /* 0x102fe20000010841 */
[----:B------:R-:W-:Y:S02]  /*1c5c0*/  F2FP.F16.F32.PACK_AB R42, R150, R149 ;  /* 0x00000095962a723e */ /* 0x000fe400000000ff */
[----:B-----5:R-:W-:Y:S04]  /*1c5d0*/  F2FP.F16.F32.PACK_AB R41, R72, R70 ;  /* 0x000000464829723e */ /* 0x020fe800000000ff */
[----:B------:R1:W-:Y:S01]  /*1c5e0*/  MUFU.EX2 R71, R60 ;  /* 0x0000003c00477308 */ /* 0x0003e20000000800 */
[----:B--2---:R-:W-:Y:S07]  /*1c5f0*/  F2FP.F16.F32.PACK_AB R43, R147, R148 ;  /* 0x00000094932b723e */ /* 0x004fee00000000ff */
[C---:B------:R-:W-:Y:S01]  /*1c600*/  HMMA.16816.F32 R4, R40.reuse, R48, R4 ;  /* 0x000000302804723c */ /* 0x040fe20000001804 */
[----:B-1----:R-:W-:Y:S07]  /*1c610*/  LDSM.16.MT88.4 R60, [R3+0x2000] ;  /* 0x00200000033c783b */ /* 0x002fee0000004200 */
[C---:B------:R-:W-:Y:S01]  /*1c620*/  HMMA.16816.F32 R8, R40.reuse, R50, R8 ;  /* 0x000000322808723c */ /* 0x040fe20000001808 */
[----:B------:R-:W1:Y:S07]  /*1c630*/  LDSM.16.MT88.4 R48, [R220+0xc000] ;  /* 0x00c00000dc30783b */ /* 0x000e6e0000004200 */
[C---:B------:R-:W-:Y:S08]  /*1c640*/  HMMA.16816.F32 R12, R40.reuse, R52, R12 ;  /* 0x00000034280c723c */ /* 0x040ff0000000180c */
[C---:B------:R-:W-:Y:S01]  /*1c650*/  HMMA.16816.F32 R16, R40.reuse, R54, R16 ;  /* 0x000000362810723c */ /* 0x040fe20000001810 */
[----:B------:R-:W2:Y:S07]  /*1c660*/  LDSM.16.MT88.4 R52, [R152+0xc000] ;  /* 0x00c000009834783b */ /* 0x000eae0000004200 */
[C---:B---3--:R-:W-:Y:S03]  /*1c670*/  HMMA.16816.F32 R20, R40.reuse, R56, R20 ;  /* 0x000000382814723c */ /* 0x048fe60000001814 */
[-CC-:B------:R-:W-:Y:S01]  /*1c680*/  FFMA.FTZ R57, R183, R36.reuse, -R65.reuse ;  /* 0x00000024b7397223 */ /* 0x180fe20000010841 */
[-CC-:B------:R-:W-:Y:S03]  /*1c690*/  FFMA.FTZ R56, R186, R36.reuse, -R65.reuse ;  /* 0x00000024ba387223 */ /* 0x180fe60000010841 */
[----:B------:R3:W5:Y:S01]  /*1c6a0*/  MUFU.EX2 R141, R57 ;  /* 0x00000039008d7308 */ /* 0x0007620000000800 */
[C---:B------:R-:W-:Y:S09]  /*1c6b0*/  HMMA.16816.F32 R24, R40.reuse, R58, R24 ;  /* 0x0000003a2818723c */ /* 0x040ff20000001818 */
[----:B------:R1:W-:Y:S01]  /*1c6c0*/  MUFU.EX2 R140, R56 ;  /* 0x00000038008c7308 */ /* 0x0003e20000000800 */
[C---:B----4-:R-:W-:Y:S03]  /*1c6d0*/  HMMA.16816.F32 R28, R40.reuse, R44, R28 ;  /* 0x0000002c281c723c */ /* 0x050fe6000000181c */
[--C-:B---3--:R-:W-:Y:S05]  /*1c6e0*/  FFMA.FTZ R57, R184, R36, -R65.reuse ;  /* 0x00000024b8397223 */ /* 0x108fea0000010841 */
[----:B------:R-:W-:Y:S01]  /*1c6f0*/  HMMA.16816.F32 R32, R40, R46, R32 ;  /* 0x0000002e2820723c */ /* 0x000fe20000001820 */
[----:B------:R-:W3:Y:S01]  /*1c700*/  MUFU.EX2 R143, R57 ;  /* 0x00000039008f7308 */ /* 0x000ee20000000800 */
[----:B------:R-:W4:Y:S01]  /*1c710*/  LDSM.16.MT88.4 R44, [R64+0x2000] ;  /* 0x00200000402c783b */ /* 0x000f220000004200 */
[----:B------:R-:W-:Y:S01]  /*1c720*/  F2FP.F16.F32.PACK_AB R40, R144, R142 ;  /* 0x0000008e9028723e */ /* 0x000fe200000000ff */
[--C-:B-1----:R-:W-:Y:S01]  /*1c730*/  FFMA.FTZ R56, R187, R36, -R65.reuse ;  /* 0x00000024bb387223 */ /* 0x102fe20000010841 */
[----:B------:R-:W-:Y:S02]  /*1c740*/  F2FP.F16.F32.PACK_AB R42, R146, R145 ;  /* 0x00000091922a723e */ /* 0x000fe400000000ff */
[----:B-----5:R-:W-:Y:S04]  /*1c750*/  F2FP.F16.F32.PACK_AB R41, R141, R71 ;  /* 0x000000478d29723e */ /* 0x020fe800000000ff */
[----:B------:R1:W-:Y:S01]  /*1c760*/  MUFU.EX2 R131, R56 ;  /* 0x0000003800837308 */ /* 0x0003e20000000800 */
[----:B---3--:R-:W-:Y:S07]  /*1c770*/  F2FP.F16.F32.PACK_AB R43, R143, R140 ;  /* 0x0000008c8f2b723e */ /* 0x008fee00000000ff */
[C---:B------:R-:W-:Y:S01]  /*1c780*/  HMMA.16816.F32 R4, R40.reuse, R48, R4 ;  /* 0x000000302804723c */ /* 0x040fe20000001804 */
[----:B-1----:R-:W-:Y:S07]  /*1c790*/  LDSM.16.MT88.4 R56, [R3+0x2800] ;  /* 0x002800000338783b */ /* 0x002fee0000004200 */
[C---:B------:R-:W-:Y:S01]  /*1c7a0*/  HMMA.16816.F32 R8, R40.reuse, R50, R8 ;  /* 0x000000322808723c */ /* 0x040fe20000001808 */
[----:B------:R-:W1:Y:S07]  /*1c7b0*/  LDSM.16.MT88.4 R48, [R220+0xc800] ;  /* 0x00c80000dc30783b */ /* 0x000e6e0000004200 */
[C---:B--2---:R-:W-:Y:S08]  /*1c7c0*/  HMMA.16816.F32 R12, R40.reuse, R52, R12 ;  /* 0x00000034280c723c */ /* 0x044ff0000000180c */
[C---:B------:R-:W-:Y:S01]  /*1c7d0*/  HMMA.16816.F32 R16, R40.reuse, R54, R16 ;  /* 0x000000362810723c */ /* 0x040fe20000001810 */
[----:B------:R-:W2:Y:S07]  /*1c7e0*/  LDSM.16.MT88.4 R52, [R152+0xc800] ;  /* 0x00c800009834783b */ /* 0x000eae0000004200 */
[C---:B------:R-:W-:Y:S03]  /*1c7f0*/  HMMA.16816.F32 R20, R40.reuse, R60, R20 ;  /* 0x0000003c2814723c */ /* 0x040fe60000001814 */
[-CC-:B------:R-:W-:Y:S01]  /*1c800*/  FFMA.FTZ R61, R188, R36.reuse, -R65.reuse ;  /* 0x00000024bc3d7223 */ /* 0x180fe20000010841 */
[-CC-:B------:R-:W-:Y:S03]  /*1c810*/  FFMA.FTZ R60, R190, R36.reuse, -R65.reuse ;  /* 0x00000024be3c7223 */ /* 0x180fe60000010841 */
[----:B------:R3:W5:Y:S01]  /*1c820*/  MUFU.EX2 R69, R61 ;  /* 0x0000003d00457308 */ /* 0x0007620000000800 */
[C---:B------:R-:W-:Y:S09]  /*1c830*/  HMMA.16816.F32 R24, R40.reuse, R62, R24 ;  /* 0x0000003e2818723c */ /* 0x040ff20000001818 */
[----:B------:R1:W-:Y:S01]  /*1c840*/  MUFU.EX2 R136, R60 ;  /* 0x0000003c00887308 */ /* 0x0003e20000000800 */
[C---:B----4-:R-:W-:Y:S03]  /*1c850*/  HMMA.16816.F32 R28, R40.reuse, R44, R28 ;  /* 0x0000002c281c723c */ /* 0x050fe6000000181c */
[-CC-:B---3--:R-:W-:Y:S05]  /*1c860*/  FFMA.FTZ R61, R189, R36.reuse, -R65.reuse ;  /* 0x00000024bd3d7223 */ /* 0x188fea0000010841 */
        /* <DEDUP_REMOVED lines=95> */
[-CC-:B---3--:R-:W-:Y:S06]  /*1ce60*/  FFMA.FTZ R61, R83, R36.reuse, -R65.reuse ;  /* 0x00000024533d7223 */ /* 0x188fec0000010841 */
[----:B------:R-:W-:Y:S01]  /*1ce70*/  MUFU.EX2 R83, R180 ;  /* 0x000000b400537308 */ /* 0x000fe20000000800 */
[----:B------:R-:W-:Y:S01]  /*1ce80*/  HMMA.16816.F32 R32, R40, R46, R32 ;  /* 0x0000002e2820723c */ /* 0x000fe20000001820 */
[----:B------:R-:W3:Y:S08]  /*1ce90*/  LDSM.16.MT88.4 R44, [R64+0x4800] ;  /* 0x00480000402c783b */ /* 0x000ef00000004200 */
[----:B------:R-:W4:Y:S01]  /*1cea0*/  MUFU.EX2 R104, R61 ;  /* 0x0000003d00687308 */ /* 0x000f220000000800 */
[----:B------:R-:W-:Y:S01]  /*1ceb0*/  F2FP.F16.F32.PACK_AB R40, R107, R105 ;  /* 0x000000696b28723e */ /* 0x000fe200000000ff */
[--C-:B-1----:R-:W-:Y:S01]  /*1cec0*/  FFMA.FTZ R60, R86, R36, -R65.reuse ;  /* 0x00000024563c7223 */ /* 0x102fe20000010841 */
[----:B------:R-:W-:Y:S02]  /*1ced0*/  F2FP.F16.F32.PACK_AB R42, R109, R108 ;  /* 0x0000006c6d2a723e */ /* 0x000fe400000000ff */
[----:B-----5:R-:W-:Y:S05]  /*1cee0*/  F2FP.F16.F32.PACK_AB R41, R103, R102 ;  /* 0x000000666729723e */ /* 0x020fea00000000ff */
[----:B------:R1:W-:Y:S01]  /*1cef0*/  MUFU.EX2 R93, R60 ;  /* 0x0000003c005d7308 */ /* 0x0003e20000000800 */
[----:B----4-:R-:W-:Y:S01]  /*1cf00*/  F2FP.F16.F32.PACK_AB R43, R104, R106 ;  /* 0x0000006a682b723e */ /* 0x010fe200000000ff */
[----:B-1----:R-:W-:Y:S06]  /*1cf10*/  LDSM.16.MT88.4 R60, [R3+0x5000] ;  /* 0x00500000033c783b */ /* 0x002fec0000004200 */
[C---:B------:R-:W-:Y:S08]  /*1cf20*/  HMMA.16816.F32 R4, R40.reuse, R48, R4 ;  /* 0x000000302804723c */ /* 0x040ff00000001804 */
        /* <DEDUP_REMOVED lines=11> */
[C---:B---3--:R-:W-:Y:S03]  /*1cfe0*/  HMMA.16816.F32 R28, R40.reuse, R44, R28 ;  /* 0x0000002c281c723c */ /* 0x048fe6000000181c */
[-CC-:B----4-:R-:W-:Y:S05]  /*1cff0*/  FFMA.FTZ R57, R91, R36.reuse, -R65.reuse ;  /* 0x000000245b397223 */ /* 0x190fea0000010841 */
        /* <DEDUP_REMOVED lines=21> */
[----:B------:R-:W-:Y:S01]  /*1d150*/  MUFU.EX2 R91, R60 ;  /* 0x0000003c005b7308 */ /* 0x000fe20000000800 */
[C---:B----4-:R-:W-:Y:S03]  /*1d160*/  HMMA.16816.F32 R28, R40.reuse, R44, R28 ;  /* 0x0000002c281c723c */ /* 0x050fe6000000181c */
[--C-:B---3--:R-:W-:Y:S05]  /*1d170*/  FFMA.FTZ R61, R208, R36, -R65.reuse ;  /* 0x00000024d03d7223 */ /* 0x108fea0000010841 */
[----:B------:R-:W-:Y:S01]  /*1d180*/  HMMA.16816.F32 R32, R40, R46, R32 ;  /* 0x0000002e2820723c */ /* 0x000fe20000001820 */
[----:B------:R-:W3:Y:S01]  /*1d190*/  MUFU.EX2 R90, R61 ;  /* 0x0000003d005a7308 */ /* 0x000ee20000000800 */
[----:B------:R-:W-:Y:S01]  /*1d1a0*/  LDSM.16.MT88.4 R44, [R220+0x10000] ;  /* 0x01000000dc2c783b */ /* 0x000fe20000004200 */
[----:B------:R-:W-:Y:S02]  /*1d1b0*/  F2FP.F16.F32.PACK_AB R40, R89, R88 ;  /* 0x000000585928723e */ /* 0x000fe400000000ff */
[----:B------:R-:W-:Y:S02]  /*1d1c0*/  F2FP.F16.F32.PACK_AB R42, R94, R92 ;  /* 0x0000005c5e2a723e */ /* 0x000fe400000000ff */
[----:B-----5:R-:W-:Y:S02]  /*1d1d0*/  F2FP.F16.F32.PACK_AB R41, R87, R86 ;  /* 0x000000565729723e */ /* 0x020fe400000000ff */
[----:B---3--:R-:W-:Y:S01]  /*1d1e0*/  F2FP.F16.F32.PACK_AB R43, R90, R91 ;  /* 0x0000005b5a2b723e */ /* 0x008fe200000000ff */
[----:B------:R-:W3:Y:S06]  /*1d1f0*/  LDSM.16.MT88.4 R60, [R64+0x5800] ;  /* 0x00580000403c783b */ /* 0x000eec0000004200 */
[C---:B-1----:R-:W-:Y:S03]  /*1d200*/  HMMA.16816.F32 R4, R40.reuse, R48, R4 ;  /* 0x000000302804723c */ /* 0x042fe60000001804 */
[----:B------:R-:W-:Y:S01]  /*1d210*/  FFMA.FTZ R48, R0, R162, R80 ;  /* 0x000000a200307223 */ /* 0x000fe20000010050 */
[-CC-:B------:R-:W-:Y:S01]  /*1d220*/  FFMA.FTZ R49, R210, R36.reuse, -R65.reuse ;  /* 0x00000024d2317223 */ /* 0x180fe20000010841 */
[-CC-:B------:R-:W-:Y:S03]  /*1d230*/  FFMA.FTZ R0, R211, R36.reuse, -R65.reuse ;  /* 0x00000024d3007223 */ /* 0x180fe60000010841 */
[C---:B------:R-:W-:Y:S01]  /*1d240*/  HMMA.16816.F32 R8, R40.reuse, R50, R8 ;  /* 0x000000322808723c */ /* 0x040fe20000001808 */
[----:B------:R-:W-:Y:S07]  /*1d250*/  MUFU.EX2 R78, R49 ;  /* 0x00000031004e7308 */ /* 0x000fee0000000800 */
[C---:B--2---:R-:W-:Y:S03]  /*1d260*/  HMMA.16816.F32 R12, R40.reuse, R52, R12 ;  /* 0x00000034280c723c */ /* 0x044fe6000000180c */
[----:B------:R-:W-:Y:S01]  /*1d270*/  FADD.FTZ R52, R81, R48 ;  /* 0x0000003051347221 */ /* 0x000fe20000010000 */
[-C--:B------:R-:W-:Y:S01]  /*1d280*/  FFMA.FTZ R48, R212, R36.reuse, -R65 ;  /* 0x00000024d4307223 */ /* 0x080fe20000010841 */
[----:B------:R1:W2:Y:S01]  /*1d290*/  MUFU.EX2 R81, R0 ;  /* 0x0000000000517308 */ /* 0x0002a20000000800 */
[----:B------:R-:W-:Y:S01]  /*1d2a0*/  FADD.FTZ R53, R161, R179 ;  /* 0x000000b3a1357221 */ /* 0x000fe20000010000 */
[----:B------:R-:W-:Y:S01]  /*1d2b0*/  FADD.FTZ R52, R164, R52 ;  /* 0x00000034a4347221 */ /* 0x000fe20000010000 */
[C---:B------:R-:W-:Y:S07]  /*1d2c0*/  HMMA.16816.F32 R16, R40.reuse, R54, R16 ;  /* 0x000000362810723c */ /* 0x040fee0000001810 */
[----:B------:R4:W-:Y:S01]  /*1d2d0*/  MUFU.EX2 R79, R48 ;  /* 0x00000030004f7308 */ /* 0x0009e20000000800 */
[----:B------:R-:W-:Y:S01]  /*1d2e0*/  FADD.FTZ R53, R174, R53 ;  /* 0x00000035ae357221 */ /* 0x000fe20000010000 */
[C---:B------:R-:W-:Y:S03]  /*1d2f0*/  HMMA.16816.F32 R20, R40.reuse, R56, R20 ;  /* 0x000000382814723c */ /* 0x040fe60000001814 */
[-CC-:B-1----:R-:W-:Y:S05]  /*1d300*/  FFMA.FTZ R0, R213, R36.reuse, -R65.reuse ;  /* 0x00000024d5007223 */ /* 0x182fea0000010841 */
[----:B------:R1:W5:Y:S01]  /*1d310*/  MUFU.EX2 R80, R0 ;  /* 0x0000000000507308 */ /* 0x0003620000000800 */
[C---:B------:R-:W-:Y:S01]  /*1d320*/  HMMA.16816.F32 R24, R40.reuse, R58, R24 ;  /* 0x0000003a2818723c */ /* 0x040fe20000001818 */
[----:B----4-:R-:W4:Y:S08]  /*1d330*/  LDSM.16.MT88.4 R48, [R152+0x10000] ;  /* 0x010000009830783b */ /* 0x010f300000004200 */
[----:B------:R-:W-:Y:S01]  /*1d340*/  MUFU.EX2 R59, R249 ;  /* 0x000000f9003b7308 */ /* 0x000fe20000000800 */
[----:B------:R-:W-:Y:S01]  /*1d350*/  FFMA.FTZ R58, R214, R36, -R65 ;  /* 0x00000024d63a7223 */ /* 0x000fe20000010841 */
[C---:B---3--:R-:W-:Y:S03]  /*1d360*/  HMMA.16816.F32 R28, R40.reuse, R60, R28 ;  /* 0x0000003c281c723c */ /* 0x048fe6000000181c */
[----:B-1----:R-:W-:Y:S01]  /*1d370*/  FADD.FTZ R0, R165, R52 ;  /* 0x00000034a5007221 */ /* 0x002fe20000010000 */
[----:B------:R-:W-:Y:S04]  /*1d380*/  FADD.FTZ R52, R158, R53 ;  /* 0x000000359e347221 */ /* 0x000fe80000010000 */
[----:B------:R-:W-:Y:S03]  /*1d390*/  HMMA.16816.F32 R32, R40, R62, R32 ;  /* 0x0000003e2820723c */ /* 0x000fe60000001820 */
[----:B------:R-:W-:Y:S01]  /*1d3a0*/  FADD.FTZ R56, R157, R52 ;  /* 0x000000349d387221 */ /* 0x000fe20000010000 */
[----:B------:R-:W-:Y:S01]  /*1d3b0*/  F2FP.F16.F32.PACK_AB R40, R82, R83 ;  /* 0x000000535228723e */ /* 0x000fe200000000ff */
[----:B------:R-:W1:Y:S01]  /*1d3c0*/  LDSM.16.MT88.4 R52, [R3+0x6000] ;  /* 0x006000000334783b */ /* 0x000e620000004200 */
[----:B------:R-:W-:Y:S01]  /*1d3d0*/  F2FP.F16.F32.PACK_AB R42, R85, R84 ;  /* 0x00000054552a723e */ /* 0x000fe200000000ff */
[----:B------:R-:W-:Y:S01]  /*1d3e0*/  FADD.FTZ R0, R153, R0 ;  /* 0x0000000099007221 */ /* 0x000fe20000010000 */
[----:B--2---:R-:W-:Y:S01]  /*1d3f0*/  F2FP.F16.F32.PACK_AB R41, R81, R78 ;  /* 0x0000004e5129723e */ /* 0x004fe200000000ff */
[----:B------:R-:W-:Y:S01]  /*1d400*/  FADD.FTZ R56, R159, R56 ;  /* 0x000000389f387221 */ /* 0x000fe20000010000 */
[----:B-----5:R-:W-:Y:S01]  /*1d410*/  F2FP.F16.F32.PACK_AB R43, R80, R79 ;  /* 0x0000004f502b723e */ /* 0x020fe200000000ff */
[----:B------:R-:W-:Y:S04]  /*1d420*/  FADD.FTZ R0, R156, R0 ;  /* 0x000000009c007221 */ /* 0x000fe80000010000 */
[----:B------:R-:W-:Y:S02]  /*1d430*/  FADD.FTZ R0, R155, R0 ;  /* 0x000000009b007221 */ /* 0x000fe40000010000 */
[C---:B------:R-:W-:Y:S03]  /*1d440*/  HMMA.16816.F32 R4, R40.reuse, R44, R4 ;  /* 0x0000002c2804723c */ /* 0x040fe60000001804 */
[----:B------:R-:W-:Y:S01]  /*1d450*/  FADD.FTZ R44, R160, R56 ;  /* 0x00000038a02c7221 */ /* 0x000fe20000010000 */
[----:B------:R-:W-:Y:S01]  /*1d460*/  FADD.FTZ R0, R154, R0 ;  /* 0x000000009a007221 */ /* 0x000fe20000010000 */
[----:B------:R-:W-:Y:S02]  /*1d470*/  LDSM.16.MT88.4 R160, [R220+0x11800] ;  /* 0x01180000dca0783b */ /* 0x000fe40000004200 */
[----:B------:R-:W-:Y:S01]  /*1d480*/  FADD.FTZ R56, R173, R44 ;  /* 0x0000002cad387221 */ /* 0x000fe20000010000 */
[C---:B------:R-:W-:Y:S03]  /*1d490*/  HMMA.16816.F32 R8, R40.reuse, R46, R8 ;  /* 0x0000002e2808723c */ /* 0x040fe60000001808 */
[----:B------:R-:W-:Y:S01]  /*1d4a0*/  FADD.FTZ R0, R75, R0 ;  /* 0x000000004b007221 */ /* 0x000fe20000010000 */
[----:B------:R-:W-:Y:S01]  /*1d4b0*/  FADD.FTZ R56, R172, R56 ;  /* 0x00000038ac387221 */ /* 0x000fe20000010000 */
[----:B------:R-:W2:Y:S01]  /*1d4c0*/  LDSM.16.MT88.4 R44, [R64+0x6000] ;  /* 0x00600000402c783b */ /* 0x000ea20000004200 */
[----:B------:R-:W-:Y:S01]  /*1d4d0*/  MUFU.EX2 R75, R244 ;  /* 0x000000f4004b7308 */ /* 0x000fe20000000800 */
[----:B------:R-:W-:Y:S01]  /*1d4e0*/  FADD.FTZ R0, R151, R0 ;  /* 0x0000000097007221 */ /* 0x000fe20000010000 */
[C---:B----4-:R-:W-:Y:S03]  /*1d4f0*/  HMMA.16816.F32 R12, R40.reuse, R48, R12 ;  /* 0x00000030280c723c */ /* 0x050fe6000000180c */
[----:B------:R-:W-:Y:S01]  /*1d500*/  FADD.FTZ R56, R171, R56 ;  /* 0x00000038ab387221 */ /* 0x000fe20000010000 */
[----:B------:R-:W-:Y:S04]  /*1d510*/  FADD.FTZ R0, R77, R0 ;  /* 0x000000004d007221 */ /* 0x000fe80000010000 */
[----:B------:R-:W-:Y:S01]  /*1d520*/  MUFU.EX2 R77, R241 ;  /* 0x000000f1004d7308 */ /* 0x000fe20000000800 */
[----:B------:R-:W-:Y:S01]  /*1d530*/  FADD.FTZ R48, R168, R56 ;  /* 0x00000038a8307221 */ /* 0x000fe20000010000 */
[C---:B------:R-:W-:Y:S03]  /*1d540*/  HMMA.16816.F32 R16, R40.reuse, R50, R16 ;  /* 0x000000322810723c */ /* 0x040fe60000001810 */
[----:B------:R-:W-:Y:S01]  /*1d550*/  FADD.FTZ R0, R76, R0 ;  /* 0x000000004c007221 */ /* 0x000fe20000010000 */
[----:B------:R-:W-:Y:S04]  /*1d560*/  FADD.FTZ R48, R73, R48 ;  /* 0x0000003049307221 */ /* 0x000fe80000010000 */
[----:B------:R-:W3:Y:S01]  /*1d570*/  MUFU.EX2 R76, R242 ;  /* 0x000000f2004c7308 */ /* 0x000ee20000000800 */
[----:B------:R-:W-:Y:S01]  /*1d580*/  FADD.FTZ R56, R70, R0 ;  /* 0x0000000046387221 */ /* 0x000fe20000010000 */
[C---:B-1----:R-:W-:Y:S03]  /*1d590*/  HMMA.16816.F32 R20, R40.reuse, R52, R20 ;  /* 0x000000342814723c */ /* 0x042fe60000001814 */
[----:B------:R-:W-:Y:S01]  /*1d5a0*/  FADD.FTZ R0, R74, R48 ;  /* 0x000000304a007221 */ /* 0x000fe20000010000 */
[-CC-:B------:R-:W-:Y:S01]  /*1d5b0*/  FFMA.FTZ R52, R215, R36.reuse, -R65.reuse ;  /* 0x00000024d7347223 */ /* 0x180fe20000010841 */
[-C--:B------:R-:W-:Y:S01]  /*1d5c0*/  FFMA.FTZ R53, R216, R36.reuse, -R65 ;  /* 0x00000024d8357223 */ /* 0x080fe20000010841 */
[----:B------:R-:W1:Y:S01]  /*1d5d0*/  LDSM.16.MT88.4 R48, [R220+0x10800] ;  /* 0x01080000dc30783b */ /* 0x000e620000004200 */
[----:B------:R-:W-:Y:S01]  /*1d5e0*/  FADD.FTZ R56, R72, R56 ;  /* 0x0000003848387221 */ /* 0x000fe20000010000 */
[C---:B------:R-:W-:Y:S01]  /*1d5f0*/  HMMA.16816.F32 R24, R40.reuse, R54, R24 ;  /* 0x000000362818723c */ /* 0x040fe20000001818 */
[----:B------:R-:W-:Y:S02]  /*1d600*/  MUFU.EX2 R73, R52 ;  /* 0x0000003400497308 */ /* 0x000fe40000000800 */
[----:B------:R-:W-:Y:S01]  /*1d610*/  FADD.FTZ R57, R149, R0 ;  /* 0x0000000095397221 */ /* 0x000fe20000010000 */
[----:B------:R-:W-:Y:S07]  /*1d620*/  FADD.FTZ R0, R148, R56 ;  /* 0x0000003894007221 */ /* 0x000fee0000010000 */
[----:B------:R4:W-:Y:S01]  /*1d630*/  MUFU.EX2 R70, R53 ;  /* 0x0000003500467308 */ /* 0x0009e20000000800 */
[----:B------:R-:W-:Y:S01]  /*1d640*/  FADD.FTZ R56, R150, R57 ;  /* 0x0000003996387221 */ /* 0x000fe20000010000 */
[----:B------:R-:W-:Y:S01]  /*1d650*/  FADD.FTZ R57, R147, R0 ;  /* 0x0000000093397221 */ /* 0x000fe20000010000 */
[----:B------:R-:W-:Y:S07]  /*1d660*/  FFMA.FTZ R0, R217, R36, -R65 ;  /* 0x00000024d9007223 */ /* 0x000fee0000010841 */
[----:B------:R-:W5:Y:S01]  /*1d670*/  MUFU.EX2 R74, R243 ;  /* 0x000000f3004a7308 */ /* 0x000f620000000800 */
[----:B------:R-:W-:Y:S01]  /*1d680*/  FADD.FTZ R56, R142, R56 ;  /* 0x000000388e387221 */ /* 0x000fe20000010000 */
[----:B------:R-:W-:Y:S01]  /*1d690*/  FADD.FTZ R57, R71, R57 ;  /* 0x0000003947397221 */ /* 0x000fe20000010000 */
[C---:B--2---:R-:W-:Y:S07]  /*1d6a0*/  HMMA.16816.F32 R28, R40.reuse, R44, R28 ;  /* 0x0000002c281c723c */ /* 0x044fee000000181c */
[----:B------:R2:W1:Y:S01]  /*1d6b0*/  MUFU.EX2 R71, R0 ;  /* 0x0000000000477308 */ /* 0x0004620000000800 */
[----:B------:R-:W-:Y:S09]  /*1d6c0*/  FADD.FTZ R44, R144, R56 ;  /* 0x00000038902c7221 */ /* 0x000ff20000010000 */
[----:B------:R-:W1:Y:S01]  /*1d6d0*/  MUFU.EX2 R72, R58 ;  /* 0x0000003a00487308 */ /* 0x000e620000000800 */
[----:B----4-:R-:W4:Y:S01]  /*1d6e0*/  LDSM.16.MT88.4 R52, [R152+0x10800] ;  /* 0x010800009834783b */ /* 0x010f220000004200 */
[----:B------:R-:W-:Y:S03]  /*1d6f0*/  HMMA.16816.F32 R32, R40, R46, R32 ;  /* 0x0000002e2820723c */ /* 0x000fe60000001820 */
[----:B---3--:R-:W-:Y:S02]  /*1d700*/  F2FP.F16.F32.PACK_AB R40, R76, R77 ;  /* 0x0000004d4c28723e */ /* 0x008fe400000000ff */
[----:B-----5:R-:W-:Y:S01]  /*1d710*/  F2FP.F16.F32.PACK_AB R42, R75, R74 ;  /* 0x0000004a4b2a723e */ /* 0x020fe200000000ff */
[----:B--2---:R-:W-:Y:S01]  /*1d720*/  FADD.FTZ R0, R141, R57 ;  /* 0x000000398d007221 */ /* 0x004fe20000010000 */
[----:B------:R-:W-:Y:S01]  /*1d730*/  FADD.FTZ R57, R145, R44 ;  /* 0x0000002c91397221 */ /* 0x000fe20000010000 */
[----:B-1----:R-:W-:Y:S01]  /*1d740*/  F2FP.F16.F32.PACK_AB R43, R71, R70 ;  /* 0x00000046472b723e */ /* 0x002fe200000000ff */
[----:B------:R-:W1:Y:S01]  /*1d750*/  LDSM.16.MT88.4 R44, [R3+0x6800] ;  /* 0x00680000032c783b */ /* 0x000e620000004200 */
[----:B------:R-:W-:Y:S01]  /*1d760*/  F2FP.F16.F32.PACK_AB R41, R73, R72 ;  /* 0x000000484929723e */ /* 0x000fe200000000ff */
[----:B------:R-:W-:Y:S01]  /*1d770*/  FADD.FTZ R56, R140, R0 ;  /* 0x000000008c387221 */ /* 0x000fe20000010000 */
[----:B------:R-:W-:Y:S01]  /*1d780*/  FADD.FTZ R0, R146, R57 ;  /* 0x0000003992007221 */ /* 0x000fe20000010000 */
[-C--:B------:R-:W-:Y:S02]  /*1d790*/  FFMA.FTZ R58, R218, R36.reuse, -R65 ;  /* 0x00000024da3a7223 */ /* 0x080fe40000010841 */
[----:B------:R-:W-:Y:S01]  /*1d7a0*/  FADD.FTZ R56, R143, R56 ;  /* 0x000000388f387221 */ /* 0x000fe20000010000 */
[----:B------:R-:W-:Y:S01]  /*1d7b0*/  FADD.FTZ R57, R133, R0 ;  /* 0x0000000085397221 */ /* 0x000fe20000010000 */
[C---:B------:R-:W-:Y:S01]  /*1d7c0*/  HMMA.16816.F32 R4, R40.reuse, R48, R4 ;  /* 0x000000302804723c */ /* 0x040fe20000001804 */
[----:B------:R-:W-:Y:S01]  /*1d7d0*/  LDSM.16.MT88.4 R144, [R3+0x7800] ;  /* 0x007800000390783b */ /* 0x000fe20000004200 */
[----:B------:R-:W-:Y:S01]  /*1d7e0*/  MUFU.EX2 R62, R58 ;  /* 0x0000003a003e7308 */ /* 0x000fe20000000800 */
[----:B------:R-:W-:Y:S01]  /*1d7f0*/  FADD.FTZ R48, R137, R57 ;  /* 0x0000003989307221 */ /* 0x000fe20000010000 */
[----:B------:R-:W-:Y:S08]  /*1d800*/  FADD.FTZ R0, R131, R56 ;  /* 0x0000003883007221 */ /* 0x000ff00000010000 */
[----:B------:R-:W2:Y:S01]  /*1d810*/  MUFU.EX2 R58, R250 ;  /* 0x000000fa003a7308 */ /* 0x000ea20000000800 */
[----:B------:R-:W-:Y:S01]  /*1d820*/  FADD.FTZ R56, R138, R48 ;  /* 0x000000308a387221 */ /* 0x000fe20000010000 */
[C---:B------:R-:W-:Y:S01]  /*1d830*/  HMMA.16816.F32 R8, R40.reuse, R50, R8 ;  /* 0x000000322808723c */ /* 0x040fe20000001808 */
[----:B------:R-:W3:Y:S02]  /*1d840*/  LDSM.16.MT88.4 R48, [R64+0x6800] ;  /* 0x006800004030783b */ /* 0x000ee40000004200 */
[----:B------:R-:W-:Y:S01]  /*1d850*/  FADD.FTZ R0, R69, R0 ;  /* 0x0000000045007221 */ /* 0x000fe20000010000 */
[----:B------:R-:W-:Y:S04]  /*1d860*/  FADD.FTZ R56, R139, R56 ;  /* 0x000000388b387221 */ /* 0x000fe80000010000 */
[----:B------:R-:W-:Y:S01]  /*1d870*/  MUFU.EX2 R69, R245 ;  /* 0x000000f500457308 */ /* 0x000fe20000000800 */
[----:B------:R-:W-:Y:S01]  /*1d880*/  FADD.FTZ R0, R136, R0 ;  /* 0x0000000088007221 */ /* 0x000fe20000010000 */
[----:B------:R-:W-:Y:S08]  /*1d890*/  FADD.FTZ R56, R68, R56 ;  /* 0x0000003844387221 */ /* 0x000ff00000010000 */
[----:B------:R-:W5:Y:S01]  /*1d8a0*/  MUFU.EX2 R68, R246 ;  /* 0x000000f600447308 */ /* 0x000f620000000800 */
[----:B------:R-:W-:Y:S01]  /*1d8b0*/  FADD.FTZ R0, R132, R0 ;  /* 0x0000000084007221 */ /* 0x000fe20000010000 */
[C---:B----4-:R-:W-:Y:S03]  /*1d8c0*/  HMMA.16816.F32 R12, R40.reuse, R52, R12 ;  /* 0x00000034280c723c */ /* 0x050fe6000000180c */
[----:B------:R-:W-:Y:S01]  /*1d8d0*/  FADD.FTZ R52, R128, R56 ;  /* 0x0000003880347221 */ /* 0x000fe20000010000 */
[----:B--2---:R-:W-:Y:S01]  /*1d8e0*/  F2FP.F16.F32.PACK_AB R136, R58, R59 ;  /* 0x0000003b3a88723e */ /* 0x004fe200000000ff */
[----:B------:R-:W-:Y:S01]  /*1d8f0*/  FADD.FTZ R0, R66, R0 ;  /* 0x0000000042007221 */ /* 0x000fe20000010000 */
[----:B------:R-:W-:Y:S02]  /*1d900*/  IMAD.MOV.U32 R132, RZ, RZ, R2 ;  /* 0x000000ffff847224 */ /* 0x000fe400078e0002 */
[----:B------:R-:W-:Y:S01]  /*1d910*/  FADD.FTZ R57, R129, R52 ;  /* 0x0000003481397221 */ /* 0x000fe20000010000 */
[C---:B------:R-:W-:Y:S01]  /*1d920*/  HMMA.16816.F32 R16, R40.reuse, R54, R16 ;  /* 0x000000362810723c */ /* 0x040fe20000001810 */
[----:B------:R-:W2:Y:S01]  /*1d930*/  LDSM.16.MT88.4 R52, [R220+0x11000] ;  /* 0x01100000dc34783b */ /* 0x000ea20000004200 */
[----:B------:R-:W-:Y:S01]  /*1d940*/  MUFU.EX2 R66, R247 ;  /* 0x000000f700427308 */ /* 0x000fe20000000800 */
[----:B------:R-:W-:Y:S01]  /*1d950*/  FADD.FTZ R0, R67, R0 ;  /* 0x0000000043007221 */ /* 0x000fe20000010000 */
[----:B------:R-:W-:Y:S08]  /*1d960*/  FADD.FTZ R57, R130, R57 ;  /* 0x0000003982397221 */ /* 0x000ff00000010000 */
[----:B------:R-:W4:Y:S01]  /*1d970*/  MUFU.EX2 R67, R248 ;  /* 0x000000f800437308 */ /* 0x000f220000000800 */
[----:B------:R-:W-:Y:S01]  /*1d980*/  FADD.FTZ R0, R126, R0 ;  /* 0x000000007e007221 */ /* 0x000fe20000010000 */
[C---:B-1----:R-:W-:Y:S03]  /*1d990*/  HMMA.16816.F32 R20, R40.reuse, R44, R20 ;  /* 0x0000002c2814723c */ /* 0x042fe60000001814 */
[-CC-:B------:R-:W-:Y:S01]  /*1d9a0*/  FFMA.FTZ R44, R219, R36.reuse, -R65.reuse ;  /* 0x00000024db2c7223 */ /* 0x180fe20000010841 */
[-C--:B------:R-:W-:Y:S01]  /*1d9b0*/  FFMA.FTZ R45, R231, R36.reuse, -R65 ;  /* 0x00000024e72d7223 */ /* 0x080fe20000010841 */
[----:B------:R-:W-:Y:S01]  /*1d9c0*/  FADD.FTZ R56, R127, R0 ;  /* 0x000000007f387221 */ /* 0x000fe20000010000 */
[----:B------:R-:W-:Y:S02]  /*1d9d0*/  FADD.FTZ R0, R119, R57 ;  /* 0x0000003977007221 */ /* 0x000fe40000010000 */
[----:B------:R-:W1:Y:S01]  /*1d9e0*/  MUFU.EX2 R63, R44 ;  /* 0x0000002c003f7308 */ /* 0x000e620000000800 */
[C---:B------:R-:W-:Y:S09]  /*1d9f0*/  HMMA.16816.F32 R24, R40.reuse, R46, R24 ;  /* 0x0000002e2818723c */ /* 0x040ff20000001818 */
[----:B------:R5:W-:Y:S01]  /*1da00*/  MUFU.EX2 R60, R45 ;  /* 0x0000002d003c7308 */ /* 0x000be20000000800 */
[----:B------:R-:W-:Y:S01]  /*1da10*/  FADD.FTZ R57, R120, R0 ;  /* 0x0000000078397221 */ /* 0x000fe20000010000 */
[----:B------:R-:W-:Y:S01]  /*1da20*/  FFMA.FTZ R0, R236, R36, -R65 ;  /* 0x00000024ec007223 */ /* 0x000fe20000010841 */
[----:B------:R-:W-:Y:S01]  /*1da30*/  FADD.FTZ R56, R118, R56 ;  /* 0x0000003876387221 */ /* 0x000fe20000010000 */
[C---:B---3--:R-:W-:Y:S06]  /*1da40*/  HMMA.16816.F32 R28, R40.reuse, R48, R28 ;  /* 0x00000030281c723c */ /* 0x048fec000000181c */
[----:B------:R3:W2:Y:S01]  /*1da50*/  MUFU.EX2 R61, R0 ;  /* 0x00000000003d7308 */ /* 0x0006a20000000800 */
[----:B------:R-:W-:Y:S01]  /*1da60*/  FADD.FTZ R56, R121, R56 ;  /* 0x0000003879387221 */ /* 0x000fe20000010000 */
[----:B------:R-:W-:Y:S01]  /*1da70*/  FADD.FTZ R57, R124, R57 ;  /* 0x000000397c397221 */ /* 0x000fe20000010000 */
[----:B------:R-:W-:Y:S01]  /*1da80*/  HMMA.16816.F32 R32, R40, R50, R32 ;  /* 0x000000322820723c */ /* 0x000fe20000001820 */
[----:B-----5:R-:W5:Y:S02]  /*1da90*/  LDSM.16.MT88.4 R44, [R152+0x11000] ;  /* 0x01100000982c783b */ /* 0x020f640000004200 */
[----:B------:R-:W-:Y:S01]  /*1daa0*/  FADD.FTZ R48, R125, R57 ;  /* 0x000000397d307221 */ /* 0x000fe20000010000 */
[----:B------:R-:W-:Y:S03]  /*1dab0*/  F2FP.F16.F32.PACK_AB R40, R68, R69 ;  /* 0x000000454428723e */ /* 0x000fe600000000ff */
[----:B------:R-:W-:Y:S01]  /*1dac0*/  MUFU.EX2 R57, R252 ;  /* 0x000000fc00397308 */ /* 0x000fe20000000800 */
[----:B----4-:R-:W-:Y:S01]  /*1dad0*/  F2FP.F16.F32.PACK_AB R42, R67, R66 ;  /* 0x00000042432a723e */ /* 0x010fe200000000ff */
[----:B---3--:R-:W-:Y:S01]  /*1dae0*/  FADD.FTZ R0, R123, R56 ;  /* 0x000000387b007221 */ /* 0x008fe20000010000 */
[----:B------:R-:W-:Y:S01]  /*1daf0*/  FADD.FTZ R56, R110, R48 ;  /* 0x000000306e387221 */ /* 0x000fe20000010000 */
[----:B-1----:R-:W-:Y:S01]  /*1db00*/  F2FP.F16.F32.PACK_AB R41, R63, R62 ;  /* 0x0000003e3f29723e */ /* 0x002fe200000000ff */
[----:B------:R-:W1:Y:S01]  /*1db10*/  LDSM.16.MT88.4 R48, [R3+0x7000] ;  /* 0x007000000330783b */ /* 0x000e620000004200 */
[----:B------:R-:W-:Y:S01]  /*1db20*/  FADD.FTZ R0, R122, R0 ;  /* 0x000000007a007221 */ /* 0x000fe20000010000 */
[----:B--2---:R-:W-:Y:S01]  /*1db30*/  F2FP.F16.F32.PACK_AB R43, R61, R60 ;  /* 0x0000003c3d2b723e */ /* 0x004fe200000000ff */
[----:B------:R-:W-:Y:S02]  /*1db40*/  FADD.FTZ R56, R115, R56 ;  /* 0x0000003873387221 */ /* 0x000fe40000010000 */
[----:B------:R-:W-:Y:S03]  /*1db50*/  FADD.FTZ R0, R111, R0 ;  /* 0x000000006f007221 */ /* 0x000fe60000010000 */
[----:B------:R-:W-:Y:S01]  /*1db60*/  LDSM.16.MT88.4 R152, [R152+0x11800] ;  /* 0x011800009898783b */ /* 0x000fe20000004200 */
[C---:B------:R-:W-:Y:S03]  /*1db70*/  HMMA.16816.F32 R4, R40.reuse, R52, R4 ;  /* 0x000000342804723c */ /* 0x040fe60000001804 */
[----:B------:R-:W-:Y:S01]  /*1db80*/  FADD.FTZ R0, R113, R0 ;  /* 0x0000000071007221 */ /* 0x000fe20000010000 */
[----:B------:R-:W-:Y:S03]  /*1db90*/  FADD.FTZ R52, R116, R56 ;  /* 0x0000003874347221 */ /* 0x000fe60000010000 */
[----:B------:R-:W-:Y:S01]  /*1dba0*/  FADD.FTZ R0, R114, R0 ;  /* 0x0000000072007221 */ /* 0x000fe20000010000 */
[C---:B------:R-:W-:Y:S03]  /*1dbb0*/  HMMA.16816.F32 R8, R40.reuse, R54, R8 ;  /* 0x000000362808723c */ /* 0x040fe60000001808 */
[----:B------:R-:W-:Y:S01]  /*1dbc0*/  FADD.FTZ R56, R117, R52 ;  /* 0x0000003475387221 */ /* 0x000fe20000010000 */
[----:B------:R-:W-:Y:S01]  /*1dbd0*/  FADD.FTZ R0, R112, R0 ;  /* 0x0000000070007221 */ /* 0x000fe20000010000 */
[----:B------:R-:W2:Y:S02]  /*1dbe0*/  LDSM.16.MT88.4 R52, [R64+0x7000] ;  /* 0x007000004034783b */ /* 0x000ea40000004200 */
[----:B------:R-:W-:Y:S01]  /*1dbf0*/  FADD.FTZ R56, R105, R56 ;  /* 0x0000003869387221 */ /* 0x000fe20000010000 */
[----:B------:R-:W-:Y:S03]  /*1dc00*/  FADD.FTZ R0, R102, R0 ;  /* 0x0000000066007221 */ /* 0x000fe60000010000 */
[----:B------:R-:W-:Y:S01]  /*1dc10*/  FADD.FTZ R56, R107, R56 ;  /* 0x000000386b387221 */ /* 0x000fe20000010000 */
[----:B------:R-:W-:Y:S01]  /*1dc20*/  FADD.FTZ R0, R103, R0 ;  /* 0x0000000067007221 */ /* 0x000fe20000010000 */
[C---:B-----5:R-:W-:Y:S03]  /*1dc30*/  HMMA.16816.F32 R12, R40.reuse, R44, R12 ;  /* 0x0000002c280c723c */ /* 0x060fe6000000180c */
[----:B------:R-:W-:Y:S01]  /*1dc40*/  FADD.FTZ R44, R108, R56 ;  /* 0x000000386c2c7221 */ /* 0x000fe20000010000 */
[----:B------:R-:W-:Y:S01]  /*1dc50*/  FADD.FTZ R0, R106, R0 ;  /* 0x000000006a007221 */ /* 0x000fe20000010000 */
[----:B------:R-:W3:Y:S02]  /*1dc60*/  MUFU.EX2 R56, R251 ;  /* 0x000000fb00387308 */ /* 0x000ee40000000800 */
[----:B------:R-:W-:Y:S01]  /*1dc70*/  FADD.FTZ R44, R109, R44 ;  /* 0x0000002c6d2c7221 */ /* 0x000fe20000010000 */
[C---:B------:R-:W-:Y:S03]  /*1dc80*/  HMMA.16816.F32 R16, R40.reuse, R46, R16 ;  /* 0x0000002e2810723c */ /* 0x040fe60000001810 */
[----:B------:R-:W-:Y:S01]  /*1dc90*/  FADD.FTZ R45, R104, R0 ;  /* 0x00000000682d7221 */ /* 0x000fe20000010000 */
[----:B------:R-:W-:Y:S01]  /*1dca0*/  FADD.FTZ R0, R95, R44 ;  /* 0x0000002c5f007221 */ /* 0x000fe20000010000 */
[-C--:B------:R-:W-:Y:S02]  /*1dcb0*/  FFMA.FTZ R44, R238, R36.reuse, -R65 ;  /* 0x00000024ee2c7223 */ /* 0x080fe40000010841 */
[----:B------:R-:W-:Y:S01]  /*1dcc0*/  FADD.FTZ R46, R93, R45 ;  /* 0x0000002d5d2e7221 */ /* 0x000fe20000010000 */
[C---:B-1----:R-:W-:Y:S03]  /*1dcd0*/  HMMA.16816.F32 R20, R40.reuse, R48, R20 ;  /* 0x000000302814723c */ /* 0x042fe60000001814 */
[----:B------:R-:W-:Y:S01]  /*1dce0*/  FADD.FTZ R47, R96, R0 ;  /* 0x00000000602f7221 */ /* 0x000fe20000010000 */
[-CC-:B------:R-:W-:Y:S01]  /*1dcf0*/  FFMA.FTZ R45, R237, R36.reuse, -R65.reuse ;  /* 0x00000024ed2d7223 */ /* 0x180fe20000010841 */
[----:B------:R-:W-:Y:S01]  /*1dd00*/  FFMA.FTZ R65, R38, R36, -R65 ;  /* 0x0000002426417223 */ /* 0x000fe20000010841 */
[----:B------:R-:W-:Y:S01]  /*1dd10*/  FADD.FTZ R0, R97, R46 ;  /* 0x0000002e61007221 */ /* 0x000fe20000010000 */
[----:B------:R-:W-:Y:S01]  /*1dd20*/  FADD.FTZ R36, R100, R47 ;  /* 0x0000002f64247221 */ /* 0x000fe20000010000 */
[C---:B------:R-:W-:Y:S01]  /*1dd30*/  HMMA.16816.F32 R24, R40.reuse, R50, R24 ;  /* 0x000000322818723c */ /* 0x040fe20000001818 */
[----:B------:R-:W-:Y:S02]  /*1dd40*/  MUFU.EX2 R44, R44 ;  /* 0x0000002c002c7308 */ /* 0x000fe40000000800 */
[----:B------:R-:W-:Y:S01]  /*1dd50*/  FADD.FTZ R0, R99, R0 ;  /* 0x0000000063007221 */ /* 0x000fe20000010000 */
[----:B------:R-:W-:Y:S07]  /*1dd60*/  FADD.FTZ R36, R101, R36 ;  /* 0x0000002465247221 */ /* 0x000fee0000010000 */
[----:B------:R-:W1:Y:S01]  /*1dd70*/  MUFU.EX2 R65, R65 ;  /* 0x0000004100417308 */ /* 0x000e620000000800 */
[----:B---3--:R-:W-:Y:S01]  /*1dd80*/  F2FP.F16.F32.PACK_AB R138, R57, R56 ;  /* 0x00000038398a723e */ /* 0x008fe200000000ff */
[----:B------:R-:W-:Y:S01]  /*1dd90*/  FADD.FTZ R0, R98, R0 ;  /* 0x0000000062007221 */ /* 0x000fe20000010000 */
[C---:B--2---:R-:W-:Y:S07]  /*1dda0*/  HMMA.16816.F32 R28, R40.reuse, R52, R28 ;  /* 0x00000034281c723c */ /* 0x044fee000000181c */
[----:B------:R-:W2:Y:S01]  /*1ddb0*/  MUFU.EX2 R45, R45 ;  /* 0x0000002d002d7308 */ /* 0x000ea20000000800 */
[----:B------:R-:W-:Y:S01]  /*1ddc0*/  FADD.FTZ R36, R88, R36 ;  /* 0x0000002458247221 */ /* 0x000fe20000010000 */
[----:B------:R-:W-:Y:S01]  /*1ddd0*/  FADD.FTZ R0, R86, R0 ;  /* 0x0000000056007221 */ /* 0x000fe20000010000 */
[----:B------:R-:W-:Y:S02]  /*1dde0*/  IMAD.MOV.U32 R88, RZ, RZ, R2 ;  /* 0x000000ffff587224 */ /* 0x000fe400078e0002 */
[----:B------:R-:W-:Y:S01]  /*1ddf0*/  FADD.FTZ R38, R89, R36 ;  /* 0x0000002459267221 */ /* 0x000fe20000010000 */
[----:B------:R-:W-:Y:S03]  /*1de00*/  HMMA.16816.F32 R32, R40, R54, R32 ;  /* 0x000000362820723c */ /* 0x000fe60000001820 */
[----:B------:R-:W-:Y:S01]  /*1de10*/  FADD.FTZ R36, R87, R0 ;  /* 0x0000000057247221 */ /* 0x000fe20000010000 */
[----:B------:R-:W-:Y:S01]  /*1de20*/  FADD.FTZ R0, R92, R38 ;  /* 0x000000265c007221 */ /* 0x000fe20000010000 */
[----:B-1----:R-:W-:Y:S01]  /*1de30*/  F2FP.F16.F32.PACK_AB R139, R65, R39 ;  /* 0x00000027418b723e */ /* 0x002fe200000000ff */
[----:B------:R-:W-:Y:S02]  /*1de40*/  IMAD.MOV.U32 R2, RZ, RZ, R37 ;  /* 0x000000ffff027224 */ /* 0x000fe400078e0025 */
        /* <DEDUP_REMOVED lines=42> */
[----:B------:R-:W-:Y:S02]  /*1e0f0*/  FADD.FTZ R0, R44, R0 ;  /* 0x000000002c007221 */ /* 0x000fe40000010000 */
[----:B------:R1:W-:Y:S02]  /*1e100*/  STL [R1+0x48], R3 ;  /* 0x0000480301007387 */ /* 0x0003e40000100800 */
[----:B------:R-:W-:Y:S04]  /*1e110*/  FADD.FTZ R0, R39, R0 ;  /* 0x0000000027007221 */ /* 0x000fe80000010000 */
[----:B------:R-:W-:Y:S05]  /*1e120*/  FADD.FTZ R0, R65, R0 ;  /* 0x0000000041007221 */ /* 0x000fea0000010000 */
[----:B------:R1:W-:Y:S04]  /*1e130*/  STL [R1+0x54], R0 ;  /* 0x0000540001007387 */ /* 0x0003e80000100800 */
[----:B------:R1:W-:Y:S01]  /*1e140*/  STL [R1+0x2c], R221 ;  /* 0x00002cdd01007387 */ /* 0x0003e20000100800 */
[----:B------:R-:W-:Y:S05]  /*1e150*/  @P0 BRA `(.L_x_2285) ;  /* 0xffffff7c00580947 */ /* 0x000fea000383ffff */
.L_x_2278:
[----:B------:R2:W5:Y:S04]  /*1e160*/  LDL R8, [R1+0x48] ;  /* 0x0000480001087983 */ /* 0x0005680000100800 */
[----:B------:R2:W5:Y:S04]  /*1e170*/  LDL R6, [R1+0x54] ;  /* 0x0000540001067983 */ /* 0x0005680000100800 */
[----:B------:R2:W5:Y:S01]  /*1e180*/  LD.E R24, desc[UR4][R134.64+0xd8] ;  /* 0x0000d80486187980 */ /* 0x000562000c101900 */
[----:B------:R-:W-:Y:S01]  /*1e190*/  UMOV UR6, 0xffffffff ;  /* 0xffffffff00067882 */ /* 0x000fe20000000000 */
[----:B------:R-:W-:-:S02]  /*1e1a0*/  MOV R7, 0x20 ;  /* 0x0000002000077802 */ /* 0x000fc40000000f00 */
[----:B------:R-:W-:Y:S05]  /*1e1b0*/  BRA.DIV UR6, `(.L_x_2286) ;  /* 0x0000000e06d87947 */ /* 0x000fea000b800000 */
[----:B-----5:R-:W3:Y:S04]  /*1e1c0*/  SHFL.BFLY PT, R5, R8, 0x2, 0x1f ;  /* 0x0c401f0008057f89 */ /* 0x020ee800000e0000 */
[----:B------:R-:W4:Y:S01]  /*1e1d0*/  SHFL.BFLY PT, R2, R6, 0x2, 0x1f ;  /* 0x0c401f0006027f89 */ /* 0x000f2200000e0000 */
[----:B---3--:R-:W-:Y:S01]  /*1e1e0*/  FADD.FTZ R5, R5, R8 ;  /* 0x0000000805057221 */ /* 0x008fe20000010000 */
[----:B----4-:R-:W-:-:S04]  /*1e1f0*/  FADD.FTZ R2, R2, R6 ;  /* 0x0000000602027221 */ /* 0x010fc80000010000 */
[----:B------:R-:W3:Y:S04]  /*1e200*/  SHFL.BFLY PT, R22, R5, 0x1, 0x1f ;  /* 0x0c201f0005167f89 */ /* 0x000ee800000e0000 */
[----:B-1----:R1:W4:Y:S01]  /*1e210*/  SHFL.BFLY PT, R3, R2, 0x1, 0x1f ;  /* 0x0c201f0002037f89 */ /* 0x00232200000e0000 */
[----:B---3--:R-:W-:-:S07]  /*1e220*/  FADD.FTZ R22, R5, R22 ;  /* 0x0000001605167221 */ /* 0x008fce0000010000 */
.L_x_2299:
[----:B------:R-:W3:Y:S04]  /*1e230*/  LDL.LU R8, [R1+0x58] ;  /* 0x0000580001087983 */ /* 0x000ee80000300800 */
[----:B------:R-:W5:Y:S04]  /*1e240*/  LDL.LU R6, [R1+0x50] ;  /* 0x0000500001067983 */ /* 0x000f680000300800 */
[----:B------:R-:W2:Y:S01]  /*1e250*/  LDL.LU R9, [R1+0x60] ;  /* 0x0000600001097983 */ /* 0x000ea20000300800 */
[----:B------:R-:W1:Y:S01]  /*1e260*/  MUFU.RCP R0, R22 ;  /* 0x0000001600007308 */ /* 0x000e620000001000 */
[----:B------:R-:W-:Y:S01]  /*1e270*/  FSETP.NE.FTZ.AND P1, PT, R22, RZ, PT ;  /* 0x000000ff1600720b */ /* 0x000fe20003f35000 */
[----:B----4-:R-:W-:Y:S01]  /*1e280*/  FADD.FTZ R23, R2, R3 ;  /* 0x0000000302177221 */ /* 0x010fe20000010000 */
[----:B------:R-:W4:Y:S01]  /*1e290*/  S2R R5, SR_CgaCtaId ;  /* 0x0000000000057919 */ /* 0x000f220000008800 */
[C---:B------:R-:W-:Y:S01]  /*1e2a0*/  SHF.L.U32 R4, R225.reuse, 0x4, RZ ;  /* 0x00000004e1047819 */ /* 0x040fe200000006ff */
[----:B------:R-:W-:Y:S01]  /*1e2b0*/  IMAD.SHL.U32 R3, R225, 0x20, RZ ;  /* 0x00000020e1037824 */ /* 0x000fe200078e00ff */
[----:B------:R-:W-:Y:S01]  /*1e2c0*/  MOV R25, 0x400 ;  /* 0x0000040000197802 */ /* 0x000fe20000000f00 */
[----:B------:R-:W-:Y:S01]  /*1e2d0*/  IMAD.MOV.U32 R21, RZ, RZ, 0x10 ;  /* 0x00000010ff157424 */ /* 0x000fe200078e00ff */
[----:B------:R-:W-:Y:S01]  /*1e2e0*/  LOP3.LUT R4, R4, 0x1c0, RZ, 0xc0, !PT ;  /* 0x000001c004047812 */ /* 0x000fe200078ec0ff */
[----:B------:R-:W2:Y:S01]  /*1e2f0*/  LDL R26, [R1+0x160] ;  /* 0x00016000011a7983 */ /* 0x000ea20000100800 */
[----:B------:R-:W-:-:S02]  /*1e300*/  FSETP.NE.FTZ.AND P0, PT, R23, RZ, PT ;  /* 0x000000ff1700720b */ /* 0x000fc40003f15000 */
[----:B-1----:R-:W-:Y:S02]  /*1e310*/  FSEL R2, R0, 1, P1 ;  /* 0x3f80000000027808 */ /* 0x002fe40000800000 */
[----:B------:R-:W1:Y:S03]  /*1e320*/  MUFU.RCP R0, R23 ;  /* 0x0000001700007308 */ /* 0x000e660000001000 */
        /* <DEDUP_REMOVED lines=12> */
[----:B----4-:R-:W-:Y:S01]  /*1e3f0*/  LEA R25, R5, R25, 0x18 ;  /* 0x0000001905197211 */ /* 0x010fe200078ec0ff */
[C---:B------:R-:W-:Y:S01]  /*1e400*/  FMUL.FTZ R5, R2.reuse, R161 ;  /* 0x000000a102057220 */ /* 0x040fe20000410000 */
[C---:B------:R-:W-:Y:S01]  /*1e410*/  FMUL.FTZ R136, R2.reuse, R136 ;  /* 0x0000008802887220 */ /* 0x040fe20000410000 */
[----:B------:R-:W-:Y:S01]  /*1e420*/  FMUL.FTZ R16, R2, R137 ;  /* 0x0000008902107220 */ /* 0x000fe20000410000 */
[----:B-1----:R-:W-:-:S02]  /*1e430*/  FSEL R0, R0, 1, P0 ;  /* 0x3f80000000007808 */ /* 0x002fc40000000000 */
[----:B------:R-:W-:-:S03]  /*1e440*/  R2P PR, R225, 0x18 ;  /* 0x00000018e1007804 */ /* 0x000fc60000000000 */
        /* <DEDUP_REMOVED lines=14> */
[----:B------:R-:W-:-:S02]  /*1e530*/  SEL R7, R7, 0xffffffe0, !P3 ;  /* 0xffffffe007077807 */ /* 0x000fc40005800000 */
[----:B------:R-:W-:Y:S02]  /*1e540*/  SEL R21, R21, 0xfffffff0, !P2 ;  /* 0xfffffff015157807 */ /* 0x000fe40005000000 */
[----:B------:R-:W-:Y:S02]  /*1e550*/  F2FP.F16.F32.PACK_AB R5, R5, R160 ;  /* 0x000000a00505723e */ /* 0x000fe400000000ff */
[----:B------:R-:W-:Y:S02]  /*1e560*/  F2FP.F16.F32.PACK_AB R11, R11, R162 ;  /* 0x000000a20b0b723e */ /* 0x000fe400000000ff */
[----:B------:R-:W-:Y:S02]  /*1e570*/  F2FP.F16.F32.PACK_AB R10, R10, R156 ;  /* 0x0000009c0a0a723e */ /* 0x000fe400000000ff */
[----:B------:R-:W-:Y:S02]  /*1e580*/  F2FP.F16.F32.PACK_AB R14, R14, R154 ;  /* 0x0000009a0e0e723e */ /* 0x000fe400000000ff */
[----:B------:R-:W-:-:S02]  /*1e590*/  F2FP.F16.F32.PACK_AB R13, R13, R148 ;  /* 0x000000940d0d723e */ /* 0x000fc400000000ff */
[----:B------:R-:W-:Y:S02]  /*1e5a0*/  F2FP.F16.F32.PACK_AB R12, R12, R150 ;  /* 0x000000960c0c723e */ /* 0x000fe400000000ff */
[----:B------:R-:W-:Y:S02]  /*1e5b0*/  F2FP.F16.F32.PACK_AB R20, R20, R144 ;  /* 0x000000901414723e */ /* 0x000fe400000000ff */
[----:B------:R-:W-:Y:S02]  /*1e5c0*/  F2FP.F16.F32.PACK_AB R19, R19, R146 ;  /* 0x000000921313723e */ /* 0x000fe400000000ff */
[----:B------:R-:W-:Y:S02]  /*1e5d0*/  F2FP.F16.F32.PACK_AB R18, R18, R140 ;  /* 0x0000008c1212723e */ /* 0x000fe400000000ff */
[----:B------:R-:W-:Y:S02]  /*1e5e0*/  F2FP.F16.F32.PACK_AB R17, R17, R142 ;  /* 0x0000008e1111723e */ /* 0x000fe400000000ff */
[----:B------:R-:W-:-:S02]  /*1e5f0*/  F2FP.F16.F32.PACK_AB R16, R16, R136 ;  /* 0x000000881010723e */ /* 0x000fc400000000ff */
[----:B------:R-:W-:Y:S02]  /*1e600*/  F2FP.F16.F32.PACK_AB R15, R15, R138 ;  /* 0x0000008a0f0f723e */ /* 0x000fe400000000ff */
[----:B---3--:R-:W-:Y:S01]  /*1e610*/  LOP3.LUT R3, R8, 0x7c00, R3, 0xf8, !PT ;  /* 0x00007c0008037812 */ /* 0x008fe200078ef803 */
[----:B------:R-:W-:Y:S01]  /*1e620*/  FMUL.FTZ R8, R2, R153 ;  /* 0x0000009902087220 */ /* 0x000fe20000410000 */
[----:B-----5:R-:W-:Y:S02]  /*1e630*/  MOV R27, R6 ;  /* 0x00000006001b7202 */ /* 0x020fe40000000f00 */
[----:B--2---:R-:W-:Y:S01]  /*1e640*/  LOP3.LUT R2, R4, 0x38, R9, 0xf8, !PT ;  /* 0x0000003804027812 */ /* 0x004fe200078ef809 */
[----:B------:R-:W-:-:S03]  /*1e650*/  FMUL.FTZ R4, R0, R167 ;  /* 0x000000a700047220 */ /* 0x000fc60000410000 */
[----:B------:R-:W-:Y:S01]  /*1e660*/  LOP3.LUT R2, R3, R2, RZ, 0xfc, !PT ;  /* 0x0000000203027212 */ /* 0x000fe200078efcff */
[----:B------:R-:W-:Y:S01]  /*1e670*/  FMUL.FTZ R9, R0, R159 ;  /* 0x0000009f00097220 */ /* 0x000fe20000410000 */
[----:B------:R-:W-:Y:S02]  /*1e680*/  F2FP.F16.F32.PACK_AB R0, R165, R164 ;  /* 0x000000a4a500723e */ /* 0x000fe400000000ff */
[----:B------:R-:W-:Y:S02]  /*1e690*/  LEA R2, R2, R25, 0x1 ;  /* 0x0000001902027211 */ /* 0x000fe400078e08ff */
[----:B------:R-:W-:Y:S02]  /*1e6a0*/  F2FP.F16.F32.PACK_AB R4, R4, R166 ;  /* 0x000000a60404723e */ /* 0x000fe400000000ff */
[----:B------:R-:W-:Y:S01]  /*1e6b0*/  IADD3 R3, PT, PT, R7, R2, RZ ;  /* 0x0000000207037210 */ /* 0x000fe20007ffe0ff */
[----:B------:R1:W-:Y:S01]  /*1e6c0*/  STS [R2], R0 ;  /* 0x0000000002007388 */ /* 0x0003e20000000800 */
[----:B------:R-:W-:Y:S01]  /*1e6d0*/  IMAD.IADD R6, R21, 0x1, R2 ;  /* 0x0000000115067824 */ /* 0x000fe200078e0202 */
[----:B------:R-:W-:-:S02]  /*1e6e0*/  F2FP.F16.F32.PACK_AB R9, R9, R158 ;  /* 0x0000009e0909723e */ /* 0x000fc400000000ff */
[----:B------:R2:W-:Y:S01]  /*1e6f0*/  STS [R2+0x400], R4 ;  /* 0x0004000402007388 */ /* 0x0005e20000000800 */
[----:B------:R-:W-:-:S03]  /*1e700*/  F2FP.F16.F32.PACK_AB R8, R8, R152 ;  /* 0x000000980808723e */ /* 0x000fc600000000ff */
[----:B------:R-:W-:Y:S04]  /*1e710*/  STS [R6], R5 ;  /* 0x0000000506007388 */ /* 0x000fe80000000800 */
[----:B------:R-:W-:Y:S04]  /*1e720*/  STS [R6+0x400], R11 ;  /* 0x0004000b06007388 */ /* 0x000fe80000000800 */
[----:B------:R-:W-:Y:S01]  /*1e730*/  STS [R3], R10 ;  /* 0x0000000a03007388 */ /* 0x000fe20000000800 */
[C---:B-1----:R-:W-:Y:S02]  /*1e740*/  VIADD R0, R2.reuse, 0x40 ;  /* 0x0000004002007836 */ /* 0x042fe40000000000 */
[----:B------:R-:W-:Y:S01]  /*1e750*/  @P4 VIADD R0, R2, 0xffffffc0 ;  /* 0xffffffc002004836 */ /* 0x000fe20000000000 */
[----:B--2---:R-:W-:Y:S01]  /*1e760*/  IADD3 R4, PT, PT, R21, R3, RZ ;  /* 0x0000000315047210 */ /* 0x004fe20007ffe0ff */
[----:B------:R1:W-:Y:S03]  /*1e770*/  STS [R3+0x400], R9 ;  /* 0x0004000903007388 */ /* 0x0003e60000000800 */
[----:B------:R-:W-:Y:S01]  /*1e780*/  IADD3 R2, PT, PT, R7, R0, RZ ;  /* 0x0000000007027210 */ /* 0x000fe20007ffe0ff */
[----:B------:R-:W-:Y:S04]  /*1e790*/  STS [R4], R8 ;  /* 0x0000000804007388 */ /* 0x000fe80000000800 */
[----:B------:R-:W-:Y:S04]  /*1e7a0*/  STS [R4+0x400], R14 ;  /* 0x0004000e04007388 */ /* 0x000fe80000000800 */
[----:B------:R-:W-:Y:S04]  /*1e7b0*/  STS [R0], R13 ;  /* 0x0000000d00007388 */ /* 0x000fe80000000800 */
[----:B------:R2:W-:Y:S01]  /*1e7c0*/  STS [R0+0x400], R12 ;  /* 0x0004000c00007388 */ /* 0x0005e20000000800 */
[----:B-1----:R-:W-:-:S05]  /*1e7d0*/  IMAD.IADD R3, R21, 0x1, R0 ;  /* 0x0000000115037824 */ /* 0x002fca00078e0200 */
[----:B------:R-:W-:Y:S04]  /*1e7e0*/  STS [R3], R20 ;  /* 0x0000001403007388 */ /* 0x000fe80000000800 */
[----:B------:R-:W-:Y:S01]  /*1e7f0*/  STS [R3+0x400], R19 ;  /* 0x0004001303007388 */ /* 0x000fe20000000800 */
[----:B--2---:R-:W-:-:S03]  /*1e800*/  IADD3 R0, PT, PT, R21, R2, RZ ;  /* 0x0000000215007210 */ /* 0x004fc60007ffe0ff */
[----:B------:R-:W-:Y:S04]  /*1e810*/  STS [R2], R18 ;  /* 0x0000001202007388 */ /* 0x000fe80000000800 */
[----:B------:R1:W-:Y:S04]  /*1e820*/  STS [R2+0x400], R17 ;  /* 0x0004001102007388 */ /* 0x0003e80000000800 */
[----:B------:R-:W-:Y:S04]  /*1e830*/  STS [R0], R16 ;  /* 0x0000001000007388 */ /* 0x000fe80000000800 */
[----:B------:R2:W-:Y:S04]  /*1e840*/  STS [R0+0x400], R15 ;  /* 0x0004000f00007388 */ /* 0x0005e80000000800 */
[----:B-1----:R-:W3:Y:S04]  /*1e850*/  LD.E.64 R2, desc[UR4][R134.64+0x88] ;  /* 0x0000880486027980 */ /* 0x002ee8000c101b00 */
[----:B--2---:R-:W2:Y:S01]  /*1e860*/  LD.E.U8 R0, desc[UR4][R134.64+0x1c8] ;  /* 0x0001c80486007980 */ /* 0x004ea2000c101100 */
[----:B------:R-:W1:Y:S01]  /*1e870*/  S2R R38, SR_CTAID.Z ;  /* 0x0000000000267919 */ /* 0x000e620000002700 */
[----:B------:R-:W1:Y:S01]  /*1e880*/  S2R R39, SR_CTAID.Y ;  /* 0x0000000000277919 */ /* 0x000e620000002600 */
[----:B--2---:R-:W-:-:S13]  /*1e890*/  ISETP.NE.AND P3, PT, R0, RZ, PT ;  /* 0x000000ff0000720c */ /* 0x004fda0003f65270 */
[----:B------:R-:W1:Y:S04]  /*1e8a0*/  @!P3 LD.E R6, desc[UR4][R134.64+0x60] ;  /* 0x000060048606b980 */ /* 0x000e68000c101900 */
[----:B------:R-:W2:Y:S01]  /*1e8b0*/  @!P3 LD.E R12, desc[UR4][R134.64+0xb4] ;  /* 0x0000b404860cb980 */ /* 0x000ea2000c101900 */
[----:B------:R-:W4:Y:S01]  /*1e8c0*/  @P1 MUFU.LG2 R4, R22 ;  /* 0x0000001600041308 */ /* 0x000f220000000c00 */
[----:B------:R-:W-:-:S07]  /*1e8d0*/  LOP3.LUT R0, R27, 0x1c0, RZ, 0xc0, !PT ;  /* 0x000001c01b007812 */ /* 0x000fce00078ec0ff */
[----:B------:R-:W5:Y:S01]  /*1e8e0*/  @P0 MUFU.LG2 R5, R23 ;  /* 0x0000001700050308 */ /* 0x000f620000000c00 */
[--C-:B------:R-:W-:Y:S02]  /*1e8f0*/  SHF.R.U32.HI R13, RZ, 0x1, R225.reuse ;  /* 0x00000001ff0d7819 */ /* 0x100fe400000116e1 */
[----:B------:R-:W-:Y:S02]  /*1e900*/  ISETP.NE.AND P2, PT, R26, -0x1, PT ;  /* 0xffffffff1a00780c */ /* 0x000fe40003f45270 */
[--C-:B------:R-:W-:Y:S02]  /*1e910*/  LOP3.LUT R0, R0, 0x38, R225.reuse, 0xf8, !PT ;  /* 0x0000003800007812 */ /* 0x100fe400078ef8e1 */
[----:B------:R-:W-:Y:S02]  /*1e920*/  SHF.R.U32.HI R7, RZ, 0x2, R225 ;  /* 0x00000002ff077819 */ /* 0x000fe400000116e1 */
[----:B------:R-:W-:Y:S02]  /*1e930*/  LOP3.LUT R13, R13, 0x30, RZ, 0xc0, !PT ;  /* 0x000000300d0d7812 */ /* 0x000fe400078ec0ff */
[----:B------:R-:W-:-:S02]  /*1e940*/  LOP3.LUT R0, R0, R222, RZ, 0x3c, !PT ;  /* 0x000000de00007212 */ /* 0x000fc400078e3cff */
[----:B------:R-:W-:Y:S01]  /*1e950*/  LOP3.LUT R13, R13, 0x7, R7, 0xf8, !PT ;  /* 0x000000070d0d7812 */ /* 0x000fe200078ef807 */
[----:B----4-:R-:W-:Y:S01]  /*1e960*/  @P1 FMUL.FTZ R7, R4, 0.69314718246459960938 ;  /* 0x3f31721804071820 */ /* 0x010fe20000410000 */
[----:B------:R-:W-:Y:S01]  /*1e970*/  LOP3.LUT R0, R0, 0x1e00, R27, 0xf8, !PT ;  /* 0x00001e0000007812 */ /* 0x000fe200078ef81b */
[----:B------:R-:W-:Y:S01]  /*1e980*/  BSSY.RECONVERGENT B0, `(.L_x_2287) ;  /* 0x0000012000007945 */ /* 0x000fe20003800200 */
[----:B-----5:R-:W-:Y:S01]  /*1e990*/  @P0 FMUL.FTZ R5, R5, 0.69314718246459960938 ;  /* 0x3f31721805050820 */ /* 0x020fe20000410000 */
[----:B------:R-:W-:Y:S01]  /*1e9a0*/  IMAD.MOV.U32 R17, RZ, RZ, 0x7f800000 ;  /* 0x7f800000ff117424 */ /* 0x000fe200078e00ff */
[----:B------:R-:W-:Y:S01]  /*1e9b0*/  MOV R16, 0x7f800000 ;  /* 0x7f80000000107802 */ /* 0x000fe20000000f00 */
[C---:B------:R-:W-:Y:S01]  /*1e9c0*/  @P1 FFMA.FTZ R17, R24.reuse, R37, R7 ;  /* 0x0000002518111223 */ /* 0x040fe20000010007 */
[----:B------:R-:W-:Y:S01]  /*1e9d0*/  @P0 FFMA.FTZ R16, R24, R88, R5 ;  /* 0x0000005818100223 */ /* 0x000fe20000010005 */
[----:B------:R-:W-:Y:S01]  /*1e9e0*/  LEA R0, R0, R25, 0x1 ;  /* 0x0000001900007211 */ /* 0x000fe200078e08ff */
[----:B---3--:R-:W-:-:S02]  /*1e9f0*/  @P2 IMAD R18, R3, R26, RZ ;  /* 0x0000001a03122224 */ /* 0x008fc400078e02ff */
[----:B------:R-:W-:-:S04]  /*1ea00*/  @P2 IMAD.WIDE.U32 R14, R2, R26, RZ ;  /* 0x0000001a020e2225 */ /* 0x000fc800078e00ff */
[----:B-1----:R-:W-:-:S04]  /*1ea10*/  @!P3 IMAD R4, R6, R39, R38 ;  /* 0x000000270604b224 */ /* 0x002fc800078e0226 */
[----:B--2---:R-:W-:Y:S01]  /*1ea20*/  @!P3 IMAD R12, R4, R12, RZ ;  /* 0x0000000c040cb224 */ /* 0x004fe200078e02ff */
[----:B------:R-:W-:Y:S06]  /*1ea30*/  @!P3 BRA `(.L_x_2288) ;  /* 0x000000000018b947 */ /* 0x000fec0003800000 */
[----:B------:R-:W2:Y:S04]  /*1ea40*/  @!P2 LD.E R4, desc[UR4][R134.64+0xb4] ;  /* 0x0000b4048604a980 */ /* 0x000ea8000c101900 */
[----:B------:R-:W3:Y:S01]  /*1ea50*/  LD.E R5, desc[UR4][R134.64+0xd4] ;  /* 0x0000d40486057980 */ /* 0x000ee2000c101900 */
[----:B--2---:R-:W-:Y:S02]  /*1ea60*/  @!P2 IMAD R26, R4, R39, RZ ;  /* 0x00000027041aa224 */ /* 0x004fe400078e02ff */
[----:B---3--:R-:W-:-:S03]  /*1ea70*/  IMAD R4, R5, R38, RZ ;  /* 0x0000002605047224 */ /* 0x008fc600078e02ff */
[----:B------:R1:W-:Y:S02]  /*1ea80*/  @!P2 STL [R1+0x160], R26 ;  /* 0x0001601a0100a387 */ /* 0x0003e40000100800 */
[----:B------:R-:W-:Y:S02]  /*1ea90*/  IADD3 R12, PT, PT, R4, R26, RZ ;  /* 0x0000001a040c7210 */ /* 0x000fe40007ffe0ff */
.L_x_2288:
[----:B------:R-:W-:Y:S05]  /*1eaa0*/  BSYNC.RECONVERGENT B0 ;  /* 0x0000000000007941 */ /* 0x000fea0003800200 */
.L_x_2287:
        /* <DEDUP_REMOVED lines=16> */
[----:B--2---:R-:W-:Y:S01]  /*1ebb0*/  IMAD.IADD R0, R36, 0x1, R12 ;  /* 0x0000000124007824 */ /* 0x004fe200078e020c */
[C---:B-----5:R-:W-:Y:S01]  /*1ebc0*/  ISETP.GE.AND P3, PT, R13.reuse, R37, PT ;  /* 0x000000250d00720c */ /* 0x060fe20003f66270 */
[----:B------:R-:W-:-:S03]  /*1ebd0*/  VIADD R19, R13, 0x8 ;  /* 0x000000080d137836 */ /* 0x000fc60000000000 */
[C---:B------:R-:W-:Y:S02]  /*1ebe0*/  IADD3 R12, P0, PT, R0.reuse, R13, RZ ;  /* 0x0000000d000c7210 */ /* 0x040fe40007f1e0ff */
[----:B------:R-:W-:Y:S02]  /*1ebf0*/  ISETP.GE.AND P1, PT, R19, R37, PT ;  /* 0x000000251300720c */ /* 0x000fe40003f26270 */
[----:B------:R-:W-:Y:S02]  /*1ec00*/  LEA.HI.X.SX32 R0, R0, RZ, 0x1, P0 ;  /* 0x000000ff00007211 */ /* 0x000fe400000f0eff */
[----:B------:R-:W-:-:S04]  /*1ec10*/  LEA R4, P0, R12, R4, 0x2 ;  /* 0x000000040c047211 */ /* 0x000fc800078010ff */
[----:B------:R-:W-:-:S05]  /*1ec20*/  LEA.HI.X R5, R12, R5, R0, 0x2, P0 ;  /* 0x000000050c057211 */ /* 0x000fca00000f1400 */
[----:B------:R2:W-:Y:S04]  /*1ec30*/  @!P3 ST.E desc[UR4][R4.64], R17 ;  /* 0x000000110400b985 */ /* 0x0005e8000c101904 */
[----:B------:R2:W-:Y:S02]  /*1ec40*/  @!P1 ST.E desc[UR4][R4.64+0x20], R16 ;  /* 0x0000201004009985 */ /* 0x0005e4000c101904 */
.L_x_2290:
[----:B------:R-:W-:Y:S05]  /*1ec50*/  BSYNC.RECONVERGENT B0 ;  /* 0x0000000000007941 */ /* 0x000fea0003800200 */
.L_x_2289:
[----:B------:R-:W3:Y:S01]  /*1ec60*/  LD.E R12, desc[UR4][R134.64+0xc0] ;  /* 0x0000c004860c7980 */ /* 0x000ee2000c101900 */
[-C--:B--2--5:R-:W-:Y:S01]  /*1ec70*/  @!P2 IMAD R0, R7, R39.reuse, RZ ;  /* 0x000000270700a224 */ /* 0x0a4fe200078e02ff */
[----:B------:R-:W-:Y:S01]  /*1ec80*/  SHF.R.U32.HI R225, RZ, 0x3, R225 ;  /* 0x00000003ffe17819 */ /* 0x000fe200000116e1 */
[----:B------:R-:W-:Y:S01]  /*1ec90*/  @!P2 IMAD.WIDE.U32 R4, R6, R39, RZ ;  /* 0x000000270604a225 */ /* 0x000fe200078e00ff */
        /* <DEDUP_REMOVED lines=10> */
[----:B---3--:R-:W-:Y:S01]  /*1ed40*/  ISETP.GE.AND P1, PT, R222, R12, PT ;  /* 0x0000000cde00720c */ /* 0x008fe20003f26270 */
        /* <DEDUP_REMOVED lines=19> */
[----:B--2---:R-:W-:Y:S01]  /*1ee80*/  IADD3 R8, P0, PT, R225, 0x10, RZ ;  /* 0x00000010e1087810 */ /* 0x004fe20007f1e0ff */
        /* <DEDUP_REMOVED lines=9> */
[----:B-1----:R3:W-:Y:S02]  /*1ef20*/  ST.E.128 desc[UR4][R8.64], R24 ;  /* 0x0000001808007985 */ /* 0x0027e4000c101d04 */
.L_x_2292:
[----:B------:R-:W-:Y:S05]  /*1ef30*/  BSYNC.RECONVERGENT B0 ;  /* 0x0000000000007941 */ /* 0x000fea0003800200 */
.L_x_2291:
[----:B------:R-:W-:Y:S04]  /*1ef40*/  BSSY.RECONVERGENT B0, `(.L_x_2293) ;  /* 0x000000d000007945 */ /* 0x000fe80003800200 */
[----:B------:R-:W-:Y:S05]  /*1ef50*/  @P3 BRA `(.L_x_2294) ;  /* 0x00000000002c3947 */ /* 0x000fea0003800000 */
[----:B--23--:R-:W-:Y:S01]  /*1ef60*/  IADD3 R8, P0, PT, R225, 0x20, RZ ;  /* 0x00000020e1087810 */ /* 0x00cfe20007f1e0ff */
        /* <DEDUP_REMOVED lines=10> */
.L_x_2294:
[----:B------:R-:W-:Y:S05]  /*1f010*/  BSYNC.RECONVERGENT B0 ;  /* 0x0000000000007941 */ /* 0x000fea0003800200 */
.L_x_2293:
[----:B--23--:R-:W-:Y:S02]  /*1f020*/  MOV R8, 0x50 ;  /* 0x0000005000087802 */ /* 0x00cfe40000000f00 */
[----:B------:R-:W-:-:S03]  /*1f030*/  MOV R5, 0x0 ;  /* 0x0000000000057802 */ /* 0x000fc60000000f00 */
[----:B------:R-:W-:-:S04]  /*1f040*/  IMAD.MOV.U32 R4, RZ, RZ, R8 ;  /* 0x000000ffff047224 */ /* 0x000fc800078e0008 */
[----:B-1--4-:R-:W-:Y:S05]  /*1f050*/  @P1 RET.REL.NODEC R4 `(_ZN5flash24flash_fwd_splitkv_kernelI23Flash_fwd_kernel_traitsILi64ELi64ELi256ELi4ELb0ELb0EN7cutlass6half_tE19Flash_kernel_traitsILi64ELi64ELi256ELi4ES3_EELb0ELb1ELb0ELb0ELb0ELb0ELb0ELb0EEEvNS_16Flash_fwd_paramsE) ;  /* 0xfffffe0c04e81950 */ /* 0x012fea0003c3ffff */
[----:B------:R-:W-:-:S05]  /*1f060*/  IADD3 R4, P0, PT, R225, 0x30, RZ ;  /* 0x00000030e1047810 */ /* 0x000fca0007f1e0ff */
        /* <DEDUP_REMOVED lines=10> */
[----:B------:R-:W-:Y:S05]  /*1f110*/  RET.REL.NODEC R2 `(_ZN5flash24flash_fwd_splitkv_kernelI23Flash_fwd_kernel_traitsILi64ELi64ELi256ELi4ELb0ELb0EN7cutlass6half_tE19Flash_kernel_traitsILi64ELi64ELi256ELi4ES3_EELb0ELb1ELb0ELb0ELb0ELb0ELb0ELb0EEEvNS_16Flash_fwd_paramsE) ;  /* 0xfffffe0c02b87950 */ /* 0x000fea0003c3ffff */
.L_x_2286:
[----:B-1----:R-:W-:Y:S01]  /*1f120*/  IMAD.MOV.U32 R0, RZ, RZ, 0x2 ;  /* 0x00000002ff007424 */ /* 0x002fe200078e00ff */
[----:B-----5:R-:W-:Y:S01]  /*1f130*/  MOV R2, R8 ;  /* 0x0000000800027202 */ /* 0x020fe20000000f00 */
[----:B------:R-:W-:Y:S01]  /*1f140*/  IMAD.MOV.U32 R4, RZ, RZ, -0x1 ;  /* 0xffffffffff047424 */ /* 0x000fe200078e00ff */
[----:B------:R-:W-:-:S07]  /*1f150*/  MOV R3, 0x1f ;  /* 0x0000001f00037802 */ /* 0x000fce0000000f00 */
[----:B--2---:R-:W-:Y:S05]  /*1f160*/  WARPSYNC.COLLECTIVE R4, `(.L_x_2295) ;  /* 0x0000000004087348 */ /* 0x004fea0003c00000 */
[----:B------:R1:W3:Y:S02]  /*1f170*/  SHFL.BFLY P0, R0, R2, R0, R3 ;  /* 0x0c00000002007389 */ /* 0x0002e40000000003 */
[----:B-123--:R-:W-:Y:S05]  /*1f180*/  ENDCOLLECTIVE ;  /* 0x000000000000791b */ /* 0x00efea0003800000 */
.L_x_2295:
[----:B------:R-:W-:Y:S02]  /*1f190*/  MOV R5, R0 ;  /* 0x0000000000057202 */ /* 0x000fe40000000f00 */
[----:B------:R-:W-:-:S03]  /*1f1a0*/  MOV R0, 0x1 ;  /* 0x0000000100007802 */ /* 0x000fc60000000f00 */
[----:B------:R-:W-:-:S04]  /*1f1b0*/  FADD.FTZ R5, R5, R8 ;  /* 0x0000000805057221 */ /* 0x000fc80000010000 */
[----:B------:R-:W-:-:S07]  /*1f1c0*/  IMAD.MOV.U32 R2, RZ, RZ, R5 ;  /* 0x000000ffff027224 */ /* 0x000fce00078e0005 */
[----:B------:R-:W-:Y:S05]  /*1f1d0*/  WARPSYNC.COLLECTIVE R4, `(.L_x_2296) ;  /* 0x0000000004087348 */ /* 0x000fea0003c00000 */
[----:B------:R1:W2:Y:S02]  /*1f1e0*/  SHFL.BFLY P0, R0, R2, R0, R3 ;  /* 0x0c00000002007389 */ /* 0x0002a40000000003 */
[----:B-12---:R-:W-:Y:S05]  /*1f1f0*/  ENDCOLLECTIVE ;  /* 0x000000000000791b */ /* 0x006fea0003800000 */
.L_x_2296:
[----:B------:R-:W-:Y:S01]  /*1f200*/  IMAD.MOV.U32 R22, RZ, RZ, R0 ;  /* 0x000000ffff167224 */ /* 0x000fe200078e0000 */
[----:B------:R-:W-:Y:S02]  /*1f210*/  MOV R0, 0x2 ;  /* 0x0000000200007802 */ /* 0x000fe40000000f00 */
[----:B------:R-:W-:Y:S01]  /*1f220*/  MOV R2, R6 ;  /* 0x0000000600027202 */ /* 0x000fe20000000f00 */
[----:B------:R-:W-:-:S07]  /*1f230*/  FADD.FTZ R22, R5, R22 ;  /* 0x0000001605167221 */ /* 0x000fce0000010000 */
[----:B------:R-:W-:Y:S05]  /*1f240*/  WARPSYNC.COLLECTIVE R4, `(.L_x_2297) ;  /* 0x0000000004087348 */ /* 0x000fea0003c00000 */
[----:B------:R1:W2:Y:S02]  /*1f250*/  SHFL.BFLY P0, R0, R2, R0, R3 ;  /* 0x0c00000002007389 */ /* 0x0002a40000000003 */
[----:B-12---:R-:W-:Y:S05]  /*1f260*/  ENDCOLLECTIVE ;  /* 0x000000000000791b */ /* 0x006fea0003800000 */
.L_x_2297:
[----:B------:R-:W-:Y:S01]  /*1f270*/  IMAD.MOV.U32 R2, RZ, RZ, R0 ;  /* 0x000000ffff027224 */ /* 0x000fe200078e0000 */
[----:B------:R-:W-:-:S03]  /*1f280*/  MOV R0, 0x1 ;  /* 0x0000000100007802 */ /* 0x000fc60000000f00 */
[----:B------:R-:W-:-:S07]  /*1f290*/  FADD.FTZ R2, R2, R6 ;  /* 0x0000000602027221 */ /* 0x000fce0000010000 */
[----:B------:R-:W-:Y:S05]  /*1f2a0*/  WARPSYNC.COLLECTIVE R4, `(.L_x_2298) ;  /* 0x0000000004087348 */ /* 0x000fea0003c00000 */
[----:B------:R1:W2:Y:S02]  /*1f2b0*/  SHFL.BFLY P0, R0, R2, R0, R3 ;  /* 0x0c00000002007389 */ /* 0x0002a40000000003 */
[----:B-12---:R-:W-:Y:S05]  /*1f2c0*/  ENDCOLLECTIVE ;  /* 0x000000000000791b */ /* 0x006fea0003800000 */
.L_x_2298:
[----:B------:R-:W-:Y:S01]  /*1f2d0*/  MOV R3, R0 ;  /* 0x0000000000037202 */ /* 0x000fe20000000f00 */
[----:B------:R-:W-:Y:S06]  /*1f2e0*/  BRA `(.L_x_2299) ;  /* 0xffffffec00d07947 */ /* 0x000fec000383ffff */
.L_x_2300:
        /* <DEDUP_REMOVED lines=9> */
.L_x_14732:


//--------------------- .text._ZN5flash24flash_fwd_splitkv_kernelI23Flash_fwd_kernel_traitsILi64ELi64ELi256ELi4ELb0ELb0EN7cutlass6half_tE19Flash_kernel_traitsILi64ELi64ELi256ELi4ES3_EELb0ELb1ELb0ELb0ELb0ELb1ELb0ELb0EEEvNS_16Flash_fwd_paramsE --------------------------
	.section	.text._ZN5flash24flash_fwd_splitkv_kernelI23Flash_fwd_kernel_traitsILi64ELi64ELi256ELi4ELb0ELb0EN7cutlass6half_tE19Flash_kernel_traitsILi64ELi64ELi256ELi4ES3_EELb0ELb1ELb0ELb0ELb0ELb1ELb0ELb0EEEvNS_16Flash_fwd_paramsE,"ax",@progbits
	.align	128
        .global         _ZN5flash24flash_fwd_splitkv_kernelI23Flash_fwd_kernel_traitsILi64ELi64ELi256ELi4ELb0ELb0EN7cutlass6half_tE19Flash_kernel_traitsILi64ELi64ELi256ELi4ES3_EELb0ELb1ELb0ELb0ELb0ELb1ELb0ELb0EEEvNS_16Flash_fwd_paramsE
        .type           _ZN5flash24flash_fwd_splitkv_kernelI23Flash_fwd_kernel_traitsILi64ELi64ELi256ELi4ELb0ELb0EN7cutlass6half_tE19Flash_kernel_traitsILi64ELi64ELi256ELi4ES3_EELb0ELb1ELb0ELb0ELb0ELb1ELb0ELb0EEEvNS_16Flash_fwd_paramsE,@function
        .size           _ZN5flash24flash_fwd_splitkv_kernelI23Flash_fwd_kernel_traitsILi64ELi64ELi256ELi4ELb0ELb0EN7cutlass6half_tE19Flash_kernel_traitsILi64ELi64ELi256ELi4ES3_EELb0ELb1ELb0ELb0ELb0ELb1ELb0ELb0EEEvNS_16Flash_fwd_paramsE,(.L_x_14733 - _ZN5flash24flash_fwd_splitkv_kernelI23Flash_fwd_kernel_traitsILi64ELi64ELi256ELi4ELb0ELb0EN7cutlass6half_tE19Flash_kernel_traitsILi64ELi64ELi256ELi4ES3_EELb0ELb1ELb0ELb0ELb0ELb1ELb0ELb0EEEvNS_16Flash_fwd_paramsE)
        .other          _ZN5flash24flash_fwd_splitkv_kernelI23Flash_fwd_kernel_traitsILi64ELi64ELi256ELi4ELb0ELb0EN7cutlass6half_tE19Flash_kernel_traitsILi64ELi64ELi256ELi4ES3_EELb0ELb1ELb0ELb0ELb0ELb1ELb0ELb0EEEvNS_16Flash_fwd_paramsE,@"STO_CUDA_ENTRY STV_DEFAULT"
_ZN5flash24flash_fwd_splitkv_kernelI23Flash_fwd_kernel_traitsILi64ELi64ELi256ELi4ELb0ELb0EN7cutlass6half_tE19Flash_kernel_traitsILi64ELi64ELi256ELi4ES3_EELb0ELb1ELb0ELb0ELb0ELb1ELb0ELb0EEEvNS_16Flash_fwd_paramsE:
.text._ZN5flash24flash_fwd_splitkv_kernelI23Flash_fwd_kernel_traitsILi64ELi64ELi256ELi4ELb0ELb0EN7cutlass6half_tE19Flash_kernel_traitsILi64ELi64ELi256ELi4ES3_EELb0ELb1ELb0ELb0ELb0ELb1ELb0ELb0EEEvNS_16Flash_fwd_paramsE:
        /* <DEDUP_REMOVED lines=8> */
[----:B-1-34-:R-:W-:Y:S05]  /*0080*/  CALL.REL.NOINC `($_ZN5flash24flash_fwd_splitkv_kernelI23Flash_fwd_kernel_traitsILi64ELi64ELi256ELi4ELb0ELb0EN7cutlass6half_tE19Flash_kernel_traitsILi64ELi64ELi256ELi4ES3_EELb0ELb1ELb0ELb0ELb0ELb1ELb0ELb0EEEvNS_16Flash_fwd_paramsE$_ZN5flash30compute_attn_1rowblock_splitkvI23Flash_fwd_kernel_traitsILi64ELi64ELi256ELi4ELb0ELb0EN7cutlass6half_tE19Flash_kernel_traitsILi64ELi64ELi256ELi4ES3_EELb0ELb1ELb0ELb0ELb0ELb1ELb0ELb0ENS_16Flash_fwd_paramsEEEvRKT8_iiiii) ;  /* 0x0000000000087944 */ /* 0x01afea0003c00000 */
[----:B------:R-:W-:Y:S05]  /*0090*/  BSYNC.RECONVERGENT B3 ;  /* 0x0000000000037941 */ /* 0x000fea0003800200 */
.L_x_2301:
[----:B------:R-:W-:Y:S05]  /*00a0*/  EXIT ;  /* 0x000000000000794d */ /* 0x000fea0003800000 */
        .type           $_ZN5flash24flash_fwd_splitkv_kernelI23Flash_fwd_kernel_traitsILi64ELi64ELi256ELi4ELb0ELb0EN7cutlass6half_tE19Flash_kernel_traitsILi64ELi64ELi256ELi4ES3_EELb0ELb1ELb0ELb0ELb0ELb1ELb0ELb0EEEvNS_16Flash_fwd_paramsE$_ZN5flash30compute_attn_1rowblock_splitkvI23Flash_fwd_kernel_traitsILi64ELi64ELi256ELi4ELb0ELb0EN7cutlass6half_tE19Flash_kernel_traitsILi64ELi64ELi256ELi4ES3_EELb0ELb1ELb0ELb0ELb0ELb1ELb0ELb0ENS_16Flash_fwd_paramsEEEvRKT8_iiiii,@function
        .size           $_ZN5flash24flash_fwd_splitkv_kernelI23Flash_fwd_kernel_traitsILi64ELi64ELi256ELi4ELb0ELb0EN7cutlass6half_tE19Flash_kernel_traitsILi64ELi64ELi256ELi4ES3_EELb0ELb1ELb0ELb0ELb0ELb1ELb0ELb0EEEvNS_16Flash_fwd_paramsE$_ZN5flash30compute_attn_1rowblock_splitkvI23Flash_fwd_kernel_traitsILi64ELi64ELi256ELi4ELb0ELb0EN7cutlass6half_tE19Flash_kernel_traitsILi64ELi64ELi256ELi4ES3_EELb0ELb1ELb0ELb0ELb0ELb1ELb0ELb0ENS_16Flash_fwd_paramsEEEvRKT8_iiiii,(.L_x_14733 - $_ZN5flash24flash_fwd_splitkv_kernelI23Flash_fwd_kernel_traitsILi64ELi64ELi256ELi4ELb0ELb0EN7cutlass6half_tE19Flash_kernel_traitsILi64ELi64ELi256ELi4ES3_EELb0ELb1ELb0ELb0ELb0ELb1ELb0ELb0EEEvNS_16Flash_fwd_paramsE$_ZN5flash30compute_attn_1rowblock_splitkvI23Flash_fwd_kernel_traitsILi64ELi64ELi256ELi4ELb0ELb0EN7cutlass6half_tE19Flash_kernel_traitsILi64ELi64ELi256ELi4ES3_EELb0ELb1ELb0ELb0ELb0ELb1ELb0ELb0ENS_16Flash_fwd_paramsEEEvRKT8_iiiii)
$_ZN5flash24flash_fwd_splitkv_kernelI23Flash_fwd_kernel_traitsILi64ELi64ELi256ELi4ELb0ELb0EN7cutlass6half_tE19Flash_kernel_traitsILi64ELi64ELi256ELi4ES3_EELb0ELb1ELb0ELb0ELb0ELb1ELb0ELb0EEEvNS_16Flash_fwd_paramsE$_ZN5flash30compute_attn_1rowblock_splitkvI23Flash_fwd_kernel_traitsILi64ELi64ELi256ELi4ELb0ELb0EN7cutlass6half_tE19Flash_kernel_traitsILi64ELi64ELi256ELi4ES3_EELb0ELb1ELb0ELb0ELb0ELb1ELb0ELb0ENS_16Flash_fwd_paramsEEEvRKT8_iiiii:
[----:B------:R-:W1:Y:S02]  /*00b0*/  LDCU.64 UR4, c[0x0][0x358] ;  /* 0x00006b00ff0477ac */ /* 0x000e640008000a00 */
[----:B-1----:R-:W2:Y:S04]  /*00c0*/  LD.E.64 R14, desc[UR4][R2.64+0xe0] ;  /* 0x0000e004020e7980 */ /* 0x002ea8000c101b00 */
[----:B------:R-:W3:Y:S04]  /*00d0*/  LD.E.64 R6, desc[UR4][R2.64+0xe8] ;  /* 0x0000e80402067980 */ /* 0x000ee8000c101b00 */
[----:B------:R-:W4:Y:S04]  /*00e0*/  LD.E.64 R10, desc[UR4][R2.64+0xf0] ;  /* 0x0000f004020a7980 */ /* 0x000f28000c101b00 */
[----:B------:R-:W4:Y:S01]  /*00f0*/  LD.E.64 R8, desc[UR4][R2.64+0xf8] ;  /* 0x0000f80402087980 */ /* 0x000f22000c101b00 */
[----:B------:R-:W-:Y:S01]  /*0100*/  IMAD.MOV.U32 R233, RZ, RZ, -0x1 ;  /* 0xffffffffffe97424 */ /* 0x000fe200078e00ff */
[----:B--2---:R-:W-:-:S02]  /*0110*/  ISETP.NE.U32.AND P4, PT, R14, RZ, PT ;  /* 0x000000ff0e00720c */ /* 0x004fc40003f85070 */
[----:B---3--:R-:W-:Y:S02]  /*0120*/  ISETP.NE.U32.AND P3, PT, R6, RZ, PT ;  /* 0x000000ff0600720c */ /* 0x008fe40003f65070 */
[----:B------:R-:W-:Y:S02]  /*0130*/  ISETP.NE.AND.EX P4, PT, R15, RZ, PT, P4 ;  /* 0x000000ff0f00720c */ /* 0x000fe40003f85340 */
[----:B------:R-:W-:-:S11]  /*0140*/  ISETP.NE.AND.EX P3, PT, R7, RZ, PT, P3 ;  /* 0x000000ff0700720c */ /* 0x000fd60003f65330 */
[----:B------:R-:W5:Y:S04]  /*0150*/  @!P4 LD.E R190, desc[UR4][R2.64+0xb4] ;  /* 0x0000b40402bec980 */ /* 0x000f68000c101900 */
[----:B------:R-:W5:Y:S01]  /*0160*/  @!P3 LD.E R189, desc[UR4][R2.64+0xb8] ;  /* 0x0000b80402bdb980 */ /* 0x000f62000c101900 */
[----:B------:R-:W-:Y:S02]  /*0170*/  ISETP.NE.U32.AND P2, PT, R14, RZ, PT ;  /* 0x000000ff0e00720c */ /* 0x000fe40003f45070 */
[----:B----4-:R-:W-:Y:S02]  /*0180*/  ISETP.NE.U32.AND P1, PT, R10, RZ, PT ;  /* 0x000000ff0a00720c */ /* 0x010fe40003f25070 */
[----:B------:R-:W-:Y:S02]  /*0190*/  ISETP.NE.AND.EX P2, PT, R15, RZ, PT, P2 ;  /* 0x000000ff0f00720c */ /* 0x000fe40003f45320 */
[----:B------:R-:W-:Y:S01]  /*01a0*/  ISETP.NE.AND.EX P1, PT, R11, RZ, PT, P1 ;  /* 0x000000ff0b00720c */ /* 0x000fe20003f25310 */
[----:B------:R-:W-:-:S04]  /*01b0*/  IMAD.WIDE.U32 R14, R230, 0x4, R14 ;  /* 0x00000004e60e7825 */ /* 0x000fc800078e000e */
[----:B------:R-:W-:Y:S01]  /*01c0*/  IMAD.SHL.U32 R4, R230, 0x4, RZ ;  /* 0x00000004e6047824 */ /* 0x000fe200078e00ff */
[----:B------:R-:W-:Y:S01]  /*01d0*/  SHF.R.U32.HI R0, RZ, 0x1e, R230 ;  /* 0x0000001eff007819 */ /* 0x000fe200000116e6 */
[----:B------:R-:W5:Y:S04]  /*01e0*/  @P4 LD.E R5, desc[UR4][R14.64+0x4] ;  /* 0x000004040e054980 */ /* 0x000f68000c101900 */
[----:B------:R1:W5:Y:S01]  /*01f0*/  @P2 LD.E R233, desc[UR4][R14.64] ;  /* 0x000000040ee92980 */ /* 0x000362000c101900 */
[----:B------:R-:W-:Y:S02]  /*0200*/  ISETP.NE.U32.AND P2, PT, R6, RZ, PT ;  /* 0x000000ff0600720c */ /* 0x000fe40003f45070 */
[----:B------:R-:W-:Y:S02]  /*0210*/  @P1 IADD3 R12, P0, PT, R10, R4, RZ ;  /* 0x000000040a0c1210 */ /* 0x000fe40007f1e0ff */
[----:B------:R-:W-:-:S03]  /*0220*/  ISETP.NE.AND.EX P2, PT, R7, RZ, PT, P2 ;  /* 0x000000ff0700720c */ /* 0x000fc60003f45320 */
[----:B------:R-:W-:Y:S02]  /*0230*/  @P1 IMAD.X R13, R11, 0x1, R0, P0 ;  /* 0x000000010b0d1824 */ /* 0x000fe400000e0600 */
[----:B------:R-:W-:Y:S01]  /*0240*/  IMAD.MOV.U32 R11, RZ, RZ, RZ ;  /* 0x000000ffff0b7224 */ /* 0x000fe200078e00ff */
[----:B------:R-:W-:Y:S01]  /*0250*/  ISETP.NE.U32.AND P0, PT, R8, RZ, PT ;  /* 0x000000ff0800720c */ /* 0x000fe20003f05070 */
[----:B------:R-:W-:Y:S04]  /*0260*/  BSSY.RECONVERGENT B0, `(.L_x_2302) ;  /* 0x000000b000007945 */ /* 0x000fe80003800200 */
[----:B------:R2:W5:Y:S01]  /*0270*/  @P1 LD.E R11, desc[UR4][R12.64] ;  /* 0x000000040c0b1980 */ /* 0x000562000c101900 */
[----:B------:R-:W-:Y:S02]  /*0280*/  ISETP.NE.AND.EX P0, PT, R9, RZ, PT, P0 ;  /* 0x000000ff0900720c */ /* 0x000fe40003f05300 */
[----:B-1----:R-:W-:-:S05]  /*0290*/  IADD3 R14, P1, PT, R6, R4, RZ ;  /* 0x00000004060e7210 */ /* 0x002fca0007f3e0ff */
[----:B------:R-:W-:Y:S02]  /*02a0*/  IMAD.X R15, R7, 0x1, R0, P1 ;  /* 0x00000001070f7824 */ /* 0x000fe400008e0600 */
[----:B--2---:R-:W-:Y:S01]  /*02b0*/  IMAD.MOV.U32 R13, RZ, RZ, -0x1 ;  /* 0xffffffffff0d7424 */ /* 0x004fe200078e00ff */
[----:B------:R-:W-:Y:S06]  /*02c0*/  @!P2 BRA `(.L_x_2303) ;  /* 0x000000000010a947 */ /* 0x000fec0003800000 */
[----:B------:R-:W2:Y:S02]  /*02d0*/  LD.E.U8 R6, desc[UR4][R2.64+0x1b2] ;  /* 0x0001b20402067980 */ /* 0x000ea4000c101100 */
[----:B--2---:R-:W-:-:S13]  /*02e0*/  ISETP.NE.AND P1, PT, R6, RZ, PT ;  /* 0x000000ff0600720c */ /* 0x004fda0003f25270 */
[----:B------:R-:W-:Y:S05]  /*02f0*/  @!P1 BRA `(.L_x_2303) ;  /* 0x0000000000049947 */ /* 0x000fea0003800000 */
[----:B------:R1:W5:Y:S02]  /*0300*/  LD.E R13, desc[UR4][R14.64] ;  /* 0x000000040e0d7980 */ /* 0x000364000c101900 */
.L_x_2303:
[----:B------:R-:W-:Y:S05]  /*0310*/  BSYNC.RECONVERGENT B0 ;  /* 0x0000000000007941 */ /* 0x000fea0003800200 */
.L_x_2302:
[----:B------:R-:W-:Y:S04]  /*0320*/  BSSY.RECONVERGENT B0, `(.L_x_2304) ;  /* 0x0000007000007945 */ /* 0x000fe80003800200 */
[----:B------:R-:W-:Y:S05]  /*0330*/  @!P3 BRA `(.L_x_2305) ;  /* 0x000000000014b947 */ /* 0x000fea0003800000 */
[----:B------:R-:W2:Y:S02]  /*0340*/  LD.E.U8 R6, desc[UR4][R2.64+0x1b2] ;  /* 0x0001b20402067980 */ /* 0x000ea4000c101100 */
[----:B--2---:R-:W-:-:S13]  /*0350*/  ISETP.NE.AND P1, PT, R6, RZ, PT ;  /* 0x000000ff0600720c */ /* 0x004fda0003f25270 */
[----:B-----5:R-:W2:Y:S02]  /*0360*/  @P1 LD.E R189, desc[UR4][R14.64+0x4] ;  /* 0x000004040ebd1980 */ /* 0x020ea4000c101900 */
[----:B--2---:R-:W-:-:S06]  /*0370*/  @P1 IADD3 R189, PT, PT, R189, -R13, RZ ;  /* 0x8000000dbdbd1210 */ /* 0x004fcc0007ffe0ff */
[----:B------:R2:W5:Y:S02]  /*0380*/  @!P1 LD.E R189, desc[UR4][R14.64] ;  /* 0x000000040ebd9980 */ /* 0x000564000c101900 */
.L_x_2305:
[----:B------:R-:W-:Y:S05]  /*0390*/  BSYNC.RECONVERGENT B0 ;  /* 0x0000000000007941 */ /* 0x000fea0003800200 */
.L_x_2304:
[----:B------:R-:W-:Y:S01]  /*03a0*/  BSSY.RECONVERGENT B1, `(.L_x_2306) ;  /* 0x0000011000017945 */ /* 0x000fe20003800200 */
[----:B-----5:R-:W-:-:S03]  /*03b0*/  @P4 IADD3 R190, PT, PT, -R233, R5, RZ ;  /* 0x00000005e9be4210 */ /* 0x020fc60007ffe1ff */
[----:B------:R-:W-:Y:S05]  /*03c0*/  @!P0 BRA `(.L_x_2307) ;  /* 0x0000000000148947 */ /* 0x000fea0003800000 */
[----:B------:R-:W-:-:S05]  /*03d0*/  IADD3 R6, P0, PT, R8, R4, RZ ;  /* 0x0000000408067210 */ /* 0x000fca0007f1e0ff */
[----:B------:R-:W-:-:S05]  /*03e0*/  IMAD.X R7, R9, 0x1, R0, P0 ;  /* 0x0000000109077824 */ /* 0x000fca00000e0600 */
[----:B------:R-:W3:Y:S02]  /*03f0*/  LD.E R189, desc[UR4][R6.64] ;  /* 0x0000000406bd7980 */ /* 0x000ee4000c101900 */
[----:B---3--:R-:W-:Y:S01]  /*0400*/  IADD3 R189, PT, PT, R189, -R11, RZ ;  /* 0x8000000bbdbd7210 */ /* 0x008fe20007ffe0ff */
[----:B------:R-:W-:Y:S05]  /*0410*/  BRA `(.L_x_2308) ;  /* 0x0000000000247947 */ /* 0x000fea0003800000 */
.L_x_2307:
[----:B------:R-:W3:Y:S01]  /*0420*/  LD.E.64 R6, desc[UR4][R2.64+0x108] ;  /* 0x0001080402067980 */ /* 0x000ee2000c101b00 */
[----:B------:R-:W-:Y:S01]  /*0430*/  BSSY.RECONVERGENT B0, `(.L_x_2309) ;  /* 0x0000006000007945 */ /* 0x000fe20003800200 */
[----:B------:R-:W-:Y:S01]  /*0440*/  IMAD.MOV.U32 R5, RZ, RZ, RZ ;  /* 0x000000ffff057224 */ /* 0x000fe200078e00ff */
[----:B---3--:R-:W-:-:S04]  /*0450*/  ISETP.NE.U32.AND P0, PT, R6, RZ, PT ;  /* 0x000000ff0600720c */ /* 0x008fc80003f05070 */
[----:B------:R-:W-:-:S13]  /*0460*/  ISETP.NE.AND.EX P0, PT, R7, RZ, PT, P0 ;  /* 0x000000ff0700720c */ /* 0x000fda0003f05300 */
[----:B------:R-:W-:Y:S05]  /*0470*/  @!P0 BRA `(.L_x_2310) ;  /* 0x0000000000048947 */ /* 0x000fea0003800000 */
[----:B------:R3:W5:Y:S02]  /*0480*/  LD.E R5, desc[UR4][R2.64+0xbc] ;  /* 0x0000bc0402057980 */ /* 0x000764000c101900 */
.L_x_2310:
[----:B------:R-:W-:Y:S05]  /*0490*/  BSYNC.RECONVERGENT B0 ;  /* 0x0000000000007941 */ /* 0x000fea0003800200 */
.L_x_2309:
[----:B-----5:R-:W-:Y:S02]  /*04a0*/  IADD3 R189, PT, PT, R5, R189, -R11 ;  /* 0x000000bd05bd7210 */ /* 0x020fe40007ffe80b */
.L_x_2308:
[----:B------:R-:W-:Y:S05]  /*04b0*/  BSYNC.RECONVERGENT B1 ;  /* 0x0000000000017941 */ /* 0x000fea0003800200 */
.L_x_2306:
[----:B------:R-:W-:Y:S01]  /*04c0*/  IMAD.SHL.U32 R234, R231, 0x40, RZ ;  /* 0x00000040e7ea7824 */ /* 0x000fe200078e00ff */
[----:B------:R-:W-:Y:S01]  /*04d0*/  MOV R6, R228 ;  /* 0x000000e400067202 */ /* 0x000fe20000000f00 */
[----:B------:R-:W-:-:S03]  /*04e0*/  IMAD.MOV.U32 R7, RZ, RZ, 0x0 ;  /* 0x00000000ff077424 */ /* 0x000fc600078e00ff */
[----:B------:R-:W-:-:S13]  /*04f0*/  ISETP.GT.AND P0, PT, R190, R234, PT ;  /* 0x000000eabe00720c */ /* 0x000fda0003f04270 */
[----:B-123--:R-:W-:Y:S05]  /*0500*/  @!P0 RET.REL.NODEC R6 `(_ZN5flash24flash_fwd_splitkv_kernelI23Flash_fwd_kernel_traitsILi64ELi64ELi256ELi4ELb0ELb0EN7cutlass6half_tE19Flash_kernel_traitsILi64ELi64ELi256ELi4ES3_EELb0ELb1ELb0ELb0ELb0ELb1ELb0ELb0EEEvNS_16Flash_fwd_paramsE) ;  /* 0xfffffff806bc8950 */ /* 0x00efea0003c3ffff */
[----:B------:R-:W2:Y:S04]  /*0510*/  LD.E R5, desc[UR4][R2.64+0x188] ;  /* 0x0001880402057980 */ /* 0x000ea8000c101900 */
[----:B------:R-:W3:Y:S04]  /*0520*/  LD.E R10, desc[UR4][R2.64+0x184] ;  /* 0x00018404020a7980 */ /* 0x000ee8000c101900 */
[----:B------:R-:W4:Y:S01]  /*0530*/  LD.E R14, desc[UR4][R2.64+0xb8] ;  /* 0x0000b804020e7980 */ /* 0x000f22000c101900 */
[----:B------:R-:W-:Y:S02]  /*0540*/  VIADD R8, R189, 0xff ;  /* 0x000000ffbd087836 */ /* 0x000fe40000000000 */
[----:B------:R-:W-:Y:S01]  /*0550*/  IMAD R6, R231, 0x40, -R190 ;  /* 0x00000040e7067824 */ /* 0x000fe200078e0abe */
[----:B------:R-:W1:Y:S02]  /*0560*/  S2R R167, SR_TID.X ;  /* 0x0000000000a77919 */ /* 0x000e640000002100 */
[----:B------:R-:W-:-:S04]  /*0570*/  SHF.R.S32.HI R7, RZ, 0x1f, R8 ;  /* 0x0000001fff077819 */ /* 0x000fc80000011408 */
[----:B------:R-:W-:-:S04]  /*0580*/  LEA.HI R7, R7, R8, RZ, 0x8 ;  /* 0x0000000807077211 */ /* 0x000fc800078f40ff */
[----:B------:R-:W-:Y:S02]  /*0590*/  SHF.R.S32.HI R7, RZ, 0x8, R7 ;  /* 0x00000008ff077819 */ /* 0x000fe40000011407 */
        /* <DEDUP_REMOVED lines=14> */
[----:B------:R-:W-:-:S02]  /*0680*/  VIMNMX3 R164, R12, R7, R5, PT ;  /* 0x000000070ca4720f */ /* 0x000fc40003800105 */
[----:B------:R-:W-:-:S04]  /*0690*/  VIMNMX R227, PT, PT, RZ, R9, !PT ;  /* 0x00000009ffe37248 */ /* 0x000fc80007fe0100 */
[----:B------:R-:W-:-:S13]  /*06a0*/  ISETP.GE.AND P0, PT, R227, R164, PT ;  /* 0x000000a4e300720c */ /* 0x000fda0003f06270 */
[----:B-1----:R-:W-:Y:S05]  /*06b0*/  @!P0 BRA `(.L_x_2311) ;  /* 0x0000000400b08947 */ /* 0x002fea0003800000 */
        /* <DEDUP_REMOVED lines=8> */
[----:B------:R1:W4:Y:S01]  /*0740*/  LD.E.64 R16, desc[UR4][R2.64+0xa0] ;  /* 0x0000a00402107980 */ /* 0x000322000c101b00 */
[----:B------:R-:W-:-:S02]  /*0750*/  IMAD.SHL.U32 R14, R167, 0x8, RZ ;  /* 0x00000008a70e7824 */ /* 0x000fc400078e00ff */
[----:B------:R-:W-:-:S03]  /*0760*/  IMAD.MOV.U32 R15, RZ, RZ, RZ ;  /* 0x000000ffff0f7224 */ /* 0x000fc600078e00ff */
[----:B------:R-:W-:Y:S01]  /*0770*/  LOP3.LUT R14, R14, 0x38, RZ, 0xc0, !PT ;  /* 0x000000380e0e7812 */ /* 0x000fe200078ec0ff */
[----:B------:R-:W-:Y:S01]  /*0780*/  IMAD.IADD R190, R190, 0x1, -R234 ;  /* 0x00000001bebe7824 */ /* 0x000fe200078e0aea */
[----:B------:R-:W-:Y:S02]  /*0790*/  SHF.R.U32.HI R167, RZ, 0x3, R167 ;  /* 0x00000003ffa77819 */ /* 0x000fe400000116a7 */
[----:B------:R-:W-:-:S04]  /*07a0*/  ISETP.NE.AND P4, PT, R14, RZ, PT ;  /* 0x000000ff0e00720c */ /* 0x000fc80003f85270 */
[----:B------:R-:W-:Y:S01]  /*07b0*/  ISETP.GE.OR P3, PT, R167, R190, P4 ;  /* 0x000000bea700720c */ /* 0x000fe20002766670 */
[----:B------:R-:W-:Y:S01]  /*07c0*/  BSSY.RECONVERGENT B0, `(.L_x_2312) ;  /* 0x0000036000007945 */ /* 0x000fe20003800200 */
[----:B--2---:R-:W-:-:S04]  /*07d0*/  @P0 IMAD.WIDE.U32 R20, R12, R233, RZ ;  /* 0x000000e90c140225 */ /* 0x004fc800078e00ff */
[----:B-1----:R-:W-:Y:S02]  /*07e0*/  @P0 IMAD R2, R13, R233, RZ ;  /* 0x000000e90d020224 */ /* 0x002fe400078e02ff */
        /* <DEDUP_REMOVED lines=8> */
[----:B---3--:R-:W-:-:S04]  /*0870*/  ISETP.GE.AND P6, PT, R14, R4, PT ;  /* 0x000000040e00720c */ /* 0x008fc80003fc6270 */
        /* <DEDUP_REMOVED lines=9> */
[C---:B------:R-:W-:Y:S01]  /*0910*/  @!P0 LEA R20, P1, R18.reuse, R6, 0x1 ;  /* 0x0000000612148211 */ /* 0x040fe200078208ff */
[----:B------:R-:W-:Y:S02]  /*0920*/  IMAD R5, R5, R230, R229 ;  /* 0x000000e605057224 */ /* 0x000fe400078e02e5 */
[C---:B------:R-:W-:Y:S01]  /*0930*/  VIADD R4, R167.reuse, 0x10 ;  /* 0x00000010a7047836 */ /* 0x040fe20000000000 */
[----:B------:R-:W-:Y:S01]  /*0940*/  @!P0 LEA.HI.X R21, R18, R7, R2, 0x1, P1 ;  /* 0x0000000712158211 */ /* 0x000fe200008f0c02 */
[----:B------:R-:W-:Y:S01]  /*0950*/  IMAD R0, R0, R5, R234 ;  /* 0x0000000500007224 */ /* 0x000fe200078e02ea */
[----:B------:R-:W-:Y:S02]  /*0960*/  IADD3 R3, PT, PT, R167, 0x20, RZ ;  /* 0x00000020a7037810 */ /* 0x000fe40007ffe0ff */
[CC--:B------:R-:W-:Y:S01]  /*0970*/  ISETP.GE.OR P5, PT, R4.reuse, R190.reuse, P6 ;  /* 0x000000be0400720c */ /* 0x0c0fe200037a6670 */
[----:B------:R1:W-:Y:S01]  /*0980*/  @!P0 ST.E.128 desc[UR4][R20.64], RZ ;  /* 0x000000ff14008985 */ /* 0x0003e2000c101d04 */
[----:B------:R-:W-:-:S02]  /*0990*/  ISETP.GE.OR P2, PT, R4, R190, P4 ;  /* 0x000000be0400720c */ /* 0x000fc40002746670 */
[----:B------:R-:W-:Y:S02]  /*09a0*/  ISETP.GE.OR P1, PT, R3, R190, P4 ;  /* 0x000000be0300720c */ /* 0x000fe40002726670 */
[----:B------:R-:W-:Y:S01]  /*09b0*/  IADD3 R2, P0, PT, R0, R167, RZ ;  /* 0x000000a700027210 */ /* 0x000fe20007f1e0ff */
[----:B------:R-:W-:-:S03]  /*09c0*/  VIADD R5, R167, 0x30 ;  /* 0x00000030a7057836 */ /* 0x000fc60000000000 */
[----:B------:R-:W-:Y:S02]  /*09d0*/  LEA.HI.X.SX32 R0, R0, RZ, 0x1, P0 ;  /* 0x000000ff00007211 */ /* 0x000fe400000f0eff */
[C---:B------:R-:W-:Y:S02]  /*09e0*/  LEA R14, P0, R2.reuse, R16, 0x2 ;  /* 0x00000010020e7211 */ /* 0x040fe400078010ff */
[-C--:B------:R-:W-:Y:S02]  /*09f0*/  ISETP.GE.OR P4, PT, R5, R190.reuse, P4 ;  /* 0x000000be0500720c */ /* 0x080fe40002786670 */
[----:B------:R-:W-:Y:S01]  /*0a00*/  LEA.HI.X R15, R2, R17, R0, 0x2, P0 ;  /* 0x00000011020f7211 */ /* 0x000fe200000f1400 */
[----:B------:R-:W-:Y:S01]  /*0a10*/  @!P1 IMAD.MOV.U32 R0, RZ, RZ, 0x7f800000 ;  /* 0x7f800000ff009424 */ /* 0x000fe200078e00ff */
[-C--:B------:R-:W-:Y:S01]  /*0a20*/  ISETP.GE.OR P0, PT, R3, R190.reuse, P6 ;  /* 0x000000be0300720c */ /* 0x080fe20003706670 */
[----:B------:R-:W-:Y:S01]  /*0a30*/  @!P3 IMAD.MOV.U32 R3, RZ, RZ, 0x7f800000 ;  /* 0x7f800000ff03b424 */ /* 0x000fe200078e00ff */
[----:B------:R-:W-:-:S02]  /*0a40*/  ISETP.GE.OR P6, PT, R5, R190, P6 ;  /* 0x000000be0500720c */ /* 0x000fc400037c6670 */
[----:B------:R-:W-:Y:S01]  /*0a50*/  @!P2 MOV R2, 0x7f800000 ;  /* 0x7f8000000002a802 */ /* 0x000fe20000000f00 */
[----:B------:R-:W-:Y:S10]  /*0a60*/  @P5 BRA `(.L_x_2313) ;  /* 0x00000000002c5947 */ /* 0x000ff40003800000 */
[----:B------:R-:W-:Y:S01]  /*0a70*/  IADD3 R5, P5, PT, R167, 0x10, RZ ;  /* 0x00000010a7057810 */ /* 0x000fe20007fbe0ff */
[----:B------:R-:W-:Y:S01]  /*0a80*/  IMAD.MOV.U32 R16, RZ, RZ, R8 ;  /* 0x000000ffff107224 */ /* 0x000fe200078e0008 */
[----:B------:R-:W-:-:S03]  /*0a90*/  MOV R17, R11 ;  /* 0x0000000b00117202 */ /* 0x000fc60000000f00 */
[----:B------:R-:W-:Y:S02]  /*0aa0*/  IMAD.X R4, RZ, RZ, RZ, P5 ;  /* 0x000000ffff047224 */ /* 0x000fe400028e06ff */
[----:B------:R-:W-:-:S04]  /*0ab0*/  IMAD.WIDE.U32 R16, R12, R5, R16 ;  /* 0x000000050c107225 */ /* 0x000fc800078e0010 */
[----:B------:R-:W-:Y:S01]  /*0ac0*/  IMAD R4, R4, R12, RZ ;  /* 0x0000000c04047224 */ /* 0x000fe200078e02ff */
[----:B------:R-:W-:-:S03]  /*0ad0*/  LEA R18, P5, R16, R6, 0x1 ;  /* 0x0000000610127211 */ /* 0x000fc600078a08ff */
[----:B------:R-:W-:-:S05]  /*0ae0*/  IMAD R4, R13, R5, R4 ;  /* 0x000000050d047224 */ /* 0x000fca00078e0204 */
[----:B------:R-:W-:-:S04]  /*0af0*/  IADD3 R4, PT, PT, R17, R4, RZ ;  /* 0x0000000411047210 */ /* 0x000fc80007ffe0ff */
[----:B------:R-:W-:-:S05]  /*0b00*/  LEA.HI.X R19, R16, R7, R4, 0x1, P5 ;  /* 0x0000000710137211 */ /* 0x000fca00028f0c04 */
[----:B------:R2:W-:Y:S02]  /*0b10*/  ST.E.128 desc[UR4][R18.64], RZ ;  /* 0x000000ff12007985 */ /* 0x0005e4000c101d04 */
.L_x_2313:
[----:B------:R-:W-:Y:S05]  /*0b20*/  BSYNC.RECONVERGENT B0 ;  /* 0x0000000000007941 */ /* 0x000fea0003800200 */
.L_x_2312:
[----:B------:R-:W-:Y:S04]  /*0b30*/  BSSY.RECONVERGENT B0, `(.L_x_2314) ;  /* 0x000000d000007945 */ /* 0x000fe80003800200 */
[----:B------:R-:W-:Y:S05]  /*0b40*/  @P0 BRA `(.L_x_2315) ;  /* 0x00000000002c0947 */ /* 0x000fea0003800000 */
[----:B------:R-:W-:Y:S01]  /*0b50*/  IADD3 R5, P0, PT, R167, 0x20, RZ ;  /* 0x00000020a7057810 */ /* 0x000fe20007f1e0ff */
[----:B------:R-:W-:Y:S01]  /*0b60*/  IMAD.MOV.U32 R16, RZ, RZ, R8 ;  /* 0x000000ffff107224 */ /* 0x000fe200078e0008 */
[----:B------:R-:W-:-:S03]  /*0b70*/  MOV R17, R11 ;  /* 0x0000000b00117202 */ /* 0x000fc60000000f00 */
[----:B------:R-:W-:Y:S02]  /*0b80*/  IMAD.X R4, RZ, RZ, RZ, P0 ;  /* 0x000000ffff047224 */ /* 0x000fe400000e06ff */
[----:B------:R-:W-:-:S04]  /*0b90*/  IMAD.WIDE.U32 R16, R12, R5, R16 ;  /* 0x000000050c107225 */ /* 0x000fc800078e0010 */
[----:B------:R-:W-:Y:S01]  /*0ba0*/  IMAD R4, R4, R12, RZ ;  /* 0x0000000c04047224 */ /* 0x000fe200078e02ff */
[----:B--2---:R-:W-:-:S03]  /*0bb0*/  LEA R18, P0, R16, R6, 0x1 ;  /* 0x0000000610127211 */ /* 0x004fc600078008ff */
[----:B------:R-:W-:-:S05]  /*0bc0*/  IMAD R4, R13, R5, R4 ;  /* 0x000000050d047224 */ /* 0x000fca00078e0204 */
[----:B------:R-:W-:-:S04]  /*0bd0*/  IADD3 R4, PT, PT, R17, R4, RZ ;  /* 0x0000000411047210 */ /* 0x000fc80007ffe0ff */
[----:B------:R-:W-:-:S05]  /*0be0*/  LEA.HI.X R19, R16, R7, R4, 0x1, P0 ;  /* 0x0000000710137211 */ /* 0x000fca00000f0c04 */
[----:B------:R3:W-:Y:S02]  /*0bf0*/  ST.E.128 desc[UR4][R18.64], RZ ;  /* 0x000000ff12007985 */ /* 0x0007e4000c101d04 */
.L_x_2315:
[----:B------:R-:W-:Y:S05]  /*0c00*/  BSYNC.RECONVERGENT B0 ;  /* 0x0000000000007941 */ /* 0x000fea0003800200 */
.L_x_2314:
        /* <DEDUP_REMOVED lines=12> */
.L_x_2317:
[----:B------:R-:W-:Y:S05]  /*0cd0*/  BSYNC.RECONVERGENT B0 ;  /* 0x0000000000007941 */ /* 0x000fea0003800200 */
.L_x_2316:
[----:B------:R5:W-:Y:S04]  /*0ce0*/  @!P3 ST.E desc[UR4][R14.64], R3 ;  /* 0x000000030e00b985 */ /* 0x000be8000c101904 */
[----:B------:R1:W-:Y:S04]  /*0cf0*/  @!P2 ST.E desc[UR4][R14.64+0x40], R2 ;  /* 0x000040020e00a985 */ /* 0x0003e8000c101904 */
[----:B------:R2:W-:Y:S01]  /*0d00*/  @!P1 ST.E desc[UR4][R14.64+0x80], R0 ;  /* 0x000080000e009985 */ /* 0x0005e2000c101904 */
[----:B-----5:R-:W-:Y:S02]  /*0d10*/  MOV R3, 0x0 ;  /* 0x0000000000037802 */ /* 0x020fe40000000f00 */
[----:B-1----:R-:W-:-:S04]  /*0d20*/  MOV R2, R228 ;  /* 0x000000e400027202 */ /* 0x002fc80000000f00 */
[----:B--234-:R-:W-:Y:S05]  /*0d30*/  @P4 RET.REL.NODEC R2 `(_ZN5flash24flash_fwd_splitkv_kernelI23Flash_fwd_kernel_traitsILi64ELi64ELi256ELi4ELb0ELb0EN7cutlass6half_tE19Flash_kernel_traitsILi64ELi64ELi256ELi4ES3_EELb0ELb1ELb0ELb0ELb0ELb1ELb0ELb0EEEvNS_16Flash_fwd_paramsE) ;  /* 0xfffffff002b04950 */ /* 0x01cfea0003c3ffff */
[----:B------:R-:W-:Y:S02]  /*0d40*/  MOV R0, 0x7f800000 ;  /* 0x7f80000000007802 */ /* 0x000fe40000000f00 */
[----:B------:R-:W-:-:S03]  /*0d50*/  MOV R229, 0x0 ;  /* 0x0000000000e57802 */ /* 0x000fc60000000f00 */
[----:B------:R1:W-:Y:S02]  /*0d60*/  ST.E desc[UR4][R14.64+0xc0], R0 ;  /* 0x0000c0000e007985 */ /* 0x0003e4000c101904 */
[----:B-1----:R-:W-:Y:S05]  /*0d70*/  RET.REL.NODEC R228 `(_ZN5flash24flash_fwd_splitkv_kernelI23Flash_fwd_kernel_traitsILi64ELi64ELi256ELi4ELb0ELb0EN7cutlass6half_tE19Flash_kernel_traitsILi64ELi64ELi256ELi4ES3_EELb0ELb1ELb0ELb0ELb0ELb1ELb0ELb0EEEvNS_16Flash_fwd_paramsE) ;  /* 0xfffffff0e4a07950 */ /* 0x002fea0003c3ffff */
.L_x_2311:
        /* <DEDUP_REMOVED lines=19> */
[----:B------:R-:W4:Y:S04]  /*0eb0*/  LD.E.64 R16, desc[UR4][R2.64+0x28] ;  /* 0x0000280402107980 */ /* 0x000f28000c101b00 */
[----:B------:R-:W5:Y:S04]  /*0ec0*/  LD.E.64 R26, desc[UR4][R2.64+0x58] ;  /* 0x00005804021a7980 */ /* 0x000f68000c101b00 */
[----:B------:R-:W5:Y:S01]  /*0ed0*/  LD.E.64 R224, desc[UR4][R2.64+0x40] ;  /* 0x0000400402e07980 */ /* 0x000f62000c101b00 */
[----:B--2---:R-:W-:-:S04]  /*0ee0*/  IABS R6, R10 ;  /* 0x0000000a00067213 */ /* 0x004fc80000000000 */
[----:B------:R-:W1:Y:S08]  /*0ef0*/  I2F.RP R14, R6 ;  /* 0x00000006000e7306 */ /* 0x000e700000209400 */
[----:B-1----:R-:W1:Y:S02]  /*0f00*/  MUFU.RCP R14, R14 ;  /* 0x0000000e000e7308 */ /* 0x002e640000001000 */
[----:B-1----:R-:W-:-:S06]  /*0f10*/  VIADD R14, R14, 0xffffffe ;  /* 0x0ffffffe0e0e7836 */ /* 0x002fcc0000000000 */
[----:B------:R-:W1:Y:S01]  /*0f20*/  F2I.FTZ.U32.TRUNC.NTZ R15, R14 ;  /* 0x0000000e000f7305 */ /* 0x000e62000021f000 */
[----:B------:R-:W-:Y:S01]  /*0f30*/  IABS R4, R10 ;  /* 0x0000000a00047213 */ /* 0x000fe20000000000 */
[----:B-1----:R-:W-:Y:S01]  /*0f40*/  IMAD.MOV R7, RZ, RZ, -R15 ;  /* 0x000000ffff077224 */ /* 0x002fe200078e0a0f */
[----:B------:R-:W-:-:S03]  /*0f50*/  MOV R14, RZ ;  /* 0x000000ff000e7202 */ /* 0x000fc60000000f00 */
[----:B------:R-:W-:-:S04]  /*0f60*/  IMAD R7, R7, R6, RZ ;  /* 0x0000000607077224 */ /* 0x000fc800078e02ff */
[----:B------:R-:W-:Y:S02]  /*0f70*/  IMAD.HI.U32 R7, R15, R7, R14 ;  /* 0x000000070f077227 */ /* 0x000fe400078e000e */
        /* <DEDUP_REMOVED lines=10> */
[----:B---3--:R-:W-:Y:S01]  /*1020*/  IMAD.WIDE.U32 R250, R8, R230, RZ ;  /* 0x000000e608fa7225 */ /* 0x008fe200078e00ff */
[----:B------:R-:W-:-:S03]  /*1030*/  ISETP.GE.AND P2, PT, R4, RZ, PT ;  /* 0x000000ff0400720c */ /* 0x000fc60003f46270 */
[----:B------:R-:W-:-:S04]  /*1040*/  IMAD R4, R9, R230, RZ ;  /* 0x000000e609047224 */ /* 0x000fc800078e02ff */
        /* <DEDUP_REMOVED lines=9> */
[----:B------:R-:W-:-:S06]  /*10e0*/  IMAD.WIDE R4, R9, 0x4, R4 ;  /* 0x0000000409047825 */ /* 0x000fcc00078e0204 */
[----:B------:R1:W3:Y:S01]  /*10f0*/  LD.E R4, desc[UR4][R4.64] ;  /* 0x0000000404047980 */ /* 0x0002e2000c101900 */
[----:B----4-:R-:W-:-:S04]  /*1100*/  IABS R8, R0 ;  /* 0x0000000000087213 */ /* 0x010fc80000000000 */
[----:B-1----:R-:W1:Y:S08]  /*1110*/  I2F.RP R5, R8 ;  /* 0x0000000800057306 */ /* 0x002e700000209400 */
[----:B-1----:R-:W1:Y:S02]  /*1120*/  MUFU.RCP R5, R5 ;  /* 0x0000000500057308 */ /* 0x002e640000001000 */
[----:B-1----:R-:W-:-:S06]  /*1130*/  IADD3 R5, PT, PT, R5, 0xffffffe, RZ ;  /* 0x0ffffffe05057810 */ /* 0x002fcc0007ffe0ff */
[----:B------:R-:W1:Y:S01]  /*1140*/  F2I.FTZ.U32.TRUNC.NTZ R21, R5 ;  /* 0x0000000500157305 */ /* 0x000e62000021f000 */
[----:B------:R-:W-:Y:S02]  /*1150*/  MOV R20, RZ ;  /* 0x000000ff00147202 */ /* 0x000fe40000000f00 */
        /* <DEDUP_REMOVED lines=8> */
[----:B------:R-:W-:Y:S01]  /*11e0*/  ISETP.GT.U32.AND P2, PT, R8, R6, PT ;  /* 0x000000060800720c */ /* 0x000fe20003f44070 */
[----:B------:R-:W-:-:S12]  /*11f0*/  IMAD.MOV R9, RZ, RZ, -R9 ;  /* 0x000000ffff097224 */ /* 0x000fd800078e0a09 */
[----:B------:R-:W-:-:S04]  /*1200*/  @!P2 IADD3 R6, PT, PT, R6, -R8, RZ ;  /* 0x800000080606a210 */ /* 0x000fc80007ffe0ff */
[----:B------:R-:W-:Y:S02]  /*1210*/  ISETP.GE.U32.AND P3, PT, R6, R8, PT ;  /* 0x000000080600720c */ /* 0x000fe40003f66070 */
[----:B------:R-:W-:Y:S02]  /*1220*/  LOP3.LUT R8, R229, R0, RZ, 0x3c, !PT ;  /* 0x00000000e5087212 */ /* 0x000fe400078e3cff */
[----:B------:R-:W-:Y:S02]  /*1230*/  @!P2 IADD3 R5, PT, PT, R5, 0x1, RZ ;  /* 0x000000010505a810 */ /* 0x000fe40007ffe0ff */
[----:B------:R-:W-:Y:S01]  /*1240*/  ISETP.GE.AND P1, PT, R8, RZ, PT ;  /* 0x000000ff0800720c */ /* 0x000fe20003f26270 */
[----:B------:R-:W-:Y:S01]  /*1250*/  IMAD R12, R10, R9, R12 ;  /* 0x000000090a0c7224 */ /* 0x000fe200078e020c */
[----:B------:R-:W-:-:S05]  /*1260*/  ISETP.NE.AND P2, PT, R0, RZ, PT ;  /* 0x000000ff0000720c */ /* 0x000fca0003f45270 */
[----:B------:R-:W-:-:S04]  /*1270*/  @P3 VIADD R5, R5, 0x1 ;  /* 0x0000000105053836 */ /* 0x000fc80000000000 */
[----:B------:R-:W-:Y:S02]  /*1280*/  IMAD.MOV.U32 R8, RZ, RZ, R5 ;  /* 0x000000ffff087224 */ /* 0x000fe400078e0005 */
[----:B------:R-:W-:-:S03]  /*1290*/  IMAD R5, R223, R12, RZ ;  /* 0x0000000cdf057224 */ /* 0x000fc600078e02ff */
[----:B------:R-:W-:Y:S02]  /*12a0*/  @!P1 IADD3 R8, PT, PT, -R8, RZ, RZ ;  /* 0x000000ff08089210 */ /* 0x000fe40007ffe1ff */
[----:B------:R-:W-:Y:S02]  /*12b0*/  @!P2 LOP3.LUT R8, RZ, R0, RZ, 0x33, !PT ;  /* 0x00000000ff08a212 */ /* 0x000fe400078e33ff */
[----:B---3--:R-:W-:Y:S01]  /*12c0*/  SHF.R.S32.HI R6, RZ, 0x1f, R4 ;  /* 0x0000001fff067819 */ /* 0x008fe20000011404 */
[-C--:B--2---:R-:W-:Y:S02]  /*12d0*/  IMAD R7, R15, R4.reuse, RZ ;  /* 0x000000040f077224 */ /* 0x084fe400078e02ff */
[----:B------:R-:W-:-:S04]  /*12e0*/  IMAD.WIDE.U32 R10, R14, R4, RZ ;  /* 0x000000040e0a7225 */ /* 0x000fc800078e00ff */
[----:B------:R-:W-:Y:S01]  /*12f0*/  IMAD R7, R14, R6, R7 ;  /* 0x000000060e077224 */ /* 0x000fe200078e0207 */
[----:B------:R-:W-:-:S04]  /*1300*/  SHF.R.S32.HI R15, RZ, 0x1f, R12 ;  /* 0x0000001fff0f7819 */ /* 0x000fc8000001140c */
[----:B------:R-:W-:Y:S01]  /*1310*/  IADD3 R11, PT, PT, R11, R7, RZ ;  /* 0x000000070b0b7210 */ /* 0x000fe20007ffe0ff */
[----:B------:R-:W-:Y:S02]  /*1320*/  IMAD R5, R222, R15, R5 ;  /* 0x0000000fde057224 */ /* 0x000fe400078e0205 */
[----:B------:R-:W-:-:S04]  /*1330*/  IMAD.WIDE.U32 R10, R12, R222, R10 ;  /* 0x000000de0c0a7225 */ /* 0x000fc800078e000a */
[----:B------:R-:W-:Y:S01]  /*1340*/  IMAD.IADD R11, R11, 0x1, R5 ;  /* 0x000000010b0b7824 */ /* 0x000fe200078e0205 */
[----:B------:R-:W-:Y:S01]  /*1350*/  SHF.R.S32.HI R5, RZ, 0x1f, R8 ;  /* 0x0000001fff057819 */ /* 0x000fe20000011408 */
[----:B------:R-:W-:-:S04]  /*1360*/  IMAD R7, R19, R8, RZ ;  /* 0x0000000813077224 */ /* 0x000fc800078e02ff */
[----:B------:R-:W-:Y:S02]  /*1370*/  IMAD R7, R18, R5, R7 ;  /* 0x0000000512077224 */ /* 0x000fe400078e0207 */
[----:B------:R-:W-:Y:S02]  /*1380*/  IMAD R5, R17, R4, RZ ;  /* 0x0000000411057224 */ /* 0x000fe400078e02ff */
[----:B------:R-:W-:-:S04]  /*1390*/  IMAD.WIDE.U32 R10, R8, R18, R10 ;  /* 0x00000012080a7225 */ /* 0x000fc800078e000a */
[----:B------:R-:W-:-:S04]  /*13a0*/  IMAD.WIDE.U32 R8, R16, R4, RZ ;  /* 0x0000000410087225 */ /* 0x000fc800078e00ff */
[----:B------:R-:W-:Y:S01]  /*13b0*/  IMAD R6, R16, R6, R5 ;  /* 0x0000000610067224 */ /* 0x000fe200078e0205 */
[----:B------:R-:W-:Y:S01]  /*13c0*/  IADD3 R4, PT, PT, R11, R7, RZ ;  /* 0x000000070b047210 */ /* 0x000fe20007ffe0ff */
[----:B------:R-:W-:Y:S01]  /*13d0*/  IMAD.MOV.U32 R5, RZ, RZ, R10 ;  /* 0x000000ffff057224 */ /* 0x000fe200078e000a */
[----:B------:R-:W-:Y:S02]  /*13e0*/  MOV R14, R8 ;  /* 0x00000008000e7202 */ /* 0x000fe40000000f00 */
[----:B------:R-:W-:Y:S01]  /*13f0*/  IADD3 R13, PT, PT, R9, R6, RZ ;  /* 0x00000006090d7210 */ /* 0x000fe20007ffe0ff */
[----:B------:R-:W-:Y:S05]  /*1400*/  BRA `(.L_x_2320) ;  /* 0x0000000400387947 */ /* 0x000fea0003800000 */
.L_x_2319:
        /* <DEDUP_REMOVED lines=9> */
[----:B------:R-:W-:Y:S02]  /*14a0*/  @!P3 SHF.R.S32.HI R7, RZ, 0x1f, R11 ;  /* 0x0000001fff07b819 */ /* 0x000fe4000001140b */
[----:B-----5:R-:W-:Y:S02]  /*14b0*/  @!P3 SHF.R.S32.HI R8, RZ, 0x1f, R10 ;  /* 0x0000001fff08b819 */ /* 0x020fe4000001140a */
[----:B------:R-:W-:Y:S02]  /*14c0*/  LEA R12, R164, 0xffffff00, 0x8 ;  /* 0xffffff00a40c7811 */ /* 0x000fe400078e40ff */
[----:B------:R-:W-:Y:S02]  /*14d0*/  CS2R R250, SRZ ;  /* 0x0000000000fa7805 */ /* 0x000fe4000001ff00 */
[----:B-1----:R-:W-:-:S04]  /*14e0*/  IABS R4, R0 ;  /* 0x0000000000047213 */ /* 0x002fc80000000000 */
[----:B------:R-:W1:Y:S08]  /*14f0*/  I2F.RP R5, R4 ;  /* 0x0000000400057306 */ /* 0x000e700000209400 */
        /* <DEDUP_REMOVED lines=10> */
[----:B------:R-:W-:Y:S02]  /*15a0*/  IMAD R6, R9, R6, R5 ;  /* 0x0000000609067224 */ /* 0x000fe400078e0205 */
[----:B--2---:R-:W-:-:S03]  /*15b0*/  @!P3 IMAD R5, R223, R11, RZ ;  /* 0x0000000bdf05b224 */ /* 0x004fc600078e02ff */
[----:B------:R-:W-:Y:S01]  /*15c0*/  ISETP.GT.U32.AND P2, PT, R4, R6, PT ;  /* 0x000000060400720c */ /* 0x000fe20003f44070 */
[----:B------:R-:W-:Y:S02]  /*15d0*/  @!P3 IMAD R5, R7, R222, R5 ;  /* 0x000000de0705b224 */ /* 0x000fe400078e0205 */
[----:B------:R-:W-:-:S04]  /*15e0*/  @!P3 IMAD.WIDE.U32 R20, R222, R11, RZ ;  /* 0x0000000bde14b225 */ /* 0x000fc800078e00ff */
[----:B---3--:R-:W-:Y:S01]  /*15f0*/  @!P3 IMAD R7, R19, R10, RZ ;  /* 0x0000000a1307b224 */ /* 0x008fe200078e02ff */
[----:B------:R-:W-:Y:S01]  /*1600*/  @!P3 IADD3 R21, PT, PT, R21, R5, RZ ;  /* 0x000000051515b210 */ /* 0x000fe20007ffe0ff */
[----:B------:R-:W-:-:S04]  /*1610*/  @P3 IMAD.IADD R5, R11, 0x1, R13 ;  /* 0x000000010b053824 */ /* 0x000fc800078e020d */
[----:B------:R-:W-:Y:S01]  /*1620*/  @!P2 IADD3 R6, PT, PT, R6, -R4, RZ ;  /* 0x800000040606a210 */ /* 0x000fe20007ffe0ff */
[C---:B------:R-:W-:Y:S02]  /*1630*/  @!P3 IMAD R7, R18.reuse, R8, R7 ;  /* 0x000000081207b224 */ /* 0x040fe400078e0207 */
[----:B------:R-:W-:Y:S01]  /*1640*/  @!P3 IMAD.WIDE.U32 R20, R18, R10, R20 ;  /* 0x0000000a1214b225 */ /* 0x000fe200078e0014 */
[----:B------:R-:W-:-:S03]  /*1650*/  ISETP.GE.U32.AND P4, PT, R6, R4, PT ;  /* 0x000000040600720c */ /* 0x000fc60003f86070 */
[-C--:B------:R-:W-:Y:S02]  /*1660*/  @P3 IMAD R4, R223, R5.reuse, RZ ;  /* 0x00000005df043224 */ /* 0x080fe400078e02ff */
[----:B------:R-:W-:Y:S01]  /*1670*/  @P3 IMAD.WIDE.U32 R18, R222, R5, RZ ;  /* 0x00000005de123225 */ /* 0x000fe200078e00ff */
[----:B------:R-:W-:-:S03]  /*1680*/  LOP3.LUT R5, R229, R0, RZ, 0x3c, !PT ;  /* 0x00000000e5057212 */ /* 0x000fc600078e3cff */
[----:B------:R-:W-:Y:S01]  /*1690*/  @!P2 VIADD R9, R9, 0x1 ;  /* 0x000000010909a836 */ /* 0x000fe20000000000 */
[----:B------:R-:W-:Y:S01]  /*16a0*/  ISETP.GE.AND P1, PT, R5, RZ, PT ;  /* 0x000000ff0500720c */ /* 0x000fe20003f26270 */
[----:B------:R-:W-:Y:S01]  /*16b0*/  @!P3 IMAD.MOV.U32 R8, RZ, RZ, R20 ;  /* 0x000000ffff08b224 */ /* 0x000fe200078e0014 */
[----:B------:R-:W-:Y:S02]  /*16c0*/  ISETP.NE.AND P2, PT, R0, RZ, PT ;  /* 0x000000ff0000720c */ /* 0x000fe40003f45270 */
[----:B------:R-:W-:Y:S02]  /*16d0*/  @!P3 IADD3 R7, PT, PT, R21, R7, RZ ;  /* 0x000000071507b210 */ /* 0x000fe40007ffe0ff */
[----:B------:R-:W-:Y:S02]  /*16e0*/  @P3 IADD3 R7, PT, PT, R19, R4, RZ ;  /* 0x0000000413073210 */ /* 0x000fe40007ffe0ff */
[----:B------:R-:W-:Y:S01]  /*16f0*/  @P3 MOV R8, R18 ;  /* 0x0000001200083202 */ /* 0x000fe20000000f00 */
[----:B------:R-:W-:Y:S01]  /*1700*/  @!P3 IMAD R5, R225, R11, RZ ;  /* 0x0000000be105b224 */ /* 0x000fe200078e02ff */
[----:B------:R-:W-:Y:S01]  /*1710*/  @!P3 SHF.R.S32.HI R4, RZ, 0x1f, R11 ;  /* 0x0000001fff04b819 */ /* 0x000fe2000001140b */
[----:B------:R-:W-:Y:S01]  /*1720*/  @P4 VIADD R9, R9, 0x1 ;  /* 0x0000000109094836 */ /* 0x000fe20000000000 */
[----:B------:R-:W-:-:S02]  /*1730*/  MOV R18, R8 ;  /* 0x0000000800127202 */ /* 0x000fc40000000f00 */
[----:B------:R-:W-:Y:S01]  /*1740*/  MOV R19, R7 ;  /* 0x0000000700137202 */ /* 0x000fe20000000f00 */
[----:B------:R-:W-:Y:S02]  /*1750*/  @!P3 IMAD R4, R4, R224, R5 ;  /* 0x000000e00404b224 */ /* 0x000fe400078e0205 */
[----:B------:R-:W-:Y:S01]  /*1760*/  @!P3 IMAD.WIDE.U32 R20, R224, R11, RZ ;  /* 0x0000000be014b225 */ /* 0x000fe200078e00ff */
[----:B------:R-:W-:-:S03]  /*1770*/  @!P1 IADD3 R9, PT, PT, -R9, RZ, RZ ;  /* 0x000000ff09099210 */ /* 0x000fc60007ffe1ff */
[-C--:B------:R-:W-:Y:S02]  /*1780*/  IMAD R6, R223, R12.reuse, RZ ;  /* 0x0000000cdf067224 */ /* 0x080fe400078e02ff */
[----:B------:R-:W-:Y:S01]  /*1790*/  IMAD.WIDE.U32 R18, R222, R12, R18 ;  /* 0x0000000cde127225 */ /* 0x000fe200078e0012 */
[----:B------:R-:W-:Y:S02]  /*17a0*/  @!P2 LOP3.LUT R9, RZ, R0, RZ, 0x33, !PT ;  /* 0x00000000ff09a212 */ /* 0x000fe400078e33ff */
[----:B------:R-:W-:Y:S01]  /*17b0*/  @!P3 IADD3 R21, PT, PT, R21, R4, RZ ;  /* 0x000000041515b210 */ /* 0x000fe20007ffe0ff */
[----:B----4-:R-:W-:Y:S01]  /*17c0*/  @!P3 IMAD R5, R17, R10, RZ ;  /* 0x0000000a1105b224 */ /* 0x010fe200078e02ff */
[----:B------:R-:W-:Y:S02]  /*17d0*/  @!P3 SHF.R.S32.HI R4, RZ, 0x1f, R10 ;  /* 0x0000001fff04b819 */ /* 0x000fe4000001140a */
[----:B------:R-:W-:Y:S01]  /*17e0*/  IADD3 R19, PT, PT, R19, R6, RZ ;  /* 0x0000000613137210 */ /* 0x000fe20007ffe0ff */
[----:B------:R-:W-:Y:S01]  /*17f0*/  @P3 IMAD.IADD R11, R11, 0x1, R13 ;  /* 0x000000010b0b3824 */ /* 0x000fe200078e020d */
[----:B------:R-:W-:Y:S01]  /*1800*/  SHF.R.S32.HI R7, RZ, 0x1f, R9 ;  /* 0x0000001fff077819 */ /* 0x000fe20000011409 */
[----:B------:R-:W-:-:S02]  /*1810*/  IMAD R6, R15, R9, RZ ;  /* 0x000000090f067224 */ /* 0x000fc400078e02ff */
[C---:B------:R-:W-:Y:S02]  /*1820*/  @!P3 IMAD R4, R16.reuse, R4, R5 ;  /* 0x000000041004b224 */ /* 0x040fe400078e0205 */
        /* <DEDUP_REMOVED lines=12> */
.L_x_2320:
[----:B------:R-:W-:Y:S05]  /*18f0*/  BSYNC.RECONVERGENT B0 ;  /* 0x0000000000007941 */ /* 0x000fea0003800200 */
.L_x_2318:
        /* <DEDUP_REMOVED lines=13> */
[----:B------:R-:W-:Y:S01]  /*19d0*/  IMAD.MOV.U32 R28, RZ, RZ, RZ ;  /* 0x000000ffff1c7224 */ /* 0x000fe200078e00ff */
[----:B------:R-:W-:Y:S01]  /*19e0*/  IABS R24, R0 ;  /* 0x0000000000187213 */ /* 0x000fe20000000000 */
[----:B-1----:R-:W-:-:S04]  /*19f0*/  IMAD.MOV R16, RZ, RZ, -R29 ;  /* 0x000000ffff107224 */ /* 0x002fc800078e0a1d */
[----:B------:R-:W-:Y:S01]  /*1a00*/  IMAD R17, R16, R25, RZ ;  /* 0x0000001910117224 */ /* 0x000fe200078e02ff */
[----:B------:R-:W-:-:S03]  /*1a10*/  IABS R16, R229 ;  /* 0x000000e500107213 */ /* 0x000fc60000000000 */
        /* <DEDUP_REMOVED lines=11> */
[----:B-----5:R-:W-:Y:S02]  /*1ad0*/  IMAD R15, R15, R224, RZ ;  /* 0x000000e00f0f7224 */ /* 0x020fe400078e02ff */
        /* <DEDUP_REMOVED lines=9> */
[-C--:B------:R-:W-:Y:S01]  /*1b70*/  IMAD R12, R27, R17.reuse, RZ ;  /* 0x000000111b0c7224 */ /* 0x080fe200078e02ff */
[----:B------:R-:W1:Y:S01]  /*1b80*/  S2R R218, SR_CgaCtaId ;  /* 0x0000000000da7919 */ /* 0x000e620000008800 */
[----:B------:R-:W-:Y:S01]  /*1b90*/  IADD3 R14, P3, P2, R24, R14, R166 ;  /* 0x0000000e180e7210 */ /* 0x000fe20007a7e0a6 */
[----:B------:R-:W-:Y:S01]  /*1ba0*/  IMAD.WIDE.U32 R24, R26, R17, RZ ;  /* 0x000000111a187225 */ /* 0x000fe200078e00ff */
[----:B------:R-:W-:-:S03]  /*1bb0*/  LOP3.LUT R16, R226, 0x1c0, RZ, 0xc0, !PT ;  /* 0x000001c0e2107812 */ /* 0x000fc600078ec0ff */
[----:B------:R-:W-:Y:S01]  /*1bc0*/  IMAD R12, R15, R26, R12 ;  /* 0x0000001a0f0c7224 */ /* 0x000fe200078e020c */
[----:B------:R-:W-:Y:S02]  /*1bd0*/  IADD3.X R13, PT, PT, R0, R13, RZ, P3, P2 ;  /* 0x0000000d000d7210 */ /* 0x000fe40001fe44ff */
[----:B------:R-:W-:Y:S01]  /*1be0*/  IADD3 R26, P2, PT, R14, R24, RZ ;  /* 0x000000180e1a7210 */ /* 0x000fe20007f5e0ff */
[----:B------:R-:W-:Y:S01]  /*1bf0*/  IMAD.IADD R14, R25, 0x1, R12 ;  /* 0x00000001190e7824 */ /* 0x000fe200078e020c */
[----:B------:R-:W-:Y:S02]  /*1c00*/  LOP3.LUT R16, R16, 0x38, R167, 0xf8, !PT ;  /* 0x0000003810107812 */ /* 0x000fe400078ef8a7 */
[----:B------:R-:W-:Y:S01]  /*1c10*/  LOP3.LUT R15, R226, 0x1e00, RZ, 0xc0, !PT ;  /* 0x00001e00e20f7812 */ /* 0x000fe200078ec0ff */
[----:B------:R-:W-:Y:S01]  /*1c20*/  IMAD.X R27, R13, 0x1, R14, P2 ;  /* 0x000000010d1b7824 */ /* 0x000fe200010e060e */
[----:B------:R-:W-:Y:S02]  /*1c30*/  LOP3.LUT R240, R16, R166, RZ, 0x3c, !PT ;  /* 0x000000a610f07212 */ /* 0x000fe400078e3cff */
[----:B------:R-:W-:-:S02]  /*1c40*/  IADD3 R14, P2, PT, R166, R5, RZ ;  /* 0x00000005a60e7210 */ /* 0x000fc40007f5e0ff */
[----:B------:R-:W-:Y:S02]  /*1c50*/  SHF.R.U32.HI R24, RZ, 0x3, R167 ;  /* 0x00000003ff187819 */ /* 0x000fe400000116a7 */
[----:B------:R-:W-:Y:S01]  /*1c60*/  LOP3.LUT R240, R240, R15, RZ, 0xfc, !PT ;  /* 0x0000000ff0f07212 */ /* 0x000fe200078efcff */
[----:B------:R-:W-:Y:S02]  /*1c70*/  IMAD.X R15, RZ, RZ, R4, P2 ;  /* 0x000000ffff0f7224 */ /* 0x000fe400010e0604 */
[----:B------:R-:W-:Y:S02]  /*1c80*/  IMAD R5, R225, R24, RZ ;  /* 0x00000018e1057224 */ /* 0x000fe400078e02ff */
[----:B------:R-:W-:-:S04]  /*1c90*/  IMAD.WIDE.U32 R26, R24, R224, R26 ;  /* 0x000000e0181a7225 */ /* 0x000fc800078e001a */
[----:B------:R-:W-:Y:S02]  /*1ca0*/  IMAD.IADD R5, R27, 0x1, R5 ;  /* 0x000000011b057824 */ /* 0x000fe400078e0205 */
[----:B------:R-:W-:Y:S01]  /*1cb0*/  IMAD.IADD R234, R190, 0x1, -R234 ;  /* 0x00000001beea7824 */ /* 0x000fe200078e0aea */
[----:B------:R-:W-:Y:S01]  /*1cc0*/  MOV R0, 0x400 ;  /* 0x0000040000007802 */ /* 0x000fe20000000f00 */
[----:B------:R-:W-:-:S03]  /*1cd0*/  IMAD.WIDE.U32 R14, R24, R222, R14 ;  /* 0x000000de180e7225 */ /* 0x000fc600078e000e */
[----:B-1----:R-:W-:Y:S01]  /*1ce0*/  LEA R218, R218, R0, 0x18 ;  /* 0x00000000dada7211 */ /* 0x002fe200078ec0ff */
[----:B------:R-:W-:Y:S01]  /*1cf0*/  IMAD R0, R223, R24, RZ ;  /* 0x00000018df007224 */ /* 0x000fe200078e02ff */
[----:B------:R-:W-:Y:S01]  /*1d00*/  LOP3.LUT R251, R251, R250, RZ, 0x3c, !PT ;  /* 0x000000fafbfb7212 */ /* 0x000fe200078e3cff */
[----:B------:R-:W-:-:S03]  /*1d10*/  IMAD.MOV.U32 R25, RZ, RZ, RZ ;  /* 0x000000ffff197224 */ /* 0x000fc600078e00ff */
[----:B------:R-:W-:Y:S01]  /*1d20*/  IADD3 R0, PT, PT, R15, R0, RZ ;  /* 0x000000000f007210 */ /* 0x000fe20007ffe0ff */
[----:B------:R-:W-:Y:S01]  /*1d30*/  BSSY.RECONVERGENT B0, `(.L_x_2321) ;  /* 0x000002b000007945 */ /* 0x000fe20003800200 */
[----:B------:R-:W-:Y:S01]  /*1d40*/  LOP3.LUT R250, R251, R250, RZ, 0x3c, !PT ;  /* 0x000000fafbfa7212 */ /* 0x000fe200078e3cff */
[----:B------:R-:W-:-:S03]  /*1d50*/  IMAD R240, R240, 0x2, R218 ;  /* 0x00000002f0f07824 */ /* 0x000fc600078e02da */
[----:B------:R-:W-:Y:S01]  /*1d60*/  LOP3.LUT R251, R251, R250, RZ, 0x3c, !PT ;  /* 0x000000fafbfb7212 */ /* 0x000fe200078e3cff */
[----:B--2---:R-:W-:-:S04]  /*1d70*/  @P1 IMAD.WIDE.U32 R16, R10, R233, RZ ;  /* 0x000000e90a101225 */ /* 0x004fc800078e00ff */
[----:B------:R-:W-:Y:S02]  /*1d80*/  @P1 IMAD R4, R11, R233, RZ ;  /* 0x000000e90b041224 */ /* 0x000fe400078e02ff */
[-C--:B---3--:R-:W-:Y:S02]  /*1d90*/  @!P1 IMAD R12, R23, R230.reuse, RZ ;  /* 0x000000e6170c9224 */ /* 0x088fe400078e02ff */
[----:B------:R-:W-:-:S04]  /*1da0*/  @!P1 IMAD.WIDE.U32 R22, R22, R230, RZ ;  /* 0x000000e616169225 */ /* 0x000fc800078e00ff */
[----:B------:R-:W-:Y:S01]  /*1db0*/  @!P1 IMAD.MOV.U32 R13, RZ, RZ, R22 ;  /* 0x000000ffff0d9224 */ /* 0x000fe200078e0016 */
[----:B------:R-:W-:Y:S02]  /*1dc0*/  @P1 MOV R13, R16 ;  /* 0x00000010000d1202 */ /* 0x000fe40000000f00 */
[----:B------:R-:W-:Y:S01]  /*1dd0*/  @!P1 IADD3 R12, PT, PT, R23, R12, RZ ;  /* 0x0000000c170c9210 */ /* 0x000fe20007ffe0ff */
[----:B------:R-:W-:Y:S01]  /*1de0*/  @P1 IMAD.IADD R12, R17, 0x1, R4 ;  /* 0x00000001110c1824 */ /* 0x000fe200078e0204 */
[----:B------:R-:W-:Y:S02]  /*1df0*/  IADD3 R4, P2, PT, R166, R13, RZ ;  /* 0x0000000da6047210 */ /* 0x000fe40007f5e0ff */
[----:B------:R-:W-:-:S04]  /*1e00*/  LEA R239, P3, R26, R20, 0x1 ;  /* 0x000000141aef7211 */ /* 0x000fc800078608ff */
[----:B------:R-:W-:Y:S01]  /*1e10*/  LEA.HI.X R238, R26, R21, R5, 0x1, P3 ;  /* 0x000000151aee7211 */ /* 0x000fe200018f0c05 */
[----:B------:R-:W-:Y:S01]  /*1e20*/  IMAD.X R5, RZ, RZ, R12, P2 ;  /* 0x000000ffff057224 */ /* 0x000fe200010e060c */
[----:B------:R-:W-:Y:S02]  /*1e30*/  ISETP.GE.AND P2, PT, R24, R234, PT ;  /* 0x000000ea1800720c */ /* 0x000fe40003f46270 */
[----:B----4-:R-:W-:Y:S01]  /*1e40*/  LEA R236, P4, R14, R18, 0x1 ;  /* 0x000000120eec7211 */ /* 0x010fe200078808ff */
[-C--:B------:R-:W-:Y:S02]  /*1e50*/  IMAD R18, R9, R229.reuse, RZ ;  /* 0x000000e509127224 */ /* 0x080fe400078e02ff */
[----:B------:R-:W-:Y:S01]  /*1e60*/  IMAD.WIDE.U32 R12, R8, R229, R4 ;  /* 0x000000e5080c7225 */ /* 0x000fe200078e0004 */
[----:B------:R-:W-:Y:S02]  /*1e70*/  LEA.HI.X R235, R14, R19, R0, 0x1, P4 ;  /* 0x000000130eeb7211 */ /* 0x000fe400020f0c00 */
[----:B------:R-:W-:Y:S01]  /*1e80*/  @!P1 MOV R14, R10 ;  /* 0x0000000a000e9202 */ /* 0x000fe20000000f00 */
[----:B------:R-:W-:Y:S01]  /*1e90*/  @!P1 IMAD.MOV.U32 R15, RZ, RZ, R11 ;  /* 0x000000ffff0f9224 */ /* 0x000fe200078e000b */
[----:B------:R-:W-:Y:S01]  /*1ea0*/  @P1 MOV R15, R11 ;  /* 0x0000000b000f1202 */ /* 0x000fe20000000f00 */
[----:B------:R-:W-:Y:S01]  /*1eb0*/  @P1 IMAD.MOV.U32 R14, RZ, RZ, R10 ;  /* 0x000000ffff0e1224 */ /* 0x000fe200078e000a */
[----:B------:R-:W-:Y:S01]  /*1ec0*/  IADD3 R19, PT, PT, R13, R18, RZ ;  /* 0x000000120d137210 */ /* 0x000fe20007ffe0ff */
[----:B------:R-:W-:Y:S01]  /*1ed0*/  IMAD.WIDE.U32 R16, R231, 0x40, R24 ;  /* 0x00000040e7107825 */ /* 0x000fe200078e0018 */
[----:B------:R-:W-:Y:S06]  /*1ee0*/  @P2 BRA `(.L_x_2322) ;  /* 0x00000000003c2947 */ /* 0x000fec0003800000 */
[----:B------:R-:W-:-:S13]  /*1ef0*/  ISETP.GE.AND P1, PT, R166, R232, PT ;  /* 0x000000e8a600720c */ /* 0x000fda0003f26270 */
        /* <DEDUP_REMOVED lines=13> */
.L_x_2323:
[----:B------:R1:W-:Y:S02]  /*1fd0*/  STS.128 [R240], RZ ;  /* 0x000000fff0007388 */ /* 0x0003e40000000c00 */
.L_x_2322:
[----:B------:R-:W-:Y:S05]  /*1fe0*/  BSYNC.RECONVERGENT B0 ;  /* 0x0000000000007941 */ /* 0x000fea0003800200 */
.L_x_2321:
        /* <DEDUP_REMOVED lines=14> */
[----:B------:R-:W-:Y:S01]  /*20d0*/  IADD3 R10, P1, PT, R16, 0x10, RZ ;  /* 0x00000010100a7810 */ /* 0x000fe20007f3e0ff */
[----:B------:R-:W-:Y:S01]  /*20e0*/  IMAD.MOV.U32 R20, RZ, RZ, R12 ;  /* 0x000000ffff147224 */ /* 0x000fe200078e000c */
[----:B------:R-:W-:-:S03]  /*20f0*/  MOV R21, R19 ;  /* 0x0000001300157202 */ /* 0x000fc60000000f00 */
[----:B------:R-:W-:Y:S02]  /*2100*/  IMAD.X R9, RZ, RZ, R17, P1 ;  /* 0x000000ffff097224 */ /* 0x000fe400008e0611 */
[----:B------:R-:W-:-:S04]  /*2110*/  IMAD.WIDE.U32 R20, R14, R10, R20 ;  /* 0x0000000a0e147225 */ /* 0x000fc800078e0014 */
[----:B------:R-:W-:-:S04]  /*2120*/  IMAD R9, R9, R14, RZ ;  /* 0x0000000e09097224 */ /* 0x000fc800078e02ff */
        /* <DEDUP_REMOVED lines=8> */
.L_x_2325:
[----:B------:R-:W-:Y:S05]  /*21b0*/  BSYNC.RECONVERGENT B0 ;  /* 0x0000000000007941 */ /* 0x000fea0003800200 */
.L_x_2324:
[----:B------:R-:W-:Y:S04]  /*21c0*/  BSSY.RECONVERGENT B0, `(.L_x_2326) ;  /* 0x0000013000007945 */ /* 0x000fe80003800200 */
[----:B------:R-:W-:Y:S05]  /*21d0*/  @P3 BRA `(.L_x_2327) ;  /* 0x0000000000443947 */ /* 0x000fea0003800000 */
[----:B------:R-:W-:-:S13]  /*21e0*/  ISETP.GE.AND P1, PT, R166, R232, PT ;  /* 0x000000e8a600720c */ /* 0x000fda0003f26270 */
[----:B------:R4:W-:Y:S01]  /*21f0*/  @P1 STS.128 [R240+0x1000], RZ ;  /* 0x001000fff0001388 */ /* 0x0009e20000000c00 */
[----:B------:R-:W-:Y:S05]  /*2200*/  @P1 BRA `(.L_x_2327) ;  /* 0x0000000000381947 */ /* 0x000fea0003800000 */
[----:B---3--:R-:W-:Y:S01]  /*2210*/  IADD3 R10, P1, PT, R16, 0x20, RZ ;  /* 0x00000020100a7810 */ /* 0x008fe20007f3e0ff */
        /* <DEDUP_REMOVED lines=13> */
.L_x_2327:
[----:B------:R-:W-:Y:S05]  /*22f0*/  BSYNC.RECONVERGENT B0 ;  /* 0x0000000000007941 */ /* 0x000fea0003800200 */
.L_x_2326:
[----:B------:R-:W-:Y:S04]  /*2300*/  BSSY.RECONVERGENT B0, `(.L_x_2328) ;  /* 0x0000012000007945 */ /* 0x000fe80003800200 */
[----:B------:R-:W-:Y:S05]  /*2310*/  @P2 BRA `(.L_x_2329) ;  /* 0x0000000000402947 */ /* 0x000fea0003800000 */
[----:B------:R-:W-:-:S13]  /*2320*/  ISETP.GE.AND P1, PT, R166, R232, PT ;  /* 0x000000e8a600720c */ /* 0x000fda0003f26270 */
[----:B------:R1:W-:Y:S01]  /*2330*/  @P1 STS.128 [R240+0x1800], RZ ;  /* 0x001800fff0001388 */ /* 0x0003e20000000c00 */
[----:B------:R-:W-:Y:S05]  /*2340*/  @P1 BRA `(.L_x_2329) ;  /* 0x0000000000341947 */ /* 0x000fea0003800000 */
[----:B------:R-:W-:Y:S02]  /*2350*/  IADD3 R9, P1, PT, R16, 0x30, RZ ;  /* 0x0000003010097810 */ /* 0x000fe40007f3e0ff */
[----:B------:R-:W-:Y:S02]  /*2360*/  MOV R13, R19 ;  /* 0x00000013000d7202 */ /* 0x000fe40000000f00 */
[----:B---3--:R-:W-:Y:S01]  /*2370*/  IADD3.X R10, PT, PT, RZ, R17, RZ, P1, !PT ;  /* 0x00000011ff0a7210 */ /* 0x008fe20000ffe4ff */
[----:B------:R-:W-:-:S04]  /*2380*/  IMAD.WIDE.U32 R12, R14, R9, R12 ;  /* 0x000000090e0c7225 */ /* 0x000fc800078e000c */
[----:B------:R-:W-:Y:S01]  /*2390*/  IMAD R10, R10, R14, RZ ;  /* 0x0000000e0a0a7224 */ /* 0x000fe200078e02ff */
[----:B------:R-:W-:-:S03]  /*23a0*/  LEA R6, P1, R12, R6, 0x1 ;  /* 0x000000060c067211 */ /* 0x000fc600078208ff */
[----:B------:R-:W-:-:S05]  /*23b0*/  IMAD R10, R15, R9, R10 ;  /* 0x000000090f0a7224 */ /* 0x000fca00078e020a */
[----:B------:R-:W-:-:S04]  /*23c0*/  IADD3 R10, PT, PT, R13, R10, RZ ;  /* 0x0000000a0d0a7210 */ /* 0x000fc80007ffe0ff */
[----:B------:R-:W-:-:S05]  /*23d0*/  LEA.HI.X R7, R12, R7, R10, 0x1, P1 ;  /* 0x000000070c077211 */ /* 0x000fca00008f0c0a */
[----:B------:R-:W-:Y:S01]  /*23e0*/  @!PT LDS RZ, [RZ] ;  /* 0x00000000fffff984 */ /* 0x000fe20000000800 */
[----:B------:R-:W-:Y:S01]  /*23f0*/  @!PT LDS RZ, [RZ] ;  /* 0x00000000fffff984 */ /* 0x000fe20000000800 */
[----:B------:R-:W-:Y:S01]  /*2400*/  @!PT LDS RZ, [RZ] ;  /* 0x00000000fffff984 */ /* 0x000fe20000000800 */
[----:B------:R3:W-:Y:S02]  /*2410*/  LDGSTS.E.BYPASS.LTC128B.128 [R240+0x1800], desc[UR4][R6.64] ;  /* 0x0180000006f07fae */ /* 0x0007e4000b981a04 */
.L_x_2329:
[----:B------:R-:W-:Y:S05]  /*2420*/  BSYNC.RECONVERGENT B0 ;  /* 0x0000000000007941 */ /* 0x000fea0003800200 */
.L_x_2328:
[----:B------:R-:W-:Y:S01]  /*2430*/  BSSY.RECONVERGENT B0, `(.L_x_2330) ;  /* 0x000000e000007945 */ /* 0x000fe20003800200 */
[C---:B---3--:R-:W-:Y:S02]  /*2440*/  SHF.L.U64.HI R7, R222.reuse, 0x4, R223 ;  /* 0x00000004de077819 */ /* 0x048fe400000102df */
[----:B------:R-:W-:Y:S01]  /*2450*/  SHF.L.U32 R6, R222, 0x4, RZ ;  /* 0x00000004de067819 */ /* 0x000fe200000006ff */
[----:B------:R-:W-:Y:S05]  /*2460*/  @P6 BRA `(.L_x_2331) ;  /* 0x0000000000286947 */ /* 0x000fea0003800000 */
[----:B------:R-:W-:-:S13]  /*2470*/  ISETP.GE.AND P1, PT, R166, R232, PT ;  /* 0x000000e8a600720c */ /* 0x000fda0003f26270 */
[----:B------:R-:W-:Y:S05]  /*2480*/  @P1 BRA `(.L_x_2332) ;  /* 0x00000000001c1947 */ /* 0x000fea0003800000 */
[----:B------:R-:W-:Y:S02]  /*2490*/  MOV R10, R236 ;  /* 0x000000ec000a7202 */ /* 0x000fe40000000f00 */
[----:B------:R-:W-:-:S05]  /*24a0*/  MOV R11, R235 ;  /* 0x000000eb000b7202 */ /* 0x000fca0000000f00 */
[----:B------:R-:W-:Y:S01]  /*24b0*/  @!PT LDS RZ, [RZ] ;  /* 0x00000000fffff984 */ /* 0x000fe20000000800 */
[----:B------:R-:W-:Y:S01]  /*24c0*/  @!PT LDS RZ, [RZ] ;  /* 0x00000000fffff984 */ /* 0x000fe20000000800 */
[----:B------:R-:W-:Y:S01]  /*24d0*/  @!PT LDS RZ, [RZ] ;  /* 0x00000000fffff984 */ /* 0x000fe20000000800 */
[----:B------:R3:W-:Y:S01]  /*24e0*/  LDGSTS.E.BYPASS.LTC128B.128 [R240+0x2000], desc[UR4][R10.64] ;  /* 0x020000000af07fae */ /* 0x0007e2000b981a04 */
[----:B------:R-:W-:Y:S05]  /*24f0*/  BRA `(.L_x_2331) ;  /* 0x0000000000047947 */ /* 0x000fea0003800000 */
.L_x_2332:
[----:B------:R3:W-:Y:S02]  /*2500*/  STS.128 [R240+0x2000], RZ ;  /* 0x002000fff0007388 */ /* 0x0007e40000000c00 */
.L_x_2331:
[----:B------:R-:W-:Y:S05]  /*2510*/  BSYNC.RECONVERGENT B0 ;  /* 0x0000000000007941 */ /* 0x000fea0003800200 */
.L_x_2330:
[----:B------:R-:W-:Y:S01]  /*2520*/  ISETP.GE.AND P1, PT, R5, R8, PT ;  /* 0x000000080500720c */ /* 0x000fe20003f26270 */
[----:B------:R-:W-:Y:S01]  /*2530*/  VIADD R20, R24, 0x40 ;  /* 0x0000004018147836 */ /* 0x000fe20000000000 */
[----:B------:R-:W-:Y:S01]  /*2540*/  LEA R22, P2, R6, R236, 0x1 ;  /* 0x000000ec06167211 */ /* 0x000fe200078408ff */
[----:B------:R-:W-:Y:S01]  /*2550*/  VIADD R19, R24, 0x50 ;  /* 0x0000005018137836 */ /* 0x000fe20000000000 */
[----:B------:R-:W-:Y:S01]  /*2560*/  BSSY.RECONVERGENT B0, `(.L_x_2333) ;  /* 0x000000f000007945 */ /* 0x000fe20003800200 */
[-C--:B------:R-:W-:Y:S01]  /*2570*/  ISETP.GE.AND P5, PT, R4, R8.reuse, PT ;  /* 0x000000080400720c */ /* 0x080fe20003fa6270 */
[----:B------:R-:W-:Y:S01]  /*2580*/  VIADD R18, R24, 0x60 ;  /* 0x0000006018127836 */ /* 0x000fe20000000000 */
        /* <DEDUP_REMOVED lines=12> */
.L_x_2334:
[----:B------:R-:W-:Y:S05]  /*2650*/  BSYNC.RECONVERGENT B0 ;  /* 0x0000000000007941 */ /* 0x000fea0003800200 */
.L_x_2333:
        /* <DEDUP_REMOVED lines=13> */
.L_x_2336:
[----:B------:R-:W-:Y:S05]  /*2730*/  BSYNC.RECONVERGENT B0 ;  /* 0x0000000000007941 */ /* 0x000fea0003800200 */
.L_x_2335:
        /* <DEDUP_REMOVED lines=13> */
.L_x_2338:
[----:B------:R-:W-:Y:S05]  /*2810*/  BSYNC.RECONVERGENT B0 ;  /* 0x0000000000007941 */ /* 0x000fea0003800200 */
.L_x_2337:
[----:B------:R-:W-:Y:S01]  /*2820*/  BSSY.RECONVERGENT B0, `(.L_x_2339) ;  /* 0x0000011000007945 */ /* 0x000fe20003800200 */
[----:B------:R-:W-:Y:S02]  /*2830*/  ISETP.GE.AND P4, PT, R16, R8, PT ;  /* 0x000000081000720c */ /* 0x000fe40003f86270 */
[----:B------:R-:W-:Y:S01]  /*2840*/  IADD3 R15, PT, PT, R24, 0x90, RZ ;  /* 0x00000090180f7810 */ /* 0x000fe20007ffe0ff */
[----:B------:R-:W-:Y:S05]  /*2850*/  @P3 BRA `(.L_x_2340) ;  /* 0x0000000000343947 */ /* 0x000fea0003800000 */
[----:B------:R-:W-:-:S13]  /*2860*/  ISETP.GE.AND P3, PT, R166, R232, PT ;  /* 0x000000e8a600720c */ /* 0x000fda0003f66270 */
[----:B------:R1:W-:Y:S01]  /*2870*/  @P3 STS.128 [R240+0x4000], RZ ;  /* 0x004000fff0003388 */ /* 0x0003e20000000c00 */
[----:B------:R-:W-:Y:S05]  /*2880*/  @P3 BRA `(.L_x_2340) ;  /* 0x0000000000283947 */ /* 0x000fea0003800000 */
[----:B---3--:R-:W-:Y:S01]  /*2890*/  MOV R10, R22 ;  /* 0x00000016000a7202 */ /* 0x008fe20000000f00 */
[----:B-1----:R-:W-:Y:S01]  /*28a0*/  IMAD R6, R223, 0x60, RZ ;  /* 0x00000060df067824 */ /* 0x002fe200078e02ff */
[----:B------:R-:W-:-:S03]  /*28b0*/  MOV R11, R23 ;  /* 0x00000017000b7202 */ /* 0x000fc60000000f00 */
[----:B------:R-:W-:-:S05]  /*28c0*/  IMAD.WIDE.U32 R10, R222, 0x60, R10 ;  /* 0x00000060de0a7825 */ /* 0x000fca00078e000a */
[----:B------:R-:W-:Y:S02]  /*28d0*/  IADD3 R7, PT, PT, R11, R6, RZ ;  /* 0x000000060b077210 */ /* 0x000fe40007ffe0ff */
[----:B------:R-:W-:-:S05]  /*28e0*/  MOV R6, R10 ;  /* 0x0000000a00067202 */ /* 0x000fca0000000f00 */
[----:B------:R-:W-:Y:S01]  /*28f0*/  @!PT LDS RZ, [RZ] ;  /* 0x00000000fffff984 */ /* 0x000fe20000000800 */
[----:B------:R-:W-:Y:S01]  /*2900*/  @!PT LDS RZ, [RZ] ;  /* 0x00000000fffff984 */ /* 0x000fe20000000800 */
[----:B------:R-:W-:Y:S01]  /*2910*/  @!PT LDS RZ, [RZ] ;  /* 0x00000000fffff984 */ /* 0x000fe20000000800 */
[----:B------:R1:W-:Y:S02]  /*2920*/  LDGSTS.E.BYPASS.LTC128B.128 [R240+0x4000], desc[UR4][R6.64] ;  /* 0x0400000006f07fae */ /* 0x0003e4000b981a04 */
.L_x_2340:
[----:B------:R-:W-:Y:S05]  /*2930*/  BSYNC.RECONVERGENT B0 ;  /* 0x0000000000007941 */ /* 0x000fea0003800200 */
.L_x_2339:
        /* <DEDUP_REMOVED lines=13> */
.L_x_2342:
[----:B------:R-:W-:Y:S05]  /*2a10*/  BSYNC.RECONVERGENT B0 ;  /* 0x0000000000007941 */ /* 0x000fea0003800200 */
.L_x_2341:
        /* <DEDUP_REMOVED lines=17> */
.L_x_2344:
[----:B------:R-:W-:Y:S05]  /*2b30*/  BSYNC.RECONVERGENT B0 ;  /* 0x0000000000007941 */ /* 0x000fea0003800200 */
.L_x_2343:
        /* <DEDUP_REMOVED lines=17> */
.L_x_2346:
[----:B------:R-:W-:Y:S05]  /*2c50*/  BSYNC.RECONVERGENT B0 ;  /* 0x0000000000007941 */ /* 0x000fea0003800200 */
.L_x_2345:
[----:B------:R-:W-:Y:S01]  /*2c60*/  BSSY.RECONVERGENT B0, `(.L_x_2347) ;  /* 0x0000011000007945 */ /* 0x000fe20003800200 */
[----:B------:R-:W-:Y:S02]  /*2c70*/  ISETP.GE.AND P5, PT, R12, R8, PT ;  /* 0x000000080c00720c */ /* 0x000fe40003fa6270 */
[----:B---3--:R-:W-:Y:S01]  /*2c80*/  IADD3 R11, PT, PT, R24, 0xd0, RZ ;  /* 0x000000d0180b7810 */ /* 0x008fe20007ffe0ff */
[----:B------:R-:W-:Y:S05]  /*2c90*/  @P4 BRA `(.L_x_2348) ;  /* 0x0000000000344947 */ /* 0x000fea0003800000 */
[----:B------:R-:W-:-:S13]  /*2ca0*/  ISETP.GE.AND P4, PT, R166, R232, PT ;  /* 0x000000e8a600720c */ /* 0x000fda0003f86270 */
[----:B------:R3:W-:Y:S01]  /*2cb0*/  @P4 STS.128 [R240+0x6000], RZ ;  /* 0x006000fff0004388 */ /* 0x0007e20000000c00 */
[----:B------:R-:W-:Y:S05]  /*2cc0*/  @P4 BRA `(.L_x_2348) ;  /* 0x0000000000284947 */ /* 0x000fea0003800000 */
[----:B------:R-:W-:Y:S01]  /*2cd0*/  MOV R26, R22 ;  /* 0x00000016001a7202 */ /* 0x000fe20000000f00 */
        /* <DEDUP_REMOVED lines=9> */
.L_x_2348:
[----:B------:R-:W-:Y:S05]  /*2d70*/  BSYNC.RECONVERGENT B0 ;  /* 0x0000000000007941 */ /* 0x000fea0003800200 */
.L_x_2347:
        /* <DEDUP_REMOVED lines=13> */
.L_x_2350:
[----:B------:R-:W-:Y:S05]  /*2e50*/  BSYNC.RECONVERGENT B0 ;  /* 0x0000000000007941 */ /* 0x000fea0003800200 */
.L_x_2349:
        /* <DEDUP_REMOVED lines=17> */
.L_x_2352:
[----:B------:R-:W-:Y:S05]  /*2f70*/  BSYNC.RECONVERGENT B0 ;  /* 0x0000000000007941 */ /* 0x000fea0003800200 */
.L_x_2351:
[----:B------:R-:W-:Y:S01]  /*2f80*/  BSSY.RECONVERGENT B0, `(.L_x_2353) ;  /* 0x0000010000007945 */ /* 0x000fe20003800200 */
[----:B------:R-:W-:-:S03]  /*2f90*/  ISETP.GE.AND P2, PT, R9, R8, PT ;  /* 0x000000080900720c */ /* 0x000fc60003f46270 */
[----:B------:R-:W-:Y:S10]  /*2fa0*/  @P1 BRA `(.L_x_2354) ;  /* 0x0000000000341947 */ /* 0x000ff40003800000 */
        /* <DEDUP_REMOVED lines=13> */
.L_x_2354:
[----:B------:R-:W-:Y:S05]  /*3080*/  BSYNC.RECONVERGENT B0 ;  /* 0x0000000000007941 */ /* 0x000fea0003800200 */
.L_x_2353:
[----:B------:R-:W-:Y:S04]  /*3090*/  BSSY.RECONVERGENT B0, `(.L_x_2355) ;  /* 0x000000f000007945 */ /* 0x000fe80003800200 */
        /* <DEDUP_REMOVED lines=14> */
.L_x_2356:
[----:B------:R-:W-:Y:S05]  /*3180*/  BSYNC.RECONVERGENT B0 ;  /* 0x0000000000007941 */ /* 0x000fea0003800200 */
.L_x_2355:
        /* <DEDUP_REMOVED lines=15> */
.L_x_2358:
[----:B------:R-:W-:Y:S05]  /*3280*/  BSYNC.RECONVERGENT B0 ;  /* 0x0000000000007941 */ /* 0x000fea0003800200 */
.L_x_2357:
        /* <DEDUP_REMOVED lines=15> */
.L_x_2360:
[----:B------:R-:W-:Y:S05]  /*3380*/  BSYNC.RECONVERGENT B0 ;  /* 0x0000000000007941 */ /* 0x000fea0003800200 */
.L_x_2359:
[----:B------:R-:W-:Y:S04]  /*3390*/  BSSY.RECONVERGENT B0, `(.L_x_2361) ;  /* 0x000000d000007945 */ /* 0x000fe80003800200 */
[----:B------:R-:W-:Y:S05]  /*33a0*/  @P2 BRA `(.L_x_2362) ;  /* 0x00000000002c2947 */ /* 0x000fea0003800000 */
[----:B------:R-:W-:-:S13]  /*33b0*/  ISETP.GE.AND P1, PT, R166, R232, PT ;  /* 0x000000e8a600720c */ /* 0x000fda0003f26270 */
[----:B------:R1:W-:Y:S01]  /*33c0*/  @P1 STS.128 [R240+0x9800], RZ ;  /* 0x009800fff0001388 */ /* 0x0003e20000000c00 */
[----:B------:R-:W-:Y:S05]  /*33d0*/  @P1 BRA `(.L_x_2362) ;  /* 0x0000000000201947 */ /* 0x000fea0003800000 */
[----:B-1----:R-:W-:Y:S02]  /*33e0*/  IMAD R6, R223, 0x1c0, RZ ;  /* 0x000001c0df067824 */ /* 0x002fe400078e02ff */
[----:B------:R-:W-:-:S05]  /*33f0*/  IMAD.WIDE.U32 R22, R222, 0x1c0, R22 ;  /* 0x000001c0de167825 */ /* 0x000fca00078e0016 */
[----:B------:R-:W-:Y:S02]  /*3400*/  IADD3 R7, PT, PT, R23, R6, RZ ;  /* 0x0000000617077210 */ /* 0x000fe40007ffe0ff */
[----:B------:R-:W-:-:S05]  /*3410*/  MOV R6, R22 ;  /* 0x0000001600067202 */ /* 0x000fca0000000f00 */
[----:B------:R-:W-:Y:S01]  /*3420*/  @!PT LDS RZ, [RZ] ;  /* 0x00000000fffff984 */ /* 0x000fe20000000800 */
[----:B------:R-:W-:Y:S01]  /*3430*/  @!PT LDS RZ, [RZ] ;  /* 0x00000000fffff984 */ /* 0x000fe20000000800 */
[----:B------:R-:W-:Y:S01]  /*3440*/  @!PT LDS RZ, [RZ] ;  /* 0x00000000fffff984 */ /* 0x000fe20000000800 */
[----:B------:R1:W-:Y:S02]  /*3450*/  LDGSTS.E.BYPASS.LTC128B.128 [R240+0x9800], desc[UR4][R6.64] ;  /* 0x0980000006f07fae */ /* 0x0003e4000b981a04 */
.L_x_2362:
[----:B------:R-:W-:Y:S05]  /*3460*/  BSYNC.RECONVERGENT B0 ;  /* 0x0000000000007941 */ /* 0x000fea0003800200 */
.L_x_2361:
[----:B------:R-:W0:Y:S04]  /*3470*/  LDGDEPBAR ;  /* 0x00000000000079af */ /* 0x000e280000000000 */
[----:B------:R2:W5:Y:S04]  /*3480*/  LD.E R193, desc[UR4][R2.64+0x184] ;  /* 0x0001840402c17980 */ /* 0x000568000c101900 */
[----:B------:R2:W5:Y:S01]  /*3490*/  LD.E R192, desc[UR4][R2.64+0x188] ;  /* 0x0001880402c07980 */ /* 0x000562000c101900 */
[C---:B-1----:R-:W-:Y:S02]  /*34a0*/  SHF.L.U64.HI R7, R224.reuse, 0x4, R225 ;  /* 0x00000004e0077819 */ /* 0x042fe400000102e1 */
        /* <DEDUP_REMOVED lines=15> */
.L_x_2365:
[----:B------:R1:W-:Y:S01]  /*35a0*/  STS.128 [R240+0xa000], RZ ;  /* 0x00a000fff0007388 */ /* 0x0003e20000000c00 */
[----:B------:R-:W-:Y:S05]  /*35b0*/  BRA `(.L_x_2366) ;  /* 0x0000000000047947 */ /* 0x000fea0003800000 */
.L_x_2364:
[----:B------:R1:W-:Y:S02]  /*35c0*/  STS.128 [R240+0xa000], RZ ;  /* 0x00a000fff0007388 */ /* 0x0003e40000000c00 */
.L_x_2366:
[----:B------:R-:W-:Y:S05]  /*35d0*/  BSYNC.RECONVERGENT B0 ;  /* 0x0000000000007941 */ /* 0x000fea0003800200 */
.L_x_2363:
[-C--:B------:R-:W-:Y:S01]  /*35e0*/  ISETP.GE.AND P4, PT, R5, R8.reuse, PT ;  /* 0x000000080500720c */ /* 0x080fe20003f86270 */
[----:B------:R-:W-:Y:S01]  /*35f0*/  BSSY.RECONVERGENT B0, `(.L_x_2367) ;  /* 0x0000011000007945 */ /* 0x000fe20003800200 */
[-C--:B------:R-:W-:Y:S02]  /*3600*/  ISETP.GE.AND P3, PT, R4, R8.reuse, PT ;  /* 0x000000080400720c */ /* 0x080fe40003f66270 */
[----:B------:R-:W-:Y:S02]  /*3610*/  LEA R4, P5, R6, R239, 0x1 ;  /* 0x000000ef06047211 */ /* 0x000fe400078a08ff */
[----:B------:R-:W-:Y:S02]  /*3620*/  ISETP.GE.AND P2, PT, R0, R8, PT ;  /* 0x000000080000720c */ /* 0x000fe40003f46270 */
[----:B------:R-:W-:Y:S02]  /*3630*/  LEA.HI.X R5, R6, R238, R7, 0x1, P5 ;  /* 0x000000ee06057211 */ /* 0x000fe400028f0c07 */
        /* <DEDUP_REMOVED lines=12> */
.L_x_2368:
[----:B------:R-:W-:Y:S05]  /*3700*/  BSYNC.RECONVERGENT B0 ;  /* 0x0000000000007941 */ /* 0x000fea0003800200 */
.L_x_2367:
        /* <DEDUP_REMOVED lines=13> */
.L_x_2370:
[----:B------:R-:W-:Y:S05]  /*37e0*/  BSYNC.RECONVERGENT B0 ;  /* 0x0000000000007941 */ /* 0x000fea0003800200 */
.L_x_2369:
        /* <DEDUP_REMOVED lines=13> */
.L_x_2372:
[----:B------:R-:W-:Y:S05]  /*38c0*/  BSYNC.RECONVERGENT B0 ;  /* 0x0000000000007941 */ /* 0x000fea0003800200 */
.L_x_2371:
        /* <DEDUP_REMOVED lines=16> */
.L_x_2374:
[----:B------:R-:W-:Y:S05]  /*39d0*/  BSYNC.RECONVERGENT B0 ;  /* 0x0000000000007941 */ /* 0x000fea0003800200 */
.L_x_2373:
        /* <DEDUP_REMOVED lines=13> */
.L_x_2376:
[----:B------:R-:W-:Y:S05]  /*3ab0*/  BSYNC.RECONVERGENT B0 ;  /* 0x0000000000007941 */ /* 0x000fea0003800200 */
.L_x_2375:
        /* <DEDUP_REMOVED lines=16> */
.L_x_2378:
[----:B------:R-:W-:Y:S05]  /*3bc0*/  BSYNC.RECONVERGENT B0 ;  /* 0x0000000000007941 */ /* 0x000fea0003800200 */
.L_x_2377:
        /* <DEDUP_REMOVED lines=16> */
.L_x_2380:
[----:B------:R-:W-:Y:S05]  /*3cd0*/  BSYNC.RECONVERGENT B0 ;  /* 0x0000000000007941 */ /* 0x000fea0003800200 */
.L_x_2379:
        /* <DEDUP_REMOVED lines=16> */
.L_x_2382:
[----:B------:R-:W-:Y:S05]  /*3de0*/  BSYNC.RECONVERGENT B0 ;  /* 0x0000000000007941 */ /* 0x000fea0003800200 */
.L_x_2381:
        /* <DEDUP_REMOVED lines=13> */
.L_x_2384:
[----:B------:R-:W-:Y:S05]  /*3ec0*/  BSYNC.RECONVERGENT B0 ;  /* 0x0000000000007941 */ /* 0x000fea0003800200 */
.L_x_2383:
        /* <DEDUP_REMOVED lines=16> */
.L_x_2386:
[----:B------:R-:W-:Y:S05]  /*3fd0*/  BSYNC.RECONVERGENT B0 ;  /* 0x0000000000007941 */ /* 0x000fea0003800200 */
.L_x_2385:
        /* <DEDUP_REMOVED lines=15> */
.L_x_2388:
[----:B------:R-:W-:Y:S05]  /*40d0*/  BSYNC.RECONVERGENT B0 ;  /* 0x0000000000007941 */ /* 0x000fea0003800200 */
.L_x_2387:
        /* <DEDUP_REMOVED lines=15> */
.L_x_2390:
[----:B------:R-:W-:Y:S05]  /*41d0*/  BSYNC.RECONVERGENT B0 ;  /* 0x0000000000007941 */ /* 0x000fea0003800200 */
.L_x_2389:
        /* <DEDUP_REMOVED lines=15> */
.L_x_2392:
[----:B------:R-:W-:Y:S05]  /*42d0*/  BSYNC.RECONVERGENT B0 ;  /* 0x0000000000007941 */ /* 0x000fea0003800200 */
.L_x_2391:
        /* <DEDUP_REMOVED lines=15> */
.L_x_2394:
[----:B------:R-:W-:Y:S05]  /*43d0*/  BSYNC.RECONVERGENT B0 ;  /* 0x0000000000007941 */ /* 0x000fea0003800200 */
.L_x_2393:
        /* <DEDUP_REMOVED lines=13> */
.L_x_2396:
[----:B------:R-:W-:Y:S05]  /*44b0*/  BSYNC.RECONVERGENT B0 ;  /* 0x0000000000007941 */ /* 0x000fea0003800200 */
.L_x_2395:
[----:B------:R-:W2:Y:S01]  /*44c0*/  LD.E R0, desc[UR4][R2.64+0x18c] ;  /* 0x00018c0402007980 */ /* 0x000ea2000c101900 */
[C---:B------:R-:W-:Y:S01]  /*44d0*/  IMAD.SHL.U32 R180, R167.reuse, 0x40, RZ ;  /* 0x00000040a7b47824 */ /* 0x040fe200078e00ff */
[----:B------:R-:W-:Y:S01]  /*44e0*/  SHF.R.U32.HI R191, RZ, 0x1, R167 ;  /* 0x00000001ffbf7819 */ /* 0x000fe200000116a7 */
[C---:B------:R-:W-:Y:S01]  /*44f0*/  IMAD.SHL.U32 R217, R167.reuse, 0x20, RZ ;  /* 0x00000020a7d97824 */ /* 0x040fe200078e00ff */
[----:B------:R-:W-:Y:S01]  /*4500*/  R2P PR, R167, 0x6 ;  /* 0x00000006a7007804 */ /* 0x000fe20000000000 */
[----:B------:R-:W-:Y:S01]  /*4510*/  IMAD.MOV.U32 R183, RZ, RZ, 0x20 ;  /* 0x00000020ffb77424 */ /* 0x000fe200078e00ff */
[C---:B-1----:R-:W-:Y:S01]  /*4520*/  LOP3.LUT R4, R180.reuse, 0x1c0, RZ, 0xc0, !PT ;  /* 0x000001c0b4047812 */ /* 0x042fe200078ec0ff */
[----:B------:R-:W-:Y:S01]  /*4530*/  IMAD.MOV.U32 R181, RZ, RZ, 0x40 ;  /* 0x00000040ffb57424 */ /* 0x000fe200078e00ff */
[----:B------:R-:W-:Y:S01]  /*4540*/  LOP3.LUT R188, R180, 0x200, RZ, 0xc0, !PT ;  /* 0x00000200b4bc7812 */ /* 0x000fe200078ec0ff */
[----:B------:R-:W-:Y:S01]  /*4550*/  VIADD R216, R164, 0xffffffff ;  /* 0xffffffffa4d87836 */ /* 0x000fe20000000000 */
[C---:B------:R-:W-:Y:S01]  /*4560*/  LOP3.LUT R187, R4.reuse, 0x8, R191, 0xf8, !PT ;  /* 0x0000000804bb7812 */ /* 0x040fe200078ef8bf */
[----:B------:R-:W0:Y:S01]  /*4570*/  LDGDEPBAR ;  /* 0x00000000000079af */ /* 0x000e220000000000 */
[----:B------:R-:W-:Y:S01]  /*4580*/  LOP3.LUT R4, R4, 0x8, R167, 0xf8, !PT ;  /* 0x0000000804047812 */ /* 0x000fe200078ef8a7 */
[----:B------:R-:W-:Y:S01]  /*4590*/  BSSY.RECONVERGENT B1, `(.L_x_2397) ;  /* 0x000050c000017945 */ /* 0x000fe20003800200 */
[----:B------:R-:W-:-:S02]  /*45a0*/  LOP3.LUT R180, R180, 0x400, RZ, 0xc0, !PT ;  /* 0x00000400b4b47812 */ /* 0x000fc400078ec0ff */
[----:B------:R-:W-:Y:S02]  /*45b0*/  LOP3.LUT R217, R188, 0x7c00, R217, 0xf8, !PT ;  /* 0x00007c00bcd97812 */ /* 0x000fe400078ef8d9 */
[-C--:B------:R-:W-:Y:S02]  /*45c0*/  LOP3.LUT R187, R187, R166.reuse, RZ, 0x3c, !PT ;  /* 0x000000a6bbbb7212 */ /* 0x080fe400078e3cff */
[----:B------:R-:W-:Y:S02]  /*45d0*/  LOP3.LUT R4, R4, R166, RZ, 0x3c, !PT ;  /* 0x000000a604047212 */ /* 0x000fe400078e3cff */
[----:B------:R-:W-:Y:S02]  /*45e0*/  LOP3.LUT R217, R217, R187, RZ, 0xfc, !PT ;  /* 0x000000bbd9d97212 */ /* 0x000fe400078efcff */
[----:B------:R-:W-:Y:S01]  /*45f0*/  SEL R183, R183, 0xffffffe0, !P1 ;  /* 0xffffffe0b7b77807 */ /* 0x000fe20004800000 */
[----:B------:R-:W-:Y:S01]  /*4600*/  IMAD R180, R4, 0x2, R180 ;  /* 0x0000000204b47824 */ /* 0x000fe200078e02b4 */
[----:B------:R-:W-:Y:S01]  /*4610*/  SEL R181, R181, 0xffffffc0, !P2 ;  /* 0xffffffc0b5b57807 */ /* 0x000fe20005000000 */
[----:B------:R-:W-:Y:S01]  /*4620*/  IMAD R217, R217, 0x2, R218 ;  /* 0x00000002d9d97824 */ /* 0x000fe200078e02da */
[----:B-----5:R-:W-:Y:S01]  /*4630*/  IADD3 R193, PT, PT, R189, -R190, -R193 ;  /* 0x800000bebdc17210 */ /* 0x020fe20007ffe8c1 */
[----:B------:R-:W-:Y:S01]  /*4640*/  IMAD.IADD R180, R218, 0x1, R180 ;  /* 0x00000001dab47824 */ /* 0x000fe200078e02b4 */
[----:B------:R-:W-:Y:S01]  /*4650*/  IADD3 R192, PT, PT, R192, R189, -R190 ;  /* 0x000000bdc0c07210 */ /* 0x000fe20007ffe8be */
[----:B------:R-:W-:Y:S01]  /*4660*/  IMAD.IADD R182, R217, 0x1, R183 ;  /* 0x00000001d9b67824 */ /* 0x000fe200078e02b7 */
[----:B------:R-:W-:Y:S01]  /*4670*/  LDSM.16.M88.4 R76, [R217] ;  /* 0x00000000d94c783b */ /* 0x000fe20000000200 */
[----:B------:R-:W-:-:S02]  /*4680*/  IMAD.IADD R165, R183, 0x1, R180 ;  /* 0x00000001b7a57824 */ /* 0x000fc400078e02b4 */
[----:B------:R-:W-:Y:S01]  /*4690*/  IMAD.IADD R186, R217, 0x1, R181 ;  /* 0x00000001d9ba7824 */ /* 0x000fe200078e02b5 */
[----:B------:R-:W1:Y:S01]  /*46a0*/  LDSM.16.M88.4 R64, [R180+0x2000] ;  /* 0x00200000b440783b */ /* 0x000e620000000200 */
[----:B------:R-:W-:-:S03]  /*46b0*/  IMAD.IADD R184, R181, 0x1, R180 ;  /* 0x00000001b5b87824 */ /* 0x000fc600078e02b4 */
[----:B------:R-:W-:Y:S01]  /*46c0*/  LDSM.16.M88.4 R56, [R182] ;  /* 0x00000000b638783b */ /* 0x000fe20000000200 */
[----:B------:R-:W-:-:S03]  /*46d0*/  IMAD.IADD R185, R183, 0x1, R184 ;  /* 0x00000001b7b97824 */ /* 0x000fc600078e02b8 */
[----:B------:R-:W-:Y:S04]  /*46e0*/  LDSM.16.M88.4 R176, [R165+0x2000] ;  /* 0x00200000a5b0783b */ /* 0x000fe80000000200 */
[----:B------:R-:W3:Y:S04]  /*46f0*/  LDSM.16.M88.4 R144, [R180+0x2800] ;  /* 0x00280000b490783b */ /* 0x000ee80000000200 */
[----:B------:R4:W-:Y:S04]  /*4700*/  LDSM.16.M88.4 R8, [R186] ;  /* 0x00000000ba08783b */ /* 0x0009e80000000200 */
[----:B------:R-:W-:Y:S04]  /*4710*/  LDSM.16.M88.4 R72, [R184+0x2000] ;  /* 0x00200000b848783b */ /* 0x000fe80000000200 */
[----:B------:R-:W3:Y:S04]  /*4720*/  LDSM.16.M88.4 R172, [R165+0x2800] ;  /* 0x00280000a5ac783b */ /* 0x000ee80000000200 */
[----:B------:R-:W3:Y:S04]  /*4730*/  LDSM.16.M88.4 R120, [R180+0x4000] ;  /* 0x00400000b478783b */ /* 0x000ee80000000200 */
[----:B------:R-:W-:Y:S04]  /*4740*/  LDSM.16.M88.4 R136, [R180+0x3000] ;  /* 0x00300000b488783b */ /* 0x000fe80000000200 */
[----:B------:R-:W-:Y:S01]  /*4750*/  LDSM.16.M88.4 R60, [R185+0x2000] ;  /* 0x00200000b93c783b */ /* 0x000fe20000000200 */
[----:B----4-:R-:W-:Y:S01]  /*4760*/  IMAD.IADD R186, R183, 0x1, R186 ;  /* 0x00000001b7ba7824 */ /* 0x010fe200078e02ba */
[C---:B-1----:R-:W-:Y:S02]  /*4770*/  HMMA.16816.F32 R68, R76.reuse, R64, RZ ;  /* 0x000000404c44723c */ /* 0x042fe400000018ff */
[----:B------:R-:W-:Y:S04]  /*4780*/  LDSM.16.M88.4 R128, [R180+0x3800] ;  /* 0x00380000b480783b */ /* 0x000fe80000000200 */
[----:B------:R-:W-:Y:S02]  /*4790*/  LDSM.16.M88.4 R4, [R186] ;  /* 0x00000000ba04783b */ /* 0x000fe40000000200 */
[C---:B------:R-:W-:Y:S02]  /*47a0*/  HMMA.16816.F32 R64, R76.reuse, R66, RZ ;  /* 0x000000424c40723c */ /* 0x040fe400000018ff */
[----:B------:R-:W-:Y:S04]  /*47b0*/  LDSM.16.M88.4 R112, [R180+0x4800] ;  /* 0x00480000b470783b */ /* 0x000fe80000000200 */
[----:B------:R-:W-:Y:S02]  /*47c0*/  LDSM.16.M88.4 R104, [R180+0x5000] ;  /* 0x00500000b468783b */ /* 0x000fe40000000200 */
[----:B---3--:R-:W-:Y:S02]  /*47d0*/  HMMA.16816.F32 R148, R76, R144, RZ ;  /* 0x000000904c94723c */ /* 0x008fe400000018ff */
[----:B------:R-:W-:Y:S04]  /*47e0*/  LDSM.16.M88.4 R96, [R180+0x5800] ;  /* 0x00580000b460783b */ /* 0x000fe80000000200 */
[----:B------:R-:W-:Y:S02]  /*47f0*/  LDSM.16.M88.4 R88, [R180+0x6000] ;  /* 0x00600000b458783b */ /* 0x000fe40000000200 */
[C---:B------:R-:W-:Y:S02]  /*4800*/  HMMA.16816.F32 R68, R56.reuse, R176, R68 ;  /* 0x000000b03844723c */ /* 0x040fe40000001844 */
[----:B------:R-:W-:Y:S04]  /*4810*/  LDSM.16.M88.4 R80, [R180+0x6800] ;  /* 0x00680000b450783b */ /* 0x000fe80000000200 */
[----:B------:R-:W-:Y:S02]  /*4820*/  LDSM.16.M88.4 R48, [R180+0x7000] ;  /* 0x00700000b430783b */ /* 0x000fe40000000200 */
[C---:B------:R-:W-:Y:S02]  /*4830*/  HMMA.16816.F32 R64, R56.reuse, R178, R64 ;  /* 0x000000b23840723c */ /* 0x040fe40000001840 */
[----:B------:R-:W1:Y:S04]  /*4840*/  LDSM.16.M88.4 R176, [R184+0x2800] ;  /* 0x00280000b8b0783b */ /* 0x000e680000000200 */
[----:B------:R-:W-:Y:S02]  /*4850*/  LDSM.16.M88.4 R40, [R180+0x7800] ;  /* 0x00780000b428783b */ /* 0x000fe40000000200 */
[----:B------:R-:W-:Y:S02]  /*4860*/  HMMA.16816.F32 R148, R56, R172, R148 ;  /* 0x000000ac3894723c */ /* 0x000fe40000001894 */
[----:B------:R-:W-:Y:S04]  /*4870*/  LDSM.16.M88.4 R32, [R180+0x8000] ;  /* 0x00800000b420783b */ /* 0x000fe80000000200 */
[----:B------:R-:W-:Y:S02]  /*4880*/  LDSM.16.M88.4 R24, [R180+0x8800] ;  /* 0x00880000b418783b */ /* 0x000fe40000000200 */
[C---:B------:R-:W-:Y:S02]  /*4890*/  HMMA.16816.F32 R68, R8.reuse, R72, R68 ;  /* 0x000000480844723c */ /* 0x040fe40000001844 */
[----:B------:R-:W-:Y:S04]  /*48a0*/  LDSM.16.M88.4 R16, [R180+0x9000] ;  /* 0x00900000b410783b */ /* 0x000fe80000000200 */
[----:B------:R-:W-:Y:S02]  /*48b0*/  LDSM.16.M88.4 R152, [R180+0x9800] ;  /* 0x00980000b498783b */ /* 0x000fe40000000200 */
[----:B------:R-:W-:Y:S02]  /*48c0*/  HMMA.16816.F32 R64, R8, R74, R64 ;  /* 0x0000004a0840723c */ /* 0x000fe40000001840 */
[----:B------:R-:W3:Y:S04]  /*48d0*/  LDSM.16.M88.4 R72, [R185+0x2800] ;  /* 0x00280000b948783b */ /* 0x000ee80000000200 */
[----:B------:R-:W4:Y:S02]  /*48e0*/  LDSM.16.M88.4 R156, [R165+0x4000] ;  /* 0x00400000a59c783b */ /* 0x000f240000000200 */
[C---:B------:R-:W-:Y:S02]  /*48f0*/  HMMA.16816.F32 R144, R76.reuse, R146, RZ ;  /* 0x000000924c90723c */ /* 0x040fe400000018ff */
[----:B------:R-:W4:Y:S04]  /*4900*/  LDSM.16.M88.4 R168, [R165+0x3000] ;  /* 0x00300000a5a8783b */ /* 0x000f280000000200 */
[----:B------:R-:W-:Y:S02]  /*4910*/  LDSM.16.M88.4 R160, [R165+0x3800] ;  /* 0x00380000a5a0783b */ /* 0x000fe40000000200 */
[----:B------:R-:W-:Y:S08]  /*4920*/  HMMA.16816.F32 R124, R76, R120, RZ ;  /* 0x000000784c7c723c */ /* 0x000ff000000018ff */
[----:B-1----:R-:W-:Y:S08]  /*4930*/  HMMA.16816.F32 R148, R8, R176, R148 ;  /* 0x000000b00894723c */ /* 0x002ff00000001894 */
[----:B------:R-:W-:Y:S08]  /*4940*/  HMMA.16816.F32 R120, R76, R122, RZ ;  /* 0x0000007a4c78723c */ /* 0x000ff000000018ff */
[----:B------:R-:W-:Y:S08]  /*4950*/  HMMA.16816.F32 R144, R56, R174, R144 ;  /* 0x000000ae3890723c */ /* 0x000ff00000001890 */
[----:B---3--:R-:W-:Y:S08]  /*4960*/  HMMA.16816.F32 R148, R4, R72, R148 ;  /* 0x000000480494723c */ /* 0x008ff00000001894 */
[----:B------:R-:W-:Y:S08]  /*4970*/  HMMA.16816.F32 R140, R76, R136, RZ ;  /* 0x000000884c8c723c */ /* 0x000ff000000018ff */
[C---:B------:R-:W-:Y:S08]  /*4980*/  HMMA.16816.F32 R68, R4.reuse, R60, R68 ;  /* 0x0000003c0444723c */ /* 0x040ff00000001844 */
[----:B------:R-:W-:Y:S01]  /*4990*/  HMMA.16816.F32 R64, R4, R62, R64 ;  /* 0x0000003e0440723c */ /* 0x000fe20000001840 */
[----:B------:R-:W1:Y:S07]  /*49a0*/  LDSM.16.M88.4 R60, [R184+0x3000] ;  /* 0x00300000b83c783b */ /* 0x000e6e0000000200 */
        /* <DEDUP_REMOVED lines=11> */
[C---:B------:R-:W-:Y:S01]  /*4a60*/  HMMA.16816.F32 R20, R76.reuse, R16, RZ ;  /* 0x000000104c14723c */ /* 0x040fe200000018ff */
[-C--:B--2---:R-:W-:Y:S01]  /*4a70*/  FMUL.FTZ R148, R148, R0.reuse ;  /* 0x0000000094947220 */ /* 0x084fe20000410000 */
[-C--:B------:R-:W-:Y:S01]  /*4a80*/  FMUL.FTZ R149, R149, R0.reuse ;  /* 0x0000000095957220 */ /* 0x080fe20000410000 */
[-C--:B------:R-:W-:Y:S01]  /*4a90*/  FMUL.FTZ R150, R150, R0.reuse ;  /* 0x0000000096967220 */ /* 0x080fe20000410000 */
[-C--:B------:R-:W-:Y:S01]  /*4aa0*/  FMUL.FTZ R151, R151, R0.reuse ;  /* 0x0000000097977220 */ /* 0x080fe20000410000 */
[----:B------:R-:W-:Y:S01]  /*4ab0*/  MUFU.TANH R175, R148 ;  /* 0x0000009400af7308 */ /* 0x000fe20000002400 */
[-C--:B------:R-:W-:Y:S01]  /*4ac0*/  FMUL.FTZ R64, R64, R0.reuse ;  /* 0x0000000040407220 */ /* 0x080fe20000410000 */
[-C--:B------:R-:W-:Y:S01]  /*4ad0*/  FMUL.FTZ R65, R65, R0.reuse ;  /* 0x0000000041417220 */ /* 0x080fe20000410000 */
[----:B------:R-:W-:Y:S01]  /*4ae0*/  HMMA.16816.F32 R128, R76, R130, RZ ;  /* 0x000000824c80723c */ /* 0x000fe200000018ff */
[-C--:B------:R-:W-:Y:S01]  /*4af0*/  FMUL.FTZ R66, R66, R0.reuse ;  /* 0x0000000042427220 */ /* 0x080fe20000410000 */
[-C--:B------:R-:W-:Y:S01]  /*4b00*/  FMUL.FTZ R67, R67, R0.reuse ;  /* 0x0000000043437220 */ /* 0x080fe20000410000 */
[-C--:B------:R-:W-:Y:S01]  /*4b10*/  FMUL.FTZ R70, R70, R0.reuse ;  /* 0x0000000046467220 */ /* 0x080fe20000410000 */
[-C--:B------:R-:W-:Y:S01]  /*4b20*/  FMUL.FTZ R69, R69, R0.reuse ;  /* 0x0000000045457220 */ /* 0x080fe20000410000 */
[----:B------:R-:W-:Y:S01]  /*4b30*/  MUFU.TANH R172, R149 ;  /* 0x0000009500ac7308 */ /* 0x000fe20000002400 */
[----:B------:R-:W-:-:S02]  /*4b40*/  FMUL.FTZ R71, R71, R0 ;  /* 0x0000000047477220 */ /* 0x000fc40000410000 */
[C---:B------:R-:W-:Y:S05]  /*4b50*/  HMMA.16816.F32 R112, R76.reuse, R114, RZ ;  /* 0x000000724c70723c */ /* 0x040fea00000018ff */
[----:B------:R-:W-:Y:S03]  /*4b60*/  MUFU.TANH R176, R151 ;  /* 0x0000009700b07308 */ /* 0x000fe60000002400 */
[C---:B------:R-:W-:Y:S05]  /*4b70*/  HMMA.16816.F32 R104, R76.reuse, R106, RZ ;  /* 0x0000006a4c68723c */ /* 0x040fea00000018ff */
[----:B------:R-:W-:Y:S03]  /*4b80*/  MUFU.TANH R173, R66 ;  /* 0x0000004200ad7308 */ /* 0x000fe60000002400 */
[C---:B------:R-:W-:Y:S05]  /*4b90*/  HMMA.16816.F32 R96, R76.reuse, R98, RZ ;  /* 0x000000624c60723c */ /* 0x040fea00000018ff */
[----:B------:R-:W-:Y:S03]  /*4ba0*/  MUFU.TANH R174, R67 ;  /* 0x0000004300ae7308 */ /* 0x000fe60000002400 */
[C---:B------:R-:W-:Y:S05]  /*4bb0*/  HMMA.16816.F32 R88, R76.reuse, R90, RZ ;  /* 0x0000005a4c58723c */ /* 0x040fea00000018ff */
[----:B------:R2:W3:Y:S03]  /*4bc0*/  MUFU.TANH R237, R70 ;  /* 0x0000004600ed7308 */ /* 0x0004e60000002400 */
[C---:B------:R-:W-:Y:S08]  /*4bd0*/  HMMA.16816.F32 R80, R76.reuse, R82, RZ ;  /* 0x000000524c50723c */ /* 0x040ff000000018ff */
[----:B------:R-:W-:Y:S01]  /*4be0*/  HMMA.16816.F32 R48, R76, R50, RZ ;  /* 0x000000324c30723c */ /* 0x000fe200000018ff */
[----:B--2---:R-:W-:-:S07]  /*4bf0*/  IMAD.SHL.U32 R70, R167, 0x2, RZ ;  /* 0x00000002a7467824 */ /* 0x004fce00078e00ff */
[C---:B------:R-:W-:Y:S08]  /*4c00*/  HMMA.16816.F32 R40, R76.reuse, R42, RZ ;  /* 0x0000002a4c28723c */ /* 0x040ff000000018ff */
[C---:B------:R-:W-:Y:S08]  /*4c10*/  HMMA.16816.F32 R32, R76.reuse, R34, RZ ;  /* 0x000000224c20723c */ /* 0x040ff000000018ff */
[C---:B------:R-:W-:Y:S08]  /*4c20*/  HMMA.16816.F32 R24, R76.reuse, R26, RZ ;  /* 0x0000001a4c18723c */ /* 0x040ff000000018ff */
[C---:B------:R-:W-:Y:S08]  /*4c30*/  HMMA.16816.F32 R16, R76.reuse, R18, RZ ;  /* 0x000000124c10723c */ /* 0x040ff000000018ff */
[C---:B------:R-:W-:Y:S08]  /*4c40*/  HMMA.16816.F32 R12, R76.reuse, R152, RZ ;  /* 0x000000984c0c723c */ /* 0x040ff000000018ff */
[----:B------:R-:W-:Y:S01]  /*4c50*/  HMMA.16816.F32 R76, R76, R154, RZ ;  /* 0x0000009a4c4c723c */ /* 0x000fe200000018ff */
[----:B------:R-:W2:Y:S07]  /*4c60*/  LDSM.16.M88.4 R152, [R165+0x4800] ;  /* 0x00480000a598783b */ /* 0x000eae0000000200 */
[C---:B----4-:R-:W-:Y:S08]  /*4c70*/  HMMA.16816.F32 R124, R56.reuse, R156, R124 ;  /* 0x0000009c387c723c */ /* 0x050ff0000000187c */
[----:B------:R-:W-:Y:S01]  /*4c80*/  HMMA.16816.F32 R120, R56, R158, R120 ;  /* 0x0000009e3878723c */ /* 0x000fe20000001878 */
[----:B------:R-:W4:Y:S07]  /*4c90*/  LDSM.16.M88.4 R156, [R165+0x5000] ;  /* 0x00500000a59c783b */ /* 0x000f2e0000000200 */
[----:B------:R-:W-:Y:S01]  /*4ca0*/  HMMA.16816.F32 R144, R8, R178, R144 ;  /* 0x000000b20890723c */ /* 0x000fe20000001890 */
[----:B------:R1:W-:Y:S07]  /*4cb0*/  MUFU.TANH R178, R150 ;  /* 0x0000009600b27308 */ /* 0x0003ee0000002400 */
[C---:B------:R-:W-:Y:S01]  /*4cc0*/  HMMA.16816.F32 R140, R56.reuse, R168, R140 ;  /* 0x000000a8388c723c */ /* 0x040fe2000000188c */
[----:B------:R-:W-:Y:S07]  /*4cd0*/  MUFU.TANH R169, R64 ;  /* 0x0000004000a97308 */ /* 0x000fee0000002400 */
[----:B------:R-:W-:Y:S01]  /*4ce0*/  HMMA.16816.F32 R136, R56, R170, R136 ;  /* 0x000000aa3888723c */ /* 0x000fe20000001888 */
[----:B------:R3:W-:Y:S01]  /*4cf0*/  MUFU.TANH R170, R65 ;  /* 0x0000004100aa7308 */ /* 0x0007e20000002400 */
[----:B-1----:R-:W1:Y:S06]  /*4d00*/  LDSM.16.M88.4 R148, [R165+0x9800] ;  /* 0x00980000a594783b */ /* 0x002e6c0000000200 */
[----:B------:R-:W-:Y:S01]  /*4d10*/  HMMA.16816.F32 R144, R4, R74, R144 ;  /* 0x0000004a0490723c */ /* 0x000fe20000001890 */
[----:B------:R-:W-:Y:S01]  /*4d20*/  LDSM.16.M88.4 R72, [R184+0x3800] ;  /* 0x00380000b848783b */ /* 0x000fe20000000200 */
[----:B------:R2:W-:Y:S06]  /*4d30*/  MUFU.TANH R168, R69 ;  /* 0x0000004500a87308 */ /* 0x0005ec0000002400 */
[C---:B------:R-:W-:Y:S02]  /*4d40*/  HMMA.16816.F32 R140, R8.reuse, R60, R140 ;  /* 0x0000003c088c723c */ /* 0x040fe4000000188c */
[----:B------:R1:W-:Y:S01]  /*4d50*/  MUFU.TANH R171, R71 ;  /* 0x0000004700ab7308 */ /* 0x0003e20000002400 */
[----:B---3--:R-:W3:Y:S05]  /*4d60*/  LDSM.16.M88.4 R64, [R165+0x6000] ;  /* 0x00600000a540783b */ /* 0x008eea0000000200 */
[----:B------:R-:W-:Y:S01]  /*4d70*/  HMMA.16816.F32 R136, R8, R62, R136 ;  /* 0x0000003e0888723c */ /* 0x000fe20000001888 */
[----:B------:R-:W3:Y:S02]  /*4d80*/  LDSM.16.M88.4 R60, [R184+0x9800] ;  /* 0x00980000b83c783b */ /* 0x000ee40000000200 */
[-C--:B------:R-:W-:Y:S01]  /*4d90*/  FMUL.FTZ R144, R144, R0.reuse ;  /* 0x0000000090907220 */ /* 0x080fe20000410000 */
[----:B--2---:R-:W-:Y:S01]  /*4da0*/  LOP3.LUT R69, R70, 0x6, RZ, 0xc0, !PT ;  /* 0x0000000646457812 */ /* 0x004fe200078ec0ff */
[-C--:B------:R-:W-:Y:S01]  /*4db0*/  FMUL.FTZ R145, R145, R0.reuse ;  /* 0x0000000091917220 */ /* 0x080fe20000410000 */
[-C--:B------:R-:W-:Y:S01]  /*4dc0*/  FMUL.FTZ R146, R146, R0.reuse ;  /* 0x0000000092927220 */ /* 0x080fe20000410000 */
[----:B------:R-:W-:Y:S01]  /*4dd0*/  FMUL.FTZ R147, R147, R0 ;  /* 0x0000000093937220 */ /* 0x000fe20000410000 */
[C---:B------:R-:W-:Y:S01]  /*4de0*/  HMMA.16816.F32 R116, R56.reuse, R152, R116 ;  /* 0x000000983874723c */ /* 0x040fe20000001874 */
[----:B------:R-:W-:Y:S07]  /*4df0*/  MUFU.TANH R177, R144 ;  /* 0x0000009000b17308 */ /* 0x000fee0000002400 */
[C---:B------:R-:W-:Y:S01]  /*4e00*/  HMMA.16816.F32 R112, R56.reuse, R154, R112 ;  /* 0x0000009a3870723c */ /* 0x040fe20000001870 */
[----:B------:R-:W2:Y:S01]  /*4e10*/  LDSM.16.M88.4 R152, [R165+0x5800] ;  /* 0x00580000a598783b */ /* 0x000ea20000000200 */
[----:B------:R-:W-:Y:S06]  /*4e20*/  MUFU.TANH R179, R146 ;  /* 0x0000009200b37308 */ /* 0x000fec0000002400 */
[C---:B----4-:R-:W-:Y:S08]  /*4e30*/  HMMA.16816.F32 R108, R56.reuse, R156, R108 ;  /* 0x0000009c386c723c */ /* 0x050ff0000000186c */
[C---:B------:R-:W-:Y:S08]  /*4e40*/  HMMA.16816.F32 R104, R56.reuse, R158, R104 ;  /* 0x0000009e3868723c */ /* 0x040ff00000001868 */
[C---:B-1----:R-:W-:Y:S01]  /*4e50*/  HMMA.16816.F32 R156, R56.reuse, R150, R76 ;  /* 0x00000096389c723c */ /* 0x042fe2000000184c */
[----:B------:R-:W1:Y:S07]  /*4e60*/  LDSM.16.M88.4 R76, [R185+0x9800] ;  /* 0x00980000b94c783b */ /* 0x000e6e0000000200 */
[C---:B---3--:R-:W-:Y:S08]  /*4e70*/  HMMA.16816.F32 R92, R56.reuse, R64, R92 ;  /* 0x00000040385c723c */ /* 0x048ff0000000185c */
[C---:B------:R-:W-:Y:S01]  /*4e80*/  HMMA.16816.F32 R88, R56.reuse, R66, R88 ;  /* 0x000000423858723c */ /* 0x040fe20000001858 */
[----:B------:R-:W3:Y:S07]  /*4e90*/  LDSM.16.M88.4 R64, [R184+0x4000] ;  /* 0x00400000b840783b */ /* 0x000eee0000000200 */
[C---:B------:R-:W-:Y:S08]  /*4ea0*/  HMMA.16816.F32 R132, R56.reuse, R160, R132 ;  /* 0x000000a03884723c */ /* 0x040ff00000001884 */
[----:B------:R-:W-:Y:S01]  /*4eb0*/  HMMA.16816.F32 R128, R56, R162, R128 ;  /* 0x000000a23880723c */ /* 0x000fe20000001880 */
[----:B------:R-:W4:Y:S07]  /*4ec0*/  LDSM.16.M88.4 R160, [R185+0x3000] ;  /* 0x00300000b9a0783b */ /* 0x000f2e0000000200 */
[----:B------:R-:W-:Y:S01]  /*4ed0*/  HMMA.16816.F32 R156, R8, R62, R156 ;  /* 0x0000003e089c723c */ /* 0x000fe2000000189c */
[----:B------:R-:W-:-:S04]  /*4ee0*/  SHF.R.U32.HI R62, RZ, 0x2, R167 ;  /* 0x00000002ff3e7819 */ /* 0x000fc800000116a7 */
[----:B------:R-:W-:-:S03]  /*4ef0*/  LOP3.LUT R62, R62, 0x7, RZ, 0xc0, !PT ;  /* 0x000000073e3e7812 */ /* 0x000fc600078ec0ff */
[----:B------:R-:W-:Y:S01]  /*4f00*/  HMMA.16816.F32 R132, R8, R72, R132 ;  /* 0x000000480884723c */ /* 0x000fe20000001884 */
[----:B------:R-:W-:Y:S01]  /*4f10*/  LOP3.LUT R191, R62, 0x1f0, R191, 0xf8, !PT ;  /* 0x000001f03ebf7812 */ /* 0x000fe200078ef8bf */
[----:B------:R-:W-:-:S04]  /*4f20*/  IMAD.SHL.U32 R62, R216, 0x100, RZ ;  /* 0x00000100d83e7824 */ /* 0x000fc800078e00ff */
[----:B------:R-:W-:Y:S01]  /*4f30*/  IMAD R191, R231, 0x40, R191 ;  /* 0x00000040e7bf7824 */ /* 0x000fe200078e02bf */
[----:B------:R-:W-:Y:S01]  /*4f40*/  LOP3.LUT R219, R62, R69, RZ, 0xfc, !PT ;  /* 0x000000453edb7212 */ /* 0x000fe200078efcff */
[----:B------:R-:W-:Y:S01]  /*4f50*/  HMMA.16816.F32 R128, R8, R74, R128 ;  /* 0x0000004a0880723c */ /* 0x000fe20000001880 */
[----:B------:R-:W4:Y:S01]  /*4f60*/  LDSM.16.M88.4 R72, [R185+0x4000] ;  /* 0x00400000b948783b */ /* 0x000f220000000200 */
[C---:B------:R-:W-:Y:S02]  /*4f70*/  IMAD.IADD R192, R191.reuse, 0x1, R192 ;  /* 0x00000001bfc07824 */ /* 0x040fe400078e02c0 */
[----:B------:R-:W-:-:S03]  /*4f80*/  IMAD.IADD R246, R191, 0x1, R193 ;  /* 0x00000001bff67824 */ /* 0x000fc600078e02c1 */
[--C-:B------:R-:W-:Y:S01]  /*4f90*/  VIADDMNMX R245, R192, 0x1, R189.reuse, PT ;  /* 0x00000001c0f57846 */ /* 0x100fe200038001bd */
[----:B--2---:R-:W-:Y:S01]  /*4fa0*/  HMMA.16816.F32 R100, R56, R152, R100 ;  /* 0x000000983864723c */ /* 0x004fe20000001864 */
[----:B------:R-:W-:Y:S01]  /*4fb0*/  VIADD R244, R246, 0x8 ;  /* 0x00000008f6f47836 */ /* 0x000fe20000000000 */
[----:B------:R-:W-:-:S04]  /*4fc0*/  VIADDMNMX R241, R192, 0x9, R189, PT ;  /* 0x00000009c0f17846 */ /* 0x000fc800038001bd */
[----:B------:R-:W-:Y:S02]  /*4fd0*/  ISETP.GT.AND P4, PT, R244, R219, PT ;  /* 0x000000dbf400720c */ /* 0x000fe40003f84270 */
[----:B------:R-:W-:Y:S01]  /*4fe0*/  HMMA.16816.F32 R96, R56, R154, R96 ;  /* 0x0000009a3860723c */ /* 0x000fe20000001860 */
[----:B------:R-:W2:Y:S01]  /*4ff0*/  LDSM.16.M88.4 R152, [R185+0x3800] ;  /* 0x00380000b998783b */ /* 0x000ea20000000200 */
[----:B------:R-:W-:-:S06]  /*5000*/  FSEL R237, R237, -INF , !P4 ;  /* 0xff800000eded7808 */ /* 0x000fcc0006000000 */
[----:B-1----:R-:W-:Y:S08]  /*5010*/  HMMA.16816.F32 R156, R4, R78, R156 ;  /* 0x0000004e049c723c */ /* 0x002ff0000000189c */
[----:B---3--:R-:W-:Y:S01]  /*5020*/  HMMA.16816.F32 R124, R8, R64, R124 ;  /* 0x00000040087c723c */ /* 0x008fe2000000187c */
[----:B------:R-:W-:-:S05]  /*5030*/  VIADD R64, R219, 0xf9 ;  /* 0x000000f9db407836 */ /* 0x000fca0000000000 */
[----:B------:R-:W-:Y:S02]  /*5040*/  ISETP.GT.AND P6, PT, R246, R64, PT ;  /* 0x00000040f600720c */ /* 0x000fe40003fc4270 */
[----:B----4-:R-:W-:Y:S01]  /*5050*/  HMMA.16816.F32 R140, R4, R160, R140 ;  /* 0x000000a0048c723c */ /* 0x010fe2000000188c */
[----:B------:R-:W-:Y:S01]  /*5060*/  ISETP.GE.AND P3, PT, R64, R245, PT ;  /* 0x000000f54000720c */ /* 0x000fe20003f66270 */
[----:B------:R-:W-:Y:S01]  /*5070*/  MUFU.TANH R160, R145 ;  /* 0x0000009100a07308 */ /* 0x000fe20000002400 */
[----:B------:R-:W-:Y:S01]  /*5080*/  FMUL.FTZ R63, R157, R0 ;  /* 0x000000009d3f7220 */ /* 0x000fe20000410000 */
[----:B------:R-:W-:Y:S01]  /*5090*/  ISETP.GT.AND P1, PT, R244, R64, PT ;  /* 0x00000040f400720c */ /* 0x000fe20003f24270 */
[-C--:B------:R-:W-:Y:S01]  /*50a0*/  FMUL.FTZ R71, R159, R0.reuse ;  /* 0x000000009f477220 */ /* 0x080fe20000410000 */
[----:B------:R-:W-:Y:S01]  /*50b0*/  ISETP.GE.AND P5, PT, R64, R241, PT ;  /* 0x000000f14000720c */ /* 0x000fe20003fa6270 */
[-C--:B------:R-:W-:Y:S01]  /*50c0*/  FMUL.FTZ R158, R158, R0.reuse ;  /* 0x000000009e9e7220 */ /* 0x080fe20000410000 */
[----:B------:R-:W-:Y:S01]  /*50d0*/  HMMA.16816.F32 R120, R8, R66, R120 ;  /* 0x000000420878723c */ /* 0x000fe20000001878 */
[----:B------:R-:W1:Y:S01]  /*50e0*/  LDSM.16.M88.4 R64, [R184+0x4800] ;  /* 0x00480000b840783b */ /* 0x000e620000000200 */
[----:B------:R3:W-:Y:S01]  /*50f0*/  MUFU.TANH R161, R147 ;  /* 0x0000009300a17308 */ /* 0x0007e20000002400 */
[----:B------:R-:W-:-:S05]  /*5100*/  FMUL.FTZ R156, R156, R0 ;  /* 0x000000009c9c7220 */ /* 0x000fca0000410000 */
[C---:B------:R-:W-:Y:S01]  /*5110*/  HMMA.16816.F32 R124, R4.reuse, R72, R124 ;  /* 0x00000048047c723c */ /* 0x040fe2000000187c */
[----:B------:R-:W-:Y:S01]  /*5120*/  VIADD R72, R219, 0x1 ;  /* 0x00000001db487836 */ /* 0x000fe20000000000 */
[----:B------:R-:W4:Y:S01]  /*5130*/  MUFU.TANH R63, R63 ;  /* 0x0000003f003f7308 */ /* 0x000f220000002400 */
[-C--:B------:R-:W-:Y:S01]  /*5140*/  FMUL.FTZ R142, R142, R0.reuse ;  /* 0x000000008e8e7220 */ /* 0x080fe20000410000 */
[-C--:B------:R-:W-:Y:S01]  /*5150*/  FMUL.FTZ R140, R140, R0.reuse ;  /* 0x000000008c8c7220 */ /* 0x080fe20000410000 */
[-C--:B------:R-:W-:Y:S01]  /*5160*/  FMUL.FTZ R141, R141, R0.reuse ;  /* 0x000000008d8d7220 */ /* 0x080fe20000410000 */
[----:B------:R-:W-:Y:S02]  /*5170*/  ISETP.GE.AND P4, PT, R72, R245, PT ;  /* 0x000000f54800720c */ /* 0x000fe40003f86270 */
[C---:B--2---:R-:W-:Y:S02]  /*5180*/  HMMA.16816.F32 R128, R4.reuse, R154, R128 ;  /* 0x0000009a0480723c */ /* 0x044fe40000001880 */
[----:B------:R-:W2:Y:S01]  /*5190*/  MUFU.TANH R71, R71 ;  /* 0x0000004700477308 */ /* 0x000ea20000002400 */
[----:B---3--:R-:W3:Y:S05]  /*51a0*/  LDSM.16.M88.4 R144, [R165+0x6800] ;  /* 0x00680000a590783b */ /* 0x008eea0000000200 */
[C---:B------:R-:W-:Y:S02]  /*51b0*/  HMMA.16816.F32 R136, R4.reuse, R162, R136 ;  /* 0x000000a20488723c */ /* 0x040fe40000001888 */
[----:B------:R3:W-:Y:S01]  /*51c0*/  MUFU.TANH R150, R142 ;  /* 0x0000008e00967308 */ /* 0x0007e20000002400 */
[-C--:B------:R-:W-:Y:S01]  /*51d0*/  FMUL.FTZ R124, R124, R0.reuse ;  /* 0x000000007c7c7220 */ /* 0x080fe20000410000 */
[----:B----4-:R-:W-:Y:S01]  /*51e0*/  FSEL R63, R63, -INF , !P6 ;  /* 0xff8000003f3f7808 */ /* 0x010fe20007000000 */
[----:B------:R-:W-:Y:S01]  /*51f0*/  FMUL.FTZ R151, R125, R0 ;  /* 0x000000007d977220 */ /* 0x000fe20000410000 */
[----:B------:R-:W-:Y:S01]  /*5200*/  ISETP.GT.AND P6, PT, R246, R72, PT ;  /* 0x00000048f600720c */ /* 0x000fe20003fc4270 */
[-C--:B------:R-:W-:Y:S01]  /*5210*/  FMUL.FTZ R126, R126, R0.reuse ;  /* 0x000000007e7e7220 */ /* 0x080fe20000410000 */
[----:B------:R-:W-:Y:S01]  /*5220*/  FSEL R63, R63, -INF , !P3 ;  /* 0xff8000003f3f7808 */ /* 0x000fe20005800000 */
[----:B------:R-:W-:Y:S01]  /*5230*/  HMMA.16816.F32 R132, R4, R152, R132 ;  /* 0x000000980484723c */ /* 0x000fe20000001884 */
[----:B------:R-:W-:Y:S01]  /*5240*/  ISETP.GE.AND P3, PT, R72, R241, PT ;  /* 0x000000f14800720c */ /* 0x000fe20003f66270 */
[-C--:B------:R-:W-:Y:S01]  /*5250*/  FMUL.FTZ R128, R128, R0.reuse ;  /* 0x0000000080807220 */ /* 0x080fe20000410000 */
[----:B--2---:R-:W-:Y:S01]  /*5260*/  FSEL R71, R71, -INF , !P1 ;  /* 0xff80000047477808 */ /* 0x004fe20004800000 */
[----:B------:R-:W-:Y:S01]  /*5270*/  FMUL.FTZ R129, R129, R0 ;  /* 0x0000000081817220 */ /* 0x000fe20000410000 */
[----:B------:R-:W-:Y:S01]  /*5280*/  ISETP.GT.AND P1, PT, R244, R72, PT ;  /* 0x00000048f400720c */ /* 0x000fe20003f24270 */
[----:B------:R-:W-:Y:S01]  /*5290*/  VIADD R72, R219, 0x8 ;  /* 0x00000008db487836 */ /* 0x000fe20000000000 */
[----:B------:R-:W-:Y:S01]  /*52a0*/  FSEL R168, R168, -INF , !P6 ;  /* 0xff800000a8a87808 */ /* 0x000fe20007000000 */
[-C--:B------:R-:W-:Y:S01]  /*52b0*/  FMUL.FTZ R130, R130, R0.reuse ;  /* 0x0000000082827220 */ /* 0x080fe20000410000 */
[----:B------:R-:W-:Y:S01]  /*52c0*/  FSEL R71, R71, -INF , !P5 ;  /* 0xff80000047477808 */ /* 0x000fe20006800000 */
[----:B------:R-:W-:Y:S01]  /*52d0*/  FMUL.FTZ R131, R131, R0 ;  /* 0x0000000083837220 */ /* 0x000fe20000410000 */
[----:B------:R-:W-:Y:S01]  /*52e0*/  FSEL R220, R168, -INF , !P4 ;  /* 0xff800000a8dc7808 */ /* 0x000fe20006000000 */
[----:B------:R2:W-:Y:S01]  /*52f0*/  MUFU.TANH R152, R124 ;  /* 0x0000007c00987308 */ /* 0x0005e20000002400 */
[----:B------:R-:W-:Y:S01]  /*5300*/  FSEL R171, R171, -INF , !P1 ;  /* 0xff800000abab7808 */ /* 0x000fe20004800000 */
[----:B-1----:R-:W-:Y:S01]  /*5310*/  HMMA.16816.F32 R116, R8, R64, R116 ;  /* 0x000000400874723c */ /* 0x002fe20000001874 */
[----:B------:R-:W-:Y:S01]  /*5320*/  ISETP.GT.AND P6, PT, R246, R72, PT ;  /* 0x00000048f600720c */ /* 0x000fe20003fc4270 */
[C---:B------:R-:W-:Y:S01]  /*5330*/  VIADD R64, R219.reuse, 0x10 ;  /* 0x00000010db407836 */ /* 0x040fe20000000000 */
[----:B------:R-:W-:Y:S01]  /*5340*/  ISETP.GE.AND P5, PT, R72, R245, PT ;  /* 0x000000f54800720c */ /* 0x000fe20003fa6270 */
[----:B------:R-:W-:Y:S01]  /*5350*/  FMUL.FTZ R138, R138, R0 ;  /* 0x000000008a8a7220 */ /* 0x000fe20000410000 */
[----:B------:R-:W-:Y:S01]  /*5360*/  ISETP.GE.AND P4, PT, R72, R241, PT ;  /* 0x000000f14800720c */ /* 0x000fe20003f86270 */
[----:B------:R-:W-:Y:S01]  /*5370*/  MUFU.TANH R154, R130 ;  /* 0x00000082009a7308 */ /* 0x000fe20000002400 */
[----:B------:R-:W-:Y:S01]  /*5380*/  ISETP.GT.AND P1, PT, R244, R72, PT ;  /* 0x00000048f400720c */ /* 0x000fe20003f24270 */
[----:B------:R-:W-:Y:S01]  /*5390*/  VIADD R72, R219, 0x9 ;  /* 0x00000009db487836 */ /* 0x000fe20000000000 */
[----:B------:R-:W-:Y:S01]  /*53a0*/  FSEL R125, R171, -INF , !P3 ;  /* 0xff800000ab7d7808 */ /* 0x000fe20005800000 */
[-C--:B------:R-:W-:Y:S01]  /*53b0*/  FMUL.FTZ R132, R132, R0.reuse ;  /* 0x0000000084847220 */ /* 0x080fe20000410000 */
[----:B------:R-:W-:Y:S01]  /*53c0*/  FSEL R173, R173, -INF , !P1 ;  /* 0xff800000adad7808 */ /* 0x000fe20004800000 */
[-C--:B------:R-:W-:Y:S01]  /*53d0*/  FMUL.FTZ R135, R135, R0.reuse ;  /* 0x0000000087877220 */ /* 0x080fe20000410000 */
[C---:B---3--:R-:W-:Y:S01]  /*53e0*/  HMMA.16816.F32 R84, R56.reuse, R144, R84 ;  /* 0x000000903854723c */ /* 0x048fe20000001854 */
[----:B------:R-:W-:Y:S01]  /*53f0*/  MUFU.TANH R145, R128 ;  /* 0x0000008000917308 */ /* 0x000fe20000002400 */
[----:B------:R-:W-:Y:S01]  /*5400*/  ISETP.GE.AND P3, PT, R72, R245, PT ;  /* 0x000000f54800720c */ /* 0x000fe20003f66270 */
[-C--:B------:R-:W-:Y:S01]  /*5410*/  FMUL.FTZ R142, R143, R0.reuse ;  /* 0x000000008f8e7220 */ /* 0x080fe20000410000 */
[----:B--2---:R-:W-:Y:S01]  /*5420*/  FSEL R124, R169, -INF , !P6 ;  /* 0xff800000a97c7808 */ /* 0x004fe20007000000 */
[----:B------:R-:W-:Y:S01]  /*5430*/  FMUL.FTZ R78, R133, R0 ;  /* 0x00000000854e7220 */ /* 0x000fe20000410000 */
[----:B------:R-:W-:Y:S01]  /*5440*/  ISETP.GT.AND P6, PT, R246, R72, PT ;  /* 0x00000048f600720c */ /* 0x000fe20003fc4270 */
[----:B------:R-:W-:Y:S01]  /*5450*/  FMUL.FTZ R79, R134, R0 ;  /* 0x00000000864f7220 */ /* 0x000fe20000410000 */
[----:B------:R-:W-:Y:S01]  /*5460*/  HMMA.16816.F32 R80, R56, R146, R80 ;  /* 0x000000923850723c */ /* 0x000fe20000001850 */
[----:B------:R-:W-:Y:S01]  /*5470*/  MUFU.TANH R147, R129 ;  /* 0x0000008100937308 */ /* 0x000fe20000002400 */
[----:B------:R-:W-:Y:S01]  /*5480*/  ISETP.GT.AND P1, PT, R244, R72, PT ;  /* 0x00000048f400720c */ /* 0x000fe20003f24270 */
[-C--:B------:R-:W-:Y:S01]  /*5490*/  FMUL.FTZ R127, R127, R0.reuse ;  /* 0x000000007f7f7220 */ /* 0x080fe20000410000 */
[----:B------:R-:W-:Y:S01]  /*54a0*/  FSEL R170, R170, -INF , !P6 ;  /* 0xff800000aaaa7808 */ /* 0x000fe20007000000 */
[----:B------:R-:W-:Y:S01]  /*54b0*/  FMUL.FTZ R136, R136, R0 ;  /* 0x0000000088887220 */ /* 0x000fe20000410000 */
[----:B------:R-:W-:Y:S01]  /*54c0*/  ISETP.GT.AND P6, PT, R246, R64, PT ;  /* 0x00000040f600720c */ /* 0x000fe20003fc4270 */
[-C--:B------:R-:W-:Y:S01]  /*54d0*/  FMUL.FTZ R137, R137, R0.reuse ;  /* 0x0000000089897220 */ /* 0x080fe20000410000 */
[----:B------:R-:W-:Y:S01]  /*54e0*/  FSEL R248, R170, -INF , !P3 ;  /* 0xff800000aaf87808 */ /* 0x000fe20005800000 */
[----:B------:R1:W-:Y:S01]  /*54f0*/  MUFU.TANH R153, R131 ;  /* 0x0000008300997308 */ /* 0x0003e20000002400 */
[----:B------:R-:W-:Y:S01]  /*5500*/  FSEL R174, R174, -INF , !P1 ;  /* 0xff800000aeae7808 */ /* 0x000fe20004800000 */
[----:B------:R-:W-:Y:S01]  /*5510*/  HMMA.16816.F32 R112, R8, R66, R112 ;  /* 0x000000420870723c */ /* 0x000fe20000001870 */
[----:B------:R-:W-:Y:S01]  /*5520*/  FSEL R124, R124, -INF , !P5 ;  /* 0xff8000007c7c7808 */ /* 0x000fe20006800000 */
[----:B------:R-:W-:Y:S01]  /*5530*/  FMUL.FTZ R139, R139, R0 ;  /* 0x000000008b8b7220 */ /* 0x000fe20000410000 */
[----:B------:R-:W-:-:S02]  /*5540*/  ISETP.GE.AND P3, PT, R64, R241, PT ;  /* 0x000000f14000720c */ /* 0x000fc40003f66270 */
[----:B------:R-:W-:Y:S01]  /*5550*/  ISETP.GT.AND P1, PT, R244, R64, PT ;  /* 0x00000040f400720c */ /* 0x000fe20003f24270 */
[----:B------:R2:W-:Y:S01]  /*5560*/  MUFU.TANH R157, R126 ;  /* 0x0000007e009d7308 */ /* 0x0005e20000002400 */
[----:B------:R-:W-:Y:S01]  /*5570*/  ISETP.GE.AND P5, PT, R72, R241, PT ;  /* 0x000000f14800720c */ /* 0x000fe20003fa6270 */
[----:B------:R-:W-:Y:S01]  /*5580*/  HMMA.16816.F32 R120, R4, R74, R120 ;  /* 0x0000004a0478723c */ /* 0x000fe20000001878 */
[----:B------:R-:W-:Y:S01]  /*5590*/  FSEL R146, R175, -INF , !P6 ;  /* 0xff800000af927808 */ /* 0x000fe20007000000 */
[----:B------:R-:W-:Y:S01]  /*55a0*/  VIADD R72, R219, 0x18 ;  /* 0x00000018db487836 */ /* 0x000fe20000000000 */
[----:B------:R-:W-:Y:S02]  /*55b0*/  FSEL R252, R174, -INF , !P5 ;  /* 0xff800000aefc7808 */ /* 0x000fe40006800000 */
[----:B------:R-:W-:Y:S01]  /*55c0*/  FSEL R178, R178, -INF , !P1 ;  /* 0xff800000b2b27808 */ /* 0x000fe20004800000 */
[----:B------:R-:W-:Y:S01]  /*55d0*/  MUFU.TANH R143, R138 ;  /* 0x0000008a008f7308 */ /* 0x000fe20000002400 */
[----:B-1----:R-:W1:Y:S02]  /*55e0*/  LDSM.16.M88.4 R128, [R185+0x4800] ;  /* 0x00480000b980783b */ /* 0x002e640000000200 */
[----:B------:R-:W-:Y:S01]  /*55f0*/  FSEL R221, R178, -INF , !P3 ;  /* 0xff800000b2dd7808 */ /* 0x000fe20005800000 */
[----:B------:R-:W-:Y:S01]  /*5600*/  HMMA.16816.F32 R12, R56, R148, R12 ;  /* 0x00000094380c723c */ /* 0x000fe2000000180c */
[----:B------:R-:W-:-:S03]  /*5610*/  ISETP.GE.AND P3, PT, R72, R245, PT ;  /* 0x000000f54800720c */ /* 0x000fc60003f66270 */
[----:B------:R-:W-:Y:S01]  /*5620*/  MUFU.TANH R138, R132 ;  /* 0x00000084008a7308 */ /* 0x000fe20000002400 */
[----:B--2---:R-:W-:Y:S02]  /*5630*/  FSEL R126, R173, -INF , !P4 ;  /* 0xff800000ad7e7808 */ /* 0x004fe40006000000 */
[-C--:B------:R-:W-:Y:S01]  /*5640*/  ISETP.GE.AND P4, PT, R64, R245.reuse, PT ;  /* 0x000000f54000720c */ /* 0x080fe20003f86270 */
[----:B------:R-:W-:Y:S02]  /*5650*/  VIADD R64, R219, 0x11 ;  /* 0x00000011db407836 */ /* 0x000fe40000000000 */
[-C--:B------:R-:W-:Y:S01]  /*5660*/  FMUL.FTZ R120, R120, R0.reuse ;  /* 0x0000000078787220 */ /* 0x080fe20000410000 */
[----:B------:R-:W-:Y:S01]  /*5670*/  FMUL.FTZ R121, R121, R0 ;  /* 0x0000000079797220 */ /* 0x000fe20000410000 */
[----:B------:R-:W-:Y:S01]  /*5680*/  FSEL R146, R146, -INF , !P4 ;  /* 0xff80000092927808 */ /* 0x000fe20006000000 */
[----:B------:R2:W-:Y:S01]  /*5690*/  MUFU.TANH R144, R135 ;  /* 0x0000008700907308 */ /* 0x0005e20000002400 */
[----:B------:R-:W-:Y:S01]  /*56a0*/  ISETP.GT.AND P6, PT, R246, R64, PT ;  /* 0x00000040f600720c */ /* 0x000fe20003fc4270 */
[-C--:B------:R-:W-:Y:S01]  /*56b0*/  FMUL.FTZ R122, R122, R0.reuse ;  /* 0x000000007a7a7220 */ /* 0x080fe20000410000 */
[C---:B------:R-:W-:Y:S01]  /*56c0*/  ISETP.GE.AND P5, PT, R64.reuse, R245, PT ;  /* 0x000000f54000720c */ /* 0x040fe20003fa6270 */
[----:B------:R-:W-:Y:S01]  /*56d0*/  FMUL.FTZ R123, R123, R0 ;  /* 0x000000007b7b7220 */ /* 0x000fe20000410000 */
[----:B------:R-:W-:-:S02]  /*56e0*/  ISETP.GE.AND P4, PT, R64, R241, PT ;  /* 0x000000f14000720c */ /* 0x000fc40003f86270 */
[----:B------:R-:W-:Y:S01]  /*56f0*/  ISETP.GT.AND P1, PT, R244, R64, PT ;  /* 0x00000040f400720c */ /* 0x000fe20003f24270 */
[----:B------:R-:W3:Y:S01]  /*5700*/  MUFU.TANH R140, R140 ;  /* 0x0000008c008c7308 */ /* 0x000ee20000002400 */
[----:B------:R-:W4:Y:S01]  /*5710*/  LDSM.16.M88.4 R64, [R184+0x5000] ;  /* 0x00500000b840783b */ /* 0x000f220000000200 */
[----:B------:R-:W-:Y:S01]  /*5720*/  FSEL R172, R172, -INF , !P6 ;  /* 0xff800000acac7808 */ /* 0x000fe20007000000 */
[----:B------:R-:W-:Y:S01]  /*5730*/  HMMA.16816.F32 R12, R8, R60, R12 ;  /* 0x0000003c080c723c */ /* 0x000fe2000000180c */
[----:B------:R-:W-:Y:S02]  /*5740*/  ISETP.GT.AND P6, PT, R246, R72, PT ;  /* 0x00000048f600720c */ /* 0x000fe40003fc4270 */
[----:B------:R-:W-:Y:S02]  /*5750*/  FSEL R213, R172, -INF , !P5 ;  /* 0xff800000acd57808 */ /* 0x000fe40006800000 */
[----:B------:R-:W-:Y:S01]  /*5760*/  FSEL R176, R176, -INF , !P1 ;  /* 0xff800000b0b07808 */ /* 0x000fe20004800000 */
[----:B------:R-:W3:Y:S01]  /*5770*/  MUFU.TANH R141, R141 ;  /* 0x0000008d008d7308 */ /* 0x000ee20000002400 */
[----:B--2---:R-:W2:Y:S01]  /*5780*/  LDSM.16.M88.4 R132, [R165+0x7000] ;  /* 0x00700000a584783b */ /* 0x004ea20000000200 */
[----:B------:R-:W-:-:S02]  /*5790*/  ISETP.GE.AND P5, PT, R72, R241, PT ;  /* 0x000000f14800720c */ /* 0x000fc40003fa6270 */
[----:B------:R-:W-:Y:S01]  /*57a0*/  ISETP.GT.AND P1, PT, R244, R72, PT ;  /* 0x00000048f400720c */ /* 0x000fe20003f24270 */
[----:B------:R-:W-:Y:S01]  /*57b0*/  VIADD R72, R219, 0x19 ;  /* 0x00000019db487836 */ /* 0x000fe20000000000 */
[----:B------:R-:W-:Y:S01]  /*57c0*/  FSEL R177, R177, -INF , !P6 ;  /* 0xff800000b1b17808 */ /* 0x000fe20007000000 */
[C---:B-1----:R-:W-:Y:S01]  /*57d0*/  HMMA.16816.F32 R116, R4.reuse, R128, R116 ;  /* 0x000000800474723c */ /* 0x042fe20000001874 */
[----:B------:R-:W-:Y:S01]  /*57e0*/  FSEL R249, R176, -INF , !P4 ;  /* 0xff800000b0f97808 */ /* 0x000fe20006000000 */
[----:B------:R-:W-:Y:S01]  /*57f0*/  MUFU.TANH R155, R127 ;  /* 0x0000007f009b7308 */ /* 0x000fe20000002400 */
[----:B------:R-:W-:Y:S02]  /*5800*/  FSEL R214, R177, -INF , !P3 ;  /* 0xff800000b1d67808 */ /* 0x000fe40005800000 */
[----:B------:R-:W-:Y:S02]  /*5810*/  FSEL R179, R179, -INF , !P1 ;  /* 0xff800000b3b37808 */ /* 0x000fe40004800000 */
[----:B------:R-:W-:Y:S01]  /*5820*/  ISETP.GT.AND P6, PT, R246, R72, PT ;  /* 0x00000048f600720c */ /* 0x000fe20003fc4270 */
[----:B------:R-:W-:Y:S01]  /*5830*/  HMMA.16816.F32 R112, R4, R130, R112 ;  /* 0x000000820470723c */ /* 0x000fe20000001870 */
[C---:B------:R-:W-:Y:S01]  /*5840*/  ISETP.GE.AND P4, PT, R72.reuse, R245, PT ;  /* 0x000000f54800720c */ /* 0x040fe20003f86270 */
[----:B------:R1:W-:Y:S01]  /*5850*/  MUFU.TANH R127, R120 ;  /* 0x00000078007f7308 */ /* 0x0003e20000002400 */
[----:B------:R-:W-:-:S02]  /*5860*/  ISETP.GE.AND P3, PT, R72, R241, PT ;  /* 0x000000f14800720c */ /* 0x000fc40003f66270 */
[----:B------:R-:W-:Y:S02]  /*5870*/  ISETP.GT.AND P1, PT, R244, R72, PT ;  /* 0x00000048f400720c */ /* 0x000fe40003f24270 */
[----:B------:R-:W3:Y:S01]  /*5880*/  LDSM.16.M88.4 R72, [R185+0x5000] ;  /* 0x00500000b948783b */ /* 0x000ee20000000200 */
[----:B------:R-:W-:Y:S01]  /*5890*/  FSEL R160, R160, -INF , !P6 ;  /* 0xff800000a0a07808 */ /* 0x000fe20007000000 */
[----:B------:R-:W-:Y:S01]  /*58a0*/  HMMA.16816.F32 R12, R4, R76, R12 ;  /* 0x0000004c040c723c */ /* 0x000fe2000000180c */
[----:B------:R-:W3:Y:S01]  /*58b0*/  MUFU.TANH R142, R142 ;  /* 0x0000008e008e7308 */ /* 0x000ee20000002400 */
[----:B------:R-:W-:Y:S01]  /*58c0*/  FSEL R247, R179, -INF , !P5 ;  /* 0xff800000b3f77808 */ /* 0x000fe20006800000 */
[-C--:B------:R-:W-:Y:S01]  /*58d0*/  FMUL.FTZ R116, R116, R0.reuse ;  /* 0x0000000074747220 */ /* 0x080fe20000410000 */
[----:B------:R-:W-:Y:S02]  /*58e0*/  FSEL R161, R161, -INF , !P1 ;  /* 0xff800000a1a17808 */ /* 0x000fe40004800000 */
[----:B------:R-:W-:Y:S01]  /*58f0*/  FSEL R215, R160, -INF , !P4 ;  /* 0xff800000a0d77808 */ /* 0x000fe20006000000 */
[----:B------:R-:W-:Y:S01]  /*5900*/  FMUL.FTZ R160, R118, R0 ;  /* 0x0000000076a07220 */ /* 0x000fe20000410000 */
[----:B----4-:R-:W-:Y:S01]  /*5910*/  HMMA.16816.F32 R108, R8, R64, R108 ;  /* 0x00000040086c723c */ /* 0x010fe2000000186c */
[----:B------:R-:W-:-:S02]  /*5920*/  VIADD R64, R219, 0x21 ;  /* 0x00000021db407836 */ /* 0x000fc40000000000 */
[-C--:B------:R-:W-:Y:S01]  /*5930*/  FMUL.FTZ R118, R119, R0.reuse ;  /* 0x0000000077767220 */ /* 0x080fe20000410000 */
[----:B-1----:R-:W-:Y:S01]  /*5940*/  VIADD R120, R219, 0x20 ;  /* 0x00000020db787836 */ /* 0x002fe20000000000 */
[----:B------:R-:W-:Y:S01]  /*5950*/  FSEL R119, R161, -INF , !P3 ;  /* 0xff800000a1777808 */ /* 0x000fe20005800000 */
[----:B------:R-:W1:Y:S01]  /*5960*/  MUFU.TANH R136, R136 ;  /* 0x0000008800887308 */ /* 0x000e620000002400 */
[-C--:B------:R-:W-:Y:S01]  /*5970*/  ISETP.GE.AND P3, PT, R64, R245.reuse, PT ;  /* 0x000000f54000720c */ /* 0x080fe20003f66270 */
[----:B------:R-:W-:Y:S01]  /*5980*/  FMUL.FTZ R112, R112, R0 ;  /* 0x0000000070707220 */ /* 0x000fe20000410000 */
[----:B------:R-:W-:Y:S01]  /*5990*/  ISETP.GT.AND P6, PT, R246, R120, PT ;  /* 0x00000078f600720c */ /* 0x000fe20003fc4270 */
[C---:B--2---:R-:W-:Y:S01]  /*59a0*/  HMMA.16816.F32 R52, R56.reuse, R132, R52 ;  /* 0x000000843834723c */ /* 0x044fe20000001834 */
[----:B------:R-:W-:Y:S01]  /*59b0*/  ISETP.GE.AND P5, PT, R120, R245, PT ;  /* 0x000000f57800720c */ /* 0x000fe20003fa6270 */
[----:B------:R-:W-:Y:S01]  /*59c0*/  FMUL.FTZ R113, R113, R0 ;  /* 0x0000000071717220 */ /* 0x000fe20000410000 */
[----:B------:R-:W-:Y:S01]  /*59d0*/  ISETP.GT.AND P1, PT, R244, R120, PT ;  /* 0x00000078f400720c */ /* 0x000fe20003f24270 */
[----:B------:R-:W-:Y:S01]  /*59e0*/  MUFU.TANH R128, R121 ;  /* 0x0000007900807308 */ /* 0x000fe20000002400 */
[----:B---3--:R-:W-:Y:S01]  /*59f0*/  FSEL R132, R140, -INF , !P6 ;  /* 0xff8000008c847808 */ /* 0x008fe20007000000 */
[----:B------:R-:W-:Y:S01]  /*5a00*/  FMUL.FTZ R114, R114, R0 ;  /* 0x0000000072727220 */ /* 0x000fe20000410000 */
[----:B------:R-:W-:Y:S01]  /*5a10*/  ISETP.GT.AND P6, PT, R246, R64, PT ;  /* 0x00000040f600720c */ /* 0x000fe20003fc4270 */
[----:B------:R-:W-:Y:S01]  /*5a20*/  HMMA.16816.F32 R48, R56, R134, R48 ;  /* 0x000000863830723c */ /* 0x000fe20000001830 */
[----:B------:R-:W-:Y:S01]  /*5a30*/  FSEL R132, R132, -INF , !P5 ;  /* 0xff80000084847808 */ /* 0x000fe20006800000 */
[-C--:B------:R-:W-:Y:S01]  /*5a40*/  FMUL.FTZ R115, R115, R0.reuse ;  /* 0x0000000073737220 */ /* 0x080fe20000410000 */
[----:B------:R-:W-:Y:S01]  /*5a50*/  FSEL R131, R150, -INF , !P1 ;  /* 0xff80000096837808 */ /* 0x000fe20004800000 */
[----:B------:R-:W-:Y:S01]  /*5a60*/  MUFU.TANH R129, R122 ;  /* 0x0000007a00817308 */ /* 0x000fe20000002400 */
[-C--:B------:R-:W-:Y:S01]  /*5a70*/  ISETP.GE.AND P5, PT, R64, R241.reuse, PT ;  /* 0x000000f14000720c */ /* 0x080fe20003fa6270 */
[----:B------:R-:W-:Y:S01]  /*5a80*/  FMUL.FTZ R15, R15, R0 ;  /* 0x000000000f0f7220 */ /* 0x000fe20000410000 */
[----:B------:R-:W-:Y:S01]  /*5a90*/  ISETP.GT.AND P1, PT, R244, R64, PT ;  /* 0x00000040f400720c */ /* 0x000fe20003f24270 */
[----:B------:R-:W-:Y:S01]  /*5aa0*/  VIADD R64, R219, 0x28 ;  /* 0x00000028db407836 */ /* 0x000fe20000000000 */
[----:B------:R-:W-:Y:S01]  /*5ab0*/  ISETP.GE.AND P4, PT, R120, R241, PT ;  /* 0x000000f17800720c */ /* 0x000fe20003f86270 */
[----:B------:R-:W-:Y:S01]  /*5ac0*/  HMMA.16816.F32 R104, R8, R66, R104 ;  /* 0x000000420868723c */ /* 0x000fe20000001868 */
[----:B------:R-:W-:Y:S01]  /*5ad0*/  FSEL R134, R141, -INF , !P6 ;  /* 0xff8000008d867808 */ /* 0x000fe20007000000 */
[----:B------:R2:W-:Y:S01]  /*5ae0*/  MUFU.TANH R159, R123 ;  /* 0x0000007b009f7308 */ /* 0x0005e20000002400 */
[----:B------:R-:W-:Y:S01]  /*5af0*/  FSEL R131, R131, -INF , !P4 ;  /* 0xff80000083837808 */ /* 0x000fe20006000000 */
[-C--:B------:R-:W-:Y:S01]  /*5b00*/  FMUL.FTZ R12, R12, R0.reuse ;  /* 0x000000000c0c7220 */ /* 0x080fe20000410000 */
[----:B------:R-:W-:Y:S01]  /*5b10*/  FSEL R134, R134, -INF , !P3 ;  /* 0xff80000086867808 */ /* 0x000fe20005800000 */
[----:B------:R-:W-:Y:S01]  /*5b20*/  FMUL.FTZ R13, R13, R0 ;  /* 0x000000000d0d7220 */ /* 0x000fe20000410000 */
[----:B------:R-:W-:Y:S01]  /*5b30*/  FSEL R133, R142, -INF , !P1 ;  /* 0xff8000008e857808 */ /* 0x000fe20004800000 */
[----:B------:R-:W-:Y:S01]  /*5b40*/  HMMA.16816.F32 R108, R4, R72, R108 ;  /* 0x00000048046c723c */ /* 0x000fe2000000186c */
[----:B------:R-:W-:Y:S01]  /*5b50*/  ISETP.GT.AND P6, PT, R246, R64, PT ;  /* 0x00000040f600720c */ /* 0x000fe20003fc4270 */
[----:B------:R-:W3:Y:S01]  /*5b60*/  MUFU.TANH R137, R137 ;  /* 0x0000008900897308 */ /* 0x000ee20000002400 */
[C---:B------:R-:W-:Y:S01]  /*5b70*/  ISETP.GE.AND P4, PT, R64.reuse, R245, PT ;  /* 0x000000f54000720c */ /* 0x040fe20003f86270 */
[----:B------:R-:W-:Y:S01]  /*5b80*/  VIADD R72, R219, 0x29 ;  /* 0x00000029db487836 */ /* 0x000fe20000000000 */
[----:B------:R-:W-:-:S02]  /*5b90*/  ISETP.GE.AND P3, PT, R64, R241, PT ;  /* 0x000000f14000720c */ /* 0x000fc40003f66270 */
[----:B------:R-:W-:Y:S02]  /*5ba0*/  ISETP.GT.AND P1, PT, R244, R64, PT ;  /* 0x00000040f400720c */ /* 0x000fe40003f24270 */
[----:B------:R-:W-:Y:S01]  /*5bb0*/  LDSM.16.M88.4 R64, [R184+0x5800] ;  /* 0x00580000b840783b */ /* 0x000fe20000000200 */
[----:B------:R-:W4:Y:S01]  /*5bc0*/  MUFU.TANH R139, R139 ;  /* 0x0000008b008b7308 */ /* 0x000f220000002400 */
[----:B-1----:R-:W-:Y:S01]  /*5bd0*/  FSEL R136, R136, -INF , !P6 ;  /* 0xff80000088887808 */ /* 0x002fe20007000000 */
[----:B------:R-:W-:Y:S01]  /*5be0*/  HMMA.16816.F32 R104, R4, R74, R104 ;  /* 0x0000004a0468723c */ /* 0x000fe20000001868 */
[----:B--2---:R-:W1:Y:S01]  /*5bf0*/  LDSM.16.M88.4 R120, [R165+0x7800] ;  /* 0x00780000a578783b */ /* 0x004e620000000200 */
[----:B------:R-:W-:Y:S02]  /*5c00*/  FSEL R133, R133, -INF , !P5 ;  /* 0xff80000085857808 */ /* 0x000fe40006800000 */
[----:B------:R-:W-:Y:S02]  /*5c10*/  FSEL R136, R136, -INF , !P4 ;  /* 0xff80000088887808 */ /* 0x000fe40006000000 */
[----:B------:R-:W2:Y:S01]  /*5c20*/  MUFU.TANH R79, R79 ;  /* 0x0000004f004f7308 */ /* 0x000ea20000002400 */
[----:B------:R-:W-:Y:S01]  /*5c30*/  FSEL R135, R143, -INF , !P1 ;  /* 0xff8000008f877808 */ /* 0x000fe20004800000 */
[----:B------:R-:W-:Y:S01]  /*5c40*/  FMUL.FTZ R108, R108, R0 ;  /* 0x000000006c6c7220 */ /* 0x000fe20000410000 */
[----:B------:R-:W-:Y:S01]  /*5c50*/  ISETP.GT.AND P6, PT, R246, R72, PT ;  /* 0x00000048f600720c */ /* 0x000fe20003fc4270 */
[----:B------:R-:W-:Y:S01]  /*5c60*/  FMUL.FTZ R110, R110, R0 ;  /* 0x000000006e6e7220 */ /* 0x000fe20000410000 */
[----:B------:R-:W-:-:S02]  /*5c70*/  ISETP.GE.AND P5, PT, R72, R245, PT ;  /* 0x000000f54800720c */ /* 0x000fc40003fa6270 */
[----:B------:R-:W-:Y:S01]  /*5c80*/  ISETP.GE.AND P4, PT, R72, R241, PT ;  /* 0x000000f14800720c */ /* 0x000fe20003f86270 */
[----:B------:R-:W1:Y:S01]  /*5c90*/  MUFU.TANH R78, R78 ;  /* 0x0000004e004e7308 */ /* 0x000e620000002400 */
[----:B------:R-:W-:Y:S01]  /*5ca0*/  ISETP.GT.AND P1, PT, R244, R72, PT ;  /* 0x00000048f400720c */ /* 0x000fe20003f24270 */
[----:B------:R-:W-:Y:S01]  /*5cb0*/  VIADD R72, R219, 0x30 ;  /* 0x00000030db487836 */ /* 0x000fe20000000000 */
[----:B---3--:R-:W-:Y:S02]  /*5cc0*/  FSEL R137, R137, -INF , !P6 ;  /* 0xff80000089897808 */ /* 0x008fe40007000000 */
[----:B------:R-:W-:Y:S01]  /*5cd0*/  FSEL R135, R135, -INF , !P3 ;  /* 0xff80000087877808 */ /* 0x000fe20005800000 */
[----:B------:R-:W-:Y:S01]  /*5ce0*/  FMUL.FTZ R104, R104, R0 ;  /* 0x0000000068687220 */ /* 0x000fe20000410000 */
[----:B------:R-:W-:Y:S01]  /*5cf0*/  ISETP.GT.AND P6, PT, R246, R72, PT ;  /* 0x00000048f600720c */ /* 0x000fe20003fc4270 */
[----:B------:R3:W-:Y:S01]  /*5d00*/  MUFU.TANH R130, R116 ;  /* 0x0000007400827308 */ /* 0x0007e20000002400 */
[----:B------:R-:W-:Y:S01]  /*5d10*/  FSEL R137, R137, -INF , !P5 ;  /* 0xff80000089897808 */ /* 0x000fe20006800000 */
[-C--:B------:R-:W-:Y:S01]  /*5d20*/  FMUL.FTZ R106, R106, R0.reuse ;  /* 0x000000006a6a7220 */ /* 0x080fe20000410000 */
[----:B----4-:R-:W-:Y:S01]  /*5d30*/  FSEL R139, R139, -INF , !P1 ;  /* 0xff8000008b8b7808 */ /* 0x010fe20004800000 */
[----:B------:R-:W-:Y:S01]  /*5d40*/  FMUL.FTZ R107, R107, R0 ;  /* 0x000000006b6b7220 */ /* 0x000fe20000410000 */
[----:B------:R-:W-:-:S02]  /*5d50*/  ISETP.GE.AND P3, PT, R72, R245, PT ;  /* 0x000000f54800720c */ /* 0x000fc40003f66270 */
[----:B------:R-:W-:Y:S01]  /*5d60*/  ISETP.GE.AND P5, PT, R72, R241, PT ;  /* 0x000000f14800720c */ /* 0x000fe20003fa6270 */
[----:B------:R-:W-:Y:S01]  /*5d70*/  MUFU.TANH R150, R113 ;  /* 0x0000007100967308 */ /* 0x000fe20000002400 */
[----:B------:R-:W-:Y:S01]  /*5d80*/  ISETP.GT.AND P1, PT, R244, R72, PT ;  /* 0x00000048f400720c */ /* 0x000fe20003f24270 */
[----:B------:R-:W-:Y:S01]  /*5d90*/  VIADD R72, R219, 0x31 ;  /* 0x00000031db487836 */ /* 0x000fe20000000000 */
[----:B------:R-:W-:Y:S02]  /*5da0*/  FSEL R141, R138, -INF , !P6 ;  /* 0xff8000008a8d7808 */ /* 0x000fe40007000000 */
[----:B------:R-:W-:Y:S02]  /*5db0*/  FSEL R138, R139, -INF , !P4 ;  /* 0xff8000008b8a7808 */ /* 0x000fe40006000000 */
[----:B------:R-:W-:Y:S01]  /*5dc0*/  FSEL R141, R141, -INF , !P3 ;  /* 0xff8000008d8d7808 */ /* 0x000fe20005800000 */
[----:B------:R-:W-:Y:S01]  /*5dd0*/  MUFU.TANH R161, R114 ;  /* 0x0000007200a17308 */ /* 0x000fe20000002400 */
[----:B--2---:R-:W-:Y:S01]  /*5de0*/  FSEL R79, R79, -INF , !P1 ;  /* 0xff8000004f4f7808 */ /* 0x004fe20004800000 */
[----:B---3--:R-:W-:Y:S01]  /*5df0*/  FMUL.FTZ R116, R117, R0 ;  /* 0x0000000075747220 */ /* 0x008fe20000410000 */
[----:B------:R-:W-:Y:S01]  /*5e00*/  ISETP.GT.AND P6, PT, R246, R72, PT ;  /* 0x00000048f600720c */ /* 0x000fe20003fc4270 */
[----:B-1----:R-:W-:Y:S01]  /*5e10*/  HMMA.16816.F32 R44, R56, R120, R44 ;  /* 0x00000078382c723c */ /* 0x002fe2000000182c */
[----:B------:R-:W-:-:S02]  /*5e20*/  ISETP.GE.AND P4, PT, R72, R245, PT ;  /* 0x000000f54800720c */ /* 0x000fc40003f86270 */
[----:B------:R-:W-:Y:S01]  /*5e30*/  ISETP.GE.AND P3, PT, R72, R241, PT ;  /* 0x000000f14800720c */ /* 0x000fe20003f66270 */
[----:B------:R-:W-:Y:S01]  /*5e40*/  MUFU.TANH R117, R112 ;  /* 0x0000007000757308 */ /* 0x000fe20000002400 */
[----:B------:R-:W-:Y:S02]  /*5e50*/  ISETP.GT.AND P1, PT, R244, R72, PT ;  /* 0x00000048f400720c */ /* 0x000fe40003f24270 */
[----:B------:R-:W-:Y:S01]  /*5e60*/  FSEL R78, R78, -INF , !P6 ;  /* 0xff8000004e4e7808 */ /* 0x000fe20007000000 */
[C---:B------:R-:W-:Y:S01]  /*5e70*/  HMMA.16816.F32 R72, R8.reuse, R64, R100 ;  /* 0x000000400848723c */ /* 0x040fe20000001864 */
[----:B------:R-:W-:Y:S01]  /*5e80*/  VIADD R64, R219, 0x38 ;  /* 0x00000038db407836 */ /* 0x000fe20000000000 */
[----:B------:R-:W-:Y:S01]  /*5e90*/  FSEL R139, R79, -INF , !P5 ;  /* 0xff8000004f8b7808 */ /* 0x000fe20006800000 */
[----:B------:R-:W-:Y:S01]  /*5ea0*/  FMUL.FTZ R65, R111, R0 ;  /* 0x000000006f417220 */ /* 0x000fe20000410000 */
[----:B------:R1:W-:Y:S01]  /*5eb0*/  MUFU.TANH R121, R115 ;  /* 0x0000007300797308 */ /* 0x0003e20000002400 */
[----:B------:R-:W-:Y:S01]  /*5ec0*/  FSEL R142, R78, -INF , !P4 ;  /* 0xff8000004e8e7808 */ /* 0x000fe20006000000 */
[----:B------:R-:W-:Y:S01]  /*5ed0*/  VIADD R100, R219, 0x40 ;  /* 0x00000040db647836 */ /* 0x000fe20000000000 */
[----:B------:R-:W-:Y:S01]  /*5ee0*/  ISETP.GT.AND P6, PT, R246, R64, PT ;  /* 0x00000040f600720c */ /* 0x000fe20003fc4270 */
[----:B------:R-:W-:Y:S01]  /*5ef0*/  HMMA.16816.F32 R96, R8, R66, R96 ;  /* 0x000000420860723c */ /* 0x000fe20000001860 */
[----:B------:R-:W-:Y:S01]  /*5f00*/  FSEL R140, R144, -INF , !P1 ;  /* 0xff800000908c7808 */ /* 0x000fe20004800000 */
[----:B------:R-:W-:Y:S01]  /*5f10*/  FMUL.FTZ R79, R105, R0 ;  /* 0x00000000694f7220 */ /* 0x000fe20000410000 */
[C---:B------:R-:W-:Y:S01]  /*5f20*/  ISETP.GE.AND P5, PT, R64.reuse, R245, PT ;  /* 0x000000f54000720c */ /* 0x040fe20003fa6270 */
[----:B------:R2:W-:Y:S01]  /*5f30*/  MUFU.TANH R78, R65 ;  /* 0x00000041004e7308 */ /* 0x0005e20000002400 */
[----:B------:R-:W-:-:S02]  /*5f40*/  ISETP.GE.AND P4, PT, R64, R241, PT ;  /* 0x000000f14000720c */ /* 0x000fc40003f86270 */
[----:B------:R-:W-:Y:S01]  /*5f50*/  ISETP.GT.AND P1, PT, R244, R64, PT ;  /* 0x00000040f400720c */ /* 0x000fe20003f24270 */
[----:B------:R-:W-:Y:S01]  /*5f60*/  VIADD R64, R219, 0x39 ;  /* 0x00000039db407836 */ /* 0x000fe20000000000 */
[----:B------:R-:W-:Y:S01]  /*5f70*/  FSEL R145, R145, -INF , !P6 ;  /* 0xff80000091917808 */ /* 0x000fe20007000000 */
[----:B------:R-:W-:Y:S01]  /*5f80*/  HMMA.16816.F32 R40, R56, R122, R40 ;  /* 0x0000007a3828723c */ /* 0x000fe20000001828 */
[----:B------:R-:W-:Y:S01]  /*5f90*/  FSEL R140, R140, -INF , !P3 ;  /* 0xff8000008c8c7808 */ /* 0x000fe20005800000 */
[----:B------:R-:W3:Y:S01]  /*5fa0*/  MUFU.TANH R151, R151 ;  /* 0x0000009700977308 */ /* 0x000ee20000002400 */
[----:B------:R-:W-:Y:S01]  /*5fb0*/  FSEL R145, R145, -INF , !P5 ;  /* 0xff80000091917808 */ /* 0x000fe20006800000 */
[----:B-1----:R-:W1:Y:S01]  /*5fc0*/  LDSM.16.M88.4 R112, [R185+0x5800] ;  /* 0x00580000b970783b */ /* 0x002e620000000200 */
[----:B------:R-:W-:Y:S02]  /*5fd0*/  FSEL R143, R154, -INF , !P1 ;  /* 0xff8000009a8f7808 */ /* 0x000fe40004800000 */
[----:B------:R-:W-:-:S02]  /*5fe0*/  ISETP.GT.AND P6, PT, R246, R64, PT ;  /* 0x00000040f600720c */ /* 0x000fc40003fc4270 */
[C---:B------:R-:W-:Y:S01]  /*5ff0*/  ISETP.GE.AND P3, PT, R64.reuse, R245, PT ;  /* 0x000000f54000720c */ /* 0x040fe20003f66270 */
[----:B------:R4:W-:Y:S01]  /*6000*/  MUFU.TANH R120, R108 ;  /* 0x0000006c00787308 */ /* 0x0009e20000002400 */
[----:B------:R-:W-:Y:S02]  /*6010*/  ISETP.GE.AND P5, PT, R64, R241, PT ;  /* 0x000000f14000720c */ /* 0x000fe40003fa6270 */
[----:B------:R-:W-:Y:S02]  /*6020*/  ISETP.GT.AND P1, PT, R244, R64, PT ;  /* 0x00000040f400720c */ /* 0x000fe40003f24270 */
[----:B--2---:R-:W2:Y:S01]  /*6030*/  LDSM.16.M88.4 R64, [R184+0x6000] ;  /* 0x00600000b840783b */ /* 0x004ea20000000200 */
[----:B------:R-:W-:Y:S02]  /*6040*/  FSEL R144, R147, -INF , !P6 ;  /* 0xff80000093907808 */ /* 0x000fe40007000000 */
[----:B------:R-:W-:Y:S01]  /*6050*/  ISETP.GT.AND P6, PT, R246, R100, PT ;  /* 0x00000064f600720c */ /* 0x000fe20003fc4270 */
[----:B------:R-:W-:Y:S01]  /*6060*/  MUFU.TANH R147, R106 ;  /* 0x0000006a00937308 */ /* 0x000fe20000002400 */
[----:B------:R-:W-:-:S02]  /*6070*/  FSEL R143, R143, -INF , !P4 ;  /* 0xff8000008f8f7808 */ /* 0x000fc40006000000 */
[----:B------:R-:W-:Y:S02]  /*6080*/  FSEL R144, R144, -INF , !P3 ;  /* 0xff80000090907808 */ /* 0x000fe40005800000 */
[----:B------:R-:W-:Y:S02]  /*6090*/  FSEL R153, R153, -INF , !P1 ;  /* 0xff80000099997808 */ /* 0x000fe40004800000 */
[C---:B------:R-:W-:Y:S01]  /*60a0*/  ISETP.GE.AND P4, PT, R100.reuse, R245, PT ;  /* 0x000000f56400720c */ /* 0x040fe20003f86270 */
[----:B------:R-:W-:Y:S01]  /*60b0*/  MUFU.TANH R123, R107 ;  /* 0x0000006b007b7308 */ /* 0x000fe20000002400 */
[----:B------:R-:W-:Y:S01]  /*60c0*/  ISETP.GE.AND P3, PT, R100, R241, PT ;  /* 0x000000f16400720c */ /* 0x000fe20003f66270 */
[----:B----4-:R-:W-:Y:S01]  /*60d0*/  FMUL.FTZ R108, R109, R0 ;  /* 0x000000006d6c7220 */ /* 0x010fe20000410000 */
[----:B------:R-:W-:Y:S01]  /*60e0*/  ISETP.GT.AND P1, PT, R244, R100, PT ;  /* 0x00000064f400720c */ /* 0x000fe20003f24270 */
[----:B------:R-:W-:Y:S01]  /*60f0*/  VIADD R100, R219, 0x41 ;  /* 0x00000041db647836 */ /* 0x000fe20000000000 */
[----:B------:R-:W-:-:S02]  /*6100*/  FSEL R152, R152, -INF , !P6 ;  /* 0xff80000098987808 */ /* 0x000fc40007000000 */
[----:B------:R-:W-:Y:S01]  /*6110*/  FSEL R212, R153, -INF , !P5 ;  /* 0xff80000099d47808 */ /* 0x000fe20006800000 */
[----:B------:R2:W-:Y:S01]  /*6120*/  MUFU.TANH R109, R104 ;  /* 0x00000068006d7308 */ /* 0x0005e20000002400 */
[----:B------:R-:W-:Y:S02]  /*6130*/  FSEL R153, R152, -INF , !P4 ;  /* 0xff80000098997808 */ /* 0x000fe40006000000 */
[----:B------:R-:W-:Y:S02]  /*6140*/  FSEL R157, R157, -INF , !P1 ;  /* 0xff8000009d9d7808 */ /* 0x000fe40004800000 */
[-C--:B------:R-:W-:Y:S02]  /*6150*/  ISETP.GT.AND P6, PT, R246, R100.reuse, PT ;  /* 0x00000064f600720c */ /* 0x080fe40003fc4270 */
[C---:B------:R-:W-:Y:S01]  /*6160*/  ISETP.GE.AND P5, PT, R100.reuse, R245, PT ;  /* 0x000000f56400720c */ /* 0x040fe20003fa6270 */
[----:B------:R-:W4:Y:S01]  /*6170*/  MUFU.TANH R160, R160 ;  /* 0x000000a000a07308 */ /* 0x000f220000002400 */
[----:B------:R-:W-:Y:S01]  /*6180*/  ISETP.GE.AND P4, PT, R100, R241, PT ;  /* 0x000000f16400720c */ /* 0x000fe20003f86270 */
[----:B-1----:R-:W-:Y:S01]  /*6190*/  HMMA.16816.F32 R72, R4, R112, R72 ;  /* 0x000000700448723c */ /* 0x002fe20000001848 */
[----:B------:R-:W-:-:S02]  /*61a0*/  ISETP.GT.AND P1, PT, R244, R100, PT ;  /* 0x00000064f400720c */ /* 0x000fc40003f24270 */
[----:B------:R-:W1:Y:S01]  /*61b0*/  LDSM.16.M88.4 R100, [R185+0x6000] ;  /* 0x00600000b964783b */ /* 0x000e620000000200 */
[----:B---3--:R-:W-:Y:S02]  /*61c0*/  FSEL R151, R151, -INF , !P6 ;  /* 0xff80000097977808 */ /* 0x008fe40007000000 */
[----:B------:R-:W-:Y:S01]  /*61d0*/  FSEL R209, R157, -INF , !P3 ;  /* 0xff8000009dd17808 */ /* 0x000fe20005800000 */
[----:B------:R-:W3:Y:S01]  /*61e0*/  MUFU.TANH R116, R116 ;  /* 0x0000007400747308 */ /* 0x000ee20000002400 */
[----:B------:R-:W-:Y:S01]  /*61f0*/  HMMA.16816.F32 R112, R4, R114, R96 ;  /* 0x000000720470723c */ /* 0x000fe20000001860 */
[----:B------:R-:W-:Y:S01]  /*6200*/  VIADD R96, R219, 0x48 ;  /* 0x00000048db607836 */ /* 0x000fe20000000000 */
[----:B------:R-:W-:Y:S02]  /*6210*/  FSEL R155, R155, -INF , !P1 ;  /* 0xff8000009b9b7808 */ /* 0x000fe40004800000 */
[----:B------:R-:W-:Y:S02]  /*6220*/  FSEL R154, R151, -INF , !P5 ;  /* 0xff800000979a7808 */ /* 0x000fe40006800000 */
[----:B------:R-:W-:Y:S01]  /*6230*/  ISETP.GT.AND P6, PT, R246, R96, PT ;  /* 0x00000060f600720c */ /* 0x000fe20003fc4270 */
[----:B------:R-:W3:Y:S01]  /*6240*/  MUFU.TANH R118, R118 ;  /* 0x0000007600767308 */ /* 0x000ee20000002400 */
[C---:B--2---:R-:W-:Y:S01]  /*6250*/  HMMA.16816.F32 R104, R8.reuse, R64, R92 ;  /* 0x000000400868723c */ /* 0x044fe2000000185c */
[----:B------:R-:W-:Y:S01]  /*6260*/  VIADD R64, R219, 0x49 ;  /* 0x00000049db407836 */ /* 0x000fe20000000000 */
[----:B------:R-:W-:Y:S01]  /*6270*/  ISETP.GE.AND P3, PT, R96, R245, PT ;  /* 0x000000f56000720c */ /* 0x000fe20003f66270 */
[----:B------:R-:W-:Y:S01]  /*6280*/  FMUL.FTZ R72, R72, R0 ;  /* 0x0000000048487220 */ /* 0x000fe20000410000 */
[----:B------:R-:W-:Y:S01]  /*6290*/  ISETP.GT.AND P1, PT, R244, R96, PT ;  /* 0x00000060f400720c */ /* 0x000fe20003f24270 */
[----:B------:R-:W-:Y:S01]  /*62a0*/  FMUL.FTZ R73, R73, R0 ;  /* 0x0000000049497220 */ /* 0x000fe20000410000 */
[----:B------:R-:W-:Y:S01]  /*62b0*/  FSEL R127, R127, -INF , !P6 ;  /* 0xff8000007f7f7808 */ /* 0x000fe20007000000 */
[----:B------:R2:W-:Y:S01]  /*62c0*/  MUFU.TANH R122, R72 ;  /* 0x00000048007a7308 */ /* 0x0005e20000002400 */
[----:B------:R-:W-:Y:S01]  /*62d0*/  ISETP.GT.AND P6, PT, R246, R64, PT ;  /* 0x00000040f600720c */ /* 0x000fe20003fc4270 */
[----:B------:R-:W-:Y:S01]  /*62e0*/  HMMA.16816.F32 R92, R8, R66, R88 ;  /* 0x00000042085c723c */ /* 0x000fe20000001858 */
[----:B------:R-:W-:Y:S01]  /*62f0*/  ISETP.GE.AND P5, PT, R96, R241, PT ;  /* 0x000000f16000720c */ /* 0x000fe20003fa6270 */
[-C--:B------:R-:W-:Y:S01]  /*6300*/  FMUL.FTZ R74, R74, R0.reuse ;  /* 0x000000004a4a7220 */ /* 0x080fe20000410000 */
[----:B------:R-:W-:Y:S01]  /*6310*/  FSEL R210, R155, -INF , !P4 ;  /* 0xff8000009bd27808 */ /* 0x000fe20006000000 */
[----:B------:R-:W3:Y:S01]  /*6320*/  LDSM.16.M88.4 R96, [R165+0x8000] ;  /* 0x00800000a560783b */ /* 0x000ee20000000200 */
[----:B------:R-:W-:Y:S01]  /*6330*/  FSEL R157, R127, -INF , !P3 ;  /* 0xff8000007f9d7808 */ /* 0x000fe20005800000 */
[-C--:B------:R-:W-:Y:S01]  /*6340*/  FMUL.FTZ R75, R75, R0.reuse ;  /* 0x000000004b4b7220 */ /* 0x080fe20000410000 */
[----:B------:R-:W-:Y:S01]  /*6350*/  FSEL R129, R129, -INF , !P1 ;  /* 0xff80000081817808 */ /* 0x000fe20004800000 */
[----:B------:R-:W3:Y:S01]  /*6360*/  MUFU.TANH R111, R110 ;  /* 0x0000006e006f7308 */ /* 0x000ee20000002400 */
[----:B------:R-:W-:Y:S01]  /*6370*/  ISETP.GE.AND P4, PT, R64, R245, PT ;  /* 0x000000f54000720c */ /* 0x000fe20003f86270 */
[-C--:B------:R-:W-:Y:S01]  /*6380*/  FMUL.FTZ R112, R112, R0.reuse ;  /* 0x0000000070707220 */ /* 0x080fe20000410000 */
[----:B------:R-:W-:Y:S01]  /*6390*/  ISETP.GE.AND P3, PT, R64, R241, PT ;  /* 0x000000f14000720c */ /* 0x000fe20003f66270 */
[----:B------:R-:W-:Y:S01]  /*63a0*/  FMUL.FTZ R113, R113, R0 ;  /* 0x0000000071717220 */ /* 0x000fe20000410000 */
[----:B------:R-:W-:Y:S01]  /*63b0*/  ISETP.GT.AND P1, PT, R244, R64, PT ;  /* 0x00000040f400720c */ /* 0x000fe20003f24270 */
[C---:B------:R-:W-:Y:S01]  /*63c0*/  VIADD R64, R219.reuse, 0x50 ;  /* 0x00000050db407836 */ /* 0x040fe20000000000 */
[----:B------:R-:W-:Y:S01]  /*63d0*/  FSEL R128, R128, -INF , !P6 ;  /* 0xff80000080807808 */ /* 0x000fe20007000000 */
[----:B--2---:R-:W-:Y:S01]  /*63e0*/  VIADD R72, R219, 0x51 ;  /* 0x00000051db487836 */ /* 0x004fe20000000000 */
[----:B------:R-:W-:Y:S01]  /*63f0*/  FSEL R211, R129, -INF , !P5 ;  /* 0xff80000081d37808 */ /* 0x000fe20006800000 */
[C---:B-1----:R-:W-:Y:S01]  /*6400*/  HMMA.16816.F32 R88, R4.reuse, R100, R104 ;  /* 0x000000640458723c */ /* 0x042fe20000001868 */
[----:B------:R-:W-:Y:S01]  /*6410*/  FSEL R208, R128, -INF , !P4 ;  /* 0xff80000080d07808 */ /* 0x000fe20006000000 */
[----:B------:R-:W-:Y:S01]  /*6420*/  MUFU.TANH R110, R73 ;  /* 0x00000049006e7308 */ /* 0x000fe20000002400 */
[----:B------:R-:W-:Y:S01]  /*6430*/  FSEL R155, R159, -INF , !P1 ;  /* 0xff8000009f9b7808 */ /* 0x000fe20004800000 */
[----:B------:R-:W-:Y:S01]  /*6440*/  FMUL.FTZ R101, R114, R0 ;  /* 0x0000000072657220 */ /* 0x000fe20000410000 */
[----:B------:R-:W-:Y:S01]  /*6450*/  ISETP.GT.AND P6, PT, R246, R64, PT ;  /* 0x00000040f600720c */ /* 0x000fe20003fc4270 */
[----:B------:R-:W-:Y:S01]  /*6460*/  FMUL.FTZ R104, R115, R0 ;  /* 0x0000000073687220 */ /* 0x000fe20000410000 */
[C---:B------:R-:W-:Y:S01]  /*6470*/  ISETP.GE.AND P5, PT, R64.reuse, R245, PT ;  /* 0x000000f54000720c */ /* 0x040fe20003fa6270 */
[----:B------:R-:W-:Y:S01]  /*6480*/  HMMA.16816.F32 R92, R4, R102, R92 ;  /* 0x00000066045c723c */ /* 0x000fe2000000185c */
[----:B------:R-:W-:Y:S01]  /*6490*/  ISETP.GE.AND P4, PT, R64, R241, PT ;  /* 0x000000f14000720c */ /* 0x000fe20003f86270 */
[----:B------:R-:W-:Y:S01]  /*64a0*/  MUFU.TANH R151, R74 ;  /* 0x0000004a00977308 */ /* 0x000fe20000002400 */
[----:B------:R-:W-:-:S02]  /*64b0*/  ISETP.GT.AND P1, PT, R244, R64, PT ;  /* 0x00000040f400720c */ /* 0x000fc40003f24270 */
[----:B------:R-:W1:Y:S01]  /*64c0*/  LDSM.16.M88.4 R64, [R184+0x6800] ;  /* 0x00680000b840783b */ /* 0x000e620000000200 */
[----:B------:R-:W-:Y:S02]  /*64d0*/  FSEL R130, R130, -INF , !P6 ;  /* 0xff80000082827808 */ /* 0x000fe40007000000 */
[----:B------:R-:W-:Y:S02]  /*64e0*/  ISETP.GT.AND P6, PT, R246, R72, PT ;  /* 0x00000048f600720c */ /* 0x000fe40003fc4270 */
[----:B------:R-:W-:Y:S01]  /*64f0*/  FSEL R155, R155, -INF , !P3 ;  /* 0xff8000009b9b7808 */ /* 0x000fe20005800000 */
[-C--:B------:R-:W-:Y:S01]  /*6500*/  FMUL.FTZ R88, R88, R0.reuse ;  /* 0x0000000058587220 */ /* 0x080fe20000410000 */
[----:B------:R-:W-:Y:S01]  /*6510*/  FSEL R200, R130, -INF , !P5 ;  /* 0xff80000082c87808 */ /* 0x000fe20006800000 */
[----:B------:R2:W-:Y:S01]  /*6520*/  MUFU.TANH R127, R75 ;  /* 0x0000004b007f7308 */ /* 0x0005e20000002400 */
[----:B----4-:R-:W-:Y:S01]  /*6530*/  FSEL R160, R160, -INF , !P1 ;  /* 0xff800000a0a07808 */ /* 0x010fe20004800000 */
[-C--:B------:R-:W-:Y:S01]  /*6540*/  FMUL.FTZ R89, R89, R0.reuse ;  /* 0x0000000059597220 */ /* 0x080fe20000410000 */
[----:B------:R-:W-:Y:S01]  /*6550*/  ISETP.GE.AND P3, PT, R72, R245, PT ;  /* 0x000000f54800720c */ /* 0x000fe20003f66270 */
[----:B------:R-:W-:Y:S01]  /*6560*/  FMUL.FTZ R90, R90, R0 ;  /* 0x000000005a5a7220 */ /* 0x000fe20000410000 */
[----:B------:R-:W-:Y:S01]  /*6570*/  ISETP.GE.AND P5, PT, R72, R241, PT ;  /* 0x000000f14800720c */ /* 0x000fe20003fa6270 */
[C---:B---3--:R-:W-:Y:S01]  /*6580*/  HMMA.16816.F32 R36, R56.reuse, R96, R36 ;  /* 0x000000603824723c */ /* 0x048fe20000001824 */
[----:B------:R-:W-:Y:S01]  /*6590*/  ISETP.GT.AND P1, PT, R244, R72, PT ;  /* 0x00000048f400720c */ /* 0x000fe20003f24270 */
[----:B------:R-:W-:Y:S01]  /*65a0*/  VIADD R72, R219, 0x58 ;  /* 0x00000058db487836 */ /* 0x000fe20000000000 */
        /* <DEDUP_REMOVED lines=9> */
[----:B------:R-:W4:Y:S01]  /*6640*/  MUFU.TANH R108, R108 ;  /* 0x0000006c006c7308 */ /* 0x000f220000002400 */
[----:B------:R-:W-:Y:S01]  /*6650*/  ISETP.GE.AND P4, PT, R72, R245, PT ;  /* 0x000000f54800720c */ /* 0x000fe20003f86270 */
[-C--:B------:R-:W-:Y:S01]  /*6660*/  FMUL.FTZ R92, R92, R0.reuse ;  /* 0x000000005c5c7220 */ /* 0x080fe20000410000 */
[----:B------:R-:W-:Y:S01]  /*6670*/  ISETP.GE.AND P3, PT, R72, R241, PT ;  /* 0x000000f14800720c */ /* 0x000fe20003f66270 */
[----:B------:R-:W-:Y:S01]  /*6680*/  FMUL.FTZ R94, R94, R0 ;  /* 0x000000005e5e7220 */ /* 0x000fe20000410000 */
[----:B------:R-:W-:Y:S01]  /*6690*/  ISETP.GT.AND P1, PT, R244, R72, PT ;  /* 0x00000048f400720c */ /* 0x000fe20003f24270 */
[----:B------:R-:W-:Y:S01]  /*66a0*/  FMUL.FTZ R93, R93, R0 ;  /* 0x000000005d5d7220 */ /* 0x000fe20000410000 */
[----:B--2---:R-:W2:Y:S01]  /*66b0*/  LDSM.16.M88.4 R72, [R185+0x6800] ;  /* 0x00680000b948783b */ /* 0x004ea20000000200 */
[----:B------:R-:W-:Y:S01]  /*66c0*/  FSEL R117, R117, -INF , !P6 ;  /* 0xff80000075757808 */ /* 0x000fe20007000000 */
[----:B------:R-:W-:Y:S01]  /*66d0*/  MUFU.TANH R96, R89 ;  /* 0x0000005900607308 */ /* 0x000fe20000002400 */
[----:B---3--:R-:W-:Y:S01]  /*66e0*/  VIADD R88, R219, 0x59 ;  /* 0x00000059db587836 */ /* 0x008fe20000000000 */
[----:B------:R-:W-:-:S02]  /*66f0*/  FSEL R206, R118, -INF , !P5 ;  /* 0xff80000076ce7808 */ /* 0x000fc40006800000 */
[----:B------:R-:W-:Y:S01]  /*6700*/  FSEL R161, R161, -INF , !P1 ;  /* 0xff800000a1a17808 */ /* 0x000fe20004800000 */
[C---:B-1----:R-:W-:Y:S01]  /*6710*/  HMMA.16816.F32 R84, R8.reuse, R64, R84 ;  /* 0x000000400854723c */ /* 0x042fe20000001854 */
[-C--:B------:R-:W-:Y:S01]  /*6720*/  ISETP.GT.AND P6, PT, R246, R88.reuse, PT ;  /* 0x00000058f600720c */ /* 0x080fe20003fc4270 */
[----:B------:R-:W-:Y:S01]  /*6730*/  VIADD R64, R219, 0x60 ;  /* 0x00000060db407836 */ /* 0x000fe20000000000 */
[----:B------:R-:W-:Y:S01]  /*6740*/  ISETP.GE.AND P5, PT, R88, R245, PT ;  /* 0x000000f55800720c */ /* 0x000fe20003fa6270 */
[----:B------:R-:W-:Y:S01]  /*6750*/  MUFU.TANH R103, R90 ;  /* 0x0000005a00677308 */ /* 0x000fe20000002400 */
[----:B------:R-:W-:Y:S02]  /*6760*/  ISETP.GT.AND P1, PT, R244, R88, PT ;  /* 0x00000058f400720c */ /* 0x000fe40003f24270 */
[----:B------:R-:W-:Y:S01]  /*6770*/  FSEL R150, R150, -INF , !P6 ;  /* 0xff80000096967808 */ /* 0x000fe20007000000 */
[----:B------:R-:W-:Y:S01]  /*6780*/  HMMA.16816.F32 R80, R8, R66, R80 ;  /* 0x000000420850723c */ /* 0x000fe20000001850 */
[----:B------:R-:W-:-:S02]  /*6790*/  ISETP.GT.AND P6, PT, R246, R64, PT ;  /* 0x00000040f600720c */ /* 0x000fc40003fc4270 */
[----:B------:R-:W-:Y:S01]  /*67a0*/  FSEL R205, R161, -INF , !P3 ;  /* 0xff800000a1cd7808 */ /* 0x000fe20005800000 */
[----:B------:R2:W-:Y:S01]  /*67b0*/  MUFU.TANH R102, R91 ;  /* 0x0000005b00667308 */ /* 0x0005e20000002400 */
[----:B------:R-:W-:Y:S02]  /*67c0*/  FSEL R202, R150, -INF , !P5 ;  /* 0xff80000096ca7808 */ /* 0x000fe40006800000 */
[----:B------:R-:W-:Y:S02]  /*67d0*/  FSEL R121, R121, -INF , !P1 ;  /* 0xff80000079797808 */ /* 0x000fe40004800000 */
[----:B------:R-:W-:Y:S02]  /*67e0*/  FSEL R203, R117, -INF , !P4 ;  /* 0xff80000075cb7808 */ /* 0x000fe40006000000 */
[C---:B------:R-:W-:Y:S01]  /*67f0*/  ISETP.GE.AND P3, PT, R64.reuse, R245, PT ;  /* 0x000000f54000720c */ /* 0x040fe20003f66270 */
[----:B------:R-:W1:Y:S01]  /*6800*/  MUFU.TANH R79, R79 ;  /* 0x0000004f004f7308 */ /* 0x000e620000002400 */
[----:B------:R-:W-:-:S02]  /*6810*/  ISETP.GE.AND P5, PT, R64, R241, PT ;  /* 0x000000f14000720c */ /* 0x000fc40003fa6270 */
[----:B------:R-:W-:Y:S01]  /*6820*/  ISETP.GT.AND P1, PT, R244, R64, PT ;  /* 0x00000040f400720c */ /* 0x000fe20003f24270 */
[----:B------:R-:W-:Y:S01]  /*6830*/  VIADD R64, R219, 0x61 ;  /* 0x00000061db407836 */ /* 0x000fe20000000000 */
[----:B------:R-:W-:Y:S02]  /*6840*/  ISETP.GE.AND P4, PT, R88, R241, PT ;  /* 0x000000f15800720c */ /* 0x000fe40003f86270 */
[----:B------:R-:W-:Y:S01]  /*6850*/  FSEL R120, R120, -INF , !P6 ;  /* 0xff80000078787808 */ /* 0x000fe20007000000 */
[----:B------:R-:W3:Y:S01]  /*6860*/  MUFU.TANH R112, R112 ;  /* 0x0000007000707308 */ /* 0x000ee20000002400 */
[----:B------:R-:W-:Y:S02]  /*6870*/  FSEL R201, R121, -INF , !P4 ;  /* 0xff80000079c97808 */ /* 0x000fe40006000000 */
[----:B------:R-:W-:Y:S02]  /*6880*/  FSEL R195, R120, -INF , !P3 ;  /* 0xff80000078c37808 */ /* 0x000fe40005800000 */
[----:B------:R-:W-:Y:S01]  /*6890*/  FSEL R111, R111, -INF , !P1 ;  /* 0xff8000006f6f7808 */ /* 0x000fe20004800000 */
[----:B--2---:R-:W-:Y:S01]  /*68a0*/  HMMA.16816.F32 R88, R4, R72, R84 ;  /* 0x000000480458723c */ /* 0x004fe20000001854 */
[----:B------:R-:W-:Y:S01]  /*68b0*/  ISETP.GT.AND P6, PT, R246, R64, PT ;  /* 0x00000040f600720c */ /* 0x000fe20003fc4270 */
[----:B------:R-:W-:Y:S01]  /*68c0*/  VIADD R72, R219, 0x68 ;  /* 0x00000068db487836 */ /* 0x000fe20000000000 */
[C---:B------:R-:W-:Y:S01]  /*68d0*/  ISETP.GE.AND P4, PT, R64.reuse, R245, PT ;  /* 0x000000f54000720c */ /* 0x040fe20003f86270 */
[----:B------:R-:W2:Y:S01]  /*68e0*/  MUFU.TANH R101, R101 ;  /* 0x0000006500657308 */ /* 0x000ea20000002400 */
[----:B------:R-:W-:-:S02]  /*68f0*/  ISETP.GE.AND P3, PT, R64, R241, PT ;  /* 0x000000f14000720c */ /* 0x000fc40003f66270 */
[----:B------:R-:W-:Y:S01]  /*6900*/  ISETP.GT.AND P1, PT, R244, R64, PT ;  /* 0x00000040f400720c */ /* 0x000fe20003f24270 */
[----:B------:R-:W-:Y:S01]  /*6910*/  HMMA.16816.F32 R84, R4, R74, R80 ;  /* 0x0000004a0454723c */ /* 0x000fe20000001850 */
[----:B------:R-:W3:Y:S01]  /*6920*/  LDSM.16.M88.4 R64, [R184+0x7000] ;  /* 0x00700000b840783b */ /* 0x000ee20000000200 */
[----:B----4-:R-:W-:Y:S02]  /*6930*/  FSEL R108, R108, -INF , !P6 ;  /* 0xff8000006c6c7808 */ /* 0x010fe40007000000 */
[----:B------:R-:W-:Y:S01]  /*6940*/  ISETP.GT.AND P6, PT, R246, R72, PT ;  /* 0x00000048f600720c */ /* 0x000fe20003fc4270 */
[----:B------:R-:W4:Y:S01]  /*6950*/  LDSM.16.M88.4 R80, [R185+0x7000] ;  /* 0x00700000b950783b */ /* 0x000f220000000200 */
[----:B------:R-:W-:Y:S01]  /*6960*/  FSEL R198, R111, -INF , !P5 ;  /* 0xff8000006fc67808 */ /* 0x000fe20006800000 */
[----:B------:R-:W2:Y:S01]  /*6970*/  MUFU.TANH R100, R113 ;  /* 0x0000007100647308 */ /* 0x000ea20000002400 */
[----:B------:R-:W-:Y:S02]  /*6980*/  FSEL R194, R108, -INF , !P4 ;  /* 0xff8000006cc27808 */ /* 0x000fe40006000000 */
[----:B------:R-:W-:Y:S01]  /*6990*/  FSEL R78, R78, -INF , !P1 ;  /* 0xff8000004e4e7808 */ /* 0x000fe20004800000 */
[-C--:B------:R-:W-:Y:S01]  /*69a0*/  FMUL.FTZ R88, R88, R0.reuse ;  /* 0x0000000058587220 */ /* 0x080fe20000410000 */
[----:B------:R-:W-:Y:S01]  /*69b0*/  ISETP.GE.AND P5, PT, R72, R245, PT ;  /* 0x000000f54800720c */ /* 0x000fe20003fa6270 */
[----:B------:R-:W-:Y:S01]  /*69c0*/  FMUL.FTZ R90, R90, R0 ;  /* 0x000000005a5a7220 */ /* 0x000fe20000410000 */
[----:B------:R-:W-:Y:S01]  /*69d0*/  ISETP.GE.AND P4, PT, R72, R241, PT ;  /* 0x000000f14800720c */ /* 0x000fe20003f86270 */
[----:B------:R-:W2:Y:S01]  /*69e0*/  MUFU.TANH R104, R104 ;  /* 0x0000006800687308 */ /* 0x000ea20000002400 */
[----:B------:R-:W-:Y:S01]  /*69f0*/  ISETP.GT.AND P1, PT, R244, R72, PT ;  /* 0x00000048f400720c */ /* 0x000fe20003f24270 */
[----:B------:R-:W-:Y:S01]  /*6a00*/  VIADD R72, R219, 0x69 ;  /* 0x00000069db487836 */ /* 0x000fe20000000000 */
[----:B------:R-:W-:Y:S01]  /*6a10*/  FSEL R109, R109, -INF , !P6 ;  /* 0xff8000006d6d7808 */ /* 0x000fe20007000000 */
[-C--:B------:R-:W-:Y:S01]  /*6a20*/  FMUL.FTZ R84, R84, R0.reuse ;  /* 0x0000000054547220 */ /* 0x080fe20000410000 */
[----:B------:R-:W-:Y:S01]  /*6a30*/  FSEL R199, R78, -INF , !P3 ;  /* 0xff8000004ec77808 */ /* 0x000fe20005800000 */
[-C--:B------:R-:W-:Y:S01]  /*6a40*/  FMUL.FTZ R78, R89, R0.reuse ;  /* 0x00000000594e7220 */ /* 0x080fe20000410000 */
[----:B------:R-:W-:Y:S01]  /*6a50*/  FSEL R196, R109, -INF , !P5 ;  /* 0xff8000006dc47808 */ /* 0x000fe20006800000 */
[----:B------:R-:W-:Y:S01]  /*6a60*/  MUFU.TANH R98, R95 ;  /* 0x0000005f00627308 */ /* 0x000fe20000002400 */
[----:B------:R-:W-:Y:S01]  /*6a70*/  FSEL R147, R147, -INF , !P1 ;  /* 0xff80000093937808 */ /* 0x000fe20004800000 */
[----:B------:R-:W-:Y:S01]  /*6a80*/  FMUL.FTZ R85, R85, R0 ;  /* 0x0000000055557220 */ /* 0x000fe20000410000 */
[----:B------:R-:W-:Y:S01]  /*6a90*/  ISETP.GT.AND P6, PT, R246, R72, PT ;  /* 0x00000048f600720c */ /* 0x000fe20003fc4270 */
[-C--:B------:R-:W-:Y:S01]  /*6aa0*/  FMUL.FTZ R86, R86, R0.reuse ;  /* 0x0000000056567220 */ /* 0x080fe20000410000 */
[C---:B------:R-:W-:Y:S01]  /*6ab0*/  ISETP.GE.AND P3, PT, R72.reuse, R245, PT ;  /* 0x000000f54800720c */ /* 0x040fe20003f66270 */
[----:B------:R-:W-:Y:S01]  /*6ac0*/  FMUL.FTZ R87, R87, R0 ;  /* 0x0000000057577220 */ /* 0x000fe20000410000 */
[----:B------:R-:W-:Y:S01]  /*6ad0*/  ISETP.GE.AND P5, PT, R72, R241, PT ;  /* 0x000000f14800720c */ /* 0x000fe20003fa6270 */
[----:B------:R-:W-:Y:S01]  /*6ae0*/  MUFU.TANH R95, R88 ;  /* 0x00000058005f7308 */ /* 0x000fe20000002400 */
[----:B------:R-:W-:Y:S01]  /*6af0*/  ISETP.GT.AND P1, PT, R244, R72, PT ;  /* 0x00000048f400720c */ /* 0x000fe20003f24270 */
[----:B------:R-:W-:Y:S01]  /*6b00*/  VIADD R72, R219, 0x70 ;  /* 0x00000070db487836 */ /* 0x000fe20000000000 */
[----:B-1----:R-:W-:-:S02]  /*6b10*/  FSEL R79, R79, -INF , !P6 ;  /* 0xff8000004f4f7808 */ /* 0x002fc40007000000 */
[----:B------:R-:W-:Y:S02]  /*6b20*/  FSEL R197, R147, -INF , !P4 ;  /* 0xff80000093c57808 */ /* 0x000fe40006000000 */
[-C--:B------:R-:W-:Y:S01]  /*6b30*/  ISETP.GT.AND P6, PT, R246, R72.reuse, PT ;  /* 0x00000048f600720c */ /* 0x080fe20003fc4270 */
[----:B------:R4:W-:Y:S01]  /*6b40*/  MUFU.TANH R106, R90 ;  /* 0x0000005a006a7308 */ /* 0x0009e20000002400 */
[----:B------:R-:W-:Y:S01]  /*6b50*/  FSEL R123, R123, -INF , !P1 ;  /* 0xff8000007b7b7808 */ /* 0x000fe20004800000 */
[C---:B---3--:R-:W-:Y:S01]  /*6b60*/  HMMA.16816.F32 R52, R8.reuse, R64, R52 ;  /* 0x000000400834723c */ /* 0x048fe20000001834 */
[----:B------:R-:W-:Y:S01]  /*6b70*/  VIADD R64, R219, 0x71 ;  /* 0x00000071db407836 */ /* 0x000fe20000000000 */
[----:B------:R-:W-:Y:S02]  /*6b80*/  ISETP.GE.AND P4, PT, R72, R245, PT ;  /* 0x000000f54800720c */ /* 0x000fe40003f86270 */
[----:B------:R-:W-:Y:S02]  /*6b90*/  ISETP.GT.AND P1, PT, R244, R72, PT ;  /* 0x00000048f400720c */ /* 0x000fe40003f24270 */
[----:B------:R-:W-:Y:S01]  /*6ba0*/  FSEL R122, R122, -INF , !P6 ;  /* 0xff8000007a7a7808 */ /* 0x000fe20007000000 */
[----:B------:R-:W1:Y:S01]  /*6bb0*/  MUFU.TANH R92, R92 ;  /* 0x0000005c005c7308 */ /* 0x000e620000002400 */
[----:B------:R-:W-:Y:S01]  /*6bc0*/  ISETP.GT.AND P6, PT, R246, R64, PT ;  /* 0x00000040f600720c */ /* 0x000fe20003fc4270 */
[----:B------:R-:W-:Y:S01]  /*6bd0*/  HMMA.16816.F32 R48, R8, R66, R48 ;  /* 0x000000420830723c */ /* 0x000fe20000001830 */
[----:B------:R-:W-:-:S02]  /*6be0*/  FSEL R193, R123, -INF , !P5 ;  /* 0xff8000007bc17808 */ /* 0x000fc40006800000 */
[----:B------:R-:W-:Y:S02]  /*6bf0*/  FSEL R179, R122, -INF , !P4 ;  /* 0xff8000007ab37808 */ /* 0x000fe40006000000 */
[----:B------:R-:W-:Y:S01]  /*6c00*/  FSEL R151, R151, -INF , !P1 ;  /* 0xff80000097977808 */ /* 0x000fe20004800000 */
[----:B------:R-:W-:Y:S01]  /*6c10*/  MUFU.TANH R99, R84 ;  /* 0x0000005400637308 */ /* 0x000fe20000002400 */
[----:B------:R-:W-:Y:S01]  /*6c20*/  FSEL R192, R79, -INF , !P3 ;  /* 0xff8000004fc07808 */ /* 0x000fe20005800000 */
[----:B------:R-:W-:Y:S01]  /*6c30*/  FMUL.FTZ R79, R91, R0 ;  /* 0x000000005b4f7220 */ /* 0x000fe20000410000 */
[C---:B------:R-:W-:Y:S02]  /*6c40*/  ISETP.GE.AND P5, PT, R64.reuse, R245, PT ;  /* 0x000000f54000720c */ /* 0x040fe40003fa6270 */
[-C--:B------:R-:W-:Y:S01]  /*6c50*/  ISETP.GE.AND P4, PT, R64, R241.reuse, PT ;  /* 0x000000f14000720c */ /* 0x080fe20003f86270 */
[C---:B----4-:R-:W-:Y:S01]  /*6c60*/  HMMA.16816.F32 R88, R4.reuse, R80, R52 ;  /* 0x000000500458723c */ /* 0x050fe20000001834 */
[----:B------:R-:W-:Y:S01]  /*6c70*/  ISETP.GT.AND P1, PT, R244, R64, PT ;  /* 0x00000040f400720c */ /* 0x000fe20003f24270 */
[C---:B------:R-:W-:Y:S01]  /*6c80*/  VIADD R64, R219.reuse, 0x78 ;  /* 0x00000078db407836 */ /* 0x040fe20000000000 */
[----:B------:R-:W-:Y:S01]  /*6c90*/  ISETP.GE.AND P3, PT, R72, R241, PT ;  /* 0x000000f14800720c */ /* 0x000fe20003f66270 */
[----:B------:R-:W-:Y:S01]  /*6ca0*/  VIADD R52, R219, 0x79 ;  /* 0x00000079db347836 */ /* 0x000fe20000000000 */
[----:B------:R-:W-:Y:S01]  /*6cb0*/  FSEL R110, R110, -INF , !P6 ;  /* 0xff8000006e6e7808 */ /* 0x000fe20007000000 */
[----:B------:R-:W3:Y:S01]  /*6cc0*/  LDSM.16.M88.4 R72, [R165+0x8800] ;  /* 0x00880000a548783b */ /* 0x000ee20000000200 */
[----:B------:R-:W-:Y:S01]  /*6cd0*/  FSEL R190, R151, -INF , !P3 ;  /* 0xff80000097be7808 */ /* 0x000fe20005800000 */
[----:B------:R-:W-:Y:S01]  /*6ce0*/  HMMA.16816.F32 R48, R4, R82, R48 ;  /* 0x000000520430723c */ /* 0x000fe20000001830 */
[----:B------:R-:W-:Y:S01]  /*6cf0*/  FSEL R178, R110, -INF , !P5 ;  /* 0xff8000006eb27808 */ /* 0x000fe20006800000 */
[----:B------:R-:W-:Y:S01]  /*6d00*/  LDSM.16.M88.4 R80, [R185+0x7800] ;  /* 0x00780000b950783b */ /* 0x000fe20000000200 */
[----:B------:R-:W-:Y:S01]  /*6d10*/  FSEL R127, R127, -INF , !P1 ;  /* 0xff8000007f7f7808 */ /* 0x000fe20004800000 */
[----:B------:R-:W-:Y:S01]  /*6d20*/  MUFU.TANH R105, R85 ;  /* 0x0000005500697308 */ /* 0x000fe20000002400 */
[----:B------:R-:W-:-:S02]  /*6d30*/  ISETP.GT.AND P6, PT, R246, R64, PT ;  /* 0x00000040f600720c */ /* 0x000fc40003fc4270 */
[C---:B------:R-:W-:Y:S02]  /*6d40*/  ISETP.GE.AND P3, PT, R64.reuse, R245, PT ;  /* 0x000000f54000720c */ /* 0x040fe40003f66270 */
[----:B------:R-:W-:Y:S02]  /*6d50*/  ISETP.GE.AND P5, PT, R64, R241, PT ;  /* 0x000000f14000720c */ /* 0x000fe40003fa6270 */
[----:B------:R-:W-:Y:S01]  /*6d60*/  ISETP.GT.AND P1, PT, R244, R64, PT ;  /* 0x00000040f400720c */ /* 0x000fe20003f24270 */
[----:B------:R-:W-:Y:S01]  /*6d70*/  MUFU.TANH R107, R86 ;  /* 0x00000056006b7308 */ /* 0x000fe20000002400 */
[----:B------:R-:W4:Y:S01]  /*6d80*/  LDSM.16.M88.4 R64, [R184+0x7800] ;  /* 0x00780000b840783b */ /* 0x000f220000000200 */
[----:B------:R-:W-:Y:S01]  /*6d90*/  FSEL R112, R112, -INF , !P6 ;  /* 0xff80000070707808 */ /* 0x000fe20007000000 */
[-C--:B------:R-:W-:Y:S01]  /*6da0*/  FMUL.FTZ R90, R90, R0.reuse ;  /* 0x000000005a5a7220 */ /* 0x080fe20000410000 */
[----:B------:R-:W-:Y:S02]  /*6db0*/  FSEL R189, R127, -INF , !P4 ;  /* 0xff8000007fbd7808 */ /* 0x000fe40006000000 */
[----:B------:R-:W-:Y:S01]  /*6dc0*/  FSEL R177, R112, -INF , !P3 ;  /* 0xff80000070b17808 */ /* 0x000fe20005800000 */
[----:B------:R-:W-:Y:S01]  /*6dd0*/  FMUL.FTZ R48, R48, R0 ;  /* 0x0000000030307220 */ /* 0x000fe20000410000 */
[----:B--2---:R-:W-:Y:S01]  /*6de0*/  FSEL R191, R101, -INF , !P1 ;  /* 0xff80000065bf7808 */ /* 0x004fe20004800000 */
[----:B------:R-:W2:Y:S01]  /*6df0*/  MUFU.TANH R94, R94 ;  /* 0x0000005e005e7308 */ /* 0x000ea20000002400 */
[----:B------:R-:W-:Y:S01]  /*6e00*/  ISETP.GT.AND P6, PT, R246, R52, PT ;  /* 0x00000034f600720c */ /* 0x000fe20003fc4270 */
[-C--:B------:R-:W-:Y:S01]  /*6e10*/  FMUL.FTZ R49, R49, R0.reuse ;  /* 0x0000000031317220 */ /* 0x080fe20000410000 */
[----:B------:R-:W-:Y:S01]  /*6e20*/  ISETP.GE.AND P4, PT, R52, R245, PT ;  /* 0x000000f53400720c */ /* 0x000fe20003f86270 */
[----:B------:R-:W-:Y:S01]  /*6e30*/  FMUL.FTZ R50, R50, R0 ;  /* 0x0000000032327220 */ /* 0x000fe20000410000 */
[----:B------:R-:W-:-:S02]  /*6e40*/  ISETP.GE.AND P3, PT, R52, R241, PT ;  /* 0x000000f13400720c */ /* 0x000fc40003f66270 */
[----:B------:R-:W-:Y:S01]  /*6e50*/  ISETP.GT.AND P1, PT, R244, R52, PT ;  /* 0x00000034f400720c */ /* 0x000fe20003f24270 */
[----:B------:R-:W-:Y:S01]  /*6e60*/  VIADD R52, R219, 0x80 ;  /* 0x00000080db347836 */ /* 0x000fe20000000000 */
[----:B------:R-:W-:Y:S01]  /*6e70*/  FSEL R100, R100, -INF , !P6 ;  /* 0xff80000064647808 */ /* 0x000fe20007000000 */
[----:B------:R4:W-:Y:S01]  /*6e80*/  MUFU.TANH R101, R87 ;  /* 0x0000005700657308 */ /* 0x0009e20000002400 */
[----:B------:R-:W-:Y:S02]  /*6e90*/  FSEL R191, R191, -INF , !P5 ;  /* 0xff800000bfbf7808 */ /* 0x000fe40006800000 */
[----:B------:R-:W-:Y:S02]  /*6ea0*/  ISETP.GT.AND P6, PT, R246, R52, PT ;  /* 0x00000034f600720c */ /* 0x000fe40003fc4270 */
[----:B------:R-:W-:Y:S02]  /*6eb0*/  FSEL R176, R100, -INF , !P4 ;  /* 0xff80000064b07808 */ /* 0x000fe40006000000 */
[----:B------:R-:W-:Y:S01]  /*6ec0*/  FSEL R104, R104, -INF , !P1 ;  /* 0xff80000068687808 */ /* 0x000fe20004800000 */
[----:B------:R-:W2:Y:S01]  /*6ed0*/  MUFU.TANH R93, R93 ;  /* 0x0000005d005d7308 */ /* 0x000ea20000002400 */
[C---:B------:R-:W-:Y:S01]  /*6ee0*/  ISETP.GE.AND P5, PT, R52.reuse, R245, PT ;  /* 0x000000f53400720c */ /* 0x040fe20003fa6270 */
[----:B---3--:R-:W-:Y:S01]  /*6ef0*/  HMMA.16816.F32 R28, R56, R72, R28 ;  /* 0x00000048381c723c */ /* 0x008fe2000000181c */
[----:B------:R-:W-:Y:S01]  /*6f00*/  ISETP.GE.AND P4, PT, R52, R241, PT ;  /* 0x000000f13400720c */ /* 0x000fe20003f86270 */
[----:B------:R-:W-:Y:S01]  /*6f10*/  FMUL.FTZ R73, R88, R0 ;  /* 0x0000000058497220 */ /* 0x000fe20000410000 */
[----:B------:R-:W-:Y:S01]  /*6f20*/  ISETP.GT.AND P1, PT, R244, R52, PT ;  /* 0x00000034f400720c */ /* 0x000fe20003f24270 */
[----:B------:R-:W-:Y:S01]  /*6f30*/  VIADD R52, R219, 0x81 ;  /* 0x00000081db347836 */ /* 0x000fe20000000000 */
[----:B------:R-:W-:Y:S01]  /*6f40*/  FSEL R97, R97, -INF , !P6 ;  /* 0xff80000061617808 */ /* 0x000fe20007000000 */
[----:B------:R-:W3:Y:S01]  /*6f50*/  MUFU.TANH R78, R78 ;  /* 0x0000004e004e7308 */ /* 0x000ee20000002400 */
[----:B------:R-:W-:Y:S01]  /*6f60*/  FSEL R175, R104, -INF , !P3 ;  /* 0xff80000068af7808 */ /* 0x000fe20005800000 */
[-C--:B------:R-:W-:Y:S01]  /*6f70*/  FMUL.FTZ R88, R91, R0.reuse ;  /* 0x000000005b587220 */ /* 0x080fe20000410000 */
[----:B------:R-:W-:Y:S01]  /*6f80*/  FSEL R169, R97, -INF , !P5 ;  /* 0xff80000061a97808 */ /* 0x000fe20006800000 */
[----:B------:R-:W-:Y:S01]  /*6f90*/  FMUL.FTZ R72, R89, R0 ;  /* 0x0000000059487220 */ /* 0x000fe20000410000 */
[----:B------:R-:W-:Y:S01]  /*6fa0*/  FSEL R103, R103, -INF , !P1 ;  /* 0xff80000067677808 */ /* 0x000fe20004800000 */
[----:B----4-:R-:W-:Y:S01]  /*6fb0*/  HMMA.16816.F32 R84, R8, R64, R44 ;  /* 0x000000400854723c */ /* 0x010fe2000000182c */
[----:B------:R-:W-:Y:S01]  /*6fc0*/  ISETP.GT.AND P6, PT, R246, R52, PT ;  /* 0x00000034f600720c */ /* 0x000fe20003fc4270 */
[----:B------:R-:W-:Y:S01]  /*6fd0*/  VIADD R44, R219, 0x88 ;  /* 0x00000088db2c7836 */ /* 0x000fe20000000000 */
[C---:B------:R-:W-:Y:S01]  /*6fe0*/  ISETP.GE.AND P3, PT, R52.reuse, R245, PT ;  /* 0x000000f53400720c */ /* 0x040fe20003f66270 */
[----:B------:R4:W-:Y:S01]  /*6ff0*/  MUFU.TANH R91, R48 ;  /* 0x00000030005b7308 */ /* 0x0009e20000002400 */
[----:B------:R-:W-:-:S02]  /*7000*/  ISETP.GE.AND P5, PT, R52, R241, PT ;  /* 0x000000f13400720c */ /* 0x000fc40003fa6270 */
[----:B------:R-:W-:Y:S01]  /*7010*/  ISETP.GT.AND P1, PT, R244, R52, PT ;  /* 0x00000034f400720c */ /* 0x000fe20003f24270 */
[----:B------:R-:W-:Y:S01]  /*7020*/  HMMA.16816.F32 R24, R56, R74, R24 ;  /* 0x0000004a3818723c */ /* 0x000fe20000001818 */
[----:B------:R-:W3:Y:S01]  /*7030*/  LDSM.16.M88.4 R52, [R184+0x8000] ;  /* 0x00800000b834783b */ /* 0x000ee20000000200 */
[----:B------:R-:W-:Y:S02]  /*7040*/  FSEL R96, R96, -INF , !P6 ;  /* 0xff80000060607808 */ /* 0x000fe40007000000 */
[----:B------:R-:W-:Y:S01]  /*7050*/  ISETP.GT.AND P6, PT, R246, R44, PT ;  /* 0x0000002cf600720c */ /* 0x000fe20003fc4270 */
[----:B------:R-:W3:Y:S01]  /*7060*/  MUFU.TANH R79, R79 ;  /* 0x0000004f004f7308 */ /* 0x000ee20000002400 */
[----:B------:R-:W-:Y:S02]  /*7070*/  FSEL R174, R103, -INF , !P4 ;  /* 0xff80000067ae7808 */ /* 0x000fe40006000000 */
[----:B------:R-:W-:Y:S02]  /*7080*/  FSEL R171, R96, -INF , !P3 ;  /* 0xff80000060ab7808 */ /* 0x000fe40005800000 */
[----:B------:R-:W-:-:S02]  /*7090*/  FSEL R102, R102, -INF , !P1 ;  /* 0xff80000066667808 */ /* 0x000fc40004800000 */
[C---:B------:R-:W-:Y:S01]  /*70a0*/  ISETP.GE.AND P4, PT, R44.reuse, R245, PT ;  /* 0x000000f52c00720c */ /* 0x040fe20003f86270 */
[----:B------:R-:W-:Y:S01]  /*70b0*/  MUFU.TANH R89, R49 ;  /* 0x0000003100597308 */ /* 0x000fe20000002400 */
[----:B------:R-:W-:Y:S01]  /*70c0*/  ISETP.GE.AND P3, PT, R44, R241, PT ;  /* 0x000000f12c00720c */ /* 0x000fe20003f66270 */
[C---:B----4-:R-:W-:Y:S01]  /*70d0*/  VIADD R48, R219.reuse, 0x90 ;  /* 0x00000090db307836 */ /* 0x050fe20000000000 */
[----:B------:R-:W-:Y:S02]  /*70e0*/  ISETP.GT.AND P1, PT, R244, R44, PT ;  /* 0x0000002cf400720c */ /* 0x000fe40003f24270 */
[----:B------:R-:W-:Y:S01]  /*70f0*/  HMMA.16816.F32 R44, R8, R66, R40 ;  /* 0x00000042082c723c */ /* 0x000fe20000001828 */
[----:B------:R-:W-:Y:S01]  /*7100*/  VIADD R40, R219, 0x89 ;  /* 0x00000089db287836 */ /* 0x000fe20000000000 */
[----:B-1----:R-:W-:Y:S01]  /*7110*/  FSEL R92, R92, -INF , !P6 ;  /* 0xff8000005c5c7808 */ /* 0x002fe20007000000 */
[----:B------:R-:W1:Y:S01]  /*7120*/  LDSM.16.M88.4 R64, [R185+0x8000] ;  /* 0x00800000b940783b */ /* 0x000e620000000200 */
[----:B------:R-:W-:Y:S01]  /*7130*/  FSEL R173, R102, -INF , !P5 ;  /* 0xff80000066ad7808 */ /* 0x000fe20006800000 */
[----:B------:R-:W4:Y:S01]  /*7140*/  MUFU.TANH R73, R73 ;  /* 0x0000004900497308 */ /* 0x000f220000002400 */
[----:B------:R-:W-:-:S02]  /*7150*/  FSEL R170, R92, -INF , !P4 ;  /* 0xff8000005caa7808 */ /* 0x000fc40006000000 */
[----:B--2---:R-:W-:Y:S02]  /*7160*/  FSEL R94, R94, -INF , !P1 ;  /* 0xff8000005e5e7808 */ /* 0x004fe40004800000 */
[-C--:B------:R-:W-:Y:S02]  /*7170*/  ISETP.GT.AND P6, PT, R246, R40.reuse, PT ;  /* 0x00000028f600720c */ /* 0x080fe40003fc4270 */
[C---:B------:R-:W-:Y:S01]  /*7180*/  ISETP.GE.AND P5, PT, R40.reuse, R245, PT ;  /* 0x000000f52800720c */ /* 0x040fe20003fa6270 */
[----:B------:R-:W2:Y:S01]  /*7190*/  MUFU.TANH R90, R90 ;  /* 0x0000005a005a7308 */ /* 0x000ea20000002400 */
[----:B------:R-:W-:Y:S02]  /*71a0*/  ISETP.GE.AND P4, PT, R40, R241, PT ;  /* 0x000000f12800720c */ /* 0x000fe40003f86270 */
[----:B------:R-:W-:Y:S02]  /*71b0*/  ISETP.GT.AND P1, PT, R244, R40, PT ;  /* 0x00000028f400720c */ /* 0x000fe40003f24270 */
[----:B------:R-:W-:Y:S01]  /*71c0*/  HMMA.16816.F32 R40, R4, R80, R84 ;  /* 0x000000500428723c */ /* 0x000fe20000001854 */
[----:B------:R-:W-:Y:S01]  /*71d0*/  FSEL R93, R93, -INF , !P6 ;  /* 0xff8000005d5d7808 */ /* 0x000fe20007000000 */
[----:B------:R-:W-:Y:S01]  /*71e0*/  FMUL.FTZ R84, R51, R0 ;  /* 0x0000000033547220 */ /* 0x000fe20000410000 */
[----:B------:R-:W-:Y:S01]  /*71f0*/  FSEL R172, R94, -INF , !P3 ;  /* 0xff8000005eac7808 */ /* 0x000fe20005800000 */
[----:B------:R3:W-:Y:S01]  /*7200*/  MUFU.TANH R81, R50 ;  /* 0x0000003200517308 */ /* 0x0007e20000002400 */
[----:B------:R-:W-:-:S02]  /*7210*/  FSEL R168, R93, -INF , !P5 ;  /* 0xff8000005da87808 */ /* 0x000fc40006800000 */
[----:B------:R-:W-:Y:S02]  /*7220*/  FSEL R98, R98, -INF , !P1 ;  /* 0xff80000062627808 */ /* 0x000fe40004800000 */
[-C--:B------:R-:W-:Y:S02]  /*7230*/  ISETP.GT.AND P6, PT, R246, R48.reuse, PT ;  /* 0x00000030f600720c */ /* 0x080fe40003fc4270 */
[C---:B------:R-:W-:Y:S01]  /*7240*/  ISETP.GE.AND P3, PT, R48.reuse, R245, PT ;  /* 0x000000f53000720c */ /* 0x040fe20003f66270 */
[----:B------:R-:W2:Y:S01]  /*7250*/  MUFU.TANH R72, R72 ;  /* 0x0000004800487308 */ /* 0x000ea20000002400 */
[----:B------:R-:W-:Y:S02]  /*7260*/  ISETP.GE.AND P5, PT, R48, R241, PT ;  /* 0x000000f13000720c */ /* 0x000fe40003fa6270 */
[----:B------:R-:W-:Y:S02]  /*7270*/  ISETP.GT.AND P1, PT, R244, R48, PT ;  /* 0x00000030f400720c */ /* 0x000fe40003f24270 */
[----:B------:R-:W-:-:S02]  /*7280*/  FSEL R95, R95, -INF , !P6 ;  /* 0xff8000005f5f7808 */ /* 0x000fc40007000000 */
[-C--:B------:R-:W-:Y:S01]  /*7290*/  FMUL.FTZ R40, R40, R0.reuse ;  /* 0x0000000028287220 */ /* 0x080fe20000410000 */
[----:B------:R-:W-:Y:S01]  /*72a0*/  FSEL R163, R98, -INF , !P4 ;  /* 0xff80000062a37808 */ /* 0x000fe20006000000 */
[-C--:B------:R-:W-:Y:S01]  /*72b0*/  FMUL.FTZ R41, R41, R0.reuse ;  /* 0x0000000029297220 */ /* 0x080fe20000410000 */
[C---:B---3--:R-:W-:Y:S01]  /*72c0*/  HMMA.16816.F32 R48, R8.reuse, R52, R36 ;  /* 0x000000340830723c */ /* 0x048fe20000001824 */
[----:B------:R-:W-:Y:S01]  /*72d0*/  VIADD R36, R219, 0x91 ;  /* 0x00000091db247836 */ /* 0x000fe20000000000 */
[----:B------:R3:W-:Y:S01]  /*72e0*/  MUFU.TANH R80, R40 ;  /* 0x0000002800507308 */ /* 0x0007e20000002400 */
[----:B------:R-:W-:Y:S01]  /*72f0*/  FSEL R106, R106, -INF , !P1 ;  /* 0xff8000006a6a7808 */ /* 0x000fe20004800000 */
[-C--:B------:R-:W-:Y:S01]  /*7300*/  FMUL.FTZ R42, R42, R0.reuse ;  /* 0x000000002a2a7220 */ /* 0x080fe20000410000 */
[----:B------:R-:W-:Y:S01]  /*7310*/  FMUL.FTZ R74, R43, R0 ;  /* 0x000000002b4a7220 */ /* 0x000fe20000410000 */
[-C--:B------:R-:W-:Y:S02]  /*7320*/  ISETP.GT.AND P6, PT, R246, R36.reuse, PT ;  /* 0x00000024f600720c */ /* 0x080fe40003fc4270 */
[----:B------:R-:W-:Y:S01]  /*7330*/  ISETP.GE.AND P4, PT, R36, R245, PT ;  /* 0x000000f52400720c */ /* 0x000fe20003f86270 */
[----:B------:R-:W-:Y:S01]  /*7340*/  HMMA.16816.F32 R52, R8, R54, R32 ;  /* 0x000000360834723c */ /* 0x000fe20000001820 */
[----:B------:R-:W-:Y:S01]  /*7350*/  ISETP.GT.AND P1, PT, R244, R36, PT ;  /* 0x00000024f400720c */ /* 0x000fe20003f24270 */
[----:B------:R-:W2:Y:S01]  /*7360*/  MUFU.TANH R88, R88 ;  /* 0x0000005800587308 */ /* 0x000ea20000002400 */
[----:B------:R-:W-:Y:S01]  /*7370*/  FSEL R151, R78, -INF , !P6 ;  /* 0xff8000004e977808 */ /* 0x000fe20007000000 */
[----:B------:R-:W-:Y:S01]  /*7380*/  VIADD R32, R219, 0xa1 ;  /* 0x000000a1db207836 */ /* 0x000fe20000000000 */
[----:B------:R-:W-:-:S02]  /*7390*/  FSEL R161, R106, -INF , !P5 ;  /* 0xff8000006aa17808 */ /* 0x000fc40006800000 */
[----:B------:R-:W-:Y:S02]  /*73a0*/  FSEL R151, R151, -INF , !P4 ;  /* 0xff80000097977808 */ /* 0x000fe40006000000 */
[----:B------:R-:W-:Y:S01]  /*73b0*/  FSEL R162, R79, -INF , !P1 ;  /* 0xff8000004fa27808 */ /* 0x000fe20004800000 */
[----:B------:R-:W-:Y:S01]  /*73c0*/  MUFU.TANH R78, R41 ;  /* 0x00000029004e7308 */ /* 0x000fe20000002400 */
[----:B---3--:R-:W-:Y:S01]  /*73d0*/  VIADD R40, R219, 0x98 ;  /* 0x00000098db287836 */ /* 0x008fe20000000000 */
[----:B------:R-:W-:Y:S01]  /*73e0*/  FSEL R152, R95, -INF , !P3 ;  /* 0xff8000005f987808 */ /* 0x000fe20005800000 */
[C---:B-1----:R-:W-:Y:S01]  /*73f0*/  HMMA.16816.F32 R48, R4.reuse, R64, R48 ;  /* 0x000000400430723c */ /* 0x042fe20000001830 */
[----:B------:R-:W-:Y:S02]  /*7400*/  ISETP.GE.AND P3, PT, R36, R241, PT ;  /* 0x000000f12400720c */ /* 0x000fe40003f66270 */
[-C--:B------:R-:W-:Y:S02]  /*7410*/  ISETP.GT.AND P6, PT, R246, R40.reuse, PT ;  /* 0x00000028f600720c */ /* 0x080fe40003fc4270 */
[C---:B------:R-:W-:Y:S01]  /*7420*/  ISETP.GE.AND P5, PT, R40.reuse, R245, PT ;  /* 0x000000f52800720c */ /* 0x040fe20003fa6270 */
[----:B------:R1:W-:Y:S01]  /*7430*/  MUFU.TANH R79, R42 ;  /* 0x0000002a004f7308 */ /* 0x0003e20000002400 */
[----:B------:R-:W-:Y:S01]  /*7440*/  ISETP.GE.AND P4, PT, R40, R241, PT ;  /* 0x000000f12800720c */ /* 0x000fe20003f86270 */
[----:B------:R-:W-:Y:S01]  /*7450*/  HMMA.16816.F32 R36, R4, R82, R44 ;  /* 0x000000520424723c */ /* 0x000fe2000000182c */
[----:B------:R-:W-:Y:S01]  /*7460*/  ISETP.GT.AND P1, PT, R244, R40, PT ;  /* 0x00000028f400720c */ /* 0x000fe20003f24270 */
[----:B------:R-:W-:Y:S01]  /*7470*/  VIADD R44, R219, 0x99 ;  /* 0x00000099db2c7836 */ /* 0x000fe20000000000 */
[----:B------:R-:W-:-:S02]  /*7480*/  FSEL R99, R99, -INF , !P6 ;  /* 0xff80000063637808 */ /* 0x000fc40007000000 */
[----:B------:R-:W-:Y:S01]  /*7490*/  FSEL R162, R162, -INF , !P3 ;  /* 0xff800000a2a27808 */ /* 0x000fe20005800000 */
[----:B------:R-:W3:Y:S01]  /*74a0*/  MUFU.TANH R84, R84 ;  /* 0x0000005400547308 */ /* 0x000ee20000002400 */
[----:B------:R-:W-:Y:S01]  /*74b0*/  ISETP.GT.AND P6, PT, R246, R44, PT ;  /* 0x0000002cf600720c */ /* 0x000fe20003fc4270 */
[----:B------:R-:W-:Y:S01]  /*74c0*/  HMMA.16816.F32 R52, R4, R66, R52 ;  /* 0x000000420434723c */ /* 0x000fe20000001834 */
[----:B------:R-:W-:Y:S02]  /*74d0*/  FSEL R159, R99, -INF , !P5 ;  /* 0xff800000639f7808 */ /* 0x000fe40006800000 */
[----:B------:R-:W-:Y:S01]  /*74e0*/  FSEL R107, R107, -INF , !P1 ;  /* 0xff8000006b6b7808 */ /* 0x000fe20004800000 */
[----:B------:R-:W-:Y:S01]  /*74f0*/  FMUL.FTZ R48, R48, R0 ;  /* 0x0000000030307220 */ /* 0x000fe20000410000 */
[C---:B------:R-:W-:Y:S01]  /*7500*/  ISETP.GE.AND P3, PT, R44.reuse, R245, PT ;  /* 0x000000f52c00720c */ /* 0x040fe20003f66270 */
[----:B------:R-:W3:Y:S01]  /*7510*/  MUFU.TANH R74, R74 ;  /* 0x0000004a004a7308 */ /* 0x000ee20000002400 */
[----:B------:R-:W-:Y:S01]  /*7520*/  ISETP.GE.AND P5, PT, R44, R241, PT ;  /* 0x000000f12c00720c */ /* 0x000fe20003fa6270 */
[----:B-1----:R-:W1:Y:S01]  /*7530*/  LDSM.16.M88.4 R40, [R184+0x8800] ;  /* 0x00880000b828783b */ /* 0x002e620000000200 */
[----:B------:R-:W-:Y:S01]  /*7540*/  ISETP.GT.AND P1, PT, R244, R44, PT ;  /* 0x0000002cf400720c */ /* 0x000fe20003f24270 */
[----:B------:R-:W-:Y:S01]  /*7550*/  VIADD R44, R219, 0xa0 ;  /* 0x000000a0db2c7836 */ /* 0x000fe20000000000 */
[----:B------:R-:W-:Y:S01]  /*7560*/  FSEL R105, R105, -INF , !P6 ;  /* 0xff80000069697808 */ /* 0x000fe20007000000 */
[-C--:B------:R-:W-:Y:S01]  /*7570*/  FMUL.FTZ R38, R38, R0.reuse ;  /* 0x0000000026267220 */ /* 0x080fe20000410000 */
[----:B------:R-:W-:Y:S01]  /*7580*/  FSEL R160, R107, -INF , !P4 ;  /* 0xff8000006ba07808 */ /* 0x000fe20006000000 */
[-C--:B------:R-:W-:Y:S01]  /*7590*/  FMUL.FTZ R36, R36, R0.reuse ;  /* 0x0000000024247220 */ /* 0x080fe20000410000 */
[----:B------:R-:W-:Y:S01]  /*75a0*/  FSEL R150, R105, -INF , !P3 ;  /* 0xff80000069967808 */ /* 0x000fe20005800000 */
[----:B------:R2:W-:Y:S01]  /*75b0*/  MUFU.TANH R82, R38 ;  /* 0x0000002600527308 */ /* 0x0005e20000002400 */
[----:B------:R-:W-:Y:S01]  /*75c0*/  FSEL R101, R101, -INF , !P1 ;  /* 0xff80000065657808 */ /* 0x000fe20004800000 */
[----:B------:R-:W-:Y:S01]  /*75d0*/  FMUL.FTZ R50, R50, R0 ;  /* 0x0000000032327220 */ /* 0x000fe20000410000 */
[----:B------:R-:W-:Y:S01]  /*75e0*/  ISETP.GT.AND P6, PT, R246, R44, PT ;  /* 0x0000002cf600720c */ /* 0x000fe20003fc4270 */
[-C--:B------:R-:W-:Y:S01]  /*75f0*/  FMUL.FTZ R49, R49, R0.reuse ;  /* 0x0000000031317220 */ /* 0x080fe20000410000 */
[C---:B------:R-:W-:Y:S01]  /*7600*/  ISETP.GE.AND P4, PT, R44.reuse, R245, PT ;  /* 0x000000f52c00720c */ /* 0x040fe20003f86270 */
[----:B------:R-:W-:Y:S01]  /*7610*/  FMUL.FTZ R51, R51, R0 ;  /* 0x0000000033337220 */ /* 0x000fe20000410000 */
[----:B------:R-:W-:Y:S01]  /*7620*/  ISETP.GE.AND P3, PT, R44, R241, PT ;  /* 0x000000f12c00720c */ /* 0x000fe20003f66270 */
[----:B------:R3:W1:Y:S01]  /*7630*/  MUFU.TANH R75, R36 ;  /* 0x00000024004b7308 */ /* 0x0006620000002400 */
[----:B------:R-:W-:Y:S01]  /*7640*/  ISETP.GT.AND P1, PT, R244, R44, PT ;  /* 0x0000002cf400720c */ /* 0x000fe20003f24270 */
[----:B------:R-:W-:Y:S01]  /*7650*/  FMUL.FTZ R52, R52, R0 ;  /* 0x0000000034347220 */ /* 0x000fe20000410000 */
[----:B------:R-:W1:Y:S01]  /*7660*/  LDSM.16.M88.4 R44, [R165+0x9000] ;  /* 0x00900000a52c783b */ /* 0x000e620000000200 */
[----:B----4-:R-:W-:-:S02]  /*7670*/  FSEL R64, R73, -INF , !P6 ;  /* 0xff80000049407808 */ /* 0x010fc40007000000 */
[-C--:B------:R-:W-:Y:S02]  /*7680*/  ISETP.GT.AND P6, PT, R246, R32.reuse, PT ;  /* 0x00000020f600720c */ /* 0x080fe40003fc4270 */
[----:B------:R-:W-:Y:S01]  /*7690*/  FSEL R147, R101, -INF , !P5 ;  /* 0xff80000065937808 */ /* 0x000fe20006800000 */
[----:B------:R-:W-:Y:S01]  /*76a0*/  MUFU.TANH R48, R48 ;  /* 0x0000003000307308 */ /* 0x000fe20000002400 */
[----:B--2---:R-:W-:Y:S01]  /*76b0*/  VIADD R38, R219, 0xa8 ;  /* 0x000000a8db267836 */ /* 0x004fe20000000000 */
[----:B------:R-:W-:Y:S02]  /*76c0*/  FSEL R90, R90, -INF , !P1 ;  /* 0xff8000005a5a7808 */ /* 0x000fe40004800000 */
[----:B------:R-:W-:Y:S02]  /*76d0*/  ISETP.GE.AND P5, PT, R32, R245, PT ;  /* 0x000000f52000720c */ /* 0x000fe40003fa6270 */
[----:B------:R-:W-:Y:S02]  /*76e0*/  ISETP.GT.AND P1, PT, R244, R32, PT ;  /* 0x00000020f400720c */ /* 0x000fe40003f24270 */
[----:B------:R-:W-:Y:S01]  /*76f0*/  FSEL R129, R90, -INF , !P3 ;  /* 0xff8000005a817808 */ /* 0x000fe20005800000 */
[-C--:B---3--:R-:W-:Y:S01]  /*7700*/  FMUL.FTZ R36, R37, R0.reuse ;  /* 0x0000000025247220 */ /* 0x088fe20000410000 */
[----:B------:R-:W-:Y:S01]  /*7710*/  FMUL.FTZ R37, R39, R0 ;  /* 0x0000000027257220 */ /* 0x000fe20000410000 */
[----:B------:R-:W-:Y:S01]  /*7720*/  FSEL R39, R72, -INF , !P6 ;  /* 0xff80000048277808 */ /* 0x000fe20007000000 */
[----:B------:R-:W-:Y:S01]  /*7730*/  MUFU.TANH R50, R50 ;  /* 0x0000003200327308 */ /* 0x000fe20000002400 */
[----:B------:R-:W-:-:S02]  /*7740*/  ISETP.GT.AND P6, PT, R246, R38, PT ;  /* 0x00000026f600720c */ /* 0x000fc40003fc4270 */
[----:B------:R-:W-:Y:S01]  /*7750*/  FSEL R39, R39, -INF , !P5 ;  /* 0xff80000027277808 */ /* 0x000fe20006800000 */
[----:B-1----:R-:W-:Y:S01]  /*7760*/  HMMA.16816.F32 R28, R8, R40, R28 ;  /* 0x00000028081c723c */ /* 0x002fe2000000181c */
[----:B------:R-:W-:Y:S01]  /*7770*/  FSEL R88, R88, -INF , !P1 ;  /* 0xff80000058587808 */ /* 0x000fe20004800000 */
[----:B------:R-:W-:Y:S01]  /*7780*/  VIADD R40, R219, 0xa9 ;  /* 0x000000a9db287836 */ /* 0x000fe20000000000 */
[----:B------:R-:W-:Y:S01]  /*7790*/  FSEL R64, R64, -INF , !P4 ;  /* 0xff80000040407808 */ /* 0x000fe20006000000 */
[----:B------:R-:W1:Y:S01]  /*77a0*/  MUFU.TANH R36, R36 ;  /* 0x0000002400247308 */ /* 0x000e620000002400 */
[C---:B------:R-:W-:Y:S02]  /*77b0*/  ISETP.GE.AND P3, PT, R38.reuse, R245, PT ;  /* 0x000000f52600720c */ /* 0x040fe40003f66270 */
[----:B------:R-:W-:Y:S02]  /*77c0*/  ISETP.GE.AND P5, PT, R38, R241, PT ;  /* 0x000000f12600720c */ /* 0x000fe40003fa6270 */
[----:B------:R-:W-:-:S02]  /*77d0*/  ISETP.GT.AND P1, PT, R244, R38, PT ;  /* 0x00000026f400720c */ /* 0x000fc40003f24270 */
[----:B------:R-:W-:Y:S01]  /*77e0*/  ISETP.GE.AND P4, PT, R32, R241, PT ;  /* 0x000000f12000720c */ /* 0x000fe20003f86270 */
[----:B------:R-:W2:Y:S01]  /*77f0*/  MUFU.TANH R37, R37 ;  /* 0x0000002500257308 */ /* 0x000ea20000002400 */
[----:B------:R-:W-:Y:S01]  /*7800*/  FSEL R38, R91, -INF , !P6 ;  /* 0xff8000005b267808 */ /* 0x000fe20007000000 */
[----:B------:R-:W3:Y:S01]  /*7810*/  LDSM.16.M88.4 R32, [R185+0x8800] ;  /* 0x00880000b920783b */ /* 0x000ee20000000200 */
[----:B------:R-:W-:Y:S02]  /*7820*/  FSEL R127, R88, -INF , !P4 ;  /* 0xff800000587f7808 */ /* 0x000fe40006000000 */
[----:B------:R-:W-:Y:S01]  /*7830*/  FSEL R38, R38, -INF , !P3 ;  /* 0xff80000026267808 */ /* 0x000fe20005800000 */
[----:B------:R-:W-:Y:S01]  /*7840*/  HMMA.16816.F32 R20, R56, R44, R20 ;  /* 0x0000002c3814723c */ /* 0x000fe20000001814 */
[----:B------:R-:W-:Y:S01]  /*7850*/  FSEL R81, R81, -INF , !P1 ;  /* 0xff80000051517808 */ /* 0x000fe20004800000 */
[----:B------:R-:W-:Y:S01]  /*7860*/  VIADD R44, R219, 0xb8 ;  /* 0x000000b8db2c7836 */ /* 0x000fe20000000000 */
[----:B------:R-:W-:Y:S01]  /*7870*/  ISETP.GT.AND P6, PT, R246, R40, PT ;  /* 0x00000028f600720c */ /* 0x000fe20003fc4270 */
[----:B------:R-:W4:Y:S01]  /*7880*/  MUFU.TANH R49, R49 ;  /* 0x0000003100317308 */ /* 0x000f220000002400 */
[----:B------:R-:W-:-:S02]  /*7890*/  ISETP.GE.AND P4, PT, R40, R245, PT ;  /* 0x000000f52800720c */ /* 0x000fc40003f86270 */
[----:B------:R-:W-:Y:S02]  /*78a0*/  ISETP.GE.AND P3, PT, R40, R241, PT ;  /* 0x000000f12800720c */ /* 0x000fe40003f66270 */
[----:B------:R-:W-:Y:S01]  /*78b0*/  ISETP.GT.AND P1, PT, R244, R40, PT ;  /* 0x00000028f400720c */ /* 0x000fe20003f24270 */
[----:B------:R-:W-:Y:S01]  /*78c0*/  VIADD R40, R219, 0xb0 ;  /* 0x000000b0db287836 */ /* 0x000fe20000000000 */
[----:B------:R-:W-:Y:S01]  /*78d0*/  FSEL R73, R89, -INF , !P6 ;  /* 0xff80000059497808 */ /* 0x000fe20007000000 */
[----:B------:R-:W4:Y:S01]  /*78e0*/  MUFU.TANH R51, R51 ;  /* 0x0000003300337308 */ /* 0x000f220000002400 */
[----:B------:R-:W-:Y:S02]  /*78f0*/  FSEL R130, R81, -INF , !P5 ;  /* 0xff80000051827808 */ /* 0x000fe40006800000 */
[----:B------:R-:W-:Y:S02]  /*7900*/  ISETP.GT.AND P6, PT, R246, R40, PT ;  /* 0x00000028f600720c */ /* 0x000fe40003fc4270 */
[----:B------:R-:W-:-:S02]  /*7910*/  FSEL R73, R73, -INF , !P4 ;  /* 0xff80000049497808 */ /* 0x000fc40006000000 */
[----:B------:R-:W-:Y:S02]  /*7920*/  FSEL R66, R84, -INF , !P1 ;  /* 0xff80000054427808 */ /* 0x000fe40004800000 */
[C---:B------:R-:W-:Y:S02]  /*7930*/  ISETP.GE.AND P5, PT, R40.reuse, R245, PT ;  /* 0x000000f52800720c */ /* 0x040fe40003fa6270 */
[----:B------:R-:W-:Y:S02]  /*7940*/  ISETP.GE.AND P4, PT, R40, R241, PT ;  /* 0x000000f12800720c */ /* 0x000fe40003f86270 */
[----:B------:R-:W-:Y:S01]  /*7950*/  ISETP.GT.AND P1, PT, R244, R40, PT ;  /* 0x00000028f400720c */ /* 0x000fe20003f24270 */
[----:B------:R-:W-:Y:S01]  /*7960*/  VIADD R40, R219, 0xb1 ;  /* 0x000000b1db287836 */ /* 0x000fe20000000000 */
[----:B------:R-:W-:Y:S02]  /*7970*/  FSEL R72, R80, -INF , !P6 ;  /* 0xff80000050487808 */ /* 0x000fe40007000000 */
[----:B------:R-:W-:-:S02]  /*7980*/  FSEL R66, R66, -INF , !P3 ;  /* 0xff80000042427808 */ /* 0x000fc40005800000 */
[----:B------:R-:W-:Y:S02]  /*7990*/  FSEL R72, R72, -INF , !P5 ;  /* 0xff80000048487808 */ /* 0x000fe40006800000 */
[----:B------:R-:W-:Y:S02]  /*79a0*/  FSEL R65, R79, -INF , !P1 ;  /* 0xff8000004f417808 */ /* 0x000fe40004800000 */
[----:B------:R-:W-:Y:S01]  /*79b0*/  ISETP.GT.AND P6, PT, R246, R40, PT ;  /* 0x00000028f600720c */ /* 0x000fe20003fc4270 */
[----:B---3--:R-:W-:Y:S01]  /*79c0*/  HMMA.16816.F32 R28, R4, R32, R28 ;  /* 0x00000020041c723c */ /* 0x008fe2000000181c */
[C---:B------:R-:W-:Y:S01]  /*79d0*/  ISETP.GE.AND P3, PT, R40.reuse, R245, PT ;  /* 0x000000f52800720c */ /* 0x040fe20003f66270 */
[-C--:B------:R-:W-:Y:S01]  /*79e0*/  FMUL.FTZ R32, R53, R0.reuse ;  /* 0x0000000035207220 */ /* 0x080fe20000410000 */
[----:B------:R-:W-:Y:S01]  /*79f0*/  ISETP.GE.AND P5, PT, R40, R241, PT ;  /* 0x000000f12800720c */ /* 0x000fe20003fa6270 */
[----:B------:R-:W-:Y:S01]  /*7a00*/  FMUL.FTZ R53, R54, R0 ;  /* 0x0000000036357220 */ /* 0x000fe20000410000 */
[----:B------:R-:W-:Y:S01]  /*7a10*/  ISETP.GT.AND P1, PT, R244, R40, PT ;  /* 0x00000028f400720c */ /* 0x000fe20003f24270 */
[----:B------:R3:W4:Y:S01]  /*7a20*/  MUFU.TANH R33, R52 ;  /* 0x0000003400217308 */ /* 0x0007220000002400 */
[----:B------:R-:W-:Y:S01]  /*7a30*/  FSEL R67, R78, -INF , !P6 ;  /* 0xff8000004e437808 */ /* 0x000fe20007000000 */
[----:B------:R-:W-:Y:S01]  /*7a40*/  HMMA.16816.F32 R40, R8, R42, R24 ;  /* 0x0000002a0828723c */ /* 0x000fe20000001818 */
[----:B------:R-:W2:Y:S01]  /*7a50*/  LDSM.16.M88.4 R24, [R184+0x9000] ;  /* 0x00900000b818783b */ /* 0x000ea20000000200 */
[----:B------:R-:W-:-:S02]  /*7a60*/  ISETP.GT.AND P6, PT, R246, R44, PT ;  /* 0x0000002cf600720c */ /* 0x000fc40003fc4270 */
[----:B------:R-:W-:Y:S02]  /*7a70*/  FSEL R65, R65, -INF , !P4 ;  /* 0xff80000041417808 */ /* 0x000fe40006000000 */
[----:B------:R-:W-:Y:S01]  /*7a80*/  FSEL R67, R67, -INF , !P3 ;  /* 0xff80000043437808 */ /* 0x000fe20005800000 */
[----:B------:R-:W4:Y:S01]  /*7a90*/  MUFU.TANH R53, R53 ;  /* 0x0000003500357308 */ /* 0x000f220000002400 */
[----:B------:R-:W-:Y:S02]  /*7aa0*/  FSEL R74, R74, -INF , !P1 ;  /* 0xff8000004a4a7808 */ /* 0x000fe40004800000 */
[----:B------:R-:W-:Y:S01]  /*7ab0*/  ISETP.GE.AND P4, PT, R44, R245, PT ;  /* 0x000000f52c00720c */ /* 0x000fe20003f86270 */
[-C--:B------:R-:W-:Y:S01]  /*7ac0*/  FMUL.FTZ R28, R28, R0.reuse ;  /* 0x000000001c1c7220 */ /* 0x080fe20000410000 */
[----:B------:R-:W-:Y:S01]  /*7ad0*/  ISETP.GE.AND P3, PT, R44, R241, PT ;  /* 0x000000f12c00720c */ /* 0x000fe20003f66270 */
[----:B------:R-:W-:Y:S01]  /*7ae0*/  FMUL.FTZ R30, R30, R0 ;  /* 0x000000001e1e7220 */ /* 0x000fe20000410000 */
[----:B------:R-:W-:Y:S01]  /*7af0*/  ISETP.GT.AND P1, PT, R244, R44, PT ;  /* 0x0000002cf400720c */ /* 0x000fe20003f24270 */
[----:B------:R-:W4:Y:S01]  /*7b00*/  MUFU.TANH R32, R32 ;  /* 0x0000002000207308 */ /* 0x000f220000002400 */
[----:B------:R-:W-:Y:S01]  /*7b10*/  HMMA.16816.F32 R44, R56, R46, R16 ;  /* 0x0000002e382c723c */ /* 0x000fe20000001810 */
[----:B------:R-:W-:Y:S01]  /*7b20*/  VIADD R16, R219, 0xb9 ;  /* 0x000000b9db107836 */ /* 0x000fe20000000000 */
[----:B------:R-:W-:Y:S01]  /*7b30*/  FSEL R75, R75, -INF , !P6 ;  /* 0xff8000004b4b7808 */ /* 0x000fe20007000000 */
[-C--:B---3--:R-:W-:Y:S01]  /*7b40*/  FMUL.FTZ R52, R55, R0.reuse ;  /* 0x0000000037347220 */ /* 0x088fe20000410000 */
[----:B------:R-:W-:Y:S01]  /*7b50*/  FSEL R80, R74, -INF , !P5 ;  /* 0xff8000004a507808 */ /* 0x000fe20006800000 */
[----:B------:R-:W-:Y:S01]  /*7b60*/  FMUL.FTZ R29, R29, R0 ;  /* 0x000000001d1d7220 */ /* 0x000fe20000410000 */
[----:B------:R-:W-:Y:S01]  /*7b70*/  FSEL R85, R75, -INF , !P4 ;  /* 0xff8000004b557808 */ /* 0x000fe20006000000 */
[----:B------:R-:W-:Y:S01]  /*7b80*/  MUFU.TANH R28, R28 ;  /* 0x0000001c001c7308 */ /* 0x000fe20000002400 */
[----:B------:R-:W-:Y:S01]  /*7b90*/  FSEL R79, R82, -INF , !P1 ;  /* 0xff800000524f7808 */ /* 0x000fe20004800000 */
[----:B------:R-:W-:Y:S01]  /*7ba0*/  HMMA.16816.F32 R40, R4, R34, R40 ;  /* 0x000000220428723c */ /* 0x000fe20000001828 */
[----:B------:R-:W-:Y:S01]  /*7bb0*/  ISETP.GT.AND P6, PT, R246, R16, PT ;  /* 0x00000010f600720c */ /* 0x000fe20003fc4270 */
[----:B------:R-:W-:Y:S01]  /*7bc0*/  VIADD R34, R219, 0xc0 ;  /* 0x000000c0db227836 */ /* 0x000fe20000000000 */
[----:B------:R-:W-:-:S02]  /*7bd0*/  ISETP.GE.AND P5, PT, R16, R245, PT ;  /* 0x000000f51000720c */ /* 0x000fc40003fa6270 */
[----:B------:R-:W-:Y:S01]  /*7be0*/  ISETP.GE.AND P4, PT, R16, R241, PT ;  /* 0x000000f11000720c */ /* 0x000fe20003f86270 */
[----:B------:R-:W3:Y:S01]  /*7bf0*/  MUFU.TANH R52, R52 ;  /* 0x0000003400347308 */ /* 0x000ee20000002400 */
[----:B------:R-:W-:Y:S02]  /*7c00*/  ISETP.GT.AND P1, PT, R244, R16, PT ;  /* 0x00000010f400720c */ /* 0x000fe40003f24270 */
[----:B------:R-:W3:Y:S01]  /*7c10*/  LDSM.16.M88.4 R16, [R185+0x9000] ;  /* 0x00900000b910783b */ /* 0x000ee20000000200 */
[----:B-1----:R-:W-:Y:S01]  /*7c20*/  FSEL R36, R36, -INF , !P6 ;  /* 0xff80000024247808 */ /* 0x002fe20007000000 */
[----:B------:R-:W-:-:S04]  /*7c30*/  DEPBAR.LE SB0, 0x0 ;  /* 0x000080000000791a */ /* 0x000fc80000000000 */
[----:B------:R-:W-:Y:S01]  /*7c40*/  ISETP.GT.AND P6, PT, R246, R34, PT ;  /* 0x00000022f600720c */ /* 0x000fe20003fc4270 */
[C---:B--2---:R-:W-:Y:S01]  /*7c50*/  HMMA.16816.F32 R20, R8.reuse, R24, R20 ;  /* 0x000000180814723c */ /* 0x044fe20000001814 */
[----:B------:R-:W-:Y:S01]  /*7c60*/  FSEL R79, R79, -INF , !P3 ;  /* 0xff8000004f4f7808 */ /* 0x000fe20005800000 */
[----:B------:R-:W-:Y:S01]  /*7c70*/  VIADD R25, R219, 0xc1 ;  /* 0x000000c1db197836 */ /* 0x000fe20000000000 */
[----:B------:R-:W-:Y:S01]  /*7c80*/  FSEL R37, R37, -INF , !P1 ;  /* 0xff80000025257808 */ /* 0x000fe20004800000 */
[----:B------:R-:W-:Y:S01]  /*7c90*/  FMUL.FTZ R24, R31, R0 ;  /* 0x000000001f187220 */ /* 0x000fe20000410000 */
[----:B------:R-:W-:Y:S01]  /*7ca0*/  ISETP.GE.AND P3, PT, R34, R245, PT ;  /* 0x000000f52200720c */ /* 0x000fe20003f66270 */
[----:B------:R-:W1:Y:S01]  /*7cb0*/  MUFU.TANH R30, R30 ;  /* 0x0000001e001e7308 */ /* 0x000e620000002400 */
[----:B------:R-:W-:Y:S01]  /*7cc0*/  ISETP.GT.AND P1, PT, R244, R34, PT ;  /* 0x00000022f400720c */ /* 0x000fe20003f24270 */
[----:B------:R-:W-:Y:S01]  /*7cd0*/  HMMA.16816.F32 R44, R8, R26, R44 ;  /* 0x0000001a082c723c */ /* 0x000fe2000000182c */
[----:B------:R-:W-:Y:S01]  /*7ce0*/  FSEL R48, R48, -INF , !P6 ;  /* 0xff80000030307808 */ /* 0x000fe20007000000 */
[----:B------:R-:W-:Y:S01]  /*7cf0*/  VIADD R27, R219, 0xc9 ;  /* 0x000000c9db1b7836 */ /* 0x000fe20000000000 */
[----:B------:R-:W-:Y:S01]  /*7d00*/  FSEL R78, R37, -INF , !P4 ;  /* 0xff800000254e7808 */ /* 0x000fe20006000000 */
[-C--:B------:R-:W-:Y:S01]  /*7d10*/  FMUL.FTZ R40, R40, R0.reuse ;  /* 0x0000000028287220 */ /* 0x080fe20000410000 */
[----:B------:R-:W-:Y:S01]  /*7d20*/  FSEL R83, R48, -INF , !P3 ;  /* 0xff80000030537808 */ /* 0x000fe20005800000 */
[----:B------:R-:W2:Y:S01]  /*7d30*/  MUFU.TANH R29, R29 ;  /* 0x0000001d001d7308 */ /* 0x000ea20000002400 */
[----:B------:R-:W-:Y:S01]  /*7d40*/  FSEL R50, R50, -INF , !P1 ;  /* 0xff80000032327808 */ /* 0x000fe20004800000 */
[----:B------:R-:W-:Y:S01]  /*7d50*/  FMUL.FTZ R41, R41, R0 ;  /* 0x0000000029297220 */ /* 0x000fe20000410000 */
[----:B------:R-:W-:Y:S01]  /*7d60*/  ISETP.GT.AND P6, PT, R246, R25, PT ;  /* 0x00000019f600720c */ /* 0x000fe20003fc4270 */
[----:B------:R-:W-:Y:S01]  /*7d70*/  VIADD R10, R219, 0xd8 ;  /* 0x000000d8db0a7836 */ /* 0x000fe20000000000 */
[----:B------:R-:W-:Y:S01]  /*7d80*/  ISETP.GE.AND P4, PT, R25, R245, PT ;  /* 0x000000f51900720c */ /* 0x000fe20003f86270 */
[----:B------:R-:W-:Y:S01]  /*7d90*/  VIADD R11, R219, 0xd9 ;  /* 0x000000d9db0b7836 */ /* 0x000fe20000000000 */
[----:B------:R-:W-:Y:S01]  /*7da0*/  ISETP.GE.AND P3, PT, R25, R241, PT ;  /* 0x000000f11900720c */ /* 0x000fe20003f66270 */
[----:B------:R-:W2:Y:S01]  /*7db0*/  MUFU.TANH R24, R24 ;  /* 0x0000001800187308 */ /* 0x000ea20000002400 */
[----:B------:R-:W-:Y:S01]  /*7dc0*/  BAR.SYNC.DEFER_BLOCKING 0x0 ;  /* 0x0000000000007b1d */ /* 0x000fe20000010000 */
[----:B------:R-:W-:Y:S01]  /*7dd0*/  ISETP.GT.AND P1, PT, R244, R25, PT ;  /* 0x00000019f400720c */ /* 0x000fe20003f24270 */
[----:B------:R-:W-:Y:S01]  /*7de0*/  VIADD R25, R219, 0xc8 ;  /* 0x000000c8db197836 */ /* 0x000fe20000000000 */
[----:B------:R-:W-:Y:S01]  /*7df0*/  FSEL R84, R36, -INF , !P5 ;  /* 0xff80000024547808 */ /* 0x000fe20006800000 */
[----:B------:R-:W-:Y:S01]  /*7e00*/  IMAD.MOV.U32 R37, RZ, RZ, R216 ;  /* 0x000000ffff257224 */ /* 0x000fe200078e00d8 */
[----:B------:R-:W-:-:S02]  /*7e10*/  ISETP.GE.AND P5, PT, R34, R241, PT ;  /* 0x000000f12200720c */ /* 0x000fc40003fa6270 */
[----:B----4-:R-:W-:Y:S01]  /*7e20*/  FSEL R49, R49, -INF , !P6 ;  /* 0xff80000031317808 */ /* 0x010fe20007000000 */
[----:B------:R-:W4:Y:S01]  /*7e30*/  MUFU.TANH R26, R40 ;  /* 0x00000028001a7308 */ /* 0x000f220000002400 */
[----:B------:R-:W-:Y:S01]  /*7e40*/  ISETP.GT.AND P6, PT, R246, R25, PT ;  /* 0x00000019f600720c */ /* 0x000fe20003fc4270 */
[C---:B---3--:R-:W-:Y:S01]  /*7e50*/  HMMA.16816.F32 R20, R4.reuse, R16, R20 ;  /* 0x000000100414723c */ /* 0x048fe20000001814 */
[----:B------:R-:W-:Y:S01]  /*7e60*/  FSEL R75, R50, -INF , !P5 ;  /* 0xff800000324b7808 */ /* 0x000fe20006800000 */
[-C--:B------:R-:W-:Y:S01]  /*7e70*/  FMUL.FTZ R16, R42, R0.reuse ;  /* 0x000000002a107220 */ /* 0x080fe20000410000 */
[----:B------:R-:W-:Y:S01]  /*7e80*/  FSEL R51, R51, -INF , !P1 ;  /* 0xff80000033337808 */ /* 0x000fe20004800000 */
[-C--:B------:R-:W-:Y:S01]  /*7e90*/  FMUL.FTZ R17, R43, R0.reuse ;  /* 0x000000002b117220 */ /* 0x080fe20000410000 */
[----:B------:R-:W-:Y:S02]  /*7ea0*/  ISETP.GE.AND P5, PT, R25, R245, PT ;  /* 0x000000f51900720c */ /* 0x000fe40003fa6270 */
[----:B------:R-:W-:Y:S01]  /*7eb0*/  ISETP.GT.AND P1, PT, R244, R25, PT ;  /* 0x00000019f400720c */ /* 0x000fe20003f24270 */
[----:B------:R-:W-:Y:S01]  /*7ec0*/  HMMA.16816.F32 R44, R4, R18, R44 ;  /* 0x00000012042c723c */ /* 0x000fe2000000182c */
[----:B------:R-:W-:Y:S01]  /*7ed0*/  FSEL R33, R33, -INF , !P6 ;  /* 0xff80000021217808 */ /* 0x000fe20007000000 */
[----:B------:R-:W3:Y:S01]  /*7ee0*/  MUFU.TANH R16, R16 ;  /* 0x0000001000107308 */ /* 0x000ee20000002400 */
[----:B------:R-:W-:Y:S01]  /*7ef0*/  FSEL R74, R51, -INF , !P3 ;  /* 0xff800000334a7808 */ /* 0x000fe20005800000 */
[----:B------:R-:W-:Y:S01]  /*7f00*/  VIADD R19, R219, 0xd1 ;  /* 0x000000d1db137836 */ /* 0x000fe20000000000 */
[----:B------:R-:W-:Y:S01]  /*7f10*/  FSEL R81, R33, -INF , !P5 ;  /* 0xff80000021517808 */ /* 0x000fe20006800000 */
[----:B------:R-:W-:Y:S01]  /*7f20*/  VIADD R5, R219, 0xe0 ;  /* 0x000000e0db057836 */ /* 0x000fe20000000000 */
[----:B------:R-:W-:Y:S01]  /*7f30*/  FSEL R53, R53, -INF , !P1 ;  /* 0xff80000035357808 */ /* 0x000fe20004800000 */
[----:B------:R-:W-:Y:S01]  /*7f40*/  VIADD R7, R219, 0xe1 ;  /* 0x000000e1db077836 */ /* 0x000fe20000000000 */
[----:B------:R-:W-:Y:S01]  /*7f50*/  ISETP.GT.AND P6, PT, R246, R27, PT ;  /* 0x0000001bf600720c */ /* 0x000fe20003fc4270 */
[----:B------:R-:W-:Y:S01]  /*7f60*/  MUFU.TANH R17, R17 ;  /* 0x0000001100117308 */ /* 0x000fe20000002400 */
[C---:B------:R-:W-:Y:S01]  /*7f70*/  ISETP.GE.AND P3, PT, R27.reuse, R245, PT ;  /* 0x000000f51b00720c */ /* 0x040fe20003f66270 */
[-C--:B------:R-:W-:Y:S01]  /*7f80*/  FMUL.FTZ R20, R20, R0.reuse ;  /* 0x0000000014147220 */ /* 0x080fe20000410000 */
[----:B------:R-:W-:Y:S01]  /*7f90*/  ISETP.GE.AND P5, PT, R27, R241, PT ;  /* 0x000000f11b00720c */ /* 0x000fe20003fa6270 */
[-C--:B------:R-:W-:Y:S01]  /*7fa0*/  FMUL.FTZ R22, R22, R0.reuse ;  /* 0x0000000016167220 */ /* 0x080fe20000410000 */
[----:B------:R-:W-:Y:S01]  /*7fb0*/  ISETP.GT.AND P1, PT, R244, R27, PT ;  /* 0x0000001bf400720c */ /* 0x000fe20003f24270 */
[----:B------:R-:W-:Y:S01]  /*7fc0*/  VIADD R27, R219, 0xd0 ;  /* 0x000000d0db1b7836 */ /* 0x000fe20000000000 */
[----:B------:R-:W-:Y:S01]  /*7fd0*/  FSEL R82, R49, -INF , !P4 ;  /* 0xff80000031527808 */ /* 0x000fe20006000000 */
[-C--:B------:R-:W-:Y:S01]  /*7fe0*/  FMUL.FTZ R9, R23, R0.reuse ;  /* 0x0000000017097220 */ /* 0x080fe20000410000 */
[----:B------:R-:W-:Y:S01]  /*7ff0*/  FSEL R32, R32, -INF , !P6 ;  /* 0xff80000020207808 */ /* 0x000fe20007000000 */
[----:B------:R-:W-:Y:S01]  /*8000*/  MUFU.TANH R20, R20 ;  /* 0x0000001400147308 */ /* 0x000fe20000002400 */
[----:B------:R-:W-:Y:S01]  /*8010*/  ISETP.GE.AND P4, PT, R25, R241, PT ;  /* 0x000000f11900720c */ /* 0x000fe20003f86270 */
[-C--:B------:R-:W-:Y:S01]  /*8020*/  FMUL.FTZ R18, R21, R0.reuse ;  /* 0x0000000015127220 */ /* 0x080fe20000410000 */
[-C--:B------:R-:W-:Y:S01]  /*8030*/  ISETP.GT.AND P6, PT, R246, R27.reuse, PT ;  /* 0x0000001bf600720c */ /* 0x080fe20003fc4270 */
[-C--:B------:R-:W-:Y:S01]  /*8040*/  FMUL.FTZ R6, R46, R0.reuse ;  /* 0x000000002e067220 */ /* 0x080fe20000410000 */
[----:B------:R-:W-:Y:S01]  /*8050*/  FSEL R52, R52, -INF , !P1 ;  /* 0xff80000034347808 */ /* 0x000fe20004800000 */
[----:B------:R-:W-:Y:S01]  /*8060*/  FMUL.FTZ R4, R45, R0 ;  /* 0x000000002d047220 */ /* 0x000fe20000410000 */
[----:B------:R-:W-:Y:S01]  /*8070*/  ISETP.GT.AND P1, PT, R244, R27, PT ;  /* 0x0000001bf400720c */ /* 0x000fe20003f24270 */
[----:B------:R-:W3:Y:S01]  /*8080*/  MUFU.TANH R25, R41 ;  /* 0x0000002900197308 */ /* 0x000ee20000002400 */
[----:B------:R-:W-:-:S02]  /*8090*/  FSEL R28, R28, -INF , !P6 ;  /* 0xff8000001c1c7808 */ /* 0x000fc40007000000 */
[----:B------:R-:W-:Y:S02]  /*80a0*/  ISETP.GT.AND P6, PT, R246, R19, PT ;  /* 0x00000013f600720c */ /* 0x000fe40003fc4270 */
[----:B------:R-:W-:Y:S02]  /*80b0*/  FSEL R87, R53, -INF , !P4 ;  /* 0xff80000035577808 */ /* 0x000fe40006000000 */
[----:B-1----:R-:W-:Y:S01]  /*80c0*/  FSEL R30, R30, -INF , !P1 ;  /* 0xff8000001e1e7808 */ /* 0x002fe20004800000 */
[----:B------:R-:W1:Y:S01]  /*80d0*/  MUFU.TANH R8, R22 ;  /* 0x0000001600087308 */ /* 0x000e620000002400 */
[----:B------:R-:W-:Y:S02]  /*80e0*/  ISETP.GE.AND P4, PT, R27, R245, PT ;  /* 0x000000f51b00720c */ /* 0x000fe40003f86270 */
[----:B------:R-:W-:Y:S02]  /*80f0*/  ISETP.GT.AND P1, PT, R244, R19, PT ;  /* 0x00000013f400720c */ /* 0x000fe40003f24270 */
[----:B--2---:R-:W-:-:S02]  /*8100*/  FSEL R29, R29, -INF , !P6 ;  /* 0xff8000001d1d7808 */ /* 0x004fc40007000000 */
[----:B------:R-:W-:Y:S01]  /*8110*/  ISETP.GT.AND P6, PT, R246, R10, PT ;  /* 0x0000000af600720c */ /* 0x000fe20003fc4270 */
[----:B------:R-:W2:Y:S01]  /*8120*/  MUFU.TANH R9, R9 ;  /* 0x0000000900097308 */ /* 0x000ea20000002400 */
[----:B------:R-:W-:Y:S02]  /*8130*/  FSEL R86, R52, -INF , !P5 ;  /* 0xff80000034567808 */ /* 0x000fe40006800000 */
[----:B------:R-:W-:Y:S02]  /*8140*/  FSEL R88, R28, -INF , !P4 ;  /* 0xff8000001c587808 */ /* 0x000fe40006000000 */
[----:B------:R-:W-:Y:S02]  /*8150*/  FSEL R24, R24, -INF , !P1 ;  /* 0xff80000018187808 */ /* 0x000fe40004800000 */
[----:B------:R-:W-:Y:S01]  /*8160*/  FSEL R89, R32, -INF , !P3 ;  /* 0xff80000020597808 */ /* 0x000fe20005800000 */
[----:B------:R-:W2:Y:S01]  /*8170*/  MUFU.TANH R18, R18 ;  /* 0x0000001200127308 */ /* 0x000ea20000002400 */
[----:B------:R-:W-:-:S02]  /*8180*/  ISETP.GE.AND P5, PT, R19, R245, PT ;  /* 0x000000f51300720c */ /* 0x000fc40003fa6270 */
[-C--:B------:R-:W-:Y:S02]  /*8190*/  ISETP.GE.AND P4, PT, R19, R241.reuse, PT ;  /* 0x000000f11300720c */ /* 0x080fe40003f86270 */
[----:B------:R-:W-:Y:S02]  /*81a0*/  ISETP.GT.AND P1, PT, R244, R10, PT ;  /* 0x0000000af400720c */ /* 0x000fe40003f24270 */
[----:B----4-:R-:W-:Y:S01]  /*81b0*/  FSEL R26, R26, -INF , !P6 ;  /* 0xff8000001a1a7808 */ /* 0x010fe20007000000 */
[----:B------:R-:W4:Y:S01]  /*81c0*/  MUFU.TANH R6, R6 ;  /* 0x0000000600067308 */ /* 0x000f220000002400 */
[----:B------:R-:W-:Y:S02]  /*81d0*/  ISETP.GE.AND P3, PT, R27, R241, PT ;  /* 0x000000f11b00720c */ /* 0x000fe40003f66270 */
[----:B------:R-:W-:Y:S02]  /*81e0*/  ISETP.GT.AND P6, PT, R246, R11, PT ;  /* 0x0000000bf600720c */ /* 0x000fe40003fc4270 */
[----:B------:R-:W-:-:S02]  /*81f0*/  FSEL R92, R29, -INF , !P5 ;  /* 0xff8000001d5c7808 */ /* 0x000fc40006800000 */
[----:B------:R-:W-:Y:S01]  /*8200*/  FSEL R61, R24, -INF , !P4 ;  /* 0xff800000183d7808 */ /* 0x000fe20006000000 */
[----:B------:R-:W-:Y:S01]  /*8210*/  MUFU.TANH R4, R4 ;  /* 0x0000000400047308 */ /* 0x000fe20000002400 */
[----:B---3--:R-:W-:Y:S02]  /*8220*/  FSEL R16, R16, -INF , !P1 ;  /* 0xff80000010107808 */ /* 0x008fe40004800000 */
[----:B------:R-:W-:Y:S02]  /*8230*/  FSEL R90, R30, -INF , !P3 ;  /* 0xff8000001e5a7808 */ /* 0x000fe40005800000 */
[----:B------:R-:W-:Y:S02]  /*8240*/  ISETP.GE.AND P5, PT, R10, R241, PT ;  /* 0x000000f10a00720c */ /* 0x000fe40003fa6270 */
[----:B------:R-:W-:Y:S02]  /*8250*/  ISETP.GE.AND P4, PT, R11, R245, PT ;  /* 0x000000f50b00720c */ /* 0x000fe40003f86270 */
[----:B------:R-:W-:-:S02]  /*8260*/  ISETP.GT.AND P1, PT, R244, R11, PT ;  /* 0x0000000bf400720c */ /* 0x000fc40003f24270 */
[----:B------:R-:W-:Y:S02]  /*8270*/  FSEL R25, R25, -INF , !P6 ;  /* 0xff80000019197808 */ /* 0x000fe40007000000 */
[----:B------:R-:W-:Y:S01]  /*8280*/  ISETP.GE.AND P3, PT, R10, R245, PT ;  /* 0x000000f50a00720c */ /* 0x000fe20003f66270 */
[----:B------:R-:W-:Y:S01]  /*8290*/  FMUL.FTZ R10, R44, R0 ;  /* 0x000000002c0a7220 */ /* 0x000fe20000410000 */
[----:B------:R-:W-:Y:S02]  /*82a0*/  FSEL R95, R16, -INF , !P5 ;  /* 0xff800000105f7808 */ /* 0x000fe40006800000 */
[----:B------:R-:W-:Y:S02]  /*82b0*/  FSEL R100, R25, -INF , !P4 ;  /* 0xff80000019647808 */ /* 0x000fe40006000000 */
[----:B------:R-:W-:Y:S01]  /*82c0*/  FSEL R17, R17, -INF , !P1 ;  /* 0xff80000011117808 */ /* 0x000fe20004800000 */
[----:B------:R-:W3:Y:S01]  /*82d0*/  MUFU.TANH R10, R10 ;  /* 0x0000000a000a7308 */ /* 0x000ee20000002400 */
[----:B------:R-:W-:-:S02]  /*82e0*/  ISETP.GT.AND P6, PT, R246, R5, PT ;  /* 0x00000005f600720c */ /* 0x000fc40003fc4270 */
[C---:B------:R-:W-:Y:S02]  /*82f0*/  ISETP.GE.AND P5, PT, R5.reuse, R245, PT ;  /* 0x000000f50500720c */ /* 0x040fe40003fa6270 */
[----:B------:R-:W-:Y:S02]  /*8300*/  ISETP.GE.AND P4, PT, R5, R241, PT ;  /* 0x000000f10500720c */ /* 0x000fe40003f86270 */
[----:B------:R-:W-:Y:S01]  /*8310*/  ISETP.GT.AND P1, PT, R244, R5, PT ;  /* 0x00000005f400720c */ /* 0x000fe20003f24270 */
[----:B------:R-:W-:Y:S01]  /*8320*/  FMUL.FTZ R5, R47, R0 ;  /* 0x000000002f057220 */ /* 0x000fe20000410000 */
[----:B------:R-:W-:Y:S02]  /*8330*/  FSEL R91, R26, -INF , !P3 ;  /* 0xff8000001a5b7808 */ /* 0x000fe40005800000 */
[----:B------:R-:W-:Y:S01]  /*8340*/  ISETP.GE.AND P3, PT, R11, R241, PT ;  /* 0x000000f10b00720c */ /* 0x000fe20003f66270 */
[----:B------:R-:W-:Y:S01]  /*8350*/  VIADD R11, R219, 0xe9 ;  /* 0x000000e9db0b7836 */ /* 0x000fe20000000000 */
[----:B------:R-:W-:Y:S01]  /*8360*/  FSEL R20, R20, -INF , !P6 ;  /* 0xff80000014147808 */ /* 0x000fe20007000000 */
[----:B------:R-:W3:Y:S01]  /*8370*/  MUFU.TANH R5, R5 ;  /* 0x0000000500057308 */ /* 0x000ee20000002400 */
[----:B-1----:R-:W-:-:S02]  /*8380*/  FSEL R8, R8, -INF , !P1 ;  /* 0xff80000008087808 */ /* 0x002fc40004800000 */
[-C--:B------:R-:W-:Y:S02]  /*8390*/  ISETP.GT.AND P1, PT, R244, R7.reuse, PT ;  /* 0x00000007f400720c */ /* 0x080fe40003f24270 */
[----:B------:R-:W-:Y:S02]  /*83a0*/  FSEL R94, R17, -INF , !P3 ;  /* 0xff800000115e7808 */ /* 0x000fe40005800000 */
[----:B------:R-:W-:Y:S02]  /*83b0*/  FSEL R99, R20, -INF , !P5 ;  /* 0xff80000014637808 */ /* 0x000fe40006800000 */
[----:B------:R-:W-:Y:S02]  /*83c0*/  ISETP.GT.AND P6, PT, R246, R7, PT ;  /* 0x00000007f600720c */ /* 0x000fe40003fc4270 */
[C---:B------:R-:W-:Y:S02]  /*83d0*/  ISETP.GE.AND P3, PT, R7.reuse, R245, PT ;  /* 0x000000f50700720c */ /* 0x040fe40003f66270 */
[----:B------:R-:W-:Y:S01]  /*83e0*/  ISETP.GE.AND P5, PT, R7, R241, PT ;  /* 0x000000f10700720c */ /* 0x000fe20003fa6270 */
[----:B------:R-:W-:Y:S01]  /*83f0*/  VIADD R7, R219, 0xe8 ;  /* 0x000000e8db077836 */ /* 0x000fe20000000000 */
[----:B--2---:R-:W-:-:S02]  /*8400*/  FSEL R9, R9, -INF , !P1 ;  /* 0xff80000009097808 */ /* 0x004fc40004800000 */
[----:B------:R-:W-:Y:S02]  /*8410*/  FSEL R18, R18, -INF , !P6 ;  /* 0xff80000012127808 */ /* 0x000fe40007000000 */
[----:B------:R-:W-:Y:S01]  /*8420*/  FSEL R77, R9, -INF , !P5 ;  /* 0xff800000094d7808 */ /* 0x000fe20006800000 */
[-C--:B------:R-:W-:Y:S01]  /*8430*/  FMUL.FTZ R9, R14, R0.reuse ;  /* 0x000000000e097220 */ /* 0x080fe20000410000 */
[-C--:B------:R-:W-:Y:S01]  /*8440*/  ISETP.GT.AND P1, PT, R244, R7.reuse, PT ;  /* 0x00000007f400720c */ /* 0x080fe20003f24270 */
[----:B------:R-:W-:Y:S01]  /*8450*/  FMUL.FTZ R0, R68, R0 ;  /* 0x0000000044007220 */ /* 0x000fe20000410000 */
[----:B------:R-:W-:Y:S02]  /*8460*/  ISETP.GT.AND P6, PT, R246, R7, PT ;  /* 0x00000007f600720c */ /* 0x000fe40003fc4270 */
[----:B------:R-:W-:Y:S01]  /*8470*/  FSEL R93, R8, -INF , !P4 ;  /* 0xff800000085d7808 */ /* 0x000fe20006000000 */
[----:B------:R-:W1:Y:S01]  /*8480*/  MUFU.TANH R9, R9 ;  /* 0x0000000900097308 */ /* 0x000e620000002400 */
[----:B----4-:R-:W-:Y:S01]  /*8490*/  FSEL R76, R6, -INF , !P1 ;  /* 0xff800000064c7808 */ /* 0x010fe20004800000 */
[----:B------:R-:W-:Y:S01]  /*84a0*/  VIADD R6, R219, 0xf0 ;  /* 0x000000f0db067836 */ /* 0x000fe20000000000 */
[----:B------:R-:W-:-:S02]  /*84b0*/  ISETP.GE.AND P4, PT, R7, R245, PT ;  /* 0x000000f50700720c */ /* 0x000fc40003f86270 */
[----:B---3--:R-:W-:Y:S02]  /*84c0*/  FSEL R10, R10, -INF , !P6 ;  /* 0xff8000000a0a7808 */ /* 0x008fe40007000000 */
[-C--:B------:R-:W-:Y:S01]  /*84d0*/  ISETP.GT.AND P5, PT, R246, R11.reuse, PT ;  /* 0x0000000bf600720c */ /* 0x080fe20003fa4270 */
[----:B------:R-:W2:Y:S01]  /*84e0*/  MUFU.TANH R8, R12 ;  /* 0x0000000c00087308 */ /* 0x000ea20000002400 */
[----:B------:R-:W-:Y:S02]  /*84f0*/  ISETP.GT.AND P1, PT, R244, R11, PT ;  /* 0x0000000bf400720c */ /* 0x000fe40003f24270 */
[----:B------:R-:W-:Y:S01]  /*8500*/  FSEL R97, R10, -INF , !P4 ;  /* 0xff8000000a617808 */ /* 0x000fe20006000000 */
[----:B------:R-:W-:Y:S01]  /*8510*/  VIADD R10, R219, 0xf8 ;  /* 0x000000f8db0a7836 */ /* 0x000fe20000000000 */
[----:B------:R-:W-:Y:S02]  /*8520*/  FSEL R96, R4, -INF , !P5 ;  /* 0xff80000004607808 */ /* 0x000fe40006800000 */
[----:B------:R-:W-:Y:S01]  /*8530*/  FSEL R5, R5, -INF , !P1 ;  /* 0xff80000005057808 */ /* 0x000fe20004800000 */
[----:B------:R-:W3:Y:S01]  /*8540*/  MUFU.TANH R4, R15 ;  /* 0x0000000f00047308 */ /* 0x000ee20000002400 */
[----:B------:R-:W-:-:S02]  /*8550*/  ISETP.GE.AND P4, PT, R11, R241, PT ;  /* 0x000000f10b00720c */ /* 0x000fc40003f86270 */
[----:B------:R-:W-:Y:S02]  /*8560*/  FSEL R98, R18, -INF , !P3 ;  /* 0xff80000012627808 */ /* 0x000fe40005800000 */
[----:B------:R-:W-:Y:S02]  /*8570*/  FSEL R101, R5, -INF , !P4 ;  /* 0xff80000005657808 */ /* 0x000fe40006000000 */
[----:B------:R-:W-:Y:S01]  /*8580*/  ISETP.GE.AND P3, PT, R7, R241, PT ;  /* 0x000000f10700720c */ /* 0x000fe20003f66270 */
[----:B------:R-:W4:Y:S01]  /*8590*/  MUFU.TANH R5, R158 ;  /* 0x0000009e00057308 */ /* 0x000f220000002400 */
[----:B------:R-:W-:Y:S01]  /*85a0*/  ISETP.GE.AND P6, PT, R11, R245, PT ;  /* 0x000000f50b00720c */ /* 0x000fe20003fc6270 */
[----:B------:R-:W-:Y:S01]  /*85b0*/  VIADD R11, R219, 0xf1 ;  /* 0x000000f1db0b7836 */ /* 0x000fe20000000000 */
[----:B------:R-:W-:Y:S02]  /*85c0*/  ISETP.GT.AND P1, PT, R244, R6, PT ;  /* 0x00000006f400720c */ /* 0x000fe40003f24270 */
[----:B------:R-:W-:-:S02]  /*85d0*/  FSEL R76, R76, -INF , !P3 ;  /* 0xff8000004c4c7808 */ /* 0x000fc40005800000 */
[----:B------:R-:W-:Y:S01]  /*85e0*/  FSEL R96, R96, -INF , !P6 ;  /* 0xff80000060607808 */ /* 0x000fe20007000000 */
[----:B------:R-:W4:Y:S01]  /*85f0*/  MUFU.TANH R7, R13 ;  /* 0x0000000d00077308 */ /* 0x000f220000002400 */
[----:B------:R-:W-:Y:S02]  /*8600*/  ISETP.GT.AND P3, PT, R246, R6, PT ;  /* 0x00000006f600720c */ /* 0x000fe40003f64270 */
[C---:B------:R-:W-:Y:S02]  /*8610*/  ISETP.GE.AND P5, PT, R6.reuse, R245, PT ;  /* 0x000000f50600720c */ /* 0x040fe40003fa6270 */
[----:B------:R-:W-:Y:S02]  /*8620*/  ISETP.GE.AND P6, PT, R6, R241, PT ;  /* 0x000000f10600720c */ /* 0x000fe40003fc6270 */
[----:B-1----:R-:W-:Y:S01]  /*8630*/  FSEL R9, R9, -INF , !P1 ;  /* 0xff80000009097808 */ /* 0x002fe20004800000 */
[----:B------:R-:W1:Y:S01]  /*8640*/  MUFU.TANH R6, R156 ;  /* 0x0000009c00067308 */ /* 0x000e620000002400 */
[----:B------:R-:W-:-:S02]  /*8650*/  ISETP.GT.AND P1, PT, R244, R11, PT ;  /* 0x0000000bf400720c */ /* 0x000fc40003f24270 */
[----:B--2---:R-:W-:Y:S02]  /*8660*/  FSEL R8, R8, -INF , !P3 ;  /* 0xff80000008087808 */ /* 0x004fe40005800000 */
[----:B---3--:R-:W-:Y:S02]  /*8670*/  FSEL R4, R4, -INF , !P1 ;  /* 0xff80000004047808 */ /* 0x008fe40004800000 */
[----:B------:R-:W-:Y:S01]  /*8680*/  ISETP.GT.AND P1, PT, R244, R10, PT ;  /* 0x0000000af400720c */ /* 0x000fe20003f24270 */
[----:B------:R-:W2:Y:S01]  /*8690*/  MUFU.TANH R0, R0 ;  /* 0x0000000000007308 */ /* 0x000ea20000002400 */
[----:B------:R-:W-:Y:S02]  /*86a0*/  ISETP.GT.AND P4, PT, R246, R11, PT ;  /* 0x0000000bf600720c */ /* 0x000fe40003f84270 */
[----:B----4-:R-:W-:Y:S02]  /*86b0*/  FSEL R5, R5, -INF , !P1 ;  /* 0xff80000005057808 */ /* 0x010fe40004800000 */
[----:B------:R-:W-:-:S02]  /*86c0*/  ISETP.GT.AND P1, PT, R216, R227, PT ;  /* 0x000000e3d800720c */ /* 0x000fc40003f24270 */
[----:B------:R-:W-:Y:S02]  /*86d0*/  FSEL R102, R8, -INF , !P5 ;  /* 0xff80000008667808 */ /* 0x000fe40006800000 */
[----:B------:R-:W-:Y:S02]  /*86e0*/  FSEL R105, R9, -INF , !P6 ;  /* 0xff80000009697808 */ /* 0x000fe40007000000 */
[----:B------:R-:W-:Y:S02]  /*86f0*/  ISETP.GE.AND P5, PT, R11, R241, PT ;  /* 0x000000f10b00720c */ /* 0x000fe40003fa6270 */
[----:B------:R-:W-:Y:S02]  /*8700*/  ISETP.GT.AND P6, PT, R246, R10, PT ;  /* 0x0000000af600720c */ /* 0x000fe40003fc4270 */
[----:B------:R-:W-:Y:S02]  /*8710*/  FSEL R7, R7, -INF , !P4 ;  /* 0xff80000007077808 */ /* 0x000fe40006000000 */
[----:B------:R-:W-:-:S02]  /*8720*/  ISETP.GE.AND P3, PT, R11, R245, PT ;  /* 0x000000f50b00720c */ /* 0x000fc40003f66270 */
[----:B------:R-:W-:Y:S02]  /*8730*/  ISETP.GE.AND P4, PT, R10, R245, PT ;  /* 0x000000f50a00720c */ /* 0x000fe40003f86270 */
[----:B-1----:R-:W-:Y:S02]  /*8740*/  FSEL R6, R6, -INF , !P6 ;  /* 0xff80000006067808 */ /* 0x002fe40007000000 */
[----:B------:R-:W-:Y:S02]  /*8750*/  FSEL R104, R4, -INF , !P5 ;  /* 0xff80000004687808 */ /* 0x000fe40006800000 */
[----:B------:R-:W-:Y:S02]  /*8760*/  ISETP.GT.AND P5, PT, R246, R219, PT ;  /* 0x000000dbf600720c */ /* 0x000fe40003fa4270 */
[----:B------:R-:W-:Y:S02]  /*8770*/  FSEL R107, R7, -INF , !P3 ;  /* 0xff800000076b7808 */ /* 0x000fe40005800000 */
[----:B------:R-:W-:-:S02]  /*8780*/  FSEL R106, R6, -INF , !P4 ;  /* 0xff800000066a7808 */ /* 0x000fc40006000000 */
[----:B------:R-:W-:Y:S02]  /*8790*/  ISETP.GE.AND P3, PT, R10, R241, PT ;  /* 0x000000f10a00720c */ /* 0x000fe40003f66270 */
[C---:B------:R-:W-:Y:S02]  /*87a0*/  ISETP.GE.AND P6, PT, R219.reuse, R245, PT ;  /* 0x000000f5db00720c */ /* 0x040fe40003fc6270 */
[----:B------:R-:W-:Y:S02]  /*87b0*/  ISETP.GE.AND P4, PT, R219, R241, PT ;  /* 0x000000f1db00720c */ /* 0x000fe40003f86270 */
[----:B--2---:R-:W-:Y:S02]  /*87c0*/  FSEL R0, R0, -INF , !P5 ;  /* 0xff80000000007808 */ /* 0x004fe40006800000 */
[----:B------:R-:W-:Y:S02]  /*87d0*/  VIMNMX R246, PT, PT, RZ, R246, !PT ;  /* 0x000000f6fff67248 */ /* 0x000fe40007fe0100 */
[----:B------:R-:W-:-:S02]  /*87e0*/  VIMNMX R244, PT, PT, RZ, R244, !PT ;  /* 0x000000f4fff47248 */ /* 0x000fc40007fe0100 */
        /* <DEDUP_REMOVED lines=17> */
.L_x_2400:
        /* <DEDUP_REMOVED lines=20> */
[----:B------:R-:W-:Y:S01]  /*8a40*/  IMAD R5, R10, R5, R6 ;  /* 0x000000050a057224 */ /* 0x000fe200078e0206 */
[----:B------:R-:W-:Y:S02]  /*8a50*/  LOP3.LUT R6, RZ, R11, RZ, 0x33, !PT ;  /* 0x0000000bff067212 */ /* 0x000fe400078e33ff */
        /* <DEDUP_REMOVED lines=10> */
[----:B------:R-:W-:-:S05]  /*8b00*/  ISETP.GE.AND P4, PT, R0, RZ, PT ;  /* 0x000000ff0000720c */ /* 0x000fca0003f86270 */
[----:B------:R-:W-:Y:S02]  /*8b10*/  @P5 VIADD R8, R8, 0x1 ;  /* 0x0000000108085836 */ /* 0x000fe40000000000 */
[----:B------:R-:W-:Y:S02]  /*8b20*/  @P6 IADD3 R10, PT, PT, R10, 0x1, RZ ;  /* 0x000000010a0a6810 */ /* 0x000fe40007ffe0ff */
        /* <DEDUP_REMOVED lines=27> */
.L_x_2401:
[----:B------:R-:W-:Y:S05]  /*8ce0*/  BSYNC.RECONVERGENT B0 ;  /* 0x0000000000007941 */ /* 0x000fea0003800200 */
.L_x_2399:
[CC--:B------:R-:W-:Y:S01]  /*8cf0*/  ISETP.GE.AND P3, PT, R166.reuse, R232.reuse, PT ;  /* 0x000000e8a600720c */ /* 0x0c0fe20003f66270 */
[----:B------:R-:W-:Y:S01]  /*8d00*/  BSSY.RECONVERGENT B0, `(.L_x_2402) ;  /* 0x0000093000007945 */ /* 0x000fe20003800200 */
[----:B------:R-:W-:Y:S02]  /*8d10*/  ISETP.GE.AND P1, PT, R166, R232, PT ;  /* 0x000000e8a600720c */ /* 0x000fe40003f26270 */
[C---:B------:R-:W-:Y:S02]  /*8d20*/  SHF.L.U32 R5, R222.reuse, 0x5, RZ ;  /* 0x00000005de057819 */ /* 0x040fe400000006ff */
[----:B------:R-:W-:Y:S02]  /*8d30*/  SHF.L.U64.HI R0, R222, 0x5, R223 ;  /* 0x00000005de007819 */ /* 0x000fe400000102df */
[----:B------:R-:W-:-:S05]  /*8d40*/  IADD3 R14, P5, PT, R5, R236, RZ ;  /* 0x000000ec050e7210 */ /* 0x000fca0007fbe0ff */
[----:B------:R-:W-:Y:S01]  /*8d50*/  IMAD.X R15, R0, 0x1, R235, P5 ;  /* 0x00000001000f7824 */ /* 0x000fe200028e06eb */
[----:B------:R-:W-:Y:S01]  /*8d60*/  @!P3 MOV R9, R235 ;  /* 0x000000eb0009b202 */ /* 0x000fe20000000f00 */
[----:B------:R-:W-:Y:S01]  /*8d70*/  @!P3 IMAD.MOV.U32 R8, RZ, RZ, R236 ;  /* 0x000000ffff08b224 */ /* 0x000fe200078e00ec */
[----:B------:R-:W-:Y:S01]  /*8d80*/  @!P1 IADD3 R6, P4, PT, R14, R5, RZ ;  /* 0x000000050e069210 */ /* 0x000fe20007f9e0ff */
[--C-:B------:R-:W-:Y:S01]  /*8d90*/  @!P1 IMAD.MOV.U32 R22, RZ, RZ, R14.reuse ;  /* 0x000000ffff169224 */ /* 0x100fe200078e000e */
[-C--:B------:R-:W-:Y:S01]  /*8da0*/  @!P1 MOV R23, R15.reuse ;  /* 0x0000000f00179202 */ /* 0x080fe20000000f00 */
[----:B------:R-:W-:Y:S01]  /*8db0*/  @!P1 IMAD R12, R223, 0x60, RZ ;  /* 0x00000060df0c9824 */ /* 0x000fe200078e02ff */
[----:B------:R-:W-:Y:S01]  /*8dc0*/  @!P1 IADD3.X R7, PT, PT, R15, R0, RZ, P4, !PT ;  /* 0x000000000f079210 */ /* 0x000fe200027fe4ff */
[----:B------:R-:W-:Y:S01]  /*8dd0*/  @!PT LDS RZ, [RZ] ;  /* 0x00000000fffff984 */ /* 0x000fe20000000800 */
[----:B------:R-:W-:Y:S01]  /*8de0*/  @!PT LDS RZ, [RZ] ;  /* 0x00000000fffff984 */ /* 0x000fe20000000800 */
[----:B------:R-:W-:Y:S01]  /*8df0*/  @!PT LDS RZ, [RZ] ;  /* 0x00000000fffff984 */ /* 0x000fe20000000800 */
[----:B------:R1:W-:Y:S01]  /*8e00*/  @!P3 LDGSTS.E.BYPASS.LTC128B.128 [R240+0x2000], desc[UR4][R8.64] ;  /* 0x0200000008f0bfae */ /* 0x0003e2000b981a04 */
[-C--:B------:R-:W-:Y:S01]  /*8e10*/  @!P1 MOV R19, R15.reuse ;  /* 0x0000000f00139202 */ /* 0x080fe20000000f00 */
[----:B------:R-:W-:Y:S01]  /*8e20*/  @!P1 IMAD.MOV.U32 R18, RZ, RZ, R14 ;  /* 0x000000ffff129224 */ /* 0x000fe200078e000e */
[C---:B------:R-:W-:Y:S01]  /*8e30*/  @!P1 LEA R28, P4, R222.reuse, R14, 0x6 ;  /* 0x0000000ede1c9211 */ /* 0x040fe200078830ff */
[----:B------:R2:W-:Y:S01]  /*8e40*/  @P3 STS.128 [R240+0x2000], RZ ;  /* 0x002000fff0003388 */ /* 0x0005e20000000c00 */
[----:B------:R-:W-:Y:S01]  /*8e50*/  @!P1 IMAD.WIDE.U32 R22, R222, 0x60, R22 ;  /* 0x00000060de169825 */ /* 0x000fe200078e0016 */
[----:B------:R-:W-:-:S02]  /*8e60*/  @!P1 MOV R17, R15 ;  /* 0x0000000f00119202 */ /* 0x000fc40000000f00 */
[----:B------:R2:W-:Y:S01]  /*8e70*/  @P1 STS.128 [R240+0x2800], RZ ;  /* 0x002800fff0001388 */ /* 0x0005e20000000c00 */
[C---:B------:R-:W-:Y:S01]  /*8e80*/  @!P1 IMAD R10, R223.reuse, 0xa0, RZ ;  /* 0x000000a0df0a9824 */ /* 0x040fe200078e02ff */
[C---:B------:R-:W-:Y:S01]  /*8e90*/  @!P1 LEA R30, P3, R222.reuse, R14, 0x7 ;  /* 0x0000000ede1e9211 */ /* 0x040fe200078638ff */
[C---:B------:R-:W-:Y:S01]  /*8ea0*/  @!P1 IMAD.WIDE.U32 R18, R222.reuse, 0xa0, R18 ;  /* 0x000000a0de129825 */ /* 0x040fe200078e0012 */
[----:B------:R-:W-:Y:S01]  /*8eb0*/  @!PT LDS RZ, [RZ] ;  /* 0x00000000fffff984 */ /* 0x000fe20000000800 */
[----:B------:R-:W-:Y:S01]  /*8ec0*/  @!PT LDS RZ, [RZ] ;  /* 0x00000000fffff984 */ /* 0x000fe20000000800 */
[----:B------:R-:W-:Y:S01]  /*8ed0*/  @!PT LDS RZ, [RZ] ;  /* 0x00000000fffff984 */ /* 0x000fe20000000800 */
[----:B------:R-:W-:Y:S01]  /*8ee0*/  @!P1 LDGSTS.E.BYPASS.LTC128B.128 [R240+0x2800], desc[UR4][R14.64] ;  /* 0x028000000ef09fae */ /* 0x000fe2000b981a04 */
[----:B------:R-:W-:Y:S02]  /*8ef0*/  @!P1 LEA.HI.X R29, R222, R15, R223, 0x6, P4 ;  /* 0x0000000fde1d9211 */ /* 0x000fe400020f34df */
[----:B------:R-:W-:Y:S01]  /*8f00*/  @!P1 IMAD.MOV.U32 R16, RZ, RZ, R14 ;  /* 0x000000ffff109224 */ /* 0x000fe200078e000e */
[----:B------:R2:W-:Y:S01]  /*8f10*/  @P1 STS.128 [R240+0x3000], RZ ;  /* 0x003000fff0001388 */ /* 0x0005e20000000c00 */
[----:B------:R-:W-:Y:S01]  /*8f20*/  @!P1 IADD3 R13, PT, PT, R12, R23, RZ ;  /* 0x000000170c0d9210 */ /* 0x000fe20007ffe0ff */
[----:B------:R-:W-:Y:S01]  /*8f30*/  @!P1 IMAD.IADD R11, R10, 0x1, R19 ;  /* 0x000000010a0b9824 */ /* 0x000fe200078e0213 */
[----:B------:R-:W-:Y:S01]  /*8f40*/  @!P1 MOV R12, R22 ;  /* 0x00000016000c9202 */ /* 0x000fe20000000f00 */
[----:B------:R-:W-:Y:S01]  /*8f50*/  @!PT LDS RZ, [RZ] ;  /* 0x00000000fffff984 */ /* 0x000fe20000000800 */
[----:B------:R-:W-:Y:S01]  /*8f60*/  @!PT LDS RZ, [RZ] ;  /* 0x00000000fffff984 */ /* 0x000fe20000000800 */
[----:B------:R-:W-:Y:S01]  /*8f70*/  @!PT LDS RZ, [RZ] ;  /* 0x00000000fffff984 */ /* 0x000fe20000000800 */
[----:B------:R3:W-:Y:S01]  /*8f80*/  @!P1 LDGSTS.E.BYPASS.LTC128B.128 [R240+0x3000], desc[UR4][R6.64] ;  /* 0x0300000006f09fae */ /* 0x0007e2000b981a04 */
[CC--:B------:R-:W-:Y:S01]  /*8f90*/  @!P1 LEA.HI.X R31, R222.reuse, R15.reuse, R223, 0x7, P3 ;  /* 0x0000000fde1f9211 */ /* 0x0c0fe200018f3cdf */
[----:B------:R-:W-:Y:S01]  /*8fa0*/  @!P1 IMAD R5, R223, 0xe0, RZ ;  /* 0x000000e0df059824 */ /* 0x000fe200078e02ff */
[----:B------:R-:W-:Y:S01]  /*8fb0*/  @!P1 MOV R21, R15 ;  /* 0x0000000f00159202 */ /* 0x000fe20000000f00 */
[----:B------:R2:W-:Y:S01]  /*8fc0*/  @P1 STS.128 [R240+0x3800], RZ ;  /* 0x003800fff0001388 */ /* 0x0005e20000000c00 */
[----:B------:R-:W-:Y:S01]  /*8fd0*/  @!P1 IMAD.WIDE.U32 R16, R222, 0xe0, R16 ;  /* 0x000000e0de109825 */ /* 0x000fe200078e0010 */
[----:B------:R-:W-:-:S02]  /*8fe0*/  @!P1 MOV R10, R18 ;  /* 0x00000012000a9202 */ /* 0x000fc40000000f00 */
[----:B------:R-:W-:Y:S01]  /*8ff0*/  @!PT LDS RZ, [RZ] ;  /* 0x00000000fffff984 */ /* 0x000fe20000000800 */
[----:B------:R-:W-:Y:S01]  /*9000*/  @!PT LDS RZ, [RZ] ;  /* 0x00000000fffff984 */ /* 0x000fe20000000800 */
[----:B------:R-:W-:Y:S01]  /*9010*/  @!PT LDS RZ, [RZ] ;  /* 0x00000000fffff984 */ /* 0x000fe20000000800 */
[----:B------:R-:W-:Y:S01]  /*9020*/  @!P1 LDGSTS.E.BYPASS.LTC128B.128 [R240+0x3800], desc[UR4][R28.64] ;  /* 0x038000001cf09fae */ /* 0x000fe2000b981a04 */
[----:B-1----:R-:W-:Y:S01]  /*9030*/  @!P1 IMAD R8, R223, 0xc0, RZ ;  /* 0x000000c0df089824 */ /* 0x002fe200078e02ff */
[----:B------:R-:W-:Y:S01]  /*9040*/  @!P1 MOV R18, R14 ;  /* 0x0000000e00129202 */ /* 0x000fe20000000f00 */
[--C-:B------:R-:W-:Y:S01]  /*9050*/  @!P1 IMAD.MOV.U32 R20, RZ, RZ, R14.reuse ;  /* 0x000000ffff149224 */ /* 0x100fe200078e000e */
[-C--:B------:R-:W-:Y:S01]  /*9060*/  @!P1 MOV R19, R15.reuse ;  /* 0x0000000f00139202 */ /* 0x080fe20000000f00 */
[----:B------:R2:W-:Y:S01]  /*9070*/  @P1 STS.128 [R240+0x4000], RZ ;  /* 0x004000fff0001388 */ /* 0x0005e20000000c00 */
[----:B------:R-:W-:Y:S01]  /*9080*/  @!P1 MOV R23, R15 ;  /* 0x0000000f00179202 */ /* 0x000fe20000000f00 */
[----:B------:R-:W-:Y:S01]  /*9090*/  @!P1 IMAD.MOV.U32 R22, RZ, RZ, R14 ;  /* 0x000000ffff169224 */ /* 0x000fe200078e000e */
[----:B------:R-:W-:Y:S01]  /*90a0*/  @!P1 IADD3 R17, PT, PT, R5, R17, RZ ;  /* 0x0000001105119210 */ /* 0x000fe20007ffe0ff */
[----:B------:R-:W-:Y:S01]  /*90b0*/  @!PT LDS RZ, [RZ] ;  /* 0x00000000fffff984 */ /* 0x000fe20000000800 */
[----:B------:R-:W-:Y:S01]  /*90c0*/  @!PT LDS RZ, [RZ] ;  /* 0x00000000fffff984 */ /* 0x000fe20000000800 */
[----:B------:R-:W-:Y:S01]  /*90d0*/  @!PT LDS RZ, [RZ] ;  /* 0x00000000fffff984 */ /* 0x000fe20000000800 */
[----:B------:R1:W-:Y:S01]  /*90e0*/  @!P1 LDGSTS.E.BYPASS.LTC128B.128 [R240+0x4000], desc[UR4][R12.64] ;  /* 0x040000000cf09fae */ /* 0x0003e2000b981a04 */
[----:B------:R-:W-:Y:S01]  /*90f0*/  @!P1 IMAD R0, R223, 0x120, RZ ;  /* 0x00000120df009824 */ /* 0x000fe200078e02ff */
[-C--:B------:R-:W-:Y:S01]  /*9100*/  @!P1 MOV R25, R15.reuse ;  /* 0x0000000f00199202 */ /* 0x080fe20000000f00 */
[C---:B------:R-:W-:Y:S01]  /*9110*/  @!P1 IMAD.WIDE.U32 R20, R222.reuse, 0x120, R20 ;  /* 0x00000120de149825 */ /* 0x040fe200078e0014 */
[----:B------:R2:W-:Y:S03]  /*9120*/  @P1 STS.128 [R240+0x4800], RZ ;  /* 0x004800fff0001388 */ /* 0x0005e60000000c00 */
[----:B------:R-:W-:Y:S01]  /*9130*/  @!P1 IMAD.WIDE.U32 R18, R222, 0x140, R18 ;  /* 0x00000140de129825 */ /* 0x000fe200078e0012 */
[----:B------:R-:W-:Y:S01]  /*9140*/  @!PT LDS RZ, [RZ] ;  /* 0x00000000fffff984 */ /* 0x000fe20000000800 */
[----:B------:R-:W-:Y:S01]  /*9150*/  @!PT LDS RZ, [RZ] ;  /* 0x00000000fffff984 */ /* 0x000fe20000000800 */
[----:B------:R-:W-:Y:S01]  /*9160*/  @!PT LDS RZ, [RZ] ;  /* 0x00000000fffff984 */ /* 0x000fe20000000800 */
[----:B------:R2:W-:Y:S01]  /*9170*/  @!P1 LDGSTS.E.BYPASS.LTC128B.128 [R240+0x4800], desc[UR4][R30.64] ;  /* 0x048000001ef09fae */ /* 0x0005e2000b981a04 */
[----:B---3--:R-:W-:-:S02]  /*9180*/  @!P1 MOV R7, R15 ;  /* 0x0000000f00079202 */ /* 0x008fc40000000f00 */
[----:B------:R-:W-:Y:S01]  /*9190*/  @!P1 IMAD.MOV.U32 R6, RZ, RZ, R14 ;  /* 0x000000ffff069224 */ /* 0x000fe200078e000e */
[----:B------:R2:W-:Y:S01]  /*91a0*/  @P1 STS.128 [R240+0x5000], RZ ;  /* 0x005000fff0001388 */ /* 0x0005e20000000c00 */
[----:B------:R-:W-:-:S03]  /*91b0*/  @!P1 IMAD.WIDE.U32 R22, R222, 0x160, R22 ;  /* 0x00000160de169825 */ /* 0x000fc600078e0016 */
[----:B------:R-:W-:Y:S01]  /*91c0*/  @!PT LDS RZ, [RZ] ;  /* 0x00000000fffff984 */ /* 0x000fe20000000800 */
[----:B------:R-:W-:Y:S01]  /*91d0*/  @!PT LDS RZ, [RZ] ;  /* 0x00000000fffff984 */ /* 0x000fe20000000800 */
[----:B------:R-:W-:Y:S01]  /*91e0*/  @!PT LDS RZ, [RZ] ;  /* 0x00000000fffff984 */ /* 0x000fe20000000800 */
[----:B------:R2:W-:Y:S01]  /*91f0*/  @!P1 LDGSTS.E.BYPASS.LTC128B.128 [R240+0x5000], desc[UR4][R10.64] ;  /* 0x050000000af09fae */ /* 0x0005e2000b981a04 */
[----:B------:R-:W-:-:S03]  /*9200*/  @!P1 IMAD.WIDE.U32 R6, R222, 0xc0, R6 ;  /* 0x000000c0de069825 */ /* 0x000fc600078e0006 */
[----:B------:R2:W-:Y:S01]  /*9210*/  @P1 STS.128 [R240+0x5800], RZ ;  /* 0x005800fff0001388 */ /* 0x0005e20000000c00 */
[----:B------:R-:W-:Y:S01]  /*9220*/  @!P1 IMAD.MOV.U32 R24, RZ, RZ, R14 ;  /* 0x000000ffff189224 */ /* 0x000fe200078e000e */
[----:B------:R-:W-:Y:S01]  /*9230*/  @!P1 IADD3 R9, PT, PT, R8, R7, RZ ;  /* 0x0000000708099210 */ /* 0x000fe20007ffe0ff */
[----:B------:R-:W-:Y:S02]  /*9240*/  @!P1 IMAD.MOV.U32 R8, RZ, RZ, R6 ;  /* 0x000000ffff089224 */ /* 0x000fe400078e0006 */
[C---:B------:R-:W-:Y:S01]  /*9250*/  @!P1 IMAD R7, R223.reuse, 0x140, RZ ;  /* 0x00000140df079824 */ /* 0x040fe200078e02ff */
[----:B-1----:R-:W-:Y:S01]  /*9260*/  @!P1 LEA R12, P3, R222, R14, 0x8 ;  /* 0x0000000ede0c9211 */ /* 0x002fe200078640ff */
[C---:B------:R-:W-:Y:S01]  /*9270*/  @!P1 IMAD R6, R223.reuse, 0x160, RZ ;  /* 0x00000160df069824 */ /* 0x040fe200078e02ff */
[----:B------:R-:W-:Y:S01]  /*9280*/  @!PT LDS RZ, [RZ] ;  /* 0x00000000fffff984 */ /* 0x000fe20000000800 */
[----:B------:R-:W-:Y:S01]  /*9290*/  @!PT LDS RZ, [RZ] ;  /* 0x00000000fffff984 */ /* 0x000fe20000000800 */
[----:B------:R-:W-:Y:S01]  /*92a0*/  @!PT LDS RZ, [RZ] ;  /* 0x00000000fffff984 */ /* 0x000fe20000000800 */
[----:B------:R2:W-:Y:S01]  /*92b0*/  @!P1 LDGSTS.E.BYPASS.LTC128B.128 [R240+0x5800], desc[UR4][R8.64] ;  /* 0x0580000008f09fae */ /* 0x0005e2000b981a04 */
[----:B------:R-:W-:Y:S01]  /*92c0*/  @!P1 IMAD.IADD R21, R0, 0x1, R21 ;  /* 0x0000000100159824 */ /* 0x000fe200078e0215 */
[C---:B------:R-:W-:Y:S01]  /*92d0*/  @!P1 LEA.HI.X R13, R222.reuse, R15, R223, 0x8, P3 ;  /* 0x0000000fde0d9211 */ /* 0x040fe200018f44df */
[----:B------:R-:W-:Y:S01]  /*92e0*/  @!P1 IMAD R5, R223, 0x180, RZ ;  /* 0x00000180df059824 */ /* 0x000fe200078e02ff */
[----:B------:R2:W-:Y:S01]  /*92f0*/  @P1 STS.128 [R240+0x6000], RZ ;  /* 0x006000fff0001388 */ /* 0x0005e20000000c00 */
[----:B------:R-:W-:Y:S01]  /*9300*/  @!P1 IADD3 R19, PT, PT, R7, R19, RZ ;  /* 0x0000001307139210 */ /* 0x000fe20007ffe0ff */
[----:B------:R-:W-:Y:S01]  /*9310*/  @!P1 IMAD.WIDE.U32 R26, R222, 0x180, R14 ;  /* 0x00000180de1a9825 */ /* 0x000fe200078e000e */
[----:B------:R-:W-:Y:S01]  /*9320*/  @!P1 IADD3 R7, PT, PT, R6, R23, RZ ;  /* 0x0000001706079210 */ /* 0x000fe20007ffe0ff */
[----:B------:R-:W-:Y:S01]  /*9330*/  @!PT LDS RZ, [RZ] ;  /* 0x00000000fffff984 */ /* 0x000fe20000000800 */
[----:B------:R-:W-:Y:S01]  /*9340*/  @!PT LDS RZ, [RZ] ;  /* 0x00000000fffff984 */ /* 0x000fe20000000800 */
[----:B------:R-:W-:Y:S01]  /*9350*/  @!PT LDS RZ, [RZ] ;  /* 0x00000000fffff984 */ /* 0x000fe20000000800 */
[----:B------:R2:W-:Y:S01]  /*9360*/  @!P1 LDGSTS.E.BYPASS.LTC128B.128 [R240+0x6000], desc[UR4][R16.64] ;  /* 0x0600000010f09fae */ /* 0x0005e2000b981a04 */
[----:B------:R-:W-:Y:S01]  /*9370*/  @!P1 MOV R6, R22 ;  /* 0x0000001600069202 */ /* 0x000fe20000000f00 */
[----:B------:R-:W-:-:S02]  /*9380*/  @!P1 IMAD R0, R223, 0x1a0, RZ ;  /* 0x000001a0df009824 */ /* 0x000fc400078e02ff */
[----:B------:R2:W-:Y:S01]  /*9390*/  @P1 STS.128 [R240+0x6800], RZ ;  /* 0x006800fff0001388 */ /* 0x0005e20000000c00 */
[----:B------:R-:W-:-:S03]  /*93a0*/  @!P1 IMAD.WIDE.U32 R24, R222, 0x1a0, R24 ;  /* 0x000001a0de189825 */ /* 0x000fc600078e0018 */
[----:B------:R-:W-:Y:S01]  /*93b0*/  @!PT LDS RZ, [RZ] ;  /* 0x00000000fffff984 */ /* 0x000fe20000000800 */
[----:B------:R-:W-:Y:S01]  /*93c0*/  @!PT LDS RZ, [RZ] ;  /* 0x00000000fffff984 */ /* 0x000fe20000000800 */
[----:B------:R-:W-:Y:S01]  /*93d0*/  @!PT LDS RZ, [RZ] ;  /* 0x00000000fffff984 */ /* 0x000fe20000000800 */
[----:B------:R2:W-:Y:S01]  /*93e0*/  @!P1 LDGSTS.E.BYPASS.LTC128B.128 [R240+0x6800], desc[UR4][R12.64] ;  /* 0x068000000cf09fae */ /* 0x0005e2000b981a04 */
[----:B------:R-:W-:Y:S01]  /*93f0*/  @!P1 IMAD.IADD R27, R5, 0x1, R27 ;  /* 0x00000001051b9824 */ /* 0x000fe200078e021b */
[----:B------:R-:W-:Y:S02]  /*9400*/  @!P1 IADD3 R25, PT, PT, R0, R25, RZ ;  /* 0x0000001900199210 */ /* 0x000fe40007ffe0ff */
        /* <DEDUP_REMOVED lines=34> */
.L_x_2403:
[----:B------:R-:W-:Y:S05]  /*9630*/  BSYNC.RECONVERGENT B0 ;  /* 0x0000000000007941 */ /* 0x000fea0003800200 */
.L_x_2402:
[----:B------:R-:W0:Y:S02]  /*9640*/  LDGDEPBAR ;  /* 0x00000000000079af */ /* 0x000e240000000000 */
.L_x_2398:
[----:B------:R-:W-:Y:S05]  /*9650*/  BSYNC.RECONVERGENT B1 ;  /* 0x0000000000017941 */ /* 0x000fea0003800200 */
.L_x_2397:
[----:B------:R-:W3:Y:S01]  /*9660*/  LD.E R109, desc[UR4][R2.64+0xdc] ;  /* 0x0000dc04026d7980 */ /* 0x000ee2000c101900 */
[----:B------:R-:W-:Y:S01]  /*9670*/  FMNMX3.FTZ R0, R237, R125, R126, !PT ;  /* 0x0000007ded007276 */ /* 0x000fe2000781007e */
[----:B------:R-:W-:Y:S01]  /*9680*/  BSSY B2, `(.L_x_2404) ;  /* 0x0000c1f000027945 */ /* 0x000fe20003800000 */
[----:B--2---:R-:W-:Y:S02]  /*9690*/  FMNMX3.FTZ R7, R4, R220, R124, !PT ;  /* 0x000000dc04077276 */ /* 0x004fe4000781007c */
        /* <DEDUP_REMOVED lines=63> */
[----:B------:R-:W2:Y:S03]  /*9a90*/  SHFL.BFLY PT, R6, R0, 0x2, 0x1f ;  /* 0x0c401f0000067f89 */ /* 0x000ea600000e0000 */
[----:B------:R-:W-:Y:S01]  /*9aa0*/  LEA R216, R216, R218, 0x1 ;  /* 0x000000dad8d87211 */ /* 0x000fe200078e08ff */
[----:B------:R-:W4:Y:S03]  /*9ab0*/  SHFL.BFLY PT, R5, R7, 0x2, 0x1f ;  /* 0x0c401f0007057f89 */ /* 0x000f2600000e0000 */
[-C--:B------:R-:W-:Y:S01]  /*9ac0*/  IADD3 R110, PT, PT, R181, R216.reuse, RZ ;  /* 0x000000d8b56e7210 */ /* 0x080fe20007ffe0ff */
[----:B------:R-:W-:Y:S01]  /*9ad0*/  LDSM.16.MT88.4 R20, [R216+0xa000] ;  /* 0x00a00000d814783b */ /* 0x000fe20000004200 */
[----:B------:R-:W-:-:S02]  /*9ae0*/  IADD3 R60, PT, PT, R183, R216, RZ ;  /* 0x000000d8b73c7210 */ /* 0x000fc40007ffe0ff */
[----:B------:R-:W-:Y:S01]  /*9af0*/  IADD3 R68, PT, PT, R183, R110, RZ ;  /* 0x0000006eb7447210 */ /* 0x000fe20007ffe0ff */
[----:B------:R-:W-:Y:S04]  /*9b00*/  LDSM.16.MT88.4 R28, [R110+0xa800] ;  /* 0x00a800006e1c783b */ /* 0x000fe80000004200 */
[----:B-1----:R-:W-:Y:S04]  /*9b10*/  LDSM.16.MT88.4 R12, [R60+0xa000] ;  /* 0x00a000003c0c783b */ /* 0x002fe80000004200 */
[----:B------:R-:W-:Y:S01]  /*9b20*/  LDSM.16.MT88.4 R52, [R68+0xa000] ;  /* 0x00a000004434783b */ /* 0x000fe20000004200 */
[----:B--2---:R-:W-:-:S03]  /*9b30*/  FMNMX.FTZ R6, R0, R6, !PT ;  /* 0x0000000600067209 */ /* 0x004fc60007810000 */
[----:B------:R-:W-:Y:S01]  /*9b40*/  LDSM.16.MT88.4 R32, [R60+0xa800] ;  /* 0x00a800003c20783b */ /* 0x000fe20000004200 */
[----:B----4-:R-:W-:-:S03]  /*9b50*/  FMNMX.FTZ R5, R7, R5, !PT ;  /* 0x0000000507057209 */ /* 0x010fc60007810000 */
[----:B------:R-:W1:Y:S04]  /*9b60*/  SHFL.BFLY PT, R0, R6, 0x1, 0x1f ;  /* 0x0c201f0006007f89 */ /* 0x000e6800000e0000 */
[----:B------:R-:W2:Y:S04]  /*9b70*/  SHFL.BFLY PT, R36, R5, 0x1, 0x1f ;  /* 0x0c201f0005247f89 */ /* 0x000ea800000e0000 */
        /* <DEDUP_REMOVED lines=14> */
[-C--:B------:R-:W-:Y:S01]  /*9c60*/  FFMA.FTZ R114, R221, R109.reuse, -R108 ;  /* 0x0000006ddd727223 */ /* 0x080fe2000001086c */
[-CC-:B------:R-:W-:Y:S01]  /*9c70*/  FFMA.FTZ R126, R4, R109.reuse, -R128.reuse ;  /* 0x0000006d047e7223 */ /* 0x180fe20000010880 */
[-CC-:B------:R-:W-:Y:S01]  /*9c80*/  FFMA.FTZ R125, R220, R109.reuse, -R128.reuse ;  /* 0x0000006ddc7d7223 */ /* 0x180fe20000010880 */
[----:B------:R-:W1:Y:S01]  /*9c90*/  LDSM.16.MT88.4 R4, [R110+0xa000] ;  /* 0x00a000006e04783b */ /* 0x000e620000004200 */
[-CC-:B------:R-:W-:Y:S01]  /*9ca0*/  FFMA.FTZ R124, R124, R109.reuse, -R128.reuse ;  /* 0x0000006d7c7c7223 */ /* 0x180fe20000010880 */
[-C--:B------:R-:W-:Y:S01]  /*9cb0*/  FFMA.FTZ R123, R248, R109.reuse, -R128 ;  /* 0x0000006df87b7223 */ /* 0x080fe20000010880 */
[----:B------:R-:W-:Y:S01]  /*9cc0*/  MUFU.EX2 R118, R118 ;  /* 0x0000007600767308 */ /* 0x000fe20000000800 */
[-CC-:B------:R-:W-:Y:S01]  /*9cd0*/  FFMA.FTZ R113, R249, R109.reuse, -R108.reuse ;  /* 0x0000006df9717223 */ /* 0x180fe2000001086c */
[-C--:B------:R-:W-:Y:S01]  /*9ce0*/  FFMA.FTZ R112, R247, R109.reuse, -R108 ;  /* 0x0000006df7707223 */ /* 0x080fe2000001086c */
[-CC-:B------:R-:W-:Y:S01]  /*9cf0*/  FFMA.FTZ R122, R146, R109.reuse, -R128.reuse ;  /* 0x0000006d927a7223 */ /* 0x180fe20000010880 */
[----:B------:R-:W2:Y:S01]  /*9d00*/  MUFU.EX2 R117, R117 ;  /* 0x0000007500757308 */ /* 0x000ea20000000800 */
[-CC-:B------:R-:W-:Y:S01]  /*9d10*/  FFMA.FTZ R121, R213, R109.reuse, -R128.reuse ;  /* 0x0000006dd5797223 */ /* 0x180fe20000010880 */
[-C--:B------:R-:W-:Y:S01]  /*9d20*/  FFMA.FTZ R120, R214, R109.reuse, -R128 ;  /* 0x0000006dd6787223 */ /* 0x080fe20000010880 */
[-C--:B------:R-:W-:Y:S01]  /*9d30*/  FFMA.FTZ R111, R119, R109.reuse, -R108 ;  /* 0x0000006d776f7223 */ /* 0x080fe2000001086c */
[----:B------:R-:W-:Y:S01]  /*9d40*/  MUFU.EX2 R116, R116 ;  /* 0x0000007400747308 */ /* 0x000fe20000000800 */
[-C--:B------:R-:W-:Y:S01]  /*9d50*/  FFMA.FTZ R215, R215, R109.reuse, -R128 ;  /* 0x0000006dd7d77223 */ /* 0x080fe20000010880 */
[-CC-:B------:R-:W-:Y:S01]  /*9d60*/  FFMA.FTZ R131, R131, R109.reuse, -R108.reuse ;  /* 0x0000006d83837223 */ /* 0x180fe2000001086c */
[-C--:B------:R-:W-:Y:S01]  /*9d70*/  FFMA.FTZ R133, R133, R109.reuse, -R108 ;  /* 0x0000006d85857223 */ /* 0x080fe2000001086c */
[----:B------:R-:W3:Y:S01]  /*9d80*/  MUFU.EX2 R115, R115 ;  /* 0x0000007300737308 */ /* 0x000ee20000000800 */
[-CC-:B------:R-:W-:Y:S01]  /*9d90*/  FFMA.FTZ R134, R134, R109.reuse, -R128.reuse ;  /* 0x0000006d86867223 */ /* 0x180fe20000010880 */
[-C--:B------:R-:W-:Y:S01]  /*9da0*/  FFMA.FTZ R136, R136, R109.reuse, -R128 ;  /* 0x0000006d88887223 */ /* 0x080fe20000010880 */
[-C--:B------:R-:W-:Y:S01]  /*9db0*/  FFMA.FTZ R138, R138, R109.reuse, -R108 ;  /* 0x0000006d8a8a7223 */ /* 0x080fe2000001086c */
[----:B------:R-:W-:Y:S01]  /*9dc0*/  MUFU.EX2 R126, R126 ;  /* 0x0000007e007e7308 */ /* 0x000fe20000000800 */
[-C--:B------:R-:W-:Y:S01]  /*9dd0*/  FFMA.FTZ R146, R137, R109.reuse, -R128 ;  /* 0x0000006d89927223 */ /* 0x080fe20000010880 */
[----:B--2---:R-:W-:Y:S01]  /*9de0*/  F2FP.F16.F32.PACK_AB R45, R117, R118 ;  /* 0x00000076752d723e */ /* 0x004fe200000000ff */
[-C--:B------:R-:W-:Y:S01]  /*9df0*/  FFMA.FTZ R143, R143, R109.reuse, -R108 ;  /* 0x0000006d8f8f7223 */ /* 0x080fe2000001086c */
[----:B------:R-:W2:Y:S01]  /*9e00*/  MUFU.EX2 R125, R125 ;  /* 0x0000007d007d7308 */ /* 0x000ea20000000800 */
[-CC-:B------:R-:W-:Y:S01]  /*9e10*/  FFMA.FTZ R142, R142, R109.reuse, -R128.reuse ;  /* 0x0000006d8e8e7223 */ /* 0x180fe20000010880 */
[-C--:B------:R-:W-:Y:S01]  /*9e20*/  FFMA.FTZ R156, R157, R109.reuse, -R128 ;  /* 0x0000006d9d9c7223 */ /* 0x080fe20000010880 */
[-CC-:B------:R-:W-:Y:S01]  /*9e30*/  FFMA.FTZ R149, R209, R109.reuse, -R108.reuse ;  /* 0x0000006dd1957223 */ /* 0x180fe2000001086c */
[----:B------:R-:W-:Y:S01]  /*9e40*/  MUFU.EX2 R124, R124 ;  /* 0x0000007c007c7308 */ /* 0x000fe20000000800 */
[-CC-:B------:R-:W-:Y:S01]  /*9e50*/  FFMA.FTZ R148, R210, R109.reuse, -R108.reuse ;  /* 0x0000006dd2947223 */ /* 0x180fe2000001086c */
[----:B---3--:R-:W-:Y:S01]  /*9e60*/  F2FP.F16.F32.PACK_AB R47, R115, R116 ;  /* 0x00000074732f723e */ /* 0x008fe200000000ff */
[-CC-:B------:R-:W-:Y:S01]  /*9e70*/  FFMA.FTZ R158, R155, R109.reuse, -R108.reuse ;  /* 0x0000006d9b9e7223 */ /* 0x180fe2000001086c */
[----:B------:R-:W3:Y:S01]  /*9e80*/  MUFU.EX2 R123, R123 ;  /* 0x0000007b007b7308 */ /* 0x000ee20000000800 */
[-C--:B------:R-:W-:Y:S01]  /*9e90*/  FFMA.FTZ R211, R211, R109.reuse, -R108 ;  /* 0x0000006dd3d37223 */ /* 0x080fe2000001086c */
[-C--:B------:R-:W-:Y:S01]  /*9ea0*/  FFMA.FTZ R208, R208, R109.reuse, -R128 ;  /* 0x0000006dd0d07223 */ /* 0x080fe20000010880 */
[-C--:B------:R-:W-:Y:S01]  /*9eb0*/  FFMA.FTZ R188, R206, R109.reuse, -R108 ;  /* 0x0000006dcebc7223 */ /* 0x080fe2000001086c */
[----:B------:R-:W4:Y:S01]  /*9ec0*/  MUFU.EX2 R114, R114 ;  /* 0x0000007200727308 */ /* 0x000f220000000800 */
[-C--:B------:R-:W-:Y:S01]  /*9ed0*/  FFMA.FTZ R206, R202, R109.reuse, -R128 ;  /* 0x0000006dcace7223 */ /* 0x080fe20000010880 */
[----:B--2---:R-:W-:Y:S01]  /*9ee0*/  F2FP.F16.F32.PACK_AB R44, R125, R126 ;  /* 0x0000007e7d2c723e */ /* 0x004fe200000000ff */
[-CC-:B------:R-:W-:Y:S01]  /*9ef0*/  FFMA.FTZ R205, R205, R109.reuse, -R108.reuse ;  /* 0x0000006dcdcd7223 */ /* 0x180fe2000001086c */
[----:B------:R-:W-:Y:S01]  /*9f00*/  MUFU.EX2 R113, R113 ;  /* 0x0000007100717308 */ /* 0x000fe20000000800 */
[-CC-:B------:R-:W-:Y:S01]  /*9f10*/  FFMA.FTZ R187, R207, R109.reuse, -R108.reuse ;  /* 0x0000006dcfbb7223 */ /* 0x180fe2000001086c */
[-CC-:B------:R-:W-:Y:S01]  /*9f20*/  FFMA.FTZ R199, R199, R109.reuse, -R108.reuse ;  /* 0x0000006dc7c77223 */ /* 0x180fe2000001086c */
[-CC-:B------:R-:W-:Y:S01]  /*9f30*/  FFMA.FTZ R198, R198, R109.reuse, -R108.reuse ;  /* 0x0000006dc6c67223 */ /* 0x180fe2000001086c */
[----:B------:R-:W-:Y:S01]  /*9f40*/  MUFU.EX2 R112, R112 ;  /* 0x0000007000707308 */ /* 0x000fe20000000800 */
[-CC-:B------:R-:W-:Y:S01]  /*9f50*/  FFMA.FTZ R193, R193, R109.reuse, -R108.reuse ;  /* 0x0000006dc1c17223 */ /* 0x180fe2000001086c */
[----:B---3--:R-:W-:Y:S01]  /*9f60*/  F2FP.F16.F32.PACK_AB R46, R123, R124 ;  /* 0x0000007c7b2e723e */ /* 0x008fe200000000ff */
[-CC-:B------:R-:W-:Y:S01]  /*9f70*/  FFMA.FTZ R191, R191, R109.reuse, -R108.reuse ;  /* 0x0000006dbfbf7223 */ /* 0x180fe2000001086c */
[----:B------:R-:W2:Y:S01]  /*9f80*/  MUFU.EX2 R122, R122 ;  /* 0x0000007a007a7308 */ /* 0x000ea20000000800 */
[-CC-:B------:R-:W-:Y:S01]  /*9f90*/  FFMA.FTZ R174, R174, R109.reuse, -R108.reuse ;  /* 0x0000006daeae7223 */ /* 0x180fe2000001086c */
[-CC-:B------:R-:W-:Y:S01]  /*9fa0*/  FFMA.FTZ R162, R162, R109.reuse, -R108.reuse ;  /* 0x0000006da2a27223 */ /* 0x180fe2000001086c */
[-CC-:B------:R-:W-:Y:S01]  /*9fb0*/  FFMA.FTZ R161, R161, R109.reuse, -R108.reuse ;  /* 0x0000006da1a17223 */ /* 0x180fe2000001086c */
[----:B------:R-:W3:Y:S01]  /*9fc0*/  MUFU.EX2 R121, R121 ;  /* 0x0000007900797308 */ /* 0x000ee20000000800 */
[C---:B-1----:R-:W-:Y:S01]  /*9fd0*/  HMMA.16816.F32 R8, R44.reuse, R4, RZ ;  /* 0x000000042c08723c */ /* 0x042fe200000018ff */
[-CC-:B------:R-:W-:Y:S01]  /*9fe0*/  FFMA.FTZ R147, R147, R109.reuse, -R108.reuse ;  /* 0x0000006d93937223 */ /* 0x180fe2000001086c */
[-C--:B------:R-:W-:Y:S01]  /*9ff0*/  FFMA.FTZ R130, R130, R109.reuse, -R108 ;  /* 0x0000006d82827223 */ /* 0x080fe2000001086c */
[----:B------:R-:W-:Y:S01]  /*a000*/  MUFU.EX2 R120, R120 ;  /* 0x0000007800787308 */ /* 0x000fe20000000800 */
[-C--:B------:R-:W-:Y:S01]  /*a010*/  FFMA.FTZ R39, R39, R109.reuse, -R128 ;  /* 0x0000006d27277223 */ /* 0x080fe20000010880 */
[-CC-:B------:R-:W-:Y:S01]  /*a020*/  FFMA.FTZ R66, R66, R109.reuse, -R108.reuse ;  /* 0x0000006d42427223 */ /* 0x180fe2000001086c */
[-C--:B------:R-:W-:Y:S01]  /*a030*/  FFMA.FTZ R65, R65, R109.reuse, -R108 ;  /* 0x0000006d41417223 */ /* 0x080fe2000001086c */
[----:B------:R-:W1:Y:S01]  /*a040*/  MUFU.EX2 R119, R215 ;  /* 0x000000d700777308 */ /* 0x000e620000000800 */
[C---:B------:R-:W-:Y:S01]  /*a050*/  HMMA.16816.F32 R4, R44.reuse, R6, RZ ;  /* 0x000000062c04723c */ /* 0x040fe200000018ff */
[-C--:B------:R-:W-:Y:S01]  /*a060*/  FFMA.FTZ R72, R72, R109.reuse, -R128 ;  /* 0x0000006d48487223 */ /* 0x080fe20000010880 */
[----:B------:R-:W-:Y:S01]  /*a070*/  FADD.FTZ R117, R118, R117 ;  /* 0x0000007576757221 */ /* 0x000fe20000010000 */
[----:B------:R-:W5:Y:S01]  /*a080*/  MUFU.EX2 R111, R111 ;  /* 0x0000006f006f7308 */ /* 0x000f620000000800 */
[----:B------:R-:W-:Y:S01]  /*a090*/  FADD.FTZ R125, R126, R125 ;  /* 0x0000007d7e7d7221 */ /* 0x000fe20000010000 */
[-C--:B------:R-:W-:Y:S01]  /*a0a0*/  FFMA.FTZ R75, R75, R109.reuse, -R108 ;  /* 0x0000006d4b4b7223 */ /* 0x080fe2000001086c */
[----:B------:R-:W-:Y:S01]  /*a0b0*/  FADD.FTZ R117, R116, R117 ;  /* 0x0000007574757221 */ /* 0x000fe20000010000 */
[----:B------:R-:W-:Y:S01]  /*a0c0*/  MUFU.EX2 R137, R136 ;  /* 0x0000008800897308 */ /* 0x000fe20000000800 */
[C---:B------:R-:W-:Y:S01]  /*a0d0*/  HMMA.16816.F32 R24, R44.reuse, R20, RZ ;  /* 0x000000142c18723c */ /* 0x040fe200000018ff */
[----:B------:R-:W-:Y:S01]  /*a0e0*/  FADD.FTZ R125, R124, R125 ;  /* 0x0000007d7c7d7221 */ /* 0x000fe20000010000 */
[----:B------:R-:W-:Y:S01]  /*a0f0*/  FADD.FTZ R115, R115, R117 ;  /* 0x0000007573737221 */ /* 0x000fe20000010000 */
[----:B------:R-:W5:Y:S01]  /*a100*/  MUFU.EX2 R131, R131 ;  /* 0x0000008300837308 */ /* 0x000f620000000800 */
[-CC-:B------:R-:W-:Y:S01]  /*a110*/  FFMA.FTZ R81, R81, R109.reuse, -R128.reuse ;  /* 0x0000006d51517223 */ /* 0x180fe20000010880 */
[----:B------:R-:W-:Y:S01]  /*a120*/  FADD.FTZ R123, R123, R125 ;  /* 0x0000007d7b7b7221 */ /* 0x000fe20000010000 */
[----:B----4-:R-:W-:Y:S01]  /*a130*/  FADD.FTZ R115, R114, R115 ;  /* 0x0000007372737221 */ /* 0x010fe20000010000 */
[----:B------:R-:W4:Y:S01]  /*a140*/  MUFU.EX2 R133, R133 ;  /* 0x0000008500857308 */ /* 0x000f220000000800 */
[C---:B------:R-:W-:Y:S01]  /*a150*/  HMMA.16816.F32 R16, R44.reuse, R12, RZ ;  /* 0x0000000c2c10723c */ /* 0x040fe200000018ff */
[----:B--2---:R-:W-:Y:S01]  /*a160*/  FADD.FTZ R123, R122, R123 ;  /* 0x0000007b7a7b7221 */ /* 0x004fe20000010000 */
[----:B------:R-:W-:Y:S01]  /*a170*/  FADD.FTZ R115, R113, R115 ;  /* 0x0000007371737221 */ /* 0x000fe20000010000 */
[----:B------:R-:W-:Y:S01]  /*a180*/  MUFU.EX2 R134, R134 ;  /* 0x0000008600867308 */ /* 0x000fe20000000800 */
[-C--:B------:R-:W-:Y:S01]  /*a190*/  FFMA.FTZ R89, R89, R109.reuse, -R128 ;  /* 0x0000006d59597223 */ /* 0x080fe20000010880 */
[-CC-:B------:R-:W-:Y:S01]  /*a1a0*/  FFMA.FTZ R118, R86, R109.reuse, -R108.reuse ;  /* 0x0000006d56767223 */ /* 0x180fe2000001086c */
[----:B------:R-:W-:Y:S01]  /*a1b0*/  FADD.FTZ R115, R112, R115 ;  /* 0x0000007370737221 */ /* 0x000fe20000010000 */
[----:B------:R2:W-:Y:S01]  /*a1c0*/  MUFU.EX2 R136, R146 ;  /* 0x0000009200887308 */ /* 0x0005e20000000800 */
[C---:B------:R-:W-:Y:S01]  /*a1d0*/  HMMA.16816.F32 R20, R44.reuse, R22, RZ ;  /* 0x000000162c14723c */ /* 0x040fe200000018ff */
[-C--:B------:R-:W-:Y:S01]  /*a1e0*/  FFMA.FTZ R95, R95, R109.reuse, -R108 ;  /* 0x0000006d5f5f7223 */ /* 0x080fe2000001086c */
[-CC-:B------:R-:W-:Y:S01]  /*a1f0*/  FFMA.FTZ R91, R91, R109.reuse, -R128.reuse ;  /* 0x0000006d5b5b7223 */ /* 0x180fe20000010880 */
[----:B------:R-:W-:Y:S01]  /*a200*/  MUFU.EX2 R138, R138 ;  /* 0x0000008a008a7308 */ /* 0x000fe20000000800 */
[-CC-:B------:R-:W-:Y:S01]  /*a210*/  FFMA.FTZ R100, R100, R109.reuse, -R128.reuse ;  /* 0x0000006d64647223 */ /* 0x180fe20000010880 */
[-C--:B------:R-:W-:Y:S01]  /*a220*/  FFMA.FTZ R252, R63, R109.reuse, -R128 ;  /* 0x0000006d3ffc7223 */ /* 0x080fe20000010880 */
[-C--:B------:R-:W-:Y:S01]  /*a230*/  FFMA.FTZ R249, R71, R109.reuse, -R108 ;  /* 0x0000006d47f97223 */ /* 0x080fe2000001086c */
[----:B------:R-:W-:Y:S01]  /*a240*/  MUFU.EX2 R142, R142 ;  /* 0x0000008e008e7308 */ /* 0x000fe20000000800 */
[----:B------:R-:W-:Y:S01]  /*a250*/  HMMA.16816.F32 R12, R44, R14, RZ ;  /* 0x0000000e2c0c723c */ /* 0x000fe200000018ff */
[--C-:B------:R-:W-:Y:S01]  /*a260*/  FFMA.FTZ R106, R106, R109, -R128.reuse ;  /* 0x0000006d6a6a7223 */ /* 0x100fe20000010880 */
[----:B------:R-:W-:Y:S01]  /*a270*/  ISETP.GT.AND P1, PT, R37, R227, PT ;  /* 0x000000e32500720c */ /* 0x000fe20003f24270 */
[----:B------:R-:W-:Y:S01]  /*a280*/  MUFU.EX2 R149, R149 ;  /* 0x0000009500957308 */ /* 0x000fe20000000800 */
[-CC-:B--2---:R-:W-:Y:S01]  /*a290*/  FFMA.FTZ R146, R145, R109.reuse, -R128.reuse ;  /* 0x0000006d91927223 */ /* 0x184fe20000010880 */
[-C--:B------:R-:W-:Y:S01]  /*a2a0*/  FFMA.FTZ R145, R144, R109.reuse, -R128 ;  /* 0x0000006d90917223 */ /* 0x080fe20000010880 */
[----:B------:R-:W-:-:S02]  /*a2b0*/  FFMA.FTZ R144, R212, R109, -R108 ;  /* 0x0000006dd4907223 */ /* 0x000fc4000001086c */
[C---:B------:R-:W-:Y:S01]  /*a2c0*/  HMMA.16816.F32 R48, R44.reuse, R52, RZ ;  /* 0x000000342c30723c */ /* 0x040fe200000018ff */
[----:B---3--:R-:W-:Y:S01]  /*a2d0*/  F2FP.F16.F32.PACK_AB R52, R121, R122 ;  /* 0x0000007a7934723e */ /* 0x008fe200000000ff */
[----:B------:R-:W-:Y:S01]  /*a2e0*/  MUFU.EX2 R148, R148 ;  /* 0x0000009400947308 */ /* 0x000fe20000000800 */
[----:B------:R-:W-:Y:S01]  /*a2f0*/  F2FP.F16.F32.PACK_AB R53, R113, R114 ;  /* 0x000000727135723e */ /* 0x000fe200000000ff */
[----:B------:R-:W-:Y:S02]  /*a300*/  FADD.FTZ R121, R121, R123 ;  /* 0x0000007b79797221 */ /* 0x000fe40000010000 */
[----:B------:R-:W-:Y:S02]  /*a310*/  MUFU.EX2 R146, R146 ;  /* 0x0000009200927308 */ /* 0x000fe40000000800 */
[----:B------:R-:W-:Y:S01]  /*a320*/  HMMA.16816.F32 R44, R44, R54, RZ ;  /* 0x000000362c2c723c */ /* 0x000fe200000018ff */
[----:B-1----:R-:W-:Y:S01]  /*a330*/  F2FP.F16.F32.PACK_AB R54, R119, R120 ;  /* 0x000000787736723e */ /* 0x002fe200000000ff */
[----:B------:R-:W-:Y:S01]  /*a340*/  MUFU.EX2 R145, R145 ;  /* 0x0000009100917308 */ /* 0x000fe20000000800 */
[C---:B-----5:R-:W-:Y:S01]  /*a350*/  F2FP.F16.F32.PACK_AB R55, R111.reuse, R112 ;  /* 0x000000706f37723e */ /* 0x060fe200000000ff */
[----:B------:R-:W-:Y:S01]  /*a360*/  FADD.FTZ R121, R120, R121 ;  /* 0x0000007978797221 */ /* 0x000fe20000010000 */
[----:B------:R-:W-:Y:S01]  /*a370*/  FADD.FTZ R111, R111, R115 ;  /* 0x000000736f6f7221 */ /* 0x000fe20000010000 */
[----:B------:R-:W-:Y:S02]  /*a380*/  MUFU.EX2 R144, R144 ;  /* 0x0000009000907308 */ /* 0x000fe40000000800 */
[----:B------:R-:W-:Y:S01]  /*a390*/  FADD.FTZ R119, R119, R121 ;  /* 0x0000007977777221 */ /* 0x000fe20000010000 */
[----:B------:R-:W-:Y:S01]  /*a3a0*/  FADD.FTZ R111, R131, R111 ;  /* 0x0000006f836f7221 */ /* 0x000fe20000010000 */
[----:B------:R-:W-:Y:S01]  /*a3b0*/  HMMA.16816.F32 R8, R52, R28, R8 ;  /* 0x0000001c3408723c */ /* 0x000fe20000001808 */
[-C--:B------:R-:W-:Y:S01]  /*a3c0*/  FFMA.FTZ R28, R135, R109.reuse, -R108 ;  /* 0x0000006d871c7223 */ /* 0x080fe2000001086c */
[----:B------:R-:W-:Y:S01]  /*a3d0*/  FFMA.FTZ R135, R132, R109, -R128 ;  /* 0x0000006d84877223 */ /* 0x000fe20000010880 */
[----:B------:R-:W-:Y:S01]  /*a3e0*/  MUFU.EX2 R156, R156 ;  /* 0x0000009c009c7308 */ /* 0x000fe20000000800 */
[----:B----4-:R-:W-:-:S03]  /*a3f0*/  FADD.FTZ R111, R133, R111 ;  /* 0x0000006f856f7221 */ /* 0x010fc60000010000 */
[----:B------:R1:W-:Y:S01]  /*a400*/  MUFU.EX2 R132, R28 ;  /* 0x0000001c00847308 */ /* 0x0003e20000000800 */
[C---:B------:R-:W-:Y:S03]  /*a410*/  HMMA.16816.F32 R4, R52.reuse, R30, R4 ;  /* 0x0000001e3404723c */ /* 0x040fe60000001804 */
[----:B------:R-:W2:Y:S04]  /*a420*/  MUFU.EX2 R135, R135 ;  /* 0x0000008700877308 */ /* 0x000ea80000000800 */
[----:B------:R-:W-:Y:S01]  /*a430*/  MUFU.EX2 R155, R208 ;  /* 0x000000d0009b7308 */ /* 0x000fe20000000800 */
[C---:B------:R-:W-:Y:S03]  /*a440*/  HMMA.16816.F32 R16, R52.reuse, R32, R16 ;  /* 0x000000203410723c */ /* 0x040fe60000001810 */
[----:B------:R-:W-:Y:S01]  /*a450*/  MUFU.EX2 R158, R158 ;  /* 0x0000009e009e7308 */ /* 0x000fe20000000800 */
[----:B-1----:R-:W1:Y:S03]  /*a460*/  LDSM.16.MT88.4 R28, [R110+0xb000] ;  /* 0x00b000006e1c783b */ /* 0x002e660000004200 */
[----:B------:R-:W-:Y:S01]  /*a470*/  MUFU.EX2 R187, R187 ;  /* 0x000000bb00bb7308 */ /* 0x000fe20000000800 */
[C---:B------:R-:W-:Y:S01]  /*a480*/  HMMA.16816.F32 R12, R52.reuse, R34, R12 ;  /* 0x00000022340c723c */ /* 0x040fe2000000180c */
[----:B------:R-:W3:Y:S01]  /*a490*/  LDSM.16.MT88.4 R32, [R60+0xb000] ;  /* 0x00b000003c20783b */ /* 0x000ee20000004200 */
[----:B--2---:R-:W-:Y:S01]  /*a4a0*/  FADD.FTZ R119, R135, R119 ;  /* 0x0000007787777221 */ /* 0x004fe20000010000 */
[----:B------:R-:W-:Y:S03]  /*a4b0*/  MUFU.EX2 R188, R188 ;  /* 0x000000bc00bc7308 */ /* 0x000fe60000000800 */
[C---:B------:R-:W-:Y:S01]  /*a4c0*/  FADD.FTZ R119, R134.reuse, R119 ;  /* 0x0000007786777221 */ /* 0x040fe20000010000 */
[----:B------:R-:W-:Y:S01]  /*a4d0*/  MUFU.EX2 R198, R198 ;  /* 0x000000c600c67308 */ /* 0x000fe20000000800 */
[C---:B------:R-:W-:Y:S03]  /*a4e0*/  HMMA.16816.F32 R24, R52.reuse, R40, R24 ;  /* 0x000000283418723c */ /* 0x040fe60000001818 */
        /* <DEDUP_REMOVED lines=10> */
[----:B------:R-:W-:Y:S01]  /*a590*/  F2FP.F16.F32.PACK_AB R52, R134, R135 ;  /* 0x000000878634723e */ /* 0x000fe200000000ff */
[----:B------:R-:W4:Y:S01]  /*a5a0*/  LDSM.16.MT88.4 R56, [R68+0xb000] ;  /* 0x00b000004438783b */ /* 0x000f220000004200 */
[----:B------:R-:W-:Y:S01]  /*a5b0*/  F2FP.F16.F32.PACK_AB R53, R133, R131 ;  /* 0x000000838535723e */ /* 0x000fe200000000ff */
[----:B------:R-:W-:Y:S01]  /*a5c0*/  MUFU.EX2 R81, R81 ;  /* 0x0000005100517308 */ /* 0x000fe20000000800 */
[----:B------:R-:W-:Y:S01]  /*a5d0*/  F2FP.F16.F32.PACK_AB R54, R136, R137 ;  /* 0x000000898836723e */ /* 0x000fe200000000ff */
[----:B------:R-:W-:Y:S01]  /*a5e0*/  FADD.FTZ R137, R137, R119 ;  /* 0x0000007789897221 */ /* 0x000fe20000010000 */
[----:B------:R-:W-:Y:S01]  /*a5f0*/  F2FP.F16.F32.PACK_AB R55, R138, R132 ;  /* 0x000000848a37723e */ /* 0x000fe200000000ff */
[----:B------:R-:W-:Y:S01]  /*a600*/  MUFU.EX2 R89, R118 ;  /* 0x0000007600597308 */ /* 0x000fe20000000800 */
[----:B------:R-:W-:Y:S01]  /*a610*/  FADD.FTZ R132, R132, R111 ;  /* 0x0000006f84847221 */ /* 0x000fe20000010000 */
[----:B------:R-:W-:-:S02]  /*a620*/  FADD.FTZ R137, R136, R137 ;  /* 0x0000008988897221 */ /* 0x000fc40000010000 */
[----:B------:R-:W-:Y:S01]  /*a630*/  MUFU.EX2 R91, R91 ;  /* 0x0000005b005b7308 */ /* 0x000fe20000000800 */
[----:B------:R-:W-:Y:S01]  /*a640*/  FADD.FTZ R132, R138, R132 ;  /* 0x000000848a847221 */ /* 0x000fe20000010000 */
[C---:B-1----:R-:W-:Y:S01]  /*a650*/  HMMA.16816.F32 R8, R52.reuse, R28, R8 ;  /* 0x0000001c3408723c */ /* 0x042fe20000001808 */
[-C--:B------:R-:W-:Y:S01]  /*a660*/  FFMA.FTZ R28, R141, R109.reuse, -R128 ;  /* 0x0000006d8d1c7223 */ /* 0x080fe20000010880 */
[----:B------:R-:W-:Y:S04]  /*a670*/  MUFU.EX2 R252, R252 ;  /* 0x000000fc00fc7308 */ /* 0x000fe80000000800 */
[----:B------:R-:W-:Y:S02]  /*a680*/  MUFU.EX2 R141, R143 ;  /* 0x0000008f008d7308 */ /* 0x000fe40000000800 */
[C---:B------:R-:W-:Y:S02]  /*a690*/  HMMA.16816.F32 R4, R52.reuse, R30, R4 ;  /* 0x0000001e3404723c */ /* 0x040fe40000001804 */
[----:B------:R1:W5:Y:S04]  /*a6a0*/  MUFU.EX2 R143, R28 ;  /* 0x0000001c008f7308 */ /* 0x0003680000000800 */
[----:B------:R-:W-:Y:S02]  /*a6b0*/  MUFU.EX2 R249, R249 ;  /* 0x000000f900f97308 */ /* 0x000fe40000000800 */
[----:B---3--:R-:W-:Y:S01]  /*a6c0*/  HMMA.16816.F32 R16, R52, R32, R16 ;  /* 0x000000203410723c */ /* 0x008fe20000001810 */
[-CC-:B------:R-:W-:Y:S01]  /*a6d0*/  FFMA.FTZ R32, R139, R109.reuse, -R108.reuse ;  /* 0x0000006d8b207223 */ /* 0x180fe2000001086c */
[----:B------:R-:W-:-:S03]  /*a6e0*/  FFMA.FTZ R139, R140, R109, -R108 ;  /* 0x0000006d8c8b7223 */ /* 0x000fc6000001086c */
[----:B------:R3:W-:Y:S01]  /*a6f0*/  MUFU.EX2 R140, R32 ;  /* 0x00000020008c7308 */ /* 0x0007e20000000800 */
[----:B-1----:R-:W1:Y:S03]  /*a700*/  LDSM.16.MT88.4 R28, [R110+0xb800] ;  /* 0x00b800006e1c783b */ /* 0x002e660000004200 */
[----:B------:R-:W5:Y:S01]  /*a710*/  MUFU.EX2 R139, R139 ;  /* 0x0000008b008b7308 */ /* 0x000f620000000800 */
[C---:B------:R-:W-:Y:S08]  /*a720*/  HMMA.16816.F32 R12, R52.reuse, R34, R12 ;  /* 0x00000022340c723c */ /* 0x040ff0000000180c */
[C---:B--2---:R-:W-:Y:S01]  /*a730*/  HMMA.16816.F32 R24, R52.reuse, R40, R24 ;  /* 0x000000283418723c */ /* 0x044fe20000001818 */
[----:B---3--:R-:W2:Y:S07]  /*a740*/  LDSM.16.MT88.4 R32, [R60+0xb800] ;  /* 0x00b800003c20783b */ /* 0x008eae0000004200 */
[C---:B------:R-:W-:Y:S01]  /*a750*/  HMMA.16816.F32 R20, R52.reuse, R42, R20 ;  /* 0x0000002a3414723c */ /* 0x040fe20000001814 */
[----:B------:R-:W3:Y:S07]  /*a760*/  LDSM.16.MT88.4 R40, [R216+0xb800] ;  /* 0x00b80000d828783b */ /* 0x000eee0000004200 */
[C---:B----4-:R-:W-:Y:S08]  /*a770*/  HMMA.16816.F32 R48, R52.reuse, R56, R48 ;  /* 0x000000383430723c */ /* 0x050ff00000001830 */
[----:B------:R-:W-:Y:S01]  /*a780*/  HMMA.16816.F32 R44, R52, R58, R44 ;  /* 0x0000003a342c723c */ /* 0x000fe2000000182c */
[----:B-----5:R-:W-:Y:S01]  /*a790*/  F2FP.F16.F32.PACK_AB R52, R142, R143 ;  /* 0x0000008f8e34723e */ /* 0x020fe200000000ff */
[----:B------:R-:W4:Y:S01]  /*a7a0*/  LDSM.16.MT88.4 R56, [R68+0xb800] ;  /* 0x00b800004438783b */ /* 0x000f220000004200 */
        /* <DEDUP_REMOVED lines=10> */
[----:B------:R-:W-:Y:S01]  /*a850*/  FFMA.FTZ R28, R154, R109, -R128 ;  /* 0x0000006d9a1c7223 */ /* 0x000fe20000010880 */
[----:B------:R-:W-:Y:S01]  /*a860*/  MUFU.EX2 R153, R211 ;  /* 0x000000d300997308 */ /* 0x000fe20000000800 */
[----:B------:R-:W-:Y:S01]  /*a870*/  FADD.FTZ R143, R146, R143 ;  /* 0x0000008f928f7221 */ /* 0x000fe20000010000 */
[----:B------:R-:W-:Y:S02]  /*a880*/  FADD.FTZ R141, R144, R141 ;  /* 0x0000008d908d7221 */ /* 0x000fe40000010000 */
[----:B------:R-:W1:Y:S01]  /*a890*/  MUFU.EX2 R154, R29 ;  /* 0x0000001d009a7308 */ /* 0x000e620000000800 */
[----:B------:R-:W-:Y:S01]  /*a8a0*/  HMMA.16816.F32 R4, R52, R30, R4 ;  /* 0x0000001e3404723c */ /* 0x000fe20000001804 */
[----:B------:R-:W-:-:S02]  /*a8b0*/  FADD.FTZ R145, R145, R143 ;  /* 0x0000008f91917221 */ /* 0x000fc40000010000 */
[----:B------:R5:W3:Y:S05]  /*a8c0*/  MUFU.EX2 R157, R28 ;  /* 0x0000001c009d7308 */ /* 0x000aea0000000800 */
[----:B--2---:R-:W-:Y:S01]  /*a8d0*/  HMMA.16816.F32 R16, R52, R32, R16 ;  /* 0x000000203410723c */ /* 0x004fe20000001810 */
[----:B-1----:R-:W-:-:S07]  /*a8e0*/  FADD.FTZ R145, R154, R145 ;  /* 0x000000919a917221 */ /* 0x002fce0000010000 */
[----:B------:R-:W-:Y:S01]  /*a8f0*/  HMMA.16816.F32 R12, R52, R34, R12 ;  /* 0x00000022340c723c */ /* 0x000fe2000000180c */
[----:B-----5:R-:W1:Y:S01]  /*a900*/  LDSM.16.MT88.4 R28, [R110+0xc000] ;  /* 0x00c000006e1c783b */ /* 0x020e620000004200 */
[----:B---3--:R-:W-:-:S03]  /*a910*/  FADD.FTZ R145, R157, R145 ;  /* 0x000000919d917221 */ /* 0x008fc60000010000 */
[----:B------:R-:W2:Y:S03]  /*a920*/  LDSM.16.MT88.4 R32, [R60+0xc000] ;  /* 0x00c000003c20783b */ /* 0x000ea60000004200 */
[C---:B------:R-:W-:Y:S08]  /*a930*/  HMMA.16816.F32 R24, R52.reuse, R40, R24 ;  /* 0x000000283418723c */ /* 0x040ff00000001818 */
[C---:B------:R-:W-:Y:S01]  /*a940*/  HMMA.16816.F32 R20, R52.reuse, R42, R20 ;  /* 0x0000002a3414723c */ /* 0x040fe20000001814 */
[----:B------:R-:W3:Y:S07]  /*a950*/  LDSM.16.MT88.4 R40, [R216+0xc000] ;  /* 0x00c00000d828783b */ /* 0x000eee0000004200 */
[C---:B----4-:R-:W-:Y:S08]  /*a960*/  HMMA.16816.F32 R48, R52.reuse, R56, R48 ;  /* 0x000000383430723c */ /* 0x050ff00000001830 */
[----:B------:R-:W-:Y:S01]  /*a970*/  HMMA.16816.F32 R44, R52, R58, R44 ;  /* 0x0000003a342c723c */ /* 0x000fe2000000182c */
[----:B------:R-:W-:Y:S01]  /*a980*/  F2FP.F16.F32.PACK_AB R52, R157, R154 ;  /* 0x0000009a9d34723e */ /* 0x000fe200000000ff */
[----:B------:R-:W4:Y:S01]  /*a990*/  LDSM.16.MT88.4 R56, [R68+0xc000] ;  /* 0x00c000004438783b */ /* 0x000f220000004200 */
[----:B------:R-:W-:Y:S01]  /*a9a0*/  F2FP.F16.F32.PACK_AB R53, R148, R149 ;  /* 0x000000959435723e */ /* 0x000fe200000000ff */
[----:B------:R-:W-:Y:S01]  /*a9b0*/  FADD.FTZ R149, R149, R141 ;  /* 0x0000008d95957221 */ /* 0x000fe20000010000 */
[C---:B------:R-:W-:Y:S01]  /*a9c0*/  F2FP.F16.F32.PACK_AB R54, R155.reuse, R156 ;  /* 0x0000009c9b36723e */ /* 0x040fe200000000ff */
[----:B------:R-:W-:Y:S01]  /*a9d0*/  FADD.FTZ R156, R156, R145 ;  /* 0x000000919c9c7221 */ /* 0x000fe20000010000 */
[----:B------:R-:W-:Y:S01]  /*a9e0*/  F2FP.F16.F32.PACK_AB R55, R158, R153 ;  /* 0x000000999e37723e */ /* 0x000fe200000000ff */
[----:B------:R-:W-:Y:S01]  /*a9f0*/  FADD.FTZ R149, R148, R149 ;  /* 0x0000009594957221 */ /* 0x000fe20000010000 */
[----:B------:R-:W-:Y:S01]  /*aa00*/  LDSM.16.MT88.4 R140, [R110+0x11800] ;  /* 0x011800006e8c783b */ /* 0x000fe20000004200 */
[----:B------:R-:W-:-:S02]  /*aa10*/  FADD.FTZ R156, R155, R156 ;  /* 0x0000009c9b9c7221 */ /* 0x000fc40000010000 */
[----:B------:R-:W-:Y:S02]  /*aa20*/  FADD.FTZ R149, R153, R149 ;  /* 0x0000009599957221 */ /* 0x000fe40000010000 */
[----:B-1----:R-:W-:Y:S01]  /*aa30*/  HMMA.16816.F32 R8, R52, R28, R8 ;  /* 0x0000001c3408723c */ /* 0x002fe20000001808 */
[-CC-:B------:R-:W-:Y:S01]  /*aa40*/  FFMA.FTZ R28, R200, R109.reuse, -R128.reuse ;  /* 0x0000006dc81c7223 */ /* 0x180fe20000010880 */
[----:B------:R-:W-:Y:S01]  /*aa50*/  FFMA.FTZ R29, R204, R109, -R128 ;  /* 0x0000006dcc1d7223 */ /* 0x000fe20000010880 */
[----:B------:R1:W-:Y:S01]  /*aa60*/  MUFU.EX2 R200, R205 ;  /* 0x000000cd00c87308 */ /* 0x0003e20000000800 */
[----:B------:R-:W-:-:S03]  /*aa70*/  FADD.FTZ R158, R158, R149 ;  /* 0x000000959e9e7221 */ /* 0x000fc60000010000 */
[----:B------:R5:W3:Y:S01]  /*aa80*/  MUFU.EX2 R204, R28 ;  /* 0x0000001c00cc7308 */ /* 0x000ae20000000800 */
[----:B------:R-:W-:Y:S01]  /*aa90*/  HMMA.16816.F32 R4, R52, R30, R4 ;  /* 0x0000001e3404723c */ /* 0x000fe20000001804 */
[----:B------:R-:W-:-:S04]  /*aaa0*/  FADD.FTZ R158, R187, R158 ;  /* 0x0000009ebb9e7221 */ /* 0x000fc80000010000 */
[----:B------:R-:W-:-:S03]  /*aab0*/  FADD.FTZ R158, R188, R158 ;  /* 0x0000009ebc9e7221 */ /* 0x000fc60000010000 */
[C---:B--2---:R-:W-:Y:S01]  /*aac0*/  HMMA.16816.F32 R16, R52.reuse, R32, R16 ;  /* 0x000000203410723c */ /* 0x044fe20000001810 */
[-C--:B-1----:R-:W-:Y:S02]  /*aad0*/  FFMA.FTZ R205, R201, R109.reuse, -R108 ;  /* 0x0000006dc9cd7223 */ /* 0x082fe4000001086c */
[----:B------:R1:W-:Y:S01]  /*aae0*/  MUFU.EX2 R201, R206 ;  /* 0x000000ce00c97308 */ /* 0x0003e20000000800 */
[-C--:B-----5:R-:W-:Y:S01]  /*aaf0*/  FFMA.FTZ R28, R203, R109.reuse, -R128 ;  /* 0x0000006dcb1c7223 */ /* 0x0a0fe20000010880 */
[----:B---3--:R-:W-:Y:S02]  /*ab00*/  FADD.FTZ R156, R204, R156 ;  /* 0x0000009ccc9c7221 */ /* 0x008fe40000010000 */
[----:B------:R-:W2:Y:S01]  /*ab10*/  MUFU.EX2 R203, R29 ;  /* 0x0000001d00cb7308 */ /* 0x000ea20000000800 */
[C---:B------:R-:W-:Y:S01]  /*ab20*/  HMMA.16816.F32 R12, R52.reuse, R34, R12 ;  /* 0x00000022340c723c */ /* 0x040fe2000000180c */
[----:B------:R-:W3:Y:S02]  /*ab30*/  LDSM.16.MT88.4 R32, [R60+0xc800] ;  /* 0x00c800003c20783b */ /* 0x000ee40000004200 */
[----:B------:R5:W4:Y:S04]  /*ab40*/  MUFU.EX2 R202, R28 ;  /* 0x0000001c00ca7308 */ /* 0x000b280000000800 */
[----:B------:R-:W4:Y:S01]  /*ab50*/  MUFU.EX2 R205, R205 ;  /* 0x000000cd00cd7308 */ /* 0x000f220000000800 */
[----:B------:R-:W-:Y:S01]  /*ab60*/  HMMA.16816.F32 R24, R52, R40, R24 ;  /* 0x000000283418723c */ /* 0x000fe20000001818 */
[----:B-1----:R-:W-:Y:S01]  /*ab70*/  FFMA.FTZ R206, R176, R109, -R128 ;  /* 0x0000006db0ce7223 */ /* 0x002fe20000010880 */
[----:B--2---:R-:W-:-:S06]  /*ab80*/  FADD.FTZ R156, R203, R156 ;  /* 0x0000009ccb9c7221 */ /* 0x004fcc0000010000 */
[C---:B------:R-:W-:Y:S01]  /*ab90*/  HMMA.16816.F32 R20, R52.reuse, R42, R20 ;  /* 0x0000002a3414723c */ /* 0x040fe20000001814 */
[----:B-----5:R-:W1:Y:S04]  /*aba0*/  LDSM.16.MT88.4 R28, [R110+0xc800] ;  /* 0x00c800006e1c783b */ /* 0x020e680000004200 */
[----:B------:R-:W2:Y:S03]  /*abb0*/  LDSM.16.MT88.4 R40, [R216+0xc800] ;  /* 0x00c80000d828783b */ /* 0x000ea60000004200 */
[C---:B----4-:R-:W-:Y:S08]  /*abc0*/  HMMA.16816.F32 R48, R52.reuse, R56, R48 ;  /* 0x000000383430723c */ /* 0x050ff00000001830 */
[----:B------:R-:W-:Y:S01]  /*abd0*/  HMMA.16816.F32 R44, R52, R58, R44 ;  /* 0x0000003a342c723c */ /* 0x000fe2000000182c */
[----:B------:R-:W-:Y:S01]  /*abe0*/  F2FP.F16.F32.PACK_AB R52, R203, R204 ;  /* 0x000000cccb34723e */ /* 0x000fe200000000ff */
[----:B------:R-:W4:Y:S01]  /*abf0*/  LDSM.16.MT88.4 R56, [R68+0xc800] ;  /* 0x00c800004438783b */ /* 0x000f220000004200 */
[----:B------:R-:W-:-:S02]  /*ac00*/  F2FP.F16.F32.PACK_AB R53, R188, R187 ;  /* 0x000000bbbc35723e */ /* 0x000fc400000000ff */
[----:B------:R-:W-:Y:S01]  /*ac10*/  F2FP.F16.F32.PACK_AB R54, R201, R202 ;  /* 0x000000cac936723e */ /* 0x000fe200000000ff */
[----:B------:R-:W-:Y:S01]  /*ac20*/  FADD.FTZ R202, R202, R156 ;  /* 0x0000009ccaca7221 */ /* 0x000fe20000010000 */
[----:B------:R-:W-:Y:S01]  /*ac30*/  F2FP.F16.F32.PACK_AB R55, R205, R200 ;  /* 0x000000c8cd37723e */ /* 0x000fe200000000ff */
[----:B------:R-:W-:Y:S02]  /*ac40*/  FADD.FTZ R200, R200, R158 ;  /* 0x0000009ec8c87221 */ /* 0x000fe40000010000 */
[----:B------:R-:W-:Y:S02]  /*ac50*/  FADD.FTZ R202, R201, R202 ;  /* 0x000000cac9ca7221 */ /* 0x000fe40000010000 */
[----:B------:R-:W-:Y:S02]  /*ac60*/  FADD.FTZ R200, R205, R200 ;  /* 0x000000c8cdc87221 */ /* 0x000fe40000010000 */
[----:B---3--:R-:W-:Y:S01]  /*ac70*/  HMMA.16816.F32 R16, R52, R32, R16 ;  /* 0x000000203410723c */ /* 0x008fe20000001810 */
[----:B------:R-:W-:-:S02]  /*ac80*/  FFMA.FTZ R32, R197, R109, -R108 ;  /* 0x0000006dc5207223 */ /* 0x000fc4000001086c */
[----:B------:R3:W-:Y:S05]  /*ac90*/  MUFU.EX2 R197, R199 ;  /* 0x000000c700c57308 */ /* 0x0007ea0000000800 */
[C---:B------:R-:W-:Y:S08]  /*aca0*/  HMMA.16816.F32 R12, R52.reuse, R34, R12 ;  /* 0x00000022340c723c */ /* 0x040ff0000000180c */
[C---:B-1----:R-:W-:Y:S01]  /*acb0*/  HMMA.16816.F32 R8, R52.reuse, R28, R8 ;  /* 0x0000001c3408723c */ /* 0x042fe20000001808 */
[-CC-:B------:R-:W-:Y:S01]  /*acc0*/  FFMA.FTZ R28, R195, R109.reuse, -R128.reuse ;  /* 0x0000006dc31c7223 */ /* 0x180fe20000010880 */
[-CC-:B------:R-:W-:Y:S01]  /*acd0*/  FFMA.FTZ R29, R194, R109.reuse, -R128.reuse ;  /* 0x0000006dc21d7223 */ /* 0x180fe20000010880 */
[-CC-:B---3--:R-:W-:Y:S01]  /*ace0*/  FFMA.FTZ R199, R192, R109.reuse, -R128.reuse ;  /* 0x0000006dc0c77223 */ /* 0x188fe20000010880 */
[----:B------:R1:W-:Y:S04]  /*acf0*/  MUFU.EX2 R195, R32 ;  /* 0x0000002000c37308 */ /* 0x0003e80000000800 */
[----:B------:R3:W-:Y:S01]  /*ad00*/  MUFU.EX2 R194, R28 ;  /* 0x0000001c00c27308 */ /* 0x0007e20000000800 */
[C---:B------:R-:W-:Y:S03]  /*ad10*/  HMMA.16816.F32 R4, R52.reuse, R30, R4 ;  /* 0x0000001e3404723c */ /* 0x040fe60000001804 */
[----:B------:R-:W-:Y:S05]  /*ad20*/  MUFU.EX2 R199, R199 ;  /* 0x000000c700c77308 */ /* 0x000fea0000000800 */
[----:B--2---:R-:W-:Y:S01]  /*ad30*/  HMMA.16816.F32 R24, R52, R40, R24 ;  /* 0x000000283418723c */ /* 0x004fe20000001818 */
[----:B-1----:R-:W1:Y:S01]  /*ad40*/  LDSM.16.MT88.4 R32, [R60+0xd000] ;  /* 0x00d000003c20783b */ /* 0x002e620000004200 */
[----:B---3--:R-:W-:-:S02]  /*ad50*/  FFMA.FTZ R28, R196, R109, -R128 ;  /* 0x0000006dc41c7223 */ /* 0x008fc40000010880 */
[----:B------:R-:W2:Y:S04]  /*ad60*/  MUFU.EX2 R196, R29 ;  /* 0x0000001d00c47308 */ /* 0x000ea80000000800 */
[C---:B------:R-:W-:Y:S01]  /*ad70*/  HMMA.16816.F32 R20, R52.reuse, R42, R20 ;  /* 0x0000002a3414723c */ /* 0x040fe20000001814 */
[----:B------:R-:W3:Y:S01]  /*ad80*/  LDSM.16.MT88.4 R40, [R216+0xd000] ;  /* 0x00d00000d828783b */ /* 0x000ee20000004200 */
[----:B------:R5:W2:Y:S06]  /*ad90*/  MUFU.EX2 R192, R28 ;  /* 0x0000001c00c07308 */ /* 0x000aac0000000800 */
[C---:B----4-:R-:W-:Y:S08]  /*ada0*/  HMMA.16816.F32 R48, R52.reuse, R56, R48 ;  /* 0x000000383430723c */ /* 0x050ff00000001830 */
[----:B------:R-:W-:Y:S01]  /*adb0*/  HMMA.16816.F32 R44, R52, R58, R44 ;  /* 0x0000003a342c723c */ /* 0x000fe2000000182c */
[----:B-----5:R-:W4:Y:S01]  /*adc0*/  LDSM.16.MT88.4 R28, [R110+0xd000] ;  /* 0x00d000006e1c783b */ /* 0x020f220000004200 */
[----:B--2---:R-:W-:Y:S01]  /*add0*/  F2FP.F16.F32.PACK_AB R52, R196, R194 ;  /* 0x000000c2c434723e */ /* 0x004fe200000000ff */
[----:B------:R-:W-:Y:S01]  /*ade0*/  FADD.FTZ R194, R194, R202 ;  /* 0x000000cac2c27221 */ /* 0x000fe20000010000 */
[----:B------:R-:W-:Y:S01]  /*adf0*/  F2FP.F16.F32.PACK_AB R53, R197, R198 ;  /* 0x000000c6c535723e */ /* 0x000fe200000000ff */
[----:B------:R-:W2:Y:S01]  /*ae00*/  LDSM.16.MT88.4 R56, [R68+0xd000] ;  /* 0x00d000004438783b */ /* 0x000ea20000004200 */
[----:B------:R-:W-:Y:S01]  /*ae10*/  F2FP.F16.F32.PACK_AB R54, R199, R192 ;  /* 0x000000c0c736723e */ /* 0x000fe200000000ff */
[----:B------:R-:W-:Y:S01]  /*ae20*/  FADD.FTZ R198, R198, R200 ;  /* 0x000000c8c6c67221 */ /* 0x000fe20000010000 */
[----:B------:R-:W-:Y:S01]  /*ae30*/  F2FP.F16.F32.PACK_AB R55, R193, R195 ;  /* 0x000000c3c137723e */ /* 0x000fe200000000ff */
[----:B------:R-:W-:-:S02]  /*ae40*/  FADD.FTZ R194, R196, R194 ;  /* 0x000000c2c4c27221 */ /* 0x000fc40000010000 */
[----:B------:R-:W-:Y:S02]  /*ae50*/  FADD.FTZ R198, R197, R198 ;  /* 0x000000c6c5c67221 */ /* 0x000fe40000010000 */
[----:B------:R-:W-:Y:S02]  /*ae60*/  FADD.FTZ R192, R192, R194 ;  /* 0x000000c2c0c07221 */ /* 0x000fe40000010000 */
[----:B------:R-:W-:Y:S01]  /*ae70*/  FADD.FTZ R198, R195, R198 ;  /* 0x000000c6c3c67221 */ /* 0x000fe20000010000 */
[C---:B-1----:R-:W-:Y:S01]  /*ae80*/  HMMA.16816.F32 R16, R52.reuse, R32, R16 ;  /* 0x000000203410723c */ /* 0x042fe20000001810 */
[-CC-:B------:R-:W-:Y:S01]  /*ae90*/  FFMA.FTZ R32, R190, R109.reuse, -R108.reuse ;  /* 0x0000006dbe207223 */ /* 0x180fe2000001086c */
[----:B------:R-:W-:Y:S01]  /*aea0*/  FFMA.FTZ R190, R189, R109, -R108 ;  /* 0x0000006dbdbe7223 */ /* 0x000fe2000001086c */
[----:B------:R-:W-:Y:S01]  /*aeb0*/  FADD.FTZ R193, R193, R198 ;  /* 0x000000c6c1c17221 */ /* 0x000fe20000010000 */
[----:B------:R-:W-:Y:S01]  /*aec0*/  FADD.FTZ R192, R199, R192 ;  /* 0x000000c0c7c07221 */ /* 0x000fe20000010000 */
[----:B------:R-:W1:Y:S03]  /*aed0*/  MUFU.EX2 R189, R32 ;  /* 0x0000002000bd7308 */ /* 0x000e660000000800 */
[C---:B---3--:R-:W-:Y:S01]  /*aee0*/  HMMA.16816.F32 R24, R52.reuse, R40, R24 ;  /* 0x000000283418723c */ /* 0x048fe20000001818 */
[----:B------:R-:W3:Y:S07]  /*aef0*/  MUFU.EX2 R190, R190 ;  /* 0x000000be00be7308 */ /* 0x000eee0000000800 */
[----:B------:R-:W-:Y:S01]  /*af00*/  HMMA.16816.F32 R20, R52, R42, R20 ;  /* 0x0000002a3414723c */ /* 0x000fe20000001814 */
[----:B------:R-:W5:Y:S01]  /*af10*/  LDSM.16.MT88.4 R40, [R216+0xd800] ;  /* 0x00d80000d828783b */ /* 0x000f620000004200 */
[----:B-1----:R-:W-:-:S06]  /*af20*/  FADD.FTZ R193, R189, R193 ;  /* 0x000000c1bdc17221 */ /* 0x002fcc0000010000 */
[C---:B----4-:R-:W-:Y:S01]  /*af30*/  HMMA.16816.F32 R8, R52.reuse, R28, R8 ;  /* 0x0000001c3408723c */ /* 0x050fe20000001808 */
[-CC-:B------:R-:W-:Y:S01]  /*af40*/  FFMA.FTZ R29, R179, R109.reuse, -R128.reuse ;  /* 0x0000006db31d7223 */ /* 0x180fe20000010880 */
[-CC-:B------:R-:W-:Y:S01]  /*af50*/  FFMA.FTZ R28, R178, R109.reuse, -R128.reuse ;  /* 0x0000006db21c7223 */ /* 0x180fe20000010880 */
[----:B------:R1:W4:Y:S04]  /*af60*/  MUFU.EX2 R179, R191 ;  /* 0x000000bf00b37308 */ /* 0x0003280000000800 */
[----:B------:R-:W-:Y:S01]  /*af70*/  MUFU.EX2 R178, R29 ;  /* 0x0000001d00b27308 */ /* 0x000fe20000000800 */
[C---:B------:R-:W-:Y:S08]  /*af80*/  HMMA.16816.F32 R4, R52.reuse, R30, R4 ;  /* 0x0000001e3404723c */ /* 0x040ff00000001804 */
[C---:B------:R-:W-:Y:S01]  /*af90*/  HMMA.16816.F32 R12, R52.reuse, R34, R12 ;  /* 0x00000022340c723c */ /* 0x040fe2000000180c */
[----:B-1----:R-:W-:Y:S01]  /*afa0*/  FFMA.FTZ R191, R177, R109, -R128 ;  /* 0x0000006db1bf7223 */ /* 0x002fe20000010880 */
[----:B------:R-:W-:Y:S01]  /*afb0*/  LDSM.16.MT88.4 R32, [R60+0xd800] ;  /* 0x00d800003c20783b */ /* 0x000fe20000004200 */
[----:B------:R1:W5:Y:S04]  /*afc0*/  MUFU.EX2 R177, R28 ;  /* 0x0000001c00b17308 */ /* 0x0003680000000800 */
[----:B------:R5:W-:Y:S01]  /*afd0*/  MUFU.EX2 R176, R191 ;  /* 0x000000bf00b07308 */ /* 0x000be20000000800 */
[----:B--2---:R-:W-:Y:S01]  /*afe0*/  HMMA.16816.F32 R48, R52, R56, R48 ;  /* 0x000000383430723c */ /* 0x004fe20000001830 */
[C---:B---3--:R-:W-:Y:S01]  /*aff0*/  F2FP.F16.F32.PACK_AB R57, R190.reuse, R189 ;  /* 0x000000bdbe39723e */ /* 0x048fe200000000ff */
[----:B------:R-:W-:-:S04]  /*b000*/  FADD.FTZ R190, R190, R193 ;  /* 0x000000c1bebe7221 */ /* 0x000fc80000010000 */
[----:B----4-:R-:W-:Y:S02]  /*b010*/  FADD.FTZ R190, R179, R190 ;  /* 0x000000beb3be7221 */ /* 0x010fe40000010000 */
[----:B------:R-:W-:Y:S01]  /*b020*/  HMMA.16816.F32 R44, R52, R58, R44 ;  /* 0x0000003a342c723c */ /* 0x000fe2000000182c */
[----:B-1----:R-:W1:Y:S01]  /*b030*/  LDSM.16.MT88.4 R28, [R110+0xd800] ;  /* 0x00d800006e1c783b */ /* 0x002e620000004200 */
[----:B-----5:R-:W-:Y:S01]  /*b040*/  F2FP.F16.F32.PACK_AB R56, R177, R178 ;  /* 0x000000b2b138723e */ /* 0x020fe200000000ff */
[----:B------:R-:W-:Y:S01]  /*b050*/  FADD.FTZ R178, R178, R192 ;  /* 0x000000c0b2b27221 */ /* 0x000fe20000010000 */
[----:B------:R-:W-:Y:S01]  /*b060*/  FFMA.FTZ R191, R175, R109, -R108 ;  /* 0x0000006dafbf7223 */ /* 0x000fe2000001086c */
[----:B------:R-:W2:Y:S01]  /*b070*/  LDSM.16.MT88.4 R52, [R68+0xd800] ;  /* 0x00d800004434783b */ /* 0x000ea20000004200 */
[----:B------:R-:W3:Y:S01]  /*b080*/  MUFU.EX2 R175, R206 ;  /* 0x000000ce00af7308 */ /* 0x000ee20000000800 */
[----:B------:R-:W-:-:S03]  /*b090*/  FADD.FTZ R178, R177, R178 ;  /* 0x000000b2b1b27221 */ /* 0x000fc60000010000 */
[----:B------:R-:W4:Y:S01]  /*b0a0*/  MUFU.EX2 R191, R191 ;  /* 0x000000bf00bf7308 */ /* 0x000f220000000800 */
[----:B---3--:R-:W-:Y:S01]  /*b0b0*/  F2FP.F16.F32.PACK_AB R58, R175, R176 ;  /* 0x000000b0af3a723e */ /* 0x008fe200000000ff */
[----:B------:R-:W-:Y:S01]  /*b0c0*/  FFMA.FTZ R206, R168, R109, -R128 ;  /* 0x0000006da8ce7223 */ /* 0x000fe20000010880 */
[----:B------:R-:W-:Y:S01]  /*b0d0*/  FADD.FTZ R176, R176, R178 ;  /* 0x000000b2b0b07221 */ /* 0x000fe20000010000 */
[C---:B----4-:R-:W-:Y:S01]  /*b0e0*/  F2FP.F16.F32.PACK_AB R59, R191.reuse, R179 ;  /* 0x000000b3bf3b723e */ /* 0x050fe200000000ff */
[----:B------:R-:W-:Y:S02]  /*b0f0*/  FADD.FTZ R191, R191, R190 ;  /* 0x000000bebfbf7221 */ /* 0x000fe40000010000 */
[----:B------:R-:W-:-:S04]  /*b100*/  FADD.FTZ R176, R175, R176 ;  /* 0x000000b0afb07221 */ /* 0x000fc80000010000 */
[C---:B------:R-:W-:Y:S08]  /*b110*/  HMMA.16816.F32 R24, R56.reuse, R40, R24 ;  /* 0x000000283818723c */ /* 0x040ff00000001818 */
[C---:B------:R-:W-:Y:S01]  /*b120*/  HMMA.16816.F32 R20, R56.reuse, R42, R20 ;  /* 0x0000002a3814723c */ /* 0x040fe20000001814 */
[----:B------:R-:W3:Y:S07]  /*b130*/  LDSM.16.MT88.4 R40, [R216+0xe000] ;  /* 0x00e00000d828783b */ /* 0x000eee0000004200 */
[----:B-1----:R-:W-:Y:S01]  /*b140*/  HMMA.16816.F32 R8, R56, R28, R8 ;  /* 0x0000001c3808723c */ /* 0x002fe20000001808 */
[-C--:B------:R-:W-:Y:S01]  /*b150*/  FFMA.FTZ R29, R172, R109.reuse, -R108 ;  /* 0x0000006dac1d7223 */ /* 0x080fe2000001086c */
[----:B------:R-:W-:-:S03]  /*b160*/  FFMA.FTZ R28, R169, R109, -R128 ;  /* 0x0000006da91c7223 */ /* 0x000fc60000010880 */
[----:B------:R1:W-:Y:S03]  /*b170*/  MUFU.EX2 R169, R29 ;  /* 0x0000001d00a97308 */ /* 0x0003e60000000800 */
[C---:B------:R-:W-:Y:S08]  /*b180*/  HMMA.16816.F32 R4, R56.reuse, R30, R4 ;  /* 0x0000001e3804723c */ /* 0x040ff00000001804 */
[C---:B------:R-:W-:Y:S01]  /*b190*/  HMMA.16816.F32 R16, R56.reuse, R32, R16 ;  /* 0x000000203810723c */ /* 0x040fe20000001810 */
[-C--:B------:R-:W-:Y:S01]  /*b1a0*/  FFMA.FTZ R32, R173, R109.reuse, -R108 ;  /* 0x0000006dad207223 */ /* 0x080fe2000001086c */
[-C--:B-1----:R-:W-:Y:S01]  /*b1b0*/  FFMA.FTZ R29, R171, R109.reuse, -R128 ;  /* 0x0000006dab1d7223 */ /* 0x082fe20000010880 */
[----:B------:R1:W4:Y:S04]  /*b1c0*/  MUFU.EX2 R173, R174 ;  /* 0x000000ae00ad7308 */ /* 0x0003280000000800 */
[----:B------:R5:W-:Y:S01]  /*b1d0*/  MUFU.EX2 R171, R28 ;  /* 0x0000001c00ab7308 */ /* 0x000be20000000800 */
[C---:B------:R-:W-:Y:S03]  /*b1e0*/  HMMA.16816.F32 R12, R56.reuse, R34, R12 ;  /* 0x00000022380c723c */ /* 0x040fe6000000180c */
[----:B------:R3:W3:Y:S05]  /*b1f0*/  MUFU.EX2 R172, R32 ;  /* 0x0000002000ac7308 */ /* 0x0006ea0000000800 */
[----:B--2---:R-:W-:Y:S01]  /*b200*/  HMMA.16816.F32 R48, R56, R52, R48 ;  /* 0x000000343830723c */ /* 0x004fe20000001830 */
[-C--:B-1----:R-:W-:Y:S01]  /*b210*/  FFMA.FTZ R174, R163, R109.reuse, -R108 ;  /* 0x0000006da3ae7223 */ /* 0x082fe2000001086c */
[----:B----4-:R-:W-:Y:S01]  /*b220*/  FADD.FTZ R191, R173, R191 ;  /* 0x000000bfadbf7221 */ /* 0x010fe20000010000 */
[----:B------:R1:W-:Y:S01]  /*b230*/  MUFU.EX2 R163, R206 ;  /* 0x000000ce00a37308 */ /* 0x0003e20000000800 */
[----:B-----5:R-:W-:-:S03]  /*b240*/  FFMA.FTZ R28, R170, R109, -R128 ;  /* 0x0000006daa1c7223 */ /* 0x020fc60000010880 */
[----:B------:R-:W2:Y:S01]  /*b250*/  MUFU.EX2 R170, R29 ;  /* 0x0000001d00aa7308 */ /* 0x000ea20000000800 */
[----:B------:R-:W-:Y:S01]  /*b260*/  HMMA.16816.F32 R44, R56, R54, R44 ;  /* 0x00000036382c723c */ /* 0x000fe2000000182c */
[----:B---3--:R-:W3:Y:S01]  /*b270*/  LDSM.16.MT88.4 R32, [R60+0xe000] ;  /* 0x00e000003c20783b */ /* 0x008ee20000004200 */
[C---:B------:R-:W-:Y:S01]  /*b280*/  F2FP.F16.F32.PACK_AB R57, R172.reuse, R173 ;  /* 0x000000adac39723e */ /* 0x040fe200000000ff */
[----:B------:R4:W5:Y:S01]  /*b290*/  MUFU.EX2 R168, R28 ;  /* 0x0000001c00a87308 */ /* 0x0009620000000800 */
[----:B------:R-:W-:Y:S01]  /*b2a0*/  FADD.FTZ R172, R172, R191 ;  /* 0x000000bfacac7221 */ /* 0x000fe20000010000 */
[----:B------:R-:W-:Y:S02]  /*b2b0*/  LDSM.16.MT88.4 R52, [R68+0xe000] ;  /* 0x00e000004434783b */ /* 0x000fe40000004200 */
[----:B------:R-:W5:Y:S01]  /*b2c0*/  MUFU.EX2 R174, R174 ;  /* 0x000000ae00ae7308 */ /* 0x000f620000000800 */
[----:B------:R-:W-:Y:S01]  /*b2d0*/  FADD.FTZ R172, R169, R172 ;  /* 0x000000aca9ac7221 */ /* 0x000fe20000010000 */
[-CC-:B-1----:R-:W-:Y:S01]  /*b2e0*/  FFMA.FTZ R206, R38, R109.reuse, -R128.reuse ;  /* 0x0000006d26ce7223 */ /* 0x182fe20000010880 */
[----:B------:R-:W-:Y:S01]  /*b2f0*/  FFMA.FTZ R38, R73, R109, -R128 ;  /* 0x0000006d49267223 */ /* 0x000fe20000010880 */
[----:B--2---:R-:W-:-:S02]  /*b300*/  F2FP.F16.F32.PACK_AB R56, R170, R171 ;  /* 0x000000abaa38723e */ /* 0x004fc400000000ff */
[----:B------:R-:W-:Y:S01]  /*b310*/  MUFU.EX2 R73, R206 ;  /* 0x000000ce00497308 */ /* 0x000fe20000000800 */
[----:B------:R-:W-:Y:S01]  /*b320*/  FADD.FTZ R171, R171, R176 ;  /* 0x000000b0abab7221 */ /* 0x000fe20000010000 */
[----:B----4-:R-:W1:Y:S01]  /*b330*/  LDSM.16.MT88.4 R28, [R110+0xe000] ;  /* 0x00e000006e1c783b */ /* 0x010e620000004200 */
[----:B-----5:R-:W-:Y:S01]  /*b340*/  F2FP.F16.F32.PACK_AB R58, R163, R168 ;  /* 0x000000a8a33a723e */ /* 0x020fe200000000ff */
[----:B------:R-:W-:Y:S01]  /*b350*/  MUFU.EX2 R38, R38 ;  /* 0x0000002600267308 */ /* 0x000fe20000000800 */
[----:B------:R-:W-:Y:S01]  /*b360*/  FADD.FTZ R171, R170, R171 ;  /* 0x000000abaaab7221 */ /* 0x000fe20000010000 */
[C---:B------:R-:W-:Y:S01]  /*b370*/  F2FP.F16.F32.PACK_AB R59, R174.reuse, R169 ;  /* 0x000000a9ae3b723e */ /* 0x040fe200000000ff */
[----:B------:R-:W-:Y:S02]  /*b380*/  FADD.FTZ R174, R174, R172 ;  /* 0x000000acaeae7221 */ /* 0x000fe40000010000 */
[----:B------:R-:W-:Y:S02]  /*b390*/  FADD.FTZ R168, R168, R171 ;  /* 0x000000aba8a87221 */ /* 0x000fe40000010000 */
[----:B------:R-:W-:-:S02]  /*b3a0*/  FADD.FTZ R174, R161, R174 ;  /* 0x000000aea1ae7221 */ /* 0x000fc40000010000 */
[C---:B------:R-:W-:Y:S01]  /*b3b0*/  HMMA.16816.F32 R24, R56.reuse, R40, R24 ;  /* 0x000000283818723c */ /* 0x040fe20000001818 */
[-C--:B------:R-:W-:Y:S01]  /*b3c0*/  FFMA.FTZ R40, R160, R109.reuse, -R108 ;  /* 0x0000006da0287223 */ /* 0x080fe2000001086c */
[----:B------:R-:W-:Y:S01]  /*b3d0*/  FADD.FTZ R168, R163, R168 ;  /* 0x000000a8a3a87221 */ /* 0x000fe20000010000 */
[----:B------:R2:W4:Y:S05]  /*b3e0*/  MUFU.EX2 R160, R162 ;  /* 0x000000a200a07308 */ /* 0x00052a0000000800 */
[C---:B------:R-:W-:Y:S08]  /*b3f0*/  HMMA.16816.F32 R20, R56.reuse, R42, R20 ;  /* 0x0000002a3814723c */ /* 0x040ff00000001814 */
[----:B---3--:R-:W-:Y:S01]  /*b400*/  HMMA.16816.F32 R16, R56, R32, R16 ;  /* 0x000000203810723c */ /* 0x008fe20000001810 */
[----:B--2---:R-:W-:Y:S01]  /*b410*/  FFMA.FTZ R162, R150, R109, -R128 ;  /* 0x0000006d96a27223 */ /* 0x004fe20000010880 */
[----:B----4-:R-:W-:-:S05]  /*b420*/  FADD.FTZ R174, R160, R174 ;  /* 0x000000aea0ae7221 */ /* 0x010fca0000010000 */
[----:B------:R-:W-:Y:S01]  /*b430*/  MUFU.EX2 R162, R162 ;  /* 0x000000a200a27308 */ /* 0x000fe20000000800 */
[C---:B------:R-:W-:Y:S01]  /*b440*/  HMMA.16816.F32 R12, R56.reuse, R34, R12 ;  /* 0x00000022380c723c */ /* 0x040fe2000000180c */
[----:B------:R-:W2:Y:S07]  /*b450*/  LDSM.16.MT88.4 R32, [R216+0xe800] ;  /* 0x00e80000d820783b */ /* 0x000eae0000004200 */
[C---:B-1----:R-:W-:Y:S01]  /*b460*/  HMMA.16816.F32 R8, R56.reuse, R28, R8 ;  /* 0x0000001c3808723c */ /* 0x042fe20000001808 */
[-CC-:B------:R-:W-:Y:S01]  /*b470*/  FFMA.FTZ R29, R152, R109.reuse, -R128.reuse ;  /* 0x0000006d981d7223 */ /* 0x180fe20000010880 */
[-CC-:B------:R-:W-:Y:S01]  /*b480*/  FFMA.FTZ R28, R151, R109.reuse, -R128.reuse ;  /* 0x0000006d971c7223 */ /* 0x180fe20000010880 */
[----:B------:R1:W-:Y:S04]  /*b490*/  MUFU.EX2 R152, R40 ;  /* 0x0000002800987308 */ /* 0x0003e80000000800 */
[----:B------:R-:W3:Y:S01]  /*b4a0*/  MUFU.EX2 R151, R29 ;  /* 0x0000001d00977308 */ /* 0x000ee20000000800 */
[C---:B------:R-:W-:Y:S08]  /*b4b0*/  HMMA.16816.F32 R4, R56.reuse, R30, R4 ;  /* 0x0000001e3804723c */ /* 0x040ff00000001804 */
[----:B------:R-:W-:Y:S01]  /*b4c0*/  HMMA.16816.F32 R48, R56, R52, R48 ;  /* 0x000000343830723c */ /* 0x000fe20000001830 */
[----:B-1----:R-:W-:Y:S01]  /*b4d0*/  FFMA.FTZ R40, R159, R109, -R128 ;  /* 0x0000006d9f287223 */ /* 0x002fe20000010880 */
[----:B------:R-:W-:Y:S01]  /*b4e0*/  F2FP.F16.F32.PACK_AB R53, R160, R161 ;  /* 0x000000a1a035723e */ /* 0x000fe200000000ff */
[----:B------:R1:W4:Y:S01]  /*b4f0*/  MUFU.EX2 R159, R28 ;  /* 0x0000001c009f7308 */ /* 0x0003220000000800 */
[----:B---3--:R-:W-:-:S03]  /*b500*/  FADD.FTZ R168, R151, R168 ;  /* 0x000000a897a87221 */ /* 0x008fc60000010000 */
[----:B------:R3:W5:Y:S01]  /*b510*/  MUFU.EX2 R150, R40 ;  /* 0x0000002800967308 */ /* 0x0007620000000800 */
[----:B------:R-:W-:Y:S01]  /*b520*/  HMMA.16816.F32 R44, R56, R54, R44 ;  /* 0x00000036382c723c */ /* 0x000fe2000000182c */
[----:B------:R-:W-:Y:S01]  /*b530*/  F2FP.F16.F32.PACK_AB R55, R147, R152 ;  /* 0x000000989337723e */ /* 0x000fe200000000ff */
[----:B------:R-:W2:Y:S01]  /*b540*/  LDSM.16.MT88.4 R56, [R68+0xe800] ;  /* 0x00e800004438783b */ /* 0x000ea20000004200 */
[----:B------:R-:W-:-:S04]  /*b550*/  FADD.FTZ R152, R152, R174 ;  /* 0x000000ae98987221 */ /* 0x000fc80000010000 */
[----:B------:R-:W-:Y:S01]  /*b560*/  FADD.FTZ R152, R147, R152 ;  /* 0x0000009893987221 */ /* 0x000fe20000010000 */
[----:B-1----:R-:W1:Y:S01]  /*b570*/  LDSM.16.MT88.4 R28, [R60+0xe800] ;  /* 0x00e800003c1c783b */ /* 0x002e620000004200 */
[C---:B----4-:R-:W-:Y:S01]  /*b580*/  F2FP.F16.F32.PACK_AB R52, R159.reuse, R151 ;  /* 0x000000979f34723e */ /* 0x050fe200000000ff */
[----:B------:R-:W-:Y:S02]  /*b590*/  FADD.FTZ R159, R159, R168 ;  /* 0x000000a89f9f7221 */ /* 0x000fe40000010000 */
[----:B---3--:R-:W3:Y:S01]  /*b5a0*/  LDSM.16.MT88.4 R40, [R110+0xe800] ;  /* 0x00e800006e28783b */ /* 0x008ee20000004200 */
[----:B-----5:R-:W-:Y:S01]  /*b5b0*/  F2FP.F16.F32.PACK_AB R54, R162, R150 ;  /* 0x00000096a236723e */ /* 0x020fe200000000ff */
[----:B------:R-:W-:Y:S02]  /*b5c0*/  FADD.FTZ R159, R150, R159 ;  /* 0x0000009f969f7221 */ /* 0x000fe40000010000 */
[----:B------:R-:W-:Y:S02]  /*b5d0*/  LDSM.16.MT88.4 R148, [R60+0x11800] ;  /* 0x011800003c94783b */ /* 0x000fe40000004200 */
[----:B------:R-:W-:-:S02]  /*b5e0*/  FADD.FTZ R159, R162, R159 ;  /* 0x0000009fa29f7221 */ /* 0x000fc40000010000 */
[C---:B--2---:R-:W-:Y:S08]  /*b5f0*/  HMMA.16816.F32 R24, R52.reuse, R32, R24 ;  /* 0x000000203418723c */ /* 0x044ff00000001818 */
[C---:B------:R-:W-:Y:S01]  /*b600*/  HMMA.16816.F32 R20, R52.reuse, R34, R20 ;  /* 0x000000223414723c */ /* 0x040fe20000001814 */
[----:B------:R-:W2:Y:S07]  /*b610*/  LDSM.16.MT88.4 R32, [R60+0xf000] ;  /* 0x00f000003c20783b */ /* 0x000eae0000004200 */
[C---:B------:R-:W-:Y:S08]  /*b620*/  HMMA.16816.F32 R48, R52.reuse, R56, R48 ;  /* 0x000000383430723c */ /* 0x040ff00000001830 */
[----:B-1----:R-:W-:Y:S01]  /*b630*/  HMMA.16816.F32 R16, R52, R28, R16 ;  /* 0x0000001c3410723c */ /* 0x002fe20000001810 */
[-CC-:B------:R-:W-:Y:S01]  /*b640*/  FFMA.FTZ R28, R129, R109.reuse, -R108.reuse ;  /* 0x0000006d811c7223 */ /* 0x180fe2000001086c */
[----:B------:R-:W-:-:S03]  /*b650*/  FFMA.FTZ R129, R127, R109, -R108 ;  /* 0x0000006d7f817223 */ /* 0x000fc6000001086c */
[----:B------:R1:W4:Y:S03]  /*b660*/  MUFU.EX2 R127, R28 ;  /* 0x0000001c007f7308 */ /* 0x0003260000000800 */
[C---:B------:R-:W-:Y:S01]  /*b670*/  HMMA.16816.F32 R12, R52.reuse, R30, R12 ;  /* 0x0000001e340c723c */ /* 0x040fe2000000180c */
[----:B------:R-:W5:Y:S07]  /*b680*/  MUFU.EX2 R129, R129 ;  /* 0x0000008100817308 */ /* 0x000f6e0000000800 */
[----:B---3--:R-:W-:Y:S01]  /*b690*/  HMMA.16816.F32 R8, R52, R40, R8 ;  /* 0x000000283408723c */ /* 0x008fe20000001808 */
[----:B------:R-:W-:Y:S01]  /*b6a0*/  FFMA.FTZ R40, R64, R109, -R128 ;  /* 0x0000006d40287223 */ /* 0x000fe20000010880 */
[----:B-1----:R-:W1:Y:S01]  /*b6b0*/  LDSM.16.MT88.4 R28, [R216+0xf000] ;  /* 0x00f00000d81c783b */ /* 0x002e620000004200 */
[----:B------:R-:W3:Y:S01]  /*b6c0*/  MUFU.EX2 R64, R130 ;  /* 0x0000008200407308 */ /* 0x000ee20000000800 */
[----:B----4-:R-:W-:Y:S01]  /*b6d0*/  FADD.FTZ R152, R127, R152 ;  /* 0x000000987f987221 */ /* 0x010fe20000010000 */
[----:B-----5:R-:W-:-:S02]  /*b6e0*/  F2FP.F16.F32.PACK_AB R57, R129, R127 ;  /* 0x0000007f8139723e */ /* 0x020fc400000000ff */
[----:B------:R4:W5:Y:S01]  /*b6f0*/  MUFU.EX2 R130, R40 ;  /* 0x0000002800827308 */ /* 0x0009620000000800 */
[----:B------:R-:W-:Y:S01]  /*b700*/  HMMA.16816.F32 R4, R52, R42, R4 ;  /* 0x0000002a3404723c */ /* 0x000fe20000001804 */
[----:B------:R-:W-:-:S07]  /*b710*/  FADD.FTZ R129, R129, R152 ;  /* 0x0000009881817221 */ /* 0x000fce0000010000 */
[----:B------:R-:W-:Y:S01]  /*b720*/  HMMA.16816.F32 R44, R52, R58, R44 ;  /* 0x0000003a342c723c */ /* 0x000fe2000000182c */
[----:B------:R-:W-:Y:S01]  /*b730*/  LDSM.16.MT88.4 R52, [R68+0xf000] ;  /* 0x00f000004434783b */ /* 0x000fe20000004200 */
[----:B------:R-:W-:Y:S01]  /*b740*/  F2FP.F16.F32.PACK_AB R58, R38, R73 ;  /* 0x00000049263a723e */ /* 0x000fe200000000ff */
[----:B---3--:R-:W-:Y:S01]  /*b750*/  FADD.FTZ R129, R64, R129 ;  /* 0x0000008140817221 */ /* 0x008fe20000010000 */
[----:B------:R-:W-:Y:S01]  /*b760*/  F2FP.F16.F32.PACK_AB R59, R66, R64 ;  /* 0x00000040423b723e */ /* 0x000fe200000000ff */
[----:B----4-:R-:W3:Y:S01]  /*b770*/  LDSM.16.MT88.4 R40, [R110+0xf000] ;  /* 0x00f000006e28783b */ /* 0x010ee20000004200 */
[C---:B-----5:R-:W-:Y:S01]  /*b780*/  F2FP.F16.F32.PACK_AB R56, R39.reuse, R130 ;  /* 0x000000822738723e */ /* 0x060fe200000000ff */
[----:B------:R-:W-:Y:S01]  /*b790*/  FADD.FTZ R130, R130, R159 ;  /* 0x0000009f82827221 */ /* 0x000fe20000010000 */
[----:B------:R-:W-:Y:S01]  /*b7a0*/  FADD.FTZ R66, R66, R129 ;  /* 0x0000008142427221 */ /* 0x000fe20000010000 */
[----:B------:R-:W-:Y:S02]  /*b7b0*/  LDSM.16.MT88.4 R156, [R216+0x11800] ;  /* 0x01180000d89c783b */ /* 0x000fe40000004200 */
[----:B------:R-:W-:-:S02]  /*b7c0*/  FADD.FTZ R130, R39, R130 ;  /* 0x0000008227827221 */ /* 0x000fc40000010000 */
[C---:B--2---:R-:W-:Y:S01]  /*b7d0*/  HMMA.16816.F32 R16, R56.reuse, R32, R16 ;  /* 0x000000203810723c */ /* 0x044fe20000001810 */
[-C--:B------:R-:W-:Y:S01]  /*b7e0*/  FFMA.FTZ R32, R80, R109.reuse, -R108 ;  /* 0x0000006d50207223 */ /* 0x080fe2000001086c */
[----:B------:R-:W-:Y:S01]  /*b7f0*/  FADD.FTZ R73, R73, R130 ;  /* 0x0000008249497221 */ /* 0x000fe20000010000 */
[----:B------:R2:W4:Y:S03]  /*b800*/  MUFU.EX2 R80, R65 ;  /* 0x0000004100507308 */ /* 0x0005260000000800 */
[----:B------:R-:W-:Y:S02]  /*b810*/  FADD.FTZ R73, R38, R73 ;  /* 0x0000004926497221 */ /* 0x000fe40000010000 */
[C---:B------:R-:W-:Y:S08]  /*b820*/  HMMA.16816.F32 R12, R56.reuse, R34, R12 ;  /* 0x00000022380c723c */ /* 0x040ff0000000180c */
[C---:B-1----:R-:W-:Y:S01]  /*b830*/  HMMA.16816.F32 R24, R56.reuse, R28, R24 ;  /* 0x0000001c3818723c */ /* 0x042fe20000001818 */
[-C--:B--2---:R-:W-:Y:S01]  /*b840*/  FFMA.FTZ R65, R79, R109.reuse, -R108 ;  /* 0x0000006d4f417223 */ /* 0x084fe2000001086c */
[----:B----4-:R-:W-:Y:S01]  /*b850*/  FADD.FTZ R66, R80, R66 ;  /* 0x0000004250427221 */ /* 0x010fe20000010000 */
[----:B------:R1:W2:Y:S04]  /*b860*/  MUFU.EX2 R79, R32 ;  /* 0x00000020004f7308 */ /* 0x0002a80000000800 */
[----:B------:R-:W-:Y:S01]  /*b870*/  MUFU.EX2 R65, R65 ;  /* 0x0000004100417308 */ /* 0x000fe20000000800 */
[C---:B------:R-:W-:Y:S01]  /*b880*/  HMMA.16816.F32 R20, R56.reuse, R30, R20 ;  /* 0x0000001e3814723c */ /* 0x040fe20000001814 */
[----:B------:R-:W4:Y:S07]  /*b890*/  LDSM.16.MT88.4 R28, [R216+0xf800] ;  /* 0x00f80000d81c783b */ /* 0x000f2e0000004200 */
[----:B---3--:R-:W-:Y:S01]  /*b8a0*/  HMMA.16816.F32 R8, R56, R40, R8 ;  /* 0x000000283808723c */ /* 0x008fe20000001808 */
[-CC-:B-1----:R-:W-:Y:S01]  /*b8b0*/  FFMA.FTZ R32, R67, R109.reuse, -R128.reuse ;  /* 0x0000006d43207223 */ /* 0x182fe20000010880 */
[-C--:B------:R-:W-:Y:S01]  /*b8c0*/  FFMA.FTZ R40, R84, R109.reuse, -R128 ;  /* 0x0000006d54287223 */ /* 0x080fe20000010880 */
[----:B------:R1:W3:Y:S01]  /*b8d0*/  MUFU.EX2 R67, R72 ;  /* 0x0000004800437308 */ /* 0x0002e20000000800 */
[----:B------:R-:W-:-:S03]  /*b8e0*/  FFMA.FTZ R84, R78, R109, -R108 ;  /* 0x0000006d4e547223 */ /* 0x000fc6000001086c */
[----:B------:R5:W-:Y:S01]  /*b8f0*/  MUFU.EX2 R78, R40 ;  /* 0x00000028004e7308 */ /* 0x000be20000000800 */
[C---:B------:R-:W-:Y:S03]  /*b900*/  HMMA.16816.F32 R4, R56.reuse, R42, R4 ;  /* 0x0000002a3804723c */ /* 0x040fe60000001804 */
[----:B------:R-:W5:Y:S05]  /*b910*/  MUFU.EX2 R84, R84 ;  /* 0x0000005400547308 */ /* 0x000f6a0000000800 */
[C---:B------:R-:W-:Y:S01]  /*b920*/  HMMA.16816.F32 R48, R56.reuse, R52, R48 ;  /* 0x000000343830723c */ /* 0x040fe20000001830 */
[----:B-1----:R-:W-:Y:S01]  /*b930*/  FFMA.FTZ R72, R85, R109, -R128 ;  /* 0x0000006d55487223 */ /* 0x002fe20000010880 */
[----:B--2---:R-:W-:Y:S01]  /*b940*/  F2FP.F16.F32.PACK_AB R53, R79, R80 ;  /* 0x000000504f35723e */ /* 0x004fe200000000ff */
[----:B------:R1:W2:Y:S01]  /*b950*/  MUFU.EX2 R85, R32 ;  /* 0x0000002000557308 */ /* 0x0002a20000000800 */
[----:B---3--:R-:W-:Y:S01]  /*b960*/  FADD.FTZ R73, R67, R73 ;  /* 0x0000004943497221 */ /* 0x008fe20000010000 */
[----:B-----5:R-:W3:Y:S01]  /*b970*/  LDSM.16.MT88.4 R40, [R110+0xf800] ;  /* 0x00f800006e28783b */ /* 0x020ee20000004200 */
[----:B------:R-:W-:Y:S01]  /*b980*/  FADD.FTZ R79, R79, R66 ;  /* 0x000000424f4f7221 */ /* 0x000fe20000010000 */
[----:B------:R-:W5:Y:S01]  /*b990*/  MUFU.EX2 R72, R72 ;  /* 0x0000004800487308 */ /* 0x000f620000000800 */
[----:B------:R-:W-:Y:S01]  /*b9a0*/  HMMA.16816.F32 R44, R56, R54, R44 ;  /* 0x00000036382c723c */ /* 0x000fe2000000182c */
[----:B------:R-:W-:Y:S01]  /*b9b0*/  F2FP.F16.F32.PACK_AB R55, R84, R65 ;  /* 0x000000415437723e */ /* 0x000fe200000000ff */
[----:B------:R-:W-:Y:S01]  /*b9c0*/  LDSM.16.MT88.4 R56, [R68+0xf800] ;  /* 0x00f800004438783b */ /* 0x000fe20000004200 */
[----:B------:R-:W-:-:S04]  /*b9d0*/  FADD.FTZ R79, R65, R79 ;  /* 0x0000004f414f7221 */ /* 0x000fc80000010000 */
[----:B------:R-:W-:Y:S01]  /*b9e0*/  FADD.FTZ R84, R84, R79 ;  /* 0x0000004f54547221 */ /* 0x000fe20000010000 */
[----:B-1----:R-:W1:Y:S01]  /*b9f0*/  LDSM.16.MT88.4 R32, [R60+0xf800] ;  /* 0x00f800003c20783b */ /* 0x002e620000004200 */
[C---:B--2---:R-:W-:Y:S01]  /*ba00*/  F2FP.F16.F32.PACK_AB R52, R85.reuse, R67 ;  /* 0x000000435534723e */ /* 0x044fe200000000ff */
[----:B------:R-:W-:Y:S01]  /*ba10*/  FADD.FTZ R85, R85, R73 ;  /* 0x0000004955557221 */ /* 0x000fe20000010000 */
[----:B-----5:R-:W-:-:S03]  /*ba20*/  F2FP.F16.F32.PACK_AB R54, R78, R72 ;  /* 0x000000484e36723e */ /* 0x020fc600000000ff */
[----:B------:R-:W-:-:S04]  /*ba30*/  FADD.FTZ R85, R72, R85 ;  /* 0x0000005548557221 */ /* 0x000fc80000010000 */
[----:B------:R-:W-:Y:S01]  /*ba40*/  FADD.FTZ R78, R78, R85 ;  /* 0x000000554e4e7221 */ /* 0x000fe20000010000 */
[C---:B----4-:R-:W-:Y:S08]  /*ba50*/  HMMA.16816.F32 R24, R52.reuse, R28, R24 ;  /* 0x0000001c3418723c */ /* 0x050ff00000001818 */
[C---:B------:R-:W-:Y:S01]  /*ba60*/  HMMA.16816.F32 R20, R52.reuse, R30, R20 ;  /* 0x0000001e3414723c */ /* 0x040fe20000001814 */
[----:B------:R-:W2:Y:S07]  /*ba70*/  LDSM.16.MT88.4 R28, [R216+0x10000] ;  /* 0x01000000d81c783b */ /* 0x000eae0000004200 */
[----:B---3--:R-:W-:Y:S01]  /*ba80*/  HMMA.16816.F32 R8, R52, R40, R8 ;  /* 0x000000283408723c */ /* 0x008fe20000001808 */
[-CC-:B------:R-:W-:Y:S01]  /*ba90*/  FFMA.FTZ R40, R83, R109.reuse, -R128.reuse ;  /* 0x0000006d53287223 */ /* 0x180fe20000010880 */
[----:B------:R-:W-:-:S03]  /*baa0*/  FFMA.FTZ R83, R82, R109, -R128 ;  /* 0x0000006d52537223 */ /* 0x000fc60000010880 */
[----:B------:R3:W4:Y:S03]  /*bab0*/  MUFU.EX2 R82, R40 ;  /* 0x0000002800527308 */ /* 0x0007260000000800 */
[C---:B------:R-:W-:Y:S01]  /*bac0*/  HMMA.16816.F32 R4, R52.reuse, R42, R4 ;  /* 0x0000002a3404723c */ /* 0x040fe20000001804 */
[----:B------:R-:W5:Y:S07]  /*bad0*/  MUFU.EX2 R83, R83 ;  /* 0x0000005300537308 */ /* 0x000f6e0000000800 */
[----:B-1----:R-:W-:Y:S01]  /*bae0*/  HMMA.16816.F32 R16, R52, R32, R16 ;  /* 0x000000203410723c */ /* 0x002fe20000001810 */
[----:B------:R-:W-:-:S02]  /*baf0*/  FFMA.FTZ R32, R74, R109, -R108 ;  /* 0x0000006d4a207223 */ /* 0x000fc4000001086c */
[----:B------:R1:W2:Y:S01]  /*bb00*/  MUFU.EX2 R74, R75 ;  /* 0x0000004b004a7308 */ /* 0x0002a20000000800 */
[----:B---3--:R-:W3:Y:S01]  /*bb10*/  LDSM.16.MT88.4 R40, [R110+0x10000] ;  /* 0x010000006e28783b */ /* 0x008ee20000004200 */
[----:B----4-:R-:W-:-:S03]  /*bb20*/  FADD.FTZ R78, R82, R78 ;  /* 0x0000004e524e7221 */ /* 0x010fc60000010000 */
[C---:B------:R-:W-:Y:S08]  /*bb30*/  HMMA.16816.F32 R12, R52.reuse, R34, R12 ;  /* 0x00000022340c723c */ /* 0x040ff0000000180c */
[----:B------:R-:W-:Y:S01]  /*bb40*/  HMMA.16816.F32 R48, R52, R56, R48 ;  /* 0x000000383430723c */ /* 0x000fe20000001830 */
[----:B-1----:R-:W-:Y:S01]  /*bb50*/  FFMA.FTZ R75, R87, R109, -R108 ;  /* 0x0000006d574b7223 */ /* 0x002fe2000001086c */
[C---:B-----5:R-:W-:Y:S01]  /*bb60*/  F2FP.F16.F32.PACK_AB R56, R83.reuse, R82 ;  /* 0x000000525338723e */ /* 0x060fe200000000ff */
[----:B------:R1:W4:Y:S01]  /*bb70*/  MUFU.EX2 R87, R32 ;  /* 0x0000002000577308 */ /* 0x0003220000000800 */
[----:B--2---:R-:W-:Y:S01]  /*bb80*/  FADD.FTZ R84, R74, R84 ;  /* 0x000000544a547221 */ /* 0x004fe20000010000 */
[----:B------:R-:W-:-:S02]  /*bb90*/  FADD.FTZ R83, R83, R78 ;  /* 0x0000004e53537221 */ /* 0x000fc40000010000 */
[----:B------:R-:W2:Y:S01]  /*bba0*/  MUFU.EX2 R75, R75 ;  /* 0x0000004b004b7308 */ /* 0x000ea20000000800 */
[----:B------:R-:W-:Y:S01]  /*bbb0*/  HMMA.16816.F32 R44, R52, R58, R44 ;  /* 0x0000003a342c723c */ /* 0x000fe2000000182c */
[----:B------:R-:W-:Y:S01]  /*bbc0*/  F2FP.F16.F32.PACK_AB R58, R86, R81 ;  /* 0x00000051563a723e */ /* 0x000fe200000000ff */
[----:B------:R-:W5:Y:S01]  /*bbd0*/  LDSM.16.MT88.4 R52, [R68+0x10000] ;  /* 0x010000004434783b */ /* 0x000f620000004200 */
[----:B------:R-:W-:-:S04]  /*bbe0*/  FADD.FTZ R83, R81, R83 ;  /* 0x0000005351537221 */ /* 0x000fc80000010000 */
[----:B------:R-:W-:Y:S01]  /*bbf0*/  FADD.FTZ R86, R86, R83 ;  /* 0x0000005356567221 */ /* 0x000fe20000010000 */
[----:B-1----:R-:W1:Y:S01]  /*bc00*/  LDSM.16.MT88.4 R32, [R60+0x10000] ;  /* 0x010000003c20783b */ /* 0x002e620000004200 */
[C---:B----4-:R-:W-:Y:S01]  /*bc10*/  F2FP.F16.F32.PACK_AB R57, R87.reuse, R74 ;  /* 0x0000004a5739723e */ /* 0x050fe200000000ff */
[----:B------:R-:W-:Y:S01]  /*bc20*/  FADD.FTZ R87, R87, R84 ;  /* 0x0000005457577221 */ /* 0x000fe20000010000 */
[----:B--2---:R-:W-:-:S03]  /*bc30*/  F2FP.F16.F32.PACK_AB R59, R89, R75 ;  /* 0x0000004b593b723e */ /* 0x004fc600000000ff */
[----:B------:R-:W-:-:S04]  /*bc40*/  FADD.FTZ R87, R75, R87 ;  /* 0x000000574b577221 */ /* 0x000fc80000010000 */
[----:B------:R-:W-:Y:S01]  /*bc50*/  FADD.FTZ R89, R89, R87 ;  /* 0x0000005759597221 */ /* 0x000fe20000010000 */
[----:B------:R-:W-:Y:S01]  /*bc60*/  HMMA.16816.F32 R24, R56, R28, R24 ;  /* 0x0000001c3818723c */ /* 0x000fe20000001818 */
[-CC-:B------:R-:W-:Y:S01]  /*bc70*/  FFMA.FTZ R28, R90, R109.reuse, -R108.reuse ;  /* 0x0000006d5a1c7223 */ /* 0x180fe2000001086c */
[----:B------:R-:W-:-:S03]  /*bc80*/  FFMA.FTZ R90, R61, R109, -R108 ;  /* 0x0000006d3d5a7223 */ /* 0x000fc6000001086c */
[----:B------:R2:W4:Y:S03]  /*bc90*/  MUFU.EX2 R61, R28 ;  /* 0x0000001c003d7308 */ /* 0x0005260000000800 */
[C---:B------:R-:W-:Y:S01]  /*bca0*/  HMMA.16816.F32 R20, R56.reuse, R30, R20 ;  /* 0x0000001e3814723c */ /* 0x040fe20000001814 */
[----:B------:R-:W5:Y:S07]  /*bcb0*/  MUFU.EX2 R90, R90 ;  /* 0x0000005a005a7308 */ /* 0x000f6e0000000800 */
[----:B---3--:R-:W-:Y:S01]  /*bcc0*/  HMMA.16816.F32 R8, R56, R40, R8 ;  /* 0x000000283808723c */ /* 0x008fe20000001808 */
[----:B------:R-:W-:Y:S01]  /*bcd0*/  FFMA.FTZ R40, R94, R109, -R108 ;  /* 0x0000006d5e287223 */ /* 0x000fe2000001086c */
[----:B--2---:R-:W2:Y:S01]  /*bce0*/  LDSM.16.MT88.4 R28, [R216+0x10800] ;  /* 0x01080000d81c783b */ /* 0x004ea20000004200 */
[----:B------:R-:W3:Y:S01]  /*bcf0*/  MUFU.EX2 R94, R100 ;  /* 0x00000064005e7308 */ /* 0x000ee20000000800 */
[----:B----4-:R-:W-:-:S03]  /*bd00*/  FADD.FTZ R89, R61, R89 ;  /* 0x000000593d597221 */ /* 0x010fc60000010000 */
[----:B------:R-:W-:Y:S01]  /*bd10*/  MUFU.EX2 R100, R40 ;  /* 0x0000002800647308 */ /* 0x000fe20000000800 */
[----:B-----5:R-:W-:Y:S01]  /*bd20*/  HMMA.16816.F32 R48, R56, R52, R48 ;  /* 0x000000343830723c */ /* 0x020fe20000001830 */
[C---:B------:R-:W-:Y:S01]  /*bd30*/  F2FP.F16.F32.PACK_AB R53, R90.reuse, R61 ;  /* 0x0000003d5a35723e */ /* 0x040fe200000000ff */
[----:B------:R-:W-:-:S06]  /*bd40*/  FADD.FTZ R90, R90, R89 ;  /* 0x000000595a5a7221 */ /* 0x000fcc0000010000 */
[C---:B-1----:R-:W-:Y:S01]  /*bd50*/  HMMA.16816.F32 R16, R56.reuse, R32, R16 ;  /* 0x000000203810723c */ /* 0x042fe20000001810 */
[----:B------:R-:W-:Y:S02]  /*bd60*/  FFMA.FTZ R32, R88, R109, -R128 ;  /* 0x0000006d58207223 */ /* 0x000fe40000010880 */
[----:B------:R1:W4:Y:S05]  /*bd70*/  MUFU.EX2 R88, R95 ;  /* 0x0000005f00587308 */ /* 0x00032a0000000800 */
[----:B------:R-:W-:Y:S01]  /*bd80*/  HMMA.16816.F32 R44, R56, R54, R44 ;  /* 0x00000036382c723c */ /* 0x000fe2000000182c */
[----:B---3--:R-:W-:-:S07]  /*bd90*/  F2FP.F16.F32.PACK_AB R54, R94, R91 ;  /* 0x0000005b5e36723e */ /* 0x008fce00000000ff */
[C---:B------:R-:W-:Y:S01]  /*bda0*/  HMMA.16816.F32 R4, R56.reuse, R42, R4 ;  /* 0x0000002a3804723c */ /* 0x040fe20000001804 */
[-C--:B-1----:R-:W-:Y:S01]  /*bdb0*/  FFMA.FTZ R95, R92, R109.reuse, -R128 ;  /* 0x0000006d5c5f7223 */ /* 0x082fe20000010880 */
[----:B----4-:R-:W-:Y:S01]  /*bdc0*/  F2FP.F16.F32.PACK_AB R55, R100, R88 ;  /* 0x000000586437723e */ /* 0x010fe200000000ff */
[----:B------:R1:W3:Y:S01]  /*bdd0*/  MUFU.EX2 R92, R32 ;  /* 0x00000020005c7308 */ /* 0x0002e20000000800 */
[----:B------:R-:W4:Y:S01]  /*bde0*/  LDSM.16.MT88.4 R40, [R110+0x10800] ;  /* 0x010800006e28783b */ /* 0x000f220000004200 */
[----:B------:R-:W-:Y:S02]  /*bdf0*/  FADD.FTZ R90, R88, R90 ;  /* 0x0000005a585a7221 */ /* 0x000fe40000010000 */
[----:B------:R-:W5:Y:S01]  /*be00*/  MUFU.EX2 R95, R95 ;  /* 0x0000005f005f7308 */ /* 0x000f620000000800 */
[----:B------:R-:W-:Y:S01]  /*be10*/  HMMA.16816.F32 R12, R56, R34, R12 ;  /* 0x00000022380c723c */ /* 0x000fe2000000180c */
[-CC-:B------:R-:W-:Y:S01]  /*be20*/  FFMA.FTZ R56, R93, R109.reuse, -R108.reuse ;  /* 0x0000006d5d387223 */ /* 0x180fe2000001086c */
[-CC-:B------:R-:W-:Y:S01]  /*be30*/  FFMA.FTZ R58, R77, R109.reuse, -R108.reuse ;  /* 0x0000006d4d3a7223 */ /* 0x180fe2000001086c */
[-C--:B------:R-:W-:Y:S01]  /*be40*/  FFMA.FTZ R57, R76, R109.reuse, -R108 ;  /* 0x0000006d4c397223 */ /* 0x080fe2000001086c */
[-CC-:B------:R-:W-:Y:S01]  /*be50*/  FFMA.FTZ R93, R96, R109.reuse, -R128.reuse ;  /* 0x0000006d605d7223 */ /* 0x180fe20000010880 */
[-CC-:B------:R-:W-:Y:S01]  /*be60*/  FFMA.FTZ R59, R99, R109.reuse, -R128.reuse ;  /* 0x0000006d633b7223 */ /* 0x180fe20000010880 */
[-CC-:B------:R-:W-:Y:S01]  /*be70*/  FFMA.FTZ R77, R98, R109.reuse, -R128.reuse ;  /* 0x0000006d624d7223 */ /* 0x180fe20000010880 */
[-C--:B------:R-:W-:Y:S01]  /*be80*/  FFMA.FTZ R76, R97, R109.reuse, -R128 ;  /* 0x0000006d614c7223 */ /* 0x080fe20000010880 */
[----:B------:R-:W-:Y:S01]  /*be90*/  FFMA.FTZ R96, R101, R109, -R108 ;  /* 0x0000006d65607223 */ /* 0x000fe2000001086c */
[----:B-1----:R-:W1:Y:S01]  /*bea0*/  LDSM.16.MT88.4 R32, [R60+0x10800] ;  /* 0x010800003c20783b */ /* 0x002e620000004200 */
[----:B------:R-:W2:Y:S01]  /*beb0*/  MUFU.EX2 R56, R56 ;  /* 0x0000003800387308 */ /* 0x000ea20000000800 */
[----:B---3--:R-:W-:Y:S01]  /*bec0*/  FADD.FTZ R86, R92, R86 ;  /* 0x000000565c567221 */ /* 0x008fe20000010000 */
[----:B------:R-:W-:Y:S01]  /*bed0*/  FADD.FTZ R100, R100, R90 ;  /* 0x0000005a64647221 */ /* 0x000fe20000010000 */
[C---:B-----5:R-:W-:Y:S01]  /*bee0*/  F2FP.F16.F32.PACK_AB R52, R95.reuse, R92 ;  /* 0x0000005c5f34723e */ /* 0x060fe200000000ff */
[----:B------:R-:W-:Y:S01]  /*bef0*/  MUFU.EX2 R58, R58 ;  /* 0x0000003a003a7308 */ /* 0x000fe20000000800 */
[----:B------:R-:W-:-:S03]  /*bf00*/  FADD.FTZ R95, R95, R86 ;  /* 0x000000565f5f7221 */ /* 0x000fc60000010000 */
[----:B------:R-:W-:Y:S01]  /*bf10*/  MUFU.EX2 R57, R57 ;  /* 0x0000003900397308 */ /* 0x000fe20000000800 */
[----:B------:R-:W-:Y:S01]  /*bf20*/  FADD.FTZ R95, R91, R95 ;  /* 0x0000005f5b5f7221 */ /* 0x000fe20000010000 */
[C---:B--2---:R-:W-:Y:S02]  /*bf30*/  HMMA.16816.F32 R24, R52.reuse, R28, R24 ;  /* 0x0000001c3418723c */ /* 0x044fe40000001818 */
[----:B------:R-:W2:Y:S01]  /*bf40*/  MUFU.EX2 R59, R59 ;  /* 0x0000003b003b7308 */ /* 0x000ea20000000800 */
[----:B------:R-:W-:Y:S01]  /*bf50*/  FADD.FTZ R94, R94, R95 ;  /* 0x0000005f5e5e7221 */ /* 0x000fe20000010000 */
[----:B------:R-:W-:Y:S02]  /*bf60*/  FADD.FTZ R100, R56, R100 ;  /* 0x0000006438647221 */ /* 0x000fe40000010000 */
[----:B------:R-:W3:Y:S02]  /*bf70*/  MUFU.EX2 R77, R77 ;  /* 0x0000004d004d7308 */ /* 0x000ee40000000800 */
[C---:B------:R-:W-:Y:S01]  /*bf80*/  HMMA.16816.F32 R20, R52.reuse, R30, R20 ;  /* 0x0000001e3414723c */ /* 0x040fe20000001814 */
[----:B------:R-:W5:Y:S01]  /*bf90*/  LDSM.16.MT88.4 R28, [R68+0x10800] ;  /* 0x01080000441c783b */ /* 0x000f620000004200 */
[----:B------:R-:W-:Y:S04]  /*bfa0*/  MUFU.EX2 R76, R76 ;  /* 0x0000004c004c7308 */ /* 0x000fe80000000800 */
[----:B------:R-:W3:Y:S02]  /*bfb0*/  MUFU.EX2 R93, R93 ;  /* 0x0000005d005d7308 */ /* 0x000ee40000000800 */
[C---:B----4-:R-:W-:Y:S01]  /*bfc0*/  HMMA.16816.F32 R8, R52.reuse, R40, R8 ;  /* 0x000000283408723c */ /* 0x050fe20000001808 */
[----:B--2---:R-:W-:Y:S01]  /*bfd0*/  FADD.FTZ R94, R59, R94 ;  /* 0x0000005e3b5e7221 */ /* 0x004fe20000010000 */
[----:B------:R-:W2:Y:S06]  /*bfe0*/  MUFU.EX2 R96, R96 ;  /* 0x0000006000607308 */ /* 0x000eac0000000800 */
[C---:B------:R-:W-:Y:S01]  /*bff0*/  HMMA.16816.F32 R4, R52.reuse, R42, R4 ;  /* 0x0000002a3404723c */ /* 0x040fe20000001804 */
[----:B------:R-:W4:Y:S07]  /*c000*/  LDSM.16.MT88.4 R40, [R60+0x11000] ;  /* 0x011000003c28783b */ /* 0x000f2e0000004200 */
[C---:B-1----:R-:W-:Y:S08]  /*c010*/  HMMA.16816.F32 R16, R52.reuse, R32, R16 ;  /* 0x000000203410723c */ /* 0x042ff00000001810 */
[C---:B------:R-:W-:Y:S01]  /*c020*/  HMMA.16816.F32 R12, R52.reuse, R34, R12 ;  /* 0x00000022340c723c */ /* 0x040fe2000000180c */
[----:B------:R-:W1:Y:S07]  /*c030*/  LDSM.16.MT88.4 R32, [R216+0x11000] ;  /* 0x01100000d820783b */ /* 0x000e6e0000004200 */
[C---:B-----5:R-:W-:Y:S08]  /*c040*/  HMMA.16816.F32 R48, R52.reuse, R28, R48 ;  /* 0x0000001c3430723c */ /* 0x060ff00000001830 */
[----:B------:R-:W-:Y:S01]  /*c050*/  HMMA.16816.F32 R44, R52, R30, R44 ;  /* 0x0000001e342c723c */ /* 0x000fe2000000182c */
[----:B------:R-:W5:Y:S01]  /*c060*/  LDSM.16.MT88.4 R28, [R110+0x11000] ;  /* 0x011000006e1c783b */ /* 0x000f620000004200 */
[C---:B---3--:R-:W-:Y:S01]  /*c070*/  F2FP.F16.F32.PACK_AB R52, R77.reuse, R59 ;  /* 0x0000003b4d34723e */ /* 0x048fe200000000ff */
[----:B------:R-:W-:Y:S01]  /*c080*/  FADD.FTZ R77, R77, R94 ;  /* 0x0000005e4d4d7221 */ /* 0x000fe20000010000 */
[C---:B------:R-:W-:Y:S01]  /*c090*/  F2FP.F16.F32.PACK_AB R53, R58.reuse, R56 ;  /* 0x000000383a35723e */ /* 0x040fe200000000ff */
[----:B------:R-:W-:Y:S01]  /*c0a0*/  FADD.FTZ R58, R58, R100 ;  /* 0x000000643a3a7221 */ /* 0x000fe20000010000 */
[----:B------:R-:W-:Y:S01]  /*c0b0*/  F2FP.F16.F32.PACK_AB R54, R93, R76 ;  /* 0x0000004c5d36723e */ /* 0x000fe200000000ff */
[----:B------:R-:W-:Y:S01]  /*c0c0*/  FADD.FTZ R77, R76, R77 ;  /* 0x0000004d4c4d7221 */ /* 0x000fe20000010000 */
[----:B--2---:R-:W-:Y:S01]  /*c0d0*/  F2FP.F16.F32.PACK_AB R55, R96, R57 ;  /* 0x000000396037723e */ /* 0x004fe200000000ff */
[----:B------:R-:W-:-:S02]  /*c0e0*/  FADD.FTZ R58, R57, R58 ;  /* 0x0000003a393a7221 */ /* 0x000fc40000010000 */
[----:B------:R-:W-:Y:S02]  /*c0f0*/  FADD.FTZ R93, R93, R77 ;  /* 0x0000004d5d5d7221 */ /* 0x000fe40000010000 */
[----:B------:R-:W-:Y:S02]  /*c100*/  FADD.FTZ R96, R96, R58 ;  /* 0x0000003a60607221 */ /* 0x000fe40000010000 */
[----:B----4-:R-:W-:Y:S01]  /*c110*/  HMMA.16816.F32 R16, R52, R40, R16 ;  /* 0x000000283410723c */ /* 0x010fe20000001810 */
[-C--:B------:R-:W-:Y:S01]  /*c120*/  FFMA.FTZ R40, R103, R109.reuse, -R108 ;  /* 0x0000006d67287223 */ /* 0x080fe2000001086c */
[----:B------:R-:W-:-:S05]  /*c130*/  FFMA.FTZ R41, R102, R109, -R128 ;  /* 0x0000006d66297223 */ /* 0x000fca0000010880 */
[----:B------:R-:W2:Y:S01]  /*c140*/  MUFU.EX2 R40, R40 ;  /* 0x0000002800287308 */ /* 0x000ea20000000800 */
[C---:B------:R-:W-:Y:S01]  /*c150*/  HMMA.16816.F32 R12, R52.reuse, R42, R12 ;  /* 0x0000002a340c723c */ /* 0x040fe2000000180c */
[----:B------:R-:W-:Y:S02]  /*c160*/  FFMA.FTZ R42, R107, R109, -R128 ;  /* 0x0000006d6b2a7223 */ /* 0x000fe40000010880 */
[----:B------:R-:W3:Y:S04]  /*c170*/  MUFU.EX2 R41, R41 ;  /* 0x0000002900297308 */ /* 0x000ee80000000800 */
[----:B------:R-:W4:Y:S01]  /*c180*/  MUFU.EX2 R42, R42 ;  /* 0x0000002a002a7308 */ /* 0x000f220000000800 */
[----:B-1----:R-:W-:Y:S01]  /*c190*/  HMMA.16816.F32 R24, R52, R32, R24 ;  /* 0x000000203418723c */ /* 0x002fe20000001818 */
[----:B--2---:R-:W-:-:S07]  /*c1a0*/  F2FP.F16.F32.PACK_AB R135, R249, R40 ;  /* 0x00000028f987723e */ /* 0x004fce00000000ff */
[----:B------:R-:W-:Y:S01]  /*c1b0*/  HMMA.16816.F32 R20, R52, R34, R20 ;  /* 0x000000223414723c */ /* 0x000fe20000001814 */
[----:B------:R-:W1:Y:S01]  /*c1c0*/  LDSM.16.MT88.4 R32, [R68+0x11000] ;  /* 0x011000004420783b */ /* 0x000e620000004200 */
[----:B---3--:R-:W-:Y:S01]  /*c1d0*/  FADD.FTZ R93, R41, R93 ;  /* 0x0000005d295d7221 */ /* 0x008fe20000010000 */
[----:B----4-:R-:W-:-:S03]  /*c1e0*/  F2FP.F16.F32.PACK_AB R132, R42, R41 ;  /* 0x000000292a84723e */ /* 0x010fc600000000ff */
[----:B------:R-:W-:Y:S02]  /*c1f0*/  FADD.FTZ R93, R42, R93 ;  /* 0x0000005d2a5d7221 */ /* 0x000fe40000010000 */
[----:B-----5:R-:W-:Y:S01]  /*c200*/  HMMA.16816.F32 R8, R52, R28, R8 ;  /* 0x0000001c3408723c */ /* 0x020fe20000001808 */
[-CC-:B------:R-:W-:Y:S01]  /*c210*/  FFMA.FTZ R28, R105, R109.reuse, -R108.reuse ;  /* 0x0000006d691c7223 */ /* 0x180fe2000001086c */
[----:B------:R-:W-:-:S05]  /*c220*/  FFMA.FTZ R29, R104, R109, -R108 ;  /* 0x0000006d681d7223 */ /* 0x000fca000001086c */
[----:B------:R-:W2:Y:S01]  /*c230*/  MUFU.EX2 R28, R28 ;  /* 0x0000001c001c7308 */ /* 0x000ea20000000800 */
[----:B------:R-:W-:Y:S03]  /*c240*/  HMMA.16816.F32 R4, R52, R30, R4 ;  /* 0x0000001e3404723c */ /* 0x000fe60000001804 */
[----:B------:R-:W3:Y:S04]  /*c250*/  MUFU.EX2 R29, R29 ;  /* 0x0000001d001d7308 */ /* 0x000ee80000000800 */
[----:B------:R-:W4:Y:S01]  /*c260*/  MUFU.EX2 R30, R106 ;  /* 0x0000006a001e7308 */ /* 0x000f220000000800 */
[----:B--2---:R-:W-:Y:S01]  /*c270*/  FADD.FTZ R96, R28, R96 ;  /* 0x000000601c607221 */ /* 0x004fe20000010000 */
[----:B---3--:R-:W-:-:S03]  /*c280*/  F2FP.F16.F32.PACK_AB R133, R29, R28 ;  /* 0x0000001c1d85723e */ /* 0x008fc600000000ff */
[----:B------:R-:W-:Y:S01]  /*c290*/  FADD.FTZ R96, R29, R96 ;  /* 0x000000601d607221 */ /* 0x000fe20000010000 */
[----:B----4-:R-:W-:-:S03]  /*c2a0*/  F2FP.F16.F32.PACK_AB R134, R252, R30 ;  /* 0x0000001efc86723e */ /* 0x010fc600000000ff */
[----:B------:R-:W-:Y:S01]  /*c2b0*/  FADD.FTZ R96, R40, R96 ;  /* 0x0000006028607221 */ /* 0x000fe20000010000 */
[----:B------:R-:W-:Y:S01]  /*c2c0*/  FADD.FTZ R93, R30, R93 ;  /* 0x0000005d1e5d7221 */ /* 0x000fe20000010000 */
[----:B-1----:R-:W-:Y:S02]  /*c2d0*/  HMMA.16816.F32 R48, R52, R32, R48 ;  /* 0x000000203430723c */ /* 0x002fe40000001830 */
[----:B------:R-:W-:Y:S01]  /*c2e0*/  FADD.FTZ R249, R249, R96 ;  /* 0x00000060f9f97221 */ /* 0x000fe20000010000 */
[----:B------:R-:W-:-:S05]  /*c2f0*/  FADD.FTZ R252, R252, R93 ;  /* 0x0000005dfcfc7221 */ /* 0x000fca0000010000 */
[C---:B------:R-:W-:Y:S08]  /*c300*/  HMMA.16816.F32 R144, R132.reuse, R140, R8 ;  /* 0x0000008c8490723c */ /* 0x040ff00000001808 */
[----:B------:R-:W-:Y:S01]  /*c310*/  HMMA.16816.F32 R140, R132, R142, R4 ;  /* 0x0000008e848c723c */ /* 0x000fe20000001804 */
[----:B------:R-:W1:Y:S07]  /*c320*/  LDSM.16.MT88.4 R4, [R68+0x11800] ;  /* 0x011800004404783b */ /* 0x000e6e0000004200 */
[----:B------:R-:W-:Y:S08]  /*c330*/  HMMA.16816.F32 R44, R52, R34, R44 ;  /* 0x00000022342c723c */ /* 0x000ff0000000182c */
[C---:B------:R-:W-:Y:S08]  /*c340*/  HMMA.16816.F32 R160, R132.reuse, R156, R24 ;  /* 0x0000009c84a0723c */ /* 0x040ff00000001818 */
[C---:B------:R-:W-:Y:S08]  /*c350*/  HMMA.16816.F32 R152, R132.reuse, R148, R16 ;  /* 0x000000948498723c */ /* 0x040ff00000001810 */
[C---:B------:R-:W-:Y:S08]  /*c360*/  HMMA.16816.F32 R156, R132.reuse, R158, R20 ;  /* 0x0000009e849c723c */ /* 0x040ff00000001814 */
[C---:B------:R-:W-:Y:S08]  /*c370*/  HMMA.16816.F32 R148, R132.reuse, R150, R12 ;  /* 0x000000968494723c */ /* 0x040ff0000000180c */
[C---:B-1----:R-:W-:Y:S08]  /*c380*/  HMMA.16816.F32 R136, R132.reuse, R4, R48 ;  /* 0x000000048488723c */ /* 0x042ff00000001830 */
[----:B------:R-:W-:Y:S01]  /*c390*/  HMMA.16816.F32 R132, R132, R6, R44 ;  /* 0x000000068484723c */ /* 0x000fe2000000182c */
[----:B------:R-:W-:-:S04]  /*c3a0*/  NOP ;  /* 0x0000000000007918 */ /* 0x000fc80000000000 */
[----:B------:R-:W-:-:S15]  /*c3b0*/  @!P1 BRA `(.L_x_2405) ;  /* 0x0000009400289947 */ /* 0x000fde0003800000 */
[----:B------:R-:W-:-:S04]  /*c3c0*/  DEPBAR.LE SB0, 0x0 ;  /* 0x000080000000791a */ /* 0x000fc80000000000 */
[----:B------:R-:W-:Y:S05]  /*c3d0*/  WARPSYNC.ALL ;  /* 0x0000000000007948 */ /* 0x000fea0003800000 */
[----:B------:R-:W-:Y:S01]  /*c3e0*/  BSSY.RECONVERGENT B0, `(.L_x_2406) ;  /* 0x000004b000007945 */ /* 0x000fe20003800200 */
[----:B------:R-:W-:Y:S01]  /*c3f0*/  IADD3 R4, PT, PT, R164, -0x2, RZ ;  /* 0xfffffffea4047810 */ /* 0x000fe20007ffe0ff */
[----:B------:R-:W-:Y:S06]  /*c400*/  BAR.SYNC.DEFER_BLOCKING 0x0 ;  /* 0x0000000000007b1d */ /* 0x000fec0000010000 */
[----:B------:R-:W-:Y:S05]  /*c410*/  @!P0 BRA `(.L_x_2407) ;  /* 0x0000000000fc8947 */ /* 0x000fea0003800000 */
[----:B------:R-:W2:Y:S01]  /*c420*/  LD.E R11, desc[UR4][R2.64+0x170] ;  /* 0x00017004020b7980 */ /* 0x000ea2000c101900 */
[----:B------:R-:W-:Y:S02]  /*c430*/  SHF.L.U32 R4, R4, 0x8, RZ ;  /* 0x0000000804047819 */ /* 0x000fe400000006ff */
[----:B------:R-:W-:Y:S02]  /*c440*/  IABS R7, R62 ;  /* 0x0000003e00077213 */ /* 0x000fe40000000000 */
[----:B------:R-:W-:Y:S02]  /*c450*/  IABS R5, R4 ;  /* 0x0000000400057213 */ /* 0x000fe40000000000 */
[-C--:B--2---:R-:W-:Y:S02]  /*c460*/  IABS R8, R11.reuse ;  /* 0x0000000b00087213 */ /* 0x084fe40000000000 */
[-C--:B------:R-:W-:Y:S02]  /*c470*/  IABS R6, R11.reuse ;  /* 0x0000000b00067213 */ /* 0x080fe40000000000 */
[----:B------:R-:W1:Y:S01]  /*c480*/  I2F.RP R12, R8 ;  /* 0x00000008000c7306 */ /* 0x000e620000209400 */
[----:B------:R-:W-:-:S02]  /*c490*/  LOP3.LUT R4, R4, R11, RZ, 0x3c, !PT ;  /* 0x0000000b04047212 */ /* 0x000fc400078e3cff */
[----:B------:R-:W-:Y:S01]  /*c4a0*/  IMAD.MOV R6, RZ, RZ, -R6 ;  /* 0x000000ffff067224 */ /* 0x000fe200078e0a06 */
[----:B------:R-:W-:-:S04]  /*c4b0*/  LOP3.LUT R62, R62, R11, RZ, 0x3c, !PT ;  /* 0x0000000b3e3e7212 */ /* 0x000fc800078e3cff */
[----:B------:R-:W-:Y:S01]  /*c4c0*/  ISETP.GE.AND P4, PT, R62, RZ, PT ;  /* 0x000000ff3e00720c */ /* 0x000fe20003f86270 */
        /* <DEDUP_REMOVED lines=19> */
[----:B------:R-:W-:Y:S02]  /*c600*/  ISETP.GE.AND P1, PT, R4, RZ, PT ;  /* 0x000000ff0400720c */ /* 0x000fe40003f26270 */
[----:B------:R-:W-:-:S02]  /*c610*/  ISETP.NE.AND P3, PT, R11, RZ, PT ;  /* 0x000000ff0b00720c */ /* 0x000fc40003f65270 */
[----:B------:R-:W-:-:S05]  /*c620*/  LOP3.LUT R6, RZ, R11, RZ, 0x33, !PT ;  /* 0x0000000bff067212 */ /* 0x000fca00078e33ff */
[----:B------:R-:W-:Y:S02]  /*c630*/  @P5 VIADD R9, R9, 0x1 ;  /* 0x0000000109095836 */ /* 0x000fe40000000000 */
[----:B------:R-:W-:Y:S02]  /*c640*/  @P6 IADD3 R10, PT, PT, R10, 0x1, RZ ;  /* 0x000000010a0a6810 */ /* 0x000fe40007ffe0ff */
[----:B------:R-:W-:Y:S02]  /*c650*/  IMAD.MOV.U32 R7, RZ, RZ, R9 ;  /* 0x000000ffff077224 */ /* 0x000fe400078e0009 */
[----:B------:R-:W2:Y:S01]  /*c660*/  LD.E.64 R8, desc[UR4][R2.64+0x40] ;  /* 0x0000400402087980 */ /* 0x000ea2000c101b00 */
[----:B------:R-:W-:Y:S02]  /*c670*/  @!P4 IMAD.MOV R10, RZ, RZ, -R10 ;  /* 0x000000ffff0ac224 */ /* 0x000fe400078e0a0a */
[----:B------:R-:W-:-:S04]  /*c680*/  @!P1 IADD3 R7, PT, PT, -R7, RZ, RZ ;  /* 0x000000ff07079210 */ /* 0x000fc80007ffe1ff */
[C---:B------:R-:W-:Y:S02]  /*c690*/  SEL R7, R6.reuse, R7, !P3 ;  /* 0x0000000706077207 */ /* 0x040fe40005800000 */
[----:B------:R-:W-:-:S03]  /*c6a0*/  SEL R6, R6, R10, !P3 ;  /* 0x0000000a06067207 */ /* 0x000fc60005800000 */
        /* <DEDUP_REMOVED lines=20> */
[----:B------:R-:W-:Y:S01]  /*c7f0*/  LEA.HI.X R238, R8, R238, R5, 0x1, P1 ;  /* 0x000000ee08ee7211 */ /* 0x000fe200008f0c05 */
[----:B------:R-:W-:Y:S05]  /*c800*/  BRA `(.L_x_2408) ;  /* 0x0000000000207947 */ /* 0x000fea0003800000 */
.L_x_2407:
[----:B------:R-:W2:Y:S01]  /*c810*/  LD.E R4, desc[UR4][R2.64+0x40] ;  /* 0x0000400402047980 */ /* 0x000ea2000c101900 */
[----:B------:R-:W-:Y:S02]  /*c820*/  UMOV UR6, URZ ;  /* 0x000000ff00067c82 */ /* 0x000fe40008000000 */
[----:B------:R-:W-:Y:S01]  /*c830*/  IADD3 R5, P1, PT, RZ, -UR6, RZ ;  /* 0x80000006ff057c10 */ /* 0x000fe2000ff3e0ff */
[----:B--2---:R-:W-:-:S04]  /*c840*/  IMAD.SHL.U32 R4, R4, 0x100, RZ ;  /* 0x0000010004047824 */ /* 0x004fc800078e00ff */
[----:B------:R-:W-:-:S05]  /*c850*/  IMAD.X R4, RZ, RZ, ~R4, P1 ;  /* 0x000000ffff047224 */ /* 0x000fca00008e0e04 */
[----:B------:R-:W-:-:S04]  /*c860*/  SHF.R.S64 R5, R5, 0x1f, R4 ;  /* 0x0000001f05057819 */ /* 0x000fc80000001004 */
[----:B------:R-:W-:-:S04]  /*c870*/  IADD3 R239, P1, PT, R5, R239, RZ ;  /* 0x000000ef05ef7210 */ /* 0x000fc80007f3e0ff */
[----:B------:R-:W-:-:S09]  /*c880*/  LEA.HI.X.SX32 R238, R4, R238, 0x1, P1 ;  /* 0x000000ee04ee7211 */ /* 0x000fd200008f0eff */
.L_x_2408:
[----:B------:R-:W-:Y:S05]  /*c890*/  BSYNC.RECONVERGENT B0 ;  /* 0x0000000000007941 */ /* 0x000fea0003800200 */
.L_x_2406:
[----:B------:R-:W-:Y:S02]  /*c8a0*/  ISETP.GE.AND P1, PT, R166, R232, PT ;  /* 0x000000e8a600720c */ /* 0x000fe40003f26270 */
[C---:B------:R-:W-:Y:S02]  /*c8b0*/  SHF.L.U32 R4, R224.reuse, 0x5, RZ ;  /* 0x00000005e0047819 */ /* 0x040fe400000006ff */
[----:B------:R-:W-:Y:S02]  /*c8c0*/  SHF.L.U64.HI R5, R224, 0x5, R225 ;  /* 0x00000005e0057819 */ /* 0x000fe400000102e1 */
[----:B------:R-:W-:-:S04]  /*c8d0*/  IADD3 R8, P3, PT, R4, R239, RZ ;  /* 0x000000ef04087210 */ /* 0x000fc80007f7e0ff */
[----:B------:R-:W-:-:S03]  /*c8e0*/  IADD3.X R9, PT, PT, R5, R238, RZ, P3, !PT ;  /* 0x000000ee05097210 */ /* 0x000fc60001ffe4ff */
[----:B------:R-:W-:Y:S01]  /*c8f0*/  @!P1 MOV R6, R239 ;  /* 0x000000ef00069202 */ /* 0x000fe20000000f00 */
[----:B------:R-:W-:Y:S01]  /*c900*/  @P1 STS.128 [R240+0xa000], RZ ;  /* 0x00a000fff0001388 */ /* 0x000fe20000000c00 */
[----:B------:R-:W-:Y:S01]  /*c910*/  @!P1 MOV R7, R238 ;  /* 0x000000ee00079202 */ /* 0x000fe20000000f00 */
[----:B------:R-:W-:Y:S01]  /*c920*/  @!P1 IMAD R14, R225, 0x60, RZ ;  /* 0x00000060e10e9824 */ /* 0x000fe200078e02ff */
[----:B------:R-:W-:Y:S01]  /*c930*/  @!P1 IADD3 R4, P3, PT, R8, R4, RZ ;  /* 0x0000000408049210 */ /* 0x000fe20007f7e0ff */
[C---:B------:R-:W-:Y:S01]  /*c940*/  @!P1 IMAD.WIDE.U32 R28, R224.reuse, 0x1a0, R8 ;  /* 0x000001a0e01c9825 */ /* 0x040fe200078e0008 */
[-C--:B------:R-:W-:Y:S01]  /*c950*/  @!P1 MOV R22, R8.reuse ;  /* 0x0000000800169202 */ /* 0x080fe20000000f00 */
[----:B------:R-:W-:Y:S01]  /*c960*/  @!PT LDS RZ, [RZ] ;  /* 0x00000000fffff984 */ /* 0x000fe20000000800 */
[----:B------:R-:W-:Y:S01]  /*c970*/  @!PT LDS RZ, [RZ] ;  /* 0x00000000fffff984 */ /* 0x000fe20000000800 */
[----:B------:R-:W-:Y:S01]  /*c980*/  @!PT LDS RZ, [RZ] ;  /* 0x00000000fffff984 */ /* 0x000fe20000000800 */
[----:B------:R1:W-:Y:S01]  /*c990*/  @!P1 LDGSTS.E.BYPASS.LTC128B.128 [R240+0xa000], desc[UR4][R6.64] ;  /* 0x0a00000006f09fae */ /* 0x0003e2000b981a04 */
[----:B------:R-:W-:Y:S01]  /*c9a0*/  @!P1 IADD3.X R5, PT, PT, R9, R5, RZ, P3, !PT ;  /* 0x0000000509059210 */ /* 0x000fe20001ffe4ff */
[C---:B------:R-:W-:Y:S01]  /*c9b0*/  @!P1 IMAD R12, R225.reuse, 0xa0, RZ ;  /* 0x000000a0e10c9824 */ /* 0x040fe200078e02ff */
[-C--:B------:R-:W-:Y:S01]  /*c9c0*/  @!P1 MOV R23, R9.reuse ;  /* 0x0000000900179202 */ /* 0x080fe20000000f00 */
[----:B------:R-:W-:Y:S01]  /*c9d0*/  @P1 STS.128 [R240+0xa800], RZ ;  /* 0x00a800fff0001388 */ /* 0x000fe20000000c00 */
[-C--:B------:R-:W-:Y:S01]  /*c9e0*/  @!P1 MOV R18, R8.reuse ;  /* 0x0000000800129202 */ /* 0x080fe20000000f00 */
[----:B------:R-:W-:Y:S01]  /*c9f0*/  @!P1 IMAD R10, R225, 0xc0, RZ ;  /* 0x000000c0e10a9824 */ /* 0x000fe200078e02ff */
[----:B------:R-:W-:Y:S01]  /*ca00*/  @!P1 MOV R19, R9 ;  /* 0x0000000900139202 */ /* 0x000fe20000000f00 */
[----:B------:R-:W-:Y:S01]  /*ca10*/  @!PT LDS RZ, [RZ] ;  /* 0x00000000fffff984 */ /* 0x000fe20000000800 */
[----:B------:R-:W-:Y:S01]  /*ca20*/  @!PT LDS RZ, [RZ] ;  /* 0x00000000fffff984 */ /* 0x000fe20000000800 */
[----:B------:R-:W-:Y:S01]  /*ca30*/  @!PT LDS RZ, [RZ] ;  /* 0x00000000fffff984 */ /* 0x000fe20000000800 */
[----:B------:R-:W-:Y:S01]  /*ca40*/  @!P1 LDGSTS.E.BYPASS.LTC128B.128 [R240+0xa800], desc[UR4][R8.64] ;  /* 0x0a80000008f09fae */ /* 0x000fe2000b981a04 */
[----:B------:R-:W-:Y:S01]  /*ca50*/  @!P1 IMAD.WIDE.U32 R22, R224, 0x140, R22 ;  /* 0x00000140e0169825 */ /* 0x000fe200078e0016 */
[----:B------:R-:W-:-:S02]  /*ca60*/  @!P1 MOV R26, R8 ;  /* 0x00000008001a9202 */ /* 0x000fc40000000f00 */
[----:B------:R-:W-:Y:S01]  /*ca70*/  @P1 STS.128 [R240+0xb000], RZ ;  /* 0x00b000fff0001388 */ /* 0x000fe20000000c00 */
[-C--:B------:R-:W-:Y:S01]  /*ca80*/  @!P1 MOV R27, R9.reuse ;  /* 0x00000009001b9202 */ /* 0x080fe20000000f00 */
[C---:B------:R-:W-:Y:S01]  /*ca90*/  @!P1 IMAD.WIDE.U32 R18, R224.reuse, 0x120, R18 ;  /* 0x00000120e0129825 */ /* 0x040fe200078e0012 */
[-C--:B------:R-:W-:Y:S01]  /*caa0*/  @!P1 MOV R24, R8.reuse ;  /* 0x0000000800189202 */ /* 0x080fe20000000f00 */
[----:B------:R-:W-:Y:S01]  /*cab0*/  @!PT LDS RZ, [RZ] ;  /* 0x00000000fffff984 */ /* 0x000fe20000000800 */
[----:B------:R-:W-:Y:S01]  /*cac0*/  @!PT LDS RZ, [RZ] ;  /* 0x00000000fffff984 */ /* 0x000fe20000000800 */
[----:B------:R-:W-:Y:S01]  /*cad0*/  @!PT LDS RZ, [RZ] ;  /* 0x00000000fffff984 */ /* 0x000fe20000000800 */
[----:B------:R2:W-:Y:S01]  /*cae0*/  @!P1 LDGSTS.E.BYPASS.LTC128B.128 [R240+0xb000], desc[UR4][R4.64] ;  /* 0x0b00000004f09fae */ /* 0x0005e2000b981a04 */
[-C--:B------:R-:W-:Y:S01]  /*caf0*/  @!P1 MOV R25, R9.reuse ;  /* 0x0000000900199202 */ /* 0x080fe20000000f00 */
[C---:B------:R-:W-:Y:S01]  /*cb00*/  @!P1 IMAD.WIDE.U32 R26, R224.reuse, 0x1c0, R26 ;  /* 0x000001c0e01a9825 */ /* 0x040fe200078e001a */
[-C--:B------:R-:W-:Y:S01]  /*cb10*/  @!P1 MOV R20, R8.reuse ;  /* 0x0000000800149202 */ /* 0x080fe20000000f00 */
[----:B------:R-:W-:Y:S01]  /*cb20*/  @P1 STS.128 [R240+0xb800], RZ ;  /* 0x00b800fff0001388 */ /* 0x000fe20000000c00 */
[----:B------:R-:W-:Y:S01]  /*cb30*/  @!P1 MOV R21, R9 ;  /* 0x0000000900159202 */ /* 0x000fe20000000f00 */
[C---:B------:R-:W-:Y:S01]  /*cb40*/  @!P1 IMAD.WIDE.U32 R24, R224.reuse, 0xa0, R24 ;  /* 0x000000a0e0189825 */ /* 0x040fe200078e0018 */
[----:B------:R-:W-:-:S02]  /*cb50*/  @!P1 LEA R30, P4, R224, R8, 0x6 ;  /* 0x00000008e01e9211 */ /* 0x000fc400078830ff */
[----:B------:R-:W-:Y:S01]  /*cb60*/  @!P1 MOV R16, R8 ;  /* 0x0000000800109202 */ /* 0x000fe20000000f00 */
[C---:B------:R-:W-:Y:S01]  /*cb70*/  @!P1 IMAD.WIDE.U32 R20, R224.reuse, 0xc0, R20 ;  /* 0x000000c0e0149825 */ /* 0x040fe200078e0014 */
[-C--:B------:R-:W-:Y:S02]  /*cb80*/  @!P1 MOV R17, R9.reuse ;  /* 0x0000000900119202 */ /* 0x080fe40000000f00 */
[C---:B------:R-:W-:Y:S01]  /*cb90*/  @!P1 LEA.HI.X R31, R224.reuse, R9, R225, 0x6, P4 ;  /* 0x00000009e01f9211 */ /* 0x040fe200020f34e1 */
[----:B-1----:R-:W-:Y:S01]  /*cba0*/  @!P1 IMAD.WIDE.U32 R6, R224, 0x60, R8 ;  /* 0x00000060e0069825 */ /* 0x002fe200078e0008 */
[----:B------:R-:W-:Y:S02]  /*cbb0*/  @!P1 IADD3 R13, PT, PT, R12, R25, RZ ;  /* 0x000000190c0d9210 */ /* 0x000fe40007ffe0ff */
[----:B------:R-:W-:Y:S01]  /*cbc0*/  @!P1 IADD3 R11, PT, PT, R10, R21, RZ ;  /* 0x000000150a0b9210 */ /* 0x000fe20007ffe0ff */
[----:B------:R-:W-:Y:S01]  /*cbd0*/  @!P1 IMAD.WIDE.U32 R16, R224, 0xe0, R16 ;  /* 0x000000e0e0109825 */ /* 0x000fe200078e0010 */
[----:B------:R-:W-:Y:S01]  /*cbe0*/  @!P1 IADD3 R15, PT, PT, R14, R7, RZ ;  /* 0x000000070e0f9210 */ /* 0x000fe20007ffe0ff */
[----:B------:R-:W-:Y:S01]  /*cbf0*/  @!PT LDS RZ, [RZ] ;  /* 0x00000000fffff984 */ /* 0x000fe20000000800 */
[----:B------:R-:W-:Y:S01]  /*cc00*/  @!PT LDS RZ, [RZ] ;  /* 0x00000000fffff984 */ /* 0x000fe20000000800 */
[----:B------:R-:W-:Y:S01]  /*cc10*/  @!PT LDS RZ, [RZ] ;  /* 0x00000000fffff984 */ /* 0x000fe20000000800 */
[----:B------:R-:W-:Y:S01]  /*cc20*/  @!P1 LDGSTS.E.BYPASS.LTC128B.128 [R240+0xb800], desc[UR4][R30.64] ;  /* 0x0b8000001ef09fae */ /* 0x000fe2000b981a04 */
[----:B------:R-:W-:Y:S01]  /*cc30*/  @!P1 MOV R14, R6 ;  /* 0x00000006000e9202 */ /* 0x000fe20000000f00 */
[C---:B------:R-:W-:Y:S01]  /*cc40*/  @!P1 IMAD R6, R225.reuse, 0xe0, RZ ;  /* 0x000000e0e1069824 */ /* 0x040fe200078e02ff */
[----:B------:R-:W-:Y:S01]  /*cc50*/  @!P1 MOV R12, R24 ;  /* 0x00000018000c9202 */ /* 0x000fe20000000f00 */
[----:B------:R-:W-:Y:S01]  /*cc60*/  @P1 STS.128 [R240+0xc000], RZ ;  /* 0x00c000fff0001388 */ /* 0x000fe20000000c00 */
[----:B------:R-:W-:Y:S01]  /*cc70*/  @!P1 MOV R10, R20 ;  /* 0x00000014000a9202 */ /* 0x000fe20000000f00 */
[C---:B------:R-:W-:Y:S01]  /*cc80*/  @!P1 IMAD R7, R225.reuse, 0x160, RZ ;  /* 0x00000160e1079824 */ /* 0x040fe200078e02ff */
[-C--:B------:R-:W-:Y:S01]  /*cc90*/  @!P1 MOV R20, R8.reuse ;  /* 0x0000000800149202 */ /* 0x080fe20000000f00 */
[C---:B--2---:R-:W-:Y:S01]  /*cca0*/  @!P1 IMAD R4, R225.reuse, 0x140, RZ ;  /* 0x00000140e1049824 */ /* 0x044fe200078e02ff */
[----:B------:R-:W-:Y:S01]  /*ccb0*/  @!P1 MOV R24, R8 ;  /* 0x0000000800189202 */ /* 0x000fe20000000f00 */
[----:B------:R-:W-:Y:S01]  /*ccc0*/  @!P1 IMAD R5, R225, 0x120, RZ ;  /* 0x00000120e1059824 */ /* 0x000fe200078e02ff */
[----:B------:R-:W-:Y:S01]  /*ccd0*/  @!PT LDS RZ, [RZ] ;  /* 0x00000000fffff984 */ /* 0x000fe20000000800 */
[----:B------:R-:W-:Y:S01]  /*cce0*/  @!PT LDS RZ, [RZ] ;  /* 0x00000000fffff984 */ /* 0x000fe20000000800 */
[----:B------:R-:W-:Y:S01]  /*ccf0*/  @!PT LDS RZ, [RZ] ;  /* 0x00000000fffff984 */ /* 0x000fe20000000800 */
[----:B------:R-:W-:Y:S01]  /*cd00*/  @!P1 LDGSTS.E.BYPASS.LTC128B.128 [R240+0xc000], desc[UR4][R14.64] ;  /* 0x0c0000000ef09fae */ /* 0x000fe2000b981a04 */
[----:B------:R-:W-:-:S02]  /*cd10*/  @!P1 MOV R21, R9 ;  /* 0x0000000900159202 */ /* 0x000fc40000000f00 */
[----:B------:R-:W-:Y:S01]  /*cd20*/  @!P1 IADD3 R23, PT, PT, R4, R23, RZ ;  /* 0x0000001704179210 */ /* 0x000fe20007ffe0ff */
[----:B------:R-:W-:Y:S01]  /*cd30*/  @!P1 IMAD R4, R225, 0x1c0, RZ ;  /* 0x000001c0e1049824 */ /* 0x000fe200078e02ff */
[----:B------:R-:W-:Y:S01]  /*cd40*/  @!P1 IADD3 R19, PT, PT, R5, R19, RZ ;  /* 0x0000001305139210 */ /* 0x000fe20007ffe0ff */
[----:B------:R-:W-:Y:S01]  /*cd50*/  @!P1 IMAD R5, R225, 0x1a0, RZ ;  /* 0x000001a0e1059824 */ /* 0x000fe200078e02ff */
[----:B------:R-:W-:Y:S01]  /*cd60*/  @P1 STS.128 [R240+0xc800], RZ ;  /* 0x00c800fff0001388 */ /* 0x000fe20000000c00 */
[----:B------:R-:W-:Y:S01]  /*cd70*/  @!P1 MOV R25, R9 ;  /* 0x0000000900199202 */ /* 0x000fe20000000f00 */
[----:B------:R-:W-:Y:S01]  /*cd80*/  @!P1 IMAD.WIDE.U32 R20, R224, 0x160, R20 ;  /* 0x00000160e0149825 */ /* 0x000fe200078e0014 */
[----:B------:R-:W-:Y:S02]  /*cd90*/  @!P1 IADD3 R27, PT, PT, R4, R27, RZ ;  /* 0x0000001b041b9210 */ /* 0x000fe40007ffe0ff */
[C---:B------:R-:W-:Y:S01]  /*cda0*/  @!P1 LEA R4, P3, R224.reuse, R8, 0x7 ;  /* 0x00000008e0049211 */ /* 0x040fe200078638ff */
[----:B------:R-:W-:Y:S01]  /*cdb0*/  @!P1 IMAD.WIDE.U32 R24, R224, 0x180, R24 ;  /* 0x00000180e0189825 */ /* 0x000fe200078e0018 */
[----:B------:R-:W-:-:S02]  /*cdc0*/  @!P1 IADD3 R29, PT, PT, R5, R29, RZ ;  /* 0x0000001d051d9210 */ /* 0x000fc40007ffe0ff */
[C-C-:B------:R-:W-:Y:S02]  /*cdd0*/  @!P1 LEA.HI.X R5, R224.reuse, R9, R225.reuse, 0x7, P3 ;  /* 0x00000009e0059211 */ /* 0x140fe400018f3ce1 */
[----:B------:R-:W-:Y:S02]  /*cde0*/  @!P1 LEA R8, P3, R224, R8, 0x8 ;  /* 0x00000008e0089211 */ /* 0x000fe400078640ff */
[----:B------:R-:W-:Y:S01]  /*cdf0*/  @!P1 IADD3 R17, PT, PT, R6, R17, RZ ;  /* 0x0000001106119210 */ /* 0x000fe20007ffe0ff */
[----:B------:R-:W-:Y:S01]  /*ce00*/  @!PT LDS RZ, [RZ] ;  /* 0x00000000fffff984 */ /* 0x000fe20000000800 */
[----:B------:R-:W-:Y:S01]  /*ce10*/  @!PT LDS RZ, [RZ] ;  /* 0x00000000fffff984 */ /* 0x000fe20000000800 */
[----:B------:R-:W-:Y:S01]  /*ce20*/  @!PT LDS RZ, [RZ] ;  /* 0x00000000fffff984 */ /* 0x000fe20000000800 */
[----:B------:R-:W-:Y:S01]  /*ce30*/  @!P1 LDGSTS.E.BYPASS.LTC128B.128 [R240+0xc800], desc[UR4][R4.64] ;  /* 0x0c80000004f09fae */ /* 0x000fe2000b981a04 */
[----:B------:R-:W-:Y:S01]  /*ce40*/  @!P1 LEA.HI.X R9, R224, R9, R225, 0x8, P3 ;  /* 0x00000009e0099211 */ /* 0x000fe200018f44e1 */
[----:B------:R-:W-:Y:S01]  /*ce50*/  @!P1 IMAD R6, R225, 0x180, RZ ;  /* 0x00000180e1069824 */ /* 0x000fe200078e02ff */
[----:B------:R-:W-:Y:S01]  /*ce60*/  @!P1 IADD3 R21, PT, PT, R7, R21, RZ ;  /* 0x0000001507159210 */ /* 0x000fe20007ffe0ff */
[----:B------:R-:W-:Y:S03]  /*ce70*/  @P1 STS.128 [R240+0xd000], RZ ;  /* 0x00d000fff0001388 */ /* 0x000fe60000000c00 */
[----:B------:R-:W-:Y:S01]  /*ce80*/  @!P1 IADD3 R7, PT, PT, R6, R25, RZ ;  /* 0x0000001906079210 */ /* 0x000fe20007ffe0ff */
[----:B------:R-:W-:Y:S01]  /*ce90*/  @!PT LDS RZ, [RZ] ;  /* 0x00000000fffff984 */ /* 0x000fe20000000800 */
[----:B------:R-:W-:Y:S01]  /*cea0*/  @!PT LDS RZ, [RZ] ;  /* 0x00000000fffff984 */ /* 0x000fe20000000800 */
[----:B------:R-:W-:Y:S01]  /*ceb0*/  @!PT LDS RZ, [RZ] ;  /* 0x00000000fffff984 */ /* 0x000fe20000000800 */
[----:B------:R1:W-:Y:S01]  /*cec0*/  @!P1 LDGSTS.E.BYPASS.LTC128B.128 [R240+0xd000], desc[UR4][R12.64] ;  /* 0x0d0000000cf09fae */ /* 0x0003e2000b981a04 */
[----:B------:R-:W-:-:S03]  /*ced0*/  @!P1 MOV R6, R24 ;  /* 0x0000001800069202 */ /* 0x000fc60000000f00 */
        /* <DEDUP_REMOVED lines=45> */
[----:B------:R-:W4:Y:S01]  /*d1b0*/  LD.E R37, desc[UR4][R2.64+0x18c] ;  /* 0x00018c0402257980 */ /* 0x000f22000c101900 */
[----:B-1----:R-:W-:Y:S01]  /*d1c0*/  IADD3 R12, PT, PT, R217, R181, RZ ;  /* 0x000000b5d90c7210 */ /* 0x002fe20007ffe0ff */
[----:B------:R-:W-:Y:S02]  /*d1d0*/  BSSY.RECONVERGENT B1, `(.L_x_2409) ;  /* 0x00002af000017945 */ /* 0x000fe40003800200 */
[----:B------:R-:W-:Y:S04]  /*d1e0*/  LDSM.16.M88.4 R56, [R180+0x2000] ;  /* 0x00200000b438783b */ /* 0x000fe80000000200 */
[----:B--2---:R-:W1:Y:S04]  /*d1f0*/  LDSM.16.M88.4 R4, [R217] ;  /* 0x00000000d904783b */ /* 0x004e680000000200 */
[----:B------:R-:W-:Y:S04]  /*d200*/  LDSM.16.M88.4 R8, [R182] ;  /* 0x00000000b608783b */ /* 0x000fe80000000200 */
[----:B------:R-:W2:Y:S04]  /*d210*/  LDSM.16.M88.4 R76, [R165+0x2000] ;  /* 0x00200000a54c783b */ /* 0x000ea80000000200 */
[----:B------:R-:W-:Y:S04]  /*d220*/  LDSM.16.M88.4 R12, [R12] ;  /* 0x000000000c0c783b */ /* 0x000fe80000000200 */
[----:B------:R-:W-:Y:S04]  /*d230*/  LDSM.16.M88.4 R44, [R184+0x2000] ;  /* 0x00200000b82c783b */ /* 0x000fe80000000200 */
[----:B------:R-:W5:Y:S04]  /*d240*/  LDSM.16.M88.4 R16, [R180+0x2800] ;  /* 0x00280000b410783b */ /* 0x000f680000000200 */
[----:B---3--:R-:W-:Y:S04]  /*d250*/  LDSM.16.M88.4 R24, [R186] ;  /* 0x00000000ba18783b */ /* 0x008fe80000000200 */
[----:B------:R-:W3:Y:S04]  /*d260*/  LDSM.16.M88.4 R72, [R185+0x2000] ;  /* 0x00200000b948783b */ /* 0x000ee80000000200 */
[----:B------:R-:W3:Y:S04]  /*d270*/  LDSM.16.M88.4 R20, [R165+0x2800] ;  /* 0x00280000a514783b */ /* 0x000ee80000000200 */
[----:B------:R-:W3:Y:S01]  /*d280*/  LDSM.16.M88.4 R52, [R180+0x3000] ;  /* 0x00300000b434783b */ /* 0x000ee20000000200 */
[C---:B-1----:R-:W-:Y:S03]  /*d290*/  HMMA.16816.F32 R28, R4.reuse, R56, RZ ;  /* 0x00000038041c723c */ /* 0x042fe600000018ff */
[----:B------:R-:W1:Y:S04]  /*d2a0*/  LDSM.16.M88.4 R32, [R165+0x3000] ;  /* 0x00300000a520783b */ /* 0x000e680000000200 */
[----:B------:R-:W1:Y:S01]  /*d2b0*/  LDSM.16.M88.4 R64, [R180+0x3800] ;  /* 0x00380000b440783b */ /* 0x000e620000000200 */
[----:B------:R-:W-:Y:S03]  /*d2c0*/  HMMA.16816.F32 R56, R4, R58, RZ ;  /* 0x0000003a0438723c */ /* 0x000fe600000018ff */
[----:B------:R-:W-:Y:S04]  /*d2d0*/  LDSM.16.M88.4 R80, [R184+0x3000] ;  /* 0x00300000b850783b */ /* 0x000fe80000000200 */
[----:B------:R-:W0:Y:S05]  /*d2e0*/  LDGDEPBAR ;  /* 0x00000000000079af */ /* 0x000e2a0000000000 */
[C---:B--2---:R-:W-:Y:S08]  /*d2f0*/  HMMA.16816.F32 R28, R8.reuse, R76, R28 ;  /* 0x0000004c081c723c */ /* 0x044ff0000000181c */
[----:B------:R-:W-:Y:S01]  /*d300*/  HMMA.16816.F32 R56, R8, R78, R56 ;  /* 0x0000004e0838723c */ /* 0x000fe20000001838 */
[----:B------:R-:W2:Y:S07]  /*d310*/  LDSM.16.M88.4 R76, [R184+0x2800] ;  /* 0x00280000b84c783b */ /* 0x000eae0000000200 */
[----:B-----5:R-:W-:Y:S08]  /*d320*/  HMMA.16816.F32 R48, R4, R16, RZ ;  /* 0x000000100430723c */ /* 0x020ff000000018ff */
[----:B------:R-:W-:Y:S08]  /*d330*/  HMMA.16816.F32 R28, R12, R44, R28 ;  /* 0x0000002c0c1c723c */ /* 0x000ff0000000181c */
[----:B------:R-:W-:Y:S08]  /*d340*/  HMMA.16816.F32 R16, R4, R18, RZ ;  /* 0x000000120410723c */ /* 0x000ff000000018ff */
[----:B------:R-:W-:Y:S01]  /*d350*/  HMMA.16816.F32 R56, R12, R46, R56 ;  /* 0x0000002e0c38723c */ /* 0x000fe20000001838 */
[----:B------:R-:W-:Y:S07]  /*d360*/  LDSM.16.M88.4 R44, [R185+0x2800] ;  /* 0x00280000b92c783b */ /* 0x000fee0000000200 */
[----:B---3--:R-:W-:Y:S08]  /*d370*/  HMMA.16816.F32 R28, R24, R72, R28 ;  /* 0x00000048181c723c */ /* 0x008ff0000000181c */
[C---:B------:R-:W-:Y:S08]  /*d380*/  HMMA.16816.F32 R48, R8.reuse, R20, R48 ;  /* 0x000000140830723c */ /* 0x040ff00000001830 */
[----:B------:R-:W-:Y:S08]  /*d390*/  HMMA.16816.F32 R16, R8, R22, R16 ;  /* 0x000000160810723c */ /* 0x000ff00000001810 */
[C---:B------:R-:W-:Y:S08]  /*d3a0*/  HMMA.16816.F32 R40, R4.reuse, R52, RZ ;  /* 0x000000340428723c */ /* 0x040ff000000018ff */
[----:B------:R-:W-:Y:S01]  /*d3b0*/  HMMA.16816.F32 R20, R4, R54, RZ ;  /* 0x000000360414723c */ /* 0x000fe200000018ff */
[----:B------:R-:W3:Y:S07]  /*d3c0*/  LDSM.16.M88.4 R52, [R165+0x3800] ;  /* 0x00380000a534783b */ /* 0x000eee0000000200 */
[----:B------:R-:W-:Y:S01]  /*d3d0*/  HMMA.16816.F32 R56, R24, R74, R56 ;  /* 0x0000004a1838723c */ /* 0x000fe20000001838 */
[----:B------:R-:W-:Y:S07]  /*d3e0*/  LDSM.16.M88.4 R72, [R180+0x4000] ;  /* 0x00400000b448783b */ /* 0x000fee0000000200 */
[C---:B-1----:R-:W-:Y:S08]  /*d3f0*/  HMMA.16816.F32 R40, R8.reuse, R32, R40 ;  /* 0x000000200828723c */ /* 0x042ff00000001828 */
[----:B------:R-:W-:Y:S08]  /*d400*/  HMMA.16816.F32 R20, R8, R34, R20 ;  /* 0x000000220814723c */ /* 0x000ff00000001814 */
[----:B------:R-:W-:Y:S08]  /*d410*/  HMMA.16816.F32 R32, R4, R64, RZ ;  /* 0x000000400420723c */ /* 0x000ff000000018ff */
[C---:B--2---:R-:W-:Y:S08]  /*d420*/  HMMA.16816.F32 R48, R12.reuse, R76, R48 ;  /* 0x0000004c0c30723c */ /* 0x044ff00000001830 */
[----:B------:R-:W-:Y:S01]  /*d430*/  HMMA.16816.F32 R16, R12, R78, R16 ;  /* 0x0000004e0c10723c */ /* 0x000fe20000001810 */
[----:B------:R-:W1:Y:S07]  /*d440*/  LDSM.16.M88.4 R76, [R184+0x3800] ;  /* 0x00380000b84c783b */ /* 0x000e6e0000000200 */
[----:B---3--:R-:W-:Y:S08]  /*d450*/  HMMA.16816.F32 R32, R8, R52, R32 ;  /* 0x000000340820723c */ /* 0x008ff00000001820 */
[----:B------:R-:W-:Y:S08]  /*d460*/  HMMA.16816.F32 R48, R24, R44, R48 ;  /* 0x0000002c1830723c */ /* 0x000ff00000001830 */
[----:B------:R-:W-:Y:S08]  /*d470*/  HMMA.16816.F32 R40, R12, R80, R40 ;  /* 0x000000500c28723c */ /* 0x000ff00000001828 */
[----:B------:R-:W-:Y:S01]  /*d480*/  HMMA.16816.F32 R16, R24, R46, R16 ;  /* 0x0000002e1810723c */ /* 0x000fe20000001810 */
[----:B------:R-:W-:Y:S07]  /*d490*/  LDSM.16.M88.4 R44, [R180+0x4800] ;  /* 0x00480000b42c783b */ /* 0x000fee0000000200 */
[C---:B------:R-:W-:Y:S01]  /*d4a0*/  HMMA.16816.F32 R20, R12.reuse, R82, R20 ;  /* 0x000000520c14723c */ /* 0x040fe20000001814 */
[----:B------:R-:W-:Y:S07]  /*d4b0*/  LDSM.16.M88.4 R80, [R184+0x4000] ;  /* 0x00400000b850783b */ /* 0x000fee0000000200 */
[----:B-1----:R-:W-:Y:S01]  /*d4c0*/  HMMA.16816.F32 R32, R12, R76, R32 ;  /* 0x0000004c0c20723c */ /* 0x002fe20000001820 */
[-C--:B----4-:R-:W-:Y:S01]  /*d4d0*/  FMUL.FTZ R28, R28, R37.reuse ;  /* 0x000000251c1c7220 */ /* 0x090fe20000410000 */
[-C--:B------:R-:W-:Y:S01]  /*d4e0*/  FMUL.FTZ R29, R29, R37.reuse ;  /* 0x000000251d1d7220 */ /* 0x080fe20000410000 */
[-C--:B------:R-:W-:Y:S01]  /*d4f0*/  FMUL.FTZ R30, R30, R37.reuse ;  /* 0x000000251e1e7220 */ /* 0x080fe20000410000 */
[-C--:B------:R-:W-:Y:S01]  /*d500*/  FMUL.FTZ R31, R31, R37.reuse ;  /* 0x000000251f1f7220 */ /* 0x080fe20000410000 */
[----:B------:R-:W1:Y:S01]  /*d510*/  MUFU.TANH R92, R28 ;  /* 0x0000001c005c7308 */ /* 0x000e620000002400 */
[-C--:B------:R-:W-:Y:S01]  /*d520*/  FMUL.FTZ R56, R56, R37.reuse ;  /* 0x0000002538387220 */ /* 0x080fe20000410000 */
[-C--:B------:R-:W-:Y:S01]  /*d530*/  FMUL.FTZ R57, R57, R37.reuse ;  /* 0x0000002539397220 */ /* 0x080fe20000410000 */
[-C--:B------:R-:W-:Y:S01]  /*d540*/  FMUL.FTZ R58, R58, R37.reuse ;  /* 0x000000253a3a7220 */ /* 0x080fe20000410000 */
[-C--:B------:R-:W-:Y:S01]  /*d550*/  FMUL.FTZ R59, R59, R37.reuse ;  /* 0x000000253b3b7220 */ /* 0x080fe20000410000 */
[-C--:B------:R-:W-:Y:S01]  /*d560*/  FMUL.FTZ R48, R48, R37.reuse ;  /* 0x0000002530307220 */ /* 0x080fe20000410000 */
[-C--:B------:R-:W-:Y:S01]  /*d570*/  FMUL.FTZ R49, R49, R37.reuse ;  /* 0x0000002531317220 */ /* 0x080fe20000410000 */
[-C--:B------:R-:W-:Y:S01]  /*d580*/  FMUL.FTZ R50, R50, R37.reuse ;  /* 0x0000002532327220 */ /* 0x080fe20000410000 */
[----:B------:R-:W2:Y:S01]  /*d590*/  MUFU.TANH R91, R29 ;  /* 0x0000001d005b7308 */ /* 0x000ea20000002400 */
[-C--:B------:R-:W-:Y:S01]  /*d5a0*/  FMUL.FTZ R51, R51, R37.reuse ;  /* 0x0000002533337220 */ /* 0x080fe20000410000 */
[-C--:B------:R-:W-:Y:S01]  /*d5b0*/  FMUL.FTZ R16, R16, R37.reuse ;  /* 0x0000002510107220 */ /* 0x080fe20000410000 */
[-C--:B------:R-:W-:Y:S01]  /*d5c0*/  FMUL.FTZ R17, R17, R37.reuse ;  /* 0x0000002511117220 */ /* 0x080fe20000410000 */
[-C--:B------:R-:W-:Y:S01]  /*d5d0*/  FMUL.FTZ R18, R18, R37.reuse ;  /* 0x0000002512127220 */ /* 0x080fe20000410000 */
[----:B------:R-:W-:-:S03]  /*d5e0*/  FMUL.FTZ R19, R19, R37 ;  /* 0x0000002513137220 */ /* 0x000fc60000410000 */
[----:B------:R-:W3:Y:S08]  /*d5f0*/  MUFU.TANH R90, R30 ;  /* 0x0000001e005a7308 */ /* 0x000ef00000002400 */
[----:B------:R4:W1:Y:S08]  /*d600*/  MUFU.TANH R89, R31 ;  /* 0x0000001f00597308 */ /* 0x0008700000002400 */
[----:B------:R-:W1:Y:S08]  /*d610*/  MUFU.TANH R88, R56 ;  /* 0x0000003800587308 */ /* 0x000e700000002400 */
[----:B------:R-:W1:Y:S01]  /*d620*/  MUFU.TANH R87, R57 ;  /* 0x0000003900577308 */ /* 0x000e620000002400 */
[----:B----4-:R-:W-:Y:S01]  /*d630*/  HMMA.16816.F32 R28, R4, R66, RZ ;  /* 0x00000042041c723c */ /* 0x010fe200000018ff */
[----:B------:R-:W4:Y:S06]  /*d640*/  LDSM.16.M88.4 R64, [R165+0x4000] ;  /* 0x00400000a540783b */ /* 0x000f2c0000000200 */
[----:B------:R-:W1:Y:S08]  /*d650*/  MUFU.TANH R86, R58 ;  /* 0x0000003a00567308 */ /* 0x000e700000002400 */
[----:B------:R5:W1:Y:S05]  /*d660*/  MUFU.TANH R85, R59 ;  /* 0x0000003b00557308 */ /* 0x000a6a0000002400 */
[----:B------:R-:W-:Y:S01]  /*d670*/  HMMA.16816.F32 R28, R8, R54, R28 ;  /* 0x00000036081c723c */ /* 0x000fe2000000181c */
[----:B------:R-:W2:Y:S02]  /*d680*/  LDSM.16.M88.4 R52, [R185+0x3000] ;  /* 0x00300000b934783b */ /* 0x000ea40000000200 */
[----:B------:R-:W1:Y:S08]  /*d690*/  MUFU.TANH R84, R48 ;  /* 0x0000003000547308 */ /* 0x000e700000002400 */
[----:B------:R-:W1:Y:S01]  /*d6a0*/  MUFU.TANH R71, R49 ;  /* 0x0000003100477308 */ /* 0x000e620000002400 */
[C---:B-----5:R-:W-:Y:S07]  /*d6b0*/  HMMA.16816.F32 R56, R4.reuse, R72, RZ ;  /* 0x000000480438723c */ /* 0x060fee00000018ff */
[----:B------:R-:W1:Y:S01]  /*d6c0*/  MUFU.TANH R68, R50 ;  /* 0x0000003200447308 */ /* 0x000e620000002400 */
[----:B------:R-:W-:Y:S07]  /*d6d0*/  HMMA.16816.F32 R72, R4, R74, RZ ;  /* 0x0000004a0448723c */ /* 0x000fee00000018ff */
[----:B------:R5:W1:Y:S01]  /*d6e0*/  MUFU.TANH R63, R51 ;  /* 0x00000033003f7308 */ /* 0x000a620000002400 */
[----:B------:R-:W-:Y:S01]  /*d6f0*/  HMMA.16816.F32 R28, R12, R78, R28 ;  /* 0x0000004e0c1c723c */ /* 0x000fe2000000181c */
[----:B------:R-:W-:Y:S06]  /*d700*/  LDSM.16.M88.4 R76, [R184+0x4800] ;  /* 0x00480000b84c783b */ /* 0x000fec0000000200 */
[----:B------:R-:W1:Y:S01]  /*d710*/  MUFU.TANH R62, R16 ;  /* 0x00000010003e7308 */ /* 0x000e620000002400 */
[C---:B----4-:R-:W-:Y:S07]  /*d720*/  HMMA.16816.F32 R56, R8.reuse, R64, R56 ;  /* 0x000000400838723c */ /* 0x050fee0000001838 */
[----:B------:R-:W4:Y:S01]  /*d730*/  MUFU.TANH R61, R17 ;  /* 0x00000011003d7308 */ /* 0x000f220000002400 */
[----:B------:R-:W-:Y:S01]  /*d740*/  HMMA.16816.F32 R72, R8, R66, R72 ;  /* 0x000000420848723c */ /* 0x000fe20000001848 */
[----:B------:R-:W3:Y:S04]  /*d750*/  LDSM.16.M88.4 R64, [R185+0x3800] ;  /* 0x00380000b940783b */ /* 0x000ee80000000200 */
[----:B-----5:R-:W5:Y:S02]  /*d760*/  LDSM.16.M88.4 R48, [R165+0x4800] ;  /* 0x00480000a530783b */ /* 0x020f640000000200 */
[----:B------:R-:W1:Y:S01]  /*d770*/  MUFU.TANH R39, R18 ;  /* 0x0000001200277308 */ /* 0x000e620000002400 */
[C---:B--2---:R-:W-:Y:S07]  /*d780*/  HMMA.16816.F32 R40, R24.reuse, R52, R40 ;  /* 0x000000341828723c */ /* 0x044fee0000001828 */
[----:B------:R2:W1:Y:S01]  /*d790*/  MUFU.TANH R38, R19 ;  /* 0x0000001300267308 */ /* 0x0004620000002400 */
[----:B------:R-:W-:Y:S01]  /*d7a0*/  HMMA.16816.F32 R20, R24, R54, R20 ;  /* 0x000000361814723c */ /* 0x000fe20000001814 */
[----:B------:R-:W4:Y:S07]  /*d7b0*/  LDSM.16.M88.4 R52, [R180+0x5000] ;  /* 0x00500000b434783b */ /* 0x000f2e0000000200 */
[----:B------:R-:W-:Y:S03]  /*d7c0*/  HMMA.16816.F32 R56, R12, R80, R56 ;  /* 0x000000500c38723c */ /* 0x000fe60000001838 */
[-C--:B------:R-:W-:Y:S01]  /*d7d0*/  FMUL.FTZ R40, R40, R37.reuse ;  /* 0x0000002528287220 */ /* 0x080fe20000410000 */
[-C--:B------:R-:W-:Y:S01]  /*d7e0*/  FMUL.FTZ R41, R41, R37.reuse ;  /* 0x0000002529297220 */ /* 0x080fe20000410000 */
[-C--:B------:R-:W-:Y:S01]  /*d7f0*/  FMUL.FTZ R42, R42, R37.reuse ;  /* 0x000000252a2a7220 */ /* 0x080fe20000410000 */
[-C--:B------:R-:W-:Y:S01]  /*d800*/  FMUL.FTZ R43, R43, R37.reuse ;  /* 0x000000252b2b7220 */ /* 0x080fe20000410000 */
[----:B------:R-:W1:Y:S01]  /*d810*/  MUFU.TANH R93, R40 ;  /* 0x00000028005d7308 */ /* 0x000e620000002400 */
[C---:B--2---:R-:W-:Y:S03]  /*d820*/  HMMA.16816.F32 R16, R4.reuse, R44, RZ ;  /* 0x0000002c0410723c */ /* 0x044fe600000018ff */
[-C--:B------:R-:W-:Y:S01]  /*d830*/  FMUL.FTZ R20, R20, R37.reuse ;  /* 0x0000002514147220 */ /* 0x080fe20000410000 */
[-C--:B------:R-:W-:Y:S01]  /*d840*/  FMUL.FTZ R21, R21, R37.reuse ;  /* 0x0000002515157220 */ /* 0x080fe20000410000 */
[-C--:B------:R-:W-:Y:S01]  /*d850*/  FMUL.FTZ R22, R22, R37.reuse ;  /* 0x0000002516167220 */ /* 0x080fe20000410000 */
[-C--:B------:R-:W-:Y:S01]  /*d860*/  FMUL.FTZ R23, R23, R37.reuse ;  /* 0x0000002517177220 */ /* 0x080fe20000410000 */
[----:B------:R-:W2:Y:S01]  /*d870*/  MUFU.TANH R94, R41 ;  /* 0x00000029005e7308 */ /* 0x000ea20000002400 */
[----:B------:R-:W-:Y:S07]  /*d880*/  HMMA.16816.F32 R44, R4, R46, RZ ;  /* 0x0000002e042c723c */ /* 0x000fee00000018ff */
[----:B------:R-:W1:Y:S01]  /*d890*/  MUFU.TANH R95, R42 ;  /* 0x0000002a005f7308 */ /* 0x000e620000002400 */
[----:B---3--:R-:W-:Y:S07]  /*d8a0*/  HMMA.16816.F32 R32, R24, R64, R32 ;  /* 0x000000401820723c */ /* 0x008fee0000001820 */
[----:B------:R3:W1:Y:S01]  /*d8b0*/  MUFU.TANH R96, R43 ;  /* 0x0000002b00607308 */ /* 0x0006620000002400 */
[C---:B-----5:R-:W-:Y:S07]  /*d8c0*/  HMMA.16816.F32 R16, R8.reuse, R48, R16 ;  /* 0x000000300810723c */ /* 0x060fee0000001810 */
[----:B------:R-:W1:Y:S01]  /*d8d0*/  MUFU.TANH R97, R20 ;  /* 0x0000001400617308 */ /* 0x000e620000002400 */
[----:B------:R-:W-:Y:S01]  /*d8e0*/  HMMA.16816.F32 R44, R8, R50, R44 ;  /* 0x00000032082c723c */ /* 0x000fe2000000182c */
[----:B------:R-:W5:Y:S02]  /*d8f0*/  LDSM.16.M88.4 R48, [R185+0x4000] ;  /* 0x00400000b930783b */ /* 0x000f640000000200 */
[-C--:B------:R-:W-:Y:S01]  /*d900*/  FMUL.FTZ R32, R32, R37.reuse ;  /* 0x0000002520207220 */ /* 0x080fe20000410000 */
[-C--:B------:R-:W-:Y:S01]  /*d910*/  FMUL.FTZ R33, R33, R37.reuse ;  /* 0x0000002521217220 */ /* 0x080fe20000410000 */
[-C--:B------:R-:W-:Y:S01]  /*d920*/  FMUL.FTZ R34, R34, R37.reuse ;  /* 0x0000002522227220 */ /* 0x080fe20000410000 */
[-C--:B------:R-:W-:Y:S01]  /*d930*/  FMUL.FTZ R35, R35, R37.reuse ;  /* 0x0000002523237220 */ /* 0x080fe20000410000 */
[----:B------:R-:W1:Y:S01]  /*d940*/  MUFU.TANH R98, R21 ;  /* 0x0000001500627308 */ /* 0x000e620000002400 */
[----:B------:R-:W-:Y:S01]  /*d950*/  HMMA.16816.F32 R28, R24, R66, R28 ;  /* 0x00000042181c723c */ /* 0x000fe2000000181c */
[----:B---3--:R-:W3:Y:S04]  /*d960*/  LDSM.16.M88.4 R40, [R165+0x5000] ;  /* 0x00500000a528783b */ /* 0x008ee80000000200 */
[----:B------:R-:W-:Y:S02]  /*d970*/  LDSM.16.M88.4 R64, [R180+0x5800] ;  /* 0x00580000b440783b */ /* 0x000fe40000000200 */
[----:B------:R-:W1:Y:S01]  /*d980*/  MUFU.TANH R99, R22 ;  /* 0x0000001600637308 */ /* 0x000e620000002400 */
[C---:B------:R-:W-:Y:S01]  /*d990*/  HMMA.16816.F32 R72, R12.reuse, R82, R72 ;  /* 0x000000520c48723c */ /* 0x040fe20000001848 */
[----:B------:R-:W2:Y:S06]  /*d9a0*/  LDSM.16.M88.4 R80, [R184+0x5000] ;  /* 0x00500000b850783b */ /* 0x000eac0000000200 */
[----:B------:R4:W1:Y:S01]  /*d9b0*/  MUFU.TANH R100, R23 ;  /* 0x0000001700647308 */ /* 0x0008620000002400 */
[C---:B------:R-:W-:Y:S03]  /*d9c0*/  HMMA.16816.F32 R16, R12.reuse, R76, R16 ;  /* 0x0000004c0c10723c */ /* 0x040fe60000001810 */
[-C--:B------:R-:W-:Y:S01]  /*d9d0*/  FMUL.FTZ R28, R28, R37.reuse ;  /* 0x000000251c1c7220 */ /* 0x080fe20000410000 */
[-C--:B------:R-:W-:Y:S01]  /*d9e0*/  FMUL.FTZ R29, R29, R37.reuse ;  /* 0x000000251d1d7220 */ /* 0x080fe20000410000 */
[-C--:B------:R-:W-:Y:S01]  /*d9f0*/  FMUL.FTZ R30, R30, R37.reuse ;  /* 0x000000251e1e7220 */ /* 0x080fe20000410000 */
[-C--:B------:R-:W-:Y:S01]  /*da00*/  FMUL.FTZ R31, R31, R37.reuse ;  /* 0x000000251f1f7220 */ /* 0x080fe20000410000 */
[----:B------:R-:W1:Y:S01]  /*da10*/  MUFU.TANH R101, R32 ;  /* 0x0000002000657308 */ /* 0x000e620000002400 */
[----:B------:R-:W-:Y:S01]  /*da20*/  HMMA.16816.F32 R44, R12, R78, R44 ;  /* 0x0000004e0c2c723c */ /* 0x000fe2000000182c */
[----:B------:R-:W-:Y:S06]  /*da30*/  LDSM.16.M88.4 R76, [R184+0x5800] ;  /* 0x00580000b84c783b */ /* 0x000fec0000000200 */
[----:B------:R-:W1:Y:S01]  /*da40*/  MUFU.TANH R106, R33 ;  /* 0x00000021006a7308 */ /* 0x000e620000002400 */
[----:B----4-:R-:W-:Y:S07]  /*da50*/  HMMA.16816.F32 R20, R4, R52, RZ ;  /* 0x000000340414723c */ /* 0x010fee00000018ff */
[----:B------:R-:W4:Y:S01]  /*da60*/  MUFU.TANH R102, R34 ;  /* 0x0000002200667308 */ /* 0x000f220000002400 */
[C---:B-----5:R-:W-:Y:S07]  /*da70*/  HMMA.16816.F32 R56, R24.reuse, R48, R56 ;  /* 0x000000301838723c */ /* 0x060fee0000001838 */
[----:B------:R5:W1:Y:S01]  /*da80*/  MUFU.TANH R103, R35 ;  /* 0x0000002300677308 */ /* 0x000a620000002400 */
[----:B------:R-:W-:Y:S01]  /*da90*/  HMMA.16816.F32 R72, R24, R50, R72 ;  /* 0x000000321848723c */ /* 0x000fe20000001848 */
[----:B------:R-:W-:Y:S06]  /*daa0*/  LDSM.16.M88.4 R48, [R180+0x6000] ;  /* 0x00600000b430783b */ /* 0x000fec0000000200 */
[----:B------:R-:W1:Y:S01]  /*dab0*/  MUFU.TANH R109, R28 ;  /* 0x0000001c006d7308 */ /* 0x000e620000002400 */
[----:B---3--:R-:W-:Y:S03]  /*dac0*/  HMMA.16816.F32 R20, R8, R40, R20 ;  /* 0x000000280814723c */ /* 0x008fe60000001814 */
[-C--:B------:R-:W-:Y:S01]  /*dad0*/  FMUL.FTZ R56, R56, R37.reuse ;  /* 0x0000002538387220 */ /* 0x080fe20000410000 */
[-C--:B------:R-:W-:Y:S01]  /*dae0*/  FMUL.FTZ R57, R57, R37.reuse ;  /* 0x0000002539397220 */ /* 0x080fe20000410000 */
[-C--:B------:R-:W-:Y:S01]  /*daf0*/  FMUL.FTZ R58, R58, R37.reuse ;  /* 0x000000253a3a7220 */ /* 0x080fe20000410000 */
[-C--:B------:R-:W-:Y:S01]  /*db00*/  FMUL.FTZ R59, R59, R37.reuse ;  /* 0x000000253b3b7220 */ /* 0x080fe20000410000 */
[----:B------:R-:W3:Y:S01]  /*db10*/  MUFU.TANH R110, R29 ;  /* 0x0000001d006e7308 */ /* 0x000ee20000002400 */
[----:B-----5:R-:W-:Y:S01]  /*db20*/  HMMA.16816.F32 R32, R4, R54, RZ ;  /* 0x000000360420723c */ /* 0x020fe200000018ff */
[----:B------:R-:W5:Y:S02]  /*db30*/  LDSM.16.M88.4 R52, [R165+0x5800] ;  /* 0x00580000a534783b */ /* 0x000f640000000200 */
[-C--:B------:R-:W-:Y:S01]  /*db40*/  FMUL.FTZ R72, R72, R37.reuse ;  /* 0x0000002548487220 */ /* 0x080fe20000410000 */
[-C--:B------:R-:W-:Y:S01]  /*db50*/  FMUL.FTZ R73, R73, R37.reuse ;  /* 0x0000002549497220 */ /* 0x080fe20000410000 */
[-C--:B------:R-:W-:Y:S01]  /*db60*/  FMUL.FTZ R74, R74, R37.reuse ;  /* 0x000000254a4a7220 */ /* 0x080fe20000410000 */
[-C--:B------:R-:W-:Y:S01]  /*db70*/  FMUL.FTZ R75, R75, R37.reuse ;  /* 0x000000254b4b7220 */ /* 0x080fe20000410000 */
[----:B------:R-:W1:Y:S05]  /*db80*/  MUFU.TANH R104, R30 ;  /* 0x0000001e00687308 */ /* 0x000e6a0000002400 */
[----:B--2---:R-:W-:Y:S03]  /*db90*/  HMMA.16816.F32 R20, R12, R80, R20 ;  /* 0x000000500c14723c */ /* 0x004fe60000001814 */
[----:B------:R2:W1:Y:S05]  /*dba0*/  MUFU.TANH R105, R31 ;  /* 0x0000001f00697308 */ /* 0x00046a0000002400 */
[----:B------:R-:W-:Y:S01]  /*dbb0*/  HMMA.16816.F32 R32, R8, R42, R32 ;  /* 0x0000002a0820723c */ /* 0x000fe20000001820 */
[----:B------:R-:W4:Y:S02]  /*dbc0*/  LDSM.16.M88.4 R40, [R185+0x4800] ;  /* 0x00480000b928783b */ /* 0x000f240000000200 */
[----:B------:R-:W1:Y:S08]  /*dbd0*/  MUFU.TANH R113, R56 ;  /* 0x0000003800717308 */ /* 0x000e700000002400 */
[----:B------:R-:W1:Y:S01]  /*dbe0*/  MUFU.TANH R114, R57 ;  /* 0x0000003900727308 */ /* 0x000e620000002400 */
[----:B--2---:R-:W-:Y:S07]  /*dbf0*/  HMMA.16816.F32 R28, R4, R64, RZ ;  /* 0x00000040041c723c */ /* 0x004fee00000018ff */
[----:B------:R-:W2:Y:S01]  /*dc00*/  MUFU.TANH R107, R58 ;  /* 0x0000003a006b7308 */ /* 0x000ea20000002400 */
[----:B------:R-:W-:Y:S01]  /*dc10*/  HMMA.16816.F32 R32, R12, R82, R32 ;  /* 0x000000520c20723c */ /* 0x000fe20000001820 */
[----:B------:R-:W-:Y:S06]  /*dc20*/  LDSM.16.M88.4 R80, [R184+0x6000] ;  /* 0x00600000b850783b */ /* 0x000fec0000000200 */
[----:B------:R3:W1:Y:S05]  /*dc30*/  MUFU.TANH R108, R59 ;  /* 0x0000003b006c7308 */ /* 0x00066a0000002400 */
[----:B-----5:R-:W-:Y:S03]  /*dc40*/  HMMA.16816.F32 R28, R8, R52, R28 ;  /* 0x00000034081c723c */ /* 0x020fe6000000181c */
[----:B------:R-:W1:Y:S05]  /*dc50*/  MUFU.TANH R117, R72 ;  /* 0x0000004800757308 */ /* 0x000e6a0000002400 */
[----:B----4-:R-:W-:Y:S03]  /*dc60*/  HMMA.16816.F32 R16, R24, R40, R16 ;  /* 0x000000281810723c */ /* 0x010fe60000001810 */
[----:B------:R-:W4:Y:S05]  /*dc70*/  MUFU.TANH R118, R73 ;  /* 0x0000004900767308 */ /* 0x000f2a0000002400 */
[----:B---3--:R-:W-:Y:S01]  /*dc80*/  HMMA.16816.F32 R56, R4, R66, RZ ;  /* 0x000000420438723c */ /* 0x008fe200000018ff */
[----:B------:R-:W3:Y:S02]  /*dc90*/  LDSM.16.M88.4 R64, [R165+0x6000] ;  /* 0x00600000a540783b */ /* 0x000ee40000000200 */
[----:B------:R-:W1:Y:S05]  /*dca0*/  MUFU.TANH R111, R74 ;  /* 0x0000004a006f7308 */ /* 0x000e6a0000002400 */
[----:B------:R-:W-:Y:S01]  /*dcb0*/  HMMA.16816.F32 R44, R24, R42, R44 ;  /* 0x0000002a182c723c */ /* 0x000fe2000000182c */
[----:B------:R-:W-:Y:S02]  /*dcc0*/  LDSM.16.M88.4 R40, [R180+0x6800] ;  /* 0x00680000b428783b */ /* 0x000fe40000000200 */
[----:B------:R5:W1:Y:S01]  /*dcd0*/  MUFU.TANH R112, R75 ;  /* 0x0000004b00707308 */ /* 0x000a620000002400 */
[-C--:B------:R-:W-:Y:S01]  /*dce0*/  FMUL.FTZ R16, R16, R37.reuse ;  /* 0x0000002510107220 */ /* 0x080fe20000410000 */
[-C--:B------:R-:W-:Y:S01]  /*dcf0*/  FMUL.FTZ R17, R17, R37.reuse ;  /* 0x0000002511117220 */ /* 0x080fe20000410000 */
[-C--:B------:R-:W-:Y:S01]  /*dd00*/  FMUL.FTZ R18, R18, R37.reuse ;  /* 0x0000002512127220 */ /* 0x080fe20000410000 */
[-C--:B------:R-:W-:Y:S01]  /*dd10*/  FMUL.FTZ R19, R19, R37.reuse ;  /* 0x0000002513137220 */ /* 0x080fe20000410000 */
[----:B------:R-:W-:Y:S03]  /*dd20*/  HMMA.16816.F32 R28, R12, R76, R28 ;  /* 0x0000004c0c1c723c */ /* 0x000fe6000000181c */
[----:B------:R-:W1:Y:S05]  /*dd30*/  MUFU.TANH R121, R16 ;  /* 0x0000001000797308 */ /* 0x000e6a0000002400 */
[----:B------:R-:W-:Y:S01]  /*dd40*/  HMMA.16816.F32 R56, R8, R54, R56 ;  /* 0x000000360838723c */ /* 0x000fe20000001838 */
[----:B------:R-:W2:Y:S02]  /*dd50*/  LDSM.16.M88.4 R52, [R185+0x5000] ;  /* 0x00500000b934783b */ /* 0x000ea40000000200 */
[----:B------:R-:W1:Y:S01]  /*dd60*/  MUFU.TANH R122, R17 ;  /* 0x00000011007a7308 */ /* 0x000e620000002400 */
[-C--:B------:R-:W-:Y:S01]  /*dd70*/  FMUL.FTZ R44, R44, R37.reuse ;  /* 0x000000252c2c7220 */ /* 0x080fe20000410000 */
[-C--:B------:R-:W-:Y:S01]  /*dd80*/  FMUL.FTZ R45, R45, R37.reuse ;  /* 0x000000252d2d7220 */ /* 0x080fe20000410000 */
[-C--:B------:R-:W-:Y:S01]  /*dd90*/  FMUL.FTZ R46, R46, R37.reuse ;  /* 0x000000252e2e7220 */ /* 0x080fe20000410000 */
[-C--:B------:R-:W-:Y:S01]  /*dda0*/  FMUL.FTZ R47, R47, R37.reuse ;  /* 0x000000252f2f7220 */ /* 0x080fe20000410000 */
[----:B-----5:R-:W-:Y:S03]  /*ddb0*/  HMMA.16816.F32 R72, R4, R48, RZ ;  /* 0x000000300448723c */ /* 0x020fe600000018ff */
[----:B------:R-:W1:Y:S08]  /*ddc0*/  MUFU.TANH R115, R18 ;  /* 0x0000001200737308 */ /* 0x000e700000002400 */
[----:B------:R5:W1:Y:S01]  /*ddd0*/  MUFU.TANH R116, R19 ;  /* 0x0000001300747308 */ /* 0x000a620000002400 */
[----:B------:R-:W-:Y:S01]  /*dde0*/  HMMA.16816.F32 R56, R12, R78, R56 ;  /* 0x0000004e0c38723c */ /* 0x000fe20000001838 */
[----:B------:R-:W-:Y:S06]  /*ddf0*/  LDSM.16.M88.4 R76, [R180+0x7800] ;  /* 0x00780000b44c783b */ /* 0x000fec0000000200 */
[----:B------:R-:W1:Y:S01]  /*de00*/  MUFU.TANH R125, R44 ;  /* 0x0000002c007d7308 */ /* 0x000e620000002400 */
[----:B---3--:R-:W-:Y:S07]  /*de10*/  HMMA.16816.F32 R72, R8, R64, R72 ;  /* 0x000000400848723c */ /* 0x008fee0000001848 */
[----:B------:R-:W3:Y:S01]  /*de20*/  MUFU.TANH R126, R45 ;  /* 0x0000002d007e7308 */ /* 0x000ee20000002400 */
[----:B-----5:R-:W-:Y:S01]  /*de30*/  HMMA.16816.F32 R16, R4, R50, RZ ;  /* 0x000000320410723c */ /* 0x020fe200000018ff */
[----:B------:R-:W5:Y:S06]  /*de40*/  LDSM.16.M88.4 R48, [R165+0x6800] ;  /* 0x00680000a530783b */ /* 0x000f6c0000000200 */
[----:B------:R-:W1:Y:S01]  /*de50*/  MUFU.TANH R119, R46 ;  /* 0x0000002e00777308 */ /* 0x000e620000002400 */
[C---:B--2---:R-:W-:Y:S07]  /*de60*/  HMMA.16816.F32 R20, R24.reuse, R52, R20 ;  /* 0x000000341814723c */ /* 0x044fee0000001814 */
[----:B------:R2:W1:Y:S01]  /*de70*/  MUFU.TANH R120, R47 ;  /* 0x0000002f00787308 */ /* 0x0004620000002400 */
[----:B------:R-:W-:Y:S01]  /*de80*/  HMMA.16816.F32 R32, R24, R54, R32 ;  /* 0x000000361820723c */ /* 0x000fe20000001820 */
[----:B------:R-:W-:Y:S07]  /*de90*/  LDSM.16.M88.4 R52, [R180+0x7000] ;  /* 0x00700000b434783b */ /* 0x000fee0000000200 */
[----:B------:R-:W-:Y:S01]  /*dea0*/  HMMA.16816.F32 R16, R8, R66, R16 ;  /* 0x000000420810723c */ /* 0x000fe20000001810 */
[----:B------:R-:W4:Y:S02]  /*deb0*/  LDSM.16.M88.4 R64, [R185+0x5800] ;  /* 0x00580000b940783b */ /* 0x000f240000000200 */
        /* <DEDUP_REMOVED lines=13> */
[----:B------:R-:W-:Y:S07]  /*df90*/  HMMA.16816.F32 R72, R12, R80, R72 ;  /* 0x000000500c48723c */ /* 0x000fee0000001848 */
[----:B------:R3:W1:Y:S01]  /*dfa0*/  MUFU.TANH R124, R23 ;  /* 0x00000017007c7308 */ /* 0x0006620000002400 */
[C---:B-----5:R-:W-:Y:S07]  /*dfb0*/  HMMA.16816.F32 R44, R8.reuse, R48, R44 ;  /* 0x00000030082c723c */ /* 0x060fee000000182c */
[----:B------:R-:W1:Y:S01]  /*dfc0*/  MUFU.TANH R131, R32 ;  /* 0x0000002000837308 */ /* 0x000e620000002400 */
[----:B------:R-:W-:Y:S01]  /*dfd0*/  HMMA.16816.F32 R40, R8, R50, R40 ;  /* 0x000000320828723c */ /* 0x000fe20000001828 */
[----:B------:R-:W5:Y:S06]  /*dfe0*/  LDSM.16.M88.4 R48, [R185+0x6000] ;  /* 0x00600000b930783b */ /* 0x000f6c0000000200 */
[----:B------:R-:W1:Y:S01]  /*dff0*/  MUFU.TANH R168, R33 ;  /* 0x0000002100a87308 */ /* 0x000e620000002400 */
[----:B----4-:R-:W-:Y:S01]  /*e000*/  HMMA.16816.F32 R28, R24, R64, R28 ;  /* 0x00000040181c723c */ /* 0x010fe2000000181c */
[----:B---3--:R-:W3:Y:S06]  /*e010*/  LDSM.16.M88.4 R20, [R165+0x7000] ;  /* 0x00700000a514783b */ /* 0x008eec0000000200 */
[----:B------:R-:W4:Y:S01]  /*e020*/  MUFU.TANH R128, R34 ;  /* 0x0000002200807308 */ /* 0x000f220000002400 */
[----:B------:R-:W-:Y:S07]  /*e030*/  HMMA.16816.F32 R16, R12, R82, R16 ;  /* 0x000000520c10723c */ /* 0x000fee0000001810 */
[----:B------:R2:W1:Y:S01]  /*e040*/  MUFU.TANH R129, R35 ;  /* 0x0000002300817308 */ /* 0x0004620000002400 */
[----:B------:R-:W-:Y:S01]  /*e050*/  HMMA.16816.F32 R56, R24, R66, R56 ;  /* 0x000000421838723c */ /* 0x000fe20000001838 */
[----:B------:R-:W-:Y:S02]  /*e060*/  LDSM.16.M88.4 R64, [R165+0x7800] ;  /* 0x00780000a540783b */ /* 0x000fe40000000200 */
[-C--:B------:R-:W-:Y:S01]  /*e070*/  FMUL.FTZ R28, R28, R37.reuse ;  /* 0x000000251c1c7220 */ /* 0x080fe20000410000 */
[-C--:B------:R-:W-:Y:S01]  /*e080*/  FMUL.FTZ R29, R29, R37.reuse ;  /* 0x000000251d1d7220 */ /* 0x080fe20000410000 */
[-C--:B------:R-:W-:Y:S01]  /*e090*/  FMUL.FTZ R30, R30, R37.reuse ;  /* 0x000000251e1e7220 */ /* 0x080fe20000410000 */
[-C--:B------:R-:W-:Y:S01]  /*e0a0*/  FMUL.FTZ R31, R31, R37.reuse ;  /* 0x000000251f1f7220 */ /* 0x080fe20000410000 */
[----:B------:R-:W1:Y:S08]  /*e0b0*/  MUFU.TANH R170, R28 ;  /* 0x0000001c00aa7308 */ /* 0x000e700000002400 */
[----:B------:R-:W1:Y:S01]  /*e0c0*/  MUFU.TANH R171, R29 ;  /* 0x0000001d00ab7308 */ /* 0x000e620000002400 */
[----:B--2---:R-:W-:Y:S03]  /*e0d0*/  HMMA.16816.F32 R32, R4, R52, RZ ;  /* 0x000000340420723c */ /* 0x004fe600000018ff */
[-C--:B------:R-:W-:Y:S01]  /*e0e0*/  FMUL.FTZ R56, R56, R37.reuse ;  /* 0x0000002538387220 */ /* 0x080fe20000410000 */
[-C--:B------:R-:W-:Y:S01]  /*e0f0*/  FMUL.FTZ R57, R57, R37.reuse ;  /* 0x0000002539397220 */ /* 0x080fe20000410000 */
[-C--:B------:R-:W-:Y:S01]  /*e100*/  FMUL.FTZ R58, R58, R37.reuse ;  /* 0x000000253a3a7220 */ /* 0x080fe20000410000 */
[-C--:B------:R-:W-:Y:S01]  /*e110*/  FMUL.FTZ R59, R59, R37.reuse ;  /* 0x000000253b3b7220 */ /* 0x080fe20000410000 */
[----:B------:R-:W2:Y:S01]  /*e120*/  MUFU.TANH R80, R30 ;  /* 0x0000001e00507308 */ /* 0x000ea20000002400 */
[C---:B-----5:R-:W-:Y:S07]  /*e130*/  HMMA.16816.F32 R72, R24.reuse, R48, R72 ;  /* 0x000000301848723c */ /* 0x060fee0000001848 */
[----:B------:R5:W1:Y:S01]  /*e140*/  MUFU.TANH R81, R31 ;  /* 0x0000001f00517308 */ /* 0x000a620000002400 */
[----:B------:R-:W-:Y:S01]  /*e150*/  HMMA.16816.F32 R16, R24, R50, R16 ;  /* 0x000000321810723c */ /* 0x000fe20000001810 */
[----:B------:R-:W4:Y:S06]  /*e160*/  LDSM.16.M88.4 R48, [R184+0x7000] ;  /* 0x00700000b830783b */ /* 0x000f2c0000000200 */
        /* <DEDUP_REMOVED lines=13> */
[----:B------:R-:W1:Y:S08]  /*e240*/  MUFU.TANH R177, R73 ;  /* 0x0000004900b17308 */ /* 0x000e700000002400 */
[----:B------:R-:W1:Y:S05]  /*e250*/  MUFU.TANH R169, R74 ;  /* 0x0000004a00a97308 */ /* 0x000e6a0000002400 */
[----:B------:R-:W-:Y:S01]  /*e260*/  HMMA.16816.F32 R28, R8, R22, R28 ;  /* 0x00000016081c723c */ /* 0x000fe2000000181c */
[----:B------:R-:W2:Y:S02]  /*e270*/  LDSM.16.M88.4 R20, [R185+0x6800] ;  /* 0x00680000b914783b */ /* 0x000ea40000000200 */
[----:B------:R3:W1:Y:S05]  /*e280*/  MUFU.TANH R172, R75 ;  /* 0x0000004b00ac7308 */ /* 0x00066a0000002400 */
[C---:B----4-:R-:W-:Y:S03]  /*e290*/  HMMA.16816.F32 R32, R12.reuse, R48, R32 ;  /* 0x000000300c20723c */ /* 0x050fe60000001820 */
[----:B------:R-:W4:Y:S08]  /*e2a0*/  MUFU.TANH R175, R57 ;  /* 0x0000003900af7308 */ /* 0x000f300000002400 */
[----:B------:R-:W1:Y:S01]  /*e2b0*/  MUFU.TANH R82, R58 ;  /* 0x0000003a00527308 */ /* 0x000e620000002400 */
[C---:B------:R-:W-:Y:S01]  /*e2c0*/  HMMA.16816.F32 R28, R12.reuse, R50, R28 ;  /* 0x000000320c1c723c */ /* 0x040fe2000000181c */
[----:B---3--:R-:W-:Y:S06]  /*e2d0*/  LDSM.16.M88.4 R72, [R180+0x8000] ;  /* 0x00800000b448783b */ /* 0x008fec0000000200 */
[----:B------:R3:W1:Y:S01]  /*e2e0*/  MUFU.TANH R83, R59 ;  /* 0x0000003b00537308 */ /* 0x0006620000002400 */
[C---:B-----5:R-:W-:Y:S07]  /*e2f0*/  HMMA.16816.F32 R44, R12.reuse, R52, R44 ;  /* 0x000000340c2c723c */ /* 0x060fee000000182c */
[----:B------:R-:W1:Y:S01]  /*e300*/  MUFU.TANH R178, R16 ;  /* 0x0000001000b27308 */ /* 0x000e620000002400 */
[----:B------:R-:W-:Y:S01]  /*e310*/  HMMA.16816.F32 R40, R12, R54, R40 ;  /* 0x000000360c28723c */ /* 0x000fe20000001828 */
[----:B------:R-:W5:Y:S06]  /*e320*/  LDSM.16.M88.4 R52, [R185+0x7000] ;  /* 0x00700000b934783b */ /* 0x000f6c0000000200 */
[----:B------:R-:W1:Y:S01]  /*e330*/  MUFU.TANH R182, R17 ;  /* 0x0000001100b67308 */ /* 0x000e620000002400 */
[----:B---3--:R-:W-:Y:S07]  /*e340*/  HMMA.16816.F32 R56, R4, R76, RZ ;  /* 0x0000004c0438723c */ /* 0x008fee00000018ff */
[----:B------:R-:W3:Y:S01]  /*e350*/  MUFU.TANH R173, R18 ;  /* 0x0000001200ad7308 */ /* 0x000ee20000002400 */
[C---:B--2---:R-:W-:Y:S07]  /*e360*/  HMMA.16816.F32 R44, R24.reuse, R20, R44 ;  /* 0x00000014182c723c */ /* 0x044fee000000182c */
[----:B------:R2:W1:Y:S01]  /*e370*/  MUFU.TANH R179, R19 ;  /* 0x0000001300b37308 */ /* 0x0004620000002400 */
[----:B------:R-:W-:Y:S01]  /*e380*/  HMMA.16816.F32 R40, R24, R22, R40 ;  /* 0x000000161828723c */ /* 0x000fe20000001828 */
[----:B------:R-:W4:Y:S07]  /*e390*/  LDSM.16.M88.4 R20, [R184+0x7800] ;  /* 0x00780000b814783b */ /* 0x000f2e0000000200 */
[----:B------:R-:W-:Y:S03]  /*e3a0*/  HMMA.16816.F32 R76, R4, R78, RZ ;  /* 0x0000004e044c723c */ /* 0x000fe600000018ff */
[-C--:B------:R-:W-:Y:S01]  /*e3b0*/  FMUL.FTZ R44, R44, R37.reuse ;  /* 0x000000252c2c7220 */ /* 0x080fe20000410000 */
[-C--:B------:R-:W-:Y:S01]  /*e3c0*/  FMUL.FTZ R45, R45, R37.reuse ;  /* 0x000000252d2d7220 */ /* 0x080fe20000410000 */
[-C--:B------:R-:W-:Y:S01]  /*e3d0*/  FMUL.FTZ R46, R46, R37.reuse ;  /* 0x000000252e2e7220 */ /* 0x080fe20000410000 */
[-C--:B------:R-:W-:Y:S01]  /*e3e0*/  FMUL.FTZ R47, R47, R37.reuse ;  /* 0x000000252f2f7220 */ /* 0x080fe20000410000 */
[----:B------:R-:W1:Y:S01]  /*e3f0*/  MUFU.TANH R188, R44 ;  /* 0x0000002c00bc7308 */ /* 0x000e620000002400 */
[----:B--2---:R-:W2:Y:S01]  /*e400*/  LDSM.16.M88.4 R16, [R165+0x8000] ;  /* 0x00800000a510783b */ /* 0x004ea20000000200 */
[----:B-----5:R-:W-:Y:S02]  /*e410*/  HMMA.16816.F32 R32, R24, R52, R32 ;  /* 0x000000341820723c */ /* 0x020fe40000001820 */
[-C--:B------:R-:W-:Y:S01]  /*e420*/  FMUL.FTZ R40, R40, R37.reuse ;  /* 0x0000002528287220 */ /* 0x080fe20000410000 */
[-C--:B------:R-:W-:Y:S01]  /*e430*/  FMUL.FTZ R41, R41, R37.reuse ;  /* 0x0000002529297220 */ /* 0x080fe20000410000 */
[-C--:B------:R-:W-:Y:S01]  /*e440*/  FMUL.FTZ R42, R42, R37.reuse ;  /* 0x000000252a2a7220 */ /* 0x080fe20000410000 */
[-C--:B------:R-:W-:Y:S01]  /*e450*/  FMUL.FTZ R43, R43, R37.reuse ;  /* 0x000000252b2b7220 */ /* 0x080fe20000410000 */
[----:B------:R-:W1:Y:S02]  /*e460*/  MUFU.TANH R189, R45 ;  /* 0x0000002d00bd7308 */ /* 0x000e640000002400 */
[C---:B------:R-:W-:Y:S06]  /*e470*/  HMMA.16816.F32 R56, R8.reuse, R64, R56 ;  /* 0x000000400838723c */ /* 0x040fec0000001838 */
[----:B------:R-:W1:Y:S02]  /*e480*/  MUFU.TANH R181, R46 ;  /* 0x0000002e00b57308 */ /* 0x000e640000002400 */
[----:B------:R-:W-:Y:S01]  /*e490*/  HMMA.16816.F32 R76, R8, R66, R76 ;  /* 0x00000042084c723c */ /* 0x000fe2000000184c */
[----:B------:R-:W5:Y:S02]  /*e4a0*/  LDSM.16.M88.4 R64, [R180+0x8800] ;  /* 0x00880000b440783b */ /* 0x000f640000000200 */
[-C--:B------:R-:W-:Y:S01]  /*e4b0*/  FMUL.FTZ R32, R32, R37.reuse ;  /* 0x0000002520207220 */ /* 0x080fe20000410000 */
[-C--:B------:R-:W-:Y:S01]  /*e4c0*/  FMUL.FTZ R33, R33, R37.reuse ;  /* 0x0000002521217220 */ /* 0x080fe20000410000 */
[-C--:B------:R-:W-:Y:S01]  /*e4d0*/  FMUL.FTZ R34, R34, R37.reuse ;  /* 0x0000002522227220 */ /* 0x080fe20000410000 */
[----:B------:R3:W1:Y:S01]  /*e4e0*/  MUFU.TANH R203, R47 ;  /* 0x0000002f00cb7308 */ /* 0x0006620000002400 */
[-C--:B------:R-:W-:Y:S01]  /*e4f0*/  FMUL.FTZ R35, R35, R37.reuse ;  /* 0x0000002523237220 */ /* 0x080fe20000410000 */
[----:B------:R-:W-:Y:S06]  /*e500*/  HMMA.16816.F32 R28, R24, R54, R28 ;  /* 0x00000036181c723c */ /* 0x000fec000000181c */
[----:B------:R-:W1:Y:S02]  /*e510*/  MUFU.TANH R190, R40 ;  /* 0x0000002800be7308 */ /* 0x000e640000002400 */
[----:B----4-:R-:W-:Y:S06]  /*e520*/  HMMA.16816.F32 R56, R12, R20, R56 ;  /* 0x000000140c38723c */ /* 0x010fec0000001838 */
[----:B------:R-:W4:Y:S02]  /*e530*/  MUFU.TANH R191, R41 ;  /* 0x0000002900bf7308 */ /* 0x000f240000002400 */
[C---:B---3--:R-:W-:Y:S03]  /*e540*/  HMMA.16816.F32 R44, R4.reuse, R72, RZ ;  /* 0x00000048042c723c */ /* 0x048fe600000018ff */
[-C--:B------:R-:W-:Y:S01]  /*e550*/  FMUL.FTZ R28, R28, R37.reuse ;  /* 0x000000251c1c7220 */ /* 0x080fe20000410000 */
[-C--:B------:R-:W-:Y:S01]  /*e560*/  FMUL.FTZ R29, R29, R37.reuse ;  /* 0x000000251d1d7220 */ /* 0x080fe20000410000 */
[-C--:B------:R-:W-:Y:S01]  /*e570*/  FMUL.FTZ R30, R30, R37.reuse ;  /* 0x000000251e1e7220 */ /* 0x080fe20000410000 */
[----:B------:R-:W3:Y:S01]  /*e580*/  MUFU.TANH R204, R42 ;  /* 0x0000002a00cc7308 */ /* 0x000ee20000002400 */
[-C--:B------:R-:W-:Y:S01]  /*e590*/  FMUL.FTZ R31, R31, R37.reuse ;  /* 0x000000251f1f7220 */ /* 0x080fe20000410000 */
[----:B------:R-:W-:Y:S06]  /*e5a0*/  HMMA.16816.F32 R72, R4, R74, RZ ;  /* 0x0000004a0448723c */ /* 0x000fec00000018ff */
[----:B------:R1:W1:Y:S02]  /*e5b0*/  MUFU.TANH R205, R43 ;  /* 0x0000002b00cd7308 */ /* 0x0002640000002400 */
[----:B------:R-:W-:Y:S01]  /*e5c0*/  HMMA.16816.F32 R76, R12, R22, R76 ;  /* 0x000000160c4c723c */ /* 0x000fe2000000184c */
[----:B------:R-:W-:Y:S05]  /*e5d0*/  LDSM.16.M88.4 R20, [R180+0x9000] ;  /* 0x00900000b414783b */ /* 0x000fea0000000200 */
[----:B------:R-:W3:Y:S02]  /*e5e0*/  MUFU.TANH R192, R32 ;  /* 0x0000002000c07308 */ /* 0x000ee40000002400 */
[C---:B--2---:R-:W-:Y:S01]  /*e5f0*/  HMMA.16816.F32 R48, R8.reuse, R16, R44 ;  /* 0x000000100830723c */ /* 0x044fe2000000182c */
[----:B------:R-:W2:Y:S05]  /*e600*/  LDSM.16.M88.4 R44, [R185+0x7800] ;  /* 0x00780000b92c783b */ /* 0x000eaa0000000200 */
[----:B------:R-:W2:Y:S01]  /*e610*/  MUFU.TANH R193, R33 ;  /* 0x0000002100c17308 */ /* 0x000ea20000002400 */
[----:B-1----:R-:W1:Y:S01]  /*e620*/  LDSM.16.M88.4 R40, [R184+0x8000] ;  /* 0x00800000b828783b */ /* 0x002e620000000200 */
[----:B------:R-:W-:Y:S03]  /*e630*/  HMMA.16816.F32 R72, R8, R18, R72 ;  /* 0x000000120848723c */ /* 0x000fe60000001848 */
[----:B------:R-:W-:Y:S03]  /*e640*/  LDSM.16.M88.4 R16, [R165+0x8800] ;  /* 0x00880000a510783b */ /* 0x000fe60000000200 */
[----:B------:R-:W1:Y:S02]  /*e650*/  MUFU.TANH R206, R34 ;  /* 0x0000002200ce7308 */ /* 0x000e640000002400 */
[C---:B-----5:R-:W-:Y:S06]  /*e660*/  HMMA.16816.F32 R52, R4.reuse, R64, RZ ;  /* 0x000000400434723c */ /* 0x060fec00000018ff */
[----:B------:R5:W1:Y:S02]  /*e670*/  MUFU.TANH R207, R35 ;  /* 0x0000002300cf7308 */ /* 0x000a640000002400 */
[----:B------:R-:W-:Y:S06]  /*e680*/  HMMA.16816.F32 R64, R4, R66, RZ ;  /* 0x000000420440723c */ /* 0x000fec00000018ff */
[----:B------:R-:W1:Y:S08]  /*e690*/  MUFU.TANH R194, R28 ;  /* 0x0000001c00c27308 */ /* 0x000e700000002400 */
[----:B------:R-:W3:Y:S01]  /*e6a0*/  MUFU.TANH R195, R29 ;  /* 0x0000001d00c37308 */ /* 0x000ee20000002400 */
[----:B-----5:R-:W5:Y:S01]  /*e6b0*/  LDSM.16.M88.4 R32, [R185+0x8000] ;  /* 0x00800000b920783b */ /* 0x020f620000000200 */
[----:B--2---:R-:W-:Y:S06]  /*e6c0*/  HMMA.16816.F32 R56, R24, R44, R56 ;  /* 0x0000002c1838723c */ /* 0x004fec0000001838 */
[----:B------:R-:W2:Y:S02]  /*e6d0*/  MUFU.TANH R210, R30 ;  /* 0x0000001e00d27308 */ /* 0x000ea40000002400 */
[C---:B-1----:R-:W-:Y:S06]  /*e6e0*/  HMMA.16816.F32 R48, R12.reuse, R40, R48 ;  /* 0x000000280c30723c */ /* 0x042fec0000001830 */
[----:B------:R1:W1:Y:S02]  /*e6f0*/  MUFU.TANH R212, R31 ;  /* 0x0000001f00d47308 */ /* 0x0002640000002400 */
[----:B------:R-:W-:Y:S01]  /*e700*/  HMMA.16816.F32 R72, R12, R42, R72 ;  /* 0x0000002a0c48723c */ /* 0x000fe20000001848 */
[----:B------:R-:W-:Y:S02]  /*e710*/  LDSM.16.M88.4 R40, [R184+0x8800] ;  /* 0x00880000b828783b */ /* 0x000fe40000000200 */
[-C--:B------:R-:W-:Y:S01]  /*e720*/  FMUL.FTZ R56, R56, R37.reuse ;  /* 0x0000002538387220 */ /* 0x080fe20000410000 */
[-C--:B------:R-:W-:Y:S01]  /*e730*/  FMUL.FTZ R57, R57, R37.reuse ;  /* 0x0000002539397220 */ /* 0x080fe20000410000 */
[-C--:B------:R-:W-:Y:S01]  /*e740*/  FMUL.FTZ R58, R58, R37.reuse ;  /* 0x000000253a3a7220 */ /* 0x080fe20000410000 */
[-C--:B------:R-:W-:Y:S01]  /*e750*/  FMUL.FTZ R59, R59, R37.reuse ;  /* 0x000000253b3b7220 */ /* 0x080fe20000410000 */
[----:B------:R-:W2:Y:S01]  /*e760*/  MUFU.TANH R196, R56 ;  /* 0x0000003800c47308 */ /* 0x000ea20000002400 */
[----:B------:R-:W-:Y:S01]  /*e770*/  HMMA.16816.F32 R76, R24, R46, R76 ;  /* 0x0000002e184c723c */ /* 0x000fe2000000184c */
[----:B-1----:R-:W1:Y:S07]  /*e780*/  LDSM.16.M88.4 R28, [R165+0x9000] ;  /* 0x00900000a51c783b */ /* 0x002e6e0000000200 */
[----:B------:R-:W-:Y:S01]  /*e790*/  HMMA.16816.F32 R44, R4, R20, RZ ;  /* 0x00000014042c723c */ /* 0x000fe200000018ff */
[----:B------:R-:W1:Y:S07]  /*e7a0*/  MUFU.TANH R197, R57 ;  /* 0x0000003900c57308 */ /* 0x000e6e0000002400 */
[----:B-----5:R-:W-:Y:S01]  /*e7b0*/  HMMA.16816.F32 R48, R24, R32, R48 ;  /* 0x000000201830723c */ /* 0x020fe20000001830 */
[----:B------:R-:W1:Y:S02]  /*e7c0*/  MUFU.TANH R213, R58 ;  /* 0x0000003a00d57308 */ /* 0x000e640000002400 */
[-C--:B------:R-:W-:Y:S01]  /*e7d0*/  FMUL.FTZ R76, R76, R37.reuse ;  /* 0x000000254c4c7220 */ /* 0x080fe20000410000 */
[----:B------:R-:W-:-:S04]  /*e7e0*/  FMUL.FTZ R77, R77, R37 ;  /* 0x000000254d4d7220 */ /* 0x000fc80000410000 */
[----:B------:R-:W-:Y:S01]  /*e7f0*/  HMMA.16816.F32 R72, R24, R34, R72 ;  /* 0x000000221848723c */ /* 0x000fe20000001848 */
[----:B------:R5:W4:Y:S01]  /*e800*/  LDSM.16.M88.4 R32, [R180+0x9800] ;  /* 0x00980000b420783b */ /* 0x000b220000000200 */
[----:B------:R3:W1:Y:S06]  /*e810*/  MUFU.TANH R198, R76 ;  /* 0x0000004c00c67308 */ /* 0x00066c0000002400 */
[----:B------:R-:W-:Y:S02]  /*e820*/  HMMA.16816.F32 R20, R4, R22, RZ ;  /* 0x000000160414723c */ /* 0x000fe400000018ff */
[----:B------:R2:W1:Y:S01]  /*e830*/  MUFU.TANH R199, R77 ;  /* 0x0000004d00c77308 */ /* 0x0004620000002400 */
[-C--:B------:R-:W-:Y:S01]  /*e840*/  FMUL.FTZ R48, R48, R37.reuse ;  /* 0x0000002530307220 */ /* 0x080fe20000410000 */
[-C--:B------:R-:W-:Y:S01]  /*e850*/  FMUL.FTZ R49, R49, R37.reuse ;  /* 0x0000002531317220 */ /* 0x080fe20000410000 */
[-C--:B------:R-:W-:Y:S01]  /*e860*/  FMUL.FTZ R50, R50, R37.reuse ;  /* 0x0000002532327220 */ /* 0x080fe20000410000 */
[----:B------:R-:W-:-:S02]  /*e870*/  FMUL.FTZ R51, R51, R37 ;  /* 0x0000002533337220 */ /* 0x000fc40000410000 */
[----:B------:R-:W-:Y:S02]  /*e880*/  HMMA.16816.F32 R52, R8, R16, R52 ;  /* 0x000000100834723c */ /* 0x000fe40000001834 */
[----:B------:R-:W4:Y:S01]  /*e890*/  MUFU.TANH R200, R48 ;  /* 0x0000003000c87308 */ /* 0x000f220000002400 */
[-C--:B------:R-:W-:Y:S01]  /*e8a0*/  FMUL.FTZ R72, R72, R37.reuse ;  /* 0x0000002548487220 */ /* 0x080fe20000410000 */
[-C--:B---3--:R-:W-:Y:S01]  /*e8b0*/  FMUL.FTZ R76, R78, R37.reuse ;  /* 0x000000254e4c7220 */ /* 0x088fe20000410000 */
[----:B------:R-:W-:-:S03]  /*e8c0*/  FMUL.FTZ R73, R73, R37 ;  /* 0x0000002549497220 */ /* 0x000fc60000410000 */
[----:B------:R-:W-:Y:S01]  /*e8d0*/  HMMA.16816.F32 R64, R8, R18, R64 ;  /* 0x000000120840723c */ /* 0x000fe20000001840 */
[----:B------:R-:W3:Y:S01]  /*e8e0*/  LDSM.16.M88.4 R16, [R185+0x8800] ;  /* 0x00880000b910783b */ /* 0x000ee20000000200 */
[----:B------:R-:W3:Y:S01]  /*e8f0*/  MUFU.TANH R201, R49 ;  /* 0x0000003100c97308 */ /* 0x000ee20000002400 */
[----:B--2---:R-:W-:-:S05]  /*e900*/  FMUL.FTZ R77, R79, R37 ;  /* 0x000000254f4d7220 */ /* 0x004fca0000410000 */
[C---:B-1----:R-:W-:Y:S02]  /*e910*/  HMMA.16816.F32 R44, R8.reuse, R28, R44 ;  /* 0x0000001c082c723c */ /* 0x042fe4000000182c */
[----:B------:R-:W1:Y:S06]  /*e920*/  MUFU.TANH R78, R50 ;  /* 0x00000032004e7308 */ /* 0x000e6c0000002400 */
[----:B------:R-:W-:Y:S01]  /*e930*/  HMMA.16816.F32 R20, R8, R30, R20 ;  /* 0x0000001e0814723c */ /* 0x000fe20000001814 */
[----:B------:R2:W1:Y:S01]  /*e940*/  LDSM.16.M88.4 R28, [R165+0x9800] ;  /* 0x00980000a51c783b */ /* 0x0004620000000200 */
[----:B------:R4:W1:Y:S06]  /*e950*/  MUFU.TANH R79, R51 ;  /* 0x00000033004f7308 */ /* 0x00086c0000002400 */
[C---:B------:R-:W-:Y:S02]  /*e960*/  HMMA.16816.F32 R52, R12.reuse, R40, R52 ;  /* 0x000000280c34723c */ /* 0x040fe40000001834 */
[----:B------:R3:W1:Y:S06]  /*e970*/  MUFU.TANH R214, R59 ;  /* 0x0000003b00d67308 */ /* 0x00066c0000002400 */
[----:B------:R-:W-:Y:S01]  /*e980*/  HMMA.16816.F32 R64, R12, R42, R64 ;  /* 0x0000002a0c40723c */ /* 0x000fe20000001840 */
[----:B------:R-:W1:Y:S01]  /*e990*/  LDSM.16.M88.4 R40, [R184+0x9000] ;  /* 0x00900000b828783b */ /* 0x000e620000000200 */
[----:B-----5:R5:W1:Y:S06]  /*e9a0*/  MUFU.TANH R180, R72 ;  /* 0x0000004800b47308 */ /* 0x020a6c0000002400 */
[C---:B----4-:R-:W-:Y:S02]  /*e9b0*/  HMMA.16816.F32 R48, R4.reuse, R32, RZ ;  /* 0x000000200430723c */ /* 0x050fe400000018ff */
[----:B--2---:R2:W4:Y:S01]  /*e9c0*/  MUFU.TANH R165, R73 ;  /* 0x0000004900a57308 */ /* 0x0045220000002400 */
[----:B---3--:R-:W3:Y:S05]  /*e9d0*/  LDSM.16.M88.4 R56, [R184+0x9800] ;  /* 0x00980000b838783b */ /* 0x008eea0000000200 */
[----:B------:R-:W-:Y:S02]  /*e9e0*/  HMMA.16816.F32 R4, R4, R34, RZ ;  /* 0x000000220404723c */ /* 0x000fe400000018ff */
[----:B------:R-:W1:Y:S01]  /*e9f0*/  MUFU.TANH R76, R76 ;  /* 0x0000004c004c7308 */ /* 0x000e620000002400 */
[----:B-----5:R-:W-:-:S05]  /*ea00*/  FMUL.FTZ R72, R74, R37 ;  /* 0x000000254a487220 */ /* 0x020fca0000410000 */
[----:B------:R-:W-:Y:S02]  /*ea10*/  HMMA.16816.F32 R52, R24, R16, R52 ;  /* 0x000000101834723c */ /* 0x000fe40000001834 */
[----:B------:R-:W3:Y:S01]  /*ea20*/  MUFU.TANH R77, R77 ;  /* 0x0000004d004d7308 */ /* 0x000ee20000002400 */
[----:B--2---:R-:W-:-:S05]  /*ea30*/  FMUL.FTZ R73, R75, R37 ;  /* 0x000000254b497220 */ /* 0x004fca0000410000 */
[----:B------:R-:W-:Y:S01]  /*ea40*/  HMMA.16816.F32 R64, R24, R18, R64 ;  /* 0x000000121840723c */ /* 0x000fe20000001840 */
[----:B------:R-:W-:Y:S01]  /*ea50*/  LDSM.16.M88.4 R16, [R185+0x9000] ;  /* 0x00900000b910783b */ /* 0x000fe20000000200 */
[----:B------:R-:W2:Y:S03]  /*ea60*/  MUFU.TANH R72, R72 ;  /* 0x0000004800487308 */ /* 0x000ea60000002400 */
[----:B------:R-:W5:Y:S01]  /*ea70*/  LDSM.16.M88.4 R184, [R185+0x9800] ;  /* 0x00980000b9b8783b */ /* 0x000f620000000200 */
[----:B------:R-:W-:-:S04]  /*ea80*/  DEPBAR.LE SB0, 0x0 ;  /* 0x000080000000791a */ /* 0x000fc80000000000 */
[C---:B-1----:R-:W-:Y:S01]  /*ea90*/  HMMA.16816.F32 R4, R8.reuse, R30, R4 ;  /* 0x0000001e0804723c */ /* 0x042fe20000001804 */
[-C--:B------:R-:W-:Y:S01]  /*eaa0*/  FMUL.FTZ R32, R52, R37.reuse ;  /* 0x0000002534207220 */ /* 0x080fe20000410000 */
[-C--:B------:R-:W-:Y:S01]  /*eab0*/  FMUL.FTZ R33, R53, R37.reuse ;  /* 0x0000002535217220 */ /* 0x080fe20000410000 */
[-C--:B------:R-:W-:Y:S01]  /*eac0*/  FMUL.FTZ R54, R54, R37.reuse ;  /* 0x0000002536367220 */ /* 0x080fe20000410000 */
[-C--:B------:R-:W-:Y:S01]  /*ead0*/  FMUL.FTZ R55, R55, R37.reuse ;  /* 0x0000002537377220 */ /* 0x080fe20000410000 */
[----:B------:R-:W1:Y:S03]  /*eae0*/  MUFU.TANH R73, R73 ;  /* 0x0000004900497308 */ /* 0x000e660000002400 */
[----:B------:R-:W-:Y:S01]  /*eaf0*/  HMMA.16816.F32 R48, R8, R28, R48 ;  /* 0x0000001c0830723c */ /* 0x000fe20000001830 */
[----:B------:R-:W-:Y:S01]  /*eb00*/  IADD3 R28, PT, PT, R164, -0x2, RZ ;  /* 0xfffffffea41c7810 */ /* 0x000fe20007ffe0ff */
[----:B------:R-:W-:-:S03]  /*eb10*/  FMUL.FTZ R29, R64, R37 ;  /* 0x00000025401d7220 */ /* 0x000fc60000410000 */
[----:B------:R-:W-:Y:S01]  /*eb20*/  ISETP.GT.AND P3, PT, R28, R227, PT ;  /* 0x000000e31c00720c */ /* 0x000fe20003f64270 */
[----:B------:R-:W1:Y:S02]  /*eb30*/  MUFU.TANH R32, R32 ;  /* 0x0000002000207308 */ /* 0x000e640000002400 */
[----:B------:R-:W-:Y:S01]  /*eb40*/  HMMA.16816.F32 R44, R12, R40, R44 ;  /* 0x000000280c2c723c */ /* 0x000fe2000000182c */
[----:B------:R-:W-:-:S05]  /*eb50*/  FMUL.FTZ R40, R65, R37 ;  /* 0x0000002541287220 */ /* 0x000fca0000410000 */
[----:B------:R-:W1:Y:S02]  /*eb60*/  MUFU.TANH R33, R33 ;  /* 0x0000002100217308 */ /* 0x000e640000002400 */
[C---:B---3--:R-:W-:Y:S06]  /*eb70*/  HMMA.16816.F32 R4, R12.reuse, R58, R4 ;  /* 0x0000003a0c04723c */ /* 0x048fec0000001804 */
[----:B------:R-:W3:Y:S02]  /*eb80*/  MUFU.TANH R74, R54 ;  /* 0x00000036004a7308 */ /* 0x000ee40000002400 */
[C---:B------:R-:W-:Y:S06]  /*eb90*/  HMMA.16816.F32 R20, R12.reuse, R42, R20 ;  /* 0x0000002a0c14723c */ /* 0x040fec0000001814 */
[----:B------:R-:W1:Y:S02]  /*eba0*/  MUFU.TANH R75, R55 ;  /* 0x00000037004b7308 */ /* 0x000e640000002400 */
[----:B------:R-:W-:Y:S06]  /*ebb0*/  HMMA.16816.F32 R48, R12, R56, R48 ;  /* 0x000000380c30723c */ /* 0x000fec0000001830 */
[----:B------:R-:W1:Y:S02]  /*ebc0*/  MUFU.TANH R29, R29 ;  /* 0x0000001d001d7308 */ /* 0x000e640000002400 */
[C---:B-----5:R-:W-:Y:S06]  /*ebd0*/  HMMA.16816.F32 R4, R24.reuse, R186, R4 ;  /* 0x000000ba1804723c */ /* 0x060fec0000001804 */
[----:B------:R-:W1:Y:S02]  /*ebe0*/  MUFU.TANH R40, R40 ;  /* 0x0000002800287308 */ /* 0x000e640000002400 */
[----:B------:R-:W-:Y:S01]  /*ebf0*/  HMMA.16816.F32 R44, R24, R16, R44 ;  /* 0x00000010182c723c */ /* 0x000fe2000000182c */
[-C--:B------:R-:W-:Y:S01]  /*ec00*/  FMUL.FTZ R16, R66, R37.reuse ;  /* 0x0000002542107220 */ /* 0x080fe20000410000 */
[----:B------:R-:W-:-:S05]  /*ec10*/  FMUL.FTZ R17, R67, R37 ;  /* 0x0000002543117220 */ /* 0x000fca0000410000 */
[----:B------:R-:W1:Y:S01]  /*ec20*/  MUFU.TANH R16, R16 ;  /* 0x0000001000107308 */ /* 0x000e620000002400 */
[----:B------:R-:W-:Y:S03]  /*ec30*/  HMMA.16816.F32 R20, R24, R18, R20 ;  /* 0x000000121814723c */ /* 0x000fe60000001814 */
[-C--:B------:R-:W-:Y:S01]  /*ec40*/  FMUL.FTZ R4, R4, R37.reuse ;  /* 0x0000002504047220 */ /* 0x080fe20000410000 */
[----:B------:R-:W-:-:S03]  /*ec50*/  FMUL.FTZ R5, R5, R37 ;  /* 0x0000002505057220 */ /* 0x000fc60000410000 */
[----:B------:R-:W1:Y:S01]  /*ec60*/  MUFU.TANH R17, R17 ;  /* 0x0000001100117308 */ /* 0x000e620000002400 */
[----:B------:R-:W-:Y:S03]  /*ec70*/  HMMA.16816.F32 R48, R24, R184, R48 ;  /* 0x000000b81830723c */ /* 0x000fe60000001830 */
[-C--:B------:R-:W-:Y:S01]  /*ec80*/  FMUL.FTZ R34, R44, R37.reuse ;  /* 0x000000252c227220 */ /* 0x080fe20000410000 */
[-C--:B------:R-:W-:Y:S01]  /*ec90*/  FMUL.FTZ R8, R46, R37.reuse ;  /* 0x000000252e087220 */ /* 0x080fe20000410000 */
[-C--:B------:R-:W-:Y:S01]  /*eca0*/  FMUL.FTZ R9, R47, R37.reuse ;  /* 0x000000252f097220 */ /* 0x080fe20000410000 */
[-C--:B------:R-:W-:Y:S01]  /*ecb0*/  FMUL.FTZ R45, R45, R37.reuse ;  /* 0x000000252d2d7220 */ /* 0x080fe20000410000 */
[----:B------:R5:W1:Y:S04]  /*ecc0*/  MUFU.TANH R25, R4 ;  /* 0x0000000400197308 */ /* 0x000a680000002400 */
        /* <DEDUP_REMOVED lines=9> */
[----:B------:R-:W1:Y:S01]  /*ed60*/  MUFU.TANH R34, R34 ;  /* 0x0000002200227308 */ /* 0x000e620000002400 */
[----:B-----5:R-:W-:-:S07]  /*ed70*/  FMUL.FTZ R4, R6, R37 ;  /* 0x0000002506047220 */ /* 0x020fce0000410000 */
[----:B------:R1:W1:Y:S01]  /*ed80*/  MUFU.TANH R30, R45 ;  /* 0x0000002d001e7308 */ /* 0x0002620000002400 */
[----:B----4-:R-:W-:-:S07]  /*ed90*/  FMUL.FTZ R5, R7, R37 ;  /* 0x0000002507057220 */ /* 0x010fce0000410000 */
[----:B------:R-:W4:Y:S08]  /*eda0*/  MUFU.TANH R8, R8 ;  /* 0x0000000800087308 */ /* 0x000f300000002400 */
[----:B------:R-:W1:Y:S08]  /*edb0*/  MUFU.TANH R9, R9 ;  /* 0x0000000900097308 */ /* 0x000e700000002400 */
[----:B------:R-:W1:Y:S08]  /*edc0*/  MUFU.TANH R20, R20 ;  /* 0x0000001400147308 */ /* 0x000e700000002400 */
[----:B------:R1:W1:Y:S08]  /*edd0*/  MUFU.TANH R31, R21 ;  /* 0x00000015001f7308 */ /* 0x0002700000002400 */
[----:B------:R-:W1:Y:S08]  /*ede0*/  MUFU.TANH R10, R10 ;  /* 0x0000000a000a7308 */ /* 0x000e700000002400 */
[----:B------:R-:W1:Y:S08]  /*edf0*/  MUFU.TANH R11, R11 ;  /* 0x0000000b000b7308 */ /* 0x000e700000002400 */
[----:B------:R-:W1:Y:S08]  /*ee00*/  MUFU.TANH R35, R35 ;  /* 0x0000002300237308 */ /* 0x000e700000002400 */
[----:B------:R-:W1:Y:S08]  /*ee10*/  MUFU.TANH R24, R24 ;  /* 0x0000001800187308 */ /* 0x000e700000002400 */
[----:B------:R-:W1:Y:S08]  /*ee20*/  MUFU.TANH R12, R12 ;  /* 0x0000000c000c7308 */ /* 0x000e700000002400 */
[----:B------:R-:W1:Y:S08]  /*ee30*/  MUFU.TANH R13, R13 ;  /* 0x0000000d000d7308 */ /* 0x000e700000002400 */
[----:B------:R-:W1:Y:S08]  /*ee40*/  MUFU.TANH R4, R4 ;  /* 0x0000000400047308 */ /* 0x000e700000002400 */
[----:B------:R-:W1:Y:S01]  /*ee50*/  MUFU.TANH R5, R5 ;  /* 0x0000000500057308 */ /* 0x000e620000002400 */
[----:B------:R-:W-:Y:S06]  /*ee60*/  BAR.SYNC.DEFER_BLOCKING 0x0 ;  /* 0x0000000000007b1d */ /* 0x000fec0000010000 */
[----:B--234-:R-:W-:Y:S05]  /*ee70*/  @!P3 BRA `(.L_x_2410) ;  /* 0x0000000c0090b947 */ /* 0x01cfea0003800000 */
[----:B------:R-:W-:Y:S04]  /*ee80*/  BSSY.RECONVERGENT B0, `(.L_x_2411) ;  /* 0x000004c000007945 */ /* 0x000fe80003800200 */
[----:B------:R-:W-:Y:S05]  /*ee90*/  @!P0 BRA `(.L_x_2412) ;  /* 0x0000000400088947 */ /* 0x000fea0003800000 */
[----:B------:R-:W2:Y:S01]  /*eea0*/  LD.E R23, desc[UR4][R2.64+0x170] ;  /* 0x0001700402177980 */ /* 0x000ea2000c101900 */
[----:B-1----:R-:W-:-:S04]  /*eeb0*/  VIADD R21, R164, 0xffffffff ;  /* 0xffffffffa4157836 */ /* 0x002fc80000000000 */
[----:B------:R-:W-:-:S04]  /*eec0*/  IMAD.SHL.U32 R21, R21, 0x100, RZ ;  /* 0x0000010015157824 */ /* 0x000fc800078e00ff */
[C---:B------:R-:W-:Y:S01]  /*eed0*/  VIADD R7, R21.reuse, 0xffffff00 ;  /* 0xffffff0015077836 */ /* 0x040fe20000000000 */
[----:B------:R-:W-:-:S04]  /*eee0*/  IADD3 R21, PT, PT, R21, -0x200, RZ ;  /* 0xfffffe0015157810 */ /* 0x000fc80007ffe0ff */
[----:B------:R-:W-:Y:S02]  /*eef0*/  IABS R14, R21 ;  /* 0x00000015000e7213 */ /* 0x000fe40000000000 */
[----:B------:R-:W-:Y:S02]  /*ef00*/  IABS R6, R7 ;  /* 0x0000000700067213 */ /* 0x000fe40000000000 */
[-C--:B--2---:R-:W-:Y:S02]  /*ef10*/  IABS R18, R23.reuse ;  /* 0x0000001700127213 */ /* 0x084fe40000000000 */
[-C--:B------:R-:W-:Y:S02]  /*ef20*/  IABS R15, R23.reuse ;  /* 0x00000017000f7213 */ /* 0x080fe40000000000 */
[----:B------:R-:W1:Y:S01]  /*ef30*/  I2F.RP R26, R18 ;  /* 0x00000012001a7306 */ /* 0x000e620000209400 */
[----:B------:R-:W-:Y:S02]  /*ef40*/  LOP3.LUT R7, R7, R23, RZ, 0x3c, !PT ;  /* 0x0000001707077212 */ /* 0x000fe400078e3cff */
[----:B------:R-:W-:-:S02]  /*ef50*/  IADD3 R15, PT, PT, RZ, -R15, RZ ;  /* 0x8000000fff0f7210 */ /* 0x000fc40007ffe0ff */
[----:B------:R-:W-:Y:S02]  /*ef60*/  LOP3.LUT R21, R21, R23, RZ, 0x3c, !PT ;  /* 0x0000001715157212 */ /* 0x000fe400078e3cff */
[----:B------:R-:W-:Y:S01]  /*ef70*/  ISETP.GE.AND P4, PT, R7, RZ, PT ;  /* 0x000000ff0700720c */ /* 0x000fe20003f86270 */
[----:B-1----:R-:W1:Y:S02]  /*ef80*/  MUFU.RCP R26, R26 ;  /* 0x0000001a001a7308 */ /* 0x002e640000001000 */
[----:B-1----:R-:W-:-:S06]  /*ef90*/  VIADD R26, R26, 0xffffffe ;  /* 0x0ffffffe1a1a7836 */ /* 0x002fcc0000000000 */
[----:B------:R-:W1:Y:S02]  /*efa0*/  F2I.FTZ.U32.TRUNC.NTZ R27, R26 ;  /* 0x0000001a001b7305 */ /* 0x000e64000021f000 */
[----:B-1----:R-:W-:Y:S01]  /*efb0*/  IADD3 R22, PT, PT, RZ, -R27, RZ ;  /* 0x8000001bff167210 */ /* 0x002fe20007ffe0ff */
[----:B------:R-:W-:-:S04]  /*efc0*/  IMAD.MOV.U32 R26, RZ, RZ, RZ ;  /* 0x000000ffff1a7224 */ /* 0x000fc800078e00ff */
[----:B------:R-:W-:-:S04]  /*efd0*/  IMAD R22, R22, R18, RZ ;  /* 0x0000001216167224 */ /* 0x000fc800078e02ff */
[----:B------:R-:W-:-:S06]  /*efe0*/  IMAD.HI.U32 R22, R27, R22, R26 ;  /* 0x000000161b167227 */ /* 0x000fcc00078e001a */
[----:B------:R-:W-:-:S04]  /*eff0*/  IMAD.HI.U32 R19, R22, R14, RZ ;  /* 0x0000000e16137227 */ /* 0x000fc800078e00ff */
[----:B------:R-:W-:Y:S02]  /*f000*/  IMAD R14, R19, R15, R14 ;  /* 0x0000000f130e7224 */ /* 0x000fe400078e020e */
[----:B------:R-:W-:-:S03]  /*f010*/  IMAD.HI.U32 R22, R22, R6, RZ ;  /* 0x0000000616167227 */ /* 0x000fc600078e00ff */
[----:B------:R-:W-:Y:S01]  /*f020*/  ISETP.GT.U32.AND P3, PT, R18, R14, PT ;  /* 0x0000000e1200720c */ /* 0x000fe20003f64070 */
[----:B------:R-:W-:-:S05]  /*f030*/  IMAD R6, R22, R15, R6 ;  /* 0x0000000f16067224 */ /* 0x000fca00078e0206 */
[----:B------:R-:W-:-:S07]  /*f040*/  ISETP.GT.U32.AND P0, PT, R18, R6, PT ;  /* 0x000000061200720c */ /* 0x000fce0003f04070 */
[----:B------:R-:W-:Y:S01]  /*f050*/  @!P3 IMAD.IADD R14, R14, 0x1, -R18 ;  /* 0x000000010e0eb824 */ /* 0x000fe200078e0a12 */
[----:B------:R-:W-:Y:S02]  /*f060*/  @!P3 IADD3 R19, PT, PT, R19, 0x1, RZ ;  /* 0x000000011313b810 */ /* 0x000fe40007ffe0ff */
[----:B------:R-:W-:Y:S02]  /*f070*/  ISETP.NE.AND P3, PT, R23, RZ, PT ;  /* 0x000000ff1700720c */ /* 0x000fe40003f65270 */
[-C--:B------:R-:W-:Y:S01]  /*f080*/  ISETP.GE.U32.AND P5, PT, R14, R18.reuse, PT ;  /* 0x000000120e00720c */ /* 0x080fe20003fa6070 */
[----:B------:R-:W-:Y:S01]  /*f090*/  @!P0 VIADD R22, R22, 0x1 ;  /* 0x0000000116168836 */ /* 0x000fe20000000000 */
[-C--:B------:R-:W-:Y:S02]  /*f0a0*/  @!P0 IADD3 R6, PT, PT, R6, -R18.reuse, RZ ;  /* 0x8000001206068210 */ /* 0x080fe40007ffe0ff */
[----:B------:R-:W-:Y:S02]  /*f0b0*/  ISETP.GE.AND P0, PT, R21, RZ, PT ;  /* 0x000000ff1500720c */ /* 0x000fe40003f06270 */
[----:B------:R-:W-:-:S02]  /*f0c0*/  ISETP.GE.U32.AND P6, PT, R6, R18, PT ;  /* 0x000000120600720c */ /* 0x000fc40003fc6070 */
[----:B------:R-:W-:-:S05]  /*f0d0*/  LOP3.LUT R6, RZ, R23, RZ, 0x33, !PT ;  /* 0x00000017ff067212 */ /* 0x000fca00078e33ff */
[----:B------:R-:W-:-:S04]  /*f0e0*/  @P5 VIADD R19, R19, 0x1 ;  /* 0x0000000113135836 */ /* 0x000fc80000000000 */
[----:B------:R-:W-:Y:S02]  /*f0f0*/  IMAD.MOV.U32 R15, RZ, RZ, R19 ;  /* 0x000000ffff0f7224 */ /* 0x000fe400078e0013 */
[----:B------:R-:W-:Y:S01]  /*f100*/  @P6 IADD3 R22, PT, PT, R22, 0x1, RZ ;  /* 0x0000000116166810 */ /* 0x000fe20007ffe0ff */
[----:B------:R-:W2:Y:S02]  /*f110*/  LD.E.64 R18, desc[UR4][R2.64+0x38] ;  /* 0x0000380402127980 */ /* 0x000ea4000c101b00 */
[----:B------:R-:W-:Y:S02]  /*f120*/  @!P0 IADD3 R15, PT, PT, -R15, RZ, RZ ;  /* 0x000000ff0f0f8210 */ /* 0x000fe40007ffe1ff */
[----:B------:R-:W-:Y:S02]  /*f130*/  @!P4 IMAD.MOV R22, RZ, RZ, -R22 ;  /* 0x000000ffff16c224 */ /* 0x000fe400078e0a16 */
[----:B------:R-:W-:-:S03]  /*f140*/  SEL R15, R6, R15, !P3 ;  /* 0x0000000f060f7207 */ /* 0x000fc60005800000 */
[----:B------:R-:W-:Y:S02]  /*f150*/  SEL R6, R6, R22, !P3 ;  /* 0x0000001606067207 */ /* 0x000fe40005800000 */
        /* <DEDUP_REMOVED lines=22> */
.L_x_2412:
        /* <DEDUP_REMOVED lines=8> */
.L_x_2413:
[----:B------:R-:W-:Y:S05]  /*f340*/  BSYNC.RECONVERGENT B0 ;  /* 0x0000000000007941 */ /* 0x000fea0003800200 */
.L_x_2411:
[C---:B------:R-:W-:Y:S01]  /*f350*/  SHF.L.U32 R7, R222.reuse, 0x5, RZ ;  /* 0x00000005de077819 */ /* 0x040fe200000006ff */
[----:B------:R-:W-:Y:S01]  /*f360*/  @!P1 IMAD.MOV.U32 R23, RZ, RZ, R235 ;  /* 0x000000ffff179224 */ /* 0x000fe200078e00eb */
[----:B------:R-:W-:Y:S01]  /*f370*/  SHF.L.U64.HI R6, R222, 0x5, R223 ;  /* 0x00000005de067819 */ /* 0x000fe200000102df */
[----:B------:R2:W-:Y:S01]  /*f380*/  @P1 STS.128 [R240+0x2000], RZ ;  /* 0x002000fff0001388 */ /* 0x0005e20000000c00 */
[-C--:B------:R-:W-:Y:S01]  /*f390*/  IADD3 R18, P3, PT, R7, R236.reuse, RZ ;  /* 0x000000ec07127210 */ /* 0x080fe20007f7e0ff */
[C---:B------:R-:W-:Y:S01]  /*f3a0*/  @!P1 IMAD R50, R223.reuse, 0x60, RZ ;  /* 0x00000060df329824 */ /* 0x040fe200078e02ff */
[----:B------:R-:W-:Y:S01]  /*f3b0*/  @!P1 MOV R22, R236 ;  /* 0x000000ec00169202 */ /* 0x000fe20000000f00 */
[C---:B------:R-:W-:Y:S01]  /*f3c0*/  @!P1 IMAD R42, R223.reuse, 0x120, RZ ;  /* 0x00000120df2a9824 */ /* 0x040fe200078e02ff */
[----:B------:R-:W-:Y:S01]  /*f3d0*/  @!P1 IADD3 R14, P0, PT, R18, R7, RZ ;  /* 0x00000007120e9210 */ /* 0x000fe20007f1e0ff */
[----:B------:R-:W-:Y:S01]  /*f3e0*/  IMAD.X R19, R6, 0x1, R235, P3 ;  /* 0x0000000106137824 */ /* 0x000fe200018e06eb */
[C---:B------:R-:W-:Y:S01]  /*f3f0*/  @!P1 LEA R56, P3, R222.reuse, R18, 0x6 ;  /* 0x00000012de389211 */ /* 0x040fe200078630ff */
[--C-:B------:R-:W-:Y:S01]  /*f400*/  @!P1 IMAD.MOV.U32 R52, RZ, RZ, R18.reuse ;  /* 0x000000ffff349224 */ /* 0x100fe200078e0012 */
[----:B------:R-:W-:Y:S01]  /*f410*/  @!PT LDS RZ, [RZ] ;  /* 0x00000000fffff984 */ /* 0x000fe20000000800 */
[----:B------:R-:W-:Y:S01]  /*f420*/  @!PT LDS RZ, [RZ] ;  /* 0x00000000fffff984 */ /* 0x000fe20000000800 */
[----:B------:R-:W-:Y:S01]  /*f430*/  @!PT LDS RZ, [RZ] ;  /* 0x00000000fffff984 */ /* 0x000fe20000000800 */
[----:B------:R3:W-:Y:S01]  /*f440*/  @!P1 LDGSTS.E.BYPASS.LTC128B.128 [R240+0x2000], desc[UR4][R22.64] ;  /* 0x0200000016f09fae */ /* 0x0007e2000b981a04 */
[----:B------:R-:W-:Y:S01]  /*f450*/  @!P1 IMAD.MOV.U32 R26, RZ, RZ, R18 ;  /* 0x000000ffff1a9224 */ /* 0x000fe200078e0012 */
[-C--:B------:R-:W-:Y:S01]  /*f460*/  @!P1 MOV R53, R19.reuse ;  /* 0x0000001300359202 */ /* 0x080fe20000000f00 */
[----:B------:R-:W-:Y:S01]  /*f470*/  @!P1 IMAD R48, R223, 0xa0, RZ ;  /* 0x000000a0df309824 */ /* 0x000fe200078e02ff */
[----:B------:R-:W-:Y:S01]  /*f480*/  @!P1 IADD3.X R15, PT, PT, R19, R6, RZ, P0, !PT ;  /* 0x00000006130f9210 */ /* 0x000fe200007fe4ff */
[----:B------:R2:W-:Y:S01]  /*f490*/  @P1 STS.128 [R240+0x2800], RZ ;  /* 0x002800fff0001388 */ /* 0x0005e20000000c00 */
[----:B------:R-:W-:Y:S01]  /*f4a0*/  @!P1 MOV R6, R18 ;  /* 0x0000001200069202 */ /* 0x000fe20000000f00 */
[----:B------:R-:W-:Y:S01]  /*f4b0*/  @!P1 IMAD.WIDE.U32 R52, R222, 0x60, R52 ;  /* 0x00000060de349825 */ /* 0x000fe200078e0034 */
[-C--:B------:R-:W-:Y:S01]  /*f4c0*/  @!P1 MOV R7, R19.reuse ;  /* 0x0000001300079202 */ /* 0x080fe20000000f00 */
[----:B------:R-:W-:Y:S01]  /*f4d0*/  @!PT LDS RZ, [RZ] ;  /* 0x00000000fffff984 */ /* 0x000fe20000000800 */
[----:B------:R-:W-:Y:S01]  /*f4e0*/  @!PT LDS RZ, [RZ] ;  /* 0x00000000fffff984 */ /* 0x000fe20000000800 */
[----:B------:R-:W-:Y:S01]  /*f4f0*/  @!PT LDS RZ, [RZ] ;  /* 0x00000000fffff984 */ /* 0x000fe20000000800 */
[----:B------:R-:W-:Y:S01]  /*f500*/  @!P1 LDGSTS.E.BYPASS.LTC128B.128 [R240+0x2800], desc[UR4][R18.64] ;  /* 0x0280000012f09fae */ /* 0x000fe2000b981a04 */
[-C--:B------:R-:W-:Y:S01]  /*f510*/  @!P1 MOV R27, R19.reuse ;  /* 0x00000013001b9202 */ /* 0x080fe20000000f00 */
[----:B------:R-:W-:Y:S01]  /*f520*/  @!P1 IMAD.IADD R51, R50, 0x1, R53 ;  /* 0x0000000132339824 */ /* 0x000fe200078e0235 */
[----:B------:R-:W-:Y:S01]  /*f530*/  @!P1 MOV R50, R52 ;  /* 0x0000003400329202 */ /* 0x000fe20000000f00 */
[C---:B------:R-:W-:Y:S01]  /*f540*/  @!P1 IMAD.WIDE.U32 R6, R222.reuse, 0x120, R6 ;  /* 0x00000120de069825 */ /* 0x040fe200078e0006 */
[----:B------:R2:W-:Y:S01]  /*f550*/  @P1 STS.128 [R240+0x3000], RZ ;  /* 0x003000fff0001388 */ /* 0x0005e20000000c00 */
[----:B------:R-:W-:Y:S01]  /*f560*/  @!P1 MOV R53, R19 ;  /* 0x0000001300359202 */ /* 0x000fe20000000f00 */
[----:B------:R-:W-:Y:S01]  /*f570*/  BSSY.RECONVERGENT B0, `(.L_x_2414) ;  /* 0x0000073000007945 */ /* 0x000fe20003800200 */
[----:B------:R-:W-:Y:S01]  /*f580*/  @!P1 IMAD.WIDE.U32 R26, R222, 0xa0, R26 ;  /* 0x000000a0de1a9825 */ /* 0x000fe200078e001a */
[----:B------:R-:W-:Y:S01]  /*f590*/  @!PT LDS RZ, [RZ] ;  /* 0x00000000fffff984 */ /* 0x000fe20000000800 */
[----:B------:R-:W-:Y:S01]  /*f5a0*/  @!PT LDS RZ, [RZ] ;  /* 0x00000000fffff984 */ /* 0x000fe20000000800 */
[----:B------:R-:W-:Y:S01]  /*f5b0*/  @!PT LDS RZ, [RZ] ;  /* 0x00000000fffff984 */ /* 0x000fe20000000800 */
[----:B------:R4:W-:Y:S01]  /*f5c0*/  @!P1 LDGSTS.E.BYPASS.LTC128B.128 [R240+0x3000], desc[UR4][R14.64] ;  /* 0x030000000ef09fae */ /* 0x0009e2000b981a04 */
[----:B------:R-:W-:-:S02]  /*f5d0*/  @!P1 IADD3 R43, PT, PT, R42, R7, RZ ;  /* 0x000000072a2b9210 */ /* 0x000fc40007ffe0ff */
[C---:B------:R-:W-:Y:S01]  /*f5e0*/  @!P1 IMAD R46, R223.reuse, 0xc0, RZ ;  /* 0x000000c0df2e9824 */ /* 0x040fe200078e02ff */
[----:B------:R-:W-:Y:S01]  /*f5f0*/  @!P1 IADD3 R49, PT, PT, R48, R27, RZ ;  /* 0x0000001b30319210 */ /* 0x000fe20007ffe0ff */
[----:B------:R-:W-:Y:S01]  /*f600*/  @!P1 IMAD.MOV.U32 R52, RZ, RZ, R18 ;  /* 0x000000ffff349224 */ /* 0x000fe200078e0012 */
[-C--:B------:R-:W-:Y:S01]  /*f610*/  @!P1 MOV R27, R19.reuse ;  /* 0x00000013001b9202 */ /* 0x080fe20000000f00 */
[----:B------:R-:W-:Y:S01]  /*f620*/  @!P1 IMAD.MOV.U32 R42, RZ, RZ, R6 ;  /* 0x000000ffff2a9224 */ /* 0x000fe200078e0006 */
[CC--:B------:R-:W-:Y:S01]  /*f630*/  @!P1 LEA.HI.X R57, R222.reuse, R19.reuse, R223, 0x6, P3 ;  /* 0x00000013de399211 */ /* 0x0c0fe200018f34df */
[----:B---3--:R-:W-:Y:S01]  /*f640*/  @!P1 IMAD.MOV.U32 R22, RZ, RZ, R18 ;  /* 0x000000ffff169224 */ /* 0x008fe200078e0012 */
[----:B------:R-:W-:Y:S01]  /*f650*/  @!P1 MOV R23, R19 ;  /* 0x0000001300179202 */ /* 0x000fe20000000f00 */
[----:B------:R-:W-:Y:S01]  /*f660*/  @!P1 IMAD.MOV.U32 R48, RZ, RZ, R26 ;  /* 0x000000ffff309224 */ /* 0x000fe200078e001a */
[----:B------:R-:W-:Y:S01]  /*f670*/  @!P1 MOV R26, R18 ;  /* 0x00000012001a9202 */ /* 0x000fe20000000f00 */
[----:B------:R-:W-:Y:S01]  /*f680*/  @!P1 IMAD R6, R223, 0x1a0, RZ ;  /* 0x000001a0df069824 */ /* 0x000fe200078e02ff */
[----:B------:R2:W-:Y:S01]  /*f690*/  @P1 STS.128 [R240+0x3800], RZ ;  /* 0x003800fff0001388 */ /* 0x0005e20000000c00 */
[----:B------:R-:W-:-:S03]  /*f6a0*/  @!P1 IMAD.WIDE.U32 R22, R222, 0xc0, R22 ;  /* 0x000000c0de169825 */ /* 0x000fc600078e0016 */
[----:B------:R-:W-:Y:S01]  /*f6b0*/  @!PT LDS RZ, [RZ] ;  /* 0x00000000fffff984 */ /* 0x000fe20000000800 */
[----:B------:R-:W-:Y:S01]  /*f6c0*/  @!PT LDS RZ, [RZ] ;  /* 0x00000000fffff984 */ /* 0x000fe20000000800 */
[----:B------:R-:W-:Y:S01]  /*f6d0*/  @!PT LDS RZ, [RZ] ;  /* 0x00000000fffff984 */ /* 0x000fe20000000800 */
[----:B------:R2:W-:Y:S01]  /*f6e0*/  @!P1 LDGSTS.E.BYPASS.LTC128B.128 [R240+0x3800], desc[UR4][R56.64] ;  /* 0x0380000038f09fae */ /* 0x0005e2000b981a04 */
[----:B------:R-:W-:Y:S01]  /*f6f0*/  @!P1 IMAD.WIDE.U32 R52, R222, 0x1a0, R52 ;  /* 0x000001a0de349825 */ /* 0x000fe200078e0034 */
[----:B------:R-:W-:Y:S02]  /*f700*/  @!P1 IADD3 R47, PT, PT, R46, R23, RZ ;  /* 0x000000172e2f9210 */ /* 0x000fe40007ffe0ff */
[----:B------:R-:W-:Y:S01]  /*f710*/  @!P1 MOV R46, R22 ;  /* 0x00000016002e9202 */ /* 0x000fe20000000f00 */
[C---:B------:R-:W-:Y:S01]  /*f720*/  @!P1 IMAD R44, R223.reuse, 0xe0, RZ ;  /* 0x000000e0df2c9824 */ /* 0x040fe200078e02ff */
[----:B------:R-:W-:Y:S01]  /*f730*/  @!P1 MOV R23, R19 ;  /* 0x0000001300179202 */ /* 0x000fe20000000f00 */
[--C-:B------:R-:W-:Y:S01]  /*f740*/  @!P1 IMAD.MOV.U32 R22, RZ, RZ, R18.reuse ;  /* 0x000000ffff169224 */ /* 0x100fe200078e0012 */
[----:B------:R-:W-:Y:S01]  /*f750*/  @!P1 IADD3 R53, PT, PT, R6, R53, RZ ;  /* 0x0000003506359210 */ /* 0x000fe20007ffe0ff */
[--C-:B----4-:R-:W-:Y:S01]  /*f760*/  @!P1 IMAD.MOV.U32 R15, RZ, RZ, R19.reuse ;  /* 0x000000ffff0f9224 */ /* 0x110fe200078e0013 */
[-C--:B------:R-:W-:Y:S01]  /*f770*/  @!P1 MOV R14, R18.reuse ;  /* 0x00000012000e9202 */ /* 0x080fe20000000f00 */
[C---:B------:R-:W-:Y:S01]  /*f780*/  @!P1 IMAD R7, R223.reuse, 0x180, RZ ;  /* 0x00000180df079824 */ /* 0x040fe200078e02ff */
[C---:B------:R-:W-:Y:S01]  /*f790*/  @!P1 LEA R6, P0, R222.reuse, R18, 0x7 ;  /* 0x00000012de069211 */ /* 0x040fe200078038ff */
[C---:B------:R-:W-:Y:S01]  /*f7a0*/  @!P1 IMAD.WIDE.U32 R54, R222.reuse, 0x180, R18 ;  /* 0x00000180de369825 */ /* 0x040fe200078e0012 */
[----:B------:R2:W-:Y:S03]  /*f7b0*/  @P1 STS.128 [R240+0x4000], RZ ;  /* 0x004000fff0001388 */ /* 0x0005e60000000c00 */
[----:B------:R-:W-:Y:S01]  /*f7c0*/  @!P1 IMAD.WIDE.U32 R14, R222, 0xe0, R14 ;  /* 0x000000e0de0e9825 */ /* 0x000fe200078e000e */
[----:B------:R-:W-:Y:S01]  /*f7d0*/  @!PT LDS RZ, [RZ] ;  /* 0x00000000fffff984 */ /* 0x000fe20000000800 */
[----:B------:R-:W-:Y:S01]  /*f7e0*/  @!PT LDS RZ, [RZ] ;  /* 0x00000000fffff984 */ /* 0x000fe20000000800 */
[----:B------:R-:W-:Y:S01]  /*f7f0*/  @!PT LDS RZ, [RZ] ;  /* 0x00000000fffff984 */ /* 0x000fe20000000800 */
[----:B------:R2:W-:Y:S03]  /*f800*/  @!P1 LDGSTS.E.BYPASS.LTC128B.128 [R240+0x4000], desc[UR4][R50.64] ;  /* 0x0400000032f09fae */ /* 0x0005e6000b981a04 */
[----:B-1----:R-:W-:Y:S01]  /*f810*/  @!P1 IMAD.IADD R45, R44, 0x1, R15 ;  /* 0x000000012c2d9824 */ /* 0x002fe200078e020f */
[----:B------:R-:W-:Y:S01]  /*f820*/  @!P1 MOV R44, R14 ;  /* 0x0000000e002c9202 */ /* 0x000fe20000000f00 */
[----:B------:R-:W-:Y:S01]  /*f830*/  @!P1 IMAD R15, R223, 0x140, RZ ;  /* 0x00000140df0f9824 */ /* 0x000fe200078e02ff */
[----:B------:R2:W-:Y:S01]  /*f840*/  @P1 STS.128 [R240+0x4800], RZ ;  /* 0x004800fff0001388 */ /* 0x0005e20000000c00 */
[----:B------:R-:W-:-:S04]  /*f850*/  @!P1 IMAD.WIDE.U32 R26, R222, 0x140, R26 ;  /* 0x00000140de1a9825 */ /* 0x000fc800078e001a */
[----:B------:R-:W-:Y:S01]  /*f860*/  @!P1 IMAD R14, R223, 0x160, RZ ;  /* 0x00000160df0e9824 */ /* 0x000fe200078e02ff */
[----:B------:R-:W-:Y:S01]  /*f870*/  @!P1 IADD3 R27, PT, PT, R15, R27, RZ ;  /* 0x0000001b0f1b9210 */ /* 0x000fe20007ffe0ff */
[----:B------:R-:W-:-:S04]  /*f880*/  @!P1 IMAD.WIDE.U32 R22, R222, 0x160, R22 ;  /* 0x00000160de169825 */ /* 0x000fc800078e0016 */
[----:B------:R-:W-:Y:S01]  /*f890*/  @!P1 IMAD.IADD R55, R7, 0x1, R55 ;  /* 0x0000000107379824 */ /* 0x000fe200078e0237 */
[----:B------:R-:W-:Y:S02]  /*f8a0*/  @!P1 LEA.HI.X R7, R222, R19, R223, 0x7, P0 ;  /* 0x00000013de079211 */ /* 0x000fe400000f3cdf */
[----:B------:R-:W-:Y:S02]  /*f8b0*/  @!P1 IADD3 R15, PT, PT, R14, R23, RZ ;  /* 0x000000170e0f9210 */ /* 0x000fe40007ffe0ff */
        /* <DEDUP_REMOVED lines=56> */
[----:B------:R-:W-:Y:S02]  /*fc40*/  IADD3 R7, PT, PT, R6, R19, RZ ;  /* 0x0000001306077210 */ /* 0x000fe40007ffe0ff */
[----:B------:R-:W-:-:S05]  /*fc50*/  MOV R6, R18 ;  /* 0x0000001200067202 */ /* 0x000fca0000000f00 */
[----:B------:R-:W-:Y:S01]  /*fc60*/  @!PT LDS RZ, [RZ] ;  /* 0x00000000fffff984 */ /* 0x000fe20000000800 */
[----:B------:R-:W-:Y:S01]  /*fc70*/  @!PT LDS RZ, [RZ] ;  /* 0x00000000fffff984 */ /* 0x000fe20000000800 */
[----:B------:R-:W-:Y:S01]  /*fc80*/  @!PT LDS RZ, [RZ] ;  /* 0x00000000fffff984 */ /* 0x000fe20000000800 */
[----:B------:R1:W-:Y:S02]  /*fc90*/  LDGSTS.E.BYPASS.LTC128B.128 [R240+0x9800], desc[UR4][R6.64] ;  /* 0x0980000006f07fae */ /* 0x0003e4000b981a04 */
.L_x_2415:
[----:B------:R-:W-:Y:S05]  /*fca0*/  BSYNC.RECONVERGENT B0 ;  /* 0x0000000000007941 */ /* 0x000fea0003800200 */
.L_x_2414:
[----:B------:R-:W0:Y:S02]  /*fcb0*/  LDGDEPBAR ;  /* 0x00000000000079af */ /* 0x000e240000000000 */
.L_x_2410:
[----:B------:R-:W-:Y:S05]  /*fcc0*/  BSYNC.RECONVERGENT B1 ;  /* 0x0000000000017941 */ /* 0x000fea0003800200 */
.L_x_2409:
[----:B------:R3:W-:Y:S01]  /*fcd0*/  STL [R1+0x60], R251 ;  /* 0x000060fb01007387 */ /* 0x0007e20000100800 */
[----:B-12---:R-:W-:-:S03]  /*fce0*/  IMAD R6, R164, 0x100, R69 ;  /* 0x00000100a4067824 */ /* 0x006fc600078e0245 */
[----:B------:R1:W-:Y:S01]  /*fcf0*/  STL [R1+0x5c], R250 ;  /* 0x00005cfa01007387 */ /* 0x0003e20000100800 */
[C---:B------:R-:W-:Y:S02]  /*fd00*/  VIADD R230, R6.reuse, 0xfffffe11 ;  /* 0xfffffe1106e67836 */ /* 0x040fe40000000000 */
[C---:B------:R-:W-:Y:S01]  /*fd10*/  VIADD R237, R6.reuse, 0xfffffe19 ;  /* 0xfffffe1906ed7836 */ /* 0x040fe20000000000 */
[----:B------:R-:W-:Y:S01]  /*fd20*/  STL [R1+0x58], R243 ;  /* 0x000058f301007387 */ /* 0x000fe20000100800 */
[C---:B------:R-:W-:Y:S02]  /*fd30*/  VIADD R7, R6.reuse, 0xfffffe00 ;  /* 0xfffffe0006077836 */ /* 0x040fe40000000000 */
[C---:B------:R-:W-:Y:S01]  /*fd40*/  VIADD R231, R6.reuse, 0xfffffe10 ;  /* 0xfffffe1006e77836 */ /* 0x040fe20000000000 */
[----:B------:R-:W-:Y:S01]  /*fd50*/  STL [R1+0x54], R242 ;  /* 0x000054f201007387 */ /* 0x000fe20000100800 */
[C---:B------:R-:W-:Y:S01]  /*fd60*/  VIADD R167, R6.reuse, 0xfffffe18 ;  /* 0xfffffe1806a77836 */ /* 0x040fe20000000000 */
[C---:B------:R-:W-:Y:S01]  /*fd70*/  ISETP.GE.AND P3, PT, R7.reuse, R246, PT ;  /* 0x000000f60700720c */ /* 0x040fe20003f66270 */
[C---:B------:R-:W-:Y:S01]  /*fd80*/  VIADD R248, R6.reuse, 0xfffffe20 ;  /* 0xfffffe2006f87836 */ /* 0x040fe20000000000 */
[----:B------:R-:W-:Y:S01]  /*fd90*/  STL [R1+0x50], R240 ;  /* 0x000050f001007387 */ /* 0x000fe20000100800 */
[C---:B------:R-:W-:Y:S01]  /*fda0*/  ISETP.GE.AND P4, PT, R7.reuse, R245, PT ;  /* 0x000000f50700720c */ /* 0x040fe20003f86270 */
[----:B------:R-:W-:Y:S01]  /*fdb0*/  VIADD R247, R6, 0xfffffe21 ;  /* 0xfffffe2106f77836 */ /* 0x000fe20000000000 */
[----:B------:R-:W-:Y:S01]  /*fdc0*/  FSEL R92, R92, -INF , P3 ;  /* 0xff8000005c5c7808 */ /* 0x000fe20001800000 */
[----:B------:R-:W-:Y:S01]  /*fdd0*/  STL [R1+0x4c], R239 ;  /* 0x00004cef01007387 */ /* 0x000fe20000100800 */
[C---:B------:R-:W-:Y:S01]  /*fde0*/  VIADD R27, R6.reuse, 0xfffffe28 ;  /* 0xfffffe28061b7836 */ /* 0x040fe20000000000 */
[C---:B------:R-:W-:Y:S01]  /*fdf0*/  ISETP.GE.AND P0, PT, R7.reuse, R244, PT ;  /* 0x000000f40700720c */ /* 0x040fe20003f06270 */
[C---:B------:R-:W-:Y:S01]  /*fe00*/  VIADD R26, R6.reuse, 0xfffffe29 ;  /* 0xfffffe29061a7836 */ /* 0x040fe20000000000 */
[----:B------:R-:W-:Y:S01]  /*fe10*/  STL [R1+0x48], R238 ;  /* 0x000048ee01007387 */ /* 0x000fe20000100800 */
[C---:B---3--:R-:W-:Y:S01]  /*fe20*/  VIADD R251, R6.reuse, 0xfffffe01 ;  /* 0xfffffe0106fb7836 */ /* 0x048fe20000000000 */
[----:B------:R-:W-:Y:S01]  /*fe30*/  ISETP.GE.AND P6, PT, R7, R241, PT ;  /* 0x000000f10700720c */ /* 0x000fe20003fc6270 */
[C---:B------:R-:W-:Y:S01]  /*fe40*/  VIADD R229, R6.reuse, 0xfffffe31 ;  /* 0xfffffe3106e57836 */ /* 0x040fe20000000000 */
[----:B------:R-:W-:Y:S01]  /*fe50*/  STL [R1+0x44], R236 ;  /* 0x000044ec01007387 */ /* 0x000fe20000100800 */
[C---:B------:R-:W-:Y:S01]  /*fe60*/  VIADD R221, R6.reuse, 0xfffffe38 ;  /* 0xfffffe3806dd7836 */ /* 0x040fe20000000000 */
[C---:B------:R-:W-:Y:S01]  /*fe70*/  ISETP.GE.AND P1, PT, R251.reuse, R246, PT ;  /* 0x000000f6fb00720c */ /* 0x040fe20003f26270 */
[C---:B------:R-:W-:Y:S01]  /*fe80*/  VIADD R220, R6.reuse, 0xfffffe39 ;  /* 0xfffffe3906dc7836 */ /* 0x040fe20000000000 */
[----:B------:R-:W-:Y:S01]  /*fe90*/  STL [R1+0x40], R235 ;  /* 0x000040eb01007387 */ /* 0x000fe20000100800 */
[----:B------:R-:W-:Y:S01]  /*fea0*/  ISETP.GE.AND P5, PT, R251, R245, PT ;  /* 0x000000f5fb00720c */ /* 0x000fe20003fa6270 */
[----:B------:R-:W-:Y:S01]  /*feb0*/  VIADD R219, R6, 0xfffffe40 ;  /* 0xfffffe4006db7836 */ /* 0x000fe20000000000 */
[----:B------:R-:W-:Y:S01]  /*fec0*/  FSEL R91, R91, -INF , P1 ;  /* 0xff8000005b5b7808 */ /* 0x000fe20000800000 */
[----:B------:R-:W-:Y:S01]  /*fed0*/  STL [R1+0x3c], R234 ;  /* 0x00003cea01007387 */ /* 0x000fe20000100800 */
[----:B------:R-:W-:Y:S01]  /*fee0*/  FSEL R251, R92, -INF , !P4 ;  /* 0xff8000005cfb7808 */ /* 0x000fe20006000000 */
[C---:B------:R-:W-:Y:S01]  /*fef0*/  VIADD R215, R6.reuse, 0xfffffe41 ;  /* 0xfffffe4106d77836 */ /* 0x040fe20000000000 */
[----:B-1----:R-:W-:Y:S01]  /*ff00*/  FSEL R250, R91, -INF , !P5 ;  /* 0xff8000005bfa7808 */ /* 0x002fe20006800000 */
[----:B------:R1:W-:Y:S01]  /*ff10*/  STL [R1+0x38], R233 ;  /* 0x000038e901007387 */ /* 0x0003e20000100800 */
[----:B------:R-:W-:-:S02]  /*ff20*/  VIADD R211, R6, 0xfffffe48 ;  /* 0xfffffe4806d37836 */ /* 0x000fc40000000000 */
[C---:B------:R-:W-:Y:S01]  /*ff30*/  VIADD R209, R6.reuse, 0xfffffe49 ;  /* 0xfffffe4906d17836 */ /* 0x040fe20000000000 */
[----:B------:R-:W-:Y:S01]  /*ff40*/  STL [R1+0x34], R232 ;  /* 0x000034e801007387 */ /* 0x000fe20000100800 */
[C---:B------:R-:W-:Y:S02]  /*ff50*/  VIADD R208, R6.reuse, 0xfffffe50 ;  /* 0xfffffe5006d07836 */ /* 0x040fe40000000000 */
[C---:B------:R-:W-:Y:S01]  /*ff60*/  VIADD R228, R6.reuse, 0xfffffe51 ;  /* 0xfffffe5106e47836 */ /* 0x040fe20000000000 */
[----:B------:R-:W-:Y:S01]  /*ff70*/  STL [R1+0x30], R226 ;  /* 0x000030e201007387 */ /* 0x000fe20000100800 */
[----:B------:R-:W-:Y:S02]  /*ff80*/  VIADD R202, R6, 0xfffffe58 ;  /* 0xfffffe5806ca7836 */ /* 0x000fe40000000000 */
[C-C-:B------:R-:W-:Y:S01]  /*ff90*/  IMAD R91, R164.reuse, 0x100, R69.reuse ;  /* 0x00000100a45b7824 */ /* 0x140fe200078e0245 */
[----:B------:R-:W-:Y:S01]  /*ffa0*/  STL [R1+0x2c], R225 ;  /* 0x00002ce101007387 */ /* 0x000fe20000100800 */
[----:B------:R-:W-:-:S02]  /*ffb0*/  IMAD R92, R164, 0x100, R69 ;  /* 0x00000100a45c7824 */ /* 0x000fc400078e0245 */
[----:B------:R-:W-:Y:S01]  /*ffc0*/  VIADD R91, R91, 0xfffffe59 ;  /* 0xfffffe595b5b7836 */ /* 0x000fe20000000000 */
[----:B------:R-:W-:Y:S01]  /*ffd0*/  STL [R1+0x28], R224 ;  /* 0x000028e001007387 */ /* 0x000fe20000100800 */
[----:B------:R-:W-:Y:S02]  /*ffe0*/  VIADD R92, R92, 0xfffffe60 ;  /* 0xfffffe605c5c7836 */ /* 0x000fe40000000000 */
[C---:B------:R-:W-:Y:S01]  /*fff0*/  VIADD R187, R6.reuse, 0xfffffe69 ;  /* 0xfffffe6906bb7836 */ /* 0x040fe20000000000 */
[----:B------:R-:W-:Y:S01]  /*10000*/  STL [R1+0x24], R223 ;  /* 0x000024df01007387 */ /* 0x000fe20000100800 */
[C---:B------:R-:W-:Y:S02]  /*10010*/  VIADD R186, R6.reuse, 0xfffffe70 ;  /* 0xfffffe7006ba7836 */ /* 0x040fe40000000000 */
[C---:B------:R-:W-:Y:S01]  /*10020*/  VIADD R185, R6.reuse, 0xfffffe71 ;  /* 0xfffffe7106b97836 */ /* 0x040fe20000000000 */
[----:B------:R-:W-:Y:S01]  /*10030*/  STL [R1+0x20], R222 ;  /* 0x000020de01007387 */ /* 0x000fe20000100800 */
[----:B-1----:R-:W-:-:S02]  /*10040*/  VIADD R233, R6, 0xfffffe30 ;  /* 0xfffffe3006e97836 */ /* 0x002fc40000000000 */
[C---:B------:R-:W-:Y:S01]  /*10050*/  VIADD R184, R6.reuse, 0xfffffe78 ;  /* 0xfffffe7806b87836 */ /* 0x040fe20000000000 */
[----:B------:R-:W-:Y:S01]  /*10060*/  STL [R1+0x1c], R218 ;  /* 0x00001cda01007387 */ /* 0x000fe20000100800 */
[C---:B------:R-:W-:Y:S02]  /*10070*/  VIADD R58, R6.reuse, 0xfffffe80 ;  /* 0xfffffe80063a7836 */ /* 0x040fe40000000000 */
[C---:B------:R-:W-:Y:S01]  /*10080*/  VIADD R56, R6.reuse, 0xfffffe88 ;  /* 0xfffffe8806387836 */ /* 0x040fe20000000000 */
[----:B------:R-:W-:Y:S01]  /*10090*/  STL [R1+0x18], R217 ;  /* 0x000018d901007387 */ /* 0x000fe20000100800 */
[C---:B------:R-:W-:Y:S02]  /*100a0*/  VIADD R59, R6.reuse, 0xfffffe79 ;  /* 0xfffffe79063b7836 */ /* 0x040fe40000000000 */
[C---:B------:R-:W-:Y:S01]  /*100b0*/  VIADD R55, R6.reuse, 0xfffffe90 ;  /* 0xfffffe9006377836 */ /* 0x040fe20000000000 */
[----:B------:R1:W-:Y:S01]  /*100c0*/  STL [R1+0x14], R166 ;  /* 0x000014a601007387 */ /* 0x0003e20000100800 */
[----:B------:R-:W-:-:S02]  /*100d0*/  VIADD R53, R6, 0xfffffe98 ;  /* 0xfffffe9806357836 */ /* 0x000fc40000000000 */
[C---:B------:R-:W-:Y:S01]  /*100e0*/  VIADD R57, R6.reuse, 0xfffffe81 ;  /* 0xfffffe8106397836 */ /* 0x040fe20000000000 */
[----:B------:R2:W-:Y:S01]  /*100f0*/  STL [R1+0x10], R70 ;  /* 0x0000104601007387 */ /* 0x0005e20000100800 */
        /* <DEDUP_REMOVED lines=10> */
[----:B-1----:R-:W-:-:S02]  /*101a0*/  VIADD R166, R6, 0xfffffe08 ;  /* 0xfffffe0806a67836 */ /* 0x002fc40000000000 */
[C---:B------:R-:W-:Y:S02]  /*101b0*/  VIADD R45, R6.reuse, 0xfffffeb9 ;  /* 0xfffffeb9062d7836 */ /* 0x040fe40000000000 */
[----:B--2---:R-:W-:Y:S01]  /*101c0*/  VIADD R70, R6, 0xfffffe09 ;  /* 0xfffffe0906467836 */ /* 0x004fe20000000000 */
[-C--:B------:R-:W-:Y:S01]  /*101d0*/  ISETP.GE.AND P3, PT, R166, R246.reuse, PT ;  /* 0x000000f6a600720c */ /* 0x080fe20003f66270 */
[----:B------:R-:W-:Y:S01]  /*101e0*/  VIADD R42, R6, 0xfffffec8 ;  /* 0xfffffec8062a7836 */ /* 0x000fe20000000000 */
[-C--:B------:R-:W-:Y:S01]  /*101f0*/  ISETP.GE.AND P4, PT, R166, R245.reuse, PT ;  /* 0x000000f5a600720c */ /* 0x080fe20003f86270 */
[----:B------:R-:W-:Y:S01]  /*10200*/  VIADD R66, R6, 0xfffffed0 ;  /* 0xfffffed006427836 */ /* 0x000fe20000000000 */
[-C--:B------:R-:W-:Y:S01]  /*10210*/  ISETP.GE.AND P1, PT, R70, R246.reuse, PT ;  /* 0x000000f64600720c */ /* 0x080fe20003f26270 */
[----:B------:R-:W-:Y:S01]  /*10220*/  VIADD R43, R6, 0xfffffec1 ;  /* 0xfffffec1062b7836 */ /* 0x000fe20000000000 */
[-C--:B------:R-:W-:Y:S01]  /*10230*/  ISETP.GE.AND P5, PT, R70, R245.reuse, PT ;  /* 0x000000f54600720c */ /* 0x080fe20003fa6270 */
[C---:B------:R-:W-:Y:S01]  /*10240*/  VIADD R64, R6.reuse, 0xfffffed8 ;  /* 0xfffffed806407836 */ /* 0x040fe20000000000 */
[----:B------:R-:W-:Y:S01]  /*10250*/  FSEL R87, R87, -INF , P1 ;  /* 0xff80000057577808 */ /* 0x000fe20000800000 */
[----:B------:R-:W-:Y:S01]  /*10260*/  VIADD R67, R6, 0xfffffec9 ;  /* 0xfffffec906437836 */ /* 0x000fe20000000000 */
        /* <DEDUP_REMOVED lines=8> */
[-C--:B------:R-:W-:Y:S01]  /*102f0*/  ISETP.GE.AND P1, PT, R237, R246.reuse, PT ;  /* 0x000000f6ed00720c */ /* 0x080fe20003f26270 */
[C---:B------:R-:W-:Y:S01]  /*10300*/  VIADD R21, R6.reuse, 0xfffffee1 ;  /* 0xfffffee106157836 */ /* 0x040fe20000000000 */
[----:B------:R-:W-:Y:S01]  /*10310*/  FSEL R239, R71, -INF , !P5 ;  /* 0xff80000047ef7808 */ /* 0x000fe20006800000 */
[C---:B------:R-:W-:Y:S01]  /*10320*/  VIADD R18, R6.reuse, 0xfffffee9 ;  /* 0xfffffee906127836 */ /* 0x040fe20000000000 */
[----:B------:R-:W-:Y:S01]  /*10330*/  FSEL R61, R61, -INF , P1 ;  /* 0xff8000003d3d7808 */ /* 0x000fe20000800000 */
[C---:B------:R-:W-:Y:S01]  /*10340*/  VIADD R15, R6.reuse, 0xfffffef0 ;  /* 0xfffffef0060f7836 */ /* 0x040fe20000000000 */
[----:B------:R-:W-:Y:S01]  /*10350*/  ISETP.GE.AND P5, PT, R237, R245, PT ;  /* 0x000000f5ed00720c */ /* 0x000fe20003fa6270 */
[----:B------:R-:W-:Y:S01]  /*10360*/  VIADD R14, R6, 0xfffffef1 ;  /* 0xfffffef1060e7836 */ /* 0x000fe20000000000 */
[----:B------:R-:W-:Y:S01]  /*10370*/  FSEL R88, R88, -INF , P3 ;  /* 0xff80000058587808 */ /* 0x000fe20001800000 */
[C---:B------:R-:W-:Y:S01]  /*10380*/  VIADD R7, R6.reuse, 0xfffffef8 ;  /* 0xfffffef806077836 */ /* 0x040fe20000000000 */
[----:B------:R-:W-:Y:S01]  /*10390*/  FSEL R238, R61, -INF , !P5 ;  /* 0xff8000003dee7808 */ /* 0x000fe20006800000 */
[----:B------:R-:W-:Y:S01]  /*103a0*/  VIADD R6, R6, 0xfffffef9 ;  /* 0xfffffef906067836 */ /* 0x000fe20000000000 */
[----:B------:R-:W2:Y:S01]  /*103b0*/  LD.E R61, desc[UR4][R2.64+0xdc] ;  /* 0x0000dc04023d7980 */ /* 0x000ea2000c101900 */
[----:B------:R-:W-:-:S02]  /*103c0*/  ISETP.GE.AND P3, PT, R231, R246, PT ;  /* 0x000000f6e700720c */ /* 0x000fc40003f66270 */
[----:B------:R-:W-:Y:S02]  /*103d0*/  FSEL R243, R88, -INF , !P4 ;  /* 0xff80000058f37808 */ /* 0x000fe40006000000 */
[-C--:B------:R-:W-:Y:S02]  /*103e0*/  ISETP.GE.AND P4, PT, R231, R245.reuse, PT ;  /* 0x000000f5e700720c */ /* 0x080fe40003f86270 */
[----:B------:R-:W-:Y:S02]  /*103f0*/  FSEL R84, R84, -INF , P3 ;  /* 0xff80000054547808 */ /* 0x000fe40001800000 */
[C---:B------:R-:W-:Y:S02]  /*10400*/  ISETP.GE.AND P3, PT, R167.reuse, R246, PT ;  /* 0x000000f6a700720c */ /* 0x040fe40003f66270 */
[----:B------:R-:W-:Y:S02]  /*10410*/  FSEL R240, R84, -INF , !P4 ;  /* 0xff80000054f07808 */ /* 0x000fe40006000000 */
[----:B------:R-:W-:-:S02]  /*10420*/  ISETP.GE.AND P4, PT, R167, R245, PT ;  /* 0x000000f5a700720c */ /* 0x000fc40003f86270 */
[----:B------:R-:W-:Y:S02]  /*10430*/  FSEL R62, R62, -INF , P3 ;  /* 0xff8000003e3e7808 */ /* 0x000fe40001800000 */
[-C--:B------:R-:W-:Y:S02]  /*10440*/  ISETP.GE.AND P3, PT, R248, R246.reuse, PT ;  /* 0x000000f6f800720c */ /* 0x080fe40003f66270 */
[----:B------:R-:W-:Y:S02]  /*10450*/  FSEL R237, R62, -INF , !P4 ;  /* 0xff8000003eed7808 */ /* 0x000fe40006000000 */
[----:B------:R-:W-:Y:S02]  /*10460*/  ISETP.GE.AND P4, PT, R248, R245, PT ;  /* 0x000000f5f800720c */ /* 0x000fe40003f86270 */
[----:B------:R-:W-:Y:S02]  /*10470*/  FSEL R93, R93, -INF , P3 ;  /* 0xff8000005d5d7808 */ /* 0x000fe40001800000 */
[----:B------:R-:W-:-:S02]  /*10480*/  ISETP.GE.AND P1, PT, R247, R246, PT ;  /* 0x000000f6f700720c */ /* 0x000fc40003f26270 */
[----:B------:R-:W-:Y:S02]  /*10490*/  ISETP.GE.AND P3, PT, R27, R246, PT ;  /* 0x000000f61b00720c */ /* 0x000fe40003f66270 */
[----:B------:R-:W-:Y:S02]  /*104a0*/  FSEL R236, R93, -INF , !P4 ;  /* 0xff8000005dec7808 */ /* 0x000fe40006000000 */
[-C--:B------:R-:W-:Y:S02]  /*104b0*/  ISETP.GE.AND P5, PT, R247, R245.reuse, PT ;  /* 0x000000f5f700720c */ /* 0x080fe40003fa6270 */
[----:B------:R-:W-:Y:S02]  /*104c0*/  FSEL R94, R94, -INF , P1 ;  /* 0xff8000005e5e7808 */ /* 0x000fe40000800000 */
[----:B------:R-:W-:Y:S02]  /*104d0*/  ISETP.GE.AND P4, PT, R27, R245, PT ;  /* 0x000000f51b00720c */ /* 0x000fe40003f86270 */
[----:B------:R-:W-:-:S02]  /*104e0*/  FSEL R97, R97, -INF , P3 ;  /* 0xff80000061617808 */ /* 0x000fc40001800000 */
[-C--:B------:R-:W-:Y:S02]  /*104f0*/  ISETP.GE.AND P1, PT, R26, R246.reuse, PT ;  /* 0x000000f61a00720c */ /* 0x080fe40003f26270 */
[----:B------:R-:W-:Y:S02]  /*10500*/  ISETP.GE.AND P3, PT, R233, R246, PT ;  /* 0x000000f6e900720c */ /* 0x000fe40003f66270 */
[----:B------:R-:W-:Y:S02]  /*10510*/  FSEL R235, R94, -INF , !P5 ;  /* 0xff8000005eeb7808 */ /* 0x000fe40006800000 */
[----:B------:R-:W-:Y:S02]  /*10520*/  FSEL R234, R97, -INF , !P4 ;  /* 0xff80000061ea7808 */ /* 0x000fe40006000000 */
[----:B------:R-:W-:Y:S02]  /*10530*/  ISETP.GE.AND P5, PT, R26, R245, PT ;  /* 0x000000f51a00720c */ /* 0x000fe40003fa6270 */
[----:B------:R-:W-:-:S02]  /*10540*/  FSEL R98, R98, -INF , P1 ;  /* 0xff80000062627808 */ /* 0x000fc40000800000 */
[----:B------:R-:W-:Y:S02]  /*10550*/  ISETP.GE.AND P4, PT, R233, R245, PT ;  /* 0x000000f5e900720c */ /* 0x000fe40003f86270 */
[----:B------:R-:W-:Y:S02]  /*10560*/  FSEL R101, R101, -INF , P3 ;  /* 0xff80000065657808 */ /* 0x000fe40001800000 */
[-C--:B------:R-:W-:Y:S02]  /*10570*/  ISETP.GE.AND P1, PT, R229, R246.reuse, PT ;  /* 0x000000f6e500720c */ /* 0x080fe40003f26270 */
[----:B------:R-:W-:Y:S02]  /*10580*/  ISETP.GE.AND P3, PT, R221, R246, PT ;  /* 0x000000f6dd00720c */ /* 0x000fe40003f66270 */
[----:B------:R-:W-:Y:S02]  /*10590*/  FSEL R233, R98, -INF , !P5 ;  /* 0xff80000062e97808 */ /* 0x000fe40006800000 */
[----:B------:R-:W-:-:S02]  /*105a0*/  FSEL R232, R101, -INF , !P4 ;  /* 0xff80000065e87808 */ /* 0x000fc40006000000 */
[-C--:B------:R-:W-:Y:S02]  /*105b0*/  ISETP.GE.AND P5, PT, R229, R245.reuse, PT ;  /* 0x000000f5e500720c */ /* 0x080fe40003fa6270 */
[----:B------:R-:W-:Y:S02]  /*105c0*/  FSEL R106, R106, -INF , P1 ;  /* 0xff8000006a6a7808 */ /* 0x000fe40000800000 */
[----:B------:R-:W-:Y:S02]  /*105d0*/  ISETP.GE.AND P4, PT, R221, R245, PT ;  /* 0x000000f5dd00720c */ /* 0x000fe40003f86270 */
[----:B------:R-:W-:Y:S02]  /*105e0*/  FSEL R109, R109, -INF , P3 ;  /* 0xff8000006d6d7808 */ /* 0x000fe40001800000 */
[-C--:B------:R-:W-:Y:S02]  /*105f0*/  ISETP.GE.AND P1, PT, R220, R246.reuse, PT ;  /* 0x000000f6dc00720c */ /* 0x080fe40003f26270 */
[----:B------:R-:W-:-:S02]  /*10600*/  ISETP.GE.AND P3, PT, R219, R246, PT ;  /* 0x000000f6db00720c */ /* 0x000fc40003f66270 */
[----:B------:R-:W-:Y:S02]  /*10610*/  FSEL R226, R106, -INF , !P5 ;  /* 0xff8000006ae27808 */ /* 0x000fe40006800000 */
        /* <DEDUP_REMOVED lines=29> */
[----:B------:R-:W-:Y:S02]  /*107f0*/  FSEL R228, R122, -INF , !P5 ;  /* 0xff8000007ae47808 */ /* 0x000fe40006800000 */
[----:B------:R-:W-:Y:S02]  /*10800*/  FSEL R114, R114, -INF , !P4 ;  /* 0xff80000072727808 */ /* 0x000fe40006000000 */
[CC--:B------:R-:W-:Y:S02]  /*10810*/  ISETP.GE.AND P1, PT, R91.reuse, R246.reuse, PT ;  /* 0x000000f65b00720c */ /* 0x0c0fe40003f26270 */
[-C--:B------:R-:W-:Y:S01]  /*10820*/  ISETP.GE.AND P5, PT, R91, R245.reuse, PT ;  /* 0x000000f55b00720c */ /* 0x080fe20003fa6270 */
[--C-:B------:R-:W-:Y:S01]  /*10830*/  IMAD R91, R164, 0x100, R69.reuse ;  /* 0x00000100a45b7824 */ /* 0x100fe200078e0245 */
[C---:B------:R-:W-:Y:S02]  /*10840*/  ISETP.GE.AND P3, PT, R92.reuse, R246, PT ;  /* 0x000000f65c00720c */ /* 0x040fe40003f66270 */
[----:B------:R-:W-:Y:S01]  /*10850*/  ISETP.GE.AND P4, PT, R92, R245, PT ;  /* 0x000000f55c00720c */ /* 0x000fe20003f86270 */
[----:B------:R-:W-:Y:S01]  /*10860*/  IMAD R92, R164, 0x100, R69 ;  /* 0x00000100a45c7824 */ /* 0x000fe200078e0245 */
[----:B------:R-:W-:Y:S01]  /*10870*/  FSEL R98, R127, -INF , P3 ;  /* 0xff8000007f627808 */ /* 0x000fe20001800000 */
[----:B------:R-:W-:Y:S01]  /*10880*/  VIADD R91, R91, 0xfffffe61 ;  /* 0xfffffe615b5b7836 */ /* 0x000fe20000000000 */
[----:B------:R-:W-:Y:S01]  /*10890*/  FSEL R113, R126, -INF , P1 ;  /* 0xff8000007e717808 */ /* 0x000fe20000800000 */
[----:B------:R-:W-:Y:S01]  /*108a0*/  VIADD R92, R92, 0xfffffe68 ;  /* 0xfffffe685c5c7836 */ /* 0x000fe20000000000 */
[----:B------:R-:W-:-:S02]  /*108b0*/  FSEL R98, R98, -INF , !P4 ;  /* 0xff80000062627808 */ /* 0x000fc40006000000 */
[-C--:B------:R-:W-:Y:S02]  /*108c0*/  ISETP.GE.AND P1, PT, R91, R246.reuse, PT ;  /* 0x000000f65b00720c */ /* 0x080fe40003f26270 */
[C---:B------:R-:W-:Y:S02]  /*108d0*/  ISETP.GE.AND P3, PT, R92.reuse, R246, PT ;  /* 0x000000f65c00720c */ /* 0x040fe40003f66270 */
        /* <DEDUP_REMOVED lines=11> */
[----:B------:R-:W-:Y:S02]  /*10990*/  ISETP.GE.AND P4, PT, R186, R245, PT ;  /* 0x000000f5ba00720c */ /* 0x000fe40003f86270 */
[----:B------:R-:W-:Y:S02]  /*109a0*/  FSEL R170, R170, -INF , P3 ;  /* 0xff800000aaaa7808 */ /* 0x000fe40001800000 */
[-C--:B------:R-:W-:Y:S02]  /*109b0*/  ISETP.GE.AND P1, PT, R185, R246.reuse, PT ;  /* 0x000000f6b900720c */ /* 0x080fe40003f26270 */
[----:B------:R-:W-:Y:S02]  /*109c0*/  ISETP.GE.AND P3, PT, R184, R246, PT ;  /* 0x000000f6b800720c */ /* 0x000fe40003f66270 */
[----:B------:R-:W-:-:S02]  /*109d0*/  FSEL R91, R91, -INF , !P5 ;  /* 0xff8000005b5b7808 */ /* 0x000fc40006800000 */
[----:B------:R-:W-:Y:S02]  /*109e0*/  FSEL R187, R170, -INF , !P4 ;  /* 0xff800000aabb7808 */ /* 0x000fe40006000000 */
[-C--:B------:R-:W-:Y:S02]  /*109f0*/  ISETP.GE.AND P5, PT, R185, R245.reuse, PT ;  /* 0x000000f5b900720c */ /* 0x080fe40003fa6270 */
[----:B------:R-:W-:Y:S02]  /*10a00*/  FSEL R171, R171, -INF , P1 ;  /* 0xff800000abab7808 */ /* 0x000fe40000800000 */
[----:B------:R-:W-:Y:S02]  /*10a10*/  ISETP.GE.AND P4, PT, R184, R245, PT ;  /* 0x000000f5b800720c */ /* 0x000fe40003f86270 */
[----:B------:R-:W-:Y:S02]  /*10a20*/  FSEL R174, R174, -INF , P3 ;  /* 0xff800000aeae7808 */ /* 0x000fe40001800000 */
[----:B------:R-:W-:-:S02]  /*10a30*/  ISETP.GE.AND P3, PT, R58, R246, PT ;  /* 0x000000f63a00720c */ /* 0x000fc40003f66270 */
[----:B------:R-:W-:Y:S02]  /*10a40*/  FSEL R186, R171, -INF , !P5 ;  /* 0xff800000abba7808 */ /* 0x000fe40006800000 */
[----:B------:R-:W-:Y:S01]  /*10a50*/  FSEL R185, R174, -INF , !P4 ;  /* 0xff800000aeb97808 */ /* 0x000fe20006000000 */
[----:B------:R-:W-:Y:S01]  /*10a60*/  IMAD R174, R164, 0x100, R69 ;  /* 0x00000100a4ae7824 */ /* 0x000fe200078e0245 */
[----:B------:R-:W-:Y:S02]  /*10a70*/  ISETP.GE.AND P4, PT, R58, R245, PT ;  /* 0x000000f53a00720c */ /* 0x000fe40003f86270 */
[----:B------:R-:W-:Y:S01]  /*10a80*/  FSEL R171, R176, -INF , P3 ;  /* 0xff800000b0ab7808 */ /* 0x000fe20001800000 */
[----:B------:R-:W-:Y:S01]  /*10a90*/  VIADD R174, R174, 0xfffffe89 ;  /* 0xfffffe89aeae7836 */ /* 0x000fe20000000000 */
[----:B------:R-:W-:Y:S02]  /*10aa0*/  ISETP.GE.AND P3, PT, R56, R246, PT ;  /* 0x000000f63800720c */ /* 0x000fe40003f66270 */
[----:B------:R-:W-:-:S02]  /*10ab0*/  FSEL R171, R171, -INF , !P4 ;  /* 0xff800000abab7808 */ /* 0x000fc40006000000 */
[-C--:B------:R-:W-:Y:S02]  /*10ac0*/  ISETP.GE.AND P1, PT, R59, R246.reuse, PT ;  /* 0x000000f63b00720c */ /* 0x080fe40003f26270 */
[-C--:B------:R-:W-:Y:S02]  /*10ad0*/  ISETP.GE.AND P4, PT, R56, R245.reuse, PT ;  /* 0x000000f53800720c */ /* 0x080fe40003f86270 */
[----:B------:R-:W-:Y:S02]  /*10ae0*/  FSEL R126, R178, -INF , P3 ;  /* 0xff800000b27e7808 */ /* 0x000fe40001800000 */
[----:B------:R-:W-:Y:S02]  /*10af0*/  ISETP.GE.AND P3, PT, R55, R246, PT ;  /* 0x000000f63700720c */ /* 0x000fe40003f66270 */
[----:B------:R-:W-:Y:S02]  /*10b00*/  ISETP.GE.AND P5, PT, R59, R245, PT ;  /* 0x000000f53b00720c */ /* 0x000fe40003fa6270 */
[----:B------:R-:W-:-:S02]  /*10b10*/  FSEL R175, R175, -INF , P1 ;  /* 0xff800000afaf7808 */ /* 0x000fc40000800000 */
[----:B------:R-:W-:Y:S02]  /*10b20*/  FSEL R126, R126, -INF , !P4 ;  /* 0xff8000007e7e7808 */ /* 0x000fe40006000000 */
[----:B------:R-:W-:Y:S02]  /*10b30*/  ISETP.GE.AND P4, PT, R55, R245, PT ;  /* 0x000000f53700720c */ /* 0x000fe40003f86270 */
[----:B------:R-:W-:Y:S02]  /*10b40*/  FSEL R59, R188, -INF , P3 ;  /* 0xff800000bc3b7808 */ /* 0x000fe40001800000 */
[-C--:B------:R-:W-:Y:S02]  /*10b50*/  ISETP.GE.AND P3, PT, R53, R246.reuse, PT ;  /* 0x000000f63500720c */ /* 0x080fe40003f66270 */
[----:B------:R-:W-:Y:S02]  /*10b60*/  FSEL R184, R175, -INF , !P5 ;  /* 0xff800000afb87808 */ /* 0x000fe40006800000 */
[----:B------:R-:W-:-:S02]  /*10b70*/  ISETP.GE.AND P1, PT, R57, R246, PT ;  /* 0x000000f63900720c */ /* 0x000fc40003f26270 */
[-C--:B------:R-:W-:Y:S02]  /*10b80*/  ISETP.GE.AND P5, PT, R57, R245.reuse, PT ;  /* 0x000000f53900720c */ /* 0x080fe40003fa6270 */
[----:B------:R-:W-:Y:S02]  /*10b90*/  FSEL R59, R59, -INF , !P4 ;  /* 0xff8000003b3b7808 */ /* 0x000fe40006000000 */
[----:B------:R-:W-:Y:S02]  /*10ba0*/  ISETP.GE.AND P4, PT, R53, R245, PT ;  /* 0x000000f53500720c */ /* 0x000fe40003f86270 */
[----:B------:R-:W-:Y:S02]  /*10bb0*/  FSEL R57, R190, -INF , P3 ;  /* 0xff800000be397808 */ /* 0x000fe40001800000 */
[----:B------:R-:W-:Y:S02]  /*10bc0*/  ISETP.GE.AND P3, PT, R51, R246, PT ;  /* 0x000000f63300720c */ /* 0x000fe40003f66270 */
[----:B------:R-:W-:-:S02]  /*10bd0*/  FSEL R57, R57, -INF , !P4 ;  /* 0xff80000039397808 */ /* 0x000fc40006000000 */
[-C--:B------:R-:W-:Y:S02]  /*10be0*/  ISETP.GE.AND P4, PT, R51, R245.reuse, PT ;  /* 0x000000f53300720c */ /* 0x080fe40003f86270 */
[----:B------:R-:W-:Y:S02]  /*10bf0*/  FSEL R55, R192, -INF , P3 ;  /* 0xff800000c0377808 */ /* 0x000fe40001800000 */
[----:B------:R-:W-:Y:S02]  /*10c00*/  ISETP.GE.AND P3, PT, R37, R246, PT ;  /* 0x000000f62500720c */ /* 0x000fe40003f66270 */
[----:B------:R-:W-:Y:S02]  /*10c10*/  FSEL R55, R55, -INF , !P4 ;  /* 0xff80000037377808 */ /* 0x000fe40006000000 */
[----:B------:R-:W-:Y:S02]  /*10c20*/  ISETP.GE.AND P4, PT, R37, R245, PT ;  /* 0x000000f52500720c */ /* 0x000fe40003f86270 */
[----:B------:R-:W-:-:S02]  /*10c30*/  FMNMX3.FTZ R37, R36, R251, R250, !PT ;  /* 0x000000fb24257276 */ /* 0x000fc400078100fa */
[----:B------:R-:W-:Y:S02]  /*10c40*/  FSEL R127, R177, -INF , P1 ;  /* 0xff800000b17f7808 */ /* 0x000fe40000800000 */
[----:B------:R-:W-:Y:S02]  /*10c50*/  FMNMX3.FTZ R37, R37, R243, R242, !PT ;  /* 0x000000f325257276 */ /* 0x000fe400078100f2 */
[----:B------:R-:W-:Y:S02]  /*10c60*/  ISETP.GE.AND P1, PT, R174, R246, PT ;  /* 0x000000f6ae00720c */ /* 0x000fe40003f26270 */
[----:B------:R-:W-:Y:S02]  /*10c70*/  FMNMX3.FTZ R37, R37, R240, R239, !PT ;  /* 0x000000f025257276 */ /* 0x000fe400078100ef */
[----:B------:R-:W-:Y:S02]  /*10c80*/  FSEL R127, R127, -INF , !P5 ;  /* 0xff8000007f7f7808 */ /* 0x000fe40006800000 */
[----:B------:R-:W-:-:S02]  /*10c90*/  FMNMX3.FTZ R37, R37, R237, R238, !PT ;  /* 0x000000ed25257276 */ /* 0x000fc400078100ee */
[----:B------:R-:W-:Y:S02]  /*10ca0*/  ISETP.GE.AND P5, PT, R174, R245, PT ;  /* 0x000000f5ae00720c */ /* 0x000fe40003fa6270 */
[----:B------:R-:W-:Y:S02]  /*10cb0*/  FMNMX3.FTZ R37, R37, R236, R235, !PT ;  /* 0x000000ec25257276 */ /* 0x000fe400078100eb */
[----:B------:R-:W-:Y:S02]  /*10cc0*/  FSEL R125, R182, -INF , P1 ;  /* 0xff800000b67d7808 */ /* 0x000fe40000800000 */
[----:B------:R-:W-:Y:S02]  /*10cd0*/  FMNMX3.FTZ R37, R37, R234, R233, !PT ;  /* 0x000000ea25257276 */ /* 0x000fe400078100e9 */
[----:B------:R-:W-:Y:S02]  /*10ce0*/  ISETP.GE.AND P1, PT, R54, R246, PT ;  /* 0x000000f63600720c */ /* 0x000fe40003f26270 */
[----:B------:R-:W-:-:S02]  /*10cf0*/  FMNMX3.FTZ R37, R37, R232, R226, !PT ;  /* 0x000000e825257276 */ /* 0x000fc400078100e2 */
[----:B------:R-:W-:Y:S02]  /*10d00*/  FSEL R125, R125, -INF , !P5 ;  /* 0xff8000007d7d7808 */ /* 0x000fe40006800000 */
[----:B------:R-:W-:Y:S02]  /*10d10*/  ISETP.GE.AND P5, PT, R54, R245, PT ;  /* 0x000000f53600720c */ /* 0x000fe40003fa6270 */
[----:B------:R-:W-:Y:S02]  /*10d20*/  FSEL R58, R189, -INF , P1 ;  /* 0xff800000bd3a7808 */ /* 0x000fe40000800000 */
[----:B------:R-:W-:Y:S02]  /*10d30*/  FMNMX3.FTZ R37, R37, R225, R224, !PT ;  /* 0x000000e125257276 */ /* 0x000fe400078100e0 */
[----:B------:R-:W-:Y:S02]  /*10d40*/  ISETP.GE.AND P1, PT, R52, R246, PT ;  /* 0x000000f63400720c */ /* 0x000fe40003f26270 */
[----:B------:R-:W-:-:S02]  /*10d50*/  FSEL R58, R58, -INF , !P5 ;  /* 0xff8000003a3a7808 */ /* 0x000fc40006800000 */
[----:B------:R-:W-:Y:S02]  /*10d60*/  FMNMX3.FTZ R37, R37, R223, R222, !PT ;  /* 0x000000df25257276 */ /* 0x000fe400078100de */
[----:B------:R-:W-:Y:S02]  /*10d70*/  ISETP.GE.AND P5, PT, R52, R245, PT ;  /* 0x000000f53400720c */ /* 0x000fe40003fa6270 */
[----:B------:R-:W-:Y:S02]  /*10d80*/  FSEL R56, R191, -INF , P1 ;  /* 0xff800000bf387808 */ /* 0x000fe40000800000 */
[-C--:B------:R-:W-:Y:S02]  /*10d90*/  ISETP.GE.AND P1, PT, R50, R246.reuse, PT ;  /* 0x000000f63200720c */ /* 0x080fe40003f26270 */
[----:B------:R-:W-:Y:S02]  /*10da0*/  FSEL R53, R194, -INF , P3 ;  /* 0xff800000c2357808 */ /* 0x000fe40001800000 */
[----:B------:R-:W-:-:S02]  /*10db0*/  ISETP.GE.AND P3, PT, R48, R246, PT ;  /* 0x000000f63000720c */ /* 0x000fc40003f66270 */
[----:B------:R-:W-:Y:S02]  /*10dc0*/  FMNMX3.FTZ R37, R37, R218, R217, !PT ;  /* 0x000000da25257276 */ /* 0x000fe400078100d9 */
[----:B------:R-:W-:Y:S02]  /*10dd0*/  FSEL R56, R56, -INF , !P5 ;  /* 0xff80000038387808 */ /* 0x000fe40006800000 */
[----:B------:R-:W-:Y:S02]  /*10de0*/  ISETP.GE.AND P5, PT, R50, R245, PT ;  /* 0x000000f53200720c */ /* 0x000fe40003fa6270 */
[----:B------:R-:W-:Y:S02]  /*10df0*/  FSEL R54, R193, -INF , P1 ;  /* 0xff800000c1367808 */ /* 0x000fe40000800000 */
[----:B------:R-:W-:Y:S02]  /*10e00*/  ISETP.GE.AND P1, PT, R49, R246, PT ;  /* 0x000000f63100720c */ /* 0x000fe40003f26270 */
[----:B------:R-:W-:-:S02]  /*10e10*/  FSEL R51, R196, -INF , P3 ;  /* 0xff800000c4337808 */ /* 0x000fc40001800000 */
[-C--:B------:R-:W-:Y:S02]  /*10e20*/  ISETP.GE.AND P3, PT, R46, R246.reuse, PT ;  /* 0x000000f62e00720c */ /* 0x080fe40003f66270 */
[----:B------:R-:W-:Y:S02]  /*10e30*/  FMNMX3.FTZ R37, R37, R229, R228, !PT ;  /* 0x000000e525257276 */ /* 0x000fe400078100e4 */
[----:B------:R-:W-:Y:S02]  /*10e40*/  FSEL R54, R54, -INF , !P5 ;  /* 0xff80000036367808 */ /* 0x000fe40006800000 */
[----:B------:R-:W-:Y:S02]  /*10e50*/  ISETP.GE.AND P5, PT, R49, R245, PT ;  /* 0x000000f53100720c */ /* 0x000fe40003fa6270 */
[----:B------:R-:W-:Y:S02]  /*10e60*/  FSEL R52, R195, -INF , P1 ;  /* 0xff800000c3347808 */ /* 0x000fe40000800000 */
[----:B------:R-:W-:-:S02]  /*10e70*/  ISETP.GE.AND P1, PT, R47, R246, PT ;  /* 0x000000f62f00720c */ /* 0x000fc40003f26270 */
[----:B------:R-:W-:Y:S02]  /*10e80*/  FSEL R49, R198, -INF , P3 ;  /* 0xff800000c6317808 */ /* 0x000fe40001800000 */
[----:B------:R-:W-:Y:S02]  /*10e90*/  FMNMX3.FTZ R37, R37, R114, R113, !PT ;  /* 0x0000007225257276 */ /* 0x000fe40007810071 */
[----:B------:R-:W-:Y:S02]  /*10ea0*/  ISETP.GE.AND P3, PT, R44, R246, PT ;  /* 0x000000f62c00720c */ /* 0x000fe40003f66270 */
[----:B------:R-:W-:Y:S02]  /*10eb0*/  FSEL R52, R52, -INF , !P5 ;  /* 0xff80000034347808 */ /* 0x000fe40006800000 */
[----:B------:R-:W-:Y:S02]  /*10ec0*/  ISETP.GE.AND P5, PT, R47, R245, PT ;  /* 0x000000f52f00720c */ /* 0x000fe40003fa6270 */
[----:B------:R-:W-:-:S02]  /*10ed0*/  FSEL R50, R197, -INF , P1 ;  /* 0xff800000c5327808 */ /* 0x000fc40000800000 */
[----:B------:R-:W-:Y:S02]  /*10ee0*/  FMNMX3.FTZ R37, R37, R98, R93, !PT ;  /* 0x0000006225257276 */ /* 0x000fe4000781005d */
[-C--:B------:R-:W-:Y:S02]  /*10ef0*/  ISETP.GE.AND P1, PT, R45, R246.reuse, PT ;  /* 0x000000f62d00720c */ /* 0x080fe40003f26270 */
[----:B------:R-:W-:Y:S02]  /*10f00*/  FSEL R47, R200, -INF , P3 ;  /* 0xff800000c82f7808 */ /* 0x000fe40001800000 */
[----:B------:R-:W-:Y:S02]  /*10f10*/  ISETP.GE.AND P3, PT, R42, R246, PT ;  /* 0x000000f62a00720c */ /* 0x000fe40003f66270 */
[----:B------:R-:W-:Y:S02]  /*10f20*/  FSEL R53, R53, -INF , !P4 ;  /* 0xff80000035357808 */ /* 0x000fe40006000000 */
[----:B------:R-:W-:-:S02]  /*10f30*/  ISETP.GE.AND P4, PT, R48, R245, PT ;  /* 0x000000f53000720c */ /* 0x000fc40003f86270 */
[----:B------:R-:W-:Y:S02]  /*10f40*/  FSEL R50, R50, -INF , !P5 ;  /* 0xff80000032327808 */ /* 0x000fe40006800000 */
[----:B------:R-:W-:Y:S02]  /*10f50*/  FMNMX3.FTZ R37, R37, R92, R91, !PT ;  /* 0x0000005c25257276 */ /* 0x000fe4000781005b */
[----:B------:R-:W-:Y:S02]  /*10f60*/  ISETP.GE.AND P5, PT, R45, R245, PT ;  /* 0x000000f52d00720c */ /* 0x000fe40003fa6270 */
[----:B------:R-:W-:Y:S02]  /*10f70*/  FSEL R48, R199, -INF , P1 ;  /* 0xff800000c7307808 */ /* 0x000fe40000800000 */
[----:B------:R-:W-:Y:S02]  /*10f80*/  FSEL R45, R180, -INF , P3 ;  /* 0xff800000b42d7808 */ /* 0x000fe40001800000 */
[----:B------:R-:W-:-:S02]  /*10f90*/  ISETP.GE.AND P3, PT, R66, R246, PT ;  /* 0x000000f64200720c */ /* 0x000fc40003f66270 */
[----:B------:R-:W-:Y:S02]  /*10fa0*/  FMNMX3.FTZ R37, R37, R187, R186, !PT ;  /* 0x000000bb25257276 */ /* 0x000fe400078100ba */
[----:B------:R-:W-:Y:S02]  /*10fb0*/  FSEL R48, R48, -INF , !P5 ;  /* 0xff80000030307808 */ /* 0x000fe40006800000 */
[C---:B------:R-:W-:Y:S02]  /*10fc0*/  ISETP.GE.AND P1, PT, R43.reuse, R246, PT ;  /* 0x000000f62b00720c */ /* 0x040fe40003f26270 */
[----:B------:R-:W-:Y:S02]  /*10fd0*/  ISETP.GE.AND P5, PT, R43, R245, PT ;  /* 0x000000f52b00720c */ /* 0x000fe40003fa6270 */
[----:B------:R-:W-:Y:S02]  /*10fe0*/  FSEL R43, R32, -INF , P3 ;  /* 0xff800000202b7808 */ /* 0x000fe40001800000 */
[----:B------:R-:W-:-:S02]  /*10ff0*/  FMNMX3.FTZ R32, R37, R185, R184, !PT ;  /* 0x000000b925207276 */ /* 0x000fc400078100b8 */
[----:B------:R-:W-:Y:S02]  /*11000*/  ISETP.GE.AND P3, PT, R64, R246, PT ;  /* 0x000000f64000720c */ /* 0x000fe40003f66270 */
[----:B------:R-:W-:Y:S02]  /*11010*/  FMNMX3.FTZ R32, R32, R171, R127, !PT ;  /* 0x000000ab20207276 */ /* 0x000fe4000781007f */
[----:B------:R-:W-:Y:S02]  /*11020*/  FSEL R84, R29, -INF , P3 ;  /* 0xff8000001d547808 */ /* 0x000fe40001800000 */
[----:B------:R-:W-:Y:S02]  /*11030*/  FMNMX3.FTZ R32, R32, R126, R125, !PT ;  /* 0x0000007e20207276 */ /* 0x000fe4000781007d */
[----:B------:R-:W-:Y:S02]  /*11040*/  FSEL R51, R51, -INF , !P4 ;  /* 0xff80000033337808 */ /* 0x000fe40006000000 */
[----:B------:R-:W-:-:S02]  /*11050*/  FMNMX3.FTZ R29, R32, R59, R58, !PT ;  /* 0x0000003b201d7276 */ /* 0x000fc4000781003a */
[----:B------:R-:W-:Y:S02]  /*11060*/  ISETP.GE.AND P4, PT, R46, R245, PT ;  /* 0x000000f52e00720c */ /* 0x000fe40003f86270 */
[----:B------:R-:W-:Y:S02]  /*11070*/  FMNMX3.FTZ R29, R29, R57, R56, !PT ;  /* 0x000000391d1d7276 */ /* 0x000fe40007810038 */
[----:B------:R-:W-:Y:S02]  /*11080*/  FSEL R49, R49, -INF , !P4 ;  /* 0xff80000031317808 */ /* 0x000fe40006000000 */
[----:B------:R-:W-:Y:S02]  /*11090*/  FMNMX3.FTZ R29, R29, R55, R54, !PT ;  /* 0x000000371d1d7276 */ /* 0x000fe40007810036 */
[----:B------:R-:W-:Y:S02]  /*110a0*/  ISETP.GE.AND P4, PT, R44, R245, PT ;  /* 0x000000f52c00720c */ /* 0x000fe40003f86270 */
[----:B------:R-:W-:-:S02]  /*110b0*/  FSEL R46, R201, -INF , P1 ;  /* 0xff800000c92e7808 */ /* 0x000fc40000800000 */
[-C--:B------:R-:W-:Y:S02]  /*110c0*/  ISETP.GE.AND P1, PT, R67, R246.reuse, PT ;  /* 0x000000f64300720c */ /* 0x080fe40003f26270 */
[----:B------:R-:W-:Y:S02]  /*110d0*/  ISETP.GE.AND P3, PT, R22, R246, PT ;  /* 0x000000f61600720c */ /* 0x000fe40003f66270 */
[----:B------:R-:W-:Y:S02]  /*110e0*/  FMNMX3.FTZ R29, R29, R53, R52, !PT ;  /* 0x000000351d1d7276 */ /* 0x000fe40007810034 */
[----:B------:R-:W-:Y:S02]  /*110f0*/  FSEL R47, R47, -INF , !P4 ;  /* 0xff8000002f2f7808 */ /* 0x000fe40006000000 */
[----:B------:R-:W-:Y:S02]  /*11100*/  ISETP.GE.AND P4, PT, R42, R245, PT ;  /* 0x000000f52a00720c */ /* 0x000fe40003f86270 */
[----:B------:R-:W-:-:S02]  /*11110*/  FSEL R46, R46, -INF , !P5 ;  /* 0xff8000002e2e7808 */ /* 0x000fc40006800000 */
[----:B------:R-:W-:Y:S02]  /*11120*/  FSEL R44, R165, -INF , P1 ;  /* 0xff800000a52c7808 */ /* 0x000fe40000800000 */
[----:B------:R-:W-:Y:S02]  /*11130*/  FSEL R34, R34, -INF , P3 ;  /* 0xff80000022227808 */ /* 0x000fe40001800000 */
[----:B------:R-:W-:Y:S02]  /*11140*/  ISETP.GE.AND P5, PT, R67, R245, PT ;  /* 0x000000f54300720c */ /* 0x000fe40003fa6270 */
[-C--:B------:R-:W-:Y:S02]  /*11150*/  ISETP.GE.AND P1, PT, R65, R246.reuse, PT ;  /* 0x000000f64100720c */ /* 0x080fe40003f26270 */
[----:B------:R-:W-:Y:S02]  /*11160*/  ISETP.GE.AND P3, PT, R19, R246, PT ;  /* 0x000000f61300720c */ /* 0x000fe40003f66270 */
[----:B------:R-:W-:-:S02]  /*11170*/  FMNMX3.FTZ R29, R29, R51, R50, !PT ;  /* 0x000000331d1d7276 */ /* 0x000fc40007810032 */
[----:B------:R-:W-:Y:S02]  /*11180*/  FSEL R45, R45, -INF , !P4 ;  /* 0xff8000002d2d7808 */ /* 0x000fe40006000000 */
[-C--:B------:R-:W-:Y:S02]  /*11190*/  ISETP.GE.AND P4, PT, R66, R245.reuse, PT ;  /* 0x000000f54200720c */ /* 0x080fe40003f86270 */
[----:B------:R-:W-:Y:S02]  /*111a0*/  FSEL R44, R44, -INF , !P5 ;  /* 0xff8000002c2c7808 */ /* 0x000fe40006800000 */
[----:B------:R-:W-:Y:S02]  /*111b0*/  FSEL R33, R33, -INF , P1 ;  /* 0xff80000021217808 */ /* 0x000fe40000800000 */
[----:B------:R-:W-:Y:S02]  /*111c0*/  FSEL R32, R20, -INF , P3 ;  /* 0xff80000014207808 */ /* 0x000fe40001800000 */
[----:B------:R-:W-:-:S02]  /*111d0*/  ISETP.GE.AND P5, PT, R65, R245, PT ;  /* 0x000000f54100720c */ /* 0x000fc40003fa6270 */
[----:B------:R-:W-:Y:S02]  /*111e0*/  ISETP.GE.AND P1, PT, R23, R246, PT ;  /* 0x000000f61700720c */ /* 0x000fe40003f26270 */
[----:B------:R-:W-:Y:S02]  /*111f0*/  FMNMX3.FTZ R20, R29, R49, R48, !PT ;  /* 0x000000311d147276 */ /* 0x000fe40007810030 */
[----:B------:R-:W-:Y:S02]  /*11200*/  FSEL R43, R43, -INF , !P4 ;  /* 0xff8000002b2b7808 */ /* 0x000fe40006000000 */
[----:B------:R-:W-:Y:S02]  /*11210*/  ISETP.GE.AND P4, PT, R64, R245, PT ;  /* 0x000000f54000720c */ /* 0x000fe40003f86270 */
[----:B------:R-:W-:Y:S02]  /*11220*/  FSEL R42, R33, -INF , !P5 ;  /* 0xff800000212a7808 */ /* 0x000fe40006800000 */
[----:B------:R-:W-:-:S02]  /*11230*/  FSEL R40, R40, -INF , P1 ;  /* 0xff80000028287808 */ /* 0x000fc40000800000 */
[----:B------:R-:W-:Y:S02]  /*11240*/  FMNMX3.FTZ R20, R20, R47, R46, !PT ;  /* 0x0000002f14147276 */ /* 0x000fe4000781002e */
[----:B------:R-:W-:Y:S02]  /*11250*/  ISETP.GE.AND P5, PT, R23, R245, PT ;  /* 0x000000f51700720c */ /* 0x000fe40003fa6270 */
[----:B------:R-:W-:Y:S02]  /*11260*/  ISETP.GE.AND P1, PT, R21, R246, PT ;  /* 0x000000f61500720c */ /* 0x000fe40003f26270 */
[----:B------:R-:W-:Y:S02]  /*11270*/  FSEL R84, R84, -INF , !P4 ;  /* 0xff80000054547808 */ /* 0x000fe40006000000 */
[----:B------:R-:W-:Y:S02]  /*11280*/  FMNMX3.FTZ R20, R20, R45, R44, !PT ;  /* 0x0000002d14147276 */ /* 0x000fe4000781002c */
[----:B------:R-:W-:-:S02]  /*11290*/  ISETP.GE.AND P4, PT, R22, R245, PT ;  /* 0x000000f51600720c */ /* 0x000fc40003f86270 */
[----:B------:R-:W-:Y:S02]  /*112a0*/  FSEL R40, R40, -INF , !P5 ;  /* 0xff80000028287808 */ /* 0x000fe40006800000 */
[----:B------:R-:W-:Y:S02]  /*112b0*/  FSEL R30, R30, -INF , P1 ;  /* 0xff8000001e1e7808 */ /* 0x000fe40000800000 */
[----:B------:R-:W-:Y:S02]  /*112c0*/  ISETP.GE.AND P5, PT, R21, R245, PT ;  /* 0x000000f51500720c */ /* 0x000fe40003fa6270 */
[----:B------:R-:W-:Y:S02]  /*112d0*/  ISETP.GE.AND P1, PT, R18, R246, PT ;  /* 0x000000f61200720c */ /* 0x000fe40003f26270 */
[----:B------:R-:W-:Y:S02]  /*112e0*/  FMNMX3.FTZ R20, R20, R43, R42, !PT ;  /* 0x0000002b14147276 */ /* 0x000fe4000781002a */
[----:B------:R-:W-:-:S02]  /*112f0*/  FSEL R37, R34, -INF , !P4 ;  /* 0xff80000022257808 */ /* 0x000fc40006000000 */
[-C--:B------:R-:W-:Y:S02]  /*11300*/  ISETP.GE.AND P4, PT, R19, R245.reuse, PT ;  /* 0x000000f51300720c */ /* 0x080fe40003f86270 */
[----:B------:R-:W-:Y:S02]  /*11310*/  FSEL R87, R30, -INF , !P5 ;  /* 0xff8000001e577808 */ /* 0x000fe40006800000 */
[-C--:B------:R-:W-:Y:S02]  /*11320*/  ISETP.GE.AND P3, PT, R15, R246.reuse, PT ;  /* 0x000000f60f00720c */ /* 0x080fe40003f66270 */
[----:B------:R-:W-:Y:S02]  /*11330*/  FSEL R31, R31, -INF , P1 ;  /* 0xff8000001f1f7808 */ /* 0x000fe40000800000 */
[----:B------:R-:W-:Y:S02]  /*11340*/  ISETP.GE.AND P5, PT, R18, R245, PT ;  /* 0x000000f51200720c */ /* 0x000fe40003fa6270 */
[----:B------:R-:W-:-:S02]  /*11350*/  ISETP.GE.AND P1, PT, R14, R246, PT ;  /* 0x000000f60e00720c */ /* 0x000fc40003f26270 */
[----:B------:R-:W-:Y:S02]  /*11360*/  FMNMX3.FTZ R20, R20, R84, R40, !PT ;  /* 0x0000005414147276 */ /* 0x000fe40007810028 */
[----:B------:R-:W-:Y:S02]  /*11370*/  FSEL R32, R32, -INF , !P4 ;  /* 0xff80000020207808 */ /* 0x000fe40006000000 */
[----:B------:R-:W-:Y:S02]  /*11380*/  FSEL R33, R35, -INF , P3 ;  /* 0xff80000023217808 */ /* 0x000fe40001800000 */
[----:B------:R-:W-:Y:S02]  /*11390*/  ISETP.GE.AND P4, PT, R15, R245, PT ;  /* 0x000000f50f00720c */ /* 0x000fe40003f86270 */
[----:B------:R-:W-:Y:S02]  /*113a0*/  FSEL R34, R31, -INF , !P5 ;  /* 0xff8000001f227808 */ /* 0x000fe40006800000 */
[----:B------:R-:W-:-:S02]  /*113b0*/  ISETP.GE.AND P3, PT, R7, R246, PT ;  /* 0x000000f60700720c */ /* 0x000fc40003f66270 */
[----:B------:R-:W-:Y:S02]  /*113c0*/  FSEL R24, R24, -INF , P1 ;  /* 0xff80000018187808 */ /* 0x000fe40000800000 */
[----:B------:R-:W-:Y:S02]  /*113d0*/  ISETP.GE.AND P5, PT, R14, R245, PT ;  /* 0x000000f50e00720c */ /* 0x000fe40003fa6270 */
[----:B------:R-:W-:Y:S02]  /*113e0*/  ISETP.GE.AND P1, PT, R6, R246, PT ;  /* 0x000000f60600720c */ /* 0x000fe40003f26270 */
[----:B------:R-:W-:Y:S02]  /*113f0*/  FMNMX3.FTZ R20, R20, R37, R87, !PT ;  /* 0x0000002514147276 */ /* 0x000fe40007810057 */
[----:B------:R-:W-:Y:S02]  /*11400*/  FSEL R33, R33, -INF , !P4 ;  /* 0xff80000021217808 */ /* 0x000fe40006000000 */
[----:B------:R-:W-:-:S02]  /*11410*/  FSEL R25, R25, -INF , P3 ;  /* 0xff80000019197808 */ /* 0x000fc40001800000 */
[-C--:B------:R-:W-:Y:S02]  /*11420*/  ISETP.GE.AND P4, PT, R7, R245.reuse, PT ;  /* 0x000000f50700720c */ /* 0x080fe40003f86270 */
[----:B------:R-:W-:Y:S02]  /*11430*/  ISETP.GE.AND P3, PT, R6, R245, PT ;  /* 0x000000f50600720c */ /* 0x000fe40003f66270 */
[----:B------:R-:W-:Y:S02]  /*11440*/  FSEL R30, R41, -INF , P1 ;  /* 0xff800000291e7808 */ /* 0x000fe40000800000 */
[----:B------:R-:W-:Y:S02]  /*11450*/  FSEL R170, R24, -INF , !P5 ;  /* 0xff80000018aa7808 */ /* 0x000fe40006800000 */
[----:B------:R-:W-:Y:S02]  /*11460*/  FMNMX3.FTZ R20, R20, R32, R34, !PT ;  /* 0x0000002014147276 */ /* 0x000fe40007810022 */
[----:B------:R-:W-:-:S02]  /*11470*/  FSEL R31, R25, -INF , !P4 ;  /* 0xff800000191f7808 */ /* 0x000fc40006000000 */
[----:B------:R-:W-:Y:S02]  /*11480*/  FSEL R30, R30, -INF , !P3 ;  /* 0xff8000001e1e7808 */ /* 0x000fe40005800000 */
[----:B------:R-:W-:-:S04]  /*11490*/  FMNMX3.FTZ R20, R20, R33, R170, !PT ;  /* 0x0000002114147276 */ /* 0x000fc800078100aa */
[----:B------:R-:W-:-:S05]  /*114a0*/  FMNMX3.FTZ R24, R20, R31, R30, !PT ;  /* 0x0000001f14187276 */ /* 0x000fca000781001e */
[----:B------:R-:W1:Y:S02]  /*114b0*/  SHFL.BFLY PT, R20, R24, 0x2, 0x1f ;  /* 0x0c401f0018147f89 */ /* 0x000e6400000e0000 */
[----:B-1----:R-:W-:-:S05]  /*114c0*/  FMNMX.FTZ R20, R24, R20, !PT ;  /* 0x0000001418147209 */ /* 0x002fca0007810000 */
[----:B------:R-:W1:Y:S01]  /*114d0*/  SHFL.BFLY PT, R29, R20, 0x1, 0x1f ;  /* 0x0c201f00141d7f89 */ /* 0x000e6200000e0000 */
[----:B------:R-:W-:-:S04]  /*114e0*/  IMAD R182, R164, 0x100, R69 ;  /* 0x00000100a4b67824 */ /* 0x000fc800078e0245 */
[----:B------:R-:W-:Y:S01]  /*114f0*/  VIADD R182, R182, 0xfffffe01 ;  /* 0xfffffe01b6b67836 */ /* 0x000fe20000000000 */
[----:B-1----:R-:W-:-:S04]  /*11500*/  FMNMX.FTZ R29, R20, R29, !PT ;  /* 0x0000001d141d7209 */ /* 0x002fc80007810000 */
[----:B------:R-:W-:Y:S01]  /*11510*/  FSETP.NEU.FTZ.AND P1, PT, R29, -INF , PT ;  /* 0xff8000001d00780b */ /* 0x000fe20003f3d000 */
[----:B--2---:R-:W-:-:S03]  /*11520*/  FMUL.FTZ R88, R61, R29 ;  /* 0x0000001d3d587220 */ /* 0x004fc60000410000 */
[----:B------:R-:W-:Y:S02]  /*11530*/  FSEL R35, R29, RZ, P1 ;  /* 0x000000ff1d237208 */ /* 0x000fe40000800000 */
[----:B------:R-:W-:-:S03]  /*11540*/  FSEL R88, R88, RZ, P1 ;  /* 0x000000ff58587208 */ /* 0x000fc60000800000 */
[----:B------:R-:W-:Y:S02]  /*11550*/  FADD.FTZ R35, R36, -R35 ;  /* 0x8000002324237221 */ /* 0x000fe40000010000 */
[--C-:B------:R-:W-:Y:S02]  /*11560*/  FFMA.FTZ R71, R251, R61, -R88.reuse ;  /* 0x0000003dfb477223 */ /* 0x100fe40000010858 */
[----:B------:R-:W-:Y:S01]  /*11570*/  FMUL.FTZ R35, R61, R35 ;  /* 0x000000233d237220 */ /* 0x000fe20000410000 */
[-CC-:B------:R-:W-:Y:S01]  /*11580*/  FFMA.FTZ R177, R228, R61.reuse, -R88.reuse ;  /* 0x0000003de4b17223 */ /* 0x180fe20000010858 */
[----:B------:R-:W-:Y:S01]  /*11590*/  FFMA.FTZ R188, R91, R61, -R88 ;  /* 0x0000003d5bbc7223 */ /* 0x000fe20000010858 */
[----:B------:R-:W-:Y:S01]  /*115a0*/  MUFU.EX2 R228, R71 ;  /* 0x0000004700e47308 */ /* 0x000fe20000000800 */
[CC--:B------:R-:W-:Y:S02]  /*115b0*/  ISETP.GE.AND P3, PT, R182.reuse, R244.reuse, PT ;  /* 0x000000f4b600720c */ /* 0x0c0fe40003f66270 */
[----:B------:R-:W-:Y:S01]  /*115c0*/  ISETP.GE.AND P5, PT, R182, R241, PT ;  /* 0x000000f1b600720c */ /* 0x000fe20003fa6270 */
[----:B------:R-:W1:Y:S01]  /*115d0*/  MUFU.EX2 R91, R35 ;  /* 0x00000023005b7308 */ /* 0x000e620000000800 */
[----:B------:R-:W-:Y:S01]  /*115e0*/  ISETP.GE.AND P1, PT, R166, R244, PT ;  /* 0x000000f4a600720c */ /* 0x000fe20003f26270 */
[----:B------:R-:W-:Y:S01]  /*115f0*/  IMAD R182, R164, 0x100, R69 ;  /* 0x00000100a4b67824 */ /* 0x000fe200078e0245 */
[----:B------:R-:W-:-:S02]  /*11600*/  FSEL R90, R90, -INF , P0 ;  /* 0xff8000005a5a7808 */ /* 0x000fc40000000000 */
[----:B------:R-:W-:Y:S01]  /*11610*/  ISETP.GE.AND P4, PT, R166, R241, PT ;  /* 0x000000f1a600720c */ /* 0x000fe20003f86270 */
[-CC-:B------:R-:W-:Y:S01]  /*11620*/  FFMA.FTZ R178, R229, R61.reuse, -R88.reuse ;  /* 0x0000003de5b27223 */ /* 0x180fe20000010858 */
[-C--:B------:R-:W-:Y:S01]  /*11630*/  ISETP.GE.AND P0, PT, R70, R244.reuse, PT ;  /* 0x000000f44600720c */ /* 0x080fe20003f06270 */
[--C-:B------:R-:W-:Y:S01]  /*11640*/  IMAD R192, R164, 0x100, R69.reuse ;  /* 0x00000100a4c07824 */ /* 0x100fe200078e0245 */
[----:B------:R-:W-:Y:S01]  /*11650*/  FSEL R89, R89, -INF , P3 ;  /* 0xff80000059597808 */ /* 0x000fe20001800000 */
[----:B------:R-:W-:Y:S01]  /*11660*/  VIADD R182, R182, 0xfffffe19 ;  /* 0xfffffe19b6b67836 */ /* 0x000fe20000000000 */
[----:B------:R-:W-:Y:S01]  /*11670*/  FSEL R166, R90, -INF , !P6 ;  /* 0xff8000005aa67808 */ /* 0x000fe20007000000 */
[-CC-:B------:R-:W-:Y:S01]  /*11680*/  FFMA.FTZ R176, R114, R61.reuse, -R88.reuse ;  /* 0x0000003d72b07223 */ /* 0x180fe20000010858 */
[-C--:B------:R-:W-:Y:S01]  /*11690*/  ISETP.GE.AND P3, PT, R231, R244.reuse, PT ;  /* 0x000000f4e700720c */ /* 0x080fe20003f66270 */
[--C-:B------:R-:W-:Y:S01]  /*116a0*/  FFMA.FTZ R175, R113, R61, -R88.reuse ;  /* 0x0000003d71af7223 */ /* 0x100fe20000010858 */
[----:B------:R-:W-:Y:S01]  /*116b0*/  FSEL R86, R86, -INF , P1 ;  /* 0xff80000056567808 */ /* 0x000fe20000800000 */
[--C-:B------:R-:W-:Y:S01]  /*116c0*/  IMAD R196, R164, 0x100, R69.reuse ;  /* 0x00000100a4c47824 */ /* 0x100fe200078e0245 */
[----:B------:R-:W-:Y:S01]  /*116d0*/  ISETP.GE.AND P6, PT, R70, R241, PT ;  /* 0x000000f14600720c */ /* 0x000fe20003fc6270 */
[-CC-:B------:R-:W-:Y:S01]  /*116e0*/  FFMA.FTZ R191, R98, R61.reuse, -R88.reuse ;  /* 0x0000003d62bf7223 */ /* 0x180fe20000010858 */
[-C--:B------:R-:W-:Y:S01]  /*116f0*/  ISETP.GE.AND P1, PT, R230, R244.reuse, PT ;  /* 0x000000f4e600720c */ /* 0x080fe20003f26270 */
[-CC-:B------:R-:W-:Y:S01]  /*11700*/  FFMA.FTZ R190, R93, R61.reuse, -R88.reuse ;  /* 0x0000003d5dbe7223 */ /* 0x180fe20000010858 */
[----:B------:R-:W-:Y:S01]  /*11710*/  FSEL R70, R89, -INF , !P5 ;  /* 0xff80000059467808 */ /* 0x000fe20006800000 */
[-CC-:B------:R-:W-:Y:S01]  /*11720*/  FFMA.FTZ R189, R92, R61.reuse, -R88.reuse ;  /* 0x0000003d5cbd7223 */ /* 0x180fe20000010858 */
[----:B------:R-:W-:Y:S01]  /*11730*/  FSEL R85, R85, -INF , P0 ;  /* 0xff80000055557808 */ /* 0x000fe20000000000 */
[--C-:B------:R-:W-:Y:S01]  /*11740*/  FFMA.FTZ R41, R84, R61, -R88.reuse ;  /* 0x0000003d54297223 */ /* 0x100fe20000010858 */
        /* <DEDUP_REMOVED lines=12> */
[----:B------:R-:W-:Y:S01]  /*11810*/  FSEL R63, R63, -INF , P1 ;  /* 0xff8000003f3f7808 */ /* 0x000fe20000800000 */
[----:B------:R-:W-:Y:S01]  /*11820*/  FFMA.FTZ R237, R237, R61, -R88 ;  /* 0x0000003deded7223 */ /* 0x000fe20000010858 */
[----:B------:R-:W-:Y:S01]  /*11830*/  FSEL R230, R85, -INF , !P6 ;  /* 0xff80000055e67808 */ /* 0x000fe20007000000 */
[----:B-1----:R-:W-:Y:S01]  /*11840*/  FFMA.FTZ R229, R252, R91, R228 ;  /* 0x0000005bfce57223 */ /* 0x002fe200000100e4 */
[----:B------:R-:W-:Y:S01]  /*11850*/  ISETP.GE.AND P6, PT, R167, R241, PT ;  /* 0x000000f1a700720c */ /* 0x000fe20003fc6270 */
[-CC-:B------:R-:W-:Y:S01]  /*11860*/  FFMA.FTZ R106, R238, R61.reuse, -R88.reuse ;  /* 0x0000003dee6a7223 */ /* 0x180fe20000010858 */
[----:B------:R-:W-:Y:S01]  /*11870*/  FSEL R39, R39, -INF , P0 ;  /* 0xff80000027277808 */ /* 0x000fe20000000000 */
[-CC-:B------:R-:W-:Y:S01]  /*11880*/  FFMA.FTZ R25, R236, R61.reuse, -R88.reuse ;  /* 0x0000003dec197223 */ /* 0x180fe20000010858 */
[----:B------:R-:W-:Y:S01]  /*11890*/  FSEL R167, R68, -INF , !P5 ;  /* 0xff80000044a77808 */ /* 0x000fe20006800000 */
[--C-:B------:R-:W-:Y:S01]  /*118a0*/  FFMA.FTZ R24, R235, R61, -R88.reuse ;  /* 0x0000003deb187223 */ /* 0x100fe20000010858 */
[----:B------:R-:W-:Y:S01]  /*118b0*/  ISETP.GE.AND P5, PT, R182, R241, PT ;  /* 0x000000f1b600720c */ /* 0x000fe20003fa6270 */
[-CC-:B------:R-:W-:Y:S01]  /*118c0*/  FFMA.FTZ R110, R234, R61.reuse, -R88.reuse ;  /* 0x0000003dea6e7223 */ /* 0x180fe20000010858 */
[----:B------:R-:W-:Y:S01]  /*118d0*/  FSEL R252, R63, -INF , !P4 ;  /* 0xff8000003ffc7808 */ /* 0x000fe20006000000 */
[-CC-:B------:R-:W-:Y:S01]  /*118e0*/  FFMA.FTZ R109, R233, R61.reuse, -R88.reuse ;  /* 0x0000003de96d7223 */ /* 0x180fe20000010858 */
[----:B------:R-:W-:Y:S01]  /*118f0*/  FSEL R38, R38, -INF , P3 ;  /* 0xff80000026267808 */ /* 0x000fe20001800000 */
[-CC-:B------:R-:W-:Y:S01]  /*11900*/  FFMA.FTZ R122, R232, R61.reuse, -R88.reuse ;  /* 0x0000003de87a7223 */ /* 0x180fe20000010858 */
[-C--:B------:R-:W-:Y:S01]  /*11910*/  ISETP.GE.AND P1, PT, R248, R244.reuse, PT ;  /* 0x000000f4f800720c */ /* 0x080fe20003f26270 */
[--C-:B------:R-:W-:Y:S01]  /*11920*/  FFMA.FTZ R121, R226, R61, -R88.reuse ;  /* 0x0000003de2797223 */ /* 0x100fe20000010858 */
[----:B------:R-:W-:Y:S01]  /*11930*/  ISETP.GE.AND P4, PT, R248, R241, PT ;  /* 0x000000f1f800720c */ /* 0x000fe20003f86270 */
[-CC-:B------:R-:W-:Y:S01]  /*11940*/  FFMA.FTZ R118, R225, R61.reuse, -R88.reuse ;  /* 0x0000003de1767223 */ /* 0x180fe20000010858 */
[----:B------:R-:W-:Y:S01]  /*11950*/  FSEL R248, R39, -INF , !P6 ;  /* 0xff80000027f87808 */ /* 0x000fe20007000000 */
[-CC-:B------:R-:W-:Y:S01]  /*11960*/  FFMA.FTZ R117, R224, R61.reuse, -R88.reuse ;  /* 0x0000003de0757223 */ /* 0x180fe20000010858 */
[-C--:B------:R-:W-:Y:S01]  /*11970*/  ISETP.GE.AND P0, PT, R247, R244.reuse, PT ;  /* 0x000000f4f700720c */ /* 0x080fe20003f06270 */
[--C-:B------:R-:W-:Y:S01]  /*11980*/  FFMA.FTZ R131, R223, R61, -R88.reuse ;  /* 0x0000003ddf837223 */ /* 0x100fe20000010858 */
[----:B------:R-:W-:Y:S01]  /*11990*/  ISETP.GE.AND P6, PT, R247, R241, PT ;  /* 0x000000f1f700720c */ /* 0x000fe20003fc6270 */
[-CC-:B------:R-:W-:Y:S01]  /*119a0*/  FFMA.FTZ R130, R222, R61.reuse, -R88.reuse ;  /* 0x0000003dde827223 */ /* 0x180fe20000010858 */
[----:B------:R-:W-:Y:S01]  /*119b0*/  FSEL R247, R38, -INF , !P5 ;  /* 0xff80000026f77808 */ /* 0x000fe20006800000 */
[--C-:B------:R-:W-:Y:S01]  /*119c0*/  IMAD R182, R164, 0x100, R69.reuse ;  /* 0x00000100a4b67824 */ /* 0x100fe200078e0245 */
[CC--:B------:R-:W-:Y:S01]  /*119d0*/  ISETP.GE.AND P3, PT, R27.reuse, R244.reuse, PT ;  /* 0x000000f41b00720c */ /* 0x0c0fe20003f66270 */
[--C-:B------:R-:W-:Y:S01]  /*119e0*/  FFMA.FTZ R168, R218, R61, -R88.reuse ;  /* 0x0000003ddaa87223 */ /* 0x100fe20000010858 */
[----:B------:R-:W-:Y:S01]  /*119f0*/  ISETP.GE.AND P5, PT, R27, R241, PT ;  /* 0x000000f11b00720c */ /* 0x000fe20003fa6270 */
[-CC-:B------:R-:W-:Y:S01]  /*11a00*/  FFMA.FTZ R165, R217, R61.reuse, -R88.reuse ;  /* 0x0000003dd9a57223 */ /* 0x180fe20000010858 */
[----:B------:R-:W-:Y:S01]  /*11a10*/  FSEL R27, R95, -INF , P1 ;  /* 0xff8000005f1b7808 */ /* 0x000fe20000800000 */
[----:B------:R-:W-:Y:S01]  /*11a20*/  VIADD R192, R192, 0xfffffe30 ;  /* 0xfffffe30c0c07836 */ /* 0x000fe20000000000 */
[-C--:B------:R-:W-:Y:S01]  /*11a30*/  ISETP.GE.AND P1, PT, R26, R244.reuse, PT ;  /* 0x000000f41a00720c */ /* 0x080fe20003f26270 */
[----:B------:R-:W-:Y:S01]  /*11a40*/  VIADD R182, R182, 0xfffffe31 ;  /* 0xfffffe31b6b67836 */ /* 0x000fe20000000000 */
[----:B------:R-:W-:Y:S01]  /*11a50*/  FSEL R27, R27, -INF , !P4 ;  /* 0xff8000001b1b7808 */ /* 0x000fe20006000000 */
[--C-:B------:R-:W-:Y:S01]  /*11a60*/  FFMA.FTZ R187, R187, R61, -R88.reuse ;  /* 0x0000003dbbbb7223 */ /* 0x100fe20000010858 */
[----:B------:R-:W-:Y:S01]  /*11a70*/  ISETP.GE.AND P4, PT, R26, R241, PT ;  /* 0x000000f11a00720c */ /* 0x000fe20003f86270 */
[-CC-:B------:R-:W-:Y:S01]  /*11a80*/  FFMA.FTZ R186, R186, R61.reuse, -R88.reuse ;  /* 0x0000003dbaba7223 */ /* 0x180fe20000010858 */
[----:B------:R-:W-:Y:S01]  /*11a90*/  FSEL R26, R96, -INF , P0 ;  /* 0xff800000601a7808 */ /* 0x000fe20000000000 */
[-CC-:B------:R-:W-:Y:S01]  /*11aa0*/  FFMA.FTZ R185, R185, R61.reuse, -R88.reuse ;  /* 0x0000003db9b97223 */ /* 0x180fe20000010858 */
[-C--:B------:R-:W-:Y:S01]  /*11ab0*/  ISETP.GE.AND P0, PT, R192, R244.reuse, PT ;  /* 0x000000f4c000720c */ /* 0x080fe20003f06270 */
[-CC-:B------:R-:W-:Y:S01]  /*11ac0*/  FFMA.FTZ R184, R184, R61.reuse, -R88.reuse ;  /* 0x0000003db8b87223 */ /* 0x180fe20000010858 */
[----:B------:R-:W-:Y:S01]  /*11ad0*/  FSEL R99, R99, -INF , P3 ;  /* 0xff80000063637808 */ /* 0x000fe20001800000 */
[-CC-:B------:R-:W-:Y:S01]  /*11ae0*/  FFMA.FTZ R171, R171, R61.reuse, -R88.reuse ;  /* 0x0000003dabab7223 */ /* 0x180fe20000010858 */
[-C--:B------:R-:W-:Y:S01]  /*11af0*/  ISETP.GE.AND P3, PT, R182, R244.reuse, PT ;  /* 0x000000f4b600720c */ /* 0x080fe20003f66270 */
[-CC-:B------:R-:W-:Y:S01]  /*11b00*/  FFMA.FTZ R127, R127, R61.reuse, -R88.reuse ;  /* 0x0000003d7f7f7223 */ /* 0x180fe20000010858 */
[----:B------:R-:W-:Y:S01]  /*11b10*/  FSEL R100, R100, -INF , P1 ;  /* 0xff80000064647808 */ /* 0x000fe20000800000 */
[-CC-:B------:R-:W-:Y:S01]  /*11b20*/  FFMA.FTZ R126, R126, R61.reuse, -R88.reuse ;  /* 0x0000003d7e7e7223 */ /* 0x180fe20000010858 */
[----:B------:R-:W-:Y:S01]  /*11b30*/  FSEL R26, R26, -INF , !P6 ;  /* 0xff8000001a1a7808 */ /* 0x000fe20007000000 */
[--C-:B------:R-:W-:Y:S01]  /*11b40*/  FFMA.FTZ R125, R125, R61, -R88.reuse ;  /* 0x0000003d7d7d7223 */ /* 0x100fe20000010858 */
[----:B------:R-:W-:Y:S01]  /*11b50*/  ISETP.GE.AND P6, PT, R192, R241, PT ;  /* 0x000000f1c000720c */ /* 0x000fe20003fc6270 */
        /* <DEDUP_REMOVED lines=11> */
[-C--:B------:R-:W-:Y:S01]  /*11c10*/  ISETP.GE.AND P0, PT, R220, R244.reuse, PT ;  /* 0x000000f4dc00720c */ /* 0x080fe20003f06270 */
[-CC-:B------:R-:W-:Y:S01]  /*11c20*/  FFMA.FTZ R53, R53, R61.reuse, -R88.reuse ;  /* 0x0000003d35357223 */ /* 0x180fe20000010858 */
[----:B------:R-:W-:Y:S01]  /*11c30*/  FSEL R103, R103, -INF , P3 ;  /* 0xff80000067677808 */ /* 0x000fe20001800000 */
        /* <DEDUP_REMOVED lines=14> */
[--C-:B------:R-:W-:Y:S01]  /*11d20*/  FFMA.FTZ R45, R45, R61, -R88.reuse ;  /* 0x0000003d2d2d7223 */ /* 0x100fe20000010858 */
[----:B------:R-:W-:Y:S01]  /*11d30*/  FSEL R105, R105, -INF , P0 ;  /* 0xff80000069697808 */ /* 0x000fe20000000000 */
[----:B------:R-:W-:Y:S01]  /*11d40*/  IMAD R182, R164, 0x100, R69 ;  /* 0x00000100a4b67824 */ /* 0x000fe200078e0245 */
        /* <DEDUP_REMOVED lines=11> */
[--C-:B------:R-:W-:Y:S01]  /*11e00*/  FFMA.FTZ R34, R34, R61, -R88.reuse ;  /* 0x0000003d22227223 */ /* 0x100fe20000010858 */
[----:B------:R-:W-:Y:S01]  /*11e10*/  FSEL R108, R108, -INF , P1 ;  /* 0xff8000006c6c7808 */ /* 0x000fe20000800000 */
[----:B------:R-:W-:Y:S01]  /*11e20*/  VIADD R182, R182, 0xfffffe51 ;  /* 0xfffffe51b6b67836 */ /* 0x000fe20000000000 */
[----:B------:R-:W-:Y:S01]  /*11e30*/  ISETP.GE.AND P6, PT, R211, R241, PT ;  /* 0x000000f1d300720c */ /* 0x000fe20003fc6270 */
[-CC-:B------:R-:W-:Y:S01]  /*11e40*/  FFMA.FTZ R33, R33, R61.reuse, -R88.reuse ;  /* 0x0000003d21217223 */ /* 0x180fe20000010858 */
[----:B------:R-:W-:Y:S01]  /*11e50*/  FSEL R211, R107, -INF , !P5 ;  /* 0xff8000006bd37808 */ /* 0x000fe20006800000 */
[-CC-:B------:R-:W-:Y:S01]  /*11e60*/  FFMA.FTZ R31, R31, R61.reuse, -R88.reuse ;  /* 0x0000003d1f1f7223 */ /* 0x180fe20000010858 */
[----:B------:R-:W-:Y:S01]  /*11e70*/  FSEL R111, R111, -INF , P0 ;  /* 0xff8000006f6f7808 */ /* 0x000fe20000000000 */
[----:B------:R-:W-:Y:S01]  /*11e80*/  FFMA.FTZ R30, R30, R61, -R88 ;  /* 0x0000003d1e1e7223 */ /* 0x000fe20000010858 */
[C---:B------:R-:W-:Y:S01]  /*11e90*/  ISETP.GE.AND P3, PT, R209.reuse, R244, PT ;  /* 0x000000f4d100720c */ /* 0x040fe20003f66270 */
[----:B------:R1:W5:Y:S01]  /*11ea0*/  LDL.LU R251, [R1+0x60] ;  /* 0x0000600001fb7983 */ /* 0x0003620000300800 */
[----:B------:R-:W-:-:S02]  /*11eb0*/  ISETP.GE.AND P5, PT, R209, R241, PT ;  /* 0x000000f1d100720c */ /* 0x000fc40003fa6270 */
[----:B------:R-:W-:Y:S01]  /*11ec0*/  FSEL R209, R108, -INF , !P4 ;  /* 0xff8000006cd17808 */ /* 0x000fe20006000000 */
[--C-:B------:R-:W-:Y:S01]  /*11ed0*/  IMAD R192, R164, 0x100, R69.reuse ;  /* 0x00000100a4c07824 */ /* 0x100fe200078e0245 */
[----:B------:R-:W-:Y:S01]  /*11ee0*/  ISETP.GE.AND P1, PT, R208, R244, PT ;  /* 0x000000f4d000720c */ /* 0x000fe20003f26270 */
[----:B------:R-:W-:Y:S01]  /*11ef0*/  FFMA.FTZ R35, R32, R61, -R88 ;  /* 0x0000003d20237223 */ /* 0x000fe20000010858 */
[-C--:B------:R-:W-:Y:S01]  /*11f00*/  ISETP.GE.AND P4, PT, R208, R241.reuse, PT ;  /* 0x000000f1d000720c */ /* 0x080fe20003f86270 */
[----:B------:R-:W-:Y:S01]  /*11f10*/  VIADD R196, R196, 0xfffffe79 ;  /* 0xfffffe79c4c47836 */ /* 0x000fe20000000000 */
[----:B------:R-:W-:Y:S02]  /*11f20*/  FSEL R208, R111, -INF , !P6 ;  /* 0xff8000006fd07808 */ /* 0x000fe40007000000 */
[----:B------:R-:W-:Y:S01]  /*11f30*/  FMNMX3.FTZ R38, R0, R166, R70, !PT ;  /* 0x000000a600267276 */ /* 0x000fe20007810046 */
[--C-:B------:R-:W-:Y:S01]  /*11f40*/  IMAD R98, R164, 0x100, R69.reuse ;  /* 0x00000100a4627824 */ /* 0x100fe200078e0245 */
[-C--:B------:R-:W-:Y:S01]  /*11f50*/  ISETP.GE.AND P0, PT, R182, R244.reuse, PT ;  /* 0x000000f4b600720c */ /* 0x080fe20003f06270 */
[--C-:B------:R-:W-:Y:S01]  /*11f60*/  IMAD R93, R164, 0x100, R69.reuse ;  /* 0x00000100a45d7824 */ /* 0x100fe200078e0245 */
[----:B------:R-:W-:Y:S01]  /*11f70*/  ISETP.GE.AND P6, PT, R182, R241, PT ;  /* 0x000000f1b600720c */ /* 0x000fe20003fc6270 */
[--C-:B------:R-:W-:Y:S01]  /*11f80*/  IMAD R182, R164, 0x100, R69.reuse ;  /* 0x00000100a4b67824 */ /* 0x100fe200078e0245 */
[----:B------:R-:W-:Y:S01]  /*11f90*/  FSEL R112, R112, -INF , P3 ;  /* 0xff80000070707808 */ /* 0x000fe20001800000 */
[----:B------:R-:W-:Y:S01]  /*11fa0*/  VIADD R192, R192, 0xfffffe59 ;  /* 0xfffffe59c0c07836 */ /* 0x000fe20000000000 */
[----:B------:R-:W-:Y:S01]  /*11fb0*/  FSEL R115, R115, -INF , P1 ;  /* 0xff80000073737808 */ /* 0x000fe20000800000 */
[----:B------:R-:W-:Y:S01]  /*11fc0*/  FFMA.FTZ R32, R170, R61, -R88 ;  /* 0x0000003daa207223 */ /* 0x000fe20000010858 */
[----:B------:R-:W-:Y:S01]  /*11fd0*/  FSEL R170, R112, -INF , !P5 ;  /* 0xff80000070aa7808 */ /* 0x000fe20006800000 */
[----:B------:R-:W-:Y:S01]  /*11fe0*/  VIADD R182, R182, 0xfffffe60 ;  /* 0xfffffe60b6b67836 */ /* 0x000fe20000000000 */
[----:B------:R-:W-:Y:S01]  /*11ff0*/  FSEL R116, R116, -INF , P0 ;  /* 0xff80000074747808 */ /* 0x000fe20000000000 */
[--C-:B------:R-:W-:Y:S01]  /*12000*/  IMAD R92, R164, 0x100, R69.reuse ;  /* 0x00000100a45c7824 */ /* 0x100fe200078e0245 */
[-C--:B------:R-:W-:Y:S01]  /*12010*/  ISETP.GE.AND P3, PT, R202, R244.reuse, PT ;  /* 0x000000f4ca00720c */ /* 0x080fe20003f66270 */
[--C-:B------:R-:W-:Y:S01]  /*12020*/  IMAD R84, R164, 0x100, R69.reuse ;  /* 0x00000100a4547824 */ /* 0x100fe200078e0245 */
[----:B------:R-:W-:Y:S01]  /*12030*/  ISETP.GE.AND P5, PT, R202, R241, PT ;  /* 0x000000f1ca00720c */ /* 0x000fe20003fa6270 */
[--C-:B------:R-:W-:Y:S01]  /*12040*/  IMAD R87, R164, 0x100, R69.reuse ;  /* 0x00000100a4577824 */ /* 0x100fe200078e0245 */
[----:B------:R-:W-:Y:S01]  /*12050*/  FSEL R202, R115, -INF , !P4 ;  /* 0xff80000073ca7808 */ /* 0x000fe20006000000 */
[-C--:B------:R-:W-:Y:S01]  /*12060*/  FMUL.FTZ R160, R160, R91.reuse ;  /* 0x0000005ba0a07220 */ /* 0x080fe20000410000 */
[CC--:B------:R-:W-:Y:S01]  /*12070*/  ISETP.GE.AND P1, PT, R192.reuse, R244.reuse, PT ;  /* 0x000000f4c000720c */ /* 0x0c0fe20003f26270 */
[----:B------:R-:W-:Y:S01]  /*12080*/  FMUL.FTZ R161, R161, R91 ;  /* 0x0000005ba1a17220 */ /* 0x000fe20000410000 */
        /* <DEDUP_REMOVED lines=8> */
[----:B------:R-:W-:Y:S01]  /*12110*/  FSEL R119, R119, -INF , P3 ;  /* 0xff80000077777808 */ /* 0x000fe20001800000 */
[----:B------:R-:W-:Y:S01]  /*12120*/  VIADD R192, R192, 0xfffffe61 ;  /* 0xfffffe61c0c07836 */ /* 0x000fe20000000000 */
[----:B------:R-:W-:Y:S01]  /*12130*/  FSEL R120, R120, -INF , P1 ;  /* 0xff80000078787808 */ /* 0x000fe20000800000 */
[----:B------:R-:W-:Y:S01]  /*12140*/  VIADD R182, R182, 0xfffffe68 ;  /* 0xfffffe68b6b67836 */ /* 0x000fe20000000000 */
        /* <DEDUP_REMOVED lines=37> */
[-C--:B------:R-:W-:Y:S01]  /*123a0*/  FMUL.FTZ R132, R132, R91.reuse ;  /* 0x0000005b84847220 */ /* 0x080fe20000410000 */
[----:B------:R-:W-:Y:S01]  /*123b0*/  FSEL R192, R129, -INF , !P6 ;  /* 0xff80000081c07808 */ /* 0x000fe20007000000 */
[----:B------:R-:W-:Y:S01]  /*123c0*/  FMUL.FTZ R133, R133, R91 ;  /* 0x0000005b85857220 */ /* 0x000fe20000410000 */
[-C--:B------:R-:W-:Y:S01]  /*123d0*/  ISETP.GE.AND P0, PT, R182, R244.reuse, PT ;  /* 0x000000f4b600720c */ /* 0x080fe20003f06270 */
[--C-:B------:R-:W-:Y:S01]  /*123e0*/  IMAD R71, R164, 0x100, R69.reuse ;  /* 0x00000100a4477824 */ /* 0x100fe200078e0245 */
[----:B------:R-:W-:Y:S01]  /*123f0*/  ISETP.GE.AND P6, PT, R182, R241, PT ;  /* 0x000000f1b600720c */ /* 0x000fe20003fc6270 */
[----:B------:R-:W-:Y:S01]  /*12400*/  IMAD R182, R164, 0x100, R69 ;  /* 0x00000100a4b67824 */ /* 0x000fe200078e0245 */
[----:B------:R-:W-:Y:S01]  /*12410*/  FSEL R80, R80, -INF , P3 ;  /* 0xff80000050507808 */ /* 0x000fe20001800000 */
[----:B------:R-:W-:Y:S01]  /*12420*/  MUFU.EX2 R63, R62 ;  /* 0x0000003e003f7308 */ /* 0x000fe20000000800 */
[----:B------:R-:W-:Y:S01]  /*12430*/  FSEL R81, R81, -INF , P1 ;  /* 0xff80000051517808 */ /* 0x000fe20000800000 */
[----:B------:R-:W-:Y:S01]  /*12440*/  VIADD R182, R182, 0xfffffe80 ;  /* 0xfffffe80b6b67836 */ /* 0x000fe20000000000 */
[----:B------:R-:W-:Y:S01]  /*12450*/  FMNMX3.FTZ R38, R38, R231, R230, !PT ;  /* 0x000000e726267276 */ /* 0x000fe200078100e6 */
[----:B------:R-:W-:Y:S01]  /*12460*/  MUFU.EX2 R102, R106 ;  /* 0x0000006a00667308 */ /* 0x000fe20000000800 */
[----:B------:R-:W-:Y:S01]  /*12470*/  FSEL R199, R80, -INF , !P5 ;  /* 0xff80000050c77808 */ /* 0x000fe20006800000 */
[----:B------:R1:W5:Y:S01]  /*12480*/  LDL.LU R250, [R1+0x5c] ;  /* 0x00005c0001fa7983 */ /* 0x0003620000300800 */
[----:B------:R-:W-:-:S02]  /*12490*/  ISETP.GE.AND P3, PT, R196, R244, PT ;  /* 0x000000f4c400720c */ /* 0x000fc40003f66270 */
[----:B------:R-:W-:Y:S01]  /*124a0*/  ISETP.GE.AND P5, PT, R196, R241, PT ;  /* 0x000000f1c400720c */ /* 0x000fe20003fa6270 */
[--C-:B------:R-:W-:Y:S01]  /*124b0*/  IMAD R196, R164, 0x100, R69.reuse ;  /* 0x00000100a4c47824 */ /* 0x100fe200078e0245 */
[----:B------:R-:W-:Y:S02]  /*124c0*/  FSEL R198, R81, -INF , !P4 ;  /* 0xff80000051c67808 */ /* 0x000fe40006000000 */
[----:B------:R-:W-:Y:S01]  /*124d0*/  FSEL R82, R82, -INF , P0 ;  /* 0xff80000052527808 */ /* 0x000fe20000000000 */
[----:B------:R-:W-:Y:S01]  /*124e0*/  VIADD R98, R98, 0xfffffe90 ;  /* 0xfffffe9062627836 */ /* 0x000fe20000000000 */
[----:B------:R-:W-:Y:S01]  /*124f0*/  FMNMX3.FTZ R38, R38, R167, R252, !PT ;  /* 0x000000a726267276 */ /* 0x000fe200078100fc */
[----:B------:R-:W-:Y:S01]  /*12500*/  VIADD R93, R93, 0xfffffe91 ;  /* 0xfffffe915d5d7836 */ /* 0x000fe20000000000 */
[----:B------:R-:W-:Y:S01]  /*12510*/  ISETP.GE.AND P1, PT, R182, R244, PT ;  /* 0x000000f4b600720c */ /* 0x000fe20003f26270 */
[----:B------:R-:W-:Y:S01]  /*12520*/  VIADD R92, R92, 0xfffffea0 ;  /* 0xfffffea05c5c7836 */ /* 0x000fe20000000000 */
[----:B------:R-:W-:Y:S01]  /*12530*/  ISETP.GE.AND P4, PT, R182, R241, PT ;  /* 0x000000f1b600720c */ /* 0x000fe20003f86270 */
[----:B------:R-:W-:Y:S01]  /*12540*/  IMAD R182, R164, 0x100, R69 ;  /* 0x00000100a4b67824 */ /* 0x000fe200078e0245 */
[----:B------:R-:W-:Y:S01]  /*12550*/  FMNMX3.FTZ R38, R38, R248, R247, !PT ;  /* 0x000000f826267276 */ /* 0x000fe200078100f7 */
[----:B------:R-:W-:-:S02]  /*12560*/  VIADD R196, R196, 0xfffffe81 ;  /* 0xfffffe81c4c47836 */ /* 0x000fc40000000000 */
[----:B------:R-:W-:Y:S02]  /*12570*/  VIADD R84, R84, 0xfffffea1 ;  /* 0xfffffea154547836 */ /* 0x000fe40000000000 */
[----:B------:R-:W-:Y:S01]  /*12580*/  VIADD R87, R87, 0xfffffea8 ;  /* 0xfffffea857577836 */ /* 0x000fe20000000000 */
[----:B------:R2:W-:Y:S01]  /*12590*/  MUFU.EX2 R100, R20 ;  /* 0x0000001400647308 */ /* 0x0005e20000000800 */
[----:B------:R-:W-:Y:S01]  /*125a0*/  VIADD R182, R182, 0xfffffe88 ;  /* 0xfffffe88b6b67836 */ /* 0x000fe20000000000 */
[----:B------:R-:W-:Y:S01]  /*125b0*/  ISETP.GE.AND P0, PT, R196, R244, PT ;  /* 0x000000f4c400720c */ /* 0x000fe20003f06270 */
[----:B------:R-:W-:Y:S01]  /*125c0*/  VIADD R71, R71, 0xfffffec0 ;  /* 0xfffffec047477836 */ /* 0x000fe20000000000 */
[----:B------:R-:W-:Y:S01]  /*125d0*/  FSEL R83, R83, -INF , P3 ;  /* 0xff80000053537808 */ /* 0x000fe20001800000 */
[----:B------:R-:W-:Y:S01]  /*125e0*/  MUFU.EX2 R101, R101 ;  /* 0x0000006500657308 */ /* 0x000fe20000000800 */
[----:B------:R-:W-:Y:S01]  /*125f0*/  FMNMX3.FTZ R38, R38, R27, R26, !PT ;  /* 0x0000001b26267276 */ /* 0x000fe2000781001a */
[----:B------:R1:W5:Y:S01]  /*12600*/  LDL.LU R243, [R1+0x58] ;  /* 0x0000580001f37983 */ /* 0x0003620000300800 */
[----:B------:R-:W-:-:S02]  /*12610*/  FSEL R197, R82, -INF , !P6 ;  /* 0xff80000052c57808 */ /* 0x000fc40007000000 */
[----:B------:R-:W-:Y:S01]  /*12620*/  FSEL R169, R169, -INF , P1 ;  /* 0xff800000a9a97808 */ /* 0x000fe20000800000 */
[----:B------:R-:W-:Y:S01]  /*12630*/  MUFU.EX2 R103, R237 ;  /* 0x000000ed00677308 */ /* 0x000fe20000000800 */
[----:B------:R-:W-:Y:S01]  /*12640*/  ISETP.GE.AND P6, PT, R196, R241, PT ;  /* 0x000000f1c400720c */ /* 0x000fe20003fc6270 */
[----:B------:R1:W5:Y:S01]  /*12650*/  LDL.LU R242, [R1+0x54] ;  /* 0x0000540001f27983 */ /* 0x0003620000300800 */
[----:B------:R-:W-:Y:S02]  /*12660*/  ISETP.GE.AND P3, PT, R182, R244, PT ;  /* 0x000000f4b600720c */ /* 0x000fe40003f66270 */
[----:B------:R-:W-:Y:S01]  /*12670*/  FSEL R196, R83, -INF , !P5 ;  /* 0xff80000053c47808 */ /* 0x000fe20006800000 */
[----:B------:R-:W-:Y:S01]  /*12680*/  MUFU.EX2 R112, R25 ;  /* 0x0000001900707308 */ /* 0x000fe20000000800 */
[----:B------:R-:W-:Y:S01]  /*12690*/  FSEL R172, R172, -INF , P0 ;  /* 0xff800000acac7808 */ /* 0x000fe20000000000 */
[----:B------:R1:W5:Y:S01]  /*126a0*/  LDL.LU R240, [R1+0x50] ;  /* 0x0000500001f07983 */ /* 0x0003620000300800 */
[----:B------:R-:W-:-:S02]  /*126b0*/  FMNMX3.FTZ R38, R38, R114, R113, !PT ;  /* 0x0000007226267276 */ /* 0x000fc40007810071 */
[-C--:B------:R-:W-:Y:S01]  /*126c0*/  ISETP.GE.AND P5, PT, R182, R241.reuse, PT ;  /* 0x000000f1b600720c */ /* 0x080fe20003fa6270 */
[----:B------:R-:W-:Y:S01]  /*126d0*/  MUFU.EX2 R111, R24 ;  /* 0x00000018006f7308 */ /* 0x000fe20000000800 */
[----:B------:R-:W-:Y:S01]  /*126e0*/  FSEL R182, R169, -INF , !P4 ;  /* 0xff800000a9b67808 */ /* 0x000fe20006000000 */
[----:B------:R1:W5:Y:S01]  /*126f0*/  LDL.LU R239, [R1+0x4c] ;  /* 0x00004c0001ef7983 */ /* 0x0003620000300800 */
[C---:B------:R-:W-:Y:S02]  /*12700*/  ISETP.GE.AND P1, PT, R174.reuse, R244, PT ;  /* 0x000000f4ae00720c */ /* 0x040fe40003f26270 */
[----:B------:R-:W-:Y:S01]  /*12710*/  ISETP.GE.AND P4, PT, R174, R241, PT ;  /* 0x000000f1ae00720c */ /* 0x000fe20003f86270 */
[----:B------:R-:W-:Y:S01]  /*12720*/  MUFU.EX2 R110, R110 ;  /* 0x0000006e006e7308 */ /* 0x000fe20000000800 */
[----:B------:R-:W-:Y:S01]  /*12730*/  FSEL R173, R173, -INF , P3 ;  /* 0xff800000adad7808 */ /* 0x000fe20001800000 */
[----:B------:R1:W5:Y:S01]  /*12740*/  LDL.LU R238, [R1+0x48] ;  /* 0x0000480001ee7983 */ /* 0x0003620000300800 */
[----:B------:R-:W-:-:S02]  /*12750*/  FSEL R174, R172, -INF , !P6 ;  /* 0xff800000acae7808 */ /* 0x000fc40007000000 */
[----:B------:R-:W-:Y:S01]  /*12760*/  FMNMX3.FTZ R38, R38, R221, R220, !PT ;  /* 0x000000dd26267276 */ /* 0x000fe200078100dc */
[----:B------:R-:W-:Y:S01]  /*12770*/  MUFU.EX2 R109, R109 ;  /* 0x0000006d006d7308 */ /* 0x000fe20000000800 */
[CC--:B------:R-:W-:Y:S01]  /*12780*/  ISETP.GE.AND P0, PT, R98.reuse, R244.reuse, PT ;  /* 0x000000f46200720c */ /* 0x0c0fe20003f06270 */
[----:B------:R1:W5:Y:S01]  /*12790*/  LDL.LU R236, [R1+0x44] ;  /* 0x0000440001ec7983 */ /* 0x0003620000300800 */
[-C--:B------:R-:W-:Y:S01]  /*127a0*/  ISETP.GE.AND P6, PT, R98, R241.reuse, PT ;  /* 0x000000f16200720c */ /* 0x080fe20003fc6270 */
[C-C-:B------:R-:W-:Y:S01]  /*127b0*/  IMAD R98, R164.reuse, 0x100, R69.reuse ;  /* 0x00000100a4627824 */ /* 0x140fe200078e0245 */
[----:B------:R-:W-:Y:S01]  /*127c0*/  FSEL R173, R173, -INF , !P5 ;  /* 0xff800000adad7808 */ /* 0x000fe20006800000 */
[----:B------:R-:W-:Y:S01]  /*127d0*/  MUFU.EX2 R120, R122 ;  /* 0x0000007a00787308 */ /* 0x000fe20000000800 */
[CC--:B------:R-:W-:Y:S01]  /*127e0*/  ISETP.GE.AND P3, PT, R93.reuse, R244.reuse, PT ;  /* 0x000000f45d00720c */ /* 0x0c0fe20003f66270 */
[----:B------:R1:W5:Y:S01]  /*127f0*/  LDL.LU R235, [R1+0x40] ;  /* 0x0000400001eb7983 */ /* 0x0003620000300800 */
[----:B------:R-:W-:Y:S01]  /*12800*/  ISETP.GE.AND P5, PT, R93, R241, PT ;  /* 0x000000f15d00720c */ /* 0x000fe20003fa6270 */
[----:B------:R-:W-:Y:S01]  /*12810*/  IMAD R93, R164, 0x100, R69 ;  /* 0x00000100a45d7824 */ /* 0x000fe200078e0245 */
[----:B------:R-:W-:Y:S01]  /*12820*/  FMNMX3.FTZ R38, R38, R219, R215, !PT ;  /* 0x000000db26267276 */ /* 0x000fe200078100d7 */
[----:B------:R-:W-:Y:S01]  /*12830*/  VIADD R98, R98, 0xfffffe98 ;  /* 0xfffffe9862627836 */ /* 0x000fe20000000000 */
[----:B------:R-:W-:Y:S01]  /*12840*/  FSEL R172, R179, -INF , P1 ;  /* 0xff800000b3ac7808 */ /* 0x000fe20000800000 */
[----:B------:R-:W-:Y:S01]  /*12850*/  VIADD R93, R93, 0xfffffe99 ;  /* 0xfffffe995d5d7836 */ /* 0x000fe20000000000 */
[----:B------:R-:W-:Y:S01]  /*12860*/  FMNMX3.FTZ R38, R38, R211, R209, !PT ;  /* 0x000000d326267276 */ /* 0x000fe200078100d1 */
[----:B------:R-:W-:Y:S01]  /*12870*/  MUFU.EX2 R119, R121 ;  /* 0x0000007900777308 */ /* 0x000fe20000000800 */
[----:B------:R-:W-:Y:S01]  /*12880*/  FSEL R108, R181, -INF , P0 ;  /* 0xff800000b56c7808 */ /* 0x000fe20000000000 */
[----:B------:R1:W5:Y:S01]  /*12890*/  LDL.LU R234, [R1+0x3c] ;  /* 0x00003c0001ea7983 */ /* 0x0003620000300800 */
[----:B------:R-:W-:-:S02]  /*128a0*/  ISETP.GE.AND P1, PT, R98, R244, PT ;  /* 0x000000f46200720c */ /* 0x000fc40003f26270 */
[----:B------:R-:W-:Y:S01]  /*128b0*/  FSEL R172, R172, -INF , !P4 ;  /* 0xff800000acac7808 */ /* 0x000fe20006000000 */
[----:B------:R-:W-:Y:S01]  /*128c0*/  MUFU.EX2 R118, R118 ;  /* 0x0000007600767308 */ /* 0x000fe20000000800 */
[----:B------:R-:W-:Y:S01]  /*128d0*/  ISETP.GE.AND P4, PT, R98, R241, PT ;  /* 0x000000f16200720c */ /* 0x000fe20003f86270 */
[----:B------:R1:W5:Y:S01]  /*128e0*/  LDL.LU R233, [R1+0x38] ;  /* 0x0000380001e97983 */ /* 0x0003620000300800 */
[----:B------:R-:W-:Y:S02]  /*128f0*/  FMNMX3.FTZ R38, R38, R208, R170, !PT ;  /* 0x000000d026267276 */ /* 0x000fe400078100aa */
[----:B------:R-:W-:Y:S01]  /*12900*/  FSEL R98, R203, -INF , P3 ;  /* 0xff800000cb627808 */ /* 0x000fe20001800000 */
[----:B------:R-:W-:Y:S01]  /*12910*/  MUFU.EX2 R117, R117 ;  /* 0x0000007500757308 */ /* 0x000fe20000000800 */
[----:B------:R-:W-:Y:S01]  /*12920*/  FSEL R108, R108, -INF , !P6 ;  /* 0xff8000006c6c7808 */ /* 0x000fe20007000000 */
[----:B------:R1:W5:Y:S01]  /*12930*/  LDL.LU R232, [R1+0x34] ;  /* 0x0000340001e87983 */ /* 0x0003620000300800 */
[----:B------:R-:W-:-:S02]  /*12940*/  ISETP.GE.AND P0, PT, R93, R244, PT ;  /* 0x000000f45d00720c */ /* 0x000fc40003f06270 */
[-C--:B------:R-:W-:Y:S01]  /*12950*/  ISETP.GE.AND P6, PT, R93, R241.reuse, PT ;  /* 0x000000f15d00720c */ /* 0x080fe20003fc6270 */
[----:B------:R-:W-:Y:S01]  /*12960*/  MUFU.EX2 R129, R168 ;  /* 0x000000a800817308 */ /* 0x000fe20000000800 */
[----:B------:R-:W-:Y:S01]  /*12970*/  FSEL R93, R204, -INF , P1 ;  /* 0xff800000cc5d7808 */ /* 0x000fe20000800000 */
[----:B------:R1:W5:Y:S01]  /*12980*/  LDL.LU R226, [R1+0x30] ;  /* 0x0000300001e27983 */ /* 0x0003620000300800 */
[----:B------:R-:W-:Y:S02]  /*12990*/  FMNMX3.FTZ R38, R38, R202, R201, !PT ;  /* 0x000000ca26267276 */ /* 0x000fe400078100c9 */
[----:B------:R-:W-:Y:S01]  /*129a0*/  FSEL R98, R98, -INF , !P5 ;  /* 0xff80000062627808 */ /* 0x000fe20006800000 */
[----:B------:R-:W-:Y:S01]  /*129b0*/  MUFU.EX2 R128, R165 ;  /* 0x000000a500807308 */ /* 0x000fe20000000800 */
[C---:B------:R-:W-:Y:S01]  /*129c0*/  ISETP.GE.AND P3, PT, R92.reuse, R244, PT ;  /* 0x000000f45c00720c */ /* 0x040fe20003f66270 */
[----:B------:R1:W5:Y:S01]  /*129d0*/  LDL.LU R225, [R1+0x2c] ;  /* 0x00002c0001e17983 */ /* 0x0003620000300800 */
[----:B------:R-:W-:-:S02]  /*129e0*/  ISETP.GE.AND P5, PT, R92, R241, PT ;  /* 0x000000f15c00720c */ /* 0x000fc40003fa6270 */
[----:B------:R-:W-:Y:S01]  /*129f0*/  FSEL R92, R205, -INF , P0 ;  /* 0xff800000cd5c7808 */ /* 0x000fe20000000000 */
[----:B------:R-:W-:Y:S01]  /*12a00*/  MUFU.EX2 R131, R131 ;  /* 0x0000008300837308 */ /* 0x000fe20000000800 */
[----:B------:R-:W-:Y:S01]  /*12a10*/  FSEL R93, R93, -INF , !P4 ;  /* 0xff8000005d5d7808 */ /* 0x000fe20006000000 */
[----:B------:R1:W5:Y:S01]  /*12a20*/  LDL.LU R224, [R1+0x28] ;  /* 0x0000280001e07983 */ /* 0x0003620000300800 */
[C---:B------:R-:W-:Y:S02]  /*12a30*/  ISETP.GE.AND P1, PT, R84.reuse, R244, PT ;  /* 0x000000f45400720c */ /* 0x040fe40003f26270 */
[-C--:B------:R-:W-:Y:S01]  /*12a40*/  ISETP.GE.AND P4, PT, R84, R241.reuse, PT ;  /* 0x000000f15400720c */ /* 0x080fe20003f86270 */
[--C-:B------:R-:W-:Y:S01]  /*12a50*/  IMAD R84, R164, 0x100, R69.reuse ;  /* 0x00000100a4547824 */ /* 0x100fe200078e0245 */
[----:B------:R-:W-:Y:S01]  /*12a60*/  FMNMX3.FTZ R38, R38, R180, R200, !PT ;  /* 0x000000b426267276 */ /* 0x000fe200078100c8 */
[----:B------:R-:W-:Y:S01]  /*12a70*/  MUFU.EX2 R130, R130 ;  /* 0x0000008200827308 */ /* 0x000fe20000000800 */
[----:B------:R-:W-:Y:S01]  /*12a80*/  FSEL R92, R92, -INF , !P6 ;  /* 0xff8000005c5c7808 */ /* 0x000fe20007000000 */
[----:B------:R-:W-:Y:S01]  /*12a90*/  VIADD R84, R84, 0xfffffea9 ;  /* 0xfffffea954547836 */ /* 0x000fe20000000000 */
[C---:B------:R-:W-:Y:S01]  /*12aa0*/  ISETP.GE.AND P0, PT, R87.reuse, R244, PT ;  /* 0x000000f45700720c */ /* 0x040fe20003f06270 */
[----:B------:R-:W-:Y:S01]  /*12ab0*/  MUFU.EX2 R178, R178 ;  /* 0x000000b200b27308 */ /* 0x000fe20000000800 */
[----:B------:R-:W-:Y:S01]  /*12ac0*/  ISETP.GE.AND P6, PT, R87, R241, PT ;  /* 0x000000f15700720c */ /* 0x000fe20003fc6270 */
[----:B------:R-:W-:Y:S01]  /*12ad0*/  IMAD R87, R164, 0x100, R69 ;  /* 0x00000100a4577824 */ /* 0x000fe200078e0245 */
[----:B------:R-:W-:Y:S01]  /*12ae0*/  FMNMX3.FTZ R38, R38, R195, R194, !PT ;  /* 0x000000c326267276 */ /* 0x000fe200078100c2 */
[----:B------:R-:W-:Y:S01]  /*12af0*/  MUFU.EX2 R177, R177 ;  /* 0x000000b100b17308 */ /* 0x000fe20000000800 */
[----:B------:R-:W-:Y:S01]  /*12b00*/  FSEL R91, R206, -INF , P3 ;  /* 0xff800000ce5b7808 */ /* 0x000fe20001800000 */
[----:B------:R-:W-:Y:S01]  /*12b10*/  VIADD R87, R87, 0xfffffeb0 ;  /* 0xfffffeb057577836 */ /* 0x000fe20000000000 */
[----:B------:R-:W-:Y:S01]  /*12b20*/  FMNMX3.FTZ R38, R38, R193, R192, !PT ;  /* 0x000000c126267276 */ /* 0x000fe200078100c0 */
[----:B------:R-:W-:Y:S01]  /*12b30*/  MUFU.EX2 R176, R176 ;  /* 0x000000b000b07308 */ /* 0x000fe20000000800 */
[----:B------:R-:W-:Y:S01]  /*12b40*/  FSEL R90, R207, -INF , P1 ;  /* 0xff800000cf5a7808 */ /* 0x000fe20000800000 */
[----:B------:R1:W5:Y:S01]  /*12b50*/  LDL.LU R223, [R1+0x24] ;  /* 0x0000240001df7983 */ /* 0x0003620000300800 */
[----:B------:R-:W-:-:S02]  /*12b60*/  FSEL R91, R91, -INF , !P5 ;  /* 0xff8000005b5b7808 */ /* 0x000fc40006800000 */
[CC--:B------:R-:W-:Y:S01]  /*12b70*/  ISETP.GE.AND P3, PT, R84.reuse, R244.reuse, PT ;  /* 0x000000f45400720c */ /* 0x0c0fe20003f66270 */
[----:B------:R-:W-:Y:S01]  /*12b80*/  MUFU.EX2 R175, R175 ;  /* 0x000000af00af7308 */ /* 0x000fe20000000800 */
[----:B------:R-:W-:Y:S01]  /*12b90*/  ISETP.GE.AND P5, PT, R84, R241, PT ;  /* 0x000000f15400720c */ /* 0x000fe20003fa6270 */
[--C-:B------:R-:W-:Y:S01]  /*12ba0*/  IMAD R84, R164, 0x100, R69.reuse ;  /* 0x00000100a4547824 */ /* 0x100fe200078e0245 */
[----:B------:R-:W-:Y:S01]  /*12bb0*/  FMNMX3.FTZ R38, R38, R199, R198, !PT ;  /* 0x000000c726267276 */ /* 0x000fe200078100c6 */
[----:B------:R-:W-:Y:S01]  /*12bc0*/  MUFU.EX2 R191, R191 ;  /* 0x000000bf00bf7308 */ /* 0x000fe20000000800 */
[----:B------:R-:W-:Y:S01]  /*12bd0*/  FSEL R90, R90, -INF , !P4 ;  /* 0xff8000005a5a7808 */ /* 0x000fe20006000000 */
[----:B------:R-:W-:Y:S01]  /*12be0*/  VIADD R84, R84, 0xfffffeb1 ;  /* 0xfffffeb154547836 */ /* 0x000fe20000000000 */
[CC--:B------:R-:W-:Y:S01]  /*12bf0*/  ISETP.GE.AND P1, PT, R87.reuse, R244.reuse, PT ;  /* 0x000000f45700720c */ /* 0x0c0fe20003f26270 */
[----:B------:R-:W-:Y:S01]  /*12c00*/  MUFU.EX2 R190, R190 ;  /* 0x000000be00be7308 */ /* 0x000fe20000000800 */
[----:B------:R-:W-:Y:S01]  /*12c10*/  ISETP.GE.AND P4, PT, R87, R241, PT ;  /* 0x000000f15700720c */ /* 0x000fe20003f86270 */
[----:B------:R-:W-:Y:S01]  /*12c20*/  IMAD R87, R164, 0x100, R69 ;  /* 0x00000100a4577824 */ /* 0x000fe200078e0245 */
[----:B------:R-:W-:Y:S01]  /*12c30*/  FSEL R89, R210, -INF , P0 ;  /* 0xff800000d2597808 */ /* 0x000fe20000000000 */
[----:B------:R-:W-:Y:S01]  /*12c40*/  MUFU.EX2 R189, R189 ;  /* 0x000000bd00bd7308 */ /* 0x000fe20000000800 */
[----:B------:R-:W-:Y:S01]  /*12c50*/  FMNMX3.FTZ R38, R38, R197, R196, !PT ;  /* 0x000000c526267276 */ /* 0x000fe200078100c4 */
[----:B------:R-:W-:Y:S01]  /*12c60*/  VIADD R87, R87, 0xfffffeb8 ;  /* 0xfffffeb857577836 */ /* 0x000fe20000000000 */
[----:B------:R-:W-:Y:S01]  /*12c70*/  FSEL R88, R212, -INF , P3 ;  /* 0xff800000d4587808 */ /* 0x000fe20001800000 */
[----:B------:R-:W-:Y:S01]  /*12c80*/  MUFU.EX2 R188, R188 ;  /* 0x000000bc00bc7308 */ /* 0x000fe20000000800 */
[----:B------:R-:W-:Y:S01]  /*12c90*/  FSEL R89, R89, -INF , !P6 ;  /* 0xff80000059597808 */ /* 0x000fe20007000000 */
[----:B------:R1:W5:Y:S01]  /*12ca0*/  LDL.LU R222, [R1+0x20] ;  /* 0x0000200001de7983 */ /* 0x0003620000300800 */
[----:B------:R-:W-:-:S02]  /*12cb0*/  ISETP.GE.AND P0, PT, R84, R244, PT ;  /* 0x000000f45400720c */ /* 0x000fc40003f06270 */
[-C--:B------:R-:W-:Y:S01]  /*12cc0*/  ISETP.GE.AND P6, PT, R84, R241.reuse, PT ;  /* 0x000000f15400720c */ /* 0x080fe20003fc6270 */
[----:B------:R-:W-:Y:S01]  /*12cd0*/  IMAD R84, R164, 0x100, R69 ;  /* 0x00000100a4547824 */ /* 0x000fe200078e0245 */
[----:B------:R-:W-:Y:S01]  /*12ce0*/  FMNMX3.FTZ R38, R38, R182, R174, !PT ;  /* 0x000000b626267276 */ /* 0x000fe200078100ae */
[----:B------:R-:W-:Y:S01]  /*12cf0*/  MUFU.EX2 R187, R187 ;  /* 0x000000bb00bb7308 */ /* 0x000fe20000000800 */
[----:B------:R-:W-:Y:S01]  /*12d00*/  FSEL R88, R88, -INF , !P5 ;  /* 0xff80000058587808 */ /* 0x000fe20006800000 */
[----:B------:R-:W-:Y:S01]  /*12d10*/  VIADD R84, R84, 0xfffffeb9 ;  /* 0xfffffeb954547836 */ /* 0x000fe20000000000 */
[C---:B------:R-:W-:Y:S01]  /*12d20*/  ISETP.GE.AND P3, PT, R87.reuse, R244, PT ;  /* 0x000000f45700720c */ /* 0x040fe20003f66270 */
[----:B------:R-:W-:Y:S01]  /*12d30*/  MUFU.EX2 R186, R186 ;  /* 0x000000ba00ba7308 */ /* 0x000fe20000000800 */
[----:B------:R-:W-:Y:S01]  /*12d40*/  ISETP.GE.AND P5, PT, R87, R241, PT ;  /* 0x000000f15700720c */ /* 0x000fe20003fa6270 */
[----:B------:R1:W5:Y:S01]  /*12d50*/  LDL.LU R218, [R1+0x1c] ;  /* 0x00001c0001da7983 */ /* 0x0003620000300800 */
[----:B------:R-:W-:-:S02]  /*12d60*/  FMNMX3.FTZ R38, R38, R173, R172, !PT ;  /* 0x000000ad26267276 */ /* 0x000fc400078100ac */
[----:B------:R-:W-:Y:S01]  /*12d70*/  FSEL R87, R213, -INF , P1 ;  /* 0xff800000d5577808 */ /* 0x000fe20000800000 */
[----:B------:R-:W-:Y:S01]  /*12d80*/  MUFU.EX2 R185, R185 ;  /* 0x000000b900b97308 */ /* 0x000fe20000000800 */
[----:B------:R-:W-:Y:S01]  /*12d90*/  FSEL R86, R214, -INF , P0 ;  /* 0xff800000d6567808 */ /* 0x000fe20000000000 */
[----:B------:R1:W5:Y:S01]  /*12da0*/  LDL.LU R217, [R1+0x18] ;  /* 0x0000180001d97983 */ /* 0x0003620000300800 */
[----:B------:R-:W-:Y:S02]  /*12db0*/  FMNMX3.FTZ R38, R38, R108, R98, !PT ;  /* 0x0000006c26267276 */ /* 0x000fe40007810062 */
[----:B------:R-:W-:Y:S02]  /*12dc0*/  FSEL R87, R87, -INF , !P4 ;  /* 0xff80000057577808 */ /* 0x000fe40006000000 */
[C---:B------:R-:W-:Y:S02]  /*12dd0*/  ISETP.GE.AND P1, PT, R84.reuse, R244, PT ;  /* 0x000000f45400720c */ /* 0x040fe40003f26270 */
[----:B------:R-:W-:Y:S01]  /*12de0*/  ISETP.GE.AND P4, PT, R84, R241, PT ;  /* 0x000000f15400720c */ /* 0x000fe20003f86270 */
[----:B------:R-:W-:Y:S01]  /*12df0*/  IMAD R84, R164, 0x100, R69 ;  /* 0x00000100a4547824 */ /* 0x000fe200078e0245 */
[----:B------:R-:W-:-:S02]  /*12e00*/  FSEL R86, R86, -INF , !P6 ;  /* 0xff80000056567808 */ /* 0x000fc40007000000 */
[----:B------:R-:W-:Y:S02]  /*12e10*/  FMNMX3.FTZ R38, R38, R93, R92, !PT ;  /* 0x0000005d26267276 */ /* 0x000fe4000781005c */
[C---:B------:R-:W-:Y:S02]  /*12e20*/  ISETP.GE.AND P0, PT, R71.reuse, R244, PT ;  /* 0x000000f44700720c */ /* 0x040fe40003f06270 */
[----:B------:R-:W-:Y:S01]  /*12e30*/  ISETP.GE.AND P6, PT, R71, R241, PT ;  /* 0x000000f14700720c */ /* 0x000fe20003fc6270 */
[----:B------:R-:W-:Y:S01]  /*12e40*/  IMAD R71, R164, 0x100, R69 ;  /* 0x00000100a4477824 */ /* 0x000fe200078e0245 */
[----:B------:R-:W-:Y:S01]  /*12e50*/  FMNMX3.FTZ R38, R38, R91, R90, !PT ;  /* 0x0000005b26267276 */ /* 0x000fe2000781005a */
[----:B------:R-:W-:Y:S01]  /*12e60*/  VIADD R84, R84, 0xfffffec1 ;  /* 0xfffffec154547836 */ /* 0x000fe20000000000 */
[----:B------:R-:W-:Y:S01]  /*12e70*/  FSEL R76, R76, -INF , P3 ;  /* 0xff8000004c4c7808 */ /* 0x000fe20001800000 */
[----:B------:R-:W-:Y:S01]  /*12e80*/  VIADD R71, R71, 0xfffffec8 ;  /* 0xfffffec847477836 */ /* 0x000fe20000000000 */
[----:B------:R-:W-:-:S02]  /*12e90*/  FSEL R77, R77, -INF , P1 ;  /* 0xff8000004d4d7808 */ /* 0x000fc40000800000 */
[-C--:B------:R-:W-:Y:S02]  /*12ea0*/  ISETP.GE.AND P3, PT, R84, R244.reuse, PT ;  /* 0x000000f45400720c */ /* 0x080fe40003f66270 */
[----:B------:R-:W-:Y:S02]  /*12eb0*/  FMNMX3.FTZ R38, R38, R89, R88, !PT ;  /* 0x0000005926267276 */ /* 0x000fe40007810058 */
[----:B------:R-:W-:Y:S02]  /*12ec0*/  FSEL R85, R76, -INF , !P5 ;  /* 0xff8000004c557808 */ /* 0x000fe40006800000 */
[----:B------:R-:W-:Y:S02]  /*12ed0*/  ISETP.GE.AND P5, PT, R84, R241, PT ;  /* 0x000000f15400720c */ /* 0x000fe40003fa6270 */
[----:B------:R-:W-:Y:S02]  /*12ee0*/  ISETP.GE.AND P1, PT, R71, R244, PT ;  /* 0x000000f44700720c */ /* 0x000fe40003f26270 */
[----:B------:R-:W-:-:S02]  /*12ef0*/  FSEL R78, R78, -INF , P0 ;  /* 0xff8000004e4e7808 */ /* 0x000fc40000000000 */
[----:B------:R-:W-:Y:S02]  /*12f00*/  FSEL R84, R77, -INF , !P4 ;  /* 0xff8000004d547808 */ /* 0x000fe40006000000 */
[----:B------:R-:W-:Y:S02]  /*12f10*/  ISETP.GE.AND P0, PT, R67, R244, PT ;  /* 0x000000f44300720c */ /* 0x000fe40003f06270 */
[----:B------:R-:W-:Y:S02]  /*12f20*/  FSEL R79, R79, -INF , P3 ;  /* 0xff8000004f4f7808 */ /* 0x000fe40001800000 */
[----:B------:R-:W-:Y:S02]  /*12f30*/  FMNMX3.FTZ R38, R38, R87, R86, !PT ;  /* 0x0000005726267276 */ /* 0x000fe40007810056 */
[----:B------:R-:W-:Y:S02]  /*12f40*/  ISETP.GE.AND P4, PT, R71, R241, PT ;  /* 0x000000f14700720c */ /* 0x000fe40003f86270 */
[----:B------:R-:W-:-:S02]  /*12f50*/  FSEL R83, R78, -INF , !P6 ;  /* 0xff8000004e537808 */ /* 0x000fc40007000000 */
[-C--:B------:R-:W-:Y:S02]  /*12f60*/  ISETP.GE.AND P3, PT, R66, R244.reuse, PT ;  /* 0x000000f44200720c */ /* 0x080fe40003f66270 */
[----:B------:R-:W-:Y:S02]  /*12f70*/  FSEL R72, R72, -INF , P1 ;  /* 0xff80000048487808 */ /* 0x000fe40000800000 */
[----:B------:R-:W-:Y:S02]  /*12f80*/  ISETP.GE.AND P6, PT, R67, R241, PT ;  /* 0x000000f14300720c */ /* 0x000fe40003fc6270 */
[----:B------:R-:W-:Y:S02]  /*12f90*/  FSEL R82, R79, -INF , !P5 ;  /* 0xff8000004f527808 */ /* 0x000fe40006800000 */
[----:B------:R-:W-:Y:S02]  /*12fa0*/  ISETP.GE.AND P1, PT, R65, R244, PT ;  /* 0x000000f44100720c */ /* 0x000fe40003f26270 */
[----:B------:R-:W-:-:S02]  /*12fb0*/  FSEL R73, R73, -INF , P0 ;  /* 0xff80000049497808 */ /* 0x000fc40000000000 */
[----:B------:R-:W-:Y:S02]  /*12fc0*/  FMNMX3.FTZ R38, R38, R85, R84, !PT ;  /* 0x0000005526267276 */ /* 0x000fe40007810054 */
[-C--:B------:R-:W-:Y:S02]  /*12fd0*/  ISETP.GE.AND P5, PT, R66, R241.reuse, PT ;  /* 0x000000f14200720c */ /* 0x080fe40003fa6270 */
[----:B------:R-:W-:Y:S02]  /*12fe0*/  FSEL R81, R72, -INF , !P4 ;  /* 0xff80000048517808 */ /* 0x000fe40006000000 */
[----:B------:R-:W-:Y:S02]  /*12ff0*/  ISETP.GE.AND P0, PT, R64, R244, PT ;  /* 0x000000f44000720c */ /* 0x000fe40003f06270 */
[----:B------:R-:W-:Y:S02]  /*13000*/  FSEL R74, R74, -INF , P3 ;  /* 0xff8000004a4a7808 */ /* 0x000fe40001800000 */
[----:B------:R-:W-:-:S02]  /*13010*/  ISETP.GE.AND P4, PT, R65, R241, PT ;  /* 0x000000f14100720c */ /* 0x000fc40003f86270 */
        /* <DEDUP_REMOVED lines=18> */
[----:B------:R-:W-:Y:S01]  /*13140*/  FSEL R76, R17, -INF , !P5 ;  /* 0xff800000114c7808 */ /* 0x000fe20006800000 */
[----:B------:R3:W-:Y:S01]  /*13150*/  MUFU.EX2 R65, R94 ;  /* 0x0000005e00417308 */ /* 0x0007e20000000800 */
[-C--:B------:R-:W-:Y:S01]  /*13160*/  ISETP.GE.AND P1, PT, R18, R244.reuse, PT ;  /* 0x000000f41200720c */ /* 0x080fe20003f26270 */
[----:B--2---:R-:W-:Y:S01]  /*13170*/  LDSM.16.MT88.4 R20, [R60+0xa800] ;  /* 0x00a800003c14783b */ /* 0x004fe20000004200 */
[----:B------:R-:W-:Y:S02]  /*13180*/  FSEL R9, R9, -INF , P0 ;  /* 0xff80000009097808 */ /* 0x000fe40000000000 */
[----:B------:R-:W-:Y:S02]  /*13190*/  FMNMX3.FTZ R38, R38, R79, R78, !PT ;  /* 0x0000004f26267276 */ /* 0x000fe4000781004e */
[----:B------:R-:W-:Y:S02]  /*131a0*/  ISETP.GE.AND P0, PT, R15, R244, PT ;  /* 0x000000f40f00720c */ /* 0x000fe40003f06270 */
[----:B------:R-:W-:-:S02]  /*131b0*/  ISETP.GE.AND P5, PT, R19, R241, PT ;  /* 0x000000f11300720c */ /* 0x000fc40003fa6270 */
[----:B------:R-:W-:Y:S02]  /*131c0*/  FSEL R75, R8, -INF , !P4 ;  /* 0xff800000084b7808 */ /* 0x000fe40006000000 */
[----:B------:R-:W-:Y:S02]  /*131d0*/  FSEL R10, R10, -INF , P3 ;  /* 0xff8000000a0a7808 */ /* 0x000fe40001800000 */
[----:B------:R-:W-:Y:S02]  /*131e0*/  ISETP.GE.AND P4, PT, R18, R241, PT ;  /* 0x000000f11200720c */ /* 0x000fe40003f86270 */
[----:B------:R-:W-:Y:S01]  /*131f0*/  FSEL R74, R9, -INF , !P6 ;  /* 0xff800000094a7808 */ /* 0x000fe20007000000 */
[----:B------:R-:W-:Y:S01]  /*13200*/  LDSM.16.MT88.4 R16, [R216+0xa000] ;  /* 0x00a00000d810783b */ /* 0x000fe20000004200 */
[----:B------:R-:W-:Y:S02]  /*13210*/  ISETP.GE.AND P3, PT, R14, R244, PT ;  /* 0x000000f40e00720c */ /* 0x000fe40003f66270 */
[----:B------:R-:W-:-:S02]  /*13220*/  FSEL R11, R11, -INF , P1 ;  /* 0xff8000000b0b7808 */ /* 0x000fc40000800000 */
[----:B------:R-:W-:Y:S02]  /*13230*/  FMNMX3.FTZ R38, R38, R77, R76, !PT ;  /* 0x0000004d26267276 */ /* 0x000fe4000781004c */
[----:B------:R-:W-:Y:S02]  /*13240*/  FSEL R12, R12, -INF , P0 ;  /* 0xff8000000c0c7808 */ /* 0x000fe40000000000 */
[----:B------:R-:W-:Y:S02]  /*13250*/  FSEL R73, R10, -INF , !P5 ;  /* 0xff8000000a497808 */ /* 0x000fe40006800000 */
[----:B------:R-:W-:Y:S02]  /*13260*/  ISETP.GE.AND P0, PT, R6, R244, PT ;  /* 0x000000f40600720c */ /* 0x000fe40003f06270 */
[-C--:B------:R-:W-:Y:S02]  /*13270*/  ISETP.GE.AND P6, PT, R15, R241.reuse, PT ;  /* 0x000000f10f00720c */ /* 0x080fe40003fc6270 */
[----:B------:R-:W-:-:S02]  /*13280*/  ISETP.GE.AND P5, PT, R14, R241, PT ;  /* 0x000000f10e00720c */ /* 0x000fc40003fa6270 */
[----:B------:R-:W-:Y:S02]  /*13290*/  ISETP.GE.AND P1, PT, R7, R244, PT ;  /* 0x000000f40700720c */ /* 0x000fe40003f26270 */
[----:B------:R-:W-:Y:S02]  /*132a0*/  FSEL R72, R11, -INF , !P4 ;  /* 0xff8000000b487808 */ /* 0x000fe40006000000 */
[----:B------:R-:W-:Y:S01]  /*132b0*/  FSEL R13, R13, -INF , P3 ;  /* 0xff8000000d0d7808 */ /* 0x000fe20001800000 */
[----:B------:R-:W-:Y:S01]  /*132c0*/  LDSM.16.MT88.4 R8, [R60+0xa000] ;  /* 0x00a000003c08783b */ /* 0x000fe20000004200 */
[----:B------:R-:W-:Y:S02]  /*132d0*/  FMNMX3.FTZ R38, R38, R75, R74, !PT ;  /* 0x0000004b26267276 */ /* 0x000fe4000781004a */
[----:B------:R-:W-:Y:S02]  /*132e0*/  ISETP.GE.AND P3, PT, R6, R241, PT ;  /* 0x000000f10600720c */ /* 0x000fe40003f66270 */
[----:B------:R-:W-:-:S02]  /*132f0*/  FSEL R5, R5, -INF , P0 ;  /* 0xff80000005057808 */ /* 0x000fc40000000000 */
[----:B------:R-:W-:Y:S02]  /*13300*/  ISETP.GE.AND P4, PT, R7, R241, PT ;  /* 0x000000f10700720c */ /* 0x000fe40003f86270 */
[----:B------:R-:W-:Y:S02]  /*13310*/  FSEL R4, R4, -INF , P1 ;  /* 0xff80000004047808 */ /* 0x000fe40000800000 */
[----:B------:R-:W-:Y:S02]  /*13320*/  FSEL R71, R12, -INF , !P6 ;  /* 0xff8000000c477808 */ /* 0x000fe40007000000 */
[----:B------:R-:W-:Y:S02]  /*13330*/  FSEL R68, R13, -INF , !P5 ;  /* 0xff8000000d447808 */ /* 0x000fe40006800000 */
[----:B------:R-:W-:Y:S02]  /*13340*/  FMNMX3.FTZ R38, R38, R73, R72, !PT ;  /* 0x0000004926267276 */ /* 0x000fe40007810048 */
[----:B------:R-:W-:-:S02]  /*13350*/  FSEL R66, R5, -INF , !P3 ;  /* 0xff80000005427808 */ /* 0x000fc40005800000 */
[----:B------:R-:W-:Y:S02]  /*13360*/  FSEL R67, R4, -INF , !P4 ;  /* 0xff80000004437808 */ /* 0x000fe40006000000 */
[----:B------:R-:W-:-:S04]  /*13370*/  FMNMX3.FTZ R5, R38, R71, R68, !PT ;  /* 0x0000004726057276 */ /* 0x000fc80007810044 */
[----:B------:R-:W-:-:S05]  /*13380*/  FMNMX3.FTZ R5, R5, R67, R66, !PT ;  /* 0x0000004305057276 */ /* 0x000fca0007810042 */
[----:B------:R-:W2:Y:S02]  /*13390*/  SHFL.BFLY PT, R4, R5, 0x2, 0x1f ;  /* 0x0c401f0005047f89 */ /* 0x000ea400000e0000 */
[----:B--2---:R-:W-:-:S05]  /*133a0*/  FMNMX.FTZ R4, R5, R4, !PT ;  /* 0x0000000405047209 */ /* 0x004fca0007810000 */
[----:B------:R-:W2:Y:S02]  /*133b0*/  SHFL.BFLY PT, R38, R4, 0x1, 0x1f ;  /* 0x0c201f0004267f89 */ /* 0x000ea400000e0000 */
[----:B--2---:R-:W-:-:S04]  /*133c0*/  FMNMX.FTZ R38, R4, R38, !PT ;  /* 0x0000002604267209 */ /* 0x004fc80007810000 */
[----:B------:R-:W-:Y:S01]  /*133d0*/  FSETP.NEU.FTZ.AND P0, PT, R38, -INF , PT ;  /* 0xff8000002600780b */ /* 0x000fe20003f1d000 */
[----:B------:R-:W-:-:S03]  /*133e0*/  FMUL.FTZ R64, R61, R38 ;  /* 0x000000263d407220 */ /* 0x000fc60000410000 */
[----:B------:R-:W-:Y:S02]  /*133f0*/  FSEL R5, R38, RZ, P0 ;  /* 0x000000ff26057208 */ /* 0x000fe40000000000 */
[----:B------:R-:W-:-:S03]  /*13400*/  FSEL R64, R64, RZ, P0 ;  /* 0x000000ff40407208 */ /* 0x000fc60000000000 */
[----:B------:R-:W-:Y:S01]  /*13410*/  FADD.FTZ R5, R0, -R5 ;  /* 0x8000000500057221 */ /* 0x000fe20000010000 */
[----:B------:R-:W-:Y:S02]  /*13420*/  VIADD R0, R216, 0xa000 ;  /* 0x0000a000d8007836 */ /* 0x000fe40000000000 */
[-CC-:B------:R-:W-:Y:S01]  /*13430*/  FFMA.FTZ R39, R70, R61.reuse, -R64.reuse ;  /* 0x0000003d46277223 */ /* 0x180fe20000010840 */
[-CC-:B------:R-:W-:Y:S01]  /*13440*/  FFMA.FTZ R95, R231, R61.reuse, -R64.reuse ;  /* 0x0000003de75f7223 */ /* 0x180fe20000010840 */
[--C-:B---3--:R-:W-:Y:S01]  /*13450*/  FFMA.FTZ R94, R230, R61, -R64.reuse ;  /* 0x0000003de65e7223 */ /* 0x108fe20000010840 */
[----:B------:R-:W-:Y:S01]  /*13460*/  FMUL.FTZ R96, R61, R5 ;  /* 0x000000053d607220 */ /* 0x000fe20000410000 */
[-CC-:B------:R-:W-:Y:S01]  /*13470*/  FFMA.FTZ R6, R166, R61.reuse, -R64.reuse ;  /* 0x0000003da6067223 */ /* 0x180fe20000010840 */
[----:B------:R2:W3:Y:S01]  /*13480*/  MUFU.EX2 R4, R97 ;  /* 0x0000006100047308 */ /* 0x0004e20000000800 */
[-CC-:B------:R-:W-:Y:S01]  /*13490*/  FFMA.FTZ R104, R167, R61.reuse, -R64.reuse ;  /* 0x0000003da7687223 */ /* 0x180fe20000010840 */
[-CC-:B------:R-:W-:Y:S01]  /*134a0*/  FFMA.FTZ R106, R252, R61.reuse, -R64.reuse ;  /* 0x0000003dfc6a7223 */ /* 0x180fe20000010840 */
[-CC-:B------:R-:W-:Y:S01]  /*134b0*/  FFMA.FTZ R105, R248, R61.reuse, -R64.reuse ;  /* 0x0000003df8697223 */ /* 0x180fe20000010840 */
[----:B------:R4:W-:Y:S01]  /*134c0*/  MUFU.EX2 R62, R6 ;  /* 0x00000006003e7308 */ /* 0x0009e20000000800 */
        /* <DEDUP_REMOVED lines=8> */
[----:B------:R-:W-:Y:S01]  /*13550*/  FFMA.FTZ R124, R215, R61, -R64 ;  /* 0x0000003dd77c7223 */ /* 0x000fe20000010840 */
[----:B--2---:R-:W-:-:S02]  /*13560*/  VIADD R97, R216, 0xa040 ;  /* 0x0000a040d8617836 */ /* 0x004fc40000000000 */
[-CC-:B------:R-:W-:Y:S01]  /*13570*/  FFMA.FTZ R169, R211, R61.reuse, -R64.reuse ;  /* 0x0000003dd3a97223 */ /* 0x180fe20000010840 */
[----:B------:R-:W-:Y:S01]  /*13580*/  @P2 VIADD R97, R0, 0xffffffc0 ;  /* 0xffffffc000612836 */ /* 0x000fe20000000000 */
[----:B------:R-:W2:Y:S01]  /*13590*/  MUFU.EX2 R94, R94 ;  /* 0x0000005e005e7308 */ /* 0x000ea20000000800 */
[-CC-:B------:R-:W-:Y:S01]  /*135a0*/  FFMA.FTZ R168, R209, R61.reuse, -R64.reuse ;  /* 0x0000003dd1a87223 */ /* 0x180fe20000010840 */
[-CC-:B------:R-:W-:Y:S01]  /*135b0*/  FFMA.FTZ R165, R208, R61.reuse, -R64.reuse ;  /* 0x0000003dd0a57223 */ /* 0x180fe20000010840 */
[--C-:B------:R-:W-:Y:S01]  /*135c0*/  FFMA.FTZ R170, R170, R61, -R64.reuse ;  /* 0x0000003daaaa7223 */ /* 0x100fe20000010840 */
[----:B------:R-:W2:Y:S01]  /*135d0*/  MUFU.EX2 R96, R96 ;  /* 0x0000006000607308 */ /* 0x000ea20000000800 */
[----:B------:R-:W2:Y:S01]  /*135e0*/  LDSM.16.MT88.4 R12, [R97] ;  /* 0x00000000610c783b */ /* 0x000ea20000004200 */
[C---:B---3--:R-:W-:Y:S01]  /*135f0*/  FADD.FTZ R0, R4.reuse, R229 ;  /* 0x000000e504007221 */ /* 0x048fe20000010000 */
[----:B------:R-:W-:Y:S02]  /*13600*/  F2FP.F16.F32.PACK_AB R4, R4, R228 ;  /* 0x000000e40404723e */ /* 0x000fe400000000ff */
[----:B----4-:R-:W-:Y:S01]  /*13610*/  F2FP.F16.F32.PACK_AB R6, R63, R65 ;  /* 0x000000413f06723e */ /* 0x010fe200000000ff */
[-CC-:B------:R-:W-:Y:S01]  /*13620*/  FFMA.FTZ R181, R202, R61.reuse, -R64.reuse ;  /* 0x0000003dcab57223 */ /* 0x180fe20000010840 */
[----:B-1----:R-:W-:Y:S01]  /*13630*/  F2FP.F16.F32.PACK_AB R5, R39, R62 ;  /* 0x0000003e2705723e */ /* 0x002fe200000000ff */
[-CC-:B------:R-:W-:Y:S01]  /*13640*/  FFMA.FTZ R179, R180, R61.reuse, -R64.reuse ;  /* 0x0000003db4b37223 */ /* 0x180fe20000010840 */
[----:B------:R-:W-:Y:S01]  /*13650*/  FFMA.FTZ R201, R201, R61, -R64 ;  /* 0x0000003dc9c97223 */ /* 0x000fe20000010840 */
[----:B--2---:R-:W-:Y:S01]  /*13660*/  F2FP.F16.F32.PACK_AB R7, R94, R95 ;  /* 0x0000005f5e07723e */ /* 0x004fe200000000ff */
[----:B------:R-:W-:-:S02]  /*13670*/  IMAD.IADD R99, R183, 0x1, R97 ;  /* 0x00000001b7637824 */ /* 0x000fc400078e0261 */
[-CC-:B------:R-:W-:Y:S01]  /*13680*/  FFMA.FTZ R195, R195, R61.reuse, -R64.reuse ;  /* 0x0000003dc3c37223 */ /* 0x180fe20000010840 */
[-CC-:B------:R-:W-:Y:S01]  /*13690*/  FFMA.FTZ R199, R199, R61.reuse, -R64.reuse ;  /* 0x0000003dc7c77223 */ /* 0x180fe20000010840 */
[-C--:B------:R-:W-:Y:S01]  /*136a0*/  FMUL.FTZ R162, R162, R96.reuse ;  /* 0x00000060a2a27220 */ /* 0x080fe20000410000 */
[-C--:B------:R-:W-:Y:S01]  /*136b0*/  FMUL.FTZ R163, R163, R96.reuse ;  /* 0x00000060a3a37220 */ /* 0x080fe20000410000 */
[-C--:B------:R-:W-:Y:S01]  /*136c0*/  FMUL.FTZ R158, R158, R96.reuse ;  /* 0x000000609e9e7220 */ /* 0x080fe20000410000 */
[-C--:B------:R-:W-:Y:S01]  /*136d0*/  FMUL.FTZ R159, R159, R96.reuse ;  /* 0x000000609f9f7220 */ /* 0x080fe20000410000 */
[-C--:B------:R-:W-:Y:S01]  /*136e0*/  FMUL.FTZ R154, R154, R96.reuse ;  /* 0x000000609a9a7220 */ /* 0x080fe20000410000 */
[-C--:B------:R-:W-:Y:S01]  /*136f0*/  FMUL.FTZ R155, R155, R96.reuse ;  /* 0x000000609b9b7220 */ /* 0x080fe20000410000 */
[-C--:B------:R-:W-:Y:S01]  /*13700*/  FMUL.FTZ R150, R150, R96.reuse ;  /* 0x0000006096967220 */ /* 0x080fe20000410000 */
[----:B------:R-:W-:Y:S01]  /*13710*/  FMUL.FTZ R151, R151, R96 ;  /* 0x0000006097977220 */ /* 0x000fe20000410000 */
[----:B------:R-:W-:Y:S01]  /*13720*/  HMMA.16816.F32 R160, R4, R16, R160 ;  /* 0x0000001004a0723c */ /* 0x000fe200000018a0 */
[----:B------:R-:W-:Y:S01]  /*13730*/  MUFU.EX2 R184, R184 ;  /* 0x000000b800b87308 */ /* 0x000fe20000000800 */
[----:B------:R-:W-:-:S03]  /*13740*/  FFMA.FTZ R182, R182, R61, -R64 ;  /* 0x0000003db6b67223 */ /* 0x000fc60000010840 */
[----:B------:R-:W-:Y:S04]  /*13750*/  MUFU.EX2 R171, R171 ;  /* 0x000000ab00ab7308 */ /* 0x000fe80000000800 */
[----:B------:R-:W-:Y:S01]  /*13760*/  MUFU.EX2 R127, R127 ;  /* 0x0000007f007f7308 */ /* 0x000fe20000000800 */
[C---:B------:R-:W-:Y:S01]  /*13770*/  HMMA.16816.F32 R156, R4.reuse, R18, R156 ;  /* 0x00000012049c723c */ /* 0x040fe2000000189c */
[----:B------:R-:W1:Y:S02]  /*13780*/  LDSM.16.MT88.4 R16, [R99] ;  /* 0x000000006310783b */ /* 0x000e640000004200 */
[----:B------:R-:W-:Y:S04]  /*13790*/  MUFU.EX2 R126, R126 ;  /* 0x0000007e007e7308 */ /* 0x000fe80000000800 */
[----:B------:R-:W-:Y:S01]  /*137a0*/  MUFU.EX2 R125, R125 ;  /* 0x0000007d007d7308 */ /* 0x000fe20000000800 */
[C---:B------:R-:W-:Y:S01]  /*137b0*/  HMMA.16816.F32 R152, R4.reuse, R8, R152 ;  /* 0x000000080498723c */ /* 0x040fe20000001898 */
[----:B------:R-:W-:Y:S01]  /*137c0*/  FFMA.FTZ R108, R108, R61, -R64 ;  /* 0x0000003d6c6c7223 */ /* 0x000fe20000010840 */
[----:B------:R2:W5:Y:S01]  /*137d0*/  LDL.LU R166, [R1+0x14] ;  /* 0x0000140001a67983 */ /* 0x0005620000300800 */
[-C--:B------:R-:W-:Y:S01]  /*137e0*/  FMUL.FTZ R146, R146, R96.reuse ;  /* 0x0000006092927220 */ /* 0x080fe20000410000 */
[-C--:B------:R-:W-:Y:S01]  /*137f0*/  FMUL.FTZ R147, R147, R96.reuse ;  /* 0x0000006093937220 */ /* 0x080fe20000410000 */
[-C--:B------:R-:W-:Y:S01]  /*13800*/  FMUL.FTZ R142, R142, R96.reuse ;  /* 0x000000608e8e7220 */ /* 0x080fe20000410000 */
[-C--:B------:R-:W-:Y:S01]  /*13810*/  FMUL.FTZ R143, R143, R96.reuse ;  /* 0x000000608f8f7220 */ /* 0x080fe20000410000 */
[----:B------:R-:W-:Y:S01]  /*13820*/  MUFU.EX2 R104, R104 ;  /* 0x0000006800687308 */ /* 0x000fe20000000800 */
[C---:B------:R-:W-:Y:S01]  /*13830*/  HMMA.16816.F32 R148, R4.reuse, R10, R148 ;  /* 0x0000000a0494723c */ /* 0x040fe20000001894 */
[----:B------:R-:W3:Y:S02]  /*13840*/  LDSM.16.MT88.4 R8, [R216+0xa800] ;  /* 0x00a80000d808783b */ /* 0x000ee40000004200 */
[----:B------:R-:W4:Y:S04]  /*13850*/  MUFU.EX2 R106, R106 ;  /* 0x0000006a006a7308 */ /* 0x000f280000000800 */
[----:B------:R-:W-:Y:S01]  /*13860*/  MUFU.EX2 R105, R105 ;  /* 0x0000006900697308 */ /* 0x000fe20000000800 */
[C---:B------:R-:W-:Y:S03]  /*13870*/  HMMA.16816.F32 R144, R4.reuse, R12, R144 ;  /* 0x0000000c0490723c */ /* 0x040fe60000001890 */
[----:B------:R-:W2:Y:S01]  /*13880*/  MUFU.EX2 R107, R107 ;  /* 0x0000006b006b7308 */ /* 0x000ea20000000800 */
[-C--:B------:R-:W-:Y:S01]  /*13890*/  FMUL.FTZ R138, R138, R96.reuse ;  /* 0x000000608a8a7220 */ /* 0x080fe20000410000 */
[-C--:B------:R-:W-:Y:S01]  /*138a0*/  FMUL.FTZ R139, R139, R96.reuse ;  /* 0x000000608b8b7220 */ /* 0x080fe20000410000 */
[-C--:B------:R-:W-:Y:S01]  /*138b0*/  FMUL.FTZ R134, R134, R96.reuse ;  /* 0x0000006086867220 */ /* 0x080fe20000410000 */
[----:B------:R-:W-:Y:S01]  /*138c0*/  FMUL.FTZ R135, R135, R96 ;  /* 0x0000006087877220 */ /* 0x000fe20000410000 */
[C---:B------:R-:W-:Y:S01]  /*138d0*/  HMMA.16816.F32 R140, R4.reuse, R14, R140 ;  /* 0x0000000e048c723c */ /* 0x040fe2000000188c */
[----:B------:R-:W3:Y:S01]  /*138e0*/  LDSM.16.MT88.4 R12, [R97+0x800] ;  /* 0x00080000610c783b */ /* 0x000ee20000004200 */
[----:B------:R-:W-:Y:S04]  /*138f0*/  MUFU.EX2 R115, R115 ;  /* 0x0000007300737308 */ /* 0x000fe80000000800 */
[----:B------:R-:W-:Y:S04]  /*13900*/  MUFU.EX2 R116, R116 ;  /* 0x0000007400747308 */ /* 0x000fe80000000800 */
[----:B------:R-:W-:Y:S01]  /*13910*/  MUFU.EX2 R123, R123 ;  /* 0x0000007b007b7308 */ /* 0x000fe20000000800 */
[----:B-1----:R-:W-:Y:S01]  /*13920*/  HMMA.16816.F32 R136, R4, R16, R136 ;  /* 0x000000100488723c */ /* 0x002fe20000001888 */
[----:B------:R-:W-:-:S02]  /*13930*/  F2FP.F16.F32.PACK_AB R16, R101, R100 ;  /* 0x000000646510723e */ /* 0x000fc400000000ff */
[----:B------:R-:W-:Y:S01]  /*13940*/  MUFU.EX2 R122, R122 ;  /* 0x0000007a007a7308 */ /* 0x000fe20000000800 */
[----:B----4-:R-:W-:-:S03]  /*13950*/  F2FP.F16.F32.PACK_AB R17, R106, R104 ;  /* 0x000000686a11723e */ /* 0x010fc600000000ff */
[----:B------:R-:W-:Y:S01]  /*13960*/  MUFU.EX2 R121, R121 ;  /* 0x0000007900797308 */ /* 0x000fe20000000800 */
[----:B------:R-:W-:Y:S01]  /*13970*/  HMMA.16816.F32 R132, R4, R18, R132 ;  /* 0x000000120484723c */ /* 0x000fe20000001884 */
[----:B------:R-:W1:Y:S01]  /*13980*/  LDSM.16.MT88.4 R4, [R99+0x800] ;  /* 0x000800006304783b */ /* 0x000e620000004200 */
[----:B------:R-:W-:Y:S02]  /*13990*/  F2FP.F16.F32.PACK_AB R18, R102, R103 ;  /* 0x000000676612723e */ /* 0x000fe400000000ff */
[----:B--2---:R-:W-:Y:S01]  /*139a0*/  F2FP.F16.F32.PACK_AB R19, R107, R105 ;  /* 0x000000696b13723e */ /* 0x004fe200000000ff */
[----:B------:R-:W-:Y:S04]  /*139b0*/  MUFU.EX2 R124, R124 ;  /* 0x0000007c007c7308 */ /* 0x000fe80000000800 */
[----:B------:R-:W-:Y:S04]  /*139c0*/  MUFU.EX2 R169, R169 ;  /* 0x000000a900a97308 */ /* 0x000fe80000000800 */
[----:B------:R-:W-:Y:S01]  /*139d0*/  MUFU.EX2 R168, R168 ;  /* 0x000000a800a87308 */ /* 0x000fe20000000800 */
[C---:B---3--:R-:W-:Y:S03]  /*139e0*/  HMMA.16816.F32 R160, R16.reuse, R8, R160 ;  /* 0x0000000810a0723c */ /* 0x048fe600000018a0 */
[----:B------:R-:W-:Y:S04]  /*139f0*/  MUFU.EX2 R165, R165 ;  /* 0x000000a500a57308 */ /* 0x000fe80000000800 */
[----:B------:R-:W-:Y:S01]  /*13a00*/  MUFU.EX2 R170, R170 ;  /* 0x000000aa00aa7308 */ /* 0x000fe20000000800 */
[C---:B------:R-:W-:Y:S01]  /*13a10*/  HMMA.16816.F32 R156, R16.reuse, R10, R156 ;  /* 0x0000000a109c723c */ /* 0x040fe2000000189c */
[----:B------:R-:W2:Y:S01]  /*13a20*/  LDSM.16.MT88.4 R8, [R60+0xb000] ;  /* 0x00b000003c08783b */ /* 0x000ea20000004200 */
[-CC-:B------:R-:W-:Y:S01]  /*13a30*/  FFMA.FTZ R183, R200, R61.reuse, -R64.reuse ;  /* 0x0000003dc8b77223 */ /* 0x180fe20000010840 */
[----:B------:R-:W-:Y:S02]  /*13a40*/  MUFU.EX2 R181, R181 ;  /* 0x000000b500b57308 */ /* 0x000fe40000000800 */
[----:B------:R3:W5:Y:S03]  /*13a50*/  LDL.LU R70, [R1+0x10] ;  /* 0x0000100001467983 */ /* 0x0007660000300800 */
[C---:B------:R-:W-:Y:S01]  /*13a60*/  HMMA.16816.F32 R144, R16.reuse, R12, R144 ;  /* 0x0000000c1090723c */ /* 0x040fe20000001890 */
[-CC-:B------:R-:W-:Y:S01]  /*13a70*/  FFMA.FTZ R13, R26, R61.reuse, -R64.reuse ;  /* 0x0000003d1a0d7223 */ /* 0x180fe20000010840 */
[----:B------:R-:W-:Y:S01]  /*13a80*/  FFMA.FTZ R12, R114, R61, -R64 ;  /* 0x0000003d720c7223 */ /* 0x000fe20000010840 */
[----:B------:R-:W-:Y:S02]  /*13a90*/  LDSM.16.MT88.4 R24, [R97+0x1000] ;  /* 0x001000006118783b */ /* 0x000fe40000004200 */
[----:B------:R-:W4:Y:S03]  /*13aa0*/  MUFU.EX2 R114, R13 ;  /* 0x0000000d00727308 */ /* 0x000f260000000800 */
[C---:B------:R-:W-:Y:S01]  /*13ab0*/  HMMA.16816.F32 R152, R16.reuse, R20, R152 ;  /* 0x000000141098723c */ /* 0x040fe20000001898 */
[----:B------:R1:W3:Y:S07]  /*13ac0*/  MUFU.EX2 R113, R12 ;  /* 0x0000000c00717308 */ /* 0x0002ee0000000800 */
[----:B------:R-:W-:Y:S01]  /*13ad0*/  HMMA.16816.F32 R148, R16, R22, R148 ;  /* 0x000000161094723c */ /* 0x000fe20000001894 */
[----:B------:R-:W2:Y:S01]  /*13ae0*/  LDSM.16.MT88.4 R20, [R216+0xb000] ;  /* 0x00b00000d814783b */ /* 0x000ea20000004200 */
[----:B----4-:R-:W-:-:S02]  /*13af0*/  F2FP.F16.F32.PACK_AB R13, R114, R115 ;  /* 0x00000073720d723e */ /* 0x010fc400000000ff */
[----:B-1----:R-:W-:-:S04]  /*13b00*/  F2FP.F16.F32.PACK_AB R12, R111, R112 ;  /* 0x000000706f0c723e */ /* 0x002fc800000000ff */
[----:B------:R-:W-:Y:S01]  /*13b10*/  HMMA.16816.F32 R140, R16, R14, R140 ;  /* 0x0000000e108c723c */ /* 0x000fe2000000188c */
[----:B------:R-:W-:Y:S02]  /*13b20*/  F2FP.F16.F32.PACK_AB R14, R109, R110 ;  /* 0x0000006e6d0e723e */ /* 0x000fe400000000ff */
[----:B---3--:R-:W-:-:S05]  /*13b30*/  F2FP.F16.F32.PACK_AB R15, R116, R113 ;  /* 0x00000071740f723e */ /* 0x008fca00000000ff */
[C---:B------:R-:W-:Y:S08]  /*13b40*/  HMMA.16816.F32 R136, R16.reuse, R4, R136 ;  /* 0x000000041088723c */ /* 0x040ff00000001888 */
[----:B------:R-:W-:Y:S01]  /*13b50*/  HMMA.16816.F32 R132, R16, R6, R132 ;  /* 0x000000061084723c */ /* 0x000fe20000001884 */
[----:B------:R-:W1:Y:S04]  /*13b60*/  LDSM.16.MT88.4 R4, [R99+0x1000] ;  /* 0x001000006304783b */ /* 0x000e680000004200 */
[----:B------:R-:W-:Y:S03]  /*13b70*/  LDSM.16.MT88.4 R16, [R216+0xb800] ;  /* 0x00b80000d810783b */ /* 0x000fe60000004200 */
[C---:B--2---:R-:W-:Y:S08]  /*13b80*/  HMMA.16816.F32 R152, R12.reuse, R8, R152 ;  /* 0x000000080c98723c */ /* 0x044ff00000001898 */
[C---:B------:R-:W-:Y:S01]  /*13b90*/  HMMA.16816.F32 R148, R12.reuse, R10, R148 ;  /* 0x0000000a0c94723c */ /* 0x040fe20000001894 */
[----:B------:R-:W2:Y:S07]  /*13ba0*/  LDSM.16.MT88.4 R8, [R60+0xb800] ;  /* 0x00b800003c08783b */ /* 0x000eae0000004200 */
[C---:B------:R-:W-:Y:S08]  /*13bb0*/  HMMA.16816.F32 R160, R12.reuse, R20, R160 ;  /* 0x000000140ca0723c */ /* 0x040ff000000018a0 */
[C---:B------:R-:W-:Y:S01]  /*13bc0*/  HMMA.16816.F32 R156, R12.reuse, R22, R156 ;  /* 0x000000160c9c723c */ /* 0x040fe2000000189c */
[----:B------:R-:W3:Y:S07]  /*13bd0*/  LDSM.16.MT88.4 R20, [R97+0x1800] ;  /* 0x001800006114783b */ /* 0x000eee0000004200 */
[C---:B------:R-:W-:Y:S08]  /*13be0*/  HMMA.16816.F32 R144, R12.reuse, R24, R144 ;  /* 0x000000180c90723c */ /* 0x040ff00000001890 */
[C---:B------:R-:W-:Y:S01]  /*13bf0*/  HMMA.16816.F32 R140, R12.reuse, R26, R140 ;  /* 0x0000001a0c8c723c */ /* 0x040fe2000000188c */
[----:B------:R-:W-:Y:S07]  /*13c00*/  LDSM.16.MT88.4 R24, [R97+0x2000] ;  /* 0x002000006118783b */ /* 0x000fee0000004200 */
[C---:B-1----:R-:W-:Y:S08]  /*13c10*/  HMMA.16816.F32 R136, R12.reuse, R4, R136 ;  /* 0x000000040c88723c */ /* 0x042ff00000001888 */
[----:B------:R-:W-:Y:S01]  /*13c20*/  HMMA.16816.F32 R132, R12, R6, R132 ;  /* 0x000000060c84723c */ /* 0x000fe20000001884 */
[----:B------:R-:W1:Y:S01]  /*13c30*/  LDSM.16.MT88.4 R4, [R99+0x1800] ;  /* 0x001800006304783b */ /* 0x000e620000004200 */
[----:B------:R-:W-:-:S02]  /*13c40*/  F2FP.F16.F32.PACK_AB R12, R119, R120 ;  /* 0x00000078770c723e */ /* 0x000fc400000000ff */
[----:B------:R-:W-:Y:S02]  /*13c50*/  F2FP.F16.F32.PACK_AB R14, R117, R118 ;  /* 0x00000076750e723e */ /* 0x000fe400000000ff */
[----:B------:R-:W-:Y:S02]  /*13c60*/  F2FP.F16.F32.PACK_AB R13, R122, R123 ;  /* 0x0000007b7a0d723e */ /* 0x000fe400000000ff */
[----:B------:R-:W-:-:S07]  /*13c70*/  F2FP.F16.F32.PACK_AB R15, R124, R121 ;  /* 0x000000797c0f723e */ /* 0x000fce00000000ff */
[C---:B--2---:R-:W-:Y:S08]  /*13c80*/  HMMA.16816.F32 R152, R12.reuse, R8, R152 ;  /* 0x000000080c98723c */ /* 0x044ff00000001898 */
[C---:B------:R-:W-:Y:S01]  /*13c90*/  HMMA.16816.F32 R148, R12.reuse, R10, R148 ;  /* 0x0000000a0c94723c */ /* 0x040fe20000001894 */
[----:B------:R-:W2:Y:S07]  /*13ca0*/  LDSM.16.MT88.4 R8, [R60+0xc000] ;  /* 0x00c000003c08783b */ /* 0x000eae0000004200 */
[C---:B------:R-:W-:Y:S08]  /*13cb0*/  HMMA.16816.F32 R160, R12.reuse, R16, R160 ;  /* 0x000000100ca0723c */ /* 0x040ff000000018a0 */
[C---:B------:R-:W-:Y:S01]  /*13cc0*/  HMMA.16816.F32 R156, R12.reuse, R18, R156 ;  /* 0x000000120c9c723c */ /* 0x040fe2000000189c */
[----:B------:R-:W4:Y:S07]  /*13cd0*/  LDSM.16.MT88.4 R16, [R216+0xc000] ;  /* 0x00c00000d810783b */ /* 0x000f2e0000004200 */
[C---:B---3--:R-:W-:Y:S08]  /*13ce0*/  HMMA.16816.F32 R144, R12.reuse, R20, R144 ;  /* 0x000000140c90723c */ /* 0x048ff00000001890 */
        /* <DEDUP_REMOVED lines=12> */
[C---:B----4-:R-:W-:Y:S08]  /*13db0*/  HMMA.16816.F32 R160, R12.reuse, R16, R160 ;  /* 0x000000100ca0723c */ /* 0x050ff000000018a0 */
[C---:B------:R-:W-:Y:S01]  /*13dc0*/  HMMA.16816.F32 R156, R12.reuse, R18, R156 ;  /* 0x000000120c9c723c */ /* 0x040fe2000000189c */
[----:B------:R-:W3:Y:S01]  /*13dd0*/  LDSM.16.MT88.4 R16, [R216+0xc800] ;  /* 0x00c80000d810783b */ /* 0x000ee20000004200 */
[----:B------:R-:W4:Y:S04]  /*13de0*/  MUFU.EX2 R180, R201 ;  /* 0x000000c900b47308 */ /* 0x000f280000000800 */
[----:B------:R-:W-:Y:S04]  /*13df0*/  MUFU.EX2 R179, R179 ;  /* 0x000000b300b37308 */ /* 0x000fe80000000800 */
[----:B------:R-:W2:Y:S01]  /*13e00*/  MUFU.EX2 R183, R183 ;  /* 0x000000b700b77308 */ /* 0x000ea20000000800 */
        /* <DEDUP_REMOVED lines=8> */
[----:B----4-:R-:W-:Y:S02]  /*13e90*/  F2FP.F16.F32.PACK_AB R13, R180, R181 ;  /* 0x000000b5b40d723e */ /* 0x010fe400000000ff */
[----:B--2---:R-:W-:-:S07]  /*13ea0*/  F2FP.F16.F32.PACK_AB R15, R183, R179 ;  /* 0x000000b3b70f723e */ /* 0x004fce00000000ff */
[C---:B------:R-:W-:Y:S08]  /*13eb0*/  HMMA.16816.F32 R152, R12.reuse, R8, R152 ;  /* 0x000000080c98723c */ /* 0x040ff00000001898 */
[C---:B------:R-:W-:Y:S01]  /*13ec0*/  HMMA.16816.F32 R148, R12.reuse, R10, R148 ;  /* 0x0000000a0c94723c */ /* 0x040fe20000001894 */
[----:B------:R-:W2:Y:S07]  /*13ed0*/  LDSM.16.MT88.4 R8, [R60+0xd000] ;  /* 0x00d000003c08783b */ /* 0x000eae0000004200 */
[C---:B---3--:R-:W-:Y:S08]  /*13ee0*/  HMMA.16816.F32 R160, R12.reuse, R16, R160 ;  /* 0x000000100ca0723c */ /* 0x048ff000000018a0 */
[C---:B------:R-:W-:Y:S01]  /*13ef0*/  HMMA.16816.F32 R156, R12.reuse, R18, R156 ;  /* 0x000000120c9c723c */ /* 0x040fe2000000189c */
[----:B------:R-:W3:Y:S07]  /*13f00*/  LDSM.16.MT88.4 R16, [R216+0xd000] ;  /* 0x00d00000d810783b */ /* 0x000eee0000004200 */
[----:B------:R-:W-:Y:S01]  /*13f10*/  HMMA.16816.F32 R144, R12, R20, R144 ;  /* 0x000000140c90723c */ /* 0x000fe20000001890 */
[----:B------:R-:W-:-:S02]  /*13f20*/  FFMA.FTZ R21, R194, R61, -R64 ;  /* 0x0000003dc2157223 */ /* 0x000fc40000010840 */
[----:B------:R4:W-:Y:S01]  /*13f30*/  MUFU.EX2 R194, R195 ;  /* 0x000000c300c27308 */ /* 0x0009e20000000800 */
[----:B------:R-:W-:-:S03]  /*13f40*/  FFMA.FTZ R20, R193, R61, -R64 ;  /* 0x0000003dc1147223 */ /* 0x000fc60000010840 */
[----:B------:R-:W2:Y:S01]  /*13f50*/  MUFU.EX2 R193, R21 ;  /* 0x0000001500c17308 */ /* 0x000ea20000000800 */
[----:B----4-:R-:W-:-:S03]  /*13f60*/  FFMA.FTZ R195, R192, R61, -R64 ;  /* 0x0000003dc0c37223 */ /* 0x010fc60000010840 */
[----:B------:R4:W-:Y:S04]  /*13f70*/  MUFU.EX2 R192, R20 ;  /* 0x0000001400c07308 */ /* 0x0009e80000000800 */
[----:B------:R-:W3:Y:S01]  /*13f80*/  MUFU.EX2 R195, R195 ;  /* 0x000000c300c37308 */ /* 0x000ee20000000800 */
[C---:B------:R-:W-:Y:S08]  /*13f90*/  HMMA.16816.F32 R140, R12.reuse, R22, R140 ;  /* 0x000000160c8c723c */ /* 0x040ff0000000188c */
[C---:B-1----:R-:W-:Y:S01]  /*13fa0*/  HMMA.16816.F32 R136, R12.reuse, R4, R136 ;  /* 0x000000040c88723c */ /* 0x042fe20000001888 */
[----:B----4-:R-:W-:Y:S07]  /*13fb0*/  LDSM.16.MT88.4 R20, [R97+0x3800] ;  /* 0x003800006114783b */ /* 0x010fee0000004200 */
[----:B------:R-:W-:Y:S01]  /*13fc0*/  HMMA.16816.F32 R132, R12, R6, R132 ;  /* 0x000000060c84723c */ /* 0x000fe20000001884 */
[----:B------:R-:W1:Y:S01]  /*13fd0*/  LDSM.16.MT88.4 R4, [R99+0x3000] ;  /* 0x003000006304783b */ /* 0x000e620000004200 */
[----:B------:R-:W-:-:S02]  /*13fe0*/  F2FP.F16.F32.PACK_AB R12, R190, R191 ;  /* 0x000000bfbe0c723e */ /* 0x000fc400000000ff */
[----:B------:R-:W-:Y:S02]  /*13ff0*/  F2FP.F16.F32.PACK_AB R14, R188, R189 ;  /* 0x000000bdbc0e723e */ /* 0x000fe400000000ff */
[----:B--2---:R-:W-:Y:S02]  /*14000*/  F2FP.F16.F32.PACK_AB R13, R193, R194 ;  /* 0x000000c2c10d723e */ /* 0x004fe400000000ff */
[----:B---3--:R-:W-:-:S07]  /*14010*/  F2FP.F16.F32.PACK_AB R15, R195, R192 ;  /* 0x000000c0c30f723e */ /* 0x008fce00000000ff */
[C---:B------:R-:W-:Y:S08]  /*14020*/  HMMA.16816.F32 R152, R12.reuse, R8, R152 ;  /* 0x000000080c98723c */ /* 0x040ff00000001898 */
[C---:B------:R-:W-:Y:S01]  /*14030*/  HMMA.16816.F32 R148, R12.reuse, R10, R148 ;  /* 0x0000000a0c94723c */ /* 0x040fe20000001894 */
[----:B------:R-:W2:Y:S07]  /*14040*/  LDSM.16.MT88.4 R8, [R60+0xd800] ;  /* 0x00d800003c08783b */ /* 0x000eae0000004200 */
[C---:B------:R-:W-:Y:S08]  /*14050*/  HMMA.16816.F32 R160, R12.reuse, R16, R160 ;  /* 0x000000100ca0723c */ /* 0x040ff000000018a0 */
        /* <DEDUP_REMOVED lines=52> */
[----:B------:R-:W-:Y:S04]  /*143a0*/  MUFU.EX2 R59, R59 ;  /* 0x0000003b003b7308 */ /* 0x000fe80000000800 */
[----:B------:R-:W2:Y:S01]  /*143b0*/  MUFU.EX2 R58, R58 ;  /* 0x0000003a003a7308 */ /* 0x000ea20000000800 */
[----:B----4-:R-:W-:-:S03]  /*143c0*/  FFMA.FTZ R108, R92, R61, -R64 ;  /* 0x0000003d5c6c7223 */ /* 0x010fc60000010840 */
[----:B------:R-:W-:Y:S04]  /*143d0*/  MUFU.EX2 R57, R57 ;  /* 0x0000003900397308 */ /* 0x000fe80000000800 */
[----:B------:R-:W4:Y:S04]  /*143e0*/  MUFU.EX2 R56, R56 ;  /* 0x0000003800387308 */ /* 0x000f280000000800 */
[----:B------:R-:W3:Y:S04]  /*143f0*/  MUFU.EX2 R93, R25 ;  /* 0x00000019005d7308 */ /* 0x000ee80000000800 */
[----:B------:R2:W-:Y:S04]  /*14400*/  MUFU.EX2 R92, R24 ;  /* 0x00000018005c7308 */ /* 0x0005e80000000800 */
[----:B------:R-:W3:Y:S01]  /*14410*/  MUFU.EX2 R108, R108 ;  /* 0x0000006c006c7308 */ /* 0x000ee20000000800 */
[C---:B------:R-:W-:Y:S08]  /*14420*/  HMMA.16816.F32 R140, R12.reuse, R26, R140 ;  /* 0x0000001a0c8c723c */ /* 0x040ff0000000188c */
[C---:B-1----:R-:W-:Y:S01]  /*14430*/  HMMA.16816.F32 R136, R12.reuse, R4, R136 ;  /* 0x000000040c88723c */ /* 0x042fe20000001888 */
[----:B------:R-:W-:Y:S01]  /*14440*/  FFMA.FTZ R91, R91, R61, -R64 ;  /* 0x0000003d5b5b7223 */ /* 0x000fe20000010840 */
[----:B--2---:R-:W-:Y:S06]  /*14450*/  LDSM.16.MT88.4 R24, [R97+0x5000] ;  /* 0x005000006118783b */ /* 0x004fec0000004200 */
[----:B------:R-:W-:Y:S01]  /*14460*/  HMMA.16816.F32 R132, R12, R6, R132 ;  /* 0x000000060c84723c */ /* 0x000fe20000001884 */
[----:B------:R-:W1:Y:S01]  /*14470*/  LDSM.16.MT88.4 R4, [R99+0x4800] ;  /* 0x004800006304783b */ /* 0x000e620000004200 */
[----:B------:R-:W-:-:S02]  /*14480*/  F2FP.F16.F32.PACK_AB R12, R58, R59 ;  /* 0x0000003b3a0c723e */ /* 0x000fc400000000ff */
[----:B----4-:R-:W-:Y:S02]  /*14490*/  F2FP.F16.F32.PACK_AB R14, R56, R57 ;  /* 0x00000039380e723e */ /* 0x010fe400000000ff */
[----:B---3--:R-:W-:Y:S02]  /*144a0*/  F2FP.F16.F32.PACK_AB R13, R93, R98 ;  /* 0x000000625d0d723e */ /* 0x008fe400000000ff */
[----:B------:R-:W-:-:S07]  /*144b0*/  F2FP.F16.F32.PACK_AB R15, R108, R92 ;  /* 0x0000005c6c0f723e */ /* 0x000fce00000000ff */
        /* <DEDUP_REMOVED lines=20> */
[----:B------:R-:W-:Y:S01]  /*14600*/  FFMA.FTZ R62, R249, R96, R62 ;  /* 0x00000060f93e7223 */ /* 0x000fe2000001003e */
        /* <DEDUP_REMOVED lines=10> */
[----:B------:R-:W-:Y:S01]  /*146b0*/  HMMA.16816.F32 R152, R12, R16, R152 ;  /* 0x000000100c98723c */ /* 0x000fe20000001898 */
[----:B------:R-:W-:-:S07]  /*146c0*/  FFMA.FTZ R86, R86, R61, -R64 ;  /* 0x0000003d56567223 */ /* 0x000fce0000010840 */
[C---:B------:R-:W-:Y:S01]  /*146d0*/  HMMA.16816.F32 R148, R12.reuse, R18, R148 ;  /* 0x000000120c94723c */ /* 0x040fe20000001894 */
[----:B------:R-:W3:Y:S01]  /*146e0*/  LDSM.16.MT88.4 R16, [R60+0xf800] ;  /* 0x00f800003c10783b */ /* 0x000ee20000004200 */
[----:B------:R-:W-:Y:S01]  /*146f0*/  FADD.FTZ R39, R39, R62 ;  /* 0x0000003e27277221 */ /* 0x000fe20000010000 */
[----:B------:R-:W-:Y:S01]  /*14700*/  FADD.FTZ R0, R65, R0 ;  /* 0x0000000041007221 */ /* 0x000fe20000010000 */
[-CC-:B------:R-:W-:Y:S02]  /*14710*/  FFMA.FTZ R87, R87, R61.reuse, -R64.reuse ;  /* 0x0000003d57577223 */ /* 0x180fe40000010840 */
[----:B------:R-:W-:Y:S02]  /*14720*/  FADD.FTZ R39, R95, R39 ;  /* 0x000000275f277221 */ /* 0x000fe40000010000 */
[----:B------:R-:W-:Y:S01]  /*14730*/  HMMA.16816.F32 R144, R12, R24, R144 ;  /* 0x000000180c90723c */ /* 0x000fe20000001890 */
[----:B------:R-:W-:Y:S02]  /*14740*/  FFMA.FTZ R24, R85, R61, -R64 ;  /* 0x0000003d55187223 */ /* 0x000fe40000010840 */
[----:B------:R4:W-:Y:S01]  /*14750*/  MUFU.EX2 R85, R86 ;  /* 0x0000005600557308 */ /* 0x0009e20000000800 */
[----:B------:R-:W-:Y:S01]  /*14760*/  FADD.FTZ R0, R63, R0 ;  /* 0x000000003f007221 */ /* 0x000fe20000010000 */
[----:B------:R-:W-:-:S02]  /*14770*/  FADD.FTZ R39, R94, R39 ;  /* 0x000000275e277221 */ /* 0x000fc40000010000 */
[----:B------:R-:W-:Y:S01]  /*14780*/  MUFU.EX2 R51, R51 ;  /* 0x0000003300337308 */ /* 0x000fe20000000800 */
[----:B------:R-:W-:Y:S01]  /*14790*/  FADD.FTZ R100, R100, R0 ;  /* 0x0000000064647221 */ /* 0x000fe20000010000 */
[----:B------:R-:W-:Y:S02]  /*147a0*/  FADD.FTZ R104, R104, R39 ;  /* 0x0000002768687221 */ /* 0x000fe40000010000 */
[----:B------:R-:W2:Y:S01]  /*147b0*/  MUFU.EX2 R50, R50 ;  /* 0x0000003200327308 */ /* 0x000ea20000000800 */
[----:B----4-:R-:W-:-:S03]  /*147c0*/  FFMA.FTZ R86, R84, R61, -R64 ;  /* 0x0000003d54567223 */ /* 0x010fc60000010840 */
[----:B------:R-:W-:Y:S04]  /*147d0*/  MUFU.EX2 R49, R49 ;  /* 0x0000003100317308 */ /* 0x000fe80000000800 */
[----:B------:R-:W-:Y:S04]  /*147e0*/  MUFU.EX2 R48, R48 ;  /* 0x0000003000307308 */ /* 0x000fe80000000800 */
[----:B------:R-:W4:Y:S04]  /*147f0*/  MUFU.EX2 R87, R87 ;  /* 0x0000005700577308 */ /* 0x000f280000000800 */
[----:B------:R1:W-:Y:S04]  /*14800*/  MUFU.EX2 R84, R24 ;  /* 0x0000001800547308 */ /* 0x0003e80000000800 */
[----:B------:R-:W3:Y:S01]  /*14810*/  MUFU.EX2 R86, R86 ;  /* 0x0000005600567308 */ /* 0x000ee20000000800 */
[----:B------:R-:W-:Y:S01]  /*14820*/  FADD.FTZ R100, R101, R100 ;  /* 0x0000006465647221 */ /* 0x000fe20000010000 */
[----:B------:R-:W-:Y:S01]  /*14830*/  FADD.FTZ R104, R106, R104 ;  /* 0x000000686a687221 */ /* 0x000fe20000010000 */
[C---:B------:R-:W-:Y:S02]  /*14840*/  HMMA.16816.F32 R140, R12.reuse, R26, R140 ;  /* 0x0000001a0c8c723c */ /* 0x040fe4000000188c */
[----:B------:R-:W-:Y:S01]  /*14850*/  FADD.FTZ R100, R103, R100 ;  /* 0x0000006467647221 */ /* 0x000fe20000010000 */
[----:B------:R-:W-:Y:S01]  /*14860*/  FADD.FTZ R104, R105, R104 ;  /* 0x0000006869687221 */ /* 0x000fe20000010000 */
[----:B-1----:R-:W1:Y:S04]  /*14870*/  LDSM.16.MT88.4 R24, [R99+0x5800] ;  /* 0x005800006318783b */ /* 0x002e680000004200 */
[----:B------:R-:W-:Y:S01]  /*14880*/  HMMA.16816.F32 R136, R12, R4, R136 ;  /* 0x000000040c88723c */ /* 0x000fe20000001888 */
[----:B------:R-:W-:Y:S01]  /*14890*/  FADD.FTZ R102, R102, R100 ;  /* 0x0000006466667221 */ /* 0x000fe20000010000 */
[----:B------:R-:W-:Y:S01]  /*148a0*/  FADD.FTZ R107, R107, R104 ;  /* 0x000000686b6b7221 */ /* 0x000fe20000010000 */
[----:B--2---:R-:W-:-:S02]  /*148b0*/  F2FP.F16.F32.PACK_AB R4, R50, R51 ;  /* 0x000000333204723e */ /* 0x004fc400000000ff */
[----:B----4-:R-:W-:-:S03]  /*148c0*/  F2FP.F16.F32.PACK_AB R5, R85, R87 ;  /* 0x000000575505723e */ /* 0x010fc600000000ff */
[----:B------:R-:W-:Y:S01]  /*148d0*/  HMMA.16816.F32 R132, R12, R6, R132 ;  /* 0x000000060c84723c */ /* 0x000fe20000001884 */
[----:B------:R-:W-:Y:S01]  /*148e0*/  F2FP.F16.F32.PACK_AB R6, R48, R49 ;  /* 0x000000313006723e */ /* 0x000fe200000000ff */
[----:B------:R-:W-:Y:S01]  /*148f0*/  FADD.FTZ R102, R112, R102 ;  /* 0x0000006670667221 */ /* 0x000fe20000010000 */
[----:B---3--:R-:W-:Y:S01]  /*14900*/  F2FP.F16.F32.PACK_AB R7, R86, R84 ;  /* 0x000000545607723e */ /* 0x008fe200000000ff */
[----:B------:R-:W-:Y:S01]  /*14910*/  FADD.FTZ R107, R115, R107 ;  /* 0x0000006b736b7221 */ /* 0x000fe20000010000 */
[----:B------:R-:W-:Y:S01]  /*14920*/  FFMA.FTZ R82, R82, R61, -R64 ;  /* 0x0000003d52527223 */ /* 0x000fe20000010840 */
[----:B------:R-:W-:Y:S01]  /*14930*/  FADD.FTZ R111, R111, R102 ;  /* 0x000000666f6f7221 */ /* 0x000fe20000010000 */
[----:B------:R-:W-:Y:S01]  /*14940*/  LDSM.16.MT88.4 R12, [R60+0x10000] ;  /* 0x010000003c0c783b */ /* 0x000fe20000004200 */
[----:B------:R-:W-:Y:S02]  /*14950*/  FADD.FTZ R107, R114, R107 ;  /* 0x0000006b726b7221 */ /* 0x000fe40000010000 */
[----:B------:R-:W-:Y:S01]  /*14960*/  HMMA.16816.F32 R160, R4, R8, R160 ;  /* 0x0000000804a0723c */ /* 0x000fe200000018a0 */
[----:B------:R-:W-:Y:S01]  /*14970*/  FADD.FTZ R111, R110, R111 ;  /* 0x0000006f6e6f7221 */ /* 0x000fe20000010000 */
[----:B------:R-:W-:-:S06]  /*14980*/  FADD.FTZ R113, R113, R107 ;  /* 0x0000006b71717221 */ /* 0x000fcc0000010000 */
[----:B------:R-:W-:Y:S01]  /*14990*/  HMMA.16816.F32 R156, R4, R10, R156 ;  /* 0x0000000a049c723c */ /* 0x000fe2000000189c */
[----:B------:R-:W2:Y:S01]  /*149a0*/  LDSM.16.MT88.4 R8, [R216+0x10000] ;  /* 0x01000000d808783b */ /* 0x000ea20000004200 */
[----:B------:R-:W-:-:S06]  /*149b0*/  FADD.FTZ R109, R109, R111 ;  /* 0x0000006f6d6d7221 */ /* 0x000fcc0000010000 */
[----:B------:R-:W-:Y:S01]  /*149c0*/  HMMA.16816.F32 R152, R4, R16, R152 ;  /* 0x000000100498723c */ /* 0x000fe20000001898 */
[----:B------:R-:W-:Y:S02]  /*149d0*/  FFMA.FTZ R16, R81, R61, -R64 ;  /* 0x0000003d51107223 */ /* 0x000fe40000010840 */
[----:B------:R3:W-:Y:S01]  /*149e0*/  MUFU.EX2 R81, R82 ;  /* 0x0000005200517308 */ /* 0x0007e20000000800 */
[----:B------:R-:W-:-:S04]  /*149f0*/  FADD.FTZ R113, R116, R113 ;  /* 0x0000007174717221 */ /* 0x000fc80000010000 */
[----:B------:R-:W-:Y:S01]  /*14a00*/  HMMA.16816.F32 R148, R4, R18, R148 ;  /* 0x000000120494723c */ /* 0x000fe20000001894 */
[----:B------:R-:W-:Y:S01]  /*14a10*/  FADD.FTZ R109, R120, R109 ;  /* 0x0000006d786d7221 */ /* 0x000fe20000010000 */
[----:B------:R-:W-:-:S06]  /*14a20*/  FADD.FTZ R123, R123, R113 ;  /* 0x000000717b7b7221 */ /* 0x000fcc0000010000 */
[C---:B------:R-:W-:Y:S01]  /*14a30*/  HMMA.16816.F32 R144, R4.reuse, R20, R144 ;  /* 0x000000140490723c */ /* 0x040fe20000001890 */
[-CC-:B---3--:R-:W-:Y:S02]  /*14a40*/  FFMA.FTZ R82, R80, R61.reuse, -R64.reuse ;  /* 0x0000003d50527223 */ /* 0x188fe40000010840 */
[----:B------:R3:W-:Y:S05]  /*14a50*/  MUFU.EX2 R80, R16 ;  /* 0x0000001000507308 */ /* 0x0007ea0000000800 */
[----:B------:R-:W-:Y:S01]  /*14a60*/  HMMA.16816.F32 R140, R4, R22, R140 ;  /* 0x00000016048c723c */ /* 0x000fe2000000188c */
[----:B------:R-:W-:Y:S01]  /*14a70*/  LDSM.16.MT88.4 R20, [R99+0x6000] ;  /* 0x006000006314783b */ /* 0x000fe20000004200 */
[----:B------:R-:W-:-:S03]  /*14a80*/  FFMA.FTZ R83, R83, R61, -R64 ;  /* 0x0000003d53537223 */ /* 0x000fc60000010840 */
[----:B---3--:R-:W3:Y:S01]  /*14a90*/  LDSM.16.MT88.4 R16, [R97+0x6000] ;  /* 0x006000006110783b */ /* 0x008ee20000004200 */
[----:B------:R-:W-:Y:S01]  /*14aa0*/  FADD.FTZ R119, R119, R109 ;  /* 0x0000006d77777221 */ /* 0x000fe20000010000 */
[----:B------:R-:W-:Y:S01]  /*14ab0*/  FADD.FTZ R123, R122, R123 ;  /* 0x0000007b7a7b7221 */ /* 0x000fe20000010000 */
[----:B------:R-:W-:Y:S02]  /*14ac0*/  MUFU.EX2 R47, R47 ;  /* 0x0000002f002f7308 */ /* 0x000fe40000000800 */
[----:B------:R-:W-:Y:S01]  /*14ad0*/  FADD.FTZ R119, R118, R119 ;  /* 0x0000007776777221 */ /* 0x000fe20000010000 */
[----:B------:R-:W-:Y:S01]  /*14ae0*/  FADD.FTZ R121, R121, R123 ;  /* 0x0000007b79797221 */ /* 0x000fe20000010000 */
[----:B------:R-:W4:Y:S04]  /*14af0*/  MUFU.EX2 R46, R46 ;  /* 0x0000002e002e7308 */ /* 0x000f280000000800 */
[----:B------:R-:W-:Y:S04]  /*14b00*/  MUFU.EX2 R45, R45 ;  /* 0x0000002d002d7308 */ /* 0x000fe80000000800 */
[----:B------:R-:W2:Y:S04]  /*14b10*/  MUFU.EX2 R44, R44 ;  /* 0x0000002c002c7308 */ /* 0x000ea80000000800 */
[----:B------:R-:W2:Y:S04]  /*14b20*/  MUFU.EX2 R83, R83 ;  /* 0x0000005300537308 */ /* 0x000ea80000000800 */
[----:B------:R-:W3:Y:S01]  /*14b30*/  MUFU.EX2 R82, R82 ;  /* 0x0000005200527308 */ /* 0x000ee20000000800 */
[----:B------:R-:W-:Y:S01]  /*14b40*/  FADD.FTZ R119, R117, R119 ;  /* 0x0000007775777221 */ /* 0x000fe20000010000 */
[----:B------:R-:W-:Y:S01]  /*14b50*/  FADD.FTZ R121, R124, R121 ;  /* 0x000000797c797221 */ /* 0x000fe20000010000 */
[----:B-1----:R-:W-:Y:S02]  /*14b60*/  HMMA.16816.F32 R136, R4, R24, R136 ;  /* 0x000000180488723c */ /* 0x002fe40000001888 */
[----:B------:R-:W-:Y:S01]  /*14b70*/  FADD.FTZ R131, R131, R119 ;  /* 0x0000007783837221 */ /* 0x000fe20000010000 */
[----:B------:R-:W-:-:S05]  /*14b80*/  FADD.FTZ R169, R169, R121 ;  /* 0x00000079a9a97221 */ /* 0x000fca0000010000 */
[----:B------:R-:W-:Y:S01]  /*14b90*/  HMMA.16816.F32 R132, R4, R26, R132 ;  /* 0x0000001a0484723c */ /* 0x000fe20000001884 */
[----:B------:R-:W-:Y:S01]  /*14ba0*/  FADD.FTZ R131, R130, R131 ;  /* 0x0000008382837221 */ /* 0x000fe20000010000 */
[----:B------:R-:W-:Y:S01]  /*14bb0*/  FADD.FTZ R169, R168, R169 ;  /* 0x000000a9a8a97221 */ /* 0x000fe20000010000 */
[----:B----4-:R-:W-:Y:S02]  /*14bc0*/  F2FP.F16.F32.PACK_AB R4, R46, R47 ;  /* 0x0000002f2e04723e */ /* 0x010fe400000000ff */
[----:B--2---:R-:W-:Y:S02]  /*14bd0*/  F2FP.F16.F32.PACK_AB R6, R44, R45 ;  /* 0x0000002d2c06723e */ /* 0x004fe400000000ff */
[----:B------:R-:W-:Y:S02]  /*14be0*/  F2FP.F16.F32.PACK_AB R5, R81, R83 ;  /* 0x000000535105723e */ /* 0x000fe400000000ff */
[----:B---3--:R-:W-:Y:S01]  /*14bf0*/  F2FP.F16.F32.PACK_AB R7, R82, R80 ;  /* 0x000000505207723e */ /* 0x008fe200000000ff */
[----:B------:R-:W-:Y:S01]  /*14c00*/  FADD.FTZ R129, R129, R131 ;  /* 0x0000008381817221 */ /* 0x000fe20000010000 */
[----:B------:R-:W-:-:S03]  /*14c10*/  FADD.FTZ R165, R165, R169 ;  /* 0x000000a9a5a57221 */ /* 0x000fc60000010000 */
[----:B------:R-:W-:Y:S01]  /*14c20*/  FADD.FTZ R129, R128, R129 ;  /* 0x0000008180817221 */ /* 0x000fe20000010000 */
[----:B------:R-:W-:Y:S01]  /*14c30*/  FADD.FTZ R165, R170, R165 ;  /* 0x000000a5aaa57221 */ /* 0x000fe20000010000 */
[----:B------:R-:W-:Y:S02]  /*14c40*/  HMMA.16816.F32 R160, R4, R8, R160 ;  /* 0x0000000804a0723c */ /* 0x000fe400000018a0 */
[----:B------:R-:W-:Y:S01]  /*14c50*/  FADD.FTZ R129, R178, R129 ;  /* 0x00000081b2817221 */ /* 0x000fe20000010000 */
[----:B------:R-:W-:-:S05]  /*14c60*/  FADD.FTZ R165, R181, R165 ;  /* 0x000000a5b5a57221 */ /* 0x000fca0000010000 */
[----:B------:R-:W-:Y:S01]  /*14c70*/  HMMA.16816.F32 R156, R4, R10, R156 ;  /* 0x0000000a049c723c */ /* 0x000fe2000000189c */
[----:B------:R-:W1:Y:S01]  /*14c80*/  LDSM.16.MT88.4 R8, [R216+0x10800] ;  /* 0x01080000d808783b */ /* 0x000e620000004200 */
[----:B------:R-:W-:Y:S01]  /*14c90*/  FADD.FTZ R129, R177, R129 ;  /* 0x00000081b1817221 */ /* 0x000fe20000010000 */
[----:B------:R-:W-:-:S05]  /*14ca0*/  FADD.FTZ R165, R180, R165 ;  /* 0x000000a5b4a57221 */ /* 0x000fca0000010000 */
[----:B------:R-:W-:Y:S01]  /*14cb0*/  HMMA.16816.F32 R152, R4, R12, R152 ;  /* 0x0000000c0498723c */ /* 0x000fe20000001898 */
[----:B------:R-:W-:Y:S01]  /*14cc0*/  FADD.FTZ R129, R176, R129 ;  /* 0x00000081b0817221 */ /* 0x000fe20000010000 */
[----:B------:R-:W-:-:S06]  /*14cd0*/  FADD.FTZ R179, R179, R165 ;  /* 0x000000a5b3b37221 */ /* 0x000fcc0000010000 */
[----:B------:R-:W-:Y:S01]  /*14ce0*/  HMMA.16816.F32 R148, R4, R14, R148 ;  /* 0x0000000e0494723c */ /* 0x000fe20000001894 */
[-CC-:B------:R-:W-:Y:S01]  /*14cf0*/  FFMA.FTZ R24, R79, R61.reuse, -R64.reuse ;  /* 0x0000003d4f187223 */ /* 0x180fe20000010840 */
[----:B------:R-:W-:-:S06]  /*14d00*/  FFMA.FTZ R26, R77, R61, -R64 ;  /* 0x0000003d4d1a7223 */ /* 0x000fcc0000010840 */
[----:B------:R-:W-:Y:S01]  /*14d10*/  HMMA.16816.F32 R144, R4, R16, R144 ;  /* 0x000000100490723c */ /* 0x000fe20000001890 */
[----:B------:R-:W-:-:S07]  /*14d20*/  FFMA.FTZ R25, R76, R61, -R64 ;  /* 0x0000003d4c197223 */ /* 0x000fce0000010840 */
[----:B------:R-:W-:Y:S01]  /*14d30*/  HMMA.16816.F32 R140, R4, R18, R140 ;  /* 0x00000012048c723c */ /* 0x000fe2000000188c */
[----:B------:R-:W-:-:S07]  /*14d40*/  FADD.FTZ R175, R175, R129 ;  /* 0x00000081afaf7221 */ /* 0x000fce0000010000 */
[----:B------:R-:W-:Y:S01]  /*14d50*/  HMMA.16816.F32 R136, R4, R20, R136 ;  /* 0x000000140488723c */ /* 0x000fe20000001888 */
[----:B------:R-:W-:-:S07]  /*14d60*/  FADD.FTZ R179, R183, R179 ;  /* 0x000000b3b7b37221 */ /* 0x000fce0000010000 */
[----:B------:R-:W-:Y:S01]  /*14d70*/  HMMA.16816.F32 R132, R4, R22, R132 ;  /* 0x000000160484723c */ /* 0x000fe20000001884 */
[----:B------:R-:W2:Y:S01]  /*14d80*/  LDSM.16.MT88.4 R4, [R97+0x6800] ;  /* 0x006800006104783b */ /* 0x000ea20000004200 */
[----:B------:R-:W-:Y:S01]  /*14d90*/  FFMA.FTZ R78, R78, R61, -R64 ;  /* 0x0000003d4e4e7223 */ /* 0x000fe20000010840 */
[----:B------:R-:W-:Y:S01]  /*14da0*/  FADD.FTZ R175, R191, R175 ;  /* 0x000000afbfaf7221 */ /* 0x000fe20000010000 */
[----:B------:R-:W-:Y:S01]  /*14db0*/  FADD.FTZ R194, R194, R179 ;  /* 0x000000b3c2c27221 */ /* 0x000fe20000010000 */
[----:B------:R-:W-:Y:S01]  /*14dc0*/  MUFU.EX2 R43, R43 ;  /* 0x0000002b002b7308 */ /* 0x000fe20000000800 */
[----:B------:R-:W3:Y:S03]  /*14dd0*/  LDSM.16.MT88.4 R12, [R60+0x10800] ;  /* 0x010800003c0c783b */ /* 0x000ee60000004200 */
[----:B------:R-:W4:Y:S01]  /*14de0*/  MUFU.EX2 R42, R42 ;  /* 0x0000002a002a7308 */ /* 0x000f220000000800 */
[----:B------:R-:W-:-:S03]  /*14df0*/  FADD.FTZ R190, R190, R175 ;  /* 0x000000afbebe7221 */ /* 0x000fc60000010000 */
[----:B------:R-:W-:Y:S01]  /*14e00*/  MUFU.EX2 R41, R41 ;  /* 0x0000002900297308 */ /* 0x000fe20000000800 */
[----:B------:R-:W-:-:S03]  /*14e10*/  FADD.FTZ R194, R193, R194 ;  /* 0x000000c2c1c27221 */ /* 0x000fc60000010000 */
[----:B------:R-:W1:Y:S04]  /*14e20*/  MUFU.EX2 R40, R40 ;  /* 0x0000002800287308 */ /* 0x000e680000000800 */
[----:B------:R-:W-:Y:S04]  /*14e30*/  MUFU.EX2 R24, R24 ;  /* 0x0000001800187308 */ /* 0x000fe80000000800 */
[----:B------:R-:W1:Y:S04]  /*14e40*/  MUFU.EX2 R0, R78 ;  /* 0x0000004e00007308 */ /* 0x000e680000000800 */
[----:B------:R-:W-:Y:S04]  /*14e50*/  MUFU.EX2 R26, R26 ;  /* 0x0000001a001a7308 */ /* 0x000fe80000000800 */
[----:B------:R-:W2:Y:S01]  /*14e60*/  MUFU.EX2 R25, R25 ;  /* 0x0000001900197308 */ /* 0x000ea20000000800 */
[----:B------:R-:W-:Y:S01]  /*14e70*/  FADD.FTZ R190, R189, R190 ;  /* 0x000000bebdbe7221 */ /* 0x000fe20000010000 */
[----:B------:R-:W-:-:S03]  /*14e80*/  FADD.FTZ R194, R192, R194 ;  /* 0x000000c2c0c27221 */ /* 0x000fc60000010000 */
[----:B------:R-:W-:Y:S01]  /*14e90*/  FADD.FTZ R188, R188, R190 ;  /* 0x000000bebcbc7221 */ /* 0x000fe20000010000 */
[----:B------:R-:W-:Y:S01]  /*14ea0*/  FADD.FTZ R195, R195, R194 ;  /* 0x000000c2c3c37221 */ /* 0x000fe20000010000 */
[----:B----4-:R-:W-:Y:S02]  /*14eb0*/  F2FP.F16.F32.PACK_AB R16, R42, R43 ;  /* 0x0000002b2a10723e */ /* 0x010fe400000000ff */
[----:B-1----:R-:W-:Y:S01]  /*14ec0*/  F2FP.F16.F32.PACK_AB R18, R40, R41 ;  /* 0x000000292812723e */ /* 0x002fe200000000ff */
[----:B------:R-:W-:Y:S01]  /*14ed0*/  FADD.FTZ R188, R187, R188 ;  /* 0x000000bcbbbc7221 */ /* 0x000fe20000010000 */
[----:B------:R-:W-:Y:S01]  /*14ee0*/  F2FP.F16.F32.PACK_AB R17, R0, R24 ;  /* 0x000000180011723e */ /* 0x000fe200000000ff */
[----:B------:R-:W-:Y:S01]  /*14ef0*/  FADD.FTZ R195, R198, R195 ;  /* 0x000000c3c6c37221 */ /* 0x000fe20000010000 */
[----:B--2---:R-:W-:Y:S01]  /*14f00*/  F2FP.F16.F32.PACK_AB R19, R25, R26 ;  /* 0x0000001a1913723e */ /* 0x004fe200000000ff */
[----:B------:R-:W-:Y:S02]  /*14f10*/  FADD.FTZ R186, R186, R188 ;  /* 0x000000bcbaba7221 */ /* 0x000fe40000010000 */
[----:B------:R-:W-:-:S02]  /*14f20*/  FADD.FTZ R197, R197, R195 ;  /* 0x000000c3c5c57221 */ /* 0x000fc40000010000 */
[----:B------:R-:W-:Y:S02]  /*14f30*/  FADD.FTZ R186, R185, R186 ;  /* 0x000000bab9ba7221 */ /* 0x000fe40000010000 */
[----:B------:R-:W-:Y:S01]  /*14f40*/  HMMA.16816.F32 R160, R16, R8, R160 ;  /* 0x0000000810a0723c */ /* 0x000fe200000018a0 */
[----:B------:R-:W-:Y:S01]  /*14f50*/  FADD.FTZ R197, R196, R197 ;  /* 0x000000c5c4c57221 */ /* 0x000fe20000010000 */
[----:B------:R-:W-:-:S06]  /*14f60*/  FADD.FTZ R184, R184, R186 ;  /* 0x000000bab8b87221 */ /* 0x000fcc0000010000 */
[----:B------:R-:W-:Y:S01]  /*14f70*/  HMMA.16816.F32 R156, R16, R10, R156 ;  /* 0x0000000a109c723c */ /* 0x000fe2000000189c */
[----:B------:R-:W1:Y:S01]  /*14f80*/  LDSM.16.MT88.4 R8, [R99+0x6800] ;  /* 0x006800006308783b */ /* 0x000e620000004200 */
[----:B------:R-:W-:Y:S01]  /*14f90*/  FADD.FTZ R199, R199, R197 ;  /* 0x000000c5c7c77221 */ /* 0x000fe20000010000 */
[----:B------:R-:W-:-:S03]  /*14fa0*/  FADD.FTZ R184, R171, R184 ;  /* 0x000000b8abb87221 */ /* 0x000fc60000010000 */
[----:B------:R-:W-:Y:S02]  /*14fb0*/  FADD.FTZ R199, R174, R199 ;  /* 0x000000c7aec77221 */ /* 0x000fe40000010000 */
[----:B------:R-:W-:Y:S01]  /*14fc0*/  HMMA.16816.F32 R144, R16, R4, R144 ;  /* 0x000000041090723c */ /* 0x000fe20000001890 */
[----:B------:R-:W-:Y:S01]  /*14fd0*/  FADD.FTZ R127, R127, R184 ;  /* 0x000000b87f7f7221 */ /* 0x000fe20000010000 */
[----:B------:R-:W-:-:S06]  /*14fe0*/  FADD.FTZ R173, R173, R199 ;  /* 0x000000c7adad7221 */ /* 0x000fcc0000010000 */
[----:B------:R-:W-:Y:S01]  /*14ff0*/  HMMA.16816.F32 R140, R16, R6, R140 ;  /* 0x00000006108c723c */ /* 0x000fe2000000188c */
[----:B------:R-:W2:Y:S01]  /*15000*/  LDSM.16.MT88.4 R4, [R216+0x11000] ;  /* 0x01100000d804783b */ /* 0x000ea20000004200 */
[----:B------:R-:W-:Y:S01]  /*15010*/  FADD.FTZ R127, R126, R127 ;  /* 0x0000007f7e7f7221 */ /* 0x000fe20000010000 */
[----:B------:R-:W-:Y:S01]  /*15020*/  FADD.FTZ R173, R172, R173 ;  /* 0x000000adacad7221 */ /* 0x000fe20000010000 */
[-CC-:B------:R-:W-:Y:S01]  /*15030*/  FFMA.FTZ R21, R75, R61.reuse, -R64.reuse ;  /* 0x0000003d4b157223 */ /* 0x180fe20000010840 */
[-CC-:B------:R-:W-:Y:S01]  /*15040*/  FFMA.FTZ R20, R74, R61.reuse, -R64.reuse ;  /* 0x0000003d4a147223 */ /* 0x180fe20000010840 */
[-CC-:B------:R-:W-:Y:S01]  /*15050*/  FFMA.FTZ R22, R73, R61.reuse, -R64.reuse ;  /* 0x0000003d49167223 */ /* 0x180fe20000010840 */
[----:B------:R-:W-:Y:S01]  /*15060*/  FFMA.FTZ R23, R72, R61, -R64 ;  /* 0x0000003d48177223 */ /* 0x000fe20000010840 */
[----:B------:R-:W-:Y:S01]  /*15070*/  FADD.FTZ R125, R125, R127 ;  /* 0x0000007f7d7d7221 */ /* 0x000fe20000010000 */
[----:B------:R-:W-:Y:S01]  /*15080*/  FADD.FTZ R182, R182, R173 ;  /* 0x000000adb6b67221 */ /* 0x000fe20000010000 */
[----:B------:R-:W-:Y:S02]  /*15090*/  MUFU.EX2 R37, R37 ;  /* 0x0000002500257308 */ /* 0x000fe40000000800 */
[----:B------:R-:W-:Y:S01]  /*150a0*/  FADD.FTZ R125, R59, R125 ;  /* 0x0000007d3b7d7221 */ /* 0x000fe20000010000 */
[----:B------:R-:W-:Y:S01]  /*150b0*/  FADD.FTZ R182, R98, R182 ;  /* 0x000000b662b67221 */ /* 0x000fe20000010000 */
[----:B------:R-:W4:Y:S02]  /*150c0*/  MUFU.EX2 R36, R36 ;  /* 0x0000002400247308 */ /* 0x000f240000000800 */
[----:B------:R-:W-:-:S02]  /*150d0*/  FADD.FTZ R58, R58, R125 ;  /* 0x0000007d3a3a7221 */ /* 0x000fc40000010000 */
[----:B------:R-:W-:Y:S01]  /*150e0*/  MUFU.EX2 R35, R35 ;  /* 0x0000002300237308 */ /* 0x000fe20000000800 */
[----:B------:R-:W-:-:S03]  /*150f0*/  FADD.FTZ R93, R93, R182 ;  /* 0x000000b65d5d7221 */ /* 0x000fc60000010000 */
[----:B------:R-:W4:Y:S04]  /*15100*/  MUFU.EX2 R34, R34 ;  /* 0x0000002200227308 */ /* 0x000f280000000800 */
[----:B------:R-:W-:Y:S04]  /*15110*/  MUFU.EX2 R21, R21 ;  /* 0x0000001500157308 */ /* 0x000fe80000000800 */
[----:B------:R-:W2:Y:S04]  /*15120*/  MUFU.EX2 R20, R20 ;  /* 0x0000001400147308 */ /* 0x000ea80000000800 */
[----:B------:R-:W-:Y:S04]  /*15130*/  MUFU.EX2 R22, R22 ;  /* 0x0000001600167308 */ /* 0x000fe80000000800 */
[----:B------:R-:W2:Y:S01]  /*15140*/  MUFU.EX2 R23, R23 ;  /* 0x0000001700177308 */ /* 0x000ea20000000800 */
[----:B------:R-:W-:Y:S01]  /*15150*/  FADD.FTZ R58, R57, R58 ;  /* 0x0000003a393a7221 */ /* 0x000fe20000010000 */
[----:B------:R-:W-:-:S03]  /*15160*/  FADD.FTZ R93, R92, R93 ;  /* 0x0000005d5c5d7221 */ /* 0x000fc60000010000 */
[----:B------:R-:W-:Y:S01]  /*15170*/  FADD.FTZ R58, R56, R58 ;  /* 0x0000003a383a7221 */ /* 0x000fe20000010000 */
[----:B------:R-:W-:Y:S01]  /*15180*/  FADD.FTZ R93, R108, R93 ;  /* 0x0000005d6c5d7221 */ /* 0x000fe20000010000 */
[----:B---3--:R-:W-:Y:S02]  /*15190*/  HMMA.16816.F32 R152, R16, R12, R152 ;  /* 0x0000000c1098723c */ /* 0x008fe40000001898 */
[----:B------:R-:W-:Y:S01]  /*151a0*/  FADD.FTZ R58, R55, R58 ;  /* 0x0000003a373a7221 */ /* 0x000fe20000010000 */
[----:B------:R-:W-:-:S05]  /*151b0*/  FADD.FTZ R93, R90, R93 ;  /* 0x0000005d5a5d7221 */ /* 0x000fca0000010000 */
[C---:B------:R-:W-:Y:S01]  /*151c0*/  HMMA.16816.F32 R148, R16.reuse, R14, R148 ;  /* 0x0000000e1094723c */ /* 0x040fe20000001894 */
[----:B------:R-:W-:Y:S01]  /*151d0*/  FADD.FTZ R54, R54, R58 ;  /* 0x0000003a36367221 */ /* 0x000fe20000010000 */
[----:B------:R-:W-:Y:S01]  /*151e0*/  FADD.FTZ R89, R89, R93 ;  /* 0x0000005d59597221 */ /* 0x000fe20000010000 */
[----:B------:R-:W3:Y:S05]  /*151f0*/  LDSM.16.MT88.4 R12, [R60+0x11000] ;  /* 0x011000003c0c783b */ /* 0x000eea0000004200 */
[C---:B-1----:R-:W-:Y:S08]  /*15200*/  HMMA.16816.F32 R136, R16.reuse, R8, R136 ;  /* 0x000000081088723c */ /* 0x042ff00000001888 */
[----:B------:R-:W-:Y:S01]  /*15210*/  HMMA.16816.F32 R132, R16, R10, R132 ;  /* 0x0000000a1084723c */ /* 0x000fe20000001884 */
[----:B----4-:R-:W-:Y:S01]  /*15220*/  F2FP.F16.F32.PACK_AB R16, R36, R37 ;  /* 0x000000252410723e */ /* 0x010fe200000000ff */
[----:B------:R-:W1:Y:S01]  /*15230*/  LDSM.16.MT88.4 R8, [R97+0x7000] ;  /* 0x007000006108783b */ /* 0x000e620000004200 */
[----:B------:R-:W-:-:S02]  /*15240*/  F2FP.F16.F32.PACK_AB R18, R34, R35 ;  /* 0x000000232212723e */ /* 0x000fc400000000ff */
[----:B--2---:R-:W-:Y:S02]  /*15250*/  F2FP.F16.F32.PACK_AB R17, R20, R21 ;  /* 0x000000151411723e */ /* 0x004fe400000000ff */
[----:B------:R-:W-:Y:S01]  /*15260*/  F2FP.F16.F32.PACK_AB R19, R23, R22 ;  /* 0x000000161713723e */ /* 0x000fe200000000ff */
[----:B------:R-:W-:Y:S01]  /*15270*/  FADD.FTZ R54, R53, R54 ;  /* 0x0000003635367221 */ /* 0x000fe20000010000 */
[----:B------:R-:W-:-:S05]  /*15280*/  FADD.FTZ R89, R88, R89 ;  /* 0x0000005958597221 */ /* 0x000fca0000010000 */
[----:B------:R-:W-:Y:S01]  /*15290*/  HMMA.16816.F32 R160, R16, R4, R160 ;  /* 0x0000000410a0723c */ /* 0x000fe200000018a0 */
[----:B------:R-:W-:Y:S01]  /*152a0*/  FADD.FTZ R54, R52, R54 ;  /* 0x0000003634367221 */ /* 0x000fe20000010000 */
[----:B------:R-:W-:-:S06]  /*152b0*/  FADD.FTZ R91, R91, R89 ;  /* 0x000000595b5b7221 */ /* 0x000fcc0000010000 */
[----:B------:R-:W-:Y:S01]  /*152c0*/  HMMA.16816.F32 R156, R16, R6, R156 ;  /* 0x00000006109c723c */ /* 0x000fe2000000189c */
[----:B------:R-:W2:Y:S01]  /*152d0*/  LDSM.16.MT88.4 R4, [R99+0x7000] ;  /* 0x007000006304783b */ /* 0x000ea20000004200 */
        /* <DEDUP_REMOVED lines=16> */
[----:B---3--:R-:W-:Y:S02]  /*153e0*/  HMMA.16816.F32 R152, R16, R12, R152 ;  /* 0x0000000c1098723c */ /* 0x008fe40000001898 */
[----:B------:R-:W-:Y:S01]  /*153f0*/  FADD.FTZ R43, R43, R45 ;  /* 0x0000002d2b2b7221 */ /* 0x000fe20000010000 */
[----:B------:R-:W-:-:S05]  /*15400*/  FADD.FTZ R24, R24, R80 ;  /* 0x0000005018187221 */ /* 0x000fca0000010000 */
[----:B------:R-:W-:Y:S01]  /*15410*/  HMMA.16816.F32 R148, R16, R14, R148 ;  /* 0x0000000e1094723c */ /* 0x000fe20000001894 */
[----:B------:R-:W-:Y:S01]  /*15420*/  LDSM.16.MT88.4 R12, [R97+0x7800] ;  /* 0x00780000610c783b */ /* 0x000fe20000004200 */
[----:B------:R-:W-:-:S03]  /*15430*/  FADD.FTZ R43, R42, R43 ;  /* 0x0000002b2a2b7221 */ /* 0x000fc60000010000 */
[----:B------:R-:W-:Y:S03]  /*15440*/  LDSM.16.MT88.4 R96, [R99+0x7800] ;  /* 0x007800006360783b */ /* 0x000fe60000004200 */
[----:B-1----:R-:W-:Y:S01]  /*15450*/  HMMA.16816.F32 R144, R16, R8, R144 ;  /* 0x000000081090723c */ /* 0x002fe20000001890 */
[----:B------:R-:W-:-:S07]  /*15460*/  FADD.FTZ R24, R0, R24 ;  /* 0x0000001800187221 */ /* 0x000fce0000010000 */
[C---:B------:R-:W-:Y:S01]  /*15470*/  HMMA.16816.F32 R140, R16.reuse, R10, R140 ;  /* 0x0000000a108c723c */ /* 0x040fe2000000188c */
[----:B------:R-:W1:Y:S07]  /*15480*/  LDSM.16.MT88.4 R8, [R60+0x11800] ;  /* 0x011800003c08783b */ /* 0x000e6e0000004200 */
[C---:B--2---:R-:W-:Y:S08]  /*15490*/  HMMA.16816.F32 R136, R16.reuse, R4, R136 ;  /* 0x000000041088723c */ /* 0x044ff00000001888 */
[----:B------:R-:W-:Y:S01]  /*154a0*/  HMMA.16816.F32 R132, R16, R6, R132 ;  /* 0x000000061084723c */ /* 0x000fe20000001884 */
[----:B------:R-:W2:Y:S01]  /*154b0*/  LDSM.16.MT88.4 R16, [R216+0x11800] ;  /* 0x01180000d810783b */ /* 0x000ea20000004200 */
[----:B------:R-:W-:Y:S01]  /*154c0*/  FADD.FTZ R41, R41, R43 ;  /* 0x0000002b29297221 */ /* 0x000fe20000010000 */
[----:B------:R-:W-:Y:S01]  /*154d0*/  FADD.FTZ R26, R26, R24 ;  /* 0x000000181a1a7221 */ /* 0x000fe20000010000 */
[-CC-:B------:R-:W-:Y:S01]  /*154e0*/  FFMA.FTZ R39, R71, R61.reuse, -R64.reuse ;  /* 0x0000003d47277223 */ /* 0x180fe20000010840 */
[-C--:B------:R-:W-:Y:S01]  /*154f0*/  FFMA.FTZ R27, R68, R61.reuse, -R64 ;  /* 0x0000003d441b7223 */ /* 0x080fe20000010840 */
[----:B------:R-:W-:Y:S01]  /*15500*/  FADD.FTZ R41, R40, R41 ;  /* 0x0000002928297221 */ /* 0x000fe20000010000 */
[----:B------:R-:W-:Y:S01]  /*15510*/  FADD.FTZ R26, R25, R26 ;  /* 0x0000001a191a7221 */ /* 0x000fe20000010000 */
[-CC-:B------:R-:W-:Y:S01]  /*15520*/  FFMA.FTZ R249, R66, R61.reuse, -R64.reuse ;  /* 0x0000003d42f97223 */ /* 0x180fe20000010840 */
[----:B------:R-:W-:Y:S01]  /*15530*/  FFMA.FTZ R67, R67, R61, -R64 ;  /* 0x0000003d43437223 */ /* 0x000fe20000010840 */
[----:B------:R-:W-:Y:S01]  /*15540*/  FADD.FTZ R37, R37, R41 ;  /* 0x0000002925257221 */ /* 0x000fe20000010000 */
[----:B------:R-:W-:Y:S01]  /*15550*/  FADD.FTZ R21, R21, R26 ;  /* 0x0000001a15157221 */ /* 0x000fe20000010000 */
[----:B------:R-:W-:Y:S04]  /*15560*/  MUFU.EX2 R33, R33 ;  /* 0x0000002100217308 */ /* 0x000fe80000000800 */
[----:B------:R-:W3:Y:S01]  /*15570*/  MUFU.EX2 R32, R32 ;  /* 0x0000002000207308 */ /* 0x000ee20000000800 */
[----:B------:R-:W-:-:S03]  /*15580*/  FADD.FTZ R37, R36, R37 ;  /* 0x0000002524257221 */ /* 0x000fc60000010000 */
[----:B------:R-:W-:Y:S01]  /*15590*/  MUFU.EX2 R39, R39 ;  /* 0x0000002700277308 */ /* 0x000fe20000000800 */
[----:B------:R-:W-:-:S03]  /*155a0*/  FADD.FTZ R21, R20, R21 ;  /* 0x0000001514157221 */ /* 0x000fc60000010000 */
[----:B------:R-:W4:Y:S04]  /*155b0*/  MUFU.EX2 R27, R27 ;  /* 0x0000001b001b7308 */ /* 0x000f280000000800 */
[----:B------:R-:W-:Y:S04]  /*155c0*/  MUFU.EX2 R31, R31 ;  /* 0x0000001f001f7308 */ /* 0x000fe80000000800 */
[----:B------:R-:W1:Y:S04]  /*155d0*/  MUFU.EX2 R30, R30 ;  /* 0x0000001e001e7308 */ /* 0x000e680000000800 */
[----:B------:R-:W-:Y:S04]  /*155e0*/  MUFU.EX2 R53, R67 ;  /* 0x0000004300357308 */ /* 0x000fe80000000800 */
[----:B------:R-:W2:Y:S01]  /*155f0*/  MUFU.EX2 R249, R249 ;  /* 0x000000f900f97308 */ /* 0x000ea20000000800 */
[----:B------:R-:W2:Y:S01]  /*15600*/  S2R R231, SR_CTAID.X ;  /* 0x0000000000e77919 */ /* 0x000ea20000002500 */
[----:B------:R-:W-:Y:S01]  /*15610*/  FADD.FTZ R35, R35, R37 ;  /* 0x0000002523237221 */ /* 0x000fe20000010000 */
[----:B------:R-:W-:Y:S01]  /*15620*/  FADD.FTZ R22, R22, R21 ;  /* 0x0000001516167221 */ /* 0x000fe20000010000 */
[----:B------:R-:W2:Y:S01]  /*15630*/  S2R R230, SR_CTAID.Y ;  /* 0x0000000000e67919 */ /* 0x000ea20000002600 */
[----:B------:R-:W2:Y:S01]  /*15640*/  S2R R229, SR_CTAID.Z ;  /* 0x0000000000e57919 */ /* 0x000ea20000002700 */
[----:B------:R-:W2:Y:S01]  /*15650*/  S2R R167, SR_TID.X ;  /* 0x0000000000a77919 */ /* 0x000ea20000002100 */
[----:B------:R-:W-:Y:S01]  /*15660*/  FADD.FTZ R35, R34, R35 ;  /* 0x0000002322237221 */ /* 0x000fe20000010000 */
[----:B------:R-:W-:Y:S01]  /*15670*/  FADD.FTZ R22, R23, R22 ;  /* 0x0000001617167221 */ /* 0x000fe20000010000 */
[----:B------:R-:W-:-:S02]  /*15680*/  ISETP.GT.AND P0, PT, R28, R227, PT ;  /* 0x000000e31c00720c */ /* 0x000fc40003f04270 */
[----:B---3--:R-:W-:Y:S01]  /*15690*/  F2FP.F16.F32.PACK_AB R4, R32, R33 ;  /* 0x000000212004723e */ /* 0x008fe200000000ff */
[----:B------:R-:W-:Y:S01]  /*156a0*/  FADD.FTZ R33, R33, R35 ;  /* 0x0000002321217221 */ /* 0x000fe20000010000 */
[----:B----4-:R-:W-:Y:S01]  /*156b0*/  F2FP.F16.F32.PACK_AB R5, R27, R39 ;  /* 0x000000271b05723e */ /* 0x010fe200000000ff */
[----:B------:R-:W-:Y:S01]  /*156c0*/  FADD.FTZ R39, R39, R22 ;  /* 0x0000001627277221 */ /* 0x000fe20000010000 */
[----:B-1----:R-:W-:Y:S02]  /*156d0*/  F2FP.F16.F32.PACK_AB R6, R30, R31 ;  /* 0x0000001f1e06723e */ /* 0x002fe400000000ff */
[----:B--2---:R-:W-:Y:S01]  /*156e0*/  F2FP.F16.F32.PACK_AB R7, R249, R53 ;  /* 0x00000035f907723e */ /* 0x004fe200000000ff */
[----:B------:R-:W-:Y:S01]  /*156f0*/  FADD.FTZ R33, R32, R33 ;  /* 0x0000002120217221 */ /* 0x000fe20000010000 */
[----:B------:R-:W-:-:S03]  /*15700*/  FADD.FTZ R39, R27, R39 ;  /* 0x000000271b277221 */ /* 0x000fc60000010000 */
[----:B------:R-:W-:Y:S01]  /*15710*/  FADD.FTZ R33, R31, R33 ;  /* 0x000000211f217221 */ /* 0x000fe20000010000 */
[----:B------:R-:W-:Y:S01]  /*15720*/  FADD.FTZ R39, R53, R39 ;  /* 0x0000002735277221 */ /* 0x000fe20000010000 */
[C---:B------:R-:W-:Y:S01]  /*15730*/  HMMA.16816.F32 R152, R4.reuse, R8, R152 ;  /* 0x000000080498723c */ /* 0x040fe20000001898 */
[--C-:B------:R-:W-:Y:S01]  /*15740*/  IMAD.MOV.U32 R0, RZ, RZ, R38.reuse ;  /* 0x000000ffff007224 */ /* 0x100fe200078e0026 */
[----:B------:R-:W-:Y:S01]  /*15750*/  MOV R228, 0x90 ;  /* 0x0000009000e47802 */ /* 0x000fe20000000f00 */
[----:B------:R-:W-:Y:S02]  /*15760*/  IMAD.MOV.U32 R36, RZ, RZ, R29 ;  /* 0x000000ffff247224 */ /* 0x000fe400078e001d */
[----:B------:R-:W-:Y:S01]  /*15770*/  FADD.FTZ R252, R30, R33 ;  /* 0x000000211efc7221 */ /* 0x000fe20000010000 */
[----:B------:R-:W-:Y:S02]  /*15780*/  @P0 IMAD.MOV.U32 R0, RZ, RZ, R38 ;  /* 0x000000ffff000224 */ /* 0x000fe400078e0026 */
[----:B------:R-:W-:Y:S01]  /*15790*/  HMMA.16816.F32 R148, R4, R10, R148 ;  /* 0x0000000a0494723c */ /* 0x000fe20000001894 */
[----:B------:R-:W-:-:S02]  /*157a0*/  @P0 IMAD.MOV.U32 R36, RZ, RZ, R29 ;  /* 0x000000ffff240224 */ /* 0x000fc400078e001d */
[----:B------:R-:W-:Y:S01]  /*157b0*/  FADD.FTZ R249, R249, R39 ;  /* 0x00000027f9f97221 */ /* 0x000fe20000010000 */
[----:B------:R-:W-:Y:S02]  /*157c0*/  IMAD.MOV.U32 R37, RZ, RZ, R28 ;  /* 0x000000ffff257224 */ /* 0x000fe400078e001c */
[----:B------:R-:W-:Y:S02]  /*157d0*/  @P0 VIADD R248, R164, 0xfffffffd ;  /* 0xfffffffda4f80836 */ /* 0x000fe40000000000 */
[C---:B------:R-:W-:Y:S08]  /*157e0*/  HMMA.16816.F32 R144, R4.reuse, R12, R144 ;  /* 0x0000000c0490723c */ /* 0x040ff00000001890 */
[C---:B------:R-:W-:Y:S08]  /*157f0*/  HMMA.16816.F32 R140, R4.reuse, R14, R140 ;  /* 0x0000000e048c723c */ /* 0x040ff0000000188c */
[C---:B------:R-:W-:Y:S08]  /*15800*/  HMMA.16816.F32 R160, R4.reuse, R16, R160 ;  /* 0x0000001004a0723c */ /* 0x040ff000000018a0 */
[C---:B------:R-:W-:Y:S08]  /*15810*/  HMMA.16816.F32 R156, R4.reuse, R18, R156 ;  /* 0x00000012049c723c */ /* 0x040ff0000000189c */
[C---:B------:R-:W-:Y:S08]  /*15820*/  HMMA.16816.F32 R136, R4.reuse, R96, R136 ;  /* 0x000000600488723c */ /* 0x040ff00000001888 */
[----:B------:R-:W-:Y:S01]  /*15830*/  HMMA.16816.F32 R132, R4, R98, R132 ;  /* 0x000000620484723c */ /* 0x000fe20000001884 */
[----:B------:R-:W-:-:S04]  /*15840*/  NOP ;  /* 0x0000000000007918 */ /* 0x000fc80000000000 */
[----:B------:R-:W-:-:S15]  /*15850*/  @P0 BRA `(.L_x_2416) ;  /* 0x0000000000040947 */ /* 0x000fde0003800000 */
.L_x_2405:
[----:B------:R-:W-:-:S07]  /*15860*/  IADD3 R248, PT, PT, R37, -0x1, RZ ;  /* 0xffffffff25f87810 */ /* 0x000fce0007ffe0ff */
.L_x_2416:
[----:B------:R-:W-:Y:S05]  /*15870*/  BSYNC B2 ;  /* 0x0000000000027941 */ /* 0x000fea0003800000 */
.L_x_2404:
[----:B------:R-:W-:-:S13]  /*15880*/  ISETP.GE.AND P0, PT, R248, R227, PT ;  /* 0x000000e3f800720c */ /* 0x000fda0003f06270 */
[----:B------:R-:W-:Y:S05]  /*15890*/  @!P0 BRA `(.L_x_2417) ;  /* 0x0000009400988947 */ /* 0x000fea0003800000 */
[----:B-----5:R-:W-:Y:S01]  /*158a0*/  ISETP.NE.U32.AND P1, PT, R242, RZ, PT ;  /* 0x000000fff200720c */ /* 0x020fe20003f25070 */
[----:B------:R-:W-:Y:S01]  /*158b0*/  IMAD.MOV.U32 R164, RZ, RZ, R0 ;  /* 0x000000ffffa47224 */ /* 0x000fe200078e0000 */
[----:B------:R-:W-:Y:S01]  /*158c0*/  MOV R165, R36 ;  /* 0x0000002400a57202 */ /* 0x000fe20000000f00 */
[----:B------:R-:W-:Y:S01]  /*158d0*/  VIADD R247, R216, 0xa040 ;  /* 0x0000a040d8f77836 */ /* 0x000fe20000000000 */
[----:B------:R-:W-:-:S13]  /*158e0*/  ISETP.NE.AND.EX P1, PT, R243, RZ, PT, P1 ;  /* 0x000000fff300720c */ /* 0x000fda0003f25310 */
.L_x_2424:
[CC--:B-----5:R-:W-:Y:S01]  /*158f0*/  ISETP.GE.AND P4, PT, R166.reuse, R232.reuse, PT ;  /* 0x000000e8a600720c */ /* 0x0e0fe20003f86270 */
[----:B------:R-:W1:Y:S01]  /*15900*/  S2R R167, SR_TID.X ;  /* 0x0000000000a77919 */ /* 0x000e620000002100 */
[----:B------:R-:W-:Y:S01]  /*15910*/  ISETP.GE.AND P3, PT, R166, R232, PT ;  /* 0x000000e8a600720c */ /* 0x000fe20003f66270 */
[----:B------:R-:W-:Y:S04]  /*15920*/  DEPBAR.LE SB0, 0x0 ;  /* 0x000080000000791a */ /* 0x000fe80000000000 */
[----:B------:R-:W-:Y:S05]  /*15930*/  WARPSYNC.ALL ;  /* 0x0000000000007948 */ /* 0x000fea0003800000 */
[----:B------:R-:W-:Y:S01]  /*15940*/  BAR.SYNC.DEFER_BLOCKING 0x0 ;  /* 0x0000000000007b1d */ /* 0x000fe20000010000 */
[----:B------:R-:W-:Y:S02]  /*15950*/  @!P1 IMAD.MOV.U32 R5, RZ, RZ, RZ ;  /* 0x000000ffff059224 */ /* 0x000fe400078e00ff */
[----:B------:R-:W-:Y:S03]  /*15960*/  IMAD.MOV.U32 R6, RZ, RZ, R239 ;  /* 0x000000ffff067224 */ /* 0x000fe600078e00ef */
[----:B------:R-:W-:Y:S02]  /*15970*/  @!P1 IADD3 R5, P0, PT, RZ, -R5, RZ ;  /* 0x80000005ff059210 */ /* 0x000fe40007f1e0ff */
[C---:B-1----:R-:W-:Y:S01]  /*15980*/  LOP3.LUT R4, R167.reuse, 0x8, RZ, 0xc0, !PT ;  /* 0x00000008a7047812 */ /* 0x042fe200078ec0ff */
[C---:B------:R-:W-:Y:S01]  /*15990*/  IMAD.SHL.U32 R0, R167.reuse, 0x40, RZ ;  /* 0x00000040a7007824 */ /* 0x040fe200078e00ff */
[----:B------:R-:W2:Y:S01]  /*159a0*/  @!P1 LD.E R7, desc[UR4][R2.64+0x40] ;  /* 0x0000400402079980 */ /* 0x000ea2000c101900 */
[----:B------:R-:W-:Y:S01]  /*159b0*/  IMAD.SHL.U32 R226, R167, 0x8, RZ ;  /* 0x00000008a7e27824 */ /* 0x000fe200078e00ff */
[----:B------:R-:W-:Y:S02]  /*159c0*/  BSSY.RECONVERGENT B0, `(.L_x_2418) ;  /* 0x0000049000007945 */ /* 0x000fe40003800200 */
[----:B------:R-:W-:Y:S02]  /*159d0*/  LOP3.LUT R4, R4, 0x1c0, R0, 0xf8, !PT ;  /* 0x000001c004047812 */ /* 0x000fe400078ef800 */
[----:B------:R-:W-:Y:S01]  /*159e0*/  LOP3.LUT R166, R226, 0x38, RZ, 0xc0, !PT ;  /* 0x00000038e2a67812 */ /* 0x000fe200078ec0ff */
[----:B--2---:R-:W-:Y:S04]  /*159f0*/  @!P1 IMAD.SHL.U32 R7, R7, 0x100, RZ ;  /* 0x0000010007079824 */ /* 0x004fe800078e00ff */
[----:B------:R-:W-:Y:S05]  /*15a00*/  @!P1 IMAD.X R7, RZ, RZ, ~R7, P0 ;  /* 0x000000ffff079224 */ /* 0x000fea00000e0e07 */
[----:B------:R-:W-:Y:S04]  /*15a10*/  @!P1 SHF.R.S64 R5, R5, 0x1f, R7 ;  /* 0x0000001f05059819 */ /* 0x000fe80000001007 */
[----:B------:R-:W-:Y:S01]  /*15a20*/  @!P1 IADD3 R239, P0, PT, R239, R5, RZ ;  /* 0x00000005efef9210 */ /* 0x000fe20007f1e0ff */
[----:B------:R-:W-:Y:S03]  /*15a30*/  IMAD.MOV.U32 R5, RZ, RZ, R238 ;  /* 0x000000ffff057224 */ /* 0x000fe600078e00ee */
[----:B------:R-:W-:Y:S01]  /*15a40*/  @!P1 LEA.HI.X.SX32 R238, R7, R238, 0x1, P0 ;  /* 0x000000ee07ee9211 */ /* 0x000fe200000f0eff */
[----:B------:R-:W-:Y:S08]  /*15a50*/  @!P1 BRA `(.L_x_2419) ;  /* 0x0000000000fc9947 */ /* 0x000ff00003800000 */
[----:B------:R-:W-:Y:S01]  /*15a60*/  IMAD.SHL.U32 R7, R248, 0x100, RZ ;  /* 0x00000100f8077824 */ /* 0x000fe200078e00ff */
[----:B------:R-:W2:Y:S04]  /*15a70*/  LD.E R14, desc[UR4][R2.64+0x170] ;  /* 0x00017004020e7980 */ /* 0x000ea8000c101900 */
[C---:B------:R-:W-:Y:S01]  /*15a80*/  IADD3 R15, PT, PT, R7.reuse, 0x100, RZ ;  /* 0x00000100070f7810 */ /* 0x040fe20007ffe0ff */
[----:B------:R-:W3:Y:S01]  /*15a90*/  LD.E.64 R18, desc[UR4][R2.64+0x28] ;  /* 0x0000280402127980 */ /* 0x000ee2000c101b00 */
        /* <DEDUP_REMOVED lines=29> */
[----:B------:R-:W-:Y:S02]  /*15c70*/  ISETP.GE.AND P2, PT, R15, RZ, PT ;  /* 0x000000ff0f00720c */ /* 0x000fe40003f46270 */
[----:B------:R-:W-:Y:S07]  /*15c80*/  LOP3.LUT R7, RZ, R14, RZ, 0x33, !PT ;  /* 0x0000000eff077212 */ /* 0x000fee00078e33ff */
[----:B------:R-:W-:Y:S02]  /*15c90*/  @P5 IADD3 R12, PT, PT, R12, 0x1, RZ ;  /* 0x000000010c0c5810 */ /* 0x000fe40007ffe0ff */
[----:B------:R-:W-:Y:S01]  /*15ca0*/  @P6 VIADD R13, R13, 0x1 ;  /* 0x000000010d0d6836 */ /* 0x000fe20000000000 */
[----:B------:R-:W-:Y:S02]  /*15cb0*/  ISETP.NE.AND P5, PT, R14, RZ, PT ;  /* 0x000000ff0e00720c */ /* 0x000fe40003fa5270 */
[----:B------:R-:W-:Y:S02]  /*15cc0*/  @!P0 IMAD.MOV R12, RZ, RZ, -R12 ;  /* 0x000000ffff0c8224 */ /* 0x000fe400078e0a0c */
[----:B------:R-:W-:Y:S03]  /*15cd0*/  @!P2 IADD3 R13, PT, PT, -R13, RZ, RZ ;  /* 0x000000ff0d0da210 */ /* 0x000fe60007ffe1ff */
        /* <DEDUP_REMOVED lines=23> */
.L_x_2419:
[----:B------:R-:W-:Y:S05]  /*15e50*/  BSYNC.RECONVERGENT B0 ;  /* 0x0000000000007941 */ /* 0x000fea0003800200 */
.L_x_2418:
[-C--:B------:R-:W-:Y:S01]  /*15e60*/  @!P4 MOV R10, R239.reuse ;  /* 0x000000ef000ac202 */ /* 0x080fe20000000f00 */
[C---:B------:R-:W-:Y:S01]  /*15e70*/  @!P3 IMAD R20, R225.reuse, 0xa0, RZ ;  /* 0x000000a0e114b824 */ /* 0x040fe200078e02ff */
[-C--:B------:R-:W-:Y:S01]  /*15e80*/  @!P4 MOV R11, R238.reuse ;  /* 0x000000ee000bc202 */ /* 0x080fe20000000f00 */
[----:B------:R-:W-:Y:S01]  /*15e90*/  @!P3 IMAD R7, R225, 0xc0, RZ ;  /* 0x000000c0e107b824 */ /* 0x000fe200078e02ff */
[C---:B------:R-:W-:Y:S01]  /*15ea0*/  SHF.L.U32 R5, R224.reuse, 0x5, RZ ;  /* 0x00000005e0057819 */ /* 0x040fe200000006ff */
[----:B------:R-:W-:Y:S01]  /*15eb0*/  BSSY.RECONVERGENT B1, `(.L_x_2420) ;  /* 0x000033b000017945 */ /* 0x000fe20003800200 */
[----:B------:R-:W-:Y:S01]  /*15ec0*/  SHF.L.U64.HI R6, R224, 0x5, R225 ;  /* 0x00000005e0067819 */ /* 0x000fe200000102e1 */
[----:B------:R-:W-:Y:S01]  /*15ed0*/  @!PT LDS RZ, [RZ] ;  /* 0x00000000fffff984 */ /* 0x000fe20000000800 */
[----:B------:R-:W-:Y:S01]  /*15ee0*/  @!PT LDS RZ, [RZ] ;  /* 0x00000000fffff984 */ /* 0x000fe20000000800 */
[----:B------:R-:W-:Y:S01]  /*15ef0*/  @!PT LDS RZ, [RZ] ;  /* 0x00000000fffff984 */ /* 0x000fe20000000800 */
[----:B------:R1:W-:Y:S01]  /*15f00*/  @!P4 LDGSTS.E.BYPASS.LTC128B.128 [R240+0xa000], desc[UR4][R10.64] ;  /* 0x0a0000000af0cfae */ /* 0x0003e2000b981a04 */
[----:B------:R-:W-:Y:S02]  /*15f10*/  IADD3 R8, P0, PT, R5, R239, RZ ;  /* 0x000000ef05087210 */ /* 0x000fe40007f1e0ff */
[----:B------:R-:W-:Y:S02]  /*15f20*/  LOP3.LUT R0, R0, 0x400, RZ, 0xc0, !PT ;  /* 0x0000040000007812 */ /* 0x000fe400078ec0ff */
[----:B------:R-:W-:Y:S02]  /*15f30*/  IADD3.X R9, PT, PT, R6, R238, RZ, P0, !PT ;  /* 0x000000ee06097210 */ /* 0x000fe400007fe4ff */
[----:B------:R-:W-:Y:S01]  /*15f40*/  @!P3 LEA R30, P2, R224, R8, 0x6 ;  /* 0x00000008e01eb211 */ /* 0x000fe200078430ff */
[----:B------:R-:W-:Y:S01]  /*15f50*/  @P4 STS.128 [R240+0xa000], RZ ;  /* 0x00a000fff0004388 */ /* 0x000fe20000000c00 */
[----:B------:R-:W-:Y:S01]  /*15f60*/  LOP3.LUT R4, R4, R166, RZ, 0x3c, !PT ;  /* 0x000000a604047212 */ /* 0x000fe200078e3cff */
[C---:B------:R-:W-:Y:S01]  /*15f70*/  @!P3 IMAD.WIDE.U32 R16, R224.reuse, 0x60, R8 ;  /* 0x00000060e010b825 */ /* 0x040fe200078e0008 */
[-C--:B------:R-:W-:Y:S02]  /*15f80*/  @!P3 LEA.HI.X R31, R224, R9.reuse, R225, 0x6, P2 ;  /* 0x00000009e01fb211 */ /* 0x080fe400010f34e1 */
[----:B------:R-:W-:Y:S01]  /*15f90*/  LEA R0, R4, R0, 0x1 ;  /* 0x0000000004007211 */ /* 0x000fe200078e08ff */
[C---:B------:R-:W-:Y:S01]  /*15fa0*/  @!P3 IMAD R4, R225.reuse, 0x60, RZ ;  /* 0x00000060e104b824 */ /* 0x040fe200078e02ff */
[-C--:B------:R-:W-:Y:S01]  /*15fb0*/  @!P3 MOV R22, R8.reuse ;  /* 0x000000080016b202 */ /* 0x080fe20000000f00 */
[----:B------:R-:W-:Y:S01]  /*15fc0*/  @P3 STS.128 [R240+0xa800], RZ ;  /* 0x00a800fff0003388 */ /* 0x000fe20000000c00 */
[----:B------:R-:W-:Y:S01]  /*15fd0*/  @!P3 MOV R23, R9 ;  /* 0x000000090017b202 */ /* 0x000fe20000000f00 */
[----:B------:R-:W-:Y:S01]  /*15fe0*/  @!P3 IMAD.WIDE.U32 R14, R224, 0xa0, R8 ;  /* 0x000000a0e00eb825 */ /* 0x000fe200078e0008 */
[----:B------:R-:W-:Y:S02]  /*15ff0*/  @!P3 IADD3 R17, PT, PT, R4, R17, RZ ;  /* 0x000000110411b210 */ /* 0x000fe40007ffe0ff */
[-C--:B------:R-:W-:Y:S01]  /*16000*/  @!P3 MOV R18, R8.reuse ;  /* 0x000000080012b202 */ /* 0x080fe20000000f00 */
[----:B------:R-:W-:Y:S01]  /*16010*/  @!P3 IMAD.WIDE.U32 R22, R224, 0x140, R22 ;  /* 0x00000140e016b825 */ /* 0x000fe200078e0016 */
[----:B------:R-:W-:Y:S01]  /*16020*/  @!P3 MOV R19, R9 ;  /* 0x000000090013b202 */ /* 0x000fe20000000f00 */
[----:B------:R-:W-:Y:S01]  /*16030*/  @!PT LDS RZ, [RZ] ;  /* 0x00000000fffff984 */ /* 0x000fe20000000800 */
[----:B------:R-:W-:Y:S01]  /*16040*/  @!PT LDS RZ, [RZ] ;  /* 0x00000000fffff984 */ /* 0x000fe20000000800 */
[----:B------:R-:W-:Y:S01]  /*16050*/  @!PT LDS RZ, [RZ] ;  /* 0x00000000fffff984 */ /* 0x000fe20000000800 */
[----:B------:R-:W-:Y:S01]  /*16060*/  @!P3 LDGSTS.E.BYPASS.LTC128B.128 [R240+0xa800], desc[UR4][R8.64] ;  /* 0x0a80000008f0bfae */ /* 0x000fe2000b981a04 */
[----:B------:R-:W-:Y:S01]  /*16070*/  @!P3 MOV R26, R8 ;  /* 0x00000008001ab202 */ /* 0x000fe20000000f00 */
[----:B------:R-:W-:Y:S01]  /*16080*/  @!P3 IMAD R4, R225, 0x140, RZ ;  /* 0x00000140e104b824 */ /* 0x000fe200078e02ff */
[----:B-1----:R-:W-:Y:S01]  /*16090*/  @!P3 IADD3 R10, P0, PT, R8, R5, RZ ;  /* 0x00000005080ab210 */ /* 0x002fe20007f1e0ff */
[C---:B------:R-:W-:Y:S01]  /*160a0*/  @!P3 IMAD.WIDE.U32 R18, R224.reuse, 0x120, R18 ;  /* 0x00000120e012b825 */ /* 0x040fe200078e0012 */
[----:B------:R-:W-:Y:S02]  /*160b0*/  @!P3 MOV R27, R9 ;  /* 0x00000009001bb202 */ /* 0x000fe40000000f00 */
[----:B------:R-:W-:Y:S01]  /*160c0*/  @!P3 IADD3.X R11, PT, PT, R9, R6, RZ, P0, !PT ;  /* 0x00000006090bb210 */ /* 0x000fe200007fe4ff */
[----:B------:R-:W-:Y:S01]  /*160d0*/  @P3 STS.128 [R240+0xb000], RZ ;  /* 0x00b000fff0003388 */ /* 0x000fe20000000c00 */
[C---:B------:R-:W-:Y:S01]  /*160e0*/  @!P3 IMAD R5, R225.reuse, 0x120, RZ ;  /* 0x00000120e105b824 */ /* 0x040fe200078e02ff */
[-C--:B------:R-:W-:Y:S01]  /*160f0*/  @!P3 MOV R24, R8.reuse ;  /* 0x000000080018b202 */ /* 0x080fe20000000f00 */
[----:B------:R-:W-:Y:S01]  /*16100*/  @!P3 IMAD.WIDE.U32 R26, R224, 0x1c0, R26 ;  /* 0x000001c0e01ab825 */ /* 0x000fe200078e001a */
[----:B------:R-:W-:Y:S02]  /*16110*/  @!P3 IADD3 R23, PT, PT, R4, R23, RZ ;  /* 0x000000170417b210 */ /* 0x000fe40007ffe0ff */
[----:B------:R-:W-:Y:S01]  /*16120*/  @!P3 MOV R25, R9 ;  /* 0x000000090019b202 */ /* 0x000fe20000000f00 */
[----:B------:R-:W-:Y:S01]  /*16130*/  @!P3 IMAD R4, R225, 0x1c0, RZ ;  /* 0x000001c0e104b824 */ /* 0x000fe200078e02ff */
[----:B------:R-:W-:Y:S01]  /*16140*/  @!PT LDS RZ, [RZ] ;  /* 0x00000000fffff984 */ /* 0x000fe20000000800 */
[----:B------:R-:W-:Y:S01]  /*16150*/  @!PT LDS RZ, [RZ] ;  /* 0x00000000fffff984 */ /* 0x000fe20000000800 */
[----:B------:R-:W-:Y:S01]  /*16160*/  @!PT LDS RZ, [RZ] ;  /* 0x00000000fffff984 */ /* 0x000fe20000000800 */
[----:B------:R1:W-:Y:S01]  /*16170*/  @!P3 LDGSTS.E.BYPASS.LTC128B.128 [R240+0xb000], desc[UR4][R10.64] ;  /* 0x0b0000000af0bfae */ /* 0x0003e2000b981a04 */
[----:B------:R-:W-:Y:S01]  /*16180*/  @!P3 IADD3 R19, PT, PT, R5, R19, RZ ;  /* 0x000000130513b210 */ /* 0x000fe20007ffe0ff */
[----:B------:R-:W-:Y:S01]  /*16190*/  @!P3 IMAD R5, R225, 0x1a0, RZ ;  /* 0x000001a0e105b824 */ /* 0x000fe200078e02ff */
[----:B------:R-:W-:Y:S01]  /*161a0*/  @!P3 IADD3 R15, PT, PT, R20, R15, RZ ;  /* 0x0000000f140fb210 */ /* 0x000fe20007ffe0ff */
[----:B------:R-:W-:Y:S01]  /*161b0*/  @!P3 IMAD.WIDE.U32 R24, R224, 0x1a0, R24 ;  /* 0x000001a0e018b825 */ /* 0x000fe200078e0018 */
[----:B------:R-:W-:Y:S02]  /*161c0*/  @!P3 IADD3 R27, PT, PT, R4, R27, RZ ;  /* 0x0000001b041bb210 */ /* 0x000fe40007ffe0ff */
[CC--:B------:R-:W-:Y:S01]  /*161d0*/  @!P3 LEA R4, P0, R224.reuse, R8.reuse, 0x7 ;  /* 0x00000008e004b211 */ /* 0x0c0fe200078038ff */
[----:B------:R-:W-:Y:S01]  /*161e0*/  @P3 STS.128 [R240+0xb800], RZ ;  /* 0x00b800fff0003388 */ /* 0x000fe20000000c00 */
[----:B------:R-:W-:Y:S01]  /*161f0*/  @!P3 IADD3 R25, PT, PT, R5, R25, RZ ;  /* 0x000000190519b210 */ /* 0x000fe20007ffe0ff */
[----:B------:R-:W-:Y:S01]  /*16200*/  @!P3 IMAD R6, R225, 0xe0, RZ ;  /* 0x000000e0e106b824 */ /* 0x000fe200078e02ff */
[CC--:B------:R-:W-:Y:S01]  /*16210*/  @!P3 LEA.HI.X R5, R224.reuse, R9.reuse, R225, 0x7, P0 ;  /* 0x00000009e005b211 */ /* 0x0c0fe200000f3ce1 */
[C-C-:B------:R-:W-:Y:S01]  /*16220*/  @!P3 IMAD.WIDE.U32 R28, R224.reuse, 0x180, R8.reuse ;  /* 0x00000180e01cb825 */ /* 0x140fe200078e0008 */
[----:B------:R-:W-:Y:S02]  /*16230*/  @!P3 MOV R12, R8 ;  /* 0x00000008000cb202 */ /* 0x000fe40000000f00 */
[----:B------:R-:W-:Y:S01]  /*16240*/  @!P3 MOV R13, R9 ;  /* 0x00000009000db202 */ /* 0x000fe20000000f00 */
[----:B------:R-:W-:Y:S01]  /*16250*/  @!PT LDS RZ, [RZ] ;  /* 0x00000000fffff984 */ /* 0x000fe20000000800 */
[----:B------:R-:W-:Y:S01]  /*16260*/  @!PT LDS RZ, [RZ] ;  /* 0x00000000fffff984 */ /* 0x000fe20000000800 */
[----:B------:R-:W-:Y:S01]  /*16270*/  @!PT LDS RZ, [RZ] ;  /* 0x00000000fffff984 */ /* 0x000fe20000000800 */
[----:B------:R-:W-:Y:S01]  /*16280*/  @!P3 LDGSTS.E.BYPASS.LTC128B.128 [R240+0xb800], desc[UR4][R30.64] ;  /* 0x0b8000001ef0bfae */ /* 0x000fe2000b981a04 */
[----:B------:R-:W-:Y:S01]  /*16290*/  @!P3 IMAD.WIDE.U32 R20, R224, 0x160, R8 ;  /* 0x00000160e014b825 */ /* 0x000fe200078e0008 */
[----:B------:R-:W-:Y:S02]  /*162a0*/  IADD3 R0, PT, PT, R218, R0, RZ ;  /* 0x00000000da007210 */ /* 0x000fe40007ffe0ff */
[----:B------:R-:W-:Y:S01]  /*162b0*/  MOV R219, 0x20 ;  /* 0x0000002000db7802 */ /* 0x000fe20000000f00 */
[----:B------:R-:W-:Y:S01]  /*162c0*/  @!P3 IMAD.WIDE.U32 R12, R224, 0xc0, R12 ;  /* 0x000000c0e00cb825 */ /* 0x000fe200078e000c */
[----:B------:R-:W-:Y:S02]  /*162d0*/  MOV R220, 0x40 ;  /* 0x0000004000dc7802 */ /* 0x000fe40000000f00 */
[----:B------:R-:W-:Y:S01]  /*162e0*/  @P3 STS.128 [R240+0xc000], RZ ;  /* 0x00c000fff0003388 */ /* 0x000fe20000000c00 */
[----:B------:R-:W-:Y:S02]  /*162f0*/  LOP3.LUT P2, RZ, R167, 0x4, RZ, 0xc0, !PT ;  /* 0x00000004a7ff7812 */ /* 0x000fe4000784c0ff */
[----:B------:R-:W-:Y:S01]  /*16300*/  @!P3 IADD3 R13, PT, PT, R7, R13, RZ ;  /* 0x0000000d070db210 */ /* 0x000fe20007ffe0ff */
[----:B------:R-:W-:Y:S01]  /*16310*/  @!P3 IMAD R7, R225, 0x160, RZ ;  /* 0x00000160e107b824 */ /* 0x000fe200078e02ff */
[----:B-1----:R-:W-:Y:S02]  /*16320*/  @!P3 MOV R10, R8 ;  /* 0x00000008000ab202 */ /* 0x002fe40000000f00 */
[----:B------:R-:W-:Y:S01]  /*16330*/  @!P3 MOV R11, R9 ;  /* 0x00000009000bb202 */ /* 0x000fe20000000f00 */
[----:B------:R-:W-:Y:S01]  /*16340*/  @!PT LDS RZ, [RZ] ;  /* 0x00000000fffff984 */ /* 0x000fe20000000800 */
[----:B------:R-:W-:Y:S01]  /*16350*/  @!PT LDS RZ, [RZ] ;  /* 0x00000000fffff984 */ /* 0x000fe20000000800 */
[----:B------:R-:W-:Y:S01]  /*16360*/  @!PT LDS RZ, [RZ] ;  /* 0x00000000fffff984 */ /* 0x000fe20000000800 */
[----:B------:R-:W-:Y:S01]  /*16370*/  @!P3 LDGSTS.E.BYPASS.LTC128B.128 [R240+0xc000], desc[UR4][R16.64] ;  /* 0x0c00000010f0bfae */ /* 0x000fe2000b981a04 */
[----:B------:R-:W-:Y:S02]  /*16380*/  @!P3 IADD3 R21, PT, PT, R7, R21, RZ ;  /* 0x000000150715b210 */ /* 0x000fe40007ffe0ff */
[----:B------:R-:W-:Y:S01]  /*16390*/  SEL R220, R220, 0xffffffc0, !P2 ;  /* 0xffffffc0dcdc7807 */ /* 0x000fe20005000000 */
[----:B------:R-:W-:Y:S03]  /*163a0*/  @!P3 IMAD.WIDE.U32 R10, R224, 0xe0, R10 ;  /* 0x000000e0e00ab825 */ /* 0x000fe600078e000a */
[----:B------:R-:W-:Y:S01]  /*163b0*/  IADD3 R221, PT, PT, R217, R220, RZ ;  /* 0x000000dcd9dd7210 */ /* 0x000fe20007ffe0ff */
[----:B------:R-:W-:Y:S01]  /*163c0*/  @P3 STS.128 [R240+0xc800], RZ ;  /* 0x00c800fff0003388 */ /* 0x000fe20000000c00 */
[----:B------:R-:W-:Y:S01]  /*163d0*/  @!P3 IADD3 R11, PT, PT, R6, R11, RZ ;  /* 0x0000000b060bb210 */ /* 0x000fe20007ffe0ff */
[----:B------:R-:W-:Y:S01]  /*163e0*/  @!P3 IMAD R6, R225, 0x180, RZ ;  /* 0x00000180e106b824 */ /* 0x000fe200078e02ff */
[----:B------:R-:W-:Y:S04]  /*163f0*/  IADD3 R220, PT, PT, R220, R0, RZ ;  /* 0x00000000dcdc7210 */ /* 0x000fe80007ffe0ff */
[----:B------:R-:W-:Y:S01]  /*16400*/  @!P3 IADD3 R29, PT, PT, R6, R29, RZ ;  /* 0x0000001d061db210 */ /* 0x000fe20007ffe0ff */
[----:B------:R-:W-:Y:S01]  /*16410*/  @!PT LDS RZ, [RZ] ;  /* 0x00000000fffff984 */ /* 0x000fe20000000800 */
[----:B------:R-:W-:Y:S01]  /*16420*/  @!PT LDS RZ, [RZ] ;  /* 0x00000000fffff984 */ /* 0x000fe20000000800 */
[----:B------:R-:W-:Y:S01]  /*16430*/  @!PT LDS RZ, [RZ] ;  /* 0x00000000fffff984 */ /* 0x000fe20000000800 */
[----:B------:R-:W-:Y:S01]  /*16440*/  @!P3 LDGSTS.E.BYPASS.LTC128B.128 [R240+0xc800], desc[UR4][R4.64] ;  /* 0x0c80000004f0bfae */ /* 0x000fe2000b981a04 */
[C---:B------:R-:W-:Y:S04]  /*16450*/  @!P3 LEA R6, P0, R224.reuse, R8, 0x8 ;  /* 0x00000008e006b211 */ /* 0x040fe800078040ff */
[----:B------:R-:W-:Y:S02]  /*16460*/  @!P3 LEA.HI.X R7, R224, R9, R225, 0x8, P0 ;  /* 0x00000009e007b211 */ /* 0x000fe400000f44e1 */
[----:B------:R-:W-:Y:S01]  /*16470*/  LOP3.LUT P0, RZ, R167, 0x2, RZ, 0xc0, !PT ;  /* 0x00000002a7ff7812 */ /* 0x000fe2000780c0ff */
[----:B------:R-:W-:Y:S03]  /*16480*/  @P3 STS.128 [R240+0xd000], RZ ;  /* 0x00d000fff0003388 */ /* 0x000fe60000000c00 */
[----:B------:R-:W-:Y:S02]  /*16490*/  SEL R219, R219, 0xffffffe0, !P0 ;  /* 0xffffffe0dbdb7807 */ /* 0x000fe40004000000 */
[----:B------:R-:W-:Y:S02]  /*164a0*/  ISETP.GT.AND P0, PT, R248, R227, PT ;  /* 0x000000e3f800720c */ /* 0x000fe40003f04270 */
[----:B------:R-:W-:Y:S01]  /*164b0*/  IADD3 R172, PT, PT, R217, R219, RZ ;  /* 0x000000dbd9ac7210 */ /* 0x000fe20007ffe0ff */
[----:B------:R-:W-:Y:S01]  /*164c0*/  @!PT LDS RZ, [RZ] ;  /* 0x00000000fffff984 */ /* 0x000fe20000000800 */
[----:B------:R-:W-:Y:S01]  /*164d0*/  @!PT LDS RZ, [RZ] ;  /* 0x00000000fffff984 */ /* 0x000fe20000000800 */
[----:B------:R-:W-:Y:S01]  /*164e0*/  @!PT LDS RZ, [RZ] ;  /* 0x00000000fffff984 */ /* 0x000fe20000000800 */
[----:B------:R-:W-:Y:S01]  /*164f0*/  @!P3 LDGSTS.E.BYPASS.LTC128B.128 [R240+0xd000], desc[UR4][R14.64] ;  /* 0x0d0000000ef0bfae */ /* 0x000fe2000b981a04 */
[C---:B------:R-:W-:Y:S07]  /*16500*/  IADD3 R212, PT, PT, R219.reuse, R0, RZ ;  /* 0x00000000dbd47210 */ /* 0x040fee0007ffe0ff */
        /* <DEDUP_REMOVED lines=48> */
[----:B---3--:R-:W3:Y:S08]  /*16810*/  LDSM.16.M88.4 R24, [R0+0x3000] ;  /* 0x003000000018783b */ /* 0x008ef00000000200 */
[----:B------:R-:W4:Y:S08]  /*16820*/  LDSM.16.M88.4 R32, [R0+0x3800] ;  /* 0x003800000020783b */ /* 0x000f300000000200 */
[----:B------:R-:W5:Y:S08]  /*16830*/  LDSM.16.M88.4 R40, [R0+0x4000] ;  /* 0x004000000028783b */ /* 0x000f700000000200 */
        /* <DEDUP_REMOVED lines=10> */
[----:B------:R1:W5:Y:S08]  /*168e0*/  LDSM.16.M88.4 R168, [R0+0x9800] ;  /* 0x0098000000a8783b */ /* 0x0003700000000200 */
[----:B------:R-:W-:Y:S08]  /*168f0*/  LDSM.16.M88.4 R172, [R172] ;  /* 0x00000000acac783b */ /* 0x000ff00000000200 */
[----:B------:R-:W5:Y:S01]  /*16900*/  LDSM.16.M88.4 R176, [R212+0x2000] ;  /* 0x00200000d4b0783b */ /* 0x000f620000000200 */
[C---:B-1----:R-:W-:Y:S07]  /*16910*/  IADD3 R0, PT, PT, R219.reuse, R220, RZ ;  /* 0x000000dcdb007210 */ /* 0x042fee0007ffe0ff */
[----:B------:R-:W1:Y:S08]  /*16920*/  LDSM.16.M88.4 R180, [R212+0x2800] ;  /* 0x00280000d4b4783b */ /* 0x000e700000000200 */
[----:B------:R-:W1:Y:S08]  /*16930*/  LDSM.16.M88.4 R184, [R212+0x3000] ;  /* 0x00300000d4b8783b */ /* 0x000e700000000200 */
[----:B------:R-:W1:Y:S08]  /*16940*/  LDSM.16.M88.4 R188, [R212+0x3800] ;  /* 0x00380000d4bc783b */ /* 0x000e700000000200 */
[----:B------:R-:W1:Y:S08]  /*16950*/  LDSM.16.M88.4 R192, [R212+0x4000] ;  /* 0x00400000d4c0783b */ /* 0x000e700000000200 */
[----:B------:R-:W1:Y:S08]  /*16960*/  LDSM.16.M88.4 R196, [R212+0x4800] ;  /* 0x00480000d4c4783b */ /* 0x000e700000000200 */
[----:B------:R-:W0:Y:S08]  /*16970*/  LDGDEPBAR ;  /* 0x00000000000079af */ /* 0x000e300000000000 */
[----:B------:R-:W-:Y:S08]  /*16980*/  LDSM.16.M88.4 R200, [R212+0x6000] ;  /* 0x00600000d4c8783b */ /* 0x000ff00000000200 */
[----:B------:R-:W-:Y:S08]  /*16990*/  LDSM.16.M88.4 R204, [R212+0x6800] ;  /* 0x00680000d4cc783b */ /* 0x000ff00000000200 */
[----:B------:R-:W-:Y:S08]  /*169a0*/  LDSM.16.M88.4 R208, [R212+0x7000] ;  /* 0x00700000d4d0783b */ /* 0x000ff00000000200 */
[----:B------:R-:W5:Y:S01]  /*169b0*/  LD.E R237, desc[UR4][R2.64+0x18c] ;  /* 0x00018c0402ed7980 */ /* 0x000f62000c101900 */
[C---:B------:R-:W-:Y:S08]  /*169c0*/  HMMA.16816.F32 R4, R128.reuse, R8, RZ ;  /* 0x000000088004723c */ /* 0x040ff000000018ff */
[C---:B------:R-:W-:Y:S08]  /*169d0*/  HMMA.16816.F32 R8, R128.reuse, R10, RZ ;  /* 0x0000000a8008723c */ /* 0x040ff000000018ff */
[C---:B--2---:R-:W-:Y:S08]  /*169e0*/  HMMA.16816.F32 R12, R128.reuse, R16, RZ ;  /* 0x00000010800c723c */ /* 0x044ff000000018ff */
        /* <DEDUP_REMOVED lines=29> */
[----:B------:R-:W2:Y:S07]  /*16bc0*/  LDSM.16.M88.4 R168, [R212+0x5000] ;  /* 0x00500000d4a8783b */ /* 0x000eae0000000200 */
[C---:B------:R-:W-:Y:S08]  /*16bd0*/  HMMA.16816.F32 R4, R172.reuse, R176, R4 ;  /* 0x000000b0ac04723c */ /* 0x040ff00000001804 */
[C---:B------:R-:W-:Y:S01]  /*16be0*/  HMMA.16816.F32 R8, R172.reuse, R178, R8 ;  /* 0x000000b2ac08723c */ /* 0x040fe20000001808 */
[----:B------:R-:W3:Y:S07]  /*16bf0*/  LDSM.16.M88.4 R176, [R212+0x5800] ;  /* 0x00580000d4b0783b */ /* 0x000eee0000000200 */
        /* <DEDUP_REMOVED lines=8> */
[----:B------:R-:W-:Y:S07]  /*16c80*/  LDSM.16.M88.4 R188, [R221] ;  /* 0x00000000ddbc783b */ /* 0x000fee0000000200 */
        /* <DEDUP_REMOVED lines=23> */
[----:B------:R-:W1:Y:S07]  /*16e00*/  LDSM.16.M88.4 R180, [R212+0x9800] ;  /* 0x00980000d4b4783b */ /* 0x000e6e0000000200 */
[C---:B----4-:R-:W-:Y:S01]  /*16e10*/  HMMA.16816.F32 R100, R172.reuse, R184, R100 ;  /* 0x000000b8ac64723c */ /* 0x050fe20000001864 */
[----:B------:R-:W-:Y:S07]  /*16e20*/  LDSM.16.M88.4 R212, [R220+0x5000] ;  /* 0x00500000dcd4783b */ /* 0x000fee0000000200 */
[C---:B------:R-:W-:Y:S01]  /*16e30*/  HMMA.16816.F32 R104, R172.reuse, R186, R104 ;  /* 0x000000baac68723c */ /* 0x040fe20000001868 */
[----:B------:R-:W4:Y:S07]  /*16e40*/  LDSM.16.M88.4 R184, [R220+0x4800] ;  /* 0x00480000dcb8783b */ /* 0x000f2e0000000200 */
[C---:B--2---:R-:W-:Y:S08]  /*16e50*/  HMMA.16816.F32 R108, R172.reuse, R168, R108 ;  /* 0x000000a8ac6c723c */ /* 0x044ff0000000186c */
[C---:B------:R-:W-:Y:S01]  /*16e60*/  HMMA.16816.F32 R112, R172.reuse, R170, R112 ;  /* 0x000000aaac70723c */ /* 0x040fe20000001870 */
[----:B------:R-:W2:Y:S07]  /*16e70*/  LDSM.16.M88.4 R168, [R220+0x5800] ;  /* 0x00580000dca8783b */ /* 0x000eae0000000200 */
[C---:B---3--:R-:W-:Y:S08]  /*16e80*/  HMMA.16816.F32 R116, R172.reuse, R176, R116 ;  /* 0x000000b0ac74723c */ /* 0x048ff00000001874 */
[C---:B------:R-:W-:Y:S01]  /*16e90*/  HMMA.16816.F32 R120, R172.reuse, R178, R120 ;  /* 0x000000b2ac78723c */ /* 0x040fe20000001878 */
[----:B------:R-:W-:Y:S07]  /*16ea0*/  LDSM.16.M88.4 R176, [R220+0x6800] ;  /* 0x00680000dcb0783b */ /* 0x000fee0000000200 */
[C---:B-1----:R-:W-:Y:S08]  /*16eb0*/  HMMA.16816.F32 R124, R172.reuse, R180, R124 ;  /* 0x000000b4ac7c723c */ /* 0x042ff0000000187c */
[----:B------:R-:W-:Y:S01]  /*16ec0*/  HMMA.16816.F32 R128, R172, R182, R128 ;  /* 0x000000b6ac80723c */ /* 0x000fe20000001880 */
[----:B------:R-:W1:Y:S07]  /*16ed0*/  LDSM.16.M88.4 R172, [R220+0x6000] ;  /* 0x00600000dcac783b */ /* 0x000e6e0000000200 */
[C---:B------:R-:W-:Y:S01]  /*16ee0*/  HMMA.16816.F32 R4, R188.reuse, R192, R4 ;  /* 0x000000c0bc04723c */ /* 0x040fe20000001804 */
[----:B------:R-:W3:Y:S07]  /*16ef0*/  LDSM.16.M88.4 R180, [R220+0x7000] ;  /* 0x00700000dcb4783b */ /* 0x000eee0000000200 */
        /* <DEDUP_REMOVED lines=12> */
[----:B------:R-:W-:Y:S05]  /*16fc0*/  IADD3 R208, PT, PT, R219, R221, RZ ;  /* 0x000000dddbd07210 */ /* 0x000fea0007ffe0ff */
[C---:B------:R-:W-:Y:S01]  /*16fd0*/  HMMA.16816.F32 R40, R188.reuse, R210, R40 ;  /* 0x000000d2bc28723c */ /* 0x040fe20000001828 */
[----:B------:R-:W-:Y:S07]  /*16fe0*/  LDSM.16.M88.4 R208, [R208] ;  /* 0x00000000d0d0783b */ /* 0x000fee0000000200 */
[C---:B----4-:R-:W-:Y:S08]  /*16ff0*/  HMMA.16816.F32 R44, R188.reuse, R184, R44 ;  /* 0x000000b8bc2c723c */ /* 0x050ff0000000182c */
[C---:B------:R-:W-:Y:S01]  /*17000*/  HMMA.16816.F32 R48, R188.reuse, R186, R48 ;  /* 0x000000babc30723c */ /* 0x040fe20000001830 */
[----:B------:R-:W4:Y:S07]  /*17010*/  LDSM.16.M88.4 R184, [R220+0x7800] ;  /* 0x00780000dcb8783b */ /* 0x000f2e0000000200 */
[C---:B------:R-:W-:Y:S08]  /*17020*/  HMMA.16816.F32 R52, R188.reuse, R212, R52 ;  /* 0x000000d4bc34723c */ /* 0x040ff00000001834 */
[C---:B------:R-:W-:Y:S01]  /*17030*/  HMMA.16816.F32 R56, R188.reuse, R214, R56 ;  /* 0x000000d6bc38723c */ /* 0x040fe20000001838 */
[----:B------:R-:W5:Y:S07]  /*17040*/  LDSM.16.M88.4 R212, [R0+0x2000] ;  /* 0x0020000000d4783b */ /* 0x000f6e0000000200 */
[C---:B--2---:R-:W-:Y:S08]  /*17050*/  HMMA.16816.F32 R60, R188.reuse, R168, R60 ;  /* 0x000000a8bc3c723c */ /* 0x044ff0000000183c */
[C---:B------:R-:W-:Y:S01]  /*17060*/  HMMA.16816.F32 R64, R188.reuse, R170, R64 ;  /* 0x000000aabc40723c */ /* 0x040fe20000001840 */
[----:B------:R-:W2:Y:S07]  /*17070*/  LDSM.16.M88.4 R168, [R0+0x2800] ;  /* 0x0028000000a8783b */ /* 0x000eae0000000200 */
[C---:B-1----:R-:W-:Y:S08]  /*17080*/  HMMA.16816.F32 R68, R188.reuse, R172, R68 ;  /* 0x000000acbc44723c */ /* 0x042ff00000001844 */
[C---:B------:R-:W-:Y:S08]  /*17090*/  HMMA.16816.F32 R72, R188.reuse, R174, R72 ;  /* 0x000000aebc48723c */ /* 0x040ff00000001848 */
[C---:B------:R-:W-:Y:S08]  /*170a0*/  HMMA.16816.F32 R76, R188.reuse, R176, R76 ;  /* 0x000000b0bc4c723c */ /* 0x040ff0000000184c */
[C---:B------:R-:W-:Y:S08]  /*170b0*/  HMMA.16816.F32 R80, R188.reuse, R178, R80 ;  /* 0x000000b2bc50723c */ /* 0x040ff00000001850 */
[C---:B---3--:R-:W-:Y:S08]  /*170c0*/  HMMA.16816.F32 R84, R188.reuse, R180, R84 ;  /* 0x000000b4bc54723c */ /* 0x048ff00000001854 */
        /* <DEDUP_REMOVED lines=11> */
[C---:B-----5:R-:W-:Y:S08]  /*17180*/  HMMA.16816.F32 R4, R208.reuse, R212, R4 ;  /* 0x000000d4d004723c */ /* 0x060ff00000001804 */
[C---:B------:R-:W-:Y:S08]  /*17190*/  HMMA.16816.F32 R8, R208.reuse, R214, R8 ;  /* 0x000000d6d008723c */ /* 0x040ff00000001808 */
[C---:B--2---:R-:W-:Y:S03]  /*171a0*/  HMMA.16816.F32 R12, R208.reuse, R168, R12 ;  /* 0x000000a8d00c723c */ /* 0x044fe6000000180c */
[-C--:B------:R-:W-:Y:S01]  /*171b0*/  FMUL.FTZ R4, R4, R237.reuse ;  /* 0x000000ed04047220 */ /* 0x080fe20000410000 */
[-C--:B------:R-:W-:Y:S01]  /*171c0*/  FMUL.FTZ R5, R5, R237.reuse ;  /* 0x000000ed05057220 */ /* 0x080fe20000410000 */
[-C--:B------:R-:W-:Y:S01]  /*171d0*/  FMUL.FTZ R6, R6, R237.reuse ;  /* 0x000000ed06067220 */ /* 0x080fe20000410000 */
[-C--:B------:R-:W-:Y:S01]  /*171e0*/  FMUL.FTZ R7, R7, R237.reuse ;  /* 0x000000ed07077220 */ /* 0x080fe20000410000 */
[----:B------:R-:W-:Y:S01]  /*171f0*/  MUFU.TANH R172, R4 ;  /* 0x0000000400ac7308 */ /* 0x000fe20000002400 */
[C---:B------:R-:W-:Y:S03]  /*17200*/  HMMA.16816.F32 R16, R208.reuse, R170, R16 ;  /* 0x000000aad010723c */ /* 0x040fe60000001810 */
[-C--:B------:R-:W-:Y:S01]  /*17210*/  FMUL.FTZ R8, R8, R237.reuse ;  /* 0x000000ed08087220 */ /* 0x080fe20000410000 */
[-C--:B------:R-:W-:Y:S01]  /*17220*/  FMUL.FTZ R9, R9, R237.reuse ;  /* 0x000000ed09097220 */ /* 0x080fe20000410000 */
[-C--:B------:R-:W-:Y:S01]  /*17230*/  FMUL.FTZ R10, R10, R237.reuse ;  /* 0x000000ed0a0a7220 */ /* 0x080fe20000410000 */
[-C--:B------:R-:W-:Y:S03]  /*17240*/  FMUL.FTZ R11, R11, R237.reuse ;  /* 0x000000ed0b0b7220 */ /* 0x080fe60000410000 */
[----:B------:R-:W-:Y:S02]  /*17250*/  MUFU.TANH R174, R5 ;  /* 0x0000000500ae7308 */ /* 0x000fe40000002400 */
[-C--:B------:R-:W-:Y:S01]  /*17260*/  FMUL.FTZ R13, R13, R237.reuse ;  /* 0x000000ed0d0d7220 */ /* 0x080fe20000410000 */
[-C--:B------:R-:W-:Y:S07]  /*17270*/  FMUL.FTZ R12, R12, R237.reuse ;  /* 0x000000ed0c0c7220 */ /* 0x080fee0000410000 */
[----:B------:R-:W-:Y:S01]  /*17280*/  MUFU.TANH R173, R6 ;  /* 0x0000000600ad7308 */ /* 0x000fe20000002400 */
[-C--:B------:R-:W-:Y:S09]  /*17290*/  FMUL.FTZ R17, R17, R237.reuse ;  /* 0x000000ed11117220 */ /* 0x080ff20000410000 */
[----:B------:R1:W-:Y:S10]  /*172a0*/  MUFU.TANH R175, R7 ;  /* 0x0000000700af7308 */ /* 0x0003f40000002400 */
[----:B------:R-:W-:Y:S10]  /*172b0*/  MUFU.TANH R168, R8 ;  /* 0x0000000800a87308 */ /* 0x000ff40000002400 */
[----:B------:R-:W-:Y:S01]  /*172c0*/  MUFU.TANH R176, R9 ;  /* 0x0000000900b07308 */ /* 0x000fe20000002400 */
[----:B-1----:R-:W1:Y:S09]  /*172d0*/  LDSM.16.M88.4 R4, [R0+0x3000] ;  /* 0x003000000004783b */ /* 0x002e720000000200 */
[----:B------:R-:W-:Y:S10]  /*172e0*/  MUFU.TANH R169, R10 ;  /* 0x0000000a00a97308 */ /* 0x000ff40000002400 */
[----:B------:R2:W-:Y:S10]  /*172f0*/  MUFU.TANH R177, R11 ;  /* 0x0000000b00b17308 */ /* 0x0005f40000002400 */
[----:B------:R3:W-:Y:S10]  /*17300*/  MUFU.TANH R170, R13 ;  /* 0x0000000d00aa7308 */ /* 0x0007f40000002400 */
[----:B------:R-:W-:Y:S01]  /*17310*/  MUFU.TANH R12, R12 ;  /* 0x0000000c000c7308 */ /* 0x000fe20000002400 */
[----:B--2---:R-:W2:Y:S09]  /*17320*/  LDSM.16.M88.4 R8, [R0+0x3800] ;  /* 0x003800000008783b */ /* 0x004eb20000000200 */
[----:B------:R-:W-:Y:S01]  /*17330*/  MUFU.TANH R17, R17 ;  /* 0x0000001100117308 */ /* 0x000fe20000002400 */
[C---:B-1----:R-:W-:Y:S03]  /*17340*/  HMMA.16816.F32 R20, R208.reuse, R4, R20 ;  /* 0x00000004d014723c */ /* 0x042fe60000001814 */
[-C--:B---3--:R-:W-:Y:S01]  /*17350*/  FMUL.FTZ R13, R14, R237.reuse ;  /* 0x000000ed0e0d7220 */ /* 0x088fe20000410000 */
[-C--:B------:R-:W-:Y:S01]  /*17360*/  FMUL.FTZ R14, R15, R237.reuse ;  /* 0x000000ed0f0e7220 */ /* 0x080fe20000410000 */
[-C--:B------:R-:W-:Y:S01]  /*17370*/  FMUL.FTZ R15, R16, R237.reuse ;  /* 0x000000ed100f7220 */ /* 0x080fe20000410000 */
[-C--:B------:R-:W-:Y:S01]  /*17380*/  FMUL.FTZ R16, R18, R237.reuse ;  /* 0x000000ed12107220 */ /* 0x080fe20000410000 */
[-C--:B------:R-:W-:Y:S01]  /*17390*/  FMUL.FTZ R18, R19, R237.reuse ;  /* 0x000000ed13127220 */ /* 0x080fe20000410000 */
[C---:B------:R-:W-:Y:S01]  /*173a0*/  HMMA.16816.F32 R24, R208.reuse, R6, R24 ;  /* 0x00000006d018723c */ /* 0x040fe20000001818 */
[----:B------:R-:W-:Y:S01]  /*173b0*/  MUFU.TANH R13, R13 ;  /* 0x0000000d000d7308 */ /* 0x000fe20000002400 */
[----:B------:R-:W1:Y:S09]  /*173c0*/  LDSM.16.M88.4 R4, [R0+0x4000] ;  /* 0x004000000004783b */ /* 0x000e720000000200 */
        /* <DEDUP_REMOVED lines=9> */
[-C--:B------:R-:W-:Y:S01]  /*17460*/  FMUL.FTZ R25, R25, R237.reuse ;  /* 0x000000ed19197220 */ /* 0x080fe20000410000 */
[C---:B--2---:R-:W-:Y:S05]  /*17470*/  HMMA.16816.F32 R28, R208.reuse, R8, R28 ;  /* 0x00000008d01c723c */ /* 0x044fea000000181c */
[----:B------:R-:W-:Y:S03]  /*17480*/  MUFU.TANH R16, R16 ;  /* 0x0000001000107308 */ /* 0x000fe60000002400 */
[C---:B------:R-:W-:Y:S07]  /*17490*/  HMMA.16816.F32 R32, R208.reuse, R10, R32 ;  /* 0x0000000ad020723c */ /* 0x040fee0000001820 */
[----:B------:R-:W-:Y:S01]  /*174a0*/  MUFU.TANH R18, R18 ;  /* 0x0000001200127308 */ /* 0x000fe20000002400 */
[----:B------:R-:W2:Y:S09]  /*174b0*/  LDSM.16.M88.4 R8, [R0+0x4800] ;  /* 0x004800000008783b */ /* 0x000eb20000000200 */
[----:B------:R-:W-:Y:S01]  /*174c0*/  MUFU.TANH R19, R19 ;  /* 0x0000001300137308 */ /* 0x000fe20000002400 */
[C---:B-1----:R-:W-:Y:S03]  /*174d0*/  HMMA.16816.F32 R36, R208.reuse, R4, R36 ;  /* 0x00000004d024723c */ /* 0x042fe60000001824 */
[-C--:B------:R-:W-:Y:S01]  /*174e0*/  FMUL.FTZ R29, R29, R237.reuse ;  /* 0x000000ed1d1d7220 */ /* 0x080fe20000410000 */
[-C--:B------:R-:W-:Y:S01]  /*174f0*/  FMUL.FTZ R27, R30, R237.reuse ;  /* 0x000000ed1e1b7220 */ /* 0x080fe20000410000 */
[-C--:B------:R-:W-:Y:S04]  /*17500*/  FMUL.FTZ R28, R28, R237.reuse ;  /* 0x000000ed1c1c7220 */ /* 0x080fe80000410000 */
[----:B------:R1:W-:Y:S01]  /*17510*/  MUFU.TANH R171, R29 ;  /* 0x0000001d00ab7308 */ /* 0x0003e20000002400 */
[C---:B------:R-:W-:Y:S01]  /*17520*/  HMMA.16816.F32 R40, R208.reuse, R6, R40 ;  /* 0x00000006d028723c */ /* 0x040fe20000001828 */
[----:B------:R-:W3:Y:S02]  /*17530*/  LDSM.16.M88.4 R4, [R0+0x5000] ;  /* 0x005000000004783b */ /* 0x000ee40000000200 */
[-C--:B------:R-:W-:Y:S01]  /*17540*/  FMUL.FTZ R30, R34, R237.reuse ;  /* 0x000000ed221e7220 */ /* 0x080fe20000410000 */
[-C--:B------:R-:W-:Y:S01]  /*17550*/  FMUL.FTZ R32, R32, R237.reuse ;  /* 0x000000ed20207220 */ /* 0x080fe20000410000 */
[-C--:B------:R-:W-:Y:S04]  /*17560*/  FMUL.FTZ R33, R33, R237.reuse ;  /* 0x000000ed21217220 */ /* 0x080fe80000410000 */
[----:B------:R-:W-:Y:S01]  /*17570*/  MUFU.TANH R21, R21 ;  /* 0x0000001500157308 */ /* 0x000fe20000002400 */
[-C--:B------:R-:W-:Y:S01]  /*17580*/  FMUL.FTZ R34, R38, R237.reuse ;  /* 0x000000ed26227220 */ /* 0x080fe20000410000 */
[-C--:B------:R-:W-:Y:S01]  /*17590*/  FMUL.FTZ R36, R36, R237.reuse ;  /* 0x000000ed24247220 */ /* 0x080fe20000410000 */
[-C--:B------:R-:W-:Y:S07]  /*175a0*/  FMUL.FTZ R37, R37, R237.reuse ;  /* 0x000000ed25257220 */ /* 0x080fee0000410000 */
[----:B------:R-:W-:Y:S01]  /*175b0*/  MUFU.TANH R20, R20 ;  /* 0x0000001400147308 */ /* 0x000fe20000002400 */
[-C--:B-1----:R-:W-:Y:S01]  /*175c0*/  FMUL.FTZ R29, R31, R237.reuse ;  /* 0x000000ed1f1d7220 */ /* 0x082fe20000410000 */
[-C--:B------:R-:W-:Y:S01]  /*175d0*/  FMUL.FTZ R31, R35, R237.reuse ;  /* 0x000000ed231f7220 */ /* 0x080fe20000410000 */
[-C--:B------:R-:W-:Y:S01]  /*175e0*/  FMUL.FTZ R35, R39, R237.reuse ;  /* 0x000000ed27237220 */ /* 0x080fe20000410000 */
[-C--:B------:R-:W-:Y:S01]  /*175f0*/  FMUL.FTZ R39, R43, R237.reuse ;  /* 0x000000ed2b277220 */ /* 0x080fe20000410000 */
[-C--:B------:R-:W-:Y:S01]  /*17600*/  FMUL.FTZ R38, R42, R237.reuse ;  /* 0x000000ed2a267220 */ /* 0x080fe20000410000 */
[-C--:B------:R-:W-:Y:S04]  /*17610*/  FMUL.FTZ R40, R40, R237.reuse ;  /* 0x000000ed28287220 */ /* 0x080fe80000410000 */
[----:B------:R-:W-:Y:S01]  /*17620*/  MUFU.TANH R22, R22 ;  /* 0x0000001600167308 */ /* 0x000fe20000002400 */
[C---:B--2---:R-:W-:Y:S03]  /*17630*/  HMMA.16816.F32 R44, R208.reuse, R8, R44 ;  /* 0x00000008d02c723c */ /* 0x044fe6000000182c */
[-C--:B------:R-:W-:Y:S06]  /*17640*/  FMUL.FTZ R41, R41, R237.reuse ;  /* 0x000000ed29297220 */ /* 0x080fec0000410000 */
[----:B------:R-:W-:Y:S01]  /*17650*/  MUFU.TANH R23, R23 ;  /* 0x0000001700177308 */ /* 0x000fe20000002400 */
[C---:B------:R-:W-:Y:S01]  /*17660*/  HMMA.16816.F32 R48, R208.reuse, R10, R48 ;  /* 0x0000000ad030723c */ /* 0x040fe20000001830 */
[----:B------:R-:W1:Y:S08]  /*17670*/  LDSM.16.M88.4 R8, [R0+0x5800] ;  /* 0x005800000008783b */ /* 0x000e700000000200 */
[----:B------:R-:W-:Y:S01]  /*17680*/  MUFU.TANH R25, R25 ;  /* 0x0000001900197308 */ /* 0x000fe20000002400 */
[C---:B---3--:R-:W-:Y:S03]  /*17690*/  HMMA.16816.F32 R52, R208.reuse, R4, R52 ;  /* 0x00000004d034723c */ /* 0x048fe60000001834 */
[-C--:B------:R-:W-:Y:S01]  /*176a0*/  FMUL.FTZ R43, R47, R237.reuse ;  /* 0x000000ed2f2b7220 */ /* 0x080fe20000410000 */
[-C--:B------:R-:W-:Y:S01]  /*176b0*/  FMUL.FTZ R42, R46, R237.reuse ;  /* 0x000000ed2e2a7220 */ /* 0x080fe20000410000 */
[-C--:B------:R-:W-:Y:S04]  /*176c0*/  FMUL.FTZ R44, R44, R237.reuse ;  /* 0x000000ed2c2c7220 */ /* 0x080fe80000410000 */
[----:B------:R-:W-:Y:S01]  /*176d0*/  MUFU.TANH R24, R24 ;  /* 0x0000001800187308 */ /* 0x000fe20000002400 */
[-C--:B------:R-:W-:Y:S01]  /*176e0*/  FMUL.FTZ R45, R45, R237.reuse ;  /* 0x000000ed2d2d7220 */ /* 0x080fe20000410000 */
[C---:B------:R-:W-:Y:S01]  /*176f0*/  HMMA.16816.F32 R56, R208.reuse, R6, R56 ;  /* 0x00000006d038723c */ /* 0x040fe20000001838 */
[----:B------:R-:W2:Y:S02]  /*17700*/  LDSM.16.M88.4 R4, [R0+0x6000] ;  /* 0x006000000004783b */ /* 0x000ea40000000200 */
[-C--:B------:R-:W-:Y:S01]  /*17710*/  FMUL.FTZ R47, R51, R237.reuse ;  /* 0x000000ed332f7220 */ /* 0x080fe20000410000 */
        /* <DEDUP_REMOVED lines=12> */
[----:B------:R-:W-:Y:S01]  /*177e0*/  MUFU.TANH R27, R27 ;  /* 0x0000001b001b7308 */ /* 0x000fe20000002400 */
[-C--:B------:R-:W-:Y:S01]  /*177f0*/  FMUL.FTZ R57, R57, R237.reuse ;  /* 0x000000ed39397220 */ /* 0x080fe20000410000 */
[C---:B-1----:R-:W-:Y:S08]  /*17800*/  HMMA.16816.F32 R60, R208.reuse, R8, R60 ;  /* 0x00000008d03c723c */ /* 0x042ff0000000183c */
[----:B------:R-:W-:Y:S01]  /*17810*/  MUFU.TANH R29, R29 ;  /* 0x0000001d001d7308 */ /* 0x000fe20000002400 */
[C---:B------:R-:W-:Y:S01]  /*17820*/  HMMA.16816.F32 R64, R208.reuse, R10, R64 ;  /* 0x0000000ad040723c */ /* 0x040fe20000001840 */
[----:B------:R-:W1:Y:S08]  /*17830*/  LDSM.16.M88.4 R8, [R0+0x6800] ;  /* 0x006800000008783b */ /* 0x000e700000000200 */
[----:B------:R-:W-:Y:S01]  /*17840*/  MUFU.TANH R32, R32 ;  /* 0x0000002000207308 */ /* 0x000fe20000002400 */
[C---:B--2---:R-:W-:Y:S03]  /*17850*/  HMMA.16816.F32 R68, R208.reuse, R4, R68 ;  /* 0x00000004d044723c */ /* 0x044fe60000001844 */
[-C--:B------:R-:W-:Y:S01]  /*17860*/  FMUL.FTZ R59, R63, R237.reuse ;  /* 0x000000ed3f3b7220 */ /* 0x080fe20000410000 */
[-C--:B------:R-:W-:Y:S05]  /*17870*/  FMUL.FTZ R58, R62, R237.reuse ;  /* 0x000000ed3e3a7220 */ /* 0x080fea0000410000 */
[----:B------:R-:W-:Y:S01]  /*17880*/  MUFU.TANH R33, R33 ;  /* 0x0000002100217308 */ /* 0x000fe20000002400 */
[-C--:B------:R-:W-:Y:S01]  /*17890*/  FMUL.FTZ R60, R60, R237.reuse ;  /* 0x000000ed3c3c7220 */ /* 0x080fe20000410000 */
[-C--:B------:R-:W-:Y:S01]  /*178a0*/  FMUL.FTZ R61, R61, R237.reuse ;  /* 0x000000ed3d3d7220 */ /* 0x080fe20000410000 */
[C---:B------:R-:W-:Y:S01]  /*178b0*/  HMMA.16816.F32 R72, R208.reuse, R6, R72 ;  /* 0x00000006d048723c */ /* 0x040fe20000001848 */
[----:B------:R-:W2:Y:S02]  /*178c0*/  LDSM.16.M88.4 R4, [R0+0x7000] ;  /* 0x007000000004783b */ /* 0x000ea40000000200 */
        /* <DEDUP_REMOVED lines=15> */
[----:B------:R1:W-:Y:S01]  /*179c0*/  MUFU.TANH R179, R72 ;  /* 0x0000004800b37308 */ /* 0x0003e20000002400 */
[C---:B------:R-:W-:Y:S01]  /*179d0*/  HMMA.16816.F32 R80, R208.reuse, R10, R80 ;  /* 0x0000000ad050723c */ /* 0x040fe20000001850 */
[----:B------:R-:W3:Y:S08]  /*179e0*/  LDSM.16.M88.4 R8, [R0+0x7800] ;  /* 0x007800000008783b */ /* 0x000ef00000000200 */
[----:B------:R-:W-:Y:S01]  /*179f0*/  MUFU.TANH R37, R37 ;  /* 0x0000002500257308 */ /* 0x000fe20000002400 */
[C---:B--2---:R-:W-:Y:S03]  /*17a00*/  HMMA.16816.F32 R84, R208.reuse, R4, R84 ;  /* 0x00000004d054723c */ /* 0x044fe60000001854 */
[-C--:B------:R-:W-:Y:S06]  /*17a10*/  FMUL.FTZ R74, R78, R237.reuse ;  /* 0x000000ed4e4a7220 */ /* 0x080fec0000410000 */
[----:B------:R-:W-:Y:S01]  /*17a20*/  MUFU.TANH R34, R34 ;  /* 0x0000002200227308 */ /* 0x000fe20000002400 */
[-C--:B------:R-:W-:Y:S01]  /*17a30*/  FMUL.FTZ R76, R76, R237.reuse ;  /* 0x000000ed4c4c7220 */ /* 0x080fe20000410000 */
[-C--:B-1----:R-:W-:Y:S01]  /*17a40*/  FMUL.FTZ R72, R75, R237.reuse ;  /* 0x000000ed4b487220 */ /* 0x082fe20000410000 */
[-C--:B------:R-:W-:Y:S01]  /*17a50*/  FMUL.FTZ R75, R79, R237.reuse ;  /* 0x000000ed4f4b7220 */ /* 0x080fe20000410000 */
[C---:B------:R-:W-:Y:S01]  /*17a60*/  HMMA.16816.F32 R88, R208.reuse, R6, R88 ;  /* 0x00000006d058723c */ /* 0x040fe20000001858 */
[----:B------:R-:W1:Y:S02]  /*17a70*/  LDSM.16.M88.4 R4, [R0+0x8000] ;  /* 0x008000000004783b */ /* 0x000e640000000200 */
        /* <DEDUP_REMOVED lines=16> */
[C---:B---3--:R-:W-:Y:S06]  /*17b80*/  HMMA.16816.F32 R92, R208.reuse, R8, R92 ;  /* 0x00000008d05c723c */ /* 0x048fec000000185c */
[----:B------:R-:W-:Y:S02]  /*17b90*/  MUFU.TANH R38, R38 ;  /* 0x0000002600267308 */ /* 0x000fe40000002400 */
[C---:B------:R-:W-:Y:S01]  /*17ba0*/  HMMA.16816.F32 R96, R208.reuse, R10, R96 ;  /* 0x0000000ad060723c */ /* 0x040fe20000001860 */
[----:B------:R-:W2:Y:S07]  /*17bb0*/  LDSM.16.M88.4 R8, [R0+0x8800] ;  /* 0x008800000008783b */ /* 0x000eae0000000200 */
[----:B------:R-:W-:Y:S01]  /*17bc0*/  MUFU.TANH R39, R39 ;  /* 0x0000002700277308 */ /* 0x000fe20000002400 */
[C---:B-1----:R-:W-:Y:S09]  /*17bd0*/  HMMA.16816.F32 R100, R208.reuse, R4, R100 ;  /* 0x00000004d064723c */ /* 0x042ff20000001864 */
[----:B------:R-:W-:Y:S01]  /*17be0*/  MUFU.TANH R44, R44 ;  /* 0x0000002c002c7308 */ /* 0x000fe20000002400 */
[-C--:B------:R-:W-:Y:S01]  /*17bf0*/  FMUL.FTZ R91, R95, R237.reuse ;  /* 0x000000ed5f5b7220 */ /* 0x080fe20000410000 */
[-C--:B------:R-:W-:Y:S01]  /*17c00*/  FMUL.FTZ R90, R94, R237.reuse ;  /* 0x000000ed5e5a7220 */ /* 0x080fe20000410000 */
[-C--:B------:R-:W-:Y:S01]  /*17c10*/  FMUL.FTZ R92, R92, R237.reuse ;  /* 0x000000ed5c5c7220 */ /* 0x080fe20000410000 */
[-C--:B------:R-:W-:Y:S01]  /*17c20*/  FMUL.FTZ R93, R93, R237.reuse ;  /* 0x000000ed5d5d7220 */ /* 0x080fe20000410000 */
[C---:B------:R-:W-:Y:S01]  /*17c30*/  HMMA.16816.F32 R104, R208.reuse, R6, R104 ;  /* 0x00000006d068723c */ /* 0x040fe20000001868 */
[----:B------:R-:W1:Y:S04]  /*17c40*/  LDSM.16.M88.4 R4, [R0+0x9000] ;  /* 0x009000000004783b */ /* 0x000e680000000200 */
[----:B------:R-:W-:Y:S01]  /*17c50*/  MUFU.TANH R45, R45 ;  /* 0x0000002d002d7308 */ /* 0x000fe20000002400 */
[-C--:B------:R-:W-:Y:S01]  /*17c60*/  FMUL.FTZ R96, R96, R237.reuse ;  /* 0x000000ed60607220 */ /* 0x080fe20000410000 */
[-C--:B------:R-:W-:Y:S01]  /*17c70*/  FMUL.FTZ R97, R97, R237.reuse ;  /* 0x000000ed61617220 */ /* 0x080fe20000410000 */
[-C--:B------:R-:W-:Y:S01]  /*17c80*/  FMUL.FTZ R95, R99, R237.reuse ;  /* 0x000000ed635f7220 */ /* 0x080fe20000410000 */
[-C--:B------:R-:W-:Y:S06]  /*17c90*/  FMUL.FTZ R94, R98, R237.reuse ;  /* 0x000000ed625e7220 */ /* 0x080fec0000410000 */
[----:B------:R3:W-:Y:S01]  /*17ca0*/  MUFU.TANH R180, R96 ;  /* 0x0000006000b47308 */ /* 0x0007e20000002400 */
[-C--:B------:R-:W-:Y:S01]  /*17cb0*/  FMUL.FTZ R99, R100, R237.reuse ;  /* 0x000000ed64637220 */ /* 0x080fe20000410000 */
[-C--:B------:R-:W-:Y:S08]  /*17cc0*/  FMUL.FTZ R101, R101, R237.reuse ;  /* 0x000000ed65657220 */ /* 0x080ff00000410000 */
[----:B------:R4:W-:Y:S01]  /*17cd0*/  MUFU.TANH R185, R97 ;  /* 0x0000006100b97308 */ /* 0x0009e20000002400 */
[-C--:B------:R-:W-:Y:S01]  /*17ce0*/  FMUL.FTZ R100, R107, R237.reuse ;  /* 0x000000ed6b647220 */ /* 0x080fe20000410000 */
[-C--:B------:R-:W-:Y:S01]  /*17cf0*/  FMUL.FTZ R98, R106, R237.reuse ;  /* 0x000000ed6a627220 */ /* 0x080fe20000410000 */
[-C--:B------:R-:W-:Y:S01]  /*17d00*/  FMUL.FTZ R104, R104, R237.reuse ;  /* 0x000000ed68687220 */ /* 0x080fe20000410000 */
[-C--:B------:R-:W-:Y:S01]  /*17d10*/  FMUL.FTZ R105, R105, R237.reuse ;  /* 0x000000ed69697220 */ /* 0x080fe20000410000 */
[C---:B--2---:R-:W-:Y:S05]  /*17d20*/  HMMA.16816.F32 R108, R208.reuse, R8, R108 ;  /* 0x00000008d06c723c */ /* 0x044fea000000186c */
[----:B------:R-:W-:Y:S01]  /*17d30*/  MUFU.TANH R42, R42 ;  /* 0x0000002a002a7308 */ /* 0x000fe20000002400 */
[-C--:B---3--:R-:W-:Y:S02]  /*17d40*/  FMUL.FTZ R96, R102, R237.reuse ;  /* 0x000000ed66607220 */ /* 0x088fe40000410000 */
[C---:B------:R-:W-:Y:S01]  /*17d50*/  HMMA.16816.F32 R112, R208.reuse, R10, R112 ;  /* 0x0000000ad070723c */ /* 0x040fe20000001870 */
[----:B------:R-:W2:Y:S01]  /*17d60*/  LDSM.16.M88.4 R8, [R0+0x9800] ;  /* 0x009800000008783b */ /* 0x000ea20000000200 */
[----:B------:R-:W-:Y:S05]  /*17d70*/  DEPBAR.LE SB0, 0x0 ;  /* 0x000080000000791a */ /* 0x000fea0000000000 */
[----:B------:R-:W-:Y:S01]  /*17d80*/  MUFU.TANH R43, R43 ;  /* 0x0000002b002b7308 */ /* 0x000fe20000002400 */
[-C--:B----4-:R-:W-:Y:S01]  /*17d90*/  FMUL.FTZ R97, R103, R237.reuse ;  /* 0x000000ed67617220 */ /* 0x090fe20000410000 */
[C---:B-1----:R-:W-:Y:S08]  /*17da0*/  HMMA.16816.F32 R116, R208.reuse, R4, R116 ;  /* 0x00000004d074723c */ /* 0x042ff00000001874 */
[----:B------:R-:W-:Y:S01]  /*17db0*/  MUFU.TANH R48, R48 ;  /* 0x0000003000307308 */ /* 0x000fe20000002400 */
[----:B------:R-:W-:Y:S01]  /*17dc0*/  BAR.SYNC.DEFER_BLOCKING 0x0 ;  /* 0x0000000000007b1d */ /* 0x000fe20000010000 */
[-C--:B------:R-:W-:Y:S01]  /*17dd0*/  FMUL.FTZ R108, R108, R237.reuse ;  /* 0x000000ed6c6c7220 */ /* 0x080fe20000410000 */
[C---:B------:R-:W-:Y:S03]  /*17de0*/  HMMA.16816.F32 R120, R208.reuse, R6, R120 ;  /* 0x00000006d078723c */ /* 0x040fe60000001878 */
[-C--:B------:R-:W-:Y:S01]  /*17df0*/  FMUL.FTZ R115, R115, R237.reuse ;  /* 0x000000ed73737220 */ /* 0x080fe20000410000 */
[-C--:B------:R-:W-:Y:S03]  /*17e00*/  FMUL.FTZ R107, R110, R237.reuse ;  /* 0x000000ed6e6b7220 */ /* 0x080fe60000410000 */
[----:B------:R1:W-:Y:S01]  /*17e10*/  MUFU.TANH R193, R108 ;  /* 0x0000006c00c17308 */ /* 0x0003e20000002400 */
[-C--:B------:R-:W-:Y:S01]  /*17e20*/  FMUL.FTZ R109, R109, R237.reuse ;  /* 0x000000ed6d6d7220 */ /* 0x080fe20000410000 */
[-C--:B------:R-:W-:Y:S01]  /*17e30*/  FMUL.FTZ R112, R112, R237.reuse ;  /* 0x000000ed70707220 */ /* 0x080fe20000410000 */
[-C--:B------:R-:W-:Y:S01]  /*17e40*/  FMUL.FTZ R113, R113, R237.reuse ;  /* 0x000000ed71717220 */ /* 0x080fe20000410000 */
[-C--:B------:R-:W-:Y:S01]  /*17e50*/  FMUL.FTZ R114, R114, R237.reuse ;  /* 0x000000ed72727220 */ /* 0x080fe20000410000 */
[-C--:B------:R-:W-:Y:S01]  /*17e60*/  FMUL.FTZ R116, R116, R237.reuse ;  /* 0x000000ed74747220 */ /* 0x080fe20000410000 */
[-C--:B------:R-:W-:Y:S04]  /*17e70*/  FMUL.FTZ R118, R118, R237.reuse ;  /* 0x000000ed76767220 */ /* 0x080fe80000410000 */
[----:B------:R3:W-:Y:S01]  /*17e80*/  MUFU.TANH R182, R115 ;  /* 0x0000007300b67308 */ /* 0x0007e20000002400 */
[-C--:B------:R-:W-:Y:S01]  /*17e90*/  FMUL.FTZ R119, R119, R237.reuse ;  /* 0x000000ed77777220 */ /* 0x080fe20000410000 */
[-C--:B------:R-:W-:Y:S01]  /*17ea0*/  FMUL.FTZ R120, R120, R237.reuse ;  /* 0x000000ed78787220 */ /* 0x080fe20000410000 */
[-C--:B------:R-:W-:Y:S07]  /*17eb0*/  FMUL.FTZ R122, R122, R237.reuse ;  /* 0x000000ed7a7a7220 */ /* 0x080fee0000410000 */
[----:B------:R4:W-:Y:S01]  /*17ec0*/  MUFU.TANH R6, R116 ;  /* 0x0000007400067308 */ /* 0x0009e20000002400 */
[-C--:B------:R-:W-:Y:S01]  /*17ed0*/  FMUL.FTZ R123, R123, R237.reuse ;  /* 0x000000ed7b7b7220 */ /* 0x080fe20000410000 */
[-C--:B-1----:R-:W-:Y:S01]  /*17ee0*/  FMUL.FTZ R108, R111, R237.reuse ;  /* 0x000000ed6f6c7220 */ /* 0x082fe20000410000 */
[C---:B--2---:R-:W-:Y:S07]  /*17ef0*/  HMMA.16816.F32 R124, R208.reuse, R8, R124 ;  /* 0x00000008d07c723c */ /* 0x044fee000000187c */
[----:B------:R-:W-:Y:S01]  /*17f00*/  MUFU.TANH R49, R49 ;  /* 0x0000003100317308 */ /* 0x000fe20000002400 */
[-C--:B---3--:R-:W-:Y:S01]  /*17f10*/  FMUL.FTZ R115, R117, R237.reuse ;  /* 0x000000ed75737220 */ /* 0x088fe20000410000 */
[----:B------:R-:W-:Y:S08]  /*17f20*/  HMMA.16816.F32 R128, R208, R10, R128 ;  /* 0x0000000ad080723c */ /* 0x000ff00000001880 */
[----:B------:R-:W-:Y:S01]  /*17f30*/  MUFU.TANH R46, R46 ;  /* 0x0000002e002e7308 */ /* 0x000fe20000002400 */
[-C--:B----4-:R-:W-:Y:S01]  /*17f40*/  FMUL.FTZ R116, R121, R237.reuse ;  /* 0x000000ed79747220 */ /* 0x090fe20000410000 */
[-C--:B------:R-:W-:Y:S01]  /*17f50*/  FMUL.FTZ R126, R126, R237.reuse ;  /* 0x000000ed7e7e7220 */ /* 0x080fe20000410000 */
[-C--:B------:R-:W-:Y:S07]  /*17f60*/  FMUL.FTZ R127, R127, R237.reuse ;  /* 0x000000ed7f7f7220 */ /* 0x080fee0000410000 */
[----:B------:R-:W-:Y:S01]  /*17f70*/  MUFU.TANH R47, R47 ;  /* 0x0000002f002f7308 */ /* 0x000fe20000002400 */
[-C--:B------:R-:W-:Y:S01]  /*17f80*/  FMUL.FTZ R117, R124, R237.reuse ;  /* 0x000000ed7c757220 */ /* 0x080fe20000410000 */
[-C--:B------:R-:W-:Y:S01]  /*17f90*/  FMUL.FTZ R10, R125, R237.reuse ;  /* 0x000000ed7d0a7220 */ /* 0x080fe20000410000 */
[-C--:B------:R-:W-:Y:S01]  /*17fa0*/  FMUL.FTZ R130, R130, R237.reuse ;  /* 0x000000ed82827220 */ /* 0x080fe20000410000 */
[-C--:B------:R-:W-:Y:S06]  /*17fb0*/  FMUL.FTZ R131, R131, R237.reuse ;  /* 0x000000ed83837220 */ /* 0x080fec0000410000 */
[----:B------:R-:W1:Y:S01]  /*17fc0*/  MUFU.TANH R0, R126 ;  /* 0x0000007e00007308 */ /* 0x000e620000002400 */
[-C--:B------:R-:W-:Y:S01]  /*17fd0*/  FMUL.FTZ R11, R128, R237.reuse ;  /* 0x000000ed800b7220 */ /* 0x080fe20000410000 */
[----:B------:R-:W-:Y:S08]  /*17fe0*/  FMUL.FTZ R8, R129, R237 ;  /* 0x000000ed81087220 */ /* 0x000ff00000410000 */
[----:B------:R-:W-:Y:S10]  /*17ff0*/  MUFU.TANH R52, R52 ;  /* 0x0000003400347308 */ /* 0x000ff40000002400 */
[----:B------:R-:W-:Y:S01]  /*18000*/  MUFU.TANH R53, R53 ;  /* 0x0000003500357308 */ /* 0x000fe20000002400 */
[----:B-1----:R1:W-:Y:S09]  /*18010*/  STL [R1], R0 ;  /* 0x0000000001007387 */ /* 0x0023f20000100800 */
[----:B------:R-:W-:Y:S10]  /*18020*/  MUFU.TANH R50, R50 ;  /* 0x0000003200327308 */ /* 0x000ff40000002400 */
        /* <DEDUP_REMOVED lines=17> */
[----:B------:R-:W2:Y:S10]  /*18140*/  MUFU.TANH R63, R63 ;  /* 0x0000003f003f7308 */ /* 0x000eb40000002400 */
[----:B------:R-:W3:Y:S01]  /*18150*/  MUFU.TANH R68, R68 ;  /* 0x0000004400447308 */ /* 0x000ee20000002400 */
[----:B-1----:R1:W-:Y:S09]  /*18160*/  STL [R1+0xc], R0 ;  /* 0x00000c0001007387 */ /* 0x0023f20000100800 */
[----:B------:R1:W4:Y:S10]  /*18170*/  MUFU.TANH R178, R69 ;  /* 0x0000004500b27308 */ /* 0x0003340000002400 */
        /* <DEDUP_REMOVED lines=31> */
[----:B------:R1:W1:Y:S10]  /*18370*/  MUFU.TANH R187, R104 ;  /* 0x0000006800bb7308 */ /* 0x0002740000002400 */
[----:B------:R1:W1:Y:S10]  /*18380*/  MUFU.TANH R188, R105 ;  /* 0x0000006900bc7308 */ /* 0x0002740000002400 */
[----:B------:R-:W1:Y:S10]  /*18390*/  MUFU.TANH R98, R98 ;  /* 0x0000006200627308 */ /* 0x000e740000002400 */
[----:B------:R-:W1:Y:S10]  /*183a0*/  MUFU.TANH R100, R100 ;  /* 0x0000006400647308 */ /* 0x000e740000002400 */
[----:B------:R1:W1:Y:S10]  /*183b0*/  MUFU.TANH R194, R109 ;  /* 0x0000006d00c27308 */ /* 0x0002740000002400 */
        /* <DEDUP_REMOVED lines=15> */
[----:B------:R-:W1:Y:S01]  /*184b0*/  MUFU.TANH R8, R8 ;  /* 0x0000000800087308 */ /* 0x000e620000002400 */
[----:B--234-:R-:W-:Y:S05]  /*184c0*/  @!P0 BRA `(.L_x_2421) ;  /* 0x0000000c00648947 */ /* 0x01cfea0003800000 */
[----:B------:R-:W-:Y:S01]  /*184d0*/  ISETP.NE.U32.AND P1, PT, R242, RZ, PT ;  /* 0x000000fff200720c */ /* 0x000fe20003f25070 */
[----:B------:R-:W-:Y:S01]  /*184e0*/  BSSY.RECONVERGENT B0, `(.L_x_2422) ;  /* 0x000004f000007945 */ /* 0x000fe20003800200 */
[----:B------:R-:W-:Y:S02]  /*184f0*/  LOP3.LUT R240, R226, 0x1c0, RZ, 0xc0, !PT ;  /* 0x000001c0e2f07812 */ /* 0x000fe400078ec0ff */
[----:B------:R-:W-:Y:S02]  /*18500*/  ISETP.NE.AND.EX P1, PT, R243, RZ, PT, P1 ;  /* 0x000000fff300720c */ /* 0x000fe40003f25310 */
[----:B------:R-:W-:Y:S04]  /*18510*/  LOP3.LUT R240, R240, 0x38, R167, 0xf8, !PT ;  /* 0x00000038f0f07812 */ /* 0x000fe800078ef8a7 */
[----:B------:R-:W-:Y:S04]  /*18520*/  LOP3.LUT R240, R240, R166, RZ, 0x3c, !PT ;  /* 0x000000a6f0f07212 */ /* 0x000fe800078e3cff */
[----:B------:R-:W-:Y:S03]  /*18530*/  LOP3.LUT R240, R240, 0x1e00, R226, 0xf8, !PT ;  /* 0x00001e00f0f07812 */ /* 0x000fe600078ef8e2 */
[----:B------:R-:W2:Y:S01]  /*18540*/  @!P1 LD.E R4, desc[UR4][R2.64+0x38] ;  /* 0x0000380402049980 */ /* 0x000ea2000c101900 */
[----:B-1----:R-:W-:Y:S05]  /*18550*/  @!P1 IMAD.MOV.U32 R0, RZ, RZ, RZ ;  /* 0x000000ffff009224 */ /* 0x002fea00078e00ff */
        /* <DEDUP_REMOVED lines=8> */
[----:B------:R-:W-:Y:S01]  /*185e0*/  IMAD.SHL.U32 R5, R248, 0x100, RZ ;  /* 0x00000100f8057824 */ /* 0x000fe200078e00ff */
[----:B------:R-:W2:Y:S04]  /*185f0*/  LD.E R104, desc[UR4][R2.64+0x170] ;  /* 0x0001700402687980 */ /* 0x000ea8000c101900 */
[C---:B------:R-:W-:Y:S02]  /*18600*/  IADD3 R102, PT, PT, R5.reuse, -0x100, RZ ;  /* 0xffffff0005667810 */ /* 0x040fe40007ffe0ff */
        /* <DEDUP_REMOVED lines=16> */
[----:B------:R-:W-:Y:S04]  /*18710*/  IMAD.HI.U32 R101, R103, R7, RZ ;  /* 0x0000000767657227 */ /* 0x000fe800078e00ff */
[----:B------:R-:W-:Y:S02]  /*18720*/  IMAD R7, R101, R69, R7 ;  /* 0x0000004565077224 */ /* 0x000fe400078e0207 */
[----:B------:R-:W-:Y:S03]  /*18730*/  IMAD.HI.U32 R103, R103, R4, RZ ;  /* 0x0000000467677227 */ /* 0x000fe600078e00ff */
[C---:B------:R-:W-:Y:S01]  /*18740*/  ISETP.GT.U32.AND P6, PT, R70.reuse, R7, PT ;  /* 0x000000074600720c */ /* 0x040fe20003fc4070 */
        /* <DEDUP_REMOVED lines=15> */
[C---:B------:R-:W-:Y:S03]  /*18840*/  SEL R101, R4.reuse, R101, !P6 ;  /* 0x0000006504657207 */ /* 0x040fe60007000000 */
[----:B------:R-:W-:Y:S04]  /*18850*/  @!P5 IADD3 R103, PT, PT, -R103, RZ, RZ ;  /* 0x000000ff6767d210 */ /* 0x000fe80007ffe1ff */
[----:B------:R-:W-:Y:S02]  /*18860*/  SEL R103, R4, R103, !P6 ;  /* 0x0000006704677207 */ /* 0x000fe40007000000 */
[-C--:B------:R-:W-:Y:S02]  /*18870*/  LEA R4, P5, R101, R250.reuse, 0x2 ;  /* 0x000000fa65047211 */ /* 0x080fe400078a10ff */
[----:B------:R-:W-:Y:S02]  /*18880*/  LEA R112, P0, R103, R250, 0x2 ;  /* 0x000000fa67707211 */ /* 0x000fe400078010ff */
[-C--:B------:R-:W-:Y:S01]  /*18890*/  LEA.HI.X.SX32 R5, R101, R251.reuse, 0x2, P5 ;  /* 0x000000fb65057211 */ /* 0x080fe200028f16ff */
[C---:B------:R-:W-:Y:S01]  /*188a0*/  IMAD.IADD R101, R103.reuse, 0x1, -R101 ;  /* 0x0000000167657824 */ /* 0x040fe200078e0a65 */
[----:B------:R-:W-:Y:S03]  /*188b0*/  LEA.HI.X.SX32 R113, R103, R251, 0x2, P0 ;  /* 0x000000fb67717211 */ /* 0x000fe600000f16ff */
[----:B------:R-:W-:Y:S01]  /*188c0*/  IMAD R104, R104, R101, -0x100 ;  /* 0xffffff0068687424 */ /* 0x000fe200078e0265 */
[----:B------:R-:W3:Y:S04]  /*188d0*/  LD.E R5, desc[UR4][R4.64] ;  /* 0x0000000404057980 */ /* 0x000ee8000c101900 */
        /* <DEDUP_REMOVED lines=15> */
.L_x_2423:
[----:B------:R-:W-:Y:S05]  /*189d0*/  BSYNC.RECONVERGENT B0 ;  /* 0x0000000000007941 */ /* 0x000fea0003800200 */
.L_x_2422:
[----:B------:R-:W-:Y:S01]  /*189e0*/  LEA R240, R240, R218, 0x1 ;  /* 0x000000daf0f07211 */ /* 0x000fe200078e08ff */
[----:B------:R-:W-:Y:S01]  /*189f0*/  @!P4 IMAD.MOV.U32 R237, RZ, RZ, R235 ;  /* 0x000000ffffedc224 */ /* 0x000fe200078e00eb */
[----:B------:R-:W-:Y:S01]  /*18a00*/  IADD3 R102, P5, PT, R0, R236, RZ ;  /* 0x000000ec00667210 */ /* 0x000fe20007fbe0ff */
[C---:B------:R-:W-:Y:S01]  /*18a10*/  @!P3 IMAD R5, R223.reuse, 0xe0, RZ ;  /* 0x000000e0df05b824 */ /* 0x040fe200078e02ff */
[--C-:B------:R-:W-:Y:S01]  /*18a20*/  SHF.L.U64.HI R4, R222, 0x5, R223.reuse ;  /* 0x00000005de047819 */ /* 0x100fe200000102df */
[C---:B------:R-:W-:Y:S01]  /*18a30*/  @!P3 IMAD R69, R223.reuse, 0xa0, RZ ;  /* 0x000000a0df45b824 */ /* 0x040fe200078e02ff */
[----:B------:R-:W-:Y:S01]  /*18a40*/  @!PT LDS RZ, [RZ] ;  /* 0x00000000fffff984 */ /* 0x000fe20000000800 */
[----:B------:R-:W-:Y:S01]  /*18a50*/  @!PT LDS RZ, [RZ] ;  /* 0x00000000fffff984 */ /* 0x000fe20000000800 */
[----:B------:R-:W-:Y:S01]  /*18a60*/  @!PT LDS RZ, [RZ] ;  /* 0x00000000fffff984 */ /* 0x000fe20000000800 */
[----:B------:R-:W-:Y:S01]  /*18a70*/  @!P4 LDGSTS.E.BYPASS.LTC128B.128 [R240+0x2000], desc[UR4][R236.64] ;  /* 0x02000000ecf0cfae */ /* 0x000fe2000b981a04 */
[----:B------:R-:W-:Y:S01]  /*18a80*/  @!P3 IADD3 R104, P0, PT, R102, R0, RZ ;  /* 0x000000006668b210 */ /* 0x000fe20007f1e0ff */
[--C-:B------:R-:W-:Y:S01]  /*18a90*/  @!P3 IMAD.MOV.U32 R126, RZ, RZ, R102.reuse ;  /* 0x000000ffff7eb224 */ /* 0x100fe200078e0066 */
[----:B------:R-:W-:Y:S01]  /*18aa0*/  IADD3.X R103, PT, PT, R4, R235, RZ, P5, !PT ;  /* 0x000000eb04677210 */ /* 0x000fe20002ffe4ff */
[----:B------:R2:W-:Y:S01]  /*18ab0*/  @P4 STS.128 [R240+0x2000], RZ ;  /* 0x002000fff0004388 */ /* 0x0005e20000000c00 */
[C---:B------:R-:W-:Y:S01]  /*18ac0*/  @!P3 LEA R198, P4, R222.reuse, R102, 0x6 ;  /* 0x00000066dec6b211 */ /* 0x040fe200078830ff */
[----:B------:R-:W-:Y:S01]  /*18ad0*/  @!P3 IMAD R0, R223, 0x60, RZ ;  /* 0x00000060df00b824 */ /* 0x000fe200078e02ff */
[----:B------:R-:W-:Y:S01]  /*18ae0*/  @!P3 IADD3.X R105, PT, PT, R103, R4, RZ, P0, !PT ;  /* 0x000000046769b210 */ /* 0x000fe200007fe4ff */
[----:B------:R2:W-:Y:S01]  /*18af0*/  @P3 STS.128 [R240+0x2800], RZ ;  /* 0x002800fff0003388 */ /* 0x0005e20000000c00 */
[CC--:B------:R-:W-:Y:S01]  /*18b00*/  @!P3 LEA.HI.X R199, R222.reuse, R103.reuse, R223, 0x6, P4 ;  /* 0x00000067dec7b211 */ /* 0x0c0fe200020f34df */
[C-C-:B------:R-:W-:Y:S01]  /*18b10*/  @!P3 IMAD.WIDE.U32 R118, R222.reuse, 0x60, R102.reuse ;  /* 0x00000060de76b825 */ /* 0x140fe200078e0066 */
[-C--:B------:R-:W-:Y:S01]  /*18b20*/  @!P3 MOV R120, R102.reuse ;  /* 0x000000660078b202 */ /* 0x080fe20000000f00 */
[----:B------:R-:W-:Y:S01]  /*18b30*/  @!PT LDS RZ, [RZ] ;  /* 0x00000000fffff984 */ /* 0x000fe20000000800 */
[----:B------:R-:W-:Y:S01]  /*18b40*/  @!PT LDS RZ, [RZ] ;  /* 0x00000000fffff984 */ /* 0x000fe20000000800 */
[----:B------:R-:W-:Y:S01]  /*18b50*/  @!PT LDS RZ, [RZ] ;  /* 0x00000000fffff984 */ /* 0x000fe20000000800 */
[----:B------:R-:W-:Y:S01]  /*18b60*/  @!P3 LDGSTS.E.BYPASS.LTC128B.128 [R240+0x2800], desc[UR4][R102.64] ;  /* 0x0280000066f0bfae */ /* 0x000fe2000b981a04 */
[----:B------:R-:W-:Y:S01]  /*18b70*/  @!P3 MOV R121, R103 ;  /* 0x000000670079b202 */ /* 0x000fe20000000f00 */
[----:B------:R-:W-:Y:S01]  /*18b80*/  @!P3 IMAD.WIDE.U32 R130, R222, 0x180, R102 ;  /* 0x00000180de82b825 */ /* 0x000fe200078e0066 */
[----:B------:R-:W-:Y:S01]  /*18b90*/  @!P3 IADD3 R119, PT, PT, R0, R119, RZ ;  /* 0x000000770077b210 */ /* 0x000fe20007ffe0ff */
[----:B------:R2:W-:Y:S01]  /*18ba0*/  @P3 STS.128 [R240+0x3000], RZ ;  /* 0x003000fff0003388 */ /* 0x0005e20000000c00 */
        /* <DEDUP_REMOVED lines=8> */
[C---:B------:R-:W-:Y:S01]  /*18c30*/  @!P3 IMAD R4, R223.reuse, 0x120, RZ ;  /* 0x00000120df04b824 */ /* 0x040fe200078e02ff */
[----:B------:R-:W-:Y:S01]  /*18c40*/  @!P3 MOV R125, R103 ;  /* 0x00000067007db202 */ /* 0x000fe20000000f00 */
[----:B------:R2:W-:Y:S01]  /*18c50*/  @P3 STS.128 [R240+0x3800], RZ ;  /* 0x003800fff0003388 */ /* 0x0005e20000000c00 */
[----:B------:R-:W-:Y:S03]  /*18c60*/  @!P3 IMAD.WIDE.U32 R126, R222, 0x1a0, R126 ;  /* 0x000001a0de7eb825 */ /* 0x000fe600078e007e */
[----:B------:R-:W-:Y:S01]  /*18c70*/  @!PT LDS RZ, [RZ] ;  /* 0x00000000fffff984 */ /* 0x000fe20000000800 */
[----:B------:R-:W-:Y:S01]  /*18c80*/  @!PT LDS RZ, [RZ] ;  /* 0x00000000fffff984 */ /* 0x000fe20000000800 */
[----:B------:R-:W-:Y:S01]  /*18c90*/  @!PT LDS RZ, [RZ] ;  /* 0x00000000fffff984 */ /* 0x000fe20000000800 */
[----:B------:R2:W-:Y:S01]  /*18ca0*/  @!P3 LDGSTS.E.BYPASS.LTC128B.128 [R240+0x3800], desc[UR4][R198.64] ;  /* 0x03800000c6f0bfae */ /* 0x0005e2000b981a04 */
[----:B------:R-:W-:Y:S01]  /*18cb0*/  @!P3 IADD3 R121, PT, PT, R4, R121, RZ ;  /* 0x000000790479b210 */ /* 0x000fe20007ffe0ff */
[----:B------:R-:W-:Y:S02]  /*18cc0*/  @!P3 IMAD R4, R223, 0x1a0, RZ ;  /* 0x000001a0df04b824 */ /* 0x000fe400078e02ff */
[----:B------:R2:W-:Y:S01]  /*18cd0*/  @P3 STS.128 [R240+0x4000], RZ ;  /* 0x004000fff0003388 */ /* 0x0005e20000000c00 */
[--C-:B------:R-:W-:Y:S03]  /*18ce0*/  @!P3 IMAD.WIDE.U32 R112, R222, 0xa0, R102.reuse ;  /* 0x000000a0de70b825 */ /* 0x100fe600078e0066 */
[----:B------:R-:W-:Y:S01]  /*18cf0*/  @!PT LDS RZ, [RZ] ;  /* 0x00000000fffff984 */ /* 0x000fe20000000800 */
[----:B------:R-:W-:Y:S01]  /*18d00*/  @!PT LDS RZ, [RZ] ;  /* 0x00000000fffff984 */ /* 0x000fe20000000800 */
[----:B------:R-:W-:Y:S01]  /*18d10*/  @!PT LDS RZ, [RZ] ;  /* 0x00000000fffff984 */ /* 0x000fe20000000800 */
[----:B------:R2:W-:Y:S01]  /*18d20*/  @!P3 LDGSTS.E.BYPASS.LTC128B.128 [R240+0x4000], desc[UR4][R118.64] ;  /* 0x0400000076f0bfae */ /* 0x0005e2000b981a04 */
[----:B------:R-:W-:Y:S01]  /*18d30*/  @!P3 IADD3 R127, PT, PT, R4, R127, RZ ;  /* 0x0000007f047fb210 */ /* 0x000fe20007ffe0ff */
[C---:B------:R-:W-:Y:S01]  /*18d40*/  @!P3 IMAD.WIDE.U32 R122, R222.reuse, 0x160, R102 ;  /* 0x00000160de7ab825 */ /* 0x040fe200078e0066 */
[CC--:B------:R-:W-:Y:S01]  /*18d50*/  @!P3 LEA R4, P0, R222.reuse, R102.reuse, 0x7 ;  /* 0x00000066de04b211 */ /* 0x0c0fe200078038ff */
[----:B------:R2:W-:Y:S01]  /*18d60*/  @P3 STS.128 [R240+0x4800], RZ ;  /* 0x004800fff0003388 */ /* 0x0005e20000000c00 */
[----:B------:R-:W-:Y:S01]  /*18d70*/  @!P3 IADD3 R113, PT, PT, R69, R113, RZ ;  /* 0x000000714571b210 */ /* 0x000fe20007ffe0ff */
[----:B------:R-:W-:Y:S02]  /*18d80*/  @!P3 IMAD.MOV.U32 R110, RZ, RZ, R102 ;  /* 0x000000ffff6eb224 */ /* 0x000fe400078e0066 */
[----:B------:R-:W-:Y:S02]  /*18d90*/  @!P3 IMAD R7, R223, 0xc0, RZ ;  /* 0x000000c0df07b824 */ /* 0x000fe400078e02ff */
[C---:B------:R-:W-:Y:S01]  /*18da0*/  @!P3 IMAD.WIDE.U32 R110, R222.reuse, 0xc0, R110 ;  /* 0x000000c0de6eb825 */ /* 0x040fe200078e006e */
[-C--:B-1----:R-:W-:Y:S03]  /*18db0*/  @!P3 MOV R104, R102.reuse ;  /* 0x000000660068b202 */ /* 0x082fe60000000f00 */
[----:B------:R-:W-:Y:S02]  /*18dc0*/  @!P3 IMAD.MOV.U32 R105, RZ, RZ, R103 ;  /* 0x000000ffff69b224 */ /* 0x000fe400078e0067 */
[----:B------:R-:W-:Y:S02]  /*18dd0*/  @!P3 IMAD.IADD R111, R7, 0x1, R111 ;  /* 0x00000001076fb824 */ /* 0x000fe400078e026f */
[C---:B------:R-:W-:Y:S04]  /*18de0*/  @!P3 IMAD.WIDE.U32 R104, R222.reuse, 0xe0, R104 ;  /* 0x000000e0de68b825 */ /* 0x040fe800078e0068 */
[----:B------:R-:W-:Y:S01]  /*18df0*/  @!P3 IMAD.MOV.U32 R124, RZ, RZ, R102 ;  /* 0x000000ffff7cb224 */ /* 0x000fe200078e0066 */
[----:B------:R-:W-:Y:S01]  /*18e00*/  @!P3 IADD3 R105, PT, PT, R5, R105, RZ ;  /* 0x000000690569b210 */ /* 0x000fe20007ffe0ff */
[----:B------:R-:W-:Y:S02]  /*18e10*/  @!P3 IMAD R5, R223, 0x180, RZ ;  /* 0x00000180df05b824 */ /* 0x000fe400078e02ff */
[C---:B------:R-:W-:Y:S03]  /*18e20*/  @!P3 IMAD.WIDE.U32 R124, R222.reuse, 0x140, R124 ;  /* 0x00000140de7cb825 */ /* 0x040fe600078e007c */
[----:B------:R-:W-:Y:S01]  /*18e30*/  @!P3 IADD3 R131, PT, PT, R5, R131, RZ ;  /* 0x000000830583b210 */ /* 0x000fe20007ffe0ff */
[----:B------:R-:W-:Y:S01]  /*18e40*/  @!P3 IMAD.MOV.U32 R129, RZ, RZ, R103 ;  /* 0x000000ffff81b224 */ /* 0x000fe200078e0067 */
[CC--:B------:R-:W-:Y:S01]  /*18e50*/  @!P3 LEA.HI.X R5, R222.reuse, R103.reuse, R223, 0x7, P0 ;  /* 0x00000067de05b211 */ /* 0x0c0fe200000f3cdf */
[C---:B------:R-:W-:Y:S01]  /*18e60*/  @!P3 IMAD R0, R223.reuse, 0x140, RZ ;  /* 0x00000140df00b824 */ /* 0x040fe200078e02ff */
[C---:B------:R-:W-:Y:S01]  /*18e70*/  @!P3 LEA R102, P0, R222.reuse, R102, 0x8 ;  /* 0x00000066de66b211 */ /* 0x040fe200078040ff */
[C---:B------:R-:W-:Y:S02]  /*18e80*/  @!P3 IMAD.WIDE.U32 R128, R222.reuse, 0x1c0, R128 ;  /* 0x000001c0de80b825 */ /* 0x040fe400078e0080 */
[----:B------:R-:W-:Y:S01]  /*18e90*/  @!PT LDS RZ, [RZ] ;  /* 0x00000000fffff984 */ /* 0x000fe20000000800 */
[----:B------:R-:W-:Y:S01]  /*18ea0*/  @!PT LDS RZ, [RZ] ;  /* 0x00000000fffff984 */ /* 0x000fe20000000800 */
[----:B------:R-:W-:Y:S01]  /*18eb0*/  @!PT LDS RZ, [RZ] ;  /* 0x00000000fffff984 */ /* 0x000fe20000000800 */
[----:B------:R2:W-:Y:S01]  /*18ec0*/  @!P3 LDGSTS.E.BYPASS.LTC128B.128 [R240+0x4800], desc[UR4][R4.64] ;  /* 0x0480000004f0bfae */ /* 0x0005e2000b981a04 */
[----:B------:R-:W-:Y:S01]  /*18ed0*/  @!P3 LEA.HI.X R103, R222, R103, R223, 0x8, P0 ;  /* 0x00000067de67b211 */ /* 0x000fe200000f44df */
[C---:B------:R-:W-:Y:S01]  /*18ee0*/  @!P3 IMAD R7, R223.reuse, 0x160, RZ ;  /* 0x00000160df07b824 */ /* 0x040fe200078e02ff */
[----:B------:R-:W-:Y:S01]  /*18ef0*/  @!P3 IADD3 R125, PT, PT, R0, R125, RZ ;  /* 0x0000007d007db210 */ /* 0x000fe20007ffe0ff */
[----:B------:R2:W-:Y:S01]  /*18f00*/  @P3 STS.128 [R240+0x5000], RZ ;  /* 0x005000fff0003388 */ /* 0x0005e20000000c00 */
[----:B------:R-:W-:Y:S02]  /*18f10*/  @!P3 IMAD R0, R223, 0x1c0, RZ ;  /* 0x000001c0df00b824 */ /* 0x000fe400078e02ff */
[----:B------:R-:W-:Y:S01]  /*18f20*/  @!P3 IADD3 R123, PT, PT, R7, R123, RZ ;  /* 0x0000007b077bb210 */ /* 0x000fe20007ffe0ff */
[----:B------:R-:W-:Y:S01]  /*18f30*/  @!PT LDS RZ, [RZ] ;  /* 0x00000000fffff984 */ /* 0x000fe20000000800 */
[----:B------:R-:W-:Y:S01]  /*18f40*/  @!PT LDS RZ, [RZ] ;  /* 0x00000000fffff984 */ /* 0x000fe20000000800 */
[----:B------:R-:W-:Y:S01]  /*18f50*/  @!PT LDS RZ, [RZ] ;  /* 0x00000000fffff984 */ /* 0x000fe20000000800 */
[----:B------:R2:W-:Y:S02]  /*18f60*/  @!P3 LDGSTS.E.BYPASS.LTC128B.128 [R240+0x5000], desc[UR4][R112.64] ;  /* 0x0500000070f0bfae */ /* 0x0005e4000b981a04 */
        /* <DEDUP_REMOVED lines=47> */
.L_x_2421:
[----:B------:R-:W-:Y:S05]  /*19260*/  BSYNC.RECONVERGENT B1 ;  /* 0x0000000000017941 */ /* 0x000fea0003800200 */
.L_x_2420:
[----:B------:R-:W-:Y:S01]  /*19270*/  STL [R1+0x38], R234 ;  /* 0x000038ea01007387 */ /* 0x000fe20000100800 */
[----:B------:R-:W-:Y:S03]  /*19280*/  IMAD.SHL.U32 R70, R167, 0x2, RZ ;  /* 0x00000002a7467824 */ /* 0x000fe600078e00ff */
[----:B------:R-:W-:Y:S02]  /*19290*/  STL [R1+0x34], R233 ;  /* 0x000034e901007387 */ /* 0x000fe40000100800 */
[----:B-1----:R-:W-:Y:S02]  /*192a0*/  LOP3.LUT R69, R70, 0x6, RZ, 0xc0, !PT ;  /* 0x0000000646457812 */ /* 0x002fe400078ec0ff */
[----:B------:R-:W-:Y:S03]  /*192b0*/  STL [R1+0x30], R232 ;  /* 0x000030e801007387 */ /* 0x000fe60000100800 */
[----:B------:R-:W-:Y:S01]  /*192c0*/  IMAD R7, R248, 0x100, R69 ;  /* 0x00000100f8077824 */ /* 0x000fe200078e0245 */
[----:B------:R-:W-:Y:S03]  /*192d0*/  STL [R1+0x2c], R226 ;  /* 0x00002ce201007387 */ /* 0x000fe60000100800 */
[C---:B------:R-:W-:Y:S01]  /*192e0*/  VIADD R228, R7.reuse, 0x8 ;  /* 0x0000000807e47836 */ /* 0x040fe20000000000 */
[CC--:B------:R-:W-:Y:S01]  /*192f0*/  ISETP.GE.AND P4, PT, R7.reuse, R246.reuse, PT ;  /* 0x000000f60700720c */ /* 0x0c0fe20003f86270 */
[----:B------:R-:W-:Y:S01]  /*19300*/  STL [R1+0x28], R225 ;  /* 0x000028e101007387 */ /* 0x000fe20000100800 */
[CC--:B------:R-:W-:Y:S01]  /*19310*/  ISETP.GE.AND P0, PT, R7.reuse, R245.reuse, PT ;  /* 0x000000f50700720c */ /* 0x0c0fe20003f06270 */
[C---:B------:R-:W-:Y:S01]  /*19320*/  VIADD R221, R7.reuse, 0x9 ;  /* 0x0000000907dd7836 */ /* 0x040fe20000000000 */
[-C--:B------:R-:W-:Y:S01]  /*19330*/  ISETP.GE.AND P6, PT, R228, R246.reuse, PT ;  /* 0x000000f6e400720c */ /* 0x080fe20003fc6270 */
[----:B------:R-:W-:Y:S01]  /*19340*/  STL [R1+0x24], R224 ;  /* 0x000024e001007387 */ /* 0x000fe20000100800 */
[----:B------:R-:W-:Y:S01]  /*19350*/  FSEL R172, R172, -INF , P4 ;  /* 0xff800000acac7808 */ /* 0x000fe20002000000 */
[----:B------:R-:W-:Y:S01]  /*19360*/  VIADD R212, R7, 0x10 ;  /* 0x0000001007d47836 */ /* 0x000fe20000000000 */
[-C--:B------:R-:W-:Y:S01]  /*19370*/  ISETP.GE.AND P5, PT, R221, R246.reuse, PT ;  /* 0x000000f6dd00720c */ /* 0x080fe20003fa6270 */
[----:B------:R-:W-:Y:S01]  /*19380*/  STL [R1+0x20], R223 ;  /* 0x000020df01007387 */ /* 0x000fe20000100800 */
[----:B------:R-:W-:Y:S01]  /*19390*/  FSEL R229, R168, -INF , P6 ;  /* 0xff800000a8e57808 */ /* 0x000fe20003000000 */
[C---:B--2---:R-:W-:Y:S01]  /*193a0*/  VIADD R4, R7.reuse, 0x1 ;  /* 0x0000000107047836 */ /* 0x044fe20000000000 */
[-C--:B------:R-:W-:Y:S01]  /*193b0*/  ISETP.GE.AND P4, PT, R212, R246.reuse, PT ;  /* 0x000000f6d400720c */ /* 0x080fe20003f86270 */
[----:B------:R1:W-:Y:S01]  /*193c0*/  STL [R1+0x1c], R222 ;  /* 0x00001cde01007387 */ /* 0x0003e20000100800 */
[----:B------:R-:W-:Y:S01]  /*193d0*/  FSEL R228, R176, -INF , P5 ;  /* 0xff800000b0e47808 */ /* 0x000fe20002800000 */
[C---:B------:R-:W-:Y:S01]  /*193e0*/  VIADD R210, R7.reuse, 0x18 ;  /* 0x0000001807d27836 */ /* 0x040fe20000000000 */
[-C--:B------:R-:W-:Y:S01]  /*193f0*/  ISETP.GE.AND P3, PT, R4, R246.reuse, PT ;  /* 0x000000f60400720c */ /* 0x080fe20003f66270 */
[----:B------:R2:W-:Y:S01]  /*19400*/  STL [R1+0x18], R218 ;  /* 0x000018da01007387 */ /* 0x0005e20000100800 */
[----:B------:R-:W-:Y:S01]  /*19410*/  FSEL R12, R12, -INF , P4 ;  /* 0xff8000000c0c7808 */ /* 0x000fe20002000000 */
[C---:B------:R-:W-:Y:S01]  /*19420*/  VIADD R209, R7.reuse, 0x19 ;  /* 0x0000001907d17836 */ /* 0x040fe20000000000 */
[-C--:B------:R-:W-:Y:S01]  /*19430*/  ISETP.GE.AND P6, PT, R210, R246.reuse, PT ;  /* 0x000000f6d200720c */ /* 0x080fe20003fc6270 */
[----:B------:R3:W-:Y:S01]  /*19440*/  STL [R1+0x14], R217 ;  /* 0x000014d901007387 */ /* 0x0007e20000100800 */
[----:B------:R-:W-:Y:S01]  /*19450*/  FSEL R230, R174, -INF , P3 ;  /* 0xff800000aee67808 */ /* 0x000fe20001800000 */
[----:B------:R-:W-:Y:S01]  /*19460*/  VIADD R120, R7, 0x20 ;  /* 0x0000002007787836 */ /* 0x000fe20000000000 */
[-C--:B------:R-:W-:Y:S01]  /*19470*/  ISETP.GE.AND P5, PT, R209, R246.reuse, PT ;  /* 0x000000f6d100720c */ /* 0x080fe20003fa6270 */
[----:B------:R4:W-:Y:S01]  /*19480*/  STL [R1+0x10], R166 ;  /* 0x000010a601007387 */ /* 0x0009e20000100800 */
[----:B------:R-:W-:Y:S01]  /*19490*/  FSEL R15, R15, -INF , P6 ;  /* 0xff8000000f0f7808 */ /* 0x000fe20003000000 */
[C---:B------:R-:W-:Y:S01]  /*194a0*/  VIADD R211, R7.reuse, 0x11 ;  /* 0x0000001107d37836 */ /* 0x040fe20000000000 */
[-C--:B------:R-:W-:Y:S01]  /*194b0*/  ISETP.GE.AND P4, PT, R120, R246.reuse, PT ;  /* 0x000000f67800720c */ /* 0x080fe20003f86270 */
[----:B------:R-:W-:Y:S01]  /*194c0*/  VIADD R203, R7, 0x28 ;  /* 0x0000002807cb7836 */ /* 0x000fe20000000000 */
[----:B------:R-:W-:Y:S01]  /*194d0*/  FSEL R17, R17, -INF , P5 ;  /* 0xff80000011117808 */ /* 0x000fe20002800000 */
[----:B------:R-:W-:Y:S01]  /*194e0*/  VIADD R202, R7, 0x29 ;  /* 0x0000002907ca7836 */ /* 0x000fe20000000000 */
[-C--:B------:R-:W-:Y:S01]  /*194f0*/  ISETP.GE.AND P3, PT, R211, R246.reuse, PT ;  /* 0x000000f6d300720c */ /* 0x080fe20003f66270 */
[----:B------:R-:W-:Y:S01]  /*19500*/  VIADD R167, R7, 0x30 ;  /* 0x0000003007a77836 */ /* 0x000fe20000000000 */
[-C--:B------:R-:W-:Y:S01]  /*19510*/  ISETP.GE.AND P6, PT, R203, R246.reuse, PT ;  /* 0x000000f6cb00720c */ /* 0x080fe20003fc6270 */
[C---:B------:R-:W-:Y:S01]  /*19520*/  VIADD R204, R7.reuse, 0x21 ;  /* 0x0000002107cc7836 */ /* 0x040fe20000000000 */
[-C--:B------:R-:W-:Y:S01]  /*19530*/  ISETP.GE.AND P5, PT, R202, R246.reuse, PT ;  /* 0x000000f6ca00720c */ /* 0x080fe20003fa6270 */
[----:B------:R-:W-:Y:S01]  /*19540*/  VIADD R125, R7, 0x38 ;  /* 0x00000038077d7836 */ /* 0x000fe20000000000 */
[----:B------:R-:W-:Y:S01]  /*19550*/  FSEL R19, R19, -INF , P4 ;  /* 0xff80000013137808 */ /* 0x000fe20002000000 */
[----:B-1----:R-:W-:Y:S01]  /*19560*/  VIADD R222, R7, 0x39 ;  /* 0x0000003907de7836 */ /* 0x002fe20000000000 */
[-C--:B------:R-:W-:Y:S01]  /*19570*/  ISETP.GE.AND P4, PT, R167, R246.reuse, PT ;  /* 0x000000f6a700720c */ /* 0x080fe20003f86270 */
[C---:B------:R-:W-:Y:S01]  /*19580*/  VIADD R215, R7.reuse, 0x50 ;  /* 0x0000005007d77836 */ /* 0x040fe20000000000 */
[----:B------:R-:W-:Y:S01]  /*19590*/  FSEL R120, R170, -INF , P3 ;  /* 0xff800000aa787808 */ /* 0x000fe20001800000 */
[C---:B--2---:R-:W-:Y:S01]  /*195a0*/  VIADD R218, R7.reuse, 0x40 ;  /* 0x0000004007da7836 */ /* 0x044fe20000000000 */
[-C--:B------:R-:W-:Y:S01]  /*195b0*/  ISETP.GE.AND P3, PT, R204, R246.reuse, PT ;  /* 0x000000f6cc00720c */ /* 0x080fe20003f66270 */
[----:B------:R-:W-:Y:S01]  /*195c0*/  VIADD R220, R7, 0x49 ;  /* 0x0000004907dc7836 */ /* 0x000fe20000000000 */
[----:B------:R-:W-:Y:S01]  /*195d0*/  FSEL R23, R23, -INF , P6 ;  /* 0xff80000017177808 */ /* 0x000fe20003000000 */
[----:B------:R-:W-:Y:S01]  /*195e0*/  VIADD R126, R7, 0x31 ;  /* 0x00000031077e7836 */ /* 0x000fe20000000000 */
[-C--:B------:R-:W-:Y:S01]  /*195f0*/  ISETP.GE.AND P6, PT, R125, R246.reuse, PT ;  /* 0x000000f67d00720c */ /* 0x080fe20003fc6270 */
[----:B---3--:R-:W-:Y:S01]  /*19600*/  VIADD R217, R7, 0x41 ;  /* 0x0000004107d97836 */ /* 0x008fe20000000000 */
[----:B------:R-:W-:Y:S01]  /*19610*/  FSEL R234, R25, -INF , P5 ;  /* 0xff80000019ea7808 */ /* 0x000fe20002800000 */
[C---:B----4-:R-:W-:Y:S01]  /*19620*/  VIADD R166, R7.reuse, 0x48 ;  /* 0x0000004807a67836 */ /* 0x050fe20000000000 */
[-C--:B------:R-:W-:Y:S01]  /*19630*/  ISETP.GE.AND P5, PT, R222, R246.reuse, PT ;  /* 0x000000f6de00720c */ /* 0x080fe20003fa6270 */
[C---:B------:R-:W-:Y:S01]  /*19640*/  VIADD R197, R7.reuse, 0x78 ;  /* 0x0000007807c57836 */ /* 0x040fe20000000000 */
[----:B------:R-:W-:Y:S01]  /*19650*/  FSEL R233, R28, -INF , P4 ;  /* 0xff8000001ce97808 */ /* 0x000fe20002000000 */
[C---:B------:R-:W-:Y:S01]  /*19660*/  VIADD R224, R7.reuse, 0x80 ;  /* 0x0000008007e07836 */ /* 0x040fe20000000000 */
[-C--:B------:R-:W-:Y:S01]  /*19670*/  ISETP.GE.AND P4, PT, R218, R246.reuse, PT ;  /* 0x000000f6da00720c */ /* 0x080fe20003f86270 */
[----:B------:R-:W-:Y:S01]  /*19680*/  VIADD R223, R7, 0x81 ;  /* 0x0000008107df7836 */ /* 0x000fe20000000000 */
[----:B------:R-:W-:Y:S01]  /*19690*/  FSEL R21, R21, -INF , P3 ;  /* 0xff80000015157808 */ /* 0x000fe20001800000 */
[C---:B------:R-:W-:Y:S01]  /*196a0*/  VIADD R201, R7.reuse, 0x58 ;  /* 0x0000005807c97836 */ /* 0x040fe20000000000 */
        /* <DEDUP_REMOVED lines=11> */
[C---:B------:R-:W-:Y:S01]  /*19760*/  VIADD R183, R7.reuse, 0x90 ;  /* 0x0000009007b77836 */ /* 0x040fe20000000000 */
[----:B------:R-:W-:Y:S01]  /*19770*/  FSEL R28, R172, -INF , !P0 ;  /* 0xff800000ac1c7808 */ /* 0x000fe20004000000 */
[----:B------:R-:W-:Y:S01]  /*19780*/  VIADD R206, R7, 0x61 ;  /* 0x0000006107ce7836 */ /* 0x000fe20000000000 */
[----:B------:R-:W-:Y:S01]  /*19790*/  FSEL R232, R171, -INF , P3 ;  /* 0xff800000abe87808 */ /* 0x000fe20001800000 */
[C---:B------:R-:W-:Y:S01]  /*197a0*/  VIADD R123, R7.reuse, 0xb1 ;  /* 0x000000b1077b7836 */ /* 0x040fe20000000000 */
[-C--:B------:R-:W-:Y:S01]  /*197b0*/  ISETP.GE.AND P5, PT, R220, R246.reuse, PT ;  /* 0x000000f6dc00720c */ /* 0x080fe20003fa6270 */
[----:B------:R-:W-:Y:S01]  /*197c0*/  VIADD R128, R7, 0xa8 ;  /* 0x000000a807807836 */ /* 0x000fe20000000000 */
[-C--:B------:R-:W-:Y:S01]  /*197d0*/  ISETP.GE.AND P0, PT, R201, R246.reuse, PT ;  /* 0x000000f6c900720c */ /* 0x080fe20003f06270 */
[----:B------:R-:W-:Y:S01]  /*197e0*/  VIADD R200, R7, 0x69 ;  /* 0x0000006907c87836 */ /* 0x000fe20000000000 */
[-C--:B------:R-:W-:Y:S01]  /*197f0*/  ISETP.GE.AND P3, PT, R217, R246.reuse, PT ;  /* 0x000000f6d900720c */ /* 0x080fe20003f66270 */
[C---:B------:R-:W-:Y:S01]  /*19800*/  VIADD R207, R7.reuse, 0x60 ;  /* 0x0000006007cf7836 */ /* 0x040fe20000000000 */
[----:B------:R-:W-:Y:S01]  /*19810*/  FSEL R237, R40, -INF , P6 ;  /* 0xff80000028ed7808 */ /* 0x000fe20003000000 */
        /* <DEDUP_REMOVED lines=9> */
[----:B------:R-:W-:Y:S01]  /*198b0*/  FSEL R210, R48, -INF , P0 ;  /* 0xff80000030d27808 */ /* 0x000fe20000000000 */
[----:B------:R-:W-:Y:S01]  /*198c0*/  VIADD R109, R7, 0xd9 ;  /* 0x000000d9076d7836 */ /* 0x000fe20000000000 */
[----:B------:R-:W-:Y:S01]  /*198d0*/  FSEL R32, R37, -INF , P3 ;  /* 0xff80000025207808 */ /* 0x000fe20001800000 */
[----:B------:R-:W-:Y:S01]  /*198e0*/  IMAD.MOV.U32 R40, RZ, RZ, R23 ;  /* 0x000000ffff287224 */ /* 0x000fe200078e0017 */
[-C--:B------:R-:W-:Y:S01]  /*198f0*/  ISETP.GE.AND P5, PT, R207, R246.reuse, PT ;  /* 0x000000f6cf00720c */ /* 0x080fe20003fa6270 */
[----:B------:R-:W-:Y:S01]  /*19900*/  IMAD.MOV.U32 R44, RZ, RZ, R21 ;  /* 0x000000ffff2c7224 */ /* 0x000fe200078e0015 */
[-C--:B------:R-:W-:Y:S01]  /*19910*/  ISETP.GE.AND P0, PT, R200, R246.reuse, PT ;  /* 0x000000f6c800720c */ /* 0x080fe20003f06270 */
[----:B------:R-:W-:Y:S01]  /*19920*/  VIADD R198, R7, 0x71 ;  /* 0x0000007107c67836 */ /* 0x000fe20000000000 */
[-C--:B------:R-:W-:Y:S01]  /*19930*/  ISETP.GE.AND P3, PT, R231, R246.reuse, PT ;  /* 0x000000f6e700720c */ /* 0x080fe20003f66270 */
[----:B------:R-:W-:Y:S01]  /*19940*/  VIADD R106, R7, 0xe0 ;  /* 0x000000e0076a7836 */ /* 0x000fe20000000000 */
[----:B------:R-:W-:Y:S01]  /*19950*/  FSEL R209, R49, -INF , P6 ;  /* 0xff80000031d17808 */ /* 0x000fe20003000000 */
[----:B------:R-:W-:Y:S01]  /*19960*/  VIADD R205, R7, 0x68 ;  /* 0x0000006807cd7836 */ /* 0x000fe20000000000 */
[-C--:B------:R-:W-:Y:S01]  /*19970*/  ISETP.GE.AND P6, PT, R199, R246.reuse, PT ;  /* 0x000000f6c700720c */ /* 0x080fe20003fc6270 */
[----:B------:R-:W-:Y:S01]  /*19980*/  IMAD.MOV.U32 R48, RZ, RZ, R17 ;  /* 0x000000ffff307224 */ /* 0x000fe200078e0011 */
[----:B------:R-:W-:Y:S01]  /*19990*/  FSEL R203, R53, -INF , P4 ;  /* 0xff80000035cb7808 */ /* 0x000fe20002000000 */
[----:B------:R-:W-:Y:S01]  /*199a0*/  VIADD R130, R7, 0xa0 ;  /* 0x000000a007827836 */ /* 0x000fe20000000000 */
[----:B------:R-:W-:Y:S01]  /*199b0*/  FSEL R204, R52, -INF , P5 ;  /* 0xff80000034cc7808 */ /* 0x000fe20002800000 */
[----:B------:R-:W-:Y:S01]  /*199c0*/  IMAD.MOV.U32 R52, RZ, RZ, R15 ;  /* 0x000000ffff347224 */ /* 0x000fe200078e000f */
[-C--:B------:R-:W-:Y:S01]  /*199d0*/  ISETP.GE.AND P4, PT, R197, R246.reuse, PT ;  /* 0x000000f6c500720c */ /* 0x080fe20003f86270 */
[----:B------:R-:W-:Y:S01]  /*199e0*/  VIADD R129, R7, 0xa1 ;  /* 0x000000a107817836 */ /* 0x000fe20000000000 */
[----:B------:R-:W-:Y:S01]  /*199f0*/  FSEL R201, R57, -INF , P0 ;  /* 0xff80000039c97808 */ /* 0x000fe20000000000 */
[----:B------:R-:W-:Y:S01]  /*19a00*/  VIADD R127, R7, 0xa9 ;  /* 0x000000a9077f7836 */ /* 0x000fe20000000000 */
[----:B------:R-:W-:Y:S01]  /*19a10*/  FSEL R211, R45, -INF , P3 ;  /* 0xff8000002dd37808 */ /* 0x000fe20001800000 */
[----:B------:R-:W-:Y:S01]  /*19a20*/  IMAD.MOV.U32 R45, RZ, RZ, R19 ;  /* 0x000000ffff2d7224 */ /* 0x000fe200078e0013 */
[-C--:B------:R-:W-:Y:S01]  /*19a30*/  ISETP.GE.AND P5, PT, R198, R246.reuse, PT ;  /* 0x000000f6c600720c */ /* 0x080fe20003fa6270 */
[----:B------:R-:W-:Y:S01]  /*19a40*/  VIADD R110, R7, 0xc0 ;  /* 0x000000c0076e7836 */ /* 0x000fe20000000000 */
[-C--:B------:R-:W-:Y:S01]  /*19a50*/  ISETP.GE.AND P0, PT, R224, R246.reuse, PT ;  /* 0x000000f6e000720c */ /* 0x080fe20003f06270 */
[----:B------:R-:W-:Y:S01]  /*19a60*/  IMAD.MOV.U32 R53, RZ, RZ, R12 ;  /* 0x000000ffff357224 */ /* 0x000fe200078e000c */
[-C--:B------:R-:W-:Y:S01]  /*19a70*/  ISETP.GE.AND P3, PT, R205, R246.reuse, PT ;  /* 0x000000f6cd00720c */ /* 0x080fe20003f66270 */
[C---:B------:R-:W-:Y:S01]  /*19a80*/  VIADD R25, R7.reuse, 0x91 ;  /* 0x0000009107197836 */ /* 0x040fe20000000000 */
[----:B------:R-:W-:Y:S01]  /*19a90*/  FSEL R224, R60, -INF , P6 ;  /* 0xff8000003ce07808 */ /* 0x000fe20003000000 */
        /* <DEDUP_REMOVED lines=10> */
[----:B------:R-:W-:Y:S01]  /*19b40*/  IMAD.MOV.U32 R56, RZ, RZ, R120 ;  /* 0x000000ffff387224 */ /* 0x000fe200078e0078 */
[-C--:B------:R-:W-:Y:S01]  /*19b50*/  ISETP.GE.AND P5, PT, R189, R246.reuse, PT ;  /* 0x000000f6bd00720c */ /* 0x080fe20003fa6270 */
        /* <DEDUP_REMOVED lines=20> */
[----:B------:R-:W-:Y:S01]  /*19ca0*/  VIADD R0, R7, 0xf9 ;  /* 0x000000f907007836 */ /* 0x000fe20000000000 */
[-C--:B------:R-:W-:Y:S02]  /*19cb0*/  ISETP.GE.AND P3, PT, R183, R246.reuse, PT ;  /* 0x000000f6b700720c */ /* 0x080fe40003f66270 */
[----:B------:R-:W-:Y:S02]  /*19cc0*/  FSEL R172, R84, -INF , P4 ;  /* 0xff80000054ac7808 */ /* 0x000fe40002000000 */
[----:B------:R-:W-:Y:S02]  /*19cd0*/  FSEL R77, R77, -INF , P0 ;  /* 0xff8000004d4d7808 */ /* 0x000fe40000000000 */
[----:B------:R-:W-:Y:S01]  /*19ce0*/  FSEL R25, R81, -INF , P5 ;  /* 0xff80000051197808 */ /* 0x000fe20002800000 */
[----:B------:R-:W-:Y:S01]  /*19cf0*/  VIADD R81, R7, 0x58 ;  /* 0x0000005807517836 */ /* 0x000fe20000000000 */
[-C--:B------:R-:W-:Y:S02]  /*19d00*/  ISETP.GE.AND P4, PT, R123, R246.reuse, PT ;  /* 0x000000f67b00720c */ /* 0x080fe40003f86270 */
[----:B------:R-:W-:Y:S02]  /*19d10*/  FSEL R73, R76, -INF , P3 ;  /* 0xff8000004c497808 */ /* 0x000fe40001800000 */
[-C--:B------:R-:W-:Y:S02]  /*19d20*/  ISETP.GE.AND P0, PT, R128, R246.reuse, PT ;  /* 0x000000f68000720c */ /* 0x080fe40003f06270 */
        /* <DEDUP_REMOVED lines=8> */
[----:B------:R-:W-:Y:S02]  /*19db0*/  FSEL R171, R85, -INF , P3 ;  /* 0xff80000055ab7808 */ /* 0x000fe40001800000 */
[-C--:B------:R-:W-:Y:S02]  /*19dc0*/  ISETP.GE.AND P0, PT, R112, R246.reuse, PT ;  /* 0x000000f67000720c */ /* 0x080fe40003f06270 */
[-C--:B------:R-:W-:Y:S02]  /*19dd0*/  ISETP.GE.AND P5, PT, R121, R246.reuse, PT ;  /* 0x000000f67900720c */ /* 0x080fe40003fa6270 */
[-C--:B------:R-:W-:Y:S02]  /*19de0*/  ISETP.GE.AND P3, PT, R122, R246.reuse, PT ;  /* 0x000000f67a00720c */ /* 0x080fe40003f66270 */
[----:B------:R-:W-:Y:S01]  /*19df0*/  FSEL R23, R89, -INF , P6 ;  /* 0xff80000059177808 */ /* 0x000fe20003000000 */
[----:B------:R-:W-:Y:S01]  /*19e00*/  VIADD R89, R7, 0x80 ;  /* 0x0000008007597836 */ /* 0x000fe20000000000 */
        /* <DEDUP_REMOVED lines=24> */
[-C--:B------:R-:W-:Y:S01]  /*19f90*/  ISETP.GE.AND P4, PT, R49, R245.reuse, PT ;  /* 0x000000f53100720c */ /* 0x080fe20003f86270 */
[----:B------:R-:W-:Y:S01]  /*19fa0*/  VIADD R49, R7, 0x11 ;  /* 0x0000001107317836 */ /* 0x000fe20000000000 */
[----:B------:R-:W-:Y:S02]  /*19fb0*/  FSEL R85, R6, -INF , P3 ;  /* 0xff80000006557808 */ /* 0x000fe40001800000 */
[-C--:B------:R-:W-:Y:S02]  /*19fc0*/  ISETP.GE.AND P0, PT, R5, R246.reuse, PT ;  /* 0x000000f60500720c */ /* 0x080fe40003f06270 */
[-C--:B------:R-:W-:Y:S01]  /*19fd0*/  ISETP.GE.AND P5, PT, R57, R245.reuse, PT ;  /* 0x000000f53900720c */ /* 0x080fe20003fa6270 */
[----:B------:R-:W-:Y:S01]  /*19fe0*/  VIADD R57, R7, 0x10 ;  /* 0x0000001007397836 */ /* 0x000fe20000000000 */
[----:B------:R-:W-:Y:S02]  /*19ff0*/  ISETP.GE.AND P3, PT, R101, R246, PT ;  /* 0x000000f66500720c */ /* 0x000fe40003f66270 */
[----:B------:R-:W-:Y:S02]  /*1a000*/  FSEL R12, R9, -INF , P6 ;  /* 0xff800000090c7808 */ /* 0x000fe40003000000 */
[-C--:B------:R-:W-:Y:S02]  /*1a010*/  ISETP.GE.AND P6, PT, R4, R245.reuse, PT ;  /* 0x000000f50400720c */ /* 0x080fe40003fc6270 */
[----:B------:R-:W-:Y:S02]  /*1a020*/  FSEL R9, R11, -INF , P0 ;  /* 0xff8000000b097808 */ /* 0x000fe40000000000 */
[----:B------:R-:W-:Y:S02]  /*1a030*/  FSEL R10, R10, -INF , P3 ;  /* 0xff8000000a0a7808 */ /* 0x000fe40001800000 */
[-C--:B------:R-:W-:Y:S01]  /*1a040*/  ISETP.GE.AND P0, PT, R49, R245.reuse, PT ;  /* 0x000000f53100720c */ /* 0x080fe20003f06270 */
[----:B------:R-:W-:Y:S01]  /*1a050*/  VIADD R49, R7, 0x19 ;  /* 0x0000001907317836 */ /* 0x000fe20000000000 */
[-C--:B------:R-:W-:Y:S01]  /*1a060*/  ISETP.GE.AND P3, PT, R57, R245.reuse, PT ;  /* 0x000000f53900720c */ /* 0x080fe20003f66270 */
[----:B------:R-:W-:Y:S01]  /*1a070*/  VIADD R57, R7, 0x18 ;  /* 0x0000001807397836 */ /* 0x000fe20000000000 */
[----:B------:R-:W-:Y:S02]  /*1a080*/  FSEL R230, R230, -INF , !P6 ;  /* 0xff800000e6e67808 */ /* 0x000fe40007000000 */
[----:B------:R-:W-:Y:S02]  /*1a090*/  FSEL R229, R229, -INF , !P5 ;  /* 0xff800000e5e57808 */ /* 0x000fe40006800000 */
[-C--:B------:R-:W-:Y:S01]  /*1a0a0*/  ISETP.GE.AND P5, PT, R49, R245.reuse, PT ;  /* 0x000000f53100720c */ /* 0x080fe20003fa6270 */
[----:B------:R-:W-:Y:S01]  /*1a0b0*/  VIADD R49, R7, 0x21 ;  /* 0x0000002107317836 */ /* 0x000fe20000000000 */
[----:B------:R-:W-:Y:S02]  /*1a0c0*/  FSEL R228, R228, -INF , !P4 ;  /* 0xff800000e4e47808 */ /* 0x000fe40006000000 */
[----:B------:R-:W-:Y:S02]  /*1a0d0*/  FMNMX3.FTZ R6, R165, R28, R230, !PT ;  /* 0x0000001ca5067276 */ /* 0x000fe400078100e6 */
[----:B------:R-:W-:Y:S01]  /*1a0e0*/  ISETP.GE.AND P6, PT, R57, R245, PT ;  /* 0x000000f53900720c */ /* 0x000fe20003fc6270 */
[----:B------:R-:W-:Y:S01]  /*1a0f0*/  VIADD R57, R7, 0x20 ;  /* 0x0000002007397836 */ /* 0x000fe20000000000 */
[----:B------:R-:W-:Y:S01]  /*1a100*/  FSEL R68, R53, -INF , !P3 ;  /* 0xff80000035447808 */ /* 0x000fe20005800000 */
[----:B------:R-:W-:Y:S01]  /*1a110*/  VIADD R53, R7, 0x28 ;  /* 0x0000002807357836 */ /* 0x000fe20000000000 */
[----:B------:R-:W-:Y:S02]  /*1a120*/  FSEL R61, R56, -INF , !P0 ;  /* 0xff800000383d7808 */ /* 0x000fe40004000000 */
[----:B------:R-:W-:Y:S02]  /*1a130*/  FMNMX3.FTZ R6, R6, R229, R228, !PT ;  /* 0x000000e506067276 */ /* 0x000fe400078100e4 */
[-C--:B------:R-:W-:Y:S01]  /*1a140*/  ISETP.GE.AND P3, PT, R49, R245.reuse, PT ;  /* 0x000000f53100720c */ /* 0x080fe20003f66270 */
[----:B------:R-:W-:Y:S01]  /*1a150*/  VIADD R49, R7, 0x29 ;  /* 0x0000002907317836 */ /* 0x000fe20000000000 */
[-C--:B------:R-:W-:Y:S02]  /*1a160*/  ISETP.GE.AND P4, PT, R57, R245.reuse, PT ;  /* 0x000000f53900720c */ /* 0x080fe40003f86270 */
[----:B------:R-:W-:Y:S02]  /*1a170*/  FSEL R60, R52, -INF , !P6 ;  /* 0xff800000343c7808 */ /* 0x000fe40007000000 */
[----:B------:R-:W-:Y:S02]  /*1a180*/  FSEL R57, R48, -INF , !P5 ;  /* 0xff80000030397808 */ /* 0x000fe40006800000 */
[----:B------:R-:W-:Y:S02]  /*1a190*/  FMNMX3.FTZ R6, R6, R68, R61, !PT ;  /* 0x0000004406067276 */ /* 0x000fe4000781003d */
[-C--:B------:R-:W-:Y:S02]  /*1a1a0*/  ISETP.GE.AND P0, PT, R53, R245.reuse, PT ;  /* 0x000000f53500720c */ /* 0x080fe40003f06270 */
[----:B------:R-:W-:Y:S02]  /*1a1b0*/  FSEL R56, R45, -INF , !P4 ;  /* 0xff8000002d387808 */ /* 0x000fe40006000000 */
[----:B------:R-:W-:Y:S02]  /*1a1c0*/  FSEL R53, R44, -INF , !P3 ;  /* 0xff8000002c357808 */ /* 0x000fe40005800000 */
[----:B------:R-:W-:Y:S02]  /*1a1d0*/  FMNMX3.FTZ R6, R6, R60, R57, !PT ;  /* 0x0000003c06067276 */ /* 0x000fe40007810039 */
[-C--:B------:R-:W-:Y:S02]  /*1a1e0*/  ISETP.GE.AND P6, PT, R49, R245.reuse, PT ;  /* 0x000000f53100720c */ /* 0x080fe40003fc6270 */
[----:B------:R-:W-:Y:S02]  /*1a1f0*/  FSEL R52, R40, -INF , !P0 ;  /* 0xff80000028347808 */ /* 0x000fe40004000000 */
[----:B------:R-:W-:Y:S02]  /*1a200*/  FSEL R49, R234, -INF , !P6 ;  /* 0xff800000ea317808 */ /* 0x000fe40007000000 */
[----:B------:R-:W-:Y:S01]  /*1a210*/  FMNMX3.FTZ R6, R6, R56, R53, !PT ;  /* 0x0000003806067276 */ /* 0x000fe20007810035 */
[----:B------:R1:W5:Y:S01]  /*1a220*/  LDL.LU R234, [R1+0x38] ;  /* 0x0000380001ea7983 */ /* 0x0003620000300800 */
[-C--:B------:R-:W-:Y:S02]  /*1a230*/  ISETP.GE.AND P5, PT, R167, R245.reuse, PT ;  /* 0x000000f5a700720c */ /* 0x080fe40003fa6270 */
[-C--:B------:R-:W-:Y:S02]  /*1a240*/  ISETP.GE.AND P4, PT, R126, R245.reuse, PT ;  /* 0x000000f57e00720c */ /* 0x080fe40003f86270 */
[----:B------:R-:W-:Y:S02]  /*1a250*/  FSEL R48, R233, -INF , !P5 ;  /* 0xff800000e9307808 */ /* 0x000fe40006800000 */
[----:B------:R-:W-:Y:S01]  /*1a260*/  FSEL R45, R232, -INF , !P4 ;  /* 0xff800000e82d7808 */ /* 0x000fe20006000000 */
[----:B------:R1:W5:Y:S01]  /*1a270*/  LDL.LU R233, [R1+0x34] ;  /* 0x0000340001e97983 */ /* 0x0003620000300800 */
[----:B------:R-:W-:Y:S02]  /*1a280*/  FMNMX3.FTZ R6, R6, R52, R49, !PT ;  /* 0x0000003406067276 */ /* 0x000fe40007810031 */
[-C--:B------:R-:W-:Y:S01]  /*1a290*/  ISETP.GE.AND P3, PT, R125, R245.reuse, PT ;  /* 0x000000f57d00720c */ /* 0x080fe20003f66270 */
[----:B------:R1:W5:Y:S01]  /*1a2a0*/  LDL.LU R232, [R1+0x30] ;  /* 0x0000300001e87983 */ /* 0x0003620000300800 */
        /* <DEDUP_REMOVED lines=8> */
[-C--:B------:R-:W-:Y:S02]  /*1a330*/  ISETP.GE.AND P4, PT, R166, R245.reuse, PT ;  /* 0x000000f5a600720c */ /* 0x080fe40003f86270 */
[-C--:B------:R-:W-:Y:S02]  /*1a340*/  ISETP.GE.AND P3, PT, R220, R245.reuse, PT ;  /* 0x000000f5dc00720c */ /* 0x080fe40003f66270 */
[----:B------:R-:W-:Y:S02]  /*1a350*/  FSEL R33, R33, -INF , !P6 ;  /* 0xff80000021217808 */ /* 0x000fe40007000000 */
[----:B------:R-:W-:Y:S02]  /*1a360*/  FSEL R32, R32, -INF , !P5 ;  /* 0xff80000020207808 */ /* 0x000fe40006800000 */
[----:B------:R-:W-:Y:S02]  /*1a370*/  FMNMX3.FTZ R6, R6, R44, R40, !PT ;  /* 0x0000002c06067276 */ /* 0x000fe40007810028 */
[----:B------:R-:W-:Y:S02]  /*1a380*/  ISETP.GE.AND P0, PT, R215, R245, PT ;  /* 0x000000f5d700720c */ /* 0x000fe40003f06270 */
[----:B------:R-:W-:Y:S02]  /*1a390*/  FSEL R221, R221, -INF , !P3 ;  /* 0xff800000dddd7808 */ /* 0x000fe40005800000 */
[----:B------:R-:W-:Y:S02]  /*1a3a0*/  FMNMX3.FTZ R6, R6, R33, R32, !PT ;  /* 0x0000002106067276 */ /* 0x000fe40007810020 */
[-C--:B------:R-:W-:Y:S02]  /*1a3b0*/  ISETP.GE.AND P6, PT, R231, R245.reuse, PT ;  /* 0x000000f5e700720c */ /* 0x080fe40003fc6270 */
[----:B------:R-:W-:Y:S02]  /*1a3c0*/  FSEL R237, R237, -INF , !P4 ;  /* 0xff800000eded7808 */ /* 0x000fe40006000000 */
[----:B------:R-:W-:Y:S02]  /*1a3d0*/  ISETP.GE.AND P4, PT, R208, R245, PT ;  /* 0x000000f5d000720c */ /* 0x000fe40003f86270 */
[----:B------:R-:W-:Y:S02]  /*1a3e0*/  FMNMX3.FTZ R6, R6, R237, R221, !PT ;  /* 0x000000ed06067276 */ /* 0x000fe400078100dd */
[----:B------:R-:W-:Y:S02]  /*1a3f0*/  FSEL R212, R212, -INF , !P0 ;  /* 0xff800000d4d47808 */ /* 0x000fe40004000000 */
[----:B------:R-:W-:Y:S02]  /*1a400*/  FSEL R211, R211, -INF , !P6 ;  /* 0xff800000d3d37808 */ /* 0x000fe40007000000 */
[-C--:B------:R-:W-:Y:S01]  /*1a410*/  ISETP.GE.AND P5, PT, R81, R245.reuse, PT ;  /* 0x000000f55100720c */ /* 0x080fe20003fa6270 */
[----:B------:R-:W-:Y:S01]  /*1a420*/  VIADD R81, R7, 0x81 ;  /* 0x0000008107517836 */ /* 0x000fe20000000000 */
[-C--:B------:R-:W-:Y:S02]  /*1a430*/  ISETP.GE.AND P3, PT, R207, R245.reuse, PT ;  /* 0x000000f5cf00720c */ /* 0x080fe40003f66270 */
        /* <DEDUP_REMOVED lines=9> */
[-C--:B------:R-:W-:Y:S02]  /*1a4d0*/  ISETP.GE.AND P4, PT, R199, R245.reuse, PT ;  /* 0x000000f5c700720c */ /* 0x080fe40003f86270 */
[-C--:B------:R-:W-:Y:S02]  /*1a4e0*/  ISETP.GE.AND P3, PT, R198, R245.reuse, PT ;  /* 0x000000f5c600720c */ /* 0x080fe40003f66270 */
[----:B------:R-:W-:Y:S02]  /*1a4f0*/  FSEL R202, R202, -INF , !P6 ;  /* 0xff800000caca7808 */ /* 0x000fe40007000000 */
[----:B------:R-:W-:Y:S02]  /*1a500*/  FSEL R201, R201, -INF , !P5 ;  /* 0xff800000c9c97808 */ /* 0x000fe40006800000 */
[----:B------:R-:W-:Y:S02]  /*1a510*/  FMNMX3.FTZ R6, R6, R204, R203, !PT ;  /* 0x000000cc06067276 */ /* 0x000fe400078100cb */
[----:B------:R-:W-:Y:S02]  /*1a520*/  FSEL R196, R224, -INF , !P4 ;  /* 0xff800000e0c47808 */ /* 0x000fe40006000000 */
[----:B------:R-:W-:Y:S01]  /*1a530*/  FSEL R195, R223, -INF , !P3 ;  /* 0xff800000dfc37808 */ /* 0x000fe20005800000 */
[----:B------:R1:W5:Y:S01]  /*1a540*/  LDL.LU R224, [R1+0x24] ;  /* 0x0000240001e07983 */ /* 0x0003620000300800 */
[-C--:B------:R-:W-:Y:S02]  /*1a550*/  ISETP.GE.AND P0, PT, R197, R245.reuse, PT ;  /* 0x000000f5c500720c */ /* 0x080fe40003f06270 */
[-C--:B------:R-:W-:Y:S01]  /*1a560*/  ISETP.GE.AND P6, PT, R192, R245.reuse, PT ;  /* 0x000000f5c000720c */ /* 0x080fe20003fc6270 */
[----:B------:R1:W5:Y:S01]  /*1a570*/  LDL.LU R223, [R1+0x20] ;  /* 0x0000200001df7983 */ /* 0x0003620000300800 */
[----:B------:R-:W-:Y:S02]  /*1a580*/  FMNMX3.FTZ R6, R6, R202, R201, !PT ;  /* 0x000000ca06067276 */ /* 0x000fe400078100c9 */
[----:B------:R-:W-:Y:S01]  /*1a590*/  FSEL R194, R176, -INF , !P0 ;  /* 0xff800000b0c27808 */ /* 0x000fe20004000000 */
[--C-:B------:R-:W-:Y:S01]  /*1a5a0*/  IMAD R176, R248, 0x100, R69.reuse ;  /* 0x00000100f8b07824 */ /* 0x100fe200078e0245 */
[----:B------:R-:W-:Y:S01]  /*1a5b0*/  FSEL R193, R174, -INF , !P6 ;  /* 0xff800000aec17808 */ /* 0x000fe20007000000 */
[----:B------:R-:W-:Y:S01]  /*1a5c0*/  IMAD R174, R248, 0x100, R69 ;  /* 0x00000100f8ae7824 */ /* 0x000fe200078e0245 */
[-C--:B------:R-:W-:Y:S01]  /*1a5d0*/  ISETP.GE.AND P5, PT, R89, R245.reuse, PT ;  /* 0x000000f55900720c */ /* 0x080fe20003fa6270 */
[----:B------:R-:W-:Y:S01]  /*1a5e0*/  VIADD R89, R7, 0x91 ;  /* 0x0000009107597836 */ /* 0x000fe20000000000 */
[-C--:B------:R-:W-:Y:S01]  /*1a5f0*/  ISETP.GE.AND P4, PT, R81, R245.reuse, PT ;  /* 0x000000f55100720c */ /* 0x080fe20003f86270 */
[----:B------:R-:W-:Y:S01]  /*1a600*/  VIADD R81, R7, 0x98 ;  /* 0x0000009807517836 */ /* 0x000fe20000000000 */
[----:B------:R-:W-:Y:S01]  /*1a610*/  FMNMX3.FTZ R6, R6, R196, R195, !PT ;  /* 0x000000c406067276 */ /* 0x000fe200078100c3 */
[----:B------:R-:W-:Y:S01]  /*1a620*/  VIADD R176, R176, 0x9 ;  /* 0x00000009b0b07836 */ /* 0x000fe20000000000 */
[-C--:B------:R-:W-:Y:S01]  /*1a630*/  ISETP.GE.AND P3, PT, R189, R245.reuse, PT ;  /* 0x000000f5bd00720c */ /* 0x080fe20003f66270 */
[----:B------:R-:W-:Y:S01]  /*1a640*/  VIADD R174, R174, 0x8 ;  /* 0x00000008aeae7836 */ /* 0x000fe20000000000 */
[-C--:B------:R-:W-:Y:S02]  /*1a650*/  ISETP.GE.AND P0, PT, R184, R245.reuse, PT ;  /* 0x000000f5b800720c */ /* 0x080fe40003f06270 */
[----:B------:R-:W-:Y:S02]  /*1a660*/  FSEL R188, R170, -INF , !P5 ;  /* 0xff800000aabc7808 */ /* 0x000fe40006800000 */
[----:B------:R-:W-:Y:S02]  /*1a670*/  FSEL R187, R178, -INF , !P4 ;  /* 0xff800000b2bb7808 */ /* 0x000fe40006000000 */
[----:B------:R-:W-:Y:S02]  /*1a680*/  FMNMX3.FTZ R6, R6, R194, R193, !PT ;  /* 0x000000c206067276 */ /* 0x000fe400078100c1 */
[-C--:B------:R-:W-:Y:S02]  /*1a690*/  ISETP.GE.AND P6, PT, R183, R245.reuse, PT ;  /* 0x000000f5b700720c */ /* 0x080fe40003fc6270 */
[-C--:B------:R-:W-:Y:S02]  /*1a6a0*/  ISETP.GE.AND P5, PT, R89, R245.reuse, PT ;  /* 0x000000f55900720c */ /* 0x080fe40003fa6270 */
[----:B------:R-:W-:Y:S02]  /*1a6b0*/  FSEL R186, R179, -INF , !P3 ;  /* 0xff800000b3ba7808 */ /* 0x000fe40005800000 */
[----:B------:R-:W-:Y:S02]  /*1a6c0*/  FSEL R185, R168, -INF , !P0 ;  /* 0xff800000a8b97808 */ /* 0x000fe40004000000 */
[----:B------:R-:W-:Y:S02]  /*1a6d0*/  FMNMX3.FTZ R6, R6, R188, R187, !PT ;  /* 0x000000bc06067276 */ /* 0x000fe400078100bb */
[-C--:B------:R-:W-:Y:S02]  /*1a6e0*/  ISETP.GE.AND P3, PT, R131, R245.reuse, PT ;  /* 0x000000f58300720c */ /* 0x080fe40003f66270 */
[-C--:B------:R-:W-:Y:S02]  /*1a6f0*/  ISETP.GE.AND P4, PT, R81, R245.reuse, PT ;  /* 0x000000f55100720c */ /* 0x080fe40003f86270 */
[----:B------:R-:W-:Y:S02]  /*1a700*/  FSEL R180, R73, -INF , !P6 ;  /* 0xff80000049b47808 */ /* 0x000fe40007000000 */
[----:B------:R-:W-:Y:S01]  /*1a710*/  FSEL R179, R77, -INF , !P5 ;  /* 0xff8000004db37808 */ /* 0x000fe20006800000 */
[----:B------:R-:W-:Y:S01]  /*1a720*/  IMAD R77, R248, 0x100, R69 ;  /* 0x00000100f84d7824 */ /* 0x000fe200078e0245 */
[----:B------:R-:W-:Y:S02]  /*1a730*/  FMNMX3.FTZ R6, R6, R186, R185, !PT ;  /* 0x000000ba06067276 */ /* 0x000fe400078100b9 */
[-C--:B------:R-:W-:Y:S01]  /*1a740*/  ISETP.GE.AND P0, PT, R130, R245.reuse, PT ;  /* 0x000000f58200720c */ /* 0x080fe20003f06270 */
[----:B------:R-:W-:Y:S01]  /*1a750*/  VIADD R77, R77, 0x81 ;  /* 0x000000814d4d7836 */ /* 0x000fe20000000000 */
        /* <DEDUP_REMOVED lines=18> */
[----:B------:R-:W-:Y:S02]  /*1a880*/  FMNMX3.FTZ R6, R6, R170, R23, !PT ;  /* 0x000000aa06067276 */ /* 0x000fe40007810017 */
        /* <DEDUP_REMOVED lines=16> */
[-C--:B------:R-:W-:Y:S02]  /*1a990*/  ISETP.GE.AND P4, PT, R113, R245.reuse, PT ;  /* 0x000000f57100720c */ /* 0x080fe40003f86270 */
[----:B------:R-:W-:Y:S02]  /*1a9a0*/  ISETP.GE.AND P0, PT, R109, R245, PT ;  /* 0x000000f56d00720c */ /* 0x000fe40003f06270 */
[----:B------:R-:W-:Y:S02]  /*1a9b0*/  FMNMX3.FTZ R11, R11, R19, R6, !PT ;  /* 0x000000130b0b7276 */ /* 0x000fe40007810006 */
[----:B------:R-:W-:Y:S02]  /*1a9c0*/  ISETP.GE.AND P3, PT, R111, R245, PT ;  /* 0x000000f56f00720c */ /* 0x000fe40003f66270 */
[----:B------:R-:W-:Y:S02]  /*1a9d0*/  FSEL R93, R93, -INF , !P5 ;  /* 0xff8000005d5d7808 */ /* 0x000fe40006800000 */
[----:B------:R-:W-:Y:S02]  /*1a9e0*/  FSEL R92, R92, -INF , !P4 ;  /* 0xff8000005c5c7808 */ /* 0x000fe40006000000 */
[----:B------:R-:W-:Y:S02]  /*1a9f0*/  FSEL R17, R17, -INF , !P3 ;  /* 0xff80000011117808 */ /* 0x000fe40005800000 */
[----:B------:R-:W-:Y:S02]  /*1aa00*/  FSEL R15, R15, -INF , !P0 ;  /* 0xff8000000f0f7808 */ /* 0x000fe40004000000 */
[----:B------:R-:W-:Y:S02]  /*1aa10*/  FMNMX3.FTZ R11, R11, R93, R92, !PT ;  /* 0x0000005d0b0b7276 */ /* 0x000fe4000781005c */
[----:B------:R-:W-:Y:S02]  /*1aa20*/  ISETP.GE.AND P3, PT, R103, R245, PT ;  /* 0x000000f56700720c */ /* 0x000fe40003f66270 */
[----:B------:R-:W-:Y:S02]  /*1aa30*/  ISETP.GE.AND P0, PT, R0, R246, PT ;  /* 0x000000f60000720c */ /* 0x000fe40003f06270 */
[----:B------:R-:W-:Y:S02]  /*1aa40*/  FMNMX3.FTZ R37, R11, R17, R15, !PT ;  /* 0x000000110b257276 */ /* 0x000fe4000781000f */
[-C--:B------:R-:W-:Y:S02]  /*1aa50*/  ISETP.GE.AND P4, PT, R104, R245.reuse, PT ;  /* 0x000000f56800720c */ /* 0x080fe40003f86270 */
[----:B------:R-:W-:Y:S02]  /*1aa60*/  FSEL R11, R36, -INF , !P3 ;  /* 0xff800000240b7808 */ /* 0x000fe40005800000 */
[-C--:B------:R-:W-:Y:S02]  /*1aa70*/  ISETP.GE.AND P3, PT, R0, R245.reuse, PT ;  /* 0x000000f50000720c */ /* 0x080fe40003f66270 */
[----:B------:R-:W-:Y:S02]  /*1aa80*/  FSEL R8, R8, -INF , P0 ;  /* 0xff80000008087808 */ /* 0x000fe40000000000 */
[----:B------:R-:W-:Y:S02]  /*1aa90*/  FSEL R12, R12, -INF , !P4 ;  /* 0xff8000000c0c7808 */ /* 0x000fe40006000000 */
[-C--:B------:R-:W-:Y:S02]  /*1aaa0*/  ISETP.GE.AND P4, PT, R5, R245.reuse, PT ;  /* 0x000000f50500720c */ /* 0x080fe40003f86270 */
[----:B------:R-:W-:Y:S02]  /*1aab0*/  FSEL R8, R8, -INF , !P3 ;  /* 0xff80000008087808 */ /* 0x000fe40005800000 */
[----:B------:R-:W-:Y:S02]  /*1aac0*/  ISETP.GE.AND P5, PT, R105, R245, PT ;  /* 0x000000f56900720c */ /* 0x000fe40003fa6270 */
[-C--:B------:R-:W-:Y:S02]  /*1aad0*/  ISETP.GE.AND P3, PT, R7, R244.reuse, PT ;  /* 0x000000f40700720c */ /* 0x080fe40003f66270 */
[----:B------:R-:W-:Y:S02]  /*1aae0*/  FSEL R9, R9, -INF , !P4 ;  /* 0xff80000009097808 */ /* 0x000fe40006000000 */
[----:B------:R-:W-:Y:S02]  /*1aaf0*/  ISETP.GE.AND P4, PT, R7, R241, PT ;  /* 0x000000f10700720c */ /* 0x000fe40003f86270 */
[----:B------:R-:W-:Y:S02]  /*1ab00*/  FSEL R84, R84, -INF , !P5 ;  /* 0xff80000054547808 */ /* 0x000fe40006800000 */
[----:B------:R-:W-:Y:S02]  /*1ab10*/  FSEL R7, R173, -INF , P3 ;  /* 0xff800000ad077808 */ /* 0x000fe40001800000 */
[-C--:B------:R-:W-:Y:S02]  /*1ab20*/  ISETP.GE.AND P5, PT, R101, R245.reuse, PT ;  /* 0x000000f56500720c */ /* 0x080fe40003fa6270 */
[-C--:B------:R-:W-:Y:S01]  /*1ab30*/  ISETP.GE.AND P3, PT, R176, R244.reuse, PT ;  /* 0x000000f4b000720c */ /* 0x080fe20003f66270 */
[--C-:B------:R-:W-:Y:S01]  /*1ab40*/  IMAD R176, R248, 0x100, R69.reuse ;  /* 0x00000100f8b07824 */ /* 0x100fe200078e0245 */
[----:B------:R-:W-:Y:S02]  /*1ab50*/  FSEL R10, R10, -INF , !P5 ;  /* 0xff8000000a0a7808 */ /* 0x000fe40006800000 */
[-C--:B------:R-:W-:Y:S01]  /*1ab60*/  ISETP.GE.AND P5, PT, R174, R244.reuse, PT ;  /* 0x000000f4ae00720c */ /* 0x080fe20003fa6270 */
[----:B------:R-:W-:Y:S01]  /*1ab70*/  VIADD R176, R176, 0x11 ;  /* 0x00000011b0b07836 */ /* 0x000fe20000000000 */
[-C--:B------:R-:W-:Y:S01]  /*1ab80*/  ISETP.GE.AND P0, PT, R4, R244.reuse, PT ;  /* 0x000000f40400720c */ /* 0x080fe20003f06270 */
[--C-:B------:R-:W-:Y:S01]  /*1ab90*/  IMAD R174, R248, 0x100, R69.reuse ;  /* 0x00000100f8ae7824 */ /* 0x100fe200078e0245 */
[----:B------:R-:W-:Y:S02]  /*1aba0*/  FSEL R169, R169, -INF , P5 ;  /* 0xff800000a9a97808 */ /* 0x000fe40002800000 */
[-C--:B------:R-:W-:Y:S01]  /*1abb0*/  ISETP.GE.AND P5, PT, R176, R244.reuse, PT ;  /* 0x000000f4b000720c */ /* 0x080fe20003fa6270 */
[----:B------:R-:W-:Y:S01]  /*1abc0*/  VIADD R174, R174, 0x10 ;  /* 0x00000010aeae7836 */ /* 0x000fe20000000000 */
[----:B------:R-:W-:Y:S01]  /*1abd0*/  FSEL R175, R175, -INF , P0 ;  /* 0xff800000afaf7808 */ /* 0x000fe20000000000 */
[--C-:B------:R-:W-:Y:S01]  /*1abe0*/  IMAD R176, R248, 0x100, R69.reuse ;  /* 0x00000100f8b07824 */ /* 0x100fe200078e0245 */
[----:B------:R-:W-:Y:S02]  /*1abf0*/  FSEL R177, R177, -INF , P3 ;  /* 0xff800000b1b17808 */ /* 0x000fe40001800000 */
[-C--:B------:R-:W-:Y:S01]  /*1ac00*/  ISETP.GE.AND P0, PT, R174, R244.reuse, PT ;  /* 0x000000f4ae00720c */ /* 0x080fe20003f06270 */
[----:B------:R-:W-:Y:S01]  /*1ac10*/  VIADD R176, R176, 0x19 ;  /* 0x00000019b0b07836 */ /* 0x000fe20000000000 */
[----:B------:R-:W-:Y:S01]  /*1ac20*/  FSEL R41, R14, -INF , P5 ;  /* 0xff8000000e297808 */ /* 0x000fe20002800000 */
[C-C-:B------:R-:W-:Y:S01]  /*1ac30*/  IMAD R174, R248.reuse, 0x100, R69.reuse ;  /* 0x00000100f8ae7824 */ /* 0x140fe200078e0245 */
[----:B------:R-:W-:Y:S01]  /*1ac40*/  FSEL R65, R13, -INF , P0 ;  /* 0xff8000000d417808 */ /* 0x000fe20000000000 */
[--C-:B------:R-:W-:Y:S01]  /*1ac50*/  IMAD R14, R248, 0x100, R69.reuse ;  /* 0x00000100f80e7824 */ /* 0x100fe200078e0245 */
[-C--:B------:R-:W-:Y:S01]  /*1ac60*/  ISETP.GE.AND P0, PT, R176, R244.reuse, PT ;  /* 0x000000f4b000720c */ /* 0x080fe20003f06270 */
[----:B------:R-:W-:Y:S01]  /*1ac70*/  VIADD R174, R174, 0x18 ;  /* 0x00000018aeae7836 */ /* 0x000fe20000000000 */
[----:B------:R-:W-:Y:S01]  /*1ac80*/  ISETP.GE.AND P6, PT, R106, R245, PT ;  /* 0x000000f56a00720c */ /* 0x000fe20003fc6270 */
[--C-:B------:R-:W-:Y:S01]  /*1ac90*/  IMAD R176, R248, 0x100, R69.reuse ;  /* 0x00000100f8b07824 */ /* 0x100fe200078e0245 */
[----:B------:R-:W-:Y:S01]  /*1aca0*/  FSEL R13, R18, -INF , P0 ;  /* 0xff800000120d7808 */ /* 0x000fe20000000000 */
[----:B------:R-:W-:Y:S01]  /*1acb0*/  VIADD R14, R14, 0x8 ;  /* 0x000000080e0e7836 */ /* 0x000fe20000000000 */
[-C--:B------:R-:W-:Y:S01]  /*1acc0*/  ISETP.GE.AND P3, PT, R174, R244.reuse, PT ;  /* 0x000000f4ae00720c */ /* 0x080fe20003f66270 */
[----:B------:R-:W-:Y:S01]  /*1acd0*/  VIADD R176, R176, 0x21 ;  /* 0x00000021b0b07836 */ /* 0x000fe20000000000 */
[----:B------:R-:W-:Y:S01]  /*1ace0*/  FSEL R85, R85, -INF , !P6 ;  /* 0xff80000055557808 */ /* 0x000fe20007000000 */
[--C-:B------:R-:W-:Y:S01]  /*1acf0*/  IMAD R174, R248, 0x100, R69.reuse ;  /* 0x00000100f8ae7824 */ /* 0x100fe200078e0245 */
[----:B------:R-:W-:Y:S02]  /*1ad00*/  FSEL R16, R16, -INF , P3 ;  /* 0xff80000010107808 */ /* 0x000fe40001800000 */
[-C--:B------:R-:W-:Y:S01]  /*1ad10*/  ISETP.GE.AND P3, PT, R176, R244.reuse, PT ;  /* 0x000000f4b000720c */ /* 0x080fe20003f66270 */
[----:B------:R-:W-:Y:S01]  /*1ad20*/  VIADD R174, R174, 0x20 ;  /* 0x00000020aeae7836 */ /* 0x000fe20000000000 */
[----:B------:R-:W-:Y:S01]  /*1ad30*/  FMNMX3.FTZ R36, R37, R85, R84, !PT ;  /* 0x0000005525247276 */ /* 0x000fe20007810054 */
[--C-:B------:R-:W-:Y:S01]  /*1ad40*/  IMAD R176, R248, 0x100, R69.reuse ;  /* 0x00000100f8b07824 */ /* 0x100fe200078e0245 */
[----:B------:R-:W-:Y:S02]  /*1ad50*/  FSEL R64, R22, -INF , P3 ;  /* 0xff80000016407808 */ /* 0x000fe40001800000 */
[-C--:B------:R-:W-:Y:S01]  /*1ad60*/  ISETP.GE.AND P5, PT, R174, R244.reuse, PT ;  /* 0x000000f4ae00720c */ /* 0x080fe20003fa6270 */
[----:B------:R-:W-:Y:S01]  /*1ad70*/  VIADD R176, R176, 0x29 ;  /* 0x00000029b0b07836 */ /* 0x000fe20000000000 */
[-C--:B------:R-:W-:Y:S01]  /*1ad80*/  ISETP.GE.AND P3, PT, R167, R244.reuse, PT ;  /* 0x000000f4a700720c */ /* 0x080fe20003f66270 */
[--C-:B------:R-:W-:Y:S01]  /*1ad90*/  IMAD R174, R248, 0x100, R69.reuse ;  /* 0x00000100f8ae7824 */ /* 0x100fe200078e0245 */
[----:B------:R-:W-:Y:S02]  /*1ada0*/  FSEL R20, R20, -INF , P5 ;  /* 0xff80000014147808 */ /* 0x000fe40002800000 */
[-C--:B------:R-:W-:Y:S01]  /*1adb0*/  ISETP.GE.AND P5, PT, R176, R244.reuse, PT ;  /* 0x000000f4b000720c */ /* 0x080fe20003fa6270 */
[----:B------:R-:W-:Y:S01]  /*1adc0*/  IMAD R176, R248, 0x100, R69 ;  /* 0x00000100f8b07824 */ /* 0x000fe200078e0245 */
[----:B------:R-:W-:Y:S01]  /*1add0*/  FSEL R27, R27, -INF , P3 ;  /* 0xff8000001b1b7808 */ /* 0x000fe20001800000 */
[----:B------:R-:W-:Y:S01]  /*1ade0*/  VIADD R174, R174, 0x28 ;  /* 0x00000028aeae7836 */ /* 0x000fe20000000000 */
[----:B------:R-:W-:Y:S01]  /*1adf0*/  FSEL R26, R26, -INF , P5 ;  /* 0xff8000001a1a7808 */ /* 0x000fe20002800000 */
[----:B------:R-:W-:Y:S01]  /*1ae00*/  VIADD R176, R176, 0x58 ;  /* 0x00000058b0b07836 */ /* 0x000fe20000000000 */
[-C--:B------:R-:W-:Y:S02]  /*1ae10*/  ISETP.GE.AND P5, PT, R126, R244.reuse, PT ;  /* 0x000000f47e00720c */ /* 0x080fe40003fa6270 */
[-C--:B------:R-:W-:Y:S02]  /*1ae20*/  ISETP.GE.AND P3, PT, R125, R244.reuse, PT ;  /* 0x000000f47d00720c */ /* 0x080fe40003f66270 */
[----:B------:R-:W-:Y:S02]  /*1ae30*/  FSEL R29, R29, -INF , P5 ;  /* 0xff8000001d1d7808 */ /* 0x000fe40002800000 */
[-C--:B------:R-:W-:Y:S02]  /*1ae40*/  ISETP.GE.AND P5, PT, R222, R244.reuse, PT ;  /* 0x000000f4de00720c */ /* 0x080fe40003fa6270 */
[----:B------:R-:W-:Y:S02]  /*1ae50*/  FSEL R222, R30, -INF , P3 ;  /* 0xff8000001ede7808 */ /* 0x000fe40001800000 */
[----:B------:R-:W-:Y:S02]  /*1ae60*/  ISETP.GE.AND P3, PT, R218, R244, PT ;  /* 0x000000f4da00720c */ /* 0x000fe40003f66270 */
[----:B------:R-:W-:Y:S02]  /*1ae70*/  FSEL R218, R31, -INF , P5 ;  /* 0xff8000001fda7808 */ /* 0x000fe40002800000 */
[----:B------:R-:W2:Y:S01]  /*1ae80*/  LDL.LU R31, [R1] ;  /* 0x00000000011f7983 */ /* 0x000ea20000300800 */
[----:B------:R-:W-:Y:S02]  /*1ae90*/  ISETP.GE.AND P6, PT, R102, R245, PT ;  /* 0x000000f56600720c */ /* 0x000fe40003fc6270 */
[----:B------:R-:W-:Y:S01]  /*1aea0*/  FMNMX3.FTZ R36, R36, R12, R11, !PT ;  /* 0x0000000c24247276 */ /* 0x000fe2000781000b */
[----:B------:R-:W3:Y:S01]  /*1aeb0*/  LDL.LU R22, [R1+0x4] ;  /* 0x0000040001167983 */ /* 0x000ee20000300800 */
[----:B------:R-:W-:Y:S02]  /*1aec0*/  FSEL R76, R76, -INF , !P6 ;  /* 0xff8000004c4c7808 */ /* 0x000fe40007000000 */
[----:B------:R-:W-:Y:S01]  /*1aed0*/  ISETP.GE.AND P5, PT, R217, R244, PT ;  /* 0x000000f4d900720c */ /* 0x000fe20003fa6270 */
[----:B------:R-:W4:Y:S01]  /*1aee0*/  LDL.LU R30, [R1+0x8] ;  /* 0x00000800011e7983 */ /* 0x000f220000300800 */
[----:B------:R-:W-:Y:S02]  /*1aef0*/  FMNMX3.FTZ R36, R36, R76, R10, !PT ;  /* 0x0000004c24247276 */ /* 0x000fe4000781000a */
[----:B------:R-:W-:Y:S01]  /*1af00*/  FSEL R217, R34, -INF , P3 ;  /* 0xff80000022d97808 */ /* 0x000fe20001800000 */
[----:B------:R-:W4:Y:S01]  /*1af10*/  LDL.LU R18, [R1+0xc] ;  /* 0x00000c0001127983 */ /* 0x000f220000300800 */
[----:B------:R-:W-:Y:S01]  /*1af20*/  FMNMX3.FTZ R36, R36, R9, R8, !PT ;  /* 0x0000000924247276 */ /* 0x000fe20007810008 */
[--C-:B------:R-:W-:Y:S01]  /*1af30*/  IMAD R34, R248, 0x100, R69.reuse ;  /* 0x00000100f8227824 */ /* 0x100fe200078e0245 */
[-C--:B------:R-:W-:Y:S02]  /*1af40*/  ISETP.GE.AND P3, PT, R166, R244.reuse, PT ;  /* 0x000000f4a600720c */ /* 0x080fe40003f66270 */
[----:B------:R-:W-:Y:S01]  /*1af50*/  FSEL R166, R35, -INF , P5 ;  /* 0xff80000023a67808 */ /* 0x000fe20002800000 */
[----:B------:R-:W1:Y:S01]  /*1af60*/  SHFL.BFLY PT, R37, R36, 0x2, 0x1f ;  /* 0x0c401f0024257f89 */ /* 0x000e6200000e0000 */
[-C--:B------:R-:W-:Y:S01]  /*1af70*/  ISETP.GE.AND P5, PT, R220, R244.reuse, PT ;  /* 0x000000f4dc00720c */ /* 0x080fe20003fa6270 */
[--C-:B------:R-:W-:Y:S01]  /*1af80*/  IMAD R35, R248, 0x100, R69.reuse ;  /* 0x00000100f8237824 */ /* 0x100fe200078e0245 */
[----:B------:R-:W-:Y:S01]  /*1af90*/  FSEL R167, R38, -INF , P3 ;  /* 0xff80000026a77808 */ /* 0x000fe20001800000 */
[----:B------:R-:W-:Y:S01]  /*1afa0*/  VIADD R34, R34, 0x28 ;  /* 0x0000002822227836 */ /* 0x000fe20000000000 */
[-C--:B------:R-:W-:Y:S01]  /*1afb0*/  ISETP.GE.AND P3, PT, R231, R244.reuse, PT ;  /* 0x000000f4e700720c */ /* 0x080fe20003f66270 */
[----:B------:R-:W-:Y:S01]  /*1afc0*/  VIADD R35, R35, 0x21 ;  /* 0x0000002123237836 */ /* 0x000fe20000000000 */
        /* <DEDUP_REMOVED lines=8> */
[----:B------:R-:W-:Y:S02]  /*1b050*/  FSEL R7, R7, -INF , !P4 ;  /* 0xff80000007077808 */ /* 0x000fe40006000000 */
[-C--:B------:R-:W-:Y:S02]  /*1b060*/  ISETP.GE.AND P3, PT, R207, R244.reuse, PT ;  /* 0x000000f4cf00720c */ /* 0x080fe40003f66270 */
[-C--:B------:R-:W-:Y:S02]  /*1b070*/  ISETP.GE.AND P4, PT, R215, R244.reuse, PT ;  /* 0x000000f4d700720c */ /* 0x080fe40003f86270 */
[-C--:B------:R-:W-:Y:S02]  /*1b080*/  ISETP.GE.AND P5, PT, R199, R244.reuse, PT ;  /* 0x000000f4c700720c */ /* 0x080fe40003fa6270 */
[----:B------:R-:W-:Y:S02]  /*1b090*/  ISETP.GE.AND P6, PT, R4, R241, PT ;  /* 0x000000f10400720c */ /* 0x000fe40003fc6270 */
        /* <DEDUP_REMOVED lines=35> */
[----:B------:R-:W-:Y:S01]  /*1b2d0*/  FSEL R89, R107, -INF , P5 ;  /* 0xff8000006b597808 */ /* 0x000fe20002800000 */
[----:B------:R-:W-:Y:S01]  /*1b2e0*/  IMAD R107, R248, 0x100, R69 ;  /* 0x00000100f86b7824 */ /* 0x000fe200078e0245 */
[-C--:B------:R-:W-:Y:S02]  /*1b2f0*/  ISETP.GE.AND P3, PT, R118, R244.reuse, PT ;  /* 0x000000f47600720c */ /* 0x080fe40003f66270 */
[-C--:B------:R-:W-:Y:S01]  /*1b300*/  ISETP.GE.AND P5, PT, R109, R244.reuse, PT ;  /* 0x000000f46d00720c */ /* 0x080fe20003fa6270 */
[----:B------:R-:W-:Y:S01]  /*1b310*/  VIADD R107, R107, 0x29 ;  /* 0x000000296b6b7836 */ /* 0x000fe20000000000 */
[----:B------:R-:W-:Y:S02]  /*1b320*/  FSEL R100, R100, -INF , P3 ;  /* 0xff80000064647808 */ /* 0x000fe40001800000 */
[----:B------:R-:W-:Y:S02]  /*1b330*/  FSEL R86, R182, -INF , P5 ;  /* 0xff800000b6567808 */ /* 0x000fe40002800000 */
[-C--:B------:R-:W-:Y:S02]  /*1b340*/  ISETP.GE.AND P3, PT, R111, R244.reuse, PT ;  /* 0x000000f46f00720c */ /* 0x080fe40003f66270 */
[-C--:B------:R-:W-:Y:S02]  /*1b350*/  ISETP.GE.AND P5, PT, R104, R244.reuse, PT ;  /* 0x000000f46800720c */ /* 0x080fe40003fa6270 */
[----:B------:R-:W-:Y:S02]  /*1b360*/  FSEL R87, R181, -INF , P3 ;  /* 0xff800000b5577808 */ /* 0x000fe40001800000 */
[-C--:B------:R-:W-:Y:S02]  /*1b370*/  ISETP.GE.AND P3, PT, R105, R244.reuse, PT ;  /* 0x000000f46900720c */ /* 0x080fe40003f66270 */
[----:B------:R-:W-:Y:S02]  /*1b380*/  FSEL R79, R213, -INF , P5 ;  /* 0xff800000d54f7808 */ /* 0x000fe40002800000 */
[----:B------:R-:W-:Y:S02]  /*1b390*/  ISETP.GE.AND P5, PT, R101, R244, PT ;  /* 0x000000f46500720c */ /* 0x000fe40003fa6270 */
[----:B-1----:R-:W-:Y:S05]  /*1b3a0*/  FMNMX.FTZ R37, R36, R37, !PT ;  /* 0x0000002524257209 */ /* 0x002fea0007810000 */
[----:B------:R-:W1:Y:S02]  /*1b3b0*/  SHFL.BFLY PT, R36, R37, 0x1, 0x1f ;  /* 0x0c201f0025247f89 */ /* 0x000e6400000e0000 */
[----:B-1----:R-:W-:Y:S06]  /*1b3c0*/  FMNMX.FTZ R36, R37, R36, !PT ;  /* 0x0000002425247209 */ /* 0x002fec0007810000 */
[----:B------:R-:W4:Y:S01]  /*1b3d0*/  LD.E R37, desc[UR4][R2.64+0xdc] ;  /* 0x0000dc0402257980 */ /* 0x000f22000c101900 */
[C---:B------:R-:W-:Y:S04]  /*1b3e0*/  FSETP.NEU.FTZ.AND P0, PT, R36.reuse, -INF , PT ;  /* 0xff8000002400780b */ /* 0x040fe80003f1d000 */
[----:B------:R-:W-:Y:S05]  /*1b3f0*/  FSEL R4, R36, RZ, P0 ;  /* 0x000000ff24047208 */ /* 0x000fea0000000000 */
[----:B------:R-:W-:Y:S01]  /*1b400*/  FADD.FTZ R4, -R4, R165 ;  /* 0x000000a504047221 */ /* 0x000fe20000010100 */
[----:B------:R-:W-:Y:S02]  /*1b410*/  FSEL R165, R47, -INF , P4 ;  /* 0xff8000002fa57808 */ /* 0x000fe40002000000 */
[-C--:B------:R-:W-:Y:S04]  /*1b420*/  ISETP.GE.AND P4, PT, R205, R244.reuse, PT ;  /* 0x000000f4cd00720c */ /* 0x080fe80003f86270 */
[----:B------:R-:W-:Y:S02]  /*1b430*/  FSEL R54, R54, -INF , P4 ;  /* 0xff80000036367808 */ /* 0x000fe40002000000 */
[-C--:B------:R-:W-:Y:S04]  /*1b440*/  ISETP.GE.AND P4, PT, R198, R244.reuse, PT ;  /* 0x000000f4c600720c */ /* 0x080fe80003f86270 */
[----:B------:R-:W-:Y:S02]  /*1b450*/  FSEL R59, R59, -INF , P4 ;  /* 0xff8000003b3b7808 */ /* 0x000fe40002000000 */
[-C--:B------:R-:W-:Y:S02]  /*1b460*/  ISETP.GE.AND P4, PT, R80, R244.reuse, PT ;  /* 0x000000f45000720c */ /* 0x080fe40003f86270 */
[----:B------:R-:W-:Y:S02]  /*1b470*/  FSEL R80, R191, -INF , P3 ;  /* 0xff800000bf507808 */ /* 0x000fe40001800000 */
[----:B------:R-:W-:Y:S02]  /*1b480*/  FSEL R66, R66, -INF , P4 ;  /* 0xff80000042427808 */ /* 0x000fe40002000000 */
[-C--:B------:R-:W-:Y:S02]  /*1b490*/  ISETP.GE.AND P4, PT, R184, R244.reuse, PT ;  /* 0x000000f4b800720c */ /* 0x080fe40003f86270 */
[-C--:B------:R-:W-:Y:S02]  /*1b4a0*/  ISETP.GE.AND P3, PT, R102, R244.reuse, PT ;  /* 0x000000f46600720c */ /* 0x080fe40003f66270 */
[----:B------:R-:W-:Y:S02]  /*1b4b0*/  FSEL R47, R72, -INF , P4 ;  /* 0xff800000482f7808 */ /* 0x000fe40002000000 */
[-C--:B------:R-:W-:Y:S04]  /*1b4c0*/  ISETP.GE.AND P4, PT, R81, R244.reuse, PT ;  /* 0x000000f45100720c */ /* 0x080fe80003f86270 */
        /* <DEDUP_REMOVED lines=8> */
[----:B------:R-:W-:Y:S01]  /*1b550*/  FSEL R42, R98, -INF , P4 ;  /* 0xff800000622a7808 */ /* 0x000fe20002000000 */
[--C-:B------:R-:W-:Y:S01]  /*1b560*/  IMAD R98, R248, 0x100, R69.reuse ;  /* 0x00000100f8627824 */ /* 0x100fe200078e0245 */
[-C--:B------:R-:W-:Y:S03]  /*1b570*/  ISETP.GE.AND P4, PT, R113, R244.reuse, PT ;  /* 0x000000f47100720c */ /* 0x080fe60003f86270 */
[----:B------:R-:W-:Y:S01]  /*1b580*/  VIADD R98, R98, 0x30 ;  /* 0x0000003062627836 */ /* 0x000fe20000000000 */
[----:B------:R-:W-:Y:S01]  /*1b590*/  FSEL R88, R108, -INF , P4 ;  /* 0xff8000006c587808 */ /* 0x000fe20002000000 */
[--C-:B------:R-:W-:Y:S01]  /*1b5a0*/  IMAD R108, R248, 0x100, R69.reuse ;  /* 0x00000100f86c7824 */ /* 0x100fe200078e0245 */
[-C--:B------:R-:W-:Y:S03]  /*1b5b0*/  ISETP.GE.AND P4, PT, R106, R244.reuse, PT ;  /* 0x000000f46a00720c */ /* 0x080fe60003f86270 */
[----:B------:R-:W-:Y:S01]  /*1b5c0*/  VIADD R108, R108, 0x41 ;  /* 0x000000416c6c7836 */ /* 0x000fe20000000000 */
[----:B------:R-:W-:Y:S02]  /*1b5d0*/  FSEL R81, R190, -INF , P4 ;  /* 0xff800000be517808 */ /* 0x000fe40002000000 */
[-C--:B------:R-:W-:Y:S04]  /*1b5e0*/  ISETP.GE.AND P4, PT, R103, R244.reuse, PT ;  /* 0x000000f46700720c */ /* 0x080fe80003f86270 */
[----:B------:R-:W-:Y:S02]  /*1b5f0*/  FSEL R77, R214, -INF , P4 ;  /* 0xff800000d64d7808 */ /* 0x000fe40002000000 */
[-C--:B------:R-:W-:Y:S02]  /*1b600*/  ISETP.GE.AND P4, PT, R5, R244.reuse, PT ;  /* 0x000000f40500720c */ /* 0x080fe40003f86270 */
[----:B--2---:R-:W-:Y:S01]  /*1b610*/  FSEL R72, R31, -INF , P3 ;  /* 0xff8000001f487808 */ /* 0x004fe20001800000 */
[--C-:B------:R-:W-:Y:S01]  /*1b620*/  IMAD R31, R248, 0x100, R69.reuse ;  /* 0x00000100f81f7824 */ /* 0x100fe200078e0245 */
[----:B------:R-:W-:Y:S02]  /*1b630*/  ISETP.GE.AND P3, PT, R0, R244, PT ;  /* 0x000000f40000720c */ /* 0x000fe40003f66270 */
[----:B---3--:R-:W-:Y:S01]  /*1b640*/  FSEL R71, R22, -INF , P5 ;  /* 0xff80000016477808 */ /* 0x008fe20002800000 */
[--C-:B------:R-:W-:Y:S01]  /*1b650*/  IMAD R22, R248, 0x100, R69.reuse ;  /* 0x00000100f8167824 */ /* 0x100fe200078e0245 */
[-C--:B------:R-:W-:Y:S01]  /*1b660*/  ISETP.GE.AND P5, PT, R14, R241.reuse, PT ;  /* 0x000000f10e00720c */ /* 0x080fe20003fa6270 */
[--C-:B------:R-:W-:Y:S01]  /*1b670*/  IMAD R14, R248, 0x100, R69.reuse ;  /* 0x00000100f80e7824 */ /* 0x100fe200078e0245 */
[----:B----4-:R-:W-:Y:S01]  /*1b680*/  FSEL R96, R30, -INF , P4 ;  /* 0xff8000001e607808 */ /* 0x010fe20002000000 */
[----:B------:R-:W-:Y:S02]  /*1b690*/  VIADD R22, R22, 0x9 ;  /* 0x0000000916167836 */ /* 0x000fe40000000000 */
[----:B------:R-:W-:Y:S01]  /*1b6a0*/  VIADD R14, R14, 0x10 ;  /* 0x000000100e0e7836 */ /* 0x000fe20000000000 */
[----:B------:R-:W-:Y:S01]  /*1b6b0*/  FSEL R97, R18, -INF , P3 ;  /* 0xff80000012617808 */ /* 0x000fe20001800000 */
[--C-:B------:R-:W-:Y:S01]  /*1b6c0*/  IMAD R18, R248, 0x100, R69.reuse ;  /* 0x00000100f8127824 */ /* 0x100fe200078e0245 */
[-C--:B------:R-:W-:Y:S01]  /*1b6d0*/  ISETP.GE.AND P4, PT, R22, R241.reuse, PT ;  /* 0x000000f11600720c */ /* 0x080fe20003f86270 */
[--C-:B------:R-:W-:Y:S01]  /*1b6e0*/  IMAD R30, R248, 0x100, R69.reuse ;  /* 0x00000100f81e7824 */ /* 0x100fe200078e0245 */
[-C--:B------:R-:W-:Y:S01]  /*1b6f0*/  ISETP.GE.AND P3, PT, R14, R241.reuse, PT ;  /* 0x000000f10e00720c */ /* 0x080fe20003f66270 */
[--C-:B------:R-:W-:Y:S01]  /*1b700*/  IMAD R14, R248, 0x100, R69.reuse ;  /* 0x00000100f80e7824 */ /* 0x100fe200078e0245 */
[----:B------:R-:W-:Y:S01]  /*1b710*/  FSEL R22, R175, -INF , !P6 ;  /* 0xff800000af167808 */ /* 0x000fe20007000000 */
[----:B------:R-:W-:Y:S02]  /*1b720*/  VIADD R18, R18, 0x11 ;  /* 0x0000001112127836 */ /* 0x000fe40000000000 */
[----:B------:R-:W-:Y:S02]  /*1b730*/  VIADD R14, R14, 0x18 ;  /* 0x000000180e0e7836 */ /* 0x000fe40000000000 */
[----:B------:R-:W-:Y:S01]  /*1b740*/  VIADD R31, R31, 0x19 ;  /* 0x000000191f1f7836 */ /* 0x000fe20000000000 */
[-C--:B------:R-:W-:Y:S01]  /*1b750*/  ISETP.GE.AND P6, PT, R18, R241.reuse, PT ;  /* 0x000000f11200720c */ /* 0x080fe20003fc6270 */
[----:B------:R-:W-:Y:S01]  /*1b760*/  VIADD R30, R30, 0x20 ;  /* 0x000000201e1e7836 */ /* 0x000fe20000000000 */
[----:B------:R-:W-:Y:S02]  /*1b770*/  FSEL R18, R169, -INF , !P5 ;  /* 0xff800000a9127808 */ /* 0x000fe40006800000 */
[-C--:B------:R-:W-:Y:S02]  /*1b780*/  ISETP.GE.AND P5, PT, R14, R241.reuse, PT ;  /* 0x000000f10e00720c */ /* 0x080fe40003fa6270 */
        /* <DEDUP_REMOVED lines=9> */
[-C--:B------:R-:W-:Y:S01]  /*1b820*/  ISETP.GE.AND P4, PT, R107, R241.reuse, PT ;  /* 0x000000f16b00720c */ /* 0x080fe20003f86270 */
[--C-:B------:R-:W-:Y:S01]  /*1b830*/  IMAD R107, R248, 0x100, R69.reuse ;  /* 0x00000100f86b7824 */ /* 0x100fe200078e0245 */
[----:B------:R-:W-:Y:S02]  /*1b840*/  FSEL R65, R20, -INF , !P3 ;  /* 0xff80000014417808 */ /* 0x000fe40005800000 */
[----:B------:R-:W-:Y:S01]  /*1b850*/  FSEL R64, R64, -INF , !P6 ;  /* 0xff80000040407808 */ /* 0x000fe20007000000 */
[----:B------:R-:W-:Y:S01]  /*1b860*/  VIADD R107, R107, 0x39 ;  /* 0x000000396b6b7836 */ /* 0x000fe20000000000 */
[-C--:B------:R-:W-:Y:S01]  /*1b870*/  ISETP.GE.AND P3, PT, R98, R241.reuse, PT ;  /* 0x000000f16200720c */ /* 0x080fe20003f66270 */
[--C-:B------:R-:W-:Y:S01]  /*1b880*/  IMAD R98, R248, 0x100, R69.reuse ;  /* 0x00000100f8627824 */ /* 0x100fe200078e0245 */
[-C--:B------:R-:W-:Y:S02]  /*1b890*/  ISETP.GE.AND P6, PT, R126, R241.reuse, PT ;  /* 0x000000f17e00720c */ /* 0x080fe40003fc6270 */
[----:B------:R-:W-:Y:S01]  /*1b8a0*/  FSEL R126, R24, -INF , !P5 ;  /* 0xff800000187e7808 */ /* 0x000fe20006800000 */
[----:B------:R-:W-:Y:S01]  /*1b8b0*/  VIADD R98, R98, 0x40 ;  /* 0x0000004062627836 */ /* 0x000fe20000000000 */
[-C--:B------:R-:W-:Y:S02]  /*1b8c0*/  ISETP.GE.AND P5, PT, R125, R241.reuse, PT ;  /* 0x000000f17d00720c */ /* 0x080fe40003fa6270 */
[----:B------:R-:W-:Y:S02]  /*1b8d0*/  FSEL R125, R26, -INF , !P4 ;  /* 0xff8000001a7d7808 */ /* 0x000fe40006000000 */
[-C--:B------:R-:W-:Y:S01]  /*1b8e0*/  ISETP.GE.AND P4, PT, R107, R241.reuse, PT ;  /* 0x000000f16b00720c */ /* 0x080fe20003f86270 */
[--C-:B------:R-:W-:Y:S01]  /*1b8f0*/  IMAD R107, R248, 0x100, R69.reuse ;  /* 0x00000100f86b7824 */ /* 0x100fe200078e0245 */
[----:B------:R-:W-:Y:S02]  /*1b900*/  FSEL R20, R27, -INF , !P3 ;  /* 0xff8000001b147808 */ /* 0x000fe40005800000 */
[-C--:B------:R-:W-:Y:S01]  /*1b910*/  ISETP.GE.AND P3, PT, R98, R241.reuse, PT ;  /* 0x000000f16200720c */ /* 0x080fe20003f66270 */
[----:B------:R-:W-:Y:S01]  /*1b920*/  VIADD R107, R107, 0x48 ;  /* 0x000000486b6b7836 */ /* 0x000fe20000000000 */
[----:B------:R-:W-:Y:S02]  /*1b930*/  FSEL R98, R29, -INF , !P6 ;  /* 0xff8000001d627808 */ /* 0x000fe40007000000 */
[----:B------:R-:W-:Y:S01]  /*1b940*/  ISETP.GE.AND P6, PT, R108, R241, PT ;  /* 0x000000f16c00720c */ /* 0x000fe20003fc6270 */
[--C-:B------:R-:W-:Y:S01]  /*1b950*/  IMAD R108, R248, 0x100, R69.reuse ;  /* 0x00000100f86c7824 */ /* 0x100fe200078e0245 */
[----:B------:R-:W-:Y:S02]  /*1b960*/  FSEL R24, R222, -INF , !P5 ;  /* 0xff800000de187808 */ /* 0x000fe40006800000 */
[----:B------:R-:W-:Y:S01]  /*1b970*/  FMNMX3.FTZ R13, R164, R7, R22, !PT ;  /* 0x00000007a40d7276 */ /* 0x000fe20007810016 */
[----:B------:R-:W-:Y:S01]  /*1b980*/  VIADD R108, R108, 0x51 ;  /* 0x000000516c6c7836 */ /* 0x000fe20000000000 */
[-C--:B------:R-:W-:Y:S01]  /*1b990*/  ISETP.GE.AND P5, PT, R107, R241.reuse, PT ;  /* 0x000000f16b00720c */ /* 0x080fe20003fa6270 */
[--C-:B------:R-:W-:Y:S01]  /*1b9a0*/  IMAD R107, R248, 0x100, R69.reuse ;  /* 0x00000100f86b7824 */ /* 0x100fe200078e0245 */
[----:B------:R-:W-:Y:S01]  /*1b9b0*/  FSEL R16, R218, -INF , !P4 ;  /* 0xff800000da107808 */ /* 0x000fe20006000000 */
[----:B------:R1:W5:Y:S01]  /*1b9c0*/  LDL.LU R222, [R1+0x1c] ;  /* 0x00001c0001de7983 */ /* 0x0003620000300800 */
[-C--:B------:R-:W-:Y:S01]  /*1b9d0*/  ISETP.GE.AND P4, PT, R220, R241.reuse, PT ;  /* 0x000000f1dc00720c */ /* 0x080fe20003f86270 */
[----:B------:R-:W-:Y:S01]  /*1b9e0*/  VIADD R107, R107, 0x58 ;  /* 0x000000586b6b7836 */ /* 0x000fe20000000000 */
[----:B------:R-:W-:Y:S01]  /*1b9f0*/  FMNMX3.FTZ R13, R13, R18, R14, !PT ;  /* 0x000000120d0d7276 */ /* 0x000fe2000781000e */
[----:B------:R1:W5:Y:S01]  /*1ba00*/  LDL.LU R218, [R1+0x18] ;  /* 0x0000180001da7983 */ /* 0x0003620000300800 */
[----:B------:R-:W-:Y:S02]  /*1ba10*/  FSEL R220, R217, -INF , !P3 ;  /* 0xff800000d9dc7808 */ /* 0x000fe40005800000 */
[----:B------:R-:W-:Y:S01]  /*1ba20*/  ISETP.GE.AND P3, PT, R215, R241, PT ;  /* 0x000000f1d700720c */ /* 0x000fe20003f66270 */
[----:B------:R1:W5:Y:S01]  /*1ba30*/  LDL.LU R217, [R1+0x14] ;  /* 0x0000140001d97983 */ /* 0x0003620000300800 */
[----:B------:R-:W-:Y:S02]  /*1ba40*/  FSEL R215, R166, -INF , !P6 ;  /* 0xff800000a6d77808 */ /* 0x000fe40007000000 */
[----:B------:R-:W-:Y:S01]  /*1ba50*/  FSEL R213, R231, -INF , !P4 ;  /* 0xff800000e7d57808 */ /* 0x000fe20006000000 */
[----:B------:R1:W5:Y:S01]  /*1ba60*/  LDL.LU R166, [R1+0x10] ;  /* 0x0000100001a67983 */ /* 0x0003620000300800 */
[----:B------:R-:W-:Y:S02]  /*1ba70*/  FMNMX3.FTZ R13, R13, R31, R30, !PT ;  /* 0x0000001f0d0d7276 */ /* 0x000fe4000781001e */
[-C--:B------:R-:W-:Y:S01]  /*1ba80*/  ISETP.GE.AND P6, PT, R108, R241.reuse, PT ;  /* 0x000000f16c00720c */ /* 0x080fe20003fc6270 */
[--C-:B------:R-:W-:Y:S01]  /*1ba90*/  IMAD R108, R248, 0x100, R69.reuse ;  /* 0x00000100f86c7824 */ /* 0x100fe200078e0245 */
[-C--:B------:R-:W-:Y:S01]  /*1baa0*/  ISETP.GE.AND P4, PT, R208, R241.reuse, PT ;  /* 0x000000f1d000720c */ /* 0x080fe20003f86270 */
[----:B------:R-:W2:Y:S01]  /*1bab0*/  S2R R231, SR_CTAID.X ;  /* 0x0000000000e77919 */ /* 0x000ea20000002500 */
[----:B------:R-:W-:Y:S01]  /*1bac0*/  FSEL R214, R167, -INF , !P5 ;  /* 0xff800000a7d67808 */ /* 0x000fe20006800000 */
[----:B------:R-:W-:Y:S01]  /*1bad0*/  VIADD R108, R108, 0x80 ;  /* 0x000000806c6c7836 */ /* 0x000fe20000000000 */
[----:B------:R-:W-:Y:S01]  /*1bae0*/  FSEL R208, R176, -INF , !P3 ;  /* 0xff800000b0d07808 */ /* 0x000fe20005800000 */
[----:B------:R-:W3:Y:S01]  /*1baf0*/  S2R R167, SR_TID.X ;  /* 0x0000000000a77919 */ /* 0x000ee20000002100 */
[-C--:B------:R-:W-:Y:S01]  /*1bb00*/  ISETP.GE.AND P5, PT, R107, R241.reuse, PT ;  /* 0x000000f16b00720c */ /* 0x080fe20003fa6270 */
[----:B------:R-:W-:Y:S01]  /*1bb10*/  IMAD R107, R248, 0x100, R69 ;  /* 0x00000100f86b7824 */ /* 0x000fe200078e0245 */
[----:B------:R-:W-:Y:S02]  /*1bb20*/  ISETP.GE.AND P3, PT, R207, R241, PT ;  /* 0x000000f1cf00720c */ /* 0x000fe40003f66270 */
[----:B------:R-:W-:Y:S01]  /*1bb30*/  FMNMX3.FTZ R13, R13, R35, R34, !PT ;  /* 0x000000230d0d7276 */ /* 0x000fe20007810022 */
[----:B------:R-:W-:Y:S01]  /*1bb40*/  VIADD R107, R107, 0x81 ;  /* 0x000000816b6b7836 */ /* 0x000fe20000000000 */
[----:B------:R-:W-:Y:S02]  /*1bb50*/  FSEL R207, R174, -INF , !P6 ;  /* 0xff800000aecf7808 */ /* 0x000fe40007000000 */
[-C--:B------:R-:W-:Y:S02]  /*1bb60*/  ISETP.GE.AND P6, PT, R206, R241.reuse, PT ;  /* 0x000000f1ce00720c */ /* 0x080fe40003fc6270 */
[----:B------:R-:W-:Y:S02]  /*1bb70*/  FSEL R206, R168, -INF , !P5 ;  /* 0xff800000a8ce7808 */ /* 0x000fe40006800000 */
[----:B------:R-:W-:Y:S02]  /*1bb80*/  ISETP.GE.AND P5, PT, R205, R241, PT ;  /* 0x000000f1cd00720c */ /* 0x000fe40003fa6270 */
[----:B------:R-:W-:Y:S02]  /*1bb90*/  FMNMX3.FTZ R13, R13, R65, R64, !PT ;  /* 0x000000410d0d7276 */ /* 0x000fe40007810040 */
[----:B------:R-:W-:Y:S02]  /*1bba0*/  FSEL R205, R165, -INF , !P4 ;  /* 0xff800000a5cd7808 */ /* 0x000fe40006000000 */
[-C--:B------:R-:W-:Y:S02]  /*1bbb0*/  ISETP.GE.AND P4, PT, R200, R241.reuse, PT ;  /* 0x000000f1c800720c */ /* 0x080fe40003f86270 */
[----:B------:R-:W-:Y:S02]  /*1bbc0*/  FSEL R200, R73, -INF , !P3 ;  /* 0xff80000049c87808 */ /* 0x000fe40005800000 */
[-C--:B------:R-:W-:Y:S02]  /*1bbd0*/  ISETP.GE.AND P3, PT, R199, R241.reuse, PT ;  /* 0x000000f1c700720c */ /* 0x080fe40003f66270 */
[----:B------:R-:W-:Y:S02]  /*1bbe0*/  FMNMX3.FTZ R13, R13, R126, R125, !PT ;  /* 0x0000007e0d0d7276 */ /* 0x000fe4000781007d */
[----:B------:R-:W-:Y:S01]  /*1bbf0*/  FSEL R199, R51, -INF , !P6 ;  /* 0xff80000033c77808 */ /* 0x000fe20007000000 */
[----:B------:R-:W-:Y:S01]  /*1bc00*/  IMAD.MOV.U32 R51, RZ, RZ, R24 ;  /* 0x000000ffff337224 */ /* 0x000fe200078e0018 */
[-C--:B------:R-:W-:Y:S02]  /*1bc10*/  ISETP.GE.AND P6, PT, R198, R241.reuse, PT ;  /* 0x000000f1c600720c */ /* 0x080fe40003fc6270 */
[----:B------:R-:W-:Y:S01]  /*1bc20*/  FSEL R198, R54, -INF , !P5 ;  /* 0xff80000036c67808 */ /* 0x000fe20006800000 */
[----:B------:R-:W-:Y:S01]  /*1bc30*/  IMAD.MOV.U32 R54, RZ, RZ, R16 ;  /* 0x000000ffff367224 */ /* 0x000fe200078e0010 */
[----:B------:R-:W-:Y:S02]  /*1bc40*/  FMNMX3.FTZ R13, R13, R20, R98, !PT ;  /* 0x000000140d0d7276 */ /* 0x000fe40007810062 */
[----:B------:R-:W-:Y:S02]  /*1bc50*/  ISETP.GE.AND P5, PT, R197, R241, PT ;  /* 0x000000f1c500720c */ /* 0x000fe40003fa6270 */
[----:B------:R-:W-:Y:S02]  /*1bc60*/  FMNMX3.FTZ R13, R13, R51, R54, !PT ;  /* 0x000000330d0d7276 */ /* 0x000fe40007810036 */
[----:B------:R-:W-:Y:S02]  /*1bc70*/  FSEL R197, R55, -INF , !P4 ;  /* 0xff80000037c57808 */ /* 0x000fe40006000000 */
[----:B------:R-:W-:Y:S02]  /*1bc80*/  FMNMX3.FTZ R13, R13, R220, R215, !PT ;  /* 0x000000dc0d0d7276 */ /* 0x000fe400078100d7 */
[-C--:B------:R-:W-:Y:S02]  /*1bc90*/  ISETP.GE.AND P4, PT, R192, R241.reuse, PT ;  /* 0x000000f1c000720c */ /* 0x080fe40003f86270 */
[----:B------:R-:W-:Y:S02]  /*1bca0*/  FMNMX3.FTZ R13, R13, R214, R213, !PT ;  /* 0x000000d60d0d7276 */ /* 0x000fe400078100d5 */
[----:B------:R-:W-:Y:S02]  /*1bcb0*/  FSEL R192, R58, -INF , !P3 ;  /* 0xff8000003ac07808 */ /* 0x000fe40005800000 */
[----:B------:R-:W-:Y:S02]  /*1bcc0*/  FMNMX3.FTZ R13, R13, R208, R207, !PT ;  /* 0x000000d00d0d7276 */ /* 0x000fe400078100cf */
[----:B------:R-:W-:Y:S02]  /*1bcd0*/  FSEL R191, R59, -INF , !P6 ;  /* 0xff8000003bbf7808 */ /* 0x000fe40007000000 */
[----:B------:R-:W-:Y:S02]  /*1bce0*/  FMNMX3.FTZ R13, R13, R206, R205, !PT ;  /* 0x000000ce0d0d7276 */ /* 0x000fe400078100cd */
[----:B------:R-:W-:Y:S02]  /*1bcf0*/  FSEL R190, R62, -INF , !P5 ;  /* 0xff8000003ebe7808 */ /* 0x000fe40006800000 */
[----:B------:R-:W-:Y:S02]  /*1bd00*/  FMNMX3.FTZ R13, R13, R200, R199, !PT ;  /* 0x000000c80d0d7276 */ /* 0x000fe400078100c7 */
[-C--:B------:R-:W-:Y:S01]  /*1bd10*/  ISETP.GE.AND P3, PT, R108, R241.reuse, PT ;  /* 0x000000f16c00720c */ /* 0x080fe20003f66270 */
[----:B------:R-:W-:Y:S01]  /*1bd20*/  IMAD R108, R248, 0x100, R69 ;  /* 0x00000100f86c7824 */ /* 0x000fe200078e0245 */
[----:B------:R-:W-:Y:S02]  /*1bd30*/  FMNMX3.FTZ R13, R13, R198, R197, !PT ;  /* 0x000000c60d0d7276 */ /* 0x000fe400078100c5 */
[-C--:B------:R-:W-:Y:S01]  /*1bd40*/  ISETP.GE.AND P5, PT, R189, R241.reuse, PT ;  /* 0x000000f1bd00720c */ /* 0x080fe20003fa6270 */
[----:B------:R-:W-:Y:S01]  /*1bd50*/  VIADD R108, R108, 0x91 ;  /* 0x000000916c6c7836 */ /* 0x000fe20000000000 */
[----:B------:R-:W-:Y:S02]  /*1bd60*/  FSEL R189, R63, -INF , !P4 ;  /* 0xff8000003fbd7808 */ /* 0x000fe40006000000 */
[-C--:B------:R-:W-:Y:S01]  /*1bd70*/  ISETP.GE.AND P6, PT, R107, R241.reuse, PT ;  /* 0x000000f16b00720c */ /* 0x080fe20003fc6270 */
[----:B------:R-:W-:Y:S01]  /*1bd80*/  IMAD R107, R248, 0x100, R69 ;  /* 0x00000100f86b7824 */ /* 0x000fe200078e0245 */
[----:B------:R-:W-:Y:S02]  /*1bd90*/  FMNMX3.FTZ R13, R13, R192, R191, !PT ;  /* 0x000000c00d0d7276 */ /* 0x000fe400078100bf */
[-C--:B------:R-:W-:Y:S01]  /*1bda0*/  ISETP.GE.AND P4, PT, R184, R241.reuse, PT ;  /* 0x000000f1b800720c */ /* 0x080fe20003f86270 */
[----:B------:R-:W-:Y:S01]  /*1bdb0*/  VIADD R107, R107, 0x98 ;  /* 0x000000986b6b7836 */ /* 0x000fe20000000000 */
[----:B------:R-:W-:Y:S01]  /*1bdc0*/  FSEL R184, R66, -INF , !P3 ;  /* 0xff80000042b87808 */ /* 0x000fe20005800000 */
[----:B------:R-:W-:Y:S01]  /*1bdd0*/  FMUL.FTZ R73, R37, R36 ;  /* 0x0000002425497220 */ /* 0x000fe20000410000 */
[-C--:B------:R-:W-:Y:S01]  /*1bde0*/  ISETP.GE.AND P3, PT, R183, R241.reuse, PT ;  /* 0x000000f1b700720c */ /* 0x080fe20003f66270 */
[----:B------:R-:W-:Y:S01]  /*1bdf0*/  FMUL.FTZ R4, R37, R4 ;  /* 0x0000000425047220 */ /* 0x000fe20000410000 */
[----:B------:R-:W-:Y:S02]  /*1be00*/  FSEL R183, R67, -INF , !P6 ;  /* 0xff80000043b77808 */ /* 0x000fe40007000000 */
[----:B------:R-:W-:Y:S02]  /*1be10*/  FMNMX3.FTZ R13, R13, R190, R189, !PT ;  /* 0x000000be0d0d7276 */ /* 0x000fe400078100bd */
[----:B------:R-:W-:Y:S02]  /*1be20*/  FSEL R182, R50, -INF , !P5 ;  /* 0xff80000032b67808 */ /* 0x000fe40006800000 */
[----:B------:R-:W-:Y:S02]  /*1be30*/  FSEL R181, R47, -INF , !P4 ;  /* 0xff8000002fb57808 */ /* 0x000fe40006000000 */
[-C--:B------:R-:W-:Y:S02]  /*1be40*/  ISETP.GE.AND P6, PT, R108, R241.reuse, PT ;  /* 0x000000f16c00720c */ /* 0x080fe40003fc6270 */
[----:B------:R-:W-:Y:S02]  /*1be50*/  FMNMX3.FTZ R13, R13, R184, R183, !PT ;  /* 0x000000b80d0d7276 */ /* 0x000fe400078100b7 */
[-C--:B------:R-:W-:Y:S02]  /*1be60*/  ISETP.GE.AND P4, PT, R131, R241.reuse, PT ;  /* 0x000000f18300720c */ /* 0x080fe40003f86270 */
[----:B------:R-:W-:Y:S02]  /*1be70*/  FSEL R175, R75, -INF , !P6 ;  /* 0xff8000004baf7808 */ /* 0x000fe40007000000 */
[----:B------:R-:W-:Y:S02]  /*1be80*/  FMNMX3.FTZ R13, R13, R182, R181, !PT ;  /* 0x000000b60d0d7276 */ /* 0x000fe400078100b5 */
[-C--:B------:R-:W-:Y:S02]  /*1be90*/  ISETP.GE.AND P5, PT, R107, R241.reuse, PT ;  /* 0x000000f16b00720c */ /* 0x080fe40003fa6270 */
[----:B------:R-:W-:Y:S02]  /*1bea0*/  FSEL R176, R74, -INF , !P3 ;  /* 0xff8000004ab07808 */ /* 0x000fe40005800000 */
[----:B------:R-:W-:Y:S02]  /*1beb0*/  FSEL R174, R78, -INF , !P5 ;  /* 0xff8000004eae7808 */ /* 0x000fe40006800000 */
[----:B------:R-:W-:Y:S02]  /*1bec0*/  FSEL R173, R173, -INF , !P4 ;  /* 0xff800000adad7808 */ /* 0x000fe40006000000 */
[-C--:B------:R-:W-:Y:S02]  /*1bed0*/  ISETP.GE.AND P3, PT, R130, R241.reuse, PT ;  /* 0x000000f18200720c */ /* 0x080fe40003f66270 */
[-C--:B------:R-:W-:Y:S02]  /*1bee0*/  ISETP.GE.AND P6, PT, R129, R241.reuse, PT ;  /* 0x000000f18100720c */ /* 0x080fe40003fc6270 */
[----:B------:R-:W-:Y:S02]  /*1bef0*/  FMNMX3.FTZ R13, R13, R176, R175, !PT ;  /* 0x000000b00d0d7276 */ /* 0x000fe400078100af */
[-C--:B------:R-:W-:Y:S02]  /*1bf00*/  ISETP.GE.AND P5, PT, R128, R241.reuse, PT ;  /* 0x000000f18000720c */ /* 0x080fe40003fa6270 */
[----:B------:R-:W-:Y:S02]  /*1bf10*/  FMNMX3.FTZ R13, R13, R174, R173, !PT ;  /* 0x000000ae0d0d7276 */ /* 0x000fe400078100ad */
[-C--:B------:R-:W-:Y:S02]  /*1bf20*/  ISETP.GE.AND P4, PT, R127, R241.reuse, PT ;  /* 0x000000f17f00720c */ /* 0x080fe40003f86270 */
[----:B------:R-:W-:Y:S02]  /*1bf30*/  FSEL R168, R82, -INF , !P3 ;  /* 0xff80000052a87808 */ /* 0x000fe40005800000 */
[----:B------:R-:W-:Y:S02]  /*1bf40*/  FSEL R165, R83, -INF , !P6 ;  /* 0xff80000053a57808 */ /* 0x000fe40007000000 */
        /* <DEDUP_REMOVED lines=8> */
[-C--:B------:R-:W-:Y:S02]  /*1bfd0*/  ISETP.GE.AND P5, PT, R122, R241.reuse, PT ;  /* 0x000000f17a00720c */ /* 0x080fe40003fa6270 */
[----:B------:R-:W-:Y:S02]  /*1bfe0*/  FSEL R110, R91, -INF , !P6 ;  /* 0xff8000005b6e7808 */ /* 0x000fe40007000000 */
[----:B------:R-:W-:Y:S02]  /*1bff0*/  FMNMX3.FTZ R13, R13, R130, R129, !PT ;  /* 0x000000820d0d7276 */ /* 0x000fe40007810081 */
[----:B------:R-:W-:Y:S02]  /*1c000*/  FSEL R108, R38, -INF , !P5 ;  /* 0xff800000266c7808 */ /* 0x000fe40006800000 */
[----:B------:R-:W-:Y:S02]  /*1c010*/  FSEL R107, R95, -INF , !P4 ;  /* 0xff8000005f6b7808 */ /* 0x000fe40006000000 */
[----:B------:R-:W-:Y:S02]  /*1c020*/  FMNMX3.FTZ R13, R13, R112, R110, !PT ;  /* 0x000000700d0d7276 */ /* 0x000fe4000781006e */
[-C--:B------:R-:W-:Y:S02]  /*1c030*/  ISETP.GE.AND P6, PT, R121, R241.reuse, PT ;  /* 0x000000f17900720c */ /* 0x080fe40003fc6270 */
[-C--:B------:R-:W-:Y:S02]  /*1c040*/  ISETP.GE.AND P5, PT, R119, R241.reuse, PT ;  /* 0x000000f17700720c */ /* 0x080fe40003fa6270 */
[----:B------:R-:W-:Y:S02]  /*1c050*/  FMNMX3.FTZ R13, R13, R108, R107, !PT ;  /* 0x0000006c0d0d7276 */ /* 0x000fe4000781006b */
[-C--:B------:R-:W-:Y:S02]  /*1c060*/  ISETP.GE.AND P4, PT, R118, R241.reuse, PT ;  /* 0x000000f17600720c */ /* 0x080fe40003f86270 */
        /* <DEDUP_REMOVED lines=8> */
[----:B------:R-:W-:Y:S02]  /*1c0f0*/  FSEL R89, R89, -INF , !P3 ;  /* 0xff80000059597808 */ /* 0x000fe40005800000 */
[----:B------:R-:W-:Y:S02]  /*1c100*/  FMNMX3.FTZ R13, R13, R42, R41, !PT ;  /* 0x0000002a0d0d7276 */ /* 0x000fe40007810029 */
[-C--:B------:R-:W-:Y:S02]  /*1c110*/  ISETP.GE.AND P5, PT, R111, R241.reuse, PT ;  /* 0x000000f16f00720c */ /* 0x080fe40003fa6270 */
[----:B------:R-:W-:Y:S02]  /*1c120*/  FSEL R88, R88, -INF , !P6 ;  /* 0xff80000058587808 */ /* 0x000fe40007000000 */
[-C--:B------:R-:W-:Y:S02]  /*1c130*/  ISETP.GE.AND P3, PT, R106, R241.reuse, PT ;  /* 0x000000f16a00720c */ /* 0x080fe40003f66270 */
[----:B------:R-:W-:Y:S02]  /*1c140*/  ISETP.GE.AND P6, PT, R105, R241, PT ;  /* 0x000000f16900720c */ /* 0x000fe40003fc6270 */
        /* <DEDUP_REMOVED lines=10> */
[----:B------:R-:W-:Y:S02]  /*1c1f0*/  FMNMX3.FTZ R13, R13, R81, R80, !PT ;  /* 0x000000510d0d7276 */ /* 0x000fe40007810050 */
[----:B------:R-:W-:Y:S02]  /*1c200*/  FSEL R79, R79, -INF , !P5 ;  /* 0xff8000004f4f7808 */ /* 0x000fe40006800000 */
[----:B------:R-:W-:Y:S02]  /*1c210*/  FSEL R77, R77, -INF , !P4 ;  /* 0xff8000004d4d7808 */ /* 0x000fe40006000000 */
[----:B------:R-:W-:Y:S02]  /*1c220*/  ISETP.GE.AND P4, PT, R0, R241, PT ;  /* 0x000000f10000720c */ /* 0x000fe40003f86270 */
[----:B------:R-:W-:Y:S02]  /*1c230*/  FMNMX3.FTZ R0, R13, R79, R77, !PT ;  /* 0x0000004f0d007276 */ /* 0x000fe4000781004d */
[----:B------:R-:W-:Y:S02]  /*1c240*/  FSEL R72, R72, -INF , !P3 ;  /* 0xff80000048487808 */ /* 0x000fe40005800000 */
[----:B------:R-:W-:Y:S02]  /*1c250*/  FSEL R71, R71, -INF , !P6 ;  /* 0xff80000047477808 */ /* 0x000fe40007000000 */
[----:B------:R-:W-:Y:S02]  /*1c260*/  ISETP.GE.AND P5, PT, R5, R241, PT ;  /* 0x000000f10500720c */ /* 0x000fe40003fa6270 */
[----:B------:R-:W-:Y:S02]  /*1c270*/  FSEL R38, R97, -INF , !P4 ;  /* 0xff80000061267808 */ /* 0x000fe40006000000 */
[----:B------:R-:W-:Y:S02]  /*1c280*/  FSEL R39, R96, -INF , !P5 ;  /* 0xff80000060277808 */ /* 0x000fe40006800000 */
[----:B------:R-:W-:Y:S02]  /*1c290*/  FMNMX3.FTZ R0, R0, R72, R71, !PT ;  /* 0x0000004800007276 */ /* 0x000fe40007810047 */
[----:B------:R-:W-:Y:S02]  /*1c2a0*/  FSEL R73, R73, RZ, P0 ;  /* 0x000000ff49497208 */ /* 0x000fe40000000000 */
[----:B------:R-:W-:Y:S03]  /*1c2b0*/  FMNMX3.FTZ R0, R0, R39, R38, !PT ;  /* 0x0000002700007276 */ /* 0x000fe60007810026 */
[-CC-:B------:R-:W-:Y:S01]  /*1c2c0*/  FFMA.FTZ R96, R6, R37.reuse, -R73.reuse ;  /* 0x0000002506607223 */ /* 0x180fe20000010849 */
[-CC-:B------:R-:W-:Y:S01]  /*1c2d0*/  FFMA.FTZ R28, R28, R37.reuse, -R73.reuse ;  /* 0x000000251c1c7223 */ /* 0x180fe20000010849 */
[----:B------:R-:W4:Y:S01]  /*1c2e0*/  SHFL.BFLY PT, R5, R0, 0x2, 0x1f ;  /* 0x0c401f0000057f89 */ /* 0x000f2200000e0000 */
[----:B------:R-:W1:Y:S01]  /*1c2f0*/  MUFU.EX2 R6, R4 ;  /* 0x0000000400067308 */ /* 0x000e620000000800 */
[-CC-:B------:R-:W-:Y:S01]  /*1c300*/  FFMA.FTZ R29, R44, R37.reuse, -R73.reuse ;  /* 0x000000252c1d7223 */ /* 0x180fe20000010849 */
[-CC-:B------:R-:W-:Y:S01]  /*1c310*/  FFMA.FTZ R13, R33, R37.reuse, -R73.reuse ;  /* 0x00000025210d7223 */ /* 0x180fe20000010849 */
[-CC-:B------:R-:W-:Y:S07]  /*1c320*/  FFMA.FTZ R24, R45, R37.reuse, -R73.reuse ;  /* 0x000000252d187223 */ /* 0x180fee0000010849 */
[----:B------:R2:W3:Y:S01]  /*1c330*/  MUFU.EX2 R44, R28 ;  /* 0x0000001c002c7308 */ /* 0x0004e20000000800 */
        /* <DEDUP_REMOVED lines=9> */
[C---:B-1----:R-:W-:Y:S01]  /*1c3d0*/  FMUL.FTZ R4, R6.reuse, R160 ;  /* 0x000000a006047220 */ /* 0x042fe20000410000 */
[----:B------:R-:W-:Y:S01]  /*1c3e0*/  FMUL.FTZ R17, R6, R149 ;  /* 0x0000009506117220 */ /* 0x000fe20000410000 */
[----:B------:R-:W-:Y:S02]  /*1c3f0*/  IMAD.MOV.U32 R149, RZ, RZ, R20 ;  /* 0x000000ffff957224 */ /* 0x000fe400078e0014 */
[-CC-:B------:R-:W-:Y:S01]  /*1c400*/  FFMA.FTZ R122, R49, R37.reuse, -R73.reuse ;  /* 0x00000025317a7223 */ /* 0x180fe20000010849 */
[-CC-:B------:R-:W-:Y:S01]  /*1c410*/  FFMA.FTZ R27, R48, R37.reuse, -R73.reuse ;  /* 0x00000025301b7223 */ /* 0x180fe20000010849 */
[-CC-:B------:R-:W-:Y:S01]  /*1c420*/  FFMA.FTZ R221, R221, R37.reuse, -R73.reuse ;  /* 0x00000025dddd7223 */ /* 0x180fe20000010849 */
[-CC-:B------:R-:W-:Y:S01]  /*1c430*/  FFMA.FTZ R209, R209, R37.reuse, -R73.reuse ;  /* 0x00000025d1d17223 */ /* 0x180fe20000010849 */
[-CC-:B------:R-:W-:Y:S01]  /*1c440*/  FFMA.FTZ R203, R203, R37.reuse, -R73.reuse ;  /* 0x00000025cbcb7223 */ /* 0x180fe20000010849 */
[--C-:B------:R-:W-:Y:S01]  /*1c450*/  FFMA.FTZ R201, R201, R37, -R73.reuse ;  /* 0x00000025c9c97223 */ /* 0x100fe20000010849 */
[----:B----4-:R-:W-:Y:S01]  /*1c460*/  FMNMX.FTZ R5, R0, R5, !PT ;  /* 0x0000000500057209 */ /* 0x010fe20007810000 */
[C---:B------:R-:W-:Y:S01]  /*1c470*/  FMUL.FTZ R20, R6.reuse, R144 ;  /* 0x0000009006147220 */ /* 0x040fe20000410000 */
[----:B------:R-:W-:Y:S01]  /*1c480*/  FMUL.FTZ R21, R6, R145 ;  /* 0x0000009106157220 */ /* 0x000fe20000410000 */
        /* <DEDUP_REMOVED lines=26> */
[----:B-1----:R-:W-:Y:S01]  /*1c630*/  FMNMX.FTZ R0, R5, R0, !PT ;  /* 0x0000000005007209 */ /* 0x002fe20007810000 */
[-CC-:B------:R-:W-:Y:S01]  /*1c640*/  FFMA.FTZ R5, R32, R37.reuse, -R73.reuse ;  /* 0x0000002520057223 */ /* 0x180fe20000010849 */
[-CC-:B------:R-:W-:Y:S01]  /*1c650*/  FFMA.FTZ R193, R193, R37.reuse, -R73.reuse ;  /* 0x00000025c1c17223 */ /* 0x180fe20000010849 */
[----:B------:R-:W-:Y:S01]  /*1c660*/  FFMA.FTZ R188, R188, R37, -R73 ;  /* 0x00000025bcbc7223 */ /* 0x000fe20000010849 */
[----:B------:R-:W-:Y:S01]  /*1c670*/  FSETP.NEU.FTZ.AND P0, PT, R0, -INF , PT ;  /* 0xff8000000000780b */ /* 0x000fe20003f1d000 */
[----:B------:R-:W-:Y:S02]  /*1c680*/  IMAD.MOV.U32 R160, RZ, RZ, R5 ;  /* 0x000000ffffa07224 */ /* 0x000fe400078e0005 */
[C---:B------:R-:W-:Y:S01]  /*1c690*/  FMUL.FTZ R5, R6.reuse, R161 ;  /* 0x000000a106057220 */ /* 0x040fe20000410000 */
[----:B------:R-:W-:Y:S02]  /*1c6a0*/  IMAD.MOV.U32 R161, RZ, RZ, R13 ;  /* 0x000000ffffa17224 */ /* 0x000fe400078e000d */
[----:B------:R-:W-:Y:S01]  /*1c6b0*/  FMUL.FTZ R13, R6, R153 ;  /* 0x00000099060d7220 */ /* 0x000fe20000410000 */
        /* <DEDUP_REMOVED lines=16> */
[----:B------:R-:W-:Y:S02]  /*1c7c0*/  IMAD.MOV.U32 R153, RZ, RZ, R16 ;  /* 0x000000ffff997224 */ /* 0x000fe400078e0010 */
[C---:B------:R-:W-:Y:S01]  /*1c7d0*/  FMUL.FTZ R8, R6.reuse, R156 ;  /* 0x0000009c06087220 */ /* 0x040fe20000410000 */
[----:B------:R-:W-:Y:S02]  /*1c7e0*/  IMAD.MOV.U32 R144, RZ, RZ, R29 ;  /* 0x000000ffff907224 */ /* 0x000fe400078e001d */
[C---:B------:R-:W-:Y:S01]  /*1c7f0*/  FMUL.FTZ R9, R6.reuse, R157 ;  /* 0x0000009d06097220 */ /* 0x040fe20000410000 */
[----:B------:R-:W-:Y:S02]  /*1c800*/  IMAD.MOV.U32 R145, RZ, RZ, R24 ;  /* 0x000000ffff917224 */ /* 0x000fe400078e0018 */
[C---:B------:R-:W-:Y:S01]  /*1c810*/  FMUL.FTZ R12, R6.reuse, R152 ;  /* 0x00000098060c7220 */ /* 0x040fe20000410000 */
[C---:B------:R-:W-:Y:S01]  /*1c820*/  FMUL.FTZ R16, R6.reuse, R148 ;  /* 0x0000009406107220 */ /* 0x040fe20000410000 */
[C---:B------:R-:W-:Y:S01]  /*1c830*/  FMUL.FTZ R24, R6.reuse, R140 ;  /* 0x0000008c06187220 */ /* 0x040fe20000410000 */
[C---:B------:R-:W-:Y:S01]  /*1c840*/  FMUL.FTZ R25, R6.reuse, R141 ;  /* 0x0000008d06197220 */ /* 0x040fe20000410000 */
[C---:B--2---:R-:W-:Y:S01]  /*1c850*/  FMUL.FTZ R28, R6.reuse, R136 ;  /* 0x00000088061c7220 */ /* 0x044fe20000410000 */
[C---:B------:R-:W-:Y:S01]  /*1c860*/  FMUL.FTZ R29, R6.reuse, R137 ;  /* 0x00000089061d7220 */ /* 0x040fe20000410000 */
[C---:B------:R-:W-:Y:S01]  /*1c870*/  FMUL.FTZ R32, R6.reuse, R132 ;  /* 0x0000008406207220 */ /* 0x040fe20000410000 */
[C---:B------:R-:W-:Y:S01]  /*1c880*/  FMUL.FTZ R33, R6.reuse, R133 ;  /* 0x0000008506217220 */ /* 0x040fe20000410000 */
[----:B---3--:R-:W-:Y:S01]  /*1c890*/  FFMA.FTZ R104, R6, R252, R44 ;  /* 0x000000fc06687223 */ /* 0x008fe2000001002c */
[----:B------:R-:W-:Y:S01]  /*1c8a0*/  FSEL R6, R0, RZ, P0 ;  /* 0x000000ff00067208 */ /* 0x000fe20000000000 */
[----:B------:R-:W-:Y:S02]  /*1c8b0*/  IMAD.MOV.U32 R157, RZ, RZ, R51 ;  /* 0x000000ffff9d7224 */ /* 0x000fe400078e0033 */
[----:B------:R-:W-:Y:S01]  /*1c8c0*/  FMUL.FTZ R78, R37, R0 ;  /* 0x00000000254e7220 */ /* 0x000fe20000410000 */
[----:B------:R-:W1:Y:S01]  /*1c8d0*/  LDSM.16.MT88.4 R48, [R216+0xa000] ;  /* 0x00a00000d830783b */ /* 0x000e620000004200 */
[----:B------:R-:W-:Y:S02]  /*1c8e0*/  IMAD.IADD R148, R219, 0x1, R216 ;  /* 0x00000001db947824 */ /* 0x000fe400078e02d8 */
[----:B------:R-:W-:Y:S01]  /*1c8f0*/  FADD.FTZ R6, -R6, R164 ;  /* 0x000000a406067221 */ /* 0x000fe20000010100 */
[----:B------:R-:W-:Y:S01]  /*1c900*/  IMAD.MOV.U32 R152, RZ, RZ, R98 ;  /* 0x000000ffff987224 */ /* 0x000fe200078e0062 */
[----:B------:R-:W-:Y:S01]  /*1c910*/  FSEL R78, R78, RZ, P0 ;  /* 0x000000ff4e4e7208 */ /* 0x000fe20000000000 */
[----:B------:R-:W-:Y:S02]  /*1c920*/  IMAD.MOV.U32 R156, RZ, RZ, R54 ;  /* 0x000000ffff9c7224 */ /* 0x000fe400078e0036 */
[----:B------:R-:W-:Y:S01]  /*1c930*/  FMUL.FTZ R6, R37, R6 ;  /* 0x0000000625067220 */ /* 0x000fe20000410000 */
[----:B------:R-:W2:Y:S01]  /*1c940*/  MUFU.EX2 R26, R26 ;  /* 0x0000001a001a7308 */ /* 0x000ea20000000800 */
[----:B------:R-:W3:Y:S01]  /*1c950*/  LDSM.16.MT88.4 R52, [R148+0xa000] ;  /* 0x00a000009434783b */ /* 0x000ee20000004200 */
[-CC-:B------:R-:W-:Y:S01]  /*1c960*/  FFMA.FTZ R105, R7, R37.reuse, -R78.reuse ;  /* 0x0000002507697223 */ /* 0x180fe2000001084e */
[-CC-:B------:R-:W-:Y:S07]  /*1c970*/  FFMA.FTZ R102, R22, R37.reuse, -R78.reuse ;  /* 0x0000002516667223 */ /* 0x180fee000001084e */
[----:B------:R4:W4:Y:S01]  /*1c980*/  MUFU.EX2 R40, R6 ;  /* 0x0000000600287308 */ /* 0x0009220000000800 */
[-CC-:B------:R-:W-:Y:S01]  /*1c990*/  FFMA.FTZ R101, R18, R37.reuse, -R78.reuse ;  /* 0x0000002512657223 */ /* 0x180fe2000001084e */
[-CC-:B------:R-:W-:Y:S01]  /*1c9a0*/  FFMA.FTZ R98, R14, R37.reuse, -R78.reuse ;  /* 0x000000250e627223 */ /* 0x180fe2000001084e */
[----:B------:R-:W-:Y:S07]  /*1c9b0*/  IMAD.MOV.U32 R68, RZ, RZ, R247 ;  /* 0x000000ffff447224 */ /* 0x000fee00078e00f7 */
[----:B------:R-:W-:Y:S01]  /*1c9c0*/  MUFU.EX2 R103, R103 ;  /* 0x0000006700677308 */ /* 0x000fe20000000800 */
[----:B------:R-:W-:Y:S02]  /*1c9d0*/  IMAD.MOV.U32 R140, RZ, RZ, R27 ;  /* 0x000000ffff8c7224 */ /* 0x000fe400078e001b */
[-CC-:B------:R-:W-:Y:S01]  /*1c9e0*/  FFMA.FTZ R121, R31, R37.reuse, -R78.reuse ;  /* 0x000000251f797223 */ /* 0x180fe2000001084e */
[-CC-:B------:R-:W-:Y:S06]  /*1c9f0*/  FFMA.FTZ R114, R30, R37.reuse, -R78.reuse ;  /* 0x000000251e727223 */ /* 0x180fec000001084e */
[----:B------:R-:W1:Y:S01]  /*1ca00*/  MUFU.EX2 R100, R100 ;  /* 0x0000006400647308 */ /* 0x000e620000000800 */
[-C--:B------:R-:W-:Y:S01]  /*1ca10*/  FFMA.FTZ R113, R35, R37.reuse, -R78 ;  /* 0x0000002523717223 */ /* 0x080fe2000001084e */
[C---:B--2---:R-:W-:Y:S01]  /*1ca20*/  F2FP.F16.F32.PACK_AB R44, R26.reuse, R44 ;  /* 0x0000002c1a2c723e */ /* 0x044fe200000000ff */
[----:B------:R-:W-:Y:S07]  /*1ca30*/  FADD.FTZ R104, R26, R104 ;  /* 0x000000681a687221 */ /* 0x000fee0000010000 */
[----:B------:R-:W-:Y:S01]  /*1ca40*/  MUFU.EX2 R105, R105 ;  /* 0x0000006900697308 */ /* 0x000fe20000000800 */
[----:B------:R-:W-:Y:S01]  /*1ca50*/  FFMA.FTZ R118, R34, R37, -R78 ;  /* 0x0000002522767223 */ /* 0x000fe2000001084e */
[----:B----4-:R-:W-:Y:S02]  /*1ca60*/  VIADD R6, R216, 0xa000 ;  /* 0x0000a000d8067836 */ /* 0x010fe40000000000 */
[C---:B------:R-:W-:Y:S06]  /*1ca70*/  FMUL.FTZ R7, R40.reuse, R163 ;  /* 0x000000a328077220 */ /* 0x040fec0000410000 */
[----:B------:R-:W2:Y:S01]  /*1ca80*/  MUFU.EX2 R102, R102 ;  /* 0x0000006600667308 */ /* 0x000ea20000000800 */
[----:B------:R-:W-:Y:S01]  /*1ca90*/  FMUL.FTZ R10, R40, R158 ;  /* 0x0000009e280a7220 */ /* 0x000fe20000410000 */
[----:B------:R-:W-:Y:S02]  /*1caa0*/  @P2 VIADD R68, R6, 0xffffffc0 ;  /* 0xffffffc006442836 */ /* 0x000fe40000000000 */
[C---:B------:R-:W-:Y:S06]  /*1cab0*/  FMUL.FTZ R6, R40.reuse, R162 ;  /* 0x000000a228067220 */ /* 0x040fec0000410000 */
[----:B------:R-:W-:Y:S01]  /*1cac0*/  MUFU.EX2 R101, R101 ;  /* 0x0000006500657308 */ /* 0x000fe20000000800 */
[----:B------:R-:W-:Y:S01]  /*1cad0*/  FMUL.FTZ R11, R40, R159 ;  /* 0x0000009f280b7220 */ /* 0x000fe20000410000 */
[----:B-1----:R-:W-:Y:S01]  /*1cae0*/  F2FP.F16.F32.PACK_AB R46, R100, R103 ;  /* 0x00000067642e723e */ /* 0x002fe200000000ff */
[----:B------:R-:W1:Y:S07]  /*1caf0*/  LDSM.16.MT88.4 R56, [R68] ;  /* 0x000000004438783b */ /* 0x000e6e0000004200 */
[----:B------:R-:W4:Y:S01]  /*1cb00*/  MUFU.EX2 R98, R98 ;  /* 0x0000006200627308 */ /* 0x000f220000000800 */
[----:B------:R-:W-:Y:S02]  /*1cb10*/  IMAD.IADD R219, R219, 0x1, R68 ;  /* 0x00000001dbdb7824 */ /* 0x000fe400078e0244 */
[C---:B------:R-:W-:Y:S01]  /*1cb20*/  FMUL.FTZ R14, R40.reuse, R154 ;  /* 0x0000009a280e7220 */ /* 0x040fe20000410000 */
[C---:B------:R-:W-:Y:S01]  /*1cb30*/  FMUL.FTZ R15, R40.reuse, R155 ;  /* 0x0000009b280f7220 */ /* 0x040fe20000410000 */
[C---:B------:R-:W-:Y:S01]  /*1cb40*/  FMUL.FTZ R18, R40.reuse, R150 ;  /* 0x0000009628127220 */ /* 0x040fe20000410000 */
[----:B------:R-:W-:Y:S01]  /*1cb50*/  FMUL.FTZ R19, R40, R151 ;  /* 0x0000009728137220 */ /* 0x000fe20000410000 */
[----:B--2---:R-:W-:Y:S01]  /*1cb60*/  F2FP.F16.F32.PACK_AB R45, R102, R105 ;  /* 0x00000069662d723e */ /* 0x004fe200000000ff */
[C---:B------:R-:W-:Y:S01]  /*1cb70*/  FMUL.FTZ R22, R40.reuse, R146 ;  /* 0x0000009228167220 */ /* 0x040fe20000410000 */
[C---:B------:R-:W-:Y:S01]  /*1cb80*/  FMUL.FTZ R23, R40.reuse, R147 ;  /* 0x0000009328177220 */ /* 0x040fe20000410000 */
[C---:B------:R-:W-:Y:S01]  /*1cb90*/  FMUL.FTZ R26, R40.reuse, R142 ;  /* 0x0000008e281a7220 */ /* 0x040fe20000410000 */
[C---:B------:R-:W-:Y:S01]  /*1cba0*/  FMUL.FTZ R27, R40.reuse, R143 ;  /* 0x0000008f281b7220 */ /* 0x040fe20000410000 */
[----:B------:R-:W-:Y:S01]  /*1cbb0*/  LDSM.16.MT88.4 R60, [R148+0xa800] ;  /* 0x00a80000943c783b */ /* 0x000fe20000004200 */
[C---:B------:R-:W-:Y:S01]  /*1cbc0*/  FMUL.FTZ R30, R40.reuse, R138 ;  /* 0x0000008a281e7220 */ /* 0x040fe20000410000 */
[----:B------:R-:W-:Y:S01]  /*1cbd0*/  FMUL.FTZ R31, R40, R139 ;  /* 0x0000008b281f7220 */ /* 0x000fe20000410000 */
[----:B----4-:R-:W-:Y:S01]  /*1cbe0*/  F2FP.F16.F32.PACK_AB R47, R98, R101 ;  /* 0x00000065622f723e */ /* 0x010fe200000000ff */
[--C-:B------:R-:W-:Y:S01]  /*1cbf0*/  FFMA.FTZ R131, R65, R37, -R78.reuse ;  /* 0x0000002541837223 */ /* 0x100fe2000001084e */
[----:B------:R2:W-:Y:S01]  /*1cc00*/  MUFU.EX2 R143, R160 ;  /* 0x000000a0008f7308 */ /* 0x0005e20000000800 */
[C---:B------:R-:W-:Y:S01]  /*1cc10*/  FMUL.FTZ R34, R40.reuse, R134 ;  /* 0x0000008628227220 */ /* 0x040fe20000410000 */
[----:B------:R-:W-:Y:S01]  /*1cc20*/  FMUL.FTZ R35, R40, R135 ;  /* 0x0000008728237220 */ /* 0x000fe20000410000 */
[-CC-:B------:R-:W-:Y:S07]  /*1cc30*/  FFMA.FTZ R127, R125, R37.reuse, -R78.reuse ;  /* 0x000000257d7f7223 */ /* 0x180fee000001084e */
[----:B------:R-:W-:Y:S01]  /*1cc40*/  MUFU.EX2 R159, R203 ;  /* 0x000000cb009f7308 */ /* 0x000fe20000000800 */
[C---:B------:R-:W-:Y:S01]  /*1cc50*/  HMMA.16816.F32 R4, R44.reuse, R48, R4 ;  /* 0x000000302c04723c */ /* 0x040fe20000001804 */
[----:B------:R-:W4:Y:S01]  /*1cc60*/  S2R R230, SR_CTAID.Y ;  /* 0x0000000000e67919 */ /* 0x000f220000002600 */
[----:B------:R-:W-:Y:S07]  /*1cc70*/  MOV R228, 0x90 ;  /* 0x0000009000e47802 */ /* 0x000fee0000000f00 */
[----:B------:R-:W-:Y:S01]  /*1cc80*/  MUFU.EX2 R138, R140 ;  /* 0x0000008c008a7308 */ /* 0x000fe20000000800 */
[-CC-:B------:R-:W-:Y:S01]  /*1cc90*/  FFMA.FTZ R139, R149, R37.reuse, -R78.reuse ;  /* 0x00000025958b7223 */ /* 0x180fe2000001084e */
[-CC-:B------:R-:W-:Y:S08]  /*1cca0*/  FFMA.FTZ R134, R157, R37.reuse, -R78.reuse ;  /* 0x000000259d867223 */ /* 0x180ff0000001084e */
[----:B------:R-:W-:Y:S01]  /*1ccb0*/  MUFU.EX2 R140, R221 ;  /* 0x000000dd008c7308 */ /* 0x000fe20000000800 */
[C---:B------:R-:W-:Y:S01]  /*1ccc0*/  HMMA.16816.F32 R8, R44.reuse, R50, R8 ;  /* 0x000000322c08723c */ /* 0x040fe20000001808 */
[----:B------:R-:W4:Y:S08]  /*1ccd0*/  LDSM.16.MT88.4 R48, [R219] ;  /* 0x00000000db30783b */ /* 0x000f300000004200 */
[----:B------:R-:W-:Y:S01]  /*1cce0*/  MUFU.EX2 R149, R209 ;  /* 0x000000d100957308 */ /* 0x000fe20000000800 */
[-CC-:B------:R-:W-:Y:S01]  /*1ccf0*/  FFMA.FTZ R141, R213, R37.reuse, -R78.reuse ;  /* 0x00000025d58d7223 */ /* 0x180fe2000001084e */
[-CC-:B------:R-:W-:Y:S01]  /*1cd00*/  FFMA.FTZ R150, R206, R37.reuse, -R78.reuse ;  /* 0x00000025ce967223 */ /* 0x180fe2000001084e */
[-CC-:B------:R-:W-:Y:S07]  /*1cd10*/  FFMA.FTZ R112, R112, R37.reuse, -R78.reuse ;  /* 0x0000002570707223 */ /* 0x180fee000001084e */
[----:B------:R-:W-:Y:S01]  /*1cd20*/  MUFU.EX2 R157, R201 ;  /* 0x000000c9009d7308 */ /* 0x000fe20000000800 */
[C---:B---3--:R-:W-:Y:S01]  /*1cd30*/  HMMA.16816.F32 R12, R44.reuse, R52, R12 ;  /* 0x000000342c0c723c */ /* 0x048fe2000000180c */
[----:B------:R-:W3:Y:S08]  /*1cd40*/  S2R R229, SR_CTAID.Z ;  /* 0x0000000000e57919 */ /* 0x000ef00000002700 */
[----:B------:R-:W-:Y:S01]  /*1cd50*/  MUFU.EX2 R141, R141 ;  /* 0x0000008d008d7308 */ /* 0x000fe20000000800 */
[-CC-:B------:R-:W-:Y:S01]  /*1cd60*/  FFMA.FTZ R137, R156, R37.reuse, -R78.reuse ;  /* 0x000000259c897223 */ /* 0x180fe2000001084e */
[-CC-:B------:R-:W-:Y:S01]  /*1cd70*/  FFMA.FTZ R156, R208, R37.reuse, -R78.reuse ;  /* 0x00000025d09c7223 */ /* 0x180fe2000001084e */
[-CC-:B------:R-:W-:Y:S07]  /*1cd80*/  FFMA.FTZ R155, R207, R37.reuse, -R78.reuse ;  /* 0x00000025cf9b7223 */ /* 0x180fee000001084e */
[----:B------:R-:W-:Y:S01]  /*1cd90*/  MUFU.EX2 R150, R150 ;  /* 0x0000009600967308 */ /* 0x000fe20000000800 */
[C---:B------:R-:W-:Y:S01]  /*1cda0*/  HMMA.16816.F32 R16, R44.reuse, R54, R16 ;  /* 0x000000362c10723c */ /* 0x040fe20000001810 */
[----:B------:R-:W3:Y:S08]  /*1cdb0*/  LDSM.16.MT88.4 R52, [R216+0xa800] ;  /* 0x00a80000d834783b */ /* 0x000ef00000004200 */
[----:B------:R-:W-:Y:S01]  /*1cdc0*/  MUFU.EX2 R156, R156 ;  /* 0x0000009c009c7308 */ /* 0x000fe20000000800 */
[-CC-:B--2---:R-:W-:Y:S01]  /*1cdd0*/  FFMA.FTZ R160, R198, R37.reuse, -R78.reuse ;  /* 0x00000025c6a07223 */ /* 0x184fe2000001084e */
[-CC-:B------:R-:W-:Y:S01]  /*1cde0*/  FFMA.FTZ R191, R191, R37.reuse, -R78.reuse ;  /* 0x00000025bfbf7223 */ /* 0x180fe2000001084e */
[-CC-:B------:R-:W-:Y:S07]  /*1cdf0*/  FFMA.FTZ R184, R184, R37.reuse, -R78.reuse ;  /* 0x00000025b8b87223 */ /* 0x180fee000001084e */
[----:B------:R-:W-:Y:S01]  /*1ce00*/  MUFU.EX2 R142, R237 ;  /* 0x000000ed008e7308 */ /* 0x000fe20000000800 */
[C---:B-1----:R-:W-:Y:S09]  /*1ce10*/  HMMA.16816.F32 R20, R44.reuse, R56, R20 ;  /* 0x000000382c14723c */ /* 0x042ff20000001814 */
[----:B------:R-:W-:Y:S01]  /*1ce20*/  MUFU.EX2 R154, R212 ;  /* 0x000000d4009a7308 */ /* 0x000fe20000000800 */
[--C-:B------:R-:W-:Y:S01]  /*1ce30*/  FFMA.FTZ R176, R176, R37, -R78.reuse ;  /* 0x00000025b0b07223 */ /* 0x100fe2000001084e */
[----:B------:R-:W-:Y:S01]  /*1ce40*/  FFMA.FTZ R105, R40, R249, R105 ;  /* 0x000000f928697223 */ /* 0x000fe20000010069 */
[-CC-:B------:R-:W-:Y:S07]  /*1ce50*/  FFMA.FTZ R136, R152, R37.reuse, -R78.reuse ;  /* 0x0000002598887223 */ /* 0x180fee000001084e */
[----:B------:R-:W-:Y:S01]  /*1ce60*/  MUFU.EX2 R151, R210 ;  /* 0x000000d200977308 */ /* 0x000fe20000000800 */
[C---:B------:R-:W-:Y:S01]  /*1ce70*/  HMMA.16816.F32 R24, R44.reuse, R58, R24 ;  /* 0x0000003a2c18723c */ /* 0x040fe20000001818 */
[----:B------:R-:W1:Y:S08]  /*1ce80*/  LDSM.16.MT88.4 R56, [R68+0x800] ;  /* 0x000800004438783b */ /* 0x000e700000004200 */
[----:B------:R-:W-:Y:S01]  /*1ce90*/  MUFU.EX2 R111, R111 ;  /* 0x0000006f006f7308 */ /* 0x000fe20000000800 */
[-CC-:B------:R-:W-:Y:S01]  /*1cea0*/  FFMA.FTZ R147, R220, R37.reuse, -R78.reuse ;  /* 0x00000025dc937223 */ /* 0x180fe2000001084e */
[-CC-:B------:R-:W-:Y:S01]  /*1ceb0*/  FFMA.FTZ R146, R215, R37.reuse, -R78.reuse ;  /* 0x00000025d7927223 */ /* 0x180fe2000001084e */
[-CC-:B------:R-:W-:Y:S07]  /*1cec0*/  FFMA.FTZ R164, R200, R37.reuse, -R78.reuse ;  /* 0x00000025c8a47223 */ /* 0x180fee000001084e */
[----:B------:R-:W2:Y:S01]  /*1ced0*/  MUFU.EX2 R119, R119 ;  /* 0x0000007700777308 */ /* 0x000ea20000000800 */
[-CC-:B------:R-:W-:Y:S01]  /*1cee0*/  FFMA.FTZ R163, R199, R37.reuse, -R78.reuse ;  /* 0x00000025c7a37223 */ /* 0x180fe2000001084e */
[C---:B----4-:R-:W-:Y:S08]  /*1cef0*/  HMMA.16816.F32 R28, R44.reuse, R48, R28 ;  /* 0x000000302c1c723c */ /* 0x050ff0000000181c */
[----:B------:R-:W-:Y:S01]  /*1cf00*/  MUFU.EX2 R109, R109 ;  /* 0x0000006d006d7308 */ /* 0x000fe20000000800 */
[-CC-:B------:R-:W-:Y:S01]  /*1cf10*/  FFMA.FTZ R192, R192, R37.reuse, -R78.reuse ;  /* 0x00000025c0c07223 */ /* 0x180fe2000001084e */
[-CC-:B------:R-:W-:Y:S01]  /*1cf20*/  FFMA.FTZ R168, R168, R37.reuse, -R78.reuse ;  /* 0x00000025a8a87223 */ /* 0x180fe2000001084e */
[-CC-:B------:R-:W-:Y:S07]  /*1cf30*/  FFMA.FTZ R165, R165, R37.reuse, -R78.reuse ;  /* 0x00000025a5a57223 */ /* 0x180fee000001084e */
[----:B------:R-:W4:Y:S01]  /*1cf40*/  MUFU.EX2 R106, R106 ;  /* 0x0000006a006a7308 */ /* 0x000f220000000800 */
[-CC-:B------:R-:W-:Y:S01]  /*1cf50*/  FFMA.FTZ R71, R71, R37.reuse, -R78.reuse ;  /* 0x0000002547477223 */ /* 0x180fe2000001084e */
[----:B------:R-:W-:Y:S01]  /*1cf60*/  HMMA.16816.F32 R32, R44, R50, R32 ;  /* 0x000000322c20723c */ /* 0x000fe20000001820 */
[----:B------:R-:W1:Y:S07]  /*1cf70*/  LDSM.16.MT88.4 R48, [R219+0x800] ;  /* 0x00080000db30783b */ /* 0x000e6e0000004200 */
[----:B------:R-:W-:Y:S01]  /*1cf80*/  MUFU.EX2 R121, R121 ;  /* 0x0000007900797308 */ /* 0x000fe20000000800 */
[----:B------:R-:W-:Y:S01]  /*1cf90*/  FFMA.FTZ R39, R39, R37, -R78 ;  /* 0x0000002527277223 */ /* 0x000fe2000001084e */
[----:B--2---:R-:W-:Y:S01]  /*1cfa0*/  F2FP.F16.F32.PACK_AB R44, R119, R111 ;  /* 0x0000006f772c723e */ /* 0x004fe200000000ff */
[----:B------:R-:W-:Y:S07]  /*1cfb0*/  FADD.FTZ R104, R103, R104 ;  /* 0x0000006867687221 */ /* 0x000fee0000010000 */
[----:B------:R-:W2:Y:S01]  /*1cfc0*/  MUFU.EX2 R114, R114 ;  /* 0x0000007200727308 */ /* 0x000ea20000000800 */
[----:B------:R-:W-:Y:S01]  /*1cfd0*/  FADD.FTZ R105, R102, R105 ;  /* 0x0000006966697221 */ /* 0x000fe20000010000 */
[----:B------:R-:W-:Y:S01]  /*1cfe0*/  ISETP.GT.AND P0, PT, R248, R227, PT ;  /* 0x000000e3f800720c */ /* 0x000fe20003f04270 */
[----:B------:R-:W-:Y:S07]  /*1cff0*/  FADD.FTZ R104, R100, R104 ;  /* 0x0000006864687221 */ /* 0x000fee0000010000 */
[----:B------:R-:W-:Y:S01]  /*1d000*/  MUFU.EX2 R113, R113 ;  /* 0x0000007100717308 */ /* 0x000fe20000000800 */
[----:B------:R-:W-:Y:S01]  /*1d010*/  FADD.FTZ R105, R101, R105 ;  /* 0x0000006965697221 */ /* 0x000fe20000010000 */
[----:B----4-:R-:W-:Y:S01]  /*1d020*/  F2FP.F16.F32.PACK_AB R46, R106, R109 ;  /* 0x0000006d6a2e723e */ /* 0x010fe200000000ff */
[----:B------:R-:W-:Y:S07]  /*1d030*/  FADD.FTZ R104, R111, R104 ;  /* 0x000000686f687221 */ /* 0x000fee0000010000 */
[----:B------:R-:W4:Y:S01]  /*1d040*/  MUFU.EX2 R118, R118 ;  /* 0x0000007600767308 */ /* 0x000f220000000800 */
[----:B------:R-:W-:Y:S01]  /*1d050*/  FADD.FTZ R105, R98, R105 ;  /* 0x0000006962697221 */ /* 0x000fe20000010000 */
[----:B------:R-:W-:Y:S02]  /*1d060*/  VIADD R248, R248, 0xffffffff ;  /* 0xfffffffff8f87836 */ /* 0x000fe40000000000 */
[----:B------:R-:W-:Y:S06]  /*1d070*/  FADD.FTZ R119, R119, R104 ;  /* 0x0000006877777221 */ /* 0x000fec0000010000 */
[----:B------:R-:W-:Y:S01]  /*1d080*/  MUFU.EX2 R128, R128 ;  /* 0x0000008000807308 */ /* 0x000fe20000000800 */
[----:B--2---:R-:W-:Y:S01]  /*1d090*/  F2FP.F16.F32.PACK_AB R45, R114, R121 ;  /* 0x00000079722d723e */ /* 0x004fe200000000ff */
[----:B------:R-:W-:Y:S08]  /*1d0a0*/  FADD.FTZ R119, R109, R119 ;  /* 0x000000776d777221 */ /* 0x000ff00000010000 */
[----:B------:R-:W2:Y:S01]  /*1d0b0*/  MUFU.EX2 R124, R124 ;  /* 0x0000007c007c7308 */ /* 0x000ea20000000800 */
[----:B------:R-:W-:Y:S01]  /*1d0c0*/  FADD.FTZ R121, R121, R105 ;  /* 0x0000006979797221 */ /* 0x000fe20000010000 */
[----:B------:R-:W-:Y:S08]  /*1d0d0*/  FADD.FTZ R119, R106, R119 ;  /* 0x000000776a777221 */ /* 0x000ff00000010000 */
[----:B------:R-:W-:Y:S01]  /*1d0e0*/  MUFU.EX2 R123, R123 ;  /* 0x0000007b007b7308 */ /* 0x000fe20000000800 */
[----:B------:R-:W-:Y:S01]  /*1d0f0*/  FADD.FTZ R121, R114, R121 ;  /* 0x0000007972797221 */ /* 0x000fe20000010000 */
[C---:B----4-:R-:W-:Y:S08]  /*1d100*/  F2FP.F16.F32.PACK_AB R47, R118.reuse, R113 ;  /* 0x00000071762f723e */ /* 0x050ff000000000ff */
[----:B------:R-:W-:Y:S01]  /*1d110*/  MUFU.EX2 R155, R155 ;  /* 0x0000009b009b7308 */ /* 0x000fe20000000800 */
[----:B------:R-:W-:Y:S09]  /*1d120*/  FADD.FTZ R113, R113, R121 ;  /* 0x0000007971717221 */ /* 0x000ff20000010000 */
[----:B------:R-:W-:Y:S01]  /*1d130*/  MUFU.EX2 R162, R204 ;  /* 0x000000cc00a27308 */ /* 0x000fe20000000800 */
[C---:B---3--:R-:W-:Y:S09]  /*1d140*/  HMMA.16816.F32 R4, R44.reuse, R52, R4 ;  /* 0x000000342c04723c */ /* 0x048ff20000001804 */
[----:B------:R-:W-:Y:S01]  /*1d150*/  MUFU.EX2 R158, R202 ;  /* 0x000000ca009e7308 */ /* 0x000fe20000000800 */
[----:B------:R-:W-:Y:S09]  /*1d160*/  FADD.FTZ R113, R118, R113 ;  /* 0x0000007176717221 */ /* 0x000ff20000010000 */
[----:B------:R-:W-:Y:S01]  /*1d170*/  MUFU.EX2 R160, R160 ;  /* 0x000000a000a07308 */ /* 0x000fe20000000800 */
[C---:B------:R-:W-:Y:S01]  /*1d180*/  HMMA.16816.F32 R8, R44.reuse, R54, R8 ;  /* 0x000000362c08723c */ /* 0x040fe20000001808 */
[----:B------:R-:W3:Y:S08]  /*1d190*/  LDSM.16.MT88.4 R52, [R216+0xb000] ;  /* 0x00b00000d834783b */ /* 0x000ef00000004200 */
[----:B------:R-:W-:Y:S10]  /*1d1a0*/  MUFU.EX2 R196, R196 ;  /* 0x000000c400c47308 */ /* 0x000ff40000000800 */
[----:B------:R-:W-:Y:S01]  /*1d1b0*/  MUFU.EX2 R195, R195 ;  /* 0x000000c300c37308 */ /* 0x000fe20000000800 */
[C---:B------:R-:W-:Y:S09]  /*1d1c0*/  HMMA.16816.F32 R12, R44.reuse, R60, R12 ;  /* 0x0000003c2c0c723c */ /* 0x040ff2000000180c */
[----:B------:R-:W-:Y:S10]  /*1d1d0*/  MUFU.EX2 R120, R120 ;  /* 0x0000007800787308 */ /* 0x000ff40000000800 */
[----:B------:R-:W-:Y:S01]  /*1d1e0*/  MUFU.EX2 R117, R117 ;  /* 0x0000007500757308 */ /* 0x000fe20000000800 */
[C---:B------:R-:W-:Y:S01]  /*1d1f0*/  HMMA.16816.F32 R16, R44.reuse, R62, R16 ;  /* 0x0000003e2c10723c */ /* 0x040fe20000001810 */
[----:B------:R-:W4:Y:S08]  /*1d200*/  LDSM.16.MT88.4 R60, [R148+0xb000] ;  /* 0x00b00000943c783b */ /* 0x000f300000004200 */
[----:B------:R-:W-:Y:S10]  /*1d210*/  MUFU.EX2 R116, R116 ;  /* 0x0000007400747308 */ /* 0x000ff40000000800 */
[----:B------:R-:W-:Y:S01]  /*1d220*/  MUFU.EX2 R115, R115 ;  /* 0x0000007300737308 */ /* 0x000fe20000000800 */
[C---:B-1----:R-:W-:Y:S03]  /*1d230*/  HMMA.16816.F32 R20, R44.reuse, R56, R20 ;  /* 0x000000382c14723c */ /* 0x042fe60000001814 */
[-CC-:B------:R-:W-:Y:S01]  /*1d240*/  FFMA.FTZ R57, R64, R37.reuse, -R78.reuse ;  /* 0x0000002540397223 */ /* 0x180fe2000001084e */
[----:B------:R-:W-:Y:S01]  /*1d250*/  FFMA.FTZ R56, R126, R37, -R78 ;  /* 0x000000257e387223 */ /* 0x000fe2000001084e */
[----:B------:R-:W1:Y:S04]  /*1d260*/  LDSM.16.MT88.4 R64, [R68+0x1000] ;  /* 0x001000004440783b */ /* 0x000e680000004200 */
[----:B------:R-:W3:Y:S01]  /*1d270*/  MUFU.EX2 R122, R122 ;  /* 0x0000007a007a7308 */ /* 0x000ee20000000800 */
[C---:B------:R-:W-:Y:S09]  /*1d280*/  HMMA.16816.F32 R24, R44.reuse, R58, R24 ;  /* 0x0000003a2c18723c */ /* 0x040ff20000001818 */
[----:B------:R-:W-:Y:S10]  /*1d290*/  MUFU.EX2 R126, R57 ;  /* 0x00000039007e7308 */ /* 0x000ff40000000800 */
[----:B------:R-:W-:Y:S01]  /*1d2a0*/  MUFU.EX2 R125, R56 ;  /* 0x00000038007d7308 */ /* 0x000fe20000000800 */
[C---:B------:R-:W-:Y:S09]  /*1d2b0*/  HMMA.16816.F32 R28, R44.reuse, R48, R28 ;  /* 0x000000302c1c723c */ /* 0x040ff2000000181c */
[----:B------:R-:W4:Y:S10]  /*1d2c0*/  MUFU.EX2 R131, R131 ;  /* 0x0000008300837308 */ /* 0x000f340000000800 */
[----:B------:R-:W1:Y:S01]  /*1d2d0*/  MUFU.EX2 R127, R127 ;  /* 0x0000007f007f7308 */ /* 0x000e620000000800 */
[----:B------:R-:W-:Y:S01]  /*1d2e0*/  HMMA.16816.F32 R32, R44, R50, R32 ;  /* 0x000000322c20723c */ /* 0x000fe20000001820 */
[----:B------:R-:W1:Y:S08]  /*1d2f0*/  LDSM.16.MT88.4 R48, [R219+0x1000] ;  /* 0x00100000db30783b */ /* 0x000e700000004200 */
[----:B------:R1:W1:Y:S01]  /*1d300*/  MUFU.EX2 R135, R145 ;  /* 0x0000009100877308 */ /* 0x0002620000000800 */
[----:B--2---:R-:W-:Y:S01]  /*1d310*/  F2FP.F16.F32.PACK_AB R44, R124, R128 ;  /* 0x000000807c2c723e */ /* 0x004fe200000000ff */
[----:B------:R-:W-:Y:S01]  /*1d320*/  FADD.FTZ R128, R128, R119 ;  /* 0x0000007780807221 */ /* 0x000fe20000010000 */
[----:B---3--:R-:W-:Y:S07]  /*1d330*/  F2FP.F16.F32.PACK_AB R46, R122, R123 ;  /* 0x0000007b7a2e723e */ /* 0x008fee00000000ff */
[----:B------:R-:W-:Y:S01]  /*1d340*/  MUFU.EX2 R133, R144 ;  /* 0x0000009000857308 */ /* 0x000fe20000000800 */
[----:B----4-:R-:W-:Y:S01]  /*1d350*/  F2FP.F16.F32.PACK_AB R45, R126, R131 ;  /* 0x000000837e2d723e */ /* 0x010fe200000000ff */
[----:B------:R-:W-:Y:S08]  /*1d360*/  LDSM.16.MT88.4 R56, [R148+0xb800] ;  /* 0x00b800009438783b */ /* 0x000ff00000004200 */
[----:B------:R2:W3:Y:S01]  /*1d370*/  MUFU.EX2 R132, R153 ;  /* 0x0000009900847308 */ /* 0x0004e20000000800 */
[----:B------:R-:W-:Y:S01]  /*1d380*/  FADD.FTZ R128, R124, R128 ;  /* 0x000000807c807221 */ /* 0x000fe20000010000 */
[----:B-1----:R-:W-:Y:S01]  /*1d390*/  F2FP.F16.F32.PACK_AB R47, R127, R125 ;  /* 0x0000007d7f2f723e */ /* 0x002fe200000000ff */
[----:B------:R-:W-:Y:S07]  /*1d3a0*/  FADD.FTZ R131, R131, R113 ;  /* 0x0000007183837221 */ /* 0x000fee0000010000 */
[----:B------:R1:W-:Y:S01]  /*1d3b0*/  MUFU.EX2 R144, R161 ;  /* 0x000000a100907308 */ /* 0x0003e20000000800 */
[----:B------:R-:W-:Y:S01]  /*1d3c0*/  FADD.FTZ R123, R123, R128 ;  /* 0x000000807b7b7221 */ /* 0x000fe20000010000 */
[-CC-:B------:R-:W-:Y:S01]  /*1d3d0*/  FFMA.FTZ R145, R214, R37.reuse, -R78.reuse ;  /* 0x00000025d6917223 */ /* 0x180fe2000001084e */
[----:B------:R-:W-:Y:S07]  /*1d3e0*/  FADD.FTZ R131, R126, R131 ;  /* 0x000000837e837221 */ /* 0x000fee0000010000 */
[----:B------:R-:W-:Y:S01]  /*1d3f0*/  MUFU.EX2 R139, R139 ;  /* 0x0000008b008b7308 */ /* 0x000fe20000000800 */
[C---:B------:R-:W-:Y:S09]  /*1d400*/  HMMA.16816.F32 R4, R44.reuse, R52, R4 ;  /* 0x000000342c04723c */ /* 0x040ff20000001804 */
[----:B------:R-:W-:Y:S01]  /*1d410*/  MUFU.EX2 R145, R145 ;  /* 0x0000009100917308 */ /* 0x000fe20000000800 */
[----:B------:R-:W-:Y:S01]  /*1d420*/  FADD.FTZ R123, R122, R123 ;  /* 0x0000007b7a7b7221 */ /* 0x000fe20000010000 */
[-CC-:B--2---:R-:W-:Y:S01]  /*1d430*/  FFMA.FTZ R153, R205, R37.reuse, -R78.reuse ;  /* 0x00000025cd997223 */ /* 0x184fe2000001084e */
[----:B------:R-:W-:Y:S07]  /*1d440*/  FADD.FTZ R125, R125, R131 ;  /* 0x000000837d7d7221 */ /* 0x000fee0000010000 */
[----:B------:R-:W2:Y:S01]  /*1d450*/  MUFU.EX2 R136, R136 ;  /* 0x0000008800887308 */ /* 0x000ea20000000800 */
[C---:B------:R-:W-:Y:S01]  /*1d460*/  HMMA.16816.F32 R8, R44.reuse, R54, R8 ;  /* 0x000000362c08723c */ /* 0x040fe20000001808 */
[----:B------:R-:W4:Y:S08]  /*1d470*/  LDSM.16.MT88.4 R52, [R216+0xb800] ;  /* 0x00b80000d834783b */ /* 0x000f300000004200 */
[----:B------:R-:W-:Y:S01]  /*1d480*/  MUFU.EX2 R153, R153 ;  /* 0x0000009900997308 */ /* 0x000fe20000000800 */
[----:B-1----:R-:W-:Y:S01]  /*1d490*/  FFMA.FTZ R161, R197, R37, -R78 ;  /* 0x00000025c5a17223 */ /* 0x002fe2000001084e */
[----:B------:R-:W-:Y:S08]  /*1d4a0*/  FADD.FTZ R125, R127, R125 ;  /* 0x0000007d7f7d7221 */ /* 0x000ff00000010000 */
[----:B------:R-:W-:Y:S01]  /*1d4b0*/  MUFU.EX2 R134, R134 ;  /* 0x0000008600867308 */ /* 0x000fe20000000800 */
[C---:B------:R-:W-:Y:S09]  /*1d4c0*/  HMMA.16816.F32 R12, R44.reuse, R60, R12 ;  /* 0x0000003c2c0c723c */ /* 0x040ff2000000180c */
[----:B------:R-:W-:Y:S10]  /*1d4d0*/  MUFU.EX2 R161, R161 ;  /* 0x000000a100a17308 */ /* 0x000ff40000000800 */
[----:B------:R-:W1:Y:S01]  /*1d4e0*/  MUFU.EX2 R137, R137 ;  /* 0x0000008900897308 */ /* 0x000e620000000800 */
[C---:B------:R-:W-:Y:S01]  /*1d4f0*/  HMMA.16816.F32 R16, R44.reuse, R62, R16 ;  /* 0x0000003e2c10723c */ /* 0x040fe20000001810 */
[----:B------:R-:W4:Y:S08]  /*1d500*/  LDSM.16.MT88.4 R60, [R68+0x1800] ;  /* 0x00180000443c783b */ /* 0x000f300000004200 */
[----:B------:R-:W4:Y:S10]  /*1d510*/  MUFU.EX2 R147, R147 ;  /* 0x0000009300937308 */ /* 0x000f340000000800 */
[----:B------:R-:W4:Y:S01]  /*1d520*/  MUFU.EX2 R146, R146 ;  /* 0x0000009200927308 */ /* 0x000f220000000800 */
[C---:B------:R-:W-:Y:S09]  /*1d530*/  HMMA.16816.F32 R20, R44.reuse, R64, R20 ;  /* 0x000000402c14723c */ /* 0x040ff20000001814 */
[----:B------:R-:W-:Y:S10]  /*1d540*/  MUFU.EX2 R152, R211 ;  /* 0x000000d300987308 */ /* 0x000ff40000000800 */
[----:B------:R-:W-:Y:S01]  /*1d550*/  MUFU.EX2 R164, R164 ;  /* 0x000000a400a47308 */ /* 0x000fe20000000800 */
[C---:B------:R-:W-:Y:S01]  /*1d560*/  HMMA.16816.F32 R24, R44.reuse, R66, R24 ;  /* 0x000000422c18723c */ /* 0x040fe20000001818 */
[----:B------:R-:W-:Y:S08]  /*1d570*/  LDSM.16.MT88.4 R64, [R68+0x2000] ;  /* 0x002000004440783b */ /* 0x000ff00000004200 */
[----:B------:R-:W-:Y:S10]  /*1d580*/  MUFU.EX2 R163, R163 ;  /* 0x000000a300a37308 */ /* 0x000ff40000000800 */
[----:B------:R-:W-:Y:S01]  /*1d590*/  MUFU.EX2 R194, R194 ;  /* 0x000000c200c27308 */ /* 0x000fe20000000800 */
[C---:B------:R-:W-:Y:S09]  /*1d5a0*/  HMMA.16816.F32 R28, R44.reuse, R48, R28 ;  /* 0x000000302c1c723c */ /* 0x040ff2000000181c */
[----:B------:R-:W-:Y:S10]  /*1d5b0*/  MUFU.EX2 R193, R193 ;  /* 0x000000c100c17308 */ /* 0x000ff40000000800 */
[----:B------:R-:W-:Y:S01]  /*1d5c0*/  MUFU.EX2 R192, R192 ;  /* 0x000000c000c07308 */ /* 0x000fe20000000800 */
[----:B------:R-:W-:Y:S01]  /*1d5d0*/  HMMA.16816.F32 R32, R44, R50, R32 ;  /* 0x000000322c20723c */ /* 0x000fe20000001820 */
[----:B------:R-:W4:Y:S02]  /*1d5e0*/  LDSM.16.MT88.4 R48, [R219+0x1800] ;  /* 0x00180000db30783b */ /* 0x000f240000004200 */
[----:B------:R-:W-:Y:S06]  /*1d5f0*/  F2FP.F16.F32.PACK_AB R44, R135, R138 ;  /* 0x0000008a872c723e */ /* 0x000fec00000000ff */
[----:B------:R-:W-:Y:S01]  /*1d600*/  MUFU.EX2 R188, R188 ;  /* 0x000000bc00bc7308 */ /* 0x000fe20000000800 */
[----:B---3--:R-:W-:Y:S01]  /*1d610*/  F2FP.F16.F32.PACK_AB R46, R132, R133 ;  /* 0x00000085842e723e */ /* 0x008fe200000000ff */
[----:B------:R-:W-:Y:S01]  /*1d620*/  FADD.FTZ R138, R138, R123 ;  /* 0x0000007b8a8a7221 */ /* 0x000fe20000010000 */
[C---:B--2---:R-:W-:Y:S07]  /*1d630*/  F2FP.F16.F32.PACK_AB R45, R136.reuse, R139 ;  /* 0x0000008b882d723e */ /* 0x044fee00000000ff */
[----:B------:R-:W-:Y:S01]  /*1d640*/  MUFU.EX2 R187, R187 ;  /* 0x000000bb00bb7308 */ /* 0x000fe20000000800 */
[----:B-1----:R-:W-:Y:S01]  /*1d650*/  F2FP.F16.F32.PACK_AB R47, R137, R134 ;  /* 0x00000086892f723e */ /* 0x002fe200000000ff */
[----:B------:R-:W-:Y:S01]  /*1d660*/  FADD.FTZ R138, R135, R138 ;  /* 0x0000008a878a7221 */ /* 0x000fe20000010000 */
[----:B------:R-:W-:Y:S07]  /*1d670*/  FADD.FTZ R139, R139, R125 ;  /* 0x0000007d8b8b7221 */ /* 0x000fee0000010000 */
[----:B------:R-:W-:Y:S01]  /*1d680*/  MUFU.EX2 R186, R186 ;  /* 0x000000ba00ba7308 */ /* 0x000fe20000000800 */
[----:B------:R-:W-:Y:S01]  /*1d690*/  FADD.FTZ R138, R133, R138 ;  /* 0x0000008a858a7221 */ /* 0x000fe20000010000 */
[----:B------:R-:W-:Y:S01]  /*1d6a0*/  FADD.FTZ R139, R136, R139 ;  /* 0x0000008b888b7221 */ /* 0x000fe20000010000 */
[C---:B----4-:R-:W-:Y:S07]  /*1d6b0*/  HMMA.16816.F32 R4, R44.reuse, R52, R4 ;  /* 0x000000342c04723c */ /* 0x050fee0000001804 */
[----:B------:R-:W-:Y:S01]  /*1d6c0*/  MUFU.EX2 R185, R185 ;  /* 0x000000b900b97308 */ /* 0x000fe20000000800 */
[----:B------:R-:W-:Y:S01]  /*1d6d0*/  FADD.FTZ R139, R134, R139 ;  /* 0x0000008b868b7221 */ /* 0x000fe20000010000 */
[----:B------:R-:W-:Y:S08]  /*1d6e0*/  FADD.FTZ R138, R132, R138 ;  /* 0x0000008a848a7221 */ /* 0x000ff00000010000 */
[----:B------:R-:W-:Y:S01]  /*1d6f0*/  MUFU.EX2 R180, R180 ;  /* 0x000000b400b47308 */ /* 0x000fe20000000800 */
[----:B------:R-:W-:Y:S01]  /*1d700*/  FADD.FTZ R137, R137, R139 ;  /* 0x0000008b89897221 */ /* 0x000fe20000010000 */
[C---:B------:R-:W-:Y:S01]  /*1d710*/  HMMA.16816.F32 R8, R44.reuse, R54, R8 ;  /* 0x000000362c08723c */ /* 0x040fe20000001808 */
[----:B------:R-:W1:Y:S07]  /*1d720*/  LDSM.16.MT88.4 R52, [R216+0xc000] ;  /* 0x00c00000d834783b */ /* 0x000e6e0000004200 */
[----:B------:R-:W-:Y:S01]  /*1d730*/  MUFU.EX2 R179, R179 ;  /* 0x000000b300b37308 */ /* 0x000fe20000000800 */
[----:B------:R-:W-:Y:S01]  /*1d740*/  FADD.FTZ R138, R144, R138 ;  /* 0x0000008a908a7221 */ /* 0x000fe20000010000 */
[----:B------:R-:W-:Y:S08]  /*1d750*/  FADD.FTZ R137, R147, R137 ;  /* 0x0000008993897221 */ /* 0x000ff00000010000 */
[----:B------:R-:W-:Y:S01]  /*1d760*/  MUFU.EX2 R178, R178 ;  /* 0x000000b200b27308 */ /* 0x000fe20000000800 */
[C---:B------:R-:W-:Y:S01]  /*1d770*/  FADD.FTZ R138, R143.reuse, R138 ;  /* 0x0000008a8f8a7221 */ /* 0x040fe20000010000 */
[C---:B------:R-:W-:Y:S08]  /*1d780*/  HMMA.16816.F32 R12, R44.reuse, R56, R12 ;  /* 0x000000382c0c723c */ /* 0x040ff0000000180c */
[----:B------:R-:W-:Y:S01]  /*1d790*/  MUFU.EX2 R177, R177 ;  /* 0x000000b100b17308 */ /* 0x000fe20000000800 */
[----:B------:R-:W-:Y:S09]  /*1d7a0*/  FADD.FTZ R137, R146, R137 ;  /* 0x0000008992897221 */ /* 0x000ff20000010000 */
[----:B------:R-:W-:Y:S01]  /*1d7b0*/  MUFU.EX2 R172, R172 ;  /* 0x000000ac00ac7308 */ /* 0x000fe20000000800 */
[C---:B------:R-:W-:Y:S01]  /*1d7c0*/  HMMA.16816.F32 R16, R44.reuse, R58, R16 ;  /* 0x0000003a2c10723c */ /* 0x040fe20000001810 */
[----:B------:R-:W2:Y:S08]  /*1d7d0*/  LDSM.16.MT88.4 R56, [R148+0xc000] ;  /* 0x00c000009438783b */ /* 0x000eb00000004200 */
[----:B------:R-:W-:Y:S10]  /*1d7e0*/  MUFU.EX2 R171, R171 ;  /* 0x000000ab00ab7308 */ /* 0x000ff40000000800 */
[----:B------:R-:W-:Y:S01]  /*1d7f0*/  MUFU.EX2 R170, R170 ;  /* 0x000000aa00aa7308 */ /* 0x000fe20000000800 */
        /* <DEDUP_REMOVED lines=8> */
[----:B------:R-:W3:Y:S10]  /*1d880*/  MUFU.EX2 R97, R97 ;  /* 0x0000006100617308 */ /* 0x000ef40000000800 */
[----:B------:R-:W-:Y:S01]  /*1d890*/  MUFU.EX2 R95, R95 ;  /* 0x0000005f005f7308 */ /* 0x000fe20000000800 */
[----:B------:R-:W-:Y:S01]  /*1d8a0*/  HMMA.16816.F32 R32, R44, R50, R32 ;  /* 0x000000322c20723c */ /* 0x000fe20000001820 */
[----:B------:R-:W4:Y:S08]  /*1d8b0*/  LDSM.16.MT88.4 R48, [R219+0x2000] ;  /* 0x00200000db30783b */ /* 0x000f300000004200 */
[----:B------:R-:W-:Y:S01]  /*1d8c0*/  MUFU.EX2 R96, R96 ;  /* 0x0000006000607308 */ /* 0x000fe20000000800 */
[----:B------:R-:W-:Y:S02]  /*1d8d0*/  F2FP.F16.F32.PACK_AB R44, R143, R144 ;  /* 0x000000908f2c723e */ /* 0x000fe400000000ff */
[----:B------:R-:W-:Y:S01]  /*1d8e0*/  F2FP.F16.F32.PACK_AB R46, R140, R142 ;  /* 0x0000008e8c2e723e */ /* 0x000fe200000000ff */
[----:B------:R-:W-:Y:S01]  /*1d8f0*/  FADD.FTZ R142, R142, R138 ;  /* 0x0000008a8e8e7221 */ /* 0x000fe20000010000 */
[----:B------:R-:W-:Y:S01]  /*1d900*/  F2FP.F16.F32.PACK_AB R47, R141, R145 ;  /* 0x000000918d2f723e */ /* 0x000fe200000000ff */
[----:B------:R-:W-:Y:S01]  /*1d910*/  FADD.FTZ R145, R145, R137 ;  /* 0x0000008991917221 */ /* 0x000fe20000010000 */
[----:B------:R-:W-:Y:S01]  /*1d920*/  F2FP.F16.F32.PACK_AB R45, R146, R147 ;  /* 0x00000093922d723e */ /* 0x000fe200000000ff */
[----:B------:R-:W-:Y:S01]  /*1d930*/  FADD.FTZ R142, R140, R142 ;  /* 0x0000008e8c8e7221 */ /* 0x000fe20000010000 */
[----:B---3--:R-:W-:Y:S01]  /*1d940*/  F2FP.F16.F32.PACK_AB R40, R97, R99 ;  /* 0x000000636128723e */ /* 0x008fe200000000ff */
[----:B------:R-:W-:Y:S01]  /*1d950*/  FADD.FTZ R145, R141, R145 ;  /* 0x000000918d917221 */ /* 0x000fe20000010000 */
[----:B------:R-:W-:Y:S03]  /*1d960*/  MUFU.EX2 R93, R93 ;  /* 0x0000005d005d7308 */ /* 0x000fe60000000800 */
[C---:B-1----:R-:W-:Y:S07]  /*1d970*/  HMMA.16816.F32 R4, R44.reuse, R52, R4 ;  /* 0x000000342c04723c */ /* 0x042fee0000001804 */
[----:B------:R-:W-:Y:S01]  /*1d980*/  MUFU.EX2 R92, R92 ;  /* 0x0000005c005c7308 */ /* 0x000fe20000000800 */
[----:B------:R-:W-:Y:S09]  /*1d990*/  FADD.FTZ R145, R156, R145 ;  /* 0x000000919c917221 */ /* 0x000ff20000010000 */
[----:B------:R-:W-:Y:S01]  /*1d9a0*/  MUFU.EX2 R91, R91 ;  /* 0x0000005b005b7308 */ /* 0x000fe20000000800 */
[C---:B------:R-:W-:Y:S01]  /*1d9b0*/  HMMA.16816.F32 R8, R44.reuse, R54, R8 ;  /* 0x000000362c08723c */ /* 0x040fe20000001808 */
[----:B------:R-:W1:Y:S08]  /*1d9c0*/  LDSM.16.MT88.4 R52, [R216+0xc800] ;  /* 0x00c80000d834783b */ /* 0x000e700000004200 */
[----:B------:R-:W-:Y:S10]  /*1d9d0*/  MUFU.EX2 R90, R90 ;  /* 0x0000005a005a7308 */ /* 0x000ff40000000800 */
[----:B------:R-:W-:Y:S01]  /*1d9e0*/  MUFU.EX2 R85, R85 ;  /* 0x0000005500557308 */ /* 0x000fe20000000800 */
[C---:B--2---:R-:W-:Y:S09]  /*1d9f0*/  HMMA.16816.F32 R12, R44.reuse, R56, R12 ;  /* 0x000000382c0c723c */ /* 0x044ff2000000180c */
[----:B------:R-:W-:Y:S10]  /*1da00*/  MUFU.EX2 R84, R84 ;  /* 0x0000005400547308 */ /* 0x000ff40000000800 */
[----:B------:R-:W-:Y:S01]  /*1da10*/  MUFU.EX2 R83, R83 ;  /* 0x0000005300537308 */ /* 0x000fe20000000800 */
[C---:B------:R-:W-:Y:S01]  /*1da20*/  HMMA.16816.F32 R16, R44.reuse, R58, R16 ;  /* 0x0000003a2c10723c */ /* 0x040fe20000001810 */
[----:B------:R-:W2:Y:S08]  /*1da30*/  LDSM.16.MT88.4 R56, [R148+0xc800] ;  /* 0x00c800009438783b */ /* 0x000eb00000004200 */
[----:B------:R-:W-:Y:S10]  /*1da40*/  MUFU.EX2 R82, R82 ;  /* 0x0000005200527308 */ /* 0x000ff40000000800 */
[----:B------:R-:W-:Y:S01]  /*1da50*/  MUFU.EX2 R76, R76 ;  /* 0x0000004c004c7308 */ /* 0x000fe20000000800 */
[C---:B------:R-:W-:Y:S09]  /*1da60*/  HMMA.16816.F32 R20, R44.reuse, R64, R20 ;  /* 0x000000402c14723c */ /* 0x040ff20000001814 */
[----:B------:R-:W3:Y:S10]  /*1da70*/  MUFU.EX2 R75, R75 ;  /* 0x0000004b004b7308 */ /* 0x000ef40000000800 */
[----:B------:R-:W-:Y:S01]  /*1da80*/  MUFU.EX2 R74, R74 ;  /* 0x0000004a004a7308 */ /* 0x000fe20000000800 */
[C---:B------:R-:W-:Y:S01]  /*1da90*/  HMMA.16816.F32 R24, R44.reuse, R66, R24 ;  /* 0x000000422c18723c */ /* 0x040fe20000001818 */
[----:B------:R-:W-:Y:S08]  /*1daa0*/  LDSM.16.MT88.4 R64, [R68+0x3000] ;  /* 0x003000004440783b */ /* 0x000ff00000004200 */
[----:B------:R-:W1:Y:S01]  /*1dab0*/  MUFU.EX2 R73, R73 ;  /* 0x0000004900497308 */ /* 0x000e620000000800 */
[C---:B----4-:R-:W-:Y:S03]  /*1dac0*/  HMMA.16816.F32 R28, R44.reuse, R48, R28 ;  /* 0x000000302c1c723c */ /* 0x050fe6000000181c */
[----:B---3--:R-:W-:Y:S05]  /*1dad0*/  F2FP.F16.F32.PACK_AB R132, R75, R76 ;  /* 0x0000004c4b84723e */ /* 0x008fea00000000ff */
[----:B------:R-:W-:Y:S01]  /*1dae0*/  HMMA.16816.F32 R32, R44, R50, R32 ;  /* 0x000000322c20723c */ /* 0x000fe20000001820 */
[----:B------:R-:W3:Y:S02]  /*1daf0*/  LDSM.16.MT88.4 R48, [R219+0x2800] ;  /* 0x00280000db30783b */ /* 0x000ee40000004200 */
[----:B------:R-:W-:Y:S02]  /*1db00*/  F2FP.F16.F32.PACK_AB R46, R149, R151 ;  /* 0x00000097952e723e */ /* 0x000fe400000000ff */
[C---:B------:R-:W-:Y:S01]  /*1db10*/  F2FP.F16.F32.PACK_AB R45, R155.reuse, R156 ;  /* 0x0000009c9b2d723e */ /* 0x040fe200000000ff */
[----:B------:R-:W-:Y:S01]  /*1db20*/  FADD.FTZ R155, R155, R145 ;  /* 0x000000919b9b7221 */ /* 0x000fe20000010000 */
[----:B------:R-:W-:Y:S02]  /*1db30*/  F2FP.F16.F32.PACK_AB R47, R153, R150 ;  /* 0x00000096992f723e */ /* 0x000fe400000000ff */
[----:B------:R-:W-:Y:S01]  /*1db40*/  F2FP.F16.F32.PACK_AB R44, R152, R154 ;  /* 0x0000009a982c723e */ /* 0x000fe200000000ff */
[----:B------:R-:W-:Y:S01]  /*1db50*/  FADD.FTZ R154, R154, R142 ;  /* 0x0000008e9a9a7221 */ /* 0x000fe20000010000 */
[----:B------:R-:W-:Y:S01]  /*1db60*/  FADD.FTZ R155, R150, R155 ;  /* 0x0000009b969b7221 */ /* 0x000fe20000010000 */
[----:B------:R-:W-:Y:S01]  /*1db70*/  LDSM.16.MT88.4 R140, [R68+0x7800] ;  /* 0x00780000448c783b */ /* 0x000fe20000004200 */
[----:B-1----:R-:W-:Y:S01]  /*1db80*/  F2FP.F16.F32.PACK_AB R134, R73, R74 ;  /* 0x0000004a4986723e */ /* 0x002fe200000000ff */
[----:B------:R-:W-:Y:S01]  /*1db90*/  FADD.FTZ R154, R152, R154 ;  /* 0x0000009a989a7221 */ /* 0x000fe20000010000 */
[----:B------:R-:W-:Y:S01]  /*1dba0*/  FADD.FTZ R153, R153, R155 ;  /* 0x0000009b99997221 */ /* 0x000fe20000010000 */
[C---:B------:R-:W-:Y:S03]  /*1dbb0*/  HMMA.16816.F32 R4, R44.reuse, R52, R4 ;  /* 0x000000342c04723c */ /* 0x040fe60000001804 */
[----:B------:R-:W-:Y:S01]  /*1dbc0*/  FADD.FTZ R151, R151, R154 ;  /* 0x0000009a97977221 */ /* 0x000fe20000010000 */
[----:B------:R-:W-:Y:S03]  /*1dbd0*/  FADD.FTZ R153, R164, R153 ;  /* 0x00000099a4997221 */ /* 0x000fe60000010000 */
[----:B------:R-:W-:Y:S01]  /*1dbe0*/  FADD.FTZ R151, R149, R151 ;  /* 0x0000009795977221 */ /* 0x000fe20000010000 */
[C---:B------:R-:W-:Y:S01]  /*1dbf0*/  HMMA.16816.F32 R8, R44.reuse, R54, R8 ;  /* 0x000000362c08723c */ /* 0x040fe20000001808 */
[----:B------:R-:W1:Y:S07]  /*1dc00*/  LDSM.16.MT88.4 R52, [R216+0xd000] ;  /* 0x00d00000d834783b */ /* 0x000e6e0000004200 */
[C---:B--2---:R-:W-:Y:S08]  /*1dc10*/  HMMA.16816.F32 R12, R44.reuse, R56, R12 ;  /* 0x000000382c0c723c */ /* 0x044ff0000000180c */
[C---:B------:R-:W-:Y:S01]  /*1dc20*/  HMMA.16816.F32 R16, R44.reuse, R58, R16 ;  /* 0x0000003a2c10723c */ /* 0x040fe20000001810 */
[----:B------:R-:W2:Y:S07]  /*1dc30*/  LDSM.16.MT88.4 R56, [R148+0xd000] ;  /* 0x00d000009438783b */ /* 0x000eae0000004200 */
        /* <DEDUP_REMOVED lines=8> */
[----:B------:R-:W-:Y:S02]  /*1dcc0*/  F2FP.F16.F32.PACK_AB R46, R157, R158 ;  /* 0x0000009e9d2e723e */ /* 0x000fe400000000ff */
[----:B------:R-:W-:Y:S01]  /*1dcd0*/  F2FP.F16.F32.PACK_AB R45, R163, R164 ;  /* 0x000000a4a32d723e */ /* 0x000fe200000000ff */
[----:B------:R-:W-:Y:S01]  /*1dce0*/  FADD.FTZ R162, R159, R162 ;  /* 0x000000a29fa27221 */ /* 0x000fe20000010000 */
[----:B------:R-:W-:Y:S01]  /*1dcf0*/  F2FP.F16.F32.PACK_AB R47, R161, R160 ;  /* 0x000000a0a12f723e */ /* 0x000fe200000000ff */
[----:B------:R-:W-:Y:S01]  /*1dd00*/  FADD.FTZ R163, R163, R153 ;  /* 0x00000099a3a37221 */ /* 0x000fe20000010000 */
[----:B------:R-:W-:Y:S02]  /*1dd10*/  IMAD.MOV.U32 R164, RZ, RZ, R0 ;  /* 0x000000ffffa47224 */ /* 0x000fe400078e0000 */
[----:B------:R-:W-:Y:S01]  /*1dd20*/  FADD.FTZ R158, R158, R162 ;  /* 0x000000a29e9e7221 */ /* 0x000fe20000010000 */
        /* <DEDUP_REMOVED lines=11> */
[C---:B------:R-:W-:Y:S03]  /*1dde0*/  HMMA.16816.F32 R20, R44.reuse, R64, R20 ;  /* 0x000000402c14723c */ /* 0x040fe60000001814 */
[-CC-:B------:R-:W-:Y:S02]  /*1ddf0*/  FFMA.FTZ R64, R190, R37.reuse, -R78.reuse ;  /* 0x00000025be407223 */ /* 0x180fe4000001084e */
[----:B------:R4:W1:Y:S03]  /*1de00*/  MUFU.EX2 R190, R191 ;  /* 0x000000bf00be7308 */ /* 0x0008660000000800 */
[C---:B------:R-:W-:Y:S08]  /*1de10*/  HMMA.16816.F32 R24, R44.reuse, R66, R24 ;  /* 0x000000422c18723c */ /* 0x040ff00000001818 */
[C---:B---3--:R-:W-:Y:S03]  /*1de20*/  HMMA.16816.F32 R28, R44.reuse, R48, R28 ;  /* 0x000000302c1c723c */ /* 0x048fe6000000181c */
[----:B----4-:R-:W-:Y:S01]  /*1de30*/  FFMA.FTZ R191, R189, R37, -R78 ;  /* 0x00000025bdbf7223 */ /* 0x010fe2000001084e */
[C---:B-1----:R-:W-:Y:S01]  /*1de40*/  FADD.FTZ R163, R190.reuse, R163 ;  /* 0x000000a3bea37221 */ /* 0x042fe20000010000 */
[----:B------:R-:W1:Y:S03]  /*1de50*/  MUFU.EX2 R189, R64 ;  /* 0x0000004000bd7308 */ /* 0x000e660000000800 */
[----:B------:R-:W-:Y:S07]  /*1de60*/  HMMA.16816.F32 R32, R44, R50, R32 ;  /* 0x000000322c20723c */ /* 0x000fee0000001820 */
[----:B------:R-:W3:Y:S01]  /*1de70*/  MUFU.EX2 R191, R191 ;  /* 0x000000bf00bf7308 */ /* 0x000ee20000000800 */
[----:B------:R-:W4:Y:S01]  /*1de80*/  LDSM.16.MT88.4 R48, [R219+0x3800] ;  /* 0x00380000db30783b */ /* 0x000f220000004200 */
[C---:B------:R-:W-:Y:S01]  /*1de90*/  F2FP.F16.F32.PACK_AB R44, R195.reuse, R196 ;  /* 0x000000c4c32c723e */ /* 0x040fe200000000ff */
[----:B------:R-:W-:Y:S01]  /*1dea0*/  FADD.FTZ R195, R195, R158 ;  /* 0x0000009ec3c37221 */ /* 0x000fe20000010000 */
[----:B------:R-:W-:Y:S02]  /*1deb0*/  F2FP.F16.F32.PACK_AB R46, R193, R194 ;  /* 0x000000c2c12e723e */ /* 0x000fe400000000ff */
[----:B------:R-:W-:Y:S01]  /*1dec0*/  F2FP.F16.F32.PACK_AB R45, R190, R192 ;  /* 0x000000c0be2d723e */ /* 0x000fe200000000ff */
[----:B------:R-:W-:Y:S02]  /*1ded0*/  FADD.FTZ R195, R194, R195 ;  /* 0x000000c3c2c37221 */ /* 0x000fe40000010000 */
[----:B------:R-:W-:Y:S01]  /*1dee0*/  LDSM.16.MT88.4 R156, [R216+0x11800] ;  /* 0x01180000d89c783b */ /* 0x000fe20000004200 */
[----:B-1----:R-:W-:Y:S01]  /*1def0*/  FADD.FTZ R163, R189, R163 ;  /* 0x000000a3bda37221 */ /* 0x002fe20000010000 */
[----:B------:R-:W-:Y:S01]  /*1df00*/  FADD.FTZ R195, R193, R195 ;  /* 0x000000c3c1c37221 */ /* 0x000fe20000010000 */
[C---:B---3--:R-:W-:Y:S02]  /*1df10*/  F2FP.F16.F32.PACK_AB R47, R191.reuse, R189 ;  /* 0x000000bdbf2f723e */ /* 0x048fe400000000ff */
[----:B------:R-:W-:Y:S03]  /*1df20*/  FADD.FTZ R191, R191, R163 ;  /* 0x000000a3bfbf7221 */ /* 0x000fe60000010000 */
[----:B------:R-:W-:Y:S02]  /*1df30*/  LDSM.16.MT88.4 R64, [R68+0x4000] ;  /* 0x004000004440783b */ /* 0x000fe40000004200 */
        /* <DEDUP_REMOVED lines=8> */
[-CC-:B------:R-:W-:Y:S01]  /*1dfc0*/  FFMA.FTZ R60, R182, R37.reuse, -R78.reuse ;  /* 0x00000025b63c7223 */ /* 0x180fe2000001084e */
[----:B------:R3:W1:Y:S03]  /*1dfd0*/  MUFU.EX2 R183, R184 ;  /* 0x000000b800b77308 */ /* 0x0006660000000800 */
[C---:B------:R-:W-:Y:S07]  /*1dfe0*/  HMMA.16816.F32 R24, R44.reuse, R62, R24 ;  /* 0x0000003e2c18723c */ /* 0x040fee0000001818 */
[----:B------:R-:W2:Y:S01]  /*1dff0*/  MUFU.EX2 R182, R61 ;  /* 0x0000003d00b67308 */ /* 0x000ea20000000800 */
[C---:B----4-:R-:W-:Y:S03]  /*1e000*/  HMMA.16816.F32 R28, R44.reuse, R48, R28 ;  /* 0x000000302c1c723c */ /* 0x050fe6000000181c */
[----:B---3--:R-:W-:Y:S01]  /*1e010*/  FFMA.FTZ R184, R181, R37, -R78 ;  /* 0x00000025b5b87223 */ /* 0x008fe2000001084e */
[----:B-1----:R-:W-:Y:S05]  /*1e020*/  FADD.FTZ R191, R183, R191 ;  /* 0x000000bfb7bf7221 */ /* 0x002fea0000010000 */
[----:B------:R1:W3:Y:S01]  /*1e030*/  MUFU.EX2 R181, R60 ;  /* 0x0000003c00b57308 */ /* 0x0002e20000000800 */
[----:B------:R-:W-:Y:S09]  /*1e040*/  HMMA.16816.F32 R32, R44, R50, R32 ;  /* 0x000000322c20723c */ /* 0x000ff20000001820 */
[----:B------:R-:W4:Y:S01]  /*1e050*/  MUFU.EX2 R184, R184 ;  /* 0x000000b800b87308 */ /* 0x000f220000000800 */
[----:B------:R-:W4:Y:S01]  /*1e060*/  LDSM.16.MT88.4 R48, [R219+0x4000] ;  /* 0x00400000db30783b */ /* 0x000f220000004200 */
[----:B------:R-:W-:Y:S01]  /*1e070*/  F2FP.F16.F32.PACK_AB R44, R187, R188 ;  /* 0x000000bcbb2c723e */ /* 0x000fe200000000ff */
[----:B------:R-:W-:Y:S01]  /*1e080*/  FADD.FTZ R188, R188, R195 ;  /* 0x000000c3bcbc7221 */ /* 0x000fe20000010000 */
[----:B------:R-:W-:Y:S02]  /*1e090*/  F2FP.F16.F32.PACK_AB R46, R185, R186 ;  /* 0x000000bab92e723e */ /* 0x000fe400000000ff */
[C---:B--2---:R-:W-:Y:S01]  /*1e0a0*/  F2FP.F16.F32.PACK_AB R45, R182.reuse, R183 ;  /* 0x000000b7b62d723e */ /* 0x044fe200000000ff */
[----:B------:R-:W-:Y:S01]  /*1e0b0*/  FADD.FTZ R188, R187, R188 ;  /* 0x000000bcbbbc7221 */ /* 0x000fe20000010000 */
[----:B------:R-:W-:Y:S01]  /*1e0c0*/  FADD.FTZ R182, R182, R191 ;  /* 0x000000bfb6b67221 */ /* 0x000fe20000010000 */
[----:B-1----:R-:W-:Y:S02]  /*1e0d0*/  LDSM.16.MT88.4 R60, [R68+0x4800] ;  /* 0x00480000443c783b */ /* 0x002fe40000004200 */
[----:B------:R-:W-:Y:S01]  /*1e0e0*/  FADD.FTZ R188, R186, R188 ;  /* 0x000000bcbabc7221 */ /* 0x000fe20000010000 */
[----:B---3--:R-:W-:Y:S01]  /*1e0f0*/  FADD.FTZ R182, R181, R182 ;  /* 0x000000b6b5b67221 */ /* 0x008fe20000010000 */
[C---:B----4-:R-:W-:Y:S02]  /*1e100*/  F2FP.F16.F32.PACK_AB R47, R184.reuse, R181 ;  /* 0x000000b5b82f723e */ /* 0x050fe400000000ff */
[----:B------:R-:W-:Y:S01]  /*1e110*/  FADD.FTZ R185, R185, R188 ;  /* 0x000000bcb9b97221 */ /* 0x000fe20000010000 */
[----:B------:R-:W-:Y:S03]  /*1e120*/  FADD.FTZ R184, R184, R182 ;  /* 0x000000b6b8b87221 */ /* 0x000fe60000010000 */
[----:B------:R-:W-:Y:S01]  /*1e130*/  FADD.FTZ R185, R180, R185 ;  /* 0x000000b9b4b97221 */ /* 0x000fe20000010000 */
[C---:B------:R-:W-:Y:S08]  /*1e140*/  HMMA.16816.F32 R4, R44.reuse, R52, R4 ;  /* 0x000000342c04723c */ /* 0x040ff00000001804 */
[C---:B------:R-:W-:Y:S01]  /*1e150*/  HMMA.16816.F32 R8, R44.reuse, R54, R8 ;  /* 0x000000362c08723c */ /* 0x040fe20000001808 */
[----:B------:R-:W1:Y:S07]  /*1e160*/  LDSM.16.MT88.4 R52, [R216+0xe800] ;  /* 0x00e80000d834783b */ /* 0x000e6e0000004200 */
[C---:B------:R-:W-:Y:S08]  /*1e170*/  HMMA.16816.F32 R12, R44.reuse, R56, R12 ;  /* 0x000000382c0c723c */ /* 0x040ff0000000180c */
[C---:B------:R-:W-:Y:S01]  /*1e180*/  HMMA.16816.F32 R16, R44.reuse, R58, R16 ;  /* 0x0000003a2c10723c */ /* 0x040fe20000001810 */
[----:B------:R-:W2:Y:S07]  /*1e190*/  LDSM.16.MT88.4 R56, [R148+0xe800] ;  /* 0x00e800009438783b */ /* 0x000eae0000004200 */
[C---:B------:R-:W-:Y:S03]  /*1e1a0*/  HMMA.16816.F32 R20, R44.reuse, R64, R20 ;  /* 0x000000402c14723c */ /* 0x040fe60000001814 */
[-CC-:B------:R-:W-:Y:S01]  /*1e1b0*/  FFMA.FTZ R65, R175, R37.reuse, -R78.reuse ;  /* 0x00000025af417223 */ /* 0x180fe2000001084e */
[-CC-:B------:R-:W-:Y:S01]  /*1e1c0*/  FFMA.FTZ R64, R174, R37.reuse, -R78.reuse ;  /* 0x00000025ae407223 */ /* 0x180fe2000001084e */
[----:B------:R3:W4:Y:S03]  /*1e1d0*/  MUFU.EX2 R175, R176 ;  /* 0x000000b000af7308 */ /* 0x0007260000000800 */
[C---:B------:R-:W-:Y:S07]  /*1e1e0*/  HMMA.16816.F32 R24, R44.reuse, R66, R24 ;  /* 0x000000422c18723c */ /* 0x040fee0000001818 */
[----:B------:R-:W1:Y:S01]  /*1e1f0*/  MUFU.EX2 R174, R65 ;  /* 0x0000004100ae7308 */ /* 0x000e620000000800 */
[C---:B------:R-:W-:Y:S03]  /*1e200*/  HMMA.16816.F32 R28, R44.reuse, R48, R28 ;  /* 0x000000302c1c723c */ /* 0x040fe6000000181c */
[----:B---3--:R-:W-:Y:S01]  /*1e210*/  FFMA.FTZ R176, R173, R37, -R78 ;  /* 0x00000025adb07223 */ /* 0x008fe2000001084e */
[----:B----4-:R-:W-:Y:S05]  /*1e220*/  FADD.FTZ R184, R175, R184 ;  /* 0x000000b8afb87221 */ /* 0x010fea0000010000 */
[----:B------:R3:W4:Y:S01]  /*1e230*/  MUFU.EX2 R173, R64 ;  /* 0x0000004000ad7308 */ /* 0x0007220000000800 */
[----:B------:R-:W-:Y:S09]  /*1e240*/  HMMA.16816.F32 R32, R44, R50, R32 ;  /* 0x000000322c20723c */ /* 0x000ff20000001820 */
[----:B------:R-:W2:Y:S01]  /*1e250*/  MUFU.EX2 R176, R176 ;  /* 0x000000b000b07308 */ /* 0x000ea20000000800 */
[----:B------:R-:W2:Y:S01]  /*1e260*/  LDSM.16.MT88.4 R48, [R219+0x4800] ;  /* 0x00480000db30783b */ /* 0x000ea20000004200 */
[C---:B------:R-:W-:Y:S01]  /*1e270*/  F2FP.F16.F32.PACK_AB R44, R179.reuse, R180 ;  /* 0x000000b4b32c723e */ /* 0x040fe200000000ff */
[----:B------:R-:W-:Y:S01]  /*1e280*/  FADD.FTZ R179, R179, R185 ;  /* 0x000000b9b3b37221 */ /* 0x000fe20000010000 */
[----:B------:R-:W-:Y:S02]  /*1e290*/  F2FP.F16.F32.PACK_AB R46, R177, R178 ;  /* 0x000000b2b12e723e */ /* 0x000fe400000000ff */
[C---:B-1----:R-:W-:Y:S01]  /*1e2a0*/  F2FP.F16.F32.PACK_AB R45, R174.reuse, R175 ;  /* 0x000000afae2d723e */ /* 0x042fe200000000ff */
[----:B------:R-:W-:Y:S01]  /*1e2b0*/  FADD.FTZ R174, R174, R184 ;  /* 0x000000b8aeae7221 */ /* 0x000fe20000010000 */
[----:B------:R-:W-:Y:S01]  /*1e2c0*/  FADD.FTZ R179, R178, R179 ;  /* 0x000000b3b2b37221 */ /* 0x000fe20000010000 */
[----:B---3--:R-:W-:Y:S02]  /*1e2d0*/  LDSM.16.MT88.4 R64, [R68+0x5000] ;  /* 0x005000004440783b */ /* 0x008fe40000004200 */
[----:B----4-:R-:W-:Y:S01]  /*1e2e0*/  FADD.FTZ R174, R173, R174 ;  /* 0x000000aeadae7221 */ /* 0x010fe20000010000 */
[----:B------:R-:W-:Y:S01]  /*1e2f0*/  FADD.FTZ R177, R177, R179 ;  /* 0x000000b3b1b17221 */ /* 0x000fe20000010000 */
[C---:B--2---:R-:W-:Y:S02]  /*1e300*/  F2FP.F16.F32.PACK_AB R47, R176.reuse, R173 ;  /* 0x000000adb02f723e */ /* 0x044fe400000000ff */
[----:B------:R-:W-:Y:S01]  /*1e310*/  FADD.FTZ R176, R176, R174 ;  /* 0x000000aeb0b07221 */ /* 0x000fe20000010000 */
[----:B------:R-:W-:Y:S03]  /*1e320*/  FADD.FTZ R177, R172, R177 ;  /* 0x000000b1acb17221 */ /* 0x000fe60000010000 */
[----:B------:R-:W-:Y:S01]  /*1e330*/  FADD.FTZ R176, R168, R176 ;  /* 0x000000b0a8b07221 */ /* 0x000fe20000010000 */
[C---:B------:R-:W-:Y:S03]  /*1e340*/  HMMA.16816.F32 R4, R44.reuse, R52, R4 ;  /* 0x000000342c04723c */ /* 0x040fe60000001804 */
[----:B------:R-:W-:Y:S05]  /*1e350*/  FADD.FTZ R176, R165, R176 ;  /* 0x000000b0a5b07221 */ /* 0x000fea0000010000 */
[C---:B------:R-:W-:Y:S01]  /*1e360*/  HMMA.16816.F32 R8, R44.reuse, R54, R8 ;  /* 0x000000362c08723c */ /* 0x040fe20000001808 */
[----:B------:R-:W1:Y:S07]  /*1e370*/  LDSM.16.MT88.4 R52, [R216+0xf000] ;  /* 0x00f00000d834783b */ /* 0x000e6e0000004200 */
[C---:B------:R-:W-:Y:S08]  /*1e380*/  HMMA.16816.F32 R12, R44.reuse, R56, R12 ;  /* 0x000000382c0c723c */ /* 0x040ff0000000180c */
[C---:B------:R-:W-:Y:S01]  /*1e390*/  HMMA.16816.F32 R16, R44.reuse, R58, R16 ;  /* 0x0000003a2c10723c */ /* 0x040fe20000001810 */
[----:B------:R-:W2:Y:S07]  /*1e3a0*/  LDSM.16.MT88.4 R56, [R148+0xf000] ;  /* 0x00f000009438783b */ /* 0x000eae0000004200 */
[C---:B------:R-:W-:Y:S03]  /*1e3b0*/  HMMA.16816.F32 R20, R44.reuse, R60, R20 ;  /* 0x0000003c2c14723c */ /* 0x040fe60000001814 */
[-CC-:B------:R-:W-:Y:S01]  /*1e3c0*/  FFMA.FTZ R60, R130, R37.reuse, -R78.reuse ;  /* 0x00000025823c7223 */ /* 0x180fe2000001084e */
[----:B------:R-:W-:Y:S03]  /*1e3d0*/  FFMA.FTZ R130, R129, R37, -R78 ;  /* 0x0000002581827223 */ /* 0x000fe6000001084e */
[----:B------:R3:W4:Y:S01]  /*1e3e0*/  MUFU.EX2 R129, R60 ;  /* 0x0000003c00817308 */ /* 0x0007220000000800 */
[C---:B------:R-:W-:Y:S09]  /*1e3f0*/  HMMA.16816.F32 R24, R44.reuse, R62, R24 ;  /* 0x0000003e2c18723c */ /* 0x040ff20000001818 */
[----:B------:R-:W1:Y:S01]  /*1e400*/  MUFU.EX2 R130, R130 ;  /* 0x0000008200827308 */ /* 0x000e620000000800 */
[C---:B------:R-:W-:Y:S01]  /*1e410*/  HMMA.16816.F32 R28, R44.reuse, R48, R28 ;  /* 0x000000302c1c723c */ /* 0x040fe2000000181c */
[----:B---3--:R-:W-:Y:S02]  /*1e420*/  LDSM.16.MT88.4 R60, [R68+0x5800] ;  /* 0x00580000443c783b */ /* 0x008fe40000004200 */
[----:B----4-:R-:W-:Y:S05]  /*1e430*/  FADD.FTZ R176, R129, R176 ;  /* 0x000000b081b07221 */ /* 0x010fea0000010000 */
[----:B------:R-:W-:Y:S03]  /*1e440*/  HMMA.16816.F32 R32, R44, R50, R32 ;  /* 0x000000322c20723c */ /* 0x000fe60000001820 */
[C---:B------:R-:W-:Y:S01]  /*1e450*/  F2FP.F16.F32.PACK_AB R44, R171.reuse, R172 ;  /* 0x000000acab2c723e */ /* 0x040fe200000000ff */
[----:B------:R-:W-:Y:S01]  /*1e460*/  FADD.FTZ R171, R171, R177 ;  /* 0x000000b1abab7221 */ /* 0x000fe20000010000 */
[----:B------:R-:W-:Y:S01]  /*1e470*/  F2FP.F16.F32.PACK_AB R46, R169, R170 ;  /* 0x000000aaa92e723e */ /* 0x000fe200000000ff */
[----:B------:R-:W3:Y:S01]  /*1e480*/  LDSM.16.MT88.4 R48, [R219+0x5000] ;  /* 0x00500000db30783b */ /* 0x000ee20000004200 */
[----:B------:R-:W-:Y:S01]  /*1e490*/  F2FP.F16.F32.PACK_AB R45, R165, R168 ;  /* 0x000000a8a52d723e */ /* 0x000fe200000000ff */
[----:B------:R-:W-:Y:S01]  /*1e4a0*/  FADD.FTZ R171, R170, R171 ;  /* 0x000000abaaab7221 */ /* 0x000fe20000010000 */
[C---:B-1----:R-:W-:Y:S01]  /*1e4b0*/  F2FP.F16.F32.PACK_AB R47, R130.reuse, R129 ;  /* 0x00000081822f723e */ /* 0x042fe200000000ff */
[----:B------:R-:W-:Y:S01]  /*1e4c0*/  FADD.FTZ R130, R130, R176 ;  /* 0x000000b082827221 */ /* 0x000fe20000010000 */
[----:B------:R-:W-:Y:S02]  /*1e4d0*/  IMAD.MOV.U32 R165, RZ, RZ, R36 ;  /* 0x000000ffffa57224 */ /* 0x000fe400078e0024 */
[----:B------:R-:W-:Y:S03]  /*1e4e0*/  FADD.FTZ R171, R169, R171 ;  /* 0x000000aba9ab7221 */ /* 0x000fe60000010000 */
[C---:B------:R-:W-:Y:S03]  /*1e4f0*/  HMMA.16816.F32 R4, R44.reuse, R52, R4 ;  /* 0x000000342c04723c */ /* 0x040fe60000001804 */
[----:B------:R-:W-:Y:S05]  /*1e500*/  FADD.FTZ R171, R120, R171 ;  /* 0x000000ab78ab7221 */ /* 0x000fea0000010000 */
        /* <DEDUP_REMOVED lines=8> */
[----:B------:R-:W-:Y:S02]  /*1e590*/  FFMA.FTZ R65, R110, R37, -R78 ;  /* 0x000000256e417223 */ /* 0x000fe4000001084e */
[----:B------:R-:W-:Y:S01]  /*1e5a0*/  MUFU.EX2 R107, R64 ;  /* 0x00000040006b7308 */ /* 0x000fe20000000800 */
[C---:B------:R-:W-:Y:S09]  /*1e5b0*/  HMMA.16816.F32 R24, R44.reuse, R66, R24 ;  /* 0x000000422c18723c */ /* 0x040ff20000001818 */
[----:B------:R-:W4:Y:S10]  /*1e5c0*/  MUFU.EX2 R110, R112 ;  /* 0x00000070006e7308 */ /* 0x000f340000000800 */
[----:B------:R-:W1:Y:S01]  /*1e5d0*/  MUFU.EX2 R112, R65 ;  /* 0x0000004100707308 */ /* 0x000e620000000800 */
[C---:B---3--:R-:W-:Y:S09]  /*1e5e0*/  HMMA.16816.F32 R28, R44.reuse, R48, R28 ;  /* 0x000000302c1c723c */ /* 0x048ff2000000181c */
[----:B------:R-:W3:Y:S01]  /*1e5f0*/  MUFU.EX2 R108, R108 ;  /* 0x0000006c006c7308 */ /* 0x000ee20000000800 */
[----:B------:R-:W-:Y:S01]  /*1e600*/  HMMA.16816.F32 R32, R44, R50, R32 ;  /* 0x000000322c20723c */ /* 0x000fe20000001820 */
[----:B------:R-:W-:Y:S02]  /*1e610*/  LDSM.16.MT88.4 R48, [R216+0x10000] ;  /* 0x01000000d830783b */ /* 0x000fe40000004200 */
[----:B------:R-:W-:Y:S01]  /*1e620*/  F2FP.F16.F32.PACK_AB R44, R117, R120 ;  /* 0x00000078752c723e */ /* 0x000fe200000000ff */
[----:B----4-:R-:W-:Y:S01]  /*1e630*/  FADD.FTZ R130, R110, R130 ;  /* 0x000000826e827221 */ /* 0x010fe20000010000 */
[----:B------:R-:W-:Y:S01]  /*1e640*/  F2FP.F16.F32.PACK_AB R46, R115, R116 ;  /* 0x00000074732e723e */ /* 0x000fe200000000ff */
[----:B------:R-:W-:Y:S01]  /*1e650*/  FADD.FTZ R117, R117, R171 ;  /* 0x000000ab75757221 */ /* 0x000fe20000010000 */
[C---:B-1----:R-:W-:Y:S01]  /*1e660*/  F2FP.F16.F32.PACK_AB R45, R112.reuse, R110 ;  /* 0x0000006e702d723e */ /* 0x042fe200000000ff */
[----:B------:R-:W-:Y:S01]  /*1e670*/  FADD.FTZ R112, R112, R130 ;  /* 0x0000008270707221 */ /* 0x000fe20000010000 */
[----:B---3--:R-:W-:Y:S01]  /*1e680*/  F2FP.F16.F32.PACK_AB R47, R108, R107 ;  /* 0x0000006b6c2f723e */ /* 0x008fe200000000ff */
[----:B------:R-:W1:Y:S01]  /*1e690*/  LDSM.16.MT88.4 R64, [R219+0x5800] ;  /* 0x00580000db40783b */ /* 0x000e620000004200 */
[----:B------:R-:W-:Y:S01]  /*1e6a0*/  FADD.FTZ R117, R116, R117 ;  /* 0x0000007574757221 */ /* 0x000fe20000010000 */
[----:B------:R-:W-:Y:S03]  /*1e6b0*/  FADD.FTZ R112, R107, R112 ;  /* 0x000000706b707221 */ /* 0x000fe60000010000 */
[----:B------:R-:W-:Y:S01]  /*1e6c0*/  FADD.FTZ R115, R115, R117 ;  /* 0x0000007573737221 */ /* 0x000fe20000010000 */
[C---:B------:R-:W-:Y:S03]  /*1e6d0*/  HMMA.16816.F32 R4, R44.reuse, R52, R4 ;  /* 0x000000342c04723c */ /* 0x040fe60000001804 */
[----:B------:R-:W-:Y:S01]  /*1e6e0*/  FADD.FTZ R112, R108, R112 ;  /* 0x000000706c707221 */ /* 0x000fe20000010000 */
[----:B------:R-:W-:Y:S04]  /*1e6f0*/  FADD.FTZ R115, R99, R115 ;  /* 0x0000007363737221 */ /* 0x000fe80000010000 */
[C---:B------:R-:W-:Y:S01]  /*1e700*/  HMMA.16816.F32 R8, R44.reuse, R54, R8 ;  /* 0x000000362c08723c */ /* 0x040fe20000001808 */
[----:B------:R-:W3:Y:S02]  /*1e710*/  LDSM.16.MT88.4 R52, [R148+0x10000] ;  /* 0x010000009434783b */ /* 0x000ee40000004200 */
[----:B------:R-:W-:Y:S04]  /*1e720*/  FADD.FTZ R97, R97, R115 ;  /* 0x0000007361617221 */ /* 0x000fe80000010000 */
[----:B------:R-:W-:Y:S01]  /*1e730*/  FADD.FTZ R97, R95, R97 ;  /* 0x000000615f617221 */ /* 0x000fe20000010000 */
[C---:B--2---:R-:W-:Y:S03]  /*1e740*/  HMMA.16816.F32 R12, R44.reuse, R56, R12 ;  /* 0x000000382c0c723c */ /* 0x044fe6000000180c */
[-CC-:B------:R-:W-:Y:S01]  /*1e750*/  FFMA.FTZ R56, R43, R37.reuse, -R78.reuse ;  /* 0x000000252b387223 */ /* 0x180fe2000001084e */
[-CC-:B------:R-:W-:Y:S04]  /*1e760*/  FFMA.FTZ R57, R94, R37.reuse, -R78.reuse ;  /* 0x000000255e397223 */ /* 0x180fe8000001084e */
[C---:B------:R-:W-:Y:S01]  /*1e770*/  HMMA.16816.F32 R16, R44.reuse, R58, R16 ;  /* 0x0000003a2c10723c */ /* 0x040fe20000001810 */
[----:B------:R-:W-:Y:S02]  /*1e780*/  MUFU.EX2 R56, R56 ;  /* 0x0000003800387308 */ /* 0x000fe40000000800 */
[--C-:B------:R-:W-:Y:S01]  /*1e790*/  FFMA.FTZ R59, R42, R37, -R78.reuse ;  /* 0x000000252a3b7223 */ /* 0x100fe2000001084e */
[C---:B------:R-:W-:Y:S01]  /*1e7a0*/  F2FP.F16.F32.PACK_AB R42, R96.reuse, R95 ;  /* 0x0000005f602a723e */ /* 0x040fe200000000ff */
[-CC-:B------:R-:W-:Y:S06]  /*1e7b0*/  FFMA.FTZ R58, R41, R37.reuse, -R78.reuse ;  /* 0x00000025293a7223 */ /* 0x180fec000001084e */
[----:B------:R-:W2:Y:S01]  /*1e7c0*/  MUFU.EX2 R57, R57 ;  /* 0x0000003900397308 */ /* 0x000ea20000000800 */
[----:B------:R-:W-:Y:S01]  /*1e7d0*/  FADD.FTZ R96, R96, R97 ;  /* 0x0000006160607221 */ /* 0x000fe20000010000 */
[C---:B------:R-:W-:Y:S08]  /*1e7e0*/  HMMA.16816.F32 R20, R44.reuse, R60, R20 ;  /* 0x0000003c2c14723c */ /* 0x040ff00000001814 */
[----:B------:R-:W-:Y:S01]  /*1e7f0*/  MUFU.EX2 R59, R59 ;  /* 0x0000003b003b7308 */ /* 0x000fe20000000800 */
[-CC-:B------:R-:W-:Y:S01]  /*1e800*/  FFMA.FTZ R61, R89, R37.reuse, -R78.reuse ;  /* 0x00000025593d7223 */ /* 0x180fe2000001084e */
[-C--:B------:R-:W-:Y:S01]  /*1e810*/  FFMA.FTZ R60, R88, R37.reuse, -R78 ;  /* 0x00000025583c7223 */ /* 0x080fe2000001084e */
[----:B------:R-:W-:Y:S07]  /*1e820*/  FADD.FTZ R96, R93, R96 ;  /* 0x000000605d607221 */ /* 0x000fee0000010000 */
[----:B------:R-:W4:Y:S01]  /*1e830*/  MUFU.EX2 R58, R58 ;  /* 0x0000003a003a7308 */ /* 0x000f220000000800 */
[C---:B------:R-:W-:Y:S09]  /*1e840*/  HMMA.16816.F32 R24, R44.reuse, R62, R24 ;  /* 0x0000003e2c18723c */ /* 0x040ff20000001818 */
[----:B------:R-:W-:Y:S01]  /*1e850*/  MUFU.EX2 R61, R61 ;  /* 0x0000003d003d7308 */ /* 0x000fe20000000800 */
[--C-:B------:R-:W-:Y:S01]  /*1e860*/  FFMA.FTZ R63, R87, R37, -R78.reuse ;  /* 0x00000025573f7223 */ /* 0x100fe2000001084e */
[----:B--2---:R-:W-:Y:S01]  /*1e870*/  F2FP.F16.F32.PACK_AB R41, R56, R57 ;  /* 0x000000393829723e */ /* 0x004fe200000000ff */
[-C--:B------:R-:W-:Y:S07]  /*1e880*/  FFMA.FTZ R62, R86, R37.reuse, -R78 ;  /* 0x00000025563e7223 */ /* 0x080fee000001084e */
[----:B------:R-:W2:Y:S01]  /*1e890*/  MUFU.EX2 R60, R60 ;  /* 0x0000003c003c7308 */ /* 0x000ea20000000800 */
[----:B------:R-:W-:Y:S01]  /*1e8a0*/  FADD.FTZ R57, R57, R112 ;  /* 0x0000007039397221 */ /* 0x000fe20000010000 */
[C---:B-1----:R-:W-:Y:S08]  /*1e8b0*/  HMMA.16816.F32 R28, R44.reuse, R64, R28 ;  /* 0x000000402c1c723c */ /* 0x042ff0000000181c */
[----:B------:R-:W-:Y:S01]  /*1e8c0*/  MUFU.EX2 R63, R63 ;  /* 0x0000003f003f7308 */ /* 0x000fe20000000800 */
[--C-:B------:R-:W-:Y:S01]  /*1e8d0*/  FFMA.FTZ R65, R81, R37, -R78.reuse ;  /* 0x0000002551417223 */ /* 0x100fe2000001084e */
[----:B----4-:R-:W-:Y:S01]  /*1e8e0*/  F2FP.F16.F32.PACK_AB R43, R58, R59 ;  /* 0x0000003b3a2b723e */ /* 0x010fe200000000ff */
[-CC-:B------:R-:W-:Y:S07]  /*1e8f0*/  FFMA.FTZ R64, R80, R37.reuse, -R78.reuse ;  /* 0x0000002550407223 */ /* 0x180fee000001084e */
[----:B------:R-:W1:Y:S01]  /*1e900*/  MUFU.EX2 R62, R62 ;  /* 0x0000003e003e7308 */ /* 0x000e620000000800 */
[----:B------:R-:W-:Y:S01]  /*1e910*/  FADD.FTZ R57, R56, R57 ;  /* 0x0000003938397221 */ /* 0x000fe20000010000 */
[----:B------:R-:W-:Y:S01]  /*1e920*/  HMMA.16816.F32 R32, R44, R66, R32 ;  /* 0x000000422c20723c */ /* 0x000fe20000001820 */
[----:B------:R-:W4:Y:S07]  /*1e930*/  LDSM.16.MT88.4 R44, [R68+0x6000] ;  /* 0x00600000442c783b */ /* 0x000f2e0000004200 */
[----:B------:R-:W-:Y:S01]  /*1e940*/  MUFU.EX2 R65, R65 ;  /* 0x0000004100417308 */ /* 0x000fe20000000800 */
[-CC-:B------:R-:W-:Y:S01]  /*1e950*/  FFMA.FTZ R67, R79, R37.reuse, -R78.reuse ;  /* 0x000000254f437223 */ /* 0x180fe2000001084e */
[----:B------:R-:W-:Y:S01]  /*1e960*/  FFMA.FTZ R66, R77, R37, -R78 ;  /* 0x000000254d427223 */ /* 0x000fe2000001084e */
[----:B------:R-:W-:Y:S07]  /*1e970*/  FADD.FTZ R59, R59, R57 ;  /* 0x000000393b3b7221 */ /* 0x000fee0000010000 */
[----:B------:R-:W1:Y:S01]  /*1e980*/  MUFU.EX2 R64, R64 ;  /* 0x0000004000407308 */ /* 0x000e620000000800 */
[C---:B------:R-:W-:Y:S09]  /*1e990*/  HMMA.16816.F32 R4, R40.reuse, R48, R4 ;  /* 0x000000302804723c */ /* 0x040ff20000001804 */
[----:B------:R-:W-:Y:S01]  /*1e9a0*/  MUFU.EX2 R67, R67 ;  /* 0x0000004300437308 */ /* 0x000fe20000000800 */
[----:B------:R-:W-:Y:S09]  /*1e9b0*/  FADD.FTZ R59, R58, R59 ;  /* 0x0000003b3a3b7221 */ /* 0x000ff20000010000 */
[----:B------:R-:W1:Y:S01]  /*1e9c0*/  MUFU.EX2 R66, R66 ;  /* 0x0000004200427308 */ /* 0x000e620000000800 */
[C---:B------:R-:W-:Y:S01]  /*1e9d0*/  HMMA.16816.F32 R8, R40.reuse, R50, R8 ;  /* 0x000000322808723c */ /* 0x040fe20000001808 */
[----:B------:R-:W2:Y:S07]  /*1e9e0*/  LDSM.16.MT88.4 R48, [R219+0x6000] ;  /* 0x00600000db30783b */ /* 0x000eae0000004200 */
[C---:B---3--:R-:W-:Y:S08]  /*1e9f0*/  HMMA.16816.F32 R12, R40.reuse, R52, R12 ;  /* 0x00000034280c723c */ /* 0x048ff0000000180c */
[C---:B------:R-:W-:Y:S01]  /*1ea00*/  HMMA.16816.F32 R16, R40.reuse, R54, R16 ;  /* 0x000000362810723c */ /* 0x040fe20000001810 */
[----:B------:R-:W3:Y:S07]  /*1ea10*/  LDSM.16.MT88.4 R52, [R216+0x10800] ;  /* 0x01080000d834783b */ /* 0x000eee0000004200 */
[C---:B----4-:R-:W-:Y:S08]  /*1ea20*/  HMMA.16816.F32 R20, R40.reuse, R44, R20 ;  /* 0x0000002c2814723c */ /* 0x050ff00000001814 */
[C---:B------:R-:W-:Y:S01]  /*1ea30*/  HMMA.16816.F32 R24, R40.reuse, R46, R24 ;  /* 0x0000002e2818723c */ /* 0x040fe20000001818 */
[----:B------:R-:W4:Y:S07]  /*1ea40*/  LDSM.16.MT88.4 R44, [R148+0x10800] ;  /* 0x01080000942c783b */ /* 0x000f2e0000004200 */
[C---:B--2---:R-:W-:Y:S08]  /*1ea50*/  HMMA.16816.F32 R28, R40.reuse, R48, R28 ;  /* 0x00000030281c723c */ /* 0x044ff0000000181c */
[----:B------:R-:W-:Y:S01]  /*1ea60*/  HMMA.16816.F32 R32, R40, R50, R32 ;  /* 0x000000322820723c */ /* 0x000fe20000001820 */
[----:B------:R-:W2:Y:S02]  /*1ea70*/  LDSM.16.MT88.4 R48, [R68+0x6800] ;  /* 0x006800004430783b */ /* 0x000ea40000004200 */
[C---:B------:R-:W-:Y:S01]  /*1ea80*/  F2FP.F16.F32.PACK_AB R40, R92.reuse, R93 ;  /* 0x0000005d5c28723e */ /* 0x040fe200000000ff */
[----:B------:R-:W-:Y:S01]  /*1ea90*/  FADD.FTZ R92, R92, R96 ;  /* 0x000000605c5c7221 */ /* 0x000fe20000010000 */
[----:B------:R-:W-:Y:S02]  /*1eaa0*/  F2FP.F16.F32.PACK_AB R42, R90, R91 ;  /* 0x0000005b5a2a723e */ /* 0x000fe400000000ff */
[----:B------:R-:W-:Y:S01]  /*1eab0*/  F2FP.F16.F32.PACK_AB R41, R60, R61 ;  /* 0x0000003d3c29723e */ /* 0x000fe200000000ff */
[----:B------:R-:W-:Y:S01]  /*1eac0*/  FADD.FTZ R61, R61, R59 ;  /* 0x0000003b3d3d7221 */ /* 0x000fe20000010000 */
[----:B-1----:R-:W-:Y:S01]  /*1ead0*/  F2FP.F16.F32.PACK_AB R43, R62, R63 ;  /* 0x0000003f3e2b723e */ /* 0x002fe200000000ff */
        /* <DEDUP_REMOVED lines=8> */
[----:B------:R-:W1:Y:S07]  /*1eb60*/  LDSM.16.MT88.4 R52, [R219+0x6800] ;  /* 0x00680000db34783b */ /* 0x000e6e0000004200 */
[C---:B----4-:R-:W-:Y:S08]  /*1eb70*/  HMMA.16816.F32 R12, R40.reuse, R44, R12 ;  /* 0x0000002c280c723c */ /* 0x050ff0000000180c */
[C---:B------:R-:W-:Y:S01]  /*1eb80*/  HMMA.16816.F32 R16, R40.reuse, R46, R16 ;  /* 0x0000002e2810723c */ /* 0x040fe20000001810 */
[----:B------:R-:W3:Y:S07]  /*1eb90*/  LDSM.16.MT88.4 R44, [R216+0x11000] ;  /* 0x01100000d82c783b */ /* 0x000eee0000004200 */
[C---:B--2---:R-:W-:Y:S08]  /*1eba0*/  HMMA.16816.F32 R20, R40.reuse, R48, R20 ;  /* 0x000000302814723c */ /* 0x044ff00000001814 */
[C---:B------:R-:W-:Y:S01]  /*1ebb0*/  HMMA.16816.F32 R24, R40.reuse, R50, R24 ;  /* 0x000000322818723c */ /* 0x040fe20000001818 */
[----:B------:R-:W2:Y:S07]  /*1ebc0*/  LDSM.16.MT88.4 R48, [R148+0x11000] ;  /* 0x011000009430783b */ /* 0x000eae0000004200 */
[C---:B-1----:R-:W-:Y:S01]  /*1ebd0*/  HMMA.16816.F32 R28, R40.reuse, R52, R28 ;  /* 0x00000034281c723c */ /* 0x042fe2000000181c */
[----:B------:R-:W-:Y:S07]  /*1ebe0*/  LDSM.16.MT88.4 R148, [R148+0x11800] ;  /* 0x011800009494783b */ /* 0x000fee0000004200 */
[----:B------:R-:W-:Y:S01]  /*1ebf0*/  HMMA.16816.F32 R32, R40, R54, R32 ;  /* 0x000000362820723c */ /* 0x000fe20000001820 */
[----:B------:R-:W1:Y:S02]  /*1ec00*/  LDSM.16.MT88.4 R52, [R68+0x7000] ;  /* 0x007000004434783b */ /* 0x000e640000004200 */
[C---:B------:R-:W-:Y:S01]  /*1ec10*/  F2FP.F16.F32.PACK_AB R40, R84.reuse, R85 ;  /* 0x000000555428723e */ /* 0x040fe200000000ff */
[----:B------:R-:W-:Y:S01]  /*1ec20*/  FADD.FTZ R84, R84, R90 ;  /* 0x0000005a54547221 */ /* 0x000fe20000010000 */
[----:B------:R-:W-:Y:S02]  /*1ec30*/  F2FP.F16.F32.PACK_AB R42, R82, R83 ;  /* 0x00000053522a723e */ /* 0x000fe400000000ff */
        /* <DEDUP_REMOVED lines=12> */
[----:B------:R-:W-:Y:S04]  /*1ed00*/  FADD.FTZ R75, R75, R82 ;  /* 0x000000524b4b7221 */ /* 0x000fe80000010000 */
[----:B------:R-:W-:Y:S01]  /*1ed10*/  FADD.FTZ R75, R74, R75 ;  /* 0x0000004b4a4b7221 */ /* 0x000fe20000010000 */
[C---:B--2---:R-:W-:Y:S03]  /*1ed20*/  HMMA.16816.F32 R12, R40.reuse, R48, R12 ;  /* 0x00000030280c723c */ /* 0x044fe6000000180c */
[-CC-:B------:R-:W-:Y:S01]  /*1ed30*/  FFMA.FTZ R48, R72, R37.reuse, -R78.reuse ;  /* 0x0000002548307223 */ /* 0x180fe2000001084e */
[----:B------:R-:W-:Y:S01]  /*1ed40*/  FFMA.FTZ R78, R38, R37, -R78 ;  /* 0x00000025264e7223 */ /* 0x000fe2000001084e */
[----:B------:R-:W-:Y:S01]  /*1ed50*/  FADD.FTZ R252, R73, R75 ;  /* 0x0000004b49fc7221 */ /* 0x000fe20000010000 */
[----:B------:R-:W-:Y:S02]  /*1ed60*/  MUFU.EX2 R37, R71 ;  /* 0x0000004700257308 */ /* 0x000fe40000000800 */
[C---:B------:R-:W-:Y:S08]  /*1ed70*/  HMMA.16816.F32 R16, R40.reuse, R50, R16 ;  /* 0x000000322810723c */ /* 0x040ff00000001810 */
[----:B------:R-:W2:Y:S10]  /*1ed80*/  MUFU.EX2 R48, R48 ;  /* 0x0000003000307308 */ /* 0x000eb40000000800 */
[----:B------:R-:W-:Y:S01]  /*1ed90*/  MUFU.EX2 R38, R39 ;  /* 0x0000002700267308 */ /* 0x000fe20000000800 */
[C---:B-1----:R-:W-:Y:S09]  /*1eda0*/  HMMA.16816.F32 R20, R40.reuse, R52, R20 ;  /* 0x000000342814723c */ /* 0x042ff20000001814 */
[----:B------:R-:W1:Y:S01]  /*1edb0*/  MUFU.EX2 R78, R78 ;  /* 0x0000004e004e7308 */ /* 0x000e620000000800 */
[C---:B------:R-:W-:Y:S03]  /*1edc0*/  HMMA.16816.F32 R24, R40.reuse, R54, R24 ;  /* 0x000000362818723c */ /* 0x040fe60000001818 */
[C---:B--2---:R-:W-:Y:S01]  /*1edd0*/  F2FP.F16.F32.PACK_AB R133, R37.reuse, R48 ;  /* 0x000000302585723e */ /* 0x044fe200000000ff */
[----:B------:R-:W-:Y:S01]  /*1ede0*/  FADD.FTZ R48, R48, R67 ;  /* 0x0000004330307221 */ /* 0x000fe20000010000 */
[----:B-1----:R-:W-:Y:S03]  /*1edf0*/  F2FP.F16.F32.PACK_AB R135, R78, R38 ;  /* 0x000000264e87723e */ /* 0x002fe600000000ff */
[C---:B---3--:R-:W-:Y:S03]  /*1ee00*/  HMMA.16816.F32 R28, R40.reuse, R44, R28 ;  /* 0x0000002c281c723c */ /* 0x048fe6000000181c */
[----:B------:R-:W-:Y:S04]  /*1ee10*/  FADD.FTZ R48, R37, R48 ;  /* 0x0000003025307221 */ /* 0x000fe80000010000 */
[----:B------:R-:W-:Y:S01]  /*1ee20*/  FADD.FTZ R48, R38, R48 ;  /* 0x0000003026307221 */ /* 0x000fe20000010000 */
[----:B------:R-:W-:Y:S03]  /*1ee30*/  HMMA.16816.F32 R32, R40, R46, R32 ;  /* 0x0000002e2820723c */ /* 0x000fe60000001820 */
        /* <DEDUP_REMOVED lines=12> */
.L_x_2417:
        /* <DEDUP_REMOVED lines=12> */
.L_x_2438:
[----:B------:R-:W2:Y:S01]  /*1efc0*/  S2R R6, SR_CgaCtaId ;  /* 0x0000000000067919 */ /* 0x000ea20000008800 */
[----:B----4-:R-:W-:Y:S01]  /*1efd0*/  FADD.FTZ R10, R249, R10 ;  /* 0x0000000af90a7221 */ /* 0x010fe20000010000 */
[----:B------:R-:W4:Y:S01]  /*1efe0*/  MUFU.RCP R9, R11 ;  /* 0x0000000b00097308 */ /* 0x000f220000001000 */
[C---:B------:R-:W-:Y:S01]  /*1eff0*/  SHF.L.U32 R12, R167.reuse, 0x4, RZ ;  /* 0x00000004a70c7819 */ /* 0x040fe200000006ff */
[----:B------:R-:W-:Y:S01]  /*1f000*/  IMAD.SHL.U32 R8, R167, 0x20, RZ ;  /* 0x00000020a7087824 */ /* 0x000fe200078e00ff */
[----:B------:R-:W-:Y:S02]  /*1f010*/  FSETP.NE.FTZ.AND P1, PT, R11, RZ, PT ;  /* 0x000000ff0b00720b */ /* 0x000fe40003f35000 */
[----:B------:R-:W-:Y:S02]  /*1f020*/  LOP3.LUT R12, R12, 0x1c0, RZ, 0xc0, !PT ;  /* 0x000001c00c0c7812 */ /* 0x000fe400078ec0ff */
[----:B------:R-:W-:Y:S01]  /*1f030*/  FSETP.NE.FTZ.AND P0, PT, R10, RZ, PT ;  /* 0x000000ff0a00720b */ /* 0x000fe20003f15000 */
[----:B------:R-:W1:Y:S01]  /*1f040*/  MUFU.RCP R13, R10 ;  /* 0x0000000a000d7308 */ /* 0x000e620000001000 */
[----:B------:R-:W-:-:S02]  /*1f050*/  MOV R7, 0x400 ;  /* 0x0000040000077802 */ /* 0x000fc40000000f00 */
[----:B------:R-:W-:Y:S02]  /*1f060*/  LOP3.LUT R8, R69, 0x7c00, R8, 0xf8, !PT ;  /* 0x00007c0045087812 */ /* 0x000fe400078ef808 */
[----:B-----5:R-:W-:Y:S02]  /*1f070*/  LOP3.LUT R12, R12, 0x38, R70, 0xf8, !PT ;  /* 0x000000380c0c7812 */ /* 0x020fe400078ef846 */
[----:B------:R-:W-:Y:S02]  /*1f080*/  R2P PR, R167, 0x18 ;  /* 0x00000018a7007804 */ /* 0x000fe40000000000 */
[----:B------:R-:W-:Y:S02]  /*1f090*/  LOP3.LUT R8, R8, R12, RZ, 0xfc, !PT ;  /* 0x0000000c08087212 */ /* 0x000fe400078efcff */
[----:B----4-:R-:W-:Y:S02]  /*1f0a0*/  FSEL R9, R9, 1, P1 ;  /* 0x3f80000009097808 */ /* 0x010fe40000800000 */
[----:B------:R-:W-:-:S03]  /*1f0b0*/  SEL R4, R4, 0xffffffe0, !P3 ;  /* 0xffffffe004047807 */ /* 0x000fc60005800000 */
[C---:B------:R-:W-:Y:S01]  /*1f0c0*/  FMUL.FTZ R160, R9.reuse, R160 ;  /* 0x000000a009a07220 */ /* 0x040fe20000410000 */
[----:B------:R-:W-:Y:S01]  /*1f0d0*/  FMUL.FTZ R161, R9, R161 ;  /* 0x000000a109a17220 */ /* 0x000fe20000410000 */
[----:B-1----:R-:W-:Y:S01]  /*1f0e0*/  FSEL R13, R13, 1, P0 ;  /* 0x3f8000000d0d7808 */ /* 0x002fe20000000000 */
[C---:B------:R-:W-:Y:S01]  /*1f0f0*/  FMUL.FTZ R156, R9.reuse, R156 ;  /* 0x0000009c099c7220 */ /* 0x040fe20000410000 */
[C---:B------:R-:W-:Y:S01]  /*1f100*/  FMUL.FTZ R157, R9.reuse, R157 ;  /* 0x0000009d099d7220 */ /* 0x040fe20000410000 */
[----:B------:R-:W-:Y:S01]  /*1f110*/  FMUL.FTZ R152, R9, R152 ;  /* 0x0000009809987220 */ /* 0x000fe20000410000 */
[----:B--2---:R-:W-:Y:S01]  /*1f120*/  LEA R6, R6, R7, 0x18 ;  /* 0x0000000706067211 */ /* 0x004fe200078ec0ff */
[C---:B------:R-:W-:Y:S01]  /*1f130*/  FMUL.FTZ R162, R13.reuse, R162 ;  /* 0x000000a20da27220 */ /* 0x040fe20000410000 */
[----:B------:R-:W-:Y:S01]  /*1f140*/  MOV R7, 0x10 ;  /* 0x0000001000077802 */ /* 0x000fe20000000f00 */
[C---:B------:R-:W-:Y:S01]  /*1f150*/  FMUL.FTZ R163, R13.reuse, R163 ;  /* 0x000000a30da37220 */ /* 0x040fe20000410000 */
[----:B------:R-:W-:Y:S01]  /*1f160*/  FMUL.FTZ R158, R13, R158 ;  /* 0x0000009e0d9e7220 */ /* 0x000fe20000410000 */
[----:B------:R-:W-:-:S02]  /*1f170*/  IMAD R8, R8, 0x2, R6 ;  /* 0x0000000208087824 */ /* 0x000fc400078e0206 */
[----:B------:R-:W-:Y:S01]  /*1f180*/  FMUL.FTZ R159, R13, R159 ;  /* 0x0000009f0d9f7220 */ /* 0x000fe20000410000 */
[----:B------:R-:W-:Y:S01]  /*1f190*/  FMUL.FTZ R153, R9, R153 ;  /* 0x0000009909997220 */ /* 0x000fe20000410000 */
[C---:B------:R-:W-:Y:S01]  /*1f1a0*/  FMUL.FTZ R154, R13.reuse, R154 ;  /* 0x0000009a0d9a7220 */ /* 0x040fe20000410000 */
[----:B------:R-:W-:Y:S01]  /*1f1b0*/  FMUL.FTZ R155, R13, R155 ;  /* 0x0000009b0d9b7220 */ /* 0x000fe20000410000 */
[C---:B------:R-:W-:Y:S01]  /*1f1c0*/  IADD3 R15, PT, PT, R8.reuse, 0x40, RZ ;  /* 0x00000040080f7810 */ /* 0x040fe20007ffe0ff */
[----:B------:R-:W-:Y:S01]  /*1f1d0*/  FMUL.FTZ R148, R9, R148 ;  /* 0x0000009409947220 */ /* 0x000fe20000410000 */
[----:B------:R-:W-:Y:S01]  /*1f1e0*/  SEL R7, R7, 0xfffffff0, !P2 ;  /* 0xfffffff007077807 */ /* 0x000fe20005000000 */
[----:B------:R-:W-:Y:S01]  /*1f1f0*/  FMUL.FTZ R149, R9, R149 ;  /* 0x0000009509957220 */ /* 0x000fe20000410000 */
[----:B------:R-:W-:Y:S01]  /*1f200*/  @P4 IADD3 R15, PT, PT, R8, -0x40, RZ ;  /* 0xffffffc0080f4810 */ /* 0x000fe20007ffe0ff */
[C---:B------:R-:W-:Y:S01]  /*1f210*/  FMUL.FTZ R150, R13.reuse, R150 ;  /* 0x000000960d967220 */ /* 0x040fe20000410000 */
[----:B------:R-:W-:Y:S01]  /*1f220*/  FMUL.FTZ R151, R13, R151 ;  /* 0x000000970d977220 */ /* 0x000fe20000410000 */
[C---:B------:R-:W-:Y:S01]  /*1f230*/  FMUL.FTZ R144, R9.reuse, R144 ;  /* 0x0000009009907220 */ /* 0x040fe20000410000 */
[----:B------:R-:W-:Y:S01]  /*1f240*/  FMUL.FTZ R145, R9, R145 ;  /* 0x0000009109917220 */ /* 0x000fe20000410000 */
[C---:B------:R-:W-:Y:S01]  /*1f250*/  FMUL.FTZ R146, R13.reuse, R146 ;  /* 0x000000920d927220 */ /* 0x040fe20000410000 */
[----:B------:R-:W-:Y:S01]  /*1f260*/  FMUL.FTZ R147, R13, R147 ;  /* 0x000000930d937220 */ /* 0x000fe20000410000 */
[----:B------:R-:W-:Y:S01]  /*1f270*/  F2FP.F16.F32.PACK_AB R160, R161, R160 ;  /* 0x000000a0a1a0723e */ /* 0x000fe200000000ff */
[C---:B------:R-:W-:Y:S01]  /*1f280*/  IMAD.IADD R14, R4.reuse, 0x1, R8 ;  /* 0x00000001040e7824 */ /* 0x040fe200078e0208 */
[----:B------:R-:W-:Y:S01]  /*1f290*/  F2FP.F16.F32.PACK_AB R162, R163, R162 ;  /* 0x000000a2a3a2723e */ /* 0x000fe200000000ff */
[C---:B------:R-:W-:Y:S01]  /*1f2a0*/  FMUL.FTZ R140, R9.reuse, R140 ;  /* 0x0000008c098c7220 */ /* 0x040fe20000410000 */
[----:B------:R-:W-:Y:S01]  /*1f2b0*/  FMUL.FTZ R141, R9, R141 ;  /* 0x0000008d098d7220 */ /* 0x000fe20000410000 */
[C---:B------:R-:W-:Y:S01]  /*1f2c0*/  FMUL.FTZ R142, R13.reuse, R142 ;  /* 0x0000008e0d8e7220 */ /* 0x040fe20000410000 */
[----:B------:R-:W-:Y:S01]  /*1f2d0*/  FMUL.FTZ R143, R13, R143 ;  /* 0x0000008f0d8f7220 */ /* 0x000fe20000410000 */
[C---:B------:R-:W-:Y:S01]  /*1f2e0*/  FMUL.FTZ R136, R9.reuse, R136 ;  /* 0x0000008809887220 */ /* 0x040fe20000410000 */
[C---:B------:R-:W-:Y:S01]  /*1f2f0*/  FMUL.FTZ R137, R9.reuse, R137 ;  /* 0x0000008909897220 */ /* 0x040fe20000410000 */
[----:B------:R-:W-:Y:S01]  /*1f300*/  FMUL.FTZ R132, R9, R132 ;  /* 0x0000008409847220 */ /* 0x000fe20000410000 */
[C---:B------:R-:W-:Y:S01]  /*1f310*/  FMUL.FTZ R138, R13.reuse, R138 ;  /* 0x0000008a0d8a7220 */ /* 0x040fe20000410000 */
[C---:B------:R-:W-:Y:S01]  /*1f320*/  FMUL.FTZ R139, R13.reuse, R139 ;  /* 0x0000008b0d8b7220 */ /* 0x040fe20000410000 */
[----:B------:R-:W-:Y:S01]  /*1f330*/  FMUL.FTZ R134, R13, R134 ;  /* 0x000000860d867220 */ /* 0x000fe20000410000 */
[----:B------:R-:W-:Y:S01]  /*1f340*/  F2FP.F16.F32.PACK_AB R156, R157, R156 ;  /* 0x0000009c9d9c723e */ /* 0x000fe200000000ff */
[----:B------:R-:W-:Y:S01]  /*1f350*/  FMUL.FTZ R9, R9, R133 ;  /* 0x0000008509097220 */ /* 0x000fe20000410000 */
[----:B------:R-:W-:Y:S01]  /*1f360*/  F2FP.F16.F32.PACK_AB R158, R159, R158 ;  /* 0x0000009e9f9e723e */ /* 0x000fe200000000ff */
[----:B------:R-:W-:Y:S01]  /*1f370*/  FMUL.FTZ R13, R13, R135 ;  /* 0x000000870d0d7220 */ /* 0x000fe20000410000 */
[----:B------:R-:W-:Y:S01]  /*1f380*/  IADD3 R12, PT, PT, R7, R8, RZ ;  /* 0x00000008070c7210 */ /* 0x000fe20007ffe0ff */
[----:B------:R-:W-:Y:S01]  /*1f390*/  IMAD.IADD R4, R4, 0x1, R15 ;  /* 0x0000000104047824 */ /* 0x000fe200078e020f */
[----:B------:R-:W-:Y:S01]  /*1f3a0*/  F2FP.F16.F32.PACK_AB R152, R153, R152 ;  /* 0x000000989998723e */ /* 0x000fe200000000ff */
[----:B------:R-:W-:Y:S01]  /*1f3b0*/  IMAD.IADD R16, R7, 0x1, R14 ;  /* 0x0000000107107824 */ /* 0x000fe200078e020e */
[----:B------:R-:W-:Y:S01]  /*1f3c0*/  F2FP.F16.F32.PACK_AB R154, R155, R154 ;  /* 0x0000009a9b9a723e */ /* 0x000fe200000000ff */
[----:B------:R-:W-:Y:S01]  /*1f3d0*/  STS [R8], R160 ;  /* 0x000000a008007388 */ /* 0x000fe20000000800 */
[----:B------:R-:W-:-:S02]  /*1f3e0*/  F2FP.F16.F32.PACK_AB R148, R149, R148 ;  /* 0x000000949594723e */ /* 0x000fc400000000ff */
[----:B------:R-:W-:Y:S01]  /*1f3f0*/  F2FP.F16.F32.PACK_AB R150, R151, R150 ;  /* 0x000000969796723e */ /* 0x000fe200000000ff */
[----:B------:R1:W-:Y:S01]  /*1f400*/  STS [R8+0x400], R162 ;  /* 0x000400a208007388 */ /* 0x0003e20000000800 */
[----:B------:R-:W-:Y:S02]  /*1f410*/  F2FP.F16.F32.PACK_AB R144, R145, R144 ;  /* 0x000000909190723e */ /* 0x000fe400000000ff */
        /* <DEDUP_REMOVED lines=13> */
[----:B-1----:R-:W-:-:S02]  /*1f4f0*/  IADD3 R8, PT, PT, R7, R15, RZ ;  /* 0x0000000f07087210 */ /* 0x002fc40007ffe0ff */
[----:B------:R-:W-:Y:S01]  /*1f500*/  IADD3 R7, PT, PT, R7, R4, RZ ;  /* 0x0000000407077210 */ /* 0x000fe20007ffe0ff */
[----:B------:R-:W-:Y:S04]  /*1f510*/  STS [R15], R144 ;  /* 0x000000900f007388 */ /* 0x000fe80000000800 */
[----:B------:R-:W-:Y:S04]  /*1f520*/  STS [R15+0x400], R146 ;  /* 0x000400920f007388 */ /* 0x000fe80000000800 */
[----:B------:R-:W-:Y:S04]  /*1f530*/  STS [R8], R140 ;  /* 0x0000008c08007388 */ /* 0x000fe80000000800 */
[----:B------:R-:W-:Y:S04]  /*1f540*/  STS [R8+0x400], R142 ;  /* 0x0004008e08007388 */ /* 0x000fe80000000800 */
[----:B------:R-:W-:Y:S04]  /*1f550*/  STS [R4], R136 ;  /* 0x0000008804007388 */ /* 0x000fe80000000800 */
[----:B------:R1:W-:Y:S04]  /*1f560*/  STS [R4+0x400], R138 ;  /* 0x0004008a04007388 */ /* 0x0003e80000000800 */
[----:B------:R2:W-:Y:S04]  /*1f570*/  STS [R7], R9 ;  /* 0x0000000907007388 */ /* 0x0005e80000000800 */
[----:B------:R4:W-:Y:S04]  /*1f580*/  STS [R7+0x400], R13 ;  /* 0x0004000d07007388 */ /* 0x0009e80000000800 */
[----:B------:R-:W3:Y:S04]  /*1f590*/  LD.E.64 R26, desc[UR4][R2.64+0x88] ;  /* 0x00008804021a7980 */ /* 0x000ee8000c101b00 */
[----:B-1----:R-:W2:Y:S01]  /*1f5a0*/  LD.E.U8 R4, desc[UR4][R2.64+0x1c8] ;  /* 0x0001c80402047980 */ /* 0x002ea2000c101100 */
[----:B------:R-:W1:Y:S01]  /*1f5b0*/  @P1 MUFU.LG2 R11, R11 ;  /* 0x0000000b000b1308 */ /* 0x000e620000000c00 */
[----:B--2---:R-:W-:-:S13]  /*1f5c0*/  ISETP.NE.AND P3, PT, R4, RZ, PT ;  /* 0x000000ff0400720c */ /* 0x004fda0003f65270 */
[----:B------:R-:W2:Y:S04]  /*1f5d0*/  @!P3 LD.E R9, desc[UR4][R2.64+0x60] ;  /* 0x000060040209b980 */ /* 0x000ea8000c101900 */
[----:B------:R-:W2:Y:S01]  /*1f5e0*/  @!P3 LD.E R8, desc[UR4][R2.64+0xb4] ;  /* 0x0000b4040208b980 */ /* 0x000ea2000c101900 */
[----:B------:R1:W3:Y:S01]  /*1f5f0*/  @P0 MUFU.LG2 R12, R10 ;  /* 0x0000000a000c0308 */ /* 0x0002e20000000c00 */
[----:B------:R-:W-:Y:S02]  /*1f600*/  ISETP.NE.AND P2, PT, R233, -0x1, PT ;  /* 0xffffffffe900780c */ /* 0x000fe40003f45270 */
[--C-:B----4-:R-:W-:Y:S02]  /*1f610*/  SHF.R.U32.HI R7, RZ, 0x1, R167.reuse ;  /* 0x00000001ff077819 */ /* 0x110fe400000116a7 */
[----:B------:R-:W-:-:S02]  /*1f620*/  SHF.R.U32.HI R4, RZ, 0x2, R167 ;  /* 0x00000002ff047819 */ /* 0x000fc400000116a7 */
[----:B------:R-:W-:Y:S02]  /*1f630*/  LOP3.LUT R7, R7, 0x30, RZ, 0xc0, !PT ;  /* 0x0000003007077812 */ /* 0x000fe400078ec0ff */
[----:B-1----:R-:W-:-:S04]  /*1f640*/  LOP3.LUT R10, R226, 0x1c0, RZ, 0xc0, !PT ;  /* 0x000001c0e20a7812 */ /* 0x002fc800078ec0ff */
[----:B------:R-:W-:Y:S01]  /*1f650*/  LOP3.LUT R10, R10, 0x38, R167, 0xf8, !PT ;  /* 0x000000380a0a7812 */ /* 0x000fe200078ef8a7 */
[----:B------:R-:W-:-:S03]  /*1f660*/  @P1 FMUL.FTZ R11, R11, 0.69314718246459960938 ;  /* 0x3f3172180b0b1820 */ /* 0x000fc60000410000 */
[----:B------:R-:W-:Y:S01]  /*1f670*/  LOP3.LUT R10, R10, R166, RZ, 0x3c, !PT ;  /* 0x000000a60a0a7212 */ /* 0x000fe200078e3cff */
[----:B---3--:R-:W-:Y:S01]  /*1f680*/  @P0 FMUL.FTZ R12, R12, 0.69314718246459960938 ;  /* 0x3f3172180c0c0820 */ /* 0x008fe20000410000 */
[----:B------:R-:W-:Y:S01]  /*1f690*/  LOP3.LUT R4, R7, 0x7, R4, 0xf8, !PT ;  /* 0x0000000707047812 */ /* 0x000fe200078ef804 */
[----:B------:R-:W-:Y:S01]  /*1f6a0*/  BSSY.RECONVERGENT B0, `(.L_x_2426) ;  /* 0x0000011000007945 */ /* 0x000fe20003800200 */
[----:B------:R-:W-:Y:S01]  /*1f6b0*/  LOP3.LUT R10, R10, 0x1e00, R226, 0xf8, !PT ;  /* 0x00001e000a0a7812 */ /* 0x000fe200078ef8e2 */
[----:B------:R-:W-:Y:S01]  /*1f6c0*/  IMAD.MOV.U32 R24, RZ, RZ, 0x7f800000 ;  /* 0x7f800000ff187424 */ /* 0x000fe200078e00ff */
[----:B------:R-:W-:Y:S01]  /*1f6d0*/  MOV R7, 0x7f800000 ;  /* 0x7f80000000077802 */ /* 0x000fe20000000f00 */
[C---:B------:R-:W-:Y:S01]  /*1f6e0*/  @P1 FFMA.FTZ R24, R5.reuse, R36, R11 ;  /* 0x0000002405181223 */ /* 0x040fe2000001000b */
[----:B------:R-:W-:Y:S01]  /*1f6f0*/  @P0 FFMA.FTZ R7, R5, R0, R12 ;  /* 0x0000000005070223 */ /* 0x000fe2000001000c */
[----:B------:R-:W-:Y:S01]  /*1f700*/  LEA R6, R10, R6, 0x1 ;  /* 0x000000060a067211 */ /* 0x000fe200078e08ff */
[----:B------:R-:W-:-:S02]  /*1f710*/  @P2 IMAD R0, R27, R233, RZ ;  /* 0x000000e91b002224 */ /* 0x000fc400078e02ff */
[----:B------:R-:W-:-:S04]  /*1f720*/  @P2 IMAD.WIDE.U32 R28, R26, R233, RZ ;  /* 0x000000e91a1c2225 */ /* 0x000fc800078e00ff */
[----:B--2---:R-:W-:-:S04]  /*1f730*/  @!P3 IMAD R9, R9, R230, R229 ;  /* 0x000000e60909b224 */ /* 0x004fc800078e02e5 */
[----:B------:R-:W-:Y:S01]  /*1f740*/  @!P3 IMAD R5, R9, R8, RZ ;  /* 0x000000080905b224 */ /* 0x000fe200078e02ff */
[----:B------:R-:W-:Y:S06]  /*1f750*/  @!P3 BRA `(.L_x_2427) ;  /* 0x000000000014b947 */ /* 0x000fec0003800000 */
[----:B------:R-:W2:Y:S04]  /*1f760*/  @!P2 LD.E R5, desc[UR4][R2.64+0xb4] ;  /* 0x0000b4040205a980 */ /* 0x000ea8000c101900 */
[----:B------:R-:W3:Y:S01]  /*1f770*/  LD.E R8, desc[UR4][R2.64+0xd4] ;  /* 0x0000d40402087980 */ /* 0x000ee2000c101900 */
[----:B--2---:R-:W-:Y:S02]  /*1f780*/  @!P2 IMAD R233, R5, R230, RZ ;  /* 0x000000e605e9a224 */ /* 0x004fe400078e02ff */
[----:B---3--:R-:W-:-:S05]  /*1f790*/  IMAD R8, R8, R229, RZ ;  /* 0x000000e508087224 */ /* 0x008fca00078e02ff */
[----:B------:R-:W-:Y:S02]  /*1f7a0*/  IADD3 R5, PT, PT, R8, R233, RZ ;  /* 0x000000e908057210 */ /* 0x000fe40007ffe0ff */
.L_x_2427:
[----:B------:R-:W-:Y:S05]  /*1f7b0*/  BSYNC.RECONVERGENT B0 ;  /* 0x0000000000007941 */ /* 0x000fea0003800200 */
.L_x_2426:
[----:B------:R1:W5:Y:S01]  /*1f7c0*/  @!P2 LD.E.64 R34, desc[UR4][R2.64+0x80] ;  /* 0x000080040222a980 */ /* 0x000362000c101b00 */
[----:B------:R-:W-:Y:S05]  /*1f7d0*/  WARPSYNC.ALL ;  /* 0x0000000000007948 */ /* 0x000fea0003800000 */
[----:B------:R1:W5:Y:S01]  /*1f7e0*/  LD.E.64 R32, desc[UR4][R2.64+0x90] ;  /* 0x0000900402207980 */ /* 0x000362000c101b00 */
[----:B------:R-:W-:Y:S02]  /*1f7f0*/  LOP3.LUT P0, RZ, R167, 0x3, RZ, 0xc0, !PT ;  /* 0x00000003a7ff7812 */ /* 0x000fe4000780c0ff */
[----:B------:R-:W-:Y:S01]  /*1f800*/  SHF.L.U32 R231, R231, 0x6, RZ ;  /* 0x00000006e7e77819 */ /* 0x000fe200000006ff */
[----:B------:R1:W5:Y:S04]  /*1f810*/  LD.E.64 R30, desc[UR4][R2.64+0x70] ;  /* 0x00007004021e7980 */ /* 0x000368000c101b00 */
[----:B------:R1:W5:Y:S01]  /*1f820*/  LD.E.64 R36, desc[UR4][R2.64+0xa0] ;  /* 0x0000a00402247980 */ /* 0x000362000c101b00 */
[----:B------:R-:W-:Y:S06]  /*1f830*/  BAR.SYNC.DEFER_BLOCKING 0x0 ;  /* 0x0000000000007b1d */ /* 0x000fec0000010000 */
[----:B------:R1:W2:Y:S04]  /*1f840*/  LDS.128 R20, [R6] ;  /* 0x0000000006147984 */ /* 0x0002a80000000c00 */
[----:B------:R1:W3:Y:S04]  /*1f850*/  LDS.128 R16, [R6+0x800] ;  /* 0x0008000006107984 */ /* 0x0002e80000000c00 */
[----:B------:R1:W4:Y:S04]  /*1f860*/  LDS.128 R12, [R6+0x1000] ;  /* 0x00100000060c7984 */ /* 0x0003280000000c00 */
[----:B------:R1:W1:Y:S01]  /*1f870*/  LDS.128 R8, [R6+0x1800] ;  /* 0x0018000006087984 */ /* 0x0002620000000c00 */
[----:B------:R-:W-:Y:S04]  /*1f880*/  BSSY.RECONVERGENT B0, `(.L_x_2428) ;  /* 0x000000c000007945 */ /* 0x000fe80003800200 */
[----:B------:R-:W-:Y:S05]  /*1f890*/  @P0 BRA `(.L_x_2429) ;  /* 0x0000000000280947 */ /* 0x000fea0003800000 */
[----:B------:R-:W-:Y:S01]  /*1f8a0*/  IMAD.IADD R5, R231, 0x1, R5 ;  /* 0x00000001e7057824 */ /* 0x000fe200078e0205 */
[C---:B------:R-:W-:Y:S01]  /*1f8b0*/  ISETP.GE.AND P3, PT, R4.reuse, R234, PT ;  /* 0x000000ea0400720c */ /* 0x040fe20003f66270 */
[----:B------:R-:W-:-:S03]  /*1f8c0*/  VIADD R25, R4, 0x8 ;  /* 0x0000000804197836 */ /* 0x000fc60000000000 */
[----:B-1----:R-:W-:Y:S02]  /*1f8d0*/  IADD3 R6, P0, PT, R5, R4, RZ ;  /* 0x0000000405067210 */ /* 0x002fe40007f1e0ff */
[----:B------:R-:W-:Y:S02]  /*1f8e0*/  ISETP.GE.AND P1, PT, R25, R234, PT ;  /* 0x000000ea1900720c */ /* 0x000fe40003f26270 */
[----:B------:R-:W-:Y:S02]  /*1f8f0*/  LEA.HI.X.SX32 R5, R5, RZ, 0x1, P0 ;  /* 0x000000ff05057211 */ /* 0x000fe400000f0eff */
[----:B-----5:R-:W-:-:S04]  /*1f900*/  LEA R4, P0, R6, R36, 0x2 ;  /* 0x0000002406047211 */ /* 0x020fc800078010ff */
[----:B------:R-:W-:-:S05]  /*1f910*/  LEA.HI.X R5, R6, R37, R5, 0x2, P0 ;  /* 0x0000002506057211 */ /* 0x000fca00000f1405 */
[----:B------:R1:W-:Y:S04]  /*1f920*/  @!P3 ST.E desc[UR4][R4.64], R24 ;  /* 0x000000180400b985 */ /* 0x0003e8000c101904 */
[----:B------:R1:W-:Y:S02]  /*1f930*/  @!P1 ST.E desc[UR4][R4.64+0x20], R7 ;  /* 0x0000200704009985 */ /* 0x0003e4000c101904 */
.L_x_2429:
[----:B------:R-:W-:Y:S05]  /*1f940*/  BSYNC.RECONVERGENT B0 ;  /* 0x0000000000007941 */ /* 0x000fea0003800200 */
.L_x_2428:
[----:B-1----:R1:W2:Y:S01]  /*1f950*/  LD.E R3, desc[UR4][R2.64+0xc0] ;  /* 0x0000c00402037980 */ /* 0x0022a2000c101900 */
[----:B------:R-:W-:Y:S01]  /*1f960*/  MOV R6, R166 ;  /* 0x000000a600067202 */ /* 0x000fe20000000f00 */
[----:B------:R-:W-:Y:S01]  /*1f970*/  IMAD.MOV.U32 R7, RZ, RZ, RZ ;  /* 0x000000ffff077224 */ /* 0x000fe200078e00ff */
[----:B------:R-:W-:Y:S01]  /*1f980*/  SHF.R.U32.HI R167, RZ, 0x3, R167 ;  /* 0x00000003ffa77819 */ /* 0x000fe200000116a7 */
[----:B-----5:R-:W-:Y:S01]  /*1f990*/  @!P2 IMAD.WIDE.U32 R4, R34, R230, RZ ;  /* 0x000000e62204a225 */ /* 0x020fe200078e00ff */
[----:B------:R-:W-:Y:S01]  /*1f9a0*/  @P2 MOV R4, R28 ;  /* 0x0000001c00042202 */ /* 0x000fe20000000f00 */
[----:B------:R-:W-:Y:S02]  /*1f9b0*/  BSSY.RECONVERGENT B0, `(.L_x_2430) ;  /* 0x0000026000007945 */ /* 0x000fe40003800200 */
[----:B------:R-:W-:-:S04]  /*1f9c0*/  IMAD.WIDE.U32 R6, R231, R26, R6 ;  /* 0x0000001ae7067225 */ /* 0x000fc800078e0006 */
[----:B------:R-:W-:-:S05]  /*1f9d0*/  IMAD R231, R27, R231, RZ ;  /* 0x000000e71be77224 */ /* 0x000fca00078e02ff */
[----:B------:R-:W-:Y:S01]  /*1f9e0*/  IADD3 R231, PT, PT, R7, R231, RZ ;  /* 0x000000e707e77210 */ /* 0x000fe20007ffe0ff */
[----:B-1----:R-:W-:-:S04]  /*1f9f0*/  @!P2 IMAD R2, R35, R230, RZ ;  /* 0x000000e62302a224 */ /* 0x002fc800078e02ff */
[----:B------:R-:W-:Y:S02]  /*1fa00*/  @!P2 IMAD.IADD R2, R5, 0x1, R2 ;  /* 0x000000010502a824 */ /* 0x000fe400078e0202 */
[----:B------:R-:W-:Y:S01]  /*1fa10*/  @P2 IMAD.IADD R2, R29, 0x1, R0 ;  /* 0x000000011d022824 */ /* 0x000fe200078e0200 */
[----:B------:R-:W-:Y:S02]  /*1fa20*/  IADD3 R0, PT, PT, R167, 0x30, RZ ;  /* 0x00000030a7007810 */ /* 0x000fe40007ffe0ff */
[----:B--2---:R-:W-:Y:S01]  /*1fa30*/  ISETP.GE.AND P1, PT, R166, R3, PT ;  /* 0x00000003a600720c */ /* 0x004fe20003f26270 */
[-C--:B------:R-:W-:Y:S02]  /*1fa40*/  IMAD R3, R33, R229.reuse, RZ ;  /* 0x000000e521037224 */ /* 0x080fe400078e02ff */
[----:B------:R-:W-:Y:S01]  /*1fa50*/  IMAD.WIDE.U32 R32, R32, R229, RZ ;  /* 0x000000e520207225 */ /* 0x000fe200078e00ff */
[----:B------:R-:W-:-:S03]  /*1fa60*/  ISETP.GE.OR P0, PT, R167, R234, P1 ;  /* 0x000000eaa700720c */ /* 0x000fc60000f06670 */
[----:B------:R-:W-:Y:S01]  /*1fa70*/  IMAD.IADD R3, R33, 0x1, R3 ;  /* 0x0000000121037824 */ /* 0x000fe200078e0203 */
[----:B------:R-:W-:-:S04]  /*1fa80*/  IADD3 R6, P3, P2, R32, R6, R4 ;  /* 0x0000000620067210 */ /* 0x000fc80007a7e004 */
[----:B------:R-:W-:Y:S01]  /*1fa90*/  IADD3.X R7, PT, PT, R3, R231, R2, P3, P2 ;  /* 0x000000e703077210 */ /* 0x000fe20001fe4402 */
[C---:B------:R-:W-:Y:S01]  /*1faa0*/  VIADD R2, R167.reuse, 0x20 ;  /* 0x00000020a7027836 */ /* 0x040fe20000000000 */
[----:B------:R-:W-:-:S03]  /*1fab0*/  IADD3 R3, PT, PT, R167, 0x10, RZ ;  /* 0x00000010a7037810 */ /* 0x000fc60007ffe0ff */
[----:B------:R-:W-:Y:S01]  /*1fac0*/  @!P0 IMAD R4, R27, R167, RZ ;  /* 0x000000a71b048224 */ /* 0x000fe200078e02ff */
[----:B------:R-:W-:Y:S01]  /*1fad0*/  ISETP.GE.OR P4, PT, R3, R234, P1 ;  /* 0x000000ea0300720c */ /* 0x000fe20000f86670 */
[----:B------:R-:W-:Y:S01]  /*1fae0*/  @!P0 IMAD.WIDE.U32 R24, R167, R26, R6 ;  /* 0x0000001aa7188225 */ /* 0x000fe200078e0006 */
[-C--:B------:R-:W-:Y:S02]  /*1faf0*/  ISETP.GE.OR P3, PT, R2, R234.reuse, P1 ;  /* 0x000000ea0200720c */ /* 0x080fe40000f66670 */
[----:B------:R-:W-:Y:S01]  /*1fb00*/  ISETP.GE.OR P1, PT, R0, R234, P1 ;  /* 0x000000ea0000720c */ /* 0x000fe20000f26670 */
[----:B------:R-:W-:Y:S01]  /*1fb10*/  @!P0 IMAD.IADD R4, R25, 0x1, R4 ;  /* 0x0000000119048824 */ /* 0x000fe200078e0204 */
[----:B------:R-:W-:-:S04]  /*1fb20*/  @!P0 LEA R28, P2, R24, R30, 0x1 ;  /* 0x0000001e181c8211 */ /* 0x000fc800078408ff */
[----:B------:R-:W-:-:S05]  /*1fb30*/  @!P0 LEA.HI.X R29, R24, R31, R4, 0x1, P2 ;  /* 0x0000001f181d8211 */ /* 0x000fca00010f0c04 */
[----:B------:R1:W-:Y:S01]  /*1fb40*/  @!P0 ST.E.128 desc[UR4][R28.64], R20 ;  /* 0x000000141c008985 */ /* 0x0003e2000c101d04 */
[----:B------:R-:W-:Y:S05]  /*1fb50*/  @P4 BRA `(.L_x_2431) ;  /* 0x00000000002c4947 */ /* 0x000fea0003800000 */
        /* <DEDUP_REMOVED lines=11> */
.L_x_2431:
[----:B------:R-:W-:Y:S05]  /*1fc10*/  BSYNC.RECONVERGENT B0 ;  /* 0x0000000000007941 */ /* 0x000fea0003800200 */
.L_x_2430:
[----:B------:R-:W-:Y:S04]  /*1fc20*/  BSSY.RECONVERGENT B0, `(.L_x_2432) ;  /* 0x000000d000007945 */ /* 0x000fe80003800200 */
        /* <DEDUP_REMOVED lines=12> */
.L_x_2433:
[----:B------:R-:W-:Y:S05]  /*1fcf0*/  BSYNC.RECONVERGENT B0 ;  /* 0x0000000000007941 */ /* 0x000fea0003800200 */
.L_x_2432:
[----:B--2---:R-:W-:Y:S02]  /*1fd00*/  MOV R2, R228 ;  /* 0x000000e400027202 */ /* 0x004fe40000000f00 */
[----:B------:R-:W-:-:S04]  /*1fd10*/  MOV R3, 0x0 ;  /* 0x0000000000037802 */ /* 0x000fc80000000f00 */
[----:B-1-34-:R-:W-:Y:S05]  /*1fd20*/  @P1 RET.REL.NODEC R2 `(_ZN5flash24flash_fwd_splitkv_kernelI23Flash_fwd_kernel_traitsILi64ELi64ELi256ELi4ELb0ELb0EN7cutlass6half_tE19Flash_kernel_traitsILi64ELi64ELi256ELi4ES3_EELb0ELb1ELb0ELb0ELb0ELb1ELb0ELb0EEEvNS_16Flash_fwd_paramsE) ;  /* 0xfffffe0002b41950 */ /* 0x01afea0003c3ffff */
[----:B------:R-:W-:Y:S01]  /*1fd30*/  IADD3 R167, P0, PT, R167, 0x30, RZ ;  /* 0x00000030a7a77810 */ /* 0x000fe20007f1e0ff */
[----:B------:R-:W-:Y:S01]  /*1fd40*/  IMAD.MOV.U32 R3, RZ, RZ, R7 ;  /* 0x000000ffff037224 */ /* 0x000fe200078e0007 */
[----:B------:R-:W-:Y:S01]  /*1fd50*/  MOV R2, R6 ;  /* 0x0000000600027202 */ /* 0x000fe20000000f00 */
[----:B------:R-:W-:Y:S01]  /*1fd60*/  IMAD.MOV.U32 R229, RZ, RZ, 0x0 ;  /* 0x00000000ffe57424 */ /* 0x000fe200078e00ff */
[----:B------:R-:W-:-:S03]  /*1fd70*/  IADD3.X R0, PT, PT, RZ, RZ, RZ, P0, !PT ;  /* 0x000000ffff007210 */ /* 0x000fc600007fe4ff */
[----:B------:R-:W-:-:S04]  /*1fd80*/  IMAD.WIDE.U32 R2, R26, R167, R2 ;  /* 0x000000a71a027225 */ /* 0x000fc800078e0002 */
[----:B------:R-:W-:Y:S01]  /*1fd90*/  IMAD R0, R0, R26, RZ ;  /* 0x0000001a00007224 */ /* 0x000fe200078e02ff */
[----:B------:R-:W-:-:S03]  /*1fda0*/  LEA R4, P0, R2, R30, 0x1 ;  /* 0x0000001e02047211 */ /* 0x000fc600078008ff */
[----:B------:R-:W-:-:S05]  /*1fdb0*/  IMAD R0, R27, R167, R0 ;  /* 0x000000a71b007224 */ /* 0x000fca00078e0200 */
[----:B------:R-:W-:-:S04]  /*1fdc0*/  IADD3 R0, PT, PT, R3, R0, RZ ;  /* 0x0000000003007210 */ /* 0x000fc80007ffe0ff */
[----:B------:R-:W-:-:S05]  /*1fdd0*/  LEA.HI.X R5, R2, R31, R0, 0x1, P0 ;  /* 0x0000001f02057211 */ /* 0x000fca00000f0c00 */
[----:B------:R1:W-:Y:S02]  /*1fde0*/  ST.E.128 desc[UR4][R4.64], R8 ;  /* 0x0000000804007985 */ /* 0x0003e4000c101d04 */
[----:B-1----:R-:W-:Y:S05]  /*1fdf0*/  RET.REL.NODEC R228 `(_ZN5flash24flash_fwd_splitkv_kernelI23Flash_fwd_kernel_traitsILi64ELi64ELi256ELi4ELb0ELb0EN7cutlass6half_tE19Flash_kernel_traitsILi64ELi64ELi256ELi4ES3_EELb0ELb1ELb0ELb0ELb0ELb1ELb0ELb0EEEvNS_16Flash_fwd_paramsE) ;  /* 0xfffffe00e4807950 */ /* 0x002fea0003c3ffff */
.L_x_2425:
[----:B------:R-:W-:Y:S01]  /*1fe00*/  MOV R6, 0x1f ;  /* 0x0000001f00067802 */ /* 0x000fe20000000f00 */
[----:B------:R-:W-:Y:S01]  /*1fe10*/  IMAD.MOV.U32 R7, RZ, RZ, 0x2 ;  /* 0x00000002ff077424 */ /* 0x000fe200078e00ff */
[----:B------:R-:W-:Y:S01]  /*1fe20*/  MOV R9, R252 ;  /* 0x000000fc00097202 */ /* 0x000fe20000000f00 */
[----:B------:R-:W-:-:S07]  /*1fe30*/  IMAD.MOV.U32 R8, RZ, RZ, -0x1 ;  /* 0xffffffffff087424 */ /* 0x000fce00078e00ff */
[----:B-1---5:R-:W-:Y:S05]  /*1fe40*/  WARPSYNC.COLLECTIVE R8, `(.L_x_2434) ;  /* 0x0000000008087348 */ /* 0x022fea0003c00000 */
[----:B------:R2:W3:Y:S02]  /*1fe50*/  SHFL.BFLY P0, R6, R9, R7, R6 ;  /* 0x0c00000709067389 */ /* 0x0004e40000000006 */
[----:B-123-5:R-:W-:Y:S05]  /*1fe60*/  ENDCOLLECTIVE ;  /* 0x000000000000791b */ /* 0x02efea0003800000 */
.L_x_2434:
        /* <DEDUP_REMOVED lines=8> */
.L_x_2435:
[----:B------:R-:W-:Y:S01]  /*1fef0*/  MOV R11, R6 ;  /* 0x00000006000b7202 */ /* 0x000fe20000000f00 */
[----:B------:R-:W-:Y:S01]  /*1ff00*/  IMAD.MOV.U32 R7, RZ, RZ, 0x2 ;  /* 0x00000002ff077424 */ /* 0x000fe200078e00ff */
[----:B------:R-:W-:Y:S02]  /*1ff10*/  MOV R6, 0x1f ;  /* 0x0000001f00067802 */ /* 0x000fe40000000f00 */
[----:B------:R-:W-:Y:S01]  /*1ff20*/  MOV R9, R249 ;  /* 0x000000f900097202 */ /* 0x000fe20000000f00 */
[----:B------:R-:W-:-:S07]  /*1ff30*/  FADD.FTZ R11, R252, R11 ;  /* 0x0000000bfc0b7221 */ /* 0x000fce0000010000 */
[----:B------:R-:W-:Y:S05]  /*1ff40*/  WARPSYNC.COLLECTIVE R8, `(.L_x_2436) ;  /* 0x0000000008087348 */ /* 0x000fea0003c00000 */
[----:B------:R1:W2:Y:S02]  /*1ff50*/  SHFL.BFLY P0, R6, R9, R7, R6 ;  /* 0x0c00000709067389 */ /* 0x0002a40000000006 */
[----:B-12---:R-:W-:Y:S05]  /*1ff60*/  ENDCOLLECTIVE ;  /* 0x000000000000791b */ /* 0x006fea0003800000 */
.L_x_2436:
[----:B------:R-:W-:Y:S01]  /*1ff70*/  FADD.FTZ R249, R6, R249 ;  /* 0x000000f906f97221 */ /* 0x000fe20000010000 */
[----:B------:R-:W-:Y:S01]  /*1ff80*/  MOV R6, 0x1f ;  /* 0x0000001f00067802 */ /* 0x000fe20000000f00 */
[----:B------:R-:W-:-:S03]  /*1ff90*/  IMAD.MOV.U32 R7, RZ, RZ, 0x1 ;  /* 0x00000001ff077424 */ /* 0x000fc600078e00ff */
[----:B------:R-:W-:-:S07]  /*1ffa0*/  MOV R9, R249 ;  /* 0x000000f900097202 */ /* 0x000fce0000000f00 */
[----:B------:R-:W-:Y:S05]  /*1ffb0*/  WARPSYNC.COLLECTIVE R8, `(.L_x_2437) ;  /* 0x0000000008087348 */ /* 0x000fea0003c00000 */
[----:B------:R1:W2:Y:S02]  /*1ffc0*/  SHFL.BFLY P0, R6, R9, R7, R6 ;  /* 0x0c00000709067389 */ /* 0x0002a40000000006 */
[----:B-12---:R-:W-:Y:S05]  /*1ffd0*/  ENDCOLLECTIVE ;  /* 0x000000000000791b */ /* 0x006fea0003800000 */
.L_x_2437:
[----:B------:R-:W-:Y:S01]  /*1ffe0*/  MOV R10, R6 ;  /* 0x00000006000a7202 */ /* 0x000fe20000000f00 */
[----:B------:R-:W-:Y:S06]  /*1fff0*/  BRA `(.L_x_2438) ;  /* 0xffffffec00f07947 */ /* 0x000fec000383ffff */
.L_x_2439:
        /* <DEDUP_REMOVED lines=16> */
.L_x_14733:


//--------------------- .text._ZN5flash24flash_fwd_splitkv_kernelI23Flash_fwd_kernel_traitsILi64ELi64ELi256ELi4ELb0ELb0EN7cutlass6half_tE19Flash_kernel_traitsILi64ELi64ELi256ELi4ES3_EELb0ELb1ELb0ELb0ELb0ELb0ELb0ELb1EEEvNS_16Flash_fwd_paramsE --------------------------
	.section	.text._ZN5flash24flash_fwd_splitkv_kernelI23Flash_fwd_kernel_traitsILi64ELi64ELi256ELi4ELb0ELb0EN7cutlass6half_tE19Flash_kernel_traitsILi64ELi64ELi256ELi4ES3_EELb0ELb1ELb0ELb0ELb0ELb0ELb0ELb1EEEvNS_16Flash_fwd_paramsE,"ax",@progbits
	.align	128
        .global         _ZN5flash24flash_fwd_splitkv_kernelI23Flash_fwd_kernel_traitsILi64ELi64ELi256ELi4ELb0ELb0EN7cutlass6half_tE19Flash_kernel_traitsILi64ELi64ELi256ELi4ES3_EELb0ELb1ELb0ELb0ELb0ELb0ELb0ELb1EEEvNS_16Flash_fwd_paramsE
        .type           _ZN5flash24flash_fwd_splitkv_kernelI23Flash_fwd_kernel_traitsILi64ELi64ELi256ELi4ELb0ELb0EN7cutlass6half_tE19Flash_kernel_traitsILi64ELi64ELi256ELi4ES3_EELb0ELb1ELb0ELb0ELb0ELb0ELb0ELb1EEEvNS_16Flash_fwd_paramsE,@function
        .size           _ZN5flash24flash_fwd_splitkv_kernelI23Flash_fwd_kernel_traitsILi64ELi64ELi256ELi4ELb0ELb0EN7cutlass6half_tE19Flash_kernel_traitsILi64ELi64ELi256ELi4ES3_EELb0ELb1ELb0ELb0ELb0ELb0ELb0ELb1EEEvNS_16Flash_fwd_paramsE,(.L_x_14734 - _ZN5flash24flash_fwd_splitkv_kernelI23Flash_fwd_kernel_traitsILi64ELi64ELi256ELi4ELb0ELb0EN7cutlass6half_tE19Flash_kernel_traitsILi64ELi64ELi256ELi4ES3_EELb0ELb1ELb0ELb0ELb0ELb0ELb0ELb1EEEvNS_16Flash_fwd_paramsE)
        .other          _ZN5flash24flash_fwd_splitkv_kernelI23Flash_fwd_kernel_traitsILi64ELi64ELi256ELi4ELb0ELb0EN7cutlass6half_tE19Flash_kernel_traitsILi64ELi64ELi256ELi4ES3_EELb0ELb1ELb0ELb0ELb0ELb0ELb0ELb1EEEvNS_16Flash_fwd_paramsE,@"STO_CUDA_ENTRY STV_DEFAULT"
_ZN5flash24flash_fwd_splitkv_kernelI23Flash_fwd_kernel_traitsILi64ELi64ELi256ELi4ELb0ELb0EN7cutlass6half_tE19Flash_kernel_traitsILi64ELi64ELi256ELi4ES3_EELb0ELb1ELb0ELb0ELb0ELb0ELb0ELb1EEEvNS_16Flash_fwd_paramsE:
.text._ZN5flash24flash_fwd_splitkv_kernelI23Flash_fwd_kernel_traitsILi64ELi64ELi256ELi4ELb0ELb0EN7cutlass6half_tE19Flash_kernel_traitsILi64ELi64ELi256ELi4ES3_EELb0ELb1ELb0ELb0ELb0ELb0ELb0ELb1EEEvNS_16Flash_fwd_paramsE:
[----:B------:R-:W1:Y:S08]  /*0000*/  LDC R1, c[0x0][0x37c] ;  /* 0x0000df00ff017b82 */ /* 0x000e700000000800 */
[----:B------:R-:W2:Y:S01]  /*0010*/  LDC.64 R134, c[0x0][0x348] ;  /* 0x0000d200ff867b82 */ /* 0x000ea20000000a00 */
[----:B------:R-:W-:Y:S01]  /*0020*/  BSSY.RECONVERGENT B3, `(.L_x_2440) ;  /* 0x0000003000037945 */ /* 0x000fe20003800200 */
[----:B-1----:R-:W-:-:S06]  /*0030*/  IADD3 R1, PT, PT, R1, -0x158, RZ ;  /* 0xfffffea801017810 */ /* 0x002fcc0007ffe0ff */
[----:B--2---:R-:W-:Y:S05]  /*0040*/  CALL.REL.NOINC `($_ZN5flash24flash_fwd_splitkv_kernelI23Flash_fwd_kernel_traitsILi64ELi64ELi256ELi4ELb0ELb0EN7cutlass6half_tE19Flash_kernel_traitsILi64ELi64ELi256ELi4ES3_EELb0ELb1ELb0ELb0ELb0ELb0ELb0ELb1EEEvNS_16Flash_fwd_paramsE$_ZN5flash30compute_attn_1rowblock_splitkvI23Flash_fwd_kernel_traitsILi64ELi64ELi256ELi4ELb0ELb0EN7cutlass6half_tE19Flash_kernel_traitsILi64ELi64ELi256ELi4ES3_EELb0ELb1ELb0ELb0ELb0ELb0ELb0ELb1ENS_16Flash_fwd_paramsEEEvRKT8_iiiii) ;  /* 0x0000000000087944 */ /* 0x004fea0003c00000 */
[----:B------:R-:W-:Y:S05]  /*0050*/  BSYNC.RECONVERGENT B3 ;  /* 0x0000000000037941 */ /* 0x000fea0003800200 */
.L_x_2440:
[----:B------:R-:W-:Y:S05]  /*0060*/  EXIT ;  /* 0x000000000000794d */ /* 0x000fea0003800000 */
        .type           $_ZN5flash24flash_fwd_splitkv_kernelI23Flash_fwd_kernel_traitsILi64ELi64ELi256ELi4ELb0ELb0EN7cutlass6half_tE19Flash_kernel_traitsILi64ELi64ELi256ELi4ES3_EELb0ELb1ELb0ELb0ELb0ELb0ELb0ELb1EEEvNS_16Flash_fwd_paramsE$_ZN5flash30compute_attn_1rowblock_splitkvI23Flash_fwd_kernel_traitsILi64ELi64ELi256ELi4ELb0ELb0EN7cutlass6half_tE19Flash_kernel_traitsILi64ELi64ELi256ELi4ES3_EELb0ELb1ELb0ELb0ELb0ELb0ELb0ELb1ENS_16Flash_fwd_paramsEEEvRKT8_iiiii,@function
        .size           $_ZN5flash24flash_fwd_splitkv_kernelI23Flash_fwd_kernel_traitsILi64ELi64ELi256ELi4ELb0ELb0EN7cutlass6half_tE19Flash_kernel_traitsILi64ELi64ELi256ELi4ES3_EELb0ELb1ELb0ELb0ELb0ELb0ELb0ELb1EEEvNS_16Flash_fwd_paramsE$_ZN5flash30compute_attn_1rowblock_splitkvI23Flash_fwd_kernel_traitsILi64ELi64ELi256ELi4ELb0ELb0EN7cutlass6half_tE19Flash_kernel_traitsILi64ELi64ELi256ELi4ES3_EELb0ELb1ELb0ELb0ELb0ELb0ELb0ELb1ENS_16Flash_fwd_paramsEEEvRKT8_iiiii,(.L_x_14734 - $_ZN5flash24flash_fwd_splitkv_kernelI23Flash_fwd_kernel_traitsILi64ELi64ELi256ELi4ELb0ELb0EN7cutlass6half_tE19Flash_kernel_traitsILi64ELi64ELi256ELi4ES3_EELb0ELb1ELb0ELb0ELb0ELb0ELb0ELb1EEEvNS_16Flash_fwd_paramsE$_ZN5flash30compute_attn_1rowblock_splitkvI23Flash_fwd_kernel_traitsILi64ELi64ELi256ELi4ELb0ELb0EN7cutlass6half_tE19Flash_kernel_traitsILi64ELi64ELi256ELi4ES3_EELb0ELb1ELb0ELb0ELb0ELb0ELb0ELb1ENS_16Flash_fwd_paramsEEEvRKT8_iiiii)
$_ZN5flash24flash_fwd_splitkv_kernelI23Flash_fwd_kernel_traitsILi64ELi64ELi256ELi4ELb0ELb0EN7cutlass6half_tE19Flash_kernel_traitsILi64ELi64ELi256ELi4ES3_EELb0ELb1ELb0ELb0ELb0ELb0ELb0ELb1EEEvNS_16Flash_fwd_paramsE$_ZN5flash30compute_attn_1rowblock_splitkvI23Flash_fwd_kernel_traitsILi64ELi64ELi256ELi4ELb0ELb0EN7cutlass6half_tE19Flash_kernel_traitsILi64ELi64ELi256ELi4ES3_EELb0ELb1ELb0ELb0ELb0ELb0ELb0ELb1ENS_16Flash_fwd_paramsEEEvRKT8_iiiii:
        /* <DEDUP_REMOVED lines=13> */
[----:B------:R-:W-:Y:S01]  /*0140*/  ISETP.NE.AND.EX P5, PT, R5, RZ, PT, P5 ;  /* 0x000000ff0500720c */ /* 0x000fe20003fa5350 */
[----:B------:R-:W-:Y:S01]  /*0150*/  IMAD.WIDE.U32 R4, R41, 0x4, R4 ;  /* 0x0000000429047825 */ /* 0x000fe200078e0004 */
[----:B---3--:R-:W-:Y:S02]  /*0160*/  ISETP.NE.U32.AND P3, PT, R2, RZ, PT ;  /* 0x000000ff0200720c */ /* 0x008fe40003f65070 */
[C---:B----4-:R-:W-:Y:S02]  /*0170*/  ISETP.NE.U32.AND P4, PT, R6.reuse, RZ, PT ;  /* 0x000000ff0600720c */ /* 0x050fe40003f85070 */
[----:B------:R-:W-:Y:S02]  /*0180*/  ISETP.NE.AND.EX P3, PT, R3, RZ, PT, P3 ;  /* 0x000000ff0300720c */ /* 0x000fe40003f65330 */
[C---:B------:R-:W-:Y:S02]  /*0190*/  ISETP.NE.AND.EX P4, PT, R7.reuse, RZ, PT, P4 ;  /* 0x000000ff0700720c */ /* 0x040fe40003f85340 */
[----:B------:R-:W-:Y:S01]  /*01a0*/  IADD3 R32, P0, PT, R6, R154, RZ ;  /* 0x0000009a06207210 */ /* 0x000fe20007f1e0ff */
[----:B------:R-:W2:Y:S04]  /*01b0*/  @P1 LD.E R38, desc[UR4][R4.64] ;  /* 0x0000000404261980 */ /* 0x000ea8000c101900 */
[----:B------:R-:W3:Y:S01]  /*01c0*/  @!P5 LD.E R11, desc[UR4][R134.64+0xb4] ;  /* 0x0000b404860bd980 */ /* 0x000ee2000c101900 */
[----:B------:R-:W-:-:S03]  /*01d0*/  IMAD.X R33, R7, 0x1, R155, P0 ;  /* 0x0000000107217824 */ /* 0x000fc600000e069b */
        /* <DEDUP_REMOVED lines=11> */
[----:B--2---:R1:W-:Y:S04]  /*0290*/  STL [R1+0x148], R38 ;  /* 0x0001482601007387 */ /* 0x0043e80000100800 */
[----:B---3--:R1:W-:Y:S01]  /*02a0*/  @!P5 STL [R1+0x14c], R11 ;  /* 0x00014c0b0100d387 */ /* 0x0083e20000100800 */
[----:B------:R-:W-:Y:S07]  /*02b0*/  @!P2 BRA `(.L_x_2442) ;  /* 0x000000000010a947 */ /* 0x000fee0003800000 */
[----:B-1----:R-:W2:Y:S02]  /*02c0*/  LD.E.U8 R4, desc[UR4][R134.64+0x1b2] ;  /* 0x0001b20486047980 */ /* 0x002ea4000c101100 */
[----:B--2---:R-:W-:-:S13]  /*02d0*/  ISETP.NE.AND P1, PT, R4, RZ, PT ;  /* 0x000000ff0400720c */ /* 0x004fda0003f25270 */
[----:B------:R-:W-:Y:S05]  /*02e0*/  @!P1 BRA `(.L_x_2442) ;  /* 0x0000000000049947 */ /* 0x000fea0003800000 */
[----:B------:R2:W5:Y:S02]  /*02f0*/  LD.E R12, desc[UR4][R2.64] ;  /* 0x00000004020c7980 */ /* 0x000564000c101900 */
.L_x_2442:
[----:B------:R-:W-:Y:S05]  /*0300*/  BSYNC.RECONVERGENT B0 ;  /* 0x0000000000007941 */ /* 0x000fea0003800200 */
.L_x_2441:
[----:B------:R-:W-:Y:S04]  /*0310*/  BSSY.RECONVERGENT B0, `(.L_x_2443) ;  /* 0x0000007000007945 */ /* 0x000fe80003800200 */
[----:B------:R-:W-:Y:S05]  /*0320*/  @!P3 BRA `(.L_x_2444) ;  /* 0x000000000014b947 */ /* 0x000fea0003800000 */
[----:B-----5:R-:W3:Y:S02]  /*0330*/  LD.E.U8 R0, desc[UR4][R134.64+0x1b2] ;  /* 0x0001b20486007980 */ /* 0x020ee4000c101100 */
[----:B---3--:R-:W-:-:S13]  /*0340*/  ISETP.NE.AND P1, PT, R0, RZ, PT ;  /* 0x000000ff0000720c */ /* 0x008fda0003f25270 */
[----:B------:R-:W3:Y:S02]  /*0350*/  @P1 LD.E R0, desc[UR4][R2.64+0x4] ;  /* 0x0000040402001980 */ /* 0x000ee4000c101900 */
[----:B---3--:R-:W-:-:S06]  /*0360*/  @P1 IADD3 R0, PT, PT, R0, -R12, RZ ;  /* 0x8000000c00001210 */ /* 0x008fcc0007ffe0ff */
[----:B------:R3:W5:Y:S02]  /*0370*/  @!P1 LD.E R0, desc[UR4][R2.64] ;  /* 0x0000000402009980 */ /* 0x000764000c101900 */
.L_x_2444:
[----:B------:R-:W-:Y:S05]  /*0380*/  BSYNC.RECONVERGENT B0 ;  /* 0x0000000000007941 */ /* 0x000fea0003800200 */
.L_x_2443:
[----:B------:R-:W-:Y:S01]  /*0390*/  MOV R20, R11 ;  /* 0x0000000b00147202 */ /* 0x000fe20000000f00 */
[----:B------:R-:W-:Y:S01]  /*03a0*/  BSSY.RECONVERGENT B1, `(.L_x_2445) ;  /* 0x0000013000017945 */ /* 0x000fe20003800200 */
[----:B-----5:R-:W-:Y:S02]  /*03b0*/  @P5 IADD3 R20, PT, PT, -R38, R5, RZ ;  /* 0x0000000526145210 */ /* 0x020fe40007ffe1ff */
        /* <DEDUP_REMOVED lines=8> */
.L_x_2446:
[----:B--23--:R-:W2:Y:S01]  /*0440*/  LD.E.64 R2, desc[UR4][R134.64+0x108] ;  /* 0x0001080486027980 */ /* 0x00cea2000c101b00 */
[----:B------:R-:W-:Y:S01]  /*0450*/  BSSY.RECONVERGENT B0, `(.L_x_2448) ;  /* 0x0000006000007945 */ /* 0x000fe20003800200 */
[----:B------:R-:W-:Y:S01]  /*0460*/  IMAD.MOV.U32 R0, RZ, RZ, RZ ;  /* 0x000000ffff007224 */ /* 0x000fe200078e00ff */
[----:B--2---:R-:W-:-:S04]  /*0470*/  ISETP.NE.U32.AND P0, PT, R2, RZ, PT ;  /* 0x000000ff0200720c */ /* 0x004fc80003f05070 */
[----:B------:R-:W-:-:S13]  /*0480*/  ISETP.NE.AND.EX P0, PT, R3, RZ, PT, P0 ;  /* 0x000000ff0300720c */ /* 0x000fda0003f05300 */
[----:B------:R-:W-:Y:S05]  /*0490*/  @!P0 BRA `(.L_x_2449) ;  /* 0x0000000000048947 */ /* 0x000fea0003800000 */
[----:B------:R2:W5:Y:S02]  /*04a0*/  LD.E R0, desc[UR4][R134.64+0xbc] ;  /* 0x0000bc0486007980 */ /* 0x000564000c101900 */
.L_x_2449:
[----:B------:R-:W-:Y:S05]  /*04b0*/  BSYNC.RECONVERGENT B0 ;  /* 0x0000000000007941 */ /* 0x000fea0003800200 */
.L_x_2448:
[----:B-----5:R-:W-:Y:S02]  /*04c0*/  IADD3 R228, PT, PT, R101, R0, RZ ;  /* 0x0000000065e47210 */ /* 0x020fe40007ffe0ff */
.L_x_2447:
[----:B------:R-:W-:Y:S05]  /*04d0*/  BSYNC.RECONVERGENT B1 ;  /* 0x0000000000017941 */ /* 0x000fea0003800200 */
.L_x_2445:
[----:B------:R-:W3:Y:S01]  /*04e0*/  S2R R36, SR_CTAID.X ;  /* 0x0000000000247919 */ /* 0x000ee20000002500 */
[----:B------:R-:W-:Y:S01]  /*04f0*/  MOV R21, 0x50 ;  /* 0x0000005000157802 */ /* 0x000fe20000000f00 */
[----:B------:R-:W-:-:S03]  /*0500*/  IMAD.MOV.U32 R3, RZ, RZ, 0x0 ;  /* 0x00000000ff037424 */ /* 0x000fc600078e00ff */
[----:B------:R-:W-:Y:S01]  /*0510*/  MOV R2, R21 ;  /* 0x0000001500027202 */ /* 0x000fe20000000f00 */
[----:B---3--:R-:W-:-:S05]  /*0520*/  IMAD.SHL.U32 R151, R36, 0x40, RZ ;  /* 0x0000004024977824 */ /* 0x008fca00078e00ff */
[----:B------:R-:W-:-:S13]  /*0530*/  ISETP.GT.AND P0, PT, R20, R151, PT ;  /* 0x000000971400720c */ /* 0x000fda0003f04270 */
[----:B-12-4-:R-:W-:Y:S05]  /*0540*/  @!P0 RET.REL.NODEC R2 `(_ZN5flash24flash_fwd_splitkv_kernelI23Flash_fwd_kernel_traitsILi64ELi64ELi256ELi4ELb0ELb0EN7cutlass6half_tE19Flash_kernel_traitsILi64ELi64ELi256ELi4ES3_EELb0ELb1ELb0ELb0ELb0ELb0ELb0ELb1EEEvNS_16Flash_fwd_paramsE) ;  /* 0xfffffff802ac8950 */ /* 0x016fea0003c3ffff */
        /* <DEDUP_REMOVED lines=22> */
[----:B------:R-:W-:-:S02]  /*06b0*/  SHF.R.S32.HI R2, RZ, 0x8, R2 ;  /* 0x00000008ff027819 */ /* 0x000fc40000011402 */
[----:B------:R-:W-:Y:S02]  /*06c0*/  VIMNMX3 R39, R4, R3, R0, PT ;  /* 0x000000030427720f */ /* 0x000fe40003800100 */
[----:B------:R-:W-:-:S03]  /*06d0*/  VIMNMX R44, PT, PT, RZ, R2, !PT ;  /* 0x00000002ff2c7248 */ /* 0x000fc60007fe0100 */
[----:B------:R2:W-:Y:S01]  /*06e0*/  STL [R1+0x24], R39 ;  /* 0x0000242701007387 */ /* 0x0005e20000100800 */
[----:B------:R-:W-:-:S03]  /*06f0*/  ISETP.GE.AND P0, PT, R44, R39, PT ;  /* 0x000000272c00720c */ /* 0x000fc60003f06270 */
[----:B------:R2:W-:Y:S10]  /*0700*/  STL [R1+0x64], R44 ;  /* 0x0000642c01007387 */ /* 0x0005f40000100800 */
        /* <DEDUP_REMOVED lines=13> */
[----:B------:R-:W-:-:S04]  /*07e0*/  LOP3.LUT R10, R10, 0x38, RZ, 0xc0, !PT ;  /* 0x000000380a0a7812 */ /* 0x000fc800078ec0ff */
        /* <DEDUP_REMOVED lines=13> */
[----:B------:R-:W-:Y:S01]  /*08c0*/  IMAD.IADD R16, R20, 0x1, -R151 ;  /* 0x0000000114107824 */ /* 0x000fe200078e0a97 */
[----:B------:R-:W-:Y:S02]  /*08d0*/  SHF.R.U32.HI R20, RZ, 0x3, R220 ;  /* 0x00000003ff147819 */ /* 0x000fe400000116dc */
[----:B------:R-:W-:Y:S02]  /*08e0*/  IADD3.X R9, PT, PT, R0, R5, R9, P0, !PT ;  /* 0x0000000500097210 */ /* 0x000fe400007fe409 */
[----:B------:R-:W-:Y:S01]  /*08f0*/  ISETP.GE.OR P0, PT, R20, R16, P6 ;  /* 0x000000101400720c */ /* 0x000fe20003706670 */
[----:B-----5:R-:W-:-:S02]  /*0900*/  IMAD R4, R13, R22, RZ ;  /* 0x000000160d047224 */ /* 0x020fc400078e02ff */
        /* <DEDUP_REMOVED lines=40> */
.L_x_2452:
[----:B------:R-:W-:Y:S05]  /*0b90*/  BSYNC.RECONVERGENT B0 ;  /* 0x0000000000007941 */ /* 0x000fea0003800200 */
.L_x_2451:
        /* <DEDUP_REMOVED lines=13> */
.L_x_2454:
[----:B------:R-:W-:Y:S05]  /*0c70*/  BSYNC.RECONVERGENT B0 ;  /* 0x0000000000007941 */ /* 0x000fea0003800200 */
.L_x_2453:
        /* <DEDUP_REMOVED lines=12> */
.L_x_2456:
[----:B------:R-:W-:Y:S05]  /*0d40*/  BSYNC.RECONVERGENT B0 ;  /* 0x0000000000007941 */ /* 0x000fea0003800200 */
.L_x_2455:
[----:B---3--:R-:W-:Y:S01]  /*0d50*/  MOV R2, R21 ;  /* 0x0000001500027202 */ /* 0x008fe20000000f00 */
[----:B------:R-:W-:Y:S01]  /*0d60*/  @!P3 ST.E desc[UR4][R10.64], R18 ;  /* 0x000000120a00b985 */ /* 0x000fe2000c101904 */
[----:B------:R-:W-:-:S03]  /*0d70*/  MOV R3, 0x0 ;  /* 0x0000000000037802 */ /* 0x000fc60000000f00 */
[----:B------:R-:W-:Y:S04]  /*0d80*/  @!P2 ST.E desc[UR4][R10.64+0x40], R17 ;  /* 0x000040110a00a985 */ /* 0x000fe8000c101904 */
[----:B------:R1:W-:Y:S02]  /*0d90*/  @!P1 ST.E desc[UR4][R10.64+0x80], R16 ;  /* 0x000080100a009985 */ /* 0x0003e4000c101904 */
[----:B-12---:R-:W-:Y:S05]  /*0da0*/  @P4 RET.REL.NODEC R2 `(_ZN5flash24flash_fwd_splitkv_kernelI23Flash_fwd_kernel_traitsILi64ELi64ELi256ELi4ELb0ELb0EN7cutlass6half_tE19Flash_kernel_traitsILi64ELi64ELi256ELi4ES3_EELb0ELb1ELb0ELb0ELb0ELb0ELb0ELb1EEEvNS_16Flash_fwd_paramsE) ;  /* 0xfffffff002944950 */ /* 0x006fea0003c3ffff */
[----:B------:R-:W-:Y:S02]  /*0db0*/  MOV R0, 0x7f800000 ;  /* 0x7f80000000007802 */ /* 0x000fe40000000f00 */
[----:B------:R-:W-:Y:S02]  /*0dc0*/  MOV R2, R21 ;  /* 0x0000001500027202 */ /* 0x000fe40000000f00 */
[----:B------:R-:W-:Y:S01]  /*0dd0*/  MOV R3, 0x0 ;  /* 0x0000000000037802 */ /* 0x000fe20000000f00 */
[----:B------:R1:W-:Y:S03]  /*0de0*/  ST.E desc[UR4][R10.64+0xc0], R0 ;  /* 0x0000c0000a007985 */ /* 0x0003e6000c101904 */
[----:B-1----:R-:W-:Y:S05]  /*0df0*/  RET.REL.NODEC R2 `(_ZN5flash24flash_fwd_splitkv_kernelI23Flash_fwd_kernel_traitsILi64ELi64ELi256ELi4ELb0ELb0EN7cutlass6half_tE19Flash_kernel_traitsILi64ELi64ELi256ELi4ES3_EELb0ELb1ELb0ELb0ELb0ELb0ELb0ELb1EEEvNS_16Flash_fwd_paramsE) ;  /* 0xfffffff002807950 */ /* 0x002fea0003c3ffff */
.L_x_2450:
        /* <DEDUP_REMOVED lines=14> */
[----:B------:R-:W4:Y:S04]  /*0ee0*/  LD.E R11, desc[UR4][R134.64+0x170] ;  /* 0x00017004860b7980 */ /* 0x000f28000c101900 */
        /* <DEDUP_REMOVED lines=22> */
[----:B-----5:R-:W4:Y:S03]  /*1050*/  LD.E.64 R8, desc[UR4][R14.64+0x50] ;  /* 0x000050040e087980 */ /* 0x020f26000c101b00 */
        /* <DEDUP_REMOVED lines=17> */
[----:B------:R-:W-:Y:S01]  /*1170*/  @!P2 LOP3.LUT R5, RZ, R11, RZ, 0x33, !PT ;  /* 0x0000000bff05a212 */ /* 0x000fe200078e33ff */
[----:B------:R-:W4:Y:S01]  /*1180*/  LD.E.64 R20, desc[UR4][R14.64+0x40] ;  /* 0x000040040e147980 */ /* 0x000f22000c101b00 */
[----:B------:R-:W-:Y:S01]  /*1190*/  MOV R2, R31 ;  /* 0x0000001f00027202 */ /* 0x000fe20000000f00 */
[----:B------:R-:W-:-:S04]  /*11a0*/  IMAD.MOV.U32 R3, RZ, RZ, R30 ;  /* 0x000000ffff037224 */ /* 0x000fc800078e001e */
[----:B------:R-:W-:-:S05]  /*11b0*/  IMAD.WIDE R2, R5, 0x4, R2 ;  /* 0x0000000405027825 */ /* 0x000fca00078e0202 */
[----:B------:R1:W2:Y:S01]  /*11c0*/  LD.E R10, desc[UR4][R2.64] ;  /* 0x00000004020a7980 */ /* 0x0002a2000c101900 */
        /* <DEDUP_REMOVED lines=31> */
[----:B------:R-:W-:Y:S01]  /*13c0*/  SHF.R.S32.HI R5, RZ, 0x1f, R0 ;  /* 0x0000001fff057819 */ /* 0x000fe20000011400 */
[----:B----4-:R1:W-:Y:S01]  /*13d0*/  STL.64 [R1+0x28], R20 ;  /* 0x0000281401007387 */ /* 0x0103e20000100a00 */
[----:B--2---:R-:W-:Y:S01]  /*13e0*/  SHF.R.S32.HI R19, RZ, 0x1f, R10 ;  /* 0x0000001fff137819 */ /* 0x004fe2000001140a */
[----:B------:R-:W-:-:S04]  /*13f0*/  IMAD R3, R7, R10, RZ ;  /* 0x0000000a07037224 */ /* 0x000fc800078e02ff */
[C---:B------:R-:W-:Y:S02]  /*1400*/  IMAD R3, R6.reuse, R19, R3 ;  /* 0x0000001306037224 */ /* 0x040fe400078e0203 */
[----:B------:R-:W-:-:S04]  /*1410*/  IMAD.WIDE.U32 R6, R6, R10, RZ ;  /* 0x0000000a06067225 */ /* 0x000fc800078e00ff */
[----:B------:R-:W-:Y:S02]  /*1420*/  IMAD.IADD R3, R7, 0x1, R3 ;  /* 0x0000000107037824 */ /* 0x000fe400078e0203 */
[----:B------:R-:W-:-:S04]  /*1430*/  IMAD.MOV.U32 R2, RZ, RZ, R6 ;  /* 0x000000ffff027224 */ /* 0x000fc800078e0006 */
        /* <DEDUP_REMOVED lines=12> */
[----:B-1----:R-:W-:Y:S05]  /*1500*/  BRA `(.L_x_2459) ;  /* 0x00000004005c7947 */ /* 0x002fea0003800000 */
.L_x_2458:
[----:B------:R-:W4:Y:S01]  /*1510*/  LD.E R16, desc[UR4][R134.64+0x68] ;  /* 0x0000680486107980 */ /* 0x000f22000c101900 */
[----:B------:R-:W-:Y:S01]  /*1520*/  MOV R14, R134 ;  /* 0x00000086000e7202 */ /* 0x000fe20000000f00 */
[----:B------:R-:W-:Y:S01]  /*1530*/  IMAD.MOV.U32 R15, RZ, RZ, R135 ;  /* 0x000000ffff0f7224 */ /* 0x000fe200078e0087 */
[----:B------:R-:W-:Y:S01]  /*1540*/  ISETP.NE.AND P2, PT, R12, -0x1, PT ;  /* 0xffffffff0c00780c */ /* 0x000fe20003f45270 */
[----:B------:R-:W2:Y:S04]  /*1550*/  LD.E.64 R230, desc[UR4][R134.64+0x38] ;  /* 0x0000380486e67980 */ /* 0x000ea8000c101b00 */
[----:B-1----:R-:W2:Y:S04]  /*1560*/  LD.E.64 R2, desc[UR4][R14.64+0x40] ;  /* 0x000040040e027980 */ /* 0x002ea8000c101b00 */
[----:B------:R-:W2:Y:S04]  /*1570*/  LD.E.64 R20, desc[UR4][R14.64+0x50] ;  /* 0x000050040e147980 */ /* 0x000ea8000c101b00 */
[----:B------:R-:W2:Y:S04]  /*1580*/  @!P2 LD.E.64 R4, desc[UR4][R134.64+0x20] ;  /* 0x000020048604a980 */ /* 0x000ea8000c101b00 */
[----:B------:R-:W2:Y:S04]  /*1590*/  @!P2 LD.E.64 R18, desc[UR4][R134.64+0x28] ;  /* 0x000028048612a980 */ /* 0x000ea8000c101b00 */
[----:B------:R1:W5:Y:S01]  /*15a0*/  LD.E.64 R28, desc[UR4][R134.64+0x58] ;  /* 0x00005804861c7980 */ /* 0x000362000c101b00 */
[----:B---3--:R-:W-:-:S02]  /*15b0*/  IABS R7, R37 ;  /* 0x0000002500077213 */ /* 0x008fc40000000000 */
[----:B-----5:R-:W-:Y:S02]  /*15c0*/  @!P2 SHF.R.S32.HI R11, RZ, 0x1f, R9 ;  /* 0x0000001fff0ba819 */ /* 0x020fe40000011409 */
[----:B------:R-:W-:Y:S02]  /*15d0*/  LEA R17, R39, 0xffffff00, 0x8 ;  /* 0xffffff0027117811 */ /* 0x000fe400078e40ff */
[----:B------:R-:W-:Y:S02]  /*15e0*/  CS2R R30, SRZ ;  /* 0x00000000001e7805 */ /* 0x000fe4000001ff00 */
[----:B----4-:R-:W-:-:S04]  /*15f0*/  IABS R0, R16 ;  /* 0x0000001000007213 */ /* 0x010fc80000000000 */
[----:B------:R-:W-:Y:S01]  /*1600*/  MOV R8, R0 ;  /* 0x0000000000087202 */ /* 0x000fe20000000f00 */
[----:B--2---:R2:W-:Y:S01]  /*1610*/  STL.64 [R1+0x28], R2 ;  /* 0x0000280201007387 */ /* 0x0045e20000100a00 */
[----:B------:R-:W-:Y:S02]  /*1620*/  IMAD.MOV.U32 R13, RZ, RZ, R2 ;  /* 0x000000ffff0d7224 */ /* 0x000fe400078e0002 */
[----:B--2---:R-:W2:Y:S08]  /*1630*/  I2F.RP R2, R8 ;  /* 0x0000000800027306 */ /* 0x004eb00000209400 */
[----:B--2---:R-:W2:Y:S01]  /*1640*/  MUFU.RCP R2, R2 ;  /* 0x0000000200027308 */ /* 0x004ea20000001000 */
[----:B------:R-:W-:Y:S01]  /*1650*/  MOV R22, R3 ;  /* 0x0000000300167202 */ /* 0x000fe20000000f00 */
        /* <DEDUP_REMOVED lines=12> */
[----:B------:R-:W-:-:S03]  /*1720*/  @!P2 IMAD R0, R231, R10, RZ ;  /* 0x0000000ae700a224 */ /* 0x000fc600078e02ff */
[----:B------:R-:W-:Y:S01]  /*1730*/  ISETP.GT.U32.AND P1, PT, R8, R6, PT ;  /* 0x000000060800720c */ /* 0x000fe20003f24070 */
[----:B------:R-:W-:Y:S02]  /*1740*/  @!P2 IMAD R0, R2, R230, R0 ;  /* 0x000000e60200a224 */ /* 0x000fe400078e0200 */
[----:B------:R-:W-:-:S04]  /*1750*/  @!P2 IMAD.WIDE.U32 R2, R230, R10, RZ ;  /* 0x0000000ae602a225 */ /* 0x000fc800078e00ff */
[----:B------:R-:W-:Y:S01]  /*1760*/  @!P2 IMAD R5, R5, R9, RZ ;  /* 0x000000090505a224 */ /* 0x000fe200078e02ff */
[----:B------:R-:W-:Y:S01]  /*1770*/  @!P2 IADD3 R3, PT, PT, R3, R0, RZ ;  /* 0x000000000303a210 */ /* 0x000fe20007ffe0ff */
[----:B------:R-:W-:-:S04]  /*1780*/  @P2 IMAD.IADD R0, R10, 0x1, R12 ;  /* 0x000000010a002824 */ /* 0x000fc800078e020c */
        /* <DEDUP_REMOVED lines=18> */
[----:B------:R-:W-:Y:S01]  /*18b0*/  IMAD R8, R231, R17, RZ ;  /* 0x00000011e7087224 */ /* 0x000fe200078e02ff */
[----:B------:R-:W-:Y:S01]  /*18c0*/  MOV R0, R7 ;  /* 0x0000000700007202 */ /* 0x000fe20000000f00 */
[----:B------:R-:W-:Y:S02]  /*18d0*/  @!P2 IMAD R4, R5, R13, R6 ;  /* 0x0000000d0504a224 */ /* 0x000fe400078e0206 */
[----:B------:R-:W-:-:S04]  /*18e0*/  IMAD.WIDE.U32 R2, R230, R17, R2 ;  /* 0x00000011e6027225 */ /* 0x000fc800078e0002 */
[----:B------:R-:W-:Y:S01]  /*18f0*/  @!P2 IMAD.WIDE.U32 R6, R13, R10, RZ ;  /* 0x0000000a0d06a225 */ /* 0x000fe200078e00ff */
[----:B------:R-:W-:-:S03]  /*1900*/  IADD3 R5, PT, PT, R3, R8, RZ ;  /* 0x0000000803057210 */ /* 0x000fc60007ffe0ff */
[----:B------:R-:W-:Y:S01]  /*1910*/  @!P0 IMAD.MOV R0, RZ, RZ, -R0 ;  /* 0x000000ffff008224 */ /* 0x000fe200078e0a00 */
[----:B------:R-:W-:Y:S02]  /*1920*/  @!P1 LOP3.LUT R0, RZ, R16, RZ, 0x33, !PT ;  /* 0x00000010ff009212 */ /* 0x000fe400078e33ff */
[----:B------:R-:W-:Y:S01]  /*1930*/  @!P2 IADD3 R3, PT, PT, R7, R4, RZ ;  /* 0x000000040703a210 */ /* 0x000fe20007ffe0ff */
[----:B------:R-:W-:Y:S01]  /*1940*/  IMAD.MOV.U32 R4, RZ, RZ, R2 ;  /* 0x000000ffff047224 */ /* 0x000fe200078e0002 */
[----:B------:R-:W-:Y:S01]  /*1950*/  @P2 IADD3 R8, PT, PT, R10, R12, RZ ;  /* 0x0000000c0a082210 */ /* 0x000fe20007ffe0ff */
[----:B------:R-:W-:Y:S01]  /*1960*/  @!P2 IMAD R10, R19, R9, RZ ;  /* 0x00000009130aa224 */ /* 0x000fe200078e02ff */
[----:B------:R-:W-:Y:S02]  /*1970*/  @!P2 SHF.R.S32.HI R7, RZ, 0x1f, R9 ;  /* 0x0000001fff07a819 */ /* 0x000fe40000011409 */
[----:B------:R-:W-:Y:S01]  /*1980*/  @!P2 MOV R2, R6 ;  /* 0x000000060002a202 */ /* 0x000fe20000000f00 */
[----:B------:R-:W-:Y:S01]  /*1990*/  IMAD R11, R21, R0, RZ ;  /* 0x00000000150b7224 */ /* 0x000fe200078e02ff */
[----:B------:R-:W-:Y:S01]  /*19a0*/  SHF.R.S32.HI R12, RZ, 0x1f, R0 ;  /* 0x0000001fff0c7819 */ /* 0x000fe20000011400 */
        /* <DEDUP_REMOVED lines=12> */
[----:B-1----:R-:W-:Y:S02]  /*1a70*/  MOV R18, RZ ;  /* 0x000000ff00127202 */ /* 0x002fe40000000f00 */
.L_x_2459:
[----:B------:R-:W-:Y:S05]  /*1a80*/  BSYNC.RECONVERGENT B0 ;  /* 0x0000000000007941 */ /* 0x000fea0003800200 */
.L_x_2457:
[----:B------:R-:W-:Y:S01]  /*1a90*/  ISETP.NE.AND P0, PT, R38, -0x1, PT ;  /* 0xffffffff2600780c */ /* 0x000fe20003f05270 */
[----:B------:R-:W2:Y:S04]  /*1aa0*/  LDL R42, [R1+0x28] ;  /* 0x00002800012a7983 */ /* 0x000ea80000100800 */
[----:B------:R-:W3:Y:S04]  /*1ab0*/  LDL R43, [R1+0x2c] ;  /* 0x00002c00012b7983 */ /* 0x000ee80000100800 */
[----:B------:R-:W4:Y:S04]  /*1ac0*/  LD.E.64 R10, desc[UR4][R134.64+0x30] ;  /* 0x00003004860a7980 */ /* 0x000f28000c101b00 */
[----:B------:R-:W4:Y:S04]  /*1ad0*/  @!P0 LD.E.64 R6, desc[UR4][R134.64+0x18] ;  /* 0x0000180486068980 */ /* 0x000f28000c101b00 */
[----:B------:R-:W4:Y:S04]  /*1ae0*/  LD.E.64 R20, desc[UR4][R134.64+0x48] ;  /* 0x0000480486147980 */ /* 0x000f28000c101b00 */
[----:B------:R-:W4:Y:S04]  /*1af0*/  LD.E.64 R24, desc[UR4][R134.64+0x8] ;  /* 0x0000080486187980 */ /* 0x000f28000c101b00 */
[----:B------:R-:W4:Y:S04]  /*1b00*/  LD.E.64 R22, desc[UR4][R134.64+0x10] ;  /* 0x0000100486167980 */ /* 0x000f28000c101b00 */
[----:B------:R-:W4:Y:S04]  /*1b10*/  LD.E R40, desc[UR4][R134.64+0xc0] ;  /* 0x0000c00486287980 */ /* 0x000f28000c101900 */
[----:B------:R1:W4:Y:S04]  /*1b20*/  LD.E.64 R26, desc[UR4][R14.64] ;  /* 0x000000040e1a7980 */ /* 0x000328000c101b00 */
        /* <DEDUP_REMOVED lines=17> */
[----:B------:R-:W-:Y:S02]  /*1c40*/  IMAD.MOV.U32 R34, RZ, RZ, RZ ;  /* 0x000000ffff227224 */ /* 0x000fe400078e00ff */
[----:B------:R-:W-:-:S04]  /*1c50*/  IMAD.SHL.U32 R153, R220, 0x8, RZ ;  /* 0x00000008dc997824 */ /* 0x000fc800078e00ff */
[----:B------:R1:W5:Y:S06]  /*1c60*/  @P4 LD.E R34, desc[UR4][R32.64] ;  /* 0x0000000420224980 */ /* 0x00036c000c101900 */
[----:B------:R-:W-:Y:S01]  /*1c70*/  @!P3 IMAD.IADD R0, R0, 0x1, -R4 ;  /* 0x000000010000b824 */ /* 0x000fe200078e0a04 */
[----:B------:R-:W-:-:S04]  /*1c80*/  LOP3.LUT R12, R153, 0x38, RZ, 0xc0, !PT ;  /* 0x00000038990c7812 */ /* 0x000fc800078ec0ff */
[----:B------:R-:W-:Y:S02]  /*1c90*/  ISETP.GE.U32.AND P4, PT, R0, R4, PT ;  /* 0x000000040000720c */ /* 0x000fe40003f86070 */
[----:B------:R-:W-:Y:S02]  /*1ca0*/  LOP3.LUT R0, R37, R16, RZ, 0x3c, !PT ;  /* 0x0000001025007212 */ /* 0x000fe400078e3cff */
[----:B------:R-:W-:Y:S01]  /*1cb0*/  IADD3 R2, P1, PT, R12, R8, RZ ;  /* 0x000000080c027210 */ /* 0x000fe20007f3e0ff */
[----:B------:R-:W-:Y:S01]  /*1cc0*/  @!P3 VIADD R5, R5, 0x1 ;  /* 0x000000010505b836 */ /* 0x000fe20000000000 */
[----:B------:R-:W-:Y:S02]  /*1cd0*/  ISETP.GE.AND P2, PT, R0, RZ, PT ;  /* 0x000000ff0000720c */ /* 0x000fe40003f46270 */
[----:B------:R-:W-:Y:S02]  /*1ce0*/  IADD3.X R3, PT, PT, RZ, R9, RZ, P1, !PT ;  /* 0x00000009ff037210 */ /* 0x000fe40000ffe4ff */
[----:B------:R-:W-:Y:S01]  /*1cf0*/  ISETP.NE.AND P1, PT, R16, RZ, PT ;  /* 0x000000ff1000720c */ /* 0x000fe20003f25270 */
[----:B------:R-:W1:Y:S02]  /*1d00*/  S2R R14, SR_CgaCtaId ;  /* 0x00000000000e7919 */ /* 0x000e640000008800 */
[----:B------:R-:W-:Y:S01]  /*1d10*/  @P4 VIADD R5, R5, 0x1 ;  /* 0x0000000105054836 */ /* 0x000fe20000000000 */
[----:B------:R-:W-:Y:S01]  /*1d20*/  SHF.R.U32.HI R60, RZ, 0x3, R220 ;  /* 0x00000003ff3c7819 */ /* 0x000fe200000116dc */
[----:B------:R-:W-:Y:S01]  /*1d30*/  IMAD.MOV.U32 R61, RZ, RZ, RZ ;  /* 0x000000ffff3d7224 */ /* 0x000fe200078e00ff */
[C---:B------:R-:W-:Y:S01]  /*1d40*/  SHF.L.U64.HI R91, R230.reuse, 0x4, R231 ;  /* 0x00000004e65b7819 */ /* 0x040fe200000102e7 */
[----:B------:R-:W-:-:S02]  /*1d50*/  IMAD.SHL.U32 R81, R230, 0x10, RZ ;  /* 0x00000010e6517824 */ /* 0x000fc400078e00ff */
[-C--:B--2---:R-:W-:Y:S01]  /*1d60*/  IMAD R0, R18, R42.reuse, RZ ;  /* 0x0000002a12007224 */ /* 0x084fe200078e02ff */
[----:B------:R-:W-:Y:S01]  /*1d70*/  MOV R18, R5 ;  /* 0x0000000500127202 */ /* 0x000fe20000000f00 */
[----:B------:R-:W-:-:S04]  /*1d80*/  IMAD.WIDE.U32 R2, R17, R42, R2 ;  /* 0x0000002a11027225 */ /* 0x000fc800078e0002 */
[----:B---3--:R-:W-:Y:S02]  /*1d90*/  IMAD R0, R17, R43, R0 ;  /* 0x0000002b11007224 */ /* 0x008fe400078e0200 */
[----:B----4-:R-:W-:-:S04]  /*1da0*/  @P0 IMAD.WIDE.U32 R4, R10, R38, RZ ;  /* 0x000000260a040225 */ /* 0x010fc800078e00ff */
[-C--:B------:R-:W-:Y:S02]  /*1db0*/  @!P0 IMAD R9, R7, R41.reuse, RZ ;  /* 0x0000002907098224 */ /* 0x080fe400078e02ff */
[----:B------:R-:W-:-:S04]  /*1dc0*/  @!P0 IMAD.WIDE.U32 R6, R6, R41, RZ ;  /* 0x0000002906068225 */ /* 0x000fc800078e00ff */
[----:B------:R-:W-:Y:S01]  /*1dd0*/  IMAD.IADD R3, R3, 0x1, R0 ;  /* 0x0000000103037824 */ /* 0x000fe200078e0200 */
[----:B------:R-:W-:Y:S01]  /*1de0*/  @!P0 MOV R0, R6 ;  /* 0x0000000600008202 */ /* 0x000fe20000000f00 */
[----:B------:R-:W-:Y:S02]  /*1df0*/  @P0 IMAD R8, R11, R38, RZ ;  /* 0x000000260b080224 */ /* 0x000fe400078e02ff */
[----:B------:R-:W-:Y:S01]  /*1e00*/  @!P2 IMAD.MOV R18, RZ, RZ, -R18 ;  /* 0x000000ffff12a224 */ /* 0x000fe200078e0a12 */
[----:B------:R-:W-:Y:S01]  /*1e10*/  @!P1 LOP3.LUT R18, RZ, R16, RZ, 0x33, !PT ;  /* 0x00000010ff129212 */ /* 0x000fe200078e33ff */
[----:B------:R-:W-:Y:S02]  /*1e20*/  @P0 IMAD.MOV.U32 R0, RZ, RZ, R4 ;  /* 0x000000ffff000224 */ /* 0x000fe400078e0004 */
[----:B------:R-:W-:Y:S01]  /*1e30*/  @!P0 IMAD.IADD R6, R7, 0x1, R9 ;  /* 0x0000000107068824 */ /* 0x000fe200078e0209 */
[----:B------:R-:W-:Y:S01]  /*1e40*/  @P0 IADD3 R6, PT, PT, R5, R8, RZ ;  /* 0x0000000805060210 */ /* 0x000fe20007ffe0ff */
[----:B------:R-:W-:Y:S01]  /*1e50*/  IMAD R5, R29, R18, RZ ;  /* 0x000000121d057224 */ /* 0x000fe200078e02ff */
[----:B-1----:R-:W-:-:S02]  /*1e60*/  SHF.R.S32.HI R32, RZ, 0x1f, R18 ;  /* 0x0000001fff207819 */ /* 0x002fc40000011412 */
[----:B------:R-:W-:-:S03]  /*1e70*/  IADD3 R4, P1, PT, R12, R0, RZ ;  /* 0x000000000c047210 */ /* 0x000fc60007f3e0ff */
[----:B------:R-:W-:Y:S02]  /*1e80*/  IMAD R0, R32, R28, R5 ;  /* 0x0000001c20007224 */ /* 0x000fe400078e0205 */
[----:B------:R-:W-:Y:S01]  /*1e90*/  IMAD.X R5, RZ, RZ, R6, P1 ;  /* 0x000000ffff057224 */ /* 0x000fe200008e0606 */
[-C--:B------:R-:W-:Y:S01]  /*1ea0*/  @!P0 MOV R96, R10.reuse ;  /* 0x0000000a00608202 */ /* 0x080fe20000000f00 */
[----:B------:R-:W-:Y:S01]  /*1eb0*/  IMAD.WIDE.U32 R8, R20, R37, R4 ;  /* 0x0000002514087225 */ /* 0x000fe200078e0004 */
[----:B------:R-:W-:Y:S02]  /*1ec0*/  IADD3 R4, P1, PT, R12, R13, RZ ;  /* 0x0000000d0c047210 */ /* 0x000fe40007f3e0ff */
[----:B------:R-:W-:Y:S01]  /*1ed0*/  @P0 MOV R96, R10 ;  /* 0x0000000a00600202 */ /* 0x000fe20000000f00 */
[----:B------:R-:W-:Y:S01]  /*1ee0*/  IMAD.WIDE.U32 R2, R18, R28, R2 ;  /* 0x0000001c12027225 */ /* 0x000fe200078e0002 */
[----:B------:R-:W-:-:S03]  /*1ef0*/  MOV R7, 0x400 ;  /* 0x0000040000077802 */ /* 0x000fc60000000f00 */
[--C-:B------:R-:W-:Y:S01]  /*1f00*/  @!P0 IMAD.MOV.U32 R97, RZ, RZ, R11.reuse ;  /* 0x000000ffff618224 */ /* 0x100fe200078e000b */
[----:B------:R-:W-:Y:S01]  /*1f10*/  IADD3.X R5, PT, PT, RZ, R19, RZ, P1, !PT ;  /* 0x00000013ff057210 */ /* 0x000fe20000ffe4ff */
[----:B------:R-:W-:Y:S02]  /*1f20*/  @P0 IMAD.MOV.U32 R97, RZ, RZ, R11 ;  /* 0x000000ffff610224 */ /* 0x000fe400078e000b */
[----:B------:R-:W-:Y:S02]  /*1f30*/  IMAD R6, R21, R37, RZ ;  /* 0x0000002515067224 */ /* 0x000fe400078e02ff */
[----:B------:R-:W-:Y:S01]  /*1f40*/  IMAD.WIDE.U32 R10, R36, 0x40, R60 ;  /* 0x00000040240a7825 */ /* 0x000fe200078e003c */
[----:B------:R-:W-:-:S03]  /*1f50*/  LEA R17, R14, R7, 0x18 ;  /* 0x000000070e117211 */ /* 0x000fc600078ec0ff */
[----:B------:R-:W-:Y:S02]  /*1f60*/  IMAD.IADD R3, R3, 0x1, R0 ;  /* 0x0000000103037824 */ /* 0x000fe400078e0200 */
[----:B------:R-:W-:Y:S02]  /*1f70*/  IMAD.IADD R9, R9, 0x1, R6 ;  /* 0x0000000109097824 */ /* 0x000fe400078e0206 */
[----:B------:R-:W-:Y:S02]  /*1f80*/  IMAD R0, R11, R96, RZ ;  /* 0x000000600b007224 */ /* 0x000fe400078e02ff */
[----:B------:R-:W-:Y:S02]  /*1f90*/  IMAD R14, R231, R60, RZ ;  /* 0x0000003ce70e7224 */ /* 0x000fe400078e02ff */
[----:B------:R-:W-:-:S04]  /*1fa0*/  IMAD.WIDE.U32 R6, R60, R230, R4 ;  /* 0x000000e63c067225 */ /* 0x000fc800078e0004 */
[----:B------:R-:W-:Y:S02]  /*1fb0*/  IMAD R15, R43, R60, RZ ;  /* 0x0000003c2b0f7224 */ /* 0x000fe400078e02ff */
[----:B------:R-:W-:Y:S01]  /*1fc0*/  IMAD.WIDE.U32 R2, R60, R42, R2 ;  /* 0x0000002a3c027225 */ /* 0x000fe200078e0002 */
[----:B------:R-:W-:-:S03]  /*1fd0*/  LEA R38, P1, R6, R24, 0x1 ;  /* 0x0000001806267211 */ /* 0x000fc600078208ff */
[----:B------:R-:W-:Y:S02]  /*1fe0*/  IMAD R11, R10, R97, R0 ;  /* 0x000000610a0b7224 */ /* 0x000fe400078e0200 */
[----:B------:R-:W-:Y:S01]  /*1ff0*/  IMAD.IADD R0, R7, 0x1, R14 ;  /* 0x0000000107007824 */ /* 0x000fe200078e020e */
[----:B------:R-:W-:Y:S01]  /*2000*/  LEA R36, P0, R2, R22, 0x1 ;  /* 0x0000001602247211 */ /* 0x000fe200078008ff */
[----:B------:R-:W-:Y:S01]  /*2010*/  IMAD.WIDE.U32 R4, R10, R96, R8 ;  /* 0x000000600a047225 */ /* 0x000fe200078e0008 */
[----:B------:R-:W-:-:S03]  /*2020*/  SHF.R.S32.HI R8, RZ, 0x1f, R101 ;  /* 0x0000001fff087819 */ /* 0x000fc60000011465 */
[----:B------:R-:W-:Y:S01]  /*2030*/  IMAD.IADD R3, R3, 0x1, R15 ;  /* 0x0000000103037824 */ /* 0x000fe200078e020f */
[----:B------:R-:W-:Y:S02]  /*2040*/  LEA.HI.X R37, R6, R25, R0, 0x1, P1 ;  /* 0x0000001906257211 */ /* 0x000fe400008f0c00 */
[----:B------:R-:W-:Y:S02]  /*2050*/  LEA.HI R0, R8, R101, RZ, 0x8 ;  /* 0x0000006508007211 */ /* 0x000fe400078f40ff */
[----:B------:R-:W-:Y:S02]  /*2060*/  LEA.HI.X R33, R2, R23, R3, 0x1, P0 ;  /* 0x0000001702217211 */ /* 0x000fe400000f0c03 */
[----:B------:R-:W-:Y:S02]  /*2070*/  LOP3.LUT R2, R153, 0x1c0, RZ, 0xc0, !PT ;  /* 0x000001c099027812 */ /* 0x000fe400078ec0ff */
[----:B------:R-:W-:Y:S02]  /*2080*/  SHF.R.S32.HI R0, RZ, 0x8, R0 ;  /* 0x00000008ff007819 */ /* 0x000fe40000011400 */
[----:B------:R-:W-:-:S02]  /*2090*/  LOP3.LUT R2, R2, 0x38, R220, 0xf8, !PT ;  /* 0x0000003802027812 */ /* 0x000fc400078ef8dc */
[----:B------:R-:W-:Y:S02]  /*20a0*/  VIMNMX R92, PT, PT, R44, R0, !PT ;  /* 0x000000002c5c7248 */ /* 0x000fe40007fe0100 */
[----:B------:R-:W-:Y:S01]  /*20b0*/  LOP3.LUT R0, R2, 0x38, R153, 0x78, !PT ;  /* 0x0000003802007812 */ /* 0x000fe200078e7899 */
[----:B------:R-:W-:-:S03]  /*20c0*/  IMAD.SHL.U32 R3, R220, 0x4, RZ ;  /* 0x00000004dc037824 */ /* 0x000fc600078e00ff */
[----:B------:R-:W-:Y:S01]  /*20d0*/  LOP3.LUT R2, R0, 0x1e00, R153, 0xf8, !PT ;  /* 0x00001e0000027812 */ /* 0x000fe200078ef899 */
[----:B------:R1:W-:Y:S01]  /*20e0*/  STL [R1+0x5c], R40 ;  /* 0x00005c2801007387 */ /* 0x0003e20000100800 */
[----:B------:R-:W-:Y:S02]  /*20f0*/  SHF.L.U32 R16, R39, 0x8, RZ ;  /* 0x0000000827107819 */ /* 0x000fe400000006ff */
[----:B------:R-:W-:Y:S01]  /*2100*/  LOP3.LUT R152, R3, 0x1c, RZ, 0xc0, !PT ;  /* 0x0000001c03987812 */ /* 0x000fe200078ec0ff */
[----:B------:R1:W-:Y:S01]  /*2110*/  STL [R1+0x40], R38 ;  /* 0x0000402601007387 */ /* 0x0003e20000100800 */
[----:B------:R-:W-:Y:S01]  /*2120*/  LEA R79, R2, R17, 0x1 ;  /* 0x00000011024f7211 */ /* 0x000fe200078e08ff */
[----:B------:R-:W-:Y:S01]  /*2130*/  IMAD.MOV.U32 R2, RZ, RZ, R31 ;  /* 0x000000ffff027224 */ /* 0x000fe200078e001f */
[----:B------:R-:W-:Y:S01]  /*2140*/  MOV R3, R30 ;  /* 0x0000001e00037202 */ /* 0x000fe20000000f00 */
[----:B------:R1:W-:Y:S04]  /*2150*/  STL [R1+0x48], R36 ;  /* 0x0000482401007387 */ /* 0x0003e80000100800 */
[----:B------:R1:W-:Y:S04]  /*2160*/  STL [R1+0x3c], R37 ;  /* 0x00003c2501007387 */ /* 0x0003e80000100800 */
[----:B------:R1:W-:Y:S04]  /*2170*/  STL [R1+0x44], R33 ;  /* 0x0000442101007387 */ /* 0x0003e80000100800 */
[----:B------:R1:W-:Y:S04]  /*2180*/  STL [R1+0x80], R16 ;  /* 0x0000801001007387 */ /* 0x0003e80000100800 */
[----:B------:R1:W-:Y:S01]  /*2190*/  STL.64 [R1+0x30], R2 ;  /* 0x0000300201007387 */ /* 0x0003e20000100a00 */
[----:B------:R-:W-:-:S02]  /*21a0*/  ISETP.GT.U32.AND P0, PT, R39, R92, PT ;  /* 0x0000005c2700720c */ /* 0x000fc40003f04070 */
[----:B------:R-:W-:Y:S02]  /*21b0*/  IADD3 R5, PT, PT, R5, R11, RZ ;  /* 0x0000000b05057210 */ /* 0x000fe40007ffe0ff */
[----:B------:R-:W-:Y:S01]  /*21c0*/  LEA R98, P2, R4, R26, 0x1 ;  /* 0x0000001a04627211 */ /* 0x000fe200078408ff */
[----:B------:R-:W-:Y:S01]  /*21d0*/  VIADD R102, R16, 0xffffff00 ;  /* 0xffffff0010667836 */ /* 0x000fe20000000000 */
[----:B------:R-:W-:Y:S02]  /*21e0*/  SHF.L.U64.HI R100, R42, 0x4, R43 ;  /* 0x000000042a647819 */ /* 0x000fe4000001022b */
[----:B------:R-:W-:Y:S02]  /*21f0*/  LEA.HI.X R99, R4, R27, R5, 0x1, P2 ;  /* 0x0000001b04637211 */ /* 0x000fe400010f0c05 */
[----:B------:R-:W-:Y:S02]  /*2200*/  SHF.L.U32 R94, R42, 0x4, RZ ;  /* 0x000000042a5e7819 */ /* 0x000fe400000006ff */
[----:B------:R-:W-:Y:S01]  /*2210*/  LEA.HI R0, R35, R35, RZ, 0x1 ;  /* 0x0000002323007211 */ /* 0x000fe200078f08ff */
[----:B------:R-:W-:Y:S06]  /*2220*/  @!P0 BRA `(.L_x_2460) ;  /* 0x000000c800708947 */ /* 0x000fec0003800000 */
        /* <DEDUP_REMOVED lines=14> */
[C---:B------:R-:W-:Y:S01]  /*2310*/  IADD3 R63, PT, PT, R60.reuse, 0x20, RZ ;  /* 0x000000203c3f7810 */ /* 0x040fe20007ffe0ff */
[----:B------:R-:W-:Y:S01]  /*2320*/  VIADD R73, R60, 0x50 ;  /* 0x000000503c497836 */ /* 0x000fe20000000000 */
[C---:B------:R-:W-:Y:S01]  /*2330*/  SHF.L.U32 R105, R24.reuse, 0x5, RZ ;  /* 0x0000000518697819 */ /* 0x040fe200000006ff */
[C---:B------:R-:W-:Y:S01]  /*2340*/  IMAD.SHL.U32 R93, R24.reuse, 0x10, RZ ;  /* 0x00000010185d7824 */ /* 0x040fe200078e00ff */
[C---:B------:R-:W-:Y:S01]  /*2350*/  SHF.L.U32 R103, R24.reuse, 0x7, RZ ;  /* 0x0000000718677819 */ /* 0x040fe200000006ff */
        /* <DEDUP_REMOVED lines=18> */
[C---:B------:R-:W-:Y:S01]  /*2480*/  IMAD R107, R24.reuse, 0xe0, RZ ;  /* 0x000000e0186b7824 */ /* 0x040fe200078e02ff */
[----:B------:R-:W-:Y:S01]  /*2490*/  MOV R75, R33 ;  /* 0x00000021004b7202 */ /* 0x000fe20000000f00 */
[C---:B------:R-:W-:Y:S01]  /*24a0*/  IMAD R106, R24.reuse, 0xf0, RZ ;  /* 0x000000f0186a7824 */ /* 0x040fe200078e02ff */
[----:B------:R-:W-:Y:S01]  /*24b0*/  SHF.R.S32.HI R95, RZ, 0x1f, R93 ;  /* 0x0000001fff5f7819 */ /* 0x000fe2000001145d */
[----:B------:R-:W-:Y:S01]  /*24c0*/  IMAD.SHL.U32 R104, R24, 0x40, RZ ;  /* 0x0000004018687824 */ /* 0x000fe200078e00ff */
[----:B------:R-:W-:Y:S01]  /*24d0*/  SHF.R.S32.HI R150, RZ, 0x1f, R105 ;  /* 0x0000001fff967819 */ /* 0x000fe20000011469 */
[C---:B------:R-:W-:Y:S01]  /*24e0*/  VIADD R71, R60.reuse, 0x70 ;  /* 0x000000703c477836 */ /* 0x040fe20000000000 */
        /* <DEDUP_REMOVED lines=20> */
[----:B------:R-:W-:Y:S01]  /*2630*/  SHF.R.S32.HI R137, RZ, 0x1f, R106 ;  /* 0x0000001fff897819 */ /* 0x000fe2000001146a */
[----:B--2---:R-:W-:Y:S02]  /*2640*/  IMAD R6, R3, R41, RZ ;  /* 0x0000002903067224 */ /* 0x004fe400078e02ff */
[----:B------:R-:W-:-:S04]  /*2650*/  IMAD.WIDE.U32 R2, R41, R2, R12 ;  /* 0x0000000229027225 */ /* 0x000fc800078e000c */
[----:B------:R-:W-:Y:S02]  /*2660*/  IMAD.IADD R3, R3, 0x1, R6 ;  /* 0x0000000103037824 */ /* 0x000fe400078e0206 */
[----:B---3--:R-:W-:Y:S01]  /*2670*/  IMAD.WIDE.U32 R6, R41, R4, R12 ;  /* 0x0000000429067225 */ /* 0x008fe200078e000c */
[----:B----4-:R-:W-:-:S03]  /*2680*/  SHF.L.U64.HI R133, R52, 0x5, R53 ;  /* 0x0000000534857819 */ /* 0x010fc60000010235 */
[----:B------:R-:W-:Y:S01]  /*2690*/  IMAD R19, R5, R41, RZ ;  /* 0x0000002905137224 */ /* 0x000fe200078e02ff */
[----:B------:R-:W-:Y:S01]  /*26a0*/  SHF.L.U64.HI R126, R46, 0x5, R47 ;  /* 0x000000052e7e7819 */ /* 0x000fe2000001022f */
[----:B------:R-:W-:Y:S01]  /*26b0*/  IMAD.WIDE.U32 R4, R102, R52, R2 ;  /* 0x0000003466047225 */ /* 0x000fe200078e0002 */
[----:B------:R-:W-:Y:S02]  /*26c0*/  MOV R2, R6 ;  /* 0x0000000600027202 */ /* 0x000fe40000000f00 */
[----:B------:R-:W-:Y:S01]  /*26d0*/  IADD3 R3, PT, PT, R7, R19, RZ ;  /* 0x0000001307037210 */ /* 0x000fe20007ffe0ff */
[-C--:B------:R-:W-:Y:S01]  /*26e0*/  IMAD R6, R47, R102.reuse, RZ ;  /* 0x000000662f067224 */ /* 0x080fe200078e02ff */
[C---:B------:R-:W-:Y:S01]  /*26f0*/  SHF.L.U32 R127, R46.reuse, 0x5, RZ ;  /* 0x000000052e7f7819 */ /* 0x040fe200000006ff */
[----:B------:R-:W-:Y:S01]  /*2700*/  IMAD R20, R53, R102, RZ ;  /* 0x0000006635147224 */ /* 0x000fe200078e02ff */
[----:B------:R-:W-:Y:S01]  /*2710*/  SHF.L.U64.HI R128, R46, 0x6, R47 ;  /* 0x000000062e807819 */ /* 0x000fe2000001022f */
[----:B------:R-:W-:Y:S01]  /*2720*/  IMAD.WIDE.U32 R2, R102, R46, R2 ;  /* 0x0000002e66027225 */ /* 0x000fe200078e0002 */
[----:B------:R-:W-:-:S02]  /*2730*/  SHF.L.U32 R129, R46, 0x6, RZ ;  /* 0x000000062e817819 */ /* 0x000fc400000006ff */
[--C-:B------:R-:W-:Y:S01]  /*2740*/  SHF.L.U64.HI R130, R46, 0x7, R47.reuse ;  /* 0x000000072e827819 */ /* 0x100fe2000001022f */
[----:B-----5:R-:W-:Y:S01]  /*2750*/  IMAD.IADD R19, R102, 0x1, R34 ;  /* 0x0000000166137824 */ /* 0x020fe200078e0222 */
[----:B------:R-:W-:Y:S01]  /*2760*/  IADD3 R3, PT, PT, R3, R6, RZ ;  /* 0x0000000603037210 */ /* 0x000fe20007ffe0ff */
[-C--:B------:R-:W-:Y:S01]  /*2770*/  IMAD R7, R9, R18.reuse, RZ ;  /* 0x0000001209077224 */ /* 0x080fe200078e02ff */
[C---:B------:R-:W-:Y:S01]  /*2780*/  SHF.L.U64.HI R132, R46.reuse, 0x4, R47 ;  /* 0x000000042e847819 */ /* 0x040fe2000001022f */
[----:B------:R-:W-:Y:S01]  /*2790*/  IMAD R0, R11, R18, RZ ;  /* 0x000000120b007224 */ /* 0x000fe200078e02ff */
[----:B------:R-:W-:Y:S01]  /*27a0*/  SHF.L.U32 R117, R46, 0x4, RZ ;  /* 0x000000042e757819 */ /* 0x000fe200000006ff */
[----:B------:R-:W-:Y:S02]  /*27b0*/  IMAD.IADD R5, R5, 0x1, R20 ;  /* 0x0000000105057824 */ /* 0x000fe400078e0214 */
[----:B------:R-:W-:Y:S02]  /*27c0*/  IMAD R6, R60, R24, R152 ;  /* 0x000000183c067224 */ /* 0x000fe400078e0298 */
[-C--:B------:R-:W-:Y:S01]  /*27d0*/  IMAD R21, R8, R32.reuse, R7 ;  /* 0x0000002008157224 */ /* 0x080fe200078e0207 */
[----:B------:R-:W-:Y:S01]  /*27e0*/  SHF.R.S32.HI R7, RZ, 0x1f, R101 ;  /* 0x0000001fff077819 */ /* 0x000fe20000011465 */
[----:B------:R-:W-:Y:S01]  /*27f0*/  IMAD R20, R10, R32, R0 ;  /* 0x000000200a147224 */ /* 0x000fe200078e0200 */
[----:B------:R-:W-:Y:S01]  /*2800*/  IADD3 R0, P0, PT, -R101, R60, RZ ;  /* 0x0000003c65007210 */ /* 0x000fe20007f1e1ff */
[----:B------:R-:W-:-:S02]  /*2810*/  IMAD R11, R19, R24, RZ ;  /* 0x00000018130b7224 */ /* 0x000fc400078e02ff */
[----:B------:R-:W-:Y:S01]  /*2820*/  IMAD.WIDE.U32 R4, R18, R8, R4 ;  /* 0x0000000812047225 */ /* 0x000fe200078e0004 */
[----:B------:R-:W-:Y:S02]  /*2830*/  IADD3.X R7, PT, PT, RZ, ~R7, RZ, P0, !PT ;  /* 0x80000007ff077210 */ /* 0x000fe400007fe4ff */
[C---:B------:R-:W-:Y:S01]  /*2840*/  IADD3 R9, P1, PT, R11.reuse, R6, RZ ;  /* 0x000000060b097210 */ /* 0x040fe20007f3e0ff */
[----:B------:R-:W-:Y:S02]  /*2850*/  IMAD.IADD R8, R152, 0x1, R6 ;  /* 0x0000000198087824 */ /* 0x000fe400078e0206 */
[----:B------:R-:W-:Y:S01]  /*2860*/  IMAD.WIDE.U32 R2, R18, R10, R2 ;  /* 0x0000000a12027225 */ /* 0x000fe200078e0002 */
[----:B------:R-:W-:Y:S02]  /*2870*/  SHF.R.S32.HI R18, RZ, 0x1f, R11 ;  /* 0x0000001fff127819 */ /* 0x000fe4000001140b */
[----:B------:R-:W-:Y:S01]  /*2880*/  IADD3 R10, P0, PT, R11, R8, RZ ;  /* 0x000000080b0a7210 */ /* 0x000fe20007f1e0ff */
[----:B------:R-:W-:Y:S01]  /*2890*/  IMAD.IADD R5, R5, 0x1, R21 ;  /* 0x0000000105057824 */ /* 0x000fe200078e0215 */
[----:B------:R-:W-:Y:S01]  /*28a0*/  LEA.HI.X.SX32 R11, R6, R18, 0x1, P1 ;  /* 0x00000012060b7211 */ /* 0x000fe200008f0eff */
[----:B------:R-:W-:Y:S01]  /*28b0*/  IMAD R6, R7, R52, RZ ;  /* 0x0000003407067224 */ /* 0x000fe200078e02ff */
[----:B------:R-:W-:Y:S01]  /*28c0*/  IADD3 R3, PT, PT, R3, R20, RZ ;  /* 0x0000001403037210 */ /* 0x000fe20007ffe0ff */
[----:B------:R-:W-:Y:S01]  /*28d0*/  IMAD R25, R7, R46, RZ ;  /* 0x0000002e07197224 */ /* 0x000fe200078e02ff */
[----:B------:R-:W-:Y:S01]  /*28e0*/  LEA.HI.X.SX32 R8, R8, R18, 0x1, P0 ;  /* 0x0000001208087211 */ /* 0x000fe200000f0eff */
[-C--:B------:R-:W-:Y:S01]  /*28f0*/  IMAD R7, R53, R0.reuse, R6 ;  /* 0x0000000035077224 */ /* 0x080fe200078e0206 */
[----:B------:R-:W-:Y:S01]  /*2900*/  SHF.L.U64.HI R6, R9, 0x1, R11 ;  /* 0x0000000109067819 */ /* 0x000fe2000001020b */
[----:B------:R-:W-:-:S04]  /*2910*/  IMAD.WIDE.U32 R4, R52, R0, R4 ;  /* 0x0000000034047225 */ /* 0x000fc800078e0004 */
[-C--:B------:R-:W-:Y:S01]  /*2920*/  IMAD R25, R47, R0.reuse, R25 ;  /* 0x000000002f197224 */ /* 0x080fe200078e0219 */
[----:B------:R-:W-:Y:S01]  /*2930*/  IADD3 R5, PT, PT, R5, R7, RZ ;  /* 0x0000000705057210 */ /* 0x000fe20007ffe0ff */
[----:B------:R-:W-:Y:S01]  /*2940*/  IMAD.WIDE.U32 R2, R46, R0, R2 ;  /* 0x000000002e027225 */ /* 0x000fe200078e0002 */
[C---:B------:R-:W-:Y:S02]  /*2950*/  SHF.L.U64.HI R0, R10.reuse, 0x1, R8 ;  /* 0x000000010a007819 */ /* 0x040fe40000010208 */
[----:B------:R-:W-:Y:S01]  /*2960*/  SHF.L.U32 R10, R10, 0x1, RZ ;  /* 0x000000010a0a7819 */ /* 0x000fe200000006ff */
[----:B------:R-:W-:Y:S01]  /*2970*/  IMAD.IADD R25, R3, 0x1, R25 ;  /* 0x0000000103197824 */ /* 0x000fe200078e0219 */
[----:B------:R-:W-:Y:S01]  /*2980*/  LEA R83, P1, R4, R22, 0x1 ;  /* 0x0000001604537211 */ /* 0x000fe200078208ff */
[----:B------:R-:W-:Y:S01]  /*2990*/  IMAD.SHL.U32 R9, R9, 0x2, RZ ;  /* 0x0000000209097824 */ /* 0x000fe200078e00ff */
[----:B------:R-:W-:Y:S01]  /*29a0*/  LEA R26, P0, R2, R26, 0x1 ;  /* 0x0000001a021a7211 */ /* 0x000fe200078008ff */
[----:B------:R-:W-:Y:S01]  /*29b0*/  IMAD.WIDE.U32 R124, R46, 0x60, RZ ;  /* 0x000000602e7c7825 */ /* 0x000fe200078e00ff */
[----:B------:R-:W-:-:S02]  /*29c0*/  IADD3 R56, P3, PT, R14, R10, RZ ;  /* 0x0000000a0e387210 */ /* 0x000fc40007f7e0ff */
[----:B------:R-:W-:Y:S01]  /*29d0*/  IADD3 R57, P2, PT, R16, R10, RZ ;  /* 0x0000000a10397210 */ /* 0x000fe20007f5e0ff */
[----:B------:R-:W-:Y:S01]  /*29e0*/  IMAD.WIDE.U32 R120, R46, 0xc0, RZ ;  /* 0x000000c02e787825 */ /* 0x000fe200078e00ff */
[----:B------:R-:W-:Y:S02]  /*29f0*/  LEA.HI.X R82, R4, R23, R5, 0x1, P1 ;  /* 0x0000001704527211 */ /* 0x000fe400008f0c05 */
[----:B------:R-:W-:Y:S01]  /*2a00*/  LEA.HI.X R25, R2, R27, R25, 0x1, P0 ;  /* 0x0000001b02197211 */ /* 0x000fe200000f0c19 */
[----:B------:R-:W-:Y:S01]  /*2a10*/  IMAD R4, R47, 0x60, RZ ;  /* 0x000000602f047824 */ /* 0x000fe200078e02ff */
[-C--:B------:R-:W-:Y:S01]  /*2a20*/  IADD3.X R55, PT, PT, R15, R0.reuse, RZ, P3, !PT ;  /* 0x000000000f377210 */ /* 0x080fe20001ffe4ff */
[----:B------:R-:W-:Y:S01]  /*2a30*/  IMAD R2, R47, 0xc0, RZ ;  /* 0x000000c02f027824 */ /* 0x000fe200078e02ff */
[----:B------:R-:W-:Y:S01]  /*2a40*/  IADD3.X R54, PT, PT, R17, R0, RZ, P2, !PT ;  /* 0x0000000011367210 */ /* 0x000fe200017fe4ff */
[----:B------:R-:W-:Y:S01]  /*2a50*/  IMAD R0, R47, 0xe0, RZ ;  /* 0x000000e02f007824 */ /* 0x000fe200078e02ff */
[-C--:B------:R-:W-:Y:S01]  /*2a60*/  IADD3 R44, P1, PT, R14, R9.reuse, RZ ;  /* 0x000000090e2c7210 */ /* 0x080fe20007f3e0ff */
[----:B------:R-:W-:Y:S01]  /*2a70*/  IMAD.WIDE.U32 R118, R46, 0xe0, RZ ;  /* 0x000000e02e767825 */ /* 0x000fe200078e00ff */
[----:B------:R-:W-:-:S02]  /*2a80*/  IADD3 R28, P0, PT, R16, R9, RZ ;  /* 0x00000009101c7210 */ /* 0x000fc40007f1e0ff */
[----:B------:R-:W-:Y:S01]  /*2a90*/  ISETP.GE.AND P2, PT, R12, R40, PT ;  /* 0x000000280c00720c */ /* 0x000fe20003f46270 */
[----:B------:R-:W-:Y:S01]  /*2aa0*/  IMAD R3, R47, 0xa0, RZ ;  /* 0x000000a02f037824 */ /* 0x000fe200078e02ff */
[----:B------:R-:W-:Y:S01]  /*2ab0*/  IADD3 R90, PT, PT, R125, R4, RZ ;  /* 0x000000047d5a7210 */ /* 0x000fe20007ffe0ff */
[----:B------:R-:W-:Y:S01]  /*2ac0*/  IMAD.WIDE.U32 R122, R46, 0xa0, RZ ;  /* 0x000000a02e7a7825 */ /* 0x000fe200078e00ff */
[----:B------:R-:W-:Y:S02]  /*2ad0*/  IADD3 R88, PT, PT, R121, R2, RZ ;  /* 0x0000000279587210 */ /* 0x000fe40007ffe0ff */
[----:B------:R-:W-:Y:S01]  /*2ae0*/  IADD3 R87, PT, PT, R119, R0, RZ ;  /* 0x0000000077577210 */ /* 0x000fe20007ffe0ff */
[--C-:B------:R-:W-:Y:S02]  /*2af0*/  IMAD.X R45, R15, 0x1, R6.reuse, P1 ;  /* 0x000000010f2d7824 */ /* 0x100fe400008e0606 */
[----:B------:R-:W-:Y:S02]  /*2b00*/  IMAD.X R29, R17, 0x1, R6, P0 ;  /* 0x00000001111d7824 */ /* 0x000fe400000e0606 */
[----:B------:R-:W-:-:S02]  /*2b10*/  IMAD.SHL.U32 R136, R52, 0x20, RZ ;  /* 0x0000002034887824 */ /* 0x000fc400078e00ff */
[----:B------:R-:W-:Y:S02]  /*2b20*/  IMAD.SHL.U32 R131, R46, 0x80, RZ ;  /* 0x000000802e837824 */ /* 0x000fe400078e00ff */
[----:B------:R-:W-:-:S07]  /*2b30*/  IMAD.IADD R89, R123, 0x1, R3 ;  /* 0x000000017b597824 */ /* 0x000fce00078e0203 */
.L_x_2531:
[----:B------:R-:W-:Y:S01]  /*2b40*/  VIADD R50, R50, 0x100 ;  /* 0x0000010032327836 */ /* 0x000fe20000000000 */
[----:B------:R-:W2:Y:S01]  /*2b50*/  LDL R0, [R1+0x5c] ;  /* 0x00005c0001007983 */ /* 0x000ea20000100800 */
[----:B------:R-:W-:Y:S01]  /*2b60*/  VIADD R51, R51, 0x100 ;  /* 0x0000010033337836 */ /* 0x000fe20000000000 */
[----:B------:R-:W-:Y:S01]  /*2b70*/  UMOV UR6, URZ ;  /* 0x000000ff00067c82 */ /* 0x000fe20008000000 */
[----:B------:R-:W-:Y:S01]  /*2b80*/  IMAD.MOV.U32 R84, RZ, RZ, R80 ;  /* 0x000000ffff547224 */ /* 0x000fe200078e0050 */
[----:B------:R-:W-:Y:S01]  /*2b90*/  ISETP.GE.OR P4, PT, R60, R50, P2 ;  /* 0x000000323c00720c */ /* 0x000fe20001786670 */
[----:B------:R-:W-:Y:S01]  /*2ba0*/  VIADD R86, R86, 0xffffffff ;  /* 0xffffffff56567836 */ /* 0x000fe20000000000 */
[----:B------:R-:W3:Y:S01]  /*2bb0*/  LDL R42, [R1+0x28] ;  /* 0x00002800012a7983 */ /* 0x000ee20000100800 */
[----:B------:R-:W-:Y:S01]  /*2bc0*/  VIADD R80, R80, 0xffffff00 ;  /* 0xffffff0050507836 */ /* 0x000fe20000000000 */
[-C--:B------:R-:W-:Y:S01]  /*2bd0*/  ISETP.LT.OR P4, PT, R60, R51.reuse, P4 ;  /* 0x000000333c00720c */ /* 0x080fe20002781670 */
[----:B------:R-:W-:Y:S01]  /*2be0*/  BSSY.RECONVERGENT B1, `(.L_x_2461) ;  /* 0x0000b95000017945 */ /* 0x000fe20003800200 */
[----:B------:R-:W4:Y:S11]  /*2bf0*/  LDL R43, [R1+0x2c] ;  /* 0x00002c00012b7983 */ /* 0x000f360000100800 */
[----:B------:R-:W-:Y:S02]  /*2c00*/  @!P4 IMAD.MOV.U32 R2, RZ, RZ, R83 ;  /* 0x000000ffff02c224 */ /* 0x000fe400078e0053 */
[----:B------:R-:W-:Y:S02]  /*2c10*/  @!P4 IMAD.MOV.U32 R3, RZ, RZ, R82 ;  /* 0x000000ffff03c224 */ /* 0x000fe400078e0052 */
[----:B------:R-:W-:Y:S02]  /*2c20*/  @!P4 IMAD.MOV.U32 R14, RZ, RZ, R76 ;  /* 0x000000ffff0ec224 */ /* 0x000fe400078e004c */
[----:B------:R-:W-:Y:S01]  /*2c30*/  @!P4 IMAD.MOV.U32 R15, RZ, RZ, R75 ;  /* 0x000000ffff0fc224 */ /* 0x000fe200078e004b */
[----:B------:R-:W5:Y:S04]  /*2c40*/  @!P4 LD.E.128 R16, desc[UR4][R2.64] ;  /* 0x000000040210c980 */ /* 0x000f68000c101d00 */
[----:B-----5:R1:W-:Y:S01]  /*2c50*/  @!P4 ST.E.128 desc[UR4][R14.64], R16 ;  /* 0x000000100e00c985 */ /* 0x0203e2000c101d04 */
[----:B--2---:R-:W-:Y:S04]  /*2c60*/  ISETP.GE.AND P2, PT, R12, R0, PT ;  /* 0x000000000c00720c */ /* 0x004fe80003f46270 */
[-C--:B------:R-:W-:Y:S02]  /*2c70*/  ISETP.GE.OR P0, PT, R63, R50.reuse, P2 ;  /* 0x000000323f00720c */ /* 0x080fe40001706670 */
[-C--:B------:R-:W-:Y:S02]  /*2c80*/  ISETP.GE.OR P3, PT, R73, R50.reuse, P2 ;  /* 0x000000324900720c */ /* 0x080fe40001766670 */
[-C--:B------:R-:W-:Y:S02]  /*2c90*/  ISETP.LT.OR P5, PT, R63, R51.reuse, P0 ;  /* 0x000000333f00720c */ /* 0x080fe400007a1670 */
[C---:B------:R-:W-:Y:S02]  /*2ca0*/  ISETP.GE.OR P0, PT, R62.reuse, R50, P2 ;  /* 0x000000323e00720c */ /* 0x040fe40001706670 */
[-C--:B------:R-:W-:Y:S02]  /*2cb0*/  ISETP.LT.OR P6, PT, R73, R51.reuse, P3 ;  /* 0x000000334900720c */ /* 0x080fe40001fc1670 */
[----:B------:R-:W-:Y:S02]  /*2cc0*/  ISETP.LT.OR P1, PT, R62, R51, P0 ;  /* 0x000000333e00720c */ /* 0x000fe40000721670 */
[----:B------:R-:W-:Y:S02]  /*2cd0*/  IADD3 R4, P0, PT, R83, R136, RZ ;  /* 0x0000008853047210 */ /* 0x000fe40007f1e0ff */
[----:B------:R-:W-:Y:S02]  /*2ce0*/  P2R R27, PR, RZ, 0x2 ;  /* 0x00000002ff1b7803 */ /* 0x000fe40000000000 */
[----:B------:R-:W-:Y:S01]  /*2cf0*/  LEA R2, P1, R94, R76, 0x1 ;  /* 0x0000004c5e027211 */ /* 0x000fe200078208ff */
[--C-:B------:R-:W-:Y:S01]  /*2d00*/  IMAD.X R5, R82, 0x1, R133.reuse, P0 ;  /* 0x0000000152057824 */ /* 0x100fe200000e0685 */
[----:B------:R-:W-:Y:S02]  /*2d10*/  ISETP.NE.AND P3, PT, R27, RZ, PT ;  /* 0x000000ff1b00720c */ /* 0x000fe40003f65270 */
[----:B------:R-:W-:Y:S02]  /*2d20*/  @!P5 IADD3 R10, P0, PT, R4, R136, RZ ;  /* 0x00000088040ad210 */ /* 0x000fe40007f1e0ff */
[----:B------:R-:W-:Y:S02]  /*2d30*/  LEA.HI.X R3, R94, R75, R100, 0x1, P1 ;  /* 0x0000004b5e037211 */ /* 0x000fe400008f0c64 */
[C---:B---3--:R-:W-:Y:S01]  /*2d40*/  @!P5 LEA R8, P1, R42.reuse, R2, 0x5 ;  /* 0x000000022a08d211 */ /* 0x048fe200078228ff */
[----:B------:R-:W-:Y:S01]  /*2d50*/  @!P5 IMAD.X R11, R5, 0x1, R133, P0 ;  /* 0x00000001050bd824 */ /* 0x000fe200000e0685 */
[----:B------:R-:W-:Y:S02]  /*2d60*/  P2R R36, PR, RZ, 0x20 ;  /* 0x00000020ff247803 */ /* 0x000fe40000000000 */
[----:B----4-:R-:W-:Y:S02]  /*2d70*/  @!P5 LEA.HI.X R9, R42, R3, R43, 0x5, P1 ;  /* 0x000000032a09d211 */ /* 0x010fe400008f2c2b */
[C---:B------:R-:W-:Y:S02]  /*2d80*/  ISETP.GE.OR P1, PT, R69.reuse, R50, P2 ;  /* 0x000000324500720c */ /* 0x040fe40001726670 */
        /* <DEDUP_REMOVED lines=17> */
[-C--:B------:R-:W-:Y:S04]  /*2ea0*/  ISETP.LT.OR P0, PT, R64, R51.reuse, P0 ;  /* 0x000000334000720c */ /* 0x080fe80000701670 */
[----:B------:R-:W-:Y:S09]  /*2eb0*/  P2R R40, PR, RZ, 0x1 ;  /* 0x00000001ff287803 */ /* 0x000ff20000000000 */
[----:B-1----:R-:W2:Y:S04]  /*2ec0*/  @!P0 LD.E.128 R16, desc[UR4][R4.64] ;  /* 0x0000000404108980 */ /* 0x002ea8000c101d00 */
        /* <DEDUP_REMOVED lines=8> */
[----:B-1----:R1:W2:Y:S02]  /*2f50*/  @!P3 LD.E.128 R8, desc[UR4][R6.64] ;  /* 0x000000040608b980 */ /* 0x0022a4000c101d00 */
[----:B-1----:R-:W-:Y:S04]  /*2f60*/  @!P1 IMAD.WIDE.U32 R6, R52, 0x60, R4 ;  /* 0x0000006034069825 */ /* 0x002fe800078e0004 */
[----:B------:R-:W-:Y:S02]  /*2f70*/  @!P1 IMAD.IADD R7, R7, 0x1, R0 ;  /* 0x0000000107079824 */ /* 0x000fe400078e0200 */
[----:B------:R-:W-:Y:S01]  /*2f80*/  @!P1 IMAD R0, R43, 0x60, RZ ;  /* 0x000000602b009824 */ /* 0x000fe200078e02ff */
[----:B--2---:R1:W-:Y:S04]  /*2f90*/  @!P3 ST.E.128 desc[UR4][R20.64], R8 ;  /* 0x000000081400b985 */ /* 0x0043e8000c101d04 */
[----:B-1----:R1:W2:Y:S02]  /*2fa0*/  @!P1 LD.E.128 R8, desc[UR4][R6.64] ;  /* 0x0000000406089980 */ /* 0x0022a4000c101d00 */
[----:B-1----:R-:W-:Y:S04]  /*2fb0*/  @!P1 IMAD.WIDE.U32 R6, R42, 0x60, R2 ;  /* 0x000000602a069825 */ /* 0x002fe800078e0002 */
[----:B------:R-:W-:Y:S05]  /*2fc0*/  @!P1 IMAD.IADD R7, R7, 0x1, R0 ;  /* 0x0000000107079824 */ /* 0x000fea00078e0200 */
[----:B--2---:R1:W-:Y:S01]  /*2fd0*/  @!P1 ST.E.128 desc[UR4][R6.64], R8 ;  /* 0x0000000806009985 */ /* 0x0043e2000c101d04 */
[-C--:B------:R-:W-:Y:S02]  /*2fe0*/  ISETP.LT.OR P1, PT, R72, R51.reuse, P0 ;  /* 0x000000334800720c */ /* 0x080fe40000721670 */
[CC--:B------:R-:W-:Y:S02]  /*2ff0*/  ISETP.GE.OR P0, PT, R71.reuse, R50.reuse, P2 ;  /* 0x000000324700720c */ /* 0x0c0fe40001706670 */
[----:B------:R-:W-:Y:S02]  /*3000*/  P2R R21, PR, RZ, 0x2 ;  /* 0x00000002ff157803 */ /* 0x000fe40000000000 */
[-C--:B------:R-:W-:Y:S02]  /*3010*/  ISETP.LT.OR P3, PT, R71, R51.reuse, P0 ;  /* 0x000000334700720c */ /* 0x080fe40000761670 */
[-C--:B------:R-:W-:Y:S02]  /*3020*/  ISETP.GE.OR P0, PT, R70, R50.reuse, P2 ;  /* 0x000000324600720c */ /* 0x080fe40001706670 */
[----:B------:R-:W-:Y:S03]  /*3030*/  P2R R20, PR, RZ, 0x8 ;  /* 0x00000008ff147803 */ /* 0x000fe60000000000 */
[----:B------:R-:W-:Y:S02]  /*3040*/  @!P1 IMAD R0, R53, 0xa0, RZ ;  /* 0x000000a035009824 */ /* 0x000fe400078e02ff */
[----:B-1----:R-:W-:Y:S01]  /*3050*/  @!P1 IMAD.WIDE.U32 R6, R52, 0xa0, R4 ;  /* 0x000000a034069825 */ /* 0x002fe200078e0004 */
[----:B------:R-:W2:Y:S03]  /*3060*/  @!P6 LD.E.128 R8, desc[UR4][R22.64] ;  /* 0x000000041608e980 */ /* 0x000ea6000c101d00 */
[----:B------:R-:W-:Y:S02]  /*3070*/  @!P1 IMAD.IADD R7, R7, 0x1, R0 ;  /* 0x0000000107079824 */ /* 0x000fe400078e0200 */
[----:B------:R-:W-:Y:S01]  /*3080*/  @!P1 IMAD R0, R43, 0xa0, RZ ;  /* 0x000000a02b009824 */ /* 0x000fe200078e02ff */
[----:B--2---:R1:W-:Y:S01]  /*3090*/  @!P6 ST.E.128 desc[UR4][R30.64], R8 ;  /* 0x000000081e00e985 */ /* 0x0043e2000c101d04 */
[C---:B------:R-:W-:Y:S03]  /*30a0*/  ISETP.GE.OR P6, PT, R66.reuse, R50, P2 ;  /* 0x000000324200720c */ /* 0x040fe600017c6670 */
[----:B------:R2:W3:Y:S01]  /*30b0*/  @!P1 LD.E.128 R16, desc[UR4][R6.64] ;  /* 0x0000000406109980 */ /* 0x0004e2000c101d00 */
[-C--:B------:R-:W-:Y:S01]  /*30c0*/  ISETP.LT.OR P6, PT, R66, R51.reuse, P6 ;  /* 0x000000334200720c */ /* 0x080fe200037c1670 */
[----:B-1----:R-:W-:Y:S04]  /*30d0*/  @!P1 IMAD.WIDE.U32 R8, R42, 0xa0, R2 ;  /* 0x000000a02a089825 */ /* 0x002fe800078e0002 */
[----:B------:R-:W-:Y:S01]  /*30e0*/  @!P3 IMAD R10, R53, 0xc0, RZ ;  /* 0x000000c0350ab824 */ /* 0x000fe200078e02ff */
[----:B------:R-:W-:Y:S01]  /*30f0*/  @!P1 IADD3 R9, PT, PT, R9, R0, RZ ;  /* 0x0000000009099210 */ /* 0x000fe20007ffe0ff */
[----:B--2---:R-:W-:Y:S04]  /*3100*/  @!P3 IMAD.WIDE.U32 R6, R52, 0xc0, R4 ;  /* 0x000000c03406b825 */ /* 0x004fe800078e0004 */
[----:B------:R-:W-:Y:S02]  /*3110*/  @!P3 IMAD.IADD R7, R7, 0x1, R10 ;  /* 0x000000010707b824 */ /* 0x000fe400078e020a */
[----:B------:R-:W-:Y:S01]  /*3120*/  @!P3 IMAD R0, R43, 0xc0, RZ ;  /* 0x000000c02b00b824 */ /* 0x000fe200078e02ff */
[----:B---3--:R1:W-:Y:S01]  /*3130*/  @!P1 ST.E.128 desc[UR4][R8.64], R16 ;  /* 0x0000001008009985 */ /* 0x0083e2000c101d04 */
[-C--:B------:R-:W-:Y:S02]  /*3140*/  ISETP.LT.OR P1, PT, R70, R51.reuse, P0 ;  /* 0x000000334600720c */ /* 0x080fe40000721670 */
[-C--:B------:R-:W-:Y:S02]  /*3150*/  ISETP.GE.OR P0, PT, R68, R50.reuse, P2 ;  /* 0x000000324400720c */ /* 0x080fe40001706670 */
[----:B------:R-:W-:Y:S09]  /*3160*/  P2R R15, PR, RZ, 0x2 ;  /* 0x00000002ff0f7803 */ /* 0x000ff20000000000 */
[----:B------:R-:W-:Y:S02]  /*3170*/  @!P1 IMAD R10, R53, 0xe0, RZ ;  /* 0x000000e0350a9824 */ /* 0x000fe400078e02ff */
[----:B-1----:R-:W-:Y:S01]  /*3180*/  @!P3 IMAD.WIDE.U32 R8, R42, 0xc0, R2 ;  /* 0x000000c02a08b825 */ /* 0x002fe200078e0002 */
[----:B------:R1:W2:Y:S03]  /*3190*/  @!P3 LD.E.128 R16, desc[UR4][R6.64] ;  /* 0x000000040610b980 */ /* 0x0002a6000c101d00 */
[----:B------:R-:W-:Y:S02]  /*31a0*/  @!P3 IMAD.IADD R9, R9, 0x1, R0 ;  /* 0x000000010909b824 */ /* 0x000fe400078e0200 */
[----:B------:R-:W-:Y:S02]  /*31b0*/  @!P1 IMAD R0, R43, 0xe0, RZ ;  /* 0x000000e02b009824 */ /* 0x000fe400078e02ff */
[----:B-1----:R-:W-:Y:S04]  /*31c0*/  @!P1 IMAD.WIDE.U32 R6, R52, 0xe0, R4 ;  /* 0x000000e034069825 */ /* 0x002fe800078e0004 */
[----:B------:R-:W-:Y:S01]  /*31d0*/  @!P1 IMAD.IADD R7, R7, 0x1, R10 ;  /* 0x0000000107079824 */ /* 0x000fe200078e020a */
        /* <DEDUP_REMOVED lines=10> */
[CC--:B------:R-:W-:Y:S04]  /*3280*/  ISETP.GE.OR P0, PT, R77.reuse, R50.reuse, P2 ;  /* 0x000000324d00720c */ /* 0x0c0fe80001706670 */
[-C--:B------:R-:W-:Y:S11]  /*3290*/  ISETP.LT.OR P0, PT, R77, R51.reuse, P0 ;  /* 0x000000334d00720c */ /* 0x080ff60000701670 */
[----:B------:R-:W-:Y:S02]  /*32a0*/  @!UPT UIADD3 URZ, UPT, UPT, URZ, URZ, URZ ;  /* 0x000000fffffff290 */ /* 0x000fe4000fffe0ff */
[----:B------:R-:W-:Y:S02]  /*32b0*/  @!P0 IMAD R14, R53, 0x1c0, RZ ;  /* 0x000001c0350e8824 */ /* 0x000fe400078e02ff */
[----:B-1----:R-:W-:Y:S01]  /*32c0*/  @!P3 IMAD.WIDE.U32 R6, R52, 0x120, R4 ;  /* 0x000001203406b825 */ /* 0x002fe200078e0004 */
[----:B------:R-:W2:Y:S03]  /*32d0*/  @!P5 LD.E.128 R8, desc[UR4][R32.64] ;  /* 0x000000042008d980 */ /* 0x000ea6000c101d00 */
[----:B------:R-:W-:Y:S02]  /*32e0*/  @!P3 IMAD.IADD R7, R7, 0x1, R0 ;  /* 0x000000010707b824 */ /* 0x000fe400078e0200 */
[----:B------:R-:W-:Y:S01]  /*32f0*/  @!P3 IMAD R0, R43, 0x120, RZ ;  /* 0x000001202b00b824 */ /* 0x000fe200078e02ff */
[----:B--2---:R1:W-:Y:S04]  /*3300*/  @!P5 ST.E.128 desc[UR4][R34.64], R8 ;  /* 0x000000082200d985 */ /* 0x0043e8000c101d04 */
[----:B------:R2:W3:Y:S01]  /*3310*/  @!P3 LD.E.128 R16, desc[UR4][R6.64] ;  /* 0x000000040610b980 */ /* 0x0004e2000c101d00 */
        /* <DEDUP_REMOVED lines=8> */
[----:B---3--:R1:W-:Y:S01]  /*33a0*/  @!P3 ST.E.128 desc[UR4][R8.64], R16 ;  /* 0x000000100800b985 */ /* 0x0083e2000c101d04 */
[C---:B------:R-:W-:Y:S04]  /*33b0*/  ISETP.GE.OR P3, PT, R65.reuse, R50, P2 ;  /* 0x000000324100720c */ /* 0x040fe80001766670 */
[-C--:B------:R-:W-:Y:S01]  /*33c0*/  ISETP.LT.OR P3, PT, R65, R51.reuse, P3 ;  /* 0x000000334100720c */ /* 0x080fe20001f61670 */
[----:B-1----:R-:W-:Y:S01]  /*33d0*/  @!P1 IMAD.WIDE.U32 R8, R42, 0x140, R2 ;  /* 0x000001402a089825 */ /* 0x002fe200078e0002 */
[----:B------:R1:W2:Y:S04]  /*33e0*/  @!P1 LD.E.128 R16, desc[UR4][R6.64] ;  /* 0x0000000406109980 */ /* 0x0002a8000c101d00 */
[----:B------:R-:W-:Y:S01]  /*33f0*/  @!P1 IADD3 R9, PT, PT, R9, R0, RZ ;  /* 0x0000000009099210 */ /* 0x000fe20007ffe0ff */
[----:B------:R-:W-:Y:S02]  /*3400*/  @!P6 IMAD R0, R43, 0x160, RZ ;  /* 0x000001602b00e824 */ /* 0x000fe400078e02ff */
[----:B-1----:R-:W-:Y:S04]  /*3410*/  @!P6 IMAD.WIDE.U32 R6, R52, 0x160, R4 ;  /* 0x000001603406e825 */ /* 0x002fe800078e0004 */
[----:B------:R-:W-:Y:S02]  /*3420*/  @!P6 IMAD.IADD R7, R7, 0x1, R10 ;  /* 0x000000010707e824 */ /* 0x000fe400078e020a */
[----:B------:R-:W-:Y:S01]  /*3430*/  @!P3 IMAD R10, R53, 0x180, RZ ;  /* 0x00000180350ab824 */ /* 0x000fe200078e02ff */
[----:B--2---:R1:W-:Y:S01]  /*3440*/  @!P1 ST.E.128 desc[UR4][R8.64], R16 ;  /* 0x0000001008009985 */ /* 0x0043e2000c101d04 */
[C---:B------:R-:W-:Y:S04]  /*3450*/  ISETP.GE.OR P1, PT, R78.reuse, R50, P2 ;  /* 0x000000324e00720c */ /* 0x040fe80001726670 */
[----:B------:R-:W-:Y:S01]  /*3460*/  ISETP.LT.OR P1, PT, R78, R51, P1 ;  /* 0x000000334e00720c */ /* 0x000fe20000f21670 */
[----:B-1----:R-:W-:Y:S01]  /*3470*/  @!P6 IMAD.WIDE.U32 R8, R42, 0x160, R2 ;  /* 0x000001602a08e825 */ /* 0x002fe200078e0002 */
[----:B------:R1:W2:Y:S03]  /*3480*/  @!P6 LD.E.128 R16, desc[UR4][R6.64] ;  /* 0x000000040610e980 */ /* 0x0002a6000c101d00 */
        /* <DEDUP_REMOVED lines=19> */
[----:B------:R-:W-:Y:S05]  /*35c0*/  @!P0 IMAD.WIDE.U32 R2, R42, 0x1c0, R2 ;  /* 0x000001c02a028825 */ /* 0x000fea00078e0002 */
[----:B------:R-:W-:Y:S01]  /*35d0*/  @!P0 IADD3 R3, PT, PT, R3, R0, RZ ;  /* 0x0000000003038210 */ /* 0x000fe20007ffe0ff */
        /* <DEDUP_REMOVED lines=11> */
[----:B---3--:R-:W-:Y:S11]  /*3690*/  ISETP.NE.AND P5, PT, R14, RZ, PT ;  /* 0x000000ff0e00720c */ /* 0x008ff60003fa5270 */
[----:B------:R-:W-:Y:S02]  /*36a0*/  @!UPT UIADD3 URZ, UPT, UPT, URZ, URZ, URZ ;  /* 0x000000fffffff290 */ /* 0x000fe4000fffe0ff */
[----:B------:R-:W-:Y:S05]  /*36b0*/  @P5 BRA `(.L_x_2462) ;  /* 0x0000000800245947 */ /* 0x000fea0003800000 */
[----:B------:R-:W-:Y:S01]  /*36c0*/  @!P4 IMAD.MOV.U32 R6, RZ, RZ, R59 ;  /* 0x000000ffff06c224 */ /* 0x000fe200078e003b */
[----:B------:R-:W-:Y:S01]  /*36d0*/  P2R R31, PR, RZ, 0x8 ;  /* 0x00000008ff1f7803 */ /* 0x000fe20000000000 */
[----:B------:R-:W-:Y:S01]  /*36e0*/  @!P4 IMAD.MOV.U32 R7, RZ, RZ, R58 ;  /* 0x000000ffff07c224 */ /* 0x000fe200078e003a */
[----:B------:R-:W-:Y:S02]  /*36f0*/  ISETP.NE.AND P3, PT, R21, RZ, PT ;  /* 0x000000ff1500720c */ /* 0x000fe40003f65270 */
[----:B------:R-:W-:Y:S02]  /*3700*/  P2R R34, PR, RZ, 0x4 ;  /* 0x00000004ff227803 */ /* 0x000fe40000000000 */
[----:B------:R-:W-:Y:S02]  /*3710*/  P2R R0, PR, RZ, 0x8 ;  /* 0x00000008ff007803 */ /* 0x000fe40000000000 */
[----:B------:R-:W-:Y:S01]  /*3720*/  ISETP.NE.AND P3, PT, R27, RZ, PT ;  /* 0x000000ff1b00720c */ /* 0x000fe20003f65270 */
[----:B------:R-:W-:Y:S01]  /*3730*/  @!P4 IMAD.MOV.U32 R27, RZ, RZ, R25 ;  /* 0x000000ffff1bc224 */ /* 0x000fe200078e0019 */
[----:B------:R-:W-:Y:S02]  /*3740*/  ISETP.NE.AND P2, PT, R36, RZ, PT ;  /* 0x000000ff2400720c */ /* 0x000fe40003f45270 */
[C---:B------:R-:W-:Y:S02]  /*3750*/  LEA R2, P5, R117.reuse, R26, 0x1 ;  /* 0x0000001a75027211 */ /* 0x040fe400078a08ff */
[----:B------:R-:W2:Y:S01]  /*3760*/  @!P4 LD.E.128 R8, desc[UR4][R26.64] ;  /* 0x000000041a08c980 */ /* 0x000ea2000c101d00 */
[----:B------:R-:W-:Y:S02]  /*3770*/  P2R R33, PR, RZ, 0x1 ;  /* 0x00000001ff217803 */ /* 0x000fe40000000000 */
[----:B------:R-:W-:Y:S02]  /*3780*/  LEA.HI.X R3, R117, R25, R132, 0x1, P5 ;  /* 0x0000001975037211 */ /* 0x000fe400028f0c84 */
[----:B------:R-:W-:Y:S02]  /*3790*/  LEA R4, P5, R81, R59, 0x1 ;  /* 0x0000003b51047211 */ /* 0x000fe400078a08ff */
[----:B------:R-:W-:Y:S02]  /*37a0*/  ISETP.NE.AND P0, PT, R15, RZ, PT ;  /* 0x000000ff0f00720c */ /* 0x000fe40003f05270 */
[----:B------:R-:W-:Y:S02]  /*37b0*/  LEA.HI.X R5, R81, R58, R91, 0x1, P5 ;  /* 0x0000003a51057211 */ /* 0x000fe400028f0c5b */
[----:B------:R-:W-:Y:S02]  /*37c0*/  ISETP.NE.AND P5, PT, R39, RZ, PT ;  /* 0x000000ff2700720c */ /* 0x000fe40003fa5270 */
[----:B------:R-:W-:Y:S02]  /*37d0*/  P2R R32, PR, RZ, 0x2 ;  /* 0x00000002ff207803 */ /* 0x000fe40000000000 */
[----:B------:R-:W-:Y:S02]  /*37e0*/  ISETP.NE.AND P1, PT, R20, RZ, PT ;  /* 0x000000ff1400720c */ /* 0x000fe40003f25270 */
[----:B------:R-:W-:Y:S02]  /*37f0*/  P2R R30, PR, RZ, 0x40 ;  /* 0x00000040ff1e7803 */ /* 0x000fe40000000000 */
[----:B------:R-:W-:Y:S01]  /*3800*/  ISETP.NE.AND P6, PT, R37, RZ, PT ;  /* 0x000000ff2500720c */ /* 0x000fe20003fc5270 */
[----:B--2---:R1:W-:Y:S02]  /*3810*/  @!P4 ST.E.128 desc[UR4][R6.64], R8 ;  /* 0x000000080600c985 */ /* 0x0043e4000c101d04 */
        /* <DEDUP_REMOVED lines=11> */
[--C-:B------:R-:W-:Y:S01]  /*38d0*/  @!P3 LEA.HI.X R11, R230, R5, R231.reuse, 0x6, P4 ;  /* 0x00000005e60bb211 */ /* 0x100fe200020f34e7 */
        /* <DEDUP_REMOVED lines=20> */
[C---:B-1----:R-:W-:Y:S05]  /*3a20*/  @!P3 IADD3 R6, P4, PT, R2.reuse, R122, RZ ;  /* 0x0000007a0206b210 */ /* 0x042fea0007f9e0ff */
[C---:B------:R-:W-:Y:S01]  /*3a30*/  @!P3 IMAD.X R7, R3.reuse, 0x1, R89, P4 ;  /* 0x000000010307b824 */ /* 0x040fe200020e0659 */
[C---:B------:R-:W-:Y:S04]  /*3a40*/  @!P1 IADD3 R8, P4, PT, R2.reuse, R120, RZ ;  /* 0x0000007802089210 */ /* 0x040fe80007f9e0ff */
[C---:B------:R-:W-:Y:S02]  /*3a50*/  @!P1 IADD3.X R9, PT, PT, R3.reuse, R88, RZ, P4, !PT ;  /* 0x0000005803099210 */ /* 0x040fe400027fe4ff */
[----:B------:R-:W-:Y:S05]  /*3a60*/  @!P0 IADD3 R14, P4, PT, R2, R118, RZ ;  /* 0x00000076020e8210 */ /* 0x000fea0007f9e0ff */
[----:B------:R-:W-:Y:S01]  /*3a70*/  @!P0 IMAD.X R15, R3, 0x1, R87, P4 ;  /* 0x00000001030f8824 */ /* 0x000fe200020e0657 */
[----:B--2---:R1:W-:Y:S01]  /*3a80*/  @!P5 ST.E.128 desc[UR4][R10.64], R16 ;  /* 0x000000100a00d985 */ /* 0x0043e2000c101d04 */
[----:B------:R-:W-:Y:S03]  /*3a90*/  ISETP.NE.AND P5, PT, R35, RZ, PT ;  /* 0x000000ff2300720c */ /* 0x000fe60003fa5270 */
[----:B-1----:R1:W2:Y:S01]  /*3aa0*/  @!P3 LD.E.128 R16, desc[UR4][R6.64] ;  /* 0x000000040610b980 */ /* 0x0022a2000c101d00 */
[C---:B------:R-:W-:Y:S04]  /*3ab0*/  @!P2 LEA R10, P4, R46.reuse, R2, 0x8 ;  /* 0x000000022e0aa211 */ /* 0x040fe800078840ff */
[----:B------:R-:W-:Y:S01]  /*3ac0*/  @!P2 LEA.HI.X R11, R46, R3, R47, 0x8, P4 ;  /* 0x000000032e0ba211 */ /* 0x000fe200020f442f */
[C---:B-1----:R-:W-:Y:S04]  /*3ad0*/  @!P3 IMAD.WIDE.U32 R6, R230.reuse, 0xa0, R4 ;  /* 0x000000a0e606b825 */ /* 0x042fe800078e0004 */
[----:B------:R-:W-:Y:S02]  /*3ae0*/  @!P3 IMAD.IADD R7, R7, 0x1, R0 ;  /* 0x000000010707b824 */ /* 0x000fe400078e0200 */
[----:B------:R-:W-:Y:S03]  /*3af0*/  @!P1 IMAD R0, R231, 0xc0, RZ ;  /* 0x000000c0e7009824 */ /* 0x000fe600078e02ff */
[----:B--2---:R1:W-:Y:S01]  /*3b00*/  @!P3 ST.E.128 desc[UR4][R6.64], R16 ;  /* 0x000000100600b985 */ /* 0x0043e2000c101d04 */
[----:B------:R-:W-:Y:S01]  /*3b10*/  ISETP.NE.AND P3, PT, R31, RZ, PT ;  /* 0x000000ff1f00720c */ /* 0x000fe20003f65270 */
[C---:B-1----:R-:W-:Y:S02]  /*3b20*/  @!P1 IMAD.WIDE.U32 R6, R230.reuse, 0xc0, R4 ;  /* 0x000000c0e6069825 */ /* 0x042fe400078e0004 */
[----:B------:R1:W2:Y:S02]  /*3b30*/  @!P1 LD.E.128 R16, desc[UR4][R8.64] ;  /* 0x0000000408109980 */ /* 0x0002a4000c101d00 */
[----:B------:R-:W-:Y:S02]  /*3b40*/  @!P1 IMAD.IADD R7, R7, 0x1, R0 ;  /* 0x0000000107079824 */ /* 0x000fe400078e0200 */
[----:B------:R-:W-:Y:S01]  /*3b50*/  @!P0 IMAD R0, R231, 0xe0, RZ ;  /* 0x000000e0e7008824 */ /* 0x000fe200078e02ff */
[C---:B-1----:R-:W-:Y:S04]  /*3b60*/  @!P2 LEA R8, P4, R230.reuse, R4, 0x8 ;  /* 0x00000004e608a211 */ /* 0x042fe800078840ff */
[----:B------:R-:W-:Y:S02]  /*3b70*/  @!P2 LEA.HI.X R9, R230, R5, R231, 0x8, P4 ;  /* 0x00000005e609a211 */ /* 0x000fe400020f44e7 */
[----:B------:R-:W-:Y:S01]  /*3b80*/  ISETP.NE.AND P4, PT, R38, RZ, PT ;  /* 0x000000ff2600720c */ /* 0x000fe20003f85270 */
[----:B--2---:R1:W-:Y:S01]  /*3b90*/  @!P1 ST.E.128 desc[UR4][R6.64], R16 ;  /* 0x0000001006009985 */ /* 0x0043e2000c101d04 */
[----:B------:R-:W-:Y:S01]  /*3ba0*/  ISETP.NE.AND P1, PT, R32, RZ, PT ;  /* 0x000000ff2000720c */ /* 0x000fe20003f25270 */
[----:B-1----:R-:W-:Y:S02]  /*3bb0*/  @!P0 IMAD.WIDE.U32 R6, R230, 0xe0, R4 ;  /* 0x000000e0e6068825 */ /* 0x002fe400078e0004 */
[----:B------:R-:W2:Y:S03]  /*3bc0*/  @!P0 LD.E.128 R16, desc[UR4][R14.64] ;  /* 0x000000040e108980 */ /* 0x000ea6000c101d00 */
[----:B------:R-:W-:Y:S05]  /*3bd0*/  @!P0 IADD3 R7, PT, PT, R7, R0, RZ ;  /* 0x0000000007078210 */ /* 0x000fea0007ffe0ff */
[----:B------:R-:W-:Y:S01]  /*3be0*/  @!P4 IMAD R0, R47, 0x120, RZ ;  /* 0x000001202f00c824 */ /* 0x000fe200078e02ff */
[----:B--2---:R1:W-:Y:S01]  /*3bf0*/  @!P0 ST.E.128 desc[UR4][R6.64], R16 ;  /* 0x0000001006008985 */ /* 0x0043e2000c101d04 */
[----:B------:R-:W-:Y:S01]  /*3c00*/  ISETP.NE.AND P0, PT, R33, RZ, PT ;  /* 0x000000ff2100720c */ /* 0x000fe20003f05270 */
        /* <DEDUP_REMOVED lines=36> */
[----:B------:R-:W-:Y:S01]  /*3e50*/  @!P1 IMAD.IADD R7, R7, 0x1, R10 ;  /* 0x0000000107079824 */ /* 0x000fe200078e020a */
        /* <DEDUP_REMOVED lines=15> */
.L_x_2462:
        /* <DEDUP_REMOVED lines=12> */
[----:B------:R-:W-:Y:S02]  /*4010*/  IADD3 R30, P4, PT, R44, R30, RZ ;  /* 0x0000001e2c1e7210 */ /* 0x000fe40007f9e0ff */
[----:B--2---:R-:W-:Y:S02]  /*4020*/  ISETP.GE.AND P1, PT, R12, R0, PT ;  /* 0x000000000c00720c */ /* 0x004fe40003f26270 */
[----:B------:R-:W-:Y:S02]  /*4030*/  SHF.L.U64.HI R0, R93, 0x1, R95 ;  /* 0x000000015d007819 */ /* 0x000fe4000001025f */
[-C--:B------:R-:W-:Y:S02]  /*4040*/  ISETP.GE.OR P0, PT, R60, R50.reuse, P1 ;  /* 0x000000323c00720c */ /* 0x080fe40000f06670 */
[-C--:B------:R-:W-:Y:S01]  /*4050*/  ISETP.GE.OR P3, PT, R64, R50.reuse, P1 ;  /* 0x000000324000720c */ /* 0x080fe20000f66670 */
[--C-:B------:R-:W-:Y:S01]  /*4060*/  IMAD.X R19, R29, 0x1, R0.reuse, P5 ;  /* 0x000000011d137824 */ /* 0x100fe200028e0600 */
[----:B------:R-:W-:Y:S01]  /*4070*/  ISETP.LT.OR P0, PT, R60, R51, P0 ;  /* 0x000000333c00720c */ /* 0x000fe20000701670 */
[----:B------:R-:W-:Y:S01]  /*4080*/  IMAD.X R31, R45, 0x1, R0, P4 ;  /* 0x000000012d1f7824 */ /* 0x000fe200020e0600 */
[----:B------:R-:W-:Y:S02]  /*4090*/  P2R R33, PR, RZ, 0x8 ;  /* 0x00000008ff217803 */ /* 0x000fe40000000000 */
[-C--:B------:R-:W-:Y:S02]  /*40a0*/  ISETP.GE.OR P5, PT, R63, R50.reuse, P1 ;  /* 0x000000323f00720c */ /* 0x080fe40000fa6670 */
[-C--:B------:R-:W-:Y:S02]  /*40b0*/  ISETP.GE.OR P6, PT, R62, R50.reuse, P1 ;  /* 0x000000323e00720c */ /* 0x080fe40000fc6670 */
[----:B------:R-:W-:Y:S05]  /*40c0*/  ISETP.GE.OR P3, PT, R74, R50, P1 ;  /* 0x000000324a00720c */ /* 0x000fea0000f66670 */
[----:B------:R-:W-:Y:S08]  /*40d0*/  @P0 BRA `(.L_x_2466) ;  /* 0x0000000000d00947 */ /* 0x000ff00003800000 */
        /* <DEDUP_REMOVED lines=52> */
.L_x_2466:
[----:B------:R-:W-:Y:S05]  /*4420*/  BSYNC.RECONVERGENT B0 ;  /* 0x0000000000007941 */ /* 0x000fea0003800200 */
.L_x_2465:
[----:B------:R-:W-:Y:S01]  /*4430*/  ISETP.NE.AND P0, PT, R33, RZ, PT ;  /* 0x000000ff2100720c */ /* 0x000fe20003f05270 */
[----:B------:R-:W-:Y:S01]  /*4440*/  BSSY.RECONVERGENT B0, `(.L_x_2467) ;  /* 0x0000038000007945 */ /* 0x000fe20003800200 */
[----:B------:R-:W-:Y:S02]  /*4450*/  ISETP.GE.OR P4, PT, R73, R50, P1 ;  /* 0x000000324900720c */ /* 0x000fe40000f86670 */
[-C--:B------:R-:W-:Y:S02]  /*4460*/  ISETP.LT.OR P0, PT, R64, R51.reuse, P0 ;  /* 0x000000334000720c */ /* 0x080fe40000701670 */
[-C--:B------:R-:W-:Y:S02]  /*4470*/  ISETP.LT.OR P5, PT, R63, R51.reuse, P5 ;  /* 0x000000333f00720c */ /* 0x080fe40002fa1670 */
[----:B------:R-:W-:Y:S09]  /*4480*/  ISETP.LT.OR P6, PT, R62, R51, P6 ;  /* 0x000000333e00720c */ /* 0x000ff200037c1670 */
[----:B------:R-:W-:Y:S05]  /*4490*/  @P0 BRA `(.L_x_2468) ;  /* 0x0000000000c80947 */ /* 0x000fea0003800000 */
        /* <DEDUP_REMOVED lines=50> */
.L_x_2468:
[----:B------:R-:W-:Y:S05]  /*47c0*/  BSYNC.RECONVERGENT B0 ;  /* 0x0000000000007941 */ /* 0x000fea0003800200 */
.L_x_2467:
        /* <DEDUP_REMOVED lines=57> */
.L_x_2470:
[----:B------:R-:W-:Y:S05]  /*4b60*/  BSYNC.RECONVERGENT B0 ;  /* 0x0000000000007941 */ /* 0x000fea0003800200 */
.L_x_2469:
        /* <DEDUP_REMOVED lines=58> */
.L_x_2472:
[----:B------:R-:W-:Y:S05]  /*4f10*/  BSYNC.RECONVERGENT B0 ;  /* 0x0000000000007941 */ /* 0x000fea0003800200 */
.L_x_2471:
[-C--:B------:R-:W-:Y:S01]  /*4f20*/  ISETP.LT.OR P3, PT, R74, R51.reuse, P3 ;  /* 0x000000334a00720c */ /* 0x080fe20001f61670 */
[----:B------:R-:W-:Y:S01]  /*4f30*/  BSSY.RECONVERGENT B0, `(.L_x_2473) ;  /* 0x000003f000007945 */ /* 0x000fe20003800200 */
[----:B------:R-:W-:Y:S02]  /*4f40*/  ISETP.GE.OR P6, PT, R71, R50, P1 ;  /* 0x000000324700720c */ /* 0x000fe40000fc6670 */
[----:B------:R-:W-:Y:S09]  /*4f50*/  ISETP.LT.OR P4, PT, R73, R51, P4 ;  /* 0x000000334900720c */ /* 0x000ff20002781670 */
        /* <DEDUP_REMOVED lines=60> */
.L_x_2474:
[----:B------:R-:W-:Y:S05]  /*5320*/  BSYNC.RECONVERGENT B0 ;  /* 0x0000000000007941 */ /* 0x000fea0003800200 */
.L_x_2473:
        /* <DEDUP_REMOVED lines=58> */
.L_x_2476:
[----:B------:R-:W-:Y:S05]  /*56d0*/  BSYNC.RECONVERGENT B0 ;  /* 0x0000000000007941 */ /* 0x000fea0003800200 */
.L_x_2475:
        /* <DEDUP_REMOVED lines=64> */
.L_x_2478:
[----:B------:R-:W-:Y:S05]  /*5ae0*/  BSYNC.RECONVERGENT B0 ;  /* 0x0000000000007941 */ /* 0x000fea0003800200 */
.L_x_2477:
[----:B------:R-:W-:Y:S01]  /*5af0*/  ISETP.GE.OR P0, PT, R68, R50, P1 ;  /* 0x000000324400720c */ /* 0x000fe20000f06670 */
[----:B------:R-:W-:Y:S03]  /*5b00*/  BSSY.RECONVERGENT B0, `(.L_x_2479) ;  /* 0x000003e000007945 */ /* 0x000fe60003800200 */
[----:B------:R-:W-:Y:S01]  /*5b10*/  P2R R33, PR, RZ, 0x1 ;  /* 0x00000001ff217803 */ /* 0x000fe20000000000 */
        /* <DEDUP_REMOVED lines=60> */
.L_x_2480:
[----:B------:R-:W-:Y:S05]  /*5ee0*/  BSYNC.RECONVERGENT B0 ;  /* 0x0000000000007941 */ /* 0x000fea0003800200 */
.L_x_2479:
        /* <DEDUP_REMOVED lines=64> */
.L_x_2482:
[----:B------:R-:W-:Y:S05]  /*62f0*/  BSYNC.RECONVERGENT B0 ;  /* 0x0000000000007941 */ /* 0x000fea0003800200 */
.L_x_2481:
        /* <DEDUP_REMOVED lines=58> */
.L_x_2484:
[----:B------:R-:W-:Y:S05]  /*66a0*/  BSYNC.RECONVERGENT B0 ;  /* 0x0000000000007941 */ /* 0x000fea0003800200 */
.L_x_2483:
[----:B------:R-:W-:Y:S01]  /*66b0*/  ISETP.NE.AND P0, PT, R33, RZ, PT ;  /* 0x000000ff2100720c */ /* 0x000fe20003f05270 */
[----:B------:R-:W-:Y:S01]  /*66c0*/  BSSY.RECONVERGENT B0, `(.L_x_2485) ;  /* 0x000004a000007945 */ /* 0x000fe20003800200 */
[-C--:B------:R-:W-:Y:S02]  /*66d0*/  ISETP.GE.OR P4, PT, R65, R50.reuse, P1 ;  /* 0x000000324100720c */ /* 0x080fe40000f86670 */
[-C--:B------:R-:W-:Y:S02]  /*66e0*/  ISETP.LT.OR P0, PT, R68, R51.reuse, P0 ;  /* 0x000000334400720c */ /* 0x080fe40000701670 */
[-C--:B------:R-:W-:Y:S02]  /*66f0*/  ISETP.GE.OR P3, PT, R78, R50.reuse, P1 ;  /* 0x000000324e00720c */ /* 0x080fe40000f66670 */
[----:B------:R-:W-:Y:S02]  /*6700*/  ISETP.GE.OR P1, PT, R77, R50, P1 ;  /* 0x000000324d00720c */ /* 0x000fe40000f26670 */
[-C--:B------:R-:W-:Y:S02]  /*6710*/  ISETP.LT.OR P6, PT, R67, R51.reuse, P6 ;  /* 0x000000334300720c */ /* 0x080fe400037c1670 */
        /* <DEDUP_REMOVED lines=68> */
.L_x_2486:
[----:B------:R-:W-:Y:S05]  /*6b60*/  BSYNC.RECONVERGENT B0 ;  /* 0x0000000000007941 */ /* 0x000fea0003800200 */
.L_x_2485:
        /* <DEDUP_REMOVED lines=64> */
.L_x_2488:
[----:B------:R-:W-:Y:S05]  /*6f70*/  BSYNC.RECONVERGENT B0 ;  /* 0x0000000000007941 */ /* 0x000fea0003800200 */
.L_x_2487:
        /* <DEDUP_REMOVED lines=64> */
.L_x_2490:
[----:B------:R-:W-:Y:S05]  /*7380*/  BSYNC.RECONVERGENT B0 ;  /* 0x0000000000007941 */ /* 0x000fea0003800200 */
.L_x_2489:
        /* <DEDUP_REMOVED lines=64> */
.L_x_2492:
[----:B------:R-:W-:Y:S05]  /*7790*/  BSYNC.RECONVERGENT B0 ;  /* 0x0000000000007941 */ /* 0x000fea0003800200 */
.L_x_2491:
        /* <DEDUP_REMOVED lines=64> */
.L_x_2494:
[----:B------:R-:W-:Y:S05]  /*7ba0*/  BSYNC.RECONVERGENT B0 ;  /* 0x0000000000007941 */ /* 0x000fea0003800200 */
.L_x_2493:
        /* <DEDUP_REMOVED lines=64> */
.L_x_2496:
[----:B------:R-:W-:Y:S05]  /*7fb0*/  BSYNC.RECONVERGENT B0 ;  /* 0x0000000000007941 */ /* 0x000fea0003800200 */
.L_x_2495:
[----:B------:R-:W5:Y:S02]  /*7fc0*/  LD.E R0, desc[UR4][R134.64+0xd0] ;  /* 0x0000d00486007980 */ /* 0x000f64000c101900 */
[----:B-----5:R-:W-:Y:S05]  /*7fd0*/  IMAD.U32 R0, R0, -0x80, RZ ;  /* 0xffffff8000007824 */ /* 0x020fea00078e00ff */
[C---:B------:R-:W-:Y:S02]  /*7fe0*/  LEA R28, P1, R0.reuse, R28, 0x1 ;  /* 0x0000001c001c7211 */ /* 0x040fe400078208ff */
[C---:B------:R-:W-:Y:S02]  /*7ff0*/  LEA R44, P0, R0.reuse, R44, 0x1 ;  /* 0x0000002c002c7211 */ /* 0x040fe400078008ff */
[C---:B------:R-:W-:Y:S02]  /*8000*/  LEA.HI.X.SX32 R29, R0.reuse, R29, 0x1, P1 ;  /* 0x0000001d001d7211 */ /* 0x040fe400008f0eff */
[----:B------:R-:W-:Y:S01]  /*8010*/  LEA.HI.X.SX32 R45, R0, R45, 0x1, P0 ;  /* 0x0000002d002d7211 */ /* 0x000fe200000f0eff */
[----:B------:R-:W-:Y:S05]  /*8020*/  BRA `(.L_x_2463) ;  /* 0x0000006400407947 */ /* 0x000fea0003800000 */
.L_x_2464:
        /* <DEDUP_REMOVED lines=101> */
.L_x_2498:
[----:B------:R-:W-:Y:S05]  /*8680*/  BSYNC.RECONVERGENT B0 ;  /* 0x0000000000007941 */ /* 0x000fea0003800200 */
.L_x_2497:
        /* <DEDUP_REMOVED lines=96> */
.L_x_2500:
[----:B------:R-:W-:Y:S05]  /*8c90*/  BSYNC.RECONVERGENT B0 ;  /* 0x0000000000007941 */ /* 0x000fea0003800200 */
.L_x_2499:
        /* <DEDUP_REMOVED lines=99> */
.L_x_2502:
[----:B------:R-:W-:Y:S05]  /*92d0*/  BSYNC.RECONVERGENT B0 ;  /* 0x0000000000007941 */ /* 0x000fea0003800200 */
.L_x_2501:
        /* <DEDUP_REMOVED lines=93> */
.L_x_2504:
[----:B------:R-:W-:Y:S05]  /*98b0*/  BSYNC.RECONVERGENT B0 ;  /* 0x0000000000007941 */ /* 0x000fea0003800200 */
.L_x_2503:
        /* <DEDUP_REMOVED lines=97> */
.L_x_2506:
[----:B------:R-:W-:Y:S05]  /*9ed0*/  BSYNC.RECONVERGENT B0 ;  /* 0x0000000000007941 */ /* 0x000fea0003800200 */
.L_x_2505:
        /* <DEDUP_REMOVED lines=97> */
.L_x_2508:
[----:B------:R-:W-:Y:S05]  /*a4f0*/  BSYNC.RECONVERGENT B0 ;  /* 0x0000000000007941 */ /* 0x000fea0003800200 */
.L_x_2507:
        /* <DEDUP_REMOVED lines=97> */
.L_x_2510:
[----:B------:R-:W-:Y:S05]  /*ab10*/  BSYNC.RECONVERGENT B0 ;  /* 0x0000000000007941 */ /* 0x000fea0003800200 */
.L_x_2509:
        /* <DEDUP_REMOVED lines=100> */
.L_x_2512:
[----:B------:R-:W-:Y:S05]  /*b160*/  BSYNC.RECONVERGENT B0 ;  /* 0x0000000000007941 */ /* 0x000fea0003800200 */
.L_x_2511:
        /* <DEDUP_REMOVED lines=100> */
.L_x_2514:
[----:B------:R-:W-:Y:S05]  /*b7b0*/  BSYNC.RECONVERGENT B0 ;  /* 0x0000000000007941 */ /* 0x000fea0003800200 */
.L_x_2513:
        /* <DEDUP_REMOVED lines=97> */
.L_x_2516:
[----:B------:R-:W-:Y:S05]  /*bdd0*/  BSYNC.RECONVERGENT B0 ;  /* 0x0000000000007941 */ /* 0x000fea0003800200 */
.L_x_2515:
        /* <DEDUP_REMOVED lines=100> */
.L_x_2518:
[----:B------:R-:W-:Y:S05]  /*c420*/  BSYNC.RECONVERGENT B0 ;  /* 0x0000000000007941 */ /* 0x000fea0003800200 */
.L_x_2517:
        /* <DEDUP_REMOVED lines=103> */
.L_x_2520:
[----:B------:R-:W-:Y:S05]  /*caa0*/  BSYNC.RECONVERGENT B0 ;  /* 0x0000000000007941 */ /* 0x000fea0003800200 */
.L_x_2519:
        /* <DEDUP_REMOVED lines=103> */
.L_x_2522:
[----:B------:R-:W-:Y:S05]  /*d120*/  BSYNC.RECONVERGENT B0 ;  /* 0x0000000000007941 */ /* 0x000fea0003800200 */
.L_x_2521:
        /* <DEDUP_REMOVED lines=103> */
.L_x_2524:
[----:B------:R-:W-:Y:S05]  /*d7a0*/  BSYNC.RECONVERGENT B0 ;  /* 0x0000000000007941 */ /* 0x000fea0003800200 */
.L_x_2523:
[CC--:B------:R-:W-:Y:S01]  /*d7b0*/  ISETP.GE.OR P0, PT, R78.reuse, R50.reuse, P3 ;  /* 0x000000324e00720c */ /* 0x0c0fe20001f06670 */
[----:B------:R-:W-:Y:S01]  /*d7c0*/  BSSY.RECONVERGENT B0, `(.L_x_2525) ;  /* 0x0000067000007945 */ /* 0x000fe20003800200 */
[C---:B------:R-:W-:Y:S02]  /*d7d0*/  ISETP.GE.OR P4, PT, R77.reuse, R50, P3 ;  /* 0x000000324d00720c */ /* 0x040fe40001f86670 */
        /* <DEDUP_REMOVED lines=101> */
.L_x_2526:
[----:B------:R-:W-:Y:S05]  /*de30*/  BSYNC.RECONVERGENT B0 ;  /* 0x0000000000007941 */ /* 0x000fea0003800200 */
.L_x_2525:
        /* <DEDUP_REMOVED lines=100> */
.L_x_2528:
[----:B------:R-:W-:Y:S05]  /*e480*/  BSYNC.RECONVERGENT B0 ;  /* 0x0000000000007941 */ /* 0x000fea0003800200 */
.L_x_2527:
        /* <DEDUP_REMOVED lines=10> */
.L_x_2463:
[----:B------:R-:W-:Y:S05]  /*e530*/  BSYNC.RECONVERGENT B1 ;  /* 0x0000000000017941 */ /* 0x000fea0003800200 */
.L_x_2461:
        /* <DEDUP_REMOVED lines=31> */
[----:B------:R-:W3:Y:S01]  /*e730*/  LDL.64 R14, [R1+0x30] ;  /* 0x00003000010e7983 */ /* 0x000ee20000100a00 */
        /* <DEDUP_REMOVED lines=71> */
.L_x_2530:
[----:B------:R-:W-:Y:S05]  /*ebb0*/  BSYNC.RECONVERGENT B0 ;  /* 0x0000000000007941 */ /* 0x000fea0003800200 */
.L_x_2529:
[----:B------:R-:W-:Y:S11]  /*ebc0*/  ISETP.GT.AND P0, PT, R86, R92, PT ;  /* 0x0000005c5600720c */ /* 0x000ff60003f04270 */
[----:B------:R-:W-:Y:S02]  /*ebd0*/  @!UPT UIADD3 URZ, UPT, UPT, URZ, URZ, URZ ;  /* 0x000000fffffff290 */ /* 0x000fe4000fffe0ff */
[----:B------:R-:W-:Y:S05]  /*ebe0*/  @P0 BRA `(.L_x_2531) ;  /* 0xffffff3c00d40947 */ /* 0x000fea000383ffff */
.L_x_2460:
[----:B------:R-:W-:Y:S05]  /*ebf0*/  WARPSYNC.ALL ;  /* 0x0000000000007948 */ /* 0x000fea0003800000 */
[----:B------:R-:W-:Y:S06]  /*ec00*/  BAR.SYNC.DEFER_BLOCKING 0x0 ;  /* 0x0000000000007b1d */ /* 0x000fec0000010000 */
[----:B------:R2:W5:Y:S04]  /*ec10*/  LDL R222, [R1+0x14c] ;  /* 0x00014c0001de7983 */ /* 0x0005680000100800 */
[----:B------:R-:W3:Y:S01]  /*ec20*/  LD.E R35, desc[UR4][R134.64+0xd0] ;  /* 0x0000d00486237980 */ /* 0x000ee2000c101900 */
[----:B------:R-:W-:Y:S01]  /*ec30*/  BSSY.RECONVERGENT B2, `(.L_x_2532) ;  /* 0x0000316000027945 */ /* 0x000fe20003800200 */
[C---:B-1----:R-:W-:Y:S01]  /*ec40*/  SHF.L.U64.HI R37, R96.reuse, 0x4, R97 ;  /* 0x0000000460257819 */ /* 0x042fe20000010261 */
[----:B------:R-:W-:Y:S01]  /*ec50*/  IMAD.SHL.U32 R26, R96, 0x10, RZ ;  /* 0x00000010601a7824 */ /* 0x000fe200078e00ff */
[----:B---3--:R-:W-:-:S13]  /*ec60*/  ISETP.NE.AND P0, PT, R35, RZ, PT ;  /* 0x000000ff2300720c */ /* 0x008fda0003f05270 */
[----:B--2---:R-:W-:Y:S05]  /*ec70*/  @P0 BRA `(.L_x_2533) ;  /* 0x0000000000e80947 */ /* 0x004fea0003800000 */
[----:B-----5:R-:W-:Y:S01]  /*ec80*/  IADD3 R0, PT, PT, -R151, R222, RZ ;  /* 0x000000de97007210 */ /* 0x020fe20007ffe1ff */
[----:B------:R-:W-:Y:S03]  /*ec90*/  BSSY.RECONVERGENT B0, `(.L_x_2534) ;  /* 0x000000c000007945 */ /* 0x000fe60003800200 */
        /* <DEDUP_REMOVED lines=10> */
.L_x_2536:
[----:B------:R2:W-:Y:S02]  /*ed40*/  STS.128 [R79], RZ ;  /* 0x000000ff4f007388 */ /* 0x0005e40000000c00 */
.L_x_2535:
[----:B------:R-:W-:Y:S05]  /*ed50*/  BSYNC.RECONVERGENT B0 ;  /* 0x0000000000007941 */ /* 0x000fea0003800200 */
.L_x_2534:
        /* <DEDUP_REMOVED lines=18> */
.L_x_2538:
[----:B------:R-:W-:Y:S05]  /*ee80*/  BSYNC.RECONVERGENT B0 ;  /* 0x0000000000007941 */ /* 0x000fea0003800200 */
.L_x_2537:
[----:B------:R-:W-:Y:S04]  /*ee90*/  BSSY.RECONVERGENT B0, `(.L_x_2539) ;  /* 0x000000c000007945 */ /* 0x000fe80003800200 */
[----:B------:R-:W-:Y:S05]  /*eea0*/  @P2 BRA `(.L_x_2540) ;  /* 0x0000000000282947 */ /* 0x000fea0003800000 */
[----:B------:R-:W5:Y:S02]  /*eeb0*/  LDL R0, [R1+0x5c] ;  /* 0x00005c0001007983 */ /* 0x000f640000100800 */
        /* <DEDUP_REMOVED lines=9> */
.L_x_2540:
[----:B------:R-:W-:Y:S05]  /*ef50*/  BSYNC.RECONVERGENT B0 ;  /* 0x0000000000007941 */ /* 0x000fea0003800200 */
.L_x_2539:
[----:B------:R-:W-:Y:S05]  /*ef60*/  @P1 BRA `(.L_x_2541) ;  /* 0x0000002c00881947 */ /* 0x000fea0003800000 */
[----:B------:R-:W5:Y:S02]  /*ef70*/  LDL R0, [R1+0x5c] ;  /* 0x00005c0001007983 */ /* 0x000f640000100800 */
        /* <DEDUP_REMOVED lines=10> */
.L_x_2533:
[----:B------:R-:W2:Y:S01]  /*f020*/  LD.E.64 R2, desc[UR4][R134.64+0xf0] ;  /* 0x0000f00486027980 */ /* 0x000ea2000c101b00 */
[----:B------:R-:W-:-:S03]  /*f030*/  IMAD.MOV.U32 R0, RZ, RZ, RZ ;  /* 0x000000ffff007224 */ /* 0x000fc600078e00ff */
[----:B------:R-:W3:Y:S04]  /*f040*/  LD.E.U8 R4, desc[UR4][R134.64+0x1b3] ;  /* 0x0001b30486047980 */ /* 0x000ee8000c101100 */
[----:B------:R-:W5:Y:S04]  /*f050*/  LD.E.64 R32, desc[UR4][R134.64+0x148] ;  /* 0x0001480486207980 */ /* 0x000f68000c101b00 */
[----:B------:R-:W5:Y:S01]  /*f060*/  LD.E.64 R30, desc[UR4][R134.64+0x150] ;  /* 0x00015004861e7980 */ /* 0x000f62000c101b00 */
[----:B--2---:R-:W-:-:S04]  /*f070*/  ISETP.NE.U32.AND P1, PT, R2, RZ, PT ;  /* 0x000000ff0200720c */ /* 0x004fc80003f25070 */
[----:B------:R-:W-:-:S13]  /*f080*/  ISETP.NE.AND.EX P1, PT, R3, RZ, PT, P1 ;  /* 0x000000ff0300720c */ /* 0x000fda0003f25310 */
[----:B------:R-:W-:-:S05]  /*f090*/  @P1 IADD3 R2, P0, PT, R2, R154, RZ ;  /* 0x0000009a02021210 */ /* 0x000fca0007f1e0ff */
[----:B------:R-:W-:-:S05]  /*f0a0*/  @P1 IMAD.X R3, R3, 0x1, R155, P0 ;  /* 0x0000000103031824 */ /* 0x000fca00000e069b */
[----:B------:R1:W2:Y:S01]  /*f0b0*/  @P1 LD.E R0, desc[UR4][R2.64] ;  /* 0x0000000402001980 */ /* 0x0002a2000c101900 */
[----:B---3--:R-:W-:Y:S02]  /*f0c0*/  ISETP.NE.AND P2, PT, R4, RZ, PT ;  /* 0x000000ff0400720c */ /* 0x008fe40003f45270 */
[----:B-1----:R-:W-:-:S04]  /*f0d0*/  LEA.HI R2, R35, R35, RZ, 0x1 ;  /* 0x0000002323027211 */ /* 0x002fc800078f08ff */
[----:B-----5:R-:W-:-:S05]  /*f0e0*/  SHF.R.S32.HI R34, RZ, 0x1, R2 ;  /* 0x00000001ff227819 */ /* 0x020fca0000011402 */
[----:B------:R-:W-:Y:S01]  /*f0f0*/  IMAD.SHL.U32 R42, R34, 0x10, RZ ;  /* 0x00000010222a7824 */ /* 0x000fe200078e00ff */
[----:B--2---:R-:W-:Y:S01]  /*f100*/  IADD3 R2, PT, PT, R0, R101, R151 ;  /* 0x0000006500027210 */ /* 0x004fe20007ffe097 */
[----:B------:R-:W-:-:S04]  /*f110*/  IMAD R0, R60, R34, R152 ;  /* 0x000000223c007224 */ /* 0x000fc800078e0298 */
[----:B------:R-:W-:Y:S02]  /*f120*/  IMAD R3, R2, R34, RZ ;  /* 0x0000002202037224 */ /* 0x000fe400078e02ff */
[----:B------:R-:W-:-:S03]  /*f130*/  IMAD.IADD R2, R152, 0x1, R0 ;  /* 0x0000000198027824 */ /* 0x000fc600078e0200 */
[----:B------:R-:W-:Y:S02]  /*f140*/  SHF.R.S32.HI R4, RZ, 0x1f, R3 ;  /* 0x0000001fff047819 */ /* 0x000fe40000011403 */
[C---:B------:R-:W-:Y:S02]  /*f150*/  IADD3 R21, P1, PT, R3.reuse, R0, RZ ;  /* 0x0000000003157210 */ /* 0x040fe40007f3e0ff */
[----:B------:R-:W-:Y:S02]  /*f160*/  IADD3 R45, P0, PT, R3, R2, RZ ;  /* 0x00000002032d7210 */ /* 0x000fe40007f1e0ff */
[-C--:B------:R-:W-:Y:S02]  /*f170*/  LEA.HI.X.SX32 R24, R0, R4.reuse, 0x1, P1 ;  /* 0x0000000400187211 */ /* 0x080fe400008f0eff */
[----:B------:R-:W-:Y:S01]  /*f180*/  LEA.HI.X.SX32 R46, R2, R4, 0x1, P0 ;  /* 0x00000004022e7211 */ /* 0x000fe200000f0eff */
[----:B------:R-:W-:Y:S08]  /*f190*/  @!P2 BRA `(.L_x_2542) ;  /* 0x000000100078a947 */ /* 0x000ff00003800000 */
[----:B------:R1:W5:Y:S01]  /*f1a0*/  LD.E R22, desc[UR4][R134.64+0xc0] ;  /* 0x0000c00486167980 */ /* 0x000362000c101900 */
[----:B------:R-:W-:Y:S01]  /*f1b0*/  IADD3 R23, PT, PT, -R151, R222, RZ ;  /* 0x000000de97177210 */ /* 0x000fe20007ffe1ff */
[----:B------:R-:W-:Y:S03]  /*f1c0*/  BSSY.RECONVERGENT B1, `(.L_x_2543) ;  /* 0x0000045000017945 */ /* 0x000fe60003800200 */
[----:B------:R-:W-:-:S13]  /*f1d0*/  ISETP.GE.AND P0, PT, R60, R23, PT ;  /* 0x000000173c00720c */ /* 0x000fda0003f06270 */
        /* <DEDUP_REMOVED lines=9> */
[C---:B------:R-:W-:Y:S02]  /*f270*/  SHF.L.U32 R2, R21.reuse, 0x1, RZ ;  /* 0x0000000115027819 */ /* 0x040fe400000006ff */
[----:B------:R-:W-:Y:S02]  /*f280*/  SHF.L.U64.HI R0, R21, 0x1, R24 ;  /* 0x0000000115007819 */ /* 0x000fe40000010218 */
[-C--:B------:R-:W-:Y:S02]  /*f290*/  IADD3 R8, P1, PT, R32, R2.reuse, RZ ;  /* 0x0000000220087210 */ /* 0x080fe40007f3e0ff */
[----:B------:R-:W-:Y:S02]  /*f2a0*/  IADD3 R2, P0, PT, R30, R2, RZ ;  /* 0x000000021e027210 */ /* 0x000fe40007f1e0ff */
[-C--:B------:R-:W-:Y:S02]  /*f2b0*/  IADD3.X R9, PT, PT, R33, R0.reuse, RZ, P1, !PT ;  /* 0x0000000021097210 */ /* 0x080fe40000ffe4ff */
[----:B------:R-:W-:-:S04]  /*f2c0*/  IADD3.X R3, PT, PT, R31, R0, RZ, P0, !PT ;  /* 0x000000001f037210 */ /* 0x000fc800007fe4ff */
[----:B------:R-:W2:Y:S04]  /*f2d0*/  LD.E.64 R8, desc[UR4][R8.64] ;  /* 0x0000000408087980 */ /* 0x000ea8000c101b00 */
[----:B------:R3:W4:Y:S02]  /*f2e0*/  LD.E.64 R10, desc[UR4][R2.64] ;  /* 0x00000004020a7980 */ /* 0x000724000c101b00 */
[----:B---3-5:R-:W-:Y:S02]  /*f2f0*/  MOV R3, R5 ;  /* 0x0000000500037202 */ /* 0x028fe40000000f00 */
[----:B------:R-:W-:Y:S02]  /*f300*/  MOV R2, R7 ;  /* 0x0000000700027202 */ /* 0x000fe40000000f00 */
[----:B------:R-:W-:Y:S01]  /*f310*/  MOV R7, R4 ;  /* 0x0000000400077202 */ /* 0x000fe20000000f00 */
[----:B------:R-:W-:-:S02]  /*f320*/  HADD2.F32 R4, -RZ, R3.H0_H0 ;  /* 0x20000003ff047230 */ /* 0x000fc40000004100 */
[----:B------:R-:W-:Y:S02]  /*f330*/  HADD2.F32 R3, -RZ, R3.H1_H1 ;  /* 0x30000003ff037230 */ /* 0x000fe40000004100 */
[--C-:B------:R-:W-:Y:S01]  /*f340*/  HADD2.F32 R0, -RZ, R2.reuse.H1_H1 ;  /* 0x30000002ff007230 */ /* 0x100fe20000004100 */
[----:B------:R-:W-:Y:S01]  /*f350*/  MOV R5, R6 ;  /* 0x0000000600057202 */ /* 0x000fe20000000f00 */
[----:B------:R-:W-:Y:S02]  /*f360*/  HADD2.F32 R2, -RZ, R2.H0_H0 ;  /* 0x20000002ff027230 */ /* 0x000fe40000004100 */
[----:B--2---:R-:W-:Y:S02]  /*f370*/  HADD2.F32 R17, -RZ, R8.H1_H1 ;  /* 0x30000008ff117230 */ /* 0x004fe40000004100 */
[----:B------:R-:W-:Y:S02]  /*f380*/  HADD2.F32 R15, -RZ, R9.H1_H1 ;  /* 0x30000009ff0f7230 */ /* 0x000fe40000004100 */
[----:B----4-:R-:W-:-:S02]  /*f390*/  HADD2.F32 R16, -RZ, R10.H1_H1 ;  /* 0x3000000aff107230 */ /* 0x010fc40000004100 */
[----:B------:R-:W-:Y:S02]  /*f3a0*/  HADD2.F32 R18, -RZ, R11.H1_H1 ;  /* 0x3000000bff127230 */ /* 0x000fe40000004100 */
[C---:B------:R-:W-:Y:S01]  /*f3b0*/  FMUL.FTZ R6, R3.reuse, R17 ;  /* 0x0000001103067220 */ /* 0x040fe20000410000 */
[----:B------:R-:W-:Y:S02]  /*f3c0*/  FMUL.FTZ R14, R3, R16 ;  /* 0x00000010030e7220 */ /* 0x000fe40000410000 */
[CC--:B------:R-:W-:Y:S01]  /*f3d0*/  FMUL.FTZ R3, R0.reuse, R18.reuse ;  /* 0x0000001200037220 */ /* 0x0c0fe20000410000 */
[----:B------:R-:W-:Y:S01]  /*f3e0*/  FMUL.FTZ R0, R0, R15 ;  /* 0x0000000f00007220 */ /* 0x000fe20000410000 */
[----:B------:R-:W-:Y:S01]  /*f3f0*/  FFMA.FTZ R17, R4, R17, -R14 ;  /* 0x0000001104117223 */ /* 0x000fe2000001080e */
[----:B------:R-:W-:Y:S02]  /*f400*/  HADD2.F32 R8, -RZ, R8.H0_H0 ;  /* 0x20000008ff087230 */ /* 0x000fe40000004100 */
[C---:B------:R-:W-:Y:S01]  /*f410*/  FFMA.FTZ R15, R2.reuse, R15, -R3 ;  /* 0x0000000f020f7223 */ /* 0x040fe20000010803 */
[----:B------:R-:W-:Y:S01]  /*f420*/  FFMA.FTZ R14, R2, R18, R0 ;  /* 0x00000012020e7223 */ /* 0x000fe20000010000 */
[----:B------:R-:W-:-:S02]  /*f430*/  HADD2.F32 R3, -RZ, R7.H1_H1 ;  /* 0x30000007ff037230 */ /* 0x000fc40000004100 */
[----:B------:R-:W-:Y:S02]  /*f440*/  HADD2.F32 R10, -RZ, R10.H0_H0 ;  /* 0x2000000aff0a7230 */ /* 0x000fe40000004100 */
[----:B------:R-:W-:Y:S02]  /*f450*/  HADD2.F32 R11, -RZ, R11.H0_H0 ;  /* 0x2000000bff0b7230 */ /* 0x000fe40000004100 */
[----:B------:R-:W-:Y:S02]  /*f460*/  HADD2.F32 R0, -RZ, R5.H1_H1 ;  /* 0x30000005ff007230 */ /* 0x000fe40000004100 */
[----:B------:R-:W-:Y:S02]  /*f470*/  HADD2.F32 R9, -RZ, R9.H0_H0 ;  /* 0x20000009ff097230 */ /* 0x000fe40000004100 */
[----:B------:R-:W-:Y:S01]  /*f480*/  FFMA.FTZ R16, R4, R16, R6 ;  /* 0x0000001004107223 */ /* 0x000fe20000010006 */
[----:B------:R-:W-:Y:S02]  /*f490*/  HADD2.F32 R2, -RZ, R5.H0_H0 ;  /* 0x20000005ff027230 */ /* 0x000fe40000004100 */
[----:B------:R-:W-:Y:S01]  /*f4a0*/  FMUL.FTZ R6, R3, R10 ;  /* 0x0000000a03067220 */ /* 0x000fe20000410000 */
[----:B------:R-:W-:-:S02]  /*f4b0*/  HADD2.F32 R4, -RZ, R7.H0_H0 ;  /* 0x20000007ff047230 */ /* 0x000fc40000004100 */
[-C--:B------:R-:W-:Y:S01]  /*f4c0*/  FMUL.FTZ R5, R3, R8.reuse ;  /* 0x0000000803057220 */ /* 0x080fe20000410000 */
        /* <DEDUP_REMOVED lines=16> */
.L_x_2547:
[----:B------:R-:W-:Y:S05]  /*f5d0*/  BSYNC.RECONVERGENT B0 ;  /* 0x0000000000007941 */ /* 0x000fea0003800200 */
.L_x_2546:
[----:B-----5:R3:W-:Y:S01]  /*f5e0*/  STS.128 [R79], R4 ;  /* 0x000000044f007388 */ /* 0x0207e20000000c00 */
[----:B------:R-:W-:Y:S05]  /*f5f0*/  BRA `(.L_x_2544) ;  /* 0x0000000000047947 */ /* 0x000fea0003800000 */
.L_x_2545:
[----:B------:R2:W-:Y:S02]  /*f600*/  STS.128 [R79], RZ ;  /* 0x000000ff4f007388 */ /* 0x0005e40000000c00 */
.L_x_2544:
[----:B------:R-:W-:Y:S05]  /*f610*/  BSYNC.RECONVERGENT B1 ;  /* 0x0000000000017941 */ /* 0x000fea0003800200 */
.L_x_2543:
        /* <DEDUP_REMOVED lines=9> */
[----:B---3--:R3:W5:Y:S01]  /*f6b0*/  LD.E.128 R4, desc[UR4][R16.64] ;  /* 0x0000000410047980 */ /* 0x008762000c101d00 */
[----:B------:R-:W-:Y:S01]  /*f6c0*/  ISETP.GE.AND P0, PT, R12, R35, PT ;  /* 0x000000230c00720c */ /* 0x000fe20003f06270 */
[----:B------:R-:W-:-:S12]  /*f6d0*/  BSSY.RECONVERGENT B0, `(.L_x_2550) ;  /* 0x000003a000007945 */ /* 0x000fd80003800200 */
[----:B------:R-:W-:Y:S05]  /*f6e0*/  @P0 BRA `(.L_x_2551) ;  /* 0x0000000000e00947 */ /* 0x000fea0003800000 */
[----:B------:R-:W-:-:S04]  /*f6f0*/  IADD3 R0, P0, PT, R42, R21, RZ ;  /* 0x000000152a007210 */ /* 0x000fc80007f1e0ff */
[----:B------:R-:W-:Y:S02]  /*f700*/  LEA.HI.X.SX32 R2, R42, R24, 0x1, P0 ;  /* 0x000000182a027211 */ /* 0x000fe400000f0eff */
[C---:B------:R-:W-:Y:S02]  /*f710*/  SHF.L.U32 R3, R0.reuse, 0x1, RZ ;  /* 0x0000000100037819 */ /* 0x040fe400000006ff */
[----:B------:R-:W-:Y:S02]  /*f720*/  SHF.L.U64.HI R0, R0, 0x1, R2 ;  /* 0x0000000100007819 */ /* 0x000fe40000010202 */
[-C--:B------:R-:W-:Y:S02]  /*f730*/  IADD3 R8, P1, PT, R32, R3.reuse, RZ ;  /* 0x0000000320087210 */ /* 0x080fe40007f3e0ff */
[----:B------:R-:W-:Y:S02]  /*f740*/  IADD3 R2, P0, PT, R30, R3, RZ ;  /* 0x000000031e027210 */ /* 0x000fe40007f1e0ff */
[----:B------:R-:W-:-:S02]  /*f750*/  IADD3.X R9, PT, PT, R33, R0, RZ, P1, !PT ;  /* 0x0000000021097210 */ /* 0x000fc40000ffe4ff */
[----:B------:R-:W-:-:S04]  /*f760*/  IADD3.X R3, PT, PT, R31, R0, RZ, P0, !PT ;  /* 0x000000001f037210 */ /* 0x000fc800007fe4ff */
[----:B------:R-:W2:Y:S04]  /*f770*/  LD.E.64 R8, desc[UR4][R8.64] ;  /* 0x0000000408087980 */ /* 0x000ea8000c101b00 */
[----:B------:R1:W4:Y:S02]  /*f780*/  LD.E.64 R10, desc[UR4][R2.64] ;  /* 0x00000004020a7980 */ /* 0x000324000c101b00 */
[----:B-1---5:R-:W-:Y:S02]  /*f790*/  MOV R3, R5 ;  /* 0x0000000500037202 */ /* 0x022fe40000000f00 */
        /* <DEDUP_REMOVED lines=45> */
.L_x_2551:
[----:B------:R-:W-:Y:S05]  /*fa70*/  BSYNC.RECONVERGENT B0 ;  /* 0x0000000000007941 */ /* 0x000fea0003800200 */
.L_x_2550:
[----:B-----5:R1:W-:Y:S02]  /*fa80*/  STS.128 [R79+0x800], R4 ;  /* 0x000800044f007388 */ /* 0x0203e40000000c00 */
.L_x_2549:
[----:B------:R-:W-:Y:S05]  /*fa90*/  BSYNC.RECONVERGENT B1 ;  /* 0x0000000000017941 */ /* 0x000fea0003800200 */
.L_x_2548:
[----:B------:R-:W-:Y:S01]  /*faa0*/  IADD3 R42, PT, PT, R60, 0x20, RZ ;  /* 0x000000203c2a7810 */ /* 0x000fe20007ffe0ff */
[----:B------:R-:W-:Y:S03]  /*fab0*/  BSSY.RECONVERGENT B1, `(.L_x_2552) ;  /* 0x0000047000017945 */ /* 0x000fe60003800200 */
[----:B------:R-:W-:-:S13]  /*fac0*/  ISETP.GE.AND P0, PT, R42, R23, PT ;  /* 0x000000172a00720c */ /* 0x000fda0003f06270 */
[----:B------:R-:W-:Y:S05]  /*fad0*/  @P0 BRA `(.L_x_2553) ;  /* 0x0000000400100947 */ /* 0x000fea0003800000 */
[----:B-----5:R-:W-:-:S13]  /*fae0*/  ISETP.GE.AND P0, PT, R12, R22, PT ;  /* 0x000000160c00720c */ /* 0x020fda0003f06270 */
        /* <DEDUP_REMOVED lines=8> */
[----:B------:R-:W-:-:S04]  /*fb70*/  SHF.L.U32 R2, R34, 0x5, RZ ;  /* 0x0000000522027819 */ /* 0x000fc800000006ff */
        /* <DEDUP_REMOVED lines=8> */
[----:B------:R-:W3:Y:S04]  /*fc00*/  LD.E.64 R8, desc[UR4][R8.64] ;  /* 0x0000000408087980 */ /* 0x000ee8000c101b00 */
[----:B------:R1:W2:Y:S02]  /*fc10*/  LD.E.64 R10, desc[UR4][R2.64] ;  /* 0x00000004020a7980 */ /* 0x0002a4000c101b00 */
        /* <DEDUP_REMOVED lines=8> */
[----:B---3--:R-:W-:Y:S02]  /*fca0*/  HADD2.F32 R19, -RZ, R8.H1_H1 ;  /* 0x30000008ff137230 */ /* 0x008fe40000004100 */
[----:B------:R-:W-:Y:S02]  /*fcb0*/  HADD2.F32 R15, -RZ, R9.H1_H1 ;  /* 0x30000009ff0f7230 */ /* 0x000fe40000004100 */
[----:B--2---:R-:W-:-:S02]  /*fcc0*/  HADD2.F32 R18, -RZ, R10.H1_H1 ;  /* 0x3000000aff127230 */ /* 0x004fc40000004100 */
        /* <DEDUP_REMOVED lines=35> */
.L_x_2555:
[----:B------:R-:W-:Y:S05]  /*ff00*/  BSYNC.RECONVERGENT B0 ;  /* 0x0000000000007941 */ /* 0x000fea0003800200 */
.L_x_2554:
[----:B-----5:R1:W-:Y:S02]  /*ff10*/  STS.128 [R79+0x1000], R4 ;  /* 0x001000044f007388 */ /* 0x0203e40000000c00 */
.L_x_2553:
[----:B------:R-:W-:Y:S05]  /*ff20*/  BSYNC.RECONVERGENT B1 ;  /* 0x0000000000017941 */ /* 0x000fea0003800200 */
.L_x_2552:
[----:B------:R-:W-:-:S04]  /*ff30*/  IADD3 R27, PT, PT, R60, 0x30, RZ ;  /* 0x000000303c1b7810 */ /* 0x000fc80007ffe0ff */
        /* <DEDUP_REMOVED lines=11> */
[----:B------:R-:W-:-:S05]  /*fff0*/  IMAD R2, R34, 0x30, RZ ;  /* 0x0000003022027824 */ /* 0x000fca00078e02ff */
        /* <DEDUP_REMOVED lines=9> */
[----:B------:R1:W2:Y:S01]  /*10090*/  LD.E.64 R10, desc[UR4][R2.64] ;  /* 0x00000004020a7980 */ /* 0x0002a2000c101b00 */
[----:B-----5:R-:W-:-:S05]  /*100a0*/  MOV R0, R5 ;  /* 0x0000000500007202 */ /* 0x020fca0000000f00 */
[--C-:B-1----:R-:W-:Y:S02]  /*100b0*/  HADD2.F32 R2, -RZ, R0.reuse.H0_H0 ;  /* 0x20000000ff027230 */ /* 0x102fe40000004100 */
[----:B------:R-:W-:Y:S02]  /*100c0*/  HADD2.F32 R0, -RZ, R0.H1_H1 ;  /* 0x30000000ff007230 */ /* 0x000fe40000004100 */
[--C-:B------:R-:W-:Y:S02]  /*100d0*/  HADD2.F32 R3, -RZ, R4.reuse.H1_H1 ;  /* 0x30000004ff037230 */ /* 0x100fe40000004100 */
[----:B------:R-:W-:Y:S02]  /*100e0*/  HADD2.F32 R4, -RZ, R4.H0_H0 ;  /* 0x20000004ff047230 */ /* 0x000fe40000004100 */
[----:B---3--:R-:W-:Y:S02]  /*100f0*/  HADD2.F32 R15, -RZ, R8.H1_H1 ;  /* 0x30000008ff0f7230 */ /* 0x008fe40000004100 */
[----:B--2---:R-:W-:-:S02]  /*10100*/  HADD2.F32 R14, -RZ, R10.H1_H1 ;  /* 0x3000000aff0e7230 */ /* 0x004fc40000004100 */
[----:B------:R-:W-:Y:S02]  /*10110*/  HADD2.F32 R16, -RZ, R10.H0_H0 ;  /* 0x2000000aff107230 */ /* 0x000fe40000004100 */
[----:B------:R-:W-:Y:S02]  /*10120*/  HADD2.F32 R10, -RZ, R8.H0_H0 ;  /* 0x20000008ff0a7230 */ /* 0x000fe40000004100 */
[C---:B------:R-:W-:Y:S01]  /*10130*/  FMUL.FTZ R8, R0.reuse, R14 ;  /* 0x0000000e00087220 */ /* 0x040fe20000410000 */
[C---:B------:R-:W-:Y:S02]  /*10140*/  FMUL.FTZ R5, R3.reuse, R16 ;  /* 0x0000001003057220 */ /* 0x040fe40000410000 */
[----:B------:R-:W-:Y:S01]  /*10150*/  FMUL.FTZ R3, R3, R10 ;  /* 0x0000000a03037220 */ /* 0x000fe20000410000 */
[-C--:B------:R-:W-:Y:S01]  /*10160*/  FMUL.FTZ R0, R0, R15.reuse ;  /* 0x0000000f00007220 */ /* 0x080fe20000410000 */
[----:B------:R-:W-:Y:S01]  /*10170*/  FFMA.FTZ R15, R2, R15, -R8 ;  /* 0x0000000f020f7223 */ /* 0x000fe20000010808 */
[----:B------:R-:W-:-:S02]  /*10180*/  HADD2.F32 R17, -RZ, R9.H1_H1 ;  /* 0x30000009ff117230 */ /* 0x000fc40000004100 */
[----:B------:R-:W-:Y:S01]  /*10190*/  FFMA.FTZ R8, R4, R16, R3 ;  /* 0x0000001004087223 */ /* 0x000fe20000010003 */
[----:B------:R-:W-:Y:S02]  /*101a0*/  HADD2.F32 R16, -RZ, R9.H0_H0 ;  /* 0x20000009ff107230 */ /* 0x000fe40000004100 */
[----:B------:R-:W-:Y:S01]  /*101b0*/  FFMA.FTZ R14, R2, R14, R0 ;  /* 0x0000000e020e7223 */ /* 0x000fe20000010000 */
[----:B------:R-:W-:Y:S02]  /*101c0*/  HADD2.F32 R3, -RZ, R6.H1_H1 ;  /* 0x30000006ff037230 */ /* 0x000fe40000004100 */
[--C-:B------:R-:W-:Y:S02]  /*101d0*/  HADD2.F32 R9, -RZ, R11.reuse.H0_H0 ;  /* 0x2000000bff097230 */ /* 0x100fe40000004100 */
[----:B------:R-:W-:Y:S02]  /*101e0*/  HADD2.F32 R11, -RZ, R11.H1_H1 ;  /* 0x3000000bff0b7230 */ /* 0x000fe40000004100 */
[----:B------:R-:W-:-:S02]  /*101f0*/  HADD2.F32 R0, -RZ, R7.H1_H1 ;  /* 0x30000007ff007230 */ /* 0x000fc40000004100 */
[----:B------:R-:W-:Y:S01]  /*10200*/  FFMA.FTZ R10, R4, R10, -R5 ;  /* 0x0000000a040a7223 */ /* 0x000fe20000010805 */
[----:B------:R-:W-:Y:S02]  /*10210*/  HADD2.F32 R4, -RZ, R6.H0_H0 ;  /* 0x20000006ff047230 */ /* 0x000fe40000004100 */
[C---:B------:R-:W-:Y:S01]  /*10220*/  FMUL.FTZ R6, R3.reuse, R9 ;  /* 0x0000000903067220 */ /* 0x040fe20000410000 */
[-C--:B------:R-:W-:Y:S01]  /*10230*/  FMUL.FTZ R5, R3, R16.reuse ;  /* 0x0000001003057220 */ /* 0x080fe20000410000 */
[----:B------:R-:W-:Y:S02]  /*10240*/  HADD2.F32 R2, -RZ, R7.H0_H0 ;  /* 0x20000007ff027230 */ /* 0x000fe40000004100 */
[C---:B------:R-:W-:Y:S01]  /*10250*/  FMUL.FTZ R3, R0.reuse, R11 ;  /* 0x0000000b00037220 */ /* 0x040fe20000410000 */
[----:B------:R-:W-:Y:S01]  /*10260*/  FMUL.FTZ R0, R0, R17 ;  /* 0x0000001100007220 */ /* 0x000fe20000410000 */
[C---:B------:R-:W-:Y:S01]  /*10270*/  FFMA.FTZ R6, R4.reuse, R16, -R6 ;  /* 0x0000001004067223 */ /* 0x040fe20000010806 */
[----:B------:R-:W-:Y:S01]  /*10280*/  FFMA.FTZ R7, R4, R9, R5 ;  /* 0x0000000904077223 */ /* 0x000fe20000010005 */
[C---:B------:R-:W-:Y:S01]  /*10290*/  FFMA.FTZ R3, R2.reuse, R17, -R3 ;  /* 0x0000001102037223 */ /* 0x040fe20000010803 */
        /* <DEDUP_REMOVED lines=11> */
.L_x_2557:
[----:B------:R-:W-:Y:S05]  /*10350*/  BSYNC.RECONVERGENT B0 ;  /* 0x0000000000007941 */ /* 0x000fea0003800200 */
.L_x_2556:
[----:B-----5:R1:W-:Y:S01]  /*10360*/  STS.128 [R79+0x1800], R4 ;  /* 0x001800044f007388 */ /* 0x0203e20000000c00 */
[----:B------:R-:W-:Y:S05]  /*10370*/  BRA `(.L_x_2541) ;  /* 0x0000001800847947 */ /* 0x000fea0003800000 */
.L_x_2542:
[----:B------:R1:W5:Y:S01]  /*10380*/  LD.E R43, desc[UR4][R134.64+0xc0] ;  /* 0x0000c004862b7980 */ /* 0x000362000c101900 */
        /* <DEDUP_REMOVED lines=28> */
[----:B------:R3:W4:Y:S02]  /*10550*/  LD.E.128 R16, desc[UR4][R2.64] ;  /* 0x0000000402107980 */ /* 0x000724000c101d00 */
[----:B---3--:R-:W-:-:S04]  /*10560*/  IADD3 R2, P0, PT, R32, R14, RZ ;  /* 0x0000000e20027210 */ /* 0x008fc80007f1e0ff */
[----:B------:R-:W-:-:S05]  /*10570*/  IADD3.X R3, PT, PT, R33, R0, RZ, P0, !PT ;  /* 0x0000000021037210 */ /* 0x000fca00007fe4ff */
[----:B------:R4:W3:Y:S01]  /*10580*/  LD.E.128 R20, desc[UR4][R2.64] ;  /* 0x0000000402147980 */ /* 0x0008e2000c101d00 */
[----:B-----5:R-:W-:Y:S02]  /*10590*/  MOV R24, R5 ;  /* 0x0000000500187202 */ /* 0x020fe40000000f00 */
[----:B------:R-:W-:Y:S02]  /*105a0*/  MOV R14, R4 ;  /* 0x00000004000e7202 */ /* 0x000fe40000000f00 */
[----:B------:R-:W-:Y:S02]  /*105b0*/  MOV R25, R7 ;  /* 0x0000000700197202 */ /* 0x000fe40000000f00 */
[----:B------:R-:W-:Y:S01]  /*105c0*/  MOV R15, R6 ;  /* 0x00000006000f7202 */ /* 0x000fe20000000f00 */
[--C-:B--2---:R-:W-:Y:S02]  /*105d0*/  HADD2.F32 R36, -RZ, R8.reuse.H0_H0 ;  /* 0x20000008ff247230 */ /* 0x104fe40000004100 */
[----:B------:R-:W-:-:S02]  /*105e0*/  HADD2.F32 R27, -RZ, R8.H1_H1 ;  /* 0x30000008ff1b7230 */ /* 0x000fc40000004100 */
[--C-:B----4-:R-:W-:Y:S02]  /*105f0*/  HADD2.F32 R3, -RZ, R18.reuse.H1_H1 ;  /* 0x30000012ff037230 */ /* 0x110fe40000004100 */
        /* <DEDUP_REMOVED lines=31> */
[----:B---3--:R-:W-:-:S02]  /*107f0*/  HADD2.F32 R4, -RZ, R20.H0_H0 ;  /* 0x20000014ff047230 */ /* 0x008fc40000004100 */
        /* <DEDUP_REMOVED lines=31> */
.L_x_2562:
[----:B------:R-:W-:Y:S05]  /*109f0*/  BSYNC.RECONVERGENT B0 ;  /* 0x0000000000007941 */ /* 0x000fea0003800200 */
.L_x_2561:
[----:B-----5:R2:W-:Y:S01]  /*10a00*/  STS.128 [R79], R4 ;  /* 0x000000044f007388 */ /* 0x0205e20000000c00 */
[----:B------:R-:W-:Y:S05]  /*10a10*/  BRA `(.L_x_2559) ;  /* 0x0000000000047947 */ /* 0x000fea0003800000 */
.L_x_2560:
[----:B------:R3:W-:Y:S02]  /*10a20*/  STS.128 [R79], RZ ;  /* 0x000000ff4f007388 */ /* 0x0007e40000000c00 */
.L_x_2559:
[----:B------:R-:W-:Y:S05]  /*10a30*/  BSYNC.RECONVERGENT B1 ;  /* 0x0000000000017941 */ /* 0x000fea0003800200 */
.L_x_2558:
        /* <DEDUP_REMOVED lines=14> */
[--C-:B------:R-:W-:Y:S02]  /*10b20*/  SHF.R.S32.HI R3, RZ, 0x1f, R42.reuse ;  /* 0x0000001fff037819 */ /* 0x100fe4000001142a */
[----:B------:R-:W-:Y:S02]  /*10b30*/  IADD3 R0, P1, P0, R0, R45, R42 ;  /* 0x0000002d00007210 */ /* 0x000fe4000783e02a */
[----:B------:R-:W-:Y:S02]  /*10b40*/  SEL R2, R49, RZ, P3 ;  /* 0x000000ff31027207 */ /* 0x000fe40001800000 */
[----:B------:R-:W-:Y:S02]  /*10b50*/  SHF.L.U32 R14, R0, 0x1, RZ ;  /* 0x00000001000e7819 */ /* 0x000fe400000006ff */
[----:B------:R-:W-:-:S02]  /*10b60*/  IADD3.X R2, PT, PT, R2, R46, R3, P1, P0 ;  /* 0x0000002e02027210 */ /* 0x000fc40000fe0403 */
[----:B------:R-:W-:Y:S02]  /*10b70*/  LEA R8, P2, R28, R20, 0x1 ;  /* 0x000000141c087211 */ /* 0x000fe400078408ff */
[----:B------:R-:W-:Y:S02]  /*10b80*/  SHF.L.U64.HI R0, R0, 0x1, R2 ;  /* 0x0000000100007819 */ /* 0x000fe40000010202 */
[----:B------:R-:W-:Y:S02]  /*10b90*/  IADD3 R2, P0, PT, R30, R14, RZ ;  /* 0x0000000e1e027210 */ /* 0x000fe40007f1e0ff */
[----:B------:R-:W-:Y:S02]  /*10ba0*/  LEA.HI.X R9, R28, R21, R29, 0x1, P2 ;  /* 0x000000151c097211 */ /* 0x000fe400010f0c1d */
[----:B------:R-:W-:-:S04]  /*10bb0*/  IADD3.X R3, PT, PT, R31, R0, RZ, P0, !PT ;  /* 0x000000001f037210 */ /* 0x000fc800007fe4ff */
[----:B------:R-:W3:Y:S04]  /*10bc0*/  LD.E.128 R8, desc[UR4][R8.64] ;  /* 0x0000000408087980 */ /* 0x000ee8000c101d00 */
[----:B------:R1:W4:Y:S02]  /*10bd0*/  LD.E.128 R16, desc[UR4][R2.64] ;  /* 0x0000000402107980 */ /* 0x000324000c101d00 */
[----:B-1----:R-:W-:-:S04]  /*10be0*/  IADD3 R2, P0, PT, R32, R14, RZ ;  /* 0x0000000e20027210 */ /* 0x002fc80007f1e0ff */
[----:B------:R-:W-:-:S05]  /*10bf0*/  IADD3.X R3, PT, PT, R33, R0, RZ, P0, !PT ;  /* 0x0000000021037210 */ /* 0x000fca00007fe4ff */
[----:B------:R4:W2:Y:S01]  /*10c00*/  LD.E.128 R24, desc[UR4][R2.64] ;  /* 0x0000000402187980 */ /* 0x0008a2000c101d00 */
[----:B-----5:R-:W-:Y:S02]  /*10c10*/  MOV R22, R5 ;  /* 0x0000000500167202 */ /* 0x020fe40000000f00 */
[----:B------:R-:W-:Y:S02]  /*10c20*/  MOV R14, R4 ;  /* 0x00000004000e7202 */ /* 0x000fe40000000f00 */
[----:B------:R-:W-:Y:S02]  /*10c30*/  MOV R23, R7 ;  /* 0x0000000700177202 */ /* 0x000fe40000000f00 */
[----:B------:R-:W-:Y:S01]  /*10c40*/  MOV R15, R6 ;  /* 0x00000006000f7202 */ /* 0x000fe20000000f00 */
[--C-:B---3--:R-:W-:Y:S02]  /*10c50*/  HADD2.F32 R37, -RZ, R8.reuse.H0_H0 ;  /* 0x20000008ff257230 */ /* 0x108fe40000004100 */
        /* <DEDUP_REMOVED lines=65> */
.L_x_2566:
[----:B------:R-:W-:Y:S05]  /*11070*/  BSYNC.RECONVERGENT B0 ;  /* 0x0000000000007941 */ /* 0x000fea0003800200 */
.L_x_2565:
[----:B-----5:R1:W-:Y:S02]  /*11080*/  STS.128 [R79+0x800], R4 ;  /* 0x000800044f007388 */ /* 0x0203e40000000c00 */
.L_x_2564:
[----:B------:R-:W-:Y:S05]  /*11090*/  BSYNC.RECONVERGENT B1 ;  /* 0x0000000000017941 */ /* 0x000fea0003800200 */
.L_x_2563:
        /* <DEDUP_REMOVED lines=13> */
[----:B------:R-:W-:Y:S02]  /*11170*/  SHF.L.U32 R9, R34, 0x5, RZ ;  /* 0x0000000522097819 */ /* 0x000fe400000006ff */
[----:B------:R-:W-:Y:S02]  /*11180*/  SEL R0, R48, RZ, P3 ;  /* 0x000000ff30007207 */ /* 0x000fe40001800000 */
[----:B------:R-:W-:Y:S02]  /*11190*/  LEA R8, P2, R28, R2, 0x1 ;  /* 0x000000021c087211 */ /* 0x000fe400078408ff */
[----:B------:R-:W-:Y:S02]  /*111a0*/  SEL R10, R49, RZ, P3 ;  /* 0x000000ff310a7207 */ /* 0x000fe40001800000 */
[--C-:B------:R-:W-:Y:S02]  /*111b0*/  IADD3 R0, P1, P0, R0, R45, R9.reuse ;  /* 0x0000002d00007210 */ /* 0x100fe4000783e009 */
[----:B-1----:R-:W-:-:S02]  /*111c0*/  SHF.R.S32.HI R2, RZ, 0x1f, R9 ;  /* 0x0000001fff027819 */ /* 0x002fc40000011409 */
[----:B------:R-:W-:Y:S02]  /*111d0*/  SHF.L.U32 R14, R0, 0x1, RZ ;  /* 0x00000001000e7819 */ /* 0x000fe400000006ff */
[----:B------:R-:W-:Y:S02]  /*111e0*/  IADD3.X R2, PT, PT, R10, R46, R2, P1, P0 ;  /* 0x0000002e0a027210 */ /* 0x000fe40000fe0402 */
[----:B------:R-:W-:Y:S02]  /*111f0*/  LEA.HI.X R9, R28, R3, R29, 0x1, P2 ;  /* 0x000000031c097211 */ /* 0x000fe400010f0c1d */
[----:B------:R-:W-:Y:S02]  /*11200*/  SHF.L.U64.HI R0, R0, 0x1, R2 ;  /* 0x0000000100007819 */ /* 0x000fe40000010202 */
[----:B------:R-:W-:Y:S02]  /*11210*/  IADD3 R2, P0, PT, R30, R14, RZ ;  /* 0x0000000e1e027210 */ /* 0x000fe40007f1e0ff */
[----:B------:R-:W2:Y:S02]  /*11220*/  LD.E.128 R8, desc[UR4][R8.64] ;  /* 0x0000000408087980 */ /* 0x000ea4000c101d00 */
[----:B------:R-:W-:-:S05]  /*11230*/  IADD3.X R3, PT, PT, R31, R0, RZ, P0, !PT ;  /* 0x000000001f037210 */ /* 0x000fca00007fe4ff */
        /* <DEDUP_REMOVED lines=10> */
[----:B------:R-:W-:Y:S02]  /*112e0*/  HADD2.F32 R39, -RZ, R10.H0_H0 ;  /* 0x2000000aff277230 */ /* 0x000fe40000004100 */
[----:B------:R-:W-:Y:S02]  /*112f0*/  HADD2.F32 R38, -RZ, R9.H0_H0 ;  /* 0x20000009ff267230 */ /* 0x000fe40000004100 */
[--C-:B---3--:R-:W-:Y:S02]  /*11300*/  HADD2.F32 R3, -RZ, R18.reuse.H1_H1 ;  /* 0x30000012ff037230 */ /* 0x108fe40000004100 */
        /* <DEDUP_REMOVED lines=30> */
[--C-:B----4-:R-:W-:Y:S02]  /*114f0*/  HADD2.F32 R4, -RZ, R24.reuse.H0_H0 ;  /* 0x20000018ff047230 */ /* 0x110fe40000004100 */
        /* <DEDUP_REMOVED lines=30> */
.L_x_2570:
[----:B------:R-:W-:Y:S05]  /*116e0*/  BSYNC.RECONVERGENT B0 ;  /* 0x0000000000007941 */ /* 0x000fea0003800200 */
.L_x_2569:
[----:B-----5:R2:W-:Y:S02]  /*116f0*/  STS.128 [R79+0x1000], R4 ;  /* 0x001000044f007388 */ /* 0x0205e40000000c00 */
.L_x_2568:
[----:B------:R-:W-:Y:S05]  /*11700*/  BSYNC.RECONVERGENT B1 ;  /* 0x0000000000017941 */ /* 0x000fea0003800200 */
.L_x_2567:
        /* <DEDUP_REMOVED lines=12> */
[----:B------:R-:W-:Y:S01]  /*117d0*/  IMAD R10, R34, 0x30, RZ ;  /* 0x00000030220a7824 */ /* 0x000fe200078e02ff */
[----:B------:R-:W-:Y:S01]  /*117e0*/  SEL R0, R48, RZ, P3 ;  /* 0x000000ff30007207 */ /* 0x000fe20001800000 */
[----:B------:R-:W-:Y:S01]  /*117f0*/  IMAD R8, R97, 0x30, RZ ;  /* 0x0000003061087824 */ /* 0x000fe200078e02ff */
[----:B------:R-:W-:Y:S01]  /*11800*/  SEL R9, R49, RZ, P3 ;  /* 0x000000ff31097207 */ /* 0x000fe20001800000 */
[----:B------:R-:W-:Y:S01]  /*11810*/  IMAD.WIDE.U32 R2, R96, 0x30, R28 ;  /* 0x0000003060027825 */ /* 0x000fe200078e001c */
[--C-:B------:R-:W-:Y:S02]  /*11820*/  IADD3 R0, P1, P0, R0, R45, R10.reuse ;  /* 0x0000002d00007210 */ /* 0x100fe4000783e00a */
[----:B------:R-:W-:Y:S02]  /*11830*/  SHF.R.S32.HI R10, RZ, 0x1f, R10 ;  /* 0x0000001fff0a7819 */ /* 0x000fe4000001140a */
[----:B------:R-:W-:Y:S02]  /*11840*/  IADD3 R11, PT, PT, R3, R8, RZ ;  /* 0x00000008030b7210 */ /* 0x000fe40007ffe0ff */
[----:B------:R-:W-:-:S02]  /*11850*/  LEA R8, P2, R2, R98, 0x1 ;  /* 0x0000006202087211 */ /* 0x000fc400078408ff */
[----:B------:R-:W-:Y:S02]  /*11860*/  IADD3.X R3, PT, PT, R9, R46, R10, P1, P0 ;  /* 0x0000002e09037210 */ /* 0x000fe40000fe040a */
[----:B------:R-:W-:Y:S02]  /*11870*/  SHF.L.U32 R14, R0, 0x1, RZ ;  /* 0x00000001000e7819 */ /* 0x000fe400000006ff */
        /* <DEDUP_REMOVED lines=79> */
.L_x_2572:
[----:B------:R-:W-:Y:S05]  /*11d70*/  BSYNC.RECONVERGENT B0 ;  /* 0x0000000000007941 */ /* 0x000fea0003800200 */
.L_x_2571:
[----:B-----5:R1:W-:Y:S02]  /*11d80*/  STS.128 [R79+0x1800], R4 ;  /* 0x001800044f007388 */ /* 0x0203e40000000c00 */
.L_x_2541:
[----:B------:R-:W-:Y:S05]  /*11d90*/  BSYNC.RECONVERGENT B2 ;  /* 0x0000000000027941 */ /* 0x000fea0003800200 */
.L_x_2532:
[----:B------:R4:W5:Y:S04]  /*11da0*/  LDL R0, [R1+0x40] ;  /* 0x0000400001007983 */ /* 0x0009680000100800 */
[----:B-123--:R4:W5:Y:S01]  /*11db0*/  LDL R4, [R1+0x3c] ;  /* 0x00003c0001047983 */ /* 0x00e9620000100800 */
[----:B------:R-:W-:Y:S01]  /*11dc0*/  IADD3 R6, PT, PT, -R102, R228, RZ ;  /* 0x000000e466067210 */ /* 0x000fe20007ffe1ff */
[----:B------:R-:W-:Y:S03]  /*11dd0*/  BSSY.RECONVERGENT B0, `(.L_x_2573) ;  /* 0x000000e000007945 */ /* 0x000fe60003800200 */
[----:B------:R-:W-:-:S13]  /*11de0*/  ISETP.GE.AND P2, PT, R60, R6, PT ;  /* 0x000000063c00720c */ /* 0x000fda0003f46270 */
[----:B------:R-:W-:Y:S05]  /*11df0*/  @P2 BRA `(.L_x_2574) ;  /* 0x00000000002c2947 */ /* 0x000fea0003800000 */
[----:B----4-:R-:W2:Y:S02]  /*11e00*/  LDL R2, [R1+0x5c] ;  /* 0x00005c0001027983 */ /* 0x010ea40000100800 */
[----:B--2---:R-:W-:-:S13]  /*11e10*/  ISETP.GE.AND P0, PT, R12, R2, PT ;  /* 0x000000020c00720c */ /* 0x004fda0003f06270 */
        /* <DEDUP_REMOVED lines=8> */
.L_x_2575:
[----:B------:R2:W-:Y:S02]  /*11ea0*/  STS.128 [R79+0x2000], RZ ;  /* 0x002000ff4f007388 */ /* 0x0005e40000000c00 */
.L_x_2574:
[----:B------:R-:W-:Y:S05]  /*11eb0*/  BSYNC.RECONVERGENT B0 ;  /* 0x0000000000007941 */ /* 0x000fea0003800200 */
.L_x_2573:
[----:B------:R-:W-:Y:S01]  /*11ec0*/  ISETP.GE.AND P1, PT, R47, R6, PT ;  /* 0x000000062f00720c */ /* 0x000fe20003f26270 */
[C---:B-1--4-:R-:W-:Y:S01]  /*11ed0*/  IMAD.SHL.U32 R2, R81.reuse, 0x2, RZ ;  /* 0x0000000251027824 */ /* 0x052fe200078e00ff */
[----:B------:R-:W-:Y:S04]  /*11ee0*/  BSSY.RECONVERGENT B0, `(.L_x_2576) ;  /* 0x000000e000007945 */ /* 0x000fe80003800200 */
[----:B-----5:R-:W-:Y:S02]  /*11ef0*/  IADD3 R2, P0, PT, R2, R0, RZ ;  /* 0x0000000002027210 */ /* 0x020fe40007f1e0ff */
[----:B------:R-:W-:-:S05]  /*11f00*/  SHF.L.U64.HI R0, R81, 0x1, R91 ;  /* 0x0000000151007819 */ /* 0x000fca000001025b */
[----:B------:R-:W-:Y:S01]  /*11f10*/  IMAD.X R3, R0, 0x1, R4, P0 ;  /* 0x0000000100037824 */ /* 0x000fe200000e0604 */
[----:B------:R-:W-:Y:S06]  /*11f20*/  @P1 BRA `(.L_x_2577) ;  /* 0x0000000000241947 */ /* 0x000fec0003800000 */
[----:B------:R-:W3:Y:S02]  /*11f30*/  LDL R4, [R1+0x5c] ;  /* 0x00005c0001047983 */ /* 0x000ee40000100800 */
[----:B---3--:R-:W-:-:S13]  /*11f40*/  ISETP.GE.AND P0, PT, R12, R4, PT ;  /* 0x000000040c00720c */ /* 0x008fda0003f06270 */
[----:B------:R-:W-:Y:S05]  /*11f50*/  @P0 BRA `(.L_x_2578) ;  /* 0x0000000000140947 */ /* 0x000fea0003800000 */
[----:B------:R-:W-:Y:S01]  /*11f60*/  @!PT LDS RZ, [RZ] ;  /* 0x00000000fffff984 */ /* 0x000fe20000000800 */
[----:B------:R-:W-:Y:S01]  /*11f70*/  @!PT LDS RZ, [RZ] ;  /* 0x00000000fffff984 */ /* 0x000fe20000000800 */
[----:B------:R-:W-:Y:S01]  /*11f80*/  @!PT LDS RZ, [RZ] ;  /* 0x00000000fffff984 */ /* 0x000fe20000000800 */
[----:B------:R1:W-:Y:S01]  /*11f90*/  LDGSTS.E.BYPASS.LTC128B.128 [R79+0x2800], desc[UR4][R2.64] ;  /* 0x02800000024f7fae */ /* 0x0003e2000b981a04 */
[----:B------:R-:W-:Y:S05]  /*11fa0*/  BRA `(.L_x_2577) ;  /* 0x0000000000047947 */ /* 0x000fea0003800000 */
.L_x_2578:
[----:B------:R3:W-:Y:S02]  /*11fb0*/  STS.128 [R79+0x2800], RZ ;  /* 0x002800ff4f007388 */ /* 0x0007e40000000c00 */
.L_x_2577:
[----:B------:R-:W-:Y:S05]  /*11fc0*/  BSYNC.RECONVERGENT B0 ;  /* 0x0000000000007941 */ /* 0x000fea0003800200 */
.L_x_2576:
[----:B------:R-:W-:Y:S01]  /*11fd0*/  ISETP.GE.AND P0, PT, R42, R6, PT ;  /* 0x000000062a00720c */ /* 0x000fe20003f06270 */
[----:B------:R-:W-:-:S12]  /*11fe0*/  BSSY.RECONVERGENT B0, `(.L_x_2579) ;  /* 0x000000d000007945 */ /* 0x000fd80003800200 */
[----:B------:R-:W-:Y:S05]  /*11ff0*/  @P0 BRA `(.L_x_2580) ;  /* 0x00000000002c0947 */ /* 0x000fea0003800000 */
[----:B------:R-:W4:Y:S02]  /*12000*/  LDL R0, [R1+0x5c] ;  /* 0x00005c0001007983 */ /* 0x000f240000100800 */
[----:B----4-:R-:W-:-:S13]  /*12010*/  ISETP.GE.AND P0, PT, R12, R0, PT ;  /* 0x000000000c00720c */ /* 0x010fda0003f06270 */
        /* <DEDUP_REMOVED lines=8> */
.L_x_2581:
[----:B------:R4:W-:Y:S02]  /*120a0*/  STS.128 [R79+0x3000], RZ ;  /* 0x003000ff4f007388 */ /* 0x0009e40000000c00 */
.L_x_2580:
[----:B------:R-:W-:Y:S05]  /*120b0*/  BSYNC.RECONVERGENT B0 ;  /* 0x0000000000007941 */ /* 0x000fea0003800200 */
.L_x_2579:
[----:B------:R-:W-:Y:S01]  /*120c0*/  ISETP.GE.AND P0, PT, R27, R6, PT ;  /* 0x000000061b00720c */ /* 0x000fe20003f06270 */
[----:B------:R-:W-:-:S12]  /*120d0*/  BSSY.RECONVERGENT B0, `(.L_x_2582) ;  /* 0x000000d000007945 */ /* 0x000fd80003800200 */
[----:B------:R-:W-:Y:S05]  /*120e0*/  @P0 BRA `(.L_x_2583) ;  /* 0x00000000002c0947 */ /* 0x000fea0003800000 */
[----:B------:R-:W5:Y:S02]  /*120f0*/  LDL R0, [R1+0x5c] ;  /* 0x00005c0001007983 */ /* 0x000f640000100800 */
[----:B-----5:R-:W-:-:S13]  /*12100*/  ISETP.GE.AND P0, PT, R12, R0, PT ;  /* 0x000000000c00720c */ /* 0x020fda0003f06270 */
        /* <DEDUP_REMOVED lines=8> */
.L_x_2584:
[----:B------:R1:W-:Y:S02]  /*12190*/  STS.128 [R79+0x3800], RZ ;  /* 0x003800ff4f007388 */ /* 0x0003e40000000c00 */
.L_x_2583:
[----:B------:R-:W-:Y:S05]  /*121a0*/  BSYNC.RECONVERGENT B0 ;  /* 0x0000000000007941 */ /* 0x000fea0003800200 */
.L_x_2582:
[----:B------:R-:W-:Y:S01]  /*121b0*/  IADD3 R19, PT, PT, R60, 0x40, RZ ;  /* 0x000000403c137810 */ /* 0x000fe20007ffe0ff */
[----:B------:R-:W-:Y:S03]  /*121c0*/  BSSY.RECONVERGENT B0, `(.L_x_2585) ;  /* 0x0000011000007945 */ /* 0x000fe60003800200 */
[----:B------:R-:W-:-:S13]  /*121d0*/  ISETP.GE.AND P0, PT, R19, R6, PT ;  /* 0x000000061300720c */ /* 0x000fda0003f06270 */
[----:B------:R-:W-:Y:S05]  /*121e0*/  @P0 BRA `(.L_x_2586) ;  /* 0x0000000000380947 */ /* 0x000fea0003800000 */
[----:B------:R-:W5:Y:S02]  /*121f0*/  LDL R0, [R1+0x5c] ;  /* 0x00005c0001007983 */ /* 0x000f640000100800 */
[----:B-----5:R-:W-:-:S13]  /*12200*/  ISETP.GE.AND P0, PT, R12, R0, PT ;  /* 0x000000000c00720c */ /* 0x020fda0003f06270 */
        /* <DEDUP_REMOVED lines=11> */
.L_x_2587:
[----:B------:R1:W-:Y:S02]  /*122c0*/  STS.128 [R79+0x4000], RZ ;  /* 0x004000ff4f007388 */ /* 0x0003e40000000c00 */
.L_x_2586:
[----:B------:R-:W-:Y:S05]  /*122d0*/  BSYNC.RECONVERGENT B0 ;  /* 0x0000000000007941 */ /* 0x000fea0003800200 */
.L_x_2585:
[----:B------:R-:W-:Y:S01]  /*122e0*/  IADD3 R18, PT, PT, R60, 0x50, RZ ;  /* 0x000000503c127810 */ /* 0x000fe20007ffe0ff */
[----:B------:R-:W-:Y:S03]  /*122f0*/  BSSY.RECONVERGENT B0, `(.L_x_2588) ;  /* 0x000000e000007945 */ /* 0x000fe60003800200 */
[----:B------:R-:W-:-:S13]  /*12300*/  ISETP.GE.AND P0, PT, R18, R6, PT ;  /* 0x000000061200720c */ /* 0x000fda0003f06270 */
        /* <DEDUP_REMOVED lines=11> */
.L_x_2590:
[----:B------:R1:W-:Y:S02]  /*123c0*/  STS.128 [R79+0x4800], RZ ;  /* 0x004800ff4f007388 */ /* 0x0003e40000000c00 */
.L_x_2589:
[----:B------:R-:W-:Y:S05]  /*123d0*/  BSYNC.RECONVERGENT B0 ;  /* 0x0000000000007941 */ /* 0x000fea0003800200 */
.L_x_2588:
        /* <DEDUP_REMOVED lines=17> */
.L_x_2593:
[----:B------:R1:W-:Y:S02]  /*124f0*/  STS.128 [R79+0x5000], RZ ;  /* 0x005000ff4f007388 */ /* 0x0003e40000000c00 */
.L_x_2592:
[----:B------:R-:W-:Y:S05]  /*12500*/  BSYNC.RECONVERGENT B0 ;  /* 0x0000000000007941 */ /* 0x000fea0003800200 */
.L_x_2591:
        /* <DEDUP_REMOVED lines=17> */
.L_x_2596:
[----:B------:R1:W-:Y:S02]  /*12620*/  STS.128 [R79+0x5800], RZ ;  /* 0x005800ff4f007388 */ /* 0x0003e40000000c00 */
.L_x_2595:
[----:B------:R-:W-:Y:S05]  /*12630*/  BSYNC.RECONVERGENT B0 ;  /* 0x0000000000007941 */ /* 0x000fea0003800200 */
.L_x_2594:
[----:B------:R-:W-:Y:S01]  /*12640*/  LOP3.LUT R15, R60, 0x80, RZ, 0xfc, !PT ;  /* 0x000000803c0f7812 */ /* 0x000fe200078efcff */
        /* <DEDUP_REMOVED lines=16> */
.L_x_2599:
[----:B------:R1:W-:Y:S02]  /*12750*/  STS.128 [R79+0x6000], RZ ;  /* 0x006000ff4f007388 */ /* 0x0003e40000000c00 */
.L_x_2598:
[----:B------:R-:W-:Y:S05]  /*12760*/  BSYNC.RECONVERGENT B0 ;  /* 0x0000000000007941 */ /* 0x000fea0003800200 */
.L_x_2597:
        /* <DEDUP_REMOVED lines=14> */
.L_x_2602:
[----:B------:R1:W-:Y:S02]  /*12850*/  STS.128 [R79+0x6800], RZ ;  /* 0x006800ff4f007388 */ /* 0x0003e40000000c00 */
.L_x_2601:
[----:B------:R-:W-:Y:S05]  /*12860*/  BSYNC.RECONVERGENT B0 ;  /* 0x0000000000007941 */ /* 0x000fea0003800200 */
.L_x_2600:
        /* <DEDUP_REMOVED lines=17> */
.L_x_2605:
[----:B------:R1:W-:Y:S02]  /*12980*/  STS.128 [R79+0x7000], RZ ;  /* 0x007000ff4f007388 */ /* 0x0003e40000000c00 */
.L_x_2604:
[----:B------:R-:W-:Y:S05]  /*12990*/  BSYNC.RECONVERGENT B0 ;  /* 0x0000000000007941 */ /* 0x000fea0003800200 */
.L_x_2603:
        /* <DEDUP_REMOVED lines=17> */
.L_x_2608:
[----:B------:R1:W-:Y:S02]  /*12ab0*/  STS.128 [R79+0x7800], RZ ;  /* 0x007800ff4f007388 */ /* 0x0003e40000000c00 */
.L_x_2607:
[----:B------:R-:W-:Y:S05]  /*12ac0*/  BSYNC.RECONVERGENT B0 ;  /* 0x0000000000007941 */ /* 0x000fea0003800200 */
.L_x_2606:
        /* <DEDUP_REMOVED lines=17> */
.L_x_2611:
[----:B------:R1:W-:Y:S02]  /*12be0*/  STS.128 [R79+0x8000], RZ ;  /* 0x008000ff4f007388 */ /* 0x0003e40000000c00 */
.L_x_2610:
[----:B------:R-:W-:Y:S05]  /*12bf0*/  BSYNC.RECONVERGENT B0 ;  /* 0x0000000000007941 */ /* 0x000fea0003800200 */
.L_x_2609:
        /* <DEDUP_REMOVED lines=17> */
.L_x_2614:
[----:B------:R1:W-:Y:S02]  /*12d10*/  STS.128 [R79+0x8800], RZ ;  /* 0x008800ff4f007388 */ /* 0x0003e40000000c00 */
.L_x_2613:
[----:B------:R-:W-:Y:S05]  /*12d20*/  BSYNC.RECONVERGENT B0 ;  /* 0x0000000000007941 */ /* 0x000fea0003800200 */
.L_x_2612:
        /* <DEDUP_REMOVED lines=17> */
.L_x_2617:
[----:B------:R1:W-:Y:S02]  /*12e40*/  STS.128 [R79+0x9000], RZ ;  /* 0x009000ff4f007388 */ /* 0x0003e40000000c00 */
.L_x_2616:
[----:B------:R-:W-:Y:S05]  /*12e50*/  BSYNC.RECONVERGENT B0 ;  /* 0x0000000000007941 */ /* 0x000fea0003800200 */
.L_x_2615:
[----:B------:R-:W-:Y:S01]  /*12e60*/  IADD3 R60, PT, PT, R60, 0xf0, RZ ;  /* 0x000000f03c3c7810 */ /* 0x000fe20007ffe0ff */
[----:B------:R-:W-:Y:S03]  /*12e70*/  BSSY.RECONVERGENT B0, `(.L_x_2618) ;  /* 0x000000f000007945 */ /* 0x000fe60003800200 */
[----:B------:R-:W-:-:S13]  /*12e80*/  ISETP.GE.AND P0, PT, R60, R6, PT ;  /* 0x000000063c00720c */ /* 0x000fda0003f06270 */
[----:B------:R-:W-:Y:S05]  /*12e90*/  @P0 BRA `(.L_x_2619) ;  /* 0x0000000000300947 */ /* 0x000fea0003800000 */
[----:B------:R-:W5:Y:S02]  /*12ea0*/  LDL R0, [R1+0x5c] ;  /* 0x00005c0001007983 */ /* 0x000f640000100800 */
        /* <DEDUP_REMOVED lines=10> */
.L_x_2620:
[----:B------:R1:W-:Y:S02]  /*12f50*/  STS.128 [R79+0x9800], RZ ;  /* 0x009800ff4f007388 */ /* 0x0003e40000000c00 */
.L_x_2619:
[----:B------:R-:W-:Y:S05]  /*12f60*/  BSYNC.RECONVERGENT B0 ;  /* 0x0000000000007941 */ /* 0x000fea0003800200 */
.L_x_2618:
[----:B----4-:R4:W5:Y:S04]  /*12f70*/  LDL R4, [R1+0x48] ;  /* 0x0000480001047983 */ /* 0x0109680000100800 */
[----:B------:R4:W5:Y:S04]  /*12f80*/  LDL R0, [R1+0x44] ;  /* 0x0000440001007983 */ /* 0x0009680000100800 */
[----:B------:R-:W0:Y:S01]  /*12f90*/  LDGDEPBAR ;  /* 0x00000000000079af */ /* 0x000e220000000000 */
[----:B------:R-:W-:Y:S03]  /*12fa0*/  BSSY.RECONVERGENT B0, `(.L_x_2621) ;  /* 0x0000013000007945 */ /* 0x000fe60003800200 */
[----:B------:R4:W5:Y:S04]  /*12fb0*/  LD.E R78, desc[UR4][R134.64+0x184] ;  /* 0x00018404864e7980 */ /* 0x000968000c101900 */
[----:B------:R4:W5:Y:S01]  /*12fc0*/  LD.E R132, desc[UR4][R134.64+0x188] ;  /* 0x0001880486847980 */ /* 0x000962000c101900 */
[----:B------:R-:W-:-:S04]  /*12fd0*/  DEPBAR.LE SB0, 0x0 ;  /* 0x000080000000791a */ /* 0x000fc80000000000 */
[----:B------:R-:W-:Y:S06]  /*12fe0*/  BAR.SYNC.DEFER_BLOCKING 0x0 ;  /* 0x0000000000007b1d */ /* 0x000fec0000010000 */
[----:B------:R-:W-:Y:S05]  /*12ff0*/  @P2 BRA `(.L_x_2622) ;  /* 0x0000000000302947 */ /* 0x000fea0003800000 */
[----:B-1----:R-:W2:Y:S02]  /*13000*/  LDL R2, [R1+0x5c] ;  /* 0x00005c0001027983 */ /* 0x002ea40000100800 */
        /* <DEDUP_REMOVED lines=9> */
.L_x_2623:
[----:B------:R1:W-:Y:S01]  /*130a0*/  STS.128 [R79+0xa000], RZ ;  /* 0x00a000ff4f007388 */ /* 0x0003e20000000c00 */
[----:B------:R-:W-:Y:S05]  /*130b0*/  BRA `(.L_x_2624) ;  /* 0x0000000000047947 */ /* 0x000fea0003800000 */
.L_x_2622:
[----:B------:R1:W-:Y:S02]  /*130c0*/  STS.128 [R79+0xa000], RZ ;  /* 0x00a000ff4f007388 */ /* 0x0003e40000000c00 */
.L_x_2624:
[----:B------:R-:W-:Y:S05]  /*130d0*/  BSYNC.RECONVERGENT B0 ;  /* 0x0000000000007941 */ /* 0x000fea0003800200 */
.L_x_2621:
[----:B------:R-:W-:Y:S01]  /*130e0*/  ISETP.GE.AND P1, PT, R47, R6, PT ;  /* 0x000000062f00720c */ /* 0x000fe20003f26270 */
[----:B------:R-:W-:Y:S01]  /*130f0*/  BSSY.RECONVERGENT B0, `(.L_x_2625) ;  /* 0x000000e000007945 */ /* 0x000fe20003800200 */
[----:B-12--5:R-:W-:-:S04]  /*13100*/  LEA R2, P0, R94, R4, 0x1 ;  /* 0x000000045e027211 */ /* 0x026fc800078008ff */
[----:B------:R-:W-:-:S07]  /*13110*/  LEA.HI.X R3, R94, R0, R100, 0x1, P0 ;  /* 0x000000005e037211 */ /* 0x000fce00000f0c64 */
[----:B------:R1:W-:Y:S01]  /*13120*/  @P1 STS.128 [R79+0xa800], RZ ;  /* 0x00a800ff4f001388 */ /* 0x0003e20000000c00 */
[----:B------:R-:W-:Y:S05]  /*13130*/  @P1 BRA `(.L_x_2626) ;  /* 0x0000000000241947 */ /* 0x000fea0003800000 */
[----:B------:R-:W2:Y:S02]  /*13140*/  LDL R0, [R1+0x5c] ;  /* 0x00005c0001007983 */ /* 0x000ea40000100800 */
[----:B--2---:R-:W-:-:S13]  /*13150*/  ISETP.GE.AND P0, PT, R12, R0, PT ;  /* 0x000000000c00720c */ /* 0x004fda0003f06270 */
[----:B------:R-:W-:Y:S05]  /*13160*/  @P0 BRA `(.L_x_2627) ;  /* 0x0000000000140947 */ /* 0x000fea0003800000 */
[----:B------:R-:W-:Y:S01]  /*13170*/  @!PT LDS RZ, [RZ] ;  /* 0x00000000fffff984 */ /* 0x000fe20000000800 */
[----:B------:R-:W-:Y:S01]  /*13180*/  @!PT LDS RZ, [RZ] ;  /* 0x00000000fffff984 */ /* 0x000fe20000000800 */
[----:B------:R-:W-:Y:S01]  /*13190*/  @!PT LDS RZ, [RZ] ;  /* 0x00000000fffff984 */ /* 0x000fe20000000800 */
[----:B------:R2:W-:Y:S01]  /*131a0*/  LDGSTS.E.BYPASS.LTC128B.128 [R79+0xa800], desc[UR4][R2.64] ;  /* 0x0a800000024f7fae */ /* 0x0005e2000b981a04 */
[----:B------:R-:W-:Y:S05]  /*131b0*/  BRA `(.L_x_2626) ;  /* 0x0000000000047947 */ /* 0x000fea0003800000 */
.L_x_2627:
[----:B------:R2:W-:Y:S02]  /*131c0*/  STS.128 [R79+0xa800], RZ ;  /* 0x00a800ff4f007388 */ /* 0x0005e40000000c00 */
.L_x_2626:
[----:B------:R-:W-:Y:S05]  /*131d0*/  BSYNC.RECONVERGENT B0 ;  /* 0x0000000000007941 */ /* 0x000fea0003800200 */
.L_x_2625:
[----:B------:R-:W-:Y:S01]  /*131e0*/  ISETP.GE.AND P0, PT, R42, R6, PT ;  /* 0x000000062a00720c */ /* 0x000fe20003f06270 */
[----:B------:R-:W-:-:S12]  /*131f0*/  BSSY.RECONVERGENT B0, `(.L_x_2628) ;  /* 0x0000010000007945 */ /* 0x000fd80003800200 */
[----:B------:R1:W-:Y:S01]  /*13200*/  @P0 STS.128 [R79+0xb000], RZ ;  /* 0x00b000ff4f000388 */ /* 0x0003e20000000c00 */
[----:B------:R-:W-:Y:S05]  /*13210*/  @P0 BRA `(.L_x_2629) ;  /* 0x0000000000340947 */ /* 0x000fea0003800000 */
[----:B------:R-:W5:Y:S02]  /*13220*/  LDL R0, [R1+0x5c] ;  /* 0x00005c0001007983 */ /* 0x000f640000100800 */
[----:B-----5:R-:W-:-:S13]  /*13230*/  ISETP.GE.AND P0, PT, R12, R0, PT ;  /* 0x000000000c00720c */ /* 0x020fda0003f06270 */
[----:B------:R-:W-:Y:S05]  /*13240*/  @P0 BRA `(.L_x_2630) ;  /* 0x0000000000240947 */ /* 0x000fea0003800000 */
[----:B------:R-:W5:Y:S04]  /*13250*/  LDL R0, [R1+0x28] ;  /* 0x0000280001007983 */ /* 0x000f680000100800 */
[----:B------:R-:W2:Y:S01]  /*13260*/  LDL R20, [R1+0x2c] ;  /* 0x00002c0001147983 */ /* 0x000ea20000100800 */
[----:B-----5:R-:W-:-:S04]  /*13270*/  LEA R4, P0, R0, R2, 0x5 ;  /* 0x0000000200047211 */ /* 0x020fc800078028ff */
[----:B--2---:R-:W-:-:S05]  /*13280*/  LEA.HI.X R5, R0, R3, R20, 0x5, P0 ;  /* 0x0000000300057211 */ /* 0x004fca00000f2c14 */
[----:B------:R-:W-:Y:S01]  /*13290*/  @!PT LDS RZ, [RZ] ;  /* 0x00000000fffff984 */ /* 0x000fe20000000800 */
[----:B------:R-:W-:Y:S01]  /*132a0*/  @!PT LDS RZ, [RZ] ;  /* 0x00000000fffff984 */ /* 0x000fe20000000800 */
[----:B------:R-:W-:Y:S01]  /*132b0*/  @!PT LDS RZ, [RZ] ;  /* 0x00000000fffff984 */ /* 0x000fe20000000800 */
[----:B------:R2:W-:Y:S01]  /*132c0*/  LDGSTS.E.BYPASS.LTC128B.128 [R79+0xb000], desc[UR4][R4.64] ;  /* 0x0b000000044f7fae */ /* 0x0005e2000b981a04 */
[----:B------:R-:W-:Y:S05]  /*132d0*/  BRA `(.L_x_2629) ;  /* 0x0000000000047947 */ /* 0x000fea0003800000 */
.L_x_2630:
[----:B------:R1:W-:Y:S02]  /*132e0*/  STS.128 [R79+0xb000], RZ ;  /* 0x00b000ff4f007388 */ /* 0x0003e40000000c00 */
.L_x_2629:
[----:B------:R-:W-:Y:S05]  /*132f0*/  BSYNC.RECONVERGENT B0 ;  /* 0x0000000000007941 */ /* 0x000fea0003800200 */
.L_x_2628:
[----:B------:R-:W-:Y:S01]  /*13300*/  ISETP.GE.AND P0, PT, R27, R6, PT ;  /* 0x000000061b00720c */ /* 0x000fe20003f06270 */
[----:B------:R-:W-:-:S12]  /*13310*/  BSSY.RECONVERGENT B0, `(.L_x_2631) ;  /* 0x0000010000007945 */ /* 0x000fd80003800200 */
[----:B------:R1:W-:Y:S01]  /*13320*/  @P0 STS.128 [R79+0xb800], RZ ;  /* 0x00b800ff4f000388 */ /* 0x0003e20000000c00 */
[----:B------:R-:W-:Y:S05]  /*13330*/  @P0 BRA `(.L_x_2632) ;  /* 0x0000000000340947 */ /* 0x000fea0003800000 */
[----:B------:R-:W5:Y:S02]  /*13340*/  LDL R0, [R1+0x5c] ;  /* 0x00005c0001007983 */ /* 0x000f640000100800 */
[----:B-----5:R-:W-:-:S13]  /*13350*/  ISETP.GE.AND P0, PT, R12, R0, PT ;  /* 0x000000000c00720c */ /* 0x020fda0003f06270 */
[----:B------:R-:W-:Y:S05]  /*13360*/  @P0 BRA `(.L_x_2633) ;  /* 0x0000000000240947 */ /* 0x000fea0003800000 */
[----:B------:R-:W2:Y:S04]  /*13370*/  LDL R0, [R1+0x28] ;  /* 0x0000280001007983 */ /* 0x000ea80000100800 */
[----:B------:R-:W5:Y:S01]  /*13380*/  LDL R20, [R1+0x2c] ;  /* 0x00002c0001147983 */ /* 0x000f620000100800 */
[----:B--2---:R-:W-:-:S04]  /*13390*/  LEA R4, P0, R0, R2, 0x6 ;  /* 0x0000000200047211 */ /* 0x004fc800078030ff */
[----:B-----5:R-:W-:-:S05]  /*133a0*/  LEA.HI.X R5, R0, R3, R20, 0x6, P0 ;  /* 0x0000000300057211 */ /* 0x020fca00000f3414 */
[----:B------:R-:W-:Y:S01]  /*133b0*/  @!PT LDS RZ, [RZ] ;  /* 0x00000000fffff984 */ /* 0x000fe20000000800 */
[----:B------:R-:W-:Y:S01]  /*133c0*/  @!PT LDS RZ, [RZ] ;  /* 0x00000000fffff984 */ /* 0x000fe20000000800 */
[----:B------:R-:W-:Y:S01]  /*133d0*/  @!PT LDS RZ, [RZ] ;  /* 0x00000000fffff984 */ /* 0x000fe20000000800 */
[----:B------:R2:W-:Y:S01]  /*133e0*/  LDGSTS.E.BYPASS.LTC128B.128 [R79+0xb800], desc[UR4][R4.64] ;  /* 0x0b800000044f7fae */ /* 0x0005e2000b981a04 */
[----:B------:R-:W-:Y:S05]  /*133f0*/  BRA `(.L_x_2632) ;  /* 0x0000000000047947 */ /* 0x000fea0003800000 */
.L_x_2633:
[----:B------:R1:W-:Y:S02]  /*13400*/  STS.128 [R79+0xb800], RZ ;  /* 0x00b800ff4f007388 */ /* 0x0003e40000000c00 */
.L_x_2632:
[----:B------:R-:W-:Y:S05]  /*13410*/  BSYNC.RECONVERGENT B0 ;  /* 0x0000000000007941 */ /* 0x000fea0003800200 */
.L_x_2631:
[----:B------:R-:W-:Y:S01]  /*13420*/  ISETP.GE.AND P0, PT, R19, R6, PT ;  /* 0x000000061300720c */ /* 0x000fe20003f06270 */
[----:B------:R-:W-:-:S12]  /*13430*/  BSSY.RECONVERGENT B0, `(.L_x_2634) ;  /* 0x0000014000007945 */ /* 0x000fd80003800200 */
[----:B------:R1:W-:Y:S01]  /*13440*/  @P0 STS.128 [R79+0xc000], RZ ;  /* 0x00c000ff4f000388 */ /* 0x0003e20000000c00 */
[----:B------:R-:W-:Y:S05]  /*13450*/  @P0 BRA `(.L_x_2635) ;  /* 0x0000000000440947 */ /* 0x000fea0003800000 */
[----:B------:R-:W5:Y:S02]  /*13460*/  LDL R0, [R1+0x5c] ;  /* 0x00005c0001007983 */ /* 0x000f640000100800 */
[----:B-----5:R-:W-:-:S13]  /*13470*/  ISETP.GE.AND P0, PT, R12, R0, PT ;  /* 0x000000000c00720c */ /* 0x020fda0003f06270 */
[----:B------:R-:W-:Y:S05]  /*13480*/  @P0 BRA `(.L_x_2636) ;  /* 0x0000000000340947 */ /* 0x000fea0003800000 */
[----:B--2---:R-:W2:Y:S04]  /*13490*/  LDL R4, [R1+0x28] ;  /* 0x0000280001047983 */ /* 0x004ea80000100800 */
[----:B------:R-:W5:Y:S01]  /*134a0*/  LDL R0, [R1+0x2c] ;  /* 0x00002c0001007983 */ /* 0x000f620000100800 */
[----:B------:R-:W-:Y:S02]  /*134b0*/  MOV R5, R3 ;  /* 0x0000000300057202 */ /* 0x000fe40000000f00 */
[----:B--2---:R-:W-:Y:S02]  /*134c0*/  MOV R20, R4 ;  /* 0x0000000400147202 */ /* 0x004fe40000000f00 */
[----:B------:R-:W-:Y:S01]  /*134d0*/  MOV R4, R2 ;  /* 0x0000000200047202 */ /* 0x000fe20000000f00 */
[----:B-----5:R-:W-:-:S04]  /*134e0*/  IMAD R0, R0, 0x60, RZ ;  /* 0x0000006000007824 */ /* 0x020fc800078e02ff */
[----:B------:R-:W-:-:S05]  /*134f0*/  IMAD.WIDE.U32 R4, R20, 0x60, R4 ;  /* 0x0000006014047825 */ /* 0x000fca00078e0004 */
[----:B------:R-:W-:-:S05]  /*13500*/  IADD3 R5, PT, PT, R0, R5, RZ ;  /* 0x0000000500057210 */ /* 0x000fca0007ffe0ff */
[----:B------:R-:W-:Y:S01]  /*13510*/  @!PT LDS RZ, [RZ] ;  /* 0x00000000fffff984 */ /* 0x000fe20000000800 */
[----:B------:R-:W-:Y:S01]  /*13520*/  @!PT LDS RZ, [RZ] ;  /* 0x00000000fffff984 */ /* 0x000fe20000000800 */
[----:B------:R-:W-:Y:S01]  /*13530*/  @!PT LDS RZ, [RZ] ;  /* 0x00000000fffff984 */ /* 0x000fe20000000800 */
[----:B------:R2:W-:Y:S01]  /*13540*/  LDGSTS.E.BYPASS.LTC128B.128 [R79+0xc000], desc[UR4][R4.64] ;  /* 0x0c000000044f7fae */ /* 0x0005e2000b981a04 */
[----:B------:R-:W-:Y:S05]  /*13550*/  BRA `(.L_x_2635) ;  /* 0x0000000000047947 */ /* 0x000fea0003800000 */
.L_x_2636:
[----:B------:R1:W-:Y:S02]  /*13560*/  STS.128 [R79+0xc000], RZ ;  /* 0x00c000ff4f007388 */ /* 0x0003e40000000c00 */
.L_x_2635:
[----:B------:R-:W-:Y:S05]  /*13570*/  BSYNC.RECONVERGENT B0 ;  /* 0x0000000000007941 */ /* 0x000fea0003800200 */
.L_x_2634:
        /* <DEDUP_REMOVED lines=16> */
.L_x_2639:
[----:B------:R1:W-:Y:S02]  /*13680*/  STS.128 [R79+0xc800], RZ ;  /* 0x00c800ff4f007388 */ /* 0x0003e40000000c00 */
.L_x_2638:
[----:B------:R-:W-:Y:S05]  /*13690*/  BSYNC.RECONVERGENT B0 ;  /* 0x0000000000007941 */ /* 0x000fea0003800200 */
.L_x_2637:
        /* <DEDUP_REMOVED lines=20> */
.L_x_2642:
[----:B------:R1:W-:Y:S02]  /*137e0*/  STS.128 [R79+0xd000], RZ ;  /* 0x00d000ff4f007388 */ /* 0x0003e40000000c00 */
.L_x_2641:
[----:B------:R-:W-:Y:S05]  /*137f0*/  BSYNC.RECONVERGENT B0 ;  /* 0x0000000000007941 */ /* 0x000fea0003800200 */
.L_x_2640:
        /* <DEDUP_REMOVED lines=20> */
.L_x_2645:
[----:B------:R1:W-:Y:S02]  /*13940*/  STS.128 [R79+0xd800], RZ ;  /* 0x00d800ff4f007388 */ /* 0x0003e40000000c00 */
.L_x_2644:
[----:B------:R-:W-:Y:S05]  /*13950*/  BSYNC.RECONVERGENT B0 ;  /* 0x0000000000007941 */ /* 0x000fea0003800200 */
.L_x_2643:
        /* <DEDUP_REMOVED lines=20> */
.L_x_2648:
[----:B------:R1:W-:Y:S02]  /*13aa0*/  STS.128 [R79+0xe000], RZ ;  /* 0x00e000ff4f007388 */ /* 0x0003e40000000c00 */
.L_x_2647:
[----:B------:R-:W-:Y:S05]  /*13ab0*/  BSYNC.RECONVERGENT B0 ;  /* 0x0000000000007941 */ /* 0x000fea0003800200 */
.L_x_2646:
        /* <DEDUP_REMOVED lines=16> */
.L_x_2651:
[----:B------:R1:W-:Y:S02]  /*13bc0*/  STS.128 [R79+0xe800], RZ ;  /* 0x00e800ff4f007388 */ /* 0x0003e40000000c00 */
.L_x_2650:
[----:B------:R-:W-:Y:S05]  /*13bd0*/  BSYNC.RECONVERGENT B0 ;  /* 0x0000000000007941 */ /* 0x000fea0003800200 */
.L_x_2649:
        /* <DEDUP_REMOVED lines=20> */
.L_x_2654:
[----:B------:R1:W-:Y:S02]  /*13d20*/  STS.128 [R79+0xf000], RZ ;  /* 0x00f000ff4f007388 */ /* 0x0003e40000000c00 */
.L_x_2653:
[----:B------:R-:W-:Y:S05]  /*13d30*/  BSYNC.RECONVERGENT B0 ;  /* 0x0000000000007941 */ /* 0x000fea0003800200 */
.L_x_2652:
        /* <DEDUP_REMOVED lines=20> */
.L_x_2657:
[----:B------:R1:W-:Y:S02]  /*13e80*/  STS.128 [R79+0xf800], RZ ;  /* 0x00f800ff4f007388 */ /* 0x0003e40000000c00 */
.L_x_2656:
[----:B------:R-:W-:Y:S05]  /*13e90*/  BSYNC.RECONVERGENT B0 ;  /* 0x0000000000007941 */ /* 0x000fea0003800200 */
.L_x_2655:
        /* <DEDUP_REMOVED lines=20> */
.L_x_2660:
[----:B------:R1:W-:Y:S02]  /*13fe0*/  STS.128 [R79+0x10000], RZ ;  /* 0x010000ff4f007388 */ /* 0x0003e40000000c00 */
.L_x_2659:
[----:B------:R-:W-:Y:S05]  /*13ff0*/  BSYNC.RECONVERGENT B0 ;  /* 0x0000000000007941 */ /* 0x000fea0003800200 */
.L_x_2658:
        /* <DEDUP_REMOVED lines=20> */
.L_x_2663:
[----:B------:R1:W-:Y:S02]  /*14140*/  STS.128 [R79+0x10800], RZ ;  /* 0x010800ff4f007388 */ /* 0x0003e40000000c00 */
.L_x_2662:
[----:B------:R-:W-:Y:S05]  /*14150*/  BSYNC.RECONVERGENT B0 ;  /* 0x0000000000007941 */ /* 0x000fea0003800200 */
.L_x_2661:
        /* <DEDUP_REMOVED lines=20> */
.L_x_2666:
[----:B------:R1:W-:Y:S02]  /*142a0*/  STS.128 [R79+0x11000], RZ ;  /* 0x011000ff4f007388 */ /* 0x0003e40000000c00 */
.L_x_2665:
[----:B------:R-:W-:Y:S05]  /*142b0*/  BSYNC.RECONVERGENT B0 ;  /* 0x0000000000007941 */ /* 0x000fea0003800200 */
.L_x_2664:
        /* <DEDUP_REMOVED lines=8> */
[----:B--2---:R-:W2:Y:S01]  /*14340*/  LDL R4, [R1+0x28] ;  /* 0x0000280001047983 */ /* 0x004ea20000100800 */
[----:B-----5:R-:W-:Y:S02]  /*14350*/  IMAD R0, R0, 0x1c0, RZ ;  /* 0x000001c000007824 */ /* 0x020fe400078e02ff */
[----:B--2---:R-:W-:-:S05]  /*14360*/  IMAD.WIDE.U32 R2, R4, 0x1c0, R2 ;  /* 0x000001c004027825 */ /* 0x004fca00078e0002 */
[----:B------:R-:W-:-:S05]  /*14370*/  IADD3 R3, PT, PT, R0, R3, RZ ;  /* 0x0000000300037210 */ /* 0x000fca0007ffe0ff */
[----:B------:R-:W-:Y:S01]  /*14380*/  @!PT LDS RZ, [RZ] ;  /* 0x00000000fffff984 */ /* 0x000fe20000000800 */
[----:B------:R-:W-:Y:S01]  /*14390*/  @!PT LDS RZ, [RZ] ;  /* 0x00000000fffff984 */ /* 0x000fe20000000800 */
[----:B------:R-:W-:Y:S01]  /*143a0*/  @!PT LDS RZ, [RZ] ;  /* 0x00000000fffff984 */ /* 0x000fe20000000800 */
[----:B------:R2:W-:Y:S01]  /*143b0*/  LDGSTS.E.BYPASS.LTC128B.128 [R79+0x11800], desc[UR4][R2.64] ;  /* 0x11800000024f7fae */ /* 0x0005e2000b981a04 */
[----:B------:R-:W-:Y:S05]  /*143c0*/  BRA `(.L_x_2668) ;  /* 0x0000000000047947 */ /* 0x000fea0003800000 */
.L_x_2669:
[----:B------:R1:W-:Y:S02]  /*143d0*/  STS.128 [R79+0x11800], RZ ;  /* 0x011800ff4f007388 */ /* 0x0003e40000000c00 */
.L_x_2668:
[----:B------:R-:W-:Y:S05]  /*143e0*/  BSYNC.RECONVERGENT B0 ;  /* 0x0000000000007941 */ /* 0x000fea0003800200 */
.L_x_2667:
[----:B------:R-:W5:Y:S01]  /*143f0*/  S2R R6, SR_CgaCtaId ;  /* 0x0000000000067919 */ /* 0x000f620000008800 */
[----:B------:R-:W-:Y:S01]  /*14400*/  SHF.R.U32.HI R223, RZ, 0x1, R220 ;  /* 0x00000001ffdf7819 */ /* 0x000fe200000116dc */
[C---:B------:R-:W-:Y:S01]  /*14410*/  IMAD.SHL.U32 R226, R220.reuse, 0x40, RZ ;  /* 0x00000040dce27824 */ /* 0x040fe200078e00ff */
[----:B--2---:R-:W-:Y:S01]  /*14420*/  MOV R5, 0x400 ;  /* 0x0000040000057802 */ /* 0x004fe20000000f00 */
[----:B------:R-:W-:Y:S01]  /*14430*/  IMAD.SHL.U32 R224, R220, 0x20, RZ ;  /* 0x00000020dce07824 */ /* 0x000fe200078e00ff */
[----:B------:R-:W-:Y:S01]  /*14440*/  LOP3.LUT R0, R223, 0x8, RZ, 0xc0, !PT ;  /* 0x00000008df007812 */ /* 0x000fe200078ec0ff */
[----:B------:R-:W-:Y:S01]  /*14450*/  IMAD.MOV.U32 R252, RZ, RZ, 0x20 ;  /* 0x00000020fffc7424 */ /* 0x000fe200078e00ff */
[----:B------:R-:W-:Y:S02]  /*14460*/  LOP3.LUT R3, R226, 0x1c0, RZ, 0xc0, !PT ;  /* 0x000001c0e2037812 */ /* 0x000fe400078ec0ff */
[----:B------:R-:W-:Y:S01]  /*14470*/  R2P PR, R220, 0x6 ;  /* 0x00000006dc007804 */ /* 0x000fe20000000000 */
[----:B------:R-:W-:Y:S01]  /*14480*/  IMAD.MOV.U32 R76, RZ, RZ, 0x40 ;  /* 0x00000040ff4c7424 */ /* 0x000fe200078e00ff */
[----:B------:R-:W-:Y:S01]  /*14490*/  LOP3.LUT R224, R224, 0x7c00, RZ, 0xc0, !PT ;  /* 0x00007c00e0e07812 */ /* 0x000fe200078ec0ff */
[----:B------:R-:W-:Y:S01]  /*144a0*/  IMAD.SHL.U32 R14, R220, 0x2, RZ ;  /* 0x00000002dc0e7824 */ /* 0x000fe200078e00ff */
[----:B------:R-:W-:Y:S01]  /*144b0*/  LOP3.LUT R2, R0, 0x1c0, R226, 0xf8, !PT ;  /* 0x000001c000027812 */ /* 0x000fe200078ef8e2 */
[----:B------:R-:W0:Y:S01]  /*144c0*/  LDGDEPBAR ;  /* 0x00000000000079af */ /* 0x000e220000000000 */
[----:B------:R-:W-:-:S02]  /*144d0*/  LOP3.LUT R0, R3, 0x8, R220, 0xf8, !PT ;  /* 0x0000000803007812 */ /* 0x000fc400078ef8dc */
[----:B------:R-:W-:Y:S02]  /*144e0*/  LOP3.LUT R3, R224, 0x200, R226, 0xf8, !PT ;  /* 0x00000200e0037812 */ /* 0x000fe400078ef8e2 */
[--C-:B------:R-:W-:Y:S02]  /*144f0*/  LOP3.LUT R7, R2, 0x38, R153.reuse, 0x78, !PT ;  /* 0x0000003802077812 */ /* 0x100fe400078e7899 */
[----:B------:R-:W-:Y:S02]  /*14500*/  SEL R252, R252, 0xffffffe0, !P1 ;  /* 0xffffffe0fcfc7807 */ /* 0x000fe40004800000 */
[----:B------:R-:W-:Y:S01]  /*14510*/  LOP3.LUT R2, R3, R7, RZ, 0xfc, !PT ;  /* 0x0000000703027212 */ /* 0x000fe200078efcff */
[----:B------:R-:W-:Y:S01]  /*14520*/  STL [R1+0x150], R7 ;  /* 0x0001500701007387 */ /* 0x000fe20000100800 */
[----:B------:R-:W-:Y:S02]  /*14530*/  LOP3.LUT R0, R0, 0x38, R153, 0x78, !PT ;  /* 0x0000003800007812 */ /* 0x000fe400078e7899 */
[----:B------:R-:W-:-:S02]  /*14540*/  LOP3.LUT R4, R226, 0x400, RZ, 0xc0, !PT ;  /* 0x00000400e2047812 */ /* 0x000fc400078ec0ff */
[----:B-----5:R-:W-:-:S03]  /*14550*/  LEA R5, R6, R5, 0x18 ;  /* 0x0000000506057211 */ /* 0x020fc600078ec0ff */
[----:B------:R-:W-:Y:S02]  /*14560*/  IMAD R0, R0, 0x2, R4 ;  /* 0x0000000200007824 */ /* 0x000fe400078e0204 */
[----:B------:R-:W-:Y:S02]  /*14570*/  IMAD R221, R2, 0x2, R5 ;  /* 0x0000000202dd7824 */ /* 0x000fe400078e0205 */
[----:B------:R-:W-:Y:S02]  /*14580*/  IMAD.IADD R72, R5, 0x1, R0 ;  /* 0x0000000105487824 */ /* 0x000fe400078e0200 */
[--C-:B------:R-:W-:Y:S01]  /*14590*/  IMAD.IADD R2, R221, 0x1, R252.reuse ;  /* 0x00000001dd027824 */ /* 0x100fe200078e02fc */
[----:B------:R-:W-:Y:S01]  /*145a0*/  LDSM.16.M88.4 R4, [R221] ;  /* 0x00000000dd04783b */ /* 0x000fe20000000200 */
[----:B------:R-:W-:-:S03]  /*145b0*/  IMAD.IADD R74, R72, 0x1, R252 ;  /* 0x00000001484a7824 */ /* 0x000fc600078e02fc */
[----:B------:R-:W-:Y:S04]  /*145c0*/  STL [R1+0x7c], R2 ;  /* 0x00007c0201007387 */ /* 0x000fe80000100800 */
[----:B------:R-:W2:Y:S04]  /*145d0*/  LDL R3, [R1+0x24] ;  /* 0x0000240001037983 */ /* 0x000ea80000100800 */
[----:B------:R-:W5:Y:S04]  /*145e0*/  LDSM.16.M88.4 R24, [R72+0x2000] ;  /* 0x002000004818783b */ /* 0x000f680000000200 */
[----:B------:R-:W3:Y:S04]  /*145f0*/  LDSM.16.M88.4 R20, [R72+0x2800] ;  /* 0x002800004814783b */ /* 0x000ee80000000200 */
[----:B------:R-:W4:Y:S04]  /*14600*/  LDSM.16.M88.4 R8, [R72+0x3800] ;  /* 0x003800004808783b */ /* 0x000f280000000200 */
[----:B------:R-:W1:Y:S04]  /*14610*/  LDSM.16.M88.4 R28, [R72+0x4000] ;  /* 0x00400000481c783b */ /* 0x000e680000000200 */
[----:B------:R-:W1:Y:S04]  /*14620*/  LDSM.16.M88.4 R32, [R72+0x6000] ;  /* 0x006000004820783b */ /* 0x000e680000000200 */
[----:B------:R-:W1:Y:S04]  /*14630*/  LDSM.16.M88.4 R16, [R72+0x3000] ;  /* 0x003000004810783b */ /* 0x000e680000000200 */
[----:B------:R-:W1:Y:S04]  /*14640*/  LDSM.16.M88.4 R52, [R72+0x7000] ;  /* 0x007000004834783b */ /* 0x000e680000000200 */
[----:B------:R-:W1:Y:S04]  /*14650*/  LDSM.16.M88.4 R44, [R72+0x4800] ;  /* 0x00480000482c783b */ /* 0x000e680000000200 */
[----:B------:R-:W1:Y:S04]  /*14660*/  LDSM.16.M88.4 R40, [R72+0x5000] ;  /* 0x005000004828783b */ /* 0x000e680000000200 */
[----:B------:R-:W1:Y:S01]  /*14670*/  LDSM.16.M88.4 R36, [R72+0x5800] ;  /* 0x005800004824783b */ /* 0x000e620000000200 */
[C---:B-----5:R-:W-:Y:S03]  /*14680*/  HMMA.16816.F32 R96, R4.reuse, R24, RZ ;  /* 0x000000180460723c */ /* 0x060fe600000018ff */
[----:B------:R-:W5:Y:S05]  /*14690*/  LDSM.16.M88.4 R48, [R72+0x6800] ;  /* 0x006800004830783b */ /* 0x000f6a0000000200 */
[C---:B------:R-:W-:Y:S01]  /*146a0*/  HMMA.16816.F32 R152, R4.reuse, R26, RZ ;  /* 0x0000001a0498723c */ /* 0x040fe200000018ff */
[----:B------:R-:W-:Y:S07]  /*146b0*/  LDSM.16.M88.4 R24, [R72+0x9000] ;  /* 0x009000004818783b */ /* 0x000fee0000000200 */
[C---:B---3--:R-:W-:Y:S08]  /*146c0*/  HMMA.16816.F32 R164, R4.reuse, R20, RZ ;  /* 0x0000001404a4723c */ /* 0x048ff000000018ff */
[C---:B------:R-:W-:Y:S01]  /*146d0*/  HMMA.16816.F32 R176, R4.reuse, R22, RZ ;  /* 0x0000001604b0723c */ /* 0x040fe200000018ff */
[----:B------:R-:W-:Y:S07]  /*146e0*/  LDSM.16.M88.4 R20, [R72+0x9800] ;  /* 0x009800004814783b */ /* 0x000fee0000000200 */
[C---:B----4-:R-:W-:Y:S08]  /*146f0*/  HMMA.16816.F32 R160, R4.reuse, R8, RZ ;  /* 0x0000000804a0723c */ /* 0x050ff000000018ff */
[C---:B------:R-:W-:Y:S01]  /*14700*/  HMMA.16816.F32 R148, R4.reuse, R10, RZ ;  /* 0x0000000a0494723c */ /* 0x040fe200000018ff */
[----:B------:R-:W3:Y:S07]  /*14710*/  LDSM.16.M88.4 R8, [R72+0x7800] ;  /* 0x007800004808783b */ /* 0x000eee0000000200 */
[C---:B-1----:R-:W-:Y:S08]  /*14720*/  HMMA.16816.F32 R140, R4.reuse, R28, RZ ;  /* 0x0000001c048c723c */ /* 0x042ff000000018ff */
[C---:B------:R-:W-:Y:S01]  /*14730*/  HMMA.16816.F32 R144, R4.reuse, R30, RZ ;  /* 0x0000001e0490723c */ /* 0x040fe200000018ff */
[----:B------:R-:W-:Y:S07]  /*14740*/  LDSM.16.M88.4 R28, [R72+0x8800] ;  /* 0x00880000481c783b */ /* 0x000fee0000000200 */
[C---:B------:R-:W-:Y:S08]  /*14750*/  HMMA.16816.F32 R92, R4.reuse, R32, RZ ;  /* 0x00000020045c723c */ /* 0x040ff000000018ff */
[C---:B------:R-:W-:Y:S01]  /*14760*/  HMMA.16816.F32 R80, R4.reuse, R34, RZ ;  /* 0x000000220450723c */ /* 0x040fe200000018ff */
[----:B------:R-:W1:Y:S07]  /*14770*/  LDSM.16.M88.4 R32, [R72+0x8000] ;  /* 0x008000004820783b */ /* 0x000e6e0000000200 */
[C---:B------:R-:W-:Y:S08]  /*14780*/  HMMA.16816.F32 R180, R4.reuse, R16, RZ ;  /* 0x0000001004b4723c */ /* 0x040ff000000018ff */
[C---:B------:R-:W-:Y:S01]  /*14790*/  HMMA.16816.F32 R172, R4.reuse, R18, RZ ;  /* 0x0000001204ac723c */ /* 0x040fe200000018ff */
[----:B------:R-:W-:Y:S07]  /*147a0*/  LDSM.16.M88.4 R16, [R2] ;  /* 0x000000000210783b */ /* 0x000fee0000000200 */
        /* <DEDUP_REMOVED lines=15> */
[C---:B---3--:R-:W-:Y:S08]  /*148a0*/  HMMA.16816.F32 R60, R4.reuse, R8, RZ ;  /* 0x00000008043c723c */ /* 0x048ff000000018ff */
[C---:B------:R-:W-:Y:S01]  /*148b0*/  HMMA.16816.F32 R112, R4.reuse, R10, RZ ;  /* 0x0000000a0470723c */ /* 0x040fe200000018ff */
[----:B------:R-:W-:Y:S07]  /*148c0*/  LDSM.16.M88.4 R8, [R74+0x5800] ;  /* 0x005800004a08783b */ /* 0x000fee0000000200 */
        /* <DEDUP_REMOVED lines=8> */
[----:B------:R-:W-:Y:S07]  /*14950*/  LDSM.16.M88.4 R24, [R74+0x4800] ;  /* 0x004800004a18783b */ /* 0x000fee0000000200 */
[C---:B------:R-:W-:Y:S08]  /*14960*/  HMMA.16816.F32 R184, R4.reuse, R20, RZ ;  /* 0x0000001404b8723c */ /* 0x040ff000000018ff */
[----:B------:R-:W-:Y:S01]  /*14970*/  HMMA.16816.F32 R84, R4, R22, RZ ;  /* 0x000000160454723c */ /* 0x000fe200000018ff */
[----:B------:R-:W3:Y:S04]  /*14980*/  LDSM.16.M88.4 R4, [R74+0x6000] ;  /* 0x006000004a04783b */ /* 0x000ee80000000200 */
[----:B------:R-:W-:Y:S03]  /*14990*/  LDSM.16.M88.4 R20, [R74+0x5000] ;  /* 0x005000004a14783b */ /* 0x000fe60000000200 */
[C---:B----4-:R-:W-:Y:S08]  /*149a0*/  HMMA.16816.F32 R96, R16.reuse, R52, R96 ;  /* 0x000000341060723c */ /* 0x050ff00000001860 */
[C---:B------:R-:W-:Y:S08]  /*149b0*/  HMMA.16816.F32 R52, R16.reuse, R54, R152 ;  /* 0x000000361034723c */ /* 0x040ff00000001898 */
[C---:B-1----:R-:W-:Y:S08]  /*149c0*/  HMMA.16816.F32 R204, R16.reuse, R28, R64 ;  /* 0x0000001c10cc723c */ /* 0x042ff00000001840 */
[C---:B------:R-:W-:Y:S01]  /*149d0*/  HMMA.16816.F32 R208, R16.reuse, R30, R56 ;  /* 0x0000001e10d0723c */ /* 0x040fe20000001838 */
[----:B------:R-:W-:Y:S07]  /*149e0*/  LDSM.16.M88.4 R28, [R74+0x9800] ;  /* 0x009800004a1c783b */ /* 0x000fee0000000200 */
[C---:B---3--:R-:W-:Y:S08]  /*149f0*/  HMMA.16816.F32 R92, R16.reuse, R4, R92 ;  /* 0x00000004105c723c */ /* 0x048ff0000000185c */
[----:B------:R-:W-:Y:S01]  /*14a00*/  HMMA.16816.F32 R152, R16, R6, R80 ;  /* 0x000000061098723c */ /* 0x000fe20000001850 */
[----:B------:R-:W1:Y:S01]  /*14a10*/  LDSM.16.M88.4 R4, [R74+0x8000] ;  /* 0x008000004a04783b */ /* 0x000e620000000200 */
[----:B------:R-:W-:-:S05]  /*14a20*/  SEL R76, R76, 0xffffffc0, !P2 ;  /* 0xffffffc04c4c7807 */ /* 0x000fca0005000000 */
[--C-:B------:R-:W-:Y:S02]  /*14a30*/  IMAD.IADD R0, R221, 0x1, R76.reuse ;  /* 0x00000001dd007824 */ /* 0x100fe400078e024c */
[----:B------:R-:W-:Y:S01]  /*14a40*/  IMAD.IADD R73, R72, 0x1, R76 ;  /* 0x0000000148497824 */ /* 0x000fe200078e024c */
[C---:B------:R-:W-:Y:S08]  /*14a50*/  HMMA.16816.F32 R136, R16.reuse, R24, R136 ;  /* 0x000000181088723c */ /* 0x040ff00000001888 */
[C---:B------:R-:W-:Y:S01]  /*14a60*/  HMMA.16816.F32 R128, R16.reuse, R26, R128 ;  /* 0x0000001a1080723c */ /* 0x040fe20000001880 */
[----:B------:R-:W3:Y:S07]  /*14a70*/  LDSM.16.M88.4 R24, [R74+0x8800] ;  /* 0x008800004a18783b */ /* 0x000eee0000000200 */
[C---:B------:R-:W-:Y:S08]  /*14a80*/  HMMA.16816.F32 R104, R16.reuse, R8, R104 ;  /* 0x000000081068723c */ /* 0x040ff00000001868 */
[C---:B------:R-:W-:Y:S01]  /*14a90*/  HMMA.16816.F32 R100, R16.reuse, R10, R100 ;  /* 0x0000000a1064723c */ /* 0x040fe20000001864 */
[----:B------:R-:W-:Y:S07]  /*14aa0*/  LDSM.16.M88.4 R8, [R0] ;  /* 0x000000000008783b */ /* 0x000fee0000000200 */
[C---:B------:R-:W-:Y:S01]  /*14ab0*/  HMMA.16816.F32 R196, R16.reuse, R32, R88 ;  /* 0x0000002010c4723c */ /* 0x040fe20000001858 */
[----:B------:R-:W-:Y:S07]  /*14ac0*/  LDSM.16.M88.4 R88, [R73+0x9800] ;  /* 0x009800004958783b */ /* 0x000fee0000000200 */
[C---:B------:R-:W-:Y:S01]  /*14ad0*/  HMMA.16816.F32 R200, R16.reuse, R34, R68 ;  /* 0x0000002210c8723c */ /* 0x040fe20000001844 */
[----:B------:R-:W4:Y:S07]  /*14ae0*/  LDSM.16.M88.4 R32, [R73+0x2000] ;  /* 0x002000004920783b */ /* 0x000f2e0000000200 */
[C---:B------:R-:W-:Y:S08]  /*14af0*/  HMMA.16816.F32 R160, R16.reuse, R40, R160 ;  /* 0x0000002810a0723c */ /* 0x040ff000000018a0 */
[----:B------:R-:W-:Y:S01]  /*14b00*/  HMMA.16816.F32 R148, R16, R42, R148 ;  /* 0x0000002a1094723c */ /* 0x000fe20000001894 */
[----:B------:R-:W5:Y:S01]  /*14b10*/  LDSM.16.M88.4 R40, [R74+0x7800] ;  /* 0x007800004a28783b */ /* 0x000f620000000200 */
[----:B------:R-:W-:-:S03]  /*14b20*/  IMAD.IADD R75, R252, 0x1, R73 ;  /* 0x00000001fc4b7824 */ /* 0x000fc600078e0249 */
[----:B------:R1:W-:Y:S03]  /*14b30*/  STL [R1+0x20], R0 ;  /* 0x0000200001007387 */ /* 0x0003e60000100800 */
[----:B------:R-:W-:Y:S01]  /*14b40*/  HMMA.16816.F32 R140, R16, R36, R140 ;  /* 0x00000024108c723c */ /* 0x000fe2000000188c */
[----:B------:R-:W-:Y:S01]  /*14b50*/  LDSM.16.M88.4 R80, [R75+0x9800] ;  /* 0x009800004b50783b */ /* 0x000fe20000000200 */
[----:B--2---:R-:W-:-:S06]  /*14b60*/  VIADD R77, R3, 0xffffffff ;  /* 0xffffffff034d7836 */ /* 0x004fcc0000000000 */
[----:B------:R-:W-:Y:S01]  /*14b70*/  HMMA.16816.F32 R144, R16, R38, R144 ;  /* 0x000000261090723c */ /* 0x000fe20000001890 */
[----:B------:R-:W2:Y:S01]  /*14b80*/  LDSM.16.M88.4 R36, [R74+0x9000] ;  /* 0x009000004a24783b */ /* 0x000ea20000000200 */
[----:B------:R-:W-:-:S03]  /*14b90*/  LOP3.LUT R2, R223, 0x1f0, RZ, 0xc0, !PT ;  /* 0x000001f0df027812 */ /* 0x000fc600078ec0ff */
[----:B------:R-:W-:Y:S03]  /*14ba0*/  LDSM.16.M88.4 R56, [R73+0x4000] ;  /* 0x004000004938783b */ /* 0x000fe60000000200 */
[----:B------:R-:W-:Y:S01]  /*14bb0*/  HMMA.16816.F32 R180, R16, R44, R180 ;  /* 0x0000002c10b4723c */ /* 0x000fe200000018b4 */
[----:B-1----:R-:W-:-:S07]  /*14bc0*/  IMAD.IADD R0, R252, 0x1, R0 ;  /* 0x00000001fc007824 */ /* 0x002fce00078e0200 */
[C---:B------:R-:W-:Y:S01]  /*14bd0*/  HMMA.16816.F32 R172, R16.reuse, R46, R172 ;  /* 0x0000002e10ac723c */ /* 0x040fe200000018ac */
[----:B------:R-:W-:Y:S07]  /*14be0*/  LDSM.16.M88.4 R44, [R75+0x2000] ;  /* 0x002000004b2c783b */ /* 0x000fee0000000200 */
[C---:B------:R-:W-:Y:S08]  /*14bf0*/  HMMA.16816.F32 R232, R16.reuse, R4, R124 ;  /* 0x0000000410e8723c */ /* 0x040ff0000000187c */
[C---:B------:R-:W-:Y:S01]  /*14c00*/  HMMA.16816.F32 R236, R16.reuse, R6, R116 ;  /* 0x0000000610ec723c */ /* 0x040fe20000001874 */
[----:B------:R-:W1:Y:S07]  /*14c10*/  LDSM.16.M88.4 R4, [R0] ;  /* 0x000000000004783b */ /* 0x000e6e0000000200 */
[C---:B------:R-:W-:Y:S08]  /*14c20*/  HMMA.16816.F32 R120, R16.reuse, R20, R120 ;  /* 0x000000141078723c */ /* 0x040ff00000001878 */
[C---:B------:R-:W-:Y:S08]  /*14c30*/  HMMA.16816.F32 R108, R16.reuse, R22, R108 ;  /* 0x00000016106c723c */ /* 0x040ff0000000186c */
[C---:B------:R-:W-:Y:S01]  /*14c40*/  HMMA.16816.F32 R20, R16.reuse, R30, R84 ;  /* 0x0000001e1014723c */ /* 0x040fe20000001854 */
[----:B------:R-:W1:Y:S07]  /*14c50*/  S2R R3, SR_CTAID.X ;  /* 0x0000000000037919 */ /* 0x000e6e0000002500 */
[C---:B------:R-:W-:Y:S08]  /*14c60*/  HMMA.16816.F32 R164, R16.reuse, R48, R164 ;  /* 0x0000003010a4723c */ /* 0x040ff000000018a4 */
[C---:B------:R-:W-:Y:S01]  /*14c70*/  HMMA.16816.F32 R176, R16.reuse, R50, R176 ;  /* 0x0000003210b0723c */ /* 0x040fe200000018b0 */
[----:B------:R-:W1:Y:S07]  /*14c80*/  LDSM.16.M88.4 R48, [R73+0x2800] ;  /* 0x002800004930783b */ /* 0x000e6e0000000200 */
[C---:B---3--:R-:W-:Y:S08]  /*14c90*/  HMMA.16816.F32 R240, R16.reuse, R24, R168 ;  /* 0x0000001810f0723c */ /* 0x048ff000000018a8 */
[----:B------:R-:W-:Y:S08]  /*14ca0*/  HMMA.16816.F32 R244, R16, R26, R156 ;  /* 0x0000001a10f4723c */ /* 0x000ff0000000189c */
[C---:B----4-:R-:W-:Y:S08]  /*14cb0*/  HMMA.16816.F32 R24, R8.reuse, R32, R96 ;  /* 0x000000200818723c */ /* 0x050ff00000001860 */
[----:B------:R-:W-:Y:S01]  /*14cc0*/  HMMA.16816.F32 R20, R8, R90, R20 ;  /* 0x0000005a0814723c */ /* 0x000fe20000001814 */
[----:B------:R3:W-:Y:S07]  /*14cd0*/  STL [R1+0xc8], R0 ;  /* 0x0000c80001007387 */ /* 0x0007ee0000100800 */
[C---:B-----5:R-:W-:Y:S08]  /*14ce0*/  HMMA.16816.F32 R212, R16.reuse, R40, R60 ;  /* 0x0000002810d4723c */ /* 0x060ff0000000183c */
[C---:B------:R-:W-:Y:S01]  /*14cf0*/  HMMA.16816.F32 R216, R16.reuse, R42, R112 ;  /* 0x0000002a10d8723c */ /* 0x040fe20000001870 */
[----:B------:R-:W4:Y:S07]  /*14d00*/  LDSM.16.M88.4 R40, [R75+0x2800] ;  /* 0x002800004b28783b */ /* 0x000f2e0000000200 */
[----:B--2---:R-:W-:Y:S01]  /*14d10*/  HMMA.16816.F32 R188, R16, R36, R188 ;  /* 0x0000002410bc723c */ /* 0x004fe200000018bc */
[----:B---3--:R-:W-:-:S07]  /*14d20*/  SHF.R.U32.HI R0, RZ, 0x2, R220 ;  /* 0x00000002ff007819 */ /* 0x008fce00000116dc */
[----:B------:R-:W-:Y:S01]  /*14d30*/  HMMA.16816.F32 R192, R16, R38, R192 ;  /* 0x0000002610c0723c */ /* 0x000fe200000018c0 */
[----:B------:R-:W2:Y:S01]  /*14d40*/  LDSM.16.M88.4 R36, [R73+0x3000] ;  /* 0x003000004924783b */ /* 0x000ea20000000200 */
[----:B------:R-:W-:-:S06]  /*14d50*/  LOP3.LUT R2, R2, 0x7, R0, 0xf8, !PT ;  /* 0x0000000702027812 */ /* 0x000fcc00078ef800 */
[----:B------:R-:W-:Y:S01]  /*14d60*/  HMMA.16816.F32 R248, R16, R28, R184 ;  /* 0x0000001c10f8723c */ /* 0x000fe200000018b8 */
[----:B------:R3:W-:Y:S04]  /*14d70*/  STL [R1+0x60], R14 ;  /* 0x0000600e01007387 */ /* 0x0007e80000100800 */
[----:B------:R-:W5:Y:S03]  /*14d80*/  LDSM.16.M88.4 R60, [R75+0x3000] ;  /* 0x003000004b3c783b */ /* 0x000f660000000200 */
[----:B------:R-:W-:Y:S01]  /*14d90*/  HMMA.16816.F32 R28, R8, R34, R52 ;  /* 0x00000022081c723c */ /* 0x000fe20000001834 */
[----:B-1----:R-:W-:Y:S01]  /*14da0*/  IMAD R2, R3, 0x40, R2 ;  /* 0x0000004003027824 */ /* 0x002fe200078e0202 */
[----:B------:R-:W-:Y:S01]  /*14db0*/  IADD3 R3, PT, PT, R132, R228, -R222 ;  /* 0x000000e484037210 */ /* 0x000fe20007ffe8de */
[----:B------:R-:W1:Y:S05]  /*14dc0*/  LDSM.16.M88.4 R52, [R73+0x3800] ;  /* 0x003800004934783b */ /* 0x000e6a0000000200 */
[----:B------:R-:W-:Y:S01]  /*14dd0*/  HMMA.16816.F32 R64, R4, R44, R24 ;  /* 0x0000002c0440723c */ /* 0x000fe20000001818 */
[----:B------:R-:W-:Y:S01]  /*14de0*/  IMAD.SHL.U32 R45, R77, 0x100, RZ ;  /* 0x000001004d2d7824 */ /* 0x000fe200078e00ff */
[----:B------:R-:W-:-:S06]  /*14df0*/  IADD3 R0, PT, PT, R228, -R222, -R78 ;  /* 0x800000dee4007210 */ /* 0x000fcc0007ffe84e */
[----:B------:R-:W-:Y:S01]  /*14e00*/  HMMA.16816.F32 R68, R4, R82, R20 ;  /* 0x000000520444723c */ /* 0x000fe20000001814 */
[----:B---3--:R-:W-:Y:S01]  /*14e10*/  LOP3.LUT R14, R14, 0x6, RZ, 0xc0, !PT ;  /* 0x000000060e0e7812 */ /* 0x008fe200078ec0ff */
[----:B------:R-:W-:-:S03]  /*14e20*/  IMAD.IADD R3, R2, 0x1, R3 ;  /* 0x0000000102037824 */ /* 0x000fc600078e0203 */
[----:B------:R-:W-:-:S03]  /*14e30*/  LOP3.LUT R44, R45, R14, RZ, 0xfc, !PT ;  /* 0x0000000e2d2c7212 */ /* 0x000fc600078efcff */
[----:B------:R-:W-:Y:S01]  /*14e40*/  HMMA.16816.F32 R16, R8, R48, R164 ;  /* 0x000000300810723c */ /* 0x000fe200000018a4 */
[----:B------:R3:W-:Y:S01]  /*14e50*/  STL [R1+0x58], R14 ;  /* 0x0000580e01007387 */ /* 0x0007e20000100800 */
[----:B------:R-:W-:Y:S01]  /*14e60*/  IMAD.IADD R0, R2, 0x1, R0 ;  /* 0x0000000102007824 */ /* 0x000fe200078e0200 */
[C-C-:B------:R-:W-:Y:S02]  /*14e70*/  VIADDMNMX R225, R3.reuse, 0x1, R228.reuse, PT ;  /* 0x0000000103e17846 */ /* 0x140fe400038001e4 */
[----:B------:R-:W-:Y:S01]  /*14e80*/  VIADDMNMX R228, R3, 0x9, R228, PT ;  /* 0x0000000903e47846 */ /* 0x000fe200038001e4 */
[----:B------:R-:W-:Y:S02]  /*14e90*/  VIADD R2, R0, 0x8 ;  /* 0x0000000800027836 */ /* 0x000fe40000000000 */
[----:B------:R-:W-:Y:S01]  /*14ea0*/  HMMA.16816.F32 R24, R4, R46, R28 ;  /* 0x0000002e0418723c */ /* 0x000fe2000000181c */
[----:B------:R-:W-:Y:S02]  /*14eb0*/  VIADD R3, R44, 0x1 ;  /* 0x000000012c037836 */ /* 0x000fe40000000000 */
[----:B------:R-:W-:Y:S01]  /*14ec0*/  ISETP.GT.AND P4, PT, R2, R44, PT ;  /* 0x0000002c0200720c */ /* 0x000fe20003f84270 */
[----:B------:R-:W-:-:S02]  /*14ed0*/  VIADD R15, R44, 0x8 ;  /* 0x000000082c0f7836 */ /* 0x000fc40000000000 */
[----:B------:R-:W-:Y:S01]  /*14ee0*/  ISETP.GT.AND P5, PT, R0, R3, PT ;  /* 0x000000030000720c */ /* 0x000fe20003fa4270 */
[----:B---3--:R-:W-:-:S05]  /*14ef0*/  VIADD R14, R44, 0xf9 ;  /* 0x000000f92c0e7836 */ /* 0x008fca0000000000 */
[-C--:B------:R-:W-:Y:S02]  /*14f00*/  ISETP.GT.AND P6, PT, R0, R14.reuse, PT ;  /* 0x0000000e0000720c */ /* 0x080fe40003fc4270 */
[----:B------:R-:W-:Y:S02]  /*14f10*/  ISETP.GE.AND P3, PT, R14, R225, PT ;  /* 0x000000e10e00720c */ /* 0x000fe40003f66270 */
[----:B------:R-:W-:Y:S02]  /*14f20*/  ISETP.GT.AND P0, PT, R2, R14, PT ;  /* 0x0000000e0200720c */ /* 0x000fe40003f04270 */
[----:B------:R-:W-:Y:S02]  /*14f30*/  ISETP.GE.AND P1, PT, R14, R228, PT ;  /* 0x000000e40e00720c */ /* 0x000fe40003f26270 */
[----:B------:R-:W-:Y:S01]  /*14f40*/  FSEL R14, R69, -INF , !P6 ;  /* 0xff800000450e7808 */ /* 0x000fe20007000000 */
[----:B------:R-:W-:Y:S01]  /*14f50*/  HMMA.16816.F32 R32, R8, R50, R176 ;  /* 0x000000320820723c */ /* 0x000fe200000018b0 */
[----:B------:R-:W-:Y:S01]  /*14f60*/  FSEL R220, R66, -INF , !P4 ;  /* 0xff80000042dc7808 */ /* 0x000fe20006000000 */
[----:B------:R-:W3:Y:S01]  /*14f70*/  LDSM.16.M88.4 R48, [R75+0x3800] ;  /* 0x003800004b30783b */ /* 0x000ee20000000200 */
[----:B------:R-:W-:-:S02]  /*14f80*/  FSEL R222, R14, -INF , !P3 ;  /* 0xff8000000ede7808 */ /* 0x000fc40005800000 */
[C---:B------:R-:W-:Y:S02]  /*14f90*/  ISETP.GE.AND P6, PT, R3.reuse, R225, PT ;  /* 0x000000e10300720c */ /* 0x040fe40003fc6270 */
[----:B------:R-:W-:Y:S02]  /*14fa0*/  ISETP.GE.AND P4, PT, R3, R228, PT ;  /* 0x000000e40300720c */ /* 0x000fe40003f86270 */
[----:B------:R-:W-:Y:S02]  /*14fb0*/  ISETP.GT.AND P3, PT, R2, R3, PT ;  /* 0x000000030200720c */ /* 0x000fe40003f64270 */
[----:B------:R-:W-:Y:S02]  /*14fc0*/  FSEL R3, R71, -INF , !P0 ;  /* 0xff80000047037808 */ /* 0x000fe40004000000 */
[----:B------:R-:W-:Y:S01]  /*14fd0*/  FSEL R14, R65, -INF , !P5 ;  /* 0xff800000410e7808 */ /* 0x000fe20006800000 */
[----:B----4-:R-:W-:Y:S01]  /*14fe0*/  HMMA.16816.F32 R28, R4, R40, R16 ;  /* 0x00000028041c723c */ /* 0x010fe20000001810 */
[----:B------:R-:W-:-:S02]  /*14ff0*/  ISETP.GT.AND P0, PT, R0, R15, PT ;  /* 0x0000000f0000720c */ /* 0x000fc40003f04270 */
[----:B------:R-:W-:Y:S02]  /*15000*/  FSEL R229, R3, -INF , !P1 ;  /* 0xff80000003e57808 */ /* 0x000fe40004800000 */
[----:B------:R-:W-:Y:S01]  /*15010*/  FSEL R83, R14, -INF , !P6 ;  /* 0xff8000000e537808 */ /* 0x000fe20007000000 */
[----:B------:R-:W-:Y:S01]  /*15020*/  VIADD R3, R44, 0x9 ;  /* 0x000000092c037836 */ /* 0x000fe20000000000 */
[C---:B------:R-:W-:Y:S02]  /*15030*/  ISETP.GE.AND P5, PT, R15.reuse, R225, PT ;  /* 0x000000e10f00720c */ /* 0x040fe40003fa6270 */
[----:B------:R-:W-:Y:S02]  /*15040*/  ISETP.GE.AND P1, PT, R15, R228, PT ;  /* 0x000000e40f00720c */ /* 0x000fe40003f26270 */
[----:B------:R-:W-:Y:S01]  /*15050*/  ISETP.GT.AND P6, PT, R2, R15, PT ;  /* 0x0000000f0200720c */ /* 0x000fe20003fc4270 */
[----:B--2---:R-:W-:Y:S01]  /*15060*/  HMMA.16816.F32 R20, R8, R36, R180 ;  /* 0x000000240814723c */ /* 0x004fe200000018b4 */
[----:B------:R-:W-:-:S02]  /*15070*/  FSEL R14, R67, -INF , !P3 ;  /* 0xff800000430e7808 */ /* 0x000fc40005800000 */
[----:B------:R-:W-:Y:S02]  /*15080*/  FSEL R15, R24, -INF , !P0 ;  /* 0xff800000180f7808 */ /* 0x000fe40004000000 */
[----:B------:R-:W-:Y:S02]  /*15090*/  FSEL R47, R14, -INF , !P4 ;  /* 0xff8000000e2f7808 */ /* 0x000fe40006000000 */
[----:B------:R-:W-:Y:S02]  /*150a0*/  FSEL R71, R15, -INF , !P5 ;  /* 0xff8000000f477808 */ /* 0x000fe40006800000 */
[----:B------:R-:W-:Y:S02]  /*150b0*/  ISETP.GT.AND P3, PT, R0, R3, PT ;  /* 0x000000030000720c */ /* 0x000fe40003f64270 */
[C---:B------:R-:W-:Y:S02]  /*150c0*/  ISETP.GE.AND P4, PT, R3.reuse, R225, PT ;  /* 0x000000e10300720c */ /* 0x040fe40003f86270 */
[----:B------:R-:W-:-:S02]  /*150d0*/  ISETP.GE.AND P0, PT, R3, R228, PT ;  /* 0x000000e40300720c */ /* 0x000fc40003f06270 */
[----:B------:R-:W-:Y:S01]  /*150e0*/  ISETP.GT.AND P5, PT, R2, R3, PT ;  /* 0x000000030200720c */ /* 0x000fe20003fa4270 */
[----:B------:R-:W-:Y:S01]  /*150f0*/  VIADD R3, R44, 0x10 ;  /* 0x000000102c037836 */ /* 0x000fe20000000000 */
[----:B------:R-:W-:Y:S01]  /*15100*/  FSEL R14, R26, -INF , !P6 ;  /* 0xff8000001a0e7808 */ /* 0x000fe20007000000 */
[----:B------:R-:W-:Y:S01]  /*15110*/  HMMA.16816.F32 R40, R4, R42, R32 ;  /* 0x0000002a0428723c */ /* 0x000fe20000001820 */
[----:B------:R-:W-:Y:S02]  /*15120*/  FSEL R15, R25, -INF , !P3 ;  /* 0xff800000190f7808 */ /* 0x000fe40005800000 */
[----:B------:R-:W-:Y:S02]  /*15130*/  ISETP.GT.AND P6, PT, R0, R3, PT ;  /* 0x000000030000720c */ /* 0x000fe40003fc4270 */
[----:B------:R-:W-:Y:S02]  /*15140*/  FSEL R46, R14, -INF , !P1 ;  /* 0xff8000000e2e7808 */ /* 0x000fe40004800000 */
[----:B------:R-:W-:-:S02]  /*15150*/  FSEL R84, R15, -INF , !P4 ;  /* 0xff8000000f547808 */ /* 0x000fc40006000000 */
[C---:B------:R-:W-:Y:S02]  /*15160*/  ISETP.GE.AND P3, PT, R3.reuse, R225, PT ;  /* 0x000000e10300720c */ /* 0x040fe40003f66270 */
[----:B------:R-:W-:Y:S02]  /*15170*/  ISETP.GE.AND P1, PT, R3, R228, PT ;  /* 0x000000e40300720c */ /* 0x000fe40003f26270 */
[----:B------:R-:W-:Y:S01]  /*15180*/  ISETP.GT.AND P4, PT, R2, R3, PT ;  /* 0x000000030200720c */ /* 0x000fe20003f84270 */
[----:B------:R-:W-:Y:S01]  /*15190*/  VIADD R3, R44, 0x11 ;  /* 0x000000112c037836 */ /* 0x000fe20000000000 */
[----:B------:R-:W-:Y:S02]  /*151a0*/  FSEL R14, R27, -INF , !P5 ;  /* 0xff8000001b0e7808 */ /* 0x000fe40006800000 */
[----:B------:R-:W-:Y:S01]  /*151b0*/  FSEL R15, R28, -INF , !P6 ;  /* 0xff8000001c0f7808 */ /* 0x000fe20007000000 */
[----:B------:R-:W-:Y:S01]  /*151c0*/  HMMA.16816.F32 R24, R8, R38, R172 ;  /* 0x000000260818723c */ /* 0x000fe200000018ac */
[----:B------:R-:W-:Y:S01]  /*151d0*/  FSEL R65, R14, -INF , !P0 ;  /* 0xff8000000e417808 */ /* 0x000fe20004000000 */
[----:B------:R-:W-:Y:S01]  /*151e0*/  VIADD R16, R44, 0x18 ;  /* 0x000000182c107836 */ /* 0x000fe20000000000 */
[----:B------:R-:W-:-:S02]  /*151f0*/  FSEL R87, R15, -INF , !P3 ;  /* 0xff8000000f577808 */ /* 0x000fc40005800000 */
[----:B------:R-:W-:Y:S02]  /*15200*/  ISETP.GT.AND P5, PT, R0, R3, PT ;  /* 0x000000030000720c */ /* 0x000fe40003fa4270 */
[C---:B------:R-:W-:Y:S01]  /*15210*/  ISETP.GE.AND P6, PT, R3.reuse, R225, PT ;  /* 0x000000e10300720c */ /* 0x040fe20003fc6270 */
[----:B-----5:R-:W-:Y:S01]  /*15220*/  HMMA.16816.F32 R32, R4, R60, R20 ;  /* 0x0000003c0420723c */ /* 0x020fe20000001814 */
[----:B------:R-:W-:Y:S02]  /*15230*/  ISETP.GE.AND P0, PT, R3, R228, PT ;  /* 0x000000e40300720c */ /* 0x000fe40003f06270 */
[----:B------:R-:W-:Y:S02]  /*15240*/  ISETP.GT.AND P3, PT, R2, R3, PT ;  /* 0x000000030200720c */ /* 0x000fe40003f64270 */
[----:B------:R-:W-:Y:S02]  /*15250*/  FSEL R3, R30, -INF , !P4 ;  /* 0xff8000001e037808 */ /* 0x000fe40006000000 */
[----:B------:R-:W-:-:S02]  /*15260*/  FSEL R14, R29, -INF , !P5 ;  /* 0xff8000001d0e7808 */ /* 0x000fc40006800000 */
[----:B------:R-:W-:Y:S02]  /*15270*/  ISETP.GT.AND P4, PT, R0, R16, PT ;  /* 0x000000100000720c */ /* 0x000fe40003f84270 */
[----:B------:R-:W-:Y:S01]  /*15280*/  FSEL R78, R3, -INF , !P1 ;  /* 0xff800000034e7808 */ /* 0x000fe20004800000 */
[----:B------:R-:W-:Y:S01]  /*15290*/  VIADD R3, R44, 0x19 ;  /* 0x000000192c037836 */ /* 0x000fe20000000000 */
[----:B------:R-:W-:Y:S02]  /*152a0*/  FSEL R86, R14, -INF , !P6 ;  /* 0xff8000000e567808 */ /* 0x000fe40007000000 */
[----:B------:R-:W-:Y:S02]  /*152b0*/  ISETP.GE.AND P5, PT, R16, R225, PT ;  /* 0x000000e11000720c */ /* 0x000fe40003fa6270 */
[----:B------:R-:W-:Y:S02]  /*152c0*/  FSEL R14, R31, -INF , !P3 ;  /* 0xff8000001f0e7808 */ /* 0x000fe40005800000 */
[----:B------:R-:W-:-:S02]  /*152d0*/  FSEL R15, R40, -INF , !P4 ;  /* 0xff800000280f7808 */ /* 0x000fc40006000000 */
[----:B------:R-:W-:Y:S02]  /*152e0*/  ISETP.GE.AND P1, PT, R16, R228, PT ;  /* 0x000000e41000720c */ /* 0x000fe40003f26270 */
[----:B------:R-:W-:Y:S01]  /*152f0*/  ISETP.GT.AND P6, PT, R2, R16, PT ;  /* 0x000000100200720c */ /* 0x000fe20003fc4270 */
[----:B------:R-:W-:Y:S01]  /*15300*/  VIADD R16, R44, 0x20 ;  /* 0x000000202c107836 */ /* 0x000fe20000000000 */
[----:B------:R-:W-:Y:S01]  /*15310*/  ISETP.GT.AND P3, PT, R0, R3, PT ;  /* 0x000000030000720c */ /* 0x000fe20003f64270 */
[----:B-1----:R-:W-:Y:S01]  /*15320*/  HMMA.16816.F32 R36, R8, R52, R160 ;  /* 0x000000340824723c */ /* 0x002fe200000018a0 */
[----:B------:R-:W-:Y:S02]  /*15330*/  FSEL R67, R14, -INF , !P0 ;  /* 0xff8000000e437808 */ /* 0x000fe40004000000 */
[----:B------:R-:W-:Y:S02]  /*15340*/  FSEL R85, R15, -INF , !P5 ;  /* 0xff8000000f557808 */ /* 0x000fe40006800000 */
[----:B------:R-:W-:-:S02]  /*15350*/  ISETP.GE.AND P4, PT, R3, R225, PT ;  /* 0x000000e10300720c */ /* 0x000fc40003f86270 */
[----:B------:R-:W-:Y:S01]  /*15360*/  ISETP.GE.AND P0, PT, R3, R228, PT ;  /* 0x000000e40300720c */ /* 0x000fe20003f06270 */
[----:B------:R-:W-:Y:S01]  /*15370*/  HMMA.16816.F32 R28, R4, R62, R24 ;  /* 0x0000003e041c723c */ /* 0x000fe20000001818 */
[----:B------:R-:W-:Y:S01]  /*15380*/  ISETP.GT.AND P5, PT, R2, R3, PT ;  /* 0x000000030200720c */ /* 0x000fe20003fa4270 */
[----:B------:R-:W-:Y:S01]  /*15390*/  LDSM.16.M88.4 R60, [R73+0x4800] ;  /* 0x00480000493c783b */ /* 0x000fe20000000200 */
[----:B------:R-:W-:Y:S02]  /*153a0*/  FSEL R3, R42, -INF , !P6 ;  /* 0xff8000002a037808 */ /* 0x000fe40007000000 */
[----:B------:R-:W-:Y:S02]  /*153b0*/  FSEL R14, R41, -INF , !P3 ;  /* 0xff800000290e7808 */ /* 0x000fe40005800000 */
[----:B------:R-:W-:Y:S01]  /*153c0*/  ISETP.GT.AND P6, PT, R0, R16, PT ;  /* 0x000000100000720c */ /* 0x000fe20003fc4270 */
[----:B------:R-:W-:Y:S01]  /*153d0*/  HMMA.16816.F32 R20, R8, R54, R148 ;  /* 0x000000360814723c */ /* 0x000fe20000001894 */
[----:B------:R-:W-:Y:S01]  /*153e0*/  FSEL R66, R3, -INF , !P1 ;  /* 0xff80000003427808 */ /* 0x000fe20004800000 */
[----:B------:R-:W1:Y:S01]  /*153f0*/  LDSM.16.M88.4 R52, [R75+0x4000] ;  /* 0x004000004b34783b */ /* 0x000e620000000200 */
[----:B------:R-:W-:Y:S01]  /*15400*/  FSEL R82, R14, -INF , !P4 ;  /* 0xff8000000e527808 */ /* 0x000fe20006000000 */
[----:B------:R-:W-:Y:S01]  /*15410*/  VIADD R3, R44, 0x21 ;  /* 0x000000212c037836 */ /* 0x000fe20000000000 */
[----:B------:R-:W-:-:S02]  /*15420*/  ISETP.GE.AND P3, PT, R16, R225, PT ;  /* 0x000000e11000720c */ /* 0x000fc40003f66270 */
[----:B------:R-:W-:Y:S02]  /*15430*/  FSEL R14, R43, -INF , !P5 ;  /* 0xff8000002b0e7808 */ /* 0x000fe40006800000 */
[----:B------:R-:W-:Y:S02]  /*15440*/  FSEL R15, R32, -INF , !P6 ;  /* 0xff800000200f7808 */ /* 0x000fe40007000000 */
[----:B------:R-:W-:Y:S02]  /*15450*/  ISETP.GT.AND P4, PT, R2, R16, PT ;  /* 0x000000100200720c */ /* 0x000fe40003f84270 */
[----:B------:R-:W-:Y:S01]  /*15460*/  ISETP.GE.AND P1, PT, R16, R228, PT ;  /* 0x000000e41000720c */ /* 0x000fe20003f26270 */
[----:B------:R-:W-:Y:S01]  /*15470*/  VIADD R16, R44, 0x28 ;  /* 0x000000282c107836 */ /* 0x000fe20000000000 */
[----:B------:R-:W-:Y:S02]  /*15480*/  FSEL R69, R14, -INF , !P0 ;  /* 0xff8000000e457808 */ /* 0x000fe40004000000 */
[----:B------:R-:W-:-:S02]  /*15490*/  FSEL R126, R15, -INF , !P3 ;  /* 0xff8000000f7e7808 */ /* 0x000fc40005800000 */
[----:B------:R-:W-:Y:S02]  /*154a0*/  ISETP.GT.AND P5, PT, R0, R3, PT ;  /* 0x000000030000720c */ /* 0x000fe40003fa4270 */
[C---:B------:R-:W-:Y:S02]  /*154b0*/  ISETP.GE.AND P6, PT, R3.reuse, R225, PT ;  /* 0x000000e10300720c */ /* 0x040fe40003fc6270 */
[----:B------:R-:W-:Y:S02]  /*154c0*/  ISETP.GE.AND P0, PT, R3, R228, PT ;  /* 0x000000e40300720c */ /* 0x000fe40003f06270 */
[----:B------:R-:W-:Y:S02]  /*154d0*/  ISETP.GT.AND P3, PT, R2, R3, PT ;  /* 0x000000030200720c */ /* 0x000fe40003f64270 */
[----:B------:R-:W-:Y:S02]  /*154e0*/  FSEL R3, R34, -INF , !P4 ;  /* 0xff80000022037808 */ /* 0x000fe40006000000 */
[----:B------:R-:W-:-:S02]  /*154f0*/  FSEL R14, R33, -INF , !P5 ;  /* 0xff800000210e7808 */ /* 0x000fc40006800000 */
[----:B------:R-:W-:Y:S02]  /*15500*/  ISETP.GT.AND P4, PT, R0, R16, PT ;  /* 0x000000100000720c */ /* 0x000fe40003f84270 */
[----:B------:R-:W-:Y:S01]  /*15510*/  FSEL R97, R3, -INF , !P1 ;  /* 0xff80000003617808 */ /* 0x000fe20004800000 */
[----:B------:R-:W-:Y:S01]  /*15520*/  VIADD R3, R44, 0x29 ;  /* 0x000000292c037836 */ /* 0x000fe20000000000 */
[----:B---3--:R-:W-:Y:S01]  /*15530*/  HMMA.16816.F32 R36, R4, R48, R36 ;  /* 0x000000300424723c */ /* 0x008fe20000001824 */
[----:B------:R-:W-:Y:S02]  /*15540*/  FSEL R116, R14, -INF , !P6 ;  /* 0xff8000000e747808 */ /* 0x000fe40007000000 */
[----:B------:R-:W-:Y:S02]  /*15550*/  ISETP.GE.AND P5, PT, R16, R225, PT ;  /* 0x000000e11000720c */ /* 0x000fe40003fa6270 */
[----:B------:R-:W-:Y:S02]  /*15560*/  FSEL R14, R35, -INF , !P3 ;  /* 0xff800000230e7808 */ /* 0x000fe40005800000 */
[----:B------:R-:W-:-:S02]  /*15570*/  FSEL R15, R28, -INF , !P4 ;  /* 0xff8000001c0f7808 */ /* 0x000fc40006000000 */
[----:B------:R-:W-:Y:S02]  /*15580*/  ISETP.GT.AND P6, PT, R2, R16, PT ;  /* 0x000000100200720c */ /* 0x000fe40003fc4270 */
[----:B------:R-:W-:Y:S01]  /*15590*/  ISETP.GT.AND P3, PT, R0, R3, PT ;  /* 0x000000030000720c */ /* 0x000fe20003f64270 */
[----:B------:R-:W-:Y:S01]  /*155a0*/  HMMA.16816.F32 R32, R8, R56, R140 ;  /* 0x000000380820723c */ /* 0x000fe2000000188c */
[----:B------:R-:W-:Y:S02]  /*155b0*/  FSEL R91, R14, -INF , !P0 ;  /* 0xff8000000e5b7808 */ /* 0x000fe40004000000 */
[----:B------:R-:W-:Y:S02]  /*155c0*/  FSEL R112, R15, -INF , !P5 ;  /* 0xff8000000f707808 */ /* 0x000fe40006800000 */
[C---:B------:R-:W-:Y:S02]  /*155d0*/  ISETP.GE.AND P4, PT, R3.reuse, R225, PT ;  /* 0x000000e10300720c */ /* 0x040fe40003f86270 */
[----:B------:R-:W-:-:S02]  /*155e0*/  ISETP.GE.AND P0, PT, R3, R228, PT ;  /* 0x000000e40300720c */ /* 0x000fc40003f06270 */
[----:B------:R-:W-:Y:S01]  /*155f0*/  ISETP.GT.AND P5, PT, R2, R3, PT ;  /* 0x000000030200720c */ /* 0x000fe20003fa4270 */
[----:B------:R-:W-:Y:S01]  /*15600*/  VIADD R3, R44, 0x30 ;  /* 0x000000302c037836 */ /* 0x000fe20000000000 */
[----:B------:R-:W-:Y:S02]  /*15610*/  ISETP.GE.AND P1, PT, R16, R228, PT ;  /* 0x000000e41000720c */ /* 0x000fe40003f26270 */
[----:B------:R-:W-:Y:S02]  /*15620*/  FSEL R14, R30, -INF , !P6 ;  /* 0xff8000001e0e7808 */ /* 0x000fe40007000000 */
[----:B------:R-:W-:Y:S01]  /*15630*/  FSEL R15, R29, -INF , !P3 ;  /* 0xff8000001d0f7808 */ /* 0x000fe20005800000 */
[----:B------:R-:W-:Y:S01]  /*15640*/  HMMA.16816.F32 R24, R4, R50, R20 ;  /* 0x000000320418723c */ /* 0x000fe20000001814 */
[----:B------:R-:W-:Y:S01]  /*15650*/  FSEL R90, R14, -INF , !P1 ;  /* 0xff8000000e5a7808 */ /* 0x000fe20004800000 */
[----:B------:R-:W-:Y:S01]  /*15660*/  VIADD R16, R44, 0x38 ;  /* 0x000000382c107836 */ /* 0x000fe20000000000 */
[----:B------:R-:W-:Y:S01]  /*15670*/  FSEL R99, R15, -INF , !P4 ;  /* 0xff8000000f637808 */ /* 0x000fe20006000000 */
[----:B------:R-:W-:Y:S01]  /*15680*/  LDSM.16.M88.4 R48, [R73+0x5800] ;  /* 0x005800004930783b */ /* 0x000fe20000000200 */
[----:B------:R-:W-:-:S02]  /*15690*/  ISETP.GT.AND P6, PT, R0, R3, PT ;  /* 0x000000030000720c */ /* 0x000fc40003fc4270 */
[C---:B------:R-:W-:Y:S02]  /*156a0*/  ISETP.GE.AND P3, PT, R3.reuse, R225, PT ;  /* 0x000000e10300720c */ /* 0x040fe40003f66270 */
[----:B------:R-:W-:Y:S02]  /*156b0*/  ISETP.GE.AND P1, PT, R3, R228, PT ;  /* 0x000000e40300720c */ /* 0x000fe40003f26270 */
[----:B------:R-:W-:Y:S01]  /*156c0*/  ISETP.GT.AND P4, PT, R2, R3, PT ;  /* 0x000000030200720c */ /* 0x000fe20003f84270 */
[----:B------:R-:W-:Y:S01]  /*156d0*/  VIADD R3, R44, 0x31 ;  /* 0x000000312c037836 */ /* 0x000fe20000000000 */
[----:B------:R-:W-:Y:S02]  /*156e0*/  FSEL R14, R31, -INF , !P5 ;  /* 0xff8000001f0e7808 */ /* 0x000fe40006800000 */
[----:B------:R-:W-:Y:S02]  /*156f0*/  FSEL R15, R36, -INF , !P6 ;  /* 0xff800000240f7808 */ /* 0x000fe40007000000 */
[----:B------:R-:W-:-:S02]  /*15700*/  ISETP.GT.AND P5, PT, R0, R3, PT ;  /* 0x000000030000720c */ /* 0x000fc40003fa4270 */
[----:B------:R-:W-:Y:S02]  /*15710*/  FSEL R96, R14, -INF , !P0 ;  /* 0xff8000000e607808 */ /* 0x000fe40004000000 */
[----:B------:R-:W-:Y:S02]  /*15720*/  ISETP.GE.AND P6, PT, R3, R225, PT ;  /* 0x000000e10300720c */ /* 0x000fe40003fc6270 */
[----:B------:R-:W-:Y:S02]  /*15730*/  FSEL R133, R15, -INF , !P3 ;  /* 0xff8000000f857808 */ /* 0x000fe40005800000 */
[----:B------:R-:W-:Y:S02]  /*15740*/  FSEL R14, R37, -INF , !P5 ;  /* 0xff800000250e7808 */ /* 0x000fe40006800000 */
[----:B------:R-:W-:Y:S02]  /*15750*/  ISETP.GT.AND P3, PT, R2, R3, PT ;  /* 0x000000030200720c */ /* 0x000fe40003f64270 */
[----:B------:R-:W-:Y:S01]  /*15760*/  ISETP.GE.AND P0, PT, R3, R228, PT ;  /* 0x000000e40300720c */ /* 0x000fe20003f06270 */
[----:B-1----:R-:W-:Y:S01]  /*15770*/  HMMA.16816.F32 R40, R4, R52, R32 ;  /* 0x000000340428723c */ /* 0x002fe20000001820 */
[----:B------:R-:W-:-:S02]  /*15780*/  FSEL R3, R38, -INF , !P4 ;  /* 0xff80000026037808 */ /* 0x000fc40006000000 */
[----:B------:R-:W-:Y:S02]  /*15790*/  ISETP.GT.AND P4, PT, R0, R16, PT ;  /* 0x000000100000720c */ /* 0x000fe40003f84270 */
[----:B------:R-:W-:Y:S02]  /*157a0*/  FSEL R132, R14, -INF , !P6 ;  /* 0xff8000000e847808 */ /* 0x000fe40007000000 */
[----:B------:R-:W-:Y:S02]  /*157b0*/  FSEL R14, R39, -INF , !P3 ;  /* 0xff800000270e7808 */ /* 0x000fe40005800000 */
[----:B------:R-:W1:Y:S01]  /*157c0*/  LDSM.16.M88.4 R36, [R75+0x4800] ;  /* 0x004800004b24783b */ /* 0x000e620000000200 */
[----:B------:R-:W-:Y:S01]  /*157d0*/  FSEL R118, R3, -INF , !P1 ;  /* 0xff80000003767808 */ /* 0x000fe20004800000 */
[----:B------:R-:W-:Y:S01]  /*157e0*/  VIADD R3, R44, 0x39 ;  /* 0x000000392c037836 */ /* 0x000fe20000000000 */
[----:B------:R-:W-:Y:S02]  /*157f0*/  ISETP.GE.AND P5, PT, R16, R225, PT ;  /* 0x000000e11000720c */ /* 0x000fe40003fa6270 */
[----:B------:R-:W-:-:S02]  /*15800*/  FSEL R15, R24, -INF , !P4 ;  /* 0xff800000180f7808 */ /* 0x000fc40006000000 */
[----:B------:R-:W-:Y:S02]  /*15810*/  FSEL R114, R14, -INF , !P0 ;  /* 0xff8000000e727808 */ /* 0x000fe40004000000 */
[----:B------:R-:W-:Y:S01]  /*15820*/  FSEL R125, R15, -INF , !P5 ;  /* 0xff8000000f7d7808 */ /* 0x000fe20006800000 */
[----:B------:R-:W-:Y:S01]  /*15830*/  HMMA.16816.F32 R28, R8, R58, R144 ;  /* 0x0000003a081c723c */ /* 0x000fe20000001890 */
[----:B------:R-:W-:Y:S01]  /*15840*/  ISETP.GT.AND P6, PT, R2, R16, PT ;  /* 0x000000100200720c */ /* 0x000fe20003fc4270 */
[----:B------:R-:W2:Y:S01]  /*15850*/  LDSM.16.M88.4 R56, [R73+0x5000] ;  /* 0x005000004938783b */ /* 0x000ea20000000200 */
[----:B------:R-:W-:Y:S02]  /*15860*/  ISETP.GT.AND P3, PT, R0, R3, PT ;  /* 0x000000030000720c */ /* 0x000fe40003f64270 */
[C---:B------:R-:W-:Y:S02]  /*15870*/  ISETP.GE.AND P4, PT, R3.reuse, R225, PT ;  /* 0x000000e10300720c */ /* 0x040fe40003f86270 */
[----:B------:R-:W-:-:S02]  /*15880*/  ISETP.GE.AND P0, PT, R3, R228, PT ;  /* 0x000000e40300720c */ /* 0x000fc40003f06270 */
[----:B------:R-:W-:Y:S01]  /*15890*/  ISETP.GT.AND P5, PT, R2, R3, PT ;  /* 0x000000030200720c */ /* 0x000fe20003fa4270 */
[----:B------:R-:W-:Y:S01]  /*158a0*/  VIADD R3, R44, 0x40 ;  /* 0x000000402c037836 */ /* 0x000fe20000000000 */
[----:B------:R-:W-:Y:S02]  /*158b0*/  ISETP.GE.AND P1, PT, R16, R228, PT ;  /* 0x000000e41000720c */ /* 0x000fe40003f26270 */
[----:B------:R-:W-:Y:S02]  /*158c0*/  FSEL R14, R26, -INF , !P6 ;  /* 0xff8000001a0e7808 */ /* 0x000fe40007000000 */
[----:B------:R-:W-:Y:S01]  /*158d0*/  FSEL R15, R25, -INF , !P3 ;  /* 0xff800000190f7808 */ /* 0x000fe20005800000 */
[----:B------:R-:W-:Y:S01]  /*158e0*/  VIADD R16, R44, 0x41 ;  /* 0x000000412c107836 */ /* 0x000fe20000000000 */
[----:B------:R-:W-:Y:S02]  /*158f0*/  ISETP.GT.AND P6, PT, R0, R3, PT ;  /* 0x000000030000720c */ /* 0x000fe40003fc4270 */
[----:B------:R-:W-:-:S02]  /*15900*/  FSEL R98, R14, -INF , !P1 ;  /* 0xff8000000e627808 */ /* 0x000fc40004800000 */
[----:B------:R-:W-:Y:S02]  /*15910*/  FSEL R115, R15, -INF , !P4 ;  /* 0xff8000000f737808 */ /* 0x000fe40006000000 */
[C---:B------:R-:W-:Y:S02]  /*15920*/  ISETP.GE.AND P3, PT, R3.reuse, R225, PT ;  /* 0x000000e10300720c */ /* 0x040fe40003f66270 */
[----:B------:R-:W-:Y:S02]  /*15930*/  ISETP.GE.AND P1, PT, R3, R228, PT ;  /* 0x000000e40300720c */ /* 0x000fe40003f26270 */
[----:B------:R-:W-:Y:S02]  /*15940*/  ISETP.GT.AND P4, PT, R2, R3, PT ;  /* 0x000000030200720c */ /* 0x000fe40003f84270 */
[----:B------:R-:W-:Y:S02]  /*15950*/  FSEL R3, R27, -INF , !P5 ;  /* 0xff8000001b037808 */ /* 0x000fe40006800000 */
[----:B------:R-:W-:-:S02]  /*15960*/  FSEL R14, R40, -INF , !P6 ;  /* 0xff800000280e7808 */ /* 0x000fc40007000000 */
[-C--:B------:R-:W-:Y:S01]  /*15970*/  ISETP.GT.AND P5, PT, R0, R16.reuse, PT ;  /* 0x000000100000720c */ /* 0x080fe20003fa4270 */
[C---:B------:R-:W-:Y:S01]  /*15980*/  HMMA.16816.F32 R20, R8.reuse, R60, R136 ;  /* 0x0000003c0814723c */ /* 0x040fe20000001888 */
[----:B------:R-:W-:Y:S01]  /*15990*/  FSEL R113, R3, -INF , !P0 ;  /* 0xff80000003717808 */ /* 0x000fe20004000000 */
[----:B------:R-:W-:Y:S01]  /*159a0*/  VIADD R3, R44, 0x48 ;  /* 0x000000482c037836 */ /* 0x000fe20000000000 */
[----:B------:R-:W-:Y:S02]  /*159b0*/  FSEL R136, R14, -INF , !P3 ;  /* 0xff8000000e887808 */ /* 0x000fe40005800000 */
[----:B------:R-:W-:Y:S02]  /*159c0*/  ISETP.GE.AND P6, PT, R16, R225, PT ;  /* 0x000000e11000720c */ /* 0x000fe40003fc6270 */
[----:B------:R-:W-:Y:S02]  /*159d0*/  FSEL R14, R42, -INF , !P4 ;  /* 0xff8000002a0e7808 */ /* 0x000fe40006000000 */
[----:B------:R-:W-:Y:S01]  /*159e0*/  FSEL R15, R41, -INF , !P5 ;  /* 0xff800000290f7808 */ /* 0x000fe20006800000 */
[----:B------:R-:W-:Y:S01]  /*159f0*/  HMMA.16816.F32 R32, R8, R62, R128 ;  /* 0x0000003e0820723c */ /* 0x000fe20000001880 */
[----:B------:R-:W-:Y:S01]  /*15a00*/  ISETP.GT.AND P3, PT, R2, R16, PT ;  /* 0x000000100200720c */ /* 0x000fe20003f64270 */
[----:B------:R-:W-:Y:S01]  /*15a10*/  LDSM.16.M88.4 R60, [R75+0x5800] ;  /* 0x005800004b3c783b */ /* 0x000fe20000000200 */
[----:B------:R-:W-:-:S02]  /*15a20*/  FSEL R127, R14, -INF , !P1 ;  /* 0xff8000000e7f7808 */ /* 0x000fc40004800000 */
[----:B------:R-:W-:Y:S02]  /*15a30*/  FSEL R129, R15, -INF , !P6 ;  /* 0xff8000000f817808 */ /* 0x000fe40007000000 */
[----:B------:R-:W-:Y:S02]  /*15a40*/  ISETP.GT.AND P4, PT, R0, R3, PT ;  /* 0x000000030000720c */ /* 0x000fe40003f84270 */
[C---:B------:R-:W-:Y:S02]  /*15a50*/  ISETP.GE.AND P5, PT, R3.reuse, R225, PT ;  /* 0x000000e10300720c */ /* 0x040fe40003fa6270 */
[-C--:B------:R-:W-:Y:S02]  /*15a60*/  ISETP.GE.AND P1, PT, R3, R228.reuse, PT ;  /* 0x000000e40300720c */ /* 0x080fe40003f26270 */
[----:B------:R-:W-:Y:S01]  /*15a70*/  ISETP.GT.AND P6, PT, R2, R3, PT ;  /* 0x000000030200720c */ /* 0x000fe20003fc4270 */
[C---:B------:R-:W-:Y:S01]  /*15a80*/  HMMA.16816.F32 R28, R4.reuse, R54, R28 ;  /* 0x00000036041c723c */ /* 0x040fe2000000181c */
[----:B------:R-:W-:Y:S01]  /*15a90*/  FSEL R3, R43, -INF , !P3 ;  /* 0xff8000002b037808 */ /* 0x000fe20005800000 */
[----:B------:R-:W-:Y:S04]  /*15aa0*/  LDSM.16.M88.4 R52, [R73+0x6000] ;  /* 0x006000004934783b */ /* 0x000fe80000000200 */
[----:B------:R-:W3:Y:S02]  /*15ab0*/  LDSM.16.M88.4 R40, [R75+0x5000] ;  /* 0x005000004b28783b */ /* 0x000ee40000000200 */
[----:B-1----:R-:W-:Y:S01]  /*15ac0*/  HMMA.16816.F32 R20, R4, R36, R20 ;  /* 0x000000240414723c */ /* 0x002fe20000001814 */
[----:B------:R-:W-:Y:S01]  /*15ad0*/  ISETP.GE.AND P0, PT, R16, R228, PT ;  /* 0x000000e41000720c */ /* 0x000fe20003f06270 */
[----:B------:R-:W-:-:S03]  /*15ae0*/  VIADD R16, R44, 0x49 ;  /* 0x000000492c107836 */ /* 0x000fc60000000000 */
[----:B------:R-:W-:Y:S01]  /*15af0*/  FSEL R124, R3, -INF , !P0 ;  /* 0xff800000037c7808 */ /* 0x000fe20004000000 */
[----:B------:R-:W-:Y:S01]  /*15b00*/  VIADD R3, R44, 0x50 ;  /* 0x000000502c037836 */ /* 0x000fe20000000000 */
[----:B------:R-:W-:Y:S01]  /*15b10*/  ISETP.GT.AND P3, PT, R0, R16, PT ;  /* 0x000000100000720c */ /* 0x000fe20003f64270 */
[----:B--2---:R-:W-:Y:S03]  /*15b20*/  HMMA.16816.F32 R24, R8, R56, R120 ;  /* 0x000000380818723c */ /* 0x004fe60000001878 */
[----:B------:R-:W-:Y:S02]  /*15b30*/  FSEL R14, R28, -INF , !P4 ;  /* 0xff8000001c0e7808 */ /* 0x000fe40006000000 */
[----:B------:R-:W-:Y:S02]  /*15b40*/  ISETP.GE.AND P4, PT, R16, R225, PT ;  /* 0x000000e11000720c */ /* 0x000fe40003f86270 */
[----:B------:R-:W-:Y:S01]  /*15b50*/  FSEL R128, R14, -INF , !P5 ;  /* 0xff8000000e807808 */ /* 0x000fe20006800000 */
[----:B------:R-:W-:Y:S01]  /*15b60*/  HMMA.16816.F32 R36, R4, R38, R32 ;  /* 0x000000260424723c */ /* 0x000fe20000001820 */
[----:B------:R-:W-:-:S02]  /*15b70*/  FSEL R14, R30, -INF , !P6 ;  /* 0xff8000001e0e7808 */ /* 0x000fc40007000000 */
[----:B------:R-:W-:Y:S02]  /*15b80*/  FSEL R15, R29, -INF , !P3 ;  /* 0xff8000001d0f7808 */ /* 0x000fe40005800000 */
[----:B------:R-:W-:Y:S02]  /*15b90*/  ISETP.GT.AND P5, PT, R2, R16, PT ;  /* 0x000000100200720c */ /* 0x000fe40003fa4270 */
[----:B------:R-:W-:Y:S02]  /*15ba0*/  ISETP.GT.AND P6, PT, R0, R3, PT ;  /* 0x000000030000720c */ /* 0x000fe40003fc4270 */
[----:B------:R-:W-:Y:S02]  /*15bb0*/  FSEL R117, R14, -INF , !P1 ;  /* 0xff8000000e757808 */ /* 0x000fe40004800000 */
[----:B------:R-:W-:Y:S02]  /*15bc0*/  FSEL R120, R15, -INF , !P4 ;  /* 0xff8000000f787808 */ /* 0x000fe40006000000 */
[----:B------:R-:W-:-:S02]  /*15bd0*/  ISETP.GE.AND P3, PT, R3, R225, PT ;  /* 0x000000e10300720c */ /* 0x000fc40003f66270 */
[-C--:B------:R-:W-:Y:S02]  /*15be0*/  ISETP.GE.AND P1, PT, R3, R228.reuse, PT ;  /* 0x000000e40300720c */ /* 0x080fe40003f26270 */
[----:B------:R-:W-:Y:S01]  /*15bf0*/  ISETP.GT.AND P4, PT, R2, R3, PT ;  /* 0x000000030200720c */ /* 0x000fe20003f84270 */
[----:B------:R-:W-:Y:S01]  /*15c00*/  VIADD R3, R44, 0x51 ;  /* 0x000000512c037836 */ /* 0x000fe20000000000 */
[----:B------:R-:W-:Y:S01]  /*15c10*/  ISETP.GE.AND P0, PT, R16, R228, PT ;  /* 0x000000e41000720c */ /* 0x000fe20003f06270 */
[----:B------:R-:W-:Y:S01]  /*15c20*/  HMMA.16816.F32 R32, R8, R58, R108 ;  /* 0x0000003a0820723c */ /* 0x000fe2000000186c */
[----:B------:R-:W-:Y:S02]  /*15c30*/  FSEL R14, R31, -INF , !P5 ;  /* 0xff8000001f0e7808 */ /* 0x000fe40006800000 */
[----:B------:R-:W-:Y:S01]  /*15c40*/  FSEL R15, R20, -INF , !P6 ;  /* 0xff800000140f7808 */ /* 0x000fe20007000000 */
[----:B------:R-:W-:Y:S01]  /*15c50*/  VIADD R16, R44, 0x58 ;  /* 0x000000582c107836 */ /* 0x000fe20000000000 */
[----:B------:R-:W-:Y:S01]  /*15c60*/  FSEL R119, R14, -INF , !P0 ;  /* 0xff8000000e777808 */ /* 0x000fe20004000000 */
[----:B------:R-:W-:Y:S01]  /*15c70*/  LDSM.16.M88.4 R56, [R73+0x6800] ;  /* 0x006800004938783b */ /* 0x000fe20000000200 */
[----:B------:R-:W-:-:S02]  /*15c80*/  FSEL R122, R15, -INF , !P3 ;  /* 0xff8000000f7a7808 */ /* 0x000fc40005800000 */
[----:B------:R-:W-:Y:S02]  /*15c90*/  ISETP.GT.AND P5, PT, R0, R3, PT ;  /* 0x000000030000720c */ /* 0x000fe40003fa4270 */
[C---:B------:R-:W-:Y:S02]  /*15ca0*/  ISETP.GE.AND P6, PT, R3.reuse, R225, PT ;  /* 0x000000e10300720c */ /* 0x040fe40003fc6270 */
[----:B------:R-:W-:Y:S02]  /*15cb0*/  ISETP.GE.AND P0, PT, R3, R228, PT ;  /* 0x000000e40300720c */ /* 0x000fe40003f06270 */
[----:B------:R-:W-:Y:S02]  /*15cc0*/  ISETP.GT.AND P3, PT, R2, R3, PT ;  /* 0x000000030200720c */ /* 0x000fe40003f64270 */
[----:B------:R-:W-:Y:S01]  /*15cd0*/  FSEL R3, R22, -INF , !P4 ;  /* 0xff80000016037808 */ /* 0x000fe20006000000 */
[----:B---3--:R-:W-:Y:S01]  /*15ce0*/  HMMA.16816.F32 R24, R4, R40, R24 ;  /* 0x000000280418723c */ /* 0x008fe20000001818 */
[----:B------:R-:W-:-:S02]  /*15cf0*/  FSEL R14, R21, -INF , !P5 ;  /* 0xff800000150e7808 */ /* 0x000fc40006800000 */
[-C--:B------:R-:W-:Y:S02]  /*15d00*/  ISETP.GT.AND P4, PT, R0, R16.reuse, PT ;  /* 0x000000100000720c */ /* 0x080fe40003f84270 */
[----:B------:R-:W-:Y:S01]  /*15d10*/  FSEL R109, R3, -INF , !P1 ;  /* 0xff800000036d7808 */ /* 0x000fe20004800000 */
[----:B------:R-:W-:Y:S01]  /*15d20*/  VIADD R3, R44, 0x59 ;  /* 0x000000592c037836 */ /* 0x000fe20000000000 */
[----:B------:R-:W-:Y:S02]  /*15d30*/  FSEL R111, R14, -INF , !P6 ;  /* 0xff8000000e6f7808 */ /* 0x000fe40007000000 */
[----:B------:R-:W-:Y:S02]  /*15d40*/  ISETP.GE.AND P5, PT, R16, R225, PT ;  /* 0x000000e11000720c */ /* 0x000fe40003fa6270 */
[----:B------:R-:W-:Y:S02]  /*15d50*/  FSEL R14, R23, -INF , !P3 ;  /* 0xff800000170e7808 */ /* 0x000fe40005800000 */
[----:B------:R-:W-:Y:S01]  /*15d60*/  FSEL R15, R36, -INF , !P4 ;  /* 0xff800000240f7808 */ /* 0x000fe20006000000 */
[----:B------:R-:W-:Y:S01]  /*15d70*/  HMMA.16816.F32 R28, R8, R48, R104 ;  /* 0x00000030081c723c */ /* 0x000fe20000001868 */
[----:B------:R-:W-:-:S02]  /*15d80*/  ISETP.GT.AND P6, PT, R2, R16, PT ;  /* 0x000000100200720c */ /* 0x000fc40003fc4270 */
[----:B------:R-:W-:Y:S02]  /*15d90*/  ISETP.GT.AND P3, PT, R0, R3, PT ;  /* 0x000000030000720c */ /* 0x000fe40003f64270 */
[----:B------:R-:W-:Y:S02]  /*15da0*/  FSEL R108, R14, -INF , !P0 ;  /* 0xff8000000e6c7808 */ /* 0x000fe40004000000 */
[----:B------:R-:W-:Y:S02]  /*15db0*/  FSEL R110, R15, -INF , !P5 ;  /* 0xff8000000f6e7808 */ /* 0x000fe40006800000 */
[C---:B------:R-:W-:Y:S02]  /*15dc0*/  ISETP.GE.AND P4, PT, R3.reuse, R225, PT ;  /* 0x000000e10300720c */ /* 0x040fe40003f86270 */
[-C--:B------:R-:W-:Y:S02]  /*15dd0*/  ISETP.GE.AND P0, PT, R3, R228.reuse, PT ;  /* 0x000000e40300720c */ /* 0x080fe40003f06270 */
[----:B------:R-:W-:Y:S01]  /*15de0*/  ISETP.GT.AND P5, PT, R2, R3, PT ;  /* 0x000000030200720c */ /* 0x000fe20003fa4270 */
[----:B------:R-:W-:Y:S01]  /*15df0*/  VIADD R3, R44, 0x60 ;  /* 0x000000602c037836 */ /* 0x000fe20000000000 */
[----:B------:R-:W-:Y:S01]  /*15e00*/  ISETP.GE.AND P1, PT, R16, R228, PT ;  /* 0x000000e41000720c */ /* 0x000fe20003f26270 */
[----:B------:R-:W-:Y:S01]  /*15e10*/  HMMA.16816.F32 R40, R4, R42, R32 ;  /* 0x0000002a0428723c */ /* 0x000fe20000001820 */
        /* <DEDUP_REMOVED lines=8> */
[C---:B------:R-:W-:Y:S01]  /*15ea0*/  VIADD R3, R44.reuse, 0x61 ;  /* 0x000000612c037836 */ /* 0x040fe20000000000 */
[----:B------:R-:W-:Y:S01]  /*15eb0*/  HMMA.16816.F32 R20, R8, R50, R100 ;  /* 0x000000320814723c */ /* 0x000fe20000001864 */
[----:B------:R-:W-:Y:S01]  /*15ec0*/  FSEL R14, R39, -INF , !P5 ;  /* 0xff800000270e7808 */ /* 0x000fe20006800000 */
[----:B------:R-:W-:Y:S01]  /*15ed0*/  VIADD R16, R44, 0x68 ;  /* 0x000000682c107836 */ /* 0x000fe20000000000 */
[----:B------:R-:W-:Y:S01]  /*15ee0*/  FSEL R15, R24, -INF , !P6 ;  /* 0xff800000180f7808 */ /* 0x000fe20007000000 */
[----:B------:R-:W1:Y:S01]  /*15ef0*/  LDSM.16.M88.4 R48, [R75+0x6000] ;  /* 0x006000004b30783b */ /* 0x000e620000000200 */
[----:B------:R-:W-:Y:S02]  /*15f00*/  ISETP.GT.AND P5, PT, R0, R3, PT ;  /* 0x000000030000720c */ /* 0x000fe40003fa4270 */
[----:B------:R-:W-:Y:S02]  /*15f10*/  FSEL R105, R14, -INF , !P0 ;  /* 0xff8000000e697808 */ /* 0x000fe40004000000 */
[----:B------:R-:W-:-:S02]  /*15f20*/  FSEL R139, R15, -INF , !P3 ;  /* 0xff8000000f8b7808 */ /* 0x000fc40005800000 */
[C---:B------:R-:W-:Y:S02]  /*15f30*/  ISETP.GE.AND P6, PT, R3.reuse, R225, PT ;  /* 0x000000e10300720c */ /* 0x040fe40003fc6270 */
[----:B------:R-:W-:Y:S02]  /*15f40*/  ISETP.GE.AND P0, PT, R3, R228, PT ;  /* 0x000000e40300720c */ /* 0x000fe40003f06270 */
[----:B------:R-:W-:Y:S01]  /*15f50*/  ISETP.GT.AND P3, PT, R2, R3, PT ;  /* 0x000000030200720c */ /* 0x000fe20003f64270 */
[----:B------:R-:W-:Y:S01]  /*15f60*/  HMMA.16816.F32 R32, R4, R60, R28 ;  /* 0x0000003c0420723c */ /* 0x000fe2000000181c */
[----:B------:R-:W-:Y:S02]  /*15f70*/  FSEL R3, R26, -INF , !P4 ;  /* 0xff8000001a037808 */ /* 0x000fe40006000000 */
[----:B------:R-:W-:Y:S02]  /*15f80*/  FSEL R14, R25, -INF , !P5 ;  /* 0xff800000190e7808 */ /* 0x000fe40006800000 */
[----:B------:R-:W-:-:S02]  /*15f90*/  ISETP.GT.AND P4, PT, R0, R16, PT ;  /* 0x000000100000720c */ /* 0x000fc40003f84270 */
[----:B------:R-:W-:Y:S01]  /*15fa0*/  FSEL R102, R3, -INF , !P1 ;  /* 0xff80000003667808 */ /* 0x000fe20004800000 */
[----:B------:R-:W-:Y:S01]  /*15fb0*/  VIADD R3, R44, 0x69 ;  /* 0x000000692c037836 */ /* 0x000fe20000000000 */
[----:B------:R-:W-:Y:S02]  /*15fc0*/  FSEL R131, R14, -INF , !P6 ;  /* 0xff8000000e837808 */ /* 0x000fe40007000000 */
[----:B------:R-:W-:Y:S02]  /*15fd0*/  ISETP.GE.AND P5, PT, R16, R225, PT ;  /* 0x000000e11000720c */ /* 0x000fe40003fa6270 */
[----:B------:R-:W-:Y:S02]  /*15fe0*/  FSEL R14, R27, -INF , !P3 ;  /* 0xff8000001b0e7808 */ /* 0x000fe40005800000 */
[----:B------:R-:W-:Y:S02]  /*15ff0*/  FSEL R15, R40, -INF , !P4 ;  /* 0xff800000280f7808 */ /* 0x000fe40006000000 */
[----:B------:R-:W-:-:S02]  /*16000*/  ISETP.GT.AND P6, PT, R2, R16, PT ;  /* 0x000000100200720c */ /* 0x000fc40003fc4270 */
[----:B------:R-:W-:Y:S02]  /*16010*/  FSEL R100, R14, -INF , !P0 ;  /* 0xff8000000e647808 */ /* 0x000fe40004000000 */
[----:B------:R-:W-:Y:S02]  /*16020*/  FSEL R121, R15, -INF , !P5 ;  /* 0xff8000000f797808 */ /* 0x000fe40006800000 */
[-C--:B------:R-:W-:Y:S01]  /*16030*/  ISETP.GE.AND P1, PT, R16, R228.reuse, PT ;  /* 0x000000e41000720c */ /* 0x080fe20003f26270 */
[----:B------:R-:W-:Y:S01]  /*16040*/  VIADD R16, R44, 0x70 ;  /* 0x000000702c107836 */ /* 0x000fe20000000000 */
[----:B------:R-:W-:Y:S02]  /*16050*/  ISETP.GT.AND P3, PT, R0, R3, PT ;  /* 0x000000030000720c */ /* 0x000fe40003f64270 */
[C---:B------:R-:W-:Y:S02]  /*16060*/  ISETP.GE.AND P4, PT, R3.reuse, R225, PT ;  /* 0x000000e10300720c */ /* 0x040fe40003f86270 */
[----:B------:R-:W-:-:S02]  /*16070*/  ISETP.GE.AND P0, PT, R3, R228, PT ;  /* 0x000000e40300720c */ /* 0x000fc40003f06270 */
[----:B------:R-:W-:Y:S01]  /*16080*/  ISETP.GT.AND P5, PT, R2, R3, PT ;  /* 0x000000030200720c */ /* 0x000fe20003fa4270 */
[----:B------:R-:W-:Y:S01]  /*16090*/  HMMA.16816.F32 R28, R4, R62, R20 ;  /* 0x0000003e041c723c */ /* 0x000fe20000001814 */
[----:B------:R-:W-:Y:S01]  /*160a0*/  FSEL R3, R42, -INF , !P6 ;  /* 0xff8000002a037808 */ /* 0x000fe20007000000 */
[----:B------:R-:W-:Y:S01]  /*160b0*/  LDSM.16.M88.4 R60, [R73+0x7000] ;  /* 0x00700000493c783b */ /* 0x000fe20000000200 */
[----:B------:R-:W-:Y:S02]  /*160c0*/  FSEL R14, R41, -INF , !P3 ;  /* 0xff800000290e7808 */ /* 0x000fe40005800000 */
[----:B------:R-:W-:-:S03]  /*160d0*/  ISETP.GT.AND P6, PT, R0, R16, PT ;  /* 0x000000100000720c */ /* 0x000fc60003fc4270 */
[----:B------:R-:W-:Y:S01]  /*160e0*/  HMMA.16816.F32 R24, R8, R52, R92 ;  /* 0x000000340818723c */ /* 0x000fe2000000185c */
[----:B------:R-:W-:Y:S01]  /*160f0*/  FSEL R93, R3, -INF , !P1 ;  /* 0xff800000035d7808 */ /* 0x000fe20004800000 */
[----:B------:R-:W-:Y:S01]  /*16100*/  VIADD R3, R44, 0x71 ;  /* 0x000000712c037836 */ /* 0x000fe20000000000 */
[----:B------:R-:W-:Y:S02]  /*16110*/  FSEL R95, R14, -INF , !P4 ;  /* 0xff8000000e5f7808 */ /* 0x000fe40006000000 */
[----:B------:R-:W-:Y:S02]  /*16120*/  ISETP.GE.AND P3, PT, R16, R225, PT ;  /* 0x000000e11000720c */ /* 0x000fe40003f66270 */
[----:B------:R-:W-:Y:S02]  /*16130*/  FSEL R14, R43, -INF , !P5 ;  /* 0xff8000002b0e7808 */ /* 0x000fe40006800000 */
[----:B------:R-:W-:Y:S02]  /*16140*/  FSEL R15, R32, -INF , !P6 ;  /* 0xff800000200f7808 */ /* 0x000fe40007000000 */
[----:B------:R-:W-:-:S02]  /*16150*/  ISETP.GE.AND P1, PT, R16, R228, PT ;  /* 0x000000e41000720c */ /* 0x000fc40003f26270 */
[----:B------:R-:W-:Y:S01]  /*16160*/  ISETP.GT.AND P4, PT, R2, R16, PT ;  /* 0x000000100200720c */ /* 0x000fe20003f84270 */
[----:B------:R-:W-:Y:S01]  /*16170*/  VIADD R16, R44, 0x78 ;  /* 0x000000782c107836 */ /* 0x000fe20000000000 */
[----:B------:R-:W-:Y:S02]  /*16180*/  ISETP.GT.AND P5, PT, R0, R3, PT ;  /* 0x000000030000720c */ /* 0x000fe40003fa4270 */
[----:B------:R-:W-:Y:S02]  /*16190*/  FSEL R94, R14, -INF , !P0 ;  /* 0xff8000000e5e7808 */ /* 0x000fe40004000000 */
[----:B------:R-:W-:Y:S02]  /*161a0*/  FSEL R145, R15, -INF , !P3 ;  /* 0xff8000000f917808 */ /* 0x000fe40005800000 */
[C---:B------:R-:W-:Y:S02]  /*161b0*/  ISETP.GE.AND P6, PT, R3.reuse, R225, PT ;  /* 0x000000e10300720c */ /* 0x040fe40003fc6270 */
[----:B------:R-:W-:-:S02]  /*161c0*/  ISETP.GE.AND P0, PT, R3, R228, PT ;  /* 0x000000e40300720c */ /* 0x000fc40003f06270 */
[----:B------:R-:W-:Y:S02]  /*161d0*/  ISETP.GT.AND P3, PT, R2, R3, PT ;  /* 0x000000030200720c */ /* 0x000fe40003f64270 */
[----:B------:R-:W-:Y:S02]  /*161e0*/  FSEL R14, R33, -INF , !P5 ;  /* 0xff800000210e7808 */ /* 0x000fe40006800000 */
[----:B------:R-:W-:Y:S02]  /*161f0*/  FSEL R3, R34, -INF , !P4 ;  /* 0xff80000022037808 */ /* 0x000fe40006000000 */
[----:B------:R-:W-:Y:S01]  /*16200*/  ISETP.GT.AND P4, PT, R0, R16, PT ;  /* 0x000000100000720c */ /* 0x000fe20003f84270 */
[----:B------:R-:W-:Y:S01]  /*16210*/  HMMA.16816.F32 R20, R8, R54, R152 ;  /* 0x000000360814723c */ /* 0x000fe20000001898 */
[----:B------:R-:W-:Y:S01]  /*16220*/  FSEL R141, R14, -INF , !P6 ;  /* 0xff8000000e8d7808 */ /* 0x000fe20007000000 */
[----:B------:R-:W2:Y:S01]  /*16230*/  LDSM.16.M88.4 R52, [R75+0x6800] ;  /* 0x006800004b34783b */ /* 0x000ea20000000200 */
[----:B------:R-:W-:Y:S01]  /*16240*/  FSEL R130, R3, -INF , !P1 ;  /* 0xff80000003827808 */ /* 0x000fe20004800000 */
[----:B------:R-:W-:Y:S01]  /*16250*/  VIADD R3, R44, 0x79 ;  /* 0x000000792c037836 */ /* 0x000fe20000000000 */
[----:B------:R-:W-:-:S02]  /*16260*/  FSEL R14, R35, -INF , !P3 ;  /* 0xff800000230e7808 */ /* 0x000fc40005800000 */
[----:B------:R-:W-:Y:S02]  /*16270*/  ISETP.GE.AND P5, PT, R16, R225, PT ;  /* 0x000000e11000720c */ /* 0x000fe40003fa6270 */
[----:B------:R-:W-:Y:S02]  /*16280*/  ISETP.GT.AND P6, PT, R2, R16, PT ;  /* 0x000000100200720c */ /* 0x000fe40003fc4270 */
[----:B------:R-:W-:Y:S02]  /*16290*/  FSEL R15, R28, -INF , !P4 ;  /* 0xff8000001c0f7808 */ /* 0x000fe40006000000 */
[----:B------:R-:W-:Y:S01]  /*162a0*/  FSEL R107, R14, -INF , !P0 ;  /* 0xff8000000e6b7808 */ /* 0x000fe20004000000 */
[----:B-1----:R-:W-:Y:S01]  /*162b0*/  HMMA.16816.F32 R36, R4, R48, R24 ;  /* 0x000000300424723c */ /* 0x002fe20000001818 */
[----:B------:R-:W-:Y:S02]  /*162c0*/  ISETP.GE.AND P1, PT, R16, R228, PT ;  /* 0x000000e41000720c */ /* 0x000fe40003f26270 */
[----:B------:R-:W-:-:S02]  /*162d0*/  FSEL R138, R15, -INF , !P5 ;  /* 0xff8000000f8a7808 */ /* 0x000fc40006800000 */
[----:B------:R-:W-:Y:S02]  /*162e0*/  FSEL R14, R30, -INF , !P6 ;  /* 0xff8000001e0e7808 */ /* 0x000fe40007000000 */
[-C--:B------:R-:W-:Y:S02]  /*162f0*/  ISETP.GT.AND P3, PT, R0, R3.reuse, PT ;  /* 0x000000030000720c */ /* 0x080fe40003f64270 */
[----:B------:R-:W-:Y:S02]  /*16300*/  ISETP.GT.AND P5, PT, R2, R3, PT ;  /* 0x000000030200720c */ /* 0x000fe40003fa4270 */
[----:B------:R-:W-:Y:S01]  /*16310*/  FSEL R101, R14, -INF , !P1 ;  /* 0xff8000000e657808 */ /* 0x000fe20004800000 */
[----:B------:R-:W-:Y:S01]  /*16320*/  HMMA.16816.F32 R32, R8, R56, R196 ;  /* 0x000000380820723c */ /* 0x000fe200000018c4 */
[----:B------:R-:W-:Y:S02]  /*16330*/  FSEL R15, R29, -INF , !P3 ;  /* 0xff8000001d0f7808 */ /* 0x000fe40005800000 */
[----:B------:R-:W-:-:S05]  /*16340*/  FSEL R14, R31, -INF , !P5 ;  /* 0xff8000001f0e7808 */ /* 0x000fca0006800000 */
[----:B------:R-:W-:Y:S01]  /*16350*/  HMMA.16816.F32 R28, R8, R58, R200 ;  /* 0x0000003a081c723c */ /* 0x000fe200000018c8 */
[----:B------:R-:W1:Y:S01]  /*16360*/  LDSM.16.M88.4 R56, [R73+0x7800] ;  /* 0x007800004938783b */ /* 0x000e620000000200 */
[C---:B------:R-:W-:Y:S02]  /*16370*/  ISETP.GE.AND P4, PT, R3.reuse, R225, PT ;  /* 0x000000e10300720c */ /* 0x040fe40003f86270 */
[----:B------:R-:W-:Y:S01]  /*16380*/  ISETP.GE.AND P0, PT, R3, R228, PT ;  /* 0x000000e40300720c */ /* 0x000fe20003f06270 */
[----:B------:R-:W-:-:S03]  /*16390*/  VIADD R3, R44, 0x80 ;  /* 0x000000802c037836 */ /* 0x000fc60000000000 */
[----:B------:R-:W-:Y:S01]  /*163a0*/  HMMA.16816.F32 R24, R4, R50, R20 ;  /* 0x000000320418723c */ /* 0x000fe20000001814 */
[----:B------:R-:W-:Y:S01]  /*163b0*/  FSEL R123, R15, -INF , !P4 ;  /* 0xff8000000f7b7808 */ /* 0x000fe20006000000 */
[----:B------:R-:W-:Y:S01]  /*163c0*/  VIADD R16, R44, 0x88 ;  /* 0x000000882c107836 */ /* 0x000fe20000000000 */
[----:B------:R-:W-:Y:S01]  /*163d0*/  ISETP.GT.AND P6, PT, R0, R3, PT ;  /* 0x000000030000720c */ /* 0x000fe20003fc4270 */
[----:B------:R-:W-:Y:S01]  /*163e0*/  LDSM.16.M88.4 R48, [R73+0x8000] ;  /* 0x008000004930783b */ /* 0x000fe20000000200 */
[C---:B------:R-:W-:Y:S02]  /*163f0*/  ISETP.GE.AND P3, PT, R3.reuse, R225, PT ;  /* 0x000000e10300720c */ /* 0x040fe40003f66270 */
[----:B------:R-:W-:Y:S02]  /*16400*/  ISETP.GE.AND P1, PT, R3, R228, PT ;  /* 0x000000e40300720c */ /* 0x000fe40003f26270 */
[----:B------:R-:W-:Y:S01]  /*16410*/  ISETP.GT.AND P4, PT, R2, R3, PT ;  /* 0x000000030200720c */ /* 0x000fe20003f84270 */
[----:B------:R-:W-:Y:S01]  /*16420*/  VIADD R3, R44, 0x81 ;  /* 0x000000812c037836 */ /* 0x000fe20000000000 */
[----:B------:R-:W-:-:S02]  /*16430*/  FSEL R15, R36, -INF , !P6 ;  /* 0xff800000240f7808 */ /* 0x000fc40007000000 */
[----:B------:R-:W-:Y:S02]  /*16440*/  FSEL R103, R14, -INF , !P0 ;  /* 0xff8000000e677808 */ /* 0x000fe40004000000 */
[----:B------:R-:W-:Y:S02]  /*16450*/  FSEL R157, R15, -INF , !P3 ;  /* 0xff8000000f9d7808 */ /* 0x000fe40005800000 */
[----:B------:R-:W-:Y:S02]  /*16460*/  ISETP.GT.AND P5, PT, R0, R3, PT ;  /* 0x000000030000720c */ /* 0x000fe40003fa4270 */
[C---:B------:R-:W-:Y:S02]  /*16470*/  ISETP.GE.AND P6, PT, R3.reuse, R225, PT ;  /* 0x000000e10300720c */ /* 0x040fe40003fc6270 */
[----:B------:R-:W-:Y:S02]  /*16480*/  ISETP.GE.AND P0, PT, R3, R228, PT ;  /* 0x000000e40300720c */ /* 0x000fe40003f06270 */
[----:B------:R-:W-:-:S02]  /*16490*/  ISETP.GT.AND P3, PT, R2, R3, PT ;  /* 0x000000030200720c */ /* 0x000fc40003f64270 */
[----:B------:R-:W-:Y:S02]  /*164a0*/  FSEL R3, R38, -INF , !P4 ;  /* 0xff80000026037808 */ /* 0x000fe40006000000 */
[----:B------:R-:W-:Y:S02]  /*164b0*/  FSEL R14, R37, -INF , !P5 ;  /* 0xff800000250e7808 */ /* 0x000fe40006800000 */
[----:B------:R-:W-:Y:S02]  /*164c0*/  ISETP.GT.AND P4, PT, R0, R16, PT ;  /* 0x000000100000720c */ /* 0x000fe40003f84270 */
[----:B------:R-:W-:Y:S01]  /*164d0*/  FSEL R143, R3, -INF , !P1 ;  /* 0xff800000038f7808 */ /* 0x000fe20004800000 */
[----:B------:R-:W-:Y:S01]  /*164e0*/  VIADD R3, R44, 0x89 ;  /* 0x000000892c037836 */ /* 0x000fe20000000000 */
[----:B------:R-:W-:Y:S02]  /*164f0*/  FSEL R152, R14, -INF , !P6 ;  /* 0xff8000000e987808 */ /* 0x000fe40007000000 */
[----:B------:R-:W-:-:S02]  /*16500*/  ISETP.GE.AND P5, PT, R16, R225, PT ;  /* 0x000000e11000720c */ /* 0x000fc40003fa6270 */
[----:B------:R-:W-:Y:S02]  /*16510*/  FSEL R14, R39, -INF , !P3 ;  /* 0xff800000270e7808 */ /* 0x000fe40005800000 */
[----:B------:R-:W-:Y:S01]  /*16520*/  FSEL R15, R24, -INF , !P4 ;  /* 0xff800000180f7808 */ /* 0x000fe20006000000 */
[----:B--2---:R-:W-:Y:S01]  /*16530*/  HMMA.16816.F32 R40, R4, R52, R32 ;  /* 0x000000340428723c */ /* 0x004fe20000001820 */
[----:B------:R-:W-:Y:S01]  /*16540*/  ISETP.GT.AND P6, PT, R2, R16, PT ;  /* 0x000000100200720c */ /* 0x000fe20003fc4270 */
[----:B------:R-:W2:Y:S01]  /*16550*/  LDSM.16.M88.4 R36, [R75+0x7000] ;  /* 0x007000004b24783b */ /* 0x000ea20000000200 */
[----:B------:R-:W-:Y:S02]  /*16560*/  ISETP.GT.AND P3, PT, R0, R3, PT ;  /* 0x000000030000720c */ /* 0x000fe40003f64270 */
[----:B------:R-:W-:Y:S02]  /*16570*/  FSEL R140, R14, -INF , !P0 ;  /* 0xff8000000e8c7808 */ /* 0x000fe40004000000 */
[----:B------:R-:W-:-:S02]  /*16580*/  FSEL R147, R15, -INF , !P5 ;  /* 0xff8000000f937808 */ /* 0x000fc40006800000 */
[C---:B------:R-:W-:Y:S02]  /*16590*/  ISETP.GE.AND P4, PT, R3.reuse, R225, PT ;  /* 0x000000e10300720c */ /* 0x040fe40003f86270 */
[-C--:B------:R-:W-:Y:S02]  /*165a0*/  ISETP.GE.AND P0, PT, R3, R228.reuse, PT ;  /* 0x000000e40300720c */ /* 0x080fe40003f06270 */
[----:B------:R-:W-:Y:S01]  /*165b0*/  ISETP.GT.AND P5, PT, R2, R3, PT ;  /* 0x000000030200720c */ /* 0x000fe20003fa4270 */
[----:B------:R-:W-:Y:S01]  /*165c0*/  VIADD R3, R44, 0x90 ;  /* 0x000000902c037836 */ /* 0x000fe20000000000 */
[----:B------:R-:W-:Y:S02]  /*165d0*/  ISETP.GE.AND P1, PT, R16, R228, PT ;  /* 0x000000e41000720c */ /* 0x000fe40003f26270 */
[----:B------:R-:W-:Y:S02]  /*165e0*/  FSEL R14, R26, -INF , !P6 ;  /* 0xff8000001a0e7808 */ /* 0x000fe40007000000 */
        /* <DEDUP_REMOVED lines=8> */
[----:B-1----:R-:W-:Y:S01]  /*16670*/  HMMA.16816.F32 R24, R8, R56, R212 ;  /* 0x000000380818723c */ /* 0x002fe200000018d4 */
[----:B------:R-:W3:Y:S01]  /*16680*/  LDL R215, [R1+0x64] ;  /* 0x0000640001d77983 */ /* 0x000ee20000100800 */
[----:B------:R-:W-:Y:S01]  /*16690*/  VIADD R16, R44, 0x91 ;  /* 0x000000912c107836 */ /* 0x000fe20000000000 */
[----:B------:R-:W-:-:S04]  /*166a0*/  FSEL R14, R40, -INF , !P6 ;  /* 0xff800000280e7808 */ /* 0x000fc80007000000 */
[----:B------:R-:W-:Y:S02]  /*166b0*/  ISETP.GT.AND P5, PT, R0, R16, PT ;  /* 0x000000100000720c */ /* 0x000fe40003fa4270 */
[----:B------:R-:W-:Y:S01]  /*166c0*/  FSEL R142, R3, -INF , !P0 ;  /* 0xff800000038e7808 */ /* 0x000fe20004000000 */
[----:B------:R-:W-:Y:S01]  /*166d0*/  VIADD R3, R44, 0x98 ;  /* 0x000000982c037836 */ /* 0x000fe20000000000 */
[----:B------:R-:W-:Y:S01]  /*166e0*/  FSEL R162, R14, -INF , !P3 ;  /* 0xff8000000ea27808 */ /* 0x000fe20005800000 */
[----:B------:R-:W-:Y:S01]  /*166f0*/  HMMA.16816.F32 R20, R8, R60, R204 ;  /* 0x0000003c0814723c */ /* 0x000fe200000018cc */
[----:B------:R-:W-:Y:S02]  /*16700*/  ISETP.GE.AND P6, PT, R16, R225, PT ;  /* 0x000000e11000720c */ /* 0x000fe40003fc6270 */
[----:B------:R-:W-:Y:S02]  /*16710*/  FSEL R14, R42, -INF , !P4 ;  /* 0xff8000002a0e7808 */ /* 0x000fe40006000000 */
[----:B------:R-:W-:-:S02]  /*16720*/  FSEL R15, R41, -INF , !P5 ;  /* 0xff800000290f7808 */ /* 0x000fc40006800000 */
[----:B------:R-:W-:Y:S02]  /*16730*/  ISETP.GT.AND P3, PT, R2, R16, PT ;  /* 0x000000100200720c */ /* 0x000fe40003f64270 */
[----:B------:R-:W-:Y:S02]  /*16740*/  FSEL R150, R14, -INF , !P1 ;  /* 0xff8000000e967808 */ /* 0x000fe40004800000 */
[----:B------:R-:W-:Y:S02]  /*16750*/  FSEL R158, R15, -INF , !P6 ;  /* 0xff8000000f9e7808 */ /* 0x000fe40007000000 */
[----:B------:R-:W-:Y:S02]  /*16760*/  ISETP.GT.AND P4, PT, R0, R3, PT ;  /* 0x000000030000720c */ /* 0x000fe40003f84270 */
[C---:B------:R-:W-:Y:S02]  /*16770*/  ISETP.GE.AND P5, PT, R3.reuse, R225, PT ;  /* 0x000000e10300720c */ /* 0x040fe40003fa6270 */
[----:B------:R-:W-:-:S02]  /*16780*/  ISETP.GE.AND P1, PT, R3, R228, PT ;  /* 0x000000e40300720c */ /* 0x000fc40003f26270 */
[----:B------:R-:W-:Y:S01]  /*16790*/  ISETP.GT.AND P6, PT, R2, R3, PT ;  /* 0x000000030200720c */ /* 0x000fe20003fc4270 */
[----:B------:R-:W-:Y:S01]  /*167a0*/  HMMA.16816.F32 R28, R4, R54, R28 ;  /* 0x00000036041c723c */ /* 0x000fe2000000181c */
[----:B------:R-:W-:Y:S01]  /*167b0*/  FSEL R3, R43, -INF , !P3 ;  /* 0xff8000002b037808 */ /* 0x000fe20005800000 */
[----:B------:R-:W-:Y:S04]  /*167c0*/  LDSM.16.M88.4 R52, [R73+0x8800] ;  /* 0x008800004934783b */ /* 0x000fe80000000200 */
[----:B------:R-:W1:Y:S02]  /*167d0*/  LDSM.16.M88.4 R40, [R75+0x7800] ;  /* 0x007800004b28783b */ /* 0x000e640000000200 */
[----:B------:R-:W-:Y:S01]  /*167e0*/  HMMA.16816.F32 R32, R8, R62, R208 ;  /* 0x0000003e0820723c */ /* 0x000fe200000018d0 */
[----:B------:R-:W-:Y:S01]  /*167f0*/  ISETP.GE.AND P0, PT, R16, R228, PT ;  /* 0x000000e41000720c */ /* 0x000fe20003f06270 */
[----:B------:R-:W-:Y:S01]  /*16800*/  VIADD R16, R44, 0x99 ;  /* 0x000000992c107836 */ /* 0x000fe20000000000 */
[----:B------:R-:W4:Y:S05]  /*16810*/  LDSM.16.M88.4 R60, [R75+0x8000] ;  /* 0x008000004b3c783b */ /* 0x000f2a0000000200 */
[----:B--2---:R-:W-:Y:S01]  /*16820*/  HMMA.16816.F32 R20, R4, R36, R20 ;  /* 0x000000240414723c */ /* 0x004fe20000001814 */
[----:B------:R-:W-:-:S02]  /*16830*/  ISETP.GT.AND P3, PT, R0, R16, PT ;  /* 0x000000100000720c */ /* 0x000fc40003f64270 */
[----:B------:R-:W-:Y:S02]  /*16840*/  FSEL R14, R28, -INF , !P4 ;  /* 0xff8000001c0e7808 */ /* 0x000fe40006000000 */
[----:B------:R-:W-:Y:S01]  /*16850*/  FSEL R149, R3, -INF , !P0 ;  /* 0xff80000003957808 */ /* 0x000fe20004000000 */
[----:B------:R-:W-:Y:S01]  /*16860*/  VIADD R3, R44, 0xa0 ;  /* 0x000000a02c037836 */ /* 0x000fe20000000000 */
[----:B------:R-:W-:Y:S02]  /*16870*/  FSEL R154, R14, -INF , !P5 ;  /* 0xff8000000e9a7808 */ /* 0x000fe40006800000 */
[----:B------:R-:W-:Y:S02]  /*16880*/  ISETP.GE.AND P4, PT, R16, R225, PT ;  /* 0x000000e11000720c */ /* 0x000fe40003f86270 */
[----:B------:R-:W-:Y:S01]  /*16890*/  FSEL R14, R30, -INF , !P6 ;  /* 0xff8000001e0e7808 */ /* 0x000fe20007000000 */
[----:B------:R-:W-:Y:S01]  /*168a0*/  HMMA.16816.F32 R36, R4, R38, R32 ;  /* 0x000000260424723c */ /* 0x000fe20000001820 */
[----:B------:R-:W-:-:S02]  /*168b0*/  FSEL R15, R29, -INF , !P3 ;  /* 0xff8000001d0f7808 */ /* 0x000fc40005800000 */
[----:B------:R-:W-:Y:S02]  /*168c0*/  FSEL R144, R14, -INF , !P1 ;  /* 0xff8000000e907808 */ /* 0x000fe40004800000 */
[----:B------:R-:W-:Y:S02]  /*168d0*/  FSEL R151, R15, -INF , !P4 ;  /* 0xff8000000f977808 */ /* 0x000fe40006000000 */
[----:B------:R-:W-:Y:S02]  /*168e0*/  ISETP.GT.AND P5, PT, R2, R16, PT ;  /* 0x000000100200720c */ /* 0x000fe40003fa4270 */
        /* <DEDUP_REMOVED lines=9> */
[----:B------:R-:W-:Y:S01]  /*16980*/  ISETP.GT.AND P5, PT, R0, R3, PT ;  /* 0x000000030000720c */ /* 0x000fe20003fa4270 */
[----:B------:R-:W-:Y:S01]  /*16990*/  HMMA.16816.F32 R32, R8, R58, R216 ;  /* 0x0000003a0820723c */ /* 0x000fe200000018d8 */
[----:B------:R-:W-:Y:S01]  /*169a0*/  FSEL R148, R14, -INF , !P0 ;  /* 0xff8000000e947808 */ /* 0x000fe20004000000 */
[----:B------:R-:W-:Y:S01]  /*169b0*/  LDSM.16.M88.4 R56, [R73+0x9000] ;  /* 0x009000004938783b */ /* 0x000fe20000000200 */
[----:B------:R-:W-:-:S02]  /*169c0*/  FSEL R170, R15, -INF , !P3 ;  /* 0xff8000000faa7808 */ /* 0x000fc40005800000 */
[C---:B------:R-:W-:Y:S02]  /*169d0*/  ISETP.GE.AND P6, PT, R3.reuse, R225, PT ;  /* 0x000000e10300720c */ /* 0x040fe40003fc6270 */
[----:B------:R-:W-:Y:S02]  /*169e0*/  ISETP.GE.AND P0, PT, R3, R228, PT ;  /* 0x000000e40300720c */ /* 0x000fe40003f06270 */
[----:B------:R-:W-:Y:S01]  /*169f0*/  ISETP.GT.AND P3, PT, R2, R3, PT ;  /* 0x000000030200720c */ /* 0x000fe20003f64270 */
[----:B-1----:R-:W-:Y:S01]  /*16a00*/  HMMA.16816.F32 R24, R4, R40, R24 ;  /* 0x000000280418723c */ /* 0x002fe20000001818 */
        /* <DEDUP_REMOVED lines=9> */
[----:B------:R-:W-:-:S02]  /*16aa0*/  FSEL R156, R14, -INF , !P0 ;  /* 0xff8000000e9c7808 */ /* 0x000fc40004000000 */
[----:B------:R-:W-:Y:S02]  /*16ab0*/  FSEL R163, R15, -INF , !P5 ;  /* 0xff8000000fa37808 */ /* 0x000fe40006800000 */
[----:B------:R-:W-:Y:S02]  /*16ac0*/  ISETP.GT.AND P6, PT, R2, R16, PT ;  /* 0x000000100200720c */ /* 0x000fe40003fc4270 */
[----:B------:R-:W-:Y:S02]  /*16ad0*/  ISETP.GT.AND P3, PT, R0, R3, PT ;  /* 0x000000030000720c */ /* 0x000fe40003f64270 */
[C---:B------:R-:W-:Y:S02]  /*16ae0*/  ISETP.GE.AND P4, PT, R3.reuse, R225, PT ;  /* 0x000000e10300720c */ /* 0x040fe40003f86270 */
[-C--:B------:R-:W-:Y:S02]  /*16af0*/  ISETP.GE.AND P0, PT, R3, R228.reuse, PT ;  /* 0x000000e40300720c */ /* 0x080fe40003f06270 */
[----:B------:R-:W-:Y:S01]  /*16b00*/  ISETP.GT.AND P5, PT, R2, R3, PT ;  /* 0x000000030200720c */ /* 0x000fe20003fa4270 */
[----:B------:R-:W-:Y:S01]  /*16b10*/  VIADD R3, R44, 0xb0 ;  /* 0x000000b02c037836 */ /* 0x000fe20000000000 */
[----:B------:R-:W-:Y:S01]  /*16b20*/  HMMA.16816.F32 R28, R8, R48, R232 ;  /* 0x00000030081c723c */ /* 0x000fe200000018e8 */
[----:B------:R-:W-:-:S02]  /*16b30*/  ISETP.GE.AND P1, PT, R16, R228, PT ;  /* 0x000000e41000720c */ /* 0x000fc40003f26270 */
[----:B------:R-:W-:Y:S02]  /*16b40*/  FSEL R14, R38, -INF , !P6 ;  /* 0xff800000260e7808 */ /* 0x000fe40007000000 */
[----:B------:R-:W-:Y:S02]  /*16b50*/  FSEL R15, R37, -INF , !P3 ;  /* 0xff800000250f7808 */ /* 0x000fe40005800000 */
[----:B------:R-:W-:Y:S01]  /*16b60*/  ISETP.GT.AND P6, PT, R0, R3, PT ;  /* 0x000000030000720c */ /* 0x000fe20003fc4270 */
[----:B------:R-:W-:Y:S01]  /*16b70*/  HMMA.16816.F32 R40, R4, R42, R32 ;  /* 0x0000002a0428723c */ /* 0x000fe20000001820 */
[----:B------:R-:W-:Y:S02]  /*16b80*/  FSEL R153, R14, -INF , !P1 ;  /* 0xff8000000e997808 */ /* 0x000fe40004800000 */
[----:B------:R-:W-:Y:S02]  /*16b90*/  FSEL R161, R15, -INF , !P4 ;  /* 0xff8000000fa17808 */ /* 0x000fe40006000000 */
[----:B------:R-:W-:-:S03]  /*16ba0*/  ISETP.GE.AND P3, PT, R3, R225, PT ;  /* 0x000000e10300720c */ /* 0x000fc60003f66270 */
[----:B------:R-:W-:Y:S01]  /*16bb0*/  HMMA.16816.F32 R20, R8, R50, R236 ;  /* 0x000000320814723c */ /* 0x000fe200000018ec */
[----:B------:R-:W1:Y:S01]  /*16bc0*/  LDSM.16.M88.4 R48, [R75+0x8800] ;  /* 0x008800004b30783b */ /* 0x000e620000000200 */
[----:B------:R-:W-:Y:S02]  /*16bd0*/  ISETP.GE.AND P1, PT, R3, R228, PT ;  /* 0x000000e40300720c */ /* 0x000fe40003f26270 */
[----:B------:R-:W-:Y:S01]  /*16be0*/  ISETP.GT.AND P4, PT, R2, R3, PT ;  /* 0x000000030200720c */ /* 0x000fe20003f84270 */
[----:B------:R-:W-:Y:S01]  /*16bf0*/  VIADD R3, R44, 0xb1 ;  /* 0x000000b12c037836 */ /* 0x000fe20000000000 */
[----:B------:R-:W-:Y:S02]  /*16c00*/  FSEL R14, R39, -INF , !P5 ;  /* 0xff800000270e7808 */ /* 0x000fe40006800000 */
[----:B------:R-:W-:Y:S02]  /*16c10*/  FSEL R15, R24, -INF , !P6 ;  /* 0xff800000180f7808 */ /* 0x000fe40007000000 */
[----:B------:R-:W-:-:S02]  /*16c20*/  FSEL R155, R14, -INF , !P0 ;  /* 0xff8000000e9b7808 */ /* 0x000fc40004000000 */
[----:B------:R-:W-:Y:S02]  /*16c30*/  FSEL R178, R15, -INF , !P3 ;  /* 0xff8000000fb27808 */ /* 0x000fe40005800000 */
[----:B------:R-:W-:Y:S02]  /*16c40*/  ISETP.GT.AND P5, PT, R0, R3, PT ;  /* 0x000000030000720c */ /* 0x000fe40003fa4270 */
[C---:B------:R-:W-:Y:S02]  /*16c50*/  ISETP.GE.AND P6, PT, R3.reuse, R225, PT ;  /* 0x000000e10300720c */ /* 0x040fe40003fc6270 */
[----:B------:R-:W-:Y:S02]  /*16c60*/  ISETP.GE.AND P0, PT, R3, R228, PT ;  /* 0x000000e40300720c */ /* 0x000fe40003f06270 */
[----:B------:R-:W-:Y:S01]  /*16c70*/  ISETP.GT.AND P3, PT, R2, R3, PT ;  /* 0x000000030200720c */ /* 0x000fe20003f64270 */
[----:B------:R-:W-:Y:S01]  /*16c80*/  VIADD R16, R44, 0xb8 ;  /* 0x000000b82c107836 */ /* 0x000fe20000000000 */
[----:B------:R-:W-:-:S02]  /*16c90*/  FSEL R3, R26, -INF , !P4 ;  /* 0xff8000001a037808 */ /* 0x000fc40006000000 */
[----:B------:R-:W-:Y:S02]  /*16ca0*/  FSEL R14, R25, -INF , !P5 ;  /* 0xff800000190e7808 */ /* 0x000fe40006800000 */
[----:B------:R-:W-:Y:S01]  /*16cb0*/  FSEL R169, R3, -INF , !P1 ;  /* 0xff80000003a97808 */ /* 0x000fe20004800000 */
[----:B------:R-:W-:Y:S01]  /*16cc0*/  VIADD R3, R44, 0xb9 ;  /* 0x000000b92c037836 */ /* 0x000fe20000000000 */
[----:B------:R-:W-:Y:S01]  /*16cd0*/  ISETP.GT.AND P4, PT, R0, R16, PT ;  /* 0x000000100000720c */ /* 0x000fe20003f84270 */
[----:B----4-:R-:W-:Y:S01]  /*16ce0*/  HMMA.16816.F32 R32, R4, R60, R28 ;  /* 0x0000003c0420723c */ /* 0x010fe2000000181c */
[----:B------:R-:W-:Y:S02]  /*16cf0*/  FSEL R175, R14, -INF , !P6 ;  /* 0xff8000000eaf7808 */ /* 0x000fe40007000000 */
[----:B------:R-:W-:Y:S02]  /*16d00*/  FSEL R14, R27, -INF , !P3 ;  /* 0xff8000001b0e7808 */ /* 0x000fe40005800000 */
[----:B------:R-:W-:-:S02]  /*16d10*/  ISETP.GE.AND P5, PT, R16, R225, PT ;  /* 0x000000e11000720c */ /* 0x000fc40003fa6270 */
[----:B------:R-:W-:Y:S02]  /*16d20*/  ISETP.GT.AND P3, PT, R0, R3, PT ;  /* 0x000000030000720c */ /* 0x000fe40003f64270 */
[----:B------:R-:W-:Y:S01]  /*16d30*/  FSEL R15, R40, -INF , !P4 ;  /* 0xff800000280f7808 */ /* 0x000fe20006000000 */
[----:B------:R-:W-:Y:S01]  /*16d40*/  HMMA.16816.F32 R28, R8, R52, R240 ;  /* 0x00000034081c723c */ /* 0x000fe200000018f0 */
[----:B------:R-:W-:Y:S02]  /*16d50*/  FSEL R165, R14, -INF , !P0 ;  /* 0xff8000000ea57808 */ /* 0x000fe40004000000 */
[----:B------:R-:W-:Y:S02]  /*16d60*/  ISETP.GE.AND P4, PT, R3, R225, PT ;  /* 0x000000e10300720c */ /* 0x000fe40003f86270 */
[----:B------:R-:W-:Y:S02]  /*16d70*/  FSEL R172, R15, -INF , !P5 ;  /* 0xff8000000fac7808 */ /* 0x000fe40006800000 */
[----:B------:R-:W-:-:S02]  /*16d80*/  FSEL R14, R41, -INF , !P3 ;  /* 0xff800000290e7808 */ /* 0x000fc40005800000 */
[C---:B------:R-:W-:Y:S02]  /*16d90*/  ISETP.GT.AND P6, PT, R2.reuse, R16, PT ;  /* 0x000000100200720c */ /* 0x040fe40003fc4270 */
[----:B------:R-:W-:Y:S02]  /*16da0*/  ISETP.GT.AND P5, PT, R2, R3, PT ;  /* 0x000000030200720c */ /* 0x000fe40003fa4270 */
[-C--:B------:R-:W-:Y:S01]  /*16db0*/  ISETP.GE.AND P1, PT, R16, R228.reuse, PT ;  /* 0x000000e41000720c */ /* 0x080fe20003f26270 */
[----:B------:R-:W-:Y:S01]  /*16dc0*/  VIADD R16, R44, 0xc0 ;  /* 0x000000c02c107836 */ /* 0x000fe20000000000 */
[----:B------:R-:W-:Y:S02]  /*16dd0*/  ISETP.GE.AND P0, PT, R3, R228, PT ;  /* 0x000000e40300720c */ /* 0x000fe40003f06270 */
[----:B------:R-:W-:Y:S02]  /*16de0*/  FSEL R171, R14, -INF , !P4 ;  /* 0xff8000000eab7808 */ /* 0x000fe40006000000 */
[----:B------:R-:W-:-:S02]  /*16df0*/  FSEL R3, R42, -INF , !P6 ;  /* 0xff8000002a037808 */ /* 0x000fc40007000000 */
[----:B------:R-:W-:Y:S01]  /*16e00*/  FSEL R14, R43, -INF , !P5 ;  /* 0xff8000002b0e7808 */ /* 0x000fe20006800000 */
[----:B------:R-:W-:Y:S01]  /*16e10*/  HMMA.16816.F32 R24, R4, R62, R20 ;  /* 0x0000003e0418723c */ /* 0x000fe20000001814 */
[----:B------:R-:W2:Y:S01]  /*16e20*/  LDSM.16.M88.4 R40, [R75+0x9000] ;  /* 0x009000004b28783b */ /* 0x000ea20000000200 */
[----:B------:R-:W-:Y:S01]  /*16e30*/  ISETP.GT.AND P6, PT, R0, R16, PT ;  /* 0x000000100000720c */ /* 0x000fe20003fc4270 */
[----:B------:R-:W-:-:S04]  /*16e40*/  DEPBAR.LE SB0, 0x0 ;  /* 0x000080000000791a */ /* 0x000fc80000000000 */
[----:B------:R-:W-:Y:S01]  /*16e50*/  FSEL R164, R3, -INF , !P1 ;  /* 0xff80000003a47808 */ /* 0x000fe20004800000 */
[----:B------:R-:W-:Y:S01]  /*16e60*/  VIADD R3, R44, 0xc1 ;  /* 0x000000c12c037836 */ /* 0x000fe20000000000 */
[----:B------:R-:W-:Y:S01]  /*16e70*/  ISETP.GE.AND P3, PT, R16, R225, PT ;  /* 0x000000e11000720c */ /* 0x000fe20003f66270 */
[----:B------:R-:W-:Y:S01]  /*16e80*/  HMMA.16816.F32 R20, R8, R54, R244 ;  /* 0x000000360814723c */ /* 0x000fe200000018f4 */
[----:B------:R-:W-:Y:S02]  /*16e90*/  FSEL R15, R32, -INF , !P6 ;  /* 0xff800000200f7808 */ /* 0x000fe40007000000 */
[----:B------:R-:W-:Y:S02]  /*16ea0*/  ISETP.GT.AND P4, PT, R2, R16, PT ;  /* 0x000000100200720c */ /* 0x000fe40003f84270 */
[----:B------:R-:W-:Y:S01]  /*16eb0*/  ISETP.GE.AND P1, PT, R16, R228, PT ;  /* 0x000000e41000720c */ /* 0x000fe20003f26270 */
[----:B------:R-:W-:Y:S01]  /*16ec0*/  VIADD R16, R44, 0xc8 ;  /* 0x000000c82c107836 */ /* 0x000fe20000000000 */
[----:B------:R-:W-:-:S02]  /*16ed0*/  ISETP.GT.AND P5, PT, R0, R3, PT ;  /* 0x000000030000720c */ /* 0x000fc40003fa4270 */
[----:B------:R-:W-:Y:S02]  /*16ee0*/  FSEL R167, R14, -INF , !P0 ;  /* 0xff8000000ea77808 */ /* 0x000fe40004000000 */
[----:B------:R-:W-:Y:S01]  /*16ef0*/  FSEL R184, R15, -INF , !P3 ;  /* 0xff8000000fb87808 */ /* 0x000fe20005800000 */
[----:B-1----:R-:W-:Y:S01]  /*16f00*/  HMMA.16816.F32 R36, R4, R48, R28 ;  /* 0x000000300424723c */ /* 0x002fe2000000181c */
[C---:B------:R-:W-:Y:S01]  /*16f10*/  ISETP.GE.AND P6, PT, R3.reuse, R225, PT ;  /* 0x000000e10300720c */ /* 0x040fe20003fc6270 */
[----:B------:R-:W-:Y:S01]  /*16f20*/  BAR.SYNC.DEFER_BLOCKING 0x0 ;  /* 0x0000000000007b1d */ /* 0x000fe20000010000 */
[----:B------:R-:W-:Y:S02]  /*16f30*/  ISETP.GE.AND P0, PT, R3, R228, PT ;  /* 0x000000e40300720c */ /* 0x000fe40003f06270 */
[----:B------:R-:W-:Y:S02]  /*16f40*/  ISETP.GT.AND P3, PT, R2, R3, PT ;  /* 0x000000030200720c */ /* 0x000fe40003f64270 */
[----:B------:R-:W-:-:S02]  /*16f50*/  FSEL R3, R34, -INF , !P4 ;  /* 0xff80000022037808 */ /* 0x000fc40006000000 */
[----:B------:R-:W-:Y:S02]  /*16f60*/  FSEL R14, R33, -INF , !P5 ;  /* 0xff800000210e7808 */ /* 0x000fe40006800000 */
[----:B------:R-:W-:Y:S02]  /*16f70*/  ISETP.GT.AND P4, PT, R0, R16, PT ;  /* 0x000000100000720c */ /* 0x000fe40003f84270 */
[----:B------:R-:W-:Y:S01]  /*16f80*/  FSEL R176, R3, -INF , !P1 ;  /* 0xff80000003b07808 */ /* 0x000fe20004800000 */
[----:B------:R-:W-:Y:S01]  /*16f90*/  VIADD R3, R44, 0xc9 ;  /* 0x000000c92c037836 */ /* 0x000fe20000000000 */
[----:B------:R-:W-:Y:S02]  /*16fa0*/  FSEL R182, R14, -INF , !P6 ;  /* 0xff8000000eb67808 */ /* 0x000fe40007000000 */
[----:B------:R-:W-:Y:S02]  /*16fb0*/  FSEL R14, R35, -INF , !P3 ;  /* 0xff800000230e7808 */ /* 0x000fe40005800000 */
[----:B------:R-:W-:Y:S01]  /*16fc0*/  ISETP.GE.AND P5, PT, R16, R225, PT ;  /* 0x000000e11000720c */ /* 0x000fe20003fa6270 */
[----:B------:R-:W-:Y:S01]  /*16fd0*/  HMMA.16816.F32 R32, R8, R56, R188 ;  /* 0x000000380820723c */ /* 0x000fe200000018bc */
[----:B------:R-:W-:-:S02]  /*16fe0*/  FSEL R15, R24, -INF , !P4 ;  /* 0xff800000180f7808 */ /* 0x000fc40006000000 */
[----:B------:R-:W-:Y:S02]  /*16ff0*/  ISETP.GE.AND P1, PT, R16, R228, PT ;  /* 0x000000e41000720c */ /* 0x000fe40003f26270 */
[----:B------:R-:W-:Y:S01]  /*17000*/  ISETP.GT.AND P6, PT, R2, R16, PT ;  /* 0x000000100200720c */ /* 0x000fe20003fc4270 */
[----:B------:R-:W-:Y:S01]  /*17010*/  VIADD R16, R44, 0xd0 ;  /* 0x000000d02c107836 */ /* 0x000fe20000000000 */
[----:B------:R-:W-:Y:S02]  /*17020*/  ISETP.GT.AND P3, PT, R0, R3, PT ;  /* 0x000000030000720c */ /* 0x000fe40003f64270 */
[----:B------:R-:W-:Y:S02]  /*17030*/  FSEL R173, R14, -INF , !P0 ;  /* 0xff8000000ead7808 */ /* 0x000fe40004000000 */
[----:B------:R-:W-:Y:S01]  /*17040*/  FSEL R180, R15, -INF , !P5 ;  /* 0xff8000000fb47808 */ /* 0x000fe20006800000 */
[----:B------:R-:W-:Y:S01]  /*17050*/  HMMA.16816.F32 R28, R4, R50, R20 ;  /* 0x00000032041c723c */ /* 0x000fe20000001814 */
[----:B------:R-:W-:-:S02]  /*17060*/  ISETP.GE.AND P4, PT, R3, R225, PT ;  /* 0x000000e10300720c */ /* 0x000fc40003f86270 */
[----:B------:R-:W-:Y:S02]  /*17070*/  ISETP.GE.AND P0, PT, R3, R228, PT ;  /* 0x000000e40300720c */ /* 0x000fe40003f06270 */
[----:B------:R-:W-:Y:S02]  /*17080*/  ISETP.GT.AND P5, PT, R2, R3, PT ;  /* 0x000000030200720c */ /* 0x000fe40003fa4270 */
[----:B------:R-:W-:Y:S02]  /*17090*/  FSEL R3, R26, -INF , !P6 ;  /* 0xff8000001a037808 */ /* 0x000fe40007000000 */
[----:B------:R-:W-:Y:S02]  /*170a0*/  FSEL R14, R25, -INF , !P3 ;  /* 0xff800000190e7808 */ /* 0x000fe40005800000 */
[----:B------:R-:W-:Y:S01]  /*170b0*/  ISETP.GT.AND P6, PT, R0, R16, PT ;  /* 0x000000100000720c */ /* 0x000fe20003fc4270 */
[----:B------:R-:W-:Y:S01]  /*170c0*/  HMMA.16816.F32 R20, R8, R58, R192 ;  /* 0x0000003a0814723c */ /* 0x000fe200000018c0 */
[----:B------:R-:W-:Y:S01]  /*170d0*/  FSEL R174, R3, -INF , !P1 ;  /* 0xff80000003ae7808 */ /* 0x000fe20004800000 */
[----:B------:R-:W-:Y:S01]  /*170e0*/  VIADD R3, R44, 0xd1 ;  /* 0x000000d12c037836 */ /* 0x000fe20000000000 */
[----:B------:R-:W-:-:S02]  /*170f0*/  FSEL R179, R14, -INF , !P4 ;  /* 0xff8000000eb37808 */ /* 0x000fc40006000000 */
[----:B------:R-:W-:Y:S02]  /*17100*/  ISETP.GE.AND P3, PT, R16, R225, PT ;  /* 0x000000e11000720c */ /* 0x000fe40003f66270 */
[----:B------:R-:W-:Y:S02]  /*17110*/  FSEL R14, R27, -INF , !P5 ;  /* 0xff8000001b0e7808 */ /* 0x000fe40006800000 */
[----:B------:R-:W-:Y:S02]  /*17120*/  FSEL R15, R36, -INF , !P6 ;  /* 0xff800000240f7808 */ /* 0x000fe40007000000 */
[----:B------:R-:W-:Y:S02]  /*17130*/  ISETP.GT.AND P4, PT, R2, R16, PT ;  /* 0x000000100200720c */ /* 0x000fe40003f84270 */
[----:B------:R-:W-:Y:S01]  /*17140*/  ISETP.GE.AND P1, PT, R16, R228, PT ;  /* 0x000000e41000720c */ /* 0x000fe20003f26270 */
[----:B------:R-:W-:Y:S01]  /*17150*/  VIADD R16, R44, 0xd8 ;  /* 0x000000d82c107836 */ /* 0x000fe20000000000 */
[----:B------:R-:W-:-:S02]  /*17160*/  FSEL R177, R14, -INF , !P0 ;  /* 0xff8000000eb17808 */ /* 0x000fc40004000000 */
[----:B------:R-:W-:Y:S02]  /*17170*/  FSEL R190, R15, -INF , !P3 ;  /* 0xff8000000fbe7808 */ /* 0x000fe40005800000 */
[----:B------:R-:W-:Y:S02]  /*17180*/  ISETP.GT.AND P5, PT, R0, R3, PT ;  /* 0x000000030000720c */ /* 0x000fe40003fa4270 */
[C---:B------:R-:W-:Y:S02]  /*17190*/  ISETP.GE.AND P6, PT, R3.reuse, R225, PT ;  /* 0x000000e10300720c */ /* 0x040fe40003fc6270 */
[----:B------:R-:W-:Y:S02]  /*171a0*/  ISETP.GE.AND P0, PT, R3, R228, PT ;  /* 0x000000e40300720c */ /* 0x000fe40003f06270 */
[----:B------:R-:W-:Y:S02]  /*171b0*/  ISETP.GT.AND P3, PT, R2, R3, PT ;  /* 0x000000030200720c */ /* 0x000fe40003f64270 */
[----:B------:R-:W-:Y:S01]  /*171c0*/  FSEL R3, R38, -INF , !P4 ;  /* 0xff80000026037808 */ /* 0x000fe20006000000 */
[----:B--2---:R-:W-:Y:S01]  /*171d0*/  HMMA.16816.F32 R32, R4, R40, R32 ;  /* 0x000000280420723c */ /* 0x004fe20000001820 */
[----:B------:R-:W-:-:S02]  /*171e0*/  FSEL R14, R37, -INF , !P5 ;  /* 0xff800000250e7808 */ /* 0x000fc40006800000 */
        /* <DEDUP_REMOVED lines=9> */
[----:B------:R-:W-:Y:S02]  /*17280*/  ISETP.GE.AND P1, PT, R16, R228, PT ;  /* 0x000000e41000720c */ /* 0x000fe40003f26270 */
[----:B------:R-:W-:Y:S01]  /*17290*/  ISETP.GT.AND P6, PT, R2, R16, PT ;  /* 0x000000100200720c */ /* 0x000fe20003fc4270 */
[----:B------:R-:W-:Y:S01]  /*172a0*/  VIADD R16, R44, 0xe0 ;  /* 0x000000e02c107836 */ /* 0x000fe20000000000 */
        /* <DEDUP_REMOVED lines=8> */
[----:B------:R-:W-:Y:S02]  /*17330*/  ISETP.GT.AND P6, PT, R0, R16, PT ;  /* 0x000000100000720c */ /* 0x000fe40003fc4270 */
[----:B------:R-:W-:Y:S01]  /*17340*/  FSEL R187, R3, -INF , !P4 ;  /* 0xff80000003bb7808 */ /* 0x000fe20006000000 */
[----:B------:R-:W-:Y:S01]  /*17350*/  VIADD R3, R44, 0xe1 ;  /* 0x000000e12c037836 */ /* 0x000fe20000000000 */
[----:B------:R-:W-:-:S02]  /*17360*/  ISETP.GE.AND P3, PT, R16, R225, PT ;  /* 0x000000e11000720c */ /* 0x000fc40003f66270 */
[----:B------:R-:W-:Y:S02]  /*17370*/  FSEL R8, R31, -INF , !P5 ;  /* 0xff8000001f087808 */ /* 0x000fe40006800000 */
[----:B------:R-:W-:Y:S01]  /*17380*/  FSEL R9, R32, -INF , !P6 ;  /* 0xff80000020097808 */ /* 0x000fe20007000000 */
[----:B------:R-:W-:Y:S01]  /*17390*/  VIADD R10, R44, 0xe8 ;  /* 0x000000e82c0a7836 */ /* 0x000fe20000000000 */
[----:B------:R-:W-:Y:S02]  /*173a0*/  ISETP.GT.AND P4, PT, R2, R16, PT ;  /* 0x000000100200720c */ /* 0x000fe40003f84270 */
[----:B------:R-:W-:Y:S02]  /*173b0*/  ISETP.GT.AND P5, PT, R0, R3, PT ;  /* 0x000000030000720c */ /* 0x000fe40003fa4270 */
[----:B------:R-:W-:Y:S02]  /*173c0*/  FSEL R185, R8, -INF , !P0 ;  /* 0xff80000008b97808 */ /* 0x000fe40004000000 */
[----:B------:R-:W-:-:S02]  /*173d0*/  FSEL R197, R9, -INF , !P3 ;  /* 0xff80000009c57808 */ /* 0x000fc40005800000 */
[----:B------:R-:W-:Y:S02]  /*173e0*/  FSEL R181, R14, -INF , !P1 ;  /* 0xff8000000eb57808 */ /* 0x000fe40004800000 */
[C---:B------:R-:W-:Y:S02]  /*173f0*/  ISETP.GE.AND P6, PT, R3.reuse, R225, PT ;  /* 0x000000e10300720c */ /* 0x040fe40003fc6270 */
[-C--:B------:R-:W-:Y:S02]  /*17400*/  ISETP.GE.AND P0, PT, R3, R228.reuse, PT ;  /* 0x000000e40300720c */ /* 0x080fe40003f06270 */
[----:B------:R-:W-:Y:S01]  /*17410*/  ISETP.GT.AND P3, PT, R2, R3, PT ;  /* 0x000000030200720c */ /* 0x000fe20003f64270 */
[----:B------:R-:W-:Y:S01]  /*17420*/  VIADD R9, R44, 0xe9 ;  /* 0x000000e92c097836 */ /* 0x000fe20000000000 */
[----:B------:R-:W-:Y:S02]  /*17430*/  ISETP.GE.AND P1, PT, R16, R228, PT ;  /* 0x000000e41000720c */ /* 0x000fe40003f26270 */
[----:B------:R-:W-:Y:S01]  /*17440*/  FSEL R3, R34, -INF , !P4 ;  /* 0xff80000022037808 */ /* 0x000fe20006000000 */
[----:B------:R-:W-:Y:S01]  /*17450*/  HMMA.16816.F32 R16, R4, R80, R24 ;  /* 0x000000500410723c */ /* 0x000fe20000001818 */
[----:B------:R-:W-:-:S02]  /*17460*/  FSEL R8, R33, -INF , !P5 ;  /* 0xff80000021087808 */ /* 0x000fc40006800000 */
[----:B------:R-:W-:Y:S02]  /*17470*/  ISETP.GT.AND P4, PT, R0, R10, PT ;  /* 0x0000000a0000720c */ /* 0x000fe40003f84270 */
[----:B------:R-:W-:Y:S02]  /*17480*/  FSEL R193, R3, -INF , !P1 ;  /* 0xff80000003c17808 */ /* 0x000fe40004800000 */
[----:B------:R-:W-:Y:S02]  /*17490*/  FSEL R198, R8, -INF , !P6 ;  /* 0xff80000008c67808 */ /* 0x000fe40007000000 */
[----:B------:R-:W-:Y:S02]  /*174a0*/  ISETP.GE.AND P5, PT, R10, R225, PT ;  /* 0x000000e10a00720c */ /* 0x000fe40003fa6270 */
[----:B------:R-:W-:Y:S02]  /*174b0*/  FSEL R8, R35, -INF , !P3 ;  /* 0xff80000023087808 */ /* 0x000fe40005800000 */
[----:B------:R-:W-:-:S02]  /*174c0*/  FSEL R3, R20, -INF , !P4 ;  /* 0xff80000014037808 */ /* 0x000fc40006000000 */
[----:B------:R-:W-:Y:S02]  /*174d0*/  ISETP.GT.AND P6, PT, R2, R10, PT ;  /* 0x0000000a0200720c */ /* 0x000fe40003fc4270 */
[----:B------:R-:W-:Y:S02]  /*174e0*/  ISETP.GT.AND P3, PT, R0, R9, PT ;  /* 0x000000090000720c */ /* 0x000fe40003f64270 */
[----:B------:R-:W-:Y:S01]  /*174f0*/  FSEL R196, R3, -INF , !P5 ;  /* 0xff80000003c47808 */ /* 0x000fe20006800000 */
[----:B------:R-:W-:Y:S01]  /*17500*/  VIADD R3, R44, 0xf0 ;  /* 0x000000f02c037836 */ /* 0x000fe20000000000 */
[----:B------:R-:W-:Y:S02]  /*17510*/  ISETP.GE.AND P1, PT, R10, R228, PT ;  /* 0x000000e40a00720c */ /* 0x000fe40003f26270 */
[----:B------:R-:W-:Y:S02]  /*17520*/  ISETP.GE.AND P4, PT, R9, R225, PT ;  /* 0x000000e10900720c */ /* 0x000fe40003f86270 */
[----:B------:R-:W-:-:S02]  /*17530*/  FSEL R4, R22, -INF , !P6 ;  /* 0xff80000016047808 */ /* 0x000fc40007000000 */
[----:B------:R-:W-:Y:S02]  /*17540*/  FSEL R5, R21, -INF , !P3 ;  /* 0xff80000015057808 */ /* 0x000fe40005800000 */
[----:B------:R-:W-:Y:S02]  /*17550*/  ISETP.GT.AND P5, PT, R2, R9, PT ;  /* 0x000000090200720c */ /* 0x000fe40003fa4270 */
[----:B------:R-:W-:Y:S02]  /*17560*/  FSEL R191, R4, -INF , !P1 ;  /* 0xff80000004bf7808 */ /* 0x000fe40004800000 */
[----:B------:R-:W-:Y:S02]  /*17570*/  FSEL R195, R5, -INF , !P4 ;  /* 0xff80000005c37808 */ /* 0x000fe40006000000 */
[----:B------:R-:W-:Y:S02]  /*17580*/  FSEL R192, R8, -INF , !P0 ;  /* 0xff80000008c07808 */ /* 0x000fe40004000000 */
[----:B------:R-:W-:-:S02]  /*17590*/  ISETP.GT.AND P6, PT, R0, R3, PT ;  /* 0x000000030000720c */ /* 0x000fc40003fc4270 */
[C---:B------:R-:W-:Y:S02]  /*175a0*/  ISETP.GE.AND P3, PT, R3.reuse, R225, PT ;  /* 0x000000e10300720c */ /* 0x040fe40003f66270 */
[-C--:B------:R-:W-:Y:S02]  /*175b0*/  ISETP.GE.AND P1, PT, R3, R228.reuse, PT ;  /* 0x000000e40300720c */ /* 0x080fe40003f26270 */
[----:B------:R-:W-:Y:S01]  /*175c0*/  ISETP.GT.AND P4, PT, R2, R3, PT ;  /* 0x000000030200720c */ /* 0x000fe20003f84270 */
[C---:B------:R-:W-:Y:S01]  /*175d0*/  VIADD R3, R44.reuse, 0xf8 ;  /* 0x000000f82c037836 */ /* 0x040fe20000000000 */
[----:B------:R-:W-:Y:S01]  /*175e0*/  ISETP.GE.AND P0, PT, R9, R228, PT ;  /* 0x000000e40900720c */ /* 0x000fe20003f06270 */
[----:B------:R-:W-:Y:S01]  /*175f0*/  VIADD R7, R44, 0xf1 ;  /* 0x000000f12c077836 */ /* 0x000fe20000000000 */
[----:B------:R-:W-:Y:S02]  /*17600*/  FSEL R4, R23, -INF , !P5 ;  /* 0xff80000017047808 */ /* 0x000fe40006800000 */
[----:B------:R-:W-:-:S02]  /*17610*/  FSEL R5, R16, -INF , !P6 ;  /* 0xff80000010057808 */ /* 0x000fc40007000000 */
[----:B------:R-:W-:Y:S02]  /*17620*/  FSEL R194, R4, -INF , !P0 ;  /* 0xff80000004c27808 */ /* 0x000fe40004000000 */
[C---:B------:R-:W-:Y:S02]  /*17630*/  ISETP.GT.AND P0, PT, R0.reuse, R3, PT ;  /* 0x000000030000720c */ /* 0x040fe40003f04270 */
[-C--:B------:R-:W-:Y:S02]  /*17640*/  ISETP.GT.AND P5, PT, R0, R7.reuse, PT ;  /* 0x000000070000720c */ /* 0x080fe40003fa4270 */
[----:B------:R-:W-:Y:S02]  /*17650*/  ISETP.GT.AND P6, PT, R2, R7, PT ;  /* 0x000000070200720c */ /* 0x000fe40003fc4270 */
[----:B------:R-:W-:Y:S02]  /*17660*/  FSEL R203, R5, -INF , !P3 ;  /* 0xff80000005cb7808 */ /* 0x000fe40005800000 */
[----:B------:R-:W-:-:S02]  /*17670*/  FSEL R5, R68, -INF , !P0 ;  /* 0xff80000044057808 */ /* 0x000fc40004000000 */
[----:B------:R-:W-:Y:S02]  /*17680*/  FSEL R6, R18, -INF , !P4 ;  /* 0xff80000012067808 */ /* 0x000fe40006000000 */
[----:B------:R-:W-:Y:S02]  /*17690*/  FSEL R8, R17, -INF , !P5 ;  /* 0xff80000011087808 */ /* 0x000fe40006800000 */
[----:B------:R-:W-:Y:S02]  /*176a0*/  ISETP.GT.AND P0, PT, R2, R3, PT ;  /* 0x000000030200720c */ /* 0x000fe40003f04270 */
[C---:B------:R-:W-:Y:S02]  /*176b0*/  ISETP.GE.AND P4, PT, R7.reuse, R225, PT ;  /* 0x000000e10700720c */ /* 0x040fe40003f86270 */
[----:B------:R-:W-:Y:S02]  /*176c0*/  ISETP.GE.AND P5, PT, R7, R228, PT ;  /* 0x000000e40700720c */ /* 0x000fe40003fa6270 */
[----:B------:R-:W-:-:S02]  /*176d0*/  FSEL R7, R19, -INF , !P6 ;  /* 0xff80000013077808 */ /* 0x000fc40007000000 */
[C---:B------:R-:W-:Y:S02]  /*176e0*/  ISETP.GE.AND P6, PT, R3.reuse, R225, PT ;  /* 0x000000e10300720c */ /* 0x040fe40003fc6270 */
[----:B------:R-:W-:Y:S02]  /*176f0*/  ISETP.GE.AND P3, PT, R3, R228, PT ;  /* 0x000000e40300720c */ /* 0x000fe40003f66270 */
[----:B------:R-:W-:Y:S02]  /*17700*/  FSEL R3, R70, -INF , !P0 ;  /* 0xff80000046037808 */ /* 0x000fe40004000000 */
[----:B------:R-:W-:-:S04]  /*17710*/  ISETP.GT.AND P0, PT, R0, R44, PT ;  /* 0x0000002c0000720c */ /* 0x000fc80003f04270 */
[----:B------:R-:W-:Y:S02]  /*17720*/  FSEL R4, R64, -INF , !P0 ;  /* 0xff80000040047808 */ /* 0x000fe40004000000 */
[----:B---3--:R-:W-:Y:S02]  /*17730*/  ISETP.GT.AND P0, PT, R77, R215, PT ;  /* 0x000000d74d00720c */ /* 0x008fe40003f04270 */
[----:B------:R-:W-:Y:S02]  /*17740*/  FSEL R201, R6, -INF , !P1 ;  /* 0xff80000006c97808 */ /* 0x000fe40004800000 */
[----:B------:R-:W-:Y:S01]  /*17750*/  FSEL R204, R8, -INF , !P4 ;  /* 0xff80000008cc7808 */ /* 0x000fe20006000000 */
[----:B------:R-:W-:Y:S01]  /*17760*/  BSSY.RECONVERGENT B1, `(.L_x_2670) ;  /* 0x00000dc000017945 */ /* 0x000fe20003800200 */
[C---:B------:R-:W-:Y:S02]  /*17770*/  ISETP.GE.AND P4, PT, R44.reuse, R225, PT ;  /* 0x000000e12c00720c */ /* 0x040fe40003f86270 */
[----:B------:R-:W-:Y:S01]  /*17780*/  ISETP.GE.AND P1, PT, R44, R228, PT ;  /* 0x000000e42c00720c */ /* 0x000fe20003f26270 */
[----:B------:R-:W-:Y:S01]  /*17790*/  IMAD.MOV.U32 R168, RZ, RZ, R77 ;  /* 0x000000ffffa87224 */ /* 0x000fe200078e004d */
[----:B------:R-:W-:-:S02]  /*177a0*/  LOP3.LUT R27, R226, 0x200, RZ, 0xc0, !PT ;  /* 0x00000200e21b7812 */ /* 0x000fc400078ec0ff */
[----:B------:R-:W-:Y:S02]  /*177b0*/  FSEL R200, R7, -INF , !P5 ;  /* 0xff80000007c87808 */ /* 0x000fe40006800000 */
[----:B------:R-:W-:Y:S02]  /*177c0*/  VIMNMX R226, PT, PT, RZ, R0, !PT ;  /* 0x00000000ffe27248 */ /* 0x000fe40007fe0100 */
[----:B------:R-:W-:Y:S02]  /*177d0*/  VIMNMX R227, PT, PT, RZ, R2, !PT ;  /* 0x00000002ffe37248 */ /* 0x000fe40007fe0100 */
[----:B------:R-:W-:Y:S02]  /*177e0*/  FSEL R202, R5, -INF , !P6 ;  /* 0xff80000005ca7808 */ /* 0x000fe40007000000 */
[----:B------:R-:W-:Y:S02]  /*177f0*/  FSEL R199, R3, -INF , !P3 ;  /* 0xff80000003c77808 */ /* 0x000fe40005800000 */
[----:B------:R-:W-:-:S02]  /*17800*/  FSEL R26, R4, -INF , !P4 ;  /* 0xff800000041a7808 */ /* 0x000fc40006000000 */
        /* <DEDUP_REMOVED lines=20> */
.L_x_2673:
[----:B------:R-:W2:Y:S04]  /*17950*/  LDL.64 R2, [R1+0x30] ;  /* 0x0000300001027983 */ /* 0x000ea80000100a00 */
[----:B------:R-:W3:Y:S01]  /*17960*/  LDL R8, [R1+0x80] ;  /* 0x0000800001087983 */ /* 0x000ee20000100800 */
[----:B--2---:R-:W-:-:S03]  /*17970*/  IMAD.MOV.U32 R6, RZ, RZ, R2 ;  /* 0x000000ffff067224 */ /* 0x004fc600078e0002 */
[----:B------:R-:W2:Y:S01]  /*17980*/  LD.E R2, desc[UR4][R134.64+0x170] ;  /* 0x0001700486027980 */ /* 0x000ea2000c101900 */
[----:B------:R-:W-:Y:S02]  /*17990*/  IMAD.MOV.U32 R7, RZ, RZ, R3 ;  /* 0x000000ffff077224 */ /* 0x000fe400078e0003 */
[----:B---3--:R-:W-:Y:S01]  /*179a0*/  VIADD R8, R8, 0xfffffe00 ;  /* 0xfffffe0008087836 */ /* 0x008fe20000000000 */
[----:B------:R-:W-:-:S04]  /*179b0*/  MOV R16, R6 ;  /* 0x0000000600107202 */ /* 0x000fc80000000f00 */
[----:B------:R-:W-:Y:S01]  /*179c0*/  IABS R6, R8 ;  /* 0x0000000800067213 */ /* 0x000fe20000000000 */
[----:B------:R-:W-:Y:S01]  /*179d0*/  IMAD.MOV.U32 R17, RZ, RZ, R7 ;  /* 0x000000ffff117224 */ /* 0x000fe200078e0007 */
        /* <DEDUP_REMOVED lines=28> */
[----:B------:R-:W-:-:S03]  /*17ba0*/  @!P4 IADD3 R4, PT, PT, R4, 0x1, RZ ;  /* 0x000000010404c810 */ /* 0x000fc60007ffe0ff */
[----:B------:R-:W-:Y:S01]  /*17bb0*/  @P5 VIADD R3, R3, 0x1 ;  /* 0x0000000103035836 */ /* 0x000fe20000000000 */
[----:B------:R-:W-:Y:S02]  /*17bc0*/  @P6 IADD3 R4, PT, PT, R4, 0x1, RZ ;  /* 0x0000000104046810 */ /* 0x000fe40007ffe0ff */
[----:B------:R-:W-:Y:S02]  /*17bd0*/  ISETP.NE.AND P1, PT, R2, RZ, PT ;  /* 0x000000ff0200720c */ /* 0x000fe40003f25270 */
[----:B------:R-:W-:Y:S01]  /*17be0*/  LOP3.LUT R0, RZ, R2, RZ, 0x33, !PT ;  /* 0x00000002ff007212 */ /* 0x000fe200078e33ff */
        /* <DEDUP_REMOVED lines=13> */
[----:B-----5:R-:W-:Y:S01]  /*17cc0*/  IMAD.MOV.U32 R14, RZ, RZ, R160 ;  /* 0x000000ffff0e7224 */ /* 0x020fe200078e00a0 */
[----:B------:R-:W-:Y:S01]  /*17cd0*/  MOV R11, R92 ;  /* 0x0000005c000b7202 */ /* 0x000fe20000000f00 */
        /* <DEDUP_REMOVED lines=14> */
.L_x_2674:
[----:B------:R-:W-:Y:S05]  /*17dc0*/  BSYNC.RECONVERGENT B0 ;  /* 0x0000000000007941 */ /* 0x000fea0003800200 */
.L_x_2672:
[----:B------:R-:W3:Y:S04]  /*17dd0*/  LDL R10, [R1+0x40] ;  /* 0x00004000010a7983 */ /* 0x000ee80000100800 */
[----:B--2---:R-:W2:Y:S04]  /*17de0*/  LDL R11, [R1+0x3c] ;  /* 0x00003c00010b7983 */ /* 0x004ea80000100800 */
[----:B------:R-:W4:Y:S01]  /*17df0*/  LDL R2, [R1+0x5c] ;  /* 0x00005c0001027983 */ /* 0x000f220000100800 */
[C---:B------:R-:W-:Y:S01]  /*17e00*/  IMAD.SHL.U32 R24, R230.reuse, 0x20, RZ ;  /* 0x00000020e6187824 */ /* 0x040fe200078e00ff */
[----:B------:R-:W-:-:S04]  /*17e10*/  SHF.L.U64.HI R0, R230, 0x5, R231 ;  /* 0x00000005e6007819 */ /* 0x000fc800000102e7 */
[----:B---3--:R-:W-:-:S05]  /*17e20*/  IADD3 R8, P0, PT, R24, R10, RZ ;  /* 0x0000000a18087210 */ /* 0x008fca0007f1e0ff */
[----:B--2---:R-:W-:Y:S01]  /*17e30*/  IMAD.X R9, R0, 0x1, R11, P0 ;  /* 0x0000000100097824 */ /* 0x004fe200000e060b */
[----:B------:R-:W-:-:S04]  /*17e40*/  IADD3 R6, P0, PT, R8, R24, RZ ;  /* 0x0000001808067210 */ /* 0x000fc80007f1e0ff */
[----:B------:R-:W-:Y:S01]  /*17e50*/  IADD3 R4, P1, PT, R6, R24, RZ ;  /* 0x0000001806047210 */ /* 0x000fe20007f3e0ff */
[----:B------:R-:W-:Y:S01]  /*17e60*/  IMAD.X R7, R9, 0x1, R0, P0 ;  /* 0x0000000109077824 */ /* 0x000fe200000e0600 */
[----:B----4-:R-:W-:-:S03]  /*17e70*/  ISETP.GE.AND P0, PT, R12, R2, PT ;  /* 0x000000020c00720c */ /* 0x010fc60003f06270 */
        /* <DEDUP_REMOVED lines=13> */
[----:B------:R-:W-:-:S05]  /*17f50*/  IADD3 R18, P1, PT, R22, R24, RZ ;  /* 0x0000001816127210 */ /* 0x000fca0007f3e0ff */
[----:B------:R-:W-:Y:S01]  /*17f60*/  IMAD.X R19, R23, 0x1, R0, P1 ;  /* 0x0000000117137824 */ /* 0x000fe200008e0600 */
[----:B------:R-:W-:-:S05]  /*17f70*/  IADD3 R16, P1, PT, R18, R24, RZ ;  /* 0x0000001812107210 */ /* 0x000fca0007f3e0ff */
[--C-:B------:R-:W-:Y:S01]  /*17f80*/  IMAD.X R17, R19, 0x1, R0.reuse, P1 ;  /* 0x0000000113117824 */ /* 0x100fe200008e0600 */
[----:B--2---:R-:W-:Y:S01]  /*17f90*/  IADD3 R10, P1, PT, R16, R24, RZ ;  /* 0x00000018100a7210 */ /* 0x004fe20007f3e0ff */
        /* <DEDUP_REMOVED lines=41> */
[----:B------:R-:W-:Y:S01]  /*18230*/  IMAD.X R5, R7, 0x1, R0, P1 ;  /* 0x0000000107057824 */ /* 0x000fe200008e0600 */
[-C--:B-1----:R-:W-:Y:S02]  /*18240*/  IADD3 R2, P3, PT, R4, R24.reuse, RZ ;  /* 0x0000001804027210 */ /* 0x082fe40007f7e0ff */
[----:B------:R2:W-:Y:S04]  /*18250*/  @P0 STS.128 [R79+0x5800], RZ ;  /* 0x005800ff4f000388 */ /* 0x0005e80000000c00 */
[----:B------:R-:W-:Y:S01]  /*18260*/  @!PT LDS RZ, [RZ] ;  /* 0x00000000fffff984 */ /* 0x000fe20000000800 */
[----:B------:R-:W-:Y:S01]  /*18270*/  @!PT LDS RZ, [RZ] ;  /* 0x00000000fffff984 */ /* 0x000fe20000000800 */
[----:B------:R-:W-:Y:S01]  /*18280*/  @!PT LDS RZ, [RZ] ;  /* 0x00000000fffff984 */ /* 0x000fe20000000800 */
[----:B------:R2:W-:Y:S04]  /*18290*/  @!P0 LDGSTS.E.BYPASS.LTC128B.128 [R79+0x6000], desc[UR4][R18.64] ;  /* 0x06000000124f8fae */ /* 0x0005e8000b981a04 */
[----:B------:R2:W-:Y:S01]  /*182a0*/  @P0 STS.128 [R79+0x6000], RZ ;  /* 0x006000ff4f000388 */ /* 0x0005e20000000c00 */
[----:B---3--:R-:W-:-:S03]  /*182b0*/  @!P0 IADD3 R14, P1, PT, R2, R24, RZ ;  /* 0x00000018020e8210 */ /* 0x008fc60007f3e0ff */
        /* <DEDUP_REMOVED lines=38> */
.L_x_2671:
[----:B------:R-:W-:Y:S05]  /*18520*/  BSYNC.RECONVERGENT B1 ;  /* 0x0000000000017941 */ /* 0x000fea0003800200 */
.L_x_2670:
[----:B------:R-:W3:Y:S04]  /*18530*/  LD.E R0, desc[UR4][R134.64+0xdc] ;  /* 0x0000dc0486007980 */ /* 0x000ee8000c101900 */
[----:B--2---:R-:W2:Y:S01]  /*18540*/  LDL R7, [R1+0x150] ;  /* 0x0001500001077983 */ /* 0x004ea20000100800 */
        /* <DEDUP_REMOVED lines=61> */
[----:B------:R-:W-:Y:S02]  /*18920*/  FMNMX.FTZ R2, R229, R2, !PT ;  /* 0x00000002e5027209 */ /* 0x000fe40007810000 */
[----:B------:R-:W-:-:S03]  /*18930*/  FMNMX3.FTZ R37, R37, R204, R202, !PT ;  /* 0x000000cc25257276 */ /* 0x000fc600078100ca */
[----:B------:R-:W1:Y:S01]  /*18940*/  SHFL.BFLY PT, R3, R2, 0x2, 0x1f ;  /* 0x0c401f0002037f89 */ /* 0x000e6200000e0000 */
[----:B------:R-:W-:-:S05]  /*18950*/  FMNMX.FTZ R37, R222, R37, !PT ;  /* 0x00000025de257209 */ /* 0x000fca0007810000 */
[----:B------:R-:W4:Y:S01]  /*18960*/  SHFL.BFLY PT, R4, R37, 0x2, 0x1f ;  /* 0x0c401f0025047f89 */ /* 0x000f2200000e0000 */
[----:B------:R-:W5:Y:S01]  /*18970*/  S2R R6, SR_CgaCtaId ;  /* 0x0000000000067919 */ /* 0x000f620000008800 */
[----:B-1----:R-:W-:-:S05]  /*18980*/  FMNMX.FTZ R2, R2, R3, !PT ;  /* 0x0000000302027209 */ /* 0x002fca0007810000 */
[----:B------:R-:W1:Y:S01]  /*18990*/  SHFL.BFLY PT, R3, R2, 0x1, 0x1f ;  /* 0x0c201f0002037f89 */ /* 0x000e6200000e0000 */
[----:B----4-:R-:W-:-:S05]  /*189a0*/  FMNMX.FTZ R37, R37, R4, !PT ;  /* 0x0000000425257209 */ /* 0x010fca0007810000 */
[----:B------:R-:W4:Y:S01]  /*189b0*/  SHFL.BFLY PT, R4, R37, 0x1, 0x1f ;  /* 0x0c201f0025047f89 */ /* 0x000f2200000e0000 */
[----:B------:R-:W-:-:S04]  /*189c0*/  MOV R5, 0x400 ;  /* 0x0000040000057802 */ /* 0x000fc80000000f00 */
[----:B-----5:R-:W-:Y:S02]  /*189d0*/  LEA R5, R6, R5, 0x18 ;  /* 0x0000000506057211 */ /* 0x020fe400078ec0ff */
[----:B-1----:R-:W-:-:S04]  /*189e0*/  FMNMX.FTZ R92, R2, R3, !PT ;  /* 0x00000003025c7209 */ /* 0x002fc80007810000 */
[----:B------:R-:W-:Y:S02]  /*189f0*/  FSETP.NEU.FTZ.AND P0, PT, R92, -INF , PT ;  /* 0xff8000005c00780b */ /* 0x000fe40003f1d000 */
[----:B----4-:R-:W-:Y:S01]  /*18a00*/  FMNMX.FTZ R37, R37, R4, !PT ;  /* 0x0000000425257209 */ /* 0x010fe20007810000 */
[----:B---3--:R-:W-:Y:S01]  /*18a10*/  FMUL.FTZ R3, R0, R92 ;  /* 0x0000005c00037220 */ /* 0x008fe20000410000 */
[----:B--2---:R-:W-:-:S04]  /*18a20*/  IADD3 R2, PT, PT, R27, R7, RZ ;  /* 0x000000071b027210 */ /* 0x004fc80007ffe0ff */
[----:B------:R-:W-:Y:S02]  /*18a30*/  FSEL R3, R3, RZ, P0 ;  /* 0x000000ff03037208 */ /* 0x000fe40000000000 */
[----:B------:R-:W-:Y:S01]  /*18a40*/  LEA R160, R2, R5, 0x1 ;  /* 0x0000000502a07211 */ /* 0x000fe200078e08ff */
[----:B------:R-:W-:Y:S01]  /*18a50*/  FMUL.FTZ R5, R0, R37 ;  /* 0x0000002500057220 */ /* 0x000fe20000410000 */
[----:B------:R-:W-:Y:S01]  /*18a60*/  FSETP.NEU.FTZ.AND P0, PT, R37, -INF , PT ;  /* 0xff8000002500780b */ /* 0x000fe20003f1d000 */
[-CC-:B------:R-:W-:Y:S01]  /*18a70*/  FFMA.FTZ R4, R25, R0.reuse, -R3.reuse ;  /* 0x0000000019047223 */ /* 0x180fe20000010803 */
[----:B------:R-:W-:Y:S01]  /*18a80*/  FFMA.FTZ R2, R47, R0, -R3 ;  /* 0x000000002f027223 */ /* 0x000fe20000010803 */
[----:B------:R-:W1:Y:S01]  /*18a90*/  LDSM.16.MT88.4 R16, [R160+0xa000] ;  /* 0x00a00000a010783b */ /* 0x000e620000004200 */
[-C--:B------:R-:W-:Y:S01]  /*18aa0*/  IADD3 R39, PT, PT, R76, R160.reuse, RZ ;  /* 0x000000a04c277210 */ /* 0x080fe20007ffe0ff */
[----:B------:R2:W-:Y:S01]  /*18ab0*/  MUFU.EX2 R250, R4 ;  /* 0x0000000400fa7308 */ /* 0x0005e20000000800 */
[----:B------:R-:W-:Y:S01]  /*18ac0*/  FSEL R5, R5, RZ, P0 ;  /* 0x000000ff05057208 */ /* 0x000fe20000000000 */
[----:B------:R-:W-:Y:S02]  /*18ad0*/  LDSM.16.MT88.4 R48, [R160+0xa800] ;  /* 0x00a80000a030783b */ /* 0x000fe40000004200 */
[----:B------:R3:W4:Y:S01]  /*18ae0*/  MUFU.EX2 R249, R2 ;  /* 0x0000000200f97308 */ /* 0x0007220000000800 */
[C---:B------:R-:W-:Y:S01]  /*18af0*/  IADD3 R38, PT, PT, R252.reuse, R160, RZ ;  /* 0x000000a0fc267210 */ /* 0x040fe20007ffe0ff */
[----:B------:R-:W-:Y:S01]  /*18b00*/  LDSM.16.MT88.4 R40, [R39+0xa000] ;  /* 0x00a000002728783b */ /* 0x000fe20000004200 */
[----:B------:R-:W-:-:S03]  /*18b10*/  IADD3 R36, PT, PT, R252, R39, RZ ;  /* 0x00000027fc247210 */ /* 0x000fc60007ffe0ff */
[----:B------:R-:W-:Y:S01]  /*18b20*/  LDSM.16.MT88.4 R60, [R39+0xa800] ;  /* 0x00a80000273c783b */ /* 0x000fe20000004200 */
[----:B--2---:R-:W-:-:S03]  /*18b30*/  FFMA.FTZ R4, R46, R0, -R3 ;  /* 0x000000002e047223 */ /* 0x004fc60000010803 */
[----:B------:R-:W-:Y:S01]  /*18b40*/  LDSM.16.MT88.4 R32, [R36+0xa000] ;  /* 0x00a000002420783b */ /* 0x000fe20000004200 */
[-C--:B---3--:R-:W-:Y:S01]  /*18b50*/  FFMA.FTZ R2, R65, R0.reuse, -R3 ;  /* 0x0000000041027223 */ /* 0x088fe20000010803 */
[----:B------:R2:W-:Y:S02]  /*18b60*/  MUFU.EX2 R248, R4 ;  /* 0x0000000400f87308 */ /* 0x0005e40000000800 */
[----:B------:R-:W-:Y:S02]  /*18b70*/  LDSM.16.MT88.4 R44, [R38+0xa800] ;  /* 0x00a80000262c783b */ /* 0x000fe40000004200 */
[----:B------:R3:W5:Y:S01]  /*18b80*/  MUFU.EX2 R212, R2 ;  /* 0x0000000200d47308 */ /* 0x0007620000000800 */
[-CC-:B--2---:R-:W-:Y:S02]  /*18b90*/  FFMA.FTZ R4, R26, R0.reuse, -R5.reuse ;  /* 0x000000001a047223 */ /* 0x184fe40000010805 */
[----:B------:R-:W2:Y:S01]  /*18ba0*/  LDSM.16.MT88.4 R24, [R38+0xa000] ;  /* 0x00a000002618783b */ /* 0x000ea20000004200 */
[-CC-:B---3--:R-:W-:Y:S01]  /*18bb0*/  FFMA.FTZ R2, R83, R0.reuse, -R5.reuse ;  /* 0x0000000053027223 */ /* 0x188fe20000010805 */
[----:B------:R3:W-:Y:S04]  /*18bc0*/  MUFU.EX2 R247, R4 ;  /* 0x0000000400f77308 */ /* 0x0007e80000000800 */
[----:B------:R4:W1:Y:S01]  /*18bd0*/  MUFU.EX2 R246, R2 ;  /* 0x0000000200f67308 */ /* 0x0008620000000800 */
[-CC-:B---3--:R-:W-:Y:S01]  /*18be0*/  FFMA.FTZ R4, R71, R0.reuse, -R5.reuse ;  /* 0x0000000047047223 */ /* 0x188fe20000010805 */
[----:B----4-:R-:W-:-:S03]  /*18bf0*/  FFMA.FTZ R2, R84, R0, -R5 ;  /* 0x0000000054027223 */ /* 0x010fc60000010805 */
[----:B------:R-:W-:Y:S04]  /*18c00*/  MUFU.EX2 R7, R4 ;  /* 0x0000000400077308 */ /* 0x000fe80000000800 */
[----:B------:R3:W4:Y:S01]  /*18c10*/  MUFU.EX2 R207, R2 ;  /* 0x0000000200cf7308 */ /* 0x0007220000000800 */
[----:B------:R-:W-:Y:S01]  /*18c20*/  F2FP.F16.F32.PACK_AB R9, R249, R250 ;  /* 0x000000faf909723e */ /* 0x000fe200000000ff */
[-CC-:B---3--:R-:W-:Y:S01]  /*18c30*/  FFMA.FTZ R2, R78, R0.reuse, -R3.reuse ;  /* 0x000000004e027223 */ /* 0x188fe20000010803 */
[----:B------:R-:W-:-:S03]  /*18c40*/  FFMA.FTZ R4, R67, R0, -R3 ;  /* 0x0000000043047223 */ /* 0x000fc60000010803 */
[----:B------:R3:W-:Y:S04]  /*18c50*/  MUFU.EX2 R213, R2 ;  /* 0x0000000200d57308 */ /* 0x0007e80000000800 */
[----:B------:R1:W-:Y:S01]  /*18c60*/  MUFU.EX2 R206, R4 ;  /* 0x0000000400ce7308 */ /* 0x0003e20000000800 */
[----:B-----5:R-:W-:Y:S01]  /*18c70*/  F2FP.F16.F32.PACK_AB R11, R212, R248 ;  /* 0x000000f8d40b723e */ /* 0x020fe200000000ff */
[----:B---3--:R-:W-:-:S04]  /*18c80*/  FFMA.FTZ R2, R66, R0, -R3 ;  /* 0x0000000042027223 */ /* 0x008fc80000010803 */
[----:B------:R3:W-:Y:S01]  /*18c90*/  MUFU.EX2 R205, R2 ;  /* 0x0000000200cd7308 */ /* 0x0007e20000000800 */
[-CC-:B-1----:R-:W-:Y:S01]  /*18ca0*/  FFMA.FTZ R4, R87, R0.reuse, -R5.reuse ;  /* 0x0000000057047223 */ /* 0x182fe20000010805 */
[----:B------:R-:W-:Y:S02]  /*18cb0*/  F2FP.F16.F32.PACK_AB R8, R246, R247 ;  /* 0x000000f7f608723e */ /* 0x000fe400000000ff */
[----:B----4-:R-:W-:Y:S01]  /*18cc0*/  F2FP.F16.F32.PACK_AB R10, R207, R7 ;  /* 0x00000007cf0a723e */ /* 0x010fe200000000ff */
[----:B------:R1:W-:Y:S01]  /*18cd0*/  MUFU.EX2 R211, R4 ;  /* 0x0000000400d37308 */ /* 0x0003e20000000800 */
[-CC-:B------:R-:W-:Y:S01]  /*18ce0*/  FFMA.FTZ R6, R85, R0.reuse, -R5.reuse ;  /* 0x0000000055067223 */ /* 0x180fe20000010805 */
[----:B---3--:R-:W-:-:S04]  /*18cf0*/  FFMA.FTZ R2, R86, R0, -R5 ;  /* 0x0000000056027223 */ /* 0x008fc80000010805 */
[----:B------:R3:W4:Y:S01]  /*18d00*/  MUFU.EX2 R15, R2 ;  /* 0x00000002000f7308 */ /* 0x0007220000000800 */
[-C--:B-1----:R-:W-:Y:S01]  /*18d10*/  FFMA.FTZ R4, R82, R0.reuse, -R5 ;  /* 0x0000000052047223 */ /* 0x082fe20000010805 */
[C---:B------:R-:W-:Y:S02]  /*18d20*/  HMMA.16816.F32 R52, R8.reuse, R16, RZ ;  /* 0x000000100834723c */ /* 0x040fe400000018ff */
[----:B------:R-:W-:Y:S04]  /*18d30*/  MUFU.EX2 R77, R6 ;  /* 0x00000006004d7308 */ /* 0x000fe80000000800 */
[----:B------:R-:W1:Y:S01]  /*18d40*/  MUFU.EX2 R210, R4 ;  /* 0x0000000400d27308 */ /* 0x000e620000000800 */
[----:B---3--:R-:W-:Y:S01]  /*18d50*/  FFMA.FTZ R2, R69, R0, -R3 ;  /* 0x0000000045027223 */ /* 0x008fe20000010803 */
[C---:B------:R-:W-:Y:S03]  /*18d60*/  HMMA.16816.F32 R28, R8.reuse, R18, RZ ;  /* 0x00000012081c723c */ /* 0x040fe600000018ff */
[----:B------:R-:W3:Y:S05]  /*18d70*/  MUFU.EX2 R209, R2 ;  /* 0x0000000200d17308 */ /* 0x000eea0000000800 */
[C---:B--2---:R-:W-:Y:S08]  /*18d80*/  HMMA.16816.F32 R20, R8.reuse, R24, RZ ;  /* 0x000000180814723c */ /* 0x044ff000000018ff */
[C---:B------:R-:W-:Y:S08]  /*18d90*/  HMMA.16816.F32 R56, R8.reuse, R40, RZ ;  /* 0x000000280838723c */ /* 0x040ff000000018ff */
[C---:B------:R-:W-:Y:S08]  /*18da0*/  HMMA.16816.F32 R68, R8.reuse, R32, RZ ;  /* 0x000000200844723c */ /* 0x040ff000000018ff */
[C---:B------:R-:W-:Y:S08]  /*18db0*/  HMMA.16816.F32 R16, R8.reuse, R26, RZ ;  /* 0x0000001a0810723c */ /* 0x040ff000000018ff */
[C---:B------:R-:W-:Y:S08]  /*18dc0*/  HMMA.16816.F32 R40, R8.reuse, R42, RZ ;  /* 0x0000002a0828723c */ /* 0x040ff000000018ff */
[----:B------:R-:W-:Y:S01]  /*18dd0*/  HMMA.16816.F32 R32, R8, R34, RZ ;  /* 0x000000220820723c */ /* 0x000fe200000018ff */
[----:B----4-:R-:W-:-:S02]  /*18de0*/  F2FP.F16.F32.PACK_AB R8, R15, R211 ;  /* 0x000000d30f08723e */ /* 0x010fc400000000ff */
[----:B------:R-:W-:Y:S02]  /*18df0*/  F2FP.F16.F32.PACK_AB R9, R206, R213 ;  /* 0x000000d5ce09723e */ /* 0x000fe400000000ff */
[----:B-1----:R-:W-:Y:S02]  /*18e00*/  F2FP.F16.F32.PACK_AB R10, R210, R77 ;  /* 0x0000004dd20a723e */ /* 0x002fe400000000ff */
[----:B---3--:R-:W-:-:S07]  /*18e10*/  F2FP.F16.F32.PACK_AB R11, R209, R205 ;  /* 0x000000cdd10b723e */ /* 0x008fce00000000ff */
[C---:B------:R-:W-:Y:S08]  /*18e20*/  HMMA.16816.F32 R84, R8.reuse, R48, R52 ;  /* 0x000000300854723c */ /* 0x040ff00000001834 */
[----:B------:R-:W-:Y:S01]  /*18e30*/  HMMA.16816.F32 R52, R8, R50, R28 ;  /* 0x000000320834723c */ /* 0x000fe2000000181c */
[----:B------:R-:W1:Y:S01]  /*18e40*/  LDSM.16.MT88.4 R28, [R36+0xa800] ;  /* 0x00a80000241c783b */ /* 0x000e620000004200 */
[----:B------:R-:W-:-:S06]  /*18e50*/  FFMA.FTZ R2, R97, R0, -R3 ;  /* 0x0000000061027223 */ /* 0x000fcc0000010803 */
[----:B------:R-:W-:Y:S01]  /*18e60*/  HMMA.16816.F32 R64, R8, R44, R20 ;  /* 0x0000002c0840723c */ /* 0x000fe20000001814 */
[----:B------:R-:W2:Y:S01]  /*18e70*/  LDSM.16.MT88.4 R20, [R160+0xb000] ;  /* 0x00b00000a014783b */ /* 0x000ea20000004200 */
[----:B------:R3:W-:Y:S01]  /*18e80*/  MUFU.EX2 R14, R2 ;  /* 0x00000002000e7308 */ /* 0x0007e20000000800 */
[----:B------:R-:W-:-:S05]  /*18e90*/  FFMA.FTZ R4, R91, R0, -R3 ;  /* 0x000000005b047223 */ /* 0x000fca0000010803 */
[----:B------:R-:W-:Y:S01]  /*18ea0*/  HMMA.16816.F32 R24, R8, R46, R16 ;  /* 0x0000002e0818723c */ /* 0x000fe20000001810 */
[----:B------:R-:W4:Y:S01]  /*18eb0*/  LDSM.16.MT88.4 R16, [R38+0xb000] ;  /* 0x00b000002610783b */ /* 0x000f220000004200 */
[----:B------:R5:W-:Y:S01]  /*18ec0*/  MUFU.EX2 R208, R4 ;  /* 0x0000000400d07308 */ /* 0x000be20000000800 */
[-C--:B------:R-:W-:Y:S02]  /*18ed0*/  FFMA.FTZ R6, R112, R0.reuse, -R5 ;  /* 0x0000000070067223 */ /* 0x080fe40000010805 */
[----:B------:R-:W4:Y:S01]  /*18ee0*/  LDSM.16.MT88.4 R44, [R39+0xb000] ;  /* 0x00b00000272c783b */ /* 0x000f220000004200 */
[----:B---3--:R-:W-:-:S04]  /*18ef0*/  FFMA.FTZ R2, R90, R0, -R3 ;  /* 0x000000005a027223 */ /* 0x008fc80000010803 */
[----:B------:R3:W1:Y:S01]  /*18f00*/  MUFU.EX2 R88, R2 ;  /* 0x0000000200587308 */ /* 0x0006620000000800 */
[----:B-----5:R-:W-:-:S04]  /*18f10*/  FFMA.FTZ R4, R126, R0, -R5 ;  /* 0x000000007e047223 */ /* 0x020fc80000010805 */
[----:B------:R5:W-:Y:S01]  /*18f20*/  MUFU.EX2 R126, R4 ;  /* 0x00000004007e7308 */ /* 0x000be20000000800 */
[----:B---3--:R-:W-:-:S04]  /*18f30*/  FFMA.FTZ R2, R116, R0, -R5 ;  /* 0x0000000074027223 */ /* 0x008fc80000010805 */
[----:B------:R3:W2:Y:S01]  /*18f40*/  MUFU.EX2 R76, R2 ;  /* 0x00000002004c7308 */ /* 0x0006a20000000800 */
[----:B-----5:R-:W-:-:S03]  /*18f50*/  FFMA.FTZ R4, R99, R0, -R5 ;  /* 0x0000000063047223 */ /* 0x020fc60000010805 */
[----:B------:R-:W-:Y:S04]  /*18f60*/  MUFU.EX2 R251, R6 ;  /* 0x0000000600fb7308 */ /* 0x000fe80000000800 */
[----:B------:R-:W5:Y:S01]  /*18f70*/  MUFU.EX2 R97, R4 ;  /* 0x0000000400617308 */ /* 0x000f620000000800 */
[----:B---3--:R-:W-:-:S04]  /*18f80*/  FFMA.FTZ R2, R96, R0, -R3 ;  /* 0x0000000060027223 */ /* 0x008fc80000010803 */
[----:B------:R-:W3:Y:S01]  /*18f90*/  MUFU.EX2 R78, R2 ;  /* 0x00000002004e7308 */ /* 0x000ee20000000800 */
[----:B-1----:R-:W-:Y:S01]  /*18fa0*/  MOV R116, R88 ;  /* 0x0000005800747202 */ /* 0x002fe20000000f00 */
[----:B------:R-:W-:Y:S01]  /*18fb0*/  HMMA.16816.F32 R48, R8, R28, R68 ;  /* 0x0000001c0830723c */ /* 0x000fe20000001844 */
[----:B------:R-:W-:-:S07]  /*18fc0*/  MOV R96, R14 ;  /* 0x0000000e00607202 */ /* 0x000fce0000000f00 */
[C---:B------:R-:W-:Y:S08]  /*18fd0*/  HMMA.16816.F32 R80, R8.reuse, R60, R56 ;  /* 0x0000003c0850723c */ /* 0x040ff00000001838 */
[C---:B------:R-:W-:Y:S01]  /*18fe0*/  HMMA.16816.F32 R28, R8.reuse, R30, R32 ;  /* 0x0000001e081c723c */ /* 0x040fe20000001820 */
[----:B------:R-:W1:Y:S07]  /*18ff0*/  LDSM.16.MT88.4 R32, [R36+0xb000] ;  /* 0x00b000002420783b */ /* 0x000e6e0000004200 */
[----:B------:R-:W-:Y:S01]  /*19000*/  HMMA.16816.F32 R56, R8, R62, R40 ;  /* 0x0000003e0838723c */ /* 0x000fe20000001828 */
[----:B--2---:R-:W-:-:S02]  /*19010*/  F2FP.F16.F32.PACK_AB R8, R76, R126 ;  /* 0x0000007e4c08723e */ /* 0x004fc400000000ff */
[----:B------:R-:W-:Y:S02]  /*19020*/  F2FP.F16.F32.PACK_AB R9, R208, R96 ;  /* 0x00000060d009723e */ /* 0x000fe400000000ff */
[----:B-----5:R-:W-:Y:S02]  /*19030*/  F2FP.F16.F32.PACK_AB R10, R97, R251 ;  /* 0x000000fb610a723e */ /* 0x020fe400000000ff */
[----:B---3--:R-:W-:Y:S01]  /*19040*/  F2FP.F16.F32.PACK_AB R11, R78, R116 ;  /* 0x000000744e0b723e */ /* 0x008fe200000000ff */
[----:B------:R-:W-:-:S06]  /*19050*/  FFMA.FTZ R2, R118, R0, -R3 ;  /* 0x0000000076027223 */ /* 0x000fcc0000010803 */
[----:B------:R-:W-:Y:S01]  /*19060*/  HMMA.16816.F32 R40, R8, R20, R84 ;  /* 0x000000140828723c */ /* 0x000fe20000001854 */
[----:B------:R2:W-:Y:S01]  /*19070*/  MUFU.EX2 R244, R2 ;  /* 0x0000000200f47308 */ /* 0x0005e20000000800 */
[----:B------:R-:W-:-:S06]  /*19080*/  FFMA.FTZ R4, R114, R0, -R3 ;  /* 0x0000000072047223 */ /* 0x000fcc0000010803 */
[C---:B------:R-:W-:Y:S01]  /*19090*/  HMMA.16816.F32 R52, R8.reuse, R22, R52 ;  /* 0x000000160834723c */ /* 0x040fe20000001834 */
[----:B------:R-:W3:Y:S07]  /*190a0*/  LDSM.16.MT88.4 R20, [R160+0xb800] ;  /* 0x00b80000a014783b */ /* 0x000eee0000004200 */
[----:B----4-:R-:W-:Y:S01]  /*190b0*/  HMMA.16816.F32 R60, R8, R16, R64 ;  /* 0x00000010083c723c */ /* 0x010fe20000001840 */
[----:B--2---:R-:W-:-:S07]  /*190c0*/  FFMA.FTZ R2, R98, R0, -R3 ;  /* 0x0000000062027223 */ /* 0x004fce0000010803 */
[----:B------:R-:W-:Y:S01]  /*190d0*/  HMMA.16816.F32 R24, R8, R18, R24 ;  /* 0x000000120818723c */ /* 0x000fe20000001818 */
[----:B------:R-:W2:Y:S01]  /*190e0*/  LDSM.16.MT88.4 R16, [R38+0xb800] ;  /* 0x00b800002610783b */ /* 0x000ea20000004200 */
[----:B------:R4:W-:Y:S04]  /*190f0*/  MUFU.EX2 R245, R4 ;  /* 0x0000000400f57308 */ /* 0x0009e80000000800 */
[----:B------:R5:W-:Y:S01]  /*19100*/  MUFU.EX2 R243, R2 ;  /* 0x0000000200f37308 */ /* 0x000be20000000800 */
[-CC-:B------:R-:W-:Y:S01]  /*19110*/  FFMA.FTZ R6, R125, R0.reuse, -R5.reuse ;  /* 0x000000007d067223 */ /* 0x180fe20000010805 */
[-CC-:B----4-:R-:W-:Y:S01]  /*19120*/  FFMA.FTZ R4, R133, R0.reuse, -R5.reuse ;  /* 0x0000000085047223 */ /* 0x190fe20000010805 */
[----:B-----5:R-:W-:-:S03]  /*19130*/  FFMA.FTZ R2, R132, R0, -R5 ;  /* 0x0000000084027223 */ /* 0x020fc60000010805 */
[----:B------:R4:W-:Y:S04]  /*19140*/  MUFU.EX2 R238, R4 ;  /* 0x0000000400ee7308 */ /* 0x0009e80000000800 */
[----:B------:R5:W3:Y:S04]  /*19150*/  MUFU.EX2 R240, R2 ;  /* 0x0000000200f07308 */ /* 0x000ae80000000800 */
[----:B------:R-:W-:Y:S01]  /*19160*/  MUFU.EX2 R242, R6 ;  /* 0x0000000600f27308 */ /* 0x000fe20000000800 */
[-C--:B----4-:R-:W-:Y:S01]  /*19170*/  FFMA.FTZ R4, R115, R0.reuse, -R5 ;  /* 0x0000000073047223 */ /* 0x090fe20000010805 */
[----:B-----5:R-:W-:-:S03]  /*19180*/  FFMA.FTZ R2, R113, R0, -R3 ;  /* 0x0000000071027223 */ /* 0x020fc60000010803 */
[----:B------:R-:W4:Y:S04]  /*19190*/  MUFU.EX2 R241, R4 ;  /* 0x0000000400f17308 */ /* 0x000f280000000800 */
[----:B------:R-:W5:Y:S01]  /*191a0*/  MUFU.EX2 R239, R2 ;  /* 0x0000000200ef7308 */ /* 0x000f620000000800 */
[C---:B------:R-:W-:Y:S08]  /*191b0*/  HMMA.16816.F32 R64, R8.reuse, R44, R80 ;  /* 0x0000002c0840723c */ /* 0x040ff00000001850 */
[C---:B-1----:R-:W-:Y:S08]  /*191c0*/  HMMA.16816.F32 R68, R8.reuse, R32, R48 ;  /* 0x000000200844723c */ /* 0x042ff00000001830 */
[C---:B------:R-:W-:Y:S01]  /*191d0*/  HMMA.16816.F32 R80, R8.reuse, R46, R56 ;  /* 0x0000002e0850723c */ /* 0x040fe20000001838 */
[----:B------:R-:W1:Y:S07]  /*191e0*/  LDSM.16.MT88.4 R56, [R39+0xb800] ;  /* 0x00b800002738783b */ /* 0x000e6e0000004200 */
[----:B------:R-:W-:Y:S01]  /*191f0*/  HMMA.16816.F32 R48, R8, R34, R28 ;  /* 0x000000220830723c */ /* 0x000fe2000000181c */
[----:B---3--:R-:W-:Y:S01]  /*19200*/  F2FP.F16.F32.PACK_AB R8, R240, R238 ;  /* 0x000000eef008723e */ /* 0x008fe200000000ff */
[----:B------:R-:W3:Y:S01]  /*19210*/  LDSM.16.MT88.4 R28, [R36+0xb800] ;  /* 0x00b80000241c783b */ /* 0x000ee20000004200 */
[----:B------:R-:W-:-:S02]  /*19220*/  F2FP.F16.F32.PACK_AB R9, R245, R244 ;  /* 0x000000f4f509723e */ /* 0x000fc400000000ff */
[----:B----4-:R-:W-:Y:S02]  /*19230*/  F2FP.F16.F32.PACK_AB R10, R241, R242 ;  /* 0x000000f2f10a723e */ /* 0x010fe400000000ff */
[----:B-----5:R-:W-:Y:S01]  /*19240*/  F2FP.F16.F32.PACK_AB R11, R239, R243 ;  /* 0x000000f3ef0b723e */ /* 0x020fe200000000ff */
[----:B------:R-:W-:-:S06]  /*19250*/  FFMA.FTZ R2, R127, R0, -R3 ;  /* 0x000000007f027223 */ /* 0x000fcc0000010803 */
[----:B------:R-:W-:Y:S01]  /*19260*/  HMMA.16816.F32 R44, R8, R20, R40 ;  /* 0x00000014082c723c */ /* 0x000fe20000001828 */
[----:B------:R4:W-:Y:S01]  /*19270*/  MUFU.EX2 R236, R2 ;  /* 0x0000000200ec7308 */ /* 0x0009e20000000800 */
[----:B------:R-:W-:-:S06]  /*19280*/  FFMA.FTZ R4, R124, R0, -R3 ;  /* 0x000000007c047223 */ /* 0x000fcc0000010803 */
[C---:B--2---:R-:W-:Y:S08]  /*19290*/  HMMA.16816.F32 R40, R8.reuse, R16, R60 ;  /* 0x000000100828723c */ /* 0x044ff0000000183c */
[C---:B------:R-:W-:Y:S01]  /*192a0*/  HMMA.16816.F32 R24, R8.reuse, R18, R24 ;  /* 0x000000120818723c */ /* 0x040fe20000001818 */
[----:B------:R-:W2:Y:S01]  /*192b0*/  LDSM.16.MT88.4 R16, [R38+0xc000] ;  /* 0x00c000002610783b */ /* 0x000ea20000004200 */
[-C--:B----4-:R-:W-:Y:S01]  /*192c0*/  FFMA.FTZ R2, R117, R0.reuse, -R3 ;  /* 0x0000000075027223 */ /* 0x090fe20000010803 */
[----:B------:R4:W-:Y:S05]  /*192d0*/  MUFU.EX2 R235, R4 ;  /* 0x0000000400eb7308 */ /* 0x0009ea0000000800 */
[----:B------:R-:W-:Y:S01]  /*192e0*/  HMMA.16816.F32 R32, R8, R22, R52 ;  /* 0x000000160820723c */ /* 0x000fe20000001834 */
[----:B------:R-:W5:Y:S01]  /*192f0*/  LDSM.16.MT88.4 R20, [R160+0xc000] ;  /* 0x00c00000a014783b */ /* 0x000f620000004200 */
[----:B------:R1:W-:Y:S01]  /*19300*/  MUFU.EX2 R237, R2 ;  /* 0x0000000200ed7308 */ /* 0x0003e20000000800 */
[----:B------:R-:W-:-:S02]  /*19310*/  FFMA.FTZ R6, R128, R0, -R5 ;  /* 0x0000000080067223 */ /* 0x000fc40000010805 */
[----:B------:R-:W-:Y:S01]  /*19320*/  LDSM.16.MT88.4 R52, [R39+0xc000] ;  /* 0x00c000002734783b */ /* 0x000fe20000004200 */
[-CC-:B----4-:R-:W-:Y:S01]  /*19330*/  FFMA.FTZ R4, R136, R0.reuse, -R5.reuse ;  /* 0x0000000088047223 */ /* 0x190fe20000010805 */
[----:B-1----:R-:W-:-:S03]  /*19340*/  FFMA.FTZ R2, R129, R0, -R5 ;  /* 0x0000000081027223 */ /* 0x002fc60000010805 */
[----:B------:R1:W-:Y:S04]  /*19350*/  MUFU.EX2 R14, R4 ;  /* 0x00000004000e7308 */ /* 0x0003e80000000800 */
[----:B------:R4:W2:Y:S04]  /*19360*/  MUFU.EX2 R232, R2 ;  /* 0x0000000200e87308 */ /* 0x0008a80000000800 */
[----:B------:R-:W-:Y:S01]  /*19370*/  MUFU.EX2 R233, R6 ;  /* 0x0000000600e97308 */ /* 0x000fe20000000800 */
[-C--:B-1----:R-:W-:Y:S01]  /*19380*/  FFMA.FTZ R4, R120, R0.reuse, -R5 ;  /* 0x0000000078047223 */ /* 0x082fe20000010805 */
[----:B----4-:R-:W-:Y:S01]  /*19390*/  FFMA.FTZ R2, R119, R0, -R3 ;  /* 0x0000000077027223 */ /* 0x010fe20000010803 */
[----:B------:R-:W-:-:S02]  /*193a0*/  MOV R119, R78 ;  /* 0x0000004e00777202 */ /* 0x000fc40000000f00 */
[----:B------:R-:W1:Y:S04]  /*193b0*/  MUFU.EX2 R234, R4 ;  /* 0x0000000400ea7308 */ /* 0x000e680000000800 */
[----:B------:R-:W4:Y:S01]  /*193c0*/  MUFU.EX2 R78, R2 ;  /* 0x00000002004e7308 */ /* 0x000f220000000800 */
[C---:B------:R-:W-:Y:S08]  /*193d0*/  HMMA.16816.F32 R64, R8.reuse, R56, R64 ;  /* 0x000000380840723c */ /* 0x040ff00000001840 */
[C---:B---3--:R-:W-:Y:S08]  /*193e0*/  HMMA.16816.F32 R88, R8.reuse, R28, R68 ;  /* 0x0000001c0858723c */ /* 0x048ff00000001844 */
[C---:B------:R-:W-:Y:S01]  /*193f0*/  HMMA.16816.F32 R60, R8.reuse, R30, R48 ;  /* 0x0000001e083c723c */ /* 0x040fe20000001830 */
[----:B------:R-:W3:Y:S07]  /*19400*/  LDSM.16.MT88.4 R28, [R36+0xc000] ;  /* 0x00c00000241c783b */ /* 0x000eee0000004200 */
[----:B------:R-:W-:Y:S01]  /*19410*/  HMMA.16816.F32 R56, R8, R58, R80 ;  /* 0x0000003a0838723c */ /* 0x000fe20000001850 */
[----:B--2---:R-:W-:-:S02]  /*19420*/  F2FP.F16.F32.PACK_AB R8, R232, R14 ;  /* 0x0000000ee808723e */ /* 0x004fc400000000ff */
[----:B------:R-:W-:Y:S02]  /*19430*/  F2FP.F16.F32.PACK_AB R9, R235, R236 ;  /* 0x000000eceb09723e */ /* 0x000fe400000000ff */
[----:B-1----:R-:W-:Y:S02]  /*19440*/  F2FP.F16.F32.PACK_AB R10, R234, R233 ;  /* 0x000000e9ea0a723e */ /* 0x002fe400000000ff */
[----:B----4-:R-:W-:Y:S01]  /*19450*/  F2FP.F16.F32.PACK_AB R11, R78, R237 ;  /* 0x000000ed4e0b723e */ /* 0x010fe200000000ff */
[----:B------:R-:W-:-:S06]  /*19460*/  FFMA.FTZ R2, R109, R0, -R3 ;  /* 0x000000006d027223 */ /* 0x000fcc0000010803 */
[----:B------:R-:W-:Y:S01]  /*19470*/  HMMA.16816.F32 R68, R8, R16, R40 ;  /* 0x000000100844723c */ /* 0x000fe20000001828 */
[----:B------:R1:W-:Y:S01]  /*19480*/  MUFU.EX2 R219, R2 ;  /* 0x0000000200db7308 */ /* 0x0003e20000000800 */
[----:B------:R-:W-:-:S06]  /*19490*/  FFMA.FTZ R4, R108, R0, -R3 ;  /* 0x000000006c047223 */ /* 0x000fcc0000010803 */
[----:B------:R-:W-:Y:S01]  /*194a0*/  HMMA.16816.F32 R24, R8, R18, R24 ;  /* 0x000000120818723c */ /* 0x000fe20000001818 */
[----:B------:R-:W2:Y:S01]  /*194b0*/  LDSM.16.MT88.4 R16, [R38+0xc800] ;  /* 0x00c800002610783b */ /* 0x000ea20000004200 */
[----:B------:R4:W-:Y:S01]  /*194c0*/  MUFU.EX2 R220, R4 ;  /* 0x0000000400dc7308 */ /* 0x0009e20000000800 */
[----:B-1----:R-:W-:-:S05]  /*194d0*/  FFMA.FTZ R2, R104, R0, -R3 ;  /* 0x0000000068027223 */ /* 0x002fca0000010803 */
[C---:B-----5:R-:W-:Y:S01]  /*194e0*/  HMMA.16816.F32 R84, R8.reuse, R20, R44 ;  /* 0x000000140854723c */ /* 0x060fe2000000182c */
[----:B------:R-:W-:Y:S01]  /*194f0*/  MOV R117, R215 ;  /* 0x000000d700757202 */ /* 0x000fe20000000f00 */
[-CC-:B------:R-:W-:Y:S01]  /*19500*/  FFMA.FTZ R6, R110, R0.reuse, -R5.reuse ;  /* 0x000000006e067223 */ /* 0x180fe20000010805 */
[----:B------:R1:W-:Y:S05]  /*19510*/  MUFU.EX2 R217, R2 ;  /* 0x0000000200d97308 */ /* 0x0003ea0000000800 */
[----:B------:R-:W-:Y:S01]  /*19520*/  HMMA.16816.F32 R80, R8, R22, R32 ;  /* 0x000000160850723c */ /* 0x000fe20000001820 */
[----:B------:R-:W5:Y:S01]  /*19530*/  LDSM.16.MT88.4 R20, [R160+0xc800] ;  /* 0x00c80000a014783b */ /* 0x000f620000004200 */
[----:B----4-:R-:W-:Y:S01]  /*19540*/  FFMA.FTZ R4, R122, R0, -R5 ;  /* 0x000000007a047223 */ /* 0x010fe20000010805 */
[----:B------:R-:W-:-:S02]  /*19550*/  MOV R104, R77 ;  /* 0x0000004d00687202 */ /* 0x000fc40000000f00 */
[----:B------:R-:W-:Y:S01]  /*19560*/  MOV R114, R76 ;  /* 0x0000004c00727202 */ /* 0x000fe20000000f00 */
[----:B------:R-:W4:Y:S01]  /*19570*/  LDSM.16.MT88.4 R44, [R39+0xc800] ;  /* 0x00c80000272c783b */ /* 0x000f220000004200 */
[-CC-:B-1----:R-:W-:Y:S01]  /*19580*/  FFMA.FTZ R2, R111, R0.reuse, -R5.reuse ;  /* 0x000000006f027223 */ /* 0x182fe20000010805 */
[----:B------:R1:W-:Y:S01]  /*19590*/  MUFU.EX2 R77, R4 ;  /* 0x00000004004d7308 */ /* 0x0003e20000000800 */
[----:B---3--:R-:W-:Y:S01]  /*195a0*/  HMMA.16816.F32 R48, R8, R28, R88 ;  /* 0x0000001c0830723c */ /* 0x008fe20000001858 */
[----:B------:R-:W3:Y:S02]  /*195b0*/  LDSM.16.MT88.4 R32, [R36+0xc800] ;  /* 0x00c800002420783b */ /* 0x000ee40000004200 */
[----:B------:R2:W5:Y:S04]  /*195c0*/  MUFU.EX2 R215, R2 ;  /* 0x0000000200d77308 */ /* 0x0005680000000800 */
[----:B------:R-:W-:Y:S01]  /*195d0*/  MUFU.EX2 R76, R6 ;  /* 0x00000006004c7308 */ /* 0x000fe20000000800 */
[-C--:B-1----:R-:W-:Y:S01]  /*195e0*/  FFMA.FTZ R4, R106, R0.reuse, -R5 ;  /* 0x000000006a047223 */ /* 0x082fe20000010805 */
[----:B--2---:R-:W-:-:S03]  /*195f0*/  FFMA.FTZ R2, R105, R0, -R3 ;  /* 0x0000000069027223 */ /* 0x004fc60000010803 */
[----:B------:R-:W1:Y:S04]  /*19600*/  MUFU.EX2 R218, R4 ;  /* 0x0000000400da7308 */ /* 0x000e680000000800 */
[----:B------:R-:W2:Y:S01]  /*19610*/  MUFU.EX2 R216, R2 ;  /* 0x0000000200d87308 */ /* 0x000ea20000000800 */
[C---:B------:R-:W-:Y:S08]  /*19620*/  HMMA.16816.F32 R64, R8.reuse, R52, R64 ;  /* 0x000000340840723c */ /* 0x040ff00000001840 */
[C---:B------:R-:W-:Y:S08]  /*19630*/  HMMA.16816.F32 R56, R8.reuse, R54, R56 ;  /* 0x000000360838723c */ /* 0x040ff00000001838 */
[----:B------:R-:W-:Y:S01]  /*19640*/  HMMA.16816.F32 R28, R8, R30, R60 ;  /* 0x0000001e081c723c */ /* 0x000fe2000000183c */
[----:B-----5:R-:W-:-:S02]  /*19650*/  F2FP.F16.F32.PACK_AB R8, R215, R77 ;  /* 0x0000004dd708723e */ /* 0x020fc400000000ff */
[----:B------:R-:W-:Y:S02]  /*19660*/  F2FP.F16.F32.PACK_AB R9, R220, R219 ;  /* 0x000000dbdc09723e */ /* 0x000fe400000000ff */
[----:B-1----:R-:W-:Y:S02]  /*19670*/  F2FP.F16.F32.PACK_AB R10, R218, R76 ;  /* 0x0000004cda0a723e */ /* 0x002fe400000000ff */
[----:B--2---:R-:W-:Y:S01]  /*19680*/  F2FP.F16.F32.PACK_AB R11, R216, R217 ;  /* 0x000000d9d80b723e */ /* 0x004fe200000000ff */
[----:B------:R-:W-:Y:S01]  /*19690*/  FFMA.FTZ R2, R102, R0, -R3 ;  /* 0x0000000066027223 */ /* 0x000fe20000010803 */
[----:B------:R-:W-:-:S05]  /*196a0*/  MOV R109, R97 ;  /* 0x00000061006d7202 */ /* 0x000fca0000000f00 */
[C---:B------:R-:W-:Y:S01]  /*196b0*/  HMMA.16816.F32 R60, R8.reuse, R16, R68 ;  /* 0x00000010083c723c */ /* 0x040fe20000001844 */
[----:B------:R-:W-:Y:S01]  /*196c0*/  MOV R97, R212 ;  /* 0x000000d400617202 */ /* 0x000fe20000000f00 */
[----:B------:R-:W-:Y:S01]  /*196d0*/  FFMA.FTZ R4, R100, R0, -R3 ;  /* 0x0000000064047223 */ /* 0x000fe20000010803 */
[----:B------:R1:W-:Y:S05]  /*196e0*/  MUFU.EX2 R212, R2 ;  /* 0x0000000200d47308 */ /* 0x0003ea0000000800 */
[----:B------:R-:W-:Y:S01]  /*196f0*/  HMMA.16816.F32 R24, R8, R18, R24 ;  /* 0x000000120818723c */ /* 0x000fe20000001818 */
[----:B------:R-:W2:Y:S01]  /*19700*/  LDSM.16.MT88.4 R16, [R160+0xd000] ;  /* 0x00d00000a010783b */ /* 0x000ea20000004200 */
[----:B------:R-:W-:-:S02]  /*19710*/  MOV R108, R213 ;  /* 0x000000d5006c7202 */ /* 0x000fc40000000f00 */
[----:B------:R5:W-:Y:S01]  /*19720*/  MUFU.EX2 R213, R4 ;  /* 0x0000000400d57308 */ /* 0x000be20000000800 */
[----:B-1----:R-:W-:-:S03]  /*19730*/  FFMA.FTZ R2, R93, R0, -R3 ;  /* 0x000000005d027223 */ /* 0x002fc60000010803 */
[C---:B------:R-:W-:Y:S01]  /*19740*/  HMMA.16816.F32 R40, R8.reuse, R20, R84 ;  /* 0x000000140828723c */ /* 0x040fe20000001854 */
[----:B------:R1:W-:Y:S07]  /*19750*/  MUFU.EX2 R214, R2 ;  /* 0x0000000200d67308 */ /* 0x0003ee0000000800 */
[----:B------:R-:W-:Y:S01]  /*19760*/  HMMA.16816.F32 R52, R8, R22, R80 ;  /* 0x000000160834723c */ /* 0x000fe20000001850 */
[----:B------:R-:W2:Y:S01]  /*19770*/  LDSM.16.MT88.4 R20, [R38+0xd000] ;  /* 0x00d000002614783b */ /* 0x000ea20000004200 */
[----:B-----5:R-:W-:Y:S01]  /*19780*/  FFMA.FTZ R4, R139, R0, -R5 ;  /* 0x000000008b047223 */ /* 0x020fe20000010805 */
[----:B------:R-:W-:-:S02]  /*19790*/  MOV R112, R209 ;  /* 0x000000d100707202 */ /* 0x000fc40000000f00 */
[----:B------:R-:W-:Y:S01]  /*197a0*/  MOV R115, R207 ;  /* 0x000000cf00737202 */ /* 0x000fe20000000f00 */
[-CC-:B-1----:R-:W-:Y:S01]  /*197b0*/  FFMA.FTZ R2, R131, R0.reuse, -R5.reuse ;  /* 0x0000000083027223 */ /* 0x182fe20000010805 */
[----:B------:R1:W-:Y:S01]  /*197c0*/  MUFU.EX2 R207, R4 ;  /* 0x0000000400cf7308 */ /* 0x0003e20000000800 */
[----:B------:R-:W-:-:S03]  /*197d0*/  FFMA.FTZ R6, R121, R0, -R5 ;  /* 0x0000000079067223 */ /* 0x000fc60000010805 */
[----:B------:R5:W2:Y:S01]  /*197e0*/  MUFU.EX2 R209, R2 ;  /* 0x0000000200d17308 */ /* 0x000aa20000000800 */
[----:B------:R-:W-:Y:S02]  /*197f0*/  MOV R120, R211 ;  /* 0x000000d300787202 */ /* 0x000fe40000000f00 */
[----:B------:R-:W-:Y:S02]  /*19800*/  MOV R99, R210 ;  /* 0x000000d200637202 */ /* 0x000fe40000000f00 */
[----:B------:R-:W-:Y:S01]  /*19810*/  MOV R98, R208 ;  /* 0x000000d000627202 */ /* 0x000fe20000000f00 */
[----:B------:R-:W-:Y:S01]  /*19820*/  MUFU.EX2 R210, R6 ;  /* 0x0000000600d27308 */ /* 0x000fe20000000800 */
[-C--:B-1----:R-:W-:Y:S01]  /*19830*/  FFMA.FTZ R4, R95, R0.reuse, -R5 ;  /* 0x000000005f047223 */ /* 0x082fe20000010805 */
[----:B-----5:R-:W-:-:S03]  /*19840*/  FFMA.FTZ R2, R94, R0, -R3 ;  /* 0x000000005e027223 */ /* 0x020fc60000010803 */
[----:B------:R-:W1:Y:S04]  /*19850*/  MUFU.EX2 R211, R4 ;  /* 0x0000000400d37308 */ /* 0x000e680000000800 */
[----:B------:R-:W5:Y:S01]  /*19860*/  MUFU.EX2 R208, R2 ;  /* 0x0000000200d07308 */ /* 0x000f620000000800 */
[C---:B----4-:R-:W-:Y:S08]  /*19870*/  HMMA.16816.F32 R80, R8.reuse, R44, R64 ;  /* 0x0000002c0850723c */ /* 0x050ff00000001840 */
[C---:B---3--:R-:W-:Y:S08]  /*19880*/  HMMA.16816.F32 R64, R8.reuse, R32, R48 ;  /* 0x000000200840723c */ /* 0x048ff00000001830 */
[C---:B------:R-:W-:Y:S01]  /*19890*/  HMMA.16816.F32 R68, R8.reuse, R46, R56 ;  /* 0x0000002e0844723c */ /* 0x040fe20000001838 */
[----:B------:R-:W3:Y:S07]  /*198a0*/  LDSM.16.MT88.4 R56, [R39+0xd000] ;  /* 0x00d000002738783b */ /* 0x000eee0000004200 */
[----:B------:R-:W-:Y:S01]  /*198b0*/  HMMA.16816.F32 R48, R8, R34, R28 ;  /* 0x000000220830723c */ /* 0x000fe2000000181c */
[----:B--2---:R-:W-:-:S02]  /*198c0*/  F2FP.F16.F32.PACK_AB R8, R209, R207 ;  /* 0x000000cfd108723e */ /* 0x004fc400000000ff */
[----:B------:R-:W-:Y:S02]  /*198d0*/  F2FP.F16.F32.PACK_AB R9, R213, R212 ;  /* 0x000000d4d509723e */ /* 0x000fe400000000ff */
[----:B-1----:R-:W-:Y:S02]  /*198e0*/  F2FP.F16.F32.PACK_AB R10, R211, R210 ;  /* 0x000000d2d30a723e */ /* 0x002fe400000000ff */
[----:B-----5:R-:W-:-:S07]  /*198f0*/  F2FP.F16.F32.PACK_AB R11, R208, R214 ;  /* 0x000000d6d00b723e */ /* 0x020fce00000000ff */
[C---:B------:R-:W-:Y:S08]  /*19900*/  HMMA.16816.F32 R44, R8.reuse, R16, R40 ;  /* 0x00000010082c723c */ /* 0x040ff00000001828 */
[----:B------:R-:W-:Y:S01]  /*19910*/  HMMA.16816.F32 R32, R8, R18, R52 ;  /* 0x000000120820723c */ /* 0x000fe20000001834 */
[----:B------:R-:W1:Y:S01]  /*19920*/  LDSM.16.MT88.4 R16, [R36+0xd000] ;  /* 0x00d000002410783b */ /* 0x000e620000004200 */
[--C-:B------:R-:W-:Y:S01]  /*19930*/  FFMA.FTZ R2, R130, R0, -R3.reuse ;  /* 0x0000000082027223 */ /* 0x100fe20000010803 */
[----:B------:R-:W-:Y:S01]  /*19940*/  MOV R113, R206 ;  /* 0x000000ce00717202 */ /* 0x000fe20000000f00 */
[----:B------:R-:W-:-:S04]  /*19950*/  FFMA.FTZ R4, R107, R0, -R3 ;  /* 0x000000006b047223 */ /* 0x000fc80000010803 */
[C---:B------:R-:W-:Y:S01]  /*19960*/  HMMA.16816.F32 R28, R8.reuse, R22, R24 ;  /* 0x00000016081c723c */ /* 0x040fe20000001818 */
[----:B------:R-:W2:Y:S01]  /*19970*/  LDSM.16.MT88.4 R24, [R38+0xd800] ;  /* 0x00d800002618783b */ /* 0x000ea20000004200 */
[----:B------:R4:W-:Y:S06]  /*19980*/  MUFU.EX2 R206, R2 ;  /* 0x0000000200ce7308 */ /* 0x0009ec0000000800 */
[----:B------:R-:W-:Y:S01]  /*19990*/  HMMA.16816.F32 R40, R8, R20, R60 ;  /* 0x000000140828723c */ /* 0x000fe2000000183c */
[----:B------:R-:W5:Y:S01]  /*199a0*/  LDSM.16.MT88.4 R20, [R160+0xd800] ;  /* 0x00d80000a014783b */ /* 0x000f620000004200 */
[----:B------:R-:W-:-:S02]  /*199b0*/  MOV R124, R205 ;  /* 0x000000cd007c7202 */ /* 0x000fc40000000f00 */
[----:B------:R3:W-:Y:S01]  /*199c0*/  MUFU.EX2 R205, R4 ;  /* 0x0000000400cd7308 */ /* 0x0007e20000000800 */
[-C--:B----4-:R-:W-:Y:S01]  /*199d0*/  FFMA.FTZ R2, R101, R0.reuse, -R3 ;  /* 0x0000000065027223 */ /* 0x090fe20000010803 */
[-CC-:B------:R-:W-:Y:S01]  /*199e0*/  FFMA.FTZ R6, R138, R0.reuse, -R5.reuse ;  /* 0x000000008a067223 */ /* 0x180fe20000010805 */
[-CC-:B---3--:R-:W-:Y:S02]  /*199f0*/  FFMA.FTZ R4, R145, R0.reuse, -R5.reuse ;  /* 0x0000000091047223 */ /* 0x188fe40000010805 */
[----:B------:R3:W-:Y:S04]  /*19a00*/  MUFU.EX2 R145, R2 ;  /* 0x0000000200917308 */ /* 0x0007e80000000800 */
[----:B------:R4:W-:Y:S01]  /*19a10*/  MUFU.EX2 R139, R4 ;  /* 0x00000004008b7308 */ /* 0x0009e20000000800 */
[----:B---3--:R-:W-:-:S04]  /*19a20*/  FFMA.FTZ R2, R141, R0, -R5 ;  /* 0x000000008d027223 */ /* 0x008fc80000010805 */
[----:B------:R3:W2:Y:S01]  /*19a30*/  MUFU.EX2 R138, R2 ;  /* 0x00000002008a7308 */ /* 0x0006a20000000800 */
[----:B----4-:R-:W-:-:S03]  /*19a40*/  FFMA.FTZ R4, R123, R0, -R5 ;  /* 0x000000007b047223 */ /* 0x010fc60000010805 */
[----:B------:R-:W-:Y:S04]  /*19a50*/  MUFU.EX2 R136, R6 ;  /* 0x0000000600887308 */ /* 0x000fe80000000800 */
[----:B------:R-:W4:Y:S01]  /*19a60*/  MUFU.EX2 R141, R4 ;  /* 0x00000004008d7308 */ /* 0x000f220000000800 */
[----:B---3--:R-:W-:-:S04]  /*19a70*/  FFMA.FTZ R2, R103, R0, -R3 ;  /* 0x0000000067027223 */ /* 0x008fc80000010803 */
[----:B------:R-:W3:Y:S01]  /*19a80*/  MUFU.EX2 R133, R2 ;  /* 0x0000000200857308 */ /* 0x000ee20000000800 */
[C---:B------:R-:W-:Y:S08]  /*19a90*/  HMMA.16816.F32 R52, R8.reuse, R56, R80 ;  /* 0x000000380834723c */ /* 0x040ff00000001850 */
[C---:B------:R-:W-:Y:S01]  /*19aa0*/  HMMA.16816.F32 R60, R8.reuse, R58, R68 ;  /* 0x0000003a083c723c */ /* 0x040fe20000001844 */
[----:B------:R-:W5:Y:S07]  /*19ab0*/  LDSM.16.MT88.4 R56, [R39+0xd800] ;  /* 0x00d800002738783b */ /* 0x000f6e0000004200 */
[C---:B-1----:R-:W-:Y:S08]  /*19ac0*/  HMMA.16816.F32 R84, R8.reuse, R16, R64 ;  /* 0x000000100854723c */ /* 0x042ff00000001840 */
[----:B------:R-:W-:Y:S01]  /*19ad0*/  HMMA.16816.F32 R48, R8, R18, R48 ;  /* 0x000000120830723c */ /* 0x000fe20000001830 */
[----:B--2---:R-:W-:Y:S01]  /*19ae0*/  F2FP.F16.F32.PACK_AB R8, R138, R139 ;  /* 0x0000008b8a08723e */ /* 0x004fe200000000ff */
[----:B------:R-:W1:Y:S01]  /*19af0*/  LDSM.16.MT88.4 R16, [R36+0xd800] ;  /* 0x00d800002410783b */ /* 0x000e620000004200 */
[----:B------:R-:W-:-:S02]  /*19b00*/  F2FP.F16.F32.PACK_AB R9, R205, R206 ;  /* 0x000000cecd09723e */ /* 0x000fc400000000ff */
[----:B----4-:R-:W-:Y:S02]  /*19b10*/  F2FP.F16.F32.PACK_AB R10, R141, R136 ;  /* 0x000000888d0a723e */ /* 0x010fe400000000ff */
[----:B---3--:R-:W-:Y:S01]  /*19b20*/  F2FP.F16.F32.PACK_AB R11, R133, R145 ;  /* 0x00000091850b723e */ /* 0x008fe200000000ff */
[----:B------:R-:W-:-:S06]  /*19b30*/  FFMA.FTZ R2, R143, R0, -R3 ;  /* 0x000000008f027223 */ /* 0x000fcc0000010803 */
[----:B------:R-:W-:Y:S01]  /*19b40*/  HMMA.16816.F32 R64, R8, R24, R40 ;  /* 0x000000180840723c */ /* 0x000fe20000001828 */
[----:B------:R2:W-:Y:S01]  /*19b50*/  MUFU.EX2 R131, R2 ;  /* 0x0000000200837308 */ /* 0x0005e20000000800 */
[----:B------:R-:W-:-:S06]  /*19b60*/  FFMA.FTZ R4, R140, R0, -R3 ;  /* 0x000000008c047223 */ /* 0x000fcc0000010803 */
[C---:B------:R-:W-:Y:S01]  /*19b70*/  HMMA.16816.F32 R28, R8.reuse, R26, R28 ;  /* 0x0000001a081c723c */ /* 0x040fe2000000181c */
[----:B------:R-:W3:Y:S07]  /*19b80*/  LDSM.16.MT88.4 R24, [R160+0xe000] ;  /* 0x00e00000a018783b */ /* 0x000eee0000004200 */
[----:B-----5:R-:W-:Y:S01]  /*19b90*/  HMMA.16816.F32 R80, R8, R20, R44 ;  /* 0x000000140850723c */ /* 0x020fe2000000182c */
[----:B--2---:R-:W-:-:S07]  /*19ba0*/  FFMA.FTZ R2, R137, R0, -R3 ;  /* 0x0000000089027223 */ /* 0x004fce0000010803 */
[----:B------:R-:W-:Y:S01]  /*19bb0*/  HMMA.16816.F32 R68, R8, R22, R32 ;  /* 0x000000160844723c */ /* 0x000fe20000001820 */
[----:B------:R-:W2:Y:S01]  /*19bc0*/  LDSM.16.MT88.4 R20, [R38+0xe000] ;  /* 0x00e000002614783b */ /* 0x000ea20000004200 */
[----:B------:R4:W-:Y:S01]  /*19bd0*/  MUFU.EX2 R130, R4 ;  /* 0x0000000400827308 */ /* 0x0009e20000000800 */
[----:B------:R-:W-:Y:S01]  /*19be0*/  MOV R118, R126 ;  /* 0x0000007e00767202 */ /* 0x000fe20000000f00 */
[-CC-:B------:R-:W-:Y:S01]  /*19bf0*/  FFMA.FTZ R6, R147, R0.reuse, -R5.reuse ;  /* 0x0000000093067223 */ /* 0x180fe20000010805 */
[----:B------:R-:W5:Y:S01]  /*19c00*/  LDSM.16.MT88.4 R44, [R39+0xe000] ;  /* 0x00e00000272c783b */ /* 0x000f620000004200 */
[----:B------:R1:W-:Y:S01]  /*19c10*/  MUFU.EX2 R132, R2 ;  /* 0x0000000200847308 */ /* 0x0003e20000000800 */
[-CC-:B----4-:R-:W-:Y:S01]  /*19c20*/  FFMA.FTZ R4, R157, R0.reuse, -R5.reuse ;  /* 0x000000009d047223 */ /* 0x190fe20000010805 */
[----:B-1----:R-:W-:-:S03]  /*19c30*/  FFMA.FTZ R2, R152, R0, -R5 ;  /* 0x0000000098027223 */ /* 0x002fc60000010805 */
[----:B------:R1:W-:Y:S04]  /*19c40*/  MUFU.EX2 R126, R4 ;  /* 0x00000004007e7308 */ /* 0x0003e80000000800 */
[----:B------:R4:W3:Y:S04]  /*19c50*/  MUFU.EX2 R129, R2 ;  /* 0x0000000200817308 */ /* 0x0008e80000000800 */
[----:B------:R-:W-:Y:S01]  /*19c60*/  MUFU.EX2 R127, R6 ;  /* 0x00000006007f7308 */ /* 0x000fe20000000800 */
[-C--:B-1----:R-:W-:Y:S01]  /*19c70*/  FFMA.FTZ R4, R146, R0.reuse, -R5 ;  /* 0x0000000092047223 */ /* 0x082fe20000010805 */
[----:B----4-:R-:W-:-:S03]  /*19c80*/  FFMA.FTZ R2, R142, R0, -R3 ;  /* 0x000000008e027223 */ /* 0x010fc60000010803 */
[----:B------:R-:W1:Y:S04]  /*19c90*/  MUFU.EX2 R128, R4 ;  /* 0x0000000400807308 */ /* 0x000e680000000800 */
[----:B------:R-:W4:Y:S01]  /*19ca0*/  MUFU.EX2 R125, R2 ;  /* 0x00000002007d7308 */ /* 0x000f220000000800 */
[C---:B------:R-:W-:Y:S08]  /*19cb0*/  HMMA.16816.F32 R40, R8.reuse, R56, R52 ;  /* 0x000000380828723c */ /* 0x040ff00000001834 */
[C---:B------:R-:W-:Y:S08]  /*19cc0*/  HMMA.16816.F32 R52, R8.reuse, R58, R60 ;  /* 0x0000003a0834723c */ /* 0x040ff0000000183c */
[C---:B------:R-:W-:Y:S08]  /*19cd0*/  HMMA.16816.F32 R32, R8.reuse, R16, R84 ;  /* 0x000000100820723c */ /* 0x040ff00000001854 */
[----:B------:R-:W-:Y:S01]  /*19ce0*/  HMMA.16816.F32 R48, R8, R18, R48 ;  /* 0x000000120830723c */ /* 0x000fe20000001830 */
[----:B---3--:R-:W-:Y:S01]  /*19cf0*/  F2FP.F16.F32.PACK_AB R8, R129, R126 ;  /* 0x0000007e8108723e */ /* 0x008fe200000000ff */
[----:B------:R-:W3:Y:S01]  /*19d00*/  LDSM.16.MT88.4 R16, [R36+0xe000] ;  /* 0x00e000002410783b */ /* 0x000ee20000004200 */
[----:B------:R-:W-:-:S02]  /*19d10*/  F2FP.F16.F32.PACK_AB R9, R130, R131 ;  /* 0x000000838209723e */ /* 0x000fc400000000ff */
[----:B-1----:R-:W-:Y:S02]  /*19d20*/  F2FP.F16.F32.PACK_AB R10, R128, R127 ;  /* 0x0000007f800a723e */ /* 0x002fe400000000ff */
[----:B----4-:R-:W-:Y:S01]  /*19d30*/  F2FP.F16.F32.PACK_AB R11, R125, R132 ;  /* 0x000000847d0b723e */ /* 0x010fe200000000ff */
[-CC-:B------:R-:W-:Y:S01]  /*19d40*/  FFMA.FTZ R2, R150, R0.reuse, -R3.reuse ;  /* 0x0000000096027223 */ /* 0x180fe20000010803 */
[----:B------:R-:W-:-:S05]  /*19d50*/  FFMA.FTZ R4, R149, R0, -R3 ;  /* 0x0000000095047223 */ /* 0x000fca0000010803 */
[C---:B------:R-:W-:Y:S01]  /*19d60*/  HMMA.16816.F32 R60, R8.reuse, R26, R68 ;  /* 0x0000001a083c723c */ /* 0x040fe20000001844 */
[----:B------:R1:W-:Y:S07]  /*19d70*/  MUFU.EX2 R121, R2 ;  /* 0x0000000200797308 */ /* 0x0003ee0000000800 */
[C---:B--2---:R-:W-:Y:S01]  /*19d80*/  HMMA.16816.F32 R68, R8.reuse, R20, R64 ;  /* 0x000000140844723c */ /* 0x044fe20000001840 */
[----:B------:R2:W-:Y:S07]  /*19d90*/  MUFU.EX2 R122, R4 ;  /* 0x00000004007a7308 */ /* 0x0005ee0000000800 */
[----:B------:R-:W-:Y:S01]  /*19da0*/  HMMA.16816.F32 R64, R8, R22, R28 ;  /* 0x000000160840723c */ /* 0x000fe2000000181c */
[----:B------:R-:W4:Y:S01]  /*19db0*/  LDSM.16.MT88.4 R20, [R160+0xe800] ;  /* 0x00e80000a014783b */ /* 0x000f220000004200 */
[-C--:B-1----:R-:W-:Y:S01]  /*19dc0*/  FFMA.FTZ R2, R144, R0.reuse, -R3 ;  /* 0x0000000090027223 */ /* 0x082fe20000010803 */
[-CC-:B------:R-:W-:Y:S01]  /*19dd0*/  FFMA.FTZ R6, R154, R0.reuse, -R5.reuse ;  /* 0x000000009a067223 */ /* 0x180fe20000010805 */
[----:B------:R-:W-:Y:S01]  /*19de0*/  MOV R154, R113 ;  /* 0x00000071009a7202 */ /* 0x000fe20000000f00 */
[----:B------:R-:W1:Y:S01]  /*19df0*/  LDSM.16.MT88.4 R28, [R38+0xe800] ;  /* 0x00e80000261c783b */ /* 0x000e620000004200 */
[----:B--2---:R-:W-:Y:S01]  /*19e00*/  FFMA.FTZ R4, R162, R0, -R5 ;  /* 0x00000000a2047223 */ /* 0x004fe20000010805 */
[----:B------:R-:W-:-:S02]  /*19e10*/  MOV R162, R124 ;  /* 0x0000007c00a27202 */ /* 0x000fc40000000f00 */
[----:B------:R2:W-:Y:S01]  /*19e20*/  MUFU.EX2 R124, R2 ;  /* 0x00000002007c7308 */ /* 0x0005e20000000800 */
[----:B------:R-:W-:Y:S02]  /*19e30*/  MOV R113, R115 ;  /* 0x0000007300717202 */ /* 0x000fe40000000f00 */
[----:B------:R-:W-:Y:S02]  /*19e40*/  MOV R115, R98 ;  /* 0x0000006200737202 */ /* 0x000fe40000000f00 */
[----:B------:R-:W-:Y:S02]  /*19e50*/  MOV R98, R114 ;  /* 0x0000007200627202 */ /* 0x000fe40000000f00 */
[----:B------:R-:W-:Y:S01]  /*19e60*/  MOV R114, R118 ;  /* 0x0000007600727202 */ /* 0x000fe20000000f00 */
[-CC-:B--2---:R-:W-:Y:S01]  /*19e70*/  FFMA.FTZ R2, R158, R0.reuse, -R5.reuse ;  /* 0x000000009e027223 */ /* 0x184fe20000010805 */
[----:B------:R-:W-:Y:S02]  /*19e80*/  MOV R158, R15 ;  /* 0x0000000f009e7202 */ /* 0x000fe40000000f00 */
[----:B------:R2:W-:Y:S04]  /*19e90*/  MUFU.EX2 R15, R4 ;  /* 0x00000004000f7308 */ /* 0x0005e80000000800 */
[----:B------:R5:W4:Y:S01]  /*19ea0*/  MUFU.EX2 R118, R2 ;  /* 0x0000000200767308 */ /* 0x000b220000000800 */
[----:B------:R-:W-:Y:S01]  /*19eb0*/  MOV R137, R119 ;  /* 0x0000007700897202 */ /* 0x000fe20000000f00 */
[C---:B------:R-:W-:Y:S01]  /*19ec0*/  HMMA.16816.F32 R56, R8.reuse, R24, R80 ;  /* 0x000000180838723c */ /* 0x040fe20000001850 */
[----:B--2---:R-:W-:Y:S01]  /*19ed0*/  FFMA.FTZ R4, R151, R0, -R5 ;  /* 0x0000000097047223 */ /* 0x004fe20000010805 */
[----:B------:R-:W-:Y:S01]  /*19ee0*/  MOV R151, R120 ;  /* 0x0000007800977202 */ /* 0x000fe20000000f00 */
[-CC-:B-----5:R-:W-:Y:S01]  /*19ef0*/  FFMA.FTZ R2, R148, R0.reuse, -R3.reuse ;  /* 0x0000000094027223 */ /* 0x1a0fe20000010803 */
[----:B------:R-:W-:Y:S04]  /*19f00*/  MUFU.EX2 R120, R6 ;  /* 0x0000000600787308 */ /* 0x000fe80000000800 */
[----:B------:R-:W2:Y:S04]  /*19f10*/  MUFU.EX2 R123, R4 ;  /* 0x00000004007b7308 */ /* 0x000ea80000000800 */
[----:B------:R5:W1:Y:S01]  /*19f20*/  MUFU.EX2 R119, R2 ;  /* 0x0000000200777308 */ /* 0x000a620000000800 */
[C---:B------:R-:W-:Y:S01]  /*19f30*/  HMMA.16816.F32 R84, R8.reuse, R44, R40 ;  /* 0x0000002c0854723c */ /* 0x040fe20000001828 */
[----:B------:R-:W1:Y:S07]  /*19f40*/  LDSM.16.MT88.4 R40, [R39+0xe800] ;  /* 0x00e800002728783b */ /* 0x000e6e0000004200 */
[C---:B------:R-:W-:Y:S08]  /*19f50*/  HMMA.16816.F32 R80, R8.reuse, R46, R52 ;  /* 0x0000002e0850723c */ /* 0x040ff00000001834 */
[----:B---3--:R-:W-:Y:S01]  /*19f60*/  HMMA.16816.F32 R24, R8, R18, R48 ;  /* 0x000000120818723c */ /* 0x008fe20000001830 */
[----:B-----5:R-:W-:-:S07]  /*19f70*/  FFMA.FTZ R2, R159, R0, -R3 ;  /* 0x000000009f027223 */ /* 0x020fce0000010803 */
[----:B------:R-:W-:Y:S01]  /*19f80*/  HMMA.16816.F32 R44, R8, R16, R32 ;  /* 0x00000010082c723c */ /* 0x000fe20000001820 */
[----:B------:R-:W3:Y:S01]  /*19f90*/  LDSM.16.MT88.4 R16, [R36+0xe800] ;  /* 0x00e800002410783b */ /* 0x000ee20000004200 */
[----:B----4-:R-:W-:Y:S02]  /*19fa0*/  F2FP.F16.F32.PACK_AB R8, R118, R15 ;  /* 0x0000000f7608723e */ /* 0x010fe400000000ff */
[----:B------:R-:W-:Y:S02]  /*19fb0*/  F2FP.F16.F32.PACK_AB R9, R122, R121 ;  /* 0x000000797a09723e */ /* 0x000fe400000000ff */
[----:B------:R-:W-:Y:S01]  /*19fc0*/  MOV R149, R112 ;  /* 0x0000007000957202 */ /* 0x000fe20000000f00 */
[----:B------:R-:W-:Y:S01]  /*19fd0*/  FFMA.FTZ R4, R156, R0, -R3 ;  /* 0x000000009c047223 */ /* 0x000fe20000010803 */
[----:B--2---:R-:W-:Y:S02]  /*19fe0*/  F2FP.F16.F32.PACK_AB R10, R123, R120 ;  /* 0x000000787b0a723e */ /* 0x004fe400000000ff */
[----:B------:R-:W-:-:S02]  /*19ff0*/  MOV R143, R117 ;  /* 0x00000075008f7202 */ /* 0x000fc40000000f00 */
[----:B------:R-:W-:Y:S01]  /*1a000*/  MOV R147, R115 ;  /* 0x0000007300937202 */ /* 0x000fe20000000f00 */
[----:B------:R-:W-:Y:S01]  /*1a010*/  FFMA.FTZ R6, R163, R0, -R5 ;  /* 0x00000000a3067223 */ /* 0x000fe20000010805 */
[----:B-1----:R-:W-:Y:S01]  /*1a020*/  F2FP.F16.F32.PACK_AB R11, R119, R124 ;  /* 0x0000007c770b723e */ /* 0x002fe200000000ff */
[----:B------:R1:W-:Y:S01]  /*1a030*/  MUFU.EX2 R112, R2 ;  /* 0x0000000200707308 */ /* 0x0003e20000000800 */
[----:B------:R-:W-:Y:S01]  /*1a040*/  MOV R146, R114 ;  /* 0x0000007200927202 */ /* 0x000fe20000000f00 */
[----:B------:R-:W-:Y:S04]  /*1a050*/  LDSM.16.MT88.4 R52, [R38+0xf000] ;  /* 0x00f000002634783b */ /* 0x000fe80000004200 */
[C---:B------:R-:W-:Y:S08]  /*1a060*/  HMMA.16816.F32 R32, R8.reuse, R20, R56 ;  /* 0x000000140820723c */ /* 0x040ff00000001838 */
[----:B------:R-:W-:Y:S01]  /*1a070*/  HMMA.16816.F32 R48, R8, R22, R60 ;  /* 0x000000160830723c */ /* 0x000fe2000000183c */
[----:B------:R-:W2:Y:S01]  /*1a080*/  LDSM.16.MT88.4 R20, [R160+0xf000] ;  /* 0x00f00000a014783b */ /* 0x000ea20000004200 */
[-C--:B-1----:R-:W-:Y:S01]  /*1a090*/  FFMA.FTZ R2, R153, R0.reuse, -R3 ;  /* 0x0000000099027223 */ /* 0x082fe20000010803 */
        /* <DEDUP_REMOVED lines=13> */
[C---:B------:R-:W-:Y:S08]  /*1a170*/  HMMA.16816.F32 R56, R8.reuse, R28, R68 ;  /* 0x0000001c0838723c */ /* 0x040ff00000001844 */
[C---:B------:R-:W-:Y:S08]  /*1a180*/  HMMA.16816.F32 R68, R8.reuse, R42, R80 ;  /* 0x0000002a0844723c */ /* 0x040ff00000001850 */
[C---:B------:R-:W-:Y:S01]  /*1a190*/  HMMA.16816.F32 R60, R8.reuse, R30, R64 ;  /* 0x0000001e083c723c */ /* 0x040fe20000001840 */
[----:B------:R-:W2:Y:S07]  /*1a1a0*/  LDSM.16.MT88.4 R64, [R39+0xf000] ;  /* 0x00f000002740783b */ /* 0x000eae0000004200 */
[C---:B---3--:R-:W-:Y:S08]  /*1a1b0*/  HMMA.16816.F32 R80, R8.reuse, R16, R44 ;  /* 0x000000100850723c */ /* 0x048ff0000000182c */
[C---:B------:R-:W-:Y:S08]  /*1a1c0*/  HMMA.16816.F32 R84, R8.reuse, R40, R84 ;  /* 0x000000280854723c */ /* 0x040ff00000001854 */
[----:B------:R-:W-:Y:S01]  /*1a1d0*/  HMMA.16816.F32 R44, R8, R18, R24 ;  /* 0x00000012082c723c */ /* 0x000fe20000001818 */
[----:B-----5:R-:W-:Y:S01]  /*1a1e0*/  F2FP.F16.F32.PACK_AB R8, R113, R111 ;  /* 0x0000006f7108723e */ /* 0x020fe200000000ff */
[----:B------:R-:W3:Y:S01]  /*1a1f0*/  LDSM.16.MT88.4 R16, [R36+0xf000] ;  /* 0x00f000002410783b */ /* 0x000ee20000004200 */
[----:B------:R-:W-:-:S02]  /*1a200*/  F2FP.F16.F32.PACK_AB R9, R115, R112 ;  /* 0x000000707309723e */ /* 0x000fc400000000ff */
[----:B-1----:R-:W-:Y:S02]  /*1a210*/  F2FP.F16.F32.PACK_AB R10, R116, R114 ;  /* 0x00000072740a723e */ /* 0x002fe400000000ff */
[----:B----4-:R-:W-:Y:S01]  /*1a220*/  F2FP.F16.F32.PACK_AB R11, R110, R117 ;  /* 0x000000756e0b723e */ /* 0x010fe200000000ff */
[----:B------:R-:W-:-:S06]  /*1a230*/  FFMA.FTZ R2, R169, R0, -R3 ;  /* 0x00000000a9027223 */ /* 0x000fcc0000010803 */
[----:B--2---:R-:W-:Y:S01]  /*1a240*/  HMMA.16816.F32 R40, R8, R20, R32 ;  /* 0x000000140828723c */ /* 0x004fe20000001820 */
[----:B------:R1:W-:Y:S01]  /*1a250*/  MUFU.EX2 R106, R2 ;  /* 0x00000002006a7308 */ /* 0x0003e20000000800 */
[----:B------:R-:W-:Y:S01]  /*1a260*/  FFMA.FTZ R4, R165, R0, -R3 ;  /* 0x00000000a5047223 */ /* 0x000fe20000010803 */
[----:B------:R-:W-:Y:S02]  /*1a270*/  MOV R148, R108 ;  /* 0x0000006c00947202 */ /* 0x000fe40000000f00 */
[----:B------:R-:W-:-:S03]  /*1a280*/  MOV R140, R109 ;  /* 0x0000006d008c7202 */ /* 0x000fc60000000f00 */
[----:B------:R-:W-:Y:S01]  /*1a290*/  HMMA.16816.F32 R28, R8, R22, R48 ;  /* 0x00000016081c723c */ /* 0x000fe20000001830 */
[----:B------:R-:W2:Y:S01]  /*1a2a0*/  LDSM.16.MT88.4 R20, [R160+0xf800] ;  /* 0x00f80000a014783b */ /* 0x000ea20000004200 */
[----:B------:R4:W-:Y:S01]  /*1a2b0*/  MUFU.EX2 R108, R4 ;  /* 0x00000004006c7308 */ /* 0x0009e20000000800 */
[----:B------:R-:W-:Y:S01]  /*1a2c0*/  MOV R144, R104 ;  /* 0x0000006800907202 */ /* 0x000fe20000000f00 */
[-C--:B------:R-:W-:Y:S01]  /*1a2d0*/  FFMA.FTZ R6, R172, R0.reuse, -R5 ;  /* 0x00000000ac067223 */ /* 0x080fe20000010805 */
[----:B------:R-:W-:Y:S01]  /*1a2e0*/  LDSM.16.MT88.4 R32, [R38+0xf800] ;  /* 0x00f800002620783b */ /* 0x000fe20000004200 */
[----:B-1----:R-:W-:-:S04]  /*1a2f0*/  FFMA.FTZ R2, R164, R0, -R3 ;  /* 0x00000000a4027223 */ /* 0x002fc80000010803 */
[----:B------:R1:W-:Y:S01]  /*1a300*/  MUFU.EX2 R109, R2 ;  /* 0x00000002006d7308 */ /* 0x0003e20000000800 */
[----:B----4-:R-:W-:-:S04]  /*1a310*/  FFMA.FTZ R4, R178, R0, -R5 ;  /* 0x00000000b2047223 */ /* 0x010fc80000010805 */
[----:B------:R4:W-:Y:S01]  /*1a320*/  MUFU.EX2 R105, R4 ;  /* 0x0000000400697308 */ /* 0x0009e20000000800 */
[----:B-1----:R-:W-:-:S04]  /*1a330*/  FFMA.FTZ R2, R175, R0, -R5 ;  /* 0x00000000af027223 */ /* 0x002fc80000010805 */
[----:B------:R1:W5:Y:S01]  /*1a340*/  MUFU.EX2 R104, R2 ;  /* 0x0000000200687308 */ /* 0x0003620000000800 */
[----:B----4-:R-:W-:-:S03]  /*1a350*/  FFMA.FTZ R4, R171, R0, -R5 ;  /* 0x00000000ab047223 */ /* 0x010fc60000010805 */
[----:B------:R-:W-:Y:S04]  /*1a360*/  MUFU.EX2 R107, R6 ;  /* 0x00000006006b7308 */ /* 0x000fe80000000800 */
[----:B------:R-:W4:Y:S01]  /*1a370*/  MUFU.EX2 R103, R4 ;  /* 0x0000000400677308 */ /* 0x000f220000000800 */
[----:B-1----:R-:W-:-:S04]  /*1a380*/  FFMA.FTZ R2, R167, R0, -R3 ;  /* 0x00000000a7027223 */ /* 0x002fc80000010803 */
[----:B------:R1:W2:Y:S01]  /*1a390*/  MUFU.EX2 R102, R2 ;  /* 0x0000000200667308 */ /* 0x0002a20000000800 */
[C---:B------:R-:W-:Y:S01]  /*1a3a0*/  HMMA.16816.F32 R48, R8.reuse, R54, R60 ;  /* 0x000000360830723c */ /* 0x040fe2000000183c */
[----:B------:R-:W2:Y:S07]  /*1a3b0*/  LDSM.16.MT88.4 R60, [R36+0xf800] ;  /* 0x00f80000243c783b */ /* 0x000eae0000004200 */
[C---:B------:R-:W-:Y:S08]  /*1a3c0*/  HMMA.16816.F32 R84, R8.reuse, R64, R84 ;  /* 0x000000400854723c */ /* 0x040ff00000001854 */
[C---:B------:R-:W-:Y:S08]  /*1a3d0*/  HMMA.16816.F32 R68, R8.reuse, R66, R68 ;  /* 0x000000420844723c */ /* 0x040ff00000001844 */
[C---:B------:R-:W-:Y:S01]  /*1a3e0*/  HMMA.16816.F32 R24, R8.reuse, R52, R56 ;  /* 0x000000340818723c */ /* 0x040fe20000001838 */
[----:B------:R-:W2:Y:S07]  /*1a3f0*/  LDSM.16.MT88.4 R56, [R39+0xf800] ;  /* 0x00f800002738783b */ /* 0x000eae0000004200 */
[C---:B---3--:R-:W-:Y:S08]  /*1a400*/  HMMA.16816.F32 R80, R8.reuse, R16, R80 ;  /* 0x000000100850723c */ /* 0x048ff00000001850 */
[----:B------:R-:W-:Y:S01]  /*1a410*/  HMMA.16816.F32 R64, R8, R18, R44 ;  /* 0x000000120840723c */ /* 0x000fe2000000182c */
[----:B-----5:R-:W-:Y:S01]  /*1a420*/  F2FP.F16.F32.PACK_AB R8, R104, R105 ;  /* 0x000000696808723e */ /* 0x020fe200000000ff */
[--C-:B-1----:R-:W-:Y:S01]  /*1a430*/  FFMA.FTZ R2, R176, R0, -R3.reuse ;  /* 0x00000000b0027223 */ /* 0x102fe20000010803 */
[----:B------:R-:W-:Y:S01]  /*1a440*/  F2FP.F16.F32.PACK_AB R9, R108, R106 ;  /* 0x0000006a6c09723e */ /* 0x000fe200000000ff */
[----:B------:R-:W-:Y:S01]  /*1a450*/  FFMA.FTZ R4, R173, R0, -R3 ;  /* 0x00000000ad047223 */ /* 0x000fe20000010803 */
[----:B----4-:R-:W-:-:S02]  /*1a460*/  F2FP.F16.F32.PACK_AB R10, R103, R107 ;  /* 0x0000006b670a723e */ /* 0x010fc400000000ff */
        /* <DEDUP_REMOVED lines=11> */
[-C--:B-1----:R-:W-:Y:S01]  /*1a520*/  FFMA.FTZ R2, R174, R0.reuse, -R3 ;  /* 0x00000000ae027223 */ /* 0x082fe20000010803 */
[----:B------:R1:W-:Y:S04]  /*1a530*/  MUFU.EX2 R99, R4 ;  /* 0x0000000400637308 */ /* 0x0003e80000000800 */
[----:B------:R3:W-:Y:S01]  /*1a540*/  MUFU.EX2 R100, R2 ;  /* 0x0000000200647308 */ /* 0x0007e20000000800 */
[-CC-:B-1----:R-:W-:Y:S01]  /*1a550*/  FFMA.FTZ R4, R184, R0.reuse, -R5.reuse ;  /* 0x00000000b8047223 */ /* 0x182fe20000010805 */
[----:B---3--:R-:W-:-:S03]  /*1a560*/  FFMA.FTZ R2, R182, R0, -R5 ;  /* 0x00000000b6027223 */ /* 0x008fc60000010805 */
[----:B------:R1:W-:Y:S04]  /*1a570*/  MUFU.EX2 R95, R4 ;  /* 0x00000004005f7308 */ /* 0x0003e80000000800 */
[----:B------:R3:W4:Y:S04]  /*1a580*/  MUFU.EX2 R97, R2 ;  /* 0x0000000200617308 */ /* 0x0007280000000800 */
[----:B------:R-:W-:Y:S01]  /*1a590*/  MUFU.EX2 R98, R6 ;  /* 0x0000000600627308 */ /* 0x000fe20000000800 */
[-C--:B-1----:R-:W-:Y:S01]  /*1a5a0*/  FFMA.FTZ R4, R179, R0.reuse, -R5 ;  /* 0x00000000b3047223 */ /* 0x082fe20000010805 */
[----:B---3--:R-:W-:-:S03]  /*1a5b0*/  FFMA.FTZ R2, R177, R0, -R3 ;  /* 0x00000000b1027223 */ /* 0x008fc60000010803 */
[----:B------:R-:W1:Y:S04]  /*1a5c0*/  MUFU.EX2 R96, R4 ;  /* 0x0000000400607308 */ /* 0x000e680000000800 */
[----:B------:R3:W5:Y:S01]  /*1a5d0*/  MUFU.EX2 R94, R2 ;  /* 0x00000002005e7308 */ /* 0x0007620000000800 */
[C---:B------:R-:W-:Y:S08]  /*1a5e0*/  HMMA.16816.F32 R80, R8.reuse, R60, R80 ;  /* 0x0000003c0850723c */ /* 0x040ff00000001850 */
[----:B------:R-:W-:Y:S01]  /*1a5f0*/  HMMA.16816.F32 R24, R8, R32, R24 ;  /* 0x000000200818723c */ /* 0x000fe20000001818 */
[----:B---3--:R-:W-:Y:S01]  /*1a600*/  FADD.FTZ R2, R250, R249 ;  /* 0x000000f9fa027221 */ /* 0x008fe20000010000 */
[----:B------:R-:W-:-:S06]  /*1a610*/  FADD.FTZ R4, R247, R246 ;  /* 0x000000f6f7047221 */ /* 0x000fcc0000010000 */
[----:B------:R-:W-:Y:S01]  /*1a620*/  HMMA.16816.F32 R28, R8, R34, R48 ;  /* 0x00000022081c723c */ /* 0x000fe20000001830 */
[----:B------:R-:W-:Y:S01]  /*1a630*/  FADD.FTZ R6, R248, R2 ;  /* 0x00000002f8067221 */ /* 0x000fe20000010000 */
[----:B------:R-:W-:-:S06]  /*1a640*/  FFMA.FTZ R2, R186, R0, -R3 ;  /* 0x00000000ba027223 */ /* 0x000fcc0000010803 */
[----:B------:R-:W-:Y:S01]  /*1a650*/  HMMA.16816.F32 R40, R8, R56, R84 ;  /* 0x000000380828723c */ /* 0x000fe20000001854 */
[----:B------:R3:W-:Y:S01]  /*1a660*/  MUFU.EX2 R93, R2 ;  /* 0x00000002005d7308 */ /* 0x0007e20000000800 */
[----:B------:R-:W-:-:S06]  /*1a670*/  FADD.FTZ R7, R7, R4 ;  /* 0x0000000407077221 */ /* 0x000fcc0000010000 */
[C---:B------:R-:W-:Y:S01]  /*1a680*/  HMMA.16816.F32 R44, R8.reuse, R58, R68 ;  /* 0x0000003a082c723c */ /* 0x040fe20000001844 */
[----:B------:R-:W-:Y:S01]  /*1a690*/  FFMA.FTZ R4, R183, R0, -R3 ;  /* 0x00000000b7047223 */ /* 0x000fe20000010803 */
[----:B------:R-:W2:Y:S04]  /*1a6a0*/  LDSM.16.MT88.4 R32, [R39+0x10000] ;  /* 0x010000002720783b */ /* 0x000ea80000004200 */
[----:B------:R-:W2:Y:S02]  /*1a6b0*/  LDSM.16.MT88.4 R48, [R36+0x10000] ;  /* 0x010000002430783b */ /* 0x000ea40000004200 */
[----:B------:R-:W-:Y:S01]  /*1a6c0*/  HMMA.16816.F32 R60, R8, R62, R64 ;  /* 0x0000003e083c723c */ /* 0x000fe20000001840 */
[----:B----4-:R-:W-:Y:S02]  /*1a6d0*/  F2FP.F16.F32.PACK_AB R8, R97, R95 ;  /* 0x0000005f6108723e */ /* 0x010fe400000000ff */
[----:B------:R-:W-:-:S02]  /*1a6e0*/  F2FP.F16.F32.PACK_AB R9, R99, R101 ;  /* 0x000000656309723e */ /* 0x000fc400000000ff */
[----:B-1----:R-:W-:Y:S02]  /*1a6f0*/  F2FP.F16.F32.PACK_AB R10, R96, R98 ;  /* 0x00000062600a723e */ /* 0x002fe400000000ff */
[----:B-----5:R-:W-:Y:S01]  /*1a700*/  F2FP.F16.F32.PACK_AB R11, R94, R100 ;  /* 0x000000645e0b723e */ /* 0x020fe200000000ff */
[----:B---3--:R-:W-:-:S06]  /*1a710*/  FFMA.FTZ R2, R181, R0, -R3 ;  /* 0x00000000b5027223 */ /* 0x008fcc0000010803 */
[----:B--2---:R-:W-:Y:S01]  /*1a720*/  HMMA.16816.F32 R64, R8, R20, R88 ;  /* 0x000000140840723c */ /* 0x004fe20000001858 */
[----:B------:R1:W-:Y:S04]  /*1a730*/  MUFU.EX2 R91, R2 ;  /* 0x00000002005b7308 */ /* 0x0003e80000000800 */
[----:B------:R2:W-:Y:S01]  /*1a740*/  MUFU.EX2 R90, R4 ;  /* 0x00000004005a7308 */ /* 0x0005e20000000800 */
[----:B------:R-:W-:Y:S01]  /*1a750*/  FADD.FTZ R6, R156, R6 ;  /* 0x000000069c067221 */ /* 0x000fe20000010000 */
[-CC-:B-1----:R-:W-:Y:S01]  /*1a760*/  FFMA.FTZ R2, R189, R0.reuse, -R5.reuse ;  /* 0x00000000bd027223 */ /* 0x182fe20000010805 */
[----:B--2---:R-:W-:-:S03]  /*1a770*/  FFMA.FTZ R4, R190, R0, -R5 ;  /* 0x00000000be047223 */ /* 0x004fc60000010805 */
[----:B------:R1:W-:Y:S01]  /*1a780*/  MUFU.EX2 R87, R2 ;  /* 0x0000000200577308 */ /* 0x0003e20000000800 */
[----:B------:R-:W-:-:S03]  /*1a790*/  FADD.FTZ R7, R159, R7 ;  /* 0x000000079f077221 */ /* 0x000fc60000010000 */
[----:B------:R2:W3:Y:S01]  /*1a7a0*/  MUFU.EX2 R89, R4 ;  /* 0x0000000400597308 */ /* 0x0004e20000000800 */
[-CC-:B-1----:R-:W-:Y:S01]  /*1a7b0*/  FFMA.FTZ R2, R187, R0.reuse, -R5.reuse ;  /* 0x00000000bb027223 */ /* 0x182fe20000010805 */
[----:B--2---:R-:W-:-:S03]  /*1a7c0*/  FFMA.FTZ R4, R188, R0, -R5 ;  /* 0x00000000bc047223 */ /* 0x004fc60000010805 */
[----:B------:R1:W-:Y:S04]  /*1a7d0*/  MUFU.EX2 R86, R2 ;  /* 0x0000000200567308 */ /* 0x0003e80000000800 */
[----:B------:R2:W4:Y:S01]  /*1a7e0*/  MUFU.EX2 R88, R4 ;  /* 0x0000000400587308 */ /* 0x0005220000000800 */
[----:B-1----:R-:W-:Y:S01]  /*1a7f0*/  FADD.FTZ R2, R148, R6 ;  /* 0x0000000694027221 */ /* 0x002fe20000010000 */
[----:B------:R-:W-:Y:S01]  /*1a800*/  FADD.FTZ R6, R151, R7 ;  /* 0x0000000797067221 */ /* 0x000fe20000010000 */
[----:B--2---:R-:W-:Y:S02]  /*1a810*/  FFMA.FTZ R4, R185, R0, -R3 ;  /* 0x00000000b9047223 */ /* 0x004fe40000010803 */
[----:B------:R-:W-:Y:S02]  /*1a820*/  FADD.FTZ R2, R154, R2 ;  /* 0x000000029a027221 */ /* 0x000fe40000010000 */
[----:B------:R1:W2:Y:S02]  /*1a830*/  MUFU.EX2 R85, R4 ;  /* 0x0000000400557308 */ /* 0x0002a40000000800 */
[----:B------:R-:W-:-:S04]  /*1a840*/  FADD.FTZ R2, R162, R2 ;  /* 0x00000002a2027221 */ /* 0x000fc80000010000 */
[----:B------:R-:W-:Y:S01]  /*1a850*/  FADD.FTZ R2, R149, R2 ;  /* 0x0000000295027221 */ /* 0x000fe20000010000 */
[----:B-1----:R-:W-:-:S04]  /*1a860*/  FADD.FTZ R4, R158, R6 ;  /* 0x000000069e047221 */ /* 0x002fc80000010000 */
        /* <DEDUP_REMOVED lines=8> */
[----:B------:R-:W-:Y:S01]  /*1a8f0*/  HMMA.16816.F32 R56, R8, R22, R52 ;  /* 0x000000160838723c */ /* 0x000fe20000001834 */
[----:B------:R-:W-:Y:S01]  /*1a900*/  LDSM.16.MT88.4 R20, [R160+0x10800] ;  /* 0x01080000a014783b */ /* 0x000fe20000004200 */
[----:B------:R-:W-:Y:S01]  /*1a910*/  FADD.FTZ R4, R251, R4 ;  /* 0x00000004fb047221 */ /* 0x000fe20000010000 */
[----:B------:R-:W-:-:S05]  /*1a920*/  FADD.FTZ R2, R244, R2 ;  /* 0x00000002f4027221 */ /* 0x000fca0000010000 */
[----:B------:R-:W-:Y:S01]  /*1a930*/  HMMA.16816.F32 R28, R8, R18, R28 ;  /* 0x00000012081c723c */ /* 0x000fe2000000181c */
[----:B------:R-:W-:Y:S01]  /*1a940*/  FADD.FTZ R4, R140, R4 ;  /* 0x000000048c047221 */ /* 0x000fe20000010000 */
[----:B------:R-:W-:-:S06]  /*1a950*/  FADD.FTZ R2, R245, R2 ;  /* 0x00000002f5027221 */ /* 0x000fcc0000010000 */
[----:B------:R-:W-:Y:S01]  /*1a960*/  HMMA.16816.F32 R40, R8, R32, R40 ;  /* 0x000000200828723c */ /* 0x000fe20000001828 */
[----:B------:R-:W-:Y:S01]  /*1a970*/  FADD.FTZ R4, R238, R4 ;  /* 0x00000004ee047221 */ /* 0x000fe20000010000 */
[----:B------:R-:W-:-:S06]  /*1a980*/  FADD.FTZ R2, R243, R2 ;  /* 0x00000002f3027221 */ /* 0x000fcc0000010000 */
[----:B------:R-:W-:Y:S01]  /*1a990*/  HMMA.16816.F32 R44, R8, R34, R44 ;  /* 0x00000022082c723c */ /* 0x000fe2000000182c */
[----:B------:R-:W-:Y:S01]  /*1a9a0*/  FADD.FTZ R4, R240, R4 ;  /* 0x00000004f0047221 */ /* 0x000fe20000010000 */
[----:B------:R-:W-:-:S06]  /*1a9b0*/  FADD.FTZ R2, R239, R2 ;  /* 0x00000002ef027221 */ /* 0x000fcc0000010000 */
[C---:B------:R-:W-:Y:S01]  /*1a9c0*/  HMMA.16816.F32 R60, R8.reuse, R50, R60 ;  /* 0x00000032083c723c */ /* 0x040fe2000000183c */
[----:B------:R-:W-:Y:S01]  /*1a9d0*/  FADD.FTZ R4, R242, R4 ;  /* 0x00000004f2047221 */ /* 0x000fe20000010000 */
[----:B------:R-:W-:Y:S01]  /*1a9e0*/  FADD.FTZ R2, R236, R2 ;  /* 0x00000002ec027221 */ /* 0x000fe20000010000 */
[-CC-:B------:R-:W-:Y:S01]  /*1a9f0*/  FFMA.FTZ R6, R193, R0.reuse, -R3.reuse ;  /* 0x00000000c1067223 */ /* 0x180fe20000010803 */
[----:B------:R-:W-:Y:S01]  /*1aa00*/  FFMA.FTZ R7, R191, R0, -R3 ;  /* 0x00000000bf077223 */ /* 0x000fe20000010803 */
[----:B------:R-:W-:Y:S01]  /*1aa10*/  FADD.FTZ R4, R241, R4 ;  /* 0x00000004f1047221 */ /* 0x000fe20000010000 */
[----:B------:R-:W-:Y:S02]  /*1aa20*/  LDSM.16.MT88.4 R152, [R38+0x11800] ;  /* 0x011800002698783b */ /* 0x000fe40000004200 */
[----:B------:R-:W-:Y:S02]  /*1aa30*/  HMMA.16816.F32 R52, R8, R16, R24 ;  /* 0x000000100834723c */ /* 0x000fe40000001818 */
[----:B------:R-:W1:Y:S01]  /*1aa40*/  LDSM.16.MT88.4 R24, [R38+0x10800] ;  /* 0x010800002618783b */ /* 0x000e620000004200 */
[----:B------:R-:W-:Y:S01]  /*1aa50*/  FADD.FTZ R4, R14, R4 ;  /* 0x000000040e047221 */ /* 0x000fe20000010000 */
[----:B------:R-:W-:-:S02]  /*1aa60*/  FADD.FTZ R2, R235, R2 ;  /* 0x00000002eb027221 */ /* 0x000fc40000010000 */
[----:B------:R-:W5:Y:S01]  /*1aa70*/  LDSM.16.MT88.4 R16, [R39+0x10800] ;  /* 0x010800002710783b */ /* 0x000f620000004200 */
        /* <DEDUP_REMOVED lines=10> */
[----:B------:R-:W-:Y:S02]  /*1ab20*/  HMMA.16816.F32 R32, R8, R48, R80 ;  /* 0x000000300820723c */ /* 0x000fe40000001850 */
[----:B------:R-:W-:Y:S01]  /*1ab30*/  FADD.FTZ R4, R76, R4 ;  /* 0x000000044c047221 */ /* 0x000fe20000010000 */
[----:B------:R-:W-:Y:S01]  /*1ab40*/  FADD.FTZ R2, R216, R2 ;  /* 0x00000002d8027221 */ /* 0x000fe20000010000 */
[----:B---3--:R-:W-:Y:S02]  /*1ab50*/  F2FP.F16.F32.PACK_AB R8, R87, R89 ;  /* 0x000000595708723e */ /* 0x008fe400000000ff */
[----:B------:R-:W-:Y:S01]  /*1ab60*/  F2FP.F16.F32.PACK_AB R9, R90, R93 ;  /* 0x0000005d5a09723e */ /* 0x000fe200000000ff */
[----:B------:R-:W-:Y:S01]  /*1ab70*/  FADD.FTZ R4, R218, R4 ;  /* 0x00000004da047221 */ /* 0x000fe20000010000 */
[----:B----4-:R-:W-:-:S02]  /*1ab80*/  F2FP.F16.F32.PACK_AB R10, R86, R88 ;  /* 0x00000058560a723e */ /* 0x010fc400000000ff */
[----:B--2---:R-:W-:Y:S01]  /*1ab90*/  F2FP.F16.F32.PACK_AB R11, R85, R91 ;  /* 0x0000005b550b723e */ /* 0x004fe200000000ff */
[----:B------:R-:W-:Y:S01]  /*1aba0*/  FADD.FTZ R2, R212, R2 ;  /* 0x00000002d4027221 */ /* 0x000fe20000010000 */
[----:B------:R-:W-:-:S03]  /*1abb0*/  FADD.FTZ R4, R207, R4 ;  /* 0x00000004cf047221 */ /* 0x000fc60000010000 */
[----:B------:R-:W-:Y:S02]  /*1abc0*/  FADD.FTZ R2, R213, R2 ;  /* 0x00000002d5027221 */ /* 0x000fe40000010000 */
[----:B-1----:R-:W-:Y:S01]  /*1abd0*/  HMMA.16816.F32 R52, R8, R24, R52 ;  /* 0x000000180834723c */ /* 0x002fe20000001834 */
[----:B------:R-:W-:Y:S01]  /*1abe0*/  FADD.FTZ R4, R209, R4 ;  /* 0x00000004d1047221 */ /* 0x000fe20000010000 */
[----:B------:R-:W-:-:S06]  /*1abf0*/  FADD.FTZ R2, R214, R2 ;  /* 0x00000002d6027221 */ /* 0x000fcc0000010000 */
[----:B------:R-:W-:Y:S01]  /*1ac00*/  HMMA.16816.F32 R48, R8, R26, R28 ;  /* 0x0000001a0830723c */ /* 0x000fe2000000181c */
[----:B------:R-:W1:Y:S01]  /*1ac10*/  LDSM.16.MT88.4 R24, [R36+0x10800] ;  /* 0x010800002418783b */ /* 0x000e620000004200 */
[----:B------:R-:W-:Y:S01]  /*1ac20*/  FADD.FTZ R4, R210, R4 ;  /* 0x00000004d2047221 */ /* 0x000fe20000010000 */
[----:B------:R-:W-:-:S03]  /*1ac30*/  FADD.FTZ R2, R208, R2 ;  /* 0x00000002d0027221 */ /* 0x000fc60000010000 */
[----:B------:R-:W-:Y:S02]  /*1ac40*/  FADD.FTZ R4, R211, R4 ;  /* 0x00000004d3047221 */ /* 0x000fe40000010000 */
[C---:B------:R-:W-:Y:S01]  /*1ac50*/  HMMA.16816.F32 R64, R8.reuse, R20, R64 ;  /* 0x000000140840723c */ /* 0x040fe20000001840 */
[----:B------:R-:W-:Y:S01]  /*1ac60*/  FADD.FTZ R2, R206, R2 ;  /* 0x00000002ce027221 */ /* 0x000fe20000010000 */
[----:B------:R2:W-:Y:S06]  /*1ac70*/  MUFU.EX2 R83, R6 ;  /* 0x0000000600537308 */ /* 0x0005ec0000000800 */
[----:B------:R-:W-:Y:S01]  /*1ac80*/  HMMA.16816.F32 R56, R8, R22, R56 ;  /* 0x000000160838723c */ /* 0x000fe20000001838 */
[----:B------:R-:W3:Y:S01]  /*1ac90*/  LDSM.16.MT88.4 R20, [R160+0x11000] ;  /* 0x01100000a014783b */ /* 0x000ee20000004200 */
[----:B------:R-:W-:Y:S01]  /*1aca0*/  FADD.FTZ R4, R139, R4 ;  /* 0x000000048b047221 */ /* 0x000fe20000010000 */
[----:B------:R-:W-:Y:S01]  /*1acb0*/  FADD.FTZ R2, R205, R2 ;  /* 0x00000002cd027221 */ /* 0x000fe20000010000 */
[----:B------:R4:W-:Y:S01]  /*1acc0*/  MUFU.EX2 R84, R7 ;  /* 0x0000000700547308 */ /* 0x0009e20000000800 */
[----:B------:R-:W-:-:S03]  /*1acd0*/  FFMA.FTZ R14, R192, R0, -R3 ;  /* 0x00000000c00e7223 */ /* 0x000fc60000010803 */
[C---:B-----5:R-:W-:Y:S01]  /*1ace0*/  HMMA.16816.F32 R40, R8.reuse, R16, R40 ;  /* 0x000000100828723c */ /* 0x060fe20000001828 */
[-CC-:B--2---:R-:W-:Y:S01]  /*1acf0*/  FFMA.FTZ R6, R197, R0.reuse, -R5.reuse ;  /* 0x00000000c5067223 */ /* 0x184fe20000010805 */
[----:B------:R-:W-:Y:S01]  /*1ad00*/  FADD.FTZ R4, R138, R4 ;  /* 0x000000048a047221 */ /* 0x000fe20000010000 */
[----:B------:R-:W-:Y:S01]  /*1ad10*/  FADD.FTZ R2, R145, R2 ;  /* 0x0000000291027221 */ /* 0x000fe20000010000 */
[----:B------:R-:W-:Y:S04]  /*1ad20*/  LDSM.16.MT88.4 R160, [R160+0x11800] ;  /* 0x01180000a0a0783b */ /* 0x000fe80000004200 */
[----:B------:R-:W-:Y:S01]  /*1ad30*/  HMMA.16816.F32 R68, R8, R18, R44 ;  /* 0x000000120844723c */ /* 0x000fe2000000182c */
[----:B------:R-:W2:Y:S01]  /*1ad40*/  LDSM.16.MT88.4 R16, [R38+0x11000] ;  /* 0x011000002610783b */ /* 0x000ea20000004200 */
[----:B------:R5:W-:Y:S01]  /*1ad50*/  MUFU.EX2 R78, R6 ;  /* 0x00000006004e7308 */ /* 0x000be20000000800 */
[-CC-:B----4-:R-:W-:Y:S01]  /*1ad60*/  FFMA.FTZ R7, R198, R0.reuse, -R5.reuse ;  /* 0x00000000c6077223 */ /* 0x190fe20000010805 */
[----:B------:R-:W-:Y:S01]  /*1ad70*/  FADD.FTZ R4, R136, R4 ;  /* 0x0000000488047221 */ /* 0x000fe20000010000 */
[----:B------:R-:W-:Y:S01]  /*1ad80*/  FADD.FTZ R2, R133, R2 ;  /* 0x0000000285027221 */ /* 0x000fe20000010000 */
[----:B------:R-:W-:Y:S01]  /*1ad90*/  MUFU.EX2 R82, R14 ;  /* 0x0000000e00527308 */ /* 0x000fe20000000800 */
[----:B------:R-:W-:Y:S03]  /*1ada0*/  LDSM.16.MT88.4 R144, [R39+0x11800] ;  /* 0x011800002790783b */ /* 0x000fe60000004200 */
[----:B------:R4:W3:Y:S01]  /*1adb0*/  MUFU.EX2 R77, R7 ;  /* 0x00000007004d7308 */ /* 0x0008e20000000800 */
[----:B-----5:R-:W-:Y:S01]  /*1adc0*/  FFMA.FTZ R6, R196, R0, -R5 ;  /* 0x00000000c4067223 */ /* 0x020fe20000010805 */
[----:B------:R-:W-:-:S03]  /*1add0*/  FADD.FTZ R4, R141, R4 ;  /* 0x000000048d047221 */ /* 0x000fc60000010000 */
[----:B------:R5:W-:Y:S01]  /*1ade0*/  MUFU.EX2 R81, R6 ;  /* 0x0000000600517308 */ /* 0x000be20000000800 */
[----:B------:R-:W-:Y:S01]  /*1adf0*/  FADD.FTZ R2, R131, R2 ;  /* 0x0000000283027221 */ /* 0x000fe20000010000 */
[----:B----4-:R-:W-:Y:S01]  /*1ae00*/  FFMA.FTZ R7, R195, R0, -R5 ;  /* 0x00000000c3077223 */ /* 0x010fe20000010805 */
[----:B------:R-:W-:-:S03]  /*1ae10*/  FADD.FTZ R4, R126, R4 ;  /* 0x000000047e047221 */ /* 0x000fc60000010000 */
[----:B------:R-:W4:Y:S01]  /*1ae20*/  MUFU.EX2 R80, R7 ;  /* 0x0000000700507308 */ /* 0x000f220000000800 */
[----:B-----5:R-:W-:Y:S01]  /*1ae30*/  FFMA.FTZ R6, R194, R0, -R3 ;  /* 0x00000000c2067223 */ /* 0x020fe20000010803 */
[----:B------:R-:W-:-:S03]  /*1ae40*/  FADD.FTZ R2, R130, R2 ;  /* 0x0000000282027221 */ /* 0x000fc60000010000 */
[----:B------:R5:W2:Y:S01]  /*1ae50*/  MUFU.EX2 R76, R6 ;  /* 0x00000006004c7308 */ /* 0x000aa20000000800 */
[----:B------:R-:W-:Y:S01]  /*1ae60*/  FADD.FTZ R4, R129, R4 ;  /* 0x0000000481047221 */ /* 0x000fe20000010000 */
[----:B------:R-:W-:-:S03]  /*1ae70*/  FADD.FTZ R2, R132, R2 ;  /* 0x0000000284027221 */ /* 0x000fc60000010000 */
[----:B------:R-:W-:Y:S01]  /*1ae80*/  FADD.FTZ R4, R127, R4 ;  /* 0x000000047f047221 */ /* 0x000fe20000010000 */
[----:B------:R-:W-:Y:S01]  /*1ae90*/  FADD.FTZ R2, R125, R2 ;  /* 0x000000027d027221 */ /* 0x000fe20000010000 */
[----:B-1----:R-:W-:Y:S02]  /*1aea0*/  HMMA.16816.F32 R32, R8, R24, R32 ;  /* 0x000000180820723c */ /* 0x002fe40000001820 */
[----:B------:R-:W-:Y:S01]  /*1aeb0*/  FADD.FTZ R4, R128, R4 ;  /* 0x0000000480047221 */ /* 0x000fe20000010000 */
[----:B------:R-:W-:-:S05]  /*1aec0*/  FADD.FTZ R2, R121, R2 ;  /* 0x0000000279027221 */ /* 0x000fca0000010000 */
[----:B------:R-:W-:Y:S01]  /*1aed0*/  HMMA.16816.F32 R28, R8, R26, R60 ;  /* 0x0000001a081c723c */ /* 0x000fe2000000183c */
[----:B---3--:R-:W-:Y:S01]  /*1aee0*/  F2FP.F16.F32.PACK_AB R8, R77, R78 ;  /* 0x0000004e4d08723e */ /* 0x008fe200000000ff */
[--C-:B-----5:R-:W-:Y:S01]  /*1aef0*/  FFMA.FTZ R6, R201, R0, -R3.reuse ;  /* 0x00000000c9067223 */ /* 0x120fe20000010803 */
[----:B------:R-:W-:Y:S01]  /*1af00*/  F2FP.F16.F32.PACK_AB R9, R82, R83 ;  /* 0x000000535209723e */ /* 0x000fe200000000ff */
[----:B------:R-:W-:Y:S01]  /*1af10*/  FADD.FTZ R4, R15, R4 ;  /* 0x000000040f047221 */ /* 0x000fe20000010000 */
[----:B----4-:R-:W-:Y:S01]  /*1af20*/  F2FP.F16.F32.PACK_AB R10, R80, R81 ;  /* 0x00000051500a723e */ /* 0x010fe200000000ff */
[----:B------:R-:W-:Y:S01]  /*1af30*/  FADD.FTZ R2, R122, R2 ;  /* 0x000000027a027221 */ /* 0x000fe20000010000 */
[----:B--2---:R-:W-:Y:S01]  /*1af40*/  F2FP.F16.F32.PACK_AB R11, R76, R84 ;  /* 0x000000544c0b723e */ /* 0x004fe200000000ff */
[----:B------:R-:W-:Y:S01]  /*1af50*/  FADD.FTZ R4, R118, R4 ;  /* 0x0000000476047221 */ /* 0x000fe20000010000 */
[-CC-:B------:R-:W-:Y:S01]  /*1af60*/  FFMA.FTZ R14, R200, R0.reuse, -R3.reuse ;  /* 0x00000000c80e7223 */ /* 0x180fe20000010803 */
[-C--:B------:R-:W-:Y:S01]  /*1af70*/  FFMA.FTZ R7, R199, R0.reuse, -R3 ;  /* 0x00000000c7077223 */ /* 0x080fe20000010803 */
[----:B------:R-:W1:Y:S03]  /*1af80*/  LDSM.16.MT88.4 R24, [R39+0x11000] ;  /* 0x011000002718783b */ /* 0x000e660000004200 */
[----:B------:R-:W-:Y:S01]  /*1af90*/  HMMA.16816.F32 R44, R8, R22, R56 ;  /* 0x00000016082c723c */ /* 0x000fe20000001838 */
[----:B------:R2:W-:Y:S01]  /*1afa0*/  MUFU.EX2 R56, R6 ;  /* 0x0000000600387308 */ /* 0x0005e20000000800 */
[----:B------:R-:W-:Y:S01]  /*1afb0*/  FADD.FTZ R4, R120, R4 ;  /* 0x0000000478047221 */ /* 0x000fe20000010000 */
[----:B------:R-:W-:-:S05]  /*1afc0*/  FFMA.FTZ R15, R222, R0, -R5 ;  /* 0x00000000de0f7223 */ /* 0x000fca0000010805 */
[----:B------:R-:W-:Y:S01]  /*1afd0*/  HMMA.16816.F32 R52, R8, R16, R52 ;  /* 0x000000100834723c */ /* 0x000fe20000001834 */
[----:B--2---:R-:W-:Y:S01]  /*1afe0*/  FADD.FTZ R6, R124, R2 ;  /* 0x000000027c067221 */ /* 0x004fe20000010000 */
[----:B------:R-:W-:-:S06]  /*1aff0*/  FFMA.FTZ R2, R203, R0, -R5 ;  /* 0x00000000cb027223 */ /* 0x000fcc0000010805 */
[----:B------:R-:W-:Y:S01]  /*1b000*/  HMMA.16816.F32 R48, R8, R18, R48 ;  /* 0x000000120830723c */ /* 0x000fe20000001830 */
[----:B------:R2:W-:Y:S04]  /*1b010*/  MUFU.EX2 R19, R14 ;  /* 0x0000000e00137308 */ /* 0x0005e80000000800 */
[----:B------:R3:W-:Y:S04]  /*1b020*/  MUFU.EX2 R18, R7 ;  /* 0x0000000700127308 */ /* 0x0007e80000000800 */
[----:B------:R4:W5:Y:S01]  /*1b030*/  MUFU.EX2 R17, R2 ;  /* 0x0000000200117308 */ /* 0x0009620000000800 */
[-CC-:B--2---:R-:W-:Y:S01]  /*1b040*/  FFMA.FTZ R14, R202, R0.reuse, -R5.reuse ;  /* 0x00000000ca0e7223 */ /* 0x184fe20000010805 */
[----:B---3--:R-:W-:Y:S01]  /*1b050*/  FFMA.FTZ R7, R204, R0, -R5 ;  /* 0x00000000cc077223 */ /* 0x008fe20000010805 */
[----:B------:R-:W-:Y:S01]  /*1b060*/  FADD.FTZ R5, R123, R4 ;  /* 0x000000047b057221 */ /* 0x000fe20000010000 */
[----:B----4-:R-:W-:-:S04]  /*1b070*/  FADD.FTZ R2, R119, R6 ;  /* 0x0000000677027221 */ /* 0x010fc80000010000 */
[----:B------:R-:W-:Y:S01]  /*1b080*/  FADD.FTZ R4, R112, R2 ;  /* 0x0000000270047221 */ /* 0x000fe20000010000 */
[----:B------:R-:W-:Y:S01]  /*1b090*/  FADD.FTZ R2, R111, R5 ;  /* 0x000000056f027221 */ /* 0x000fe20000010000 */
[----:B------:R-:W-:Y:S02]  /*1b0a0*/  FFMA.FTZ R3, R229, R0, -R3 ;  /* 0x00000000e5037223 */ /* 0x000fe40000010803 */
        /* <DEDUP_REMOVED lines=34> */
[----:B------:R3:W4:Y:S02]  /*1b2d0*/  MUFU.EX2 R16, R7 ;  /* 0x0000000700107308 */ /* 0x0007240000000800 */
[----:B------:R-:W-:Y:S01]  /*1b2e0*/  FADD.FTZ R0, R82, R0 ;  /* 0x0000000052007221 */ /* 0x000fe20000010000 */
[----:B------:R-:W-:Y:S01]  /*1b2f0*/  FADD.FTZ R2, R77, R2 ;  /* 0x000000024d027221 */ /* 0x000fe20000010000 */
[----:B------:R-:W1:Y:S02]  /*1b300*/  MUFU.EX2 R14, R14 ;  /* 0x0000000e000e7308 */ /* 0x000e640000000800 */
[----:B------:R-:W-:Y:S01]  /*1b310*/  FADD.FTZ R0, R84, R0 ;  /* 0x0000000054007221 */ /* 0x000fe20000010000 */
[----:B------:R-:W-:Y:S01]  /*1b320*/  FADD.FTZ R2, R81, R2 ;  /* 0x0000000251027221 */ /* 0x000fe20000010000 */
[----:B------:R-:W2:Y:S02]  /*1b330*/  MUFU.EX2 R15, R15 ;  /* 0x0000000f000f7308 */ /* 0x000ea40000000800 */
[----:B------:R-:W-:Y:S01]  /*1b340*/  FADD.FTZ R0, R76, R0 ;  /* 0x000000004c007221 */ /* 0x000fe20000010000 */
[----:B------:R-:W-:Y:S01]  /*1b350*/  FADD.FTZ R2, R80, R2 ;  /* 0x0000000250027221 */ /* 0x000fe20000010000 */
[----:B---3--:R-:W3:Y:S01]  /*1b360*/  LDSM.16.MT88.4 R4, [R36+0x11800] ;  /* 0x011800002404783b */ /* 0x008ee20000004200 */
[----:B------:R-:W2:Y:S02]  /*1b370*/  MUFU.EX2 R3, R3 ;  /* 0x0000000300037308 */ /* 0x000ea40000000800 */
[----:B-----5:R-:W-:Y:S01]  /*1b380*/  FADD.FTZ R2, R17, R2 ;  /* 0x0000000211027221 */ /* 0x020fe20000010000 */
[----:B------:R-:W-:-:S03]  /*1b390*/  FADD.FTZ R0, R56, R0 ;  /* 0x0000000038007221 */ /* 0x000fc60000010000 */
[----:B----4-:R-:W-:Y:S01]  /*1b3a0*/  FADD.FTZ R2, R16, R2 ;  /* 0x0000000210027221 */ /* 0x010fe20000010000 */
[----:B------:R-:W-:-:S03]  /*1b3b0*/  FADD.FTZ R0, R19, R0 ;  /* 0x0000000013007221 */ /* 0x000fc60000010000 */
[----:B-1----:R-:W-:Y:S01]  /*1b3c0*/  FADD.FTZ R2, R14, R2 ;  /* 0x000000020e027221 */ /* 0x002fe20000010000 */
[----:B------:R-:W-:Y:S01]  /*1b3d0*/  FADD.FTZ R0, R18, R0 ;  /* 0x0000000012007221 */ /* 0x000fe20000010000 */
[----:B------:R-:W-:Y:S02]  /*1b3e0*/  HMMA.16816.F32 R40, R8, R24, R40 ;  /* 0x000000180828723c */ /* 0x000fe40000001828 */
[----:B--2---:R-:W-:Y:S01]  /*1b3f0*/  FADD.FTZ R220, R15, R2 ;  /* 0x000000020fdc7221 */ /* 0x004fe20000010000 */
[----:B------:R-:W-:-:S05]  /*1b400*/  FADD.FTZ R222, R3, R0 ;  /* 0x0000000003de7221 */ /* 0x000fca0000010000 */
[----:B------:R-:W-:Y:S01]  /*1b410*/  HMMA.16816.F32 R24, R8, R26, R68 ;  /* 0x0000001a0818723c */ /* 0x000fe20000001844 */
[----:B------:R1:W-:Y:S01]  /*1b420*/  STL [R1+0x38], R220 ;  /* 0x000038dc01007387 */ /* 0x0003e20000100800 */
[----:B------:R-:W-:-:S06]  /*1b430*/  MOV R229, R143 ;  /* 0x0000008f00e57202 */ /* 0x000fcc0000000f00 */
[C---:B------:R-:W-:Y:S01]  /*1b440*/  HMMA.16816.F32 R32, R8.reuse, R20, R32 ;  /* 0x000000140820723c */ /* 0x040fe20000001820 */
[----:B------:R1:W-:Y:S07]  /*1b450*/  STL [R1+0x4c], R222 ;  /* 0x00004cde01007387 */ /* 0x0003ee0000100800 */
[----:B------:R-:W-:Y:S01]  /*1b460*/  HMMA.16816.F32 R28, R8, R22, R28 ;  /* 0x00000016081c723c */ /* 0x000fe2000000181c */
[----:B------:R-:W-:Y:S02]  /*1b470*/  ISETP.GT.AND P0, PT, R168, R229, PT ;  /* 0x000000e5a800720c */ /* 0x000fe40003f04270 */
[----:B------:R-:W-:-:S02]  /*1b480*/  F2FP.F16.F32.PACK_AB R136, R16, R17 ;  /* 0x000000111088723e */ /* 0x000fc400000000ff */
        /* <DEDUP_REMOVED lines=13> */
[----:B-1----:R-:W-:-:S15]  /*1b560*/  @!P0 BRA `(.L_x_2676) ;  /* 0x00000098007c8947 */ /* 0x002fde0003800000 */
[----:B------:R-:W2:Y:S01]  /*1b570*/  LDL.64 R172, [R1+0x50] ;  /* 0x0000500001ac7983 */ /* 0x000ea20000100a00 */
[----:B------:R-:W-:-:S04]  /*1b580*/  DEPBAR.LE SB0, 0x0 ;  /* 0x000080000000791a */ /* 0x000fc80000000000 */
[----:B------:R-:W3:Y:S04]  /*1b590*/  LDL R38, [R1+0x24] ;  /* 0x0000240001267983 */ /* 0x000ee80000100800 */
[----:B------:R1:W5:Y:S04]  /*1b5a0*/  LDL R170, [R1+0x44] ;  /* 0x0000440001aa7983 */ /* 0x0003680000100800 */
[----:B------:R1:W5:Y:S01]  /*1b5b0*/  LDL R169, [R1+0x48] ;  /* 0x0000480001a97983 */ /* 0x0003620000100800 */
[----:B------:R-:W-:Y:S05]  /*1b5c0*/  WARPSYNC.ALL ;  /* 0x0000000000007948 */ /* 0x000fea0003800000 */
[----:B------:R-:W-:Y:S01]  /*1b5d0*/  BSSY.RECONVERGENT B0, `(.L_x_2677) ;  /* 0x0000055000007945 */ /* 0x000fe20003800200 */
[----:B------:R-:W-:Y:S01]  /*1b5e0*/  BAR.SYNC.DEFER_BLOCKING 0x0 ;  /* 0x0000000000007b1d */ /* 0x000fe20000010000 */
[----:B--2---:R-:W-:-:S04]  /*1b5f0*/  ISETP.NE.U32.AND P1, PT, R172, RZ, PT ;  /* 0x000000ffac00720c */ /* 0x004fc80003f25070 */
[----:B------:R-:W-:Y:S01]  /*1b600*/  ISETP.NE.AND.EX P1, PT, R173, RZ, PT, P1 ;  /* 0x000000ffad00720c */ /* 0x000fe20003f25310 */
[----:B---3--:R-:W-:-:S12]  /*1b610*/  VIADD R9, R38, 0xfffffffe ;  /* 0xfffffffe26097836 */ /* 0x008fd80000000000 */
[----:B-1----:R-:W-:Y:S05]  /*1b620*/  @!P1 BRA `(.L_x_2678) ;  /* 0x00000004000c9947 */ /* 0x002fea0003800000 */
[----:B------:R-:W2:Y:S04]  /*1b630*/  LD.E R2, desc[UR4][R134.64+0x170] ;  /* 0x0001700486027980 */ /* 0x000ea8000c101900 */
[----:B------:R-:W3:Y:S04]  /*1b640*/  LDL.LU R178, [R1+0x80] ;  /* 0x0000800001b27983 */ /* 0x000ee80000300800 */
[----:B------:R-:W4:Y:S01]  /*1b650*/  LDL.64 R172, [R1+0x30] ;  /* 0x0000300001ac7983 */ /* 0x000f220000100a00 */
[----:B------:R-:W-:-:S05]  /*1b660*/  IMAD.SHL.U32 R9, R9, 0x100, RZ ;  /* 0x0000010009097824 */ /* 0x000fca00078e00ff */
[----:B------:R-:W-:Y:S02]  /*1b670*/  IABS R6, R9 ;  /* 0x0000000900067213 */ /* 0x000fe40000000000 */
[----:B--2---:R-:W-:-:S04]  /*1b680*/  IABS R0, R2 ;  /* 0x0000000200007213 */ /* 0x004fc80000000000 */
[----:B------:R-:W1:Y:S08]  /*1b690*/  I2F.RP R4, R0 ;  /* 0x0000000000047306 */ /* 0x000e700000209400 */
[----:B-1----:R-:W1:Y:S02]  /*1b6a0*/  MUFU.RCP R4, R4 ;  /* 0x0000000400047308 */ /* 0x002e640000001000 */
[----:B-1----:R-:W-:-:S06]  /*1b6b0*/  VIADD R4, R4, 0xffffffe ;  /* 0x0ffffffe04047836 */ /* 0x002fcc0000000000 */
[----:B------:R-:W1:Y:S01]  /*1b6c0*/  F2I.FTZ.U32.TRUNC.NTZ R5, R4 ;  /* 0x0000000400057305 */ /* 0x000e62000021f000 */
[----:B---3--:R-:W-:Y:S02]  /*1b6d0*/  IADD3 R8, PT, PT, R178, -0x100, RZ ;  /* 0xffffff00b2087810 */ /* 0x008fe40007ffe0ff */
[----:B------:R-:W-:Y:S01]  /*1b6e0*/  IABS R10, R2 ;  /* 0x00000002000a7213 */ /* 0x000fe20000000000 */
[----:B-1----:R-:W-:Y:S02]  /*1b6f0*/  IMAD.MOV R3, RZ, RZ, -R5 ;  /* 0x000000ffff037224 */ /* 0x002fe400078e0a05 */
[----:B------:R-:W-:Y:S02]  /*1b700*/  IMAD.MOV.U32 R4, RZ, RZ, RZ ;  /* 0x000000ffff047224 */ /* 0x000fe400078e00ff */
[----:B------:R-:W-:-:S04]  /*1b710*/  IMAD R3, R3, R0, RZ ;  /* 0x0000000003037224 */ /* 0x000fc800078e02ff */
[----:B------:R-:W-:Y:S01]  /*1b720*/  IMAD.HI.U32 R4, R5, R3, R4 ;  /* 0x0000000305047227 */ /* 0x000fe200078e0004 */
[----:B------:R-:W-:Y:S02]  /*1b730*/  MOV R5, R6 ;  /* 0x0000000600057202 */ /* 0x000fe40000000f00 */
[----:B------:R-:W-:Y:S01]  /*1b740*/  IABS R7, R8 ;  /* 0x0000000800077213 */ /* 0x000fe20000000000 */
[----:B------:R-:W-:Y:S02]  /*1b750*/  IMAD.MOV R6, RZ, RZ, -R10 ;  /* 0x000000ffff067224 */ /* 0x000fe400078e0a0a */
[----:B------:R-:W-:-:S04]  /*1b760*/  IMAD.HI.U32 R3, R4, R5, RZ ;  /* 0x0000000504037227 */ /* 0x000fc800078e00ff */
[----:B------:R-:W-:-:S04]  /*1b770*/  IMAD.HI.U32 R4, R4, R7, RZ ;  /* 0x0000000704047227 */ /* 0x000fc800078e00ff */
[-C--:B------:R-:W-:Y:S02]  /*1b780*/  IMAD R5, R3, R6.reuse, R5 ;  /* 0x0000000603057224 */ /* 0x080fe400078e0205 */
[----:B------:R-:W-:-:S03]  /*1b790*/  IMAD R6, R4, R6, R7 ;  /* 0x0000000604067224 */ /* 0x000fc600078e0207 */
[C---:B------:R-:W-:Y:S02]  /*1b7a0*/  ISETP.GT.U32.AND P3, PT, R0.reuse, R5, PT ;  /* 0x000000050000720c */ /* 0x040fe40003f64070 */
[----:B------:R-:W-:Y:S02]  /*1b7b0*/  ISETP.GT.U32.AND P0, PT, R0, R6, PT ;  /* 0x000000060000720c */ /* 0x000fe40003f04070 */
[-C--:B------:R-:W-:Y:S02]  /*1b7c0*/  LOP3.LUT R9, R9, R2.reuse, RZ, 0x3c, !PT ;  /* 0x0000000209097212 */ /* 0x080fe400078e3cff */
[----:B------:R-:W-:-:S07]  /*1b7d0*/  LOP3.LUT R8, R8, R2, RZ, 0x3c, !PT ;  /* 0x0000000208087212 */ /* 0x000fce00078e3cff */
[----:B------:R-:W-:Y:S02]  /*1b7e0*/  @!P3 IMAD.IADD R5, R5, 0x1, -R0 ;  /* 0x000000010505b824 */ /* 0x000fe400078e0a00 */
[----:B------:R-:W-:-:S03]  /*1b7f0*/  @!P0 IADD3 R6, PT, PT, R6, -R0, RZ ;  /* 0x8000000006068210 */ /* 0x000fc60007ffe0ff */
[-C--:B------:R-:W-:Y:S01]  /*1b800*/  ISETP.GE.U32.AND P5, PT, R5, R0.reuse, PT ;  /* 0x000000000500720c */ /* 0x080fe20003fa6070 */
[----:B------:R-:W-:Y:S01]  /*1b810*/  @!P0 VIADD R4, R4, 0x1 ;  /* 0x0000000104048836 */ /* 0x000fe20000000000 */
[----:B------:R-:W-:Y:S02]  /*1b820*/  ISETP.GE.U32.AND P6, PT, R6, R0, PT ;  /* 0x000000000600720c */ /* 0x000fe40003fc6070 */
[----:B------:R-:W-:Y:S02]  /*1b830*/  ISETP.GE.AND P0, PT, R9, RZ, PT ;  /* 0x000000ff0900720c */ /* 0x000fe40003f06270 */
[----:B------:R-:W-:Y:S02]  /*1b840*/  ISETP.GE.AND P4, PT, R8, RZ, PT ;  /* 0x000000ff0800720c */ /* 0x000fe40003f86270 */
[----:B------:R-:W-:-:S05]  /*1b850*/  @!P3 IADD3 R3, PT, PT, R3, 0x1, RZ ;  /* 0x000000010303b810 */ /* 0x000fca0007ffe0ff */
[----:B------:R-:W-:Y:S02]  /*1b860*/  @P5 VIADD R3, R3, 0x1 ;  /* 0x0000000103035836 */ /* 0x000fe40000000000 */
[----:B------:R-:W-:Y:S02]  /*1b870*/  @P6 IADD3 R4, PT, PT, R4, 0x1, RZ ;  /* 0x0000000104046810 */ /* 0x000fe40007ffe0ff */
[----:B------:R-:W-:Y:S01]  /*1b880*/  @!P0 IMAD.MOV R3, RZ, RZ, -R3 ;  /* 0x000000ffff038224 */ /* 0x000fe200078e0a03 */
[----:B------:R-:W-:Y:S02]  /*1b890*/  ISETP.NE.AND P3, PT, R2, RZ, PT ;  /* 0x000000ff0200720c */ /* 0x000fe40003f65270 */
[----:B------:R-:W-:Y:S02]  /*1b8a0*/  LOP3.LUT R0, RZ, R2, RZ, 0x33, !PT ;  /* 0x00000002ff007212 */ /* 0x000fe400078e33ff */
[----:B------:R-:W-:Y:S02]  /*1b8b0*/  @!P4 IADD3 R4, PT, PT, -R4, RZ, RZ ;  /* 0x000000ff0404c210 */ /* 0x000fe40007ffe1ff */
[----:B------:R-:W-:-:S02]  /*1b8c0*/  SEL R3, R0, R3, !P3 ;  /* 0x0000000300037207 */ /* 0x000fc40005800000 */
[----:B------:R-:W-:Y:S02]  /*1b8d0*/  SEL R0, R0, R4, !P3 ;  /* 0x0000000400007207 */ /* 0x000fe40005800000 */
[----:B------:R-:W2:Y:S01]  /*1b8e0*/  LD.E.64 R4, desc[UR4][R134.64+0x40] ;  /* 0x0000400486047980 */ /* 0x000ea2000c101b00 */
[----:B----4-:R-:W-:-:S04]  /*1b8f0*/  IMAD.WIDE R8, R3, 0x4, R172 ;  /* 0x0000000403087825 */ /* 0x010fc800078e02ac */
        /* <DEDUP_REMOVED lines=22> */
.L_x_2678:
        /* <DEDUP_REMOVED lines=12> */
.L_x_2679:
[----:B------:R-:W-:Y:S05]  /*1bb20*/  BSYNC.RECONVERGENT B0 ;  /* 0x0000000000007941 */ /* 0x000fea0003800200 */
.L_x_2677:
[----:B------:R-:W3:Y:S04]  /*1bb30*/  LDL R0, [R1+0x28] ;  /* 0x0000280001007983 */ /* 0x000ee80000100800 */
[----:B-1----:R-:W4:Y:S04]  /*1bb40*/  LDL R3, [R1+0x2c] ;  /* 0x00002c0001037983 */ /* 0x002f280000100800 */
[----:B------:R-:W5:Y:S04]  /*1bb50*/  LDL R10, [R1+0x48] ;  /* 0x00004800010a7983 */ /* 0x000f680000100800 */
[----:B------:R-:W2:Y:S04]  /*1bb60*/  LDL R11, [R1+0x44] ;  /* 0x00004400010b7983 */ /* 0x000ea80000100800 */
[----:B------:R-:W2:Y:S04]  /*1bb70*/  LDL R2, [R1+0x5c] ;  /* 0x00005c0001027983 */ /* 0x000ea80000100800 */
[----:B------:R-:W2:Y:S04]  /*1bb80*/  LDL R20, [R1+0x20] ;  /* 0x0000200001147983 */ /* 0x000ea80000100800 */
[----:B------:R-:W2:Y:S04]  /*1bb90*/  LDL R16, [R1+0x40] ;  /* 0x0000400001107983 */ /* 0x000ea80000100800 */
[----:B------:R-:W2:Y:S04]  /*1bba0*/  LDL R17, [R1+0x3c] ;  /* 0x00003c0001117983 */ /* 0x000ea80000100800 */
[----:B------:R-:W2:Y:S04]  /*1bbb0*/  LDL.LU R15, [R1+0xc8] ;  /* 0x0000c800010f7983 */ /* 0x000ea80000300800 */
[----:B------:R-:W2:Y:S01]  /*1bbc0*/  LDL.LU R14, [R1+0x7c] ;  /* 0x00007c00010e7983 */ /* 0x000ea20000300800 */
[C---:B---3--:R-:W-:Y:S01]  /*1bbd0*/  IMAD.SHL.U32 R22, R0.reuse, 0x20, RZ ;  /* 0x0000002000167824 */ /* 0x048fe200078e00ff */
[----:B----4-:R-:W-:-:S04]  /*1bbe0*/  SHF.L.U64.HI R0, R0, 0x5, R3 ;  /* 0x0000000500007819 */ /* 0x010fc80000010203 */
[----:B-----5:R-:W-:-:S05]  /*1bbf0*/  IADD3 R8, P0, PT, R22, R10, RZ ;  /* 0x0000000a16087210 */ /* 0x020fca0007f1e0ff */
[----:B--2---:R-:W-:Y:S01]  /*1bc00*/  IMAD.X R9, R0, 0x1, R11, P0 ;  /* 0x0000000100097824 */ /* 0x004fe200000e060b */
[----:B------:R-:W-:-:S04]  /*1bc10*/  IADD3 R6, P0, PT, R8, R22, RZ ;  /* 0x0000001608067210 */ /* 0x000fc80007f1e0ff */
[----:B------:R-:W-:Y:S02]  /*1bc20*/  IADD3.X R7, PT, PT, R9, R0, RZ, P0, !PT ;  /* 0x0000000009077210 */ /* 0x000fe400007fe4ff */
[----:B------:R-:W-:Y:S02]  /*1bc30*/  IADD3 R4, P3, PT, R6, R22, RZ ;  /* 0x0000001606047210 */ /* 0x000fe40007f7e0ff */
[----:B------:R-:W-:-:S03]  /*1bc40*/  ISETP.GE.AND P0, PT, R12, R2, PT ;  /* 0x000000020c00720c */ /* 0x000fc60003f06270 */
[----:B------:R-:W-:Y:S01]  /*1bc50*/  IMAD.X R5, R7, 0x1, R0, P3 ;  /* 0x0000000107057824 */ /* 0x000fe200018e0600 */
[----:B------:R-:W-:-:S05]  /*1bc60*/  IADD3 R2, P3, PT, R4, R22, RZ ;  /* 0x0000001604027210 */ /* 0x000fca0007f7e0ff */
[----:B------:R-:W-:Y:S01]  /*1bc70*/  IMAD.X R3, R5, 0x1, R0, P3 ;  /* 0x0000000105037824 */ /* 0x000fe200018e0600 */
[----:B------:R-:W-:Y:S01]  /*1bc80*/  IADD3 R12, P3, PT, R2, R22, RZ ;  /* 0x00000016020c7210 */ /* 0x000fe20007f7e0ff */
[----:B------:R-:W-:Y:S01]  /*1bc90*/  IMAD.MOV.U32 R94, RZ, RZ, R20 ;  /* 0x000000ffff5e7224 */ /* 0x000fe200078e0014 */
[----:B------:R-:W-:Y:S01]  /*1bca0*/  MOV R39, R16 ;  /* 0x0000001000277202 */ /* 0x000fe20000000f00 */
[----:B------:R-:W-:Y:S01]  /*1bcb0*/  IMAD.MOV.U32 R36, RZ, RZ, R17 ;  /* 0x000000ffff247224 */ /* 0x000fe200078e0011 */
[----:B------:R-:W-:Y:S01]  /*1bcc0*/  IADD3.X R13, PT, PT, R3, R0, RZ, P3, !PT ;  /* 0x00000000030d7210 */ /* 0x000fe20001ffe4ff */
[----:B------:R-:W-:Y:S01]  /*1bcd0*/  IMAD.MOV.U32 R49, RZ, RZ, R14 ;  /* 0x000000ffff317224 */ /* 0x000fe200078e000e */
[----:B------:R-:W-:Y:S01]  /*1bce0*/  IADD3 R18, P3, PT, R12, R22, RZ ;  /* 0x000000160c127210 */ /* 0x000fe20007f7e0ff */
[----:B------:R-:W-:Y:S01]  /*1bcf0*/  IMAD.MOV.U32 R48, RZ, RZ, R15 ;  /* 0x000000ffff307224 */ /* 0x000fe200078e000f */
[----:B------:R-:W-:Y:S01]  /*1bd00*/  @!PT LDS RZ, [RZ] ;  /* 0x00000000fffff984 */ /* 0x000fe20000000800 */
[----:B------:R-:W-:Y:S01]  /*1bd10*/  @!PT LDS RZ, [RZ] ;  /* 0x00000000fffff984 */ /* 0x000fe20000000800 */
[----:B------:R-:W-:Y:S01]  /*1bd20*/  @!PT LDS RZ, [RZ] ;  /* 0x00000000fffff984 */ /* 0x000fe20000000800 */
[----:B------:R1:W-:Y:S02]  /*1bd30*/  @!P0 LDGSTS.E.BYPASS.LTC128B.128 [R79+0xa000], desc[UR4][R10.64] ;  /* 0x0a0000000a4f8fae */ /* 0x0003e4000b981a04 */
[----:B------:R-:W-:-:S02]  /*1bd40*/  IADD3.X R19, PT, PT, R13, R0, RZ, P3, !PT ;  /* 0x000000000d137210 */ /* 0x000fc40001ffe4ff */
[----:B------:R-:W-:-:S05]  /*1bd50*/  IADD3 R20, P3, PT, R18, R22, RZ ;  /* 0x0000001612147210 */ /* 0x000fca0007f7e0ff */
[----:B------:R-:W-:Y:S01]  /*1bd60*/  IMAD.X R21, R19, 0x1, R0, P3 ;  /* 0x0000000113157824 */ /* 0x000fe200018e0600 */
[----:B------:R-:W-:-:S05]  /*1bd70*/  IADD3 R16, P3, PT, R20, R22, RZ ;  /* 0x0000001614107210 */ /* 0x000fca0007f7e0ff */
[----:B------:R-:W-:Y:S01]  /*1bd80*/  IMAD.X R17, R21, 0x1, R0, P3 ;  /* 0x0000000115117824 */ /* 0x000fe200018e0600 */
[----:B------:R-:W-:-:S04]  /*1bd90*/  IADD3 R14, P3, PT, R16, R22, RZ ;  /* 0x00000016100e7210 */ /* 0x000fc80007f7e0ff */
[----:B------:R-:W-:Y:S01]  /*1bda0*/  IADD3.X R15, PT, PT, R17, R0, RZ, P3, !PT ;  /* 0x00000000110f7210 */ /* 0x000fe20001ffe4ff */
[----:B------:R-:W-:Y:S04]  /*1bdb0*/  @P0 STS.128 [R79+0xa000], RZ ;  /* 0x00a000ff4f000388 */ /* 0x000fe80000000c00 */
[----:B------:R-:W-:Y:S01]  /*1bdc0*/  @!PT LDS RZ, [RZ] ;  /* 0x00000000fffff984 */ /* 0x000fe20000000800 */
[----:B------:R-:W-:Y:S01]  /*1bdd0*/  @!PT LDS RZ, [RZ] ;  /* 0x00000000fffff984 */ /* 0x000fe20000000800 */
[----:B------:R-:W-:Y:S01]  /*1bde0*/  @!PT LDS RZ, [RZ] ;  /* 0x00000000fffff984 */ /* 0x000fe20000000800 */
[----:B------:R2:W-:Y:S01]  /*1bdf0*/  @!P0 LDGSTS.E.BYPASS.LTC128B.128 [R79+0xa800], desc[UR4][R8.64] ;  /* 0x0a800000084f8fae */ /* 0x0005e2000b981a04 */
[----:B-1----:R-:W-:-:S05]  /*1be00*/  IADD3 R10, P3, PT, R14, R22, RZ ;  /* 0x000000160e0a7210 */ /* 0x002fca0007f7e0ff */
[----:B------:R-:W-:Y:S01]  /*1be10*/  IMAD.X R11, R15, 0x1, R0, P3 ;  /* 0x000000010f0b7824 */ /* 0x000fe200018e0600 */
        /* <DEDUP_REMOVED lines=10> */
[----:B--2---:R-:W-:-:S03]  /*1bec0*/  IADD3 R8, P3, PT, R10, R22, RZ ;  /* 0x000000160a087210 */ /* 0x004fc60007f7e0ff */
[----:B------:R-:W-:Y:S02]  /*1bed0*/  @P0 STS.128 [R79+0xb800], RZ ;  /* 0x00b800ff4f000388 */ /* 0x000fe40000000c00 */
[----:B------:R-:W-:Y:S02]  /*1bee0*/  IMAD.X R9, R11, 0x1, R0, P3 ;  /* 0x000000010b097824 */ /* 0x000fe400018e0600 */
[----:B------:R-:W-:Y:S01]  /*1bef0*/  @!PT LDS RZ, [RZ] ;  /* 0x00000000fffff984 */ /* 0x000fe20000000800 */
[----:B------:R-:W-:Y:S01]  /*1bf00*/  @!PT LDS RZ, [RZ] ;  /* 0x00000000fffff984 */ /* 0x000fe20000000800 */
[----:B------:R-:W-:Y:S01]  /*1bf10*/  @!PT LDS RZ, [RZ] ;  /* 0x00000000fffff984 */ /* 0x000fe20000000800 */
[----:B------:R2:W-:Y:S01]  /*1bf20*/  @!P0 LDGSTS.E.BYPASS.LTC128B.128 [R79+0xc000], desc[UR4][R2.64] ;  /* 0x0c000000024f8fae */ /* 0x0005e2000b981a04 */
[----:B-1----:R-:W-:-:S03]  /*1bf30*/  IADD3 R6, P3, PT, R8, R22, RZ ;  /* 0x0000001608067210 */ /* 0x002fc60007f7e0ff */
[----:B------:R-:W-:Y:S01]  /*1bf40*/  @P0 STS.128 [R79+0xc000], RZ ;  /* 0x00c000ff4f000388 */ /* 0x000fe20000000c00 */
[----:B------:R-:W-:-:S03]  /*1bf50*/  IADD3.X R7, PT, PT, R9, R0, RZ, P3, !PT ;  /* 0x0000000009077210 */ /* 0x000fc60001ffe4ff */
[----:B------:R-:W-:Y:S01]  /*1bf60*/  @!PT LDS RZ, [RZ] ;  /* 0x00000000fffff984 */ /* 0x000fe20000000800 */
[----:B------:R-:W-:Y:S01]  /*1bf70*/  @!PT LDS RZ, [RZ] ;  /* 0x00000000fffff984 */ /* 0x000fe20000000800 */
[----:B------:R-:W-:Y:S01]  /*1bf80*/  @!PT LDS RZ, [RZ] ;  /* 0x00000000fffff984 */ /* 0x000fe20000000800 */
[----:B------:R1:W-:Y:S01]  /*1bf90*/  @!P0 LDGSTS.E.BYPASS.LTC128B.128 [R79+0xc800], desc[UR4][R12.64] ;  /* 0x0c8000000c4f8fae */ /* 0x0003e2000b981a04 */
[----:B---3--:R-:W-:-:S03]  /*1bfa0*/  IADD3 R4, P3, PT, R6, R22, RZ ;  /* 0x0000001606047210 */ /* 0x008fc60007f7e0ff */
[----:B------:R-:W-:Y:S04]  /*1bfb0*/  @P0 STS.128 [R79+0xc800], RZ ;  /* 0x00c800ff4f000388 */ /* 0x000fe80000000c00 */
[----:B------:R-:W-:Y:S01]  /*1bfc0*/  @!PT LDS RZ, [RZ] ;  /* 0x00000000fffff984 */ /* 0x000fe20000000800 */
[----:B------:R-:W-:Y:S01]  /*1bfd0*/  @!PT LDS RZ, [RZ] ;  /* 0x00000000fffff984 */ /* 0x000fe20000000800 */
[----:B------:R-:W-:Y:S01]  /*1bfe0*/  @!PT LDS RZ, [RZ] ;  /* 0x00000000fffff984 */ /* 0x000fe20000000800 */
[----:B------:R-:W-:Y:S01]  /*1bff0*/  @!P0 LDGSTS.E.BYPASS.LTC128B.128 [R79+0xd000], desc[UR4][R18.64] ;  /* 0x0d000000124f8fae */ /* 0x000fe2000b981a04 */
[----:B------:R-:W-:-:S03]  /*1c000*/  IMAD.X R5, R7, 0x1, R0, P3 ;  /* 0x0000000107057824 */ /* 0x000fc600018e0600 */
[----:B------:R-:W-:Y:S04]  /*1c010*/  @P0 STS.128 [R79+0xd000], RZ ;  /* 0x00d000ff4f000388 */ /* 0x000fe80000000c00 */
[----:B------:R-:W-:Y:S01]  /*1c020*/  @!PT LDS RZ, [RZ] ;  /* 0x00000000fffff984 */ /* 0x000fe20000000800 */
[----:B------:R-:W-:Y:S01]  /*1c030*/  @!PT LDS RZ, [RZ] ;  /* 0x00000000fffff984 */ /* 0x000fe20000000800 */
[----:B------:R-:W-:Y:S01]  /*1c040*/  @!PT LDS RZ, [RZ] ;  /* 0x00000000fffff984 */ /* 0x000fe20000000800 */
[----:B------:R-:W-:Y:S01]  /*1c050*/  @!P0 LDGSTS.E.BYPASS.LTC128B.128 [R79+0xd800], desc[UR4][R20.64] ;  /* 0x0d800000144f8fae */ /* 0x000fe2000b981a04 */
[----:B--2---:R-:W-:-:S03]  /*1c060*/  IADD3 R2, P4, PT, R4, R22, RZ ;  /* 0x0000001604027210 */ /* 0x004fc60007f9e0ff */
[----:B------:R-:W-:Y:S04]  /*1c070*/  @P0 STS.128 [R79+0xd800], RZ ;  /* 0x00d800ff4f000388 */ /* 0x000fe80000000c00 */
[----:B------:R-:W-:Y:S01]  /*1c080*/  @!PT LDS RZ, [RZ] ;  /* 0x00000000fffff984 */ /* 0x000fe20000000800 */
[----:B------:R-:W-:Y:S01]  /*1c090*/  @!PT LDS RZ, [RZ] ;  /* 0x00000000fffff984 */ /* 0x000fe20000000800 */
[----:B------:R-:W-:Y:S01]  /*1c0a0*/  @!PT LDS RZ, [RZ] ;  /* 0x00000000fffff984 */ /* 0x000fe20000000800 */
[----:B------:R-:W-:Y:S01]  /*1c0b0*/  @!P0 LDGSTS.E.BYPASS.LTC128B.128 [R79+0xe000], desc[UR4][R16.64] ;  /* 0x0e000000104f8fae */ /* 0x000fe2000b981a04 */
[----:B------:R-:W-:-:S03]  /*1c0c0*/  IMAD.X R3, R5, 0x1, R0, P4 ;  /* 0x0000000105037824 */ /* 0x000fc600020e0600 */
[----:B------:R-:W-:Y:S01]  /*1c0d0*/  @P0 STS.128 [R79+0xe000], RZ ;  /* 0x00e000ff4f000388 */ /* 0x000fe20000000c00 */
[----:B-1----:R-:W-:-:S03]  /*1c0e0*/  @!P0 IADD3 R12, P3, PT, R2, R22, RZ ;  /* 0x00000016020c8210 */ /* 0x002fc60007f7e0ff */
        /* <DEDUP_REMOVED lines=9> */
[----:B------:R-:W-:Y:S01]  /*1c180*/  @P0 STS.128 [R79+0xf000], RZ ;  /* 0x00f000ff4f000388 */ /* 0x000fe20000000c00 */
[----:B------:R-:W-:-:S03]  /*1c190*/  @!P0 IADD3.X R13, PT, PT, R3, R0, RZ, P3, !PT ;  /* 0x00000000030d8210 */ /* 0x000fc60001ffe4ff */
        /* <DEDUP_REMOVED lines=25> */
[----:B------:R-:W-:Y:S04]  /*1c330*/  LDSM.16.M88.4 R40, [R72+0x5800] ;  /* 0x005800004828783b */ /* 0x000fe80000000200 */
[----:B-1----:R-:W1:Y:S04]  /*1c340*/  LDSM.16.M88.4 R4, [R221] ;  /* 0x00000000dd04783b */ /* 0x002e680000000200 */
[----:B------:R-:W3:Y:S04]  /*1c350*/  LDSM.16.M88.4 R32, [R72+0x5000] ;  /* 0x005000004820783b */ /* 0x000ee80000000200 */
[----:B------:R-:W4:Y:S04]  /*1c360*/  LDSM.16.M88.4 R28, [R72+0x4800] ;  /* 0x00480000481c783b */ /* 0x000f280000000200 */
[----:B------:R-:W-:Y:S04]  /*1c370*/  LDSM.16.M88.4 R20, [R72+0x2800] ;  /* 0x002800004814783b */ /* 0x000fe80000000200 */
[----:B------:R-:W-:Y:S04]  /*1c380*/  LDSM.16.M88.4 R16, [R72+0x3000] ;  /* 0x003000004810783b */ /* 0x000fe80000000200 */
[----:B------:R-:W-:Y:S04]  /*1c390*/  LDSM.16.M88.4 R8, [R72+0x4000] ;  /* 0x004000004808783b */ /* 0x000fe80000000200 */
[----:B------:R-:W-:Y:S04]  /*1c3a0*/  LDSM.16.M88.4 R24, [R72+0x2000] ;  /* 0x002000004818783b */ /* 0x000fe80000000200 */
[----:B--2---:R-:W-:Y:S04]  /*1c3b0*/  LDSM.16.M88.4 R12, [R72+0x3800] ;  /* 0x00380000480c783b */ /* 0x004fe80000000200 */
[----:B------:R-:W-:Y:S04]  /*1c3c0*/  LDSM.16.M88.4 R52, [R72+0x8000] ;  /* 0x008000004834783b */ /* 0x000fe80000000200 */
[----:B------:R-:W-:Y:S01]  /*1c3d0*/  LDSM.16.M88.4 R44, [R72+0x6000] ;  /* 0x00600000482c783b */ /* 0x000fe20000000200 */
[----:B-1----:R-:W-:Y:S01]  /*1c3e0*/  HMMA.16816.F32 R124, R4, R40, RZ ;  /* 0x00000028047c723c */ /* 0x002fe200000018ff */
[----:B------:R-:W-:-:S02]  /*1c3f0*/  IMAD.MOV.U32 R93, RZ, RZ, R48 ;  /* 0x000000ffff5d7224 */ /* 0x000fc400078e0030 */
[----:B------:R-:W0:Y:S05]  /*1c400*/  LDGDEPBAR ;  /* 0x00000000000079af */ /* 0x000e2a0000000000 */
        /* <DEDUP_REMOVED lines=8> */
[C---:B-1----:R-:W-:Y:S08]  /*1c490*/  HMMA.16816.F32 R120, R4.reuse, R40, RZ ;  /* 0x000000280478723c */ /* 0x042ff000000018ff */
[C---:B------:R-:W-:Y:S08]  /*1c4a0*/  HMMA.16816.F32 R40, R4.reuse, R42, RZ ;  /* 0x0000002a0428723c */ /* 0x040ff000000018ff */
[C---:B------:R-:W-:Y:S08]  /*1c4b0*/  HMMA.16816.F32 R88, R4.reuse, R20, RZ ;  /* 0x000000140458723c */ /* 0x040ff000000018ff */
[----:B------:R-:W-:Y:S01]  /*1c4c0*/  HMMA.16816.F32 R96, R4, R22, RZ ;  /* 0x000000160460723c */ /* 0x000fe200000018ff */
[----:B------:R-:W1:Y:S02]  /*1c4d0*/  LDSM.16.M88.4 R20, [R72+0x6800] ;  /* 0x006800004814783b */ /* 0x000e640000000200 */
[----:B------:R-:W-:Y:S01]  /*1c4e0*/  MOV R221, R40 ;  /* 0x0000002800dd7202 */ /* 0x000fe20000000f00 */
[----:B------:R-:W-:Y:S01]  /*1c4f0*/  IMAD.MOV.U32 R133, RZ, RZ, R41 ;  /* 0x000000ffff857224 */ /* 0x000fe200078e0029 */
[----:B------:R-:W-:Y:S01]  /*1c500*/  MOV R95, R43 ;  /* 0x0000002b005f7202 */ /* 0x000fe20000000f00 */
[----:B------:R-:W-:-:S02]  /*1c510*/  IMAD.MOV.U32 R132, RZ, RZ, R42 ;  /* 0x000000ffff847224 */ /* 0x000fc400078e002a */
[C---:B------:R-:W-:Y:S08]  /*1c520*/  HMMA.16816.F32 R84, R4.reuse, R16, RZ ;  /* 0x000000100454723c */ /* 0x040ff000000018ff */
[C---:B------:R-:W-:Y:S01]  /*1c530*/  HMMA.16816.F32 R76, R4.reuse, R18, RZ ;  /* 0x00000012044c723c */ /* 0x040fe200000018ff */
[----:B------:R-:W4:Y:S07]  /*1c540*/  LDSM.16.M88.4 R16, [R72+0x7000] ;  /* 0x007000004810783b */ /* 0x000f2e0000000200 */
[C---:B------:R-:W-:Y:S08]  /*1c550*/  HMMA.16816.F32 R64, R4.reuse, R8, RZ ;  /* 0x000000080440723c */ /* 0x040ff000000018ff */
[C---:B------:R-:W-:Y:S01]  /*1c560*/  HMMA.16816.F32 R60, R4.reuse, R10, RZ ;  /* 0x0000000a043c723c */ /* 0x040fe200000018ff */
[----:B------:R5:W4:Y:S07]  /*1c570*/  LDSM.16.M88.4 R8, [R72+0x7800] ;  /* 0x007800004808783b */ /* 0x000b2e0000000200 */
[C---:B--2---:R-:W-:Y:S08]  /*1c580*/  HMMA.16816.F32 R40, R4.reuse, R32, RZ ;  /* 0x000000200428723c */ /* 0x044ff000000018ff */
[C---:B------:R-:W-:Y:S08]  /*1c590*/  HMMA.16816.F32 R104, R4.reuse, R24, RZ ;  /* 0x000000180468723c */ /* 0x040ff000000018ff */
[C---:B------:R-:W-:Y:S01]  /*1c5a0*/  HMMA.16816.F32 R100, R4.reuse, R26, RZ ;  /* 0x0000001a0464723c */ /* 0x040fe200000018ff */
[----:B------:R-:W-:Y:S07]  /*1c5b0*/  LDSM.16.M88.4 R24, [R74+0x2000] ;  /* 0x002000004a18783b */ /* 0x000fee0000000200 */
[C---:B------:R-:W-:Y:S08]  /*1c5c0*/  HMMA.16816.F32 R80, R4.reuse, R12, RZ ;  /* 0x0000000c0450723c */ /* 0x040ff000000018ff */
[C---:B------:R-:W-:Y:S01]  /*1c5d0*/  HMMA.16816.F32 R68, R4.reuse, R14, RZ ;  /* 0x0000000e0444723c */ /* 0x040fe200000018ff */
[----:B------:R-:W2:Y:S04]  /*1c5e0*/  LDSM.16.M88.4 R12, [R49] ;  /* 0x00000000310c783b */ /* 0x000ea80000000200 */
[----:B------:R-:W-:Y:S03]  /*1c5f0*/  LDSM.16.M88.4 R48, [R74+0x4800] ;  /* 0x004800004a30783b */ /* 0x000fe60000000200 */
[----:B------:R-:W-:-:S15]  /*1c600*/  HMMA.16816.F32 R32, R4, R34, RZ ;  /* 0x000000220420723c */ /* 0x000fde00000018ff */
[----:B------:R-:W-:-:S04]  /*1c610*/  NOP ;  /* 0x0000000000007918 */ /* 0x000fc80000000000 */
[----:B-----5:R-:W-:Y:S01]  /*1c620*/  IMAD.MOV.U32 R72, RZ, RZ, R33 ;  /* 0x000000ffff487224 */ /* 0x020fe200078e0021 */
[----:B------:R-:W-:Y:S01]  /*1c630*/  MOV R3, R34 ;  /* 0x0000002200037202 */ /* 0x000fe20000000f00 */
[----:B------:R-:W-:Y:S02]  /*1c640*/  IMAD.MOV.U32 R2, RZ, RZ, R35 ;  /* 0x000000ffff027224 */ /* 0x000fe400078e0023 */
[----:B------:R-:W-:Y:S02]  /*1c650*/  IMAD.MOV.U32 R0, RZ, RZ, R32 ;  /* 0x000000ffff007224 */ /* 0x000fe400078e0020 */
[C---:B---3--:R-:W-:Y:S08]  /*1c660*/  HMMA.16816.F32 R32, R4.reuse, R28, RZ ;  /* 0x0000001c0420723c */ /* 0x048ff000000018ff */
[C---:B------:R-:W-:Y:S08]  /*1c670*/  HMMA.16816.F32 R28, R4.reuse, R30, RZ ;  /* 0x0000001e041c723c */ /* 0x040ff000000018ff */
[C---:B------:R-:W-:Y:S08]  /*1c680*/  HMMA.16816.F32 R236, R4.reuse, R52, RZ ;  /* 0x0000003404ec723c */ /* 0x040ff000000018ff */
[C---:B------:R-:W-:Y:S08]  /*1c690*/  HMMA.16816.F32 R176, R4.reuse, R44, RZ ;  /* 0x0000002c04b0723c */ /* 0x040ff000000018ff */
[C---:B------:R-:W-:Y:S01]  /*1c6a0*/  HMMA.16816.F32 R184, R4.reuse, R46, RZ ;  /* 0x0000002e04b8723c */ /* 0x040fe200000018ff */
[----:B------:R-:W3:Y:S07]  /*1c6b0*/  LDSM.16.M88.4 R44, [R74+0x2800] ;  /* 0x002800004a2c783b */ /* 0x000eee0000000200 */
[C---:B-1----:R-:W-:Y:S08]  /*1c6c0*/  HMMA.16816.F32 R192, R4.reuse, R20, RZ ;  /* 0x0000001404c0723c */ /* 0x042ff000000018ff */
[C---:B------:R-:W-:Y:S01]  /*1c6d0*/  HMMA.16816.F32 R200, R4.reuse, R22, RZ ;  /* 0x0000001604c8723c */ /* 0x040fe200000018ff */
[----:B------:R-:W1:Y:S07]  /*1c6e0*/  LDSM.16.M88.4 R20, [R74+0x3000] ;  /* 0x003000004a14783b */ /* 0x000e6e0000000200 */
[C---:B----4-:R-:W-:Y:S08]  /*1c6f0*/  HMMA.16816.F32 R204, R4.reuse, R16, RZ ;  /* 0x0000001004cc723c */ /* 0x050ff000000018ff */
[----:B------:R-:W-:Y:S01]  /*1c700*/  HMMA.16816.F32 R208, R4, R18, RZ ;  /* 0x0000001204d0723c */ /* 0x000fe200000018ff */
[----:B------:R-:W-:-:S07]  /*1c710*/  IMAD.MOV.U32 R131, RZ, RZ, R121 ;  /* 0x000000ffff837224 */ /* 0x000fce00078e0079 */
[C---:B------:R-:W-:Y:S08]  /*1c720*/  HMMA.16816.F32 R216, R4.reuse, R8, RZ ;  /* 0x0000000804d8723c */ /* 0x040ff000000018ff */
[C---:B------:R-:W-:Y:S01]  /*1c730*/  HMMA.16816.F32 R232, R4.reuse, R10, RZ ;  /* 0x0000000a04e8723c */ /* 0x040fe200000018ff */
[----:B------:R-:W4:Y:S07]  /*1c740*/  LDSM.16.M88.4 R8, [R74+0x4000] ;  /* 0x004000004a08783b */ /* 0x000f2e0000000200 */
[----:B------:R-:W-:Y:S01]  /*1c750*/  HMMA.16816.F32 R52, R4, R54, RZ ;  /* 0x000000360434723c */ /* 0x000fe200000018ff */
[----:B------:R-:W-:Y:S01]  /*1c760*/  IMAD.MOV.U32 R7, RZ, RZ, R28 ;  /* 0x000000ffff077224 */ /* 0x000fe200078e001c */
[----:B------:R-:W-:Y:S01]  /*1c770*/  MOV R5, R30 ;  /* 0x0000001e00057202 */ /* 0x000fe20000000f00 */
[----:B------:R-:W-:Y:S01]  /*1c780*/  IMAD.MOV.U32 R6, RZ, RZ, R29 ;  /* 0x000000ffff067224 */ /* 0x000fe200078e001d */
[----:B------:R-:W-:Y:S01]  /*1c790*/  MOV R130, R122 ;  /* 0x0000007a00827202 */ /* 0x000fe20000000f00 */
[----:B------:R-:W-:Y:S01]  /*1c7a0*/  IMAD.MOV.U32 R4, RZ, RZ, R31 ;  /* 0x000000ffff047224 */ /* 0x000fe200078e001f */
[----:B------:R-:W-:Y:S02]  /*1c7b0*/  LDSM.16.M88.4 R16, [R74+0x3800] ;  /* 0x003800004a10783b */ /* 0x000fe40000000200 */
[----:B--2---:R-:W-:Y:S01]  /*1c7c0*/  HMMA.16816.F32 R28, R12, R24, R104 ;  /* 0x000000180c1c723c */ /* 0x004fe20000001868 */
[----:B------:R-:W-:Y:S01]  /*1c7d0*/  IMAD.MOV.U32 R129, RZ, RZ, R123 ;  /* 0x000000ffff817224 */ /* 0x000fe200078e007b */
[----:B------:R-:W-:Y:S01]  /*1c7e0*/  MOV R121, R43 ;  /* 0x0000002b00797202 */ /* 0x000fe20000000f00 */
[----:B------:R-:W-:Y:S01]  /*1c7f0*/  IMAD.MOV.U32 R128, RZ, RZ, R120 ;  /* 0x000000ffff807224 */ /* 0x000fe200078e0078 */
[----:B------:R-:W-:Y:S01]  /*1c800*/  MOV R43, R32 ;  /* 0x00000020002b7202 */ /* 0x000fe20000000f00 */
[----:B------:R-:W-:-:S02]  /*1c810*/  IMAD.MOV.U32 R123, RZ, RZ, R41 ;  /* 0x000000ffff7b7224 */ /* 0x000fc400078e0029 */
[----:B------:R-:W-:Y:S02]  /*1c820*/  IMAD.MOV.U32 R122, RZ, RZ, R42 ;  /* 0x000000ffff7a7224 */ /* 0x000fe400078e002a */
[----:B------:R-:W-:Y:S01]  /*1c830*/  IMAD.MOV.U32 R120, RZ, RZ, R40 ;  /* 0x000000ffff787224 */ /* 0x000fe200078e0028 */
[----:B------:R-:W-:Y:S01]  /*1c840*/  MOV R40, R35 ;  /* 0x0000002300287202 */ /* 0x000fe20000000f00 */
[----:B------:R-:W-:Y:S02]  /*1c850*/  IMAD.MOV.U32 R42, RZ, RZ, R33 ;  /* 0x000000ffff2a7224 */ /* 0x000fe400078e0021 */
[----:B------:R-:W-:Y:S02]  /*1c860*/  IMAD.MOV.U32 R41, RZ, RZ, R34 ;  /* 0x000000ffff297224 */ /* 0x000fe400078e0022 */
[----:B------:R-:W2:Y:S01]  /*1c870*/  LDSM.16.M88.4 R32, [R74+0x5000] ;  /* 0x005000004a20783b */ /* 0x000ea20000000200 */
[C---:B------:R-:W-:Y:S03]  /*1c880*/  HMMA.16816.F32 R248, R12.reuse, R26, R100 ;  /* 0x0000001a0cf8723c */ /* 0x040fe60000001864 */
[----:B------:R-:W-:Y:S01]  /*1c890*/  MOV R107, R28 ;  /* 0x0000001c006b7202 */ /* 0x000fe20000000f00 */
[----:B------:R-:W-:Y:S01]  /*1c8a0*/  IMAD.MOV.U32 R106, RZ, RZ, R29 ;  /* 0x000000ffff6a7224 */ /* 0x000fe200078e001d */
[----:B------:R-:W-:Y:S01]  /*1c8b0*/  MOV R105, R30 ;  /* 0x0000001e00697202 */ /* 0x000fe20000000f00 */
[----:B------:R-:W-:Y:S01]  /*1c8c0*/  IMAD.MOV.U32 R104, RZ, RZ, R31 ;  /* 0x000000ffff687224 */ /* 0x000fe200078e001f */
[----:B------:R-:W-:Y:S04]  /*1c8d0*/  LDSM.16.M88.4 R24, [R74+0x6000] ;  /* 0x006000004a18783b */ /* 0x000fe80000000200 */
[----:B------:R-:W5:Y:S01]  /*1c8e0*/  LDSM.16.M88.4 R28, [R74+0x5800] ;  /* 0x005800004a1c783b */ /* 0x000f620000000200 */
[----:B---3--:R-:W-:Y:S01]  /*1c8f0*/  HMMA.16816.F32 R244, R12, R44, R88 ;  /* 0x0000002c0cf4723c */ /* 0x008fe20000001858 */
[----:B------:R-:W-:Y:S01]  /*1c900*/  MOV R45, R123 ;  /* 0x0000007b002d7202 */ /* 0x000fe20000000f00 */
[----:B------:R-:W-:Y:S01]  /*1c910*/  IMAD.MOV.U32 R44, RZ, RZ, R120 ;  /* 0x000000ffff2c7224 */ /* 0x000fe200078e0078 */
[----:B------:R-:W-:Y:S01]  /*1c920*/  MOV R100, R7 ;  /* 0x0000000700647202 */ /* 0x000fe20000000f00 */
[----:B------:R-:W-:Y:S01]  /*1c930*/  IMAD.MOV.U32 R101, RZ, RZ, R6 ;  /* 0x000000ffff657224 */ /* 0x000fe200078e0006 */
[----:B------:R-:W-:-:S03]  /*1c940*/  MOV R102, R5 ;  /* 0x0000000500667202 */ /* 0x000fc60000000f00 */
[C---:B------:R-:W-:Y:S01]  /*1c950*/  HMMA.16816.F32 R240, R12.reuse, R46, R96 ;  /* 0x0000002e0cf0723c */ /* 0x040fe20000001860 */
[----:B------:R-:W-:Y:S01]  /*1c960*/  IMAD.MOV.U32 R46, RZ, RZ, R122 ;  /* 0x000000ffff2e7224 */ /* 0x000fe200078e007a */
[----:B------:R-:W-:Y:S01]  /*1c970*/  MOV R47, R121 ;  /* 0x00000079002f7202 */ /* 0x000fe20000000f00 */
[----:B------:R-:W-:Y:S02]  /*1c980*/  IMAD.MOV.U32 R103, RZ, RZ, R4 ;  /* 0x000000ffff677224 */ /* 0x000fe400078e0004 */
[----:B------:R-:W-:Y:S03]  /*1c990*/  LDSM.16.M88.4 R4, [R74+0x8000] ;  /* 0x008000004a04783b */ /* 0x000fe60000000200 */
[----:B-1----:R-:W-:Y:S01]  /*1c9a0*/  HMMA.16816.F32 R212, R12, R20, R84 ;  /* 0x000000140cd4723c */ /* 0x002fe20000001854 */
[----:B------:R-:W-:Y:S01]  /*1c9b0*/  MOV R85, R131 ;  /* 0x0000008300557202 */ /* 0x000fe20000000f00 */
[----:B------:R-:W-:Y:S01]  /*1c9c0*/  IMAD.MOV.U32 R86, RZ, RZ, R130 ;  /* 0x000000ffff567224 */ /* 0x000fe200078e0082 */
[----:B------:R-:W-:Y:S01]  /*1c9d0*/  MOV R87, R129 ;  /* 0x0000008100577202 */ /* 0x000fe20000000f00 */
[----:B------:R-:W-:-:S04]  /*1c9e0*/  IMAD.MOV.U32 R84, RZ, RZ, R128 ;  /* 0x000000ffff547224 */ /* 0x000fc800078e0080 */
[C---:B------:R-:W-:Y:S01]  /*1c9f0*/  HMMA.16816.F32 R196, R12.reuse, R22, R76 ;  /* 0x000000160cc4723c */ /* 0x040fe2000000184c */
[----:B------:R-:W1:Y:S07]  /*1ca00*/  LDSM.16.M88.4 R20, [R74+0x6800] ;  /* 0x006800004a14783b */ /* 0x000e6e0000000200 */
[C---:B----4-:R-:W-:Y:S08]  /*1ca10*/  HMMA.16816.F32 R128, R12.reuse, R8, R64 ;  /* 0x000000080c80723c */ /* 0x050ff00000001840 */
[C---:B------:R-:W-:Y:S01]  /*1ca20*/  HMMA.16816.F32 R120, R12.reuse, R10, R60 ;  /* 0x0000000a0c78723c */ /* 0x040fe2000000183c */
[----:B------:R-:W3:Y:S07]  /*1ca30*/  LDSM.16.M88.4 R8, [R74+0x7800] ;  /* 0x007800004a08783b */ /* 0x000eee0000000200 */
[C---:B------:R-:W-:Y:S01]  /*1ca40*/  HMMA.16816.F32 R88, R12.reuse, R50, R112 ;  /* 0x000000320c58723c */ /* 0x040fe20000001870 */
[----:B------:R-:W-:Y:S01]  /*1ca50*/  MOV R96, R107 ;  /* 0x0000006b00607202 */ /* 0x000fe20000000f00 */
[----:B------:R-:W-:Y:S01]  /*1ca60*/  IMAD.MOV.U32 R97, RZ, RZ, R106 ;  /* 0x000000ffff617224 */ /* 0x000fe200078e006a */
[----:B------:R-:W-:Y:S01]  /*1ca70*/  MOV R98, R105 ;  /* 0x0000006900627202 */ /* 0x000fe20000000f00 */
[----:B------:R-:W-:Y:S01]  /*1ca80*/  IMAD.MOV.U32 R99, RZ, RZ, R104 ;  /* 0x000000ffff637224 */ /* 0x000fe200078e0068 */
[----:B------:R-:W-:Y:S01]  /*1ca90*/  MOV R77, R72 ;  /* 0x00000048004d7202 */ /* 0x000fe20000000f00 */
[----:B------:R-:W-:Y:S01]  /*1caa0*/  IMAD.MOV.U32 R78, RZ, RZ, R3 ;  /* 0x000000ffff4e7224 */ /* 0x000fe200078e0003 */
[----:B------:R-:W-:Y:S01]  /*1cab0*/  MOV R79, R2 ;  /* 0x00000002004f7202 */ /* 0x000fe20000000f00 */
[----:B------:R-:W-:Y:S01]  /*1cac0*/  IMAD.MOV.U32 R76, RZ, RZ, R0 ;  /* 0x000000ffff4c7224 */ /* 0x000fe200078e0000 */
[C---:B--2---:R-:W-:Y:S08]  /*1cad0*/  HMMA.16816.F32 R112, R12.reuse, R34, R108 ;  /* 0x000000220c70723c */ /* 0x044ff0000000186c */
[C---:B------:R-:W-:Y:S02]  /*1cae0*/  HMMA.16816.F32 R188, R12.reuse, R16, R80 ;  /* 0x000000100cbc723c */ /* 0x040fe40000001850 */
[----:B------:R-:W-:Y:S01]  /*1caf0*/  MOV R72, R88 ;  /* 0x0000005800487202 */ /* 0x000fe20000000f00 */
[----:B------:R-:W-:Y:S01]  /*1cb00*/  IMAD.MOV.U32 R3, RZ, RZ, R89 ;  /* 0x000000ffff037224 */ /* 0x000fe200078e0059 */
[----:B------:R-:W-:Y:S01]  /*1cb10*/  MOV R2, R90 ;  /* 0x0000005a00027202 */ /* 0x000fe20000000f00 */
[----:B------:R-:W-:Y:S01]  /*1cb20*/  IMAD.MOV.U32 R0, RZ, RZ, R91 ;  /* 0x000000ffff007224 */ /* 0x000fe200078e005b */
[----:B------:R-:W-:Y:S01]  /*1cb30*/  MOV R88, R43 ;  /* 0x0000002b00587202 */ /* 0x000fe20000000f00 */
[----:B------:R-:W-:Y:S01]  /*1cb40*/  IMAD.MOV.U32 R89, RZ, RZ, R42 ;  /* 0x000000ffff597224 */ /* 0x000fe200078e002a */
[----:B------:R-:W-:Y:S01]  /*1cb50*/  HMMA.16816.F32 R180, R12, R18, R68 ;  /* 0x000000120cb4723c */ /* 0x000fe20000001844 */
[----:B------:R-:W-:Y:S01]  /*1cb60*/  LDSM.16.M88.4 R16, [R74+0x7000] ;  /* 0x007000004a10783b */ /* 0x000fe20000000200 */
[----:B------:R-:W-:Y:S01]  /*1cb70*/  MOV R90, R41 ;  /* 0x00000029005a7202 */ /* 0x000fe20000000f00 */
[----:B------:R-:W-:-:S02]  /*1cb80*/  IMAD.MOV.U32 R91, RZ, RZ, R40 ;  /* 0x000000ffff5b7224 */ /* 0x000fc400078e0028 */
[----:B------:R-:W2:Y:S03]  /*1cb90*/  LDSM.16.M88.4 R40, [R74+0x8800] ;  /* 0x008800004a28783b */ /* 0x000ea60000000200 */
[----:B-----5:R-:W-:Y:S01]  /*1cba0*/  HMMA.16816.F32 R104, R12, R28, R124 ;  /* 0x0000001c0c68723c */ /* 0x020fe2000000187c */
[----:B------:R-:W-:Y:S01]  /*1cbb0*/  MOV R28, R100 ;  /* 0x00000064001c7202 */ /* 0x000fe20000000f00 */
[----:B------:R-:W-:-:S06]  /*1cbc0*/  IMAD.MOV.U32 R29, RZ, RZ, R101 ;  /* 0x000000ffff1d7224 */ /* 0x000fcc00078e0065 */
[C---:B------:R-:W-:Y:S01]  /*1cbd0*/  HMMA.16816.F32 R108, R12.reuse, R30, R168 ;  /* 0x0000001e0c6c723c */ /* 0x040fe200000018a8 */
[----:B------:R-:W-:Y:S01]  /*1cbe0*/  MOV R168, R96 ;  /* 0x0000006000a87202 */ /* 0x000fe20000000f00 */
[----:B------:R-:W-:Y:S01]  /*1cbf0*/  IMAD.MOV.U32 R169, RZ, RZ, R97 ;  /* 0x000000ffffa97224 */ /* 0x000fe200078e0061 */
[----:B------:R-:W-:Y:S01]  /*1cc00*/  MOV R170, R98 ;  /* 0x0000006200aa7202 */ /* 0x000fe20000000f00 */
[----:B------:R-:W-:Y:S01]  /*1cc10*/  IMAD.MOV.U32 R171, RZ, RZ, R99 ;  /* 0x000000ffffab7224 */ /* 0x000fe200078e0063 */
[----:B------:R-:W-:Y:S01]  /*1cc20*/  MOV R30, R102 ;  /* 0x00000066001e7202 */ /* 0x000fe20000000f00 */
[----:B------:R-:W-:Y:S02]  /*1cc30*/  IMAD.MOV.U32 R31, RZ, RZ, R103 ;  /* 0x000000ffff1f7224 */ /* 0x000fe400078e0067 */
[C---:B------:R-:W-:Y:S08]  /*1cc40*/  HMMA.16816.F32 R100, R12.reuse, R24, R176 ;  /* 0x000000180c64723c */ /* 0x040ff000000018b0 */
[----:B------:R-:W-:Y:S01]  /*1cc50*/  HMMA.16816.F32 R96, R12, R26, R184 ;  /* 0x0000001a0c60723c */ /* 0x000fe200000018b8 */
[----:B------:R-:W4:Y:S01]  /*1cc60*/  LDSM.16.M88.4 R24, [R74+0x9800] ;  /* 0x009800004a18783b */ /* 0x000f220000000200 */
[----:B------:R-:W-:Y:S01]  /*1cc70*/  MOV R34, R86 ;  /* 0x0000005600227202 */ /* 0x000fe20000000f00 */
[----:B------:R-:W-:Y:S01]  /*1cc80*/  IMAD.MOV.U32 R35, RZ, RZ, R87 ;  /* 0x000000ffff237224 */ /* 0x000fe200078e0057 */
[----:B------:R-:W-:Y:S01]  /*1cc90*/  MOV R176, R88 ;  /* 0x0000005800b07202 */ /* 0x000fe20000000f00 */
[----:B------:R-:W-:Y:S01]  /*1cca0*/  IMAD.MOV.U32 R177, RZ, RZ, R89 ;  /* 0x000000ffffb17224 */ /* 0x000fe200078e0059 */
[----:B------:R-:W-:-:S02]  /*1ccb0*/  MOV R178, R90 ;  /* 0x0000005a00b27202 */ /* 0x000fc40000000f00 */
[----:B------:R-:W-:Y:S01]  /*1ccc0*/  HMMA.16816.F32 R172, R12, R48, R56 ;  /* 0x000000300cac723c */ /* 0x000fe20000001838 */
[----:B------:R-:W5:Y:S01]  /*1ccd0*/  LDSM.16.M88.4 R48, [R74+0x9000] ;  /* 0x009000004a30783b */ /* 0x000f620000000200 */
[----:B------:R-:W-:-:S06]  /*1cce0*/  IMAD.MOV.U32 R179, RZ, RZ, R91 ;  /* 0x000000ffffb37224 */ /* 0x000fcc00078e005b */
[----:B------:R-:W-:Y:S01]  /*1ccf0*/  HMMA.16816.F32 R116, R12, R32, R116 ;  /* 0x000000200c74723c */ /* 0x000fe20000001874 */
[----:B------:R-:W-:Y:S01]  /*1cd00*/  MOV R32, R84 ;  /* 0x0000005400207202 */ /* 0x000fe20000000f00 */
[----:B------:R-:W-:-:S06]  /*1cd10*/  IMAD.MOV.U32 R33, RZ, RZ, R85 ;  /* 0x000000ffff217224 */ /* 0x000fcc00078e0055 */
[C---:B-1----:R-:W-:Y:S08]  /*1cd20*/  HMMA.16816.F32 R88, R12.reuse, R20, R192 ;  /* 0x000000140c58723c */ /* 0x042ff000000018c0 */
[C---:B------:R-:W-:Y:S01]  /*1cd30*/  HMMA.16816.F32 R84, R12.reuse, R22, R200 ;  /* 0x000000160c54723c */ /* 0x040fe200000018c8 */
[----:B------:R-:W-:Y:S07]  /*1cd40*/  LDSM.16.M88.4 R20, [R73+0x2000] ;  /* 0x002000004914783b */ /* 0x000fee0000000200 */
[C---:B---3--:R-:W-:Y:S08]  /*1cd50*/  HMMA.16816.F32 R68, R12.reuse, R8, R216 ;  /* 0x000000080c44723c */ /* 0x048ff000000018d8 */
[C---:B------:R-:W-:Y:S01]  /*1cd60*/  HMMA.16816.F32 R64, R12.reuse, R10, R232 ;  /* 0x0000000a0c40723c */ /* 0x040fe200000018e8 */
[----:B------:R-:W1:Y:S07]  /*1cd70*/  LDSM.16.M88.4 R8, [R94] ;  /* 0x000000005e08783b */ /* 0x000e6e0000000200 */
[C---:B------:R-:W-:Y:S08]  /*1cd80*/  HMMA.16816.F32 R60, R12.reuse, R4, R236 ;  /* 0x000000040c3c723c */ /* 0x040ff000000018ec */
[C---:B------:R-:W-:Y:S01]  /*1cd90*/  HMMA.16816.F32 R56, R12.reuse, R6, R52 ;  /* 0x000000060c38723c */ /* 0x040fe20000001834 */
[----:B------:R-:W3:Y:S01]  /*1cda0*/  LDSM.16.M88.4 R4, [R73+0x3000] ;  /* 0x003000004904783b */ /* 0x000ee20000000200 */
        /* <DEDUP_REMOVED lines=8> */
[C---:B--2---:R-:W-:Y:S01]  /*1ce30*/  HMMA.16816.F32 R52, R12.reuse, R40, R32 ;  /* 0x000000280c34723c */ /* 0x044fe20000001820 */
[----:B------:R-:W2:Y:S07]  /*1ce40*/  LDSM.16.M88.4 R32, [R73+0x3800] ;  /* 0x003800004920783b */ /* 0x000eae0000000200 */
[C---:B------:R-:W-:Y:S08]  /*1ce50*/  HMMA.16816.F32 R76, R12.reuse, R18, R208 ;  /* 0x000000120c4c723c */ /* 0x040ff000000018d0 */
[C---:B------:R-:W-:Y:S08]  /*1ce60*/  HMMA.16816.F32 R208, R12.reuse, R42, R184 ;  /* 0x0000002a0cd0723c */ /* 0x040ff000000018b8 */
[C---:B----4-:R-:W-:Y:S08]  /*1ce70*/  HMMA.16816.F32 R40, R12.reuse, R24, R176 ;  /* 0x000000180c28723c */ /* 0x050ff000000018b0 */
[----:B-----5:R-:W-:Y:S01]  /*1ce80*/  HMMA.16816.F32 R216, R12, R50, R124 ;  /* 0x000000320cd8723c */ /* 0x020fe2000000187c */
[----:B------:R-:W-:Y:S01]  /*1ce90*/  MOV R124, R72 ;  /* 0x00000048007c7202 */ /* 0x000fe20000000f00 */
[----:B------:R-:W-:Y:S01]  /*1cea0*/  IMAD.MOV.U32 R125, RZ, RZ, R3 ;  /* 0x000000ffff7d7224 */ /* 0x000fe200078e0003 */
[----:B------:R-:W-:Y:S01]  /*1ceb0*/  MOV R126, R2 ;  /* 0x00000002007e7202 */ /* 0x000fe20000000f00 */
[----:B------:R-:W-:-:S04]  /*1cec0*/  IMAD.MOV.U32 R127, RZ, RZ, R0 ;  /* 0x000000ffff7f7224 */ /* 0x000fc800078e0000 */
[C---:B------:R-:W-:Y:S01]  /*1ced0*/  HMMA.16816.F32 R80, R12.reuse, R16, R204 ;  /* 0x000000100c50723c */ /* 0x040fe200000018cc */
[----:B------:R-:W-:Y:S02]  /*1cee0*/  LDSM.16.M88.4 R16, [R73+0x2800] ;  /* 0x002800004910783b */ /* 0x000fe40000000200 */
[----:B------:R-:W-:Y:S01]  /*1cef0*/  MOV R72, R40 ;  /* 0x0000002800487202 */ /* 0x000fe20000000f00 */
[----:B------:R-:W-:Y:S01]  /*1cf00*/  IMAD.MOV.U32 R3, RZ, RZ, R41 ;  /* 0x000000ffff037224 */ /* 0x000fe200078e0029 */
[----:B------:R-:W-:Y:S01]  /*1cf10*/  MOV R2, R42 ;  /* 0x0000002a00027202 */ /* 0x000fe20000000f00 */
[----:B------:R-:W-:Y:S02]  /*1cf20*/  IMAD.MOV.U32 R0, RZ, RZ, R43 ;  /* 0x000000ffff007224 */ /* 0x000fe400078e002b */
[----:B------:R-:W-:Y:S01]  /*1cf30*/  HMMA.16816.F32 R236, R12, R48, R44 ;  /* 0x000000300cec723c */ /* 0x000fe2000000182c */
[----:B------:R-:W4:Y:S04]  /*1cf40*/  LDSM.16.M88.4 R40, [R73+0x5000] ;  /* 0x005000004928783b */ /* 0x000f280000000200 */
[----:B------:R-:W-:Y:S03]  /*1cf50*/  LDSM.16.M88.4 R44, [R73+0x4000] ;  /* 0x00400000492c783b */ /* 0x000fe60000000200 */
[C---:B-1----:R-:W-:Y:S01]  /*1cf60*/  HMMA.16816.F32 R232, R8.reuse, R20, R168 ;  /* 0x0000001408e8723c */ /* 0x042fe200000018a8 */
[----:B------:R-:W-:Y:S07]  /*1cf70*/  LDSM.16.M88.4 R48, [R73+0x4800] ;  /* 0x004800004930783b */ /* 0x000fee0000000200 */
[----:B------:R-:W-:Y:S01]  /*1cf80*/  HMMA.16816.F32 R248, R8, R22, R248 ;  /* 0x0000001608f8723c */ /* 0x000fe200000018f8 */
[----:B------:R-:W1:Y:S07]  /*1cf90*/  LDSM.16.M88.4 R20, [R73+0x6800] ;  /* 0x006800004914783b */ /* 0x000e6e0000000200 */
[----:B------:R-:W-:Y:S01]  /*1cfa0*/  HMMA.16816.F32 R12, R12, R26, R28 ;  /* 0x0000001a0c0c723c */ /* 0x000fe2000000181c */
[----:B------:R-:W5:Y:S04]  /*1cfb0*/  LDSM.16.M88.4 R28, [R73+0x5800] ;  /* 0x00580000491c783b */ /* 0x000f680000000200 */
[----:B------:R-:W-:Y:S03]  /*1cfc0*/  LDSM.16.M88.4 R24, [R73+0x6000] ;  /* 0x006000004918783b */ /* 0x000fe60000000200 */
[C---:B---3--:R-:W-:Y:S08]  /*1cfd0*/  HMMA.16816.F32 R212, R8.reuse, R4, R212 ;  /* 0x0000000408d4723c */ /* 0x048ff000000018d4 */
[----:B------:R-:W-:Y:S01]  /*1cfe0*/  HMMA.16816.F32 R204, R8, R6, R196 ;  /* 0x0000000608cc723c */ /* 0x000fe200000018c4 */
[----:B------:R-:W3:Y:S02]  /*1cff0*/  LDSM.16.M88.4 R4, [R73+0x8000] ;  /* 0x008000004904783b */ /* 0x000ee40000000200 */
[----:B------:R-:W-:Y:S01]  /*1d000*/  MOV R132, R12 ;  /* 0x0000000c00847202 */ /* 0x000fe20000000f00 */
[----:B------:R-:W-:Y:S01]  /*1d010*/  IMAD.MOV.U32 R95, RZ, RZ, R13 ;  /* 0x000000ffff5f7224 */ /* 0x000fe200078e000d */
[----:B------:R-:W-:Y:S01]  /*1d020*/  MOV R94, R14 ;  /* 0x0000000e005e7202 */ /* 0x000fe20000000f00 */
[----:B------:R-:W-:-:S02]  /*1d030*/  IMAD.MOV.U32 R74, RZ, RZ, R15 ;  /* 0x000000ffff4a7224 */ /* 0x000fc400078e000f */
[C---:B--2---:R-:W-:Y:S01]  /*1d040*/  HMMA.16816.F32 R200, R8.reuse, R32, R188 ;  /* 0x0000002008c8723c */ /* 0x044fe200000018bc */
[----:B------:R-:W2:Y:S07]  /*1d050*/  LDSM.16.M88.4 R12, [R73+0x7800] ;  /* 0x00780000490c783b */ /* 0x000eae0000000200 */
[C---:B----4-:R-:W-:Y:S08]  /*1d060*/  HMMA.16816.F32 R168, R8.reuse, R40, R116 ;  /* 0x0000002808a8723c */ /* 0x050ff00000001874 */
        /* <DEDUP_REMOVED lines=8> */
[C---:B---3--:R-:W-:Y:S08]  /*1d0f0*/  HMMA.16816.F32 R88, R8.reuse, R4, R60 ;  /* 0x000000040858723c */ /* 0x048ff0000000183c */
[C---:B------:R-:W-:Y:S01]  /*1d100*/  HMMA.16816.F32 R84, R8.reuse, R6, R56 ;  /* 0x000000060854723c */ /* 0x040fe20000001838 */
[----:B------:R-:W1:Y:S07]  /*1d110*/  LDSM.16.M88.4 R4, [R93] ;  /* 0x000000005d04783b */ /* 0x000e6e0000000200 */
[C---:B------:R-:W-:Y:S08]  /*1d120*/  HMMA.16816.F32 R244, R8.reuse, R16, R244 ;  /* 0x0000001008f4723c */ /* 0x040ff000000018f4 */
[C---:B------:R-:W-:Y:S01]  /*1d130*/  HMMA.16816.F32 R240, R8.reuse, R18, R240 ;  /* 0x0000001208f0723c */ /* 0x040fe200000018f0 */
[----:B------:R-:W3:Y:S07]  /*1d140*/  LDSM.16.M88.4 R16, [R73+0x7000] ;  /* 0x007000004910783b */ /* 0x000eee0000000200 */
[C---:B------:R-:W-:Y:S01]  /*1d150*/  HMMA.16816.F32 R192, R8.reuse, R34, R180 ;  /* 0x0000002208c0723c */ /* 0x040fe200000018b4 */
[----:B------:R-:W5:Y:S07]  /*1d160*/  LDSM.16.M88.4 R32, [R73+0x9800] ;  /* 0x009800004920783b */ /* 0x000f6e0000000200 */
[C---:B------:R-:W-:Y:S08]  /*1d170*/  HMMA.16816.F32 R180, R8.reuse, R44, R128 ;  /* 0x0000002c08b4723c */ /* 0x040ff00000001880 */
[C---:B------:R-:W-:Y:S01]  /*1d180*/  HMMA.16816.F32 R176, R8.reuse, R46, R120 ;  /* 0x0000002e08b0723c */ /* 0x040fe20000001878 */
[----:B------:R-:W5:Y:S07]  /*1d190*/  LDSM.16.M88.4 R44, [R73+0x8800] ;  /* 0x00880000492c783b */ /* 0x000f6e0000000200 */
[C---:B------:R-:W-:Y:S08]  /*1d1a0*/  HMMA.16816.F32 R128, R8.reuse, R24, R100 ;  /* 0x000000180880723c */ /* 0x040ff00000001864 */
[----:B------:R-:W-:Y:S01]  /*1d1b0*/  HMMA.16816.F32 R120, R8, R26, R96 ;  /* 0x0000001a0878723c */ /* 0x000fe20000001860 */
[----:B------:R-:W5:Y:S01]  /*1d1c0*/  LDSM.16.M88.4 R24, [R75+0x2800] ;  /* 0x002800004b18783b */ /* 0x000f620000000200 */
[----:B------:R-:W-:Y:S01]  /*1d1d0*/  MOV R60, R72 ;  /* 0x00000048003c7202 */ /* 0x000fe20000000f00 */
[----:B------:R-:W-:Y:S01]  /*1d1e0*/  IMAD.MOV.U32 R61, RZ, RZ, R3 ;  /* 0x000000ffff3d7224 */ /* 0x000fe200078e0003 */
[----:B------:R-:W-:Y:S01]  /*1d1f0*/  MOV R62, R2 ;  /* 0x00000002003e7202 */ /* 0x000fe20000000f00 */
[----:B------:R-:W-:-:S03]  /*1d200*/  IMAD.MOV.U32 R63, RZ, RZ, R0 ;  /* 0x000000ffff3f7224 */ /* 0x000fc600078e0000 */
[----:B------:R-:W-:Y:S01]  /*1d210*/  HMMA.16816.F32 R172, R8, R48, R172 ;  /* 0x0000003008ac723c */ /* 0x000fe200000018ac */
[----:B------:R-:W-:Y:S01]  /*1d220*/  MOV R48, R132 ;  /* 0x0000008400307202 */ /* 0x000fe20000000f00 */
[----:B------:R-:W-:-:S06]  /*1d230*/  IMAD.MOV.U32 R49, RZ, RZ, R95 ;  /* 0x000000ffff317224 */ /* 0x000fcc00078e005f */
[----:B------:R-:W-:Y:S01]  /*1d240*/  HMMA.16816.F32 R124, R8, R50, R124 ;  /* 0x00000032087c723c */ /* 0x000fe2000000187c */
[----:B------:R-:W-:Y:S01]  /*1d250*/  MOV R50, R94 ;  /* 0x0000005e00327202 */ /* 0x000fe20000000f00 */
[----:B------:R-:W-:-:S06]  /*1d260*/  IMAD.MOV.U32 R51, RZ, RZ, R74 ;  /* 0x000000ffff337224 */ /* 0x000fcc00078e004a */
[C---:B--2---:R-:W-:Y:S08]  /*1d270*/  HMMA.16816.F32 R100, R8.reuse, R12, R68 ;  /* 0x0000000c0864723c */ /* 0x044ff00000001844 */
[C---:B------:R-:W-:Y:S01]  /*1d280*/  HMMA.16816.F32 R96, R8.reuse, R14, R64 ;  /* 0x0000000e0860723c */ /* 0x040fe20000001840 */
[----:B------:R-:W-:Y:S07]  /*1d290*/  LDSM.16.M88.4 R12, [R75+0x4000] ;  /* 0x004000004b0c783b */ /* 0x000fee0000000200 */
[C---:B----4-:R-:W-:Y:S08]  /*1d2a0*/  HMMA.16816.F32 R68, R8.reuse, R40, R236 ;  /* 0x000000280844723c */ /* 0x050ff000000018ec */
[----:B------:R-:W-:Y:S08]  /*1d2b0*/  HMMA.16816.F32 R64, R8, R42, R216 ;  /* 0x0000002a0840723c */ /* 0x000ff000000018d8 */
[----:B-1----:R-:W-:Y:S08]  /*1d2c0*/  HMMA.16816.F32 R40, R4, R28, R232 ;  /* 0x0000001c0428723c */ /* 0x002ff000000018e8 */
[C---:B---3--:R-:W-:Y:S08]  /*1d2d0*/  HMMA.16816.F32 R108, R8.reuse, R16, R80 ;  /* 0x00000010086c723c */ /* 0x048ff00000001850 */
[C---:B------:R-:W-:Y:S01]  /*1d2e0*/  HMMA.16816.F32 R104, R8.reuse, R18, R76 ;  /* 0x000000120868723c */ /* 0x040fe2000000184c */
[----:B------:R-:W1:Y:S07]  /*1d2f0*/  LDSM.16.M88.4 R16, [R75+0x3800] ;  /* 0x003800004b10783b */ /* 0x000e6e0000000200 */
[C---:B-----5:R-:W-:Y:S08]  /*1d300*/  HMMA.16816.F32 R60, R8.reuse, R32, R60 ;  /* 0x00000020083c723c */ /* 0x060ff0000000183c */
[----:B------:R-:W-:Y:S01]  /*1d310*/  HMMA.16816.F32 R56, R8, R34, R48 ;  /* 0x000000220838723c */ /* 0x000fe20000001830 */
[----:B------:R-:W-:Y:S07]  /*1d320*/  STL.64 [R1+0x138], R40 ;  /* 0x0001382801007387 */ /* 0x000fee0000100a00 */
[----:B------:R-:W-:Y:S08]  /*1d330*/  HMMA.16816.F32 R32, R4, R30, R248 ;  /* 0x0000001e0420723c */ /* 0x000ff000000018f8 */
[C---:B------:R-:W-:Y:S08]  /*1d340*/  HMMA.16816.F32 R80, R8.reuse, R44, R52 ;  /* 0x0000002c0850723c */ /* 0x040ff00000001834 */
[----:B------:R-:W-:Y:S01]  /*1d350*/  HMMA.16816.F32 R76, R8, R46, R208 ;  /* 0x0000002e084c723c */ /* 0x000fe200000018d0 */
[----:B------:R-:W-:Y:S04]  /*1d360*/  STL.64 [R1+0x140], R42 ;  /* 0x0001402a01007387 */ /* 0x000fe80000100a00 */
[----:B------:R-:W-:Y:S03]  /*1d370*/  LDSM.16.M88.4 R52, [R75+0x5000] ;  /* 0x005000004b34783b */ /* 0x000fe60000000200 */
[C---:B------:R-:W-:Y:S01]  /*1d380*/  HMMA.16816.F32 R8, R4.reuse, R24, R244 ;  /* 0x000000180408723c */ /* 0x040fe200000018f4 */
[----:B------:R-:W-:Y:S04]  /*1d390*/  STL.64 [R1+0x128], R32 ;  /* 0x0001282001007387 */ /* 0x000fe80000100a00 */
[----:B------:R-:W-:Y:S03]  /*1d3a0*/  STL.64 [R1+0x130], R34 ;  /* 0x0001302201007387 */ /* 0x000fe60000100a00 */
[C---:B------:R-:W-:Y:S01]  /*1d3b0*/  HMMA.16816.F32 R28, R4.reuse, R26, R240 ;  /* 0x0000001a041c723c */ /* 0x040fe200000018f0 */
[----:B------:R-:W2:Y:S04]  /*1d3c0*/  LDSM.16.M88.4 R44, [R75+0x4800] ;  /* 0x004800004b2c783b */ /* 0x000ea80000000200 */
[----:B------:R-:W3:Y:S03]  /*1d3d0*/  LDSM.16.M88.4 R48, [R75+0x5800] ;  /* 0x005800004b30783b */ /* 0x000ee60000000200 */
[C---:B------:R-:W-:Y:S01]  /*1d3e0*/  HMMA.16816.F32 R24, R4.reuse, R20, R212 ;  /* 0x000000140418723c */ /* 0x040fe200000018d4 */
[----:B------:R-:W4:Y:S04]  /*1d3f0*/  LDSM.16.M88.4 R40, [R75+0x6000] ;  /* 0x006000004b28783b */ /* 0x000f280000000200 */
[----:B------:R-:W-:Y:S04]  /*1d400*/  STL.64 [R1+0x118], R8 ;  /* 0x0001180801007387 */ /* 0x000fe80000100a00 */
[----:B------:R5:W-:Y:S04]  /*1d410*/  STL.64 [R1+0x120], R10 ;  /* 0x0001200a01007387 */ /* 0x000be80000100a00 */
[----:B------:R-:W-:Y:S04]  /*1d420*/  STL.64 [R1+0x108], R28 ;  /* 0x0001081c01007387 */ /* 0x000fe80000100a00 */
[----:B------:R-:W-:Y:S04]  /*1d430*/  STL.64 [R1+0x110], R30 ;  /* 0x0001101e01007387 */ /* 0x000fe80000100a00 */
[----:B------:R-:W4:Y:S01]  /*1d440*/  LDSM.16.M88.4 R32, [R75+0x6800] ;  /* 0x006800004b20783b */ /* 0x000f220000000200 */
[C---:B-----5:R-:W-:Y:S03]  /*1d450*/  HMMA.16816.F32 R8, R4.reuse, R22, R204 ;  /* 0x000000160408723c */ /* 0x060fe600000018cc */
[----:B------:R-:W-:Y:S04]  /*1d460*/  STL.64 [R1+0xf8], R24 ;  /* 0x0000f81801007387 */ /* 0x000fe80000100a00 */
[----:B------:R-:W-:Y:S01]  /*1d470*/  STL.64 [R1+0x100], R26 ;  /* 0x0001001a01007387 */ /* 0x000fe20000100a00 */
[C---:B-1----:R-:W-:Y:S03]  /*1d480*/  HMMA.16816.F32 R20, R4.reuse, R16, R200 ;  /* 0x000000100414723c */ /* 0x042fe600000018c8 */
[----:B------:R-:W1:Y:S04]  /*1d490*/  LDSM.16.M88.4 R28, [R75+0x7000] ;  /* 0x007000004b1c783b */ /* 0x000e680000000200 */
[----:B------:R-:W5:Y:S01]  /*1d4a0*/  LDSM.16.M88.4 R24, [R75+0x7800] ;  /* 0x007800004b18783b */ /* 0x000f620000000200 */
[C---:B------:R-:W-:Y:S03]  /*1d4b0*/  HMMA.16816.F32 R16, R4.reuse, R18, R192 ;  /* 0x000000120410723c */ /* 0x040fe600000018c0 */
[----:B------:R-:W-:Y:S04]  /*1d4c0*/  STL.64 [R1+0xe8], R8 ;  /* 0x0000e80801007387 */ /* 0x000fe80000100a00 */
[----:B------:R2:W-:Y:S04]  /*1d4d0*/  STL.64 [R1+0xf0], R10 ;  /* 0x0000f00a01007387 */ /* 0x0005e80000100a00 */
[----:B------:R-:W-:Y:S04]  /*1d4e0*/  STL.64 [R1+0xd8], R20 ;  /* 0x0000d81401007387 */ /* 0x000fe80000100a00 */
[----:B------:R-:W-:Y:S01]  /*1d4f0*/  STL.64 [R1+0xe0], R22 ;  /* 0x0000e01601007387 */ /* 0x000fe20000100a00 */
[C---:B--2---:R-:W-:Y:S03]  /*1d500*/  HMMA.16816.F32 R8, R4.reuse, R12, R180 ;  /* 0x0000000c0408723c */ /* 0x044fe600000018b4 */
[----:B------:R-:W-:Y:S04]  /*1d510*/  STL.64 [R1+0xc8], R16 ;  /* 0x0000c81001007387 */ /* 0x000fe80000100a00 */
[----:B------:R-:W-:Y:S01]  /*1d520*/  STL.64 [R1+0xd0], R18 ;  /* 0x0000d01201007387 */ /* 0x000fe20000100a00 */
[C---:B------:R-:W-:Y:S03]  /*1d530*/  HMMA.16816.F32 R12, R4.reuse, R14, R176 ;  /* 0x0000000e040c723c */ /* 0x040fe600000018b0 */
[----:B------:R-:W2:Y:S04]  /*1d540*/  LDSM.16.M88.4 R20, [R75+0x8000] ;  /* 0x008000004b14783b */ /* 0x000ea80000000200 */
[----:B------:R-:W2:Y:S04]  /*1d550*/  LDSM.16.M88.4 R16, [R75+0x8800] ;  /* 0x008800004b10783b */ /* 0x000ea80000000200 */
[----:B------:R-:W-:Y:S04]  /*1d560*/  STL.64 [R1+0xb8], R8 ;  /* 0x0000b80801007387 */ /* 0x000fe80000100a00 */
[----:B------:R3:W-:Y:S04]  /*1d570*/  STL.64 [R1+0xc0], R10 ;  /* 0x0000c00a01007387 */ /* 0x0007e80000100a00 */
[----:B------:R-:W-:Y:S04]  /*1d580*/  STL.64 [R1+0xa8], R12 ;  /* 0x0000a80c01007387 */ /* 0x000fe80000100a00 */
[----:B------:R4:W-:Y:S01]  /*1d590*/  STL.64 [R1+0xb0], R14 ;  /* 0x0000b00e01007387 */ /* 0x0009e20000100a00 */
[C---:B---3--:R-:W-:Y:S08]  /*1d5a0*/  HMMA.16816.F32 R8, R4.reuse, R44, R172 ;  /* 0x0000002c0408723c */ /* 0x048ff000000018ac */
[C---:B----4-:R-:W-:Y:S11]  /*1d5b0*/  HMMA.16816.F32 R12, R4.reuse, R46, R124 ;  /* 0x0000002e040c723c */ /* 0x050ff6000000187c */
[----:B------:R-:W-:Y:S04]  /*1d5c0*/  STL.64 [R1+0x98], R8 ;  /* 0x0000980801007387 */ /* 0x000fe80000100a00 */
[----:B------:R3:W-:Y:S01]  /*1d5d0*/  STL.64 [R1+0xa0], R10 ;  /* 0x0000a00a01007387 */ /* 0x0007e20000100a00 */
[C---:B------:R-:W-:Y:S03]  /*1d5e0*/  HMMA.16816.F32 R44, R4.reuse, R54, R188 ;  /* 0x00000036042c723c */ /* 0x040fe600000018bc */
[----:B------:R-:W-:Y:S04]  /*1d5f0*/  STL.64 [R1+0x88], R12 ;  /* 0x0000880c01007387 */ /* 0x000fe80000100a00 */
[----:B------:R-:W-:Y:S04]  /*1d600*/  STL.64 [R1+0x90], R14 ;  /* 0x0000900e01007387 */ /* 0x000fe80000100a00 */
[----:B------:R-:W4:Y:S01]  /*1d610*/  LDSM.16.M88.4 R12, [R75+0x9000] ;  /* 0x009000004b0c783b */ /* 0x000f220000000200 */
[C---:B---3--:R-:W-:Y:S08]  /*1d620*/  HMMA.16816.F32 R8, R4.reuse, R52, R168 ;  /* 0x000000340408723c */ /* 0x048ff000000018a8 */
[----:B------:R-:W-:Y:S11]  /*1d630*/  HMMA.16816.F32 R52, R4, R48, R196 ;  /* 0x000000300434723c */ /* 0x000ff600000018c4 */
[----:B------:R-:W-:Y:S04]  /*1d640*/  STL.64 [R1+0x78], R8 ;  /* 0x0000780801007387 */ /* 0x000fe80000100a00 */
[----:B------:R-:W-:Y:S04]  /*1d650*/  STL.64 [R1+0x80], R10 ;  /* 0x0000800a01007387 */ /* 0x000fe80000100a00 */
[----:B------:R-:W3:Y:S01]  /*1d660*/  LDSM.16.M88.4 R8, [R75+0x9800] ;  /* 0x009800004b08783b */ /* 0x000ee20000000200 */
[----:B------:R-:W-:Y:S01]  /*1d670*/  IADD3 R221, PT, PT, R38, -0x2, RZ ;  /* 0xfffffffe26dd7810 */ /* 0x000fe20007ffe0ff */
[----:B------:R-:W-:-:S04]  /*1d680*/  DEPBAR.LE SB0, 0x0 ;  /* 0x000080000000791a */ /* 0x000fc80000000000 */
[----:B------:R-:W-:Y:S04]  /*1d690*/  STL.64 [R1+0x68], R44 ;  /* 0x0000682c01007387 */ /* 0x000fe80000100a00 */
[----:B------:R1:W-:Y:S04]  /*1d6a0*/  STL.64 [R1+0x70], R46 ;  /* 0x0000702e01007387 */ /* 0x0003e80000100a00 */
[----:B------:R2:W-:Y:S04]  /*1d6b0*/  STL.64 [R1+0x10], R52 ;  /* 0x0000103401007387 */ /* 0x0005e80000100a00 */
[----:B------:R2:W-:Y:S01]  /*1d6c0*/  STL.64 [R1+0x18], R54 ;  /* 0x0000183601007387 */ /* 0x0005e20000100a00 */
[----:B-1----:R-:W-:Y:S01]  /*1d6d0*/  HMMA.16816.F32 R44, R4, R50, R184 ;  /* 0x00000032042c723c */ /* 0x002fe200000018b8 */
[----:B------:R-:W-:-:S15]  /*1d6e0*/  ISETP.GT.AND P3, PT, R221, R229, PT ;  /* 0x000000e5dd00720c */ /* 0x000fde0003f64270 */
[----:B------:R-:W-:-:S03]  /*1d6f0*/  NOP ;  /* 0x0000000000007918 */ /* 0x000fc60000000000 */
[----:B------:R1:W-:Y:S04]  /*1d700*/  STL.64 [R1], R44 ;  /* 0x0000002c01007387 */ /* 0x0003e80000100a00 */
[----:B------:R1:W-:Y:S01]  /*1d710*/  STL.64 [R1+0x8], R46 ;  /* 0x0000082e01007387 */ /* 0x0003e20000100a00 */
[C---:B------:R-:W-:Y:S01]  /*1d720*/  HMMA.16816.F32 R248, R4.reuse, R40, R128 ;  /* 0x0000002804f8723c */ /* 0x040fe20000001880 */
[----:B------:R-:W-:Y:S07]  /*1d730*/  BSSY.RECONVERGENT B1, `(.L_x_2680) ;  /* 0x00000e8000017945 */ /* 0x000fee0003800200 */
[C---:B------:R-:W-:Y:S08]  /*1d740*/  HMMA.16816.F32 R244, R4.reuse, R42, R120 ;  /* 0x0000002a04f4723c */ /* 0x040ff00000001878 */
[C---:B------:R-:W-:Y:S08]  /*1d750*/  HMMA.16816.F32 R240, R4.reuse, R32, R116 ;  /* 0x0000002004f0723c */ /* 0x040ff00000001874 */
[C---:B------:R-:W-:Y:S08]  /*1d760*/  HMMA.16816.F32 R236, R4.reuse, R34, R112 ;  /* 0x0000002204ec723c */ /* 0x040ff00000001870 */
[C---:B------:R-:W-:Y:S08]  /*1d770*/  HMMA.16816.F32 R232, R4.reuse, R28, R108 ;  /* 0x0000001c04e8723c */ /* 0x040ff0000000186c */
[C---:B------:R-:W-:Y:S08]  /*1d780*/  HMMA.16816.F32 R216, R4.reuse, R30, R104 ;  /* 0x0000001e04d8723c */ /* 0x040ff00000001868 */
[C---:B-----5:R-:W-:Y:S08]  /*1d790*/  HMMA.16816.F32 R212, R4.reuse, R24, R100 ;  /* 0x0000001804d4723c */ /* 0x060ff00000001864 */
[C---:B------:R-:W-:Y:S08]  /*1d7a0*/  HMMA.16816.F32 R208, R4.reuse, R26, R96 ;  /* 0x0000001a04d0723c */ /* 0x040ff00000001860 */
[C---:B--2---:R-:W-:Y:S08]  /*1d7b0*/  HMMA.16816.F32 R204, R4.reuse, R20, R88 ;  /* 0x0000001404cc723c */ /* 0x044ff00000001858 */
[C---:B------:R-:W-:Y:S08]  /*1d7c0*/  HMMA.16816.F32 R200, R4.reuse, R22, R84 ;  /* 0x0000001604c8723c */ /* 0x040ff00000001854 */
[C---:B------:R-:W-:Y:S08]  /*1d7d0*/  HMMA.16816.F32 R196, R4.reuse, R16, R80 ;  /* 0x0000001004c4723c */ /* 0x040ff00000001850 */
[C---:B------:R-:W-:Y:S08]  /*1d7e0*/  HMMA.16816.F32 R192, R4.reuse, R18, R76 ;  /* 0x0000001204c0723c */ /* 0x040ff0000000184c */
[C---:B----4-:R-:W-:Y:S08]  /*1d7f0*/  HMMA.16816.F32 R188, R4.reuse, R12, R68 ;  /* 0x0000000c04bc723c */ /* 0x050ff00000001844 */
[C---:B------:R-:W-:Y:S08]  /*1d800*/  HMMA.16816.F32 R184, R4.reuse, R14, R64 ;  /* 0x0000000e04b8723c */ /* 0x040ff00000001840 */
[C---:B---3--:R-:W-:Y:S08]  /*1d810*/  HMMA.16816.F32 R180, R4.reuse, R8, R60 ;  /* 0x0000000804b4723c */ /* 0x048ff0000000183c */
[----:B------:R-:W-:Y:S01]  /*1d820*/  HMMA.16816.F32 R172, R4, R10, R56 ;  /* 0x0000000a04ac723c */ /* 0x000fe20000001838 */
[----:B------:R-:W-:Y:S06]  /*1d830*/  BAR.SYNC.DEFER_BLOCKING 0x0 ;  /* 0x0000000000007b1d */ /* 0x000fec0000010000 */
[----:B-1----:R-:W-:-:S13]  /*1d840*/  @!P3 BRA `(.L_x_2681) ;  /* 0x0000000c0058b947 */ /* 0x002fda0003800000 */
        /* <DEDUP_REMOVED lines=9> */
[----:B------:R-:W-:Y:S02]  /*1d8e0*/  IABS R10, R2 ;  /* 0x00000002000a7213 */ /* 0x000fe40000000000 */
[----:B-1----:R-:W-:Y:S01]  /*1d8f0*/  SHF.L.U32 R3, R38, 0x8, RZ ;  /* 0x0000000826037819 */ /* 0x002fe200000006ff */
[----:B--2---:R-:W-:-:S04]  /*1d900*/  IMAD.MOV R4, RZ, RZ, -R5 ;  /* 0x000000ffff047224 */ /* 0x004fc800078e0a05 */
[C---:B------:R-:W-:Y:S02]  /*1d910*/  VIADD R8, R3.reuse, 0xfffffd00 ;  /* 0xfffffd0003087836 */ /* 0x040fe40000000000 */
[----:B------:R-:W-:Y:S02]  /*1d920*/  VIADD R9, R3, 0xfffffe00 ;  /* 0xfffffe0003097836 */ /* 0x000fe40000000000 */
[----:B------:R-:W-:Y:S01]  /*1d930*/  IMAD R3, R4, R0, RZ ;  /* 0x0000000004037224 */ /* 0x000fe200078e02ff */
[----:B------:R-:W-:Y:S02]  /*1d940*/  MOV R4, RZ ;  /* 0x000000ff00047202 */ /* 0x000fe40000000f00 */
[----:B------:R-:W-:Y:S02]  /*1d950*/  IABS R6, R8 ;  /* 0x0000000800067213 */ /* 0x000fe40000000000 */
[----:B------:R-:W-:Y:S01]  /*1d960*/  IABS R7, R9 ;  /* 0x0000000900077213 */ /* 0x000fe20000000000 */
[----:B------:R-:W-:-:S04]  /*1d970*/  IMAD.HI.U32 R4, R5, R3, R4 ;  /* 0x0000000305047227 */ /* 0x000fc800078e0004 */
[----:B------:R-:W-:Y:S02]  /*1d980*/  IMAD.MOV R3, RZ, RZ, -R10 ;  /* 0x000000ffff037224 */ /* 0x000fe400078e0a0a */
        /* <DEDUP_REMOVED lines=52> */
.L_x_2683:
        /* <DEDUP_REMOVED lines=12> */
.L_x_2684:
[----:B------:R-:W-:Y:S05]  /*1dd90*/  BSYNC.RECONVERGENT B0 ;  /* 0x0000000000007941 */ /* 0x000fea0003800200 */
.L_x_2682:
[----:B------:R-:W3:Y:S04]  /*1dda0*/  LDL R18, [R1+0x40] ;  /* 0x0000400001127983 */ /* 0x000ee80000100800 */
[----:B------:R-:W4:Y:S01]  /*1ddb0*/  LDL R19, [R1+0x3c] ;  /* 0x00003c0001137983 */ /* 0x000f220000100800 */
[----:B-1----:R-:W1:Y:S01]  /*1ddc0*/  S2R R3, SR_TID.X ;  /* 0x0000000000037919 */ /* 0x002e620000002100 */
[C---:B------:R-:W-:Y:S01]  /*1ddd0*/  IMAD.SHL.U32 R0, R230.reuse, 0x10, RZ ;  /* 0x00000010e6007824 */ /* 0x040fe200078e00ff */
[C---:B------:R-:W-:Y:S01]  /*1dde0*/  SHF.L.U64.HI R2, R230.reuse, 0x4, R231 ;  /* 0x00000004e6027819 */ /* 0x040fe200000102e7 */
[----:B------:R-:W-:Y:S02]  /*1ddf0*/  IMAD.SHL.U32 R23, R230, 0x20, RZ ;  /* 0x00000020e6177824 */ /* 0x000fe400078e00ff */
[C---:B------:R-:W-:Y:S01]  /*1de00*/  IMAD.SHL.U32 R9, R0.reuse, 0x2, RZ ;  /* 0x0000000200097824 */ /* 0x040fe200078e00ff */
[----:B------:R-:W-:-:S02]  /*1de10*/  SHF.L.U64.HI R13, R0, 0x1, R2 ;  /* 0x00000001000d7819 */ /* 0x000fc40000010202 */
[----:B------:R-:W-:Y:S01]  /*1de20*/  SHF.L.U64.HI R22, R230, 0x5, R231 ;  /* 0x00000005e6167819 */ /* 0x000fe200000102e7 */
[----:B------:R-:W5:Y:S01]  /*1de30*/  S2UR UR6, SR_CgaCtaId ;  /* 0x00000000000679c3 */ /* 0x000f620000008800 */
[----:B-1----:R-:W-:-:S05]  /*1de40*/  IMAD.SHL.U32 R12, R3, 0x8, RZ ;  /* 0x00000008030c7824 */ /* 0x002fca00078e00ff */
[----:B------:R-:W-:-:S04]  /*1de50*/  LOP3.LUT R0, R12, 0x1c0, RZ, 0xc0, !PT ;  /* 0x000001c00c007812 */ /* 0x000fc800078ec0ff */
[----:B------:R-:W-:-:S04]  /*1de60*/  LOP3.LUT R0, R0, 0x38, R3, 0xf8, !PT ;  /* 0x0000003800007812 */ /* 0x000fc800078ef803 */
[----:B------:R-:W-:-:S04]  /*1de70*/  LOP3.LUT R0, R0, 0x38, R12, 0x78, !PT ;  /* 0x0000003800007812 */ /* 0x000fc800078e780c */
[----:B------:R-:W-:Y:S01]  /*1de80*/  LOP3.LUT R0, R0, 0x1e00, R12, 0xf8, !PT ;  /* 0x00001e0000007812 */ /* 0x000fe200078ef80c */
[----:B------:R-:W-:Y:S02]  /*1de90*/  UMOV UR7, 0x400 ;  /* 0x0000040000077882 */ /* 0x000fe40000000000 */
[----:B-----5:R-:W-:-:S06]  /*1dea0*/  ULEA UR6, UR6, UR7, 0x18 ;  /* 0x0000000706067291 */ /* 0x020fcc000f8ec0ff */
[----:B------:R-:W-:Y:S02]  /*1deb0*/  LEA R0, R0, UR6, 0x1 ;  /* 0x0000000600007c11 */ /* 0x000fe4000f8e08ff */
[----:B---3--:R-:W-:-:S04]  /*1dec0*/  IADD3 R6, P3, P1, R23, R18, R9 ;  /* 0x0000001217067210 */ /* 0x008fc8000797e009 */
[----:B----4-:R-:W-:Y:S01]  /*1ded0*/  IADD3.X R7, PT, PT, R22, R19, R13, P3, P1 ;  /* 0x0000001316077210 */ /* 0x010fe20001fe240d */
[----:B------:R-:W-:Y:S01]  /*1dee0*/  @!PT LDS RZ, [RZ] ;  /* 0x00000000fffff984 */ /* 0x000fe20000000800 */
[----:B------:R-:W-:Y:S01]  /*1def0*/  @!PT LDS RZ, [RZ] ;  /* 0x00000000fffff984 */ /* 0x000fe20000000800 */
[----:B------:R-:W-:Y:S01]  /*1df00*/  @!PT LDS RZ, [RZ] ;  /* 0x00000000fffff984 */ /* 0x000fe20000000800 */
[----:B------:R1:W-:Y:S01]  /*1df10*/  @!P0 LDGSTS.E.BYPASS.LTC128B.128 [R0+0x2000], desc[UR4][R18.64] ;  /* 0x0200000012008fae */ /* 0x0003e2000b981a04 */
[----:B------:R-:W-:-:S05]  /*1df20*/  IADD3 R4, P1, PT, R6, R23, RZ ;  /* 0x0000001706047210 */ /* 0x000fca0007f3e0ff */
[----:B------:R-:W-:Y:S01]  /*1df30*/  IMAD.X R5, R7, 0x1, R22, P1 ;  /* 0x0000000107057824 */ /* 0x000fe200008e0616 */
[----:B------:R-:W-:-:S05]  /*1df40*/  IADD3 R2, P1, PT, R4, R23, RZ ;  /* 0x0000001704027210 */ /* 0x000fca0007f3e0ff */
[----:B------:R-:W-:Y:S01]  /*1df50*/  IMAD.X R3, R5, 0x1, R22, P1 ;  /* 0x0000000105037824 */ /* 0x000fe200008e0616 */
[----:B------:R-:W-:-:S04]  /*1df60*/  IADD3 R10, P1, PT, R2, R23, RZ ;  /* 0x00000017020a7210 */ /* 0x000fc80007f3e0ff */
[----:B------:R-:W-:Y:S01]  /*1df70*/  IADD3 R8, P3, PT, R10, R23, RZ ;  /* 0x000000170a087210 */ /* 0x000fe20007f7e0ff */
[----:B------:R-:W-:Y:S01]  /*1df80*/  IMAD.X R11, R3, 0x1, R22, P1 ;  /* 0x00000001030b7824 */ /* 0x000fe200008e0616 */
[----:B------:R-:W-:-:S03]  /*1df90*/  @!P0 IADD3 R12, P1, PT, R9, R18, RZ ;  /* 0x00000012090c8210 */ /* 0x000fc60007f3e0ff */
[----:B------:R-:W-:Y:S01]  /*1dfa0*/  IMAD.X R9, R11, 0x1, R22, P3 ;  /* 0x000000010b097824 */ /* 0x000fe200018e0616 */
[----:B------:R-:W-:Y:S01]  /*1dfb0*/  IADD3 R16, P3, PT, R8, R23, RZ ;  /* 0x0000001708107210 */ /* 0x000fe20007f7e0ff */
[----:B------:R-:W-:-:S03]  /*1dfc0*/  @!P0 IMAD.X R13, R13, 0x1, R19, P1 ;  /* 0x000000010d0d8824 */ /* 0x000fc600008e0613 */
[----:B------:R-:W-:Y:S01]  /*1dfd0*/  IADD3 R14, P1, PT, R16, R23, RZ ;  /* 0x00000017100e7210 */ /* 0x000fe20007f3e0ff */
[----:B------:R-:W-:-:S04]  /*1dfe0*/  IMAD.X R17, R9, 0x1, R22, P3 ;  /* 0x0000000109117824 */ /* 0x000fc800018e0616 */
[----:B------:R-:W-:Y:S01]  /*1dff0*/  IMAD.X R15, R17, 0x1, R22, P1 ;  /* 0x00000001110f7824 */ /* 0x000fe200008e0616 */
[----:B------:R-:W-:-:S05]  /*1e000*/  IADD3 R20, P1, PT, R14, R23, RZ ;  /* 0x000000170e147210 */ /* 0x000fca0007f3e0ff */
[--C-:B------:R-:W-:Y:S01]  /*1e010*/  IMAD.X R21, R15, 0x1, R22.reuse, P1 ;  /* 0x000000010f157824 */ /* 0x100fe200008e0616 */
[----:B-1----:R-:W-:Y:S01]  /*1e020*/  IADD3 R18, P1, PT, R20, R23, RZ ;  /* 0x0000001714127210 */ /* 0x002fe20007f3e0ff */
        /* <DEDUP_REMOVED lines=41> */
[--C-:B------:R-:W-:Y:S01]  /*1e2c0*/  IMAD.X R5, R7, 0x1, R22.reuse, P1 ;  /* 0x0000000107057824 */ /* 0x100fe200008e0616 */
[----:B--2---:R-:W-:Y:S02]  /*1e2d0*/  IADD3 R2, P3, PT, R4, R23, RZ ;  /* 0x0000001704027210 */ /* 0x004fe40007f7e0ff */
        /* <DEDUP_REMOVED lines=45> */
.L_x_2681:
[----:B------:R-:W-:Y:S05]  /*1e5b0*/  BSYNC.RECONVERGENT B1 ;  /* 0x0000000000017941 */ /* 0x000fea0003800200 */
.L_x_2680:
[----:B------:R-:W2:Y:S04]  /*1e5c0*/  LDL.LU R11, [R1+0xac] ;  /* 0x0000ac00010b7983 */ /* 0x000ea80000300800 */
[----:B-1----:R-:W3:Y:S04]  /*1e5d0*/  LDL.LU R8, [R1+0xb0] ;  /* 0x0000b00001087983 */ /* 0x002ee80000300800 */
[----:B------:R-:W4:Y:S04]  /*1e5e0*/  LDL.LU R18, [R1+0xa8] ;  /* 0x0000a80001127983 */ /* 0x000f280000300800 */
[----:B------:R-:W5:Y:S04]  /*1e5f0*/  LDL.LU R26, [R1+0xc8] ;  /* 0x0000c800011a7983 */ /* 0x000f680000300800 */
[----:B------:R-:W2:Y:S04]  /*1e600*/  LDL.LU R23, [R1+0x68] ;  /* 0x0000680001177983 */ /* 0x000ea80000300800 */
[----:B------:R-:W3:Y:S04]  /*1e610*/  LDL.LU R22, [R1+0x6c] ;  /* 0x00006c0001167983 */ /* 0x000ee80000300800 */
[----:B------:R-:W3:Y:S04]  /*1e620*/  LDL.LU R4, [R1+0x70] ;  /* 0x0000700001047983 */ /* 0x000ee80000300800 */
[----:B------:R-:W3:Y:S04]  /*1e630*/  LDL.LU R5, [R1+0x74] ;  /* 0x0000740001057983 */ /* 0x000ee80000300800 */
[----:B------:R-:W4:Y:S04]  /*1e640*/  LDL.LU R27, [R1+0xdc] ;  /* 0x0000dc00011b7983 */ /* 0x000f280000300800 */
[----:B------:R-:W5:Y:S04]  /*1e650*/  LDL.LU R29, [R1+0xd8] ;  /* 0x0000d800011d7983 */ /* 0x000f680000300800 */
[----:B------:R-:W2:Y:S04]  /*1e660*/  LDL.LU R20, [R1+0xbc] ;  /* 0x0000bc0001147983 */ /* 0x000ea80000300800 */
[----:B------:R-:W3:Y:S04]  /*1e670*/  LDL.LU R19, [R1+0xb8] ;  /* 0x0000b80001137983 */ /* 0x000ee80000300800 */
[----:B------:R-:W3:Y:S04]  /*1e680*/  LDL.LU R7, [R1+0x90] ;  /* 0x0000900001077983 */ /* 0x000ee80000300800 */
[----:B------:R-:W3:Y:S04]  /*1e690*/  LDL.LU R6, [R1+0x150] ;  /* 0x0001500001067983 */ /* 0x000ee80000300800 */
[----:B------:R-:W3:Y:S04]  /*1e6a0*/  LDL.LU R17, [R1+0x18] ;  /* 0x0000180001117983 */ /* 0x000ee80000300800 */
[----:B------:R-:W3:Y:S04]  /*1e6b0*/  LDL.LU R15, [R1+0xa0] ;  /* 0x0000a000010f7983 */ /* 0x000ee80000300800 */
[----:B------:R-:W3:Y:S04]  /*1e6c0*/  LDL.LU R13, [R1+0xa4] ;  /* 0x0000a400010d7983 */ /* 0x000ee80000300800 */
[----:B------:R-:W4:Y:S04]  /*1e6d0*/  LDL.LU R31, [R1+0xfc] ;  /* 0x0000fc00011f7983 */ /* 0x000f280000300800 */
[----:B------:R-:W5:Y:S04]  /*1e6e0*/  LDL.LU R30, [R1+0xf8] ;  /* 0x0000f800011e7983 */ /* 0x000f680000300800 */
[----:B------:R-:W3:Y:S04]  /*1e6f0*/  LDL.LU R16, [R1+0xc] ;  /* 0x00000c0001107983 */ /* 0x000ee80000300800 */
[----:B------:R-:W3:Y:S04]  /*1e700*/  LDL.LU R25, [R1] ;  /* 0x0000000001197983 */ /* 0x000ee80000300800 */
[----:B------:R-:W3:Y:S04]  /*1e710*/  LDL.LU R24, [R1+0x4] ;  /* 0x0000040001187983 */ /* 0x000ee80000300800 */
[----:B------:R-:W2:Y:S04]  /*1e720*/  LDL.LU R28, [R1+0x128] ;  /* 0x00012800011c7983 */ /* 0x000ea80000300800 */
        /* <DEDUP_REMOVED lines=9> */
[----:B----4-:R-:W-:-:S02]  /*1e7c0*/  IMAD.MOV.U32 R32, RZ, RZ, R31 ;  /* 0x000000ffff207224 */ /* 0x010fc400078e001f */
[----:B-----5:R-:W-:Y:S02]  /*1e7d0*/  IMAD.MOV.U32 R33, RZ, RZ, R30 ;  /* 0x000000ffff217224 */ /* 0x020fe400078e001e */
[----:B--2---:R-:W-:Y:S02]  /*1e7e0*/  IMAD.MOV.U32 R41, RZ, RZ, R28 ;  /* 0x000000ffff297224 */ /* 0x004fe400078e001c */
[----:B------:R-:W2:Y:S01]  /*1e7f0*/  LDL.LU R28, [R1+0x124] ;  /* 0x00012400011c7983 */ /* 0x000ea20000300800 */
[----:B---3--:R-:W-:-:S03]  /*1e800*/  IMAD.MOV.U32 R40, RZ, RZ, R21 ;  /* 0x000000ffff287224 */ /* 0x008fc600078e0015 */
[----:B------:R-:W3:Y:S04]  /*1e810*/  LDL.LU R21, [R1+0x120] ;  /* 0x0001200001157983 */ /* 0x000ee80000300800 */
[----:B------:R-:W4:Y:S01]  /*1e820*/  LDL.LU R36, [R1+0x118] ;  /* 0x0001180001247983 */ /* 0x000f220000300800 */
[----:B------:R-:W-:-:S03]  /*1e830*/  IMAD.MOV.U32 R34, RZ, RZ, R14 ;  /* 0x000000ffff227224 */ /* 0x000fc600078e000e */
[----:B------:R-:W5:Y:S01]  /*1e840*/  LDL.LU R39, [R1+0x13c] ;  /* 0x00013c0001277983 */ /* 0x000f620000300800 */
[----:B------:R-:W-:Y:S02]  /*1e850*/  IMAD.MOV.U32 R31, RZ, RZ, R12 ;  /* 0x000000ffff1f7224 */ /* 0x000fe400078e000c */
[----:B------:R-:W-:Y:S02]  /*1e860*/  IMAD.MOV.U32 R14, RZ, RZ, R10 ;  /* 0x000000ffff0e7224 */ /* 0x000fe400078e000a */
[----:B------:R-:W-:Y:S02]  /*1e870*/  IMAD.MOV.U32 R10, RZ, RZ, R3 ;  /* 0x000000ffff0a7224 */ /* 0x000fe400078e0003 */
[----:B------:R-:W3:Y:S01]  /*1e880*/  LDL.LU R3, [R1+0x140] ;  /* 0x0001400001037983 */ /* 0x000ee20000300800 */
[----:B------:R-:W-:-:S03]  /*1e890*/  IMAD.MOV.U32 R30, RZ, RZ, R2 ;  /* 0x000000ffff1e7224 */ /* 0x000fc600078e0002 */
[----:B------:R-:W2:Y:S01]  /*1e8a0*/  LDL.LU R12, [R1+0x144] ;  /* 0x00014400010c7983 */ /* 0x000ea20000300800 */
[----:B------:R-:W-:-:S03]  /*1e8b0*/  IMAD R0, R38, 0x100, R0 ;  /* 0x0000010026007824 */ /* 0x000fc600078e0200 */
[----:B------:R-:W3:Y:S01]  /*1e8c0*/  LDL.LU R42, [R1+0x138] ;  /* 0x00013800012a7983 */ /* 0x000ee20000300800 */
[C---:B------:R-:W-:Y:S02]  /*1e8d0*/  VIADD R70, R0.reuse, 0xfffffe01 ;  /* 0xfffffe0100467836 */ /* 0x040fe40000000000 */
[C---:B------:R-:W-:Y:S02]  /*1e8e0*/  VIADD R2, R0.reuse, 0xfffffe00 ;  /* 0xfffffe0000027836 */ /* 0x040fe40000000000 */
[----:B------:R-:W-:Y:S01]  /*1e8f0*/  VIADD R69, R0, 0xfffffe08 ;  /* 0xfffffe0800457836 */ /* 0x000fe20000000000 */
[-C--:B------:R-:W-:Y:S01]  /*1e900*/  ISETP.GE.AND P0, PT, R70, R226.reuse, PT ;  /* 0x000000e24600720c */ /* 0x080fe20003f06270 */
[----:B------:R-:W-:Y:S01]  /*1e910*/  VIADD R71, R0, 0xfffffe09 ;  /* 0xfffffe0900477836 */ /* 0x000fe20000000000 */
[----:B------:R-:W-:Y:S01]  /*1e920*/  ISETP.GE.AND P1, PT, R2, R226, PT ;  /* 0x000000e20200720c */ /* 0x000fe20003f26270 */
        /* <DEDUP_REMOVED lines=63> */
[----:B------:R-:W-:Y:S01]  /*1ed20*/  VIADD R171, R0, 0xfffffef9 ;  /* 0xfffffef900ab7836 */ /* 0x000fe20000000000 */
[----:B-----5:R-:W-:Y:S01]  /*1ed30*/  FSEL R2, R39, -INF , P0 ;  /* 0xff80000027027808 */ /* 0x020fe20000000000 */
[----:B----4-:R-:W-:Y:S01]  /*1ed40*/  IMAD.MOV.U32 R39, RZ, RZ, R36 ;  /* 0x000000ffff277224 */ /* 0x010fe200078e0024 */
[C---:B------:R-:W-:Y:S01]  /*1ed50*/  ISETP.GE.AND P0, PT, R71.reuse, R226, PT ;  /* 0x000000e24700720c */ /* 0x040fe20003f06270 */
[----:B------:R-:W-:Y:S02]  /*1ed60*/  IMAD.MOV.U32 R36, RZ, RZ, R35 ;  /* 0x000000ffff247224 */ /* 0x000fe400078e0023 */
[----:B------:R-:W-:Y:S01]  /*1ed70*/  IMAD.MOV.U32 R35, RZ, RZ, R30 ;  /* 0x000000ffff237224 */ /* 0x000fe200078e001e */
[----:B------:R-:W-:Y:S01]  /*1ed80*/  FSEL R68, R2, -INF , !P6 ;  /* 0xff80000002447808 */ /* 0x000fe20007000000 */
[----:B------:R-:W-:Y:S01]  /*1ed90*/  IMAD.MOV.U32 R30, RZ, RZ, R14 ;  /* 0x000000ffff1e7224 */ /* 0x000fe200078e000e */
[----:B------:R-:W-:Y:S02]  /*1eda0*/  ISETP.GE.AND P6, PT, R71, R225, PT ;  /* 0x000000e14700720c */ /* 0x000fe40003fc6270 */
[----:B------:R-:W-:-:S02]  /*1edb0*/  FSEL R2, R40, -INF , P0 ;  /* 0xff80000028027808 */ /* 0x000fc40000000000 */
[-C--:B------:R-:W-:Y:S02]  /*1edc0*/  ISETP.GE.AND P0, PT, R73, R226.reuse, PT ;  /* 0x000000e24900720c */ /* 0x080fe40003f06270 */
[----:B---3--:R-:W-:Y:S02]  /*1edd0*/  FSEL R0, R42, -INF , P1 ;  /* 0xff8000002a007808 */ /* 0x008fe40000800000 */
[C---:B------:R-:W-:Y:S02]  /*1ede0*/  ISETP.GE.AND P1, PT, R69.reuse, R226, PT ;  /* 0x000000e24500720c */ /* 0x040fe40003f26270 */
[----:B------:R-:W-:Y:S02]  /*1edf0*/  FSEL R14, R0, -INF , !P4 ;  /* 0xff800000000e7808 */ /* 0x000fe40006000000 */
[----:B------:R-:W-:Y:S02]  /*1ee00*/  ISETP.GE.AND P4, PT, R69, R225, PT ;  /* 0x000000e14500720c */ /* 0x000fe40003f86270 */
[----:B------:R-:W-:-:S02]  /*1ee10*/  FSEL R0, R41, -INF , P1 ;  /* 0xff80000029007808 */ /* 0x000fc40000800000 */
[----:B------:R-:W-:Y:S02]  /*1ee20*/  ISETP.GE.AND P1, PT, R72, R226, PT ;  /* 0x000000e24800720c */ /* 0x000fe40003f26270 */
[----:B------:R-:W-:Y:S02]  /*1ee30*/  FSEL R67, R0, -INF , !P4 ;  /* 0xff80000000437808 */ /* 0x000fe40006000000 */
[----:B------:R-:W-:Y:S02]  /*1ee40*/  FSEL R66, R2, -INF , !P6 ;  /* 0xff80000002427808 */ /* 0x000fe40007000000 */
[-C--:B------:R-:W-:Y:S02]  /*1ee50*/  ISETP.GE.AND P4, PT, R72, R225.reuse, PT ;  /* 0x000000e14800720c */ /* 0x080fe40003f86270 */
[----:B------:R-:W-:Y:S02]  /*1ee60*/  FSEL R0, R39, -INF , P1 ;  /* 0xff80000027007808 */ /* 0x000fe40000800000 */
[----:B------:R-:W-:-:S02]  /*1ee70*/  ISETP.GE.AND P6, PT, R73, R225, PT ;  /* 0x000000e14900720c */ /* 0x000fc40003fc6270 */
[----:B------:R-:W-:Y:S02]  /*1ee80*/  FSEL R2, R36, -INF , P0 ;  /* 0xff80000024027808 */ /* 0x000fe40000000000 */
[-C--:B------:R-:W-:Y:S02]  /*1ee90*/  ISETP.GE.AND P1, PT, R74, R226.reuse, PT ;  /* 0x000000e24a00720c */ /* 0x080fe40003f26270 */
[----:B------:R-:W-:Y:S02]  /*1eea0*/  ISETP.GE.AND P0, PT, R75, R226, PT ;  /* 0x000000e24b00720c */ /* 0x000fe40003f06270 */
[----:B------:R-:W-:Y:S02]  /*1eeb0*/  FSEL R65, R0, -INF , !P4 ;  /* 0xff80000000417808 */ /* 0x000fe40006000000 */
[----:B------:R-:W-:Y:S02]  /*1eec0*/  FSEL R64, R2, -INF , !P6 ;  /* 0xff80000002407808 */ /* 0x000fe40007000000 */
[----:B------:R-:W-:Y:S01]  /*1eed0*/  FSEL R0, R35, -INF , P1 ;  /* 0xff80000023007808 */ /* 0x000fe20000800000 */
[----:B------:R-:W-:Y:S01]  /*1eee0*/  IMAD.MOV.U32 R35, RZ, RZ, R33 ;  /* 0x000000ffff237224 */ /* 0x000fe200078e0021 */
[----:B------:R-:W-:Y:S01]  /*1eef0*/  FSEL R2, R34, -INF , P0 ;  /* 0xff80000022027808 */ /* 0x000fe20000000000 */
[----:B------:R-:W-:-:S02]  /*1ef00*/  IMAD.MOV.U32 R34, RZ, RZ, R32 ;  /* 0x000000ffff227224 */ /* 0x000fc400078e0020 */
[----:B------:R-:W-:Y:S02]  /*1ef10*/  IMAD.MOV.U32 R33, RZ, RZ, R31 ;  /* 0x000000ffff217224 */ /* 0x000fe400078e001f */
[----:B------:R-:W-:Y:S02]  /*1ef20*/  IMAD.MOV.U32 R32, RZ, RZ, R30 ;  /* 0x000000ffff207224 */ /* 0x000fe400078e001e */
[----:B------:R-:W-:Y:S02]  /*1ef30*/  IMAD.MOV.U32 R31, RZ, RZ, R29 ;  /* 0x000000ffff1f7224 */ /* 0x000fe400078e001d */
[----:B------:R-:W-:Y:S02]  /*1ef40*/  IMAD.MOV.U32 R30, RZ, RZ, R27 ;  /* 0x000000ffff1e7224 */ /* 0x000fe400078e001b */
[----:B------:R-:W-:Y:S01]  /*1ef50*/  IMAD.MOV.U32 R29, RZ, RZ, R26 ;  /* 0x000000ffff1d7224 */ /* 0x000fe200078e001a */
[----:B------:R-:W3:Y:S04]  /*1ef60*/  LDL.LU R27, [R1+0xb4] ;  /* 0x0000b400011b7983 */ /* 0x000ee80000300800 */
[----:B------:R-:W4:Y:S01]  /*1ef70*/  LDL.LU R26, [R1+0xcc] ;  /* 0x0000cc00011a7983 */ /* 0x000f220000300800 */
[----:B------:R-:W-:-:S02]  /*1ef80*/  ISETP.GE.AND P6, PT, R75, R225, PT ;  /* 0x000000e14b00720c */ /* 0x000fc40003fc6270 */
[-C--:B------:R-:W-:Y:S02]  /*1ef90*/  ISETP.GE.AND P4, PT, R74, R225.reuse, PT ;  /* 0x000000e14a00720c */ /* 0x080fe40003f86270 */
[-C--:B------:R-:W-:Y:S02]  /*1efa0*/  ISETP.GE.AND P0, PT, R77, R226.reuse, PT ;  /* 0x000000e24d00720c */ /* 0x080fe40003f06270 */
[-C--:B------:R-:W-:Y:S02]  /*1efb0*/  ISETP.GE.AND P1, PT, R76, R226.reuse, PT ;  /* 0x000000e24c00720c */ /* 0x080fe40003f26270 */
[----:B------:R-:W-:Y:S02]  /*1efc0*/  FSEL R62, R2, -INF , !P6 ;  /* 0xff800000023e7808 */ /* 0x000fe40007000000 */
[----:B------:R-:W-:Y:S02]  /*1efd0*/  FSEL R63, R0, -INF , !P4 ;  /* 0xff800000003f7808 */ /* 0x000fe40006000000 */
[----:B------:R-:W-:Y:S01]  /*1efe0*/  FSEL R2, R34, -INF , P0 ;  /* 0xff80000022027808 */ /* 0x000fe20000000000 */
[----:B------:R-:W-:Y:S01]  /*1eff0*/  IMAD.MOV.U32 R34, RZ, RZ, R32 ;  /* 0x000000ffff227224 */ /* 0x000fe200078e0020 */
[----:B------:R-:W-:Y:S01]  /*1f000*/  FSEL R0, R35, -INF , P1 ;  /* 0xff80000023007808 */ /* 0x000fe20000800000 */
[----:B------:R-:W-:Y:S01]  /*1f010*/  IMAD.MOV.U32 R35, RZ, RZ, R33 ;  /* 0x000000ffff237224 */ /* 0x000fe200078e0021 */
[-C--:B------:R-:W-:Y:S01]  /*1f020*/  ISETP.GE.AND P6, PT, R77, R225.reuse, PT ;  /* 0x000000e14d00720c */ /* 0x080fe20003fc6270 */
[----:B------:R-:W-:Y:S01]  /*1f030*/  IMAD.MOV.U32 R32, RZ, RZ, R30 ;  /* 0x000000ffff207224 */ /* 0x000fe200078e001e */
[----:B------:R-:W-:Y:S01]  /*1f040*/  ISETP.GE.AND P4, PT, R76, R225, PT ;  /* 0x000000e14c00720c */ /* 0x000fe20003f86270 */
[----:B------:R-:W-:Y:S01]  /*1f050*/  IMAD.MOV.U32 R33, RZ, RZ, R31 ;  /* 0x000000ffff217224 */ /* 0x000fe200078e001f */
[-C--:B------:R-:W-:Y:S01]  /*1f060*/  ISETP.GE.AND P0, PT, R79, R226.reuse, PT ;  /* 0x000000e24f00720c */ /* 0x080fe20003f06270 */
[----:B------:R-:W-:Y:S01]  /*1f070*/  IMAD.MOV.U32 R31, RZ, RZ, R29 ;  /* 0x000000ffff1f7224 */ /* 0x000fe200078e001d */
[----:B------:R-:W-:Y:S01]  /*1f080*/  ISETP.GE.AND P1, PT, R78, R226, PT ;  /* 0x000000e24e00720c */ /* 0x000fe20003f26270 */
[----:B------:R-:W-:Y:S01]  /*1f090*/  IMAD.MOV.U32 R36, RZ, RZ, R32 ;  /* 0x000000ffff247224 */ /* 0x000fe200078e0020 */
[----:B------:R-:W-:Y:S01]  /*1f0a0*/  FSEL R60, R2, -INF , !P6 ;  /* 0xff800000023c7808 */ /* 0x000fe20007000000 */
[----:B------:R-:W-:Y:S01]  /*1f0b0*/  IMAD.MOV.U32 R32, RZ, RZ, R20 ;  /* 0x000000ffff207224 */ /* 0x000fe200078e0014 */
[----:B------:R-:W-:-:S02]  /*1f0c0*/  FSEL R61, R0, -INF , !P4 ;  /* 0xff800000003d7808 */ /* 0x000fc40006000000 */
[----:B------:R-:W-:Y:S01]  /*1f0d0*/  FSEL R2, R34, -INF , P0 ;  /* 0xff80000022027808 */ /* 0x000fe20000000000 */
[----:B------:R-:W-:Y:S01]  /*1f0e0*/  IMAD.MOV.U32 R39, RZ, RZ, R33 ;  /* 0x000000ffff277224 */ /* 0x000fe200078e0021 */
[----:B------:R-:W-:Y:S01]  /*1f0f0*/  FSEL R0, R35, -INF , P1 ;  /* 0xff80000023007808 */ /* 0x000fe20000800000 */
[----:B------:R-:W-:Y:S02]  /*1f100*/  IMAD.MOV.U32 R35, RZ, RZ, R31 ;  /* 0x000000ffff237224 */ /* 0x000fe400078e001f */
[----:B------:R-:W-:Y:S02]  /*1f110*/  IMAD.MOV.U32 R33, RZ, RZ, R19 ;  /* 0x000000ffff217224 */ /* 0x000fe400078e0013 */
[----:B------:R-:W-:Y:S02]  /*1f120*/  IMAD.MOV.U32 R19, RZ, RZ, R7 ;  /* 0x000000ffff137224 */ /* 0x000fe400078e0007 */
[----:B---3--:R-:W-:Y:S02]  /*1f130*/  IMAD.MOV.U32 R29, RZ, RZ, R27 ;  /* 0x000000ffff1d7224 */ /* 0x008fe400078e001b */
[----:B------:R-:W3:Y:S01]  /*1f140*/  LDL.LU R27, [R1+0x8] ;  /* 0x00000800011b7983 */ /* 0x000ee20000300800 */
[----:B----4-:R-:W-:-:S02]  /*1f150*/  IMAD.MOV.U32 R30, RZ, RZ, R26 ;  /* 0x000000ffff1e7224 */ /* 0x010fc400078e001a */
[----:B------:R-:W-:Y:S02]  /*1f160*/  IMAD.MOV.U32 R26, RZ, RZ, R25 ;  /* 0x000000ffff1a7224 */ /* 0x000fe400078e0019 */
[----:B------:R-:W-:Y:S02]  /*1f170*/  IMAD.MOV.U32 R25, RZ, RZ, R24 ;  /* 0x000000ffff197224 */ /* 0x000fe400078e0018 */
[----:B------:R-:W-:Y:S02]  /*1f180*/  IMAD.MOV.U32 R24, RZ, RZ, R16 ;  /* 0x000000ffff187224 */ /* 0x000fe400078e0010 */
[----:B------:R-:W4:Y:S01]  /*1f190*/  LDL.LU R16, [R1+0xe4] ;  /* 0x0000e40001107983 */ /* 0x000f220000300800 */
[----:B------:R-:W-:-:S03]  /*1f1a0*/  IMAD.MOV.U32 R34, RZ, RZ, R30 ;  /* 0x000000ffff227224 */ /* 0x000fc600078e001e */
[----:B------:R-:W5:Y:S04]  /*1f1b0*/  LDL.LU R20, [R1+0x94] ;  /* 0x0000940001147983 */ /* 0x000f680000300800 */
[----:B------:R-:W3:Y:S04]  /*1f1c0*/  LDL.LU R30, [R1+0x9c] ;  /* 0x00009c00011e7983 */ /* 0x000ee80000300800 */
[----:B------:R-:W4:Y:S04]  /*1f1d0*/  LDL.LU R31, [R1+0x98] ;  /* 0x00009800011f7983 */ /* 0x000f280000300800 */
[----:B------:R-:W5:Y:S01]  /*1f1e0*/  LDL.LU R7, [R1+0x88] ;  /* 0x0000880001077983 */ /* 0x000f620000300800 */
[----:B------:R-:W-:-:S02]  /*1f1f0*/  ISETP.GE.AND P4, PT, R78, R225, PT ;  /* 0x000000e14e00720c */ /* 0x000fc40003f86270 */
[CC--:B------:R-:W-:Y:S02]  /*1f200*/  ISETP.GE.AND P1, PT, R81.reuse, R226.reuse, PT ;  /* 0x000000e25100720c */ /* 0x0c0fe40003f26270 */
[----:B------:R-:W-:Y:S02]  /*1f210*/  FSEL R59, R0, -INF , !P4 ;  /* 0xff800000003b7808 */ /* 0x000fe40006000000 */
[----:B------:R-:W-:Y:S02]  /*1f220*/  ISETP.GE.AND P4, PT, R81, R225, PT ;  /* 0x000000e15100720c */ /* 0x000fe40003f86270 */
[----:B------:R-:W-:Y:S02]  /*1f230*/  FSEL R0, R39, -INF , P1 ;  /* 0xff80000027007808 */ /* 0x000fe40000800000 */
[----:B------:R-:W-:Y:S02]  /*1f240*/  ISETP.GE.AND P1, PT, R83, R226, PT ;  /* 0x000000e25300720c */ /* 0x000fe40003f26270 */
[----:B------:R-:W-:-:S02]  /*1f250*/  FSEL R57, R0, -INF , !P4 ;  /* 0xff80000000397808 */ /* 0x000fc40006000000 */
[----:B------:R-:W-:Y:S01]  /*1f260*/  FSEL R0, R35, -INF , P1 ;  /* 0xff80000023007808 */ /* 0x000fe20000800000 */
[----:B------:R-:W-:Y:S02]  /*1f270*/  IMAD.MOV.U32 R35, RZ, RZ, R23 ;  /* 0x000000ffff237224 */ /* 0x000fe400078e0017 */
[----:B------:R-:W-:Y:S02]  /*1f280*/  IMAD.MOV.U32 R46, RZ, RZ, R32 ;  /* 0x000000ffff2e7224 */ /* 0x000fe400078e0020 */
[----:B------:R-:W-:Y:S02]  /*1f290*/  IMAD.MOV.U32 R45, RZ, RZ, R18 ;  /* 0x000000ffff2d7224 */ /* 0x000fe400078e0012 */
[----:B------:R-:W-:Y:S01]  /*1f2a0*/  IMAD.MOV.U32 R47, RZ, RZ, R33 ;  /* 0x000000ffff2f7224 */ /* 0x000fe200078e0021 */
[----:B------:R-:W-:Y:S02]  /*1f2b0*/  ISETP.GE.AND P6, PT, R79, R225, PT ;  /* 0x000000e14f00720c */ /* 0x000fe40003fc6270 */
[----:B------:R-:W-:-:S02]  /*1f2c0*/  ISETP.GE.AND P0, PT, R82, R226, PT ;  /* 0x000000e25200720c */ /* 0x000fc40003f06270 */
[----:B------:R-:W-:Y:S02]  /*1f2d0*/  FSEL R58, R2, -INF , !P6 ;  /* 0xff800000023a7808 */ /* 0x000fe40007000000 */
[----:B------:R-:W-:Y:S02]  /*1f2e0*/  FSEL R2, R36, -INF , P0 ;  /* 0xff80000024027808 */ /* 0x000fe40000000000 */
[----:B------:R-:W-:Y:S02]  /*1f2f0*/  ISETP.GE.AND P6, PT, R82, R225, PT ;  /* 0x000000e15200720c */ /* 0x000fe40003fc6270 */
[----:B------:R-:W-:Y:S02]  /*1f300*/  ISETP.GE.AND P0, PT, R84, R226, PT ;  /* 0x000000e25400720c */ /* 0x000fe40003f06270 */
[----:B------:R-:W-:Y:S02]  /*1f310*/  FSEL R56, R2, -INF , !P6 ;  /* 0xff80000002387808 */ /* 0x000fe40007000000 */
[----:B------:R-:W-:Y:S01]  /*1f320*/  FSEL R2, R34, -INF , P0 ;  /* 0xff80000022027808 */ /* 0x000fe20000000000 */
[----:B------:R-:W-:-:S02]  /*1f330*/  IMAD.MOV.U32 R34, RZ, RZ, R22 ;  /* 0x000000ffff227224 */ /* 0x000fc400078e0016 */
[----:B--2---:R-:W-:Y:S02]  /*1f340*/  IMAD.MOV.U32 R22, RZ, RZ, R12 ;  /* 0x000000ffff167224 */ /* 0x004fe400078e000c */
[----:B------:R-:W-:Y:S02]  /*1f350*/  IMAD.MOV.U32 R44, RZ, RZ, R11 ;  /* 0x000000ffff2c7224 */ /* 0x000fe400078e000b */
[----:B----4-:R-:W-:Y:S02]  /*1f360*/  IMAD.MOV.U32 R43, RZ, RZ, R31 ;  /* 0x000000ffff2b7224 */ /* 0x010fe400078e001f */
[----:B------:R-:W-:Y:S02]  /*1f370*/  IMAD.MOV.U32 R31, RZ, RZ, R6 ;  /* 0x000000ffff1f7224 */ /* 0x000fe400078e0006 */
[----:B-----5:R-:W-:Y:S01]  /*1f380*/  IMAD.MOV.U32 R41, RZ, RZ, R7 ;  /* 0x000000ffff297224 */ /* 0x020fe200078e0007 */
[----:B------:R-:W2:Y:S04]  /*1f390*/  LDL.LU R6, [R1+0x100] ;  /* 0x0001000001067983 */ /* 0x000ea80000300800 */
[----:B------:R-:W4:Y:S04]  /*1f3a0*/  LDL.LU R7, [R1+0xc0] ;  /* 0x0000c00001077983 */ /* 0x000f280000300800 */
[----:B------:R-:W5:Y:S04]  /*1f3b0*/  LDL.LU R40, [R1+0x8c] ;  /* 0x00008c0001287983 */ /* 0x000f680000300800 */
[----:B------:R-:W2:Y:S04]  /*1f3c0*/  LDL.LU R23, [R1+0xf4] ;  /* 0x0000f40001177983 */ /* 0x000ea80000300800 */
[----:B------:R-:W4:Y:S04]  /*1f3d0*/  LDL.LU R39, [R1+0x78] ;  /* 0x0000780001277983 */ /* 0x000f280000300800 */
[----:B------:R-:W2:Y:S04]  /*1f3e0*/  LDL.LU R32, [R1+0x14] ;  /* 0x0000140001207983 */ /* 0x000ea80000300800 */
[----:B------:R-:W2:Y:S04]  /*1f3f0*/  LDL.LU R18, [R1+0x1c] ;  /* 0x00001c0001127983 */ /* 0x000ea80000300800 */
[----:B------:R-:W5:Y:S04]  /*1f400*/  LDL.LU R33, [R1+0x10] ;  /* 0x0000100001217983 */ /* 0x000f680000300800 */
[----:B------:R-:W2:Y:S04]  /*1f410*/  LDL.LU R36, [R1+0x7c] ;  /* 0x00007c0001247983 */ /* 0x000ea80000300800 */
[----:B------:R-:W2:Y:S04]  /*1f420*/  LDL.LU R12, [R1+0x80] ;  /* 0x00008000010c7983 */ /* 0x000ea80000300800 */
[----:B------:R-:W2:Y:S01]  /*1f430*/  LDL.LU R11, [R1+0x84] ;  /* 0x00008400010b7983 */ /* 0x000ea20000300800 */
[----:B---3--:R-:W-:-:S02]  /*1f440*/  IMAD.MOV.U32 R42, RZ, RZ, R30 ;  /* 0x000000ffff2a7224 */ /* 0x008fc400078e001e */
[----:B------:R-:W-:Y:S02]  /*1f450*/  IMAD.MOV.U32 R30, RZ, RZ, R8 ;  /* 0x000000ffff1e7224 */ /* 0x000fe400078e0008 */
[----:B------:R-:W3:Y:S01]  /*1f460*/  LDL.LU R8, [R1+0x104] ;  /* 0x0001040001087983 */ /* 0x000ee20000300800 */
[-C--:B------:R-:W-:Y:S02]  /*1f470*/  ISETP.GE.AND P4, PT, R83, R225.reuse, PT ;  /* 0x000000e15300720c */ /* 0x080fe40003f86270 */
[C---:B------:R-:W-:Y:S02]  /*1f480*/  ISETP.GE.AND P1, PT, R85.reuse, R226, PT ;  /* 0x000000e25500720c */ /* 0x040fe40003f26270 */
[----:B------:R-:W-:Y:S02]  /*1f490*/  FSEL R55, R0, -INF , !P4 ;  /* 0xff80000000377808 */ /* 0x000fe40006000000 */
[----:B------:R-:W-:Y:S02]  /*1f4a0*/  ISETP.GE.AND P4, PT, R85, R225, PT ;  /* 0x000000e15500720c */ /* 0x000fe40003f86270 */
[----:B------:R-:W-:-:S02]  /*1f4b0*/  FSEL R0, R47, -INF , P1 ;  /* 0xff8000002f007808 */ /* 0x000fc40000800000 */
        /* <DEDUP_REMOVED lines=8> */
[C---:B------:R-:W-:Y:S02]  /*1f540*/  ISETP.GE.AND P1, PT, R93.reuse, R226, PT ;  /* 0x000000e25d00720c */ /* 0x040fe40003f26270 */
[----:B------:R-:W-:Y:S02]  /*1f550*/  FSEL R49, R0, -INF , !P4 ;  /* 0xff80000000317808 */ /* 0x000fe40006000000 */
[----:B------:R-:W-:Y:S02]  /*1f560*/  ISETP.GE.AND P4, PT, R93, R225, PT ;  /* 0x000000e15d00720c */ /* 0x000fe40003f86270 */
[----:B------:R-:W-:-:S02]  /*1f570*/  FSEL R0, R41, -INF , P1 ;  /* 0xff80000029007808 */ /* 0x000fc40000800000 */
[-C--:B------:R-:W-:Y:S02]  /*1f580*/  ISETP.GE.AND P1, PT, R94, R226.reuse, PT ;  /* 0x000000e25e00720c */ /* 0x080fe40003f26270 */
[-C--:B------:R-:W-:Y:S02]  /*1f590*/  ISETP.GE.AND P6, PT, R84, R225.reuse, PT ;  /* 0x000000e15400720c */ /* 0x080fe40003fc6270 */
[----:B------:R-:W-:Y:S02]  /*1f5a0*/  ISETP.GE.AND P0, PT, R86, R226, PT ;  /* 0x000000e25600720c */ /* 0x000fe40003f06270 */
[----:B------:R-:W-:Y:S02]  /*1f5b0*/  FSEL R47, R0, -INF , !P4 ;  /* 0xff800000002f7808 */ /* 0x000fe40006000000 */
        /* <DEDUP_REMOVED lines=14> */
[----:B------:R-:W-:Y:S01]  /*1f6a0*/  ISETP.GE.AND P6, PT, R91, R225, PT ;  /* 0x000000e15b00720c */ /* 0x000fe20003fc6270 */
[----:B------:R-:W-:Y:S02]  /*1f6b0*/  IMAD.MOV.U32 R124, RZ, RZ, R30 ;  /* 0x000000ffff7c7224 */ /* 0x000fe400078e001e */
[----:B------:R-:W-:Y:S02]  /*1f6c0*/  IMAD.MOV.U32 R176, RZ, RZ, R28 ;  /* 0x000000ffffb07224 */ /* 0x000fe400078e001c */
[----:B------:R-:W-:Y:S02]  /*1f6d0*/  IMAD.MOV.U32 R80, RZ, RZ, R31 ;  /* 0x000000ffff507224 */ /* 0x000fe400078e001f */
[----:B------:R-:W-:Y:S02]  /*1f6e0*/  IMAD.MOV.U32 R129, RZ, RZ, R29 ;  /* 0x000000ffff817224 */ /* 0x000fe400078e001d */
[----:B------:R-:W-:Y:S02]  /*1f6f0*/  IMAD.MOV.U32 R179, RZ, RZ, R3 ;  /* 0x000000ffffb37224 */ /* 0x000fe400078e0003 */
[----:B------:R-:W-:-:S02]  /*1f700*/  IMAD.MOV.U32 R177, RZ, RZ, R27 ;  /* 0x000000ffffb17224 */ /* 0x000fc400078e001b */
[----:B------:R-:W-:Y:S02]  /*1f710*/  IMAD.MOV.U32 R178, RZ, RZ, R24 ;  /* 0x000000ffffb27224 */ /* 0x000fe400078e0018 */
[----:B------:R-:W-:Y:S01]  /*1f720*/  IMAD.MOV.U32 R132, RZ, RZ, R22 ;  /* 0x000000ffff847224 */ /* 0x000fe200078e0016 */
[----:B----4-:R-:W-:Y:S02]  /*1f730*/  FSEL R0, R39, -INF , P1 ;  /* 0xff80000027007808 */ /* 0x010fe40000800000 */
[C---:B------:R-:W-:Y:S02]  /*1f740*/  ISETP.GE.AND P1, PT, R97.reuse, R226, PT ;  /* 0x000000e26100720c */ /* 0x040fe40003f26270 */
[----:B------:R-:W-:Y:S02]  /*1f750*/  FSEL R45, R0, -INF , !P4 ;  /* 0xff800000002d7808 */ /* 0x000fe40006000000 */
[----:B------:R-:W-:Y:S02]  /*1f760*/  ISETP.GE.AND P4, PT, R97, R225, PT ;  /* 0x000000e16100720c */ /* 0x000fe40003f86270 */
[----:B------:R-:W-:-:S02]  /*1f770*/  FSEL R0, R35, -INF , P1 ;  /* 0xff80000023007808 */ /* 0x000fc40000800000 */
[-C--:B------:R-:W-:Y:S02]  /*1f780*/  ISETP.GE.AND P1, PT, R98, R226.reuse, PT ;  /* 0x000000e26200720c */ /* 0x080fe40003f26270 */
[----:B------:R-:W-:Y:S02]  /*1f790*/  FSEL R43, R0, -INF , !P4 ;  /* 0xff800000002b7808 */ /* 0x000fe40006000000 */
[----:B------:R-:W-:Y:S02]  /*1f7a0*/  ISETP.GE.AND P4, PT, R98, R225, PT ;  /* 0x000000e16200720c */ /* 0x000fe40003f86270 */
[----:B-----5:R-:W-:Y:S02]  /*1f7b0*/  FSEL R0, R33, -INF , P1 ;  /* 0xff80000021007808 */ /* 0x020fe40000800000 */
[----:B------:R-:W-:Y:S02]  /*1f7c0*/  ISETP.GE.AND P1, PT, R101, R226, PT ;  /* 0x000000e26500720c */ /* 0x000fe40003f26270 */
[----:B------:R-:W-:-:S02]  /*1f7d0*/  FSEL R41, R0, -INF , !P4 ;  /* 0xff80000000297808 */ /* 0x000fc40006000000 */
[----:B------:R-:W-:Y:S02]  /*1f7e0*/  ISETP.GE.AND P4, PT, R101, R225, PT ;  /* 0x000000e16500720c */ /* 0x000fe40003f86270 */
[----:B------:R-:W-:Y:S02]  /*1f7f0*/  FSEL R0, R26, -INF , P1 ;  /* 0xff8000001a007808 */ /* 0x000fe40000800000 */
[-C--:B------:R-:W-:Y:S02]  /*1f800*/  ISETP.GE.AND P1, PT, R102, R226.reuse, PT ;  /* 0x000000e26600720c */ /* 0x080fe40003f26270 */
        /* <DEDUP_REMOVED lines=8> */
[----:B--2---:R-:W-:-:S02]  /*1f890*/  FSEL R2, R36, -INF , P0 ;  /* 0xff80000024027808 */ /* 0x004fc40000000000 */
        /* <DEDUP_REMOVED lines=12> */
[C---:B------:R-:W-:Y:S02]  /*1f960*/  ISETP.GE.AND P1, PT, R109.reuse, R226, PT ;  /* 0x000000e26d00720c */ /* 0x040fe40003f26270 */
[----:B------:R-:W-:Y:S02]  /*1f970*/  FSEL R42, R2, -INF , !P6 ;  /* 0xff800000022a7808 */ /* 0x000fe40007000000 */
[----:B------:R-:W-:Y:S02]  /*1f980*/  FSEL R2, R32, -INF , P0 ;  /* 0xff80000020027808 */ /* 0x000fe40000000000 */
[----:B------:R-:W-:Y:S02]  /*1f990*/  FSEL R32, R0, -INF , !P4 ;  /* 0xff80000000207808 */ /* 0x000fe40006000000 */
[----:B------:R-:W-:Y:S02]  /*1f9a0*/  ISETP.GE.AND P4, PT, R109, R225, PT ;  /* 0x000000e16d00720c */ /* 0x000fe40003f86270 */
[----:B------:R-:W-:-:S02]  /*1f9b0*/  FSEL R0, R236, -INF , P1 ;  /* 0xff800000ec007808 */ /* 0x000fc40000800000 */
[----:B------:R-:W-:Y:S02]  /*1f9c0*/  ISETP.GE.AND P1, PT, R110, R226, PT ;  /* 0x000000e26e00720c */ /* 0x000fe40003f26270 */
[----:B------:R-:W-:Y:S02]  /*1f9d0*/  FSEL R30, R0, -INF , !P4 ;  /* 0xff800000001e7808 */ /* 0x000fe40006000000 */
[----:B------:R-:W-:Y:S02]  /*1f9e0*/  ISETP.GE.AND P4, PT, R110, R225, PT ;  /* 0x000000e16e00720c */ /* 0x000fe40003f86270 */
[----:B------:R-:W-:-:S04]  /*1f9f0*/  FSEL R0, R232, -INF , P1 ;  /* 0xff800000e8007808 */ /* 0x000fc80000800000 */
        /* <DEDUP_REMOVED lines=10> */
[----:B------:R-:W-:Y:S02]  /*1faa0*/  ISETP.GE.AND P0, PT, R100, R226, PT ;  /* 0x000000e26400720c */ /* 0x000fe40003f06270 */
[----:B------:R-:W-:Y:S02]  /*1fab0*/  FMNMX3.FTZ R0, R0, R53, R52, !PT ;  /* 0x0000003500007276 */ /* 0x000fe40007810034 */
[----:B------:R-:W-:Y:S02]  /*1fac0*/  FSEL R40, R2, -INF , !P6 ;  /* 0xff80000002287808 */ /* 0x000fe40007000000 */
[----:B------:R-:W-:-:S02]  /*1fad0*/  ISETP.GE.AND P6, PT, R100, R225, PT ;  /* 0x000000e16400720c */ /* 0x000fc40003fc6270 */
[----:B------:R-:W-:Y:S02]  /*1fae0*/  FSEL R2, R25, -INF , P0 ;  /* 0xff80000019027808 */ /* 0x000fe40000000000 */
[----:B------:R-:W-:Y:S02]  /*1faf0*/  FMNMX3.FTZ R0, R0, R51, R50, !PT ;  /* 0x0000003300007276 */ /* 0x000fe40007810032 */
[C---:B------:R-:W-:Y:S01]  /*1fb00*/  ISETP.GE.AND P0, PT, R103.reuse, R226, PT ;  /* 0x000000e26700720c */ /* 0x040fe20003f06270 */
[----:B------:R-:W-:Y:S01]  /*1fb10*/  IMAD.MOV.U32 R248, RZ, RZ, R38 ;  /* 0x000000fffff87224 */ /* 0x000fe200078e0026 */
[----:B------:R-:W-:Y:S02]  /*1fb20*/  FSEL R38, R2, -INF , !P6 ;  /* 0xff80000002267808 */ /* 0x000fe40007000000 */
[----:B------:R-:W-:Y:S02]  /*1fb30*/  FMNMX3.FTZ R0, R0, R49, R48, !PT ;  /* 0x0000003100007276 */ /* 0x000fe40007810030 */
[----:B------:R-:W-:-:S02]  /*1fb40*/  ISETP.GE.AND P6, PT, R103, R225, PT ;  /* 0x000000e16700720c */ /* 0x000fc40003fc6270 */
[----:B------:R-:W-:Y:S02]  /*1fb50*/  FSEL R2, R249, -INF , P0 ;  /* 0xff800000f9027808 */ /* 0x000fe40000000000 */
[----:B------:R-:W-:Y:S02]  /*1fb60*/  ISETP.GE.AND P0, PT, R104, R226, PT ;  /* 0x000000e26800720c */ /* 0x000fe40003f06270 */
[----:B------:R-:W-:Y:S02]  /*1fb70*/  FMNMX3.FTZ R0, R0, R47, R46, !PT ;  /* 0x0000002f00007276 */ /* 0x000fe4000781002e */
[----:B------:R-:W-:Y:S02]  /*1fb80*/  FSEL R35, R2, -INF , !P6 ;  /* 0xff80000002237808 */ /* 0x000fe40007000000 */
[----:B------:R-:W-:Y:S02]  /*1fb90*/  ISETP.GE.AND P6, PT, R104, R225, PT ;  /* 0x000000e16800720c */ /* 0x000fe40003fc6270 */
[----:B------:R-:W-:-:S02]  /*1fba0*/  FSEL R2, R245, -INF , P0 ;  /* 0xff800000f5027808 */ /* 0x000fc40000000000 */
[CC--:B------:R-:W-:Y:S02]  /*1fbb0*/  ISETP.GE.AND P0, PT, R107.reuse, R226.reuse, PT ;  /* 0x000000e26b00720c */ /* 0x0c0fe40003f06270 */
[----:B------:R-:W-:Y:S02]  /*1fbc0*/  FMNMX3.FTZ R0, R0, R45, R44, !PT ;  /* 0x0000002d00007276 */ /* 0x000fe4000781002c */
[----:B------:R-:W-:Y:S02]  /*1fbd0*/  FSEL R33, R2, -INF , !P6 ;  /* 0xff80000002217808 */ /* 0x000fe40007000000 */
[----:B------:R-:W-:Y:S02]  /*1fbe0*/  ISETP.GE.AND P6, PT, R107, R225, PT ;  /* 0x000000e16b00720c */ /* 0x000fe40003fc6270 */
[----:B------:R-:W-:Y:S02]  /*1fbf0*/  FSEL R2, R241, -INF , P0 ;  /* 0xff800000f1027808 */ /* 0x000fe40000000000 */
[----:B------:R-:W-:-:S02]  /*1fc00*/  ISETP.GE.AND P0, PT, R108, R226, PT ;  /* 0x000000e26c00720c */ /* 0x000fc40003f06270 */
[----:B------:R-:W-:Y:S02]  /*1fc10*/  FMNMX3.FTZ R0, R0, R43, R42, !PT ;  /* 0x0000002b00007276 */ /* 0x000fe4000781002a */
[----:B------:R-:W-:Y:S02]  /*1fc20*/  FSEL R31, R2, -INF , !P6 ;  /* 0xff800000021f7808 */ /* 0x000fe40007000000 */
[----:B------:R-:W-:Y:S02]  /*1fc30*/  ISETP.GE.AND P6, PT, R108, R225, PT ;  /* 0x000000e16c00720c */ /* 0x000fe40003fc6270 */
[----:B------:R-:W-:Y:S02]  /*1fc40*/  FSEL R2, R237, -INF , P0 ;  /* 0xff800000ed027808 */ /* 0x000fe40000000000 */
[----:B------:R-:W-:Y:S02]  /*1fc50*/  FMNMX3.FTZ R0, R0, R41, R40, !PT ;  /* 0x0000002900007276 */ /* 0x000fe40007810028 */
[----:B------:R-:W-:-:S02]  /*1fc60*/  ISETP.GE.AND P0, PT, R111, R226, PT ;  /* 0x000000e26f00720c */ /* 0x000fc40003f06270 */
[----:B------:R-:W-:Y:S02]  /*1fc70*/  ISETP.GE.AND P1, PT, R112, R226, PT ;  /* 0x000000e27000720c */ /* 0x000fe40003f26270 */
[----:B------:R-:W-:Y:S02]  /*1fc80*/  FSEL R29, R2, -INF , !P6 ;  /* 0xff800000021d7808 */ /* 0x000fe40007000000 */
[----:B------:R-:W-:Y:S02]  /*1fc90*/  FMNMX3.FTZ R0, R0, R39, R38, !PT ;  /* 0x0000002700007276 */ /* 0x000fe40007810026 */
        /* <DEDUP_REMOVED lines=24> */
[----:B------:R-:W-:Y:S01]  /*1fe20*/  FMNMX3.FTZ R0, R0, R32, R31, !PT ;  /* 0x0000002000007276 */ /* 0x000fe2000781001f */
[----:B------:R-:W-:Y:S01]  /*1fe30*/  IMAD.MOV.U32 R133, RZ, RZ, R23 ;  /* 0x000000ffff857224 */ /* 0x000fe200078e0017 */
[----:B------:R-:W-:Y:S02]  /*1fe40*/  FSEL R23, R3, -INF , !P6 ;  /* 0xff80000003177808 */ /* 0x000fe40007000000 */
[----:B------:R-:W-:-:S02]  /*1fe50*/  FSEL R22, R2, -INF , !P4 ;  /* 0xff80000002167808 */ /* 0x000fc40006000000 */
[-C--:B------:R-:W-:Y:S02]  /*1fe60*/  ISETP.GE.AND P6, PT, R117, R225.reuse, PT ;  /* 0x000000e17500720c */ /* 0x080fe40003fc6270 */
[----:B------:R-:W-:Y:S02]  /*1fe70*/  ISETP.GE.AND P4, PT, R118, R225, PT ;  /* 0x000000e17600720c */ /* 0x000fe40003f86270 */
[----:B------:R-:W-:Y:S01]  /*1fe80*/  FSEL R3, R209, -INF , P0 ;  /* 0xff800000d1037808 */ /* 0x000fe20000000000 */
[----:B------:R-:W-:Y:S01]  /*1fe90*/  IMAD.MOV.U32 R209, RZ, RZ, R248 ;  /* 0x000000ffffd17224 */ /* 0x000fe200078e00f8 */
[----:B------:R-:W-:Y:S02]  /*1fea0*/  FSEL R2, R204, -INF , P1 ;  /* 0xff800000cc027808 */ /* 0x000fe40000800000 */
[----:B------:R-:W-:Y:S01]  /*1feb0*/  FMNMX3.FTZ R0, R0, R30, R29, !PT ;  /* 0x0000001e00007276 */ /* 0x000fe2000781001d */
        /* <DEDUP_REMOVED lines=8> */
[----:B------:R-:W-:Y:S02]  /*1ff40*/  FMNMX3.FTZ R0, R0, R28, R27, !PT ;  /* 0x0000001c00007276 */ /* 0x000fe4000781001b */
[-C--:B------:R-:W-:Y:S02]  /*1ff50*/  ISETP.GE.AND P6, PT, R119, R225.reuse, PT ;  /* 0x000000e17700720c */ /* 0x080fe40003fc6270 */
[----:B------:R-:W-:Y:S02]  /*1ff60*/  ISETP.GE.AND P4, PT, R120, R225, PT ;  /* 0x000000e17800720c */ /* 0x000fe40003f86270 */
[----:B------:R-:W-:Y:S02]  /*1ff70*/  FSEL R2, R205, -INF , P0 ;  /* 0xff800000cd027808 */ /* 0x000fe40000000000 */
[----:B------:R-:W-:Y:S02]  /*1ff80*/  FSEL R3, R200, -INF , P1 ;  /* 0xff800000c8037808 */ /* 0x000fe40000800000 */
[----:B------:R-:W-:-:S02]  /*1ff90*/  ISETP.GE.AND P0, PT, R121, R226, PT ;  /* 0x000000e27900720c */ /* 0x000fc40003f06270 */
[----:B------:R-:W-:Y:S01]  /*1ffa0*/  ISETP.GE.AND P1, PT, R122, R226, PT ;  /* 0x000000e27a00720c */ /* 0x000fe20003f26270 */
[----:B------:R-:W-:Y:S01]  /*1ffb0*/  IMAD.MOV.U32 R245, RZ, RZ, R19 ;  /* 0x000000fffff57224 */ /* 0x000fe200078e0013 */
[----:B------:R-:W-:Y:S01]  /*1ffc0*/  FMNMX3.FTZ R0, R0, R26, R25, !PT ;  /* 0x0000001a00007276 */ /* 0x000fe20007810019 */
[----:B------:R-:W-:Y:S01]  /*1ffd0*/  IMAD.MOV.U32 R241, RZ, RZ, R18 ;  /* 0x000000fffff17224 */ /* 0x000fe200078e0012 */
[----:B------:R-:W-:Y:S02]  /*1ffe0*/  FSEL R19, R2, -INF , !P6 ;  /* 0xff80000002137808 */ /* 0x000fe40007000000 */
[----:B------:R-:W-:Y:S02]  /*1fff0*/  FSEL R18, R3, -INF , !P4 ;  /* 0xff80000003127808 */ /* 0x000fe40006000000 */
[-C--:B------:R-:W-:Y:S02]  /*20000*/  ISETP.GE.AND P6, PT, R121, R225.reuse, PT ;  /* 0x000000e17900720c */ /* 0x080fe40003fc6270 */
[----:B------:R-:W-:-:S02]  /*20010*/  ISETP.GE.AND P4, PT, R122, R225, PT ;  /* 0x000000e17a00720c */ /* 0x000fc40003f86270 */
[----:B------:R-:W-:Y:S02]  /*20020*/  FSEL R3, R201, -INF , P0 ;  /* 0xff800000c9037808 */ /* 0x000fe40000000000 */
[----:B------:R-:W-:Y:S02]  /*20030*/  FSEL R2, R196, -INF , P1 ;  /* 0xff800000c4027808 */ /* 0x000fe40000800000 */
[-C--:B------:R-:W-:Y:S02]  /*20040*/  ISETP.GE.AND P0, PT, R123, R226.reuse, PT ;  /* 0x000000e27b00720c */ /* 0x080fe40003f06270 */
[----:B------:R-:W-:Y:S01]  /*20050*/  ISETP.GE.AND P1, PT, R125, R226, PT ;  /* 0x000000e27d00720c */ /* 0x000fe20003f26270 */
[----:B------:R-:W-:Y:S01]  /*20060*/  IMAD.MOV.U32 R240, RZ, RZ, R17 ;  /* 0x000000fffff07224 */ /* 0x000fe200078e0011 */
[----:B------:R-:W-:Y:S01]  /*20070*/  FMNMX3.FTZ R0, R0, R24, R23, !PT ;  /* 0x0000001800007276 */ /* 0x000fe20007810017 */
[----:B------:R-:W-:Y:S01]  /*20080*/  IMAD.MOV.U32 R236, RZ, RZ, R16 ;  /* 0x000000ffffec7224 */ /* 0x000fe200078e0010 */
[----:B------:R-:W-:-:S02]  /*20090*/  FSEL R17, R3, -INF , !P6 ;  /* 0xff80000003117808 */ /* 0x000fc40007000000 */
[----:B------:R-:W-:Y:S02]  /*200a0*/  FSEL R16, R2, -INF , !P4 ;  /* 0xff80000002107808 */ /* 0x000fe40006000000 */
[-C--:B------:R-:W-:Y:S02]  /*200b0*/  ISETP.GE.AND P6, PT, R123, R225.reuse, PT ;  /* 0x000000e17b00720c */ /* 0x080fe40003fc6270 */
[----:B------:R-:W-:Y:S02]  /*200c0*/  ISETP.GE.AND P4, PT, R125, R225, PT ;  /* 0x000000e17d00720c */ /* 0x000fe40003f86270 */
[----:B------:R-:W-:Y:S02]  /*200d0*/  FSEL R3, R197, -INF , P0 ;  /* 0xff800000c5037808 */ /* 0x000fe40000000000 */
[----:B------:R-:W-:Y:S02]  /*200e0*/  FSEL R2, R192, -INF , P1 ;  /* 0xff800000c0027808 */ /* 0x000fe40000800000 */
[----:B------:R-:W-:-:S02]  /*200f0*/  ISETP.GE.AND P0, PT, R126, R226, PT ;  /* 0x000000e27e00720c */ /* 0x000fc40003f06270 */
[----:B------:R-:W-:Y:S01]  /*20100*/  FMNMX3.FTZ R0, R0, R22, R21, !PT ;  /* 0x0000001600007276 */ /* 0x000fe20007810015 */
[----:B------:R-:W-:Y:S01]  /*20110*/  IMAD.MOV.U32 R244, RZ, RZ, R15 ;  /* 0x000000fffff47224 */ /* 0x000fe200078e000f */
[----:B------:R-:W-:Y:S01]  /*20120*/  FSEL R15, R3, -INF , !P6 ;  /* 0xff800000030f7808 */ /* 0x000fe20007000000 */
[----:B------:R-:W-:Y:S01]  /*20130*/  IMAD.MOV.U32 R249, RZ, RZ, R13 ;  /* 0x000000fffff97224 */ /* 0x000fe200078e000d */
[----:B------:R-:W-:Y:S02]  /*20140*/  FSEL R13, R2, -INF , !P4 ;  /* 0xff800000020d7808 */ /* 0x000fe40006000000 */
[----:B------:R-:W-:Y:S02]  /*20150*/  ISETP.GE.AND P6, PT, R126, R225, PT ;  /* 0x000000e17e00720c */ /* 0x000fe40003fc6270 */
[----:B------:R-:W-:Y:S02]  /*20160*/  ISETP.GE.AND P1, PT, R127, R226, PT ;  /* 0x000000e27f00720c */ /* 0x000fe40003f26270 */
[----:B------:R-:W-:-:S02]  /*20170*/  FSEL R2, R193, -INF , P0 ;  /* 0xff800000c1027808 */ /* 0x000fc40000000000 */
[----:B------:R-:W-:Y:S01]  /*20180*/  FMNMX3.FTZ R0, R0, R20, R19, !PT ;  /* 0x0000001400007276 */ /* 0x000fe20007810013 */
[----:B------:R-:W-:Y:S01]  /*20190*/  IMAD.MOV.U32 R204, RZ, RZ, R221 ;  /* 0x000000ffffcc7224 */ /* 0x000fe200078e00dd */
[----:B------:R-:W-:Y:S01]  /*201a0*/  ISETP.GE.AND P0, PT, R128, R226, PT ;  /* 0x000000e28000720c */ /* 0x000fe20003f06270 */
[----:B------:R-:W-:Y:S01]  /*201b0*/  IMAD.MOV.U32 R221, RZ, RZ, R12 ;  /* 0x000000ffffdd7224 */ /* 0x000fe200078e000c */
[-C--:B------:R-:W-:Y:S02]  /*201c0*/  ISETP.GE.AND P4, PT, R127, R225.reuse, PT ;  /* 0x000000e17f00720c */ /* 0x080fe40003f86270 */
        /* <DEDUP_REMOVED lines=12> */
[----:B------:R-:W-:Y:S02]  /*20290*/  FMNMX3.FTZ R0, R0, R16, R15, !PT ;  /* 0x0000001000007276 */ /* 0x000fe4000781000f */
[----:B------:R-:W-:-:S02]  /*202a0*/  ISETP.GE.AND P4, PT, R130, R225, PT ;  /* 0x000000e18200720c */ /* 0x000fc40003f86270 */
[----:B------:R-:W-:Y:S02]  /*202b0*/  FSEL R3, R184, -INF , P1 ;  /* 0xff800000b8037808 */ /* 0x000fe40000800000 */
[----:B------:R-:W-:Y:S02]  /*202c0*/  FSEL R10, R2, -INF , !P6 ;  /* 0xff800000020a7808 */ /* 0x000fe40007000000 */
[----:B------:R-:W-:Y:S02]  /*202d0*/  ISETP.GE.AND P6, PT, R131, R225, PT ;  /* 0x000000e18300720c */ /* 0x000fe40003fc6270 */
[-C--:B------:R-:W-:Y:S02]  /*202e0*/  ISETP.GE.AND P1, PT, R168, R226.reuse, PT ;  /* 0x000000e2a800720c */ /* 0x080fe40003f26270 */
[----:B------:R-:W-:Y:S01]  /*202f0*/  FSEL R2, R185, -INF , P0 ;  /* 0xff800000b9027808 */ /* 0x000fe20000000000 */
[----:B------:R-:W-:Y:S01]  /*20300*/  IMAD.MOV.U32 R237, RZ, RZ, R9 ;  /* 0x000000ffffed7224 */ /* 0x000fe200078e0009 */
[----:B------:R-:W-:Y:S01]  /*20310*/  ISETP.GE.AND P0, PT, R169, R226, PT ;  /* 0x000000e2a900720c */ /* 0x000fe20003f06270 */
[----:B---3--:R-:W-:Y:S01]  /*20320*/  IMAD.MOV.U32 R232, RZ, RZ, R8 ;  /* 0x000000ffffe87224 */ /* 0x008fe200078e0008 */
[----:B------:R-:W-:-:S02]  /*20330*/  FMNMX3.FTZ R0, R0, R13, R12, !PT ;  /* 0x0000000d00007276 */ /* 0x000fc4000781000c */
[----:B------:R-:W-:Y:S02]  /*20340*/  FSEL R9, R3, -INF , !P4 ;  /* 0xff80000003097808 */ /* 0x000fe40006000000 */
[----:B------:R-:W-:Y:S02]  /*20350*/  FSEL R3, R180, -INF , P1 ;  /* 0xff800000b4037808 */ /* 0x000fe40000800000 */
[----:B------:R-:W-:Y:S02]  /*20360*/  FSEL R8, R2, -INF , !P6 ;  /* 0xff80000002087808 */ /* 0x000fe40007000000 */
[----:B------:R-:W-:Y:S02]  /*20370*/  ISETP.GE.AND P4, PT, R168, R225, PT ;  /* 0x000000e1a800720c */ /* 0x000fe40003f86270 */
[----:B------:R-:W-:Y:S02]  /*20380*/  ISETP.GE.AND P1, PT, R170, R226, PT ;  /* 0x000000e2aa00720c */ /* 0x000fe40003f26270 */
[----:B------:R-:W-:-:S02]  /*20390*/  FSEL R2, R181, -INF , P0 ;  /* 0xff800000b5027808 */ /* 0x000fc40000000000 */
[----:B------:R-:W-:Y:S02]  /*203a0*/  ISETP.GE.AND P6, PT, R169, R225, PT ;  /* 0x000000e1a900720c */ /* 0x000fe40003fc6270 */
[----:B------:R-:W-:Y:S02]  /*203b0*/  ISETP.GE.AND P0, PT, R171, R226, PT ;  /* 0x000000e2ab00720c */ /* 0x000fe40003f06270 */
[----:B------:R-:W-:Y:S01]  /*203c0*/  FMNMX3.FTZ R0, R0, R11, R10, !PT ;  /* 0x0000000b00007276 */ /* 0x000fe2000781000a */
[----:B------:R-:W-:Y:S02]  /*203d0*/  IMAD.MOV.U32 R212, RZ, RZ, R177 ;  /* 0x000000ffffd47224 */ /* 0x000fe400078e00b1 */
[----:B------:R-:W-:Y:S02]  /*203e0*/  IMAD.MOV.U32 R208, RZ, RZ, R80 ;  /* 0x000000ffffd07224 */ /* 0x000fe400078e0050 */
[----:B------:R-:W-:Y:S01]  /*203f0*/  IMAD.MOV.U32 R205, RZ, RZ, R7 ;  /* 0x000000ffffcd7224 */ /* 0x000fe200078e0007 */
[----:B------:R-:W-:Y:S01]  /*20400*/  FSEL R7, R3, -INF , !P4 ;  /* 0xff80000003077808 */ /* 0x000fe20006000000 */
[----:B------:R-:W-:Y:S01]  /*20410*/  IMAD.MOV.U32 R200, RZ, RZ, R5 ;  /* 0x000000ffffc87224 */ /* 0x000fe200078e0005 */
[----:B------:R-:W-:Y:S01]  /*20420*/  FSEL R5, R172, -INF , P1 ;  /* 0xff800000ac057808 */ /* 0x000fe20000800000 */
[----:B------:R-:W-:Y:S01]  /*20430*/  IMAD.MOV.U32 R177, RZ, RZ, R6 ;  /* 0x000000ffffb17224 */ /* 0x000fe200078e0006 */
[-C--:B------:R-:W-:Y:S01]  /*20440*/  ISETP.GE.AND P4, PT, R170, R225.reuse, PT ;  /* 0x000000e1aa00720c */ /* 0x080fe20003f86270 */
[----:B------:R-:W-:Y:S01]  /*20450*/  IMAD.MOV.U32 R80, RZ, RZ, R4 ;  /* 0x000000ffff507224 */ /* 0x000fe200078e0004 */
        /* <DEDUP_REMOVED lines=10> */
[----:B------:R-:W1:Y:S02]  /*20500*/  SHFL.BFLY PT, R2, R0, 0x1, 0x1f ;  /* 0x0c201f0000027f89 */ /* 0x000e6400000e0000 */
[----:B-1----:R-:W-:-:S04]  /*20510*/  FMNMX.FTZ R172, R0, R2, !PT ;  /* 0x0000000200ac7209 */ /* 0x002fc80007810000 */
[----:B------:R-:W-:-:S04]  /*20520*/  FSETP.NEU.FTZ.AND P0, PT, R172, -INF , PT ;  /* 0xff800000ac00780b */ /* 0x000fc80003f1d000 */
[----:B------:R-:W-:-:S05]  /*20530*/  FSEL R0, R172, RZ, P0 ;  /* 0x000000ffac007208 */ /* 0x000fca0000000000 */
[----:B------:R-:W-:Y:S02]  /*20540*/  FADD.FTZ R2, R37, -R0 ;  /* 0x8000000025027221 */ /* 0x000fe40000010000 */
[----:B------:R-:W2:Y:S01]  /*20550*/  LD.E R0, desc[UR4][R134.64+0xdc] ;  /* 0x0000dc0486007980 */ /* 0x000ea2000c101900 */
[----:B------:R-:W-:Y:S02]  /*20560*/  IMAD.MOV.U32 R37, RZ, RZ, R80 ;  /* 0x000000ffff257224 */ /* 0x000fe400078e0050 */
[----:B------:R-:W-:Y:S02]  /*20570*/  IMAD.MOV.U32 R188, RZ, RZ, R212 ;  /* 0x000000ffffbc7224 */ /* 0x000fe400078e00d4 */
[----:B------:R-:W-:Y:S02]  /*20580*/  IMAD.MOV.U32 R212, RZ, RZ, R248 ;  /* 0x000000ffffd47224 */ /* 0x000fe400078e00f8 */
[----:B------:R-:W-:Y:S02]  /*20590*/  IMAD.MOV.U32 R248, RZ, RZ, R133 ;  /* 0x000000fffff87224 */ /* 0x000fe400078e0085 */
[----:B------:R-:W-:-:S02]  /*205a0*/  IMAD.MOV.U32 R192, RZ, RZ, R229 ;  /* 0x000000ffffc07224 */ /* 0x000fc400078e00e5 */
[----:B------:R-:W-:Y:S02]  /*205b0*/  IMAD.MOV.U32 R193, RZ, RZ, R217 ;  /* 0x000000ffffc17224 */ /* 0x000fe400078e00d9 */
[----:B------:R-:W-:Y:S02]  /*205c0*/  IMAD.MOV.U32 R217, RZ, RZ, R129 ;  /* 0x000000ffffd97224 */ /* 0x000fe400078e0081 */
[----:B------:R-:W-:Y:S02]  /*205d0*/  IMAD.MOV.U32 R189, RZ, RZ, R241 ;  /* 0x000000ffffbd7224 */ /* 0x000fe400078e00f1 */
[----:B--2---:R-:W-:-:S05]  /*205e0*/  FMUL.FTZ R3, R0, R172 ;  /* 0x000000ac00037220 */ /* 0x004fca0000410000 */
[----:B------:R-:W-:-:S05]  /*205f0*/  FSEL R3, R3, RZ, P0 ;  /* 0x000000ff03037208 */ /* 0x000fca0000000000 */
[-CC-:B------:R-:W-:Y:S01]  /*20600*/  FFMA.FTZ R173, R61, R0.reuse, -R3.reuse ;  /* 0x000000003dad7223 */ /* 0x180fe20000010803 */
[----:B------:R-:W-:Y:S02]  /*20610*/  IMAD.MOV.U32 R61, RZ, RZ, R216 ;  /* 0x000000ffff3d7224 */ /* 0x000fe400078e00d8 */
[----:B------:R-:W-:Y:S02]  /*20620*/  IMAD.MOV.U32 R216, RZ, RZ, R220 ;  /* 0x000000ffffd87224 */ /* 0x000fe400078e00dc */
[----:B------:R-:W-:Y:S02]  /*20630*/  IMAD.MOV.U32 R220, RZ, RZ, R178 ;  /* 0x000000ffffdc7224 */ /* 0x000fe400078e00b2 */
[----:B------:R-:W-:Y:S01]  /*20640*/  FFMA.FTZ R178, R60, R0, -R3 ;  /* 0x000000003cb27223 */ /* 0x000fe20000010803 */
[----:B------:R-:W-:Y:S02]  /*20650*/  IMAD.MOV.U32 R60, RZ, RZ, R177 ;  /* 0x000000ffff3c7224 */ /* 0x000fe400078e00b1 */
[----:B------:R-:W-:Y:S01]  /*20660*/  FMUL.FTZ R2, R0, R2 ;  /* 0x0000000200027220 */ /* 0x000fe20000410000 */
[-CC-:B------:R-:W-:Y:S01]  /*20670*/  FFMA.FTZ R177, R59, R0.reuse, -R3.reuse ;  /* 0x000000003bb17223 */ /* 0x180fe20000010803 */
[----:B------:R-:W-:Y:S01]  /*20680*/  FFMA.FTZ R80, R68, R0, -R3 ;  /* 0x0000000044507223 */ /* 0x000fe20000010803 */
[----:B------:R-:W-:-:S02]  /*20690*/  IMAD.MOV.U32 R59, RZ, RZ, R232 ;  /* 0x000000ffff3b7224 */ /* 0x000fc400078e00e8 */
[-C--:B------:R-:W-:Y:S01]  /*206a0*/  FFMA.FTZ R201, R50, R0.reuse, -R3 ;  /* 0x0000000032c97223 */ /* 0x080fe20000010803 */
[----:B------:R-:W-:Y:S02]  /*206b0*/  IMAD.MOV.U32 R68, RZ, RZ, R205 ;  /* 0x000000ffff447224 */ /* 0x000fe400078e00cd */
[----:B------:R-:W-:Y:S02]  /*206c0*/  IMAD.MOV.U32 R232, RZ, RZ, R236 ;  /* 0x000000ffffe87224 */ /* 0x000fe400078e00ec */
[----:B------:R-:W-:Y:S02]  /*206d0*/  IMAD.MOV.U32 R50, RZ, RZ, R222 ;  /* 0x000000ffff327224 */ /* 0x000fe400078e00de */
[----:B------:R-:W-:Y:S01]  /*206e0*/  FFMA.FTZ R222, R44, R0, -R3 ;  /* 0x000000002cde7223 */ /* 0x000fe20000010803 */
[----:B------:R-:W-:Y:S01]  /*206f0*/  IMAD.MOV.U32 R205, RZ, RZ, R233 ;  /* 0x000000ffffcd7224 */ /* 0x000fe200078e00e9 */
[----:B------:R-:W1:Y:S01]  /*20700*/  MUFU.EX2 R2, R2 ;  /* 0x0000000200027308 */ /* 0x000e620000000800 */
[----:B------:R-:W-:-:S02]  /*20710*/  IMAD.MOV.U32 R233, RZ, RZ, R237 ;  /* 0x000000ffffe97224 */ /* 0x000fc400078e00ed */
[----:B------:R-:W-:Y:S02]  /*20720*/  IMAD.MOV.U32 R236, RZ, RZ, R179 ;  /* 0x000000ffffec7224 */ /* 0x000fe400078e00b3 */
[----:B------:R-:W-:Y:S02]  /*20730*/  IMAD.MOV.U32 R44, RZ, RZ, R221 ;  /* 0x000000ffff2c7224 */ /* 0x000fe400078e00dd */
[-C--:B------:R-:W-:Y:S01]  /*20740*/  FFMA.FTZ R221, R43, R0.reuse, -R3 ;  /* 0x000000002bdd7223 */ /* 0x080fe20000010803 */
[----:B------:R-:W-:Y:S02]  /*20750*/  IMAD.MOV.U32 R237, RZ, RZ, R245 ;  /* 0x000000ffffed7224 */ /* 0x000fe400078e00f5 */
[----:B------:R-:W-:Y:S01]  /*20760*/  FFMA.FTZ R181, R56, R0, -R3 ;  /* 0x0000000038b57223 */ /* 0x000fe20000010803 */
[----:B------:R-:W-:Y:S02]  /*20770*/  IMAD.MOV.U32 R245, RZ, RZ, R176 ;  /* 0x000000fffff57224 */ /* 0x000fe400078e00b0 */
[----:B------:R-:W-:-:S02]  /*20780*/  IMAD.MOV.U32 R43, RZ, RZ, R232 ;  /* 0x000000ffff2b7224 */ /* 0x000fc400078e00e8 */
[-CC-:B------:R-:W-:Y:S01]  /*20790*/  FFMA.FTZ R232, R41, R0.reuse, -R3.reuse ;  /* 0x0000000029e87223 */ /* 0x180fe20000010803 */
[----:B------:R-:W-:Y:S02]  /*207a0*/  IMAD.MOV.U32 R56, RZ, RZ, R212 ;  /* 0x000000ffff387224 */ /* 0x000fe400078e00d4 */
[-CC-:B------:R-:W-:Y:S01]  /*207b0*/  FFMA.FTZ R212, R49, R0.reuse, -R3.reuse ;  /* 0x0000000031d47223 */ /* 0x180fe20000010803 */
[----:B------:R-:W-:Y:S02]  /*207c0*/  IMAD.MOV.U32 R41, RZ, RZ, R236 ;  /* 0x000000ffff297224 */ /* 0x000fe400078e00ec */
[-CC-:B------:R-:W-:Y:S01]  /*207d0*/  FFMA.FTZ R229, R42, R0.reuse, -R3.reuse ;  /* 0x000000002ae57223 */ /* 0x180fe20000010803 */
[----:B------:R-:W-:Y:S02]  /*207e0*/  IMAD.MOV.U32 R49, RZ, RZ, R216 ;  /* 0x000000ffff317224 */ /* 0x000fe400078e00d8 */
[-CC-:B------:R-:W-:Y:S01]  /*207f0*/  FFMA.FTZ R236, R40, R0.reuse, -R3.reuse ;  /* 0x0000000028ec7223 */ /* 0x180fe20000010803 */
[----:B------:R-:W-:Y:S01]  /*20800*/  FFMA.FTZ R216, R48, R0, -R3 ;  /* 0x0000000030d87223 */ /* 0x000fe20000010803 */
[----:B------:R-:W-:-:S02]  /*20810*/  IMAD.MOV.U32 R42, RZ, RZ, R237 ;  /* 0x000000ffff2a7224 */ /* 0x000fc400078e00ed */
[-C--:B------:R-:W-:Y:S01]  /*20820*/  FFMA.FTZ R129, R64, R0.reuse, -R3 ;  /* 0x0000000040817223 */ /* 0x080fe20000010803 */
        /* <DEDUP_REMOVED lines=10> */
[----:B------:R-:W-:Y:S02]  /*208d0*/  IMAD.MOV.U32 R27, RZ, RZ, R42 ;  /* 0x000000ffff1b7224 */ /* 0x000fe400078e002a */
[-CC-:B------:R-:W-:Y:S01]  /*208e0*/  FFMA.FTZ R39, R5, R0.reuse, -R3.reuse ;  /* 0x0000000005277223 */ /* 0x180fe20000010803 */
[-CC-:B------:R-:W-:Y:S01]  /*208f0*/  FFMA.FTZ R42, R4, R0.reuse, -R3.reuse ;  /* 0x00000000042a7223 */ /* 0x180fe20000010803 */
[-C--:B------:R-:W-:Y:S01]  /*20900*/  FFMA.FTZ R241, R34, R0.reuse, -R3 ;  /* 0x0000000022f17223 */ /* 0x080fe20000010803 */
[----:B------:R-:W-:Y:S02]  /*20910*/  IMAD.MOV.U32 R5, RZ, RZ, R33 ;  /* 0x000000ffff057224 */ /* 0x000fe400078e0021 */
[----:B------:R-:W-:Y:S01]  /*20920*/  FFMA.FTZ R34, R8, R0, -R3 ;  /* 0x0000000008227223 */ /* 0x000fe20000010803 */
[----:B------:R-:W-:-:S02]  /*20930*/  IMAD.MOV.U32 R4, RZ, RZ, R64 ;  /* 0x000000ffff047224 */ /* 0x000fc400078e0040 */
[----:B------:R-:W-:Y:S02]  /*20940*/  IMAD.MOV.U32 R8, RZ, RZ, R48 ;  /* 0x000000ffff087224 */ /* 0x000fe400078e0030 */
[----:B-1----:R-:W-:Y:S01]  /*20950*/  FMUL.FTZ R48, R164, R2 ;  /* 0x00000002a4307220 */ /* 0x002fe20000410000 */
[----:B------:R-:W-:Y:S02]  /*20960*/  IMAD.MOV.U32 R164, RZ, RZ, R4 ;  /* 0x000000ffffa47224 */ /* 0x000fe400078e0004 */
[----:B------:R-:W-:Y:S02]  /*20970*/  IMAD.MOV.U32 R4, RZ, RZ, R5 ;  /* 0x000000ffff047224 */ /* 0x000fe400078e0005 */
[----:B------:R-:W2:Y:S01]  /*20980*/  LDL.LU R5, [R1+0x114] ;  /* 0x0001140001057983 */ /* 0x000ea20000300800 */
[-CC-:B------:R-:W-:Y:S01]  /*20990*/  FFMA.FTZ R14, R14, R0.reuse, -R3.reuse ;  /* 0x000000000e0e7223 */ /* 0x180fe20000010803 */
[-CC-:B------:R-:W-:Y:S01]  /*209a0*/  FFMA.FTZ R180, R55, R0.reuse, -R3.reuse ;  /* 0x0000000037b47223 */ /* 0x180fe20000010803 */
[----:B------:R-:W-:-:S02]  /*209b0*/  FFMA.FTZ R55, R11, R0, -R3 ;  /* 0x000000000b377223 */ /* 0x000fc40000010803 */
[----:B------:R-:W1:Y:S01]  /*209c0*/  MUFU.EX2 R11, R14 ;  /* 0x0000000e000b7308 */ /* 0x000e620000000800 */
[----:B------:R-:W-:Y:S02]  /*209d0*/  IMAD.MOV.U32 R213, RZ, RZ, R124 ;  /* 0x000000ffffd57224 */ /* 0x000fe400078e007c */
[-CC-:B------:R-:W-:Y:S01]  /*209e0*/  FFMA.FTZ R124, R65, R0.reuse, -R3.reuse ;  /* 0x00000000417c7223 */ /* 0x180fe20000010803 */
[-CC-:B------:R-:W-:Y:S01]  /*209f0*/  FFMA.FTZ R133, R63, R0.reuse, -R3.reuse ;  /* 0x000000003f857223 */ /* 0x180fe20000010803 */
[-CC-:B------:R-:W-:Y:S01]  /*20a00*/  FFMA.FTZ R179, R57, R0.reuse, -R3.reuse ;  /* 0x0000000039b37223 */ /* 0x180fe20000010803 */
[----:B------:R-:W-:Y:S02]  /*20a10*/  IMAD.MOV.U32 R65, RZ, RZ, R200 ;  /* 0x000000ffff417224 */ /* 0x000fe400078e00c8 */
[-C--:B------:R-:W-:Y:S01]  /*20a20*/  FFMA.FTZ R197, R51, R0.reuse, -R3 ;  /* 0x0000000033c57223 */ /* 0x080fe20000010803 */
[----:B------:R-:W-:Y:S02]  /*20a30*/  IMAD.MOV.U32 R57, RZ, RZ, R213 ;  /* 0x000000ffff397224 */ /* 0x000fe400078e00d5 */
[----:B------:R-:W-:Y:S01]  /*20a40*/  FFMA.FTZ R176, R58, R0, -R3 ;  /* 0x000000003ab07223 */ /* 0x000fe20000010803 */
[----:B------:R-:W-:-:S02]  /*20a50*/  IMAD.MOV.U32 R63, RZ, RZ, R240 ;  /* 0x000000ffff3f7224 */ /* 0x000fc400078e00f0 */
[-C--:B------:R-:W-:Y:S01]  /*20a60*/  FFMA.FTZ R200, R52, R0.reuse, -R3 ;  /* 0x0000000034c87223 */ /* 0x080fe20000010803 */
[----:B------:R-:W-:Y:S02]  /*20a70*/  IMAD.MOV.U32 R51, RZ, RZ, R217 ;  /* 0x000000ffff337224 */ /* 0x000fe400078e00d9 */
[-CC-:B------:R-:W-:Y:S01]  /*20a80*/  FFMA.FTZ R213, R47, R0.reuse, -R3.reuse ;  /* 0x000000002fd57223 */ /* 0x180fe20000010803 */
[-CC-:B------:R-:W-:Y:S01]  /*20a90*/  FFMA.FTZ R240, R36, R0.reuse, -R3.reuse ;  /* 0x0000000024f07223 */ /* 0x180fe20000010803 */
[----:B------:R-:W-:Y:S02]  /*20aa0*/  IMAD.MOV.U32 R58, RZ, RZ, R244 ;  /* 0x000000ffff3a7224 */ /* 0x000fe400078e00f4 */
[-C--:B------:R-:W-:Y:S01]  /*20ab0*/  FFMA.FTZ R52, R20, R0.reuse, -R3 ;  /* 0x0000000014347223 */ /* 0x080fe20000010803 */
[----:B------:R-:W-:Y:S02]  /*20ac0*/  IMAD.MOV.U32 R36, RZ, RZ, R249 ;  /* 0x000000ffff247224 */ /* 0x000fe400078e00f9 */
[-CC-:B------:R-:W-:Y:S01]  /*20ad0*/  FFMA.FTZ R47, R7, R0.reuse, -R3.reuse ;  /* 0x00000000072f7223 */ /* 0x180fe20000010803 */
[-CC-:B------:R-:W-:Y:S01]  /*20ae0*/  FFMA.FTZ R217, R46, R0.reuse, -R3.reuse ;  /* 0x000000002ed97223 */ /* 0x180fe20000010803 */
[-CC-:B------:R-:W-:Y:S01]  /*20af0*/  FFMA.FTZ R237, R38, R0.reuse, -R3.reuse ;  /* 0x0000000026ed7223 */ /* 0x180fe20000010803 */
        /* <DEDUP_REMOVED lines=28> */
[----:B------:R-:W-:-:S02]  /*20cc0*/  IMAD.MOV.U32 R30, RZ, RZ, R43 ;  /* 0x000000ffff1e7224 */ /* 0x000fc400078e002b */
[----:B------:R-:W-:Y:S02]  /*20cd0*/  IMAD.MOV.U32 R9, RZ, RZ, R51 ;  /* 0x000000ffff097224 */ /* 0x000fe400078e0033 */
[----:B------:R-:W-:Y:S02]  /*20ce0*/  IMAD.MOV.U32 R6, RZ, RZ, R57 ;  /* 0x000000ffff067224 */ /* 0x000fe400078e0039 */
[----:B------:R-:W-:Y:S02]  /*20cf0*/  IMAD.MOV.U32 R10, RZ, RZ, R59 ;  /* 0x000000ffff0a7224 */ /* 0x000fe400078e003b */
[-C--:B------:R-:W-:Y:S01]  /*20d00*/  FMUL.FTZ R49, R165, R2.reuse ;  /* 0x00000002a5317220 */ /* 0x080fe20000410000 */
[----:B------:R-:W-:Y:S02]  /*20d10*/  IMAD.MOV.U32 R16, RZ, RZ, R36 ;  /* 0x000000ffff107224 */ /* 0x000fe400078e0024 */
[----:B------:R-:W-:Y:S01]  /*20d20*/  FMUL.FTZ R36, R156, R2 ;  /* 0x000000029c247220 */ /* 0x000fe20000410000 */
[----:B------:R-:W-:-:S02]  /*20d30*/  IMAD.MOV.U32 R25, RZ, RZ, R40 ;  /* 0x000000ffff197224 */ /* 0x000fc400078e0028 */
[-C--:B------:R-:W-:Y:S01]  /*20d40*/  FMUL.FTZ R40, R160, R2.reuse ;  /* 0x00000002a0287220 */ /* 0x080fe20000410000 */
[----:B------:R-:W-:Y:S02]  /*20d50*/  IMAD.MOV.U32 R26, RZ, RZ, R41 ;  /* 0x000000ffff1a7224 */ /* 0x000fe400078e0029 */
[-C--:B------:R-:W-:Y:S01]  /*20d60*/  FMUL.FTZ R41, R161, R2.reuse ;  /* 0x00000002a1297220 */ /* 0x080fe20000410000 */
        /* <DEDUP_REMOVED lines=13> */
[-C--:B------:R-:W-:Y:S01]  /*20e40*/  FMUL.FTZ R45, R141, R2.reuse ;  /* 0x000000028d2d7220 */ /* 0x080fe20000410000 */
[-C--:B------:R-:W-:Y:S01]  /*20e50*/  FMUL.FTZ R136, R136, R2.reuse ;  /* 0x0000000288887220 */ /* 0x080fe20000410000 */
[-C--:B------:R-:W-:Y:S01]  /*20e60*/  FMUL.FTZ R137, R137, R2.reuse ;  /* 0x0000000289897220 */ /* 0x080fe20000410000 */
[----:B-1----:R-:W-:Y:S01]  /*20e70*/  FFMA.FTZ R20, R20, R2, R11 ;  /* 0x0000000214147223 */ /* 0x002fe2000001000b */
[----:B------:R-:W-:Y:S01]  /*20e80*/  FSEL R2, R7, -INF , P3 ;  /* 0xff80000007027808 */ /* 0x000fe20001800000 */
[----:B------:R-:W-:Y:S01]  /*20e90*/  IMAD.MOV.U32 R14, RZ, RZ, R3 ;  /* 0x000000ffff0e7224 */ /* 0x000fe200078e0003 */
[----:B------:R-:W-:-:S02]  /*20ea0*/  ISETP.GE.AND P1, PT, R70, R227, PT ;  /* 0x000000e34600720c */ /* 0x000fc40003f26270 */
[----:B------:R-:W-:Y:S01]  /*20eb0*/  FSEL R7, R2, -INF , !P5 ;  /* 0xff80000002077808 */ /* 0x000fe20006800000 */
[----:B------:R-:W-:Y:S01]  /*20ec0*/  IMAD.MOV.U32 R3, RZ, RZ, R56 ;  /* 0x000000ffff037224 */ /* 0x000fe200078e0038 */
[----:B------:R-:W-:Y:S01]  /*20ed0*/  FSEL R2, R164, -INF , P1 ;  /* 0xff800000a4027808 */ /* 0x000fe20000800000 */
[----:B------:R-:W-:Y:S01]  /*20ee0*/  IMAD.MOV.U32 R160, RZ, RZ, R14 ;  /* 0x000000ffffa07224 */ /* 0x000fe200078e000e */
[----:B------:R-:W3:Y:S01]  /*20ef0*/  LDL.LU R56, [R1+0x110] ;  /* 0x0001100001387983 */ /* 0x000ee20000300800 */
[----:B------:R-:W-:Y:S02]  /*20f00*/  IMAD.MOV.U32 R14, RZ, RZ, R4 ;  /* 0x000000ffff0e7224 */ /* 0x000fe400078e0004 */
[----:B------:R-:W-:Y:S02]  /*20f10*/  IMAD.MOV.U32 R4, RZ, RZ, R6 ;  /* 0x000000ffff047224 */ /* 0x000fe400078e0006 */
[----:B--2---:R-:W-:Y:S02]  /*20f20*/  IMAD.MOV.U32 R164, RZ, RZ, R5 ;  /* 0x000000ffffa47224 */ /* 0x004fe400078e0005 */
[----:B------:R-:W-:-:S02]  /*20f30*/  IMAD.MOV.U32 R5, RZ, RZ, R10 ;  /* 0x000000ffff057224 */ /* 0x000fc400078e000a */
[----:B------:R-:W2:Y:S04]  /*20f40*/  LDL.LU R10, [R1+0xd0] ;  /* 0x0000d000010a7983 */ /* 0x000ea80000300800 */
[----:B------:R-:W4:Y:S01]  /*20f50*/  LDL.LU R6, [R1+0xd4] ;  /* 0x0000d40001067983 */ /* 0x000f220000300800 */
[-C--:B------:R-:W-:Y:S01]  /*20f60*/  ISETP.GE.AND P4, PT, R70, R228.reuse, PT ;  /* 0x000000e44600720c */ /* 0x080fe20003f86270 */
[----:B------:R-:W-:Y:S01]  /*20f70*/  IMAD.MOV.U32 R165, RZ, RZ, R3 ;  /* 0x000000ffffa57224 */ /* 0x000fe200078e0003 */
[C---:B------:R-:W-:Y:S01]  /*20f80*/  ISETP.GE.AND P0, PT, R69.reuse, R227, PT ;  /* 0x000000e34500720c */ /* 0x040fe20003f06270 */
[----:B------:R-:W-:Y:S01]  /*20f90*/  IMAD.MOV.U32 R3, RZ, RZ, R9 ;  /* 0x000000ffff037224 */ /* 0x000fe200078e0009 */
[----:B------:R-:W-:Y:S02]  /*20fa0*/  FSEL R9, R2, -INF , !P4 ;  /* 0xff80000002097808 */ /* 0x000fe40006000000 */
[----:B------:R-:W-:-:S02]  /*20fb0*/  ISETP.GE.AND P6, PT, R69, R228, PT ;  /* 0x000000e44500720c */ /* 0x000fc40003fc6270 */
[----:B------:R-:W-:Y:S02]  /*20fc0*/  FSEL R2, R8, -INF , P0 ;  /* 0xff80000008027808 */ /* 0x000fe40000000000 */
[----:B------:R-:W-:Y:S02]  /*20fd0*/  ISETP.GE.AND P3, PT, R71, R227, PT ;  /* 0x000000e34700720c */ /* 0x000fe40003f66270 */
[----:B------:R-:W-:Y:S01]  /*20fe0*/  FSEL R8, R2, -INF , !P6 ;  /* 0xff80000002087808 */ /* 0x000fe20007000000 */
[----:B------:R-:W-:Y:S01]  /*20ff0*/  IMAD.MOV.U32 R161, RZ, RZ, R164 ;  /* 0x000000ffffa17224 */ /* 0x000fe200078e00a4 */
[----:B------:R-:W-:Y:S01]  /*21000*/  FSEL R2, R160, -INF , P3 ;  /* 0xff800000a0027808 */ /* 0x000fe20001800000 */
[----:B------:R-:W-:Y:S02]  /*21010*/  IMAD.MOV.U32 R160, RZ, RZ, R5 ;  /* 0x000000ffffa07224 */ /* 0x000fe400078e0005 */
[----:B------:R-:W-:Y:S02]  /*21020*/  IMAD.MOV.U32 R164, RZ, RZ, R4 ;  /* 0x000000ffffa47224 */ /* 0x000fe400078e0004 */
[----:B------:R-:W-:-:S02]  /*21030*/  IMAD.MOV.U32 R5, RZ, RZ, R30 ;  /* 0x000000ffff057224 */ /* 0x000fc400078e001e */
[----:B------:R-:W-:Y:S02]  /*21040*/  IMAD.MOV.U32 R4, RZ, RZ, R3 ;  /* 0x000000ffff047224 */ /* 0x000fe400078e0003 */
[----:B------:R-:W-:Y:S02]  /*21050*/  IMAD.MOV.U32 R30, RZ, RZ, R43 ;  /* 0x000000ffff1e7224 */ /* 0x000fe400078e002b */
[----:B------:R-:W-:Y:S02]  /*21060*/  IMAD.MOV.U32 R43, RZ, RZ, R50 ;  /* 0x000000ffff2b7224 */ /* 0x000fe400078e0032 */
[----:B------:R-:W-:Y:S02]  /*21070*/  IMAD.MOV.U32 R50, RZ, RZ, R51 ;  /* 0x000000ffff327224 */ /* 0x000fe400078e0033 */
[----:B------:R-:W-:Y:S02]  /*21080*/  IMAD.MOV.U32 R51, RZ, RZ, R59 ;  /* 0x000000ffff337224 */ /* 0x000fe400078e003b */
[----:B------:R-:W-:-:S02]  /*21090*/  IMAD.MOV.U32 R59, RZ, RZ, R68 ;  /* 0x000000ffff3b7224 */ /* 0x000fc400078e0044 */
[----:B----4-:R-:W-:Y:S02]  /*210a0*/  IMAD.MOV.U32 R3, RZ, RZ, R6 ;  /* 0x000000ffff037224 */ /* 0x010fe400078e0006 */
[----:B------:R-:W4:Y:S04]  /*210b0*/  LDL.LU R6, [R1+0xc4] ;  /* 0x0000c40001067983 */ /* 0x000f280000300800 */
[----:B------:R-:W5:Y:S01]  /*210c0*/  LDL.LU R68, [R1+0xe0] ;  /* 0x0000e00001447983 */ /* 0x000f620000300800 */
[----:B------:R-:W-:Y:S02]  /*210d0*/  IMAD.MOV.U32 R157, RZ, RZ, R161 ;  /* 0x000000ffff9d7224 */ /* 0x000fe400078e00a1 */
[----:B------:R-:W-:Y:S01]  /*210e0*/  IMAD.MOV.U32 R161, RZ, RZ, R14 ;  /* 0x000000ffffa17224 */ /* 0x000fe200078e000e */
[----:B------:R-:W-:Y:S01]  /*210f0*/  ISETP.GE.AND P5, PT, R71, R228, PT ;  /* 0x000000e44700720c */ /* 0x000fe20003fa6270 */
[----:B------:R-:W-:Y:S01]  /*21100*/  IMAD.MOV.U32 R156, RZ, RZ, R165 ;  /* 0x000000ffff9c7224 */ /* 0x000fe200078e00a5 */
[----:B------:R-:W-:Y:S01]  /*21110*/  ISETP.GE.AND P1, PT, R72, R227, PT ;  /* 0x000000e34800720c */ /* 0x000fe20003f26270 */
[----:B--2---:R-:W-:Y:S01]  /*21120*/  IMAD.MOV.U32 R165, RZ, RZ, R10 ;  /* 0x000000ffffa57224 */ /* 0x004fe200078e000a */
[----:B------:R-:W-:-:S02]  /*21130*/  FSEL R10, R2, -INF , !P5 ;  /* 0xff800000020a7808 */ /* 0x000fc40006800000 */
[----:B------:R-:W-:Y:S02]  /*21140*/  ISETP.GE.AND P4, PT, R72, R228, PT ;  /* 0x000000e44800720c */ /* 0x000fe40003f86270 */
[----:B------:R-:W-:Y:S02]  /*21150*/  FSEL R2, R25, -INF , P1 ;  /* 0xff80000019027808 */ /* 0x000fe40000800000 */
[----:B------:R-:W-:Y:S02]  /*21160*/  ISETP.GE.AND P0, PT, R73, R227, PT ;  /* 0x000000e34900720c */ /* 0x000fe40003f06270 */
[----:B------:R-:W-:Y:S02]  /*21170*/  FSEL R25, R2, -INF , !P4 ;  /* 0xff80000002197808 */ /* 0x000fe40006000000 */
[----:B------:R-:W-:Y:S01]  /*21180*/  FSEL R2, R156, -INF , P0 ;  /* 0xff8000009c027808 */ /* 0x000fe20000000000 */
[----:B------:R-:W-:Y:S02]  /*21190*/  IMAD.MOV.U32 R156, RZ, RZ, R160 ;  /* 0x000000ffff9c7224 */ /* 0x000fe400078e00a0 */
[----:B----4-:R-:W-:-:S02]  /*211a0*/  IMAD.MOV.U32 R14, RZ, RZ, R6 ;  /* 0x000000ffff0e7224 */ /* 0x010fc400078e0006 */
[----:B------:R-:W-:Y:S02]  /*211b0*/  IMAD.MOV.U32 R6, RZ, RZ, R27 ;  /* 0x000000ffff067224 */ /* 0x000fe400078e001b */
[----:B------:R-:W-:Y:S02]  /*211c0*/  IMAD.MOV.U32 R27, RZ, RZ, R58 ;  /* 0x000000ffff1b7224 */ /* 0x000fe400078e003a */
[----:B-----5:R-:W-:Y:S02]  /*211d0*/  IMAD.MOV.U32 R58, RZ, RZ, R68 ;  /* 0x000000ffff3a7224 */ /* 0x020fe400078e0044 */
[----:B------:R-:W2:Y:S01]  /*211e0*/  LDL.LU R68, [R1+0xf0] ;  /* 0x0000f00001447983 */ /* 0x000ea20000300800 */
        /* <DEDUP_REMOVED lines=8> */
[----:B---3--:R-:W-:Y:S02]  /*21270*/  FSEL R2, R56, -INF , P3 ;  /* 0xff80000038027808 */ /* 0x008fe40001800000 */
[----:B------:R-:W-:Y:S02]  /*21280*/  ISETP.GE.AND P1, PT, R75, R227, PT ;  /* 0x000000e34b00720c */ /* 0x000fe40003f26270 */
[----:B------:R-:W-:-:S02]  /*21290*/  FSEL R56, R2, -INF , !P5 ;  /* 0xff80000002387808 */ /* 0x000fc40006800000 */
[----:B------:R-:W-:Y:S01]  /*212a0*/  FSEL R2, R157, -INF , P1 ;  /* 0xff8000009d027808 */ /* 0x000fe20000800000 */
[----:B------:R-:W-:Y:S01]  /*212b0*/  IMAD.MOV.U32 R157, RZ, RZ, R156 ;  /* 0x000000ffff9d7224 */ /* 0x000fe200078e009c */
[----:B------:R-:W-:Y:S01]  /*212c0*/  ISETP.GE.AND P4, PT, R75, R228, PT ;  /* 0x000000e44b00720c */ /* 0x000fe20003f86270 */
[----:B------:R-:W-:Y:S01]  /*212d0*/  IMAD.MOV.U32 R156, RZ, RZ, R161 ;  /* 0x000000ffff9c7224 */ /* 0x000fe200078e00a1 */
[----:B------:R-:W-:Y:S01]  /*212e0*/  ISETP.GE.AND P0, PT, R76, R227, PT ;  /* 0x000000e34c00720c */ /* 0x000fe20003f06270 */
[----:B------:R-:W-:Y:S02]  /*212f0*/  IMAD.MOV.U32 R161, RZ, RZ, R165 ;  /* 0x000000ffffa17224 */ /* 0x000fe400078e00a5 */
[----:B------:R-:W-:Y:S02]  /*21300*/  IMAD.MOV.U32 R165, RZ, RZ, R14 ;  /* 0x000000ffffa57224 */ /* 0x000fe400078e000e */
[----:B------:R-:W-:Y:S01]  /*21310*/  IMAD.MOV.U32 R14, RZ, RZ, R27 ;  /* 0x000000ffff0e7224 */ /* 0x000fe200078e001b */
[----:B------:R-:W-:-:S02]  /*21320*/  FSEL R27, R2, -INF , !P4 ;  /* 0xff800000021b7808 */ /* 0x000fc40006000000 */
[-C--:B------:R-:W-:Y:S02]  /*21330*/  ISETP.GE.AND P6, PT, R76, R228.reuse, PT ;  /* 0x000000e44c00720c */ /* 0x080fe40003fc6270 */
[----:B------:R-:W-:Y:S02]  /*21340*/  FSEL R2, R57, -INF , P0 ;  /* 0xff80000039027808 */ /* 0x000fe40000000000 */
[C---:B------:R-:W-:Y:S02]  /*21350*/  ISETP.GE.AND P3, PT, R77.reuse, R227, PT ;  /* 0x000000e34d00720c */ /* 0x040fe40003f66270 */
[----:B------:R-:W-:Y:S02]  /*21360*/  FSEL R57, R2, -INF , !P6 ;  /* 0xff80000002397808 */ /* 0x000fe40007000000 */
[----:B------:R-:W-:Y:S02]  /*21370*/  ISETP.GE.AND P5, PT, R77, R228, PT ;  /* 0x000000e44d00720c */ /* 0x000fe40003fa6270 */
[----:B------:R-:W-:-:S02]  /*21380*/  FSEL R2, R157, -INF , P3 ;  /* 0xff8000009d027808 */ /* 0x000fc40001800000 */
[-C--:B------:R-:W-:Y:S01]  /*21390*/  ISETP.GE.AND P1, PT, R78, R227.reuse, PT ;  /* 0x000000e34e00720c */ /* 0x080fe20003f26270 */
[----:B------:R-:W-:Y:S01]  /*213a0*/  IMAD.MOV.U32 R157, RZ, RZ, R58 ;  /* 0x000000ffff9d7224 */ /* 0x000fe200078e003a */
[----:B------:R-:W-:Y:S02]  /*213b0*/  FSEL R58, R2, -INF , !P5 ;  /* 0xff800000023a7808 */ /* 0x000fe40006800000 */
[-C--:B------:R-:W-:Y:S02]  /*213c0*/  ISETP.GE.AND P4, PT, R78, R228.reuse, PT ;  /* 0x000000e44e00720c */ /* 0x080fe40003f86270 */
[CC--:B------:R-:W-:Y:S02]  /*213d0*/  ISETP.GE.AND P0, PT, R79.reuse, R227.reuse, PT ;  /* 0x000000e34f00720c */ /* 0x0c0fe40003f06270 */
[----:B------:R-:W-:Y:S02]  /*213e0*/  ISETP.GE.AND P6, PT, R79, R228, PT ;  /* 0x000000e44f00720c */ /* 0x000fe40003fc6270 */
[----:B------:R-:W-:-:S02]  /*213f0*/  ISETP.GE.AND P3, PT, R81, R227, PT ;  /* 0x000000e35100720c */ /* 0x000fc40003f66270 */
[----:B------:R-:W-:Y:S02]  /*21400*/  ISETP.GE.AND P5, PT, R81, R228, PT ;  /* 0x000000e45100720c */ /* 0x000fe40003fa6270 */
[----:B--2---:R-:W-:-:S04]  /*21410*/  FSEL R2, R68, -INF , P1 ;  /* 0xff80000044027808 */ /* 0x004fc80000800000 */
[----:B------:R-:W-:Y:S02]  /*21420*/  FSEL R68, R2, -INF , !P4 ;  /* 0xff80000002447808 */ /* 0x000fe40006000000 */
[----:B------:R-:W-:Y:S01]  /*21430*/  FSEL R2, R156, -INF , P0 ;  /* 0xff8000009c027808 */ /* 0x000fe20000000000 */
[----:B------:R-:W-:Y:S02]  /*21440*/  IMAD.MOV.U32 R156, RZ, RZ, R161 ;  /* 0x000000ffff9c7224 */ /* 0x000fe400078e00a1 */
[----:B------:R-:W-:Y:S02]  /*21450*/  IMAD.MOV.U32 R161, RZ, RZ, R160 ;  /* 0x000000ffffa17224 */ /* 0x000fe400078e00a0 */
[----:B------:R-:W-:Y:S01]  /*21460*/  IMAD.MOV.U32 R160, RZ, RZ, R59 ;  /* 0x000000ffffa07224 */ /* 0x000fe200078e003b */
[----:B------:R-:W-:Y:S02]  /*21470*/  FSEL R59, R2, -INF , !P6 ;  /* 0xff800000023b7808 */ /* 0x000fe40007000000 */
        /* <DEDUP_REMOVED lines=9> */
[-C--:B------:R-:W-:Y:S02]  /*21510*/  ISETP.GE.AND P3, PT, R84, R227.reuse, PT ;  /* 0x000000e35400720c */ /* 0x080fe40003f66270 */
[----:B------:R-:W-:Y:S02]  /*21520*/  ISETP.GE.AND P1, PT, R85, R227, PT ;  /* 0x000000e35500720c */ /* 0x000fe40003f26270 */
[----:B------:R-:W-:Y:S02]  /*21530*/  FSEL R77, R2, -INF , !P6 ;  /* 0xff800000024d7808 */ /* 0x000fe40007000000 */
[----:B------:R-:W-:-:S02]  /*21540*/  ISETP.GE.AND P5, PT, R84, R228, PT ;  /* 0x000000e45400720c */ /* 0x000fc40003fa6270 */
[----:B------:R-:W-:Y:S02]  /*21550*/  ISETP.GE.AND P4, PT, R85, R228, PT ;  /* 0x000000e45500720c */ /* 0x000fe40003f86270 */
[----:B------:R-:W-:Y:S02]  /*21560*/  FSEL R3, R3, -INF , P3 ;  /* 0xff80000003037808 */ /* 0x000fe40001800000 */
[----:B------:R-:W-:Y:S02]  /*21570*/  FSEL R2, R160, -INF , P1 ;  /* 0xff800000a0027808 */ /* 0x000fe40000800000 */
[-C--:B------:R-:W-:Y:S02]  /*21580*/  ISETP.GE.AND P0, PT, R86, R227.reuse, PT ;  /* 0x000000e35600720c */ /* 0x080fe40003f06270 */
[----:B------:R-:W-:Y:S02]  /*21590*/  ISETP.GE.AND P3, PT, R88, R227, PT ;  /* 0x000000e35800720c */ /* 0x000fe40003f66270 */
        /* <DEDUP_REMOVED lines=11> */
[----:B------:R-:W-:Y:S02]  /*21650*/  FSEL R4, R4, -INF , P1 ;  /* 0xff80000004047808 */ /* 0x000fe40000800000 */
        /* <DEDUP_REMOVED lines=62> */
[----:B------:R-:W-:Y:S02]  /*21a40*/  FSEL R4, R247, -INF , P1 ;  /* 0xff800000f7047808 */ /* 0x000fe40000800000 */
[----:B------:R-:W-:Y:S02]  /*21a50*/  FSEL R2, R242, -INF , P0 ;  /* 0xff800000f2027808 */ /* 0x000fe40000000000 */
[----:B------:R-:W-:Y:S02]  /*21a60*/  ISETP.GE.AND P4, PT, R109, R227, PT ;  /* 0x000000e36d00720c */ /* 0x000fe40003f86270 */
[----:B------:R-:W-:Y:S02]  /*21a70*/  ISETP.GE.AND P6, PT, R103, R228, PT ;  /* 0x000000e46700720c */ /* 0x000fe40003fc6270 */
[----:B------:R-:W-:-:S02]  /*21a80*/  FSEL R99, R4, -INF , !P3 ;  /* 0xff80000004637808 */ /* 0x000fc40005800000 */
        /* <DEDUP_REMOVED lines=18> */
[----:B------:R-:W-:Y:S02]  /*21bb0*/  FSEL R97, R3, -INF , !P6 ;  /* 0xff80000003617808 */ /* 0x000fe40007000000 */
[----:B------:R-:W-:Y:S02]  /*21bc0*/  FMNMX3.FTZ R2, R2, R91, R90, !PT ;  /* 0x0000005b02027276 */ /* 0x000fe4000781005a */
[----:B------:R-:W-:-:S02]  /*21bd0*/  ISETP.GE.AND P6, PT, R107, R228, PT ;  /* 0x000000e46b00720c */ /* 0x000fc40003fc6270 */
[----:B------:R-:W-:Y:S02]  /*21be0*/  FSEL R3, R243, -INF , P1 ;  /* 0xff800000f3037808 */ /* 0x000fe40000800000 */
[-C--:B------:R-:W-:Y:S02]  /*21bf0*/  ISETP.GE.AND P0, PT, R108, R227.reuse, PT ;  /* 0x000000e36c00720c */ /* 0x080fe40003f06270 */
[----:B------:R-:W-:Y:S02]  /*21c00*/  ISETP.GE.AND P1, PT, R110, R227, PT ;  /* 0x000000e36e00720c */ /* 0x000fe40003f26270 */
[----:B------:R-:W-:Y:S02]  /*21c10*/  FMNMX3.FTZ R2, R2, R93, R94, !PT ;  /* 0x0000005d02027276 */ /* 0x000fe4000781005e */
[----:B------:R-:W-:Y:S02]  /*21c20*/  FSEL R101, R3, -INF , !P6 ;  /* 0xff80000003657808 */ /* 0x000fe40007000000 */
[----:B------:R-:W-:-:S02]  /*21c30*/  ISETP.GE.AND P5, PT, R108, R228, PT ;  /* 0x000000e46c00720c */ /* 0x000fc40003fa6270 */
[----:B------:R-:W-:Y:S02]  /*21c40*/  ISETP.GE.AND P4, PT, R110, R228, PT ;  /* 0x000000e46e00720c */ /* 0x000fe40003f86270 */
[----:B------:R-:W-:Y:S02]  /*21c50*/  FSEL R4, R239, -INF , P0 ;  /* 0xff800000ef047808 */ /* 0x000fe40000000000 */
[----:B------:R-:W-:Y:S02]  /*21c60*/  FSEL R3, R234, -INF , P1 ;  /* 0xff800000ea037808 */ /* 0x000fe40000800000 */
[-C--:B------:R-:W-:Y:S02]  /*21c70*/  ISETP.GE.AND P0, PT, R111, R227.reuse, PT ;  /* 0x000000e36f00720c */ /* 0x080fe40003f06270 */
[----:B------:R-:W-:Y:S01]  /*21c80*/  ISETP.GE.AND P3, PT, R112, R227, PT ;  /* 0x000000e37000720c */ /* 0x000fe20003f66270 */
[----:B------:R-:W-:Y:S01]  /*21c90*/  IMAD.MOV.U32 R63, RZ, RZ, R192 ;  /* 0x000000ffff3f7224 */ /* 0x000fe200078e00c0 */
        /* <DEDUP_REMOVED lines=13> */
[----:B------:R-:W-:Y:S02]  /*21d70*/  ISETP.GE.AND P6, PT, R114, R228, PT ;  /* 0x000000e47200720c */ /* 0x000fe40003fc6270 */
[----:B------:R-:W-:Y:S02]  /*21d80*/  FSEL R4, R219, -INF , P1 ;  /* 0xff800000db047808 */ /* 0x000fe40000800000 */
[----:B------:R-:W-:Y:S02]  /*21d90*/  FSEL R3, R214, -INF , P0 ;  /* 0xff800000d6037808 */ /* 0x000fe40000000000 */
[----:B------:R-:W-:Y:S02]  /*21da0*/  FMNMX3.FTZ R2, R2, R100, R99, !PT ;  /* 0x0000006402027276 */ /* 0x000fe40007810063 */
[-C--:B------:R-:W-:Y:S02]  /*21db0*/  ISETP.GE.AND P3, PT, R115, R227.reuse, PT ;  /* 0x000000e37300720c */ /* 0x080fe40003f66270 */
[----:B------:R-:W-:Y:S01]  /*21dc0*/  ISETP.GE.AND P1, PT, R116, R227, PT ;  /* 0x000000e37400720c */ /* 0x000fe20003f26270 */
[----:B------:R-:W-:Y:S01]  /*21dd0*/  IMAD.MOV.U32 R43, RZ, RZ, R209 ;  /* 0x000000ffff2b7224 */ /* 0x000fe200078e00d1 */
[----:B------:R-:W-:-:S02]  /*21de0*/  FSEL R188, R4, -INF , !P4 ;  /* 0xff80000004bc7808 */ /* 0x000fc40006000000 */
[----:B------:R-:W-:Y:S02]  /*21df0*/  FSEL R209, R3, -INF , !P6 ;  /* 0xff80000003d17808 */ /* 0x000fe40007000000 */
[----:B------:R-:W-:Y:S02]  /*21e00*/  FMNMX3.FTZ R2, R2, R103, R101, !PT ;  /* 0x0000006702027276 */ /* 0x000fe40007810065 */
[-C--:B------:R-:W-:Y:S02]  /*21e10*/  ISETP.GE.AND P5, PT, R115, R228.reuse, PT ;  /* 0x000000e47300720c */ /* 0x080fe40003fa6270 */
[----:B------:R-:W-:Y:S02]  /*21e20*/  ISETP.GE.AND P4, PT, R116, R228, PT ;  /* 0x000000e47400720c */ /* 0x000fe40003f86270 */
[----:B------:R-:W-:Y:S02]  /*21e30*/  FSEL R4, R215, -INF , P3 ;  /* 0xff800000d7047808 */ /* 0x000fe40001800000 */
[----:B------:R-:W-:-:S02]  /*21e40*/  FSEL R3, R210, -INF , P1 ;  /* 0xff800000d2037808 */ /* 0x000fc40000800000 */
[-C--:B------:R-:W-:Y:S02]  /*21e50*/  ISETP.GE.AND P0, PT, R117, R227.reuse, PT ;  /* 0x000000e37500720c */ /* 0x080fe40003f06270 */
[----:B------:R-:W-:Y:S01]  /*21e60*/  ISETP.GE.AND P3, PT, R118, R227, PT ;  /* 0x000000e37600720c */ /* 0x000fe20003f66270 */
[----:B------:R-:W-:Y:S01]  /*21e70*/  IMAD.MOV.U32 R51, RZ, RZ, R205 ;  /* 0x000000ffff337224 */ /* 0x000fe200078e00cd */
[----:B------:R-:W-:Y:S01]  /*21e80*/  FMNMX3.FTZ R2, R2, R104, R106, !PT ;  /* 0x0000006802027276 */ /* 0x000fe2000781006a */
[----:B------:R-:W-:Y:S01]  /*21e90*/  IMAD.MOV.U32 R30, RZ, RZ, R208 ;  /* 0x000000ffff1e7224 */ /* 0x000fe200078e00d0 */
[----:B------:R-:W-:Y:S02]  /*21ea0*/  FSEL R208, R4, -INF , !P5 ;  /* 0xff80000004d07808 */ /* 0x000fe40006800000 */
        /* <DEDUP_REMOVED lines=26> */
[----:B------:R-:W-:-:S02]  /*22050*/  ISETP.GE.AND P3, PT, R125, R227, PT ;  /* 0x000000e37d00720c */ /* 0x000fc40003f66270 */
[----:B------:R-:W-:Y:S02]  /*22060*/  FSEL R198, R4, -INF , !P5 ;  /* 0xff80000004c67808 */ /* 0x000fe40006800000 */
        /* <DEDUP_REMOVED lines=21> */
[----:B------:R-:W-:Y:S02]  /*221c0*/  FSEL R3, R186, -INF , P1 ;  /* 0xff800000ba037808 */ /* 0x000fe40000800000 */
[----:B------:R-:W-:-:S02]  /*221d0*/  ISETP.GE.AND P5, PT, R128, R228, PT ;  /* 0x000000e48000720c */ /* 0x000fc40003fa6270 */
[----:B------:R-:W-:Y:S02]  /*221e0*/  ISETP.GE.AND P0, PT, R131, R227, PT ;  /* 0x000000e38300720c */ /* 0x000fe40003f06270 */
[----:B------:R-:W-:Y:S02]  /*221f0*/  FSEL R4, R191, -INF , P3 ;  /* 0xff800000bf047808 */ /* 0x000fe40001800000 */
[----:B------:R-:W-:Y:S02]  /*22200*/  FMNMX3.FTZ R2, R2, R203, R194, !PT ;  /* 0x000000cb02027276 */ /* 0x000fe400078100c2 */
[----:B------:R-:W-:Y:S02]  /*22210*/  ISETP.GE.AND P1, PT, R169, R227, PT ;  /* 0x000000e3a900720c */ /* 0x000fe40003f26270 */
[----:B------:R-:W-:Y:S02]  /*22220*/  FSEL R195, R3, -INF , !P4 ;  /* 0xff80000003c37808 */ /* 0x000fe40006000000 */
[----:B------:R-:W-:-:S02]  /*22230*/  ISETP.GE.AND P6, PT, R131, R228, PT ;  /* 0x000000e48300720c */ /* 0x000fc40003fc6270 */
[----:B------:R-:W-:Y:S02]  /*22240*/  ISETP.GE.AND P3, PT, R168, R227, PT ;  /* 0x000000e3a800720c */ /* 0x000fe40003f66270 */
[----:B------:R-:W-:Y:S02]  /*22250*/  FSEL R191, R4, -INF , !P5 ;  /* 0xff80000004bf7808 */ /* 0x000fe40006800000 */
[----:B------:R-:W-:Y:S02]  /*22260*/  FSEL R3, R187, -INF , P0 ;  /* 0xff800000bb037808 */ /* 0x000fe40000000000 */
[----:B------:R-:W-:Y:S02]  /*22270*/  FMNMX3.FTZ R2, R2, R199, R190, !PT ;  /* 0x000000c702027276 */ /* 0x000fe400078100be */
[----:B------:R-:W-:Y:S02]  /*22280*/  FSEL R5, R183, -INF , P1 ;  /* 0xff800000b7057808 */ /* 0x000fe40000800000 */
[----:B------:R-:W-:-:S02]  /*22290*/  ISETP.GE.AND P5, PT, R168, R228, PT ;  /* 0x000000e4a800720c */ /* 0x000fc40003fa6270 */
[----:B------:R-:W-:Y:S02]  /*222a0*/  ISETP.GE.AND P4, PT, R169, R228, PT ;  /* 0x000000e4a900720c */ /* 0x000fe40003f86270 */
[-C--:B------:R-:W-:Y:S02]  /*222b0*/  ISETP.GE.AND P0, PT, R170, R227.reuse, PT ;  /* 0x000000e3aa00720c */ /* 0x080fe40003f06270 */
[----:B------:R-:W-:Y:S02]  /*222c0*/  FSEL R6, R182, -INF , P3 ;  /* 0xff800000b6067808 */ /* 0x000fe40001800000 */
[----:B------:R-:W-:Y:S02]  /*222d0*/  FSEL R187, R3, -INF , !P6 ;  /* 0xff80000003bb7808 */ /* 0x000fe40007000000 */
[----:B------:R-:W-:Y:S02]  /*222e0*/  ISETP.GE.AND P1, PT, R171, R227, PT ;  /* 0x000000e3ab00720c */ /* 0x000fe40003f26270 */
[----:B------:R-:W-:-:S02]  /*222f0*/  FMNMX3.FTZ R2, R2, R210, R191, !PT ;  /* 0x000000d202027276 */ /* 0x000fc400078100bf */
[-C--:B------:R-:W-:Y:S02]  /*22300*/  ISETP.GE.AND P3, PT, R170, R228.reuse, PT ;  /* 0x000000e4aa00720c */ /* 0x080fe40003f66270 */
[----:B------:R-:W-:Y:S02]  /*22310*/  ISETP.GE.AND P6, PT, R171, R228, PT ;  /* 0x000000e4ab00720c */ /* 0x000fe40003fc6270 */
[----:B------:R-:W-:Y:S02]  /*22320*/  FSEL R4, R174, -INF , P0 ;  /* 0xff800000ae047808 */ /* 0x000fe40000000000 */
[----:B------:R-:W-:Y:S02]  /*22330*/  FSEL R3, R175, -INF , P1 ;  /* 0xff800000af037808 */ /* 0x000fe40000800000 */
[----:B------:R-:W-:Y:S02]  /*22340*/  FSEL R211, R6, -INF , !P5 ;  /* 0xff80000006d37808 */ /* 0x000fe40006800000 */
[----:B------:R-:W-:-:S02]  /*22350*/  FSEL R214, R5, -INF , !P4 ;  /* 0xff80000005d67808 */ /* 0x000fc40006000000 */
[----:B------:R-:W-:Y:S02]  /*22360*/  FMNMX3.FTZ R2, R2, R195, R187, !PT ;  /* 0x000000c302027276 */ /* 0x000fe400078100bb */
[----:B------:R-:W-:Y:S02]  /*22370*/  FSEL R215, R4, -INF , !P3 ;  /* 0xff80000004d77808 */ /* 0x000fe40005800000 */
[----:B------:R-:W-:Y:S02]  /*22380*/  FSEL R218, R3, -INF , !P6 ;  /* 0xff80000003da7808 */ /* 0x000fe40007000000 */
[----:B------:R-:W-:-:S04]  /*22390*/  FMNMX3.FTZ R2, R2, R211, R214, !PT ;  /* 0x000000d302027276 */ /* 0x000fc800078100d6 */
[----:B------:R-:W-:-:S05]  /*223a0*/  FMNMX3.FTZ R2, R2, R215, R218, !PT ;  /* 0x000000d702027276 */ /* 0x000fca00078100da */
[----:B------:R-:W1:Y:S01]  /*223b0*/  SHFL.BFLY PT, R3, R2, 0x2, 0x1f ;  /* 0x0c401f0002037f89 */ /* 0x000e6200000e0000 */
[----:B------:R-:W2:Y:S01]  /*223c0*/  S2R R4, SR_TID.X ;  /* 0x0000000000047919 */ /* 0x000ea20000002100 */
[----:B------:R-:W3:Y:S01]  /*223d0*/  S2UR UR6, SR_CgaCtaId ;  /* 0x00000000000679c3 */ /* 0x000ee20000008800 */
[----:B-1----:R-:W-:-:S05]  /*223e0*/  FMNMX.FTZ R2, R2, R3, !PT ;  /* 0x0000000302027209 */ /* 0x002fca0007810000 */
[----:B------:R-:W1:Y:S01]  /*223f0*/  SHFL.BFLY PT, R3, R2, 0x1, 0x1f ;  /* 0x0c201f0002037f89 */ /* 0x000e6200000e0000 */
[----:B------:R-:W-:Y:S02]  /*22400*/  UMOV UR7, 0x400 ;  /* 0x0000040000077882 */ /* 0x000fe40000000000 */
[----:B---3--:R-:W-:Y:S01]  /*22410*/  ULEA UR6, UR6, UR7, 0x18 ;  /* 0x0000000706067291 */ /* 0x008fe2000f8ec0ff */
[----:B------:R-:W-:Y:S02]  /*22420*/  IMAD.MOV.U32 R238, RZ, RZ, R13 ;  /* 0x000000ffffee7224 */ /* 0x000fe400078e000d */
[----:B------:R-:W-:Y:S02]  /*22430*/  IMAD.MOV.U32 R105, RZ, RZ, R12 ;  /* 0x000000ffff697224 */ /* 0x000fe400078e000c */
[----:B------:R-:W-:Y:S01]  /*22440*/  IMAD.MOV.U32 R251, RZ, RZ, R15 ;  /* 0x000000fffffb7224 */ /* 0x000fe200078e000f */
[----:B-1----:R-:W-:Y:S01]  /*22450*/  FMNMX.FTZ R115, R2, R3, !PT ;  /* 0x0000000302737209 */ /* 0x002fe20007810000 */
[----:B--2---:R-:W-:-:S05]  /*22460*/  IMAD.SHL.U32 R2, R4, 0x40, RZ ;  /* 0x0000004004027824 */ /* 0x004fca00078e00ff */
[----:B------:R-:W-:Y:S01]  /*22470*/  LOP3.LUT R2, R30, 0x200, R2, 0xf8, !PT ;  /* 0x000002001e027812 */ /* 0x000fe200078ef802 */
[----:B------:R-:W-:Y:S01]  /*22480*/  FMUL.FTZ R3, R0, R115 ;  /* 0x0000007300037220 */ /* 0x000fe20000410000 */
[----:B------:R-:W-:Y:S02]  /*22490*/  FSETP.NEU.FTZ.AND P0, PT, R115, -INF , PT ;  /* 0xff8000007300780b */ /* 0x000fe40003f1d000 */
[----:B------:R-:W-:Y:S02]  /*224a0*/  LEA R160, R2, UR6, 0x1 ;  /* 0x0000000602a07c11 */ /* 0x000fe4000f8e08ff */
[----:B------:R-:W-:-:S03]  /*224b0*/  FSEL R3, R3, RZ, P0 ;  /* 0x000000ff03037208 */ /* 0x000fc60000000000 */
[----:B------:R-:W1:Y:S01]  /*224c0*/  LDSM.16.MT88.4 R12, [R160+0xa000] ;  /* 0x00a00000a00c783b */ /* 0x000e620000004200 */
[----:B------:R-:W-:Y:S01]  /*224d0*/  FSEL R6, R115, RZ, P0 ;  /* 0x000000ff73067208 */ /* 0x000fe20000000000 */
[-CC-:B------:R-:W-:Y:S01]  /*224e0*/  FFMA.FTZ R4, R9, R0.reuse, -R3.reuse ;  /* 0x0000000009047223 */ /* 0x180fe20000010803 */
[----:B------:R-:W-:Y:S01]  /*224f0*/  FFMA.FTZ R5, R7, R0, -R3 ;  /* 0x0000000007057223 */ /* 0x000fe20000010803 */
[----:B------:R-:W2:Y:S04]  /*22500*/  MUFU.EX2 R2, R80 ;  /* 0x0000005000027308 */ /* 0x000ea80000000800 */
[----:B------:R3:W-:Y:S01]  /*22510*/  MUFU.EX2 R174, R4 ;  /* 0x0000000400ae7308 */ /* 0x0007e20000000800 */
[----:B------:R-:W-:-:S03]  /*22520*/  IMAD.MOV.U32 R118, RZ, RZ, R185 ;  /* 0x000000ffff767224 */ /* 0x000fc600078e00b9 */
[----:B------:R4:W-:Y:S01]  /*22530*/  MUFU.EX2 R175, R5 ;  /* 0x0000000500af7308 */ /* 0x0009e20000000800 */
[-CC-:B------:R-:W-:Y:S01]  /*22540*/  FFMA.FTZ R7, R8, R0.reuse, -R3.reuse ;  /* 0x0000000008077223 */ /* 0x180fe20000010803 */
[----:B------:R-:W-:Y:S02]  /*22550*/  IMAD.MOV.U32 R111, RZ, RZ, R24 ;  /* 0x000000ffff6f7224 */ /* 0x000fe400078e0018 */
[----:B---3--:R-:W-:Y:S01]  /*22560*/  FFMA.FTZ R4, R10, R0, -R3 ;  /* 0x000000000a047223 */ /* 0x008fe20000010803 */
[----:B----4-:R-:W-:-:S03]  /*22570*/  FADD.FTZ R5, R92, -R6 ;  /* 0x800000065c057221 */ /* 0x010fc60000010000 */
[----:B------:R3:W-:Y:S01]  /*22580*/  MUFU.EX2 R185, R4 ;  /* 0x0000000400b97308 */ /* 0x0007e20000000800 */
[----:B------:R-:W-:Y:S01]  /*22590*/  FMUL.FTZ R5, R0, R5 ;  /* 0x0000000500057220 */ /* 0x000fe20000410000 */
[C---:B------:R-:W-:Y:S02]  /*225a0*/  VIADD R24, R160.reuse, 0xa040 ;  /* 0x0000a040a0187836 */ /* 0x040fe40000000000 */
[----:B------:R-:W-:Y:S04]  /*225b0*/  MUFU.EX2 R183, R67 ;  /* 0x0000004300b77308 */ /* 0x000fe80000000800 */
[----:B------:R-:W4:Y:S01]  /*225c0*/  MUFU.EX2 R186, R66 ;  /* 0x0000004200ba7308 */ /* 0x000f220000000800 */
[----:B---3--:R-:W-:-:S03]  /*225d0*/  VIADD R4, R160, 0xa000 ;  /* 0x0000a000a0047836 */ /* 0x008fc60000000000 */
[----:B------:R-:W3:Y:S01]  /*225e0*/  MUFU.EX2 R182, R7 ;  /* 0x0000000700b67308 */ /* 0x000ee20000000800 */
[----:B------:R-:W-:-:S03]  /*225f0*/  @P2 VIADD R24, R4, 0xffffffc0 ;  /* 0xffffffc004182836 */ /* 0x000fc60000000000 */
[----:B------:R5:W1:Y:S01]  /*22600*/  MUFU.EX2 R85, R5 ;  /* 0x0000000500557308 */ /* 0x000a620000000800 */
[----:B--2---:R-:W-:Y:S02]  /*22610*/  F2FP.F16.F32.PACK_AB R4, R2, R11 ;  /* 0x0000000b0204723e */ /* 0x004fe400000000ff */
[----:B------:R-:W2:Y:S01]  /*22620*/  LDSM.16.MT88.4 R8, [R24] ;  /* 0x000000001808783b */ /* 0x000ea20000004200 */
[----:B------:R-:W-:Y:S01]  /*22630*/  IMAD.MOV.U32 R247, RZ, RZ, R42 ;  /* 0x000000fffff77224 */ /* 0x000fe200078e002a */
[----:B----4-:R-:W-:Y:S01]  /*22640*/  F2FP.F16.F32.PACK_AB R6, R186, R183 ;  /* 0x000000b7ba06723e */ /* 0x010fe200000000ff */
[----:B------:R-:W-:Y:S02]  /*22650*/  IMAD.MOV.U32 R250, RZ, RZ, R43 ;  /* 0x000000fffffa7224 */ /* 0x000fe400078e002b */
[----:B------:R-:W-:Y:S01]  /*22660*/  IMAD.MOV.U32 R148, RZ, RZ, R50 ;  /* 0x000000ffff947224 */ /* 0x000fe200078e0032 */
[----:B---3--:R-:W-:Y:S01]  /*22670*/  F2FP.F16.F32.PACK_AB R7, R185, R182 ;  /* 0x000000b6b907723e */ /* 0x008fe200000000ff */
[----:B------:R-:W-:-:S02]  /*22680*/  IMAD.MOV.U32 R112, RZ, RZ, R51 ;  /* 0x000000ffff707224 */ /* 0x000fc400078e0033 */
[----:B------:R-:W-:Y:S01]  /*22690*/  IMAD.IADD R152, R252, 0x1, R160 ;  /* 0x00000001fc987824 */ /* 0x000fe200078e02a0 */
[----:B-----5:R-:W-:Y:S01]  /*226a0*/  F2FP.F16.F32.PACK_AB R5, R174, R175 ;  /* 0x000000afae05723e */ /* 0x020fe200000000ff */
[-C--:B-1----:R-:W-:Y:S01]  /*226b0*/  FMUL.FTZ R50, R166, R85.reuse ;  /* 0x00000055a6327220 */ /* 0x082fe20000410000 */
[-C--:B------:R-:W-:Y:S01]  /*226c0*/  FMUL.FTZ R51, R167, R85.reuse ;  /* 0x00000055a7337220 */ /* 0x080fe20000410000 */
[-C--:B------:R-:W-:Y:S01]  /*226d0*/  FMUL.FTZ R42, R162, R85.reuse ;  /* 0x00000055a22a7220 */ /* 0x080fe20000410000 */
[----:B------:R-:W-:Y:S01]  /*226e0*/  FMUL.FTZ R43, R163, R85 ;  /* 0x00000055a32b7220 */ /* 0x000fe20000410000 */
[----:B------:R-:W-:Y:S02]  /*226f0*/  IMAD.IADD R102, R252, 0x1, R24 ;  /* 0x00000001fc667824 */ /* 0x000fe400078e0218 */
[----:B------:R-:W-:Y:S02]  /*22700*/  IMAD.MOV.U32 R109, RZ, RZ, R19 ;  /* 0x000000ffff6d7224 */ /* 0x000fe400078e0013 */
[----:B------:R-:W-:Y:S01]  /*22710*/  IMAD.MOV.U32 R108, RZ, RZ, R18 ;  /* 0x000000ffff6c7224 */ /* 0x000fe200078e0012 */
[----:B------:R-:W-:Y:S01]  /*22720*/  HMMA.16816.F32 R48, R4, R12, R48 ;  /* 0x0000000c0430723c */ /* 0x000fe20000001830 */
[----:B------:R-:W-:-:S02]  /*22730*/  IMAD.MOV.U32 R117, RZ, RZ, R17 ;  /* 0x000000ffff757224 */ /* 0x000fc400078e0011 */
[----:B------:R-:W-:Y:S01]  /*22740*/  IMAD.MOV.U32 R145, RZ, RZ, R29 ;  /* 0x000000ffff917224 */ /* 0x000fe200078e001d */
[----:B------:R-:W-:Y:S04]  /*22750*/  LDSM.16.MT88.4 R16, [R152+0xa000] ;  /* 0x00a000009810783b */ /* 0x000fe80000004200 */
[----:B------:R-:W-:Y:S01]  /*22760*/  HMMA.16816.F32 R40, R4, R14, R40 ;  /* 0x0000000e0428723c */ /* 0x000fe20000001828 */
[----:B------:R-:W1:Y:S01]  /*22770*/  LDSM.16.MT88.4 R12, [R102] ;  /* 0x00000000660c783b */ /* 0x000e620000004200 */
[----:B------:R-:W-:Y:S02]  /*22780*/  IMAD.MOV.U32 R144, RZ, RZ, R31 ;  /* 0x000000ffff907224 */ /* 0x000fe400078e001f */
[----:B------:R-:W-:Y:S02]  /*22790*/  IMAD.MOV.U32 R235, RZ, RZ, R28 ;  /* 0x000000ffffeb7224 */ /* 0x000fe400078e001c */
[----:B------:R-:W-:Y:S01]  /*227a0*/  IMAD.MOV.U32 R116, RZ, RZ, R62 ;  /* 0x000000ffff747224 */ /* 0x000fe200078e003e */
[----:B------:R-:W3:Y:S01]  /*227b0*/  LDSM.16.MT88.4 R28, [R160+0xa800] ;  /* 0x00a80000a01c783b */ /* 0x000ee20000004200 */
[----:B------:R-:W-:-:S02]  /*227c0*/  IMAD.MOV.U32 R246, RZ, RZ, R63 ;  /* 0x000000fffff67224 */ /* 0x000fc400078e003f */
[-C--:B------:R-:W-:Y:S01]  /*227d0*/  FMUL.FTZ R62, R150, R85.reuse ;  /* 0x00000055963e7220 */ /* 0x080fe20000410000 */
[----:B------:R-:W-:Y:S01]  /*227e0*/  FMUL.FTZ R63, R151, R85 ;  /* 0x00000055973f7220 */ /* 0x000fe20000410000 */
[----:B------:R-:W-:Y:S01]  /*227f0*/  FADD.FTZ R219, R2, R20 ;  /* 0x0000001402db7221 */ /* 0x000fe20000010000 */
[-C--:B------:R-:W-:Y:S01]  /*22800*/  FFMA.FTZ R2, R25, R0.reuse, -R3 ;  /* 0x0000000019027223 */ /* 0x080fe20000010803 */
[----:B------:R-:W-:Y:S02]  /*22810*/  IMAD.MOV.U32 R242, RZ, RZ, R22 ;  /* 0x000000fffff27224 */ /* 0x000fe400078e0016 */
[----:B------:R-:W-:Y:S01]  /*22820*/  IMAD.MOV.U32 R110, RZ, RZ, R23 ;  /* 0x000000ffff6e7224 */ /* 0x000fe200078e0017 */
[----:B------:R4:W-:Y:S01]  /*22830*/  MUFU.EX2 R164, R2 ;  /* 0x0000000200a47308 */ /* 0x0009e20000000800 */
[----:B--2---:R-:W-:Y:S01]  /*22840*/  HMMA.16816.F32 R60, R4, R8, R60 ;  /* 0x00000008043c723c */ /* 0x004fe2000000183c */
[-CC-:B------:R-:W-:Y:S01]  /*22850*/  FFMA.FTZ R9, R26, R0.reuse, -R3.reuse ;  /* 0x000000001a097223 */ /* 0x180fe20000010803 */
[-C--:B------:R-:W-:Y:S01]  /*22860*/  FFMA.FTZ R8, R56, R0.reuse, -R3 ;  /* 0x0000000038087223 */ /* 0x080fe20000010803 */
[----:B------:R-:W-:Y:S01]  /*22870*/  IMAD.MOV.U32 R107, RZ, RZ, R21 ;  /* 0x000000ffff6b7224 */ /* 0x000fe200078e0015 */
[----:B------:R-:W-:Y:S01]  /*22880*/  MUFU.EX2 R168, R124 ;  /* 0x0000007c00a87308 */ /* 0x000fe20000000800 */
[----:B------:R-:W2:Y:S03]  /*22890*/  LDSM.16.MT88.4 R20, [R152+0xa800] ;  /* 0x00a800009814783b */ /* 0x000ea60000004200 */
[----:B------:R-:W5:Y:S01]  /*228a0*/  MUFU.EX2 R169, R129 ;  /* 0x0000008100a97308 */ /* 0x000f620000000800 */
[----:B------:R-:W-:Y:S01]  /*228b0*/  IMAD.MOV.U32 R243, RZ, RZ, R46 ;  /* 0x000000fffff37224 */ /* 0x000fe200078e002e */
[----:B------:R-:W-:Y:S01]  /*228c0*/  LDSM.16.MT88.4 R72, [R24+0x1000] ;  /* 0x001000001848783b */ /* 0x000fe20000004200 */
[----:B----4-:R-:W-:Y:S01]  /*228d0*/  FFMA.FTZ R2, R27, R0, -R3 ;  /* 0x000000001b027223 */ /* 0x010fe20000010803 */
[----:B------:R-:W-:Y:S04]  /*228e0*/  MUFU.EX2 R171, R133 ;  /* 0x0000008500ab7308 */ /* 0x000fe80000000800 */
[----:B------:R-:W4:Y:S04]  /*228f0*/  MUFU.EX2 R170, R132 ;  /* 0x0000008400aa7308 */ /* 0x000f280000000800 */
[----:B------:R-:W3:Y:S04]  /*22900*/  MUFU.EX2 R166, R9 ;  /* 0x0000000900a67308 */ /* 0x000ee80000000800 */
[----:B------:R-:W-:Y:S04]  /*22910*/  MUFU.EX2 R167, R8 ;  /* 0x0000000800a77308 */ /* 0x000fe80000000800 */
[----:B------:R-:W2:Y:S01]  /*22920*/  MUFU.EX2 R165, R2 ;  /* 0x0000000200a57308 */ /* 0x000ea20000000800 */
        /* <DEDUP_REMOVED lines=10> */
[-C--:B------:R-:W-:Y:S01]  /*229d0*/  FMUL.FTZ R35, R155, R85.reuse ;  /* 0x000000559b237220 */ /* 0x080fe20000410000 */
[-C--:B------:R-:W-:Y:S01]  /*229e0*/  FMUL.FTZ R66, R146, R85.reuse ;  /* 0x0000005592427220 */ /* 0x080fe20000410000 */
[-C--:B------:R-:W-:Y:S01]  /*229f0*/  FMUL.FTZ R67, R147, R85.reuse ;  /* 0x0000005593437220 */ /* 0x080fe20000410000 */
[-C--:B------:R-:W-:Y:S01]  /*22a00*/  FMUL.FTZ R138, R138, R85.reuse ;  /* 0x000000558a8a7220 */ /* 0x080fe20000410000 */
[----:B------:R-:W-:Y:S01]  /*22a10*/  FMUL.FTZ R139, R139, R85 ;  /* 0x000000558b8b7220 */ /* 0x000fe20000410000 */
[----:B------:R-:W-:Y:S01]  /*22a20*/  IMAD.MOV.U32 R113, RZ, RZ, R52 ;  /* 0x000000ffff717224 */ /* 0x000fe200078e0034 */
[----:B-1----:R-:W-:Y:S01]  /*22a30*/  HMMA.16816.F32 R44, R4, R12, R44 ;  /* 0x0000000c042c723c */ /* 0x002fe2000000182c */
[----:B------:R-:W-:Y:S02]  /*22a40*/  IMAD.MOV.U32 R141, RZ, RZ, R53 ;  /* 0x000000ffff8d7224 */ /* 0x000fe400078e0035 */
[----:B------:R-:W-:-:S02]  /*22a50*/  IMAD.MOV.U32 R140, RZ, RZ, R54 ;  /* 0x000000ffff8c7224 */ /* 0x000fc400078e0036 */
[----:B------:R-:W-:Y:S02]  /*22a60*/  IMAD.MOV.U32 R114, RZ, RZ, R55 ;  /* 0x000000ffff727224 */ /* 0x000fe400078e0037 */
[----:B------:R-:W1:Y:S01]  /*22a70*/  LDSM.16.MT88.4 R52, [R24+0x800] ;  /* 0x000800001834783b */ /* 0x000e620000004200 */
[C---:B------:R-:W-:Y:S08]  /*22a80*/  HMMA.16816.F32 R36, R4.reuse, R16, R36 ;  /* 0x000000100424723c */ /* 0x040ff00000001824 */
[C---:B------:R-:W-:Y:S01]  /*22a90*/  HMMA.16816.F32 R32, R4.reuse, R18, R32 ;  /* 0x000000120420723c */ /* 0x040fe20000001820 */
[----:B------:R-:W1:Y:S07]  /*22aa0*/  LDSM.16.MT88.4 R16, [R102+0x800] ;  /* 0x000800006610783b */ /* 0x000e6e0000004200 */
[C---:B------:R-:W-:Y:S08]  /*22ab0*/  HMMA.16816.F32 R64, R4.reuse, R10, R64 ;  /* 0x0000000a0440723c */ /* 0x040ff00000001840 */
[----:B------:R-:W-:Y:S01]  /*22ac0*/  HMMA.16816.F32 R12, R4, R14, R136 ;  /* 0x0000000e040c723c */ /* 0x000fe20000001888 */
[----:B-----5:R-:W-:-:S02]  /*22ad0*/  F2FP.F16.F32.PACK_AB R4, R169, R168 ;  /* 0x000000a8a904723e */ /* 0x020fc400000000ff */
[----:B----4-:R-:W-:Y:S02]  /*22ae0*/  F2FP.F16.F32.PACK_AB R6, R170, R171 ;  /* 0x000000abaa06723e */ /* 0x010fe400000000ff */
[----:B---3--:R-:W-:Y:S02]  /*22af0*/  F2FP.F16.F32.PACK_AB R5, R166, R164 ;  /* 0x000000a4a605723e */ /* 0x008fe400000000ff */
[----:B--2---:R-:W-:-:S07]  /*22b00*/  F2FP.F16.F32.PACK_AB R7, R165, R167 ;  /* 0x000000a7a507723e */ /* 0x004fce00000000ff */
[C---:B------:R-:W-:Y:S08]  /*22b10*/  HMMA.16816.F32 R48, R4.reuse, R28, R48 ;  /* 0x0000001c0430723c */ /* 0x040ff00000001830 */
[----:B------:R-:W-:Y:S01]  /*22b20*/  HMMA.16816.F32 R40, R4, R30, R40 ;  /* 0x0000001e0428723c */ /* 0x000fe20000001828 */
[----:B------:R-:W2:Y:S01]  /*22b30*/  LDSM.16.MT88.4 R28, [R152+0xb000] ;  /* 0x00b00000981c783b */ /* 0x000ea20000004200 */
[-CC-:B------:R-:W-:Y:S01]  /*22b40*/  FFMA.FTZ R2, R57, R0.reuse, -R3.reuse ;  /* 0x0000000039027223 */ /* 0x180fe20000010803 */
[-CC-:B------:R-:W-:Y:S01]  /*22b50*/  FFMA.FTZ R9, R58, R0.reuse, -R3.reuse ;  /* 0x000000003a097223 */ /* 0x180fe20000010803 */
[----:B------:R-:W-:-:S02]  /*22b60*/  FFMA.FTZ R8, R68, R0, -R3 ;  /* 0x0000000044087223 */ /* 0x000fc40000010803 */
[----:B------:R3:W-:Y:S02]  /*22b70*/  MUFU.EX2 R159, R2 ;  /* 0x00000002009f7308 */ /* 0x0007e40000000800 */
[C---:B------:R-:W-:Y:S02]  /*22b80*/  HMMA.16816.F32 R36, R4.reuse, R20, R36 ;  /* 0x000000140424723c */ /* 0x040fe40000001824 */
[----:B------:R-:W-:Y:S04]  /*22b90*/  MUFU.EX2 R173, R173 ;  /* 0x000000ad00ad7308 */ /* 0x000fe80000000800 */
        /* <DEDUP_REMOVED lines=17> */
[----:B------:R-:W-:Y:S01]  /*22cb0*/  F2FP.F16.F32.PACK_AB R7, R161, R162 ;  /* 0x000000a2a107723e */ /* 0x000fe200000000ff */
[----:B------:R-:W-:-:S06]  /*22cc0*/  FFMA.FTZ R2, R69, R0, -R3 ;  /* 0x0000000045027223 */ /* 0x000fcc0000010803 */
[C---:B------:R-:W-:Y:S01]  /*22cd0*/  HMMA.16816.F32 R16, R4.reuse, R30, R20 ;  /* 0x0000001e0410723c */ /* 0x040fe20000001814 */
[----:B------:R-:W2:Y:S01]  /*22ce0*/  LDSM.16.MT88.4 R20, [R152+0xb800] ;  /* 0x00b800009814783b */ /* 0x000ea20000004200 */
[----:B------:R-:W-:Y:S02]  /*22cf0*/  IMAD.MOV.U32 R252, RZ, RZ, R114 ;  /* 0x000000fffffc7224 */ /* 0x000fe400078e0072 */
[----:B------:R-:W-:Y:S01]  /*22d00*/  IMAD.MOV.U32 R114, RZ, RZ, R235 ;  /* 0x000000ffff727224 */ /* 0x000fe200078e00eb */
[----:B------:R3:W-:Y:S01]  /*22d10*/  MUFU.EX2 R150, R2 ;  /* 0x0000000200967308 */ /* 0x0007e20000000800 */
[-CC-:B------:R-:W-:Y:S01]  /*22d20*/  FFMA.FTZ R9, R70, R0.reuse, -R3.reuse ;  /* 0x0000000046097223 */ /* 0x180fe20000010803 */
[-CC-:B------:R-:W-:Y:S01]  /*22d30*/  FFMA.FTZ R8, R77, R0.reuse, -R3.reuse ;  /* 0x000000004d087223 */ /* 0x180fe20000010803 */
[----:B-----5:R-:W-:Y:S01]  /*22d40*/  HMMA.16816.F32 R56, R4, R32, R48 ;  /* 0x000000200438723c */ /* 0x020fe20000001830 */
[----:B------:R-:W-:Y:S01]  /*22d50*/  MUFU.EX2 R155, R179 ;  /* 0x000000b3009b7308 */ /* 0x000fe20000000800 */
[----:B---3--:R-:W-:Y:S01]  /*22d60*/  FFMA.FTZ R2, R76, R0, -R3 ;  /* 0x000000004c027223 */ /* 0x008fe20000010803 */
[----:B------:R-:W-:-:S02]  /*22d70*/  IMAD.MOV.U32 R76, RZ, RZ, R114 ;  /* 0x000000ffff4c7224 */ /* 0x000fc400078e0072 */
[----:B------:R-:W-:Y:S02]  /*22d80*/  IMAD.MOV.U32 R114, RZ, RZ, R113 ;  /* 0x000000ffff727224 */ /* 0x000fe400078e0071 */
[----:B------:R-:W-:Y:S02]  /*22d90*/  IMAD.MOV.U32 R113, RZ, RZ, R112 ;  /* 0x000000ffff717224 */ /* 0x000fe400078e0070 */
[----:B------:R-:W-:Y:S02]  /*22da0*/  IMAD.MOV.U32 R112, RZ, RZ, R111 ;  /* 0x000000ffff707224 */ /* 0x000fe400078e006f */
[----:B------:R-:W-:Y:S02]  /*22db0*/  IMAD.MOV.U32 R111, RZ, RZ, R110 ;  /* 0x000000ffff6f7224 */ /* 0x000fe400078e006e */
[----:B------:R-:W-:Y:S02]  /*22dc0*/  IMAD.MOV.U32 R110, RZ, RZ, R238 ;  /* 0x000000ffff6e7224 */ /* 0x000fe400078e00ee */
[----:B------:R-:W-:Y:S01]  /*22dd0*/  IMAD.MOV.U32 R238, RZ, RZ, R242 ;  /* 0x000000ffffee7224 */ /* 0x000fe200078e00f2 */
[C---:B------:R-:W-:Y:S01]  /*22de0*/  HMMA.16816.F32 R48, R4.reuse, R34, R40 ;  /* 0x000000220430723c */ /* 0x040fe20000001828 */
[----:B------:R-:W-:Y:S01]  /*22df0*/  IMAD.MOV.U32 R242, RZ, RZ, R153 ;  /* 0x000000fffff27224 */ /* 0x000fe200078e0099 */
[----:B------:R-:W3:Y:S04]  /*22e00*/  MUFU.EX2 R156, R181 ;  /* 0x000000b5009c7308 */ /* 0x000ee80000000800 */
[----:B------:R-:W-:Y:S02]  /*22e10*/  MUFU.EX2 R157, R180 ;  /* 0x000000b4009d7308 */ /* 0x000fe40000000800 */
[----:B------:R-:W-:Y:S01]  /*22e20*/  HMMA.16816.F32 R40, R4, R28, R36 ;  /* 0x0000001c0428723c */ /* 0x000fe20000001824 */
[----:B------:R-:W4:Y:S01]  /*22e30*/  LDSM.16.MT88.4 R28, [R160+0xb800] ;  /* 0x00b80000a01c783b */ /* 0x000f220000004200 */
[----:B------:R-:W5:Y:S01]  /*22e40*/  MUFU.EX2 R158, R184 ;  /* 0x000000b8009e7308 */ /* 0x000f620000000800 */
[----:B------:R-:W-:-:S03]  /*22e50*/  IMAD.MOV.U32 R235, RZ, RZ, R234 ;  /* 0x000000ffffeb7224 */ /* 0x000fc600078e00ea */
[----:B------:R-:W2:Y:S04]  /*22e60*/  MUFU.EX2 R151, R9 ;  /* 0x0000000900977308 */ /* 0x000ea80000000800 */
[----:B------:R-:W-:Y:S04]  /*22e70*/  MUFU.EX2 R154, R8 ;  /* 0x00000008009a7308 */ /* 0x000fe80000000800 */
[----:B------:R5:W2:Y:S01]  /*22e80*/  MUFU.EX2 R153, R2 ;  /* 0x0000000200997308 */ /* 0x000aa20000000800 */
[----:B------:R-:W-:Y:S01]  /*22e90*/  IMAD.MOV.U32 R234, RZ, RZ, R239 ;  /* 0x000000ffffea7224 */ /* 0x000fe200078e00ef */
[C---:B------:R-:W-:Y:S01]  /*22ea0*/  HMMA.16816.F32 R60, R4.reuse, R72, R60 ;  /* 0x00000048043c723c */ /* 0x040fe2000000183c */
[----:B------:R-:W-:Y:S01]  /*22eb0*/  IMAD.MOV.U32 R239, RZ, RZ, R71 ;  /* 0x000000ffffef7224 */ /* 0x000fe200078e0047 */
[----:B------:R-:W4:Y:S04]  /*22ec0*/  LDSM.16.MT88.4 R36, [R102+0x1800] ;  /* 0x001800006624783b */ /* 0x000f280000004200 */
[----:B------:R-:W4:Y:S02]  /*22ed0*/  LDSM.16.MT88.4 R68, [R24+0x1800] ;  /* 0x001800001844783b */ /* 0x000f240000004200 */
[C---:B------:R-:W-:Y:S08]  /*22ee0*/  HMMA.16816.F32 R64, R4.reuse, R74, R64 ;  /* 0x0000004a0440723c */ /* 0x040ff00000001840 */
[C---:B-1----:R-:W-:Y:S08]  /*22ef0*/  HMMA.16816.F32 R52, R4.reuse, R44, R52 ;  /* 0x0000002c0434723c */ /* 0x042ff00000001834 */
[----:B------:R-:W-:Y:S01]  /*22f00*/  HMMA.16816.F32 R32, R4, R46, R12 ;  /* 0x0000002e0420723c */ /* 0x000fe2000000180c */
[----:B---3--:R-:W-:Y:S01]  /*22f10*/  F2FP.F16.F32.PACK_AB R4, R156, R155 ;  /* 0x0000009b9c04723e */ /* 0x008fe200000000ff */
[-CC-:B-----5:R-:W-:Y:S01]  /*22f20*/  FFMA.FTZ R2, R78, R0.reuse, -R3.reuse ;  /* 0x000000004e027223 */ /* 0x1a0fe20000010803 */
[----:B------:R-:W-:Y:S01]  /*22f30*/  F2FP.F16.F32.PACK_AB R6, R158, R157 ;  /* 0x0000009d9e06723e */ /* 0x000fe200000000ff */
[--C-:B------:R-:W-:Y:S01]  /*22f40*/  FFMA.FTZ R9, R79, R0, -R3.reuse ;  /* 0x000000004f097223 */ /* 0x100fe20000010803 */
[----:B--2---:R-:W-:Y:S01]  /*22f50*/  F2FP.F16.F32.PACK_AB R5, R151, R150 ;  /* 0x000000969705723e */ /* 0x004fe200000000ff */
[----:B------:R-:W-:Y:S01]  /*22f60*/  FFMA.FTZ R8, R82, R0, -R3 ;  /* 0x0000000052087223 */ /* 0x000fe20000010803 */
[----:B------:R-:W-:Y:S01]  /*22f70*/  F2FP.F16.F32.PACK_AB R7, R153, R154 ;  /* 0x0000009a9907723e */ /* 0x000fe200000000ff */
[----:B------:R1:W-:Y:S01]  /*22f80*/  MUFU.EX2 R147, R200 ;  /* 0x000000c800937308 */ /* 0x0003e20000000800 */
[----:B------:R-:W-:Y:S01]  /*22f90*/  IMAD.MOV.U32 R179, RZ, RZ, R251 ;  /* 0x000000ffffb37224 */ /* 0x000fe200078e00fb */
[----:B------:R-:W-:Y:S04]  /*22fa0*/  LDSM.16.MT88.4 R72, [R24+0x2000] ;  /* 0x002000001848783b */ /* 0x000fe80000004200 */
[C---:B------:R-:W-:Y:S08]  /*22fb0*/  HMMA.16816.F32 R40, R4.reuse, R20, R40 ;  /* 0x000000140428723c */ /* 0x040ff00000001828 */
[----:B------:R-:W-:Y:S01]  /*22fc0*/  HMMA.16816.F32 R12, R4, R22, R16 ;  /* 0x00000016040c723c */ /* 0x000fe20000001810 */
[----:B------:R-:W2:Y:S04]  /*22fd0*/  LDSM.16.MT88.4 R20, [R160+0xc000] ;  /* 0x00c00000a014783b */ /* 0x000ea80000004200 */
[----:B------:R-:W3:Y:S01]  /*22fe0*/  LDSM.16.MT88.4 R16, [R152+0xc000] ;  /* 0x00c000009810783b */ /* 0x000ee20000004200 */
[----:B------:R5:W-:Y:S01]  /*22ff0*/  MUFU.EX2 R142, R2 ;  /* 0x00000002008e7308 */ /* 0x000be20000000800 */
[----:B------:R-:W-:-:S02]  /*23000*/  IMAD.MOV.U32 R10, RZ, RZ, R110 ;  /* 0x000000ffff0a7224 */ /* 0x000fc400078e006e */
[----:B-1----:R-:W-:Y:S02]  /*23010*/  IMAD.MOV.U32 R200, RZ, RZ, R238 ;  /* 0x000000ffffc87224 */ /* 0x002fe400078e00ee */
[----:B------:R-:W-:Y:S01]  /*23020*/  IMAD.MOV.U32 R92, RZ, RZ, R107 ;  /* 0x000000ffff5c7224 */ /* 0x000fe200078e006b */
[----:B------:R-:W1:Y:S01]  /*23030*/  MUFU.EX2 R146, R196 ;  /* 0x000000c400927308 */ /* 0x000e620000000800 */
[----:B------:R-:W-:Y:S02]  /*23040*/  IMAD.MOV.U32 R251, RZ, RZ, R148 ;  /* 0x000000fffffb7224 */ /* 0x000fe400078e0094 */
[----:B------:R-:W-:Y:S01]  /*23050*/  IMAD.MOV.U32 R238, RZ, RZ, R149 ;  /* 0x000000ffffee7224 */ /* 0x000fe200078e0095 */
[----:B------:R-:W-:Y:S01]  /*23060*/  MUFU.EX2 R148, R197 ;  /* 0x000000c500947308 */ /* 0x000fe20000000800 */
[----:B------:R-:W-:Y:S02]  /*23070*/  IMAD.MOV.U32 R110, RZ, RZ, R145 ;  /* 0x000000ffff6e7224 */ /* 0x000fe400078e0091 */
[--C-:B-----5:R-:W-:Y:S01]  /*23080*/  FFMA.FTZ R2, R81, R0, -R3.reuse ;  /* 0x0000000051027223 */ /* 0x120fe20000010803 */
[----:B------:R-:W-:Y:S01]  /*23090*/  IMAD.MOV.U32 R107, RZ, RZ, R144 ;  /* 0x000000ffff6b7224 */ /* 0x000fe200078e0090 */
[----:B------:R-:W5:Y:S01]  /*230a0*/  MUFU.EX2 R149, R201 ;  /* 0x000000c900957308 */ /* 0x000f620000000800 */
[C---:B----4-:R-:W-:Y:S03]  /*230b0*/  HMMA.16816.F32 R56, R4.reuse, R28, R56 ;  /* 0x0000001c0438723c */ /* 0x050fe60000001838 */
[----:B------:R-:W4:Y:S04]  /*230c0*/  MUFU.EX2 R143, R9 ;  /* 0x00000009008f7308 */ /* 0x000f280000000800 */
[----:B------:R-:W-:Y:S01]  /*230d0*/  MUFU.EX2 R145, R8 ;  /* 0x0000000800917308 */ /* 0x000fe20000000800 */
[C---:B------:R-:W-:Y:S03]  /*230e0*/  HMMA.16816.F32 R44, R4.reuse, R30, R48 ;  /* 0x0000001e042c723c */ /* 0x040fe60000001830 */
[----:B------:R5:W2:Y:S05]  /*230f0*/  MUFU.EX2 R144, R2 ;  /* 0x0000000200907308 */ /* 0x000aaa0000000800 */
[C---:B------:R-:W-:Y:S01]  /*23100*/  HMMA.16816.F32 R28, R4.reuse, R38, R32 ;  /* 0x00000026041c723c */ /* 0x040fe20000001820 */
[----:B------:R-:W3:Y:S07]  /*23110*/  LDSM.16.MT88.4 R32, [R102+0x2000] ;  /* 0x002000006620783b */ /* 0x000eee0000004200 */
[C---:B------:R-:W-:Y:S08]  /*23120*/  HMMA.16816.F32 R60, R4.reuse, R68, R60 ;  /* 0x00000044043c723c */ /* 0x040ff0000000183c */
[C---:B------:R-:W-:Y:S08]  /*23130*/  HMMA.16816.F32 R64, R4.reuse, R70, R64 ;  /* 0x000000460440723c */ /* 0x040ff00000001840 */
[----:B------:R-:W-:Y:S01]  /*23140*/  HMMA.16816.F32 R48, R4, R36, R52 ;  /* 0x000000240430723c */ /* 0x000fe20000001834 */
[----:B-1----:R-:W-:Y:S01]  /*23150*/  F2FP.F16.F32.PACK_AB R4, R147, R146 ;  /* 0x000000929304723e */ /* 0x002fe200000000ff */
[--C-:B-----5:R-:W-:Y:S01]  /*23160*/  FFMA.FTZ R2, R83, R0, -R3.reuse ;  /* 0x0000000053027223 */ /* 0x120fe20000010803 */
[----:B------:R-:W-:Y:S01]  /*23170*/  F2FP.F16.F32.PACK_AB R6, R149, R148 ;  /* 0x000000949506723e */ /* 0x000fe200000000ff */
[--C-:B------:R-:W-:Y:S01]  /*23180*/  FFMA.FTZ R9, R84, R0, -R3.reuse ;  /* 0x0000000054097223 */ /* 0x100fe20000010803 */
[----:B----4-:R-:W-:Y:S01]  /*23190*/  F2FP.F16.F32.PACK_AB R5, R143, R142 ;  /* 0x0000008e8f05723e */ /* 0x010fe200000000ff */
[-C--:B------:R-:W-:Y:S01]  /*231a0*/  FFMA.FTZ R8, R87, R0.reuse, -R3 ;  /* 0x0000000057087223 */ /* 0x080fe20000010803 */
[----:B--2---:R-:W-:Y:S01]  /*231b0*/  F2FP.F16.F32.PACK_AB R7, R144, R145 ;  /* 0x000000919007723e */ /* 0x004fe200000000ff */
[----:B------:R-:W-:Y:S01]  /*231c0*/  IMAD.MOV.U32 R201, RZ, RZ, R141 ;  /* 0x000000ffffc97224 */ /* 0x000fe200078e008d */
[----:B------:R-:W-:Y:S01]  /*231d0*/  MUFU.EX2 R26, R212 ;  /* 0x000000d4001a7308 */ /* 0x000fe20000000800 */
[----:B------:R-:W-:Y:S01]  /*231e0*/  IMAD.MOV.U32 R79, RZ, RZ, R140 ;  /* 0x000000ffff4f7224 */ /* 0x000fe200078e008c */
[----:B------:R-:W-:Y:S03]  /*231f0*/  LDSM.16.MT88.4 R68, [R24+0x3000] ;  /* 0x003000001844783b */ /* 0x000fe60000004200 */
[C---:B------:R-:W-:Y:S08]  /*23200*/  HMMA.16816.F32 R52, R4.reuse, R20, R56 ;  /* 0x000000140434723c */ /* 0x040ff00000001838 */
[C---:B------:R-:W-:Y:S01]  /*23210*/  HMMA.16816.F32 R44, R4.reuse, R22, R44 ;  /* 0x00000016042c723c */ /* 0x040fe2000000182c */
[----:B------:R-:W1:Y:S07]  /*23220*/  LDSM.16.MT88.4 R20, [R160+0xc800] ;  /* 0x00c80000a014783b */ /* 0x000e6e0000004200 */
[C---:B---3--:R-:W-:Y:S08]  /*23230*/  HMMA.16816.F32 R40, R4.reuse, R16, R40 ;  /* 0x000000100428723c */ /* 0x048ff00000001828 */
[----:B------:R-:W-:Y:S01]  /*23240*/  HMMA.16816.F32 R12, R4, R18, R12 ;  /* 0x00000012040c723c */ /* 0x000fe2000000180c */
[----:B------:R-:W2:Y:S01]  /*23250*/  LDSM.16.MT88.4 R16, [R152+0xc800] ;  /* 0x00c800009810783b */ /* 0x000ea20000004200 */
[----:B------:R3:W-:Y:S03]  /*23260*/  MUFU.EX2 R11, R2 ;  /* 0x00000002000b7308 */ /* 0x0007e60000000800 */
[----:B------:R-:W-:Y:S01]  /*23270*/  LDSM.16.MT88.4 R56, [R24+0x2800] ;  /* 0x002800001838783b */ /* 0x000fe20000004200 */
[----:B------:R-:W4:Y:S04]  /*23280*/  MUFU.EX2 R139, R216 ;  /* 0x000000d8008b7308 */ /* 0x000f280000000800 */
[----:B------:R-:W-:Y:S01]  /*23290*/  MUFU.EX2 R140, R213 ;  /* 0x000000d5008c7308 */ /* 0x000fe20000000800 */
[----:B---3--:R-:W-:-:S03]  /*232a0*/  FFMA.FTZ R2, R86, R0, -R3 ;  /* 0x0000000056027223 */ /* 0x008fc60000010803 */
[----:B------:R-:W3:Y:S04]  /*232b0*/  MUFU.EX2 R141, R217 ;  /* 0x000000d9008d7308 */ /* 0x000ee80000000800 */
[----:B------:R-:W5:Y:S04]  /*232c0*/  MUFU.EX2 R25, R9 ;  /* 0x0000000900197308 */ /* 0x000f680000000800 */
[----:B------:R-:W-:Y:S04]  /*232d0*/  MUFU.EX2 R27, R8 ;  /* 0x00000008001b7308 */ /* 0x000fe80000000800 */
[----:B------:R1:W2:Y:S01]  /*232e0*/  MUFU.EX2 R138, R2 ;  /* 0x00000002008a7308 */ /* 0x0002a20000000800 */
[C---:B------:R-:W-:Y:S01]  /*232f0*/  HMMA.16816.F32 R36, R4.reuse, R32, R48 ;  /* 0x000000200424723c */ /* 0x040fe20000001830 */
[----:B------:R-:W-:Y:S07]  /*23300*/  LDSM.16.MT88.4 R48, [R24+0x3800] ;  /* 0x003800001830783b */ /* 0x000fee0000004200 */
[C---:B------:R-:W-:Y:S01]  /*23310*/  HMMA.16816.F32 R28, R4.reuse, R34, R28 ;  /* 0x00000022041c723c */ /* 0x040fe2000000181c */
[----:B------:R-:W2:Y:S07]  /*23320*/  LDSM.16.MT88.4 R32, [R102+0x2800] ;  /* 0x002800006620783b */ /* 0x000eae0000004200 */
[C---:B------:R-:W-:Y:S08]  /*23330*/  HMMA.16816.F32 R60, R4.reuse, R72, R60 ;  /* 0x00000048043c723c */ /* 0x040ff0000000183c */
[----:B------:R-:W-:Y:S01]  /*23340*/  HMMA.16816.F32 R64, R4, R74, R64 ;  /* 0x0000004a0440723c */ /* 0x000fe20000001840 */
[----:B----4-:R-:W-:Y:S01]  /*23350*/  F2FP.F16.F32.PACK_AB R4, R139, R26 ;  /* 0x0000001a8b04723e */ /* 0x010fe200000000ff */
[--C-:B-1----:R-:W-:Y:S01]  /*23360*/  FFMA.FTZ R2, R88, R0, -R3.reuse ;  /* 0x0000000058027223 */ /* 0x102fe20000010803 */
[----:B---3--:R-:W-:Y:S01]  /*23370*/  F2FP.F16.F32.PACK_AB R6, R141, R140 ;  /* 0x0000008c8d06723e */ /* 0x008fe200000000ff */
[----:B------:R-:W-:Y:S01]  /*23380*/  FFMA.FTZ R9, R89, R0, -R3 ;  /* 0x0000000059097223 */ /* 0x000fe20000010803 */
[----:B-----5:R-:W-:-:S02]  /*23390*/  F2FP.F16.F32.PACK_AB R5, R25, R11 ;  /* 0x0000000b1905723e */ /* 0x020fc400000000ff */
[----:B--2---:R-:W-:Y:S01]  /*233a0*/  F2FP.F16.F32.PACK_AB R7, R138, R27 ;  /* 0x0000001b8a07723e */ /* 0x004fe200000000ff */
[-C--:B------:R-:W-:Y:S01]  /*233b0*/  FFMA.FTZ R8, R91, R0.reuse, -R3 ;  /* 0x000000005b087223 */ /* 0x080fe20000010803 */
[----:B------:R-:W-:Y:S04]  /*233c0*/  MUFU.EX2 R131, R220 ;  /* 0x000000dc00837308 */ /* 0x000fe80000000800 */
[----:B------:R-:W1:Y:S01]  /*233d0*/  MUFU.EX2 R132, R222 ;  /* 0x000000de00847308 */ /* 0x000e620000000800 */
[C---:B------:R-:W-:Y:S03]  /*233e0*/  HMMA.16816.F32 R52, R4.reuse, R20, R52 ;  /* 0x000000140434723c */ /* 0x040fe60000001834 */
[----:B------:R-:W-:Y:S04]  /*233f0*/  MUFU.EX2 R136, R221 ;  /* 0x000000dd00887308 */ /* 0x000fe80000000800 */
[----:B------:R-:W2:Y:S01]  /*23400*/  MUFU.EX2 R137, R229 ;  /* 0x000000e500897308 */ /* 0x000ea20000000800 */
[C---:B------:R-:W-:Y:S01]  /*23410*/  HMMA.16816.F32 R44, R4.reuse, R22, R44 ;  /* 0x00000016042c723c */ /* 0x040fe2000000182c */
[----:B------:R-:W3:Y:S02]  /*23420*/  LDSM.16.MT88.4 R20, [R160+0xd000] ;  /* 0x00d00000a014783b */ /* 0x000ee40000004200 */
[----:B------:R-:W-:Y:S04]  /*23430*/  MUFU.EX2 R124, R232 ;  /* 0x000000e8007c7308 */ /* 0x000fe80000000800 */
[----:B------:R-:W-:Y:S01]  /*23440*/  MUFU.EX2 R125, R236 ;  /* 0x000000ec007d7308 */ /* 0x000fe20000000800 */
[C---:B------:R-:W-:Y:S03]  /*23450*/  HMMA.16816.F32 R40, R4.reuse, R16, R40 ;  /* 0x000000100428723c */ /* 0x040fe60000001828 */
[----:B------:R-:W-:Y:S04]  /*23460*/  MUFU.EX2 R126, R233 ;  /* 0x000000e9007e7308 */ /* 0x000fe80000000800 */
[----:B------:R-:W-:Y:S01]  /*23470*/  MUFU.EX2 R127, R237 ;  /* 0x000000ed007f7308 */ /* 0x000fe20000000800 */
[----:B------:R-:W-:Y:S01]  /*23480*/  HMMA.16816.F32 R12, R4, R18, R12 ;  /* 0x00000012040c723c */ /* 0x000fe2000000180c */
[----:B------:R-:W4:Y:S02]  /*23490*/  LDSM.16.MT88.4 R16, [R152+0xd000] ;  /* 0x00d000009810783b */ /* 0x000f240000004200 */
[----:B------:R5:W-:Y:S01]  /*234a0*/  MUFU.EX2 R128, R2 ;  /* 0x0000000200807308 */ /* 0x000be20000000800 */
[----:B------:R-:W-:Y:S01]  /*234b0*/  IMAD.MOV.U32 R197, RZ, RZ, R111 ;  /* 0x000000ffffc57224 */ /* 0x000fe200078e006f */
[----:B------:R-:W-:Y:S02]  /*234c0*/  LDSM.16.MT88.4 R72, [R24+0x5000] ;  /* 0x005000001848783b */ /* 0x000fe40000004200 */
[----:B------:R-:W2:Y:S04]  /*234d0*/  MUFU.EX2 R129, R9 ;  /* 0x0000000900817308 */ /* 0x000ea80000000800 */
[----:B------:R-:W-:Y:S01]  /*234e0*/  MUFU.EX2 R133, R8 ;  /* 0x0000000800857308 */ /* 0x000fe20000000800 */
[----:B-----5:R-:W-:-:S04]  /*234f0*/  FFMA.FTZ R2, R90, R0, -R3 ;  /* 0x000000005a027223 */ /* 0x020fc80000010803 */
[----:B------:R5:W3:Y:S01]  /*23500*/  MUFU.EX2 R130, R2 ;  /* 0x0000000200827308 */ /* 0x000ae20000000800 */
[C---:B------:R-:W-:Y:S08]  /*23510*/  HMMA.16816.F32 R36, R4.reuse, R32, R36 ;  /* 0x000000200424723c */ /* 0x040ff00000001824 */
[C---:B------:R-:W-:Y:S01]  /*23520*/  HMMA.16816.F32 R28, R4.reuse, R34, R28 ;  /* 0x00000022041c723c */ /* 0x040fe2000000181c */
[----:B------:R-:W4:Y:S07]  /*23530*/  LDSM.16.MT88.4 R32, [R102+0x3000] ;  /* 0x003000006620783b */ /* 0x000f2e0000004200 */
[C---:B------:R-:W-:Y:S08]  /*23540*/  HMMA.16816.F32 R60, R4.reuse, R56, R60 ;  /* 0x00000038043c723c */ /* 0x040ff0000000183c */
[----:B------:R-:W-:Y:S01]  /*23550*/  HMMA.16816.F32 R64, R4, R58, R64 ;  /* 0x0000003a0440723c */ /* 0x000fe20000001840 */
[----:B-1----:R-:W-:Y:S01]  /*23560*/  F2FP.F16.F32.PACK_AB R4, R132, R131 ;  /* 0x000000838404723e */ /* 0x002fe200000000ff */
[--C-:B-----5:R-:W-:Y:S01]  /*23570*/  FFMA.FTZ R2, R93, R0, -R3.reuse ;  /* 0x000000005d027223 */ /* 0x120fe20000010803 */
[----:B--2---:R-:W-:Y:S01]  /*23580*/  F2FP.F16.F32.PACK_AB R6, R137, R136 ;  /* 0x000000888906723e */ /* 0x004fe200000000ff */
[----:B------:R-:W-:Y:S01]  /*23590*/  FFMA.FTZ R9, R94, R0, -R3 ;  /* 0x000000005e097223 */ /* 0x000fe20000010803 */
[----:B------:R-:W-:-:S02]  /*235a0*/  F2FP.F16.F32.PACK_AB R5, R129, R128 ;  /* 0x000000808105723e */ /* 0x000fc400000000ff */
[----:B---3--:R-:W-:Y:S01]  /*235b0*/  F2FP.F16.F32.PACK_AB R7, R130, R133 ;  /* 0x000000858207723e */ /* 0x008fe200000000ff */
[-C--:B------:R-:W-:Y:S01]  /*235c0*/  FFMA.FTZ R8, R96, R0.reuse, -R3 ;  /* 0x0000000060087223 */ /* 0x080fe20000010803 */
[----:B------:R-:W-:Y:S01]  /*235d0*/  IMAD.MOV.U32 R180, RZ, RZ, R118 ;  /* 0x000000ffffb47224 */ /* 0x000fe200078e0076 */
[----:B------:R-:W-:Y:S01]  /*235e0*/  MUFU.EX2 R119, R245 ;  /* 0x000000f500777308 */ /* 0x000fe20000000800 */
[----:B------:R-:W-:Y:S01]  /*235f0*/  IMAD.MOV.U32 R184, RZ, RZ, R117 ;  /* 0x000000ffffb87224 */ /* 0x000fe200078e0075 */
[----:B------:R-:W-:Y:S02]  /*23600*/  LDSM.16.MT88.4 R56, [R24+0x4800] ;  /* 0x004800001838783b */ /* 0x000fe40000004200 */
[C---:B------:R-:W-:Y:S08]  /*23610*/  HMMA.16816.F32 R52, R4.reuse, R20, R52 ;  /* 0x000000140434723c */ /* 0x040ff00000001834 */
[C---:B------:R-:W-:Y:S01]  /*23620*/  HMMA.16816.F32 R44, R4.reuse, R22, R44 ;  /* 0x00000016042c723c */ /* 0x040fe2000000182c */
[----:B------:R-:W1:Y:S07]  /*23630*/  LDSM.16.MT88.4 R20, [R160+0xd800] ;  /* 0x00d80000a014783b */ /* 0x000e6e0000004200 */
[C---:B----4-:R-:W-:Y:S08]  /*23640*/  HMMA.16816.F32 R40, R4.reuse, R16, R40 ;  /* 0x000000100428723c */ /* 0x050ff00000001828 */
[----:B------:R-:W-:Y:S01]  /*23650*/  HMMA.16816.F32 R12, R4, R18, R12 ;  /* 0x00000012040c723c */ /* 0x000fe2000000180c */
[----:B------:R-:W2:Y:S01]  /*23660*/  LDSM.16.MT88.4 R16, [R152+0xd800] ;  /* 0x00d800009810783b */ /* 0x000ea20000004200 */
[----:B------:R3:W-:Y:S04]  /*23670*/  MUFU.EX2 R120, R2 ;  /* 0x0000000200787308 */ /* 0x0007e80000000800 */
[----:B------:R-:W4:Y:S04]  /*23680*/  MUFU.EX2 R122, R9 ;  /* 0x00000009007a7308 */ /* 0x000f280000000800 */
[----:B------:R-:W-:Y:S01]  /*23690*/  MUFU.EX2 R123, R8 ;  /* 0x00000008007b7308 */ /* 0x000fe20000000800 */
[----:B---3--:R-:W-:-:S04]  /*236a0*/  FFMA.FTZ R2, R95, R0, -R3 ;  /* 0x000000005f027223 */ /* 0x008fc80000010803 */
[----:B------:R3:W5:Y:S01]  /*236b0*/  MUFU.EX2 R121, R2 ;  /* 0x0000000200797308 */ /* 0x0007620000000800 */
[C---:B------:R-:W-:Y:S08]  /*236c0*/  HMMA.16816.F32 R36, R4.reuse, R32, R36 ;  /* 0x000000200424723c */ /* 0x040ff00000001824 */
[C---:B------:R-:W-:Y:S01]  /*236d0*/  HMMA.16816.F32 R28, R4.reuse, R34, R28 ;  /* 0x00000022041c723c */ /* 0x040fe2000000181c */
[----:B------:R-:W2:Y:S07]  /*236e0*/  LDSM.16.MT88.4 R32, [R102+0x3800] ;  /* 0x003800006620783b */ /* 0x000eae0000004200 */
[C---:B------:R-:W-:Y:S08]  /*236f0*/  HMMA.16816.F32 R60, R4.reuse, R68, R60 ;  /* 0x00000044043c723c */ /* 0x040ff0000000183c */
[----:B------:R-:W-:Y:S01]  /*23700*/  HMMA.16816.F32 R64, R4, R70, R64 ;  /* 0x000000460440723c */ /* 0x000fe20000001840 */
[----:B------:R-:W-:Y:S01]  /*23710*/  F2FP.F16.F32.PACK_AB R4, R125, R124 ;  /* 0x0000007c7d04723e */ /* 0x000fe200000000ff */
[--C-:B---3--:R-:W-:Y:S01]  /*23720*/  FFMA.FTZ R2, R98, R0, -R3.reuse ;  /* 0x0000000062027223 */ /* 0x108fe20000010803 */
[----:B------:R-:W-:Y:S01]  /*23730*/  F2FP.F16.F32.PACK_AB R6, R127, R126 ;  /* 0x0000007e7f06723e */ /* 0x000fe200000000ff */
[----:B------:R-:W-:Y:S01]  /*23740*/  FFMA.FTZ R9, R97, R0, -R3 ;  /* 0x0000000061097223 */ /* 0x000fe20000010803 */
[----:B----4-:R-:W-:-:S02]  /*23750*/  F2FP.F16.F32.PACK_AB R5, R122, R120 ;  /* 0x000000787a05723e */ /* 0x010fc400000000ff */
[----:B-----5:R-:W-:Y:S01]  /*23760*/  F2FP.F16.F32.PACK_AB R7, R121, R123 ;  /* 0x0000007b7907723e */ /* 0x020fe200000000ff */
[----:B------:R-:W-:Y:S01]  /*23770*/  FFMA.FTZ R8, R100, R0, -R3 ;  /* 0x0000000064087223 */ /* 0x000fe20000010803 */
[----:B------:R-:W-:Y:S01]  /*23780*/  IMAD.MOV.U32 R77, RZ, RZ, R116 ;  /* 0x000000ffff4d7224 */ /* 0x000fe200078e0074 */
[----:B------:R-:W-:Y:S01]  /*23790*/  MUFU.EX2 R118, R241 ;  /* 0x000000f100767308 */ /* 0x000fe20000000800 */
[----:B------:R-:W-:Y:S01]  /*237a0*/  IMAD.MOV.U32 R196, RZ, RZ, R114 ;  /* 0x000000ffffc47224 */ /* 0x000fe200078e0072 */
[----:B------:R-:W-:Y:S02]  /*237b0*/  LDSM.16.MT88.4 R68, [R24+0x4000] ;  /* 0x004000001844783b */ /* 0x000fe40000004200 */
[C---:B-1----:R-:W-:Y:S08]  /*237c0*/  HMMA.16816.F32 R52, R4.reuse, R20, R52 ;  /* 0x000000140434723c */ /* 0x042ff00000001834 */
        /* <DEDUP_REMOVED lines=8> */
[----:B------:R-:W-:Y:S04]  /*23850*/  MUFU.EX2 R114, R240 ;  /* 0x000000f000727308 */ /* 0x000fe80000000800 */
[----:B------:R-:W4:Y:S01]  /*23860*/  MUFU.EX2 R116, R244 ;  /* 0x000000f400747308 */ /* 0x000f220000000800 */
[----:B---3--:R-:W-:-:S03]  /*23870*/  FFMA.FTZ R2, R99, R0, -R3 ;  /* 0x0000000063027223 */ /* 0x008fc60000010803 */
[----:B------:R-:W3:Y:S04]  /*23880*/  MUFU.EX2 R113, R9 ;  /* 0x0000000900717308 */ /* 0x000ee80000000800 */
[----:B------:R-:W-:Y:S04]  /*23890*/  MUFU.EX2 R117, R8 ;  /* 0x0000000800757308 */ /* 0x000fe80000000800 */
[----:B------:R-:W5:Y:S01]  /*238a0*/  MUFU.EX2 R112, R2 ;  /* 0x0000000200707308 */ /* 0x000f620000000800 */
[C---:B------:R-:W-:Y:S08]  /*238b0*/  HMMA.16816.F32 R36, R4.reuse, R32, R36 ;  /* 0x000000200424723c */ /* 0x040ff00000001824 */
[C---:B------:R-:W-:Y:S01]  /*238c0*/  HMMA.16816.F32 R28, R4.reuse, R34, R28 ;  /* 0x00000022041c723c */ /* 0x040fe2000000181c */
[----:B------:R-:W2:Y:S07]  /*238d0*/  LDSM.16.MT88.4 R32, [R102+0x4000] ;  /* 0x004000006620783b */ /* 0x000eae0000004200 */
[C---:B------:R-:W-:Y:S08]  /*238e0*/  HMMA.16816.F32 R60, R4.reuse, R48, R60 ;  /* 0x00000030043c723c */ /* 0x040ff0000000183c */
[----:B------:R-:W-:Y:S01]  /*238f0*/  HMMA.16816.F32 R64, R4, R50, R64 ;  /* 0x000000320440723c */ /* 0x000fe20000001840 */
[----:B----4-:R-:W-:-:S02]  /*23900*/  F2FP.F16.F32.PACK_AB R4, R116, R114 ;  /* 0x000000727404723e */ /* 0x010fc400000000ff */
[----:B------:R-:W-:Y:S02]  /*23910*/  F2FP.F16.F32.PACK_AB R6, R119, R118 ;  /* 0x000000767706723e */ /* 0x000fe400000000ff */
[----:B---3--:R-:W-:Y:S02]  /*23920*/  F2FP.F16.F32.PACK_AB R5, R113, R111 ;  /* 0x0000006f7105723e */ /* 0x008fe400000000ff */
[----:B-----5:R-:W-:-:S07]  /*23930*/  F2FP.F16.F32.PACK_AB R7, R112, R117 ;  /* 0x000000757007723e */ /* 0x020fce00000000ff */
[C---:B-1----:R-:W-:Y:S08]  /*23940*/  HMMA.16816.F32 R52, R4.reuse, R20, R52 ;  /* 0x000000140434723c */ /* 0x042ff00000001834 */
[C---:B------:R-:W-:Y:S01]  /*23950*/  HMMA.16816.F32 R44, R4.reuse, R22, R44 ;  /* 0x00000016042c723c */ /* 0x040fe2000000182c */
[----:B------:R-:W1:Y:S07]  /*23960*/  LDSM.16.MT88.4 R20, [R160+0xe800] ;  /* 0x00e80000a014783b */ /* 0x000e6e0000004200 */
[C---:B--2---:R-:W-:Y:S08]  /*23970*/  HMMA.16816.F32 R40, R4.reuse, R16, R40 ;  /* 0x000000100428723c */ /* 0x044ff00000001828 */
[----:B------:R-:W-:Y:S01]  /*23980*/  HMMA.16816.F32 R12, R4, R18, R12 ;  /* 0x00000012040c723c */ /* 0x000fe2000000180c */
[----:B------:R-:W2:Y:S01]  /*23990*/  LDSM.16.MT88.4 R16, [R152+0xe800] ;  /* 0x00e800009810783b */ /* 0x000ea20000004200 */
[----:B------:R-:W-:-:S02]  /*239a0*/  IMAD.MOV.U32 R82, RZ, RZ, R201 ;  /* 0x000000ffff527224 */ /* 0x000fc400078e00c9 */
[-C--:B------:R-:W-:Y:S01]  /*239b0*/  FFMA.FTZ R2, R103, R0.reuse, -R3 ;  /* 0x0000000067027223 */ /* 0x080fe20000010803 */
[----:B------:R-:W-:Y:S02]  /*239c0*/  IMAD.MOV.U32 R201, RZ, RZ, R76 ;  /* 0x000000ffffc97224 */ /* 0x000fe400078e004c */
[----:B------:R-:W-:Y:S02]  /*239d0*/  IMAD.MOV.U32 R76, RZ, RZ, R77 ;  /* 0x000000ffff4c7224 */ /* 0x000fe400078e004d */
[----:B------:R-:W-:Y:S01]  /*239e0*/  IMAD.MOV.U32 R77, RZ, RZ, R108 ;  /* 0x000000ffff4d7224 */ /* 0x000fe200078e006c */
[----:B------:R3:W-:Y:S01]  /*239f0*/  MUFU.EX2 R103, R2 ;  /* 0x0000000200677308 */ /* 0x0007e20000000800 */
[----:B------:R-:W-:Y:S02]  /*23a00*/  IMAD.MOV.U32 R108, RZ, RZ, R109 ;  /* 0x000000ffff6c7224 */ /* 0x000fe400078e006d */
[-CC-:B------:R-:W-:Y:S01]  /*23a10*/  FFMA.FTZ R9, R101, R0.reuse, -R3.reuse ;  /* 0x0000000065097223 */ /* 0x180fe20000010803 */
[----:B------:R-:W-:Y:S01]  /*23a20*/  FFMA.FTZ R8, R104, R0, -R3 ;  /* 0x0000000068087223 */ /* 0x000fe20000010803 */
[----:B------:R-:W-:-:S02]  /*23a30*/  IMAD.MOV.U32 R81, RZ, RZ, R201 ;  /* 0x000000ffff517224 */ /* 0x000fc400078e00c9 */
[----:B------:R-:W-:Y:S01]  /*23a40*/  IMAD.MOV.U32 R201, RZ, RZ, R76 ;  /* 0x000000ffffc97224 */ /* 0x000fe200078e004c */
[----:B------:R-:W-:Y:S01]  /*23a50*/  MUFU.EX2 R107, R107 ;  /* 0x0000006b006b7308 */ /* 0x000fe20000000800 */
[----:B------:R-:W-:Y:S02]  /*23a60*/  IMAD.MOV.U32 R80, RZ, RZ, R105 ;  /* 0x000000ffff507224 */ /* 0x000fe400078e0069 */
[----:B------:R-:W-:Y:S02]  /*23a70*/  IMAD.MOV.U32 R76, RZ, RZ, R108 ;  /* 0x000000ffff4c7224 */ /* 0x000fe400078e006c */
[-CC-:B---3--:R-:W-:Y:S01]  /*23a80*/  FFMA.FTZ R2, R106, R0.reuse, -R3.reuse ;  /* 0x000000006a027223 */ /* 0x188fe20000010803 */
[----:B------:R-:W3:Y:S04]  /*23a90*/  MUFU.EX2 R105, R248 ;  /* 0x000000f800697308 */ /* 0x000ee80000000800 */
[----:B------:R-:W-:Y:S04]  /*23aa0*/  MUFU.EX2 R109, R249 ;  /* 0x000000f9006d7308 */ /* 0x000fe80000000800 */
[----:B------:R-:W4:Y:S04]  /*23ab0*/  MUFU.EX2 R110, R110 ;  /* 0x0000006e006e7308 */ /* 0x000f280000000800 */
        /* <DEDUP_REMOVED lines=13> */
[----:B---3--:R-:W-:-:S02]  /*23b90*/  F2FP.F16.F32.PACK_AB R4, R107, R105 ;  /* 0x000000696b04723e */ /* 0x008fc400000000ff */
[----:B----4-:R-:W-:Y:S02]  /*23ba0*/  F2FP.F16.F32.PACK_AB R6, R110, R109 ;  /* 0x0000006d6e06723e */ /* 0x010fe400000000ff */
        /* <DEDUP_REMOVED lines=15> */
[----:B------:R4:W1:Y:S01]  /*23ca0*/  MUFU.EX2 R97, R2 ;  /* 0x0000000200617308 */ /* 0x0008620000000800 */
[----:B------:R-:W-:Y:S01]  /*23cb0*/  HMMA.16816.F32 R60, R4, R56, R60 ;  /* 0x00000038043c723c */ /* 0x000fe2000000183c */
[----:B----4-:R-:W-:-:S04]  /*23cc0*/  FFMA.FTZ R2, R209, R0, -R3 ;  /* 0x00000000d1027223 */ /* 0x010fc80000010803 */
[----:B------:R4:W-:Y:S03]  /*23cd0*/  MUFU.EX2 R86, R2 ;  /* 0x0000000200567308 */ /* 0x0009e60000000800 */
[----:B------:R-:W-:Y:S01]  /*23ce0*/  HMMA.16816.F32 R64, R4, R58, R64 ;  /* 0x0000003a0440723c */ /* 0x000fe20000001840 */
[----:B------:R-:W-:Y:S01]  /*23cf0*/  MUFU.EX2 R84, R77 ;  /* 0x0000004d00547308 */ /* 0x000fe20000000800 */
[----:B----4-:R-:W-:-:S06]  /*23d00*/  FFMA.FTZ R2, R204, R0, -R3 ;  /* 0x00000000cc027223 */ /* 0x010fcc0000010803 */
[C---:B------:R-:W-:Y:S01]  /*23d10*/  HMMA.16816.F32 R56, R4.reuse, R36, R48 ;  /* 0x000000240438723c */ /* 0x040fe20000001830 */
[----:B------:R-:W4:Y:S01]  /*23d20*/  LDSM.16.MT88.4 R48, [R102+0x5000] ;  /* 0x005000006630783b */ /* 0x000f220000004200 */
[----:B------:R2:W-:Y:S06]  /*23d30*/  MUFU.EX2 R89, R2 ;  /* 0x0000000200597308 */ /* 0x0005ec0000000800 */
[----:B------:R-:W-:Y:S01]  /*23d40*/  HMMA.16816.F32 R40, R4, R38, R32 ;  /* 0x000000260428723c */ /* 0x000fe20000001820 */
[----:B------:R-:W-:Y:S01]  /*23d50*/  F2FP.F16.F32.PACK_AB R4, R96, R98 ;  /* 0x000000626004723e */ /* 0x000fe200000000ff */
[----:B------:R1:W-:Y:S01]  /*23d60*/  MUFU.EX2 R83, R184 ;  /* 0x000000b800537308 */ /* 0x0003e20000000800 */
[----:B---3--:R-:W-:-:S02]  /*23d70*/  F2FP.F16.F32.PACK_AB R6, R101, R99 ;  /* 0x000000636506723e */ /* 0x008fc400000000ff */
[----:B-----5:R-:W-:Y:S01]  /*23d80*/  F2FP.F16.F32.PACK_AB R5, R95, R94 ;  /* 0x0000005e5f05723e */ /* 0x020fe200000000ff */
[----:B--2---:R-:W-:Y:S01]  /*23d90*/  FFMA.FTZ R2, R206, R0, -R3 ;  /* 0x00000000ce027223 */ /* 0x004fe20000010803 */
[----:B-1----:R-:W-:-:S03]  /*23da0*/  F2FP.F16.F32.PACK_AB R7, R97, R100 ;  /* 0x000000646107723e */ /* 0x002fc600000000ff */
[----:B------:R1:W-:Y:S01]  /*23db0*/  MUFU.EX2 R77, R2 ;  /* 0x00000002004d7308 */ /* 0x0003e20000000800 */
[-C--:B------:R-:W-:Y:S01]  /*23dc0*/  FFMA.FTZ R8, R205, R0.reuse, -R3 ;  /* 0x00000000cd087223 */ /* 0x080fe20000010803 */
[----:B------:R-:W-:Y:S02]  /*23dd0*/  IMAD.MOV.U32 R184, RZ, RZ, R180 ;  /* 0x000000ffffb87224 */ /* 0x000fe400078e00b4 */
[----:B------:R-:W-:Y:S01]  /*23de0*/  IMAD.MOV.U32 R180, RZ, RZ, R181 ;  /* 0x000000ffffb47224 */ /* 0x000fe200078e00b5 */
[----:B------:R-:W-:Y:S01]  /*23df0*/  HMMA.16816.F32 R52, R4, R20, R52 ;  /* 0x000000140434723c */ /* 0x000fe20000001834 */
[----:B------:R2:W-:Y:S01]  /*23e00*/  MUFU.EX2 R91, R8 ;  /* 0x00000008005b7308 */ /* 0x0005e20000000800 */
[----:B-1----:R-:W-:-:S06]  /*23e10*/  FFMA.FTZ R2, R198, R0, -R3 ;  /* 0x00000000c6027223 */ /* 0x002fcc0000010803 */
[----:B------:R-:W-:Y:S01]  /*23e20*/  HMMA.16816.F32 R36, R4, R22, R44 ;  /* 0x000000160424723c */ /* 0x000fe2000000182c */
[----:B------:R-:W1:Y:S01]  /*23e30*/  LDSM.16.MT88.4 R20, [R160+0xf800] ;  /* 0x00f80000a014783b */ /* 0x000e620000004200 */
[----:B------:R3:W-:Y:S01]  /*23e40*/  MUFU.EX2 R79, R2 ;  /* 0x00000002004f7308 */ /* 0x0007e20000000800 */
[----:B--2---:R-:W-:-:S05]  /*23e50*/  FFMA.FTZ R8, R202, R0, -R3 ;  /* 0x00000000ca087223 */ /* 0x004fca0000010803 */
[C---:B------:R-:W-:Y:S01]  /*23e60*/  HMMA.16816.F32 R28, R4.reuse, R16, R28 ;  /* 0x00000010041c723c */ /* 0x040fe2000000181c */
[----:B------:R2:W-:Y:S07]  /*23e70*/  MUFU.EX2 R81, R8 ;  /* 0x0000000800517308 */ /* 0x0005ee0000000800 */
[----:B------:R-:W-:Y:S01]  /*23e80*/  HMMA.16816.F32 R12, R4, R18, R12 ;  /* 0x00000012040c723c */ /* 0x000fe2000000180c */
[----:B---3--:R-:W-:Y:S01]  /*23e90*/  FFMA.FTZ R2, R180, R85, R175 ;  /* 0x00000055b4027223 */ /* 0x008fe200000100af */
[----:B------:R-:W3:Y:S03]  /*23ea0*/  LDSM.16.MT88.4 R16, [R152+0xf800] ;  /* 0x00f800009810783b */ /* 0x000ee60000004200 */
[----:B------:R-:W-:Y:S01]  /*23eb0*/  FADD.FTZ R2, R174, R2 ;  /* 0x00000002ae027221 */ /* 0x000fe20000010000 */
[----:B--2---:R-:W-:-:S03]  /*23ec0*/  FADD.FTZ R8, R183, R219 ;  /* 0x000000dbb7087221 */ /* 0x004fc60000010000 */
[----:B------:R-:W-:Y:S01]  /*23ed0*/  FADD.FTZ R2, R182, R2 ;  /* 0x00000002b6027221 */ /* 0x000fe20000010000 */
[----:B------:R-:W-:-:S03]  /*23ee0*/  FADD.FTZ R8, R186, R8 ;  /* 0x00000008ba087221 */ /* 0x000fc60000010000 */
[----:B------:R-:W-:Y:S01]  /*23ef0*/  FADD.FTZ R2, R185, R2 ;  /* 0x00000002b9027221 */ /* 0x000fe20000010000 */
[----:B------:R-:W-:Y:S01]  /*23f00*/  FFMA.FTZ R9, R208, R0, -R3 ;  /* 0x00000000d0097223 */ /* 0x000fe20000010803 */
[----:B------:R-:W-:Y:S02]  /*23f10*/  FADD.FTZ R8, R168, R8 ;  /* 0x00000008a8087221 */ /* 0x000fe40000010000 */
[----:B------:R-:W-:Y:S01]  /*23f20*/  FADD.FTZ R2, R164, R2 ;  /* 0x00000002a4027221 */ /* 0x000fe20000010000 */
[----:B------:R-:W-:Y:S01]  /*23f30*/  MUFU.EX2 R88, R78 ;  /* 0x0000004e00587308 */ /* 0x000fe20000000800 */
[----:B------:R-:W-:Y:S02]  /*23f40*/  FADD.FTZ R8, R169, R8 ;  /* 0x00000008a9087221 */ /* 0x000fe40000010000 */
[----:B------:R-:W-:Y:S01]  /*23f50*/  FADD.FTZ R2, R166, R2 ;  /* 0x00000002a6027221 */ /* 0x000fe20000010000 */
[----:B------:R-:W2:Y:S04]  /*23f60*/  MUFU.EX2 R87, R197 ;  /* 0x000000c500577308 */ /* 0x000ea80000000800 */
[----:B------:R-:W-:Y:S01]  /*23f70*/  MUFU.EX2 R93, R200 ;  /* 0x000000c8005d7308 */ /* 0x000fe20000000800 */
[----:B------:R-:W-:-:S03]  /*23f80*/  FADD.FTZ R8, R171, R8 ;  /* 0x00000008ab087221 */ /* 0x000fc60000010000 */
[----:B------:R-:W5:Y:S04]  /*23f90*/  MUFU.EX2 R92, R92 ;  /* 0x0000005c005c7308 */ /* 0x000f680000000800 */
[----:B------:R-:W1:Y:S01]  /*23fa0*/  MUFU.EX2 R90, R9 ;  /* 0x00000009005a7308 */ /* 0x000e620000000800 */
[----:B------:R-:W-:Y:S01]  /*23fb0*/  FADD.FTZ R2, R167, R2 ;  /* 0x00000002a7027221 */ /* 0x000fe20000010000 */
[----:B------:R-:W-:-:S03]  /*23fc0*/  FADD.FTZ R8, R170, R8 ;  /* 0x00000008aa087221 */ /* 0x000fc60000010000 */
[----:B------:R-:W-:Y:S01]  /*23fd0*/  FADD.FTZ R2, R165, R2 ;  /* 0x00000002a5027221 */ /* 0x000fe20000010000 */
[----:B------:R-:W-:Y:S01]  /*23fe0*/  FADD.FTZ R8, R173, R8 ;  /* 0x00000008ad087221 */ /* 0x000fe20000010000 */
[----:B----4-:R-:W-:Y:S02]  /*23ff0*/  HMMA.16816.F32 R56, R4, R48, R56 ;  /* 0x000000300438723c */ /* 0x010fe40000001838 */
[----:B------:R-:W-:Y:S01]  /*24000*/  FADD.FTZ R2, R159, R2 ;  /* 0x000000029f027221 */ /* 0x000fe20000010000 */
[----:B------:R-:W-:-:S05]  /*24010*/  FADD.FTZ R8, R178, R8 ;  /* 0x00000008b2087221 */ /* 0x000fca0000010000 */
[----:B------:R-:W-:Y:S01]  /*24020*/  HMMA.16816.F32 R32, R4, R72, R60 ;  /* 0x000000480420723c */ /* 0x000fe2000000183c */
[----:B------:R-:W4:Y:S01]  /*24030*/  LDSM.16.MT88.4 R60, [R102+0x5800] ;  /* 0x00580000663c783b */ /* 0x000f220000004200 */
[----:B------:R-:W-:-:S06]  /*24040*/  FADD.FTZ R2, R163, R2 ;  /* 0x00000002a3027221 */ /* 0x000fcc0000010000 */
[----:B------:R-:W-:Y:S01]  /*24050*/  HMMA.16816.F32 R64, R4, R74, R64 ;  /* 0x0000004a0440723c */ /* 0x000fe20000001840 */
[----:B------:R-:W-:-:S07]  /*24060*/  FADD.FTZ R8, R177, R8 ;  /* 0x00000008b1087221 */ /* 0x000fce0000010000 */
[----:B------:R-:W-:Y:S01]  /*24070*/  HMMA.16816.F32 R48, R4, R50, R40 ;  /* 0x000000320430723c */ /* 0x000fe20000001828 */
[----:B--2---:R-:W-:Y:S02]  /*24080*/  F2FP.F16.F32.PACK_AB R4, R87, R88 ;  /* 0x000000585704723e */ /* 0x004fe400000000ff */
[----:B-----5:R-:W-:Y:S02]  /*24090*/  F2FP.F16.F32.PACK_AB R6, R92, R93 ;  /* 0x0000005d5c06723e */ /* 0x020fe400000000ff */
[----:B-1----:R-:W-:Y:S02]  /*240a0*/  F2FP.F16.F32.PACK_AB R5, R90, R86 ;  /* 0x000000565a05723e */ /* 0x002fe400000000ff */
[----:B------:R-:W-:Y:S01]  /*240b0*/  F2FP.F16.F32.PACK_AB R7, R89, R91 ;  /* 0x0000005b5907723e */ /* 0x000fe200000000ff */
[----:B------:R-:W-:Y:S01]  /*240c0*/  FADD.FTZ R2, R162, R2 ;  /* 0x00000002a2027221 */ /* 0x000fe20000010000 */
[----:B------:R-:W-:-:S05]  /*240d0*/  FADD.FTZ R8, R176, R8 ;  /* 0x00000008b0087221 */ /* 0x000fca0000010000 */
[----:B------:R-:W-:Y:S01]  /*240e0*/  HMMA.16816.F32 R52, R4, R20, R52 ;  /* 0x000000140434723c */ /* 0x000fe20000001834 */
[----:B------:R-:W-:Y:S01]  /*240f0*/  FADD.FTZ R2, R161, R2 ;  /* 0x00000002a1027221 */ /* 0x000fe20000010000 */
[----:B------:R-:W-:-:S06]  /*24100*/  FADD.FTZ R8, R155, R8 ;  /* 0x000000089b087221 */ /* 0x000fcc0000010000 */
[----:B------:R-:W-:Y:S01]  /*24110*/  HMMA.16816.F32 R44, R4, R22, R36 ;  /* 0x00000016042c723c */ /* 0x000fe20000001824 */
[----:B------:R-:W-:-:S07]  /*24120*/  FADD.FTZ R2, R150, R2 ;  /* 0x0000000296027221 */ /* 0x000fce0000010000 */
[C---:B---3--:R-:W-:Y:S01]  /*24130*/  HMMA.16816.F32 R20, R4.reuse, R18, R12 ;  /* 0x000000120414723c */ /* 0x048fe2000000180c */
[----:B------:R-:W1:Y:S07]  /*24140*/  LDSM.16.MT88.4 R12, [R160+0x10000] ;  /* 0x01000000a00c783b */ /* 0x000e6e0000004200 */
[----:B------:R-:W-:Y:S01]  /*24150*/  HMMA.16816.F32 R40, R4, R16, R28 ;  /* 0x000000100428723c */ /* 0x000fe2000000181c */
[----:B------:R-:W2:Y:S01]  /*24160*/  LDSM.16.MT88.4 R16, [R152+0x10000] ;  /* 0x010000009810783b */ /* 0x000ea20000004200 */
[----:B------:R-:W-:Y:S01]  /*24170*/  FADD.FTZ R8, R156, R8 ;  /* 0x000000089c087221 */ /* 0x000fe20000010000 */
[----:B------:R-:W-:Y:S01]  /*24180*/  FADD.FTZ R2, R151, R2 ;  /* 0x0000000297027221 */ /* 0x000fe20000010000 */
[----:B------:R-:W-:Y:S01]  /*24190*/  FFMA.FTZ R9, R207, R0, -R3 ;  /* 0x00000000cf097223 */ /* 0x000fe20000010803 */
[----:B------:R-:W-:-:S02]  /*241a0*/  IMAD.MOV.U32 R181, RZ, RZ, R179 ;  /* 0x000000ffffb57224 */ /* 0x000fc400078e00b3 */
[----:B------:R-:W-:Y:S01]  /*241b0*/  FADD.FTZ R8, R157, R8 ;  /* 0x000000089d087221 */ /* 0x000fe20000010000 */
[----:B------:R-:W-:Y:S01]  /*241c0*/  FADD.FTZ R2, R154, R2 ;  /* 0x000000029a027221 */ /* 0x000fe20000010000 */
[----:B------:R-:W-:Y:S01]  /*241d0*/  IMAD.MOV.U32 R179, RZ, RZ, R10 ;  /* 0x000000ffffb37224 */ /* 0x000fe200078e000a */
[----:B------:R-:W-:Y:S01]  /*241e0*/  MUFU.EX2 R78, R196 ;  /* 0x000000c4004e7308 */ /* 0x000fe20000000800 */
[----:B------:R-:W-:Y:S01]  /*241f0*/  FADD.FTZ R8, R158, R8 ;  /* 0x000000089e087221 */ /* 0x000fe20000010000 */
[----:B------:R-:W-:Y:S01]  /*24200*/  FADD.FTZ R2, R153, R2 ;  /* 0x0000000299027221 */ /* 0x000fe20000010000 */
[----:B------:R-:W-:Y:S01]  /*24210*/  IMAD.MOV.U32 R10, RZ, RZ, R80 ;  /* 0x000000ffff0a7224 */ /* 0x000fe200078e0050 */
[----:B------:R-:W3:Y:S01]  /*24220*/  MUFU.EX2 R82, R76 ;  /* 0x0000004c00527308 */ /* 0x000ee20000000800 */
[----:B------:R-:W-:Y:S01]  /*24230*/  FADD.FTZ R8, R146, R8 ;  /* 0x0000000892087221 */ /* 0x000fe20000010000 */
[----:B------:R-:W-:Y:S01]  /*24240*/  FADD.FTZ R2, R142, R2 ;  /* 0x000000028e027221 */ /* 0x000fe20000010000 */
[C---:B------:R-:W-:Y:S01]  /*24250*/  HMMA.16816.F32 R36, R4.reuse, R70, R64 ;  /* 0x000000460424723c */ /* 0x040fe20000001840 */
[----:B------:R5:W1:Y:S01]  /*24260*/  MUFU.EX2 R80, R9 ;  /* 0x0000000900507308 */ /* 0x000a620000000800 */
[----:B------:R-:W-:Y:S01]  /*24270*/  FADD.FTZ R8, R147, R8 ;  /* 0x0000000893087221 */ /* 0x000fe20000010000 */
[----:B------:R-:W-:Y:S01]  /*24280*/  FADD.FTZ R2, R143, R2 ;  /* 0x000000028f027221 */ /* 0x000fe20000010000 */
[----:B------:R-:W2:Y:S02]  /*24290*/  LDSM.16.MT88.4 R28, [R24+0x6000] ;  /* 0x00600000181c783b */ /* 0x000ea40000004200 */
[----:B------:R-:W-:Y:S01]  /*242a0*/  FADD.FTZ R8, R148, R8 ;  /* 0x0000000894087221 */ /* 0x000fe20000010000 */
[----:B------:R-:W-:Y:S01]  /*242b0*/  FADD.FTZ R2, R145, R2 ;  /* 0x0000000291027221 */ /* 0x000fe20000010000 */
[----:B----4-:R-:W-:Y:S02]  /*242c0*/  HMMA.16816.F32 R64, R4, R60, R56 ;  /* 0x0000003c0440723c */ /* 0x010fe40000001838 */
[----:B------:R-:W-:Y:S01]  /*242d0*/  FADD.FTZ R8, R149, R8 ;  /* 0x0000000895087221 */ /* 0x000fe20000010000 */
[----:B------:R-:W-:-:S05]  /*242e0*/  FADD.FTZ R2, R144, R2 ;  /* 0x0000000290027221 */ /* 0x000fca0000010000 */
[----:B------:R-:W-:Y:S01]  /*242f0*/  HMMA.16816.F32 R32, R4, R68, R32 ;  /* 0x000000440420723c */ /* 0x000fe20000001820 */
[----:B------:R-:W-:Y:S01]  /*24300*/  FADD.FTZ R8, R26, R8 ;  /* 0x000000081a087221 */ /* 0x000fe20000010000 */
[----:B------:R-:W-:Y:S01]  /*24310*/  FADD.FTZ R2, R11, R2 ;  /* 0x000000020b027221 */ /* 0x000fe20000010000 */
[----:B------:R4:W-:Y:S01]  /*24320*/  MUFU.EX2 R75, R10 ;  /* 0x0000000a004b7308 */ /* 0x0009e20000000800 */
[----:B-----5:R-:W-:-:S04]  /*24330*/  FFMA.FTZ R9, R203, R0, -R3 ;  /* 0x00000000cb097223 */ /* 0x020fc80000010803 */
[----:B------:R-:W-:Y:S01]  /*24340*/  HMMA.16816.F32 R56, R4, R62, R48 ;  /* 0x0000003e0438723c */ /* 0x000fe20000001830 */
[----:B---3--:R-:W-:Y:S01]  /*24350*/  F2FP.F16.F32.PACK_AB R4, R82, R78 ;  /* 0x0000004e5204723e */ /* 0x008fe200000000ff */
[----:B------:R-:W3:Y:S01]  /*24360*/  LDSM.16.MT88.4 R48, [R102+0x6000] ;  /* 0x006000006630783b */ /* 0x000ee20000004200 */
[----:B------:R-:W-:Y:S02]  /*24370*/  F2FP.F16.F32.PACK_AB R6, R83, R84 ;  /* 0x000000545306723e */ /* 0x000fe400000000ff */
[----:B-1----:R-:W-:Y:S01]  /*24380*/  F2FP.F16.F32.PACK_AB R5, R80, R77 ;  /* 0x0000004d5005723e */ /* 0x002fe200000000ff */
[----:B------:R-:W-:Y:S01]  /*24390*/  MUFU.EX2 R74, R184 ;  /* 0x000000b8004a7308 */ /* 0x000fe20000000800 */
[----:B------:R-:W-:Y:S01]  /*243a0*/  F2FP.F16.F32.PACK_AB R7, R79, R81 ;  /* 0x000000514f07723e */ /* 0x000fe200000000ff */
[----:B------:R-:W-:Y:S01]  /*243b0*/  FADD.FTZ R8, R139, R8 ;  /* 0x000000088b087221 */ /* 0x000fe20000010000 */
[----:B------:R-:W-:Y:S01]  /*243c0*/  FADD.FTZ R2, R25, R2 ;  /* 0x0000000219027221 */ /* 0x000fe20000010000 */
[----:B------:R-:W1:Y:S01]  /*243d0*/  MUFU.EX2 R76, R181 ;  /* 0x000000b5004c7308 */ /* 0x000e620000000800 */
[----:B------:R-:W-:Y:S03]  /*243e0*/  LDSM.16.MT88.4 R144, [R24+0x7800] ;  /* 0x007800001890783b */ /* 0x000fe60000004200 */
[----:B------:R-:W-:Y:S01]  /*243f0*/  HMMA.16816.F32 R60, R4, R12, R52 ;  /* 0x0000000c043c723c */ /* 0x000fe20000001834 */
[----:B------:R-:W-:Y:S01]  /*24400*/  FADD.FTZ R8, R140, R8 ;  /* 0x000000088c087221 */ /* 0x000fe20000010000 */
[----:B------:R-:W-:-:S06]  /*24410*/  FADD.FTZ R2, R27, R2 ;  /* 0x000000021b027221 */ /* 0x000fcc0000010000 */
[C---:B------:R-:W-:Y:S01]  /*24420*/  HMMA.16816.F32 R52, R4.reuse, R14, R44 ;  /* 0x0000000e0434723c */ /* 0x040fe2000000182c */
[----:B------:R-:W-:Y:S01]  /*24430*/  FADD.FTZ R8, R141, R8 ;  /* 0x000000088d087221 */ /* 0x000fe20000010000 */
[----:B------:R-:W-:Y:S01]  /*24440*/  FADD.FTZ R2, R138, R2 ;  /* 0x000000028a027221 */ /* 0x000fe20000010000 */
[-CC-:B----4-:R-:W-:Y:S01]  /*24450*/  FFMA.FTZ R10, R194, R0.reuse, -R3.reuse ;  /* 0x00000000c20a7223 */ /* 0x190fe20000010803 */
[----:B------:R4:W-:Y:S01]  /*24460*/  MUFU.EX2 R71, R9 ;  /* 0x0000000900477308 */ /* 0x0009e20000000800 */
[----:B------:R-:W-:Y:S03]  /*24470*/  LDSM.16.MT88.4 R12, [R24+0x6800] ;  /* 0x00680000180c783b */ /* 0x000fe60000004200 */
[C---:B--2---:R-:W-:Y:S08]  /*24480*/  HMMA.16816.F32 R44, R4.reuse, R16, R40 ;  /* 0x00000010042c723c */ /* 0x044ff00000001828 */
[C---:B------:R-:W-:Y:S01]  /*24490*/  HMMA.16816.F32 R40, R4.reuse, R18, R20 ;  /* 0x000000120428723c */ /* 0x040fe20000001814 */
[----:B------:R-:W2:Y:S01]  /*244a0*/  LDSM.16.MT88.4 R20, [R160+0x10800] ;  /* 0x01080000a014783b */ /* 0x000ea20000004200 */
[----:B------:R-:W-:Y:S01]  /*244b0*/  FADD.FTZ R8, R131, R8 ;  /* 0x0000000883087221 */ /* 0x000fe20000010000 */
[----:B------:R-:W-:Y:S01]  /*244c0*/  FADD.FTZ R2, R128, R2 ;  /* 0x0000000280027221 */ /* 0x000fe20000010000 */
[----:B------:R5:W-:Y:S01]  /*244d0*/  MUFU.EX2 R72, R10 ;  /* 0x0000000a00487308 */ /* 0x000be20000000800 */
[-CC-:B----4-:R-:W-:Y:S01]  /*244e0*/  FFMA.FTZ R9, R199, R0.reuse, -R3.reuse ;  /* 0x00000000c7097223 */ /* 0x190fe20000010803 */
[----:B------:R-:W-:Y:S01]  /*244f0*/  FADD.FTZ R8, R132, R8 ;  /* 0x0000000884087221 */ /* 0x000fe20000010000 */
[----:B------:R-:W-:Y:S01]  /*24500*/  FADD.FTZ R2, R129, R2 ;  /* 0x0000000281027221 */ /* 0x000fe20000010000 */
[----:B------:R-:W4:Y:S01]  /*24510*/  MUFU.EX2 R73, R179 ;  /* 0x000000b300497308 */ /* 0x000f220000000800 */
[----:B------:R-:W-:Y:S01]  /*24520*/  HMMA.16816.F32 R32, R4, R28, R32 ;  /* 0x0000001c0420723c */ /* 0x000fe20000001820 */
[----:B------:R-:W-:Y:S01]  /*24530*/  FADD.FTZ R8, R136, R8 ;  /* 0x0000000888087221 */ /* 0x000fe20000010000 */
[----:B------:R-:W-:Y:S01]  /*24540*/  FADD.FTZ R2, R133, R2 ;  /* 0x0000000285027221 */ /* 0x000fe20000010000 */
[----:B------:R-:W-:Y:S01]  /*24550*/  MUFU.EX2 R69, R9 ;  /* 0x0000000900457308 */ /* 0x000fe20000000800 */
[----:B------:R-:W-:Y:S01]  /*24560*/  LDSM.16.MT88.4 R16, [R152+0x10800] ;  /* 0x010800009810783b */ /* 0x000fe20000004200 */
[----:B-----5:R-:W-:Y:S01]  /*24570*/  FFMA.FTZ R10, R190, R0, -R3 ;  /* 0x00000000be0a7223 */ /* 0x020fe20000010803 */
[----:B------:R-:W-:Y:S01]  /*24580*/  FADD.FTZ R8, R137, R8 ;  /* 0x0000000889087221 */ /* 0x000fe20000010000 */
[----:B------:R-:W-:-:S02]  /*24590*/  FADD.FTZ R2, R130, R2 ;  /* 0x0000000282027221 */ /* 0x000fc40000010000 */
[----:B------:R-:W5:Y:S01]  /*245a0*/  MUFU.EX2 R70, R10 ;  /* 0x0000000a00467308 */ /* 0x000f620000000800 */
[----:B------:R-:W-:Y:S01]  /*245b0*/  FADD.FTZ R8, R124, R8 ;  /* 0x000000087c087221 */ /* 0x000fe20000010000 */
[----:B------:R-:W-:-:S03]  /*245c0*/  FADD.FTZ R2, R120, R2 ;  /* 0x0000000278027221 */ /* 0x000fc60000010000 */
[----:B------:R-:W-:Y:S01]  /*245d0*/  FADD.FTZ R8, R125, R8 ;  /* 0x000000087d087221 */ /* 0x000fe20000010000 */
[----:B------:R-:W-:Y:S01]  /*245e0*/  FADD.FTZ R2, R122, R2 ;  /* 0x000000027a027221 */ /* 0x000fe20000010000 */
[----:B------:R-:W-:Y:S01]  /*245f0*/  HMMA.16816.F32 R36, R4, R30, R36 ;  /* 0x0000001e0424723c */ /* 0x000fe20000001824 */
[----:B------:R-:W2:Y:S01]  /*24600*/  LDSM.16.MT88.4 R28, [R102+0x6800] ;  /* 0x00680000661c783b */ /* 0x000ea20000004200 */
[----:B------:R-:W-:Y:S01]  /*24610*/  FADD.FTZ R8, R126, R8 ;  /* 0x000000087e087221 */ /* 0x000fe20000010000 */
[----:B------:R-:W-:-:S05]  /*24620*/  FADD.FTZ R2, R123, R2 ;  /* 0x000000027b027221 */ /* 0x000fca0000010000 */
[----:B---3--:R-:W-:Y:S01]  /*24630*/  HMMA.16816.F32 R64, R4, R48, R64 ;  /* 0x000000300440723c */ /* 0x008fe20000001840 */
[----:B------:R-:W-:Y:S01]  /*24640*/  FADD.FTZ R8, R127, R8 ;  /* 0x000000087f087221 */ /* 0x000fe20000010000 */
[----:B------:R-:W-:-:S06]  /*24650*/  FADD.FTZ R2, R121, R2 ;  /* 0x0000000279027221 */ /* 0x000fcc0000010000 */
[----:B------:R-:W-:Y:S01]  /*24660*/  HMMA.16816.F32 R56, R4, R50, R56 ;  /* 0x000000320438723c */ /* 0x000fe20000001838 */
[----:B-1----:R-:W-:Y:S02]  /*24670*/  F2FP.F16.F32.PACK_AB R4, R76, R74 ;  /* 0x0000004a4c04723e */ /* 0x002fe400000000ff */
[----:B----4-:R-:W-:Y:S02]  /*24680*/  F2FP.F16.F32.PACK_AB R6, R75, R73 ;  /* 0x000000494b06723e */ /* 0x010fe400000000ff */
[----:B------:R-:W-:Y:S02]  /*24690*/  F2FP.F16.F32.PACK_AB R5, R72, R71 ;  /* 0x000000474805723e */ /* 0x000fe400000000ff */
[----:B-----5:R-:W-:Y:S01]  /*246a0*/  F2FP.F16.F32.PACK_AB R7, R70, R69 ;  /* 0x000000454607723e */ /* 0x020fe200000000ff */
[----:B------:R-:W-:Y:S01]  /*246b0*/  FADD.FTZ R8, R114, R8 ;  /* 0x0000000872087221 */ /* 0x000fe20000010000 */
[----:B------:R-:W-:-:S05]  /*246c0*/  FADD.FTZ R2, R111, R2 ;  /* 0x000000026f027221 */ /* 0x000fca0000010000 */
[----:B--2---:R-:W-:Y:S01]  /*246d0*/  HMMA.16816.F32 R60, R4, R20, R60 ;  /* 0x00000014043c723c */ /* 0x004fe2000000183c */
[----:B------:R-:W-:Y:S01]  /*246e0*/  FADD.FTZ R8, R116, R8 ;  /* 0x0000000874087221 */ /* 0x000fe20000010000 */
[----:B------:R-:W-:-:S06]  /*246f0*/  FADD.FTZ R2, R113, R2 ;  /* 0x0000000271027221 */ /* 0x000fcc0000010000 */
[----:B------:R-:W-:Y:S01]  /*24700*/  HMMA.16816.F32 R52, R4, R22, R52 ;  /* 0x000000160434723c */ /* 0x000fe20000001834 */
[----:B------:R-:W1:Y:S01]  /*24710*/  LDSM.16.MT88.4 R20, [R160+0x11000] ;  /* 0x01100000a014783b */ /* 0x000e620000004200 */
[----:B------:R-:W-:Y:S01]  /*24720*/  FADD.FTZ R8, R118, R8 ;  /* 0x0000000876087221 */ /* 0x000fe20000010000 */
[----:B------:R-:W-:Y:S01]  /*24730*/  FADD.FTZ R2, R117, R2 ;  /* 0x0000000275027221 */ /* 0x000fe20000010000 */
[-CC-:B------:R-:W-:Y:S01]  /*24740*/  FFMA.FTZ R9, R210, R0.reuse, -R3.reuse ;  /* 0x00000000d2097223 */ /* 0x180fe20000010803 */
[-CC-:B------:R-:W-:Y:S01]  /*24750*/  FFMA.FTZ R11, R191, R0.reuse, -R3.reuse ;  /* 0x00000000bf0b7223 */ /* 0x180fe20000010803 */
[----:B------:R-:W-:Y:S01]  /*24760*/  FADD.FTZ R8, R119, R8 ;  /* 0x0000000877087221 */ /* 0x000fe20000010000 */
[----:B------:R-:W-:Y:S01]  /*24770*/  FADD.FTZ R2, R112, R2 ;  /* 0x0000000270027221 */ /* 0x000fe20000010000 */
[----:B------:R2:W-:Y:S01]  /*24780*/  MUFU.EX2 R26, R9 ;  /* 0x00000009001a7308 */ /* 0x0005e20000000800 */
[----:B------:R-:W-:Y:S01]  /*24790*/  FFMA.FTZ R10, R195, R0, -R3 ;  /* 0x00000000c30a7223 */ /* 0x000fe20000010803 */
[----:B------:R-:W-:Y:S01]  /*247a0*/  FADD.FTZ R8, R105, R8 ;  /* 0x0000000869087221 */ /* 0x000fe20000010000 */
[----:B------:R-:W-:Y:S01]  /*247b0*/  FADD.FTZ R2, R103, R2 ;  /* 0x0000000267027221 */ /* 0x000fe20000010000 */
[----:B------:R-:W-:Y:S04]  /*247c0*/  MUFU.EX2 R50, R252 ;  /* 0x000000fc00327308 */ /* 0x000fe80000000800 */
[----:B------:R-:W3:Y:S01]  /*247d0*/  MUFU.EX2 R68, R235 ;  /* 0x000000eb00447308 */ /* 0x000ee20000000800 */
[----:B------:R-:W-:-:S03]  /*247e0*/  FADD.FTZ R8, R107, R8 ;  /* 0x000000086b087221 */ /* 0x000fc60000010000 */
[----:B------:R-:W-:Y:S04]  /*247f0*/  MUFU.EX2 R49, R234 ;  /* 0x000000ea00317308 */ /* 0x000fe80000000800 */
[----:B------:R-:W4:Y:S01]  /*24800*/  MUFU.EX2 R51, R239 ;  /* 0x000000ef00337308 */ /* 0x000f220000000800 */
[----:B--2---:R-:W-:Y:S01]  /*24810*/  FFMA.FTZ R9, R187, R0, -R3 ;  /* 0x00000000bb097223 */ /* 0x004fe20000010803 */
[----:B------:R-:W-:Y:S01]  /*24820*/  FADD.FTZ R2, R104, R2 ;  /* 0x0000000268027221 */ /* 0x000fe20000010000 */
[----:B------:R-:W-:Y:S01]  /*24830*/  HMMA.16816.F32 R64, R4, R28, R64 ;  /* 0x0000001c0440723c */ /* 0x000fe20000001840 */
[----:B------:R-:W2:Y:S01]  /*24840*/  MUFU.EX2 R48, R11 ;  /* 0x0000000b00307308 */ /* 0x000ea20000000800 */
[----:B------:R-:W-:Y:S03]  /*24850*/  LDSM.16.MT88.4 R160, [R160+0x11800] ;  /* 0x01180000a0a0783b */ /* 0x000fe60000004200 */
[----:B------:R-:W-:Y:S04]  /*24860*/  MUFU.EX2 R27, R10 ;  /* 0x0000000a001b7308 */ /* 0x000fe80000000800 */
[----:B------:R5:W1:Y:S01]  /*24870*/  MUFU.EX2 R25, R9 ;  /* 0x0000000900197308 */ /* 0x000a620000000800 */
[----:B------:R-:W-:Y:S01]  /*24880*/  FADD.FTZ R8, R109, R8 ;  /* 0x000000086d087221 */ /* 0x000fe20000010000 */
[----:B------:R-:W-:-:S03]  /*24890*/  FADD.FTZ R2, R106, R2 ;  /* 0x000000026a027221 */ /* 0x000fc60000010000 */
[----:B------:R-:W-:Y:S01]  /*248a0*/  FADD.FTZ R8, R110, R8 ;  /* 0x000000086e087221 */ /* 0x000fe20000010000 */
[----:B------:R-:W-:Y:S01]  /*248b0*/  FADD.FTZ R2, R108, R2 ;  /* 0x000000026c027221 */ /* 0x000fe20000010000 */
[----:B------:R-:W-:Y:S02]  /*248c0*/  HMMA.16816.F32 R44, R4, R16, R44 ;  /* 0x00000010042c723c */ /* 0x000fe4000000182c */
[----:B------:R-:W-:Y:S01]  /*248d0*/  FADD.FTZ R8, R98, R8 ;  /* 0x0000000862087221 */ /* 0x000fe20000010000 */
[----:B------:R-:W-:Y:S01]  /*248e0*/  FADD.FTZ R2, R94, R2 ;  /* 0x000000025e027221 */ /* 0x000fe20000010000 */
[----:B-----5:R-:W-:-:S04]  /*248f0*/  FFMA.FTZ R9, R211, R0, -R3 ;  /* 0x00000000d3097223 */ /* 0x020fc80000010803 */
[C---:B------:R-:W-:Y:S01]  /*24900*/  HMMA.16816.F32 R40, R4.reuse, R18, R40 ;  /* 0x000000120428723c */ /* 0x040fe20000001828 */
[-CC-:B------:R-:W-:Y:S01]  /*24910*/  FFMA.FTZ R10, R214, R0.reuse, -R3.reuse ;  /* 0x00000000d60a7223 */ /* 0x180fe20000010803 */
[----:B------:R-:W-:Y:S01]  /*24920*/  FADD.FTZ R8, R96, R8 ;  /* 0x0000000860087221 */ /* 0x000fe20000010000 */
[----:B------:R5:W-:Y:S01]  /*24930*/  MUFU.EX2 R11, R9 ;  /* 0x00000009000b7308 */ /* 0x000be20000000800 */
[----:B------:R-:W1:Y:S04]  /*24940*/  LDSM.16.MT88.4 R16, [R152+0x11000] ;  /* 0x011000009810783b */ /* 0x000e680000004200 */
[C---:B------:R-:W-:Y:S08]  /*24950*/  HMMA.16816.F32 R32, R4.reuse, R12, R32 ;  /* 0x0000000c0420723c */ /* 0x040ff00000001820 */
[----:B------:R-:W-:Y:S01]  /*24960*/  HMMA.16816.F32 R36, R4, R14, R36 ;  /* 0x0000000e0424723c */ /* 0x000fe20000001824 */
[-CC-:B-----5:R-:W-:Y:S01]  /*24970*/  FFMA.FTZ R9, R215, R0.reuse, -R3.reuse ;  /* 0x00000000d7097223 */ /* 0x1a0fe20000010803 */
[----:B------:R-:W-:Y:S01]  /*24980*/  FFMA.FTZ R3, R218, R0, -R3 ;  /* 0x00000000da037223 */ /* 0x000fe20000010803 */
[----:B------:R-:W-:-:S05]  /*24990*/  FADD.FTZ R0, R95, R2 ;  /* 0x000000025f007221 */ /* 0x000fca0000010000 */
[----:B------:R-:W-:Y:S01]  /*249a0*/  HMMA.16816.F32 R28, R4, R30, R56 ;  /* 0x0000001e041c723c */ /* 0x000fe20000001838 */
[----:B---3--:R-:W-:Y:S01]  /*249b0*/  F2FP.F16.F32.PACK_AB R4, R68, R50 ;  /* 0x000000324404723e */ /* 0x008fe200000000ff */
[----:B------:R-:W3:Y:S01]  /*249c0*/  LDSM.16.MT88.4 R12, [R24+0x7000] ;  /* 0x00700000180c783b */ /* 0x000ee20000004200 */
[----:B----4-:R-:W-:Y:S02]  /*249d0*/  F2FP.F16.F32.PACK_AB R6, R51, R49 ;  /* 0x000000313306723e */ /* 0x010fe400000000ff */
[----:B--2---:R-:W-:Y:S01]  /*249e0*/  F2FP.F16.F32.PACK_AB R5, R48, R26 ;  /* 0x0000001a3005723e */ /* 0x004fe200000000ff */
[----:B------:R-:W-:Y:S01]  /*249f0*/  MUFU.EX2 R10, R10 ;  /* 0x0000000a000a7308 */ /* 0x000fe20000000800 */
[----:B-1----:R-:W-:Y:S01]  /*24a00*/  F2FP.F16.F32.PACK_AB R7, R25, R27 ;  /* 0x0000001b1907723e */ /* 0x002fe200000000ff */
[----:B------:R-:W-:Y:S01]  /*24a10*/  FADD.FTZ R2, R99, R8 ;  /* 0x0000000863027221 */ /* 0x000fe20000010000 */
[----:B------:R-:W-:Y:S01]  /*24a20*/  FADD.FTZ R0, R100, R0 ;  /* 0x0000000064007221 */ /* 0x000fe20000010000 */
[----:B------:R-:W-:Y:S04]  /*24a30*/  LDSM.16.MT88.4 R152, [R152+0x11800] ;  /* 0x011800009898783b */ /* 0x000fe80000004200 */
[----:B------:R-:W-:Y:S01]  /*24a40*/  HMMA.16816.F32 R60, R4, R20, R60 ;  /* 0x00000014043c723c */ /* 0x000fe2000000183c */
[----:B------:R-:W-:Y:S01]  /*24a50*/  FADD.FTZ R2, R101, R2 ;  /* 0x0000000265027221 */ /* 0x000fe20000010000 */
[----:B------:R-:W-:-:S06]  /*24a60*/  FADD.FTZ R0, R97, R0 ;  /* 0x0000000061007221 */ /* 0x000fcc0000010000 */
[----:B------:R-:W-:Y:S01]  /*24a70*/  HMMA.16816.F32 R52, R4, R22, R52 ;  /* 0x000000160434723c */ /* 0x000fe20000001834 */
[----:B------:R-:W1:Y:S01]  /*24a80*/  LDSM.16.MT88.4 R20, [R102+0x7000] ;  /* 0x007000006614783b */ /* 0x000e620000004200 */
        /* <DEDUP_REMOVED lines=18> */
[----:B------:R-:W-:-:S03]  /*24bb0*/  FADD.FTZ R0, R71, R0 ;  /* 0x0000000047007221 */ /* 0x000fc60000010000 */
[----:B------:R-:W-:Y:S02]  /*24bc0*/  FADD.FTZ R2, R76, R2 ;  /* 0x000000024c027221 */ /* 0x000fe40000010000 */
[----:B------:R-:W-:Y:S01]  /*24bd0*/  HMMA.16816.F32 R40, R4, R18, R40 ;  /* 0x000000120428723c */ /* 0x000fe20000001828 */
[----:B------:R-:W-:Y:S01]  /*24be0*/  FADD.FTZ R0, R72, R0 ;  /* 0x0000000048007221 */ /* 0x000fe20000010000 */
[----:B------:R-:W-:-:S06]  /*24bf0*/  FADD.FTZ R2, R73, R2 ;  /* 0x0000000249027221 */ /* 0x000fcc0000010000 */
[----:B---3--:R-:W-:Y:S01]  /*24c00*/  HMMA.16816.F32 R32, R4, R12, R32 ;  /* 0x0000000c0420723c */ /* 0x008fe20000001820 */
[----:B------:R-:W-:-:S07]  /*24c10*/  FADD.FTZ R0, R69, R0 ;  /* 0x0000000045007221 */ /* 0x000fce0000010000 */
[C---:B------:R-:W-:Y:S08]  /*24c20*/  HMMA.16816.F32 R36, R4.reuse, R14, R36 ;  /* 0x0000000e0424723c */ /* 0x040ff00000001824 */
[C---:B-1----:R-:W-:Y:S08]  /*24c30*/  HMMA.16816.F32 R140, R4.reuse, R20, R64 ;  /* 0x00000014048c723c */ /* 0x042ff00000001840 */
[----:B------:R-:W-:Y:S01]  /*24c40*/  HMMA.16816.F32 R28, R4, R22, R28 ;  /* 0x00000016041c723c */ /* 0x000fe2000000181c */
[----:B------:R-:W1:Y:S01]  /*24c50*/  LDSM.16.MT88.4 R4, [R102+0x7800] ;  /* 0x007800006604783b */ /* 0x000e620000004200 */
[----:B------:R-:W-:Y:S01]  /*24c60*/  FADD.FTZ R2, R75, R2 ;  /* 0x000000024b027221 */ /* 0x000fe20000010000 */
[----:B------:R-:W-:Y:S01]  /*24c70*/  FADD.FTZ R0, R70, R0 ;  /* 0x0000000046007221 */ /* 0x000fe20000010000 */
[----:B------:R-:W2:Y:S02]  /*24c80*/  MUFU.EX2 R12, R238 ;  /* 0x000000ee000c7308 */ /* 0x000ea40000000800 */
[----:B------:R-:W-:Y:S01]  /*24c90*/  FADD.FTZ R2, R50, R2 ;  /* 0x0000000232027221 */ /* 0x000fe20000010000 */
[----:B------:R-:W-:Y:S01]  /*24ca0*/  FADD.FTZ R0, R26, R0 ;  /* 0x000000001a007221 */ /* 0x000fe20000010000 */
[----:B------:R-:W3:Y:S02]  /*24cb0*/  MUFU.EX2 R16, R243 ;  /* 0x000000f300107308 */ /* 0x000ee40000000800 */
[----:B------:R-:W-:Y:S01]  /*24cc0*/  FADD.FTZ R2, R68, R2 ;  /* 0x0000000244027221 */ /* 0x000fe20000010000 */
[----:B------:R-:W-:Y:S01]  /*24cd0*/  FADD.FTZ R0, R48, R0 ;  /* 0x0000000030007221 */ /* 0x000fe20000010000 */
[----:B------:R-:W-:Y:S02]  /*24ce0*/  MUFU.EX2 R13, R242 ;  /* 0x000000f2000d7308 */ /* 0x000fe40000000800 */
[----:B------:R-:W-:-:S02]  /*24cf0*/  FADD.FTZ R2, R49, R2 ;  /* 0x0000000231027221 */ /* 0x000fc40000010000 */
[----:B------:R-:W4:Y:S01]  /*24d00*/  MUFU.EX2 R14, R247 ;  /* 0x000000f7000e7308 */ /* 0x000f220000000800 */
[----:B------:R-:W-:-:S03]  /*24d10*/  FADD.FTZ R0, R27, R0 ;  /* 0x000000001b007221 */ /* 0x000fc60000010000 */
[----:B------:R-:W-:Y:S04]  /*24d20*/  MUFU.EX2 R9, R9 ;  /* 0x0000000900097308 */ /* 0x000fe80000000800 */
[----:B------:R-:W5:Y:S01]  /*24d30*/  MUFU.EX2 R3, R3 ;  /* 0x0000000300037308 */ /* 0x000f620000000800 */
[----:B------:R-:W-:Y:S01]  /*24d40*/  FADD.FTZ R2, R51, R2 ;  /* 0x0000000233027221 */ /* 0x000fe20000010000 */
[----:B------:R-:W-:Y:S01]  /*24d50*/  FADD.FTZ R0, R25, R0 ;  /* 0x0000000019007221 */ /* 0x000fe20000010000 */
[----:B------:R-:W-:Y:S02]  /*24d60*/  ISETP.GT.AND P0, PT, R251, R246, PT ;  /* 0x000000f6fb00720c */ /* 0x000fe40003f04270 */
[----:B--2---:R-:W-:Y:S01]  /*24d70*/  FADD.FTZ R2, R12, R2 ;  /* 0x000000020c027221 */ /* 0x004fe20000010000 */
[----:B------:R-:W-:Y:S01]  /*24d80*/  FADD.FTZ R0, R11, R0 ;  /* 0x000000000b007221 */ /* 0x000fe20000010000 */
[----:B---3--:R-:W-:-:S02]  /*24d90*/  F2FP.F16.F32.PACK_AB R136, R16, R12 ;  /* 0x0000000c1088723e */ /* 0x008fc400000000ff */
[----:B----4-:R-:W-:Y:S01]  /*24da0*/  F2FP.F16.F32.PACK_AB R138, R14, R13 ;  /* 0x0000000d0e8a723e */ /* 0x010fe200000000ff */
[----:B------:R-:W-:Y:S01]  /*24db0*/  FADD.FTZ R2, R16, R2 ;  /* 0x0000000210027221 */ /* 0x000fe20000010000 */
[C---:B------:R-:W-:Y:S01]  /*24dc0*/  F2FP.F16.F32.PACK_AB R137, R10.reuse, R11 ;  /* 0x0000000b0a89723e */ /* 0x040fe200000000ff */
[----:B------:R-:W-:Y:S01]  /*24dd0*/  FADD.FTZ R0, R10, R0 ;  /* 0x000000000a007221 */ /* 0x000fe20000010000 */
[----:B-----5:R-:W-:Y:S01]  /*24de0*/  F2FP.F16.F32.PACK_AB R139, R3, R9 ;  /* 0x00000009038b723e */ /* 0x020fe200000000ff */
[----:B------:R-:W-:Y:S02]  /*24df0*/  FADD.FTZ R2, R13, R2 ;  /* 0x000000020d027221 */ /* 0x000fe40000010000 */
[----:B------:R-:W-:-:S04]  /*24e00*/  FADD.FTZ R0, R9, R0 ;  /* 0x0000000009007221 */ /* 0x000fc80000010000 */
[----:B-1----:R-:W-:Y:S01]  /*24e10*/  HMMA.16816.F32 R140, R136, R4, R140 ;  /* 0x00000004888c723c */ /* 0x002fe2000000188c */
[----:B------:R-:W-:Y:S01]  /*24e20*/  FADD.FTZ R4, R14, R2 ;  /* 0x000000020e047221 */ /* 0x000fe20000010000 */
[----:B------:R-:W-:Y:S01]  /*24e30*/  FADD.FTZ R2, R3, R0 ;  /* 0x0000000003027221 */ /* 0x000fe20000010000 */
[----:B------:R-:W-:-:S03]  /*24e40*/  @P0 VIADD R0, R250, 0xfffffffd ;  /* 0xfffffffdfa000836 */ /* 0x000fc60000000000 */
[----:B------:R1:W-:Y:S04]  /*24e50*/  STL [R1+0x38], R4 ;  /* 0x0000380401007387 */ /* 0x0003e80000100800 */
[----:B------:R1:W-:Y:S04]  /*24e60*/  STL [R1+0x4c], R2 ;  /* 0x00004c0201007387 */ /* 0x0003e80000100800 */
[----:B------:R1:W-:Y:S01]  /*24e70*/  @P0 STL [R1+0x24], R0 ;  /* 0x0000240001000387 */ /* 0x0003e20000100800 */
[----:B------:R-:W-:Y:S01]  /*24e80*/  HMMA.16816.F32 R164, R136, R160, R60 ;  /* 0x000000a088a4723c */ /* 0x000fe2000000183c */
[----:B------:R-:W-:-:S02]  /*24e90*/  IMAD.MOV.U32 R92, RZ, RZ, R115 ;  /* 0x000000ffff5c7224 */ /* 0x000fc400078e0073 */
[----:B------:R-:W-:-:S05]  /*24ea0*/  @P0 IMAD.MOV.U32 R92, RZ, RZ, R115 ;  /* 0x000000ffff5c0224 */ /* 0x000fca00078e0073 */
[----:B------:R-:W-:Y:S01]  /*24eb0*/  HMMA.16816.F32 R156, R136, R152, R44 ;  /* 0x00000098889c723c */ /* 0x000fe2000000182c */
[----:B------:R-:W-:-:S07]  /*24ec0*/  IMAD.MOV.U32 R168, RZ, RZ, R251 ;  /* 0x000000ffffa87224 */ /* 0x000fce00078e00fb */
[C---:B------:R-:W-:Y:S08]  /*24ed0*/  HMMA.16816.F32 R148, R136.reuse, R144, R32 ;  /* 0x000000908894723c */ /* 0x040ff00000001820 */
[C---:B------:R-:W-:Y:S08]  /*24ee0*/  HMMA.16816.F32 R160, R136.reuse, R162, R52 ;  /* 0x000000a288a0723c */ /* 0x040ff00000001834 */
[C---:B------:R-:W-:Y:S08]  /*24ef0*/  HMMA.16816.F32 R152, R136.reuse, R154, R40 ;  /* 0x0000009a8898723c */ /* 0x040ff00000001828 */
[----:B------:R-:W-:Y:S01]  /*24f00*/  HMMA.16816.F32 R144, R136, R146, R36 ;  /* 0x000000928890723c */ /* 0x000fe20000001824 */
[----:B------:R-:W-:-:S02]  /*24f10*/  IMAD.MOV.U32 R37, RZ, RZ, R172 ;  /* 0x000000ffff257224 */ /* 0x000fc400078e00ac */
[----:B------:R-:W-:-:S05]  /*24f20*/  @P0 IMAD.MOV.U32 R37, RZ, RZ, R172 ;  /* 0x000000ffff250224 */ /* 0x000fca00078e00ac */
[----:B------:R-:W-:Y:S01]  /*24f30*/  HMMA.16816.F32 R136, R136, R6, R28 ;  /* 0x000000068888723c */ /* 0x000fe2000000181c */
[----:B------:R-:W-:-:S04]  /*24f40*/  NOP ;  /* 0x0000000000007918 */ /* 0x000fc80000000000 */
[----:B-1----:R-:W-:-:S15]  /*24f50*/  @P0 BRA `(.L_x_2685) ;  /* 0x0000000000080947 */ /* 0x002fde0003800000 */
.L_x_2676:
[----:B------:R-:W-:-:S05]  /*24f60*/  IADD3 R0, PT, PT, R168, -0x1, RZ ;  /* 0xffffffffa8007810 */ /* 0x000fca0007ffe0ff */
[----:B------:R1:W-:Y:S02]  /*24f70*/  STL [R1+0x24], R0 ;  /* 0x0000240001007387 */ /* 0x0003e40000100800 */
.L_x_2685:
[----:B------:R-:W-:Y:S05]  /*24f80*/  BSYNC B2 ;  /* 0x0000000000027941 */ /* 0x000fea0003800000 */
.L_x_2675:
[----:B------:R-:W2:Y:S04]  /*24f90*/  LDL R2, [R1+0x64] ;  /* 0x0000640001027983 */ /* 0x000ea80000100800 */
[----:B-1----:R-:W2:Y:S02]  /*24fa0*/  LDL R0, [R1+0x24] ;  /* 0x0000240001007983 */ /* 0x002ea40000100800 */
[----:B--2---:R-:W-:-:S13]  /*24fb0*/  ISETP.GE.AND P0, PT, R0, R2, PT ;  /* 0x000000020000720c */ /* 0x004fda0003f06270 */
[----:B------:R-:W-:Y:S05]  /*24fc0*/  @!P0 BRA `(.L_x_2686) ;  /* 0x0000008000588947 */ /* 0x000fea0003800000 */
[----:B------:R-:W2:Y:S01]  /*24fd0*/  LDL.64 R4, [R1+0x50] ;  /* 0x0000500001047983 */ /* 0x000ea20000100a00 */
[----:B------:R-:W1:Y:S01]  /*24fe0*/  S2UR UR6, SR_CgaCtaId ;  /* 0x00000000000679c3 */ /* 0x000e620000008800 */
[----:B------:R-:W-:Y:S01]  /*24ff0*/  UMOV UR7, 0x400 ;  /* 0x0000040000077882 */ /* 0x000fe20000000000 */
[----:B------:R-:W-:Y:S01]  /*25000*/  IMAD.MOV.U32 R132, RZ, RZ, R92 ;  /* 0x000000ffff847224 */ /* 0x000fe200078e005c */
[----:B------:R-:W3:Y:S01]  /*25010*/  S2R R3, SR_TID.X ;  /* 0x0000000000037919 */ /* 0x000ee20000002100 */
[----:B-1----:R-:W-:-:S06]  /*25020*/  ULEA UR6, UR6, UR7, 0x18 ;  /* 0x0000000706067291 */ /* 0x002fcc000f8ec0ff */
[----:B------:R-:W-:Y:S02]  /*25030*/  IMAD.U32 R221, RZ, RZ, UR6 ;  /* 0x00000006ffdd7e24 */ /* 0x000fe4000f8e00ff */
[----:B---3--:R-:W-:-:S05]  /*25040*/  IMAD.SHL.U32 R2, R3, 0x8, RZ ;  /* 0x0000000803027824 */ /* 0x008fca00078e00ff */
[C---:B------:R-:W-:Y:S02]  /*25050*/  LOP3.LUT R0, R2.reuse, 0x1c0, RZ, 0xc0, !PT ;  /* 0x000001c002007812 */ /* 0x040fe400078ec0ff */
[----:B------:R-:W-:Y:S02]  /*25060*/  LOP3.LUT R222, R2, 0x38, RZ, 0xc0, !PT ;  /* 0x0000003802de7812 */ /* 0x000fe400078ec0ff */
[----:B------:R-:W-:-:S04]  /*25070*/  LOP3.LUT R0, R0, 0x38, R3, 0xf8, !PT ;  /* 0x0000003800007812 */ /* 0x000fc800078ef803 */
[----:B------:R-:W-:-:S04]  /*25080*/  LOP3.LUT R0, R0, R222, RZ, 0x3c, !PT ;  /* 0x000000de00007212 */ /* 0x000fc800078e3cff */
[----:B------:R-:W-:Y:S01]  /*25090*/  LOP3.LUT R0, R0, 0x1e00, R2, 0xf8, !PT ;  /* 0x00001e0000007812 */ /* 0x000fe200078ef802 */
[----:B------:R-:W-:-:S04]  /*250a0*/  IMAD.MOV.U32 R2, RZ, RZ, R37 ;  /* 0x000000ffff027224 */ /* 0x000fc800078e0025 */
[----:B------:R-:W-:Y:S01]  /*250b0*/  IMAD R229, R0, 0x2, R221 ;  /* 0x0000000200e57824 */ /* 0x000fe200078e02dd */
[----:B--2---:R-:W-:-:S04]  /*250c0*/  ISETP.NE.U32.AND P3, PT, R4, RZ, PT ;  /* 0x000000ff0400720c */ /* 0x004fc80003f65070 */
[----:B------:R-:W-:-:S13]  /*250d0*/  ISETP.NE.AND.EX P3, PT, R5, RZ, PT, P3 ;  /* 0x000000ff0500720c */ /* 0x000fda0003f65330 */
.L_x_2693:
[----:B------:R-:W2:Y:S01]  /*250e0*/  LDL R6, [R1+0x48] ;  /* 0x0000480001067983 */ /* 0x000ea20000100800 */
[----:B------:R-:W-:Y:S04]  /*250f0*/  DEPBAR.LE SB0, 0x0 ;  /* 0x000080000000791a */ /* 0x000fe80000000000 */
[----:B------:R-:W3:Y:S01]  /*25100*/  LDL R5, [R1+0x44] ;  /* 0x0000440001057983 */ /* 0x000ee20000100800 */
[----:B------:R-:W-:Y:S05]  /*25110*/  WARPSYNC.ALL ;  /* 0x0000000000007948 */ /* 0x000fea0003800000 */
[----:B------:R-:W4:Y:S01]  /*25120*/  LDL R7, [R1+0x5c] ;  /* 0x00005c0001077983 */ /* 0x000f220000100800 */
[----:B-1----:R-:W-:Y:S01]  /*25130*/  @!P3 IMAD.MOV.U32 R0, RZ, RZ, RZ ;  /* 0x000000ffff00b224 */ /* 0x002fe200078e00ff */
[----:B------:R-:W-:Y:S01]  /*25140*/  BSSY.RECONVERGENT B0, `(.L_x_2687) ;  /* 0x0000055000007945 */ /* 0x000fe20003800200 */
[----:B------:R-:W-:Y:S03]  /*25150*/  BAR.SYNC.DEFER_BLOCKING 0x0 ;  /* 0x0000000000007b1d */ /* 0x000fe60000010000 */
[----:B------:R-:W-:Y:S03]  /*25160*/  @!P3 IADD3 R4, P0, PT, RZ, -R0, RZ ;  /* 0x80000000ff04b210 */ /* 0x000fe60007f1e0ff */
[----:B------:R1:W5:Y:S04]  /*25170*/  LDL R232, [R1+0x24] ;  /* 0x0000240001e87983 */ /* 0x0003680000100800 */
[----:B------:R1:W5:Y:S01]  /*25180*/  LDL.64 R234, [R1+0x30] ;  /* 0x0000300001ea7983 */ /* 0x0003620000100a00 */
[----:B------:R-:W1:Y:S03]  /*25190*/  S2R R133, SR_TID.X ;  /* 0x0000000000857919 */ /* 0x000e660000002100 */
[----:B------:R-:W4:Y:S01]  /*251a0*/  @!P3 LD.E R3, desc[UR4][R134.64+0x40] ;  /* 0x000040048603b980 */ /* 0x000f22000c101900 */
[----:B--2---:R-:W-:Y:S01]  /*251b0*/  MOV R14, R6 ;  /* 0x00000006000e7202 */ /* 0x004fe20000000f00 */
[----:B---3--:R-:W-:Y:S01]  /*251c0*/  IMAD.MOV.U32 R13, RZ, RZ, R5 ;  /* 0x000000ffff0d7224 */ /* 0x008fe200078e0005 */
[----:B----4-:R-:W-:Y:S01]  /*251d0*/  ISETP.GE.AND P1, PT, R222, R7, PT ;  /* 0x00000007de00720c */ /* 0x010fe20003f26270 */
[----:B------:R-:W-:Y:S04]  /*251e0*/  @!P3 IMAD.SHL.U32 R0, R3, 0x100, RZ ;  /* 0x000001000300b824 */ /* 0x000fe800078e00ff */
[----:B------:R-:W-:Y:S05]  /*251f0*/  @!P3 IMAD.X R0, RZ, RZ, ~R0, P0 ;  /* 0x000000ffff00b224 */ /* 0x000fea00000e0e00 */
[----:B------:R-:W-:Y:S04]  /*25200*/  @!P3 SHF.R.S64 R3, R4, 0x1f, R0 ;  /* 0x0000001f0403b819 */ /* 0x000fe80000001000 */
[----:B------:R-:W-:Y:S02]  /*25210*/  @!P3 IADD3 R6, P0, PT, R6, R3, RZ ;  /* 0x000000030606b210 */ /* 0x000fe40007f1e0ff */
[----:B-1----:R-:W-:Y:S02]  /*25220*/  SHF.L.U32 R3, R133, 0x6, RZ ;  /* 0x0000000685037819 */ /* 0x002fe400000006ff */
[----:B------:R-:W-:Y:S01]  /*25230*/  @!P3 LEA.HI.X.SX32 R5, R0, R5, 0x1, P0 ;  /* 0x000000050005b211 */ /* 0x000fe200000f0eff */
[----:B------:R1:W-:Y:S01]  /*25240*/  @!P3 STL [R1+0x48], R6 ;  /* 0x000048060100b387 */ /* 0x0003e20000100800 */
[----:B------:R-:W-:Y:S03]  /*25250*/  IMAD.MOV.U32 R15, RZ, RZ, R6 ;  /* 0x000000ffff0f7224 */ /* 0x000fe600078e0006 */
[----:B------:R1:W-:Y:S01]  /*25260*/  @!P3 STL [R1+0x44], R5 ;  /* 0x000044050100b387 */ /* 0x0003e20000100800 */
[----:B------:R-:W-:Y:S05]  /*25270*/  @!P3 BRA `(.L_x_2688) ;  /* 0x000000040004b947 */ /* 0x000fea0003800000 */
[----:B-----5:R-:W-:Y:S01]  /*25280*/  IMAD.SHL.U32 R10, R232, 0x100, RZ ;  /* 0x00000100e80a7824 */ /* 0x020fe200078e00ff */
[----:B------:R-:W2:Y:S04]  /*25290*/  LD.E R4, desc[UR4][R134.64+0x170] ;  /* 0x0001700486047980 */ /* 0x000ea8000c101900 */
[----:B------:R-:W-:Y:S02]  /*252a0*/  IADD3 R12, PT, PT, R10, 0x100, RZ ;  /* 0x000001000a0c7810 */ /* 0x000fe40007ffe0ff */
[----:B------:R-:W-:Y:S02]  /*252b0*/  IABS R11, R10 ;  /* 0x0000000a000b7213 */ /* 0x000fe40000000000 */
[----:B------:R-:W-:Y:S02]  /*252c0*/  IABS R8, R12 ;  /* 0x0000000c00087213 */ /* 0x000fe40000000000 */
[-C--:B--2---:R-:W-:Y:S02]  /*252d0*/  IABS R0, R4.reuse ;  /* 0x0000000400007213 */ /* 0x084fe40000000000 */
[-C--:B------:R-:W-:Y:S02]  /*252e0*/  IABS R9, R4.reuse ;  /* 0x0000000400097213 */ /* 0x080fe40000000000 */
[----:B-1----:R-:W1:Y:S01]  /*252f0*/  I2F.RP R6, R0 ;  /* 0x0000000000067306 */ /* 0x002e620000209400 */
        /* <DEDUP_REMOVED lines=24> */
[----:B------:R-:W-:Y:S02]  /*25480*/  ISETP.NE.AND P4, PT, R4, RZ, PT ;  /* 0x000000ff0400720c */ /* 0x000fe40003f85270 */
[----:B------:R-:W-:Y:S07]  /*25490*/  LOP3.LUT R0, RZ, R4, RZ, 0x33, !PT ;  /* 0x00000004ff007212 */ /* 0x000fee00078e33ff */
[----:B------:R-:W-:Y:S02]  /*254a0*/  @P5 IADD3 R5, PT, PT, R5, 0x1, RZ ;  /* 0x0000000105055810 */ /* 0x000fe40007ffe0ff */
[----:B------:R-:W-:Y:S03]  /*254b0*/  @P6 VIADD R6, R6, 0x1 ;  /* 0x0000000106066836 */ /* 0x000fe60000000000 */
[----:B------:R-:W-:Y:S02]  /*254c0*/  @!P0 IMAD.MOV R5, RZ, RZ, -R5 ;  /* 0x000000ffff058224 */ /* 0x000fe400078e0a05 */
[----:B------:R-:W-:Y:S03]  /*254d0*/  @!P2 IADD3 R6, PT, PT, -R6, RZ, RZ ;  /* 0x000000ff0606a210 */ /* 0x000fe60007ffe1ff */
[C---:B------:R-:W-:Y:S02]  /*254e0*/  SEL R5, R0.reuse, R5, !P4 ;  /* 0x0000000500057207 */ /* 0x040fe40006000000 */
[----:B------:R-:W-:Y:S02]  /*254f0*/  SEL R0, R0, R6, !P4 ;  /* 0x0000000600007207 */ /* 0x000fe40006000000 */
[----:B------:R-:W2:Y:S01]  /*25500*/  LD.E.64 R6, desc[UR4][R134.64+0x40] ;  /* 0x0000400486067980 */ /* 0x000ea2000c101b00 */
[CC--:B------:R-:W-:Y:S02]  /*25510*/  LEA R10, P2, R5.reuse, R234.reuse, 0x2 ;  /* 0x000000ea050a7211 */ /* 0x0c0fe400078410ff */
        /* <DEDUP_REMOVED lines=23> */
.L_x_2688:
[----:B------:R-:W-:Y:S05]  /*25690*/  BSYNC.RECONVERGENT B0 ;  /* 0x0000000000007941 */ /* 0x000fea0003800200 */
.L_x_2687:
[----:B------:R-:W3:Y:S01]  /*256a0*/  LDL R4, [R1+0x28] ;  /* 0x0000280001047983 */ /* 0x000ee20000100800 */
[C---:B------:R-:W-:Y:S01]  /*256b0*/  IMAD.SHL.U32 R222, R133.reuse, 0x8, RZ ;  /* 0x0000000885de7824 */ /* 0x040fe200078e00ff */
[----:B------:R-:W-:Y:S01]  /*256c0*/  SHF.R.U32.HI R223, RZ, 0x1, R133 ;  /* 0x00000001ffdf7819 */ /* 0x000fe20000011685 */
[C---:B------:R-:W-:Y:S01]  /*256d0*/  IMAD.SHL.U32 R224, R133.reuse, 0x20, RZ ;  /* 0x0000002085e07824 */ /* 0x040fe200078e00ff */
[----:B-1----:R-:W3:Y:S01]  /*256e0*/  LDL R5, [R1+0x2c] ;  /* 0x00002c0001057983 */ /* 0x002ee20000100800 */
[----:B------:R-:W-:Y:S01]  /*256f0*/  IMAD.MOV.U32 R216, RZ, RZ, 0x20 ;  /* 0x00000020ffd87424 */ /* 0x000fe200078e00ff */
[----:B------:R-:W-:Y:S01]  /*25700*/  LOP3.LUT R222, R222, 0x38, RZ, 0xc0, !PT ;  /* 0x00000038dede7812 */ /* 0x000fe200078ec0ff */
[----:B------:R-:W-:Y:S01]  /*25710*/  BSSY.RECONVERGENT B1, `(.L_x_2689) ;  /* 0x0000229000017945 */ /* 0x000fe20003800200 */
[----:B--2---:R-:W2:Y:S01]  /*25720*/  LDL R0, [R1+0x44] ;  /* 0x0000440001007983 */ /* 0x004ea20000100800 */
[----:B------:R-:W-:Y:S02]  /*25730*/  LOP3.LUT R224, R224, 0x7c00, RZ, 0xc0, !PT ;  /* 0x00007c00e0e07812 */ /* 0x000fe400078ec0ff */
[----:B------:R-:W-:Y:S01]  /*25740*/  LOP3.LUT P2, RZ, R133, 0x4, RZ, 0xc0, !PT ;  /* 0x0000000485ff7812 */ /* 0x000fe2000784c0ff */
[----:B--2---:R-:W-:Y:S01]  /*25750*/  IMAD.MOV.U32 R6, RZ, RZ, R0 ;  /* 0x000000ffff067224 */ /* 0x004fe200078e0000 */
[C---:B---3--:R-:W-:Y:S01]  /*25760*/  SHF.L.U64.HI R5, R4.reuse, 0x5, R5 ;  /* 0x0000000504057819 */ /* 0x048fe20000010205 */
[----:B------:R-:W-:Y:S01]  /*25770*/  IMAD.SHL.U32 R16, R4, 0x20, RZ ;  /* 0x0000002004107824 */ /* 0x000fe200078e00ff */
[C---:B------:R-:W-:Y:S01]  /*25780*/  LOP3.LUT R0, R3.reuse, 0x1c0, RZ, 0xc0, !PT ;  /* 0x000001c003007812 */ /* 0x040fe200078ec0ff */
[--C-:B------:R-:W-:Y:S01]  /*25790*/  @!P1 IMAD.MOV.U32 R7, RZ, RZ, R6.reuse ;  /* 0x000000ffff079224 */ /* 0x100fe200078e0006 */
[----:B------:R-:W-:Y:S02]  /*257a0*/  LOP3.LUT R4, R3, 0x400, RZ, 0xc0, !PT ;  /* 0x0000040003047812 */ /* 0x000fe400078ec0ff */
[----:B------:R-:W-:Y:S02]  /*257b0*/  IADD3 R12, P0, PT, R16, R15, RZ ;  /* 0x0000000f100c7210 */ /* 0x000fe40007f1e0ff */
[----:B------:R-:W-:Y:S03]  /*257c0*/  LOP3.LUT R0, R0, 0x8, R133, 0xf8, !PT ;  /* 0x0000000800007812 */ /* 0x000fe600078ef885 */
[----:B------:R-:W-:Y:S01]  /*257d0*/  IMAD.X R13, R5, 0x1, R6, P0 ;  /* 0x00000001050d7824 */ /* 0x000fe200000e0606 */
[----:B------:R-:W-:Y:S01]  /*257e0*/  IADD3 R10, P0, PT, R12, R16, RZ ;  /* 0x000000100c0a7210 */ /* 0x000fe20007f1e0ff */
[----:B------:R-:W-:Y:S01]  /*257f0*/  @!P1 IMAD.MOV.U32 R6, RZ, RZ, R15 ;  /* 0x000000ffff069224 */ /* 0x000fe200078e000f */
[----:B------:R-:W-:Y:S03]  /*25800*/  LOP3.LUT R0, R0, R222, RZ, 0x3c, !PT ;  /* 0x000000de00007212 */ /* 0x000fe600078e3cff */
[--C-:B------:R-:W-:Y:S01]  /*25810*/  IMAD.X R11, R13, 0x1, R5.reuse, P0 ;  /* 0x000000010d0b7824 */ /* 0x100fe200000e0605 */
[----:B------:R-:W-:Y:S01]  /*25820*/  @!PT LDS RZ, [RZ] ;  /* 0x00000000fffff984 */ /* 0x000fe20000000800 */
[----:B------:R-:W-:Y:S01]  /*25830*/  @!PT LDS RZ, [RZ] ;  /* 0x00000000fffff984 */ /* 0x000fe20000000800 */
[----:B------:R-:W-:Y:S01]  /*25840*/  @!PT LDS RZ, [RZ] ;  /* 0x00000000fffff984 */ /* 0x000fe20000000800 */
[----:B------:R1:W-:Y:S01]  /*25850*/  @!P1 LDGSTS.E.BYPASS.LTC128B.128 [R229+0xa000], desc[UR4][R6.64] ;  /* 0x0a00000006e59fae */ /* 0x0003e2000b981a04 */
[----:B------:R-:W-:Y:S01]  /*25860*/  IADD3 R8, P0, PT, R10, R16, RZ ;  /* 0x000000100a087210 */ /* 0x000fe20007f1e0ff */
[----:B------:R-:W-:Y:S01]  /*25870*/  IMAD R4, R0, 0x2, R4 ;  /* 0x0000000200047824 */ /* 0x000fe200078e0204 */
[----:B------:R-:W-:Y:S01]  /*25880*/  LOP3.LUT R0, R223, 0x8, RZ, 0xc0, !PT ;  /* 0x00000008df007812 */ /* 0x000fe200078ec0ff */
[----:B------:R-:W-:Y:S02]  /*25890*/  @P1 STS.128 [R229+0xa000], RZ ;  /* 0x00a000ffe5001388 */ /* 0x000fe40000000c00 */
[----:B------:R-:W-:Y:S01]  /*258a0*/  IMAD.X R9, R11, 0x1, R5, P0 ;  /* 0x000000010b097824 */ /* 0x000fe200000e0605 */
[--C-:B------:R-:W-:Y:S01]  /*258b0*/  LOP3.LUT R0, R0, 0x1c0, R3.reuse, 0xf8, !PT ;  /* 0x000001c000007812 */ /* 0x100fe200078ef803 */
[----:B------:R-:W-:Y:S01]  /*258c0*/  @!PT LDS RZ, [RZ] ;  /* 0x00000000fffff984 */ /* 0x000fe20000000800 */
[----:B------:R-:W-:Y:S01]  /*258d0*/  @!PT LDS RZ, [RZ] ;  /* 0x00000000fffff984 */ /* 0x000fe20000000800 */
[----:B------:R-:W-:Y:S01]  /*258e0*/  @!PT LDS RZ, [RZ] ;  /* 0x00000000fffff984 */ /* 0x000fe20000000800 */
[----:B------:R2:W-:Y:S01]  /*258f0*/  @!P1 LDGSTS.E.BYPASS.LTC128B.128 [R229+0xa800], desc[UR4][R12.64] ;  /* 0x0a8000000ce59fae */ /* 0x0005e2000b981a04 */
[----:B------:R-:W-:Y:S02]  /*25900*/  LOP3.LUT R3, R224, 0x200, R3, 0xf8, !PT ;  /* 0x00000200e0037812 */ /* 0x000fe400078ef803 */
[----:B------:R-:W-:Y:S01]  /*25910*/  LOP3.LUT R220, R0, R222, RZ, 0x3c, !PT ;  /* 0x000000de00dc7212 */ /* 0x000fe200078e3cff */
[----:B------:R-:W-:Y:S03]  /*25920*/  @P1 STS.128 [R229+0xa800], RZ ;  /* 0x00a800ffe5001388 */ /* 0x000fe60000000c00 */
[----:B------:R-:W-:Y:S01]  /*25930*/  LOP3.LUT R0, R3, R220, RZ, 0xfc, !PT ;  /* 0x000000dc03007212 */ /* 0x000fe200078efcff */
[----:B------:R-:W-:Y:S01]  /*25940*/  @!PT LDS RZ, [RZ] ;  /* 0x00000000fffff984 */ /* 0x000fe20000000800 */
[----:B------:R-:W-:Y:S01]  /*25950*/  @!PT LDS RZ, [RZ] ;  /* 0x00000000fffff984 */ /* 0x000fe20000000800 */
[----:B------:R-:W-:Y:S01]  /*25960*/  @!PT LDS RZ, [RZ] ;  /* 0x00000000fffff984 */ /* 0x000fe20000000800 */
[----:B------:R3:W-:Y:S01]  /*25970*/  @!P1 LDGSTS.E.BYPASS.LTC128B.128 [R229+0xb000], desc[UR4][R10.64] ;  /* 0x0b0000000ae59fae */ /* 0x0007e2000b981a04 */
[----:B------:R-:W-:Y:S03]  /*25980*/  IMAD.IADD R3, R221, 0x1, R4 ;  /* 0x00000001dd037824 */ /* 0x000fe600078e0204 */
[----:B------:R-:W-:Y:S01]  /*25990*/  @P1 STS.128 [R229+0xb000], RZ ;  /* 0x00b000ffe5001388 */ /* 0x000fe20000000c00 */
[----:B------:R-:W-:Y:S03]  /*259a0*/  IMAD R208, R0, 0x2, R221 ;  /* 0x0000000200d07824 */ /* 0x000fe600078e02dd */
[----:B------:R-:W-:Y:S01]  /*259b0*/  @!PT LDS RZ, [RZ] ;  /* 0x00000000fffff984 */ /* 0x000fe20000000800 */
[----:B------:R-:W-:Y:S01]  /*259c0*/  @!PT LDS RZ, [RZ] ;  /* 0x00000000fffff984 */ /* 0x000fe20000000800 */
[----:B------:R-:W-:Y:S01]  /*259d0*/  @!PT LDS RZ, [RZ] ;  /* 0x00000000fffff984 */ /* 0x000fe20000000800 */
[----:B------:R4:W-:Y:S01]  /*259e0*/  @!P1 LDGSTS.E.BYPASS.LTC128B.128 [R229+0xb800], desc[UR4][R8.64] ;  /* 0x0b80000008e59fae */ /* 0x0009e2000b981a04 */
[-C--:B-1----:R-:W-:Y:S03]  /*259f0*/  IADD3 R6, P0, PT, R8, R16.reuse, RZ ;  /* 0x0000001008067210 */ /* 0x082fe60007f1e0ff */
[----:B------:R-:W-:Y:S02]  /*25a00*/  @P1 STS.128 [R229+0xb800], RZ ;  /* 0x00b800ffe5001388 */ /* 0x000fe40000000c00 */
[--C-:B------:R-:W-:Y:S01]  /*25a10*/  IMAD.X R7, R9, 0x1, R5.reuse, P0 ;  /* 0x0000000109077824 */ /* 0x100fe200000e0605 */
[-C--:B------:R-:W-:Y:S04]  /*25a20*/  IADD3 R14, P0, PT, R6, R16.reuse, RZ ;  /* 0x00000010060e7210 */ /* 0x080fe80007f1e0ff */
[----:B------:R-:W-:Y:S01]  /*25a30*/  @!PT LDS RZ, [RZ] ;  /* 0x00000000fffff984 */ /* 0x000fe20000000800 */
[----:B------:R-:W-:Y:S01]  /*25a40*/  @!PT LDS RZ, [RZ] ;  /* 0x00000000fffff984 */ /* 0x000fe20000000800 */
[----:B------:R-:W-:Y:S01]  /*25a50*/  @!PT LDS RZ, [RZ] ;  /* 0x00000000fffff984 */ /* 0x000fe20000000800 */
[----:B------:R1:W-:Y:S01]  /*25a60*/  @!P1 LDGSTS.E.BYPASS.LTC128B.128 [R229+0xc000], desc[UR4][R6.64] ;  /* 0x0c00000006e59fae */ /* 0x0003e2000b981a04 */
[--C-:B------:R-:W-:Y:S01]  /*25a70*/  IMAD.X R15, R7, 0x1, R5.reuse, P0 ;  /* 0x00000001070f7824 */ /* 0x100fe200000e0605 */
[-C--:B--2---:R-:W-:Y:S02]  /*25a80*/  IADD3 R12, P0, PT, R14, R16.reuse, RZ ;  /* 0x000000100e0c7210 */ /* 0x084fe40007f1e0ff */
[----:B------:R-:W-:Y:S03]  /*25a90*/  @P1 STS.128 [R229+0xc000], RZ ;  /* 0x00c000ffe5001388 */ /* 0x000fe60000000c00 */
[--C-:B------:R-:W-:Y:S01]  /*25aa0*/  IMAD.X R13, R15, 0x1, R5.reuse, P0 ;  /* 0x000000010f0d7824 */ /* 0x100fe200000e0605 */
[----:B------:R-:W-:Y:S01]  /*25ab0*/  @!PT LDS RZ, [RZ] ;  /* 0x00000000fffff984 */ /* 0x000fe20000000800 */
[----:B------:R-:W-:Y:S01]  /*25ac0*/  @!PT LDS RZ, [RZ] ;  /* 0x00000000fffff984 */ /* 0x000fe20000000800 */
[----:B------:R-:W-:Y:S01]  /*25ad0*/  @!PT LDS RZ, [RZ] ;  /* 0x00000000fffff984 */ /* 0x000fe20000000800 */
[----:B------:R-:W-:Y:S01]  /*25ae0*/  @!P1 LDGSTS.E.BYPASS.LTC128B.128 [R229+0xc800], desc[UR4][R14.64] ;  /* 0x0c8000000ee59fae */ /* 0x000fe2000b981a04 */
[-C--:B---3--:R-:W-:Y:S03]  /*25af0*/  IADD3 R10, P0, PT, R12, R16.reuse, RZ ;  /* 0x000000100c0a7210 */ /* 0x088fe60007f1e0ff */
[----:B------:R-:W-:Y:S02]  /*25b00*/  @P1 STS.128 [R229+0xc800], RZ ;  /* 0x00c800ffe5001388 */ /* 0x000fe40000000c00 */
[--C-:B------:R-:W-:Y:S01]  /*25b10*/  IMAD.X R11, R13, 0x1, R5.reuse, P0 ;  /* 0x000000010d0b7824 */ /* 0x100fe200000e0605 */
[-C--:B----4-:R-:W-:Y:S01]  /*25b20*/  IADD3 R8, P0, PT, R10, R16.reuse, RZ ;  /* 0x000000100a087210 */ /* 0x090fe20007f1e0ff */
[----:B------:R-:W-:Y:S01]  /*25b30*/  @!PT LDS RZ, [RZ] ;  /* 0x00000000fffff984 */ /* 0x000fe20000000800 */
[----:B------:R-:W-:Y:S01]  /*25b40*/  @!PT LDS RZ, [RZ] ;  /* 0x00000000fffff984 */ /* 0x000fe20000000800 */
[----:B------:R-:W-:Y:S01]  /*25b50*/  @!PT LDS RZ, [RZ] ;  /* 0x00000000fffff984 */ /* 0x000fe20000000800 */
[----:B------:R-:W-:Y:S04]  /*25b60*/  @!P1 LDGSTS.E.BYPASS.LTC128B.128 [R229+0xd000], desc[UR4][R12.64] ;  /* 0x0d0000000ce59fae */ /* 0x000fe8000b981a04 */
[----:B------:R-:W-:Y:S01]  /*25b70*/  @P1 STS.128 [R229+0xd000], RZ ;  /* 0x00d000ffe5001388 */ /* 0x000fe20000000c00 */
[--C-:B------:R-:W-:Y:S03]  /*25b80*/  IMAD.X R9, R11, 0x1, R5.reuse, P0 ;  /* 0x000000010b097824 */ /* 0x100fe600000e0605 */
[----:B------:R-:W-:Y:S01]  /*25b90*/  @!PT LDS RZ, [RZ] ;  /* 0x00000000fffff984 */ /* 0x000fe20000000800 */
[----:B------:R-:W-:Y:S01]  /*25ba0*/  @!PT LDS RZ, [RZ] ;  /* 0x00000000fffff984 */ /* 0x000fe20000000800 */
[----:B------:R-:W-:Y:S01]  /*25bb0*/  @!PT LDS RZ, [RZ] ;  /* 0x00000000fffff984 */ /* 0x000fe20000000800 */
[----:B------:R2:W-:Y:S01]  /*25bc0*/  @!P1 LDGSTS.E.BYPASS.LTC128B.128 [R229+0xd800], desc[UR4][R10.64] ;  /* 0x0d8000000ae59fae */ /* 0x0005e2000b981a04 */
[-C--:B-1----:R-:W-:Y:S03]  /*25bd0*/  IADD3 R6, P0, PT, R8, R16.reuse, RZ ;  /* 0x0000001008067210 */ /* 0x082fe60007f1e0ff */
[----:B------:R-:W-:Y:S04]  /*25be0*/  @P1 STS.128 [R229+0xd800], RZ ;  /* 0x00d800ffe5001388 */ /* 0x000fe80000000c00 */
[----:B------:R-:W-:Y:S01]  /*25bf0*/  @!PT LDS RZ, [RZ] ;  /* 0x00000000fffff984 */ /* 0x000fe20000000800 */
[----:B------:R-:W-:Y:S01]  /*25c00*/  @!PT LDS RZ, [RZ] ;  /* 0x00000000fffff984 */ /* 0x000fe20000000800 */
[----:B------:R-:W-:Y:S01]  /*25c10*/  @!PT LDS RZ, [RZ] ;  /* 0x00000000fffff984 */ /* 0x000fe20000000800 */
[----:B------:R1:W-:Y:S01]  /*25c20*/  @!P1 LDGSTS.E.BYPASS.LTC128B.128 [R229+0xe000], desc[UR4][R8.64] ;  /* 0x0e00000008e59fae */ /* 0x0003e2000b981a04 */
[--C-:B------:R-:W-:Y:S03]  /*25c30*/  IMAD.X R7, R9, 0x1, R5.reuse, P0 ;  /* 0x0000000109077824 */ /* 0x100fe600000e0605 */
[----:B------:R-:W-:Y:S04]  /*25c40*/  @P1 STS.128 [R229+0xe000], RZ ;  /* 0x00e000ffe5001388 */ /* 0x000fe80000000c00 */
[----:B------:R-:W-:Y:S01]  /*25c50*/  @!PT LDS RZ, [RZ] ;  /* 0x00000000fffff984 */ /* 0x000fe20000000800 */
[----:B------:R-:W-:Y:S01]  /*25c60*/  @!PT LDS RZ, [RZ] ;  /* 0x00000000fffff984 */ /* 0x000fe20000000800 */
[----:B------:R-:W-:Y:S01]  /*25c70*/  @!PT LDS RZ, [RZ] ;  /* 0x00000000fffff984 */ /* 0x000fe20000000800 */
[----:B------:R3:W-:Y:S04]  /*25c80*/  @!P1 LDGSTS.E.BYPASS.LTC128B.128 [R229+0xe800], desc[UR4][R6.64] ;  /* 0x0e80000006e59fae */ /* 0x0007e8000b981a04 */
[----:B------:R-:W-:Y:S01]  /*25c90*/  @P1 STS.128 [R229+0xe800], RZ ;  /* 0x00e800ffe5001388 */ /* 0x000fe20000000c00 */
[-C--:B--2---:R-:W-:Y:S05]  /*25ca0*/  IADD3 R10, P0, PT, R6, R16.reuse, RZ ;  /* 0x00000010060a7210 */ /* 0x084fea0007f1e0ff */
[--C-:B------:R-:W-:Y:S01]  /*25cb0*/  IMAD.X R11, R7, 0x1, R5.reuse, P0 ;  /* 0x00000001070b7824 */ /* 0x100fe200000e0605 */
[-C--:B-1----:R-:W-:Y:S04]  /*25cc0*/  IADD3 R8, P0, PT, R10, R16.reuse, RZ ;  /* 0x000000100a087210 */ /* 0x082fe80007f1e0ff */
[----:B------:R-:W-:Y:S01]  /*25cd0*/  @!PT LDS RZ, [RZ] ;  /* 0x00000000fffff984 */ /* 0x000fe20000000800 */
[----:B------:R-:W-:Y:S01]  /*25ce0*/  @!PT LDS RZ, [RZ] ;  /* 0x00000000fffff984 */ /* 0x000fe20000000800 */
[----:B------:R-:W-:Y:S01]  /*25cf0*/  @!PT LDS RZ, [RZ] ;  /* 0x00000000fffff984 */ /* 0x000fe20000000800 */
[----:B------:R-:W-:Y:S01]  /*25d00*/  @!P1 LDGSTS.E.BYPASS.LTC128B.128 [R229+0xf000], desc[UR4][R10.64] ;  /* 0x0f0000000ae59fae */ /* 0x000fe2000b981a04 */
[--C-:B------:R-:W-:Y:S03]  /*25d10*/  IMAD.X R9, R11, 0x1, R5.reuse, P0 ;  /* 0x000000010b097824 */ /* 0x100fe600000e0605 */
[----:B------:R-:W-:Y:S01]  /*25d20*/  @P1 STS.128 [R229+0xf000], RZ ;  /* 0x00f000ffe5001388 */ /* 0x000fe20000000c00 */
[-C--:B---3--:R-:W-:Y:S03]  /*25d30*/  IADD3 R6, P0, PT, R8, R16.reuse, RZ ;  /* 0x0000001008067210 */ /* 0x088fe60007f1e0ff */
[----:B------:R-:W-:Y:S01]  /*25d40*/  @!PT LDS RZ, [RZ] ;  /* 0x00000000fffff984 */ /* 0x000fe20000000800 */
[----:B------:R-:W-:Y:S01]  /*25d50*/  @!PT LDS RZ, [RZ] ;  /* 0x00000000fffff984 */ /* 0x000fe20000000800 */
[----:B------:R-:W-:Y:S01]  /*25d60*/  @!PT LDS RZ, [RZ] ;  /* 0x00000000fffff984 */ /* 0x000fe20000000800 */
[----:B------:R1:W-:Y:S02]  /*25d70*/  @!P1 LDGSTS.E.BYPASS.LTC128B.128 [R229+0xf800], desc[UR4][R8.64] ;  /* 0x0f80000008e59fae */ /* 0x0003e4000b981a04 */
[--C-:B------:R-:W-:Y:S02]  /*25d80*/  IMAD.X R7, R9, 0x1, R5.reuse, P0 ;  /* 0x0000000109077824 */ /* 0x100fe400000e0605 */
[----:B------:R-:W-:Y:S04]  /*25d90*/  @P1 STS.128 [R229+0xf800], RZ ;  /* 0x00f800ffe5001388 */ /* 0x000fe80000000c00 */
[----:B------:R-:W-:Y:S01]  /*25da0*/  @!PT LDS RZ, [RZ] ;  /* 0x00000000fffff984 */ /* 0x000fe20000000800 */
[----:B------:R-:W-:Y:S01]  /*25db0*/  @!PT LDS RZ, [RZ] ;  /* 0x00000000fffff984 */ /* 0x000fe20000000800 */
[----:B------:R-:W-:Y:S01]  /*25dc0*/  @!PT LDS RZ, [RZ] ;  /* 0x00000000fffff984 */ /* 0x000fe20000000800 */
[----:B------:R2:W-:Y:S04]  /*25dd0*/  @!P1 LDGSTS.E.BYPASS.LTC128B.128 [R229+0x10000], desc[UR4][R6.64] ;  /* 0x1000000006e59fae */ /* 0x0005e8000b981a04 */
[----:B------:R-:W-:Y:S01]  /*25de0*/  @P1 STS.128 [R229+0x10000], RZ ;  /* 0x010000ffe5001388 */ /* 0x000fe20000000c00 */
[-C--:B-1----:R-:W-:Y:S05]  /*25df0*/  IADD3 R8, P0, PT, R6, R16.reuse, RZ ;  /* 0x0000001006087210 */ /* 0x082fea0007f1e0ff */
[--C-:B------:R-:W-:Y:S01]  /*25e00*/  IMAD.X R9, R7, 0x1, R5.reuse, P0 ;  /* 0x0000000107097824 */ /* 0x100fe200000e0605 */
[-C--:B--2---:R-:W-:Y:S04]  /*25e10*/  IADD3 R6, P0, PT, R8, R16.reuse, RZ ;  /* 0x0000001008067210 */ /* 0x084fe80007f1e0ff */
[----:B------:R-:W-:Y:S01]  /*25e20*/  @!PT LDS RZ, [RZ] ;  /* 0x00000000fffff984 */ /* 0x000fe20000000800 */
[----:B------:R-:W-:Y:S01]  /*25e30*/  @!PT LDS RZ, [RZ] ;  /* 0x00000000fffff984 */ /* 0x000fe20000000800 */
[----:B------:R-:W-:Y:S01]  /*25e40*/  @!PT LDS RZ, [RZ] ;  /* 0x00000000fffff984 */ /* 0x000fe20000000800 */
[----:B------:R-:W-:Y:S01]  /*25e50*/  @!P1 LDGSTS.E.BYPASS.LTC128B.128 [R229+0x10800], desc[UR4][R8.64] ;  /* 0x1080000008e59fae */ /* 0x000fe2000b981a04 */
[--C-:B------:R-:W-:Y:S03]  /*25e60*/  IMAD.X R7, R9, 0x1, R5.reuse, P0 ;  /* 0x0000000109077824 */ /* 0x100fe600000e0605 */
[----:B------:R-:W-:Y:S01]  /*25e70*/  @P1 STS.128 [R229+0x10800], RZ ;  /* 0x010800ffe5001388 */ /* 0x000fe20000000c00 */
[----:B------:R-:W-:Y:S03]  /*25e80*/  @!P1 IADD3 R10, P0, PT, R6, R16, RZ ;  /* 0x00000010060a9210 */ /* 0x000fe60007f1e0ff */
[----:B------:R-:W-:Y:S01]  /*25e90*/  @!PT LDS RZ, [RZ] ;  /* 0x00000000fffff984 */ /* 0x000fe20000000800 */
[----:B------:R-:W-:Y:S01]  /*25ea0*/  @!PT LDS RZ, [RZ] ;  /* 0x00000000fffff984 */ /* 0x000fe20000000800 */
[----:B------:R-:W-:Y:S01]  /*25eb0*/  @!PT LDS RZ, [RZ] ;  /* 0x00000000fffff984 */ /* 0x000fe20000000800 */
[----:B------:R-:W-:Y:S02]  /*25ec0*/  @!P1 LDGSTS.E.BYPASS.LTC128B.128 [R229+0x11000], desc[UR4][R6.64] ;  /* 0x1100000006e59fae */ /* 0x000fe4000b981a04 */
[----:B------:R-:W-:Y:S01]  /*25ed0*/  @!P1 IMAD.X R11, R7, 0x1, R5, P0 ;  /* 0x00000001070b9824 */ /* 0x000fe200000e0605 */
[----:B------:R-:W-:Y:S01]  /*25ee0*/  LOP3.LUT P0, RZ, R133, 0x2, RZ, 0xc0, !PT ;  /* 0x0000000285ff7812 */ /* 0x000fe2000780c0ff */
[----:B------:R-:W-:Y:S01]  /*25ef0*/  @P1 STS.128 [R229+0x11000], RZ ;  /* 0x011000ffe5001388 */ /* 0x000fe20000000c00 */
[----:B------:R-:W-:Y:S02]  /*25f00*/  IMAD.MOV.U32 R133, RZ, RZ, 0x40 ;  /* 0x00000040ff857424 */ /* 0x000fe400078e00ff */
[----:B------:R-:W-:Y:S01]  /*25f10*/  SEL R216, R216, 0xffffffe0, !P0 ;  /* 0xffffffe0d8d87807 */ /* 0x000fe20004000000 */
[----:B------:R-:W-:Y:S01]  /*25f20*/  @!PT LDS RZ, [RZ] ;  /* 0x00000000fffff984 */ /* 0x000fe20000000800 */
[----:B------:R-:W-:Y:S01]  /*25f30*/  @!PT LDS RZ, [RZ] ;  /* 0x00000000fffff984 */ /* 0x000fe20000000800 */
[----:B------:R-:W-:Y:S01]  /*25f40*/  @!PT LDS RZ, [RZ] ;  /* 0x00000000fffff984 */ /* 0x000fe20000000800 */
[----:B------:R1:W-:Y:S02]  /*25f50*/  @!P1 LDGSTS.E.BYPASS.LTC128B.128 [R229+0x11800], desc[UR4][R10.64] ;  /* 0x118000000ae59fae */ /* 0x0003e4000b981a04 */
[----:B------:R-:W-:Y:S02]  /*25f60*/  SEL R133, R133, 0xffffffc0, !P2 ;  /* 0xffffffc085857807 */ /* 0x000fe40005000000 */
[----:B------:R-:W-:Y:S01]  /*25f70*/  @P1 STS.128 [R229+0x11800], RZ ;  /* 0x011800ffe5001388 */ /* 0x000fe20000000c00 */
[C-C-:B------:R-:W-:Y:S02]  /*25f80*/  IMAD.IADD R172, R208.reuse, 0x1, R216.reuse ;  /* 0x00000001d0ac7824 */ /* 0x140fe400078e02d8 */
[C---:B------:R-:W-:Y:S01]  /*25f90*/  IMAD.IADD R0, R3.reuse, 0x1, R216 ;  /* 0x0000000103007824 */ /* 0x040fe200078e02d8 */
[----:B------:R-:W-:Y:S04]  /*25fa0*/  LDSM.16.M88.4 R128, [R208] ;  /* 0x00000000d080783b */ /* 0x000fe80000000200 */
[----:B------:R-:W-:Y:S04]  /*25fb0*/  LDSM.16.M88.4 R16, [R3+0x2800] ;  /* 0x002800000310783b */ /* 0x000fe80000000200 */
[----:B------:R-:W-:Y:S04]  /*25fc0*/  LDSM.16.M88.4 R24, [R3+0x3000] ;  /* 0x003000000318783b */ /* 0x000fe80000000200 */
[----:B------:R-:W-:Y:S04]  /*25fd0*/  LDSM.16.M88.4 R32, [R3+0x3800] ;  /* 0x003800000320783b */ /* 0x000fe80000000200 */
[----:B------:R-:W-:Y:S04]  /*25fe0*/  LDSM.16.M88.4 R40, [R3+0x4000] ;  /* 0x004000000328783b */ /* 0x000fe80000000200 */
[----:B-1----:R-:W1:Y:S04]  /*25ff0*/  LDSM.16.M88.4 R8, [R3+0x2000] ;  /* 0x002000000308783b */ /* 0x002e680000000200 */
[----:B------:R-:W0:Y:S04]  /*26000*/  LDGDEPBAR ;  /* 0x00000000000079af */ /* 0x000e280000000000 */
[----:B------:R-:W2:Y:S04]  /*26010*/  LDSM.16.M88.4 R48, [R3+0x4800] ;  /* 0x004800000330783b */ /* 0x000ea80000000200 */
[----:B------:R-:W3:Y:S04]  /*26020*/  LDSM.16.M88.4 R56, [R3+0x5000] ;  /* 0x005000000338783b */ /* 0x000ee80000000200 */
[----:B------:R-:W4:Y:S04]  /*26030*/  LDSM.16.M88.4 R64, [R3+0x5800] ;  /* 0x005800000340783b */ /* 0x000f280000000200 */
[----:B------:R-:W4:Y:S04]  /*26040*/  LDSM.16.M88.4 R72, [R3+0x6000] ;  /* 0x006000000348783b */ /* 0x000f280000000200 */
[----:B------:R-:W4:Y:S04]  /*26050*/  LDSM.16.M88.4 R80, [R3+0x6800] ;  /* 0x006800000350783b */ /* 0x000f280000000200 */
[----:B------:R-:W4:Y:S04]  /*26060*/  LDSM.16.M88.4 R88, [R3+0x7000] ;  /* 0x007000000358783b */ /* 0x000f280000000200 */
[----:B------:R-:W4:Y:S04]  /*26070*/  LDSM.16.M88.4 R96, [R3+0x7800] ;  /* 0x007800000360783b */ /* 0x000f280000000200 */
[----:B------:R-:W4:Y:S01]  /*26080*/  LDSM.16.M88.4 R104, [R3+0x8000] ;  /* 0x008000000368783b */ /* 0x000f220000000200 */
[C---:B-1----:R-:W-:Y:S03]  /*26090*/  HMMA.16816.F32 R4, R128.reuse, R8, RZ ;  /* 0x000000088004723c */ /* 0x042fe600000018ff */
[----:B------:R-:W1:Y:S04]  /*260a0*/  LDSM.16.M88.4 R112, [R3+0x8800] ;  /* 0x008800000370783b */ /* 0x000e680000000200 */
[----:B------:R-:W1:Y:S01]  /*260b0*/  LDSM.16.M88.4 R120, [R3+0x9000] ;  /* 0x009000000378783b */ /* 0x000e620000000200 */
[C---:B------:R-:W-:Y:S03]  /*260c0*/  HMMA.16816.F32 R8, R128.reuse, R10, RZ ;  /* 0x0000000a8008723c */ /* 0x040fe600000018ff */
[----:B------:R-:W1:Y:S04]  /*260d0*/  LDSM.16.M88.4 R168, [R3+0x9800] ;  /* 0x0098000003a8783b */ /* 0x000e680000000200 */
[----:B------:R-:W-:Y:S01]  /*260e0*/  LDSM.16.M88.4 R172, [R172] ;  /* 0x00000000acac783b */ /* 0x000fe20000000200 */
[C---:B------:R-:W-:Y:S03]  /*260f0*/  HMMA.16816.F32 R12, R128.reuse, R16, RZ ;  /* 0x00000010800c723c */ /* 0x040fe600000018ff */
[----:B------:R-:W1:Y:S04]  /*26100*/  LDSM.16.M88.4 R176, [R0+0x2000] ;  /* 0x0020000000b0783b */ /* 0x000e680000000200 */
[----:B------:R-:W1:Y:S01]  /*26110*/  LDSM.16.M88.4 R180, [R0+0x2800] ;  /* 0x0028000000b4783b */ /* 0x000e620000000200 */
[C---:B------:R-:W-:Y:S03]  /*26120*/  HMMA.16816.F32 R16, R128.reuse, R18, RZ ;  /* 0x000000128010723c */ /* 0x040fe600000018ff */
[----:B------:R-:W1:Y:S04]  /*26130*/  LDSM.16.M88.4 R184, [R0+0x3000] ;  /* 0x0030000000b8783b */ /* 0x000e680000000200 */
[----:B------:R-:W-:Y:S01]  /*26140*/  LDSM.16.M88.4 R188, [R0+0x4000] ;  /* 0x0040000000bc783b */ /* 0x000fe20000000200 */
[C---:B------:R-:W-:Y:S03]  /*26150*/  HMMA.16816.F32 R20, R128.reuse, R24, RZ ;  /* 0x000000188014723c */ /* 0x040fe600000018ff */
[----:B------:R-:W-:Y:S04]  /*26160*/  LDSM.16.M88.4 R192, [R0+0x4800] ;  /* 0x0048000000c0783b */ /* 0x000fe80000000200 */
[----:B------:R-:W-:Y:S01]  /*26170*/  LDSM.16.M88.4 R196, [R0+0x5000] ;  /* 0x0050000000c4783b */ /* 0x000fe20000000200 */
[C---:B------:R-:W-:Y:S03]  /*26180*/  HMMA.16816.F32 R24, R128.reuse, R26, RZ ;  /* 0x0000001a8018723c */ /* 0x040fe600000018ff */
[----:B------:R-:W-:Y:S04]  /*26190*/  LDSM.16.M88.4 R200, [R0+0x5800] ;  /* 0x0058000000c8783b */ /* 0x000fe80000000200 */
[----:B------:R-:W-:Y:S01]  /*261a0*/  LDSM.16.M88.4 R204, [R0+0x6000] ;  /* 0x0060000000cc783b */ /* 0x000fe20000000200 */
[C---:B------:R-:W-:Y:S08]  /*261b0*/  HMMA.16816.F32 R28, R128.reuse, R32, RZ ;  /* 0x00000020801c723c */ /* 0x040ff000000018ff */
[C---:B------:R-:W-:Y:S08]  /*261c0*/  HMMA.16816.F32 R32, R128.reuse, R34, RZ ;  /* 0x000000228020723c */ /* 0x040ff000000018ff */
        /* <DEDUP_REMOVED lines=39> */
[----:B------:R-:W-:Y:S07]  /*26440*/  LDSM.16.M88.4 R188, [R0+0x9800] ;  /* 0x0098000000bc783b */ /* 0x000fee0000000200 */
[C---:B------:R-:W-:Y:S08]  /*26450*/  HMMA.16816.F32 R44, R172.reuse, R192, R44 ;  /* 0x000000c0ac2c723c */ /* 0x040ff0000000182c */
[C---:B------:R-:W-:Y:S08]  /*26460*/  HMMA.16816.F32 R48, R172.reuse, R194, R48 ;  /* 0x000000c2ac30723c */ /* 0x040ff00000001830 */
[C---:B------:R-:W-:Y:S08]  /*26470*/  HMMA.16816.F32 R52, R172.reuse, R196, R52 ;  /* 0x000000c4ac34723c */ /* 0x040ff00000001834 */
[C---:B------:R-:W-:Y:S08]  /*26480*/  HMMA.16816.F32 R56, R172.reuse, R198, R56 ;  /* 0x000000c6ac38723c */ /* 0x040ff00000001838 */
[C---:B------:R-:W-:Y:S03]  /*26490*/  HMMA.16816.F32 R60, R172.reuse, R200, R60 ;  /* 0x000000c8ac3c723c */ /* 0x040fe6000000183c */
[--C-:B------:R-:W-:Y:S05]  /*264a0*/  IMAD.IADD R200, R208, 0x1, R133.reuse ;  /* 0x00000001d0c87824 */ /* 0x100fea00078e0285 */
        /* <DEDUP_REMOVED lines=8> */
[----:B------:R3:W2:Y:S07]  /*26530*/  LDSM.16.M88.4 R180, [R0+0x9000] ;  /* 0x0090000000b4783b */ /* 0x0006ae0000000200 */
[C---:B----4-:R-:W-:Y:S08]  /*26540*/  HMMA.16816.F32 R92, R172.reuse, R184, R92 ;  /* 0x000000b8ac5c723c */ /* 0x050ff0000000185c */
[C---:B------:R-:W-:Y:S01]  /*26550*/  HMMA.16816.F32 R96, R172.reuse, R186, R96 ;  /* 0x000000baac60723c */ /* 0x040fe20000001860 */
[----:B------:R-:W-:Y:S07]  /*26560*/  LDSM.16.M88.4 R184, [R200] ;  /* 0x00000000c8b8783b */ /* 0x000fee0000000200 */
[C---:B-1----:R-:W-:Y:S03]  /*26570*/  HMMA.16816.F32 R100, R172.reuse, R168, R100 ;  /* 0x000000a8ac64723c */ /* 0x042fe60000001864 */
[----:B---3--:R-:W-:Y:S05]  /*26580*/  IMAD.IADD R0, R3, 0x1, R133 ;  /* 0x0000000103007824 */ /* 0x008fea00078e0285 */
[C---:B------:R-:W-:Y:S01]  /*26590*/  HMMA.16816.F32 R104, R172.reuse, R170, R104 ;  /* 0x000000aaac68723c */ /* 0x040fe20000001868 */
[----:B------:R-:W1:Y:S04]  /*265a0*/  LDSM.16.M88.4 R192, [R0+0x2000] ;  /* 0x0020000000c0783b */ /* 0x000e680000000200 */
[----:B------:R-:W3:Y:S03]  /*265b0*/  LDSM.16.M88.4 R196, [R0+0x2800] ;  /* 0x0028000000c4783b */ /* 0x000ee60000000200 */
[C---:B--2---:R-:W-:Y:S01]  /*265c0*/  HMMA.16816.F32 R108, R172.reuse, R176, R108 ;  /* 0x000000b0ac6c723c */ /* 0x044fe2000000186c */
[----:B------:R-:W2:Y:S07]  /*265d0*/  LDSM.16.M88.4 R168, [R0+0x3000] ;  /* 0x0030000000a8783b */ /* 0x000eae0000000200 */
[C---:B------:R-:W-:Y:S01]  /*265e0*/  HMMA.16816.F32 R112, R172.reuse, R178, R112 ;  /* 0x000000b2ac70723c */ /* 0x040fe20000001870 */
[----:B------:R-:W-:Y:S07]  /*265f0*/  LDSM.16.M88.4 R176, [R0+0x4000] ;  /* 0x0040000000b0783b */ /* 0x000fee0000000200 */
[C---:B------:R-:W-:Y:S08]  /*26600*/  HMMA.16816.F32 R116, R172.reuse, R180, R116 ;  /* 0x000000b4ac74723c */ /* 0x040ff00000001874 */
[C---:B------:R-:W-:Y:S01]  /*26610*/  HMMA.16816.F32 R120, R172.reuse, R182, R120 ;  /* 0x000000b6ac78723c */ /* 0x040fe20000001878 */
[----:B------:R-:W-:Y:S07]  /*26620*/  LDSM.16.M88.4 R180, [R0+0x4800] ;  /* 0x0048000000b4783b */ /* 0x000fee0000000200 */
[C---:B------:R-:W-:Y:S08]  /*26630*/  HMMA.16816.F32 R124, R172.reuse, R188, R124 ;  /* 0x000000bcac7c723c */ /* 0x040ff0000000187c */
[----:B------:R-:W-:Y:S01]  /*26640*/  HMMA.16816.F32 R128, R172, R190, R128 ;  /* 0x000000beac80723c */ /* 0x000fe20000001880 */
[----:B------:R-:W4:Y:S04]  /*26650*/  LDSM.16.M88.4 R172, [R0+0x3800] ;  /* 0x0038000000ac783b */ /* 0x000f280000000200 */
[----:B------:R-:W4:Y:S03]  /*26660*/  LDSM.16.M88.4 R188, [R0+0x5000] ;  /* 0x0050000000bc783b */ /* 0x000f260000000200 */
[C---:B-1----:R-:W-:Y:S08]  /*26670*/  HMMA.16816.F32 R4, R184.reuse, R192, R4 ;  /* 0x000000c0b804723c */ /* 0x042ff00000001804 */
[C---:B------:R-:W-:Y:S01]  /*26680*/  HMMA.16816.F32 R8, R184.reuse, R194, R8 ;  /* 0x000000c2b808723c */ /* 0x040fe20000001808 */
[----:B------:R-:W1:Y:S07]  /*26690*/  LDSM.16.M88.4 R192, [R0+0x5800] ;  /* 0x0058000000c0783b */ /* 0x000e6e0000000200 */
[C---:B---3--:R-:W-:Y:S08]  /*266a0*/  HMMA.16816.F32 R12, R184.reuse, R196, R12 ;  /* 0x000000c4b80c723c */ /* 0x048ff0000000180c */
[C---:B------:R-:W-:Y:S01]  /*266b0*/  HMMA.16816.F32 R16, R184.reuse, R198, R16 ;  /* 0x000000c6b810723c */ /* 0x040fe20000001810 */
[----:B------:R-:W-:Y:S07]  /*266c0*/  LDSM.16.M88.4 R196, [R0+0x7800] ;  /* 0x0078000000c4783b */ /* 0x000fee0000000200 */
[C---:B--2---:R-:W-:Y:S08]  /*266d0*/  HMMA.16816.F32 R20, R184.reuse, R168, R20 ;  /* 0x000000a8b814723c */ /* 0x044ff00000001814 */
[C---:B------:R-:W-:Y:S01]  /*266e0*/  HMMA.16816.F32 R24, R184.reuse, R170, R24 ;  /* 0x000000aab818723c */ /* 0x040fe20000001818 */
        /* <DEDUP_REMOVED lines=9> */
[----:B------:R-:W-:Y:S07]  /*26780*/  LDSM.16.M88.4 R180, [R0+0x9800] ;  /* 0x0098000000b4783b */ /* 0x000fee0000000200 */
[C---:B------:R-:W-:Y:S03]  /*26790*/  HMMA.16816.F32 R52, R184.reuse, R188, R52 ;  /* 0x000000bcb834723c */ /* 0x040fe60000001834 */
[C---:B------:R-:W-:Y:S02]  /*267a0*/  IMAD.IADD R188, R216.reuse, 0x1, R200 ;  /* 0x00000001d8bc7824 */ /* 0x040fe400078e02c8 */
[----:B------:R-:W-:Y:S03]  /*267b0*/  IMAD.IADD R216, R216, 0x1, R0 ;  /* 0x00000001d8d87824 */ /* 0x000fe600078e0200 */
[C---:B------:R-:W-:Y:S01]  /*267c0*/  HMMA.16816.F32 R56, R184.reuse, R190, R56 ;  /* 0x000000beb838723c */ /* 0x040fe20000001838 */
[----:B------:R-:W-:Y:S04]  /*267d0*/  LDSM.16.M88.4 R188, [R188] ;  /* 0x00000000bcbc783b */ /* 0x000fe80000000200 */
[----:B------:R-:W-:Y:S03]  /*267e0*/  LDSM.16.M88.4 R200, [R216+0x6800] ;  /* 0x00680000d8c8783b */ /* 0x000fe60000000200 */
[C---:B-1----:R-:W-:Y:S01]  /*267f0*/  HMMA.16816.F32 R60, R184.reuse, R192, R60 ;  /* 0x000000c0b83c723c */ /* 0x042fe2000000183c */
[----:B------:R-:W-:Y:S04]  /*26800*/  LDSM.16.M88.4 R204, [R216+0x7000] ;  /* 0x00700000d8cc783b */ /* 0x000fe80000000200 */
[----:B------:R-:W-:Y:S03]  /*26810*/  LDSM.16.M88.4 R208, [R216+0x8800] ;  /* 0x00880000d8d0783b */ /* 0x000fe60000000200 */
[C---:B------:R-:W-:Y:S01]  /*26820*/  HMMA.16816.F32 R64, R184.reuse, R194, R64 ;  /* 0x000000c2b840723c */ /* 0x040fe20000001840 */
[----:B------:R-:W-:Y:S04]  /*26830*/  LDSM.16.M88.4 R192, [R216+0x2000] ;  /* 0x00200000d8c0783b */ /* 0x000fe80000000200 */
[----:B------:R-:W-:Y:S03]  /*26840*/  LDSM.16.M88.4 R212, [R216+0x9000] ;  /* 0x00900000d8d4783b */ /* 0x000fe60000000200 */
[C---:B--2---:R-:W-:Y:S08]  /*26850*/  HMMA.16816.F32 R68, R184.reuse, R168, R68 ;  /* 0x000000a8b844723c */ /* 0x044ff00000001844 */
[C---:B------:R-:W-:Y:S01]  /*26860*/  HMMA.16816.F32 R72, R184.reuse, R170, R72 ;  /* 0x000000aab848723c */ /* 0x040fe20000001848 */
[----:B------:R-:W1:Y:S07]  /*26870*/  LDSM.16.M88.4 R168, [R0+0x8000] ;  /* 0x0080000000a8783b */ /* 0x000e6e0000000200 */
[C---:B---3--:R-:W-:Y:S08]  /*26880*/  HMMA.16816.F32 R76, R184.reuse, R172, R76 ;  /* 0x000000acb84c723c */ /* 0x048ff0000000184c */
[C---:B------:R-:W-:Y:S01]  /*26890*/  HMMA.16816.F32 R80, R184.reuse, R174, R80 ;  /* 0x000000aeb850723c */ /* 0x040fe20000001850 */
[----:B------:R-:W2:Y:S07]  /*268a0*/  LDSM.16.M88.4 R172, [R0+0x8800] ;  /* 0x0088000000ac783b */ /* 0x000eae0000000200 */
[C---:B----4-:R-:W-:Y:S08]  /*268b0*/  HMMA.16816.F32 R84, R184.reuse, R176, R84 ;  /* 0x000000b0b854723c */ /* 0x050ff00000001854 */
[C---:B------:R-:W-:Y:S01]  /*268c0*/  HMMA.16816.F32 R88, R184.reuse, R178, R88 ;  /* 0x000000b2b858723c */ /* 0x040fe20000001858 */
[----:B------:R3:W4:Y:S07]  /*268d0*/  LDSM.16.M88.4 R176, [R0+0x9000] ;  /* 0x0090000000b0783b */ /* 0x00072e0000000200 */
[C---:B------:R-:W-:Y:S08]  /*268e0*/  HMMA.16816.F32 R92, R184.reuse, R196, R92 ;  /* 0x000000c4b85c723c */ /* 0x040ff0000000185c */
[C---:B------:R-:W-:Y:S01]  /*268f0*/  HMMA.16816.F32 R96, R184.reuse, R198, R96 ;  /* 0x000000c6b860723c */ /* 0x040fe20000001860 */
[----:B------:R-:W-:Y:S07]  /*26900*/  LDSM.16.M88.4 R196, [R216+0x6000] ;  /* 0x00600000d8c4783b */ /* 0x000fee0000000200 */
[C---:B-1----:R-:W-:Y:S01]  /*26910*/  HMMA.16816.F32 R100, R184.reuse, R168, R100 ;  /* 0x000000a8b864723c */ /* 0x042fe20000001864 */
[----:B---3--:R-:W1:Y:S07]  /*26920*/  S2R R0, SR_TID.X ;  /* 0x0000000000007919 */ /* 0x008e6e0000002100 */
[C---:B------:R-:W-:Y:S01]  /*26930*/  HMMA.16816.F32 R104, R184.reuse, R170, R104 ;  /* 0x000000aab868723c */ /* 0x040fe20000001868 */
[----:B------:R-:W3:Y:S07]  /*26940*/  LDSM.16.M88.4 R168, [R216+0x2800] ;  /* 0x00280000d8a8783b */ /* 0x000eee0000000200 */
[C---:B--2---:R-:W-:Y:S08]  /*26950*/  HMMA.16816.F32 R108, R184.reuse, R172, R108 ;  /* 0x000000acb86c723c */ /* 0x044ff0000000186c */
[C---:B------:R-:W-:Y:S01]  /*26960*/  HMMA.16816.F32 R112, R184.reuse, R174, R112 ;  /* 0x000000aeb870723c */ /* 0x040fe20000001870 */
[----:B------:R-:W2:Y:S07]  /*26970*/  LDSM.16.M88.4 R172, [R216+0x3000] ;  /* 0x00300000d8ac783b */ /* 0x000eae0000000200 */
[C---:B----4-:R-:W-:Y:S08]  /*26980*/  HMMA.16816.F32 R116, R184.reuse, R176, R116 ;  /* 0x000000b0b874723c */ /* 0x050ff00000001874 */
[C---:B------:R-:W-:Y:S01]  /*26990*/  HMMA.16816.F32 R120, R184.reuse, R178, R120 ;  /* 0x000000b2b878723c */ /* 0x040fe20000001878 */
[----:B------:R-:W4:Y:S07]  /*269a0*/  LDSM.16.M88.4 R176, [R216+0x3800] ;  /* 0x00380000d8b0783b */ /* 0x000f2e0000000200 */
[C---:B------:R-:W-:Y:S08]  /*269b0*/  HMMA.16816.F32 R124, R184.reuse, R180, R124 ;  /* 0x000000b4b87c723c */ /* 0x040ff0000000187c */
[----:B------:R-:W-:Y:S01]  /*269c0*/  HMMA.16816.F32 R128, R184, R182, R128 ;  /* 0x000000b6b880723c */ /* 0x000fe20000001880 */
[----:B------:R-:W1:Y:S04]  /*269d0*/  LDSM.16.M88.4 R180, [R216+0x4000] ;  /* 0x00400000d8b4783b */ /* 0x000e680000000200 */
[----:B------:R-:W1:Y:S03]  /*269e0*/  LDSM.16.M88.4 R184, [R216+0x4800] ;  /* 0x00480000d8b8783b */ /* 0x000e660000000200 */
[C---:B------:R-:W-:Y:S08]  /*269f0*/  HMMA.16816.F32 R4, R188.reuse, R192, R4 ;  /* 0x000000c0bc04723c */ /* 0x040ff00000001804 */
[C---:B------:R-:W-:Y:S01]  /*26a00*/  HMMA.16816.F32 R8, R188.reuse, R194, R8 ;  /* 0x000000c2bc08723c */ /* 0x040fe20000001808 */
[----:B------:R-:W-:Y:S07]  /*26a10*/  LDSM.16.M88.4 R192, [R216+0x5800] ;  /* 0x00580000d8c0783b */ /* 0x000fee0000000200 */
[C---:B---3--:R-:W-:Y:S08]  /*26a20*/  HMMA.16816.F32 R12, R188.reuse, R168, R12 ;  /* 0x000000a8bc0c723c */ /* 0x048ff0000000180c */
[C---:B------:R-:W-:Y:S01]  /*26a30*/  HMMA.16816.F32 R16, R188.reuse, R170, R16 ;  /* 0x000000aabc10723c */ /* 0x040fe20000001810 */
[----:B------:R-:W3:Y:S07]  /*26a40*/  LDSM.16.M88.4 R168, [R216+0x5000] ;  /* 0x00500000d8a8783b */ /* 0x000eee0000000200 */
[C---:B--2---:R-:W-:Y:S08]  /*26a50*/  HMMA.16816.F32 R20, R188.reuse, R172, R20 ;  /* 0x000000acbc14723c */ /* 0x044ff00000001814 */
[C---:B------:R-:W-:Y:S01]  /*26a60*/  HMMA.16816.F32 R24, R188.reuse, R174, R24 ;  /* 0x000000aebc18723c */ /* 0x040fe20000001818 */
[----:B------:R-:W2:Y:S07]  /*26a70*/  LDSM.16.M88.4 R172, [R216+0x7800] ;  /* 0x00780000d8ac783b */ /* 0x000eae0000000200 */
[C---:B----4-:R-:W-:Y:S08]  /*26a80*/  HMMA.16816.F32 R28, R188.reuse, R176, R28 ;  /* 0x000000b0bc1c723c */ /* 0x050ff0000000181c */
[C---:B------:R-:W-:Y:S01]  /*26a90*/  HMMA.16816.F32 R32, R188.reuse, R178, R32 ;  /* 0x000000b2bc20723c */ /* 0x040fe20000001820 */
[----:B------:R-:W4:Y:S04]  /*26aa0*/  LDSM.16.M88.4 R176, [R216+0x8000] ;  /* 0x00800000d8b0783b */ /* 0x000f280000000200 */
[----:B------:R-:W4:Y:S03]  /*26ab0*/  LDSM.16.M88.4 R216, [R216+0x9800] ;  /* 0x00980000d8d8783b */ /* 0x000f260000000200 */
[C---:B-1----:R-:W-:Y:S01]  /*26ac0*/  HMMA.16816.F32 R36, R188.reuse, R180, R36 ;  /* 0x000000b4bc24723c */ /* 0x042fe20000001824 */
[----:B------:R-:W-:Y:S04]  /*26ad0*/  DEPBAR.LE SB0, 0x0 ;  /* 0x000080000000791a */ /* 0x000fe80000000000 */
[----:B------:R-:W-:Y:S03]  /*26ae0*/  BAR.SYNC.DEFER_BLOCKING 0x0 ;  /* 0x0000000000007b1d */ /* 0x000fe60000010000 */
[C---:B------:R-:W-:Y:S08]  /*26af0*/  HMMA.16816.F32 R40, R188.reuse, R182, R40 ;  /* 0x000000b6bc28723c */ /* 0x040ff00000001828 */
[C---:B------:R-:W-:Y:S08]  /*26b00*/  HMMA.16816.F32 R44, R188.reuse, R184, R44 ;  /* 0x000000b8bc2c723c */ /* 0x040ff0000000182c */
[C---:B------:R-:W-:Y:S08]  /*26b10*/  HMMA.16816.F32 R48, R188.reuse, R186, R48 ;  /* 0x000000babc30723c */ /* 0x040ff00000001830 */
[C---:B---3--:R-:W-:Y:S01]  /*26b20*/  HMMA.16816.F32 R52, R188.reuse, R168, R52 ;  /* 0x000000a8bc34723c */ /* 0x048fe20000001834 */
[----:B------:R-:W3:Y:S07]  /*26b30*/  LDL R186, [R1+0x64] ;  /* 0x0000640001ba7983 */ /* 0x000eee0000100800 */
        /* <DEDUP_REMOVED lines=18> */
[----:B------:R-:W-:Y:S03]  /*26c60*/  HMMA.16816.F32 R128, R188, R218, R128 ;  /* 0x000000dabc80723c */ /* 0x000fe60000001880 */
[----:B---3-5:R-:W-:Y:S11]  /*26c70*/  ISETP.GT.AND P0, PT, R232, R186, PT ;  /* 0x000000bae800720c */ /* 0x028ff60003f04270 */
[----:B------:R-:W-:Y:S02]  /*26c80*/  @!UPT UIADD3 URZ, UPT, UPT, URZ, URZ, URZ ;  /* 0x000000fffffff290 */ /* 0x000fe4000fffe0ff */
[----:B------:R-:W-:Y:S05]  /*26c90*/  @!P0 BRA `(.L_x_2690) ;  /* 0x0000000c00408947 */ /* 0x000fea0003800000 */
[----:B------:R-:W2:Y:S01]  /*26ca0*/  LDL.64 R238, [R1+0x50] ;  /* 0x0000500001ee7983 */ /* 0x000ea20000100a00 */
[----:B------:R-:W-:Y:S01]  /*26cb0*/  IMAD.SHL.U32 R229, R0, 0x8, RZ ;  /* 0x0000000800e57824 */ /* 0x000fe200078e00ff */
[----:B------:R-:W-:Y:S02]  /*26cc0*/  BSSY.RECONVERGENT B0, `(.L_x_2691) ;  /* 0x0000059000007945 */ /* 0x000fe40003800200 */
[----:B------:R-:W3:Y:S04]  /*26cd0*/  LDL R236, [R1+0x40] ;  /* 0x0000400001ec7983 */ /* 0x000ee80000100800 */
[----:B------:R-:W4:Y:S01]  /*26ce0*/  LDL R233, [R1+0x3c] ;  /* 0x00003c0001e97983 */ /* 0x000f220000100800 */
[----:B--2---:R-:W-:Y:S04]  /*26cf0*/  ISETP.NE.U32.AND P3, PT, R238, RZ, PT ;  /* 0x000000ffee00720c */ /* 0x004fe80003f65070 */
[----:B------:R-:W-:Y:S11]  /*26d00*/  ISETP.NE.AND.EX P3, PT, R239, RZ, PT, P3 ;  /* 0x000000ffef00720c */ /* 0x000ff60003f65330 */
[----:B------:R-:W-:Y:S02]  /*26d10*/  @!UPT UIADD3 URZ, UPT, UPT, URZ, URZ, URZ ;  /* 0x000000fffffff290 */ /* 0x000fe4000fffe0ff */
[----:B------:R-:W2:Y:S01]  /*26d20*/  @!P3 LD.E R133, desc[UR4][R134.64+0x38] ;  /* 0x000038048685b980 */ /* 0x000ea2000c101900 */
[----:B------:R-:W-:Y:S05]  /*26d30*/  @!P3 IMAD.MOV.U32 R3, RZ, RZ, RZ ;  /* 0x000000ffff03b224 */ /* 0x000fea00078e00ff */
[----:B------:R-:W-:Y:S02]  /*26d40*/  @!P3 IADD3 R169, P0, PT, RZ, -R3, RZ ;  /* 0x80000003ffa9b210 */ /* 0x000fe40007f1e0ff */
[----:B------:R-:W-:Y:S04]  /*26d50*/  LOP3.LUT R3, R229, 0x1c0, RZ, 0xc0, !PT ;  /* 0x000001c0e5037812 */ /* 0x000fe800078ec0ff */
[----:B------:R-:W-:Y:S04]  /*26d60*/  LOP3.LUT R3, R3, 0x38, R0, 0xf8, !PT ;  /* 0x0000003803037812 */ /* 0x000fe800078ef800 */
[----:B------:R-:W-:Y:S01]  /*26d70*/  LOP3.LUT R168, R3, R222, RZ, 0x3c, !PT ;  /* 0x000000de03a87212 */ /* 0x000fe200078e3cff */
[----:B------:R-:W-:Y:S03]  /*26d80*/  IMAD.SHL.U32 R3, R230, 0x20, RZ ;  /* 0x00000020e6037824 */ /* 0x000fe600078e00ff */
[----:B------:R-:W-:Y:S01]  /*26d90*/  LOP3.LUT R229, R168, 0x1e00, R229, 0xf8, !PT ;  /* 0x00001e00a8e57812 */ /* 0x000fe200078ef8e5 */
        /* <DEDUP_REMOVED lines=34> */
[-C--:B------:R-:W-:Y:S01]  /*26fc0*/  @!P0 IADD3 R171, PT, PT, R171, -R133.reuse, RZ ;  /* 0x80000085abab8210 */ /* 0x080fe20007ffe0ff */
[----:B------:R-:W-:Y:S01]  /*26fd0*/  @!P0 VIADD R169, R169, 0x1 ;  /* 0x00000001a9a98836 */ /* 0x000fe20000000000 */
[----:B------:R-:W-:Y:S01]  /*26fe0*/  ISETP.GE.AND P0, PT, R176, RZ, PT ;  /* 0x000000ffb000720c */ /* 0x000fe20003f06270 */
[----:B------:R-:W-:Y:S01]  /*26ff0*/  @!P4 IMAD.IADD R172, R172, 0x1, -R133 ;  /* 0x00000001acacc824 */ /* 0x000fe200078e0a85 */
[-C--:B------:R-:W-:Y:S01]  /*27000*/  ISETP.GE.U32.AND P5, PT, R171, R133.reuse, PT ;  /* 0x00000085ab00720c */ /* 0x080fe20003fa6070 */
[----:B------:R-:W-:Y:S01]  /*27010*/  @!P4 VIADD R170, R170, 0x1 ;  /* 0x00000001aaaac836 */ /* 0x000fe20000000000 */
[----:B------:R-:W-:Y:S02]  /*27020*/  ISETP.GE.AND P4, PT, R174, RZ, PT ;  /* 0x000000ffae00720c */ /* 0x000fe40003f86270 */
[----:B------:R-:W-:Y:S02]  /*27030*/  ISETP.GE.U32.AND P6, PT, R172, R133, PT ;  /* 0x00000085ac00720c */ /* 0x000fe40003fc6070 */
[----:B------:R-:W-:Y:S07]  /*27040*/  LOP3.LUT R133, RZ, R168, RZ, 0x33, !PT ;  /* 0x000000a8ff857212 */ /* 0x000fee00078e33ff */
[----:B------:R-:W-:Y:S02]  /*27050*/  @P5 IADD3 R169, PT, PT, R169, 0x1, RZ ;  /* 0x00000001a9a95810 */ /* 0x000fe40007ffe0ff */
[----:B------:R-:W-:Y:S02]  /*27060*/  ISETP.NE.AND P5, PT, R168, RZ, PT ;  /* 0x000000ffa800720c */ /* 0x000fe40003fa5270 */
[----:B------:R-:W-:Y:S02]  /*27070*/  @P6 VIADD R170, R170, 0x1 ;  /* 0x00000001aaaa6836 */ /* 0x000fe40000000000 */
[----:B------:R-:W-:Y:S03]  /*27080*/  @!P0 IMAD.MOV R169, RZ, RZ, -R169 ;  /* 0x000000ffffa98224 */ /* 0x000fe600078e0aa9 */
[----:B------:R-:W-:Y:S02]  /*27090*/  @!P4 IADD3 R170, PT, PT, -R170, RZ, RZ ;  /* 0x000000ffaaaac210 */ /* 0x000fe40007ffe1ff */
[C---:B------:R-:W-:Y:S02]  /*270a0*/  SEL R169, R133.reuse, R169, !P5 ;  /* 0x000000a985a97207 */ /* 0x040fe40006800000 */
[----:B------:R-:W-:Y:S02]  /*270b0*/  SEL R133, R133, R170, !P5 ;  /* 0x000000aa85857207 */ /* 0x000fe40006800000 */
[----:B------:R-:W2:Y:S01]  /*270c0*/  LD.E.64 R170, desc[UR4][R134.64+0x38] ;  /* 0x0000380486aa7980 */ /* 0x000ea2000c101b00 */
[-C--:B------:R-:W-:Y:S02]  /*270d0*/  LEA R174, P4, R169, R234.reuse, 0x2 ;  /* 0x000000eaa9ae7211 */ /* 0x080fe400078810ff */
[----:B------:R-:W-:Y:S02]  /*270e0*/  LEA R172, P0, R133, R234, 0x2 ;  /* 0x000000ea85ac7211 */ /* 0x000fe400078010ff */
[-C--:B------:R-:W-:Y:S02]  /*270f0*/  LEA.HI.X.SX32 R175, R169, R235.reuse, 0x2, P4 ;  /* 0x000000eba9af7211 */ /* 0x080fe400020f16ff */
[C---:B------:R-:W-:Y:S01]  /*27100*/  LEA.HI.X.SX32 R173, R133.reuse, R235, 0x2, P0 ;  /* 0x000000eb85ad7211 */ /* 0x040fe200000f16ff */
[----:B------:R-:W-:Y:S02]  /*27110*/  IMAD.IADD R133, R133, 0x1, -R169 ;  /* 0x0000000185857824 */ /* 0x000fe400078e0aa9 */
[----:B------:R3:W4:Y:S02]  /*27120*/  LD.E R176, desc[UR4][R174.64] ;  /* 0x00000004aeb07980 */ /* 0x000724000c101900 */
[----:B------:R-:W-:Y:S02]  /*27130*/  IMAD R168, R168, R133, -0x100 ;  /* 0xffffff00a8a87424 */ /* 0x000fe400078e0285 */
[----:B------:R-:W4:Y:S03]  /*27140*/  LD.E R175, desc[UR4][R172.64] ;  /* 0x00000004acaf7980 */ /* 0x000f26000c101900 */
        /* <DEDUP_REMOVED lines=16> */
.L_x_2692:
[----:B------:R-:W-:Y:S05]  /*27250*/  BSYNC.RECONVERGENT B0 ;  /* 0x0000000000007941 */ /* 0x000fea0003800200 */
.L_x_2691:
[----:B------:R-:W3:Y:S01]  /*27260*/  LDL R170, [R1+0x3c] ;  /* 0x00003c0001aa7983 */ /* 0x000ee20000100800 */
[----:B------:R-:W-:Y:S01]  /*27270*/  IADD3 R168, P0, PT, R3, R178, RZ ;  /* 0x000000b203a87210 */ /* 0x000fe20007f1e0ff */
[----:B------:R-:W-:Y:S01]  /*27280*/  IMAD R229, R229, 0x2, R221 ;  /* 0x00000002e5e57824 */ /* 0x000fe200078e02dd */
[----:B------:R-:W-:Y:S02]  /*27290*/  SHF.L.U64.HI R133, R230, 0x5, R231 ;  /* 0x00000005e6857819 */ /* 0x000fe400000102e7 */
[-C--:B------:R-:W-:Y:S03]  /*272a0*/  IADD3 R174, P4, PT, R168, R3.reuse, RZ ;  /* 0x00000003a8ae7210 */ /* 0x080fe60007f9e0ff */
[--C-:B---3--:R-:W-:Y:S01]  /*272b0*/  IMAD.X R169, R133, 0x1, R170.reuse, P0 ;  /* 0x0000000185a97824 */ /* 0x108fe200000e06aa */
[-C--:B------:R-:W-:Y:S01]  /*272c0*/  IADD3 R172, P0, PT, R174, R3.reuse, RZ ;  /* 0x00000003aeac7210 */ /* 0x080fe20007f1e0ff */
[----:B------:R-:W-:Y:S02]  /*272d0*/  @!P1 IMAD.MOV.U32 R171, RZ, RZ, R170 ;  /* 0x000000ffffab9224 */ /* 0x000fe400078e00aa */
[----:B------:R-:W-:Y:S02]  /*272e0*/  @!P1 IMAD.MOV.U32 R170, RZ, RZ, R178 ;  /* 0x000000ffffaa9224 */ /* 0x000fe400078e00b2 */
[--C-:B------:R-:W-:Y:S03]  /*272f0*/  IMAD.X R175, R169, 0x1, R133.reuse, P4 ;  /* 0x00000001a9af7824 */ /* 0x100fe600020e0685 */
[----:B------:R-:W-:Y:S01]  /*27300*/  @!PT LDS RZ, [RZ] ;  /* 0x00000000fffff984 */ /* 0x000fe20000000800 */
[----:B------:R-:W-:Y:S01]  /*27310*/  @!PT LDS RZ, [RZ] ;  /* 0x00000000fffff984 */ /* 0x000fe20000000800 */
[----:B------:R-:W-:Y:S01]  /*27320*/  @!PT LDS RZ, [RZ] ;  /* 0x00000000fffff984 */ /* 0x000fe20000000800 */
[----:B------:R3:W-:Y:S01]  /*27330*/  @!P1 LDGSTS.E.BYPASS.LTC128B.128 [R229+0x2000], desc[UR4][R170.64] ;  /* 0x02000000aae59fae */ /* 0x0007e2000b981a04 */
[--C-:B------:R-:W-:Y:S03]  /*27340*/  IMAD.X R173, R175, 0x1, R133.reuse, P0 ;  /* 0x00000001afad7824 */ /* 0x100fe600000e0685 */
        /* <DEDUP_REMOVED lines=16> */
[----:B------:R3:W-:Y:S02]  /*27450*/  @P1 STS.128 [R229+0x3800], RZ ;  /* 0x003800ffe5001388 */ /* 0x0007e40000000c00 */
[--C-:B------:R-:W-:Y:S01]  /*27460*/  IMAD.X R171, R173, 0x1, R133.reuse, P4 ;  /* 0x00000001adab7824 */ /* 0x100fe200020e0685 */
[-C--:B-----5:R-:W-:Y:S04]  /*27470*/  IADD3 R168, P0, PT, R170, R3.reuse, RZ ;  /* 0x00000003aaa87210 */ /* 0x0a0fe80007f1e0ff */
        /* <DEDUP_REMOVED lines=13> */
[----:B--2---:R-:W-:Y:S03]  /*27550*/  IADD3 R178, P4, PT, R180, R3, RZ ;  /* 0x00000003b4b27210 */ /* 0x004fe60007f9e0ff */
[----:B------:R2:W-:Y:S01]  /*27560*/  @P1 STS.128 [R229+0x4800], RZ ;  /* 0x004800ffe5001388 */ /* 0x0005e20000000c00 */
[----:B------:R-:W-:Y:S02]  /*27570*/  IADD3.X R181, PT, PT, R183, R133, RZ, P0, !PT ;  /* 0x00000085b7b57210 */ /* 0x000fe400007fe4ff */
[-C--:B------:R-:W-:Y:S01]  /*27580*/  IADD3 R184, P0, PT, R178, R3.reuse, RZ ;  /* 0x00000003b2b87210 */ /* 0x080fe20007f1e0ff */
[----:B------:R-:W-:Y:S01]  /*27590*/  @!PT LDS RZ, [RZ] ;  /* 0x00000000fffff984 */ /* 0x000fe20000000800 */
[----:B------:R-:W-:Y:S01]  /*275a0*/  @!PT LDS RZ, [RZ] ;  /* 0x00000000fffff984 */ /* 0x000fe20000000800 */
[----:B------:R-:W-:Y:S01]  /*275b0*/  @!PT LDS RZ, [RZ] ;  /* 0x00000000fffff984 */ /* 0x000fe20000000800 */
[----:B------:R-:W-:Y:S02]  /*275c0*/  @!P1 LDGSTS.E.BYPASS.LTC128B.128 [R229+0x5000], desc[UR4][R182.64] ;  /* 0x05000000b6e59fae */ /* 0x000fe4000b981a04 */
[--C-:B------:R-:W-:Y:S01]  /*275d0*/  IMAD.X R179, R181, 0x1, R133.reuse, P4 ;  /* 0x00000001b5b37824 */ /* 0x100fe200020e0685 */
[-C--:B------:R-:W-:Y:S01]  /*275e0*/  IADD3 R176, P4, PT, R184, R3.reuse, RZ ;  /* 0x00000003b8b07210 */ /* 0x080fe20007f9e0ff */
[----:B------:R2:W-:Y:S02]  /*275f0*/  @P1 STS.128 [R229+0x5000], RZ ;  /* 0x005000ffe5001388 */ /* 0x0005e40000000c00 */
[--C-:B------:R-:W-:Y:S01]  /*27600*/  IMAD.X R185, R179, 0x1, R133.reuse, P0 ;  /* 0x00000001b3b97824 */ /* 0x100fe200000e0685 */
[-C--:B-1----:R-:W-:Y:S01]  /*27610*/  IADD3 R174, P0, PT, R176, R3.reuse, RZ ;  /* 0x00000003b0ae7210 */ /* 0x082fe20007f1e0ff */
[----:B------:R-:W-:Y:S01]  /*27620*/  @!PT LDS RZ, [RZ] ;  /* 0x00000000fffff984 */ /* 0x000fe20000000800 */
[----:B------:R-:W-:Y:S01]  /*27630*/  @!PT LDS RZ, [RZ] ;  /* 0x00000000fffff984 */ /* 0x000fe20000000800 */
[----:B------:R-:W-:Y:S01]  /*27640*/  @!PT LDS RZ, [RZ] ;  /* 0x00000000fffff984 */ /* 0x000fe20000000800 */
[----:B------:R-:W-:Y:S02]  /*27650*/  @!P1 LDGSTS.E.BYPASS.LTC128B.128 [R229+0x5800], desc[UR4][R180.64] ;  /* 0x05800000b4e59fae */ /* 0x000fe4000b981a04 */
[--C-:B------:R-:W-:Y:S01]  /*27660*/  IMAD.X R177, R185, 0x1, R133.reuse, P4 ;  /* 0x00000001b9b17824 */ /* 0x100fe200020e0685 */
[-C--:B----4-:R-:W-:Y:S01]  /*27670*/  IADD3 R172, P4, PT, R174, R3.reuse, RZ ;  /* 0x00000003aeac7210 */ /* 0x090fe20007f9e0ff */
[----:B------:R2:W-:Y:S02]  /*27680*/  @P1 STS.128 [R229+0x5800], RZ ;  /* 0x005800ffe5001388 */ /* 0x0005e40000000c00 */
[--C-:B------:R-:W-:Y:S01]  /*27690*/  IMAD.X R175, R177, 0x1, R133.reuse, P0 ;  /* 0x00000001b1af7824 */ /* 0x100fe200000e0685 */
[----:B-----5:R-:W-:Y:S01]  /*276a0*/  IADD3 R170, P0, PT, R172, R3, RZ ;  /* 0x00000003acaa7210 */ /* 0x020fe20007f1e0ff */
[----:B------:R-:W-:Y:S01]  /*276b0*/  @!PT LDS RZ, [RZ] ;  /* 0x00000000fffff984 */ /* 0x000fe20000000800 */
[----:B------:R-:W-:Y:S01]  /*276c0*/  @!PT LDS RZ, [RZ] ;  /* 0x00000000fffff984 */ /* 0x000fe20000000800 */
[----:B------:R-:W-:Y:S01]  /*276d0*/  @!PT LDS RZ, [RZ] ;  /* 0x00000000fffff984 */ /* 0x000fe20000000800 */
[----:B------:R1:W-:Y:S03]  /*276e0*/  @!P1 LDGSTS.E.BYPASS.LTC128B.128 [R229+0x6000], desc[UR4][R178.64] ;  /* 0x06000000b2e59fae */ /* 0x0003e6000b981a04 */
[----:B------:R-:W-:Y:S01]  /*276f0*/  IADD3.X R173, PT, PT, R175, R133, RZ, P4, !PT ;  /* 0x00000085afad7210 */ /* 0x000fe200027fe4ff */
[----:B------:R2:W-:Y:S01]  /*27700*/  @P1 STS.128 [R229+0x6000], RZ ;  /* 0x006000ffe5001388 */ /* 0x0005e20000000c00 */
[-C--:B---3--:R-:W-:Y:S03]  /*27710*/  IADD3 R168, P4, PT, R170, R3.reuse, RZ ;  /* 0x00000003aaa87210 */ /* 0x088fe60007f9e0ff */
[----:B------:R-:W-:Y:S01]  /*27720*/  @!PT LDS RZ, [RZ] ;  /* 0x00000000fffff984 */ /* 0x000fe20000000800 */
[----:B------:R-:W-:Y:S01]  /*27730*/  @!PT LDS RZ, [RZ] ;  /* 0x00000000fffff984 */ /* 0x000fe20000000800 */
[----:B------:R-:W-:Y:S01]  /*27740*/  @!PT LDS RZ, [RZ] ;  /* 0x00000000fffff984 */ /* 0x000fe20000000800 */
[----:B------:R2:W-:Y:S01]  /*27750*/  @!P1 LDGSTS.E.BYPASS.LTC128B.128 [R229+0x6800], desc[UR4][R184.64] ;  /* 0x06800000b8e59fae */ /* 0x0005e2000b981a04 */
[--C-:B------:R-:W-:Y:S03]  /*27760*/  IMAD.X R171, R173, 0x1, R133.reuse, P0 ;  /* 0x00000001adab7824 */ /* 0x100fe600000e0685 */
[----:B------:R2:W-:Y:S01]  /*27770*/  @P1 STS.128 [R229+0x6800], RZ ;  /* 0x006800ffe5001388 */ /* 0x0005e20000000c00 */
[--C-:B------:R-:W-:Y:S03]  /*27780*/  IMAD.X R169, R171, 0x1, R133.reuse, P4 ;  /* 0x00000001aba97824 */ /* 0x100fe600020e0685 */
        /* <DEDUP_REMOVED lines=33> */
.L_x_2690:
[----:B------:R-:W-:Y:S05]  /*279a0*/  BSYNC.RECONVERGENT B1 ;  /* 0x0000000000017941 */ /* 0x000fea0003800200 */
.L_x_2689:
[----:B------:R-:W-:Y:S01]  /*279b0*/  IMAD.SHL.U32 R3, R0, 0x2, RZ ;  /* 0x0000000200037824 */ /* 0x000fe200078e00ff */
[----:B------:R-:W1:Y:S01]  /*279c0*/  S2UR UR6, SR_CgaCtaId ;  /* 0x00000000000679c3 */ /* 0x000e620000008800 */
[----:B--2---:R-:W-:Y:S01]  /*279d0*/  IMAD.MOV.U32 R174, RZ, RZ, R232 ;  /* 0x000000ffffae7224 */ /* 0x004fe200078e00e8 */
[----:B------:R-:W-:Y:S02]  /*279e0*/  UMOV UR7, 0x400 ;  /* 0x0000040000077882 */ /* 0x000fe40000000000 */
[----:B------:R2:W-:Y:S01]  /*279f0*/  STL [R1+0x60], R3 ;  /* 0x0000600301007387 */ /* 0x0005e20000100800 */
[----:B-1----:R-:W-:Y:S01]  /*27a00*/  ULEA UR6, UR6, UR7, 0x18 ;  /* 0x0000000706067291 */ /* 0x002fe2000f8ec0ff */
[----:B--2---:R-:W-:Y:S05]  /*27a10*/  LOP3.LUT R3, R3, 0x6, RZ, 0xc0, !PT ;  /* 0x0000000603037812 */ /* 0x004fea00078ec0ff */
[----:B------:R-:W-:Y:S01]  /*27a20*/  IMAD R133, R174, 0x100, R3 ;  /* 0x00000100ae857824 */ /* 0x000fe200078e0203 */
[----:B------:R1:W-:Y:S03]  /*27a30*/  STL [R1+0x58], R3 ;  /* 0x0000580301007387 */ /* 0x0003e60000100800 */
[C---:B------:R-:W-:Y:S01]  /*27a40*/  VIADD R188, R133.reuse, 0x1 ;  /* 0x0000000185bc7836 */ /* 0x040fe20000000000 */
[CC--:B------:R-:W-:Y:S01]  /*27a50*/  ISETP.GE.AND P4, PT, R133.reuse, R226.reuse, PT ;  /* 0x000000e28500720c */ /* 0x0c0fe20003f86270 */
[C---:B------:R-:W-:Y:S01]  /*27a60*/  VIADD R192, R133.reuse, 0x11 ;  /* 0x0000001185c07836 */ /* 0x040fe20000000000 */
[CC--:B------:R-:W-:Y:S01]  /*27a70*/  ISETP.GE.AND P0, PT, R133.reuse, R225.reuse, PT ;  /* 0x000000e18500720c */ /* 0x0c0fe20003f06270 */
        /* <DEDUP_REMOVED lines=51> */
[----:B------:R-:W-:Y:S01]  /*27db0*/  FSEL R187, R4, -INF , !P0 ;  /* 0xff80000004bb7808 */ /* 0x000fe20004000000 */
[----:B------:R-:W-:Y:S01]  /*27dc0*/  VIADD R212, R133, 0x61 ;  /* 0x0000006185d47836 */ /* 0x000fe20000000000 */
        /* <DEDUP_REMOVED lines=37> */
[----:B------:R-:W-:Y:S01]  /*28020*/  VIADD R242, R133, 0xa9 ;  /* 0x000000a985f27836 */ /* 0x000fe20000000000 */
[----:B------:R-:W-:Y:S01]  /*28030*/  FSEL R57, R57, -INF , P0 ;  /* 0xff80000039397808 */ /* 0x000fe20000000000 */
[----:B------:R-:W-:Y:S01]  /*28040*/  VIADD R243, R133, 0xb1 ;  /* 0x000000b185f37836 */ /* 0x000fe20000000000 */
[----:B-1----:R-:W-:Y:S01]  /*28050*/  FSEL R3, R33, -INF , P5 ;  /* 0xff80000021037808 */ /* 0x002fe20002800000 */
        /* <DEDUP_REMOVED lines=78> */
[-C--:B------:R-:W-:Y:S01]  /*28540*/  ISETP.GE.AND P4, PT, R175, R226.reuse, PT ;  /* 0x000000e2af00720c */ /* 0x080fe20003f86270 */
[----:B------:R-:W-:Y:S01]  /*28550*/  IMAD.MOV.U32 R175, RZ, RZ, R186 ;  /* 0x000000ffffaf7224 */ /* 0x000fe200078e00ba */
[----:B------:R-:W-:Y:S02]  /*28560*/  FSEL R186, R128, -INF , P0 ;  /* 0xff80000080ba7808 */ /* 0x000fe40000000000 */
[----:B------:R-:W-:Y:S02]  /*28570*/  FSEL R101, R101, -INF , P5 ;  /* 0xff80000065657808 */ /* 0x000fe40002800000 */
[-C--:B------:R-:W-:Y:S02]  /*28580*/  ISETP.GE.AND P0, PT, R192, R225.reuse, PT ;  /* 0x000000e1c000720c */ /* 0x080fe40003f06270 */
[-C--:B------:R-:W-:Y:S02]  /*28590*/  ISETP.GE.AND P5, PT, R252, R226.reuse, PT ;  /* 0x000000e2fc00720c */ /* 0x080fe40003fa6270 */
[----:B------:R-:W-:Y:S02]  /*285a0*/  FSEL R28, R109, -INF , P6 ;  /* 0xff8000006d1c7808 */ /* 0x000fe40003000000 */
[-C--:B------:R-:W-:Y:S02]  /*285b0*/  ISETP.GE.AND P6, PT, R177, R226.reuse, PT ;  /* 0x000000e2b100720c */ /* 0x080fe40003fc6270 */
[----:B------:R-:W-:Y:S01]  /*285c0*/  FSEL R179, R13, -INF , !P0 ;  /* 0xff8000000db37808 */ /* 0x000fe20004000000 */
[----:B------:R-:W-:Y:S01]  /*285d0*/  IMAD.MOV.U32 R13, RZ, RZ, R174 ;  /* 0x000000ffff0d7224 */ /* 0x000fe200078e00ae */
[----:B------:R-:W-:Y:S02]  /*285e0*/  FSEL R112, R112, -INF , P5 ;  /* 0xff80000070707808 */ /* 0x000fe40002800000 */
[----:B------:R-:W-:Y:S02]  /*285f0*/  FSEL R113, R113, -INF , P4 ;  /* 0xff80000071717808 */ /* 0x000fe40002000000 */
[-C--:B------:R-:W-:Y:S02]  /*28600*/  ISETP.GE.AND P0, PT, R197, R225.reuse, PT ;  /* 0x000000e1c500720c */ /* 0x080fe40003f06270 */
[-C--:B------:R-:W-:Y:S02]  /*28610*/  ISETP.GE.AND P5, PT, R176, R226.reuse, PT ;  /* 0x000000e2b000720c */ /* 0x080fe40003fa6270 */
[----:B------:R-:W-:Y:S02]  /*28620*/  ISETP.GE.AND P4, PT, R173, R226, PT ;  /* 0x000000e2ad00720c */ /* 0x000fe40003f86270 */
[----:B------:R-:W-:Y:S02]  /*28630*/  FSEL R171, R120, -INF , P6 ;  /* 0xff80000078ab7808 */ /* 0x000fe40003000000 */
[-C--:B------:R-:W-:Y:S02]  /*28640*/  ISETP.GE.AND P6, PT, R188, R225.reuse, PT ;  /* 0x000000e1bc00720c */ /* 0x080fe40003fc6270 */
[----:B------:R-:W-:Y:S02]  /*28650*/  FSEL R174, R24, -INF , !P0 ;  /* 0xff80000018ae7808 */ /* 0x000fe40004000000 */
[----:B------:R-:W-:Y:S02]  /*28660*/  FSEL R173, R121, -INF , P5 ;  /* 0xff80000079ad7808 */ /* 0x000fe40002800000 */
[----:B------:R-:W-:Y:S02]  /*28670*/  FSEL R185, R124, -INF , P4 ;  /* 0xff8000007cb97808 */ /* 0x000fe40002000000 */
[-C--:B------:R-:W-:Y:S02]  /*28680*/  ISETP.GE.AND P0, PT, R202, R225.reuse, PT ;  /* 0x000000e1ca00720c */ /* 0x080fe40003f06270 */
[-C--:B------:R-:W-:Y:S02]  /*28690*/  ISETP.GE.AND P5, PT, R189, R225.reuse, PT ;  /* 0x000000e1bd00720c */ /* 0x080fe40003fa6270 */
[-C--:B------:R-:W-:Y:S02]  /*286a0*/  ISETP.GE.AND P4, PT, R190, R225.reuse, PT ;  /* 0x000000e1be00720c */ /* 0x080fe40003f86270 */
[----:B------:R-:W-:Y:S02]  /*286b0*/  FSEL R183, R170, -INF , !P6 ;  /* 0xff800000aab77808 */ /* 0x000fe40007000000 */
[----:B------:R-:W-:Y:S02]  /*286c0*/  FSEL R184, R125, -INF , P1 ;  /* 0xff8000007db87808 */ /* 0x000fe40000800000 */
[----:B------:R-:W-:Y:S02]  /*286d0*/  FSEL R125, R3, -INF , !P0 ;  /* 0xff800000037d7808 */ /* 0x000fe40004000000 */
[----:B------:R-:W-:Y:S02]  /*286e0*/  ISETP.GE.AND P1, PT, R191, R225, PT ;  /* 0x000000e1bf00720c */ /* 0x000fe40003f26270 */
        /* <DEDUP_REMOVED lines=9> */
[-C--:B------:R-:W-:Y:S02]  /*28780*/  ISETP.GE.AND P1, PT, R196, R225.reuse, PT ;  /* 0x000000e1c400720c */ /* 0x080fe40003f26270 */
[----:B------:R-:W-:Y:S01]  /*28790*/  FSEL R178, R16, -INF , !P6 ;  /* 0xff80000010b27808 */ /* 0x000fe20007000000 */
[----:B------:R-:W-:Y:S01]  /*287a0*/  VIADD R16, R133, 0xe0 ;  /* 0x000000e085107836 */ /* 0x000fe20000000000 */
[----:B------:R-:W-:Y:S01]  /*287b0*/  FSEL R177, R17, -INF , !P5 ;  /* 0xff80000011b17808 */ /* 0x000fe20006800000 */
[----:B------:R-:W-:Y:S01]  /*287c0*/  VIADD R17, R133, 0xd9 ;  /* 0x000000d985117836 */ /* 0x000fe20000000000 */
[----:B------:R-:W-:Y:S02]  /*287d0*/  FMNMX3.FTZ R3, R3, R180, R179, !PT ;  /* 0x000000b403037276 */ /* 0x000fe400078100b3 */
        /* <DEDUP_REMOVED lines=9> */
[----:B------:R-:W-:Y:S01]  /*28870*/  FSEL R169, R9, -INF , !P5 ;  /* 0xff80000009a97808 */ /* 0x000fe20006800000 */
[----:B------:R-:W-:Y:S01]  /*28880*/  VIADD R9, R133, 0xf9 ;  /* 0x000000f985097836 */ /* 0x000fe20000000000 */
[----:B------:R-:W-:Y:S02]  /*28890*/  FSEL R168, R8, -INF , !P4 ;  /* 0xff80000008a87808 */ /* 0x000fe40006000000 */
[----:B------:R-:W-:Y:S02]  /*288a0*/  FMNMX3.FTZ R3, R3, R174, R170, !PT ;  /* 0x000000ae03037276 */ /* 0x000fe400078100aa */
[-C--:B------:R-:W-:Y:S02]  /*288b0*/  ISETP.GE.AND P6, PT, R203, R225.reuse, PT ;  /* 0x000000e1cb00720c */ /* 0x080fe40003fc6270 */
[----:B------:R-:W-:Y:S02]  /*288c0*/  ISETP.GE.AND P5, PT, R204, R225, PT ;  /* 0x000000e1cc00720c */ /* 0x000fe40003fa6270 */
[----:B------:R-:W-:Y:S02]  /*288d0*/  FSEL R128, R5, -INF , !P1 ;  /* 0xff80000005807808 */ /* 0x000fe40004800000 */
[----:B------:R-:W-:Y:S02]  /*288e0*/  FMNMX3.FTZ R3, R3, R169, R168, !PT ;  /* 0x000000a903037276 */ /* 0x000fe400078100a8 */
[----:B------:R-:W-:Y:S01]  /*288f0*/  FSEL R124, R36, -INF , !P6 ;  /* 0xff800000247c7808 */ /* 0x000fe20007000000 */
[----:B------:R-:W-:Y:S01]  /*28900*/  IMAD.MOV.U32 R36, RZ, RZ, R13 ;  /* 0x000000ffff247224 */ /* 0x000fe200078e000d */
[-C--:B------:R-:W-:Y:S02]  /*28910*/  ISETP.GE.AND P4, PT, R205, R225.reuse, PT ;  /* 0x000000e1cd00720c */ /* 0x080fe40003f86270 */
[-C--:B------:R-:W-:Y:S02]  /*28920*/  ISETP.GE.AND P1, PT, R206, R225.reuse, PT ;  /* 0x000000e1ce00720c */ /* 0x080fe40003f26270 */
[----:B------:R-:W-:Y:S02]  /*28930*/  FSEL R121, R37, -INF , !P5 ;  /* 0xff80000025797808 */ /* 0x000fe40006800000 */
[----:B------:R-:W-:Y:S02]  /*28940*/  FMNMX3.FTZ R3, R3, R128, R125, !PT ;  /* 0x0000008003037276 */ /* 0x000fe4000781007d */
[-C--:B------:R-:W-:Y:S02]  /*28950*/  ISETP.GE.AND P0, PT, R207, R225.reuse, PT ;  /* 0x000000e1cf00720c */ /* 0x080fe40003f06270 */
[-C--:B------:R-:W-:Y:S02]  /*28960*/  ISETP.GE.AND P6, PT, R208, R225.reuse, PT ;  /* 0x000000e1d000720c */ /* 0x080fe40003fc6270 */
[----:B------:R-:W-:Y:S02]  /*28970*/  FSEL R120, R40, -INF , !P4 ;  /* 0xff80000028787808 */ /* 0x000fe40006000000 */
[----:B------:R-:W-:Y:S02]  /*28980*/  FSEL R117, R41, -INF , !P1 ;  /* 0xff80000029757808 */ /* 0x000fe40004800000 */
[----:B------:R-:W-:Y:S02]  /*28990*/  FMNMX3.FTZ R3, R3, R124, R121, !PT ;  /* 0x0000007c03037276 */ /* 0x000fe40007810079 */
[----:B------:R-:W-:Y:S02]  /*289a0*/  FSEL R109, R45, -INF , !P6 ;  /* 0xff8000002d6d7808 */ /* 0x000fe40007000000 */
[-C--:B------:R-:W-:Y:S02]  /*289b0*/  ISETP.GE.AND P5, PT, R209, R225.reuse, PT ;  /* 0x000000e1d100720c */ /* 0x080fe40003fa6270 */
[-C--:B------:R-:W-:Y:S02]  /*289c0*/  ISETP.GE.AND P4, PT, R210, R225.reuse, PT ;  /* 0x000000e1d200720c */ /* 0x080fe40003f86270 */
        /* <DEDUP_REMOVED lines=18> */
[----:B------:R-:W-:Y:S02]  /*28af0*/  FSEL R61, R61, -INF , !P1 ;  /* 0xff8000003d3d7808 */ /* 0x000fe40004800000 */
[-C--:B------:R-:W-:Y:S02]  /*28b00*/  ISETP.GE.AND P0, PT, R217, R225.reuse, PT ;  /* 0x000000e1d900720c */ /* 0x080fe40003f06270 */
        /* <DEDUP_REMOVED lines=8> */
[----:B------:R-:W-:Y:S01]  /*28b90*/  FSEL R49, R69, -INF , !P4 ;  /* 0xff80000045317808 */ /* 0x000fe20006000000 */
[----:B------:R-:W-:Y:S01]  /*28ba0*/  VIADD R69, R133, 0xe8 ;  /* 0x000000e885457836 */ /* 0x000fe20000000000 */
[-C--:B------:R-:W-:Y:S02]  /*28bb0*/  ISETP.GE.AND P1, PT, R233, R225.reuse, PT ;  /* 0x000000e1e900720c */ /* 0x080fe40003f26270 */
[----:B------:R-:W-:Y:S02]  /*28bc0*/  FMNMX3.FTZ R3, R3, R64, R65, !PT ;  /* 0x0000004003037276 */ /* 0x000fe40007810041 */
[-C--:B------:R-:W-:Y:S02]  /*28bd0*/  ISETP.GE.AND P0, PT, R232, R225.reuse, PT ;  /* 0x000000e1e800720c */ /* 0x080fe40003f06270 */
[----:B------:R-:W-:Y:S01]  /*28be0*/  FSEL R45, R72, -INF , !P1 ;  /* 0xff800000482d7808 */ /* 0x000fe20004800000 */
[----:B------:R-:W-:Y:S01]  /*28bf0*/  VIADD R72, R133, 0xe9 ;  /* 0x000000e985487836 */ /* 0x000fe20000000000 */
[----:B------:R-:W-:Y:S02]  /*28c00*/  FMNMX3.FTZ R3, R3, R52, R49, !PT ;  /* 0x0000003403037276 */ /* 0x000fe40007810031 */
        /* <DEDUP_REMOVED lines=8> */
[-C--:B------:R-:W-:Y:S02]  /*28c90*/  ISETP.GE.AND P6, PT, R238, R225.reuse, PT ;  /* 0x000000e1ee00720c */ /* 0x080fe40003fc6270 */
[----:B------:R-:W-:Y:S02]  /*28ca0*/  FMNMX3.FTZ R3, R3, R76, R77, !PT ;  /* 0x0000004c03037276 */ /* 0x000fe4000781004d */
[-C--:B------:R-:W-:Y:S02]  /*28cb0*/  ISETP.GE.AND P0, PT, R239, R225.reuse, PT ;  /* 0x000000e1ef00720c */ /* 0x080fe40003f06270 */
[----:B------:R-:W-:Y:S02]  /*28cc0*/  FSEL R80, R80, -INF , !P4 ;  /* 0xff80000050507808 */ /* 0x000fe40006000000 */
[----:B------:R-:W-:Y:S02]  /*28cd0*/  FSEL R81, R81, -INF , !P1 ;  /* 0xff80000051517808 */ /* 0x000fe40004800000 */
[----:B------:R-:W-:Y:S02]  /*28ce0*/  FSEL R85, R85, -INF , !P6 ;  /* 0xff80000055557808 */ /* 0x000fe40007000000 */
[-C--:B------:R-:W-:Y:S02]  /*28cf0*/  ISETP.GE.AND P6, PT, R245, R225.reuse, PT ;  /* 0x000000e1f500720c */ /* 0x080fe40003fc6270 */
[-C--:B------:R-:W-:Y:S02]  /*28d00*/  ISETP.GE.AND P5, PT, R240, R225.reuse, PT ;  /* 0x000000e1f000720c */ /* 0x080fe40003fa6270 */
[-C--:B------:R-:W-:Y:S02]  /*28d10*/  ISETP.GE.AND P4, PT, R242, R225.reuse, PT ;  /* 0x000000e1f200720c */ /* 0x080fe40003f86270 */
[----:B------:R-:W-:Y:S02]  /*28d20*/  FSEL R84, R84, -INF , !P0 ;  /* 0xff80000054547808 */ /* 0x000fe40004000000 */
[----:B------:R-:W-:Y:S02]  /*28d30*/  FMNMX3.FTZ R3, R3, R80, R81, !PT ;  /* 0x0000005003037276 */ /* 0x000fe40007810051 */
[----:B------:R-:W-:Y:S02]  /*28d40*/  FSEL R96, R96, -INF , !P6 ;  /* 0xff80000060607808 */ /* 0x000fe40007000000 */
[----:B------:R-:W-:Y:S02]  /*28d50*/  FSEL R88, R88, -INF , !P5 ;  /* 0xff80000058587808 */ /* 0x000fe40006800000 */
[-C--:B------:R-:W-:Y:S02]  /*28d60*/  ISETP.GE.AND P6, PT, R249, R225.reuse, PT ;  /* 0x000000e1f900720c */ /* 0x080fe40003fc6270 */
[-C--:B------:R-:W-:Y:S02]  /*28d70*/  ISETP.GE.AND P1, PT, R241, R225.reuse, PT ;  /* 0x000000e1f100720c */ /* 0x080fe40003f26270 */
[-C--:B------:R-:W-:Y:S02]  /*28d80*/  ISETP.GE.AND P0, PT, R243, R225.reuse, PT ;  /* 0x000000e1f300720c */ /* 0x080fe40003f06270 */
[-C--:B------:R-:W-:Y:S02]  /*28d90*/  ISETP.GE.AND P5, PT, R244, R225.reuse, PT ;  /* 0x000000e1f400720c */ /* 0x080fe40003fa6270 */
[----:B------:R-:W-:Y:S02]  /*28da0*/  FSEL R89, R89, -INF , !P4 ;  /* 0xff80000059597808 */ /* 0x000fe40006000000 */
[----:B------:R-:W-:Y:S02]  /*28db0*/  FMNMX3.FTZ R3, R3, R84, R85, !PT ;  /* 0x0000005403037276 */ /* 0x000fe40007810055 */
[----:B------:R-:W-:Y:S02]  /*28dc0*/  FSEL R32, R32, -INF , !P6 ;  /* 0xff80000020207808 */ /* 0x000fe40007000000 */
[----:B------:R-:W-:Y:S02]  /*28dd0*/  FSEL R93, R93, -INF , !P0 ;  /* 0xff8000005d5d7808 */ /* 0x000fe40004000000 */
[----:B------:R-:W-:Y:S02]  /*28de0*/  FSEL R92, R92, -INF , !P1 ;  /* 0xff8000005c5c7808 */ /* 0x000fe40004800000 */
[----:B------:R-:W-:Y:S02]  /*28df0*/  FSEL R97, R97, -INF , !P5 ;  /* 0xff80000061617808 */ /* 0x000fe40006800000 */
[----:B------:R-:W-:Y:S02]  /*28e00*/  FMNMX3.FTZ R3, R3, R88, R89, !PT ;  /* 0x0000005803037276 */ /* 0x000fe40007810059 */
[-C--:B------:R-:W-:Y:S01]  /*28e10*/  ISETP.GE.AND P6, PT, R16, R225.reuse, PT ;  /* 0x000000e11000720c */ /* 0x080fe20003fc6270 */
[----:B------:R-:W-:Y:S01]  /*28e20*/  VIADD R16, R133, 0xe1 ;  /* 0x000000e185107836 */ /* 0x000fe20000000000 */
[-C--:B------:R-:W-:Y:S02]  /*28e30*/  ISETP.GE.AND P5, PT, R251, R225.reuse, PT ;  /* 0x000000e1fb00720c */ /* 0x080fe40003fa6270 */
[-C--:B------:R-:W-:Y:S02]  /*28e40*/  ISETP.GE.AND P4, PT, R246, R225.reuse, PT ;  /* 0x000000e1f600720c */ /* 0x080fe40003f86270 */
[----:B------:R-:W-:Y:S02]  /*28e50*/  FMNMX3.FTZ R3, R3, R92, R93, !PT ;  /* 0x0000005c03037276 */ /* 0x000fe4000781005d */
[-C--:B------:R-:W-:Y:S02]  /*28e60*/  ISETP.GE.AND P1, PT, R248, R225.reuse, PT ;  /* 0x000000e1f800720c */ /* 0x080fe40003f26270 */
[-C--:B------:R-:W-:Y:S02]  /*28e70*/  ISETP.GE.AND P0, PT, R247, R225.reuse, PT ;  /* 0x000000e1f700720c */ /* 0x080fe40003f06270 */
[----:B------:R-:W-:Y:S02]  /*28e80*/  FSEL R29, R29, -INF , !P5 ;  /* 0xff8000001d1d7808 */ /* 0x000fe40006800000 */
[-C--:B------:R-:W-:Y:S01]  /*28e90*/  ISETP.GE.AND P5, PT, R16, R225.reuse, PT ;  /* 0x000000e11000720c */ /* 0x080fe20003fa6270 */
[----:B------:R-:W-:Y:S01]  /*28ea0*/  VIADD R16, R133, 0xf0 ;  /* 0x000000f085107836 */ /* 0x000fe20000000000 */
[----:B------:R-:W-:Y:S02]  /*28eb0*/  FSEL R100, R100, -INF , !P4 ;  /* 0xff80000064647808 */ /* 0x000fe40006000000 */
[----:B------:R-:W-:Y:S02]  /*28ec0*/  FSEL R101, R101, -INF , !P1 ;  /* 0xff80000065657808 */ /* 0x000fe40004800000 */
[----:B------:R-:W-:Y:S02]  /*28ed0*/  FMNMX3.FTZ R3, R3, R96, R97, !PT ;  /* 0x0000006003037276 */ /* 0x000fe40007810061 */
[-C--:B------:R-:W-:Y:S02]  /*28ee0*/  ISETP.GE.AND P4, PT, R250, R225.reuse, PT ;  /* 0x000000e1fa00720c */ /* 0x080fe40003f86270 */
[----:B------:R-:W-:Y:S02]  /*28ef0*/  FSEL R33, R33, -INF , !P0 ;  /* 0xff80000021217808 */ /* 0x000fe40004000000 */
[-C--:B------:R-:W-:Y:S01]  /*28f00*/  ISETP.GE.AND P0, PT, R17, R225.reuse, PT ;  /* 0x000000e11100720c */ /* 0x080fe20003f06270 */
[----:B------:R-:W-:Y:S01]  /*28f10*/  VIADD R17, R133, 0xf1 ;  /* 0x000000f185117836 */ /* 0x000fe20000000000 */
[----:B------:R-:W-:Y:S01]  /*28f20*/  FSEL R21, R4, -INF , !P6 ;  /* 0xff80000004157808 */ /* 0x000fe20007000000 */
[----:B------:R-:W-:Y:S01]  /*28f30*/  IMAD.SHL.U32 R4, R0, 0x40, RZ ;  /* 0x0000004000047824 */ /* 0x000fe200078e00ff */
[-C--:B------:R-:W-:Y:S02]  /*28f40*/  ISETP.GE.AND P1, PT, R252, R225.reuse, PT ;  /* 0x000000e1fc00720c */ /* 0x080fe40003f26270 */
[----:B------:R-:W-:Y:S02]  /*28f50*/  FSEL R28, R28, -INF , !P4 ;  /* 0xff8000001c1c7808 */ /* 0x000fe40006000000 */
[----:B------:R-:W-:Y:S02]  /*28f60*/  FMNMX3.FTZ R3, R3, R100, R101, !PT ;  /* 0x0000006403037276 */ /* 0x000fe40007810065 */
[-C--:B------:R-:W-:Y:S01]  /*28f70*/  ISETP.GE.AND P6, PT, R16, R225.reuse, PT ;  /* 0x000000e11000720c */ /* 0x080fe20003fc6270 */
[----:B------:R-:W-:Y:S01]  /*28f80*/  VIADD R16, R133, 0xf8 ;  /* 0x000000f885107836 */ /* 0x000fe20000000000 */
[----:B------:R-:W-:Y:S02]  /*28f90*/  ISETP.GE.AND P4, PT, R69, R225, PT ;  /* 0x000000e14500720c */ /* 0x000fe40003f86270 */
[----:B------:R-:W-:Y:S01]  /*28fa0*/  FSEL R25, R112, -INF , !P1 ;  /* 0xff80000070197808 */ /* 0x000fe20004800000 */
[----:B------:R-:W-:Y:S01]  /*28fb0*/  IMAD.MOV.U32 R112, RZ, RZ, R12 ;  /* 0x000000ffff707224 */ /* 0x000fe200078e000c */
[----:B------:R-:W-:Y:S01]  /*28fc0*/  FSEL R20, R172, -INF , !P5 ;  /* 0xff800000ac147808 */ /* 0x000fe20006800000 */
[----:B------:R-:W-:Y:S01]  /*28fd0*/  VIADD R172, R133, 0xd9 ;  /* 0x000000d985ac7836 */ /* 0x000fe20000000000 */
[----:B------:R-:W-:Y:S02]  /*28fe0*/  FMNMX3.FTZ R3, R3, R33, R32, !PT ;  /* 0x0000002103037276 */ /* 0x000fe40007810020 */
[-C--:B------:R-:W-:Y:S02]  /*28ff0*/  ISETP.GE.AND P5, PT, R17, R225.reuse, PT ;  /* 0x000000e11100720c */ /* 0x080fe40003fa6270 */
[-C--:B------:R-:W-:Y:S02]  /*29000*/  ISETP.GE.AND P1, PT, R72, R225.reuse, PT ;  /* 0x000000e14800720c */ /* 0x080fe40003f26270 */
[----:B------:R-:W-:Y:S01]  /*29010*/  FSEL R17, R171, -INF , !P4 ;  /* 0xff800000ab117808 */ /* 0x000fe20006000000 */
[----:B------:R-:W-:Y:S01]  /*29020*/  VIADD R171, R133, 0xf1 ;  /* 0x000000f185ab7836 */ /* 0x000fe20000000000 */
[----:B------:R-:W-:Y:S02]  /*29030*/  ISETP.GE.AND P4, PT, R16, R225, PT ;  /* 0x000000e11000720c */ /* 0x000fe40003f86270 */
[----:B------:R-:W-:Y:S01]  /*29040*/  FSEL R24, R113, -INF , !P0 ;  /* 0xff80000071187808 */ /* 0x000fe20004000000 */
[----:B------:R-:W-:Y:S01]  /*29050*/  VIADD R113, R133, 0xe0 ;  /* 0x000000e085717836 */ /* 0x000fe20000000000 */
[----:B------:R-:W-:Y:S02]  /*29060*/  FMNMX3.FTZ R3, R3, R29, R28, !PT ;  /* 0x0000001d03037276 */ /* 0x000fe4000781001c */
[----:B------:R-:W-:Y:S01]  /*29070*/  FSEL R16, R173, -INF , !P1 ;  /* 0xff800000ad107808 */ /* 0x000fe20004800000 */
[----:B------:R-:W-:Y:S01]  /*29080*/  VIADD R173, R133, 0xf8 ;  /* 0x000000f885ad7836 */ /* 0x000fe20000000000 */
[C---:B------:R-:W-:Y:S02]  /*29090*/  ISETP.GE.AND P0, PT, R9.reuse, R226, PT ;  /* 0x000000e20900720c */ /* 0x040fe40003f06270 */
[----:B------:R-:W-:Y:S02]  /*290a0*/  ISETP.GE.AND P1, PT, R9, R225, PT ;  /* 0x000000e10900720c */ /* 0x000fe40003f26270 */
[----:B------:R-:W-:Y:S02]  /*290b0*/  FSEL R9, R186, -INF , !P4 ;  /* 0xff800000ba097808 */ /* 0x000fe40006000000 */
[----:B------:R-:W-:Y:S02]  /*290c0*/  ISETP.GE.AND P4, PT, R189, R227, PT ;  /* 0x000000e3bd00720c */ /* 0x000fe40003f86270 */
[----:B------:R-:W-:Y:S01]  /*290d0*/  FSEL R12, R184, -INF , !P5 ;  /* 0xff800000b80c7808 */ /* 0x000fe20006800000 */
[----:B------:R-:W-:Y:S01]  /*290e0*/  IMAD.MOV.U32 R184, RZ, RZ, R36 ;  /* 0x000000ffffb87224 */ /* 0x000fe200078e0024 */
[----:B------:R-:W-:Y:S01]  /*290f0*/  FMNMX3.FTZ R3, R3, R25, R24, !PT ;  /* 0x0000001903037276 */ /* 0x000fe20007810018 */
[----:B------:R-:W2:Y:S01]  /*29100*/  LD.E R36, desc[UR4][R134.64+0xdc] ;  /* 0x0000dc0486247980 */ /* 0x000ea2000c101900 */
[-C--:B------:R-:W-:Y:S02]  /*29110*/  ISETP.GE.AND P5, PT, R188, R227.reuse, PT ;  /* 0x000000e3bc00720c */ /* 0x080fe40003fa6270 */
[----:B------:R-:W-:Y:S02]  /*29120*/  FSEL R41, R10, -INF , P4 ;  /* 0xff8000000a297808 */ /* 0x000fe40002000000 */
[----:B------:R-:W-:Y:S02]  /*29130*/  ISETP.GE.AND P4, PT, R193, R227, PT ;  /* 0x000000e3c100720c */ /* 0x000fe40003f86270 */
[----:B------:R-:W-:Y:S02]  /*29140*/  FMNMX3.FTZ R3, R3, R21, R20, !PT ;  /* 0x0000001503037276 */ /* 0x000fe40007810014 */
[----:B------:R-:W-:Y:S02]  /*29150*/  FSEL R44, R7, -INF , P5 ;  /* 0xff800000072c7808 */ /* 0x000fe40002800000 */
[----:B------:R-:W-:Y:S02]  /*29160*/  ISETP.GE.AND P5, PT, R192, R227, PT ;  /* 0x000000e3c000720c */ /* 0x000fe40003fa6270 */
[----:B------:R-:W-:Y:S02]  /*29170*/  FSEL R129, R129, -INF , P0 ;  /* 0xff80000081817808 */ /* 0x000fe40000000000 */
[----:B------:R-:W-:Y:S01]  /*29180*/  FSEL R13, R185, -INF , !P6 ;  /* 0xff800000b90d7808 */ /* 0x000fe20007000000 */
[----:B------:R-:W-:Y:S01]  /*29190*/  VIADD R185, R133, 0xf9 ;  /* 0x000000f985b97836 */ /* 0x000fe20000000000 */
[----:B------:R-:W-:Y:S02]  /*291a0*/  FMNMX3.FTZ R3, R3, R17, R16, !PT ;  /* 0x0000001103037276 */ /* 0x000fe40007810010 */
[----:B------:R-:W-:Y:S02]  /*291b0*/  FSEL R18, R18, -INF , P4 ;  /* 0xff80000012127808 */ /* 0x000fe40002000000 */
[-C--:B------:R-:W-:Y:S02]  /*291c0*/  ISETP.GE.AND P4, PT, R197, R227.reuse, PT ;  /* 0x000000e3c500720c */ /* 0x080fe40003f86270 */
[----:B------:R-:W-:Y:S02]  /*291d0*/  FSEL R68, R15, -INF , P5 ;  /* 0xff8000000f447808 */ /* 0x000fe40002800000 */
[----:B------:R-:W-:Y:S02]  /*291e0*/  ISETP.GE.AND P5, PT, R196, R227, PT ;  /* 0x000000e3c400720c */ /* 0x000fe40003fa6270 */
[----:B------:R-:W-:Y:S02]  /*291f0*/  FSEL R129, R129, -INF , !P1 ;  /* 0xff80000081817808 */ /* 0x000fe40004800000 */
[----:B------:R-:W-:Y:S02]  /*29200*/  FMNMX3.FTZ R3, R3, R13, R12, !PT ;  /* 0x0000000d03037276 */ /* 0x000fe4000781000c */
[----:B------:R-:W-:Y:S02]  /*29210*/  FSEL R26, R26, -INF , P4 ;  /* 0xff8000001a1a7808 */ /* 0x000fe40002000000 */
[----:B------:R-:W-:Y:S02]  /*29220*/  ISETP.GE.AND P4, PT, R201, R227, PT ;  /* 0x000000e3c900720c */ /* 0x000fe40003f86270 */
[----:B------:R-:W-:Y:S02]  /*29230*/  FSEL R23, R23, -INF , P5 ;  /* 0xff80000017177808 */ /* 0x000fe40002800000 */
[----:B------:R-:W-:Y:S02]  /*29240*/  FMNMX3.FTZ R37, R3, R9, R129, !PT ;  /* 0x0000000903257276 */ /* 0x000fe40007810081 */
[-C--:B------:R-:W-:Y:S02]  /*29250*/  ISETP.GE.AND P5, PT, R200, R227.reuse, PT ;  /* 0x000000e3c800720c */ /* 0x080fe40003fa6270 */
[-C--:B------:R-:W-:Y:S02]  /*29260*/  ISETP.GE.AND P6, PT, R133, R227.reuse, PT ;  /* 0x000000e38500720c */ /* 0x080fe40003fc6270 */
[----:B------:R-:W-:Y:S02]  /*29270*/  FSEL R34, R34, -INF , P4 ;  /* 0xff80000022227808 */ /* 0x000fe40002000000 */
[----:B------:R-:W-:Y:S02]  /*29280*/  LOP3.LUT P1, RZ, R0, 0x2, RZ, 0xc0, !PT ;  /* 0x0000000200ff7812 */ /* 0x000fe4000782c0ff */
[-C--:B------:R-:W-:Y:S01]  /*29290*/  ISETP.GE.AND P4, PT, R203, R227.reuse, PT ;  /* 0x000000e3cb00720c */ /* 0x080fe20003f86270 */
[----:B------:R-:W1:Y:S01]  /*292a0*/  SHFL.BFLY PT, R0, R37, 0x2, 0x1f ;  /* 0x0c401f0025007f89 */ /* 0x000e6200000e0000 */
[----:B------:R-:W-:Y:S02]  /*292b0*/  FSEL R31, R31, -INF , P5 ;  /* 0xff8000001f1f7808 */ /* 0x000fe40002800000 */
[-C--:B------:R-:W-:Y:S02]  /*292c0*/  ISETP.GE.AND P5, PT, R205, R227.reuse, PT ;  /* 0x000000e3cd00720c */ /* 0x080fe40003fa6270 */
[----:B------:R-:W-:Y:S02]  /*292d0*/  FSEL R48, R6, -INF , P6 ;  /* 0xff80000006307808 */ /* 0x000fe40003000000 */
        /* <DEDUP_REMOVED lines=24> */
[----:B-1----:R-:W-:Y:S02]  /*29460*/  FMNMX.FTZ R37, R37, R0, !PT ;  /* 0x0000000025257209 */ /* 0x002fe40007810000 */
        /* <DEDUP_REMOVED lines=43> */
[----:B-1----:R-:W-:Y:S02]  /*29720*/  FMNMX.FTZ R37, R37, R0, !PT ;  /* 0x0000000025257209 */ /* 0x002fe40007810000 */
[----:B------:R-:W-:Y:S02]  /*29730*/  FSEL R95, R95, -INF , P5 ;  /* 0xff8000005f5f7808 */ /* 0x000fe40002800000 */
[----:B------:R-:W-:Y:S02]  /*29740*/  FSEL R78, R78, -INF , P6 ;  /* 0xff8000004e4e7808 */ /* 0x000fe40003000000 */
[-C--:B------:R-:W-:Y:S02]  /*29750*/  ISETP.GE.AND P5, PT, R244, R227.reuse, PT ;  /* 0x000000e3f400720c */ /* 0x080fe40003fa6270 */
[----:B------:R-:W-:Y:S02]  /*29760*/  FSEL R35, R35, -INF , P0 ;  /* 0xff80000023237808 */ /* 0x000fe40000000000 */
[-C--:B------:R-:W-:Y:S02]  /*29770*/  ISETP.GE.AND P6, PT, R239, R227.reuse, PT ;  /* 0x000000e3ef00720c */ /* 0x080fe40003fc6270 */
[----:B------:R-:W-:Y:S02]  /*29780*/  FSETP.NEU.FTZ.AND P0, PT, R37, -INF , PT ;  /* 0xff8000002500780b */ /* 0x000fe40003f1d000 */
[----:B------:R-:W-:Y:S02]  /*29790*/  FSEL R98, R98, -INF , P4 ;  /* 0xff80000062627808 */ /* 0x000fe40002000000 */
[-C--:B------:R-:W-:Y:S02]  /*297a0*/  ISETP.GE.AND P4, PT, R248, R227.reuse, PT ;  /* 0x000000e3f800720c */ /* 0x080fe40003f86270 */
[----:B------:R-:W-:Y:S02]  /*297b0*/  FSEL R99, R99, -INF , P5 ;  /* 0xff80000063637808 */ /* 0x000fe40002800000 */
[-C--:B------:R-:W-:Y:S02]  /*297c0*/  ISETP.GE.AND P5, PT, R247, R227.reuse, PT ;  /* 0x000000e3f700720c */ /* 0x080fe40003fa6270 */
[----:B------:R-:W-:Y:S02]  /*297d0*/  FSEL R86, R86, -INF , P6 ;  /* 0xff80000056567808 */ /* 0x000fe40003000000 */
[----:B------:R-:W-:Y:S02]  /*297e0*/  FSEL R0, R37, RZ, P0 ;  /* 0x000000ff25007208 */ /* 0x000fe40000000000 */
[-C--:B------:R-:W-:Y:S02]  /*297f0*/  ISETP.GE.AND P6, PT, R241, R227.reuse, PT ;  /* 0x000000e3f100720c */ /* 0x080fe40003fc6270 */
[----:B------:R-:W-:Y:S01]  /*29800*/  FSEL R103, R103, -INF , P4 ;  /* 0xff80000067677808 */ /* 0x000fe20002000000 */
[----:B------:R-:W-:Y:S01]  /*29810*/  FADD.FTZ R3, -R0, R2 ;  /* 0x0000000200037221 */ /* 0x000fe20000010100 */
[-C--:B------:R-:W-:Y:S01]  /*29820*/  ISETP.GE.AND P4, PT, R249, R227.reuse, PT ;  /* 0x000000e3f900720c */ /* 0x080fe20003f86270 */
[----:B------:R-:W-:Y:S01]  /*29830*/  IMAD.MOV.U32 R2, RZ, RZ, R112 ;  /* 0x000000ffff027224 */ /* 0x000fe200078e0070 */
[----:B------:R-:W-:Y:S01]  /*29840*/  FSEL R106, R106, -INF , P5 ;  /* 0xff8000006a6a7808 */ /* 0x000fe20002800000 */
        /* <DEDUP_REMOVED lines=13> */
[----:B------:R-:W-:Y:S01]  /*29920*/  LOP3.LUT R4, R220, 0x200, R4, 0xf8, !PT ;  /* 0x00000200dc047812 */ /* 0x000fe200078ef804 */
        /* <DEDUP_REMOVED lines=14> */
[----:B------:R-:W-:Y:S02]  /*29a10*/  ISETP.GE.AND P5, PT, R185, R227, PT ;  /* 0x000000e3b900720c */ /* 0x000fe40003fa6270 */
[-C--:B------:R-:W-:Y:S02]  /*29a20*/  ISETP.GE.AND P6, PT, R133, R228.reuse, PT ;  /* 0x000000e48500720c */ /* 0x080fe40003fc6270 */
[----:B------:R-:W-:Y:S02]  /*29a30*/  FSEL R39, R130, -INF , P4 ;  /* 0xff80000082277808 */ /* 0x000fe40002000000 */
[-C--:B------:R-:W-:Y:S02]  /*29a40*/  ISETP.GE.AND P4, PT, R188, R228.reuse, PT ;  /* 0x000000e4bc00720c */ /* 0x080fe40003f86270 */
[----:B------:R-:W-:Y:S02]  /*29a50*/  FSEL R38, R131, -INF , P5 ;  /* 0xff80000083267808 */ /* 0x000fe40002800000 */
[-C--:B------:R-:W-:Y:S02]  /*29a60*/  ISETP.GE.AND P5, PT, R189, R228.reuse, PT ;  /* 0x000000e4bd00720c */ /* 0x080fe40003fa6270 */
[----:B------:R-:W-:Y:S01]  /*29a70*/  FSEL R11, R48, -INF , !P6 ;  /* 0xff800000300b7808 */ /* 0x000fe20007000000 */
[----:B------:R-:W-:Y:S01]  /*29a80*/  IMAD.MOV.U32 R48, RZ, RZ, R184 ;  /* 0x000000ffff307224 */ /* 0x000fe200078e00b8 */
        /* <DEDUP_REMOVED lines=13> */
[----:B------:R-:W-:Y:S02]  /*29b60*/  FSEL R68, R68, -INF , !P5 ;  /* 0xff80000044447808 */ /* 0x000fe40006800000 */
[-C--:B------:R-:W-:Y:S02]  /*29b70*/  ISETP.GE.AND P5, PT, R195, R228.reuse, PT ;  /* 0x000000e4c300720c */ /* 0x080fe40003fa6270 */
[----:B------:R-:W-:Y:S01]  /*29b80*/  FSEL R72, R18, -INF , !P6 ;  /* 0xff80000012487808 */ /* 0x000fe20007000000 */
[----:B------:R-:W-:Y:S01]  /*29b90*/  IMAD.MOV.U32 R18, RZ, RZ, R69 ;  /* 0x000000ffff127224 */ /* 0x000fe200078e0045 */
[----:B------:R-:W-:Y:S01]  /*29ba0*/  FSEL R69, R10, -INF , !P4 ;  /* 0xff8000000a457808 */ /* 0x000fe20006000000 */
[----:B------:R-:W-:Y:S01]  /*29bb0*/  IMAD.MOV.U32 R10, RZ, RZ, R112 ;  /* 0x000000ffff0a7224 */ /* 0x000fe200078e0070 */
[----:B------:R-:W-:Y:S01]  /*29bc0*/  FSEL R112, R8, -INF , !P5 ;  /* 0xff80000008707808 */ /* 0x000fe20006800000 */
[----:B------:R-:W-:Y:S01]  /*29bd0*/  IMAD.MOV.U32 R8, RZ, RZ, R113 ;  /* 0x000000ffff087224 */ /* 0x000fe200078e0071 */
[-C--:B------:R-:W-:Y:S02]  /*29be0*/  ISETP.GE.AND P5, PT, R198, R228.reuse, PT ;  /* 0x000000e4c600720c */ /* 0x080fe40003fa6270 */
[-C--:B------:R-:W-:Y:S02]  /*29bf0*/  ISETP.GE.AND P6, PT, R196, R228.reuse, PT ;  /* 0x000000e4c400720c */ /* 0x080fe40003fc6270 */
[----:B------:R-:W-:Y:S02]  /*29c00*/  FSEL R130, R27, -INF , !P5 ;  /* 0xff8000001b827808 */ /* 0x000fe40006800000 */
[-C--:B------:R-:W-:Y:S02]  /*29c10*/  ISETP.GE.AND P5, PT, R201, R228.reuse, PT ;  /* 0x000000e4c900720c */ /* 0x080fe40003fa6270 */
[-C--:B------:R-:W-:Y:S02]  /*29c20*/  ISETP.GE.AND P4, PT, R197, R228.reuse, PT ;  /* 0x000000e4c500720c */ /* 0x080fe40003f86270 */
[----:B------:R-:W-:Y:S02]  /*29c30*/  FSEL R173, R34, -INF , !P5 ;  /* 0xff80000022ad7808 */ /* 0x000fe40006800000 */
[-C--:B------:R-:W-:Y:S02]  /*29c40*/  ISETP.GE.AND P5, PT, R204, R228.reuse, PT ;  /* 0x000000e4cc00720c */ /* 0x080fe40003fa6270 */
[----:B------:R-:W-:Y:S02]  /*29c50*/  FSEL R131, R26, -INF , !P4 ;  /* 0xff8000001a837808 */ /* 0x000fe40006000000 */
[----:B------:R-:W-:Y:S01]  /*29c60*/  FSEL R185, R5, -INF , !P5 ;  /* 0xff80000005b97808 */ /* 0x000fe20006800000 */
[----:B--2---:R-:W-:Y:S01]  /*29c70*/  FMUL.FTZ R5, R36, R37 ;  /* 0x0000002524057220 */ /* 0x004fe20000410000 */
[-C--:B------:R-:W-:Y:S02]  /*29c80*/  ISETP.GE.AND P5, PT, R207, R228.reuse, PT ;  /* 0x000000e4cf00720c */ /* 0x080fe40003fa6270 */
[-C--:B------:R-:W-:Y:S02]  /*29c90*/  ISETP.GE.AND P4, PT, R200, R228.reuse, PT ;  /* 0x000000e4c800720c */ /* 0x080fe40003f86270 */
[----:B------:R-:W-:Y:S02]  /*29ca0*/  FSEL R189, R46, -INF , !P5 ;  /* 0xff8000002ebd7808 */ /* 0x000fe40006800000 */
[-C--:B------:R-:W-:Y:S02]  /*29cb0*/  ISETP.GE.AND P5, PT, R210, R228.reuse, PT ;  /* 0x000000e4d200720c */ /* 0x080fe40003fa6270 */
[----:B------:R-:W-:Y:S02]  /*29cc0*/  FSEL R171, R31, -INF , !P4 ;  /* 0xff8000001fab7808 */ /* 0x000fe40006000000 */
[----:B------:R-:W-:Y:S02]  /*29cd0*/  FSEL R191, R51, -INF , !P5 ;  /* 0xff80000033bf7808 */ /* 0x000fe40006800000 */
[-C--:B------:R-:W-:Y:S02]  /*29ce0*/  ISETP.GE.AND P5, PT, R213, R228.reuse, PT ;  /* 0x000000e4d500720c */ /* 0x080fe40003fa6270 */
[-C--:B------:R-:W-:Y:S02]  /*29cf0*/  ISETP.GE.AND P4, PT, R203, R228.reuse, PT ;  /* 0x000000e4cb00720c */ /* 0x080fe40003f86270 */
[----:B------:R-:W-:Y:S02]  /*29d00*/  FSEL R196, R58, -INF , !P5 ;  /* 0xff8000003ac47808 */ /* 0x000fe40006800000 */
[-C--:B------:R-:W-:Y:S02]  /*29d10*/  ISETP.GE.AND P5, PT, R216, R228.reuse, PT ;  /* 0x000000e4d800720c */ /* 0x080fe40003fa6270 */
[----:B------:R-:W-:Y:S01]  /*29d20*/  FSEL R113, R23, -INF , !P6 ;  /* 0xff80000017717808 */ /* 0x000fe20007000000 */
[----:B------:R-:W-:Y:S01]  /*29d30*/  IMAD.MOV.U32 R23, RZ, RZ, R172 ;  /* 0x000000ffff177224 */ /* 0x000fe200078e00ac */
[----:B------:R-:W-:Y:S02]  /*29d40*/  FSEL R198, R63, -INF , !P5 ;  /* 0xff8000003fc67808 */ /* 0x000fe40006800000 */
        /* <DEDUP_REMOVED lines=38> */
[----:B------:R-:W2:Y:S01]  /*29fb0*/  LDL.LU R14, [R1+0x38] ;  /* 0x00003800010e7983 */ /* 0x000ea20000300800 */
[----:B------:R-:W-:Y:S02]  /*29fc0*/  FMNMX3.FTZ R0, R132, R11, R15, !PT ;  /* 0x0000000b84007276 */ /* 0x000fe4000781000f */
[----:B------:R-:W-:Y:S02]  /*29fd0*/  FSEL R193, R54, -INF , !P6 ;  /* 0xff80000036c17808 */ /* 0x000fe40007000000 */
[----:B------:R-:W-:Y:S02]  /*29fe0*/  FMNMX3.FTZ R0, R0, R19, R22, !PT ;  /* 0x0000001300007276 */ /* 0x000fe40007810016 */
[----:B------:R-:W-:Y:S02]  /*29ff0*/  ISETP.GE.AND P6, PT, R214, R228, PT ;  /* 0x000000e4d600720c */ /* 0x000fe40003fc6270 */
[----:B------:R-:W-:Y:S02]  /*2a000*/  FMNMX3.FTZ R0, R0, R30, R68, !PT ;  /* 0x0000001e00007276 */ /* 0x000fe40007810044 */
[----:B------:R-:W-:Y:S02]  /*2a010*/  FSEL R195, R59, -INF , !P6 ;  /* 0xff8000003bc37808 */ /* 0x000fe40007000000 */
[----:B------:R-:W-:Y:S02]  /*2a020*/  FMNMX3.FTZ R0, R0, R72, R69, !PT ;  /* 0x0000004800007276 */ /* 0x000fe40007810045 */
[----:B------:R-:W-:Y:S02]  /*2a030*/  ISETP.GE.AND P6, PT, R217, R228, PT ;  /* 0x000000e4d900720c */ /* 0x000fe40003fc6270 */
[----:B------:R-:W-:Y:S02]  /*2a040*/  FMNMX3.FTZ R0, R0, R112, R113, !PT ;  /* 0x0000007000007276 */ /* 0x000fe40007810071 */
[----:B------:R-:W-:Y:S02]  /*2a050*/  FSEL R199, R66, -INF , !P6 ;  /* 0xff80000042c77808 */ /* 0x000fe40007000000 */
[----:B------:R-:W-:Y:S02]  /*2a060*/  FMNMX3.FTZ R0, R0, R131, R130, !PT ;  /* 0x0000008300007276 */ /* 0x000fe40007810082 */
[----:B------:R-:W-:Y:S02]  /*2a070*/  FSEL R200, R67, -INF , !P4 ;  /* 0xff80000043c87808 */ /* 0x000fe40006000000 */
[----:B------:R-:W-:Y:S02]  /*2a080*/  FMNMX3.FTZ R0, R0, R133, R171, !PT ;  /* 0x0000008500007276 */ /* 0x000fe400078100ab */
[-C--:B------:R-:W-:Y:S01]  /*2a090*/  ISETP.GE.AND P6, PT, R221, R228.reuse, PT ;  /* 0x000000e4dd00720c */ /* 0x080fe20003fc6270 */
[----:B------:R-:W-:Y:S01]  /*2a0a0*/  IMAD.U32 R221, RZ, RZ, UR6 ;  /* 0x00000006ffdd7e24 */ /* 0x000fe2000f8e00ff */
[----:B------:R-:W-:Y:S02]  /*2a0b0*/  FMNMX3.FTZ R0, R0, R173, R172, !PT ;  /* 0x000000ad00007276 */ /* 0x000fe400078100ac */
[----:B------:R-:W-:Y:S02]  /*2a0c0*/  ISETP.GE.AND P4, PT, R233, R228, PT ;  /* 0x000000e4e900720c */ /* 0x000fe40003f86270 */
[----:B------:R-:W-:Y:S02]  /*2a0d0*/  FMNMX3.FTZ R0, R0, R184, R185, !PT ;  /* 0x000000b800007276 */ /* 0x000fe400078100b9 */
[----:B------:R-:W-:Y:S02]  /*2a0e0*/  FSEL R202, R71, -INF , !P6 ;  /* 0xff80000047ca7808 */ /* 0x000fe40007000000 */
[----:B------:R-:W-:Y:S02]  /*2a0f0*/  FMNMX3.FTZ R0, R0, R188, R186, !PT ;  /* 0x000000bc00007276 */ /* 0x000fe400078100ba */
[----:B------:R-:W-:Y:S02]  /*2a100*/  FSEL R204, R74, -INF , !P4 ;  /* 0xff8000004acc7808 */ /* 0x000fe40006000000 */
[----:B------:R-:W-:Y:S02]  /*2a110*/  FMNMX3.FTZ R0, R0, R189, R190, !PT ;  /* 0x000000bd00007276 */ /* 0x000fe400078100be */
[----:B------:R-:W-:Y:S02]  /*2a120*/  ISETP.GE.AND P6, PT, R234, R228, PT ;  /* 0x000000e4ea00720c */ /* 0x000fe40003fc6270 */
[----:B------:R-:W-:Y:S02]  /*2a130*/  FMNMX3.FTZ R0, R0, R192, R191, !PT ;  /* 0x000000c000007276 */ /* 0x000fe400078100bf */
[----:B------:R-:W-:Y:S02]  /*2a140*/  ISETP.GE.AND P4, PT, R236, R228, PT ;  /* 0x000000e4ec00720c */ /* 0x000fe40003f86270 */
[----:B------:R-:W-:Y:S02]  /*2a150*/  FMNMX3.FTZ R0, R0, R193, R194, !PT ;  /* 0x000000c100007276 */ /* 0x000fe400078100c2 */
[----:B------:R-:W-:Y:S02]  /*2a160*/  FSEL R205, R78, -INF , !P6 ;  /* 0xff8000004ecd7808 */ /* 0x000fe40007000000 */
[----:B------:R-:W-:Y:S02]  /*2a170*/  FMNMX3.FTZ R0, R0, R196, R195, !PT ;  /* 0x000000c400007276 */ /* 0x000fe400078100c3 */
[----:B------:R-:W-:Y:S02]  /*2a180*/  FSEL R79, R79, -INF , !P4 ;  /* 0xff8000004f4f7808 */ /* 0x000fe40006000000 */
[----:B------:R-:W-:Y:S02]  /*2a190*/  FMNMX3.FTZ R0, R0, R197, R198, !PT ;  /* 0x000000c500007276 */ /* 0x000fe400078100c6 */
[-C--:B------:R-:W-:Y:S02]  /*2a1a0*/  ISETP.GE.AND P6, PT, R237, R228.reuse, PT ;  /* 0x000000e4ed00720c */ /* 0x080fe40003fc6270 */
        /* <DEDUP_REMOVED lines=8> */
[----:B------:R-:W-:Y:S02]  /*2a230*/  ISETP.GE.AND P4, PT, R242, R228, PT ;  /* 0x000000e4f200720c */ /* 0x000fe40003f86270 */
        /* <DEDUP_REMOVED lines=9> */
[-C--:B------:R-:W-:Y:S02]  /*2a2d0*/  ISETP.GE.AND P6, PT, R246, R228.reuse, PT ;  /* 0x000000e4f600720c */ /* 0x080fe40003fc6270 */
[----:B------:R-:W-:Y:S01]  /*2a2e0*/  ISETP.GE.AND P4, PT, R248, R228, PT ;  /* 0x000000e4f800720c */ /* 0x000fe20003f86270 */
[----:B------:R-:W-:Y:S01]  /*2a2f0*/  IMAD.MOV.U32 R248, RZ, RZ, R48 ;  /* 0x000000fffff87224 */ /* 0x000fe200078e0030 */
[----:B------:R-:W-:Y:S01]  /*2a300*/  FMNMX3.FTZ R0, R0, R206, R207, !PT ;  /* 0x000000ce00007276 */ /* 0x000fe200078100cf */
[----:B------:R-:W-:Y:S01]  /*2a310*/  IMAD.MOV.U32 R48, RZ, RZ, R2 ;  /* 0x000000ffff307224 */ /* 0x000fe200078e0002 */
[----:B------:R-:W-:Y:S02]  /*2a320*/  FSEL R210, R102, -INF , !P6 ;  /* 0xff80000066d27808 */ /* 0x000fe40007000000 */
[----:B------:R-:W-:Y:S01]  /*2a330*/  FSEL R212, R103, -INF , !P4 ;  /* 0xff80000067d47808 */ /* 0x000fe20006000000 */
[----:B------:R-:W-:Y:S01]  /*2a340*/  IMAD.MOV.U32 R247, RZ, RZ, R48 ;  /* 0x000000fffff77224 */ /* 0x000fe200078e0030 */
[-C--:B------:R-:W-:Y:S02]  /*2a350*/  ISETP.GE.AND P6, PT, R249, R228.reuse, PT ;  /* 0x000000e4f900720c */ /* 0x080fe40003fc6270 */
[----:B------:R-:W-:Y:S02]  /*2a360*/  FMNMX3.FTZ R0, R0, R209, R208, !PT ;  /* 0x000000d100007276 */ /* 0x000fe400078100d0 */
[----:B------:R-:W-:Y:S02]  /*2a370*/  ISETP.GE.AND P4, PT, R251, R228, PT ;  /* 0x000000e4fb00720c */ /* 0x000fe40003f86270 */
[----:B------:R-:W-:Y:S02]  /*2a380*/  FSEL R213, R107, -INF , !P6 ;  /* 0xff8000006bd57808 */ /* 0x000fe40007000000 */
[----:B------:R-:W-:Y:S02]  /*2a390*/  FMNMX3.FTZ R0, R0, R210, R212, !PT ;  /* 0x000000d200007276 */ /* 0x000fe400078100d4 */
[----:B------:R-:W-:Y:S02]  /*2a3a0*/  FSEL R214, R110, -INF , !P4 ;  /* 0xff8000006ed67808 */ /* 0x000fe40006000000 */
[-C--:B------:R-:W-:Y:S02]  /*2a3b0*/  ISETP.GE.AND P6, PT, R252, R228.reuse, PT ;  /* 0x000000e4fc00720c */ /* 0x080fe40003fc6270 */
[-C--:B------:R-:W-:Y:S02]  /*2a3c0*/  ISETP.GE.AND P4, PT, R23, R228.reuse, PT ;  /* 0x000000e41700720c */ /* 0x080fe40003f86270 */
[----:B------:R-:W-:Y:S02]  /*2a3d0*/  FMNMX3.FTZ R0, R0, R211, R213, !PT ;  /* 0x000000d300007276 */ /* 0x000fe400078100d5 */
[----:B------:R-:W-:Y:S02]  /*2a3e0*/  FSEL R216, R114, -INF , !P6 ;  /* 0xff80000072d87808 */ /* 0x000fe40007000000 */
[----:B------:R-:W-:Y:S02]  /*2a3f0*/  FSEL R217, R115, -INF , !P4 ;  /* 0xff80000073d97808 */ /* 0x000fe40006000000 */
[----:B------:R-:W-:Y:S02]  /*2a400*/  ISETP.GE.AND P6, PT, R10, R228, PT ;  /* 0x000000e40a00720c */ /* 0x000fe40003fc6270 */
[----:B------:R-:W-:Y:S02]  /*2a410*/  FMNMX3.FTZ R0, R0, R214, R215, !PT ;  /* 0x000000d600007276 */ /* 0x000fe400078100d7 */
[----:B------:R-:W-:Y:S02]  /*2a420*/  ISETP.GE.AND P4, PT, R18, R228, PT ;  /* 0x000000e41200720c */ /* 0x000fe40003f86270 */
[----:B------:R-:W-:Y:S02]  /*2a430*/  FSEL R219, R119, -INF , !P6 ;  /* 0xff80000077db7808 */ /* 0x000fe40007000000 */
[----:B------:R-:W-:Y:S02]  /*2a440*/  FMNMX3.FTZ R0, R0, R216, R217, !PT ;  /* 0x000000d800007276 */ /* 0x000fe400078100d9 */
[-C--:B------:R-:W-:Y:S02]  /*2a450*/  ISETP.GE.AND P6, PT, R220, R228.reuse, PT ;  /* 0x000000e4dc00720c */ /* 0x080fe40003fc6270 */
[----:B------:R-:W-:Y:S02]  /*2a460*/  FSEL R220, R122, -INF , !P4 ;  /* 0xff8000007adc7808 */ /* 0x000fe40006000000 */
        /* <DEDUP_REMOVED lines=17> */
[----:B------:R3:W-:Y:S01]  /*2a580*/  MUFU.EX2 R40, R6 ;  /* 0x0000000600287308 */ /* 0x0007e20000000800 */
[-CC-:B------:R-:W-:Y:S01]  /*2a590*/  FFMA.FTZ R119, R60, R36.reuse, -R5.reuse ;  /* 0x000000243c777223 */ /* 0x180fe20000010805 */
[-CC-:B------:R-:W-:Y:S01]  /*2a5a0*/  FFMA.FTZ R34, R177, R36.reuse, -R5.reuse ;  /* 0x00000024b1227223 */ /* 0x180fe20000010805 */
[-CC-:B------:R-:W-:Y:S07]  /*2a5b0*/  FFMA.FTZ R177, R81, R36.reuse, -R5.reuse ;  /* 0x0000002451b17223 */ /* 0x180fee0000010805 */
[----:B------:R-:W-:Y:S01]  /*2a5c0*/  MUFU.EX2 R60, R8 ;  /* 0x00000008003c7308 */ /* 0x000fe20000000800 */
[-C--:B------:R-:W-:Y:S01]  /*2a5d0*/  FFMA.FTZ R94, R64, R36.reuse, -R5 ;  /* 0x00000024405e7223 */ /* 0x080fe20000010805 */
[----:B------:R-:W-:Y:S02]  /*2a5e0*/  IMAD R64, R4, 0x2, R221 ;  /* 0x0000000204407824 */ /* 0x000fe400078e02dd */
[-CC-:B------:R-:W-:Y:S01]  /*2a5f0*/  FFMA.FTZ R7, R183, R36.reuse, -R5.reuse ;  /* 0x00000024b7077223 */ /* 0x180fe20000010805 */
[-CC-:B------:R-:W-:Y:S01]  /*2a600*/  FFMA.FTZ R99, R45, R36.reuse, -R5.reuse ;  /* 0x000000242d637223 */ /* 0x180fe20000010805 */
[-CC-:B------:R-:W-:Y:S01]  /*2a610*/  FFMA.FTZ R18, R181, R36.reuse, -R5.reuse ;  /* 0x00000024b5127223 */ /* 0x180fe20000010805 */
[-CC-:B------:R-:W-:Y:S01]  /*2a620*/  FFMA.FTZ R26, R180, R36.reuse, -R5.reuse ;  /* 0x00000024b41a7223 */ /* 0x180fe20000010805 */
[----:B------:R-:W-:Y:S01]  /*2a630*/  LDSM.16.MT88.4 R44, [R64+0xa000] ;  /* 0x00a00000402c783b */ /* 0x000fe20000004200 */
[-CC-:B------:R-:W-:Y:S01]  /*2a640*/  FFMA.FTZ R27, R179, R36.reuse, -R5.reuse ;  /* 0x00000024b31b7223 */ /* 0x180fe20000010805 */
[-CC-:B------:R-:W-:Y:S01]  /*2a650*/  FFMA.FTZ R31, R178, R36.reuse, -R5.reuse ;  /* 0x00000024b21f7223 */ /* 0x180fe20000010805 */
[----:B------:R-:W-:Y:S01]  /*2a660*/  MUFU.EX2 R10, R7 ;  /* 0x00000007000a7308 */ /* 0x000fe20000000800 */
        /* <DEDUP_REMOVED lines=38> */
[----:B------:R-:W-:Y:S02]  /*2a8d0*/  IMAD.MOV.U32 R3, RZ, RZ, 0x20 ;  /* 0x00000020ff037424 */ /* 0x000fe400078e00ff */
        /* <DEDUP_REMOVED lines=12> */
[-C--:B---3--:R-:W-:Y:S01]  /*2a9a0*/  FFMA.FTZ R6, R11, R36.reuse, -R65 ;  /* 0x000000240b067223 */ /* 0x088fe20000010841 */
[-CC-:B------:R-:W-:Y:S01]  /*2a9b0*/  FFMA.FTZ R238, R24, R36.reuse, -R5.reuse ;  /* 0x0000002418ee7223 */ /* 0x180fe20000010805 */
[-CC-:B------:R-:W-:Y:S01]  /*2a9c0*/  FFMA.FTZ R239, R21, R36.reuse, -R5.reuse ;  /* 0x0000002415ef7223 */ /* 0x180fe20000010805 */
[-CC-:B------:R-:W-:Y:S01]  /*2a9d0*/  FFMA.FTZ R240, R20, R36.reuse, -R5.reuse ;  /* 0x0000002414f07223 */ /* 0x180fe20000010805 */
[----:B------:R3:W-:Y:S01]  /*2a9e0*/  MUFU.EX2 R81, R6 ;  /* 0x0000000600517308 */ /* 0x0007e20000000800 */
[-CC-:B------:R-:W-:Y:S01]  /*2a9f0*/  FFMA.FTZ R241, R17, R36.reuse, -R5.reuse ;  /* 0x0000002411f17223 */ /* 0x180fe20000010805 */
[-CC-:B------:R-:W-:Y:S01]  /*2aa00*/  FFMA.FTZ R242, R16, R36.reuse, -R5.reuse ;  /* 0x0000002410f27223 */ /* 0x180fe20000010805 */
[-CC-:B------:R-:W-:Y:S01]  /*2aa10*/  FFMA.FTZ R243, R13, R36.reuse, -R5.reuse ;  /* 0x000000240df37223 */ /* 0x180fe20000010805 */
[-CC-:B------:R-:W-:Y:S01]  /*2aa20*/  FFMA.FTZ R244, R12, R36.reuse, -R5.reuse ;  /* 0x000000240cf47223 */ /* 0x180fe20000010805 */
[-CC-:B------:R-:W-:Y:S01]  /*2aa30*/  FFMA.FTZ R245, R9, R36.reuse, -R5.reuse ;  /* 0x0000002409f57223 */ /* 0x180fe20000010805 */
[----:B------:R-:W-:Y:S01]  /*2aa40*/  FFMA.FTZ R246, R129, R36, -R5 ;  /* 0x0000002481f67223 */ /* 0x000fe20000010805 */
[C---:B-1----:R-:W-:Y:S01]  /*2aa50*/  FMUL.FTZ R5, R0.reuse, R165 ;  /* 0x000000a500057220 */ /* 0x042fe20000410000 */
        /* <DEDUP_REMOVED lines=16> */
[-CC-:B---3--:R-:W-:Y:S01]  /*2ab60*/  FFMA.FTZ R6, R22, R36.reuse, -R65.reuse ;  /* 0x0000002416067223 */ /* 0x188fe20000010841 */
[-CC-:B------:R-:W-:Y:S01]  /*2ab70*/  FFMA.FTZ R11, R19, R36.reuse, -R65.reuse ;  /* 0x00000024130b7223 */ /* 0x180fe20000010841 */
[-CC-:B------:R-:W-:Y:S01]  /*2ab80*/  FFMA.FTZ R7, R15, R36.reuse, -R65.reuse ;  /* 0x000000240f077223 */ /* 0x180fe20000010841 */
[----:B------:R-:W1:Y:S01]  /*2ab90*/  MUFU.EX2 R164, R18 ;  /* 0x0000001200a47308 */ /* 0x000e620000000800 */
[----:B------:R-:W-:Y:S02]  /*2aba0*/  IMAD.IADD R152, R3, 0x1, R64 ;  /* 0x0000000103987824 */ /* 0x000fe400078e0240 */
[-CC-:B------:R-:W-:Y:S01]  /*2abb0*/  FFMA.FTZ R35, R68, R36.reuse, -R65.reuse ;  /* 0x0000002444237223 */ /* 0x180fe20000010841 */
[----:B------:R-:W-:Y:S06]  /*2abc0*/  VIADD R144, R64, 0xa040 ;  /* 0x0000a04040907836 */ /* 0x000fec0000000000 */
[----:B------:R3:W-:Y:S01]  /*2abd0*/  MUFU.EX2 R161, R6 ;  /* 0x0000000600a17308 */ /* 0x0007e20000000800 */
[-CC-:B------:R-:W-:Y:S01]  /*2abe0*/  FFMA.FTZ R30, R30, R36.reuse, -R65.reuse ;  /* 0x000000241e1e7223 */ /* 0x180fe20000010841 */
[----:B------:R-:W4:Y:S01]  /*2abf0*/  LDSM.16.MT88.4 R48, [R152+0xa000] ;  /* 0x00a000009830783b */ /* 0x000f220000004200 */
[----:B------:R-:W-:Y:S07]  /*2ac00*/  FFMA.FTZ R39, R39, R36, -R65 ;  /* 0x0000002427277223 */ /* 0x000fee0000010841 */
[----:B------:R-:W5:Y:S10]  /*2ac10*/  MUFU.EX2 R160, R11 ;  /* 0x0000000b00a07308 */ /* 0x000f740000000800 */
[----:B------:R-:W2:Y:S01]  /*2ac20*/  MUFU.EX2 R80, R7 ;  /* 0x0000000700507308 */ /* 0x000ea20000000800 */
[----:B-1----:R-:W-:Y:S01]  /*2ac30*/  F2FP.F16.F32.PACK_AB R42, R164, R60 ;  /* 0x0000003ca42a723e */ /* 0x002fe200000000ff */
[----:B------:R-:W-:Y:S08]  /*2ac40*/  LDSM.16.MT88.4 R56, [R152+0xa800] ;  /* 0x00a800009838783b */ /* 0x000ff00000004200 */
[----:B------:R-:W-:Y:S01]  /*2ac50*/  MUFU.EX2 R157, R26 ;  /* 0x0000001a009d7308 */ /* 0x000fe20000000800 */
[----:B---3--:R-:W-:Y:S09]  /*2ac60*/  VIADD R6, R64, 0xa000 ;  /* 0x0000a00040067836 */ /* 0x008ff20000000000 */
[----:B------:R-:W-:Y:S01]  /*2ac70*/  MUFU.EX2 R156, R27 ;  /* 0x0000001b009c7308 */ /* 0x000fe20000000800 */
[----:B------:R-:W-:Y:S01]  /*2ac80*/  @P2 VIADD R144, R6, 0xffffffc0 ;  /* 0xffffffc006902836 */ /* 0x000fe20000000000 */
[----:B-----5:R-:W-:Y:S08]  /*2ac90*/  F2FP.F16.F32.PACK_AB R43, R161, R160 ;  /* 0x000000a0a12b723e */ /* 0x020ff000000000ff */
[----:B------:R-:W-:Y:S01]  /*2aca0*/  MUFU.EX2 R176, R176 ;  /* 0x000000b000b07308 */ /* 0x000fe20000000800 */
[----:B------:R-:W3:Y:S01]  /*2acb0*/  LDL.LU R165, [R1+0x4c] ;  /* 0x00004c0001a57983 */ /* 0x000ee20000300800 */
[----:B--2---:R-:W-:Y:S01]  /*2acc0*/  F2FP.F16.F32.PACK_AB R41, R80, R81 ;  /* 0x000000515029723e */ /* 0x004fe200000000ff */
[----:B------:R-:W-:Y:S07]  /*2acd0*/  IMAD.IADD R3, R3, 0x1, R144 ;  /* 0x0000000103037824 */ /* 0x000fee00078e0290 */
[----:B------:R-:W-:Y:S01]  /*2ace0*/  MUFU.EX2 R175, R175 ;  /* 0x000000af00af7308 */ /* 0x000fe20000000800 */
[----:B------:R-:W-:Y:S01]  /*2acf0*/  FFMA.FTZ R14, R0, R14, R40 ;  /* 0x0000000e000e7223 */ /* 0x000fe20000010028 */
[----:B------:R-:W-:Y:S01]  /*2ad00*/  FSEL R0, R2, RZ, P0 ;  /* 0x000000ff02007208 */ /* 0x000fe20000000000 */
[----:B------:R-:W1:Y:S01]  /*2ad10*/  LDSM.16.MT88.4 R52, [R144] ;  /* 0x000000009034783b */ /* 0x000e620000004200 */
[C---:B------:R-:W-:Y:S01]  /*2ad20*/  F2FP.F16.F32.PACK_AB R40, R10.reuse, R40 ;  /* 0x000000280a28723e */ /* 0x040fe200000000ff */
[----:B------:R-:W-:Y:S05]  /*2ad30*/  FADD.FTZ R61, R10, R14 ;  /* 0x0000000e0a3d7221 */ /* 0x000fea0000010000 */
[----:B------:R-:W-:Y:S01]  /*2ad40*/  MUFU.EX2 R174, R174 ;  /* 0x000000ae00ae7308 */ /* 0x000fe20000000800 */
[----:B------:R-:W-:Y:S01]  /*2ad50*/  FADD.FTZ R0, -R0, R132 ;  /* 0x0000008400007221 */ /* 0x000fe20000010100 */
[C---:B------:R-:W-:Y:S01]  /*2ad60*/  ISETP.GT.AND P0, PT, R248.reuse, R247, PT ;  /* 0x000000f7f800720c */ /* 0x040fe20003f04270 */
[----:B------:R-:W-:Y:S07]  /*2ad70*/  VIADD R248, R248, 0xffffffff ;  /* 0xfffffffff8f87836 */ /* 0x000fee0000000000 */
[----:B------:R-:W-:Y:S01]  /*2ad80*/  MUFU.EX2 R170, R170 ;  /* 0x000000aa00aa7308 */ /* 0x000fe20000000800 */
[----:B------:R-:W-:Y:S09]  /*2ad90*/  FMUL.FTZ R0, R36, R0 ;  /* 0x0000000024007220 */ /* 0x000ff20000410000 */
[----:B------:R-:W-:Y:S10]  /*2ada0*/  MUFU.EX2 R169, R169 ;  /* 0x000000a900a97308 */ /* 0x000ff40000000800 */
[----:B------:R-:W2:Y:S10]  /*2adb0*/  MUFU.EX2 R0, R0 ;  /* 0x0000000000007308 */ /* 0x000eb40000000800 */
[----:B------:R-:W-:Y:S10]  /*2adc0*/  MUFU.EX2 R168, R168 ;  /* 0x000000a800a87308 */ /* 0x000ff40000000800 */
[----:B------:R-:W-:Y:S10]  /*2add0*/  MUFU.EX2 R149, R128 ;  /* 0x0000008000957308 */ /* 0x000ff40000000800 */
[----:B------:R-:W-:Y:S01]  /*2ade0*/  MUFU.EX2 R145, R121 ;  /* 0x0000007900917308 */ /* 0x000fe20000000800 */
[C---:B--2---:R-:W-:Y:S01]  /*2adf0*/  FMUL.FTZ R6, R0.reuse, R166 ;  /* 0x000000a600067220 */ /* 0x044fe20000410000 */
[C---:B------:R-:W-:Y:S01]  /*2ae00*/  FMUL.FTZ R7, R0.reuse, R167 ;  /* 0x000000a700077220 */ /* 0x040fe20000410000 */
[C---:B------:R-:W-:Y:S01]  /*2ae10*/  FMUL.FTZ R11, R0.reuse, R163 ;  /* 0x000000a3000b7220 */ /* 0x040fe20000410000 */
[----:B------:R-:W-:Y:S01]  /*2ae20*/  FMUL.FTZ R10, R0, R162 ;  /* 0x000000a2000a7220 */ /* 0x000fe20000410000 */
[----:B------:R-:W-:Y:S01]  /*2ae30*/  FADD.FTZ R162, R60, R61 ;  /* 0x0000003d3ca27221 */ /* 0x000fe20000010000 */
[--C-:B------:R-:W-:Y:S01]  /*2ae40*/  FFMA.FTZ R60, R112, R36, -R65.reuse ;  /* 0x00000024703c7223 */ /* 0x100fe20000010841 */
[C---:B------:R-:W-:Y:S01]  /*2ae50*/  FMUL.FTZ R14, R0.reuse, R158 ;  /* 0x0000009e000e7220 */ /* 0x040fe20000410000 */
[C---:B------:R-:W-:Y:S01]  /*2ae60*/  FMUL.FTZ R15, R0.reuse, R159 ;  /* 0x0000009f000f7220 */ /* 0x040fe20000410000 */
[C---:B------:R-:W-:Y:S01]  /*2ae70*/  HMMA.16816.F32 R4, R40.reuse, R44, R4 ;  /* 0x0000002c2804723c */ /* 0x040fe20000001804 */
[----:B------:R2:W-:Y:S04]  /*2ae80*/  MUFU.EX2 R74, R60 ;  /* 0x0000003c004a7308 */ /* 0x0005e80000000800 */
[C---:B------:R-:W-:Y:S01]  /*2ae90*/  FMUL.FTZ R19, R0.reuse, R155 ;  /* 0x0000009b00137220 */ /* 0x040fe20000410000 */
[C---:B------:R-:W-:Y:S05]  /*2aea0*/  FMUL.FTZ R18, R0.reuse, R154 ;  /* 0x0000009a00127220 */ /* 0x040fea0000410000 */
[----:B------:R5:W-:Y:S01]  /*2aeb0*/  MUFU.EX2 R155, R35 ;  /* 0x00000023009b7308 */ /* 0x000be20000000800 */
[C---:B------:R-:W-:Y:S01]  /*2aec0*/  HMMA.16816.F32 R8, R40.reuse, R46, R8 ;  /* 0x0000002e2808723c */ /* 0x040fe20000001808 */
[----:B------:R-:W1:Y:S08]  /*2aed0*/  LDSM.16.MT88.4 R44, [R3] ;  /* 0x00000000032c783b */ /* 0x000e700000004200 */
[----:B------:R1:W-:Y:S01]  /*2aee0*/  MUFU.EX2 R159, R34 ;  /* 0x00000022009f7308 */ /* 0x0003e20000000800 */
[C---:B------:R-:W-:Y:S01]  /*2aef0*/  FMUL.FTZ R22, R0.reuse, R150 ;  /* 0x0000009600167220 */ /* 0x040fe20000410000 */
[C---:B------:R-:W-:Y:S01]  /*2af00*/  FMUL.FTZ R23, R0.reuse, R151 ;  /* 0x0000009700177220 */ /* 0x040fe20000410000 */
[C---:B------:R-:W-:Y:S07]  /*2af10*/  FMUL.FTZ R26, R0.reuse, R146 ;  /* 0x00000092001a7220 */ /* 0x040fee0000410000 */
[----:B------:R1:W1:Y:S01]  /*2af20*/  MUFU.EX2 R151, R30 ;  /* 0x0000001e00977308 */ /* 0x0002620000000800 */
[C---:B----4-:R-:W-:Y:S01]  /*2af30*/  HMMA.16816.F32 R12, R40.reuse, R48, R12 ;  /* 0x00000030280c723c */ /* 0x050fe2000000180c */
[----:B--2---:R-:W-:Y:S08]  /*2af40*/  LDSM.16.MT88.4 R60, [R144+0x1000] ;  /* 0x00100000903c783b */ /* 0x004ff00000004200 */
[----:B------:R-:W-:Y:S01]  /*2af50*/  MUFU.EX2 R146, R120 ;  /* 0x0000007800927308 */ /* 0x000fe20000000800 */
[----:B------:R-:W-:Y:S01]  /*2af60*/  FMUL.FTZ R27, R0, R147 ;  /* 0x00000093001b7220 */ /* 0x000fe20000410000 */
[-CC-:B-----5:R-:W-:Y:S08]  /*2af70*/  FFMA.FTZ R35, R69, R36.reuse, -R65.reuse ;  /* 0x0000002445237223 */ /* 0x1a0ff00000010841 */
[----:B------:R-:W-:Y:S01]  /*2af80*/  MUFU.EX2 R147, R117 ;  /* 0x0000007500937308 */ /* 0x000fe20000000800 */
[C---:B------:R-:W-:Y:S01]  /*2af90*/  HMMA.16816.F32 R16, R40.reuse, R50, R16 ;  /* 0x000000322810723c */ /* 0x040fe20000001810 */
[----:B------:R-:W2:Y:S08]  /*2afa0*/  LDSM.16.MT88.4 R48, [R64+0xa800] ;  /* 0x00a800004030783b */ /* 0x000eb00000004200 */
[----:B------:R4:W-:Y:S01]  /*2afb0*/  MUFU.EX2 R158, R31 ;  /* 0x0000001f009e7308 */ /* 0x0009e20000000800 */
[--C-:B-1----:R-:W-:Y:S01]  /*2afc0*/  FFMA.FTZ R34, R72, R36, -R65.reuse ;  /* 0x0000002448227223 */ /* 0x102fe20000010841 */
[C---:B------:R-:W-:Y:S08]  /*2afd0*/  FMUL.FTZ R30, R0.reuse, R142 ;  /* 0x0000008e001e7220 */ /* 0x040ff00000410000 */
[----:B------:R1:W-:Y:S01]  /*2afe0*/  MUFU.EX2 R153, R35 ;  /* 0x0000002300997308 */ /* 0x0003e20000000800 */
[C---:B------:R-:W-:Y:S09]  /*2aff0*/  HMMA.16816.F32 R20, R40.reuse, R52, R20 ;  /* 0x000000342814723c */ /* 0x040ff20000001814 */
[----:B------:R5:W2:Y:S10]  /*2b000*/  MUFU.EX2 R154, R34 ;  /* 0x00000022009a7308 */ /* 0x000ab40000000800 */
[----:B------:R-:W-:Y:S01]  /*2b010*/  MUFU.EX2 R142, R124 ;  /* 0x0000007c008e7308 */ /* 0x000fe20000000800 */
[C---:B------:R-:W-:Y:S01]  /*2b020*/  HMMA.16816.F32 R24, R40.reuse, R54, R24 ;  /* 0x000000362818723c */ /* 0x040fe20000001818 */
[----:B------:R-:W3:Y:S02]  /*2b030*/  LDSM.16.MT88.4 R52, [R144+0x800] ;  /* 0x000800009034783b */ /* 0x000ee40000004200 */
[C---:B----4-:R-:W-:Y:S06]  /*2b040*/  FMUL.FTZ R31, R0.reuse, R143 ;  /* 0x0000008f001f7220 */ /* 0x050fec0000410000 */
[----:B------:R-:W-:Y:S01]  /*2b050*/  MUFU.EX2 R137, R109 ;  /* 0x0000006d00897308 */ /* 0x000fe20000000800 */
[C---:B-1----:R-:W-:Y:S09]  /*2b060*/  FMUL.FTZ R35, R0.reuse, R139 ;  /* 0x0000008b00237220 */ /* 0x042ff20000410000 */
[----:B------:R-:W-:Y:S01]  /*2b070*/  MUFU.EX2 R128, R67 ;  /* 0x0000004300807308 */ /* 0x000fe20000000800 */
[----:B-----5:R-:W-:Y:S01]  /*2b080*/  FMUL.FTZ R34, R0, R138 ;  /* 0x0000008a00227220 */ /* 0x020fe20000410000 */
[C---:B------:R-:W-:Y:S08]  /*2b090*/  HMMA.16816.F32 R28, R40.reuse, R44, R28 ;  /* 0x0000002c281c723c */ /* 0x040ff0000000181c */
[----:B------:R-:W-:Y:S10]  /*2b0a0*/  MUFU.EX2 R138, R108 ;  /* 0x0000006c008a7308 */ /* 0x000ff40000000800 */
[----:B------:R-:W-:Y:S01]  /*2b0b0*/  MUFU.EX2 R129, R66 ;  /* 0x0000004200817308 */ /* 0x000fe20000000800 */
[----:B------:R-:W-:Y:S01]  /*2b0c0*/  HMMA.16816.F32 R32, R40, R46, R32 ;  /* 0x0000002e2820723c */ /* 0x000fe20000001820 */
[----:B------:R-:W1:Y:S08]  /*2b0d0*/  LDSM.16.MT88.4 R44, [R3+0x800] ;  /* 0x00080000032c783b */ /* 0x000e700000004200 */
[----:B------:R-:W-:Y:S01]  /*2b0e0*/  MUFU.EX2 R150, R125 ;  /* 0x0000007d00967308 */ /* 0x000fe20000000800 */
[----:B------:R-:W-:Y:S02]  /*2b0f0*/  F2FP.F16.F32.PACK_AB R41, R155, R151 ;  /* 0x000000979b29723e */ /* 0x000fe400000000ff */
[----:B--2---:R-:W-:Y:S07]  /*2b100*/  F2FP.F16.F32.PACK_AB R43, R153, R154 ;  /* 0x0000009a992b723e */ /* 0x004fee00000000ff */
[----:B------:R-:W-:Y:S01]  /*2b110*/  MUFU.EX2 R68, R104 ;  /* 0x0000006800447308 */ /* 0x000fe20000000800 */
[----:B------:R-:W-:Y:S02]  /*2b120*/  F2FP.F16.F32.PACK_AB R40, R156, R157 ;  /* 0x0000009d9c28723e */ /* 0x000fe400000000ff */
[----:B------:R-:W-:Y:S07]  /*2b130*/  F2FP.F16.F32.PACK_AB R42, R159, R158 ;  /* 0x0000009e9f2a723e */ /* 0x000fee00000000ff */
[----:B------:R-:W-:Y:S10]  /*2b140*/  MUFU.EX2 R125, R98 ;  /* 0x00000062007d7308 */ /* 0x000ff40000000800 */
[----:B------:R-:W-:Y:S01]  /*2b150*/  MUFU.EX2 R110, R110 ;  /* 0x0000006e006e7308 */ /* 0x000fe20000000800 */
[C---:B------:R-:W-:Y:S09]  /*2b160*/  HMMA.16816.F32 R4, R40.reuse, R48, R4 ;  /* 0x000000302804723c */ /* 0x040ff20000001804 */
[----:B------:R-:W-:Y:S10]  /*2b170*/  MUFU.EX2 R117, R102 ;  /* 0x0000006600757308 */ /* 0x000ff40000000800 */
        /* <DEDUP_REMOVED lines=12> */
[C---:B---3--:R-:W-:Y:S09]  /*2b240*/  HMMA.16816.F32 R20, R40.reuse, R52, R20 ;  /* 0x000000342814723c */ /* 0x048ff20000001814 */
[----:B------:R-:W-:Y:S01]  /*2b250*/  MUFU.EX2 R107, R107 ;  /* 0x0000006b006b7308 */ /* 0x000fe20000000800 */
[-CC-:B------:R-:W-:Y:S01]  /*2b260*/  FFMA.FTZ R53, R113, R36.reuse, -R65.reuse ;  /* 0x0000002471357223 */ /* 0x180fe20000010841 */
[-CC-:B------:R-:W-:Y:S08]  /*2b270*/  FFMA.FTZ R52, R131, R36.reuse, -R65.reuse ;  /* 0x0000002483347223 */ /* 0x180ff00000010841 */
[----:B------:R-:W-:Y:S01]  /*2b280*/  MUFU.EX2 R109, R177 ;  /* 0x000000b1006d7308 */ /* 0x000fe20000000800 */
[C---:B------:R-:W-:Y:S09]  /*2b290*/  HMMA.16816.F32 R24, R40.reuse, R54, R24 ;  /* 0x000000362818723c */ /* 0x040ff20000001818 */
[----:B------:R3:W5:Y:S10]  /*2b2a0*/  MUFU.EX2 R77, R53 ;  /* 0x00000035004d7308 */ /* 0x0007740000000800 */
[----:B------:R-:W-:Y:S01]  /*2b2b0*/  MUFU.EX2 R76, R52 ;  /* 0x00000034004c7308 */ /* 0x000fe20000000800 */
[C---:B-1----:R-:W-:Y:S09]  /*2b2c0*/  HMMA.16816.F32 R28, R40.reuse, R44, R28 ;  /* 0x0000002c281c723c */ /* 0x042ff2000000181c */
[----:B------:R-:W-:Y:S10]  /*2b2d0*/  MUFU.EX2 R95, R84 ;  /* 0x00000054005f7308 */ /* 0x000ff40000000800 */
[----:B------:R-:W-:Y:S01]  /*2b2e0*/  MUFU.EX2 R96, R85 ;  /* 0x0000005500607308 */ /* 0x000fe20000000800 */
[----:B------:R-:W-:Y:S01]  /*2b2f0*/  HMMA.16816.F32 R32, R40, R46, R32 ;  /* 0x0000002e2820723c */ /* 0x000fe20000001820 */
[----:B------:R-:W1:Y:S08]  /*2b300*/  LDSM.16.MT88.4 R44, [R3+0x1000] ;  /* 0x00100000032c783b */ /* 0x000e700000004200 */
[----:B------:R-:W-:Y:S01]  /*2b310*/  MUFU.EX2 R100, R88 ;  /* 0x0000005800647308 */ /* 0x000fe20000000800 */
[--C-:B---3--:R-:W-:Y:S01]  /*2b320*/  FFMA.FTZ R53, R130, R36, -R65.reuse ;  /* 0x0000002482357223 */ /* 0x108fe20000010841 */
[----:B------:R-:W-:Y:S02]  /*2b330*/  F2FP.F16.F32.PACK_AB R40, R175, R176 ;  /* 0x000000b0af28723e */ /* 0x000fe400000000ff */
[----:B------:R-:W-:Y:S06]  /*2b340*/  F2FP.F16.F32.PACK_AB R42, R170, R174 ;  /* 0x000000aeaa2a723e */ /* 0x000fec00000000ff */
[----:B------:R-:W3:Y:S01]  /*2b350*/  MUFU.EX2 R75, R53 ;  /* 0x00000035004b7308 */ /* 0x000ee20000000800 */
[----:B-----5:R-:W-:Y:S09]  /*2b360*/  F2FP.F16.F32.PACK_AB R41, R77, R74 ;  /* 0x0000004a4d29723e */ /* 0x020ff200000000ff */
[----:B------:R-:W-:Y:S10]  /*2b370*/  MUFU.EX2 R130, R78 ;  /* 0x0000004e00827308 */ /* 0x000ff40000000800 */
[----:B------:R-:W-:Y:S10]  /*2b380*/  MUFU.EX2 R101, R89 ;  /* 0x0000005900657308 */ /* 0x000ff40000000800 */
[----:B------:R-:W-:Y:S01]  /*2b390*/  MUFU.EX2 R89, R92 ;  /* 0x0000005c00597308 */ /* 0x000fe20000000800 */
[----:B---3--:R-:W-:Y:S01]  /*2b3a0*/  F2FP.F16.F32.PACK_AB R43, R75, R76 ;  /* 0x0000004c4b2b723e */ /* 0x008fe200000000ff */
[----:B------:R-:W-:Y:S08]  /*2b3b0*/  LDSM.16.MT88.4 R52, [R152+0xb800] ;  /* 0x00b800009834783b */ /* 0x000ff00000004200 */
        /* <DEDUP_REMOVED lines=9> */
[C---:B----4-:R-:W-:Y:S03]  /*2b450*/  HMMA.16816.F32 R12, R40.reuse, R56, R12 ;  /* 0x00000038280c723c */ /* 0x050fe6000000180c */
[-CC-:B------:R-:W-:Y:S06]  /*2b460*/  FFMA.FTZ R56, R133, R36.reuse, -R65.reuse ;  /* 0x0000002485387223 */ /* 0x180fec0000010841 */
[----:B------:R-:W-:Y:S01]  /*2b470*/  MUFU.EX2 R133, R116 ;  /* 0x0000007400857308 */ /* 0x000fe20000000800 */
[C---:B------:R-:W-:Y:S09]  /*2b480*/  HMMA.16816.F32 R16, R40.reuse, R58, R16 ;  /* 0x0000003a2810723c */ /* 0x040ff20000001810 */
[----:B------:R3:W-:Y:S10]  /*2b490*/  MUFU.EX2 R70, R56 ;  /* 0x0000003800467308 */ /* 0x0007f40000000800 */
[----:B------:R-:W-:Y:S01]  /*2b4a0*/  MUFU.EX2 R116, R99 ;  /* 0x0000006300747308 */ /* 0x000fe20000000800 */
[C---:B------:R-:W-:Y:S03]  /*2b4b0*/  HMMA.16816.F32 R20, R40.reuse, R60, R20 ;  /* 0x0000003c2814723c */ /* 0x040fe60000001814 */
[-CC-:B------:R-:W-:Y:S01]  /*2b4c0*/  FFMA.FTZ R61, R171, R36.reuse, -R65.reuse ;  /* 0x00000024ab3d7223 */ /* 0x180fe20000010841 */
[-CC-:B------:R-:W-:Y:S05]  /*2b4d0*/  FFMA.FTZ R60, R173, R36.reuse, -R65.reuse ;  /* 0x00000024ad3c7223 */ /* 0x180fea0000010841 */
[----:B------:R4:W5:Y:S01]  /*2b4e0*/  MUFU.EX2 R72, R61 ;  /* 0x0000003d00487308 */ /* 0x0009620000000800 */
[C---:B------:R-:W-:Y:S01]  /*2b4f0*/  HMMA.16816.F32 R24, R40.reuse, R62, R24 ;  /* 0x0000003e2818723c */ /* 0x040fe20000001818 */
[----:B---3--:R-:W3:Y:S08]  /*2b500*/  LDSM.16.MT88.4 R56, [R144+0x1800] ;  /* 0x001800009038783b */ /* 0x008ef00000004200 */
[----:B------:R2:W-:Y:S01]  /*2b510*/  MUFU.EX2 R73, R60 ;  /* 0x0000003c00497308 */ /* 0x0005e20000000800 */
[C---:B-1----:R-:W-:Y:S03]  /*2b520*/  HMMA.16816.F32 R28, R40.reuse, R44, R28 ;  /* 0x0000002c281c723c */ /* 0x042fe6000000181c */
[-CC-:B----4-:R-:W-:Y:S05]  /*2b530*/  FFMA.FTZ R61, R172, R36.reuse, -R65.reuse ;  /* 0x00000024ac3d7223 */ /* 0x190fea0000010841 */
[----:B------:R-:W-:Y:S01]  /*2b540*/  HMMA.16816.F32 R32, R40, R46, R32 ;  /* 0x0000002e2820723c */ /* 0x000fe20000001820 */
[----:B------:R-:W1:Y:S01]  /*2b550*/  MUFU.EX2 R148, R61 ;  /* 0x0000003d00947308 */ /* 0x000e620000000800 */
[----:B------:R-:W4:Y:S01]  /*2b560*/  LDSM.16.MT88.4 R44, [R3+0x1800] ;  /* 0x00180000032c783b */ /* 0x000f220000004200 */
[----:B------:R-:W-:Y:S01]  /*2b570*/  F2FP.F16.F32.PACK_AB R40, R168, R169 ;  /* 0x000000a9a828723e */ /* 0x000fe200000000ff */
[----:B--2---:R-:W-:Y:S01]  /*2b580*/  FFMA.FTZ R60, R184, R36, -R65 ;  /* 0x00000024b83c7223 */ /* 0x004fe20000010841 */
[----:B------:R-:W-:Y:S02]  /*2b590*/  F2FP.F16.F32.PACK_AB R42, R150, R149 ;  /* 0x00000095962a723e */ /* 0x000fe400000000ff */
[----:B-----5:R-:W-:Y:S04]  /*2b5a0*/  F2FP.F16.F32.PACK_AB R41, R72, R70 ;  /* 0x000000464829723e */ /* 0x020fe800000000ff */
[----:B------:R2:W-:Y:S01]  /*2b5b0*/  MUFU.EX2 R71, R60 ;  /* 0x0000003c00477308 */ /* 0x0005e20000000800 */
[----:B-1----:R-:W-:Y:S07]  /*2b5c0*/  F2FP.F16.F32.PACK_AB R43, R148, R73 ;  /* 0x00000049942b723e */ /* 0x002fee00000000ff */
[C---:B------:R-:W-:Y:S01]  /*2b5d0*/  HMMA.16816.F32 R4, R40.reuse, R48, R4 ;  /* 0x000000302804723c */ /* 0x040fe20000001804 */
[----:B--2---:R-:W-:Y:S07]  /*2b5e0*/  LDSM.16.MT88.4 R60, [R144+0x2000] ;  /* 0x00200000903c783b */ /* 0x004fee0000004200 */
[C---:B------:R-:W-:Y:S01]  /*2b5f0*/  HMMA.16816.F32 R8, R40.reuse, R50, R8 ;  /* 0x000000322808723c */ /* 0x040fe20000001808 */
[----:B------:R-:W1:Y:S07]  /*2b600*/  LDSM.16.MT88.4 R48, [R64+0xc000] ;  /* 0x00c000004030783b */ /* 0x000e6e0000004200 */
[C---:B------:R-:W-:Y:S03]  /*2b610*/  HMMA.16816.F32 R12, R40.reuse, R52, R12 ;  /* 0x00000034280c723c */ /* 0x040fe6000000180c */
[----:B------:R-:W-:Y:S05]  /*2b620*/  FFMA.FTZ R0, R0, R165, R81 ;  /* 0x000000a500007223 */ /* 0x000fea0000010051 */
        /* <DEDUP_REMOVED lines=124> */
[-CC-:B------:R-:W-:Y:S02]  /*2bdf0*/  FFMA.FTZ R60, R82, R36.reuse, -R65.reuse ;  /* 0x00000024523c7223 */ /* 0x180fe40000010841 */
[----:B------:R-:W-:Y:S02]  /*2be00*/  MUFU.EX2 R82, R182 ;  /* 0x000000b600527308 */ /* 0x000fe40000000800 */
[C---:B------:R-:W-:Y:S08]  /*2be10*/  HMMA.16816.F32 R24, R40.reuse, R62, R24 ;  /* 0x0000003e2818723c */ /* 0x040ff00000001818 */
[----:B------:R3:W5:Y:S10]  /*2be20*/  MUFU.EX2 R103, R61 ;  /* 0x0000003d00677308 */ /* 0x0007740000000800 */
[----:B------:R1:W-:Y:S01]  /*2be30*/  MUFU.EX2 R106, R60 ;  /* 0x0000003c006a7308 */ /* 0x0003e20000000800 */
[C---:B----4-:R-:W-:Y:S08]  /*2be40*/  HMMA.16816.F32 R28, R40.reuse, R44, R28 ;  /* 0x0000002c281c723c */ /* 0x050ff0000000181c */
[----:B------:R-:W-:Y:S01]  /*2be50*/  HMMA.16816.F32 R32, R40, R46, R32 ;  /* 0x0000002e2820723c */ /* 0x000fe20000001820 */
[----:B------:R-:W4:Y:S02]  /*2be60*/  LDSM.16.MT88.4 R44, [R3+0x4800] ;  /* 0x00480000032c783b */ /* 0x000f240000004200 */
[-CC-:B---3--:R-:W-:Y:S01]  /*2be70*/  FFMA.FTZ R61, R83, R36.reuse, -R65.reuse ;  /* 0x00000024533d7223 */ /* 0x188fe20000010841 */
[----:B------:R-:W-:Y:S01]  /*2be80*/  F2FP.F16.F32.PACK_AB R40, R107, R105 ;  /* 0x000000696b28723e */ /* 0x000fe200000000ff */
[--C-:B-1----:R-:W-:Y:S01]  /*2be90*/  FFMA.FTZ R60, R86, R36, -R65.reuse ;  /* 0x00000024563c7223 */ /* 0x102fe20000010841 */
[----:B------:R-:W-:Y:S01]  /*2bea0*/  F2FP.F16.F32.PACK_AB R42, R109, R108 ;  /* 0x0000006c6d2a723e */ /* 0x000fe200000000ff */
[----:B------:R-:W1:Y:S01]  /*2beb0*/  MUFU.EX2 R104, R61 ;  /* 0x0000003d00687308 */ /* 0x000e620000000800 */
[----:B-----5:R-:W-:Y:S09]  /*2bec0*/  F2FP.F16.F32.PACK_AB R41, R103, R102 ;  /* 0x000000666729723e */ /* 0x020ff200000000ff */
[----:B------:R3:W-:Y:S10]  /*2bed0*/  MUFU.EX2 R93, R60 ;  /* 0x0000003c005d7308 */ /* 0x0007f40000000800 */
[----:B------:R-:W-:Y:S01]  /*2bee0*/  MUFU.EX2 R83, R181 ;  /* 0x000000b500537308 */ /* 0x000fe20000000800 */
[----:B-1----:R-:W-:Y:S01]  /*2bef0*/  F2FP.F16.F32.PACK_AB R43, R104, R106 ;  /* 0x0000006a682b723e */ /* 0x002fe200000000ff */
[----:B---3--:R-:W-:Y:S06]  /*2bf00*/  LDSM.16.MT88.4 R60, [R144+0x5000] ;  /* 0x00500000903c783b */ /* 0x008fec0000004200 */
        /* <DEDUP_REMOVED lines=47> */
[-CC-:B------:R-:W-:Y:S01]  /*2c200*/  FFMA.FTZ R49, R210, R36.reuse, -R65.reuse ;  /* 0x00000024d2317223 */ /* 0x180fe20000010841 */
[-CC-:B------:R-:W-:Y:S03]  /*2c210*/  FFMA.FTZ R48, R212, R36.reuse, -R65.reuse ;  /* 0x00000024d4307223 */ /* 0x180fe60000010841 */
[----:B------:R1:W-:Y:S01]  /*2c220*/  MUFU.EX2 R78, R49 ;  /* 0x00000031004e7308 */ /* 0x0003e20000000800 */
[C---:B------:R-:W-:Y:S09]  /*2c230*/  HMMA.16816.F32 R8, R40.reuse, R50, R8 ;  /* 0x000000322808723c */ /* 0x040ff20000001808 */
[----:B------:R-:W4:Y:S01]  /*2c240*/  MUFU.EX2 R81, R48 ;  /* 0x0000003000517308 */ /* 0x000f220000000800 */
[C---:B--2---:R-:W-:Y:S03]  /*2c250*/  HMMA.16816.F32 R12, R40.reuse, R52, R12 ;  /* 0x00000034280c723c */ /* 0x044fe6000000180c */
[----:B------:R-:W-:Y:S01]  /*2c260*/  FADD.FTZ R53, R164, R162 ;  /* 0x000000a2a4357221 */ /* 0x000fe20000010000 */
[----:B------:R-:W-:Y:S01]  /*2c270*/  FADD.FTZ R52, R80, R0 ;  /* 0x0000000050347221 */ /* 0x000fe20000010000 */
[-CC-:B-1----:R-:W-:Y:S01]  /*2c280*/  FFMA.FTZ R49, R211, R36.reuse, -R65.reuse ;  /* 0x00000024d3317223 */ /* 0x182fe20000010841 */
[-C--:B------:R-:W-:Y:S02]  /*2c290*/  FFMA.FTZ R0, R213, R36.reuse, -R65 ;  /* 0x00000024d5007223 */ /* 0x080fe40000010841 */
[C---:B------:R-:W-:Y:S01]  /*2c2a0*/  HMMA.16816.F32 R16, R40.reuse, R54, R16 ;  /* 0x000000362810723c */ /* 0x040fe20000001810 */
[----:B------:R1:W-:Y:S02]  /*2c2b0*/  MUFU.EX2 R79, R49 ;  /* 0x00000031004f7308 */ /* 0x0003e40000000800 */
[----:B------:R-:W-:Y:S08]  /*2c2c0*/  FADD.FTZ R52, R160, R52 ;  /* 0x00000034a0347221 */ /* 0x000ff00000010000 */
[----:B------:R2:W5:Y:S01]  /*2c2d0*/  MUFU.EX2 R80, R0 ;  /* 0x0000000000507308 */ /* 0x0005620000000800 */
[C---:B------:R-:W-:Y:S01]  /*2c2e0*/  HMMA.16816.F32 R20, R40.reuse, R56, R20 ;  /* 0x000000382814723c */ /* 0x040fe20000001814 */
[----:B-1----:R-:W1:Y:S07]  /*2c2f0*/  LDSM.16.MT88.4 R48, [R152+0x10000] ;  /* 0x010000009830783b */ /* 0x002e6e0000004200 */
[C---:B------:R-:W-:Y:S01]  /*2c300*/  HMMA.16816.F32 R24, R40.reuse, R58, R24 ;  /* 0x0000003a2818723c */ /* 0x040fe20000001818 */
[----:B------:R-:W-:Y:S02]  /*2c310*/  MUFU.EX2 R59, R243 ;  /* 0x000000f3003b7308 */ /* 0x000fe40000000800 */
[----:B--2---:R-:W-:Y:S01]  /*2c320*/  FADD.FTZ R0, R161, R52 ;  /* 0x00000034a1007221 */ /* 0x004fe20000010000 */
[----:B------:R-:W-:Y:S01]  /*2c330*/  FADD.FTZ R52, R157, R53 ;  /* 0x000000359d347221 */ /* 0x000fe20000010000 */
[--C-:B------:R-:W-:Y:S01]  /*2c340*/  FFMA.FTZ R58, R214, R36, -R65.reuse ;  /* 0x00000024d63a7223 */ /* 0x100fe20000010841 */
[----:B------:R-:W-:Y:S02]  /*2c350*/  LDSM.16.MT88.4 R160, [R64+0x11800] ;  /* 0x0118000040a0783b */ /* 0x000fe40000004200 */
[C---:B---3--:R-:W-:Y:S03]  /*2c360*/  HMMA.16816.F32 R28, R40.reuse, R60, R28 ;  /* 0x0000003c281c723c */ /* 0x048fe6000000181c */
[----:B------:R-:W-:Y:S01]  /*2c370*/  FADD.FTZ R56, R156, R52 ;  /* 0x000000349c387221 */ /* 0x000fe20000010000 */
[----:B------:R-:W-:Y:S02]  /*2c380*/  FADD.FTZ R0, R151, R0 ;  /* 0x0000000097007221 */ /* 0x000fe40000010000 */
[----:B------:R-:W2:Y:S02]  /*2c390*/  LDSM.16.MT88.4 R52, [R144+0x6000] ;  /* 0x006000009034783b */ /* 0x000ea40000004200 */
[----:B------:R-:W-:Y:S03]  /*2c3a0*/  HMMA.16816.F32 R32, R40, R62, R32 ;  /* 0x0000003e2820723c */ /* 0x000fe60000001820 */
[----:B------:R-:W-:Y:S01]  /*2c3b0*/  F2FP.F16.F32.PACK_AB R40, R82, R83 ;  /* 0x000000535228723e */ /* 0x000fe200000000ff */
[----:B------:R-:W-:Y:S01]  /*2c3c0*/  FADD.FTZ R0, R155, R0 ;  /* 0x000000009b007221 */ /* 0x000fe20000010000 */
[----:B------:R-:W-:Y:S01]  /*2c3d0*/  F2FP.F16.F32.PACK_AB R42, R85, R84 ;  /* 0x00000054552a723e */ /* 0x000fe200000000ff */
[----:B------:R-:W-:Y:S01]  /*2c3e0*/  FADD.FTZ R56, R158, R56 ;  /* 0x000000389e387221 */ /* 0x000fe20000010000 */
[----:B----4-:R-:W-:Y:S01]  /*2c3f0*/  F2FP.F16.F32.PACK_AB R41, R81, R78 ;  /* 0x0000004e5129723e */ /* 0x010fe200000000ff */
[----:B------:R-:W-:Y:S01]  /*2c400*/  FADD.FTZ R0, R154, R0 ;  /* 0x000000009a007221 */ /* 0x000fe20000010000 */
[----:B-----5:R-:W-:Y:S03]  /*2c410*/  F2FP.F16.F32.PACK_AB R43, R80, R79 ;  /* 0x0000004f502b723e */ /* 0x020fe600000000ff */
[----:B------:R-:W-:Y:S04]  /*2c420*/  FADD.FTZ R0, R153, R0 ;  /* 0x0000000099007221 */ /* 0x000fe80000010000 */
[C---:B------:R-:W-:Y:S03]  /*2c430*/  HMMA.16816.F32 R4, R40.reuse, R44, R4 ;  /* 0x0000002c2804723c */ /* 0x040fe60000001804 */
[----:B------:R-:W-:Y:S01]  /*2c440*/  FADD.FTZ R44, R159, R56 ;  /* 0x000000389f2c7221 */ /* 0x000fe20000010000 */
[----:B------:R-:W-:Y:S02]  /*2c450*/  FADD.FTZ R0, R74, R0 ;  /* 0x000000004a007221 */ /* 0x000fe40000010000 */
[----:B------:R-:W-:Y:S01]  /*2c460*/  MUFU.EX2 R74, R237 ;  /* 0x000000ed004a7308 */ /* 0x000fe20000000800 */
[----:B------:R-:W-:Y:S01]  /*2c470*/  FADD.FTZ R56, R176, R44 ;  /* 0x0000002cb0387221 */ /* 0x000fe20000010000 */
[C---:B------:R-:W-:Y:S01]  /*2c480*/  HMMA.16816.F32 R8, R40.reuse, R46, R8 ;  /* 0x0000002e2808723c */ /* 0x040fe20000001808 */
[----:B------:R-:W3:Y:S02]  /*2c490*/  LDSM.16.MT88.4 R44, [R3+0x6000] ;  /* 0x00600000032c783b */ /* 0x000ee40000004200 */
[----:B------:R-:W-:Y:S01]  /*2c4a0*/  FADD.FTZ R56, R175, R56 ;  /* 0x00000038af387221 */ /* 0x000fe20000010000 */
[----:B------:R-:W-:Y:S04]  /*2c4b0*/  FADD.FTZ R0, R77, R0 ;  /* 0x000000004d007221 */ /* 0x000fe80000010000 */
[----:B------:R-:W-:Y:S01]  /*2c4c0*/  MUFU.EX2 R77, R235 ;  /* 0x000000eb004d7308 */ /* 0x000fe20000000800 */
[----:B------:R-:W-:Y:S01]  /*2c4d0*/  FADD.FTZ R56, R174, R56 ;  /* 0x00000038ae387221 */ /* 0x000fe20000010000 */
[C---:B-1----:R-:W-:Y:S03]  /*2c4e0*/  HMMA.16816.F32 R12, R40.reuse, R48, R12 ;  /* 0x00000030280c723c */ /* 0x042fe6000000180c */
[----:B------:R-:W-:Y:S01]  /*2c4f0*/  FADD.FTZ R0, R76, R0 ;  /* 0x000000004c007221 */ /* 0x000fe20000010000 */
[----:B------:R-:W-:Y:S04]  /*2c500*/  FADD.FTZ R48, R170, R56 ;  /* 0x00000038aa307221 */ /* 0x000fe80000010000 */
[----:B------:R-:W1:Y:S01]  /*2c510*/  MUFU.EX2 R76, R236 ;  /* 0x000000ec004c7308 */ /* 0x000e620000000800 */
[----:B------:R-:W-:Y:S01]  /*2c520*/  FADD.FTZ R0, R75, R0 ;  /* 0x000000004b007221 */ /* 0x000fe20000010000 */
[C---:B------:R-:W-:Y:S08]  /*2c530*/  HMMA.16816.F32 R16, R40.reuse, R50, R16 ;  /* 0x000000322810723c */ /* 0x040ff00000001810 */
[----:B------:R-:W4:Y:S01]  /*2c540*/  MUFU.EX2 R75, R238 ;  /* 0x000000ee004b7308 */ /* 0x000f220000000800 */
[----:B------:R-:W-:Y:S01]  /*2c550*/  FADD.FTZ R48, R169, R48 ;  /* 0x00000030a9307221 */ /* 0x000fe20000010000 */
[----:B------:R-:W-:Y:S03]  /*2c560*/  FADD.FTZ R56, R70, R0 ;  /* 0x0000000046387221 */ /* 0x000fe60000010000 */
[----:B------:R-:W-:Y:S01]  /*2c570*/  FADD.FTZ R0, R168, R48 ;  /* 0x00000030a8007221 */ /* 0x000fe20000010000 */
[C---:B--2---:R-:W-:Y:S01]  /*2c580*/  HMMA.16816.F32 R20, R40.reuse, R52, R20 ;  /* 0x000000342814723c */ /* 0x044fe20000001814 */
[----:B------:R-:W2:Y:S02]  /*2c590*/  LDSM.16.MT88.4 R48, [R64+0x10800] ;  /* 0x010800004030783b */ /* 0x000ea40000004200 */
[----:B------:R-:W-:Y:S01]  /*2c5a0*/  FADD.FTZ R56, R72, R56 ;  /* 0x0000003848387221 */ /* 0x000fe20000010000 */
[-CC-:B------:R-:W-:Y:S01]  /*2c5b0*/  FFMA.FTZ R52, R215, R36.reuse, -R65.reuse ;  /* 0x00000024d7347223 */ /* 0x180fe20000010841 */
[-C--:B------:R-:W-:Y:S01]  /*2c5c0*/  FFMA.FTZ R53, R216, R36.reuse, -R65 ;  /* 0x00000024d8357223 */ /* 0x080fe20000010841 */
[----:B------:R-:W-:Y:S01]  /*2c5d0*/  FADD.FTZ R57, R149, R0 ;  /* 0x0000000095397221 */ /* 0x000fe20000010000 */
[----:B------:R-:W-:Y:S01]  /*2c5e0*/  FADD.FTZ R0, R73, R56 ;  /* 0x0000003849007221 */ /* 0x000fe20000010000 */
[C---:B------:R-:W-:Y:S01]  /*2c5f0*/  HMMA.16816.F32 R24, R40.reuse, R54, R24 ;  /* 0x000000362818723c */ /* 0x040fe20000001818 */
[----:B------:R-:W-:Y:S02]  /*2c600*/  MUFU.EX2 R73, R52 ;  /* 0x0000003400497308 */ /* 0x000fe40000000800 */
[----:B------:R-:W-:Y:S01]  /*2c610*/  FADD.FTZ R56, R150, R57 ;  /* 0x0000003996387221 */ /* 0x000fe20000010000 */
[----:B------:R-:W-:Y:S07]  /*2c620*/  FADD.FTZ R57, R148, R0 ;  /* 0x0000000094397221 */ /* 0x000fee0000010000 */
[----:B------:R5:W-:Y:S01]  /*2c630*/  MUFU.EX2 R70, R53 ;  /* 0x0000003500467308 */ /* 0x000be20000000800 */
[----:B------:R-:W-:Y:S01]  /*2c640*/  FFMA.FTZ R0, R217, R36, -R65 ;  /* 0x00000024d9007223 */ /* 0x000fe20000010841 */
[----:B------:R-:W-:Y:S01]  /*2c650*/  FADD.FTZ R56, R142, R56 ;  /* 0x000000388e387221 */ /* 0x000fe20000010000 */
[----:B------:R-:W-:Y:S01]  /*2c660*/  FADD.FTZ R57, R71, R57 ;  /* 0x0000003947397221 */ /* 0x000fe20000010000 */
[C---:B---3--:R-:W-:Y:S06]  /*2c670*/  HMMA.16816.F32 R28, R40.reuse, R44, R28 ;  /* 0x0000002c281c723c */ /* 0x048fec000000181c */
[----:B------:R3:W2:Y:S01]  /*2c680*/  MUFU.EX2 R71, R0 ;  /* 0x0000000000477308 */ /* 0x0006a20000000800 */
[----:B------:R-:W-:Y:S09]  /*2c690*/  FADD.FTZ R44, R145, R56 ;  /* 0x00000038912c7221 */ /* 0x000ff20000010000 */
[----:B------:R-:W2:Y:S01]  /*2c6a0*/  MUFU.EX2 R72, R58 ;  /* 0x0000003a00487308 */ /* 0x000ea20000000800 */
[----:B------:R-:W-:Y:S01]  /*2c6b0*/  HMMA.16816.F32 R32, R40, R46, R32 ;  /* 0x0000002e2820723c */ /* 0x000fe20000001820 */
[----:B-----5:R-:W5:Y:S02]  /*2c6c0*/  LDSM.16.MT88.4 R52, [R152+0x10800] ;  /* 0x010800009834783b */ /* 0x020f640000004200 */
[----:B-1----:R-:W-:Y:S02]  /*2c6d0*/  F2FP.F16.F32.PACK_AB R40, R76, R77 ;  /* 0x0000004d4c28723e */ /* 0x002fe400000000ff */
[----:B----4-:R-:W-:Y:S01]  /*2c6e0*/  F2FP.F16.F32.PACK_AB R42, R75, R74 ;  /* 0x0000004a4b2a723e */ /* 0x010fe200000000ff */
[----:B---3--:R-:W-:Y:S01]  /*2c6f0*/  FADD.FTZ R0, R141, R57 ;  /* 0x000000398d007221 */ /* 0x008fe20000010000 */
[----:B------:R-:W-:Y:S01]  /*2c700*/  FADD.FTZ R57, R146, R44 ;  /* 0x0000002c92397221 */ /* 0x000fe20000010000 */
[----:B--2---:R-:W-:Y:S01]  /*2c710*/  F2FP.F16.F32.PACK_AB R43, R71, R70 ;  /* 0x00000046472b723e */ /* 0x004fe200000000ff */
        /* <DEDUP_REMOVED lines=8> */
[----:B------:R-:W-:Y:S02]  /*2c7a0*/  MUFU.EX2 R62, R58 ;  /* 0x0000003a003e7308 */ /* 0x000fe40000000800 */
[----:B------:R-:W-:Y:S01]  /*2c7b0*/  FADD.FTZ R48, R137, R57 ;  /* 0x0000003989307221 */ /* 0x000fe20000010000 */
[----:B------:R-:W-:Y:S07]  /*2c7c0*/  FADD.FTZ R0, R131, R56 ;  /* 0x0000003883007221 */ /* 0x000fee0000010000 */
        /* <DEDUP_REMOVED lines=9> */
[----:B------:R-:W4:Y:S01]  /*2c860*/  MUFU.EX2 R68, R240 ;  /* 0x000000f000447308 */ /* 0x000f220000000800 */
[----:B--2---:R-:W-:Y:S01]  /*2c870*/  F2FP.F16.F32.PACK_AB R136, R58, R59 ;  /* 0x0000003b3a88723e */ /* 0x004fe200000000ff */
[----:B------:R-:W-:Y:S01]  /*2c880*/  FADD.FTZ R0, R132, R0 ;  /* 0x0000000084007221 */ /* 0x000fe20000010000 */
[----:B------:R-:W-:Y:S01]  /*2c890*/  IMAD.MOV.U32 R132, RZ, RZ, R2 ;  /* 0x000000ffff847224 */ /* 0x000fe200078e0002 */
[C---:B-----5:R-:W-:Y:S03]  /*2c8a0*/  HMMA.16816.F32 R12, R40.reuse, R52, R12 ;  /* 0x00000034280c723c */ /* 0x060fe6000000180c */
[----:B------:R-:W-:Y:S01]  /*2c8b0*/  FADD.FTZ R52, R128, R56 ;  /* 0x0000003880347221 */ /* 0x000fe20000010000 */
[----:B------:R-:W-:Y:S02]  /*2c8c0*/  FADD.FTZ R0, R66, R0 ;  /* 0x0000000042007221 */ /* 0x000fe40000010000 */
[----:B------:R-:W-:Y:S01]  /*2c8d0*/  MUFU.EX2 R66, R241 ;  /* 0x000000f100427308 */ /* 0x000fe20000000800 */
[----:B------:R-:W-:Y:S01]  /*2c8e0*/  FADD.FTZ R57, R129, R52 ;  /* 0x0000003481397221 */ /* 0x000fe20000010000 */
[C---:B------:R-:W-:Y:S01]  /*2c8f0*/  HMMA.16816.F32 R16, R40.reuse, R54, R16 ;  /* 0x000000362810723c */ /* 0x040fe20000001810 */
[----:B------:R-:W2:Y:S02]  /*2c900*/  LDSM.16.MT88.4 R52, [R64+0x11000] ;  /* 0x011000004034783b */ /* 0x000ea40000004200 */
[----:B------:R-:W-:Y:S01]  /*2c910*/  FADD.FTZ R0, R67, R0 ;  /* 0x0000000043007221 */ /* 0x000fe20000010000 */
[----:B------:R-:W-:Y:S04]  /*2c920*/  FADD.FTZ R57, R130, R57 ;  /* 0x0000003982397221 */ /* 0x000fe80000010000 */
[----:B------:R-:W5:Y:S01]  /*2c930*/  MUFU.EX2 R67, R242 ;  /* 0x000000f200437308 */ /* 0x000f620000000800 */
        /* <DEDUP_REMOVED lines=15> */
[----:B------:R-:W-:Y:S03]  /*2ca30*/  FADD.FTZ R56, R121, R56 ;  /* 0x0000003879387221 */ /* 0x000fe60000010000 */
[----:B------:R-:W-:Y:S01]  /*2ca40*/  FADD.FTZ R48, R125, R57 ;  /* 0x000000397d307221 */ /* 0x000fe20000010000 */
[----:B------:R-:W-:Y:S01]  /*2ca50*/  HMMA.16816.F32 R32, R40, R50, R32 ;  /* 0x000000322820723c */ /* 0x000fe20000001820 */
[----:B----4-:R-:W4:Y:S03]  /*2ca60*/  LDSM.16.MT88.4 R44, [R152+0x11000] ;  /* 0x01100000982c783b */ /* 0x010f260000004200 */
[----:B------:R-:W-:Y:S01]  /*2ca70*/  MUFU.EX2 R57, R245 ;  /* 0x000000f500397308 */ /* 0x000fe20000000800 */
[----:B------:R-:W-:Y:S02]  /*2ca80*/  F2FP.F16.F32.PACK_AB R40, R68, R69 ;  /* 0x000000454428723e */ /* 0x000fe400000000ff */
[----:B-----5:R-:W-:Y:S01]  /*2ca90*/  F2FP.F16.F32.PACK_AB R42, R67, R66 ;  /* 0x00000042432a723e */ /* 0x020fe200000000ff */
[----:B---3--:R-:W-:Y:S01]  /*2caa0*/  FADD.FTZ R0, R123, R56 ;  /* 0x000000387b007221 */ /* 0x008fe20000010000 */
[----:B------:R-:W-:Y:S01]  /*2cab0*/  FADD.FTZ R56, R110, R48 ;  /* 0x000000306e387221 */ /* 0x000fe20000010000 */
[----:B-1----:R-:W-:Y:S01]  /*2cac0*/  F2FP.F16.F32.PACK_AB R41, R63, R62 ;  /* 0x0000003e3f29723e */ /* 0x002fe200000000ff */
[----:B------:R-:W1:Y:S01]  /*2cad0*/  LDSM.16.MT88.4 R48, [R144+0x7000] ;  /* 0x007000009030783b */ /* 0x000e620000004200 */
[----:B--2---:R-:W-:Y:S01]  /*2cae0*/  F2FP.F16.F32.PACK_AB R43, R61, R60 ;  /* 0x0000003c3d2b723e */ /* 0x004fe200000000ff */
[----:B------:R-:W-:Y:S01]  /*2caf0*/  FADD.FTZ R56, R115, R56 ;  /* 0x0000003873387221 */ /* 0x000fe20000010000 */
[----:B------:R-:W-:Y:S04]  /*2cb00*/  FADD.FTZ R0, R122, R0 ;  /* 0x000000007a007221 */ /* 0x000fe80000010000 */
[----:B------:R-:W-:Y:S01]  /*2cb10*/  FADD.FTZ R0, R111, R0 ;  /* 0x000000006f007221 */ /* 0x000fe20000010000 */
[C---:B------:R-:W-:Y:S01]  /*2cb20*/  HMMA.16816.F32 R4, R40.reuse, R52, R4 ;  /* 0x000000342804723c */ /* 0x040fe20000001804 */
        /* <DEDUP_REMOVED lines=10> */
[----:B------:R-:W3:Y:S02]  /*2cbd0*/  LDSM.16.MT88.4 R144, [R144+0x7800] ;  /* 0x007800009090783b */ /* 0x000ee40000004200 */
[----:B------:R-:W-:Y:S01]  /*2cbe0*/  FADD.FTZ R0, R102, R0 ;  /* 0x0000000066007221 */ /* 0x000fe20000010000 */
[C---:B----4-:R-:W-:Y:S03]  /*2cbf0*/  HMMA.16816.F32 R12, R40.reuse, R44, R12 ;  /* 0x0000002c280c723c */ /* 0x050fe6000000180c */
[----:B------:R-:W-:Y:S01]  /*2cc00*/  FADD.FTZ R0, R103, R0 ;  /* 0x0000000067007221 */ /* 0x000fe20000010000 */
[----:B------:R-:W-:Y:S02]  /*2cc10*/  FADD.FTZ R44, R108, R56 ;  /* 0x000000386c2c7221 */ /* 0x000fe40000010000 */
[----:B------:R-:W4:Y:S01]  /*2cc20*/  MUFU.EX2 R56, R246 ;  /* 0x000000f600387308 */ /* 0x000f220000000800 */
[----:B------:R-:W-:Y:S01]  /*2cc30*/  FADD.FTZ R0, R106, R0 ;  /* 0x000000006a007221 */ /* 0x000fe20000010000 */
[C---:B------:R-:W-:Y:S03]  /*2cc40*/  HMMA.16816.F32 R16, R40.reuse, R46, R16 ;  /* 0x0000002e2810723c */ /* 0x040fe60000001810 */
[----:B------:R-:W-:Y:S01]  /*2cc50*/  FADD.FTZ R44, R109, R44 ;  /* 0x0000002c6d2c7221 */ /* 0x000fe20000010000 */
[----:B------:R-:W-:Y:S03]  /*2cc60*/  FADD.FTZ R45, R104, R0 ;  /* 0x00000000682d7221 */ /* 0x000fe60000010000 */
[----:B------:R-:W-:Y:S01]  /*2cc70*/  FADD.FTZ R0, R95, R44 ;  /* 0x0000002c5f007221 */ /* 0x000fe20000010000 */
[C---:B-1----:R-:W-:Y:S03]  /*2cc80*/  HMMA.16816.F32 R20, R40.reuse, R48, R20 ;  /* 0x000000302814723c */ /* 0x042fe60000001814 */
[----:B------:R-:W-:Y:S01]  /*2cc90*/  FADD.FTZ R46, R93, R45 ;  /* 0x0000002d5d2e7221 */ /* 0x000fe20000010000 */
[-CC-:B------:R-:W-:Y:S01]  /*2cca0*/  FFMA.FTZ R45, R233, R36.reuse, -R65.reuse ;  /* 0x00000024e92d7223 */ /* 0x180fe20000010841 */
[-CC-:B------:R-:W-:Y:S01]  /*2ccb0*/  FFMA.FTZ R44, R234, R36.reuse, -R65.reuse ;  /* 0x00000024ea2c7223 */ /* 0x180fe20000010841 */
[----:B------:R-:W-:Y:S01]  /*2ccc0*/  FFMA.FTZ R65, R38, R36, -R65 ;  /* 0x0000002426417223 */ /* 0x000fe20000010841 */
[----:B------:R-:W-:Y:S01]  /*2ccd0*/  FADD.FTZ R47, R96, R0 ;  /* 0x00000000602f7221 */ /* 0x000fe20000010000 */
[C---:B------:R-:W-:Y:S02]  /*2cce0*/  HMMA.16816.F32 R24, R40.reuse, R50, R24 ;  /* 0x000000322818723c */ /* 0x040fe40000001818 */
[----:B------:R-:W-:Y:S01]  /*2ccf0*/  MUFU.EX2 R45, R45 ;  /* 0x0000002d002d7308 */ /* 0x000fe20000000800 */
[----:B------:R-:W-:Y:S01]  /*2cd00*/  FADD.FTZ R0, R97, R46 ;  /* 0x0000002e61007221 */ /* 0x000fe20000010000 */
[----:B------:R-:W-:Y:S01]  /*2cd10*/  FADD.FTZ R36, R100, R47 ;  /* 0x0000002f64247221 */ /* 0x000fe20000010000 */
[----:B----4-:R-:W-:Y:S07]  /*2cd20*/  F2FP.F16.F32.PACK_AB R138, R56, R57 ;  /* 0x00000039388a723e */ /* 0x010fee00000000ff */
[----:B------:R-:W1:Y:S01]  /*2cd30*/  MUFU.EX2 R65, R65 ;  /* 0x0000004100417308 */ /* 0x000e620000000800 */
[----:B------:R-:W-:Y:S01]  /*2cd40*/  FADD.FTZ R0, R99, R0 ;  /* 0x0000000063007221 */ /* 0x000fe20000010000 */
[C---:B--2---:R-:W-:Y:S08]  /*2cd50*/  HMMA.16816.F32 R28, R40.reuse, R52, R28 ;  /* 0x00000034281c723c */ /* 0x044ff0000000181c */
[----:B------:R-:W2:Y:S01]  /*2cd60*/  MUFU.EX2 R44, R44 ;  /* 0x0000002c002c7308 */ /* 0x000ea20000000800 */
[----:B------:R-:W-:Y:S01]  /*2cd70*/  FADD.FTZ R36, R101, R36 ;  /* 0x0000002465247221 */ /* 0x000fe20000010000 */
[----:B------:R-:W-:Y:S03]  /*2cd80*/  FADD.FTZ R0, R98, R0 ;  /* 0x0000000062007221 */ /* 0x000fe60000010000 */
[----:B------:R-:W-:Y:S01]  /*2cd90*/  FADD.FTZ R36, R89, R36 ;  /* 0x0000002459247221 */ /* 0x000fe20000010000 */
[----:B------:R-:W-:Y:S03]  /*2cda0*/  HMMA.16816.F32 R32, R40, R54, R32 ;  /* 0x000000362820723c */ /* 0x000fe60000001820 */
[----:B------:R-:W-:Y:S01]  /*2cdb0*/  FADD.FTZ R0, R86, R0 ;  /* 0x0000000056007221 */ /* 0x000fe20000010000 */
[----:B------:R-:W-:Y:S01]  /*2cdc0*/  FADD.FTZ R38, R88, R36 ;  /* 0x0000002458267221 */ /* 0x000fe20000010000 */
[----:B-1----:R-:W-:Y:S02]  /*2cdd0*/  F2FP.F16.F32.PACK_AB R139, R65, R39 ;  /* 0x00000027418b723e */ /* 0x002fe400000000ff */
[----:B------:R-:W-:Y:S01]  /*2cde0*/  FADD.FTZ R36, R87, R0 ;  /* 0x0000000057247221 */ /* 0x000fe20000010000 */
[----:B--2---:R-:W-:Y:S01]  /*2cdf0*/  F2FP.F16.F32.PACK_AB R137, R44, R45 ;  /* 0x0000002d2c89723e */ /* 0x004fe200000000ff */
[----:B------:R-:W-:Y:S01]  /*2ce00*/  FADD.FTZ R0, R92, R38 ;  /* 0x000000265c007221 */ /* 0x000fe20000010000 */
[----:B------:R-:W-:Y:S02]  /*2ce10*/  IMAD.MOV.U32 R92, RZ, RZ, R2 ;  /* 0x000000ffff5c7224 */ /* 0x000fe400078e0002 */
[----:B------:R-:W-:Y:S01]  /*2ce20*/  FADD.FTZ R36, R91, R36 ;  /* 0x000000245b247221 */ /* 0x000fe20000010000 */
[----:B------:R-:W-:Y:S02]  /*2ce30*/  IMAD.MOV.U32 R2, RZ, RZ, R37 ;  /* 0x000000ffff027224 */ /* 0x000fe400078e0025 */
[----:B------:R-:W-:Y:S01]  /*2ce40*/  FADD.FTZ R38, R94, R0 ;  /* 0x000000005e267221 */ /* 0x000fe20000010000 */
[C---:B------:R-:W-:Y:S05]  /*2ce50*/  HMMA.16816.F32 R164, R136.reuse, R160, R4 ;  /* 0x000000a088a4723c */ /* 0x040fea0000001804 */
[----:B------:R-:W-:Y:S01]  /*2ce60*/  FADD.FTZ R4, R83, R38 ;  /* 0x0000002653047221 */ /* 0x000fe20000010000 */
[----:B------:R-:W-:Y:S02]  /*2ce70*/  FADD.FTZ R0, R90, R36 ;  /* 0x000000245a007221 */ /* 0x000fe40000010000 */
[C---:B------:R-:W-:Y:S03]  /*2ce80*/  HMMA.16816.F32 R160, R136.reuse, R162, R8 ;  /* 0x000000a288a0723c */ /* 0x040fe60000001808 */
[----:B------:R-:W-:Y:S01]  /*2ce90*/  FADD.FTZ R36, R82, R4 ;  /* 0x0000000452247221 */ /* 0x000fe20000010000 */
[----:B------:R-:W-:Y:S01]  /*2cea0*/  FADD.FTZ R0, R78, R0 ;  /* 0x000000004e007221 */ /* 0x000fe20000010000 */
[----:B------:R1:W2:Y:S03]  /*2ceb0*/  LDSM.16.MT88.4 R4, [R3+0x7800] ;  /* 0x007800000304783b */ /* 0x0002a60000004200 */
[C---:B------:R-:W-:Y:S03]  /*2cec0*/  HMMA.16816.F32 R156, R136.reuse, R152, R12 ;  /* 0x00000098889c723c */ /* 0x040fe6000000180c */
[----:B------:R-:W-:Y:S04]  /*2ced0*/  FADD.FTZ R0, R81, R0 ;  /* 0x0000000051007221 */ /* 0x000fe80000010000 */
[----:B------:R-:W-:Y:S01]  /*2cee0*/  FADD.FTZ R0, R79, R0 ;  /* 0x000000004f007221 */ /* 0x000fe20000010000 */
[C---:B------:R-:W-:Y:S03]  /*2cef0*/  HMMA.16816.F32 R152, R136.reuse, R154, R16 ;  /* 0x0000009a8898723c */ /* 0x040fe60000001810 */
[----:B------:R-:W-:Y:S04]  /*2cf00*/  FADD.FTZ R0, R80, R0 ;  /* 0x0000000050007221 */ /* 0x000fe80000010000 */
[----:B------:R-:W-:Y:S01]  /*2cf10*/  FADD.FTZ R0, R72, R0 ;  /* 0x0000000048007221 */ /* 0x000fe20000010000 */
[C---:B---3--:R-:W-:Y:S03]  /*2cf20*/  HMMA.16816.F32 R148, R136.reuse, R144, R20 ;  /* 0x000000908894723c */ /* 0x048fe60000001814 */
[----:B------:R-:W-:Y:S01]  /*2cf30*/  FADD.FTZ R0, R73, R0 ;  /* 0x0000000049007221 */ /* 0x000fe20000010000 */
[----:B-1----:R-:W-:Y:S03]  /*2cf40*/  FADD.FTZ R3, R84, R36 ;  /* 0x0000002454037221 */ /* 0x002fe60000010000 */
[----:B------:R-:W-:Y:S01]  /*2cf50*/  FADD.FTZ R0, R70, R0 ;  /* 0x0000000046007221 */ /* 0x000fe20000010000 */
[C---:B------:R-:W-:Y:S03]  /*2cf60*/  HMMA.16816.F32 R144, R136.reuse, R146, R24 ;  /* 0x000000928890723c */ /* 0x040fe60000001818 */
[----:B------:R-:W-:Y:S01]  /*2cf70*/  FADD.FTZ R0, R71, R0 ;  /* 0x0000000047007221 */ /* 0x000fe20000010000 */
[----:B------:R-:W-:Y:S03]  /*2cf80*/  FADD.FTZ R3, R85, R3 ;  /* 0x0000000355037221 */ /* 0x000fe60000010000 */
        /* <DEDUP_REMOVED lines=19> */
[----:B------:R-:W-:Y:S04]  /*2d0c0*/  FADD.FTZ R3, R58, R3 ;  /* 0x000000033a037221 */ /* 0x000fe80000010000 */
[----:B------:R-:W-:Y:S04]  /*2d0d0*/  FADD.FTZ R3, R57, R3 ;  /* 0x0000000339037221 */ /* 0x000fe80000010000 */
[----:B------:R-:W-:Y:S05]  /*2d0e0*/  FADD.FTZ R3, R56, R3 ;  /* 0x0000000338037221 */ /* 0x000fea0000010000 */
[----:B------:R1:W-:Y:S04]  /*2d0f0*/  STL [R1+0x38], R3 ;  /* 0x0000380301007387 */ /* 0x0003e80000100800 */
[----:B------:R1:W-:Y:S04]  /*2d100*/  STL [R1+0x4c], R0 ;  /* 0x00004c0001007387 */ /* 0x0003e80000100800 */
[----:B------:R1:W-:Y:S01]  /*2d110*/  STL [R1+0x24], R248 ;  /* 0x000024f801007387 */ /* 0x0003e20000100800 */
[----:B------:R-:W-:Y:S05]  /*2d120*/  @P0 BRA `(.L_x_2693) ;  /* 0xffffff7c00ec0947 */ /* 0x000fea000383ffff */
.L_x_2686:
        /* <DEDUP_REMOVED lines=13> */
.L_x_2707:
[----:B------:R-:W3:Y:S04]  /*2d200*/  LDL.LU R5, [R1+0x58] ;  /* 0x0000580001057983 */ /* 0x000ee80000300800 */
[----:B------:R-:W5:Y:S01]  /*2d210*/  LDL.LU R16, [R1+0x60] ;  /* 0x0000600001107983 */ /* 0x000f620000300800 */
[----:B------:R-:W1:Y:S01]  /*2d220*/  MUFU.RCP R0, R21 ;  /* 0x0000001500007308 */ /* 0x000e620000001000 */
[----:B----4-:R-:W-:Y:S01]  /*2d230*/  FADD.FTZ R22, R2, R3 ;  /* 0x0000000302167221 */ /* 0x010fe20000010000 */
[----:B------:R-:W-:Y:S01]  /*2d240*/  FSETP.NE.FTZ.AND P1, PT, R21, RZ, PT ;  /* 0x000000ff1500720b */ /* 0x000fe20003f35000 */
[----:B------:R-:W4:Y:S01]  /*2d250*/  S2R R31, SR_TID.X ;  /* 0x00000000001f7919 */ /* 0x000f220000002100 */
[----:B------:R-:W-:Y:S02]  /*2d260*/  MOV R24, 0x400 ;  /* 0x0000040000187802 */ /* 0x000fe40000000f00 */
[----:B------:R-:W-:Y:S01]  /*2d270*/  FSETP.NE.FTZ.AND P0, PT, R22, RZ, PT ;  /* 0x000000ff1600720b */ /* 0x000fe20003f15000 */
[----:B------:R-:W2:Y:S01]  /*2d280*/  S2R R4, SR_CgaCtaId ;  /* 0x0000000000047919 */ /* 0x000ea20000008800 */
[----:B------:R-:W4:Y:S01]  /*2d290*/  MUFU.RCP R3, R22 ;  /* 0x0000001600037308 */ /* 0x000f220000001000 */
[----:B------:R-:W3:Y:S01]  /*2d2a0*/  LDL R26, [R1+0x148] ;  /* 0x00014800011a7983 */ /* 0x000ee20000100800 */
[----:B-1----:R-:W-:-:S05]  /*2d2b0*/  FSEL R2, R0, 1, P1 ;  /* 0x3f80000000027808 */ /* 0x002fca0000800000 */
        /* <DEDUP_REMOVED lines=16> */
[----:B----4-:R-:W-:-:S02]  /*2d3c0*/  SHF.L.U32 R2, R31, 0x4, RZ ;  /* 0x000000041f027819 */ /* 0x010fc400000006ff */
[----:B------:R-:W-:Y:S02]  /*2d3d0*/  FSEL R0, R3, 1, P0 ;  /* 0x3f80000003007808 */ /* 0x000fe40000000000 */
[----:B------:R-:W-:Y:S02]  /*2d3e0*/  LOP3.LUT R2, R2, 0x1c0, RZ, 0xc0, !PT ;  /* 0x000001c002027812 */ /* 0x000fe400078ec0ff */
[----:B--2---:R-:W-:Y:S01]  /*2d3f0*/  LEA R24, R4, R24, 0x18 ;  /* 0x0000001804187211 */ /* 0x004fe200078ec0ff */
[C---:B------:R-:W-:Y:S01]  /*2d400*/  FMUL.FTZ R166, R0.reuse, R166 ;  /* 0x000000a600a67220 */ /* 0x040fe20000410000 */
[----:B------:R-:W-:Y:S01]  /*2d410*/  R2P PR, R31, 0x18 ;  /* 0x000000181f007804 */ /* 0x000fe20000000000 */
[C---:B------:R-:W-:Y:S01]  /*2d420*/  FMUL.FTZ R167, R0.reuse, R167 ;  /* 0x000000a700a77220 */ /* 0x040fe20000410000 */
        /* <DEDUP_REMOVED lines=30> */
[----:B-----5:R-:W-:Y:S02]  /*2d610*/  LOP3.LUT R2, R2, 0x38, R16, 0xf8, !PT ;  /* 0x0000003802027812 */ /* 0x020fe400078ef810 */
[----:B------:R-:W-:Y:S02]  /*2d620*/  MOV R16, 0x10 ;  /* 0x0000001000107802 */ /* 0x000fe40000000f00 */
[----:B---3--:R-:W-:Y:S02]  /*2d630*/  LOP3.LUT R2, R2, R5, R224, 0xfe, !PT ;  /* 0x0000000502027212 */ /* 0x008fe400078efee0 */
[----:B------:R-:W-:-:S03]  /*2d640*/  SEL R16, R16, 0xfffffff0, !P2 ;  /* 0xfffffff010107807 */ /* 0x000fc60005000000 */
[----:B------:R-:W-:Y:S01]  /*2d650*/  IMAD R2, R2, 0x2, R24 ;  /* 0x0000000202027824 */ /* 0x000fe200078e0218 */
[----:B------:R-:W-:-:S04]  /*2d660*/  SEL R5, R25, 0xffffffe0, !P3 ;  /* 0xffffffe019057807 */ /* 0x000fc80005800000 */
[----:B------:R-:W-:Y:S01]  /*2d670*/  IADD3 R4, PT, PT, R16, R2, RZ ;  /* 0x0000000210047210 */ /* 0x000fe20007ffe0ff */
[----:B------:R1:W-:Y:S04]  /*2d680*/  STS [R2], R3 ;  /* 0x0000000302007388 */ /* 0x0003e80000000800 */
[----:B------:R2:W-:Y:S04]  /*2d690*/  STS [R2+0x400], R0 ;  /* 0x0004000002007388 */ /* 0x0005e80000000800 */
[----:B------:R3:W-:Y:S04]  /*2d6a0*/  STS [R4], R6 ;  /* 0x0000000604007388 */ /* 0x0007e80000000800 */
[----:B------:R-:W-:Y:S01]  /*2d6b0*/  STS [R4+0x400], R8 ;  /* 0x0004000804007388 */ /* 0x000fe20000000800 */
[----:B-1----:R-:W-:Y:S01]  /*2d6c0*/  IMAD.IADD R3, R5, 0x1, R2 ;  /* 0x0000000105037824 */ /* 0x002fe200078e0202 */
[----:B--2---:R-:W-:-:S02]  /*2d6d0*/  IADD3 R0, PT, PT, R2, 0x40, RZ ;  /* 0x0000004002007810 */ /* 0x004fc40007ffe0ff */
[----:B------:R-:W-:Y:S01]  /*2d6e0*/  @P4 IADD3 R0, PT, PT, R2, -0x40, RZ ;  /* 0xffffffc002004810 */ /* 0x000fe20007ffe0ff */
[C---:B---3--:R-:W-:Y:S01]  /*2d6f0*/  IMAD.IADD R6, R16.reuse, 0x1, R3 ;  /* 0x0000000110067824 */ /* 0x048fe200078e0203 */
[----:B------:R-:W-:Y:S02]  /*2d700*/  STS [R3], R14 ;  /* 0x0000000e03007388 */ /* 0x000fe40000000800 */
[----:B------:R-:W-:Y:S02]  /*2d710*/  IADD3 R2, PT, PT, R5, R0, RZ ;  /* 0x0000000005027210 */ /* 0x000fe40007ffe0ff */
[----:B------:R1:W-:Y:S04]  /*2d720*/  STS [R3+0x400], R7 ;  /* 0x0004000703007388 */ /* 0x0003e80000000800 */
        /* <DEDUP_REMOVED lines=20> */
[----:B------:R-:W-:-:S07]  /*2d870*/  SHF.L.U32 R30, R31, 0x3, RZ ;  /* 0x000000031f1e7819 */ /* 0x000fce00000006ff */
[----:B------:R-:W5:Y:S01]  /*2d880*/  @P0 MUFU.LG2 R5, R22 ;  /* 0x0000001600050308 */ /* 0x000f620000000c00 */
[----:B------:R-:W-:Y:S02]  /*2d890*/  LOP3.LUT R0, R30, 0x1c0, RZ, 0xc0, !PT ;  /* 0x000001c01e007812 */ /* 0x000fe400078ec0ff */
[----:B------:R-:W-:Y:S02]  /*2d8a0*/  ISETP.NE.AND P2, PT, R26, -0x1, PT ;  /* 0xffffffff1a00780c */ /* 0x000fe40003f45270 */
[----:B------:R-:W-:-:S04]  /*2d8b0*/  LOP3.LUT R0, R0, 0x38, R31, 0xf8, !PT ;  /* 0x0000003800007812 */ /* 0x000fc800078ef81f */
[--C-:B------:R-:W-:Y:S01]  /*2d8c0*/  LOP3.LUT R0, R0, 0x38, R30.reuse, 0x78, !PT ;  /* 0x0000003800007812 */ /* 0x100fe200078e781e */
[----:B----4-:R-:W-:Y:S01]  /*2d8d0*/  @P1 FMUL.FTZ R7, R4, 0.69314718246459960938 ;  /* 0x3f31721804071820 */ /* 0x010fe20000410000 */
[----:B------:R-:W-:Y:S01]  /*2d8e0*/  LOP3.LUT R223, R223, 0x30, RZ, 0xc0, !PT ;  /* 0x00000030dfdf7812 */ /* 0x000fe200078ec0ff */
[----:B------:R-:W-:Y:S01]  /*2d8f0*/  BSSY.RECONVERGENT B0, `(.L_x_2695) ;  /* 0x0000015000007945 */ /* 0x000fe20003800200 */
[----:B------:R-:W-:Y:S02]  /*2d900*/  SHF.R.U32.HI R16, RZ, 0x2, R31 ;  /* 0x00000002ff107819 */ /* 0x000fe4000001161f */
[----:B------:R-:W-:Y:S01]  /*2d910*/  LOP3.LUT R0, R0, 0x1e00, R30, 0xf8, !PT ;  /* 0x00001e0000007812 */ /* 0x000fe200078ef81e */
[----:B-----5:R-:W-:Y:S01]  /*2d920*/  @P0 FMUL.FTZ R5, R5, 0.69314718246459960938 ;  /* 0x3f31721805050820 */ /* 0x020fe20000410000 */
[----:B------:R-:W-:Y:S01]  /*2d930*/  IMAD.MOV.U32 R19, RZ, RZ, 0x7f800000 ;  /* 0x7f800000ff137424 */ /* 0x000fe200078e00ff */
[----:B------:R-:W-:Y:S01]  /*2d940*/  MOV R18, 0x7f800000 ;  /* 0x7f80000000127802 */ /* 0x000fe20000000f00 */
[----:B------:R-:W-:Y:S01]  /*2d950*/  @P1 FFMA.FTZ R19, R23, R37, R7 ;  /* 0x0000002517131223 */ /* 0x000fe20000010007 */
[----:B------:R-:W-:Y:S01]  /*2d960*/  LOP3.LUT R16, R223, 0x7, R16, 0xf8, !PT ;  /* 0x00000007df107812 */ /* 0x000fe200078ef810 */
        /* <DEDUP_REMOVED lines=13> */
.L_x_2696:
[----:B------:R-:W-:Y:S05]  /*2da40*/  BSYNC.RECONVERGENT B0 ;  /* 0x0000000000007941 */ /* 0x000fea0003800200 */
.L_x_2695:
        /* <DEDUP_REMOVED lines=16> */
[----:B------:R-:W-:Y:S02]  /*2db50*/  IMAD.IADD R12, R29, 0x1, R12 ;  /* 0x000000011d0c7824 */ /* 0x000fe400078e020c */
[----:B--2--5:R-:W-:Y:S02]  /*2db60*/  IMAD.IADD R0, R41, 0x1, -R29 ;  /* 0x0000000129007824 */ /* 0x024fe400078e0a1d */
[C---:B------:R-:W-:Y:S01]  /*2db70*/  VIADD R17, R16.reuse, 0x8 ;  /* 0x0000000810117836 */ /* 0x040fe20000000000 */
[C---:B------:R-:W-:Y:S02]  /*2db80*/  IADD3 R13, P0, PT, R16.reuse, R12, RZ ;  /* 0x0000000c100d7210 */ /* 0x040fe40007f1e0ff */
[-C--:B------:R-:W-:Y:S02]  /*2db90*/  ISETP.GE.AND P3, PT, R16, R0.reuse, PT ;  /* 0x000000001000720c */ /* 0x080fe40003f66270 */
[----:B------:R-:W-:Y:S02]  /*2dba0*/  ISETP.GE.AND P1, PT, R17, R0, PT ;  /* 0x000000001100720c */ /* 0x000fe40003f26270 */
[----:B------:R-:W-:-:S02]  /*2dbb0*/  LEA.HI.X.SX32 R0, R12, RZ, 0x1, P0 ;  /* 0x000000ff0c007211 */ /* 0x000fc400000f0eff */
[----:B------:R-:W-:-:S04]  /*2dbc0*/  LEA R4, P0, R13, R4, 0x2 ;  /* 0x000000040d047211 */ /* 0x000fc800078010ff */
[----:B------:R-:W-:-:S05]  /*2dbd0*/  LEA.HI.X R5, R13, R5, R0, 0x2, P0 ;  /* 0x000000050d057211 */ /* 0x000fca00000f1400 */
[----:B------:R2:W-:Y:S04]  /*2dbe0*/  @!P3 ST.E desc[UR4][R4.64], R19 ;  /* 0x000000130400b985 */ /* 0x0005e8000c101904 */
[----:B------:R2:W-:Y:S02]  /*2dbf0*/  @!P1 ST.E desc[UR4][R4.64+0x20], R18 ;  /* 0x0000201204009985 */ /* 0x0005e4000c101904 */
.L_x_2698:
[----:B------:R-:W-:Y:S05]  /*2dc00*/  BSYNC.RECONVERGENT B0 ;  /* 0x0000000000007941 */ /* 0x000fea0003800200 */
.L_x_2697:
[----:B--2--5:R-:W2:Y:S01]  /*2dc10*/  LD.E R5, desc[UR4][R134.64+0xc0] ;  /* 0x0000c00486057980 */ /* 0x024ea2000c101900 */
[----:B------:R-:W-:Y:S01]  /*2dc20*/  LOP3.LUT R4, R30, 0x38, RZ, 0xc0, !PT ;  /* 0x000000381e047812 */ /* 0x000fe200078ec0ff */
[-C--:B------:R-:W-:Y:S01]  /*2dc30*/  @!P2 IMAD R0, R7, R42.reuse, RZ ;  /* 0x0000002a0700a224 */ /* 0x080fe200078e02ff */
[----:B------:R-:W-:Y:S01]  /*2dc40*/  SHF.R.U32.HI R13, RZ, 0x3, R31 ;  /* 0x00000003ff0d7819 */ /* 0x000fe2000001161f */
[----:B------:R-:W-:Y:S01]  /*2dc50*/  @!P2 IMAD.WIDE.U32 R6, R6, R42, RZ ;  /* 0x0000002a0606a225 */ /* 0x000fe200078e00ff */
[----:B------:R-:W-:Y:S01]  /*2dc60*/  IADD3 R12, PT, PT, -R29, R41, RZ ;  /* 0x000000291d0c7210 */ /* 0x000fe20007ffe1ff */
[----:B------:R-:W-:Y:S02]  /*2dc70*/  BSSY.RECONVERGENT B0, `(.L_x_2699) ;  /* 0x0000028000007945 */ /* 0x000fe40003800200 */
[----:B------:R-:W-:Y:S02]  /*2dc80*/  @!P2 IMAD.IADD R7, R7, 0x1, R0 ;  /* 0x000000010707a824 */ /* 0x000fe400078e0200 */
[----:B------:R-:W-:Y:S01]  /*2dc90*/  @!P2 IMAD.MOV.U32 R0, RZ, RZ, R6 ;  /* 0x000000ffff00a224 */ /* 0x000fe200078e0006 */
[----:B------:R-:W-:Y:S01]  /*2dca0*/  @P2 MOV R0, R14 ;  /* 0x0000000e00002202 */ /* 0x000fe20000000f00 */
[----:B------:R-:W-:-:S02]  /*2dcb0*/  IMAD R6, R3, R29, RZ ;  /* 0x0000001d03067224 */ /* 0x000fc400078e02ff */
[-C--:B------:R-:W-:Y:S02]  /*2dcc0*/  IMAD R9, R9, R40.reuse, RZ ;  /* 0x0000002809097224 */ /* 0x080fe400078e02ff */
[----:B------:R-:W-:-:S04]  /*2dcd0*/  IMAD.WIDE.U32 R16, R8, R40, RZ ;  /* 0x0000002808107225 */ /* 0x000fc800078e00ff */
[----:B------:R-:W-:Y:S01]  /*2dce0*/  @P2 IMAD.IADD R7, R15, 0x1, R28 ;  /* 0x000000010f072824 */ /* 0x000fe200078e021c */
[C---:B------:R-:W-:Y:S01]  /*2dcf0*/  IADD3 R15, PT, PT, R13.reuse, 0x10, RZ ;  /* 0x000000100d0f7810 */ /* 0x040fe20007ffe0ff */
[----:B------:R-:W-:Y:S01]  /*2dd00*/  VIADD R14, R13, 0x20 ;  /* 0x000000200d0e7836 */ /* 0x000fe20000000000 */
[----:B--2---:R-:W-:Y:S01]  /*2dd10*/  ISETP.GE.AND P1, PT, R4, R5, PT ;  /* 0x000000050400720c */ /* 0x004fe20003f26270 */
[----:B------:R-:W-:-:S03]  /*2dd20*/  IMAD.MOV.U32 R5, RZ, RZ, RZ ;  /* 0x000000ffff057224 */ /* 0x000fc600078e00ff */
[----:B------:R-:W-:Y:S01]  /*2dd30*/  ISETP.GE.OR P0, PT, R13, R12, P1 ;  /* 0x0000000c0d00720c */ /* 0x000fe20000f06670 */
[----:B------:R-:W-:Y:S01]  /*2dd40*/  IMAD.WIDE.U32 R4, R29, R2, R4 ;  /* 0x000000021d047225 */ /* 0x000fe200078e0004 */
[----:B------:R-:W-:-:S04]  /*2dd50*/  ISETP.GE.OR P4, PT, R15, R12, P1 ;  /* 0x0000000c0f00720c */ /* 0x000fc80000f86670 */
[----:B------:R-:W-:Y:S01]  /*2dd60*/  IADD3 R8, PT, PT, R5, R6, RZ ;  /* 0x0000000605087210 */ /* 0x000fe20007ffe0ff */
[----:B------:R-:W-:Y:S01]  /*2dd70*/  IMAD.IADD R5, R17, 0x1, R9 ;  /* 0x0000000111057824 */ /* 0x000fe200078e0209 */
[----:B------:R-:W-:Y:S02]  /*2dd80*/  IADD3 R6, P3, P2, R16, R4, R0 ;  /* 0x0000000410067210 */ /* 0x000fe40007a7e000 */
[----:B------:R-:W-:Y:S02]  /*2dd90*/  IADD3 R9, PT, PT, R13, 0x30, RZ ;  /* 0x000000300d097810 */ /* 0x000fe40007ffe0ff */
[----:B------:R-:W-:Y:S01]  /*2dda0*/  IADD3.X R7, PT, PT, R5, R8, R7, P3, P2 ;  /* 0x0000000805077210 */ /* 0x000fe20001fe4407 */
[----:B------:R-:W-:Y:S01]  /*2ddb0*/  @!P0 IMAD R0, R3, R13, RZ ;  /* 0x0000000d03008224 */ /* 0x000fe200078e02ff */
[-C--:B------:R-:W-:Y:S02]  /*2ddc0*/  ISETP.GE.OR P3, PT, R14, R12.reuse, P1 ;  /* 0x0000000c0e00720c */ /* 0x080fe40000f66670 */
[----:B------:R-:W-:Y:S01]  /*2ddd0*/  ISETP.GE.OR P1, PT, R9, R12, P1 ;  /* 0x0000000c0900720c */ /* 0x000fe20000f26670 */
[----:B------:R-:W-:-:S04]  /*2dde0*/  @!P0 IMAD.WIDE.U32 R4, R13, R2, R6 ;  /* 0x000000020d048225 */ /* 0x000fc800078e0006 */
[----:B------:R-:W-:Y:S01]  /*2ddf0*/  @!P0 IMAD.IADD R0, R5, 0x1, R0 ;  /* 0x0000000105008824 */ /* 0x000fe200078e0200 */
[----:B------:R-:W-:-:S04]  /*2de00*/  @!P0 LEA R8, P2, R4, R10, 0x1 ;  /* 0x0000000a04088211 */ /* 0x000fc800078408ff */
[----:B------:R-:W-:-:S05]  /*2de10*/  @!P0 LEA.HI.X R9, R4, R11, R0, 0x1, P2 ;  /* 0x0000000b04098211 */ /* 0x000fca00010f0c00 */
[----:B---3--:R2:W-:Y:S01]  /*2de20*/  @!P0 ST.E.128 desc[UR4][R8.64], R20 ;  /* 0x0000001408008985 */ /* 0x0085e2000c101d04 */
        /* <DEDUP_REMOVED lines=12> */
.L_x_2700:
[----:B------:R-:W-:Y:S05]  /*2def0*/  BSYNC.RECONVERGENT B0 ;  /* 0x0000000000007941 */ /* 0x000fea0003800200 */
.L_x_2699:
        /* <DEDUP_REMOVED lines=13> */
.L_x_2702:
[----:B------:R-:W-:Y:S05]  /*2dfd0*/  BSYNC.RECONVERGENT B0 ;  /* 0x0000000000007941 */ /* 0x000fea0003800200 */
.L_x_2701:
[----:B--23--:R-:W-:Y:S02]  /*2dfe0*/  MOV R8, 0x50 ;  /* 0x0000005000087802 */ /* 0x00cfe40000000f00 */
[----:B------:R-:W-:-:S03]  /*2dff0*/  MOV R5, 0x0 ;  /* 0x0000000000057802 */ /* 0x000fc60000000f00 */
[----:B------:R-:W-:-:S04]  /*2e000*/  IMAD.MOV.U32 R4, RZ, RZ, R8 ;  /* 0x000000ffff047224 */ /* 0x000fc800078e0008 */
[----:B-1--4-:R-:W-:Y:S05]  /*2e010*/  @P1 RET.REL.NODEC R4 `(_ZN5flash24flash_fwd_splitkv_kernelI23Flash_fwd_kernel_traitsILi64ELi64ELi256ELi4ELb0ELb0EN7cutlass6half_tE19Flash_kernel_traitsILi64ELi64ELi256ELi4ES3_EELb0ELb1ELb0ELb0ELb0ELb0ELb0ELb1EEEvNS_16Flash_fwd_paramsE) ;  /* 0xfffffd1c04f81950 */ /* 0x012fea0003c3ffff */
        /* <DEDUP_REMOVED lines=11> */
[----:B------:R-:W-:Y:S05]  /*2e0d0*/  RET.REL.NODEC R2 `(_ZN5flash24flash_fwd_splitkv_kernelI23Flash_fwd_kernel_traitsILi64ELi64ELi256ELi4ELb0ELb0EN7cutlass6half_tE19Flash_kernel_traitsILi64ELi64ELi256ELi4ES3_EELb0ELb1ELb0ELb0ELb0ELb0ELb0ELb1EEEvNS_16Flash_fwd_paramsE) ;  /* 0xfffffd1c02c87950 */ /* 0x000fea0003c3ffff */
.L_x_2694:
[----:B-1----:R-:W-:Y:S01]  /*2e0e0*/  IMAD.MOV.U32 R0, RZ, RZ, 0x2 ;  /* 0x00000002ff007424 */ /* 0x002fe200078e00ff */
[----:B-----5:R-:W-:Y:S01]  /*2e0f0*/  MOV R2, R7 ;  /* 0x0000000700027202 */ /* 0x020fe20000000f00 */
[----:B------:R-:W-:Y:S01]  /*2e100*/  IMAD.MOV.U32 R4, RZ, RZ, -0x1 ;  /* 0xffffffffff047424 */ /* 0x000fe200078e00ff */
[----:B------:R-:W-:-:S07]  /*2e110*/  MOV R3, 0x1f ;  /* 0x0000001f00037802 */ /* 0x000fce0000000f00 */
[----:B--2---:R-:W-:Y:S05]  /*2e120*/  WARPSYNC.COLLECTIVE R4, `(.L_x_2703) ;  /* 0x0000000004087348 */ /* 0x004fea0003c00000 */
[----:B------:R1:W3:Y:S02]  /*2e130*/  SHFL.BFLY P0, R0, R2, R0, R3 ;  /* 0x0c00000002007389 */ /* 0x0002e40000000003 */
[----:B-123--:R-:W-:Y:S05]  /*2e140*/  ENDCOLLECTIVE ;  /* 0x000000000000791b */ /* 0x00efea0003800000 */
.L_x_2703:
[----:B------:R-:W-:Y:S02]  /*2e150*/  MOV R5, R0 ;  /* 0x0000000000057202 */ /* 0x000fe40000000f00 */
[----:B------:R-:W-:-:S03]  /*2e160*/  MOV R0, 0x1 ;  /* 0x0000000100007802 */ /* 0x000fc60000000f00 */
[----:B------:R-:W-:-:S04]  /*2e170*/  FADD.FTZ R5, R5, R7 ;  /* 0x0000000705057221 */ /* 0x000fc80000010000 */
[----:B------:R-:W-:-:S07]  /*2e180*/  IMAD.MOV.U32 R2, RZ, RZ, R5 ;  /* 0x000000ffff027224 */ /* 0x000fce00078e0005 */
[----:B------:R-:W-:Y:S05]  /*2e190*/  WARPSYNC.COLLECTIVE R4, `(.L_x_2704) ;  /* 0x0000000004087348 */ /* 0x000fea0003c00000 */
[----:B------:R1:W2:Y:S02]  /*2e1a0*/  SHFL.BFLY P0, R0, R2, R0, R3 ;  /* 0x0c00000002007389 */ /* 0x0002a40000000003 */
[----:B-12---:R-:W-:Y:S05]  /*2e1b0*/  ENDCOLLECTIVE ;  /* 0x000000000000791b */ /* 0x006fea0003800000 */
.L_x_2704:
[----:B------:R-:W-:Y:S01]  /*2e1c0*/  IMAD.MOV.U32 R21, RZ, RZ, R0 ;  /* 0x000000ffff157224 */ /* 0x000fe200078e0000 */
[----:B------:R-:W-:Y:S02]  /*2e1d0*/  MOV R0, 0x2 ;  /* 0x0000000200007802 */ /* 0x000fe40000000f00 */
[----:B------:R-:W-:Y:S01]  /*2e1e0*/  MOV R2, R6 ;  /* 0x0000000600027202 */ /* 0x000fe20000000f00 */
[----:B------:R-:W-:-:S07]  /*2e1f0*/  FADD.FTZ R21, R5, R21 ;  /* 0x0000001505157221 */ /* 0x000fce0000010000 */
[----:B------:R-:W-:Y:S05]  /*2e200*/  WARPSYNC.COLLECTIVE R4, `(.L_x_2705) ;  /* 0x0000000004087348 */ /* 0x000fea0003c00000 */
[----:B------:R1:W2:Y:S02]  /*2e210*/  SHFL.BFLY P0, R0, R2, R0, R3 ;  /* 0x0c00000002007389 */ /* 0x0002a40000000003 */
[----:B-12---:R-:W-:Y:S05]  /*2e220*/  ENDCOLLECTIVE ;  /* 0x000000000000791b */ /* 0x006fea0003800000 */
.L_x_2705:
[----:B------:R-:W-:Y:S01]  /*2e230*/  IMAD.MOV.U32 R2, RZ, RZ, R0 ;  /* 0x000000ffff027224 */ /* 0x000fe200078e0000 */
[----:B------:R-:W-:-:S03]  /*2e240*/  MOV R0, 0x1 ;  /* 0x0000000100007802 */ /* 0x000fc60000000f00 */
[----:B------:R-:W-:-:S07]  /*2e250*/  FADD.FTZ R2, R2, R6 ;  /* 0x0000000602027221 */ /* 0x000fce0000010000 */
[----:B------:R-:W-:Y:S05]  /*2e260*/  WARPSYNC.COLLECTIVE R4, `(.L_x_2706) ;  /* 0x0000000004087348 */ /* 0x000fea0003c00000 */
[----:B------:R1:W2:Y:S02]  /*2e270*/  SHFL.BFLY P0, R0, R2, R0, R3 ;  /* 0x0c00000002007389 */ /* 0x0002a40000000003 */
[----:B-12---:R-:W-:Y:S05]  /*2e280*/  ENDCOLLECTIVE ;  /* 0x000000000000791b */ /* 0x006fea0003800000 */
.L_x_2706:
[----:B------:R-:W-:Y:S01]  /*2e290*/  MOV R3, R0 ;  /* 0x0000000000037202 */ /* 0x000fe20000000f00 */
[----:B------:R-:W-:Y:S06]  /*2e2a0*/  BRA `(.L_x_2707) ;  /* 0xffffffec00d47947 */ /* 0x000fec000383ffff */
.L_x_2708:
        /* <DEDUP_REMOVED lines=13> */
.L_x_14734:


//--------------------- .text._ZN5flash24flash_fwd_splitkv_kernelI23Flash_fwd_kernel_traitsILi64ELi64ELi256ELi4ELb0ELb0EN7cutlass6half_tE19Flash_kernel_traitsILi64ELi64ELi256ELi4ES3_EELb0ELb1ELb0ELb0ELb0ELb1ELb0ELb1EEEvNS_16Flash_fwd_paramsE --------------------------
	.section	.text._ZN5flash24flash_fwd_splitkv_kernelI23Flash_fwd_kernel_traitsILi64ELi64ELi256ELi4ELb0ELb0EN7cutlass6half_tE19Flash_kernel_traitsILi64ELi64ELi256ELi4ES3_EELb0ELb1ELb0ELb0ELb0ELb1ELb0ELb1EEEvNS_16Flash_fwd_paramsE,"ax",@progbits
	.align	128
        .global         _ZN5flash24flash_fwd_splitkv_kernelI23Flash_fwd_kernel_traitsILi64ELi64ELi256ELi4ELb0ELb0EN7cutlass6half_tE19Flash_kernel_traitsILi64ELi64ELi256ELi4ES3_EELb0ELb1ELb0ELb0ELb0ELb1ELb0ELb1EEEvNS_16Flash_fwd_paramsE
        .type           _ZN5flash24flash_fwd_splitkv_kernelI23Flash_fwd_kernel_traitsILi64ELi64ELi256ELi4ELb0ELb0EN7cutlass6half_tE19Flash_kernel_traitsILi64ELi64ELi256ELi4ES3_EELb0ELb1ELb0ELb0ELb0ELb1ELb0ELb1EEEvNS_16Flash_fwd_paramsE,@function
        .size           _ZN5flash24flash_fwd_splitkv_kernelI23Flash_fwd_kernel_traitsILi64ELi64ELi256ELi4ELb0ELb0EN7cutlass6half_tE19Flash_kernel_traitsILi64ELi64ELi256ELi4ES3_EELb0ELb1ELb0ELb0ELb0ELb1ELb0ELb1EEEvNS_16Flash_fwd_paramsE,(.L_x_14735 - _ZN5flash24flash_fwd_splitkv_kernelI23Flash_fwd_kernel_traitsILi64ELi64ELi256ELi4ELb0ELb0EN7cutlass6half_tE19Flash_kernel_traitsILi64ELi64ELi256ELi4ES3_EELb0ELb1ELb0ELb0ELb0ELb1ELb0ELb1EEEvNS_16Flash_fwd_paramsE)
        .other          _ZN5flash24flash_fwd_splitkv_kernelI23Flash_fwd_kernel_traitsILi64ELi64ELi256ELi4ELb0ELb0EN7cutlass6half_tE19Flash_kernel_traitsILi64ELi64ELi256ELi4ES3_EELb0ELb1ELb0ELb0ELb0ELb1ELb0ELb1EEEvNS_16Flash_fwd_paramsE,@"STO_CUDA_ENTRY STV_DEFAULT"
_ZN5flash24flash_fwd_splitkv_kernelI23Flash_fwd_kernel_traitsILi64ELi64ELi256ELi4ELb0ELb0EN7cutlass6half_tE19Flash_kernel_traitsILi64ELi64ELi256ELi4ES3_EELb0ELb1ELb0ELb0ELb0ELb1ELb0ELb1EEEvNS_16Flash_fwd_paramsE:
.text._ZN5flash24flash_fwd_splitkv_kernelI23Flash_fwd_kernel_traitsILi64ELi64ELi256ELi4ELb0ELb0EN7cutlass6half_tE19Flash_kernel_traitsILi64ELi64ELi256ELi4ES3_EELb0ELb1ELb0ELb0ELb0ELb1ELb0ELb1EEEvNS_16Flash_fwd_paramsE:
        /* <DEDUP_REMOVED lines=8> */
[----:B-1-34-:R-:W-:Y:S05]  /*0080*/  CALL.REL.NOINC `($_ZN5flash24flash_fwd_splitkv_kernelI23Flash_fwd_kernel_traitsILi64ELi64ELi256ELi4ELb0ELb0EN7cutlass6half_tE19Flash_kernel_traitsILi64ELi64ELi256ELi4ES3_EELb0ELb1ELb0ELb0ELb0ELb1ELb0ELb1EEEvNS_16Flash_fwd_paramsE$_ZN5flash30compute_attn_1rowblock_splitkvI23Flash_fwd_kernel_traitsILi64ELi64ELi256ELi4ELb0ELb0EN7cutlass6half_tE19Flash_kernel_traitsILi64ELi64ELi256ELi4ES3_EELb0ELb1ELb0ELb0ELb0ELb1ELb0ELb1ENS_16Flash_fwd_paramsEEEvRKT8_iiiii) ;  /* 0x0000000000087944 */ /* 0x01afea0003c00000 */
[----:B------:R-:W-:Y:S05]  /*0090*/  BSYNC.RECONVERGENT B3 ;  /* 0x0000000000037941 */ /* 0x000fea0003800200 */
.L_x_2709:
[----:B------:R-:W-:Y:S05]  /*00a0*/  EXIT ;  /* 0x000000000000794d */ /* 0x000fea0003800000 */
        .type           $_ZN5flash24flash_fwd_splitkv_kernelI23Flash_fwd_kernel_traitsILi64ELi64ELi256ELi4ELb0ELb0EN7cutlass6half_tE19Flash_kernel_traitsILi64ELi64ELi256ELi4ES3_EELb0ELb1ELb0ELb0ELb0ELb1ELb0ELb1EEEvNS_16Flash_fwd_paramsE$_ZN5flash30compute_attn_1rowblock_splitkvI23Flash_fwd_kernel_traitsILi64ELi64ELi256ELi4ELb0ELb0EN7cutlass6half_tE19Flash_kernel_traitsILi64ELi64ELi256ELi4ES3_EELb0ELb1ELb0ELb0ELb0ELb1ELb0ELb1ENS_16Flash_fwd_paramsEEEvRKT8_iiiii,@function
        .size           $_ZN5flash24flash_fwd_splitkv_kernelI23Flash_fwd_kernel_traitsILi64ELi64ELi256ELi4ELb0ELb0EN7cutlass6half_tE19Flash_kernel_traitsILi64ELi64ELi256ELi4ES3_EELb0ELb1ELb0ELb0ELb0ELb1ELb0ELb1EEEvNS_16Flash_fwd_paramsE$_ZN5flash30compute_attn_1rowblock_splitkvI23Flash_fwd_kernel_traitsILi64ELi64ELi256ELi4ELb0ELb0EN7cutlass6half_tE19Flash_kernel_traitsILi64ELi64ELi256ELi4ES3_EELb0ELb1ELb0ELb0ELb0ELb1ELb0ELb1ENS_16Flash_fwd_paramsEEEvRKT8_iiiii,(.L_x_14735 - $_ZN5flash24flash_fwd_splitkv_kernelI23Flash_fwd_kernel_traitsILi64ELi64ELi256ELi4ELb0ELb0EN7cutlass6half_tE19Flash_kernel_traitsILi64ELi64ELi256ELi4ES3_EELb0ELb1ELb0ELb0ELb0ELb1ELb0ELb1EEEvNS_16Flash_fwd_paramsE$_ZN5flash30compute_attn_1rowblock_splitkvI23Flash_fwd_kernel_traitsILi64ELi64ELi256ELi4ELb0ELb0EN7cutlass6half_tE19Flash_kernel_traitsILi64ELi64ELi256ELi4ES3_EELb0ELb1ELb0ELb0ELb0ELb1ELb0ELb1ENS_16Flash_fwd_paramsEEEvRKT8_iiiii)
$_ZN5flash24flash_fwd_splitkv_kernelI23Flash_fwd_kernel_traitsILi64ELi64ELi256ELi4ELb0ELb0EN7cutlass6half_tE19Flash_kernel_traitsILi64ELi64ELi256ELi4ES3_EELb0ELb1ELb0ELb0ELb0ELb1ELb0ELb1EEEvNS_16Flash_fwd_paramsE$_ZN5flash30compute_attn_1rowblock_splitkvI23Flash_fwd_kernel_traitsILi64ELi64ELi256ELi4ELb0ELb0EN7cutlass6half_tE19Flash_kernel_traitsILi64ELi64ELi256ELi4ES3_EELb0ELb1ELb0ELb0ELb0ELb1ELb0ELb1ENS_16Flash_fwd_paramsEEEvRKT8_iiiii:
        /* <DEDUP_REMOVED lines=13> */
[C---:B----4-:R-:W-:Y:S02]  /*0180*/  ISETP.NE.U32.AND P4, PT, R2.reuse, RZ, PT ;  /* 0x000000ff0200720c */ /* 0x050fe40003f85070 */
[----:B------:R-:W-:Y:S02]  /*0190*/  ISETP.NE.AND.EX P3, PT, R9, RZ, PT, P3 ;  /* 0x000000ff0900720c */ /* 0x000fe40003f65330 */
[----:B------:R-:W-:Y:S02]  /*01a0*/  ISETP.NE.AND.EX P4, PT, R3, RZ, PT, P4 ;  /* 0x000000ff0300720c */ /* 0x000fe40003f85340 */
[----:B------:R-:W-:Y:S02]  /*01b0*/  IADD3 R30, P0, PT, R2, R71, RZ ;  /* 0x00000047021e7210 */ /* 0x000fe40007f1e0ff */
[----:B------:R-:W-:Y:S01]  /*01c0*/  ISETP.NE.AND.EX P1, PT, R11, RZ, PT, P1 ;  /* 0x000000ff0b00720c */ /* 0x000fe20003f25310 */
[----:B------:R-:W-:Y:S02]  /*01d0*/  IMAD.WIDE.U32 R10, R236, 0x4, R10 ;  /* 0x00000004ec0a7825 */ /* 0x000fe400078e000a */
[----:B------:R1:W5:Y:S02]  /*01e0*/  @!P5 LD.E R238, desc[UR4][R164.64+0xb4] ;  /* 0x0000b404a4eed980 */ /* 0x000364000c101900 */
[----:B------:R-:W-:-:S02]  /*01f0*/  IMAD.X R31, R3, 0x1, R69, P0 ;  /* 0x00000001031f7824 */ /* 0x000fc400000e0645 */
[----:B------:R1:W5:Y:S04]  /*0200*/  @P5 LD.E R5, desc[UR4][R10.64+0x4] ;  /* 0x000004040a055980 */ /* 0x000368000c101900 */
[----:B------:R1:W5:Y:S04]  /*0210*/  @!P3 LD.E R3, desc[UR4][R164.64+0xb8] ;  /* 0x0000b804a403b980 */ /* 0x000368000c101900 */
[----:B------:R1:W5:Y:S01]  /*0220*/  @P4 LD.E R12, desc[UR4][R30.64] ;  /* 0x000000041e0c4980 */ /* 0x000362000c101900 */
[----:B------:R-:W-:-:S03]  /*0230*/  ISETP.NE.U32.AND P2, PT, R8, RZ, PT ;  /* 0x000000ff0800720c */ /* 0x000fc60003f45070 */
[----:B------:R1:W5:Y:S01]  /*0240*/  @P1 LD.E R240, desc[UR4][R10.64] ;  /* 0x000000040af01980 */ /* 0x000362000c101900 */
[C---:B------:R-:W-:Y:S02]  /*0250*/  ISETP.NE.AND.EX P2, PT, R9.reuse, RZ, PT, P2 ;  /* 0x000000ff0900720c */ /* 0x040fe40003f45320 */
[----:B------:R-:W-:Y:S01]  /*0260*/  IADD3 R8, P1, PT, R8, R71, RZ ;  /* 0x0000004708087210 */ /* 0x000fe20007f3e0ff */
[----:B------:R-:W-:Y:S01]  /*0270*/  BSSY.RECONVERGENT B0, `(.L_x_2710) ;  /* 0x000000a000007945 */ /* 0x000fe20003800200 */
[----:B------:R-:W-:Y:S01]  /*0280*/  ISETP.NE.U32.AND P0, PT, R6, RZ, PT ;  /* 0x000000ff0600720c */ /* 0x000fe20003f05070 */
[----:B------:R-:W-:Y:S02]  /*0290*/  IMAD.MOV.U32 R13, RZ, RZ, -0x1 ;  /* 0xffffffffff0d7424 */ /* 0x000fe400078e00ff */
[----:B------:R-:W-:Y:S01]  /*02a0*/  IMAD.X R9, R9, 0x1, R69, P1 ;  /* 0x0000000109097824 */ /* 0x000fe200008e0645 */
[----:B------:R-:W-:-:S05]  /*02b0*/  ISETP.NE.AND.EX P0, PT, R7, RZ, PT, P0 ;  /* 0x000000ff0700720c */ /* 0x000fca0003f05300 */
[----:B------:R-:W-:Y:S08]  /*02c0*/  @!P2 BRA `(.L_x_2711) ;  /* 0x000000000010a947 */ /* 0x000ff00003800000 */
[----:B------:R-:W2:Y:S02]  /*02d0*/  LD.E.U8 R0, desc[UR4][R164.64+0x1b2] ;  /* 0x0001b204a4007980 */ /* 0x000ea4000c101100 */
[----:B--2---:R-:W-:-:S13]  /*02e0*/  ISETP.NE.AND P1, PT, R0, RZ, PT ;  /* 0x000000ff0000720c */ /* 0x004fda0003f25270 */
[----:B------:R-:W-:Y:S05]  /*02f0*/  @!P1 BRA `(.L_x_2711) ;  /* 0x0000000000049947 */ /* 0x000fea0003800000 */
[----:B------:R2:W5:Y:S02]  /*0300*/  LD.E R13, desc[UR4][R8.64] ;  /* 0x00000004080d7980 */ /* 0x000564000c101900 */
.L_x_2711:
[----:B------:R-:W-:Y:S05]  /*0310*/  BSYNC.RECONVERGENT B0 ;  /* 0x0000000000007941 */ /* 0x000fea0003800200 */
.L_x_2710:
[----:B------:R-:W-:Y:S04]  /*0320*/  BSSY.RECONVERGENT B0, `(.L_x_2712) ;  /* 0x0000007000007945 */ /* 0x000fe80003800200 */
[----:B------:R-:W-:Y:S05]  /*0330*/  @!P3 BRA `(.L_x_2713) ;  /* 0x000000000014b947 */ /* 0x000fea0003800000 */
[----:B------:R-:W3:Y:S02]  /*0340*/  LD.E.U8 R0, desc[UR4][R164.64+0x1b2] ;  /* 0x0001b204a4007980 */ /* 0x000ee4000c101100 */
[----:B---3--:R-:W-:-:S13]  /*0350*/  ISETP.NE.AND P1, PT, R0, RZ, PT ;  /* 0x000000ff0000720c */ /* 0x008fda0003f25270 */
[----:B------:R-:W3:Y:S02]  /*0360*/  @P1 LD.E R0, desc[UR4][R8.64+0x4] ;  /* 0x0000040408001980 */ /* 0x000ee4000c101900 */
[----:B---3-5:R-:W-:-:S06]  /*0370*/  @P1 IADD3 R3, PT, PT, R0, -R13, RZ ;  /* 0x8000000d00031210 */ /* 0x028fcc0007ffe0ff */
[----:B------:R3:W5:Y:S02]  /*0380*/  @!P1 LD.E R3, desc[UR4][R8.64] ;  /* 0x0000000408039980 */ /* 0x000764000c101900 */
.L_x_2713:
[----:B------:R-:W-:Y:S05]  /*0390*/  BSYNC.RECONVERGENT B0 ;  /* 0x0000000000007941 */ /* 0x000fea0003800200 */
.L_x_2712:
[----:B------:R-:W-:Y:S01]  /*03a0*/  BSSY.RECONVERGENT B1, `(.L_x_2714) ;  /* 0x0000012000017945 */ /* 0x000fe20003800200 */
[----:B-----5:R-:W-:Y:S02]  /*03b0*/  @P5 IADD3 R238, PT, PT, -R240, R5, RZ ;  /* 0x00000005f0ee5210 */ /* 0x020fe40007ffe1ff */
[----:B------:R-:W-:Y:S01]  /*03c0*/  IADD3 R72, PT, PT, R3, -R12, RZ ;  /* 0x8000000c03487210 */ /* 0x000fe20007ffe0ff */
[----:B------:R-:W-:Y:S06]  /*03d0*/  @!P0 BRA `(.L_x_2715) ;  /* 0x0000000000148947 */ /* 0x000fec0003800000 */
[----:B------:R-:W-:-:S05]  /*03e0*/  IADD3 R2, P0, PT, R6, R71, RZ ;  /* 0x0000004706027210 */ /* 0x000fca0007f1e0ff */
[----:B------:R-:W-:-:S05]  /*03f0*/  IMAD.X R3, R7, 0x1, R69, P0 ;  /* 0x0000000107037824 */ /* 0x000fca00000e0645 */
[----:B------:R-:W4:Y:S02]  /*0400*/  LD.E R63, desc[UR4][R2.64] ;  /* 0x00000004023f7980 */ /* 0x000f24000c101900 */
[----:B----4-:R-:W-:Y:S01]  /*0410*/  IADD3 R63, PT, PT, R63, -R12, RZ ;  /* 0x8000000c3f3f7210 */ /* 0x010fe20007ffe0ff */
[----:B------:R-:W-:Y:S05]  /*0420*/  BRA `(.L_x_2716) ;  /* 0x0000000000247947 */ /* 0x000fea0003800000 */
.L_x_2715:
[----:B------:R-:W4:Y:S01]  /*0430*/  LD.E.64 R2, desc[UR4][R164.64+0x108] ;  /* 0x00010804a4027980 */ /* 0x000f22000c101b00 */
[----:B------:R-:W-:Y:S01]  /*0440*/  BSSY.RECONVERGENT B0, `(.L_x_2717) ;  /* 0x0000006000007945 */ /* 0x000fe20003800200 */
[----:B------:R-:W-:Y:S01]  /*0450*/  IMAD.MOV.U32 R63, RZ, RZ, RZ ;  /* 0x000000ffff3f7224 */ /* 0x000fe200078e00ff */
[----:B----4-:R-:W-:-:S04]  /*0460*/  ISETP.NE.U32.AND P0, PT, R2, RZ, PT ;  /* 0x000000ff0200720c */ /* 0x010fc80003f05070 */
[----:B------:R-:W-:-:S13]  /*0470*/  ISETP.NE.AND.EX P0, PT, R3, RZ, PT, P0 ;  /* 0x000000ff0300720c */ /* 0x000fda0003f05300 */
[----:B------:R-:W-:Y:S05]  /*0480*/  @!P0 BRA `(.L_x_2718) ;  /* 0x0000000000048947 */ /* 0x000fea0003800000 */
[----:B------:R4:W5:Y:S02]  /*0490*/  LD.E R63, desc[UR4][R164.64+0xbc] ;  /* 0x0000bc04a43f7980 */ /* 0x000964000c101900 */
.L_x_2718:
[----:B------:R-:W-:Y:S05]  /*04a0*/  BSYNC.RECONVERGENT B0 ;  /* 0x0000000000007941 */ /* 0x000fea0003800200 */
.L_x_2717:
[----:B-----5:R-:W-:Y:S02]  /*04b0*/  IADD3 R63, PT, PT, R72, R63, RZ ;  /* 0x0000003f483f7210 */ /* 0x020fe40007ffe0ff */
.L_x_2716:
[----:B------:R-:W-:Y:S05]  /*04c0*/  BSYNC.RECONVERGENT B1 ;  /* 0x0000000000017941 */ /* 0x000fea0003800200 */
.L_x_2714:
[----:B------:R-:W-:Y:S01]  /*04d0*/  IMAD.SHL.U32 R73, R237, 0x40, RZ ;  /* 0x00000040ed497824 */ /* 0x000fe200078e00ff */
[----:B------:R-:W-:Y:S01]  /*04e0*/  MOV R2, R234 ;  /* 0x000000ea00027202 */ /* 0x000fe20000000f00 */
[----:B------:R-:W-:-:S03]  /*04f0*/  IMAD.MOV.U32 R3, RZ, RZ, 0x0 ;  /* 0x00000000ff037424 */ /* 0x000fc600078e00ff */
[----:B------:R-:W-:-:S13]  /*0500*/  ISETP.GT.AND P0, PT, R238, R73, PT ;  /* 0x00000049ee00720c */ /* 0x000fda0003f04270 */
[----:B-1234-:R-:W-:Y:S05]  /*0510*/  @!P0 RET.REL.NODEC R2 `(_ZN5flash24flash_fwd_splitkv_kernelI23Flash_fwd_kernel_traitsILi64ELi64ELi256ELi4ELb0ELb0EN7cutlass6half_tE19Flash_kernel_traitsILi64ELi64ELi256ELi4ES3_EELb0ELb1ELb0ELb0ELb0ELb1ELb0ELb1EEEvNS_16Flash_fwd_paramsE) ;  /* 0xfffffff802b88950 */ /* 0x01efea0003c3ffff */
        /* <DEDUP_REMOVED lines=38> */
[----:B------:R-:W-:Y:S01]  /*0780*/  LOP3.LUT R14, R14, 0x38, RZ, 0xc0, !PT ;  /* 0x000000380e0e7812 */ /* 0x000fe200078ec0ff */
[----:B------:R-:W-:-:S03]  /*0790*/  IMAD.IADD R238, R238, 0x1, -R73 ;  /* 0x00000001eeee7824 */ /* 0x000fc600078e0a49 */
[----:B------:R-:W-:Y:S01]  /*07a0*/  ISETP.NE.AND P4, PT, R14, RZ, PT ;  /* 0x000000ff0e00720c */ /* 0x000fe20003f85270 */
[----:B------:R-:W-:Y:S01]  /*07b0*/  BSSY.RECONVERGENT B0, `(.L_x_2720) ;  /* 0x0000038000007945 */ /* 0x000fe20003800200 */
[----:B--2---:R-:W-:-:S04]  /*07c0*/  IMAD.WIDE.U32 R18, R73, R12, R14 ;  /* 0x0000000c49127225 */ /* 0x004fc800078e000e */
[----:B-----5:R-:W-:-:S04]  /*07d0*/  @!P0 IMAD.WIDE.U32 R8, R4, R236, RZ ;  /* 0x000000ec04088225 */ /* 0x020fc800078e00ff */
[-C--:B------:R-:W-:Y:S02]  /*07e0*/  @P0 IMAD R4, R13, R240.reuse, RZ ;  /* 0x000000f00d040224 */ /* 0x080fe400078e02ff */
[----:B------:R-:W-:-:S04]  /*07f0*/  @P0 IMAD.WIDE.U32 R240, R12, R240, RZ ;  /* 0x000000f00cf00225 */ /* 0x000fc800078e00ff */
[----:B------:R-:W-:Y:S01]  /*0800*/  @!P0 IMAD R5, R5, R236, RZ ;  /* 0x000000ec05058224 */ /* 0x000fe200078e02ff */
[----:B------:R-:W-:Y:S02]  /*0810*/  @P0 MOV R8, R240 ;  /* 0x000000f000080202 */ /* 0x000fe40000000f00 */
[----:B---3--:R-:W-:Y:S01]  /*0820*/  ISETP.GE.AND P6, PT, R14, R2, PT ;  /* 0x000000020e00720c */ /* 0x008fe20003fc6270 */
[----:B------:R-:W-:Y:S02]  /*0830*/  @!P0 IMAD.IADD R5, R9, 0x1, R5 ;  /* 0x0000000109058824 */ /* 0x000fe400078e0205 */
[----:B------:R-:W-:Y:S01]  /*0840*/  @P0 IMAD.IADD R5, R241, 0x1, R4 ;  /* 0x00000001f1050824 */ /* 0x000fe200078e0204 */
[----:B------:R-:W-:Y:S01]  /*0850*/  IADD3 R4, P0, PT, R8, R18, RZ ;  /* 0x0000001208047210 */ /* 0x000fe20007f1e0ff */
[----:B------:R-:W-:Y:S01]  /*0860*/  IMAD R2, R13, R73, RZ ;  /* 0x000000490d027224 */ /* 0x000fe200078e02ff */
[----:B------:R-:W-:-:S04]  /*0870*/  SHF.R.U32.HI R9, RZ, 0x3, R62 ;  /* 0x00000003ff097819 */ /* 0x000fc8000001163e */
        /* <DEDUP_REMOVED lines=15> */
[-C--:B------:R-:W-:Y:S01]  /*0970*/  ISETP.GE.OR P5, PT, R15, R238.reuse, P6 ;  /* 0x000000ee0f00720c */ /* 0x080fe200037a6670 */
[----:B------:R1:W-:Y:S01]  /*0980*/  @!P0 ST.E.128 desc[UR4][R20.64], RZ ;  /* 0x000000ff14008985 */ /* 0x0003e2000c101d04 */
[----:B------:R-:W-:-:S02]  /*0990*/  ISETP.GE.OR P3, PT, R9, R238, P4 ;  /* 0x000000ee0900720c */ /* 0x000fc40002766670 */
[-C--:B------:R-:W-:Y:S02]  /*09a0*/  ISETP.GE.OR P2, PT, R15, R238.reuse, P4 ;  /* 0x000000ee0f00720c */ /* 0x080fe40002746670 */
[----:B------:R-:W-:Y:S02]  /*09b0*/  ISETP.GE.OR P1, PT, R5, R238, P4 ;  /* 0x000000ee0500720c */ /* 0x000fe40002726670 */
[----:B------:R-:W-:Y:S01]  /*09c0*/  IADD3 R3, P0, PT, R0, R9, RZ ;  /* 0x0000000900037210 */ /* 0x000fe20007f1e0ff */
[----:B------:R-:W-:-:S03]  /*09d0*/  VIADD R23, R9, 0x30 ;  /* 0x0000003009177836 */ /* 0x000fc60000000000 */
[----:B------:R-:W-:Y:S02]  /*09e0*/  LEA.HI.X.SX32 R0, R0, RZ, 0x1, P0 ;  /* 0x000000ff00007211 */ /* 0x000fe400000f0eff */
[----:B------:R-:W-:Y:S02]  /*09f0*/  LEA R2, P0, R3, R16, 0x2 ;  /* 0x0000001003027211 */ /* 0x000fe400078010ff */
        /* <DEDUP_REMOVED lines=11> */
[----:B-1----:R-:W-:Y:S02]  /*0ab0*/  IMAD.X R21, RZ, RZ, RZ, P5 ;  /* 0x000000ffff157224 */ /* 0x002fe400028e06ff */
[----:B------:R-:W-:-:S04]  /*0ac0*/  IMAD.WIDE.U32 R24, R12, R23, R24 ;  /* 0x000000170c187225 */ /* 0x000fc800078e0018 */
[----:B------:R-:W-:Y:S01]  /*0ad0*/  IMAD R21, R21, R12, RZ ;  /* 0x0000000c15157224 */ /* 0x000fe200078e02ff */
[----:B------:R-:W-:-:S03]  /*0ae0*/  LEA R20, P5, R24, R6, 0x1 ;  /* 0x0000000618147211 */ /* 0x000fc600078a08ff */
[----:B------:R-:W-:-:S05]  /*0af0*/  IMAD R21, R13, R23, R21 ;  /* 0x000000170d157224 */ /* 0x000fca00078e0215 */
[----:B------:R-:W-:-:S04]  /*0b00*/  IADD3 R21, PT, PT, R25, R21, RZ ;  /* 0x0000001519157210 */ /* 0x000fc80007ffe0ff */
[----:B------:R-:W-:-:S05]  /*0b10*/  LEA.HI.X R21, R24, R7, R21, 0x1, P5 ;  /* 0x0000000718157211 */ /* 0x000fca00028f0c15 */
[----:B------:R2:W-:Y:S02]  /*0b20*/  ST.E.128 desc[UR4][R20.64], RZ ;  /* 0x000000ff14007985 */ /* 0x0005e4000c101d04 */
.L_x_2721:
[----:B------:R-:W-:Y:S05]  /*0b30*/  BSYNC.RECONVERGENT B0 ;  /* 0x0000000000007941 */ /* 0x000fea0003800200 */
.L_x_2720:
[----:B------:R-:W-:Y:S04]  /*0b40*/  BSSY.RECONVERGENT B0, `(.L_x_2722) ;  /* 0x000000d000007945 */ /* 0x000fe80003800200 */
[----:B------:R-:W-:Y:S05]  /*0b50*/  @P0 BRA `(.L_x_2723) ;  /* 0x00000000002c0947 */ /* 0x000fea0003800000 */
[----:B------:R-:W-:Y:S01]  /*0b60*/  IADD3 R23, P0, PT, R9, 0x20, RZ ;  /* 0x0000002009177810 */ /* 0x000fe20007f1e0ff */
[----:B------:R-:W-:Y:S01]  /*0b70*/  IMAD.MOV.U32 R24, RZ, RZ, R10 ;  /* 0x000000ffff187224 */ /* 0x000fe200078e000a */
[----:B------:R-:W-:-:S03]  /*0b80*/  MOV R25, R19 ;  /* 0x0000001300197202 */ /* 0x000fc60000000f00 */
[----:B-12---:R-:W-:Y:S02]  /*0b90*/  IMAD.X R21, RZ, RZ, RZ, P0 ;  /* 0x000000ffff157224 */ /* 0x006fe400000e06ff */
[----:B------:R-:W-:-:S04]  /*0ba0*/  IMAD.WIDE.U32 R24, R12, R23, R24 ;  /* 0x000000170c187225 */ /* 0x000fc800078e0018 */
[----:B------:R-:W-:Y:S01]  /*0bb0*/  IMAD R21, R21, R12, RZ ;  /* 0x0000000c15157224 */ /* 0x000fe200078e02ff */
[----:B------:R-:W-:-:S03]  /*0bc0*/  LEA R20, P0, R24, R6, 0x1 ;  /* 0x0000000618147211 */ /* 0x000fc600078008ff */
[----:B------:R-:W-:-:S05]  /*0bd0*/  IMAD R21, R13, R23, R21 ;  /* 0x000000170d157224 */ /* 0x000fca00078e0215 */
[----:B------:R-:W-:-:S04]  /*0be0*/  IADD3 R21, PT, PT, R25, R21, RZ ;  /* 0x0000001519157210 */ /* 0x000fc80007ffe0ff */
[----:B------:R-:W-:-:S05]  /*0bf0*/  LEA.HI.X R21, R24, R7, R21, 0x1, P0 ;  /* 0x0000000718157211 */ /* 0x000fca00000f0c15 */
[----:B------:R3:W-:Y:S02]  /*0c00*/  ST.E.128 desc[UR4][R20.64], RZ ;  /* 0x000000ff14007985 */ /* 0x0007e4000c101d04 */
.L_x_2723:
[----:B------:R-:W-:Y:S05]  /*0c10*/  BSYNC.RECONVERGENT B0 ;  /* 0x0000000000007941 */ /* 0x000fea0003800200 */
.L_x_2722:
[----:B------:R-:W-:Y:S04]  /*0c20*/  BSSY.RECONVERGENT B0, `(.L_x_2724) ;  /* 0x000000c000007945 */ /* 0x000fe80003800200 */
[----:B------:R-:W-:Y:S05]  /*0c30*/  @P6 BRA `(.L_x_2725) ;  /* 0x0000000000286947 */ /* 0x000fea0003800000 */
[----:B------:R-:W-:Y:S02]  /*0c40*/  IADD3 R11, P0, PT, R9, 0x30, RZ ;  /* 0x00000030090b7810 */ /* 0x000fe40007f1e0ff */
[----:B------:R-:W-:Y:S02]  /*0c50*/  MOV R18, R10 ;  /* 0x0000000a00127202 */ /* 0x000fe40000000f00 */
[----:B------:R-:W-:-:S03]  /*0c60*/  IADD3.X R9, PT, PT, RZ, RZ, RZ, P0, !PT ;  /* 0x000000ffff097210 */ /* 0x000fc600007fe4ff */
[----:B------:R-:W-:-:S04]  /*0c70*/  IMAD.WIDE.U32 R18, R12, R11, R18 ;  /* 0x0000000b0c127225 */ /* 0x000fc800078e0012 */
[----:B------:R-:W-:Y:S01]  /*0c80*/  IMAD R9, R9, R12, RZ ;  /* 0x0000000c09097224 */ /* 0x000fe200078e02ff */
[----:B------:R-:W-:-:S03]  /*0c90*/  LEA R6, P0, R18, R6, 0x1 ;  /* 0x0000000612067211 */ /* 0x000fc600078008ff */
[----:B------:R-:W-:-:S05]  /*0ca0*/  IMAD R9, R13, R11, R9 ;  /* 0x0000000b0d097224 */ /* 0x000fca00078e0209 */
[----:B------:R-:W-:-:S04]  /*0cb0*/  IADD3 R9, PT, PT, R19, R9, RZ ;  /* 0x0000000913097210 */ /* 0x000fc80007ffe0ff */
[----:B------:R-:W-:-:S05]  /*0cc0*/  LEA.HI.X R7, R18, R7, R9, 0x1, P0 ;  /* 0x0000000712077211 */ /* 0x000fca00000f0c09 */
[----:B------:R4:W-:Y:S02]  /*0cd0*/  ST.E.128 desc[UR4][R6.64], RZ ;  /* 0x000000ff06007985 */ /* 0x0009e4000c101d04 */
.L_x_2725:
[----:B------:R-:W-:Y:S05]  /*0ce0*/  BSYNC.RECONVERGENT B0 ;  /* 0x0000000000007941 */ /* 0x000fea0003800200 */
.L_x_2724:
[----:B------:R-:W-:Y:S01]  /*0cf0*/  MOV R235, 0x0 ;  /* 0x0000000000eb7802 */ /* 0x000fe20000000f00 */
[----:B------:R-:W-:Y:S04]  /*0d00*/  @!P3 ST.E desc[UR4][R2.64], R17 ;  /* 0x000000110200b985 */ /* 0x000fe8000c101904 */
[----:B------:R-:W-:Y:S04]  /*0d10*/  @!P2 ST.E desc[UR4][R2.64+0x40], R15 ;  /* 0x0000400f0200a985 */ /* 0x000fe8000c101904 */
[----:B------:R1:W-:Y:S02]  /*0d20*/  @!P1 ST.E desc[UR4][R2.64+0x80], R5 ;  /* 0x0000800502009985 */ /* 0x0003e4000c101904 */
[----:B-1234-:R-:W-:Y:S05]  /*0d30*/  @P4 RET.REL.NODEC R234 `(_ZN5flash24flash_fwd_splitkv_kernelI23Flash_fwd_kernel_traitsILi64ELi64ELi256ELi4ELb0ELb0EN7cutlass6half_tE19Flash_kernel_traitsILi64ELi64ELi256ELi4ES3_EELb0ELb1ELb0ELb0ELb0ELb1ELb0ELb1EEEvNS_16Flash_fwd_paramsE) ;  /* 0xfffffff0eab04950 */ /* 0x01efea0003c3ffff */
[----:B------:R-:W-:Y:S02]  /*0d40*/  MOV R5, 0x7f800000 ;  /* 0x7f80000000057802 */ /* 0x000fe40000000f00 */
[----:B------:R-:W-:-:S03]  /*0d50*/  MOV R235, 0x0 ;  /* 0x0000000000eb7802 */ /* 0x000fc60000000f00 */
[----:B------:R1:W-:Y:S02]  /*0d60*/  ST.E desc[UR4][R2.64+0xc0], R5 ;  /* 0x0000c00502007985 */ /* 0x0003e4000c101904 */
[----:B-1----:R-:W-:Y:S05]  /*0d70*/  RET.REL.NODEC R234 `(_ZN5flash24flash_fwd_splitkv_kernelI23Flash_fwd_kernel_traitsILi64ELi64ELi256ELi4ELb0ELb0EN7cutlass6half_tE19Flash_kernel_traitsILi64ELi64ELi256ELi4ES3_EELb0ELb1ELb0ELb0ELb0ELb1ELb0ELb1EEEvNS_16Flash_fwd_paramsE) ;  /* 0xfffffff0eaa07950 */ /* 0x002fea0003c3ffff */
.L_x_2719:
        /* <DEDUP_REMOVED lines=18> */
[----:B------:R-:W4:Y:S04]  /*0ea0*/  LD.E.64 R18, desc[UR4][R8.64+0x20] ;  /* 0x0000200408127980 */ /* 0x000f28000c101b00 */
[----:B------:R-:W4:Y:S04]  /*0eb0*/  LD.E.64 R224, desc[UR4][R8.64+0x38] ;  /* 0x0000380408e07980 */ /* 0x000f28000c101b00 */
[----:B------:R-:W4:Y:S04]  /*0ec0*/  LD.E.64 R16, desc[UR4][R8.64+0x50] ;  /* 0x0000500408107980 */ /* 0x000f28000c101b00 */
[----:B------:R-:W5:Y:S04]  /*0ed0*/  LD.E.64 R24, desc[UR4][R8.64+0x58] ;  /* 0x0000580408187980 */ /* 0x000f68000c101b00 */
[----:B------:R-:W5:Y:S01]  /*0ee0*/  LD.E.64 R226, desc[UR4][R8.64+0x40] ;  /* 0x0000400408e27980 */ /* 0x000f62000c101b00 */
[----:B--2---:R-:W-:-:S04]  /*0ef0*/  IABS R4, R12 ;  /* 0x0000000c00047213 */ /* 0x004fc80000000000 */
[----:B------:R-:W2:Y:S08]  /*0f00*/  I2F.RP R7, R4 ;  /* 0x0000000400077306 */ /* 0x000eb00000209400 */
[----:B--2---:R-:W2:Y:S02]  /*0f10*/  MUFU.RCP R10, R7 ;  /* 0x00000007000a7308 */ /* 0x004ea40000001000 */
[----:B--2---:R-:W-:-:S06]  /*0f20*/  IADD3 R10, PT, PT, R10, 0xffffffe, RZ ;  /* 0x0ffffffe0a0a7810 */ /* 0x004fcc0007ffe0ff */
[----:B-----5:R-:W2:Y:S01]  /*0f30*/  F2I.FTZ.U32.TRUNC.NTZ R11, R10 ;  /* 0x0000000a000b7305 */ /* 0x020ea2000021f000 */
[----:B-1----:R-:W-:Y:S01]  /*0f40*/  IABS R2, R12 ;  /* 0x0000000c00027213 */ /* 0x002fe20000000000 */
[----:B--2---:R-:W-:Y:S01]  /*0f50*/  IMAD.MOV R3, RZ, RZ, -R11 ;  /* 0x000000ffff037224 */ /* 0x004fe200078e0a0b */
[----:B------:R-:W-:-:S03]  /*0f60*/  MOV R10, RZ ;  /* 0x000000ff000a7202 */ /* 0x000fc60000000f00 */
[----:B------:R-:W-:Y:S01]  /*0f70*/  IMAD R6, R3, R4, RZ ;  /* 0x0000000403067224 */ /* 0x000fe200078e02ff */
[----:B------:R-:W-:-:S03]  /*0f80*/  IABS R3, R5 ;  /* 0x0000000500037213 */ /* 0x000fc60000000000 */
[----:B------:R-:W-:-:S04]  /*0f90*/  IMAD.HI.U32 R6, R11, R6, R10 ;  /* 0x000000060b067227 */ /* 0x000fc800078e000a */
[----:B------:R-:W-:Y:S02]  /*0fa0*/  IMAD.MOV R2, RZ, RZ, -R2 ;  /* 0x000000ffff027224 */ /* 0x000fe400078e0a02 */
[----:B------:R-:W-:-:S04]  /*0fb0*/  IMAD.HI.U32 R10, R6, R3, RZ ;  /* 0x00000003060a7227 */ /* 0x000fc800078e00ff */
[----:B------:R-:W-:-:S05]  /*0fc0*/  IMAD R3, R10, R2, R3 ;  /* 0x000000020a037224 */ /* 0x000fca00078e0203 */
[----:B------:R-:W-:Y:S02]  /*0fd0*/  ISETP.GT.U32.AND P2, PT, R4, R3, PT ;  /* 0x000000030400720c */ /* 0x000fe40003f44070 */
[----:B------:R-:W-:-:S11]  /*0fe0*/  LOP3.LUT R2, R5, R12, RZ, 0x3c, !PT ;  /* 0x0000000c05027212 */ /* 0x000fd600078e3cff */
[----:B------:R-:W-:-:S04]  /*0ff0*/  @!P2 IADD3 R3, PT, PT, R3, -R4, RZ ;  /* 0x800000040303a210 */ /* 0x000fc80007ffe0ff */
[----:B------:R-:W-:Y:S01]  /*1000*/  ISETP.GE.U32.AND P0, PT, R3, R4, PT ;  /* 0x000000040300720c */ /* 0x000fe20003f06070 */
[----:B------:R-:W-:Y:S01]  /*1010*/  @!P2 VIADD R10, R10, 0x1 ;  /* 0x000000010a0aa836 */ /* 0x000fe20000000000 */
[----:B------:R-:W-:Y:S02]  /*1020*/  ISETP.GE.AND P1, PT, R2, RZ, PT ;  /* 0x000000ff0200720c */ /* 0x000fe40003f26270 */
[----:B------:R-:W-:Y:S01]  /*1030*/  ISETP.NE.AND P2, PT, R12, RZ, PT ;  /* 0x000000ff0c00720c */ /* 0x000fe20003f45270 */
[-C--:B---3--:R-:W-:Y:S02]  /*1040*/  IMAD R2, R15, R236.reuse, RZ ;  /* 0x000000ec0f027224 */ /* 0x088fe400078e02ff */
[----:B------:R-:W-:-:S04]  /*1050*/  IMAD.WIDE.U32 R14, R14, R236, RZ ;  /* 0x000000ec0e0e7225 */ /* 0x000fc800078e00ff */
[----:B------:R-:W-:Y:S02]  /*1060*/  IMAD.IADD R243, R15, 0x1, R2 ;  /* 0x000000010ff37824 */ /* 0x000fe400078e0202 */
[----:B------:R-:W-:Y:S02]  /*1070*/  @P0 IADD3 R10, PT, PT, R10, 0x1, RZ ;  /* 0x000000010a0a0810 */ /* 0x000fe40007ffe0ff */
[----:B------:R-:W-:Y:S02]  /*1080*/  LEA R242, P0, R14, R244, 0x2 ;  /* 0x000000f40ef27211 */ /* 0x000fe400078010ff */
[----:B------:R-:W-:Y:S02]  /*1090*/  @!P1 IADD3 R10, PT, PT, -R10, RZ, RZ ;  /* 0x000000ff0a0a9210 */ /* 0x000fe40007ffe1ff */
[----:B------:R-:W-:Y:S02]  /*10a0*/  LEA.HI.X R243, R14, R245, R243, 0x2, P0 ;  /* 0x000000f50ef37211 */ /* 0x000fe400000f14f3 */
[----:B------:R-:W-:Y:S01]  /*10b0*/  @!P2 LOP3.LUT R10, RZ, R12, RZ, 0x33, !PT ;  /* 0x0000000cff0aa212 */ /* 0x000fe200078e33ff */
[----:B------:R-:W2:Y:S04]  /*10c0*/  LD.E.64 R14, desc[UR4][R8.64+0x28] ;  /* 0x00002804080e7980 */ /* 0x000ea8000c101b00 */
[----:B------:R-:W-:-:S06]  /*10d0*/  IMAD.WIDE R2, R10, 0x4, R242 ;  /* 0x000000040a027825 */ /* 0x000fcc00078e02f2 */
[----:B------:R1:W3:Y:S01]  /*10e0*/  LD.E R2, desc[UR4][R2.64] ;  /* 0x0000000402027980 */ /* 0x0002e2000c101900 */
[----:B----4-:R-:W-:-:S04]  /*10f0*/  IABS R7, R0 ;  /* 0x0000000000077213 */ /* 0x010fc80000000000 */
[----:B------:R-:W4:Y:S08]  /*1100*/  I2F.RP R13, R7 ;  /* 0x00000007000d7306 */ /* 0x000f300000209400 */
[----:B----4-:R-:W4:Y:S02]  /*1110*/  MUFU.RCP R11, R13 ;  /* 0x0000000d000b7308 */ /* 0x010f240000001000 */
[----:B----4-:R-:W-:-:S06]  /*1120*/  VIADD R11, R11, 0xffffffe ;  /* 0x0ffffffe0b0b7836 */ /* 0x010fcc0000000000 */
        /* <DEDUP_REMOVED lines=20> */
[----:B------:R-:W-:Y:S02]  /*1270*/  MOV R11, R3 ;  /* 0x00000003000b7202 */ /* 0x000fe40000000f00 */
[----:B------:R-:W-:-:S03]  /*1280*/  SHF.R.S32.HI R3, RZ, 0x1f, R5 ;  /* 0x0000001fff037819 */ /* 0x000fc60000011405 */
[----:B------:R-:W-:Y:S01]  /*1290*/  @!P0 IMAD.MOV R11, RZ, RZ, -R11 ;  /* 0x000000ffff0b8224 */ /* 0x000fe200078e0a0b */
[----:B------:R-:W-:-:S04]  /*12a0*/  @!P1 LOP3.LUT R11, RZ, R0, RZ, 0x33, !PT ;  /* 0x00000000ff0b9212 */ /* 0x000fc800078e33ff */
[----:B------:R-:W-:Y:S01]  /*12b0*/  SHF.R.S32.HI R6, RZ, 0x1f, R11 ;  /* 0x0000001fff067819 */ /* 0x000fe2000001140b */
[----:B------:R-:W-:-:S04]  /*12c0*/  IMAD R13, R17, R11, RZ ;  /* 0x0000000b110d7224 */ /* 0x000fc800078e02ff */
[----:B------:R-:W-:Y:S01]  /*12d0*/  IMAD R6, R16, R6, R13 ;  /* 0x0000000610067224 */ /* 0x000fe200078e020d */
[----:B---3--:R-:W-:Y:S01]  /*12e0*/  SHF.R.S32.HI R7, RZ, 0x1f, R2 ;  /* 0x0000001fff077819 */ /* 0x008fe20000011402 */
[----:B------:R-:W-:-:S04]  /*12f0*/  IMAD R4, R19, R2, RZ ;  /* 0x0000000213047224 */ /* 0x000fc800078e02ff */
[C---:B------:R-:W-:Y:S02]  /*1300*/  IMAD R4, R18.reuse, R7, R4 ;  /* 0x0000000712047224 */ /* 0x040fe400078e0204 */
[----:B------:R-:W-:-:S04]  /*1310*/  IMAD.WIDE.U32 R18, R18, R2, RZ ;  /* 0x0000000212127225 */ /* 0x000fc800078e00ff */
[----:B------:R-:W-:Y:S02]  /*1320*/  IMAD.IADD R19, R19, 0x1, R4 ;  /* 0x0000000113137824 */ /* 0x000fe400078e0204 */
[----:B------:R-:W-:Y:S02]  /*1330*/  IMAD R4, R225, R5, RZ ;  /* 0x00000005e1047224 */ /* 0x000fe400078e02ff */
[----:B------:R-:W-:-:S04]  /*1340*/  IMAD.WIDE.U32 R18, R5, R224, R18 ;  /* 0x000000e005127225 */ /* 0x000fc800078e0012 */
[----:B------:R-:W-:-:S05]  /*1350*/  IMAD R4, R224, R3, R4 ;  /* 0x00000003e0047224 */ /* 0x000fca00078e0204 */
[----:B------:R-:W-:Y:S01]  /*1360*/  IADD3 R19, PT, PT, R19, R4, RZ ;  /* 0x0000000413137210 */ /* 0x000fe20007ffe0ff */
[-C--:B--2---:R-:W-:Y:S02]  /*1370*/  IMAD R4, R15, R2.reuse, RZ ;  /* 0x000000020f047224 */ /* 0x084fe400078e02ff */
[----:B------:R-:W-:-:S04]  /*1380*/  IMAD.WIDE.U32 R20, R14, R2, RZ ;  /* 0x000000020e147225 */ /* 0x000fc800078e00ff */
[----:B------:R-:W-:-:S04]  /*1390*/  IMAD.WIDE.U32 R16, R11, R16, R18 ;  /* 0x000000100b107225 */ /* 0x000fc800078e0012 */
[----:B------:R-:W-:Y:S01]  /*13a0*/  IMAD R7, R14, R7, R4 ;  /* 0x000000070e077224 */ /* 0x000fe200078e0204 */
[----:B------:R-:W-:Y:S01]  /*13b0*/  MOV R4, R16 ;  /* 0x0000001000047202 */ /* 0x000fe20000000f00 */
[----:B------:R-:W-:-:S03]  /*13c0*/  IMAD.IADD R2, R17, 0x1, R6 ;  /* 0x0000000111027824 */ /* 0x000fc600078e0206 */
[----:B------:R-:W-:Y:S01]  /*13d0*/  IADD3 R6, PT, PT, R21, R7, RZ ;  /* 0x0000000715067210 */ /* 0x000fe20007ffe0ff */
[----:B------:R-:W-:Y:S05]  /*13e0*/  BRA `(.L_x_2728) ;  /* 0x0000000400387947 */ /* 0x000fea0003800000 */
.L_x_2727:
[----:B------:R-:W1:Y:S01]  /*13f0*/  LD.E R0, desc[UR4][R164.64+0x68] ;  /* 0x00006804a4007980 */ /* 0x000e62000c101900 */
[----:B------:R-:W-:-:S03]  /*1400*/  ISETP.NE.AND P2, PT, R13, -0x1, PT ;  /* 0xffffffff0d00780c */ /* 0x000fc60003f45270 */
[----:B------:R-:W2:Y:S01]  /*1410*/  LD.E.64 R224, desc[UR4][R164.64+0x38] ;  /* 0x00003804a4e07980 */ /* 0x000ea2000c101b00 */
[----:B------:R-:W-:Y:S01]  /*1420*/  MOV R8, R164 ;  /* 0x000000a400087202 */ /* 0x000fe20000000f00 */
[----:B------:R-:W-:Y:S02]  /*1430*/  IMAD.MOV.U32 R9, RZ, RZ, R165 ;  /* 0x000000ffff097224 */ /* 0x000fe400078e00a5 */
[----:B------:R3:W5:Y:S04]  /*1440*/  LD.E.64 R24, desc[UR4][R164.64+0x58] ;  /* 0x00005804a4187980 */ /* 0x000768000c101b00 */
[----:B------:R-:W4:Y:S04]  /*1450*/  LD.E.64 R226, desc[UR4][R8.64+0x40] ;  /* 0x0000400408e27980 */ /* 0x000f28000c101b00 */
[----:B------:R-:W3:Y:S04]  /*1460*/  @!P2 LD.E.64 R6, desc[UR4][R164.64+0x20] ;  /* 0x00002004a406a980 */ /* 0x000ee8000c101b00 */
[----:B------:R-:W4:Y:S04]  /*1470*/  @!P2 LD.E.64 R16, desc[UR4][R164.64+0x28] ;  /* 0x00002804a410a980 */ /* 0x000f28000c101b00 */
[----:B------:R-:W4:Y:S01]  /*1480*/  LD.E.64 R14, desc[UR4][R8.64+0x50] ;  /* 0x00005004080e7980 */ /* 0x000f22000c101b00 */
[----:B------:R-:W-:-:S02]  /*1490*/  MOV R20, RZ ;  /* 0x000000ff00147202 */ /* 0x000fc40000000f00 */
        /* <DEDUP_REMOVED lines=14> */
[----:B------:R-:W-:-:S04]  /*1580*/  @!P2 SHF.R.S32.HI R4, RZ, 0x1f, R12 ;  /* 0x0000001fff04a819 */ /* 0x000fc8000001140c */
[----:B------:R-:W-:Y:S01]  /*1590*/  ISETP.GT.U32.AND P1, PT, R2, R5, PT ;  /* 0x000000050200720c */ /* 0x000fe20003f24070 */
[-C--:B--2---:R-:W-:Y:S02]  /*15a0*/  @!P2 IMAD R3, R225, R12.reuse, RZ ;  /* 0x0000000ce103a224 */ /* 0x084fe400078e02ff */
[----:B------:R-:W-:-:S04]  /*15b0*/  @!P2 IMAD.WIDE.U32 R18, R224, R12, RZ ;  /* 0x0000000ce012a225 */ /* 0x000fc800078e00ff */
[----:B------:R-:W-:-:S05]  /*15c0*/  @!P2 IMAD R3, R4, R224, R3 ;  /* 0x000000e00403a224 */ /* 0x000fca00078e0203 */
[----:B------:R-:W-:Y:S01]  /*15d0*/  @!P2 IADD3 R19, PT, PT, R19, R3, RZ ;  /* 0x000000031313a210 */ /* 0x000fe20007ffe0ff */
[----:B------:R-:W-:Y:S01]  /*15e0*/  @!P1 IMAD.IADD R5, R5, 0x1, -R2 ;  /* 0x0000000105059824 */ /* 0x000fe200078e0a02 */
[----:B------:R-:W-:Y:S01]  /*15f0*/  @P2 IADD3 R3, PT, PT, R12, R13, RZ ;  /* 0x0000000d0c032210 */ /* 0x000fe20007ffe0ff */
[-C--:B---3-5:R-:W-:Y:S01]  /*1600*/  @!P2 IMAD R7, R7, R11.reuse, RZ ;  /* 0x0000000b0707a224 */ /* 0x0a8fe200078e02ff */
[----:B------:R-:W-:Y:S01]  /*1610*/  @!P2 SHF.R.S32.HI R4, RZ, 0x1f, R11 ;  /* 0x0000001fff04a819 */ /* 0x000fe2000001140b */
[----:B------:R-:W-:Y:S01]  /*1620*/  @!P2 IMAD.WIDE.U32 R20, R6, R11, R18 ;  /* 0x0000000b0614a225 */ /* 0x000fe200078e0012 */
[----:B------:R-:W-:-:S03]  /*1630*/  ISETP.GE.U32.AND P3, PT, R5, R2, PT ;  /* 0x000000020500720c */ /* 0x000fc60003f66070 */
[-C--:B------:R-:W-:Y:S02]  /*1640*/  @P2 IMAD R2, R225, R3.reuse, RZ ;  /* 0x00000003e1022224 */ /* 0x080fe400078e02ff */
[----:B------:R-:W-:Y:S01]  /*1650*/  @P2 IMAD.WIDE.U32 R18, R224, R3, RZ ;  /* 0x00000003e0122225 */ /* 0x000fe200078e00ff */
[----:B------:R-:W-:Y:S02]  /*1660*/  LOP3.LUT R3, R235, R0, RZ, 0x3c, !PT ;  /* 0x00000000eb037212 */ /* 0x000fe400078e3cff */
[----:B------:R-:W-:Y:S01]  /*1670*/  @!P1 IADD3 R10, PT, PT, R10, 0x1, RZ ;  /* 0x000000010a0a9810 */ /* 0x000fe20007ffe0ff */
[----:B------:R-:W-:Y:S01]  /*1680*/  @!P2 IMAD R7, R6, R4, R7 ;  /* 0x000000040607a224 */ /* 0x000fe200078e0207 */
[----:B------:R-:W-:Y:S02]  /*1690*/  ISETP.GE.AND P0, PT, R3, RZ, PT ;  /* 0x000000ff0300720c */ /* 0x000fe40003f06270 */
[----:B------:R-:W-:Y:S02]  /*16a0*/  ISETP.NE.AND P1, PT, R0, RZ, PT ;  /* 0x000000ff0000720c */ /* 0x000fe40003f25270 */
[----:B------:R-:W-:-:S02]  /*16b0*/  @!P2 MOV R6, R20 ;  /* 0x000000140006a202 */ /* 0x000fc40000000f00 */
[----:B------:R-:W-:Y:S01]  /*16c0*/  @!P2 IADD3 R7, PT, PT, R21, R7, RZ ;  /* 0x000000071507a210 */ /* 0x000fe20007ffe0ff */
[----:B------:R-:W-:Y:S01]  /*16d0*/  @P2 IMAD.IADD R7, R19, 0x1, R2 ;  /* 0x0000000113072824 */ /* 0x000fe200078e0202 */
[----:B------:R-:W-:Y:S02]  /*16e0*/  LEA R5, R59, 0xffffff00, 0x8 ;  /* 0xffffff003b057811 */ /* 0x000fe400078e40ff */
[----:B------:R-:W-:Y:S01]  /*16f0*/  @P2 MOV R6, R18 ;  /* 0x0000001200062202 */ /* 0x000fe20000000f00 */
[----:B----4-:R-:W-:Y:S01]  /*1700*/  @!P2 IMAD R2, R227, R12, RZ ;  /* 0x0000000ce302a224 */ /* 0x010fe200078e02ff */
[----:B------:R-:W-:Y:S01]  /*1710*/  @!P2 SHF.R.S32.HI R3, RZ, 0x1f, R12 ;  /* 0x0000001fff03a819 */ /* 0x000fe2000001140c */
[----:B------:R-:W-:Y:S02]  /*1720*/  @P3 VIADD R10, R10, 0x1 ;  /* 0x000000010a0a3836 */ /* 0x000fe40000000000 */
[----:B------:R-:W-:-:S04]  /*1730*/  IMAD.WIDE.U32 R18, R224, R5, R6 ;  /* 0x00000005e0127225 */ /* 0x000fc800078e0006 */
[----:B------:R-:W-:Y:S02]  /*1740*/  @!P2 IMAD R2, R3, R226, R2 ;  /* 0x000000e20302a224 */ /* 0x000fe400078e0202 */
[----:B------:R-:W-:Y:S01]  /*1750*/  @!P2 IMAD.WIDE.U32 R6, R226, R12, RZ ;  /* 0x0000000ce206a225 */ /* 0x000fe200078e00ff */
[----:B------:R-:W-:-:S03]  /*1760*/  @!P0 IADD3 R10, PT, PT, -R10, RZ, RZ ;  /* 0x000000ff0a0a8210 */ /* 0x000fc60007ffe1ff */
[----:B------:R-:W-:Y:S01]  /*1770*/  IMAD R4, R225, R5, RZ ;  /* 0x00000005e1047224 */ /* 0x000fe200078e02ff */
[----:B------:R-:W-:Y:S02]  /*1780*/  @!P1 LOP3.LUT R10, RZ, R0, RZ, 0x33, !PT ;  /* 0x00000000ff0a9212 */ /* 0x000fe400078e33ff */
[----:B------:R-:W-:Y:S01]  /*1790*/  @!P2 IADD3 R21, PT, PT, R7, R2, RZ ;  /* 0x000000020715a210 */ /* 0x000fe20007ffe0ff */
[----:B------:R-:W-:Y:S01]  /*17a0*/  @!P2 IMAD R2, R17, R11, RZ ;  /* 0x0000000b1102a224 */ /* 0x000fe200078e02ff */
[----:B------:R-:W-:Y:S01]  /*17b0*/  @!P2 SHF.R.S32.HI R3, RZ, 0x1f, R11 ;  /* 0x0000001fff03a819 */ /* 0x000fe2000001140b */
[----:B------:R-:W-:Y:S01]  /*17c0*/  @P2 IMAD.IADD R12, R12, 0x1, R13 ;  /* 0x000000010c0c2824 */ /* 0x000fe200078e020d */
[----:B------:R-:W-:Y:S02]  /*17d0*/  IADD3 R19, PT, PT, R19, R4, RZ ;  /* 0x0000000413137210 */ /* 0x000fe40007ffe0ff */
[----:B------:R-:W-:Y:S01]  /*17e0*/  @!P2 MOV R20, R6 ;  /* 0x000000060014a202 */ /* 0x000fe20000000f00 */
[----:B------:R-:W-:Y:S01]  /*17f0*/  IMAD R7, R15, R10, RZ ;  /* 0x0000000a0f077224 */ /* 0x000fe200078e02ff */
[----:B------:R-:W-:Y:S01]  /*1800*/  SHF.R.S32.HI R4, RZ, 0x1f, R10 ;  /* 0x0000001fff047819 */ /* 0x000fe2000001140a */
[----:B------:R-:W-:-:S02]  /*1810*/  @!P2 IMAD R2, R16, R3, R2 ;  /* 0x000000031002a224 */ /* 0x000fc400078e0202 */
[----:B------:R-:W-:-:S04]  /*1820*/  @!P2 IMAD.WIDE.U32 R20, R16, R11, R20 ;  /* 0x0000000b1014a225 */ /* 0x000fc800078e0014 */
[----:B------:R-:W-:Y:S02]  /*1830*/  @P2 IMAD R3, R227, R12, RZ ;  /* 0x0000000ce3032224 */ /* 0x000fe400078e02ff */
[----:B------:R-:W-:-:S04]  /*1840*/  IMAD.WIDE.U32 R10, R14, R10, R18 ;  /* 0x0000000a0e0a7225 */ /* 0x000fc800078e0012 */
[----:B------:R-:W-:Y:S02]  /*1850*/  IMAD R7, R14, R4, R7 ;  /* 0x000000040e077224 */ /* 0x000fe400078e0207 */
[----:B------:R-:W-:Y:S01]  /*1860*/  @P2 IMAD.WIDE.U32 R12, R226, R12, RZ ;  /* 0x0000000ce20c2225 */ /* 0x000fe200078e00ff */
[----:B------:R-:W-:-:S03]  /*1870*/  MOV R4, R10 ;  /* 0x0000000a00047202 */ /* 0x000fc60000000f00 */
[----:B------:R-:W-:Y:S01]  /*1880*/  @!P2 IMAD.IADD R6, R21, 0x1, R2 ;  /* 0x000000011506a824 */ /* 0x000fe200078e0202 */
[----:B------:R-:W-:Y:S01]  /*1890*/  IADD3 R2, PT, PT, R11, R7, RZ ;  /* 0x000000070b027210 */ /* 0x000fe20007ffe0ff */
[----:B------:R-:W-:Y:S01]  /*18a0*/  @P2 IMAD.IADD R6, R13, 0x1, R3 ;  /* 0x000000010d062824 */ /* 0x000fe200078e0203 */
[----:B------:R-:W-:Y:S02]  /*18b0*/  @P2 MOV R20, R12 ;  /* 0x0000000c00142202 */ /* 0x000fe40000000f00 */
[----:B------:R-:W-:Y:S02]  /*18c0*/  MOV R3, RZ ;  /* 0x000000ff00037202 */ /* 0x000fe40000000f00 */
.L_x_2728:
[----:B------:R-:W-:Y:S05]  /*18d0*/  BSYNC.RECONVERGENT B0 ;  /* 0x0000000000007941 */ /* 0x000fea0003800200 */
.L_x_2726:
        /* <DEDUP_REMOVED lines=8> */
[----:B------:R1:W5:Y:S01]  /*1960*/  LD.E R239, desc[UR4][R164.64+0xc0] ;  /* 0x0000c004a4ef7980 */ /* 0x000362000c101900 */
[----:B------:R-:W-:-:S04]  /*1970*/  IABS R10, R0 ;  /* 0x00000000000a7213 */ /* 0x000fc80000000000 */
[----:B------:R-:W1:Y:S08]  /*1980*/  I2F.RP R21, R10 ;  /* 0x0000000a00157306 */ /* 0x000e700000209400 */
[----:B-1----:R-:W1:Y:S02]  /*1990*/  MUFU.RCP R19, R21 ;  /* 0x0000001500137308 */ /* 0x002e640000001000 */
[----:B-1----:R-:W-:-:S06]  /*19a0*/  VIADD R19, R19, 0xffffffe ;  /* 0x0ffffffe13137836 */ /* 0x002fcc0000000000 */
[----:B------:R-:W1:Y:S01]  /*19b0*/  F2I.FTZ.U32.TRUNC.NTZ R29, R19 ;  /* 0x00000013001d7305 */ /* 0x000e62000021f000 */
[----:B------:R-:W-:Y:S02]  /*19c0*/  MOV R28, RZ ;  /* 0x000000ff001c7202 */ /* 0x000fe40000000f00 */
[----:B------:R-:W-:Y:S01]  /*19d0*/  IABS R12, R0 ;  /* 0x00000000000c7213 */ /* 0x000fe20000000000 */
[----:B-1----:R-:W-:-:S04]  /*19e0*/  IMAD.MOV R11, RZ, RZ, -R29 ;  /* 0x000000ffff0b7224 */ /* 0x002fc800078e0a1d */
[----:B------:R-:W-:Y:S01]  /*19f0*/  IMAD R18, R11, R10, RZ ;  /* 0x0000000a0b127224 */ /* 0x000fe200078e02ff */
[----:B------:R-:W-:-:S03]  /*1a00*/  IABS R11, R235 ;  /* 0x000000eb000b7213 */ /* 0x000fc60000000000 */
[----:B------:R-:W-:-:S04]  /*1a10*/  IMAD.HI.U32 R18, R29, R18, R28 ;  /* 0x000000121d127227 */ /* 0x000fc800078e001c */
[----:B------:R-:W-:Y:S02]  /*1a20*/  IMAD.MOV R12, RZ, RZ, -R12 ;  /* 0x000000ffff0c7224 */ /* 0x000fe400078e0a0c */
[----:B------:R-:W-:-:S04]  /*1a30*/  IMAD.HI.U32 R18, R18, R11, RZ ;  /* 0x0000000b12127227 */ /* 0x000fc800078e00ff */
[----:B------:R-:W-:-:S05]  /*1a40*/  IMAD R11, R18, R12, R11 ;  /* 0x0000000c120b7224 */ /* 0x000fca00078e020b */
[----:B------:R-:W-:Y:S01]  /*1a50*/  ISETP.GT.U32.AND P3, PT, R10, R11, PT ;  /* 0x0000000b0a00720c */ /* 0x000fe20003f64070 */
[----:B------:R-:W-:Y:S01]  /*1a60*/  IMAD.MOV.U32 R7, RZ, RZ, RZ ;  /* 0x000000ffff077224 */ /* 0x000fe200078e00ff */
[----:B------:R-:W-:-:S05]  /*1a70*/  SHF.L.U32 R61, R62, 0x3, RZ ;  /* 0x000000033e3d7819 */ /* 0x000fca00000006ff */
[----:B------:R1:W5:Y:S06]  /*1a80*/  @P4 LD.E R7, desc[UR4][R30.64] ;  /* 0x000000041e074980 */ /* 0x00036c000c101900 */
[----:B------:R-:W-:-:S05]  /*1a90*/  @!P3 IMAD.IADD R11, R11, 0x1, -R10 ;  /* 0x000000010b0bb824 */ /* 0x000fca00078e0a0a */
[----:B------:R-:W-:Y:S02]  /*1aa0*/  ISETP.GE.U32.AND P4, PT, R11, R10, PT ;  /* 0x0000000a0b00720c */ /* 0x000fe40003f86070 */
[----:B------:R-:W-:Y:S01]  /*1ab0*/  LOP3.LUT R10, R61, 0x38, RZ, 0xc0, !PT ;  /* 0x000000383d0a7812 */ /* 0x000fe200078ec0ff */
[----:B------:R-:W1:Y:S01]  /*1ac0*/  S2R R60, SR_CgaCtaId ;  /* 0x00000000003c7919 */ /* 0x000e620000008800 */
[----:B------:R-:W-:Y:S02]  /*1ad0*/  LOP3.LUT R12, R235, R0, RZ, 0x3c, !PT ;  /* 0x00000000eb0c7212 */ /* 0x000fe400078e3cff */
[----:B------:R-:W-:Y:S01]  /*1ae0*/  IADD3 R20, P1, PT, R10, R20, RZ ;  /* 0x000000140a147210 */ /* 0x000fe20007f3e0ff */
[----:B------:R-:W-:Y:S01]  /*1af0*/  @!P3 VIADD R18, R18, 0x1 ;  /* 0x000000011212b836 */ /* 0x000fe20000000000 */
[----:B------:R-:W-:-:S03]  /*1b00*/  ISETP.GE.AND P2, PT, R12, RZ, PT ;  /* 0x000000ff0c00720c */ /* 0x000fc60003f46270 */
[----:B------:R-:W-:Y:S01]  /*1b10*/  IMAD.X R21, RZ, RZ, R6, P1 ;  /* 0x000000ffff157224 */ /* 0x000fe200008e0606 */
[----:B------:R-:W-:Y:S02]  /*1b20*/  ISETP.NE.AND P1, PT, R0, RZ, PT ;  /* 0x000000ff0000720c */ /* 0x000fe40003f25270 */
[----:B------:R-:W-:Y:S01]  /*1b30*/  @P4 IADD3 R18, PT, PT, R18, 0x1, RZ ;  /* 0x0000000112124810 */ /* 0x000fe20007ffe0ff */
[-C--:B------:R-:W-:Y:S02]  /*1b40*/  IMAD R12, R3, R226.reuse, RZ ;  /* 0x000000e2030c7224 */ /* 0x080fe400078e02ff */
[----:B------:R-:W-:-:S04]  /*1b50*/  IMAD.WIDE.U32 R20, R5, R226, R20 ;  /* 0x000000e205147225 */ /* 0x000fc800078e0014 */
[----:B------:R-:W-:Y:S02]  /*1b60*/  IMAD.MOV.U32 R6, RZ, RZ, R18 ;  /* 0x000000ffff067224 */ /* 0x000fe400078e0012 */
[----:B------:R-:W-:-:S03]  /*1b70*/  IMAD R3, R5, R227, R12 ;  /* 0x000000e305037224 */ /* 0x000fc600078e020c */
[----:B------:R-:W-:Y:S01]  /*1b80*/  @!P2 IADD3 R6, PT, PT, -R6, RZ, RZ ;  /* 0x000000ff0606a210 */ /* 0x000fe20007ffe1ff */
[----:B------:R-:W-:Y:S01]  /*1b90*/  IMAD.IADD R21, R21, 0x1, R3 ;  /* 0x0000000115157824 */ /* 0x000fe200078e0203 */
[----:B------:R-:W-:-:S04]  /*1ba0*/  @!P1 LOP3.LUT R6, RZ, R0, RZ, 0x33, !PT ;  /* 0x00000000ff069212 */ /* 0x000fc800078e33ff */
[----:B------:R-:W-:Y:S01]  /*1bb0*/  SHF.R.S32.HI R0, RZ, 0x1f, R6 ;  /* 0x0000001fff007819 */ /* 0x000fe20000011406 */
[----:B------:R-:W-:Y:S01]  /*1bc0*/  IMAD.WIDE.U32 R20, R6, R24, R20 ;  /* 0x0000001806147225 */ /* 0x000fe200078e0014 */
[----:B------:R-:W-:-:S03]  /*1bd0*/  SHF.R.U32.HI R162, RZ, 0x3, R62 ;  /* 0x00000003ffa27819 */ /* 0x000fc6000001163e */
[----:B------:R-:W-:Y:S02]  /*1be0*/  IMAD.MOV.U32 R163, RZ, RZ, RZ ;  /* 0x000000ffffa37224 */ /* 0x000fe400078e00ff */
[-C--:B------:R-:W-:Y:S02]  /*1bf0*/  IMAD R233, R227, R162.reuse, RZ ;  /* 0x000000a2e3e97224 */ /* 0x080fe400078e02ff */
[----:B------:R-:W-:Y:S02]  /*1c00*/  IMAD R229, R225, R162, RZ ;  /* 0x000000a2e1e57224 */ /* 0x000fe400078e02ff */
[----:B------:R-:W-:Y:S02]  /*1c10*/  IMAD.SHL.U32 R74, R62, 0x4, RZ ;  /* 0x000000043e4a7824 */ /* 0x000fe400078e00ff */
[----:B------:R-:W-:Y:S01]  /*1c20*/  IMAD.SHL.U32 R57, R59, 0x100, RZ ;  /* 0x000001003b397824 */ /* 0x000fe200078e00ff */
[----:B------:R-:W-:Y:S01]  /*1c30*/  SHF.L.U64.HI R67, R224, 0x4, R225 ;  /* 0x00000004e0437819 */ /* 0x000fe200000102e1 */
[----:B------:R-:W-:Y:S01]  /*1c40*/  IMAD.SHL.U32 R64, R226, 0x10, RZ ;  /* 0x00000010e2407824 */ /* 0x000fe200078e00ff */
[----:B------:R-:W-:Y:S01]  /*1c50*/  SHF.L.U32 R66, R224, 0x4, RZ ;  /* 0x00000004e0427819 */ /* 0x000fe200000006ff */
[----:B------:R-:W-:Y:S01]  /*1c60*/  VIADD R70, R57, 0xffffff00 ;  /* 0xffffff0039467836 */ /* 0x000fe20000000000 */
[----:B------:R-:W-:-:S02]  /*1c70*/  SHF.L.U64.HI R65, R226, 0x4, R227 ;  /* 0x00000004e2417819 */ /* 0x000fc400000102e3 */
[----:B------:R-:W-:Y:S01]  /*1c80*/  LOP3.LUT R74, R74, 0x1c, RZ, 0xc0, !PT ;  /* 0x0000001c4a4a7812 */ /* 0x000fe200078ec0ff */
[----:B--2---:R-:W-:-:S04]  /*1c90*/  @P0 IMAD.WIDE.U32 R18, R170, R240, RZ ;  /* 0x000000f0aa120225 */ /* 0x004fc800078e00ff */
[----:B------:R-:W-:Y:S02]  /*1ca0*/  @P0 IMAD R12, R171, R240, RZ ;  /* 0x000000f0ab0c0224 */ /* 0x000fe400078e02ff */
[-C--:B---3--:R-:W-:Y:S02]  /*1cb0*/  @!P0 IMAD R5, R27, R236.reuse, RZ ;  /* 0x000000ec1b058224 */ /* 0x088fe400078e02ff */
[----:B------:R-:W-:-:S04]  /*1cc0*/  @!P0 IMAD.WIDE.U32 R26, R26, R236, RZ ;  /* 0x000000ec1a1a8225 */ /* 0x000fc800078e00ff */
[----:B------:R-:W-:Y:S01]  /*1cd0*/  @!P0 IMAD.MOV.U32 R3, RZ, RZ, R26 ;  /* 0x000000ffff038224 */ /* 0x000fe200078e001a */
[----:B------:R-:W-:Y:S01]  /*1ce0*/  @P0 MOV R3, R18 ;  /* 0x0000001200030202 */ /* 0x000fe20000000f00 */
[----:B------:R-:W-:Y:S02]  /*1cf0*/  @!P0 IMAD.IADD R5, R27, 0x1, R5 ;  /* 0x000000011b058824 */ /* 0x000fe400078e0205 */
[----:B------:R-:W-:Y:S01]  /*1d00*/  @P0 IMAD.IADD R5, R19, 0x1, R12 ;  /* 0x0000000113050824 */ /* 0x000fe200078e020c */
[----:B------:R-:W-:Y:S01]  /*1d10*/  IADD3 R26, P1, PT, R10, R3, RZ ;  /* 0x000000030a1a7210 */ /* 0x000fe20007f3e0ff */
[----:B------:R-:W-:Y:S01]  /*1d20*/  IMAD R19, R25, R6, RZ ;  /* 0x0000000619137224 */ /* 0x000fe200078e02ff */
[----:B------:R-:W-:-:S03]  /*1d30*/  MOV R3, 0x400 ;  /* 0x0000040000037802 */ /* 0x000fc60000000f00 */
[----:B------:R-:W-:Y:S02]  /*1d40*/  IMAD R19, R0, R24, R19 ;  /* 0x0000001800137224 */ /* 0x000fe400078e0213 */
[----:B------:R-:W-:Y:S01]  /*1d50*/  IMAD.X R27, RZ, RZ, R5, P1 ;  /* 0x000000ffff1b7224 */ /* 0x000fe200008e0605 */
[----:B-1----:R-:W-:Y:S02]  /*1d60*/  LEA R60, R60, R3, 0x18 ;  /* 0x000000033c3c7211 */ /* 0x002fe400078ec0ff */
[----:B------:R-:W-:Y:S01]  /*1d70*/  IADD3 R21, PT, PT, R21, R19, RZ ;  /* 0x0000001315157210 */ /* 0x000fe20007ffe0ff */
[----:B------:R-:W-:Y:S01]  /*1d80*/  IMAD.WIDE.U32 R18, R22, R235, R26 ;  /* 0x000000eb16127225 */ /* 0x000fe200078e001a */
[----:B------:R-:W-:-:S03]  /*1d90*/  IADD3 R22, P1, PT, R10, R4, RZ ;  /* 0x000000040a167210 */ /* 0x000fc60007f3e0ff */
[----:B------:R-:W-:Y:S02]  /*1da0*/  IMAD R3, R23, R235, RZ ;  /* 0x000000eb17037224 */ /* 0x000fe400078e02ff */
[----:B------:R-:W-:-:S04]  /*1db0*/  IMAD.WIDE.U32 R4, R237, 0x40, R162 ;  /* 0x00000040ed047825 */ /* 0x000fc800078e00a2 */
[----:B------:R-:W-:Y:S02]  /*1dc0*/  IMAD.IADD R19, R19, 0x1, R3 ;  /* 0x0000000113137824 */ /* 0x000fe400078e0203 */
[-C--:B------:R-:W-:Y:S01]  /*1dd0*/  IMAD R3, R5, R170.reuse, RZ ;  /* 0x000000aa05037224 */ /* 0x080fe200078e02ff */
[----:B------:R-:W-:Y:S01]  /*1de0*/  SHF.R.S32.HI R5, RZ, 0x1f, R72 ;  /* 0x0000001fff057819 */ /* 0x000fe20000011448 */
[----:B------:R-:W-:-:S03]  /*1df0*/  IMAD.WIDE.U32 R18, R4, R170, R18 ;  /* 0x000000aa04127225 */ /* 0x000fc600078e0012 */
[----:B------:R-:W-:Y:S01]  /*1e00*/  LEA.HI R5, R5, R72, RZ, 0x8 ;  /* 0x0000004805057211 */ /* 0x000fe200078f40ff */
[----:B------:R-:W-:Y:S02]  /*1e10*/  IMAD R3, R4, R171, R3 ;  /* 0x000000ab04037224 */ /* 0x000fe400078e0203 */
[----:B------:R-:W-:Y:S01]  /*1e20*/  IMAD.WIDE.U32 R20, R162, R226, R20 ;  /* 0x000000e2a2147225 */ /* 0x000fe200078e0014 */
[----:B------:R-:W-:Y:S02]  /*1e30*/  SHF.R.S32.HI R5, RZ, 0x8, R5 ;  /* 0x00000008ff057819 */ /* 0x000fe40000011405 */
[----:B------:R-:W-:Y:S01]  /*1e40*/  IADD3 R3, PT, PT, R19, R3, RZ ;  /* 0x0000000313037210 */ /* 0x000fe20007ffe0ff */
[----:B------:R-:W-:Y:S01]  /*1e50*/  IMAD.IADD R233, R21, 0x1, R233 ;  /* 0x0000000115e97824 */ /* 0x000fe200078e02e9 */
[----:B----4-:R-:W-:Y:S02]  /*1e60*/  LEA R160, P2, R18, R8, 0x1 ;  /* 0x0000000812a07211 */ /* 0x010fe400078408ff */
[----:B------:R-:W-:-:S02]  /*1e70*/  LEA R232, P0, R20, R14, 0x1 ;  /* 0x0000000e14e87211 */ /* 0x000fc400078008ff */
[----:B------:R-:W-:Y:S02]  /*1e80*/  VIMNMX R68, PT, PT, R228, R5, !PT ;  /* 0x00000005e4447248 */ /* 0x000fe40007fe0100 */
[----:B------:R-:W-:Y:S02]  /*1e90*/  LEA.HI.X R161, R18, R9, R3, 0x1, P2 ;  /* 0x0000000912a17211 */ /* 0x000fe400010f0c03 */
[----:B------:R-:W-:Y:S02]  /*1ea0*/  LEA.HI.X R233, R20, R15, R233, 0x1, P0 ;  /* 0x0000000f14e97211 */ /* 0x000fe400000f0ce9 */
[----:B------:R-:W-:Y:S02]  /*1eb0*/  LOP3.LUT R3, R61, 0x1c0, RZ, 0xc0, !PT ;  /* 0x000001c03d037812 */ /* 0x000fe400078ec0ff */
[----:B------:R-:W-:Y:S02]  /*1ec0*/  ISETP.GT.U32.AND P0, PT, R59, R68, PT ;  /* 0x000000443b00720c */ /* 0x000fe40003f04070 */
[----:B------:R-:W-:-:S02]  /*1ed0*/  IADD3.X R23, PT, PT, RZ, R2, RZ, P1, !PT ;  /* 0x00000002ff177210 */ /* 0x000fc40000ffe4ff */
[----:B------:R-:W-:Y:S01]  /*1ee0*/  LOP3.LUT R2, R3, 0x38, R62, 0xf8, !PT ;  /* 0x0000003803027812 */ /* 0x000fe200078ef83e */
[----:B------:R-:W-:-:S03]  /*1ef0*/  IMAD.WIDE.U32 R22, R162, R224, R22 ;  /* 0x000000e0a2167225 */ /* 0x000fc600078e0016 */
[----:B------:R-:W-:Y:S01]  /*1f00*/  LOP3.LUT R2, R2, 0x38, R61, 0x78, !PT ;  /* 0x0000003802027812 */ /* 0x000fe200078e783d */
[----:B------:R-:W-:Y:S01]  /*1f10*/  IMAD.IADD R229, R23, 0x1, R229 ;  /* 0x0000000117e57824 */ /* 0x000fe200078e02e5 */
[----:B------:R-:W-:Y:S02]  /*1f20*/  LEA R230, P1, R22, R16, 0x1 ;  /* 0x0000001016e67211 */ /* 0x000fe400078208ff */
[----:B------:R-:W-:Y:S02]  /*1f30*/  LOP3.LUT R3, R2, 0x1e00, R61, 0xf8, !PT ;  /* 0x00001e0002037812 */ /* 0x000fe400078ef83d */
[----:B------:R-:W-:Y:S02]  /*1f40*/  LEA.HI.X R229, R22, R17, R229, 0x1, P1 ;  /* 0x0000001116e57211 */ /* 0x000fe400008f0ce5 */
[----:B------:R-:W-:Y:S02]  /*1f50*/  LEA.HI R13, R13, R13, RZ, 0x1 ;  /* 0x0000000d0d0d7211 */ /* 0x000fe400078f08ff */
[----:B------:R-:W-:Y:S01]  /*1f60*/  LEA R58, R3, R60, 0x1 ;  /* 0x0000003c033a7211 */ /* 0x000fe200078e08ff */
        /* <DEDUP_REMOVED lines=12> */
[----:B------:R-:W-:Y:S01]  /*2030*/  VIADD R76, R162, 0x20 ;  /* 0x00000020a24c7836 */ /* 0x000fe20000000000 */
[----:B-----5:R-:W-:Y:S01]  /*2040*/  IADD3 R12, PT, PT, R70, R7, RZ ;  /* 0x00000007460c7210 */ /* 0x020fe20007ffe0ff */
[C---:B------:R-:W-:Y:S01]  /*2050*/  VIADD R157, R162.reuse, 0x40 ;  /* 0x00000040a29d7836 */ /* 0x040fe20000000000 */
[----:B------:R-:W-:Y:S01]  /*2060*/  SHF.R.S32.HI R13, RZ, 0x1, R13 ;  /* 0x00000001ff0d7819 */ /* 0x000fe2000001140d */
[C---:B------:R-:W-:Y:S01]  /*2070*/  VIADD R153, R162.reuse, 0x60 ;  /* 0x00000060a2997836 */ /* 0x040fe20000000000 */
[C---:B------:R-:W-:Y:S01]  /*2080*/  IADD3 R77, PT, PT, R162.reuse, 0x10, RZ ;  /* 0x00000010a24d7810 */ /* 0x040fe20007ffe0ff */
[C---:B------:R-:W-:Y:S01]  /*2090*/  VIADD R147, R162.reuse, 0x90 ;  /* 0x00000090a2937836 */ /* 0x040fe20000000000 */
[C---:B------:R-:W-:Y:S01]  /*20a0*/  SHF.L.U32 R159, R13.reuse, 0x4, RZ ;  /* 0x000000040d9f7819 */ /* 0x040fe200000006ff */
[C---:B------:R-:W-:Y:S01]  /*20b0*/  IMAD R134, R13.reuse, 0x30, RZ ;  /* 0x000000300d867824 */ /* 0x040fe200078e02ff */
[C---:B------:R-:W-:Y:S01]  /*20c0*/  SHF.L.U32 R121, R13.reuse, 0x6, RZ ;  /* 0x000000060d797819 */ /* 0x040fe200000006ff */
[C---:B------:R-:W-:Y:S01]  /*20d0*/  IMAD R133, R13.reuse, 0x50, RZ ;  /* 0x000000500d857824 */ /* 0x040fe200078e02ff */
[C---:B------:R-:W-:Y:S01]  /*20e0*/  IADD3 R75, PT, PT, R162.reuse, 0x30, RZ ;  /* 0x00000030a24b7810 */ /* 0x040fe20007ffe0ff */
[C---:B------:R-:W-:Y:S01]  /*20f0*/  IMAD R132, R13.reuse, 0x60, RZ ;  /* 0x000000600d847824 */ /* 0x040fe200078e02ff */
[C---:B------:R-:W-:Y:S01]  /*2100*/  IADD3 R155, PT, PT, R162.reuse, 0x50, RZ ;  /* 0x00000050a29b7810 */ /* 0x040fe20007ffe0ff */
[C---:B------:R-:W-:Y:S01]  /*2110*/  IMAD R131, R13.reuse, 0x70, RZ ;  /* 0x000000700d837824 */ /* 0x040fe200078e02ff */
[C---:B------:R-:W-:Y:S01]  /*2120*/  IADD3 R151, PT, PT, R162.reuse, 0x70, RZ ;  /* 0x00000070a2977810 */ /* 0x040fe20007ffe0ff */
[C---:B------:R-:W-:Y:S01]  /*2130*/  IMAD R130, R13.reuse, 0x90, RZ ;  /* 0x000000900d827824 */ /* 0x040fe200078e02ff */
[C---:B------:R-:W-:Y:S01]  /*2140*/  LOP3.LUT R149, R162.reuse, 0x80, RZ, 0xfc, !PT ;  /* 0x00000080a2957812 */ /* 0x040fe200078efcff */
[C---:B------:R-:W-:Y:S01]  /*2150*/  IMAD R129, R13.reuse, 0xa0, RZ ;  /* 0x000000a00d817824 */ /* 0x040fe200078e02ff */
[C---:B------:R-:W-:Y:S01]  /*2160*/  IADD3 R145, PT, PT, R162.reuse, 0xa0, RZ ;  /* 0x000000a0a2917810 */ /* 0x040fe20007ffe0ff */
[C---:B------:R-:W-:Y:S01]  /*2170*/  IMAD R128, R13.reuse, 0xb0, RZ ;  /* 0x000000b00d807824 */ /* 0x040fe200078e02ff */
[C---:B------:R-:W-:Y:S01]  /*2180*/  IADD3 R141, PT, PT, R162.reuse, 0xc0, RZ ;  /* 0x000000c0a28d7810 */ /* 0x040fe20007ffe0ff */
[C---:B------:R-:W-:Y:S01]  /*2190*/  IMAD R127, R13.reuse, 0xc0, RZ ;  /* 0x000000c00d7f7824 */ /* 0x040fe200078e02ff */
[C---:B------:R-:W-:Y:S01]  /*21a0*/  IADD3 R137, PT, PT, R162.reuse, 0xe0, RZ ;  /* 0x000000e0a2897810 */ /* 0x040fe20007ffe0ff */
[C---:B------:R-:W-:Y:S01]  /*21b0*/  IMAD R126, R13.reuse, 0xd0, RZ ;  /* 0x000000d00d7e7824 */ /* 0x040fe200078e02ff */
[----:B------:R-:W-:Y:S01]  /*21c0*/  MOV R118, R70 ;  /* 0x0000004600767202 */ /* 0x000fe20000000f00 */
[C---:B------:R-:W-:Y:S01]  /*21d0*/  IMAD R125, R13.reuse, 0xe0, RZ ;  /* 0x000000e00d7d7824 */ /* 0x040fe200078e02ff */
[----:B------:R-:W-:Y:S01]  /*21e0*/  MOV R106, R230 ;  /* 0x000000e6006a7202 */ /* 0x000fe20000000f00 */
[C---:B------:R-:W-:Y:S01]  /*21f0*/  IMAD R124, R13.reuse, 0xf0, RZ ;  /* 0x000000f00d7c7824 */ /* 0x040fe200078e02ff */
[----:B------:R-:W-:Y:S01]  /*2200*/  MOV R108, R232 ;  /* 0x000000e8006c7202 */ /* 0x000fe20000000f00 */
[C---:B------:R-:W-:Y:S01]  /*2210*/  IMAD.SHL.U32 R123, R13.reuse, 0x20, RZ ;  /* 0x000000200d7b7824 */ /* 0x040fe200078e00ff */
[----:B------:R-:W-:Y:S01]  /*2220*/  SHF.R.S32.HI R116, RZ, 0x1f, R159 ;  /* 0x0000001fff747819 */ /* 0x000fe2000001149f */
        /* <DEDUP_REMOVED lines=27> */
[C---:B----4-:R-:W-:Y:S02]  /*23e0*/  SHF.L.U64.HI R78, R166.reuse, 0x5, R167 ;  /* 0x00000005a64e7819 */ /* 0x050fe400000102a7 */
[----:B------:R-:W-:Y:S01]  /*23f0*/  SHF.L.U32 R79, R166, 0x5, RZ ;  /* 0x00000005a64f7819 */ /* 0x000fe200000006ff */
[----:B------:R-:W-:Y:S01]  /*2400*/  IMAD R8, R27, R236, RZ ;  /* 0x000000ec1b087224 */ /* 0x000fe200078e02ff */
[C-C-:B------:R-:W-:Y:S01]  /*2410*/  SHF.L.U64.HI R89, R168.reuse, 0x5, R169.reuse ;  /* 0x00000005a8597819 */ /* 0x140fe200000102a9 */
[----:B------:R-:W-:Y:S01]  /*2420*/  IMAD R9, R167, R70, RZ ;  /* 0x00000046a7097224 */ /* 0x000fe200078e02ff */
[----:B------:R-:W-:Y:S01]  /*2430*/  SHF.L.U64.HI R93, R168, 0x6, R169 ;  /* 0x00000006a85d7819 */ /* 0x000fe200000102a9 */
[----:B------:R-:W-:Y:S01]  /*2440*/  IMAD.WIDE.U32 R18, R70, R166, R18 ;  /* 0x000000a646127225 */ /* 0x000fe200078e0012 */
[----:B------:R-:W-:-:S02]  /*2450*/  IADD3 R15, PT, PT, R15, R8, RZ ;  /* 0x000000080f0f7210 */ /* 0x000fc40007ffe0ff */
[C---:B------:R-:W-:Y:S01]  /*2460*/  SHF.L.U32 R95, R168.reuse, 0x6, RZ ;  /* 0x00000006a85f7819 */ /* 0x040fe200000006ff */
[----:B------:R-:W-:Y:S01]  /*2470*/  IMAD R8, R169, R70, RZ ;  /* 0x00000046a9087224 */ /* 0x000fe200078e02ff */
[----:B------:R-:W-:Y:S01]  /*2480*/  SHF.L.U64.HI R97, R168, 0x7, R169 ;  /* 0x00000007a8617819 */ /* 0x000fe200000102a9 */
[----:B------:R-:W-:Y:S01]  /*2490*/  IMAD.WIDE.U32 R14, R70, R168, R14 ;  /* 0x000000a8460e7225 */ /* 0x000fe200078e000e */
[C---:B------:R-:W-:Y:S02]  /*24a0*/  SHF.L.U64.HI R80, R168.reuse, 0x4, R169 ;  /* 0x00000004a8507819 */ /* 0x040fe400000102a9 */
[----:B------:R-:W-:Y:S01]  /*24b0*/  SHF.L.U32 R111, R168, 0x4, RZ ;  /* 0x00000004a86f7819 */ /* 0x000fe200000006ff */
[----:B------:R-:W-:Y:S02]  /*24c0*/  IMAD.IADD R19, R19, 0x1, R9 ;  /* 0x0000000113137824 */ /* 0x000fe400078e0209 */
[-C--:B------:R-:W-:Y:S02]  /*24d0*/  IMAD R7, R23, R6.reuse, RZ ;  /* 0x0000000617077224 */ /* 0x080fe400078e02ff */
[----:B------:R-:W-:-:S02]  /*24e0*/  IMAD R9, R25, R6, RZ ;  /* 0x0000000619097224 */ /* 0x000fc400078e02ff */
[----:B------:R-:W-:Y:S02]  /*24f0*/  IMAD.IADD R15, R15, 0x1, R8 ;  /* 0x000000010f0f7824 */ /* 0x000fe400078e0208 */
[-C--:B------:R-:W-:Y:S02]  /*2500*/  IMAD R7, R22, R0.reuse, R7 ;  /* 0x0000000016077224 */ /* 0x080fe400078e0207 */
[----:B------:R-:W-:Y:S01]  /*2510*/  IMAD R0, R24, R0, R9 ;  /* 0x0000000018007224 */ /* 0x000fe200078e0209 */
[----:B------:R-:W-:Y:S01]  /*2520*/  SHF.R.S32.HI R9, RZ, 0x1f, R72 ;  /* 0x0000001fff097819 */ /* 0x000fe20000011448 */
[----:B------:R-:W-:Y:S02]  /*2530*/  IMAD R8, R162, R13, R74 ;  /* 0x0000000da2087224 */ /* 0x000fe400078e024a */
[----:B------:R-:W-:Y:S01]  /*2540*/  IMAD.WIDE.U32 R24, R6, R24, R14 ;  /* 0x0000001806187225 */ /* 0x000fe200078e000e */
[----:B------:R-:W-:-:S03]  /*2550*/  IADD3 R15, P0, PT, -R72, R162, RZ ;  /* 0x000000a2480f7210 */ /* 0x000fc60007f1e1ff */
[----:B------:R-:W-:Y:S01]  /*2560*/  IMAD.WIDE.U32 R22, R6, R22, R18 ;  /* 0x0000001606167225 */ /* 0x000fe200078e0012 */
[----:B------:R-:W-:-:S03]  /*2570*/  IADD3 R6, PT, PT, R74, R8, RZ ;  /* 0x000000084a067210 */ /* 0x000fc60007ffe0ff */
[----:B------:R-:W-:Y:S01]  /*2580*/  IMAD R19, R12, R13, RZ ;  /* 0x0000000d0c137224 */ /* 0x000fe200078e02ff */
[----:B------:R-:W-:Y:S01]  /*2590*/  IADD3 R23, PT, PT, R23, R7, RZ ;  /* 0x0000000717177210 */ /* 0x000fe20007ffe0ff */
[----:B------:R-:W-:Y:S02]  /*25a0*/  IMAD.X R9, RZ, RZ, ~R9, P0 ;  /* 0x000000ffff097224 */ /* 0x000fe400000e0e09 */
[----:B------:R-:W-:Y:S01]  /*25b0*/  IMAD.IADD R25, R25, 0x1, R0 ;  /* 0x0000000119197824 */ /* 0x000fe200078e0200 */
[----:B------:R-:W-:Y:S01]  /*25c0*/  SHF.R.S32.HI R105, RZ, 0x1f, R19 ;  /* 0x0000001fff697819 */ /* 0x000fe20000011413 */
[----:B------:R-:W-:Y:S01]  /*25d0*/  IMAD R101, R9, R166, RZ ;  /* 0x000000a609657224 */ /* 0x000fe200078e02ff */
[----:B------:R-:W-:Y:S01]  /*25e0*/  IADD3 R14, P1, PT, R19, R8, RZ ;  /* 0x00000008130e7210 */ /* 0x000fe20007f3e0ff */
[----:B------:R-:W-:Y:S01]  /*25f0*/  IMAD R9, R9, R168, RZ ;  /* 0x000000a809097224 */ /* 0x000fe200078e02ff */
[----:B------:R-:W-:Y:S01]  /*2600*/  IADD3 R104, P0, PT, R19, R6, RZ ;  /* 0x0000000613687210 */ /* 0x000fe20007f1e0ff */
[----:B------:R-:W-:Y:S01]  /*2610*/  IMAD R101, R167, R15, R101 ;  /* 0x0000000fa7657224 */ /* 0x000fe200078e0265 */
[----:B------:R-:W-:Y:S01]  /*2620*/  LEA.HI.X.SX32 R7, R8, R105, 0x1, P1 ;  /* 0x0000006908077211 */ /* 0x000fe200008f0eff */
[----:B------:R-:W-:Y:S01]  /*2630*/  IMAD.WIDE.U32 R18, R166, R15, R22 ;  /* 0x0000000fa6127225 */ /* 0x000fe200078e0016 */
[----:B------:R-:W-:-:S02]  /*2640*/  LEA.HI.X.SX32 R105, R6, R105, 0x1, P0 ;  /* 0x0000006906697211 */ /* 0x000fc400000f0eff */
[----:B------:R-:W-:Y:S01]  /*2650*/  SHF.L.U64.HI R0, R14, 0x1, R7 ;  /* 0x000000010e007819 */ /* 0x000fe20000010207 */
[-C--:B------:R-:W-:Y:S01]  /*2660*/  IMAD R9, R169, R15.reuse, R9 ;  /* 0x0000000fa9097224 */ /* 0x080fe200078e0209 */
[----:B------:R-:W-:Y:S01]  /*2670*/  SHF.L.U64.HI R105, R104, 0x1, R105 ;  /* 0x0000000168697819 */ /* 0x000fe20000010269 */
[----:B------:R-:W-:Y:S01]  /*2680*/  IMAD.WIDE.U32 R22, R168, R15, R24 ;  /* 0x0000000fa8167225 */ /* 0x000fe200078e0018 */
[----:B------:R-:W-:Y:S02]  /*2690*/  LEA R100, P1, R18, R20, 0x1 ;  /* 0x0000001412647211 */ /* 0x000fe400078208ff */
[----:B------:R-:W-:Y:S01]  /*26a0*/  SHF.L.U32 R14, R14, 0x1, RZ ;  /* 0x000000010e0e7819 */ /* 0x000fe200000006ff */
[----:B------:R-:W-:Y:S01]  /*26b0*/  IMAD.SHL.U32 R104, R104, 0x2, RZ ;  /* 0x0000000268687824 */ /* 0x000fe200078e00ff */
[----:B------:R-:W-:Y:S01]  /*26c0*/  IADD3 R9, PT, PT, R23, R9, RZ ;  /* 0x0000000917097210 */ /* 0x000fe20007ffe0ff */
[----:B------:R-:W-:Y:S01]  /*26d0*/  IMAD.IADD R101, R19, 0x1, R101 ;  /* 0x0000000113657824 */ /* 0x000fe200078e0265 */
[----:B------:R-:W-:Y:S01]  /*26e0*/  LEA R12, P0, R22, R16, 0x1 ;  /* 0x00000010160c7211 */ /* 0x000fe200078008ff */
[C---:B------:R-:W-:Y:S01]  /*26f0*/  IMAD R81, R169.reuse, 0x60, RZ ;  /* 0x00000060a9517824 */ /* 0x040fe200078e02ff */
[-C--:B------:R-:W-:Y:S01]  /*2700*/  IADD3 R102, P3, PT, R4, R104.reuse, RZ ;  /* 0x0000006804667210 */ /* 0x080fe20007f7e0ff */
[C---:B------:R-:W-:Y:S01]  /*2710*/  IMAD R85, R169.reuse, 0xc0, RZ ;  /* 0x000000c0a9557824 */ /* 0x040fe200078e02ff */
[----:B------:R-:W-:Y:S01]  /*2720*/  LEA.HI.X R101, R18, R21, R101, 0x1, P1 ;  /* 0x0000001512657211 */ /* 0x000fe200008f0c65 */
[----:B------:R-:W-:Y:S01]  /*2730*/  IMAD R87, R169, 0xe0, RZ ;  /* 0x000000e0a9577824 */ /* 0x000fe200078e02ff */
[----:B------:R-:W-:Y:S01]  /*2740*/  IADD3 R104, P2, PT, R2, R104, RZ ;  /* 0x0000006802687210 */ /* 0x000fe20007f5e0ff */
[----:B------:R-:W-:Y:S01]  /*2750*/  IMAD.WIDE.U32 R178, R168, 0x60, RZ ;  /* 0x00000060a8b27825 */ /* 0x000fe200078e00ff */
[----:B------:R-:W-:-:S02]  /*2760*/  LEA.HI.X R9, R22, R17, R9, 0x1, P0 ;  /* 0x0000001116097211 */ /* 0x000fc400000f0c09 */
[-C--:B------:R-:W-:Y:S01]  /*2770*/  IADD3 R50, P1, PT, R4, R14.reuse, RZ ;  /* 0x0000000e04327210 */ /* 0x080fe20007f3e0ff */
[----:B------:R-:W-:Y:S01]  /*2780*/  IMAD.WIDE.U32 R174, R168, 0xc0, RZ ;  /* 0x000000c0a8ae7825 */ /* 0x000fe200078e00ff */
[----:B------:R-:W-:Y:S02]  /*2790*/  IADD3 R14, P0, PT, R2, R14, RZ ;  /* 0x0000000e020e7210 */ /* 0x000fe40007f1e0ff */
[-C--:B------:R-:W-:Y:S01]  /*27a0*/  IADD3.X R51, PT, PT, R5, R0.reuse, RZ, P1, !PT ;  /* 0x0000000005337210 */ /* 0x080fe20000ffe4ff */
[C---:B------:R-:W-:Y:S01]  /*27b0*/  IMAD.WIDE.U32 R172, R168.reuse, 0xe0, RZ ;  /* 0x000000e0a8ac7825 */ /* 0x040fe200078e00ff */
[----:B------:R-:W-:Y:S02]  /*27c0*/  IADD3.X R15, PT, PT, R3, R0, RZ, P0, !PT ;  /* 0x00000000030f7210 */ /* 0x000fe400007fe4ff */
[----:B------:R-:W-:Y:S01]  /*27d0*/  IADD3 R81, PT, PT, R179, R81, RZ ;  /* 0x00000051b3517210 */ /* 0x000fe20007ffe0ff */
[----:B------:R-:W-:Y:S01]  /*27e0*/  IMAD R83, R169, 0xa0, RZ ;  /* 0x000000a0a9537824 */ /* 0x000fe200078e02ff */
[----:B------:R-:W-:Y:S01]  /*27f0*/  IADD3 R85, PT, PT, R175, R85, RZ ;  /* 0x00000055af557210 */ /* 0x000fe20007ffe0ff */
[----:B------:R-:W-:Y:S01]  /*2800*/  IMAD.WIDE.U32 R176, R168, 0xa0, RZ ;  /* 0x000000a0a8b07825 */ /* 0x000fe200078e00ff */
[----:B------:R-:W-:-:S03]  /*2810*/  IADD3 R87, PT, PT, R173, R87, RZ ;  /* 0x00000057ad577210 */ /* 0x000fc60007ffe0ff */
[--C-:B------:R-:W-:Y:S02]  /*2820*/  IMAD.X R103, R5, 0x1, R105.reuse, P3 ;  /* 0x0000000105677824 */ /* 0x100fe400018e0669 */
[----:B------:R-:W-:Y:S01]  /*2830*/  IMAD.X R105, R3, 0x1, R105, P2 ;  /* 0x0000000103697824 */ /* 0x000fe200010e0669 */
[----:B------:R-:W-:Y:S01]  /*2840*/  ISETP.GE.AND P2, PT, R10, R239, PT ;  /* 0x000000ef0a00720c */ /* 0x000fe20003f46270 */
[C---:B------:R-:W-:Y:S02]  /*2850*/  IMAD.SHL.U32 R91, R168.reuse, 0x20, RZ ;  /* 0x00000020a85b7824 */ /* 0x040fe400078e00ff */
[----:B------:R-:W-:Y:S02]  /*2860*/  IMAD.SHL.U32 R99, R168, 0x80, RZ ;  /* 0x00000080a8637824 */ /* 0x000fe400078e00ff */
[----:B------:R-:W-:-:S08]  /*2870*/  IMAD.IADD R83, R177, 0x1, R83 ;  /* 0x00000001b1537824 */ /* 0x000fd000078e0253 */
.L_x_2800:
[----:B------:R-:W-:Y:S01]  /*2880*/  VIADD R120, R120, 0x100 ;  /* 0x0000010078787836 */ /* 0x000fe20000000000 */
[----:B------:R-:W-:Y:S01]  /*2890*/  UMOV UR6, URZ ;  /* 0x000000ff00067c82 */ /* 0x000fe20008000000 */
[----:B------:R-:W-:Y:S01]  /*28a0*/  VIADD R122, R122, 0x100 ;  /* 0x000001007a7a7836 */ /* 0x000fe20000000000 */
[----:B------:R-:W-:Y:S01]  /*28b0*/  BSSY.RECONVERGENT B1, `(.L_x_2730) ;  /* 0x0000b37000017945 */ /* 0x000fe20003800200 */
[----:B------:R-:W-:Y:S01]  /*28c0*/  IMAD.MOV.U32 R136, RZ, RZ, R118 ;  /* 0x000000ffff887224 */ /* 0x000fe200078e0076 */
[----:B------:R-:W-:Y:S01]  /*28d0*/  ISETP.GE.OR P4, PT, R162, R120, P2 ;  /* 0x00000078a200720c */ /* 0x000fe20001786670 */
[----:B------:R-:W-:Y:S01]  /*28e0*/  VIADD R117, R117, 0xffffffff ;  /* 0xffffffff75757836 */ /* 0x000fe20000000000 */
[----:B------:R-:W-:Y:S01]  /*28f0*/  ISETP.GE.AND P2, PT, R10, R239, PT ;  /* 0x000000ef0a00720c */ /* 0x000fe20003f46270 */
[----:B------:R-:W-:Y:S01]  /*2900*/  VIADD R118, R118, 0xffffff00 ;  /* 0xffffff0076767836 */ /* 0x000fe20000000000 */
[----:B------:R-:W-:Y:S02]  /*2910*/  ISETP.LT.OR P4, PT, R162, R122, P4 ;  /* 0x0000007aa200720c */ /* 0x000fe40002781670 */
[CC--:B------:R-:W-:Y:S02]  /*2920*/  ISETP.GE.OR P0, PT, R76.reuse, R120.reuse, P2 ;  /* 0x000000784c00720c */ /* 0x0c0fe40001706670 */
[----:B------:R-:W-:Y:S02]  /*2930*/  ISETP.GE.OR P3, PT, R155, R120, P2 ;  /* 0x000000789b00720c */ /* 0x000fe40001766670 */
[----:B------:R-:W-:Y:S02]  /*2940*/  ISETP.LT.OR P5, PT, R76, R122, P0 ;  /* 0x0000007a4c00720c */ /* 0x000fe400007a1670 */
[----:B------:R-:W-:Y:S02]  /*2950*/  ISETP.GE.OR P0, PT, R75, R120, P2 ;  /* 0x000000784b00720c */ /* 0x000fe40001706670 */
[-C--:B------:R-:W-:Y:S02]  /*2960*/  ISETP.LT.OR P6, PT, R155, R122.reuse, P3 ;  /* 0x0000007a9b00720c */ /* 0x080fe40001fc1670 */
[----:B------:R-:W-:Y:S01]  /*2970*/  ISETP.LT.OR P1, PT, R75, R122, P0 ;  /* 0x0000007a4b00720c */ /* 0x000fe20000721670 */
[----:B------:R-:W2:Y:S01]  /*2980*/  @!P4 LD.E.128 R28, desc[UR4][R100.64] ;  /* 0x00000004641cc980 */ /* 0x000ea2000c101d00 */
[-C--:B------:R-:W-:Y:S02]  /*2990*/  IADD3 R34, P0, PT, R100, R79.reuse, RZ ;  /* 0x0000004f64227210 */ /* 0x080fe40007f1e0ff */
[----:B------:R-:W-:Y:S02]  /*29a0*/  P2R R3, PR, RZ, 0x2 ;  /* 0x00000002ff037803 */ /* 0x000fe40000000000 */
[----:B------:R-:W-:Y:S01]  /*29b0*/  LEA R32, P1, R64, R108, 0x1 ;  /* 0x0000006c40207211 */ /* 0x000fe200078208ff */
[--C-:B------:R-:W-:Y:S01]  /*29c0*/  IMAD.X R35, R101, 0x1, R78.reuse, P0 ;  /* 0x0000000165237824 */ /* 0x100fe200000e064e */
[----:B------:R-:W-:Y:S02]  /*29d0*/  ISETP.NE.AND P3, PT, R3, RZ, PT ;  /* 0x000000ff0300720c */ /* 0x000fe40003f65270 */
[----:B----4-:R-:W-:Y:S02]  /*29e0*/  @!P5 IADD3 R20, P0, PT, R34, R79, RZ ;  /* 0x0000004f2214d210 */ /* 0x010fe40007f1e0ff */
[----:B------:R-:W-:Y:S02]  /*29f0*/  LEA.HI.X R33, R64, R109, R65, 0x1, P1 ;  /* 0x0000006d40217211 */ /* 0x000fe400008f0c41 */
[C---:B------:R-:W-:Y:S01]  /*2a00*/  @!P5 LEA R46, P1, R226.reuse, R32, 0x5 ;  /* 0x00000020e22ed211 */ /* 0x040fe200078228ff */
[----:B------:R-:W-:Y:S01]  /*2a10*/  @!P5 IMAD.X R21, R35, 0x1, R78, P0 ;  /* 0x000000012315d824 */ /* 0x000fe200000e064e */
[----:B------:R-:W-:Y:S02]  /*2a20*/  P2R R8, PR, RZ, 0x20 ;  /* 0x00000020ff087803 */ /* 0x000fe40000000000 */
[----:B------:R-:W-:Y:S02]  /*2a30*/  @!P5 LEA.HI.X R47, R226, R33, R227, 0x5, P1 ;  /* 0x00000021e22fd211 */ /* 0x000fe400008f2ce3 */
        /* <DEDUP_REMOVED lines=17> */
[C---:B------:R-:W-:Y:S04]  /*2b50*/  ISETP.GE.OR P0, PT, R77.reuse, R120, P2 ;  /* 0x000000784d00720c */ /* 0x040fe80001706670 */
[----:B------:R-:W-:Y:S01]  /*2b60*/  ISETP.LT.OR P0, PT, R77, R122, P0 ;  /* 0x0000007a4d00720c */ /* 0x000fe20000701670 */
[----:B--2---:R1:W-:Y:S11]  /*2b70*/  @!P4 ST.E.128 desc[UR4][R108.64], R28 ;  /* 0x0000001c6c00c985 */ /* 0x0043f6000c101d04 */
[----:B------:R-:W-:Y:S01]  /*2b80*/  @!UPT UIADD3 URZ, UPT, UPT, URZ, URZ, URZ ;  /* 0x000000fffffff290 */ /* 0x000fe2000fffe0ff */
[----:B------:R-:W2:Y:S01]  /*2b90*/  @!P0 LD.E.128 R24, desc[UR4][R34.64] ;  /* 0x0000000422188980 */ /* 0x000ea2000c101d00 */
[----:B-1----:R-:W-:Y:S03]  /*2ba0*/  P2R R28, PR, RZ, 0x1 ;  /* 0x00000001ff1c7803 */ /* 0x002fe60000000000 */
[----:B--2---:R-:W-:Y:S01]  /*2bb0*/  @!P0 ST.E.128 desc[UR4][R32.64], R24 ;  /* 0x0000001820008985 */ /* 0x004fe2000c101d04 */
[C---:B------:R-:W-:Y:S03]  /*2bc0*/  ISETP.GE.OR P0, PT, R157.reuse, R120, P2 ;  /* 0x000000789d00720c */ /* 0x040fe60001706670 */
[----:B------:R-:W2:Y:S04]  /*2bd0*/  @!P1 LD.E.128 R20, desc[UR4][R20.64] ;  /* 0x0000000414149980 */ /* 0x000ea8000c101d00 */
[----:B--2---:R1:W-:Y:S01]  /*2be0*/  @!P1 ST.E.128 desc[UR4][R46.64], R20 ;  /* 0x000000142e009985 */ /* 0x0043e2000c101d04 */
[----:B------:R-:W-:Y:S02]  /*2bf0*/  ISETP.LT.OR P1, PT, R157, R122, P0 ;  /* 0x0000007a9d00720c */ /* 0x000fe40000721670 */
[----:B------:R-:W-:Y:S01]  /*2c00*/  ISETP.GE.OR P0, PT, R153, R120, P2 ;  /* 0x000000789900720c */ /* 0x000fe20001706670 */
[----:B------:R-:W2:Y:S01]  /*2c10*/  @!P3 LD.E.128 R4, desc[UR4][R4.64] ;  /* 0x000000040404b980 */ /* 0x000ea2000c101d00 */
[----:B------:R-:W-:Y:S09]  /*2c20*/  P2R R16, PR, RZ, 0x2 ;  /* 0x00000002ff107803 */ /* 0x000ff20000000000 */
[----:B------:R-:W-:Y:S02]  /*2c30*/  @!P1 IMAD R18, R167, 0x60, RZ ;  /* 0x00000060a7129824 */ /* 0x000fe400078e02ff */
[----:B------:R-:W-:Y:S04]  /*2c40*/  @!P1 IMAD.WIDE.U32 R48, R166, 0x60, R34 ;  /* 0x00000060a6309825 */ /* 0x000fe800078e0022 */
[----:B------:R-:W-:Y:S02]  /*2c50*/  @!P1 IMAD.IADD R49, R49, 0x1, R18 ;  /* 0x0000000131319824 */ /* 0x000fe400078e0212 */
[----:B------:R-:W-:Y:S02]  /*2c60*/  @!P1 IMAD R18, R227, 0x60, RZ ;  /* 0x00000060e3129824 */ /* 0x000fe400078e02ff */
[----:B-1----:R-:W-:Y:S04]  /*2c70*/  @!P1 IMAD.WIDE.U32 R20, R226, 0x60, R32 ;  /* 0x00000060e2149825 */ /* 0x002fe800078e0020 */
[----:B------:R-:W-:Y:S01]  /*2c80*/  @!P1 IMAD.IADD R21, R21, 0x1, R18 ;  /* 0x0000000115159824 */ /* 0x000fe200078e0212 */
[----:B--2---:R1:W-:Y:S04]  /*2c90*/  @!P3 ST.E.128 desc[UR4][R44.64], R4 ;  /* 0x000000042c00b985 */ /* 0x0043e8000c101d04 */
[----:B------:R-:W2:Y:S04]  /*2ca0*/  @!P1 LD.E.128 R24, desc[UR4][R48.64] ;  /* 0x0000000430189980 */ /* 0x000ea8000c101d00 */
[----:B--2---:R2:W-:Y:S01]  /*2cb0*/  @!P1 ST.E.128 desc[UR4][R20.64], R24 ;  /* 0x0000001814009985 */ /* 0x0045e2000c101d04 */
[----:B------:R-:W-:Y:S02]  /*2cc0*/  ISETP.LT.OR P1, PT, R153, R122, P0 ;  /* 0x0000007a9900720c */ /* 0x000fe40000721670 */
[C---:B------:R-:W-:Y:S02]  /*2cd0*/  ISETP.GE.OR P0, PT, R151.reuse, R120, P2 ;  /* 0x000000789700720c */ /* 0x040fe40001706670 */
[----:B------:R-:W-:Y:S02]  /*2ce0*/  P2R R18, PR, RZ, 0x2 ;  /* 0x00000002ff127803 */ /* 0x000fe40000000000 */
[----:B------:R-:W-:Y:S02]  /*2cf0*/  ISETP.LT.OR P3, PT, R151, R122, P0 ;  /* 0x0000007a9700720c */ /* 0x000fe40000761670 */
[-C--:B------:R-:W-:Y:S02]  /*2d00*/  ISETP.GE.OR P0, PT, R149, R120.reuse, P2 ;  /* 0x000000789500720c */ /* 0x080fe40001706670 */
[----:B------:R-:W-:Y:S03]  /*2d10*/  P2R R19, PR, RZ, 0x8 ;  /* 0x00000008ff137803 */ /* 0x000fe60000000000 */
[----:B-1----:R-:W-:Y:S02]  /*2d20*/  @!P1 IMAD R4, R167, 0xa0, RZ ;  /* 0x000000a0a7049824 */ /* 0x002fe400078e02ff */
[----:B------:R-:W-:Y:S04]  /*2d30*/  @!P1 IMAD.WIDE.U32 R6, R166, 0xa0, R34 ;  /* 0x000000a0a6069825 */ /* 0x000fe800078e0022 */
[----:B------:R-:W-:Y:S02]  /*2d40*/  @!P1 IMAD.IADD R7, R7, 0x1, R4 ;  /* 0x0000000107079824 */ /* 0x000fe400078e0204 */
[----:B------:R-:W-:Y:S04]  /*2d50*/  @!P1 IMAD.WIDE.U32 R30, R226, 0xa0, R32 ;  /* 0x000000a0e21e9825 */ /* 0x000fe800078e0020 */
[----:B--2---:R-:W-:Y:S01]  /*2d60*/  @!P1 IMAD R25, R227, 0xa0, RZ ;  /* 0x000000a0e3199824 */ /* 0x004fe200078e02ff */
[----:B------:R-:W2:Y:S01]  /*2d70*/  @!P6 LD.E.128 R20, desc[UR4][R42.64] ;  /* 0x000000042a14e980 */ /* 0x000ea2000c101d00 */
[----:B------:R-:W-:Y:S02]  /*2d80*/  @!P3 IMAD R24, R167, 0xc0, RZ ;  /* 0x000000c0a718b824 */ /* 0x000fe400078e02ff */
[----:B------:R-:W-:Y:S04]  /*2d90*/  @!P3 IMAD.WIDE.U32 R26, R166, 0xc0, R34 ;  /* 0x000000c0a61ab825 */ /* 0x000fe800078e0022 */
[----:B------:R-:W-:Y:S02]  /*2da0*/  @!P1 IMAD.IADD R31, R31, 0x1, R25 ;  /* 0x000000011f1f9824 */ /* 0x000fe400078e0219 */
[----:B------:R-:W-:Y:S02]  /*2db0*/  @!P3 IMAD.IADD R27, R27, 0x1, R24 ;  /* 0x000000011b1bb824 */ /* 0x000fe400078e0218 */
[----:B------:R-:W-:Y:S01]  /*2dc0*/  @!P3 IMAD R25, R227, 0xc0, RZ ;  /* 0x000000c0e319b824 */ /* 0x000fe200078e02ff */
[----:B--2---:R1:W-:Y:S01]  /*2dd0*/  @!P6 ST.E.128 desc[UR4][R40.64], R20 ;  /* 0x000000142800e985 */ /* 0x0043e2000c101d04 */
[C---:B------:R-:W-:Y:S03]  /*2de0*/  ISETP.GE.OR P6, PT, R141.reuse, R120, P2 ;  /* 0x000000788d00720c */ /* 0x040fe600017c6670 */
[----:B------:R-:W2:Y:S01]  /*2df0*/  @!P1 LD.E.128 R4, desc[UR4][R6.64] ;  /* 0x0000000406049980 */ /* 0x000ea2000c101d00 */
[-C--:B------:R-:W-:Y:S03]  /*2e00*/  ISETP.LT.OR P6, PT, R141, R122.reuse, P6 ;  /* 0x0000007a8d00720c */ /* 0x080fe600037c1670 */
[----:B--2---:R2:W-:Y:S01]  /*2e10*/  @!P1 ST.E.128 desc[UR4][R30.64], R4 ;  /* 0x000000041e009985 */ /* 0x0045e2000c101d04 */
[----:B------:R-:W-:Y:S02]  /*2e20*/  ISETP.LT.OR P1, PT, R149, R122, P0 ;  /* 0x0000007a9500720c */ /* 0x000fe40000721670 */
[----:B------:R-:W-:Y:S01]  /*2e30*/  ISETP.GE.OR P0, PT, R145, R120, P2 ;  /* 0x000000789100720c */ /* 0x000fe20001706670 */
[----:B-1----:R1:W3:Y:S01]  /*2e40*/  @!P3 LD.E.128 R20, desc[UR4][R26.64] ;  /* 0x000000041a14b980 */ /* 0x0022e2000c101d00 */
[----:B------:R-:W-:Y:S09]  /*2e50*/  P2R R29, PR, RZ, 0x2 ;  /* 0x00000002ff1d7803 */ /* 0x000ff20000000000 */
[----:B------:R-:W-:Y:S02]  /*2e60*/  @!P1 IMAD R24, R167, 0xe0, RZ ;  /* 0x000000e0a7189824 */ /* 0x000fe400078e02ff */
[----:B--2---:R-:W-:Y:S04]  /*2e70*/  @!P3 IMAD.WIDE.U32 R30, R226, 0xc0, R32 ;  /* 0x000000c0e21eb825 */ /* 0x004fe800078e0020 */
[----:B-1----:R-:W-:Y:S04]  /*2e80*/  @!P1 IMAD.WIDE.U32 R26, R166, 0xe0, R34 ;  /* 0x000000e0a61a9825 */ /* 0x002fe800078e0022 */
[----:B------:R-:W-:Y:S02]  /*2e90*/  @!P3 IMAD.IADD R31, R31, 0x1, R25 ;  /* 0x000000011f1fb824 */ /* 0x000fe400078e0219 */
[----:B------:R-:W-:Y:S02]  /*2ea0*/  @!P1 IMAD.IADD R27, R27, 0x1, R24 ;  /* 0x000000011b1b9824 */ /* 0x000fe400078e0218 */
[----:B------:R-:W-:Y:S02]  /*2eb0*/  @!P1 IMAD R4, R227, 0xe0, RZ ;  /* 0x000000e0e3049824 */ /* 0x000fe400078e02ff */
[----:B------:R-:W-:Y:S04]  /*2ec0*/  @!P1 IMAD.WIDE.U32 R6, R226, 0xe0, R32 ;  /* 0x000000e0e2069825 */ /* 0x000fe800078e0020 */
[----:B------:R-:W-:Y:S01]  /*2ed0*/  @!P1 IMAD.IADD R7, R7, 0x1, R4 ;  /* 0x0000000107079824 */ /* 0x000fe200078e0204 */
[----:B---3--:R1:W-:Y:S01]  /*2ee0*/  @!P3 ST.E.128 desc[UR4][R30.64], R20 ;  /* 0x000000141e00b985 */ /* 0x0083e2000c101d04 */
[----:B------:R-:W-:Y:S02]  /*2ef0*/  ISETP.LT.OR P3, PT, R145, R122, P0 ;  /* 0x0000007a9100720c */ /* 0x000fe40000761670 */
[----:B------:R-:W-:Y:S01]  /*2f00*/  ISETP.GE.OR P0, PT, R143, R120, P2 ;  /* 0x000000788f00720c */ /* 0x000fe20001706670 */
[----:B------:R-:W2:Y:S10]  /*2f10*/  @!P1 LD.E.128 R24, desc[UR4][R26.64] ;  /* 0x000000041a189980 */ /* 0x000eb4000c101d00 */
[----:B-1----:R-:W-:Y:S02]  /*2f20*/  @!P3 IMAD R20, R167, 0x120, RZ ;  /* 0x00000120a714b824 */ /* 0x002fe400078e02ff */
[----:B------:R-:W-:Y:S04]  /*2f30*/  @!P3 IMAD.WIDE.U32 R22, R166, 0x120, R34 ;  /* 0x00000120a616b825 */ /* 0x000fe800078e0022 */
[----:B------:R-:W-:Y:S01]  /*2f40*/  @!P3 IMAD.IADD R23, R23, 0x1, R20 ;  /* 0x000000011717b824 */ /* 0x000fe200078e0214 */
[----:B--2---:R1:W-:Y:S01]  /*2f50*/  @!P1 ST.E.128 desc[UR4][R6.64], R24 ;  /* 0x0000001806009985 */ /* 0x0043e2000c101d04 */
[----:B------:R-:W-:Y:S02]  /*2f60*/  ISETP.LT.OR P1, PT, R143, R122, P0 ;  /* 0x0000007a8f00720c */ /* 0x000fe40000721670 */
[C---:B------:R-:W-:Y:S04]  /*2f70*/  ISETP.GE.OR P0, PT, R135.reuse, R120, P2 ;  /* 0x000000788700720c */ /* 0x040fe80001706670 */
[----:B------:R-:W-:Y:S01]  /*2f80*/  ISETP.LT.OR P0, PT, R135, R122, P0 ;  /* 0x0000007a8700720c */ /* 0x000fe20000701670 */
[----:B-1----:R-:W-:Y:S01]  /*2f90*/  @!P3 IMAD R27, R227, 0x120, RZ ;  /* 0x00000120e31bb824 */ /* 0x002fe200078e02ff */
[----:B------:R1:W2:Y:S05]  /*2fa0*/  @!P5 LD.E.128 R4, desc[UR4][R38.64] ;  /* 0x000000042604d980 */ /* 0x0002aa000c101d00 */
[----:B------:R-:W-:Y:S01]  /*2fb0*/  @!P1 IMAD R26, R167, 0x140, RZ ;  /* 0x00000140a71a9824 */ /* 0x000fe200078e02ff */
[----:B------:R-:W-:Y:S02]  /*2fc0*/  P2R R24, PR, RZ, 0x8 ;  /* 0x00000008ff187803 */ /* 0x000fe40000000000 */
[----:B------:R-:W-:Y:S01]  /*2fd0*/  P2R R25, PR, RZ, 0x2 ;  /* 0x00000002ff197803 */ /* 0x000fe20000000000 */
[----:B-1----:R-:W-:Y:S04]  /*2fe0*/  @!P3 IMAD.WIDE.U32 R38, R226, 0x120, R32 ;  /* 0x00000120e226b825 */ /* 0x002fe800078e0020 */
[----:B------:R-:W-:Y:S04]  /*2ff0*/  @!P1 IMAD.WIDE.U32 R30, R166, 0x140, R34 ;  /* 0x00000140a61e9825 */ /* 0x000fe800078e0022 */
[----:B------:R-:W-:Y:S02]  /*3000*/  @!P3 IMAD.IADD R39, R39, 0x1, R27 ;  /* 0x000000012727b824 */ /* 0x000fe400078e021b */
[----:B------:R-:W-:Y:S02]  /*3010*/  @!P1 IMAD.IADD R31, R31, 0x1, R26 ;  /* 0x000000011f1f9824 */ /* 0x000fe400078e021a */
[----:B------:R-:W-:Y:S02]  /*3020*/  @!P1 IMAD R27, R227, 0x140, RZ ;  /* 0x00000140e31b9824 */ /* 0x000fe400078e02ff */
[----:B------:R-:W-:Y:S01]  /*3030*/  @!P6 IMAD R26, R167, 0x160, RZ ;  /* 0x00000160a71ae824 */ /* 0x000fe200078e02ff */
[----:B--2---:R1:W-:Y:S04]  /*3040*/  @!P5 ST.E.128 desc[UR4][R36.64], R4 ;  /* 0x000000042400d985 */ /* 0x0043e8000c101d04 */
[----:B------:R-:W2:Y:S01]  /*3050*/  @!P3 LD.E.128 R20, desc[UR4][R22.64] ;  /* 0x000000041614b980 */ /* 0x000ea2000c101d00 */
[----:B-1----:R-:W-:Y:S04]  /*3060*/  @!P1 IMAD.WIDE.U32 R36, R226, 0x140, R32 ;  /* 0x00000140e2249825 */ /* 0x002fe800078e0020 */
[----:B------:R-:W-:Y:S02]  /*3070*/  @!P1 IMAD.IADD R37, R37, 0x1, R27 ;  /* 0x0000000125259824 */ /* 0x000fe400078e021b */
[----:B------:R-:W-:Y:S01]  /*3080*/  @!P6 IMAD R27, R227, 0x160, RZ ;  /* 0x00000160e31be824 */ /* 0x000fe200078e02ff */
[----:B--2---:R1:W-:Y:S01]  /*3090*/  @!P3 ST.E.128 desc[UR4][R38.64], R20 ;  /* 0x000000142600b985 */ /* 0x0043e2000c101d04 */
[C---:B------:R-:W-:Y:S03]  /*30a0*/  ISETP.GE.OR P3, PT, R139.reuse, R120, P2 ;  /* 0x000000788b00720c */ /* 0x040fe60001766670 */
[----:B------:R2:W3:Y:S01]  /*30b0*/  @!P1 LD.E.128 R4, desc[UR4][R30.64] ;  /* 0x000000041e049980 */ /* 0x0004e2000c101d00 */
[----:B------:R-:W-:Y:S01]  /*30c0*/  ISETP.LT.OR P3, PT, R139, R122, P3 ;  /* 0x0000007a8b00720c */ /* 0x000fe20001f61670 */
[----:B--2---:R-:W-:Y:S04]  /*30d0*/  @!P6 IMAD.WIDE.U32 R30, R166, 0x160, R34 ;  /* 0x00000160a61ee825 */ /* 0x004fe800078e0022 */
[----:B------:R-:W-:Y:S08]  /*30e0*/  @!P6 IMAD.IADD R31, R31, 0x1, R26 ;  /* 0x000000011f1fe824 */ /* 0x000ff000078e021a */
[----:B------:R-:W-:Y:S01]  /*30f0*/  @!P3 IMAD R26, R167, 0x180, RZ ;  /* 0x00000180a71ab824 */ /* 0x000fe200078e02ff */
[----:B---3--:R2:W-:Y:S01]  /*3100*/  @!P1 ST.E.128 desc[UR4][R36.64], R4 ;  /* 0x0000000424009985 */ /* 0x0085e2000c101d04 */
[C---:B------:R-:W-:Y:S03]  /*3110*/  ISETP.GE.OR P1, PT, R137.reuse, R120, P2 ;  /* 0x000000788900720c */ /* 0x040fe60001726670 */
[----:B-1----:R1:W3:Y:S01]  /*3120*/  @!P6 LD.E.128 R20, desc[UR4][R30.64] ;  /* 0x000000041e14e980 */ /* 0x0022e2000c101d00 */
[----:B------:R-:W-:Y:S01]  /*3130*/  ISETP.LT.OR P1, PT, R137, R122, P1 ;  /* 0x0000007a8900720c */ /* 0x000fe20000f21670 */
[----:B--2---:R-:W-:Y:S04]  /*3140*/  @!P6 IMAD.WIDE.U32 R36, R226, 0x160, R32 ;  /* 0x00000160e224e825 */ /* 0x004fe800078e0020 */
[----:B-1----:R-:W-:Y:S04]  /*3150*/  @!P3 IMAD.WIDE.U32 R30, R166, 0x180, R34 ;  /* 0x00000180a61eb825 */ /* 0x002fe800078e0022 */
[----:B------:R-:W-:Y:S02]  /*3160*/  @!P6 IMAD.IADD R37, R37, 0x1, R27 ;  /* 0x000000012525e824 */ /* 0x000fe400078e021b */
[----:B------:R-:W-:Y:S02]  /*3170*/  @!P3 IMAD.IADD R31, R31, 0x1, R26 ;  /* 0x000000011f1fb824 */ /* 0x000fe400078e021a */
[----:B------:R-:W-:Y:S02]  /*3180*/  @!P3 IMAD R27, R227, 0x180, RZ ;  /* 0x00000180e31bb824 */ /* 0x000fe400078e02ff */
[----:B------:R-:W-:Y:S01]  /*3190*/  @!P1 IMAD R26, R167, 0x1a0, RZ ;  /* 0x000001a0a71a9824 */ /* 0x000fe200078e02ff */
[----:B---3--:R1:W-:Y:S04]  /*31a0*/  @!P6 ST.E.128 desc[UR4][R36.64], R20 ;  /* 0x000000142400e985 */ /* 0x0083e8000c101d04 */
[----:B------:R2:W3:Y:S01]  /*31b0*/  @!P3 LD.E.128 R4, desc[UR4][R30.64] ;  /* 0x000000041e04b980 */ /* 0x0004e2000c101d00 */
[----:B-1----:R-:W-:Y:S04]  /*31c0*/  @!P3 IMAD.WIDE.U32 R36, R226, 0x180, R32 ;  /* 0x00000180e224b825 */ /* 0x002fe800078e0020 */
[----:B--2---:R-:W-:Y:S04]  /*31d0*/  @!P1 IMAD.WIDE.U32 R30, R166, 0x1a0, R34 ;  /* 0x000001a0a61e9825 */ /* 0x004fe800078e0022 */
[----:B------:R-:W-:Y:S02]  /*31e0*/  @!P3 IMAD.IADD R37, R37, 0x1, R27 ;  /* 0x000000012525b824 */ /* 0x000fe400078e021b */
[----:B------:R-:W-:Y:S02]  /*31f0*/  @!P1 IMAD.IADD R31, R31, 0x1, R26 ;  /* 0x000000011f1f9824 */ /* 0x000fe400078e021a */
[----:B------:R-:W-:Y:S02]  /*3200*/  @!P1 IMAD R26, R227, 0x1a0, RZ ;  /* 0x000001a0e31a9824 */ /* 0x000fe400078e02ff */
[----:B------:R-:W-:Y:S04]  /*3210*/  @!P1 IMAD.WIDE.U32 R38, R226, 0x1a0, R32 ;  /* 0x000001a0e2269825 */ /* 0x000fe800078e0020 */
[----:B------:R-:W-:Y:S04]  /*3220*/  @!P0 IMAD.WIDE.U32 R34, R166, 0x1c0, R34 ;  /* 0x000001c0a6228825 */ /* 0x000fe800078e0022 */
[----:B------:R-:W-:Y:S02]  /*3230*/  @!P1 IMAD.IADD R39, R39, 0x1, R26 ;  /* 0x0000000127279824 */ /* 0x000fe400078e021a */
[----:B------:R-:W-:Y:S04]  /*3240*/  @!P0 IMAD.WIDE.U32 R32, R226, 0x1c0, R32 ;  /* 0x000001c0e2208825 */ /* 0x000fe800078e0020 */
[----:B------:R-:W-:Y:S04]  /*3250*/  @!P0 IMAD R27, R167, 0x1c0, RZ ;  /* 0x000001c0a71b8824 */ /* 0x000fe800078e02ff */
[----:B------:R-:W-:Y:S02]  /*3260*/  @!P0 IMAD.IADD R35, R35, 0x1, R27 ;  /* 0x0000000123238824 */ /* 0x000fe400078e021b */
[----:B------:R-:W-:Y:S04]  /*3270*/  @!P0 IMAD R27, R227, 0x1c0, RZ ;  /* 0x000001c0e31b8824 */ /* 0x000fe800078e02ff */
[----:B------:R-:W-:Y:S01]  /*3280*/  @!P0 IMAD.IADD R33, R33, 0x1, R27 ;  /* 0x0000000121218824 */ /* 0x000fe200078e021b */
[----:B---3--:R1:W-:Y:S04]  /*3290*/  @!P3 ST.E.128 desc[UR4][R36.64], R4 ;  /* 0x000000042400b985 */ /* 0x0083e8000c101d04 */
[----:B------:R-:W2:Y:S04]  /*32a0*/  @!P1 LD.E.128 R20, desc[UR4][R30.64] ;  /* 0x000000041e149980 */ /* 0x000ea8000c101d00 */
[----:B--2---:R2:W-:Y:S04]  /*32b0*/  @!P1 ST.E.128 desc[UR4][R38.64], R20 ;  /* 0x0000001426009985 */ /* 0x0045e8000c101d04 */
[----:B-1----:R-:W3:Y:S01]  /*32c0*/  @!P0 LD.E.128 R4, desc[UR4][R34.64] ;  /* 0x0000000422048980 */ /* 0x002ee2000c101d00 */
[----:B--2---:R-:W-:Y:S03]  /*32d0*/  IADD3 R21, P5, PT, RZ, -UR6, RZ ;  /* 0x80000006ff157c10 */ /* 0x004fe6000ffbe0ff */
[----:B---3--:R1:W-:Y:S04]  /*32e0*/  @!P0 ST.E.128 desc[UR4][R32.64], R4 ;  /* 0x0000000420008985 */ /* 0x0083e8000c101d04 */
[----:B------:R-:W2:Y:S04]  /*32f0*/  LD.E R26, desc[UR4][R164.64+0x130] ;  /* 0x00013004a41a7980 */ /* 0x000ea8000c101900 */
[----:B------:R-:W3:Y:S01]  /*3300*/  LD.E R17, desc[UR4][R164.64+0xd0] ;  /* 0x0000d004a4117980 */ /* 0x000ee2000c101900 */
[----:B--2---:R-:W-:Y:S04]  /*3310*/  IMAD.SHL.U32 R26, R26, 0x100, RZ ;  /* 0x000001001a1a7824 */ /* 0x004fe800078e00ff */
[----:B------:R-:W-:Y:S05]  /*3320*/  IMAD.X R20, RZ, RZ, ~R26, P5 ;  /* 0x000000ffff147224 */ /* 0x000fea00028e0e1a */
[----:B------:R-:W-:Y:S04]  /*3330*/  SHF.R.S64 R21, R21, 0x1f, R20 ;  /* 0x0000001f15157819 */ /* 0x000fe80000001014 */
[----:B------:R-:W-:Y:S04]  /*3340*/  IADD3 R100, P5, PT, R100, R21, RZ ;  /* 0x0000001564647210 */ /* 0x000fe80007fbe0ff */
[----:B------:R-:W-:Y:S02]  /*3350*/  LEA.HI.X.SX32 R101, R20, R101, 0x1, P5 ;  /* 0x0000006514657211 */ /* 0x000fe400028f0eff */
[----:B---3--:R-:W-:Y:S11]  /*3360*/  ISETP.NE.AND P5, PT, R17, RZ, PT ;  /* 0x000000ff1100720c */ /* 0x008ff60003fa5270 */
[----:B------:R-:W-:Y:S02]  /*3370*/  @!UPT UIADD3 URZ, UPT, UPT, URZ, URZ, URZ ;  /* 0x000000fffffff290 */ /* 0x000fe4000fffe0ff */
[----:B-1----:R-:W-:Y:S05]  /*3380*/  @P5 BRA `(.L_x_2731) ;  /* 0x00000008001c5947 */ /* 0x002fea0003800000 */
[----:B------:R-:W-:Y:S02]  /*3390*/  P2R R30, PR, RZ, 0x8 ;  /* 0x00000008ff1e7803 */ /* 0x000fe40000000000 */
[----:B------:R-:W-:Y:S02]  /*33a0*/  ISETP.NE.AND P3, PT, R18, RZ, PT ;  /* 0x000000ff1200720c */ /* 0x000fe40003f65270 */
[----:B------:R-:W-:Y:S02]  /*33b0*/  P2R R31, PR, RZ, 0x40 ;  /* 0x00000040ff1f7803 */ /* 0x000fe40000000000 */
[----:B------:R-:W-:Y:S02]  /*33c0*/  P2R R20, PR, RZ, 0x8 ;  /* 0x00000008ff147803 */ /* 0x000fe40000000000 */
[----:B------:R-:W-:Y:S02]  /*33d0*/  ISETP.NE.AND P3, PT, R3, RZ, PT ;  /* 0x000000ff0300720c */ /* 0x000fe40003f65270 */
[----:B------:R-:W-:Y:S02]  /*33e0*/  P2R R3, PR, RZ, 0x4 ;  /* 0x00000004ff037803 */ /* 0x000fe40000000000 */
[----:B------:R-:W-:Y:S01]  /*33f0*/  ISETP.NE.AND P2, PT, R8, RZ, PT ;  /* 0x000000ff0800720c */ /* 0x000fe20003f45270 */
[----:B------:R-:W-:Y:S01]  /*3400*/  @!P4 IMAD.MOV.U32 R8, RZ, RZ, R12 ;  /* 0x000000ffff08c224 */ /* 0x000fe200078e000c */
[----:B------:R-:W-:Y:S02]  /*3410*/  P2R R27, PR, RZ, 0x2 ;  /* 0x00000002ff1b7803 */ /* 0x000fe40000000000 */
[----:B------:R-:W-:Y:S02]  /*3420*/  ISETP.NE.AND P6, PT, R16, RZ, PT ;  /* 0x000000ff1000720c */ /* 0x000fe40003fc5270 */
[----:B------:R-:W-:Y:S02]  /*3430*/  ISETP.NE.AND P1, PT, R19, RZ, PT ;  /* 0x000000ff1300720c */ /* 0x000fe40003f25270 */
[----:B------:R-:W2:Y:S01]  /*3440*/  @!P4 LD.E.128 R16, desc[UR4][R8.64] ;  /* 0x000000040810c980 */ /* 0x000ea2000c101d00 */
[C---:B------:R-:W-:Y:S02]  /*3450*/  LEA R34, P5, R111.reuse, R12, 0x1 ;  /* 0x0000000c6f227211 */ /* 0x040fe400078a08ff */
[----:B------:R-:W-:Y:S02]  /*3460*/  P2R R26, PR, RZ, 0x1 ;  /* 0x00000001ff1a7803 */ /* 0x000fe40000000000 */
[----:B------:R-:W-:Y:S02]  /*3470*/  LEA.HI.X R35, R111, R9, R80, 0x1, P5 ;  /* 0x000000096f237211 */ /* 0x000fe400028f0c50 */
[C---:B------:R-:W-:Y:S02]  /*3480*/  LEA R32, P5, R66.reuse, R106, 0x1 ;  /* 0x0000006a42207211 */ /* 0x040fe400078a08ff */
[----:B------:R-:W-:Y:S02]  /*3490*/  ISETP.NE.AND P0, PT, R29, RZ, PT ;  /* 0x000000ff1d00720c */ /* 0x000fe40003f05270 */
[----:B------:R-:W-:Y:S02]  /*34a0*/  LEA.HI.X R33, R66, R107, R67, 0x1, P5 ;  /* 0x0000006b42217211 */ /* 0x000fe400028f0c43 */
[----:B------:R-:W-:Y:S01]  /*34b0*/  ISETP.NE.AND P5, PT, R2, RZ, PT ;  /* 0x000000ff0200720c */ /* 0x000fe20003fa5270 */
[----:B--2---:R1:W-:Y:S01]  /*34c0*/  @!P4 ST.E.128 desc[UR4][R106.64], R16 ;  /* 0x000000106a00c985 */ /* 0x0043e2000c101d04 */
[----:B------:R-:W-:Y:S05]  /*34d0*/  @!P2 IADD3 R42, P4, PT, R34, R91, RZ ;  /* 0x0000005b222aa210 */ /* 0x000fea0007f9e0ff */
[C---:B------:R-:W-:Y:S01]  /*34e0*/  @!P2 IMAD.X R43, R35.reuse, 0x1, R89, P4 ;  /* 0x00000001232ba824 */ /* 0x040fe200020e0659 */
[CC--:B------:R-:W-:Y:S04]  /*34f0*/  @!P2 LEA R36, P4, R224.reuse, R32.reuse, 0x5 ;  /* 0x00000020e024a211 */ /* 0x0c0fe800078828ff */
[----:B------:R-:W-:Y:S02]  /*3500*/  @!P2 LEA.HI.X R37, R224, R33, R225, 0x5, P4 ;  /* 0x00000021e025a211 */ /* 0x000fe400020f2ce1 */
[----:B------:R-:W-:Y:S11]  /*3510*/  ISETP.NE.AND P4, PT, R28, RZ, PT ;  /* 0x000000ff1c00720c */ /* 0x000ff60003f85270 */
[----:B------:R-:W-:Y:S02]  /*3520*/  @!UPT UIADD3 URZ, UPT, UPT, URZ, URZ, URZ ;  /* 0x000000fffffff290 */ /* 0x000fe4000fffe0ff */
[----:B------:R-:W2:Y:S04]  /*3530*/  @!P4 LD.E.128 R4, desc[UR4][R34.64] ;  /* 0x000000042204c980 */ /* 0x000ea8000c101d00 */
[----:B--2---:R2:W-:Y:S01]  /*3540*/  @!P4 ST.E.128 desc[UR4][R32.64], R4 ;  /* 0x000000042000c985 */ /* 0x0045e2000c101d04 */
[----:B------:R-:W-:Y:S03]  /*3550*/  @!P3 IADD3 R40, P4, PT, R34, R95, RZ ;  /* 0x0000005f2228b210 */ /* 0x000fe60007f9e0ff */
[----:B-1----:R-:W3:Y:S02]  /*3560*/  @!P2 LD.E.128 R16, desc[UR4][R42.64] ;  /* 0x000000042a10a980 */ /* 0x002ee4000c101d00 */
[C---:B------:R-:W-:Y:S01]  /*3570*/  @!P3 IMAD.X R41, R35.reuse, 0x1, R93, P4 ;  /* 0x000000012329b824 */ /* 0x040fe200020e065d */
[C---:B------:R-:W-:Y:S04]  /*3580*/  @!P3 LEA R28, P4, R224.reuse, R32, 0x6 ;  /* 0x00000020e01cb211 */ /* 0x040fe800078830ff */
[----:B------:R-:W-:Y:S02]  /*3590*/  @!P3 LEA.HI.X R29, R224, R33, R225, 0x6, P4 ;  /* 0x00000021e01db211 */ /* 0x000fe400020f34e1 */
[C---:B------:R-:W-:Y:S05]  /*35a0*/  @!P6 IADD3 R22, P4, PT, R34.reuse, R178, RZ ;  /* 0x000000b22216e210 */ /* 0x040fea0007f9e0ff */
[C---:B------:R-:W-:Y:S01]  /*35b0*/  @!P6 IMAD.X R23, R35.reuse, 0x1, R81, P4 ;  /* 0x000000012317e824 */ /* 0x040fe200020e0651 */
[----:B------:R-:W-:Y:S05]  /*35c0*/  @!P5 IADD3 R38, P4, PT, R34, R99, RZ ;  /* 0x000000632226d210 */ /* 0x000fea0007f9e0ff */
[----:B------:R-:W-:Y:S01]  /*35d0*/  @!P5 IMAD.X R39, R35, 0x1, R97, P4 ;  /* 0x000000012327d824 */ /* 0x000fe200020e0661 */
[C---:B------:R-:W-:Y:S04]  /*35e0*/  @!P5 LEA R44, P4, R224.reuse, R32, 0x7 ;  /* 0x00000020e02cd211 */ /* 0x040fe800078838ff */
[----:B------:R-:W-:Y:S01]  /*35f0*/  @!P5 LEA.HI.X R45, R224, R33, R225, 0x7, P4 ;  /* 0x00000021e02dd211 */ /* 0x000fe200020f3ce1 */
[----:B---3--:R1:W-:Y:S01]  /*3600*/  @!P2 ST.E.128 desc[UR4][R36.64], R16 ;  /* 0x000000102400a985 */ /* 0x0083e2000c101d04 */
[----:B------:R-:W-:Y:S01]  /*3610*/  ISETP.NE.AND P2, PT, R0, RZ, PT ;  /* 0x000000ff0000720c */ /* 0x000fe20003f45270 */
[----:B------:R-:W-:Y:S02]  /*3620*/  @!P6 IMAD R0, R225, 0x60, RZ ;  /* 0x00000060e100e824 */ /* 0x000fe400078e02ff */
[----:B--2---:R-:W2:Y:S01]  /*3630*/  @!P3 LD.E.128 R4, desc[UR4][R40.64] ;  /* 0x000000042804b980 */ /* 0x004ea2000c101d00 */
[--C-:B-1----:R-:W-:Y:S05]  /*3640*/  @!P6 IMAD.WIDE.U32 R16, R224, 0x60, R32.reuse ;  /* 0x00000060e010e825 */ /* 0x102fea00078e0020 */
[----:B------:R-:W-:Y:S01]  /*3650*/  @!P6 IADD3 R17, PT, PT, R17, R0, RZ ;  /* 0x000000001111e210 */ /* 0x000fe20007ffe0ff */
[----:B--2---:R1:W-:Y:S01]  /*3660*/  @!P3 ST.E.128 desc[UR4][R28.64], R4 ;  /* 0x000000041c00b985 */ /* 0x0043e2000c101d04 */
[----:B------:R-:W-:Y:S03]  /*3670*/  ISETP.NE.AND P3, PT, R20, RZ, PT ;  /* 0x000000ff1400720c */ /* 0x000fe60003f65270 */
[----:B------:R-:W2:Y:S10]  /*3680*/  @!P6 LD.E.128 R20, desc[UR4][R22.64] ;  /* 0x000000041614e980 */ /* 0x000eb4000c101d00 */
[----:B------:R-:W-:Y:S01]  /*3690*/  @!P3 IMAD R0, R225, 0xa0, RZ ;  /* 0x000000a0e100b824 */ /* 0x000fe200078e02ff */
[----:B--2---:R2:W-:Y:S01]  /*36a0*/  @!P6 ST.E.128 desc[UR4][R16.64], R20 ;  /* 0x000000141000e985 */ /* 0x0045e2000c101d04 */
[----:B------:R-:W-:Y:S03]  /*36b0*/  ISETP.NE.AND P6, PT, R31, RZ, PT ;  /* 0x000000ff1f00720c */ /* 0x000fe60003fc5270 */
[----:B-1----:R-:W3:Y:S01]  /*36c0*/  @!P5 LD.E.128 R4, desc[UR4][R38.64] ;  /* 0x000000042604d980 */ /* 0x002ee2000c101d00 */
[----:B--2---:R-:W-:Y:S01]  /*36d0*/  @!P3 IMAD.WIDE.U32 R20, R224, 0xa0, R32 ;  /* 0x000000a0e014b825 */ /* 0x004fe200078e0020 */
[C---:B------:R-:W-:Y:S03]  /*36e0*/  @!P3 IADD3 R16, P4, PT, R34.reuse, R176, RZ ;  /* 0x000000b02210b210 */ /* 0x040fe60007f9e0ff */
[----:B------:R-:W-:Y:S02]  /*36f0*/  @!P3 IMAD.IADD R21, R21, 0x1, R0 ;  /* 0x000000011515b824 */ /* 0x000fe400078e0200 */
[----:B------:R-:W-:Y:S01]  /*3700*/  @!P3 IMAD.X R17, R35, 0x1, R83, P4 ;  /* 0x000000012311b824 */ /* 0x000fe200020e0653 */
[----:B------:R-:W-:Y:S01]  /*3710*/  @!P1 IADD3 R28, P4, PT, R34, R174, RZ ;  /* 0x000000ae221c9210 */ /* 0x000fe20007f9e0ff */
[----:B------:R-:W-:Y:S02]  /*3720*/  @!P1 IMAD R0, R225, 0xc0, RZ ;  /* 0x000000c0e1009824 */ /* 0x000fe400078e02ff */
[----:B------:R-:W-:Y:S04]  /*3730*/  @!P1 IMAD.WIDE.U32 R22, R224, 0xc0, R32 ;  /* 0x000000c0e0169825 */ /* 0x000fe800078e0020 */
[----:B------:R-:W-:Y:S01]  /*3740*/  @!P1 IMAD.X R29, R35, 0x1, R85, P4 ;  /* 0x00000001231d9824 */ /* 0x000fe200020e0655 */
[----:B------:R-:W-:Y:S01]  /*3750*/  @!P1 IADD3 R23, PT, PT, R23, R0, RZ ;  /* 0x0000000017179210 */ /* 0x000fe20007ffe0ff */
[----:B------:R-:W-:Y:S01]  /*3760*/  @!P0 IMAD R0, R225, 0xe0, RZ ;  /* 0x000000e0e1008824 */ /* 0x000fe200078e02ff */
[----:B------:R-:W-:Y:S05]  /*3770*/  @!P0 IADD3 R36, P4, PT, R34, R172, RZ ;  /* 0x000000ac22248210 */ /* 0x000fea0007f9e0ff */
[----:B------:R-:W-:Y:S01]  /*3780*/  @!P0 IMAD.X R37, R35, 0x1, R87, P4 ;  /* 0x0000000123258824 */ /* 0x000fe200020e0657 */
[----:B---3--:R1:W-:Y:S01]  /*3790*/  @!P5 ST.E.128 desc[UR4][R44.64], R4 ;  /* 0x000000042c00d985 */ /* 0x0083e2000c101d04 */
[----:B------:R-:W-:Y:S03]  /*37a0*/  ISETP.NE.AND P5, PT, R25, RZ, PT ;  /* 0x000000ff1900720c */ /* 0x000fe60003fa5270 */
[----:B------:R-:W2:Y:S04]  /*37b0*/  @!P3 LD.E.128 R16, desc[UR4][R16.64] ;  /* 0x000000041010b980 */ /* 0x000ea8000c101d00 */
[----:B--2---:R-:W-:Y:S01]  /*37c0*/  @!P3 ST.E.128 desc[UR4][R20.64], R16 ;  /* 0x000000101400b985 */ /* 0x004fe2000c101d04 */
[----:B------:R-:W-:Y:S02]  /*37d0*/  ISETP.NE.AND P3, PT, R30, RZ, PT ;  /* 0x000000ff1e00720c */ /* 0x000fe40003f65270 */
[C---:B------:R-:W-:Y:S01]  /*37e0*/  @!P2 LEA R30, P4, R168.reuse, R34, 0x8 ;  /* 0x00000022a81ea211 */ /* 0x040fe200078840ff */
[----:B-1----:R-:W2:Y:S03]  /*37f0*/  @!P1 LD.E.128 R4, desc[UR4][R28.64] ;  /* 0x000000041c049980 */ /* 0x002ea6000c101d00 */
[----:B------:R-:W-:Y:S02]  /*3800*/  @!P2 LEA.HI.X R31, R168, R35, R169, 0x8, P4 ;  /* 0x00000023a81fa211 */ /* 0x000fe400020f44a9 */
[C---:B------:R-:W-:Y:S04]  /*3810*/  @!P2 LEA R38, P4, R224.reuse, R32, 0x8 ;  /* 0x00000020e026a211 */ /* 0x040fe800078840ff */
[----:B------:R-:W-:Y:S02]  /*3820*/  @!P2 LEA.HI.X R39, R224, R33, R225, 0x8, P4 ;  /* 0x00000021e027a211 */ /* 0x000fe400020f44e1 */
[----:B------:R-:W-:Y:S01]  /*3830*/  ISETP.NE.AND P4, PT, R24, RZ, PT ;  /* 0x000000ff1800720c */ /* 0x000fe20003f85270 */
[----:B------:R-:W-:Y:S04]  /*3840*/  @!P0 IMAD.WIDE.U32 R24, R224, 0xe0, R32 ;  /* 0x000000e0e0188825 */ /* 0x000fe800078e0020 */
[----:B------:R-:W-:Y:S08]  /*3850*/  @!P0 IMAD.IADD R25, R25, 0x1, R0 ;  /* 0x0000000119198824 */ /* 0x000ff000078e0200 */
[----:B------:R-:W-:Y:S01]  /*3860*/  @!P4 IMAD R0, R169, 0x120, RZ ;  /* 0x00000120a900c824 */ /* 0x000fe200078e02ff */
[----:B--2---:R1:W-:Y:S01]  /*3870*/  @!P1 ST.E.128 desc[UR4][R22.64], R4 ;  /* 0x0000000416009985 */ /* 0x0043e2000c101d04 */
[----:B------:R-:W-:Y:S03]  /*3880*/  ISETP.NE.AND P1, PT, R27, RZ, PT ;  /* 0x000000ff1b00720c */ /* 0x000fe60003f25270 */
[----:B-1----:R-:W2:Y:S04]  /*3890*/  @!P0 LD.E.128 R20, desc[UR4][R36.64] ;  /* 0x0000000424148980 */ /* 0x002ea8000c101d00 */
[----:B--2---:R1:W-:Y:S01]  /*38a0*/  @!P0 ST.E.128 desc[UR4][R24.64], R20 ;  /* 0x0000001418008985 */ /* 0x0043e2000c101d04 */
[----:B------:R-:W-:Y:S03]  /*38b0*/  ISETP.NE.AND P0, PT, R26, RZ, PT ;  /* 0x000000ff1a00720c */ /* 0x000fe60003f05270 */
[----:B------:R-:W2:Y:S04]  /*38c0*/  @!P2 LD.E.128 R16, desc[UR4][R30.64] ;  /* 0x000000041e10a980 */ /* 0x000ea8000c101d00 */
[----:B--2---:R2:W-:Y:S01]  /*38d0*/  @!P2 ST.E.128 desc[UR4][R38.64], R16 ;  /* 0x000000102600a985 */ /* 0x0045e2000c101d04 */
[----:B------:R-:W-:Y:S01]  /*38e0*/  ISETP.NE.AND P2, PT, R3, RZ, PT ;  /* 0x000000ff0300720c */ /* 0x000fe20003f45270 */
[----:B------:R-:W-:Y:S04]  /*38f0*/  @!P4 IMAD.WIDE.U32 R2, R168, 0x120, R34 ;  /* 0x00000120a802c825 */ /* 0x000fe800078e0022 */
[----:B------:R-:W-:Y:S02]  /*3900*/  @!P4 IMAD.IADD R3, R3, 0x1, R0 ;  /* 0x000000010303c824 */ /* 0x000fe400078e0200 */
[----:B-1----:R-:W-:Y:S03]  /*3910*/  @!P4 IMAD.WIDE.U32 R20, R224, 0x120, R32 ;  /* 0x00000120e014c825 */ /* 0x002fe600078e0020 */
[----:B------:R1:W3:Y:S01]  /*3920*/  @!P4 LD.E.128 R4, desc[UR4][R2.64] ;  /* 0x000000040204c980 */ /* 0x0002e2000c101d00 */
[----:B------:R-:W-:Y:S02]  /*3930*/  @!P5 IMAD R0, R169, 0x140, RZ ;  /* 0x00000140a900d824 */ /* 0x000fe400078e02ff */
[----:B--2---:R-:W-:Y:S04]  /*3940*/  @!P5 IMAD.WIDE.U32 R16, R168, 0x140, R34 ;  /* 0x00000140a810d825 */ /* 0x004fe800078e0022 */
[----:B-1----:R-:W-:Y:S02]  /*3950*/  @!P4 IMAD R2, R225, 0x120, RZ ;  /* 0x00000120e102c824 */ /* 0x002fe400078e02ff */
[----:B------:R-:W-:Y:S02]  /*3960*/  @!P5 IMAD.IADD R17, R17, 0x1, R0 ;  /* 0x000000011111d824 */ /* 0x000fe400078e0200 */
[----:B------:R-:W-:Y:S02]  /*3970*/  @!P4 IMAD.IADD R21, R21, 0x1, R2 ;  /* 0x000000011515c824 */ /* 0x000fe400078e0202 */
[----:B------:R-:W-:Y:S02]  /*3980*/  @!P5 IMAD R2, R225, 0x140, RZ ;  /* 0x00000140e102d824 */ /* 0x000fe400078e02ff */
[----:B------:R-:W-:Y:S04]  /*3990*/  @!P5 IMAD.WIDE.U32 R22, R224, 0x140, R32 ;  /* 0x00000140e016d825 */ /* 0x000fe800078e0020 */
[----:B------:R-:W-:Y:S01]  /*39a0*/  @!P6 IMAD R0, R169, 0x160, RZ ;  /* 0x00000160a900e824 */ /* 0x000fe200078e02ff */
[----:B------:R-:W-:Y:S01]  /*39b0*/  @!P5 IADD3 R23, PT, PT, R23, R2, RZ ;  /* 0x000000021717d210 */ /* 0x000fe20007ffe0ff */
[----:B------:R-:W-:Y:S01]  /*39c0*/  @!P6 IMAD R2, R225, 0x160, RZ ;  /* 0x00000160e102e824 */ /* 0x000fe200078e02ff */
[----:B---3--:R1:W-:Y:S04]  /*39d0*/  @!P4 ST.E.128 desc[UR4][R20.64], R4 ;  /* 0x000000041400c985 */ /* 0x0083e8000c101d04 */
[----:B------:R-:W2:Y:S01]  /*39e0*/  @!P5 LD.E.128 R16, desc[UR4][R16.64] ;  /* 0x000000041010d980 */ /* 0x000ea2000c101d00 */
[----:B-1----:R-:W-:Y:S04]  /*39f0*/  @!P6 IMAD.WIDE.U32 R20, R168, 0x160, R34 ;  /* 0x00000160a814e825 */ /* 0x002fe800078e0022 */
[----:B------:R-:W-:Y:S02]  /*3a00*/  @!P6 IMAD.IADD R21, R21, 0x1, R0 ;  /* 0x000000011515e824 */ /* 0x000fe400078e0200 */
[----:B------:R-:W-:Y:S01]  /*3a10*/  @!P3 IMAD R0, R169, 0x180, RZ ;  /* 0x00000180a900b824 */ /* 0x000fe200078e02ff */
[----:B--2---:R1:W-:Y:S04]  /*3a20*/  @!P5 ST.E.128 desc[UR4][R22.64], R16 ;  /* 0x000000101600d985 */ /* 0x0043e8000c101d04 */
[----:B------:R2:W3:Y:S01]  /*3a30*/  @!P6 LD.E.128 R4, desc[UR4][R20.64] ;  /* 0x000000041404e980 */ /* 0x0004e2000c101d00 */
[----:B-1----:R-:W-:Y:S04]  /*3a40*/  @!P6 IMAD.WIDE.U32 R22, R224, 0x160, R32 ;  /* 0x00000160e016e825 */ /* 0x002fe800078e0020 */
[----:B--2---:R-:W-:Y:S04]  /*3a50*/  @!P3 IMAD.WIDE.U32 R20, R168, 0x180, R34 ;  /* 0x00000180a814b825 */ /* 0x004fe800078e0022 */
[----:B------:R-:W-:Y:S02]  /*3a60*/  @!P6 IMAD.IADD R23, R23, 0x1, R2 ;  /* 0x000000011717e824 */ /* 0x000fe400078e0202 */
[----:B------:R-:W-:Y:S02]  /*3a70*/  @!P3 IMAD.IADD R21, R21, 0x1, R0 ;  /* 0x000000011515b824 */ /* 0x000fe400078e0200 */
[----:B------:R-:W-:Y:S02]  /*3a80*/  @!P1 IMAD R0, R169, 0x1a0, RZ ;  /* 0x000001a0a9009824 */ /* 0x000fe400078e02ff */
[----:B------:R-:W-:Y:S01]  /*3a90*/  @!P3 IMAD R2, R225, 0x180, RZ ;  /* 0x00000180e102b824 */ /* 0x000fe200078e02ff */
[----:B---3--:R1:W-:Y:S04]  /*3aa0*/  @!P6 ST.E.128 desc[UR4][R22.64], R4 ;  /* 0x000000041600e985 */ /* 0x0083e8000c101d04 */
[----:B------:R2:W3:Y:S01]  /*3ab0*/  @!P3 LD.E.128 R16, desc[UR4][R20.64] ;  /* 0x000000041410b980 */ /* 0x0004e2000c101d00 */
[----:B-1----:R-:W-:Y:S04]  /*3ac0*/  @!P3 IMAD.WIDE.U32 R22, R224, 0x180, R32 ;  /* 0x00000180e016b825 */ /* 0x002fe800078e0020 */
[----:B--2---:R-:W-:Y:S01]  /*3ad0*/  @!P1 IMAD.WIDE.U32 R20, R168, 0x1a0, R34 ;  /* 0x000001a0a8149825 */ /* 0x004fe200078e0022 */
[----:B------:R-:W-:Y:S03]  /*3ae0*/  @!P3 IADD3 R23, PT, PT, R23, R2, RZ ;  /* 0x000000021717b210 */ /* 0x000fe60007ffe0ff */
[----:B------:R-:W-:Y:S02]  /*3af0*/  @!P1 IMAD.IADD R21, R21, 0x1, R0 ;  /* 0x0000000115159824 */ /* 0x000fe400078e0200 */
[----:B------:R-:W-:Y:S04]  /*3b00*/  @!P1 IMAD.WIDE.U32 R2, R224, 0x1a0, R32 ;  /* 0x000001a0e0029825 */ /* 0x000fe800078e0020 */
[----:B------:R-:W-:Y:S04]  /*3b10*/  @!P1 IMAD R0, R225, 0x1a0, RZ ;  /* 0x000001a0e1009824 */ /* 0x000fe800078e02ff */
[----:B------:R-:W-:Y:S01]  /*3b20*/  @!P1 IMAD.IADD R3, R3, 0x1, R0 ;  /* 0x0000000103039824 */ /* 0x000fe200078e0200 */
[----:B---3--:R1:W-:Y:S04]  /*3b30*/  @!P3 ST.E.128 desc[UR4][R22.64], R16 ;  /* 0x000000101600b985 */ /* 0x0083e8000c101d04 */
[----:B------:R-:W2:Y:S04]  /*3b40*/  @!P1 LD.E.128 R4, desc[UR4][R20.64] ;  /* 0x0000000414049980 */ /* 0x000ea8000c101d00 */
[----:B--2---:R1:W-:Y:S01]  /*3b50*/  @!P1 ST.E.128 desc[UR4][R2.64], R4 ;  /* 0x0000000402009985 */ /* 0x0043e2000c101d04 */
[----:B------:R-:W-:Y:S05]  /*3b60*/  @P0 BRA `(.L_x_2732) ;  /* 0x000000a0002c0947 */ /* 0x000fea0003800000 */
[----:B-1----:R-:W-:Y:S02]  /*3b70*/  IMAD R3, R169, 0x1c0, RZ ;  /* 0x000001c0a9037824 */ /* 0x002fe400078e02ff */
[----:B------:R-:W-:Y:S04]  /*3b80*/  IMAD.WIDE.U32 R34, R168, 0x1c0, R34 ;  /* 0x000001c0a8227825 */ /* 0x000fe800078e0022 */
[----:B------:R-:W-:Y:S01]  /*3b90*/  IMAD.WIDE.U32 R32, R224, 0x1c0, R32 ;  /* 0x000001c0e0207825 */ /* 0x000fe200078e0020 */
[----:B------:R-:W-:Y:S03]  /*3ba0*/  IADD3 R35, PT, PT, R35, R3, RZ ;  /* 0x0000000323237210 */ /* 0x000fe60007ffe0ff */
[----:B------:R-:W-:Y:S02]  /*3bb0*/  IMAD R3, R225, 0x1c0, RZ ;  /* 0x000001c0e1037824 */ /* 0x000fe400078e02ff */
[----:B------:R-:W2:Y:S03]  /*3bc0*/  LD.E.128 R4, desc[UR4][R34.64] ;  /* 0x0000000422047980 */ /* 0x000ea6000c101d00 */
[----:B------:R-:W-:Y:S05]  /*3bd0*/  IADD3 R33, PT, PT, R33, R3, RZ ;  /* 0x0000000321217210 */ /* 0x000fea0007ffe0ff */
[----:B--2---:R1:W-:Y:S01]  /*3be0*/  ST.E.128 desc[UR4][R32.64], R4 ;  /* 0x0000000420007985 */ /* 0x0043e2000c101d04 */
[----:B------:R-:W-:Y:S05]  /*3bf0*/  BRA `(.L_x_2732) ;  /* 0x000000a000087947 */ /* 0x000fea0003800000 */
.L_x_2731:
        /* <DEDUP_REMOVED lines=15> */
[CC--:B------:R-:W-:Y:S02]  /*3cf0*/  ISETP.GE.OR P0, PT, R162.reuse, R120.reuse, P1 ;  /* 0x00000078a200720c */ /* 0x0c0fe40000f06670 */
[----:B------:R-:W-:Y:S01]  /*3d00*/  ISETP.GE.OR P3, PT, R77, R120, P1 ;  /* 0x000000784d00720c */ /* 0x000fe20000f66670 */
        /* <DEDUP_REMOVED lines=15> */
[----:B------:R-:W-:Y:S01]  /*3e00*/  @!P0 HADD2.F32 R28, -RZ, R35.H0_H0 ;  /* 0x20000023ff1c8230 */ /* 0x000fe20000004100 */
[----:B------:R-:W-:Y:S01]  /*3e10*/  @!P0 MOV R16, R21 ;  /* 0x0000001500108202 */ /* 0x000fe20000000f00 */
[----:B------:R-:W-:Y:S02]  /*3e20*/  @!P0 HADD2.F32 R33, -RZ, R34.H1_H1 ;  /* 0x30000022ff218230 */ /* 0x000fe40000004100 */
[--C-:B------:R-:W-:Y:S02]  /*3e30*/  @!P0 HADD2.F32 R27, -RZ, R25.reuse.H1_H1 ;  /* 0x30000019ff1b8230 */ /* 0x100fe40000004100 */
[--C-:B----4-:R-:W-:Y:S02]  /*3e40*/  @!P0 HADD2.F32 R24, -RZ, R18.reuse.H0_H0 ;  /* 0x20000012ff188230 */ /* 0x110fe40000004100 */
[----:B------:R-:W-:Y:S01]  /*3e50*/  @!P0 HADD2.F32 R31, -RZ, R25.H0_H0 ;  /* 0x20000019ff1f8230 */ /* 0x000fe20000004100 */
[----:B------:R-:W-:Y:S01]  /*3e60*/  @!P0 MOV R25, R22 ;  /* 0x0000001600198202 */ /* 0x000fe20000000f00 */
        /* <DEDUP_REMOVED lines=8> */
[C---:B------:R-:W-:Y:S01]  /*3ef0*/  @!P0 FMUL.FTZ R2, R27.reuse, R18 ;  /* 0x000000121b028220 */ /* 0x040fe20000410000 */
[----:B------:R-:W-:Y:S02]  /*3f00*/  @!P0 HADD2.F32 R29, -RZ, R16.H0_H0 ;  /* 0x20000010ff1d8230 */ /* 0x000fe40000004100 */
[----:B------:R-:W-:Y:S01]  /*3f10*/  @!P0 FMUL.FTZ R45, R27, R33 ;  /* 0x000000211b2d8220 */ /* 0x000fe20000410000 */
[----:B------:R-:W-:Y:S01]  /*3f20*/  @!P0 F2FP.F16.F32.PACK_AB R43, R0, R43 ;  /* 0x0000002b002b823e */ /* 0x000fe200000000ff */
[----:B------:R-:W-:Y:S02]  /*3f30*/  @!P0 HADD2.F32 R26, -RZ, R25.H1_H1 ;  /* 0x30000019ff1a8230 */ /* 0x000fe40000004100 */
[----:B------:R-:W-:Y:S01]  /*3f40*/  @!P0 HADD2.F32 R19, -RZ, R19.H1_H1 ;  /* 0x30000013ff138230 */ /* 0x000fe20000004100 */
[----:B------:R-:W-:Y:S01]  /*3f50*/  @!P0 MOV R20, R43 ;  /* 0x0000002b00148202 */ /* 0x000fe20000000f00 */
[----:B------:R-:W-:Y:S02]  /*3f60*/  @!P0 HADD2.F32 R35, -RZ, R35.H1_H1 ;  /* 0x30000023ff238230 */ /* 0x000fe40000004100 */
[C---:B------:R-:W-:Y:S01]  /*3f70*/  @!P0 FMUL.FTZ R3, R26.reuse, R5 ;  /* 0x000000051a038220 */ /* 0x040fe20000410000 */
[--C-:B------:R-:W-:Y:S02]  /*3f80*/  @!P0 HADD2.F32 R16, -RZ, R24.reuse.H1_H1 ;  /* 0x30000018ff108230 */ /* 0x100fe40000004100 */
[----:B------:R-:W-:Y:S01]  /*3f90*/  @!P0 FMUL.FTZ R8, R26, R28 ;  /* 0x0000001c1a088220 */ /* 0x000fe20000410000 */
[----:B------:R-:W-:Y:S02]  /*3fa0*/  @!P0 HADD2.F32 R30, -RZ, R25.H0_H0 ;  /* 0x20000019ff1e8230 */ /* 0x000fe40000004100 */
[----:B------:R-:W-:Y:S01]  /*3fb0*/  @!P0 FFMA.FTZ R2, R33, R29, R2 ;  /* 0x0000001d21028223 */ /* 0x000fe20000010002 */
[----:B------:R-:W-:Y:S02]  /*3fc0*/  @!P0 HADD2.F32 R32, -RZ, R24.H0_H0 ;  /* 0x20000018ff208230 */ /* 0x000fe40000004100 */
[C---:B------:R-:W-:Y:S01]  /*3fd0*/  @!P0 FMUL.FTZ R47, R16.reuse, R35 ;  /* 0x00000023102f8220 */ /* 0x040fe20000410000 */
[----:B------:R-:W-:Y:S01]  /*3fe0*/  @!P0 FMUL.FTZ R4, R16, R19 ;  /* 0x0000001310048220 */ /* 0x000fe20000410000 */
[----:B------:R-:W-:Y:S01]  /*3ff0*/  @!P0 FFMA.FTZ R3, R28, R30, R3 ;  /* 0x0000001e1c038223 */ /* 0x000fe20000010003 */
[----:B------:R-:W-:Y:S01]  /*4000*/  @!P0 FFMA.FTZ R45, R29, R18, -R45 ;  /* 0x000000121d2d8223 */ /* 0x000fe2000001082d */
[----:B------:R-:W-:Y:S01]  /*4010*/  @!P0 FFMA.FTZ R8, R30, R5, -R8 ;  /* 0x000000051e088223 */ /* 0x000fe20000010808 */
[----:B------:R-:W-:Y:S01]  /*4020*/  @!P0 FFMA.FTZ R47, R32, R19, -R47 ;  /* 0x00000013202f8223 */ /* 0x000fe2000001082f */
[----:B------:R-:W-:Y:S02]  /*4030*/  @!P0 FFMA.FTZ R4, R35, R32, R4 ;  /* 0x0000002023048223 */ /* 0x000fe40000010004 */
[----:B------:R-:W-:Y:S02]  /*4040*/  @!P0 F2FP.F16.F32.PACK_AB R44, R2, R45 ;  /* 0x0000002d022c823e */ /* 0x000fe400000000ff */
[----:B------:R-:W-:Y:S02]  /*4050*/  @!P0 F2FP.F16.F32.PACK_AB R8, R3, R8 ;  /* 0x000000080308823e */ /* 0x000fe400000000ff */
[----:B------:R-:W-:Y:S02]  /*4060*/  @!P0 F2FP.F16.F32.PACK_AB R47, R4, R47 ;  /* 0x0000002f042f823e */ /* 0x000fe400000000ff */
[----:B------:R-:W-:Y:S02]  /*4070*/  @!P0 MOV R21, R44 ;  /* 0x0000002c00158202 */ /* 0x000fe40000000f00 */
[----:B------:R-:W-:Y:S02]  /*4080*/  @!P0 MOV R22, R8 ;  /* 0x0000000800168202 */ /* 0x000fe40000000f00 */
[----:B------:R-:W-:Y:S05]  /*4090*/  @!P0 MOV R23, R47 ;  /* 0x0000002f00178202 */ /* 0x000fea0000000f00 */
[----:B------:R1:W-:Y:S02]  /*40a0*/  ST.E.128 desc[UR4][R106.64], R20 ;  /* 0x000000146a007985 */ /* 0x0003e4000c101d04 */
.L_x_2735:
[----:B------:R-:W-:Y:S05]  /*40b0*/  BSYNC.RECONVERGENT B0 ;  /* 0x0000000000007941 */ /* 0x000fea0003800200 */
.L_x_2734:
        /* <DEDUP_REMOVED lines=14> */
[----:B------:R-:W-:Y:S01]  /*41a0*/  @!P0 HADD2.F32 R28, -RZ, R33.H0_H0 ;  /* 0x20000021ff1c8230 */ /* 0x000fe20000004100 */
[----:B------:R-:W-:Y:S01]  /*41b0*/  @!P0 MOV R8, R21 ;  /* 0x0000001500088202 */ /* 0x000fe20000000f00 */
[----:B------:R-:W-:Y:S02]  /*41c0*/  @!P0 HADD2.F32 R31, -RZ, R32.H1_H1 ;  /* 0x30000020ff1f8230 */ /* 0x000fe40000004100 */
[----:B------:R-:W-:Y:S02]  /*41d0*/  @!P0 HADD2.F32 R25, -RZ, R24.H1_H1 ;  /* 0x30000018ff198230 */ /* 0x000fe40000004100 */
[----:B----4-:R-:W-:Y:S02]  /*41e0*/  @!P0 HADD2.F32 R16, -RZ, R18.H0_H0 ;  /* 0x20000012ff108230 */ /* 0x010fe40000004100 */
        /* <DEDUP_REMOVED lines=9> */
[--C-:B------:R-:W-:Y:S02]  /*4280*/  @!P0 HADD2.F32 R5, -RZ, R19.reuse.H0_H0 ;  /* 0x20000013ff058230 */ /* 0x100fe40000004100 */
        /* <DEDUP_REMOVED lines=9> */
[----:B------:R-:W-:Y:S02]  /*4320*/  @!P0 HADD2.F32 R8, -RZ, R16.H1_H1 ;  /* 0x30000010ff088230 */ /* 0x000fe40000004100 */
        /* <DEDUP_REMOVED lines=18> */
.L_x_2737:
[----:B------:R-:W-:Y:S05]  /*4450*/  BSYNC.RECONVERGENT B0 ;  /* 0x0000000000007941 */ /* 0x000fea0003800200 */
.L_x_2736:
[----:B------:R-:W-:Y:S04]  /*4460*/  BSSY.RECONVERGENT B0, `(.L_x_2738) ;  /* 0x0000039000007945 */ /* 0x000fe80003800200 */
[----:B------:R-:W-:Y:S05]  /*4470*/  @P5 BRA `(.L_x_2739) ;  /* 0x0000000000dc5947 */ /* 0x000fea0003800000 */
[----:B------:R-:W-:Y:S02]  /*4480*/  ISETP.GE.AND P0, PT, R10, R17, PT ;  /* 0x000000110a00720c */ /* 0x000fe40003f06270 */
[----:B------:R-:W-:Y:S04]  /*4490*/  IADD3 R42, P5, PT, R40, R91, RZ ;  /* 0x0000005b282a7210 */ /* 0x000fe80007fbe0ff */
[----:B------:R-:W-:Y:S02]  /*44a0*/  IADD3.X R43, PT, PT, R41, R89, RZ, P5, !PT ;  /* 0x00000059292b7210 */ /* 0x000fe40002ffe4ff */
[C---:B------:R-:W-:Y:S03]  /*44b0*/  LEA R48, P5, R224.reuse, R38, 0x5 ;  /* 0x00000026e0307211 */ /* 0x040fe600078a28ff */
[----:B-12---:R-:W2:Y:S01]  /*44c0*/  LD.E.128 R20, desc[UR4][R42.64] ;  /* 0x000000042a147980 */ /* 0x006ea2000c101d00 */
[----:B------:R-:W-:Y:S01]  /*44d0*/  LEA.HI.X R49, R224, R39, R225, 0x5, P5 ;  /* 0x00000027e0317211 */ /* 0x000fe200028f2ce1 */
[C---:B------:R-:W-:Y:S04]  /*44e0*/  @!P0 IMAD.WIDE R34, R13.reuse, 0x20, R36 ;  /* 0x000000200d228825 */ /* 0x040fe800078e0224 */
[----:B------:R-:W-:Y:S02]  /*44f0*/  @!P0 IMAD.WIDE R26, R13, 0x20, R6 ;  /* 0x000000200d1a8825 */ /* 0x000fe400078e0206 */
        /* <DEDUP_REMOVED lines=47> */
.L_x_2739:
[----:B------:R-:W-:Y:S05]  /*47f0*/  BSYNC.RECONVERGENT B0 ;  /* 0x0000000000007941 */ /* 0x000fea0003800200 */
.L_x_2738:
[----:B------:R-:W-:Y:S01]  /*4800*/  ISETP.GE.OR P5, PT, R153, R120, P1 ;  /* 0x000000789900720c */ /* 0x000fe20000fa6670 */
[----:B------:R-:W-:Y:S04]  /*4810*/  BSSY.RECONVERGENT B0, `(.L_x_2740) ;  /* 0x0000039000007945 */ /* 0x000fe80003800200 */
[----:B------:R-:W-:Y:S08]  /*4820*/  @P6 BRA `(.L_x_2741) ;  /* 0x0000000000dc6947 */ /* 0x000ff00003800000 */
[----:B------:R-:W-:Y:S02]  /*4830*/  ISETP.GE.AND P0, PT, R10, R17, PT ;  /* 0x000000110a00720c */ /* 0x000fe40003f06270 */
[----:B------:R-:W-:Y:S04]  /*4840*/  IADD3 R42, P6, PT, R40, R95, RZ ;  /* 0x0000005f282a7210 */ /* 0x000fe80007fde0ff */
[----:B------:R-:W-:Y:S02]  /*4850*/  IADD3.X R43, PT, PT, R41, R93, RZ, P6, !PT ;  /* 0x0000005d292b7210 */ /* 0x000fe400037fe4ff */
[C---:B---3--:R-:W-:Y:S03]  /*4860*/  LEA R48, P6, R224.reuse, R38, 0x6 ;  /* 0x00000026e0307211 */ /* 0x048fe600078c30ff */
        /* <DEDUP_REMOVED lines=51> */
.L_x_2741:
[----:B------:R-:W-:Y:S05]  /*4ba0*/  BSYNC.RECONVERGENT B0 ;  /* 0x0000000000007941 */ /* 0x000fea0003800200 */
.L_x_2740:
[----:B------:R-:W-:Y:S01]  /*4bb0*/  ISETP.LT.OR P3, PT, R157, R122, P3 ;  /* 0x0000007a9d00720c */ /* 0x000fe20001f61670 */
[----:B------:R-:W-:Y:S01]  /*4bc0*/  BSSY.RECONVERGENT B0, `(.L_x_2742) ;  /* 0x000003c000007945 */ /* 0x000fe20003800200 */
[----:B------:R-:W-:Y:S02]  /*4bd0*/  ISETP.GE.OR P6, PT, R151, R120, P1 ;  /* 0x000000789700720c */ /* 0x000fe40000fc6670 */
[----:B------:R-:W-:Y:S09]  /*4be0*/  ISETP.LT.OR P4, PT, R155, R122, P4 ;  /* 0x0000007a9b00720c */ /* 0x000ff20002781670 */
[----:B------:R-:W-:Y:S05]  /*4bf0*/  @P3 BRA `(.L_x_2743) ;  /* 0x0000000000e03947 */ /* 0x000fea0003800000 */
[----:B------:R-:W-:Y:S01]  /*4c00*/  IMAD R44, R225, 0x60, RZ ;  /* 0x00000060e12c7824 */ /* 0x000fe200078e02ff */
[----:B------:R-:W-:Y:S01]  /*4c10*/  ISETP.GE.AND P0, PT, R10, R17, PT ;  /* 0x000000110a00720c */ /* 0x000fe20003f06270 */
[----:B---34-:R-:W-:Y:S01]  /*4c20*/  IMAD.WIDE.U32 R48, R224, 0x60, R38 ;  /* 0x00000060e0307825 */ /* 0x018fe200078e0026 */
[----:B------:R-:W-:Y:S04]  /*4c30*/  IADD3 R42, P3, PT, R40, R178, RZ ;  /* 0x000000b2282a7210 */ /* 0x000fe80007f7e0ff */
[----:B------:R-:W-:Y:S02]  /*4c40*/  IADD3.X R43, PT, PT, R41, R81, RZ, P3, !PT ;  /* 0x00000051292b7210 */ /* 0x000fe40001ffe4ff */
[----:B------:R-:W-:Y:S03]  /*4c50*/  IADD3 R49, PT, PT, R44, R49, RZ ;  /* 0x000000312c317210 */ /* 0x000fe60007ffe0ff */
[----:B-12---:R-:W2:Y:S02]  /*4c60*/  LD.E.128 R20, desc[UR4][R42.64] ;  /* 0x000000042a147980 */ /* 0x006ea4000c101d00 */
        /* <DEDUP_REMOVED lines=49> */
.L_x_2743:
[----:B------:R-:W-:Y:S05]  /*4f80*/  BSYNC.RECONVERGENT B0 ;  /* 0x0000000000007941 */ /* 0x000fea0003800200 */
.L_x_2742:
[----:B------:R-:W-:Y:S01]  /*4f90*/  ISETP.GE.OR P3, PT, R149, R120, P1 ;  /* 0x000000789500720c */ /* 0x000fe20000f66670 */
[----:B------:R-:W-:Y:S04]  /*4fa0*/  BSSY.RECONVERGENT B0, `(.L_x_2744) ;  /* 0x0000039000007945 */ /* 0x000fe80003800200 */
[----:B------:R-:W-:Y:S08]  /*4fb0*/  @P4 BRA `(.L_x_2745) ;  /* 0x0000000000dc4947 */ /* 0x000ff00003800000 */
[----:B------:R-:W-:Y:S02]  /*4fc0*/  ISETP.GE.AND P0, PT, R10, R17, PT ;  /* 0x000000110a00720c */ /* 0x000fe40003f06270 */
[----:B------:R-:W-:Y:S04]  /*4fd0*/  IADD3 R42, P4, PT, R40, R99, RZ ;  /* 0x00000063282a7210 */ /* 0x000fe80007f9e0ff */
[----:B------:R-:W-:Y:S02]  /*4fe0*/  IADD3.X R43, PT, PT, R41, R97, RZ, P4, !PT ;  /* 0x00000061292b7210 */ /* 0x000fe400027fe4ff */
[C---:B-1-34-:R-:W-:Y:S03]  /*4ff0*/  LEA R48, P4, R224.reuse, R38, 0x7 ;  /* 0x00000026e0307211 */ /* 0x05afe600078838ff */
[----:B--2---:R-:W2:Y:S01]  /*5000*/  LD.E.128 R20, desc[UR4][R42.64] ;  /* 0x000000042a147980 */ /* 0x004ea2000c101d00 */
        /* <DEDUP_REMOVED lines=50> */
.L_x_2745:
[----:B------:R-:W-:Y:S05]  /*5330*/  BSYNC.RECONVERGENT B0 ;  /* 0x0000000000007941 */ /* 0x000fea0003800200 */
.L_x_2744:
[----:B------:R-:W-:Y:S01]  /*5340*/  ISETP.LT.OR P5, PT, R153, R122, P5 ;  /* 0x0000007a9900720c */ /* 0x000fe20002fa1670 */
[----:B------:R-:W-:Y:S01]  /*5350*/  BSSY.RECONVERGENT B0, `(.L_x_2746) ;  /* 0x000003c000007945 */ /* 0x000fe20003800200 */
[----:B------:R-:W-:Y:S02]  /*5360*/  ISETP.GE.OR P4, PT, R147, R120, P1 ;  /* 0x000000789300720c */ /* 0x000fe40000f86670 */
[----:B------:R-:W-:Y:S09]  /*5370*/  ISETP.LT.OR P6, PT, R151, R122, P6 ;  /* 0x0000007a9700720c */ /* 0x000ff200037c1670 */
[----:B------:R-:W-:Y:S05]  /*5380*/  @P5 BRA `(.L_x_2747) ;  /* 0x0000000000e05947 */ /* 0x000fea0003800000 */
[----:B------:R-:W-:Y:S01]  /*5390*/  IMAD R44, R225, 0xa0, RZ ;  /* 0x000000a0e12c7824 */ /* 0x000fe200078e02ff */
[----:B------:R-:W-:Y:S01]  /*53a0*/  ISETP.GE.AND P0, PT, R10, R17, PT ;  /* 0x000000110a00720c */ /* 0x000fe20003f06270 */
[----:B-1-34-:R-:W-:Y:S01]  /*53b0*/  IMAD.WIDE.U32 R48, R224, 0xa0, R38 ;  /* 0x000000a0e0307825 */ /* 0x01afe200078e0026 */
[----:B------:R-:W-:Y:S04]  /*53c0*/  IADD3 R42, P5, PT, R40, R176, RZ ;  /* 0x000000b0282a7210 */ /* 0x000fe80007fbe0ff */
[----:B------:R-:W-:Y:S02]  /*53d0*/  IADD3.X R43, PT, PT, R41, R83, RZ, P5, !PT ;  /* 0x00000053292b7210 */ /* 0x000fe40002ffe4ff */
[----:B------:R-:W-:Y:S03]  /*53e0*/  IADD3 R49, PT, PT, R44, R49, RZ ;  /* 0x000000312c317210 */ /* 0x000fe60007ffe0ff */
[----:B--2---:R-:W2:Y:S02]  /*53f0*/  LD.E.128 R20, desc[UR4][R42.64] ;  /* 0x000000042a147980 */ /* 0x004ea4000c101d00 */
        /* <DEDUP_REMOVED lines=49> */
.L_x_2747:
[----:B------:R-:W-:Y:S05]  /*5710*/  BSYNC.RECONVERGENT B0 ;  /* 0x0000000000007941 */ /* 0x000fea0003800200 */
.L_x_2746:
[----:B------:R-:W-:Y:S01]  /*5720*/  ISETP.GE.OR P0, PT, R145, R120, P1 ;  /* 0x000000789100720c */ /* 0x000fe20000f06670 */
[----:B------:R-:W-:Y:S03]  /*5730*/  BSSY.RECONVERGENT B0, `(.L_x_2748) ;  /* 0x000003b000007945 */ /* 0x000fe60003800200 */
[----:B------:R-:W-:Y:S01]  /*5740*/  P2R R42, PR, RZ, 0x1 ;  /* 0x00000001ff2a7803 */ /* 0x000fe20000000000 */
[----:B------:R-:W-:Y:S08]  /*5750*/  @P6 BRA `(.L_x_2749) ;  /* 0x0000000000e06947 */ /* 0x000ff00003800000 */
[----:B------:R-:W-:Y:S01]  /*5760*/  IMAD R46, R225, 0xc0, RZ ;  /* 0x000000c0e12e7824 */ /* 0x000fe200078e02ff */
[----:B------:R-:W-:Y:S01]  /*5770*/  ISETP.GE.AND P0, PT, R10, R17, PT ;  /* 0x000000110a00720c */ /* 0x000fe20003f06270 */
[----:B------:R-:W-:Y:S01]  /*5780*/  IMAD.WIDE.U32 R52, R224, 0xc0, R38 ;  /* 0x000000c0e0347825 */ /* 0x000fe200078e0026 */
[----:B------:R-:W-:Y:S04]  /*5790*/  IADD3 R44, P5, PT, R40, R174, RZ ;  /* 0x000000ae282c7210 */ /* 0x000fe80007fbe0ff */
[----:B------:R-:W-:Y:S02]  /*57a0*/  IADD3.X R45, PT, PT, R41, R85, RZ, P5, !PT ;  /* 0x00000055292d7210 */ /* 0x000fe40002ffe4ff */
[----:B------:R-:W-:Y:S03]  /*57b0*/  IADD3 R53, PT, PT, R46, R53, RZ ;  /* 0x000000352e357210 */ /* 0x000fe60007ffe0ff */
[----:B-1234-:R-:W2:Y:S02]  /*57c0*/  LD.E.128 R20, desc[UR4][R44.64] ;  /* 0x000000042c147980 */ /* 0x01eea4000c101d00 */
        /* <DEDUP_REMOVED lines=49> */
.L_x_2749:
[----:B------:R-:W-:Y:S05]  /*5ae0*/  BSYNC.RECONVERGENT B0 ;  /* 0x0000000000007941 */ /* 0x000fea0003800200 */
.L_x_2748:
[----:B------:R-:W-:Y:S01]  /*5af0*/  ISETP.LT.OR P3, PT, R149, R122, P3 ;  /* 0x0000007a9500720c */ /* 0x000fe20001f61670 */
[----:B------:R-:W-:Y:S01]  /*5b00*/  BSSY.RECONVERGENT B0, `(.L_x_2750) ;  /* 0x000003c000007945 */ /* 0x000fe20003800200 */
[----:B------:R-:W-:Y:S02]  /*5b10*/  ISETP.GE.OR P6, PT, R143, R120, P1 ;  /* 0x000000788f00720c */ /* 0x000fe40000fc6670 */
[----:B------:R-:W-:Y:S09]  /*5b20*/  ISETP.LT.OR P4, PT, R147, R122, P4 ;  /* 0x0000007a9300720c */ /* 0x000ff20002781670 */
[----:B------:R-:W-:Y:S05]  /*5b30*/  @P3 BRA `(.L_x_2751) ;  /* 0x0000000000e03947 */ /* 0x000fea0003800000 */
[----:B------:R-:W-:Y:S01]  /*5b40*/  IMAD R46, R225, 0xe0, RZ ;  /* 0x000000e0e12e7824 */ /* 0x000fe200078e02ff */
[----:B------:R-:W-:Y:S01]  /*5b50*/  ISETP.GE.AND P0, PT, R10, R17, PT ;  /* 0x000000110a00720c */ /* 0x000fe20003f06270 */
[----:B-1----:R-:W-:Y:S01]  /*5b60*/  IMAD.WIDE.U32 R52, R224, 0xe0, R38 ;  /* 0x000000e0e0347825 */ /* 0x002fe200078e0026 */
[----:B------:R-:W-:Y:S04]  /*5b70*/  IADD3 R44, P3, PT, R40, R172, RZ ;  /* 0x000000ac282c7210 */ /* 0x000fe80007f7e0ff */
[----:B------:R-:W-:Y:S02]  /*5b80*/  IADD3.X R45, PT, PT, R41, R87, RZ, P3, !PT ;  /* 0x00000057292d7210 */ /* 0x000fe40001ffe4ff */
[----:B------:R-:W-:Y:S03]  /*5b90*/  IADD3 R53, PT, PT, R46, R53, RZ ;  /* 0x000000352e357210 */ /* 0x000fe60007ffe0ff */
[----:B--234-:R-:W2:Y:S02]  /*5ba0*/  LD.E.128 R20, desc[UR4][R44.64] ;  /* 0x000000042c147980 */ /* 0x01cea4000c101d00 */
        /* <DEDUP_REMOVED lines=49> */
.L_x_2751:
[----:B------:R-:W-:Y:S05]  /*5ec0*/  BSYNC.RECONVERGENT B0 ;  /* 0x0000000000007941 */ /* 0x000fea0003800200 */
.L_x_2750:
[----:B------:R-:W-:Y:S01]  /*5ed0*/  ISETP.GE.OR P5, PT, R141, R120, P1 ;  /* 0x000000788d00720c */ /* 0x000fe20000fa6670 */
[----:B------:R-:W-:Y:S04]  /*5ee0*/  BSSY.RECONVERGENT B0, `(.L_x_2752) ;  /* 0x0000039000007945 */ /* 0x000fe80003800200 */
[----:B------:R-:W-:Y:S08]  /*5ef0*/  @P4 BRA `(.L_x_2753) ;  /* 0x0000000000dc4947 */ /* 0x000ff00003800000 */
[----:B------:R-:W-:Y:S02]  /*5f00*/  ISETP.GE.AND P0, PT, R10, R17, PT ;  /* 0x000000110a00720c */ /* 0x000fe40003f06270 */
[C---:B------:R-:W-:Y:S04]  /*5f10*/  LEA R44, P3, R168.reuse, R40, 0x8 ;  /* 0x00000028a82c7211 */ /* 0x040fe800078640ff */
[----:B------:R-:W-:Y:S02]  /*5f20*/  LEA.HI.X R45, R168, R41, R169, 0x8, P3 ;  /* 0x00000029a82d7211 */ /* 0x000fe400018f44a9 */
        /* <DEDUP_REMOVED lines=52> */
.L_x_2753:
[----:B------:R-:W-:Y:S05]  /*6270*/  BSYNC.RECONVERGENT B0 ;  /* 0x0000000000007941 */ /* 0x000fea0003800200 */
.L_x_2752:
[----:B------:R-:W-:Y:S01]  /*6280*/  ISETP.NE.AND P0, PT, R42, RZ, PT ;  /* 0x000000ff2a00720c */ /* 0x000fe20003f05270 */
[----:B------:R-:W-:Y:S01]  /*6290*/  BSSY.RECONVERGENT B0, `(.L_x_2754) ;  /* 0x0000045000007945 */ /* 0x000fe20003800200 */
[----:B------:R-:W-:Y:S02]  /*62a0*/  ISETP.GE.OR P4, PT, R139, R120, P1 ;  /* 0x000000788b00720c */ /* 0x000fe40000f86670 */
[----:B------:R-:W-:Y:S02]  /*62b0*/  ISETP.LT.OR P0, PT, R145, R122, P0 ;  /* 0x0000007a9100720c */ /* 0x000fe40000701670 */
        /* <DEDUP_REMOVED lines=11> */
[----:B------:R-:W-:Y:S04]  /*6370*/  IMAD.WIDE.U32 R44, R168, 0x120, R40 ;  /* 0x00000120a82c7825 */ /* 0x000fe800078e0028 */
[----:B-1-34-:R-:W-:Y:S01]  /*6380*/  IMAD.WIDE.U32 R48, R224, 0x120, R38 ;  /* 0x00000120e0307825 */ /* 0x01afe200078e0026 */
[----:B------:R-:W-:Y:S05]  /*6390*/  IADD3 R45, PT, PT, R42, R45, RZ ;  /* 0x0000002d2a2d7210 */ /* 0x000fea0007ffe0ff */
[----:B--2---:R1:W2:Y:S02]  /*63a0*/  LD.E.128 R20, desc[UR4][R44.64] ;  /* 0x000000042c147980 */ /* 0x0042a4000c101d00 */
[C---:B------:R-:W-:Y:S04]  /*63b0*/  @!P0 IMAD.WIDE R34, R13.reuse, 0x120, R36 ;  /* 0x000001200d228825 */ /* 0x040fe800078e0224 */
[----:B------:R-:W-:Y:S02]  /*63c0*/  @!P0 IMAD.WIDE R26, R13, 0x120, R6 ;  /* 0x000001200d1a8825 */ /* 0x000fe400078e0206 */
[----:B------:R-:W3:Y:S06]  /*63d0*/  @!P0 LD.E.64 R34, desc[UR4][R34.64] ;  /* 0x0000000422228980 */ /* 0x000eec000c101b00 */
[----:B------:R-:W4:Y:S01]  /*63e0*/  @!P0 LD.E.64 R18, desc[UR4][R26.64] ;  /* 0x000000041a128980 */ /* 0x000f22000c101b00 */
[----:B-1----:R-:W-:Y:S05]  /*63f0*/  IMAD R44, R225, 0x120, RZ ;  /* 0x00000120e12c7824 */ /* 0x002fea00078e02ff */
[----:B------:R-:W-:Y:S01]  /*6400*/  IADD3 R49, PT, PT, R44, R49, RZ ;  /* 0x000000312c317210 */ /* 0x000fe20007ffe0ff */
        /* <DEDUP_REMOVED lines=45> */
.L_x_2755:
[----:B------:R-:W-:Y:S05]  /*66e0*/  BSYNC.RECONVERGENT B0 ;  /* 0x0000000000007941 */ /* 0x000fea0003800200 */
.L_x_2754:
[----:B------:R-:W-:Y:S04]  /*66f0*/  BSSY.RECONVERGENT B0, `(.L_x_2756) ;  /* 0x000003b000007945 */ /* 0x000fe80003800200 */
[----:B------:R-:W-:Y:S05]  /*6700*/  @P6 BRA `(.L_x_2757) ;  /* 0x0000000000e46947 */ /* 0x000fea0003800000 */
        /* <DEDUP_REMOVED lines=57> */
.L_x_2757:
[----:B------:R-:W-:Y:S05]  /*6aa0*/  BSYNC.RECONVERGENT B0 ;  /* 0x0000000000007941 */ /* 0x000fea0003800200 */
.L_x_2756:
        /* <DEDUP_REMOVED lines=59> */
.L_x_2759:
[----:B------:R-:W-:Y:S05]  /*6e60*/  BSYNC.RECONVERGENT B0 ;  /* 0x0000000000007941 */ /* 0x000fea0003800200 */
.L_x_2758:
        /* <DEDUP_REMOVED lines=59> */
.L_x_2761:
[----:B------:R-:W-:Y:S05]  /*7220*/  BSYNC.RECONVERGENT B0 ;  /* 0x0000000000007941 */ /* 0x000fea0003800200 */
.L_x_2760:
        /* <DEDUP_REMOVED lines=59> */
.L_x_2763:
[----:B------:R-:W-:Y:S05]  /*75e0*/  BSYNC.RECONVERGENT B0 ;  /* 0x0000000000007941 */ /* 0x000fea0003800200 */
.L_x_2762:
[----:B------:R-:W-:Y:S04]  /*75f0*/  BSSY.RECONVERGENT B0, `(.L_x_2764) ;  /* 0x000003b000007945 */ /* 0x000fe80003800200 */
[----:B------:R-:W-:Y:S05]  /*7600*/  @P1 BRA `(.L_x_2765) ;  /* 0x0000000000e41947 */ /* 0x000fea0003800000 */
[----:B------:R-:W-:Y:S01]  /*7610*/  IMAD R35, R169, 0x1c0, RZ ;  /* 0x000001c0a9237824 */ /* 0x000fe200078e02ff */
[----:B------:R-:W-:Y:S01]  /*7620*/  ISETP.GE.AND P0, PT, R10, R17, PT ;  /* 0x000000110a00720c */ /* 0x000fe20003f06270 */
[----:B------:R-:W-:Y:S04]  /*7630*/  IMAD.WIDE.U32 R40, R168, 0x1c0, R40 ;  /* 0x000001c0a8287825 */ /* 0x000fe800078e0028 */
[----:B------:R-:W-:Y:S01]  /*7640*/  IMAD R45, R225, 0x1c0, RZ ;  /* 0x000001c0e12d7824 */ /* 0x000fe200078e02ff */
[----:B------:R-:W-:Y:S01]  /*7650*/  IADD3 R41, PT, PT, R35, R41, RZ ;  /* 0x0000002923297210 */ /* 0x000fe20007ffe0ff */
[----:B--2---:R-:W-:Y:S04]  /*7660*/  IMAD.WIDE.U32 R38, R224, 0x1c0, R38 ;  /* 0x000001c0e0267825 */ /* 0x004fe800078e0026 */
[----:B------:R-:W1:Y:S01]  /*7670*/  LD.E.128 R16, desc[UR4][R40.64] ;  /* 0x0000000428107980 */ /* 0x000e62000c101d00 */
[----:B------:R-:W-:Y:S01]  /*7680*/  IADD3 R39, PT, PT, R45, R39, RZ ;  /* 0x000000272d277210 */ /* 0x000fe20007ffe0ff */
[C---:B------:R-:W-:Y:S04]  /*7690*/  @!P0 IMAD.WIDE R36, R13.reuse, 0x1c0, R36 ;  /* 0x000001c00d248825 */ /* 0x040fe800078e0224 */
[----:B------:R-:W-:Y:S02]  /*76a0*/  @!P0 IMAD.WIDE R6, R13, 0x1c0, R6 ;  /* 0x000001c00d068825 */ /* 0x000fe400078e0206 */
[----:B------:R-:W2:Y:S06]  /*76b0*/  @!P0 LD.E.64 R36, desc[UR4][R36.64] ;  /* 0x0000000424248980 */ /* 0x000eac000c101b00 */
[----:B------:R-:W5:Y:S01]  /*76c0*/  @!P0 LD.E.64 R6, desc[UR4][R6.64] ;  /* 0x0000000406068980 */ /* 0x000f62000c101b00 */
[--C-:B--2---:R-:W-:Y:S01]  /*76d0*/  @!P0 HADD2.F32 R27, -RZ, R36.reuse.H0_H0 ;  /* 0x20000024ff1b8230 */ /* 0x104fe20000004100 */
[----:B-1-34-:R-:W-:Y:S01]  /*76e0*/  @!P0 MOV R23, R16 ;  /* 0x0000001000178202 */ /* 0x01afe20000000f00 */
[----:B------:R-:W-:Y:S01]  /*76f0*/  @!P0 HADD2.F32 R29, -RZ, R36.H1_H1 ;  /* 0x30000024ff1d8230 */ /* 0x000fe20000004100 */
[----:B------:R-:W-:Y:S01]  /*7700*/  @!P0 MOV R22, R17 ;  /* 0x0000001100168202 */ /* 0x000fe20000000f00 */
[----:B------:R-:W-:Y:S02]  /*7710*/  @!P0 HADD2.F32 R28, -RZ, R37.H0_H0 ;  /* 0x20000025ff1c8230 */ /* 0x000fe40000004100 */
[--C-:B------:R-:W-:Y:S02]  /*7720*/  @!P0 HADD2.F32 R24, -RZ, R23.reuse.H1_H1 ;  /* 0x30000017ff188230 */ /* 0x100fe40000004100 */
[--C-:B-----5:R-:W-:Y:S02]  /*7730*/  @!P0 HADD2.F32 R21, -RZ, R6.reuse.H0_H0 ;  /* 0x20000006ff158230 */ /* 0x120fe40000004100 */
[----:B------:R-:W-:Y:S02]  /*7740*/  @!P0 HADD2.F32 R26, -RZ, R23.H0_H0 ;  /* 0x20000017ff1a8230 */ /* 0x000fe40000004100 */
[C---:B------:R-:W-:Y:S01]  /*7750*/  @!P0 FMUL.FTZ R35, R24.reuse, R27 ;  /* 0x0000001b18238220 */ /* 0x040fe20000410000 */
[--C-:B------:R-:W-:Y:S02]  /*7760*/  @!P0 HADD2.F32 R8, -RZ, R7.reuse.H0_H0 ;  /* 0x20000007ff088230 */ /* 0x100fe40000004100 */
[----:B------:R-:W-:Y:S01]  /*7770*/  @!P0 FMUL.FTZ R0, R24, R21 ;  /* 0x0000001518008220 */ /* 0x000fe20000410000 */
[----:B------:R-:W-:Y:S01]  /*7780*/  @!P0 HADD2.F32 R5, -RZ, R7.H1_H1 ;  /* 0x30000007ff058230 */ /* 0x000fe20000004100 */
[----:B------:R-:W-:Y:S01]  /*7790*/  @!P0 MOV R7, R19 ;  /* 0x0000001300078202 */ /* 0x000fe20000000f00 */
[----:B------:R-:W-:Y:S01]  /*77a0*/  @!P0 FFMA.FTZ R35, R26, R21, -R35 ;  /* 0x000000151a238223 */ /* 0x000fe20000010823 */
[----:B------:R-:W-:Y:S01]  /*77b0*/  @!P0 MOV R21, R18 ;  /* 0x0000001200158202 */ /* 0x000fe20000000f00 */
[----:B------:R-:W-:Y:S02]  /*77c0*/  @!P0 HADD2.F32 R20, -RZ, R6.H1_H1 ;  /* 0x30000006ff148230 */ /* 0x000fe40000004100 */
[----:B------:R-:W-:Y:S01]  /*77d0*/  @!P0 FFMA.FTZ R0, R27, R26, R0 ;  /* 0x0000001a1b008223 */ /* 0x000fe20000010000 */
[--C-:B------:R-:W-:Y:S02]  /*77e0*/  @!P0 HADD2.F32 R25, -RZ, R22.reuse.H1_H1 ;  /* 0x30000016ff198230 */ /* 0x100fe40000004100 */
[----:B------:R-:W-:Y:S02]  /*77f0*/  @!P0 HADD2.F32 R23, -RZ, R21.H1_H1 ;  /* 0x30000015ff178230 */ /* 0x000fe40000004100 */
[----:B------:R-:W-:Y:S01]  /*7800*/  @!P0 F2FP.F16.F32.PACK_AB R35, R0, R35 ;  /* 0x000000230023823e */ /* 0x000fe200000000ff */
[----:B------:R-:W-:Y:S02]  /*7810*/  @!P0 HADD2.F32 R33, -RZ, R37.H1_H1 ;  /* 0x30000025ff218230 */ /* 0x000fe40000004100 */
[----:B------:R-:W-:Y:S01]  /*7820*/  @!P0 FMUL.FTZ R2, R25, R20 ;  /* 0x0000001419028220 */ /* 0x000fe20000410000 */
[----:B------:R-:W-:Y:S01]  /*7830*/  @!P0 HADD2.F32 R6, -RZ, R7.H1_H1 ;  /* 0x30000007ff068230 */ /* 0x000fe20000004100 */
[----:B------:R-:W-:Y:S01]  /*7840*/  @!P0 MOV R16, R35 ;  /* 0x0000002300108202 */ /* 0x000fe20000000f00 */
[----:B------:R-:W-:Y:S02]  /*7850*/  @!P0 HADD2.F32 R27, -RZ, R22.H0_H0 ;  /* 0x20000016ff1b8230 */ /* 0x000fe40000004100 */
[----:B------:R-:W-:Y:S01]  /*7860*/  @!P0 FMUL.FTZ R3, R23, R8 ;  /* 0x0000000817038220 */ /* 0x000fe20000410000 */
[----:B------:R-:W-:Y:S02]  /*7870*/  @!P0 HADD2.F32 R31, -RZ, R21.H0_H0 ;  /* 0x20000015ff1f8230 */ /* 0x000fe40000004100 */
[----:B------:R-:W-:Y:S01]  /*7880*/  @!P0 FMUL.FTZ R41, R25, R29 ;  /* 0x0000001d19298220 */ /* 0x000fe20000410000 */
[----:B------:R-:W-:Y:S02]  /*7890*/  @!P0 HADD2.F32 R26, -RZ, R7.H0_H0 ;  /* 0x20000007ff1a8230 */ /* 0x000fe40000004100 */
[----:B------:R-:W-:Y:S01]  /*78a0*/  @!P0 FMUL.FTZ R30, R23, R28 ;  /* 0x0000001c171e8220 */ /* 0x000fe20000410000 */
[C---:B------:R-:W-:Y:S01]  /*78b0*/  @!P0 FMUL.FTZ R43, R6.reuse, R33 ;  /* 0x00000021062b8220 */ /* 0x040fe20000410000 */
[----:B------:R-:W-:Y:S01]  /*78c0*/  @!P0 FMUL.FTZ R4, R6, R5 ;  /* 0x0000000506048220 */ /* 0x000fe20000410000 */
[----:B------:R-:W-:Y:S01]  /*78d0*/  @!P0 FFMA.FTZ R2, R29, R27, R2 ;  /* 0x0000001b1d028223 */ /* 0x000fe20000010002 */
        /* <DEDUP_REMOVED lines=12> */
.L_x_2765:
[----:B------:R-:W-:Y:S05]  /*79a0*/  BSYNC.RECONVERGENT B0 ;  /* 0x0000000000007941 */ /* 0x000fea0003800200 */
.L_x_2764:
[----:B------:R-:W5:Y:S02]  /*79b0*/  LD.E R3, desc[UR4][R164.64+0xd0] ;  /* 0x0000d004a4037980 */ /* 0x000f64000c101900 */
[----:B-----5:R-:W-:Y:S05]  /*79c0*/  IMAD.U32 R3, R3, -0x80, RZ ;  /* 0xffffff8003037824 */ /* 0x020fea00078e00ff */
[C---:B------:R-:W-:Y:S02]  /*79d0*/  LEA R14, P1, R3.reuse, R14, 0x1 ;  /* 0x0000000e030e7211 */ /* 0x040fe400078208ff */
[C---:B------:R-:W-:Y:S02]  /*79e0*/  LEA R50, P0, R3.reuse, R50, 0x1 ;  /* 0x0000003203327211 */ /* 0x040fe400078008ff */
[C---:B------:R-:W-:Y:S02]  /*79f0*/  LEA.HI.X.SX32 R15, R3.reuse, R15, 0x1, P1 ;  /* 0x0000000f030f7211 */ /* 0x040fe400008f0eff */
[----:B------:R-:W-:Y:S01]  /*7a00*/  LEA.HI.X.SX32 R51, R3, R51, 0x1, P0 ;  /* 0x0000003303337211 */ /* 0x000fe200000f0eff */
[----:B------:R-:W-:Y:S05]  /*7a10*/  BRA `(.L_x_2732) ;  /* 0x0000006000807947 */ /* 0x000fea0003800000 */
.L_x_2733:
[----:B------:R-:W-:Y:S01]  /*7a20*/  LEA.HI R19, R17, R17, RZ, 0x1 ;  /* 0x0000001111137211 */ /* 0x000fe200078f08ff */
[----:B------:R-:W2:Y:S01]  /*7a30*/  LD.E R3, desc[UR4][R164.64+0xc0] ;  /* 0x0000c004a4037980 */ /* 0x000ea2000c101900 */
[----:B------:R-:W-:Y:S02]  /*7a40*/  BSSY.RECONVERGENT B0, `(.L_x_2766) ;  /* 0x0000061000007945 */ /* 0x000fe40003800200 */
[----:B------:R-:W-:Y:S04]  /*7a50*/  SHF.R.S32.HI R19, RZ, 0x1, R19 ;  /* 0x00000001ff137819 */ /* 0x000fe80000011413 */
[C---:B------:R-:W-:Y:S01]  /*7a60*/  ISETP.GE.AND P1, PT, R10.reuse, R19, PT ;  /* 0x000000130a00720c */ /* 0x040fe20003f26270 */
        /* <DEDUP_REMOVED lines=17> */
[C---:B------:R-:W-:Y:S04]  /*7b80*/  @!P0 IADD3 R182, P4, PT, R49.reuse, R102, RZ ;  /* 0x0000006631b68210 */ /* 0x040fe80007f9e0ff */
[C---:B------:R-:W-:Y:S02]  /*7b90*/  @!P0 IADD3.X R183, PT, PT, R56.reuse, R103, RZ, P4, !PT ;  /* 0x0000006738b78210 */ /* 0x040fe400027fe4ff */
        /* <DEDUP_REMOVED lines=11> */
[--C-:B-1----:R-:W-:Y:S02]  /*7c50*/  @!P0 HADD2.F32 R37, -RZ, R34.reuse.H0_H0 ;  /* 0x20000022ff258230 */ /* 0x102fe40000004100 */
[----:B------:R-:W-:Y:S02]  /*7c60*/  @!P0 HADD2.F32 R39, -RZ, R34.H1_H1 ;  /* 0x30000022ff278230 */ /* 0x000fe40000004100 */
[----:B------:R-:W-:Y:S02]  /*7c70*/  @!P0 HADD2.F32 R26, -RZ, R21.H1_H1 ;  /* 0x30000015ff1a8230 */ /* 0x000fe40000004100 */
[----:B------:R-:W-:Y:S02]  /*7c80*/  @!P0 HADD2.F32 R24, -RZ, R22.H0_H0 ;  /* 0x20000016ff188230 */ /* 0x000fe40000004100 */
[--C-:B----4-:R-:W-:Y:S02]  /*7c90*/  @!P0 HADD2.F32 R35, -RZ, R180.reuse.H0_H0 ;  /* 0x200000b4ff238230 */ /* 0x110fe40000004100 */
[----:B------:R-:W-:Y:S02]  /*7ca0*/  @!P0 HADD2.F32 R33, -RZ, R180.H1_H1 ;  /* 0x300000b4ff218230 */ /* 0x000fe40000004100 */
[--C-:B------:R-:W-:Y:S02]  /*7cb0*/  @!P0 HADD2.F32 R32, -RZ, R181.reuse.H0_H0 ;  /* 0x200000b5ff208230 */ /* 0x100fe40000004100 */
[----:B------:R-:W-:Y:S01]  /*7cc0*/  @!P4 FADD.FTZ R35, -R35, -RZ ;  /* 0x800000ff2323c221 */ /* 0x000fe20000010100 */
[----:B------:R-:W-:Y:S02]  /*7cd0*/  @!P0 HADD2.F32 R31, -RZ, R181.H1_H1 ;  /* 0x300000b5ff1f8230 */ /* 0x000fe40000004100 */
[----:B------:R-:W-:Y:S01]  /*7ce0*/  @!P4 FADD.FTZ R33, -R33, -RZ ;  /* 0x800000ff2121c221 */ /* 0x000fe20000010100 */
[--C-:B------:R-:W-:Y:S02]  /*7cf0*/  @!P0 HADD2.F32 R29, -RZ, R182.reuse.H0_H0 ;  /* 0x200000b6ff1d8230 */ /* 0x100fe40000004100 */
[----:B------:R-:W-:Y:S01]  /*7d00*/  @!P0 FMUL.FTZ R0, R30, R35 ;  /* 0x000000231e008220 */ /* 0x000fe20000410000 */
[----:B------:R-:W-:Y:S02]  /*7d10*/  @!P0 HADD2.F32 R25, -RZ, R182.H1_H1 ;  /* 0x300000b6ff198230 */ /* 0x000fe40000004100 */
[----:B------:R-:W-:Y:S01]  /*7d20*/  @!P0 FMUL.FTZ R2, R28, R33 ;  /* 0x000000211c028220 */ /* 0x000fe20000410000 */
[--C-:B-----5:R-:W-:Y:S02]  /*7d30*/  @!P0 HADD2.F32 R34, -RZ, R44.reuse.H0_H0 ;  /* 0x2000002cff228230 */ /* 0x120fe40000004100 */
[----:B------:R-:W-:Y:S01]  /*7d40*/  @!P4 FADD.FTZ R32, -R32, -RZ ;  /* 0x800000ff2020c221 */ /* 0x000fe20000010100 */
[----:B------:R-:W-:Y:S02]  /*7d50*/  @!P0 HADD2.F32 R21, -RZ, R183.H0_H0 ;  /* 0x200000b7ff158230 */ /* 0x000fe40000004100 */
[----:B------:R-:W-:Y:S01]  /*7d60*/  @!P4 FADD.FTZ R31, -R31, -RZ ;  /* 0x800000ff1f1fc221 */ /* 0x000fe20000010100 */
[--C-:B------:R-:W-:Y:S02]  /*7d70*/  @!P0 HADD2.F32 R40, -RZ, R45.reuse.H0_H0 ;  /* 0x2000002dff288230 */ /* 0x100fe40000004100 */
[----:B------:R-:W-:Y:S01]  /*7d80*/  @!P0 FFMA.FTZ R0, R37, R34, R0 ;  /* 0x0000002225008223 */ /* 0x000fe20000010000 */
[----:B------:R-:W-:Y:S01]  /*7d90*/  @!P0 HADD2.F32 R41, -RZ, R45.H1_H1 ;  /* 0x3000002dff298230 */ /* 0x000fe20000004100 */
[----:B------:R-:W-:Y:S01]  /*7da0*/  @!P0 MOV R45, R54 ;  /* 0x00000036002d8202 */ /* 0x000fe20000000f00 */
[----:B------:R-:W-:Y:S02]  /*7db0*/  @!P0 HADD2.F32 R18, -RZ, R183.H1_H1 ;  /* 0x300000b7ff128230 */ /* 0x000fe40000004100 */
[----:B------:R-:W-:Y:S01]  /*7dc0*/  @!P0 FMUL.FTZ R3, R27, R32 ;  /* 0x000000201b038220 */ /* 0x000fe20000410000 */
[----:B------:R-:W-:Y:S02]  /*7dd0*/  @!P0 HADD2.F32 R36, -RZ, R44.H1_H1 ;  /* 0x3000002cff248230 */ /* 0x000fe40000004100 */
[----:B------:R-:W-:Y:S01]  /*7de0*/  @!P0 FMUL.FTZ R4, R26, R31 ;  /* 0x0000001f1a048220 */ /* 0x000fe20000410000 */
[--C-:B------:R-:W-:Y:S02]  /*7df0*/  @!P0 HADD2.F32 R42, -RZ, R46.reuse.H0_H0 ;  /* 0x2000002eff2a8230 */ /* 0x100fe40000004100 */
[----:B------:R-:W-:Y:S01]  /*7e00*/  @!P4 FADD.FTZ R29, -R29, -RZ ;  /* 0x800000ff1d1dc221 */ /* 0x000fe20000010100 */
[----:B------:R-:W-:Y:S02]  /*7e10*/  @!P0 HADD2.F32 R43, -RZ, R46.H1_H1 ;  /* 0x3000002eff2b8230 */ /* 0x000fe40000004100 */
[----:B------:R-:W-:Y:S01]  /*7e20*/  @!P0 FFMA.FTZ R2, R39, R36, R2 ;  /* 0x0000002427028223 */ /* 0x000fe20000010002 */
[--C-:B------:R-:W-:Y:S02]  /*7e30*/  @!P0 HADD2.F32 R44, -RZ, R47.reuse.H0_H0 ;  /* 0x2000002fff2c8230 */ /* 0x100fe40000004100 */
[----:B------:R-:W-:Y:S01]  /*7e40*/  @!P0 FMUL.FTZ R5, R24, R29 ;  /* 0x0000001d18058220 */ /* 0x000fe20000410000 */
[----:B------:R-:W-:Y:S01]  /*7e50*/  @!P0 HADD2.F32 R46, -RZ, R47.H1_H1 ;  /* 0x3000002fff2e8230 */ /* 0x000fe20000004100 */
[----:B------:R-:W-:Y:S01]  /*7e60*/  @!P0 MOV R47, R55 ;  /* 0x00000037002f8202 */ /* 0x000fe20000000f00 */
[----:B------:R-:W-:Y:S01]  /*7e70*/  @!P0 HADD2.F32 R22, -RZ, R22.H1_H1 ;  /* 0x30000016ff168230 */ /* 0x000fe20000004100 */
[----:B------:R-:W-:Y:S01]  /*7e80*/  @!P0 F2FP.F16.F32.PACK_AB R49, R2, R0 ;  /* 0x000000000231823e */ /* 0x000fe200000000ff */
[--C-:B------:R-:W-:Y:S02]  /*7e90*/  @!P0 HADD2.F32 R20, -RZ, R23.reuse.H0_H0 ;  /* 0x20000017ff148230 */ /* 0x100fe40000004100 */
[----:B------:R-:W-:Y:S01]  /*7ea0*/  @!P4 FADD.FTZ R25, -R25, -RZ ;  /* 0x800000ff1919c221 */ /* 0x000fe20000010100 */
[--C-:B------:R-:W-:Y:S01]  /*7eb0*/  @!P0 HADD2.F32 R38, -RZ, R48.reuse.H0_H0 ;  /* 0x20000030ff268230 */ /* 0x100fe20000004100 */
[----:B------:R-:W-:Y:S01]  /*7ec0*/  @!P0 MOV R52, R49 ;  /* 0x0000003100348202 */ /* 0x000fe20000000f00 */
[----:B------:R-:W-:Y:S02]  /*7ed0*/  @!P0 HADD2.F32 R37, -RZ, R48.H1_H1 ;  /* 0x30000030ff258230 */ /* 0x000fe40000004100 */
[----:B------:R-:W-:Y:S01]  /*7ee0*/  @!P4 FADD.FTZ R21, -R21, -RZ ;  /* 0x800000ff1515c221 */ /* 0x000fe20000010100 */
[----:B------:R-:W-:Y:S02]  /*7ef0*/  @!P0 HADD2.F32 R23, -RZ, R23.H1_H1 ;  /* 0x30000017ff178230 */ /* 0x000fe40000004100 */
[----:B------:R-:W-:Y:S01]  /*7f00*/  @!P4 FADD.FTZ R18, -R18, -RZ ;  /* 0x800000ff1212c221 */ /* 0x000fe20000010100 */
[--C-:B------:R-:W-:Y:S02]  /*7f10*/  @!P0 HADD2.F32 R34, -RZ, R45.reuse.H0_H0 ;  /* 0x2000002dff228230 */ /* 0x100fe40000004100 */
[----:B------:R-:W-:Y:S01]  /*7f20*/  @!P0 FMUL.FTZ R6, R22, R25 ;  /* 0x0000001916068220 */ /* 0x000fe20000410000 */
[----:B------:R-:W-:Y:S02]  /*7f30*/  @!P0 HADD2.F32 R39, -RZ, R45.H1_H1 ;  /* 0x3000002dff278230 */ /* 0x000fe40000004100 */
[----:B------:R-:W-:Y:S01]  /*7f40*/  @!P0 FFMA.FTZ R3, R38, R40, R3 ;  /* 0x0000002826038223 */ /* 0x000fe20000010003 */
[--C-:B------:R-:W-:Y:S02]  /*7f50*/  @!P0 HADD2.F32 R36, -RZ, R47.reuse.H0_H0 ;  /* 0x2000002fff248230 */ /* 0x100fe40000004100 */
[----:B------:R-:W-:Y:S01]  /*7f60*/  @!P0 FMUL.FTZ R7, R20, R21 ;  /* 0x0000001514078220 */ /* 0x000fe20000410000 */
[----:B------:R-:W-:Y:S02]  /*7f70*/  @!P0 HADD2.F32 R45, -RZ, R47.H1_H1 ;  /* 0x3000002fff2d8230 */ /* 0x000fe40000004100 */
[----:B------:R-:W-:Y:S01]  /*7f80*/  @!P0 FFMA.FTZ R4, R37, R41, R4 ;  /* 0x0000002925048223 */ /* 0x000fe20000010004 */
[----:B------:R-:W-:Y:S01]  /*7f90*/  @!P0 FMUL.FTZ R8, R23, R18 ;  /* 0x0000001217088220 */ /* 0x000fe20000410000 */
        /* <DEDUP_REMOVED lines=11> */
.L_x_2767:
[----:B------:R-:W-:Y:S05]  /*8050*/  BSYNC.RECONVERGENT B0 ;  /* 0x0000000000007941 */ /* 0x000fea0003800200 */
.L_x_2766:
        /* <DEDUP_REMOVED lines=9> */
[----:B-1----:R-:W2:Y:S11]  /*80f0*/  LD.E.128 R52, desc[UR4][R20.64] ;  /* 0x0000000414347980 */ /* 0x002eb6000c101d00 */
[----:B------:R-:W-:Y:S01]  /*8100*/  @!UPT UIADD3 URZ, UPT, UPT, URZ, URZ, URZ ;  /* 0x000000fffffff290 */ /* 0x000fe2000fffe0ff */
[----:B------:R-:W-:Y:S01]  /*8110*/  @!P0 IMAD.WIDE R24, R19, 0x2, R20 ;  /* 0x0000000213188825 */ /* 0x000fe200078e0214 */
[----:B------:R-:W-:Y:S02]  /*8120*/  @!P0 SEL R140, R16, RZ, P1 ;  /* 0x000000ff108c8207 */ /* 0x000fe40000800000 */
[----:B------:R-:W-:Y:S02]  /*8130*/  @!P0 SEL R183, R138, RZ, P1 ;  /* 0x000000ff8ab78207 */ /* 0x000fe40000800000 */
[----:B------:R-:W-:Y:S01]  /*8140*/  @!P0 IADD3 R185, P4, PT, R159, R140, RZ ;  /* 0x0000008c9fb98210 */ /* 0x000fe20007f9e0ff */
[----:B------:R-:W3:Y:S03]  /*8150*/  @!P0 LD.E.128 R24, desc[UR4][R24.64] ;  /* 0x0000000418188980 */ /* 0x000ee6000c101d00 */
[----:B------:R-:W-:Y:S02]  /*8160*/  @!P0 IADD3.X R140, PT, PT, R116, R183, RZ, P4, !PT ;  /* 0x000000b7748c8210 */ /* 0x000fe400027fe4ff */
[C---:B------:R-:W-:Y:S02]  /*8170*/  @!P0 SHF.L.U32 R183, R185.reuse, 0x1, RZ ;  /* 0x00000001b9b78819 */ /* 0x040fe400000006ff */
        /* <DEDUP_REMOVED lines=15> */
[--C-:B-1----:R-:W-:Y:S02]  /*8270*/  @!P0 HADD2.F32 R39, -RZ, R36.reuse.H0_H0 ;  /* 0x20000024ff278230 */ /* 0x102fe40000004100 */
[----:B------:R-:W-:Y:S02]  /*8280*/  @!P0 HADD2.F32 R41, -RZ, R36.H1_H1 ;  /* 0x30000024ff298230 */ /* 0x000fe40000004100 */
[----:B------:R-:W-:Y:S02]  /*8290*/  @!P0 HADD2.F32 R23, -RZ, R27.H1_H1 ;  /* 0x3000001bff178230 */ /* 0x000fe40000004100 */
[--C-:B------:R-:W-:Y:S02]  /*82a0*/  @!P0 HADD2.F32 R29, -RZ, R25.reuse.H0_H0 ;  /* 0x20000019ff1d8230 */ /* 0x100fe40000004100 */
[----:B------:R-:W-:Y:S02]  /*82b0*/  @!P0 HADD2.F32 R28, -RZ, R25.H1_H1 ;  /* 0x30000019ff1c8230 */ /* 0x000fe40000004100 */
[--C-:B------:R-:W-:Y:S02]  /*82c0*/  @!P0 HADD2.F32 R24, -RZ, R26.reuse.H0_H0 ;  /* 0x2000001aff188230 */ /* 0x100fe40000004100 */
[----:B------:R-:W-:Y:S02]  /*82d0*/  @!P0 HADD2.F32 R26, -RZ, R26.H1_H1 ;  /* 0x3000001aff1a8230 */ /* 0x000fe40000004100 */
[--C-:B----4-:R-:W-:Y:S02]  /*82e0*/  @!P0 HADD2.F32 R37, -RZ, R184.reuse.H0_H0 ;  /* 0x200000b8ff258230 */ /* 0x110fe40000004100 */
[----:B------:R-:W-:Y:S02]  /*82f0*/  @!P0 HADD2.F32 R35, -RZ, R184.H1_H1 ;  /* 0x300000b8ff238230 */ /* 0x000fe40000004100 */
[--C-:B------:R-:W-:Y:S02]  /*8300*/  @!P0 HADD2.F32 R34, -RZ, R185.reuse.H0_H0 ;  /* 0x200000b9ff228230 */ /* 0x100fe40000004100 */
[----:B------:R-:W-:Y:S01]  /*8310*/  @!P4 FADD.FTZ R37, -R37, -RZ ;  /* 0x800000ff2525c221 */ /* 0x000fe20000010100 */
[----:B------:R-:W-:Y:S02]  /*8320*/  @!P0 HADD2.F32 R33, -RZ, R185.H1_H1 ;  /* 0x300000b9ff218230 */ /* 0x000fe40000004100 */
[----:B------:R-:W-:Y:S01]  /*8330*/  @!P4 FADD.FTZ R35, -R35, -RZ ;  /* 0x800000ff2323c221 */ /* 0x000fe20000010100 */
[----:B------:R-:W-:Y:S02]  /*8340*/  @!P0 HADD2.F32 R31, -RZ, R186.H0_H0 ;  /* 0x200000baff1f8230 */ /* 0x000fe40000004100 */
[----:B------:R-:W-:Y:S01]  /*8350*/  @!P0 FMUL.FTZ R0, R32, R37 ;  /* 0x0000002520008220 */ /* 0x000fe20000410000 */
[--C-:B-----5:R-:W-:Y:S02]  /*8360*/  @!P0 HADD2.F32 R36, -RZ, R44.reuse.H0_H0 ;  /* 0x2000002cff248230 */ /* 0x120fe40000004100 */
[----:B------:R-:W-:Y:S01]  /*8370*/  @!P0 FMUL.FTZ R2, R30, R35 ;  /* 0x000000231e028220 */ /* 0x000fe20000410000 */
[----:B------:R-:W-:Y:S02]  /*8380*/  @!P0 HADD2.F32 R38, -RZ, R44.H1_H1 ;  /* 0x3000002cff268230 */ /* 0x000fe40000004100 */
[----:B------:R-:W-:Y:S01]  /*8390*/  @!P4 FADD.FTZ R34, -R34, -RZ ;  /* 0x800000ff2222c221 */ /* 0x000fe20000010100 */
[--C-:B------:R-:W-:Y:S02]  /*83a0*/  @!P0 HADD2.F32 R42, -RZ, R45.reuse.H0_H0 ;  /* 0x2000002dff2a8230 */ /* 0x100fe40000004100 */
[----:B------:R-:W-:Y:S01]  /*83b0*/  @!P0 FFMA.FTZ R0, R39, R36, R0 ;  /* 0x0000002427008223 */ /* 0x000fe20000010000 */
[----:B------:R-:W-:Y:S02]  /*83c0*/  @!P0 HADD2.F32 R43, -RZ, R45.H1_H1 ;  /* 0x3000002dff2b8230 */ /* 0x000fe40000004100 */
[----:B------:R-:W-:Y:S01]  /*83d0*/  @!P0 FFMA.FTZ R2, R41, R38, R2 ;  /* 0x0000002629028223 */ /* 0x000fe20000010002 */
[----:B------:R-:W-:Y:S02]  /*83e0*/  @!P0 HADD2.F32 R27, -RZ, R186.H1_H1 ;  /* 0x300000baff1b8230 */ /* 0x000fe40000004100 */
[----:B------:R-:W-:Y:S01]  /*83f0*/  @!P0 FMUL.FTZ R3, R29, R34 ;  /* 0x000000221d038220 */ /* 0x000fe20000410000 */
[--C-:B------:R-:W-:Y:S02]  /*8400*/  @!P0 HADD2.F32 R44, -RZ, R46.reuse.H0_H0 ;  /* 0x2000002eff2c8230 */ /* 0x100fe40000004100 */
[----:B------:R-:W-:Y:S01]  /*8410*/  @!P4 FADD.FTZ R33, -R33, -RZ ;  /* 0x800000ff2121c221 */ /* 0x000fe20000010100 */
[----:B------:R-:W-:Y:S01]  /*8420*/  @!P0 HADD2.F32 R45, -RZ, R46.H1_H1 ;  /* 0x3000002eff2d8230 */ /* 0x000fe20000004100 */
[----:B------:R-:W-:Y:S01]  /*8430*/  @!P0 F2FP.F16.F32.PACK_AB R140, R2, R0 ;  /* 0x00000000028c823e */ /* 0x000fe200000000ff */
[----:B------:R-:W-:Y:S02]  /*8440*/  @!P0 HADD2.F32 R25, -RZ, R187.H0_H0 ;  /* 0x200000bbff198230 */ /* 0x000fe40000004100 */
[----:B------:R-:W-:Y:S01]  /*8450*/  @!P0 FMUL.FTZ R4, R28, R33 ;  /* 0x000000211c048220 */ /* 0x000fe20000410000 */
[--C-:B------:R-:W-:Y:S01]  /*8460*/  @!P0 HADD2.F32 R46, -RZ, R47.reuse.H0_H0 ;  /* 0x2000002fff2e8230 */ /* 0x100fe20000004100 */
[----:B------:R-:W-:Y:S01]  /*8470*/  @!P0 MOV R52, R140 ;  /* 0x0000008c00348202 */ /* 0x000fe20000000f00 */
[----:B------:R-:W-:Y:S01]  /*8480*/  @!P0 HADD2.F32 R48, -RZ, R47.H1_H1 ;  /* 0x3000002fff308230 */ /* 0x000fe20000004100 */
[----:B------:R-:W-:Y:S01]  /*8490*/  @!P0 MOV R47, R54 ;  /* 0x00000036002f8202 */ /* 0x000fe20000000f00 */
[----:B------:R-:W-:Y:S02]  /*84a0*/  @!P0 HADD2.F32 R18, -RZ, R187.H1_H1 ;  /* 0x300000bbff128230 */ /* 0x000fe40000004100 */
[----:B------:R-:W-:Y:S01]  /*84b0*/  @!P4 FADD.FTZ R31, -R31, -RZ ;  /* 0x800000ff1f1fc221 */ /* 0x000fe20000010100 */
[--C-:B------:R-:W-:Y:S02]  /*84c0*/  @!P0 HADD2.F32 R40, -RZ, R49.reuse.H0_H0 ;  /* 0x20000031ff288230 */ /* 0x100fe40000004100 */
[----:B------:R-:W-:Y:S01]  /*84d0*/  @!P4 FADD.FTZ R27, -R27, -RZ ;  /* 0x800000ff1b1bc221 */ /* 0x000fe20000010100 */
[----:B------:R-:W-:Y:S02]  /*84e0*/  @!P0 HADD2.F32 R39, -RZ, R49.H1_H1 ;  /* 0x30000031ff278230 */ /* 0x000fe40000004100 */
[----:B------:R-:W-:Y:S01]  /*84f0*/  @!P0 FMUL.FTZ R5, R24, R31 ;  /* 0x0000001f18058220 */ /* 0x000fe20000410000 */
[----:B------:R-:W-:Y:S01]  /*8500*/  @!P4 FADD.FTZ R25, -R25, -RZ ;  /* 0x800000ff1919c221 */ /* 0x000fe20000010100 */
[--C-:B------:R-:W-:Y:S02]  /*8510*/  @!P0 HADD2.F32 R36, -RZ, R47.reuse.H0_H0 ;  /* 0x2000002fff248230 */ /* 0x100fe40000004100 */
[----:B------:R-:W-:Y:S01]  /*8520*/  @!P4 FADD.FTZ R18, -R18, -RZ ;  /* 0x800000ff1212c221 */ /* 0x000fe20000010100 */
[----:B------:R-:W-:Y:S02]  /*8530*/  @!P0 HADD2.F32 R41, -RZ, R47.H1_H1 ;  /* 0x3000002fff298230 */ /* 0x000fe40000004100 */
[----:B------:R-:W-:Y:S01]  /*8540*/  @!P0 FMUL.FTZ R6, R26, R27 ;  /* 0x0000001b1a068220 */ /* 0x000fe20000410000 */
[--C-:B------:R-:W-:Y:S02]  /*8550*/  @!P0 HADD2.F32 R38, -RZ, R56.reuse.H0_H0 ;  /* 0x20000038ff268230 */ /* 0x100fe40000004100 */
[----:B------:R-:W-:Y:S01]  /*8560*/  @!P0 FFMA.FTZ R3, R40, R42, R3 ;  /* 0x0000002a28038223 */ /* 0x000fe20000010003 */
        /* <DEDUP_REMOVED lines=15> */
.L_x_2769:
[----:B------:R-:W-:Y:S05]  /*8660*/  BSYNC.RECONVERGENT B0 ;  /* 0x0000000000007941 */ /* 0x000fea0003800200 */
.L_x_2768:
[CC--:B------:R-:W-:Y:S01]  /*8670*/  ISETP.GE.OR P0, PT, R76.reuse, R120.reuse, P3 ;  /* 0x000000784c00720c */ /* 0x0c0fe20001f06670 */
[----:B------:R-:W-:Y:S01]  /*8680*/  BSSY.RECONVERGENT B0, `(.L_x_2770) ;  /* 0x0000062000007945 */ /* 0x000fe20003800200 */
[----:B------:R-:W-:Y:S02]  /*8690*/  ISETP.GE.OR P6, PT, R75, R120, P3 ;  /* 0x000000784b00720c */ /* 0x000fe40001fc6670 */
[----:B------:R-:W-:Y:S02]  /*86a0*/  ISETP.LT.OR P0, PT, R76, R122, P0 ;  /* 0x0000007a4c00720c */ /* 0x000fe40000701670 */
[----:B------:R-:W-:Y:S02]  /*86b0*/  ISETP.GE.OR P4, PT, R157, R120, P3 ;  /* 0x000000789d00720c */ /* 0x000fe40001f86670 */
[-C--:B------:R-:W-:Y:S02]  /*86c0*/  ISETP.LT.OR P6, PT, R75, R122.reuse, P6 ;  /* 0x0000007a4b00720c */ /* 0x080fe400037c1670 */
[----:B------:R-:W-:Y:S07]  /*86d0*/  ISETP.LT.OR P4, PT, R157, R122, P4 ;  /* 0x0000007a9d00720c */ /* 0x000fee0002781670 */
[----:B------:R-:W-:Y:S06]  /*86e0*/  @P0 BRA `(.L_x_2771) ;  /* 0x00000004006c0947 */ /* 0x000fec0003800000 */
[----:B------:R-:W-:Y:S02]  /*86f0*/  ISETP.GE.AND P0, PT, R10, R17, PT ;  /* 0x000000110a00720c */ /* 0x000fe40003f06270 */
[----:B------:R-:W-:Y:S04]  /*8700*/  IADD3 R22, P5, PT, R20, R91, RZ ;  /* 0x0000005b14167210 */ /* 0x000fe80007fbe0ff */
[----:B------:R-:W-:Y:S05]  /*8710*/  IADD3.X R23, PT, PT, R21, R89, RZ, P5, !PT ;  /* 0x0000005915177210 */ /* 0x000fea0002ffe4ff */
[----:B-12---:R-:W2:Y:S02]  /*8720*/  LD.E.128 R52, desc[UR4][R22.64] ;  /* 0x0000000416347980 */ /* 0x006ea4000c101d00 */
[----:B------:R-:W-:Y:S01]  /*8730*/  @!P0 IMAD.WIDE R24, R19, 0x2, R22 ;  /* 0x0000000213188825 */ /* 0x000fe200078e0216 */
[----:B------:R-:W-:Y:S02]  /*8740*/  @!P0 SEL R140, R16, RZ, P1 ;  /* 0x000000ff108c8207 */ /* 0x000fe40000800000 */
[----:B------:R-:W-:Y:S02]  /*8750*/  @!P0 SEL R56, R138, RZ, P1 ;  /* 0x000000ff8a388207 */ /* 0x000fe40000800000 */
[----:B------:R-:W-:Y:S01]  /*8760*/  @!P0 IADD3 R185, P5, PT, R123, R140, RZ ;  /* 0x0000008c7bb98210 */ /* 0x000fe20007fbe0ff */
[----:B------:R-:W3:Y:S03]  /*8770*/  @!P0 LD.E.128 R24, desc[UR4][R24.64] ;  /* 0x0000000418188980 */ /* 0x000ee6000c101d00 */
[----:B------:R-:W-:Y:S02]  /*8780*/  @!P0 SHF.L.U32 R183, R185, 0x1, RZ ;  /* 0x00000001b9b78819 */ /* 0x000fe400000006ff */
[----:B------:R-:W-:Y:S02]  /*8790*/  @!P0 IADD3.X R56, PT, PT, R115, R56, RZ, P5, !PT ;  /* 0x0000003873388210 */ /* 0x000fe40002ffe4ff */
[----:B------:R-:W-:Y:S02]  /*87a0*/  @!P0 IADD3 R186, P5, PT, R183, R102, RZ ;  /* 0x00000066b7ba8210 */ /* 0x000fe40007fbe0ff */
[----:B------:R-:W-:Y:S04]  /*87b0*/  @!P0 SHF.L.U64.HI R56, R185, 0x1, R56 ;  /* 0x00000001b9388819 */ /* 0x000fe80000010238 */
        /* <DEDUP_REMOVED lines=11> */
[----:B------:R-:W-:Y:S01]  /*8870*/  @!P0 HADD2.F32 R29, -RZ, R25.H0_H0 ;  /* 0x20000019ff1d8230 */ /* 0x000fe20000004100 */
[----:B------:R-:W-:Y:S01]  /*8880*/  @!P0 MOV R49, R54 ;  /* 0x0000003600318202 */ /* 0x000fe20000000f00 */
[--C-:B-1----:R-:W-:Y:S02]  /*8890*/  @!P0 HADD2.F32 R39, -RZ, R36.reuse.H0_H0 ;  /* 0x20000024ff278230 */ /* 0x102fe40000004100 */
[----:B------:R-:W-:Y:S02]  /*88a0*/  @!P0 HADD2.F32 R41, -RZ, R36.H1_H1 ;  /* 0x30000024ff298230 */ /* 0x000fe40000004100 */
[--C-:B------:R-:W-:Y:S02]  /*88b0*/  @!P0 HADD2.F32 R22, -RZ, R27.reuse.H0_H0 ;  /* 0x2000001bff168230 */ /* 0x100fe40000004100 */
[----:B------:R-:W-:Y:S02]  /*88c0*/  @!P0 HADD2.F32 R23, -RZ, R27.H1_H1 ;  /* 0x3000001bff178230 */ /* 0x000fe40000004100 */
        /* <DEDUP_REMOVED lines=9> */
[----:B-----5:R-:W-:Y:S02]  /*8960*/  @!P0 HADD2.F32 R36, -RZ, R44.H0_H0 ;  /* 0x2000002cff248230 */ /* 0x020fe40000004100 */
[----:B------:R-:W-:Y:S01]  /*8970*/  @!P0 FMUL.FTZ R0, R32, R37 ;  /* 0x0000002520008220 */ /* 0x000fe20000410000 */
[--C-:B------:R-:W-:Y:S02]  /*8980*/  @!P0 HADD2.F32 R31, -RZ, R186.reuse.H0_H0 ;  /* 0x200000baff1f8230 */ /* 0x100fe40000004100 */
[----:B------:R-:W-:Y:S01]  /*8990*/  @!P5 FADD.FTZ R34, -R34, -RZ ;  /* 0x800000ff2222d221 */ /* 0x000fe20000010100 */
[----:B------:R-:W-:Y:S02]  /*89a0*/  @!P0 HADD2.F32 R27, -RZ, R186.H1_H1 ;  /* 0x300000baff1b8230 */ /* 0x000fe40000004100 */
[----:B------:R-:W-:Y:S01]  /*89b0*/  @!P5 FADD.FTZ R33, -R33, -RZ ;  /* 0x800000ff2121d221 */ /* 0x000fe20000010100 */
[----:B------:R-:W-:Y:S02]  /*89c0*/  @!P0 HADD2.F32 R38, -RZ, R44.H1_H1 ;  /* 0x3000002cff268230 */ /* 0x000fe40000004100 */
[----:B------:R-:W-:Y:S01]  /*89d0*/  @!P0 FFMA.FTZ R0, R39, R36, R0 ;  /* 0x0000002427008223 */ /* 0x000fe20000010000 */
[----:B------:R-:W-:Y:S02]  /*89e0*/  @!P0 HADD2.F32 R25, -RZ, R187.H0_H0 ;  /* 0x200000bbff198230 */ /* 0x000fe40000004100 */
[----:B------:R-:W-:Y:S01]  /*89f0*/  @!P5 FADD.FTZ R31, -R31, -RZ ;  /* 0x800000ff1f1fd221 */ /* 0x000fe20000010100 */
[----:B------:R-:W-:Y:S02]  /*8a00*/  @!P0 HADD2.F32 R40, -RZ, R45.H0_H0 ;  /* 0x2000002dff288230 */ /* 0x000fe40000004100 */
[----:B------:R-:W-:Y:S01]  /*8a10*/  @!P5 FADD.FTZ R27, -R27, -RZ ;  /* 0x800000ff1b1bd221 */ /* 0x000fe20000010100 */
[----:B------:R-:W-:Y:S02]  /*8a20*/  @!P0 HADD2.F32 R36, -RZ, R48.H0_H0 ;  /* 0x20000030ff248230 */ /* 0x000fe40000004100 */
[----:B------:R-:W-:Y:S01]  /*8a30*/  @!P0 FMUL.FTZ R2, R30, R35 ;  /* 0x000000231e028220 */ /* 0x000fe20000410000 */
[----:B------:R-:W-:Y:S02]  /*8a40*/  @!P0 HADD2.F32 R18, -RZ, R187.H1_H1 ;  /* 0x300000bbff128230 */ /* 0x000fe40000004100 */
[----:B------:R-:W-:Y:S01]  /*8a50*/  @!P0 FMUL.FTZ R3, R29, R34 ;  /* 0x000000221d038220 */ /* 0x000fe20000410000 */
[----:B------:R-:W-:Y:S02]  /*8a60*/  @!P0 HADD2.F32 R42, -RZ, R45.H1_H1 ;  /* 0x3000002dff2a8230 */ /* 0x000fe40000004100 */
[----:B------:R-:W-:Y:S01]  /*8a70*/  @!P0 FFMA.FTZ R2, R41, R38, R2 ;  /* 0x0000002629028223 */ /* 0x000fe20000010002 */
[--C-:B------:R-:W-:Y:S02]  /*8a80*/  @!P0 HADD2.F32 R43, -RZ, R46.reuse.H0_H0 ;  /* 0x2000002eff2b8230 */ /* 0x100fe40000004100 */
[----:B------:R-:W-:Y:S01]  /*8a90*/  @!P0 FMUL.FTZ R4, R28, R33 ;  /* 0x000000211c048220 */ /* 0x000fe20000410000 */
[----:B------:R-:W-:Y:S02]  /*8aa0*/  @!P0 HADD2.F32 R44, -RZ, R46.H1_H1 ;  /* 0x3000002eff2c8230 */ /* 0x000fe40000004100 */
[----:B------:R-:W-:Y:S01]  /*8ab0*/  @!P5 FADD.FTZ R25, -R25, -RZ ;  /* 0x800000ff1919d221 */ /* 0x000fe20000010100 */
[----:B------:R-:W-:Y:S01]  /*8ac0*/  @!P0 F2FP.F16.F32.PACK_AB R56, R2, R0 ;  /* 0x000000000238823e */ /* 0x000fe200000000ff */
[--C-:B------:R-:W-:Y:S02]  /*8ad0*/  @!P0 HADD2.F32 R45, -RZ, R47.reuse.H0_H0 ;  /* 0x2000002fff2d8230 */ /* 0x100fe40000004100 */
[----:B------:R-:W-:Y:S01]  /*8ae0*/  @!P0 FFMA.FTZ R3, R36, R40, R3 ;  /* 0x0000002824038223 */ /* 0x000fe20000010003 */
[----:B------:R-:W-:Y:S01]  /*8af0*/  @!P0 HADD2.F32 R46, -RZ, R47.H1_H1 ;  /* 0x3000002fff2e8230 */ /* 0x000fe20000004100 */
[----:B------:R-:W-:Y:S01]  /*8b00*/  @!P0 MOV R47, R55 ;  /* 0x00000037002f8202 */ /* 0x000fe20000000f00 */
[----:B------:R-:W-:Y:S01]  /*8b10*/  @!P0 HADD2.F32 R39, -RZ, R48.H1_H1 ;  /* 0x30000030ff278230 */ /* 0x000fe20000004100 */
[----:B------:R-:W-:Y:S01]  /*8b20*/  @!P0 MOV R52, R56 ;  /* 0x0000003800348202 */ /* 0x000fe20000000f00 */
[----:B------:R-:W-:Y:S01]  /*8b30*/  @!P5 FADD.FTZ R18, -R18, -RZ ;  /* 0x800000ff1212d221 */ /* 0x000fe20000010100 */
[----:B------:R-:W-:Y:S01]  /*8b40*/  LEA R186, P5, R224, R180, 0x5 ;  /* 0x000000b4e0ba7211 */ /* 0x000fe200078a28ff */
[--C-:B------:R-:W-:Y:S02]  /*8b50*/  @!P0 HADD2.F32 R36, -RZ, R49.reuse.H0_H0 ;  /* 0x20000031ff248230 */ /* 0x100fe40000004100 */
[----:B------:R-:W-:Y:S01]  /*8b60*/  @!P0 FMUL.FTZ R5, R24, R31 ;  /* 0x0000001f18058220 */ /* 0x000fe20000410000 */
[----:B------:R-:W-:Y:S01]  /*8b70*/  @!P0 HADD2.F32 R41, -RZ, R49.H1_H1 ;  /* 0x30000031ff298230 */ /* 0x000fe20000004100 */
[----:B------:R-:W-:Y:S01]  /*8b80*/  LEA.HI.X R187, R224, R181, R225, 0x5, P5 ;  /* 0x000000b5e0bb7211 */ /* 0x000fe200028f2ce1 */
[----:B------:R-:W-:Y:S01]  /*8b90*/  @!P0 FFMA.FTZ R4, R39, R42, R4 ;  /* 0x0000002a27048223 */ /* 0x000fe20000010004 */
[----:B------:R-:W-:Y:S01]  /*8ba0*/  @!P0 FMUL.FTZ R6, R26, R27 ;  /* 0x0000001b1a068220 */ /* 0x000fe20000410000 */
[--C-:B------:R-:W-:Y:S02]  /*8bb0*/  @!P0 HADD2.F32 R38, -RZ, R47.reuse.H0_H0 ;  /* 0x2000002fff268230 */ /* 0x100fe40000004100 */
[----:B------:R-:W-:Y:S01]  /*8bc0*/  @!P0 FMUL.FTZ R7, R22, R25 ;  /* 0x0000001916078220 */ /* 0x000fe20000410000 */
[----:B------:R-:W-:Y:S01]  /*8bd0*/  @!P0 HADD2.F32 R39, -RZ, R47.H1_H1 ;  /* 0x3000002fff278230 */ /* 0x000fe20000004100 */
[----:B------:R-:W-:Y:S01]  /*8be0*/  @!P0 F2FP.F16.F32.PACK_AB R183, R4, R3 ;  /* 0x0000000304b7823e */ /* 0x000fe200000000ff */
[----:B------:R-:W-:Y:S01]  /*8bf0*/  @!P0 FMUL.FTZ R8, R23, R18 ;  /* 0x0000001217088220 */ /* 0x000fe20000410000 */
[----:B------:R-:W-:Y:S01]  /*8c00*/  @!P0 FFMA.FTZ R5, R36, R43, R5 ;  /* 0x0000002b24058223 */ /* 0x000fe20000010005 */
[----:B------:R-:W-:Y:S01]  /*8c10*/  @!P0 FFMA.FTZ R6, R41, R44, R6 ;  /* 0x0000002c29068223 */ /* 0x000fe20000010006 */
[----:B------:R-:W-:Y:S01]  /*8c20*/  @!P0 MOV R53, R183 ;  /* 0x000000b700358202 */ /* 0x000fe20000000f00 */
[----:B------:R-:W-:Y:S01]  /*8c30*/  @!P0 FFMA.FTZ R7, R38, R45, R7 ;  /* 0x0000002d26078223 */ /* 0x000fe20000010007 */
[----:B------:R-:W-:Y:S02]  /*8c40*/  @!P0 FFMA.FTZ R8, R39, R46, R8 ;  /* 0x0000002e27088223 */ /* 0x000fe40000010008 */
[----:B------:R-:W-:Y:S03]  /*8c50*/  @!P0 F2FP.F16.F32.PACK_AB R140, R6, R5 ;  /* 0x00000005068c823e */ /* 0x000fe600000000ff */
[----:B------:R-:W-:Y:S02]  /*8c60*/  @!P0 F2FP.F16.F32.PACK_AB R185, R8, R7 ;  /* 0x0000000708b9823e */ /* 0x000fe400000000ff */
[----:B------:R-:W-:Y:S02]  /*8c70*/  @!P0 MOV R54, R140 ;  /* 0x0000008c00368202 */ /* 0x000fe40000000f00 */
[----:B------:R-:W-:Y:S05]  /*8c80*/  @!P0 MOV R55, R185 ;  /* 0x000000b900378202 */ /* 0x000fea0000000f00 */
[----:B------:R3:W-:Y:S02]  /*8c90*/  ST.E.128 desc[UR4][R186.64], R52 ;  /* 0x00000034ba007985 */ /* 0x0007e4000c101d04 */
.L_x_2771:
[----:B------:R-:W-:Y:S05]  /*8ca0*/  BSYNC.RECONVERGENT B0 ;  /* 0x0000000000007941 */ /* 0x000fea0003800200 */
.L_x_2770:
[----:B------:R-:W-:Y:S04]  /*8cb0*/  BSSY.RECONVERGENT B0, `(.L_x_2772) ;  /* 0x000005d000007945 */ /* 0x000fe80003800200 */
[----:B------:R-:W-:Y:S05]  /*8cc0*/  @P6 BRA `(.L_x_2773) ;  /* 0x00000004006c6947 */ /* 0x000fea0003800000 */
[----:B------:R-:W-:Y:S02]  /*8cd0*/  ISETP.GE.AND P0, PT, R10, R17, PT ;  /* 0x000000110a00720c */ /* 0x000fe40003f06270 */
[----:B------:R-:W-:Y:S04]  /*8ce0*/  IADD3 R22, P5, PT, R20, R95, RZ ;  /* 0x0000005f14167210 */ /* 0x000fe80007fbe0ff */
[----:B------:R-:W-:Y:S05]  /*8cf0*/  IADD3.X R23, PT, PT, R21, R93, RZ, P5, !PT ;  /* 0x0000005d15177210 */ /* 0x000fea0002ffe4ff */
[----:B-123--:R-:W2:Y:S02]  /*8d00*/  LD.E.128 R52, desc[UR4][R22.64] ;  /* 0x0000000416347980 */ /* 0x00eea4000c101d00 */
        /* <DEDUP_REMOVED lines=87> */
.L_x_2773:
[----:B------:R-:W-:Y:S05]  /*9280*/  BSYNC.RECONVERGENT B0 ;  /* 0x0000000000007941 */ /* 0x000fea0003800200 */
.L_x_2772:
[----:B------:R-:W-:Y:S04]  /*9290*/  BSSY.RECONVERGENT B0, `(.L_x_2774) ;  /* 0x000005e000007945 */ /* 0x000fe80003800200 */
[----:B------:R-:W-:Y:S05]  /*92a0*/  @P4 BRA `(.L_x_2775) ;  /* 0x0000000400704947 */ /* 0x000fea0003800000 */
[----:B------:R-:W-:Y:S02]  /*92b0*/  ISETP.GE.AND P0, PT, R10, R17, PT ;  /* 0x000000110a00720c */ /* 0x000fe40003f06270 */
[----:B------:R-:W-:Y:S04]  /*92c0*/  IADD3 R22, P4, PT, R20, R178, RZ ;  /* 0x000000b214167210 */ /* 0x000fe80007f9e0ff */
[----:B------:R-:W-:Y:S05]  /*92d0*/  IADD3.X R23, PT, PT, R21, R81, RZ, P4, !PT ;  /* 0x0000005115177210 */ /* 0x000fea00027fe4ff */
[----:B-1234-:R-:W2:Y:S02]  /*92e0*/  LD.E.128 R52, desc[UR4][R22.64] ;  /* 0x0000000416347980 */ /* 0x01eea4000c101d00 */
        /* <DEDUP_REMOVED lines=10> */
[----:B------:R-:W-:Y:S01]  /*9390*/  @!P0 IADD3 R38, P4, PT, R49, R104, RZ ;  /* 0x0000006831268210 */ /* 0x000fe20007f9e0ff */
[----:B------:R-:W-:Y:S03]  /*93a0*/  IMAD R49, R225, 0x60, RZ ;  /* 0x00000060e1317824 */ /* 0x000fe600078e02ff */
        /* <DEDUP_REMOVED lines=9> */
[----:B------:R-:W-:Y:S02]  /*9440*/  @!P0 HADD2.F32 R29, -RZ, R25.H0_H0 ;  /* 0x20000019ff1d8230 */ /* 0x000fe40000004100 */
        /* <DEDUP_REMOVED lines=13> */
[--C-:B-----5:R-:W-:Y:S02]  /*9520*/  @!P0 HADD2.F32 R36, -RZ, R44.reuse.H0_H0 ;  /* 0x2000002cff248230 */ /* 0x120fe40000004100 */
        /* <DEDUP_REMOVED lines=8> */
[----:B------:R-:W-:Y:S01]  /*95b0*/  @!P4 FADD.FTZ R34, -R34, -RZ ;  /* 0x800000ff2222c221 */ /* 0x000fe20000010100 */
[----:B------:R-:W-:Y:S02]  /*95c0*/  @!P0 HADD2.F32 R44, -RZ, R46.H1_H1 ;  /* 0x3000002eff2c8230 */ /* 0x000fe40000004100 */
[----:B------:R-:W-:Y:S01]  /*95d0*/  @!P4 FADD.FTZ R33, -R33, -RZ ;  /* 0x800000ff2121c221 */ /* 0x000fe20000010100 */
[--C-:B------:R-:W-:Y:S01]  /*95e0*/  @!P0 HADD2.F32 R45, -RZ, R47.reuse.H0_H0 ;  /* 0x2000002fff2d8230 */ /* 0x100fe20000004100 */
[----:B------:R-:W-:Y:S01]  /*95f0*/  @!P0 F2FP.F16.F32.PACK_AB R56, R2, R0 ;  /* 0x000000000238823e */ /* 0x000fe200000000ff */
[----:B------:R-:W-:Y:S01]  /*9600*/  @!P0 HADD2.F32 R46, -RZ, R47.H1_H1 ;  /* 0x3000002fff2e8230 */ /* 0x000fe20000004100 */
[----:B------:R-:W-:Y:S01]  /*9610*/  @!P0 MOV R47, R54 ;  /* 0x00000036002f8202 */ /* 0x000fe20000000f00 */
[--C-:B------:R-:W-:Y:S01]  /*9620*/  @!P0 HADD2.F32 R31, -RZ, R186.reuse.H0_H0 ;  /* 0x200000baff1f8230 */ /* 0x100fe20000004100 */
[----:B------:R-:W-:Y:S01]  /*9630*/  @!P0 MOV R52, R56 ;  /* 0x0000003800348202 */ /* 0x000fe20000000f00 */
[----:B------:R-:W-:Y:S02]  /*9640*/  @!P0 HADD2.F32 R27, -RZ, R186.H1_H1 ;  /* 0x300000baff1b8230 */ /* 0x000fe40000004100 */
[----:B------:R-:W-:Y:S01]  /*9650*/  @!P0 FMUL.FTZ R3, R29, R34 ;  /* 0x000000221d038220 */ /* 0x000fe20000410000 */
[--C-:B------:R-:W-:Y:S02]  /*9660*/  @!P0 HADD2.F32 R25, -RZ, R187.reuse.H0_H0 ;  /* 0x200000bbff198230 */ /* 0x100fe40000004100 */
[----:B------:R-:W-:Y:S01]  /*9670*/  @!P0 FMUL.FTZ R4, R28, R33 ;  /* 0x000000211c048220 */ /* 0x000fe20000410000 */
[----:B------:R-:W-:Y:S02]  /*9680*/  @!P0 HADD2.F32 R18, -RZ, R187.H1_H1 ;  /* 0x300000bbff128230 */ /* 0x000fe40000004100 */
[----:B------:R-:W-:Y:S01]  /*9690*/  @!P4 FADD.FTZ R31, -R31, -RZ ;  /* 0x800000ff1f1fc221 */ /* 0x000fe20000010100 */
[--C-:B------:R-:W-:Y:S02]  /*96a0*/  @!P0 HADD2.F32 R38, -RZ, R47.reuse.H0_H0 ;  /* 0x2000002fff268230 */ /* 0x100fe40000004100 */
[----:B------:R-:W-:Y:S01]  /*96b0*/  @!P4 FADD.FTZ R27, -R27, -RZ ;  /* 0x800000ff1b1bc221 */ /* 0x000fe20000010100 */
[----:B------:R-:W-:Y:S01]  /*96c0*/  @!P0 HADD2.F32 R41, -RZ, R47.H1_H1 ;  /* 0x3000002fff298230 */ /* 0x000fe20000004100 */
[----:B------:R-:W-:Y:S01]  /*96d0*/  @!P0 MOV R47, R55 ;  /* 0x00000037002f8202 */ /* 0x000fe20000000f00 */
[--C-:B------:R-:W-:Y:S02]  /*96e0*/  @!P0 HADD2.F32 R36, -RZ, R48.reuse.H0_H0 ;  /* 0x20000030ff248230 */ /* 0x100fe40000004100 */
[----:B------:R-:W-:Y:S01]  /*96f0*/  @!P4 FADD.FTZ R25, -R25, -RZ ;  /* 0x800000ff1919c221 */ /* 0x000fe20000010100 */
[----:B------:R-:W-:Y:S02]  /*9700*/  @!P0 HADD2.F32 R39, -RZ, R48.H1_H1 ;  /* 0x30000030ff278230 */ /* 0x000fe40000004100 */
[----:B------:R-:W-:Y:S01]  /*9710*/  @!P4 FADD.FTZ R18, -R18, -RZ ;  /* 0x800000ff1212c221 */ /* 0x000fe20000010100 */
[----:B------:R-:W-:Y:S01]  /*9720*/  @!P0 FMUL.FTZ R5, R24, R31 ;  /* 0x0000001f18058220 */ /* 0x000fe20000410000 */
[----:B------:R-:W-:Y:S01]  /*9730*/  @!P0 FFMA.FTZ R3, R36, R40, R3 ;  /* 0x0000002824038223 */ /* 0x000fe20000010003 */
[----:B------:R-:W-:Y:S01]  /*9740*/  @!P0 FMUL.FTZ R6, R26, R27 ;  /* 0x0000001b1a068220 */ /* 0x000fe20000410000 */
[----:B------:R-:W-:Y:S01]  /*9750*/  @!P0 FFMA.FTZ R4, R39, R42, R4 ;  /* 0x0000002a27048223 */ /* 0x000fe20000010004 */
[--C-:B------:R-:W-:Y:S02]  /*9760*/  @!P0 HADD2.F32 R36, -RZ, R47.reuse.H0_H0 ;  /* 0x2000002fff248230 */ /* 0x100fe40000004100 */
[----:B------:R-:W-:Y:S01]  /*9770*/  @!P0 FMUL.FTZ R7, R22, R25 ;  /* 0x0000001916078220 */ /* 0x000fe20000410000 */
[----:B------:R-:W-:Y:S02]  /*9780*/  @!P0 HADD2.F32 R39, -RZ, R47.H1_H1 ;  /* 0x3000002fff278230 */ /* 0x000fe40000004100 */
[----:B------:R-:W-:Y:S01]  /*9790*/  @!P0 FMUL.FTZ R8, R23, R18 ;  /* 0x0000001217088220 */ /* 0x000fe20000410000 */
[----:B------:R-:W-:Y:S01]  /*97a0*/  @!P0 F2FP.F16.F32.PACK_AB R183, R4, R3 ;  /* 0x0000000304b7823e */ /* 0x000fe200000000ff */
[----:B------:R-:W-:Y:S01]  /*97b0*/  @!P0 FFMA.FTZ R5, R38, R43, R5 ;  /* 0x0000002b26058223 */ /* 0x000fe20000010005 */
[----:B------:R-:W-:Y:S01]  /*97c0*/  @!P0 FFMA.FTZ R6, R41, R44, R6 ;  /* 0x0000002c29068223 */ /* 0x000fe20000010006 */
[----:B------:R-:W-:Y:S01]  /*97d0*/  IMAD.WIDE.U32 R184, R224, 0x60, R180 ;  /* 0x00000060e0b87825 */ /* 0x000fe200078e00b4 */
[----:B------:R-:W-:Y:S03]  /*97e0*/  @!P0 MOV R53, R183 ;  /* 0x000000b700358202 */ /* 0x000fe60000000f00 */
[----:B------:R-:W-:Y:S01]  /*97f0*/  @!P0 FFMA.FTZ R7, R36, R45, R7 ;  /* 0x0000002d24078223 */ /* 0x000fe20000010007 */
[----:B------:R-:W-:Y:S01]  /*9800*/  @!P0 FFMA.FTZ R8, R39, R46, R8 ;  /* 0x0000002e27088223 */ /* 0x000fe20000010008 */
[----:B------:R-:W-:Y:S02]  /*9810*/  IADD3 R185, PT, PT, R49, R185, RZ ;  /* 0x000000b931b97210 */ /* 0x000fe40007ffe0ff */
[----:B------:R-:W-:Y:S02]  /*9820*/  @!P0 F2FP.F16.F32.PACK_AB R49, R6, R5 ;  /* 0x000000050631823e */ /* 0x000fe400000000ff */
[----:B------:R-:W-:Y:S02]  /*9830*/  @!P0 F2FP.F16.F32.PACK_AB R140, R8, R7 ;  /* 0x00000007088c823e */ /* 0x000fe400000000ff */
[----:B------:R-:W-:Y:S02]  /*9840*/  @!P0 MOV R54, R49 ;  /* 0x0000003100368202 */ /* 0x000fe40000000f00 */
[----:B------:R-:W-:Y:S05]  /*9850*/  @!P0 MOV R55, R140 ;  /* 0x0000008c00378202 */ /* 0x000fea0000000f00 */
[----:B------:R1:W-:Y:S02]  /*9860*/  ST.E.128 desc[UR4][R184.64], R52 ;  /* 0x00000034b8007985 */ /* 0x0003e4000c101d04 */
.L_x_2775:
[----:B------:R-:W-:Y:S05]  /*9870*/  BSYNC.RECONVERGENT B0 ;  /* 0x0000000000007941 */ /* 0x000fea0003800200 */
.L_x_2774:
[-C--:B------:R-:W-:Y:S01]  /*9880*/  ISETP.GE.OR P0, PT, R155, R120.reuse, P3 ;  /* 0x000000789b00720c */ /* 0x080fe20001f06670 */
[----:B------:R-:W-:Y:S01]  /*9890*/  BSSY.RECONVERGENT B0, `(.L_x_2776) ;  /* 0x0000060000007945 */ /* 0x000fe20003800200 */
[----:B------:R-:W-:Y:S02]  /*98a0*/  ISETP.GE.OR P5, PT, R153, R120, P3 ;  /* 0x000000789900720c */ /* 0x000fe40001fa6670 */
[-C--:B------:R-:W-:Y:S02]  /*98b0*/  ISETP.LT.OR P0, PT, R155, R122.reuse, P0 ;  /* 0x0000007a9b00720c */ /* 0x080fe40000701670 */
[----:B------:R-:W-:Y:S11]  /*98c0*/  ISETP.LT.OR P5, PT, R153, R122, P5 ;  /* 0x0000007a9900720c */ /* 0x000ff60002fa1670 */
        /* <DEDUP_REMOVED lines=92> */
.L_x_2777:
[----:B------:R-:W-:Y:S05]  /*9e90*/  BSYNC.RECONVERGENT B0 ;  /* 0x0000000000007941 */ /* 0x000fea0003800200 */
.L_x_2776:
        /* <DEDUP_REMOVED lines=94> */
.L_x_2779:
[----:B------:R-:W-:Y:S05]  /*a480*/  BSYNC.RECONVERGENT B0 ;  /* 0x0000000000007941 */ /* 0x000fea0003800200 */
.L_x_2778:
[C---:B------:R-:W-:Y:S01]  /*a490*/  ISETP.GE.OR P0, PT, R151.reuse, R120, P3 ;  /* 0x000000789700720c */ /* 0x040fe20001f06670 */
[----:B------:R-:W-:Y:S03]  /*a4a0*/  BSSY.RECONVERGENT B0, `(.L_x_2780) ;  /* 0x0000060000007945 */ /* 0x000fe60003800200 */
[----:B------:R-:W-:Y:S11]  /*a4b0*/  ISETP.LT.OR P0, PT, R151, R122, P0 ;  /* 0x0000007a9700720c */ /* 0x000ff60000701670 */
[----:B------:R-:W-:Y:S02]  /*a4c0*/  @!UPT UIADD3 URZ, UPT, UPT, URZ, URZ, URZ ;  /* 0x000000fffffff290 */ /* 0x000fe4000fffe0ff */
        /* <DEDUP_REMOVED lines=93> */
.L_x_2781:
[----:B------:R-:W-:Y:S05]  /*aaa0*/  BSYNC.RECONVERGENT B0 ;  /* 0x0000000000007941 */ /* 0x000fea0003800200 */
.L_x_2780:
        /* <DEDUP_REMOVED lines=31> */
[--C-:B------:R-:W-:Y:S02]  /*aca0*/  @!P0 HADD2.F32 R22, -RZ, R27.reuse.H0_H0 ;  /* 0x2000001bff168230 */ /* 0x100fe40000004100 */
[----:B------:R-:W-:Y:S02]  /*acb0*/  @!P0 HADD2.F32 R23, -RZ, R27.H1_H1 ;  /* 0x3000001bff178230 */ /* 0x000fe40000004100 */
[----:B-1----:R-:W-:Y:S02]  /*acc0*/  @!P0 HADD2.F32 R39, -RZ, R36.H0_H0 ;  /* 0x20000024ff278230 */ /* 0x002fe40000004100 */
        /* <DEDUP_REMOVED lines=37> */
[----:B------:R-:W-:Y:S01]  /*af20*/  @!P0 FMUL.FTZ R6, R26, R27 ;  /* 0x0000001b1a068220 */ /* 0x000fe20000410000 */
[--C-:B------:R-:W-:Y:S02]  /*af30*/  @!P0 HADD2.F32 R38, -RZ, R47.reuse.H0_H0 ;  /* 0x2000002fff268230 */ /* 0x100fe40000004100 */
[----:B------:R-:W-:Y:S01]  /*af40*/  @!P0 FFMA.FTZ R3, R36, R40, R3 ;  /* 0x0000002824038223 */ /* 0x000fe20000010003 */
[----:B------:R-:W-:Y:S01]  /*af50*/  @!P0 HADD2.F32 R41, -RZ, R47.H1_H1 ;  /* 0x3000002fff298230 */ /* 0x000fe20000004100 */
[----:B------:R-:W-:Y:S01]  /*af60*/  @!P0 MOV R47, R55 ;  /* 0x00000037002f8202 */ /* 0x000fe20000000f00 */
[----:B------:R-:W-:Y:S01]  /*af70*/  @!P0 FFMA.FTZ R4, R39, R42, R4 ;  /* 0x0000002a27048223 */ /* 0x000fe20000010004 */
[----:B------:R-:W-:Y:S01]  /*af80*/  @!P0 FMUL.FTZ R7, R22, R25 ;  /* 0x0000001916078220 */ /* 0x000fe20000410000 */
[----:B------:R-:W-:Y:S01]  /*af90*/  @!P0 FMUL.FTZ R8, R23, R18 ;  /* 0x0000001217088220 */ /* 0x000fe20000410000 */
[----:B------:R-:W-:Y:S01]  /*afa0*/  @!P0 FFMA.FTZ R5, R38, R43, R5 ;  /* 0x0000002b26058223 */ /* 0x000fe20000010005 */
[--C-:B------:R-:W-:Y:S02]  /*afb0*/  @!P0 HADD2.F32 R36, -RZ, R47.reuse.H0_H0 ;  /* 0x2000002fff248230 */ /* 0x100fe40000004100 */
[----:B------:R-:W-:Y:S01]  /*afc0*/  @!P0 FFMA.FTZ R6, R41, R44, R6 ;  /* 0x0000002c29068223 */ /* 0x000fe20000010006 */
[----:B------:R-:W-:Y:S01]  /*afd0*/  @!P0 F2FP.F16.F32.PACK_AB R41, R4, R3 ;  /* 0x000000030429823e */ /* 0x000fe200000000ff */
[----:B------:R-:W-:Y:S02]  /*afe0*/  @!P0 HADD2.F32 R39, -RZ, R47.H1_H1 ;  /* 0x3000002fff278230 */ /* 0x000fe40000004100 */
[----:B------:R-:W-:Y:S01]  /*aff0*/  @!P0 FFMA.FTZ R7, R36, R45, R7 ;  /* 0x0000002d24078223 */ /* 0x000fe20000010007 */
[----:B------:R-:W-:Y:S01]  /*b000*/  @!P0 F2FP.F16.F32.PACK_AB R36, R2, R0 ;  /* 0x000000000224823e */ /* 0x000fe200000000ff */
[----:B------:R-:W-:Y:S01]  /*b010*/  IMAD.WIDE.U32 R42, R224, 0xe0, R180 ;  /* 0x000000e0e02a7825 */ /* 0x000fe200078e00b4 */
[----:B------:R-:W-:Y:S02]  /*b020*/  @!P0 F2FP.F16.F32.PACK_AB R5, R6, R5 ;  /* 0x000000050605823e */ /* 0x000fe400000000ff */
[----:B------:R-:W-:Y:S01]  /*b030*/  @!P0 MOV R52, R36 ;  /* 0x0000002400348202 */ /* 0x000fe20000000f00 */
[----:B------:R-:W-:Y:S01]  /*b040*/  @!P0 FFMA.FTZ R8, R39, R46, R8 ;  /* 0x0000002e27088223 */ /* 0x000fe20000010008 */
[----:B------:R-:W-:Y:S01]  /*b050*/  @!P0 MOV R53, R41 ;  /* 0x0000002900358202 */ /* 0x000fe20000000f00 */
[----:B------:R-:W-:Y:S01]  /*b060*/  IMAD R40, R225, 0xe0, RZ ;  /* 0x000000e0e1287824 */ /* 0x000fe200078e02ff */
[----:B------:R-:W-:Y:S02]  /*b070*/  @!P0 MOV R54, R5 ;  /* 0x0000000500368202 */ /* 0x000fe40000000f00 */
[----:B------:R-:W-:Y:S02]  /*b080*/  @!P0 F2FP.F16.F32.PACK_AB R8, R8, R7 ;  /* 0x000000070808823e */ /* 0x000fe400000000ff */
[----:B------:R-:W-:Y:S02]  /*b090*/  IADD3 R43, PT, PT, R40, R43, RZ ;  /* 0x0000002b282b7210 */ /* 0x000fe40007ffe0ff */
[----:B------:R-:W-:Y:S05]  /*b0a0*/  @!P0 MOV R55, R8 ;  /* 0x0000000800378202 */ /* 0x000fea0000000f00 */
[----:B------:R1:W-:Y:S02]  /*b0b0*/  ST.E.128 desc[UR4][R42.64], R52 ;  /* 0x000000342a007985 */ /* 0x0003e4000c101d04 */
.L_x_2783:
[----:B------:R-:W-:Y:S05]  /*b0c0*/  BSYNC.RECONVERGENT B0 ;  /* 0x0000000000007941 */ /* 0x000fea0003800200 */
.L_x_2782:
[-C--:B------:R-:W-:Y:S01]  /*b0d0*/  ISETP.GE.OR P0, PT, R147, R120.reuse, P3 ;  /* 0x000000789300720c */ /* 0x080fe20001f06670 */
[----:B------:R-:W-:Y:S01]  /*b0e0*/  BSSY.RECONVERGENT B0, `(.L_x_2784) ;  /* 0x0000060000007945 */ /* 0x000fe20003800200 */
[----:B------:R-:W-:Y:S02]  /*b0f0*/  ISETP.GE.OR P5, PT, R145, R120, P3 ;  /* 0x000000789100720c */ /* 0x000fe40001fa6670 */
[-C--:B------:R-:W-:Y:S02]  /*b100*/  ISETP.LT.OR P0, PT, R147, R122.reuse, P0 ;  /* 0x0000007a9300720c */ /* 0x080fe40000701670 */
[----:B------:R-:W-:Y:S11]  /*b110*/  ISETP.LT.OR P5, PT, R145, R122, P5 ;  /* 0x0000007a9100720c */ /* 0x000ff60002fa1670 */
[----:B------:R-:W-:Y:S05]  /*b120*/  @P0 BRA `(.L_x_2785) ;  /* 0x00000004006c0947 */ /* 0x000fea0003800000 */
[----:B------:R-:W-:Y:S02]  /*b130*/  ISETP.GE.AND P0, PT, R10, R17, PT ;  /* 0x000000110a00720c */ /* 0x000fe40003f06270 */
[C---:B------:R-:W-:Y:S04]  /*b140*/  LEA R22, P4, R168.reuse, R20, 0x8 ;  /* 0x00000014a8167211 */ /* 0x040fe800078840ff */
[----:B------:R-:W-:Y:S05]  /*b150*/  LEA.HI.X R23, R168, R21, R169, 0x8, P4 ;  /* 0x00000015a8177211 */ /* 0x000fea00020f44a9 */
[----:B------:R5:W2:Y:S02]  /*b160*/  LD.E.128 R36, desc[UR4][R22.64] ;  /* 0x0000000416247980 */ /* 0x000aa4000c101d00 */
[----:B------:R-:W-:Y:S01]  /*b170*/  @!P0 IMAD.WIDE R4, R19, 0x2, R22 ;  /* 0x0000000213048825 */ /* 0x000fe200078e0216 */
[----:B------:R-:W-:Y:S02]  /*b180*/  @!P0 SEL R7, R16, RZ, P1 ;  /* 0x000000ff10078207 */ /* 0x000fe40000800000 */
[----:B------:R-:W-:Y:S02]  /*b190*/  @!P0 SEL R3, R138, RZ, P1 ;  /* 0x000000ff8a038207 */ /* 0x000fe40000800000 */
[----:B------:R-:W-:Y:S04]  /*b1a0*/  @!P0 IADD3 R7, P4, PT, R130, R7, RZ ;  /* 0x0000000782078210 */ /* 0x000fe80007f9e0ff */
[----:B------:R-:W-:Y:S02]  /*b1b0*/  @!P0 IADD3.X R0, PT, PT, R94, R3, RZ, P4, !PT ;  /* 0x000000035e008210 */ /* 0x000fe400027fe4ff */
[C---:B------:R-:W-:Y:S02]  /*b1c0*/  @!P0 SHF.L.U32 R3, R7.reuse, 0x1, RZ ;  /* 0x0000000107038819 */ /* 0x040fe400000006ff */
[----:B------:R-:W-:Y:S02]  /*b1d0*/  @!P0 SHF.L.U64.HI R0, R7, 0x1, R0 ;  /* 0x0000000107008819 */ /* 0x000fe40000010200 */
[C---:B------:R-:W-:Y:S01]  /*b1e0*/  @!P0 IADD3 R40, P4, PT, R3.reuse, R102, RZ ;  /* 0x0000006603288210 */ /* 0x040fe20007f9e0ff */
[----:B------:R-:W3:Y:S03]  /*b1f0*/  @!P0 LD.E.128 R4, desc[UR4][R4.64] ;  /* 0x0000000404048980 */ /* 0x000ee6000c101d00 */
[C---:B------:R-:W-:Y:S02]  /*b200*/  @!P0 IADD3.X R41, PT, PT, R0.reuse, R103, RZ, P4, !PT ;  /* 0x0000006700298210 */ /* 0x040fe400027fe4ff */
[----:B------:R-:W-:Y:S04]  /*b210*/  @!P0 IADD3 R24, P4, PT, R3, R104, RZ ;  /* 0x0000006803188210 */ /* 0x000fe80007f9e0ff */
[----:B-1----:R-:W5:Y:S01]  /*b220*/  @!P0 LD.E.128 R40, desc[UR4][R40.64] ;  /* 0x0000000428288980 */ /* 0x002f62000c101d00 */
[----:B------:R-:W-:Y:S02]  /*b230*/  @!P0 IADD3.X R25, PT, PT, R0, R105, RZ, P4, !PT ;  /* 0x0000006900198210 */ /* 0x000fe400027fe4ff */
[----:B------:R-:W-:Y:S02]  /*b240*/  PLOP3.LUT P4, PT, PT, PT, PT, 0x80, 0x8 ;  /* 0x000000000008781c */ /* 0x000fe40003f8f070 */
[----:B------:R-:W-:Y:S03]  /*b250*/  @!P0 PLOP3.LUT P4, PT, P1, PT, PT, 0x80, 0x8 ;  /* 0x000000000008881c */ /* 0x000fe60000f8f070 */
[----:B------:R1:W4:Y:S01]  /*b260*/  @!P0 LD.E.128 R32, desc[UR4][R24.64] ;  /* 0x0000000418208980 */ /* 0x000322000c101d00 */
[--C-:B---3--:R-:W-:Y:S02]  /*b270*/  @!P0 HADD2.F32 R0, -RZ, R4.reuse.H0_H0 ;  /* 0x20000004ff008230 */ /* 0x108fe40000004100 */
[----:B------:R-:W-:Y:S02]  /*b280*/  @!P0 HADD2.F32 R2, -RZ, R4.H1_H1 ;  /* 0x30000004ff028230 */ /* 0x000fe40000004100 */
[--C-:B------:R-:W-:Y:S02]  /*b290*/  @!P0 HADD2.F32 R3, -RZ, R5.reuse.H0_H0 ;  /* 0x20000005ff038230 */ /* 0x100fe40000004100 */
[----:B------:R-:W-:Y:S02]  /*b2a0*/  @!P0 HADD2.F32 R4, -RZ, R5.H1_H1 ;  /* 0x30000005ff048230 */ /* 0x000fe40000004100 */
[----:B------:R-:W-:Y:S02]  /*b2b0*/  @!P0 HADD2.F32 R5, -RZ, R6.H0_H0 ;  /* 0x20000006ff058230 */ /* 0x000fe40000004100 */
[----:B-----5:R-:W-:Y:S02]  /*b2c0*/  @!P0 HADD2.F32 R22, -RZ, R42.H0_H0 ;  /* 0x2000002aff168230 */ /* 0x020fe40000004100 */
[--C-:B------:R-:W-:Y:S02]  /*b2d0*/  @!P0 HADD2.F32 R18, -RZ, R7.reuse.H0_H0 ;  /* 0x20000007ff128230 */ /* 0x100fe40000004100 */
[----:B------:R-:W-:Y:S02]  /*b2e0*/  @!P0 HADD2.F32 R23, -RZ, R7.H1_H1 ;  /* 0x30000007ff178230 */ /* 0x000fe40000004100 */
[----:B------:R-:W-:Y:S01]  /*b2f0*/  @!P4 FADD.FTZ R22, -R22, -RZ ;  /* 0x800000ff1616c221 */ /* 0x000fe20000010100 */
[--C-:B------:R-:W-:Y:S02]  /*b300*/  @!P0 HADD2.F32 R7, -RZ, R43.reuse.H0_H0 ;  /* 0x2000002bff078230 */ /* 0x100fe40000004100 */
[----:B------:R-:W-:Y:S02]  /*b310*/  @!P0 HADD2.F32 R8, -RZ, R43.H1_H1 ;  /* 0x3000002bff088230 */ /* 0x000fe40000004100 */
[----:B------:R-:W-:Y:S01]  /*b320*/  @!P0 FMUL.FTZ R5, R5, R22 ;  /* 0x0000001605058220 */ /* 0x000fe20000410000 */
[----:B------:R-:W-:Y:S02]  /*b330*/  @!P0 HADD2.F32 R31, -RZ, R40.H0_H0 ;  /* 0x20000028ff1f8230 */ /* 0x000fe40000004100 */
[----:B------:R-:W-:Y:S01]  /*b340*/  @!P4 FADD.FTZ R7, -R7, -RZ ;  /* 0x800000ff0707c221 */ /* 0x000fe20000010100 */
[----:B-1----:R-:W-:Y:S02]  /*b350*/  @!P0 HADD2.F32 R25, -RZ, R42.H1_H1 ;  /* 0x3000002aff198230 */ /* 0x002fe40000004100 */
[----:B------:R-:W-:Y:S01]  /*b360*/  @!P4 FADD.FTZ R8, -R8, -RZ ;  /* 0x800000ff0808c221 */ /* 0x000fe20000010100 */
[--C-:B------:R-:W-:Y:S01]  /*b370*/  @!P0 HADD2.F32 R24, -RZ, R41.reuse.H0_H0 ;  /* 0x20000029ff188230 */ /* 0x100fe20000004100 */
[----:B--2---:R-:W-:Y:S01]  /*b380*/  @!P0 MOV R22, R36 ;  /* 0x0000002400168202 */ /* 0x004fe20000000f00 */
[----:B------:R-:W-:Y:S02]  /*b390*/  @!P0 HADD2.F32 R29, -RZ, R40.H1_H1 ;  /* 0x30000028ff1d8230 */ /* 0x000fe40000004100 */
[----:B------:R-:W-:Y:S01]  /*b3a0*/  @!P4 FADD.FTZ R31, -R31, -RZ ;  /* 0x800000ff1f1fc221 */ /* 0x000fe20000010100 */
[----:B------:R-:W-:Y:S02]  /*b3b0*/  @!P0 HADD2.F32 R6, -RZ, R6.H1_H1 ;  /* 0x30000006ff068230 */ /* 0x000fe40000004100 */
[----:B------:R-:W-:Y:S01]  /*b3c0*/  @!P4 FADD.FTZ R25, -R25, -RZ ;  /* 0x800000ff1919c221 */ /* 0x000fe20000010100 */
[----:B------:R-:W-:Y:S02]  /*b3d0*/  @!P0 HADD2.F32 R27, -RZ, R41.H1_H1 ;  /* 0x30000029ff1b8230 */ /* 0x000fe40000004100 */
[----:B------:R-:W-:Y:S01]  /*b3e0*/  @!P0 FMUL.FTZ R7, R18, R7 ;  /* 0x0000000712078220 */ /* 0x000fe20000410000 */
[----:B----4-:R-:W-:Y:S02]  /*b3f0*/  @!P0 HADD2.F32 R18, -RZ, R32.H0_H0 ;  /* 0x20000020ff128230 */ /* 0x010fe40000004100 */
[----:B------:R-:W-:Y:S01]  /*b400*/  @!P0 FMUL.FTZ R8, R23, R8 ;  /* 0x0000000817088220 */ /* 0x000fe20000410000 */
[----:B------:R-:W-:Y:S02]  /*b410*/  @!P0 HADD2.F32 R23, -RZ, R22.H0_H0 ;  /* 0x20000016ff178230 */ /* 0x000fe40000004100 */
[----:B------:R-:W-:Y:S01]  /*b420*/  @!P0 FMUL.FTZ R0, R0, R31 ;  /* 0x0000001f00008220 */ /* 0x000fe20000410000 */
[--C-:B------:R-:W-:Y:S01]  /*b430*/  @!P0 HADD2.F32 R26, -RZ, R33.reuse.H1_H1 ;  /* 0x30000021ff1a8230 */ /* 0x100fe20000004100 */
[----:B------:R-:W-:Y:S01]  /*b440*/  @!P0 MOV R31, R37 ;  /* 0x00000025001f8202 */ /* 0x000fe20000000f00 */
[----:B------:R-:W-:Y:S02]  /*b450*/  @!P0 HADD2.F32 R28, -RZ, R34.H1_H1 ;  /* 0x30000022ff1c8230 */ /* 0x000fe40000004100 */
[----:B------:R-:W-:Y:S01]  /*b460*/  @!P4 FADD.FTZ R24, -R24, -RZ ;  /* 0x800000ff1818c221 */ /* 0x000fe20000010100 */
[----:B------:R-:W-:Y:S01]  /*b470*/  @!P4 FADD.FTZ R29, -R29, -RZ ;  /* 0x800000ff1d1dc221 */ /* 0x000fe20000010100 */
[----:B------:R-:W-:Y:S01]  /*b480*/  @!P0 FMUL.FTZ R6, R6, R25 ;  /* 0x0000001906068220 */ /* 0x000fe20000410000 */
[----:B------:R-:W-:Y:S02]  /*b490*/  @!P0 HADD2.F32 R25, -RZ, R22.H1_H1 ;  /* 0x30000016ff198230 */ /* 0x000fe40000004100 */
[----:B------:R-:W-:Y:S01]  /*b4a0*/  @!P0 FFMA.FTZ R0, R23, R18, R0 ;  /* 0x0000001217008223 */ /* 0x000fe20000010000 */
[----:B------:R-:W-:Y:S01]  /*b4b0*/  @!P0 HADD2.F32 R22, -RZ, R32.H1_H1 ;  /* 0x30000020ff168230 */ /* 0x000fe20000004100 */
[----:B------:R-:W-:Y:S01]  /*b4c0*/  @!P0 MOV R32, R39 ;  /* 0x0000002700208202 */ /* 0x000fe20000000f00 */
[----:B------:R-:W-:Y:S01]  /*b4d0*/  @!P0 FMUL.FTZ R3, R3, R24 ;  /* 0x0000001803038220 */ /* 0x000fe20000410000 */
[----:B------:R-:W-:Y:S01]  /*b4e0*/  @!P4 FADD.FTZ R27, -R27, -RZ ;  /* 0x800000ff1b1bc221 */ /* 0x000fe20000010100 */
[----:B------:R-:W-:Y:S01]  /*b4f0*/  @!P0 HADD2.F32 R24, -RZ, R33.H0_H0 ;  /* 0x20000021ff188230 */ /* 0x000fe20000004100 */
[----:B------:R-:W-:Y:S01]  /*b500*/  @!P0 MOV R33, R38 ;  /* 0x0000002600218202 */ /* 0x000fe20000000f00 */
[----:B------:R-:W-:Y:S01]  /*b510*/  @!P0 FMUL.FTZ R2, R2, R29 ;  /* 0x0000001d02028220 */ /* 0x000fe20000410000 */
[--C-:B------:R-:W-:Y:S02]  /*b520*/  @!P0 HADD2.F32 R18, -RZ, R31.reuse.H0_H0 ;  /* 0x2000001fff128230 */ /* 0x100fe40000004100 */
[----:B------:R-:W-:Y:S01]  /*b530*/  @!P0 FMUL.FTZ R4, R4, R27 ;  /* 0x0000001b04048220 */ /* 0x000fe20000410000 */
[----:B------:R-:W-:Y:S02]  /*b540*/  @!P0 HADD2.F32 R23, -RZ, R31.H1_H1 ;  /* 0x3000001fff178230 */ /* 0x000fe40000004100 */
[----:B------:R-:W-:Y:S01]  /*b550*/  @!P0 FFMA.FTZ R2, R25, R22, R2 ;  /* 0x0000001619028223 */ /* 0x000fe20000010002 */
[----:B------:R-:W-:Y:S02]  /*b560*/  @!P0 HADD2.F32 R27, -RZ, R34.H0_H0 ;  /* 0x20000022ff1b8230 */ /* 0x000fe40000004100 */
[----:B------:R-:W-:Y:S01]  /*b570*/  @!P0 FFMA.FTZ R3, R18, R24, R3 ;  /* 0x0000001812038223 */ /* 0x000fe20000010003 */
[--C-:B------:R-:W-:Y:S02]  /*b580*/  @!P0 HADD2.F32 R18, -RZ, R33.reuse.H0_H0 ;  /* 0x20000021ff128230 */ /* 0x100fe40000004100 */
[----:B------:R-:W-:Y:S01]  /*b590*/  @!P0 FFMA.FTZ R4, R23, R26, R4 ;  /* 0x0000001a17048223 */ /* 0x000fe20000010004 */
[----:B------:R-:W-:Y:S01]  /*b5a0*/  @!P0 F2FP.F16.F32.PACK_AB R0, R2, R0 ;  /* 0x000000000200823e */ /* 0x000fe200000000ff */
[----:B------:R-:W-:Y:S02]  /*b5b0*/  @!P0 HADD2.F32 R25, -RZ, R33.H1_H1 ;  /* 0x30000021ff198230 */ /* 0x000fe40000004100 */
[--C-:B------:R-:W-:Y:S01]  /*b5c0*/  @!P0 HADD2.F32 R22, -RZ, R32.reuse.H0_H0 ;  /* 0x20000020ff168230 */ /* 0x100fe20000004100 */
[----:B------:R-:W-:Y:S01]  /*b5d0*/  @!P0 F2FP.F16.F32.PACK_AB R3, R4, R3 ;  /* 0x000000030403823e */ /* 0x000fe200000000ff */
[--C-:B------:R-:W-:Y:S01]  /*b5e0*/  @!P0 HADD2.F32 R29, -RZ, R35.reuse.H0_H0 ;  /* 0x20000023ff1d8230 */ /* 0x100fe20000004100 */
[----:B------:R-:W-:Y:S01]  /*b5f0*/  @!P0 MOV R36, R0 ;  /* 0x0000000000248202 */ /* 0x000fe20000000f00 */
[----:B------:R-:W-:Y:S01]  /*b600*/  @!P0 HADD2.F32 R23, -RZ, R32.H1_H1 ;  /* 0x30000020ff178230 */ /* 0x000fe20000004100 */
[----:B------:R-:W-:Y:S01]  /*b610*/  @!P0 MOV R37, R3 ;  /* 0x0000000300258202 */ /* 0x000fe20000000f00 */
[----:B------:R-:W-:Y:S02]  /*b620*/  @!P0 HADD2.F32 R30, -RZ, R35.H1_H1 ;  /* 0x30000023ff1e8230 */ /* 0x000fe40000004100 */
[----:B------:R-:W-:Y:S01]  /*b630*/  @!P0 FFMA.FTZ R5, R18, R27, R5 ;  /* 0x0000001b12058223 */ /* 0x000fe20000010005 */
[----:B------:R-:W-:Y:S01]  /*b640*/  @!P0 FFMA.FTZ R6, R25, R28, R6 ;  /* 0x0000001c19068223 */ /* 0x000fe20000010006 */
[----:B------:R-:W-:Y:S01]  /*b650*/  @!P0 FFMA.FTZ R7, R22, R29, R7 ;  /* 0x0000001d16078223 */ /* 0x000fe20000010007 */
[----:B------:R-:W-:Y:S01]  /*b660*/  LEA R22, P4, R224, R180, 0x8 ;  /* 0x000000b4e0167211 */ /* 0x000fe200078840ff */
[----:B------:R-:W-:Y:S02]  /*b670*/  @!P0 FFMA.FTZ R8, R23, R30, R8 ;  /* 0x0000001e17088223 */ /* 0x000fe40000010008 */
[----:B------:R-:W-:Y:S02]  /*b680*/  @!P0 F2FP.F16.F32.PACK_AB R5, R6, R5 ;  /* 0x000000050605823e */ /* 0x000fe400000000ff */
[----:B------:R-:W-:Y:S02]  /*b690*/  LEA.HI.X R23, R224, R181, R225, 0x8, P4 ;  /* 0x000000b5e0177211 */ /* 0x000fe400020f44e1 */
[----:B------:R-:W-:Y:S02]  /*b6a0*/  @!P0 F2FP.F16.F32.PACK_AB R8, R8, R7 ;  /* 0x000000070808823e */ /* 0x000fe400000000ff */
[----:B------:R-:W-:Y:S02]  /*b6b0*/  @!P0 MOV R38, R5 ;  /* 0x0000000500268202 */ /* 0x000fe40000000f00 */
[----:B------:R-:W-:Y:S05]  /*b6c0*/  @!P0 MOV R39, R8 ;  /* 0x0000000800278202 */ /* 0x000fea0000000f00 */
[----:B------:R1:W-:Y:S02]  /*b6d0*/  ST.E.128 desc[UR4][R22.64], R36 ;  /* 0x0000002416007985 */ /* 0x0003e4000c101d04 */
.L_x_2785:
[----:B------:R-:W-:Y:S05]  /*b6e0*/  BSYNC.RECONVERGENT B0 ;  /* 0x0000000000007941 */ /* 0x000fea0003800200 */
.L_x_2784:
[----:B------:R-:W-:Y:S04]  /*b6f0*/  BSSY.RECONVERGENT B0, `(.L_x_2786) ;  /* 0x000005f000007945 */ /* 0x000fe80003800200 */
[----:B------:R-:W-:Y:S05]  /*b700*/  @P5 BRA `(.L_x_2787) ;  /* 0x0000000400745947 */ /* 0x000fea0003800000 */
[----:B------:R-:W-:Y:S01]  /*b710*/  IMAD R3, R169, 0x120, RZ ;  /* 0x00000120a9037824 */ /* 0x000fe200078e02ff */
[----:B------:R-:W-:Y:S01]  /*b720*/  ISETP.GE.AND P0, PT, R10, R17, PT ;  /* 0x000000110a00720c */ /* 0x000fe20003f06270 */
[----:B-1----:R-:W-:Y:S05]  /*b730*/  IMAD.WIDE.U32 R22, R168, 0x120, R20 ;  /* 0x00000120a8167825 */ /* 0x002fea00078e0014 */
[----:B------:R-:W-:Y:S05]  /*b740*/  IADD3 R23, PT, PT, R3, R23, RZ ;  /* 0x0000001703177210 */ /* 0x000fea0007ffe0ff */
[----:B------:R1:W5:Y:S02]  /*b750*/  LD.E.128 R36, desc[UR4][R22.64] ;  /* 0x0000000416247980 */ /* 0x000364000c101d00 */
        /* <DEDUP_REMOVED lines=8> */
[----:B------:R-:W2:Y:S03]  /*b7e0*/  @!P0 LD.E.128 R4, desc[UR4][R4.64] ;  /* 0x0000000404048980 */ /* 0x000ea6000c101d00 */
[C---:B------:R-:W-:Y:S02]  /*b7f0*/  @!P0 IADD3.X R41, PT, PT, R0.reuse, R103, RZ, P4, !PT ;  /* 0x0000006700298210 */ /* 0x040fe400027fe4ff */
[----:B------:R-:W-:Y:S04]  /*b800*/  @!P0 IADD3 R24, P4, PT, R3, R104, RZ ;  /* 0x0000006803188210 */ /* 0x000fe80007f9e0ff */
[----:B------:R-:W1:Y:S01]  /*b810*/  @!P0 LD.E.128 R40, desc[UR4][R40.64] ;  /* 0x0000000428288980 */ /* 0x000e62000c101d00 */
[----:B------:R-:W-:Y:S02]  /*b820*/  @!P0 IADD3.X R25, PT, PT, R0, R105, RZ, P4, !PT ;  /* 0x0000006900198210 */ /* 0x000fe400027fe4ff */
[----:B------:R-:W-:Y:S02]  /*b830*/  PLOP3.LUT P4, PT, PT, PT, PT, 0x80, 0x8 ;  /* 0x000000000008781c */ /* 0x000fe40003f8f070 */
[----:B------:R-:W-:Y:S03]  /*b840*/  @!P0 PLOP3.LUT P4, PT, P1, PT, PT, 0x80, 0x8 ;  /* 0x000000000008881c */ /* 0x000fe60000f8f070 */
[----:B------:R3:W4:Y:S01]  /*b850*/  @!P0 LD.E.128 R32, desc[UR4][R24.64] ;  /* 0x0000000418208980 */ /* 0x000722000c101d00 */
[--C-:B--2---:R-:W-:Y:S02]  /*b860*/  @!P0 HADD2.F32 R0, -RZ, R4.reuse.H0_H0 ;  /* 0x20000004ff008230 */ /* 0x104fe40000004100 */
[----:B------:R-:W-:Y:S02]  /*b870*/  @!P0 HADD2.F32 R2, -RZ, R4.H1_H1 ;  /* 0x30000004ff028230 */ /* 0x000fe40000004100 */
[--C-:B------:R-:W-:Y:S02]  /*b880*/  @!P0 HADD2.F32 R3, -RZ, R5.reuse.H0_H0 ;  /* 0x20000005ff038230 */ /* 0x100fe40000004100 */
[----:B------:R-:W-:Y:S02]  /*b890*/  @!P0 HADD2.F32 R4, -RZ, R5.H1_H1 ;  /* 0x30000005ff048230 */ /* 0x000fe40000004100 */
[----:B------:R-:W-:Y:S02]  /*b8a0*/  @!P0 HADD2.F32 R5, -RZ, R6.H0_H0 ;  /* 0x20000006ff058230 */ /* 0x000fe40000004100 */
[----:B-1----:R-:W-:Y:S02]  /*b8b0*/  @!P0 HADD2.F32 R22, -RZ, R42.H0_H0 ;  /* 0x2000002aff168230 */ /* 0x002fe40000004100 */
[--C-:B------:R-:W-:Y:S02]  /*b8c0*/  @!P0 HADD2.F32 R18, -RZ, R7.reuse.H0_H0 ;  /* 0x20000007ff128230 */ /* 0x100fe40000004100 */
[----:B------:R-:W-:Y:S02]  /*b8d0*/  @!P0 HADD2.F32 R23, -RZ, R7.H1_H1 ;  /* 0x30000007ff178230 */ /* 0x000fe40000004100 */
[----:B------:R-:W-:Y:S01]  /*b8e0*/  @!P4 FADD.FTZ R22, -R22, -RZ ;  /* 0x800000ff1616c221 */ /* 0x000fe20000010100 */
[--C-:B------:R-:W-:Y:S02]  /*b8f0*/  @!P0 HADD2.F32 R7, -RZ, R43.reuse.H0_H0 ;  /* 0x2000002bff078230 */ /* 0x100fe40000004100 */
[----:B------:R-:W-:Y:S02]  /*b900*/  @!P0 HADD2.F32 R8, -RZ, R43.H1_H1 ;  /* 0x3000002bff088230 */ /* 0x000fe40000004100 */
[----:B------:R-:W-:Y:S01]  /*b910*/  @!P0 FMUL.FTZ R5, R5, R22 ;  /* 0x0000001605058220 */ /* 0x000fe20000410000 */
[----:B------:R-:W-:Y:S01]  /*b920*/  @!P0 HADD2.F32 R31, -RZ, R40.H0_H0 ;  /* 0x20000028ff1f8230 */ /* 0x000fe20000004100 */
[----:B-----5:R-:W-:Y:S01]  /*b930*/  @!P0 MOV R22, R36 ;  /* 0x0000002400168202 */ /* 0x020fe20000000f00 */
[----:B---3--:R-:W-:Y:S02]  /*b940*/  @!P0 HADD2.F32 R25, -RZ, R42.H1_H1 ;  /* 0x3000002aff198230 */ /* 0x008fe40000004100 */
[----:B------:R-:W-:Y:S01]  /*b950*/  @!P4 FADD.FTZ R7, -R7, -RZ ;  /* 0x800000ff0707c221 */ /* 0x000fe20000010100 */
[----:B------:R-:W-:Y:S02]  /*b960*/  @!P0 HADD2.F32 R29, -RZ, R40.H1_H1 ;  /* 0x30000028ff1d8230 */ /* 0x000fe40000004100 */
[----:B------:R-:W-:Y:S01]  /*b970*/  @!P4 FADD.FTZ R8, -R8, -RZ ;  /* 0x800000ff0808c221 */ /* 0x000fe20000010100 */
[--C-:B------:R-:W-:Y:S02]  /*b980*/  @!P0 HADD2.F32 R24, -RZ, R41.reuse.H0_H0 ;  /* 0x20000029ff188230 */ /* 0x100fe40000004100 */
        /* <DEDUP_REMOVED lines=9> */
[----:B------:R-:W-:Y:S01]  /*ba20*/  @!P0 HADD2.F32 R26, -RZ, R33.H1_H1 ;  /* 0x30000021ff1a8230 */ /* 0x000fe20000004100 */
[----:B------:R-:W-:Y:S01]  /*ba30*/  @!P0 MOV R31, R37 ;  /* 0x00000025001f8202 */ /* 0x000fe20000000f00 */
[----:B------:R-:W-:Y:S02]  /*ba40*/  @!P0 HADD2.F32 R28, -RZ, R34.H1_H1 ;  /* 0x30000022ff1c8230 */ /* 0x000fe40000004100 */
[----:B------:R-:W-:Y:S01]  /*ba50*/  @!P4 FADD.FTZ R24, -R24, -RZ ;  /* 0x800000ff1818c221 */ /* 0x000fe20000010100 */
[----:B------:R-:W-:Y:S02]  /*ba60*/  @!P0 HADD2.F32 R30, -RZ, R35.H1_H1 ;  /* 0x30000023ff1e8230 */ /* 0x000fe40000004100 */
[----:B------:R-:W-:Y:S01]  /*ba70*/  @!P4 FADD.FTZ R29, -R29, -RZ ;  /* 0x800000ff1d1dc221 */ /* 0x000fe20000010100 */
[----:B------:R-:W-:Y:S01]  /*ba80*/  @!P0 FMUL.FTZ R6, R6, R25 ;  /* 0x0000001906068220 */ /* 0x000fe20000410000 */
[----:B------:R-:W-:Y:S02]  /*ba90*/  @!P0 HADD2.F32 R25, -RZ, R22.H1_H1 ;  /* 0x30000016ff198230 */ /* 0x000fe40000004100 */
[----:B------:R-:W-:Y:S01]  /*baa0*/  @!P0 FMUL.FTZ R3, R3, R24 ;  /* 0x0000001803038220 */ /* 0x000fe20000410000 */
[----:B------:R-:W-:Y:S02]  /*bab0*/  @!P0 HADD2.F32 R22, -RZ, R32.H1_H1 ;  /* 0x30000020ff168230 */ /* 0x000fe40000004100 */
[----:B------:R-:W-:Y:S01]  /*bac0*/  @!P4 FADD.FTZ R27, -R27, -RZ ;  /* 0x800000ff1b1bc221 */ /* 0x000fe20000010100 */
[----:B------:R-:W-:Y:S01]  /*bad0*/  @!P0 HADD2.F32 R24, -RZ, R33.H0_H0 ;  /* 0x20000021ff188230 */ /* 0x000fe20000004100 */
[----:B------:R-:W-:Y:S01]  /*bae0*/  @!P0 MOV R32, R38 ;  /* 0x0000002600208202 */ /* 0x000fe20000000f00 */
[----:B------:R-:W-:Y:S01]  /*baf0*/  @!P0 FFMA.FTZ R0, R23, R18, R0 ;  /* 0x0000001217008223 */ /* 0x000fe20000010000 */
[--C-:B------:R-:W-:Y:S02]  /*bb00*/  @!P0 HADD2.F32 R18, -RZ, R31.reuse.H0_H0 ;  /* 0x2000001fff128230 */ /* 0x100fe40000004100 */
[----:B------:R-:W-:Y:S01]  /*bb10*/  @!P0 FMUL.FTZ R2, R2, R29 ;  /* 0x0000001d02028220 */ /* 0x000fe20000410000 */
[----:B------:R-:W-:Y:S01]  /*bb20*/  @!P0 HADD2.F32 R23, -RZ, R31.H1_H1 ;  /* 0x3000001fff178230 */ /* 0x000fe20000004100 */
[----:B------:R-:W-:Y:S01]  /*bb30*/  @!P0 MOV R31, R39 ;  /* 0x00000027001f8202 */ /* 0x000fe20000000f00 */
[----:B------:R-:W-:Y:S01]  /*bb40*/  @!P0 FMUL.FTZ R4, R4, R27 ;  /* 0x0000001b04048220 */ /* 0x000fe20000410000 */
[----:B------:R-:W-:Y:S01]  /*bb50*/  @!P0 FFMA.FTZ R2, R25, R22, R2 ;  /* 0x0000001619028223 */ /* 0x000fe20000010002 */
[----:B------:R-:W-:Y:S02]  /*bb60*/  @!P0 HADD2.F32 R22, -RZ, R32.H0_H0 ;  /* 0x20000020ff168230 */ /* 0x000fe40000004100 */
[----:B------:R-:W-:Y:S01]  /*bb70*/  @!P0 FFMA.FTZ R3, R18, R24, R3 ;  /* 0x0000001812038223 */ /* 0x000fe20000010003 */
[----:B------:R-:W-:Y:S02]  /*bb80*/  @!P0 HADD2.F32 R27, -RZ, R34.H0_H0 ;  /* 0x20000022ff1b8230 */ /* 0x000fe40000004100 */
[----:B------:R-:W-:Y:S01]  /*bb90*/  @!P0 FFMA.FTZ R4, R23, R26, R4 ;  /* 0x0000001a17048223 */ /* 0x000fe20000010004 */
[----:B------:R-:W-:Y:S01]  /*bba0*/  @!P0 F2FP.F16.F32.PACK_AB R0, R2, R0 ;  /* 0x000000000200823e */ /* 0x000fe200000000ff */
[----:B------:R-:W-:Y:S02]  /*bbb0*/  @!P0 HADD2.F32 R25, -RZ, R32.H1_H1 ;  /* 0x30000020ff198230 */ /* 0x000fe40000004100 */
[----:B------:R-:W-:Y:S01]  /*bbc0*/  @!P0 HADD2.F32 R29, -RZ, R35.H0_H0 ;  /* 0x20000023ff1d8230 */ /* 0x000fe20000004100 */
[----:B------:R-:W-:Y:S01]  /*bbd0*/  @!P0 F2FP.F16.F32.PACK_AB R3, R4, R3 ;  /* 0x000000030403823e */ /* 0x000fe200000000ff */
[--C-:B------:R-:W-:Y:S01]  /*bbe0*/  @!P0 HADD2.F32 R18, -RZ, R31.reuse.H0_H0 ;  /* 0x2000001fff128230 */ /* 0x100fe20000004100 */
[----:B------:R-:W-:Y:S01]  /*bbf0*/  @!P0 MOV R36, R0 ;  /* 0x0000000000248202 */ /* 0x000fe20000000f00 */
[----:B------:R-:W-:Y:S01]  /*bc00*/  @!P0 HADD2.F32 R23, -RZ, R31.H1_H1 ;  /* 0x3000001fff178230 */ /* 0x000fe20000004100 */
[----:B------:R-:W-:Y:S01]  /*bc10*/  @!P0 MOV R37, R3 ;  /* 0x0000000300258202 */ /* 0x000fe20000000f00 */
[----:B------:R-:W-:Y:S01]  /*bc20*/  @!P0 FFMA.FTZ R5, R22, R27, R5 ;  /* 0x0000001b16058223 */ /* 0x000fe20000010005 */
[----:B------:R-:W-:Y:S01]  /*bc30*/  @!P0 FFMA.FTZ R6, R25, R28, R6 ;  /* 0x0000001c19068223 */ /* 0x000fe20000010006 */
[----:B------:R-:W-:Y:S01]  /*bc40*/  @!P0 FFMA.FTZ R7, R18, R29, R7 ;  /* 0x0000001d12078223 */ /* 0x000fe20000010007 */
[----:B------:R-:W-:Y:S01]  /*bc50*/  @!P0 FFMA.FTZ R8, R23, R30, R8 ;  /* 0x0000001e17088223 */ /* 0x000fe20000010008 */
[----:B------:R-:W-:Y:S03]  /*bc60*/  IMAD.WIDE.U32 R24, R224, 0x120, R180 ;  /* 0x00000120e0187825 */ /* 0x000fe600078e00b4 */
[----:B------:R-:W-:Y:S01]  /*bc70*/  @!P0 F2FP.F16.F32.PACK_AB R5, R6, R5 ;  /* 0x000000050605823e */ /* 0x000fe200000000ff */
[----:B------:R-:W-:Y:S01]  /*bc80*/  IMAD R22, R225, 0x120, RZ ;  /* 0x00000120e1167824 */ /* 0x000fe200078e02ff */
[----:B------:R-:W-:Y:S02]  /*bc90*/  @!P0 F2FP.F16.F32.PACK_AB R8, R8, R7 ;  /* 0x000000070808823e */ /* 0x000fe400000000ff */
[----:B------:R-:W-:Y:S02]  /*bca0*/  @!P0 MOV R38, R5 ;  /* 0x0000000500268202 */ /* 0x000fe40000000f00 */
[----:B------:R-:W-:Y:S02]  /*bcb0*/  IADD3 R25, PT, PT, R22, R25, RZ ;  /* 0x0000001916197210 */ /* 0x000fe40007ffe0ff */
[----:B------:R-:W-:Y:S05]  /*bcc0*/  @!P0 MOV R39, R8 ;  /* 0x0000000800278202 */ /* 0x000fea0000000f00 */
[----:B------:R1:W-:Y:S02]  /*bcd0*/  ST.E.128 desc[UR4][R24.64], R36 ;  /* 0x0000002418007985 */ /* 0x0003e4000c101d04 */
.L_x_2787:
[----:B------:R-:W-:Y:S05]  /*bce0*/  BSYNC.RECONVERGENT B0 ;  /* 0x0000000000007941 */ /* 0x000fea0003800200 */
.L_x_2786:
        /* <DEDUP_REMOVED lines=98> */
.L_x_2789:
[----:B------:R-:W-:Y:S05]  /*c310*/  BSYNC.RECONVERGENT B0 ;  /* 0x0000000000007941 */ /* 0x000fea0003800200 */
.L_x_2788:
        /* <DEDUP_REMOVED lines=98> */
.L_x_2791:
[----:B------:R-:W-:Y:S05]  /*c940*/  BSYNC.RECONVERGENT B0 ;  /* 0x0000000000007941 */ /* 0x000fea0003800200 */
.L_x_2790:
        /* <DEDUP_REMOVED lines=98> */
.L_x_2793:
[----:B------:R-:W-:Y:S05]  /*cf70*/  BSYNC.RECONVERGENT B0 ;  /* 0x0000000000007941 */ /* 0x000fea0003800200 */
.L_x_2792:
[-C--:B------:R-:W-:Y:S01]  /*cf80*/  ISETP.GE.OR P0, PT, R137, R120.reuse, P3 ;  /* 0x000000788900720c */ /* 0x080fe20001f06670 */
[----:B------:R-:W-:Y:S01]  /*cf90*/  BSSY.RECONVERGENT B0, `(.L_x_2794) ;  /* 0x0000062000007945 */ /* 0x000fe20003800200 */
[----:B------:R-:W-:Y:S02]  /*cfa0*/  ISETP.GE.OR P4, PT, R135, R120, P3 ;  /* 0x000000788700720c */ /* 0x000fe40001f86670 */
[-C--:B------:R-:W-:Y:S02]  /*cfb0*/  ISETP.LT.OR P0, PT, R137, R122.reuse, P0 ;  /* 0x0000007a8900720c */ /* 0x080fe40000701670 */
[----:B------:R-:W-:Y:S11]  /*cfc0*/  ISETP.LT.OR P4, PT, R135, R122, P4 ;  /* 0x0000007a8700720c */ /* 0x000ff60002781670 */
        /* <DEDUP_REMOVED lines=94> */
.L_x_2795:
[----:B------:R-:W-:Y:S05]  /*d5b0*/  BSYNC.RECONVERGENT B0 ;  /* 0x0000000000007941 */ /* 0x000fea0003800200 */
.L_x_2794:
        /* <DEDUP_REMOVED lines=9> */
[----:B------:R-:W-:Y:S02]  /*d650*/  @!P0 SEL R7, R16, RZ, P1 ;  /* 0x000000ff10078207 */ /* 0x000fe40000800000 */
[----:B------:R-:W-:Y:S02]  /*d660*/  @!P0 SEL R3, R138, RZ, P1 ;  /* 0x000000ff8a038207 */ /* 0x000fe40000800000 */
[----:B------:R-:W-:Y:S04]  /*d670*/  @!P0 IADD3 R7, P3, PT, R124, R7, RZ ;  /* 0x000000077c078210 */ /* 0x000fe80007f7e0ff */
[----:B------:R-:W-:Y:S02]  /*d680*/  @!P0 IADD3.X R0, PT, PT, R82, R3, RZ, P3, !PT ;  /* 0x0000000352008210 */ /* 0x000fe40001ffe4ff */
[C---:B------:R-:W-:Y:S02]  /*d690*/  @!P0 SHF.L.U32 R3, R7.reuse, 0x1, RZ ;  /* 0x0000000107038819 */ /* 0x040fe400000006ff */
[----:B------:R-:W-:Y:S02]  /*d6a0*/  @!P0 SHF.L.U64.HI R0, R7, 0x1, R0 ;  /* 0x0000000107008819 */ /* 0x000fe40000010200 */
[C---:B-1----:R-:W-:Y:S01]  /*d6b0*/  @!P0 IADD3 R36, P3, PT, R3.reuse, R102, RZ ;  /* 0x0000006603248210 */ /* 0x042fe20007f7e0ff */
[----:B------:R-:W5:Y:S03]  /*d6c0*/  @!P0 LD.E.128 R4, desc[UR4][R4.64] ;  /* 0x0000000404048980 */ /* 0x000f66000c101d00 */
[C---:B------:R-:W-:Y:S02]  /*d6d0*/  @!P0 IADD3.X R37, PT, PT, R0.reuse, R103, RZ, P3, !PT ;  /* 0x0000006700258210 */ /* 0x040fe40001ffe4ff */
[----:B------:R-:W-:Y:S04]  /*d6e0*/  @!P0 IADD3 R18, P3, PT, R3, R104, RZ ;  /* 0x0000006803128210 */ /* 0x000fe80007f7e0ff */
[----:B------:R-:W3:Y:S01]  /*d6f0*/  @!P0 LD.E.128 R36, desc[UR4][R36.64] ;  /* 0x0000000424248980 */ /* 0x000ee2000c101d00 */
[----:B------:R-:W-:Y:S02]  /*d700*/  @!P0 IADD3.X R19, PT, PT, R0, R105, RZ, P3, !PT ;  /* 0x0000006900138210 */ /* 0x000fe40001ffe4ff */
[----:B------:R-:W-:Y:S02]  /*d710*/  PLOP3.LUT P3, PT, PT, PT, PT, 0x80, 0x8 ;  /* 0x000000000008781c */ /* 0x000fe40003f6f070 */
[----:B------:R-:W-:Y:S03]  /*d720*/  @!P0 PLOP3.LUT P3, PT, P1, PT, PT, 0x80, 0x8 ;  /* 0x000000000008881c */ /* 0x000fe60000f6f070 */
[----:B------:R3:W4:Y:S01]  /*d730*/  @!P0 LD.E.128 R28, desc[UR4][R18.64] ;  /* 0x00000004121c8980 */ /* 0x000722000c101d00 */
[--C-:B-----5:R-:W-:Y:S01]  /*d740*/  @!P0 HADD2.F32 R0, -RZ, R4.reuse.H0_H0 ;  /* 0x20000004ff008230 */ /* 0x120fe20000004100 */
[----:B--2---:R-:W-:Y:S01]  /*d750*/  @!P0 MOV R27, R33 ;  /* 0x00000021001b8202 */ /* 0x004fe20000000f00 */
[----:B------:R-:W-:Y:S02]  /*d760*/  @!P0 HADD2.F32 R2, -RZ, R4.H1_H1 ;  /* 0x30000004ff028230 */ /* 0x000fe40000004100 */
[--C-:B------:R-:W-:Y:S02]  /*d770*/  @!P0 HADD2.F32 R3, -RZ, R5.reuse.H0_H0 ;  /* 0x20000005ff038230 */ /* 0x100fe40000004100 */
[----:B------:R-:W-:Y:S02]  /*d780*/  @!P0 HADD2.F32 R4, -RZ, R5.H1_H1 ;  /* 0x30000005ff048230 */ /* 0x000fe40000004100 */
[----:B------:R-:W-:Y:S02]  /*d790*/  @!P0 HADD2.F32 R5, -RZ, R6.H0_H0 ;  /* 0x20000006ff058230 */ /* 0x000fe40000004100 */
[--C-:B---3--:R-:W-:Y:S02]  /*d7a0*/  @!P0 HADD2.F32 R18, -RZ, R38.reuse.H0_H0 ;  /* 0x20000026ff128230 */ /* 0x108fe40000004100 */
[--C-:B------:R-:W-:Y:S02]  /*d7b0*/  @!P0 HADD2.F32 R16, -RZ, R7.reuse.H0_H0 ;  /* 0x20000007ff108230 */ /* 0x100fe40000004100 */
[----:B------:R-:W-:Y:S02]  /*d7c0*/  @!P0 HADD2.F32 R17, -RZ, R7.H1_H1 ;  /* 0x30000007ff118230 */ /* 0x000fe40000004100 */
[----:B------:R-:W-:Y:S01]  /*d7d0*/  @!P3 FADD.FTZ R18, -R18, -RZ ;  /* 0x800000ff1212b221 */ /* 0x000fe20000010100 */
[----:B------:R-:W-:Y:S02]  /*d7e0*/  @!P0 HADD2.F32 R19, -RZ, R38.H1_H1 ;  /* 0x30000026ff138230 */ /* 0x000fe40000004100 */
[----:B------:R-:W-:Y:S02]  /*d7f0*/  @!P0 HADD2.F32 R7, -RZ, R39.H0_H0 ;  /* 0x20000027ff078230 */ /* 0x000fe40000004100 */
[----:B------:R-:W-:Y:S01]  /*d800*/  @!P0 FMUL.FTZ R5, R5, R18 ;  /* 0x0000001205058220 */ /* 0x000fe20000410000 */
[----:B------:R-:W-:Y:S01]  /*d810*/  @!P0 HADD2.F32 R25, -RZ, R36.H0_H0 ;  /* 0x20000024ff198230 */ /* 0x000fe20000004100 */
[----:B------:R-:W-:Y:S01]  /*d820*/  @!P0 MOV R18, R32 ;  /* 0x0000002000128202 */ /* 0x000fe20000000f00 */
[--C-:B------:R-:W-:Y:S02]  /*d830*/  @!P0 HADD2.F32 R21, -RZ, R37.reuse.H1_H1 ;  /* 0x30000025ff158230 */ /* 0x100fe40000004100 */
[----:B------:R-:W-:Y:S01]  /*d840*/  @!P3 FADD.FTZ R19, -R19, -RZ ;  /* 0x800000ff1313b221 */ /* 0x000fe20000010100 */
[----:B------:R-:W-:Y:S02]  /*d850*/  @!P0 HADD2.F32 R6, -RZ, R6.H1_H1 ;  /* 0x30000006ff068230 */ /* 0x000fe40000004100 */
[----:B------:R-:W-:Y:S01]  /*d860*/  @!P3 FADD.FTZ R7, -R7, -RZ ;  /* 0x800000ff0707b221 */ /* 0x000fe20000010100 */
[----:B------:R-:W-:Y:S02]  /*d870*/  @!P0 HADD2.F32 R23, -RZ, R36.H1_H1 ;  /* 0x30000024ff178230 */ /* 0x000fe40000004100 */
[----:B------:R-:W-:Y:S01]  /*d880*/  @!P3 FADD.FTZ R25, -R25, -RZ ;  /* 0x800000ff1919b221 */ /* 0x000fe20000010100 */
[----:B------:R-:W-:Y:S02]  /*d890*/  @!P0 HADD2.F32 R20, -RZ, R37.H0_H0 ;  /* 0x20000025ff148230 */ /* 0x000fe40000004100 */
[----:B------:R-:W-:Y:S01]  /*d8a0*/  @!P3 FADD.FTZ R21, -R21, -RZ ;  /* 0x800000ff1515b221 */ /* 0x000fe20000010100 */
[----:B------:R-:W-:Y:S02]  /*d8b0*/  @!P0 HADD2.F32 R8, -RZ, R39.H1_H1 ;  /* 0x30000027ff088230 */ /* 0x000fe40000004100 */
[----:B------:R-:W-:Y:S01]  /*d8c0*/  @!P0 FMUL.FTZ R6, R6, R19 ;  /* 0x0000001306068220 */ /* 0x000fe20000410000 */
[----:B------:R-:W-:Y:S02]  /*d8d0*/  @!P0 HADD2.F32 R19, -RZ, R18.H0_H0 ;  /* 0x20000012ff138230 */ /* 0x000fe40000004100 */
[----:B------:R-:W-:Y:S01]  /*d8e0*/  @!P0 FMUL.FTZ R7, R16, R7 ;  /* 0x0000000710078220 */ /* 0x000fe20000410000 */
[----:B----4-:R-:W-:Y:S02]  /*d8f0*/  @!P0 HADD2.F32 R16, -RZ, R28.H0_H0 ;  /* 0x2000001cff108230 */ /* 0x010fe40000004100 */
[----:B------:R-:W-:Y:S01]  /*d900*/  @!P0 FMUL.FTZ R0, R0, R25 ;  /* 0x0000001900008220 */ /* 0x000fe20000410000 */
[----:B------:R-:W-:Y:S02]  /*d910*/  @!P0 HADD2.F32 R22, -RZ, R29.H1_H1 ;  /* 0x3000001dff168230 */ /* 0x000fe40000004100 */
[----:B------:R-:W-:Y:S01]  /*d920*/  @!P3 FADD.FTZ R23, -R23, -RZ ;  /* 0x800000ff1717b221 */ /* 0x000fe20000010100 */
[----:B------:R-:W-:Y:S02]  /*d930*/  @!P0 HADD2.F32 R24, -RZ, R30.H1_H1 ;  /* 0x3000001eff188230 */ /* 0x000fe40000004100 */
[----:B------:R-:W-:Y:S01]  /*d940*/  @!P3 FADD.FTZ R20, -R20, -RZ ;  /* 0x800000ff1414b221 */ /* 0x000fe20000010100 */
[----:B------:R-:W-:Y:S02]  /*d950*/  @!P0 HADD2.F32 R25, -RZ, R31.H0_H0 ;  /* 0x2000001fff198230 */ /* 0x000fe40000004100 */
[----:B------:R-:W-:Y:S01]  /*d960*/  @!P0 FMUL.FTZ R4, R4, R21 ;  /* 0x0000001504048220 */ /* 0x000fe20000410000 */
[----:B------:R-:W-:Y:S02]  /*d970*/  @!P0 HADD2.F32 R21, -RZ, R18.H1_H1 ;  /* 0x30000012ff158230 */ /* 0x000fe40000004100 */
[----:B------:R-:W-:Y:S01]  /*d980*/  @!P0 FFMA.FTZ R0, R19, R16, R0 ;  /* 0x0000001013008223 */ /* 0x000fe20000010000 */
[----:B------:R-:W-:Y:S01]  /*d990*/  @!P0 HADD2.F32 R18, -RZ, R28.H1_H1 ;  /* 0x3000001cff128230 */ /* 0x000fe20000004100 */
[----:B------:R-:W-:Y:S01]  /*d9a0*/  @!P0 MOV R28, R34 ;  /* 0x00000022001c8202 */ /* 0x000fe20000000f00 */
[----:B------:R-:W-:Y:S01]  /*d9b0*/  @!P0 FMUL.FTZ R2, R2, R23 ;  /* 0x0000001702028220 */ /* 0x000fe20000410000 */
[----:B------:R-:W-:Y:S01]  /*d9c0*/  @!P0 FMUL.FTZ R3, R3, R20 ;  /* 0x0000001403038220 */ /* 0x000fe20000410000 */
[--C-:B------:R-:W-:Y:S02]  /*d9d0*/  @!P0 HADD2.F32 R16, -RZ, R27.reuse.H0_H0 ;  /* 0x2000001bff108230 */ /* 0x100fe40000004100 */
[----:B------:R-:W-:Y:S01]  /*d9e0*/  @!P3 FADD.FTZ R8, -R8, -RZ ;  /* 0x800000ff0808b221 */ /* 0x000fe20000010100 */
[----:B------:R-:W-:Y:S01]  /*d9f0*/  @!P0 HADD2.F32 R19, -RZ, R27.H1_H1 ;  /* 0x3000001bff138230 */ /* 0x000fe20000004100 */
[----:B------:R-:W-:Y:S01]  /*da00*/  @!P0 MOV R27, R35 ;  /* 0x00000023001b8202 */ /* 0x000fe20000000f00 */
[----:B------:R-:W-:Y:S02]  /*da10*/  @!P0 HADD2.F32 R20, -RZ, R29.H0_H0 ;  /* 0x2000001dff148230 */ /* 0x000fe40000004100 */
[----:B------:R-:W-:Y:S01]  /*da20*/  @!P0 FFMA.FTZ R2, R21, R18, R2 ;  /* 0x0000001215028223 */ /* 0x000fe20000010002 */
[----:B------:R-:W-:Y:S02]  /*da30*/  @!P0 HADD2.F32 R23, -RZ, R30.H0_H0 ;  /* 0x2000001eff178230 */ /* 0x000fe40000004100 */
[----:B------:R-:W-:Y:S01]  /*da40*/  @!P0 FMUL.FTZ R8, R17, R8 ;  /* 0x0000000811088220 */ /* 0x000fe20000410000 */
[--C-:B------:R-:W-:Y:S02]  /*da50*/  @!P0 HADD2.F32 R18, -RZ, R28.reuse.H0_H0 ;  /* 0x2000001cff128230 */ /* 0x100fe40000004100 */
[----:B------:R-:W-:Y:S01]  /*da60*/  @!P0 FFMA.FTZ R3, R16, R20, R3 ;  /* 0x0000001410038223 */ /* 0x000fe20000010003 */
[----:B------:R-:W-:Y:S01]  /*da70*/  @!P0 F2FP.F16.F32.PACK_AB R0, R2, R0 ;  /* 0x000000000200823e */ /* 0x000fe200000000ff */
[----:B------:R-:W-:Y:S02]  /*da80*/  @!P0 HADD2.F32 R21, -RZ, R28.H1_H1 ;  /* 0x3000001cff158230 */ /* 0x000fe40000004100 */
[----:B------:R-:W-:Y:S01]  /*da90*/  @!P0 FFMA.FTZ R4, R19, R22, R4 ;  /* 0x0000001613048223 */ /* 0x000fe20000010004 */
[----:B------:R-:W-:Y:S01]  /*daa0*/  @!P0 HADD2.F32 R16, -RZ, R27.H0_H0 ;  /* 0x2000001bff108230 */ /* 0x000fe20000004100 */
[----:B------:R-:W-:Y:S01]  /*dab0*/  @!P0 MOV R32, R0 ;  /* 0x0000000000208202 */ /* 0x000fe20000000f00 */
[----:B------:R-:W-:Y:S02]  /*dac0*/  @!P0 HADD2.F32 R26, -RZ, R31.H1_H1 ;  /* 0x3000001fff1a8230 */ /* 0x000fe40000004100 */
[----:B------:R-:W-:Y:S01]  /*dad0*/  @!P0 FFMA.FTZ R5, R18, R23, R5 ;  /* 0x0000001712058223 */ /* 0x000fe20000010005 */
[----:B------:R-:W-:Y:S01]  /*dae0*/  @!P0 F2FP.F16.F32.PACK_AB R3, R4, R3 ;  /* 0x000000030403823e */ /* 0x000fe200000000ff */
[----:B------:R-:W-:Y:S02]  /*daf0*/  @!P0 HADD2.F32 R19, -RZ, R27.H1_H1 ;  /* 0x3000001bff138230 */ /* 0x000fe40000004100 */
[----:B------:R-:W-:Y:S01]  /*db00*/  @!P0 FFMA.FTZ R6, R21, R24, R6 ;  /* 0x0000001815068223 */ /* 0x000fe20000010006 */
[----:B------:R-:W-:Y:S01]  /*db10*/  @!P0 FFMA.FTZ R7, R16, R25, R7 ;  /* 0x0000001910078223 */ /* 0x000fe20000010007 */
[----:B------:R-:W-:Y:S01]  /*db20*/  @!P0 MOV R33, R3 ;  /* 0x0000000300218202 */ /* 0x000fe20000000f00 */
[----:B------:R-:W-:Y:S02]  /*db30*/  IMAD R21, R225, 0x1c0, RZ ;  /* 0x000001c0e1157824 */ /* 0x000fe400078e02ff */
[----:B------:R-:W-:Y:S01]  /*db40*/  @!P0 FFMA.FTZ R8, R19, R26, R8 ;  /* 0x0000001a13088223 */ /* 0x000fe20000010008 */
[----:B------:R-:W-:Y:S02]  /*db50*/  @!P0 F2FP.F16.F32.PACK_AB R5, R6, R5 ;  /* 0x000000050605823e */ /* 0x000fe400000000ff */
[----:B------:R-:W-:Y:S02]  /*db60*/  IADD3 R181, PT, PT, R21, R181, RZ ;  /* 0x000000b515b57210 */ /* 0x000fe40007ffe0ff */
[----:B------:R-:W-:Y:S02]  /*db70*/  @!P0 F2FP.F16.F32.PACK_AB R8, R8, R7 ;  /* 0x000000070808823e */ /* 0x000fe400000000ff */
[----:B------:R-:W-:Y:S02]  /*db80*/  @!P0 MOV R34, R5 ;  /* 0x0000000500228202 */ /* 0x000fe40000000f00 */
[----:B------:R-:W-:Y:S05]  /*db90*/  @!P0 MOV R35, R8 ;  /* 0x0000000800238202 */ /* 0x000fea0000000f00 */
[----:B------:R1:W-:Y:S02]  /*dba0*/  ST.E.128 desc[UR4][R180.64], R32 ;  /* 0x00000020b4007985 */ /* 0x0003e4000c101d04 */
.L_x_2797:
[----:B------:R-:W-:Y:S05]  /*dbb0*/  BSYNC.RECONVERGENT B0 ;  /* 0x0000000000007941 */ /* 0x000fea0003800200 */
.L_x_2796:
[----:B------:R-:W5:Y:S02]  /*dbc0*/  LD.E R3, desc[UR4][R164.64+0xd0] ;  /* 0x0000d004a4037980 */ /* 0x000f64000c101900 */
[----:B-----5:R-:W-:Y:S05]  /*dbd0*/  IMAD.U32 R3, R3, -0x80, RZ ;  /* 0xffffff8003037824 */ /* 0x020fea00078e00ff */
[C---:B------:R-:W-:Y:S02]  /*dbe0*/  LEA R104, P1, R3.reuse, R104, 0x1 ;  /* 0x0000006803687211 */ /* 0x040fe400078208ff */
[C---:B------:R-:W-:Y:S02]  /*dbf0*/  LEA R102, P0, R3.reuse, R102, 0x1 ;  /* 0x0000006603667211 */ /* 0x040fe400078008ff */
[C---:B------:R-:W-:Y:S02]  /*dc00*/  LEA.HI.X.SX32 R105, R3.reuse, R105, 0x1, P1 ;  /* 0x0000006903697211 */ /* 0x040fe400008f0eff */
[----:B------:R-:W-:Y:S09]  /*dc10*/  LEA.HI.X.SX32 R103, R3, R103, 0x1, P0 ;  /* 0x0000006703677211 */ /* 0x000ff200000f0eff */
.L_x_2732:
[----:B------:R-:W-:Y:S05]  /*dc20*/  BSYNC.RECONVERGENT B1 ;  /* 0x0000000000017941 */ /* 0x000fea0003800200 */
.L_x_2730:
        /* <DEDUP_REMOVED lines=30> */
[----:B----4-:R-:W3:Y:S06]  /*de10*/  LD.E.64 R22, desc[UR4][R164.64+0x40] ;  /* 0x00004004a4167980 */ /* 0x010eec000c101b00 */
[----:B------:R-:W4:Y:S01]  /*de20*/  LD.E.64 R20, desc[UR4][R164.64+0x20] ;  /* 0x00002004a4147980 */ /* 0x000f22000c101b00 */
[----:B--2---:R-:W-:Y:S04]  /*de30*/  IABS R17, R3 ;  /* 0x0000000300117213 */ /* 0x004fe80000000000 */
[----:B------:R-:W1:Y:S10]  /*de40*/  I2F.RP R7, R17 ;  /* 0x0000001100077306 */ /* 0x000e740000209400 */
[----:B-1----:R-:W1:Y:S02]  /*de50*/  MUFU.RCP R0, R7 ;  /* 0x0000000700007308 */ /* 0x002e640000001000 */
[----:B-1----:R-:W-:Y:S01]  /*de60*/  VIADD R6, R0, 0xffffffe ;  /* 0x0ffffffe00067836 */ /* 0x002fe20000000000 */
[----:B------:R-:W-:Y:S07]  /*de70*/  IABS R0, R118 ;  /* 0x0000007600007213 */ /* 0x000fee0000000000 */
[----:B------:R-:W1:Y:S02]  /*de80*/  F2I.FTZ.U32.TRUNC.NTZ R19, R6 ;  /* 0x0000000600137305 */ /* 0x000e64000021f000 */
[--C-:B-1----:R-:W-:Y:S04]  /*de90*/  IMAD.MOV R2, RZ, RZ, -R19.reuse ;  /* 0x000000ffff027224 */ /* 0x102fe800078e0a13 */
[----:B------:R-:W-:Y:S01]  /*dea0*/  IMAD R5, R2, R17, RZ ;  /* 0x0000001102057224 */ /* 0x000fe200078e02ff */
[----:B------:R-:W-:Y:S03]  /*deb0*/  IABS R2, R3 ;  /* 0x0000000300027213 */ /* 0x000fe60000000000 */
[----:B------:R-:W-:Y:S02]  /*dec0*/  IMAD.HI.U32 R5, R19, R5, R18 ;  /* 0x0000000513057227 */ /* 0x000fe400078e0012 */
[----:B------:R-:W2:Y:S02]  /*ded0*/  LD.E.64 R18, desc[UR4][R164.64+0x28] ;  /* 0x00002804a4127980 */ /* 0x000ea4000c101b00 */
[----:B------:R-:W-:Y:S02]  /*dee0*/  IMAD.MOV R2, RZ, RZ, -R2 ;  /* 0x000000ffff027224 */ /* 0x000fe400078e0a02 */
[C---:B------:R-:W-:Y:S04]  /*def0*/  IMAD.HI.U32 R7, R5.reuse, R0, RZ ;  /* 0x0000000005077227 */ /* 0x040fe800078e00ff */
[----:B------:R-:W-:Y:S04]  /*df00*/  IMAD.HI.U32 R5, R5, R4, RZ ;  /* 0x0000000405057227 */ /* 0x000fe800078e00ff */
[-C--:B------:R-:W-:Y:S02]  /*df10*/  IMAD R0, R7, R2.reuse, R0 ;  /* 0x0000000207007224 */ /* 0x080fe400078e0200 */
[----:B------:R-:W-:Y:S01]  /*df20*/  IMAD R4, R5, R2, R4 ;  /* 0x0000000205047224 */ /* 0x000fe200078e0204 */
[-C--:B------:R-:W-:Y:S02]  /*df30*/  LOP3.LUT R2, R136, R3.reuse, RZ, 0x3c, !PT ;  /* 0x0000000388027212 */ /* 0x080fe400078e3cff */
[C---:B------:R-:W-:Y:S02]  /*df40*/  ISETP.GT.U32.AND P0, PT, R17.reuse, R0, PT ;  /* 0x000000001100720c */ /* 0x040fe40003f04070 */
[----:B------:R-:W-:Y:S02]  /*df50*/  ISETP.GT.U32.AND P4, PT, R17, R4, PT ;  /* 0x000000041100720c */ /* 0x000fe40003f84070 */
[----:B------:R-:W-:Y:S02]  /*df60*/  ISETP.GE.AND P3, PT, R2, RZ, PT ;  /* 0x000000ff0200720c */ /* 0x000fe40003f66270 */
[----:B------:R-:W-:Y:S07]  /*df70*/  LOP3.LUT R2, RZ, R3, RZ, 0x33, !PT ;  /* 0x00000003ff027212 */ /* 0x000fee00078e33ff */
[----:B------:R-:W-:Y:S02]  /*df80*/  @!P0 IMAD.IADD R0, R0, 0x1, -R17 ;  /* 0x0000000100008824 */ /* 0x000fe400078e0a11 */
[----:B------:R-:W-:Y:S01]  /*df90*/  @!P0 VIADD R7, R7, 0x1 ;  /* 0x0000000107078836 */ /* 0x000fe20000000000 */
[-C--:B------:R-:W-:Y:S01]  /*dfa0*/  @!P4 IADD3 R4, PT, PT, R4, -R17.reuse, RZ ;  /* 0x800000110404c210 */ /* 0x080fe20007ffe0ff */
[----:B------:R-:W-:Y:S01]  /*dfb0*/  @!P4 VIADD R5, R5, 0x1 ;  /* 0x000000010505c836 */ /* 0x000fe20000000000 */
[-C--:B------:R-:W-:Y:S02]  /*dfc0*/  ISETP.GE.U32.AND P5, PT, R0, R17.reuse, PT ;  /* 0x000000110000720c */ /* 0x080fe40003fa6070 */
[----:B------:R-:W-:Y:S02]  /*dfd0*/  ISETP.GE.U32.AND P6, PT, R4, R17, PT ;  /* 0x000000110400720c */ /* 0x000fe40003fc6070 */
[----:B------:R-:W-:Y:S01]  /*dfe0*/  LOP3.LUT R0, R118, R3, RZ, 0x3c, !PT ;  /* 0x0000000376007212 */ /* 0x000fe200078e3cff */
[----:B------:R-:W5:Y:S01]  /*dff0*/  LD.E.64 R16, desc[UR4][R164.64+0x38] ;  /* 0x00003804a4107980 */ /* 0x000f62000c101b00 */
[----:B------:R-:W-:Y:S02]  /*e000*/  ISETP.NE.AND P0, PT, R3, RZ, PT ;  /* 0x000000ff0300720c */ /* 0x000fe40003f05270 */
[----:B------:R-:W-:Y:S05]  /*e010*/  ISETP.GE.AND P1, PT, R0, RZ, PT ;  /* 0x000000ff0000720c */ /* 0x000fea0003f26270 */
[----:B------:R-:W-:Y:S02]  /*e020*/  @P5 IADD3 R7, PT, PT, R7, 0x1, RZ ;  /* 0x0000000107075810 */ /* 0x000fe40007ffe0ff */
[----:B------:R-:W-:Y:S05]  /*e030*/  @P6 VIADD R5, R5, 0x1 ;  /* 0x0000000105056836 */ /* 0x000fea0000000000 */
[----:B------:R-:W-:Y:S01]  /*e040*/  @!P3 IADD3 R5, PT, PT, -R5, RZ, RZ ;  /* 0x000000ff0505b210 */ /* 0x000fe20007ffe1ff */
[----:B------:R-:W-:Y:S03]  /*e050*/  @!P1 IMAD.MOV R7, RZ, RZ, -R7 ;  /* 0x000000ffff079224 */ /* 0x000fe600078e0a07 */
[C---:B------:R-:W-:Y:S02]  /*e060*/  SEL R5, R2.reuse, R5, !P0 ;  /* 0x0000000502057207 */ /* 0x040fe40004000000 */
[----:B------:R-:W-:Y:S02]  /*e070*/  SEL R0, R2, R7, !P0 ;  /* 0x0000000702007207 */ /* 0x000fe40004000000 */
[CC--:B------:R-:W-:Y:S02]  /*e080*/  LEA R24, P0, R5.reuse, R242.reuse, 0x2 ;  /* 0x000000f205187211 */ /* 0x0c0fe400078010ff */
[C---:B------:R-:W-:Y:S02]  /*e090*/  LEA R26, P1, R0.reuse, R242, 0x2 ;  /* 0x000000f2001a7211 */ /* 0x040fe400078210ff */
[CC--:B------:R-:W-:Y:S02]  /*e0a0*/  LEA.HI.X.SX32 R25, R5.reuse, R243.reuse, 0x2, P0 ;  /* 0x000000f305197211 */ /* 0x0c0fe400000f16ff */
[----:B------:R-:W-:Y:S01]  /*e0b0*/  LEA.HI.X.SX32 R27, R0, R243, 0x2, P1 ;  /* 0x000000f3001b7211 */ /* 0x000fe200008f16ff */
[----:B------:R-:W-:Y:S02]  /*e0c0*/  IMAD.IADD R0, R5, 0x1, -R0 ;  /* 0x0000000105007824 */ /* 0x000fe400078e0a00 */
[----:B------:R1:W4:Y:S02]  /*e0d0*/  LD.E R2, desc[UR4][R24.64] ;  /* 0x0000000418027980 */ /* 0x000324000c101900 */
[----:B------:R-:W-:Y:S02]  /*e0e0*/  IMAD R0, R0, R3, -0x100 ;  /* 0xffffff0000007424 */ /* 0x000fe400078e0203 */
[----:B------:R-:W4:Y:S02]  /*e0f0*/  LD.E R7, desc[UR4][R26.64] ;  /* 0x000000041a077980 */ /* 0x000f24000c101900 */
[----:B---3--:R-:W-:Y:S01]  /*e100*/  IMAD R5, R23, R0, RZ ;  /* 0x0000000017057224 */ /* 0x008fe200078e02ff */
[----:B------:R-:W-:Y:S05]  /*e110*/  SHF.R.S32.HI R4, RZ, 0x1f, R0 ;  /* 0x0000001fff047819 */ /* 0x000fea0000011400 */
[C---:B------:R-:W-:Y:S02]  /*e120*/  IMAD R5, R22.reuse, R4, R5 ;  /* 0x0000000416057224 */ /* 0x040fe400078e0205 */
[----:B-1----:R-:W-:Y:S04]  /*e130*/  IMAD.WIDE.U32 R24, R22, R0, RZ ;  /* 0x0000000016187225 */ /* 0x002fe800078e00ff */
[----:B----4-:R-:W-:Y:S04]  /*e140*/  IMAD.IADD R6, R7, 0x1, -R2 ;  /* 0x0000000107067824 */ /* 0x010fe800078e0a02 */
[-C--:B------:R-:W-:Y:S01]  /*e150*/  IMAD R2, R21, R6.reuse, RZ ;  /* 0x0000000615027224 */ /* 0x080fe200078e02ff */
[----:B------:R-:W-:Y:S01]  /*e160*/  SHF.R.S32.HI R7, RZ, 0x1f, R6 ;  /* 0x0000001fff077819 */ /* 0x000fe20000011406 */
[C---:B------:R-:W-:Y:S01]  /*e170*/  IMAD.WIDE.U32 R22, R20.reuse, R6, RZ ;  /* 0x0000000614167225 */ /* 0x040fe200078e00ff */
[----:B------:R-:W-:Y:S03]  /*e180*/  IADD3 R21, PT, PT, R25, R5, RZ ;  /* 0x0000000519157210 */ /* 0x000fe60007ffe0ff */
[-C--:B------:R-:W-:Y:S01]  /*e190*/  IMAD R2, R20, R7.reuse, R2 ;  /* 0x0000000714027224 */ /* 0x080fe200078e0202 */
[----:B------:R-:W-:Y:S01]  /*e1a0*/  MOV R20, R24 ;  /* 0x0000001800147202 */ /* 0x000fe20000000f00 */
[----:B-----5:R-:W-:Y:S02]  /*e1b0*/  IMAD R5, R17, R0, RZ ;  /* 0x0000000011057224 */ /* 0x020fe400078e02ff */
[----:B------:R-:W-:Y:S02]  /*e1c0*/  IMAD.IADD R23, R23, 0x1, R2 ;  /* 0x0000000117177824 */ /* 0x000fe400078e0202 */
[----:B--2---:R-:W-:Y:S04]  /*e1d0*/  IMAD.WIDE.U32 R20, R6, R18, R20 ;  /* 0x0000001206147225 */ /* 0x004fe800078e0014 */
[----:B------:R-:W-:Y:S01]  /*e1e0*/  IMAD R6, R19, R6, RZ ;  /* 0x0000000613067224 */ /* 0x000fe200078e02ff */
[----:B------:R-:W-:Y:S01]  /*e1f0*/  LEA R108, P1, R20, R108, 0x1 ;  /* 0x0000006c146c7211 */ /* 0x000fe200078208ff */
        /* <DEDUP_REMOVED lines=8> */
.L_x_2799:
[----:B------:R-:W-:Y:S05]  /*e280*/  BSYNC.RECONVERGENT B0 ;  /* 0x0000000000007941 */ /* 0x000fea0003800200 */
.L_x_2798:
[----:B------:R-:W-:Y:S11]  /*e290*/  ISETP.GT.AND P0, PT, R117, R68, PT ;  /* 0x000000447500720c */ /* 0x000ff60003f04270 */
[----:B------:R-:W-:Y:S02]  /*e2a0*/  @!UPT UIADD3 URZ, UPT, UPT, URZ, URZ, URZ ;  /* 0x000000fffffff290 */ /* 0x000fe4000fffe0ff */
[----:B------:R-:W-:Y:S05]  /*e2b0*/  @P0 BRA `(.L_x_2800) ;  /* 0xffffff4400700947 */ /* 0x000fea000383ffff */
.L_x_2729:
        /* <DEDUP_REMOVED lines=19> */
.L_x_2805:
[----:B------:R2:W-:Y:S02]  /*e3f0*/  STS.128 [R58], RZ ;  /* 0x000000ff3a007388 */ /* 0x0005e40000000c00 */
.L_x_2804:
[----:B------:R-:W-:Y:S05]  /*e400*/  BSYNC.RECONVERGENT B0 ;  /* 0x0000000000007941 */ /* 0x000fea0003800200 */
.L_x_2803:
[C---:B------:R-:W-:Y:S01]  /*e410*/  VIADD R25, R162.reuse, 0x10 ;  /* 0x00000010a2197836 */ /* 0x040fe20000000000 */
        /* <DEDUP_REMOVED lines=16> */
.L_x_2807:
[----:B------:R-:W-:Y:S05]  /*e520*/  BSYNC.RECONVERGENT B0 ;  /* 0x0000000000007941 */ /* 0x000fea0003800200 */
.L_x_2806:
        /* <DEDUP_REMOVED lines=11> */
.L_x_2809:
[----:B------:R-:W-:Y:S05]  /*e5e0*/  BSYNC.RECONVERGENT B0 ;  /* 0x0000000000007941 */ /* 0x000fea0003800200 */
.L_x_2808:
[----:B------:R-:W-:Y:S05]  /*e5f0*/  @P1 BRA `(.L_x_2810) ;  /* 0x0000002800781947 */ /* 0x000fea0003800000 */
[----:B-----5:R-:W-:-:S13]  /*e600*/  ISETP.GE.AND P0, PT, R10, R239, PT ;  /* 0x000000ef0a00720c */ /* 0x020fda0003f06270 */
[----:B------:R1:W-:Y:S01]  /*e610*/  @P0 STS.128 [R58+0x1800], RZ ;  /* 0x001800ff3a000388 */ /* 0x0003e20000000c00 */
        /* <DEDUP_REMOVED lines=8> */
.L_x_2802:
[----:B------:R-:W2:Y:S01]  /*e6a0*/  LD.E.64 R4, desc[UR4][R164.64+0xf0] ;  /* 0x0000f004a4047980 */ /* 0x000ea2000c101b00 */
[----:B------:R-:W-:-:S03]  /*e6b0*/  IMAD.MOV.U32 R2, RZ, RZ, RZ ;  /* 0x000000ffff027224 */ /* 0x000fc600078e00ff */
[----:B------:R-:W3:Y:S04]  /*e6c0*/  LD.E.U8 R0, desc[UR4][R164.64+0x1b3] ;  /* 0x0001b304a4007980 */ /* 0x000ee8000c101100 */
[----:B------:R1:W5:Y:S04]  /*e6d0*/  LD.E.64 R28, desc[UR4][R164.64+0x148] ;  /* 0x00014804a41c7980 */ /* 0x000368000c101b00 */
[----:B------:R1:W5:Y:S01]  /*e6e0*/  LD.E.64 R30, desc[UR4][R164.64+0x150] ;  /* 0x00015004a41e7980 */ /* 0x000362000c101b00 */
[----:B--2---:R-:W-:-:S04]  /*e6f0*/  ISETP.NE.U32.AND P1, PT, R4, RZ, PT ;  /* 0x000000ff0400720c */ /* 0x004fc80003f25070 */
[----:B------:R-:W-:-:S13]  /*e700*/  ISETP.NE.AND.EX P1, PT, R5, RZ, PT, P1 ;  /* 0x000000ff0500720c */ /* 0x000fda0003f25310 */
[----:B------:R-:W-:-:S05]  /*e710*/  @P1 IADD3 R12, P0, PT, R4, R71, RZ ;  /* 0x00000047040c1210 */ /* 0x000fca0007f1e0ff */
[----:B------:R-:W-:-:S05]  /*e720*/  @P1 IMAD.X R13, R5, 0x1, R69, P0 ;  /* 0x00000001050d1824 */ /* 0x000fca00000e0645 */
[----:B------:R-:W2:Y:S01]  /*e730*/  @P1 LD.E R2, desc[UR4][R12.64] ;  /* 0x000000040c021980 */ /* 0x000ea2000c101900 */
[----:B------:R-:W-:-:S04]  /*e740*/  LEA.HI R9, R3, R3, RZ, 0x1 ;  /* 0x0000000303097211 */ /* 0x000fc800078f08ff */
[----:B------:R-:W-:Y:S02]  /*e750*/  SHF.R.S32.HI R9, RZ, 0x1, R9 ;  /* 0x00000001ff097819 */ /* 0x000fe40000011409 */
[----:B---3--:R-:W-:-:S03]  /*e760*/  ISETP.NE.AND P2, PT, R0, RZ, PT ;  /* 0x000000ff0000720c */ /* 0x008fc60003f45270 */
[----:B-----5:R-:W-:-:S04]  /*e770*/  IMAD R7, R162, R9, R74 ;  /* 0x00000009a2077224 */ /* 0x020fc800078e024a */
[----:B------:R-:W-:Y:S02]  /*e780*/  IMAD.IADD R5, R74, 0x1, R7 ;  /* 0x000000014a057824 */ /* 0x000fe400078e0207 */
[----:B------:R-:W-:Y:S01]  /*e790*/  IMAD.SHL.U32 R35, R9, 0x10, RZ ;  /* 0x0000001009237824 */ /* 0x000fe200078e00ff */
[----:B--2---:R-:W-:-:S05]  /*e7a0*/  IADD3 R2, PT, PT, R2, R72, R73 ;  /* 0x0000004802027210 */ /* 0x004fca0007ffe049 */
[----:B------:R-:W-:-:S05]  /*e7b0*/  IMAD R2, R2, R9, RZ ;  /* 0x0000000902027224 */ /* 0x000fca00078e02ff */
[----:B------:R-:W-:Y:S02]  /*e7c0*/  SHF.R.S32.HI R0, RZ, 0x1f, R2 ;  /* 0x0000001fff007819 */ /* 0x000fe40000011402 */
[C---:B------:R-:W-:Y:S02]  /*e7d0*/  IADD3 R16, P1, PT, R2.reuse, R7, RZ ;  /* 0x0000000702107210 */ /* 0x040fe40007f3e0ff */
[----:B------:R-:W-:Y:S02]  /*e7e0*/  IADD3 R2, P0, PT, R2, R5, RZ ;  /* 0x0000000502027210 */ /* 0x000fe40007f1e0ff */
[-C--:B------:R-:W-:Y:S02]  /*e7f0*/  LEA.HI.X.SX32 R8, R7, R0.reuse, 0x1, P1 ;  /* 0x0000000007087211 */ /* 0x080fe400008f0eff */
[----:B------:R-:W-:Y:S01]  /*e800*/  LEA.HI.X.SX32 R0, R5, R0, 0x1, P0 ;  /* 0x0000000005007211 */ /* 0x000fe200000f0eff */
[----:B-1----:R-:W-:Y:S08]  /*e810*/  @!P2 BRA `(.L_x_2811) ;  /* 0x000000100000a947 */ /* 0x002ff00003800000 */
        /* <DEDUP_REMOVED lines=20> */
[----:B------:R-:W3:Y:S01]  /*e960*/  LD.E.64 R4, desc[UR4][R4.64] ;  /* 0x0000000404047980 */ /* 0x000ee2000c101b00 */
[----:B-----5:R-:W-:Y:S01]  /*e970*/  MOV R19, R14 ;  /* 0x0000000e00137202 */ /* 0x020fe20000000f00 */
[--C-:B----4-:R-:W-:Y:S02]  /*e980*/  HADD2.F32 R21, -RZ, R13.reuse.H0_H0 ;  /* 0x2000000dff157230 */ /* 0x110fe40000004100 */
[----:B------:R-:W-:Y:S02]  /*e990*/  HADD2.F32 R25, -RZ, R13.H1_H1 ;  /* 0x3000000dff197230 */ /* 0x000fe40000004100 */
[----:B------:R-:W-:-:S02]  /*e9a0*/  HADD2.F32 R18, -RZ, R15.H1_H1 ;  /* 0x3000000fff127230 */ /* 0x000fc40000004100 */
[----:B------:R-:W-:Y:S02]  /*e9b0*/  HADD2.F32 R23, -RZ, R15.H0_H0 ;  /* 0x2000000fff177230 */ /* 0x000fe40000004100 */
[----:B--2---:R-:W-:Y:S02]  /*e9c0*/  HADD2.F32 R14, -RZ, R6.H1_H1 ;  /* 0x30000006ff0e7230 */ /* 0x004fe40000004100 */
[----:B------:R-:W-:Y:S02]  /*e9d0*/  HADD2.F32 R13, -RZ, R7.H1_H1 ;  /* 0x30000007ff0d7230 */ /* 0x000fe40000004100 */
[----:B---3--:R-:W-:Y:S02]  /*e9e0*/  HADD2.F32 R2, -RZ, R4.H1_H1 ;  /* 0x30000004ff027230 */ /* 0x008fe40000004100 */
[----:B------:R-:W-:Y:S02]  /*e9f0*/  HADD2.F32 R0, -RZ, R5.H1_H1 ;  /* 0x30000005ff007230 */ /* 0x000fe40000004100 */
[C---:B------:R-:W-:Y:S01]  /*ea00*/  FMUL.FTZ R15, R25.reuse, R14 ;  /* 0x0000000e190f7220 */ /* 0x040fe20000410000 */
[----:B------:R-:W-:Y:S01]  /*ea10*/  FMUL.FTZ R22, R25, R2 ;  /* 0x0000000219167220 */ /* 0x000fe20000410000 */
[C---:B------:R-:W-:Y:S01]  /*ea20*/  FMUL.FTZ R25, R18.reuse, R13 ;  /* 0x0000000d12197220 */ /* 0x040fe20000410000 */
[----:B------:R-:W-:Y:S01]  /*ea30*/  FMUL.FTZ R20, R18, R0 ;  /* 0x0000000012147220 */ /* 0x000fe20000410000 */
[----:B------:R-:W-:-:S02]  /*ea40*/  HADD2.F32 R6, -RZ, R6.H0_H0 ;  /* 0x20000006ff067230 */ /* 0x000fc40000004100 */
[C---:B------:R-:W-:Y:S01]  /*ea50*/  FFMA.FTZ R25, R23.reuse, R0, R25 ;  /* 0x0000000017197223 */ /* 0x040fe20000010019 */
[----:B------:R-:W-:Y:S01]  /*ea60*/  FFMA.FTZ R20, R23, R13, -R20 ;  /* 0x0000000d17147223 */ /* 0x000fe20000010814 */
[----:B------:R-:W-:Y:S02]  /*ea70*/  HADD2.F32 R13, -RZ, R12.H1_H1 ;  /* 0x3000000cff0d7230 */ /* 0x000fe40000004100 */
[----:B------:R-:W-:Y:S02]  /*ea80*/  HADD2.F32 R4, -RZ, R4.H0_H0 ;  /* 0x20000004ff047230 */ /* 0x000fe40000004100 */
[C---:B------:R-:W-:Y:S01]  /*ea90*/  FFMA.FTZ R22, R21.reuse, R14, -R22 ;  /* 0x0000000e15167223 */ /* 0x040fe20000010816 */
[----:B------:R-:W-:Y:S02]  /*eaa0*/  HADD2.F32 R5, -RZ, R5.H0_H0 ;  /* 0x20000005ff057230 */ /* 0x000fe40000004100 */
[----:B------:R-:W-:Y:S01]  /*eab0*/  FFMA.FTZ R15, R21, R2, R15 ;  /* 0x00000002150f7223 */ /* 0x000fe2000001000f */
[----:B------:R-:W-:-:S02]  /*eac0*/  HADD2.F32 R0, -RZ, R19.H1_H1 ;  /* 0x30000013ff007230 */ /* 0x000fc40000004100 */
[----:B------:R-:W-:Y:S02]  /*ead0*/  HADD2.F32 R7, -RZ, R7.H0_H0 ;  /* 0x20000007ff077230 */ /* 0x000fe40000004100 */
[----:B------:R-:W-:Y:S02]  /*eae0*/  HADD2.F32 R21, -RZ, R12.H0_H0 ;  /* 0x2000000cff157230 */ /* 0x000fe40000004100 */
[C---:B------:R-:W-:Y:S01]  /*eaf0*/  FMUL.FTZ R2, R13.reuse, R4 ;  /* 0x000000040d027220 */ /* 0x040fe20000410000 */
[----:B------:R-:W-:Y:S02]  /*eb00*/  HADD2.F32 R12, -RZ, R19.H0_H0 ;  /* 0x20000013ff0c7230 */ /* 0x000fe40000004100 */
[-C--:B------:R-:W-:Y:S01]  /*eb10*/  FMUL.FTZ R19, R13, R6.reuse ;  /* 0x000000060d137220 */ /* 0x080fe20000410000 */
[C---:B------:R-:W-:Y:S01]  /*eb20*/  FMUL.FTZ R13, R0.reuse, R5 ;  /* 0x00000005000d7220 */ /* 0x040fe20000410000 */
[-C--:B------:R-:W-:Y:S01]  /*eb30*/  FMUL.FTZ R0, R0, R7.reuse ;  /* 0x0000000700007220 */ /* 0x080fe20000410000 */
        /* <DEDUP_REMOVED lines=8> */
[----:B------:R-:W-:Y:S02]  /*ebc0*/  MOV R13, R22 ;  /* 0x00000016000d7202 */ /* 0x000fe40000000f00 */
.L_x_2816:
[----:B------:R-:W-:Y:S05]  /*ebd0*/  BSYNC.RECONVERGENT B0 ;  /* 0x0000000000007941 */ /* 0x000fea0003800200 */
.L_x_2815:
[----:B-----5:R3:W-:Y:S01]  /*ebe0*/  STS.128 [R58], R12 ;  /* 0x0000000c3a007388 */ /* 0x0207e20000000c00 */
[----:B------:R-:W-:Y:S05]  /*ebf0*/  BRA `(.L_x_2813) ;  /* 0x0000000000047947 */ /* 0x000fea0003800000 */
.L_x_2814:
[----:B------:R2:W-:Y:S02]  /*ec00*/  STS.128 [R58], RZ ;  /* 0x000000ff3a007388 */ /* 0x0005e40000000c00 */
.L_x_2813:
[----:B------:R-:W-:Y:S05]  /*ec10*/  BSYNC.RECONVERGENT B1 ;  /* 0x0000000000017941 */ /* 0x000fea0003800200 */
.L_x_2812:
        /* <DEDUP_REMOVED lines=22> */
[----:B------:R-:W3:Y:S01]  /*ed80*/  LD.E.64 R4, desc[UR4][R4.64] ;  /* 0x0000000404047980 */ /* 0x000ee2000c101b00 */
[----:B----45:R-:W-:Y:S01]  /*ed90*/  MOV R21, R14 ;  /* 0x0000000e00157202 */ /* 0x030fe20000000f00 */
[--C-:B------:R-:W-:Y:S02]  /*eda0*/  HADD2.F32 R23, -RZ, R13.reuse.H0_H0 ;  /* 0x2000000dff177230 */ /* 0x100fe40000004100 */
        /* <DEDUP_REMOVED lines=36> */
.L_x_2820:
[----:B------:R-:W-:Y:S05]  /*eff0*/  BSYNC.RECONVERGENT B0 ;  /* 0x0000000000007941 */ /* 0x000fea0003800200 */
.L_x_2819:
[----:B-----5:R1:W-:Y:S02]  /*f000*/  STS.128 [R58+0x800], R12 ;  /* 0x0008000c3a007388 */ /* 0x0203e40000000c00 */
.L_x_2818:
[----:B------:R-:W-:Y:S05]  /*f010*/  BSYNC.RECONVERGENT B1 ;  /* 0x0000000000017941 */ /* 0x000fea0003800200 */
.L_x_2817:
        /* <DEDUP_REMOVED lines=23> */
[----:B------:R-:W2:Y:S01]  /*f190*/  LD.E.64 R4, desc[UR4][R4.64] ;  /* 0x0000000404047980 */ /* 0x000ea2000c101b00 */
[----:B----45:R-:W-:Y:S01]  /*f1a0*/  MOV R21, R14 ;  /* 0x0000000e00157202 */ /* 0x030fe20000000f00 */
[--C-:B------:R-:W-:Y:S02]  /*f1b0*/  HADD2.F32 R23, -RZ, R13.reuse.H0_H0 ;  /* 0x2000000dff177230 */ /* 0x100fe40000004100 */
[----:B------:R-:W-:Y:S02]  /*f1c0*/  HADD2.F32 R33, -RZ, R13.H1_H1 ;  /* 0x3000000dff217230 */ /* 0x000fe40000004100 */
[----:B------:R-:W-:-:S02]  /*f1d0*/  HADD2.F32 R20, -RZ, R15.H1_H1 ;  /* 0x3000000fff147230 */ /* 0x000fc40000004100 */
[----:B------:R-:W-:Y:S02]  /*f1e0*/  HADD2.F32 R27, -RZ, R15.H0_H0 ;  /* 0x2000000fff1b7230 */ /* 0x000fe40000004100 */
[----:B---3--:R-:W-:Y:S02]  /*f1f0*/  HADD2.F32 R14, -RZ, R6.H1_H1 ;  /* 0x30000006ff0e7230 */ /* 0x008fe40000004100 */
[----:B------:R-:W-:Y:S02]  /*f200*/  HADD2.F32 R13, -RZ, R7.H1_H1 ;  /* 0x30000007ff0d7230 */ /* 0x000fe40000004100 */
[----:B--2---:R-:W-:Y:S02]  /*f210*/  HADD2.F32 R2, -RZ, R4.H1_H1 ;  /* 0x30000004ff027230 */ /* 0x004fe40000004100 */
        /* <DEDUP_REMOVED lines=30> */
.L_x_2824:
[----:B------:R-:W-:Y:S05]  /*f400*/  BSYNC.RECONVERGENT B0 ;  /* 0x0000000000007941 */ /* 0x000fea0003800200 */
.L_x_2823:
[----:B-----5:R1:W-:Y:S02]  /*f410*/  STS.128 [R58+0x1000], R12 ;  /* 0x0010000c3a007388 */ /* 0x0203e40000000c00 */
.L_x_2822:
[----:B------:R-:W-:Y:S05]  /*f420*/  BSYNC.RECONVERGENT B1 ;  /* 0x0000000000017941 */ /* 0x000fea0003800200 */
.L_x_2821:
        /* <DEDUP_REMOVED lines=23> */
[--C-:B-----5:R-:W-:Y:S02]  /*f5a0*/  HADD2.F32 R7, -RZ, R13.reuse.H1_H1 ;  /* 0x3000000dff077230 */ /* 0x120fe40000004100 */
[----:B------:R-:W-:Y:S02]  /*f5b0*/  HADD2.F32 R9, -RZ, R13.H0_H0 ;  /* 0x2000000dff097230 */ /* 0x000fe40000004100 */
[--C-:B------:R-:W-:Y:S02]  /*f5c0*/  HADD2.F32 R8, -RZ, R12.reuse.H1_H1 ;  /* 0x3000000cff087230 */ /* 0x100fe40000004100 */
[----:B------:R-:W-:-:S02]  /*f5d0*/  HADD2.F32 R12, -RZ, R12.H0_H0 ;  /* 0x2000000cff0c7230 */ /* 0x000fc40000004100 */
[--C-:B---3--:R-:W-:Y:S02]  /*f5e0*/  HADD2.F32 R0, -RZ, R2.reuse.H1_H1 ;  /* 0x30000002ff007230 */ /* 0x108fe40000004100 */
[----:B------:R-:W-:Y:S02]  /*f5f0*/  HADD2.F32 R13, -RZ, R2.H0_H0 ;  /* 0x20000002ff0d7230 */ /* 0x000fe40000004100 */
[--C-:B--2---:R-:W-:Y:S02]  /*f600*/  HADD2.F32 R6, -RZ, R4.reuse.H1_H1 ;  /* 0x30000004ff067230 */ /* 0x104fe40000004100 */
[----:B------:R-:W-:Y:S01]  /*f610*/  FMUL.FTZ R2, R7, R0 ;  /* 0x0000000007027220 */ /* 0x000fe20000410000 */
[----:B------:R-:W-:Y:S02]  /*f620*/  HADD2.F32 R17, -RZ, R4.H0_H0 ;  /* 0x20000004ff117230 */ /* 0x000fe40000004100 */
[----:B------:R-:W-:Y:S01]  /*f630*/  FMUL.FTZ R19, R8, R13 ;  /* 0x0000000d08137220 */ /* 0x000fe20000410000 */
[----:B------:R-:W-:-:S02]  /*f640*/  HADD2.F32 R4, -RZ, R3.H0_H0 ;  /* 0x20000003ff047230 */ /* 0x000fc40000004100 */
[-C--:B------:R-:W-:Y:S01]  /*f650*/  FMUL.FTZ R7, R7, R6.reuse ;  /* 0x0000000607077220 */ /* 0x080fe20000410000 */
[C---:B------:R-:W-:Y:S01]  /*f660*/  FFMA.FTZ R2, R9.reuse, R6, -R2 ;  /* 0x0000000609027223 */ /* 0x040fe20000010802 */
[-C--:B------:R-:W-:Y:S01]  /*f670*/  FMUL.FTZ R8, R8, R17.reuse ;  /* 0x0000001108087220 */ /* 0x080fe20000410000 */
[----:B------:R-:W-:Y:S02]  /*f680*/  HADD2.F32 R3, -RZ, R3.H1_H1 ;  /* 0x30000003ff037230 */ /* 0x000fe40000004100 */
[----:B------:R-:W-:Y:S01]  /*f690*/  FFMA.FTZ R7, R9, R0, R7 ;  /* 0x0000000009077223 */ /* 0x000fe20000010007 */
[----:B------:R-:W-:Y:S02]  /*f6a0*/  HADD2.F32 R0, -RZ, R5.H0_H0 ;  /* 0x20000005ff007230 */ /* 0x000fe40000004100 */
[C---:B------:R-:W-:Y:S01]  /*f6b0*/  FFMA.FTZ R19, R12.reuse, R17, -R19 ;  /* 0x000000110c137223 */ /* 0x040fe20000010813 */
[----:B------:R-:W-:Y:S02]  /*f6c0*/  HADD2.F32 R9, -RZ, R14.H1_H1 ;  /* 0x3000000eff097230 */ /* 0x000fe40000004100 */
[----:B------:R-:W-:Y:S01]  /*f6d0*/  FFMA.FTZ R8, R12, R13, R8 ;  /* 0x0000000d0c087223 */ /* 0x000fe20000010008 */
[----:B------:R-:W-:Y:S01]  /*f6e0*/  HADD2.F32 R6, -RZ, R15.H1_H1 ;  /* 0x3000000fff067230 */ /* 0x000fe20000004100 */
[----:B------:R-:W-:Y:S01]  /*f6f0*/  F2FP.F16.F32.PACK_AB R7, R7, R2 ;  /* 0x000000020707723e */ /* 0x000fe200000000ff */
[----:B------:R-:W-:-:S02]  /*f700*/  HADD2.F32 R5, -RZ, R5.H1_H1 ;  /* 0x30000005ff057230 */ /* 0x000fc40000004100 */
[C---:B------:R-:W-:Y:S01]  /*f710*/  FMUL.FTZ R13, R9.reuse, R4 ;  /* 0x00000004090d7220 */ /* 0x040fe20000410000 */
[----:B------:R-:W-:Y:S02]  /*f720*/  HADD2.F32 R12, -RZ, R15.H0_H0 ;  /* 0x2000000fff0c7230 */ /* 0x000fe40000004100 */
[-C--:B------:R-:W-:Y:S01]  /*f730*/  FMUL.FTZ R15, R9, R0.reuse ;  /* 0x00000000090f7220 */ /* 0x080fe20000410000 */
[----:B------:R-:W-:Y:S02]  /*f740*/  HADD2.F32 R14, -RZ, R14.H0_H0 ;  /* 0x2000000eff0e7230 */ /* 0x000fe40000004100 */
[C---:B------:R-:W-:Y:S01]  /*f750*/  FMUL.FTZ R9, R6.reuse, R3 ;  /* 0x0000000306097220 */ /* 0x040fe20000410000 */
[-C--:B------:R-:W-:Y:S02]  /*f760*/  FMUL.FTZ R6, R6, R5.reuse ;  /* 0x0000000506067220 */ /* 0x080fe40000410000 */
[C---:B------:R-:W-:Y:S01]  /*f770*/  FFMA.FTZ R13, R14.reuse, R0, -R13 ;  /* 0x000000000e0d7223 */ /* 0x040fe2000001080d */
[----:B------:R-:W-:Y:S01]  /*f780*/  FFMA.FTZ R4, R14, R4, R15 ;  /* 0x000000040e047223 */ /* 0x000fe2000001000f */
[C---:B------:R-:W-:Y:S01]  /*f790*/  FFMA.FTZ R9, R12.reuse, R5, -R9 ;  /* 0x000000050c097223 */ /* 0x040fe20000010809 */
[----:B------:R-:W-:Y:S01]  /*f7a0*/  FFMA.FTZ R6, R12, R3, R6 ;  /* 0x000000030c067223 */ /* 0x000fe20000010006 */
[----:B------:R-:W-:-:S02]  /*f7b0*/  F2FP.F16.F32.PACK_AB R12, R8, R19 ;  /* 0x00000013080c723e */ /* 0x000fc400000000ff */
[----:B------:R-:W-:Y:S02]  /*f7c0*/  F2FP.F16.F32.PACK_AB R14, R4, R13 ;  /* 0x0000000d040e723e */ /* 0x000fe400000000ff */
[----:B------:R-:W-:Y:S02]  /*f7d0*/  F2FP.F16.F32.PACK_AB R15, R6, R9 ;  /* 0x00000009060f723e */ /* 0x000fe400000000ff */
[----:B------:R-:W-:Y:S02]  /*f7e0*/  MOV R13, R7 ;  /* 0x00000007000d7202 */ /* 0x000fe40000000f00 */
.L_x_2826:
[----:B------:R-:W-:Y:S05]  /*f7f0*/  BSYNC.RECONVERGENT B0 ;  /* 0x0000000000007941 */ /* 0x000fea0003800200 */
.L_x_2825:
[----:B-----5:R1:W-:Y:S01]  /*f800*/  STS.128 [R58+0x1800], R12 ;  /* 0x0018000c3a007388 */ /* 0x0203e20000000c00 */
[----:B------:R-:W-:Y:S05]  /*f810*/  BRA `(.L_x_2810) ;  /* 0x0000001400f07947 */ /* 0x000fea0003800000 */
.L_x_2811:
        /* <DEDUP_REMOVED lines=12> */
[----:B----4-:R-:W-:Y:S01]  /*f8e0*/  IMAD.MOV.U32 R20, RZ, RZ, R160 ;  /* 0x000000ffff147224 */ /* 0x010fe200078e00a0 */
        /* <DEDUP_REMOVED lines=20> */
[----:B-----5:R-:W-:Y:S01]  /*fa30*/  MOV R25, R22 ;  /* 0x0000001600197202 */ /* 0x020fe20000000f00 */
[--C-:B--2---:R-:W-:Y:S02]  /*fa40*/  HADD2.F32 R22, -RZ, R16.reuse.H0_H0 ;  /* 0x20000010ff167230 */ /* 0x104fe40000004100 */
[----:B------:R-:W-:Y:S02]  /*fa50*/  HADD2.F32 R26, -RZ, R16.H1_H1 ;  /* 0x30000010ff1a7230 */ /* 0x000fe40000004100 */
[--C-:B------:R-:W-:Y:S02]  /*fa60*/  HADD2.F32 R16, -RZ, R17.reuse.H0_H0 ;  /* 0x20000011ff107230 */ /* 0x100fe40000004100 */
[----:B------:R-:W-:Y:S02]  /*fa70*/  HADD2.F32 R36, -RZ, R17.H1_H1 ;  /* 0x30000011ff247230 */ /* 0x000fe40000004100 */
[----:B------:R-:W-:-:S02]  /*fa80*/  HADD2.F32 R17, -RZ, R18.H0_H0 ;  /* 0x20000012ff117230 */ /* 0x000fc40000004100 */
[----:B------:R-:W-:Y:S02]  /*fa90*/  HADD2.F32 R38, -RZ, R18.H1_H1 ;  /* 0x30000012ff267230 */ /* 0x000fe40000004100 */
[--C-:B------:R-:W-:Y:S02]  /*faa0*/  HADD2.F32 R18, -RZ, R19.reuse.H0_H0 ;  /* 0x20000013ff127230 */ /* 0x100fe40000004100 */
[----:B------:R-:W-:Y:S02]  /*fab0*/  HADD2.F32 R39, -RZ, R19.H1_H1 ;  /* 0x30000013ff277230 */ /* 0x000fe40000004100 */
[--C-:B---3--:R-:W-:Y:S02]  /*fac0*/  HADD2.F32 R19, -RZ, R4.reuse.H0_H0 ;  /* 0x20000004ff137230 */ /* 0x108fe40000004100 */
[----:B------:R-:W-:Y:S02]  /*fad0*/  HADD2.F32 R43, -RZ, R4.H1_H1 ;  /* 0x30000004ff2b7230 */ /* 0x000fe40000004100 */
[----:B------:R-:W-:-:S02]  /*fae0*/  HADD2.F32 R4, -RZ, R6.H0_H0 ;  /* 0x20000006ff047230 */ /* 0x000fc40000004100 */
[----:B------:R-:W-:Y:S01]  /*faf0*/  @!P3 FADD.FTZ R19, -R19, -RZ ;  /* 0x800000ff1313b221 */ /* 0x000fe20000010100 */
[--C-:B------:R-:W-:Y:S02]  /*fb00*/  HADD2.F32 R41, -RZ, R5.reuse.H0_H0 ;  /* 0x20000005ff297230 */ /* 0x100fe40000004100 */
[----:B------:R-:W-:Y:S01]  /*fb10*/  @!P3 FADD.FTZ R43, -R43, -RZ ;  /* 0x800000ff2b2bb221 */ /* 0x000fe20000010100 */
[----:B------:R-:W-:Y:S02]  /*fb20*/  HADD2.F32 R47, -RZ, R6.H1_H1 ;  /* 0x30000006ff2f7230 */ /* 0x000fe40000004100 */
[----:B------:R-:W-:Y:S01]  /*fb30*/  @!P3 FADD.FTZ R4, -R4, -RZ ;  /* 0x800000ff0404b221 */ /* 0x000fe20000010100 */
[----:B------:R-:W-:Y:S02]  /*fb40*/  HADD2.F32 R5, -RZ, R5.H1_H1 ;  /* 0x30000005ff057230 */ /* 0x000fe40000004100 */
[----:B------:R-:W-:Y:S01]  /*fb50*/  @!P3 FADD.FTZ R41, -R41, -RZ ;  /* 0x800000ff2929b221 */ /* 0x000fe20000010100 */
[----:B------:R-:W-:-:S02]  /*fb60*/  HADD2.F32 R6, -RZ, R7.H1_H1 ;  /* 0x30000007ff067230 */ /* 0x000fc40000004100 */
[----:B------:R-:W-:Y:S01]  /*fb70*/  FMUL.FTZ R17, R17, R4 ;  /* 0x0000000411117220 */ /* 0x000fe20000410000 */
[----:B------:R-:W-:Y:S02]  /*fb80*/  HADD2.F32 R45, -RZ, R7.H0_H0 ;  /* 0x20000007ff2d7230 */ /* 0x000fe40000004100 */
[----:B------:R-:W-:Y:S01]  /*fb90*/  @!P3 FADD.FTZ R5, -R5, -RZ ;  /* 0x800000ff0505b221 */ /* 0x000fe20000010100 */
[----:B------:R-:W-:Y:S01]  /*fba0*/  FMUL.FTZ R22, R22, R19 ;  /* 0x0000001316167220 */ /* 0x000fe20000410000 */
[----:B------:R-:W-:Y:S01]  /*fbb0*/  @!P3 FADD.FTZ R6, -R6, -RZ ;  /* 0x800000ff0606b221 */ /* 0x000fe20000010100 */
[----:B----4-:R-:W-:Y:S02]  /*fbc0*/  HADD2.F32 R4, -RZ, R12.H0_H0 ;  /* 0x2000000cff047230 */ /* 0x010fe40000004100 */
[----:B------:R-:W-:Y:S01]  /*fbd0*/  FMUL.FTZ R36, R36, R5 ;  /* 0x0000000524247220 */ /* 0x000fe20000410000 */
[----:B------:R-:W-:Y:S02]  /*fbe0*/  HADD2.F32 R19, -RZ, R20.H1_H1 ;  /* 0x30000014ff137230 */ /* 0x000fe40000004100 */
[----:B------:R-:W-:Y:S01]  /*fbf0*/  FMUL.FTZ R39, R39, R6 ;  /* 0x0000000627277220 */ /* 0x000fe20000410000 */
[----:B------:R-:W-:-:S02]  /*fc00*/  HADD2.F32 R12, -RZ, R12.H1_H1 ;  /* 0x3000000cff0c7230 */ /* 0x000fc40000004100 */
[----:B------:R-:W-:Y:S01]  /*fc10*/  FMUL.FTZ R26, R26, R43 ;  /* 0x0000002b1a1a7220 */ /* 0x000fe20000410000 */
[----:B------:R-:W-:Y:S02]  /*fc20*/  HADD2.F32 R5, -RZ, R20.H0_H0 ;  /* 0x20000014ff057230 */ /* 0x000fe40000004100 */
[----:B------:R-:W-:Y:S01]  /*fc30*/  FMUL.FTZ R16, R16, R41 ;  /* 0x0000002910107220 */ /* 0x000fe20000410000 */
[----:B------:R-:W-:Y:S02]  /*fc40*/  HADD2.F32 R7, -RZ, R21.H0_H0 ;  /* 0x20000015ff077230 */ /* 0x000fe40000004100 */
[----:B------:R-:W-:Y:S01]  /*fc50*/  @!P3 FADD.FTZ R47, -R47, -RZ ;  /* 0x800000ff2f2fb221 */ /* 0x000fe20000010100 */
[----:B------:R-:W-:Y:S02]  /*fc60*/  HADD2.F32 R6, -RZ, R13.H0_H0 ;  /* 0x2000000dff067230 */ /* 0x000fe40000004100 */
[----:B------:R-:W-:Y:S01]  /*fc70*/  @!P3 FADD.FTZ R45, -R45, -RZ ;  /* 0x800000ff2d2db221 */ /* 0x000fe20000010100 */
[----:B------:R-:W-:Y:S01]  /*fc80*/  FFMA.FTZ R19, R19, R12, R26 ;  /* 0x0000000c13137223 */ /* 0x000fe2000001001a */
[----:B------:R-:W-:-:S02]  /*fc90*/  HADD2.F32 R20, -RZ, R14.H0_H0 ;  /* 0x2000000eff147230 */ /* 0x000fc40000004100 */
[----:B------:R-:W-:Y:S01]  /*fca0*/  FFMA.FTZ R4, R5, R4, R22 ;  /* 0x0000000405047223 */ /* 0x000fe20000010016 */
[----:B------:R-:W-:Y:S02]  /*fcb0*/  HADD2.F32 R43, -RZ, R14.H1_H1 ;  /* 0x3000000eff2b7230 */ /* 0x000fe40000004100 */
[----:B------:R-:W-:Y:S01]  /*fcc0*/  FFMA.FTZ R6, R7, R6, R16 ;  /* 0x0000000607067223 */ /* 0x000fe20000010010 */
[----:B------:R-:W-:Y:S02]  /*fcd0*/  HADD2.F32 R12, -RZ, R25.H0_H0 ;  /* 0x20000019ff0c7230 */ /* 0x000fe40000004100 */
[----:B------:R-:W-:Y:S01]  /*fce0*/  FMUL.FTZ R38, R38, R47 ;  /* 0x0000002f26267220 */ /* 0x000fe20000410000 */
[----:B------:R-:W-:Y:S02]  /*fcf0*/  HADD2.F32 R13, -RZ, R13.H1_H1 ;  /* 0x3000000dff0d7230 */ /* 0x000fe40000004100 */
[----:B------:R-:W-:Y:S01]  /*fd00*/  FMUL.FTZ R18, R18, R45 ;  /* 0x0000002d12127220 */ /* 0x000fe20000410000 */
[----:B------:R-:W-:-:S02]  /*fd10*/  HADD2.F32 R41, -RZ, R15.H0_H0 ;  /* 0x2000000fff297230 */ /* 0x000fc40000004100 */
[----:B------:R-:W-:Y:S01]  /*fd20*/  FFMA.FTZ R12, R12, R20, R17 ;  /* 0x000000140c0c7223 */ /* 0x000fe20000010011 */
[----:B------:R-:W-:Y:S01]  /*fd30*/  HADD2.F32 R14, -RZ, R15.H1_H1 ;  /* 0x3000000fff0e7230 */ /* 0x000fe20000004100 */
[----:B------:R-:W-:Y:S01]  /*fd40*/  F2FP.F16.F32.PACK_AB R20, R19, R4 ;  /* 0x000000041314723e */ /* 0x000fe200000000ff */
[----:B------:R-:W-:Y:S02]  /*fd50*/  HADD2.F32 R21, -RZ, R21.H1_H1 ;  /* 0x30000015ff157230 */ /* 0x000fe40000004100 */
[----:B------:R-:W-:Y:S02]  /*fd60*/  HADD2.F32 R25, -RZ, R25.H1_H1 ;  /* 0x30000019ff197230 */ /* 0x000fe40000004100 */
[--C-:B------:R-:W-:Y:S02]  /*fd70*/  HADD2.F32 R5, -RZ, R23.reuse.H0_H0 ;  /* 0x20000017ff057230 */ /* 0x100fe40000004100 */
[----:B------:R-:W-:Y:S01]  /*fd80*/  FFMA.FTZ R13, R21, R13, R36 ;  /* 0x0000000d150d7223 */ /* 0x000fe20000010024 */
[----:B------:R-:W-:-:S02]  /*fd90*/  HADD2.F32 R16, -RZ, R23.H1_H1 ;  /* 0x30000017ff107230 */ /* 0x000fc40000004100 */
[----:B------:R-:W-:Y:S01]  /*fda0*/  FFMA.FTZ R25, R25, R43, R38 ;  /* 0x0000002b19197223 */ /* 0x000fe20000010026 */
[----:B------:R-:W-:Y:S01]  /*fdb0*/  FFMA.FTZ R5, R5, R41, R18 ;  /* 0x0000002905057223 */ /* 0x000fe20000010012 */
[----:B------:R-:W-:Y:S01]  /*fdc0*/  F2FP.F16.F32.PACK_AB R21, R13, R6 ;  /* 0x000000060d15723e */ /* 0x000fe200000000ff */
[----:B------:R-:W-:Y:S02]  /*fdd0*/  FFMA.FTZ R14, R16, R14, R39 ;  /* 0x0000000e100e7223 */ /* 0x000fe40000010027 */
[----:B------:R-:W-:-:S03]  /*fde0*/  F2FP.F16.F32.PACK_AB R22, R25, R12 ;  /* 0x0000000c1916723e */ /* 0x000fc600000000ff */
[----:B------:R-:W-:-:S03]  /*fdf0*/  F2FP.F16.F32.PACK_AB R23, R14, R5 ;  /* 0x000000050e17723e */ /* 0x000fc600000000ff */
.L_x_2831:
[----:B------:R-:W-:Y:S05]  /*fe00*/  BSYNC.RECONVERGENT B0 ;  /* 0x0000000000007941 */ /* 0x000fea0003800200 */
.L_x_2830:
[----:B-----5:R2:W-:Y:S01]  /*fe10*/  STS.128 [R58], R20 ;  /* 0x000000143a007388 */ /* 0x0205e20000000c00 */
[----:B------:R-:W-:Y:S05]  /*fe20*/  BRA `(.L_x_2828) ;  /* 0x0000000000047947 */ /* 0x000fea0003800000 */
.L_x_2829:
[----:B------:R3:W-:Y:S02]  /*fe30*/  STS.128 [R58], RZ ;  /* 0x000000ff3a007388 */ /* 0x0007e40000000c00 */
.L_x_2828:
[----:B------:R-:W-:Y:S05]  /*fe40*/  BSYNC.RECONVERGENT B1 ;  /* 0x0000000000017941 */ /* 0x000fea0003800200 */
.L_x_2827:
        /* <DEDUP_REMOVED lines=9> */
[----:B--2-4-:R2:W5:Y:S01]  /*fee0*/  LD.E.128 R20, desc[UR4][R38.64] ;  /* 0x0000000426147980 */ /* 0x014562000c101d00 */
[----:B------:R-:W-:Y:S01]  /*fef0*/  ISETP.GE.AND P0, PT, R10, R3, PT ;  /* 0x000000030a00720c */ /* 0x000fe20003f06270 */
[----:B------:R-:W-:-:S12]  /*ff00*/  BSSY.RECONVERGENT B0, `(.L_x_2834) ;  /* 0x000004f000007945 */ /* 0x000fd80003800200 */
[----:B------:R-:W-:Y:S05]  /*ff10*/  @P0 BRA `(.L_x_2835) ;  /* 0x0000000400340947 */ /* 0x000fea0003800000 */
[----:B------:R-:W-:Y:S02]  /*ff20*/  SEL R13, R8, RZ, P3 ;  /* 0x000000ff080d7207 */ /* 0x000fe40001800000 */
[--C-:B------:R-:W-:Y:S02]  /*ff30*/  SHF.R.S32.HI R5, RZ, 0x1f, R35.reuse ;  /* 0x0000001fff057819 */ /* 0x100fe40000011423 */
[----:B------:R-:W-:Y:S02]  /*ff40*/  IADD3 R13, P1, P0, R13, R2, R35 ;  /* 0x000000020d0d7210 */ /* 0x000fe4000783e023 */
[----:B------:R-:W-:Y:S02]  /*ff50*/  SEL R4, R24, RZ, P3 ;  /* 0x000000ff18047207 */ /* 0x000fe40001800000 */
[----:B------:R-:W-:Y:S02]  /*ff60*/  LEA R16, P2, R32, R38, 0x1 ;  /* 0x0000002620107211 */ /* 0x000fe400078408ff */
[----:B------:R-:W-:-:S02]  /*ff70*/  IADD3.X R4, PT, PT, R4, R0, R5, P1, P0 ;  /* 0x0000000004047210 */ /* 0x000fc40000fe0405 */
[C---:B------:R-:W-:Y:S02]  /*ff80*/  SHF.L.U32 R15, R13.reuse, 0x1, RZ ;  /* 0x000000010d0f7819 */ /* 0x040fe400000006ff */
[----:B------:R-:W-:Y:S02]  /*ff90*/  SHF.L.U64.HI R13, R13, 0x1, R4 ;  /* 0x000000010d0d7819 */ /* 0x000fe40000010204 */
[----:B------:R-:W-:Y:S02]  /*ffa0*/  LEA.HI.X R17, R32, R39, R33, 0x1, P2 ;  /* 0x0000002720117211 */ /* 0x000fe400010f0c21 */
[----:B------:R-:W-:-:S04]  /*ffb0*/  IADD3 R4, P0, PT, R30, R15, RZ ;  /* 0x0000000f1e047210 */ /* 0x000fc80007f1e0ff */
[----:B------:R-:W-:Y:S01]  /*ffc0*/  IADD3.X R5, PT, PT, R31, R13, RZ, P0, !PT ;  /* 0x0000000d1f057210 */ /* 0x000fe200007fe4ff */
[----:B------:R-:W4:Y:S01]  /*ffd0*/  LD.E.128 R16, desc[UR4][R16.64] ;  /* 0x0000000410107980 */ /* 0x000f22000c101d00 */
[----:B------:R-:W-:-:S04]  /*ffe0*/  IADD3 R12, P0, PT, R28, R15, RZ ;  /* 0x0000000f1c0c7210 */ /* 0x000fc80007f1e0ff */
[----:B------:R-:W3:Y:S01]  /*fff0*/  LD.E.128 R4, desc[UR4][R4.64] ;  /* 0x0000000404047980 */ /* 0x000ee2000c101d00 */
[----:B------:R-:W-:-:S06]  /*10000*/  IADD3.X R13, PT, PT, R29, R13, RZ, P0, !PT ;  /* 0x0000000d1d0d7210 */ /* 0x000fcc00007fe4ff */
[----:B------:R-:W2:Y:S01]  /*10010*/  LD.E.128 R12, desc[UR4][R12.64] ;  /* 0x000000040c0c7980 */ /* 0x000ea2000c101d00 */
[----:B-----5:R-:W-:Y:S01]  /*10020*/  MOV R26, R22 ;  /* 0x00000016001a7202 */ /* 0x020fe20000000f00 */
[--C-:B----4-:R-:W-:Y:S02]  /*10030*/  HADD2.F32 R22, -RZ, R16.reuse.H0_H0 ;  /* 0x20000010ff167230 */ /* 0x110fe40000004100 */
        /* <DEDUP_REMOVED lines=11> */
[----:B------:R-:W-:Y:S02]  /*100f0*/  HADD2.F32 R40, -RZ, R5.H1_H1 ;  /* 0x30000005ff287230 */ /* 0x000fe40000004100 */
        /* <DEDUP_REMOVED lines=9> */
[----:B------:R-:W-:Y:S02]  /*10190*/  HADD2.F32 R19, -RZ, R20.H1_H1 ;  /* 0x30000014ff137230 */ /* 0x000fe40000004100 */
[----:B------:R-:W-:Y:S01]  /*101a0*/  @!P3 FADD.FTZ R5, -R5, -RZ ;  /* 0x800000ff0505b221 */ /* 0x000fe20000010100 */
[----:B------:R-:W-:Y:S01]  /*101b0*/  FMUL.FTZ R17, R17, R4 ;  /* 0x0000000411117220 */ /* 0x000fe20000410000 */
[----:B------:R-:W-:Y:S01]  /*101c0*/  @!P3 FADD.FTZ R6, -R6, -RZ ;  /* 0x800000ff0606b221 */ /* 0x000fe20000010100 */
[----:B--2---:R-:W-:Y:S02]  /*101d0*/  HADD2.F32 R4, -RZ, R12.H0_H0 ;  /* 0x2000000cff047230 */ /* 0x004fe40000004100 */
[----:B------:R-:W-:Y:S01]  /*101e0*/  FMUL.FTZ R18, R18, R5 ;  /* 0x0000000512127220 */ /* 0x000fe20000410000 */
[----:B------:R-:W-:-:S02]  /*101f0*/  HADD2.F32 R5, -RZ, R20.H0_H0 ;  /* 0x20000014ff057230 */ /* 0x000fc40000004100 */
[----:B------:R-:W-:Y:S01]  /*10200*/  FMUL.FTZ R37, R37, R6 ;  /* 0x0000000625257220 */ /* 0x000fe20000410000 */
[----:B------:R-:W-:Y:S02]  /*10210*/  HADD2.F32 R7, -RZ, R21.H0_H0 ;  /* 0x20000015ff077230 */ /* 0x000fe40000004100 */
[----:B------:R-:W-:Y:S01]  /*10220*/  FMUL.FTZ R34, R34, R43 ;  /* 0x0000002b22227220 */ /* 0x000fe20000410000 */
[----:B------:R-:W-:Y:S02]  /*10230*/  HADD2.F32 R12, -RZ, R12.H1_H1 ;  /* 0x3000000cff0c7230 */ /* 0x000fe40000004100 */
[----:B------:R-:W-:Y:S01]  /*10240*/  FMUL.FTZ R16, R16, R41 ;  /* 0x0000002910107220 */ /* 0x000fe20000410000 */
[--C-:B------:R-:W-:Y:S02]  /*10250*/  HADD2.F32 R6, -RZ, R13.reuse.H0_H0 ;  /* 0x2000000dff067230 */ /* 0x100fe40000004100 */
[----:B------:R-:W-:Y:S01]  /*10260*/  @!P3 FADD.FTZ R45, -R45, -RZ ;  /* 0x800000ff2d2db221 */ /* 0x000fe20000010100 */
[----:B------:R-:W-:Y:S01]  /*10270*/  FMUL.FTZ R35, R35, R40 ;  /* 0x0000002823237220 */ /* 0x000fe20000410000 */
[----:B------:R-:W-:-:S02]  /*10280*/  HADD2.F32 R40, -RZ, R13.H1_H1 ;  /* 0x3000000dff287230 */ /* 0x000fc40000004100 */
[----:B------:R-:W-:Y:S01]  /*10290*/  FFMA.FTZ R4, R5, R4, R22 ;  /* 0x0000000405047223 */ /* 0x000fe20000010016 */
[--C-:B------:R-:W-:Y:S02]  /*102a0*/  HADD2.F32 R20, -RZ, R14.reuse.H0_H0 ;  /* 0x2000000eff147230 */ /* 0x100fe40000004100 */
[----:B------:R-:W-:Y:S01]  /*102b0*/  FFMA.FTZ R19, R19, R12, R34 ;  /* 0x0000000c13137223 */ /* 0x000fe20000010022 */
[----:B------:R-:W-:Y:S02]  /*102c0*/  HADD2.F32 R41, -RZ, R14.H1_H1 ;  /* 0x3000000eff297230 */ /* 0x000fe40000004100 */
[----:B------:R-:W-:Y:S01]  /*102d0*/  FFMA.FTZ R6, R7, R6, R16 ;  /* 0x0000000607067223 */ /* 0x000fe20000010010 */
[--C-:B------:R-:W-:Y:S02]  /*102e0*/  HADD2.F32 R13, -RZ, R15.reuse.H0_H0 ;  /* 0x2000000fff0d7230 */ /* 0x100fe40000004100 */
[----:B------:R-:W-:Y:S01]  /*102f0*/  FMUL.FTZ R36, R36, R45 ;  /* 0x0000002d24247220 */ /* 0x000fe20000410000 */
[----:B------:R-:W-:-:S02]  /*10300*/  HADD2.F32 R14, -RZ, R15.H1_H1 ;  /* 0x3000000fff0e7230 */ /* 0x000fc40000004100 */
[----:B------:R-:W-:Y:S02]  /*10310*/  HADD2.F32 R16, -RZ, R21.H1_H1 ;  /* 0x30000015ff107230 */ /* 0x000fe40000004100 */
[--C-:B------:R-:W-:Y:S02]  /*10320*/  HADD2.F32 R12, -RZ, R26.reuse.H0_H0 ;  /* 0x2000001aff0c7230 */ /* 0x100fe40000004100 */
[----:B------:R-:W-:Y:S02]  /*10330*/  HADD2.F32 R7, -RZ, R26.H1_H1 ;  /* 0x3000001aff077230 */ /* 0x000fe40000004100 */
[----:B------:R-:W-:Y:S01]  /*10340*/  FFMA.FTZ R35, R16, R40, R35 ;  /* 0x0000002810237223 */ /* 0x000fe20000010023 */
[--C-:B------:R-:W-:Y:S02]  /*10350*/  HADD2.F32 R5, -RZ, R23.reuse.H0_H0 ;  /* 0x20000017ff057230 */ /* 0x100fe40000004100 */
[----:B------:R-:W-:Y:S01]  /*10360*/  FFMA.FTZ R12, R12, R20, R17 ;  /* 0x000000140c0c7223 */ /* 0x000fe20000010011 */
[----:B------:R-:W-:-:S02]  /*10370*/  HADD2.F32 R22, -RZ, R23.H1_H1 ;  /* 0x30000017ff167230 */ /* 0x000fc40000004100 */
[----:B------:R-:W-:Y:S01]  /*10380*/  FFMA.FTZ R7, R7, R41, R36 ;  /* 0x0000002907077223 */ /* 0x000fe20000010024 */
[----:B------:R-:W-:Y:S01]  /*10390*/  F2FP.F16.F32.PACK_AB R20, R19, R4 ;  /* 0x000000041314723e */ /* 0x000fe200000000ff */
[----:B------:R-:W-:Y:S01]  /*103a0*/  FFMA.FTZ R5, R5, R13, R18 ;  /* 0x0000000d05057223 */ /* 0x000fe20000010012 */
[----:B------:R-:W-:Y:S01]  /*103b0*/  F2FP.F16.F32.PACK_AB R21, R35, R6 ;  /* 0x000000062315723e */ /* 0x000fe200000000ff */
[----:B------:R-:W-:Y:S01]  /*103c0*/  FFMA.FTZ R14, R22, R14, R37 ;  /* 0x0000000e160e7223 */ /* 0x000fe20000010025 */
[----:B------:R-:W-:-:S04]  /*103d0*/  F2FP.F16.F32.PACK_AB R22, R7, R12 ;  /* 0x0000000c0716723e */ /* 0x000fc800000000ff */
[----:B------:R-:W-:Y:S02]  /*103e0*/  F2FP.F16.F32.PACK_AB R23, R14, R5 ;  /* 0x000000050e17723e */ /* 0x000fe400000000ff */
.L_x_2835:
[----:B------:R-:W-:Y:S05]  /*103f0*/  BSYNC.RECONVERGENT B0 ;  /* 0x0000000000007941 */ /* 0x000fea0003800200 */
.L_x_2834:
[----:B-----5:R4:W-:Y:S02]  /*10400*/  STS.128 [R58+0x800], R20 ;  /* 0x000800143a007388 */ /* 0x0209e40000000c00 */
.L_x_2833:
[----:B------:R-:W-:Y:S05]  /*10410*/  BSYNC.RECONVERGENT B1 ;  /* 0x0000000000017941 */ /* 0x000fea0003800200 */
.L_x_2832:
        /* <DEDUP_REMOVED lines=9> */
[----:B--2-4-:R2:W5:Y:S01]  /*104b0*/  LD.E.128 R20, desc[UR4][R14.64] ;  /* 0x000000040e147980 */ /* 0x014562000c101d00 */
[----:B------:R-:W-:Y:S01]  /*104c0*/  ISETP.GE.AND P0, PT, R10, R3, PT ;  /* 0x000000030a00720c */ /* 0x000fe20003f06270 */
[----:B------:R-:W-:-:S12]  /*104d0*/  BSSY.RECONVERGENT B0, `(.L_x_2838) ;  /* 0x0000050000007945 */ /* 0x000fd80003800200 */
[----:B------:R-:W-:Y:S05]  /*104e0*/  @P0 BRA `(.L_x_2839) ;  /* 0x0000000400380947 */ /* 0x000fea0003800000 */
[----:B------:R-:W-:Y:S02]  /*104f0*/  SHF.L.U32 R7, R9, 0x5, RZ ;  /* 0x0000000509077819 */ /* 0x000fe400000006ff */
[----:B------:R-:W-:Y:S02]  /*10500*/  SEL R13, R8, RZ, P3 ;  /* 0x000000ff080d7207 */ /* 0x000fe40001800000 */
[----:B------:R-:W-:Y:S02]  /*10510*/  LEA R16, P2, R32, R14, 0x1 ;  /* 0x0000000e20107211 */ /* 0x000fe400078408ff */
[--C-:B------:R-:W-:Y:S02]  /*10520*/  IADD3 R13, P1, P0, R13, R2, R7.reuse ;  /* 0x000000020d0d7210 */ /* 0x100fe4000783e007 */
[----:B------:R-:W-:Y:S02]  /*10530*/  SEL R5, R24, RZ, P3 ;  /* 0x000000ff18057207 */ /* 0x000fe40001800000 */
[----:B------:R-:W-:-:S02]  /*10540*/  SHF.R.S32.HI R7, RZ, 0x1f, R7 ;  /* 0x0000001fff077819 */ /* 0x000fc40000011407 */
[----:B------:R-:W-:Y:S02]  /*10550*/  LEA.HI.X R17, R32, R15, R33, 0x1, P2 ;  /* 0x0000000f20117211 */ /* 0x000fe400010f0c21 */
[----:B------:R-:W-:Y:S02]  /*10560*/  IADD3.X R4, PT, PT, R5, R0, R7, P1, P0 ;  /* 0x0000000005047210 */ /* 0x000fe40000fe0407 */
[C---:B--2---:R-:W-:Y:S02]  /*10570*/  SHF.L.U32 R15, R13.reuse, 0x1, RZ ;  /* 0x000000010d0f7819 */ /* 0x044fe400000006ff */
[----:B------:R-:W-:Y:S01]  /*10580*/  SHF.L.U64.HI R13, R13, 0x1, R4 ;  /* 0x000000010d0d7819 */ /* 0x000fe20000010204 */
[----:B------:R-:W2:Y:S01]  /*10590*/  LD.E.128 R16, desc[UR4][R16.64] ;  /* 0x0000000410107980 */ /* 0x000ea2000c101d00 */
[----:B------:R-:W-:-:S04]  /*105a0*/  IADD3 R4, P0, PT, R30, R15, RZ ;  /* 0x0000000f1e047210 */ /* 0x000fc80007f1e0ff */
[----:B------:R-:W-:Y:S02]  /*105b0*/  IADD3.X R5, PT, PT, R31, R13, RZ, P0, !PT ;  /* 0x0000000d1f057210 */ /* 0x000fe400007fe4ff */
[----:B------:R-:W-:-:S04]  /*105c0*/  IADD3 R12, P0, PT, R28, R15, RZ ;  /* 0x0000000f1c0c7210 */ /* 0x000fc80007f1e0ff */
[----:B------:R-:W4:Y:S01]  /*105d0*/  LD.E.128 R4, desc[UR4][R4.64] ;  /* 0x0000000404047980 */ /* 0x000f22000c101d00 */
[----:B------:R-:W-:-:S06]  /*105e0*/  IADD3.X R13, PT, PT, R29, R13, RZ, P0, !PT ;  /* 0x0000000d1d0d7210 */ /* 0x000fcc00007fe4ff */
[----:B------:R-:W3:Y:S01]  /*105f0*/  LD.E.128 R12, desc[UR4][R12.64] ;  /* 0x000000040c0c7980 */ /* 0x000ee2000c101d00 */
        /* <DEDUP_REMOVED lines=9> */
[--C-:B----4-:R-:W-:Y:S02]  /*10690*/  HADD2.F32 R19, -RZ, R4.reuse.H0_H0 ;  /* 0x20000004ff137230 */ /* 0x110fe40000004100 */
[----:B------:R-:W-:Y:S02]  /*106a0*/  HADD2.F32 R41, -RZ, R5.H0_H0 ;  /* 0x20000005ff297230 */ /* 0x000fe40000004100 */
[----:B------:R-:W-:-:S02]  /*106b0*/  HADD2.F32 R4, -RZ, R4.H1_H1 ;  /* 0x30000004ff047230 */ /* 0x000fc40000004100 */
[----:B------:R-:W-:Y:S02]  /*106c0*/  HADD2.F32 R5, -RZ, R5.H1_H1 ;  /* 0x30000005ff057230 */ /* 0x000fe40000004100 */
[--C-:B------:R-:W-:Y:S02]  /*106d0*/  HADD2.F32 R42, -RZ, R6.reuse.H0_H0 ;  /* 0x20000006ff2a7230 */ /* 0x100fe40000004100 */
[----:B------:R-:W-:Y:S01]  /*106e0*/  @!P3 FADD.FTZ R4, -R4, -RZ ;  /* 0x800000ff0404b221 */ /* 0x000fe20000010100 */
[--C-:B------:R-:W-:Y:S02]  /*106f0*/  HADD2.F32 R43, -RZ, R7.reuse.H0_H0 ;  /* 0x20000007ff2b7230 */ /* 0x100fe40000004100 */
[----:B------:R-:W-:Y:S01]  /*10700*/  @!P3 FADD.FTZ R5, -R5, -RZ ;  /* 0x800000ff0505b221 */ /* 0x000fe20000010100 */
[----:B------:R-:W-:Y:S02]  /*10710*/  HADD2.F32 R6, -RZ, R6.H1_H1 ;  /* 0x30000006ff067230 */ /* 0x000fe40000004100 */
[----:B------:R-:W-:Y:S01]  /*10720*/  @!P3 FADD.FTZ R19, -R19, -RZ ;  /* 0x800000ff1313b221 */ /* 0x000fe20000010100 */
[----:B------:R-:W-:-:S02]  /*10730*/  HADD2.F32 R7, -RZ, R7.H1_H1 ;  /* 0x30000007ff077230 */ /* 0x000fc40000004100 */
[----:B------:R-:W-:Y:S01]  /*10740*/  FMUL.FTZ R35, R35, R4 ;  /* 0x0000000423237220 */ /* 0x000fe20000410000 */
[----:B------:R-:W-:Y:S01]  /*10750*/  FMUL.FTZ R36, R36, R5 ;  /* 0x0000000524247220 */ /* 0x000fe20000410000 */
[----:B------:R-:W-:Y:S02]  /*10760*/  HADD2.F32 R5, -RZ, R20.H0_H0 ;  /* 0x20000014ff057230 */ /* 0x000fe40000004100 */
[----:B---3--:R-:W-:Y:S02]  /*10770*/  HADD2.F32 R4, -RZ, R12.H0_H0 ;  /* 0x2000000cff047230 */ /* 0x008fe40000004100 */
[----:B------:R-:W-:Y:S01]  /*10780*/  FMUL.FTZ R22, R22, R19 ;  /* 0x0000001316167220 */ /* 0x000fe20000410000 */
[----:B------:R-:W-:Y:S02]  /*10790*/  HADD2.F32 R20, -RZ, R20.H1_H1 ;  /* 0x30000014ff147230 */ /* 0x000fe40000004100 */
[----:B------:R-:W-:Y:S01]  /*107a0*/  @!P3 FADD.FTZ R42, -R42, -RZ ;  /* 0x800000ff2a2ab221 */ /* 0x000fe20000010100 */
[----:B------:R-:W-:-:S02]  /*107b0*/  HADD2.F32 R12, -RZ, R12.H1_H1 ;  /* 0x3000000cff0c7230 */ /* 0x000fc40000004100 */
[----:B------:R-:W-:Y:S01]  /*107c0*/  @!P3 FADD.FTZ R6, -R6, -RZ ;  /* 0x800000ff0606b221 */ /* 0x000fe20000010100 */
[----:B------:R-:W-:Y:S01]  /*107d0*/  @!P3 FADD.FTZ R7, -R7, -RZ ;  /* 0x800000ff0707b221 */ /* 0x000fe20000010100 */
[----:B------:R-:W-:Y:S01]  /*107e0*/  @!P3 FADD.FTZ R41, -R41, -RZ ;  /* 0x800000ff2929b221 */ /* 0x000fe20000010100 */
[----:B------:R-:W-:Y:S01]  /*107f0*/  @!P3 FADD.FTZ R43, -R43, -RZ ;  /* 0x800000ff2b2bb221 */ /* 0x000fe20000010100 */
[----:B------:R-:W-:Y:S01]  /*10800*/  FMUL.FTZ R17, R17, R42 ;  /* 0x0000002a11117220 */ /* 0x000fe20000410000 */
[----:B------:R-:W-:Y:S01]  /*10810*/  FMUL.FTZ R37, R37, R6 ;  /* 0x0000000625257220 */ /* 0x000fe20000410000 */
[----:B------:R-:W-:Y:S01]  /*10820*/  FMUL.FTZ R40, R40, R7 ;  /* 0x0000000728287220 */ /* 0x000fe20000410000 */
[----:B------:R-:W-:Y:S01]  /*10830*/  FFMA.FTZ R4, R5, R4, R22 ;  /* 0x0000000405047223 */ /* 0x000fe20000010016 */
[----:B------:R-:W-:Y:S01]  /*10840*/  FFMA.FTZ R35, R20, R12, R35 ;  /* 0x0000000c14237223 */ /* 0x000fe20000010023 */
[----:B------:R-:W-:Y:S02]  /*10850*/  HADD2.F32 R7, -RZ, R21.H0_H0 ;  /* 0x20000015ff077230 */ /* 0x000fe40000004100 */
[----:B------:R-:W-:-:S02]  /*10860*/  HADD2.F32 R6, -RZ, R13.H0_H0 ;  /* 0x2000000dff067230 */ /* 0x000fc40000004100 */
[----:B------:R-:W-:Y:S02]  /*10870*/  HADD2.F32 R42, -RZ, R14.H0_H0 ;  /* 0x2000000eff2a7230 */ /* 0x000fe40000004100 */
[----:B------:R-:W-:Y:S02]  /*10880*/  HADD2.F32 R19, -RZ, R15.H0_H0 ;  /* 0x2000000fff137230 */ /* 0x000fe40000004100 */
[----:B------:R-:W-:Y:S02]  /*10890*/  HADD2.F32 R12, -RZ, R34.H0_H0 ;  /* 0x20000022ff0c7230 */ /* 0x000fe40000004100 */
[----:B------:R-:W-:Y:S02]  /*108a0*/  HADD2.F32 R5, -RZ, R23.H0_H0 ;  /* 0x20000017ff057230 */ /* 0x000fe40000004100 */
[----:B------:R-:W-:Y:S01]  /*108b0*/  FMUL.FTZ R16, R16, R41 ;  /* 0x0000002910107220 */ /* 0x000fe20000410000 */
[----:B------:R-:W-:Y:S02]  /*108c0*/  HADD2.F32 R13, -RZ, R13.H1_H1 ;  /* 0x3000000dff0d7230 */ /* 0x000fe40000004100 */
[----:B------:R-:W-:Y:S01]  /*108d0*/  FMUL.FTZ R18, R18, R43 ;  /* 0x0000002b12127220 */ /* 0x000fe20000410000 */
[----:B------:R-:W-:-:S02]  /*108e0*/  HADD2.F32 R14, -RZ, R14.H1_H1 ;  /* 0x3000000eff0e7230 */ /* 0x000fc40000004100 */
[----:B------:R-:W-:Y:S02]  /*108f0*/  HADD2.F32 R15, -RZ, R15.H1_H1 ;  /* 0x3000000fff0f7230 */ /* 0x000fe40000004100 */
[----:B------:R-:W-:Y:S02]  /*10900*/  HADD2.F32 R21, -RZ, R21.H1_H1 ;  /* 0x30000015ff157230 */ /* 0x000fe40000004100 */
[----:B------:R-:W-:Y:S02]  /*10910*/  HADD2.F32 R34, -RZ, R34.H1_H1 ;  /* 0x30000022ff227230 */ /* 0x000fe40000004100 */
[----:B------:R-:W-:Y:S02]  /*10920*/  HADD2.F32 R23, -RZ, R23.H1_H1 ;  /* 0x30000017ff177230 */ /* 0x000fe40000004100 */
[----:B------:R-:W-:Y:S01]  /*10930*/  FFMA.FTZ R6, R7, R6, R16 ;  /* 0x0000000607067223 */ /* 0x000fe20000010010 */
        /* <DEDUP_REMOVED lines=9> */
.L_x_2839:
[----:B------:R-:W-:Y:S05]  /*109d0*/  BSYNC.RECONVERGENT B0 ;  /* 0x0000000000007941 */ /* 0x000fea0003800200 */
.L_x_2838:
[----:B-----5:R4:W-:Y:S02]  /*109e0*/  STS.128 [R58+0x1000], R20 ;  /* 0x001000143a007388 */ /* 0x0209e40000000c00 */
.L_x_2837:
[----:B------:R-:W-:Y:S05]  /*109f0*/  BSYNC.RECONVERGENT B1 ;  /* 0x0000000000017941 */ /* 0x000fea0003800200 */
.L_x_2836:
[----:B------:R-:W-:-:S04]  /*10a00*/  IADD3 R36, PT, PT, R162, 0x30, RZ ;  /* 0x00000030a2247810 */ /* 0x000fc80007ffe0ff */
[----:B------:R-:W-:-:S13]  /*10a10*/  ISETP.GE.AND P0, PT, R36, R73, PT ;  /* 0x000000492400720c */ /* 0x000fda0003f06270 */
[----:B------:R-:W-:Y:S05]  /*10a20*/  @P0 BRA `(.L_x_2810) ;  /* 0x00000004006c0947 */ /* 0x000fea0003800000 */
[----:B-----5:R-:W-:-:S13]  /*10a30*/  ISETP.GE.AND P0, PT, R10, R27, PT ;  /* 0x0000001b0a00720c */ /* 0x020fda0003f06270 */
        /* <DEDUP_REMOVED lines=16> */
[----:B------:R-:W-:-:S02]  /*10b40*/  IADD3.X R9, PT, PT, R5, R0, R9, P1, P0 ;  /* 0x0000000005097210 */ /* 0x000fc40000fe0409 */
[C---:B------:R-:W-:Y:S02]  /*10b50*/  SHF.L.U32 R3, R8.reuse, 0x1, RZ ;  /* 0x0000000108037819 */ /* 0x040fe400000006ff */
[----:B------:R-:W-:Y:S02]  /*10b60*/  SHF.L.U64.HI R9, R8, 0x1, R9 ;  /* 0x0000000108097819 */ /* 0x000fe40000010209 */
[----:B------:R-:W-:Y:S02]  /*10b70*/  IADD3 R4, P0, PT, R30, R3, RZ ;  /* 0x000000031e047210 */ /* 0x000fe40007f1e0ff */
[C---:B------:R-:W-:Y:S02]  /*10b80*/  LEA R16, P2, R32.reuse, R160, 0x1 ;  /* 0x000000a020107211 */ /* 0x040fe400078408ff */
[----:B------:R-:W-:Y:S02]  /*10b90*/  IADD3.X R5, PT, PT, R31, R9, RZ, P0, !PT ;  /* 0x000000091f057210 */ /* 0x000fe400007fe4ff */
[----:B------:R-:W-:-:S02]  /*10ba0*/  LEA.HI.X R17, R32, R161, R7, 0x1, P2 ;  /* 0x000000a120117211 */ /* 0x000fc400010f0c07 */
[----:B------:R-:W-:Y:S02]  /*10bb0*/  IADD3 R12, P0, PT, R28, R3, RZ ;  /* 0x000000031c0c7210 */ /* 0x000fe40007f1e0ff */
[----:B------:R-:W2:Y:S02]  /*10bc0*/  LD.E.128 R4, desc[UR4][R4.64] ;  /* 0x0000000404047980 */ /* 0x000ea4000c101d00 */
[----:B------:R-:W-:Y:S02]  /*10bd0*/  IADD3.X R13, PT, PT, R29, R9, RZ, P0, !PT ;  /* 0x000000091d0d7210 */ /* 0x000fe400007fe4ff */
[----:B------:R-:W4:Y:S04]  /*10be0*/  LD.E.128 R16, desc[UR4][R16.64] ;  /* 0x0000000410107980 */ /* 0x000f28000c101d00 */
[----:B------:R-:W3:Y:S01]  /*10bf0*/  LD.E.128 R12, desc[UR4][R12.64] ;  /* 0x000000040c0c7980 */ /* 0x000ee2000c101d00 */
[----:B--2---:R-:W-:-:S02]  /*10c00*/  HADD2.F32 R9, -RZ, R4.H0_H0 ;  /* 0x20000004ff097230 */ /* 0x004fc40000004100 */
[----:B------:R-:W-:Y:S02]  /*10c10*/  HADD2.F32 R29, -RZ, R4.H1_H1 ;  /* 0x30000004ff1d7230 */ /* 0x000fe40000004100 */
[--C-:B------:R-:W-:Y:S02]  /*10c20*/  HADD2.F32 R27, -RZ, R5.reuse.H0_H0 ;  /* 0x20000005ff1b7230 */ /* 0x100fe40000004100 */
[----:B------:R-:W-:Y:S02]  /*10c30*/  HADD2.F32 R24, -RZ, R5.H1_H1 ;  /* 0x30000005ff187230 */ /* 0x000fe40000004100 */
[--C-:B------:R-:W-:Y:S02]  /*10c40*/  HADD2.F32 R4, -RZ, R6.reuse.H0_H0 ;  /* 0x20000006ff047230 */ /* 0x100fe40000004100 */
[----:B------:R-:W-:Y:S02]  /*10c50*/  HADD2.F32 R31, -RZ, R6.H1_H1 ;  /* 0x30000006ff1f7230 */ /* 0x000fe40000004100 */
[----:B------:R-:W-:-:S02]  /*10c60*/  HADD2.F32 R5, -RZ, R7.H0_H0 ;  /* 0x20000007ff057230 */ /* 0x000fc40000004100 */
[----:B------:R-:W-:Y:S02]  /*10c70*/  HADD2.F32 R6, -RZ, R7.H1_H1 ;  /* 0x30000007ff067230 */ /* 0x000fe40000004100 */
[----:B------:R-:W-:Y:S01]  /*10c80*/  @!P3 FADD.FTZ R4, -R4, -RZ ;  /* 0x800000ff0404b221 */ /* 0x000fe20000010100 */
[----:B----4-:R-:W-:Y:S02]  /*10c90*/  HADD2.F32 R3, -RZ, R18.H0_H0 ;  /* 0x20000012ff037230 */ /* 0x010fe40000004100 */
[--C-:B------:R-:W-:Y:S02]  /*10ca0*/  HADD2.F32 R8, -RZ, R19.reuse.H0_H0 ;  /* 0x20000013ff087230 */ /* 0x100fe40000004100 */
[----:B------:R-:W-:Y:S01]  /*10cb0*/  @!P3 FADD.FTZ R9, -R9, -RZ ;  /* 0x800000ff0909b221 */ /* 0x000fe20000010100 */
[----:B------:R-:W-:Y:S02]  /*10cc0*/  HADD2.F32 R0, -RZ, R16.H0_H0 ;  /* 0x20000010ff007230 */ /* 0x000fe40000004100 */
[----:B------:R-:W-:Y:S01]  /*10cd0*/  @!P3 FADD.FTZ R5, -R5, -RZ ;  /* 0x800000ff0505b221 */ /* 0x000fe20000010100 */
[----:B------:R-:W-:-:S02]  /*10ce0*/  HADD2.F32 R19, -RZ, R19.H1_H1 ;  /* 0x30000013ff137230 */ /* 0x000fc40000004100 */
[----:B------:R-:W-:Y:S01]  /*10cf0*/  @!P3 FADD.FTZ R6, -R6, -RZ ;  /* 0x800000ff0606b221 */ /* 0x000fe20000010100 */
[----:B------:R-:W-:Y:S02]  /*10d00*/  HADD2.F32 R16, -RZ, R16.H1_H1 ;  /* 0x30000010ff107230 */ /* 0x000fe40000004100 */
[----:B------:R-:W-:Y:S01]  /*10d10*/  @!P3 FADD.FTZ R29, -R29, -RZ ;  /* 0x800000ff1d1db221 */ /* 0x000fe20000010100 */
[--C-:B------:R-:W-:Y:S02]  /*10d20*/  HADD2.F32 R2, -RZ, R17.reuse.H0_H0 ;  /* 0x20000011ff027230 */ /* 0x100fe40000004100 */
[----:B------:R-:W-:Y:S01]  /*10d30*/  @!P3 FADD.FTZ R27, -R27, -RZ ;  /* 0x800000ff1b1bb221 */ /* 0x000fe20000010100 */
[----:B------:R-:W-:Y:S01]  /*10d40*/  FMUL.FTZ R3, R3, R4 ;  /* 0x0000000403037220 */ /* 0x000fe20000410000 */
[----:B------:R-:W-:Y:S02]  /*10d50*/  HADD2.F32 R17, -RZ, R17.H1_H1 ;  /* 0x30000011ff117230 */ /* 0x000fe40000004100 */
[----:B------:R-:W-:Y:S01]  /*10d60*/  FMUL.FTZ R0, R0, R9 ;  /* 0x0000000900007220 */ /* 0x000fe20000410000 */
[----:B------:R-:W-:Y:S01]  /*10d70*/  FMUL.FTZ R8, R8, R5 ;  /* 0x0000000508087220 */ /* 0x000fe20000410000 */
[----:B------:R-:W-:Y:S01]  /*10d80*/  FMUL.FTZ R19, R19, R6 ;  /* 0x0000000613137220 */ /* 0x000fe20000410000 */
[----:B---3--:R-:W-:-:S02]  /*10d90*/  HADD2.F32 R4, -RZ, R12.H0_H0 ;  /* 0x2000000cff047230 */ /* 0x008fc40000004100 */
[----:B------:R-:W-:Y:S01]  /*10da0*/  @!P3 FADD.FTZ R24, -R24, -RZ ;  /* 0x800000ff1818b221 */ /* 0x000fe20000010100 */
[--C-:B-----5:R-:W-:Y:S02]  /*10db0*/  HADD2.F32 R5, -RZ, R20.reuse.H0_H0 ;  /* 0x20000014ff057230 */ /* 0x120fe40000004100 */
[----:B------:R-:W-:Y:S01]  /*10dc0*/  FMUL.FTZ R16, R16, R29 ;  /* 0x0000001d10107220 */ /* 0x000fe20000410000 */
[----:B------:R-:W-:Y:S02]  /*10dd0*/  HADD2.F32 R9, -RZ, R20.H1_H1 ;  /* 0x30000014ff097230 */ /* 0x000fe40000004100 */
[----:B------:R-:W-:Y:S01]  /*10de0*/  FMUL.FTZ R2, R2, R27 ;  /* 0x0000001b02027220 */ /* 0x000fe20000410000 */
[----:B------:R-:W-:Y:S02]  /*10df0*/  HADD2.F32 R7, -RZ, R21.H0_H0 ;  /* 0x20000015ff077230 */ /* 0x000fe40000004100 */
[----:B------:R-:W-:Y:S02]  /*10e00*/  HADD2.F32 R12, -RZ, R12.H1_H1 ;  /* 0x3000000cff0c7230 */ /* 0x000fe40000004100 */
[----:B------:R-:W-:-:S02]  /*10e10*/  HADD2.F32 R6, -RZ, R13.H0_H0 ;  /* 0x2000000dff067230 */ /* 0x000fc40000004100 */
[----:B------:R-:W-:Y:S01]  /*10e20*/  @!P3 FADD.FTZ R31, -R31, -RZ ;  /* 0x800000ff1f1fb221 */ /* 0x000fe20000010100 */
[----:B------:R-:W-:Y:S02]  /*10e30*/  HADD2.F32 R18, -RZ, R18.H1_H1 ;  /* 0x30000012ff127230 */ /* 0x000fe40000004100 */
[----:B------:R-:W-:Y:S01]  /*10e40*/  FMUL.FTZ R17, R17, R24 ;  /* 0x0000001811117220 */ /* 0x000fe20000410000 */
[----:B------:R-:W-:Y:S02]  /*10e50*/  HADD2.F32 R24, -RZ, R13.H1_H1 ;  /* 0x3000000dff187230 */ /* 0x000fe40000004100 */
[----:B------:R-:W-:Y:S01]  /*10e60*/  FFMA.FTZ R0, R5, R4, R0 ;  /* 0x0000000405007223 */ /* 0x000fe20000010000 */
[--C-:B------:R-:W-:Y:S02]  /*10e70*/  HADD2.F32 R20, -RZ, R14.reuse.H0_H0 ;  /* 0x2000000eff147230 */ /* 0x100fe40000004100 */
[----:B------:R-:W-:Y:S01]  /*10e80*/  FFMA.FTZ R9, R9, R12, R16 ;  /* 0x0000000c09097223 */ /* 0x000fe20000010010 */
[----:B------:R-:W-:-:S02]  /*10e90*/  HADD2.F32 R27, -RZ, R14.H1_H1 ;  /* 0x3000000eff1b7230 */ /* 0x000fc40000004100 */
[----:B------:R-:W-:Y:S01]  /*10ea0*/  FFMA.FTZ R2, R7, R6, R2 ;  /* 0x0000000607027223 */ /* 0x000fe20000010002 */
[--C-:B------:R-:W-:Y:S02]  /*10eb0*/  HADD2.F32 R13, -RZ, R15.reuse.H0_H0 ;  /* 0x2000000fff0d7230 */ /* 0x100fe40000004100 */
[----:B------:R-:W-:Y:S01]  /*10ec0*/  FMUL.FTZ R18, R18, R31 ;  /* 0x0000001f12127220 */ /* 0x000fe20000410000 */
[----:B------:R-:W-:Y:S02]  /*10ed0*/  HADD2.F32 R14, -RZ, R15.H1_H1 ;  /* 0x3000000fff0e7230 */ /* 0x000fe40000004100 */
[----:B------:R-:W-:Y:S02]  /*10ee0*/  HADD2.F32 R6, -RZ, R21.H1_H1 ;  /* 0x30000015ff067230 */ /* 0x000fe40000004100 */
[--C-:B------:R-:W-:Y:S02]  /*10ef0*/  HADD2.F32 R4, -RZ, R22.reuse.H0_H0 ;  /* 0x20000016ff047230 */ /* 0x100fe40000004100 */
[----:B------:R-:W-:-:S02]  /*10f00*/  HADD2.F32 R7, -RZ, R22.H1_H1 ;  /* 0x30000016ff077230 */ /* 0x000fc40000004100 */
[--C-:B------:R-:W-:Y:S02]  /*10f10*/  HADD2.F32 R5, -RZ, R23.reuse.H0_H0 ;  /* 0x20000017ff057230 */ /* 0x100fe40000004100 */
[----:B------:R-:W-:Y:S02]  /*10f20*/  HADD2.F32 R12, -RZ, R23.H1_H1 ;  /* 0x30000017ff0c7230 */ /* 0x000fe40000004100 */
[----:B------:R-:W-:Y:S01]  /*10f30*/  FFMA.FTZ R17, R6, R24, R17 ;  /* 0x0000001806117223 */ /* 0x000fe20000010011 */
[----:B------:R-:W-:Y:S01]  /*10f40*/  FFMA.FTZ R3, R4, R20, R3 ;  /* 0x0000001404037223 */ /* 0x000fe20000010003 */
[----:B------:R-:W-:Y:S01]  /*10f50*/  FFMA.FTZ R18, R7, R27, R18 ;  /* 0x0000001b07127223 */ /* 0x000fe20000010012 */
[----:B------:R-:W-:Y:S01]  /*10f60*/  FFMA.FTZ R5, R5, R13, R8 ;  /* 0x0000000d05057223 */ /* 0x000fe20000010008 */
[----:B------:R-:W-:Y:S01]  /*10f70*/  FFMA.FTZ R12, R12, R14, R19 ;  /* 0x0000000e0c0c7223 */ /* 0x000fe20000010013 */
[----:B------:R-:W-:Y:S02]  /*10f80*/  F2FP.F16.F32.PACK_AB R20, R9, R0 ;  /* 0x000000000914723e */ /* 0x000fe400000000ff */
[----:B------:R-:W-:-:S02]  /*10f90*/  F2FP.F16.F32.PACK_AB R21, R17, R2 ;  /* 0x000000021115723e */ /* 0x000fc400000000ff */
[----:B------:R-:W-:Y:S02]  /*10fa0*/  F2FP.F16.F32.PACK_AB R22, R18, R3 ;  /* 0x000000031216723e */ /* 0x000fe400000000ff */
[----:B------:R-:W-:Y:S02]  /*10fb0*/  F2FP.F16.F32.PACK_AB R23, R12, R5 ;  /* 0x000000050c17723e */ /* 0x000fe400000000ff */
.L_x_2841:
[----:B------:R-:W-:Y:S05]  /*10fc0*/  BSYNC.RECONVERGENT B0 ;  /* 0x0000000000007941 */ /* 0x000fea0003800200 */
.L_x_2840:
[----:B-----5:R2:W-:Y:S02]  /*10fd0*/  STS.128 [R58+0x1800], R20 ;  /* 0x001800143a007388 */ /* 0x0205e40000000c00 */
.L_x_2810:
[----:B------:R-:W-:Y:S05]  /*10fe0*/  BSYNC.RECONVERGENT B2 ;  /* 0x0000000000027941 */ /* 0x000fea0003800200 */
.L_x_2801:
[----:B-1----:R-:W-:Y:S01]  /*10ff0*/  IADD3 R3, PT, PT, -R70, R63, RZ ;  /* 0x0000003f46037210 */ /* 0x002fe20007ffe1ff */
[----:B------:R-:W-:Y:S03]  /*11000*/  BSSY.RECONVERGENT B0, `(.L_x_2842) ;  /* 0x000000c000007945 */ /* 0x000fe60003800200 */
[----:B------:R-:W-:-:S13]  /*11010*/  ISETP.GE.AND P2, PT, R162, R3, PT ;  /* 0x00000003a200720c */ /* 0x000fda0003f46270 */
[----:B------:R-:W-:Y:S05]  /*11020*/  @P2 BRA `(.L_x_2843) ;  /* 0x0000000000242947 */ /* 0x000fea0003800000 */
[----:B-----5:R-:W-:-:S13]  /*11030*/  ISETP.GE.AND P0, PT, R10, R239, PT ;  /* 0x000000ef0a00720c */ /* 0x020fda0003f06270 */
[----:B------:R-:W-:Y:S05]  /*11040*/  @P0 BRA `(.L_x_2844) ;  /* 0x0000000000180947 */ /* 0x000fea0003800000 */
[----:B------:R-:W-:-:S05]  /*11050*/  MOV R231, R229 ;  /* 0x000000e500e77202 */ /* 0x000fca0000000f00 */
[----:B------:R-:W-:Y:S01]  /*11060*/  @!PT LDS RZ, [RZ] ;  /* 0x00000000fffff984 */ /* 0x000fe20000000800 */
[----:B------:R-:W-:Y:S01]  /*11070*/  @!PT LDS RZ, [RZ] ;  /* 0x00000000fffff984 */ /* 0x000fe20000000800 */
[----:B------:R-:W-:Y:S01]  /*11080*/  @!PT LDS RZ, [RZ] ;  /* 0x00000000fffff984 */ /* 0x000fe20000000800 */
[----:B------:R1:W-:Y:S01]  /*11090*/  LDGSTS.E.BYPASS.LTC128B.128 [R58+0x2000], desc[UR4][R230.64] ;  /* 0x02000000e63a7fae */ /* 0x0003e2000b981a04 */
[----:B------:R-:W-:Y:S05]  /*110a0*/  BRA `(.L_x_2843) ;  /* 0x0000000000047947 */ /* 0x000fea0003800000 */
.L_x_2844:
[----:B------:R1:W-:Y:S02]  /*110b0*/  STS.128 [R58+0x2000], RZ ;  /* 0x002000ff3a007388 */ /* 0x0003e40000000c00 */
.L_x_2843:
[----:B------:R-:W-:Y:S05]  /*110c0*/  BSYNC.RECONVERGENT B0 ;  /* 0x0000000000007941 */ /* 0x000fea0003800200 */
.L_x_2842:
[----:B------:R-:W-:Y:S01]  /*110d0*/  ISETP.GE.AND P1, PT, R25, R3, PT ;  /* 0x000000031900720c */ /* 0x000fe20003f26270 */
[C---:B------:R-:W-:Y:S01]  /*110e0*/  IMAD.SHL.U32 R29, R66.reuse, 0x2, RZ ;  /* 0x00000002421d7824 */ /* 0x040fe200078e00ff */
[----:B------:R-:W-:Y:S01]  /*110f0*/  SHF.L.U64.HI R66, R66, 0x1, R67 ;  /* 0x0000000142427819 */ /* 0x000fe20000010243 */
[----:B------:R-:W-:Y:S03]  /*11100*/  BSSY.RECONVERGENT B0, `(.L_x_2845) ;  /* 0x000000c000007945 */ /* 0x000fe60003800200 */
[----:B------:R-:W-:-:S05]  /*11110*/  IADD3 R28, P0, PT, R29, R230, RZ ;  /* 0x000000e61d1c7210 */ /* 0x000fca0007f1e0ff */
[----:B------:R-:W-:Y:S02]  /*11120*/  IMAD.X R29, R66, 0x1, R229, P0 ;  /* 0x00000001421d7824 */ /* 0x000fe400000e06e5 */
[----:B------:R-:W-:Y:S06]  /*11130*/  @P1 BRA `(.L_x_2846) ;  /* 0x0000000000201947 */ /* 0x000fec0003800000 */
[----:B-----5:R-:W-:-:S13]  /*11140*/  ISETP.GE.AND P0, PT, R10, R239, PT ;  /* 0x000000ef0a00720c */ /* 0x020fda0003f06270 */
[----:B------:R-:W-:Y:S05]  /*11150*/  @P0 BRA `(.L_x_2847) ;  /* 0x0000000000140947 */ /* 0x000fea0003800000 */
[----:B------:R-:W-:Y:S01]  /*11160*/  @!PT LDS RZ, [RZ] ;  /* 0x00000000fffff984 */ /* 0x000fe20000000800 */
[----:B------:R-:W-:Y:S01]  /*11170*/  @!PT LDS RZ, [RZ] ;  /* 0x00000000fffff984 */ /* 0x000fe20000000800 */
[----:B------:R-:W-:Y:S01]  /*11180*/  @!PT LDS RZ, [RZ] ;  /* 0x00000000fffff984 */ /* 0x000fe20000000800 */
[----:B------:R1:W-:Y:S01]  /*11190*/  LDGSTS.E.BYPASS.LTC128B.128 [R58+0x2800], desc[UR4][R28.64] ;  /* 0x028000001c3a7fae */ /* 0x0003e2000b981a04 */
[----:B------:R-:W-:Y:S05]  /*111a0*/  BRA `(.L_x_2846) ;  /* 0x0000000000047947 */ /* 0x000fea0003800000 */
.L_x_2847:
[----:B------:R1:W-:Y:S02]  /*111b0*/  STS.128 [R58+0x2800], RZ ;  /* 0x002800ff3a007388 */ /* 0x0003e40000000c00 */
.L_x_2846:
[----:B------:R-:W-:Y:S05]  /*111c0*/  BSYNC.RECONVERGENT B0 ;  /* 0x0000000000007941 */ /* 0x000fea0003800200 */
.L_x_2845:
[----:B------:R-:W-:Y:S01]  /*111d0*/  ISETP.GE.AND P0, PT, R26, R3, PT ;  /* 0x000000031a00720c */ /* 0x000fe20003f06270 */
[----:B------:R-:W-:-:S12]  /*111e0*/  BSSY.RECONVERGENT B0, `(.L_x_2848) ;  /* 0x000000c000007945 */ /* 0x000fd80003800200 */
[----:B------:R-:W-:Y:S05]  /*111f0*/  @P0 BRA `(.L_x_2849) ;  /* 0x0000000000280947 */ /* 0x000fea0003800000 */
        /* <DEDUP_REMOVED lines=9> */
.L_x_2850:
[----:B------:R1:W-:Y:S02]  /*11290*/  STS.128 [R58+0x3000], RZ ;  /* 0x003000ff3a007388 */ /* 0x0003e40000000c00 */
.L_x_2849:
[----:B------:R-:W-:Y:S05]  /*112a0*/  BSYNC.RECONVERGENT B0 ;  /* 0x0000000000007941 */ /* 0x000fea0003800200 */
.L_x_2848:
[----:B------:R-:W-:Y:S01]  /*112b0*/  ISETP.GE.AND P0, PT, R36, R3, PT ;  /* 0x000000032400720c */ /* 0x000fe20003f06270 */
[----:B------:R-:W-:-:S12]  /*112c0*/  BSSY.RECONVERGENT B0, `(.L_x_2851) ;  /* 0x000000c000007945 */ /* 0x000fd80003800200 */
[----:B------:R-:W-:Y:S05]  /*112d0*/  @P0 BRA `(.L_x_2852) ;  /* 0x0000000000280947 */ /* 0x000fea0003800000 */
[----:B-----5:R-:W-:-:S13]  /*112e0*/  ISETP.GE.AND P0, PT, R10, R239, PT ;  /* 0x000000ef0a00720c */ /* 0x020fda0003f06270 */
        /* <DEDUP_REMOVED lines=8> */
.L_x_2853:
[----:B------:R1:W-:Y:S02]  /*11370*/  STS.128 [R58+0x3800], RZ ;  /* 0x003800ff3a007388 */ /* 0x0003e40000000c00 */
.L_x_2852:
[----:B------:R-:W-:Y:S05]  /*11380*/  BSYNC.RECONVERGENT B0 ;  /* 0x0000000000007941 */ /* 0x000fea0003800200 */
.L_x_2851:
[----:B------:R-:W-:Y:S01]  /*11390*/  IADD3 R24, PT, PT, R162, 0x40, RZ ;  /* 0x00000040a2187810 */ /* 0x000fe20007ffe0ff */
[----:B------:R-:W-:Y:S03]  /*113a0*/  BSSY.RECONVERGENT B0, `(.L_x_2854) ;  /* 0x0000010000007945 */ /* 0x000fe60003800200 */
[----:B------:R-:W-:-:S13]  /*113b0*/  ISETP.GE.AND P0, PT, R24, R3, PT ;  /* 0x000000031800720c */ /* 0x000fda0003f06270 */
[----:B------:R-:W-:Y:S05]  /*113c0*/  @P0 BRA `(.L_x_2855) ;  /* 0x0000000000340947 */ /* 0x000fea0003800000 */
[----:B-----5:R-:W-:-:S13]  /*113d0*/  ISETP.GE.AND P0, PT, R10, R239, PT ;  /* 0x000000ef0a00720c */ /* 0x020fda0003f06270 */
        /* <DEDUP_REMOVED lines=11> */
.L_x_2856:
[----:B------:R1:W-:Y:S02]  /*11490*/  STS.128 [R58+0x4000], RZ ;  /* 0x004000ff3a007388 */ /* 0x0003e40000000c00 */
.L_x_2855:
[----:B------:R-:W-:Y:S05]  /*114a0*/  BSYNC.RECONVERGENT B0 ;  /* 0x0000000000007941 */ /* 0x000fea0003800200 */
.L_x_2854:
[----:B--2-4-:R-:W-:Y:S01]  /*114b0*/  IADD3 R22, PT, PT, R162, 0x50, RZ ;  /* 0x00000050a2167810 */ /* 0x014fe20007ffe0ff */
[----:B------:R-:W-:Y:S03]  /*114c0*/  BSSY.RECONVERGENT B0, `(.L_x_2857) ;  /* 0x000000d000007945 */ /* 0x000fe60003800200 */
[----:B------:R-:W-:-:S13]  /*114d0*/  ISETP.GE.AND P0, PT, R22, R3, PT ;  /* 0x000000031600720c */ /* 0x000fda0003f06270 */
        /* <DEDUP_REMOVED lines=10> */
.L_x_2859:
[----:B------:R2:W-:Y:S02]  /*11580*/  STS.128 [R58+0x4800], RZ ;  /* 0x004800ff3a007388 */ /* 0x0005e40000000c00 */
.L_x_2858:
[----:B------:R-:W-:Y:S05]  /*11590*/  BSYNC.RECONVERGENT B0 ;  /* 0x0000000000007941 */ /* 0x000fea0003800200 */
.L_x_2857:
[----:B------:R-:W-:Y:S01]  /*115a0*/  IADD3 R20, PT, PT, R162, 0x60, RZ ;  /* 0x00000060a2147810 */ /* 0x000fe20007ffe0ff */
[----:B------:R-:W-:Y:S03]  /*115b0*/  BSSY.RECONVERGENT B0, `(.L_x_2860) ;  /* 0x0000010000007945 */ /* 0x000fe60003800200 */
[----:B------:R-:W-:-:S13]  /*115c0*/  ISETP.GE.AND P0, PT, R20, R3, PT ;  /* 0x000000031400720c */ /* 0x000fda0003f06270 */
[----:B------:R-:W-:Y:S05]  /*115d0*/  @P0 BRA `(.L_x_2861) ;  /* 0x0000000000340947 */ /* 0x000fea0003800000 */
[----:B-----5:R-:W-:-:S13]  /*115e0*/  ISETP.GE.AND P0, PT, R10, R239, PT ;  /* 0x000000ef0a00720c */ /* 0x020fda0003f06270 */
[----:B------:R-:W-:Y:S05]  /*115f0*/  @P0 BRA `(.L_x_2862) ;  /* 0x0000000000280947 */ /* 0x000fea0003800000 */
[----:B-1--4-:R-:W-:Y:S01]  /*11600*/  MOV R4, R28 ;  /* 0x0000001c00047202 */ /* 0x012fe20000000f00 */
        /* <DEDUP_REMOVED lines=9> */
.L_x_2862:
[----:B------:R1:W-:Y:S02]  /*116a0*/  STS.128 [R58+0x5000], RZ ;  /* 0x005000ff3a007388 */ /* 0x0003e40000000c00 */
.L_x_2861:
[----:B------:R-:W-:Y:S05]  /*116b0*/  BSYNC.RECONVERGENT B0 ;  /* 0x0000000000007941 */ /* 0x000fea0003800200 */
.L_x_2860:
[----:B---3--:R-:W-:Y:S01]  /*116c0*/  IADD3 R18, PT, PT, R162, 0x70, RZ ;  /* 0x00000070a2127810 */ /* 0x008fe20007ffe0ff */
        /* <DEDUP_REMOVED lines=15> */
.L_x_2865:
[----:B------:R3:W-:Y:S02]  /*117c0*/  STS.128 [R58+0x5800], RZ ;  /* 0x005800ff3a007388 */ /* 0x0007e40000000c00 */
.L_x_2864:
[----:B------:R-:W-:Y:S05]  /*117d0*/  BSYNC.RECONVERGENT B0 ;  /* 0x0000000000007941 */ /* 0x000fea0003800200 */
.L_x_2863:
[----:B------:R-:W-:Y:S01]  /*117e0*/  LOP3.LUT R16, R162, 0x80, RZ, 0xfc, !PT ;  /* 0x00000080a2107812 */ /* 0x000fe200078efcff */
[----:B------:R-:W-:Y:S03]  /*117f0*/  BSSY.RECONVERGENT B0, `(.L_x_2866) ;  /* 0x0000010000007945 */ /* 0x000fe60003800200 */
[----:B------:R-:W-:-:S13]  /*11800*/  ISETP.GE.AND P0, PT, R16, R3, PT ;  /* 0x000000031000720c */ /* 0x000fda0003f06270 */
[----:B------:R-:W-:Y:S05]  /*11810*/  @P0 BRA `(.L_x_2867) ;  /* 0x0000000000340947 */ /* 0x000fea0003800000 */
[----:B-----5:R-:W-:-:S13]  /*11820*/  ISETP.GE.AND P0, PT, R10, R239, PT ;  /* 0x000000ef0a00720c */ /* 0x020fda0003f06270 */
[----:B------:R-:W-:Y:S05]  /*11830*/  @P0 BRA `(.L_x_2868) ;  /* 0x0000000000280947 */ /* 0x000fea0003800000 */
[----:B-1-34-:R-:W-:Y:S01]  /*11840*/  MOV R4, R28 ;  /* 0x0000001c00047202 */ /* 0x01afe20000000f00 */
        /* <DEDUP_REMOVED lines=9> */
.L_x_2868:
[----:B------:R1:W-:Y:S02]  /*118e0*/  STS.128 [R58+0x6000], RZ ;  /* 0x006000ff3a007388 */ /* 0x0003e40000000c00 */
.L_x_2867:
[----:B------:R-:W-:Y:S05]  /*118f0*/  BSYNC.RECONVERGENT B0 ;  /* 0x0000000000007941 */ /* 0x000fea0003800200 */
.L_x_2866:
[----:B------:R-:W-:Y:S01]  /*11900*/  IADD3 R14, PT, PT, R162, 0x90, RZ ;  /* 0x00000090a20e7810 */ /* 0x000fe20007ffe0ff */
[----:B------:R-:W-:Y:S03]  /*11910*/  BSSY.RECONVERGENT B0, `(.L_x_2869) ;  /* 0x000000d000007945 */ /* 0x000fe60003800200 */
[----:B------:R-:W-:-:S13]  /*11920*/  ISETP.GE.AND P0, PT, R14, R3, PT ;  /* 0x000000030e00720c */ /* 0x000fda0003f06270 */
[----:B------:R-:W-:Y:S05]  /*11930*/  @P0 BRA `(.L_x_2870) ;  /* 0x0000000000280947 */ /* 0x000fea0003800000 */
[----:B-----5:R-:W-:-:S13]  /*11940*/  ISETP.GE.AND P0, PT, R10, R239, PT ;  /* 0x000000ef0a00720c */ /* 0x020fda0003f06270 */
[----:B------:R-:W-:Y:S05]  /*11950*/  @P0 BRA `(.L_x_2871) ;  /* 0x00000000001c0947 */ /* 0x000fea0003800000 */
[----:B-1-34-:R-:W-:-:S04]  /*11960*/  LEA R4, P0, R224, R28, 0x8 ;  /* 0x0000001ce0047211 */ /* 0x01afc800078040ff */
[----:B------:R-:W-:-:S05]  /*11970*/  LEA.HI.X R5, R224, R29, R225, 0x8, P0 ;  /* 0x0000001de0057211 */ /* 0x000fca00000f44e1 */
[----:B------:R-:W-:Y:S01]  /*11980*/  @!PT LDS RZ, [RZ] ;  /* 0x00000000fffff984 */ /* 0x000fe20000000800 */
[----:B------:R-:W-:Y:S01]  /*11990*/  @!PT LDS RZ, [RZ] ;  /* 0x00000000fffff984 */ /* 0x000fe20000000800 */
[----:B------:R-:W-:Y:S01]  /*119a0*/  @!PT LDS RZ, [RZ] ;  /* 0x00000000fffff984 */ /* 0x000fe20000000800 */
[----:B------:R1:W-:Y:S01]  /*119b0*/  LDGSTS.E.BYPASS.LTC128B.128 [R58+0x6800], desc[UR4][R4.64] ;  /* 0x06800000043a7fae */ /* 0x0003e2000b981a04 */
[----:B------:R-:W-:Y:S05]  /*119c0*/  BRA `(.L_x_2870) ;  /* 0x0000000000047947 */ /* 0x000fea0003800000 */
.L_x_2871:
[----:B------:R1:W-:Y:S02]  /*119d0*/  STS.128 [R58+0x6800], RZ ;  /* 0x006800ff3a007388 */ /* 0x0003e40000000c00 */
.L_x_2870:
[----:B------:R-:W-:Y:S05]  /*119e0*/  BSYNC.RECONVERGENT B0 ;  /* 0x0000000000007941 */ /* 0x000fea0003800200 */
.L_x_2869:
[----:B------:R-:W-:Y:S01]  /*119f0*/  IADD3 R12, PT, PT, R162, 0xa0, RZ ;  /* 0x000000a0a20c7810 */ /* 0x000fe20007ffe0ff */
        /* <DEDUP_REMOVED lines=15> */
.L_x_2874:
[----:B------:R1:W-:Y:S02]  /*11af0*/  STS.128 [R58+0x7000], RZ ;  /* 0x007000ff3a007388 */ /* 0x0003e40000000c00 */
.L_x_2873:
[----:B------:R-:W-:Y:S05]  /*11b00*/  BSYNC.RECONVERGENT B0 ;  /* 0x0000000000007941 */ /* 0x000fea0003800200 */
.L_x_2872:
        /* <DEDUP_REMOVED lines=16> */
.L_x_2877:
[----:B------:R1:W-:Y:S02]  /*11c10*/  STS.128 [R58+0x7800], RZ ;  /* 0x007800ff3a007388 */ /* 0x0003e40000000c00 */
.L_x_2876:
[----:B------:R-:W-:Y:S05]  /*11c20*/  BSYNC.RECONVERGENT B0 ;  /* 0x0000000000007941 */ /* 0x000fea0003800200 */
.L_x_2875:
        /* <DEDUP_REMOVED lines=16> */
.L_x_2880:
[----:B------:R1:W-:Y:S02]  /*11d30*/  STS.128 [R58+0x8000], RZ ;  /* 0x008000ff3a007388 */ /* 0x0003e40000000c00 */
.L_x_2879:
[----:B------:R-:W-:Y:S05]  /*11d40*/  BSYNC.RECONVERGENT B0 ;  /* 0x0000000000007941 */ /* 0x000fea0003800200 */
.L_x_2878:
[----:B-1-34-:R-:W-:Y:S01]  /*11d50*/  IADD3 R4, PT, PT, R162, 0xd0, RZ ;  /* 0x000000d0a2047810 */ /* 0x01afe20007ffe0ff */
        /* <DEDUP_REMOVED lines=15> */
.L_x_2883:
[----:B------:R3:W-:Y:S02]  /*11e50*/  STS.128 [R58+0x8800], RZ ;  /* 0x008800ff3a007388 */ /* 0x0007e40000000c00 */
.L_x_2882:
[----:B------:R-:W-:Y:S05]  /*11e60*/  BSYNC.RECONVERGENT B0 ;  /* 0x0000000000007941 */ /* 0x000fea0003800200 */
.L_x_2881:
        /* <DEDUP_REMOVED lines=16> */
.L_x_2886:
[----:B------:R4:W-:Y:S02]  /*11f70*/  STS.128 [R58+0x9000], RZ ;  /* 0x009000ff3a007388 */ /* 0x0009e40000000c00 */
.L_x_2885:
[----:B------:R-:W-:Y:S05]  /*11f80*/  BSYNC.RECONVERGENT B0 ;  /* 0x0000000000007941 */ /* 0x000fea0003800200 */
.L_x_2884:
[----:B------:R-:W-:Y:S01]  /*11f90*/  IADD3 R162, PT, PT, R162, 0xf0, RZ ;  /* 0x000000f0a2a27810 */ /* 0x000fe20007ffe0ff */
[----:B------:R-:W-:Y:S03]  /*11fa0*/  BSSY.RECONVERGENT B0, `(.L_x_2887) ;  /* 0x000000e000007945 */ /* 0x000fe60003800200 */
[----:B------:R-:W-:-:S13]  /*11fb0*/  ISETP.GE.AND P0, PT, R162, R3, PT ;  /* 0x00000003a200720c */ /* 0x000fda0003f06270 */
[----:B------:R-:W-:Y:S05]  /*11fc0*/  @P0 BRA `(.L_x_2888) ;  /* 0x00000000002c0947 */ /* 0x000fea0003800000 */
        /* <DEDUP_REMOVED lines=10> */
.L_x_2889:
[----:B------:R1:W-:Y:S02]  /*12070*/  STS.128 [R58+0x9800], RZ ;  /* 0x009800ff3a007388 */ /* 0x0003e40000000c00 */
.L_x_2888:
[----:B------:R-:W-:Y:S05]  /*12080*/  BSYNC.RECONVERGENT B0 ;  /* 0x0000000000007941 */ /* 0x000fea0003800200 */
.L_x_2887:
[----:B------:R-:W0:Y:S01]  /*12090*/  LDGDEPBAR ;  /* 0x00000000000079af */ /* 0x000e220000000000 */
[----:B------:R-:W-:Y:S03]  /*120a0*/  BSSY.RECONVERGENT B0, `(.L_x_2890) ;  /* 0x0000010000007945 */ /* 0x000fe60003800200 */
[----:B------:R1:W5:Y:S04]  /*120b0*/  LD.E R193, desc[UR4][R164.64+0x184] ;  /* 0x00018404a4c17980 */ /* 0x000368000c101900 */
[----:B------:R1:W5:Y:S01]  /*120c0*/  LD.E R2, desc[UR4][R164.64+0x188] ;  /* 0x00018804a4027980 */ /* 0x000362000c101900 */
[----:B------:R-:W-:-:S04]  /*120d0*/  DEPBAR.LE SB0, 0x0 ;  /* 0x000080000000791a */ /* 0x000fc80000000000 */
[----:B------:R-:W-:Y:S06]  /*120e0*/  BAR.SYNC.DEFER_BLOCKING 0x0 ;  /* 0x0000000000007b1d */ /* 0x000fec0000010000 */
        /* <DEDUP_REMOVED lines=8> */
.L_x_2892:
[----:B------:R1:W-:Y:S01]  /*12170*/  STS.128 [R58+0xa000], RZ ;  /* 0x00a000ff3a007388 */ /* 0x0003e20000000c00 */
[----:B------:R-:W-:Y:S05]  /*12180*/  BRA `(.L_x_2893) ;  /* 0x0000000000047947 */ /* 0x000fea0003800000 */
.L_x_2891:
[----:B------:R1:W-:Y:S02]  /*12190*/  STS.128 [R58+0xa000], RZ ;  /* 0x00a000ff3a007388 */ /* 0x0003e40000000c00 */
.L_x_2893:
[----:B------:R-:W-:Y:S05]  /*121a0*/  BSYNC.RECONVERGENT B0 ;  /* 0x0000000000007941 */ /* 0x000fea0003800200 */
.L_x_2890:
        /* <DEDUP_REMOVED lines=13> */
.L_x_2896:
[----:B------:R1:W-:Y:S02]  /*12280*/  STS.128 [R58+0xa800], RZ ;  /* 0x00a800ff3a007388 */ /* 0x0003e40000000c00 */
.L_x_2895:
[----:B------:R-:W-:Y:S05]  /*12290*/  BSYNC.RECONVERGENT B0 ;  /* 0x0000000000007941 */ /* 0x000fea0003800200 */
.L_x_2894:
[----:B------:R-:W-:Y:S01]  /*122a0*/  ISETP.GE.AND P0, PT, R26, R3, PT ;  /* 0x000000031a00720c */ /* 0x000fe20003f06270 */
[----:B------:R-:W-:-:S12]  /*122b0*/  BSSY.RECONVERGENT B0, `(.L_x_2897) ;  /* 0x000000d000007945 */ /* 0x000fd80003800200 */
[----:B------:R1:W-:Y:S01]  /*122c0*/  @P0 STS.128 [R58+0xb000], RZ ;  /* 0x00b000ff3a000388 */ /* 0x0003e20000000c00 */
        /* <DEDUP_REMOVED lines=10> */
.L_x_2899:
[----:B------:R1:W-:Y:S02]  /*12370*/  STS.128 [R58+0xb000], RZ ;  /* 0x00b000ff3a007388 */ /* 0x0003e40000000c00 */
.L_x_2898:
[----:B------:R-:W-:Y:S05]  /*12380*/  BSYNC.RECONVERGENT B0 ;  /* 0x0000000000007941 */ /* 0x000fea0003800200 */
.L_x_2897:
[----:B------:R-:W-:Y:S01]  /*12390*/  ISETP.GE.AND P0, PT, R36, R3, PT ;  /* 0x000000032400720c */ /* 0x000fe20003f06270 */
[----:B------:R-:W-:-:S12]  /*123a0*/  BSSY.RECONVERGENT B0, `(.L_x_2900) ;  /* 0x000000d000007945 */ /* 0x000fd80003800200 */
[----:B------:R1:W-:Y:S01]  /*123b0*/  @P0 STS.128 [R58+0xb800], RZ ;  /* 0x00b800ff3a000388 */ /* 0x0003e20000000c00 */
        /* <DEDUP_REMOVED lines=10> */
.L_x_2902:
[----:B------:R1:W-:Y:S02]  /*12460*/  STS.128 [R58+0xb800], RZ ;  /* 0x00b800ff3a007388 */ /* 0x0003e40000000c00 */
.L_x_2901:
[----:B------:R-:W-:Y:S05]  /*12470*/  BSYNC.RECONVERGENT B0 ;  /* 0x0000000000007941 */ /* 0x000fea0003800200 */
.L_x_2900:
[----:B------:R-:W-:Y:S01]  /*12480*/  ISETP.GE.AND P0, PT, R24, R3, PT ;  /* 0x000000031800720c */ /* 0x000fe20003f06270 */
[----:B------:R-:W-:-:S12]  /*12490*/  BSSY.RECONVERGENT B0, `(.L_x_2903) ;  /* 0x0000010000007945 */ /* 0x000fd80003800200 */
[----:B------:R1:W-:Y:S01]  /*124a0*/  @P0 STS.128 [R58+0xc000], RZ ;  /* 0x00c000ff3a000388 */ /* 0x0003e20000000c00 */
        /* <DEDUP_REMOVED lines=13> */
.L_x_2905:
[----:B------:R1:W-:Y:S02]  /*12580*/  STS.128 [R58+0xc000], RZ ;  /* 0x00c000ff3a007388 */ /* 0x0003e40000000c00 */
.L_x_2904:
[----:B------:R-:W-:Y:S05]  /*12590*/  BSYNC.RECONVERGENT B0 ;  /* 0x0000000000007941 */ /* 0x000fea0003800200 */
.L_x_2903:
        /* <DEDUP_REMOVED lines=13> */
.L_x_2908:
[----:B------:R1:W-:Y:S02]  /*12670*/  STS.128 [R58+0xc800], RZ ;  /* 0x00c800ff3a007388 */ /* 0x0003e40000000c00 */
.L_x_2907:
[----:B------:R-:W-:Y:S05]  /*12680*/  BSYNC.RECONVERGENT B0 ;  /* 0x0000000000007941 */ /* 0x000fea0003800200 */
.L_x_2906:
        /* <DEDUP_REMOVED lines=16> */
.L_x_2911:
[----:B------:R1:W-:Y:S02]  /*12790*/  STS.128 [R58+0xd000], RZ ;  /* 0x00d000ff3a007388 */ /* 0x0003e40000000c00 */
.L_x_2910:
[----:B------:R-:W-:Y:S05]  /*127a0*/  BSYNC.RECONVERGENT B0 ;  /* 0x0000000000007941 */ /* 0x000fea0003800200 */
.L_x_2909:
        /* <DEDUP_REMOVED lines=16> */
.L_x_2914:
[----:B------:R1:W-:Y:S02]  /*128b0*/  STS.128 [R58+0xd800], RZ ;  /* 0x00d800ff3a007388 */ /* 0x0003e40000000c00 */
.L_x_2913:
[----:B------:R-:W-:Y:S05]  /*128c0*/  BSYNC.RECONVERGENT B0 ;  /* 0x0000000000007941 */ /* 0x000fea0003800200 */
.L_x_2912:
        /* <DEDUP_REMOVED lines=16> */
.L_x_2917:
[----:B------:R1:W-:Y:S02]  /*129d0*/  STS.128 [R58+0xe000], RZ ;  /* 0x00e000ff3a007388 */ /* 0x0003e40000000c00 */
.L_x_2916:
[----:B------:R-:W-:Y:S05]  /*129e0*/  BSYNC.RECONVERGENT B0 ;  /* 0x0000000000007941 */ /* 0x000fea0003800200 */
.L_x_2915:
        /* <DEDUP_REMOVED lines=13> */
.L_x_2920:
[----:B------:R1:W-:Y:S02]  /*12ac0*/  STS.128 [R58+0xe800], RZ ;  /* 0x00e800ff3a007388 */ /* 0x0003e40000000c00 */
.L_x_2919:
[----:B------:R-:W-:Y:S05]  /*12ad0*/  BSYNC.RECONVERGENT B0 ;  /* 0x0000000000007941 */ /* 0x000fea0003800200 */
.L_x_2918:
        /* <DEDUP_REMOVED lines=16> */
.L_x_2923:
[----:B------:R1:W-:Y:S02]  /*12be0*/  STS.128 [R58+0xf000], RZ ;  /* 0x00f000ff3a007388 */ /* 0x0003e40000000c00 */
.L_x_2922:
[----:B------:R-:W-:Y:S05]  /*12bf0*/  BSYNC.RECONVERGENT B0 ;  /* 0x0000000000007941 */ /* 0x000fea0003800200 */
.L_x_2921:
        /* <DEDUP_REMOVED lines=16> */
.L_x_2926:
[----:B------:R1:W-:Y:S02]  /*12d00*/  STS.128 [R58+0xf800], RZ ;  /* 0x00f800ff3a007388 */ /* 0x0003e40000000c00 */
.L_x_2925:
[----:B------:R-:W-:Y:S05]  /*12d10*/  BSYNC.RECONVERGENT B0 ;  /* 0x0000000000007941 */ /* 0x000fea0003800200 */
.L_x_2924:
        /* <DEDUP_REMOVED lines=16> */
.L_x_2929:
[----:B------:R1:W-:Y:S02]  /*12e20*/  STS.128 [R58+0x10000], RZ ;  /* 0x010000ff3a007388 */ /* 0x0003e40000000c00 */
.L_x_2928:
[----:B------:R-:W-:Y:S05]  /*12e30*/  BSYNC.RECONVERGENT B0 ;  /* 0x0000000000007941 */ /* 0x000fea0003800200 */
.L_x_2927:
[----:B------:R-:W-:Y:S01]  /*12e40*/  ISETP.GE.AND P0, PT, R4, R3, PT ;  /* 0x000000030400720c */ /* 0x000fe20003f06270 */
[----:B------:R-:W-:-:S12]  /*12e50*/  BSSY.RECONVERGENT B0, `(.L_x_2930) ;  /* 0x0000010000007945 */ /* 0x000fd80003800200 */
[----:B------:R1:W-:Y:S01]  /*12e60*/  @P0 STS.128 [R58+0x10800], RZ ;  /* 0x010800ff3a000388 */ /* 0x0003e20000000c00 */
        /* <DEDUP_REMOVED lines=13> */
.L_x_2932:
[----:B------:R1:W-:Y:S02]  /*12f40*/  STS.128 [R58+0x10800], RZ ;  /* 0x010800ff3a007388 */ /* 0x0003e40000000c00 */
.L_x_2931:
[----:B------:R-:W-:Y:S05]  /*12f50*/  BSYNC.RECONVERGENT B0 ;  /* 0x0000000000007941 */ /* 0x000fea0003800200 */
.L_x_2930:
        /* <DEDUP_REMOVED lines=16> */
.L_x_2935:
[----:B------:R1:W-:Y:S02]  /*13060*/  STS.128 [R58+0x11000], RZ ;  /* 0x011000ff3a007388 */ /* 0x0003e40000000c00 */
.L_x_2934:
[----:B------:R-:W-:Y:S05]  /*13070*/  BSYNC.RECONVERGENT B0 ;  /* 0x0000000000007941 */ /* 0x000fea0003800200 */
.L_x_2933:
        /* <DEDUP_REMOVED lines=14> */
.L_x_2938:
[----:B------:R1:W-:Y:S02]  /*13160*/  STS.128 [R58+0x11800], RZ ;  /* 0x011800ff3a007388 */ /* 0x0003e40000000c00 */
.L_x_2937:
[----:B------:R-:W-:Y:S05]  /*13170*/  BSYNC.RECONVERGENT B0 ;  /* 0x0000000000007941 */ /* 0x000fea0003800200 */
.L_x_2936:
[----:B------:R-:W2:Y:S01]  /*13180*/  LD.E R0, desc[UR4][R164.64+0x18c] ;  /* 0x00018c04a4007980 */ /* 0x000ea2000c101900 */
[--C-:B------:R-:W-:Y:S01]  /*13190*/  SHF.R.U32.HI R167, RZ, 0x1, R62.reuse ;  /* 0x00000001ffa77819 */ /* 0x100fe2000001163e */
[C---:B------:R-:W-:Y:S01]  /*131a0*/  IMAD.SHL.U32 R203, R62.reuse, 0x40, RZ ;  /* 0x000000403ecb7824 */ /* 0x040fe200078e00ff */
[C---:B------:R-:W-:Y:S01]  /*131b0*/  R2P PR, R62.reuse, 0x6 ;  /* 0x000000063e007804 */ /* 0x040fe20000000000 */
[----:B------:R-:W-:Y:S01]  /*131c0*/  IMAD.SHL.U32 R220, R62, 0x20, RZ ;  /* 0x000000203edc7824 */ /* 0x000fe200078e00ff */
[----:B-1----:R-:W-:Y:S01]  /*131d0*/  LOP3.LUT R6, R167, 0x8, RZ, 0xc0, !PT ;  /* 0x00000008a7067812 */ /* 0x002fe200078ec0ff */
[----:B------:R-:W-:Y:S01]  /*131e0*/  IMAD.MOV.U32 R189, RZ, RZ, 0x20 ;  /* 0x00000020ffbd7424 */ /* 0x000fe200078e00ff */
[----:B------:R-:W-:Y:S01]  /*131f0*/  LOP3.LUT R3, R203, 0x1c0, RZ, 0xc0, !PT ;  /* 0x000001c0cb037812 */ /* 0x000fe200078ec0ff */
[----:B------:R-:W-:Y:S01]  /*13200*/  IMAD.MOV.U32 R191, RZ, RZ, 0x40 ;  /* 0x00000040ffbf7424 */ /* 0x000fe200078e00ff */
[----:B------:R-:W-:Y:S01]  /*13210*/  LOP3.LUT R6, R6, 0x1c0, R203, 0xf8, !PT ;  /* 0x000001c006067812 */ /* 0x000fe200078ef8cb */
[----:B------:R-:W0:Y:S01]  /*13220*/  LDGDEPBAR ;  /* 0x00000000000079af */ /* 0x000e220000000000 */
[----:B------:R-:W-:Y:S01]  /*13230*/  LOP3.LUT R4, R3, 0x8, R62, 0xf8, !PT ;  /* 0x0000000803047812 */ /* 0x000fe200078ef83e */
[----:B------:R-:W-:Y:S01]  /*13240*/  BSSY.RECONVERGENT B1, `(.L_x_2939) ;  /* 0x00004ed000017945 */ /* 0x000fe20003800200 */
[----:B------:R-:W-:-:S02]  /*13250*/  LOP3.LUT R220, R220, 0x7c00, RZ, 0xc0, !PT ;  /* 0x00007c00dcdc7812 */ /* 0x000fc400078ec0ff */
[--C-:B------:R-:W-:Y:S02]  /*13260*/  LOP3.LUT R3, R6, 0x38, R61.reuse, 0x78, !PT ;  /* 0x0000003806037812 */ /* 0x100fe400078e783d */
[----:B------:R-:W-:Y:S02]  /*13270*/  LOP3.LUT R4, R4, 0x38, R61, 0x78, !PT ;  /* 0x0000003804047812 */ /* 0x000fe400078e783d */
[----:B------:R-:W-:Y:S02]  /*13280*/  LOP3.LUT R6, R220, 0x200, R203, 0xf8, !PT ;  /* 0x00000200dc067812 */ /* 0x000fe400078ef8cb */
[----:B------:R-:W-:Y:S02]  /*13290*/  LOP3.LUT R5, R203, 0x400, RZ, 0xc0, !PT ;  /* 0x00000400cb057812 */ /* 0x000fe400078ec0ff */
[----:B-----5:R-:W-:Y:S02]  /*132a0*/  LOP3.LUT R7, R6, R3, RZ, 0xfc, !PT ;  /* 0x0000000306077212 */ /* 0x020fe400078efcff */
[----:B------:R-:W-:Y:S01]  /*132b0*/  SEL R189, R189, 0xffffffe0, !P1 ;  /* 0xffffffe0bdbd7807 */ /* 0x000fe20004800000 */
[----:B------:R-:W-:Y:S01]  /*132c0*/  IMAD R5, R4, 0x2, R5 ;  /* 0x0000000204057824 */ /* 0x000fe200078e0205 */
[----:B------:R-:W-:Y:S01]  /*132d0*/  SEL R191, R191, 0xffffffc0, !P2 ;  /* 0xffffffc0bfbf7807 */ /* 0x000fe20005000000 */
[----:B------:R-:W-:Y:S01]  /*132e0*/  IMAD R192, R7, 0x2, R60 ;  /* 0x0000000207c07824 */ /* 0x000fe200078e023c */
[----:B------:R-:W-:Y:S01]  /*132f0*/  IADD3 R246, PT, PT, R2, R63, -R238 ;  /* 0x0000003f02f67210 */ /* 0x000fe20007ffe8ee */
[----:B------:R-:W-:Y:S01]  /*13300*/  IMAD.IADD R190, R60, 0x1, R5 ;  /* 0x000000013cbe7824 */ /* 0x000fe200078e0205 */
[----:B------:R-:W-:Y:S01]  /*13310*/  IADD3 R193, PT, PT, R63, -R238, -R193 ;  /* 0x800000ee3fc17210 */ /* 0x000fe20007ffe8c1 */
[--C-:B------:R-:W-:Y:S01]  /*13320*/  IMAD.IADD R188, R192, 0x1, R189.reuse ;  /* 0x00000001c0bc7824 */ /* 0x100fe200078e02bd */
[----:B------:R-:W-:Y:S01]  /*13330*/  LDSM.16.M88.4 R96, [R192] ;  /* 0x00000000c060783b */ /* 0x000fe20000000200 */
[----:B------:R-:W-:-:S02]  /*13340*/  IMAD.IADD R56, R190, 0x1, R189 ;  /* 0x00000001be387824 */ /* 0x000fc400078e02bd */
[--C-:B------:R-:W-:Y:S01]  /*13350*/  IMAD.IADD R166, R192, 0x1, R191.reuse ;  /* 0x00000001c0a67824 */ /* 0x100fe200078e02bf */
[----:B------:R-:W1:Y:S01]  /*13360*/  LDSM.16.M88.4 R76, [R190+0x2000] ;  /* 0x00200000be4c783b */ /* 0x000e620000000200 */
[----:B------:R-:W-:Y:S02]  /*13370*/  IMAD.IADD R9, R190, 0x1, R191 ;  /* 0x00000001be097824 */ /* 0x000fe400078e02bf */
[C---:B------:R-:W-:Y:S01]  /*13380*/  IMAD.IADD R61, R189.reuse, 0x1, R166 ;  /* 0x00000001bd3d7824 */ /* 0x040fe200078e02a6 */
[----:B------:R-:W-:Y:S01]  /*13390*/  LDSM.16.M88.4 R72, [R188] ;  /* 0x00000000bc48783b */ /* 0x000fe20000000200 */
[----:B------:R-:W-:-:S03]  /*133a0*/  IMAD.IADD R8, R189, 0x1, R9 ;  /* 0x00000001bd087824 */ /* 0x000fc600078e0209 */
[----:B------:R-:W-:Y:S04]  /*133b0*/  LDSM.16.M88.4 R4, [R56+0x2000] ;  /* 0x002000003804783b */ /* 0x000fe80000000200 */
[----:B------:R-:W3:Y:S04]  /*133c0*/  LDSM.16.M88.4 R84, [R190+0x2800] ;  /* 0x00280000be54783b */ /* 0x000ee80000000200 */
[----:B------:R-:W4:Y:S04]  /*133d0*/  LDSM.16.M88.4 R140, [R190+0x4000] ;  /* 0x00400000be8c783b */ /* 0x000f280000000200 */
[----:B------:R-:W-:Y:S04]  /*133e0*/  LDSM.16.M88.4 R12, [R166] ;  /* 0x00000000a60c783b */ /* 0x000fe80000000200 */
[----:B------:R-:W4:Y:S04]  /*133f0*/  LDSM.16.M88.4 R196, [R9+0x2000] ;  /* 0x0020000009c4783b */ /* 0x000f280000000200 */
[----:B------:R-:W4:Y:S04]  /*13400*/  LDSM.16.M88.4 R80, [R56+0x2800] ;  /* 0x002800003850783b */ /* 0x000f280000000200 */
[----:B------:R-:W4:Y:S04]  /*13410*/  LDSM.16.M88.4 R172, [R56+0x4000] ;  /* 0x0040000038ac783b */ /* 0x000f280000000200 */
[----:B------:R-:W4:Y:S01]  /*13420*/  LDSM.16.M88.4 R156, [R190+0x3000] ;  /* 0x00300000be9c783b */ /* 0x000f220000000200 */
[C---:B-1----:R-:W-:Y:S03]  /*13430*/  HMMA.16816.F32 R64, R96.reuse, R76, RZ ;  /* 0x0000004c6040723c */ /* 0x042fe600000018ff */
[----:B------:R-:W-:Y:S04]  /*13440*/  LDSM.16.M88.4 R184, [R8+0x2000] ;  /* 0x0020000008b8783b */ /* 0x000fe80000000200 */
[----:B------:R-:W-:Y:S01]  /*13450*/  LDSM.16.M88.4 R148, [R190+0x3800] ;  /* 0x00380000be94783b */ /* 0x000fe20000000200 */
[C---:B------:R-:W-:Y:S03]  /*13460*/  HMMA.16816.F32 R76, R96.reuse, R78, RZ ;  /* 0x0000004e604c723c */ /* 0x040fe600000018ff */
[----:B------:R-:W-:Y:S04]  /*13470*/  LDSM.16.M88.4 R132, [R190+0x4800] ;  /* 0x00480000be84783b */ /* 0x000fe80000000200 */
[----:B------:R-:W-:Y:S01]  /*13480*/  LDSM.16.M88.4 R124, [R190+0x5000] ;  /* 0x00500000be7c783b */ /* 0x000fe20000000200 */
[----:B---3--:R-:W-:Y:S03]  /*13490*/  HMMA.16816.F32 R88, R96, R84, RZ ;  /* 0x000000546058723c */ /* 0x008fe600000018ff */
[----:B------:R-:W-:Y:S04]  /*134a0*/  LDSM.16.M88.4 R116, [R190+0x5800] ;  /* 0x00580000be74783b */ /* 0x000fe80000000200 */
[----:B------:R-:W-:Y:S01]  /*134b0*/  LDSM.16.M88.4 R108, [R190+0x6000] ;  /* 0x00600000be6c783b */ /* 0x000fe20000000200 */
[C---:B------:R-:W-:Y:S03]  /*134c0*/  HMMA.16816.F32 R64, R72.reuse, R4, R64 ;  /* 0x000000044840723c */ /* 0x040fe60000001840 */
[----:B------:R-:W-:Y:S04]  /*134d0*/  LDSM.16.M88.4 R100, [R190+0x6800] ;  /* 0x00680000be64783b */ /* 0x000fe80000000200 */
[----:B------:R-:W-:Y:S01]  /*134e0*/  LDSM.16.M88.4 R52, [R190+0x7000] ;  /* 0x00700000be34783b */ /* 0x000fe20000000200 */
[----:B------:R-:W-:Y:S03]  /*134f0*/  HMMA.16816.F32 R76, R72, R6, R76 ;  /* 0x00000006484c723c */ /* 0x000fe6000000184c */
[----:B------:R-:W1:Y:S04]  /*13500*/  LDSM.16.M88.4 R4, [R61] ;  /* 0x000000003d04783b */ /* 0x000e680000000200 */
[----:B------:R-:W3:Y:S01]  /*13510*/  LDSM.16.M88.4 R44, [R190+0x7800] ;  /* 0x00780000be2c783b */ /* 0x000ee20000000200 */
[C---:B----4-:R-:W-:Y:S03]  /*13520*/  HMMA.16816.F32 R144, R96.reuse, R140, RZ ;  /* 0x0000008c6090723c */ /* 0x050fe600000018ff */
[----:B------:R-:W4:Y:S04]  /*13530*/  LDSM.16.M88.4 R36, [R190+0x8000] ;  /* 0x00800000be24783b */ /* 0x000f280000000200 */
[----:B------:R-:W4:Y:S01]  /*13540*/  LDSM.16.M88.4 R28, [R190+0x8800] ;  /* 0x00880000be1c783b */ /* 0x000f220000000200 */
[C---:B------:R-:W-:Y:S03]  /*13550*/  HMMA.16816.F32 R84, R96.reuse, R86, RZ ;  /* 0x000000566054723c */ /* 0x040fe600000018ff */
[----:B------:R-:W4:Y:S04]  /*13560*/  LDSM.16.M88.4 R20, [R190+0x9000] ;  /* 0x00900000be14783b */ /* 0x000f280000000200 */
[----:B------:R-:W2:Y:S01]  /*13570*/  LDSM.16.M88.4 R168, [R190+0x9800] ;  /* 0x00980000bea8783b */ /* 0x000ea20000000200 */
[----:B------:R-:W-:Y:S03]  /*13580*/  HMMA.16816.F32 R140, R96, R142, RZ ;  /* 0x0000008e608c723c */ /* 0x000fe600000018ff */
[----:B------:R-:W2:Y:S04]  /*13590*/  LDSM.16.M88.4 R92, [R9+0x2800] ;  /* 0x00280000095c783b */ /* 0x000ea80000000200 */
[----:B------:R-:W2:Y:S01]  /*135a0*/  LDSM.16.M88.4 R180, [R56+0x3000] ;  /* 0x0030000038b4783b */ /* 0x000ea20000000200 */
[----:B------:R-:W-:Y:S03]  /*135b0*/  HMMA.16816.F32 R76, R12, R198, R76 ;  /* 0x000000c60c4c723c */ /* 0x000fe6000000184c */
[----:B------:R-:W-:Y:S05]  /*135c0*/  LDSM.16.M88.4 R176, [R56+0x3800] ;  /* 0x0038000038b0783b */ /* 0x000fea0000000200 */
[C---:B------:R-:W-:Y:S08]  /*135d0*/  HMMA.16816.F32 R88, R72.reuse, R80, R88 ;  /* 0x000000504858723c */ /* 0x040ff00000001858 */
[C---:B------:R-:W-:Y:S01]  /*135e0*/  HMMA.16816.F32 R84, R72.reuse, R82, R84 ;  /* 0x000000524854723c */ /* 0x040fe20000001854 */
[----:B------:R-:W-:Y:S07]  /*135f0*/  LDSM.16.M88.4 R80, [R8+0x2800] ;  /* 0x002800000850783b */ /* 0x000fee0000000200 */
[C---:B------:R-:W-:Y:S08]  /*13600*/  HMMA.16816.F32 R144, R72.reuse, R172, R144 ;  /* 0x000000ac4890723c */ /* 0x040ff00000001890 */
[----:B------:R-:W-:Y:S01]  /*13610*/  HMMA.16816.F32 R140, R72, R174, R140 ;  /* 0x000000ae488c723c */ /* 0x000fe2000000188c */
[----:B------:R-:W2:Y:S07]  /*13620*/  LDSM.16.M88.4 R172, [R9+0x3000] ;  /* 0x0030000009ac783b */ /* 0x000eae0000000200 */
[----:B------:R-:W-:Y:S08]  /*13630*/  HMMA.16816.F32 R160, R96, R156, RZ ;  /* 0x0000009c60a0723c */ /* 0x000ff000000018ff */
[----:B-1----:R-:W-:Y:S08]  /*13640*/  HMMA.16816.F32 R76, R4, R186, R76 ;  /* 0x000000ba044c723c */ /* 0x002ff0000000184c */
        /* <DEDUP_REMOVED lines=8> */
[C---:B----4-:R-:W-:Y:S08]  /*136d0*/  HMMA.16816.F32 R40, R96.reuse, R36, RZ ;  /* 0x000000246028723c */ /* 0x050ff000000018ff */
[C---:B------:R-:W-:Y:S08]  /*136e0*/  HMMA.16816.F32 R32, R96.reuse, R28, RZ ;  /* 0x0000001c6020723c */ /* 0x040ff000000018ff */
[C---:B------:R-:W-:Y:S08]  /*136f0*/  HMMA.16816.F32 R24, R96.reuse, R20, RZ ;  /* 0x000000146018723c */ /* 0x040ff000000018ff */
[C---:B------:R-:W-:Y:S08]  /*13700*/  HMMA.16816.F32 R156, R96.reuse, R158, RZ ;  /* 0x0000009e609c723c */ /* 0x040ff000000018ff */
[----:B------:R-:W-:Y:S01]  /*13710*/  HMMA.16816.F32 R148, R96, R150, RZ ;  /* 0x000000966094723c */ /* 0x000fe200000018ff */
[----:B--2---:R-:W-:-:S07]  /*13720*/  FMUL.FTZ R76, R76, R0 ;  /* 0x000000004c4c7220 */ /* 0x004fce0000410000 */
        /* <DEDUP_REMOVED lines=10> */
[----:B------:R-:W-:Y:S08]  /*137d0*/  HMMA.16816.F32 R16, R96, R168, RZ ;  /* 0x000000a86010723c */ /* 0x000ff000000018ff */
[----:B------:R-:W-:Y:S08]  /*137e0*/  HMMA.16816.F32 R64, R12, R196, R64 ;  /* 0x000000c40c40723c */ /* 0x000ff00000001840 */
[----:B------:R-:W-:Y:S01]  /*137f0*/  HMMA.16816.F32 R96, R96, R170, RZ ;  /* 0x000000aa6060723c */ /* 0x000fe200000018ff */
[----:B------:R-:W1:Y:S07]  /*13800*/  LDSM.16.M88.4 R168, [R56+0x4800] ;  /* 0x0048000038a8783b */ /* 0x000e6e0000000200 */
[C---:B------:R-:W-:Y:S08]  /*13810*/  HMMA.16816.F32 R88, R12.reuse, R92, R88 ;  /* 0x0000005c0c58723c */ /* 0x040ff00000001858 */
[----:B------:R-:W-:Y:S01]  /*13820*/  HMMA.16816.F32 R84, R12, R94, R84 ;  /* 0x0000005e0c54723c */ /* 0x000fe20000001854 */
[----:B------:R-:W2:Y:S07]  /*13830*/  LDSM.16.M88.4 R92, [R8+0x3000] ;  /* 0x00300000085c783b */ /* 0x000eae0000000200 */
[----:B------:R-:W-:Y:S08]  /*13840*/  HMMA.16816.F32 R160, R72, R180, R160 ;  /* 0x000000b448a0723c */ /* 0x000ff000000018a0 */
[----:B------:R-:W-:Y:S01]  /*13850*/  HMMA.16816.F32 R64, R4, R184, R64 ;  /* 0x000000b80440723c */ /* 0x000fe20000001840 */
[-C--:B------:R-:W-:Y:S01]  /*13860*/  FMUL.FTZ R185, R78, R0.reuse ;  /* 0x000000004eb97220 */ /* 0x080fe20000410000 */
[----:B------:R-:W-:-:S05]  /*13870*/  FMUL.FTZ R184, R79, R0 ;  /* 0x000000004fb87220 */ /* 0x000fca0000410000 */
[----:B------:R-:W-:Y:S01]  /*13880*/  MUFU.TANH R185, R185 ;  /* 0x000000b900b97308 */ /* 0x000fe20000002400 */
[----:B------:R-:W-:Y:S01]  /*13890*/  HMMA.16816.F32 R156, R72, R182, R156 ;  /* 0x000000b6489c723c */ /* 0x000fe2000000189c */
[----:B------:R-:W-:-:S06]  /*138a0*/  FMUL.FTZ R183, R77, R0 ;  /* 0x000000004db77220 */ /* 0x000fcc0000410000 */
[----:B------:R3:W-:Y:S01]  /*138b0*/  MUFU.TANH R182, R76 ;  /* 0x0000004c00b67308 */ /* 0x0007e20000002400 */
[----:B------:R-:W-:Y:S03]  /*138c0*/  HMMA.16816.F32 R160, R12, R172, R160 ;  /* 0x000000ac0ca0723c */ /* 0x000fe600000018a0 */
[-C--:B------:R-:W-:Y:S01]  /*138d0*/  FMUL.FTZ R65, R65, R0.reuse ;  /* 0x0000000041417220 */ /* 0x080fe20000410000 */
[-C--:B------:R-:W-:Y:S01]  /*138e0*/  FMUL.FTZ R66, R66, R0.reuse ;  /* 0x0000000042427220 */ /* 0x080fe20000410000 */
[----:B------:R-:W-:Y:S02]  /*138f0*/  FMUL.FTZ R67, R67, R0 ;  /* 0x0000000043437220 */ /* 0x000fe40000410000 */
[----:B------:R4:W-:Y:S01]  /*13900*/  MUFU.TANH R180, R65 ;  /* 0x0000004100b47308 */ /* 0x0009e20000002400 */
[C---:B-1----:R-:W-:Y:S07]  /*13910*/  HMMA.16816.F32 R136, R72.reuse, R168, R136 ;  /* 0x000000a84888723c */ /* 0x042fee0000001888 */
[----:B------:R1:W1:Y:S01]  /*13920*/  MUFU.TANH R216, R66 ;  /* 0x0000004200d87308 */ /* 0x0002620000002400 */
[----:B------:R-:W-:Y:S01]  /*13930*/  HMMA.16816.F32 R132, R72, R170, R132 ;  /* 0x000000aa4884723c */ /* 0x000fe20000001884 */
[----:B---3--:R-:W3:Y:S06]  /*13940*/  LDSM.16.M88.4 R76, [R56+0x5800] ;  /* 0x00580000384c783b */ /* 0x008eec0000000200 */
[----:B------:R1:W-:Y:S01]  /*13950*/  MUFU.TANH R181, R67 ;  /* 0x0000004300b57308 */ /* 0x0003e20000002400 */
[----:B--2---:R-:W-:Y:S01]  /*13960*/  HMMA.16816.F32 R168, R4, R92, R160 ;  /* 0x0000005c04a8723c */ /* 0x004fe200000018a0 */
[----:B------:R-:W2:Y:S01]  /*13970*/  LDSM.16.M88.4 R160, [R56+0x9800] ;  /* 0x0098000038a0783b */ /* 0x000ea20000000200 */
[----:B----4-:R-:W-:-:S05]  /*13980*/  LOP3.LUT R65, R167, 0x1f0, RZ, 0xc0, !PT ;  /* 0x000001f0a7417812 */ /* 0x010fca00078ec0ff */
[----:B------:R-:W-:Y:S01]  /*13990*/  MUFU.TANH R183, R183 ;  /* 0x000000b700b77308 */ /* 0x000fe20000002400 */
[----:B------:R-:W-:Y:S01]  /*139a0*/  HMMA.16816.F32 R152, R72, R176, R152 ;  /* 0x000000b04898723c */ /* 0x000fe20000001898 */
[----:B-1----:R-:W-:-:S04]  /*139b0*/  SHF.R.U32.HI R66, RZ, 0x2, R62 ;  /* 0x00000002ff427819 */ /* 0x002fc8000001163e */
[----:B------:R-:W-:Y:S01]  /*139c0*/  LOP3.LUT R66, R65, 0x7, R66, 0xf8, !PT ;  /* 0x0000000741427812 */ /* 0x000fe200078ef842 */
[----:B------:R-:W-:Y:S01]  /*139d0*/  IMAD.SHL.U32 R65, R62, 0x2, RZ ;  /* 0x000000023e417824 */ /* 0x000fe200078e00ff */
[----:B------:R-:W-:Y:S01]  /*139e0*/  MUFU.TANH R184, R184 ;  /* 0x000000b800b87308 */ /* 0x000fe20000002400 */
[----:B------:R-:W-:Y:S01]  /*139f0*/  HMMA.16816.F32 R148, R72, R178, R148 ;  /* 0x000000b24894723c */ /* 0x000fe20000001894 */
[----:B------:R-:W1:Y:S01]  /*13a00*/  LDSM.16.M88.4 R176, [R56+0x5000] ;  /* 0x0050000038b0783b */ /* 0x000e620000000200 */
[----:B------:R-:W-:Y:S02]  /*13a10*/  VIADD R67, R59, 0xffffffff ;  /* 0xffffffff3b437836 */ /* 0x000fe40000000000 */
[----:B------:R-:W-:Y:S01]  /*13a20*/  FMUL.FTZ R168, R168, R0 ;  /* 0x00000000a8a87220 */ /* 0x000fe20000410000 */
[----:B------:R-:W-:Y:S01]  /*13a30*/  IMAD R248, R237, 0x40, R66 ;  /* 0x00000040edf87824 */ /* 0x000fe200078e0242 */
[----:B------:R-:W-:Y:S01]  /*13a40*/  LOP3.LUT R66, R65, 0x6, RZ, 0xc0, !PT ;  /* 0x0000000641427812 */ /* 0x000fe200078ec0ff */
[----:B------:R-:W-:-:S02]  /*13a50*/  IMAD.SHL.U32 R2, R67, 0x100, RZ ;  /* 0x0000010043027824 */ /* 0x000fc400078e00ff */
[----:B------:R-:W-:Y:S01]  /*13a60*/  FMUL.FTZ R170, R170, R0 ;  /* 0x00000000aaaa7220 */ /* 0x000fe20000410000 */
[----:B------:R-:W-:Y:S01]  /*13a70*/  HMMA.16816.F32 R156, R12, R174, R156 ;  /* 0x000000ae0c9c723c */ /* 0x000fe2000000189c */
[----:B------:R-:W-:Y:S01]  /*13a80*/  IMAD.IADD R246, R248, 0x1, R246 ;  /* 0x00000001f8f67824 */ /* 0x000fe200078e02f6 */
[----:B------:R-:W-:Y:S01]  /*13a90*/  LDSM.16.M88.4 R172, [R8+0x3800] ;  /* 0x0038000008ac783b */ /* 0x000fe20000000200 */
[----:B------:R-:W-:Y:S01]  /*13aa0*/  LOP3.LUT R247, R2, R66, RZ, 0xfc, !PT ;  /* 0x0000004202f77212 */ /* 0x000fe200078efcff */
[----:B------:R-:W-:Y:S01]  /*13ab0*/  IMAD.IADD R248, R248, 0x1, R193 ;  /* 0x00000001f8f87824 */ /* 0x000fe200078e02c1 */
[----:B------:R-:W-:Y:S01]  /*13ac0*/  MUFU.TANH R168, R168 ;  /* 0x000000a800a87308 */ /* 0x000fe20000002400 */
[--C-:B------:R-:W-:Y:S01]  /*13ad0*/  VIADDMNMX R241, R246, 0x1, R63.reuse, PT ;  /* 0x00000001f6f17846 */ /* 0x100fe2000380013f */
[-C--:B------:R-:W-:Y:S01]  /*13ae0*/  FMUL.FTZ R169, R169, R0.reuse ;  /* 0x00000000a9a97220 */ /* 0x080fe20000410000 */
[----:B------:R-:W-:Y:S01]  /*13af0*/  HMMA.16816.F32 R88, R4, R80, R88 ;  /* 0x000000500458723c */ /* 0x000fe20000001858 */
[----:B------:R-:W-:Y:S01]  /*13b00*/  VIADD R210, R248, 0x8 ;  /* 0x00000008f8d27836 */ /* 0x000fe20000000000 */
[----:B------:R-:W-:Y:S01]  /*13b10*/  VIADDMNMX R246, R246, 0x9, R63, PT ;  /* 0x00000009f6f67846 */ /* 0x000fe2000380013f */
[----:B------:R-:W-:-:S02]  /*13b20*/  FMUL.FTZ R171, R171, R0 ;  /* 0x00000000abab7220 */ /* 0x000fc40000410000 */
[----:B------:R-:W-:Y:S01]  /*13b30*/  MUFU.TANH R170, R170 ;  /* 0x000000aa00aa7308 */ /* 0x000fe20000002400 */
[----:B------:R-:W-:Y:S02]  /*13b40*/  ISETP.GT.AND P0, PT, R210, R247, PT ;  /* 0x000000f7d200720c */ /* 0x000fe40003f04270 */
[----:B---3--:R-:W-:Y:S02]  /*13b50*/  HMMA.16816.F32 R120, R72, R76, R120 ;  /* 0x0000004c4878723c */ /* 0x008fe40000001878 */
[----:B------:R-:W-:-:S03]  /*13b60*/  FSEL R216, R216, -INF , !P0 ;  /* 0xff800000d8d87808 */ /* 0x000fc60004000000 */
[----:B------:R-:W-:Y:S03]  /*13b70*/  MUFU.TANH R169, R169 ;  /* 0x000000a900a97308 */ /* 0x000fe60000002400 */
[----:B------:R-:W-:Y:S01]  /*13b80*/  HMMA.16816.F32 R116, R72, R78, R116 ;  /* 0x0000004e4874723c */ /* 0x000fe20000001874 */
[----:B------:R-:W3:Y:S02]  /*13b90*/  LDSM.16.M88.4 R76, [R9+0x9800] ;  /* 0x00980000094c783b */ /* 0x000ee40000000200 */
[-C--:B------:R-:W-:Y:S01]  /*13ba0*/  FMUL.FTZ R88, R88, R0.reuse ;  /* 0x0000000058587220 */ /* 0x080fe20000410000 */
[-C--:B------:R-:W-:Y:S01]  /*13bb0*/  FMUL.FTZ R89, R89, R0.reuse ;  /* 0x0000000059597220 */ /* 0x080fe20000410000 */
[-C--:B------:R-:W-:Y:S01]  /*13bc0*/  FMUL.FTZ R186, R90, R0.reuse ;  /* 0x000000005aba7220 */ /* 0x080fe20000410000 */
[----:B------:R-:W-:Y:S02]  /*13bd0*/  MUFU.TANH R171, R171 ;  /* 0x000000ab00ab7308 */ /* 0x000fe40000002400 */
[C---:B------:R-:W-:Y:S01]  /*13be0*/  HMMA.16816.F32 R84, R4.reuse, R82, R84 ;  /* 0x000000520454723c */ /* 0x040fe20000001854 */
[----:B------:R-:W4:Y:S05]  /*13bf0*/  LDSM.16.M88.4 R80, [R9+0x3800] ;  /* 0x003800000950783b */ /* 0x000f2a0000000200 */
[----:B------:R-:W-:Y:S02]  /*13c00*/  MUFU.TANH R186, R186 ;  /* 0x000000ba00ba7308 */ /* 0x000fe40000002400 */
[----:B------:R-:W-:Y:S01]  /*13c10*/  HMMA.16816.F32 R156, R4, R94, R156 ;  /* 0x0000005e049c723c */ /* 0x000fe2000000189c */
[----:B------:R-:W4:Y:S07]  /*13c20*/  LDSM.16.M88.4 R92, [R8+0x9800] ;  /* 0x00980000085c783b */ /* 0x000f2e0000000200 */
[C---:B--2---:R-:W-:Y:S03]  /*13c30*/  HMMA.16816.F32 R96, R72.reuse, R162, R96 ;  /* 0x000000a24860723c */ /* 0x044fe60000001860 */
[-C--:B------:R-:W-:Y:S01]  /*13c40*/  FMUL.FTZ R84, R84, R0.reuse ;  /* 0x0000000054547220 */ /* 0x080fe20000410000 */
[-C--:B------:R-:W-:Y:S01]  /*13c50*/  FMUL.FTZ R85, R85, R0.reuse ;  /* 0x0000000055557220 */ /* 0x080fe20000410000 */
[-C--:B------:R-:W-:Y:S01]  /*13c60*/  FMUL.FTZ R86, R86, R0.reuse ;  /* 0x0000000056567220 */ /* 0x080fe20000410000 */
[-C--:B------:R-:W-:Y:S01]  /*13c70*/  FMUL.FTZ R87, R87, R0.reuse ;  /* 0x0000000057577220 */ /* 0x080fe20000410000 */
[----:B------:R-:W-:Y:S01]  /*13c80*/  MUFU.TANH R187, R84 ;  /* 0x0000005400bb7308 */ /* 0x000fe20000002400 */
[C---:B-1----:R-:W-:Y:S03]  /*13c90*/  HMMA.16816.F32 R128, R72.reuse, R176, R128 ;  /* 0x000000b04880723c */ /* 0x042fe60000001880 */
[-C--:B------:R-:W-:Y:S01]  /*13ca0*/  FMUL.FTZ R162, R156, R0.reuse ;  /* 0x000000009ca27220 */ /* 0x080fe20000410000 */
[-C--:B------:R-:W-:Y:S01]  /*13cb0*/  FMUL.FTZ R156, R157, R0.reuse ;  /* 0x000000009d9c7220 */ /* 0x080fe20000410000 */
[-C--:B------:R-:W-:Y:S01]  /*13cc0*/  FMUL.FTZ R158, R158, R0.reuse ;  /* 0x000000009e9e7220 */ /* 0x080fe20000410000 */
[-C--:B------:R-:W-:Y:S01]  /*13cd0*/  FMUL.FTZ R157, R159, R0.reuse ;  /* 0x000000009f9d7220 */ /* 0x080fe20000410000 */
[----:B------:R-:W-:Y:S01]  /*13ce0*/  MUFU.TANH R176, R88 ;  /* 0x0000005800b07308 */ /* 0x000fe20000002400 */
[----:B------:R-:W-:Y:S01]  /*13cf0*/  HMMA.16816.F32 R124, R72, R178, R124 ;  /* 0x000000b2487c723c */ /* 0x000fe2000000187c */
[----:B------:R-:W-:-:S06]  /*13d00*/  FMUL.FTZ R178, R91, R0 ;  /* 0x000000005bb27220 */ /* 0x000fcc0000410000 */
[----:B------:R1:W-:Y:S01]  /*13d10*/  MUFU.TANH R177, R89 ;  /* 0x0000005900b17308 */ /* 0x0003e20000002400 */
[C---:B---3--:R-:W-:Y:S07]  /*13d20*/  HMMA.16816.F32 R96, R12.reuse, R78, R96 ;  /* 0x0000004e0c60723c */ /* 0x048fee0000001860 */
[----:B------:R-:W-:Y:S01]  /*13d30*/  MUFU.TANH R194, R85 ;  /* 0x0000005500c27308 */ /* 0x000fe20000002400 */
[C---:B----4-:R-:W-:Y:S07]  /*13d40*/  HMMA.16816.F32 R152, R12.reuse, R80, R152 ;  /* 0x000000500c98723c */ /* 0x050fee0000001898 */
[----:B------:R-:W-:Y:S01]  /*13d50*/  MUFU.TANH R195, R86 ;  /* 0x0000005600c37308 */ /* 0x000fe20000002400 */
[----:B------:R-:W-:Y:S01]  /*13d60*/  HMMA.16816.F32 R148, R12, R82, R148 ;  /* 0x000000520c94723c */ /* 0x000fe20000001894 */
[----:B-1----:R-:W1:Y:S04]  /*13d70*/  LDSM.16.M88.4 R88, [R56+0x6000] ;  /* 0x006000003858783b */ /* 0x002e680000000200 */
[----:B------:R-:W2:Y:S02]  /*13d80*/  LDSM.16.M88.4 R80, [R9+0x4000] ;  /* 0x004000000950783b */ /* 0x000ea40000000200 */
[----:B------:R3:W-:Y:S01]  /*13d90*/  MUFU.TANH R179, R87 ;  /* 0x0000005700b37308 */ /* 0x0007e20000002400 */
[C---:B------:R-:W-:Y:S07]  /*13da0*/  HMMA.16816.F32 R96, R4.reuse, R94, R96 ;  /* 0x0000005e0460723c */ /* 0x040fee0000001860 */
[----:B------:R-:W-:Y:S01]  /*13db0*/  MUFU.TANH R178, R178 ;  /* 0x000000b200b27308 */ /* 0x000fe20000002400 */
[C---:B------:R-:W-:Y:S07]  /*13dc0*/  HMMA.16816.F32 R152, R4.reuse, R172, R152 ;  /* 0x000000ac0498723c */ /* 0x040fee0000001898 */
[----:B------:R-:W-:Y:S01]  /*13dd0*/  MUFU.TANH R162, R162 ;  /* 0x000000a200a27308 */ /* 0x000fe20000002400 */
[----:B------:R-:W-:Y:S01]  /*13de0*/  HMMA.16816.F32 R148, R4, R174, R148 ;  /* 0x000000ae0494723c */ /* 0x000fe20000001894 */
[----:B---3--:R-:W3:Y:S02]  /*13df0*/  LDSM.16.M88.4 R84, [R56+0x6800] ;  /* 0x006800003854783b */ /* 0x008ee40000000200 */
[-C--:B------:R-:W-:Y:S01]  /*13e00*/  FMUL.FTZ R62, R97, R0.reuse ;  /* 0x00000000613e7220 */ /* 0x080fe20000410000 */
[----:B------:R-:W-:-:S03]  /*13e10*/  FMUL.FTZ R63, R99, R0 ;  /* 0x00000000633f7220 */ /* 0x000fc60000410000 */
[----:B------:R-:W-:Y:S01]  /*13e20*/  MUFU.TANH R156, R156 ;  /* 0x0000009c009c7308 */ /* 0x000fe20000002400 */
[C---:B------:R-:W-:Y:S03]  /*13e30*/  HMMA.16816.F32 R16, R72.reuse, R160, R16 ;  /* 0x000000a04810723c */ /* 0x040fe60000001810 */
[-C--:B------:R-:W-:Y:S01]  /*13e40*/  FMUL.FTZ R78, R152, R0.reuse ;  /* 0x00000000984e7220 */ /* 0x080fe20000410000 */
[-C--:B------:R-:W-:Y:S01]  /*13e50*/  FMUL.FTZ R79, R153, R0.reuse ;  /* 0x00000000994f7220 */ /* 0x080fe20000410000 */
[-C--:B------:R-:W-:Y:S01]  /*13e60*/  FMUL.FTZ R152, R154, R0.reuse ;  /* 0x000000009a987220 */ /* 0x080fe20000410000 */
[-C--:B------:R-:W-:Y:S01]  /*13e70*/  FMUL.FTZ R94, R155, R0.reuse ;  /* 0x000000009b5e7220 */ /* 0x080fe20000410000 */
[----:B------:R-:W4:Y:S01]  /*13e80*/  MUFU.TANH R62, R62 ;  /* 0x0000003e003e7308 */ /* 0x000f220000002400 */
[C---:B-1----:R-:W-:Y:S03]  /*13e90*/  HMMA.16816.F32 R112, R72.reuse, R88, R112 ;  /* 0x000000584870723c */ /* 0x042fe60000001870 */
[-C--:B------:R-:W-:Y:S01]  /*13ea0*/  FMUL.FTZ R95, R148, R0.reuse ;  /* 0x00000000945f7220 */ /* 0x080fe20000410000 */
[-C--:B------:R-:W-:Y:S01]  /*13eb0*/  FMUL.FTZ R149, R149, R0.reuse ;  /* 0x0000000095957220 */ /* 0x080fe20000410000 */
[-C--:B------:R-:W-:Y:S01]  /*13ec0*/  FMUL.FTZ R99, R150, R0.reuse ;  /* 0x0000000096637220 */ /* 0x080fe20000410000 */
[----:B------:R-:W-:Y:S01]  /*13ed0*/  FMUL.FTZ R97, R151, R0 ;  /* 0x0000000097617220 */ /* 0x000fe20000410000 */
[----:B------:R-:W1:Y:S01]  /*13ee0*/  MUFU.TANH R63, R63 ;  /* 0x0000003f003f7308 */ /* 0x000e620000002400 */
[----:B------:R-:W-:Y:S01]  /*13ef0*/  HMMA.16816.F32 R108, R72, R90, R108 ;  /* 0x0000005a486c723c */ /* 0x000fe2000000186c */
[----:B------:R-:W1:Y:S06]  /*13f00*/  LDSM.16.M88.4 R88, [R8+0x4000] ;  /* 0x004000000858783b */ /* 0x000e6c0000000200 */
[----:B------:R-:W1:Y:S01]  /*13f10*/  MUFU.TANH R158, R158 ;  /* 0x0000009e009e7308 */ /* 0x000e620000002400 */
[----:B--2---:R-:W-:Y:S01]  /*13f20*/  HMMA.16816.F32 R144, R12, R80, R144 ;  /* 0x000000500c90723c */ /* 0x004fe20000001890 */
[----:B------:R-:W-:-:S05]  /*13f30*/  VIADD R81, R247, 0xf9 ;  /* 0x000000f9f7517836 */ /* 0x000fca0000000000 */
[----:B------:R-:W-:Y:S01]  /*13f40*/  ISETP.GT.AND P6, PT, R248, R81, PT ;  /* 0x00000051f800720c */ /* 0x000fe20003fc4270 */
[----:B------:R-:W2:Y:S01]  /*13f50*/  MUFU.TANH R157, R157 ;  /* 0x0000009d009d7308 */ /* 0x000ea20000002400 */
[C---:B---3--:R-:W-:Y:S01]  /*13f60*/  HMMA.16816.F32 R104, R72.reuse, R84, R104 ;  /* 0x000000544868723c */ /* 0x048fe20000001868 */
[C---:B------:R-:W-:Y:S02]  /*13f70*/  ISETP.GE.AND P4, PT, R81.reuse, R241, PT ;  /* 0x000000f15100720c */ /* 0x040fe40003f86270 */
[----:B------:R-:W-:Y:S02]  /*13f80*/  ISETP.GT.AND P5, PT, R210, R81, PT ;  /* 0x00000051d200720c */ /* 0x000fe40003fa4270 */
[----:B------:R-:W-:Y:S01]  /*13f90*/  ISETP.GE.AND P1, PT, R81, R246, PT ;  /* 0x000000f65100720c */ /* 0x000fe20003f26270 */
[----:B------:R-:W-:Y:S01]  /*13fa0*/  VIADD R81, R247, 0x1 ;  /* 0x00000001f7517836 */ /* 0x000fe20000000000 */
[----:B----4-:R-:W-:Y:S01]  /*13fb0*/  FSEL R62, R62, -INF , !P6 ;  /* 0xff8000003e3e7808 */ /* 0x010fe20007000000 */
[----:B------:R-:W-:Y:S01]  /*13fc0*/  HMMA.16816.F32 R100, R72, R86, R100 ;  /* 0x000000564864723c */ /* 0x000fe20000001864 */
[----:B------:R-:W3:Y:S01]  /*13fd0*/  LDSM.16.M88.4 R84, [R9+0x4800] ;  /* 0x004800000954783b */ /* 0x000ee20000000200 */
[----:B-1----:R-:W-:Y:S01]  /*13fe0*/  FSEL R63, R63, -INF , !P5 ;  /* 0xff8000003f3f7808 */ /* 0x002fe20006800000 */
[----:B------:R-:W1:Y:S01]  /*13ff0*/  MUFU.TANH R78, R78 ;  /* 0x0000004e004e7308 */ /* 0x000e620000002400 */
[----:B------:R-:W-:-:S02]  /*14000*/  FSEL R62, R62, -INF , !P4 ;  /* 0xff8000003e3e7808 */ /* 0x000fc40006000000 */
[----:B------:R-:W-:Y:S02]  /*14010*/  ISETP.GT.AND P3, PT, R248, R81, PT ;  /* 0x00000051f800720c */ /* 0x000fe40003f64270 */
[----:B------:R-:W-:Y:S01]  /*14020*/  HMMA.16816.F32 R140, R12, R82, R140 ;  /* 0x000000520c8c723c */ /* 0x000fe2000000188c */
[C---:B------:R-:W-:Y:S02]  /*14030*/  ISETP.GE.AND P6, PT, R81.reuse, R241, PT ;  /* 0x000000f15100720c */ /* 0x040fe40003fc6270 */
[----:B------:R-:W-:Y:S01]  /*14040*/  ISETP.GE.AND P0, PT, R81, R246, PT ;  /* 0x000000f65100720c */ /* 0x000fe20003f06270 */
[----:B------:R-:W-:Y:S01]  /*14050*/  MUFU.TANH R79, R79 ;  /* 0x0000004f004f7308 */ /* 0x000fe20000002400 */
[----:B------:R-:W-:Y:S02]  /*14060*/  ISETP.GT.AND P4, PT, R210, R81, PT ;  /* 0x00000051d200720c */ /* 0x000fe40003f84270 */
[----:B------:R-:W4:Y:S01]  /*14070*/  LDSM.16.M88.4 R80, [R8+0x4800] ;  /* 0x004800000850783b */ /* 0x000f220000000200 */
[----:B------:R-:W-:Y:S01]  /*14080*/  FSEL R180, R180, -INF , !P3 ;  /* 0xff800000b4b47808 */ /* 0x000fe20005800000 */
[----:B------:R-:W-:Y:S01]  /*14090*/  HMMA.16816.F32 R144, R4, R88, R144 ;  /* 0x000000580490723c */ /* 0x000fe20000001890 */
[----:B------:R-:W-:Y:S01]  /*140a0*/  VIADD R89, R247, 0x8 ;  /* 0x00000008f7597836 */ /* 0x000fe20000000000 */
[----:B------:R-:W-:Y:S01]  /*140b0*/  FSEL R181, R181, -INF , !P4 ;  /* 0xff800000b5b57808 */ /* 0x000fe20006000000 */
[----:B------:R-:W1:Y:S01]  /*140c0*/  MUFU.TANH R152, R152 ;  /* 0x0000009800987308 */ /* 0x000e620000002400 */
[----:B------:R-:W-:-:S02]  /*140d0*/  FSEL R208, R180, -INF , !P6 ;  /* 0xff800000b4d07808 */ /* 0x000fc40007000000 */
[-C--:B------:R-:W-:Y:S02]  /*140e0*/  ISETP.GT.AND P5, PT, R248, R89.reuse, PT ;  /* 0x00000059f800720c */ /* 0x080fe40003fa4270 */
[----:B------:R-:W-:Y:S01]  /*140f0*/  ISETP.GT.AND P6, PT, R210, R89, PT ;  /* 0x00000059d200720c */ /* 0x000fe20003fc4270 */
[----:B------:R-:W-:Y:S01]  /*14100*/  HMMA.16816.F32 R16, R12, R76, R16 ;  /* 0x0000004c0c10723c */ /* 0x000fe20000001810 */
[----:B------:R-:W-:Y:S01]  /*14110*/  ISETP.GE.AND P3, PT, R89, R241, PT ;  /* 0x000000f15900720c */ /* 0x000fe20003f66270 */
[----:B------:R-:W1:Y:S01]  /*14120*/  MUFU.TANH R94, R94 ;  /* 0x0000005e005e7308 */ /* 0x000e620000002400 */
[----:B------:R-:W-:Y:S02]  /*14130*/  FSEL R182, R182, -INF , !P5 ;  /* 0xff800000b6b67808 */ /* 0x000fe40006800000 */
[----:B------:R-:W-:Y:S02]  /*14140*/  FSEL R63, R63, -INF , !P1 ;  /* 0xff8000003f3f7808 */ /* 0x000fe40004800000 */
[----:B------:R-:W-:Y:S01]  /*14150*/  ISETP.GE.AND P1, PT, R89, R246, PT ;  /* 0x000000f65900720c */ /* 0x000fe20003f26270 */
[----:B------:R-:W-:Y:S01]  /*14160*/  HMMA.16816.F32 R140, R4, R90, R140 ;  /* 0x0000005a048c723c */ /* 0x000fe2000000188c */
[----:B------:R-:W-:Y:S01]  /*14170*/  FSEL R185, R185, -INF , !P6 ;  /* 0xff800000b9b97808 */ /* 0x000fe20007000000 */
[----:B------:R-:W2:Y:S01]  /*14180*/  LDSM.16.M88.4 R88, [R56+0x7000] ;  /* 0x007000003858783b */ /* 0x000ea20000000200 */
[----:B------:R-:W-:Y:S01]  /*14190*/  FSEL R212, R182, -INF , !P3 ;  /* 0xff800000b6d47808 */ /* 0x000fe20005800000 */
[-C--:B------:R-:W-:Y:S01]  /*141a0*/  FMUL.FTZ R146, R146, R0.reuse ;  /* 0x0000000092927220 */ /* 0x080fe20000410000 */
[-C--:B------:R-:W-:Y:S01]  /*141b0*/  FMUL.FTZ R144, R144, R0.reuse ;  /* 0x0000000090907220 */ /* 0x080fe20000410000 */
[-C--:B------:R-:W-:Y:S01]  /*141c0*/  FMUL.FTZ R147, R147, R0.reuse ;  /* 0x0000000093937220 */ /* 0x080fe20000410000 */
[----:B------:R-:W-:Y:S01]  /*141d0*/  MUFU.TANH R155, R149 ;  /* 0x00000095009b7308 */ /* 0x000fe20000002400 */
[----:B---3--:R-:W-:Y:S01]  /*141e0*/  HMMA.16816.F32 R136, R12, R84, R136 ;  /* 0x000000540c88723c */ /* 0x008fe20000001888 */
[----:B------:R-:W-:Y:S01]  /*141f0*/  VIADD R85, R247, 0x9 ;  /* 0x00000009f7557836 */ /* 0x000fe20000000000 */
[----:B------:R-:W-:Y:S01]  /*14200*/  FSEL R84, R181, -INF , !P0 ;  /* 0xff800000b5547808 */ /* 0x000fe20004000000 */
[----:B------:R-:W-:-:S03]  /*14210*/  FMUL.FTZ R145, R145, R0 ;  /* 0x0000000091917220 */ /* 0x000fc60000410000 */
[----:B------:R-:W-:Y:S01]  /*14220*/  ISETP.GT.AND P4, PT, R248, R85, PT ;  /* 0x00000055f800720c */ /* 0x000fe20003f84270 */
[----:B------:R3:W-:Y:S01]  /*14230*/  STL [R1], R84 ;  /* 0x0000005401007387 */ /* 0x0007e20000100800 */
[C---:B------:R-:W-:Y:S01]  /*14240*/  ISETP.GE.AND P5, PT, R85.reuse, R241, PT ;  /* 0x000000f15500720c */ /* 0x040fe20003fa6270 */
[----:B------:R-:W-:Y:S01]  /*14250*/  HMMA.16816.F32 R132, R12, R86, R132 ;  /* 0x000000560c84723c */ /* 0x000fe20000001884 */
[----:B------:R-:W-:Y:S01]  /*14260*/  ISETP.GE.AND P0, PT, R85, R246, PT ;  /* 0x000000f65500720c */ /* 0x000fe20003f06270 */
[----:B------:R1:W-:Y:S01]  /*14270*/  MUFU.TANH R173, R146 ;  /* 0x0000009200ad7308 */ /* 0x0003e20000002400 */
        /* <DEDUP_REMOVED lines=8> */
[----:B------:R-:W-:Y:S01]  /*14300*/  ISETP.GT.AND P6, PT, R248, R85, PT ;  /* 0x00000055f800720c */ /* 0x000fe20003fc4270 */
[C---:B----4-:R-:W-:Y:S01]  /*14310*/  HMMA.16816.F32 R136, R4.reuse, R80, R136 ;  /* 0x000000500488723c */ /* 0x050fe20000001888 */
[----:B------:R-:W-:Y:S01]  /*14320*/  ISETP.GE.AND P4, PT, R85, R241, PT ;  /* 0x000000f15500720c */ /* 0x000fe20003f86270 */
[----:B------:R-:W-:Y:S01]  /*14330*/  VIADD R81, R247, 0x11 ;  /* 0x00000011f7517836 */ /* 0x000fe20000000000 */
[----:B------:R-:W-:Y:S01]  /*14340*/  ISETP.GT.AND P5, PT, R210, R85, PT ;  /* 0x00000055d200720c */ /* 0x000fe20003fa4270 */
[-C--:B------:R-:W-:Y:S01]  /*14350*/  FMUL.FTZ R142, R142, R0.reuse ;  /* 0x000000008e8e7220 */ /* 0x080fe20000410000 */
[----:B------:R-:W-:Y:S01]  /*14360*/  FSEL R80, R184, -INF , !P0 ;  /* 0xff800000b8507808 */ /* 0x000fe20004000000 */
[----:B------:R-:W-:Y:S01]  /*14370*/  MUFU.TANH R159, R144 ;  /* 0x00000090009f7308 */ /* 0x000fe20000002400 */
[----:B------:R-:W-:Y:S01]  /*14380*/  ISETP.GT.AND P3, PT, R248, R81, PT ;  /* 0x00000051f800720c */ /* 0x000fe20003f64270 */
[----:B------:R-:W-:Y:S01]  /*14390*/  HMMA.16816.F32 R132, R4, R82, R132 ;  /* 0x000000520484723c */ /* 0x000fe20000001884 */
[----:B-1----:R-:W-:Y:S01]  /*143a0*/  FSEL R146, R176, -INF , !P6 ;  /* 0xff800000b0927808 */ /* 0x002fe20007000000 */
[----:B------:R-:W-:Y:S01]  /*143b0*/  FMUL.FTZ R143, R143, R0 ;  /* 0x000000008f8f7220 */ /* 0x000fe20000410000 */
[----:B---3--:R-:W-:-:S02]  /*143c0*/  FSEL R84, R185, -INF , !P1 ;  /* 0xff800000b9547808 */ /* 0x008fc40004800000 */
[-C--:B------:R-:W-:Y:S01]  /*143d0*/  ISETP.GE.AND P1, PT, R85, R246.reuse, PT ;  /* 0x000000f65500720c */ /* 0x080fe20003f26270 */
[----:B------:R1:W-:Y:S01]  /*143e0*/  MUFU.TANH R172, R140 ;  /* 0x0000008c00ac7308 */ /* 0x0003e20000002400 */
[----:B------:R-:W-:Y:S01]  /*143f0*/  FSEL R146, R146, -INF , !P4 ;  /* 0xff80000092927808 */ /* 0x000fe20006000000 */
[----:B------:R-:W-:Y:S01]  /*14400*/  STL [R1+0x4], R84 ;  /* 0x0000045401007387 */ /* 0x000fe20000100800 */
[C---:B------:R-:W-:Y:S01]  /*14410*/  ISETP.GE.AND P6, PT, R81.reuse, R241, PT ;  /* 0x000000f15100720c */ /* 0x040fe20003fc6270 */
[C---:B--2---:R-:W-:Y:S01]  /*14420*/  HMMA.16816.F32 R68, R72.reuse, R88, R68 ;  /* 0x000000584844723c */ /* 0x044fe20000001844 */
[----:B------:R-:W-:Y:S01]  /*14430*/  ISETP.GE.AND P0, PT, R81, R246, PT ;  /* 0x000000f65100720c */ /* 0x000fe20003f06270 */
[----:B------:R-:W2:Y:S01]  /*14440*/  LDSM.16.M88.4 R84, [R9+0x5000] ;  /* 0x005000000954783b */ /* 0x000ea20000000200 */
[----:B------:R-:W-:Y:S01]  /*14450*/  ISETP.GT.AND P4, PT, R210, R81, PT ;  /* 0x00000051d200720c */ /* 0x000fe20003f84270 */
[----:B------:R-:W-:Y:S01]  /*14460*/  VIADD R81, R247, 0x18 ;  /* 0x00000018f7517836 */ /* 0x000fe20000000000 */
[----:B------:R-:W-:Y:S01]  /*14470*/  FSEL R186, R186, -INF , !P5 ;  /* 0xff800000baba7808 */ /* 0x000fe20006800000 */
[----:B------:R-:W-:Y:S01]  /*14480*/  STL [R1+0x8], R80 ;  /* 0x0000085001007387 */ /* 0x000fe20000100800 */
[----:B------:R-:W-:Y:S01]  /*14490*/  FSEL R177, R177, -INF , !P3 ;  /* 0xff800000b1b17808 */ /* 0x000fe20005800000 */
[----:B------:R-:W-:Y:S01]  /*144a0*/  VIADD R89, R247, 0x19 ;  /* 0x00000019f7597836 */ /* 0x000fe20000000000 */
[----:B------:R-:W-:Y:S01]  /*144b0*/  FSEL R218, R186, -INF , !P1 ;  /* 0xff800000bada7808 */ /* 0x000fe20004800000 */
[----:B------:R-:W-:Y:S01]  /*144c0*/  HMMA.16816.F32 R52, R72, R90, R52 ;  /* 0x0000005a4834723c */ /* 0x000fe20000001834 */
[----:B------:R-:W-:Y:S01]  /*144d0*/  FSEL R202, R177, -INF , !P6 ;  /* 0xff800000b1ca7808 */ /* 0x000fe20007000000 */
[-C--:B------:R-:W-:Y:S01]  /*144e0*/  FMUL.FTZ R177, R136, R0.reuse ;  /* 0x0000000088b17220 */ /* 0x080fe20000410000 */
[----:B------:R-:W-:Y:S01]  /*144f0*/  ISETP.GT.AND P5, PT, R248, R81, PT ;  /* 0x00000051f800720c */ /* 0x000fe20003fa4270 */
[----:B------:R-:W-:Y:S01]  /*14500*/  FMUL.FTZ R136, R137, R0 ;  /* 0x0000000089887220 */ /* 0x000fe20000410000 */
[C---:B------:R-:W-:Y:S01]  /*14510*/  ISETP.GE.AND P3, PT, R81.reuse, R241, PT ;  /* 0x000000f15100720c */ /* 0x040fe20003f66270 */
[----:B------:R3:W-:Y:S01]  /*14520*/  MUFU.TANH R176, R142 ;  /* 0x0000008e00b07308 */ /* 0x0007e20000002400 */
[----:B------:R-:W-:Y:S01]  /*14530*/  ISETP.GE.AND P1, PT, R81, R246, PT ;  /* 0x000000f65100720c */ /* 0x000fe20003f26270 */
[-C--:B------:R-:W-:Y:S01]  /*14540*/  FMUL.FTZ R132, R132, R0.reuse ;  /* 0x0000000084847220 */ /* 0x080fe20000410000 */
[----:B------:R-:W-:Y:S01]  /*14550*/  ISETP.GT.AND P6, PT, R210, R81, PT ;  /* 0x00000051d200720c */ /* 0x000fe20003fc4270 */
[----:B------:R-:W-:Y:S01]  /*14560*/  FMUL.FTZ R133, R133, R0 ;  /* 0x0000000085857220 */ /* 0x000fe20000410000 */
[----:B------:R-:W4:Y:S01]  /*14570*/  LDSM.16.M88.4 R80, [R8+0x5000] ;  /* 0x005000000850783b */ /* 0x000f220000000200 */
[----:B------:R-:W-:Y:S01]  /*14580*/  FSEL R178, R178, -INF , !P4 ;  /* 0xff800000b2b27808 */ /* 0x000fe20006000000 */
[----:B------:R-:W-:Y:S01]  /*14590*/  HMMA.16816.F32 R16, R4, R92, R16 ;  /* 0x0000005c0410723c */ /* 0x000fe20000001810 */
[----:B------:R-:W-:Y:S01]  /*145a0*/  FSEL R187, R187, -INF , !P5 ;  /* 0xff800000bbbb7808 */ /* 0x000fe20006800000 */
[----:B------:R3:W-:Y:S01]  /*145b0*/  MUFU.TANH R175, R143 ;  /* 0x0000008f00af7308 */ /* 0x0007e20000002400 */
[----:B------:R-:W-:-:S02]  /*145c0*/  ISETP.GT.AND P4, PT, R248, R89, PT ;  /* 0x00000059f800720c */ /* 0x000fc40003f84270 */
[----:B------:R-:W-:Y:S01]  /*145d0*/  FSEL R252, R178, -INF , !P0 ;  /* 0xff800000b2fc7808 */ /* 0x000fe20004000000 */
[-C--:B------:R-:W-:Y:S01]  /*145e0*/  FMUL.FTZ R178, R138, R0.reuse ;  /* 0x000000008ab27220 */ /* 0x080fe20000410000 */
[----:B------:R-:W-:Y:S01]  /*145f0*/  FSEL R204, R187, -INF , !P3 ;  /* 0xff800000bbcc7808 */ /* 0x000fe20005800000 */
[----:B------:R-:W-:Y:S01]  /*14600*/  FMUL.FTZ R138, R139, R0 ;  /* 0x000000008b8a7220 */ /* 0x000fe20000410000 */
[C---:B------:R-:W-:Y:S01]  /*14610*/  ISETP.GE.AND P5, PT, R89.reuse, R241, PT ;  /* 0x000000f15900720c */ /* 0x040fe20003fa6270 */
[----:B------:R-:W3:Y:S01]  /*14620*/  MUFU.TANH R95, R95 ;  /* 0x0000005f005f7308 */ /* 0x000ee20000002400 */
[----:B------:R-:W-:Y:S02]  /*14630*/  ISETP.GE.AND P0, PT, R89, R246, PT ;  /* 0x000000f65900720c */ /* 0x000fe40003f06270 */
[----:B------:R-:W-:Y:S01]  /*14640*/  ISETP.GT.AND P3, PT, R210, R89, PT ;  /* 0x00000059d200720c */ /* 0x000fe20003f64270 */
[----:B------:R-:W-:Y:S01]  /*14650*/  VIADD R89, R247, 0x20 ;  /* 0x00000020f7597836 */ /* 0x000fe20000000000 */
[----:B------:R-:W-:-:S02]  /*14660*/  FSEL R195, R195, -INF , !P6 ;  /* 0xff800000c3c37808 */ /* 0x000fc40007000000 */
[----:B------:R-:W-:Y:S01]  /*14670*/  FSEL R194, R194, -INF , !P4 ;  /* 0xff800000c2c27808 */ /* 0x000fe20006000000 */
[----:B------:R-:W3:Y:S01]  /*14680*/  MUFU.TANH R99, R99 ;  /* 0x0000006300637308 */ /* 0x000ee20000002400 */
[C---:B--2---:R-:W-:Y:S01]  /*14690*/  HMMA.16816.F32 R128, R12.reuse, R84, R128 ;  /* 0x000000540c80723c */ /* 0x044fe20000001880 */
[----:B------:R-:W-:Y:S01]  /*146a0*/  ISETP.GT.AND P6, PT, R248, R89, PT ;  /* 0x00000059f800720c */ /* 0x000fe20003fc4270 */
[----:B------:R-:W-:Y:S01]  /*146b0*/  VIADD R85, R247, 0x21 ;  /* 0x00000021f7557836 */ /* 0x000fe20000000000 */
[----:B------:R-:W-:Y:S01]  /*146c0*/  FSEL R250, R195, -INF , !P1 ;  /* 0xff800000c3fa7808 */ /* 0x000fe20004800000 */
[----:B------:R-:W-:Y:S01]  /*146d0*/  FMUL.FTZ R19, R19, R0 ;  /* 0x0000000013137220 */ /* 0x000fe20000410000 */
[----:B------:R-:W-:Y:S02]  /*146e0*/  FSEL R206, R194, -INF , !P5 ;  /* 0xff800000c2ce7808 */ /* 0x000fe40006800000 */
[C---:B------:R-:W-:Y:S01]  /*146f0*/  ISETP.GE.AND P4, PT, R89.reuse, R241, PT ;  /* 0x000000f15900720c */ /* 0x040fe20003f86270 */
[----:B------:R-:W-:Y:S01]  /*14700*/  HMMA.16816.F32 R124, R12, R86, R124 ;  /* 0x000000560c7c723c */ /* 0x000fe2000000187c */
[----:B------:R-:W-:Y:S01]  /*14710*/  ISETP.GE.AND P1, PT, R89, R246, PT ;  /* 0x000000f65900720c */ /* 0x000fe20003f26270 */
[----:B------:R2:W-:Y:S01]  /*14720*/  MUFU.TANH R163, R147 ;  /* 0x0000009300a37308 */ /* 0x0005e20000002400 */
[----:B------:R-:W-:-:S02]  /*14730*/  ISETP.GT.AND P5, PT, R210, R89, PT ;  /* 0x00000059d200720c */ /* 0x000fc40003fa4270 */
[----:B------:R-:W3:Y:S01]  /*14740*/  LDSM.16.M88.4 R88, [R9+0x5800] ;  /* 0x005800000958783b */ /* 0x000ee20000000200 */
[----:B------:R-:W-:Y:S02]  /*14750*/  FSEL R179, R179, -INF , !P3 ;  /* 0xff800000b3b37808 */ /* 0x000fe40005800000 */
[----:B------:R-:W-:Y:S01]  /*14760*/  FSEL R139, R168, -INF , !P6 ;  /* 0xff800000a88b7808 */ /* 0x000fe20007000000 */
[-C--:B------:R-:W-:Y:S01]  /*14770*/  FMUL.FTZ R168, R134, R0.reuse ;  /* 0x0000000086a87220 */ /* 0x080fe20000410000 */
[----:B------:R-:W-:Y:S01]  /*14780*/  FSEL R214, R179, -INF , !P0 ;  /* 0xff800000b3d67808 */ /* 0x000fe20004000000 */
[----:B------:R-:W2:Y:S01]  /*14790*/  MUFU.TANH R97, R97 ;  /* 0x0000006100617308 */ /* 0x000ea20000002400 */
[----:B------:R-:W-:Y:S01]  /*147a0*/  FSEL R139, R139, -INF , !P4 ;  /* 0xff8000008b8b7808 */ /* 0x000fe20006000000 */
[C---:B----4-:R-:W-:Y:S01]  /*147b0*/  HMMA.16816.F32 R128, R4.reuse, R80, R128 ;  /* 0x000000500480723c */ /* 0x050fe20000001880 */
[----:B------:R-:W-:Y:S01]  /*147c0*/  ISETP.GT.AND P3, PT, R248, R85, PT ;  /* 0x00000055f800720c */ /* 0x000fe20003f64270 */
[----:B------:R-:W-:Y:S01]  /*147d0*/  VIADD R81, R247, 0x29 ;  /* 0x00000029f7517836 */ /* 0x000fe20000000000 */
[----:B------:R-:W-:Y:S01]  /*147e0*/  ISETP.GE.AND P6, PT, R85, R241, PT ;  /* 0x000000f15500720c */ /* 0x000fe20003fc6270 */
[----:B------:R-:W-:Y:S01]  /*147f0*/  FMUL.FTZ R134, R135, R0 ;  /* 0x0000000087867220 */ /* 0x000fe20000410000 */
[----:B------:R-:W-:Y:S01]  /*14800*/  ISETP.GE.AND P0, PT, R85, R246, PT ;  /* 0x000000f65500720c */ /* 0x000fe20003f06270 */
[----:B------:R-:W4:Y:S01]  /*14810*/  MUFU.TANH R145, R145 ;  /* 0x0000009100917308 */ /* 0x000f220000002400 */
[----:B------:R-:W-:Y:S01]  /*14820*/  ISETP.GT.AND P4, PT, R210, R85, PT ;  /* 0x00000055d200720c */ /* 0x000fe20003f84270 */
[----:B------:R-:W-:Y:S01]  /*14830*/  VIADD R85, R247, 0x28 ;  /* 0x00000028f7557836 */ /* 0x000fe20000000000 */
[----:B------:R-:W-:Y:S01]  /*14840*/  FSEL R137, R170, -INF , !P5 ;  /* 0xff800000aa897808 */ /* 0x000fe20006800000 */
[----:B------:R-:W-:Y:S01]  /*14850*/  HMMA.16816.F32 R124, R4, R82, R124 ;  /* 0x00000052047c723c */ /* 0x000fe2000000187c */
[----:B------:R-:W-:-:S02]  /*14860*/  FSEL R141, R169, -INF , !P3 ;  /* 0xff800000a98d7808 */ /* 0x000fc40005800000 */
[----:B------:R-:W-:Y:S01]  /*14870*/  ISETP.GT.AND P5, PT, R248, R85, PT ;  /* 0x00000055f800720c */ /* 0x000fe20003fa4270 */
[----:B------:R-:W4:Y:S01]  /*14880*/  MUFU.TANH R177, R177 ;  /* 0x000000b100b17308 */ /* 0x000f220000002400 */
[----:B------:R-:W-:Y:S02]  /*14890*/  ISETP.GE.AND P3, PT, R85, R241, PT ;  /* 0x000000f15500720c */ /* 0x000fe40003f66270 */
[----:B-1----:R-:W-:Y:S02]  /*148a0*/  FSEL R140, R171, -INF , !P4 ;  /* 0xff800000ab8c7808 */ /* 0x002fe40006000000 */
[----:B------:R-:W-:Y:S01]  /*148b0*/  FSEL R144, R162, -INF , !P5 ;  /* 0xff800000a2907808 */ /* 0x000fe20006800000 */
[-C--:B------:R-:W-:Y:S01]  /*148c0*/  FMUL.FTZ R135, R128, R0.reuse ;  /* 0x0000000080877220 */ /* 0x080fe20000410000 */
[----:B------:R-:W-:Y:S01]  /*148d0*/  FSEL R137, R137, -INF , !P1 ;  /* 0xff80000089897808 */ /* 0x000fe20004800000 */
[----:B------:R-:W1:Y:S01]  /*148e0*/  MUFU.TANH R178, R178 ;  /* 0x000000b200b27308 */ /* 0x000e620000002400 */
[----:B------:R-:W-:Y:S01]  /*148f0*/  FSEL R141, R141, -INF , !P6 ;  /* 0xff8000008d8d7808 */ /* 0x000fe20007000000 */
[----:B------:R-:W-:Y:S01]  /*14900*/  FMUL.FTZ R128, R129, R0 ;  /* 0x0000000081807220 */ /* 0x000fe20000410000 */
[----:B------:R-:W-:Y:S01]  /*14910*/  ISETP.GE.AND P1, PT, R85, R246, PT ;  /* 0x000000f65500720c */ /* 0x000fe20003f26270 */
[-C--:B------:R-:W-:Y:S01]  /*14920*/  FMUL.FTZ R129, R130, R0.reuse ;  /* 0x0000000082817220 */ /* 0x080fe20000410000 */
[----:B------:R-:W-:Y:S01]  /*14930*/  ISETP.GT.AND P6, PT, R210, R85, PT ;  /* 0x00000055d200720c */ /* 0x000fe20003fc4270 */
[----:B------:R-:W-:Y:S01]  /*14940*/  FMUL.FTZ R131, R131, R0 ;  /* 0x0000000083837220 */ /* 0x000fe20000410000 */
[----:B------:R-:W-:Y:S01]  /*14950*/  ISETP.GT.AND P4, PT, R248, R81, PT ;  /* 0x00000051f800720c */ /* 0x000fe20003f84270 */
[----:B------:R-:W2:Y:S01]  /*14960*/  LDSM.16.M88.4 R84, [R8+0x5800] ;  /* 0x005800000854783b */ /* 0x000ea20000000200 */
[----:B------:R-:W-:Y:S01]  /*14970*/  FSEL R140, R140, -INF , !P0 ;  /* 0xff8000008c8c7808 */ /* 0x000fe20004000000 */
[C---:B---3--:R-:W-:Y:S01]  /*14980*/  HMMA.16816.F32 R120, R12.reuse, R88, R120 ;  /* 0x000000580c78723c */ /* 0x048fe20000001878 */
[----:B------:R-:W-:Y:S01]  /*14990*/  FSEL R144, R144, -INF , !P3 ;  /* 0xff80000090907808 */ /* 0x000fe20005800000 */
[----:B------:R-:W-:Y:S01]  /*149a0*/  VIADD R89, R247, 0x31 ;  /* 0x00000031f7597836 */ /* 0x000fe20000000000 */
[C---:B------:R-:W-:Y:S01]  /*149b0*/  ISETP.GE.AND P5, PT, R81.reuse, R241, PT ;  /* 0x000000f15100720c */ /* 0x040fe20003fa6270 */
[----:B------:R-:W3:Y:S01]  /*149c0*/  MUFU.TANH R136, R136 ;  /* 0x0000008800887308 */ /* 0x000ee20000002400 */
[----:B------:R-:W-:Y:S01]  /*149d0*/  ISETP.GE.AND P0, PT, R81, R246, PT ;  /* 0x000000f65100720c */ /* 0x000fe20003f06270 */
[-C--:B------:R-:W-:Y:S01]  /*149e0*/  FMUL.FTZ R124, R124, R0.reuse ;  /* 0x000000007c7c7220 */ /* 0x080fe20000410000 */
[----:B------:R-:W-:Y:S01]  /*149f0*/  ISETP.GT.AND P3, PT, R210, R81, PT ;  /* 0x00000051d200720c */ /* 0x000fe20003f64270 */
[----:B------:R-:W-:Y:S01]  /*14a00*/  VIADD R81, R247, 0x30 ;  /* 0x00000030f7517836 */ /* 0x000fe20000000000 */
[----:B------:R-:W-:Y:S01]  /*14a10*/  FSEL R142, R158, -INF , !P6 ;  /* 0xff8000009e8e7808 */ /* 0x000fe20007000000 */
[----:B------:R-:W-:Y:S01]  /*14a20*/  HMMA.16816.F32 R116, R12, R90, R116 ;  /* 0x0000005a0c74723c */ /* 0x000fe20000001874 */
[----:B------:R-:W-:Y:S01]  /*14a30*/  FSEL R143, R156, -INF , !P4 ;  /* 0xff8000009c8f7808 */ /* 0x000fe20006000000 */
[----:B------:R-:W3:Y:S01]  /*14a40*/  MUFU.TANH R138, R138 ;  /* 0x0000008a008a7308 */ /* 0x000ee20000002400 */
[----:B------:R-:W-:Y:S01]  /*14a50*/  FSEL R142, R142, -INF , !P1 ;  /* 0xff8000008e8e7808 */ /* 0x000fe20004800000 */
[----:B------:R-:W-:Y:S01]  /*14a60*/  FMUL.FTZ R125, R125, R0 ;  /* 0x000000007d7d7220 */ /* 0x000fe20000410000 */
[----:B------:R-:W-:-:S02]  /*14a70*/  FSEL R143, R143, -INF , !P5 ;  /* 0xff8000008f8f7808 */ /* 0x000fc40006800000 */
[----:B------:R-:W-:Y:S02]  /*14a80*/  ISETP.GT.AND P6, PT, R248, R81, PT ;  /* 0x00000051f800720c */ /* 0x000fe40003fc4270 */
[C---:B------:R-:W-:Y:S01]  /*14a90*/  ISETP.GE.AND P4, PT, R81.reuse, R241, PT ;  /* 0x000000f15100720c */ /* 0x040fe20003f86270 */
[----:B------:R-:W3:Y:S01]  /*14aa0*/  MUFU.TANH R132, R132 ;  /* 0x0000008400847308 */ /* 0x000ee20000002400 */
[----:B------:R-:W-:Y:S02]  /*14ab0*/  ISETP.GE.AND P1, PT, R81, R246, PT ;  /* 0x000000f65100720c */ /* 0x000fe40003f26270 */
[----:B------:R-:W-:Y:S02]  /*14ac0*/  ISETP.GT.AND P5, PT, R210, R81, PT ;  /* 0x00000051d200720c */ /* 0x000fe40003fa4270 */
[----:B------:R-:W4:Y:S01]  /*14ad0*/  LDSM.16.M88.4 R80, [R56+0x7800] ;  /* 0x007800003850783b */ /* 0x000f220000000200 */
[----:B------:R-:W-:Y:S02]  /*14ae0*/  FSEL R154, R157, -INF , !P3 ;  /* 0xff8000009d9a7808 */ /* 0x000fe40005800000 */
[----:B------:R-:W-:Y:S01]  /*14af0*/  FSEL R78, R78, -INF , !P6 ;  /* 0xff8000004e4e7808 */ /* 0x000fe20007000000 */
[----:B------:R-:W-:Y:S01]  /*14b00*/  MUFU.TANH R133, R133 ;  /* 0x0000008500857308 */ /* 0x000fe20000002400 */
[----:B------:R-:W-:-:S02]  /*14b10*/  ISETP.GT.AND P3, PT, R248, R89, PT ;  /* 0x00000059f800720c */ /* 0x000fc40003f64270 */
[----:B------:R-:W-:Y:S02]  /*14b20*/  FSEL R154, R154, -INF , !P0 ;  /* 0xff8000009a9a7808 */ /* 0x000fe40004000000 */
[----:B------:R-:W-:Y:S02]  /*14b30*/  FSEL R149, R78, -INF , !P4 ;  /* 0xff8000004e957808 */ /* 0x000fe40006000000 */
[C---:B------:R-:W-:Y:S01]  /*14b40*/  ISETP.GE.AND P6, PT, R89.reuse, R241, PT ;  /* 0x000000f15900720c */ /* 0x040fe20003fc6270 */
[----:B------:R-:W3:Y:S01]  /*14b50*/  MUFU.TANH R168, R168 ;  /* 0x000000a800a87308 */ /* 0x000ee20000002400 */
[----:B------:R-:W-:Y:S01]  /*14b60*/  ISETP.GE.AND P0, PT, R89, R246, PT ;  /* 0x000000f65900720c */ /* 0x000fe20003f06270 */
[C---:B--2---:R-:W-:Y:S01]  /*14b70*/  HMMA.16816.F32 R120, R4.reuse, R84, R120 ;  /* 0x000000540478723c */ /* 0x044fe20000001878 */
[----:B------:R-:W-:Y:S01]  /*14b80*/  ISETP.GT.AND P4, PT, R210, R89, PT ;  /* 0x00000059d200720c */ /* 0x000fe20003f84270 */
[C---:B------:R-:W-:Y:S01]  /*14b90*/  VIADD R89, R247.reuse, 0x38 ;  /* 0x00000038f7597836 */ /* 0x040fe20000000000 */
[----:B------:R-:W-:Y:S01]  /*14ba0*/  FSEL R147, R152, -INF , !P5 ;  /* 0xff80000098937808 */ /* 0x000fe20006800000 */
[----:B------:R-:W-:Y:S01]  /*14bb0*/  VIADD R85, R247, 0x39 ;  /* 0x00000039f7557836 */ /* 0x000fe20000000000 */
[----:B------:R-:W-:Y:S01]  /*14bc0*/  FSEL R151, R79, -INF , !P3 ;  /* 0xff8000004f977808 */ /* 0x000fe20005800000 */
[----:B------:R-:W2:Y:S01]  /*14bd0*/  MUFU.TANH R134, R134 ;  /* 0x0000008600867308 */ /* 0x000ea20000002400 */
[----:B------:R-:W-:Y:S01]  /*14be0*/  FSEL R147, R147, -INF , !P1 ;  /* 0xff80000093937808 */ /* 0x000fe20004800000 */
[----:B------:R-:W-:Y:S01]  /*14bf0*/  HMMA.16816.F32 R116, R4, R86, R116 ;  /* 0x000000560474723c */ /* 0x000fe20000001874 */
[----:B------:R-:W-:-:S02]  /*14c00*/  FSEL R151, R151, -INF , !P6 ;  /* 0xff80000097977808 */ /* 0x000fc40007000000 */
[----:B------:R-:W-:Y:S02]  /*14c10*/  ISETP.GT.AND P5, PT, R248, R89, PT ;  /* 0x00000059f800720c */ /* 0x000fe40003fa4270 */
[C---:B------:R-:W-:Y:S01]  /*14c20*/  ISETP.GE.AND P3, PT, R89.reuse, R241, PT ;  /* 0x000000f15900720c */ /* 0x040fe20003f66270 */
[----:B------:R1:W-:Y:S01]  /*14c30*/  MUFU.TANH R79, R124 ;  /* 0x0000007c004f7308 */ /* 0x0003e20000002400 */
[----:B------:R-:W-:Y:S02]  /*14c40*/  ISETP.GE.AND P1, PT, R89, R246, PT ;  /* 0x000000f65900720c */ /* 0x000fe40003f26270 */
[----:B------:R-:W-:Y:S02]  /*14c50*/  ISETP.GT.AND P6, PT, R210, R89, PT ;  /* 0x00000059d200720c */ /* 0x000fe40003fc4270 */
[----:B------:R-:W3:Y:S01]  /*14c60*/  LDSM.16.M88.4 R88, [R9+0x6000] ;  /* 0x006000000958783b */ /* 0x000ee20000000200 */
[----:B------:R-:W-:Y:S02]  /*14c70*/  FSEL R148, R94, -INF , !P4 ;  /* 0xff8000005e947808 */ /* 0x000fe40006000000 */
[----:B------:R-:W-:Y:S01]  /*14c80*/  ISETP.GT.AND P4, PT, R248, R85, PT ;  /* 0x00000055f800720c */ /* 0x000fe20003f84270 */
[----:B------:R-:W-:Y:S01]  /*14c90*/  MUFU.TANH R94, R125 ;  /* 0x0000007d005e7308 */ /* 0x000fe20000002400 */
[----:B------:R-:W-:Y:S01]  /*14ca0*/  FSEL R95, R95, -INF , !P5 ;  /* 0xff8000005f5f7808 */ /* 0x000fe20006800000 */
[C---:B----4-:R-:W-:Y:S01]  /*14cb0*/  HMMA.16816.F32 R48, R72.reuse, R80, R48 ;  /* 0x000000504830723c */ /* 0x050fe20000001830 */
[----:B------:R-:W-:Y:S01]  /*14cc0*/  ISETP.GE.AND P5, PT, R85, R241, PT ;  /* 0x000000f15500720c */ /* 0x000fe20003fa6270 */
[----:B------:R-:W-:Y:S01]  /*14cd0*/  VIADD R81, R247, 0x40 ;  /* 0x00000040f7517836 */ /* 0x000fe20000000000 */
[----:B------:R-:W-:Y:S01]  /*14ce0*/  FSEL R99, R99, -INF , !P6 ;  /* 0xff80000063637808 */ /* 0x000fe20007000000 */
[-C--:B------:R-:W-:Y:S01]  /*14cf0*/  FMUL.FTZ R116, R116, R0.reuse ;  /* 0x0000000074747220 */ /* 0x080fe20000410000 */
[----:B------:R-:W-:Y:S01]  /*14d00*/  FSEL R152, R155, -INF , !P4 ;  /* 0xff8000009b987808 */ /* 0x000fe20006000000 */
[-C--:B------:R-:W-:Y:S01]  /*14d10*/  FMUL.FTZ R117, R117, R0.reuse ;  /* 0x0000000075757220 */ /* 0x080fe20000410000 */
[----:B------:R-:W-:Y:S01]  /*14d20*/  FSEL R153, R95, -INF , !P3 ;  /* 0xff8000005f997808 */ /* 0x000fe20005800000 */
[----:B------:R-:W-:Y:S01]  /*14d30*/  HMMA.16816.F32 R44, R72, R82, R44 ;  /* 0x00000052482c723c */ /* 0x000fe2000000182c */
[----:B------:R-:W-:Y:S01]  /*14d40*/  FSEL R150, R99, -INF , !P1 ;  /* 0xff80000063967808 */ /* 0x000fe20004800000 */
[-C--:B------:R-:W-:Y:S01]  /*14d50*/  FMUL.FTZ R118, R118, R0.reuse ;  /* 0x0000000076767220 */ /* 0x080fe20000410000 */
[----:B------:R-:W-:Y:S01]  /*14d60*/  FSEL R152, R152, -INF , !P5 ;  /* 0xff80000098987808 */ /* 0x000fe20006800000 */
[-C--:B------:R-:W-:Y:S01]  /*14d70*/  FMUL.FTZ R99, R120, R0.reuse ;  /* 0x0000000078637220 */ /* 0x080fe20000410000 */
[----:B------:R-:W-:Y:S01]  /*14d80*/  ISETP.GT.AND P3, PT, R210, R85, PT ;  /* 0x00000055d200720c */ /* 0x000fe20003f64270 */
[-C--:B-1----:R-:W-:Y:S01]  /*14d90*/  FMUL.FTZ R124, R126, R0.reuse ;  /* 0x000000007e7c7220 */ /* 0x082fe20000410000 */
[----:B------:R-:W-:Y:S01]  /*14da0*/  ISETP.GT.AND P6, PT, R248, R81, PT ;  /* 0x00000051f800720c */ /* 0x000fe20003fc4270 */
[----:B------:R-:W-:Y:S01]  /*14db0*/  FMUL.FTZ R120, R122, R0 ;  /* 0x000000007a787220 */ /* 0x000fe20000410000 */
[C---:B------:R-:W-:Y:S01]  /*14dc0*/  ISETP.GE.AND P4, PT, R81.reuse, R241, PT ;  /* 0x000000f15100720c */ /* 0x040fe20003f86270 */
[----:B------:R-:W-:Y:S01]  /*14dd0*/  MUFU.TANH R125, R116 ;  /* 0x00000074007d7308 */ /* 0x000fe20000002400 */
[----:B------:R-:W-:Y:S01]  /*14de0*/  ISETP.GE.AND P1, PT, R81, R246, PT ;  /* 0x000000f65100720c */ /* 0x000fe20003f26270 */
[----:B------:R-:W-:Y:S01]  /*14df0*/  FMUL.FTZ R95, R127, R0 ;  /* 0x000000007f5f7220 */ /* 0x000fe20000410000 */
[----:B------:R-:W-:Y:S01]  /*14e00*/  ISETP.GT.AND P5, PT, R210, R81, PT ;  /* 0x00000051d200720c */ /* 0x000fe20003fa4270 */
[----:B------:R-:W-:Y:S01]  /*14e10*/  VIADD R81, R247, 0x41 ;  /* 0x00000041f7517836 */ /* 0x000fe20000000000 */
[----:B------:R-:W-:-:S02]  /*14e20*/  FSEL R148, R148, -INF , !P0 ;  /* 0xff80000094947808 */ /* 0x000fc40004000000 */
[----:B------:R-:W-:Y:S01]  /*14e30*/  ISETP.GE.AND P0, PT, R85, R246, PT ;  /* 0x000000f65500720c */ /* 0x000fe20003f06270 */
[----:B------:R-:W-:Y:S01]  /*14e40*/  MUFU.TANH R122, R117 ;  /* 0x00000075007a7308 */ /* 0x000fe20000002400 */
[----:B------:R-:W1:Y:S01]  /*14e50*/  LDSM.16.M88.4 R84, [R8+0x6000] ;  /* 0x006000000854783b */ /* 0x000e620000000200 */
[----:B------:R-:W-:Y:S02]  /*14e60*/  FSEL R97, R97, -INF , !P3 ;  /* 0xff80000061617808 */ /* 0x000fe40005800000 */
[----:B------:R-:W-:Y:S02]  /*14e70*/  FSEL R157, R159, -INF , !P6 ;  /* 0xff8000009f9d7808 */ /* 0x000fe40007000000 */
[----:B------:R-:W-:Y:S01]  /*14e80*/  ISETP.GT.AND P3, PT, R248, R81, PT ;  /* 0x00000051f800720c */ /* 0x000fe20003f64270 */
[C---:B---3--:R-:W-:Y:S01]  /*14e90*/  HMMA.16816.F32 R112, R12.reuse, R88, R112 ;  /* 0x000000580c70723c */ /* 0x048fe20000001870 */
[----:B------:R-:W-:Y:S01]  /*14ea0*/  FSEL R200, R97, -INF , !P0 ;  /* 0xff80000061c87808 */ /* 0x000fe20004000000 */
[----:B------:R-:W-:Y:S01]  /*14eb0*/  VIADD R89, R247, 0x49 ;  /* 0x00000049f7597836 */ /* 0x000fe20000000000 */
[----:B------:R-:W-:Y:S01]  /*14ec0*/  FSEL R157, R157, -INF , !P4 ;  /* 0xff8000009d9d7808 */ /* 0x000fe20006000000 */
[-C--:B------:R-:W-:Y:S01]  /*14ed0*/  FMUL.FTZ R97, R121, R0.reuse ;  /* 0x0000000079617220 */ /* 0x080fe20000410000 */
[----:B------:R-:W-:Y:S01]  /*14ee0*/  ISETP.GE.AND P6, PT, R81, R241, PT ;  /* 0x000000f15100720c */ /* 0x000fe20003fc6270 */
[----:B------:R-:W-:Y:S01]  /*14ef0*/  FMUL.FTZ R121, R123, R0 ;  /* 0x000000007b797220 */ /* 0x000fe20000410000 */
[----:B------:R-:W-:Y:S01]  /*14f00*/  ISETP.GE.AND P0, PT, R81, R246, PT ;  /* 0x000000f65100720c */ /* 0x000fe20003f06270 */
[----:B------:R-:W-:Y:S01]  /*14f10*/  HMMA.16816.F32 R108, R12, R90, R108 ;  /* 0x0000005a0c6c723c */ /* 0x000fe2000000186c */
[----:B------:R-:W-:Y:S01]  /*14f20*/  ISETP.GT.AND P4, PT, R210, R81, PT ;  /* 0x00000051d200720c */ /* 0x000fe20003f84270 */
[----:B------:R-:W-:Y:S01]  /*14f30*/  VIADD R81, R247, 0x48 ;  /* 0x00000048f7517836 */ /* 0x000fe20000000000 */
[----:B------:R-:W-:Y:S01]  /*14f40*/  FSEL R155, R173, -INF , !P5 ;  /* 0xff800000ad9b7808 */ /* 0x000fe20006800000 */
[----:B------:R3:W-:Y:S01]  /*14f50*/  MUFU.TANH R126, R118 ;  /* 0x00000076007e7308 */ /* 0x0007e20000002400 */
[----:B------:R-:W-:Y:S01]  /*14f60*/  FSEL R145, R145, -INF , !P3 ;  /* 0xff80000091917808 */ /* 0x000fe20005800000 */
[----:B------:R-:W-:Y:S01]  /*14f70*/  FMUL.FTZ R123, R119, R0 ;  /* 0x00000000777b7220 */ /* 0x000fe20000410000 */
[----:B------:R-:W-:-:S02]  /*14f80*/  FSEL R155, R155, -INF , !P1 ;  /* 0xff8000009b9b7808 */ /* 0x000fc40004800000 */
[----:B------:R-:W-:Y:S02]  /*14f90*/  FSEL R162, R145, -INF , !P6 ;  /* 0xff80000091a27808 */ /* 0x000fe40007000000 */
[----:B------:R-:W-:Y:S01]  /*14fa0*/  ISETP.GT.AND P5, PT, R248, R81, PT ;  /* 0x00000051f800720c */ /* 0x000fe20003fa4270 */
[----:B------:R-:W4:Y:S01]  /*14fb0*/  MUFU.TANH R135, R135 ;  /* 0x0000008700877308 */ /* 0x000f220000002400 */
[C---:B------:R-:W-:Y:S02]  /*14fc0*/  ISETP.GE.AND P3, PT, R81.reuse, R241, PT ;  /* 0x000000f15100720c */ /* 0x040fe40003f66270 */
[----:B------:R-:W-:Y:S02]  /*14fd0*/  ISETP.GE.AND P1, PT, R81, R246, PT ;  /* 0x000000f65100720c */ /* 0x000fe40003f26270 */
[----:B------:R-:W-:Y:S02]  /*14fe0*/  ISETP.GT.AND P6, PT, R210, R81, PT ;  /* 0x00000051d200720c */ /* 0x000fe40003fc4270 */
[----:B------:R-:W3:Y:S01]  /*14ff0*/  LDSM.16.M88.4 R80, [R9+0x6800] ;  /* 0x006800000950783b */ /* 0x000ee20000000200 */
[----:B------:R-:W-:Y:S01]  /*15000*/  FSEL R158, R163, -INF , !P4 ;  /* 0xff800000a39e7808 */ /* 0x000fe20006000000 */
[----:B------:R-:W-:Y:S01]  /*15010*/  MUFU.TANH R128, R128 ;  /* 0x0000008000807308 */ /* 0x000fe20000002400 */
[----:B------:R-:W-:-:S02]  /*15020*/  FSEL R159, R172, -INF , !P5 ;  /* 0xff800000ac9f7808 */ /* 0x000fc40006800000 */
[----:B------:R-:W-:Y:S02]  /*15030*/  FSEL R158, R158, -INF , !P0 ;  /* 0xff8000009e9e7808 */ /* 0x000fe40004000000 */
[----:B------:R-:W-:Y:S01]  /*15040*/  FSEL R159, R159, -INF , !P3 ;  /* 0xff8000009f9f7808 */ /* 0x000fe20005800000 */
[C---:B-1----:R-:W-:Y:S01]  /*15050*/  HMMA.16816.F32 R112, R4.reuse, R84, R112 ;  /* 0x000000540470723c */ /* 0x042fe20000001870 */
[----:B------:R-:W-:Y:S01]  /*15060*/  ISETP.GT.AND P4, PT, R248, R89, PT ;  /* 0x00000059f800720c */ /* 0x000fe20003f84270 */
[----:B------:R-:W-:Y:S01]  /*15070*/  VIADD R85, R247, 0x51 ;  /* 0x00000051f7557836 */ /* 0x000fe20000000000 */
[C---:B------:R-:W-:Y:S01]  /*15080*/  ISETP.GE.AND P5, PT, R89.reuse, R241, PT ;  /* 0x000000f15900720c */ /* 0x040fe20003fa6270 */
[----:B------:R-:W1:Y:S01]  /*15090*/  MUFU.TANH R129, R129 ;  /* 0x0000008100817308 */ /* 0x000e620000002400 */
[----:B------:R-:W-:Y:S02]  /*150a0*/  ISETP.GE.AND P0, PT, R89, R246, PT ;  /* 0x000000f65900720c */ /* 0x000fe40003f06270 */
[----:B------:R-:W-:Y:S01]  /*150b0*/  ISETP.GT.AND P3, PT, R210, R89, PT ;  /* 0x00000059d200720c */ /* 0x000fe20003f64270 */
[----:B------:R-:W-:Y:S01]  /*150c0*/  VIADD R89, R247, 0x50 ;  /* 0x00000050f7597836 */ /* 0x000fe20000000000 */
[----:B------:R-:W-:Y:S01]  /*150d0*/  FSEL R156, R176, -INF , !P6 ;  /* 0xff800000b09c7808 */ /* 0x000fe20007000000 */
[----:B------:R-:W-:Y:S01]  /*150e0*/  HMMA.16816.F32 R108, R4, R86, R108 ;  /* 0x00000056046c723c */ /* 0x000fe2000000186c */
[----:B------:R-:W-:Y:S01]  /*150f0*/  FSEL R174, R174, -INF , !P4 ;  /* 0xff800000aeae7808 */ /* 0x000fe20006000000 */
[----:B------:R-:W1:Y:S01]  /*15100*/  MUFU.TANH R78, R131 ;  /* 0x00000083004e7308 */ /* 0x000e620000002400 */
[----:B------:R-:W-:-:S02]  /*15110*/  ISETP.GT.AND P6, PT, R248, R89, PT ;  /* 0x00000059f800720c */ /* 0x000fc40003fc4270 */
[----:B------:R-:W-:Y:S02]  /*15120*/  FSEL R156, R156, -INF , !P1 ;  /* 0xff8000009c9c7808 */ /* 0x000fe40004800000 */
[----:B------:R-:W-:Y:S02]  /*15130*/  FSEL R196, R174, -INF , !P5 ;  /* 0xff800000aec47808 */ /* 0x000fe40006800000 */
[C---:B------:R-:W-:Y:S01]  /*15140*/  ISETP.GE.AND P4, PT, R89.reuse, R241, PT ;  /* 0x000000f15900720c */ /* 0x040fe20003f86270 */
[----:B------:R-:W1:Y:S01]  /*15150*/  MUFU.TANH R124, R124 ;  /* 0x0000007c007c7308 */ /* 0x000e620000002400 */
[----:B------:R-:W-:Y:S01]  /*15160*/  ISETP.GE.AND P1, PT, R89, R246, PT ;  /* 0x000000f65900720c */ /* 0x000fe20003f26270 */
[-C--:B------:R-:W-:Y:S01]  /*15170*/  FMUL.FTZ R127, R112, R0.reuse ;  /* 0x00000000707f7220 */ /* 0x080fe20000410000 */
[----:B------:R-:W-:Y:S01]  /*15180*/  ISETP.GT.AND P5, PT, R210, R89, PT ;  /* 0x00000059d200720c */ /* 0x000fe20003fa4270 */
[-C--:B------:R-:W-:Y:S01]  /*15190*/  FMUL.FTZ R114, R114, R0.reuse ;  /* 0x0000000072727220 */ /* 0x080fe20000410000 */
[----:B------:R-:W-:Y:S01]  /*151a0*/  FSEL R175, R175, -INF , !P3 ;  /* 0xff800000afaf7808 */ /* 0x000fe20005800000 */
[----:B------:R-:W2:Y:S01]  /*151b0*/  LDSM.16.M88.4 R88, [R8+0x6800] ;  /* 0x006800000858783b */ /* 0x000ea20000000200 */
[----:B------:R-:W-:Y:S01]  /*151c0*/  FSEL R174, R177, -INF , !P6 ;  /* 0xff800000b1ae7808 */ /* 0x000fe20007000000 */
[----:B------:R-:W1:Y:S01]  /*151d0*/  MUFU.TANH R95, R95 ;  /* 0x0000005f005f7308 */ /* 0x000e620000002400 */
[----:B------:R-:W-:Y:S01]  /*151e0*/  FSEL R198, R175, -INF , !P0 ;  /* 0xff800000afc67808 */ /* 0x000fe20004000000 */
[----:B------:R-:W-:Y:S01]  /*151f0*/  FMUL.FTZ R110, R110, R0 ;  /* 0x000000006e6e7220 */ /* 0x000fe20000410000 */
[----:B------:R-:W-:Y:S01]  /*15200*/  FSEL R174, R174, -INF , !P4 ;  /* 0xff800000aeae7808 */ /* 0x000fe20006000000 */
[----:B---3--:R-:W-:Y:S01]  /*15210*/  HMMA.16816.F32 R116, R12, R80, R104 ;  /* 0x000000500c74723c */ /* 0x008fe20000001868 */
[----:B------:R-:W-:Y:S01]  /*15220*/  ISETP.GT.AND P3, PT, R248, R85, PT ;  /* 0x00000055f800720c */ /* 0x000fe20003f64270 */
[----:B------:R-:W-:Y:S01]  /*15230*/  VIADD R81, R247, 0x59 ;  /* 0x00000059f7517836 */ /* 0x000fe20000000000 */
[C---:B------:R-:W-:Y:S01]  /*15240*/  ISETP.GE.AND P6, PT, R85.reuse, R241, PT ;  /* 0x000000f15500720c */ /* 0x040fe20003fc6270 */
[----:B------:R-:W3:Y:S01]  /*15250*/  LDSM.16.M88.4 R104, [R56+0x8000] ;  /* 0x008000003868783b */ /* 0x000ee20000000200 */
[----:B------:R-:W-:Y:S01]  /*15260*/  ISETP.GE.AND P0, PT, R85, R246, PT ;  /* 0x000000f65500720c */ /* 0x000fe20003f06270 */
[----:B------:R-:W1:Y:S01]  /*15270*/  MUFU.TANH R99, R99 ;  /* 0x0000006300637308 */ /* 0x000e620000002400 */
[----:B------:R-:W-:Y:S01]  /*15280*/  ISETP.GT.AND P4, PT, R210, R85, PT ;  /* 0x00000055d200720c */ /* 0x000fe20003f84270 */
[----:B------:R-:W-:Y:S01]  /*15290*/  VIADD R85, R247, 0x58 ;  /* 0x00000058f7557836 */ /* 0x000fe20000000000 */
[----:B------:R-:W-:Y:S01]  /*152a0*/  FSEL R178, R178, -INF , !P5 ;  /* 0xff800000b2b27808 */ /* 0x000fe20006800000 */
[-C--:B------:R-:W-:Y:S01]  /*152b0*/  FMUL.FTZ R112, R113, R0.reuse ;  /* 0x0000000071707220 */ /* 0x080fe20000410000 */
[----:B------:R-:W-:Y:S01]  /*152c0*/  FSEL R136, R136, -INF , !P3 ;  /* 0xff80000088887808 */ /* 0x000fe20005800000 */
[-C--:B------:R-:W-:Y:S01]  /*152d0*/  FMUL.FTZ R113, R115, R0.reuse ;  /* 0x0000000073717220 */ /* 0x080fe20000410000 */
[----:B------:R-:W-:Y:S01]  /*152e0*/  ISETP.GT.AND P5, PT, R248, R85, PT ;  /* 0x00000055f800720c */ /* 0x000fe20003fa4270 */
[----:B------:R-:W-:Y:S01]  /*152f0*/  MUFU.TANH R97, R97 ;  /* 0x0000006100617308 */ /* 0x000fe20000002400 */
[----:B------:R-:W-:Y:S01]  /*15300*/  ISETP.GE.AND P3, PT, R85, R241, PT ;  /* 0x000000f15500720c */ /* 0x000fe20003f66270 */
[-C--:B------:R-:W-:Y:S01]  /*15310*/  FMUL.FTZ R108, R108, R0.reuse ;  /* 0x000000006c6c7220 */ /* 0x080fe20000410000 */
[----:B------:R-:W-:Y:S01]  /*15320*/  FSEL R138, R138, -INF , !P4 ;  /* 0xff8000008a8a7808 */ /* 0x000fe20006000000 */
[----:B------:R-:W-:Y:S01]  /*15330*/  FMUL.FTZ R109, R109, R0 ;  /* 0x000000006d6d7220 */ /* 0x000fe20000410000 */
[----:B------:R-:W-:-:S02]  /*15340*/  FSEL R132, R132, -INF , !P5 ;  /* 0xff80000084847808 */ /* 0x000fc40006800000 */
[----:B------:R-:W-:Y:S01]  /*15350*/  FSEL R180, R136, -INF , !P6 ;  /* 0xff80000088b47808 */ /* 0x000fe20007000000 */
[----:B------:R-:W1:Y:S01]  /*15360*/  MUFU.TANH R120, R120 ;  /* 0x0000007800787308 */ /* 0x000e620000002400 */
[----:B------:R-:W-:Y:S02]  /*15370*/  ISETP.GT.AND P6, PT, R210, R85, PT ;  /* 0x00000055d200720c */ /* 0x000fe40003fc4270 */
[----:B------:R-:W-:Y:S02]  /*15380*/  ISETP.GT.AND P4, PT, R248, R81, PT ;  /* 0x00000051f800720c */ /* 0x000fe40003f84270 */
[----:B------:R-:W-:Y:S02]  /*15390*/  FSEL R186, R138, -INF , !P0 ;  /* 0xff8000008aba7808 */ /* 0x000fe40004000000 */
[----:B------:R-:W-:Y:S01]  /*153a0*/  FSEL R182, R132, -INF , !P3 ;  /* 0xff80000084b67808 */ /* 0x000fe20005800000 */
[----:B------:R-:W1:Y:S01]  /*153b0*/  MUFU.TANH R121, R121 ;  /* 0x0000007900797308 */ /* 0x000e620000002400 */
[----:B------:R-:W-:-:S02]  /*153c0*/  FSEL R194, R178, -INF , !P1 ;  /* 0xff800000b2c27808 */ /* 0x000fc40004800000 */
[C---:B------:R-:W-:Y:S02]  /*153d0*/  ISETP.GE.AND P5, PT, R81.reuse, R241, PT ;  /* 0x000000f15100720c */ /* 0x040fe40003fa6270 */
[-C--:B------:R-:W-:Y:S02]  /*153e0*/  ISETP.GE.AND P0, PT, R81, R246.reuse, PT ;  /* 0x000000f65100720c */ /* 0x080fe40003f06270 */
[----:B------:R-:W-:Y:S01]  /*153f0*/  ISETP.GT.AND P3, PT, R210, R81, PT ;  /* 0x00000051d200720c */ /* 0x000fe20003f64270 */
[----:B------:R-:W-:Y:S01]  /*15400*/  VIADD R81, R247, 0x60 ;  /* 0x00000060f7517836 */ /* 0x000fe20000000000 */
[----:B------:R-:W-:Y:S01]  /*15410*/  ISETP.GE.AND P1, PT, R85, R246, PT ;  /* 0x000000f65500720c */ /* 0x000fe20003f26270 */
[----:B------:R-:W1:Y:S01]  /*15420*/  MUFU.TANH R123, R123 ;  /* 0x0000007b007b7308 */ /* 0x000e620000002400 */
[----:B------:R-:W-:Y:S01]  /*15430*/  FSEL R168, R168, -INF , !P6 ;  /* 0xff800000a8a87808 */ /* 0x000fe20007000000 */
[----:B------:R-:W-:Y:S01]  /*15440*/  HMMA.16816.F32 R84, R12, R82, R100 ;  /* 0x000000520c54723c */ /* 0x000fe20000001864 */
[----:B------:R-:W-:-:S02]  /*15450*/  FSEL R133, R133, -INF , !P4 ;  /* 0xff80000085857808 */ /* 0x000fc40006000000 */
[----:B------:R-:W-:Y:S02]  /*15460*/  FSEL R184, R168, -INF , !P1 ;  /* 0xff800000a8b87808 */ /* 0x000fe40004800000 */
[----:B------:R-:W-:Y:S01]  /*15470*/  FSEL R178, R133, -INF , !P5 ;  /* 0xff80000085b27808 */ /* 0x000fe20006800000 */
[----:B------:R-:W1:Y:S01]  /*15480*/  MUFU.TANH R127, R127 ;  /* 0x0000007f007f7308 */ /* 0x000e620000002400 */
[----:B------:R-:W-:Y:S01]  /*15490*/  ISETP.GT.AND P6, PT, R248, R81, PT ;  /* 0x00000051f800720c */ /* 0x000fe20003fc4270 */
[----:B--2---:R-:W-:Y:S01]  /*154a0*/  HMMA.16816.F32 R100, R4, R88, R116 ;  /* 0x000000580464723c */ /* 0x004fe20000001874 */
[----:B------:R-:W-:Y:S01]  /*154b0*/  ISETP.GE.AND P4, PT, R81, R241, PT ;  /* 0x000000f15100720c */ /* 0x000fe20003f86270 */
[----:B------:R-:W-:Y:S01]  /*154c0*/  VIADD R89, R247, 0x61 ;  /* 0x00000061f7597836 */ /* 0x000fe20000000000 */
[----:B------:R-:W-:Y:S02]  /*154d0*/  ISETP.GE.AND P1, PT, R81, R246, PT ;  /* 0x000000f65100720c */ /* 0x000fe40003f26270 */
[----:B------:R-:W-:Y:S01]  /*154e0*/  ISETP.GT.AND P5, PT, R210, R81, PT ;  /* 0x00000051d200720c */ /* 0x000fe20003fa4270 */
[----:B------:R-:W2:Y:S01]  /*154f0*/  MUFU.TANH R114, R114 ;  /* 0x0000007200727308 */ /* 0x000ea20000002400 */
[----:B------:R-:W2:Y:S01]  /*15500*/  LDSM.16.M88.4 R80, [R9+0x7000] ;  /* 0x007000000950783b */ /* 0x000ea20000000200 */
[----:B------:R-:W-:Y:S01]  /*15510*/  FSEL R134, R134, -INF , !P3 ;  /* 0xff80000086867808 */ /* 0x000fe20005800000 */
[----:B---3--:R-:W-:Y:S01]  /*15520*/  HMMA.16816.F32 R40, R72, R104, R40 ;  /* 0x000000684828723c */ /* 0x008fe20000001828 */
[----:B----4-:R-:W-:Y:S01]  /*15530*/  FSEL R135, R135, -INF , !P6 ;  /* 0xff80000087877808 */ /* 0x010fe20007000000 */
[-C--:B------:R-:W-:Y:S01]  /*15540*/  FMUL.FTZ R104, R111, R0.reuse ;  /* 0x000000006f687220 */ /* 0x080fe20000410000 */
[----:B------:R-:W-:Y:S01]  /*15550*/  ISETP.GT.AND P3, PT, R248, R89, PT ;  /* 0x00000059f800720c */ /* 0x000fe20003f64270 */
[----:B------:R-:W-:Y:S01]  /*15560*/  VIADD R111, R247, 0x69 ;  /* 0x00000069f76f7836 */ /* 0x000fe20000000000 */
[----:B------:R-:W-:Y:S01]  /*15570*/  FSEL R176, R134, -INF , !P0 ;  /* 0xff80000086b07808 */ /* 0x000fe20004000000 */
[----:B------:R-:W-:Y:S01]  /*15580*/  MUFU.TANH R105, R110 ;  /* 0x0000006e00697308 */ /* 0x000fe20000002400 */
[----:B------:R-:W-:Y:S01]  /*15590*/  FSEL R249, R135, -INF , !P4 ;  /* 0xff80000087f97808 */ /* 0x000fe20006000000 */
[----:B------:R-:W-:Y:S01]  /*155a0*/  HMMA.16816.F32 R84, R4, R90, R84 ;  /* 0x0000005a0454723c */ /* 0x000fe20000001854 */
[C---:B------:R-:W-:Y:S01]  /*155b0*/  ISETP.GE.AND P6, PT, R89.reuse, R241, PT ;  /* 0x000000f15900720c */ /* 0x040fe20003fc6270 */
[----:B------:R-:W-:Y:S01]  /*155c0*/  FMUL.FTZ R100, R100, R0 ;  /* 0x0000000064647220 */ /* 0x000fe20000410000 */
[----:B------:R-:W-:-:S02]  /*155d0*/  ISETP.GE.AND P0, PT, R89, R246, PT ;  /* 0x000000f65900720c */ /* 0x000fc40003f06270 */
[----:B------:R-:W-:Y:S01]  /*155e0*/  ISETP.GT.AND P4, PT, R210, R89, PT ;  /* 0x00000059d200720c */ /* 0x000fe20003f84270 */
[----:B------:R-:W-:Y:S01]  /*155f0*/  VIADD R89, R247, 0x68 ;  /* 0x00000068f7597836 */ /* 0x000fe20000000000 */
[----:B-1----:R-:W-:Y:S01]  /*15600*/  FSEL R129, R129, -INF , !P5 ;  /* 0xff80000081817808 */ /* 0x002fe20006800000 */
[----:B------:R1:W-:Y:S01]  /*15610*/  MUFU.TANH R110, R100 ;  /* 0x00000064006e7308 */ /* 0x0003e20000002400 */
[----:B------:R-:W-:Y:S01]  /*15620*/  FSEL R128, R128, -INF , !P3 ;  /* 0xff80000080807808 */ /* 0x000fe20005800000 */
[----:B------:R-:W-:Y:S01]  /*15630*/  HMMA.16816.F32 R36, R72, R106, R36 ;  /* 0x0000006a4824723c */ /* 0x000fe20000001824 */
[----:B------:R-:W-:Y:S02]  /*15640*/  ISETP.GT.AND P5, PT, R248, R89, PT ;  /* 0x00000059f800720c */ /* 0x000fe40003fa4270 */
[----:B------:R-:W-:Y:S02]  /*15650*/  FSEL R172, R129, -INF , !P1 ;  /* 0xff80000081ac7808 */ /* 0x000fe40004800000 */
[----:B------:R-:W-:Y:S01]  /*15660*/  FSEL R231, R128, -INF , !P6 ;  /* 0xff80000080e77808 */ /* 0x000fe20007000000 */
[----:B------:R-:W3:Y:S01]  /*15670*/  MUFU.TANH R112, R112 ;  /* 0x0000007000707308 */ /* 0x000ee20000002400 */
[----:B------:R-:W-:-:S02]  /*15680*/  ISETP.GE.AND P3, PT, R89, R241, PT ;  /* 0x000000f15900720c */ /* 0x000fc40003f66270 */
[----:B------:R-:W-:Y:S01]  /*15690*/  ISETP.GE.AND P1, PT, R89, R246, PT ;  /* 0x000000f65900720c */ /* 0x000fe20003f26270 */
[-C--:B------:R-:W-:Y:S01]  /*156a0*/  FMUL.FTZ R84, R84, R0.reuse ;  /* 0x0000000054547220 */ /* 0x080fe20000410000 */
[----:B------:R-:W-:Y:S01]  /*156b0*/  ISETP.GT.AND P6, PT, R210, R89, PT ;  /* 0x00000059d200720c */ /* 0x000fe20003fc4270 */
[-C--:B------:R-:W-:Y:S01]  /*156c0*/  FMUL.FTZ R85, R85, R0.reuse ;  /* 0x0000000055557220 */ /* 0x080fe20000410000 */
[----:B------:R-:W4:Y:S01]  /*156d0*/  LDSM.16.M88.4 R88, [R8+0x7000] ;  /* 0x007000000858783b */ /* 0x000f220000000200 */
[----:B------:R-:W-:Y:S01]  /*156e0*/  FSEL R79, R79, -INF , !P5 ;  /* 0xff8000004f4f7808 */ /* 0x000fe20006800000 */
[----:B------:R-:W3:Y:S01]  /*156f0*/  MUFU.TANH R113, R113 ;  /* 0x0000007100717308 */ /* 0x000ee20000002400 */
[----:B------:R-:W-:Y:S01]  /*15700*/  FSEL R78, R78, -INF , !P4 ;  /* 0xff8000004e4e7808 */ /* 0x000fe20006000000 */
[----:B------:R-:W-:Y:S01]  /*15710*/  FMUL.FTZ R86, R86, R0 ;  /* 0x0000000056567220 */ /* 0x000fe20000410000 */
[----:B------:R-:W-:Y:S01]  /*15720*/  FSEL R223, R79, -INF , !P3 ;  /* 0xff8000004fdf7808 */ /* 0x000fe20005800000 */
[C---:B------:R-:W-:Y:S01]  /*15730*/  VIADD R79, R247.reuse, 0x70 ;  /* 0x00000070f74f7836 */ /* 0x040fe20000000000 */
[-C--:B------:R-:W-:Y:S01]  /*15740*/  ISETP.GT.AND P4, PT, R248, R111.reuse, PT ;  /* 0x0000006ff800720c */ /* 0x080fe20003f84270 */
[----:B--2---:R-:W-:Y:S01]  /*15750*/  HMMA.16816.F32 R68, R12, R80, R68 ;  /* 0x000000500c44723c */ /* 0x004fe20000001844 */
[----:B------:R-:W-:Y:S01]  /*15760*/  FSEL R124, R124, -INF , !P6 ;  /* 0xff8000007c7c7808 */ /* 0x000fe20007000000 */
[----:B------:R-:W-:Y:S01]  /*15770*/  VIADD R81, R247, 0x71 ;  /* 0x00000071f7517836 */ /* 0x000fe20000000000 */
[----:B------:R-:W-:Y:S01]  /*15780*/  ISETP.GT.AND P3, PT, R210, R111, PT ;  /* 0x0000006fd200720c */ /* 0x000fe20003f64270 */
[----:B------:R-:W2:Y:S01]  /*15790*/  MUFU.TANH R108, R108 ;  /* 0x0000006c006c7308 */ /* 0x000ea20000002400 */
[----:B------:R-:W-:-:S02]  /*157a0*/  ISETP.GT.AND P6, PT, R248, R79, PT ;  /* 0x0000004ff800720c */ /* 0x000fc40003fc4270 */
[-C--:B------:R-:W-:Y:S02]  /*157b0*/  ISETP.GE.AND P5, PT, R111, R241.reuse, PT ;  /* 0x000000f16f00720c */ /* 0x080fe40003fa6270 */
[----:B------:R-:W-:Y:S02]  /*157c0*/  FSEL R94, R94, -INF , !P4 ;  /* 0xff8000005e5e7808 */ /* 0x000fe40006000000 */
[----:B------:R-:W-:Y:S01]  /*157d0*/  FSEL R170, R78, -INF , !P0 ;  /* 0xff8000004eaa7808 */ /* 0x000fe20004000000 */
[----:B------:R-:W-:Y:S01]  /*157e0*/  FMUL.FTZ R78, R101, R0 ;  /* 0x00000000654e7220 */ /* 0x000fe20000410000 */
[----:B------:R-:W-:Y:S01]  /*157f0*/  ISETP.GE.AND P0, PT, R111, R246, PT ;  /* 0x000000f66f00720c */ /* 0x000fe20003f06270 */
[----:B------:R-:W-:Y:S01]  /*15800*/  FMUL.FTZ R111, R102, R0 ;  /* 0x00000000666f7220 */ /* 0x000fe20000410000 */
[----:B------:R-:W-:Y:S01]  /*15810*/  ISETP.GE.AND P4, PT, R79, R241, PT ;  /* 0x000000f14f00720c */ /* 0x000fe20003f86270 */
[----:B------:R-:W-:Y:S01]  /*15820*/  MUFU.TANH R106, R86 ;  /* 0x00000056006a7308 */ /* 0x000fe20000002400 */
[----:B------:R-:W-:-:S02]  /*15830*/  FSEL R95, R95, -INF , !P3 ;  /* 0xff8000005f5f7808 */ /* 0x000fc40005800000 */
[----:B------:R-:W-:Y:S02]  /*15840*/  FSEL R99, R99, -INF , !P6 ;  /* 0xff80000063637808 */ /* 0x000fe40007000000 */
[----:B------:R-:W-:Y:S02]  /*15850*/  FSEL R221, R94, -INF , !P5 ;  /* 0xff8000005edd7808 */ /* 0x000fe40006800000 */
[----:B------:R-:W-:Y:S01]  /*15860*/  ISETP.GT.AND P5, PT, R210, R79, PT ;  /* 0x0000004fd200720c */ /* 0x000fe20003fa4270 */
[----:B------:R-:W-:Y:S01]  /*15870*/  MUFU.TANH R94, R84 ;  /* 0x00000054005e7308 */ /* 0x000fe20000002400 */
[----:B------:R-:W-:Y:S02]  /*15880*/  ISETP.GT.AND P3, PT, R248, R81, PT ;  /* 0x00000051f800720c */ /* 0x000fe40003f64270 */
[----:B------:R-:W-:Y:S02]  /*15890*/  FSEL R251, R95, -INF , !P0 ;  /* 0xff8000005ffb7808 */ /* 0x000fe40004000000 */
[----:B------:R-:W-:Y:S01]  /*158a0*/  FSEL R213, R99, -INF , !P4 ;  /* 0xff80000063d57808 */ /* 0x000fe20006000000 */
[----:B------:R-:W-:Y:S01]  /*158b0*/  FMUL.FTZ R99, R87, R0 ;  /* 0x0000000057637220 */ /* 0x000fe20000410000 */
[----:B------:R-:W-:Y:S01]  /*158c0*/  FSEL R168, R124, -INF , !P1 ;  /* 0xff8000007ca87808 */ /* 0x000fe20004800000 */
[----:B----4-:R-:W-:Y:S01]  /*158d0*/  HMMA.16816.F32 R68, R4, R88, R68 ;  /* 0x000000580444723c */ /* 0x010fe20000001844 */
[----:B------:R-:W-:Y:S01]  /*158e0*/  ISETP.GE.AND P6, PT, R81, R241, PT ;  /* 0x000000f15100720c */ /* 0x000fe20003fc6270 */
[----:B------:R-:W-:Y:S01]  /*158f0*/  VIADD R89, R247, 0x80 ;  /* 0x00000080f7597836 */ /* 0x000fe20000000000 */
[-C--:B------:R-:W-:Y:S01]  /*15900*/  ISETP.GE.AND P0, PT, R81, R246.reuse, PT ;  /* 0x000000f65100720c */ /* 0x080fe20003f06270 */
[----:B------:R-:W-:Y:S01]  /*15910*/  MUFU.TANH R95, R85 ;  /* 0x00000055005f7308 */ /* 0x000fe20000002400 */
[----:B------:R-:W-:Y:S01]  /*15920*/  ISETP.GT.AND P4, PT, R210, R81, PT ;  /* 0x00000051d200720c */ /* 0x000fe20003f84270 */
[----:B------:R-:W-:Y:S01]  /*15930*/  VIADD R81, R247, 0x78 ;  /* 0x00000078f7517836 */ /* 0x000fe20000000000 */
[----:B------:R-:W-:Y:S01]  /*15940*/  ISETP.GE.AND P1, PT, R79, R246, PT ;  /* 0x000000f64f00720c */ /* 0x000fe20003f26270 */
[----:B------:R-:W-:Y:S01]  /*15950*/  FMUL.FTZ R79, R103, R0 ;  /* 0x00000000674f7220 */ /* 0x000fe20000410000 */
[----:B------:R-:W-:Y:S01]  /*15960*/  FSEL R120, R120, -INF , !P5 ;  /* 0xff80000078787808 */ /* 0x000fe20006800000 */
[----:B-1----:R-:W1:Y:S01]  /*15970*/  LDSM.16.M88.4 R100, [R9+0x7800] ;  /* 0x007800000964783b */ /* 0x002e620000000200 */
[----:B------:R-:W-:Y:S01]  /*15980*/  FSEL R97, R97, -INF , !P3 ;  /* 0xff80000061617808 */ /* 0x000fe20005800000 */
[----:B------:R-:W4:Y:S01]  /*15990*/  MUFU.TANH R109, R109 ;  /* 0x0000006d006d7308 */ /* 0x000f220000002400 */
[----:B------:R-:W-:-:S02]  /*159a0*/  FSEL R217, R120, -INF , !P1 ;  /* 0xff80000078d97808 */ /* 0x000fc40004800000 */
[----:B------:R-:W-:Y:S02]  /*159b0*/  FSEL R211, R97, -INF , !P6 ;  /* 0xff80000061d37808 */ /* 0x000fe40007000000 */
[----:B------:R-:W-:Y:S02]  /*159c0*/  ISETP.GT.AND P5, PT, R248, R81, PT ;  /* 0x00000051f800720c */ /* 0x000fe40003fa4270 */
[----:B------:R-:W-:Y:S01]  /*159d0*/  ISETP.GE.AND P3, PT, R81, R241, PT ;  /* 0x000000f15100720c */ /* 0x000fe20003f66270 */
[----:B------:R-:W-:Y:S01]  /*159e0*/  FMUL.FTZ R69, R69, R0 ;  /* 0x0000000045457220 */ /* 0x000fe20000410000 */
[----:B------:R-:W-:Y:S01]  /*159f0*/  ISETP.GE.AND P1, PT, R81, R246, PT ;  /* 0x000000f65100720c */ /* 0x000fe20003f26270 */
[----:B------:R-:W4:Y:S01]  /*15a00*/  MUFU.TANH R104, R104 ;  /* 0x0000006800687308 */ /* 0x000f220000002400 */
[----:B------:R-:W-:Y:S01]  /*15a10*/  ISETP.GT.AND P6, PT, R210, R81, PT ;  /* 0x00000051d200720c */ /* 0x000fe20003fc4270 */
[-C--:B------:R-:W-:Y:S01]  /*15a20*/  FMUL.FTZ R68, R68, R0.reuse ;  /* 0x0000000044447220 */ /* 0x080fe20000410000 */
[----:B------:R-:W-:Y:S01]  /*15a30*/  HMMA.16816.F32 R80, R12, R82, R52 ;  /* 0x000000520c50723c */ /* 0x000fe20000001834 */
[----:B------:R-:W-:Y:S01]  /*15a40*/  VIADD R53, R247, 0x79 ;  /* 0x00000079f7357836 */ /* 0x000fe20000000000 */
[----:B------:R-:W-:Y:S01]  /*15a50*/  FSEL R121, R121, -INF , !P4 ;  /* 0xff80000079797808 */ /* 0x000fe20006000000 */
[-C--:B------:R-:W-:Y:S01]  /*15a60*/  FMUL.FTZ R70, R70, R0.reuse ;  /* 0x0000000046467220 */ /* 0x080fe20000410000 */
[----:B------:R-:W-:Y:S01]  /*15a70*/  FSEL R125, R125, -INF , !P5 ;  /* 0xff8000007d7d7808 */ /* 0x000fe20006800000 */
[----:B------:R3:W-:Y:S01]  /*15a80*/  MUFU.TANH R97, R69 ;  /* 0x0000004500617308 */ /* 0x0007e20000002400 */
[----:B------:R-:W-:Y:S01]  /*15a90*/  ISETP.GT.AND P4, PT, R248, R53, PT ;  /* 0x00000035f800720c */ /* 0x000fe20003f84270 */
[----:B------:R-:W-:Y:S01]  /*15aa0*/  FMUL.FTZ R71, R71, R0 ;  /* 0x0000000047477220 */ /* 0x000fe20000410000 */
[----:B------:R-:W-:-:S02]  /*15ab0*/  ISETP.GE.AND P5, PT, R53, R241, PT ;  /* 0x000000f13500720c */ /* 0x000fc40003fa6270 */
[----:B------:R-:W-:Y:S02]  /*15ac0*/  FSEL R126, R126, -INF , !P6 ;  /* 0xff8000007e7e7808 */ /* 0x000fe40007000000 */
[----:B------:R-:W-:Y:S01]  /*15ad0*/  FSEL R122, R122, -INF , !P4 ;  /* 0xff8000007a7a7808 */ /* 0x000fe20006000000 */
[----:B------:R-:W-:Y:S01]  /*15ae0*/  MUFU.TANH R78, R78 ;  /* 0x0000004e004e7308 */ /* 0x000fe20000002400 */
[----:B------:R-:W-:Y:S02]  /*15af0*/  FSEL R215, R126, -INF , !P1 ;  /* 0xff8000007ed77808 */ /* 0x000fe40004800000 */
[----:B------:R-:W-:Y:S02]  /*15b00*/  FSEL R209, R122, -INF , !P5 ;  /* 0xff8000007ad17808 */ /* 0x000fe40006800000 */
[----:B------:R-:W-:Y:S02]  /*15b10*/  ISETP.GT.AND P6, PT, R248, R89, PT ;  /* 0x00000059f800720c */ /* 0x000fe40003fc4270 */
[C---:B------:R-:W-:Y:S01]  /*15b20*/  ISETP.GE.AND P4, PT, R89.reuse, R241, PT ;  /* 0x000000f15900720c */ /* 0x040fe20003f86270 */
[----:B------:R-:W4:Y:S01]  /*15b30*/  MUFU.TANH R111, R111 ;  /* 0x0000006f006f7308 */ /* 0x000f220000002400 */
[----:B------:R-:W-:Y:S01]  /*15b40*/  ISETP.GE.AND P1, PT, R89, R246, PT ;  /* 0x000000f65900720c */ /* 0x000fe20003f26270 */
[----:B---3--:R-:W-:Y:S01]  /*15b50*/  VIADD R69, R247, 0x88 ;  /* 0x00000088f7457836 */ /* 0x008fe20000000000 */
[C---:B------:R-:W-:Y:S01]  /*15b60*/  ISETP.GT.AND P5, PT, R210.reuse, R89, PT ;  /* 0x00000059d200720c */ /* 0x040fe20003fa4270 */
[----:B-1----:R-:W-:Y:S01]  /*15b70*/  HMMA.16816.F32 R84, R12, R100, R48 ;  /* 0x000000640c54723c */ /* 0x002fe20000001830 */
[----:B------:R-:W-:Y:S01]  /*15b80*/  FSEL R205, R125, -INF , !P3 ;  /* 0xff8000007dcd7808 */ /* 0x000fe20005800000 */
[----:B------:R-:W-:Y:S01]  /*15b90*/  VIADD R49, R247, 0x81 ;  /* 0x00000081f7317836 */ /* 0x000fe20000000000 */
[----:B------:R-:W-:Y:S01]  /*15ba0*/  FSEL R219, R121, -INF , !P0 ;  /* 0xff80000079db7808 */ /* 0x000fe20004000000 */
[----:B------:R-:W-:Y:S01]  /*15bb0*/  MUFU.TANH R101, R68 ;  /* 0x0000004400657308 */ /* 0x000fe20000002400 */
[----:B------:R-:W-:-:S02]  /*15bc0*/  ISETP.GT.AND P3, PT, R210, R53, PT ;  /* 0x00000035d200720c */ /* 0x000fc40003f64270 */
[----:B------:R-:W-:Y:S01]  /*15bd0*/  ISETP.GE.AND P0, PT, R53, R246, PT ;  /* 0x000000f63500720c */ /* 0x000fe20003f06270 */
[----:B------:R-:W-:Y:S01]  /*15be0*/  HMMA.16816.F32 R88, R4, R90, R80 ;  /* 0x0000005a0458723c */ /* 0x000fe20000001850 */
[----:B------:R-:W-:Y:S01]  /*15bf0*/  LDSM.16.M88.4 R80, [R56+0x8800] ;  /* 0x008800003850783b */ /* 0x000fe20000000200 */
[----:B------:R-:W-:Y:S02]  /*15c00*/  FSEL R123, R123, -INF , !P3 ;  /* 0xff8000007b7b7808 */ /* 0x000fe40005800000 */
[----:B------:R-:W-:Y:S01]  /*15c10*/  FSEL R127, R127, -INF , !P6 ;  /* 0xff8000007f7f7808 */ /* 0x000fe20007000000 */
[----:B------:R-:W1:Y:S01]  /*15c20*/  LDSM.16.M88.4 R52, [R8+0x7800] ;  /* 0x007800000834783b */ /* 0x000e620000000200 */
[----:B------:R-:W-:Y:S01]  /*15c30*/  ISETP.GT.AND P3, PT, R248, R49, PT ;  /* 0x00000031f800720c */ /* 0x000fe20003f64270 */
[----:B------:R-:W-:Y:S01]  /*15c40*/  MUFU.TANH R107, R70 ;  /* 0x00000046006b7308 */ /* 0x000fe20000002400 */
[----:B------:R-:W-:Y:S02]  /*15c50*/  FSEL R207, R123, -INF , !P0 ;  /* 0xff8000007bcf7808 */ /* 0x000fe40004000000 */
[----:B------:R-:W-:-:S02]  /*15c60*/  FSEL R195, R127, -INF , !P4 ;  /* 0xff8000007fc37808 */ /* 0x000fc40006000000 */
[----:B------:R-:W-:Y:S02]  /*15c70*/  FSEL R114, R114, -INF , !P5 ;  /* 0xff80000072727808 */ /* 0x000fe40006800000 */
[C---:B------:R-:W-:Y:S01]  /*15c80*/  ISETP.GE.AND P6, PT, R49.reuse, R241, PT ;  /* 0x000000f13100720c */ /* 0x040fe20003fc6270 */
[----:B------:R3:W-:Y:S01]  /*15c90*/  MUFU.TANH R100, R71 ;  /* 0x0000004700647308 */ /* 0x0007e20000002400 */
[----:B------:R-:W-:Y:S02]  /*15ca0*/  ISETP.GE.AND P0, PT, R49, R246, PT ;  /* 0x000000f63100720c */ /* 0x000fe40003f06270 */
[----:B------:R-:W-:Y:S01]  /*15cb0*/  ISETP.GT.AND P4, PT, R210, R49, PT ;  /* 0x00000031d200720c */ /* 0x000fe20003f84270 */
[-C--:B------:R-:W-:Y:S01]  /*15cc0*/  FMUL.FTZ R90, R90, R0.reuse ;  /* 0x000000005a5a7220 */ /* 0x080fe20000410000 */
[----:B------:R-:W-:Y:S01]  /*15cd0*/  ISETP.GT.AND P5, PT, R248, R69, PT ;  /* 0x00000045f800720c */ /* 0x000fe20003fa4270 */
[----:B------:R-:W-:Y:S01]  /*15ce0*/  HMMA.16816.F32 R48, R12, R102, R44 ;  /* 0x000000660c30723c */ /* 0x000fe2000000182c */
[----:B------:R-:W-:Y:S01]  /*15cf0*/  FSEL R112, R112, -INF , !P3 ;  /* 0xff80000070707808 */ /* 0x000fe20005800000 */
[----:B------:R-:W-:Y:S01]  /*15d00*/  VIADD R45, R247, 0x89 ;  /* 0x00000089f72d7836 */ /* 0x000fe20000000000 */
[----:B------:R-:W-:Y:S01]  /*15d10*/  ISETP.GE.AND P3, PT, R69, R241, PT ;  /* 0x000000f14500720c */ /* 0x000fe20003f66270 */
[----:B------:R-:W4:Y:S01]  /*15d20*/  MUFU.TANH R79, R79 ;  /* 0x0000004f004f7308 */ /* 0x000f220000002400 */
[----:B------:R-:W-:Y:S01]  /*15d30*/  FSEL R113, R113, -INF , !P4 ;  /* 0xff80000071717808 */ /* 0x000fe20006000000 */
[-C--:B------:R-:W-:Y:S01]  /*15d40*/  FMUL.FTZ R88, R88, R0.reuse ;  /* 0x0000000058587220 */ /* 0x080fe20000410000 */
[----:B--2---:R-:W-:Y:S01]  /*15d50*/  FSEL R108, R108, -INF , !P5 ;  /* 0xff8000006c6c7808 */ /* 0x004fe20006800000 */
[----:B------:R-:W-:Y:S01]  /*15d60*/  FMUL.FTZ R89, R89, R0 ;  /* 0x0000000059597220 */ /* 0x000fe20000410000 */
[----:B------:R-:W-:-:S02]  /*15d70*/  FSEL R193, R112, -INF , !P6 ;  /* 0xff80000070c17808 */ /* 0x000fc40007000000 */
[----:B------:R-:W-:Y:S01]  /*15d80*/  FSEL R201, R114, -INF , !P1 ;  /* 0xff80000072c97808 */ /* 0x000fe20004800000 */
[----:B------:R-:W2:Y:S01]  /*15d90*/  MUFU.TANH R99, R99 ;  /* 0x0000006300637308 */ /* 0x000ea20000002400 */
[----:B------:R-:W-:Y:S02]  /*15da0*/  ISETP.GT.AND P6, PT, R210, R69, PT ;  /* 0x00000045d200720c */ /* 0x000fe40003fc4270 */
[----:B------:R-:W-:Y:S02]  /*15db0*/  ISETP.GT.AND P4, PT, R248, R45, PT ;  /* 0x0000002df800720c */ /* 0x000fe40003f84270 */
[-C--:B------:R-:W-:Y:S02]  /*15dc0*/  ISETP.GE.AND P1, PT, R69, R246.reuse, PT ;  /* 0x000000f64500720c */ /* 0x080fe40003f26270 */
[----:B------:R-:W-:Y:S01]  /*15dd0*/  FSEL R199, R113, -INF , !P0 ;  /* 0xff80000071c77808 */ /* 0x000fe20004000000 */
[----:B---3--:R-:W3:Y:S01]  /*15de0*/  LDSM.16.M88.4 R68, [R9+0x8000] ;  /* 0x008000000944783b */ /* 0x008ee20000000200 */
[----:B------:R-:W-:Y:S01]  /*15df0*/  FSEL R187, R108, -INF , !P3 ;  /* 0xff8000006cbb7808 */ /* 0x000fe20005800000 */
[----:B------:R-:W-:Y:S01]  /*15e00*/  MUFU.TANH R102, R90 ;  /* 0x0000005a00667308 */ /* 0x000fe20000002400 */
[C---:B------:R-:W-:Y:S01]  /*15e10*/  ISETP.GE.AND P5, PT, R45.reuse, R241, PT ;  /* 0x000000f12d00720c */ /* 0x040fe20003fa6270 */
[----:B-1----:R-:W-:Y:S01]  /*15e20*/  HMMA.16816.F32 R84, R4, R52, R84 ;  /* 0x000000340454723c */ /* 0x002fe20000001854 */
[----:B------:R-:W-:-:S02]  /*15e30*/  ISETP.GE.AND P0, PT, R45, R246, PT ;  /* 0x000000f62d00720c */ /* 0x000fc40003f06270 */
[----:B------:R-:W-:Y:S02]  /*15e40*/  ISETP.GT.AND P3, PT, R210, R45, PT ;  /* 0x0000002dd200720c */ /* 0x000fe40003f64270 */
[----:B------:R-:W-:Y:S01]  /*15e50*/  FSEL R105, R105, -INF , !P6 ;  /* 0xff80000069697808 */ /* 0x000fe20007000000 */
[----:B------:R-:W1:Y:S01]  /*15e60*/  MUFU.TANH R88, R88 ;  /* 0x0000005800587308 */ /* 0x000e620000002400 */
[----:B----4-:R-:W-:Y:S01]  /*15e70*/  FSEL R109, R109, -INF , !P4 ;  /* 0xff8000006d6d7808 */ /* 0x010fe20006000000 */
[----:B------:R-:W-:Y:S01]  /*15e80*/  HMMA.16816.F32 R44, R72, R80, R32 ;  /* 0x00000050482c723c */ /* 0x000fe20000001820 */
[----:B------:R-:W-:Y:S01]  /*15e90*/  VIADD R33, R247, 0x90 ;  /* 0x00000090f7217836 */ /* 0x000fe20000000000 */
[----:B------:R-:W-:Y:S01]  /*15ea0*/  FSEL R197, R105, -INF , !P1 ;  /* 0xff80000069c57808 */ /* 0x000fe20004800000 */
[----:B------:R-:W-:Y:S01]  /*15eb0*/  FMUL.FTZ R81, R91, R0 ;  /* 0x000000005b517220 */ /* 0x000fe20000410000 */
[----:B------:R-:W-:Y:S02]  /*15ec0*/  FSEL R185, R109, -INF , !P5 ;  /* 0xff8000006db97808 */ /* 0x000fe40006800000 */
[----:B------:R-:W-:Y:S01]  /*15ed0*/  ISETP.GT.AND P6, PT, R248, R33, PT ;  /* 0x00000021f800720c */ /* 0x000fe20003fc4270 */
[----:B------:R-:W4:Y:S01]  /*15ee0*/  MUFU.TANH R89, R89 ;  /* 0x0000005900597308 */ /* 0x000f220000002400 */
[C---:B------:R-:W-:Y:S01]  /*15ef0*/  ISETP.GE.AND P4, PT, R33.reuse, R241, PT ;  /* 0x000000f12100720c */ /* 0x040fe20003f86270 */
[----:B------:R-:W-:Y:S01]  /*15f00*/  HMMA.16816.F32 R48, R4, R54, R48 ;  /* 0x000000360430723c */ /* 0x000fe20000001830 */
[----:B------:R-:W-:Y:S01]  /*15f10*/  ISETP.GE.AND P1, PT, R33, R246, PT ;  /* 0x000000f62100720c */ /* 0x000fe20003f26270 */
[----:B------:R-:W2:Y:S01]  /*15f20*/  LDSM.16.M88.4 R52, [R8+0x8000] ;  /* 0x008000000834783b */ /* 0x000ea20000000200 */
[----:B------:R-:W-:Y:S01]  /*15f30*/  ISETP.GT.AND P5, PT, R210, R33, PT ;  /* 0x00000021d200720c */ /* 0x000fe20003fa4270 */
[----:B------:R-:W-:Y:S01]  /*15f40*/  VIADD R33, R247, 0x91 ;  /* 0x00000091f7217836 */ /* 0x000fe20000000000 */
[----:B------:R-:W-:Y:S01]  /*15f50*/  FSEL R104, R104, -INF , !P3 ;  /* 0xff80000068687808 */ /* 0x000fe20005800000 */
[-C--:B------:R-:W-:Y:S01]  /*15f60*/  FMUL.FTZ R85, R85, R0.reuse ;  /* 0x0000000055557220 */ /* 0x080fe20000410000 */
[----:B------:R-:W-:Y:S01]  /*15f70*/  FSEL R110, R110, -INF , !P6 ;  /* 0xff8000006e6e7808 */ /* 0x000fe20007000000 */
[----:B------:R-:W-:Y:S01]  /*15f80*/  HMMA.16816.F32 R28, R72, R82, R28 ;  /* 0x00000052481c723c */ /* 0x000fe2000000181c */
[----:B------:R-:W-:Y:S01]  /*15f90*/  ISETP.GT.AND P3, PT, R248, R33, PT ;  /* 0x00000021f800720c */ /* 0x000fe20003f64270 */
[----:B------:R-:W-:Y:S01]  /*15fa0*/  MUFU.TANH R90, R85 ;  /* 0x00000055005a7308 */ /* 0x000fe20000002400 */
[----:B------:R-:W-:Y:S01]  /*15fb0*/  FSEL R183, R104, -INF , !P0 ;  /* 0xff80000068b77808 */ /* 0x000fe20004000000 */
[-C--:B------:R-:W-:Y:S01]  /*15fc0*/  FMUL.FTZ R103, R86, R0.reuse ;  /* 0x0000000056677220 */ /* 0x080fe20000410000 */
[----:B------:R-:W-:Y:S01]  /*15fd0*/  FSEL R175, R110, -INF , !P4 ;  /* 0xff8000006eaf7808 */ /* 0x000fe20006000000 */
[-C--:B------:R-:W-:Y:S01]  /*15fe0*/  FMUL.FTZ R86, R87, R0.reuse ;  /* 0x0000000057567220 */ /* 0x080fe20000410000 */
[C---:B------:R-:W-:Y:S01]  /*15ff0*/  ISETP.GE.AND P6, PT, R33.reuse, R241, PT ;  /* 0x000000f12100720c */ /* 0x040fe20003fc6270 */
[----:B------:R-:W-:Y:S01]  /*16000*/  FMUL.FTZ R84, R84, R0 ;  /* 0x0000000054547220 */ /* 0x000fe20000410000 */
[----:B------:R-:W-:Y:S01]  /*16010*/  ISETP.GE.AND P0, PT, R33, R246, PT ;  /* 0x000000f62100720c */ /* 0x000fe20003f06270 */
[----:B------:R-:W4:Y:S01]  /*16020*/  MUFU.TANH R81, R81 ;  /* 0x0000005100517308 */ /* 0x000f220000002400 */
[----:B------:R-:W-:Y:S01]  /*16030*/  ISETP.GT.AND P4, PT, R210, R33, PT ;  /* 0x00000021d200720c */ /* 0x000fe20003f84270 */
[----:B------:R-:W-:Y:S01]  /*16040*/  VIADD R33, R247, 0x98 ;  /* 0x00000098f7217836 */ /* 0x000fe20000000000 */
[----:B------:R-:W-:Y:S01]  /*16050*/  FSEL R111, R111, -INF , !P5 ;  /* 0xff8000006f6f7808 */ /* 0x000fe20006800000 */
[----:B---3--:R-:W-:Y:S01]  /*16060*/  HMMA.16816.F32 R40, R12, R68, R40 ;  /* 0x000000440c28723c */ /* 0x008fe20000001828 */
[----:B------:R-:W-:Y:S01]  /*16070*/  FSEL R78, R78, -INF , !P3 ;  /* 0xff8000004e4e7808 */ /* 0x000fe20005800000 */
[----:B------:R-:W-:Y:S01]  /*16080*/  VIADD R69, R247, 0x99 ;  /* 0x00000099f7457836 */ /* 0x000fe20000000000 */
[----:B------:R-:W-:Y:S01]  /*16090*/  FSEL R181, R111, -INF , !P1 ;  /* 0xff8000006fb57808 */ /* 0x000fe20004800000 */
[-C--:B------:R-:W-:Y:S01]  /*160a0*/  FMUL.FTZ R48, R48, R0.reuse ;  /* 0x0000000030307220 */ /* 0x080fe20000410000 */
[----:B------:R-:W-:Y:S01]  /*160b0*/  FSEL R173, R78, -INF , !P6 ;  /* 0xff8000004ead7808 */ /* 0x000fe20007000000 */
[-C--:B------:R-:W-:Y:S01]  /*160c0*/  FMUL.FTZ R49, R49, R0.reuse ;  /* 0x0000000031317220 */ /* 0x080fe20000410000 */
[----:B------:R-:W-:Y:S01]  /*160d0*/  ISETP.GT.AND P5, PT, R248, R33, PT ;  /* 0x00000021f800720c */ /* 0x000fe20003fa4270 */
[----:B------:R-:W-:Y:S01]  /*160e0*/  FMUL.FTZ R50, R50, R0 ;  /* 0x0000000032327220 */ /* 0x000fe20000410000 */
[C---:B------:R-:W-:Y:S01]  /*160f0*/  ISETP.GE.AND P3, PT, R33.reuse, R241, PT ;  /* 0x000000f12100720c */ /* 0x040fe20003f66270 */
[----:B------:R-:W-:Y:S01]  /*16100*/  MUFU.TANH R87, R48 ;  /* 0x0000003000577308 */ /* 0x000fe20000002400 */
[----:B------:R-:W-:-:S02]  /*16110*/  ISETP.GE.AND P1, PT, R33, R246, PT ;  /* 0x000000f62100720c */ /* 0x000fc40003f26270 */
[----:B------:R-:W-:Y:S02]  /*16120*/  ISETP.GT.AND P6, PT, R210, R33, PT ;  /* 0x00000021d200720c */ /* 0x000fe40003fc4270 */
[----:B------:R-:W3:Y:S01]  /*16130*/  LDSM.16.M88.4 R32, [R9+0x8800] ;  /* 0x008800000920783b */ /* 0x000ee20000000200 */
[----:B------:R-:W-:Y:S02]  /*16140*/  FSEL R79, R79, -INF , !P4 ;  /* 0xff8000004f4f7808 */ /* 0x000fe40006000000 */
[----:B------:R-:W-:Y:S01]  /*16150*/  FSEL R94, R94, -INF , !P5 ;  /* 0xff8000005e5e7808 */ /* 0x000fe20006800000 */
[----:B------:R-:W-:Y:S01]  /*16160*/  MUFU.TANH R104, R50 ;  /* 0x0000003200687308 */ /* 0x000fe20000002400 */
[----:B------:R-:W-:Y:S01]  /*16170*/  ISETP.GT.AND P4, PT, R248, R69, PT ;  /* 0x00000045f800720c */ /* 0x000fe20003f84270 */
[----:B--2---:R-:W-:Y:S01]  /*16180*/  HMMA.16816.F32 R40, R4, R52, R40 ;  /* 0x000000340428723c */ /* 0x004fe20000001828 */
[----:B------:R-:W-:Y:S01]  /*16190*/  FSEL R179, R79, -INF , !P0 ;  /* 0xff8000004fb37808 */ /* 0x000fe20004000000 */
[----:B------:R-:W-:Y:S01]  /*161a0*/  VIADD R53, R247, 0xa8 ;  /* 0x000000a8f7357836 */ /* 0x000fe20000000000 */
[----:B------:R-:W-:-:S02]  /*161b0*/  FSEL R171, R94, -INF , !P3 ;  /* 0xff8000005eab7808 */ /* 0x000fc40005800000 */
[C---:B------:R-:W-:Y:S01]  /*161c0*/  ISETP.GE.AND P5, PT, R69.reuse, R241, PT ;  /* 0x000000f14500720c */ /* 0x040fe20003fa6270 */
[----:B------:R2:W-:Y:S01]  /*161d0*/  MUFU.TANH R94, R49 ;  /* 0x00000031005e7308 */ /* 0x0005e20000002400 */
[----:B------:R-:W-:Y:S02]  /*161e0*/  ISETP.GE.AND P0, PT, R69, R246, PT ;  /* 0x000000f64500720c */ /* 0x000fe40003f06270 */
[----:B------:R-:W-:Y:S01]  /*161f0*/  ISETP.GT.AND P3, PT, R210, R69, PT ;  /* 0x00000045d200720c */ /* 0x000fe20003f64270 */
[----:B------:R-:W-:Y:S01]  /*16200*/  VIADD R69, R247, 0xa0 ;  /* 0x000000a0f7457836 */ /* 0x000fe20000000000 */
[----:B------:R-:W-:Y:S02]  /*16210*/  FSEL R106, R106, -INF , !P6 ;  /* 0xff8000006a6a7808 */ /* 0x000fe40007000000 */
[----:B------:R-:W-:Y:S01]  /*16220*/  FSEL R95, R95, -INF , !P4 ;  /* 0xff8000005f5f7808 */ /* 0x000fe20006000000 */
[----:B------:R1:W4:Y:S01]  /*16230*/  MUFU.TANH R91, R84 ;  /* 0x00000054005b7308 */ /* 0x0003220000002400 */
[----:B------:R-:W-:-:S02]  /*16240*/  ISETP.GT.AND P6, PT, R248, R69, PT ;  /* 0x00000045f800720c */ /* 0x000fc40003fc4270 */
[----:B------:R-:W-:Y:S02]  /*16250*/  FSEL R177, R106, -INF , !P1 ;  /* 0xff8000006ab17808 */ /* 0x000fe40004800000 */
[----:B------:R-:W-:Y:S01]  /*16260*/  FSEL R169, R95, -INF , !P5 ;  /* 0xff8000005fa97808 */ /* 0x000fe20006800000 */
[-C--:B------:R-:W-:Y:S01]  /*16270*/  FMUL.FTZ R95, R51, R0.reuse ;  /* 0x00000000335f7220 */ /* 0x080fe20000410000 */
[----:B------:R-:W-:Y:S01]  /*16280*/  ISETP.GE.AND P4, PT, R69, R241, PT ;  /* 0x000000f14500720c */ /* 0x000fe20003f86270 */
[----:B------:R-:W-:Y:S01]  /*16290*/  FMUL.FTZ R41, R41, R0 ;  /* 0x0000000029297220 */ /* 0x000fe20000410000 */
[----:B------:R-:W-:Y:S01]  /*162a0*/  ISETP.GE.AND P1, PT, R69, R246, PT ;  /* 0x000000f64500720c */ /* 0x000fe20003f26270 */
[----:B--2---:R-:W2:Y:S01]  /*162b0*/  LDSM.16.M88.4 R48, [R8+0x8800] ;  /* 0x008800000830783b */ /* 0x004ea20000000200 */
[----:B------:R-:W-:Y:S01]  /*162c0*/  ISETP.GT.AND P5, PT, R210, R69, PT ;  /* 0x00000045d200720c */ /* 0x000fe20003fa4270 */
[-C--:B------:R-:W-:Y:S01]  /*162d0*/  FMUL.FTZ R40, R40, R0.reuse ;  /* 0x0000000028287220 */ /* 0x080fe20000410000 */
[----:B------:R-:W-:Y:S01]  /*162e0*/  HMMA.16816.F32 R68, R12, R70, R36 ;  /* 0x000000460c44723c */ /* 0x000fe20000001824 */
[----:B------:R-:W-:Y:S01]  /*162f0*/  VIADD R37, R247, 0xa1 ;  /* 0x000000a1f7257836 */ /* 0x000fe20000000000 */
[----:B------:R-:W-:Y:S01]  /*16300*/  FSEL R99, R99, -INF , !P3 ;  /* 0xff80000063637808 */ /* 0x000fe20005800000 */
[-C--:B------:R-:W-:Y:S01]  /*16310*/  FMUL.FTZ R42, R42, R0.reuse ;  /* 0x000000002a2a7220 */ /* 0x080fe20000410000 */
[----:B------:R-:W-:Y:S01]  /*16320*/  FSEL R85, R101, -INF , !P6 ;  /* 0xff80000065557808 */ /* 0x000fe20007000000 */
[----:B------:R-:W-:Y:S01]  /*16330*/  FMUL.FTZ R43, R43, R0 ;  /* 0x000000002b2b7220 */ /* 0x000fe20000410000 */
[----:B------:R-:W-:Y:S01]  /*16340*/  FSEL R163, R99, -INF , !P0 ;  /* 0xff80000063a37808 */ /* 0x000fe20004000000 */
[----:B------:R-:W4:Y:S01]  /*16350*/  MUFU.TANH R103, R103 ;  /* 0x0000006700677308 */ /* 0x000f220000002400 */
[----:B------:R-:W-:-:S02]  /*16360*/  FSEL R85, R85, -INF , !P4 ;  /* 0xff80000055557808 */ /* 0x000fc40006000000 */
[----:B------:R-:W-:Y:S02]  /*16370*/  ISETP.GT.AND P3, PT, R248, R37, PT ;  /* 0x00000025f800720c */ /* 0x000fe40003f64270 */
[C---:B------:R-:W-:Y:S02]  /*16380*/  ISETP.GE.AND P6, PT, R37.reuse, R241, PT ;  /* 0x000000f12500720c */ /* 0x040fe40003fc6270 */
[----:B------:R-:W-:Y:S01]  /*16390*/  ISETP.GE.AND P0, PT, R37, R246, PT ;  /* 0x000000f62500720c */ /* 0x000fe20003f06270 */
[----:B------:R-:W-:Y:S01]  /*163a0*/  MUFU.TANH R99, R40 ;  /* 0x0000002800637308 */ /* 0x000fe20000002400 */
[----:B------:R-:W-:Y:S02]  /*163b0*/  ISETP.GT.AND P4, PT, R210, R37, PT ;  /* 0x00000025d200720c */ /* 0x000fe40003f84270 */
[----:B---3--:R-:W-:Y:S01]  /*163c0*/  HMMA.16816.F32 R36, R12, R32, R44 ;  /* 0x000000200c24723c */ /* 0x008fe2000000182c */
[----:B------:R-:W3:Y:S01]  /*163d0*/  LDSM.16.M88.4 R44, [R56+0x9000] ;  /* 0x00900000382c783b */ /* 0x000ee20000000200 */
[----:B------:R-:W-:Y:S01]  /*163e0*/  FSEL R107, R107, -INF , !P5 ;  /* 0xff8000006b6b7808 */ /* 0x000fe20006800000 */
[----:B------:R-:W-:Y:S01]  /*163f0*/  VIADD R33, R247, 0xa9 ;  /* 0x000000a9f7217836 */ /* 0x000fe20000000000 */
[----:B------:R-:W-:Y:S01]  /*16400*/  ISETP.GT.AND P5, PT, R248, R53, PT ;  /* 0x00000035f800720c */ /* 0x000fe20003fa4270 */
[----:B------:R-:W3:Y:S01]  /*16410*/  MUFU.TANH R86, R86 ;  /* 0x0000005600567308 */ /* 0x000ee20000002400 */
[----:B-1----:R-:W-:-:S02]  /*16420*/  FSEL R84, R97, -INF , !P3 ;  /* 0xff80000061547808 */ /* 0x002fc40005800000 */
[----:B------:R-:W-:Y:S02]  /*16430*/  ISETP.GE.AND P3, PT, R53, R241, PT ;  /* 0x000000f13500720c */ /* 0x000fe40003f66270 */
[----:B------:R-:W-:Y:S02]  /*16440*/  FSEL R80, R100, -INF , !P4 ;  /* 0xff80000064507808 */ /* 0x000fe40006000000 */
[----:B------:R-:W-:Y:S01]  /*16450*/  FSEL R83, R88, -INF , !P5 ;  /* 0xff80000058537808 */ /* 0x000fe20006800000 */
[----:B------:R1:W-:Y:S01]  /*16460*/  MUFU.TANH R97, R41 ;  /* 0x0000002900617308 */ /* 0x0003e20000002400 */
[----:B------:R-:W-:Y:S02]  /*16470*/  FSEL R80, R80, -INF , !P0 ;  /* 0xff80000050507808 */ /* 0x000fe40004000000 */
[----:B------:R-:W-:Y:S02]  /*16480*/  FSEL R83, R83, -INF , !P3 ;  /* 0xff80000053537808 */ /* 0x000fe40005800000 */
[----:B------:R-:W-:-:S02]  /*16490*/  ISETP.GT.AND P4, PT, R248, R33, PT ;  /* 0x00000021f800720c */ /* 0x000fc40003f84270 */
[C---:B------:R-:W-:Y:S01]  /*164a0*/  ISETP.GE.AND P5, PT, R33.reuse, R241, PT ;  /* 0x000000f12100720c */ /* 0x040fe20003fa6270 */
[----:B--2---:R-:W-:Y:S01]  /*164b0*/  HMMA.16816.F32 R36, R4, R48, R36 ;  /* 0x000000300424723c */ /* 0x004fe20000001824 */
[----:B------:R-:W-:Y:S01]  /*164c0*/  ISETP.GE.AND P0, PT, R33, R246, PT ;  /* 0x000000f62100720c */ /* 0x000fe20003f06270 */
[----:B------:R-:W2:Y:S01]  /*164d0*/  MUFU.TANH R95, R95 ;  /* 0x0000005f005f7308 */ /* 0x000ea20000002400 */
[----:B------:R-:W-:Y:S02]  /*164e0*/  ISETP.GT.AND P3, PT, R210, R33, PT ;  /* 0x00000021d200720c */ /* 0x000fe40003f64270 */
[----:B------:R-:W-:Y:S02]  /*164f0*/  FSEL R84, R84, -INF , !P6 ;  /* 0xff80000054547808 */ /* 0x000fe40007000000 */
[----:B------:R-:W-:Y:S01]  /*16500*/  ISETP.GT.AND P6, PT, R210, R53, PT ;  /* 0x00000035d200720c */ /* 0x000fe20003fc4270 */
[----:B------:R-:W-:Y:S01]  /*16510*/  HMMA.16816.F32 R32, R12, R34, R28 ;  /* 0x000000220c20723c */ /* 0x000fe2000000181c */
[----:B------:R-:W2:Y:S01]  /*16520*/  LDSM.16.M88.4 R28, [R9+0x9000] ;  /* 0x00900000091c783b */ /* 0x000ea20000000200 */
[----:B-1----:R-:W-:Y:S01]  /*16530*/  VIADD R41, R247, 0xb0 ;  /* 0x000000b0f7297836 */ /* 0x002fe20000000000 */
[----:B------:R-:W-:-:S02]  /*16540*/  FSEL R145, R107, -INF , !P1 ;  /* 0xff8000006b917808 */ /* 0x000fc40004800000 */
[-C--:B------:R-:W-:Y:S02]  /*16550*/  ISETP.GE.AND P1, PT, R53, R246.reuse, PT ;  /* 0x000000f63500720c */ /* 0x080fe40003f26270 */
[----:B------:R-:W-:Y:S01]  /*16560*/  FSEL R79, R102, -INF , !P6 ;  /* 0xff800000664f7808 */ /* 0x000fe20007000000 */
[----:B------:R-:W-:Y:S01]  /*16570*/  HMMA.16816.F32 R52, R4, R54, R68 ;  /* 0x000000360434723c */ /* 0x000fe20000001844 */
[----:B----4-:R-:W-:Y:S01]  /*16580*/  FSEL R82, R89, -INF , !P4 ;  /* 0xff80000059527808 */ /* 0x010fe20006000000 */
[----:B------:R-:W1:Y:S01]  /*16590*/  MUFU.TANH R68, R42 ;  /* 0x0000002a00447308 */ /* 0x000e620000002400 */
[----:B------:R-:W-:Y:S02]  /*165a0*/  ISETP.GT.AND P6, PT, R248, R41, PT ;  /* 0x00000029f800720c */ /* 0x000fe40003fc4270 */
[----:B------:R-:W-:Y:S02]  /*165b0*/  FSEL R79, R79, -INF , !P1 ;  /* 0xff8000004f4f7808 */ /* 0x000fe40004800000 */
[----:B------:R-:W-:Y:S01]  /*165c0*/  FSEL R82, R82, -INF , !P5 ;  /* 0xff80000052527808 */ /* 0x000fe20006800000 */
[----:B---3--:R-:W-:Y:S01]  /*165d0*/  HMMA.16816.F32 R20, R72, R46, R20 ;  /* 0x0000002e4814723c */ /* 0x008fe20000001814 */
[C---:B------:R-:W-:Y:S01]  /*165e0*/  ISETP.GE.AND P4, PT, R41.reuse, R241, PT ;  /* 0x000000f12900720c */ /* 0x040fe20003f86270 */
[----:B------:R3:W4:Y:S01]  /*165f0*/  MUFU.TANH R69, R43 ;  /* 0x0000002b00457308 */ /* 0x0007220000002400 */
[----:B------:R-:W-:-:S02]  /*16600*/  ISETP.GE.AND P1, PT, R41, R246, PT ;  /* 0x000000f62900720c */ /* 0x000fc40003f26270 */
[----:B------:R-:W-:Y:S01]  /*16610*/  ISETP.GT.AND P5, PT, R210, R41, PT ;  /* 0x00000029d200720c */ /* 0x000fe20003fa4270 */
[----:B------:R-:W-:Y:S01]  /*16620*/  VIADD R41, R247, 0xb1 ;  /* 0x000000b1f7297836 */ /* 0x000fe20000000000 */
[----:B------:R-:W-:Y:S01]  /*16630*/  FSEL R78, R81, -INF , !P3 ;  /* 0xff800000514e7808 */ /* 0x000fe20005800000 */
[----:B------:R-:W-:Y:S01]  /*16640*/  HMMA.16816.F32 R32, R4, R50, R32 ;  /* 0x000000320420723c */ /* 0x000fe20000001820 */
[----:B------:R-:W-:Y:S01]  /*16650*/  FSEL R81, R91, -INF , !P6 ;  /* 0xff8000005b517808 */ /* 0x000fe20007000000 */
[----:B------:R-:W-:Y:S01]  /*16660*/  VIADD R51, R247, 0xb9 ;  /* 0x000000b9f7337836 */ /* 0x000fe20000000000 */
[----:B------:R-:W-:Y:S01]  /*16670*/  FSEL R78, R78, -INF , !P0 ;  /* 0xff8000004e4e7808 */ /* 0x000fe20004000000 */
[-C--:B------:R-:W-:Y:S01]  /*16680*/  FMUL.FTZ R70, R53, R0.reuse ;  /* 0x0000000035467220 */ /* 0x080fe20000410000 */
[----:B------:R-:W-:Y:S01]  /*16690*/  FSEL R81, R81, -INF , !P4 ;  /* 0xff80000051517808 */ /* 0x000fe20006000000 */
[----:B------:R-:W-:Y:S01]  /*166a0*/  VIADD R53, R247, 0xb8 ;  /* 0x000000b8f7357836 */ /* 0x000fe20000000000 */
[----:B------:R-:W-:Y:S01]  /*166b0*/  ISETP.GT.AND P3, PT, R248, R41, PT ;  /* 0x00000029f800720c */ /* 0x000fe20003f64270 */
[-C--:B------:R-:W-:Y:S01]  /*166c0*/  FMUL.FTZ R52, R52, R0.reuse ;  /* 0x0000000034347220 */ /* 0x080fe20000410000 */
[C---:B------:R-:W-:Y:S01]  /*166d0*/  ISETP.GE.AND P6, PT, R41.reuse, R241, PT ;  /* 0x000000f12900720c */ /* 0x040fe20003fc6270 */
[----:B------:R-:W-:Y:S01]  /*166e0*/  FMUL.FTZ R49, R54, R0 ;  /* 0x0000000036317220 */ /* 0x000fe20000410000 */
[----:B------:R-:W-:Y:S01]  /*166f0*/  ISETP.GE.AND P0, PT, R41, R246, PT ;  /* 0x000000f62900720c */ /* 0x000fe20003f06270 */
[----:B------:R-:W-:Y:S01]  /*16700*/  MUFU.TANH R48, R70 ;  /* 0x0000004600307308 */ /* 0x000fe20000002400 */
[----:B------:R-:W-:-:S02]  /*16710*/  ISETP.GT.AND P4, PT, R210, R41, PT ;  /* 0x00000029d200720c */ /* 0x000fc40003f84270 */
[----:B---3--:R-:W-:Y:S01]  /*16720*/  HMMA.16816.F32 R40, R72, R44, R24 ;  /* 0x0000002c4828723c */ /* 0x008fe20000001818 */
[----:B------:R-:W3:Y:S01]  /*16730*/  LDSM.16.M88.4 R24, [R8+0x9000] ;  /* 0x009000000818783b */ /* 0x000ee20000000200 */
[----:B------:R-:W-:Y:S01]  /*16740*/  FSEL R90, R90, -INF , !P3 ;  /* 0xff8000005a5a7808 */ /* 0x000fe20005800000 */
[-C--:B------:R-:W-:Y:S01]  /*16750*/  FMUL.FTZ R45, R36, R0.reuse ;  /* 0x00000000242d7220 */ /* 0x080fe20000410000 */
[----:B------:R-:W-:Y:S01]  /*16760*/  FSEL R89, R103, -INF , !P5 ;  /* 0xff80000067597808 */ /* 0x000fe20006800000 */
[-C--:B------:R-:W-:Y:S01]  /*16770*/  FMUL.FTZ R36, R37, R0.reuse ;  /* 0x0000000025247220 */ /* 0x080fe20000410000 */
[-C--:B------:R-:W-:Y:S01]  /*16780*/  ISETP.GT.AND P5, PT, R248, R53.reuse, PT ;  /* 0x00000035f800720c */ /* 0x080fe20003fa4270 */
[----:B------:R-:W-:Y:S01]  /*16790*/  VIADD R37, R247, 0xc0 ;  /* 0x000000c0f7257836 */ /* 0x000fe20000000000 */
[----:B------:R-:W-:Y:S01]  /*167a0*/  FSEL R91, R90, -INF , !P6 ;  /* 0xff8000005a5b7808 */ /* 0x000fe20007000000 */
[C---:B--2---:R-:W-:Y:S01]  /*167b0*/  HMMA.16816.F32 R20, R12.reuse, R30, R20 ;  /* 0x0000001e0c14723c */ /* 0x044fe20000001814 */
[----:B------:R-:W-:Y:S01]  /*167c0*/  FSEL R86, R86, -INF , !P4 ;  /* 0xff80000056567808 */ /* 0x000fe20006000000 */
[----:B------:R-:W2:Y:S01]  /*167d0*/  MUFU.TANH R52, R52 ;  /* 0x0000003400347308 */ /* 0x000ea20000002400 */
[----:B------:R-:W-:Y:S01]  /*167e0*/  ISETP.GT.AND P6, PT, R210, R53, PT ;  /* 0x00000035d200720c */ /* 0x000fe20003fc4270 */
[-C--:B------:R-:W-:Y:S01]  /*167f0*/  FMUL.FTZ R44, R55, R0.reuse ;  /* 0x00000000372c7220 */ /* 0x080fe20000410000 */
[----:B------:R-:W-:Y:S01]  /*16800*/  ISETP.GT.AND P4, PT, R248, R51, PT ;  /* 0x00000033f800720c */ /* 0x000fe20003f84270 */
[----:B------:R-:W-:Y:S01]  /*16810*/  VIADD R31, R247, 0xc9 ;  /* 0x000000c9f71f7836 */ /* 0x000fe20000000000 */
[----:B------:R-:W-:Y:S01]  /*16820*/  FSEL R90, R87, -INF , !P5 ;  /* 0xff800000575a7808 */ /* 0x000fe20006800000 */
[-C--:B------:R-:W-:Y:S01]  /*16830*/  FMUL.FTZ R32, R32, R0.reuse ;  /* 0x0000000020207220 */ /* 0x080fe20000410000 */
[----:B------:R-:W-:Y:S01]  /*16840*/  FSEL R89, R89, -INF , !P1 ;  /* 0xff80000059597808 */ /* 0x000fe20004800000 */
[----:B------:R-:W2:Y:S01]  /*16850*/  MUFU.TANH R49, R49 ;  /* 0x0000003100317308 */ /* 0x000ea20000002400 */
[----:B------:R-:W-:Y:S01]  /*16860*/  HMMA.16816.F32 R40, R12, R28, R40 ;  /* 0x0000001c0c28723c */ /* 0x000fe20000001828 */
[-C--:B------:R-:W-:Y:S01]  /*16870*/  ISETP.GE.AND P3, PT, R53, R241.reuse, PT ;  /* 0x000000f13500720c */ /* 0x080fe20003f66270 */
[-C--:B------:R-:W-:Y:S01]  /*16880*/  FMUL.FTZ R28, R38, R0.reuse ;  /* 0x00000000261c7220 */ /* 0x080fe20000410000 */
[----:B------:R-:W-:Y:S01]  /*16890*/  FSEL R87, R86, -INF , !P0 ;  /* 0xff80000056577808 */ /* 0x000fe20004000000 */
[----:B------:R-:W-:Y:S01]  /*168a0*/  FMUL.FTZ R29, R39, R0 ;  /* 0x00000000271d7220 */ /* 0x000fe20000410000 */
[----:B------:R-:W-:Y:S01]  /*168b0*/  ISETP.GE.AND P1, PT, R53, R246, PT ;  /* 0x000000f63500720c */ /* 0x000fe20003f26270 */
[-C--:B------:R-:W-:Y:S01]  /*168c0*/  FMUL.FTZ R33, R33, R0.reuse ;  /* 0x0000000021217220 */ /* 0x080fe20000410000 */
[----:B------:R-:W-:Y:S01]  /*168d0*/  ISETP.GE.AND P5, PT, R51, R241, PT ;  /* 0x000000f13300720c */ /* 0x000fe20003fa6270 */
[----:B------:R-:W2:Y:S01]  /*168e0*/  MUFU.TANH R45, R45 ;  /* 0x0000002d002d7308 */ /* 0x000ea20000002400 */
[----:B------:R-:W-:Y:S01]  /*168f0*/  FSEL R86, R104, -INF , !P6 ;  /* 0xff80000068567808 */ /* 0x000fe20007000000 */
[-C--:B------:R-:W-:Y:S01]  /*16900*/  FMUL.FTZ R30, R35, R0.reuse ;  /* 0x00000000231e7220 */ /* 0x080fe20000410000 */
[----:B------:R-:W-:Y:S01]  /*16910*/  FSEL R88, R94, -INF , !P4 ;  /* 0xff8000005e587808 */ /* 0x000fe20006000000 */
[C---:B------:R-:W-:Y:S01]  /*16920*/  VIADD R13, R247.reuse, 0xd8 ;  /* 0x000000d8f70d7836 */ /* 0x040fe20000000000 */
[----:B------:R-:W-:Y:S01]  /*16930*/  FSEL R90, R90, -INF , !P3 ;  /* 0xff8000005a5a7808 */ /* 0x000fe20005800000 */
[----:B------:R-:W-:Y:S01]  /*16940*/  VIADD R15, R247, 0xd9 ;  /* 0x000000d9f70f7836 */ /* 0x000fe20000000000 */
[----:B------:R-:W-:Y:S01]  /*16950*/  ISETP.GT.AND P3, PT, R210, R51, PT ;  /* 0x00000033d200720c */ /* 0x000fe20003f64270 */
[----:B------:R-:W2:Y:S01]  /*16960*/  MUFU.TANH R44, R44 ;  /* 0x0000002c002c7308 */ /* 0x000ea20000002400 */
[----:B------:R-:W-:Y:S01]  /*16970*/  ISETP.GT.AND P6, PT, R248, R37, PT ;  /* 0x00000025f800720c */ /* 0x000fe20003fc4270 */
[----:B------:R-:W-:Y:S01]  /*16980*/  FMUL.FTZ R14, R18, R0 ;  /* 0x00000000120e7220 */ /* 0x000fe20000410000 */
[----:B------:R-:W-:Y:S01]  /*16990*/  FSEL R86, R86, -INF , !P1 ;  /* 0xff80000056567808 */ /* 0x000fe20004800000 */
[----:B------:R-:W-:-:S04]  /*169a0*/  DEPBAR.LE SB0, 0x0 ;  /* 0x000080000000791a */ /* 0x000fc80000000000 */
[----:B------:R-:W-:Y:S01]  /*169b0*/  FSEL R88, R88, -INF , !P5 ;  /* 0xff80000058587808 */ /* 0x000fe20006800000 */
[C---:B---3--:R-:W-:Y:S01]  /*169c0*/  HMMA.16816.F32 R40, R4.reuse, R24, R40 ;  /* 0x000000180428723c */ /* 0x048fe20000001828 */
[C---:B------:R-:W-:Y:S01]  /*169d0*/  ISETP.GE.AND P4, PT, R37.reuse, R241, PT ;  /* 0x000000f12500720c */ /* 0x040fe20003f86270 */
[----:B------:R-:W3:Y:S01]  /*169e0*/  MUFU.TANH R28, R28 ;  /* 0x0000001c001c7308 */ /* 0x000ee20000002400 */
[----:B------:R-:W-:Y:S01]  /*169f0*/  ISETP.GE.AND P1, PT, R37, R246, PT ;  /* 0x000000f62500720c */ /* 0x000fe20003f26270 */
[----:B------:R-:W-:Y:S01]  /*16a00*/  FMUL.FTZ R25, R34, R0 ;  /* 0x0000000022197220 */ /* 0x000fe20000410000 */
[----:B------:R-:W-:Y:S01]  /*16a10*/  ISETP.GT.AND P5, PT, R210, R37, PT ;  /* 0x00000025d200720c */ /* 0x000fe20003fa4270 */
[----:B------:R-:W-:Y:S01]  /*16a20*/  VIADD R37, R247, 0xc1 ;  /* 0x000000c1f7257836 */ /* 0x000fe20000000000 */
[----:B------:R-:W-:Y:S01]  /*16a30*/  ISETP.GE.AND P0, PT, R51, R246, PT ;  /* 0x000000f63300720c */ /* 0x000fe20003f06270 */
[----:B------:R-:W-:Y:S01]  /*16a40*/  HMMA.16816.F32 R20, R4, R26, R20 ;  /* 0x0000001a0414723c */ /* 0x000fe20000001814 */
[----:B------:R-:W-:Y:S01]  /*16a50*/  FSEL R95, R95, -INF , !P3 ;  /* 0xff8000005f5f7808 */ /* 0x000fe20005800000 */
[----:B------:R-:W3:Y:S01]  /*16a60*/  MUFU.TANH R36, R36 ;  /* 0x0000002400247308 */ /* 0x000ee20000002400 */
[----:B------:R-:W-:Y:S01]  /*16a70*/  FSEL R99, R99, -INF , !P6 ;  /* 0xff80000063637808 */ /* 0x000fe20007000000 */
[----:B------:R-:W-:Y:S01]  /*16a80*/  VIADD R7, R247, 0xe1 ;  /* 0x000000e1f7077836 */ /* 0x000fe20000000000 */
[----:B------:R-:W-:Y:S01]  /*16a90*/  ISETP.GT.AND P3, PT, R248, R37, PT ;  /* 0x00000025f800720c */ /* 0x000fe20003f64270 */
[----:B------:R-:W-:Y:S01]  /*16aa0*/  FMUL.FTZ R6, R16, R0 ;  /* 0x0000000010067220 */ /* 0x000fe20000410000 */
[----:B------:R-:W-:-:S02]  /*16ab0*/  FSEL R100, R95, -INF , !P0 ;  /* 0xff8000005f647808 */ /* 0x000fc40004000000 */
[----:B------:R-:W-:Y:S01]  /*16ac0*/  FSEL R99, R99, -INF , !P4 ;  /* 0xff80000063637808 */ /* 0x000fe20006000000 */
[----:B------:R2:W-:Y:S01]  /*16ad0*/  MUFU.TANH R24, R33 ;  /* 0x0000002100187308 */ /* 0x0005e20000002400 */
[C---:B------:R-:W-:Y:S01]  /*16ae0*/  ISETP.GE.AND P6, PT, R37.reuse, R241, PT ;  /* 0x000000f12500720c */ /* 0x040fe20003fc6270 */
[----:B------:R-:W-:Y:S01]  /*16af0*/  FMUL.FTZ R27, R42, R0 ;  /* 0x000000002a1b7220 */ /* 0x000fe20000410000 */
[----:B------:R-:W-:Y:S01]  /*16b00*/  ISETP.GE.AND P0, PT, R37, R246, PT ;  /* 0x000000f62500720c */ /* 0x000fe20003f06270 */
[-C--:B------:R-:W-:Y:S01]  /*16b10*/  FMUL.FTZ R41, R41, R0.reuse ;  /* 0x0000000029297220 */ /* 0x080fe20000410000 */
[----:B------:R-:W-:Y:S01]  /*16b20*/  ISETP.GT.AND P4, PT, R210, R37, PT ;  /* 0x00000025d200720c */ /* 0x000fe20003f84270 */
[----:B------:R-:W-:Y:S01]  /*16b30*/  VIADD R37, R247, 0xc8 ;  /* 0x000000c8f7257836 */ /* 0x000fe20000000000 */
[----:B------:R-:W-:Y:S01]  /*16b40*/  FSEL R97, R97, -INF , !P3 ;  /* 0xff80000061617808 */ /* 0x000fe20005800000 */
[----:B------:R-:W3:Y:S01]  /*16b50*/  MUFU.TANH R29, R29 ;  /* 0x0000001d001d7308 */ /* 0x000ee20000002400 */
[----:B-1----:R-:W-:Y:S01]  /*16b60*/  FSEL R68, R68, -INF , !P5 ;  /* 0xff80000044447808 */ /* 0x002fe20006800000 */
[-C--:B------:R-:W-:Y:S01]  /*16b70*/  FMUL.FTZ R20, R20, R0.reuse ;  /* 0x0000000014147220 */ /* 0x080fe20000410000 */
[-C--:B------:R-:W-:Y:S01]  /*16b80*/  ISETP.GT.AND P5, PT, R248, R37.reuse, PT ;  /* 0x00000025f800720c */ /* 0x080fe20003fa4270 */
[-C--:B------:R-:W-:Y:S01]  /*16b90*/  FMUL.FTZ R12, R43, R0.reuse ;  /* 0x000000002b0c7220 */ /* 0x080fe20000410000 */
[----:B------:R-:W-:Y:S01]  /*16ba0*/  FSEL R102, R97, -INF , !P6 ;  /* 0xff80000061667808 */ /* 0x000fe20007000000 */
[-C--:B------:R-:W-:Y:S01]  /*16bb0*/  FMUL.FTZ R5, R23, R0.reuse ;  /* 0x0000000017057220 */ /* 0x080fe20000410000 */
[----:B----4-:R-:W-:Y:S01]  /*16bc0*/  FSEL R69, R69, -INF , !P4 ;  /* 0xff80000045457808 */ /* 0x010fe20006000000 */
[----:B------:R-:W1:Y:S01]  /*16bd0*/  MUFU.TANH R32, R32 ;  /* 0x0000002000207308 */ /* 0x000e620000002400 */
[----:B------:R-:W-:Y:S01]  /*16be0*/  ISETP.GT.AND P6, PT, R210, R37, PT ;  /* 0x00000025d200720c */ /* 0x000fe20003fc4270 */
[----:B--2---:R-:W-:Y:S01]  /*16bf0*/  VIADD R33, R247, 0xd0 ;  /* 0x000000d0f7217836 */ /* 0x004fe20000000000 */
[----:B------:R-:W-:Y:S01]  /*16c00*/  ISETP.GT.AND P4, PT, R248, R31, PT ;  /* 0x0000001ff800720c */ /* 0x000fe20003f84270 */
[-C--:B------:R-:W-:Y:S01]  /*16c10*/  FMUL.FTZ R4, R22, R0.reuse ;  /* 0x0000000016047220 */ /* 0x080fe20000410000 */
[----:B------:R-:W-:Y:S01]  /*16c20*/  FSEL R95, R68, -INF , !P1 ;  /* 0xff800000445f7808 */ /* 0x000fe20004800000 */
[----:B------:R-:W-:Y:S01]  /*16c30*/  FMUL.FTZ R21, R21, R0 ;  /* 0x0000000015157220 */ /* 0x000fe20000410000 */
[----:B------:R-:W-:Y:S01]  /*16c40*/  FSEL R52, R52, -INF , !P5 ;  /* 0xff80000034347808 */ /* 0x000fe20006800000 */
[----:B------:R-:W2:Y:S01]  /*16c50*/  MUFU.TANH R25, R25 ;  /* 0x0000001900197308 */ /* 0x000ea20000002400 */
[----:B------:R-:W-:-:S02]  /*16c60*/  ISETP.GE.AND P1, PT, R37, R246, PT ;  /* 0x000000f62500720c */ /* 0x000fc40003f26270 */
[-C--:B------:R-:W-:Y:S02]  /*16c70*/  ISETP.GE.AND P5, PT, R31, R241.reuse, PT ;  /* 0x000000f11f00720c */ /* 0x080fe40003fa6270 */
[----:B------:R-:W-:Y:S02]  /*16c80*/  FSEL R49, R49, -INF , !P6 ;  /* 0xff80000031317808 */ /* 0x000fe40007000000 */
[----:B------:R-:W-:Y:S01]  /*16c90*/  FSEL R48, R48, -INF , !P4 ;  /* 0xff80000030307808 */ /* 0x000fe20006000000 */
[----:B------:R-:W4:Y:S01]  /*16ca0*/  MUFU.TANH R30, R30 ;  /* 0x0000001e001e7308 */ /* 0x000f220000002400 */
[----:B------:R-:W-:Y:S02]  /*16cb0*/  ISETP.GE.AND P3, PT, R37, R241, PT ;  /* 0x000000f12500720c */ /* 0x000fe40003f66270 */
[----:B------:R-:W-:Y:S02]  /*16cc0*/  ISETP.GT.AND P6, PT, R248, R33, PT ;  /* 0x00000021f800720c */ /* 0x000fe40003fc4270 */
[----:B------:R-:W-:-:S02]  /*16cd0*/  FSEL R73, R49, -INF , !P1 ;  /* 0xff80000031497808 */ /* 0x000fc40004800000 */
[----:B------:R-:W-:Y:S01]  /*16ce0*/  FSEL R75, R48, -INF , !P5 ;  /* 0xff800000304b7808 */ /* 0x000fe20006800000 */
[----:B------:R-:W-:Y:S01]  /*16cf0*/  MUFU.TANH R27, R27 ;  /* 0x0000001b001b7308 */ /* 0x000fe20000002400 */
[----:B------:R-:W-:Y:S02]  /*16d00*/  FSEL R97, R52, -INF , !P3 ;  /* 0xff80000034617808 */ /* 0x000fe40005800000 */
[C---:B------:R-:W-:Y:S02]  /*16d10*/  ISETP.GE.AND P4, PT, R33.reuse, R241, PT ;  /* 0x000000f12100720c */ /* 0x040fe40003f86270 */
[----:B------:R-:W-:Y:S02]  /*16d20*/  ISETP.GE.AND P1, PT, R33, R246, PT ;  /* 0x000000f62100720c */ /* 0x000fe40003f26270 */
[C---:B------:R-:W-:Y:S01]  /*16d30*/  ISETP.GT.AND P5, PT, R210.reuse, R33, PT ;  /* 0x00000021d200720c */ /* 0x040fe20003fa4270 */
[----:B------:R-:W-:Y:S01]  /*16d40*/  VIADD R33, R247, 0xd1 ;  /* 0x000000d1f7217836 */ /* 0x000fe20000000000 */
[----:B------:R-:W-:Y:S01]  /*16d50*/  FSEL R94, R69, -INF , !P0 ;  /* 0xff800000455e7808 */ /* 0x000fe20004000000 */
[----:B------:R-:W-:Y:S01]  /*16d60*/  MUFU.TANH R26, R41 ;  /* 0x00000029001a7308 */ /* 0x000fe20000002400 */
[----:B------:R-:W-:-:S02]  /*16d70*/  ISETP.GT.AND P3, PT, R210, R31, PT ;  /* 0x0000001fd200720c */ /* 0x000fc40003f64270 */
[----:B------:R-:W-:Y:S01]  /*16d80*/  ISETP.GE.AND P0, PT, R31, R246, PT ;  /* 0x000000f61f00720c */ /* 0x000fe20003f06270 */
[----:B------:R-:W-:Y:S01]  /*16d90*/  FMUL.FTZ R31, R40, R0 ;  /* 0x00000000281f7220 */ /* 0x000fe20000410000 */
[----:B------:R-:W-:Y:S02]  /*16da0*/  FSEL R45, R45, -INF , !P6 ;  /* 0xff8000002d2d7808 */ /* 0x000fe40007000000 */
[----:B------:R-:W-:Y:S01]  /*16db0*/  FSEL R44, R44, -INF , !P3 ;  /* 0xff8000002c2c7808 */ /* 0x000fe20005800000 */
[----:B------:R-:W-:Y:S01]  /*16dc0*/  MUFU.TANH R12, R12 ;  /* 0x0000000c000c7308 */ /* 0x000fe20000002400 */
[----:B------:R-:W-:Y:S02]  /*16dd0*/  ISETP.GT.AND P3, PT, R248, R33, PT ;  /* 0x00000021f800720c */ /* 0x000fe40003f64270 */
[----:B------:R-:W-:Y:S02]  /*16de0*/  FSEL R74, R45, -INF , !P4 ;  /* 0xff8000002d4a7808 */ /* 0x000fe40006000000 */
[----:B---3--:R-:W-:-:S02]  /*16df0*/  FSEL R28, R28, -INF , !P5 ;  /* 0xff8000001c1c7808 */ /* 0x008fc40006800000 */
[----:B------:R-:W-:Y:S01]  /*16e00*/  ISETP.GT.AND P4, PT, R210, R33, PT ;  /* 0x00000021d200720c */ /* 0x000fe20003f84270 */
[----:B------:R-:W3:Y:S01]  /*16e10*/  MUFU.TANH R31, R31 ;  /* 0x0000001f001f7308 */ /* 0x000ee20000002400 */
[----:B------:R-:W-:Y:S02]  /*16e20*/  ISETP.GT.AND P5, PT, R248, R13, PT ;  /* 0x0000000df800720c */ /* 0x000fe40003fa4270 */
[C---:B------:R-:W-:Y:S02]  /*16e30*/  ISETP.GE.AND P6, PT, R33.reuse, R241, PT ;  /* 0x000000f12100720c */ /* 0x040fe40003fc6270 */
[----:B------:R-:W-:Y:S02]  /*16e40*/  FSEL R36, R36, -INF , !P3 ;  /* 0xff80000024247808 */ /* 0x000fe40005800000 */
[----:B------:R-:W-:Y:S01]  /*16e50*/  FSEL R72, R44, -INF , !P0 ;  /* 0xff8000002c487808 */ /* 0x000fe20004000000 */
[----:B------:R-:W-:Y:S01]  /*16e60*/  MUFU.TANH R5, R5 ;  /* 0x0000000500057308 */ /* 0x000fe20000002400 */
[----:B------:R-:W-:-:S02]  /*16e70*/  ISETP.GE.AND P0, PT, R33, R246, PT ;  /* 0x000000f62100720c */ /* 0x000fc40003f06270 */
[----:B------:R-:W-:Y:S02]  /*16e80*/  ISETP.GE.AND P3, PT, R13, R241, PT ;  /* 0x000000f10d00720c */ /* 0x000fe40003f66270 */
[----:B------:R-:W-:Y:S02]  /*16e90*/  FSEL R29, R29, -INF , !P4 ;  /* 0xff8000001d1d7808 */ /* 0x000fe40006000000 */
[----:B-1----:R-:W-:Y:S01]  /*16ea0*/  FSEL R32, R32, -INF , !P5 ;  /* 0xff80000020207808 */ /* 0x002fe20006800000 */
[----:B------:R-:W-:Y:S01]  /*16eb0*/  MUFU.TANH R4, R4 ;  /* 0x0000000400047308 */ /* 0x000fe20000002400 */
[----:B------:R-:W-:Y:S02]  /*16ec0*/  FSEL R77, R28, -INF , !P1 ;  /* 0xff8000001c4d7808 */ /* 0x000fe40004800000 */
[----:B------:R-:W-:Y:S02]  /*16ed0*/  FSEL R104, R36, -INF , !P6 ;  /* 0xff80000024687808 */ /* 0x000fe40007000000 */
[----:B------:R-:W-:-:S02]  /*16ee0*/  ISETP.GE.AND P1, PT, R13, R246, PT ;  /* 0x000000f60d00720c */ /* 0x000fc40003f26270 */
[----:B------:R-:W-:Y:S01]  /*16ef0*/  ISETP.GT.AND P6, PT, R210, R13, PT ;  /* 0x0000000dd200720c */ /* 0x000fe20003fc4270 */
[----:B------:R-:W-:Y:S01]  /*16f00*/  MUFU.TANH R21, R21 ;  /* 0x0000001500157308 */ /* 0x000fe20000002400 */
[----:B------:R-:W-:Y:S02]  /*16f10*/  ISETP.GT.AND P4, PT, R248, R15, PT ;  /* 0x0000000ff800720c */ /* 0x000fe40003f84270 */
[----:B------:R-:W-:Y:S02]  /*16f20*/  FSEL R76, R29, -INF , !P0 ;  /* 0xff8000001d4c7808 */ /* 0x000fe40004000000 */
[----:B------:R-:W-:Y:S02]  /*16f30*/  FSEL R101, R32, -INF , !P3 ;  /* 0xff80000020657808 */ /* 0x000fe40005800000 */
[C---:B------:R-:W-:Y:S01]  /*16f40*/  ISETP.GE.AND P5, PT, R15.reuse, R241, PT ;  /* 0x000000f10f00720c */ /* 0x040fe20003fa6270 */
[----:B------:R-:W1:Y:S01]  /*16f50*/  MUFU.TANH R13, R20 ;  /* 0x00000014000d7308 */ /* 0x000e620000002400 */
[----:B------:R-:W-:Y:S01]  /*16f60*/  BAR.SYNC.DEFER_BLOCKING 0x0 ;  /* 0x0000000000007b1d */ /* 0x000fe20000010000 */
[----:B------:R-:W-:-:S02]  /*16f70*/  ISETP.GE.AND P0, PT, R15, R246, PT ;  /* 0x000000f60f00720c */ /* 0x000fc40003f06270 */
[----:B------:R-:W-:Y:S01]  /*16f80*/  ISETP.GT.AND P3, PT, R210, R15, PT ;  /* 0x0000000fd200720c */ /* 0x000fe20003f64270 */
[----:B------:R-:W-:Y:S01]  /*16f90*/  VIADD R15, R247, 0xe0 ;  /* 0x000000e0f70f7836 */ /* 0x000fe20000000000 */
[----:B--2---:R-:W-:Y:S02]  /*16fa0*/  FSEL R25, R25, -INF , !P6 ;  /* 0xff80000019197808 */ /* 0x004fe40007000000 */
[----:B------:R-:W-:Y:S01]  /*16fb0*/  FSEL R24, R24, -INF , !P4 ;  /* 0xff80000018187808 */ /* 0x000fe20006000000 */
[----:B------:R-:W2:Y:S01]  /*16fc0*/  MUFU.TANH R14, R14 ;  /* 0x0000000e000e7308 */ /* 0x000ea20000002400 */
[----:B------:R-:W-:Y:S02]  /*16fd0*/  ISETP.GT.AND P6, PT, R248, R15, PT ;  /* 0x0000000ff800720c */ /* 0x000fe40003fc4270 */
[----:B------:R-:W-:Y:S02]  /*16fe0*/  FSEL R105, R25, -INF , !P1 ;  /* 0xff80000019697808 */ /* 0x000fe40004800000 */
[----:B------:R-:W-:-:S02]  /*16ff0*/  FSEL R110, R24, -INF , !P5 ;  /* 0xff800000186e7808 */ /* 0x000fc40006800000 */
[C---:B------:R-:W-:Y:S01]  /*17000*/  ISETP.GE.AND P4, PT, R15.reuse, R241, PT ;  /* 0x000000f10f00720c */ /* 0x040fe20003f86270 */
[----:B------:R-:W-:Y:S01]  /*17010*/  MUFU.TANH R6, R6 ;  /* 0x0000000600067308 */ /* 0x000fe20000002400 */
[----:B------:R-:W-:Y:S02]  /*17020*/  ISETP.GE.AND P1, PT, R15, R246, PT ;  /* 0x000000f60f00720c */ /* 0x000fe40003f26270 */
[----:B------:R-:W-:Y:S01]  /*17030*/  ISETP.GT.AND P5, PT, R210, R15, PT ;  /* 0x0000000fd200720c */ /* 0x000fe20003fa4270 */
[----:B------:R-:W-:Y:S01]  /*17040*/  VIADD R15, R247, 0xe8 ;  /* 0x000000e8f70f7836 */ /* 0x000fe20000000000 */
[----:B----4-:R-:W-:Y:S02]  /*17050*/  FSEL R30, R30, -INF , !P3 ;  /* 0xff8000001e1e7808 */ /* 0x010fe40005800000 */
[----:B---3--:R-:W-:Y:S02]  /*17060*/  FSEL R31, R31, -INF , !P6 ;  /* 0xff8000001f1f7808 */ /* 0x008fe40007000000 */
        /* <DEDUP_REMOVED lines=8> */
[----:B------:R-:W-:Y:S01]  /*170f0*/  FMUL.FTZ R7, R17, R0 ;  /* 0x0000000011077220 */ /* 0x000fe20000410000 */
[----:B------:R-:W-:Y:S01]  /*17100*/  FSEL R103, R27, -INF , !P1 ;  /* 0xff8000001b677808 */ /* 0x000fe20004800000 */
[----:B------:R-:W-:Y:S01]  /*17110*/  VIADD R17, R247, 0xe9 ;  /* 0x000000e9f7117836 */ /* 0x000fe20000000000 */
[----:B------:R-:W-:Y:S02]  /*17120*/  ISETP.GE.AND P1, PT, R15, R241, PT ;  /* 0x000000f10f00720c */ /* 0x000fe40003f26270 */
[----:B-1----:R-:W-:Y:S01]  /*17130*/  FSEL R13, R13, -INF , !P5 ;  /* 0xff8000000d0d7808 */ /* 0x002fe20006800000 */
[----:B------:R-:W-:Y:S01]  /*17140*/  MUFU.TANH R7, R7 ;  /* 0x0000000700077308 */ /* 0x000fe20000002400 */
[----:B------:R-:W-:Y:S02]  /*17150*/  FSEL R26, R26, -INF , !P3 ;  /* 0xff8000001a1a7808 */ /* 0x000fe40005800000 */
[----:B------:R-:W-:Y:S01]  /*17160*/  FSEL R107, R13, -INF , !P1 ;  /* 0xff8000000d6b7808 */ /* 0x000fe20004800000 */
[----:B------:R-:W-:Y:S01]  /*17170*/  VIADD R13, R247, 0xf8 ;  /* 0x000000f8f70d7836 */ /* 0x000fe20000000000 */
[----:B------:R-:W-:-:S02]  /*17180*/  FSEL R12, R12, -INF , !P4 ;  /* 0xff8000000c0c7808 */ /* 0x000fc40006000000 */
[----:B------:R-:W-:Y:S02]  /*17190*/  ISETP.GT.AND P1, PT, R210, R17, PT ;  /* 0x00000011d200720c */ /* 0x000fe40003f24270 */
[----:B------:R-:W-:Y:S02]  /*171a0*/  FSEL R108, R26, -INF , !P6 ;  /* 0xff8000001a6c7808 */ /* 0x000fe40007000000 */
[----:B------:R-:W-:Y:S02]  /*171b0*/  ISETP.GT.AND P6, PT, R210, R15, PT ;  /* 0x0000000fd200720c */ /* 0x000fe40003fc4270 */
[----:B------:R-:W-:Y:S01]  /*171c0*/  FSEL R16, R5, -INF , !P1 ;  /* 0xff80000005107808 */ /* 0x000fe20004800000 */
[----:B------:R-:W-:Y:S01]  /*171d0*/  FMUL.FTZ R5, R98, R0 ;  /* 0x0000000062057220 */ /* 0x000fe20000410000 */
[----:B------:R-:W-:Y:S02]  /*171e0*/  ISETP.GT.AND P4, PT, R248, R17, PT ;  /* 0x00000011f800720c */ /* 0x000fe40003f84270 */
[----:B------:R-:W-:-:S02]  /*171f0*/  FSEL R93, R12, -INF , !P0 ;  /* 0xff8000000c5d7808 */ /* 0x000fc40004000000 */
[----:B------:R-:W1:Y:S01]  /*17200*/  MUFU.TANH R12, R19 ;  /* 0x00000013000c7308 */ /* 0x000e620000002400 */
[----:B------:R-:W-:Y:S01]  /*17210*/  ISETP.GE.AND P3, PT, R15, R246, PT ;  /* 0x000000f60f00720c */ /* 0x000fe20003f66270 */
[----:B------:R-:W-:Y:S01]  /*17220*/  VIADD R15, R247, 0xf0 ;  /* 0x000000f0f70f7836 */ /* 0x000fe20000000000 */
[----:B------:R-:W-:Y:S02]  /*17230*/  FSEL R4, R4, -INF , !P6 ;  /* 0xff80000004047808 */ /* 0x000fe40007000000 */
[----:B------:R-:W-:Y:S02]  /*17240*/  ISETP.GE.AND P0, PT, R17, R241, PT ;  /* 0x000000f11100720c */ /* 0x000fe40003f06270 */
[----:B------:R-:W-:Y:S01]  /*17250*/  FSEL R21, R21, -INF , !P4 ;  /* 0xff80000015157808 */ /* 0x000fe20006000000 */
[----:B------:R-:W3:Y:S01]  /*17260*/  MUFU.TANH R5, R5 ;  /* 0x0000000500057308 */ /* 0x000ee20000002400 */
[----:B------:R-:W-:Y:S01]  /*17270*/  FSEL R92, R4, -INF , !P3 ;  /* 0xff800000045c7808 */ /* 0x000fe20005800000 */
[-C--:B------:R-:W-:Y:S01]  /*17280*/  FMUL.FTZ R4, R96, R0.reuse ;  /* 0x0000000060047220 */ /* 0x080fe20000410000 */
[----:B------:R-:W-:Y:S01]  /*17290*/  FSEL R96, R21, -INF , !P0 ;  /* 0xff80000015607808 */ /* 0x000fe20004000000 */
[----:B------:R-:W-:Y:S01]  /*172a0*/  FMUL.FTZ R0, R64, R0 ;  /* 0x0000000040007220 */ /* 0x000fe20000410000 */
[----:B------:R-:W-:-:S02]  /*172b0*/  ISETP.GT.AND P6, PT, R248, R15, PT ;  /* 0x0000000ff800720c */ /* 0x000fc40003fc4270 */
[C---:B------:R-:W-:Y:S01]  /*172c0*/  ISETP.GE.AND P3, PT, R15.reuse, R241, PT ;  /* 0x000000f10f00720c */ /* 0x040fe20003f66270 */
[----:B------:R-:W4:Y:S01]  /*172d0*/  MUFU.TANH R4, R4 ;  /* 0x0000000400047308 */ /* 0x000f220000002400 */
[-C--:B------:R-:W-:Y:S02]  /*172e0*/  ISETP.GE.AND P4, PT, R15, R246.reuse, PT ;  /* 0x000000f60f00720c */ /* 0x080fe40003f86270 */
[----:B------:R-:W-:Y:S01]  /*172f0*/  ISETP.GT.AND P0, PT, R210, R15, PT ;  /* 0x0000000fd200720c */ /* 0x000fe20003f04270 */
[----:B------:R-:W-:Y:S01]  /*17300*/  VIADD R15, R247, 0xf1 ;  /* 0x000000f1f70f7836 */ /* 0x000fe20000000000 */
[----:B------:R-:W-:Y:S02]  /*17310*/  ISETP.GE.AND P5, PT, R17, R246, PT ;  /* 0x000000f61100720c */ /* 0x000fe40003fa6270 */
[----:B--2---:R-:W-:Y:S01]  /*17320*/  FSEL R14, R14, -INF , !P0 ;  /* 0xff8000000e0e7808 */ /* 0x004fe20004000000 */
[----:B------:R-:W2:Y:S01]  /*17330*/  MUFU.TANH R0, R0 ;  /* 0x0000000000007308 */ /* 0x000ea20000002400 */
[----:B------:R-:W-:-:S02]  /*17340*/  ISETP.GT.AND P0, PT, R210, R15, PT ;  /* 0x0000000fd200720c */ /* 0x000fc40003f04270 */
[----:B------:R-:W-:Y:S02]  /*17350*/  ISETP.GT.AND P1, PT, R248, R15, PT ;  /* 0x0000000ff800720c */ /* 0x000fe40003f24270 */
[----:B-1----:R-:W-:Y:S02]  /*17360*/  FSEL R12, R12, -INF , !P0 ;  /* 0xff8000000c0c7808 */ /* 0x002fe40004000000 */
[----:B------:R-:W-:Y:S02]  /*17370*/  ISETP.GT.AND P0, PT, R210, R13, PT ;  /* 0x0000000dd200720c */ /* 0x000fe40003f04270 */
[----:B------:R-:W-:Y:S02]  /*17380*/  FSEL R98, R16, -INF , !P5 ;  /* 0xff80000010627808 */ /* 0x000fe40006800000 */
[----:B---3--:R-:W-:Y:S02]  /*17390*/  FSEL R5, R5, -INF , !P0 ;  /* 0xff80000005057808 */ /* 0x008fe40004000000 */
[----:B------:R-:W-:-:S02]  /*173a0*/  ISETP.GT.AND P0, PT, R67, R228, PT ;  /* 0x000000e44300720c */ /* 0x000fc40003f04270 */
[----:B------:R-:W-:Y:S02]  /*173b0*/  FSEL R6, R6, -INF , !P6 ;  /* 0xff80000006067808 */ /* 0x000fe40007000000 */
[----:B------:R-:W-:Y:S02]  /*173c0*/  ISETP.GE.AND P5, PT, R15, R241, PT ;  /* 0x000000f10f00720c */ /* 0x000fe40003fa6270 */
[----:B------:R-:W-:Y:S02]  /*173d0*/  FSEL R7, R7, -INF , !P1 ;  /* 0xff80000007077808 */ /* 0x000fe40004800000 */
[----:B------:R-:W-:Y:S02]  /*173e0*/  FSEL R111, R6, -INF , !P3 ;  /* 0xff800000066f7808 */ /* 0x000fe40005800000 */
[----:B------:R-:W-:Y:S02]  /*173f0*/  ISETP.GE.AND P6, PT, R15, R246, PT ;  /* 0x000000f60f00720c */ /* 0x000fe40003fc6270 */
[----:B------:R-:W-:-:S02]  /*17400*/  ISETP.GT.AND P3, PT, R248, R13, PT ;  /* 0x0000000df800720c */ /* 0x000fc40003f64270 */
[----:B------:R-:W-:Y:S02]  /*17410*/  FSEL R117, R7, -INF , !P5 ;  /* 0xff80000007757808 */ /* 0x000fe40006800000 */
[----:B------:R-:W-:Y:S02]  /*17420*/  ISETP.GT.AND P5, PT, R248, R247, PT ;  /* 0x000000f7f800720c */ /* 0x000fe40003fa4270 */
[----:B------:R-:W-:Y:S02]  /*17430*/  FSEL R115, R14, -INF , !P4 ;  /* 0xff8000000e737808 */ /* 0x000fe40006000000 */
[----:B------:R-:W-:Y:S02]  /*17440*/  ISETP.GE.AND P1, PT, R13, R246, PT ;  /* 0x000000f60d00720c */ /* 0x000fe40003f26270 */
[----:B------:R-:W-:Y:S02]  /*17450*/  FSEL R113, R12, -INF , !P6 ;  /* 0xff8000000c717808 */ /* 0x000fe40007000000 */
[----:B----4-:R-:W-:-:S02]  /*17460*/  FSEL R112, R4, -INF , !P3 ;  /* 0xff80000004707808 */ /* 0x010fc40005800000 */
[-C--:B------:R-:W-:Y:S02]  /*17470*/  ISETP.GE.AND P4, PT, R13, R241.reuse, PT ;  /* 0x000000f10d00720c */ /* 0x080fe40003f86270 */
[C---:B------:R-:W-:Y:S02]  /*17480*/  ISETP.GE.AND P6, PT, R247.reuse, R241, PT ;  /* 0x000000f1f700720c */ /* 0x040fe40003fc6270 */
[----:B------:R-:W-:Y:S02]  /*17490*/  ISETP.GE.AND P3, PT, R247, R246, PT ;  /* 0x000000f6f700720c */ /* 0x000fe40003f66270 */
[----:B--2---:R-:W-:Y:S02]  /*174a0*/  FSEL R0, R0, -INF , !P5 ;  /* 0xff80000000007808 */ /* 0x004fe40006800000 */
[----:B------:R-:W-:Y:S02]  /*174b0*/  FSEL R64, R5, -INF , !P1 ;  /* 0xff80000005407808 */ /* 0x000fe40004800000 */
[----:B------:R-:W-:-:S02]  /*174c0*/  LOP3.LUT R4, R203, 0x200, RZ, 0xc0, !PT ;  /* 0x00000200cb047812 */ /* 0x000fc400078ec0ff */
[----:B------:R-:W-:Y:S02]  /*174d0*/  VIMNMX R248, PT, PT, RZ, R248, !PT ;  /* 0x000000f8fff87248 */ /* 0x000fe40007fe0100 */
[----:B------:R-:W-:Y:S02]  /*174e0*/  VIMNMX R247, PT, PT, RZ, R210, !PT ;  /* 0x000000d2fff77248 */ /* 0x000fe40007fe0100 */
        /* <DEDUP_REMOVED lines=17> */
.L_x_2942:
        /* <DEDUP_REMOVED lines=8> */
[----:B------:R-:W-:Y:S01]  /*17680*/  IMAD.MOV R13, RZ, RZ, -R13 ;  /* 0x000000ffff0d7224 */ /* 0x000fe200078e0a0d */
[-C--:B------:R-:W-:Y:S02]  /*17690*/  LOP3.LUT R2, R2, R17.reuse, RZ, 0x3c, !PT ;  /* 0x0000001102027212 */ /* 0x080fe400078e3cff */
[----:B------:R-:W-:Y:S02]  /*176a0*/  ISETP.GE.AND P0, PT, R15, RZ, PT ;  /* 0x000000ff0f00720c */ /* 0x000fe40003f06270 */
[----:B------:R-:W-:Y:S02]  /*176b0*/  ISETP.GE.AND P3, PT, R2, RZ, PT ;  /* 0x000000ff0200720c */ /* 0x000fe40003f66270 */
[----:B------:R-:W-:Y:S01]  /*176c0*/  LOP3.LUT R15, RZ, R17, RZ, 0x33, !PT ;  /* 0x00000011ff0f7212 */ /* 0x000fe200078e33ff */
[----:B-1----:R-:W1:Y:S02]  /*176d0*/  MUFU.RCP R20, R14 ;  /* 0x0000000e00147308 */ /* 0x002e640000001000 */
[----:B-1----:R-:W-:-:S06]  /*176e0*/  VIADD R20, R20, 0xffffffe ;  /* 0x0ffffffe14147836 */ /* 0x002fcc0000000000 */
[----:B------:R-:W1:Y:S02]  /*176f0*/  F2I.FTZ.U32.TRUNC.NTZ R21, R20 ;  /* 0x0000001400157305 */ /* 0x000e64000021f000 */
[----:B-1----:R-:W-:Y:S02]  /*17700*/  IMAD.MOV R19, RZ, RZ, -R21 ;  /* 0x000000ffff137224 */ /* 0x002fe400078e0a15 */
[----:B------:R-:W-:Y:S02]  /*17710*/  IMAD.MOV.U32 R20, RZ, RZ, RZ ;  /* 0x000000ffff147224 */ /* 0x000fe400078e00ff */
[----:B------:R-:W-:-:S04]  /*17720*/  IMAD R19, R19, R12, RZ ;  /* 0x0000000c13137224 */ /* 0x000fc800078e02ff */
[----:B------:R-:W-:Y:S02]  /*17730*/  IMAD.HI.U32 R19, R21, R19, R20 ;  /* 0x0000001315137227 */ /* 0x000fe400078e0014 */
[----:B------:R-:W2:Y:S04]  /*17740*/  LD.E.64 R20, desc[UR4][R164.64+0x20] ;  /* 0x00002004a4147980 */ /* 0x000ea8000c101b00 */
        /* <DEDUP_REMOVED lines=10> */
[-C--:B------:R-:W-:Y:S02]  /*177f0*/  ISETP.GE.U32.AND P5, PT, R19, R12.reuse, PT ;  /* 0x0000000c1300720c */ /* 0x080fe40003fa6070 */
[----:B------:R-:W-:Y:S01]  /*17800*/  ISETP.NE.AND P1, PT, R17, RZ, PT ;  /* 0x000000ff1100720c */ /* 0x000fe20003f25270 */
[----:B------:R-:W3:Y:S01]  /*17810*/  LD.E.64 R18, desc[UR4][R164.64+0x38] ;  /* 0x00003804a4127980 */ /* 0x000ee2000c101b00 */
[----:B------:R-:W-:-:S09]  /*17820*/  ISETP.GE.U32.AND P6, PT, R13, R12, PT ;  /* 0x0000000c0d00720c */ /* 0x000fd20003fc6070 */
[----:B------:R-:W-:-:S04]  /*17830*/  @P5 VIADD R14, R14, 0x1 ;  /* 0x000000010e0e5836 */ /* 0x000fc80000000000 */
[----:B------:R-:W-:Y:S01]  /*17840*/  @P6 IADD3 R16, PT, PT, R16, 0x1, RZ ;  /* 0x0000000110106810 */ /* 0x000fe20007ffe0ff */
[----:B------:R-:W-:-:S03]  /*17850*/  @!P0 IMAD.MOV R14, RZ, RZ, -R14 ;  /* 0x000000ffff0e8224 */ /* 0x000fc600078e0a0e */
[----:B------:R-:W-:Y:S02]  /*17860*/  @!P3 IADD3 R16, PT, PT, -R16, RZ, RZ ;  /* 0x000000ff1010b210 */ /* 0x000fe40007ffe1ff */
[C---:B------:R-:W-:Y:S02]  /*17870*/  SEL R2, R15.reuse, R14, !P1 ;  /* 0x0000000e0f027207 */ /* 0x040fe40004800000 */
[----:B------:R-:W-:-:S03]  /*17880*/  SEL R15, R15, R16, !P1 ;  /* 0x000000100f0f7207 */ /* 0x000fc60004800000 */
[----:B------:R-:W-:-:S04]  /*17890*/  IMAD.WIDE R24, R2, 0x4, R242 ;  /* 0x0000000402187825 */ /* 0x000fc800078e02f2 */
[C---:B------:R-:W-:Y:S01]  /*178a0*/  IMAD.WIDE R22, R15.reuse, 0x4, R242 ;  /* 0x000000040f167825 */ /* 0x040fe200078e02f2 */
[----:B------:R-:W4:Y:S04]  /*178b0*/  LD.E R13, desc[UR4][R24.64] ;  /* 0x00000004180d7980 */ /* 0x000f28000c101900 */
[----:B------:R-:W4:Y:S01]  /*178c0*/  LD.E R0, desc[UR4][R22.64] ;  /* 0x0000000416007980 */ /* 0x000f22000c101900 */
[----:B------:R-:W-:-:S04]  /*178d0*/  IMAD.IADD R2, R15, 0x1, -R2 ;  /* 0x000000010f027824 */ /* 0x000fc800078e0a02 */
[----:B------:R-:W-:-:S05]  /*178e0*/  IMAD R17, R17, R2, -0x100 ;  /* 0xffffff0011117424 */ /* 0x000fca00078e0202 */
[----:B------:R-:W-:Y:S01]  /*178f0*/  SHF.R.S32.HI R15, RZ, 0x1f, R17 ;  /* 0x0000001fff0f7819 */ /* 0x000fe20000011411 */
[-C--:B---3--:R-:W-:Y:S02]  /*17900*/  IMAD R2, R19, R17.reuse, RZ ;  /* 0x0000001113027224 */ /* 0x088fe400078e02ff */
[----:B------:R-:W-:-:S04]  /*17910*/  IMAD.WIDE.U32 R16, R18, R17, RZ ;  /* 0x0000001112107225 */ /* 0x000fc800078e00ff */
[----:B------:R-:W-:-:S04]  /*17920*/  IMAD R2, R18, R15, R2 ;  /* 0x0000000f12027224 */ /* 0x000fc800078e0202 */
[----:B------:R-:W-:Y:S01]  /*17930*/  IMAD.IADD R17, R17, 0x1, R2 ;  /* 0x0000000111117824 */ /* 0x000fe200078e0202 */
[----:B----4-:R-:W-:-:S04]  /*17940*/  IADD3 R13, PT, PT, R13, -R0, RZ ;  /* 0x800000000d0d7210 */ /* 0x010fc80007ffe0ff */
[----:B------:R-:W-:Y:S01]  /*17950*/  SHF.R.S32.HI R0, RZ, 0x1f, R13 ;  /* 0x0000001fff007819 */ /* 0x000fe2000001140d */
[----:B--2---:R-:W-:Y:S02]  /*17960*/  IMAD R15, R21, R13, RZ ;  /* 0x0000000d150f7224 */ /* 0x004fe400078e02ff */
[----:B------:R-:W-:-:S04]  /*17970*/  IMAD.WIDE.U32 R12, R13, R20, R16 ;  /* 0x000000140d0c7225 */ /* 0x000fc800078e0010 */
[----:B------:R-:W-:Y:S01]  /*17980*/  IMAD R0, R20, R0, R15 ;  /* 0x0000000014007224 */ /* 0x000fe200078e020f */
[----:B------:R-:W-:-:S04]  /*17990*/  LEA R230, P0, R12, R230, 0x1 ;  /* 0x000000e60ce67211 */ /* 0x000fc800078008ff */
[----:B------:R-:W-:-:S04]  /*179a0*/  IADD3 R0, PT, PT, R13, R0, RZ ;  /* 0x000000000d007210 */ /* 0x000fc80007ffe0ff */
[----:B------:R-:W-:Y:S02]  /*179b0*/  LEA.HI.X R229, R12, R229, R0, 0x1, P0 ;  /* 0x000000e50ce57211 */ /* 0x000fe400000f0c00 */
.L_x_2943:
[----:B------:R-:W-:Y:S05]  /*179c0*/  BSYNC.RECONVERGENT B0 ;  /* 0x0000000000007941 */ /* 0x000fea0003800200 */
.L_x_2941:
[C---:B------:R-:W-:Y:S01]  /*179d0*/  IMAD.SHL.U32 R13, R224.reuse, 0x20, RZ ;  /* 0x00000020e00d7824 */ /* 0x040fe200078e00ff */
[----:B------:R-:W-:-:S04]  /*179e0*/  SHF.L.U64.HI R0, R224, 0x5, R225 ;  /* 0x00000005e0007819 */ /* 0x000fc800000102e1 */
[----:B------:R-:W-:-:S05]  /*179f0*/  IADD3 R26, P0, PT, R13, R230, RZ ;  /* 0x000000e60d1a7210 */ /* 0x000fca0007f1e0ff */
[----:B------:R-:W-:Y:S01]  /*17a00*/  IMAD.X R27, R0, 0x1, R229, P0 ;  /* 0x00000001001b7824 */ /* 0x000fe200000e06e5 */
[----:B------:R-:W-:-:S04]  /*17a10*/  IADD3 R24, P0, PT, R26, R13, RZ ;  /* 0x0000000d1a187210 */ /* 0x000fc80007f1e0ff */
[----:B------:R-:W-:Y:S01]  /*17a20*/  IADD3 R22, P1, PT, R24, R13, RZ ;  /* 0x0000000d18167210 */ /* 0x000fe20007f3e0ff */
[----:B------:R-:W-:Y:S01]  /*17a30*/  IMAD.X R25, R27, 0x1, R0, P0 ;  /* 0x000000011b197824 */ /* 0x000fe200000e0600 */
[----:B------:R-:W-:-:S03]  /*17a40*/  ISETP.GE.AND P0, PT, R10, R239, PT ;  /* 0x000000ef0a00720c */ /* 0x000fc60003f06270 */
[----:B------:R-:W-:Y:S01]  /*17a50*/  IMAD.X R23, R25, 0x1, R0, P1 ;  /* 0x0000000119177824 */ /* 0x000fe200008e0600 */
[----:B------:R-:W-:-:S05]  /*17a60*/  IADD3 R20, P1, PT, R22, R13, RZ ;  /* 0x0000000d16147210 */ /* 0x000fca0007f3e0ff */
[----:B------:R-:W-:Y:S01]  /*17a70*/  IMAD.X R21, R23, 0x1, R0, P1 ;  /* 0x0000000117157824 */ /* 0x000fe200008e0600 */
[----:B------:R-:W-:-:S03]  /*17a80*/  IADD3 R18, P1, PT, R20, R13, RZ ;  /* 0x0000000d14127210 */ /* 0x000fc60007f3e0ff */
[----:B------:R-:W-:Y:S02]  /*17a90*/  @!P0 IMAD.MOV.U32 R14, RZ, RZ, R230 ;  /* 0x000000ffff0e8224 */ /* 0x000fe400078e00e6 */
[----:B------:R-:W-:Y:S01]  /*17aa0*/  IMAD.X R19, R21, 0x1, R0, P1 ;  /* 0x0000000115137824 */ /* 0x000fe200008e0600 */
[----:B------:R-:W-:Y:S01]  /*17ab0*/  IADD3 R16, P1, PT, R18, R13, RZ ;  /* 0x0000000d12107210 */ /* 0x000fe20007f3e0ff */
[----:B------:R-:W-:-:S04]  /*17ac0*/  @!P0 IMAD.MOV.U32 R15, RZ, RZ, R229 ;  /* 0x000000ffff0f8224 */ /* 0x000fc800078e00e5 */
[----:B------:R-:W-:Y:S01]  /*17ad0*/  IMAD.X R17, R19, 0x1, R0, P1 ;  /* 0x0000000113117824 */ /* 0x000fe200008e0600 */
[-C--:B------:R-:W-:Y:S01]  /*17ae0*/  IADD3 R28, P1, PT, R16, R13.reuse, RZ ;  /* 0x0000000d101c7210 */ /* 0x080fe20007f3e0ff */
[----:B------:R-:W-:Y:S01]  /*17af0*/  @!PT LDS RZ, [RZ] ;  /* 0x00000000fffff984 */ /* 0x000fe20000000800 */
[----:B------:R-:W-:Y:S01]  /*17b00*/  @!PT LDS RZ, [RZ] ;  /* 0x00000000fffff984 */ /* 0x000fe20000000800 */
[----:B------:R-:W-:Y:S01]  /*17b10*/  @!PT LDS RZ, [RZ] ;  /* 0x00000000fffff984 */ /* 0x000fe20000000800 */
[----:B------:R1:W-:Y:S03]  /*17b20*/  @!P0 LDGSTS.E.BYPASS.LTC128B.128 [R58+0x2000], desc[UR4][R14.64] ;  /* 0x020000000e3a8fae */ /* 0x0003e6000b981a04 */
[----:B------:R-:W-:Y:S01]  /*17b30*/  IADD3.X R29, PT, PT, R17, R0, RZ, P1, !PT ;  /* 0x00000000111d7210 */ /* 0x000fe20000ffe4ff */
[----:B------:R2:W-:Y:S01]  /*17b40*/  @P0 STS.128 [R58+0x2000], RZ ;  /* 0x002000ff3a000388 */ /* 0x0005e20000000c00 */
[----:B------:R-:W-:-:S03]  /*17b50*/  IADD3 R30, P1, PT, R28, R13, RZ ;  /* 0x0000000d1c1e7210 */ /* 0x000fc60007f3e0ff */
[----:B------:R-:W-:Y:S01]  /*17b60*/  @!PT LDS RZ, [RZ] ;  /* 0x00000000fffff984 */ /* 0x000fe20000000800 */
[----:B------:R-:W-:Y:S01]  /*17b70*/  @!PT LDS RZ, [RZ] ;  /* 0x00000000fffff984 */ /* 0x000fe20000000800 */
[----:B------:R-:W-:Y:S01]  /*17b80*/  @!PT LDS RZ, [RZ] ;  /* 0x00000000fffff984 */ /* 0x000fe20000000800 */
[----:B------:R3:W-:Y:S02]  /*17b90*/  @!P0 LDGSTS.E.BYPASS.LTC128B.128 [R58+0x2800], desc[UR4][R26.64] ;  /* 0x028000001a3a8fae */ /* 0x0007e4000b981a04 */
        /* <DEDUP_REMOVED lines=19> */
[----:B------:R-:W-:Y:S01]  /*17cd0*/  @!P0 LDGSTS.E.BYPASS.LTC128B.128 [R58+0x4000], desc[UR4][R20.64] ;  /* 0x04000000143a8fae */ /* 0x000fe2000b981a04 */
        /* <DEDUP_REMOVED lines=8> */
[----:B------:R2:W-:Y:S01]  /*17d60*/  @P0 STS.128 [R58+0x4800], RZ ;  /* 0x004800ff3a000388 */ /* 0x0005e20000000c00 */
[----:B------:R-:W-:-:S03]  /*17d70*/  IADD3.X R25, PT, PT, R27, R0, RZ, P1, !PT ;  /* 0x000000001b197210 */ /* 0x000fc60000ffe4ff */
[----:B------:R-:W-:Y:S01]  /*17d80*/  @!PT LDS RZ, [RZ] ;  /* 0x00000000fffff984 */ /* 0x000fe20000000800 */
[----:B------:R-:W-:Y:S01]  /*17d90*/  @!PT LDS RZ, [RZ] ;  /* 0x00000000fffff984 */ /* 0x000fe20000000800 */
[----:B------:R-:W-:Y:S01]  /*17da0*/  @!PT LDS RZ, [RZ] ;  /* 0x00000000fffff984 */ /* 0x000fe20000000800 */
[----:B------:R2:W-:Y:S01]  /*17db0*/  @!P0 LDGSTS.E.BYPASS.LTC128B.128 [R58+0x5000], desc[UR4][R16.64] ;  /* 0x05000000103a8fae */ /* 0x0005e2000b981a04 */
[----:B-----5:R-:W-:-:S03]  /*17dc0*/  IADD3 R22, P1, PT, R24, R13, RZ ;  /* 0x0000000d18167210 */ /* 0x020fc60007f3e0ff */
[----:B------:R2:W-:Y:S01]  /*17dd0*/  @P0 STS.128 [R58+0x5000], RZ ;  /* 0x005000ff3a000388 */ /* 0x0005e20000000c00 */
[----:B------:R-:W-:-:S03]  /*17de0*/  IADD3 R12, P3, PT, R22, R13, RZ ;  /* 0x0000000d160c7210 */ /* 0x000fc60007f7e0ff */
        /* <DEDUP_REMOVED lines=10> */
[----:B-1----:R-:W-:-:S03]  /*17e90*/  @!P0 IADD3 R18, P1, PT, R12, R13, RZ ;  /* 0x0000000d0c128210 */ /* 0x002fc60007f3e0ff */
[----:B------:R2:W-:Y:S01]  /*17ea0*/  @P0 STS.128 [R58+0x6000], RZ ;  /* 0x006000ff3a000388 */ /* 0x0005e20000000c00 */
[----:B------:R-:W-:-:S03]  /*17eb0*/  IMAD.X R13, R23, 0x1, R0, P3 ;  /* 0x00000001170d7824 */ /* 0x000fc600018e0600 */
        /* <DEDUP_REMOVED lines=37> */
.L_x_2940:
[----:B------:R-:W-:Y:S05]  /*18110*/  BSYNC.RECONVERGENT B1 ;  /* 0x0000000000017941 */ /* 0x000fea0003800200 */
.L_x_2939:
[----:B--2---:R-:W2:Y:S04]  /*18120*/  LDL.LU R18, [R1] ;  /* 0x0000000001127983 */ /* 0x004ea80000300800 */
[----:B------:R-:W2:Y:S04]  /*18130*/  LDL.LU R16, [R1+0x4] ;  /* 0x0000040001107983 */ /* 0x000ea80000300800 */
[----:B------:R-:W3:Y:S04]  /*18140*/  LDL.LU R14, [R1+0x8] ;  /* 0x00000800010e7983 */ /* 0x000ee80000300800 */
[----:B------:R-:W4:Y:S01]  /*18150*/  LD.E R119, desc[UR4][R164.64+0xdc] ;  /* 0x0000dc04a4777980 */ /* 0x000f22000c101900 */
[----:B------:R-:W-:Y:S01]  /*18160*/  FMNMX3.FTZ R13, R5, R208, R212, !PT ;  /* 0x000000d0050d7276 */ /* 0x000fe200078100d4 */
[----:B------:R-:W-:Y:S03]  /*18170*/  BSSY B2, `(.L_x_2944) ;  /* 0x0000bd5000027945 */ /* 0x000fe60003800000 */
        /* <DEDUP_REMOVED lines=30> */
[----:B------:R-:W-:Y:S02]  /*18360*/  FMNMX.FTZ R6, R62, R13, !PT ;  /* 0x0000000d3e067209 */ /* 0x000fe40007810000 */
[----:B------:R-:W-:-:S04]  /*18370*/  IADD3 R13, PT, PT, R4, R3, RZ ;  /* 0x00000003040d7210 */ /* 0x000fc80007ffe0ff */
[----:B------:R-:W-:-:S04]  /*18380*/  LEA R120, R13, R60, 0x1 ;  /* 0x0000003c0d787211 */ /* 0x000fc800078e08ff */
[-C--:B------:R-:W-:Y:S01]  /*18390*/  IADD3 R118, PT, PT, R189, R120.reuse, RZ ;  /* 0x00000078bd767210 */ /* 0x080fe20007ffe0ff */
[----:B------:R-:W-:Y:S01]  /*183a0*/  LDSM.16.MT88.4 R24, [R120+0xa000] ;  /* 0x00a000007818783b */ /* 0x000fe20000004200 */
[----:B------:R-:W-:-:S03]  /*183b0*/  IADD3 R116, PT, PT, R191, R120, RZ ;  /* 0x00000078bf747210 */ /* 0x000fc60007ffe0ff */
[----:B------:R-:W-:Y:S01]  /*183c0*/  LDSM.16.MT88.4 R36, [R118+0xa800] ;  /* 0x00a800007624783b */ /* 0x000fe20000004200 */
[----:B------:R-:W-:-:S03]  /*183d0*/  IADD3 R60, PT, PT, R189, R116, RZ ;  /* 0x00000074bd3c7210 */ /* 0x000fc60007ffe0ff */
[----:B------:R-:W-:Y:S04]  /*183e0*/  LDSM.16.MT88.4 R40, [R120+0xa800] ;  /* 0x00a800007828783b */ /* 0x000fe80000004200 */
[----:B------:R-:W-:Y:S04]  /*183f0*/  LDSM.16.MT88.4 R52, [R60+0xa000] ;  /* 0x00a000003c34783b */ /* 0x000fe80000004200 */
[----:B------:R-:W-:Y:S04]  /*18400*/  LDSM.16.MT88.4 R32, [R116+0xa800] ;  /* 0x00a800007420783b */ /* 0x000fe80000004200 */
[----:B------:R-:W-:Y:S01]  /*18410*/  LDSM.16.MT88.4 R68, [R60+0xa800] ;  /* 0x00a800003c44783b */ /* 0x000fe20000004200 */
[----:B--2---:R-:W-:-:S04]  /*18420*/  FMNMX3.FTZ R15, R7, R18, R16, !PT ;  /* 0x00000012070f7276 */ /* 0x004fc80007810010 */
[----:B---3--:R-:W-:-:S04]  /*18430*/  FMNMX3.FTZ R15, R15, R14, R218, !PT ;  /* 0x0000000e0f0f7276 */ /* 0x008fc800078100da */
        /* <DEDUP_REMOVED lines=11> */
[----:B------:R-:W1:Y:S02]  /*184f0*/  SHFL.BFLY PT, R15, R6, 0x2, 0x1f ;  /* 0x0c401f00060f7f89 */ /* 0x000e6400000e0000 */
[----:B------:R-:W-:-:S04]  /*18500*/  FMNMX3.FTZ R12, R12, R251, R217, !PT ;  /* 0x000000fb0c0c7276 */ /* 0x000fc800078100d9 */
[----:B------:R-:W-:-:S04]  /*18510*/  FMNMX3.FTZ R12, R12, R219, R215, !PT ;  /* 0x000000db0c0c7276 */ /* 0x000fc800078100d7 */
[----:B------:R-:W-:-:S04]  /*18520*/  FMNMX3.FTZ R12, R12, R207, R201, !PT ;  /* 0x000000cf0c0c7276 */ /* 0x000fc800078100c9 */
[----:B------:R-:W-:-:S04]  /*18530*/  FMNMX3.FTZ R12, R12, R199, R197, !PT ;  /* 0x000000c70c0c7276 */ /* 0x000fc800078100c5 */
[----:B------:R-:W-:-:S04]  /*18540*/  FMNMX3.FTZ R12, R12, R183, R181, !PT ;  /* 0x000000b70c0c7276 */ /* 0x000fc800078100b5 */
[----:B------:R-:W-:Y:S02]  /*18550*/  FMNMX3.FTZ R12, R12, R179, R177, !PT ;  /* 0x000000b30c0c7276 */ /* 0x000fe400078100b1 */
[----:B-1----:R-:W-:Y:S02]  /*18560*/  FMNMX.FTZ R15, R6, R15, !PT ;  /* 0x0000000f060f7209 */ /* 0x002fe40007810000 */
[----:B------:R-:W-:-:S03]  /*18570*/  FMNMX3.FTZ R12, R12, R163, R145, !PT ;  /* 0x000000a30c0c7276 */ /* 0x000fc60007810091 */
[----:B------:R-:W1:Y:S01]  /*18580*/  SHFL.BFLY PT, R2, R15, 0x1, 0x1f ;  /* 0x0c201f000f027f89 */ /* 0x000e6200000e0000 */
        /* <DEDUP_REMOVED lines=8> */
[----:B----4-:R-:W-:Y:S01]  /*18610*/  FMUL.FTZ R138, R119, R2 ;  /* 0x00000002778a7220 */ /* 0x010fe20000410000 */
[----:B------:R-:W-:-:S04]  /*18620*/  FMNMX3.FTZ R12, R12, R106, R103, !PT ;  /* 0x0000006a0c0c7276 */ /* 0x000fc80007810067 */
[----:B------:R-:W-:-:S04]  /*18630*/  FMNMX3.FTZ R12, R12, R93, R92, !PT ;  /* 0x0000005d0c0c7276 */ /* 0x000fc8000781005c */
[----:B------:R-:W-:-:S04]  /*18640*/  FMNMX3.FTZ R12, R12, R98, R115, !PT ;  /* 0x000000620c0c7276 */ /* 0x000fc80007810073 */
[----:B------:R-:W-:-:S04]  /*18650*/  FMNMX3.FTZ R12, R12, R113, R64, !PT ;  /* 0x000000710c0c7276 */ /* 0x000fc80007810040 */
[----:B------:R-:W-:-:S05]  /*18660*/  FMNMX.FTZ R12, R63, R12, !PT ;  /* 0x0000000c3f0c7209 */ /* 0x000fca0007810000 */
[----:B------:R-:W1:Y:S02]  /*18670*/  SHFL.BFLY PT, R17, R12, 0x2, 0x1f ;  /* 0x0c401f000c117f89 */ /* 0x000e6400000e0000 */
[----:B-1----:R-:W-:-:S05]  /*18680*/  FMNMX.FTZ R17, R12, R17, !PT ;  /* 0x000000110c117209 */ /* 0x002fca0007810000 */
[----:B------:R-:W1:Y:S02]  /*18690*/  SHFL.BFLY PT, R0, R17, 0x1, 0x1f ;  /* 0x0c201f0011007f89 */ /* 0x000e6400000e0000 */
[----:B-1----:R-:W-:-:S04]  /*186a0*/  FMNMX.FTZ R0, R17, R0, !PT ;  /* 0x0000000011007209 */ /* 0x002fc80007810000 */
[----:B------:R-:W-:Y:S01]  /*186b0*/  FSETP.NEU.FTZ.AND P0, PT, R0, -INF , PT ;  /* 0xff8000000000780b */ /* 0x000fe20003f1d000 */
[----:B------:R-:W-:-:S05]  /*186c0*/  FMUL.FTZ R114, R119, R0 ;  /* 0x0000000077727220 */ /* 0x000fca0000410000 */
[----:B------:R-:W-:Y:S02]  /*186d0*/  FSEL R114, R114, RZ, P0 ;  /* 0x000000ff72727208 */ /* 0x000fe40000000000 */
[----:B------:R-:W-:-:S03]  /*186e0*/  FSETP.NEU.FTZ.AND P0, PT, R2, -INF , PT ;  /* 0xff8000000200780b */ /* 0x000fc60003f1d000 */
[-CC-:B------:R-:W-:Y:S01]  /*186f0*/  FFMA.FTZ R127, R18, R119.reuse, -R114.reuse ;  /* 0x00000077127f7223 */ /* 0x180fe20000010872 */
[-CC-:B------:R-:W-:Y:S01]  /*18700*/  FFMA.FTZ R126, R16, R119.reuse, -R114.reuse ;  /* 0x00000077107e7223 */ /* 0x180fe20000010872 */
[----:B------:R-:W-:Y:S01]  /*18710*/  FSEL R138, R138, RZ, P0 ;  /* 0x000000ff8a8a7208 */ /* 0x000fe20000000000 */
[----:B------:R-:W1:Y:S01]  /*18720*/  LDSM.16.MT88.4 R16, [R118+0xa000] ;  /* 0x00a000007610783b */ /* 0x000e620000004200 */
[-CC-:B------:R-:W-:Y:S01]  /*18730*/  FFMA.FTZ R128, R7, R119.reuse, -R114.reuse ;  /* 0x0000007707807223 */ /* 0x180fe20000010872 */
[-C--:B------:R-:W-:Y:S01]  /*18740*/  FFMA.FTZ R125, R14, R119.reuse, -R114 ;  /* 0x000000770e7d7223 */ /* 0x080fe20000010872 */
[----:B------:R-:W-:Y:S01]  /*18750*/  MUFU.EX2 R127, R127 ;  /* 0x0000007f007f7308 */ /* 0x000fe20000000800 */
[-CC-:B------:R-:W-:Y:S01]  /*18760*/  FFMA.FTZ R136, R5, R119.reuse, -R138.reuse ;  /* 0x0000007705887223 */ /* 0x180fe2000001088a */
[-CC-:B------:R-:W-:Y:S01]  /*18770*/  FFMA.FTZ R135, R208, R119.reuse, -R138.reuse ;  /* 0x00000077d0877223 */ /* 0x180fe2000001088a */
[----:B------:R-:W2:Y:S01]  /*18780*/  LDSM.16.MT88.4 R4, [R116+0xa000] ;  /* 0x00a000007404783b */ /* 0x000ea20000004200 */
[-CC-:B------:R-:W-:Y:S01]  /*18790*/  FFMA.FTZ R134, R212, R119.reuse, -R138.reuse ;  /* 0x00000077d4867223 */ /* 0x180fe2000001088a */
[-C--:B------:R-:W-:Y:S01]  /*187a0*/  FFMA.FTZ R133, R222, R119.reuse, -R138 ;  /* 0x00000077de857223 */ /* 0x080fe2000001088a */
[----:B------:R-:W3:Y:S01]  /*187b0*/  MUFU.EX2 R128, R128 ;  /* 0x0000008000807308 */ /* 0x000ee20000000800 */
[-CC-:B------:R-:W-:Y:S01]  /*187c0*/  FFMA.FTZ R124, R218, R119.reuse, -R114.reuse ;  /* 0x00000077da7c7223 */ /* 0x180fe20000010872 */
[-CC-:B------:R-:W-:Y:S01]  /*187d0*/  FFMA.FTZ R123, R252, R119.reuse, -R114.reuse ;  /* 0x00000077fc7b7223 */ /* 0x180fe20000010872 */
[-C--:B------:R-:W-:Y:S01]  /*187e0*/  FFMA.FTZ R122, R250, R119.reuse, -R114 ;  /* 0x00000077fa7a7223 */ /* 0x080fe20000010872 */
[----:B------:R-:W-:Y:S01]  /*187f0*/  MUFU.EX2 R126, R126 ;  /* 0x0000007e007e7308 */ /* 0x000fe20000000800 */
[-CC-:B------:R-:W-:Y:S01]  /*18800*/  FFMA.FTZ R132, R146, R119.reuse, -R138.reuse ;  /* 0x0000007792847223 */ /* 0x180fe2000001088a */
[-CC-:B------:R-:W-:Y:S01]  /*18810*/  FFMA.FTZ R131, R202, R119.reuse, -R138.reuse ;  /* 0x00000077ca837223 */ /* 0x180fe2000001088a */
[-CC-:B------:R-:W-:Y:S01]  /*18820*/  FFMA.FTZ R130, R204, R119.reuse, -R138.reuse ;  /* 0x00000077cc827223 */ /* 0x180fe2000001088a */
[----:B------:R-:W4:Y:S01]  /*18830*/  MUFU.EX2 R125, R125 ;  /* 0x0000007d007d7308 */ /* 0x000f220000000800 */
[-C--:B------:R-:W-:Y:S01]  /*18840*/  FFMA.FTZ R129, R206, R119.reuse, -R138 ;  /* 0x00000077ce817223 */ /* 0x080fe2000001088a */
[-CC-:B------:R-:W-:Y:S01]  /*18850*/  FFMA.FTZ R121, R214, R119.reuse, -R114.reuse ;  /* 0x00000077d6797223 */ /* 0x180fe20000010872 */
[-CC-:B------:R-:W-:Y:S01]  /*18860*/  FFMA.FTZ R161, R137, R119.reuse, -R114.reuse ;  /* 0x0000007789a17223 */ /* 0x180fe20000010872 */
[----:B------:R-:W-:Y:S01]  /*18870*/  MUFU.EX2 R136, R136 ;  /* 0x0000008800887308 */ /* 0x000fe20000000800 */
[-C--:B------:R-:W-:Y:S01]  /*18880*/  FFMA.FTZ R160, R142, R119.reuse, -R114 ;  /* 0x000000778ea07223 */ /* 0x080fe20000010872 */
[----:B---3--:R-:W-:Y:S01]  /*18890*/  F2FP.F16.F32.PACK_AB R45, R127, R128 ;  /* 0x000000807f2d723e */ /* 0x008fe200000000ff */
[-C--:B------:R-:W-:Y:S01]  /*188a0*/  FFMA.FTZ R146, R144, R119.reuse, -R138 ;  /* 0x0000007790927223 */ /* 0x080fe2000001088a */
[----:B------:R-:W3:Y:S01]  /*188b0*/  MUFU.EX2 R135, R135 ;  /* 0x0000008700877308 */ /* 0x000ee20000000800 */
[-C--:B------:R-:W-:Y:S01]  /*188c0*/  FFMA.FTZ R137, R140, R119.reuse, -R114 ;  /* 0x000000778c897223 */ /* 0x080fe20000010872 */
[-CC-:B------:R-:W-:Y:S01]  /*188d0*/  FFMA.FTZ R142, R139, R119.reuse, -R138.reuse ;  /* 0x000000778b8e7223 */ /* 0x180fe2000001088a */
[-CC-:B------:R-:W-:Y:S01]  /*188e0*/  FFMA.FTZ R141, R141, R119.reuse, -R138.reuse ;  /* 0x000000778d8d7223 */ /* 0x180fe2000001088a */
[----:B------:R-:W-:Y:S01]  /*188f0*/  MUFU.EX2 R134, R134 ;  /* 0x0000008600867308 */ /* 0x000fe20000000800 */
[-C--:B------:R-:W-:Y:S01]  /*18900*/  FFMA.FTZ R143, R143, R119.reuse, -R138 ;  /* 0x000000778f8f7223 */ /* 0x080fe2000001088a */
[----:B----4-:R-:W-:Y:S01]  /*18910*/  F2FP.F16.F32.PACK_AB R47, R125, R126 ;  /* 0x0000007e7d2f723e */ /* 0x010fe200000000ff */
[-C--:B------:R-:W-:Y:S01]  /*18920*/  FFMA.FTZ R144, R154, R119.reuse, -R114 ;  /* 0x000000779a907223 */ /* 0x080fe20000010872 */
[----:B------:R-:W4:Y:S01]  /*18930*/  MUFU.EX2 R133, R133 ;  /* 0x0000008500857308 */ /* 0x000f220000000800 */
[-C--:B------:R-:W-:Y:S01]  /*18940*/  FFMA.FTZ R154, R153, R119.reuse, -R138 ;  /* 0x00000077999a7223 */ /* 0x080fe2000001088a */
[-C--:B------:R-:W-:Y:S01]  /*18950*/  FFMA.FTZ R191, R147, R119.reuse, -R114 ;  /* 0x0000007793bf7223 */ /* 0x080fe20000010872 */
[-C--:B------:R-:W-:Y:S01]  /*18960*/  FFMA.FTZ R153, R152, R119.reuse, -R138 ;  /* 0x0000007798997223 */ /* 0x080fe2000001088a */
[----:B------:R-:W-:Y:S01]  /*18970*/  MUFU.EX2 R124, R124 ;  /* 0x0000007c007c7308 */ /* 0x000fe20000000800 */
[-CC-:B------:R-:W-:Y:S01]  /*18980*/  FFMA.FTZ R147, R148, R119.reuse, -R114.reuse ;  /* 0x0000007794937223 */ /* 0x180fe20000010872 */
[----:B---3--:R-:W-:Y:S01]  /*18990*/  F2FP.F16.F32.PACK_AB R44, R135, R136 ;  /* 0x00000088872c723e */ /* 0x008fe200000000ff */
[-CC-:B------:R-:W-:Y:S01]  /*189a0*/  FFMA.FTZ R152, R200, R119.reuse, -R114.reuse ;  /* 0x00000077c8987223 */ /* 0x180fe20000010872 */
[----:B------:R-:W-:Y:S01]  /*189b0*/  MUFU.EX2 R123, R123 ;  /* 0x0000007b007b7308 */ /* 0x000fe20000000800 */
[-CC-:B------:R-:W-:Y:S01]  /*189c0*/  FFMA.FTZ R155, R155, R119.reuse, -R114.reuse ;  /* 0x000000779b9b7223 */ /* 0x180fe20000010872 */
[-CC-:B------:R-:W-:Y:S01]  /*189d0*/  FFMA.FTZ R158, R158, R119.reuse, -R114.reuse ;  /* 0x000000779e9e7223 */ /* 0x180fe20000010872 */
[-C--:B------:R-:W-:Y:S01]  /*189e0*/  FFMA.FTZ R156, R156, R119.reuse, -R114 ;  /* 0x000000779c9c7223 */ /* 0x080fe20000010872 */
[----:B------:R-:W-:Y:S01]  /*189f0*/  MUFU.EX2 R122, R122 ;  /* 0x0000007a007a7308 */ /* 0x000fe20000000800 */
[-CC-:B------:R-:W-:Y:S01]  /*18a00*/  FFMA.FTZ R157, R157, R119.reuse, -R138.reuse ;  /* 0x000000779d9d7223 */ /* 0x180fe2000001088a */
[----:B----4-:R-:W-:Y:S01]  /*18a10*/  F2FP.F16.F32.PACK_AB R46, R133, R134 ;  /* 0x00000086852e723e */ /* 0x010fe200000000ff */
[-CC-:B------:R-:W-:Y:S01]  /*18a20*/  FFMA.FTZ R162, R162, R119.reuse, -R138.reuse ;  /* 0x00000077a2a27223 */ /* 0x180fe2000001088a */
[----:B------:R-:W-:Y:S01]  /*18a30*/  MUFU.EX2 R132, R132 ;  /* 0x0000008400847308 */ /* 0x000fe20000000800 */
[-C--:B------:R-:W-:Y:S01]  /*18a40*/  FFMA.FTZ R203, R180, R119.reuse, -R138 ;  /* 0x00000077b4cb7223 */ /* 0x080fe2000001088a */
[-CC-:B------:R-:W-:Y:S01]  /*18a50*/  FFMA.FTZ R176, R176, R119.reuse, -R114.reuse ;  /* 0x00000077b0b07223 */ /* 0x180fe20000010872 */
[-CC-:B------:R-:W-:Y:S01]  /*18a60*/  FFMA.FTZ R200, R172, R119.reuse, -R114.reuse ;  /* 0x00000077acc87223 */ /* 0x180fe20000010872 */
[----:B------:R-:W3:Y:S01]  /*18a70*/  MUFU.EX2 R131, R131 ;  /* 0x0000008300837308 */ /* 0x000ee20000000800 */
[C---:B-1----:R-:W-:Y:S01]  /*18a80*/  HMMA.16816.F32 R20, R44.reuse, R16, RZ ;  /* 0x000000102c14723c */ /* 0x042fe200000018ff */
[-C--:B------:R-:W-:Y:S01]  /*18a90*/  FFMA.FTZ R172, R168, R119.reuse, -R114 ;  /* 0x00000077a8ac7223 */ /* 0x080fe20000010872 */
[-CC-:B------:R-:W-:Y:S01]  /*18aa0*/  FFMA.FTZ R204, R209, R119.reuse, -R138.reuse ;  /* 0x00000077d1cc7223 */ /* 0x180fe2000001088a */
[----:B------:R-:W-:Y:S01]  /*18ab0*/  MUFU.EX2 R130, R130 ;  /* 0x0000008200827308 */ /* 0x000fe20000000800 */
[-C--:B------:R-:W-:Y:S01]  /*18ac0*/  FFMA.FTZ R202, R205, R119.reuse, -R138 ;  /* 0x00000077cdca7223 */ /* 0x080fe2000001088a */
[-CC-:B------:R-:W-:Y:S01]  /*18ad0*/  FFMA.FTZ R209, R207, R119.reuse, -R114.reuse ;  /* 0x00000077cfd17223 */ /* 0x180fe20000010872 */
[-C--:B------:R-:W-:Y:S01]  /*18ae0*/  FFMA.FTZ R219, R219, R119.reuse, -R114 ;  /* 0x00000077dbdb7223 */ /* 0x080fe20000010872 */
[----:B------:R-:W1:Y:S01]  /*18af0*/  MUFU.EX2 R129, R129 ;  /* 0x0000008100817308 */ /* 0x000e620000000800 */
[C---:B------:R-:W-:Y:S01]  /*18b00*/  HMMA.16816.F32 R16, R44.reuse, R18, RZ ;  /* 0x000000122c10723c */ /* 0x040fe200000018ff */
[-C--:B------:R-:W-:Y:S01]  /*18b10*/  FFMA.FTZ R211, R211, R119.reuse, -R138 ;  /* 0x00000077d3d37223 */ /* 0x080fe2000001088a */
[-C--:B------:R-:W-:Y:S01]  /*18b20*/  FFMA.FTZ R208, R201, R119.reuse, -R114 ;  /* 0x00000077c9d07223 */ /* 0x080fe20000010872 */
[----:B------:R-:W4:Y:S01]  /*18b30*/  MUFU.EX2 R121, R121 ;  /* 0x0000007900797308 */ /* 0x000f220000000800 */
[-CC-:B------:R-:W-:Y:S01]  /*18b40*/  FFMA.FTZ R206, R193, R119.reuse, -R138.reuse ;  /* 0x00000077c1ce7223 */ /* 0x180fe2000001088a */
[-C--:B------:R-:W-:Y:S01]  /*18b50*/  FFMA.FTZ R210, R185, R119.reuse, -R138 ;  /* 0x00000077b9d27223 */ /* 0x080fe2000001088a */
[-C--:B------:R-:W-:Y:S01]  /*18b60*/  FFMA.FTZ R197, R197, R119.reuse, -R114 ;  /* 0x00000077c5c57223 */ /* 0x080fe20000010872 */
[----:B------:R5:W-:Y:S01]  /*18b70*/  MUFU.EX2 R140, R161 ;  /* 0x000000a1008c7308 */ /* 0x000be20000000800 */
[C---:B------:R-:W-:Y:S01]  /*18b80*/  HMMA.16816.F32 R28, R44.reuse, R24, RZ ;  /* 0x000000182c1c723c */ /* 0x040fe200000018ff */
[-CC-:B------:R-:W-:Y:S01]  /*18b90*/  FFMA.FTZ R201, R195, R119.reuse, -R138.reuse ;  /* 0x00000077c3c97223 */ /* 0x180fe2000001088a */
[-C--:B------:R-:W-:Y:S01]  /*18ba0*/  FFMA.FTZ R187, R187, R119.reuse, -R138 ;  /* 0x00000077bbbb7223 */ /* 0x080fe2000001088a */
[----:B------:R-:W-:Y:S01]  /*18bb0*/  MUFU.EX2 R137, R137 ;  /* 0x0000008900897308 */ /* 0x000fe20000000800 */
[-C--:B------:R-:W-:Y:S01]  /*18bc0*/  FFMA.FTZ R212, R179, R119.reuse, -R114 ;  /* 0x00000077b3d47223 */ /* 0x080fe20000010872 */
[-CC-:B------:R-:W-:Y:S01]  /*18bd0*/  FFMA.FTZ R214, R173, R119.reuse, -R138.reuse ;  /* 0x00000077add67223 */ /* 0x180fe2000001088a */
[-C--:B------:R-:W-:Y:S01]  /*18be0*/  FFMA.FTZ R218, R169, R119.reuse, -R138 ;  /* 0x00000077a9da7223 */ /* 0x080fe2000001088a */
[----:B------:R3:W-:Y:S01]  /*18bf0*/  MUFU.EX2 R139, R160 ;  /* 0x000000a0008b7308 */ /* 0x0007e20000000800 */
[C---:B------:R-:W-:Y:S01]  /*18c00*/  HMMA.16816.F32 R24, R44.reuse, R26, RZ ;  /* 0x0000001a2c18723c */ /* 0x040fe200000018ff */
[-CC-:B------:R-:W-:Y:S01]  /*18c10*/  FFMA.FTZ R216, R163, R119.reuse, -R114.reuse ;  /* 0x00000077a3d87223 */ /* 0x180fe20000010872 */
[-C--:B------:R-:W-:Y:S01]  /*18c20*/  FFMA.FTZ R181, R181, R119.reuse, -R114 ;  /* 0x00000077b5b57223 */ /* 0x080fe20000010872 */
[----:B------:R-:W-:Y:S01]  /*18c30*/  MUFU.EX2 R142, R142 ;  /* 0x0000008e008e7308 */ /* 0x000fe20000000800 */
[-CC-:B------:R-:W-:Y:S01]  /*18c40*/  FFMA.FTZ R171, R171, R119.reuse, -R138.reuse ;  /* 0x00000077abab7223 */ /* 0x180fe2000001088a */
[-C--:B-----5:R-:W-:Y:S01]  /*18c50*/  FFMA.FTZ R161, R149, R119.reuse, -R138 ;  /* 0x0000007795a17223 */ /* 0x0a0fe2000001088a */
[-CC-:B------:R-:W-:Y:S01]  /*18c60*/  FFMA.FTZ R145, R145, R119.reuse, -R114.reuse ;  /* 0x0000007791917223 */ /* 0x180fe20000010872 */
[----:B------:R-:W5:Y:S01]  /*18c70*/  MUFU.EX2 R141, R141 ;  /* 0x0000008d008d7308 */ /* 0x000f620000000800 */
[C---:B--2---:R-:W-:Y:S01]  /*18c80*/  HMMA.16816.F32 R12, R44.reuse, R4, RZ ;  /* 0x000000042c0c723c */ /* 0x044fe200000018ff */
[-C--:B------:R-:W-:Y:S01]  /*18c90*/  FFMA.FTZ R78, R78, R119.reuse, -R114 ;  /* 0x000000774e4e7223 */ /* 0x080fe20000010872 */
[-C--:B------:R-:W-:Y:S01]  /*18ca0*/  FFMA.FTZ R163, R84, R119.reuse, -R138 ;  /* 0x0000007754a37223 */ /* 0x080fe2000001088a */
[----:B------:R-:W-:Y:S01]  /*18cb0*/  MUFU.EX2 R146, R146 ;  /* 0x0000009200927308 */ /* 0x000fe20000000800 */
[-CC-:B------:R-:W-:Y:S01]  /*18cc0*/  FFMA.FTZ R89, R89, R119.reuse, -R114.reuse ;  /* 0x0000007759597223 */ /* 0x180fe20000010872 */
[-C--:B---3--:R-:W-:Y:S01]  /*18cd0*/  FFMA.FTZ R160, R150, R119.reuse, -R114 ;  /* 0x0000007796a07223 */ /* 0x088fe20000010872 */
[-C--:B------:R-:W-:Y:S01]  /*18ce0*/  FFMA.FTZ R150, R151, R119.reuse, -R138 ;  /* 0x0000007797967223 */ /* 0x080fe2000001088a */
[----:B------:R-:W2:Y:S01]  /*18cf0*/  MUFU.EX2 R143, R143 ;  /* 0x0000008f008f7308 */ /* 0x000ea20000000800 */
[C---:B------:R-:W-:Y:S01]  /*18d00*/  HMMA.16816.F32 R4, R44.reuse, R6, RZ ;  /* 0x000000062c04723c */ /* 0x040fe200000018ff */
[-C--:B------:R-:W-:Y:S01]  /*18d10*/  FFMA.FTZ R73, R73, R119.reuse, -R114 ;  /* 0x0000007749497223 */ /* 0x080fe20000010872 */
[-CC-:B------:R-:W-:Y:S01]  /*18d20*/  FFMA.FTZ R99, R99, R119.reuse, -R138.reuse ;  /* 0x0000007763637223 */ /* 0x180fe2000001088a */
[----:B------:R-:W3:Y:S01]  /*18d30*/  MUFU.EX2 R144, R144 ;  /* 0x0000009000907308 */ /* 0x000ee20000000800 */
[-CC-:B------:R-:W-:Y:S01]  /*18d40*/  FFMA.FTZ R102, R102, R119.reuse, -R138.reuse ;  /* 0x0000007766667223 */ /* 0x180fe2000001088a */
[-C--:B------:R-:W-:Y:S01]  /*18d50*/  FFMA.FTZ R222, R75, R119.reuse, -R138 ;  /* 0x000000774bde7223 */ /* 0x080fe2000001088a */
[-C--:B------:R-:W-:Y:S01]  /*18d60*/  FFMA.FTZ R72, R72, R119.reuse, -R114 ;  /* 0x0000007748487223 */ /* 0x080fe20000010872 */
[----:B------:R5:W-:Y:S01]  /*18d70*/  MUFU.EX2 R148, R191 ;  /* 0x000000bf00947308 */ /* 0x000be20000000800 */
[C---:B------:R-:W-:Y:S01]  /*18d80*/  HMMA.16816.F32 R48, R44.reuse, R52, RZ ;  /* 0x000000342c30723c */ /* 0x040fe200000018ff */
[----:B------:R-:W-:Y:S01]  /*18d90*/  F2FP.F16.F32.PACK_AB R52, R131, R132 ;  /* 0x000000848334723e */ /* 0x000fe200000000ff */
[-C--:B------:R-:W-:Y:S01]  /*18da0*/  FFMA.FTZ R97, R97, R119.reuse, -R138 ;  /* 0x0000007761617223 */ /* 0x080fe2000001088a */
[----:B------:R-:W-:Y:S01]  /*18db0*/  F2FP.F16.F32.PACK_AB R53, R123, R124 ;  /* 0x0000007c7b35723e */ /* 0x000fe200000000ff */
[----:B------:R-:W-:Y:S01]  /*18dc0*/  MUFU.EX2 R147, R147 ;  /* 0x0000009300937308 */ /* 0x000fe20000000800 */
[----:B------:R-:W-:Y:S01]  /*18dd0*/  FADD.FTZ R127, R128, R127 ;  /* 0x0000007f807f7221 */ /* 0x000fe20000010000 */
[----:B------:R-:W-:Y:S01]  /*18de0*/  FADD.FTZ R135, R136, R135 ;  /* 0x0000008788877221 */ /* 0x000fe20000010000 */
[-CC-:B------:R-:W-:Y:S01]  /*18df0*/  FFMA.FTZ R76, R76, R119.reuse, -R114.reuse ;  /* 0x000000774c4c7223 */ /* 0x180fe20000010872 */
[----:B------:R-:W-:Y:S01]  /*18e00*/  HMMA.16816.F32 R44, R44, R54, RZ ;  /* 0x000000362c2c723c */ /* 0x000fe200000018ff */
[----:B-1----:R-:W-:Y:S01]  /*18e10*/  F2FP.F16.F32.PACK_AB R54, R129, R130 ;  /* 0x000000828136723e */ /* 0x002fe200000000ff */
[----:B------:R1:W-:Y:S01]  /*18e20*/  MUFU.EX2 R149, R160 ;  /* 0x000000a000957308 */ /* 0x0003e20000000800 */
[----:B----4-:R-:W-:Y:S01]  /*18e30*/  F2FP.F16.F32.PACK_AB R55, R121, R122 ;  /* 0x0000007a7937723e */ /* 0x010fe200000000ff */
[----:B------:R-:W-:Y:S01]  /*18e40*/  FADD.FTZ R126, R126, R127 ;  /* 0x0000007f7e7e7221 */ /* 0x000fe20000010000 */
[-C--:B-----5:R-:W-:Y:S01]  /*18e50*/  FFMA.FTZ R191, R186, R119.reuse, -R114 ;  /* 0x00000077babf7223 */ /* 0x0a0fe20000010872 */
[----:B------:R4:W-:Y:S01]  /*18e60*/  MUFU.EX2 R151, R161 ;  /* 0x000000a100977308 */ /* 0x0009e20000000800 */
[----:B------:R-:W-:Y:S01]  /*18e70*/  FADD.FTZ R134, R134, R135 ;  /* 0x0000008786867221 */ /* 0x000fe20000010000 */
[----:B------:R-:W-:Y:S01]  /*18e80*/  FADD.FTZ R125, R125, R126 ;  /* 0x0000007e7d7d7221 */ /* 0x000fe20000010000 */
[-C--:B------:R-:W-:Y:S01]  /*18e90*/  FFMA.FTZ R103, R103, R119.reuse, -R114 ;  /* 0x0000007767677223 */ /* 0x080fe20000010872 */
[C---:B------:R-:W-:Y:S01]  /*18ea0*/  HMMA.16816.F32 R20, R52.reuse, R36, R20 ;  /* 0x000000243414723c */ /* 0x040fe20000001814 */
[----:B------:R-:W5:Y:S01]  /*18eb0*/  MUFU.EX2 R150, R150 ;  /* 0x0000009600967308 */ /* 0x000f620000000800 */
[----:B------:R-:W-:Y:S01]  /*18ec0*/  FADD.FTZ R133, R133, R134 ;  /* 0x0000008685857221 */ /* 0x000fe20000010000 */
[----:B------:R-:W-:Y:S01]  /*18ed0*/  FADD.FTZ R124, R124, R125 ;  /* 0x0000007d7c7c7221 */ /* 0x000fe20000010000 */
[-C--:B------:R-:W-:Y:S01]  /*18ee0*/  FFMA.FTZ R92, R92, R119.reuse, -R114 ;  /* 0x000000775c5c7223 */ /* 0x080fe20000010872 */
[----:B------:R-:W-:Y:S01]  /*18ef0*/  MUFU.EX2 R154, R154 ;  /* 0x0000009a009a7308 */ /* 0x000fe20000000800 */
[-CC-:B-1----:R-:W-:Y:S01]  /*18f00*/  FFMA.FTZ R160, R159, R119.reuse, -R138.reuse ;  /* 0x000000779fa07223 */ /* 0x182fe2000001088a */
[-C--:B------:R-:W-:Y:S01]  /*18f10*/  FFMA.FTZ R159, R196, R119.reuse, -R138 ;  /* 0x00000077c49f7223 */ /* 0x080fe2000001088a */
[C---:B------:R-:W-:Y:S01]  /*18f20*/  HMMA.16816.F32 R16, R52.reuse, R38, R16 ;  /* 0x000000263410723c */ /* 0x040fe20000001810 */
[----:B------:R-:W1:Y:S01]  /*18f30*/  LDSM.16.MT88.4 R36, [R118+0xb000] ;  /* 0x00b000007624783b */ /* 0x000e620000004200 */
[----:B------:R-:W5:Y:S01]  /*18f40*/  MUFU.EX2 R153, R153 ;  /* 0x0000009900997308 */ /* 0x000f620000000800 */
[-CC-:B----4-:R-:W-:Y:S01]  /*18f50*/  FFMA.FTZ R161, R198, R119.reuse, -R114.reuse ;  /* 0x00000077c6a17223 */ /* 0x190fe20000010872 */
[-CC-:B------:R-:W-:Y:S01]  /*18f60*/  FFMA.FTZ R198, R194, R119.reuse, -R114.reuse ;  /* 0x00000077c2c67223 */ /* 0x180fe20000010872 */
[-C--:B------:R-:W-:Y:S01]  /*18f70*/  FFMA.FTZ R194, R184, R119.reuse, -R114 ;  /* 0x00000077b8c27223 */ /* 0x080fe20000010872 */
[----:B------:R-:W4:Y:S01]  /*18f80*/  MUFU.EX2 R152, R152 ;  /* 0x0000009800987308 */ /* 0x000f220000000800 */
[-CC-:B------:R-:W-:Y:S01]  /*18f90*/  FFMA.FTZ R184, R182, R119.reuse, -R138.reuse ;  /* 0x00000077b6b87223 */ /* 0x180fe2000001088a */
[C---:B------:R-:W-:Y:S01]  /*18fa0*/  HMMA.16816.F32 R28, R52.reuse, R40, R28 ;  /* 0x00000028341c723c */ /* 0x040fe2000000181c */
[-CC-:B------:R-:W-:Y:S01]  /*18fb0*/  FFMA.FTZ R182, R178, R119.reuse, -R138.reuse ;  /* 0x00000077b2b67223 */ /* 0x180fe2000001088a */
[----:B------:R-:W-:Y:S01]  /*18fc0*/  MUFU.EX2 R155, R155 ;  /* 0x0000009b009b7308 */ /* 0x000fe20000000800 */
[-C--:B------:R-:W-:Y:S01]  /*18fd0*/  FFMA.FTZ R196, R174, R119.reuse, -R138 ;  /* 0x00000077aec47223 */ /* 0x080fe2000001088a */
[----:B------:R-:W-:Y:S01]  /*18fe0*/  FADD.FTZ R132, R132, R133 ;  /* 0x0000008584847221 */ /* 0x000fe20000010000 */
[----:B------:R-:W-:Y:S01]  /*18ff0*/  FADD.FTZ R123, R123, R124 ;  /* 0x0000007c7b7b7221 */ /* 0x000fe20000010000 */
[----:B------:R-:W-:Y:S01]  /*19000*/  MUFU.EX2 R158, R158 ;  /* 0x0000009e009e7308 */ /* 0x000fe20000000800 */
[-C--:B------:R-:W-:Y:S01]  /*19010*/  FFMA.FTZ R98, R98, R119.reuse, -R114 ;  /* 0x0000007762627223 */ /* 0x080fe20000010872 */
[C---:B------:R-:W-:Y:S01]  /*19020*/  HMMA.16816.F32 R24, R52.reuse, R42, R24 ;  /* 0x0000002a3418723c */ /* 0x040fe20000001818 */
[----:B------:R-:W5:Y:S01]  /*19030*/  LDSM.16.MT88.4 R40, [R120+0xb000] ;  /* 0x00b000007828783b */ /* 0x000f620000004200 */
[----:B------:R-:W-:Y:S01]  /*19040*/  MUFU.EX2 R156, R156 ;  /* 0x0000009c009c7308 */ /* 0x000fe20000000800 */
[----:B------:R-:W-:Y:S01]  /*19050*/  FADD.FTZ R131, R131, R132 ;  /* 0x0000008483837221 */ /* 0x000fe20000010000 */
[----:B------:R-:W-:Y:S01]  /*19060*/  FADD.FTZ R122, R122, R123 ;  /* 0x0000007b7a7a7221 */ /* 0x000fe20000010000 */
[-C--:B------:R-:W-:Y:S01]  /*19070*/  FFMA.FTZ R112, R112, R119.reuse, -R138 ;  /* 0x0000007770707223 */ /* 0x080fe2000001088a */
[----:B------:R-:W-:Y:S01]  /*19080*/  MUFU.EX2 R157, R157 ;  /* 0x0000009d009d7308 */ /* 0x000fe20000000800 */
[----:B------:R-:W-:Y:S01]  /*19090*/  FADD.FTZ R130, R130, R131 ;  /* 0x0000008382827221 */ /* 0x000fe20000010000 */
[C---:B------:R-:W-:Y:S01]  /*190a0*/  HMMA.16816.F32 R12, R52.reuse, R32, R12 ;  /* 0x00000020340c723c */ /* 0x040fe2000000180c */
[----:B------:R-:W-:Y:S01]  /*190b0*/  FADD.FTZ R121, R121, R122 ;  /* 0x0000007a79797221 */ /* 0x000fe20000010000 */
[----:B------:R-:W4:Y:S01]  /*190c0*/  MUFU.EX2 R162, R162 ;  /* 0x000000a200a27308 */ /* 0x000f220000000800 */
[----:B------:R-:W-:Y:S01]  /*190d0*/  FADD.FTZ R129, R129, R130 ;  /* 0x0000008281817221 */ /* 0x000fe20000010000 */
[-C--:B------:R-:W-:Y:S01]  /*190e0*/  FFMA.FTZ R62, R62, R119.reuse, -R138 ;  /* 0x000000773e3e7223 */ /* 0x080fe2000001088a */
[--C-:B------:R-:W-:Y:S01]  /*190f0*/  FFMA.FTZ R63, R63, R119, -R114.reuse ;  /* 0x000000773f3f7223 */ /* 0x100fe20000010872 */
[----:B------:R-:W-:Y:S01]  /*19100*/  MUFU.EX2 R160, R160 ;  /* 0x000000a000a07308 */ /* 0x000fe20000000800 */
[----:B------:R-:W-:Y:S01]  /*19110*/  ISETP.GT.AND P0, PT, R67, R228, PT ;  /* 0x000000e44300720c */ /* 0x000fe20003f04270 */
[C---:B------:R-:W-:Y:S01]  /*19120*/  HMMA.16816.F32 R4, R52.reuse, R34, R4 ;  /* 0x000000223404723c */ /* 0x040fe20000001804 */
[----:B------:R-:W4:Y:S01]  /*19130*/  LDSM.16.MT88.4 R32, [R116+0xb000] ;  /* 0x00b000007420783b */ /* 0x000f220000004200 */
[----:B------:R-:W4:Y:S04]  /*19140*/  MUFU.EX2 R159, R159 ;  /* 0x0000009f009f7308 */ /* 0x000f280000000800 */
[----:B------:R-:W4:Y:S02]  /*19150*/  MUFU.EX2 R161, R161 ;  /* 0x000000a100a17308 */ /* 0x000f240000000800 */
[C---:B------:R-:W-:Y:S02]  /*19160*/  HMMA.16816.F32 R48, R52.reuse, R68, R48 ;  /* 0x000000443430723c */ /* 0x040fe40000001830 */
[----:B------:R1:W-:Y:S04]  /*19170*/  MUFU.EX2 R186, R198 ;  /* 0x000000c600ba7308 */ /* 0x0003e80000000800 */
[----:B------:R-:W-:Y:S02]  /*19180*/  MUFU.EX2 R191, R191 ;  /* 0x000000bf00bf7308 */ /* 0x000fe40000000800 */
[----:B------:R-:W-:Y:S01]  /*19190*/  HMMA.16816.F32 R44, R52, R70, R44 ;  /* 0x00000046342c723c */ /* 0x000fe2000000182c */
[----:B------:R-:W4:Y:S01]  /*191a0*/  LDSM.16.MT88.4 R68, [R60+0xb000] ;  /* 0x00b000003c44783b */ /* 0x000f220000004200 */
[----:B------:R-:W-:Y:S01]  /*191b0*/  F2FP.F16.F32.PACK_AB R52, R141, R142 ;  /* 0x0000008e8d34723e */ /* 0x000fe200000000ff */
[----:B------:R5:W-:Y:S01]  /*191c0*/  MUFU.EX2 R174, R194 ;  /* 0x000000c200ae7308 */ /* 0x000be20000000800 */
[----:B------:R-:W-:Y:S01]  /*191d0*/  F2FP.F16.F32.PACK_AB R53, R137, R140 ;  /* 0x0000008c8935723e */ /* 0x000fe200000000ff */
[----:B------:R-:W-:Y:S01]  /*191e0*/  FADD.FTZ R140, R140, R121 ;  /* 0x000000798c8c7221 */ /* 0x000fe20000010000 */
[----:B--2---:R-:W-:Y:S01]  /*191f0*/  F2FP.F16.F32.PACK_AB R54, R143, R146 ;  /* 0x000000928f36723e */ /* 0x004fe200000000ff */
[----:B------:R2:W-:Y:S01]  /*19200*/  MUFU.EX2 R180, R196 ;  /* 0x000000c400b47308 */ /* 0x0005e20000000800 */
[----:B---3--:R-:W-:Y:S01]  /*19210*/  F2FP.F16.F32.PACK_AB R55, R144, R139 ;  /* 0x0000008b9037723e */ /* 0x008fe200000000ff */
[----:B-1----:R-:W-:Y:S01]  /*19220*/  FFMA.FTZ R198, R170, R119, -R114 ;  /* 0x00000077aac67223 */ /* 0x002fe20000010872 */
[----:B------:R-:W-:Y:S01]  /*19230*/  FADD.FTZ R142, R142, R129 ;  /* 0x000000818e8e7221 */ /* 0x000fe20000010000 */
[----:B------:R-:W1:Y:S01]  /*19240*/  MUFU.EX2 R203, R203 ;  /* 0x000000cb00cb7308 */ /* 0x000e620000000800 */
[----:B------:R-:W-:-:S02]  /*19250*/  FADD.FTZ R140, R137, R140 ;  /* 0x0000008c898c7221 */ /* 0x000fc40000010000 */
[----:B------:R-:W-:Y:S01]  /*19260*/  FADD.FTZ R141, R141, R142 ;  /* 0x0000008e8d8d7221 */ /* 0x000fe20000010000 */
[C---:B------:R-:W-:Y:S01]  /*19270*/  HMMA.16816.F32 R20, R52.reuse, R36, R20 ;  /* 0x000000243414723c */ /* 0x040fe20000001814 */
[----:B------:R3:W-:Y:S01]  /*19280*/  MUFU.EX2 R178, R184 ;  /* 0x000000b800b27308 */ /* 0x0007e20000000800 */
[-C--:B-----5:R-:W-:Y:S01]  /*19290*/  FFMA.FTZ R194, R223, R119.reuse, -R138 ;  /* 0x00000077dfc27223 */ /* 0x0a0fe2000001088a */
[----:B------:R-:W-:Y:S01]  /*192a0*/  FADD.FTZ R139, R139, R140 ;  /* 0x0000008c8b8b7221 */ /* 0x000fe20000010000 */
[----:B------:R-:W-:Y:S01]  /*192b0*/  FADD.FTZ R146, R146, R141 ;  /* 0x0000008d92927221 */ /* 0x000fe20000010000 */
[----:B------:R-:W5:Y:S01]  /*192c0*/  MUFU.EX2 R182, R182 ;  /* 0x000000b600b67308 */ /* 0x000f620000000800 */
[-CC-:B--2---:R-:W-:Y:S01]  /*192d0*/  FFMA.FTZ R196, R231, R119.reuse, -R138.reuse ;  /* 0x00000077e7c47223 */ /* 0x184fe2000001088a */
[-C--:B------:R-:W-:Y:S01]  /*192e0*/  FFMA.FTZ R231, R221, R119.reuse, -R138 ;  /* 0x00000077dde77223 */ /* 0x080fe2000001088a */
[C---:B------:R-:W-:Y:S01]  /*192f0*/  HMMA.16816.F32 R16, R52.reuse, R38, R16 ;  /* 0x000000263410723c */ /* 0x040fe20000001810 */
[----:B------:R-:W2:Y:S01]  /*19300*/  LDSM.16.MT88.4 R36, [R118+0xb800] ;  /* 0x00b800007624783b */ /* 0x000ea20000004200 */
[----:B------:R-:W5:Y:S01]  /*19310*/  MUFU.EX2 R176, R176 ;  /* 0x000000b000b07308 */ /* 0x000f620000000800 */
[-C--:B------:R-:W-:Y:S01]  /*19320*/  FFMA.FTZ R221, R251, R119.reuse, -R114 ;  /* 0x00000077fbdd7223 */ /* 0x080fe20000010872 */
[----:B------:R-:W-:Y:S01]  /*19330*/  FADD.FTZ R139, R144, R139 ;  /* 0x0000008b908b7221 */ /* 0x000fe20000010000 */
[----:B------:R-:W-:Y:S01]  /*19340*/  FADD.FTZ R146, R143, R146 ;  /* 0x000000928f927221 */ /* 0x000fe20000010000 */
[----:B------:R1:W-:Y:S01]  /*19350*/  MUFU.EX2 R170, R200 ;  /* 0x000000c800aa7308 */ /* 0x0003e20000000800 */
[-CC-:B---3--:R-:W-:Y:S01]  /*19360*/  FFMA.FTZ R184, R249, R119.reuse, -R138.reuse ;  /* 0x00000077f9b87223 */ /* 0x188fe2000001088a */
[C---:B------:R-:W-:Y:S01]  /*19370*/  HMMA.16816.F32 R28, R52.reuse, R40, R28 ;  /* 0x00000028341c723c */ /* 0x040fe2000000181c */
[----:B------:R-:W-:Y:S01]  /*19380*/  LDSM.16.MT88.4 R140, [R116+0x11800] ;  /* 0x01180000748c783b */ /* 0x000fe20000004200 */
[----:B------:R3:W-:Y:S04]  /*19390*/  MUFU.EX2 R168, R198 ;  /* 0x000000c600a87308 */ /* 0x0007e80000000800 */
[----:B------:R-:W-:Y:S02]  /*193a0*/  MUFU.EX2 R172, R172 ;  /* 0x000000ac00ac7308 */ /* 0x000fe40000000800 */
[----:B------:R-:W-:Y:S01]  /*193b0*/  HMMA.16816.F32 R24, R52, R42, R24 ;  /* 0x0000002a3418723c */ /* 0x000fe20000001818 */
[----:B------:R-:W5:Y:S01]  /*193c0*/  LDSM.16.MT88.4 R40, [R120+0xb800] ;  /* 0x00b800007828783b */ /* 0x000f620000004200 */
[----:B------:R-:W-:Y:S01]  /*193d0*/  MUFU.EX2 R184, R184 ;  /* 0x000000b800b87308 */ /* 0x000fe20000000800 */
[----:B-1----:R-:W-:-:S03]  /*193e0*/  FFMA.FTZ R200, R213, R119, -R138 ;  /* 0x00000077d5c87223 */ /* 0x002fc6000001088a */
[----:B------:R1:W5:Y:S02]  /*193f0*/  MUFU.EX2 R223, R196 ;  /* 0x000000c400df7308 */ /* 0x0003640000000800 */
[C---:B----4-:R-:W-:Y:S01]  /*19400*/  HMMA.16816.F32 R12, R52.reuse, R32, R12 ;  /* 0x00000020340c723c */ /* 0x050fe2000000180c */
[-CC-:B---3--:R-:W-:Y:S01]  /*19410*/  FFMA.FTZ R198, R215, R119.reuse, -R114.reuse ;  /* 0x00000077d7c67223 */ /* 0x188fe20000010872 */
[----:B------:R-:W-:Y:S04]  /*19420*/  MUFU.EX2 R194, R194 ;  /* 0x000000c200c27308 */ /* 0x000fe80000000800 */
[----:B------:R-:W3:Y:S02]  /*19430*/  MUFU.EX2 R231, R231 ;  /* 0x000000e700e77308 */ /* 0x000ee40000000800 */
[----:B------:R-:W-:Y:S01]  /*19440*/  HMMA.16816.F32 R4, R52, R34, R4 ;  /* 0x000000223404723c */ /* 0x000fe20000001804 */
[----:B------:R-:W4:Y:S01]  /*19450*/  LDSM.16.MT88.4 R32, [R116+0xb800] ;  /* 0x00b800007420783b */ /* 0x000f220000004200 */
[----:B------:R-:W3:Y:S01]  /*19460*/  MUFU.EX2 R221, R221 ;  /* 0x000000dd00dd7308 */ /* 0x000ee20000000800 */
[----:B-1----:R-:W-:-:S03]  /*19470*/  FFMA.FTZ R196, R217, R119, -R114 ;  /* 0x00000077d9c47223 */ /* 0x002fc60000010872 */
[----:B------:R-:W-:Y:S02]  /*19480*/  MUFU.EX2 R215, R219 ;  /* 0x000000db00d77308 */ /* 0x000fe40000000800 */
[C---:B------:R-:W-:Y:S02]  /*19490*/  HMMA.16816.F32 R48, R52.reuse, R68, R48 ;  /* 0x000000443430723c */ /* 0x040fe40000001830 */
[----:B------:R-:W-:Y:S04]  /*194a0*/  MUFU.EX2 R196, R196 ;  /* 0x000000c400c47308 */ /* 0x000fe80000000800 */
[----:B------:R-:W-:Y:S02]  /*194b0*/  MUFU.EX2 R198, R198 ;  /* 0x000000c600c67308 */ /* 0x000fe40000000800 */
[----:B------:R-:W-:Y:S01]  /*194c0*/  HMMA.16816.F32 R44, R52, R70, R44 ;  /* 0x00000046342c723c */ /* 0x000fe2000000182c */
[----:B------:R-:W-:Y:S01]  /*194d0*/  F2FP.F16.F32.PACK_AB R52, R150, R151 ;  /* 0x000000979634723e */ /* 0x000fe200000000ff */
[----:B------:R-:W1:Y:S01]  /*194e0*/  LDSM.16.MT88.4 R68, [R60+0xb800] ;  /* 0x00b800003c44783b */ /* 0x000e620000004200 */
[----:B------:R-:W-:Y:S01]  /*194f0*/  F2FP.F16.F32.PACK_AB R53, R147, R148 ;  /* 0x000000949335723e */ /* 0x000fe200000000ff */
[----:B------:R-:W-:Y:S01]  /*19500*/  MUFU.EX2 R200, R200 ;  /* 0x000000c800c87308 */ /* 0x000fe20000000800 */
[----:B------:R-:W-:Y:S01]  /*19510*/  F2FP.F16.F32.PACK_AB R54, R153, R154 ;  /* 0x0000009a9936723e */ /* 0x000fe200000000ff */
[----:B------:R-:W-:Y:S01]  /*19520*/  FADD.FTZ R148, R148, R139 ;  /* 0x0000008b94947221 */ /* 0x000fe20000010000 */
[----:B------:R-:W-:Y:S01]  /*19530*/  F2FP.F16.F32.PACK_AB R55, R152, R149 ;  /* 0x000000959837723e */ /* 0x000fe200000000ff */
[----:B------:R-:W3:Y:S01]  /*19540*/  MUFU.EX2 R205, R211 ;  /* 0x000000d300cd7308 */ /* 0x000ee20000000800 */
[----:B------:R-:W-:Y:S01]  /*19550*/  FADD.FTZ R151, R151, R146 ;  /* 0x0000009297977221 */ /* 0x000fe20000010000 */
[----:B------:R-:W-:-:S02]  /*19560*/  FADD.FTZ R148, R147, R148 ;  /* 0x0000009493947221 */ /* 0x000fc40000010000 */
[----:B------:R-:W-:Y:S01]  /*19570*/  MUFU.EX2 R202, R202 ;  /* 0x000000ca00ca7308 */ /* 0x000fe20000000800 */
[----:B------:R-:W-:Y:S01]  /*19580*/  FADD.FTZ R151, R150, R151 ;  /* 0x0000009796977221 */ /* 0x000fe20000010000 */
[C---:B--2---:R-:W-:Y:S01]  /*19590*/  HMMA.16816.F32 R20, R52.reuse, R36, R20 ;  /* 0x000000243414723c */ /* 0x044fe20000001814 */
[----:B------:R-:W-:Y:S01]  /*195a0*/  FADD.FTZ R149, R149, R148 ;  /* 0x0000009495957221 */ /* 0x000fe20000010000 */
[----:B------:R2:W3:Y:S03]  /*195b0*/  MUFU.EX2 R207, R204 ;  /* 0x000000cc00cf7308 */ /* 0x0004e60000000800 */
[----:B------:R-:W-:Y:S01]  /*195c0*/  FADD.FTZ R152, R152, R149 ;  /* 0x0000009598987221 */ /* 0x000fe20000010000 */
[----:B------:R-:W3:Y:S02]  /*195d0*/  MUFU.EX2 R209, R209 ;  /* 0x000000d100d17308 */ /* 0x000ee40000000800 */
[C---:B------:R-:W-:Y:S01]  /*195e0*/  HMMA.16816.F32 R16, R52.reuse, R38, R16 ;  /* 0x000000263410723c */ /* 0x040fe20000001810 */
[----:B------:R-:W3:Y:S01]  /*195f0*/  LDSM.16.MT88.4 R36, [R118+0xc000] ;  /* 0x00c000007624783b */ /* 0x000ee20000004200 */
[----:B------:R-:W-:Y:S04]  /*19600*/  MUFU.EX2 R195, R197 ;  /* 0x000000c500c37308 */ /* 0x000fe80000000800 */
[----:B------:R-:W-:Y:S02]  /*19610*/  MUFU.EX2 R193, R201 ;  /* 0x000000c900c17308 */ /* 0x000fe40000000800 */
[C---:B-----5:R-:W-:Y:S01]  /*19620*/  HMMA.16816.F32 R28, R52.reuse, R40, R28 ;  /* 0x00000028341c723c */ /* 0x060fe2000000181c */
[-CC-:B--2---:R-:W-:Y:S01]  /*19630*/  FFMA.FTZ R204, R199, R119.reuse, -R114.reuse ;  /* 0x00000077c7cc7223 */ /* 0x184fe20000010872 */
[----:B------:R-:W2:Y:S04]  /*19640*/  MUFU.EX2 R206, R206 ;  /* 0x000000ce00ce7308 */ /* 0x000ea80000000800 */
[----:B------:R5:W-:Y:S02]  /*19650*/  MUFU.EX2 R199, R208 ;  /* 0x000000d000c77308 */ /* 0x000be40000000800 */
[C---:B------:R-:W-:Y:S01]  /*19660*/  HMMA.16816.F32 R24, R52.reuse, R42, R24 ;  /* 0x0000002a3418723c */ /* 0x040fe20000001818 */
[----:B------:R-:W2:Y:S01]  /*19670*/  LDSM.16.MT88.4 R40, [R120+0xc000] ;  /* 0x00c000007828783b */ /* 0x000ea20000004200 */
[----:B------:R-:W2:Y:S04]  /*19680*/  MUFU.EX2 R204, R204 ;  /* 0x000000cc00cc7308 */ /* 0x000ea80000000800 */
[----:B------:R-:W-:Y:S02]  /*19690*/  MUFU.EX2 R185, R187 ;  /* 0x000000bb00b97308 */ /* 0x000fe40000000800 */
[C---:B----4-:R-:W-:Y:S02]  /*196a0*/  HMMA.16816.F32 R12, R52.reuse, R32, R12 ;  /* 0x00000020340c723c */ /* 0x050fe4000000180c */
[----:B------:R-:W4:Y:S01]  /*196b0*/  MUFU.EX2 R210, R210 ;  /* 0x000000d200d27308 */ /* 0x000f220000000800 */
[-CC-:B-----5:R-:W-:Y:S01]  /*196c0*/  FFMA.FTZ R208, R183, R119.reuse, -R114.reuse ;  /* 0x00000077b7d07223 */ /* 0x1a0fe20000010872 */
[-C--:B------:R-:W-:Y:S01]  /*196d0*/  FFMA.FTZ R183, R177, R119.reuse, -R114 ;  /* 0x00000077b1b77223 */ /* 0x080fe20000010872 */
[-C--:B------:R-:W-:Y:S01]  /*196e0*/  FFMA.FTZ R177, R175, R119.reuse, -R138 ;  /* 0x00000077afb17223 */ /* 0x080fe2000001088a */
[----:B------:R5:W-:Y:S02]  /*196f0*/  MUFU.EX2 R179, R181 ;  /* 0x000000b500b37308 */ /* 0x000be40000000800 */
[C---:B------:R-:W-:Y:S01]  /*19700*/  HMMA.16816.F32 R4, R52.reuse, R34, R4 ;  /* 0x000000223404723c */ /* 0x040fe20000001804 */
[----:B------:R-:W4:Y:S01]  /*19710*/  LDSM.16.MT88.4 R32, [R116+0xc000] ;  /* 0x00c000007420783b */ /* 0x000f220000004200 */
[----:B------:R-:W4:Y:S04]  /*19720*/  MUFU.EX2 R208, R208 ;  /* 0x000000d000d07308 */ /* 0x000f280000000800 */
[----:B------:R-:W-:Y:S02]  /*19730*/  MUFU.EX2 R212, R212 ;  /* 0x000000d400d47308 */ /* 0x000fe40000000800 */
[----:B-1----:R-:W-:Y:S02]  /*19740*/  HMMA.16816.F32 R48, R52, R68, R48 ;  /* 0x000000443430723c */ /* 0x002fe40000001830 */
[----:B------:R1:W-:Y:S01]  /*19750*/  MUFU.EX2 R175, R183 ;  /* 0x000000b700af7308 */ /* 0x0003e20000000800 */
[----:B-----5:R-:W-:-:S03]  /*19760*/  FFMA.FTZ R181, R79, R119, -R114 ;  /* 0x000000774fb57223 */ /* 0x020fc60000010872 */
[----:B------:R5:W-:Y:S02]  /*19770*/  MUFU.EX2 R173, R177 ;  /* 0x000000b100ad7308 */ /* 0x000be40000000800 */
[----:B------:R-:W-:Y:S01]  /*19780*/  HMMA.16816.F32 R44, R52, R70, R44 ;  /* 0x00000046342c723c */ /* 0x000fe2000000182c */
[----:B------:R-:W-:Y:S01]  /*19790*/  F2FP.F16.F32.PACK_AB R52, R162, R157 ;  /* 0x0000009da234723e */ /* 0x000fe200000000ff */
[----:B------:R-:W4:Y:S01]  /*197a0*/  LDSM.16.MT88.4 R68, [R60+0xc000] ;  /* 0x00c000003c44783b */ /* 0x000f220000004200 */
[----:B------:R-:W-:Y:S01]  /*197b0*/  F2FP.F16.F32.PACK_AB R53, R158, R155 ;  /* 0x0000009b9e35723e */ /* 0x000fe200000000ff */
[----:B------:R-:W4:Y:S01]  /*197c0*/  MUFU.EX2 R214, R214 ;  /* 0x000000d600d67308 */ /* 0x000f220000000800 */
[----:B------:R-:W-:Y:S01]  /*197d0*/  F2FP.F16.F32.PACK_AB R54, R159, R160 ;  /* 0x000000a09f36723e */ /* 0x000fe200000000ff */
[----:B------:R-:W-:Y:S01]  /*197e0*/  FADD.FTZ R155, R155, R152 ;  /* 0x000000989b9b7221 */ /* 0x000fe20000010000 */
[----:B------:R-:W-:Y:S01]  /*197f0*/  F2FP.F16.F32.PACK_AB R55, R161, R156 ;  /* 0x0000009ca137723e */ /* 0x000fe200000000ff */
[----:B------:R2:W-:Y:S01]  /*19800*/  MUFU.EX2 R169, R171 ;  /* 0x000000ab00a97308 */ /* 0x0005e20000000800 */
[----:B-1----:R-:W-:Y:S01]  /*19810*/  FFMA.FTZ R183, R80, R119, -R114 ;  /* 0x0000007750b77223 */ /* 0x002fe20000010872 */
[----:B------:R-:W-:-:S02]  /*19820*/  FADD.FTZ R155, R158, R155 ;  /* 0x0000009b9e9b7221 */ /* 0x000fc40000010000 */
[----:B------:R-:W1:Y:S01]  /*19830*/  MUFU.EX2 R218, R218 ;  /* 0x000000da00da7308 */ /* 0x000e620000000800 */
[-C--:B-----5:R-:W-:Y:S01]  /*19840*/  FFMA.FTZ R177, R83, R119.reuse, -R138 ;  /* 0x0000007753b17223 */ /* 0x0a0fe2000001088a */
[C---:B---3--:R-:W-:Y:S01]  /*19850*/  HMMA.16816.F32 R20, R52.reuse, R36, R20 ;  /* 0x000000243414723c */ /* 0x048fe20000001814 */
[----:B------:R-:W-:Y:S01]  /*19860*/  FADD.FTZ R156, R156, R155 ;  /* 0x0000009b9c9c7221 */ /* 0x000fe20000010000 */
[----:B------:R-:W3:Y:S03]  /*19870*/  MUFU.EX2 R216, R216 ;  /* 0x000000d800d87308 */ /* 0x000ee60000000800 */
[----:B------:R-:W-:Y:S01]  /*19880*/  FADD.FTZ R161, R161, R156 ;  /* 0x0000009ca1a17221 */ /* 0x000fe20000010000 */
[----:B------:R5:W-:Y:S02]  /*19890*/  MUFU.EX2 R80, R145 ;  /* 0x0000009100507308 */ /* 0x000be40000000800 */
[C---:B------:R-:W-:Y:S01]  /*198a0*/  HMMA.16816.F32 R16, R52.reuse, R38, R16 ;  /* 0x000000263410723c */ /* 0x040fe20000001810 */
[----:B------:R-:W1:Y:S01]  /*198b0*/  LDSM.16.MT88.4 R36, [R118+0xc800] ;  /* 0x00c800007624783b */ /* 0x000e620000004200 */
[-CC-:B--2---:R-:W-:Y:S01]  /*198c0*/  FFMA.FTZ R171, R85, R119.reuse, -R138.reuse ;  /* 0x0000007755ab7223 */ /* 0x184fe2000001088a */
[----:B------:R2:W-:Y:S04]  /*198d0*/  MUFU.EX2 R79, R183 ;  /* 0x000000b7004f7308 */ /* 0x0005e80000000800 */
[----:B------:R3:W-:Y:S01]  /*198e0*/  MUFU.EX2 R85, R181 ;  /* 0x000000b500557308 */ /* 0x0007e20000000800 */
[----:B------:R-:W-:Y:S03]  /*198f0*/  HMMA.16816.F32 R28, R52, R40, R28 ;  /* 0x00000028341c723c */ /* 0x000fe6000000181c */
[----:B------:R4:W-:Y:S01]  /*19900*/  MUFU.EX2 R84, R171 ;  /* 0x000000ab00547308 */ /* 0x0009e20000000800 */
[----:B-----5:R-:W-:-:S03]  /*19910*/  FFMA.FTZ R145, R82, R119, -R138 ;  /* 0x0000007752917223 */ /* 0x020fc6000001088a */
[----:B------:R5:W1:Y:S01]  /*19920*/  MUFU.EX2 R83, R163 ;  /* 0x000000a300537308 */ /* 0x000a620000000800 */
[C---:B------:R-:W-:Y:S01]  /*19930*/  HMMA.16816.F32 R24, R52.reuse, R42, R24 ;  /* 0x0000002a3418723c */ /* 0x040fe20000001818 */
[----:B------:R-:W1:Y:S01]  /*19940*/  LDSM.16.MT88.4 R40, [R120+0xc800] ;  /* 0x00c800007828783b */ /* 0x000e620000004200 */
[-C--:B--2---:R-:W-:Y:S01]  /*19950*/  FFMA.FTZ R183, R87, R119.reuse, -R114 ;  /* 0x0000007757b77223 */ /* 0x084fe20000010872 */
[----:B------:R2:W-:Y:S01]  /*19960*/  MUFU.EX2 R82, R177 ;  /* 0x000000b100527308 */ /* 0x0005e20000000800 */
[-CC-:B------:R-:W-:Y:S01]  /*19970*/  FFMA.FTZ R87, R90, R119.reuse, -R138.reuse ;  /* 0x000000775a577223 */ /* 0x180fe2000001088a */
[-CC-:B---3--:R-:W-:Y:S02]  /*19980*/  FFMA.FTZ R181, R91, R119.reuse, -R138.reuse ;  /* 0x000000775bb57223 */ /* 0x188fe4000001088a */
[----:B------:R-:W3:Y:S01]  /*19990*/  MUFU.EX2 R145, R145 ;  /* 0x0000009100917308 */ /* 0x000ee20000000800 */
[----:B----4-:R-:W-:Y:S01]  /*199a0*/  HMMA.16816.F32 R12, R52, R32, R12 ;  /* 0x00000020340c723c */ /* 0x010fe2000000180c */
[-C--:B------:R-:W-:Y:S01]  /*199b0*/  FFMA.FTZ R171, R88, R119.reuse, -R138 ;  /* 0x0000007758ab7223 */ /* 0x080fe2000001088a */
[-C--:B------:R-:W-:Y:S01]  /*199c0*/  FFMA.FTZ R88, R100, R119.reuse, -R114 ;  /* 0x0000007764587223 */ /* 0x080fe20000010872 */
[----:B------:R-:W4:Y:S01]  /*199d0*/  MUFU.EX2 R78, R78 ;  /* 0x0000004e004e7308 */ /* 0x000f220000000800 */
[----:B-----5:R-:W-:-:S03]  /*199e0*/  FFMA.FTZ R163, R81, R119, -R138 ;  /* 0x0000007751a37223 */ /* 0x020fc6000001088a */
[----:B------:R-:W-:Y:S01]  /*199f0*/  MUFU.EX2 R89, R89 ;  /* 0x0000005900597308 */ /* 0x000fe20000000800 */
[C---:B------:R-:W-:Y:S01]  /*19a00*/  HMMA.16816.F32 R4, R52.reuse, R34, R4 ;  /* 0x000000223404723c */ /* 0x040fe20000001804 */
[----:B------:R-:W5:Y:S01]  /*19a10*/  LDSM.16.MT88.4 R32, [R116+0xc800] ;  /* 0x00c800007420783b */ /* 0x000f620000004200 */
[-CC-:B--2---:R-:W-:Y:S01]  /*19a20*/  FFMA.FTZ R177, R86, R119.reuse, -R114.reuse ;  /* 0x0000007756b17223 */ /* 0x184fe20000010872 */
[----:B------:R2:W-:Y:S04]  /*19a30*/  MUFU.EX2 R91, R163 ;  /* 0x000000a3005b7308 */ /* 0x0005e80000000800 */
[----:B------:R-:W-:Y:S01]  /*19a40*/  MUFU.EX2 R86, R183 ;  /* 0x000000b700567308 */ /* 0x000fe20000000800 */
[C---:B------:R-:W-:Y:S03]  /*19a50*/  HMMA.16816.F32 R48, R52.reuse, R68, R48 ;  /* 0x000000443430723c */ /* 0x040fe60000001830 */
[----:B------:R-:W-:Y:S04]  /*19a60*/  MUFU.EX2 R81, R177 ;  /* 0x000000b100517308 */ /* 0x000fe80000000800 */
[----:B------:R-:W4:Y:S01]  /*19a70*/  MUFU.EX2 R90, R181 ;  /* 0x000000b5005a7308 */ /* 0x000f220000000800 */
[----:B------:R-:W-:Y:S01]  /*19a80*/  HMMA.16816.F32 R44, R52, R70, R44 ;  /* 0x00000046342c723c */ /* 0x000fe2000000182c */
[----:B------:R-:W3:Y:S01]  /*19a90*/  LDSM.16.MT88.4 R68, [R60+0xc800] ;  /* 0x00c800003c44783b */ /* 0x000ee20000004200 */
[----:B------:R-:W-:Y:S01]  /*19aa0*/  F2FP.F16.F32.PACK_AB R52, R203, R180 ;  /* 0x000000b4cb34723e */ /* 0x000fe200000000ff */
[----:B------:R-:W-:Y:S01]  /*19ab0*/  MUFU.EX2 R87, R87 ;  /* 0x0000005700577308 */ /* 0x000fe20000000800 */
[----:B------:R-:W-:Y:S01]  /*19ac0*/  F2FP.F16.F32.PACK_AB R53, R191, R186 ;  /* 0x000000babf35723e */ /* 0x000fe200000000ff */
[-CC-:B--2---:R-:W-:Y:S01]  /*19ad0*/  FFMA.FTZ R163, R95, R119.reuse, -R114.reuse ;  /* 0x000000775fa37223 */ /* 0x184fe20000010872 */
[----:B------:R-:W-:Y:S01]  /*19ae0*/  F2FP.F16.F32.PACK_AB R54, R182, R178 ;  /* 0x000000b2b636723e */ /* 0x000fe200000000ff */
[----:B------:R-:W2:Y:S01]  /*19af0*/  MUFU.EX2 R100, R171 ;  /* 0x000000ab00647308 */ /* 0x000ea20000000800 */
[----:B------:R-:W-:Y:S01]  /*19b00*/  F2FP.F16.F32.PACK_AB R55, R176, R174 ;  /* 0x000000aeb037723e */ /* 0x000fe200000000ff */
[-C--:B------:R-:W-:Y:S01]  /*19b10*/  FFMA.FTZ R95, R94, R119.reuse, -R114 ;  /* 0x000000775e5f7223 */ /* 0x080fe20000010872 */
[----:B------:R-:W-:Y:S01]  /*19b20*/  FADD.FTZ R186, R186, R161 ;  /* 0x000000a1baba7221 */ /* 0x000fe20000010000 */
[----:B------:R-:W2:Y:S04]  /*19b30*/  MUFU.EX2 R88, R88 ;  /* 0x0000005800587308 */ /* 0x000ea80000000800 */
[C---:B-1----:R-:W-:Y:S01]  /*19b40*/  HMMA.16816.F32 R20, R52.reuse, R36, R20 ;  /* 0x000000243414723c */ /* 0x042fe20000001814 */
[----:B------:R-:W-:Y:S04]  /*19b50*/  MUFU.EX2 R94, R163 ;  /* 0x000000a3005e7308 */ /* 0x000fe80000000800 */
[----:B------:R-:W-:Y:S03]  /*19b60*/  MUFU.EX2 R95, R95 ;  /* 0x0000005f005f7308 */ /* 0x000fe60000000800 */
[C---:B------:R-:W-:Y:S01]  /*19b70*/  HMMA.16816.F32 R16, R52.reuse, R38, R16 ;  /* 0x000000263410723c */ /* 0x040fe20000001810 */
[----:B------:R-:W1:Y:S01]  /*19b80*/  LDSM.16.MT88.4 R36, [R118+0xd000] ;  /* 0x00d000007624783b */ /* 0x000e620000004200 */
[----:B------:R-:W-:Y:S04]  /*19b90*/  MUFU.EX2 R73, R73 ;  /* 0x0000004900497308 */ /* 0x000fe80000000800 */
[----:B------:R-:W-:Y:S02]  /*19ba0*/  MUFU.EX2 R99, R99 ;  /* 0x0000006300637308 */ /* 0x000fe40000000800 */
[C---:B------:R-:W-:Y:S02]  /*19bb0*/  HMMA.16816.F32 R28, R52.reuse, R40, R28 ;  /* 0x00000028341c723c */ /* 0x040fe4000000181c */
[----:B------:R-:W2:Y:S04]  /*19bc0*/  MUFU.EX2 R102, R102 ;  /* 0x0000006600667308 */ /* 0x000ea80000000800 */
[----:B------:R4:W-:Y:S02]  /*19bd0*/  MUFU.EX2 R75, R97 ;  /* 0x00000061004b7308 */ /* 0x0009e40000000800 */
[C---:B------:R-:W-:Y:S01]  /*19be0*/  HMMA.16816.F32 R24, R52.reuse, R42, R24 ;  /* 0x0000002a3418723c */ /* 0x040fe20000001818 */
[----:B------:R-:W2:Y:S01]  /*19bf0*/  LDSM.16.MT88.4 R40, [R120+0xd000] ;  /* 0x00d000007828783b */ /* 0x000ea20000004200 */
[----:B------:R-:W2:Y:S04]  /*19c00*/  MUFU.EX2 R222, R222 ;  /* 0x000000de00de7308 */ /* 0x000ea80000000800 */
[----:B------:R-:W2:Y:S02]  /*19c10*/  MUFU.EX2 R72, R72 ;  /* 0x0000004800487308 */ /* 0x000ea40000000800 */
[----:B-----5:R-:W-:Y:S02]  /*19c20*/  HMMA.16816.F32 R12, R52, R32, R12 ;  /* 0x00000020340c723c */ /* 0x020fe4000000180c */
[----:B------:R-:W-:Y:S01]  /*19c30*/  MUFU.EX2 R92, R92 ;  /* 0x0000005c005c7308 */ /* 0x000fe20000000800 */
[----:B----4-:R-:W-:-:S05]  /*19c40*/  FFMA.FTZ R97, R110, R119, -R138 ;  /* 0x000000776e617223 */ /* 0x010fca000001088a */
[C---:B------:R-:W-:Y:S01]  /*19c50*/  HMMA.16816.F32 R4, R52.reuse, R34, R4 ;  /* 0x000000223404723c */ /* 0x040fe20000001804 */
[----:B------:R-:W4:Y:S01]  /*19c60*/  LDSM.16.MT88.4 R32, [R116+0xd000] ;  /* 0x00d000007420783b */ /* 0x000f220000004200 */
[----:B------:R-:W-:Y:S06]  /*19c70*/  MUFU.EX2 R97, R97 ;  /* 0x0000006100617308 */ /* 0x000fec0000000800 */
[C---:B---3--:R-:W-:Y:S08]  /*19c80*/  HMMA.16816.F32 R48, R52.reuse, R68, R48 ;  /* 0x000000443430723c */ /* 0x048ff00000001830 */
[----:B------:R-:W-:Y:S01]  /*19c90*/  HMMA.16816.F32 R44, R52, R70, R44 ;  /* 0x00000046342c723c */ /* 0x000fe2000000182c */
[----:B------:R-:W-:Y:S01]  /*19ca0*/  F2FP.F16.F32.PACK_AB R52, R223, R184 ;  /* 0x000000b8df34723e */ /* 0x000fe200000000ff */
[----:B------:R-:W3:Y:S01]  /*19cb0*/  LDSM.16.MT88.4 R68, [R60+0xd000] ;  /* 0x00d000003c44783b */ /* 0x000ee20000004200 */
[----:B------:R-:W-:-:S02]  /*19cc0*/  F2FP.F16.F32.PACK_AB R53, R168, R170 ;  /* 0x000000aaa835723e */ /* 0x000fc400000000ff */
[----:B------:R-:W-:Y:S02]  /*19cd0*/  F2FP.F16.F32.PACK_AB R54, R231, R194 ;  /* 0x000000c2e736723e */ /* 0x000fe400000000ff */
[----:B------:R-:W-:-:S07]  /*19ce0*/  F2FP.F16.F32.PACK_AB R55, R221, R172 ;  /* 0x000000acdd37723e */ /* 0x000fce00000000ff */
[C---:B-1----:R-:W-:Y:S08]  /*19cf0*/  HMMA.16816.F32 R20, R52.reuse, R36, R20 ;  /* 0x000000243414723c */ /* 0x042ff00000001814 */
[C---:B------:R-:W-:Y:S01]  /*19d00*/  HMMA.16816.F32 R16, R52.reuse, R38, R16 ;  /* 0x000000263410723c */ /* 0x040fe20000001810 */
[----:B------:R-:W1:Y:S07]  /*19d10*/  LDSM.16.MT88.4 R36, [R118+0xd800] ;  /* 0x00d800007624783b */ /* 0x000e6e0000004200 */
[C---:B--2---:R-:W-:Y:S08]  /*19d20*/  HMMA.16816.F32 R28, R52.reuse, R40, R28 ;  /* 0x00000028341c723c */ /* 0x044ff0000000181c */
[C---:B------:R-:W-:Y:S01]  /*19d30*/  HMMA.16816.F32 R24, R52.reuse, R42, R24 ;  /* 0x0000002a3418723c */ /* 0x040fe20000001818 */
[----:B------:R-:W2:Y:S07]  /*19d40*/  LDSM.16.MT88.4 R40, [R120+0xd800] ;  /* 0x00d800007828783b */ /* 0x000eae0000004200 */
[C---:B----4-:R-:W-:Y:S08]  /*19d50*/  HMMA.16816.F32 R12, R52.reuse, R32, R12 ;  /* 0x00000020340c723c */ /* 0x050ff0000000180c */
[C---:B------:R-:W-:Y:S01]  /*19d60*/  HMMA.16816.F32 R4, R52.reuse, R34, R4 ;  /* 0x000000223404723c */ /* 0x040fe20000001804 */
[----:B------:R-:W4:Y:S07]  /*19d70*/  LDSM.16.MT88.4 R32, [R116+0xd800] ;  /* 0x00d800007420783b */ /* 0x000f2e0000004200 */
[----:B---3--:R-:W-:Y:S01]  /*19d80*/  HMMA.16816.F32 R48, R52, R68, R48 ;  /* 0x000000443430723c */ /* 0x008fe20000001830 */
[----:B------:R-:W-:-:S02]  /*19d90*/  F2FP.F16.F32.PACK_AB R68, R205, R200 ;  /* 0x000000c8cd44723e */ /* 0x000fc400000000ff */
[----:B------:R-:W-:-:S05]  /*19da0*/  F2FP.F16.F32.PACK_AB R69, R215, R196 ;  /* 0x000000c4d745723e */ /* 0x000fca00000000ff */
[----:B------:R-:W-:Y:S01]  /*19db0*/  HMMA.16816.F32 R44, R52, R70, R44 ;  /* 0x00000046342c723c */ /* 0x000fe2000000182c */
[----:B------:R-:W-:Y:S01]  /*19dc0*/  F2FP.F16.F32.PACK_AB R70, R207, R202 ;  /* 0x000000cacf46723e */ /* 0x000fe200000000ff */
[----:B------:R-:W3:Y:S01]  /*19dd0*/  LDSM.16.MT88.4 R52, [R60+0xd800] ;  /* 0x00d800003c34783b */ /* 0x000ee20000004200 */
        /* <DEDUP_REMOVED lines=9> */
[----:B------:R-:W-:Y:S07]  /*19e70*/  LDSM.16.MT88.4 R32, [R116+0xe000] ;  /* 0x00e000007420783b */ /* 0x000fee0000004200 */
[C---:B---3--:R-:W-:Y:S08]  /*19e80*/  HMMA.16816.F32 R48, R68.reuse, R52, R48 ;  /* 0x000000344430723c */ /* 0x048ff00000001830 */
[----:B------:R-:W-:Y:S01]  /*19e90*/  HMMA.16816.F32 R44, R68, R54, R44 ;  /* 0x00000036442c723c */ /* 0x000fe2000000182c */
[----:B------:R-:W3:Y:S01]  /*19ea0*/  LDSM.16.MT88.4 R52, [R60+0xe000] ;  /* 0x00e000003c34783b */ /* 0x000ee20000004200 */
[----:B------:R-:W-:-:S02]  /*19eb0*/  F2FP.F16.F32.PACK_AB R68, R206, R193 ;  /* 0x000000c1ce44723e */ /* 0x000fc400000000ff */
[----:B------:R-:W-:Y:S02]  /*19ec0*/  F2FP.F16.F32.PACK_AB R69, R204, R199 ;  /* 0x000000c7cc45723e */ /* 0x000fe400000000ff */
        /* <DEDUP_REMOVED lines=8> */
[----:B---3--:R-:W-:Y:S01]  /*19f50*/  HMMA.16816.F32 R48, R68, R52, R48 ;  /* 0x000000344430723c */ /* 0x008fe20000001830 */
[----:B------:R-:W-:-:S02]  /*19f60*/  F2FP.F16.F32.PACK_AB R52, R214, R173 ;  /* 0x000000add634723e */ /* 0x000fc400000000ff */
[----:B------:R-:W-:-:S05]  /*19f70*/  F2FP.F16.F32.PACK_AB R53, R212, R179 ;  /* 0x000000b3d435723e */ /* 0x000fca00000000ff */
[----:B------:R-:W-:Y:S01]  /*19f80*/  HMMA.16816.F32 R44, R68, R54, R44 ;  /* 0x00000036442c723c */ /* 0x000fe2000000182c */
[----:B------:R-:W-:Y:S02]  /*19f90*/  F2FP.F16.F32.PACK_AB R54, R218, R169 ;  /* 0x000000a9da36723e */ /* 0x000fe400000000ff */
[----:B------:R-:W-:-:S05]  /*19fa0*/  F2FP.F16.F32.PACK_AB R55, R216, R175 ;  /* 0x000000afd837723e */ /* 0x000fca00000000ff */
[C---:B------:R-:W-:Y:S08]  /*19fb0*/  HMMA.16816.F32 R12, R68.reuse, R32, R12 ;  /* 0x00000020440c723c */ /* 0x040ff0000000180c */
[----:B------:R-:W-:Y:S01]  /*19fc0*/  HMMA.16816.F32 R4, R68, R34, R4 ;  /* 0x000000224404723c */ /* 0x000fe20000001804 */
[----:B------:R-:W3:Y:S04]  /*19fd0*/  LDSM.16.MT88.4 R32, [R116+0xe800] ;  /* 0x00e800007420783b */ /* 0x000ee80000004200 */
[----:B------:R-:W-:Y:S03]  /*19fe0*/  LDSM.16.MT88.4 R68, [R118+0xf000] ;  /* 0x00f000007644783b */ /* 0x000fe60000004200 */
[C---:B-1----:R-:W-:Y:S08]  /*19ff0*/  HMMA.16816.F32 R28, R52.reuse, R36, R28 ;  /* 0x00000024341c723c */ /* 0x042ff0000000181c */
[C---:B------:R-:W-:Y:S01]  /*1a000*/  HMMA.16816.F32 R24, R52.reuse, R38, R24 ;  /* 0x000000263418723c */ /* 0x040fe20000001818 */
[----:B------:R-:W1:Y:S07]  /*1a010*/  LDSM.16.MT88.4 R36, [R60+0xe800] ;  /* 0x00e800003c24783b */ /* 0x000e6e0000004200 */
[C---:B--2---:R-:W-:Y:S08]  /*1a020*/  HMMA.16816.F32 R20, R52.reuse, R40, R20 ;  /* 0x000000283414723c */ /* 0x044ff00000001814 */
[C---:B------:R-:W-:Y:S01]  /*1a030*/  HMMA.16816.F32 R16, R52.reuse, R42, R16 ;  /* 0x0000002a3410723c */ /* 0x040fe20000001810 */
[----:B------:R-:W2:Y:S07]  /*1a040*/  LDSM.16.MT88.4 R40, [R120+0xf000] ;  /* 0x00f000007828783b */ /* 0x000eae0000004200 */
[C---:B---3--:R-:W-:Y:S08]  /*1a050*/  HMMA.16816.F32 R12, R52.reuse, R32, R12 ;  /* 0x00000020340c723c */ /* 0x048ff0000000180c */
[C---:B------:R-:W-:Y:S01]  /*1a060*/  HMMA.16816.F32 R4, R52.reuse, R34, R4 ;  /* 0x000000223404723c */ /* 0x040fe20000001804 */
[----:B------:R-:W3:Y:S07]  /*1a070*/  LDSM.16.MT88.4 R32, [R116+0xf000] ;  /* 0x00f000007420783b */ /* 0x000eee0000004200 */
[----:B-1----:R-:W-:Y:S01]  /*1a080*/  HMMA.16816.F32 R48, R52, R36, R48 ;  /* 0x000000243430723c */ /* 0x002fe20000001830 */
[----:B------:R-:W-:-:S02]  /*1a090*/  F2FP.F16.F32.PACK_AB R36, R83, R84 ;  /* 0x000000545324723e */ /* 0x000fc400000000ff */
[----:B------:R-:W-:-:S05]  /*1a0a0*/  F2FP.F16.F32.PACK_AB R37, R79, R80 ;  /* 0x000000504f25723e */ /* 0x000fca00000000ff */
[----:B------:R-:W-:Y:S01]  /*1a0b0*/  HMMA.16816.F32 R44, R52, R38, R44 ;  /* 0x00000026342c723c */ /* 0x000fe2000000182c */
[----:B------:R-:W-:Y:S01]  /*1a0c0*/  F2FP.F16.F32.PACK_AB R38, R145, R82 ;  /* 0x000000529126723e */ /* 0x000fe200000000ff */
[----:B------:R-:W-:Y:S01]  /*1a0d0*/  LDSM.16.MT88.4 R52, [R120+0xf800] ;  /* 0x00f800007834783b */ /* 0x000fe20000004200 */
[----:B------:R-:W-:-:S07]  /*1a0e0*/  F2FP.F16.F32.PACK_AB R39, R78, R85 ;  /* 0x000000554e27723e */ /* 0x000fce00000000ff */
[C---:B--2---:R-:W-:Y:S08]  /*1a0f0*/  HMMA.16816.F32 R28, R36.reuse, R40, R28 ;  /* 0x00000028241c723c */ /* 0x044ff0000000181c */
[C---:B------:R-:W-:Y:S01]  /*1a100*/  HMMA.16816.F32 R24, R36.reuse, R42, R24 ;  /* 0x0000002a2418723c */ /* 0x040fe20000001818 */
[----:B------:R-:W1:Y:S07]  /*1a110*/  LDSM.16.MT88.4 R40, [R60+0xf000] ;  /* 0x00f000003c28783b */ /* 0x000e6e0000004200 */
[C---:B---3--:R-:W-:Y:S08]  /*1a120*/  HMMA.16816.F32 R12, R36.reuse, R32, R12 ;  /* 0x00000020240c723c */ /* 0x048ff0000000180c */
[C---:B------:R-:W-:Y:S01]  /*1a130*/  HMMA.16816.F32 R4, R36.reuse, R34, R4 ;  /* 0x000000222404723c */ /* 0x040fe20000001804 */
[----:B------:R-:W2:Y:S07]  /*1a140*/  LDSM.16.MT88.4 R32, [R116+0xf800] ;  /* 0x00f800007420783b */ /* 0x000eae0000004200 */
[C---:B------:R-:W-:Y:S08]  /*1a150*/  HMMA.16816.F32 R20, R36.reuse, R68, R20 ;  /* 0x000000442414723c */ /* 0x040ff00000001814 */
[C---:B------:R-:W-:Y:S01]  /*1a160*/  HMMA.16816.F32 R16, R36.reuse, R70, R16 ;  /* 0x000000462410723c */ /* 0x040fe20000001810 */
[----:B------:R-:W3:Y:S07]  /*1a170*/  LDSM.16.MT88.4 R68, [R118+0xf800] ;  /* 0x00f800007644783b */ /* 0x000eee0000004200 */
[----:B-1----:R-:W-:Y:S01]  /*1a180*/  HMMA.16816.F32 R48, R36, R40, R48 ;  /* 0x000000282430723c */ /* 0x002fe20000001830 */
[----:B------:R-:W-:-:S02]  /*1a190*/  F2FP.F16.F32.PACK_AB R40, R90, R91 ;  /* 0x0000005b5a28723e */ /* 0x000fc400000000ff */
[----:B------:R-:W-:-:S05]  /*1a1a0*/  F2FP.F16.F32.PACK_AB R41, R86, R89 ;  /* 0x000000595629723e */ /* 0x000fca00000000ff */
[----:B------:R-:W-:Y:S01]  /*1a1b0*/  HMMA.16816.F32 R44, R36, R42, R44 ;  /* 0x0000002a242c723c */ /* 0x000fe2000000182c */
[----:B------:R-:W1:Y:S01]  /*1a1c0*/  LDSM.16.MT88.4 R36, [R60+0xf800] ;  /* 0x00f800003c24783b */ /* 0x000e620000004200 */
[----:B------:R-:W-:Y:S02]  /*1a1d0*/  F2FP.F16.F32.PACK_AB R42, R100, R87 ;  /* 0x00000057642a723e */ /* 0x000fe400000000ff */
[----:B------:R-:W-:-:S07]  /*1a1e0*/  F2FP.F16.F32.PACK_AB R43, R88, R81 ;  /* 0x00000051582b723e */ /* 0x000fce00000000ff */
[C---:B--2---:R-:W-:Y:S08]  /*1a1f0*/  HMMA.16816.F32 R12, R40.reuse, R32, R12 ;  /* 0x00000020280c723c */ /* 0x044ff0000000180c */
[C---:B------:R-:W-:Y:S01]  /*1a200*/  HMMA.16816.F32 R4, R40.reuse, R34, R4 ;  /* 0x000000222804723c */ /* 0x040fe20000001804 */
[----:B------:R-:W2:Y:S07]  /*1a210*/  LDSM.16.MT88.4 R32, [R116+0x10000] ;  /* 0x010000007420783b */ /* 0x000eae0000004200 */
[C---:B---3--:R-:W-:Y:S08]  /*1a220*/  HMMA.16816.F32 R20, R40.reuse, R68, R20 ;  /* 0x000000442814723c */ /* 0x048ff00000001814 */
[C---:B------:R-:W-:Y:S01]  /*1a230*/  HMMA.16816.F32 R16, R40.reuse, R70, R16 ;  /* 0x000000462810723c */ /* 0x040fe20000001810 */
[----:B------:R-:W-:Y:S07]  /*1a240*/  LDSM.16.MT88.4 R68, [R118+0x10000] ;  /* 0x010000007644783b */ /* 0x000fee0000004200 */
[C---:B-1----:R-:W-:Y:S08]  /*1a250*/  HMMA.16816.F32 R48, R40.reuse, R36, R48 ;  /* 0x000000242830723c */ /* 0x042ff00000001830 */
[C---:B------:R-:W-:Y:S01]  /*1a260*/  HMMA.16816.F32 R44, R40.reuse, R38, R44 ;  /* 0x00000026282c723c */ /* 0x040fe2000000182c */
[----:B------:R-:W1:Y:S07]  /*1a270*/  LDSM.16.MT88.4 R36, [R60+0x10000] ;  /* 0x010000003c24783b */ /* 0x000e6e0000004200 */
[C---:B------:R-:W-:Y:S08]  /*1a280*/  HMMA.16816.F32 R28, R40.reuse, R52, R28 ;  /* 0x00000034281c723c */ /* 0x040ff0000000181c */
[----:B------:R-:W-:Y:S01]  /*1a290*/  HMMA.16816.F32 R24, R40, R54, R24 ;  /* 0x000000362818723c */ /* 0x000fe20000001818 */
[----:B------:R-:W3:Y:S01]  /*1a2a0*/  LDSM.16.MT88.4 R52, [R120+0x10000] ;  /* 0x010000007834783b */ /* 0x000ee20000004200 */
[----:B------:R-:W-:-:S02]  /*1a2b0*/  F2FP.F16.F32.PACK_AB R40, R102, R99 ;  /* 0x000000636628723e */ /* 0x000fc400000000ff */
[----:B------:R-:W-:Y:S02]  /*1a2c0*/  F2FP.F16.F32.PACK_AB R41, R95, R94 ;  /* 0x0000005e5f29723e */ /* 0x000fe400000000ff */
[----:B------:R-:W-:Y:S02]  /*1a2d0*/  F2FP.F16.F32.PACK_AB R42, R222, R75 ;  /* 0x0000004bde2a723e */ /* 0x000fe400000000ff */
[----:B------:R-:W-:-:S07]  /*1a2e0*/  F2FP.F16.F32.PACK_AB R43, R72, R73 ;  /* 0x00000049482b723e */ /* 0x000fce00000000ff */
[C---:B--2---:R-:W-:Y:S08]  /*1a2f0*/  HMMA.16816.F32 R12, R40.reuse, R32, R12 ;  /* 0x00000020280c723c */ /* 0x044ff0000000180c */
[C---:B------:R-:W-:Y:S01]  /*1a300*/  HMMA.16816.F32 R4, R40.reuse, R34, R4 ;  /* 0x000000222804723c */ /* 0x040fe20000001804 */
[----:B------:R-:W2:Y:S07]  /*1a310*/  LDSM.16.MT88.4 R32, [R118+0x10800] ;  /* 0x010800007620783b */ /* 0x000eae0000004200 */
[C---:B-1----:R-:W-:Y:S08]  /*1a320*/  HMMA.16816.F32 R48, R40.reuse, R36, R48 ;  /* 0x000000242830723c */ /* 0x042ff00000001830 */
[C---:B------:R-:W-:Y:S01]  /*1a330*/  HMMA.16816.F32 R44, R40.reuse, R38, R44 ;  /* 0x00000026282c723c */ /* 0x040fe2000000182c */
[----:B------:R-:W1:Y:S07]  /*1a340*/  LDSM.16.MT88.4 R36, [R116+0x10800] ;  /* 0x010800007424783b */ /* 0x000e6e0000004200 */
[----:B------:R-:W-:Y:S01]  /*1a350*/  HMMA.16816.F32 R20, R40, R68, R20 ;  /* 0x000000442814723c */ /* 0x000fe20000001814 */
[-CC-:B------:R-:W-:Y:S01]  /*1a360*/  FFMA.FTZ R68, R77, R119.reuse, -R114.reuse ;  /* 0x000000774d447223 */ /* 0x180fe20000010872 */
[-C--:B------:R-:W-:Y:S01]  /*1a370*/  FFMA.FTZ R69, R105, R119.reuse, -R114 ;  /* 0x0000007769457223 */ /* 0x080fe20000010872 */
[-C--:B------:R-:W-:Y:S01]  /*1a380*/  FFMA.FTZ R77, R104, R119.reuse, -R138 ;  /* 0x00000077684d7223 */ /* 0x080fe2000001088a */
[----:B------:R-:W-:Y:S01]  /*1a390*/  FADD.FTZ R105, R191, R186 ;  /* 0x000000babf697221 */ /* 0x000fe20000010000 */
[----:B------:R-:W-:-:S02]  /*1a3a0*/  FFMA.FTZ R104, R93, R119, -R114 ;  /* 0x000000775d687223 */ /* 0x000fc40000010872 */
[----:B------:R-:W-:Y:S01]  /*1a3b0*/  MUFU.EX2 R68, R68 ;  /* 0x0000004400447308 */ /* 0x000fe20000000800 */
[C---:B------:R-:W-:Y:S01]  /*1a3c0*/  HMMA.16816.F32 R16, R40.reuse, R70, R16 ;  /* 0x000000462810723c */ /* 0x040fe20000001810 */
[-CC-:B------:R-:W-:Y:S01]  /*1a3d0*/  FFMA.FTZ R70, R74, R119.reuse, -R138.reuse ;  /* 0x000000774a467223 */ /* 0x180fe2000001088a */
[-CC-:B------:R-:W-:Y:S01]  /*1a3e0*/  FFMA.FTZ R74, R101, R119.reuse, -R138.reuse ;  /* 0x00000077654a7223 */ /* 0x180fe2000001088a */
[----:B------:R4:W5:Y:S01]  /*1a3f0*/  MUFU.EX2 R71, R76 ;  /* 0x0000004c00477308 */ /* 0x0009620000000800 */
[----:B------:R-:W-:Y:S01]  /*1a400*/  FADD.FTZ R105, R174, R105 ;  /* 0x00000069ae697221 */ /* 0x000fe20000010000 */
[-C--:B------:R-:W-:Y:S02]  /*1a410*/  FFMA.FTZ R101, R109, R119.reuse, -R138 ;  /* 0x000000776d657223 */ /* 0x080fe4000001088a */
[----:B------:R-:W-:Y:S01]  /*1a420*/  MUFU.EX2 R69, R69 ;  /* 0x0000004500457308 */ /* 0x000fe20000000800 */
[C---:B---3--:R-:W-:Y:S03]  /*1a430*/  HMMA.16816.F32 R28, R40.reuse, R52, R28 ;  /* 0x00000034281c723c */ /* 0x048fe6000000181c */
[----:B------:R-:W-:Y:S04]  /*1a440*/  MUFU.EX2 R70, R70 ;  /* 0x0000004600467308 */ /* 0x000fe80000000800 */
[----:B------:R-:W3:Y:S01]  /*1a450*/  MUFU.EX2 R77, R77 ;  /* 0x0000004d004d7308 */ /* 0x000ee20000000800 */
[----:B------:R-:W-:Y:S01]  /*1a460*/  HMMA.16816.F32 R24, R40, R54, R24 ;  /* 0x000000362818723c */ /* 0x000fe20000001818 */
[-C--:B----4-:R-:W-:Y:S01]  /*1a470*/  FFMA.FTZ R76, R106, R119.reuse, -R114 ;  /* 0x000000776a4c7223 */ /* 0x090fe20000010872 */
[----:B-----5:R-:W-:Y:S01]  /*1a480*/  F2FP.F16.F32.PACK_AB R41, R71, R68 ;  /* 0x000000444729723e */ /* 0x020fe200000000ff */
[----:B------:R-:W4:Y:S01]  /*1a490*/  MUFU.EX2 R74, R74 ;  /* 0x0000004a004a7308 */ /* 0x000f220000000800 */
[----:B------:R-:W5:Y:S01]  /*1a4a0*/  LDSM.16.MT88.4 R52, [R120+0x10800] ;  /* 0x010800007834783b */ /* 0x000f620000004200 */
[-CC-:B------:R-:W-:Y:S01]  /*1a4b0*/  FFMA.FTZ R106, R108, R119.reuse, -R138.reuse ;  /* 0x000000776c6a7223 */ /* 0x180fe2000001088a */
[----:B------:R-:W-:Y:S01]  /*1a4c0*/  FFMA.FTZ R108, R107, R119, -R138 ;  /* 0x000000776b6c7223 */ /* 0x000fe2000001088a */
[----:B------:R-:W2:Y:S04]  /*1a4d0*/  MUFU.EX2 R76, R76 ;  /* 0x0000004c004c7308 */ /* 0x000ea80000000800 */
[----:B------:R1:W-:Y:S01]  /*1a4e0*/  MUFU.EX2 R93, R103 ;  /* 0x00000067005d7308 */ /* 0x0003e20000000800 */
[----:B---3--:R-:W-:-:S03]  /*1a4f0*/  F2FP.F16.F32.PACK_AB R40, R77, R70 ;  /* 0x000000464d28723e */ /* 0x008fc600000000ff */
[----:B------:R-:W-:Y:S01]  /*1a500*/  MUFU.EX2 R104, R104 ;  /* 0x0000006800687308 */ /* 0x000fe20000000800 */
[----:B----4-:R-:W-:-:S03]  /*1a510*/  F2FP.F16.F32.PACK_AB R42, R97, R74 ;  /* 0x0000004a612a723e */ /* 0x010fc600000000ff */
[----:B------:R-:W-:Y:S01]  /*1a520*/  MUFU.EX2 R101, R101 ;  /* 0x0000006500657308 */ /* 0x000fe20000000800 */
[----:B--2---:R-:W-:-:S03]  /*1a530*/  F2FP.F16.F32.PACK_AB R43, R76, R69 ;  /* 0x000000454c2b723e */ /* 0x004fc600000000ff */
[----:B------:R-:W2:Y:S01]  /*1a540*/  MUFU.EX2 R106, R106 ;  /* 0x0000006a006a7308 */ /* 0x000ea20000000800 */
[----:B-1----:R-:W-:-:S03]  /*1a550*/  FFMA.FTZ R103, R96, R119, -R138 ;  /* 0x0000007760677223 */ /* 0x002fc6000001088a */
[----:B------:R-:W-:Y:S01]  /*1a560*/  MUFU.EX2 R96, R108 ;  /* 0x0000006c00607308 */ /* 0x000fe20000000800 */
[C---:B------:R-:W-:Y:S03]  /*1a570*/  HMMA.16816.F32 R20, R40.reuse, R32, R20 ;  /* 0x000000202814723c */ /* 0x040fe60000001814 */
[----:B------:R-:W1:Y:S05]  /*1a580*/  MUFU.EX2 R103, R103 ;  /* 0x0000006700677308 */ /* 0x000e6a0000000800 */
[C---:B------:R-:W-:Y:S01]  /*1a590*/  HMMA.16816.F32 R16, R40.reuse, R34, R16 ;  /* 0x000000222810723c */ /* 0x040fe20000001810 */
[----:B------:R-:W3:Y:S07]  /*1a5a0*/  LDSM.16.MT88.4 R32, [R60+0x10800] ;  /* 0x010800003c20783b */ /* 0x000eee0000004200 */
[----:B------:R-:W-:Y:S01]  /*1a5b0*/  HMMA.16816.F32 R12, R40, R36, R12 ;  /* 0x00000024280c723c */ /* 0x000fe2000000180c */
[----:B------:R-:W-:-:S02]  /*1a5c0*/  FADD.FTZ R36, R154, R151 ;  /* 0x000000979a247221 */ /* 0x000fc40000010000 */
[----:B------:R-:W-:Y:S02]  /*1a5d0*/  LDSM.16.MT88.4 R148, [R118+0x11800] ;  /* 0x011800007694783b */ /* 0x000fe40000004200 */
[----:B------:R-:W-:-:S03]  /*1a5e0*/  FADD.FTZ R36, R153, R36 ;  /* 0x0000002499247221 */ /* 0x000fc60000010000 */
[----:B------:R-:W-:Y:S01]  /*1a5f0*/  HMMA.16816.F32 R4, R40, R38, R4 ;  /* 0x000000262804723c */ /* 0x000fe20000001804 */
[----:B------:R-:W-:Y:S02]  /*1a600*/  FADD.FTZ R157, R157, R36 ;  /* 0x000000249d9d7221 */ /* 0x000fe40000010000 */
[----:B------:R-:W4:Y:S02]  /*1a610*/  LDSM.16.MT88.4 R36, [R120+0x11000] ;  /* 0x011000007824783b */ /* 0x000f240000004200 */
[----:B------:R-:W-:-:S03]  /*1a620*/  FADD.FTZ R157, R162, R157 ;  /* 0x0000009da29d7221 */ /* 0x000fc60000010000 */
[----:B-----5:R-:W-:Y:S01]  /*1a630*/  HMMA.16816.F32 R28, R40, R52, R28 ;  /* 0x00000034281c723c */ /* 0x020fe2000000181c */
[----:B------:R-:W-:-:S04]  /*1a640*/  FADD.FTZ R160, R160, R157 ;  /* 0x0000009da0a07221 */ /* 0x000fc80000010000 */
[----:B------:R-:W-:-:S03]  /*1a650*/  FADD.FTZ R159, R159, R160 ;  /* 0x000000a09f9f7221 */ /* 0x000fc60000010000 */
[C---:B------:R-:W-:Y:S01]  /*1a660*/  HMMA.16816.F32 R24, R40.reuse, R54, R24 ;  /* 0x000000362818723c */ /* 0x040fe20000001818 */
[----:B------:R-:W-:Y:S01]  /*1a670*/  FADD.FTZ R180, R180, R159 ;  /* 0x0000009fb4b47221 */ /* 0x000fe20000010000 */
[----:B------:R-:W5:Y:S03]  /*1a680*/  LDSM.16.MT88.4 R52, [R118+0x11000] ;  /* 0x011000007634783b */ /* 0x000f660000004200 */
[----:B------:R-:W-:Y:S01]  /*1a690*/  FADD.FTZ R107, R203, R180 ;  /* 0x000000b4cb6b7221 */ /* 0x000fe20000010000 */
[----:B------:R-:W-:Y:S03]  /*1a6a0*/  LDSM.16.MT88.4 R156, [R120+0x11800] ;  /* 0x01180000789c783b */ /* 0x000fe60000004200 */
[----:B------:R-:W-:Y:S01]  /*1a6b0*/  FADD.FTZ R107, R178, R107 ;  /* 0x0000006bb26b7221 */ /* 0x000fe20000010000 */
[----:B---3--:R-:W-:Y:S01]  /*1a6c0*/  HMMA.16816.F32 R48, R40, R32, R48 ;  /* 0x000000202830723c */ /* 0x008fe20000001830 */
[----:B------:R-:W-:-:S02]  /*1a6d0*/  FADD.FTZ R33, R176, R105 ;  /* 0x00000069b0217221 */ /* 0x000fc40000010000 */
[----:B------:R-:W-:Y:S01]  /*1a6e0*/  FADD.FTZ R107, R182, R107 ;  /* 0x0000006bb66b7221 */ /* 0x000fe20000010000 */
[----:B------:R-:W3:Y:S01]  /*1a6f0*/  MUFU.EX2 R105, R98 ;  /* 0x0000006200697308 */ /* 0x000ee20000000800 */
[----:B------:R-:W-:Y:S02]  /*1a700*/  FADD.FTZ R33, R170, R33 ;  /* 0x00000021aa217221 */ /* 0x000fe40000010000 */
[----:B------:R-:W-:Y:S01]  /*1a710*/  FADD.FTZ R184, R184, R107 ;  /* 0x0000006bb8b87221 */ /* 0x000fe20000010000 */
[----:B------:R-:W-:Y:S01]  /*1a720*/  HMMA.16816.F32 R44, R40, R34, R44 ;  /* 0x00000022282c723c */ /* 0x000fe2000000182c */
[----:B------:R-:W-:Y:S01]  /*1a730*/  FADD.FTZ R107, R168, R33 ;  /* 0x00000021a86b7221 */ /* 0x000fe20000010000 */
[----:B--2---:R-:W-:Y:S01]  /*1a740*/  F2FP.F16.F32.PACK_AB R40, R106, R101 ;  /* 0x000000656a28723e */ /* 0x004fe200000000ff */
[----:B------:R-:W-:Y:S01]  /*1a750*/  FADD.FTZ R223, R223, R184 ;  /* 0x000000b8dfdf7221 */ /* 0x000fe20000010000 */
[----:B------:R-:W-:Y:S01]  /*1a760*/  F2FP.F16.F32.PACK_AB R41, R104, R93 ;  /* 0x0000005d6829723e */ /* 0x000fe200000000ff */
[----:B------:R-:W-:Y:S01]  /*1a770*/  FADD.FTZ R172, R172, R107 ;  /* 0x0000006bacac7221 */ /* 0x000fe20000010000 */
[----:B-1----:R-:W-:Y:S01]  /*1a780*/  F2FP.F16.F32.PACK_AB R42, R103, R96 ;  /* 0x00000060672a723e */ /* 0x002fe200000000ff */
[----:B------:R-:W-:Y:S01]  /*1a790*/  FADD.FTZ R194, R194, R223 ;  /* 0x000000dfc2c27221 */ /* 0x000fe20000010000 */
[----:B------:R-:W1:Y:S01]  /*1a7a0*/  LDSM.16.MT88.4 R32, [R116+0x11000] ;  /* 0x011000007420783b */ /* 0x000e620000004200 */
[----:B------:R-:W-:Y:S01]  /*1a7b0*/  FADD.FTZ R221, R221, R172 ;  /* 0x000000acdddd7221 */ /* 0x000fe20000010000 */
[----:B---3--:R-:W-:Y:S01]  /*1a7c0*/  F2FP.F16.F32.PACK_AB R43, R105, R92 ;  /* 0x0000005c692b723e */ /* 0x008fe200000000ff */
[----:B------:R-:W-:-:S02]  /*1a7d0*/  FADD.FTZ R231, R231, R194 ;  /* 0x000000c2e7e77221 */ /* 0x000fc40000010000 */
[----:B------:R-:W-:Y:S02]  /*1a7e0*/  FADD.FTZ R196, R196, R221 ;  /* 0x000000ddc4c47221 */ /* 0x000fe40000010000 */
[----:B------:R-:W-:Y:S02]  /*1a7f0*/  FADD.FTZ R200, R200, R231 ;  /* 0x000000e7c8c87221 */ /* 0x000fe40000010000 */
[----:B------:R-:W-:Y:S01]  /*1a800*/  FADD.FTZ R215, R215, R196 ;  /* 0x000000c4d7d77221 */ /* 0x000fe20000010000 */
[----:B----4-:R-:W-:Y:S01]  /*1a810*/  HMMA.16816.F32 R28, R40, R36, R28 ;  /* 0x00000024281c723c */ /* 0x010fe2000000181c */
[----:B------:R-:W-:Y:S02]  /*1a820*/  FADD.FTZ R205, R205, R200 ;  /* 0x000000c8cdcd7221 */ /* 0x000fe40000010000 */
[----:B------:R-:W-:Y:S02]  /*1a830*/  FADD.FTZ R36, R198, R215 ;  /* 0x000000d7c6247221 */ /* 0x000fe40000010000 */
[----:B------:R-:W-:-:S02]  /*1a840*/  FADD.FTZ R202, R202, R205 ;  /* 0x000000cdcaca7221 */ /* 0x000fc40000010000 */
[----:B------:R-:W-:Y:S01]  /*1a850*/  FADD.FTZ R36, R209, R36 ;  /* 0x00000024d1247221 */ /* 0x000fe20000010000 */
[C---:B------:R-:W-:Y:S01]  /*1a860*/  HMMA.16816.F32 R24, R40.reuse, R38, R24 ;  /* 0x000000262818723c */ /* 0x040fe20000001818 */
[----:B------:R-:W-:Y:S02]  /*1a870*/  FADD.FTZ R202, R207, R202 ;  /* 0x000000cacfca7221 */ /* 0x000fe40000010000 */
[----:B------:R-:W-:Y:S02]  /*1a880*/  FADD.FTZ R199, R199, R36 ;  /* 0x00000024c7c77221 */ /* 0x000fe40000010000 */
[----:B------:R-:W2:Y:S01]  /*1a890*/  LDSM.16.MT88.4 R36, [R60+0x11000] ;  /* 0x011000003c24783b */ /* 0x000ea20000004200 */
[----:B------:R-:W-:Y:S01]  /*1a8a0*/  FADD.FTZ R193, R193, R202 ;  /* 0x000000cac1c17221 */ /* 0x000fe20000010000 */
[----:B------:R-:W-:Y:S01]  /*1a8b0*/  FADD.FTZ R204, R204, R199 ;  /* 0x000000c7cccc7221 */ /* 0x000fe20000010000 */
[----:B-----5:R-:W-:Y:S01]  /*1a8c0*/  HMMA.16816.F32 R20, R40, R52, R20 ;  /* 0x000000342814723c */ /* 0x020fe20000001814 */
[-C--:B------:R-:W-:Y:S01]  /*1a8d0*/  FFMA.FTZ R52, R64, R119.reuse, -R114 ;  /* 0x0000007740347223 */ /* 0x080fe20000010872 */
[----:B------:R-:W-:Y:S01]  /*1a8e0*/  FADD.FTZ R206, R206, R193 ;  /* 0x000000c1cece7221 */ /* 0x000fe20000010000 */
[----:B------:R-:W-:Y:S01]  /*1a8f0*/  FADD.FTZ R195, R195, R204 ;  /* 0x000000ccc3c37221 */ /* 0x000fe20000010000 */
[----:B------:R-:W-:-:S02]  /*1a900*/  FFMA.FTZ R53, R111, R119, -R138 ;  /* 0x000000776f357223 */ /* 0x000fc4000001088a */
        /* <DEDUP_REMOVED lines=10> */
[-C--:B------:R-:W-:Y:S01]  /*1a9b0*/  FFMA.FTZ R32, R115, R119.reuse, -R114 ;  /* 0x0000007773207223 */ /* 0x080fe20000010872 */
[----:B------:R-:W-:Y:S01]  /*1a9c0*/  FADD.FTZ R214, R214, R173 ;  /* 0x000000add6d67221 */ /* 0x000fe20000010000 */
[----:B------:R-:W-:Y:S01]  /*1a9d0*/  FADD.FTZ R175, R175, R212 ;  /* 0x000000d4afaf7221 */ /* 0x000fe20000010000 */
[----:B------:R-:W-:Y:S01]  /*1a9e0*/  FFMA.FTZ R33, R113, R119, -R114 ;  /* 0x0000007771217223 */ /* 0x000fe20000010872 */
[----:B------:R-:W-:Y:S01]  /*1a9f0*/  MUFU.EX2 R53, R53 ;  /* 0x0000003500357308 */ /* 0x000fe20000000800 */
[----:B------:R-:W-:Y:S01]  /*1aa00*/  FADD.FTZ R169, R169, R214 ;  /* 0x000000d6a9a97221 */ /* 0x000fe20000010000 */
[----:B------:R-:W-:Y:S01]  /*1aa10*/  FADD.FTZ R175, R216, R175 ;  /* 0x000000afd8af7221 */ /* 0x000fe20000010000 */
[----:B------:R-:W-:Y:S01]  /*1aa20*/  HMMA.16816.F32 R4, R40, R34, R4 ;  /* 0x000000222804723c */ /* 0x000fe20000001804 */
[----:B------:R-:W-:Y:S01]  /*1aa30*/  MUFU.EX2 R32, R32 ;  /* 0x0000002000207308 */ /* 0x000fe20000000800 */
[----:B------:R-:W-:Y:S01]  /*1aa40*/  FADD.FTZ R169, R218, R169 ;  /* 0x000000a9daa97221 */ /* 0x000fe20000010000 */
[----:B------:R-:W-:-:S02]  /*1aa50*/  FADD.FTZ R64, R80, R175 ;  /* 0x000000af50407221 */ /* 0x000fc40000010000 */
[----:B------:R-:W1:Y:S01]  /*1aa60*/  MUFU.EX2 R33, R33 ;  /* 0x0000002100217308 */ /* 0x000e620000000800 */
[----:B------:R-:W-:Y:S01]  /*1aa70*/  FADD.FTZ R84, R84, R169 ;  /* 0x000000a954547221 */ /* 0x000fe20000010000 */
[----:B------:R-:W-:Y:S02]  /*1aa80*/  FADD.FTZ R64, R79, R64 ;  /* 0x000000404f407221 */ /* 0x000fe40000010000 */
[----:B------:R-:W3:Y:S01]  /*1aa90*/  MUFU.EX2 R54, R54 ;  /* 0x0000003600367308 */ /* 0x000ee20000000800 */
[----:B------:R-:W-:Y:S01]  /*1aaa0*/  FADD.FTZ R83, R83, R84 ;  /* 0x0000005453537221 */ /* 0x000fe20000010000 */
[----:B------:R-:W-:Y:S01]  /*1aab0*/  FADD.FTZ R85, R85, R64 ;  /* 0x0000004055557221 */ /* 0x000fe20000010000 */
[----:B--2---:R-:W-:Y:S01]  /*1aac0*/  HMMA.16816.F32 R48, R40, R36, R48 ;  /* 0x000000242830723c */ /* 0x004fe20000001830 */
[----:B------:R-:W-:Y:S01]  /*1aad0*/  MUFU.EX2 R34, R112 ;  /* 0x0000007000227308 */ /* 0x000fe20000000800 */
[----:B------:R-:W-:Y:S01]  /*1aae0*/  FADD.FTZ R82, R82, R83 ;  /* 0x0000005352527221 */ /* 0x000fe20000010000 */
[----:B------:R-:W-:-:S02]  /*1aaf0*/  FADD.FTZ R78, R78, R85 ;  /* 0x000000554e4e7221 */ /* 0x000fc40000010000 */
[----:B------:R-:W2:Y:S01]  /*1ab00*/  MUFU.EX2 R35, R62 ;  /* 0x0000003e00237308 */ /* 0x000ea20000000800 */
[----:B------:R-:W-:Y:S01]  /*1ab10*/  FADD.FTZ R82, R145, R82 ;  /* 0x0000005291527221 */ /* 0x000fe20000010000 */
[----:B------:R-:W-:Y:S01]  /*1ab20*/  FADD.FTZ R89, R89, R78 ;  /* 0x0000004e59597221 */ /* 0x000fe20000010000 */
[----:B-1----:R-:W-:Y:S01]  /*1ab30*/  F2FP.F16.F32.PACK_AB R133, R33, R32 ;  /* 0x000000202185723e */ /* 0x002fe200000000ff */
[----:B------:R-:W1:Y:S01]  /*1ab40*/  MUFU.EX2 R37, R63 ;  /* 0x0000003f00257308 */ /* 0x000e620000000800 */
[----:B---3--:R-:W-:Y:S01]  /*1ab50*/  F2FP.F16.F32.PACK_AB R132, R54, R53 ;  /* 0x000000353684723e */ /* 0x008fe200000000ff */
[----:B------:R-:W-:Y:S01]  /*1ab60*/  FADD.FTZ R91, R91, R82 ;  /* 0x000000525b5b7221 */ /* 0x000fe20000010000 */
[----:B------:R-:W-:Y:S01]  /*1ab70*/  FADD.FTZ R86, R86, R89 ;  /* 0x0000005956567221 */ /* 0x000fe20000010000 */
[----:B------:R-:W-:Y:S02]  /*1ab80*/  HMMA.16816.F32 R44, R40, R38, R44 ;  /* 0x00000026282c723c */ /* 0x000fe4000000182c */
[----:B------:R-:W-:Y:S01]  /*1ab90*/  FADD.FTZ R90, R90, R91 ;  /* 0x0000005b5a5a7221 */ /* 0x000fe20000010000 */
[----:B--2---:R-:W-:-:S03]  /*1aba0*/  F2FP.F16.F32.PACK_AB R134, R35, R34 ;  /* 0x000000222386723e */ /* 0x004fc600000000ff */
[----:B------:R-:W-:Y:S01]  /*1abb0*/  FADD.FTZ R87, R87, R90 ;  /* 0x0000005a57577221 */ /* 0x000fe20000010000 */
[----:B-1----:R-:W-:-:S03]  /*1abc0*/  F2FP.F16.F32.PACK_AB R135, R37, R52 ;  /* 0x000000342587723e */ /* 0x002fc600000000ff */
[----:B------:R-:W-:-:S04]  /*1abd0*/  FADD.FTZ R100, R100, R87 ;  /* 0x0000005764647221 */ /* 0x000fc80000010000 */
[----:B------:R-:W-:Y:S01]  /*1abe0*/  FADD.FTZ R99, R99, R100 ;  /* 0x0000006463637221 */ /* 0x000fe20000010000 */
[----:B------:R-:W-:Y:S01]  /*1abf0*/  HMMA.16816.F32 R160, R132, R156, R28 ;  /* 0x0000009c84a0723c */ /* 0x000fe2000000181c */
[----:B------:R-:W-:Y:S02]  /*1ac00*/  FADD.FTZ R29, R81, R86 ;  /* 0x00000056511d7221 */ /* 0x000fe40000010000 */
[----:B------:R-:W-:Y:S02]  /*1ac10*/  FADD.FTZ R102, R102, R99 ;  /* 0x0000006366667221 */ /* 0x000fe40000010000 */
[----:B------:R-:W-:-:S03]  /*1ac20*/  FADD.FTZ R29, R88, R29 ;  /* 0x0000001d581d7221 */ /* 0x000fc60000010000 */
[----:B------:R-:W-:Y:S01]  /*1ac30*/  HMMA.16816.F32 R152, R132, R148, R20 ;  /* 0x000000948498723c */ /* 0x000fe20000001814 */
[----:B------:R-:W-:Y:S01]  /*1ac40*/  FADD.FTZ R28, R94, R29 ;  /* 0x0000001d5e1c7221 */ /* 0x000fe20000010000 */
[----:B------:R-:W-:-:S03]  /*1ac50*/  FADD.FTZ R23, R75, R102 ;  /* 0x000000664b177221 */ /* 0x000fc60000010000 */
[----:B------:R-:W-:Y:S01]  /*1ac60*/  FADD.FTZ R28, R95, R28 ;  /* 0x0000001c5f1c7221 */ /* 0x000fe20000010000 */
[----:B------:R-:W-:Y:S02]  /*1ac70*/  FADD.FTZ R23, R222, R23 ;  /* 0x00000017de177221 */ /* 0x000fe40000010000 */
[C---:B------:R-:W-:Y:S01]  /*1ac80*/  HMMA.16816.F32 R156, R132.reuse, R158, R24 ;  /* 0x0000009e849c723c */ /* 0x040fe20000001818 */
[----:B------:R-:W-:Y:S01]  /*1ac90*/  FADD.FTZ R21, R73, R28 ;  /* 0x0000001c49157221 */ /* 0x000fe20000010000 */
[----:B------:R-:W1:Y:S01]  /*1aca0*/  LDSM.16.MT88.4 R24, [R60+0x11800] ;  /* 0x011800003c18783b */ /* 0x000e620000004200 */
[----:B------:R-:W-:Y:S02]  /*1acb0*/  FADD.FTZ R70, R70, R23 ;  /* 0x0000001746467221 */ /* 0x000fe40000010000 */
[----:B------:R-:W-:Y:S02]  /*1acc0*/  FADD.FTZ R21, R72, R21 ;  /* 0x0000001548157221 */ /* 0x000fe40000010000 */
[----:B------:R-:W-:Y:S01]  /*1acd0*/  FADD.FTZ R77, R77, R70 ;  /* 0x000000464d4d7221 */ /* 0x000fe20000010000 */
[----:B------:R-:W-:Y:S01]  /*1ace0*/  HMMA.16816.F32 R148, R132, R150, R16 ;  /* 0x000000968494723c */ /* 0x000fe20000001810 */
[----:B------:R-:W-:-:S04]  /*1acf0*/  FADD.FTZ R16, R68, R21 ;  /* 0x0000001544107221 */ /* 0x000fc80000010000 */
[----:B------:R-:W-:-:S03]  /*1ad00*/  FADD.FTZ R16, R71, R16 ;  /* 0x0000001047107221 */ /* 0x000fc60000010000 */
        /* <DEDUP_REMOVED lines=23> */
[----:B------:R-:W-:Y:S01]  /*1ae80*/  FADD.FTZ R252, R35, R34 ;  /* 0x0000002223fc7221 */ /* 0x000fe20000010000 */
[----:B------:R-:W-:-:S01]  /*1ae90*/  NOP ;  /* 0x0000000000007918 */ /* 0x000fc20000000000 */
[----:B------:R-:W-:-:S15]  /*1aea0*/  @!P0 BRA `(.L_x_2945) ;  /* 0x0000009000008947 */ /* 0x000fde0003800000 */
[----:B------:R-:W-:Y:S01]  /*1aeb0*/  ISETP.NE.U32.AND P1, PT, R244, RZ, PT ;  /* 0x000000fff400720c */ /* 0x000fe20003f25070 */
[----:B------:R-:W-:-:S04]  /*1aec0*/  DEPBAR.LE SB0, 0x0 ;  /* 0x000080000000791a */ /* 0x000fc80000000000 */
[----:B------:R-:W-:Y:S01]  /*1aed0*/  ISETP.NE.AND.EX P1, PT, R245, RZ, PT, P1 ;  /* 0x000000fff500720c */ /* 0x000fe20003f25310 */
[----:B------:R-:W-:Y:S05]  /*1aee0*/  WARPSYNC.ALL ;  /* 0x0000000000007948 */ /* 0x000fea0003800000 */
[----:B------:R-:W-:Y:S01]  /*1aef0*/  BSSY.RECONVERGENT B0, `(.L_x_2946) ;  /* 0x000004a000007945 */ /* 0x000fe20003800200 */
[----:B------:R-:W-:Y:S01]  /*1af00*/  VIADD R12, R59, 0xfffffffe ;  /* 0xfffffffe3b0c7836 */ /* 0x000fe20000000000 */
[----:B------:R-:W-:Y:S06]  /*1af10*/  BAR.SYNC.DEFER_BLOCKING 0x0 ;  /* 0x0000000000007b1d */ /* 0x000fec0000010000 */
[----:B------:R-:W-:Y:S05]  /*1af20*/  @!P1 BRA `(.L_x_2947) ;  /* 0x0000000000f89947 */ /* 0x000fea0003800000 */
[----:B------:R-:W2:Y:S01]  /*1af30*/  LD.E R5, desc[UR4][R164.64+0x170] ;  /* 0x00017004a4057980 */ /* 0x000ea2000c101900 */
[----:B------:R-:W-:Y:S01]  /*1af40*/  IMAD.SHL.U32 R12, R12, 0x100, RZ ;  /* 0x000001000c0c7824 */ /* 0x000fe200078e00ff */
[----:B------:R-:W-:-:S04]  /*1af50*/  IADD3 R6, PT, PT, R57, -0x100, RZ ;  /* 0xffffff0039067810 */ /* 0x000fc80007ffe0ff */
[----:B------:R-:W-:Y:S02]  /*1af60*/  IABS R13, R6 ;  /* 0x00000006000d7213 */ /* 0x000fe40000000000 */
[-C--:B--2---:R-:W-:Y:S02]  /*1af70*/  IABS R4, R5.reuse ;  /* 0x0000000500047213 */ /* 0x084fe40000000000 */
[-C--:B------:R-:W-:Y:S02]  /*1af80*/  IABS R14, R5.reuse ;  /* 0x00000005000e7213 */ /* 0x080fe40000000000 */
[----:B------:R-:W1:Y:S01]  /*1af90*/  I2F.RP R15, R4 ;  /* 0x00000004000f7306 */ /* 0x000e620000209400 */
[----:B------:R-:W-:Y:S02]  /*1afa0*/  LOP3.LUT R6, R6, R5, RZ, 0x3c, !PT ;  /* 0x0000000506067212 */ /* 0x000fe400078e3cff */
[----:B------:R-:W-:Y:S02]  /*1afb0*/  IADD3 R14, PT, PT, RZ, -R14, RZ ;  /* 0x8000000eff0e7210 */ /* 0x000fe40007ffe0ff */
[----:B------:R-:W-:-:S03]  /*1afc0*/  ISETP.GE.AND P4, PT, R6, RZ, PT ;  /* 0x000000ff0600720c */ /* 0x000fc60003f86270 */
[----:B-1----:R-:W1:Y:S02]  /*1afd0*/  MUFU.RCP R18, R15 ;  /* 0x0000000f00127308 */ /* 0x002e640000001000 */
[----:B-1----:R-:W-:-:S06]  /*1afe0*/  VIADD R18, R18, 0xffffffe ;  /* 0x0ffffffe12127836 */ /* 0x002fcc0000000000 */
[----:B------:R-:W1:Y:S02]  /*1aff0*/  F2I.FTZ.U32.TRUNC.NTZ R19, R18 ;  /* 0x0000001200137305 */ /* 0x000e64000021f000 */
[--C-:B-1----:R-:W-:Y:S02]  /*1b000*/  IMAD.MOV R7, RZ, RZ, -R19.reuse ;  /* 0x000000ffff077224 */ /* 0x102fe400078e0a13 */
[----:B------:R-:W-:Y:S02]  /*1b010*/  IMAD.MOV.U32 R18, RZ, RZ, RZ ;  /* 0x000000ffff127224 */ /* 0x000fe400078e00ff */
[----:B------:R-:W-:Y:S01]  /*1b020*/  IMAD R16, R7, R4, RZ ;  /* 0x0000000407107224 */ /* 0x000fe200078e02ff */
[----:B------:R-:W-:Y:S02]  /*1b030*/  IABS R7, R12 ;  /* 0x0000000c00077213 */ /* 0x000fe40000000000 */
[----:B------:R-:W-:Y:S01]  /*1b040*/  LOP3.LUT R12, R12, R5, RZ, 0x3c, !PT ;  /* 0x000000050c0c7212 */ /* 0x000fe200078e3cff */
[----:B------:R-:W-:-:S06]  /*1b050*/  IMAD.HI.U32 R16, R19, R16, R18 ;  /* 0x0000001013107227 */ /* 0x000fcc00078e0012 */
        /* <DEDUP_REMOVED lines=12> */
[----:B------:R-:W-:Y:S02]  /*1b120*/  ISETP.GE.AND P0, PT, R12, RZ, PT ;  /* 0x000000ff0c00720c */ /* 0x000fe40003f06270 */
[----:B------:R-:W-:-:S02]  /*1b130*/  ISETP.NE.AND P3, PT, R5, RZ, PT ;  /* 0x000000ff0500720c */ /* 0x000fc40003f65270 */
[----:B------:R-:W-:-:S05]  /*1b140*/  LOP3.LUT R4, RZ, R5, RZ, 0x33, !PT ;  /* 0x00000005ff047212 */ /* 0x000fca00078e33ff */
[----:B------:R-:W-:Y:S02]  /*1b150*/  @P5 VIADD R15, R15, 0x1 ;  /* 0x000000010f0f5836 */ /* 0x000fe40000000000 */
[----:B------:R-:W-:Y:S02]  /*1b160*/  @P6 IADD3 R16, PT, PT, R16, 0x1, RZ ;  /* 0x0000000110106810 */ /* 0x000fe40007ffe0ff */
[----:B------:R-:W-:Y:S02]  /*1b170*/  @!P0 IMAD.MOV R15, RZ, RZ, -R15 ;  /* 0x000000ffff0f8224 */ /* 0x000fe400078e0a0f */
[----:B------:R-:W-:-:S03]  /*1b180*/  @!P4 IADD3 R16, PT, PT, -R16, RZ, RZ ;  /* 0x000000ff1010c210 */ /* 0x000fc60007ffe1ff */
[C---:B------:R-:W-:Y:S02]  /*1b190*/  SEL R6, R4.reuse, R15, !P3 ;  /* 0x0000000f04067207 */ /* 0x040fe40005800000 */
[----:B------:R-:W-:Y:S01]  /*1b1a0*/  SEL R13, R4, R16, !P3 ;  /* 0x00000010040d7207 */ /* 0x000fe20005800000 */
[----:B------:R-:W2:Y:S02]  /*1b1b0*/  LD.E.64 R14, desc[UR4][R164.64+0x40] ;  /* 0x00004004a40e7980 */ /* 0x000ea4000c101b00 */
[--C-:B------:R-:W-:Y:S02]  /*1b1c0*/  IMAD.WIDE R20, R6, 0x4, R242.reuse ;  /* 0x0000000406147825 */ /* 0x100fe400078e02f2 */
[----:B------:R-:W3:Y:S02]  /*1b1d0*/  LD.E.64 R16, desc[UR4][R164.64+0x28] ;  /* 0x00002804a4107980 */ /* 0x000ee4000c101b00 */
[C---:B------:R-:W-:Y:S02]  /*1b1e0*/  IMAD.WIDE R18, R13.reuse, 0x4, R242 ;  /* 0x000000040d127825 */ /* 0x040fe400078e02f2 */
[----:B------:R-:W4:Y:S04]  /*1b1f0*/  LD.E R7, desc[UR4][R20.64] ;  /* 0x0000000414077980 */ /* 0x000f28000c101900 */
[----:B------:R-:W4:Y:S01]  /*1b200*/  LD.E R4, desc[UR4][R18.64] ;  /* 0x0000000412047980 */ /* 0x000f22000c101900 */
[----:B------:R-:W-:-:S04]  /*1b210*/  IMAD.IADD R12, R13, 0x1, -R6 ;  /* 0x000000010d0c7824 */ /* 0x000fc800078e0a06 */
[----:B------:R-:W-:-:S05]  /*1b220*/  IMAD R12, R5, R12, -0x100 ;  /* 0xffffff00050c7424 */ /* 0x000fca00078e020c */
[----:B------:R-:W-:Y:S01]  /*1b230*/  SHF.R.S32.HI R6, RZ, 0x1f, R12 ;  /* 0x0000001fff067819 */ /* 0x000fe2000001140c */
[-C--:B--2---:R-:W-:Y:S02]  /*1b240*/  IMAD R5, R15, R12.reuse, RZ ;  /* 0x0000000c0f057224 */ /* 0x084fe400078e02ff */
[----:B------:R-:W-:-:S04]  /*1b250*/  IMAD.WIDE.U32 R12, R14, R12, RZ ;  /* 0x0000000c0e0c7225 */ /* 0x000fc800078e00ff */
[----:B------:R-:W-:Y:S01]  /*1b260*/  IMAD R5, R14, R6, R5 ;  /* 0x000000060e057224 */ /* 0x000fe200078e0205 */
[----:B----4-:R-:W-:-:S03]  /*1b270*/  IADD3 R7, PT, PT, R7, -R4, RZ ;  /* 0x8000000407077210 */ /* 0x010fc60007ffe0ff */
[----:B------:R-:W-:Y:S01]  /*1b280*/  IMAD.IADD R13, R13, 0x1, R5 ;  /* 0x000000010d0d7824 */ /* 0x000fe200078e0205 */
[----:B------:R-:W-:Y:S01]  /*1b290*/  SHF.R.S32.HI R4, RZ, 0x1f, R7 ;  /* 0x0000001fff047819 */ /* 0x000fe20000011407 */
[----:B---3--:R-:W-:Y:S02]  /*1b2a0*/  IMAD R5, R17, R7, RZ ;  /* 0x0000000711057224 */ /* 0x008fe400078e02ff */
[----:B------:R-:W-:-:S04]  /*1b2b0*/  IMAD.WIDE.U32 R6, R7, R16, R12 ;  /* 0x0000001007067225 */ /* 0x000fc800078e000c */
[----:B------:R-:W-:Y:S01]  /*1b2c0*/  IMAD R4, R16, R4, R5 ;  /* 0x0000000410047224 */ /* 0x000fe200078e0205 */
[----:B------:R-:W-:-:S04]  /*1b2d0*/  LEA R232, P0, R6, R232, 0x1 ;  /* 0x000000e806e87211 */ /* 0x000fc800078008ff */
[----:B------:R-:W-:-:S04]  /*1b2e0*/  IADD3 R4, PT, PT, R7, R4, RZ ;  /* 0x0000000407047210 */ /* 0x000fc80007ffe0ff */
[----:B------:R-:W-:Y:S01]  /*1b2f0*/  LEA.HI.X R233, R6, R233, R4, 0x1, P0 ;  /* 0x000000e906e97211 */ /* 0x000fe200000f0c04 */
[----:B------:R-:W-:Y:S05]  /*1b300*/  BRA `(.L_x_2948) ;  /* 0x0000000000207947 */ /* 0x000fea0003800000 */
.L_x_2947:
        /* <DEDUP_REMOVED lines=8> */
.L_x_2948:
[----:B------:R-:W-:Y:S05]  /*1b390*/  BSYNC.RECONVERGENT B0 ;  /* 0x0000000000007941 */ /* 0x000fea0003800200 */
.L_x_2946:
[C---:B------:R-:W-:Y:S02]  /*1b3a0*/  SHF.L.U32 R5, R226.reuse, 0x5, RZ ;  /* 0x00000005e2057819 */ /* 0x040fe400000006ff */
[----:B------:R-:W-:Y:S02]  /*1b3b0*/  SHF.L.U64.HI R4, R226, 0x5, R227 ;  /* 0x00000005e2047819 */ /* 0x000fe400000102e3 */
[----:B------:R-:W-:-:S04]  /*1b3c0*/  IADD3 R14, P0, PT, R5, R232, RZ ;  /* 0x000000e8050e7210 */ /* 0x000fc80007f1e0ff */
[----:B------:R-:W-:Y:S02]  /*1b3d0*/  IADD3.X R15, PT, PT, R4, R233, RZ, P0, !PT ;  /* 0x000000e9040f7210 */ /* 0x000fe400007fe4ff */
[----:B------:R-:W-:-:S04]  /*1b3e0*/  IADD3 R12, P0, PT, R14, R5, RZ ;  /* 0x000000050e0c7210 */ /* 0x000fc80007f1e0ff */
[-C--:B------:R-:W-:Y:S02]  /*1b3f0*/  IADD3.X R13, PT, PT, R15, R4.reuse, RZ, P0, !PT ;  /* 0x000000040f0d7210 */ /* 0x080fe400007fe4ff */
[----:B------:R-:W-:Y:S02]  /*1b400*/  IADD3 R6, P3, PT, R12, R5, RZ ;  /* 0x000000050c067210 */ /* 0x000fe40007f7e0ff */
[----:B------:R-:W-:Y:S02]  /*1b410*/  ISETP.GE.AND P0, PT, R10, R239, PT ;  /* 0x000000ef0a00720c */ /* 0x000fe40003f06270 */
[----:B------:R-:W-:Y:S02]  /*1b420*/  IADD3.X R7, PT, PT, R13, R4, RZ, P3, !PT ;  /* 0x000000040d077210 */ /* 0x000fe40001ffe4ff */
[----:B------:R-:W-:-:S04]  /*1b430*/  IADD3 R18, P3, PT, R6, R5, RZ ;  /* 0x0000000506127210 */ /* 0x000fc80007f7e0ff */
[----:B------:R-:W-:Y:S02]  /*1b440*/  IADD3.X R19, PT, PT, R7, R4, RZ, P3, !PT ;  /* 0x0000000407137210 */ /* 0x000fe40001ffe4ff */
[----:B------:R-:W-:-:S03]  /*1b450*/  IADD3 R16, P3, PT, R18, R5, RZ ;  /* 0x0000000512107210 */ /* 0x000fc60007f7e0ff */
[----:B------:R-:W-:Y:S01]  /*1b460*/  @!PT LDS RZ, [RZ] ;  /* 0x00000000fffff984 */ /* 0x000fe20000000800 */
[----:B------:R-:W-:Y:S01]  /*1b470*/  @!PT LDS RZ, [RZ] ;  /* 0x00000000fffff984 */ /* 0x000fe20000000800 */
[----:B------:R-:W-:Y:S01]  /*1b480*/  @!PT LDS RZ, [RZ] ;  /* 0x00000000fffff984 */ /* 0x000fe20000000800 */
[----:B------:R-:W-:Y:S01]  /*1b490*/  @!P0 LDGSTS.E.BYPASS.LTC128B.128 [R58+0xa000], desc[UR4][R232.64] ;  /* 0x0a000000e83a8fae */ /* 0x000fe2000b981a04 */
[-C--:B------:R-:W-:Y:S02]  /*1b4a0*/  IADD3.X R17, PT, PT, R19, R4.reuse, RZ, P3, !PT ;  /* 0x0000000413117210 */ /* 0x080fe40001ffe4ff */
[-C--:B------:R-:W-:Y:S01]  /*1b4b0*/  IADD3 R10, P3, PT, R16, R5.reuse, RZ ;  /* 0x00000005100a7210 */ /* 0x080fe20007f7e0ff */
[----:B------:R-:W-:Y:S03]  /*1b4c0*/  @P0 STS.128 [R58+0xa000], RZ ;  /* 0x00a000ff3a000388 */ /* 0x000fe60000000c00 */
[----:B------:R-:W-:Y:S01]  /*1b4d0*/  IADD3.X R11, PT, PT, R17, R4, RZ, P3, !PT ;  /* 0x00000004110b7210 */ /* 0x000fe20001ffe4ff */
[----:B------:R-:W-:Y:S01]  /*1b4e0*/  @!PT LDS RZ, [RZ] ;  /* 0x00000000fffff984 */ /* 0x000fe20000000800 */
[----:B------:R-:W-:Y:S01]  /*1b4f0*/  @!PT LDS RZ, [RZ] ;  /* 0x00000000fffff984 */ /* 0x000fe20000000800 */
[----:B------:R-:W-:Y:S01]  /*1b500*/  @!PT LDS RZ, [RZ] ;  /* 0x00000000fffff984 */ /* 0x000fe20000000800 */
[----:B------:R1:W-:Y:S01]  /*1b510*/  @!P0 LDGSTS.E.BYPASS.LTC128B.128 [R58+0xa800], desc[UR4][R14.64] ;  /* 0x0a8000000e3a8fae */ /* 0x0003e2000b981a04 */
[----:B------:R-:W-:-:S03]  /*1b520*/  IADD3 R20, P3, PT, R10, R5, RZ ;  /* 0x000000050a147210 */ /* 0x000fc60007f7e0ff */
[----:B------:R-:W-:Y:S01]  /*1b530*/  @P0 STS.128 [R58+0xa800], RZ ;  /* 0x00a800ff3a000388 */ /* 0x000fe20000000c00 */
[-C--:B------:R-:W-:Y:S02]  /*1b540*/  IADD3.X R21, PT, PT, R11, R4.reuse, RZ, P3, !PT ;  /* 0x000000040b157210 */ /* 0x080fe40001ffe4ff */
[-C--:B------:R-:W-:Y:S01]  /*1b550*/  IADD3 R22, P3, PT, R20, R5.reuse, RZ ;  /* 0x0000000514167210 */ /* 0x080fe20007f7e0ff */
[----:B------:R-:W-:Y:S01]  /*1b560*/  @!PT LDS RZ, [RZ] ;  /* 0x00000000fffff984 */ /* 0x000fe20000000800 */
[----:B------:R-:W-:Y:S01]  /*1b570*/  @!PT LDS RZ, [RZ] ;  /* 0x00000000fffff984 */ /* 0x000fe20000000800 */
[----:B------:R-:W-:Y:S01]  /*1b580*/  @!PT LDS RZ, [RZ] ;  /* 0x00000000fffff984 */ /* 0x000fe20000000800 */
[----:B------:R2:W-:Y:S03]  /*1b590*/  @!P0 LDGSTS.E.BYPASS.LTC128B.128 [R58+0xb000], desc[UR4][R12.64] ;  /* 0x0b0000000c3a8fae */ /* 0x0005e6000b981a04 */
[----:B------:R-:W-:Y:S01]  /*1b5a0*/  IADD3.X R23, PT, PT, R21, R4, RZ, P3, !PT ;  /* 0x0000000415177210 */ /* 0x000fe20001ffe4ff */
[----:B------:R-:W-:Y:S01]  /*1b5b0*/  @P0 STS.128 [R58+0xb000], RZ ;  /* 0x00b000ff3a000388 */ /* 0x000fe20000000c00 */
        /* <DEDUP_REMOVED lines=12> */
[----:B------:R-:W-:Y:S01]  /*1b680*/  @!P0 LDGSTS.E.BYPASS.LTC128B.128 [R58+0xc000], desc[UR4][R18.64] ;  /* 0x0c000000123a8fae */ /* 0x000fe2000b981a04 */
[----:B-1----:R-:W-:-:S03]  /*1b690*/  IADD3 R14, P3, PT, R26, R5, RZ ;  /* 0x000000051a0e7210 */ /* 0x002fc60007f7e0ff */
[----:B------:R-:W-:Y:S01]  /*1b6a0*/  @P0 STS.128 [R58+0xc000], RZ ;  /* 0x00c000ff3a000388 */ /* 0x000fe20000000c00 */
[----:B------:R-:W-:-:S03]  /*1b6b0*/  IADD3.X R15, PT, PT, R27, R4, RZ, P3, !PT ;  /* 0x000000041b0f7210 */ /* 0x000fc60001ffe4ff */
[----:B------:R-:W-:Y:S01]  /*1b6c0*/  @!PT LDS RZ, [RZ] ;  /* 0x00000000fffff984 */ /* 0x000fe20000000800 */
[----:B------:R-:W-:Y:S01]  /*1b6d0*/  @!PT LDS RZ, [RZ] ;  /* 0x00000000fffff984 */ /* 0x000fe20000000800 */
[----:B------:R-:W-:Y:S01]  /*1b6e0*/  @!PT LDS RZ, [RZ] ;  /* 0x00000000fffff984 */ /* 0x000fe20000000800 */
[----:B------:R1:W-:Y:S01]  /*1b6f0*/  @!P0 LDGSTS.E.BYPASS.LTC128B.128 [R58+0xc800], desc[UR4][R16.64] ;  /* 0x0c800000103a8fae */ /* 0x0003e2000b981a04 */
[----:B--2---:R-:W-:-:S03]  /*1b700*/  IADD3 R12, P3, PT, R14, R5, RZ ;  /* 0x000000050e0c7210 */ /* 0x004fc60007f7e0ff */
[----:B------:R-:W-:Y:S01]  /*1b710*/  @P0 STS.128 [R58+0xc800], RZ ;  /* 0x00c800ff3a000388 */ /* 0x000fe20000000c00 */
[----:B------:R-:W-:-:S03]  /*1b720*/  IADD3.X R13, PT, PT, R15, R4, RZ, P3, !PT ;  /* 0x000000040f0d7210 */ /* 0x000fc60001ffe4ff */
[----:B------:R-:W-:Y:S01]  /*1b730*/  @!PT LDS RZ, [RZ] ;  /* 0x00000000fffff984 */ /* 0x000fe20000000800 */
[----:B------:R-:W-:Y:S01]  /*1b740*/  @!PT LDS RZ, [RZ] ;  /* 0x00000000fffff984 */ /* 0x000fe20000000800 */
[----:B------:R-:W-:Y:S01]  /*1b750*/  @!PT LDS RZ, [RZ] ;  /* 0x00000000fffff984 */ /* 0x000fe20000000800 */
[----:B------:R-:W-:Y:S01]  /*1b760*/  @!P0 LDGSTS.E.BYPASS.LTC128B.128 [R58+0xd000], desc[UR4][R10.64] ;  /* 0x0d0000000a3a8fae */ /* 0x000fe2000b981a04 */
[----:B------:R-:W-:-:S03]  /*1b770*/  IADD3 R28, P3, PT, R12, R5, RZ ;  /* 0x000000050c1c7210 */ /* 0x000fc60007f7e0ff */
[----:B------:R-:W-:Y:S01]  /*1b780*/  @P0 STS.128 [R58+0xd000], RZ ;  /* 0x00d000ff3a000388 */ /* 0x000fe20000000c00 */
[----:B------:R-:W-:-:S03]  /*1b790*/  IADD3.X R29, PT, PT, R13, R4, RZ, P3, !PT ;  /* 0x000000040d1d7210 */ /* 0x000fc60001ffe4ff */
        /* <DEDUP_REMOVED lines=8> */
[----:B------:R2:W-:Y:S01]  /*1b820*/  @!P0 LDGSTS.E.BYPASS.LTC128B.128 [R58+0xe000], desc[UR4][R22.64] ;  /* 0x0e000000163a8fae */ /* 0x0005e2000b981a04 */
[----:B-1----:R-:W-:-:S03]  /*1b830*/  IADD3 R16, P4, PT, R28, R5, RZ ;  /* 0x000000051c107210 */ /* 0x002fc60007f9e0ff */
[----:B------:R-:W-:Y:S01]  /*1b840*/  @P0 STS.128 [R58+0xe000], RZ ;  /* 0x00e000ff3a000388 */ /* 0x000fe20000000c00 */
[----:B------:R-:W-:-:S03]  /*1b850*/  @!P0 IADD3 R18, P3, PT, R16, R5, RZ ;  /* 0x0000000510128210 */ /* 0x000fc60007f7e0ff */
[----:B------:R-:W-:Y:S01]  /*1b860*/  @!PT LDS RZ, [RZ] ;  /* 0x00000000fffff984 */ /* 0x000fe20000000800 */
[----:B------:R-:W-:Y:S01]  /*1b870*/  @!PT LDS RZ, [RZ] ;  /* 0x00000000fffff984 */ /* 0x000fe20000000800 */
[----:B------:R-:W-:Y:S01]  /*1b880*/  @!PT LDS RZ, [RZ] ;  /* 0x00000000fffff984 */ /* 0x000fe20000000800 */
[----:B------:R-:W-:Y:S01]  /*1b890*/  @!P0 LDGSTS.E.BYPASS.LTC128B.128 [R58+0xe800], desc[UR4][R24.64] ;  /* 0x0e800000183a8fae */ /* 0x000fe2000b981a04 */
[----:B------:R-:W-:-:S03]  /*1b8a0*/  IADD3.X R17, PT, PT, R29, R4, RZ, P4, !PT ;  /* 0x000000041d117210 */ /* 0x000fc600027fe4ff */
        /* <DEDUP_REMOVED lines=32> */
[----:B------:R-:W4:Y:S01]  /*1bab0*/  LD.E R57, desc[UR4][R164.64+0x18c] ;  /* 0x00018c04a4397980 */ /* 0x000f22000c101900 */
[----:B------:R-:W-:Y:S03]  /*1bac0*/  BSSY.RECONVERGENT B1, `(.L_x_2949) ;  /* 0x0000298000017945 */ /* 0x000fe60003800200 */
[----:B------:R-:W-:Y:S04]  /*1bad0*/  LDSM.16.M88.4 R192, [R192] ;  /* 0x00000000c0c0783b */ /* 0x000fe80000000200 */
[----:B--2---:R-:W2:Y:S04]  /*1bae0*/  LDSM.16.M88.4 R20, [R190+0x2000] ;  /* 0x00200000be14783b */ /* 0x004ea80000000200 */
[----:B------:R-:W-:Y:S04]  /*1baf0*/  LDSM.16.M88.4 R4, [R188] ;  /* 0x00000000bc04783b */ /* 0x000fe80000000200 */
[----:B------:R-:W-:Y:S04]  /*1bb00*/  LDSM.16.M88.4 R32, [R56+0x2000] ;  /* 0x002000003820783b */ /* 0x000fe80000000200 */
[----:B------:R-:W5:Y:S04]  /*1bb10*/  LDSM.16.M88.4 R36, [R190+0x2800] ;  /* 0x00280000be24783b */ /* 0x000f680000000200 */
[----:B-1----:R-:W-:Y:S04]  /*1bb20*/  LDSM.16.M88.4 R12, [R166] ;  /* 0x00000000a60c783b */ /* 0x002fe80000000200 */
[----:B------:R-:W-:Y:S04]  /*1bb30*/  LDSM.16.M88.4 R48, [R9+0x2000] ;  /* 0x002000000930783b */ /* 0x000fe80000000200 */
[----:B---3--:R-:W1:Y:S04]  /*1bb40*/  LDSM.16.M88.4 R16, [R56+0x2800] ;  /* 0x002800003810783b */ /* 0x008e680000000200 */
[----:B------:R-:W-:Y:S04]  /*1bb50*/  LDSM.16.M88.4 R60, [R61] ;  /* 0x000000003d3c783b */ /* 0x000fe80000000200 */
[----:B------:R-:W-:Y:S04]  /*1bb60*/  LDSM.16.M88.4 R44, [R8+0x2000] ;  /* 0x00200000082c783b */ /* 0x000fe80000000200 */
[----:B------:R-:W3:Y:S01]  /*1bb70*/  LDSM.16.M88.4 R52, [R9+0x2800] ;  /* 0x002800000934783b */ /* 0x000ee20000000200 */
[C---:B--2---:R-:W-:Y:S03]  /*1bb80*/  HMMA.16816.F32 R24, R192.reuse, R20, RZ ;  /* 0x00000014c018723c */ /* 0x044fe600000018ff */
[----:B------:R-:W-:Y:S04]  /*1bb90*/  LDSM.16.M88.4 R40, [R190+0x3000] ;  /* 0x00300000be28783b */ /* 0x000fe80000000200 */
[----:B------:R-:W-:Y:S01]  /*1bba0*/  LDSM.16.M88.4 R68, [R9+0x3000] ;  /* 0x003000000944783b */ /* 0x000fe20000000200 */
[C---:B------:R-:W-:Y:S03]  /*1bbb0*/  HMMA.16816.F32 R20, R192.reuse, R22, RZ ;  /* 0x00000016c014723c */ /* 0x040fe600000018ff */
[----:B------:R-:W0:Y:S05]  /*1bbc0*/  LDGDEPBAR ;  /* 0x00000000000079af */ /* 0x000e2a0000000000 */
[----:B-----5:R-:W-:Y:S08]  /*1bbd0*/  HMMA.16816.F32 R28, R192, R36, RZ ;  /* 0x00000024c01c723c */ /* 0x020ff000000018ff */
[C---:B------:R-:W-:Y:S08]  /*1bbe0*/  HMMA.16816.F32 R24, R4.reuse, R32, R24 ;  /* 0x000000200418723c */ /* 0x040ff00000001818 */
[C---:B------:R-:W-:Y:S01]  /*1bbf0*/  HMMA.16816.F32 R20, R4.reuse, R34, R20 ;  /* 0x000000220414723c */ /* 0x040fe20000001814 */
[----:B------:R-:W-:Y:S07]  /*1bc00*/  LDSM.16.M88.4 R32, [R56+0x3000] ;  /* 0x003000003820783b */ /* 0x000fee0000000200 */
[----:B-1----:R-:W-:Y:S08]  /*1bc10*/  HMMA.16816.F32 R28, R4, R16, R28 ;  /* 0x00000010041c723c */ /* 0x002ff0000000181c */
[C---:B------:R-:W-:Y:S08]  /*1bc20*/  HMMA.16816.F32 R24, R12.reuse, R48, R24 ;  /* 0x000000300c18723c */ /* 0x040ff00000001818 */
[C---:B------:R-:W-:Y:S01]  /*1bc30*/  HMMA.16816.F32 R20, R12.reuse, R50, R20 ;  /* 0x000000320c14723c */ /* 0x040fe20000001814 */
[----:B------:R-:W1:Y:S07]  /*1bc40*/  LDSM.16.M88.4 R48, [R8+0x2800] ;  /* 0x002800000830783b */ /* 0x000e6e0000000200 */
[----:B---3--:R-:W-:Y:S08]  /*1bc50*/  HMMA.16816.F32 R28, R12, R52, R28 ;  /* 0x000000340c1c723c */ /* 0x008ff0000000181c */
[----:B------:R-:W-:Y:S08]  /*1bc60*/  HMMA.16816.F32 R24, R60, R44, R24 ;  /* 0x0000002c3c18723c */ /* 0x000ff00000001818 */
[----:B------:R-:W-:Y:S08]  /*1bc70*/  HMMA.16816.F32 R36, R192, R38, RZ ;  /* 0x00000026c024723c */ /* 0x000ff000000018ff */
[C---:B------:R-:W-:Y:S01]  /*1bc80*/  HMMA.16816.F32 R20, R60.reuse, R46, R20 ;  /* 0x0000002e3c14723c */ /* 0x040fe20000001814 */
[----:B------:R-:W2:Y:S07]  /*1bc90*/  LDSM.16.M88.4 R44, [R190+0x3800] ;  /* 0x00380000be2c783b */ /* 0x000eae0000000200 */
[----:B-1----:R-:W-:Y:S08]  /*1bca0*/  HMMA.16816.F32 R28, R60, R48, R28 ;  /* 0x000000303c1c723c */ /* 0x002ff0000000181c */
[----:B------:R-:W-:Y:S08]  /*1bcb0*/  HMMA.16816.F32 R36, R4, R18, R36 ;  /* 0x000000120424723c */ /* 0x000ff00000001824 */
[----:B------:R-:W-:-:S12]  /*1bcc0*/  HMMA.16816.F32 R16, R192, R40, RZ ;  /* 0x00000028c010723c */ /* 0x000fd800000018ff */
[----:B------:R-:W-:Y:S01]  /*1bcd0*/  HMMA.16816.F32 R36, R12, R54, R36 ;  /* 0x000000360c24723c */ /* 0x000fe20000001824 */
[----:B------:R-:W-:Y:S07]  /*1bce0*/  LDSM.16.M88.4 R52, [R9+0x3800] ;  /* 0x003800000934783b */ /* 0x000fee0000000200 */
[----:B------:R-:W-:-:S12]  /*1bcf0*/  HMMA.16816.F32 R16, R4, R32, R16 ;  /* 0x000000200410723c */ /* 0x000fd80000001810 */
[----:B------:R-:W-:Y:S01]  /*1bd00*/  HMMA.16816.F32 R36, R60, R50, R36 ;  /* 0x000000323c24723c */ /* 0x000fe20000001824 */
[----:B------:R-:W1:Y:S07]  /*1bd10*/  LDSM.16.M88.4 R48, [R190+0x4000] ;  /* 0x00400000be30783b */ /* 0x000e6e0000000200 */
[----:B------:R-:W-:Y:S01]  /*1bd20*/  HMMA.16816.F32 R16, R12, R68, R16 ;  /* 0x000000440c10723c */ /* 0x000fe20000001810 */
[-C--:B----4-:R-:W-:Y:S01]  /*1bd30*/  FMUL.FTZ R24, R24, R57.reuse ;  /* 0x0000003918187220 */ /* 0x090fe20000410000 */
[-C--:B------:R-:W-:Y:S01]  /*1bd40*/  FMUL.FTZ R98, R25, R57.reuse ;  /* 0x0000003919627220 */ /* 0x080fe20000410000 */
[-C--:B------:R-:W-:Y:S01]  /*1bd50*/  FMUL.FTZ R84, R26, R57.reuse ;  /* 0x000000391a547220 */ /* 0x080fe20000410000 */
[-C--:B------:R-:W-:Y:S01]  /*1bd60*/  FMUL.FTZ R83, R27, R57.reuse ;  /* 0x000000391b537220 */ /* 0x080fe20000410000 */
[----:B------:R3:W-:Y:S01]  /*1bd70*/  MUFU.TANH R99, R24 ;  /* 0x0000001800637308 */ /* 0x0007e20000002400 */
[-C--:B------:R-:W-:Y:S01]  /*1bd80*/  FMUL.FTZ R20, R20, R57.reuse ;  /* 0x0000003914147220 */ /* 0x080fe20000410000 */
[-C--:B------:R-:W-:Y:S01]  /*1bd90*/  FMUL.FTZ R28, R28, R57.reuse ;  /* 0x000000391c1c7220 */ /* 0x080fe20000410000 */
[-C--:B------:R-:W-:Y:S01]  /*1bda0*/  FMUL.FTZ R96, R21, R57.reuse ;  /* 0x0000003915607220 */ /* 0x080fe20000410000 */
[-C--:B------:R-:W-:Y:S01]  /*1bdb0*/  FMUL.FTZ R82, R22, R57.reuse ;  /* 0x0000003916527220 */ /* 0x080fe20000410000 */
        /* <DEDUP_REMOVED lines=8> */
[----:B------:R-:W-:-:S03]  /*1be40*/  FMUL.FTZ R77, R39, R57 ;  /* 0x00000039274d7220 */ /* 0x000fc60000410000 */
[----:B------:R4:W-:Y:S01]  /*1be50*/  MUFU.TANH R95, R28 ;  /* 0x0000001c005f7308 */ /* 0x0009e20000002400 */
[C---:B---3--:R-:W-:Y:S01]  /*1be60*/  HMMA.16816.F32 R24, R192.reuse, R42, RZ ;  /* 0x0000002ac018723c */ /* 0x048fe200000018ff */
[----:B------:R-:W3:Y:S06]  /*1be70*/  LDSM.16.M88.4 R40, [R56+0x3800] ;  /* 0x003800003828783b */ /* 0x000eec0000000200 */
[----:B------:R1:W-:Y:S01]  /*1be80*/  MUFU.TANH R93, R36 ;  /* 0x00000024005d7308 */ /* 0x0003e20000002400 */
[C---:B--2---:R-:W-:Y:S07]  /*1be90*/  HMMA.16816.F32 R20, R192.reuse, R44, RZ ;  /* 0x0000002cc014723c */ /* 0x044fee00000018ff */
[----:B------:R-:W-:Y:S01]  /*1bea0*/  MUFU.TANH R98, R98 ;  /* 0x0000006200627308 */ /* 0x000fe20000002400 */
[----:B----4-:R-:W-:Y:S01]  /*1beb0*/  HMMA.16816.F32 R28, R192, R46, RZ ;  /* 0x0000002ec01c723c */ /* 0x010fe200000018ff */
[----:B------:R-:W-:Y:S06]  /*1bec0*/  LDSM.16.M88.4 R44, [R56+0x4000] ;  /* 0x00400000382c783b */ /* 0x000fec0000000200 */
[----:B------:R-:W-:Y:S01]  /*1bed0*/  MUFU.TANH R84, R84 ;  /* 0x0000005400547308 */ /* 0x000fe20000002400 */
[----:B------:R-:W-:Y:S01]  /*1bee0*/  HMMA.16816.F32 R24, R4, R34, R24 ;  /* 0x000000220418723c */ /* 0x000fe20000001818 */
[----:B------:R-:W2:Y:S06]  /*1bef0*/  LDSM.16.M88.4 R32, [R8+0x3000] ;  /* 0x003000000820783b */ /* 0x000eac0000000200 */
[----:B------:R-:W-:Y:S01]  /*1bf00*/  MUFU.TANH R83, R83 ;  /* 0x0000005300537308 */ /* 0x000fe20000002400 */
[----:B-1----:R-:W-:Y:S07]  /*1bf10*/  HMMA.16816.F32 R36, R192, R48, RZ ;  /* 0x00000030c024723c */ /* 0x002fee00000018ff */
[----:B------:R-:W-:Y:S01]  /*1bf20*/  MUFU.TANH R96, R96 ;  /* 0x0000006000607308 */ /* 0x000fe20000002400 */
[C---:B---3--:R-:W-:Y:S07]  /*1bf30*/  HMMA.16816.F32 R20, R4.reuse, R40, R20 ;  /* 0x000000280414723c */ /* 0x048fee0000001814 */
[----:B------:R-:W-:Y:S01]  /*1bf40*/  MUFU.TANH R82, R82 ;  /* 0x0000005200527308 */ /* 0x000fe20000002400 */
[----:B------:R-:W-:Y:S01]  /*1bf50*/  HMMA.16816.F32 R28, R4, R42, R28 ;  /* 0x0000002a041c723c */ /* 0x000fe2000000181c */
[----:B------:R-:W1:Y:S06]  /*1bf60*/  LDSM.16.M88.4 R40, [R8+0x3800] ;  /* 0x003800000828783b */ /* 0x000e6c0000000200 */
[----:B------:R-:W-:Y:S01]  /*1bf70*/  MUFU.TANH R81, R81 ;  /* 0x0000005100517308 */ /* 0x000fe20000002400 */
[----:B------:R-:W-:Y:S01]  /*1bf80*/  HMMA.16816.F32 R24, R12, R70, R24 ;  /* 0x000000460c18723c */ /* 0x000fe20000001818 */
[----:B------:R-:W-:Y:S06]  /*1bf90*/  LDSM.16.M88.4 R68, [R9+0x4000] ;  /* 0x004000000944783b */ /* 0x000fec0000000200 */
[----:B------:R-:W-:Y:S01]  /*1bfa0*/  MUFU.TANH R94, R94 ;  /* 0x0000005e005e7308 */ /* 0x000fe20000002400 */
[----:B--2---:R-:W-:Y:S07]  /*1bfb0*/  HMMA.16816.F32 R16, R60, R32, R16 ;  /* 0x000000203c10723c */ /* 0x004fee0000001810 */
[----:B------:R-:W-:Y:S01]  /*1bfc0*/  MUFU.TANH R80, R80 ;  /* 0x0000005000507308 */ /* 0x000fe20000002400 */
[----:B------:R-:W-:Y:S07]  /*1bfd0*/  HMMA.16816.F32 R20, R12, R52, R20 ;  /* 0x000000340c14723c */ /* 0x000fee0000001814 */
[----:B------:R-:W-:Y:S01]  /*1bfe0*/  MUFU.TANH R79, R79 ;  /* 0x0000004f004f7308 */ /* 0x000fe20000002400 */
[----:B------:R-:W-:Y:S01]  /*1bff0*/  HMMA.16816.F32 R24, R60, R34, R24 ;  /* 0x000000223c18723c */ /* 0x000fe20000001818 */
[----:B------:R-:W2:Y:S02]  /*1c000*/  LDSM.16.M88.4 R32, [R190+0x4800] ;  /* 0x00480000be20783b */ /* 0x000ea40000000200 */
[-C--:B------:R-:W-:Y:S01]  /*1c010*/  FMUL.FTZ R16, R16, R57.reuse ;  /* 0x0000003910107220 */ /* 0x080fe20000410000 */
[-C--:B------:R-:W-:Y:S01]  /*1c020*/  FMUL.FTZ R90, R17, R57.reuse ;  /* 0x00000039115a7220 */ /* 0x080fe20000410000 */
[-C--:B------:R-:W-:Y:S01]  /*1c030*/  FMUL.FTZ R76, R18, R57.reuse ;  /* 0x00000039124c7220 */ /* 0x080fe20000410000 */
[-C--:B------:R-:W-:Y:S01]  /*1c040*/  FMUL.FTZ R75, R19, R57.reuse ;  /* 0x00000039134b7220 */ /* 0x080fe20000410000 */
[----:B------:R3:W-:Y:S01]  /*1c050*/  MUFU.TANH R91, R16 ;  /* 0x00000010005b7308 */ /* 0x0007e20000002400 */
[----:B------:R-:W-:Y:S01]  /*1c060*/  HMMA.16816.F32 R28, R12, R54, R28 ;  /* 0x000000360c1c723c */ /* 0x000fe2000000181c */
[----:B------:R-:W-:Y:S06]  /*1c070*/  LDSM.16.M88.4 R52, [R9+0x4800] ;  /* 0x004800000934783b */ /* 0x000fec0000000200 */
[----:B------:R-:W-:Y:S01]  /*1c080*/  MUFU.TANH R92, R92 ;  /* 0x0000005c005c7308 */ /* 0x000fe20000002400 */
[----:B-1----:R-:W-:Y:S03]  /*1c090*/  HMMA.16816.F32 R20, R60, R40, R20 ;  /* 0x000000283c14723c */ /* 0x002fe60000001814 */
[-C--:B------:R-:W-:Y:S01]  /*1c0a0*/  FMUL.FTZ R24, R24, R57.reuse ;  /* 0x0000003918187220 */ /* 0x080fe20000410000 */
[-C--:B------:R-:W-:Y:S01]  /*1c0b0*/  FMUL.FTZ R88, R25, R57.reuse ;  /* 0x0000003919587220 */ /* 0x080fe20000410000 */
[-C--:B------:R-:W-:Y:S01]  /*1c0c0*/  FMUL.FTZ R74, R26, R57.reuse ;  /* 0x000000391a4a7220 */ /* 0x080fe20000410000 */
[-C--:B------:R-:W-:Y:S01]  /*1c0d0*/  FMUL.FTZ R73, R27, R57.reuse ;  /* 0x000000391b497220 */ /* 0x080fe20000410000 */
[----:B------:R2:W-:Y:S01]  /*1c0e0*/  MUFU.TANH R89, R24 ;  /* 0x0000001800597308 */ /* 0x0005e20000002400 */
[----:B------:R-:W-:Y:S07]  /*1c0f0*/  HMMA.16816.F32 R36, R4, R44, R36 ;  /* 0x0000002c0424723c */ /* 0x000fee0000001824 */
[----:B------:R-:W-:Y:S01]  /*1c100*/  MUFU.TANH R78, R78 ;  /* 0x0000004e004e7308 */ /* 0x000fe20000002400 */
[----:B---3--:R-:W-:Y:S01]  /*1c110*/  HMMA.16816.F32 R16, R192, R50, RZ ;  /* 0x00000032c010723c */ /* 0x008fe200000018ff */
[----:B------:R-:W1:Y:S02]  /*1c120*/  LDSM.16.M88.4 R48, [R56+0x4800] ;  /* 0x004800003830783b */ /* 0x000e640000000200 */
[-C--:B------:R-:W-:Y:S01]  /*1c130*/  FMUL.FTZ R20, R20, R57.reuse ;  /* 0x0000003914147220 */ /* 0x080fe20000410000 */
[-C--:B------:R-:W-:Y:S01]  /*1c140*/  FMUL.FTZ R86, R21, R57.reuse ;  /* 0x0000003915567220 */ /* 0x080fe20000410000 */
[-C--:B------:R-:W-:Y:S01]  /*1c150*/  FMUL.FTZ R72, R22, R57.reuse ;  /* 0x0000003916487220 */ /* 0x080fe20000410000 */
[-C--:B------:R-:W-:Y:S01]  /*1c160*/  FMUL.FTZ R64, R23, R57.reuse ;  /* 0x0000003917407220 */ /* 0x080fe20000410000 */
[----:B------:R3:W-:Y:S01]  /*1c170*/  MUFU.TANH R87, R20 ;  /* 0x0000001400577308 */ /* 0x0007e20000002400 */
[----:B------:R-:W-:Y:S01]  /*1c180*/  HMMA.16816.F32 R28, R60, R42, R28 ;  /* 0x0000002a3c1c723c */ /* 0x000fe2000000181c */
[----:B------:R-:W4:Y:S06]  /*1c190*/  LDSM.16.M88.4 R40, [R190+0x5000] ;  /* 0x00500000be28783b */ /* 0x000f2c0000000200 */
[----:B------:R-:W-:Y:S01]  /*1c1a0*/  MUFU.TANH R77, R77 ;  /* 0x0000004d004d7308 */ /* 0x000fe20000002400 */
[----:B--2---:R-:W-:Y:S07]  /*1c1b0*/  HMMA.16816.F32 R24, R192, R32, RZ ;  /* 0x00000020c018723c */ /* 0x004fee00000018ff */
        /* <DEDUP_REMOVED lines=8> */
[----:B---3--:R-:W-:Y:S01]  /*1c240*/  HMMA.16816.F32 R20, R192, R34, RZ ;  /* 0x00000022c014723c */ /* 0x008fe200000018ff */
[----:B------:R-:W3:Y:S06]  /*1c250*/  LDSM.16.M88.4 R32, [R56+0x5000] ;  /* 0x005000003820783b */ /* 0x000eec0000000200 */
[----:B------:R-:W-:Y:S01]  /*1c260*/  MUFU.TANH R76, R76 ;  /* 0x0000004c004c7308 */ /* 0x000fe20000002400 */
[----:B------:R-:W-:Y:S07]  /*1c270*/  HMMA.16816.F32 R36, R12, R68, R36 ;  /* 0x000000440c24723c */ /* 0x000fee0000001824 */
[----:B------:R-:W-:Y:S01]  /*1c280*/  MUFU.TANH R75, R75 ;  /* 0x0000004b004b7308 */ /* 0x000fe20000002400 */
[C---:B-1----:R-:W-:Y:S07]  /*1c290*/  HMMA.16816.F32 R24, R4.reuse, R48, R24 ;  /* 0x000000300418723c */ /* 0x042fee0000001818 */
[----:B------:R-:W-:Y:S01]  /*1c2a0*/  MUFU.TANH R88, R88 ;  /* 0x0000005800587308 */ /* 0x000fe20000002400 */
[----:B------:R-:W-:Y:S01]  /*1c2b0*/  HMMA.16816.F32 R20, R4, R50, R20 ;  /* 0x000000320414723c */ /* 0x000fe20000001814 */
[----:B------:R-:W1:Y:S06]  /*1c2c0*/  LDSM.16.M88.4 R48, [R8+0x4800] ;  /* 0x004800000830783b */ /* 0x000e6c0000000200 */
[----:B------:R-:W-:Y:S01]  /*1c2d0*/  MUFU.TANH R74, R74 ;  /* 0x0000004a004a7308 */ /* 0x000fe20000002400 */
[----:B------:R-:W-:Y:S01]  /*1c2e0*/  HMMA.16816.F32 R16, R12, R70, R16 ;  /* 0x000000460c10723c */ /* 0x000fe20000001810 */
[----:B------:R-:W5:Y:S06]  /*1c2f0*/  LDSM.16.M88.4 R68, [R9+0x5000] ;  /* 0x005000000944783b */ /* 0x000f6c0000000200 */
[----:B------:R-:W-:Y:S01]  /*1c300*/  MUFU.TANH R73, R73 ;  /* 0x0000004900497308 */ /* 0x000fe20000002400 */
[C---:B----4-:R-:W-:Y:S07]  /*1c310*/  HMMA.16816.F32 R28, R192.reuse, R40, RZ ;  /* 0x00000028c01c723c */ /* 0x050fee00000018ff */
[----:B------:R-:W-:Y:S01]  /*1c320*/  MUFU.TANH R86, R86 ;  /* 0x0000005600567308 */ /* 0x000fe20000002400 */
[----:B------:R-:W-:Y:S07]  /*1c330*/  HMMA.16816.F32 R40, R192, R42, RZ ;  /* 0x0000002ac028723c */ /* 0x000fee00000018ff */
        /* <DEDUP_REMOVED lines=11> */
[----:B------:R-:W-:Y:S01]  /*1c3f0*/  MUFU.TANH R104, R36 ;  /* 0x0000002400687308 */ /* 0x000fe20000002400 */
[C---:B---3--:R-:W-:Y:S07]  /*1c400*/  HMMA.16816.F32 R28, R4.reuse, R32, R28 ;  /* 0x00000020041c723c */ /* 0x048fee000000181c */
[----:B------:R3:W-:Y:S01]  /*1c410*/  MUFU.TANH R105, R37 ;  /* 0x0000002500697308 */ /* 0x0007e20000002400 */
[----:B------:R-:W-:Y:S01]  /*1c420*/  HMMA.16816.F32 R40, R4, R34, R40 ;  /* 0x000000220428723c */ /* 0x000fe20000001828 */
[----:B------:R-:W4:Y:S02]  /*1c430*/  LDSM.16.M88.4 R32, [R8+0x5000] ;  /* 0x005000000820783b */ /* 0x000f240000000200 */
[-C--:B------:R-:W-:Y:S01]  /*1c440*/  FMUL.FTZ R16, R16, R57.reuse ;  /* 0x0000003910107220 */ /* 0x080fe20000410000 */
[-C--:B------:R-:W-:Y:S01]  /*1c450*/  FMUL.FTZ R109, R17, R57.reuse ;  /* 0x00000039116d7220 */ /* 0x080fe20000410000 */
[-C--:B------:R-:W-:Y:S01]  /*1c460*/  FMUL.FTZ R102, R18, R57.reuse ;  /* 0x0000003912667220 */ /* 0x080fe20000410000 */
[-C--:B------:R-:W-:Y:S01]  /*1c470*/  FMUL.FTZ R103, R19, R57.reuse ;  /* 0x0000003913677220 */ /* 0x080fe20000410000 */
[----:B------:R2:W-:Y:S01]  /*1c480*/  MUFU.TANH R108, R16 ;  /* 0x00000010006c7308 */ /* 0x0005e20000002400 */
[----:B-1----:R-:W-:Y:S07]  /*1c490*/  HMMA.16816.F32 R24, R60, R48, R24 ;  /* 0x000000303c18723c */ /* 0x002fee0000001818 */
[----:B------:R-:W-:Y:S01]  /*1c4a0*/  MUFU.TANH R58, R58 ;  /* 0x0000003a003a7308 */ /* 0x000fe20000002400 */
[C---:B------:R-:W-:Y:S01]  /*1c4b0*/  HMMA.16816.F32 R20, R12.reuse, R54, R20 ;  /* 0x000000360c14723c */ /* 0x040fe20000001814 */
[----:B---3--:R-:W1:Y:S04]  /*1c4c0*/  LDSM.16.M88.4 R36, [R56+0x5800] ;  /* 0x005800003824783b */ /* 0x008e680000000200 */
[----:B------:R-:W-:Y:S02]  /*1c4d0*/  LDSM.16.M88.4 R52, [R9+0x5800] ;  /* 0x005800000934783b */ /* 0x000fe40000000200 */
[----:B------:R-:W-:Y:S01]  /*1c4e0*/  MUFU.TANH R11, R11 ;  /* 0x0000000b000b7308 */ /* 0x000fe20000002400 */
[----:B-----5:R-:W-:Y:S03]  /*1c4f0*/  HMMA.16816.F32 R28, R12, R68, R28 ;  /* 0x000000440c1c723c */ /* 0x020fe6000000181c */
[-C--:B------:R-:W-:Y:S01]  /*1c500*/  FMUL.FTZ R24, R24, R57.reuse ;  /* 0x0000003918187220 */ /* 0x080fe20000410000 */
[-C--:B------:R-:W-:Y:S01]  /*1c510*/  FMUL.FTZ R113, R25, R57.reuse ;  /* 0x0000003919717220 */ /* 0x080fe20000410000 */
[-C--:B------:R-:W-:Y:S01]  /*1c520*/  FMUL.FTZ R106, R26, R57.reuse ;  /* 0x000000391a6a7220 */ /* 0x080fe20000410000 */
[-C--:B------:R-:W-:Y:S01]  /*1c530*/  FMUL.FTZ R107, R27, R57.reuse ;  /* 0x000000391b6b7220 */ /* 0x080fe20000410000 */
[----:B------:R3:W-:Y:S01]  /*1c540*/  MUFU.TANH R112, R24 ;  /* 0x0000001800707308 */ /* 0x0007e20000002400 */
[----:B--2---:R-:W-:Y:S07]  /*1c550*/  HMMA.16816.F32 R16, R192, R44, RZ ;  /* 0x0000002cc010723c */ /* 0x004fee00000018ff */
[----:B------:R-:W-:Y:S01]  /*1c560*/  MUFU.TANH R10, R10 ;  /* 0x0000000a000a7308 */ /* 0x000fe20000002400 */
[C---:B------:R-:W-:Y:S01]  /*1c570*/  HMMA.16816.F32 R20, R60.reuse, R50, R20 ;  /* 0x000000323c14723c */ /* 0x040fe20000001814 */
[----:B------:R-:W2:Y:S06]  /*1c580*/  LDSM.16.M88.4 R48, [R190+0x6000] ;  /* 0x00600000be30783b */ /* 0x000eac0000000200 */
[----:B------:R-:W-:Y:S01]  /*1c590*/  MUFU.TANH R85, R85 ;  /* 0x0000005500557308 */ /* 0x000fe20000002400 */
[----:B----4-:R-:W-:Y:S07]  /*1c5a0*/  HMMA.16816.F32 R28, R60, R32, R28 ;  /* 0x000000203c1c723c */ /* 0x010fee000000181c */
[----:B------:R-:W-:Y:S01]  /*1c5b0*/  MUFU.TANH R109, R109 ;  /* 0x0000006d006d7308 */ /* 0x000fe20000002400 */
[----:B---3--:R-:W-:Y:S01]  /*1c5c0*/  HMMA.16816.F32 R24, R192, R46, RZ ;  /* 0x0000002ec018723c */ /* 0x008fe200000018ff */
[----:B------:R-:W3:Y:S02]  /*1c5d0*/  LDSM.16.M88.4 R44, [R56+0x6000] ;  /* 0x00600000382c783b */ /* 0x000ee40000000200 */
[-C--:B------:R-:W-:Y:S01]  /*1c5e0*/  FMUL.FTZ R20, R20, R57.reuse ;  /* 0x0000003914147220 */ /* 0x080fe20000410000 */
[-C--:B------:R-:W-:Y:S01]  /*1c5f0*/  FMUL.FTZ R117, R21, R57.reuse ;  /* 0x0000003915757220 */ /* 0x080fe20000410000 */
[-C--:B------:R-:W-:Y:S01]  /*1c600*/  FMUL.FTZ R110, R22, R57.reuse ;  /* 0x00000039166e7220 */ /* 0x080fe20000410000 */
[-C--:B------:R-:W-:Y:S01]  /*1c610*/  FMUL.FTZ R111, R23, R57.reuse ;  /* 0x00000039176f7220 */ /* 0x080fe20000410000 */
[----:B------:R2:W-:Y:S01]  /*1c620*/  MUFU.TANH R116, R20 ;  /* 0x0000001400747308 */ /* 0x0005e20000002400 */
[----:B-1----:R-:W-:Y:S03]  /*1c630*/  HMMA.16816.F32 R16, R4, R36, R16 ;  /* 0x000000240410723c */ /* 0x002fe60000001810 */
        /* <DEDUP_REMOVED lines=8> */
[----:B------:R-:W-:Y:S01]  /*1c6c0*/  HMMA.16816.F32 R24, R4, R38, R24 ;  /* 0x000000260418723c */ /* 0x000fe20000001818 */
[----:B------:R-:W4:Y:S06]  /*1c6d0*/  LDSM.16.M88.4 R36, [R8+0x5800] ;  /* 0x005800000824783b */ /* 0x000f2c0000000200 */
[----:B------:R-:W-:Y:S01]  /*1c6e0*/  MUFU.TANH R103, R103 ;  /* 0x0000006700677308 */ /* 0x000fe20000002400 */
[C---:B--2---:R-:W-:Y:S07]  /*1c6f0*/  HMMA.16816.F32 R20, R192.reuse, R48, RZ ;  /* 0x00000030c014723c */ /* 0x044fee00000018ff */
[----:B------:R-:W-:Y:S01]  /*1c700*/  MUFU.TANH R113, R113 ;  /* 0x0000007100717308 */ /* 0x000fe20000002400 */
[----:B-1----:R-:W-:Y:S01]  /*1c710*/  HMMA.16816.F32 R28, R192, R50, RZ ;  /* 0x00000032c01c723c */ /* 0x002fe200000018ff */
[----:B------:R-:W-:Y:S06]  /*1c720*/  LDSM.16.M88.4 R48, [R56+0x6800] ;  /* 0x006800003830783b */ /* 0x000fec0000000200 */
[----:B------:R-:W-:Y:S01]  /*1c730*/  MUFU.TANH R106, R106 ;  /* 0x0000006a006a7308 */ /* 0x000fe20000002400 */
[----:B------:R-:W-:Y:S07]  /*1c740*/  HMMA.16816.F32 R16, R12, R52, R16 ;  /* 0x000000340c10723c */ /* 0x000fee0000001810 */
[----:B------:R-:W-:Y:S01]  /*1c750*/  MUFU.TANH R107, R107 ;  /* 0x0000006b006b7308 */ /* 0x000fe20000002400 */
[----:B------:R-:W-:Y:S01]  /*1c760*/  HMMA.16816.F32 R40, R60, R34, R40 ;  /* 0x000000223c28723c */ /* 0x000fe20000001828 */
[----:B------:R-:W1:Y:S06]  /*1c770*/  LDSM.16.M88.4 R32, [R190+0x6800] ;  /* 0x00680000be20783b */ /* 0x000e6c0000000200 */
[----:B------:R-:W-:Y:S01]  /*1c780*/  MUFU.TANH R117, R117 ;  /* 0x0000007500757308 */ /* 0x000fe20000002400 */
[C---:B---3--:R-:W-:Y:S07]  /*1c790*/  HMMA.16816.F32 R20, R4.reuse, R44, R20 ;  /* 0x0000002c0414723c */ /* 0x048fee0000001814 */
        /* <DEDUP_REMOVED lines=8> */
[----:B----4-:R-:W-:Y:S07]  /*1c820*/  HMMA.16816.F32 R16, R60, R36, R16 ;  /* 0x000000243c10723c */ /* 0x010fee0000001810 */
[----:B------:R-:W-:Y:S01]  /*1c830*/  MUFU.TANH R111, R111 ;  /* 0x0000006f006f7308 */ /* 0x000fe20000002400 */
[C---:B------:R-:W-:Y:S01]  /*1c840*/  HMMA.16816.F32 R24, R12.reuse, R54, R24 ;  /* 0x000000360c18723c */ /* 0x040fe20000001818 */
[----:B------:R-:W-:Y:S06]  /*1c850*/  LDSM.16.M88.4 R52, [R9+0x6800] ;  /* 0x006800000934783b */ /* 0x000fec0000000200 */
[----:B------:R-:W-:Y:S01]  /*1c860*/  MUFU.TANH R122, R122 ;  /* 0x0000007a007a7308 */ /* 0x000fe20000002400 */
[C---:B------:R-:W-:Y:S03]  /*1c870*/  HMMA.16816.F32 R20, R12.reuse, R68, R20 ;  /* 0x000000440c14723c */ /* 0x040fe60000001814 */
        /* <DEDUP_REMOVED lines=11> */
[C---:B-1----:R-:W-:Y:S07]  /*1c930*/  HMMA.16816.F32 R40, R192.reuse, R32, RZ ;  /* 0x00000020c028723c */ /* 0x042fee00000018ff */
        /* <DEDUP_REMOVED lines=8> */
[C---:B--2---:R-:W-:Y:S07]  /*1c9c0*/  HMMA.16816.F32 R20, R60.reuse, R44, R20 ;  /* 0x0000002c3c14723c */ /* 0x044fee0000001814 */
[----:B------:R-:W-:Y:S01]  /*1c9d0*/  MUFU.TANH R118, R118 ;  /* 0x0000007600767308 */ /* 0x000fe20000002400 */
[----:B------:R-:W-:Y:S01]  /*1c9e0*/  HMMA.16816.F32 R28, R60, R46, R28 ;  /* 0x0000002e3c1c723c */ /* 0x000fe2000000181c */
[----:B------:R-:W2:Y:S06]  /*1c9f0*/  LDSM.16.M88.4 R44, [R190+0x7800] ;  /* 0x00780000be2c783b */ /* 0x000eac0000000200 */
        /* <DEDUP_REMOVED lines=8> */
[----:B------:R-:W5:Y:S02]  /*1ca80*/  LDSM.16.M88.4 R48, [R8+0x6800] ;  /* 0x006800000830783b */ /* 0x000f640000000200 */
[-C--:B------:R-:W-:Y:S01]  /*1ca90*/  FMUL.FTZ R28, R28, R57.reuse ;  /* 0x000000391c1c7220 */ /* 0x080fe20000410000 */
[-C--:B------:R-:W-:Y:S01]  /*1caa0*/  FMUL.FTZ R174, R29, R57.reuse ;  /* 0x000000391dae7220 */ /* 0x080fe20000410000 */
[-C--:B------:R-:W-:Y:S01]  /*1cab0*/  FMUL.FTZ R166, R30, R57.reuse ;  /* 0x000000391ea67220 */ /* 0x080fe20000410000 */
[-C--:B------:R-:W-:Y:S01]  /*1cac0*/  FMUL.FTZ R173, R31, R57.reuse ;  /* 0x000000391fad7220 */ /* 0x080fe20000410000 */
[----:B------:R2:W-:Y:S01]  /*1cad0*/  MUFU.TANH R172, R28 ;  /* 0x0000001c00ac7308 */ /* 0x0005e20000002400 */
[----:B----4-:R-:W-:Y:S07]  /*1cae0*/  HMMA.16816.F32 R24, R192, R36, RZ ;  /* 0x00000024c018723c */ /* 0x010fee00000018ff */
[----:B------:R-:W-:Y:S01]  /*1caf0*/  MUFU.TANH R131, R131 ;  /* 0x0000008300837308 */ /* 0x000fe20000002400 */
[----:B------:R-:W-:Y:S07]  /*1cb00*/  HMMA.16816.F32 R40, R12, R52, R40 ;  /* 0x000000340c28723c */ /* 0x000fee0000001828 */
[----:B------:R-:W-:Y:S01]  /*1cb10*/  MUFU.TANH R121, R121 ;  /* 0x0000007900797308 */ /* 0x000fe20000002400 */
[----:B---3--:R-:W-:Y:S01]  /*1cb20*/  HMMA.16816.F32 R20, R192, R38, RZ ;  /* 0x00000026c014723c */ /* 0x008fe200000018ff */
[----:B------:R-:W3:Y:S06]  /*1cb30*/  LDSM.16.M88.4 R36, [R56+0x7800] ;  /* 0x007800003824783b */ /* 0x000eec0000000200 */
[----:B------:R-:W-:Y:S01]  /*1cb40*/  MUFU.TANH R123, R123 ;  /* 0x0000007b007b7308 */ /* 0x000fe20000002400 */
[----:B------:R-:W-:Y:S01]  /*1cb50*/  HMMA.16816.F32 R16, R12, R54, R16 ;  /* 0x000000360c10723c */ /* 0x000fe20000001810 */
[----:B------:R-:W-:Y:S06]  /*1cb60*/  LDSM.16.M88.4 R52, [R190+0x8000] ;  /* 0x00800000be34783b */ /* 0x000fec0000000200 */
[----:B------:R-:W-:Y:S01]  /*1cb70*/  MUFU.TANH R169, R169 ;  /* 0x000000a900a97308 */ /* 0x000fe20000002400 */
[C---:B-1----:R-:W-:Y:S07]  /*1cb80*/  HMMA.16816.F32 R24, R4.reuse, R32, R24 ;  /* 0x000000200418723c */ /* 0x042fee0000001818 */
[----:B------:R-:W-:Y:S01]  /*1cb90*/  MUFU.TANH R125, R125 ;  /* 0x0000007d007d7308 */ /* 0x000fe20000002400 */
[----:B------:R-:W-:Y:S01]  /*1cba0*/  HMMA.16816.F32 R20, R4, R34, R20 ;  /* 0x000000220414723c */ /* 0x000fe20000001814 */
[----:B------:R-:W1:Y:S06]  /*1cbb0*/  LDSM.16.M88.4 R32, [R8+0x7000] ;  /* 0x007000000820783b */ /* 0x000e6c0000000200 */
[----:B------:R-:W-:Y:S01]  /*1cbc0*/  MUFU.TANH R127, R127 ;  /* 0x0000007f007f7308 */ /* 0x000fe20000002400 */
[----:B--2---:R-:W-:Y:S07]  /*1cbd0*/  HMMA.16816.F32 R28, R192, R44, RZ ;  /* 0x0000002cc01c723c */ /* 0x004fee00000018ff */
[----:B------:R-:W-:Y:S01]  /*1cbe0*/  MUFU.TANH R171, R171 ;  /* 0x000000ab00ab7308 */ /* 0x000fe20000002400 */
[C---:B-----5:R-:W-:Y:S07]  /*1cbf0*/  HMMA.16816.F32 R40, R60.reuse, R48, R40 ;  /* 0x000000303c28723c */ /* 0x060fee0000001828 */
[----:B------:R-:W-:Y:S01]  /*1cc00*/  MUFU.TANH R128, R128 ;  /* 0x0000008000807308 */ /* 0x000fe20000002400 */
[----:B------:R-:W-:Y:S01]  /*1cc10*/  HMMA.16816.F32 R16, R60, R50, R16 ;  /* 0x000000323c10723c */ /* 0x000fe20000001810 */
[----:B------:R-:W2:Y:S06]  /*1cc20*/  LDSM.16.M88.4 R48, [R9+0x7800] ;  /* 0x007800000930783b */ /* 0x000eac0000000200 */
[----:B------:R-:W-:Y:S01]  /*1cc30*/  MUFU.TANH R130, R130 ;  /* 0x0000008200827308 */ /* 0x000fe20000002400 */
[----:B------:R-:W-:Y:S03]  /*1cc40*/  HMMA.16816.F32 R44, R192, R46, RZ ;  /* 0x0000002ec02c723c */ /* 0x000fe600000018ff */
[-C--:B------:R-:W-:Y:S01]  /*1cc50*/  FMUL.FTZ R40, R40, R57.reuse ;  /* 0x0000003928287220 */ /* 0x080fe20000410000 */
[-C--:B------:R-:W-:Y:S01]  /*1cc60*/  FMUL.FTZ R41, R41, R57.reuse ;  /* 0x0000003929297220 */ /* 0x080fe20000410000 */
[-C--:B------:R-:W-:Y:S01]  /*1cc70*/  FMUL.FTZ R176, R42, R57.reuse ;  /* 0x000000392ab07220 */ /* 0x080fe20000410000 */
[-C--:B------:R-:W-:Y:S01]  /*1cc80*/  FMUL.FTZ R178, R43, R57.reuse ;  /* 0x000000392bb27220 */ /* 0x080fe20000410000 */
[----:B------:R-:W-:Y:S01]  /*1cc90*/  MUFU.TANH R175, R40 ;  /* 0x0000002800af7308 */ /* 0x000fe20000002400 */
[----:B------:R-:W-:Y:S03]  /*1cca0*/  HMMA.16816.F32 R24, R12, R68, R24 ;  /* 0x000000440c18723c */ /* 0x000fe60000001818 */
[-C--:B------:R-:W-:Y:S01]  /*1ccb0*/  FMUL.FTZ R16, R16, R57.reuse ;  /* 0x0000003910107220 */ /* 0x080fe20000410000 */
[-C--:B------:R-:W-:Y:S01]  /*1ccc0*/  FMUL.FTZ R180, R17, R57.reuse ;  /* 0x0000003911b47220 */ /* 0x080fe20000410000 */
[-C--:B------:R-:W-:Y:S01]  /*1ccd0*/  FMUL.FTZ R196, R18, R57.reuse ;  /* 0x0000003912c47220 */ /* 0x080fe20000410000 */
[-C--:B------:R-:W-:Y:S01]  /*1cce0*/  FMUL.FTZ R198, R19, R57.reuse ;  /* 0x0000003913c67220 */ /* 0x080fe20000410000 */
[----:B------:R4:W-:Y:S01]  /*1ccf0*/  MUFU.TANH R177, R41 ;  /* 0x0000002900b17308 */ /* 0x0009e20000002400 */
[C---:B---3--:R-:W-:Y:S07]  /*1cd00*/  HMMA.16816.F32 R28, R4.reuse, R36, R28 ;  /* 0x00000024041c723c */ /* 0x048fee000000181c */
[----:B------:R3:W-:Y:S01]  /*1cd10*/  MUFU.TANH R179, R16 ;  /* 0x0000001000b37308 */ /* 0x0007e20000002400 */
[----:B------:R-:W-:Y:S01]  /*1cd20*/  HMMA.16816.F32 R44, R4, R38, R44 ;  /* 0x00000026042c723c */ /* 0x000fe2000000182c */
[----:B------:R-:W5:Y:S06]  /*1cd30*/  LDSM.16.M88.4 R36, [R8+0x7800] ;  /* 0x007800000824783b */ /* 0x000f6c0000000200 */
[----:B------:R-:W-:Y:S01]  /*1cd40*/  MUFU.TANH R174, R174 ;  /* 0x000000ae00ae7308 */ /* 0x000fe20000002400 */
[----:B------:R-:W-:Y:S01]  /*1cd50*/  HMMA.16816.F32 R20, R12, R70, R20 ;  /* 0x000000460c14723c */ /* 0x000fe20000001814 */
[----:B----4-:R-:W4:Y:S04]  /*1cd60*/  LDSM.16.M88.4 R40, [R56+0x8000] ;  /* 0x008000003828783b */ /* 0x010f280000000200 */
[----:B------:R-:W-:Y:S02]  /*1cd70*/  LDSM.16.M88.4 R68, [R9+0x8000] ;  /* 0x008000000944783b */ /* 0x000fe40000000200 */
[----:B------:R-:W-:Y:S01]  /*1cd80*/  MUFU.TANH R166, R166 ;  /* 0x000000a600a67308 */ /* 0x000fe20000002400 */
[----:B-1----:R-:W-:Y:S07]  /*1cd90*/  HMMA.16816.F32 R24, R60, R32, R24 ;  /* 0x000000203c18723c */ /* 0x002fee0000001818 */
[----:B------:R-:W-:Y:S01]  /*1cda0*/  MUFU.TANH R173, R173 ;  /* 0x000000ad00ad7308 */ /* 0x000fe20000002400 */
[----:B--2---:R-:W-:Y:S07]  /*1cdb0*/  HMMA.16816.F32 R28, R12, R48, R28 ;  /* 0x000000300c1c723c */ /* 0x004fee000000181c */
[----:B------:R-:W-:Y:S01]  /*1cdc0*/  MUFU.TANH R176, R176 ;  /* 0x000000b000b07308 */ /* 0x000fe20000002400 */
[----:B------:R-:W-:Y:S01]  /*1cdd0*/  HMMA.16816.F32 R20, R60, R34, R20 ;  /* 0x000000223c14723c */ /* 0x000fe20000001814 */
[----:B------:R-:W1:Y:S02]  /*1cde0*/  LDSM.16.M88.4 R32, [R190+0x8800] ;  /* 0x00880000be20783b */ /* 0x000e640000000200 */
[-C--:B------:R-:W-:Y:S01]  /*1cdf0*/  FMUL.FTZ R24, R24, R57.reuse ;  /* 0x0000003918187220 */ /* 0x080fe20000410000 */
[-C--:B------:R-:W-:Y:S01]  /*1ce00*/  FMUL.FTZ R182, R25, R57.reuse ;  /* 0x0000003919b67220 */ /* 0x080fe20000410000 */
[-C--:B------:R-:W-:Y:S01]  /*1ce10*/  FMUL.FTZ R200, R26, R57.reuse ;  /* 0x000000391ac87220 */ /* 0x080fe20000410000 */
[-C--:B------:R-:W-:Y:S01]  /*1ce20*/  FMUL.FTZ R202, R27, R57.reuse ;  /* 0x000000391bca7220 */ /* 0x080fe20000410000 */
[----:B------:R2:W-:Y:S01]  /*1ce30*/  MUFU.TANH R181, R24 ;  /* 0x0000001800b57308 */ /* 0x0005e20000002400 */
[----:B---3--:R-:W-:Y:S07]  /*1ce40*/  HMMA.16816.F32 R16, R192, R52, RZ ;  /* 0x00000034c010723c */ /* 0x008fee00000018ff */
[----:B------:R-:W-:Y:S01]  /*1ce50*/  MUFU.TANH R178, R178 ;  /* 0x000000b200b27308 */ /* 0x000fe20000002400 */
[----:B-----5:R-:W-:Y:S03]  /*1ce60*/  HMMA.16816.F32 R28, R60, R36, R28 ;  /* 0x000000243c1c723c */ /* 0x020fe6000000181c */
        /* <DEDUP_REMOVED lines=8> */
[----:B--2---:R-:W-:Y:S01]  /*1cef0*/  HMMA.16816.F32 R24, R192, R54, RZ ;  /* 0x00000036c018723c */ /* 0x004fe200000018ff */
        /* <DEDUP_REMOVED lines=8> */
[----:B-1----:R-:W-:Y:S07]  /*1cf80*/  HMMA.16816.F32 R20, R192, R32, RZ ;  /* 0x00000020c014723c */ /* 0x002fee00000018ff */
[----:B------:R-:W-:Y:S01]  /*1cf90*/  MUFU.TANH R198, R198 ;  /* 0x000000c600c67308 */ /* 0x000fe20000002400 */
[----:B------:R-:W-:Y:S01]  /*1cfa0*/  HMMA.16816.F32 R24, R4, R42, R24 ;  /* 0x0000002a0418723c */ /* 0x000fe20000001818 */
[----:B---3--:R-:W1:Y:S04]  /*1cfb0*/  LDSM.16.M88.4 R28, [R9+0x8800] ;  /* 0x00880000091c783b */ /* 0x008e680000000200 */
[----:B------:R-:W3:Y:S02]  /*1cfc0*/  LDSM.16.M88.4 R40, [R190+0x9000] ;  /* 0x00900000be28783b */ /* 0x000ee40000000200 */
[----:B------:R-:W-:Y:S01]  /*1cfd0*/  MUFU.TANH R182, R182 ;  /* 0x000000b600b67308 */ /* 0x000fe20000002400 */
[----:B------:R-:W-:Y:S07]  /*1cfe0*/  HMMA.16816.F32 R32, R192, R34, RZ ;  /* 0x00000022c020723c */ /* 0x000fee00000018ff */
[----:B------:R-:W-:Y:S01]  /*1cff0*/  MUFU.TANH R200, R200 ;  /* 0x000000c800c87308 */ /* 0x000fe20000002400 */
[----:B------:R-:W-:Y:S07]  /*1d000*/  HMMA.16816.F32 R16, R12, R68, R16 ;  /* 0x000000440c10723c */ /* 0x000fee0000001810 */
[----:B------:R-:W-:Y:S01]  /*1d010*/  MUFU.TANH R202, R202 ;  /* 0x000000ca00ca7308 */ /* 0x000fe20000002400 */
[----:B--2---:R-:W-:Y:S07]  /*1d020*/  HMMA.16816.F32 R20, R4, R52, R20 ;  /* 0x000000340414723c */ /* 0x004fee0000001814 */
[----:B------:R-:W-:Y:S01]  /*1d030*/  MUFU.TANH R184, R184 ;  /* 0x000000b800b87308 */ /* 0x000fe20000002400 */
[----:B------:R-:W-:Y:S01]  /*1d040*/  HMMA.16816.F32 R24, R12, R70, R24 ;  /* 0x000000460c18723c */ /* 0x000fe20000001818 */
[----:B------:R-:W-:Y:S06]  /*1d050*/  LDSM.16.M88.4 R68, [R56+0x9800] ;  /* 0x009800003844783b */ /* 0x000fec0000000200 */
[----:B------:R-:W-:Y:S01]  /*1d060*/  MUFU.TANH R204, R204 ;  /* 0x000000cc00cc7308 */ /* 0x000fe20000002400 */
[----:B------:R-:W-:Y:S01]  /*1d070*/  HMMA.16816.F32 R52, R4, R54, R32 ;  /* 0x000000360434723c */ /* 0x000fe20000001820 */
[----:B------:R-:W2:Y:S06]  /*1d080*/  LDSM.16.M88.4 R32, [R8+0x8800] ;  /* 0x008800000820783b */ /* 0x000eac0000000200 */
[----:B------:R-:W-:Y:S01]  /*1d090*/  MUFU.TANH R206, R206 ;  /* 0x000000ce00ce7308 */ /* 0x000fe20000002400 */
[C---:B------:R-:W-:Y:S01]  /*1d0a0*/  HMMA.16816.F32 R44, R60.reuse, R38, R44 ;  /* 0x000000263c2c723c */ /* 0x040fe2000000182c */
[----:B------:R-:W4:Y:S06]  /*1d0b0*/  LDSM.16.M88.4 R36, [R56+0x9000] ;  /* 0x009000003824783b */ /* 0x000f2c0000000200 */
[----:B------:R-:W-:Y:S01]  /*1d0c0*/  MUFU.TANH R186, R186 ;  /* 0x000000ba00ba7308 */ /* 0x000fe20000002400 */
[C---:B------:R-:W-:Y:S07]  /*1d0d0*/  HMMA.16816.F32 R16, R60.reuse, R48, R16 ;  /* 0x000000303c10723c */ /* 0x040fee0000001810 */
[----:B------:R-:W-:Y:S01]  /*1d0e0*/  MUFU.TANH R208, R208 ;  /* 0x000000d000d07308 */ /* 0x000fe20000002400 */
[----:B------:R-:W-:Y:S01]  /*1d0f0*/  HMMA.16816.F32 R24, R60, R50, R24 ;  /* 0x000000323c18723c */ /* 0x000fe20000001818 */
[----:B------:R-:W5:Y:S02]  /*1d100*/  LDSM.16.M88.4 R48, [R190+0x9800] ;  /* 0x00980000be30783b */ /* 0x000f640000000200 */
[-C--:B------:R-:W-:Y:S01]  /*1d110*/  FMUL.FTZ R44, R44, R57.reuse ;  /* 0x000000392c2c7220 */ /* 0x080fe20000410000 */
[-C--:B------:R-:W-:Y:S01]  /*1d120*/  FMUL.FTZ R188, R45, R57.reuse ;  /* 0x000000392dbc7220 */ /* 0x080fe20000410000 */
[-C--:B------:R-:W-:Y:S01]  /*1d130*/  FMUL.FTZ R214, R46, R57.reuse ;  /* 0x000000392ed67220 */ /* 0x080fe20000410000 */
[-C--:B------:R-:W-:Y:S01]  /*1d140*/  FMUL.FTZ R216, R47, R57.reuse ;  /* 0x000000392fd87220 */ /* 0x080fe20000410000 */
[----:B------:R3:W-:Y:S01]  /*1d150*/  MUFU.TANH R187, R44 ;  /* 0x0000002c00bb7308 */ /* 0x0007e20000002400 */
[C---:B-1----:R-:W-:Y:S03]  /*1d160*/  HMMA.16816.F32 R20, R12.reuse, R28, R20 ;  /* 0x0000001c0c14723c */ /* 0x042fe60000001814 */
[-C--:B------:R-:W-:Y:S01]  /*1d170*/  FMUL.FTZ R16, R16, R57.reuse ;  /* 0x0000003910107220 */ /* 0x080fe20000410000 */
[-C--:B------:R-:W-:Y:S01]  /*1d180*/  FMUL.FTZ R197, R17, R57.reuse ;  /* 0x0000003911c57220 */ /* 0x080fe20000410000 */
[-C--:B------:R-:W-:Y:S01]  /*1d190*/  FMUL.FTZ R218, R18, R57.reuse ;  /* 0x0000003912da7220 */ /* 0x080fe20000410000 */
[-C--:B------:R-:W-:Y:S01]  /*1d1a0*/  FMUL.FTZ R222, R19, R57.reuse ;  /* 0x0000003913de7220 */ /* 0x080fe20000410000 */
[----:B------:R1:W-:Y:S01]  /*1d1b0*/  MUFU.TANH R191, R16 ;  /* 0x0000001000bf7308 */ /* 0x0003e20000002400 */
[----:B------:R-:W-:Y:S01]  /*1d1c0*/  HMMA.16816.F32 R52, R12, R30, R52 ;  /* 0x0000001e0c34723c */ /* 0x000fe20000001834 */
[----:B------:R-:W-:Y:S02]  /*1d1d0*/  LDSM.16.M88.4 R28, [R8+0x9000] ;  /* 0x00900000081c783b */ /* 0x000fe40000000200 */
[-C--:B------:R-:W-:Y:S01]  /*1d1e0*/  FMUL.FTZ R67, R27, R57.reuse ;  /* 0x000000391b437220 */ /* 0x080fe20000410000 */
[-C--:B------:R-:W-:Y:S01]  /*1d1f0*/  FMUL.FTZ R24, R24, R57.reuse ;  /* 0x0000003918187220 */ /* 0x080fe20000410000 */
[----:B------:R-:W-:-:S02]  /*1d200*/  FMUL.FTZ R251, R26, R57 ;  /* 0x000000391afb7220 */ /* 0x000fc40000410000 */
[----:B------:R-:W-:Y:S01]  /*1d210*/  MUFU.TANH R210, R210 ;  /* 0x000000d200d27308 */ /* 0x000fe20000002400 */
[C---:B---3--:R-:W-:Y:S07]  /*1d220*/  HMMA.16816.F32 R44, R192.reuse, R40, RZ ;  /* 0x00000028c02c723c */ /* 0x048fee00000018ff */
[----:B------:R-:W-:Y:S01]  /*1d230*/  MUFU.TANH R188, R188 ;  /* 0x000000bc00bc7308 */ /* 0x000fe20000002400 */
[----:B------:R-:W-:Y:S01]  /*1d240*/  HMMA.16816.F32 R40, R192, R42, RZ ;  /* 0x0000002ac028723c */ /* 0x000fe200000018ff */
[----:B-1----:R-:W1:Y:S06]  /*1d250*/  LDSM.16.M88.4 R16, [R9+0x9000] ;  /* 0x009000000910783b */ /* 0x002e6c0000000200 */
[----:B------:R-:W-:Y:S01]  /*1d260*/  MUFU.TANH R214, R214 ;  /* 0x000000d600d67308 */ /* 0x000fe20000002400 */
[----:B--2---:R-:W-:Y:S07]  /*1d270*/  HMMA.16816.F32 R20, R60, R32, R20 ;  /* 0x000000203c14723c */ /* 0x004fee0000001814 */
[----:B------:R-:W2:Y:S01]  /*1d280*/  MUFU.TANH R32, R67 ;  /* 0x0000004300207308 */ /* 0x000ea20000002400 */
[----:B----4-:R-:W-:Y:S01]  /*1d290*/  HMMA.16816.F32 R44, R4, R36, R44 ;  /* 0x00000024042c723c */ /* 0x010fe2000000182c */
[----:B------:R-:W-:-:S06]  /*1d2a0*/  FMUL.FTZ R37, R25, R57 ;  /* 0x0000003919257220 */ /* 0x000fcc0000410000 */
[----:B------:R5:W-:Y:S01]  /*1d2b0*/  MUFU.TANH R36, R24 ;  /* 0x0000001800247308 */ /* 0x000be20000002400 */
[----:B------:R-:W-:Y:S03]  /*1d2c0*/  HMMA.16816.F32 R40, R4, R38, R40 ;  /* 0x000000260428723c */ /* 0x000fe60000001828 */
[-C--:B------:R-:W-:Y:S01]  /*1d2d0*/  FMUL.FTZ R38, R20, R57.reuse ;  /* 0x0000003914267220 */ /* 0x080fe20000410000 */
[-C--:B------:R-:W-:Y:S01]  /*1d2e0*/  FMUL.FTZ R39, R21, R57.reuse ;  /* 0x0000003915277220 */ /* 0x080fe20000410000 */
[-C--:B------:R-:W-:Y:S01]  /*1d2f0*/  FMUL.FTZ R20, R22, R57.reuse ;  /* 0x0000003916147220 */ /* 0x080fe20000410000 */
[----:B------:R-:W-:Y:S01]  /*1d300*/  FMUL.FTZ R21, R23, R57 ;  /* 0x0000003917157220 */ /* 0x000fe20000410000 */
[----:B------:R-:W-:Y:S01]  /*1d310*/  MUFU.TANH R216, R216 ;  /* 0x000000d800d87308 */ /* 0x000fe20000002400 */
[----:B--2---:R-:W-:Y:S01]  /*1d320*/  STL [R1], R32 ;  /* 0x0000002001007387 */ /* 0x004fe20000100800 */
[----:B------:R-:W-:Y:S01]  /*1d330*/  HMMA.16816.F32 R52, R60, R34, R52 ;  /* 0x000000223c34723c */ /* 0x000fe20000001834 */
[----:B------:R-:W-:-:S02]  /*1d340*/  IADD3 R67, PT, PT, R59, -0x2, RZ ;  /* 0xfffffffe3b437810 */ /* 0x000fc40007ffe0ff */
[----:B------:R2:W3:Y:S02]  /*1d350*/  LDSM.16.M88.4 R32, [R9+0x9800] ;  /* 0x009800000920783b */ /* 0x0004e40000000200 */
[----:B------:R-:W-:Y:S01]  /*1d360*/  ISETP.GT.AND P3, PT, R67, R228, PT ;  /* 0x000000e44300720c */ /* 0x000fe20003f64270 */
[----:B------:R-:W-:Y:S02]  /*1d370*/  MUFU.TANH R197, R197 ;  /* 0x000000c500c57308 */ /* 0x000fe40000002400 */
[C---:B-----5:R-:W-:Y:S06]  /*1d380*/  HMMA.16816.F32 R24, R192.reuse, R48, RZ ;  /* 0x00000030c018723c */ /* 0x060fec00000018ff */
[----:B------:R-:W-:Y:S02]  /*1d390*/  MUFU.TANH R218, R218 ;  /* 0x000000da00da7308 */ /* 0x000fe40000002400 */
[----:B------:R-:W-:Y:S03]  /*1d3a0*/  HMMA.16816.F32 R48, R192, R50, RZ ;  /* 0x00000032c030723c */ /* 0x000fe600000018ff */
[-C--:B------:R-:W-:Y:S01]  /*1d3b0*/  FMUL.FTZ R52, R52, R57.reuse ;  /* 0x0000003934347220 */ /* 0x080fe20000410000 */
[----:B------:R-:W-:-:S02]  /*1d3c0*/  FMUL.FTZ R22, R55, R57 ;  /* 0x0000003937167220 */ /* 0x000fc40000410000 */
[----:B------:R-:W-:Y:S02]  /*1d3d0*/  MUFU.TANH R222, R222 ;  /* 0x000000de00de7308 */ /* 0x000fe40000002400 */
[----:B-1----:R-:W-:Y:S01]  /*1d3e0*/  HMMA.16816.F32 R44, R12, R16, R44 ;  /* 0x000000100c2c723c */ /* 0x002fe2000000182c */
[----:B--2---:R-:W-:-:S05]  /*1d3f0*/  FMUL.FTZ R9, R54, R57 ;  /* 0x0000003936097220 */ /* 0x004fca0000410000 */
[----:B------:R-:W-:Y:S02]  /*1d400*/  MUFU.TANH R37, R37 ;  /* 0x0000002500257308 */ /* 0x000fe40000002400 */
[----:B------:R-:W-:Y:S01]  /*1d410*/  HMMA.16816.F32 R40, R12, R18, R40 ;  /* 0x000000120c28723c */ /* 0x000fe20000001828 */
[----:B------:R-:W1:Y:S01]  /*1d420*/  LDSM.16.M88.4 R16, [R8+0x9800] ;  /* 0x009800000810783b */ /* 0x000e620000000200 */
[----:B------:R-:W-:-:S04]  /*1d430*/  DEPBAR.LE SB0, 0x0 ;  /* 0x000080000000791a */ /* 0x000fc80000000000 */
[----:B------:R-:W-:Y:S02]  /*1d440*/  MUFU.TANH R251, R251 ;  /* 0x000000fb00fb7308 */ /* 0x000fe40000002400 */
[C---:B------:R-:W-:Y:S06]  /*1d450*/  HMMA.16816.F32 R48, R4.reuse, R70, R48 ;  /* 0x000000460430723c */ /* 0x040fec0000001830 */
[----:B------:R-:W-:Y:S02]  /*1d460*/  MUFU.TANH R38, R38 ;  /* 0x0000002600267308 */ /* 0x000fe40000002400 */
[----:B------:R-:W-:Y:S06]  /*1d470*/  HMMA.16816.F32 R24, R4, R68, R24 ;  /* 0x000000440418723c */ /* 0x000fec0000001818 */
[----:B------:R-:W-:Y:S02]  /*1d480*/  MUFU.TANH R39, R39 ;  /* 0x0000002700277308 */ /* 0x000fe40000002400 */
[----:B------:R-:W-:Y:S01]  /*1d490*/  HMMA.16816.F32 R44, R60, R28, R44 ;  /* 0x0000001c3c2c723c */ /* 0x000fe2000000182c */
[----:B------:R-:W-:-:S05]  /*1d4a0*/  FMUL.FTZ R28, R53, R57 ;  /* 0x00000039351c7220 */ /* 0x000fca0000410000 */
[----:B------:R-:W-:Y:S02]  /*1d4b0*/  MUFU.TANH R20, R20 ;  /* 0x0000001400147308 */ /* 0x000fe40000002400 */
[C---:B---3--:R-:W-:Y:S06]  /*1d4c0*/  HMMA.16816.F32 R48, R12.reuse, R34, R48 ;  /* 0x000000220c30723c */ /* 0x048fec0000001830 */
[----:B------:R-:W-:Y:S02]  /*1d4d0*/  MUFU.TANH R21, R21 ;  /* 0x0000001500157308 */ /* 0x000fe40000002400 */
[----:B------:R-:W-:Y:S03]  /*1d4e0*/  HMMA.16816.F32 R24, R12, R32, R24 ;  /* 0x000000200c18723c */ /* 0x000fe60000001818 */
[-C--:B------:R-:W-:Y:S01]  /*1d4f0*/  FMUL.FTZ R4, R46, R57.reuse ;  /* 0x000000392e047220 */ /* 0x080fe20000410000 */
[----:B------:R-:W-:-:S02]  /*1d500*/  FMUL.FTZ R5, R47, R57 ;  /* 0x000000392f057220 */ /* 0x000fc40000410000 */
[----:B------:R-:W-:Y:S02]  /*1d510*/  MUFU.TANH R52, R52 ;  /* 0x0000003400347308 */ /* 0x000fe40000002400 */
[----:B------:R-:W-:Y:S01]  /*1d520*/  HMMA.16816.F32 R40, R60, R30, R40 ;  /* 0x0000001e3c28723c */ /* 0x000fe20000001828 */
[-C--:B------:R-:W-:Y:S01]  /*1d530*/  FMUL.FTZ R30, R44, R57.reuse ;  /* 0x000000392c1e7220 */ /* 0x080fe20000410000 */
[----:B------:R-:W-:-:S04]  /*1d540*/  FMUL.FTZ R31, R45, R57 ;  /* 0x000000392d1f7220 */ /* 0x000fc80000410000 */
[----:B------:R-:W-:Y:S02]  /*1d550*/  MUFU.TANH R28, R28 ;  /* 0x0000001c001c7308 */ /* 0x000fe40000002400 */
[C---:B-1----:R-:W-:Y:S06]  /*1d560*/  HMMA.16816.F32 R48, R60.reuse, R18, R48 ;  /* 0x000000123c30723c */ /* 0x042fec0000001830 */
[----:B------:R-:W-:Y:S02]  /*1d570*/  MUFU.TANH R9, R9 ;  /* 0x0000000900097308 */ /* 0x000fe40000002400 */
[----:B------:R-:W-:Y:S03]  /*1d580*/  HMMA.16816.F32 R24, R60, R16, R24 ;  /* 0x000000103c18723c */ /* 0x000fe60000001818 */
[-C--:B------:R-:W-:Y:S01]  /*1d590*/  FMUL.FTZ R32, R40, R57.reuse ;  /* 0x0000003928207220 */ /* 0x080fe20000410000 */
[-C--:B------:R-:W-:Y:S01]  /*1d5a0*/  FMUL.FTZ R33, R41, R57.reuse ;  /* 0x0000003929217220 */ /* 0x080fe20000410000 */
[-C--:B------:R-:W-:Y:S01]  /*1d5b0*/  FMUL.FTZ R6, R42, R57.reuse ;  /* 0x000000392a067220 */ /* 0x080fe20000410000 */
[-C--:B------:R-:W-:Y:S01]  /*1d5c0*/  FMUL.FTZ R7, R43, R57.reuse ;  /* 0x000000392b077220 */ /* 0x080fe20000410000 */
[----:B------:R-:W-:Y:S04]  /*1d5d0*/  MUFU.TANH R22, R22 ;  /* 0x0000001600167308 */ /* 0x000fe80000002400 */
[-C--:B------:R-:W-:Y:S01]  /*1d5e0*/  FMUL.FTZ R48, R48, R57.reuse ;  /* 0x0000003930307220 */ /* 0x080fe20000410000 */
[-C--:B------:R-:W-:Y:S01]  /*1d5f0*/  FMUL.FTZ R49, R49, R57.reuse ;  /* 0x0000003931317220 */ /* 0x080fe20000410000 */
[----:B------:R-:W-:-:S02]  /*1d600*/  FMUL.FTZ R16, R51, R57 ;  /* 0x0000003933107220 */ /* 0x000fc40000410000 */
[----:B------:R-:W1:Y:S04]  /*1d610*/  MUFU.TANH R13, R48 ;  /* 0x00000030000d7308 */ /* 0x000e680000002400 */
[-C--:B------:R-:W-:Y:S01]  /*1d620*/  FMUL.FTZ R24, R24, R57.reuse ;  /* 0x0000003918187220 */ /* 0x080fe20000410000 */
[-C--:B------:R-:W-:Y:S01]  /*1d630*/  FMUL.FTZ R8, R26, R57.reuse ;  /* 0x000000391a087220 */ /* 0x080fe20000410000 */
[-C--:B------:R-:W-:Y:S01]  /*1d640*/  FMUL.FTZ R12, R27, R57.reuse ;  /* 0x000000391b0c7220 */ /* 0x080fe20000410000 */
[-C--:B------:R-:W-:Y:S01]  /*1d650*/  FMUL.FTZ R25, R25, R57.reuse ;  /* 0x0000003919197220 */ /* 0x080fe20000410000 */
[----:B------:R-:W2:Y:S08]  /*1d660*/  MUFU.TANH R14, R49 ;  /* 0x00000031000e7308 */ /* 0x000eb00000002400 */
[----:B------:R-:W3:Y:S01]  /*1d670*/  MUFU.TANH R30, R30 ;  /* 0x0000001e001e7308 */ /* 0x000ee20000002400 */
[----:B-1----:R1:W-:Y:S07]  /*1d680*/  STL [R1+0x1c], R13 ;  /* 0x00001c0d01007387 */ /* 0x0023ee0000100800 */
[----:B------:R-:W4:Y:S01]  /*1d690*/  MUFU.TANH R31, R31 ;  /* 0x0000001f001f7308 */ /* 0x000f220000002400 */
[----:B--2---:R2:W-:Y:S07]  /*1d6a0*/  STL [R1+0x20], R14 ;  /* 0x0000200e01007387 */ /* 0x0045ee0000100800 */
[----:B------:R-:W2:Y:S08]  /*1d6b0*/  MUFU.TANH R4, R4 ;  /* 0x0000000400047308 */ /* 0x000eb00000002400 */
[----:B------:R-:W2:Y:S01]  /*1d6c0*/  MUFU.TANH R5, R5 ;  /* 0x0000000500057308 */ /* 0x000ea20000002400 */
[----:B-1----:R-:W-:-:S07]  /*1d6d0*/  FMUL.FTZ R13, R50, R57 ;  /* 0x00000039320d7220 */ /* 0x002fce0000410000 */
[----:B------:R-:W1:Y:S08]  /*1d6e0*/  MUFU.TANH R32, R32 ;  /* 0x0000002000207308 */ /* 0x000e700000002400 */
[----:B------:R-:W1:Y:S08]  /*1d6f0*/  MUFU.TANH R33, R33 ;  /* 0x0000002100217308 */ /* 0x000e700000002400 */
[----:B------:R-:W1:Y:S08]  /*1d700*/  MUFU.TANH R6, R6 ;  /* 0x0000000600067308 */ /* 0x000e700000002400 */
[----:B------:R-:W1:Y:S08]  /*1d710*/  MUFU.TANH R7, R7 ;  /* 0x0000000700077308 */ /* 0x000e700000002400 */
[----:B------:R-:W1:Y:S08]  /*1d720*/  MUFU.TANH R24, R24 ;  /* 0x0000001800187308 */ /* 0x000e700000002400 */
[----:B------:R1:W1:Y:S08]  /*1d730*/  MUFU.TANH R34, R25 ;  /* 0x0000001900227308 */ /* 0x0002700000002400 */
        /* <DEDUP_REMOVED lines=9> */
[----:B-1----:R-:W-:-:S03]  /*1d7d0*/  SHF.L.U32 R25, R59, 0x8, RZ ;  /* 0x000000083b197819 */ /* 0x002fc600000006ff */
[----:B------:R-:W3:Y:S02]  /*1d7e0*/  LD.E.64 R42, desc[UR4][R164.64+0x20] ;  /* 0x00002004a42a7980 */ /* 0x000ee4000c101b00 */
[C---:B------:R-:W-:Y:S02]  /*1d7f0*/  VIADD R15, R25.reuse, 0xfffffe00 ;  /* 0xfffffe00190f7836 */ /* 0x040fe40000000000 */
[----:B------:R-:W-:Y:S01]  /*1d800*/  VIADD R25, R25, 0xfffffd00 ;  /* 0xfffffd0019197836 */ /* 0x000fe20000000000 */
[-C--:B--2---:R-:W-:Y:S02]  /*1d810*/  IABS R19, R26.reuse ;  /* 0x0000001a00137213 */ /* 0x084fe40000000000 */
[----:B------:R-:W-:Y:S02]  /*1d820*/  IABS R18, R26 ;  /* 0x0000001a00127213 */ /* 0x000fe40000000000 */
[----:B------:R-:W1:Y:S03]  /*1d830*/  I2F.RP R17, R19 ;  /* 0x0000001300117306 */ /* 0x000e660000209400 */
[----:B------:R-:W-:-:S05]  /*1d840*/  IMAD.MOV R18, RZ, RZ, -R18 ;  /* 0x000000ffff127224 */ /* 0x000fca00078e0a12 */
[----:B-1----:R-:W1:Y:S02]  /*1d850*/  MUFU.RCP R40, R17 ;  /* 0x0000001100287308 */ /* 0x002e640000001000 */
[----:B-1----:R-:W-:Y:S01]  /*1d860*/  VIADD R40, R40, 0xffffffe ;  /* 0x0ffffffe28287836 */ /* 0x002fe20000000000 */
[----:B------:R-:W-:Y:S02]  /*1d870*/  IABS R17, R25 ;  /* 0x0000001900117213 */ /* 0x000fe40000000000 */
[----:B------:R-:W-:-:S03]  /*1d880*/  LOP3.LUT R25, R25, R26, RZ, 0x3c, !PT ;  /* 0x0000001a19197212 */ /* 0x000fc600078e3cff */
[----:B------:R-:W1:Y:S02]  /*1d890*/  F2I.FTZ.U32.TRUNC.NTZ R41, R40 ;  /* 0x0000002800297305 */ /* 0x000e64000021f000 */
[----:B-1----:R-:W-:Y:S01]  /*1d8a0*/  IMAD.MOV R14, RZ, RZ, -R41 ;  /* 0x000000ffff0e7224 */ /* 0x002fe200078e0a29 */
[----:B------:R-:W-:-:S03]  /*1d8b0*/  MOV R40, RZ ;  /* 0x000000ff00287202 */ /* 0x000fc60000000f00 */
[----:B------:R-:W-:Y:S01]  /*1d8c0*/  IMAD R27, R14, R19, RZ ;  /* 0x000000130e1b7224 */ /* 0x000fe200078e02ff */
[----:B------:R-:W-:Y:S02]  /*1d8d0*/  IABS R14, R15 ;  /* 0x0000000f000e7213 */ /* 0x000fe40000000000 */
[----:B------:R-:W-:Y:S01]  /*1d8e0*/  LOP3.LUT R15, R15, R26, RZ, 0x3c, !PT ;  /* 0x0000001a0f0f7212 */ /* 0x000fe200078e3cff */
[----:B------:R-:W-:-:S03]  /*1d8f0*/  IMAD.HI.U32 R27, R41, R27, R40 ;  /* 0x0000001b291b7227 */ /* 0x000fc600078e0028 */
[----:B------:R-:W-:-:S03]  /*1d900*/  ISETP.GE.AND P4, PT, R15, RZ, PT ;  /* 0x000000ff0f00720c */ /* 0x000fc60003f86270 */
        /* <DEDUP_REMOVED lines=11> */
[----:B------:R-:W-:Y:S01]  /*1d9c0*/  ISETP.GE.U32.AND P6, PT, R14, R19, PT ;  /* 0x000000130e00720c */ /* 0x000fe20003fc6070 */
[----:B------:R-:W2:Y:S01]  /*1d9d0*/  LD.E.64 R40, desc[UR4][R164.64+0x38] ;  /* 0x00003804a4287980 */ /* 0x000ea2000c101b00 */
        /* <DEDUP_REMOVED lines=16> */
[-C--:B--2---:R-:W-:Y:S02]  /*1dae0*/  IMAD R17, R41, R26.reuse, RZ ;  /* 0x0000001a29117224 */ /* 0x084fe400078e02ff */
[----:B------:R-:W-:-:S04]  /*1daf0*/  IMAD.WIDE.U32 R26, R40, R26, RZ ;  /* 0x0000001a281a7225 */ /* 0x000fc800078e00ff */
[----:B------:R-:W-:-:S04]  /*1db00*/  IMAD R17, R40, R18, R17 ;  /* 0x0000001228117224 */ /* 0x000fc800078e0211 */
[----:B------:R-:W-:Y:S01]  /*1db10*/  IMAD.IADD R27, R27, 0x1, R17 ;  /* 0x000000011b1b7824 */ /* 0x000fe200078e0211 */
[----:B----4-:R-:W-:-:S04]  /*1db20*/  IADD3 R15, PT, PT, R15, -R14, RZ ;  /* 0x8000000e0f0f7210 */ /* 0x010fc80007ffe0ff */
        /* <DEDUP_REMOVED lines=8> */
.L_x_2952:
        /* <DEDUP_REMOVED lines=8> */
.L_x_2953:
[----:B------:R-:W-:Y:S05]  /*1dc30*/  BSYNC.RECONVERGENT B0 ;  /* 0x0000000000007941 */ /* 0x000fea0003800200 */
.L_x_2951:
[----:B------:R-:W2:Y:S01]  /*1dc40*/  S2R R18, SR_TID.X ;  /* 0x0000000000127919 */ /* 0x000ea20000002100 */
[C---:B------:R-:W-:Y:S01]  /*1dc50*/  IMAD.SHL.U32 R15, R224.reuse, 0x10, RZ ;  /* 0x00000010e00f7824 */ /* 0x040fe200078e00ff */
[C-C-:B------:R-:W-:Y:S01]  /*1dc60*/  SHF.L.U64.HI R14, R224.reuse, 0x4, R225.reuse ;  /* 0x00000004e00e7819 */ /* 0x140fe200000102e1 */
[C---:B------:R-:W-:Y:S01]  /*1dc70*/  IMAD.SHL.U32 R23, R224.reuse, 0x20, RZ ;  /* 0x00000020e0177824 */ /* 0x040fe200078e00ff */
[----:B------:R-:W3:Y:S01]  /*1dc80*/  S2UR UR6, SR_CgaCtaId ;  /* 0x00000000000679c3 */ /* 0x000ee20000008800 */
[C---:B------:R-:W-:Y:S01]  /*1dc90*/  IMAD.SHL.U32 R19, R15.reuse, 0x2, RZ ;  /* 0x000000020f137824 */ /* 0x040fe200078e00ff */
[----:B------:R-:W-:Y:S01]  /*1dca0*/  SHF.L.U64.HI R14, R15, 0x1, R14 ;  /* 0x000000010f0e7819 */ /* 0x000fe2000001020e */
[----:B------:R-:W-:Y:S01]  /*1dcb0*/  UMOV UR7, 0x400 ;  /* 0x0000040000077882 */ /* 0x000fe20000000000 */
[----:B-1----:R-:W-:Y:S01]  /*1dcc0*/  SHF.L.U64.HI R25, R224, 0x5, R225 ;  /* 0x00000005e0197819 */ /* 0x002fe200000102e1 */
[----:B------:R-:W-:Y:S01]  /*1dcd0*/  @!P0 IMAD.MOV.U32 R231, RZ, RZ, R229 ;  /* 0x000000ffffe78224 */ /* 0x000fe200078e00e5 */
[----:B------:R-:W-:-:S04]  /*1dce0*/  IADD3 R42, P3, P1, R23, R230, R19 ;  /* 0x000000e6172a7210 */ /* 0x000fc8000797e013 */
[----:B------:R-:W-:Y:S02]  /*1dcf0*/  IADD3.X R43, PT, PT, R25, R229, R14, P3, P1 ;  /* 0x000000e5192b7210 */ /* 0x000fe40001fe240e */
[----:B------:R-:W-:-:S05]  /*1dd00*/  IADD3 R40, P1, PT, R42, R23, RZ ;  /* 0x000000172a287210 */ /* 0x000fca0007f3e0ff */
[----:B------:R-:W-:Y:S01]  /*1dd10*/  IMAD.X R41, R43, 0x1, R25, P1 ;  /* 0x000000012b297824 */ /* 0x000fe200008e0619 */
[----:B------:R-:W-:-:S05]  /*1dd20*/  IADD3 R26, P1, PT, R40, R23, RZ ;  /* 0x00000017281a7210 */ /* 0x000fca0007f3e0ff */
[--C-:B------:R-:W-:Y:S01]  /*1dd30*/  IMAD.X R27, R41, 0x1, R25.reuse, P1 ;  /* 0x00000001291b7824 */ /* 0x100fe200008e0619 */
[-C--:B------:R-:W-:Y:S01]  /*1dd40*/  IADD3 R44, P1, PT, R26, R23.reuse, RZ ;  /* 0x000000171a2c7210 */ /* 0x080fe20007f3e0ff */
[----:B---3--:R-:W-:Y:S01]  /*1dd50*/  ULEA UR6, UR6, UR7, 0x18 ;  /* 0x0000000706067291 */ /* 0x008fe2000f8ec0ff */
[----:B--2---:R-:W-:Y:S02]  /*1dd60*/  IMAD.SHL.U32 R17, R18, 0x8, RZ ;  /* 0x0000000812117824 */ /* 0x004fe400078e00ff */
[-C--:B------:R-:W-:Y:S01]  /*1dd70*/  IADD3 R46, P3, PT, R44, R23.reuse, RZ ;  /* 0x000000172c2e7210 */ /* 0x080fe20007f7e0ff */
[--C-:B------:R-:W-:Y:S01]  /*1dd80*/  IMAD.X R45, R27, 0x1, R25.reuse, P1 ;  /* 0x000000011b2d7824 */ /* 0x100fe200008e0619 */
[----:B------:R-:W-:Y:S02]  /*1dd90*/  @!P0 IADD3 R50, P1, PT, R19, R230, RZ ;  /* 0x000000e613328210 */ /* 0x000fe40007f3e0ff */
[----:B------:R-:W-:Y:S01]  /*1dda0*/  LOP3.LUT R15, R17, 0x1c0, RZ, 0xc0, !PT ;  /* 0x000001c0110f7812 */ /* 0x000fe200078ec0ff */
[----:B------:R-:W-:Y:S01]  /*1ddb0*/  IMAD.X R47, R45, 0x1, R25, P3 ;  /* 0x000000012d2f7824 */ /* 0x000fe200018e0619 */
[----:B------:R-:W-:Y:S01]  /*1ddc0*/  IADD3 R48, P3, PT, R46, R23, RZ ;  /* 0x000000172e307210 */ /* 0x000fe20007f7e0ff */
[----:B------:R-:W-:Y:S01]  /*1ddd0*/  @!P0 IMAD.X R51, R14, 0x1, R229, P1 ;  /* 0x000000010e338824 */ /* 0x000fe200008e06e5 */
[----:B------:R-:W-:-:S03]  /*1dde0*/  LOP3.LUT R18, R15, 0x38, R18, 0xf8, !PT ;  /* 0x000000380f127812 */ /* 0x000fc600078ef812 */
[----:B------:R-:W-:Y:S01]  /*1ddf0*/  IMAD.X R49, R47, 0x1, R25, P3 ;  /* 0x000000012f317824 */ /* 0x000fe200018e0619 */
[----:B------:R-:W-:-:S04]  /*1de00*/  LOP3.LUT R18, R18, 0x38, R17, 0x78, !PT ;  /* 0x0000003812127812 */ /* 0x000fc800078e7811 */
[----:B------:R-:W-:-:S04]  /*1de10*/  LOP3.LUT R18, R18, 0x1e00, R17, 0xf8, !PT ;  /* 0x00001e0012127812 */ /* 0x000fc800078ef811 */
[----:B------:R-:W-:Y:S02]  /*1de20*/  LEA R15, R18, UR6, 0x1 ;  /* 0x00000006120f7c11 */ /* 0x000fe4000f8e08ff */
[----:B------:R-:W-:-:S03]  /*1de30*/  IADD3 R18, P1, PT, R48, R23, RZ ;  /* 0x0000001730127210 */ /* 0x000fc60007f3e0ff */
[----:B------:R-:W-:Y:S01]  /*1de40*/  @!PT LDS RZ, [RZ] ;  /* 0x00000000fffff984 */ /* 0x000fe20000000800 */
[----:B------:R-:W-:Y:S01]  /*1de50*/  @!PT LDS RZ, [RZ] ;  /* 0x00000000fffff984 */ /* 0x000fe20000000800 */
[----:B------:R-:W-:Y:S01]  /*1de60*/  @!PT LDS RZ, [RZ] ;  /* 0x00000000fffff984 */ /* 0x000fe20000000800 */
[----:B------:R-:W-:Y:S02]  /*1de70*/  @!P0 LDGSTS.E.BYPASS.LTC128B.128 [R15+0x2000], desc[UR4][R230.64] ;  /* 0x02000000e60f8fae */ /* 0x000fe4000b981a04 */
[--C-:B------:R-:W-:Y:S01]  /*1de80*/  IMAD.X R19, R49, 0x1, R25.reuse, P1 ;  /* 0x0000000131137824 */ /* 0x100fe200008e0619 */
[-C--:B------:R-:W-:Y:S01]  /*1de90*/  IADD3 R54, P1, PT, R18, R23.reuse, RZ ;  /* 0x0000001712367210 */ /* 0x080fe20007f3e0ff */
[----:B------:R2:W-:Y:S04]  /*1dea0*/  @P0 STS.128 [R15+0x2000], RZ ;  /* 0x002000ff0f000388 */ /* 0x0005e80000000c00 */
[--C-:B------:R-:W-:Y:S01]  /*1deb0*/  IMAD.X R55, R19, 0x1, R25.reuse, P1 ;  /* 0x0000000113377824 */ /* 0x100fe200008e0619 */
[-C--:B------:R-:W-:Y:S01]  /*1dec0*/  IADD3 R56, P1, PT, R54, R23.reuse, RZ ;  /* 0x0000001736387210 */ /* 0x080fe20007f3e0ff */
[----:B------:R-:W-:Y:S01]  /*1ded0*/  @!PT LDS RZ, [RZ] ;  /* 0x00000000fffff984 */ /* 0x000fe20000000800 */
[----:B------:R-:W-:Y:S01]  /*1dee0*/  @!PT LDS RZ, [RZ] ;  /* 0x00000000fffff984 */ /* 0x000fe20000000800 */
[----:B------:R-:W-:Y:S01]  /*1def0*/  @!PT LDS RZ, [RZ] ;  /* 0x00000000fffff984 */ /* 0x000fe20000000800 */
[----:B------:R1:W-:Y:S04]  /*1df00*/  @!P0 LDGSTS.E.BYPASS.LTC128B.128 [R15+0x2800], desc[UR4][R50.64] ;  /* 0x02800000320f8fae */ /* 0x0003e8000b981a04 */
[--C-:B------:R-:W-:Y:S01]  /*1df10*/  IMAD.X R57, R55, 0x1, R25.reuse, P1 ;  /* 0x0000000137397824 */ /* 0x100fe200008e0619 */
[----:B------:R-:W-:Y:S01]  /*1df20*/  IADD3 R60, P1, PT, R56, R23, RZ ;  /* 0x00000017383c7210 */ /* 0x000fe20007f3e0ff */
        /* <DEDUP_REMOVED lines=10> */
[----:B------:R-:W-:Y:S04]  /*1dfd0*/  @!P0 LDGSTS.E.BYPASS.LTC128B.128 [R15+0x3800], desc[UR4][R40.64] ;  /* 0x03800000280f8fae */ /* 0x000fe8000b981a04 */
        /* <DEDUP_REMOVED lines=24> */
[----:B----4-:R-:W-:-:S03]  /*1e160*/  IADD3 R26, P3, PT, R42, R23, RZ ;  /* 0x000000172a1a7210 */ /* 0x010fc60007f7e0ff */
[----:B------:R2:W-:Y:S01]  /*1e170*/  @P0 STS.128 [R15+0x5800], RZ ;  /* 0x005800ff0f000388 */ /* 0x0005e20000000c00 */
[----:B------:R-:W-:-:S03]  /*1e180*/  @!P0 IADD3 R40, P1, PT, R26, R23, RZ ;  /* 0x000000171a288210 */ /* 0x000fc60007f3e0ff */
[----:B------:R-:W-:Y:S01]  /*1e190*/  @!PT LDS RZ, [RZ] ;  /* 0x00000000fffff984 */ /* 0x000fe20000000800 */
[----:B------:R-:W-:Y:S01]  /*1e1a0*/  @!PT LDS RZ, [RZ] ;  /* 0x00000000fffff984 */ /* 0x000fe20000000800 */
[----:B------:R-:W-:Y:S01]  /*1e1b0*/  @!PT LDS RZ, [RZ] ;  /* 0x00000000fffff984 */ /* 0x000fe20000000800 */
[----:B------:R2:W-:Y:S01]  /*1e1c0*/  @!P0 LDGSTS.E.BYPASS.LTC128B.128 [R15+0x6000], desc[UR4][R18.64] ;  /* 0x06000000120f8fae */ /* 0x0005e2000b981a04 */
[----:B------:R-:W-:-:S03]  /*1e1d0*/  IMAD.X R27, R43, 0x1, R25, P3 ;  /* 0x000000012b1b7824 */ /* 0x000fc600018e0619 */
        /* <DEDUP_REMOVED lines=38> */
.L_x_2950:
[----:B------:R-:W-:Y:S05]  /*1e440*/  BSYNC.RECONVERGENT B1 ;  /* 0x0000000000017941 */ /* 0x000fea0003800200 */
.L_x_2949:
[--C-:B------:R-:W-:Y:S01]  /*1e450*/  IMAD R14, R59, 0x100, R66.reuse ;  /* 0x000001003b0e7824 */ /* 0x100fe200078e0242 */
[----:B------:R3:W-:Y:S03]  /*1e460*/  STL [R1+0x4c], R233 ;  /* 0x00004ce901007387 */ /* 0x0007e60000100800 */
[C---:B------:R-:W-:Y:S01]  /*1e470*/  VIADD R212, R14.reuse, 0xfffffe01 ;  /* 0xfffffe010ed47836 */ /* 0x040fe20000000000 */
[----:B------:R4:W-:Y:S01]  /*1e480*/  STL [R1+0x48], R232 ;  /* 0x000048e801007387 */ /* 0x0009e20000100800 */
[C---:B--2---:R-:W-:Y:S02]  /*1e490*/  VIADD R15, R14.reuse, 0xfffffe00 ;  /* 0xfffffe000e0f7836 */ /* 0x044fe40000000000 */
[----:B------:R-:W-:Y:S01]  /*1e4a0*/  VIADD R194, R14, 0xfffffe09 ;  /* 0xfffffe090ec27836 */ /* 0x000fe20000000000 */
[-C--:B------:R-:W-:Y:S01]  /*1e4b0*/  ISETP.GE.AND P1, PT, R212, R248.reuse, PT ;  /* 0x000000f8d400720c */ /* 0x080fe20003f26270 */
[C---:B------:R-:W-:Y:S01]  /*1e4c0*/  VIADD R195, R14.reuse, 0xfffffe08 ;  /* 0xfffffe080ec37836 */ /* 0x040fe20000000000 */
[CC--:B------:R-:W-:Y:S01]  /*1e4d0*/  ISETP.GE.AND P3, PT, R15.reuse, R248.reuse, PT ;  /* 0x000000f80f00720c */ /* 0x0c0fe20003f66270 */
[----:B------:R-:W-:Y:S01]  /*1e4e0*/  VIADD R26, R14, 0xfffffe11 ;  /* 0xfffffe110e1a7836 */ /* 0x000fe20000000000 */
[-C--:B------:R-:W-:Y:S01]  /*1e4f0*/  ISETP.GE.AND P5, PT, R212, R241.reuse, PT ;  /* 0x000000f1d400720c */ /* 0x080fe20003fa6270 */
[----:B------:R-:W-:Y:S01]  /*1e500*/  VIADD R192, R14, 0xfffffe10 ;  /* 0xfffffe100ec07836 */ /* 0x000fe20000000000 */
[----:B------:R-:W-:Y:S01]  /*1e510*/  FSEL R98, R98, -INF , P1 ;  /* 0xff80000062627808 */ /* 0x000fe20000800000 */
[----:B------:R-:W-:Y:S01]  /*1e520*/  VIADD R190, R14, 0xfffffe19 ;  /* 0xfffffe190ebe7836 */ /* 0x000fe20000000000 */
[-C--:B------:R-:W-:Y:S01]  /*1e530*/  ISETP.GE.AND P1, PT, R194, R248.reuse, PT ;  /* 0x000000f8c200720c */ /* 0x080fe20003f26270 */
[----:B------:R2:W-:Y:S01]  /*1e540*/  STL [R1+0x44], R230 ;  /* 0x000044e601007387 */ /* 0x0005e20000100800 */
[-C--:B------:R-:W-:Y:S01]  /*1e550*/  ISETP.GE.AND P4, PT, R15, R241.reuse, PT ;  /* 0x000000f10f00720c */ /* 0x080fe20003f86270 */
[C---:B------:R-:W-:Y:S01]  /*1e560*/  VIADD R235, R14.reuse, 0xfffffe18 ;  /* 0xfffffe180eeb7836 */ /* 0x040fe20000000000 */
[----:B------:R-:W-:Y:S01]  /*1e570*/  FSEL R99, R99, -INF , P3 ;  /* 0xff80000063637808 */ /* 0x000fe20001800000 */
[C---:B------:R-:W-:Y:S01]  /*1e580*/  VIADD R234, R14.reuse, 0xfffffe21 ;  /* 0xfffffe210eea7836 */ /* 0x040fe20000000000 */
[-C--:B------:R-:W-:Y:S01]  /*1e590*/  ISETP.GE.AND P3, PT, R195, R248.reuse, PT ;  /* 0x000000f8c300720c */ /* 0x080fe20003f66270 */
[----:B------:R-:W-:Y:S01]  /*1e5a0*/  VIADD R50, R14, 0xfffffe20 ;  /* 0xfffffe200e327836 */ /* 0x000fe20000000000 */
[----:B------:R-:W-:Y:S01]  /*1e5b0*/  FSEL R96, R96, -INF , P1 ;  /* 0xff80000060607808 */ /* 0x000fe20000800000 */
[----:B------:R2:W-:Y:S01]  /*1e5c0*/  STL [R1+0x40], R229 ;  /* 0x000040e501007387 */ /* 0x0005e20000100800 */
[----:B---3--:R-:W-:Y:S01]  /*1e5d0*/  FSEL R233, R98, -INF , !P5 ;  /* 0xff80000062e97808 */ /* 0x008fe20006800000 */
[----:B-1----:R-:W-:Y:S01]  /*1e5e0*/  VIADD R25, R14, 0xfffffe29 ;  /* 0xfffffe290e197836 */ /* 0x002fe20000000000 */
[-C--:B------:R-:W-:Y:S01]  /*1e5f0*/  ISETP.GE.AND P5, PT, R194, R241.reuse, PT ;  /* 0x000000f1c200720c */ /* 0x080fe20003fa6270 */
[----:B------:R-:W-:Y:S01]  /*1e600*/  STL [R1+0x3c], R227 ;  /* 0x00003ce301007387 */ /* 0x000fe20000100800 */
[----:B------:R-:W-:Y:S01]  /*1e610*/  FSEL R99, R99, -INF , !P4 ;  /* 0xff80000063637808 */ /* 0x000fe20006000000 */
[C---:B------:R-:W-:Y:S01]  /*1e620*/  VIADD R27, R14.reuse, 0xfffffe28 ;  /* 0xfffffe280e1b7836 */ /* 0x040fe20000000000 */
[-C--:B------:R-:W-:Y:S01]  /*1e630*/  ISETP.GE.AND P4, PT, R195, R241.reuse, PT ;  /* 0x000000f1c300720c */ /* 0x080fe20003f86270 */
[----:B------:R1:W-:Y:S01]  /*1e640*/  STL [R1+0x38], R226 ;  /* 0x000038e201007387 */ /* 0x0003e20000100800 */
[----:B------:R-:W-:Y:S01]  /*1e650*/  FSEL R97, R97, -INF , P3 ;  /* 0xff80000061617808 */ /* 0x000fe20001800000 */
[----:B------:R-:W-:Y:S01]  /*1e660*/  VIADD R42, R14, 0xfffffe31 ;  /* 0xfffffe310e2a7836 */ /* 0x000fe20000000000 */
[-C--:B------:R-:W-:Y:S01]  /*1e670*/  ISETP.GE.AND P1, PT, R26, R248.reuse, PT ;  /* 0x000000f81a00720c */ /* 0x080fe20003f26270 */
[----:B------:R-:W-:Y:S01]  /*1e680*/  STL [R1+0x34], R225 ;  /* 0x000034e101007387 */ /* 0x000fe20000100800 */
[-C--:B------:R-:W-:Y:S01]  /*1e690*/  ISETP.GE.AND P3, PT, R192, R248.reuse, PT ;  /* 0x000000f8c000720c */ /* 0x080fe20003f66270 */
[----:B------:R-:W-:Y:S01]  /*1e6a0*/  VIADD R48, R14, 0xfffffe30 ;  /* 0xfffffe300e307836 */ /* 0x000fe20000000000 */
[----:B----4-:R-:W-:Y:S01]  /*1e6b0*/  FSEL R232, R97, -INF , !P4 ;  /* 0xff80000061e87808 */ /* 0x010fe20006000000 */
[----:B------:R3:W-:Y:S01]  /*1e6c0*/  STL [R1+0x30], R224 ;  /* 0x000030e001007387 */ /* 0x0007e20000100800 */
[----:B--2---:R-:W-:Y:S01]  /*1e6d0*/  FSEL R230, R96, -INF , !P5 ;  /* 0xff80000060e67808 */ /* 0x004fe20006800000 */
[----:B------:R-:W-:Y:S01]  /*1e6e0*/  VIADD R231, R14, 0xfffffe39 ;  /* 0xfffffe390ee77836 */ /* 0x000fe20000000000 */
[-C--:B------:R-:W-:Y:S01]  /*1e6f0*/  ISETP.GE.AND P5, PT, R26, R241.reuse, PT ;  /* 0x000000f11a00720c */ /* 0x080fe20003fa6270 */
[----:B------:R-:W-:Y:S01]  /*1e700*/  STL [R1+0x2c], R220 ;  /* 0x00002cdc01007387 */ /* 0x000fe20000100800 */
[----:B------:R-:W-:Y:S01]  /*1e710*/  FSEL R26, R94, -INF , P1 ;  /* 0xff8000005e1a7808 */ /* 0x000fe20000800000 */
[----:B------:R-:W-:Y:S01]  /*1e720*/  VIADD R249, R14, 0xfffffe38 ;  /* 0xfffffe380ef97836 */ /* 0x000fe20000000000 */
[-C--:B------:R-:W-:Y:S01]  /*1e730*/  ISETP.GE.AND P4, PT, R192, R241.reuse, PT ;  /* 0x000000f1c000720c */ /* 0x080fe20003f86270 */
[----:B------:R2:W-:Y:S01]  /*1e740*/  STL [R1+0x28], R167 ;  /* 0x000028a701007387 */ /* 0x0005e20000100800 */
[----:B------:R-:W-:Y:S01]  /*1e750*/  FSEL R95, R95, -INF , P3 ;  /* 0xff8000005f5f7808 */ /* 0x000fe20001800000 */
[----:B------:R-:W-:Y:S01]  /*1e760*/  VIADD R221, R14, 0xfffffe41 ;  /* 0xfffffe410edd7836 */ /* 0x000fe20000000000 */
[-C--:B------:R-:W-:Y:S01]  /*1e770*/  ISETP.GE.AND P1, PT, R190, R248.reuse, PT ;  /* 0x000000f8be00720c */ /* 0x080fe20003f26270 */
[----:B------:R-:W-:Y:S01]  /*1e780*/  VIADD R223, R14, 0xfffffe40 ;  /* 0xfffffe400edf7836 */ /* 0x000fe20000000000 */
[-C--:B------:R-:W-:Y:S01]  /*1e790*/  ISETP.GE.AND P3, PT, R235, R248.reuse, PT ;  /* 0x000000f8eb00720c */ /* 0x080fe20003f66270 */
[----:B------:R4:W-:Y:S01]  /*1e7a0*/  STL [R1+0x24], R65 ;  /* 0x0000244101007387 */ /* 0x0009e20000100800 */
[----:B------:R-:W-:Y:S01]  /*1e7b0*/  FSEL R26, R26, -INF , !P5 ;  /* 0xff8000001a1a7808 */ /* 0x000fe20006800000 */
[C---:B------:R-:W-:Y:S01]  /*1e7c0*/  VIADD R46, R14.reuse, 0xfffffe49 ;  /* 0xfffffe490e2e7836 */ /* 0x040fe20000000000 */
[----:B------:R-:W-:Y:S01]  /*1e7d0*/  FSEL R229, R95, -INF , !P4 ;  /* 0xff8000005fe57808 */ /* 0x000fe20006000000 */
[----:B------:R-:W-:Y:S01]  /*1e7e0*/  VIADD R219, R14, 0xfffffe48 ;  /* 0xfffffe480edb7836 */ /* 0x000fe20000000000 */
        /* <DEDUP_REMOVED lines=8> */
[-C--:B------:R-:W-:Y:S01]  /*1e870*/  ISETP.GE.AND P1, PT, R234, R248.reuse, PT ;  /* 0x000000f8ea00720c */ /* 0x080fe20003f26270 */
[----:B------:R-:W-:Y:S01]  /*1e880*/  VIADD R35, R14, 0xfffffe61 ;  /* 0xfffffe610e237836 */ /* 0x000fe20000000000 */
[-C--:B------:R-:W-:Y:S01]  /*1e890*/  ISETP.GE.AND P3, PT, R50, R248.reuse, PT ;  /* 0x000000f83200720c */ /* 0x080fe20003f66270 */
[----:B------:R-:W-:Y:S01]  /*1e8a0*/  VIADD R211, R14, 0xfffffe60 ;  /* 0xfffffe600ed37836 */ /* 0x000fe20000000000 */
[----:B-1----:R-:W-:Y:S01]  /*1e8b0*/  FSEL R226, R92, -INF , !P5 ;  /* 0xff8000005ce27808 */ /* 0x002fe20006800000 */
[C---:B------:R-:W-:Y:S01]  /*1e8c0*/  VIADD R207, R14.reuse, 0xfffffe69 ;  /* 0xfffffe690ecf7836 */ /* 0x040fe20000000000 */
[----:B------:R-:W-:Y:S01]  /*1e8d0*/  FSEL R227, R93, -INF , !P4 ;  /* 0xff8000005de37808 */ /* 0x000fe20006000000 */
        /* <DEDUP_REMOVED lines=8> */
[C---:B------:R-:W-:Y:S01]  /*1e960*/  VIADD R203, R14.reuse, 0xfffffe78 ;  /* 0xfffffe780ecb7836 */ /* 0x040fe20000000000 */
[-C--:B------:R-:W-:Y:S01]  /*1e970*/  ISETP.GE.AND P1, PT, R25, R248.reuse, PT ;  /* 0x000000f81900720c */ /* 0x080fe20003f26270 */
[--C-:B------:R-:W-:Y:S01]  /*1e980*/  IMAD R97, R59, 0x100, R66.reuse ;  /* 0x000001003b617824 */ /* 0x100fe200078e0242 */
[-C--:B------:R-:W-:Y:S01]  /*1e990*/  ISETP.GE.AND P3, PT, R27, R248.reuse, PT ;  /* 0x000000f81b00720c */ /* 0x080fe20003f66270 */
[----:B------:R-:W-:Y:S01]  /*1e9a0*/  VIADD R199, R14, 0xfffffe80 ;  /* 0xfffffe800ec77836 */ /* 0x000fe20000000000 */
[----:B---3--:R-:W-:Y:S01]  /*1e9b0*/  FSEL R224, R90, -INF , !P5 ;  /* 0xff8000005ae07808 */ /* 0x008fe20006800000 */
[----:B------:R-:W-:Y:S01]  /*1e9c0*/  IMAD R95, R59, 0x100, R66 ;  /* 0x000001003b5f7824 */ /* 0x000fe200078e0242 */
        /* <DEDUP_REMOVED lines=14> */
[----:B--2---:R-:W-:Y:S01]  /*1eab0*/  FSEL R167, R88, -INF , !P5 ;  /* 0xff80000058a77808 */ /* 0x004fe20006800000 */
        /* <DEDUP_REMOVED lines=15> */
[----:B------:R-:W-:Y:S01]  /*1ebb0*/  FSEL R212, R86, -INF , !P5 ;  /* 0xff80000056d47808 */ /* 0x000fe20006800000 */
[C---:B------:R-:W-:Y:S01]  /*1ebc0*/  VIADD R41, R14.reuse, 0xfffffec0 ;  /* 0xfffffec00e297836 */ /* 0x040fe20000000000 */
[----:B----4-:R-:W-:Y:S01]  /*1ebd0*/  FSEL R65, R87, -INF , !P4 ;  /* 0xff80000057417808 */ /* 0x010fe20006000000 */
        /* <DEDUP_REMOVED lines=11> */
[----:B------:R-:W-:Y:S01]  /*1ec90*/  ISETP.GE.AND P3, PT, R223, R248, PT ;  /* 0x000000f8df00720c */ /* 0x000fe20003f66270 */
[C---:B------:R-:W-:Y:S01]  /*1eca0*/  VIADD R23, R14.reuse, 0xfffffee8 ;  /* 0xfffffee80e177836 */ /* 0x040fe20000000000 */
[----:B------:R-:W-:Y:S01]  /*1ecb0*/  FSEL R236, R101, -INF , !P5 ;  /* 0xff80000065ec7808 */ /* 0x000fe20006800000 */
[----:B------:R-:W-:Y:S01]  /*1ecc0*/  VIADD R29, R14, 0xfffffee1 ;  /* 0xfffffee10e1d7836 */ /* 0x000fe20000000000 */
[----:B------:R-:W-:Y:S01]  /*1ecd0*/  FSEL R237, R100, -INF , !P4 ;  /* 0xff80000064ed7808 */ /* 0x000fe20006000000 */
[C---:B------:R-:W-:Y:S01]  /*1ece0*/  VIADD R18, R14.reuse, 0xfffffef0 ;  /* 0xfffffef00e127836 */ /* 0x040fe20000000000 */
[-C--:B------:R-:W-:Y:S01]  /*1ecf0*/  ISETP.GE.AND P5, PT, R221, R241.reuse, PT ;  /* 0x000000f1dd00720c */ /* 0x080fe20003fa6270 */
[C---:B------:R-:W-:Y:S01]  /*1ed00*/  VIADD R19, R14.reuse, 0xfffffee9 ;  /* 0xfffffee90e137836 */ /* 0x040fe20000000000 */
[----:B------:R-:W-:Y:S01]  /*1ed10*/  FSEL R105, R105, -INF , P1 ;  /* 0xff80000069697808 */ /* 0x000fe20000800000 */
[----:B------:R-:W-:Y:S01]  /*1ed20*/  VIADD R17, R14, 0xfffffef1 ;  /* 0xfffffef10e117836 */ /* 0x000fe20000000000 */
[----:B------:R-:W-:-:S02]  /*1ed30*/  ISETP.GE.AND P4, PT, R223, R241, PT ;  /* 0x000000f1df00720c */ /* 0x000fc40003f86270 */
        /* <DEDUP_REMOVED lines=35> */
[----:B------:R-:W-:Y:S01]  /*1ef70*/  FSEL R190, R122, -INF , !P5 ;  /* 0xff8000007abe7808 */ /* 0x000fe20006800000 */
[----:B------:R-:W-:Y:S01]  /*1ef80*/  IMAD.MOV.U32 R122, RZ, RZ, R42 ;  /* 0x000000ffff7a7224 */ /* 0x000fe200078e002a */
        /* <DEDUP_REMOVED lines=22> */
[----:B------:R-:W-:Y:S02]  /*1f0f0*/  FSEL R44, R44, -INF , !P5 ;  /* 0xff8000002c2c7808 */ /* 0x000fe40006800000 */
[----:B------:R-:W-:Y:S02]  /*1f100*/  FSEL R46, R46, -INF , !P4 ;  /* 0xff8000002e2e7808 */ /* 0x000fe40006000000 */
[----:B------:R-:W-:-:S02]  /*1f110*/  ISETP.GE.AND P1, PT, R97, R248, PT ;  /* 0x000000f86100720c */ /* 0x000fc40003f26270 */
[-C--:B------:R-:W-:Y:S01]  /*1f120*/  ISETP.GE.AND P5, PT, R97, R241.reuse, PT ;  /* 0x000000f16100720c */ /* 0x080fe20003fa6270 */
[----:B------:R-:W-:Y:S01]  /*1f130*/  IMAD R97, R59, 0x100, R66 ;  /* 0x000001003b617824 */ /* 0x000fe200078e0242 */
[----:B------:R-:W-:Y:S02]  /*1f140*/  ISETP.GE.AND P4, PT, R199, R241, PT ;  /* 0x000000f1c700720c */ /* 0x000fe40003f86270 */
[----:B------:R-:W-:Y:S01]  /*1f150*/  FSEL R35, R170, -INF , P3 ;  /* 0xff800000aa237808 */ /* 0x000fe20001800000 */
[----:B------:R-:W-:Y:S01]  /*1f160*/  VIADD R97, R97, 0xfffffe89 ;  /* 0xfffffe8961617836 */ /* 0x000fe20000000000 */
[----:B------:R-:W-:Y:S02]  /*1f170*/  ISETP.GE.AND P3, PT, R95, R248, PT ;  /* 0x000000f85f00720c */ /* 0x000fe40003f66270 */
[----:B------:R-:W-:Y:S02]  /*1f180*/  FSEL R170, R171, -INF , P1 ;  /* 0xff800000abaa7808 */ /* 0x000fe40000800000 */
[----:B------:R-:W-:-:S02]  /*1f190*/  FSEL R171, R35, -INF , !P4 ;  /* 0xff80000023ab7808 */ /* 0x000fc40006000000 */
[-C--:B------:R-:W-:Y:S02]  /*1f1a0*/  ISETP.GE.AND P4, PT, R95, R241.reuse, PT ;  /* 0x000000f15f00720c */ /* 0x080fe40003f86270 */
[----:B------:R-:W-:Y:S01]  /*1f1b0*/  FSEL R169, R172, -INF , P3 ;  /* 0xff800000aca97808 */ /* 0x000fe20001800000 */
[----:B------:R-:W2:Y:S01]  /*1f1c0*/  LDL.LU R95, [R1+0x1c] ;  /* 0x00001c00015f7983 */ /* 0x000ea20000300800 */
[CC--:B------:R-:W-:Y:S02]  /*1f1d0*/  ISETP.GE.AND P3, PT, R56.reuse, R248.reuse, PT ;  /* 0x000000f83800720c */ /* 0x0c0fe40003f66270 */
[----:B------:R-:W-:Y:S02]  /*1f1e0*/  ISETP.GE.AND P1, PT, R97, R248, PT ;  /* 0x000000f86100720c */ /* 0x000fe40003f26270 */
[----:B------:R-:W-:Y:S02]  /*1f1f0*/  FSEL R169, R169, -INF , !P4 ;  /* 0xff800000a9a97808 */ /* 0x000fe40006000000 */
[----:B------:R-:W-:-:S02]  /*1f200*/  ISETP.GE.AND P4, PT, R56, R241, PT ;  /* 0x000000f13800720c */ /* 0x000fc40003f86270 */
[----:B------:R-:W-:Y:S02]  /*1f210*/  FSEL R56, R175, -INF , P3 ;  /* 0xff800000af387808 */ /* 0x000fe40001800000 */
[----:B------:R-:W-:Y:S02]  /*1f220*/  FSEL R170, R170, -INF , !P5 ;  /* 0xff800000aaaa7808 */ /* 0x000fe40006800000 */
[----:B------:R-:W-:Y:S01]  /*1f230*/  ISETP.GE.AND P5, PT, R97, R241, PT ;  /* 0x000000f16100720c */ /* 0x000fe20003fa6270 */
[----:B------:R-:W-:Y:S01]  /*1f240*/  IMAD R97, R59, 0x100, R66 ;  /* 0x000001003b617824 */ /* 0x000fe200078e0242 */
[----:B------:R-:W-:Y:S02]  /*1f250*/  FSEL R168, R174, -INF , P1 ;  /* 0xff800000aea87808 */ /* 0x000fe40000800000 */
[-C--:B------:R-:W-:Y:S01]  /*1f260*/  ISETP.GE.AND P3, PT, R54, R248.reuse, PT ;  /* 0x000000f83600720c */ /* 0x080fe20003f66270 */
[----:B------:R-:W-:Y:S01]  /*1f270*/  VIADD R97, R97, 0xfffffea1 ;  /* 0xfffffea161617836 */ /* 0x000fe20000000000 */
[----:B------:R-:W-:-:S02]  /*1f280*/  ISETP.GE.AND P1, PT, R55, R248, PT ;  /* 0x000000f83700720c */ /* 0x000fc40003f26270 */
[----:B------:R-:W-:Y:S02]  /*1f290*/  FSEL R56, R56, -INF , !P4 ;  /* 0xff80000038387808 */ /* 0x000fe40006000000 */
[-C--:B------:R-:W-:Y:S02]  /*1f2a0*/  ISETP.GE.AND P4, PT, R54, R241.reuse, PT ;  /* 0x000000f13600720c */ /* 0x080fe40003f86270 */
[----:B------:R-:W-:Y:S02]  /*1f2b0*/  FSEL R168, R168, -INF , !P5 ;  /* 0xff800000a8a87808 */ /* 0x000fe40006800000 */
[----:B------:R-:W-:Y:S02]  /*1f2c0*/  FSEL R54, R179, -INF , P3 ;  /* 0xff800000b3367808 */ /* 0x000fe40001800000 */
[----:B------:R-:W-:Y:S02]  /*1f2d0*/  ISETP.GE.AND P5, PT, R55, R241, PT ;  /* 0x000000f13700720c */ /* 0x000fe40003fa6270 */
[----:B------:R-:W-:-:S02]  /*1f2e0*/  FSEL R55, R177, -INF , P1 ;  /* 0xff800000b1377808 */ /* 0x000fc40000800000 */
[-C--:B------:R-:W-:Y:S02]  /*1f2f0*/  ISETP.GE.AND P3, PT, R51, R248.reuse, PT ;  /* 0x000000f83300720c */ /* 0x080fe40003f66270 */
[----:B------:R-:W-:Y:S02]  /*1f300*/  ISETP.GE.AND P1, PT, R53, R248, PT ;  /* 0x000000f83500720c */ /* 0x000fe40003f26270 */
[----:B------:R-:W-:Y:S02]  /*1f310*/  FSEL R54, R54, -INF , !P4 ;  /* 0xff80000036367808 */ /* 0x000fe40006000000 */
[----:B------:R-:W-:Y:S02]  /*1f320*/  ISETP.GE.AND P4, PT, R51, R241, PT ;  /* 0x000000f13300720c */ /* 0x000fe40003f86270 */
[----:B------:R-:W-:Y:S02]  /*1f330*/  FSEL R55, R55, -INF , !P5 ;  /* 0xff80000037377808 */ /* 0x000fe40006800000 */
[----:B------:R-:W-:-:S02]  /*1f340*/  FSEL R51, R181, -INF , P3 ;  /* 0xff800000b5337808 */ /* 0x000fc40001800000 */
[-C--:B------:R-:W-:Y:S02]  /*1f350*/  ISETP.GE.AND P5, PT, R53, R241.reuse, PT ;  /* 0x000000f13500720c */ /* 0x080fe40003fa6270 */
[----:B------:R-:W-:Y:S02]  /*1f360*/  FSEL R53, R180, -INF , P1 ;  /* 0xff800000b4357808 */ /* 0x000fe40000800000 */
[-C--:B------:R-:W-:Y:S02]  /*1f370*/  ISETP.GE.AND P3, PT, R49, R248.reuse, PT ;  /* 0x000000f83100720c */ /* 0x080fe40003f66270 */
[----:B------:R-:W-:Y:S02]  /*1f380*/  ISETP.GE.AND P1, PT, R97, R248, PT ;  /* 0x000000f86100720c */ /* 0x000fe40003f26270 */
[----:B------:R-:W-:Y:S02]  /*1f390*/  FSEL R51, R51, -INF , !P4 ;  /* 0xff80000033337808 */ /* 0x000fe40006000000 */
[----:B------:R-:W-:-:S02]  /*1f3a0*/  ISETP.GE.AND P4, PT, R49, R241, PT ;  /* 0x000000f13100720c */ /* 0x000fc40003f86270 */
[----:B------:R-:W-:Y:S02]  /*1f3b0*/  FSEL R53, R53, -INF , !P5 ;  /* 0xff80000035357808 */ /* 0x000fe40006800000 */
[----:B------:R-:W-:Y:S02]  /*1f3c0*/  FSEL R49, R183, -INF , P3 ;  /* 0xff800000b7317808 */ /* 0x000fe40001800000 */
[----:B------:R-:W-:Y:S02]  /*1f3d0*/  ISETP.GE.AND P5, PT, R97, R241, PT ;  /* 0x000000f16100720c */ /* 0x000fe40003fa6270 */
[----:B------:R-:W-:Y:S02]  /*1f3e0*/  FSEL R42, R182, -INF , P1 ;  /* 0xff800000b62a7808 */ /* 0x000fe40000800000 */
[----:B------:R-:W-:Y:S02]  /*1f3f0*/  ISETP.GE.AND P1, PT, R47, R248, PT ;  /* 0x000000f82f00720c */ /* 0x000fe40003f26270 */
[----:B------:R-:W-:-:S02]  /*1f400*/  FSEL R49, R49, -INF , !P4 ;  /* 0xff80000031317808 */ /* 0x000fc40006000000 */
[----:B------:R-:W-:Y:S02]  /*1f410*/  FSEL R42, R42, -INF , !P5 ;  /* 0xff8000002a2a7808 */ /* 0x000fe40006800000 */
[CC--:B------:R-:W-:Y:S02]  /*1f420*/  ISETP.GE.AND P3, PT, R40.reuse, R248.reuse, PT ;  /* 0x000000f82800720c */ /* 0x0c0fe40003f66270 */
[-C--:B------:R-:W-:Y:S02]  /*1f430*/  ISETP.GE.AND P4, PT, R40, R241.reuse, PT ;  /* 0x000000f12800720c */ /* 0x080fe40003f86270 */
[----:B------:R-:W-:Y:S02]  /*1f440*/  ISETP.GE.AND P5, PT, R47, R241, PT ;  /* 0x000000f12f00720c */ /* 0x000fe40003fa6270 */
[----:B------:R-:W-:Y:S02]  /*1f450*/  FSEL R40, R184, -INF , P1 ;  /* 0xff800000b8287808 */ /* 0x000fe40000800000 */
[----:B------:R-:W-:-:S02]  /*1f460*/  ISETP.GE.AND P1, PT, R57, R248, PT ;  /* 0x000000f83900720c */ /* 0x000fc40003f26270 */
[----:B------:R-:W-:Y:S02]  /*1f470*/  FSEL R40, R40, -INF , !P5 ;  /* 0xff80000028287808 */ /* 0x000fe40006800000 */
[----:B------:R-:W-:Y:S02]  /*1f480*/  ISETP.GE.AND P5, PT, R57, R241, PT ;  /* 0x000000f13900720c */ /* 0x000fe40003fa6270 */
[----:B------:R-:W3:Y:S01]  /*1f490*/  LDL.LU R57, [R1+0x20] ;  /* 0x0000200001397983 */ /* 0x000ee20000300800 */
[----:B------:R-:W-:Y:S02]  /*1f4a0*/  FMNMX3.FTZ R35, R2, R99, R233, !PT ;  /* 0x0000006302237276 */ /* 0x000fe400078100e9 */
[----:B------:R-:W-:Y:S02]  /*1f4b0*/  FSEL R47, R185, -INF , P3 ;  /* 0xff800000b92f7808 */ /* 0x000fe40001800000 */
[----:B------:R-:W-:Y:S02]  /*1f4c0*/  FMNMX3.FTZ R35, R35, R232, R230, !PT ;  /* 0x000000e823237276 */ /* 0x000fe400078100e6 */
[----:B------:R-:W-:-:S02]  /*1f4d0*/  FSEL R185, R186, -INF , P1 ;  /* 0xff800000bab97808 */ /* 0x000fc40000800000 */
[----:B------:R-:W-:Y:S02]  /*1f4e0*/  FMNMX3.FTZ R35, R35, R229, R26, !PT ;  /* 0x000000e523237276 */ /* 0x000fe4000781001a */
[----:B------:R-:W-:Y:S02]  /*1f4f0*/  ISETP.GE.AND P1, PT, R43, R248, PT ;  /* 0x000000f82b00720c */ /* 0x000fe40003f26270 */
[----:B------:R-:W-:Y:S02]  /*1f500*/  FMNMX3.FTZ R35, R35, R227, R226, !PT ;  /* 0x000000e323237276 */ /* 0x000fe400078100e2 */
[----:B------:R-:W-:Y:S02]  /*1f510*/  FSEL R185, R185, -INF , !P5 ;  /* 0xff800000b9b97808 */ /* 0x000fe40006800000 */
[----:B------:R-:W-:Y:S02]  /*1f520*/  FMNMX3.FTZ R35, R35, R225, R224, !PT ;  /* 0x000000e123237276 */ /* 0x000fe400078100e0 */
[----:B------:R-:W-:-:S02]  /*1f530*/  ISETP.GE.AND P5, PT, R43, R241, PT ;  /* 0x000000f12b00720c */ /* 0x000fc40003fa6270 */
[----:B------:R-:W-:Y:S02]  /*1f540*/  FMNMX3.FTZ R35, R35, R220, R167, !PT ;  /* 0x000000dc23237276 */ /* 0x000fe400078100a7 */
[----:B------:R-:W-:Y:S02]  /*1f550*/  ISETP.GE.AND P3, PT, R45, R248, PT ;  /* 0x000000f82d00720c */ /* 0x000fe40003f66270 */
[----:B------:R-:W-:Y:S02]  /*1f560*/  FMNMX3.FTZ R35, R35, R65, R212, !PT ;  /* 0x0000004123237276 */ /* 0x000fe400078100d4 */
[----:B------:R-:W-:Y:S02]  /*1f570*/  FSEL R47, R47, -INF , !P4 ;  /* 0xff8000002f2f7808 */ /* 0x000fe40006000000 */
[----:B------:R-:W-:Y:S02]  /*1f580*/  FMNMX3.FTZ R35, R35, R237, R236, !PT ;  /* 0x000000ed23237276 */ /* 0x000fe400078100ec */
[----:B------:R-:W-:-:S02]  /*1f590*/  FSEL R179, R188, -INF , P1 ;  /* 0xff800000bcb37808 */ /* 0x000fc40000800000 */
[----:B------:R-:W-:Y:S02]  /*1f5a0*/  FMNMX3.FTZ R35, R35, R194, R122, !PT ;  /* 0x000000c223237276 */ /* 0x000fe4000781007a */
[----:B------:R-:W-:Y:S02]  /*1f5b0*/  ISETP.GE.AND P4, PT, R45, R241, PT ;  /* 0x000000f12d00720c */ /* 0x000fe40003f86270 */
[----:B------:R-:W-:Y:S02]  /*1f5c0*/  FMNMX3.FTZ R35, R35, R108, R192, !PT ;  /* 0x0000006c23237276 */ /* 0x000fe400078100c0 */
[----:B------:R-:W-:Y:S02]  /*1f5d0*/  ISETP.GE.AND P1, PT, R71, R248, PT ;  /* 0x000000f84700720c */ /* 0x000fe40003f26270 */
[----:B------:R-:W-:Y:S02]  /*1f5e0*/  FMNMX3.FTZ R35, R35, R100, R98, !PT ;  /* 0x0000006423237276 */ /* 0x000fe40007810062 */
[----:B------:R-:W-:-:S02]  /*1f5f0*/  FSEL R179, R179, -INF , !P5 ;  /* 0xff800000b3b37808 */ /* 0x000fc40006800000 */
[----:B------:R-:W-:Y:S02]  /*1f600*/  FMNMX3.FTZ R35, R35, R96, R94, !PT ;  /* 0x0000006023237276 */ /* 0x000fe4000781005e */
[----:B------:R-:W-:Y:S02]  /*1f610*/  FSEL R45, R187, -INF , P3 ;  /* 0xff800000bb2d7808 */ /* 0x000fe40001800000 */
[----:B------:R-:W-:Y:S02]  /*1f620*/  FMNMX3.FTZ R35, R35, R90, R190, !PT ;  /* 0x0000005a23237276 */ /* 0x000fe400078100be */
[----:B------:R-:W-:Y:S02]  /*1f630*/  ISETP.GE.AND P5, PT, R71, R241, PT ;  /* 0x000000f14700720c */ /* 0x000fe40003fa6270 */
        /* <DEDUP_REMOVED lines=9> */
[----:B------:R-:W-:Y:S02]  /*1f6d0*/  ISETP.GE.AND P5, PT, R69, R241, PT ;  /* 0x000000f14500720c */ /* 0x000fe40003fa6270 */
[----:B------:R-:W-:Y:S02]  /*1f6e0*/  FSEL R37, R37, -INF , P1 ;  /* 0xff80000025257808 */ /* 0x000fe40000800000 */
[----:B------:R-:W-:Y:S02]  /*1f6f0*/  ISETP.GE.AND P1, PT, R63, R248, PT ;  /* 0x000000f83f00720c */ /* 0x000fe40003f26270 */
[----:B------:R-:W-:Y:S02]  /*1f700*/  FMNMX3.FTZ R35, R35, R56, R55, !PT ;  /* 0x0000003823237276 */ /* 0x000fe40007810037 */
[----:B------:R-:W-:-:S02]  /*1f710*/  FSEL R43, R191, -INF , P3 ;  /* 0xff800000bf2b7808 */ /* 0x000fc40001800000 */
[----:B------:R-:W-:Y:S02]  /*1f720*/  FSEL R175, R37, -INF , !P5 ;  /* 0xff80000025af7808 */ /* 0x000fe40006800000 */
[-C--:B------:R-:W-:Y:S02]  /*1f730*/  ISETP.GE.AND P3, PT, R70, R248.reuse, PT ;  /* 0x000000f84600720c */ /* 0x080fe40003f66270 */
[----:B------:R-:W-:Y:S02]  /*1f740*/  ISETP.GE.AND P5, PT, R63, R241, PT ;  /* 0x000000f13f00720c */ /* 0x000fe40003fa6270 */
[----:B------:R-:W-:Y:S02]  /*1f750*/  FSEL R39, R39, -INF , P1 ;  /* 0xff80000027277808 */ /* 0x000fe40000800000 */
[----:B------:R-:W-:Y:S02]  /*1f760*/  ISETP.GE.AND P1, PT, R61, R248, PT ;  /* 0x000000f83d00720c */ /* 0x000fe40003f26270 */
[----:B------:R-:W-:-:S02]  /*1f770*/  FMNMX3.FTZ R35, R35, R54, R53, !PT ;  /* 0x0000003623237276 */ /* 0x000fc40007810035 */
[----:B------:R-:W-:Y:S02]  /*1f780*/  FSEL R36, R36, -INF , P3 ;  /* 0xff80000024247808 */ /* 0x000fe40001800000 */
[----:B------:R-:W-:Y:S02]  /*1f790*/  FSEL R39, R39, -INF , !P5 ;  /* 0xff80000027277808 */ /* 0x000fe40006800000 */
[----:B------:R-:W-:Y:S02]  /*1f7a0*/  ISETP.GE.AND P3, PT, R68, R248, PT ;  /* 0x000000f84400720c */ /* 0x000fe40003f66270 */
[----:B------:R-:W-:Y:S02]  /*1f7b0*/  ISETP.GE.AND P5, PT, R61, R241, PT ;  /* 0x000000f13d00720c */ /* 0x000fe40003fa6270 */
[----:B------:R-:W-:Y:S02]  /*1f7c0*/  FSEL R28, R28, -INF , P1 ;  /* 0xff8000001c1c7808 */ /* 0x000fe40000800000 */
[----:B------:R-:W-:-:S02]  /*1f7d0*/  FSEL R45, R45, -INF , !P4 ;  /* 0xff8000002d2d7808 */ /* 0x000fc40006000000 */
[----:B------:R-:W-:Y:S02]  /*1f7e0*/  FMNMX3.FTZ R35, R35, R51, R42, !PT ;  /* 0x0000003323237276 */ /* 0x000fe4000781002a */
[----:B------:R-:W-:Y:S02]  /*1f7f0*/  ISETP.GE.AND P4, PT, R41, R241, PT ;  /* 0x000000f12900720c */ /* 0x000fe40003f86270 */
[----:B------:R-:W-:Y:S02]  /*1f800*/  FSEL R38, R38, -INF , P3 ;  /* 0xff80000026267808 */ /* 0x000fe40001800000 */
[----:B------:R-:W-:Y:S02]  /*1f810*/  FSEL R131, R28, -INF , !P5 ;  /* 0xff8000001c837808 */ /* 0x000fe40006800000 */
        /* <DEDUP_REMOVED lines=8> */
[----:B------:R-:W-:Y:S02]  /*1f8a0*/  ISETP.GE.AND P4, PT, R68, R241, PT ;  /* 0x000000f14400720c */ /* 0x000fe40003f86270 */
[----:B------:R-:W-:Y:S02]  /*1f8b0*/  FMNMX3.FTZ R28, R28, R45, R179, !PT ;  /* 0x0000002d1c1c7276 */ /* 0x000fe400078100b3 */
[----:B------:R-:W-:Y:S02]  /*1f8c0*/  FSEL R30, R30, -INF , P3 ;  /* 0xff8000001e1e7808 */ /* 0x000fe40001800000 */
[----:B------:R-:W-:Y:S02]  /*1f8d0*/  ISETP.GE.AND P3, PT, R23, R248, PT ;  /* 0x000000f81700720c */ /* 0x000fe40003f66270 */
[----:B------:R-:W-:Y:S02]  /*1f8e0*/  FSEL R97, R38, -INF , !P4 ;  /* 0xff80000026617808 */ /* 0x000fe40006000000 */
[----:B------:R-:W-:-:S02]  /*1f8f0*/  ISETP.GE.AND P4, PT, R62, R241, PT ;  /* 0x000000f13e00720c */ /* 0x000fc40003f86270 */
[----:B------:R-:W-:Y:S02]  /*1f900*/  FMNMX3.FTZ R28, R28, R43, R177, !PT ;  /* 0x0000002b1c1c7276 */ /* 0x000fe400078100b1 */
[-C--:B------:R-:W-:Y:S02]  /*1f910*/  ISETP.GE.AND P1, PT, R29, R248.reuse, PT ;  /* 0x000000f81d00720c */ /* 0x080fe40003f26270 */
[----:B------:R-:W-:Y:S02]  /*1f920*/  FSEL R32, R32, -INF , P3 ;  /* 0xff80000020207808 */ /* 0x000fe40001800000 */
[----:B------:R-:W-:Y:S02]  /*1f930*/  ISETP.GE.AND P3, PT, R18, R248, PT ;  /* 0x000000f81200720c */ /* 0x000fe40003f66270 */
[----:B------:R-:W-:Y:S02]  /*1f940*/  FSEL R37, R37, -INF , !P4 ;  /* 0xff80000025257808 */ /* 0x000fe40006000000 */
[----:B------:R-:W-:-:S02]  /*1f950*/  FMNMX3.FTZ R28, R28, R41, R175, !PT ;  /* 0x000000291c1c7276 */ /* 0x000fc400078100af */
[-C--:B------:R-:W-:Y:S02]  /*1f960*/  ISETP.GE.AND P4, PT, R60, R241.reuse, PT ;  /* 0x000000f13c00720c */ /* 0x080fe40003f86270 */
[----:B------:R-:W-:Y:S02]  /*1f970*/  FSEL R31, R31, -INF , P1 ;  /* 0xff8000001f1f7808 */ /* 0x000fe40000800000 */
[----:B------:R-:W-:Y:S02]  /*1f980*/  ISETP.GE.AND P5, PT, R29, R241, PT ;  /* 0x000000f11d00720c */ /* 0x000fe40003fa6270 */
[----:B------:R-:W-:Y:S02]  /*1f990*/  ISETP.GE.AND P1, PT, R19, R248, PT ;  /* 0x000000f81300720c */ /* 0x000fe40003f26270 */
[----:B------:R-:W-:Y:S02]  /*1f9a0*/  FSEL R89, R24, -INF , P3 ;  /* 0xff80000018597808 */ /* 0x000fe40001800000 */
[----:B------:R-:W-:-:S02]  /*1f9b0*/  FMNMX3.FTZ R24, R28, R97, R39, !PT ;  /* 0x000000611c187276 */ /* 0x000fc40007810027 */
[C---:B------:R-:W-:Y:S02]  /*1f9c0*/  ISETP.GE.AND P0, PT, R15.reuse, R247, PT ;  /* 0x000000f70f00720c */ /* 0x040fe40003f06270 */
[----:B------:R-:W-:Y:S01]  /*1f9d0*/  ISETP.GE.AND P6, PT, R15, R246, PT ;  /* 0x000000f60f00720c */ /* 0x000fe20003fc6270 */
[----:B------:R-:W-:Y:S01]  /*1f9e0*/  VIADD R15, R14, 0xfffffef8 ;  /* 0xfffffef80e0f7836 */ /* 0x000fe20000000000 */
[----:B------:R-:W-:Y:S01]  /*1f9f0*/  FSEL R35, R30, -INF , !P4 ;  /* 0xff8000001e237808 */ /* 0x000fe20006000000 */
[----:B------:R-:W-:Y:S01]  /*1fa00*/  VIADD R14, R14, 0xfffffef9 ;  /* 0xfffffef90e0e7836 */ /* 0x000fe20000000000 */
[----:B------:R-:W-:Y:S02]  /*1fa10*/  ISETP.GE.AND P4, PT, R23, R241, PT ;  /* 0x000000f11700720c */ /* 0x000fe40003f86270 */
[----:B------:R-:W-:Y:S02]  /*1fa20*/  FSEL R105, R31, -INF , !P5 ;  /* 0xff8000001f697808 */ /* 0x000fe40006800000 */
[----:B------:R-:W-:-:S02]  /*1fa30*/  FSEL R33, R33, -INF , P1 ;  /* 0xff80000021217808 */ /* 0x000fc40000800000 */
[----:B------:R-:W-:Y:S02]  /*1fa40*/  ISETP.GE.AND P5, PT, R19, R241, PT ;  /* 0x000000f11300720c */ /* 0x000fe40003fa6270 */
[----:B------:R-:W-:Y:S02]  /*1fa50*/  ISETP.GE.AND P1, PT, R17, R248, PT ;  /* 0x000000f81100720c */ /* 0x000fe40003f26270 */
[----:B------:R-:W-:Y:S02]  /*1fa60*/  FMNMX3.FTZ R24, R24, R37, R131, !PT ;  /* 0x0000002518187276 */ /* 0x000fe40007810083 */
[----:B------:R-:W-:Y:S02]  /*1fa70*/  FSEL R91, R32, -INF , !P4 ;  /* 0xff800000205b7808 */ /* 0x000fe40006000000 */
[----:B------:R-:W-:Y:S02]  /*1fa80*/  ISETP.GE.AND P4, PT, R18, R241, PT ;  /* 0x000000f11200720c */ /* 0x000fe40003f86270 */
[----:B------:R-:W-:-:S02]  /*1fa90*/  FSEL R33, R33, -INF , !P5 ;  /* 0xff80000021217808 */ /* 0x000fc40006800000 */
[-C--:B------:R-:W-:Y:S02]  /*1faa0*/  ISETP.GE.AND P3, PT, R15, R248.reuse, PT ;  /* 0x000000f80f00720c */ /* 0x080fe40003f66270 */
[----:B------:R-:W-:Y:S02]  /*1fab0*/  FSEL R31, R34, -INF , P1 ;  /* 0xff800000221f7808 */ /* 0x000fe40000800000 */
[----:B------:R-:W-:Y:S02]  /*1fac0*/  ISETP.GE.AND P5, PT, R17, R241, PT ;  /* 0x000000f11100720c */ /* 0x000fe40003fa6270 */
[----:B------:R-:W-:Y:S02]  /*1fad0*/  ISETP.GE.AND P1, PT, R14, R248, PT ;  /* 0x000000f80e00720c */ /* 0x000fe40003f26270 */
[----:B------:R-:W-:Y:S02]  /*1fae0*/  FMNMX3.FTZ R24, R24, R35, R105, !PT ;  /* 0x0000002318187276 */ /* 0x000fe40007810069 */
[----:B------:R-:W-:-:S02]  /*1faf0*/  FSEL R89, R89, -INF , !P4 ;  /* 0xff80000059597808 */ /* 0x000fc40006000000 */
[----:B------:R-:W-:Y:S02]  /*1fb00*/  ISETP.GE.AND P4, PT, R15, R241, PT ;  /* 0x000000f10f00720c */ /* 0x000fe40003f86270 */
[----:B------:R-:W-:Y:S02]  /*1fb10*/  FSEL R31, R31, -INF , !P5 ;  /* 0xff8000001f1f7808 */ /* 0x000fe40006800000 */
[----:B------:R-:W-:-:S04]  /*1fb20*/  FMNMX3.FTZ R24, R24, R91, R33, !PT ;  /* 0x0000005b18187276 */ /* 0x000fc80007810021 */
[----:B------:R-:W-:Y:S02]  /*1fb30*/  FMNMX3.FTZ R24, R24, R89, R31, !PT ;  /* 0x0000005918187276 */ /* 0x000fe4000781001f */
[----:B--2---:R-:W-:Y:S02]  /*1fb40*/  FSEL R87, R95, -INF , P3 ;  /* 0xff8000005f577808 */ /* 0x004fe40001800000 */
[----:B------:R-:W-:Y:S02]  /*1fb50*/  ISETP.GE.AND P3, PT, R14, R241, PT ;  /* 0x000000f10e00720c */ /* 0x000fe40003f66270 */
[----:B------:R-:W-:Y:S02]  /*1fb60*/  FSEL R87, R87, -INF , !P4 ;  /* 0xff80000057577808 */ /* 0x000fe40006000000 */
[----:B---3--:R-:W-:-:S04]  /*1fb70*/  FSEL R86, R57, -INF , P1 ;  /* 0xff80000039567808 */ /* 0x008fc80000800000 */
[----:B------:R-:W-:-:S04]  /*1fb80*/  FSEL R86, R86, -INF , !P3 ;  /* 0xff80000056567808 */ /* 0x000fc80005800000 */
        /* <DEDUP_REMOVED lines=9> */
[----:B------:R-:W-:-:S04]  /*1fc20*/  IMAD R187, R59, 0x100, R66 ;  /* 0x000001003bbb7824 */ /* 0x000fc800078e0242 */
[----:B------:R-:W-:Y:S01]  /*1fc30*/  VIADD R187, R187, 0xfffffe08 ;  /* 0xfffffe08bbbb7836 */ /* 0x000fe20000000000 */
[----:B------:R-:W-:-:S04]  /*1fc40*/  FSEL R84, R84, -INF , P0 ;  /* 0xff80000054547808 */ /* 0x000fc80000000000 */
[----:B------:R-:W-:Y:S01]  /*1fc50*/  ISETP.GE.AND P4, PT, R187, R246, PT ;  /* 0x000000f6bb00720c */ /* 0x000fe20003f86270 */
[----:B------:R-:W-:-:S04]  /*1fc60*/  IMAD R197, R59, 0x100, R66 ;  /* 0x000001003bc57824 */ /* 0x000fc800078e0242 */
[----:B------:R-:W-:Y:S02]  /*1fc70*/  VIADD R197, R197, 0xfffffe81 ;  /* 0xfffffe81c5c57836 */ /* 0x000fe40000000000 */
[----:B--2---:R-:W-:-:S05]  /*1fc80*/  FMUL.FTZ R2, R57, R28 ;  /* 0x0000001c39027220 */ /* 0x004fca0000410000 */
[----:B------:R-:W-:-:S05]  /*1fc90*/  FSEL R2, R2, RZ, P1 ;  /* 0x000000ff02027208 */ /* 0x000fca0000800000 */
[----:B------:R-:W-:Y:S01]  /*1fca0*/  FFMA.FTZ R129, R122, R57, -R2 ;  /* 0x000000397a817223 */ /* 0x000fe20000010802 */
[----:B------:R-:W-:-:S04]  /*1fcb0*/  IMAD R122, R59, 0x100, R66 ;  /* 0x000001003b7a7824 */ /* 0x000fc800078e0242 */
[----:B------:R-:W-:Y:S01]  /*1fcc0*/  VIADD R122, R122, 0xfffffe01 ;  /* 0xfffffe017a7a7836 */ /* 0x000fe20000000000 */
[----:B------:R-:W-:-:S04]  /*1fcd0*/  ISETP.GE.AND P1, PT, R187, R247, PT ;  /* 0x000000f7bb00720c */ /* 0x000fc80003f26270 */
[C---:B------:R-:W-:Y:S02]  /*1fce0*/  ISETP.GE.AND P3, PT, R122.reuse, R247, PT ;  /* 0x000000f77a00720c */ /* 0x040fe40003f66270 */
[----:B------:R-:W-:Y:S01]  /*1fcf0*/  ISETP.GE.AND P5, PT, R122, R246, PT ;  /* 0x000000f67a00720c */ /* 0x000fe20003fa6270 */
[C-C-:B------:R-:W-:Y:S02]  /*1fd00*/  IMAD R122, R59.reuse, 0x100, R66.reuse ;  /* 0x000001003b7a7824 */ /* 0x140fe400078e0242 */
[----:B------:R-:W-:Y:S02]  /*1fd10*/  IMAD R187, R59, 0x100, R66 ;  /* 0x000001003bbb7824 */ /* 0x000fe400078e0242 */
[----:B------:R-:W-:Y:S02]  /*1fd20*/  VIADD R122, R122, 0xfffffe09 ;  /* 0xfffffe097a7a7836 */ /* 0x000fe40000000000 */
[-CC-:B------:R-:W-:Y:S01]  /*1fd30*/  FFMA.FTZ R34, R91, R57.reuse, -R2.reuse ;  /* 0x000000395b227223 */ /* 0x180fe20000010802 */
[-CC-:B------:R-:W-:Y:S01]  /*1fd40*/  FFMA.FTZ R186, R50, R57.reuse, -R2.reuse ;  /* 0x0000003932ba7223 */ /* 0x180fe20000010802 */
[----:B------:R-:W-:Y:S01]  /*1fd50*/  VIADD R187, R187, 0xfffffe10 ;  /* 0xfffffe10bbbb7836 */ /* 0x000fe20000000000 */
[----:B------:R-:W-:Y:S01]  /*1fd60*/  FSEL R91, R84, -INF , !P6 ;  /* 0xff800000545b7808 */ /* 0x000fe20007000000 */
[-CC-:B------:R-:W-:Y:S01]  /*1fd70*/  FFMA.FTZ R50, R49, R57.reuse, -R2.reuse ;  /* 0x0000003931327223 */ /* 0x180fe20000010802 */
[----:B------:R-:W-:Y:S01]  /*1fd80*/  FSEL R83, R83, -INF , P3 ;  /* 0xff80000053537808 */ /* 0x000fe20001800000 */
[----:B------:R-:W-:Y:S01]  /*1fd90*/  FFMA.FTZ R49, R40, R57, -R2 ;  /* 0x0000003928317223 */ /* 0x000fe20000010802 */
[----:B------:R-:W-:-:S02]  /*1fda0*/  ISETP.GE.AND P0, PT, R122, R247, PT ;  /* 0x000000f77a00720c */ /* 0x000fc40003f06270 */
[-C--:B------:R-:W-:Y:S01]  /*1fdb0*/  ISETP.GE.AND P6, PT, R122, R246.reuse, PT ;  /* 0x000000f67a00720c */ /* 0x080fe20003fc6270 */
[----:B------:R-:W-:Y:S02]  /*1fdc0*/  IMAD R122, R59, 0x100, R66 ;  /* 0x000001003b7a7824 */ /* 0x000fe400078e0242 */
[----:B------:R-:W-:Y:S01]  /*1fdd0*/  FFMA.FTZ R40, R97, R57, -R2 ;  /* 0x0000003961287223 */ /* 0x000fe20000010802 */
[----:B------:R-:W-:Y:S02]  /*1fde0*/  FSEL R97, R83, -INF , !P5 ;  /* 0xff80000053617808 */ /* 0x000fe40006800000 */
[C---:B------:R-:W-:Y:S01]  /*1fdf0*/  ISETP.GE.AND P3, PT, R187.reuse, R247, PT ;  /* 0x000000f7bb00720c */ /* 0x040fe20003f66270 */
[----:B------:R-:W-:Y:S01]  /*1fe00*/  VIADD R122, R122, 0xfffffe11 ;  /* 0xfffffe117a7a7836 */ /* 0x000fe20000000000 */
[----:B------:R-:W-:Y:S01]  /*1fe10*/  ISETP.GE.AND P5, PT, R187, R246, PT ;  /* 0x000000f6bb00720c */ /* 0x000fe20003fa6270 */
[----:B------:R-:W-:Y:S01]  /*1fe20*/  IMAD R187, R59, 0x100, R66 ;  /* 0x000001003bbb7824 */ /* 0x000fe200078e0242 */
[----:B------:R-:W-:Y:S01]  /*1fe30*/  FSEL R82, R82, -INF , P1 ;  /* 0xff80000052527808 */ /* 0x000fe20000800000 */
[----:B------:R-:W-:Y:S01]  /*1fe40*/  FFMA.FTZ R183, R100, R57, -R2 ;  /* 0x0000003964b77223 */ /* 0x000fe20000010802 */
[----:B------:R-:W-:Y:S01]  /*1fe50*/  ISETP.GE.AND P1, PT, R122, R247, PT ;  /* 0x000000f77a00720c */ /* 0x000fe20003f26270 */
[----:B------:R-:W-:Y:S01]  /*1fe60*/  VIADD R187, R187, 0xfffffe19 ;  /* 0xfffffe19bbbb7836 */ /* 0x000fe20000000000 */
[----:B------:R-:W-:-:S02]  /*1fe70*/  FSEL R100, R82, -INF , !P4 ;  /* 0xff80000052647808 */ /* 0x000fc40006000000 */
[----:B------:R-:W-:Y:S01]  /*1fe80*/  ISETP.GE.AND P4, PT, R122, R246, PT ;  /* 0x000000f67a00720c */ /* 0x000fe20003f86270 */
[----:B------:R-:W-:Y:S01]  /*1fe90*/  IMAD R122, R59, 0x100, R66 ;  /* 0x000001003b7a7824 */ /* 0x000fe200078e0242 */
[----:B------:R-:W-:Y:S02]  /*1fea0*/  FSEL R81, R81, -INF , P0 ;  /* 0xff80000051517808 */ /* 0x000fe40000000000 */
[----:B------:R-:W-:Y:S01]  /*1feb0*/  ISETP.GE.AND P0, PT, R235, R247, PT ;  /* 0x000000f7eb00720c */ /* 0x000fe20003f06270 */
[-CC-:B------:R-:W-:Y:S01]  /*1fec0*/  FFMA.FTZ R99, R99, R57.reuse, -R2.reuse ;  /* 0x0000003963637223 */ /* 0x180fe20000010802 */
[----:B------:R-:W-:Y:S01]  /*1fed0*/  FSEL R80, R80, -INF , P3 ;  /* 0xff80000050507808 */ /* 0x000fe20001800000 */
[----:B------:R-:W-:Y:S01]  /*1fee0*/  FFMA.FTZ R174, R98, R57, -R2 ;  /* 0x0000003962ae7223 */ /* 0x000fe20000010802 */
[----:B------:R-:W-:Y:S01]  /*1fef0*/  ISETP.GE.AND P3, PT, R187, R247, PT ;  /* 0x000000f7bb00720c */ /* 0x000fe20003f66270 */
[----:B------:R-:W-:Y:S01]  /*1ff00*/  FMUL.FTZ R30, R57, R30 ;  /* 0x0000001e391e7220 */ /* 0x000fe20000410000 */
[----:B------:R-:W-:Y:S01]  /*1ff10*/  FSEL R98, R81, -INF , !P6 ;  /* 0xff80000051627808 */ /* 0x000fe20007000000 */
[----:B------:R-:W-:Y:S01]  /*1ff20*/  VIADD R122, R122, 0xfffffe20 ;  /* 0xfffffe207a7a7836 */ /* 0x000fe20000000000 */
[----:B------:R-:W-:-:S02]  /*1ff30*/  ISETP.GE.AND P6, PT, R235, R246, PT ;  /* 0x000000f6eb00720c */ /* 0x000fc40003fc6270 */
[----:B------:R-:W-:Y:S01]  /*1ff40*/  FSEL R78, R78, -INF , P0 ;  /* 0xff8000004e4e7808 */ /* 0x000fe20000000000 */
[-CC-:B------:R-:W-:Y:S01]  /*1ff50*/  FFMA.FTZ R181, R96, R57.reuse, -R2.reuse ;  /* 0x0000003960b57223 */ /* 0x180fe20000010802 */
[----:B------:R-:W-:Y:S01]  /*1ff60*/  FSEL R235, R80, -INF , !P5 ;  /* 0xff80000050eb7808 */ /* 0x000fe20006800000 */
[-CC-:B------:R-:W-:Y:S01]  /*1ff70*/  FFMA.FTZ R126, R108, R57.reuse, -R2.reuse ;  /* 0x000000396c7e7223 */ /* 0x180fe20000010802 */
[----:B------:R-:W-:Y:S01]  /*1ff80*/  ISETP.GE.AND P5, PT, R187, R246, PT ;  /* 0x000000f6bb00720c */ /* 0x000fe20003fa6270 */
[----:B------:R-:W1:Y:S01]  /*1ff90*/  MUFU.EX2 R96, R30 ;  /* 0x0000001e00607308 */ /* 0x000e620000000800 */
[----:B------:R-:W-:Y:S02]  /*1ffa0*/  FSEL R79, R79, -INF , P1 ;  /* 0xff8000004f4f7808 */ /* 0x000fe40000800000 */
[----:B------:R-:W-:Y:S01]  /*1ffb0*/  FSEL R77, R77, -INF , P3 ;  /* 0xff8000004d4d7808 */ /* 0x000fe20001800000 */
[--C-:B------:R-:W-:Y:S01]  /*1ffc0*/  FFMA.FTZ R36, R35, R57, -R2.reuse ;  /* 0x0000003923247223 */ /* 0x100fe20000010802 */
[----:B------:R-:W2:Y:S01]  /*1ffd0*/  MUFU.EX2 R99, R99 ;  /* 0x0000006300637308 */ /* 0x000ea20000000800 */
[----:B------:R-:W-:Y:S01]  /*1ffe0*/  ISETP.GE.AND P1, PT, R122, R247, PT ;  /* 0x000000f77a00720c */ /* 0x000fe20003f26270 */
[----:B------:R-:W-:Y:S01]  /*1fff0*/  FFMA.FTZ R35, R105, R57, -R2 ;  /* 0x0000003969237223 */ /* 0x000fe20000010802 */
[----:B------:R-:W-:Y:S01]  /*20000*/  FSEL R108, R78, -INF , !P6 ;  /* 0xff8000004e6c7808 */ /* 0x000fe20007000000 */
[----:B------:R-:W-:Y:S01]  /*20010*/  IMAD R187, R59, 0x100, R66 ;  /* 0x000001003bbb7824 */ /* 0x000fe200078e0242 */
[----:B------:R-:W-:-:S02]  /*20020*/  ISETP.GE.AND P0, PT, R234, R247, PT ;  /* 0x000000f7ea00720c */ /* 0x000fc40003f06270 */
[-C--:B------:R-:W-:Y:S02]  /*20030*/  ISETP.GE.AND P6, PT, R234, R246.reuse, PT ;  /* 0x000000f6ea00720c */ /* 0x080fe40003fc6270 */
[----:B------:R-:W-:Y:S02]  /*20040*/  FSEL R105, R79, -INF , !P4 ;  /* 0xff8000004f697808 */ /* 0x000fe40006000000 */
[----:B------:R-:W-:Y:S02]  /*20050*/  FSEL R234, R77, -INF , !P5 ;  /* 0xff8000004dea7808 */ /* 0x000fe40006800000 */
[-C--:B------:R-:W-:Y:S01]  /*20060*/  ISETP.GE.AND P4, PT, R122, R246.reuse, PT ;  /* 0x000000f67a00720c */ /* 0x080fe20003f86270 */
[----:B------:R-:W-:Y:S01]  /*20070*/  IMAD R122, R59, 0x100, R66 ;  /* 0x000001003b7a7824 */ /* 0x000fe200078e0242 */
[C---:B------:R-:W-:Y:S02]  /*20080*/  ISETP.GE.AND P3, PT, R27.reuse, R247, PT ;  /* 0x000000f71b00720c */ /* 0x040fe40003f66270 */
[----:B------:R-:W-:-:S02]  /*20090*/  ISETP.GE.AND P5, PT, R27, R246, PT ;  /* 0x000000f61b00720c */ /* 0x000fc40003fa6270 */
[----:B------:R-:W-:Y:S01]  /*200a0*/  FSEL R27, R76, -INF , P1 ;  /* 0xff8000004c1b7808 */ /* 0x000fe20000800000 */
[----:B------:R-:W-:Y:S01]  /*200b0*/  VIADD R187, R187, 0xfffffe30 ;  /* 0xfffffe30bbbb7836 */ /* 0x000fe20000000000 */
[-C--:B------:R-:W-:Y:S01]  /*200c0*/  ISETP.GE.AND P1, PT, R25, R247.reuse, PT ;  /* 0x000000f71900720c */ /* 0x080fe20003f26270 */
[----:B------:R-:W-:Y:S01]  /*200d0*/  VIADD R122, R122, 0xfffffe31 ;  /* 0xfffffe317a7a7836 */ /* 0x000fe20000000000 */
[----:B------:R-:W-:Y:S02]  /*200e0*/  FSEL R27, R27, -INF , !P4 ;  /* 0xff8000001b1b7808 */ /* 0x000fe40006000000 */
[----:B------:R-:W-:Y:S02]  /*200f0*/  ISETP.GE.AND P4, PT, R25, R246, PT ;  /* 0x000000f61900720c */ /* 0x000fe40003f86270 */
[----:B------:R-:W-:Y:S02]  /*20100*/  FSEL R25, R75, -INF , P0 ;  /* 0xff8000004b197808 */ /* 0x000fe40000000000 */
[----:B------:R-:W-:-:S02]  /*20110*/  ISETP.GE.AND P0, PT, R187, R247, PT ;  /* 0x000000f7bb00720c */ /* 0x000fc40003f06270 */
[----:B------:R-:W-:Y:S01]  /*20120*/  FSEL R74, R74, -INF , P3 ;  /* 0xff8000004a4a7808 */ /* 0x000fe20001800000 */
[-C--:B-1----:R-:W-:Y:S01]  /*20130*/  FMUL.FTZ R160, R160, R96.reuse ;  /* 0x00000060a0a07220 */ /* 0x082fe20000410000 */
        /* <DEDUP_REMOVED lines=15> */
[----:B------:R-:W-:Y:S01]  /*20230*/  ISETP.GE.AND P3, PT, R122, R247, PT ;  /* 0x000000f77a00720c */ /* 0x000fe20003f66270 */
[----:B--2---:R-:W-:Y:S01]  /*20240*/  FFMA.FTZ R96, R252, R96, R99 ;  /* 0x00000060fc607223 */ /* 0x004fe20000010063 */
[----:B------:R-:W-:-:S02]  /*20250*/  FSEL R73, R73, -INF , P1 ;  /* 0xff80000049497808 */ /* 0x000fc40000800000 */
[----:B------:R-:W-:Y:S02]  /*20260*/  FSEL R25, R25, -INF , !P6 ;  /* 0xff80000019197808 */ /* 0x000fe40007000000 */
[-C--:B------:R-:W-:Y:S02]  /*20270*/  ISETP.GE.AND P6, PT, R187, R246.reuse, PT ;  /* 0x000000f6bb00720c */ /* 0x080fe40003fc6270 */
[----:B------:R-:W-:Y:S02]  /*20280*/  FSEL R252, R74, -INF , !P5 ;  /* 0xff8000004afc7808 */ /* 0x000fe40006800000 */
[----:B------:R-:W-:Y:S02]  /*20290*/  ISETP.GE.AND P1, PT, R249, R247, PT ;  /* 0x000000f7f900720c */ /* 0x000fe40003f26270 */
[----:B------:R-:W-:Y:S02]  /*202a0*/  FSEL R72, R72, -INF , P0 ;  /* 0xff80000048487808 */ /* 0x000fe40000000000 */
[----:B------:R-:W-:Y:S01]  /*202b0*/  ISETP.GE.AND P5, PT, R122, R246, PT ;  /* 0x000000f67a00720c */ /* 0x000fe20003fa6270 */
[----:B------:R-:W-:Y:S01]  /*202c0*/  IMAD R187, R59, 0x100, R66 ;  /* 0x000001003bbb7824 */ /* 0x000fe200078e0242 */
[----:B------:R-:W-:-:S02]  /*202d0*/  FSEL R122, R73, -INF , !P4 ;  /* 0xff800000497a7808 */ /* 0x000fc40006000000 */
[-C--:B------:R-:W-:Y:S02]  /*202e0*/  ISETP.GE.AND P0, PT, R231, R247.reuse, PT ;  /* 0x000000f7e700720c */ /* 0x080fe40003f06270 */
[----:B------:R-:W-:Y:S02]  /*202f0*/  FSEL R64, R64, -INF , P3 ;  /* 0xff80000040407808 */ /* 0x000fe40001800000 */
[----:B------:R-:W-:Y:S02]  /*20300*/  ISETP.GE.AND P4, PT, R249, R246, PT ;  /* 0x000000f6f900720c */ /* 0x000fe40003f86270 */
[----:B------:R-:W-:Y:S02]  /*20310*/  FSEL R249, R72, -INF , !P6 ;  /* 0xff80000048f97808 */ /* 0x000fe40007000000 */
[----:B------:R-:W-:Y:S02]  /*20320*/  ISETP.GE.AND P3, PT, R223, R247, PT ;  /* 0x000000f7df00720c */ /* 0x000fe40003f66270 */
[----:B------:R-:W-:-:S02]  /*20330*/  FSEL R58, R58, -INF , P1 ;  /* 0xff8000003a3a7808 */ /* 0x000fc40000800000 */
[-C--:B------:R-:W-:Y:S01]  /*20340*/  ISETP.GE.AND P6, PT, R231, R246.reuse, PT ;  /* 0x000000f6e700720c */ /* 0x080fe20003fc6270 */
[----:B------:R-:W-:Y:S01]  /*20350*/  VIADD R187, R187, 0xfffffe49 ;  /* 0xfffffe49bbbb7836 */ /* 0x000fe20000000000 */
[----:B------:R-:W-:Y:S02]  /*20360*/  FSEL R231, R64, -INF , !P5 ;  /* 0xff80000040e77808 */ /* 0x000fe40006800000 */
[----:B------:R-:W-:Y:S02]  /*20370*/  FSEL R11, R11, -INF , P0 ;  /* 0xff8000000b0b7808 */ /* 0x000fe40000000000 */
[----:B------:R-:W-:Y:S02]  /*20380*/  ISETP.GE.AND P5, PT, R223, R246, PT ;  /* 0x000000f6df00720c */ /* 0x000fe40003fa6270 */
[----:B------:R-:W-:Y:S02]  /*20390*/  ISETP.GE.AND P1, PT, R221, R247, PT ;  /* 0x000000f7dd00720c */ /* 0x000fe40003f26270 */
[----:B------:R-:W-:-:S02]  /*203a0*/  FSEL R223, R58, -INF , !P4 ;  /* 0xff8000003adf7808 */ /* 0x000fc40006000000 */
[----:B------:R-:W-:Y:S02]  /*203b0*/  FSEL R10, R10, -INF , P3 ;  /* 0xff8000000a0a7808 */ /* 0x000fe40001800000 */
[-C--:B------:R-:W-:Y:S02]  /*203c0*/  ISETP.GE.AND P4, PT, R221, R246.reuse, PT ;  /* 0x000000f6dd00720c */ /* 0x080fe40003f86270 */
[-C--:B------:R-:W-:Y:S02]  /*203d0*/  ISETP.GE.AND P0, PT, R219, R247.reuse, PT ;  /* 0x000000f7db00720c */ /* 0x080fe40003f06270 */
[----:B------:R-:W-:Y:S02]  /*203e0*/  FSEL R221, R11, -INF , !P6 ;  /* 0xff8000000bdd7808 */ /* 0x000fe40007000000 */
[----:B------:R-:W-:Y:S02]  /*203f0*/  ISETP.GE.AND P6, PT, R219, R246, PT ;  /* 0x000000f6db00720c */ /* 0x000fe40003fc6270 */
[----:B------:R-:W-:-:S02]  /*20400*/  ISETP.GE.AND P3, PT, R187, R247, PT ;  /* 0x000000f7bb00720c */ /* 0x000fc40003f66270 */
[----:B------:R-:W-:Y:S02]  /*20410*/  FSEL R85, R85, -INF , P1 ;  /* 0xff80000055557808 */ /* 0x000fe40000800000 */
[----:B------:R-:W-:Y:S01]  /*20420*/  FSEL R219, R10, -INF , !P5 ;  /* 0xff8000000adb7808 */ /* 0x000fe20006800000 */
[----:B------:R-:W-:Y:S01]  /*20430*/  FFMA.FTZ R38, R37, R57, -R2 ;  /* 0x0000003925267223 */ /* 0x000fe20000010802 */
[----:B------:R-:W-:Y:S01]  /*20440*/  ISETP.GE.AND P5, PT, R187, R246, PT ;  /* 0x000000f6bb00720c */ /* 0x000fe20003fa6270 */
[----:B------:R-:W-:Y:S01]  /*20450*/  IMAD R187, R59, 0x100, R66 ;  /* 0x000001003bbb7824 */ /* 0x000fe200078e0242 */
[----:B------:R-:W-:Y:S01]  /*20460*/  ISETP.GE.AND P1, PT, R217, R247, PT ;  /* 0x000000f7d900720c */ /* 0x000fe20003f26270 */
[----:B------:R-:W-:Y:S01]  /*20470*/  FFMA.FTZ R37, R131, R57, -R2 ;  /* 0x0000003983257223 */ /* 0x000fe20000010802 */
[----:B------:R-:W-:Y:S02]  /*20480*/  FSEL R102, R102, -INF , P0 ;  /* 0xff80000066667808 */ /* 0x000fe40000000000 */
[----:B------:R-:W-:-:S02]  /*20490*/  FSEL R131, R85, -INF , !P4 ;  /* 0xff80000055837808 */ /* 0x000fc40006000000 */
[----:B------:R-:W-:Y:S01]  /*204a0*/  FSEL R103, R103, -INF , P3 ;  /* 0xff80000067677808 */ /* 0x000fe20001800000 */
[----:B------:R-:W-:Y:S01]  /*204b0*/  VIADD R187, R187, 0xfffffe59 ;  /* 0xfffffe59bbbb7836 */ /* 0x000fe20000000000 */
[-C--:B------:R-:W-:Y:S02]  /*204c0*/  ISETP.GE.AND P4, PT, R217, R246.reuse, PT ;  /* 0x000000f6d900720c */ /* 0x080fe40003f86270 */
[----:B------:R-:W-:Y:S02]  /*204d0*/  FSEL R217, R102, -INF , !P6 ;  /* 0xff80000066d97808 */ /* 0x000fe40007000000 */
[----:B------:R-:W-:Y:S02]  /*204e0*/  FSEL R106, R106, -INF , P1 ;  /* 0xff8000006a6a7808 */ /* 0x000fe40000800000 */
[C---:B------:R-:W-:Y:S02]  /*204f0*/  ISETP.GE.AND P0, PT, R215.reuse, R247, PT ;  /* 0x000000f7d700720c */ /* 0x040fe40003f06270 */
[----:B------:R-:W-:-:S02]  /*20500*/  ISETP.GE.AND P6, PT, R215, R246, PT ;  /* 0x000000f6d700720c */ /* 0x000fc40003fc6270 */
[----:B------:R-:W-:Y:S02]  /*20510*/  FSEL R215, R103, -INF , !P5 ;  /* 0xff80000067d77808 */ /* 0x000fe40006800000 */
[CC--:B------:R-:W-:Y:S02]  /*20520*/  ISETP.GE.AND P3, PT, R213.reuse, R247.reuse, PT ;  /* 0x000000f7d500720c */ /* 0x0c0fe40003f66270 */
[-C--:B------:R-:W-:Y:S02]  /*20530*/  ISETP.GE.AND P5, PT, R213, R246.reuse, PT ;  /* 0x000000f6d500720c */ /* 0x080fe40003fa6270 */
[----:B------:R-:W-:Y:S02]  /*20540*/  FSEL R213, R106, -INF , !P4 ;  /* 0xff8000006ad57808 */ /* 0x000fe40006000000 */
[C---:B------:R-:W-:Y:S02]  /*20550*/  ISETP.GE.AND P1, PT, R187.reuse, R247, PT ;  /* 0x000000f7bb00720c */ /* 0x040fe40003f26270 */
[----:B------:R-:W-:Y:S01]  /*20560*/  ISETP.GE.AND P4, PT, R187, R246, PT ;  /* 0x000000f6bb00720c */ /* 0x000fe20003f86270 */
[----:B------:R-:W-:Y:S01]  /*20570*/  IMAD R187, R59, 0x100, R66 ;  /* 0x000001003bbb7824 */ /* 0x000fe200078e0242 */
[----:B------:R-:W-:Y:S01]  /*20580*/  FSEL R107, R107, -INF , P0 ;  /* 0xff8000006b6b7808 */ /* 0x000fe20000000000 */
[----:B------:R-:W-:-:S02]  /*20590*/  FFMA.FTZ R184, R48, R57, -R2 ;  /* 0x0000003930b87223 */ /* 0x000fc40000010802 */
[----:B------:R-:W-:Y:S02]  /*205a0*/  VIADD R187, R187, 0xfffffe61 ;  /* 0xfffffe61bbbb7836 */ /* 0x000fe40000000000 */
[--C-:B------:R-:W-:Y:S01]  /*205b0*/  FFMA.FTZ R48, R47, R57, -R2.reuse ;  /* 0x000000392f307223 */ /* 0x100fe20000010802 */
[----:B------:R-:W-:Y:S01]  /*205c0*/  ISETP.GE.AND P0, PT, R211, R247, PT ;  /* 0x000000f7d300720c */ /* 0x000fe20003f06270 */
[----:B------:R-:W-:Y:S01]  /*205d0*/  FFMA.FTZ R47, R185, R57, -R2 ;  /* 0x00000039b92f7223 */ /* 0x000fe20000010802 */
[----:B------:R-:W-:Y:S02]  /*205e0*/  FSEL R110, R110, -INF , P3 ;  /* 0xff8000006e6e7808 */ /* 0x000fe40001800000 */
        /* <DEDUP_REMOVED lines=15> */
[-C--:B------:R-:W-:Y:S02]  /*206e0*/  ISETP.GE.AND P6, PT, R207, R246.reuse, PT ;  /* 0x000000f6cf00720c */ /* 0x080fe40003fc6270 */
[----:B------:R-:W-:Y:S02]  /*206f0*/  FSEL R207, R115, -INF , !P5 ;  /* 0xff80000073cf7808 */ /* 0x000fe40006800000 */
[----:B------:R-:W-:Y:S02]  /*20700*/  ISETP.GE.AND P1, PT, R205, R247, PT ;  /* 0x000000f7cd00720c */ /* 0x000fe40003f26270 */
[----:B------:R-:W-:Y:S02]  /*20710*/  FSEL R119, R119, -INF , P0 ;  /* 0xff80000077777808 */ /* 0x000fe40000000000 */
[----:B------:R-:W-:Y:S01]  /*20720*/  ISETP.GE.AND P5, PT, R193, R246, PT ;  /* 0x000000f6c100720c */ /* 0x000fe20003fa6270 */
[----:B------:R-:W-:Y:S01]  /*20730*/  FFMA.FTZ R172, R94, R57, -R2 ;  /* 0x000000395eac7223 */ /* 0x000fe20000010802 */
[----:B------:R-:W-:-:S02]  /*20740*/  FSEL R193, R118, -INF , !P4 ;  /* 0xff80000076c17808 */ /* 0x000fc40006000000 */
[-C--:B------:R-:W-:Y:S02]  /*20750*/  ISETP.GE.AND P0, PT, R203, R247.reuse, PT ;  /* 0x000000f7cb00720c */ /* 0x080fe40003f06270 */
[----:B------:R-:W-:Y:S01]  /*20760*/  FSEL R121, R121, -INF , P3 ;  /* 0xff80000079797808 */ /* 0x000fe20001800000 */
[----:B------:R-:W-:Y:S01]  /*20770*/  IMAD R94, R59, 0x100, R66 ;  /* 0x000001003b5e7824 */ /* 0x000fe200078e0242 */
[----:B------:R-:W-:Y:S02]  /*20780*/  ISETP.GE.AND P4, PT, R205, R246, PT ;  /* 0x000000f6cd00720c */ /* 0x000fe40003f86270 */
[----:B------:R-:W-:Y:S02]  /*20790*/  FSEL R205, R119, -INF , !P6 ;  /* 0xff80000077cd7808 */ /* 0x000fe40007000000 */
[----:B------:R-:W-:Y:S02]  /*207a0*/  ISETP.GE.AND P3, PT, R201, R247, PT ;  /* 0x000000f7c900720c */ /* 0x000fe40003f66270 */
[----:B------:R-:W-:-:S02]  /*207b0*/  FSEL R123, R123, -INF , P1 ;  /* 0xff8000007b7b7808 */ /* 0x000fc40000800000 */
[-C--:B------:R-:W-:Y:S02]  /*207c0*/  ISETP.GE.AND P6, PT, R203, R246.reuse, PT ;  /* 0x000000f6cb00720c */ /* 0x080fe40003fc6270 */
[----:B------:R-:W-:Y:S02]  /*207d0*/  FSEL R203, R121, -INF , !P5 ;  /* 0xff80000079cb7808 */ /* 0x000fe40006800000 */
[----:B------:R-:W-:Y:S01]  /*207e0*/  FSEL R125, R125, -INF , P0 ;  /* 0xff8000007d7d7808 */ /* 0x000fe20000000000 */
[----:B------:R-:W-:Y:S01]  /*207f0*/  VIADD R94, R94, 0xfffffe88 ;  /* 0xfffffe885e5e7836 */ /* 0x000fe20000000000 */
[----:B------:R-:W-:Y:S02]  /*20800*/  ISETP.GE.AND P5, PT, R201, R246, PT ;  /* 0x000000f6c900720c */ /* 0x000fe40003fa6270 */
[----:B------:R-:W-:Y:S02]  /*20810*/  FSEL R201, R123, -INF , !P4 ;  /* 0xff8000007bc97808 */ /* 0x000fe40006000000 */
[----:B------:R-:W-:-:S02]  /*20820*/  FSEL R127, R127, -INF , P3 ;  /* 0xff8000007f7f7808 */ /* 0x000fc40001800000 */
[CC--:B------:R-:W-:Y:S02]  /*20830*/  ISETP.GE.AND P1, PT, R199.reuse, R247.reuse, PT ;  /* 0x000000f7c700720c */ /* 0x0c0fe40003f26270 */
[-C--:B------:R-:W-:Y:S02]  /*20840*/  ISETP.GE.AND P4, PT, R199, R246.reuse, PT ;  /* 0x000000f6c700720c */ /* 0x080fe40003f86270 */
[----:B------:R-:W-:Y:S02]  /*20850*/  FSEL R199, R125, -INF , !P6 ;  /* 0xff8000007dc77808 */ /* 0x000fe40007000000 */
[C---:B------:R-:W-:Y:S02]  /*20860*/  ISETP.GE.AND P0, PT, R197.reuse, R247, PT ;  /* 0x000000f7c500720c */ /* 0x040fe40003f06270 */
[----:B------:R-:W-:Y:S02]  /*20870*/  ISETP.GE.AND P6, PT, R197, R246, PT ;  /* 0x000000f6c500720c */ /* 0x000fe40003fc6270 */
[----:B------:R-:W-:Y:S01]  /*20880*/  FSEL R197, R127, -INF , !P5 ;  /* 0xff8000007fc57808 */ /* 0x000fe20006800000 */
[----:B------:R-:W-:Y:S01]  /*20890*/  FFMA.FTZ R191, R90, R57, -R2 ;  /* 0x000000395abf7223 */ /* 0x000fe20000010802 */
[----:B------:R-:W-:-:S02]  /*208a0*/  ISETP.GE.AND P3, PT, R94, R247, PT ;  /* 0x000000f75e00720c */ /* 0x000fc40003f66270 */
[----:B------:R-:W-:Y:S01]  /*208b0*/  ISETP.GE.AND P5, PT, R94, R246, PT ;  /* 0x000000f65e00720c */ /* 0x000fe20003fa6270 */
[C-C-:B------:R-:W-:Y:S02]  /*208c0*/  IMAD R94, R59.reuse, 0x100, R66.reuse ;  /* 0x000001003b5e7824 */ /* 0x140fe400078e0242 */
[----:B------:R-:W-:Y:S01]  /*208d0*/  IMAD R90, R59, 0x100, R66 ;  /* 0x000001003b5a7824 */ /* 0x000fe200078e0242 */
[----:B------:R-:W-:Y:S01]  /*208e0*/  FSEL R130, R130, -INF , P0 ;  /* 0xff80000082827808 */ /* 0x000fe20000000000 */
[----:B------:R-:W-:Y:S02]  /*208f0*/  VIADD R94, R94, 0xfffffe90 ;  /* 0xfffffe905e5e7836 */ /* 0x000fe40000000000 */
[-CC-:B------:R-:W-:Y:S01]  /*20900*/  FFMA.FTZ R180, R44, R57.reuse, -R2.reuse ;  /* 0x000000392cb47223 */ /* 0x180fe20000010802 */
[----:B------:R-:W-:Y:S01]  /*20910*/  VIADD R90, R90, 0xfffffe89 ;  /* 0xfffffe895a5a7836 */ /* 0x000fe20000000000 */
[----:B------:R-:W-:Y:S01]  /*20920*/  FSEL R128, R128, -INF , P1 ;  /* 0xff80000080807808 */ /* 0x000fe20000800000 */
[-CC-:B------:R-:W-:Y:S01]  /*20930*/  FFMA.FTZ R182, R46, R57.reuse, -R2.reuse ;  /* 0x000000392eb67223 */ /* 0x180fe20000010802 */
[-CC-:B------:R-:W-:Y:S01]  /*20940*/  FFMA.FTZ R44, R43, R57.reuse, -R2.reuse ;  /* 0x000000392b2c7223 */ /* 0x180fe20000010802 */
[-CC-:B------:R-:W-:Y:S01]  /*20950*/  FFMA.FTZ R46, R45, R57.reuse, -R2.reuse ;  /* 0x000000392d2e7223 */ /* 0x180fe20000010802 */
[-CC-:B------:R-:W-:Y:S01]  /*20960*/  FFMA.FTZ R43, R177, R57.reuse, -R2.reuse ;  /* 0x00000039b12b7223 */ /* 0x180fe20000010802 */
[----:B------:R-:W-:Y:S01]  /*20970*/  FFMA.FTZ R45, R179, R57, -R2 ;  /* 0x00000039b32d7223 */ /* 0x000fe20000010802 */
[----:B------:R-:W-:-:S02]  /*20980*/  FSEL R177, R130, -INF , !P6 ;  /* 0xff80000082b17808 */ /* 0x000fc40007000000 */
[----:B------:R-:W-:Y:S02]  /*20990*/  FSEL R179, R128, -INF , !P4 ;  /* 0xff80000080b37808 */ /* 0x000fe40006000000 */
[CC--:B------:R-:W-:Y:S02]  /*209a0*/  ISETP.GE.AND P0, PT, R94.reuse, R247.reuse, PT ;  /* 0x000000f75e00720c */ /* 0x0c0fe40003f06270 */
[-C--:B------:R-:W-:Y:S01]  /*209b0*/  ISETP.GE.AND P6, PT, R94, R246.reuse, PT ;  /* 0x000000f65e00720c */ /* 0x080fe20003fc6270 */
[C-C-:B------:R-:W-:Y:S01]  /*209c0*/  IMAD R94, R59.reuse, 0x100, R66.reuse ;  /* 0x000001003b5e7824 */ /* 0x140fe200078e0242 */
[C---:B------:R-:W-:Y:S02]  /*209d0*/  ISETP.GE.AND P1, PT, R90.reuse, R247, PT ;  /* 0x000000f75a00720c */ /* 0x040fe40003f26270 */
[----:B------:R-:W-:Y:S01]  /*209e0*/  ISETP.GE.AND P4, PT, R90, R246, PT ;  /* 0x000000f65a00720c */ /* 0x000fe20003f86270 */
[----:B------:R-:W-:Y:S01]  /*209f0*/  IMAD R90, R59, 0x100, R66 ;  /* 0x000001003b5a7824 */ /* 0x000fe200078e0242 */
[----:B------:R-:W-:Y:S01]  /*20a00*/  FSEL R173, R173, -INF , P1 ;  /* 0xff800000adad7808 */ /* 0x000fe20000800000 */
[----:B------:R-:W-:-:S02]  /*20a10*/  VIADD R94, R94, 0xfffffe98 ;  /* 0xfffffe985e5e7836 */ /* 0x000fc40000000000 */
[-CC-:B------:R-:W-:Y:S01]  /*20a20*/  FFMA.FTZ R52, R51, R57.reuse, -R2.reuse ;  /* 0x0000003933347223 */ /* 0x180fe20000010802 */
[----:B------:R-:W-:Y:S01]  /*20a30*/  VIADD R90, R90, 0xfffffe91 ;  /* 0xfffffe915a5a7836 */ /* 0x000fe20000000000 */
[----:B------:R-:W-:Y:S01]  /*20a40*/  FSEL R166, R166, -INF , P3 ;  /* 0xff800000a6a67808 */ /* 0x000fe20001800000 */
[-CC-:B------:R-:W-:Y:S01]  /*20a50*/  FFMA.FTZ R51, R42, R57.reuse, -R2.reuse ;  /* 0x000000392a337223 */ /* 0x180fe20000010802 */
[-CC-:B------:R-:W-:Y:S01]  /*20a60*/  FFMA.FTZ R42, R41, R57.reuse, -R2.reuse ;  /* 0x00000039292a7223 */ /* 0x180fe20000010802 */
[----:B------:R-:W-:Y:S01]  /*20a70*/  FFMA.FTZ R41, R175, R57, -R2 ;  /* 0x00000039af297223 */ /* 0x000fe20000010802 */
[----:B------:R-:W-:Y:S02]  /*20a80*/  FSEL R173, R173, -INF , !P4 ;  /* 0xff800000adad7808 */ /* 0x000fe40006000000 */
[----:B------:R-:W-:Y:S02]  /*20a90*/  FSEL R175, R166, -INF , !P5 ;  /* 0xff800000a6af7808 */ /* 0x000fe40006800000 */
[----:B------:R-:W-:-:S02]  /*20aa0*/  ISETP.GE.AND P1, PT, R94, R247, PT ;  /* 0x000000f75e00720c */ /* 0x000fc40003f26270 */
[-C--:B------:R-:W-:Y:S01]  /*20ab0*/  ISETP.GE.AND P4, PT, R94, R246.reuse, PT ;  /* 0x000000f65e00720c */ /* 0x080fe20003f86270 */
[C-C-:B------:R-:W-:Y:S01]  /*20ac0*/  IMAD R94, R59.reuse, 0x100, R66.reuse ;  /* 0x000001003b5e7824 */ /* 0x140fe200078e0242 */
[C---:B------:R-:W-:Y:S02]  /*20ad0*/  ISETP.GE.AND P3, PT, R90.reuse, R247, PT ;  /* 0x000000f75a00720c */ /* 0x040fe40003f66270 */
[----:B------:R-:W-:Y:S01]  /*20ae0*/  ISETP.GE.AND P5, PT, R90, R246, PT ;  /* 0x000000f65a00720c */ /* 0x000fe20003fa6270 */
[----:B------:R-:W-:Y:S02]  /*20af0*/  IMAD R90, R59, 0x100, R66 ;  /* 0x000001003b5a7824 */ /* 0x000fe400078e0242 */
[-CC-:B------:R-:W-:Y:S01]  /*20b00*/  FFMA.FTZ R188, R88, R57.reuse, -R2.reuse ;  /* 0x0000003958bc7223 */ /* 0x180fe20000010802 */
[----:B------:R-:W-:Y:S01]  /*20b10*/  FFMA.FTZ R32, R89, R57, -R2 ;  /* 0x0000003959207223 */ /* 0x000fe20000010802 */
[----:B------:R-:W-:Y:S01]  /*20b20*/  VIADD R94, R94, 0xfffffea0 ;  /* 0xfffffea05e5e7836 */ /* 0x000fe20000000000 */
[----:B------:R-:W-:Y:S01]  /*20b30*/  FSEL R88, R178, -INF , P3 ;  /* 0xff800000b2587808 */ /* 0x000fe20001800000 */
[----:B------:R-:W-:Y:S01]  /*20b40*/  VIADD R90, R90, 0xfffffe99 ;  /* 0xfffffe995a5a7836 */ /* 0x000fe20000000000 */
[----:B------:R-:W-:-:S02]  /*20b50*/  FSEL R89, R176, -INF , P0 ;  /* 0xff800000b0597808 */ /* 0x000fc40000000000 */
[----:B------:R-:W-:Y:S02]  /*20b60*/  FSEL R88, R88, -INF , !P5 ;  /* 0xff80000058587808 */ /* 0x000fe40006800000 */
[----:B------:R-:W-:Y:S02]  /*20b70*/  FSEL R89, R89, -INF , !P6 ;  /* 0xff80000059597808 */ /* 0x000fe40007000000 */
[CC--:B------:R-:W-:Y:S02]  /*20b80*/  ISETP.GE.AND P3, PT, R94.reuse, R247.reuse, PT ;  /* 0x000000f75e00720c */ /* 0x0c0fe40003f66270 */
[-C--:B------:R-:W-:Y:S01]  /*20b90*/  ISETP.GE.AND P5, PT, R94, R246.reuse, PT ;  /* 0x000000f65e00720c */ /* 0x080fe20003fa6270 */
[C-C-:B------:R-:W-:Y:S01]  /*20ba0*/  IMAD R94, R59.reuse, 0x100, R66.reuse ;  /* 0x000001003b5e7824 */ /* 0x140fe200078e0242 */
[C---:B------:R-:W-:Y:S02]  /*20bb0*/  ISETP.GE.AND P0, PT, R90.reuse, R247, PT ;  /* 0x000000f75a00720c */ /* 0x040fe40003f06270 */
[----:B------:R-:W-:Y:S01]  /*20bc0*/  ISETP.GE.AND P6, PT, R90, R246, PT ;  /* 0x000000f65a00720c */ /* 0x000fe20003fc6270 */
[----:B------:R-:W-:-:S02]  /*20bd0*/  IMAD R90, R59, 0x100, R66 ;  /* 0x000001003b5a7824 */ /* 0x000fc400078e0242 */
        /* <DEDUP_REMOVED lines=32> */
[----:B------:R-:W-:Y:S01]  /*20de0*/  VIADD R94, R94, 0xfffffea8 ;  /* 0xfffffea85e5e7836 */ /* 0x000fe20000000000 */
[----:B------:R-:W-:Y:S01]  /*20df0*/  FSEL R86, R198, -INF , P0 ;  /* 0xff800000c6567808 */ /* 0x000fe20000000000 */
[----:B------:R-:W-:Y:S01]  /*20e00*/  VIADD R90, R90, 0xfffffea1 ;  /* 0xfffffea15a5a7836 */ /* 0x000fe20000000000 */
[----:B------:R-:W-:Y:S01]  /*20e10*/  FSEL R87, R196, -INF , P1 ;  /* 0xff800000c4577808 */ /* 0x000fe20000800000 */
[----:B------:R1:W5:Y:S01]  /*20e20*/  LDL.LU R233, [R1+0x4c] ;  /* 0x00004c0001e97983 */ /* 0x0003620000300800 */
[----:B------:R-:W-:-:S02]  /*20e30*/  FSEL R86, R86, -INF , !P6 ;  /* 0xff80000056567808 */ /* 0x000fc40007000000 */
[----:B------:R-:W-:Y:S01]  /*20e40*/  FSEL R87, R87, -INF , !P4 ;  /* 0xff80000057577808 */ /* 0x000fe20006000000 */
[----:B------:R1:W5:Y:S01]  /*20e50*/  LDL.LU R232, [R1+0x48] ;  /* 0x0000480001e87983 */ /* 0x0003620000300800 */
[CC--:B------:R-:W-:Y:S02]  /*20e60*/  ISETP.GE.AND P0, PT, R94.reuse, R247.reuse, PT ;  /* 0x000000f75e00720c */ /* 0x0c0fe40003f06270 */
[-C--:B------:R-:W-:Y:S01]  /*20e70*/  ISETP.GE.AND P6, PT, R94, R246.reuse, PT ;  /* 0x000000f65e00720c */ /* 0x080fe20003fc6270 */
[C-C-:B------:R-:W-:Y:S01]  /*20e80*/  IMAD R94, R59.reuse, 0x100, R66.reuse ;  /* 0x000001003b5e7824 */ /* 0x140fe200078e0242 */
[CC--:B------:R-:W-:Y:S01]  /*20e90*/  ISETP.GE.AND P1, PT, R90.reuse, R247.reuse, PT ;  /* 0x000000f75a00720c */ /* 0x0c0fe20003f26270 */
[----:B------:R1:W5:Y:S01]  /*20ea0*/  LDL.LU R230, [R1+0x44] ;  /* 0x0000440001e67983 */ /* 0x0003620000300800 */
[----:B------:R-:W-:Y:S01]  /*20eb0*/  ISETP.GE.AND P4, PT, R90, R246, PT ;  /* 0x000000f65a00720c */ /* 0x000fe20003f86270 */
[----:B------:R-:W-:Y:S01]  /*20ec0*/  IMAD R90, R59, 0x100, R66 ;  /* 0x000001003b5a7824 */ /* 0x000fe200078e0242 */
[----:B------:R-:W-:Y:S01]  /*20ed0*/  FSEL R84, R202, -INF , P1 ;  /* 0xff800000ca547808 */ /* 0x000fe20000800000 */
[----:B------:R-:W-:Y:S01]  /*20ee0*/  VIADD R94, R94, 0xfffffeb0 ;  /* 0xfffffeb05e5e7836 */ /* 0x000fe20000000000 */
[----:B------:R-:W-:Y:S01]  /*20ef0*/  FSEL R85, R200, -INF , P3 ;  /* 0xff800000c8557808 */ /* 0x000fe20001800000 */
[----:B------:R-:W-:Y:S01]  /*20f00*/  VIADD R90, R90, 0xfffffea9 ;  /* 0xfffffea95a5a7836 */ /* 0x000fe20000000000 */
[----:B------:R-:W-:Y:S01]  /*20f10*/  FSEL R84, R84, -INF , !P4 ;  /* 0xff80000054547808 */ /* 0x000fe20006000000 */
[----:B------:R1:W5:Y:S01]  /*20f20*/  LDL.LU R229, [R1+0x40] ;  /* 0x0000400001e57983 */ /* 0x0003620000300800 */
[----:B------:R-:W-:-:S02]  /*20f30*/  ISETP.GE.AND P1, PT, R94, R247, PT ;  /* 0x000000f75e00720c */ /* 0x000fc40003f26270 */
[-C--:B------:R-:W-:Y:S01]  /*20f40*/  ISETP.GE.AND P4, PT, R94, R246.reuse, PT ;  /* 0x000000f65e00720c */ /* 0x080fe20003f86270 */
[----:B------:R-:W-:Y:S01]  /*20f50*/  IMAD R94, R59, 0x100, R66 ;  /* 0x000001003b5e7824 */ /* 0x000fe200078e0242 */
[----:B------:R-:W-:Y:S01]  /*20f60*/  ISETP.GE.AND P3, PT, R90, R247, PT ;  /* 0x000000f75a00720c */ /* 0x000fe20003f66270 */
[----:B------:R1:W5:Y:S01]  /*20f70*/  LDL.LU R227, [R1+0x3c] ;  /* 0x00003c0001e37983 */ /* 0x0003620000300800 */
[----:B------:R-:W-:Y:S01]  /*20f80*/  FSEL R85, R85, -INF , !P5 ;  /* 0xff80000055557808 */ /* 0x000fe20006800000 */
[----:B------:R-:W-:Y:S01]  /*20f90*/  VIADD R94, R94, 0xfffffeb8 ;  /* 0xfffffeb85e5e7836 */ /* 0x000fe20000000000 */
[----:B------:R-:W-:Y:S01]  /*20fa0*/  ISETP.GE.AND P5, PT, R90, R246, PT ;  /* 0x000000f65a00720c */ /* 0x000fe20003fa6270 */
[----:B------:R1:W5:Y:S01]  /*20fb0*/  LDL.LU R226, [R1+0x38] ;  /* 0x0000380001e27983 */ /* 0x0003620000300800 */
[----:B------:R-:W-:-:S03]  /*20fc0*/  FSEL R82, R206, -INF , P3 ;  /* 0xff800000ce527808 */ /* 0x000fc60001800000 */
[----:B------:R1:W5:Y:S01]  /*20fd0*/  LDL.LU R225, [R1+0x34] ;  /* 0x0000340001e17983 */ /* 0x0003620000300800 */
[----:B------:R-:W-:-:S03]  /*20fe0*/  FSEL R82, R82, -INF , !P5 ;  /* 0xff80000052527808 */ /* 0x000fc60006800000 */
[----:B------:R1:W5:Y:S01]  /*20ff0*/  LDL.LU R224, [R1+0x30] ;  /* 0x0000300001e07983 */ /* 0x0003620000300800 */
[----:B------:R-:W-:-:S03]  /*21000*/  ISETP.GE.AND P3, PT, R94, R247, PT ;  /* 0x000000f75e00720c */ /* 0x000fc60003f66270 */
[----:B------:R1:W5:Y:S01]  /*21010*/  LDL.LU R220, [R1+0x2c] ;  /* 0x00002c0001dc7983 */ /* 0x0003620000300800 */
[----:B------:R-:W-:-:S03]  /*21020*/  ISETP.GE.AND P5, PT, R94, R246, PT ;  /* 0x000000f65e00720c */ /* 0x000fc60003fa6270 */
[----:B------:R1:W5:Y:S04]  /*21030*/  LDL.LU R167, [R1+0x28] ;  /* 0x0000280001a77983 */ /* 0x0003680000300800 */
[----:B------:R1:W5:Y:S04]  /*21040*/  LDL.LU R65, [R1+0x24] ;  /* 0x0000240001417983 */ /* 0x0003680000300800 */
[----:B------:R-:W2:Y:S01]  /*21050*/  LDL.LU R94, [R1] ;  /* 0x00000000015e7983 */ /* 0x000ea20000300800 */
        /* <DEDUP_REMOVED lines=15> */
[----:B------:R-:W-:Y:S01]  /*21150*/  FMNMX3.FTZ R10, R10, R199, R197, !PT ;  /* 0x000000c70a0a7276 */ /* 0x000fe200078100c5 */
[----:B------:R-:W-:-:S03]  /*21160*/  IMAD R90, R59, 0x100, R66 ;  /* 0x000001003b5a7824 */ /* 0x000fc600078e0242 */
[----:B------:R-:W-:Y:S01]  /*21170*/  FMNMX3.FTZ R10, R10, R179, R177, !PT ;  /* 0x000000b30a0a7276 */ /* 0x000fe200078100b1 */
[----:B------:R-:W-:Y:S01]  /*21180*/  VIADD R90, R90, 0xfffffeb1 ;  /* 0xfffffeb15a5a7836 */ /* 0x000fe20000000000 */
[----:B------:R-:W-:Y:S02]  /*21190*/  FSEL R83, R204, -INF , P0 ;  /* 0xff800000cc537808 */ /* 0x000fe40000000000 */
[----:B------:R-:W-:Y:S01]  /*211a0*/  FMNMX3.FTZ R10, R10, R175, R173, !PT ;  /* 0x000000af0a0a7276 */ /* 0x000fe200078100ad */
[----:B------:R-:W-:Y:S01]  /*211b0*/  IMAD R79, R59, 0x100, R66 ;  /* 0x000001003b4f7824 */ /* 0x000fe200078e0242 */
[----:B------:R-:W-:Y:S02]  /*211c0*/  FSEL R83, R83, -INF , !P6 ;  /* 0xff80000053537808 */ /* 0x000fe40007000000 */
[----:B------:R-:W-:Y:S02]  /*211d0*/  FMNMX3.FTZ R10, R10, R89, R88, !PT ;  /* 0x000000590a0a7276 */ /* 0x000fe40007810058 */
[----:B------:R-:W-:-:S02]  /*211e0*/  ISETP.GE.AND P0, PT, R90, R247, PT ;  /* 0x000000f75a00720c */ /* 0x000fc40003f06270 */
[----:B------:R-:W-:Y:S01]  /*211f0*/  ISETP.GE.AND P6, PT, R90, R246, PT ;  /* 0x000000f65a00720c */ /* 0x000fe20003fc6270 */
[----:B------:R-:W-:Y:S01]  /*21200*/  IMAD R90, R59, 0x100, R66 ;  /* 0x000001003b5a7824 */ /* 0x000fe200078e0242 */
[----:B------:R-:W-:Y:S01]  /*21210*/  FMNMX3.FTZ R10, R10, R87, R86, !PT ;  /* 0x000000570a0a7276 */ /* 0x000fe20007810056 */
[----:B------:R-:W-:Y:S01]  /*21220*/  VIADD R79, R79, 0xfffffeb9 ;  /* 0xfffffeb94f4f7836 */ /* 0x000fe20000000000 */
[----:B------:R-:W-:Y:S01]  /*21230*/  FSEL R81, R208, -INF , P1 ;  /* 0xff800000d0517808 */ /* 0x000fe20000800000 */
[----:B------:R-:W-:Y:S01]  /*21240*/  VIADD R90, R90, 0xfffffec0 ;  /* 0xfffffec05a5a7836 */ /* 0x000fe20000000000 */
[----:B------:R-:W-:Y:S02]  /*21250*/  FSEL R80, R210, -INF , P0 ;  /* 0xff800000d2507808 */ /* 0x000fe40000000000 */
[----:B------:R-:W-:Y:S02]  /*21260*/  ISETP.GE.AND P1, PT, R79, R247, PT ;  /* 0x000000f74f00720c */ /* 0x000fe40003f26270 */
[----:B------:R-:W-:-:S02]  /*21270*/  FMNMX3.FTZ R10, R10, R85, R84, !PT ;  /* 0x000000550a0a7276 */ /* 0x000fc40007810054 */
[----:B------:R-:W-:Y:S02]  /*21280*/  FSEL R81, R81, -INF , !P4 ;  /* 0xff80000051517808 */ /* 0x000fe40006000000 */
[----:B------:R-:W-:Y:S02]  /*21290*/  ISETP.GE.AND P4, PT, R79, R246, PT ;  /* 0x000000f64f00720c */ /* 0x000fe40003f86270 */
[-C--:B------:R-:W-:Y:S02]  /*212a0*/  ISETP.GE.AND P0, PT, R90, R247.reuse, PT ;  /* 0x000000f75a00720c */ /* 0x080fe40003f06270 */
[----:B------:R-:W-:Y:S02]  /*212b0*/  FSEL R79, R214, -INF , P3 ;  /* 0xff800000d64f7808 */ /* 0x000fe40001800000 */
[----:B------:R-:W-:Y:S02]  /*212c0*/  FSEL R80, R80, -INF , !P6 ;  /* 0xff80000050507808 */ /* 0x000fe40007000000 */
[----:B------:R-:W-:-:S02]  /*212d0*/  ISETP.GE.AND P3, PT, R71, R247, PT ;  /* 0x000000f74700720c */ /* 0x000fc40003f66270 */
[----:B------:R-:W-:Y:S02]  /*212e0*/  FSEL R78, R216, -INF , P1 ;  /* 0xff800000d84e7808 */ /* 0x000fe40000800000 */
[----:B------:R-:W-:Y:S02]  /*212f0*/  FMNMX3.FTZ R10, R10, R83, R82, !PT ;  /* 0x000000530a0a7276 */ /* 0x000fe40007810052 */
        /* <DEDUP_REMOVED lines=8> */
[----:B------:R-:W-:Y:S02]  /*21380*/  FMNMX3.FTZ R10, R10, R81, R80, !PT ;  /* 0x000000510a0a7276 */ /* 0x000fe40007810050 */
[----:B------:R-:W-:-:S02]  /*21390*/  ISETP.GE.AND P4, PT, R70, R246, PT ;  /* 0x000000f64600720c */ /* 0x000fc40003f86270 */
[----:B------:R-:W-:Y:S02]  /*213a0*/  FSEL R77, R77, -INF , !P6 ;  /* 0xff8000004d4d7808 */ /* 0x000fe40007000000 */
[-C--:B------:R-:W-:Y:S02]  /*213b0*/  ISETP.GE.AND P3, PT, R68, R247.reuse, PT ;  /* 0x000000f74400720c */ /* 0x080fe40003f66270 */
[----:B------:R-:W-:Y:S02]  /*213c0*/  FSEL R75, R251, -INF , P1 ;  /* 0xff800000fb4b7808 */ /* 0x000fe40000800000 */
[----:B------:R-:W-:Y:S02]  /*213d0*/  ISETP.GE.AND P6, PT, R69, R246, PT ;  /* 0x000000f64500720c */ /* 0x000fe40003fc6270 */
[----:B------:R-:W-:Y:S02]  /*213e0*/  FSEL R76, R76, -INF , !P5 ;  /* 0xff8000004c4c7808 */ /* 0x000fe40006800000 */
[----:B------:R-:W-:-:S02]  /*213f0*/  ISETP.GE.AND P1, PT, R63, R247, PT ;  /* 0x000000f73f00720c */ /* 0x000fc40003f26270 */
[----:B------:R-:W-:Y:S02]  /*21400*/  FMNMX3.FTZ R10, R10, R79, R78, !PT ;  /* 0x0000004f0a0a7276 */ /* 0x000fe4000781004e */
[-C--:B------:R-:W-:Y:S02]  /*21410*/  ISETP.GE.AND P5, PT, R68, R246.reuse, PT ;  /* 0x000000f64400720c */ /* 0x080fe40003fa6270 */
[----:B------:R-:W-:Y:S02]  /*21420*/  FSEL R75, R75, -INF , !P4 ;  /* 0xff8000004b4b7808 */ /* 0x000fe40006000000 */
[----:B------:R-:W-:Y:S02]  /*21430*/  FSEL R20, R20, -INF , P3 ;  /* 0xff80000014147808 */ /* 0x000fe40001800000 */
[----:B------:R-:W-:Y:S02]  /*21440*/  ISETP.GE.AND P4, PT, R63, R246, PT ;  /* 0x000000f63f00720c */ /* 0x000fe40003f86270 */
[----:B------:R-:W-:-:S02]  /*21450*/  ISETP.GE.AND P3, PT, R61, R247, PT ;  /* 0x000000f73d00720c */ /* 0x000fc40003f66270 */
[----:B------:R-:W-:Y:S02]  /*21460*/  FSEL R21, R21, -INF , P1 ;  /* 0xff80000015157808 */ /* 0x000fe40000800000 */
[----:B------:R-:W-:Y:S02]  /*21470*/  FMNMX3.FTZ R10, R10, R77, R76, !PT ;  /* 0x0000004d0a0a7276 */ /* 0x000fe4000781004c */
[----:B------:R-:W-:Y:S02]  /*21480*/  FSEL R73, R20, -INF , !P5 ;  /* 0xff80000014497808 */ /* 0x000fe40006800000 */
[----:B------:R-:W-:Y:S02]  /*21490*/  ISETP.GE.AND P1, PT, R60, R247, PT ;  /* 0x000000f73c00720c */ /* 0x000fe40003f26270 */
[----:B------:R-:W-:Y:S02]  /*214a0*/  ISETP.GE.AND P5, PT, R61, R246, PT ;  /* 0x000000f63d00720c */ /* 0x000fe40003fa6270 */
[----:B------:R-:W-:-:S02]  /*214b0*/  FSEL R72, R21, -INF , !P4 ;  /* 0xff80000015487808 */ /* 0x000fc40006000000 */
[----:B------:R-:W-:Y:S02]  /*214c0*/  FSEL R22, R22, -INF , P3 ;  /* 0xff80000016167808 */ /* 0x000fe40001800000 */
[----:B------:R-:W-:Y:S02]  /*214d0*/  ISETP.GE.AND P4, PT, R60, R246, PT ;  /* 0x000000f63c00720c */ /* 0x000fe40003f86270 */
[-C--:B------:R-:W-:Y:S02]  /*214e0*/  ISETP.GE.AND P3, PT, R23, R247.reuse, PT ;  /* 0x000000f71700720c */ /* 0x080fe40003f66270 */
[----:B------:R-:W-:Y:S02]  /*214f0*/  FSEL R4, R4, -INF , P1 ;  /* 0xff80000004047808 */ /* 0x000fe40000800000 */
[----:B------:R-:W-:Y:S02]  /*21500*/  FSEL R70, R22, -INF , !P5 ;  /* 0xff80000016467808 */ /* 0x000fe40006800000 */
[----:B------:R-:W-:-:S02]  /*21510*/  ISETP.GE.AND P1, PT, R19, R247, PT ;  /* 0x000000f71300720c */ /* 0x000fc40003f26270 */
[-C--:B------:R-:W-:Y:S02]  /*21520*/  ISETP.GE.AND P5, PT, R23, R246.reuse, PT ;  /* 0x000000f61700720c */ /* 0x080fe40003fa6270 */
[----:B------:R-:W-:Y:S02]  /*21530*/  FSEL R69, R4, -INF , !P4 ;  /* 0xff80000004457808 */ /* 0x000fe40006000000 */
[----:B------:R-:W-:Y:S02]  /*21540*/  FSEL R6, R6, -INF , P3 ;  /* 0xff80000006067808 */ /* 0x000fe40001800000 */
[----:B------:R-:W-:Y:S02]  /*21550*/  ISETP.GE.AND P4, PT, R19, R246, PT ;  /* 0x000000f61300720c */ /* 0x000fe40003f86270 */
[----:B------:R-:W-:Y:S02]  /*21560*/  ISETP.GE.AND P3, PT, R17, R247, PT ;  /* 0x000000f71100720c */ /* 0x000fe40003f66270 */
[----:B------:R-:W-:-:S02]  /*21570*/  FSEL R7, R7, -INF , P1 ;  /* 0xff80000007077808 */ /* 0x000fc40000800000 */
[----:B------:R-:W-:Y:S02]  /*21580*/  FSEL R63, R6, -INF , !P5 ;  /* 0xff800000063f7808 */ /* 0x000fe40006800000 */
[-C--:B------:R-:W-:Y:S02]  /*21590*/  ISETP.GE.AND P5, PT, R17, R246.reuse, PT ;  /* 0x000000f61100720c */ /* 0x080fe40003fa6270 */
[----:B------:R-:W-:Y:S02]  /*215a0*/  ISETP.GE.AND P1, PT, R15, R247, PT ;  /* 0x000000f70f00720c */ /* 0x000fe40003f26270 */
[----:B------:R-:W-:Y:S02]  /*215b0*/  FSEL R64, R7, -INF , !P4 ;  /* 0xff80000007407808 */ /* 0x000fe40006000000 */
[----:B------:R-:W-:Y:S02]  /*215c0*/  FSEL R12, R12, -INF , P3 ;  /* 0xff8000000c0c7808 */ /* 0x000fe40001800000 */
[----:B------:R-:W-:-:S02]  /*215d0*/  ISETP.GE.AND P4, PT, R15, R246, PT ;  /* 0x000000f60f00720c */ /* 0x000fc40003f86270 */
[----:B------:R-:W-:Y:S02]  /*215e0*/  ISETP.GE.AND P3, PT, R14, R246, PT ;  /* 0x000000f60e00720c */ /* 0x000fe40003f66270 */
[----:B------:R-:W-:-:S04]  /*215f0*/  FSEL R13, R13, -INF , P1 ;  /* 0xff8000000d0d7808 */ /* 0x000fc80000800000 */
[----:B------:R-:W-:Y:S01]  /*21600*/  FSEL R60, R13, -INF , !P4 ;  /* 0xff8000000d3c7808 */ /* 0x000fe20006000000 */
[----:B------:R-:W3:Y:S01]  /*21610*/  S2R R4, SR_TID.X ;  /* 0x0000000000047919 */ /* 0x000ee20000002100 */
[----:B------:R-:W4:Y:S01]  /*21620*/  S2UR UR6, SR_CgaCtaId ;  /* 0x00000000000679c3 */ /* 0x000f220000008800 */
[----:B------:R-:W-:Y:S01]  /*21630*/  UMOV UR7, 0x400 ;  /* 0x0000040000077882 */ /* 0x000fe20000000000 */
[----:B--2---:R-:W-:Y:S02]  /*21640*/  FSEL R74, R94, -INF , P0 ;  /* 0xff8000005e4a7808 */ /* 0x004fe40000000000 */
[----:B------:R-:W-:Y:S02]  /*21650*/  ISETP.GE.AND P0, PT, R62, R247, PT ;  /* 0x000000f73e00720c */ /* 0x000fe40003f06270 */
[----:B------:R-:W-:Y:S02]  /*21660*/  FSEL R74, R74, -INF , !P6 ;  /* 0xff8000004a4a7808 */ /* 0x000fe40007000000 */
[----:B------:R-:W-:-:S02]  /*21670*/  ISETP.GE.AND P6, PT, R62, R246, PT ;  /* 0x000000f63e00720c */ /* 0x000fc40003fc6270 */
[----:B------:R-:W-:Y:S02]  /*21680*/  FSEL R9, R9, -INF , P0 ;  /* 0xff80000009097808 */ /* 0x000fe40000000000 */
[----:B------:R-:W-:Y:S02]  /*21690*/  ISETP.GE.AND P0, PT, R29, R247, PT ;  /* 0x000000f71d00720c */ /* 0x000fe40003f06270 */
[----:B------:R-:W-:Y:S02]  /*216a0*/  FMNMX3.FTZ R10, R10, R75, R74, !PT ;  /* 0x0000004b0a0a7276 */ /* 0x000fe4000781004a */
[----:B------:R-:W-:Y:S02]  /*216b0*/  FSEL R71, R9, -INF , !P6 ;  /* 0xff80000009477808 */ /* 0x000fe40007000000 */
[----:B------:R-:W-:Y:S02]  /*216c0*/  ISETP.GE.AND P6, PT, R29, R246, PT ;  /* 0x000000f61d00720c */ /* 0x000fe40003fc6270 */
[----:B------:R-:W-:-:S02]  /*216d0*/  FSEL R5, R5, -INF , P0 ;  /* 0xff80000005057808 */ /* 0x000fc40000000000 */
[----:B------:R-:W-:Y:S02]  /*216e0*/  FMNMX3.FTZ R10, R10, R73, R72, !PT ;  /* 0x000000490a0a7276 */ /* 0x000fe40007810048 */
[----:B------:R-:W-:Y:S02]  /*216f0*/  ISETP.GE.AND P0, PT, R18, R247, PT ;  /* 0x000000f71200720c */ /* 0x000fe40003f06270 */
[----:B------:R-:W-:Y:S02]  /*21700*/  FSEL R68, R5, -INF , !P6 ;  /* 0xff80000005447808 */ /* 0x000fe40007000000 */
[----:B------:R-:W-:Y:S02]  /*21710*/  FMNMX3.FTZ R10, R10, R71, R70, !PT ;  /* 0x000000470a0a7276 */ /* 0x000fe40007810046 */
[----:B------:R-:W-:Y:S02]  /*21720*/  FSEL R8, R8, -INF , P0 ;  /* 0xff80000008087808 */ /* 0x000fe40000000000 */
[----:B------:R-:W-:-:S02]  /*21730*/  ISETP.GE.AND P6, PT, R18, R246, PT ;  /* 0x000000f61200720c */ /* 0x000fc40003fc6270 */
[----:B------:R-:W-:Y:S02]  /*21740*/  ISETP.GE.AND P0, PT, R14, R247, PT ;  /* 0x000000f70e00720c */ /* 0x000fe40003f06270 */
[----:B------:R-:W-:Y:S02]  /*21750*/  FMNMX3.FTZ R10, R10, R69, R68, !PT ;  /* 0x000000450a0a7276 */ /* 0x000fe40007810044 */
[----:B------:R-:W-:Y:S02]  /*21760*/  FSEL R16, R16, -INF , P0 ;  /* 0xff80000010107808 */ /* 0x000fe40000000000 */
[----:B------:R-:W-:Y:S02]  /*21770*/  FSEL R61, R8, -INF , !P6 ;  /* 0xff800000083d7808 */ /* 0x000fe40007000000 */
[----:B------:R-:W-:Y:S02]  /*21780*/  FSEL R62, R12, -INF , !P5 ;  /* 0xff8000000c3e7808 */ /* 0x000fe40006800000 */
[----:B------:R-:W-:-:S02]  /*21790*/  FMNMX3.FTZ R10, R10, R63, R64, !PT ;  /* 0x0000003f0a0a7276 */ /* 0x000fc40007810040 */
[----:B------:R-:W-:Y:S02]  /*217a0*/  FSEL R58, R16, -INF , !P3 ;  /* 0xff800000103a7808 */ /* 0x000fe40005800000 */
[----:B------:R-:W-:-:S04]  /*217b0*/  FMNMX3.FTZ R5, R10, R61, R62, !PT ;  /* 0x0000003d0a057276 */ /* 0x000fc8000781003e */
[----:B------:R-:W-:-:S05]  /*217c0*/  FMNMX3.FTZ R5, R5, R60, R58, !PT ;  /* 0x0000003c05057276 */ /* 0x000fca000781003a */
[----:B------:R-:W2:Y:S01]  /*217d0*/  SHFL.BFLY PT, R6, R5, 0x2, 0x1f ;  /* 0x0c401f0005067f89 */ /* 0x000ea200000e0000 */
[----:B---3--:R-:W-:Y:S01]  /*217e0*/  IMAD.SHL.U32 R4, R4, 0x40, RZ ;  /* 0x0000004004047824 */ /* 0x008fe200078e00ff */
[----:B----4-:R-:W-:Y:S01]  /*217f0*/  ULEA UR6, UR6, UR7, 0x18 ;  /* 0x0000000706067291 */ /* 0x010fe2000f8ec0ff */
[----:B--2---:R-:W-:-:S05]  /*21800*/  FMNMX.FTZ R6, R5, R6, !PT ;  /* 0x0000000605067209 */ /* 0x004fca0007810000 */
[----:B------:R-:W2:Y:S01]  /*21810*/  SHFL.BFLY PT, R29, R6, 0x1, 0x1f ;  /* 0x0c201f00061d7f89 */ /* 0x000ea200000e0000 */
[----:B------:R-:W-:-:S04]  /*21820*/  LOP3.LUT R4, R3, 0x200, R4, 0xf8, !PT ;  /* 0x0000020003047812 */ /* 0x000fc800078ef804 */
[----:B------:R-:W-:-:S05]  /*21830*/  LEA R94, R4, UR6, 0x1 ;  /* 0x00000006045e7c11 */ /* 0x000fca000f8e08ff */
[----:B------:R-:W3:Y:S01]  /*21840*/  LDSM.16.MT88.4 R8, [R94+0xa000] ;  /* 0x00a000005e08783b */ /* 0x000ee20000004200 */
[----:B--2---:R-:W-:-:S04]  /*21850*/  FMNMX.FTZ R29, R6, R29, !PT ;  /* 0x0000001d061d7209 */ /* 0x004fc80007810000 */
[----:B------:R-:W-:Y:S01]  /*21860*/  FSETP.NEU.FTZ.AND P0, PT, R29, -INF , PT ;  /* 0xff8000001d00780b */ /* 0x000fe20003f1d000 */
[----:B------:R-:W-:-:S03]  /*21870*/  FMUL.FTZ R90, R57, R29 ;  /* 0x0000001d395a7220 */ /* 0x000fc60000410000 */
[----:B------:R-:W-:Y:S02]  /*21880*/  FSEL R5, R29, RZ, P0 ;  /* 0x000000ff1d057208 */ /* 0x000fe40000000000 */
[----:B------:R-:W-:-:S03]  /*21890*/  FSEL R90, R90, RZ, P0 ;  /* 0x000000ff5a5a7208 */ /* 0x000fc60000000000 */
[----:B------:R-:W-:Y:S01]  /*218a0*/  FADD.FTZ R4, R0, -R5 ;  /* 0x8000000500047221 */ /* 0x000fe20000010000 */
[----:B------:R2:W4:Y:S01]  /*218b0*/  MUFU.EX2 R12, R95 ;  /* 0x0000005f000c7308 */ /* 0x0005220000000800 */
[-CC-:B------:R-:W-:Y:S01]  /*218c0*/  FFMA.FTZ R3, R97, R57.reuse, -R90.reuse ;  /* 0x0000003961037223 */ /* 0x180fe2000001085a */
[-CC-:B------:R-:W-:Y:S01]  /*218d0*/  FFMA.FTZ R91, R91, R57.reuse, -R90.reuse ;  /* 0x000000395b5b7223 */ /* 0x180fe2000001085a */
[----:B------:R-:W-:Y:S01]  /*218e0*/  FMUL.FTZ R97, R57, R4 ;  /* 0x0000000439617220 */ /* 0x000fe20000410000 */
[-C--:B------:R-:W-:Y:S01]  /*218f0*/  FFMA.FTZ R15, R100, R57.reuse, -R90 ;  /* 0x00000039640f7223 */ /* 0x080fe2000001085a */
[----:B------:R-:W-:Y:S01]  /*21900*/  IMAD.IADD R0, R189, 0x1, R94 ;  /* 0x00000001bd007824 */ /* 0x000fe200078e025e */
[----:B------:R-:W-:Y:S01]  /*21910*/  MUFU.EX2 R93, R93 ;  /* 0x0000005d005d7308 */ /* 0x000fe20000000800 */
[----:B--2---:R-:W-:-:S03]  /*21920*/  FFMA.FTZ R95, R98, R57, -R90 ;  /* 0x00000039625f7223 */ /* 0x004fc6000001085a */
[----:B------:R-:W2:Y:S01]  /*21930*/  MUFU.EX2 R92, R92 ;  /* 0x0000005c005c7308 */ /* 0x000ea20000000800 */
[----:B------:R-:W1:Y:S03]  /*21940*/  LDSM.16.MT88.4 R4, [R0+0xa000] ;  /* 0x00a000000004783b */ /* 0x000e660000004200 */
[----:B------:R-:W-:Y:S04]  /*21950*/  MUFU.EX2 R91, R91 ;  /* 0x0000005b005b7308 */ /* 0x000fe80000000800 */
[----:B------:R-:W3:Y:S04]  /*21960*/  MUFU.EX2 R3, R3 ;  /* 0x0000000300037308 */ /* 0x000ee80000000800 */
[----:B------:R-:W3:Y:S01]  /*21970*/  MUFU.EX2 R97, R97 ;  /* 0x0000006100617308 */ /* 0x000ee20000000800 */
[----:B------:R-:W-:-:S02]  /*21980*/  VIADD R13, R94, 0xa000 ;  /* 0x0000a0005e0d7836 */ /* 0x000fc40000000000 */
[----:B----4-:R-:W-:Y:S01]  /*21990*/  FADD.FTZ R96, R12, R96 ;  /* 0x000000600c607221 */ /* 0x010fe20000010000 */
[----:B------:R-:W-:Y:S01]  /*219a0*/  VIADD R100, R94, 0xa040 ;  /* 0x0000a0405e647836 */ /* 0x000fe20000000000 */
[----:B------:R-:W-:Y:S01]  /*219b0*/  MUFU.EX2 R98, R15 ;  /* 0x0000000f00627308 */ /* 0x000fe20000000800 */
[-CC-:B------:R-:W-:Y:S01]  /*219c0*/  FFMA.FTZ R106, R108, R57.reuse, -R90.reuse ;  /* 0x000000396c6a7223 */ /* 0x180fe2000001085a */
[-CC-:B------:R-:W-:Y:S01]  /*219d0*/  FFMA.FTZ R107, R234, R57.reuse, -R90.reuse ;  /* 0x00000039ea6b7223 */ /* 0x180fe2000001085a */
[--C-:B------:R-:W-:Y:S01]  /*219e0*/  FFMA.FTZ R110, R235, R57, -R90.reuse ;  /* 0x00000039eb6e7223 */ /* 0x100fe2000001085a */
[----:B------:R-:W4:Y:S01]  /*219f0*/  MUFU.EX2 R95, R95 ;  /* 0x0000005f005f7308 */ /* 0x000f220000000800 */
[----:B------:R-:W-:Y:S01]  /*21a00*/  @P2 VIADD R100, R13, 0xffffffc0 ;  /* 0xffffffc00d642836 */ /* 0x000fe20000000000 */
[----:B------:R-:W-:Y:S01]  /*21a10*/  F2FP.F16.F32.PACK_AB R12, R12, R99 ;  /* 0x000000630c0c723e */ /* 0x000fe200000000ff */
[----:B------:R-:W-:Y:S01]  /*21a20*/  FFMA.FTZ R111, R105, R57, -R90 ;  /* 0x00000039696f7223 */ /* 0x000fe2000001085a */
[----:B--2---:R-:W-:Y:S01]  /*21a30*/  F2FP.F16.F32.PACK_AB R14, R92, R93 ;  /* 0x0000005d5c0e723e */ /* 0x004fe200000000ff */
[----:B------:R-:W-:Y:S01]  /*21a40*/  MUFU.EX2 R101, R101 ;  /* 0x0000006500657308 */ /* 0x000fe20000000800 */
[----:B---3--:R-:W-:Y:S01]  /*21a50*/  F2FP.F16.F32.PACK_AB R13, R3, R91 ;  /* 0x0000005b030d723e */ /* 0x008fe200000000ff */
[-C--:B------:R-:W-:Y:S01]  /*21a60*/  FMUL.FTZ R162, R162, R97.reuse ;  /* 0x00000061a2a27220 */ /* 0x080fe20000410000 */
[-C--:B------:R-:W-:Y:S01]  /*21a70*/  FMUL.FTZ R163, R163, R97.reuse ;  /* 0x00000061a3a37220 */ /* 0x080fe20000410000 */
[-C--:B------:R-:W-:Y:S01]  /*21a80*/  FMUL.FTZ R158, R158, R97.reuse ;  /* 0x000000619e9e7220 */ /* 0x080fe20000410000 */
[-C--:B------:R-:W-:Y:S01]  /*21a90*/  FMUL.FTZ R159, R159, R97.reuse ;  /* 0x000000619f9f7220 */ /* 0x080fe20000410000 */
[----:B------:R-:W-:Y:S01]  /*21aa0*/  IMAD.IADD R99, R189, 0x1, R100 ;  /* 0x00000001bd637824 */ /* 0x000fe200078e0264 */
[----:B------:R-:W-:Y:S01]  /*21ab0*/  LDSM.16.MT88.4 R16, [R100] ;  /* 0x000000006410783b */ /* 0x000fe20000004200 */
[----:B----4-:R-:W-:Y:S01]  /*21ac0*/  F2FP.F16.F32.PACK_AB R15, R95, R98 ;  /* 0x000000625f0f723e */ /* 0x010fe200000000ff */
[----:B------:R-:W2:Y:S02]  /*21ad0*/  MUFU.EX2 R102, R26 ;  /* 0x0000001a00667308 */ /* 0x000ea40000000800 */
[----:B------:R-:W-:Y:S04]  /*21ae0*/  LDSM.16.MT88.4 R20, [R0+0xa800] ;  /* 0x00a800000014783b */ /* 0x000fe80000004200 */
[C---:B------:R-:W-:Y:S08]  /*21af0*/  HMMA.16816.F32 R160, R12.reuse, R8, R160 ;  /* 0x000000080ca0723c */ /* 0x040ff000000018a0 */
[----:B------:R-:W-:Y:S01]  /*21b00*/  HMMA.16816.F32 R156, R12, R10, R156 ;  /* 0x0000000a0c9c723c */ /* 0x000fe2000000189c */
[----:B------:R-:W3:Y:S01]  /*21b10*/  LDSM.16.MT88.4 R8, [R99] ;  /* 0x000000006308783b */ /* 0x000ee20000004200 */
[-C--:B------:R-:W-:Y:S01]  /*21b20*/  FMUL.FTZ R154, R154, R97.reuse ;  /* 0x000000619a9a7220 */ /* 0x080fe20000410000 */
[-C--:B------:R-:W-:Y:S01]  /*21b30*/  FMUL.FTZ R155, R155, R97.reuse ;  /* 0x000000619b9b7220 */ /* 0x080fe20000410000 */
[-C--:B------:R-:W-:Y:S01]  /*21b40*/  FMUL.FTZ R150, R150, R97.reuse ;  /* 0x0000006196967220 */ /* 0x080fe20000410000 */
[----:B------:R-:W-:-:S05]  /*21b50*/  FMUL.FTZ R151, R151, R97 ;  /* 0x0000006197977220 */ /* 0x000fca0000410000 */
[C---:B-1----:R-:W-:Y:S08]  /*21b60*/  HMMA.16816.F32 R152, R12.reuse, R4, R152 ;  /* 0x000000040c98723c */ /* 0x042ff00000001898 */
[C---:B------:R-:W-:Y:S01]  /*21b70*/  HMMA.16816.F32 R148, R12.reuse, R6, R148 ;  /* 0x000000060c94723c */ /* 0x040fe20000001894 */
[----:B------:R-:W1:Y:S01]  /*21b80*/  LDSM.16.MT88.4 R4, [R94+0xa800] ;  /* 0x00a800005e04783b */ /* 0x000e620000004200 */
[-C--:B------:R-:W-:Y:S01]  /*21b90*/  FMUL.FTZ R138, R138, R97.reuse ;  /* 0x000000618a8a7220 */ /* 0x080fe20000410000 */
[-C--:B------:R-:W-:Y:S01]  /*21ba0*/  FMUL.FTZ R139, R139, R97.reuse ;  /* 0x000000618b8b7220 */ /* 0x080fe20000410000 */
[-C--:B------:R-:W-:Y:S01]  /*21bb0*/  FMUL.FTZ R134, R134, R97.reuse ;  /* 0x0000006186867220 */ /* 0x080fe20000410000 */
[-C--:B------:R-:W-:Y:S01]  /*21bc0*/  FMUL.FTZ R135, R135, R97.reuse ;  /* 0x0000006187877220 */ /* 0x080fe20000410000 */
[----:B------:R-:W-:Y:S04]  /*21bd0*/  MUFU.EX2 R104, R104 ;  /* 0x0000006800687308 */ /* 0x000fe80000000800 */
[----:B------:R-:W4:Y:S04]  /*21be0*/  MUFU.EX2 R103, R24 ;  /* 0x0000001800677308 */ /* 0x000f280000000800 */
[----:B------:R-:W-:Y:S04]  /*21bf0*/  MUFU.EX2 R105, R110 ;  /* 0x0000006e00697308 */ /* 0x000fe80000000800 */
[----:B------:R-:W4:Y:S04]  /*21c00*/  MUFU.EX2 R108, R111 ;  /* 0x0000006f006c7308 */ /* 0x000f280000000800 */
[----:B------:R-:W-:Y:S01]  /*21c10*/  MUFU.EX2 R106, R106 ;  /* 0x0000006a006a7308 */ /* 0x000fe20000000800 */
[C---:B---3--:R-:W-:Y:S03]  /*21c20*/  HMMA.16816.F32 R136, R12.reuse, R8, R136 ;  /* 0x000000080c88723c */ /* 0x048fe60000001888 */
[----:B------:R-:W3:Y:S05]  /*21c30*/  MUFU.EX2 R107, R107 ;  /* 0x0000006b006b7308 */ /* 0x000eea0000000800 */
[----:B------:R-:W-:Y:S01]  /*21c40*/  HMMA.16816.F32 R132, R12, R10, R132 ;  /* 0x0000000a0c84723c */ /* 0x000fe20000001884 */
[----:B------:R-:W1:Y:S01]  /*21c50*/  LDSM.16.MT88.4 R8, [R99+0x800] ;  /* 0x000800006308783b */ /* 0x000e620000004200 */
[-C--:B------:R-:W-:Y:S01]  /*21c60*/  FMUL.FTZ R146, R146, R97.reuse ;  /* 0x0000006192927220 */ /* 0x080fe20000410000 */
[-C--:B------:R-:W-:Y:S01]  /*21c70*/  FMUL.FTZ R147, R147, R97.reuse ;  /* 0x0000006193937220 */ /* 0x080fe20000410000 */
[-C--:B------:R-:W-:Y:S01]  /*21c80*/  FMUL.FTZ R142, R142, R97.reuse ;  /* 0x000000618e8e7220 */ /* 0x080fe20000410000 */
[----:B------:R-:W-:-:S05]  /*21c90*/  FMUL.FTZ R143, R143, R97 ;  /* 0x000000618f8f7220 */ /* 0x000fca0000410000 */
[C---:B------:R-:W-:Y:S08]  /*21ca0*/  HMMA.16816.F32 R144, R12.reuse, R16, R144 ;  /* 0x000000100c90723c */ /* 0x040ff00000001890 */
[----:B------:R-:W-:Y:S01]  /*21cb0*/  HMMA.16816.F32 R140, R12, R18, R140 ;  /* 0x000000120c8c723c */ /* 0x000fe2000000188c */
[----:B------:R-:W1:Y:S01]  /*21cc0*/  LDSM.16.MT88.4 R16, [R100+0x800] ;  /* 0x000800006410783b */ /* 0x000e620000004200 */
[----:B--2---:R-:W-:-:S02]  /*21cd0*/  F2FP.F16.F32.PACK_AB R12, R102, R101 ;  /* 0x00000065660c723e */ /* 0x004fc400000000ff */
[----:B----4-:R-:W-:Y:S02]  /*21ce0*/  F2FP.F16.F32.PACK_AB R14, R103, R104 ;  /* 0x00000068670e723e */ /* 0x010fe400000000ff */
[----:B------:R-:W-:Y:S02]  /*21cf0*/  F2FP.F16.F32.PACK_AB R13, R108, R105 ;  /* 0x000000696c0d723e */ /* 0x000fe400000000ff */
[----:B---3--:R-:W-:-:S07]  /*21d00*/  F2FP.F16.F32.PACK_AB R15, R107, R106 ;  /* 0x0000006a6b0f723e */ /* 0x008fce00000000ff */
[C---:B-1----:R-:W-:Y:S08]  /*21d10*/  HMMA.16816.F32 R160, R12.reuse, R4, R160 ;  /* 0x000000040ca0723c */ /* 0x042ff000000018a0 */
[C---:B------:R-:W-:Y:S01]  /*21d20*/  HMMA.16816.F32 R156, R12.reuse, R6, R156 ;  /* 0x000000060c9c723c */ /* 0x040fe2000000189c */
[----:B------:R-:W1:Y:S01]  /*21d30*/  LDSM.16.MT88.4 R4, [R0+0xb000] ;  /* 0x00b000000004783b */ /* 0x000e620000004200 */
[-CC-:B------:R-:W-:Y:S01]  /*21d40*/  FFMA.FTZ R115, R27, R57.reuse, -R90.reuse ;  /* 0x000000391b737223 */ /* 0x180fe2000001085a */
[-CC-:B------:R-:W-:Y:S01]  /*21d50*/  FFMA.FTZ R114, R25, R57.reuse, -R90.reuse ;  /* 0x0000003919727223 */ /* 0x180fe2000001085a */
[-CC-:B------:R-:W-:Y:S01]  /*21d60*/  FFMA.FTZ R252, R252, R57.reuse, -R90.reuse ;  /* 0x00000039fcfc7223 */ /* 0x180fe2000001085a */
[----:B------:R-:W-:Y:S01]  /*21d70*/  FFMA.FTZ R122, R122, R57, -R90 ;  /* 0x000000397a7a7223 */ /* 0x000fe2000001085a */
[----:B------:R-:W-:Y:S01]  /*21d80*/  MUFU.EX2 R111, R113 ;  /* 0x00000071006f7308 */ /* 0x000fe20000000800 */
[----:B------:R-:W-:Y:S01]  /*21d90*/  LDSM.16.MT88.4 R24, [R100+0x1000] ;  /* 0x001000006418783b */ /* 0x000fe20000004200 */
[C---:B------:R-:W-:Y:S02]  /*21da0*/  HMMA.16816.F32 R152, R12.reuse, R20, R152 ;  /* 0x000000140c98723c */ /* 0x040fe40000001898 */
[----:B------:R-:W-:Y:S04]  /*21db0*/  MUFU.EX2 R110, R116 ;  /* 0x00000074006e7308 */ /* 0x000fe80000000800 */
[----:B------:R-:W2:Y:S02]  /*21dc0*/  MUFU.EX2 R112, R112 ;  /* 0x0000007000707308 */ /* 0x000ea40000000800 */
[C---:B------:R-:W-:Y:S01]  /*21dd0*/  HMMA.16816.F32 R148, R12.reuse, R22, R148 ;  /* 0x000000160c94723c */ /* 0x040fe20000001894 */
[----:B------:R-:W-:Y:S01]  /*21de0*/  LDSM.16.MT88.4 R20, [R94+0xb000] ;  /* 0x00b000005e14783b */ /* 0x000fe20000004200 */
[----:B------:R-:W3:Y:S04]  /*21df0*/  MUFU.EX2 R109, R109 ;  /* 0x0000006d006d7308 */ /* 0x000ee80000000800 */
[----:B------:R-:W-:Y:S02]  /*21e00*/  MUFU.EX2 R115, R115 ;  /* 0x0000007300737308 */ /* 0x000fe40000000800 */
[C---:B------:R-:W-:Y:S02]  /*21e10*/  HMMA.16816.F32 R136, R12.reuse, R8, R136 ;  /* 0x000000080c88723c */ /* 0x040fe40000001888 */
[----:B------:R-:W4:Y:S04]  /*21e20*/  MUFU.EX2 R114, R114 ;  /* 0x0000007200727308 */ /* 0x000f280000000800 */
[----:B------:R-:W-:Y:S02]  /*21e30*/  MUFU.EX2 R113, R252 ;  /* 0x000000fc00717308 */ /* 0x000fe40000000800 */
[C---:B------:R-:W-:Y:S01]  /*21e40*/  HMMA.16816.F32 R132, R12.reuse, R10, R132 ;  /* 0x0000000a0c84723c */ /* 0x040fe20000001884 */
[----:B------:R-:W1:Y:S01]  /*21e50*/  LDSM.16.MT88.4 R8, [R99+0x1000] ;  /* 0x001000006308783b */ /* 0x000e620000004200 */
[----:B------:R-:W4:Y:S06]  /*21e60*/  MUFU.EX2 R116, R122 ;  /* 0x0000007a00747308 */ /* 0x000f2c0000000800 */
[C---:B------:R-:W-:Y:S08]  /*21e70*/  HMMA.16816.F32 R144, R12.reuse, R16, R144 ;  /* 0x000000100c90723c */ /* 0x040ff00000001890 */
[----:B------:R-:W-:Y:S01]  /*21e80*/  HMMA.16816.F32 R140, R12, R18, R140 ;  /* 0x000000120c8c723c */ /* 0x000fe2000000188c */
[----:B--2---:R-:W-:Y:S01]  /*21e90*/  F2FP.F16.F32.PACK_AB R12, R111, R112 ;  /* 0x000000706f0c723e */ /* 0x004fe200000000ff */
[----:B------:R-:W-:Y:S01]  /*21ea0*/  LDSM.16.MT88.4 R16, [R94+0xb800] ;  /* 0x00b800005e10783b */ /* 0x000fe20000004200 */
[----:B---3--:R-:W-:-:S02]  /*21eb0*/  F2FP.F16.F32.PACK_AB R14, R109, R110 ;  /* 0x0000006e6d0e723e */ /* 0x008fc400000000ff */
[----:B----4-:R-:W-:Y:S02]  /*21ec0*/  F2FP.F16.F32.PACK_AB R13, R114, R115 ;  /* 0x00000073720d723e */ /* 0x010fe400000000ff */
[----:B------:R-:W-:-:S07]  /*21ed0*/  F2FP.F16.F32.PACK_AB R15, R116, R113 ;  /* 0x00000071740f723e */ /* 0x000fce00000000ff */
[C---:B-1----:R-:W-:Y:S08]  /*21ee0*/  HMMA.16816.F32 R152, R12.reuse, R4, R152 ;  /* 0x000000040c98723c */ /* 0x042ff00000001898 */
[C---:B------:R-:W-:Y:S01]  /*21ef0*/  HMMA.16816.F32 R148, R12.reuse, R6, R148 ;  /* 0x000000060c94723c */ /* 0x040fe20000001894 */
[----:B------:R-:W1:Y:S01]  /*21f00*/  LDSM.16.MT88.4 R4, [R0+0xb800] ;  /* 0x00b800000004783b */ /* 0x000e620000004200 */
[-CC-:B------:R-:W-:Y:S01]  /*21f10*/  FFMA.FTZ R123, R249, R57.reuse, -R90.reuse ;  /* 0x00000039f97b7223 */ /* 0x180fe2000001085a */
[-CC-:B------:R-:W-:Y:S01]  /*21f20*/  FFMA.FTZ R122, R231, R57.reuse, -R90.reuse ;  /* 0x00000039e77a7223 */ /* 0x180fe2000001085a */
[-CC-:B------:R-:W-:Y:S01]  /*21f30*/  FFMA.FTZ R121, R223, R57.reuse, -R90.reuse ;  /* 0x00000039df797223 */ /* 0x180fe2000001085a */
[-CC-:B------:R-:W-:Y:S01]  /*21f40*/  FFMA.FTZ R221, R221, R57.reuse, -R90.reuse ;  /* 0x00000039dddd7223 */ /* 0x180fe2000001085a */
[----:B------:R-:W-:Y:S02]  /*21f50*/  MUFU.EX2 R118, R124 ;  /* 0x0000007c00767308 */ /* 0x000fe40000000800 */
[C---:B------:R-:W-:Y:S02]  /*21f60*/  HMMA.16816.F32 R136, R12.reuse, R8, R136 ;  /* 0x000000080c88723c */ /* 0x040fe40000001888 */
[----:B------:R-:W-:Y:S04]  /*21f70*/  MUFU.EX2 R120, R120 ;  /* 0x0000007800787308 */ /* 0x000fe80000000800 */
[----:B------:R-:W2:Y:S02]  /*21f80*/  MUFU.EX2 R119, R212 ;  /* 0x000000d400777308 */ /* 0x000ea40000000800 */
[C---:B------:R-:W-:Y:S01]  /*21f90*/  HMMA.16816.F32 R132, R12.reuse, R10, R132 ;  /* 0x0000000a0c84723c */ /* 0x040fe20000001884 */
[----:B------:R-:W3:Y:S01]  /*21fa0*/  LDSM.16.MT88.4 R8, [R99+0x1800] ;  /* 0x001800006308783b */ /* 0x000ee20000004200 */
[----:B------:R-:W4:Y:S04]  /*21fb0*/  MUFU.EX2 R117, R117 ;  /* 0x0000007500757308 */ /* 0x000f280000000800 */
[----:B------:R-:W-:Y:S04]  /*21fc0*/  MUFU.EX2 R123, R123 ;  /* 0x0000007b007b7308 */ /* 0x000fe80000000800 */
[----:B------:R-:W1:Y:S04]  /*21fd0*/  MUFU.EX2 R122, R122 ;  /* 0x0000007a007a7308 */ /* 0x000e680000000800 */
[----:B------:R-:W-:Y:S04]  /*21fe0*/  MUFU.EX2 R121, R121 ;  /* 0x0000007900797308 */ /* 0x000fe80000000800 */
[----:B------:R-:W1:Y:S01]  /*21ff0*/  MUFU.EX2 R124, R221 ;  /* 0x000000dd007c7308 */ /* 0x000e620000000800 */
[C---:B------:R-:W-:Y:S08]  /*22000*/  HMMA.16816.F32 R160, R12.reuse, R20, R160 ;  /* 0x000000140ca0723c */ /* 0x040ff000000018a0 */
[C---:B------:R-:W-:Y:S01]  /*22010*/  HMMA.16816.F32 R156, R12.reuse, R22, R156 ;  /* 0x000000160c9c723c */ /* 0x040fe2000000189c */
[----:B------:R-:W3:Y:S07]  /*22020*/  LDSM.16.MT88.4 R20, [R100+0x1800] ;  /* 0x001800006414783b */ /* 0x000eee0000004200 */
[C---:B------:R-:W-:Y:S08]  /*22030*/  HMMA.16816.F32 R144, R12.reuse, R24, R144 ;  /* 0x000000180c90723c */ /* 0x040ff00000001890 */
[----:B------:R-:W-:Y:S01]  /*22040*/  HMMA.16816.F32 R140, R12, R26, R140 ;  /* 0x0000001a0c8c723c */ /* 0x000fe2000000188c */
[----:B--2---:R-:W-:Y:S01]  /*22050*/  F2FP.F16.F32.PACK_AB R12, R119, R120 ;  /* 0x00000078770c723e */ /* 0x004fe200000000ff */
[-CC-:B------:R-:W-:Y:S01]  /*22060*/  FFMA.FTZ R130, R131, R57.reuse, -R90.reuse ;  /* 0x0000003983827223 */ /* 0x180fe2000001085a */
[----:B----4-:R-:W-:Y:S01]  /*22070*/  F2FP.F16.F32.PACK_AB R14, R117, R118 ;  /* 0x00000076750e723e */ /* 0x010fe200000000ff */
[--C-:B------:R-:W-:Y:S01]  /*22080*/  FFMA.FTZ R166, R215, R57, -R90.reuse ;  /* 0x00000039d7a67223 */ /* 0x100fe2000001085a */
[----:B-1----:R-:W-:Y:S01]  /*22090*/  F2FP.F16.F32.PACK_AB R13, R122, R123 ;  /* 0x0000007b7a0d723e */ /* 0x002fe200000000ff */
[--C-:B------:R-:W-:Y:S01]  /*220a0*/  FFMA.FTZ R219, R219, R57, -R90.reuse ;  /* 0x00000039dbdb7223 */ /* 0x100fe2000001085a */
[----:B------:R-:W-:Y:S01]  /*220b0*/  F2FP.F16.F32.PACK_AB R15, R124, R121 ;  /* 0x000000797c0f723e */ /* 0x000fe200000000ff */
[-CC-:B------:R-:W-:Y:S01]  /*220c0*/  FFMA.FTZ R217, R217, R57.reuse, -R90.reuse ;  /* 0x00000039d9d97223 */ /* 0x180fe2000001085a */
[----:B------:R-:W-:Y:S01]  /*220d0*/  MUFU.EX2 R127, R129 ;  /* 0x00000081007f7308 */ /* 0x000fe20000000800 */
[----:B------:R-:W-:Y:S04]  /*220e0*/  LDSM.16.MT88.4 R24, [R100+0x2000] ;  /* 0x002000006418783b */ /* 0x000fe80000004200 */
[C---:B------:R-:W-:Y:S08]  /*220f0*/  HMMA.16816.F32 R152, R12.reuse, R4, R152 ;  /* 0x000000040c98723c */ /* 0x040ff00000001898 */
[C---:B------:R-:W-:Y:S01]  /*22100*/  HMMA.16816.F32 R148, R12.reuse, R6, R148 ;  /* 0x000000060c94723c */ /* 0x040fe20000001894 */
[----:B------:R-:W1:Y:S07]  /*22110*/  LDSM.16.MT88.4 R4, [R0+0xc000] ;  /* 0x00c000000004783b */ /* 0x000e6e0000004200 */
[C---:B------:R-:W-:Y:S08]  /*22120*/  HMMA.16816.F32 R160, R12.reuse, R16, R160 ;  /* 0x000000100ca0723c */ /* 0x040ff000000018a0 */
[C---:B------:R-:W-:Y:S01]  /*22130*/  HMMA.16816.F32 R156, R12.reuse, R18, R156 ;  /* 0x000000120c9c723c */ /* 0x040fe2000000189c */
[----:B------:R-:W2:Y:S01]  /*22140*/  LDSM.16.MT88.4 R16, [R94+0xc000] ;  /* 0x00c000005e10783b */ /* 0x000ea20000004200 */
[----:B------:R-:W4:Y:S04]  /*22150*/  MUFU.EX2 R128, R194 ;  /* 0x000000c200807308 */ /* 0x000f280000000800 */
[----:B------:R-:W-:Y:S02]  /*22160*/  MUFU.EX2 R126, R126 ;  /* 0x0000007e007e7308 */ /* 0x000fe40000000800 */
[C---:B---3--:R-:W-:Y:S02]  /*22170*/  HMMA.16816.F32 R136, R12.reuse, R8, R136 ;  /* 0x000000080c88723c */ /* 0x048fe40000001888 */
[----:B------:R-:W3:Y:S04]  /*22180*/  MUFU.EX2 R125, R192 ;  /* 0x000000c0007d7308 */ /* 0x000ee80000000800 */
[----:B------:R-:W-:Y:S02]  /*22190*/  MUFU.EX2 R131, R219 ;  /* 0x000000db00837308 */ /* 0x000fe40000000800 */
[C---:B------:R-:W-:Y:S01]  /*221a0*/  HMMA.16816.F32 R132, R12.reuse, R10, R132 ;  /* 0x0000000a0c84723c */ /* 0x040fe20000001884 */
[----:B------:R-:W2:Y:S01]  /*221b0*/  LDSM.16.MT88.4 R8, [R99+0x2000] ;  /* 0x002000006308783b */ /* 0x000ea20000004200 */
[----:B------:R-:W1:Y:S04]  /*221c0*/  MUFU.EX2 R130, R130 ;  /* 0x0000008200827308 */ /* 0x000e680000000800 */
[----:B------:R-:W-:Y:S04]  /*221d0*/  MUFU.EX2 R129, R217 ;  /* 0x000000d900817308 */ /* 0x000fe80000000800 */
[----:B------:R-:W1:Y:S01]  /*221e0*/  MUFU.EX2 R166, R166 ;  /* 0x000000a600a67308 */ /* 0x000e620000000800 */
[C---:B------:R-:W-:Y:S08]  /*221f0*/  HMMA.16816.F32 R144, R12.reuse, R20, R144 ;  /* 0x000000140c90723c */ /* 0x040ff00000001890 */
[----:B------:R-:W-:Y:S01]  /*22200*/  HMMA.16816.F32 R140, R12, R22, R140 ;  /* 0x000000160c8c723c */ /* 0x000fe2000000188c */
[----:B----4-:R-:W-:Y:S01]  /*22210*/  F2FP.F16.F32.PACK_AB R12, R127, R128 ;  /* 0x000000807f0c723e */ /* 0x010fe200000000ff */
[-CC-:B------:R-:W-:Y:S01]  /*22220*/  FFMA.FTZ R178, R185, R57.reuse, -R90.reuse ;  /* 0x00000039b9b27223 */ /* 0x180fe2000001085a */
[----:B---3--:R-:W-:Y:S01]  /*22230*/  F2FP.F16.F32.PACK_AB R14, R125, R126 ;  /* 0x0000007e7d0e723e */ /* 0x008fe200000000ff */
[--C-:B------:R-:W-:Y:S01]  /*22240*/  FFMA.FTZ R176, R211, R57, -R90.reuse ;  /* 0x00000039d3b07223 */ /* 0x100fe2000001085a */
[----:B-1----:R-:W-:Y:S01]  /*22250*/  F2FP.F16.F32.PACK_AB R13, R130, R131 ;  /* 0x00000083820d723e */ /* 0x002fe200000000ff */
[--C-:B------:R-:W-:Y:S01]  /*22260*/  FFMA.FTZ R187, R187, R57, -R90.reuse ;  /* 0x00000039bbbb7223 */ /* 0x100fe2000001085a */
[----:B------:R-:W-:Y:S01]  /*22270*/  F2FP.F16.F32.PACK_AB R15, R166, R129 ;  /* 0x00000081a60f723e */ /* 0x000fe200000000ff */
[--C-:B------:R-:W-:Y:S01]  /*22280*/  FFMA.FTZ R213, R213, R57, -R90.reuse ;  /* 0x00000039d5d57223 */ /* 0x100fe2000001085a */
[----:B------:R-:W-:Y:S01]  /*22290*/  MUFU.EX2 R183, R183 ;  /* 0x000000b700b77308 */ /* 0x000fe20000000800 */
[----:B------:R-:W-:Y:S04]  /*222a0*/  LDSM.16.MT88.4 R20, [R100+0x2800] ;  /* 0x002800006414783b */ /* 0x000fe80000004200 */
[C---:B------:R-:W-:Y:S08]  /*222b0*/  HMMA.16816.F32 R152, R12.reuse, R4, R152 ;  /* 0x000000040c98723c */ /* 0x040ff00000001898 */
[C---:B------:R-:W-:Y:S01]  /*222c0*/  HMMA.16816.F32 R148, R12.reuse, R6, R148 ;  /* 0x000000060c94723c */ /* 0x040fe20000001894 */
[----:B------:R-:W1:Y:S07]  /*222d0*/  LDSM.16.MT88.4 R4, [R0+0xc800] ;  /* 0x00c800000004783b */ /* 0x000e6e0000004200 */
[C---:B--2---:R-:W-:Y:S08]  /*222e0*/  HMMA.16816.F32 R160, R12.reuse, R16, R160 ;  /* 0x000000100ca0723c */ /* 0x044ff000000018a0 */
[C---:B------:R-:W-:Y:S01]  /*222f0*/  HMMA.16816.F32 R156, R12.reuse, R18, R156 ;  /* 0x000000120c9c723c */ /* 0x040fe2000000189c */
[----:B------:R-:W2:Y:S01]  /*22300*/  LDSM.16.MT88.4 R16, [R94+0xc800] ;  /* 0x00c800005e10783b */ /* 0x000ea20000004200 */
[----:B------:R-:W3:Y:S04]  /*22310*/  MUFU.EX2 R174, R174 ;  /* 0x000000ae00ae7308 */ /* 0x000ee80000000800 */
[----:B------:R-:W-:Y:S02]  /*22320*/  MUFU.EX2 R181, R181 ;  /* 0x000000b500b57308 */ /* 0x000fe40000000800 */
[C---:B------:R-:W-:Y:S02]  /*22330*/  HMMA.16816.F32 R136, R12.reuse, R8, R136 ;  /* 0x000000080c88723c */ /* 0x040fe40000001888 */
[----:B------:R-:W4:Y:S04]  /*22340*/  MUFU.EX2 R172, R172 ;  /* 0x000000ac00ac7308 */ /* 0x000f280000000800 */
        /* <DEDUP_REMOVED lines=8> */
[----:B---3--:R-:W-:Y:S01]  /*223d0*/  F2FP.F16.F32.PACK_AB R12, R174, R183 ;  /* 0x000000b7ae0c723e */ /* 0x008fe200000000ff */
[--C-:B------:R-:W-:Y:S01]  /*223e0*/  FFMA.FTZ R194, R209, R57, -R90.reuse ;  /* 0x00000039d1c27223 */ /* 0x100fe2000001085a */
[----:B----4-:R-:W-:Y:S01]  /*223f0*/  F2FP.F16.F32.PACK_AB R14, R172, R181 ;  /* 0x000000b5ac0e723e */ /* 0x010fe200000000ff */
[--C-:B------:R-:W-:Y:S01]  /*22400*/  FFMA.FTZ R192, R193, R57, -R90.reuse ;  /* 0x00000039c1c07223 */ /* 0x100fe2000001085a */
[----:B-1----:R-:W-:Y:S01]  /*22410*/  F2FP.F16.F32.PACK_AB R13, R178, R185 ;  /* 0x000000b9b20d723e */ /* 0x002fe200000000ff */
[-CC-:B------:R-:W-:Y:S01]  /*22420*/  FFMA.FTZ R207, R207, R57.reuse, -R90.reuse ;  /* 0x00000039cfcf7223 */ /* 0x180fe2000001085a */
[----:B------:R-:W-:Y:S01]  /*22430*/  F2FP.F16.F32.PACK_AB R15, R187, R176 ;  /* 0x000000b0bb0f723e */ /* 0x000fe200000000ff */
[----:B------:R-:W-:Y:S06]  /*22440*/  LDSM.16.MT88.4 R24, [R100+0x3000] ;  /* 0x003000006418783b */ /* 0x000fec0000004200 */
[C---:B------:R-:W-:Y:S08]  /*22450*/  HMMA.16816.F32 R152, R12.reuse, R4, R152 ;  /* 0x000000040c98723c */ /* 0x040ff00000001898 */
[C---:B------:R-:W-:Y:S01]  /*22460*/  HMMA.16816.F32 R148, R12.reuse, R6, R148 ;  /* 0x000000060c94723c */ /* 0x040fe20000001894 */
[----:B------:R-:W1:Y:S07]  /*22470*/  LDSM.16.MT88.4 R4, [R0+0xd000] ;  /* 0x00d000000004783b */ /* 0x000e6e0000004200 */
[C---:B--2---:R-:W-:Y:S08]  /*22480*/  HMMA.16816.F32 R160, R12.reuse, R16, R160 ;  /* 0x000000100ca0723c */ /* 0x044ff000000018a0 */
[C---:B------:R-:W-:Y:S01]  /*22490*/  HMMA.16816.F32 R156, R12.reuse, R18, R156 ;  /* 0x000000120c9c723c */ /* 0x040fe2000000189c */
[----:B------:R-:W2:Y:S01]  /*224a0*/  LDSM.16.MT88.4 R16, [R94+0xd000] ;  /* 0x00d000005e10783b */ /* 0x000ea20000004200 */
[--C-:B------:R-:W-:Y:S01]  /*224b0*/  FFMA.FTZ R205, R205, R57, -R90.reuse ;  /* 0x00000039cdcd7223 */ /* 0x100fe2000001085a */
[----:B------:R-:W-:Y:S04]  /*224c0*/  MUFU.EX2 R189, R195 ;  /* 0x000000c300bd7308 */ /* 0x000fe80000000800 */
[----:B------:R-:W-:Y:S01]  /*224d0*/  MUFU.EX2 R191, R191 ;  /* 0x000000bf00bf7308 */ /* 0x000fe20000000800 */
[C---:B------:R-:W-:Y:S03]  /*224e0*/  HMMA.16816.F32 R136, R12.reuse, R8, R136 ;  /* 0x000000080c88723c */ /* 0x040fe60000001888 */
[----:B------:R-:W3:Y:S04]  /*224f0*/  MUFU.EX2 R190, R190 ;  /* 0x000000be00be7308 */ /* 0x000ee80000000800 */
[----:B------:R-:W4:Y:S01]  /*22500*/  MUFU.EX2 R188, R188 ;  /* 0x000000bc00bc7308 */ /* 0x000f220000000800 */
[C---:B------:R-:W-:Y:S01]  /*22510*/  HMMA.16816.F32 R132, R12.reuse, R10, R132 ;  /* 0x0000000a0c84723c */ /* 0x040fe20000001884 */
[----:B------:R-:W2:Y:S02]  /*22520*/  LDSM.16.MT88.4 R8, [R99+0x3000] ;  /* 0x003000006308783b */ /* 0x000ea40000004200 */
[----:B------:R-:W-:Y:S04]  /*22530*/  MUFU.EX2 R194, R194 ;  /* 0x000000c200c27308 */ /* 0x000fe80000000800 */
[----:B------:R-:W1:Y:S04]  /*22540*/  MUFU.EX2 R193, R207 ;  /* 0x000000cf00c17308 */ /* 0x000e680000000800 */
[----:B------:R-:W-:Y:S04]  /*22550*/  MUFU.EX2 R192, R192 ;  /* 0x000000c000c07308 */ /* 0x000fe80000000800 */
[----:B------:R-:W1:Y:S01]  /*22560*/  MUFU.EX2 R195, R205 ;  /* 0x000000cd00c37308 */ /* 0x000e620000000800 */
[C---:B------:R-:W-:Y:S08]  /*22570*/  HMMA.16816.F32 R144, R12.reuse, R20, R144 ;  /* 0x000000140c90723c */ /* 0x040ff00000001890 */
[----:B------:R-:W-:Y:S01]  /*22580*/  HMMA.16816.F32 R140, R12, R22, R140 ;  /* 0x000000160c8c723c */ /* 0x000fe2000000188c */
[----:B---3--:R-:W-:Y:S01]  /*22590*/  F2FP.F16.F32.PACK_AB R12, R190, R191 ;  /* 0x000000bfbe0c723e */ /* 0x008fe200000000ff */
[----:B------:R-:W-:Y:S01]  /*225a0*/  FFMA.FTZ R196, R203, R57, -R90 ;  /* 0x00000039cbc47223 */ /* 0x000fe2000001085a */
[----:B----4-:R-:W-:-:S02]  /*225b0*/  F2FP.F16.F32.PACK_AB R14, R188, R189 ;  /* 0x000000bdbc0e723e */ /* 0x010fc400000000ff */
[----:B-1----:R-:W-:Y:S02]  /*225c0*/  F2FP.F16.F32.PACK_AB R13, R193, R194 ;  /* 0x000000c2c10d723e */ /* 0x002fe400000000ff */
[----:B------:R-:W-:Y:S01]  /*225d0*/  F2FP.F16.F32.PACK_AB R15, R195, R192 ;  /* 0x000000c0c30f723e */ /* 0x000fe200000000ff */
[-CC-:B------:R-:W-:Y:S01]  /*225e0*/  FFMA.FTZ R197, R197, R57.reuse, -R90.reuse ;  /* 0x00000039c5c57223 */ /* 0x180fe2000001085a */
[-CC-:B------:R-:W-:Y:S01]  /*225f0*/  FFMA.FTZ R201, R201, R57.reuse, -R90.reuse ;  /* 0x00000039c9c97223 */ /* 0x180fe2000001085a */
[----:B------:R-:W-:Y:S01]  /*22600*/  MUFU.EX2 R205, R184 ;  /* 0x000000b800cd7308 */ /* 0x000fe20000000800 */
[----:B------:R-:W-:Y:S03]  /*22610*/  LDSM.16.MT88.4 R20, [R100+0x3800] ;  /* 0x003800006414783b */ /* 0x000fe60000004200 */
[C---:B------:R-:W-:Y:S08]  /*22620*/  HMMA.16816.F32 R152, R12.reuse, R4, R152 ;  /* 0x000000040c98723c */ /* 0x040ff00000001898 */
[C---:B------:R-:W-:Y:S01]  /*22630*/  HMMA.16816.F32 R148, R12.reuse, R6, R148 ;  /* 0x000000060c94723c */ /* 0x040fe20000001894 */
[----:B------:R-:W1:Y:S07]  /*22640*/  LDSM.16.MT88.4 R4, [R0+0xd800] ;  /* 0x00d800000004783b */ /* 0x000e6e0000004200 */
[C---:B--2---:R-:W-:Y:S08]  /*22650*/  HMMA.16816.F32 R160, R12.reuse, R16, R160 ;  /* 0x000000100ca0723c */ /* 0x044ff000000018a0 */
[C---:B------:R-:W-:Y:S01]  /*22660*/  HMMA.16816.F32 R156, R12.reuse, R18, R156 ;  /* 0x000000120c9c723c */ /* 0x040fe2000000189c */
[----:B------:R-:W2:Y:S01]  /*22670*/  LDSM.16.MT88.4 R16, [R94+0xd800] ;  /* 0x00d800005e10783b */ /* 0x000ea20000004200 */
[----:B------:R-:W3:Y:S06]  /*22680*/  MUFU.EX2 R186, R186 ;  /* 0x000000ba00ba7308 */ /* 0x000eec0000000800 */
[C---:B------:R-:W-:Y:S01]  /*22690*/  HMMA.16816.F32 R144, R12.reuse, R24, R144 ;  /* 0x000000180c90723c */ /* 0x040fe20000001890 */
[----:B------:R-:W-:Y:S01]  /*226a0*/  FFMA.FTZ R24, R199, R57, -R90 ;  /* 0x00000039c7187223 */ /* 0x000fe2000001085a */
[----:B------:R-:W-:Y:S04]  /*226b0*/  MUFU.EX2 R182, R182 ;  /* 0x000000b600b67308 */ /* 0x000fe80000000800 */
[----:B------:R-:W4:Y:S02]  /*226c0*/  MUFU.EX2 R203, R180 ;  /* 0x000000b400cb7308 */ /* 0x000f240000000800 */
[C---:B------:R-:W-:Y:S02]  /*226d0*/  HMMA.16816.F32 R136, R12.reuse, R8, R136 ;  /* 0x000000080c88723c */ /* 0x040fe40000001888 */
[----:B------:R-:W-:Y:S04]  /*226e0*/  MUFU.EX2 R196, R196 ;  /* 0x000000c400c47308 */ /* 0x000fe80000000800 */
[----:B------:R-:W1:Y:S02]  /*226f0*/  MUFU.EX2 R199, R201 ;  /* 0x000000c900c77308 */ /* 0x000e640000000800 */
[C---:B------:R-:W-:Y:S01]  /*22700*/  HMMA.16816.F32 R132, R12.reuse, R10, R132 ;  /* 0x0000000a0c84723c */ /* 0x040fe20000001884 */
[----:B------:R-:W2:Y:S01]  /*22710*/  LDSM.16.MT88.4 R8, [R99+0x3800] ;  /* 0x003800006308783b */ /* 0x000ea20000004200 */
[----:B------:R1:W-:Y:S04]  /*22720*/  MUFU.EX2 R184, R24 ;  /* 0x0000001800b87308 */ /* 0x0003e80000000800 */
[----:B------:R-:W1:Y:S02]  /*22730*/  MUFU.EX2 R197, R197 ;  /* 0x000000c500c57308 */ /* 0x000e640000000800 */
[----:B------:R-:W-:Y:S01]  /*22740*/  HMMA.16816.F32 R140, R12, R26, R140 ;  /* 0x0000001a0c8c723c */ /* 0x000fe2000000188c */
[----:B---3--:R-:W-:-:S02]  /*22750*/  F2FP.F16.F32.PACK_AB R12, R205, R186 ;  /* 0x000000bacd0c723e */ /* 0x008fc400000000ff */
[----:B----4-:R-:W-:Y:S02]  /*22760*/  F2FP.F16.F32.PACK_AB R14, R203, R182 ;  /* 0x000000b6cb0e723e */ /* 0x010fe400000000ff */
[----:B-1----:R-:W-:Y:S01]  /*22770*/  F2FP.F16.F32.PACK_AB R13, R199, R196 ;  /* 0x000000c4c70d723e */ /* 0x002fe200000000ff */
[-CC-:B------:R-:W-:Y:S01]  /*22780*/  FFMA.FTZ R180, R177, R57.reuse, -R90.reuse ;  /* 0x00000039b1b47223 */ /* 0x180fe2000001085a */
[-CC-:B------:R-:W-:Y:S01]  /*22790*/  FFMA.FTZ R198, R173, R57.reuse, -R90.reuse ;  /* 0x00000039adc67223 */ /* 0x180fe2000001085a */
[----:B------:R-:W-:Y:S01]  /*227a0*/  FFMA.FTZ R179, R179, R57, -R90 ;  /* 0x00000039b3b37223 */ /* 0x000fe2000001085a */
[----:B------:R-:W-:Y:S01]  /*227b0*/  LDSM.16.MT88.4 R24, [R100+0x4000] ;  /* 0x004000006418783b */ /* 0x000fe20000004200 */
[----:B------:R-:W-:-:S07]  /*227c0*/  F2FP.F16.F32.PACK_AB R15, R197, R184 ;  /* 0x000000b8c50f723e */ /* 0x000fce00000000ff */
        /* <DEDUP_REMOVED lines=8> */
[----:B------:R-:W3:Y:S01]  /*22850*/  MUFU.EX2 R170, R170 ;  /* 0x000000aa00aa7308 */ /* 0x000ee20000000800 */
[C---:B------:R-:W-:Y:S03]  /*22860*/  HMMA.16816.F32 R136, R12.reuse, R8, R136 ;  /* 0x000000080c88723c */ /* 0x040fe60000001888 */
[----:B------:R-:W-:Y:S04]  /*22870*/  MUFU.EX2 R169, R169 ;  /* 0x000000a900a97308 */ /* 0x000fe80000000800 */
[----:B------:R-:W4:Y:S01]  /*22880*/  MUFU.EX2 R168, R168 ;  /* 0x000000a800a87308 */ /* 0x000f220000000800 */
[C---:B------:R-:W-:Y:S01]  /*22890*/  HMMA.16816.F32 R132, R12.reuse, R10, R132 ;  /* 0x0000000a0c84723c */ /* 0x040fe20000001884 */
[----:B------:R-:W2:Y:S02]  /*228a0*/  LDSM.16.MT88.4 R8, [R99+0x4000] ;  /* 0x004000006308783b */ /* 0x000ea40000004200 */
[----:B------:R-:W-:Y:S04]  /*228b0*/  MUFU.EX2 R177, R179 ;  /* 0x000000b300b17308 */ /* 0x000fe80000000800 */
[----:B------:R-:W1:Y:S04]  /*228c0*/  MUFU.EX2 R180, R180 ;  /* 0x000000b400b47308 */ /* 0x000e680000000800 */
[----:B------:R4:W-:Y:S04]  /*228d0*/  MUFU.EX2 R173, R175 ;  /* 0x000000af00ad7308 */ /* 0x0009e80000000800 */
[----:B------:R-:W1:Y:S01]  /*228e0*/  MUFU.EX2 R198, R198 ;  /* 0x000000c600c67308 */ /* 0x000e620000000800 */
[C---:B------:R-:W-:Y:S08]  /*228f0*/  HMMA.16816.F32 R144, R12.reuse, R20, R144 ;  /* 0x000000140c90723c */ /* 0x040ff00000001890 */
[----:B------:R-:W-:Y:S01]  /*22900*/  HMMA.16816.F32 R140, R12, R22, R140 ;  /* 0x000000160c8c723c */ /* 0x000fe2000000188c */
[----:B---3--:R-:W-:Y:S01]  /*22910*/  F2FP.F16.F32.PACK_AB R12, R170, R171 ;  /* 0x000000abaa0c723e */ /* 0x008fe200000000ff */
[----:B----4-:R-:W-:Y:S01]  /*22920*/  FFMA.FTZ R175, R89, R57, -R90 ;  /* 0x0000003959af7223 */ /* 0x010fe2000001085a */
[----:B------:R-:W-:-:S02]  /*22930*/  F2FP.F16.F32.PACK_AB R14, R168, R169 ;  /* 0x000000a9a80e723e */ /* 0x000fc400000000ff */
[----:B-1----:R-:W-:Y:S02]  /*22940*/  F2FP.F16.F32.PACK_AB R13, R180, R177 ;  /* 0x000000b1b40d723e */ /* 0x002fe400000000ff */
[----:B------:R-:W-:Y:S01]  /*22950*/  F2FP.F16.F32.PACK_AB R15, R198, R173 ;  /* 0x000000adc60f723e */ /* 0x000fe200000000ff */
[----:B------:R-:W-:Y:S06]  /*22960*/  LDSM.16.MT88.4 R20, [R100+0x4800] ;  /* 0x004800006414783b */ /* 0x000fec0000004200 */
[C---:B------:R-:W-:Y:S08]  /*22970*/  HMMA.16816.F32 R152, R12.reuse, R4, R152 ;  /* 0x000000040c98723c */ /* 0x040ff00000001898 */
[----:B------:R-:W-:Y:S01]  /*22980*/  HMMA.16816.F32 R148, R12, R6, R148 ;  /* 0x000000060c94723c */ /* 0x000fe20000001894 */
[----:B------:R-:W1:Y:S01]  /*22990*/  LDSM.16.MT88.4 R4, [R94+0xe800] ;  /* 0x00e800005e04783b */ /* 0x000e620000004200 */
[----:B------:R-:W-:-:S06]  /*229a0*/  FFMA.FTZ R89, R86, R57, -R90 ;  /* 0x0000003956597223 */ /* 0x000fcc000001085a */
[C---:B--2---:R-:W-:Y:S08]  /*229b0*/  HMMA.16816.F32 R160, R12.reuse, R16, R160 ;  /* 0x000000100ca0723c */ /* 0x044ff000000018a0 */
[C---:B------:R-:W-:Y:S01]  /*229c0*/  HMMA.16816.F32 R156, R12.reuse, R18, R156 ;  /* 0x000000120c9c723c */ /* 0x040fe2000000189c */
[----:B------:R-:W2:Y:S01]  /*229d0*/  LDSM.16.MT88.4 R16, [R0+0xe800] ;  /* 0x00e800000010783b */ /* 0x000ea20000004200 */
[----:B------:R-:W-:Y:S06]  /*229e0*/  MUFU.EX2 R56, R56 ;  /* 0x0000003800387308 */ /* 0x000fec0000000800 */
[C---:B------:R-:W-:Y:S01]  /*229f0*/  HMMA.16816.F32 R144, R12.reuse, R24, R144 ;  /* 0x000000180c90723c */ /* 0x040fe20000001890 */
[-CC-:B------:R-:W-:Y:S01]  /*22a00*/  FFMA.FTZ R25, R88, R57.reuse, -R90.reuse ;  /* 0x0000003958197223 */ /* 0x180fe2000001085a */
[----:B------:R-:W-:Y:S01]  /*22a10*/  FFMA.FTZ R24, R87, R57, -R90 ;  /* 0x0000003957187223 */ /* 0x000fe2000001085a */
[----:B------:R-:W3:Y:S04]  /*22a20*/  MUFU.EX2 R55, R55 ;  /* 0x0000003700377308 */ /* 0x000ee80000000800 */
[----:B------:R-:W-:Y:S01]  /*22a30*/  MUFU.EX2 R54, R54 ;  /* 0x0000003600367308 */ /* 0x000fe20000000800 */
[C---:B------:R-:W-:Y:S03]  /*22a40*/  HMMA.16816.F32 R136, R12.reuse, R8, R136 ;  /* 0x000000080c88723c */ /* 0x040fe60000001888 */
[----:B------:R-:W4:Y:S04]  /*22a50*/  MUFU.EX2 R53, R53 ;  /* 0x0000003500357308 */ /* 0x000f280000000800 */
[----:B------:R-:W-:Y:S01]  /*22a60*/  MUFU.EX2 R88, R175 ;  /* 0x000000af00587308 */ /* 0x000fe20000000800 */
[C---:B------:R-:W-:Y:S01]  /*22a70*/  HMMA.16816.F32 R132, R12.reuse, R10, R132 ;  /* 0x0000000a0c84723c */ /* 0x040fe20000001884 */
[----:B------:R-:W2:Y:S02]  /*22a80*/  LDSM.16.MT88.4 R8, [R99+0x4800] ;  /* 0x004800006308783b */ /* 0x000ea40000004200 */
[----:B------:R-:W1:Y:S04]  /*22a90*/  MUFU.EX2 R87, R25 ;  /* 0x0000001900577308 */ /* 0x000e680000000800 */
[----:B------:R1:W-:Y:S04]  /*22aa0*/  MUFU.EX2 R86, R24 ;  /* 0x0000001800567308 */ /* 0x0003e80000000800 */
[----:B------:R-:W1:Y:S01]  /*22ab0*/  MUFU.EX2 R89, R89 ;  /* 0x0000005900597308 */ /* 0x000e620000000800 */
[----:B------:R-:W-:Y:S01]  /*22ac0*/  HMMA.16816.F32 R140, R12, R26, R140 ;  /* 0x0000001a0c8c723c */ /* 0x000fe2000000188c */
[----:B---3--:R-:W-:-:S02]  /*22ad0*/  F2FP.F16.F32.PACK_AB R12, R55, R56 ;  /* 0x00000038370c723e */ /* 0x008fc400000000ff */
[----:B----4-:R-:W-:Y:S02]  /*22ae0*/  F2FP.F16.F32.PACK_AB R14, R53, R54 ;  /* 0x00000036350e723e */ /* 0x010fe400000000ff */
[----:B-1----:R-:W-:Y:S01]  /*22af0*/  F2FP.F16.F32.PACK_AB R13, R87, R88 ;  /* 0x00000058570d723e */ /* 0x002fe200000000ff */
[----:B------:R-:W-:Y:S01]  /*22b00*/  FFMA.FTZ R175, R85, R57, -R90 ;  /* 0x0000003955af7223 */ /* 0x000fe2000001085a */
[----:B------:R-:W-:Y:S01]  /*22b10*/  LDSM.16.MT88.4 R24, [R100+0x5000] ;  /* 0x005000006418783b */ /* 0x000fe20000004200 */
[----:B------:R-:W-:-:S07]  /*22b20*/  F2FP.F16.F32.PACK_AB R15, R89, R86 ;  /* 0x00000056590f723e */ /* 0x000fce00000000ff */
        /* <DEDUP_REMOVED lines=25> */
[----:B------:R-:W1:Y:S01]  /*22cc0*/  LDSM.16.MT88.4 R20, [R100+0x5800] ;  /* 0x005800006414783b */ /* 0x000e620000004200 */
[----:B------:R-:W-:Y:S01]  /*22cd0*/  F2FP.F16.F32.PACK_AB R15, R85, R82 ;  /* 0x00000052550f723e */ /* 0x000fe200000000ff */
[-CC-:B------:R-:W-:Y:S01]  /*22ce0*/  FFMA.FTZ R200, R81, R57.reuse, -R90.reuse ;  /* 0x0000003951c87223 */ /* 0x180fe2000001085a */
[-CC-:B------:R-:W-:Y:S01]  /*22cf0*/  FFMA.FTZ R81, R78, R57.reuse, -R90.reuse ;  /* 0x000000394e517223 */ /* 0x180fe2000001085a */
[----:B------:R-:W-:-:S04]  /*22d00*/  FFMA.FTZ R179, R80, R57, -R90 ;  /* 0x0000003950b37223 */ /* 0x000fc8000001085a */
[----:B------:R-:W-:Y:S01]  /*22d10*/  HMMA.16816.F32 R160, R12, R4, R160 ;  /* 0x000000040ca0723c */ /* 0x000fe200000018a0 */
[----:B------:R-:W-:-:S07]  /*22d20*/  FFMA.FTZ R175, R79, R57, -R90 ;  /* 0x000000394faf7223 */ /* 0x000fce000001085a */
[C---:B------:R-:W-:Y:S01]  /*22d30*/  HMMA.16816.F32 R156, R12.reuse, R6, R156 ;  /* 0x000000060c9c723c */ /* 0x040fe2000000189c */
[----:B------:R-:W3:Y:S01]  /*22d40*/  LDSM.16.MT88.4 R4, [R94+0xf800] ;  /* 0x00f800005e04783b */ /* 0x000ee20000004200 */
[----:B------:R-:W-:Y:S04]  /*22d50*/  MUFU.EX2 R48, R48 ;  /* 0x0000003000307308 */ /* 0x000fe80000000800 */
[----:B------:R-:W4:Y:S02]  /*22d60*/  MUFU.EX2 R47, R47 ;  /* 0x0000002f002f7308 */ /* 0x000f240000000800 */
[C---:B--2---:R-:W-:Y:S02]  /*22d70*/  HMMA.16816.F32 R152, R12.reuse, R16, R152 ;  /* 0x000000100c98723c */ /* 0x044fe40000001898 */
[----:B------:R-:W-:Y:S04]  /*22d80*/  MUFU.EX2 R46, R46 ;  /* 0x0000002e002e7308 */ /* 0x000fe80000000800 */
[----:B------:R-:W-:Y:S02]  /*22d90*/  MUFU.EX2 R45, R45 ;  /* 0x0000002d002d7308 */ /* 0x000fe40000000800 */
[C---:B------:R-:W-:Y:S01]  /*22da0*/  HMMA.16816.F32 R148, R12.reuse, R18, R148 ;  /* 0x000000120c94723c */ /* 0x040fe20000001894 */
[----:B------:R-:W2:Y:S01]  /*22db0*/  LDSM.16.MT88.4 R16, [R0+0xf800] ;  /* 0x00f800000010783b */ /* 0x000ea20000004200 */
[----:B------:R-:W-:Y:S04]  /*22dc0*/  MUFU.EX2 R80, R200 ;  /* 0x000000c800507308 */ /* 0x000fe80000000800 */
[----:B------:R-:W1:Y:S02]  /*22dd0*/  MUFU.EX2 R79, R179 ;  /* 0x000000b3004f7308 */ /* 0x000e640000000800 */
[C---:B------:R-:W-:Y:S02]  /*22de0*/  HMMA.16816.F32 R144, R12.reuse, R24, R144 ;  /* 0x000000180c90723c */ /* 0x040fe40000001890 */
[----:B------:R3:W-:Y:S04]  /*22df0*/  MUFU.EX2 R78, R175 ;  /* 0x000000af004e7308 */ /* 0x0007e80000000800 */
[----:B------:R-:W3:Y:S02]  /*22e00*/  MUFU.EX2 R81, R81 ;  /* 0x0000005100517308 */ /* 0x000ee40000000800 */
[C---:B------:R-:W-:Y:S01]  /*22e10*/  HMMA.16816.F32 R140, R12.reuse, R26, R140 ;  /* 0x0000001a0c8c723c */ /* 0x040fe2000000188c */
[----:B------:R-:W2:Y:S07]  /*22e20*/  LDSM.16.MT88.4 R24, [R99+0x5800] ;  /* 0x005800006318783b */ /* 0x000eae0000004200 */
[----:B------:R-:W-:Y:S01]  /*22e30*/  HMMA.16816.F32 R136, R12, R8, R136 ;  /* 0x000000080c88723c */ /* 0x000fe20000001888 */
[----:B----4-:R-:W-:-:S02]  /*22e40*/  F2FP.F16.F32.PACK_AB R8, R47, R48 ;  /* 0x000000302f08723e */ /* 0x010fc400000000ff */
[----:B-1----:R-:W-:-:S05]  /*22e50*/  F2FP.F16.F32.PACK_AB R9, R79, R80 ;  /* 0x000000504f09723e */ /* 0x002fca00000000ff */
[----:B------:R-:W-:Y:S01]  /*22e60*/  HMMA.16816.F32 R132, R12, R10, R132 ;  /* 0x0000000a0c84723c */ /* 0x000fe20000001884 */
[----:B------:R-:W-:Y:S01]  /*22e70*/  F2FP.F16.F32.PACK_AB R10, R45, R46 ;  /* 0x0000002e2d0a723e */ /* 0x000fe200000000ff */
[-CC-:B---3--:R-:W-:Y:S01]  /*22e80*/  FFMA.FTZ R175, R77, R57.reuse, -R90.reuse ;  /* 0x000000394daf7223 */ /* 0x188fe2000001085a */
[----:B------:R-:W-:Y:S01]  /*22e90*/  F2FP.F16.F32.PACK_AB R11, R81, R78 ;  /* 0x0000004e510b723e */ /* 0x000fe200000000ff */
[-CC-:B------:R-:W-:Y:S01]  /*22ea0*/  FFMA.FTZ R77, R74, R57.reuse, -R90.reuse ;  /* 0x000000394a4d7223 */ /* 0x180fe2000001085a */
[----:B------:R-:W-:Y:S05]  /*22eb0*/  LDSM.16.MT88.4 R12, [R0+0x10000] ;  /* 0x01000000000c783b */ /* 0x000fea0000004200 */
[----:B------:R-:W-:Y:S01]  /*22ec0*/  HMMA.16816.F32 R144, R8, R20, R144 ;  /* 0x000000140890723c */ /* 0x000fe20000001890 */
[-CC-:B------:R-:W-:Y:S01]  /*22ed0*/  FFMA.FTZ R21, R76, R57.reuse, -R90.reuse ;  /* 0x000000394c157223 */ /* 0x180fe2000001085a */
[----:B------:R-:W-:-:S03]  /*22ee0*/  FFMA.FTZ R20, R75, R57, -R90 ;  /* 0x000000394b147223 */ /* 0x000fc6000001085a */
[----:B------:R-:W-:Y:S03]  /*22ef0*/  MUFU.EX2 R75, R21 ;  /* 0x00000015004b7308 */ /* 0x000fe60000000800 */
[C---:B------:R-:W-:Y:S01]  /*22f00*/  HMMA.16816.F32 R140, R8.reuse, R22, R140 ;  /* 0x00000016088c723c */ /* 0x040fe2000000188c */
[----:B------:R1:W-:Y:S07]  /*22f10*/  MUFU.EX2 R74, R20 ;  /* 0x00000014004a7308 */ /* 0x0003ee0000000800 */
[C---:B------:R-:W-:Y:S01]  /*22f20*/  HMMA.16816.F32 R160, R8.reuse, R4, R160 ;  /* 0x0000000408a0723c */ /* 0x040fe200000018a0 */
[----:B-1----:R-:W1:Y:S07]  /*22f30*/  LDSM.16.MT88.4 R20, [R99+0x6000] ;  /* 0x006000006314783b */ /* 0x002e6e0000004200 */
[----:B------:R-:W-:Y:S01]  /*22f40*/  HMMA.16816.F32 R156, R8, R6, R156 ;  /* 0x00000006089c723c */ /* 0x000fe2000000189c */
[----:B------:R-:W3:Y:S01]  /*22f50*/  LDSM.16.MT88.4 R4, [R94+0x10000] ;  /* 0x010000005e04783b */ /* 0x000ee20000004200 */
[----:B------:R-:W-:-:S06]  /*22f60*/  FFMA.FTZ R250, R250, R97, R91 ;  /* 0x00000061fafa7223 */ /* 0x000fcc000001005b */
[C---:B--2---:R-:W-:Y:S01]  /*22f70*/  HMMA.16816.F32 R152, R8.reuse, R16, R152 ;  /* 0x000000100898723c */ /* 0x044fe20000001898 */
[----:B------:R-:W-:Y:S07]  /*22f80*/  MUFU.EX2 R44, R44 ;  /* 0x0000002c002c7308 */ /* 0x000fee0000000800 */
[----:B------:R-:W-:Y:S01]  /*22f90*/  HMMA.16816.F32 R148, R8, R18, R148 ;  /* 0x000000120894723c */ /* 0x000fe20000001894 */
[----:B------:R-:W2:Y:S01]  /*22fa0*/  LDSM.16.MT88.4 R16, [R100+0x6000] ;  /* 0x006000006410783b */ /* 0x000ea20000004200 */
[----:B------:R-:W4:Y:S01]  /*22fb0*/  MUFU.EX2 R43, R43 ;  /* 0x0000002b002b7308 */ /* 0x000f220000000800 */
[----:B------:R-:W-:-:S03]  /*22fc0*/  FADD.FTZ R3, R3, R250 ;  /* 0x000000fa03037221 */ /* 0x000fc60000010000 */
[----:B------:R-:W-:Y:S02]  /*22fd0*/  MUFU.EX2 R42, R42 ;  /* 0x0000002a002a7308 */ /* 0x000fe40000000800 */
[----:B------:R-:W-:Y:S02]  /*22fe0*/  HMMA.16816.F32 R136, R8, R24, R136 ;  /* 0x000000180888723c */ /* 0x000fe40000001888 */
[----:B------:R-:W1:Y:S04]  /*22ff0*/  MUFU.EX2 R41, R41 ;  /* 0x0000002900297308 */ /* 0x000e680000000800 */
[----:B------:R-:W3:Y:S04]  /*23000*/  MUFU.EX2 R76, R175 ;  /* 0x000000af004c7308 */ /* 0x000ee80000000800 */
[----:B------:R-:W3:Y:S01]  /*23010*/  MUFU.EX2 R77, R77 ;  /* 0x0000004d004d7308 */ /* 0x000ee20000000800 */
[----:B------:R-:W-:Y:S01]  /*23020*/  FADD.FTZ R93, R93, R96 ;  /* 0x000000605d5d7221 */ /* 0x000fe20000010000 */
[----:B------:R-:W-:-:S03]  /*23030*/  FADD.FTZ R98, R98, R3 ;  /* 0x0000000362627221 */ /* 0x000fc60000010000 */
[----:B------:R-:W-:Y:S01]  /*23040*/  FADD.FTZ R92, R92, R93 ;  /* 0x0000005d5c5c7221 */ /* 0x000fe20000010000 */
[----:B------:R-:W-:Y:S01]  /*23050*/  FADD.FTZ R98, R95, R98 ;  /* 0x000000625f627221 */ /* 0x000fe20000010000 */
[----:B------:R-:W-:Y:S01]  /*23060*/  HMMA.16816.F32 R132, R8, R26, R132 ;  /* 0x0000001a0884723c */ /* 0x000fe20000001884 */
[----:B----4-:R-:W-:Y:S01]  /*23070*/  F2FP.F16.F32.PACK_AB R8, R43, R44 ;  /* 0x0000002c2b08723e */ /* 0x010fe200000000ff */
[----:B------:R-:W-:Y:S01]  /*23080*/  FADD.FTZ R101, R101, R92 ;  /* 0x0000005c65657221 */ /* 0x000fe20000010000 */
[----:B-1----:R-:W-:Y:S01]  /*23090*/  F2FP.F16.F32.PACK_AB R10, R41, R42 ;  /* 0x0000002a290a723e */ /* 0x002fe200000000ff */
[----:B------:R-:W-:Y:S01]  /*230a0*/  FADD.FTZ R105, R105, R98 ;  /* 0x0000006269697221 */ /* 0x000fe20000010000 */
[----:B---3--:R-:W-:Y:S02]  /*230b0*/  F2FP.F16.F32.PACK_AB R9, R75, R76 ;  /* 0x0000004c4b09723e */ /* 0x008fe400000000ff */
[----:B------:R-:W-:Y:S01]  /*230c0*/  F2FP.F16.F32.PACK_AB R11, R77, R74 ;  /* 0x0000004a4d0b723e */ /* 0x000fe200000000ff */
[----:B------:R-:W-:Y:S01]  /*230d0*/  FADD.FTZ R101, R102, R101 ;  /* 0x0000006566657221 */ /* 0x000fe20000010000 */
[----:B------:R-:W-:-:S03]  /*230e0*/  FADD.FTZ R105, R108, R105 ;  /* 0x000000696c697221 */ /* 0x000fc60000010000 */
[----:B------:R-:W-:Y:S02]  /*230f0*/  FADD.FTZ R104, R104, R101 ;  /* 0x0000006568687221 */ /* 0x000fe40000010000 */
[----:B------:R-:W-:Y:S01]  /*23100*/  HMMA.16816.F32 R136, R8, R20, R136 ;  /* 0x000000140888723c */ /* 0x000fe20000001888 */
[----:B------:R-:W-:Y:S01]  /*23110*/  FADD.FTZ R20, R106, R105 ;  /* 0x000000696a147221 */ /* 0x000fe20000010000 */
[----:B------:R-:W-:-:S03]  /*23120*/  FADD.FTZ R103, R103, R104 ;  /* 0x0000006867677221 */ /* 0x000fc60000010000 */
[----:B------:R-:W-:-:S03]  /*23130*/  FADD.FTZ R20, R107, R20 ;  /* 0x000000146b147221 */ /* 0x000fc60000010000 */
[----:B------:R-:W-:Y:S01]  /*23140*/  HMMA.16816.F32 R160, R8, R4, R160 ;  /* 0x0000000408a0723c */ /* 0x000fe200000018a0 */
[----:B------:R-:W-:Y:S01]  /*23150*/  FADD.FTZ R112, R112, R103 ;  /* 0x0000006770707221 */ /* 0x000fe20000010000 */
[----:B------:R-:W-:-:S06]  /*23160*/  FADD.FTZ R115, R115, R20 ;  /* 0x0000001473737221 */ /* 0x000fcc0000010000 */
        /* <DEDUP_REMOVED lines=10> */
[----:B--2---:R-:W-:Y:S01]  /*23210*/  HMMA.16816.F32 R144, R8, R16, R144 ;  /* 0x000000100890723c */ /* 0x004fe20000001890 */
[-CC-:B------:R-:W-:Y:S01]  /*23220*/  FFMA.FTZ R26, R71, R57.reuse, -R90.reuse ;  /* 0x00000039471a7223 */ /* 0x180fe2000001085a */
[----:B------:R-:W-:-:S06]  /*23230*/  FFMA.FTZ R25, R70, R57, -R90 ;  /* 0x0000003946197223 */ /* 0x000fcc000001085a */
[----:B------:R-:W-:Y:S01]  /*23240*/  HMMA.16816.F32 R140, R8, R18, R140 ;  /* 0x00000012088c723c */ /* 0x000fe2000000188c */
[----:B------:R-:W-:-:S07]  /*23250*/  FADD.FTZ R109, R109, R110 ;  /* 0x0000006e6d6d7221 */ /* 0x000fce0000010000 */
[----:B------:R-:W-:Y:S01]  /*23260*/  HMMA.16816.F32 R132, R8, R22, R132 ;  /* 0x000000160884723c */ /* 0x000fe20000001884 */
[----:B------:R-:W2:Y:S01]  /*23270*/  LDSM.16.MT88.4 R8, [R100+0x6800] ;  /* 0x006800006408783b */ /* 0x000ea20000004200 */
[----:B------:R-:W-:Y:S01]  /*23280*/  FADD.FTZ R116, R116, R113 ;  /* 0x0000007174747221 */ /* 0x000fe20000010000 */
[----:B------:R-:W-:Y:S01]  /*23290*/  FADD.FTZ R120, R120, R109 ;  /* 0x0000006d78787221 */ /* 0x000fe20000010000 */
[----:B------:R-:W-:Y:S01]  /*232a0*/  MUFU.EX2 R40, R40 ;  /* 0x0000002800287308 */ /* 0x000fe20000000800 */
[----:B------:R-:W3:Y:S01]  /*232b0*/  LDSM.16.MT88.4 R12, [R0+0x10800] ;  /* 0x01080000000c783b */ /* 0x000ee20000004200 */
[----:B------:R-:W-:Y:S02]  /*232c0*/  FADD.FTZ R123, R123, R116 ;  /* 0x000000747b7b7221 */ /* 0x000fe40000010000 */
        /* <DEDUP_REMOVED lines=33> */
[C---:B------:R-:W-:Y:S01]  /*234e0*/  HMMA.16816.F32 R140, R16.reuse, R10, R140 ;  /* 0x0000000a108c723c */ /* 0x040fe2000000188c */
[----:B------:R-:W2:Y:S01]  /*234f0*/  LDSM.16.MT88.4 R8, [R94+0x11000] ;  /* 0x011000005e08783b */ /* 0x000ea20000004200 */
[----:B------:R-:W-:Y:S01]  /*23500*/  FADD.FTZ R181, R181, R174 ;  /* 0x000000aeb5b57221 */ /* 0x000fe20000010000 */
[----:B------:R-:W-:Y:S01]  /*23510*/  FADD.FTZ R176, R176, R185 ;  /* 0x000000b9b0b07221 */ /* 0x000fe20000010000 */
[-CC-:B------:R-:W-:Y:S01]  /*23520*/  FFMA.FTZ R21, R69, R57.reuse, -R90.reuse ;  /* 0x0000003945157223 */ /* 0x180fe2000001085a */
[-CC-:B------:R-:W-:Y:S01]  /*23530*/  FFMA.FTZ R20, R68, R57.reuse, -R90.reuse ;  /* 0x0000003944147223 */ /* 0x180fe2000001085a */
[-CC-:B------:R-:W-:Y:S01]  /*23540*/  FFMA.FTZ R22, R63, R57.reuse, -R90.reuse ;  /* 0x000000393f167223 */ /* 0x180fe2000001085a */
[----:B------:R-:W-:Y:S01]  /*23550*/  FADD.FTZ R172, R172, R181 ;  /* 0x000000b5acac7221 */ /* 0x000fe20000010000 */
[----:B------:R-:W-:Y:S01]  /*23560*/  FFMA.FTZ R23, R64, R57, -R90 ;  /* 0x0000003940177223 */ /* 0x000fe2000001085a */
[----:B------:R-:W-:Y:S01]  /*23570*/  FADD.FTZ R187, R187, R176 ;  /* 0x000000b0bbbb7221 */ /* 0x000fe20000010000 */
[C---:B---3--:R-:W-:Y:S01]  /*23580*/  HMMA.16816.F32 R152, R16.reuse, R12, R152 ;  /* 0x0000000c1098723c */ /* 0x048fe20000001898 */
[----:B------:R-:W-:Y:S01]  /*23590*/  FADD.FTZ R191, R191, R172 ;  /* 0x000000acbfbf7221 */ /* 0x000fe20000010000 */
[----:B------:R-:W-:Y:S01]  /*235a0*/  MUFU.EX2 R36, R36 ;  /* 0x0000002400247308 */ /* 0x000fe20000000800 */
[----:B------:R-:W-:Y:S01]  /*235b0*/  FADD.FTZ R194, R194, R187 ;  /* 0x000000bbc2c27221 */ /* 0x000fe20000010000 */
[----:B------:R-:W-:Y:S04]  /*235c0*/  LDSM.16.MT88.4 R92, [R94+0x11800] ;  /* 0x011800005e5c783b */ /* 0x000fe80000004200 */
[----:B------:R-:W-:Y:S01]  /*235d0*/  HMMA.16816.F32 R148, R16, R14, R148 ;  /* 0x0000000e1094723c */ /* 0x000fe20000001894 */
[----:B------:R-:W3:Y:S01]  /*235e0*/  LDSM.16.MT88.4 R12, [R0+0x11000] ;  /* 0x01100000000c783b */ /* 0x000ee20000004200 */
[----:B------:R-:W4:Y:S01]  /*235f0*/  MUFU.EX2 R35, R35 ;  /* 0x0000002300237308 */ /* 0x000f220000000800 */
[----:B------:R-:W-:Y:S01]  /*23600*/  FADD.FTZ R190, R190, R191 ;  /* 0x000000bfbebe7221 */ /* 0x000fe20000010000 */
[----:B------:R-:W-:-:S02]  /*23610*/  FADD.FTZ R193, R193, R194 ;  /* 0x000000c2c1c17221 */ /* 0x000fc40000010000 */
[----:B------:R-:W-:Y:S04]  /*23620*/  MUFU.EX2 R34, R34 ;  /* 0x0000002200227308 */ /* 0x000fe80000000800 */
[----:B------:R-:W2:Y:S04]  /*23630*/  MUFU.EX2 R33, R33 ;  /* 0x0000002100217308 */ /* 0x000ea80000000800 */
[----:B------:R-:W-:Y:S04]  /*23640*/  MUFU.EX2 R21, R21 ;  /* 0x0000001500157308 */ /* 0x000fe80000000800 */
[----:B------:R-:W2:Y:S04]  /*23650*/  MUFU.EX2 R20, R20 ;  /* 0x0000001400147308 */ /* 0x000ea80000000800 */
[----:B------:R-:W-:Y:S04]  /*23660*/  MUFU.EX2 R22, R22 ;  /* 0x0000001600167308 */ /* 0x000fe80000000800 */
[----:B------:R-:W3:Y:S01]  /*23670*/  MUFU.EX2 R23, R23 ;  /* 0x0000001700177308 */ /* 0x000ee20000000800 */
        /* <DEDUP_REMOVED lines=8> */
[----:B----4-:R-:W-:Y:S01]  /*23700*/  F2FP.F16.F32.PACK_AB R16, R35, R36 ;  /* 0x000000242310723e */ /* 0x010fe200000000ff */
[----:B------:R-:W-:Y:S01]  /*23710*/  FADD.FTZ R205, R205, R186 ;  /* 0x000000bacdcd7221 */ /* 0x000fe20000010000 */
[----:B--2---:R-:W-:Y:S01]  /*23720*/  F2FP.F16.F32.PACK_AB R18, R33, R34 ;  /* 0x000000222112723e */ /* 0x004fe200000000ff */
[----:B------:R-:W-:Y:S01]  /*23730*/  FADD.FTZ R199, R199, R196 ;  /* 0x000000c4c7c77221 */ /* 0x000fe20000010000 */
[----:B------:R-:W-:Y:S01]  /*23740*/  F2FP.F16.F32.PACK_AB R17, R20, R21 ;  /* 0x000000151411723e */ /* 0x000fe200000000ff */
[----:B------:R-:W1:Y:S01]  /*23750*/  LDSM.16.MT88.4 R4, [R100+0x7000] ;  /* 0x007000006404783b */ /* 0x000e620000004200 */
[----:B---3--:R-:W-:-:S03]  /*23760*/  F2FP.F16.F32.PACK_AB R19, R23, R22 ;  /* 0x000000161713723e */ /* 0x008fc600000000ff */
[----:B------:R-:W-:Y:S04]  /*23770*/  LDSM.16.MT88.4 R100, [R100+0x7800] ;  /* 0x007800006464783b */ /* 0x000fe80000004200 */
[----:B------:R-:W-:Y:S01]  /*23780*/  HMMA.16816.F32 R160, R16, R8, R160 ;  /* 0x0000000810a0723c */ /* 0x000fe200000018a0 */
[----:B------:R-:W-:-:S07]  /*23790*/  FADD.FTZ R8, R182, R205 ;  /* 0x000000cdb6087221 */ /* 0x000fce0000010000 */
[----:B------:R-:W-:Y:S01]  /*237a0*/  HMMA.16816.F32 R156, R16, R10, R156 ;  /* 0x0000000a109c723c */ /* 0x000fe2000000189c */
[----:B------:R-:W-:Y:S01]  /*237b0*/  FADD.FTZ R10, R184, R199 ;  /* 0x000000c7b80a7221 */ /* 0x000fe20000010000 */
[----:B------:R-:W-:-:S03]  /*237c0*/  FADD.FTZ R8, R203, R8 ;  /* 0x00000008cb087221 */ /* 0x000fc60000010000 */
[----:B------:R-:W-:Y:S01]  /*237d0*/  FADD.FTZ R10, R197, R10 ;  /* 0x0000000ac50a7221 */ /* 0x000fe20000010000 */
[----:B------:R-:W-:-:S03]  /*237e0*/  FADD.FTZ R171, R171, R8 ;  /* 0x00000008abab7221 */ /* 0x000fc60000010000 */
[----:B------:R-:W-:Y:S01]  /*237f0*/  FADD.FTZ R177, R177, R10 ;  /* 0x0000000ab1b17221 */ /* 0x000fe20000010000 */
[----:B------:R-:W-:Y:S01]  /*23800*/  FADD.FTZ R170, R170, R171 ;  /* 0x000000abaaaa7221 */ /* 0x000fe20000010000 */
[C---:B------:R-:W-:Y:S01]  /*23810*/  HMMA.16816.F32 R152, R16.reuse, R12, R152 ;  /* 0x0000000c1098723c */ /* 0x040fe20000001898 */
[----:B------:R-:W2:Y:S01]  /*23820*/  LDSM.16.MT88.4 R8, [R99+0x7000] ;  /* 0x007000006308783b */ /* 0x000ea20000004200 */
[----:B------:R-:W-:Y:S01]  /*23830*/  FADD.FTZ R180, R180, R177 ;  /* 0x000000b1b4b47221 */ /* 0x000fe20000010000 */
[----:B------:R-:W-:Y:S02]  /*23840*/  FADD.FTZ R13, R169, R170 ;  /* 0x000000aaa90d7221 */ /* 0x000fe40000010000 */
[----:B------:R-:W-:Y:S03]  /*23850*/  LDSM.16.MT88.4 R96, [R99+0x7800] ;  /* 0x007800006360783b */ /* 0x000fe60000004200 */
        /* <DEDUP_REMOVED lines=36> */
[----:B-1----:R-:W-:Y:S01]  /*23aa0*/  HMMA.16816.F32 R144, R16, R4, R144 ;  /* 0x000000041090723c */ /* 0x002fe20000001890 */
[----:B------:R-:W-:Y:S02]  /*23ab0*/  FADD.FTZ R40, R40, R41 ;  /* 0x0000002928287221 */ /* 0x000fe40000010000 */
[----:B------:R-:W-:-:S05]  /*23ac0*/  FADD.FTZ R24, R24, R77 ;  /* 0x0000004d18187221 */ /* 0x000fca0000010000 */
[----:B------:R-:W-:Y:S01]  /*23ad0*/  HMMA.16816.F32 R140, R16, R6, R140 ;  /* 0x00000006108c723c */ /* 0x000fe2000000188c */
[----:B------:R1:W3:Y:S01]  /*23ae0*/  LDSM.16.MT88.4 R4, [R0+0x11800] ;  /* 0x011800000004783b */ /* 0x0002e20000004200 */
[----:B------:R-:W-:Y:S01]  /*23af0*/  FADD.FTZ R39, R39, R40 ;  /* 0x0000002827277221 */ /* 0x000fe20000010000 */
[----:B------:R-:W-:-:S03]  /*23b00*/  FADD.FTZ R3, R3, R24 ;  /* 0x0000001803037221 */ /* 0x000fc60000010000 */
        /* <DEDUP_REMOVED lines=11> */
[----:B------:R-:W4:Y:S01]  /*23bc0*/  MUFU.EX2 R31, R31 ;  /* 0x0000001f001f7308 */ /* 0x000f220000000800 */
[----:B------:R-:W-:-:S03]  /*23bd0*/  FADD.FTZ R35, R35, R36 ;  /* 0x0000002423237221 */ /* 0x000fc60000010000 */
[----:B------:R-:W-:Y:S01]  /*23be0*/  MUFU.EX2 R15, R15 ;  /* 0x0000000f000f7308 */ /* 0x000fe20000000800 */
[----:B------:R-:W-:-:S03]  /*23bf0*/  FADD.FTZ R21, R20, R21 ;  /* 0x0000001514157221 */ /* 0x000fc60000010000 */
[----:B------:R-:W1:Y:S01]  /*23c00*/  MUFU.EX2 R12, R12 ;  /* 0x0000000c000c7308 */ /* 0x000e620000000800 */
[C---:B--2---:R-:W-:Y:S03]  /*23c10*/  HMMA.16816.F32 R136, R16.reuse, R8, R136 ;  /* 0x000000081088723c */ /* 0x044fe60000001888 */
[----:B------:R-:W-:Y:S04]  /*23c20*/  MUFU.EX2 R30, R30 ;  /* 0x0000001e001e7308 */ /* 0x000fe80000000800 */
[----:B------:R-:W2:Y:S01]  /*23c30*/  MUFU.EX2 R13, R2 ;  /* 0x00000002000d7308 */ /* 0x000ea20000000800 */
[----:B------:R-:W-:Y:S03]  /*23c40*/  HMMA.16816.F32 R132, R16, R10, R132 ;  /* 0x0000000a1084723c */ /* 0x000fe60000001884 */
[----:B------:R-:W-:Y:S04]  /*23c50*/  MUFU.EX2 R14, R14 ;  /* 0x0000000e000e7308 */ /* 0x000fe80000000800 */
[----:B------:R-:W3:Y:S01]  /*23c60*/  MUFU.EX2 R27, R27 ;  /* 0x0000001b001b7308 */ /* 0x000ee20000000800 */
[----:B------:R-:W3:Y:S01]  /*23c70*/  S2R R237, SR_CTAID.X ;  /* 0x0000000000ed7919 */ /* 0x000ee20000002500 */
[----:B------:R-:W-:Y:S01]  /*23c80*/  FADD.FTZ R34, R34, R35 ;  /* 0x0000002322227221 */ /* 0x000fe20000010000 */
[----:B------:R-:W-:Y:S01]  /*23c90*/  FADD.FTZ R22, R22, R21 ;  /* 0x0000001516167221 */ /* 0x000fe20000010000 */
[----:B------:R-:W3:Y:S01]  /*23ca0*/  S2R R236, SR_CTAID.Y ;  /* 0x0000000000ec7919 */ /* 0x000ee20000002600 */
[----:B------:R-:W3:Y:S01]  /*23cb0*/  S2R R235, SR_CTAID.Z ;  /* 0x0000000000eb7919 */ /* 0x000ee20000002700 */
[----:B------:R-:W-:Y:S01]  /*23cc0*/  FADD.FTZ R33, R33, R34 ;  /* 0x0000002221217221 */ /* 0x000fe20000010000 */
[----:B------:R-:W-:Y:S01]  /*23cd0*/  FADD.FTZ R22, R23, R22 ;  /* 0x0000001617167221 */ /* 0x000fe20000010000 */
[----:B------:R-:W-:-:S02]  /*23ce0*/  ISETP.GT.AND P0, PT, R67, R228, PT ;  /* 0x000000e44300720c */ /* 0x000fc40003f04270 */
[----:B----4-:R-:W-:Y:S01]  /*23cf0*/  F2FP.F16.F32.PACK_AB R8, R31, R32 ;  /* 0x000000201f08723e */ /* 0x010fe200000000ff */
[----:B------:R-:W-:Y:S01]  /*23d00*/  FADD.FTZ R32, R32, R33 ;  /* 0x0000002120207221 */ /* 0x000fe20000010000 */
[C---:B-1----:R-:W-:Y:S01]  /*23d10*/  F2FP.F16.F32.PACK_AB R9, R12.reuse, R15 ;  /* 0x0000000f0c09723e */ /* 0x042fe200000000ff */
[----:B------:R-:W-:Y:S01]  /*23d20*/  FADD.FTZ R15, R15, R22 ;  /* 0x000000160f0f7221 */ /* 0x000fe20000010000 */
[----:B--2---:R-:W-:Y:S02]  /*23d30*/  F2FP.F16.F32.PACK_AB R10, R13, R30 ;  /* 0x0000001e0d0a723e */ /* 0x004fe400000000ff */
[----:B---3--:R-:W-:Y:S01]  /*23d40*/  F2FP.F16.F32.PACK_AB R11, R27, R14 ;  /* 0x0000000e1b0b723e */ /* 0x008fe200000000ff */
        /* <DEDUP_REMOVED lines=13> */
[----:B------:R-:W-:-:S04]  /*23e20*/  @P0 VIADD R251, R59, 0xfffffffd ;  /* 0xfffffffd3bfb0836 */ /* 0x000fc80000000000 */
        /* <DEDUP_REMOVED lines=8> */
.L_x_2945:
[----:B------:R-:W-:-:S07]  /*23eb0*/  IADD3 R251, PT, PT, R67, -0x1, RZ ;  /* 0xffffffff43fb7810 */ /* 0x000fce0007ffe0ff */
.L_x_2954:
[----:B------:R-:W-:Y:S05]  /*23ec0*/  BSYNC B2 ;  /* 0x0000000000027941 */ /* 0x000fea0003800000 */
.L_x_2944:
[----:B------:R-:W-:-:S13]  /*23ed0*/  ISETP.GE.AND P0, PT, R251, R228, PT ;  /* 0x000000e4fb00720c */ /* 0x000fda0003f06270 */
[----:B------:R-:W-:Y:S05]  /*23ee0*/  @!P0 BRA `(.L_x_2955) ;  /* 0x0000009000f08947 */ /* 0x000fea0003800000 */
[----:B------:R-:W1:Y:S01]  /*23ef0*/  S2R R6, SR_TID.X ;  /* 0x0000000000067919 */ /* 0x000e620000002100 */
[----:B------:R-:W2:Y:S01]  /*23f00*/  S2UR UR6, SR_CgaCtaId ;  /* 0x00000000000679c3 */ /* 0x000ea20000008800 */
[----:B------:R-:W-:Y:S01]  /*23f10*/  UMOV UR7, 0x400 ;  /* 0x0000040000077882 */ /* 0x000fe20000000000 */
[----:B------:R-:W-:Y:S01]  /*23f20*/  ISETP.NE.U32.AND P3, PT, R244, RZ, PT ;  /* 0x000000fff400720c */ /* 0x000fe20003f65070 */
[----:B------:R-:W-:-:S03]  /*23f30*/  IMAD.MOV.U32 R166, RZ, RZ, R0 ;  /* 0x000000ffffa67224 */ /* 0x000fc600078e0000 */
[----:B------:R-:W-:Y:S01]  /*23f40*/  ISETP.NE.AND.EX P3, PT, R245, RZ, PT, P3 ;  /* 0x000000fff500720c */ /* 0x000fe20003f65330 */
[----:B--2---:R-:W-:-:S06]  /*23f50*/  ULEA UR6, UR6, UR7, 0x18 ;  /* 0x0000000706067291 */ /* 0x004fcc000f8ec0ff */
[----:B------:R-:W-:Y:S02]  /*23f60*/  IMAD.U32 R222, RZ, RZ, UR6 ;  /* 0x00000006ffde7e24 */ /* 0x000fe4000f8e00ff */
[----:B-1----:R-:W-:-:S05]  /*23f70*/  IMAD.SHL.U32 R4, R6, 0x8, RZ ;  /* 0x0000000806047824 */ /* 0x002fca00078e00ff */
[C---:B------:R-:W-:Y:S02]  /*23f80*/  LOP3.LUT R3, R4.reuse, 0x1c0, RZ, 0xc0, !PT ;  /* 0x000001c004037812 */ /* 0x040fe400078ec0ff */
[----:B------:R-:W-:Y:S02]  /*23f90*/  LOP3.LUT R221, R4, 0x38, RZ, 0xc0, !PT ;  /* 0x0000003804dd7812 */ /* 0x000fe400078ec0ff */
[----:B------:R-:W-:Y:S01]  /*23fa0*/  LOP3.LUT R6, R3, 0x38, R6, 0xf8, !PT ;  /* 0x0000003803067812 */ /* 0x000fe200078ef806 */
[----:B------:R-:W-:-:S03]  /*23fb0*/  IMAD.MOV.U32 R3, RZ, RZ, R2 ;  /* 0x000000ffff037224 */ /* 0x000fc600078e0002 */
[----:B------:R-:W-:-:S04]  /*23fc0*/  LOP3.LUT R249, R6, R221, RZ, 0x3c, !PT ;  /* 0x000000dd06f97212 */ /* 0x000fc800078e3cff */
[----:B------:R-:W-:-:S05]  /*23fd0*/  LOP3.LUT R249, R249, 0x1e00, R4, 0xf8, !PT ;  /* 0x00001e00f9f97812 */ /* 0x000fca00078ef804 */
[----:B------:R-:W-:-:S07]  /*23fe0*/  IMAD R249, R249, 0x2, R222 ;  /* 0x00000002f9f97824 */ /* 0x000fce00078e02de */
.L_x_2962:
[----:B------:R-:W1:Y:S01]  /*23ff0*/  S2R R216, SR_TID.X ;  /* 0x0000000000d87919 */ /* 0x000e620000002100 */
[----:B-----5:R-:W-:Y:S01]  /*24000*/  MOV R2, R232 ;  /* 0x000000e800027202 */ /* 0x020fe20000000f00 */
[----:B------:R-:W-:Y:S04]  /*24010*/  DEPBAR.LE SB0, 0x0 ;  /* 0x000080000000791a */ /* 0x000fe80000000000 */
[----:B------:R-:W-:Y:S05]  /*24020*/  WARPSYNC.ALL ;  /* 0x0000000000007948 */ /* 0x000fea0003800000 */
[----:B------:R-:W-:Y:S01]  /*24030*/  BAR.SYNC.DEFER_BLOCKING 0x0 ;  /* 0x0000000000007b1d */ /* 0x000fe20000010000 */
[----:B------:R-:W-:Y:S01]  /*24040*/  ISETP.GE.AND P1, PT, R221, R239, PT ;  /* 0x000000efdd00720c */ /* 0x000fe20003f26270 */
[----:B------:R-:W-:Y:S02]  /*24050*/  @!P3 IMAD.MOV.U32 R5, RZ, RZ, RZ ;  /* 0x000000ffff05b224 */ /* 0x000fe400078e00ff */
[----:B------:R-:W-:Y:S03]  /*24060*/  IMAD.MOV.U32 R0, RZ, RZ, R233 ;  /* 0x000000ffff007224 */ /* 0x000fe600078e00e9 */
[----:B------:R-:W-:Y:S01]  /*24070*/  @!P3 IADD3 R5, P0, PT, RZ, -R5, RZ ;  /* 0x80000005ff05b210 */ /* 0x000fe20007f1e0ff */
[----:B------:R-:W2:Y:S01]  /*24080*/  @!P3 LD.E R4, desc[UR4][R164.64+0x40] ;  /* 0x00004004a404b980 */ /* 0x000ea2000c101900 */
[----:B------:R-:W-:Y:S01]  /*24090*/  BSSY.RECONVERGENT B0, `(.L_x_2956) ;  /* 0x0000047000007945 */ /* 0x000fe20003800200 */
[----:B--2---:R-:W-:Y:S04]  /*240a0*/  @!P3 IMAD.SHL.U32 R4, R4, 0x100, RZ ;  /* 0x000001000404b824 */ /* 0x004fe800078e00ff */
[----:B------:R-:W-:Y:S05]  /*240b0*/  @!P3 IMAD.X R4, RZ, RZ, ~R4, P0 ;  /* 0x000000ffff04b224 */ /* 0x000fea00000e0e04 */
[----:B------:R-:W-:Y:S04]  /*240c0*/  @!P3 SHF.R.S64 R5, R5, 0x1f, R4 ;  /* 0x0000001f0505b819 */ /* 0x000fe80000001004 */
[----:B------:R-:W-:Y:S02]  /*240d0*/  @!P3 IADD3 R232, P0, PT, R232, R5, RZ ;  /* 0x00000005e8e8b210 */ /* 0x000fe40007f1e0ff */
[----:B-1----:R-:W-:Y:S02]  /*240e0*/  SHF.L.U32 R5, R216, 0x6, RZ ;  /* 0x00000006d8057819 */ /* 0x002fe400000006ff */
[----:B------:R-:W-:Y:S01]  /*240f0*/  @!P3 LEA.HI.X.SX32 R233, R4, R233, 0x1, P0 ;  /* 0x000000e904e9b211 */ /* 0x000fe200000f0eff */
[----:B------:R-:W-:Y:S08]  /*24100*/  @!P3 BRA `(.L_x_2957) ;  /* 0x0000000000fcb947 */ /* 0x000ff00003800000 */
[----:B------:R-:W2:Y:S04]  /*24110*/  LD.E R13, desc[UR4][R164.64+0x170] ;  /* 0x00017004a40d7980 */ /* 0x000ea8000c101900 */
[----:B------:R-:W3:Y:S01]  /*24120*/  LD.E.64 R16, desc[UR4][R164.64+0x28] ;  /* 0x00002804a4107980 */ /* 0x000ee2000c101b00 */
[-C--:B--2---:R-:W-:Y:S02]  /*24130*/  IABS R9, R13.reuse ;  /* 0x0000000d00097213 */ /* 0x084fe40000000000 */
[-C--:B------:R-:W-:Y:S02]  /*24140*/  IABS R7, R13.reuse ;  /* 0x0000000d00077213 */ /* 0x080fe40000000000 */
[----:B------:R-:W1:Y:S03]  /*24150*/  I2F.RP R14, R9 ;  /* 0x00000009000e7306 */ /* 0x000e660000209400 */
[----:B------:R-:W-:Y:S07]  /*24160*/  IMAD.MOV R7, RZ, RZ, -R7 ;  /* 0x000000ffff077224 */ /* 0x000fee00078e0a07 */
[----:B-1----:R-:W1:Y:S02]  /*24170*/  MUFU.RCP R4, R14 ;  /* 0x0000000e00047308 */ /* 0x002e640000001000 */
[----:B-1----:R-:W-:Y:S02]  /*24180*/  VIADD R10, R4, 0xffffffe ;  /* 0x0ffffffe040a7836 */ /* 0x002fe40000000000 */
[----:B------:R-:W-:Y:S06]  /*24190*/  IMAD.SHL.U32 R4, R251, 0x100, RZ ;  /* 0x00000100fb047824 */ /* 0x000fec00078e00ff */
[----:B------:R-:W1:Y:S01]  /*241a0*/  F2I.FTZ.U32.TRUNC.NTZ R11, R10 ;  /* 0x0000000a000b7305 */ /* 0x000e62000021f000 */
[----:B------:R-:W-:Y:S02]  /*241b0*/  IABS R6, R4 ;  /* 0x0000000400067213 */ /* 0x000fe40000000000 */
[C---:B------:R-:W-:Y:S02]  /*241c0*/  IADD3 R12, PT, PT, R4.reuse, 0x100, RZ ;  /* 0x00000100040c7810 */ /* 0x040fe40007ffe0ff */
[-C--:B------:R-:W-:Y:S04]  /*241d0*/  LOP3.LUT R4, R4, R13.reuse, RZ, 0x3c, !PT ;  /* 0x0000000d04047212 */ /* 0x080fe800078e3cff */
[----:B------:R-:W-:Y:S02]  /*241e0*/  ISETP.GE.AND P0, PT, R4, RZ, PT ;  /* 0x000000ff0400720c */ /* 0x000fe40003f06270 */
[----:B------:R-:W-:Y:S01]  /*241f0*/  LOP3.LUT R4, RZ, R13, RZ, 0x33, !PT ;  /* 0x0000000dff047212 */ /* 0x000fe200078e33ff */
[--C-:B-1----:R-:W-:Y:S02]  /*24200*/  IMAD.MOV R8, RZ, RZ, -R11.reuse ;  /* 0x000000ffff087224 */ /* 0x102fe400078e0a0b */
[----:B------:R-:W-:Y:S02]  /*24210*/  IMAD.MOV.U32 R10, RZ, RZ, RZ ;  /* 0x000000ffff0a7224 */ /* 0x000fe400078e00ff */
[----:B------:R-:W-:Y:S01]  /*24220*/  IMAD R15, R8, R9, RZ ;  /* 0x00000009080f7224 */ /* 0x000fe200078e02ff */
[----:B------:R-:W-:Y:S02]  /*24230*/  IABS R8, R12 ;  /* 0x0000000c00087213 */ /* 0x000fe40000000000 */
[----:B------:R-:W-:Y:S01]  /*24240*/  LOP3.LUT R12, R12, R13, RZ, 0x3c, !PT ;  /* 0x0000000d0c0c7212 */ /* 0x000fe200078e3cff */
        /* <DEDUP_REMOVED lines=15> */
[----:B------:R-:W-:Y:S09]  /*24340*/  ISETP.NE.AND P4, PT, R13, RZ, PT ;  /* 0x000000ff0d00720c */ /* 0x000ff20003f85270 */
[----:B------:R-:W-:Y:S02]  /*24350*/  @P5 IADD3 R10, PT, PT, R10, 0x1, RZ ;  /* 0x000000010a0a5810 */ /* 0x000fe40007ffe0ff */
[----:B------:R-:W-:Y:S03]  /*24360*/  @P6 VIADD R11, R11, 0x1 ;  /* 0x000000010b0b6836 */ /* 0x000fe60000000000 */
[----:B------:R-:W-:Y:S02]  /*24370*/  @!P0 IMAD.MOV R10, RZ, RZ, -R10 ;  /* 0x000000ffff0a8224 */ /* 0x000fe400078e0a0a */
[----:B------:R-:W-:Y:S03]  /*24380*/  @!P2 IADD3 R11, PT, PT, -R11, RZ, RZ ;  /* 0x000000ff0b0ba210 */ /* 0x000fe60007ffe1ff */
[C---:B------:R-:W-:Y:S02]  /*24390*/  SEL R9, R4.reuse, R10, !P4 ;  /* 0x0000000a04097207 */ /* 0x040fe40006000000 */
[----:B------:R-:W-:Y:S02]  /*243a0*/  SEL R11, R4, R11, !P4 ;  /* 0x0000000b040b7207 */ /* 0x000fe40006000000 */
[-C--:B------:R-:W-:Y:S02]  /*243b0*/  LEA R20, P2, R9, R242.reuse, 0x2 ;  /* 0x000000f209147211 */ /* 0x080fe400078410ff */
[C---:B------:R-:W-:Y:S01]  /*243c0*/  LEA R18, P0, R11.reuse, R242, 0x2 ;  /* 0x000000f20b127211 */ /* 0x040fe200078010ff */
[----:B------:R-:W-:Y:S01]  /*243d0*/  IMAD.IADD R6, R11, 0x1, -R9 ;  /* 0x000000010b067824 */ /* 0x000fe200078e0a09 */
[-C--:B------:R-:W-:Y:S02]  /*243e0*/  LEA.HI.X.SX32 R21, R9, R243.reuse, 0x2, P2 ;  /* 0x000000f309157211 */ /* 0x080fe400010f16ff */
[----:B------:R-:W-:Y:S01]  /*243f0*/  LEA.HI.X.SX32 R19, R11, R243, 0x2, P0 ;  /* 0x000000f30b137211 */ /* 0x000fe200000f16ff */
[----:B------:R-:W-:Y:S02]  /*24400*/  IMAD R13, R13, R6, -0x100 ;  /* 0xffffff000d0d7424 */ /* 0x000fe400078e0206 */
[----:B------:R-:W4:Y:S03]  /*24410*/  LD.E R7, desc[UR4][R20.64] ;  /* 0x0000000414077980 */ /* 0x000f26000c101900 */
[----:B------:R-:W-:Y:S01]  /*24420*/  SHF.R.S32.HI R9, RZ, 0x1f, R13 ;  /* 0x0000001fff097819 */ /* 0x000fe2000001140d */
[----:B------:R-:W4:Y:S01]  /*24430*/  LD.E R4, desc[UR4][R18.64] ;  /* 0x0000000412047980 */ /* 0x000f22000c101900 */
        /* <DEDUP_REMOVED lines=12> */
.L_x_2957:
[----:B------:R-:W-:Y:S05]  /*24500*/  BSYNC.RECONVERGENT B0 ;  /* 0x0000000000007941 */ /* 0x000fea0003800200 */
.L_x_2956:
[----:B------:R-:W-:Y:S01]  /*24510*/  @!PT LDS RZ, [RZ] ;  /* 0x00000000fffff984 */ /* 0x000fe20000000800 */
[----:B------:R-:W-:Y:S01]  /*24520*/  @!PT LDS RZ, [RZ] ;  /* 0x00000000fffff984 */ /* 0x000fe20000000800 */
[----:B------:R-:W-:Y:S01]  /*24530*/  @!PT LDS RZ, [RZ] ;  /* 0x00000000fffff984 */ /* 0x000fe20000000800 */
[----:B------:R-:W-:Y:S01]  /*24540*/  @!P1 LDGSTS.E.BYPASS.LTC128B.128 [R249+0xa000], desc[UR4][R232.64] ;  /* 0x0a000000e8f99fae */ /* 0x000fe2000b981a04 */
[C---:B------:R-:W-:Y:S01]  /*24550*/  SHF.L.U32 R9, R226.reuse, 0x5, RZ ;  /* 0x00000005e2097819 */ /* 0x040fe200000006ff */
[----:B------:R-:W-:Y:S01]  /*24560*/  BSSY.RECONVERGENT B1, `(.L_x_2958) ;  /* 0x000031c000017945 */ /* 0x000fe20003800200 */
[----:B------:R-:W-:Y:S02]  /*24570*/  LOP3.LUT R7, R5, 0x1c0, RZ, 0xc0, !PT ;  /* 0x000001c005077812 */ /* 0x000fe400078ec0ff */
[----:B------:R-:W-:Y:S02]  /*24580*/  IADD3 R6, P0, PT, R9, R232, RZ ;  /* 0x000000e809067210 */ /* 0x000fe40007f1e0ff */
[----:B------:R-:W-:Y:S01]  /*24590*/  SHF.L.U64.HI R2, R226, 0x5, R227 ;  /* 0x00000005e2027819 */ /* 0x000fe200000102e3 */
[----:B------:R-:W-:Y:S01]  /*245a0*/  @P1 STS.128 [R249+0xa000], RZ ;  /* 0x00a000fff9001388 */ /* 0x000fe20000000c00 */
[--C-:B------:R-:W-:Y:S02]  /*245b0*/  LOP3.LUT R0, R7, 0x8, R216.reuse, 0xf8, !PT ;  /* 0x0000000807007812 */ /* 0x100fe400078ef8d8 */
[----:B------:R-:W-:Y:S02]  /*245c0*/  IADD3.X R7, PT, PT, R2, R233, RZ, P0, !PT ;  /* 0x000000e902077210 */ /* 0x000fe400007fe4ff */
[-C--:B------:R-:W-:Y:S02]  /*245d0*/  IADD3 R10, P0, PT, R6, R9.reuse, RZ ;  /* 0x00000009060a7210 */ /* 0x080fe40007f1e0ff */
[----:B------:R-:W-:Y:S01]  /*245e0*/  SHF.L.U32 R221, R216, 0x3, RZ ;  /* 0x00000003d8dd7819 */ /* 0x000fe200000006ff */
[----:B------:R-:W-:Y:S01]  /*245f0*/  @!PT LDS RZ, [RZ] ;  /* 0x00000000fffff984 */ /* 0x000fe20000000800 */
[----:B------:R-:W-:Y:S01]  /*24600*/  @!PT LDS RZ, [RZ] ;  /* 0x00000000fffff984 */ /* 0x000fe20000000800 */
[----:B------:R-:W-:Y:S01]  /*24610*/  @!PT LDS RZ, [RZ] ;  /* 0x00000000fffff984 */ /* 0x000fe20000000800 */
[----:B------:R1:W-:Y:S01]  /*24620*/  @!P1 LDGSTS.E.BYPASS.LTC128B.128 [R249+0xa800], desc[UR4][R6.64] ;  /* 0x0a80000006f99fae */ /* 0x0003e2000b981a04 */
[-C--:B------:R-:W-:Y:S02]  /*24630*/  IADD3.X R11, PT, PT, R7, R2.reuse, RZ, P0, !PT ;  /* 0x00000002070b7210 */ /* 0x080fe400007fe4ff */
[-C--:B------:R-:W-:Y:S02]  /*24640*/  IADD3 R14, P0, PT, R10, R9.reuse, RZ ;  /* 0x000000090a0e7210 */ /* 0x080fe40007f1e0ff */
[----:B------:R-:W-:Y:S02]  /*24650*/  LOP3.LUT R221, R221, 0x38, RZ, 0xc0, !PT ;  /* 0x00000038dddd7812 */ /* 0x000fe400078ec0ff */
[-C--:B------:R-:W-:Y:S01]  /*24660*/  IADD3.X R15, PT, PT, R11, R2.reuse, RZ, P0, !PT ;  /* 0x000000020b0f7210 */ /* 0x080fe200007fe4ff */
[----:B------:R-:W-:Y:S01]  /*24670*/  @P1 STS.128 [R249+0xa800], RZ ;  /* 0x00a800fff9001388 */ /* 0x000fe20000000c00 */
[-C--:B------:R-:W-:Y:S02]  /*24680*/  IADD3 R12, P0, PT, R14, R9.reuse, RZ ;  /* 0x000000090e0c7210 */ /* 0x080fe40007f1e0ff */
[----:B------:R-:W-:Y:S02]  /*24690*/  LOP3.LUT R217, R5, 0x400, RZ, 0xc0, !PT ;  /* 0x0000040005d97812 */ /* 0x000fe400078ec0ff */
[-C--:B------:R-:W-:Y:S02]  /*246a0*/  IADD3.X R13, PT, PT, R15, R2.reuse, RZ, P0, !PT ;  /* 0x000000020f0d7210 */ /* 0x080fe400007fe4ff */
[----:B------:R-:W-:Y:S01]  /*246b0*/  IADD3 R16, P0, PT, R12, R9, RZ ;  /* 0x000000090c107210 */ /* 0x000fe20007f1e0ff */
[----:B------:R-:W-:Y:S01]  /*246c0*/  @!PT LDS RZ, [RZ] ;  /* 0x00000000fffff984 */ /* 0x000fe20000000800 */
[----:B------:R-:W-:Y:S01]  /*246d0*/  @!PT LDS RZ, [RZ] ;  /* 0x00000000fffff984 */ /* 0x000fe20000000800 */
[----:B------:R-:W-:Y:S01]  /*246e0*/  @!PT LDS RZ, [RZ] ;  /* 0x00000000fffff984 */ /* 0x000fe20000000800 */
[----:B------:R-:W-:Y:S01]  /*246f0*/  @!P1 LDGSTS.E.BYPASS.LTC128B.128 [R249+0xb000], desc[UR4][R10.64] ;  /* 0x0b0000000af99fae */ /* 0x000fe2000b981a04 */
[----:B------:R-:W-:Y:S02]  /*24700*/  LOP3.LUT R0, R0, R221, RZ, 0x3c, !PT ;  /* 0x000000dd00007212 */ /* 0x000fe400078e3cff */
[-C--:B------:R-:W-:Y:S02]  /*24710*/  IADD3.X R17, PT, PT, R13, R2.reuse, RZ, P0, !PT ;  /* 0x000000020d117210 */ /* 0x080fe400007fe4ff */
[-C--:B------:R-:W-:Y:S02]  /*24720*/  IADD3 R18, P0, PT, R16, R9.reuse, RZ ;  /* 0x0000000910127210 */ /* 0x080fe40007f1e0ff */
[----:B------:R-:W-:Y:S01]  /*24730*/  SHF.R.U32.HI R167, RZ, 0x1, R216 ;  /* 0x00000001ffa77819 */ /* 0x000fe200000116d8 */
[----:B------:R-:W-:Y:S01]  /*24740*/  @P1 STS.128 [R249+0xb000], RZ ;  /* 0x00b000fff9001388 */ /* 0x000fe20000000c00 */
[-C--:B------:R-:W-:Y:S02]  /*24750*/  IADD3.X R19, PT, PT, R17, R2.reuse, RZ, P0, !PT ;  /* 0x0000000211137210 */ /* 0x080fe400007fe4ff */
[----:B------:R-:W-:Y:S02]  /*24760*/  IADD3 R20, P0, PT, R18, R9, RZ ;  /* 0x0000000912147210 */ /* 0x000fe40007f1e0ff */
[----:B------:R-:W-:Y:S02]  /*24770*/  LEA R217, R0, R217, 0x1 ;  /* 0x000000d900d97211 */ /* 0x000fe400078e08ff */
[-C--:B------:R-:W-:Y:S01]  /*24780*/  IADD3.X R21, PT, PT, R19, R2.reuse, RZ, P0, !PT ;  /* 0x0000000213157210 */ /* 0x080fe200007fe4ff */
[----:B------:R-:W-:Y:S01]  /*24790*/  @!PT LDS RZ, [RZ] ;  /* 0x00000000fffff984 */ /* 0x000fe20000000800 */
[----:B------:R-:W-:Y:S01]  /*247a0*/  @!PT LDS RZ, [RZ] ;  /* 0x00000000fffff984 */ /* 0x000fe20000000800 */
[----:B------:R-:W-:Y:S01]  /*247b0*/  @!PT LDS RZ, [RZ] ;  /* 0x00000000fffff984 */ /* 0x000fe20000000800 */
[----:B------:R-:W-:Y:S01]  /*247c0*/  @!P1 LDGSTS.E.BYPASS.LTC128B.128 [R249+0xb800], desc[UR4][R14.64] ;  /* 0x0b8000000ef99fae */ /* 0x000fe2000b981a04 */
[-C--:B------:R-:W-:Y:S02]  /*247d0*/  IADD3 R22, P0, PT, R20, R9.reuse, RZ ;  /* 0x0000000914167210 */ /* 0x080fe40007f1e0ff */
[----:B------:R-:W-:Y:S02]  /*247e0*/  SHF.L.U32 R220, R216, 0x5, RZ ;  /* 0x00000005d8dc7819 */ /* 0x000fe400000006ff */
[-C--:B------:R-:W-:Y:S02]  /*247f0*/  IADD3.X R23, PT, PT, R21, R2.reuse, RZ, P0, !PT ;  /* 0x0000000215177210 */ /* 0x080fe400007fe4ff */
[----:B-1----:R-:W-:Y:S01]  /*24800*/  IADD3 R6, P0, PT, R22, R9, RZ ;  /* 0x0000000916067210 */ /* 0x002fe20007f1e0ff */
[----:B------:R-:W-:Y:S01]  /*24810*/  @P1 STS.128 [R249+0xb800], RZ ;  /* 0x00b800fff9001388 */ /* 0x000fe20000000c00 */
[----:B------:R-:W-:Y:S02]  /*24820*/  LOP3.LUT R0, R167, 0x8, RZ, 0xc0, !PT ;  /* 0x00000008a7007812 */ /* 0x000fe400078ec0ff */
[----:B------:R-:W-:Y:S02]  /*24830*/  IADD3.X R7, PT, PT, R23, R2, RZ, P0, !PT ;  /* 0x0000000217077210 */ /* 0x000fe400007fe4ff */
[----:B------:R-:W-:Y:S02]  /*24840*/  LOP3.LUT R220, R220, 0x7c00, RZ, 0xc0, !PT ;  /* 0x00007c00dcdc7812 */ /* 0x000fe400078ec0ff */
[--C-:B------:R-:W-:Y:S01]  /*24850*/  LOP3.LUT R0, R0, 0x1c0, R5.reuse, 0xf8, !PT ;  /* 0x000001c000007812 */ /* 0x100fe200078ef805 */
[----:B------:R-:W-:Y:S01]  /*24860*/  @!PT LDS RZ, [RZ] ;  /* 0x00000000fffff984 */ /* 0x000fe20000000800 */
[----:B------:R-:W-:Y:S01]  /*24870*/  @!PT LDS RZ, [RZ] ;  /* 0x00000000fffff984 */ /* 0x000fe20000000800 */
[----:B------:R-:W-:Y:S01]  /*24880*/  @!PT LDS RZ, [RZ] ;  /* 0x00000000fffff984 */ /* 0x000fe20000000800 */
[----:B------:R1:W-:Y:S01]  /*24890*/  @!P1 LDGSTS.E.BYPASS.LTC128B.128 [R249+0xc000], desc[UR4][R12.64] ;  /* 0x0c0000000cf99fae */ /* 0x0003e2000b981a04 */
[----:B------:R-:W-:Y:S02]  /*248a0*/  LOP3.LUT R5, R220, 0x200, R5, 0xf8, !PT ;  /* 0x00000200dc057812 */ /* 0x000fe400078ef805 */
[----:B------:R-:W-:Y:S02]  /*248b0*/  LOP3.LUT R0, R0, R221, RZ, 0x3c, !PT ;  /* 0x000000dd00007212 */ /* 0x000fe400078e3cff */
[----:B------:R-:W-:Y:S02]  /*248c0*/  IADD3 R217, PT, PT, R222, R217, RZ ;  /* 0x000000d9ded97210 */ /* 0x000fe40007ffe0ff */
[----:B------:R-:W-:Y:S01]  /*248d0*/  LOP3.LUT R5, R5, R0, RZ, 0xfc, !PT ;  /* 0x0000000005057212 */ /* 0x000fe200078efcff */
[----:B------:R-:W-:Y:S01]  /*248e0*/  @P1 STS.128 [R249+0xc000], RZ ;  /* 0x00c000fff9001388 */ /* 0x000fe20000000c00 */
[----:B------:R-:W-:Y:S02]  /*248f0*/  LOP3.LUT P2, RZ, R216, 0x4, RZ, 0xc0, !PT ;  /* 0x00000004d8ff7812 */ /* 0x000fe4000784c0ff */
[----:B------:R-:W-:Y:S05]  /*24900*/  LEA R219, R5, R222, 0x1 ;  /* 0x000000de05db7211 */ /* 0x000fea00078e08ff */
[----:B------:R-:W-:Y:S01]  /*24910*/  @!PT LDS RZ, [RZ] ;  /* 0x00000000fffff984 */ /* 0x000fe20000000800 */
[----:B------:R-:W-:Y:S01]  /*24920*/  @!PT LDS RZ, [RZ] ;  /* 0x00000000fffff984 */ /* 0x000fe20000000800 */
[----:B------:R-:W-:Y:S01]  /*24930*/  @!PT LDS RZ, [RZ] ;  /* 0x00000000fffff984 */ /* 0x000fe20000000800 */
[----:B------:R-:W-:Y:S08]  /*24940*/  @!P1 LDGSTS.E.BYPASS.LTC128B.128 [R249+0xc800], desc[UR4][R16.64] ;  /* 0x0c80000010f99fae */ /* 0x000ff0000b981a04 */
[----:B------:R-:W-:Y:S01]  /*24950*/  @P1 STS.128 [R249+0xc800], RZ ;  /* 0x00c800fff9001388 */ /* 0x000fe20000000c00 */
[-C--:B-1----:R-:W-:Y:S04]  /*24960*/  IADD3 R12, P0, PT, R6, R9.reuse, RZ ;  /* 0x00000009060c7210 */ /* 0x082fe80007f1e0ff */
[-C--:B------:R-:W-:Y:S03]  /*24970*/  IADD3.X R13, PT, PT, R7, R2.reuse, RZ, P0, !PT ;  /* 0x00000002070d7210 */ /* 0x080fe600007fe4ff */
[----:B------:R-:W-:Y:S01]  /*24980*/  @!PT LDS RZ, [RZ] ;  /* 0x00000000fffff984 */ /* 0x000fe20000000800 */
[----:B------:R-:W-:Y:S01]  /*24990*/  @!PT LDS RZ, [RZ] ;  /* 0x00000000fffff984 */ /* 0x000fe20000000800 */
[----:B------:R-:W-:Y:S01]  /*249a0*/  @!PT LDS RZ, [RZ] ;  /* 0x00000000fffff984 */ /* 0x000fe20000000800 */
[----:B------:R-:W-:Y:S01]  /*249b0*/  @!P1 LDGSTS.E.BYPASS.LTC128B.128 [R249+0xd000], desc[UR4][R18.64] ;  /* 0x0d00000012f99fae */ /* 0x000fe2000b981a04 */
[-C--:B------:R-:W-:Y:S04]  /*249c0*/  IADD3 R14, P0, PT, R12, R9.reuse, RZ ;  /* 0x000000090c0e7210 */ /* 0x080fe80007f1e0ff */
[-C--:B------:R-:W-:Y:S02]  /*249d0*/  IADD3.X R15, PT, PT, R13, R2.reuse, RZ, P0, !PT ;  /* 0x000000020d0f7210 */ /* 0x080fe400007fe4ff */
[-C--:B------:R-:W-:Y:S01]  /*249e0*/  IADD3 R10, P0, PT, R14, R9.reuse, RZ ;  /* 0x000000090e0a7210 */ /* 0x080fe20007f1e0ff */
[----:B------:R-:W-:Y:S03]  /*249f0*/  @P1 STS.128 [R249+0xd000], RZ ;  /* 0x00d000fff9001388 */ /* 0x000fe60000000c00 */
[-C--:B------:R-:W-:Y:S05]  /*24a00*/  IADD3.X R11, PT, PT, R15, R2.reuse, RZ, P0, !PT ;  /* 0x000000020f0b7210 */ /* 0x080fea00007fe4ff */
        /* <DEDUP_REMOVED lines=34> */
[----:B-1----:R-:W-:Y:S04]  /*24c30*/  @!P1 IADD3 R14, P0, PT, R12, R9, RZ ;  /* 0x000000090c0e9210 */ /* 0x002fe80007f1e0ff */
[----:B------:R-:W-:Y:S03]  /*24c40*/  @!P1 IADD3.X R15, PT, PT, R13, R2, RZ, P0, !PT ;  /* 0x000000020d0f9210 */ /* 0x000fe600007fe4ff */
[----:B------:R-:W-:Y:S01]  /*24c50*/  @!PT LDS RZ, [RZ] ;  /* 0x00000000fffff984 */ /* 0x000fe20000000800 */
[----:B------:R-:W-:Y:S01]  /*24c60*/  @!PT LDS RZ, [RZ] ;  /* 0x00000000fffff984 */ /* 0x000fe20000000800 */
[----:B------:R-:W-:Y:S01]  /*24c70*/  @!PT LDS RZ, [RZ] ;  /* 0x00000000fffff984 */ /* 0x000fe20000000800 */
[----:B------:R1:W-:Y:S01]  /*24c80*/  @!P1 LDGSTS.E.BYPASS.LTC128B.128 [R249+0x10800], desc[UR4][R6.64] ;  /* 0x1080000006f99fae */ /* 0x0003e2000b981a04 */
[----:B------:R-:W-:Y:S02]  /*24c90*/  LOP3.LUT P0, RZ, R216, 0x2, RZ, 0xc0, !PT ;  /* 0x00000002d8ff7812 */ /* 0x000fe4000780c0ff */
[----:B------:R-:W-:Y:S04]  /*24ca0*/  MOV R2, 0x20 ;  /* 0x0000002000027802 */ /* 0x000fe80000000f00 */
[----:B------:R-:W-:Y:S01]  /*24cb0*/  SEL R2, R2, 0xffffffe0, !P0 ;  /* 0xffffffe002027807 */ /* 0x000fe20004000000 */
[----:B------:R-:W-:Y:S01]  /*24cc0*/  @P1 STS.128 [R249+0x10800], RZ ;  /* 0x010800fff9001388 */ /* 0x000fe20000000c00 */
[----:B------:R-:W-:Y:S02]  /*24cd0*/  ISETP.GT.AND P0, PT, R251, R228, PT ;  /* 0x000000e4fb00720c */ /* 0x000fe40003f04270 */
[-C--:B------:R-:W-:Y:S02]  /*24ce0*/  IADD3 R172, PT, PT, R219, R2.reuse, RZ ;  /* 0x00000002dbac7210 */ /* 0x080fe40007ffe0ff */
[----:B------:R-:W-:Y:S03]  /*24cf0*/  IADD3 R218, PT, PT, R217, R2, RZ ;  /* 0x00000002d9da7210 */ /* 0x000fe60007ffe0ff */
        /* <DEDUP_REMOVED lines=10> */
[----:B------:R-:W-:Y:S08]  /*24da0*/  LDSM.16.M88.4 R128, [R219] ;  /* 0x00000000db80783b */ /* 0x000ff00000000200 */
[----:B--2---:R-:W1:Y:S08]  /*24db0*/  LDSM.16.M88.4 R8, [R217+0x2000] ;  /* 0x00200000d908783b */ /* 0x004e700000000200 */
[----:B------:R-:W3:Y:S08]  /*24dc0*/  LDSM.16.M88.4 R16, [R217+0x2800] ;  /* 0x00280000d910783b */ /* 0x000ef00000000200 */
[----:B------:R-:W2:Y:S08]  /*24dd0*/  LDSM.16.M88.4 R24, [R217+0x3000] ;  /* 0x00300000d918783b */ /* 0x000eb00000000200 */
        /* <DEDUP_REMOVED lines=13> */
[----:B------:R-:W-:Y:S08]  /*24eb0*/  LDSM.16.M88.4 R172, [R172] ;  /* 0x00000000acac783b */ /* 0x000ff00000000200 */
[----:B------:R-:W5:Y:S08]  /*24ec0*/  LDSM.16.M88.4 R176, [R218+0x2000] ;  /* 0x00200000dab0783b */ /* 0x000f700000000200 */
[----:B------:R-:W5:Y:S08]  /*24ed0*/  LDSM.16.M88.4 R180, [R218+0x2800] ;  /* 0x00280000dab4783b */ /* 0x000f700000000200 */
[----:B------:R-:W5:Y:S08]  /*24ee0*/  LDSM.16.M88.4 R184, [R218+0x3000] ;  /* 0x00300000dab8783b */ /* 0x000f700000000200 */
[----:B------:R-:W5:Y:S08]  /*24ef0*/  LDSM.16.M88.4 R188, [R218+0x3800] ;  /* 0x00380000dabc783b */ /* 0x000f700000000200 */
[----:B------:R-:W5:Y:S08]  /*24f00*/  LDSM.16.M88.4 R192, [R218+0x4000] ;  /* 0x00400000dac0783b */ /* 0x000f700000000200 */
[----:B------:R-:W5:Y:S08]  /*24f10*/  LDSM.16.M88.4 R196, [R218+0x4800] ;  /* 0x00480000dac4783b */ /* 0x000f700000000200 */
[----:B------:R-:W0:Y:S08]  /*24f20*/  LDGDEPBAR ;  /* 0x00000000000079af */ /* 0x000e300000000000 */
[----:B------:R-:W-:Y:S08]  /*24f30*/  LDSM.16.M88.4 R200, [R218+0x5800] ;  /* 0x00580000dac8783b */ /* 0x000ff00000000200 */
[----:B------:R-:W-:Y:S08]  /*24f40*/  LDSM.16.M88.4 R204, [R218+0x6000] ;  /* 0x00600000dacc783b */ /* 0x000ff00000000200 */
[----:B------:R-:W-:Y:S08]  /*24f50*/  LDSM.16.M88.4 R208, [R218+0x6800] ;  /* 0x00680000dad0783b */ /* 0x000ff00000000200 */
[----:B------:R-:W-:Y:S08]  /*24f60*/  LDSM.16.M88.4 R212, [R218+0x7000] ;  /* 0x00700000dad4783b */ /* 0x000ff00000000200 */
[----:B------:R-:W5:Y:S01]  /*24f70*/  LD.E R231, desc[UR4][R164.64+0x18c] ;  /* 0x00018c04a4e77980 */ /* 0x000f62000c101900 */
[C---:B-1----:R-:W-:Y:S08]  /*24f80*/  HMMA.16816.F32 R4, R128.reuse, R8, RZ ;  /* 0x000000088004723c */ /* 0x042ff000000018ff */
[C---:B------:R-:W-:Y:S08]  /*24f90*/  HMMA.16816.F32 R8, R128.reuse, R10, RZ ;  /* 0x0000000a8008723c */ /* 0x040ff000000018ff */
[C---:B---3--:R-:W-:Y:S08]  /*24fa0*/  HMMA.16816.F32 R12, R128.reuse, R16, RZ ;  /* 0x00000010800c723c */ /* 0x048ff000000018ff */
[C---:B------:R-:W-:Y:S08]  /*24fb0*/  HMMA.16816.F32 R16, R128.reuse, R18, RZ ;  /* 0x000000128010723c */ /* 0x040ff000000018ff */
[C---:B--2---:R-:W-:Y:S08]  /*24fc0*/  HMMA.16816.F32 R20, R128.reuse, R24, RZ ;  /* 0x000000188014723c */ /* 0x044ff000000018ff */
        /* <DEDUP_REMOVED lines=33> */
[----:B------:R-:W-:Y:S07]  /*251e0*/  LDSM.16.M88.4 R180, [R218+0x8800] ;  /* 0x00880000dab4783b */ /* 0x000fee0000000200 */
[C---:B------:R-:W-:Y:S01]  /*251f0*/  HMMA.16816.F32 R20, R172.reuse, R184, R20 ;  /* 0x000000b8ac14723c */ /* 0x040fe20000001814 */
[----:B------:R-:W-:Y:S04]  /*25200*/  MOV R184, 0x40 ;  /* 0x0000004000b87802 */ /* 0x000fe80000000f00 */
[----:B------:R-:W-:Y:S03]  /*25210*/  SEL R184, R184, 0xffffffc0, !P2 ;  /* 0xffffffc0b8b87807 */ /* 0x000fe60005000000 */
[C---:B------:R-:W-:Y:S03]  /*25220*/  HMMA.16816.F32 R24, R172.reuse, R186, R24 ;  /* 0x000000baac18723c */ /* 0x040fe60000001818 */
[-C--:B------:R-:W-:Y:S02]  /*25230*/  IADD3 R219, PT, PT, R219, R184.reuse, RZ ;  /* 0x000000b8dbdb7210 */ /* 0x080fe40007ffe0ff */
[----:B------:R-:W-:Y:S02]  /*25240*/  IADD3 R223, PT, PT, R217, R184, RZ ;  /* 0x000000b8d9df7210 */ /* 0x000fe40007ffe0ff */
[----:B------:R-:W-:Y:S01]  /*25250*/  LDSM.16.M88.4 R184, [R218+0x9000] ;  /* 0x00900000dab8783b */ /* 0x000fe20000000200 */
[C---:B------:R-:W-:Y:S08]  /*25260*/  HMMA.16816.F32 R28, R172.reuse, R188, R28 ;  /* 0x000000bcac1c723c */ /* 0x040ff0000000181c */
[C---:B------:R-:W-:Y:S01]  /*25270*/  HMMA.16816.F32 R32, R172.reuse, R190, R32 ;  /* 0x000000beac20723c */ /* 0x040fe20000001820 */
[----:B------:R-:W-:Y:S07]  /*25280*/  LDSM.16.M88.4 R188, [R218+0x9800] ;  /* 0x00980000dabc783b */ /* 0x000fee0000000200 */
        /* <DEDUP_REMOVED lines=21> */
[C---:B--2---:R-:W-:Y:S08]  /*253e0*/  HMMA.16816.F32 R92, R172.reuse, R176, R92 ;  /* 0x000000b0ac5c723c */ /* 0x044ff0000000185c */
[C---:B------:R-:W-:Y:S01]  /*253f0*/  HMMA.16816.F32 R96, R172.reuse, R178, R96 ;  /* 0x000000b2ac60723c */ /* 0x040fe20000001860 */
[----:B------:R-:W2:Y:S07]  /*25400*/  LDSM.16.M88.4 R176, [R223+0x4800] ;  /* 0x00480000dfb0783b */ /* 0x000eae0000000200 */
        /* <DEDUP_REMOVED lines=13> */
[----:B------:R-:W1:Y:S07]  /*254e0*/  LDSM.16.M88.4 R188, [R223+0x7000] ;  /* 0x00700000dfbc783b */ /* 0x000e6e0000000200 */
[C---:B------:R-:W-:Y:S01]  /*254f0*/  HMMA.16816.F32 R8, R192.reuse, R198, R8 ;  /* 0x000000c6c008723c */ /* 0x040fe20000001808 */
[----:B------:R-:W-:Y:S07]  /*25500*/  LDSM.16.M88.4 R196, [R223+0x8000] ;  /* 0x00800000dfc4783b */ /* 0x000fee0000000200 */
[C---:B---3--:R-:W-:Y:S08]  /*25510*/  HMMA.16816.F32 R12, R192.reuse, R200, R12 ;  /* 0x000000c8c00c723c */ /* 0x048ff0000000180c */
[C---:B------:R-:W-:Y:S01]  /*25520*/  HMMA.16816.F32 R16, R192.reuse, R202, R16 ;  /* 0x000000cac010723c */ /* 0x040fe20000001810 */
[----:B------:R-:W-:Y:S07]  /*25530*/  LDSM.16.M88.4 R200, [R223+0x8800] ;  /* 0x00880000dfc8783b */ /* 0x000fee0000000200 */
[C---:B----4-:R-:W-:Y:S08]  /*25540*/  HMMA.16816.F32 R20, R192.reuse, R204, R20 ;  /* 0x000000ccc014723c */ /* 0x050ff00000001814 */
[C---:B------:R-:W-:Y:S01]  /*25550*/  HMMA.16816.F32 R24, R192.reuse, R206, R24 ;  /* 0x000000cec018723c */ /* 0x040fe20000001818 */
[----:B------:R-:W-:Y:S07]  /*25560*/  LDSM.16.M88.4 R204, [R223+0x9000] ;  /* 0x00900000dfcc783b */ /* 0x000fee0000000200 */
[C---:B-----5:R-:W-:Y:S08]  /*25570*/  HMMA.16816.F32 R28, R192.reuse, R208, R28 ;  /* 0x000000d0c01c723c */ /* 0x060ff0000000181c */
[C---:B------:R-:W-:Y:S01]  /*25580*/  HMMA.16816.F32 R32, R192.reuse, R210, R32 ;  /* 0x000000d2c020723c */ /* 0x040fe20000001820 */
[----:B------:R-:W-:Y:S07]  /*25590*/  LDSM.16.M88.4 R208, [R223+0x9800] ;  /* 0x00980000dfd0783b */ /* 0x000fee0000000200 */
[C---:B------:R-:W-:Y:S03]  /*255a0*/  HMMA.16816.F32 R36, R192.reuse, R212, R36 ;  /* 0x000000d4c024723c */ /* 0x040fe60000001824 */
[C---:B------:R-:W-:Y:S02]  /*255b0*/  IADD3 R212, PT, PT, R2.reuse, R219, RZ ;  /* 0x000000db02d47210 */ /* 0x040fe40007ffe0ff */
[----:B------:R-:W-:Y:S03]  /*255c0*/  IADD3 R2, PT, PT, R2, R223, RZ ;  /* 0x000000df02027210 */ /* 0x000fe60007ffe0ff */
[C---:B------:R-:W-:Y:S01]  /*255d0*/  HMMA.16816.F32 R40, R192.reuse, R214, R40 ;  /* 0x000000d6c028723c */ /* 0x040fe20000001828 */
[----:B------:R-:W-:Y:S07]  /*255e0*/  LDSM.16.M88.4 R212, [R212] ;  /* 0x00000000d4d4783b */ /* 0x000fee0000000200 */
[C---:B--2---:R-:W-:Y:S01]  /*255f0*/  HMMA.16816.F32 R44, R192.reuse, R176, R44 ;  /* 0x000000b0c02c723c */ /* 0x044fe2000000182c */
[----:B------:R-:W-:Y:S07]  /*25600*/  LDSM.16.M88.4 R216, [R2+0x2000] ;  /* 0x0020000002d8783b */ /* 0x000fee0000000200 */
[C---:B------:R-:W-:Y:S01]  /*25610*/  HMMA.16816.F32 R48, R192.reuse, R178, R48 ;  /* 0x000000b2c030723c */ /* 0x040fe20000001830 */
[----:B------:R-:W2:Y:S07]  /*25620*/  LDSM.16.M88.4 R176, [R223+0x7800] ;  /* 0x00780000dfb0783b */ /* 0x000eae0000000200 */
        /* <DEDUP_REMOVED lines=27> */
[-C--:B------:R-:W-:Y:S02]  /*257e0*/  FMUL.FTZ R173, R7, R231.reuse ;  /* 0x000000e707ad7220 */ /* 0x080fe40000410000 */
[----:B------:R-:W1:Y:S01]  /*257f0*/  LDSM.16.M88.4 R4, [R2+0x3000] ;  /* 0x003000000204783b */ /* 0x000e620000000200 */
[----:B------:R-:W-:Y:S01]  /*25800*/  MUFU.TANH R174, R174 ;  /* 0x000000ae00ae7308 */ /* 0x000fe20000002400 */
[C---:B------:R-:W-:Y:S03]  /*25810*/  HMMA.16816.F32 R16, R212.reuse, R170, R16 ;  /* 0x000000aad410723c */ /* 0x040fe60000001810 */
[-C--:B------:R-:W-:Y:S01]  /*25820*/  FMUL.FTZ R9, R9, R231.reuse ;  /* 0x000000e709097220 */ /* 0x080fe20000410000 */
        /* <DEDUP_REMOVED lines=13> */
[----:B------:R2:W-:Y:S10]  /*25900*/  MUFU.TANH R169, R11 ;  /* 0x0000000b00a97308 */ /* 0x0005f40000002400 */
[----:B------:R3:W-:Y:S01]  /*25910*/  MUFU.TANH R170, R178 ;  /* 0x000000b200aa7308 */ /* 0x0007e20000002400 */
[C---:B-1----:R-:W-:Y:S09]  /*25920*/  HMMA.16816.F32 R20, R212.reuse, R4, R20 ;  /* 0x00000004d414723c */ /* 0x042ff20000001814 */
[----:B------:R-:W-:Y:S01]  /*25930*/  MUFU.TANH R16, R179 ;  /* 0x000000b300107308 */ /* 0x000fe20000002400 */
[----:B--2---:R-:W1:Y:S01]  /*25940*/  LDSM.16.M88.4 R8, [R2+0x3800] ;  /* 0x003800000208783b */ /* 0x004e620000000200 */
[C---:B------:R-:W-:Y:S08]  /*25950*/  HMMA.16816.F32 R24, R212.reuse, R6, R24 ;  /* 0x00000006d418723c */ /* 0x040ff00000001818 */
[----:B------:R-:W-:Y:S01]  /*25960*/  MUFU.TANH R175, R175 ;  /* 0x000000af00af7308 */ /* 0x000fe20000002400 */
[----:B------:R-:W2:Y:S09]  /*25970*/  LDSM.16.M88.4 R4, [R2+0x4000] ;  /* 0x004000000204783b */ /* 0x000eb20000000200 */
[----:B------:R-:W-:Y:S01]  /*25980*/  MUFU.TANH R172, R172 ;  /* 0x000000ac00ac7308 */ /* 0x000fe20000002400 */
[-C--:B------:R-:W-:Y:S01]  /*25990*/  FMUL.FTZ R19, R23, R231.reuse ;  /* 0x000000e717137220 */ /* 0x080fe20000410000 */
[-C--:B------:R-:W-:Y:S01]  /*259a0*/  FMUL.FTZ R18, R22, R231.reuse ;  /* 0x000000e716127220 */ /* 0x080fe20000410000 */
[-C--:B------:R-:W-:Y:S01]  /*259b0*/  FMUL.FTZ R20, R20, R231.reuse ;  /* 0x000000e714147220 */ /* 0x080fe20000410000 */
[-C--:B------:R-:W-:Y:S06]  /*259c0*/  FMUL.FTZ R21, R21, R231.reuse ;  /* 0x000000e715157220 */ /* 0x080fec0000410000 */
[----:B------:R-:W-:Y:S01]  /*259d0*/  MUFU.TANH R173, R173 ;  /* 0x000000ad00ad7308 */ /* 0x000fe20000002400 */
[-C--:B------:R-:W-:Y:S01]  /*259e0*/  FMUL.FTZ R23, R27, R231.reuse ;  /* 0x000000e71b177220 */ /* 0x080fe20000410000 */
[-C--:B---3--:R-:W-:Y:S01]  /*259f0*/  FMUL.FTZ R178, R24, R231.reuse ;  /* 0x000000e718b27220 */ /* 0x088fe20000410000 */
[-C--:B------:R-:W-:Y:S01]  /*25a00*/  FMUL.FTZ R22, R26, R231.reuse ;  /* 0x000000e71a167220 */ /* 0x080fe20000410000 */
[-C--:B------:R-:W-:Y:S06]  /*25a10*/  FMUL.FTZ R25, R25, R231.reuse ;  /* 0x000000e719197220 */ /* 0x080fec0000410000 */
[----:B------:R3:W-:Y:S10]  /*25a20*/  MUFU.TANH R24, R178 ;  /* 0x000000b200187308 */ /* 0x0007f40000002400 */
[----:B------:R-:W-:Y:S01]  /*25a30*/  MUFU.TANH R176, R176 ;  /* 0x000000b000b07308 */ /* 0x000fe20000002400 */
[C---:B-1----:R-:W-:Y:S09]  /*25a40*/  HMMA.16816.F32 R28, R212.reuse, R8, R28 ;  /* 0x00000008d41c723c */ /* 0x042ff2000000181c */
[----:B------:R-:W-:Y:S01]  /*25a50*/  MUFU.TANH R171, R171 ;  /* 0x000000ab00ab7308 */ /* 0x000fe20000002400 */
[C---:B------:R-:W-:Y:S01]  /*25a60*/  HMMA.16816.F32 R32, R212.reuse, R10, R32 ;  /* 0x0000000ad420723c */ /* 0x040fe20000001820 */
[----:B------:R-:W1:Y:S08]  /*25a70*/  LDSM.16.M88.4 R8, [R2+0x4800] ;  /* 0x004800000208783b */ /* 0x000e700000000200 */
[----:B------:R-:W-:Y:S01]  /*25a80*/  MUFU.TANH R12, R12 ;  /* 0x0000000c000c7308 */ /* 0x000fe20000002400 */
[C---:B--2---:R-:W-:Y:S03]  /*25a90*/  HMMA.16816.F32 R36, R212.reuse, R4, R36 ;  /* 0x00000004d424723c */ /* 0x044fe60000001824 */
        /* <DEDUP_REMOVED lines=8> */
[-C--:B---3--:R-:W-:Y:S01]  /*25b20*/  FMUL.FTZ R178, R32, R231.reuse ;  /* 0x000000e720b27220 */ /* 0x088fe20000410000 */
[-C--:B------:R-:W-:Y:S03]  /*25b30*/  FMUL.FTZ R30, R34, R231.reuse ;  /* 0x000000e7221e7220 */ /* 0x080fe60000410000 */
[----:B------:R-:W-:Y:S01]  /*25b40*/  MUFU.TANH R17, R17 ;  /* 0x0000001100117308 */ /* 0x000fe20000002400 */
[-C--:B------:R-:W-:Y:S01]  /*25b50*/  FMUL.FTZ R33, R33, R231.reuse ;  /* 0x000000e721217220 */ /* 0x080fe20000410000 */
[-C--:B------:R-:W-:Y:S01]  /*25b60*/  FMUL.FTZ R35, R39, R231.reuse ;  /* 0x000000e727237220 */ /* 0x080fe20000410000 */
[-C--:B------:R-:W-:Y:S01]  /*25b70*/  FMUL.FTZ R34, R38, R231.reuse ;  /* 0x000000e726227220 */ /* 0x080fe20000410000 */
[-C--:B------:R-:W-:Y:S06]  /*25b80*/  FMUL.FTZ R36, R36, R231.reuse ;  /* 0x000000e724247220 */ /* 0x080fec0000410000 */
[----:B------:R3:W-:Y:S01]  /*25b90*/  MUFU.TANH R32, R178 ;  /* 0x000000b200207308 */ /* 0x0007e20000002400 */
[-C--:B------:R-:W-:Y:S01]  /*25ba0*/  FMUL.FTZ R37, R37, R231.reuse ;  /* 0x000000e725257220 */ /* 0x080fe20000410000 */
[-C--:B------:R-:W-:Y:S01]  /*25bb0*/  FMUL.FTZ R38, R42, R231.reuse ;  /* 0x000000e72a267220 */ /* 0x080fe20000410000 */
[-C--:B------:R-:W-:Y:S07]  /*25bc0*/  FMUL.FTZ R41, R41, R231.reuse ;  /* 0x000000e729297220 */ /* 0x080fee0000410000 */
[----:B------:R-:W-:Y:S01]  /*25bd0*/  MUFU.TANH R14, R14 ;  /* 0x0000000e000e7308 */ /* 0x000fe20000002400 */
[C---:B-1----:R-:W-:Y:S09]  /*25be0*/  HMMA.16816.F32 R44, R212.reuse, R8, R44 ;  /* 0x00000008d42c723c */ /* 0x042ff2000000182c */
[----:B------:R-:W-:Y:S01]  /*25bf0*/  MUFU.TANH R15, R15 ;  /* 0x0000000f000f7308 */ /* 0x000fe20000002400 */
[-C--:B---3--:R-:W-:Y:S01]  /*25c00*/  FMUL.FTZ R178, R40, R231.reuse ;  /* 0x000000e728b27220 */ /* 0x088fe20000410000 */
[C---:B------:R-:W-:Y:S01]  /*25c10*/  HMMA.16816.F32 R48, R212.reuse, R10, R48 ;  /* 0x0000000ad430723c */ /* 0x040fe20000001830 */
[----:B------:R-:W1:Y:S02]  /*25c20*/  LDSM.16.M88.4 R8, [R2+0x5800] ;  /* 0x005800000208783b */ /* 0x000e640000000200 */
[-C--:B------:R-:W-:Y:S05]  /*25c30*/  FMUL.FTZ R40, R43, R231.reuse ;  /* 0x000000e72b287220 */ /* 0x080fea0000410000 */
        /* <DEDUP_REMOVED lines=25> */
[-C--:B---3--:R-:W-:Y:S01]  /*25dd0*/  FMUL.FTZ R39, R56, R231.reuse ;  /* 0x000000e738277220 */ /* 0x088fe20000410000 */
[C---:B------:R-:W-:Y:S01]  /*25de0*/  HMMA.16816.F32 R64, R212.reuse, R10, R64 ;  /* 0x0000000ad440723c */ /* 0x040fe20000001840 */
[----:B------:R-:W1:Y:S07]  /*25df0*/  LDSM.16.M88.4 R8, [R2+0x6800] ;  /* 0x006800000208783b */ /* 0x000e6e0000000200 */
[----:B------:R3:W-:Y:S01]  /*25e00*/  MUFU.TANH R56, R39 ;  /* 0x0000002700387308 */ /* 0x0007e20000002400 */
[C---:B--2---:R-:W-:Y:S03]  /*25e10*/  HMMA.16816.F32 R68, R212.reuse, R4, R68 ;  /* 0x00000004d444723c */ /* 0x044fe60000001844 */
[-C--:B------:R-:W-:Y:S06]  /*25e20*/  FMUL.FTZ R59, R63, R231.reuse ;  /* 0x000000e73f3b7220 */ /* 0x080fec0000410000 */
[----:B------:R-:W-:Y:S01]  /*25e30*/  MUFU.TANH R22, R22 ;  /* 0x0000001600167308 */ /* 0x000fe20000002400 */
[-C--:B------:R-:W-:Y:S01]  /*25e40*/  FMUL.FTZ R58, R62, R231.reuse ;  /* 0x000000e73e3a7220 */ /* 0x080fe20000410000 */
[-C--:B------:R-:W-:Y:S01]  /*25e50*/  FMUL.FTZ R60, R60, R231.reuse ;  /* 0x000000e73c3c7220 */ /* 0x080fe20000410000 */
[-C--:B------:R-:W-:Y:S01]  /*25e60*/  FMUL.FTZ R61, R61, R231.reuse ;  /* 0x000000e73d3d7220 */ /* 0x080fe20000410000 */
[C---:B------:R-:W-:Y:S01]  /*25e70*/  HMMA.16816.F32 R72, R212.reuse, R6, R72 ;  /* 0x00000006d448723c */ /* 0x040fe20000001848 */
[----:B------:R-:W2:Y:S02]  /*25e80*/  LDSM.16.M88.4 R4, [R2+0x7000] ;  /* 0x007000000204783b */ /* 0x000ea40000000200 */
[-C--:B------:R-:W-:Y:S03]  /*25e90*/  FMUL.FTZ R63, R67, R231.reuse ;  /* 0x000000e7433f7220 */ /* 0x080fe60000410000 */
[----:B------:R-:W-:Y:S01]  /*25ea0*/  MUFU.TANH R23, R23 ;  /* 0x0000001700177308 */ /* 0x000fe20000002400 */
[-C--:B------:R-:W-:Y:S01]  /*25eb0*/  FMUL.FTZ R62, R66, R231.reuse ;  /* 0x000000e7423e7220 */ /* 0x080fe20000410000 */
[-C--:B---3--:R-:W-:Y:S01]  /*25ec0*/  FMUL.FTZ R39, R64, R231.reuse ;  /* 0x000000e740277220 */ /* 0x088fe20000410000 */
        /* <DEDUP_REMOVED lines=9> */
[-C--:B------:R-:W-:Y:S01]  /*25f60*/  FMUL.FTZ R73, R73, R231.reuse ;  /* 0x000000e749497220 */ /* 0x080fe20000410000 */
[C---:B-1----:R-:W-:Y:S07]  /*25f70*/  HMMA.16816.F32 R76, R212.reuse, R8, R76 ;  /* 0x00000008d44c723c */ /* 0x042fee000000184c */
[----:B------:R-:W-:Y:S01]  /*25f80*/  MUFU.TANH R29, R29 ;  /* 0x0000001d001d7308 */ /* 0x000fe20000002400 */
[-C--:B---3--:R-:W-:Y:S01]  /*25f90*/  FMUL.FTZ R39, R72, R231.reuse ;  /* 0x000000e748277220 */ /* 0x088fe20000410000 */
[C---:B------:R-:W-:Y:S01]  /*25fa0*/  HMMA.16816.F32 R80, R212.reuse, R10, R80 ;  /* 0x0000000ad450723c */ /* 0x040fe20000001850 */
[----:B------:R-:W1:Y:S07]  /*25fb0*/  LDSM.16.M88.4 R8, [R2+0x7800] ;  /* 0x007800000208783b */ /* 0x000e6e0000000200 */
[----:B------:R3:W-:Y:S01]  /*25fc0*/  MUFU.TANH R72, R39 ;  /* 0x0000002700487308 */ /* 0x0007e20000002400 */
[C---:B--2---:R-:W-:Y:S09]  /*25fd0*/  HMMA.16816.F32 R84, R212.reuse, R4, R84 ;  /* 0x00000004d454723c */ /* 0x044ff20000001854 */
[----:B------:R-:W-:Y:S01]  /*25fe0*/  MUFU.TANH R26, R26 ;  /* 0x0000001a001a7308 */ /* 0x000fe20000002400 */
[-C--:B------:R-:W-:Y:S01]  /*25ff0*/  FMUL.FTZ R74, R78, R231.reuse ;  /* 0x000000e74e4a7220 */ /* 0x080fe20000410000 */
[-C--:B------:R-:W-:Y:S01]  /*26000*/  FMUL.FTZ R75, R79, R231.reuse ;  /* 0x000000e74f4b7220 */ /* 0x080fe20000410000 */
[-C--:B------:R-:W-:Y:S01]  /*26010*/  FMUL.FTZ R76, R76, R231.reuse ;  /* 0x000000e74c4c7220 */ /* 0x080fe20000410000 */
[-C--:B------:R-:W-:Y:S01]  /*26020*/  FMUL.FTZ R77, R77, R231.reuse ;  /* 0x000000e74d4d7220 */ /* 0x080fe20000410000 */
[C---:B------:R-:W-:Y:S01]  /*26030*/  HMMA.16816.F32 R88, R212.reuse, R6, R88 ;  /* 0x00000006d458723c */ /* 0x040fe20000001858 */
[----:B------:R-:W2:Y:S04]  /*26040*/  LDSM.16.M88.4 R4, [R2+0x8000] ;  /* 0x008000000204783b */ /* 0x000ea80000000200 */
        /* <DEDUP_REMOVED lines=14> */
[C---:B-1----:R-:W-:Y:S06]  /*26130*/  HMMA.16816.F32 R92, R212.reuse, R8, R92 ;  /* 0x00000008d45c723c */ /* 0x042fec000000185c */
        /* <DEDUP_REMOVED lines=13> */
[----:B------:R4:W-:Y:S01]  /*26210*/  MUFU.TANH R182, R92 ;  /* 0x0000005c00b67308 */ /* 0x0009e20000002400 */
[-C--:B------:R-:W-:Y:S01]  /*26220*/  FMUL.FTZ R97, R97, R231.reuse ;  /* 0x000000e761617220 */ /* 0x080fe20000410000 */
[-C--:B---3--:R-:W-:Y:S08]  /*26230*/  FMUL.FTZ R39, R96, R231.reuse ;  /* 0x000000e760277220 */ /* 0x088ff00000410000 */
[----:B------:R3:W-:Y:S01]  /*26240*/  MUFU.TANH R186, R97 ;  /* 0x0000006100ba7308 */ /* 0x0007e20000002400 */
[-C--:B------:R-:W-:Y:S01]  /*26250*/  FMUL.FTZ R94, R102, R231.reuse ;  /* 0x000000e7665e7220 */ /* 0x080fe20000410000 */
[-C--:B------:R-:W-:Y:S01]  /*26260*/  FMUL.FTZ R95, R103, R231.reuse ;  /* 0x000000e7675f7220 */ /* 0x080fe20000410000 */
[-C--:B------:R-:W-:Y:S01]  /*26270*/  FMUL.FTZ R100, R100, R231.reuse ;  /* 0x000000e764647220 */ /* 0x080fe20000410000 */
[-C--:B------:R-:W-:Y:S06]  /*26280*/  FMUL.FTZ R101, R101, R231.reuse ;  /* 0x000000e765657220 */ /* 0x080fec0000410000 */
[----:B------:R5:W-:Y:S01]  /*26290*/  MUFU.TANH R184, R93 ;  /* 0x0000005d00b87308 */ /* 0x000be20000002400 */
[-C--:B------:R-:W-:Y:S01]  /*262a0*/  FMUL.FTZ R192, R104, R231.reuse ;  /* 0x000000e768c07220 */ /* 0x080fe20000410000 */
[-C--:B----4-:R-:W-:Y:S01]  /*262b0*/  FMUL.FTZ R92, R98, R231.reuse ;  /* 0x000000e7625c7220 */ /* 0x090fe20000410000 */
[-C--:B------:R-:W-:Y:S01]  /*262c0*/  FMUL.FTZ R98, R107, R231.reuse ;  /* 0x000000e76b627220 */ /* 0x080fe20000410000 */
[-C--:B------:R-:W-:Y:S01]  /*262d0*/  FMUL.FTZ R105, R105, R231.reuse ;  /* 0x000000e769697220 */ /* 0x080fe20000410000 */
[C---:B-1----:R-:W-:Y:S05]  /*262e0*/  HMMA.16816.F32 R108, R212.reuse, R8, R108 ;  /* 0x00000008d46c723c */ /* 0x042fea000000186c */
[----:B------:R1:W-:Y:S01]  /*262f0*/  MUFU.TANH R96, R39 ;  /* 0x0000002700607308 */ /* 0x0003e20000002400 */
[-C--:B---3--:R-:W-:Y:S02]  /*26300*/  FMUL.FTZ R97, R106, R231.reuse ;  /* 0x000000e76a617220 */ /* 0x088fe40000410000 */
[C---:B------:R-:W-:Y:S07]  /*26310*/  HMMA.16816.F32 R112, R212.reuse, R10, R112 ;  /* 0x0000000ad470723c */ /* 0x040fee0000001870 */
[----:B------:R-:W-:Y:S01]  /*26320*/  MUFU.TANH R194, R105 ;  /* 0x0000006900c27308 */ /* 0x000fe20000002400 */
[----:B------:R3:W4:Y:S01]  /*26330*/  LDSM.16.M88.4 R8, [R2+0x9800] ;  /* 0x009800000208783b */ /* 0x0007220000000200 */
[----:B------:R-:W-:Y:S04]  /*26340*/  DEPBAR.LE SB0, 0x0 ;  /* 0x000080000000791a */ /* 0x000fe80000000000 */
[-C--:B-----5:R-:W-:Y:S01]  /*26350*/  FMUL.FTZ R93, R99, R231.reuse ;  /* 0x000000e7635d7220 */ /* 0x0a0fe20000410000 */
[C---:B--2---:R-:W-:Y:S03]  /*26360*/  HMMA.16816.F32 R116, R212.reuse, R4, R116 ;  /* 0x00000004d474723c */ /* 0x044fe60000001874 */
[----:B------:R-:W-:Y:S01]  /*26370*/  MUFU.TANH R36, R36 ;  /* 0x0000002400247308 */ /* 0x000fe20000002400 */
[----:B------:R-:W-:Y:S01]  /*26380*/  BAR.SYNC.DEFER_BLOCKING 0x0 ;  /* 0x0000000000007b1d */ /* 0x000fe20000010000 */
[-C--:B------:R-:W-:Y:S01]  /*26390*/  FMUL.FTZ R106, R108, R231.reuse ;  /* 0x000000e76c6a7220 */ /* 0x080fe20000410000 */
[-C--:B------:R-:W-:Y:S01]  /*263a0*/  FMUL.FTZ R108, R109, R231.reuse ;  /* 0x000000e76d6c7220 */ /* 0x080fe20000410000 */
[-C--:B------:R-:W-:Y:S01]  /*263b0*/  FMUL.FTZ R107, R111, R231.reuse ;  /* 0x000000e76f6b7220 */ /* 0x080fe20000410000 */
[C---:B------:R-:W-:Y:S05]  /*263c0*/  HMMA.16816.F32 R120, R212.reuse, R6, R120 ;  /* 0x00000006d478723c */ /* 0x040fea0000001878 */
[----:B------:R-:W-:Y:S01]  /*263d0*/  MUFU.TANH R37, R37 ;  /* 0x0000002500257308 */ /* 0x000fe20000002400 */
[----:B-1----:R-:W1:Y:S01]  /*263e0*/  S2R R39, SR_TID.X ;  /* 0x0000000000277919 */ /* 0x002e620000002100 */
[-C--:B------:R-:W-:Y:S01]  /*263f0*/  FMUL.FTZ R181, R114, R231.reuse ;  /* 0x000000e772b57220 */ /* 0x080fe20000410000 */
[-C--:B------:R-:W-:Y:S01]  /*26400*/  FMUL.FTZ R196, R112, R231.reuse ;  /* 0x000000e770c47220 */ /* 0x080fe20000410000 */
[-C--:B------:R-:W-:Y:S01]  /*26410*/  FMUL.FTZ R115, R115, R231.reuse ;  /* 0x000000e773737220 */ /* 0x080fe20000410000 */
[-C--:B------:R-:W-:Y:S01]  /*26420*/  FMUL.FTZ R110, R110, R231.reuse ;  /* 0x000000e76e6e7220 */ /* 0x080fe20000410000 */
[-C--:B------:R-:W-:Y:S04]  /*26430*/  FMUL.FTZ R113, R113, R231.reuse ;  /* 0x000000e771717220 */ /* 0x080fe80000410000 */
[----:B------:R-:W-:Y:S01]  /*26440*/  MUFU.TANH R34, R34 ;  /* 0x0000002200227308 */ /* 0x000fe20000002400 */
[-C--:B------:R-:W-:Y:S01]  /*26450*/  FMUL.FTZ R116, R116, R231.reuse ;  /* 0x000000e774747220 */ /* 0x080fe20000410000 */
[-C--:B------:R-:W-:Y:S01]  /*26460*/  FMUL.FTZ R114, R117, R231.reuse ;  /* 0x000000e775727220 */ /* 0x080fe20000410000 */
[-C--:B------:R-:W-:Y:S01]  /*26470*/  FMUL.FTZ R119, R119, R231.reuse ;  /* 0x000000e777777220 */ /* 0x080fe20000410000 */
[-C--:B------:R-:W-:Y:S06]  /*26480*/  FMUL.FTZ R118, R118, R231.reuse ;  /* 0x000000e776767220 */ /* 0x080fec0000410000 */
[----:B------:R2:W-:Y:S01]  /*26490*/  MUFU.TANH R6, R116 ;  /* 0x0000007400067308 */ /* 0x0005e20000002400 */
[-C--:B---3--:R-:W-:Y:S01]  /*264a0*/  FMUL.FTZ R2, R120, R231.reuse ;  /* 0x000000e778027220 */ /* 0x088fe20000410000 */
[-C--:B------:R-:W-:Y:S01]  /*264b0*/  FMUL.FTZ R123, R123, R231.reuse ;  /* 0x000000e77b7b7220 */ /* 0x080fe20000410000 */
[-C--:B------:R-:W-:Y:S07]  /*264c0*/  FMUL.FTZ R122, R122, R231.reuse ;  /* 0x000000e77a7a7220 */ /* 0x080fee0000410000 */
[----:B------:R-:W-:Y:S01]  /*264d0*/  MUFU.TANH R35, R35 ;  /* 0x0000002300237308 */ /* 0x000fe20000002400 */
[C---:B----4-:R-:W-:Y:S03]  /*264e0*/  HMMA.16816.F32 R124, R212.reuse, R8, R124 ;  /* 0x00000008d47c723c */ /* 0x050fe6000000187c */
[-C--:B------:R-:W-:Y:S06]  /*264f0*/  FMUL.FTZ R9, R121, R231.reuse ;  /* 0x000000e779097220 */ /* 0x080fec0000410000 */
[----:B------:R-:W-:Y:S01]  /*26500*/  MUFU.TANH R8, R2 ;  /* 0x0000000200087308 */ /* 0x000fe20000002400 */
[----:B------:R-:W-:Y:S09]  /*26510*/  HMMA.16816.F32 R128, R212, R10, R128 ;  /* 0x0000000ad480723c */ /* 0x000ff20000001880 */
[----:B------:R-:W-:Y:S01]  /*26520*/  MUFU.TANH R178, R178 ;  /* 0x000000b200b27308 */ /* 0x000fe20000002400 */
[-C--:B------:R-:W-:Y:S01]  /*26530*/  FMUL.FTZ R126, R126, R231.reuse ;  /* 0x000000e77e7e7220 */ /* 0x080fe20000410000 */
[-C--:B------:R-:W-:Y:S01]  /*26540*/  FMUL.FTZ R127, R127, R231.reuse ;  /* 0x000000e77f7f7220 */ /* 0x080fe20000410000 */
[-C--:B--2---:R-:W-:Y:S01]  /*26550*/  FMUL.FTZ R116, R124, R231.reuse ;  /* 0x000000e77c747220 */ /* 0x084fe20000410000 */
[-C--:B------:R-:W-:Y:S06]  /*26560*/  FMUL.FTZ R10, R125, R231.reuse ;  /* 0x000000e77d0a7220 */ /* 0x080fec0000410000 */
[----:B------:R-:W2:Y:S01]  /*26570*/  MUFU.TANH R2, R126 ;  /* 0x0000007e00027308 */ /* 0x000ea20000002400 */
[-C--:B------:R-:W-:Y:S01]  /*26580*/  FMUL.FTZ R130, R130, R231.reuse ;  /* 0x000000e782827220 */ /* 0x080fe20000410000 */
[-C--:B------:R-:W-:Y:S01]  /*26590*/  FMUL.FTZ R131, R131, R231.reuse ;  /* 0x000000e783837220 */ /* 0x080fe20000410000 */
[-C--:B------:R-:W-:Y:S01]  /*265a0*/  FMUL.FTZ R11, R128, R231.reuse ;  /* 0x000000e7800b7220 */ /* 0x080fe20000410000 */
[----:B------:R-:W-:Y:S06]  /*265b0*/  FMUL.FTZ R4, R129, R231 ;  /* 0x000000e781047220 */ /* 0x000fec0000410000 */
[----:B------:R-:W-:Y:S10]  /*265c0*/  MUFU.TANH R41, R41 ;  /* 0x0000002900297308 */ /* 0x000ff40000002400 */
[----:B------:R-:W-:Y:S01]  /*265d0*/  MUFU.TANH R38, R38 ;  /* 0x0000002600267308 */ /* 0x000fe20000002400 */
[----:B--2---:R2:W-:Y:S09]  /*265e0*/  STL [R1+0xc], R2 ;  /* 0x00000c0201007387 */ /* 0x0045f20000100800 */
[----:B------:R-:W-:Y:S10]  /*265f0*/  MUFU.TANH R40, R40 ;  /* 0x0000002800287308 */ /* 0x000ff40000002400 */
[----:B------:R-:W-:Y:S10]  /*26600*/  MUFU.TANH R44, R44 ;  /* 0x0000002c002c7308 */ /* 0x000ff40000002400 */
[----:B------:R-:W-:Y:S10]  /*26610*/  MUFU.TANH R45, R45 ;  /* 0x0000002d002d7308 */ /* 0x000ff40000002400 */
[----:B--2---:R-:W2:Y:S10]  /*26620*/  MUFU.TANH R2, R127 ;  /* 0x0000007f00027308 */ /* 0x004eb40000002400 */
        /* <DEDUP_REMOVED lines=14> */
[----:B------:R-:W3:Y:S10]  /*26710*/  MUFU.TANH R54, R54 ;  /* 0x0000003600367308 */ /* 0x000ef40000002400 */
[----:B------:R-:W4:Y:S01]  /*26720*/  MUFU.TANH R55, R55 ;  /* 0x0000003700377308 */ /* 0x000f220000002400 */
[----:B--2---:R2:W-:Y:S09]  /*26730*/  STL [R1+0x18], R2 ;  /* 0x0000180201007387 */ /* 0x0045f20000100800 */
        /* <DEDUP_REMOVED lines=55> */
[----:B------:R-:W1:Y:S10]  /*26ab0*/  MUFU.TANH R11, R11 ;  /* 0x0000000b000b7308 */ /* 0x000e740000002400 */
[----:B------:R-:W1:Y:S01]  /*26ac0*/  MUFU.TANH R4, R4 ;  /* 0x0000000400047308 */ /* 0x000e620000002400 */
[----:B--234-:R-:W-:Y:S05]  /*26ad0*/  @!P0 BRA `(.L_x_2959) ;  /* 0x0000000c00108947 */ /* 0x01cfea0003800000 */
[----:B------:R-:W-:Y:S01]  /*26ae0*/  ISETP.NE.U32.AND P3, PT, R244, RZ, PT ;  /* 0x000000fff400720c */ /* 0x000fe20003f65070 */
[----:B-1----:R-:W-:Y:S01]  /*26af0*/  IMAD.SHL.U32 R249, R39, 0x8, RZ ;  /* 0x0000000827f97824 */ /* 0x002fe200078e00ff */
[----:B------:R-:W-:Y:S02]  /*26b00*/  BSSY.RECONVERGENT B0, `(.L_x_2960) ;  /* 0x000004f000007945 */ /* 0x000fe40003800200 */
[----:B------:R-:W-:Y:S02]  /*26b10*/  ISETP.NE.AND.EX P3, PT, R245, RZ, PT, P3 ;  /* 0x000000fff500720c */ /* 0x000fe40003f65330 */
[----:B------:R-:W-:Y:S04]  /*26b20*/  LOP3.LUT R66, R249, 0x1c0, RZ, 0xc0, !PT ;  /* 0x000001c0f9427812 */ /* 0x000fe800078ec0ff */
[----:B------:R-:W-:Y:S04]  /*26b30*/  LOP3.LUT R66, R66, 0x38, R39, 0xf8, !PT ;  /* 0x0000003842427812 */ /* 0x000fe800078ef827 */
[----:B------:R-:W-:Y:S03]  /*26b40*/  LOP3.LUT R66, R66, R221, RZ, 0x3c, !PT ;  /* 0x000000dd42427212 */ /* 0x000fe600078e3cff */
[----:B------:R-:W2:Y:S01]  /*26b50*/  @!P3 LD.E R2, desc[UR4][R164.64+0x38] ;  /* 0x00003804a402b980 */ /* 0x000ea2000c101900 */
[----:B------:R-:W-:Y:S01]  /*26b60*/  LOP3.LUT R249, R66, 0x1e00, R249, 0xf8, !PT ;  /* 0x00001e0042f97812 */ /* 0x000fe200078ef8f9 */
        /* <DEDUP_REMOVED lines=9> */
[----:B------:R-:W2:Y:S02]  /*26c00*/  LD.E R103, desc[UR4][R164.64+0x170] ;  /* 0x00017004a4677980 */ /* 0x000ea4000c101900 */
        /* <DEDUP_REMOVED lines=8> */
[C---:B------:R-:W-:Y:S02]  /*26c90*/  IADD3 R101, PT, PT, R2.reuse, -0x100, RZ ;  /* 0xffffff0002657810 */ /* 0x040fe40007ffe0ff */
[----:B------:R-:W-:Y:S02]  /*26ca0*/  IABS R65, R2 ;  /* 0x0000000200417213 */ /* 0x000fe40000000000 */
[----:B------:R-:W-:Y:S01]  /*26cb0*/  LOP3.LUT R2, R2, R103, RZ, 0x3c, !PT ;  /* 0x0000006702027212 */ /* 0x000fe200078e3cff */
        /* <DEDUP_REMOVED lines=20> */
[----:B------:R-:W-:Y:S01]  /*26e00*/  ISETP.GE.AND P4, PT, R2, RZ, PT ;  /* 0x000000ff0200720c */ /* 0x000fe20003f86270 */
[----:B------:R-:W3:Y:S01]  /*26e10*/  LD.E.64 R100, desc[UR4][R164.64+0x38] ;  /* 0x00003804a4647980 */ /* 0x000ee2000c101b00 */
        /* <DEDUP_REMOVED lines=17> */
[-C--:B---3--:R-:W-:Y:S02]  /*26f30*/  IMAD R65, R101, R103.reuse, RZ ;  /* 0x0000006765417224 */ /* 0x088fe400078e02ff */
[C---:B------:R-:W-:Y:S04]  /*26f40*/  IMAD.WIDE.U32 R102, R100.reuse, R103, RZ ;  /* 0x0000006764667225 */ /* 0x040fe800078e00ff */
[----:B------:R-:W-:Y:S05]  /*26f50*/  IMAD R65, R100, R66, R65 ;  /* 0x0000004264417224 */ /* 0x000fea00078e0241 */
[----:B------:R-:W-:Y:S01]  /*26f60*/  IADD3 R103, PT, PT, R103, R65, RZ ;  /* 0x0000004167677210 */ /* 0x000fe20007ffe0ff */
[----:B----4-:R-:W-:Y:S04]  /*26f70*/  IMAD.IADD R7, R7, 0x1, -R2 ;  /* 0x0000000107077824 */ /* 0x010fe800078e0a02 */
[----:B--2---:R-:W-:Y:S01]  /*26f80*/  IMAD R65, R111, R7, RZ ;  /* 0x000000076f417224 */ /* 0x004fe200078e02ff */
[----:B------:R-:W-:Y:S01]  /*26f90*/  SHF.R.S32.HI R2, RZ, 0x1f, R7 ;  /* 0x0000001fff027819 */ /* 0x000fe20000011407 */
[----:B------:R-:W-:Y:S04]  /*26fa0*/  IMAD.WIDE.U32 R102, R7, R110, R102 ;  /* 0x0000006e07667225 */ /* 0x000fe800078e0066 */
[----:B------:R-:W-:Y:S01]  /*26fb0*/  IMAD R65, R110, R2, R65 ;  /* 0x000000026e417224 */ /* 0x000fe200078e0241 */
[C---:B------:R-:W-:Y:S03]  /*26fc0*/  LEA R230, P0, R102.reuse, R230, 0x1 ;  /* 0x000000e666e67211 */ /* 0x040fe600078008ff */
[----:B------:R-:W-:Y:S05]  /*26fd0*/  IMAD.IADD R65, R103, 0x1, R65 ;  /* 0x0000000167417824 */ /* 0x000fea00078e0241 */
[----:B------:R-:W-:Y:S02]  /*26fe0*/  LEA.HI.X R229, R102, R229, R65, 0x1, P0 ;  /* 0x000000e566e57211 */ /* 0x000fe400000f0c41 */
.L_x_2961:
[----:B------:R-:W-:Y:S05]  /*26ff0*/  BSYNC.RECONVERGENT B0 ;  /* 0x0000000000007941 */ /* 0x000fea0003800200 */
.L_x_2960:
[----:B------:R-:W-:Y:S01]  /*27000*/  IMAD R249, R249, 0x2, R222 ;  /* 0x00000002f9f97824 */ /* 0x000fe200078e02de */
[----:B------:R-:W-:Y:S01]  /*27010*/  IADD3 R120, P0, PT, R5, R230, RZ ;  /* 0x000000e605787210 */ /* 0x000fe20007f1e0ff */
[----:B------:R-:W-:Y:S01]  /*27020*/  @!P1 IMAD.MOV.U32 R231, RZ, RZ, R229 ;  /* 0x000000ffffe79224 */ /* 0x000fe200078e00e5 */
[----:B------:R-:W-:Y:S02]  /*27030*/  SHF.L.U64.HI R2, R224, 0x5, R225 ;  /* 0x00000005e0027819 */ /* 0x000fe400000102e1 */
[-C--:B------:R-:W-:Y:S02]  /*27040*/  IADD3 R112, P4, PT, R120, R5.reuse, RZ ;  /* 0x0000000578707210 */ /* 0x080fe40007f9e0ff */
[----:B------:R-:W-:Y:S01]  /*27050*/  @!PT LDS RZ, [RZ] ;  /* 0x00000000fffff984 */ /* 0x000fe20000000800 */
[----:B------:R-:W-:Y:S01]  /*27060*/  @!PT LDS RZ, [RZ] ;  /* 0x00000000fffff984 */ /* 0x000fe20000000800 */
[----:B------:R-:W-:Y:S01]  /*27070*/  @!PT LDS RZ, [RZ] ;  /* 0x00000000fffff984 */ /* 0x000fe20000000800 */
[----:B------:R-:W-:Y:S01]  /*27080*/  @!P1 LDGSTS.E.BYPASS.LTC128B.128 [R249+0x2000], desc[UR4][R230.64] ;  /* 0x02000000e6f99fae */ /* 0x000fe2000b981a04 */
[----:B------:R-:W-:Y:S01]  /*27090*/  IMAD.X R121, R2, 0x1, R229, P0 ;  /* 0x0000000102797824 */ /* 0x000fe200000e06e5 */
        /* <DEDUP_REMOVED lines=25> */
[----:B------:R4:W-:Y:S02]  /*27230*/  @!P1 LDGSTS.E.BYPASS.LTC128B.128 [R249+0x3800], desc[UR4][R110.64] ;  /* 0x038000006ef99fae */ /* 0x0009e4000b981a04 */
[-C--:B------:R-:W-:Y:S02]  /*27240*/  IADD3.X R129, PT, PT, R131, R2.reuse, RZ, P0, !PT ;  /* 0x0000000283817210 */ /* 0x080fe400007fe4ff */
[----:B------:R2:W-:Y:S01]  /*27250*/  @P1 STS.128 [R249+0x3800], RZ ;  /* 0x003800fff9001388 */ /* 0x0005e20000000c00 */
[-C--:B------:R-:W-:Y:S02]  /*27260*/  IADD3 R124, P0, PT, R126, R5.reuse, RZ ;  /* 0x000000057e7c7210 */ /* 0x080fe40007f1e0ff */
[--C-:B------:R-:W-:Y:S01]  /*27270*/  IMAD.X R127, R129, 0x1, R2.reuse, P4 ;  /* 0x00000001817f7824 */ /* 0x100fe200020e0602 */
[----:B------:R-:W-:Y:S01]  /*27280*/  @!PT LDS RZ, [RZ] ;  /* 0x00000000fffff984 */ /* 0x000fe20000000800 */
[----:B------:R-:W-:Y:S01]  /*27290*/  @!PT LDS RZ, [RZ] ;  /* 0x00000000fffff984 */ /* 0x000fe20000000800 */
[----:B------:R-:W-:Y:S01]  /*272a0*/  @!PT LDS RZ, [RZ] ;  /* 0x00000000fffff984 */ /* 0x000fe20000000800 */
[----:B------:R5:W-:Y:S03]  /*272b0*/  @!P1 LDGSTS.E.BYPASS.LTC128B.128 [R249+0x4000], desc[UR4][R102.64] ;  /* 0x0400000066f99fae */ /* 0x000be6000b981a04 */
[--C-:B------:R-:W-:Y:S01]  /*272c0*/  IMAD.X R125, R127, 0x1, R2.reuse, P0 ;  /* 0x000000017f7d7824 */ /* 0x100fe200000e0602 */
[----:B------:R2:W-:Y:S01]  /*272d0*/  @P1 STS.128 [R249+0x4000], RZ ;  /* 0x004000fff9001388 */ /* 0x0005e20000000c00 */
[-C--:B-1----:R-:W-:Y:S03]  /*272e0*/  IADD3 R120, P4, PT, R124, R5.reuse, RZ ;  /* 0x000000057c787210 */ /* 0x082fe60007f9e0ff */
[----:B------:R-:W-:Y:S01]  /*272f0*/  @!PT LDS RZ, [RZ] ;  /* 0x00000000fffff984 */ /* 0x000fe20000000800 */
[----:B------:R-:W-:Y:S01]  /*27300*/  @!PT LDS RZ, [RZ] ;  /* 0x00000000fffff984 */ /* 0x000fe20000000800 */
[----:B------:R-:W-:Y:S01]  /*27310*/  @!PT LDS RZ, [RZ] ;  /* 0x00000000fffff984 */ /* 0x000fe20000000800 */
[----:B------:R1:W-:Y:S02]  /*27320*/  @!P1 LDGSTS.E.BYPASS.LTC128B.128 [R249+0x4800], desc[UR4][R100.64] ;  /* 0x0480000064f99fae */ /* 0x0003e4000b981a04 */
[--C-:B------:R-:W-:Y:S01]  /*27330*/  IMAD.X R121, R125, 0x1, R2.reuse, P4 ;  /* 0x000000017d797824 */ /* 0x100fe200020e0602 */
[-C--:B---3--:R-:W-:Y:S01]  /*27340*/  IADD3 R112, P0, PT, R120, R5.reuse, RZ ;  /* 0x0000000578707210 */ /* 0x088fe20007f1e0ff */
[----:B------:R2:W-:Y:S04]  /*27350*/  @P1 STS.128 [R249+0x4800], RZ ;  /* 0x004800fff9001388 */ /* 0x0005e80000000c00 */
[----:B------:R-:W-:Y:S01]  /*27360*/  @!PT LDS RZ, [RZ] ;  /* 0x00000000fffff984 */ /* 0x000fe20000000800 */
[----:B------:R-:W-:Y:S01]  /*27370*/  @!PT LDS RZ, [RZ] ;  /* 0x00000000fffff984 */ /* 0x000fe20000000800 */
[----:B------:R-:W-:Y:S01]  /*27380*/  @!PT LDS RZ, [RZ] ;  /* 0x00000000fffff984 */ /* 0x000fe20000000800 */
[----:B------:R3:W-:Y:S01]  /*27390*/  @!P1 LDGSTS.E.BYPASS.LTC128B.128 [R249+0x5000], desc[UR4][R130.64] ;  /* 0x0500000082f99fae */ /* 0x0007e2000b981a04 */
[--C-:B------:R-:W-:Y:S01]  /*273a0*/  IMAD.X R113, R121, 0x1, R2.reuse, P0 ;  /* 0x0000000179717824 */ /* 0x100fe200000e0602 */
[-C--:B----4-:R-:W-:Y:S02]  /*273b0*/  IADD3 R110, P4, PT, R112, R5.reuse, RZ ;  /* 0x00000005706e7210 */ /* 0x090fe40007f9e0ff */
[----:B------:R2:W-:Y:S02]  /*273c0*/  @P1 STS.128 [R249+0x5000], RZ ;  /* 0x005000fff9001388 */ /* 0x0005e40000000c00 */
[----:B------:R-:W-:Y:S02]  /*273d0*/  IADD3.X R111, PT, PT, R113, R2, RZ, P4, !PT ;  /* 0x00000002716f7210 */ /* 0x000fe400027fe4ff */
[----:B------:R-:W-:Y:S01]  /*273e0*/  @!PT LDS RZ, [RZ] ;  /* 0x00000000fffff984 */ /* 0x000fe20000000800 */
[----:B------:R-:W-:Y:S01]  /*273f0*/  @!PT LDS RZ, [RZ] ;  /* 0x00000000fffff984 */ /* 0x000fe20000000800 */
[----:B------:R-:W-:Y:S01]  /*27400*/  @!PT LDS RZ, [RZ] ;  /* 0x00000000fffff984 */ /* 0x000fe20000000800 */
[----:B------:R2:W-:Y:S01]  /*27410*/  @!P1 LDGSTS.E.BYPASS.LTC128B.128 [R249+0x5800], desc[UR4][R128.64] ;  /* 0x0580000080f99fae */ /* 0x0005e2000b981a04 */
[-C--:B-----5:R-:W-:Y:S03]  /*27420*/  IADD3 R102, P0, PT, R110, R5.reuse, RZ ;  /* 0x000000056e667210 */ /* 0x0a0fe60007f1e0ff */
[----:B------:R2:W-:Y:S04]  /*27430*/  @P1 STS.128 [R249+0x5800], RZ ;  /* 0x005800fff9001388 */ /* 0x0005e80000000c00 */
[----:B------:R-:W-:Y:S01]  /*27440*/  @!PT LDS RZ, [RZ] ;  /* 0x00000000fffff984 */ /* 0x000fe20000000800 */
[----:B------:R-:W-:Y:S01]  /*27450*/  @!PT LDS RZ, [RZ] ;  /* 0x00000000fffff984 */ /* 0x000fe20000000800 */
[----:B------:R-:W-:Y:S01]  /*27460*/  @!PT LDS RZ, [RZ] ;  /* 0x00000000fffff984 */ /* 0x000fe20000000800 */
[----:B------:R2:W-:Y:S01]  /*27470*/  @!P1 LDGSTS.E.BYPASS.LTC128B.128 [R249+0x6000], desc[UR4][R126.64] ;  /* 0x060000007ef99fae */ /* 0x0005e2000b981a04 */
[--C-:B------:R-:W-:Y:S01]  /*27480*/  IMAD.X R103, R111, 0x1, R2.reuse, P0 ;  /* 0x000000016f677824 */ /* 0x100fe200000e0602 */
[-C--:B-1----:R-:W-:Y:S02]  /*27490*/  IADD3 R100, P4, PT, R102, R5.reuse, RZ ;  /* 0x0000000566647210 */ /* 0x082fe40007f9e0ff */
[----:B------:R2:W-:Y:S04]  /*274a0*/  @P1 STS.128 [R249+0x6000], RZ ;  /* 0x006000fff9001388 */ /* 0x0005e80000000c00 */
[----:B------:R-:W-:Y:S01]  /*274b0*/  @!PT LDS RZ, [RZ] ;  /* 0x00000000fffff984 */ /* 0x000fe20000000800 */
[----:B------:R-:W-:Y:S01]  /*274c0*/  @!PT LDS RZ, [RZ] ;  /* 0x00000000fffff984 */ /* 0x000fe20000000800 */
[----:B------:R-:W-:Y:S01]  /*274d0*/  @!PT LDS RZ, [RZ] ;  /* 0x00000000fffff984 */ /* 0x000fe20000000800 */
[----:B------:R2:W-:Y:S01]  /*274e0*/  @!P1 LDGSTS.E.BYPASS.LTC128B.128 [R249+0x6800], desc[UR4][R124.64] ;  /* 0x068000007cf99fae */ /* 0x0005e2000b981a04 */
[--C-:B------:R-:W-:Y:S01]  /*274f0*/  IMAD.X R101, R103, 0x1, R2.reuse, P4 ;  /* 0x0000000167657824 */ /* 0x100fe200020e0602 */
[----:B---3--:R-:W-:Y:S02]  /*27500*/  @!P1 IADD3 R130, P0, PT, R100, R5, RZ ;  /* 0x0000000564829210 */ /* 0x008fe40007f1e0ff */
        /* <DEDUP_REMOVED lines=33> */
.L_x_2959:
[----:B------:R-:W-:Y:S05]  /*27720*/  BSYNC.RECONVERGENT B1 ;  /* 0x0000000000017941 */ /* 0x000fea0003800200 */
.L_x_2958:
[----:B------:R-:W-:Y:S01]  /*27730*/  STL [R1+0x38], R226 ;  /* 0x000038e201007387 */ /* 0x000fe20000100800 */
[----:B-1----:R-:W-:Y:S01]  /*27740*/  IMAD.SHL.U32 R65, R39, 0x2, RZ ;  /* 0x0000000227417824 */ /* 0x002fe200078e00ff */
[----:B------:R-:W1:Y:S01]  /*27750*/  S2UR UR6, SR_CgaCtaId ;  /* 0x00000000000679c3 */ /* 0x000e620000008800 */
[----:B------:R-:W-:Y:S01]  /*27760*/  UMOV UR7, 0x400 ;  /* 0x0000040000077882 */ /* 0x000fe20000000000 */
[----:B------:R-:W-:Y:S02]  /*27770*/  STL [R1+0x34], R225 ;  /* 0x000034e101007387 */ /* 0x000fe40000100800 */
[----:B------:R-:W-:Y:S02]  /*27780*/  LOP3.LUT R66, R65, 0x6, RZ, 0xc0, !PT ;  /* 0x0000000641427812 */ /* 0x000fe400078ec0ff */
[----:B------:R3:W-:Y:S03]  /*27790*/  STL [R1+0x30], R224 ;  /* 0x000030e001007387 */ /* 0x0007e60000100800 */
[----:B------:R-:W-:Y:S01]  /*277a0*/  IMAD R2, R251, 0x100, R66 ;  /* 0x00000100fb027824 */ /* 0x000fe200078e0242 */
[----:B------:R4:W-:Y:S03]  /*277b0*/  STL [R1+0x2c], R221 ;  /* 0x00002cdd01007387 */ /* 0x0009e60000100800 */
[C---:B------:R-:W-:Y:S01]  /*277c0*/  VIADD R234, R2.reuse, 0x1 ;  /* 0x0000000102ea7836 */ /* 0x040fe20000000000 */
[CC--:B------:R-:W-:Y:S01]  /*277d0*/  ISETP.GE.AND P4, PT, R2.reuse, R248.reuse, PT ;  /* 0x000000f80200720c */ /* 0x0c0fe20003f86270 */
[----:B------:R1:W-:Y:S01]  /*277e0*/  STL [R1+0x28], R220 ;  /* 0x000028dc01007387 */ /* 0x0003e20000100800 */
[CC--:B------:R-:W-:Y:S01]  /*277f0*/  ISETP.GE.AND P0, PT, R2.reuse, R241.reuse, PT ;  /* 0x000000f10200720c */ /* 0x0c0fe20003f06270 */
[----:B--2---:R-:W-:Y:S01]  /*27800*/  VIADD R112, R2, 0x9 ;  /* 0x0000000902707836 */ /* 0x004fe20000000000 */
[-C--:B------:R-:W-:Y:S01]  /*27810*/  ISETP.GE.AND P1, PT, R234, R248.reuse, PT ;  /* 0x000000f8ea00720c */ /* 0x080fe20003f26270 */
[C---:B------:R-:W-:Y:S01]  /*27820*/  VIADD R214, R2.reuse, 0x8 ;  /* 0x0000000802d67836 */ /* 0x040fe20000000000 */
[----:B------:R2:W-:Y:S01]  /*27830*/  STL [R1+0x24], R167 ;  /* 0x000024a701007387 */ /* 0x0005e20000100800 */
        /* <DEDUP_REMOVED lines=10> */
[----:B---3--:R-:W-:Y:S01]  /*278e0*/  VIADD R224, R2, 0x38 ;  /* 0x0000003802e07836 */ /* 0x008fe20000000000 */
[-C--:B------:R-:W-:Y:S01]  /*278f0*/  ISETP.GE.AND P1, PT, R210, R248.reuse, PT ;  /* 0x000000f8d200720c */ /* 0x080fe20003f26270 */
[----:B------:R-:W-:Y:S01]  /*27900*/  VIADD R206, R2, 0x19 ;  /* 0x0000001902ce7836 */ /* 0x000fe20000000000 */
[----:B------:R-:W-:Y:S01]  /*27910*/  FSEL R236, R176, -INF , P6 ;  /* 0xff800000b0ec7808 */ /* 0x000fe20003000000 */
[----:B------:R-:W-:Y:S01]  /*27920*/  VIADD R128, R2, 0x21 ;  /* 0x0000002102807836 */ /* 0x000fe20000000000 */
[-C--:B------:R-:W-:Y:S01]  /*27930*/  ISETP.GE.AND P6, PT, R208, R248.reuse, PT ;  /* 0x000000f8d000720c */ /* 0x080fe20003fc6270 */
[----:B----4-:R-:W-:Y:S01]  /*27940*/  VIADD R221, R2, 0x31 ;  /* 0x0000003102dd7836 */ /* 0x010fe20000000000 */
[----:B------:R-:W-:Y:S01]  /*27950*/  FSEL R234, R170, -INF , P4 ;  /* 0xff800000aaea7808 */ /* 0x000fe20002000000 */
[----:B------:R-:W-:Y:S01]  /*27960*/  VIADD R204, R2, 0x28 ;  /* 0x0000002802cc7836 */ /* 0x000fe20000000000 */
[-C--:B------:R-:W-:Y:S01]  /*27970*/  ISETP.GE.AND P4, PT, R130, R248.reuse, PT ;  /* 0x000000f88200720c */ /* 0x080fe20003f86270 */
[C---:B-1----:R-:W-:Y:S01]  /*27980*/  VIADD R220, R2.reuse, 0x29 ;  /* 0x0000002902dc7836 */ /* 0x042fe20000000000 */
[----:B------:R-:W-:Y:S01]  /*27990*/  FSEL R235, R177, -INF , P5 ;  /* 0xff800000b1eb7808 */ /* 0x000fe20002800000 */
[C---:B------:R-:W-:Y:S01]  /*279a0*/  VIADD R219, R2.reuse, 0x48 ;  /* 0x0000004802db7836 */ /* 0x040fe20000000000 */
[----:B------:R-:W-:Y:S01]  /*279b0*/  FSEL R130, R171, -INF , P1 ;  /* 0xff800000ab827808 */ /* 0x000fe20000800000 */
[----:B--2---:R-:W-:Y:S01]  /*279c0*/  VIADD R167, R2, 0x98 ;  /* 0x0000009802a77836 */ /* 0x004fe20000000000 */
        /* <DEDUP_REMOVED lines=52> */
[----:B------:R-:W-:Y:S01]  /*27d10*/  FSEL R112, R112, -INF , !P0 ;  /* 0xff80000070707808 */ /* 0x000fe20004000000 */
[----:B------:R-:W-:Y:S01]  /*27d20*/  VIADD R183, R2, 0x89 ;  /* 0x0000008902b77836 */ /* 0x000fe20000000000 */
[----:B------:R-:W-:Y:S01]  /*27d30*/  FSEL R36, R36, -INF , P4 ;  /* 0xff80000024247808 */ /* 0x000fe20002000000 */
[C---:B------:R-:W-:Y:S01]  /*27d40*/  VIADD R129, R2.reuse, 0xa9 ;  /* 0x000000a902817836 */ /* 0x040fe20000000000 */
[-C--:B------:R-:W-:Y:S01]  /*27d50*/  ISETP.GE.AND P0, PT, R211, R248.reuse, PT ;  /* 0x000000f8d300720c */ /* 0x080fe20003f06270 */
[C---:B------:R-:W-:Y:S01]  /*27d60*/  VIADD R222, R2.reuse, 0x99 ;  /* 0x0000009902de7836 */ /* 0x040fe20000000000 */
[----:B------:R-:W-:Y:S01]  /*27d70*/  FSEL R206, R45, -INF , P1 ;  /* 0xff8000002dce7808 */ /* 0x000fe20000800000 */
[----:B------:R-:W-:Y:S01]  /*27d80*/  IMAD.MOV.U32 R45, RZ, RZ, R171 ;  /* 0x000000ffff2d7224 */ /* 0x000fe200078e00ab */
[-C--:B------:R-:W-:Y:S01]  /*27d90*/  ISETP.GE.AND P4, PT, R215, R248.reuse, PT ;  /* 0x000000f8d700720c */ /* 0x080fe20003f86270 */
[C---:B------:R-:W-:Y:S01]  /*27da0*/  VIADD R216, R2.reuse, 0xa0 ;  /* 0x000000a002d87836 */ /* 0x040fe20000000000 */
[-C--:B------:R-:W-:Y:S01]  /*27db0*/  ISETP.GE.AND P1, PT, R201, R248.reuse, PT ;  /* 0x000000f8c900720c */ /* 0x080fe20003f26270 */
[----:B------:R-:W-:Y:S01]  /*27dc0*/  VIADD R113, R2, 0xb8 ;  /* 0x000000b802717836 */ /* 0x000fe20000000000 */
[----:B------:R-:W-:Y:S01]  /*27dd0*/  FSEL R226, R49, -INF , P6 ;  /* 0xff80000031e27808 */ /* 0x000fe20003000000 */
[----:B------:R-:W-:Y:S01]  /*27de0*/  IMAD.MOV.U32 R49, RZ, RZ, R20 ;  /* 0x000000ffff317224 */ /* 0x000fe200078e0014 */
        /* <DEDUP_REMOVED lines=25> */
[----:B------:R-:W-:Y:S01]  /*27f80*/  IMAD.MOV.U32 R60, RZ, RZ, R36 ;  /* 0x000000ffff3c7224 */ /* 0x000fe200078e0024 */
[----:B------:R-:W-:Y:S01]  /*27f90*/  FSEL R39, R57, -INF , P0 ;  /* 0xff80000039277808 */ /* 0x000fe20000000000 */
[----:B------:R-:W-:Y:S01]  /*27fa0*/  IMAD.MOV.U32 R57, RZ, RZ, R128 ;  /* 0x000000ffff397224 */ /* 0x000fe200078e0080 */
[----:B------:R-:W-:Y:S01]  /*27fb0*/  FSEL R202, R53, -INF , P4 ;  /* 0xff80000035ca7808 */ /* 0x000fe20002000000 */
[----:B------:R-:W-:Y:S01]  /*27fc0*/  IMAD.MOV.U32 R53, RZ, RZ, R170 ;  /* 0x000000ffff357224 */ /* 0x000fe200078e00aa */
[-C--:B------:R-:W-:Y:S01]  /*27fd0*/  ISETP.GE.AND P0, PT, R191, R248.reuse, PT ;  /* 0x000000f8bf00720c */ /* 0x080fe20003f06270 */
[C---:B------:R-:W-:Y:S01]  /*27fe0*/  VIADD R100, R2.reuse, 0xf0 ;  /* 0x000000f002647836 */ /* 0x040fe20000000000 */
[----:B------:R-:W-:Y:S01]  /*27ff0*/  FSEL R179, R179, -INF , P1 ;  /* 0xff800000b3b37808 */ /* 0x000fe20000800000 */
[C---:B------:R-:W-:Y:S01]  /*28000*/  VIADD R103, R2.reuse, 0xe1 ;  /* 0x000000e102677836 */ /* 0x040fe20000000000 */
[-C--:B------:R-:W-:Y:S01]  /*28010*/  ISETP.GE.AND P4, PT, R195, R248.reuse, PT ;  /* 0x000000f8c300720c */ /* 0x080fe20003f86270 */
[C---:B------:R-:W-:Y:S01]  /*28020*/  VIADD R99, R2.reuse, 0xf1 ;  /* 0x000000f102637836 */ /* 0x040fe20000000000 */
[-C--:B------:R-:W-:Y:S01]  /*28030*/  ISETP.GE.AND P1, PT, R175, R248.reuse, PT ;  /* 0x000000f8af00720c */ /* 0x080fe20003f26270 */
[C---:B------:R-:W-:Y:S01]  /*28040*/  VIADD R7, R2.reuse, 0xf8 ;  /* 0x000000f802077836 */ /* 0x040fe20000000000 */
[----:B------:R-:W-:Y:S01]  /*28050*/  FSEL R171, R69, -INF , P6 ;  /* 0xff80000045ab7808 */ /* 0x000fe20003000000 */
[----:B------:R-:W-:Y:S01]  /*28060*/  VIADD R5, R2, 0xf9 ;  /* 0x000000f902057836 */ /* 0x000fe20000000000 */
[-C--:B------:R-:W-:Y:S01]  /*28070*/  ISETP.GE.AND P6, PT, R167, R248.reuse, PT ;  /* 0x000000f8a700720c */ /* 0x080fe20003fc6270 */
[----:B------:R-:W-:Y:S01]  /*28080*/  ULEA UR6, UR6, UR7, 0x18 ;  /* 0x0000000706067291 */ /* 0x000fe2000f8ec0ff */
[----:B------:R-:W-:Y:S01]  /*28090*/  FSEL R177, R61, -INF , P5 ;  /* 0xff8000003db17808 */ /* 0x000fe20002800000 */
[----:B------:R-:W-:Y:S01]  /*280a0*/  IMAD.MOV.U32 R29, RZ, RZ, R28 ;  /* 0x000000ffff1d7224 */ /* 0x000fe200078e001c */
[-C--:B------:R-:W-:Y:S01]  /*280b0*/  ISETP.GE.AND P5, PT, R185, R248.reuse, PT ;  /* 0x000000f8b900720c */ /* 0x080fe20003fa6270 */
[----:B------:R-:W-:Y:S01]  /*280c0*/  IMAD.MOV.U32 R41, RZ, RZ, R24 ;  /* 0x000000ffff297224 */ /* 0x000fe200078e0018 */
[----:B------:R-:W-:Y:S02]  /*280d0*/  FSEL R175, R180, -INF , P0 ;  /* 0xff800000b4af7808 */ /* 0x000fe40000000000 */
[----:B------:R-:W-:Y:S01]  /*280e0*/  FSEL R176, R64, -INF , P4 ;  /* 0xff80000040b07808 */ /* 0x000fe20002000000 */
[----:B------:R-:W-:Y:S01]  /*280f0*/  VIADD R64, R2, 0x9 ;  /* 0x0000000902407836 */ /* 0x000fe20000000000 */
[-C--:B------:R-:W-:Y:S02]  /*28100*/  ISETP.GE.AND P0, PT, R174, R248.reuse, PT ;  /* 0x000000f8ae00720c */ /* 0x080fe40003f06270 */
[----:B------:R-:W-:Y:S02]  /*28110*/  FSEL R76, R76, -INF , P1 ;  /* 0xff8000004c4c7808 */ /* 0x000fe40000800000 */
[-C--:B------:R-:W-:Y:S02]  /*28120*/  ISETP.GE.AND P4, PT, R183, R248.reuse, PT ;  /* 0x000000f8b700720c */ /* 0x080fe40003f86270 */
[-C--:B------:R-:W-:Y:S02]  /*28130*/  ISETP.GE.AND P1, PT, R203, R248.reuse, PT ;  /* 0x000000f8cb00720c */ /* 0x080fe40003f26270 */
[----:B------:R-:W-:Y:S02]  /*28140*/  FSEL R174, R80, -INF , P6 ;  /* 0xff80000050ae7808 */ /* 0x000fe40003000000 */
[-C--:B------:R-:W-:Y:S02]  /*28150*/  ISETP.GE.AND P6, PT, R129, R248.reuse, PT ;  /* 0x000000f88100720c */ /* 0x080fe40003fc6270 */
[----:B------:R-:W-:Y:S02]  /*28160*/  FSEL R128, R72, -INF , P5 ;  /* 0xff80000048807808 */ /* 0x000fe40002800000 */
[-C--:B------:R-:W-:Y:S02]  /*28170*/  ISETP.GE.AND P5, PT, R222, R248.reuse, PT ;  /* 0x000000f8de00720c */ /* 0x080fe40003fa6270 */
[----:B------:R-:W-:Y:S01]  /*28180*/  FSEL R180, R73, -INF , P4 ;  /* 0xff80000049b47808 */ /* 0x000fe20002000000 */
[----:B------:R-:W-:Y:S01]  /*28190*/  IMAD.MOV.U32 R73, RZ, RZ, R130 ;  /* 0x000000ffff497224 */ /* 0x000fe200078e0082 */
[----:B------:R-:W-:Y:S01]  /*281a0*/  FSEL R52, R85, -INF , P1 ;  /* 0xff80000055347808 */ /* 0x000fe20000800000 */
[----:B------:R-:W-:Y:S01]  /*281b0*/  VIADD R85, R2, 0x90 ;  /* 0x0000009002557836 */ /* 0x000fe20000000000 */
[-C--:B------:R-:W-:Y:S02]  /*281c0*/  ISETP.GE.AND P4, PT, R216, R248.reuse, PT ;  /* 0x000000f8d800720c */ /* 0x080fe40003f86270 */
[-C--:B------:R-:W-:Y:S02]  /*281d0*/  ISETP.GE.AND P1, PT, R113, R248.reuse, PT ;  /* 0x000000f87100720c */ /* 0x080fe40003f26270 */
[----:B------:R-:W-:Y:S02]  /*281e0*/  FSEL R89, R89, -INF , P6 ;  /* 0xff80000059597808 */ /* 0x000fe40003000000 */
        /* <DEDUP_REMOVED lines=28> */
[-C--:B------:R-:W-:Y:S01]  /*283b0*/  ISETP.GE.AND P6, PT, R33, R241.reuse, PT ;  /* 0x000000f12100720c */ /* 0x080fe20003fc6270 */
[----:B------:R-:W-:Y:S01]  /*283c0*/  IMAD.MOV.U32 R33, RZ, RZ, R16 ;  /* 0x000000ffff217224 */ /* 0x000fe200078e0010 */
[-C--:B------:R-:W-:Y:S01]  /*283d0*/  ISETP.GE.AND P1, PT, R104, R248.reuse, PT ;  /* 0x000000f86800720c */ /* 0x080fe20003f26270 */
[----:B------:R-:W-:Y:S01]  /*283e0*/  VIADD R16, R2, 0x8 ;  /* 0x0000000802107836 */ /* 0x000fe20000000000 */
        /* <DEDUP_REMOVED lines=13> */
[----:B------:R-:W-:Y:S01]  /*284c0*/  VIADD R64, R2, 0x11 ;  /* 0x0000001102407836 */ /* 0x000fe20000000000 */
[----:B------:R-:W-:Y:S02]  /*284d0*/  ISETP.GE.AND P0, PT, R7, R248, PT ;  /* 0x000000f80700720c */ /* 0x000fe40003f06270 */
[----:B------:R-:W-:Y:S02]  /*284e0*/  FSEL R72, R10, -INF , P1 ;  /* 0xff8000000a487808 */ /* 0x000fe40000800000 */
[----:B------:R-:W-:Y:S02]  /*284f0*/  FSEL R10, R11, -INF , P0 ;  /* 0xff8000000b0a7808 */ /* 0x000fe40000000000 */
[-C--:B------:R-:W-:Y:S01]  /*28500*/  ISETP.GE.AND P0, PT, R64, R241.reuse, PT ;  /* 0x000000f14000720c */ /* 0x080fe20003f06270 */
[----:B------:R-:W-:Y:S01]  /*28510*/  VIADD R64, R2, 0x18 ;  /* 0x0000001802407836 */ /* 0x000fe20000000000 */
[----:B------:R-:W-:Y:S02]  /*28520*/  FSEL R237, R237, -INF , !P6 ;  /* 0xff800000eded7808 */ /* 0x000fe40007000000 */
[----:B------:R-:W-:Y:S02]  /*28530*/  FSEL R235, R235, -INF , !P4 ;  /* 0xff800000ebeb7808 */ /* 0x000fe40006000000 */
[-C--:B------:R-:W-:Y:S01]  /*28540*/  ISETP.GE.AND P6, PT, R64, R241.reuse, PT ;  /* 0x000000f14000720c */ /* 0x080fe20003fc6270 */
[----:B------:R-:W-:Y:S01]  /*28550*/  VIADD R64, R2, 0x20 ;  /* 0x0000002002407836 */ /* 0x000fe20000000000 */
[----:B------:R-:W-:Y:S02]  /*28560*/  FSEL R73, R73, -INF , !P0 ;  /* 0xff80000049497808 */ /* 0x000fe40004000000 */
[----:B------:R-:W-:Y:S02]  /*28570*/  FSEL R57, R57, -INF , !P6 ;  /* 0xff80000039397808 */ /* 0x000fe40007000000 */
[-C--:B------:R-:W-:Y:S01]  /*28580*/  ISETP.GE.AND P4, PT, R64, R241.reuse, PT ;  /* 0x000000f14000720c */ /* 0x080fe20003f86270 */
[----:B------:R-:W-:Y:S01]  /*28590*/  VIADD R64, R2, 0x28 ;  /* 0x0000002802407836 */ /* 0x000fe20000000000 */
[-C--:B------:R-:W-:Y:S02]  /*285a0*/  ISETP.GE.AND P6, PT, R220, R241.reuse, PT ;  /* 0x000000f1dc00720c */ /* 0x080fe40003fc6270 */
[----:B------:R-:W-:Y:S02]  /*285b0*/  FSEL R49, R49, -INF , !P4 ;  /* 0xff80000031317808 */ /* 0x000fe40006000000 */
[----:B------:R-:W-:Y:S02]  /*285c0*/  FSEL R33, R33, -INF , !P6 ;  /* 0xff80000021217808 */ /* 0x000fe40007000000 */
[-C--:B------:R-:W-:Y:S02]  /*285d0*/  ISETP.GE.AND P4, PT, R221, R241.reuse, PT ;  /* 0x000000f1dd00720c */ /* 0x080fe40003f86270 */
[-C--:B------:R-:W-:Y:S02]  /*285e0*/  ISETP.GE.AND P6, PT, R231, R241.reuse, PT ;  /* 0x000000f1e700720c */ /* 0x080fe40003fc6270 */
[-C--:B------:R-:W-:Y:S01]  /*285f0*/  ISETP.GE.AND P1, PT, R81, R241.reuse, PT ;  /* 0x000000f15100720c */ /* 0x080fe20003f26270 */
[----:B------:R-:W-:Y:S01]  /*28600*/  VIADD R81, R2, 0x19 ;  /* 0x0000001902517836 */ /* 0x000fe20000000000 */
[-C--:B------:R-:W-:Y:S02]  /*28610*/  ISETP.GE.AND P0, PT, R64, R241.reuse, PT ;  /* 0x000000f14000720c */ /* 0x080fe40003f06270 */
[----:B------:R-:W-:Y:S01]  /*28620*/  FSEL R64, R60, -INF , !P6 ;  /* 0xff8000003c407808 */ /* 0x000fe20007000000 */
[----:B------:R-:W-:Y:S01]  /*28630*/  VIADD R60, R2, 0x59 ;  /* 0x00000059023c7836 */ /* 0x000fe20000000000 */
[----:B------:R-:W-:Y:S02]  /*28640*/  FSEL R25, R25, -INF , !P4 ;  /* 0xff80000019197808 */ /* 0x000fe40006000000 */
[-C--:B------:R-:W-:Y:S02]  /*28650*/  ISETP.GE.AND P4, PT, R219, R241.reuse, PT ;  /* 0x000000f1db00720c */ /* 0x080fe40003f86270 */
[----:B------:R-:W-:Y:S02]  /*28660*/  FMNMX3.FTZ R9, R3, R112, R237, !PT ;  /* 0x0000007003097276 */ /* 0x000fe400078100ed */
[----:B------:R-:W-:Y:S02]  /*28670*/  FSEL R236, R236, -INF , !P5 ;  /* 0xff800000ecec7808 */ /* 0x000fe40006800000 */
[-C--:B------:R-:W-:Y:S01]  /*28680*/  ISETP.GE.AND P5, PT, R81, R241.reuse, PT ;  /* 0x000000f15100720c */ /* 0x080fe20003fa6270 */
[----:B------:R-:W-:Y:S01]  /*28690*/  VIADD R81, R2, 0x21 ;  /* 0x0000002102517836 */ /* 0x000fe20000000000 */
[----:B------:R-:W-:Y:S02]  /*286a0*/  FSEL R212, R212, -INF , !P4 ;  /* 0xff800000d4d47808 */ /* 0x000fe40006000000 */
[-C--:B------:R-:W-:Y:S02]  /*286b0*/  ISETP.GE.AND P4, PT, R60, R241.reuse, PT ;  /* 0x000000f13c00720c */ /* 0x080fe40003f86270 */
[----:B------:R-:W-:Y:S02]  /*286c0*/  FSEL R234, R234, -INF , !P1 ;  /* 0xff800000eaea7808 */ /* 0x000fe40004800000 */
[----:B------:R-:W-:Y:S02]  /*286d0*/  FMNMX3.FTZ R60, R9, R236, R235, !PT ;  /* 0x000000ec093c7276 */ /* 0x000fe400078100eb */
[----:B------:R-:W-:Y:S02]  /*286e0*/  FSEL R53, R53, -INF , !P5 ;  /* 0xff80000035357808 */ /* 0x000fe40006800000 */
[----:B------:R-:W-:Y:S01]  /*286f0*/  ISETP.GE.AND P1, PT, R81, R241, PT ;  /* 0x000000f15100720c */ /* 0x000fe20003f26270 */
[----:B------:R-:W-:Y:S01]  /*28700*/  VIADD R81, R2, 0x70 ;  /* 0x0000007002517836 */ /* 0x000fe20000000000 */
[----:B------:R-:W-:Y:S02]  /*28710*/  FMNMX3.FTZ R60, R60, R234, R73, !PT ;  /* 0x000000ea3c3c7276 */ /* 0x000fe40007810049 */
[----:B------:R-:W-:Y:S02]  /*28720*/  FSEL R45, R45, -INF , !P1 ;  /* 0xff8000002d2d7808 */ /* 0x000fe40004800000 */
[----:B------:R-:W-:Y:S02]  /*28730*/  FMNMX3.FTZ R60, R60, R57, R53, !PT ;  /* 0x000000393c3c7276 */ /* 0x000fe40007810035 */
[----:B------:R-:W-:Y:S02]  /*28740*/  ISETP.GE.AND P5, PT, R124, R241, PT ;  /* 0x000000f17c00720c */ /* 0x000fe40003fa6270 */
[----:B------:R-:W-:Y:S02]  /*28750*/  FMNMX3.FTZ R106, R60, R49, R45, !PT ;  /* 0x000000313c6a7276 */ /* 0x000fe4000781002d */
[----:B------:R-:W-:Y:S02]  /*28760*/  FSEL R41, R41, -INF , !P0 ;  /* 0xff80000029297808 */ /* 0x000fe40004000000 */
[----:B------:R-:W-:Y:S02]  /*28770*/  ISETP.GE.AND P1, PT, R224, R241, PT ;  /* 0x000000f1e000720c */ /* 0x000fe40003f26270 */
[----:B------:R-:W-:Y:S02]  /*28780*/  FSEL R29, R29, -INF , !P5 ;  /* 0xff8000001d1d7808 */ /* 0x000fe40006800000 */
[----:B------:R-:W-:Y:S02]  /*28790*/  FMNMX3.FTZ R106, R106, R41, R33, !PT ;  /* 0x000000296a6a7276 */ /* 0x000fe40007810021 */
[-C--:B------:R-:W-:Y:S02]  /*287a0*/  ISETP.GE.AND P0, PT, R218, R241.reuse, PT ;  /* 0x000000f1da00720c */ /* 0x080fe40003f06270 */
[----:B------:R-:W-:Y:S02]  /*287b0*/  ISETP.GE.AND P5, PT, R223, R241, PT ;  /* 0x000000f1df00720c */ /* 0x000fe40003fa6270 */
[----:B------:R-:W-:Y:S02]  /*287c0*/  FSEL R21, R21, -INF , !P1 ;  /* 0xff80000015157808 */ /* 0x000fe40004800000 */
[----:B------:R-:W-:Y:S02]  /*287d0*/  FSEL R17, R17, -INF , !P0 ;  /* 0xff80000011117808 */ /* 0x000fe40004000000 */
[----:B------:R-:W-:Y:S02]  /*287e0*/  FMNMX3.FTZ R106, R106, R29, R25, !PT ;  /* 0x0000001d6a6a7276 */ /* 0x000fe40007810019 */
[----:B------:R-:W-:Y:S02]  /*287f0*/  ISETP.GE.AND P1, PT, R217, R241, PT ;  /* 0x000000f1d900720c */ /* 0x000fe40003f26270 */
[----:B------:R-:W-:Y:S02]  /*28800*/  FSEL R214, R214, -INF , !P5 ;  /* 0xff800000d6d67808 */ /* 0x000fe40006800000 */
[----:B------:R-:W-:Y:S02]  /*28810*/  FMNMX3.FTZ R9, R106, R21, R17, !PT ;  /* 0x000000156a097276 */ /* 0x000fe40007810011 */
[-C--:B------:R-:W-:Y:S02]  /*28820*/  ISETP.GE.AND P0, PT, R215, R241.reuse, PT ;  /* 0x000000f1d700720c */ /* 0x080fe40003f06270 */
[----:B------:R-:W-:Y:S02]  /*28830*/  FMNMX3.FTZ R9, R9, R64, R214, !PT ;  /* 0x0000004009097276 */ /* 0x000fe400078100d6 */
[-C--:B------:R-:W-:Y:S02]  /*28840*/  ISETP.GE.AND P6, PT, R213, R241.reuse, PT ;  /* 0x000000f1d500720c */ /* 0x080fe40003fc6270 */
[----:B------:R-:W-:Y:S02]  /*28850*/  FSEL R210, R210, -INF , !P1 ;  /* 0xff800000d2d27808 */ /* 0x000fe40004800000 */
[-C--:B------:R-:W-:Y:S02]  /*28860*/  ISETP.GE.AND P5, PT, R211, R241.reuse, PT ;  /* 0x000000f1d300720c */ /* 0x080fe40003fa6270 */
[----:B------:R-:W-:Y:S02]  /*28870*/  FSEL R208, R208, -INF , !P0 ;  /* 0xff800000d0d07808 */ /* 0x000fe40004000000 */
[----:B------:R-:W-:Y:S02]  /*28880*/  FSEL R206, R206, -INF , !P6 ;  /* 0xff800000cece7808 */ /* 0x000fe40007000000 */
[----:B------:R-:W-:Y:S02]  /*28890*/  FMNMX3.FTZ R9, R9, R212, R210, !PT ;  /* 0x000000d409097276 */ /* 0x000fe400078100d2 */
[----:B------:R-:W-:Y:S02]  /*288a0*/  FSEL R188, R226, -INF , !P4 ;  /* 0xff800000e2bc7808 */ /* 0x000fe40006000000 */
[-C--:B------:R-:W-:Y:S01]  /*288b0*/  ISETP.GE.AND P1, PT, R207, R241.reuse, PT ;  /* 0x000000f1cf00720c */ /* 0x080fe20003f26270 */
[----:B------:R1:W5:Y:S01]  /*288c0*/  LDL.LU R226, [R1+0x38] ;  /* 0x0000380001e27983 */ /* 0x0003620000300800 */
[-C--:B------:R-:W-:Y:S02]  /*288d0*/  ISETP.GE.AND P0, PT, R205, R241.reuse, PT ;  /* 0x000000f1cd00720c */ /* 0x080fe40003f06270 */
        /* <DEDUP_REMOVED lines=8> */
[-C--:B------:R-:W-:Y:S02]  /*28960*/  ISETP.GE.AND P1, PT, R197, R241.reuse, PT ;  /* 0x000000f1c500720c */ /* 0x080fe40003f26270 */
[----:B------:R-:W-:Y:S02]  /*28970*/  FMNMX3.FTZ R9, R9, R60, R202, !PT ;  /* 0x0000003c09097276 */ /* 0x000fe400078100ca */
[-C--:B------:R-:W-:Y:S01]  /*28980*/  ISETP.GE.AND P4, PT, R81, R241.reuse, PT ;  /* 0x000000f15100720c */ /* 0x080fe20003f86270 */
[----:B------:R-:W-:Y:S01]  /*28990*/  VIADD R81, R2, 0x91 ;  /* 0x0000009102517836 */ /* 0x000fe20000000000 */
[----:B------:R-:W-:Y:S02]  /*289a0*/  FSEL R200, R200, -INF , !P6 ;  /* 0xff800000c8c87808 */ /* 0x000fe40007000000 */
[----:B------:R-:W-:Y:S02]  /*289b0*/  FSEL R198, R39, -INF , !P5 ;  /* 0xff80000027c67808 */ /* 0x000fe40006800000 */
[-C--:B------:R-:W-:Y:S01]  /*289c0*/  ISETP.GE.AND P0, PT, R195, R241.reuse, PT ;  /* 0x000000f1c300720c */ /* 0x080fe20003f06270 */
[----:B------:R-:W2:Y:S01]  /*289d0*/  S2R R39, SR_TID.X ;  /* 0x0000000000277919 */ /* 0x000ea20000002100 */
[-C--:B------:R-:W-:Y:S02]  /*289e0*/  ISETP.GE.AND P6, PT, R193, R241.reuse, PT ;  /* 0x000000f1c100720c */ /* 0x080fe40003fc6270 */
[----:B------:R-:W-:Y:S02]  /*289f0*/  FSEL R196, R178, -INF , !P4 ;  /* 0xff800000b2c47808 */ /* 0x000fe40006000000 */
[----:B------:R-:W-:Y:S01]  /*28a00*/  FSEL R194, R177, -INF , !P1 ;  /* 0xff800000b1c27808 */ /* 0x000fe20004800000 */
[----:B------:R-:W-:Y:S01]  /*28a10*/  VIADD R177, R2, 0x8 ;  /* 0x0000000802b17836 */ /* 0x000fe20000000000 */
[----:B------:R-:W-:Y:S02]  /*28a20*/  FMNMX3.FTZ R9, R9, R200, R198, !PT ;  /* 0x000000c809097276 */ /* 0x000fe400078100c6 */
[-C--:B------:R-:W-:Y:S02]  /*28a30*/  ISETP.GE.AND P5, PT, R191, R241.reuse, PT ;  /* 0x000000f1bf00720c */ /* 0x080fe40003fa6270 */
[-C--:B------:R-:W-:Y:S02]  /*28a40*/  ISETP.GE.AND P4, PT, R189, R241.reuse, PT ;  /* 0x000000f1bd00720c */ /* 0x080fe40003f86270 */
[----:B------:R-:W-:Y:S02]  /*28a50*/  FSEL R192, R176, -INF , !P0 ;  /* 0xff800000b0c07808 */ /* 0x000fe40004000000 */
[----:B------:R-:W-:Y:S01]  /*28a60*/  FSEL R190, R179, -INF , !P6 ;  /* 0xff800000b3be7808 */ /* 0x000fe20007000000 */
[----:B------:R-:W-:Y:S01]  /*28a70*/  VIADD R179, R2, 0x1 ;  /* 0x0000000102b37836 */ /* 0x000fe20000000000 */
[----:B------:R-:W-:Y:S02]  /*28a80*/  FMNMX3.FTZ R9, R9, R196, R194, !PT ;  /* 0x000000c409097276 */ /* 0x000fe400078100c2 */
[----:B------:R-:W-:Y:S02]  /*28a90*/  FSEL R184, R171, -INF , !P4 ;  /* 0xff800000abb87808 */ /* 0x000fe40006000000 */
[-C--:B------:R-:W-:Y:S02]  /*28aa0*/  ISETP.GE.AND P1, PT, R185, R241.reuse, PT ;  /* 0x000000f1b900720c */ /* 0x080fe40003f26270 */
[-C--:B------:R-:W-:Y:S02]  /*28ab0*/  ISETP.GE.AND P0, PT, R183, R241.reuse, PT ;  /* 0x000000f1b700720c */ /* 0x080fe40003f06270 */
[----:B------:R-:W-:Y:S01]  /*28ac0*/  FSEL R186, R175, -INF , !P5 ;  /* 0xff800000afba7808 */ /* 0x000fe20006800000 */
[----:B------:R-:W-:Y:S01]  /*28ad0*/  IMAD R175, R251, 0x100, R66 ;  /* 0x00000100fbaf7824 */ /* 0x000fe200078e0242 */
[----:B------:R-:W-:Y:S02]  /*28ae0*/  FMNMX3.FTZ R9, R9, R192, R190, !PT ;  /* 0x000000c009097276 */ /* 0x000fe400078100be */
[-C--:B------:R-:W-:Y:S01]  /*28af0*/  ISETP.GE.AND P6, PT, R85, R241.reuse, PT ;  /* 0x000000f15500720c */ /* 0x080fe20003fc6270 */
[----:B------:R-:W-:Y:S01]  /*28b00*/  VIADD R175, R175, 0x59 ;  /* 0x00000059afaf7836 */ /* 0x000fe20000000000 */
[-C--:B------:R-:W-:Y:S02]  /*28b10*/  ISETP.GE.AND P5, PT, R81, R241.reuse, PT ;  /* 0x000000f15100720c */ /* 0x080fe40003fa6270 */
[----:B------:R-:W-:Y:S02]  /*28b20*/  FSEL R182, R128, -INF , !P1 ;  /* 0xff80000080b67808 */ /* 0x000fe40004800000 */
[----:B------:R-:W-:Y:S02]  /*28b30*/  FMNMX3.FTZ R9, R9, R186, R184, !PT ;  /* 0x000000ba09097276 */ /* 0x000fe400078100b8 */
[----:B------:R-:W-:Y:S02]  /*28b40*/  FSEL R180, R180, -INF , !P0 ;  /* 0xff800000b4b47808 */ /* 0x000fe40004000000 */
[-C--:B------:R-:W-:Y:S02]  /*28b50*/  ISETP.GE.AND P4, PT, R167, R241.reuse, PT ;  /* 0x000000f1a700720c */ /* 0x080fe40003f86270 */
[-C--:B------:R-:W-:Y:S02]  /*28b60*/  ISETP.GE.AND P1, PT, R222, R241.reuse, PT ;  /* 0x000000f1de00720c */ /* 0x080fe40003f26270 */
[----:B------:R-:W-:Y:S02]  /*28b70*/  FSEL R178, R76, -INF , !P6 ;  /* 0xff8000004cb27808 */ /* 0x000fe40007000000 */
[----:B------:R-:W-:Y:S02]  /*28b80*/  FSEL R176, R77, -INF , !P5 ;  /* 0xff8000004db07808 */ /* 0x000fe40006800000 */
[----:B------:R-:W-:Y:S02]  /*28b90*/  FMNMX3.FTZ R9, R9, R182, R180, !PT ;  /* 0x000000b609097276 */ /* 0x000fe400078100b4 */
[----:B------:R-:W-:Y:S02]  /*28ba0*/  FSEL R56, R56, -INF , !P1 ;  /* 0xff80000038387808 */ /* 0x000fe40004800000 */
[-C--:B------:R-:W-:Y:S02]  /*28bb0*/  ISETP.GE.AND P6, PT, R203, R241.reuse, PT ;  /* 0x000000f1cb00720c */ /* 0x080fe40003fc6270 */
[----:B------:R-:W-:Y:S02]  /*28bc0*/  FSEL R174, R174, -INF , !P4 ;  /* 0xff800000aeae7808 */ /* 0x000fe40006000000 */
[----:B------:R-:W-:Y:S02]  /*28bd0*/  FMNMX3.FTZ R9, R9, R178, R176, !PT ;  /* 0x000000b209097276 */ /* 0x000fe400078100b0 */
[-C--:B------:R-:W-:Y:S02]  /*28be0*/  ISETP.GE.AND P0, PT, R216, R241.reuse, PT ;  /* 0x000000f1d800720c */ /* 0x080fe40003f06270 */
[----:B------:R-:W-:Y:S02]  /*28bf0*/  FSEL R52, R52, -INF , !P6 ;  /* 0xff80000034347808 */ /* 0x000fe40007000000 */
[----:B------:R-:W-:Y:S02]  /*28c00*/  FMNMX3.FTZ R9, R9, R174, R56, !PT ;  /* 0x000000ae09097276 */ /* 0x000fe40007810038 */
[----:B------:R-:W-:Y:S02]  /*28c10*/  FSEL R170, R170, -INF , !P0 ;  /* 0xff800000aaaa7808 */ /* 0x000fe40004000000 */
[-C--:B------:R-:W-:Y:S02]  /*28c20*/  ISETP.GE.AND P4, PT, R129, R241.reuse, PT ;  /* 0x000000f18100720c */ /* 0x080fe40003f86270 */
[-C--:B------:R-:W-:Y:S02]  /*28c30*/  ISETP.GE.AND P5, PT, R131, R241.reuse, PT ;  /* 0x000000f18300720c */ /* 0x080fe40003fa6270 */
[----:B------:R-:W-:Y:S02]  /*28c40*/  FMNMX3.FTZ R9, R9, R170, R52, !PT ;  /* 0x000000aa09097276 */ /* 0x000fe40007810034 */
[-C--:B------:R-:W-:Y:S02]  /*28c50*/  ISETP.GE.AND P1, PT, R127, R241.reuse, PT ;  /* 0x000000f17f00720c */ /* 0x080fe40003f26270 */
[-C--:B------:R-:W-:Y:S02]  /*28c60*/  ISETP.GE.AND P0, PT, R126, R241.reuse, PT ;  /* 0x000000f17e00720c */ /* 0x080fe40003f06270 */
[----:B------:R-:W-:Y:S02]  /*28c70*/  FSEL R130, R130, -INF , !P5 ;  /* 0xff80000082827808 */ /* 0x000fe40006800000 */
[----:B------:R-:W-:Y:S02]  /*28c80*/  FSEL R128, R89, -INF , !P4 ;  /* 0xff80000059807808 */ /* 0x000fe40006000000 */
[----:B------:R-:W-:Y:S02]  /*28c90*/  FSEL R114, R61, -INF , !P0 ;  /* 0xff8000003d727808 */ /* 0x000fe40004000000 */
[----:B------:R-:W-:Y:S02]  /*28ca0*/  FSEL R116, R69, -INF , !P1 ;  /* 0xff80000045747808 */ /* 0x000fe40004800000 */
[----:B------:R-:W-:Y:S02]  /*28cb0*/  FMNMX3.FTZ R9, R9, R130, R128, !PT ;  /* 0x0000008209097276 */ /* 0x000fe40007810080 */
[-C--:B------:R-:W-:Y:S02]  /*28cc0*/  ISETP.GE.AND P6, PT, R113, R241.reuse, PT ;  /* 0x000000f17100720c */ /* 0x080fe40003fc6270 */
[-C--:B------:R-:W-:Y:S02]  /*28cd0*/  ISETP.GE.AND P5, PT, R109, R241.reuse, PT ;  /* 0x000000f16d00720c */ /* 0x080fe40003fa6270 */
        /* <DEDUP_REMOVED lines=25> */
[-C--:B------:R-:W-:Y:S02]  /*28e70*/  ISETP.GE.AND P4, PT, R102, R241.reuse, PT ;  /* 0x000000f16600720c */ /* 0x080fe40003f86270 */
[----:B------:R-:W-:Y:S02]  /*28e80*/  FSEL R20, R20, -INF , !P6 ;  /* 0xff80000014147808 */ /* 0x000fe40007000000 */
[----:B------:R-:W-:Y:S02]  /*28e90*/  FSEL R80, R80, -INF , !P5 ;  /* 0xff80000050507808 */ /* 0x000fe40006800000 */
[----:B------:R-:W-:Y:S02]  /*28ea0*/  FMNMX3.FTZ R9, R9, R84, R24, !PT ;  /* 0x0000005409097276 */ /* 0x000fe40007810018 */
[-C--:B------:R-:W-:Y:S02]  /*28eb0*/  ISETP.GE.AND P1, PT, R101, R241.reuse, PT ;  /* 0x000000f16500720c */ /* 0x080fe40003f26270 */
[----:B------:R-:W-:Y:S02]  /*28ec0*/  FMNMX3.FTZ R9, R9, R20, R80, !PT ;  /* 0x0000001409097276 */ /* 0x000fe40007810050 */
[-C--:B------:R-:W-:Y:S02]  /*28ed0*/  ISETP.GE.AND P6, PT, R100, R241.reuse, PT ;  /* 0x000000f16400720c */ /* 0x080fe40003fc6270 */
[-C--:B------:R-:W-:Y:S02]  /*28ee0*/  ISETP.GE.AND P5, PT, R99, R241.reuse, PT ;  /* 0x000000f16300720c */ /* 0x080fe40003fa6270 */
[----:B------:R-:W-:Y:S02]  /*28ef0*/  FSEL R76, R8, -INF , !P4 ;  /* 0xff800000084c7808 */ /* 0x000fe40006000000 */
[----:B------:R-:W-:Y:S02]  /*28f00*/  FSEL R6, R6, -INF , !P1 ;  /* 0xff80000006067808 */ /* 0x000fe40004800000 */
[----:B------:R-:W-:Y:S02]  /*28f10*/  ISETP.GE.AND P0, PT, R5, R248, PT ;  /* 0x000000f80500720c */ /* 0x000fe40003f06270 */
[----:B------:R-:W-:Y:S02]  /*28f20*/  FSEL R16, R16, -INF , !P6 ;  /* 0xff80000010107808 */ /* 0x000fe40007000000 */
[-C--:B------:R-:W-:Y:S02]  /*28f30*/  ISETP.GE.AND P4, PT, R7, R241.reuse, PT ;  /* 0x000000f10700720c */ /* 0x080fe40003f86270 */
[----:B------:R-:W-:Y:S02]  /*28f40*/  ISETP.GE.AND P1, PT, R5, R241, PT ;  /* 0x000000f10500720c */ /* 0x000fe40003f26270 */
[----:B------:R-:W-:Y:S02]  /*28f50*/  FSEL R4, R4, -INF , P0 ;  /* 0xff80000004047808 */ /* 0x000fe40000000000 */
[----:B------:R-:W-:Y:S02]  /*28f60*/  FSEL R72, R72, -INF , !P5 ;  /* 0xff80000048487808 */ /* 0x000fe40006800000 */
[----:B------:R-:W-:Y:S02]  /*28f70*/  FMNMX3.FTZ R9, R9, R76, R6, !PT ;  /* 0x0000004c09097276 */ /* 0x000fe40007810006 */
[----:B------:R-:W-:Y:S02]  /*28f80*/  FSEL R8, R4, -INF , !P1 ;  /* 0xff80000004087808 */ /* 0x000fe40004800000 */
[----:B------:R-:W-:Y:S01]  /*28f90*/  FMNMX3.FTZ R11, R9, R16, R72, !PT ;  /* 0x00000010090b7276 */ /* 0x000fe20007810048 */
[----:B--2---:R-:W-:Y:S01]  /*28fa0*/  IMAD.SHL.U32 R9, R39, 0x40, RZ ;  /* 0x0000004027097824 */ /* 0x004fe200078e00ff */
[----:B------:R-:W-:Y:S02]  /*28fb0*/  FSEL R10, R10, -INF , !P4 ;  /* 0xff8000000a0a7808 */ /* 0x000fe40006000000 */
[-C--:B------:R-:W-:Y:S01]  /*28fc0*/  ISETP.GE.AND P6, PT, R177, R247.reuse, PT ;  /* 0x000000f7b100720c */ /* 0x080fe20003fc6270 */
[----:B------:R-:W-:Y:S01]  /*28fd0*/  IMAD R177, R251, 0x100, R66 ;  /* 0x00000100fbb17824 */ /* 0x000fe200078e0242 */
[----:B------:R-:W-:Y:S02]  /*28fe0*/  FMNMX3.FTZ R4, R11, R10, R8, !PT ;  /* 0x0000000a0b047276 */ /* 0x000fe40007810008 */
[-C--:B------:R-:W-:Y:S01]  /*28ff0*/  ISETP.GE.AND P0, PT, R179, R247.reuse, PT ;  /* 0x000000f7b300720c */ /* 0x080fe20003f06270 */
[----:B------:R-:W-:Y:S01]  /*29000*/  VIADD R177, R177, 0x10 ;  /* 0x00000010b1b17836 */ /* 0x000fe20000000000 */
[-C--:B------:R-:W-:Y:S01]  /*29010*/  ISETP.GE.AND P4, PT, R2, R247.reuse, PT ;  /* 0x000000f70200720c */ /* 0x080fe20003f86270 */
[----:B------:R-:W2:Y:S01]  /*29020*/  SHFL.BFLY PT, R11, R4, 0x2, 0x1f ;  /* 0x0c401f00040b7f89 */ /* 0x000ea200000e0000 */
[--C-:B------:R-:W-:Y:S01]  /*29030*/  IMAD R179, R251, 0x100, R66.reuse ;  /* 0x00000100fbb37824 */ /* 0x100fe200078e0242 */
[----:B------:R-:W-:Y:S02]  /*29040*/  FSEL R173, R173, -INF , P0 ;  /* 0xff800000adad7808 */ /* 0x000fe40000000000 */
[----:B------:R-:W-:Y:S01]  /*29050*/  ISETP.GE.AND P0, PT, R177, R247, PT ;  /* 0x000000f7b100720c */ /* 0x000fe20003f06270 */
[----:B------:R-:W-:Y:S01]  /*29060*/  VIADD R179, R179, 0x9 ;  /* 0x00000009b3b37836 */ /* 0x000fe20000000000 */
[----:B------:R-:W-:Y:S01]  /*29070*/  LOP3.LUT R9, R0, 0x200, R9, 0xf8, !PT ;  /* 0x0000020000097812 */ /* 0x000fe200078ef809 */
[--C-:B------:R-:W-:Y:S01]  /*29080*/  IMAD R177, R251, 0x100, R66.reuse ;  /* 0x00000100fbb17824 */ /* 0x100fe200078e0242 */
[----:B------:R-:W-:Y:S02]  /*29090*/  FSEL R168, R168, -INF , P6 ;  /* 0xff800000a8a87808 */ /* 0x000fe40003000000 */
[----:B------:R-:W-:Y:S01]  /*290a0*/  ISETP.GE.AND P5, PT, R2, R246, PT ;  /* 0x000000f60200720c */ /* 0x000fe20003fa6270 */
[----:B------:R-:W-:Y:S01]  /*290b0*/  VIADD R177, R177, 0x18 ;  /* 0x00000018b1b17836 */ /* 0x000fe20000000000 */
[----:B------:R-:W-:Y:S02]  /*290c0*/  FSEL R36, R12, -INF , P0 ;  /* 0xff8000000c247808 */ /* 0x000fe40000000000 */
[----:B------:R-:W-:Y:S02]  /*290d0*/  LOP3.LUT P1, RZ, R39, 0x2, RZ, 0xc0, !PT ;  /* 0x0000000227ff7812 */ /* 0x000fe4000782c0ff */
[----:B--2---:R-:W-:Y:S02]  /*290e0*/  FMNMX.FTZ R37, R4, R11, !PT ;  /* 0x0000000b04257209 */ /* 0x004fe40007810000 */
[----:B------:R-:W-:Y:S02]  /*290f0*/  FSEL R11, R172, -INF , P4 ;  /* 0xff800000ac0b7808 */ /* 0x000fe40002000000 */
[-C--:B------:R-:W-:Y:S01]  /*29100*/  ISETP.GE.AND P4, PT, R179, R247.reuse, PT ;  /* 0x000000f7b300720c */ /* 0x080fe20003f86270 */
[----:B------:R-:W2:Y:S01]  /*29110*/  SHFL.BFLY PT, R0, R37, 0x1, 0x1f ;  /* 0x0c201f0025007f89 */ /* 0x000ea200000e0000 */
[--C-:B------:R-:W-:Y:S01]  /*29120*/  IMAD R179, R251, 0x100, R66.reuse ;  /* 0x00000100fbb37824 */ /* 0x100fe200078e0242 */
[----:B------:R-:W-:Y:S02]  /*29130*/  FSEL R11, R11, -INF , !P5 ;  /* 0xff8000000b0b7808 */ /* 0x000fe40006800000 */
[----:B------:R-:W-:Y:S01]  /*29140*/  FSEL R169, R169, -INF , P4 ;  /* 0xff800000a9a97808 */ /* 0x000fe20002000000 */
[----:B------:R-:W-:Y:S01]  /*29150*/  VIADD R179, R179, 0x11 ;  /* 0x00000011b3b37836 */ /* 0x000fe20000000000 */
[-C--:B------:R-:W-:Y:S01]  /*29160*/  ISETP.GE.AND P4, PT, R177, R247.reuse, PT ;  /* 0x000000f7b100720c */ /* 0x080fe20003f86270 */
[--C-:B------:R-:W-:Y:S01]  /*29170*/  IMAD R177, R251, 0x100, R66.reuse ;  /* 0x00000100fbb17824 */ /* 0x100fe200078e0242 */
[-C--:B------:R-:W-:Y:S02]  /*29180*/  ISETP.GE.AND P5, PT, R215, R247.reuse, PT ;  /* 0x000000f7d700720c */ /* 0x080fe40003fa6270 */
[-C--:B------:R-:W-:Y:S01]  /*29190*/  ISETP.GE.AND P6, PT, R179, R247.reuse, PT ;  /* 0x000000f7b300720c */ /* 0x080fe20003fc6270 */
[----:B------:R-:W-:Y:S01]  /*291a0*/  VIADD R177, R177, 0x20 ;  /* 0x00000020b1b17836 */ /* 0x000fe20000000000 */
[----:B------:R-:W-:Y:S01]  /*291b0*/  FSEL R172, R42, -INF , P5 ;  /* 0xff8000002aac7808 */ /* 0x000fe20002800000 */
[--C-:B------:R-:W-:Y:S01]  /*291c0*/  IMAD R179, R251, 0x100, R66.reuse ;  /* 0x00000100fbb37824 */ /* 0x100fe200078e0242 */
[----:B------:R-:W-:Y:S02]  /*291d0*/  FSEL R13, R13, -INF , P6 ;  /* 0xff8000000d0d7808 */ /* 0x000fe40003000000 */
[-C--:B------:R-:W-:Y:S01]  /*291e0*/  ISETP.GE.AND P6, PT, R177, R247.reuse, PT ;  /* 0x000000f7b100720c */ /* 0x080fe20003fc6270 */
[----:B------:R-:W-:Y:S01]  /*291f0*/  VIADD R179, R179, 0x19 ;  /* 0x00000019b3b37836 */ /* 0x000fe20000000000 */
[-C--:B------:R-:W-:Y:S01]  /*29200*/  ISETP.GE.AND P5, PT, R175, R247.reuse, PT ;  /* 0x000000f7af00720c */ /* 0x080fe20003fa6270 */
[C-C-:B------:R-:W-:Y:S01]  /*29210*/  IMAD R177, R251.reuse, 0x100, R66.reuse ;  /* 0x00000100fbb17824 */ /* 0x140fe200078e0242 */
[----:B------:R-:W-:Y:S01]  /*29220*/  FSEL R18, R18, -INF , P6 ;  /* 0xff80000012127808 */ /* 0x000fe20003000000 */
[--C-:B------:R-:W-:Y:S01]  /*29230*/  IMAD R175, R251, 0x100, R66.reuse ;  /* 0x00000100fbaf7824 */ /* 0x100fe200078e0242 */
[-C--:B------:R-:W-:Y:S01]  /*29240*/  ISETP.GE.AND P6, PT, R220, R247.reuse, PT ;  /* 0x000000f7dc00720c */ /* 0x080fe20003fc6270 */
[----:B------:R-:W-:Y:S01]  /*29250*/  VIADD R177, R177, 0x28 ;  /* 0x00000028b1b17836 */ /* 0x000fe20000000000 */
[----:B--2---:R-:W-:Y:S01]  /*29260*/  FMNMX.FTZ R2, R37, R0, !PT ;  /* 0x0000000025027209 */ /* 0x004fe20007810000 */
[----:B------:R-:W-:Y:S01]  /*29270*/  VIADD R175, R175, 0x70 ;  /* 0x00000070afaf7836 */ /* 0x000fe20000000000 */
[----:B------:R-:W-:Y:S02]  /*29280*/  FSEL R0, R23, -INF , P6 ;  /* 0xff80000017007808 */ /* 0x000fe40003000000 */
[-C--:B------:R-:W-:Y:S01]  /*29290*/  ISETP.GE.AND P0, PT, R179, R247.reuse, PT ;  /* 0x000000f7b300720c */ /* 0x080fe20003f06270 */
[--C-:B------:R-:W-:Y:S01]  /*292a0*/  IMAD R179, R251, 0x100, R66.reuse ;  /* 0x00000100fbb37824 */ /* 0x100fe200078e0242 */
[-C--:B------:R-:W-:Y:S02]  /*292b0*/  ISETP.GE.AND P6, PT, R221, R247.reuse, PT ;  /* 0x000000f7dd00720c */ /* 0x080fe40003fc6270 */
[----:B------:R-:W-:Y:S01]  /*292c0*/  FSEL R47, R47, -INF , P5 ;  /* 0xff8000002f2f7808 */ /* 0x000fe20002800000 */
[----:B------:R-:W-:Y:S01]  /*292d0*/  VIADD R179, R179, 0x21 ;  /* 0x00000021b3b37836 */ /* 0x000fe20000000000 */
[-C--:B------:R-:W-:Y:S02]  /*292e0*/  ISETP.GE.AND P5, PT, R201, R247.reuse, PT ;  /* 0x000000f7c900720c */ /* 0x080fe40003fa6270 */
[----:B------:R-:W-:Y:S02]  /*292f0*/  FSEL R27, R27, -INF , P6 ;  /* 0xff8000001b1b7808 */ /* 0x000fe40003000000 */
[-C--:B------:R-:W-:Y:S02]  /*29300*/  ISETP.GE.AND P6, PT, R218, R247.reuse, PT ;  /* 0x000000f7da00720c */ /* 0x080fe40003fc6270 */
[----:B------:R-:W-:Y:S02]  /*29310*/  FSEL R54, R54, -INF , P5 ;  /* 0xff80000036367808 */ /* 0x000fe40002800000 */
[----:B------:R-:W-:Y:S02]  /*29320*/  FSEL R14, R14, -INF , P4 ;  /* 0xff8000000e0e7808 */ /* 0x000fe40002000000 */
[----:B------:R-:W-:Y:S02]  /*29330*/  FSEL R221, R31, -INF , P6 ;  /* 0xff8000001fdd7808 */ /* 0x000fe40003000000 */
[-C--:B------:R-:W-:Y:S01]  /*29340*/  ISETP.GE.AND P4, PT, R179, R247.reuse, PT ;  /* 0x000000f7b300720c */ /* 0x080fe20003f86270 */
[----:B------:R-:W2:Y:S01]  /*29350*/  LDL.LU R31, [R1+0xc] ;  /* 0x00000c00011f7983 */ /* 0x000ea20000300800 */
[-C--:B------:R-:W-:Y:S02]  /*29360*/  ISETP.GE.AND P5, PT, R197, R247.reuse, PT ;  /* 0x000000f7c500720c */ /* 0x080fe40003fa6270 */
[----:B------:R-:W-:Y:S02]  /*29370*/  FSEL R61, R19, -INF , P4 ;  /* 0xff800000133d7808 */ /* 0x000fe40002000000 */
[----:B------:R-:W-:Y:S01]  /*29380*/  FSEL R59, R59, -INF , P5 ;  /* 0xff8000003b3b7808 */ /* 0x000fe20002800000 */
[----:B------:R-:W3:Y:S01]  /*29390*/  LDL.LU R19, [R1+0x10] ;  /* 0x0000100001137983 */ /* 0x000ee20000300800 */
[-C--:B------:R-:W-:Y:S02]  /*293a0*/  ISETP.GE.AND P5, PT, R191, R247.reuse, PT ;  /* 0x000000f7bf00720c */ /* 0x080fe40003fa6270 */
[----:B------:R-:W-:Y:S01]  /*293b0*/  FSEL R12, R15, -INF , P0 ;  /* 0xff8000000f0c7808 */ /* 0x000fe20000000000 */
[----:B------:R-:W4:Y:S01]  /*293c0*/  LDL.LU R23, [R1+0x14] ;  /* 0x0000140001177983 */ /* 0x000f220000300800 */
[----:B------:R-:W-:Y:S01]  /*293d0*/  FSEL R42, R67, -INF , P5 ;  /* 0xff800000432a7808 */ /* 0x000fe20002800000 */
[--C-:B------:R-:W-:Y:S01]  /*293e0*/  IMAD R15, R251, 0x100, R66.reuse ;  /* 0x00000100fb0f7824 */ /* 0x100fe200078e0242 */
[-C--:B------:R-:W-:Y:S02]  /*293f0*/  ISETP.GE.AND P5, PT, R183, R247.reuse, PT ;  /* 0x000000f7b700720c */ /* 0x080fe40003fa6270 */
[-C--:B------:R-:W-:Y:S01]  /*29400*/  ISETP.GE.AND P0, PT, R177, R247.reuse, PT ;  /* 0x000000f7b100720c */ /* 0x080fe20003f06270 */
[----:B------:R-:W-:Y:S01]  /*29410*/  VIADD R15, R15, 0x1 ;  /* 0x000000010f0f7836 */ /* 0x000fe20000000000 */
[----:B------:R-:W-:Y:S02]  /*29420*/  FSEL R71, R71, -INF , P5 ;  /* 0xff80000047477808 */ /* 0x000fe40002800000 */
[-C--:B------:R-:W-:Y:S02]  /*29430*/  ISETP.GE.AND P5, PT, R167, R247.reuse, PT ;  /* 0x000000f7a700720c */ /* 0x080fe40003fa6270 */
[----:B------:R-:W4:Y:S01]  /*29440*/  LDL.LU R167, [R1+0x18] ;  /* 0x0000180001a77983 */ /* 0x000f220000300800 */
[----:B------:R-:W-:Y:S02]  /*29450*/  FSEL R22, R22, -INF , P0 ;  /* 0xff80000016167808 */ /* 0x000fe40000000000 */
[----:B------:R-:W-:Y:S02]  /*29460*/  FSETP.NEU.FTZ.AND P0, PT, R2, -INF , PT ;  /* 0xff8000000200780b */ /* 0x000fe40003f1d000 */
[-C--:B------:R-:W-:Y:S02]  /*29470*/  ISETP.GE.AND P4, PT, R124, R247.reuse, PT ;  /* 0x000000f77c00720c */ /* 0x080fe40003f86270 */
[----:B------:R-:W-:Y:S02]  /*29480*/  FSEL R4, R2, RZ, P0 ;  /* 0x000000ff02047208 */ /* 0x000fe40000000000 */
[-C--:B------:R-:W-:Y:S02]  /*29490*/  ISETP.GE.AND P6, PT, R223, R247.reuse, PT ;  /* 0x000000f7df00720c */ /* 0x080fe40003fc6270 */
[----:B------:R-:W-:Y:S01]  /*294a0*/  FSEL R26, R26, -INF , P4 ;  /* 0xff8000001a1a7808 */ /* 0x000fe20002000000 */
[----:B------:R-:W-:Y:S01]  /*294b0*/  FADD.FTZ R4, -R4, R3 ;  /* 0x0000000304047221 */ /* 0x000fe20000010100 */
[-C--:B------:R-:W-:Y:S01]  /*294c0*/  ISETP.GE.AND P4, PT, R224, R247.reuse, PT ;  /* 0x000000f7e000720c */ /* 0x080fe20003f86270 */
[----:B------:R-:W4:Y:S01]  /*294d0*/  LD.E R3, desc[UR4][R164.64+0xdc] ;  /* 0x0000dc04a4037980 */ /* 0x000f22000c101900 */
[----:B------:R-:W-:Y:S01]  /*294e0*/  FSEL R39, R35, -INF , P6 ;  /* 0xff80000023277808 */ /* 0x000fe20003000000 */
[--C-:B------:R-:W-:Y:S01]  /*294f0*/  IMAD R35, R251, 0x100, R66.reuse ;  /* 0x00000100fb237824 */ /* 0x100fe200078e0242 */
[----:B------:R-:W-:Y:S02]  /*29500*/  FSEL R224, R30, -INF , P4 ;  /* 0xff8000001ee07808 */ /* 0x000fe40002000000 */
[-C--:B------:R-:W-:Y:S01]  /*29510*/  ISETP.GE.AND P6, PT, R217, R247.reuse, PT ;  /* 0x000000f7d900720c */ /* 0x080fe20003fc6270 */
[----:B------:R-:W-:Y:S01]  /*29520*/  VIADD R35, R35, 0x18 ;  /* 0x0000001823237836 */ /* 0x000fe20000000000 */
        /* <DEDUP_REMOVED lines=16> */
[-C--:B------:R-:W-:Y:S02]  /*29630*/  ISETP.GE.AND P4, PT, R199, R247.reuse, PT ;  /* 0x000000f7c700720c */ /* 0x080fe40003f86270 */
        /* <DEDUP_REMOVED lines=38> */
[----:B------:R-:W-:Y:S01]  /*298a0*/  FSEL R89, R105, -INF , P6 ;  /* 0xff80000069597808 */ /* 0x000fe20003000000 */
[--C-:B------:R-:W-:Y:S01]  /*298b0*/  IMAD R105, R251, 0x100, R66.reuse ;  /* 0x00000100fb697824 */ /* 0x100fe200078e0242 */
[----:B------:R-:W-:Y:S02]  /*298c0*/  FSEL R94, R94, -INF , P4 ;  /* 0xff8000005e5e7808 */ /* 0x000fe40002000000 */
[-C--:B------:R-:W-:Y:S01]  /*298d0*/  ISETP.GE.AND P6, PT, R110, R247.reuse, PT ;  /* 0x000000f76e00720c */ /* 0x080fe20003fc6270 */
[----:B------:R-:W-:Y:S01]  /*298e0*/  VIADD R105, R105, 0x31 ;  /* 0x0000003169697836 */ /* 0x000fe20000000000 */
        /* <DEDUP_REMOVED lines=21> */
[----:B--2---:R-:W-:Y:S01]  /*29a40*/  FSEL R67, R31, -INF , P4 ;  /* 0xff8000001f437808 */ /* 0x004fe20002000000 */
[--C-:B------:R-:W-:Y:S01]  /*29a50*/  IMAD R31, R251, 0x100, R66.reuse ;  /* 0x00000100fb1f7824 */ /* 0x100fe200078e0242 */
[----:B------:R-:W-:Y:S03]  /*29a60*/  ISETP.GE.AND P4, PT, R5, R247, PT ;  /* 0x000000f70500720c */ /* 0x000fe60003f86270 */
[----:B------:R-:W-:Y:S01]  /*29a70*/  VIADD R31, R31, 0x19 ;  /* 0x000000191f1f7836 */ /* 0x000fe20000000000 */
[----:B---3--:R-:W-:Y:S01]  /*29a80*/  FSEL R68, R19, -INF , P6 ;  /* 0xff80000013447808 */ /* 0x008fe20003000000 */
[--C-:B------:R-:W-:Y:S01]  /*29a90*/  IMAD R19, R251, 0x100, R66.reuse ;  /* 0x00000100fb137824 */ /* 0x100fe200078e0242 */
[-C--:B------:R-:W-:Y:S01]  /*29aa0*/  ISETP.GE.AND P6, PT, R15, R246.reuse, PT ;  /* 0x000000f60f00720c */ /* 0x080fe20003fc6270 */
[--C-:B------:R-:W-:Y:S01]  /*29ab0*/  IMAD R15, R251, 0x100, R66.reuse ;  /* 0x00000100fb0f7824 */ /* 0x100fe200078e0242 */
[----:B----4-:R-:W-:Y:S01]  /*29ac0*/  FSEL R98, R23, -INF , P5 ;  /* 0xff80000017627808 */ /* 0x010fe20002800000 */
[----:B------:R-:W-:Y:S01]  /*29ad0*/  VIADD R19, R19, 0x8 ;  /* 0x0000000813137836 */ /* 0x000fe20000000000 */
[----:B------:R-:W-:Y:S01]  /*29ae0*/  FSEL R23, R173, -INF , !P6 ;  /* 0xff800000ad177808 */ /* 0x000fe20007000000 */
[----:B------:R-:W-:Y:S03]  /*29af0*/  VIADD R15, R15, 0x9 ;  /* 0x000000090f0f7836 */ /* 0x000fe60000000000 */
[-C--:B------:R-:W-:Y:S01]  /*29b00*/  ISETP.GE.AND P5, PT, R19, R246.reuse, PT ;  /* 0x000000f61300720c */ /* 0x080fe20003fa6270 */
[--C-:B------:R-:W-:Y:S01]  /*29b10*/  IMAD R19, R251, 0x100, R66.reuse ;  /* 0x00000100fb137824 */ /* 0x100fe200078e0242 */
[----:B------:R-:W-:Y:S03]  /*29b20*/  FSEL R167, R167, -INF , P4 ;  /* 0xff800000a7a77808 */ /* 0x000fe60002000000 */
[----:B------:R-:W-:Y:S01]  /*29b30*/  VIADD R19, R19, 0x10 ;  /* 0x0000001013137836 */ /* 0x000fe20000000000 */
[-C--:B------:R-:W-:Y:S01]  /*29b40*/  ISETP.GE.AND P4, PT, R15, R246.reuse, PT ;  /* 0x000000f60f00720c */ /* 0x080fe20003f86270 */
[--C-:B------:R-:W-:Y:S03]  /*29b50*/  IMAD R15, R251, 0x100, R66.reuse ;  /* 0x00000100fb0f7824 */ /* 0x100fe600078e0242 */
[-C--:B------:R-:W-:Y:S01]  /*29b60*/  ISETP.GE.AND P6, PT, R19, R246.reuse, PT ;  /* 0x000000f61300720c */ /* 0x080fe20003fc6270 */
[----:B------:R-:W-:Y:S01]  /*29b70*/  VIADD R15, R15, 0x11 ;  /* 0x000000110f0f7836 */ /* 0x000fe20000000000 */
[----:B------:R-:W-:Y:S02]  /*29b80*/  FSEL R19, R168, -INF , !P5 ;  /* 0xff800000a8137808 */ /* 0x000fe40006800000 */
[----:B------:R-:W-:Y:S02]  /*29b90*/  FSEL R119, R36, -INF , !P6 ;  /* 0xff80000024777808 */ /* 0x000fe40007000000 */
[----:B------:R-:W-:Y:S02]  /*29ba0*/  ISETP.GE.AND P5, PT, R15, R246, PT ;  /* 0x000000f60f00720c */ /* 0x000fe40003fa6270 */
[----:B------:R-:W-:Y:S01]  /*29bb0*/  FSEL R15, R169, -INF , !P4 ;  /* 0xff800000a90f7808 */ /* 0x000fe20006000000 */
[----:B------:R-:W-:Y:S01]  /*29bc0*/  FMUL.FTZ R4, R3, R4 ;  /* 0x0000000403047220 */ /* 0x000fe20000410000 */
[-C--:B------:R-:W-:Y:S01]  /*29bd0*/  ISETP.GE.AND P4, PT, R35, R246.reuse, PT ;  /* 0x000000f62300720c */ /* 0x080fe20003f86270 */
[--C-:B------:R-:W-:Y:S01]  /*29be0*/  IMAD R35, R251, 0x100, R66.reuse ;  /* 0x00000100fb237824 */ /* 0x100fe200078e0242 */
[-C--:B------:R-:W-:Y:S02]  /*29bf0*/  ISETP.GE.AND P6, PT, R31, R246.reuse, PT ;  /* 0x000000f61f00720c */ /* 0x080fe40003fc6270 */
[----:B------:R-:W-:Y:S01]  /*29c00*/  FSEL R31, R13, -INF , !P5 ;  /* 0xff8000000d1f7808 */ /* 0x000fe20006800000 */
[----:B------:R-:W-:Y:S01]  /*29c10*/  VIADD R35, R35, 0x21 ;  /* 0x0000002123237836 */ /* 0x000fe20000000000 */
[-C--:B------:R-:W-:Y:S01]  /*29c20*/  ISETP.GE.AND P5, PT, R63, R246.reuse, PT ;  /* 0x000000f63f00720c */ /* 0x080fe20003fa6270 */
[--C-:B------:R-:W-:Y:S01]  /*29c30*/  IMAD R63, R251, 0x100, R66.reuse ;  /* 0x00000100fb3f7824 */ /* 0x100fe200078e0242 */
[----:B------:R-:W-:Y:S02]  /*29c40*/  FSEL R115, R14, -INF , !P4 ;  /* 0xff8000000e737808 */ /* 0x000fe40006000000 */
[-C--:B------:R-:W-:Y:S01]  /*29c50*/  ISETP.GE.AND P4, PT, R35, R246.reuse, PT ;  /* 0x000000f62300720c */ /* 0x080fe20003f86270 */
[----:B------:R-:W-:Y:S01]  /*29c60*/  VIADD R63, R63, 0x28 ;  /* 0x000000283f3f7836 */ /* 0x000fe20000000000 */
[----:B------:R-:W-:Y:S02]  /*29c70*/  FSEL R35, R12, -INF , !P6 ;  /* 0xff8000000c237808 */ /* 0x000fe40007000000 */
[----:B------:R-:W-:Y:S02]  /*29c80*/  FSEL R61, R61, -INF , !P4 ;  /* 0xff8000003d3d7808 */ /* 0x000fe40006000000 */
[-C--:B------:R-:W-:Y:S02]  /*29c90*/  ISETP.GE.AND P6, PT, R63, R246.reuse, PT ;  /* 0x000000f63f00720c */ /* 0x080fe40003fc6270 */
[----:B------:R-:W-:Y:S02]  /*29ca0*/  FSEL R63, R18, -INF , !P5 ;  /* 0xff800000123f7808 */ /* 0x000fe40006800000 */
[-C--:B------:R-:W-:Y:S01]  /*29cb0*/  ISETP.GE.AND P5, PT, R97, R246.reuse, PT ;  /* 0x000000f66100720c */ /* 0x080fe20003fa6270 */
[--C-:B------:R-:W-:Y:S01]  /*29cc0*/  IMAD R97, R251, 0x100, R66.reuse ;  /* 0x00000100fb617824 */ /* 0x100fe200078e0242 */
[-C--:B------:R-:W-:Y:S02]  /*29cd0*/  ISETP.GE.AND P4, PT, R124, R246.reuse, PT ;  /* 0x000000f67c00720c */ /* 0x080fe40003f86270 */
[----:B------:R-:W-:Y:S01]  /*29ce0*/  FSEL R123, R0, -INF , !P5 ;  /* 0xff800000007b7808 */ /* 0x000fe20006800000 */
[----:B------:R-:W-:Y:S01]  /*29cf0*/  VIADD R97, R97, 0x38 ;  /* 0x0000003861617836 */ /* 0x000fe20000000000 */
[----:B------:R-:W-:Y:S02]  /*29d00*/  FMNMX3.FTZ R0, R166, R11, R23, !PT ;  /* 0x0000000ba6007276 */ /* 0x000fe40007810017 */
[----:B------:R-:W-:Y:S02]  /*29d10*/  FSEL R124, R22, -INF , !P6 ;  /* 0xff800000167c7808 */ /* 0x000fe40007000000 */
[----:B------:R-:W-:Y:S02]  /*29d20*/  FMNMX3.FTZ R0, R0, R19, R15, !PT ;  /* 0x0000001300007276 */ /* 0x000fe4000781000f */
[-C--:B------:R-:W-:Y:S01]  /*29d30*/  ISETP.GE.AND P6, PT, R105, R246.reuse, PT ;  /* 0x000000f66900720c */ /* 0x080fe20003fc6270 */
[--C-:B------:R-:W-:Y:S01]  /*29d40*/  IMAD R105, R251, 0x100, R66.reuse ;  /* 0x00000100fb697824 */ /* 0x100fe200078e0242 */
[----:B------:R-:W-:Y:S02]  /*29d50*/  FMNMX3.FTZ R0, R0, R119, R31, !PT ;  /* 0x0000007700007276 */ /* 0x000fe4000781001f */
[-C--:B------:R-:W-:Y:S01]  /*29d60*/  ISETP.GE.AND P5, PT, R97, R246.reuse, PT ;  /* 0x000000f66100720c */ /* 0x080fe20003fa6270 */
[----:B------:R-:W-:Y:S01]  /*29d70*/  IMAD R97, R251, 0x100, R66 ;  /* 0x00000100fb617824 */ /* 0x000fe200078e0242 */
[----:B------:R-:W-:Y:S01]  /*29d80*/  FMNMX3.FTZ R0, R0, R115, R35, !PT ;  /* 0x0000007300007276 */ /* 0x000fe20007810023 */
[----:B------:R-:W-:Y:S01]  /*29d90*/  VIADD R105, R105, 0x91 ;  /* 0x0000009169697836 */ /* 0x000fe20000000000 */
[----:B------:R-:W-:Y:S01]  /*29da0*/  FSEL R18, R26, -INF , !P4 ;  /* 0xff8000001a127808 */ /* 0x000fe20006000000 */
[----:B------:R-:W-:Y:S01]  /*29db0*/  VIADD R97, R97, 0x59 ;  /* 0x0000005961617836 */ /* 0x000fe20000000000 */
[----:B------:R-:W-:Y:S02]  /*29dc0*/  FMNMX3.FTZ R0, R0, R63, R61, !PT ;  /* 0x0000003f00007276 */ /* 0x000fe4000781003d */
[-C--:B------:R-:W-:Y:S02]  /*29dd0*/  ISETP.GE.AND P4, PT, R218, R246.reuse, PT ;  /* 0x000000f6da00720c */ /* 0x080fe40003f86270 */
[----:B------:R-:W-:Y:S02]  /*29de0*/  FSEL R218, R27, -INF , !P6 ;  /* 0xff8000001bda7808 */ /* 0x000fe40007000000 */
[-C--:B------:R-:W-:Y:S02]  /*29df0*/  ISETP.GE.AND P6, PT, R231, R246.reuse, PT ;  /* 0x000000f6e700720c */ /* 0x080fe40003fc6270 */
[----:B------:R-:W-:Y:S02]  /*29e00*/  FSEL R231, R224, -INF , !P5 ;  /* 0xff800000e0e77808 */ /* 0x000fe40006800000 */
[----:B------:R-:W-:Y:S01]  /*29e10*/  ISETP.GE.AND P5, PT, R223, R246, PT ;  /* 0x000000f6df00720c */ /* 0x000fe20003fa6270 */
[----:B------:R1:W5:Y:S01]  /*29e20*/  LDL.LU R224, [R1+0x30] ;  /* 0x0000300001e07983 */ /* 0x0003620000300800 */
[----:B------:R-:W-:Y:S02]  /*29e30*/  FMNMX3.FTZ R13, R0, R124, R123, !PT ;  /* 0x0000007c000d7276 */ /* 0x000fe4000781007b */
[----:B------:R-:W-:Y:S02]  /*29e40*/  FSEL R223, R221, -INF , !P4 ;  /* 0xff800000dddf7808 */ /* 0x000fe40006000000 */
[-C--:B------:R-:W-:Y:S01]  /*29e50*/  ISETP.GE.AND P4, PT, R219, R246.reuse, PT ;  /* 0x000000f6db00720c */ /* 0x080fe20003f86270 */
[----:B------:R1:W5:Y:S01]  /*29e60*/  LDL.LU R221, [R1+0x2c] ;  /* 0x00002c0001dd7983 */ /* 0x0003620000300800 */
[----:B------:R-:W-:Y:S02]  /*29e70*/  FSEL R219, R220, -INF , !P6 ;  /* 0xff800000dcdb7808 */ /* 0x000fe40007000000 */
[----:B------:R-:W-:Y:S01]  /*29e80*/  ISETP.GE.AND P6, PT, R217, R246, PT ;  /* 0x000000f6d900720c */ /* 0x000fe20003fc6270 */
[----:B------:R1:W5:Y:S01]  /*29e90*/  LDL.LU R220, [R1+0x28] ;  /* 0x0000280001dc7983 */ /* 0x0003620000300800 */
[----:B------:R-:W-:Y:S02]  /*29ea0*/  FMNMX3.FTZ R0, R13, R18, R218, !PT ;  /* 0x000000120d007276 */ /* 0x000fe400078100da */
[----:B------:R-:W-:Y:S01]  /*29eb0*/  FSEL R217, R39, -INF , !P5 ;  /* 0xff80000027d97808 */ /* 0x000fe20006800000 */
[----:B------:R-:W-:Y:S01]  /*29ec0*/  IMAD.MOV.U32 R39, RZ, RZ, 0x20 ;  /* 0x00000020ff277424 */ /* 0x000fe200078e00ff */
[-C--:B------:R-:W-:Y:S02]  /*29ed0*/  ISETP.GE.AND P5, PT, R215, R246.reuse, PT ;  /* 0x000000f6d700720c */ /* 0x080fe40003fa6270 */
[----:B------:R-:W-:Y:S02]  /*29ee0*/  FSEL R215, R179, -INF , !P4 ;  /* 0xff800000b3d77808 */ /* 0x000fe40006000000 */
[-C--:B------:R-:W-:Y:S02]  /*29ef0*/  ISETP.GE.AND P4, PT, R213, R246.reuse, PT ;  /* 0x000000f6d500720c */ /* 0x080fe40003f86270 */
[----:B------:R-:W-:Y:S02]  /*29f00*/  FMNMX3.FTZ R0, R0, R231, R223, !PT ;  /* 0x000000e700007276 */ /* 0x000fe400078100df */
[----:B------:R-:W-:Y:S02]  /*29f10*/  FSEL R213, R177, -INF , !P6 ;  /* 0xff800000b1d57808 */ /* 0x000fe40007000000 */
[-C--:B------:R-:W-:Y:S02]  /*29f20*/  ISETP.GE.AND P6, PT, R211, R246.reuse, PT ;  /* 0x000000f6d300720c */ /* 0x080fe40003fc6270 */
[----:B------:R-:W-:Y:S02]  /*29f30*/  FSEL R211, R172, -INF , !P5 ;  /* 0xff800000acd37808 */ /* 0x000fe40006800000 */
[-C--:B------:R-:W-:Y:S01]  /*29f40*/  ISETP.GE.AND P5, PT, R97, R246.reuse, PT ;  /* 0x000000f66100720c */ /* 0x080fe20003fa6270 */
[--C-:B------:R-:W-:Y:S01]  /*29f50*/  IMAD R97, R251, 0x100, R66.reuse ;  /* 0x00000100fb617824 */ /* 0x100fe200078e0242 */
[----:B------:R-:W-:Y:S02]  /*29f60*/  FMNMX3.FTZ R0, R0, R219, R217, !PT ;  /* 0x000000db00007276 */ /* 0x000fe400078100d9 */
[----:B------:R-:W-:Y:S01]  /*29f70*/  FSEL R209, R69, -INF , !P4 ;  /* 0xff80000045d17808 */ /* 0x000fe20006000000 */
[----:B------:R-:W-:Y:S01]  /*29f80*/  VIADD R97, R97, 0x70 ;  /* 0x0000007061617836 */ /* 0x000fe20000000000 */
[----:B------:R-:W-:Y:S01]  /*29f90*/  ISETP.GE.AND P4, PT, R207, R246, PT ;  /* 0x000000f6cf00720c */ /* 0x000fe20003f86270 */
[----:B------:R-:W-:Y:S01]  /*29fa0*/  FMUL.FTZ R69, R3, R2 ;  /* 0x0000000203457220 */ /* 0x000fe20000410000 */
[----:B------:R-:W-:Y:S02]  /*29fb0*/  FSEL R207, R46, -INF , !P6 ;  /* 0xff8000002ecf7808 */ /* 0x000fe40007000000 */
[-C--:B------:R-:W-:Y:S02]  /*29fc0*/  ISETP.GE.AND P6, PT, R205, R246.reuse, PT ;  /* 0x000000f6cd00720c */ /* 0x080fe40003fc6270 */
[----:B------:R-:W-:Y:S02]  /*29fd0*/  FMNMX3.FTZ R0, R0, R215, R213, !PT ;  /* 0x000000d700007276 */ /* 0x000fe400078100d5 */
[----:B------:R-:W-:Y:S02]  /*29fe0*/  FSEL R205, R47, -INF , !P5 ;  /* 0xff8000002fcd7808 */ /* 0x000fe40006800000 */
[-C--:B------:R-:W-:Y:S02]  /*29ff0*/  ISETP.GE.AND P5, PT, R201, R246.reuse, PT ;  /* 0x000000f6c900720c */ /* 0x080fe40003fa6270 */
[----:B------:R-:W-:Y:S02]  /*2a000*/  FSEL R201, R50, -INF , !P4 ;  /* 0xff80000032c97808 */ /* 0x000fe40006000000 */
[-C--:B------:R-:W-:Y:S02]  /*2a010*/  ISETP.GE.AND P4, PT, R199, R246.reuse, PT ;  /* 0x000000f6c700720c */ /* 0x080fe40003f86270 */
[----:B------:R-:W-:Y:S02]  /*2a020*/  FMNMX3.FTZ R0, R0, R211, R209, !PT ;  /* 0x000000d300007276 */ /* 0x000fe400078100d1 */
[----:B------:R-:W-:Y:S02]  /*2a030*/  FSEL R199, R51, -INF , !P6 ;  /* 0xff80000033c77808 */ /* 0x000fe40007000000 */
[----:B------:R-:W-:Y:S02]  /*2a040*/  FSEL R187, R54, -INF , !P5 ;  /* 0xff80000036bb7808 */ /* 0x000fe40006800000 */
[-C--:B------:R-:W-:Y:S01]  /*2a050*/  ISETP.GE.AND P6, PT, R97, R246.reuse, PT ;  /* 0x000000f66100720c */ /* 0x080fe20003fc6270 */
[--C-:B------:R-:W-:Y:S01]  /*2a060*/  IMAD R97, R251, 0x100, R66.reuse ;  /* 0x00000100fb617824 */ /* 0x100fe200078e0242 */
[-C--:B------:R-:W-:Y:S02]  /*2a070*/  ISETP.GE.AND P5, PT, R197, R246.reuse, PT ;  /* 0x000000f6c500720c */ /* 0x080fe40003fa6270 */
[----:B------:R-:W-:Y:S01]  /*2a080*/  FSEL R197, R55, -INF , !P4 ;  /* 0xff80000037c57808 */ /* 0x000fe20006000000 */
[----:B------:R-:W-:Y:S01]  /*2a090*/  VIADD R97, R97, 0x90 ;  /* 0x0000009061617836 */ /* 0x000fe20000000000 */
[----:B------:R-:W-:Y:S02]  /*2a0a0*/  FMNMX3.FTZ R0, R0, R207, R205, !PT ;  /* 0x000000cf00007276 */ /* 0x000fe400078100cd */
[-C--:B------:R-:W-:Y:S02]  /*2a0b0*/  ISETP.GE.AND P4, PT, R195, R246.reuse, PT ;  /* 0x000000f6c300720c */ /* 0x080fe40003f86270 */
[----:B------:R-:W-:Y:S02]  /*2a0c0*/  FSEL R195, R58, -INF , !P6 ;  /* 0xff8000003ac37808 */ /* 0x000fe40007000000 */
        /* <DEDUP_REMOVED lines=13> */
[-C--:B------:R-:W-:Y:S01]  /*2a1a0*/  ISETP.GE.AND P4, PT, R97, R246.reuse, PT ;  /* 0x000000f66100720c */ /* 0x080fe20003f86270 */
[----:B------:R-:W-:Y:S01]  /*2a1b0*/  IMAD R97, R251, 0x100, R66 ;  /* 0x00000100fb617824 */ /* 0x000fe200078e0242 */
[----:B------:R-:W-:Y:S02]  /*2a1c0*/  FMNMX3.FTZ R0, R0, R191, R189, !PT ;  /* 0x000000bf00007276 */ /* 0x000fe400078100bd */
[----:B------:R-:W-:Y:S01]  /*2a1d0*/  FSEL R181, R70, -INF , !P6 ;  /* 0xff80000046b57808 */ /* 0x000fe20007000000 */
[----:B------:R-:W-:Y:S01]  /*2a1e0*/  VIADD R97, R97, 0x98 ;  /* 0x0000009861617836 */ /* 0x000fe20000000000 */
[-C--:B------:R-:W-:Y:S02]  /*2a1f0*/  ISETP.GE.AND P6, PT, R105, R246.reuse, PT ;  /* 0x000000f66900720c */ /* 0x080fe40003fc6270 */
[----:B------:R-:W-:Y:S02]  /*2a200*/  FSEL R179, R71, -INF , !P5 ;  /* 0xff80000047b37808 */ /* 0x000fe40006800000 */
[----:B------:R-:W-:Y:S02]  /*2a210*/  FMNMX3.FTZ R0, R0, R185, R183, !PT ;  /* 0x000000b900007276 */ /* 0x000fe400078100b7 */
[-C--:B------:R-:W-:Y:S02]  /*2a220*/  ISETP.GE.AND P5, PT, R97, R246.reuse, PT ;  /* 0x000000f66100720c */ /* 0x080fe40003fa6270 */
[----:B------:R-:W-:Y:S02]  /*2a230*/  FSEL R177, R74, -INF , !P4 ;  /* 0xff8000004ab17808 */ /* 0x000fe40006000000 */
[-C--:B------:R-:W-:Y:S01]  /*2a240*/  ISETP.GE.AND P4, PT, R222, R246.reuse, PT ;  /* 0x000000f6de00720c */ /* 0x080fe20003f86270 */
[----:B------:R-:W-:Y:S01]  /*2a250*/  IMAD.U32 R222, RZ, RZ, UR6 ;  /* 0x00000006ffde7e24 */ /* 0x000fe2000f8e00ff */
        /* <DEDUP_REMOVED lines=14> */
[----:B------:R-:W-:Y:S02]  /*2a340*/  FSEL R127, R37, -INF , !P6 ;  /* 0xff800000257f7808 */ /* 0x000fe40007000000 */
[-C--:B------:R-:W-:Y:S02]  /*2a350*/  ISETP.GE.AND P4, PT, R126, R246.reuse, PT ;  /* 0x000000f67e00720c */ /* 0x080fe40003f86270 */
[----:B------:R-:W-:Y:S02]  /*2a360*/  FMNMX3.FTZ R0, R0, R169, R131, !PT ;  /* 0x000000a900007276 */ /* 0x000fe40007810083 */
[-C--:B------:R-:W-:Y:S02]  /*2a370*/  ISETP.GE.AND P6, PT, R113, R246.reuse, PT ;  /* 0x000000f67100720c */ /* 0x080fe40003fc6270 */
[----:B------:R-:W-:Y:S02]  /*2a380*/  FSEL R113, R90, -INF , !P5 ;  /* 0xff8000005a717808 */ /* 0x000fe40006800000 */
[-C--:B------:R-:W-:Y:S02]  /*2a390*/  ISETP.GE.AND P5, PT, R109, R246.reuse, PT ;  /* 0x000000f66d00720c */ /* 0x080fe40003fa6270 */
[----:B------:R-:W-:Y:S02]  /*2a3a0*/  FMNMX3.FTZ R0, R0, R129, R127, !PT ;  /* 0x0000008100007276 */ /* 0x000fe4000781007f */
[----:B------:R-:W-:Y:S02]  /*2a3b0*/  FSEL R109, R34, -INF , !P4 ;  /* 0xff800000226d7808 */ /* 0x000fe40006000000 */
        /* <DEDUP_REMOVED lines=8> */
[----:B------:R-:W-:Y:S02]  /*2a440*/  FMNMX3.FTZ R0, R0, R107, R105, !PT ;  /* 0x0000006b00007276 */ /* 0x000fe40007810069 */
        /* <DEDUP_REMOVED lines=10> */
[----:B------:R-:W-:Y:S02]  /*2a4f0*/  FMNMX3.FTZ R0, R0, R93, R91, !PT ;  /* 0x0000005d00007276 */ /* 0x000fe4000781005b */
[----:B------:R-:W-:Y:S02]  /*2a500*/  FSEL R85, R85, -INF , !P4 ;  /* 0xff80000055557808 */ /* 0x000fe40006000000 */
[-C--:B------:R-:W-:Y:S02]  /*2a510*/  ISETP.GE.AND P5, PT, R104, R246.reuse, PT ;  /* 0x000000f66800720c */ /* 0x080fe40003fa6270 */
[----:B------:R-:W-:Y:S02]  /*2a520*/  FSEL R83, R83, -INF , !P6 ;  /* 0xff80000053537808 */ /* 0x000fe40007000000 */
[-C--:B------:R-:W-:Y:S02]  /*2a530*/  ISETP.GE.AND P4, PT, R103, R246.reuse, PT ;  /* 0x000000f66700720c */ /* 0x080fe40003f86270 */
        /* <DEDUP_REMOVED lines=12> */
[-C--:B------:R-:W-:Y:S02]  /*2a600*/  ISETP.GE.AND P4, PT, R5, R246.reuse, PT ;  /* 0x000000f60500720c */ /* 0x080fe40003f86270 */
[----:B------:R-:W-:Y:S02]  /*2a610*/  FMNMX3.FTZ R0, R0, R77, R75, !PT ;  /* 0x0000004d00007276 */ /* 0x000fe4000781004b */
[----:B------:R-:W-:Y:S02]  /*2a620*/  ISETP.GE.AND P5, PT, R7, R246, PT ;  /* 0x000000f60700720c */ /* 0x000fe40003fa6270 */
[----:B------:R-:W-:Y:S02]  /*2a630*/  FSEL R68, R68, -INF , !P6 ;  /* 0xff80000044447808 */ /* 0x000fe40007000000 */
[----:B------:R-:W-:Y:S02]  /*2a640*/  FSEL R36, R167, -INF , !P4 ;  /* 0xff800000a7247808 */ /* 0x000fe40006000000 */
[----:B------:R-:W-:Y:S01]  /*2a650*/  FSEL R37, R98, -INF , !P5 ;  /* 0xff80000062257808 */ /* 0x000fe20006800000 */
[----:B------:R1:W5:Y:S01]  /*2a660*/  LDL.LU R167, [R1+0x24] ;  /* 0x0000240001a77983 */ /* 0x0003620000300800 */
[----:B------:R-:W-:Y:S02]  /*2a670*/  FMNMX3.FTZ R0, R0, R67, R68, !PT ;  /* 0x0000004300007276 */ /* 0x000fe40007810044 */
[----:B------:R-:W-:Y:S02]  /*2a680*/  FSEL R69, R69, RZ, P0 ;  /* 0x000000ff45457208 */ /* 0x000fe40000000000 */
[----:B------:R-:W-:Y:S02]  /*2a690*/  FMNMX3.FTZ R7, R0, R37, R36, !PT ;  /* 0x0000002500077276 */ /* 0x000fe40007810024 */
[----:B------:R-:W-:Y:S01]  /*2a6a0*/  SEL R39, R39, 0xffffffe0, !P1 ;  /* 0xffffffe027277807 */ /* 0x000fe20004800000 */
[-CC-:B------:R-:W-:Y:S01]  /*2a6b0*/  FFMA.FTZ R74, R6, R3.reuse, -R69.reuse ;  /* 0x00000003064a7223 */ /* 0x180fe20000010845 */
[-CC-:B------:R-:W-:Y:S01]  /*2a6c0*/  FFMA.FTZ R112, R112, R3.reuse, -R69.reuse ;  /* 0x0000000370707223 */ /* 0x180fe20000010845 */
[----:B------:R-:W2:Y:S01]  /*2a6d0*/  SHFL.BFLY PT, R0, R7, 0x2, 0x1f ;  /* 0x0c401f0007007f89 */ /* 0x000ea200000e0000 */
[----:B------:R-:W3:Y:S01]  /*2a6e0*/  MUFU.EX2 R6, R4 ;  /* 0x0000000400067308 */ /* 0x000ee20000000800 */
[-CC-:B------:R-:W-:Y:S01]  /*2a6f0*/  FFMA.FTZ R216, R64, R3.reuse, -R69.reuse ;  /* 0x0000000340d87223 */ /* 0x180fe20000010845 */
[----:B------:R-:W-:Y:S02]  /*2a700*/  IMAD R64, R9, 0x2, R222 ;  /* 0x0000000209407824 */ /* 0x000fe400078e02de */
[-CC-:B------:R-:W-:Y:S06]  /*2a710*/  FFMA.FTZ R122, R45, R3.reuse, -R69.reuse ;  /* 0x000000032d7a7223 */ /* 0x180fec0000010845 */
[----:B------:R-:W4:Y:S01]  /*2a720*/  MUFU.EX2 R27, R112 ;  /* 0x00000070001b7308 */ /* 0x000f220000000800 */
[-CC-:B------:R-:W-:Y:S01]  /*2a730*/  FFMA.FTZ R92, R44, R3.reuse, -R69.reuse ;  /* 0x000000032c5c7223 */ /* 0x180fe20000010845 */
[-CC-:B------:R-:W-:Y:S01]  /*2a740*/  FFMA.FTZ R12, R25, R3.reuse, -R69.reuse ;  /* 0x00000003190c7223 */ /* 0x180fe20000010845 */
[----:B------:R-:W-:Y:S01]  /*2a750*/  LDSM.16.MT88.4 R44, [R64+0xa000] ;  /* 0x00a00000402c783b */ /* 0x000fe20000004200 */
[-CC-:B------:R-:W-:Y:S01]  /*2a760*/  FFMA.FTZ R13, R21, R3.reuse, -R69.reuse ;  /* 0x00000003150d7223 */ /* 0x180fe20000010845 */
[-CC-:B------:R-:W-:Y:S01]  /*2a770*/  FFMA.FTZ R117, R73, R3.reuse, -R69.reuse ;  /* 0x0000000349757223 */ /* 0x180fe20000010845 */
[-CC-:B------:R-:W-:Y:S01]  /*2a780*/  FFMA.FTZ R111, R57, R3.reuse, -R69.reuse ;  /* 0x00000003396f7223 */ /* 0x180fe20000010845 */
[-CC-:B------:R-:W-:Y:S01]  /*2a790*/  FFMA.FTZ R102, R53, R3.reuse, -R69.reuse ;  /* 0x0000000335667223 */ /* 0x180fe20000010845 */
[-CC-:B------:R-:W-:Y:S01]  /*2a7a0*/  FFMA.FTZ R125, R49, R3.reuse, -R69.reuse ;  /* 0x00000003317d7223 */ /* 0x180fe20000010845 */
[--C-:B------:R-:W-:Y:S01]  /*2a7b0*/  FFMA.FTZ R203, R60, R3, -R69.reuse ;  /* 0x000000033ccb7223 */ /* 0x100fe20000010845 */
[C---:B---3--:R-:W-:Y:S01]  /*2a7c0*/  FMUL.FTZ R9, R6.reuse, R157 ;  /* 0x0000009d06097220 */ /* 0x048fe20000410000 */
        /* <DEDUP_REMOVED lines=8> */
[----:B--2---:R-:W-:Y:S01]  /*2a850*/  FMNMX.FTZ R5, R7, R0, !PT ;  /* 0x0000000007057209 */ /* 0x004fe20007810000 */
[-CC-:B------:R-:W-:Y:S01]  /*2a860*/  FFMA.FTZ R7, R29, R3.reuse, -R69.reuse ;  /* 0x000000031d077223 */ /* 0x180fe20000010845 */
[-CC-:B------:R-:W-:Y:S01]  /*2a870*/  FFMA.FTZ R176, R176, R3.reuse, -R69.reuse ;  /* 0x00000003b0b07223 */ /* 0x180fe20000010845 */
[-CC-:B------:R-:W-:Y:S01]  /*2a880*/  FFMA.FTZ R130, R130, R3.reuse, -R69.reuse ;  /* 0x0000000382827223 */ /* 0x180fe20000010845 */
[-C--:B------:R-:W-:Y:S01]  /*2a890*/  FFMA.FTZ R80, R80, R3.reuse, -R69 ;  /* 0x0000000350507223 */ /* 0x080fe20000010845 */
[----:B------:R-:W2:Y:S01]  /*2a8a0*/  SHFL.BFLY PT, R0, R5, 0x1, 0x1f ;  /* 0x0c201f0005007f89 */ /* 0x000ea200000e0000 */
        /* <DEDUP_REMOVED lines=27> */
[----:B------:R-:W-:Y:S01]  /*2aa60*/  FSETP.NEU.FTZ.AND P0, PT, R0, -INF , PT ;  /* 0xff8000000000780b */ /* 0x000fe20003f1d000 */
[----:B------:R-:W-:Y:S01]  /*2aa70*/  FMUL.FTZ R70, R3, R0 ;  /* 0x0000000003467220 */ /* 0x000fe20000410000 */
[-CC-:B------:R-:W-:Y:S01]  /*2aa80*/  FFMA.FTZ R182, R182, R3.reuse, -R69.reuse ;  /* 0x00000003b6b67223 */ /* 0x180fe20000010845 */
        /* <DEDUP_REMOVED lines=17> */
[----:B------:R-:W-:Y:S01]  /*2aba0*/  FSEL R70, R70, RZ, P0 ;  /* 0x000000ff46467208 */ /* 0x000fe20000000000 */
[C---:B------:R-:W-:Y:S01]  /*2abb0*/  FMUL.FTZ R4, R6.reuse, R160 ;  /* 0x000000a006047220 */ /* 0x040fe20000410000 */
[C---:B------:R-:W-:Y:S01]  /*2abc0*/  FMUL.FTZ R8, R6.reuse, R156 ;  /* 0x0000009c06087220 */ /* 0x040fe20000410000 */
        /* <DEDUP_REMOVED lines=14> */
[----:B----4-:R-:W-:Y:S01]  /*2acb0*/  FFMA.FTZ R133, R6, R252, R27 ;  /* 0x000000fc06857223 */ /* 0x010fe2000001001b */
[----:B------:R-:W-:Y:S02]  /*2acc0*/  IMAD.IADD R148, R39, 0x1, R64 ;  /* 0x0000000127947824 */ /* 0x000fe400078e0240 */
[----:B------:R-:W-:Y:S01]  /*2acd0*/  FADD.FTZ R6, -R7, R166 ;  /* 0x000000a607067221 */ /* 0x000fe20000010100 */
[-CC-:B------:R-:W-:Y:S01]  /*2ace0*/  FFMA.FTZ R103, R11, R3.reuse, -R70.reuse ;  /* 0x000000030b677223 */ /* 0x180fe20000010846 */
[-CC-:B------:R-:W-:Y:S01]  /*2acf0*/  FFMA.FTZ R100, R23, R3.reuse, -R70.reuse ;  /* 0x0000000317647223 */ /* 0x180fe20000010846 */
[-CC-:B------:R-:W-:Y:S01]  /*2ad00*/  FFMA.FTZ R101, R19, R3.reuse, -R70.reuse ;  /* 0x0000000313657223 */ /* 0x180fe20000010846 */
[-CC-:B------:R-:W-:Y:S01]  /*2ad10*/  FFMA.FTZ R98, R15, R3.reuse, -R70.reuse ;  /* 0x000000030f627223 */ /* 0x180fe20000010846 */
[----:B------:R-:W-:Y:S01]  /*2ad20*/  FMUL.FTZ R10, R3, R6 ;  /* 0x00000006030a7220 */ /* 0x000fe20000410000 */
[----:B------:R-:W2:Y:S01]  /*2ad30*/  LDSM.16.MT88.4 R48, [R148+0xa000] ;  /* 0x00a000009430783b */ /* 0x000ea20000004200 */
[----:B------:R-:W3:Y:S01]  /*2ad40*/  MUFU.EX2 R14, R14 ;  /* 0x0000000e000e7308 */ /* 0x000ee20000000800 */
[C---:B------:R-:W-:Y:S02]  /*2ad50*/  VIADD R6, R64.reuse, 0xa000 ;  /* 0x0000a00040067836 */ /* 0x040fe40000000000 */
[-CC-:B------:R-:W-:Y:S01]  /*2ad60*/  FFMA.FTZ R126, R123, R3.reuse, -R70.reuse ;  /* 0x000000037b7e7223 */ /* 0x180fe20000010846 */
[----:B------:R-:W-:Y:S06]  /*2ad70*/  VIADD R140, R64, 0xa040 ;  /* 0x0000a040408c7836 */ /* 0x000fec0000000000 */
[----:B------:R-:W-:Y:S01]  /*2ad80*/  MUFU.EX2 R118, R118 ;  /* 0x0000007600767308 */ /* 0x000fe20000000800 */
[----:B------:R-:W-:Y:S02]  /*2ad90*/  @P2 VIADD R140, R6, 0xffffffc0 ;  /* 0xffffffc0068c2836 */ /* 0x000fe40000000000 */
[-C--:B------:R-:W-:Y:S01]  /*2ada0*/  FFMA.FTZ R112, R31, R3.reuse, -R70 ;  /* 0x000000031f707223 */ /* 0x080fe20000010846 */
[----:B------:R-:W-:Y:S06]  /*2adb0*/  IMAD.MOV.U32 R161, RZ, RZ, R18 ;  /* 0x000000ffffa17224 */ /* 0x000fec00078e0012 */
[----:B------:R-:W4:Y:S01]  /*2adc0*/  MUFU.EX2 R99, R99 ;  /* 0x0000006300637308 */ /* 0x000f220000000800 */
[----:B------:R-:W-:Y:S01]  /*2add0*/  IMAD.IADD R39, R39, 0x1, R140 ;  /* 0x0000000127277824 */ /* 0x000fe200078e028c */
[----:B------:R-:W1:Y:S01]  /*2ade0*/  LDSM.16.MT88.4 R52, [R140] ;  /* 0x000000008c34783b */ /* 0x000e620000004200 */
[-CC-:B------:R-:W-:Y:S07]  /*2adf0*/  FFMA.FTZ R149, R217, R3.reuse, -R70.reuse ;  /* 0x00000003d9957223 */ /* 0x180fee0000010846 */
[----:B------:R-:W-:Y:S01]  /*2ae00*/  MUFU.EX2 R103, R103 ;  /* 0x0000006700677308 */ /* 0x000fe20000000800 */
[--C-:B------:R-:W-:Y:S01]  /*2ae10*/  FFMA.FTZ R193, R193, R3, -R70.reuse ;  /* 0x00000003c1c17223 */ /* 0x100fe20000010846 */
[C---:B---3--:R-:W-:Y:S01]  /*2ae20*/  F2FP.F16.F32.PACK_AB R40, R14.reuse, R27 ;  /* 0x0000001b0e28723e */ /* 0x048fe200000000ff */
[----:B------:R-:W-:Y:S07]  /*2ae30*/  FADD.FTZ R133, R14, R133 ;  /* 0x000000850e857221 */ /* 0x000fee0000010000 */
[----:B------:R-:W3:Y:S01]  /*2ae40*/  MUFU.EX2 R100, R100 ;  /* 0x0000006400647308 */ /* 0x000ee20000000800 */
[-CC-:B------:R-:W-:Y:S01]  /*2ae50*/  FFMA.FTZ R181, R181, R3.reuse, -R70.reuse ;  /* 0x00000003b5b57223 */ /* 0x180fe20000010846 */
[----:B------:R-:W-:Y:S01]  /*2ae60*/  LDSM.16.MT88.4 R56, [R148+0xa800] ;  /* 0x00a800009438783b */ /* 0x000fe20000004200 */
[-CC-:B------:R-:W-:Y:S07]  /*2ae70*/  FFMA.FTZ R173, R173, R3.reuse, -R70.reuse ;  /* 0x00000003adad7223 */ /* 0x180fee0000010846 */
[----:B------:R-:W-:Y:S01]  /*2ae80*/  MUFU.EX2 R101, R101 ;  /* 0x0000006500657308 */ /* 0x000fe20000000800 */
[-CC-:B------:R-:W-:Y:S01]  /*2ae90*/  FFMA.FTZ R85, R85, R3.reuse, -R70.reuse ;  /* 0x0000000355557223 */ /* 0x180fe20000010846 */
[----:B----4-:R-:W-:Y:S01]  /*2aea0*/  F2FP.F16.F32.PACK_AB R42, R99, R118 ;  /* 0x00000076632a723e */ /* 0x010fe200000000ff */
[----:B------:R-:W-:Y:S07]  /*2aeb0*/  FADD.FTZ R118, R118, R133 ;  /* 0x0000008576767221 */ /* 0x000fee0000010000 */
[----:B------:R-:W4:Y:S01]  /*2aec0*/  MUFU.EX2 R98, R98 ;  /* 0x0000006200627308 */ /* 0x000f220000000800 */
[-CC-:B------:R-:W-:Y:S01]  /*2aed0*/  FFMA.FTZ R133, R63, R3.reuse, -R70.reuse ;  /* 0x000000033f857223 */ /* 0x180fe20000010846 */
[-CC-:B------:R-:W-:Y:S01]  /*2aee0*/  FFMA.FTZ R110, R115, R3.reuse, -R70.reuse ;  /* 0x00000003736e7223 */ /* 0x180fe20000010846 */
[-CC-:B------:R-:W-:Y:S07]  /*2aef0*/  FFMA.FTZ R115, R35, R3.reuse, -R70.reuse ;  /* 0x0000000323737223 */ /* 0x180fee0000010846 */
[----:B------:R-:W2:Y:S01]  /*2af00*/  MUFU.EX2 R38, R10 ;  /* 0x0000000a00267308 */ /* 0x000ea20000000800 */
[--C-:B------:R-:W-:Y:S01]  /*2af10*/  FFMA.FTZ R119, R119, R3, -R70.reuse ;  /* 0x0000000377777223 */ /* 0x100fe20000010846 */
[----:B---3--:R-:W-:Y:S01]  /*2af20*/  F2FP.F16.F32.PACK_AB R41, R100, R103 ;  /* 0x000000676429723e */ /* 0x008fe200000000ff */
[-CC-:B------:R-:W-:Y:S07]  /*2af30*/  FFMA.FTZ R137, R218, R3.reuse, -R70.reuse ;  /* 0x00000003da897223 */ /* 0x180fee0000010846 */
[----:B------:R-:W-:Y:S01]  /*2af40*/  MUFU.EX2 R141, R152 ;  /* 0x00000098008d7308 */ /* 0x000fe20000000800 */
[-CC-:B------:R-:W-:Y:S01]  /*2af50*/  FFMA.FTZ R199, R199, R3.reuse, -R70.reuse ;  /* 0x00000003c7c77223 */ /* 0x180fe20000010846 */
[-CC-:B------:R-:W-:Y:S01]  /*2af60*/  FFMA.FTZ R131, R131, R3.reuse, -R70.reuse ;  /* 0x0000000383837223 */ /* 0x180fe20000010846 */
[-CC-:B------:R-:W-:Y:S07]  /*2af70*/  FFMA.FTZ R107, R107, R3.reuse, -R70.reuse ;  /* 0x000000036b6b7223 */ /* 0x180fee0000010846 */
[----:B------:R3:W-:Y:S01]  /*2af80*/  MUFU.EX2 R136, R157 ;  /* 0x0000009d00887308 */ /* 0x0007e20000000800 */
[--C-:B------:R-:W-:Y:S01]  /*2af90*/  FFMA.FTZ R95, R95, R3, -R70.reuse ;  /* 0x000000035f5f7223 */ /* 0x100fe20000010846 */
[----:B----4-:R-:W-:Y:S01]  /*2afa0*/  F2FP.F16.F32.PACK_AB R43, R98, R101 ;  /* 0x00000065622b723e */ /* 0x010fe200000000ff */
[-CC-:B------:R-:W-:Y:S07]  /*2afb0*/  FFMA.FTZ R93, R93, R3.reuse, -R70.reuse ;  /* 0x000000035d5d7223 */ /* 0x180fee0000010846 */
[----:B------:R-:W-:Y:S01]  /*2afc0*/  MUFU.EX2 R145, R212 ;  /* 0x000000d400917308 */ /* 0x000fe20000000800 */
[--C-:B------:R-:W-:Y:S01]  /*2afd0*/  FFMA.FTZ R89, R89, R3, -R70.reuse ;  /* 0x0000000359597223 */ /* 0x100fe20000010846 */
[C---:B--2---:R-:W-:Y:S01]  /*2afe0*/  FMUL.FTZ R6, R38.reuse, R162 ;  /* 0x000000a226067220 */ /* 0x044fe20000410000 */
[C---:B------:R-:W-:Y:S01]  /*2aff0*/  FMUL.FTZ R7, R38.reuse, R163 ;  /* 0x000000a326077220 */ /* 0x040fe20000410000 */
[C---:B------:R-:W-:Y:S01]  /*2b000*/  FMUL.FTZ R10, R38.reuse, R158 ;  /* 0x0000009e260a7220 */ /* 0x040fe20000410000 */
[C---:B------:R-:W-:Y:S01]  /*2b010*/  FMUL.FTZ R11, R38.reuse, R159 ;  /* 0x0000009f260b7220 */ /* 0x040fe20000410000 */
[C---:B------:R-:W-:Y:S01]  /*2b020*/  FMUL.FTZ R14, R38.reuse, R154 ;  /* 0x0000009a260e7220 */ /* 0x040fe20000410000 */
[C---:B------:R-:W-:Y:S01]  /*2b030*/  FMUL.FTZ R15, R38.reuse, R155 ;  /* 0x0000009b260f7220 */ /* 0x040fe20000410000 */
[C---:B------:R-:W-:Y:S01]  /*2b040*/  FMUL.FTZ R18, R38.reuse, R150 ;  /* 0x0000009626127220 */ /* 0x040fe20000410000 */
[C---:B------:R-:W-:Y:S01]  /*2b050*/  FMUL.FTZ R19, R38.reuse, R151 ;  /* 0x0000009726137220 */ /* 0x040fe20000410000 */
[C---:B------:R-:W-:Y:S01]  /*2b060*/  HMMA.16816.F32 R4, R40.reuse, R44, R4 ;  /* 0x0000002c2804723c */ /* 0x040fe20000001804 */
[----:B------:R-:W-:Y:S01]  /*2b070*/  MUFU.EX2 R149, R149 ;  /* 0x0000009500957308 */ /* 0x000fe20000000800 */
[----:B------:R-:W2:Y:S01]  /*2b080*/  S2R R237, SR_CTAID.X ;  /* 0x0000000000ed7919 */ /* 0x000ea20000002500 */
[----:B------:R-:W-:Y:S02]  /*2b090*/  MOV R234, 0x90 ;  /* 0x0000009000ea7802 */ /* 0x000fe40000000f00 */
[C---:B------:R-:W-:Y:S01]  /*2b0a0*/  FMUL.FTZ R22, R38.reuse, R146 ;  /* 0x0000009226167220 */ /* 0x040fe20000410000 */
[C---:B------:R-:W-:Y:S01]  /*2b0b0*/  FMUL.FTZ R23, R38.reuse, R147 ;  /* 0x0000009326177220 */ /* 0x040fe20000410000 */
[C---:B------:R-:W-:Y:S01]  /*2b0c0*/  FMUL.FTZ R26, R38.reuse, R142 ;  /* 0x0000008e261a7220 */ /* 0x040fe20000410000 */
[C---:B------:R-:W-:Y:S01]  /*2b0d0*/  HMMA.16816.F32 R8, R40.reuse, R46, R8 ;  /* 0x0000002e2808723c */ /* 0x040fe20000001808 */
[----:B------:R-:W4:Y:S02]  /*2b0e0*/  LDSM.16.MT88.4 R44, [R39] ;  /* 0x00000000272c783b */ /* 0x000f240000004200 */
[----:B------:R-:W-:Y:S01]  /*2b0f0*/  MUFU.EX2 R142, R210 ;  /* 0x000000d2008e7308 */ /* 0x000fe20000000800 */
[C---:B------:R-:W-:Y:S01]  /*2b100*/  FMUL.FTZ R27, R38.reuse, R143 ;  /* 0x0000008f261b7220 */ /* 0x040fe20000410000 */
[C---:B------:R-:W-:Y:S01]  /*2b110*/  FMUL.FTZ R30, R38.reuse, R138 ;  /* 0x0000008a261e7220 */ /* 0x040fe20000410000 */
[C---:B------:R-:W-:Y:S01]  /*2b120*/  FMUL.FTZ R31, R38.reuse, R139 ;  /* 0x0000008b261f7220 */ /* 0x040fe20000410000 */
[C---:B------:R-:W-:Y:S01]  /*2b130*/  FMUL.FTZ R34, R38.reuse, R134 ;  /* 0x0000008626227220 */ /* 0x040fe20000410000 */
[C---:B------:R-:W-:Y:S01]  /*2b140*/  FMUL.FTZ R35, R38.reuse, R135 ;  /* 0x0000008726237220 */ /* 0x040fe20000410000 */
[C---:B------:R-:W-:Y:S04]  /*2b150*/  HMMA.16816.F32 R12, R40.reuse, R48, R12 ;  /* 0x00000030280c723c */ /* 0x040fe8000000180c */
[----:B------:R-:W-:Y:S01]  /*2b160*/  MUFU.EX2 R153, R206 ;  /* 0x000000ce00997308 */ /* 0x000fe20000000800 */
[----:B------:R-:W2:Y:S01]  /*2b170*/  S2R R236, SR_CTAID.Y ;  /* 0x0000000000ec7919 */ /* 0x000ea20000002600 */
[-CC-:B------:R-:W-:Y:S01]  /*2b180*/  FFMA.FTZ R150, R219, R3.reuse, -R70.reuse ;  /* 0x00000003db967223 */ /* 0x180fe20000010846 */
[-CC-:B------:R-:W-:Y:S07]  /*2b190*/  FFMA.FTZ R146, R215, R3.reuse, -R70.reuse ;  /* 0x00000003d7927223 */ /* 0x180fee0000010846 */
[----:B------:R4:W-:Y:S01]  /*2b1a0*/  MUFU.EX2 R151, R188 ;  /* 0x000000bc00977308 */ /* 0x0009e20000000800 */
[-CC-:B------:R-:W-:Y:S01]  /*2b1b0*/  FFMA.FTZ R143, R213, R3.reuse, -R70.reuse ;  /* 0x00000003d58f7223 */ /* 0x180fe20000010846 */
[-CC-:B------:R-:W-:Y:S01]  /*2b1c0*/  FFMA.FTZ R158, R211, R3.reuse, -R70.reuse ;  /* 0x00000003d39e7223 */ /* 0x180fe20000010846 */
[C---:B------:R-:W-:Y:S01]  /*2b1d0*/  HMMA.16816.F32 R16, R40.reuse, R50, R16 ;  /* 0x000000322810723c */ /* 0x040fe20000001810 */
[----:B------:R-:W2:Y:S06]  /*2b1e0*/  LDSM.16.MT88.4 R48, [R64+0xa800] ;  /* 0x00a800004030783b */ /* 0x000eac0000004200 */
[----:B------:R-:W-:Y:S01]  /*2b1f0*/  MUFU.EX2 R150, R150 ;  /* 0x0000009600967308 */ /* 0x000fe20000000800 */
[-CC-:B---3--:R-:W-:Y:S01]  /*2b200*/  FFMA.FTZ R157, R209, R3.reuse, -R70.reuse ;  /* 0x00000003d19d7223 */ /* 0x188fe20000010846 */
[-CC-:B------:R-:W-:Y:S01]  /*2b210*/  FFMA.FTZ R152, R207, R3.reuse, -R70.reuse ;  /* 0x00000003cf987223 */ /* 0x180fe20000010846 */
[-CC-:B------:R-:W-:Y:S07]  /*2b220*/  FFMA.FTZ R163, R197, R3.reuse, -R70.reuse ;  /* 0x00000003c5a37223 */ /* 0x180fee0000010846 */
[----:B------:R-:W-:Y:S01]  /*2b230*/  MUFU.EX2 R146, R146 ;  /* 0x0000009200927308 */ /* 0x000fe20000000800 */
[-CC-:B------:R-:W-:Y:S01]  /*2b240*/  FFMA.FTZ R138, R161, R3.reuse, -R70.reuse ;  /* 0x00000003a18a7223 */ /* 0x180fe20000010846 */
[C---:B-1----:R-:W-:Y:S01]  /*2b250*/  HMMA.16816.F32 R20, R40.reuse, R52, R20 ;  /* 0x000000342814723c */ /* 0x042fe20000001814 */
[----:B------:R-:W1:Y:S07]  /*2b260*/  S2R R235, SR_CTAID.Z ;  /* 0x0000000000eb7919 */ /* 0x000e6e0000002700 */
[----:B------:R-:W-:Y:S01]  /*2b270*/  MUFU.EX2 R143, R143 ;  /* 0x0000008f008f7308 */ /* 0x000fe20000000800 */
[-CC-:B------:R-:W-:Y:S01]  /*2b280*/  FFMA.FTZ R134, R231, R3.reuse, -R70.reuse ;  /* 0x00000003e7867223 */ /* 0x180fe20000010846 */
[-CC-:B------:R-:W-:Y:S01]  /*2b290*/  FFMA.FTZ R139, R223, R3.reuse, -R70.reuse ;  /* 0x00000003df8b7223 */ /* 0x180fe20000010846 */
[-CC-:B------:R-:W-:Y:S07]  /*2b2a0*/  FFMA.FTZ R155, R205, R3.reuse, -R70.reuse ;  /* 0x00000003cd9b7223 */ /* 0x180fee0000010846 */
[----:B------:R-:W-:Y:S01]  /*2b2b0*/  MUFU.EX2 R158, R158 ;  /* 0x0000009e009e7308 */ /* 0x000fe20000000800 */
[-CC-:B----4-:R-:W-:Y:S01]  /*2b2c0*/  FFMA.FTZ R188, R201, R3.reuse, -R70.reuse ;  /* 0x00000003c9bc7223 */ /* 0x190fe20000010846 */
[C---:B------:R-:W-:Y:S01]  /*2b2d0*/  HMMA.16816.F32 R24, R40.reuse, R54, R24 ;  /* 0x000000362818723c */ /* 0x040fe20000001818 */
[----:B------:R-:W3:Y:S07]  /*2b2e0*/  LDSM.16.MT88.4 R52, [R140+0x800] ;  /* 0x000800008c34783b */ /* 0x000eee0000004200 */
[----:B------:R-:W-:Y:S01]  /*2b2f0*/  MUFU.EX2 R104, R104 ;  /* 0x0000006800687308 */ /* 0x000fe20000000800 */
[-CC-:B------:R-:W-:Y:S01]  /*2b300*/  FFMA.FTZ R162, R187, R3.reuse, -R70.reuse ;  /* 0x00000003bba27223 */ /* 0x180fe20000010846 */
[----:B------:R-:W-:Y:S01]  /*2b310*/  FFMA.FTZ R103, R38, R250, R103 ;  /* 0x000000fa26677223 */ /* 0x000fe20000010067 */
[-CC-:B------:R-:W-:Y:S07]  /*2b320*/  FFMA.FTZ R77, R77, R3.reuse, -R70.reuse ;  /* 0x000000034d4d7223 */ /* 0x180fee0000010846 */
[----:B------:R-:W4:Y:S01]  /*2b330*/  MUFU.EX2 R117, R117 ;  /* 0x0000007500757308 */ /* 0x000f220000000800 */
[----:B------:R-:W-:Y:S01]  /*2b340*/  FFMA.FTZ R68, R68, R3, -R70 ;  /* 0x0000000344447223 */ /* 0x000fe20000010846 */
[----:B------:R-:W-:Y:S01]  /*2b350*/  FADD.FTZ R99, R99, R118 ;  /* 0x0000007663637221 */ /* 0x000fe20000010000 */
[C---:B------:R-:W-:Y:S07]  /*2b360*/  HMMA.16816.F32 R28, R40.reuse, R44, R28 ;  /* 0x0000002c281c723c */ /* 0x040fee000000181c */
[----:B------:R-:W-:Y:S01]  /*2b370*/  MUFU.EX2 R111, R111 ;  /* 0x0000006f006f7308 */ /* 0x000fe20000000800 */
[----:B------:R-:W-:Y:S01]  /*2b380*/  FADD.FTZ R100, R100, R103 ;  /* 0x0000006764647221 */ /* 0x000fe20000010000 */
[C---:B------:R-:W-:Y:S08]  /*2b390*/  ISETP.GT.AND P0, PT, R251.reuse, R228, PT ;  /* 0x000000e4fb00720c */ /* 0x040ff00003f04270 */
[----:B------:R-:W2:Y:S01]  /*2b3a0*/  MUFU.EX2 R102, R102 ;  /* 0x0000006600667308 */ /* 0x000ea20000000800 */
[----:B------:R-:W-:Y:S02]  /*2b3b0*/  VIADD R251, R251, 0xffffffff ;  /* 0xfffffffffbfb7836 */ /* 0x000fe40000000000 */
[----:B------:R-:W-:Y:S01]  /*2b3c0*/  FADD.FTZ R101, R101, R100 ;  /* 0x0000006465657221 */ /* 0x000fe20000010000 */
[----:B------:R-:W-:Y:S06]  /*2b3d0*/  HMMA.16816.F32 R32, R40, R46, R32 ;  /* 0x0000002e2820723c */ /* 0x000fec0000001820 */
[----:B------:R-:W-:Y:S01]  /*2b3e0*/  MUFU.EX2 R119, R119 ;  /* 0x0000007700777308 */ /* 0x000fe20000000800 */
[----:B------:R-:W1:Y:S01]  /*2b3f0*/  LDSM.16.MT88.4 R44, [R39+0x800] ;  /* 0x00080000272c783b */ /* 0x000e620000004200 */
[----:B----4-:R-:W-:Y:S01]  /*2b400*/  F2FP.F16.F32.PACK_AB R40, R117, R104 ;  /* 0x000000687528723e */ /* 0x010fe200000000ff */
[----:B------:R-:W-:Y:S07]  /*2b410*/  FADD.FTZ R98, R98, R101 ;  /* 0x0000006562627221 */ /* 0x000fee0000010000 */
[----:B------:R-:W4:Y:S10]  /*2b420*/  MUFU.EX2 R112, R112 ;  /* 0x0000007000707308 */ /* 0x000f340000000800 */
[----:B------:R-:W-:Y:S01]  /*2b430*/  MUFU.EX2 R110, R110 ;  /* 0x0000006e006e7308 */ /* 0x000fe20000000800 */
[----:B--2---:R-:W-:Y:S09]  /*2b440*/  F2FP.F16.F32.PACK_AB R42, R102, R111 ;  /* 0x0000006f662a723e */ /* 0x004ff200000000ff */
[----:B------:R-:W2:Y:S10]  /*2b450*/  MUFU.EX2 R115, R115 ;  /* 0x0000007300737308 */ /* 0x000eb40000000800 */
[----:B------:R-:W-:Y:S01]  /*2b460*/  MUFU.EX2 R157, R157 ;  /* 0x0000009d009d7308 */ /* 0x000fe20000000800 */
[C---:B----4-:R-:W-:Y:S01]  /*2b470*/  F2FP.F16.F32.PACK_AB R41, R112.reuse, R119 ;  /* 0x000000777029723e */ /* 0x050fe200000000ff */
[----:B------:R-:W-:Y:S08]  /*2b480*/  FADD.FTZ R119, R119, R98 ;  /* 0x0000006277777221 */ /* 0x000ff00000010000 */
[----:B------:R-:W-:Y:S01]  /*2b490*/  MUFU.EX2 R152, R152 ;  /* 0x0000009800987308 */ /* 0x000fe20000000800 */
[----:B------:R-:W-:Y:S09]  /*2b4a0*/  FADD.FTZ R119, R112, R119 ;  /* 0x0000007770777221 */ /* 0x000ff20000010000 */
[----:B------:R-:W-:Y:S01]  /*2b4b0*/  MUFU.EX2 R166, R203 ;  /* 0x000000cb00a67308 */ /* 0x000fe20000000800 */
[C---:B--2---:R-:W-:Y:S01]  /*2b4c0*/  F2FP.F16.F32.PACK_AB R43, R115.reuse, R110 ;  /* 0x0000006e732b723e */ /* 0x044fe200000000ff */
[----:B------:R-:W-:Y:S08]  /*2b4d0*/  FADD.FTZ R110, R110, R119 ;  /* 0x000000776e6e7221 */ /* 0x000ff00000010000 */
[----:B------:R2:W-:Y:S01]  /*2b4e0*/  MUFU.EX2 R159, R198 ;  /* 0x000000c6009f7308 */ /* 0x0005e20000000800 */
[----:B------:R-:W-:Y:S09]  /*2b4f0*/  FADD.FTZ R110, R115, R110 ;  /* 0x0000006e736e7221 */ /* 0x000ff20000010000 */
[----:B------:R-:W-:Y:S01]  /*2b500*/  MUFU.EX2 R197, R192 ;  /* 0x000000c000c57308 */ /* 0x000fe20000000800 */
[C---:B------:R-:W-:Y:S09]  /*2b510*/  HMMA.16816.F32 R4, R40.reuse, R48, R4 ;  /* 0x000000302804723c */ /* 0x040ff20000001804 */
[----:B------:R-:W-:Y:S10]  /*2b520*/  MUFU.EX2 R196, R196 ;  /* 0x000000c400c47308 */ /* 0x000ff40000000800 */
[----:B------:R-:W-:Y:S01]  /*2b530*/  MUFU.EX2 R125, R125 ;  /* 0x0000007d007d7308 */ /* 0x000fe20000000800 */
[C---:B------:R-:W-:Y:S01]  /*2b540*/  HMMA.16816.F32 R8, R40.reuse, R50, R8 ;  /* 0x000000322808723c */ /* 0x040fe20000001808 */
[----:B------:R-:W4:Y:S08]  /*2b550*/  LDSM.16.MT88.4 R48, [R64+0xb000] ;  /* 0x00b000004030783b */ /* 0x000f300000004200 */
[----:B------:R-:W4:Y:S01]  /*2b560*/  MUFU.EX2 R122, R122 ;  /* 0x0000007a007a7308 */ /* 0x000f220000000800 */
[-CC-:B--2---:R-:W-:Y:S01]  /*2b570*/  FFMA.FTZ R198, R195, R3.reuse, -R70.reuse ;  /* 0x00000003c3c67223 */ /* 0x184fe20000010846 */
[-CC-:B------:R-:W-:Y:S08]  /*2b580*/  FFMA.FTZ R195, R185, R3.reuse, -R70.reuse ;  /* 0x00000003b9c37223 */ /* 0x180ff00000010846 */
[----:B------:R-:W-:Y:S01]  /*2b590*/  MUFU.EX2 R121, R121 ;  /* 0x0000007900797308 */ /* 0x000fe20000000800 */
[C---:B------:R-:W-:Y:S09]  /*2b5a0*/  HMMA.16816.F32 R12, R40.reuse, R56, R12 ;  /* 0x00000038280c723c */ /* 0x040ff2000000180c */
[----:B------:R-:W2:Y:S10]  /*2b5b0*/  MUFU.EX2 R120, R120 ;  /* 0x0000007800787308 */ /* 0x000eb40000000800 */
[----:B------:R-:W-:Y:S01]  /*2b5c0*/  MUFU.EX2 R133, R133 ;  /* 0x0000008500857308 */ /* 0x000fe20000000800 */
[C---:B------:R-:W-:Y:S01]  /*2b5d0*/  HMMA.16816.F32 R16, R40.reuse, R58, R16 ;  /* 0x0000003a2810723c */ /* 0x040fe20000001810 */
[----:B------:R-:W2:Y:S08]  /*2b5e0*/  LDSM.16.MT88.4 R56, [R148+0xb000] ;  /* 0x00b000009438783b */ /* 0x000eb00000004200 */
[----:B------:R-:W-:Y:S10]  /*2b5f0*/  MUFU.EX2 R126, R126 ;  /* 0x0000007e007e7308 */ /* 0x000ff40000000800 */
[----:B------:R-:W-:Y:S01]  /*2b600*/  MUFU.EX2 R135, R156 ;  /* 0x0000009c00877308 */ /* 0x000fe20000000800 */
[C---:B---3--:R-:W-:Y:S03]  /*2b610*/  HMMA.16816.F32 R20, R40.reuse, R52, R20 ;  /* 0x000000342814723c */ /* 0x048fe60000001814 */
[-CC-:B------:R-:W-:Y:S01]  /*2b620*/  FFMA.FTZ R53, R61, R3.reuse, -R70.reuse ;  /* 0x000000033d357223 */ /* 0x180fe20000010846 */
[----:B------:R-:W-:Y:S01]  /*2b630*/  FFMA.FTZ R52, R124, R3, -R70 ;  /* 0x000000037c347223 */ /* 0x000fe20000010846 */
[----:B------:R-:W3:Y:S04]  /*2b640*/  LDSM.16.MT88.4 R60, [R140+0x1000] ;  /* 0x001000008c3c783b */ /* 0x000ee80000004200 */
[----:B------:R-:W-:Y:S01]  /*2b650*/  MUFU.EX2 R156, R208 ;  /* 0x000000d0009c7308 */ /* 0x000fe20000000800 */
[C---:B------:R-:W-:Y:S09]  /*2b660*/  HMMA.16816.F32 R24, R40.reuse, R54, R24 ;  /* 0x000000362818723c */ /* 0x040ff20000001818 */
[----:B------:R-:W2:Y:S10]  /*2b670*/  MUFU.EX2 R124, R53 ;  /* 0x00000035007c7308 */ /* 0x000eb40000000800 */
[----:B------:R-:W3:Y:S01]  /*2b680*/  MUFU.EX2 R123, R52 ;  /* 0x00000034007b7308 */ /* 0x000ee20000000800 */
[C---:B-1----:R-:W-:Y:S09]  /*2b690*/  HMMA.16816.F32 R28, R40.reuse, R44, R28 ;  /* 0x0000002c281c723c */ /* 0x042ff2000000181c */
[----:B------:R-:W1:Y:S10]  /*2b6a0*/  MUFU.EX2 R132, R160 ;  /* 0x000000a000847308 */ /* 0x000e740000000800 */
[----:B------:R-:W-:Y:S01]  /*2b6b0*/  MUFU.EX2 R138, R138 ;  /* 0x0000008a008a7308 */ /* 0x000fe20000000800 */
[----:B------:R-:W-:Y:S01]  /*2b6c0*/  HMMA.16816.F32 R32, R40, R46, R32 ;  /* 0x0000002e2820723c */ /* 0x000fe20000001820 */
[----:B------:R-:W1:Y:S08]  /*2b6d0*/  LDSM.16.MT88.4 R44, [R39+0x1000] ;  /* 0x00100000272c783b */ /* 0x000e700000004200 */
[----:B------:R-:W1:Y:S01]  /*2b6e0*/  MUFU.EX2 R137, R137 ;  /* 0x0000008900897308 */ /* 0x000e620000000800 */
[----:B----4-:R-:W-:Y:S02]  /*2b6f0*/  F2FP.F16.F32.PACK_AB R40, R122, R125 ;  /* 0x0000007d7a28723e */ /* 0x010fe400000000ff */
[----:B--2---:R-:W-:Y:S07]  /*2b700*/  F2FP.F16.F32.PACK_AB R42, R120, R121 ;  /* 0x00000079782a723e */ /* 0x004fee00000000ff */
[----:B------:R-:W-:Y:S01]  /*2b710*/  MUFU.EX2 R134, R134 ;  /* 0x0000008600867308 */ /* 0x000fe20000000800 */
[----:B------:R-:W-:Y:S01]  /*2b720*/  F2FP.F16.F32.PACK_AB R41, R124, R133 ;  /* 0x000000857c29723e */ /* 0x000fe200000000ff */
[----:B------:R-:W-:Y:S01]  /*2b730*/  FADD.FTZ R133, R133, R110 ;  /* 0x0000006e85857221 */ /* 0x000fe20000010000 */
[----:B---3--:R-:W-:Y:S01]  /*2b740*/  F2FP.F16.F32.PACK_AB R43, R126, R123 ;  /* 0x0000007b7e2b723e */ /* 0x008fe200000000ff */
[----:B------:R-:W-:Y:S06]  /*2b750*/  LDSM.16.MT88.4 R52, [R148+0xb800] ;  /* 0x00b800009434783b */ /* 0x000fec0000004200 */
[----:B------:R-:W2:Y:S01]  /*2b760*/  MUFU.EX2 R139, R139 ;  /* 0x0000008b008b7308 */ /* 0x000ea20000000800 */
[----:B------:R-:W-:Y:S09]  /*2b770*/  FADD.FTZ R124, R124, R133 ;  /* 0x000000857c7c7221 */ /* 0x000ff20000010000 */
[----:B------:R-:W-:Y:S01]  /*2b780*/  MUFU.EX2 R147, R216 ;  /* 0x000000d800937308 */ /* 0x000fe20000000800 */
[C---:B------:R-:W-:Y:S09]  /*2b790*/  HMMA.16816.F32 R4, R40.reuse, R48, R4 ;  /* 0x000000302804723c */ /* 0x040ff20000001804 */
[----:B------:R-:W3:Y:S01]  /*2b7a0*/  MUFU.EX2 R144, R214 ;  /* 0x000000d600907308 */ /* 0x000ee20000000800 */
[----:B------:R-:W-:Y:S09]  /*2b7b0*/  FADD.FTZ R123, R123, R124 ;  /* 0x0000007c7b7b7221 */ /* 0x000ff20000010000 */
[----:B------:R-:W-:Y:S01]  /*2b7c0*/  MUFU.EX2 R154, R204 ;  /* 0x000000cc009a7308 */ /* 0x000fe20000000800 */
[C---:B------:R-:W-:Y:S01]  /*2b7d0*/  HMMA.16816.F32 R8, R40.reuse, R50, R8 ;  /* 0x000000322808723c */ /* 0x040fe20000001808 */
[----:B------:R-:W4:Y:S08]  /*2b7e0*/  LDSM.16.MT88.4 R48, [R64+0xb800] ;  /* 0x00b800004030783b */ /* 0x000f300000004200 */
[----:B------:R-:W-:Y:S01]  /*2b7f0*/  MUFU.EX2 R155, R155 ;  /* 0x0000009b009b7308 */ /* 0x000fe20000000800 */
[----:B------:R-:W-:Y:S09]  /*2b800*/  FADD.FTZ R123, R126, R123 ;  /* 0x0000007b7e7b7221 */ /* 0x000ff20000010000 */
        /* <DEDUP_REMOVED lines=8> */
[C---:B------:R-:W-:Y:S09]  /*2b890*/  HMMA.16816.F32 R20, R40.reuse, R60, R20 ;  /* 0x0000003c2814723c */ /* 0x040ff20000001814 */
[----:B------:R-:W-:Y:S10]  /*2b8a0*/  MUFU.EX2 R163, R163 ;  /* 0x000000a300a37308 */ /* 0x000ff40000000800 */
[----:B------:R2:W-:Y:S01]  /*2b8b0*/  MUFU.EX2 R199, R194 ;  /* 0x000000c200c77308 */ /* 0x0005e20000000800 */
[C---:B------:R-:W-:Y:S01]  /*2b8c0*/  HMMA.16816.F32 R24, R40.reuse, R62, R24 ;  /* 0x0000003e2818723c */ /* 0x040fe20000001818 */
[----:B------:R-:W-:Y:S08]  /*2b8d0*/  LDSM.16.MT88.4 R60, [R140+0x2000] ;  /* 0x002000008c3c783b */ /* 0x000ff00000004200 */
[----:B------:R-:W-:Y:S10]  /*2b8e0*/  MUFU.EX2 R190, R190 ;  /* 0x000000be00be7308 */ /* 0x000ff40000000800 */
[----:B------:R-:W-:Y:S01]  /*2b8f0*/  MUFU.EX2 R198, R198 ;  /* 0x000000c600c67308 */ /* 0x000fe20000000800 */
[C---:B-1----:R-:W-:Y:S09]  /*2b900*/  HMMA.16816.F32 R28, R40.reuse, R44, R28 ;  /* 0x0000002c281c723c */ /* 0x042ff2000000181c */
[----:B------:R-:W-:Y:S01]  /*2b910*/  MUFU.EX2 R184, R184 ;  /* 0x000000b800b87308 */ /* 0x000fe20000000800 */
[----:B--2---:R-:W-:Y:S09]  /*2b920*/  FFMA.FTZ R194, R179, R3, -R70 ;  /* 0x00000003b3c27223 */ /* 0x004ff20000010846 */
[----:B------:R-:W-:Y:S01]  /*2b930*/  MUFU.EX2 R182, R182 ;  /* 0x000000b600b67308 */ /* 0x000fe20000000800 */
[----:B------:R-:W-:Y:S01]  /*2b940*/  HMMA.16816.F32 R32, R40, R46, R32 ;  /* 0x0000002e2820723c */ /* 0x000fe20000001820 */
[----:B------:R-:W1:Y:S02]  /*2b950*/  LDSM.16.MT88.4 R44, [R39+0x1800] ;  /* 0x00180000272c783b */ /* 0x000e640000004200 */
[----:B------:R-:W-:Y:S06]  /*2b960*/  F2FP.F16.F32.PACK_AB R40, R136, R141 ;  /* 0x0000008d8828723e */ /* 0x000fec00000000ff */
[----:B------:R2:W-:Y:S01]  /*2b970*/  MUFU.EX2 R185, R180 ;  /* 0x000000b400b97308 */ /* 0x0005e20000000800 */
[----:B------:R-:W-:Y:S02]  /*2b980*/  F2FP.F16.F32.PACK_AB R42, R132, R135 ;  /* 0x00000087842a723e */ /* 0x000fe400000000ff */
[----:B------:R-:W-:Y:S07]  /*2b990*/  F2FP.F16.F32.PACK_AB R41, R137, R138 ;  /* 0x0000008a8929723e */ /* 0x000fee00000000ff */
[----:B------:R-:W-:Y:S01]  /*2b9a0*/  MUFU.EX2 R179, R181 ;  /* 0x000000b500b37308 */ /* 0x000fe20000000800 */
[----:B------:R-:W-:Y:S01]  /*2b9b0*/  F2FP.F16.F32.PACK_AB R43, R139, R134 ;  /* 0x000000868b2b723e */ /* 0x000fe200000000ff */
[----:B------:R-:W-:Y:S08]  /*2b9c0*/  FADD.FTZ R138, R138, R123 ;  /* 0x0000007b8a8a7221 */ /* 0x000ff00000010000 */
[----:B------:R-:W-:Y:S01]  /*2b9d0*/  MUFU.EX2 R181, R176 ;  /* 0x000000b000b57308 */ /* 0x000fe20000000800 */
[----:B------:R-:W-:Y:S01]  /*2b9e0*/  FADD.FTZ R137, R137, R138 ;  /* 0x0000008a89897221 */ /* 0x000fe20000010000 */
[C---:B----4-:R-:W-:Y:S08]  /*2b9f0*/  HMMA.16816.F32 R4, R40.reuse, R48, R4 ;  /* 0x000000302804723c */ /* 0x050ff00000001804 */
[----:B------:R-:W-:Y:S01]  /*2ba00*/  MUFU.EX2 R194, R194 ;  /* 0x000000c200c27308 */ /* 0x000fe20000000800 */
[----:B------:R-:W-:Y:S01]  /*2ba10*/  FADD.FTZ R134, R134, R137 ;  /* 0x0000008986867221 */ /* 0x000fe20000010000 */
[----:B--2---:R-:W-:Y:S08]  /*2ba20*/  FFMA.FTZ R180, R175, R3, -R70 ;  /* 0x00000003afb47223 */ /* 0x004ff00000010846 */
[----:B------:R-:W-:Y:S01]  /*2ba30*/  MUFU.EX2 R178, R178 ;  /* 0x000000b200b27308 */ /* 0x000fe20000000800 */
[----:B------:R-:W-:Y:S01]  /*2ba40*/  FADD.FTZ R139, R139, R134 ;  /* 0x000000868b8b7221 */ /* 0x000fe20000010000 */
[C---:B------:R-:W-:Y:S01]  /*2ba50*/  HMMA.16816.F32 R8, R40.reuse, R50, R8 ;  /* 0x000000322808723c */ /* 0x040fe20000001808 */
[----:B------:R-:W2:Y:S07]  /*2ba60*/  LDSM.16.MT88.4 R48, [R64+0xc000] ;  /* 0x00c000004030783b */ /* 0x000eae0000004200 */
        /* <DEDUP_REMOVED lines=22> */
[----:B------:R-:W-:Y:S02]  /*2bbd0*/  F2FP.F16.F32.PACK_AB R42, R142, R145 ;  /* 0x000000918e2a723e */ /* 0x000fe400000000ff */
[----:B------:R-:W-:Y:S07]  /*2bbe0*/  F2FP.F16.F32.PACK_AB R40, R144, R147 ;  /* 0x000000939028723e */ /* 0x000fee00000000ff */
[----:B------:R-:W-:Y:S01]  /*2bbf0*/  MUFU.EX2 R73, R73 ;  /* 0x0000004900497308 */ /* 0x000fe20000000800 */
[----:B------:R-:W-:Y:S01]  /*2bc00*/  F2FP.F16.F32.PACK_AB R41, R149, R150 ;  /* 0x000000969529723e */ /* 0x000fe200000000ff */
[----:B------:R-:W-:Y:S01]  /*2bc10*/  FADD.FTZ R150, R150, R139 ;  /* 0x0000008b96967221 */ /* 0x000fe20000010000 */
[----:B------:R-:W-:Y:S07]  /*2bc20*/  F2FP.F16.F32.PACK_AB R43, R143, R146 ;  /* 0x000000928f2b723e */ /* 0x000fee00000000ff */
[----:B------:R-:W-:Y:S01]  /*2bc30*/  MUFU.EX2 R72, R72 ;  /* 0x0000004800487308 */ /* 0x000fe20000000800 */
[----:B------:R-:W-:Y:S09]  /*2bc40*/  FADD.FTZ R149, R149, R150 ;  /* 0x0000009695957221 */ /* 0x000ff20000010000 */
[----:B------:R-:W-:Y:S01]  /*2bc50*/  MUFU.EX2 R71, R71 ;  /* 0x0000004700477308 */ /* 0x000fe20000000800 */
[C---:B--2---:R-:W-:Y:S09]  /*2bc60*/  HMMA.16816.F32 R4, R40.reuse, R48, R4 ;  /* 0x000000302804723c */ /* 0x044ff20000001804 */
[----:B------:R-:W2:Y:S01]  /*2bc70*/  MUFU.EX2 R252, R69 ;  /* 0x0000004500fc7308 */ /* 0x000ea20000000800 */
[----:B------:R-:W-:Y:S04]  /*2bc80*/  FADD.FTZ R146, R146, R149 ;  /* 0x0000009592927221 */ /* 0x000fe80000010000 */
[----:B------:R-:W-:Y:S01]  /*2bc90*/  FADD.FTZ R143, R143, R146 ;  /* 0x000000928f8f7221 */ /* 0x000fe20000010000 */
[C---:B------:R-:W-:Y:S01]  /*2bca0*/  HMMA.16816.F32 R8, R40.reuse, R50, R8 ;  /* 0x000000322808723c */ /* 0x040fe20000001808 */
[----:B------:R-:W3:Y:S07]  /*2bcb0*/  LDSM.16.MT88.4 R48, [R64+0xc800] ;  /* 0x00c800004030783b */ /* 0x000eee0000004200 */
[C---:B----4-:R-:W-:Y:S03]  /*2bcc0*/  HMMA.16816.F32 R12, R40.reuse, R52, R12 ;  /* 0x00000034280c723c */ /* 0x050fe6000000180c */
[----:B--2---:R-:W-:Y:S05]  /*2bcd0*/  F2FP.F16.F32.PACK_AB R134, R252, R71 ;  /* 0x00000047fc86723e */ /* 0x004fea00000000ff */
[C---:B------:R-:W-:Y:S01]  /*2bce0*/  HMMA.16816.F32 R16, R40.reuse, R54, R16 ;  /* 0x000000362810723c */ /* 0x040fe20000001810 */
[----:B------:R-:W2:Y:S07]  /*2bcf0*/  LDSM.16.MT88.4 R52, [R148+0xc800] ;  /* 0x00c800009434783b */ /* 0x000eae0000004200 */
[C---:B------:R-:W-:Y:S08]  /*2bd00*/  HMMA.16816.F32 R20, R40.reuse, R60, R20 ;  /* 0x0000003c2814723c */ /* 0x040ff00000001814 */
[C---:B------:R-:W-:Y:S01]  /*2bd10*/  HMMA.16816.F32 R24, R40.reuse, R62, R24 ;  /* 0x0000003e2818723c */ /* 0x040fe20000001818 */
[----:B------:R-:W-:Y:S07]  /*2bd20*/  LDSM.16.MT88.4 R60, [R140+0x3000] ;  /* 0x003000008c3c783b */ /* 0x000fee0000004200 */
[C---:B-1----:R-:W-:Y:S08]  /*2bd30*/  HMMA.16816.F32 R28, R40.reuse, R44, R28 ;  /* 0x0000002c281c723c */ /* 0x042ff0000000181c */
[----:B------:R-:W-:Y:S01]  /*2bd40*/  HMMA.16816.F32 R32, R40, R46, R32 ;  /* 0x0000002e2820723c */ /* 0x000fe20000001820 */
[----:B------:R-:W1:Y:S02]  /*2bd50*/  LDSM.16.MT88.4 R44, [R39+0x2800] ;  /* 0x00280000272c783b */ /* 0x000e640000004200 */
[----:B------:R-:W-:Y:S02]  /*2bd60*/  F2FP.F16.F32.PACK_AB R40, R153, R156 ;  /* 0x0000009c9928723e */ /* 0x000fe400000000ff */
[----:B------:R-:W-:Y:S02]  /*2bd70*/  F2FP.F16.F32.PACK_AB R42, R151, R154 ;  /* 0x0000009a972a723e */ /* 0x000fe400000000ff */
[----:B------:R-:W-:Y:S01]  /*2bd80*/  F2FP.F16.F32.PACK_AB R41, R157, R158 ;  /* 0x0000009e9d29723e */ /* 0x000fe200000000ff */
[----:B------:R-:W-:Y:S01]  /*2bd90*/  FADD.FTZ R158, R158, R143 ;  /* 0x0000008f9e9e7221 */ /* 0x000fe20000010000 */
[----:B------:R-:W-:Y:S03]  /*2bda0*/  F2FP.F16.F32.PACK_AB R43, R155, R152 ;  /* 0x000000989b2b723e */ /* 0x000fe600000000ff */
[----:B------:R-:W-:Y:S04]  /*2bdb0*/  FADD.FTZ R157, R157, R158 ;  /* 0x0000009e9d9d7221 */ /* 0x000fe80000010000 */
[C---:B---3--:R-:W-:Y:S03]  /*2bdc0*/  HMMA.16816.F32 R4, R40.reuse, R48, R4 ;  /* 0x000000302804723c */ /* 0x048fe60000001804 */
[----:B------:R-:W-:Y:S04]  /*2bdd0*/  FADD.FTZ R152, R152, R157 ;  /* 0x0000009d98987221 */ /* 0x000fe80000010000 */
[----:B------:R-:W-:Y:S01]  /*2bde0*/  FADD.FTZ R155, R155, R152 ;  /* 0x000000989b9b7221 */ /* 0x000fe20000010000 */
[C---:B------:R-:W-:Y:S01]  /*2bdf0*/  HMMA.16816.F32 R8, R40.reuse, R50, R8 ;  /* 0x000000322808723c */ /* 0x040fe20000001808 */
[----:B------:R-:W3:Y:S07]  /*2be00*/  LDSM.16.MT88.4 R48, [R64+0xd000] ;  /* 0x00d000004030783b */ /* 0x000eee0000004200 */
[C---:B--2---:R-:W-:Y:S08]  /*2be10*/  HMMA.16816.F32 R12, R40.reuse, R52, R12 ;  /* 0x00000034280c723c */ /* 0x044ff0000000180c */
        /* <DEDUP_REMOVED lines=22> */
[C---:B------:R-:W-:Y:S03]  /*2bf80*/  HMMA.16816.F32 R20, R40.reuse, R60, R20 ;  /* 0x0000003c2814723c */ /* 0x040fe60000001814 */
[-CC-:B------:R-:W-:Y:S01]  /*2bf90*/  FFMA.FTZ R61, R191, R3.reuse, -R70.reuse ;  /* 0x00000003bf3d7223 */ /* 0x180fe20000010846 */
[----:B------:R-:W-:Y:S01]  /*2bfa0*/  FFMA.FTZ R60, R189, R3, -R70 ;  /* 0x00000003bd3c7223 */ /* 0x000fe20000010846 */
[----:B------:R-:W4:Y:S03]  /*2bfb0*/  MUFU.EX2 R191, R193 ;  /* 0x000000c100bf7308 */ /* 0x000f260000000800 */
[C---:B------:R-:W-:Y:S07]  /*2bfc0*/  HMMA.16816.F32 R24, R40.reuse, R62, R24 ;  /* 0x0000003e2818723c */ /* 0x040fee0000001818 */
[----:B------:R-:W-:Y:S10]  /*2bfd0*/  MUFU.EX2 R189, R61 ;  /* 0x0000003d00bd7308 */ /* 0x000ff40000000800 */
[----:B------:R-:W3:Y:S01]  /*2bfe0*/  MUFU.EX2 R192, R60 ;  /* 0x0000003c00c07308 */ /* 0x000ee20000000800 */
[C---:B-1----:R-:W-:Y:S09]  /*2bff0*/  HMMA.16816.F32 R28, R40.reuse, R44, R28 ;  /* 0x0000002c281c723c */ /* 0x042ff2000000181c */
[----:B------:R-:W1:Y:S01]  /*2c000*/  MUFU.EX2 R193, R186 ;  /* 0x000000ba00c17308 */ /* 0x000e620000000800 */
[----:B------:R-:W-:Y:S01]  /*2c010*/  HMMA.16816.F32 R32, R40, R46, R32 ;  /* 0x0000002e2820723c */ /* 0x000fe20000001820 */
[----:B------:R-:W1:Y:S02]  /*2c020*/  LDSM.16.MT88.4 R44, [R39+0x3800] ;  /* 0x00380000272c783b */ /* 0x000e640000004200 */
[----:B------:R-:W-:Y:S02]  /*2c030*/  F2FP.F16.F32.PACK_AB R40, R199, R196 ;  /* 0x000000c4c728723e */ /* 0x000fe400000000ff */
[----:B------:R-:W-:Y:S02]  /*2c040*/  F2FP.F16.F32.PACK_AB R42, R190, R197 ;  /* 0x000000c5be2a723e */ /* 0x000fe400000000ff */
[C---:B----4-:R-:W-:Y:S01]  /*2c050*/  F2FP.F16.F32.PACK_AB R41, R191.reuse, R198 ;  /* 0x000000c6bf29723e */ /* 0x050fe200000000ff */
[----:B------:R-:W-:Y:S01]  /*2c060*/  FADD.FTZ R198, R198, R163 ;  /* 0x000000a3c6c67221 */ /* 0x000fe20000010000 */
[C---:B---3--:R-:W-:Y:S01]  /*2c070*/  F2FP.F16.F32.PACK_AB R43, R192.reuse, R189 ;  /* 0x000000bdc02b723e */ /* 0x048fe200000000ff */
[----:B------:R-:W-:Y:S02]  /*2c080*/  LDSM.16.MT88.4 R60, [R140+0x4000] ;  /* 0x004000008c3c783b */ /* 0x000fe40000004200 */
[----:B------:R-:W-:Y:S04]  /*2c090*/  FADD.FTZ R198, R191, R198 ;  /* 0x000000c6bfc67221 */ /* 0x000fe80000010000 */
[C---:B------:R-:W-:Y:S03]  /*2c0a0*/  HMMA.16816.F32 R4, R40.reuse, R48, R4 ;  /* 0x000000302804723c */ /* 0x040fe60000001804 */
        /* <DEDUP_REMOVED lines=8> */
[-CC-:B------:R-:W-:Y:S02]  /*2c130*/  FFMA.FTZ R56, R183, R3.reuse, -R70.reuse ;  /* 0x00000003b7387223 */ /* 0x180fe40000010846 */
[----:B------:R4:W-:Y:S03]  /*2c140*/  MUFU.EX2 R183, R195 ;  /* 0x000000c300b77308 */ /* 0x0009e60000000800 */
[C---:B------:R-:W-:Y:S07]  /*2c150*/  HMMA.16816.F32 R24, R40.reuse, R58, R24 ;  /* 0x0000003a2818723c */ /* 0x040fee0000001818 */
[----:B------:R3:W2:Y:S01]  /*2c160*/  MUFU.EX2 R186, R56 ;  /* 0x0000003800ba7308 */ /* 0x0006a20000000800 */
[C---:B-1----:R-:W-:Y:S03]  /*2c170*/  HMMA.16816.F32 R28, R40.reuse, R44, R28 ;  /* 0x0000002c281c723c */ /* 0x042fe6000000181c */
[----:B----4-:R-:W-:Y:S06]  /*2c180*/  FFMA.FTZ R195, R177, R3, -R70 ;  /* 0x00000003b1c37223 */ /* 0x010fec0000010846 */
[----:B------:R1:W4:Y:S01]  /*2c190*/  MUFU.EX2 R177, R172 ;  /* 0x000000ac00b17308 */ /* 0x0003220000000800 */
[----:B---3--:R-:W-:Y:S01]  /*2c1a0*/  LDSM.16.MT88.4 R56, [R140+0x4800] ;  /* 0x004800008c38783b */ /* 0x008fe20000004200 */
[----:B------:R-:W-:Y:S08]  /*2c1b0*/  HMMA.16816.F32 R32, R40, R46, R32 ;  /* 0x0000002e2820723c */ /* 0x000ff00000001820 */
[----:B------:R-:W3:Y:S01]  /*2c1c0*/  MUFU.EX2 R175, R195 ;  /* 0x000000c300af7308 */ /* 0x000ee20000000800 */
[----:B------:R-:W-:Y:S02]  /*2c1d0*/  F2FP.F16.F32.PACK_AB R40, R184, R193 ;  /* 0x000000c1b828723e */ /* 0x000fe400000000ff */
[----:B------:R-:W-:Y:S07]  /*2c1e0*/  F2FP.F16.F32.PACK_AB R42, R185, R182 ;  /* 0x000000b6b92a723e */ /* 0x000fee00000000ff */
[----:B------:R4:W-:Y:S01]  /*2c1f0*/  MUFU.EX2 R195, R170 ;  /* 0x000000aa00c37308 */ /* 0x0009e20000000800 */
[----:B--2---:R-:W-:Y:S01]  /*2c200*/  F2FP.F16.F32.PACK_AB R41, R186, R183 ;  /* 0x000000b7ba29723e */ /* 0x004fe200000000ff */
[----:B------:R-:W2:Y:S01]  /*2c210*/  LDSM.16.MT88.4 R44, [R39+0x4000] ;  /* 0x00400000272c783b */ /* 0x000ea20000004200 */
[----:B------:R-:W-:Y:S01]  /*2c220*/  F2FP.F16.F32.PACK_AB R43, R194, R179 ;  /* 0x000000b3c22b723e */ /* 0x000fe200000000ff */
[----:B------:R-:W-:Y:S01]  /*2c230*/  FADD.FTZ R183, R183, R192 ;  /* 0x000000c0b7b77221 */ /* 0x000fe20000010000 */
[-CC-:B-1----:R-:W-:Y:S01]  /*2c240*/  FFMA.FTZ R172, R169, R3.reuse, -R70.reuse ;  /* 0x00000003a9ac7223 */ /* 0x182fe20000010846 */
[-C--:B------:R-:W-:Y:S04]  /*2c250*/  FFMA.FTZ R169, R113, R3.reuse, -R70 ;  /* 0x0000000371a97223 */ /* 0x080fe80000010846 */
[----:B------:R-:W-:Y:S01]  /*2c260*/  MUFU.EX2 R113, R106 ;  /* 0x0000006a00717308 */ /* 0x000fe20000000800 */
[----:B------:R-:W-:Y:S01]  /*2c270*/  FADD.FTZ R186, R186, R183 ;  /* 0x000000b7baba7221 */ /* 0x000fe20000010000 */
[C---:B------:R-:W-:Y:S08]  /*2c280*/  HMMA.16816.F32 R4, R40.reuse, R48, R4 ;  /* 0x000000302804723c */ /* 0x040ff00000001804 */
[----:B------:R-:W-:Y:S01]  /*2c290*/  MUFU.EX2 R172, R172 ;  /* 0x000000ac00ac7308 */ /* 0x000fe20000000800 */
[----:B------:R-:W-:Y:S01]  /*2c2a0*/  FADD.FTZ R179, R179, R186 ;  /* 0x000000bab3b37221 */ /* 0x000fe20000010000 */
[-CC-:B----4-:R-:W-:Y:S08]  /*2c2b0*/  FFMA.FTZ R170, R109, R3.reuse, -R70.reuse ;  /* 0x000000036daa7223 */ /* 0x190ff00000010846 */
[----:B------:R-:W-:Y:S01]  /*2c2c0*/  MUFU.EX2 R109, R169 ;  /* 0x000000a9006d7308 */ /* 0x000fe20000000800 */
[----:B------:R-:W-:Y:S01]  /*2c2d0*/  FADD.FTZ R194, R194, R179 ;  /* 0x000000b3c2c27221 */ /* 0x000fe20000010000 */
[C---:B------:R-:W-:Y:S01]  /*2c2e0*/  HMMA.16816.F32 R8, R40.reuse, R50, R8 ;  /* 0x000000322808723c */ /* 0x040fe20000001808 */
[----:B------:R-:W1:Y:S07]  /*2c2f0*/  LDSM.16.MT88.4 R48, [R64+0xe800] ;  /* 0x00e800004030783b */ /* 0x000e6e0000004200 */
[----:B------:R-:W-:Y:S01]  /*2c300*/  MUFU.EX2 R170, R170 ;  /* 0x000000aa00aa7308 */ /* 0x000fe20000000800 */
[C---:B------:R-:W-:Y:S08]  /*2c310*/  HMMA.16816.F32 R12, R40.reuse, R52, R12 ;  /* 0x00000034280c723c */ /* 0x040ff0000000180c */
[C---:B------:R-:W-:Y:S01]  /*2c320*/  HMMA.16816.F32 R16, R40.reuse, R54, R16 ;  /* 0x000000362810723c */ /* 0x040fe20000001810 */
[----:B------:R-:W4:Y:S07]  /*2c330*/  LDSM.16.MT88.4 R52, [R148+0xe800] ;  /* 0x00e800009434783b */ /* 0x000f2e0000004200 */
[C---:B------:R-:W-:Y:S03]  /*2c340*/  HMMA.16816.F32 R20, R40.reuse, R60, R20 ;  /* 0x0000003c2814723c */ /* 0x040fe60000001814 */
[----:B------:R-:W-:Y:S02]  /*2c350*/  FFMA.FTZ R60, R171, R3, -R70 ;  /* 0x00000003ab3c7223 */ /* 0x000fe40000010846 */
[----:B------:R-:W-:Y:S03]  /*2c360*/  MUFU.EX2 R171, R173 ;  /* 0x000000ad00ab7308 */ /* 0x000fe60000000800 */
[C---:B------:R-:W-:Y:S07]  /*2c370*/  HMMA.16816.F32 R24, R40.reuse, R62, R24 ;  /* 0x0000003e2818723c */ /* 0x040fee0000001818 */
[----:B------:R3:W1:Y:S10]  /*2c380*/  MUFU.EX2 R176, R60 ;  /* 0x0000003c00b07308 */ /* 0x0006740000000800 */
[----:B------:R-:W4:Y:S01]  /*2c390*/  MUFU.EX2 R173, R130 ;  /* 0x0000008200ad7308 */ /* 0x000f220000000800 */
[C---:B--2---:R-:W-:Y:S01]  /*2c3a0*/  HMMA.16816.F32 R28, R40.reuse, R44, R28 ;  /* 0x0000002c281c723c */ /* 0x044fe2000000181c */
[----:B---3--:R-:W-:Y:S07]  /*2c3b0*/  LDSM.16.MT88.4 R60, [R140+0x5000] ;  /* 0x005000008c3c783b */ /* 0x008fee0000004200 */
[----:B------:R-:W-:Y:S03]  /*2c3c0*/  HMMA.16816.F32 R32, R40, R46, R32 ;  /* 0x0000002e2820723c */ /* 0x000fe60000001820 */
[----:B------:R-:W-:Y:S02]  /*2c3d0*/  F2FP.F16.F32.PACK_AB R40, R181, R178 ;  /* 0x000000b2b528723e */ /* 0x000fe400000000ff */
[----:B------:R-:W-:Y:S02]  /*2c3e0*/  F2FP.F16.F32.PACK_AB R42, R177, R174 ;  /* 0x000000aeb12a723e */ /* 0x000fe400000000ff */
[----:B------:R-:W-:Y:S01]  /*2c3f0*/  F2FP.F16.F32.PACK_AB R41, R180, R175 ;  /* 0x000000afb429723e */ /* 0x000fe200000000ff */
[----:B------:R-:W2:Y:S01]  /*2c400*/  LDSM.16.MT88.4 R44, [R39+0x4800] ;  /* 0x00480000272c783b */ /* 0x000ea20000004200 */
[----:B-1----:R-:W-:Y:S01]  /*2c410*/  F2FP.F16.F32.PACK_AB R43, R176, R171 ;  /* 0x000000abb02b723e */ /* 0x002fe200000000ff */
[----:B------:R-:W-:Y:S04]  /*2c420*/  FADD.FTZ R175, R175, R194 ;  /* 0x000000c2afaf7221 */ /* 0x000fe80000010000 */
[----:B------:R-:W-:Y:S02]  /*2c430*/  FADD.FTZ R180, R180, R175 ;  /* 0x000000afb4b47221 */ /* 0x000fe40000010000 */
[C---:B------:R-:W-:Y:S08]  /*2c440*/  HMMA.16816.F32 R4, R40.reuse, R48, R4 ;  /* 0x000000302804723c */ /* 0x040ff00000001804 */
[C---:B------:R-:W-:Y:S01]  /*2c450*/  HMMA.16816.F32 R8, R40.reuse, R50, R8 ;  /* 0x000000322808723c */ /* 0x040fe20000001808 */
[----:B------:R-:W1:Y:S07]  /*2c460*/  LDSM.16.MT88.4 R48, [R64+0xf000] ;  /* 0x00f000004030783b */ /* 0x000e6e0000004200 */
[C---:B----4-:R-:W-:Y:S08]  /*2c470*/  HMMA.16816.F32 R12, R40.reuse, R52, R12 ;  /* 0x00000034280c723c */ /* 0x050ff0000000180c */
[C---:B------:R-:W-:Y:S01]  /*2c480*/  HMMA.16816.F32 R16, R40.reuse, R54, R16 ;  /* 0x000000362810723c */ /* 0x040fe20000001810 */
[----:B------:R-:W3:Y:S07]  /*2c490*/  LDSM.16.MT88.4 R52, [R148+0xf000] ;  /* 0x00f000009434783b */ /* 0x000eee0000004200 */
[C---:B------:R-:W-:Y:S03]  /*2c4a0*/  HMMA.16816.F32 R20, R40.reuse, R56, R20 ;  /* 0x000000382814723c */ /* 0x040fe60000001814 */
[-CC-:B------:R-:W-:Y:S01]  /*2c4b0*/  FFMA.FTZ R57, R129, R3.reuse, -R70.reuse ;  /* 0x0000000381397223 */ /* 0x180fe20000010846 */
[--C-:B------:R-:W-:Y:S01]  /*2c4c0*/  FFMA.FTZ R56, R127, R3, -R70.reuse ;  /* 0x000000037f387223 */ /* 0x100fe20000010846 */
[----:B------:R-:W4:Y:S03]  /*2c4d0*/  MUFU.EX2 R129, R131 ;  /* 0x0000008300817308 */ /* 0x000f260000000800 */
[C---:B------:R-:W-:Y:S07]  /*2c4e0*/  HMMA.16816.F32 R24, R40.reuse, R58, R24 ;  /* 0x0000003a2818723c */ /* 0x040fee0000001818 */
[----:B------:R-:W-:Y:S10]  /*2c4f0*/  MUFU.EX2 R127, R57 ;  /* 0x00000039007f7308 */ /* 0x000ff40000000800 */
[----:B------:R-:W1:Y:S01]  /*2c500*/  MUFU.EX2 R130, R56 ;  /* 0x0000003800827308 */ /* 0x000e620000000800 */
[C---:B--2---:R-:W-:Y:S09]  /*2c510*/  HMMA.16816.F32 R28, R40.reuse, R44, R28 ;  /* 0x0000002c281c723c */ /* 0x044ff2000000181c */
[----:B------:R2:W3:Y:S01]  /*2c520*/  MUFU.EX2 R131, R114 ;  /* 0x0000007200837308 */ /* 0x0004e20000000800 */
[----:B------:R-:W-:Y:S01]  /*2c530*/  HMMA.16816.F32 R32, R40, R46, R32 ;  /* 0x0000002e2820723c */ /* 0x000fe20000001820 */
[----:B------:R-:W3:Y:S02]  /*2c540*/  LDSM.16.MT88.4 R44, [R39+0x5000] ;  /* 0x00500000272c783b */ /* 0x000ee40000004200 */
[----:B------:R-:W-:Y:S02]  /*2c550*/  F2FP.F16.F32.PACK_AB R40, R168, R195 ;  /* 0x000000c3a828723e */ /* 0x000fe400000000ff */
[----:B------:R-:W-:Y:S02]  /*2c560*/  F2FP.F16.F32.PACK_AB R42, R128, R173 ;  /* 0x000000ad802a723e */ /* 0x000fe400000000ff */
[----:B----4-:R-:W-:Y:S01]  /*2c570*/  F2FP.F16.F32.PACK_AB R41, R129, R172 ;  /* 0x000000ac8129723e */ /* 0x010fe200000000ff */
[--C-:B--2---:R-:W-:Y:S01]  /*2c580*/  FFMA.FTZ R114, R105, R3, -R70.reuse ;  /* 0x0000000369727223 */ /* 0x104fe20000010846 */
[----:B-1----:R-:W-:Y:S01]  /*2c590*/  F2FP.F16.F32.PACK_AB R43, R130, R127 ;  /* 0x0000007f822b723e */ /* 0x002fe200000000ff */
[----:B------:R-:W-:Y:S01]  /*2c5a0*/  LDSM.16.MT88.4 R56, [R140+0x5800] ;  /* 0x005800008c38783b */ /* 0x000fe20000004200 */
[----:B------:R-:W-:Y:S10]  /*2c5b0*/  MUFU.EX2 R105, R107 ;  /* 0x0000006b00697308 */ /* 0x000ff40000000800 */
[----:B------:R-:W1:Y:S01]  /*2c5c0*/  MUFU.EX2 R114, R114 ;  /* 0x0000007200727308 */ /* 0x000e620000000800 */
[C---:B------:R-:W-:Y:S09]  /*2c5d0*/  HMMA.16816.F32 R4, R40.reuse, R48, R4 ;  /* 0x000000302804723c */ /* 0x040ff20000001804 */
[----:B------:R-:W2:Y:S01]  /*2c5e0*/  MUFU.EX2 R107, R94 ;  /* 0x0000005e006b7308 */ /* 0x000ea20000000800 */
[C---:B------:R-:W-:Y:S01]  /*2c5f0*/  HMMA.16816.F32 R8, R40.reuse, R50, R8 ;  /* 0x000000322808723c */ /* 0x040fe20000001808 */
[----:B------:R-:W4:Y:S07]  /*2c600*/  LDSM.16.MT88.4 R48, [R64+0xf800] ;  /* 0x00f800004030783b */ /* 0x000f2e0000004200 */
[C---:B---3--:R-:W-:Y:S08]  /*2c610*/  HMMA.16816.F32 R12, R40.reuse, R52, R12 ;  /* 0x00000034280c723c */ /* 0x048ff0000000180c */
[C---:B------:R-:W-:Y:S01]  /*2c620*/  HMMA.16816.F32 R16, R40.reuse, R54, R16 ;  /* 0x000000362810723c */ /* 0x040fe20000001810 */
[----:B------:R-:W3:Y:S07]  /*2c630*/  LDSM.16.MT88.4 R52, [R148+0xf800] ;  /* 0x00f800009434783b */ /* 0x000eee0000004200 */
[C---:B------:R-:W-:Y:S08]  /*2c640*/  HMMA.16816.F32 R20, R40.reuse, R60, R20 ;  /* 0x0000003c2814723c */ /* 0x040ff00000001814 */
[C---:B------:R-:W-:Y:S01]  /*2c650*/  HMMA.16816.F32 R24, R40.reuse, R62, R24 ;  /* 0x0000003e2818723c */ /* 0x040fe20000001818 */
[----:B------:R-:W2:Y:S07]  /*2c660*/  LDSM.16.MT88.4 R60, [R39+0x5800] ;  /* 0x00580000273c783b */ /* 0x000eae0000004200 */
[C---:B------:R-:W-:Y:S08]  /*2c670*/  HMMA.16816.F32 R28, R40.reuse, R44, R28 ;  /* 0x0000002c281c723c */ /* 0x040ff0000000181c */
[----:B------:R-:W-:Y:S01]  /*2c680*/  HMMA.16816.F32 R32, R40, R46, R32 ;  /* 0x0000002e2820723c */ /* 0x000fe20000001820 */
[----:B------:R-:W2:Y:S02]  /*2c690*/  LDSM.16.MT88.4 R44, [R64+0x10000] ;  /* 0x01000000402c783b */ /* 0x000ea40000004200 */
[----:B------:R-:W-:Y:S02]  /*2c6a0*/  F2FP.F16.F32.PACK_AB R40, R131, R116 ;  /* 0x000000748328723e */ /* 0x000fe400000000ff */
[----:B------:R-:W-:Y:S02]  /*2c6b0*/  F2FP.F16.F32.PACK_AB R42, R113, R108 ;  /* 0x0000006c712a723e */ /* 0x000fe400000000ff */
[----:B------:R-:W-:Y:S02]  /*2c6c0*/  F2FP.F16.F32.PACK_AB R41, R170, R109 ;  /* 0x0000006daa29723e */ /* 0x000fe400000000ff */
[----:B-1----:R-:W-:Y:S07]  /*2c6d0*/  F2FP.F16.F32.PACK_AB R43, R114, R105 ;  /* 0x00000069722b723e */ /* 0x002fee00000000ff */
[C---:B----4-:R-:W-:Y:S08]  /*2c6e0*/  HMMA.16816.F32 R4, R40.reuse, R48, R4 ;  /* 0x000000302804723c */ /* 0x050ff00000001804 */
[C---:B------:R-:W-:Y:S01]  /*2c6f0*/  HMMA.16816.F32 R8, R40.reuse, R50, R8 ;  /* 0x000000322808723c */ /* 0x040fe20000001808 */
[----:B------:R-:W1:Y:S07]  /*2c700*/  LDSM.16.MT88.4 R48, [R148+0x10000] ;  /* 0x010000009430783b */ /* 0x000e6e0000004200 */
[C---:B---3--:R-:W-:Y:S03]  /*2c710*/  HMMA.16816.F32 R12, R40.reuse, R52, R12 ;  /* 0x00000034280c723c */ /* 0x048fe6000000180c */
[-CC-:B------:R-:W-:Y:S02]  /*2c720*/  FFMA.FTZ R52, R97, R3.reuse, -R70.reuse ;  /* 0x0000000361347223 */ /* 0x180fe40000010846 */
[----:B------:R-:W3:Y:S03]  /*2c730*/  MUFU.EX2 R97, R90 ;  /* 0x0000005a00617308 */ /* 0x000ee60000000800 */
[C---:B------:R-:W-:Y:S08]  /*2c740*/  HMMA.16816.F32 R16, R40.reuse, R54, R16 ;  /* 0x000000362810723c */ /* 0x040ff00000001810 */
[C---:B------:R-:W-:Y:S01]  /*2c750*/  HMMA.16816.F32 R20, R40.reuse, R56, R20 ;  /* 0x000000382814723c */ /* 0x040fe20000001814 */
[----:B------:R4:W1:Y:S02]  /*2c760*/  MUFU.EX2 R57, R52 ;  /* 0x0000003400397308 */ /* 0x0008640000000800 */
[-CC-:B------:R-:W-:Y:S05]  /*2c770*/  FFMA.FTZ R56, R91, R3.reuse, -R70.reuse ;  /* 0x000000035b387223 */ /* 0x180fea0000010846 */
[C---:B------:R-:W-:Y:S03]  /*2c780*/  HMMA.16816.F32 R24, R40.reuse, R58, R24 ;  /* 0x0000003a2818723c */ /* 0x040fe60000001818 */
[----:B------:R-:W-:Y:S01]  /*2c790*/  MUFU.EX2 R59, R93 ;  /* 0x0000005d003b7308 */ /* 0x000fe20000000800 */
[----:B------:R-:W-:Y:S09]  /*2c7a0*/  FADD.FTZ R58, R104, R99 ;  /* 0x00000063683a7221 */ /* 0x000ff20000010000 */
[----:B------:R-:W1:Y:S01]  /*2c7b0*/  MUFU.EX2 R56, R56 ;  /* 0x0000003800387308 */ /* 0x000e620000000800 */
[----:B----4-:R-:W4:Y:S01]  /*2c7c0*/  LDSM.16.MT88.4 R52, [R140+0x6000] ;  /* 0x006000008c34783b */ /* 0x010f220000004200 */
[C---:B--2---:R-:W-:Y:S08]  /*2c7d0*/  HMMA.16816.F32 R28, R40.reuse, R60, R28 ;  /* 0x0000003c281c723c */ /* 0x044ff0000000181c */
[----:B------:R-:W2:Y:S01]  /*2c7e0*/  MUFU.EX2 R61, R86 ;  /* 0x00000056003d7308 */ /* 0x000ea20000000800 */
[-C--:B------:R-:W-:Y:S01]  /*2c7f0*/  FFMA.FTZ R60, R83, R3.reuse, -R70 ;  /* 0x00000003533c7223 */ /* 0x080fe20000010846 */
[----:B------:R-:W-:Y:S08]  /*2c800*/  FADD.FTZ R58, R117, R58 ;  /* 0x0000003a753a7221 */ /* 0x000ff00000010000 */
[----:B------:R-:W-:Y:S01]  /*2c810*/  MUFU.EX2 R83, R85 ;  /* 0x0000005500537308 */ /* 0x000fe20000000800 */
[----:B------:R-:W-:Y:S09]  /*2c820*/  HMMA.16816.F32 R32, R40, R62, R32 ;  /* 0x0000003e2820723c */ /* 0x000ff20000001820 */
[----:B------:R-:W-:Y:S01]  /*2c830*/  MUFU.EX2 R85, R80 ;  /* 0x0000005000557308 */ /* 0x000fe20000000800 */
[----:B------:R-:W-:Y:S01]  /*2c840*/  F2FP.F16.F32.PACK_AB R40, R107, R96 ;  /* 0x000000606b28723e */ /* 0x000fe200000000ff */
[----:B------:R-:W-:Y:S01]  /*2c850*/  FFMA.FTZ R62, R79, R3, -R70 ;  /* 0x000000034f3e7223 */ /* 0x000fe20000010846 */
[----:B---3--:R-:W-:Y:S07]  /*2c860*/  F2FP.F16.F32.PACK_AB R42, R97, R92 ;  /* 0x0000005c612a723e */ /* 0x008fee00000000ff */
[----:B------:R3:W2:Y:S01]  /*2c870*/  MUFU.EX2 R63, R82 ;  /* 0x00000052003f7308 */ /* 0x0006a20000000800 */
[----:B-1----:R-:W-:Y:S01]  /*2c880*/  F2FP.F16.F32.PACK_AB R41, R38, R57 ;  /* 0x000000392629723e */ /* 0x002fe200000000ff */
[----:B------:R-:W-:Y:S01]  /*2c890*/  FADD.FTZ R111, R111, R58 ;  /* 0x0000003a6f6f7221 */ /* 0x000fe20000010000 */
[----:B------:R-:W-:Y:S07]  /*2c8a0*/  F2FP.F16.F32.PACK_AB R43, R56, R59 ;  /* 0x0000003b382b723e */ /* 0x000fee00000000ff */
[----:B------:R-:W-:Y:S01]  /*2c8b0*/  MUFU.EX2 R60, R60 ;  /* 0x0000003c003c7308 */ /* 0x000fe20000000800 */
[-C--:B------:R-:W-:Y:S01]  /*2c8c0*/  FFMA.FTZ R58, R87, R3.reuse, -R70 ;  /* 0x00000003573a7223 */ /* 0x080fe20000010846 */
[----:B------:R-:W-:Y:S08]  /*2c8d0*/  FADD.FTZ R102, R102, R111 ;  /* 0x0000006f66667221 */ /* 0x000ff00000010000 */
[----:B------:R-:W-:Y:S01]  /*2c8e0*/  MUFU.EX2 R87, R89 ;  /* 0x0000005900577308 */ /* 0x000fe20000000800 */
[C---:B------:R-:W-:Y:S09]  /*2c8f0*/  HMMA.16816.F32 R4, R40.reuse, R44, R4 ;  /* 0x0000002c2804723c */ /* 0x040ff20000001804 */
[----:B------:R-:W1:Y:S01]  /*2c900*/  MUFU.EX2 R58, R58 ;  /* 0x0000003a003a7308 */ /* 0x000e620000000800 */
[----:B------:R-:W-:Y:S01]  /*2c910*/  FADD.FTZ R125, R125, R102 ;  /* 0x000000667d7d7221 */ /* 0x000fe20000010000 */
[-C--:B---3--:R-:W-:Y:S08]  /*2c920*/  FFMA.FTZ R82, R81, R3.reuse, -R70 ;  /* 0x0000000351527223 */ /* 0x088ff00000010846 */
[----:B------:R3:W1:Y:S01]  /*2c930*/  MUFU.EX2 R81, R74 ;  /* 0x0000004a00517308 */ /* 0x0006620000000800 */
[----:B------:R-:W-:Y:S01]  /*2c940*/  FADD.FTZ R122, R122, R125 ;  /* 0x0000007d7a7a7221 */ /* 0x000fe20000010000 */
[C---:B------:R-:W-:Y:S01]  /*2c950*/  HMMA.16816.F32 R8, R40.reuse, R46, R8 ;  /* 0x0000002e2808723c */ /* 0x040fe20000001808 */
[----:B------:R-:W2:Y:S07]  /*2c960*/  LDSM.16.MT88.4 R44, [R39+0x6000] ;  /* 0x00600000272c783b */ /* 0x000eae0000004200 */
[----:B------:R-:W-:Y:S01]  /*2c970*/  MUFU.EX2 R79, R82 ;  /* 0x00000052004f7308 */ /* 0x000fe20000000800 */
[----:B------:R-:W-:Y:S09]  /*2c980*/  FADD.FTZ R121, R121, R122 ;  /* 0x0000007a79797221 */ /* 0x000ff20000010000 */
[----:B------:R-:W1:Y:S01]  /*2c990*/  MUFU.EX2 R62, R62 ;  /* 0x0000003e003e7308 */ /* 0x000e620000000800 */
[----:B------:R-:W-:Y:S01]  /*2c9a0*/  FADD.FTZ R120, R120, R121 ;  /* 0x0000007978787221 */ /* 0x000fe20000010000 */
[C---:B------:R-:W-:Y:S03]  /*2c9b0*/  HMMA.16816.F32 R12, R40.reuse, R48, R12 ;  /* 0x00000030280c723c */ /* 0x040fe6000000180c */
[----:B------:R-:W-:Y:S01]  /*2c9c0*/  FADD.FTZ R141, R141, R120 ;  /* 0x000000788d8d7221 */ /* 0x000fe20000010000 */
[----:B---3--:R-:W-:Y:S04]  /*2c9d0*/  FFMA.FTZ R74, R75, R3, -R70 ;  /* 0x000000034b4a7223 */ /* 0x008fe80000010846 */
[----:B------:R-:W-:Y:S01]  /*2c9e0*/  MUFU.EX2 R75, R77 ;  /* 0x0000004d004b7308 */ /* 0x000fe20000000800 */
[----:B------:R-:W-:Y:S01]  /*2c9f0*/  FADD.FTZ R136, R136, R141 ;  /* 0x0000008d88887221 */ /* 0x000fe20000010000 */
[C---:B------:R-:W-:Y:S01]  /*2ca00*/  HMMA.16816.F32 R16, R40.reuse, R50, R16 ;  /* 0x000000322810723c */ /* 0x040fe20000001810 */
[----:B------:R-:W3:Y:S07]  /*2ca10*/  LDSM.16.MT88.4 R48, [R64+0x10800] ;  /* 0x010800004030783b */ /* 0x000eee0000004200 */
[----:B------:R-:W3:Y:S01]  /*2ca20*/  MUFU.EX2 R74, R74 ;  /* 0x0000004a004a7308 */ /* 0x000ee20000000800 */
[----:B------:R-:W-:Y:S04]  /*2ca30*/  FADD.FTZ R135, R135, R136 ;  /* 0x0000008887877221 */ /* 0x000fe80000010000 */
[----:B------:R-:W-:Y:S01]  /*2ca40*/  FADD.FTZ R132, R132, R135 ;  /* 0x0000008784847221 */ /* 0x000fe20000010000 */
[C---:B----4-:R-:W-:Y:S03]  /*2ca50*/  HMMA.16816.F32 R20, R40.reuse, R52, R20 ;  /* 0x000000342814723c */ /* 0x050fe60000001814 */
[----:B------:R-:W-:Y:S01]  /*2ca60*/  FADD.FTZ R147, R147, R132 ;  /* 0x0000008493937221 */ /* 0x000fe20000010000 */
[----:B------:R-:W-:Y:S03]  /*2ca70*/  F2FP.F16.F32.PACK_AB R132, R72, R73 ;  /* 0x000000494884723e */ /* 0x000fe600000000ff */
[----:B------:R-:W-:Y:S01]  /*2ca80*/  FADD.FTZ R144, R144, R147 ;  /* 0x0000009390907221 */ /* 0x000fe20000010000 */
[C---:B------:R-:W-:Y:S01]  /*2ca90*/  HMMA.16816.F32 R24, R40.reuse, R54, R24 ;  /* 0x000000362818723c */ /* 0x040fe20000001818 */
[----:B------:R-:W4:Y:S02]  /*2caa0*/  LDSM.16.MT88.4 R52, [R148+0x10800] ;  /* 0x010800009434783b */ /* 0x000f240000004200 */
[----:B------:R-:W-:Y:S04]  /*2cab0*/  FADD.FTZ R145, R145, R144 ;  /* 0x0000009091917221 */ /* 0x000fe80000010000 */
[----:B------:R-:W-:Y:S01]  /*2cac0*/  FADD.FTZ R145, R142, R145 ;  /* 0x000000918e917221 */ /* 0x000fe20000010000 */
[C---:B--2---:R-:W-:Y:S03]  /*2cad0*/  HMMA.16816.F32 R28, R40.reuse, R44, R28 ;  /* 0x0000002c281c723c */ /* 0x044fe6000000181c */
[----:B------:R-:W-:Y:S04]  /*2cae0*/  FADD.FTZ R156, R156, R145 ;  /* 0x000000919c9c7221 */ /* 0x000fe80000010000 */
[----:B------:R-:W-:Y:S01]  /*2caf0*/  FADD.FTZ R153, R153, R156 ;  /* 0x0000009c99997221 */ /* 0x000fe20000010000 */
[----:B------:R-:W-:Y:S01]  /*2cb00*/  HMMA.16816.F32 R32, R40, R46, R32 ;  /* 0x0000002e2820723c */ /* 0x000fe20000001820 */
[----:B------:R-:W2:Y:S02]  /*2cb10*/  LDSM.16.MT88.4 R44, [R140+0x6800] ;  /* 0x006800008c2c783b */ /* 0x000ea40000004200 */
[----:B------:R-:W-:Y:S01]  /*2cb20*/  F2FP.F16.F32.PACK_AB R40, R61, R88 ;  /* 0x000000583d28723e */ /* 0x000fe200000000ff */
[----:B------:R-:W-:Y:S01]  /*2cb30*/  FADD.FTZ R154, R154, R153 ;  /* 0x000000999a9a7221 */ /* 0x000fe20000010000 */
[----:B------:R-:W-:Y:S02]  /*2cb40*/  F2FP.F16.F32.PACK_AB R42, R63, R84 ;  /* 0x000000543f2a723e */ /* 0x000fe400000000ff */
[----:B-1----:R-:W-:Y:S01]  /*2cb50*/  F2FP.F16.F32.PACK_AB R41, R58, R87 ;  /* 0x000000573a29723e */ /* 0x002fe200000000ff */
[----:B------:R-:W-:Y:S01]  /*2cb60*/  FADD.FTZ R151, R151, R154 ;  /* 0x0000009a97977221 */ /* 0x000fe20000010000 */
[----:B------:R-:W-:Y:S03]  /*2cb70*/  F2FP.F16.F32.PACK_AB R43, R60, R83 ;  /* 0x000000533c2b723e */ /* 0x000fe600000000ff */
[----:B------:R-:W-:Y:S04]  /*2cb80*/  FADD.FTZ R166, R166, R151 ;  /* 0x00000097a6a67221 */ /* 0x000fe80000010000 */
[C---:B---3--:R-:W-:Y:S03]  /*2cb90*/  HMMA.16816.F32 R4, R40.reuse, R48, R4 ;  /* 0x000000302804723c */ /* 0x048fe60000001804 */
[----:B------:R-:W-:Y:S01]  /*2cba0*/  FADD.FTZ R161, R161, R166 ;  /* 0x000000a6a1a17221 */ /* 0x000fe20000010000 */
[----:B------:R-:W-:Y:S03]  /*2cbb0*/  IMAD.MOV.U32 R166, RZ, RZ, R0 ;  /* 0x000000ffffa67224 */ /* 0x000fe600078e0000 */
[----:B------:R-:W-:Y:S01]  /*2cbc0*/  FADD.FTZ R160, R160, R161 ;  /* 0x000000a1a0a07221 */ /* 0x000fe20000010000 */
[C---:B------:R-:W-:Y:S01]  /*2cbd0*/  HMMA.16816.F32 R8, R40.reuse, R50, R8 ;  /* 0x000000322808723c */ /* 0x040fe20000001808 */
[----:B------:R-:W1:Y:S02]  /*2cbe0*/  LDSM.16.MT88.4 R48, [R39+0x6800] ;  /* 0x006800002730783b */ /* 0x000e640000004200 */
[----:B------:R-:W-:Y:S04]  /*2cbf0*/  FADD.FTZ R159, R159, R160 ;  /* 0x000000a09f9f7221 */ /* 0x000fe80000010000 */
[----:B------:R-:W-:Y:S01]  /*2cc00*/  FADD.FTZ R80, R196, R159 ;  /* 0x0000009fc4507221 */ /* 0x000fe20000010000 */
[C---:B----4-:R-:W-:Y:S01]  /*2cc10*/  HMMA.16816.F32 R12, R40.reuse, R52, R12 ;  /* 0x00000034280c723c */ /* 0x050fe2000000180c */
[----:B------:R-:W-:Y:S02]  /*2cc20*/  LDSM.16.MT88.4 R156, [R64+0x11800] ;  /* 0x01180000409c783b */ /* 0x000fe40000004200 */
[----:B------:R-:W-:Y:S04]  /*2cc30*/  FADD.FTZ R80, R199, R80 ;  /* 0x00000050c7507221 */ /* 0x000fe80000010000 */
[----:B------:R-:W-:Y:S01]  /*2cc40*/  FADD.FTZ R197, R197, R80 ;  /* 0x00000050c5c57221 */ /* 0x000fe20000010000 */
[C---:B------:R-:W-:Y:S01]  /*2cc50*/  HMMA.16816.F32 R16, R40.reuse, R54, R16 ;  /* 0x000000362810723c */ /* 0x040fe20000001810 */
[----:B------:R-:W3:Y:S02]  /*2cc60*/  LDSM.16.MT88.4 R52, [R64+0x11000] ;  /* 0x011000004034783b */ /* 0x000ee40000004200 */
[----:B------:R-:W-:Y:S04]  /*2cc70*/  FADD.FTZ R190, R190, R197 ;  /* 0x000000c5bebe7221 */ /* 0x000fe80000010000 */
[----:B------:R-:W-:Y:S01]  /*2cc80*/  FADD.FTZ R193, R193, R190 ;  /* 0x000000bec1c17221 */ /* 0x000fe20000010000 */
[C---:B--2---:R-:W-:Y:S03]  /*2cc90*/  HMMA.16816.F32 R20, R40.reuse, R44, R20 ;  /* 0x0000002c2814723c */ /* 0x044fe60000001814 */
[----:B------:R-:W-:Y:S04]  /*2cca0*/  FADD.FTZ R193, R184, R193 ;  /* 0x000000c1b8c17221 */ /* 0x000fe80000010000 */
[----:B------:R-:W-:Y:S01]  /*2ccb0*/  FADD.FTZ R182, R182, R193 ;  /* 0x000000c1b6b67221 */ /* 0x000fe20000010000 */
[C---:B------:R-:W-:Y:S01]  /*2ccc0*/  HMMA.16816.F32 R24, R40.reuse, R46, R24 ;  /* 0x0000002e2818723c */ /* 0x040fe20000001818 */
[----:B------:R-:W2:Y:S02]  /*2ccd0*/  LDSM.16.MT88.4 R44, [R148+0x11000] ;  /* 0x01100000942c783b */ /* 0x000ea40000004200 */
[----:B------:R-:W-:Y:S04]  /*2cce0*/  FADD.FTZ R185, R185, R182 ;  /* 0x000000b6b9b97221 */ /* 0x000fe80000010000 */
[----:B------:R-:W-:Y:S01]  /*2ccf0*/  FADD.FTZ R178, R178, R185 ;  /* 0x000000b9b2b27221 */ /* 0x000fe20000010000 */
[C---:B-1----:R-:W-:Y:S01]  /*2cd00*/  HMMA.16816.F32 R28, R40.reuse, R48, R28 ;  /* 0x00000030281c723c */ /* 0x042fe2000000181c */
[----:B------:R-:W-:Y:S02]  /*2cd10*/  LDSM.16.MT88.4 R148, [R148+0x11800] ;  /* 0x011800009494783b */ /* 0x000fe40000004200 */
[----:B------:R-:W-:Y:S05]  /*2cd20*/  FADD.FTZ R181, R181, R178 ;  /* 0x000000b2b5b57221 */ /* 0x000fea0000010000 */
[----:B------:R-:W-:Y:S01]  /*2cd30*/  HMMA.16816.F32 R32, R40, R50, R32 ;  /* 0x000000322820723c */ /* 0x000fe20000001820 */
[----:B------:R-:W1:Y:S02]  /*2cd40*/  LDSM.16.MT88.4 R48, [R140+0x7000] ;  /* 0x007000008c30783b */ /* 0x000e640000004200 */
[----:B------:R-:W-:Y:S02]  /*2cd50*/  F2FP.F16.F32.PACK_AB R40, R85, R78 ;  /* 0x0000004e5528723e */ /* 0x000fe400000000ff */
[----:B------:R-:W-:Y:S02]  /*2cd60*/  F2FP.F16.F32.PACK_AB R42, R81, R76 ;  /* 0x0000004c512a723e */ /* 0x000fe400000000ff */
[----:B------:R-:W-:Y:S02]  /*2cd70*/  F2FP.F16.F32.PACK_AB R41, R62, R79 ;  /* 0x0000004f3e29723e */ /* 0x000fe400000000ff */
[----:B------:R-:W-:Y:S01]  /*2cd80*/  F2FP.F16.F32.PACK_AB R43, R74, R75 ;  /* 0x0000004b4a2b723e */ /* 0x000fe200000000ff */
[----:B------:R-:W-:Y:S06]  /*2cd90*/  LDSM.16.MT88.4 R140, [R140+0x7800] ;  /* 0x007800008c8c783b */ /* 0x000fec0000004200 */
[C---:B---3--:R-:W-:Y:S08]  /*2cda0*/  HMMA.16816.F32 R4, R40.reuse, R52, R4 ;  /* 0x000000342804723c */ /* 0x048ff00000001804 */
[C---:B------:R-:W-:Y:S01]  /*2cdb0*/  HMMA.16816.F32 R8, R40.reuse, R54, R8 ;  /* 0x000000362808723c */ /* 0x040fe20000001808 */
[----:B------:R-:W3:Y:S07]  /*2cdc0*/  LDSM.16.MT88.4 R52, [R39+0x7000] ;  /* 0x007000002734783b */ /* 0x000eee0000004200 */
[C---:B--2---:R-:W-:Y:S03]  /*2cdd0*/  HMMA.16816.F32 R12, R40.reuse, R44, R12 ;  /* 0x0000002c280c723c */ /* 0x044fe6000000180c */
[----:B------:R-:W-:Y:S01]  /*2cde0*/  FADD.FTZ R44, R174, R181 ;  /* 0x000000b5ae2c7221 */ /* 0x000fe20000010000 */
[----:B------:R-:W-:Y:S03]  /*2cdf0*/  FADD.FTZ R45, R171, R180 ;  /* 0x000000b4ab2d7221 */ /* 0x000fe60000010000 */
[----:B------:R-:W-:Y:S01]  /*2ce00*/  FADD.FTZ R44, R177, R44 ;  /* 0x0000002cb12c7221 */ /* 0x000fe20000010000 */
[C---:B------:R-:W-:Y:S03]  /*2ce10*/  HMMA.16816.F32 R16, R40.reuse, R46, R16 ;  /* 0x0000002e2810723c */ /* 0x040fe60000001810 */
[----:B------:R-:W-:Y:S01]  /*2ce20*/  FADD.FTZ R45, R176, R45 ;  /* 0x0000002db02d7221 */ /* 0x000fe20000010000 */
[----:B------:R-:W-:Y:S01]  /*2ce30*/  FADD.FTZ R195, R195, R44 ;  /* 0x0000002cc3c37221 */ /* 0x000fe20000010000 */
[-CC-:B------:R-:W-:Y:S02]  /*2ce40*/  FFMA.FTZ R44, R67, R3.reuse, -R70.reuse ;  /* 0x00000003432c7223 */ /* 0x180fe40000010846 */
[----:B------:R-:W-:Y:S01]  /*2ce50*/  FADD.FTZ R172, R172, R45 ;  /* 0x0000002dacac7221 */ /* 0x000fe20000010000 */
[C---:B-1----:R-:W-:Y:S03]  /*2ce60*/  HMMA.16816.F32 R20, R40.reuse, R48, R20 ;  /* 0x000000302814723c */ /* 0x042fe60000001814 */
[-CC-:B------:R-:W-:Y:S01]  /*2ce70*/  FFMA.FTZ R45, R37, R3.reuse, -R70.reuse ;  /* 0x00000003252d7223 */ /* 0x180fe20000010846 */
[----:B------:R-:W-:Y:S01]  /*2ce80*/  FFMA.FTZ R70, R36, R3, -R70 ;  /* 0x0000000324467223 */ /* 0x000fe20000010846 */
[----:B------:R-:W-:Y:S01]  /*2ce90*/  MUFU.EX2 R44, R44 ;  /* 0x0000002c002c7308 */ /* 0x000fe20000000800 */
[----:B------:R-:W-:Y:S01]  /*2cea0*/  FADD.FTZ R168, R168, R195 ;  /* 0x000000c3a8a87221 */ /* 0x000fe20000010000 */
[----:B------:R-:W-:Y:S01]  /*2ceb0*/  FADD.FTZ R172, R129, R172 ;  /* 0x000000ac81ac7221 */ /* 0x000fe20000010000 */
[C---:B------:R-:W-:Y:S07]  /*2cec0*/  HMMA.16816.F32 R24, R40.reuse, R50, R24 ;  /* 0x000000322818723c */ /* 0x040fee0000001818 */
[----:B------:R-:W1:Y:S01]  /*2ced0*/  MUFU.EX2 R3, R68 ;  /* 0x0000004400037308 */ /* 0x000e620000000800 */
[----:B------:R-:W-:Y:S01]  /*2cee0*/  FADD.FTZ R173, R173, R168 ;  /* 0x000000a8adad7221 */ /* 0x000fe20000010000 */
[----:B------:R-:W-:Y:S08]  /*2cef0*/  FADD.FTZ R127, R127, R172 ;  /* 0x000000ac7f7f7221 */ /* 0x000ff00000010000 */
[----:B------:R-:W-:Y:S01]  /*2cf00*/  MUFU.EX2 R36, R45 ;  /* 0x0000002d00247308 */ /* 0x000fe20000000800 */
[----:B------:R-:W-:Y:S01]  /*2cf10*/  FADD.FTZ R173, R128, R173 ;  /* 0x000000ad80ad7221 */ /* 0x000fe20000010000 */
[----:B------:R-:W-:Y:S01]  /*2cf20*/  FADD.FTZ R130, R130, R127 ;  /* 0x0000007f82827221 */ /* 0x000fe20000010000 */
[C---:B---3--:R-:W-:Y:S07]  /*2cf30*/  HMMA.16816.F32 R28, R40.reuse, R52, R28 ;  /* 0x00000034281c723c */ /* 0x048fee000000181c */
[----:B------:R-:W2:Y:S01]  /*2cf40*/  MUFU.EX2 R37, R70 ;  /* 0x0000004600257308 */ /* 0x000ea20000000800 */
[----:B------:R-:W-:Y:S01]  /*2cf50*/  FADD.FTZ R116, R116, R173 ;  /* 0x000000ad74747221 */ /* 0x000fe20000010000 */
[----:B------:R-:W-:Y:S01]  /*2cf60*/  FADD.FTZ R109, R109, R130 ;  /* 0x000000826d6d7221 */ /* 0x000fe20000010000 */
[----:B-1----:R-:W-:Y:S02]  /*2cf70*/  F2FP.F16.F32.PACK_AB R133, R3, R44 ;  /* 0x0000002c0385723e */ /* 0x002fe400000000ff */
        /* <DEDUP_REMOVED lines=46> */
[----:B------:R-:W-:Y:S01]  /*2d260*/  FADD.FTZ R36, R36, R3 ;  /* 0x0000000324247221 */ /* 0x000fe20000010000 */
[----:B------:R-:W-:Y:S02]  /*2d270*/  IMAD.MOV.U32 R3, RZ, RZ, R2 ;  /* 0x000000ffff037224 */ /* 0x000fe400078e0002 */
[----:B------:R-:W-:Y:S01]  /*2d280*/  FADD.FTZ R252, R252, R71 ;  /* 0x00000047fcfc7221 */ /* 0x000fe20000010000 */
[----:B------:R-:W-:Y:S01]  /*2d290*/  FADD.FTZ R250, R37, R36 ;  /* 0x0000002425fa7221 */ /* 0x000fe20000010000 */
[----:B------:R-:W-:Y:S06]  /*2d2a0*/  @P0 BRA `(.L_x_2962) ;  /* 0xffffff6c00500947 */ /* 0x000fec000383ffff */
.L_x_2955:
        /* <DEDUP_REMOVED lines=11> */
.L_x_2976:
[----:B------:R-:W2:Y:S01]  /*2d360*/  S2R R9, SR_TID.X ;  /* 0x0000000000097919 */ /* 0x000ea20000002100 */
[----:B------:R-:W1:Y:S01]  /*2d370*/  MUFU.RCP R4, R8 ;  /* 0x0000000800047308 */ /* 0x000e620000001000 */
[----:B------:R-:W-:Y:S01]  /*2d380*/  FSETP.NE.FTZ.AND P1, PT, R8, RZ, PT ;  /* 0x000000ff0800720b */ /* 0x000fe20003f35000 */
[----:B----4-:R-:W-:Y:S01]  /*2d390*/  FADD.FTZ R11, R10, R11 ;  /* 0x0000000b0a0b7221 */ /* 0x010fe20000010000 */
[----:B------:R-:W4:Y:S01]  /*2d3a0*/  S2R R3, SR_CgaCtaId ;  /* 0x0000000000037919 */ /* 0x000f220000008800 */
[----:B---3--:R-:W-:-:S03]  /*2d3b0*/  MOV R10, 0x400 ;  /* 0x00000400000a7802 */ /* 0x008fc60000000f00 */
[----:B------:R-:W-:Y:S01]  /*2d3c0*/  FSETP.NE.FTZ.AND P0, PT, R11, RZ, PT ;  /* 0x000000ff0b00720b */ /* 0x000fe20003f15000 */
[----:B------:R-:W3:Y:S01]  /*2d3d0*/  MUFU.RCP R5, R11 ;  /* 0x0000000b00057308 */ /* 0x000ee20000001000 */
        /* <DEDUP_REMOVED lines=17> */
[----:B--2---:R-:W-:-:S02]  /*2d4f0*/  SHF.L.U32 R4, R9, 0x4, RZ ;  /* 0x0000000409047819 */ /* 0x004fc400000006ff */
[----:B------:R-:W-:Y:S02]  /*2d500*/  R2P PR, R9, 0x18 ;  /* 0x0000001809007804 */ /* 0x000fe40000000000 */
[----:B------:R-:W-:Y:S02]  /*2d510*/  LOP3.LUT R4, R4, 0x1c0, RZ, 0xc0, !PT ;  /* 0x000001c004047812 */ /* 0x000fe400078ec0ff */
[----:B----4-:R-:W-:Y:S02]  /*2d520*/  LEA R3, R3, R10, 0x18 ;  /* 0x0000000a03037211 */ /* 0x010fe400078ec0ff */
[----:B-----5:R-:W-:Y:S02]  /*2d530*/  LOP3.LUT R65, R4, 0x38, R65, 0xf8, !PT ;  /* 0x0000003804417812 */ /* 0x020fe400078ef841 */
[----:B---3--:R-:W-:Y:S02]  /*2d540*/  FSEL R5, R5, 1, P0 ;  /* 0x3f80000005057808 */ /* 0x008fe40000000000 */
[----:B------:R-:W-:-:S02]  /*2d550*/  LOP3.LUT R66, R65, R66, R220, 0xfe, !PT ;  /* 0x0000004241427212 */ /* 0x000fc400078efedc */
[----:B------:R-:W-:Y:S01]  /*2d560*/  MOV R4, 0x10 ;  /* 0x0000001000047802 */ /* 0x000fe20000000f00 */
[C---:B------:R-:W-:Y:S01]  /*2d570*/  FMUL.FTZ R162, R5.reuse, R162 ;  /* 0x000000a205a27220 */ /* 0x040fe20000410000 */
[C---:B------:R-:W-:Y:S01]  /*2d580*/  FMUL.FTZ R163, R5.reuse, R163 ;  /* 0x000000a305a37220 */ /* 0x040fe20000410000 */
[----:B------:R-:W-:Y:S02]  /*2d590*/  IMAD R13, R66, 0x2, R3 ;  /* 0x00000002420d7824 */ /* 0x000fe400078e0203 */
        /* <DEDUP_REMOVED lines=13> */
[----:B------:R-:W-:Y:S01]  /*2d670*/  SEL R6, R6, 0xffffffe0, !P3 ;  /* 0xffffffe006067807 */ /* 0x000fe20005800000 */
[----:B------:R-:W-:Y:S01]  /*2d680*/  FMUL.FTZ R5, R5, R135 ;  /* 0x0000008705057220 */ /* 0x000fe20000410000 */
[----:B------:R-:W-:-:S02]  /*2d690*/  SEL R4, R4, 0xfffffff0, !P2 ;  /* 0xfffffff004047807 */ /* 0x000fc40005000000 */
[C---:B------:R-:W-:Y:S01]  /*2d6a0*/  IADD3 R17, PT, PT, R13.reuse, 0x40, RZ ;  /* 0x000000400d117810 */ /* 0x040fe20007ffe0ff */
[----:B------:R-:W-:Y:S01]  /*2d6b0*/  IMAD.IADD R15, R6, 0x1, R13 ;  /* 0x00000001060f7824 */ /* 0x000fe200078e020d */
[----:B------:R-:W-:Y:S02]  /*2d6c0*/  @P4 IADD3 R17, PT, PT, R13, -0x40, RZ ;  /* 0xffffffc00d114810 */ /* 0x000fe40007ffe0ff */
[----:B------:R-:W-:Y:S01]  /*2d6d0*/  F2FP.F16.F32.PACK_AB R160, R161, R160 ;  /* 0x000000a0a1a0723e */ /* 0x000fe200000000ff */
[C---:B------:R-:W-:Y:S01]  /*2d6e0*/  IMAD.IADD R19, R4.reuse, 0x1, R15 ;  /* 0x0000000104137824 */ /* 0x040fe200078e020f */
        /* <DEDUP_REMOVED lines=8> */
[----:B------:R-:W-:Y:S02]  /*2d770*/  F2FP.F16.F32.PACK_AB R152, R153, R152 ;  /* 0x000000989998723e */ /* 0x000fe400000000ff */
[----:B------:R-:W-:Y:S01]  /*2d780*/  F2FP.F16.F32.PACK_AB R154, R155, R154 ;  /* 0x0000009a9b9a723e */ /* 0x000fe200000000ff */
[----:B------:R-:W-:Y:S01]  /*2d790*/  STS [R5], R156 ;  /* 0x0000009c05007388 */ /* 0x000fe20000000800 */
[----:B------:R-:W-:Y:S02]  /*2d7a0*/  F2FP.F16.F32.PACK_AB R148, R149, R148 ;  /* 0x000000949594723e */ /* 0x000fe400000000ff */
[----:B------:R-:W-:Y:S01]  /*2d7b0*/  F2FP.F16.F32.PACK_AB R150, R151, R150 ;  /* 0x000000969796723e */ /* 0x000fe200000000ff */
[----:B------:R-:W-:Y:S01]  /*2d7c0*/  STS [R5+0x400], R158 ;  /* 0x0004009e05007388 */ /* 0x000fe20000000800 */
[----:B------:R-:W-:-:S02]  /*2d7d0*/  IADD3 R21, PT, PT, R6, R17, RZ ;  /* 0x0000001106157210 */ /* 0x000fc40007ffe0ff */
[----:B------:R-:W-:Y:S01]  /*2d7e0*/  F2FP.F16.F32.PACK_AB R144, R145, R144 ;  /* 0x000000909190723e */ /* 0x000fe200000000ff */
[----:B------:R-:W-:Y:S01]  /*2d7f0*/  STS [R15], R152 ;  /* 0x000000980f007388 */ /* 0x000fe20000000800 */
[----:B------:R-:W-:Y:S02]  /*2d800*/  F2FP.F16.F32.PACK_AB R146, R147, R146 ;  /* 0x000000929392723e */ /* 0x000fe400000000ff */
[----:B------:R-:W-:Y:S01]  /*2d810*/  F2FP.F16.F32.PACK_AB R140, R141, R140 ;  /* 0x0000008c8d8c723e */ /* 0x000fe200000000ff */
[----:B------:R2:W-:Y:S01]  /*2d820*/  STS [R15+0x400], R154 ;  /* 0x0004009a0f007388 */ /* 0x0005e20000000800 */
[----:B------:R-:W-:Y:S02]  /*2d830*/  F2FP.F16.F32.PACK_AB R142, R143, R142 ;  /* 0x0000008e8f8e723e */ /* 0x000fe400000000ff */
[----:B------:R-:W-:Y:S01]  /*2d840*/  F2FP.F16.F32.PACK_AB R136, R137, R136 ;  /* 0x000000888988723e */ /* 0x000fe200000000ff */
[----:B------:R3:W-:Y:S01]  /*2d850*/  STS [R19], R148 ;  /* 0x0000009413007388 */ /* 0x0007e20000000800 */
[----:B------:R-:W-:-:S02]  /*2d860*/  F2FP.F16.F32.PACK_AB R138, R139, R138 ;  /* 0x0000008a8b8a723e */ /* 0x000fc400000000ff */
[----:B------:R-:W-:Y:S01]  /*2d870*/  F2FP.F16.F32.PACK_AB R132, R133, R132 ;  /* 0x000000848584723e */ /* 0x000fe200000000ff */
[----:B------:R3:W-:Y:S01]  /*2d880*/  STS [R19+0x400], R150 ;  /* 0x0004009613007388 */ /* 0x0007e20000000800 */
[----:B------:R-:W-:-:S03]  /*2d890*/  IADD3 R25, PT, PT, R4, R21, RZ ;  /* 0x0000001504197210 */ /* 0x000fc60007ffe0ff */
[----:B------:R3:W-:Y:S04]  /*2d8a0*/  STS [R17], R144 ;  /* 0x0000009011007388 */ /* 0x0007e80000000800 */
[----:B------:R3:W-:Y:S04]  /*2d8b0*/  STS [R17+0x400], R146 ;  /* 0x0004009211007388 */ /* 0x0007e80000000800 */
[----:B------:R3:W-:Y:S04]  /*2d8c0*/  STS [R23], R140 ;  /* 0x0000008c17007388 */ /* 0x0007e80000000800 */
[----:B------:R3:W-:Y:S04]  /*2d8d0*/  STS [R23+0x400], R142 ;  /* 0x0004008e17007388 */ /* 0x0007e80000000800 */
[----:B------:R3:W-:Y:S04]  /*2d8e0*/  STS [R21], R136 ;  /* 0x0000008815007388 */ /* 0x0007e80000000800 */
[----:B------:R3:W-:Y:S04]  /*2d8f0*/  STS [R21+0x400], R138 ;  /* 0x0004008a15007388 */ /* 0x0007e80000000800 */
[----:B------:R3:W-:Y:S04]  /*2d900*/  STS [R25], R132 ;  /* 0x0000008419007388 */ /* 0x0007e80000000800 */
[----:B------:R3:W-:Y:S04]  /*2d910*/  STS [R25+0x400], R134 ;  /* 0x0004008619007388 */ /* 0x0007e80000000800 */
[----:B------:R-:W4:Y:S04]  /*2d920*/  LD.E.U8 R4, desc[UR4][R164.64+0x1c8] ;  /* 0x0001c804a4047980 */ /* 0x000f28000c101100 */
[----:B------:R-:W3:Y:S01]  /*2d930*/  LD.E.64 R28, desc[UR4][R164.64+0x88] ;  /* 0x00008804a41c7980 */ /* 0x000ee2000c101b00 */
[----:B------:R-:W2:Y:S01]  /*2d940*/  @P1 MUFU.LG2 R8, R8 ;  /* 0x0000000800081308 */ /* 0x000ea20000000c00 */
[----:B----4-:R-:W-:-:S13]  /*2d950*/  ISETP.NE.AND P3, PT, R4, RZ, PT ;  /* 0x000000ff0400720c */ /* 0x010fda0003f65270 */
[----:B-1----:R-:W4:Y:S04]  /*2d960*/  @!P3 LD.E R13, desc[UR4][R164.64+0x60] ;  /* 0x00006004a40db980 */ /* 0x002f28000c101900 */
[----:B------:R-:W4:Y:S01]  /*2d970*/  @!P3 LD.E R12, desc[UR4][R164.64+0xb4] ;  /* 0x0000b404a40cb980 */ /* 0x000f22000c101900 */
[----:B------:R-:W1:Y:S01]  /*2d980*/  @P0 MUFU.LG2 R11, R11 ;  /* 0x0000000b000b0308 */ /* 0x000e620000000c00 */
[----:B------:R-:W-:-:S04]  /*2d990*/  SHF.L.U32 R4, R9, 0x3, RZ ;  /* 0x0000000309047819 */ /* 0x000fc800000006ff */
[----:B------:R-:W-:Y:S02]  /*2d9a0*/  LOP3.LUT R6, R4, 0x1c0, RZ, 0xc0, !PT ;  /* 0x000001c004067812 */ /* 0x000fe400078ec0ff */
[----:B------:R-:W-:Y:S02]  /*2d9b0*/  ISETP.NE.AND P2, PT, R240, -0x1, PT ;  /* 0xfffffffff000780c */ /* 0x000fe40003f45270 */
[--C-:B--2---:R-:W-:Y:S02]  /*2d9c0*/  LOP3.LUT R15, R6, 0x38, R9.reuse, 0xf8, !PT ;  /* 0x00000038060f7812 */ /* 0x104fe400078ef809 */
[----:B------:R-:W-:Y:S02]  /*2d9d0*/  LOP3.LUT R10, R167, 0x30, RZ, 0xc0, !PT ;  /* 0x00000030a70a7812 */ /* 0x000fe400078ec0ff */
[--C-:B------:R-:W-:Y:S02]  /*2d9e0*/  LOP3.LUT R15, R15, 0x38, R4.reuse, 0x78, !PT ;  /* 0x000000380f0f7812 */ /* 0x100fe400078e7804 */
[----:B------:R-:W-:Y:S01]  /*2d9f0*/  SHF.R.U32.HI R5, RZ, 0x2, R9 ;  /* 0x00000002ff057819 */ /* 0x000fe20000011609 */
[----:B------:R-:W-:Y:S01]  /*2da00*/  @P1 FMUL.FTZ R8, R8, 0.69314718246459960938 ;  /* 0x3f31721808081820 */ /* 0x000fe20000410000 */
[----:B------:R-:W-:Y:S01]  /*2da10*/  LOP3.LUT R14, R15, 0x1e00, R4, 0xf8, !PT ;  /* 0x00001e000f0e7812 */ /* 0x000fe200078ef804 */
[----:B-1----:R-:W-:Y:S01]  /*2da20*/  @P0 FMUL.FTZ R11, R11, 0.69314718246459960938 ;  /* 0x3f3172180b0b0820 */ /* 0x002fe20000410000 */
[----:B------:R-:W-:Y:S01]  /*2da30*/  LOP3.LUT R5, R10, 0x7, R5, 0xf8, !PT ;  /* 0x000000070a057812 */ /* 0x000fe200078ef805 */
[----:B------:R-:W-:Y:S01]  /*2da40*/  BSSY.RECONVERGENT B0, `(.L_x_2964) ;  /* 0x0000010000007945 */ /* 0x000fe20003800200 */
[----:B------:R-:W-:Y:S01]  /*2da50*/  IMAD.MOV.U32 R10, RZ, RZ, 0x7f800000 ;  /* 0x7f800000ff0a7424 */ /* 0x000fe200078e00ff */
[----:B------:R-:W-:Y:S01]  /*2da60*/  MOV R6, 0x7f800000 ;  /* 0x7f80000000067802 */ /* 0x000fe20000000f00 */
[C---:B------:R-:W-:Y:S01]  /*2da70*/  @P1 FFMA.FTZ R10, R7.reuse, R2, R8 ;  /* 0x00000002070a1223 */ /* 0x040fe20000010008 */
[----:B------:R-:W-:Y:S01]  /*2da80*/  @P0 FFMA.FTZ R6, R7, R0, R11 ;  /* 0x0000000007060223 */ /* 0x000fe2000001000b */
[----:B------:R-:W-:Y:S01]  /*2da90*/  LEA R3, R14, R3, 0x1 ;  /* 0x000000030e037211 */ /* 0x000fe200078e08ff */
[----:B---3--:R-:W-:-:S02]  /*2daa0*/  @P2 IMAD R0, R29, R240, RZ ;  /* 0x000000f01d002224 */ /* 0x008fc400078e02ff */
[----:B------:R-:W-:-:S04]  /*2dab0*/  @P2 IMAD.WIDE.U32 R30, R28, R240, RZ ;  /* 0x000000f01c1e2225 */ /* 0x000fc800078e00ff */
[----:B----4-:R-:W-:-:S04]  /*2dac0*/  @!P3 IMAD R13, R13, R236, R235 ;  /* 0x000000ec0d0db224 */ /* 0x010fc800078e02eb */
[----:B------:R-:W-:Y:S01]  /*2dad0*/  @!P3 IMAD R8, R13, R12, RZ ;  /* 0x0000000c0d08b224 */ /* 0x000fe200078e02ff */
[----:B------:R-:W-:Y:S06]  /*2dae0*/  @!P3 BRA `(.L_x_2965) ;  /* 0x000000000014b947 */ /* 0x000fec0003800000 */
[----:B------:R-:W2:Y:S04]  /*2daf0*/  @!P2 LD.E R7, desc[UR4][R164.64+0xb4] ;  /* 0x0000b404a407a980 */ /* 0x000ea8000c101900 */
[----:B------:R-:W3:Y:S01]  /*2db00*/  LD.E R2, desc[UR4][R164.64+0xd4] ;  /* 0x0000d404a4027980 */ /* 0x000ee2000c101900 */
[----:B--2---:R-:W-:Y:S02]  /*2db10*/  @!P2 IMAD R240, R7, R236, RZ ;  /* 0x000000ec07f0a224 */ /* 0x004fe400078e02ff */
[----:B---3--:R-:W-:-:S05]  /*2db20*/  IMAD R7, R2, R235, RZ ;  /* 0x000000eb02077224 */ /* 0x008fca00078e02ff */
[----:B------:R-:W-:Y:S02]  /*2db30*/  IADD3 R8, PT, PT, R7, R240, RZ ;  /* 0x000000f007087210 */ /* 0x000fe40007ffe0ff */
.L_x_2965:
[----:B------:R-:W-:Y:S05]  /*2db40*/  BSYNC.RECONVERGENT B0 ;  /* 0x0000000000007941 */ /* 0x000fea0003800200 */
.L_x_2964:
        /* <DEDUP_REMOVED lines=14> */
[----:B------:R-:W-:Y:S02]  /*2dc30*/  IMAD.IADD R8, R237, 0x1, R8 ;  /* 0x00000001ed087824 */ /* 0x000fe400078e0208 */
[----:B------:R-:W-:Y:S02]  /*2dc40*/  IMAD.IADD R2, R238, 0x1, -R237 ;  /* 0x00000001ee027824 */ /* 0x000fe400078e0aed */
[C---:B------:R-:W-:Y:S01]  /*2dc50*/  VIADD R7, R5.reuse, 0x8 ;  /* 0x0000000805077836 */ /* 0x040fe20000000000 */
[C---:B-1----:R-:W-:Y:S02]  /*2dc60*/  IADD3 R3, P0, PT, R5.reuse, R8, RZ ;  /* 0x0000000805037210 */ /* 0x042fe40007f1e0ff */
[-C--:B------:R-:W-:Y:S02]  /*2dc70*/  ISETP.GE.AND P3, PT, R5, R2.reuse, PT ;  /* 0x000000020500720c */ /* 0x080fe40003f66270 */
[----:B------:R-:W-:Y:S02]  /*2dc80*/  ISETP.GE.AND P1, PT, R7, R2, PT ;  /* 0x000000020700720c */ /* 0x000fe40003f26270 */
[----:B------:R-:W-:-:S02]  /*2dc90*/  LEA.HI.X.SX32 R8, R8, RZ, 0x1, P0 ;  /* 0x000000ff08087211 */ /* 0x000fc400000f0eff */
[----:B-----5:R-:W-:-:S04]  /*2dca0*/  LEA R2, P0, R3, R38, 0x2 ;  /* 0x0000002603027211 */ /* 0x020fc800078010ff */
[----:B------:R-:W-:-:S05]  /*2dcb0*/  LEA.HI.X R3, R3, R39, R8, 0x2, P0 ;  /* 0x0000002703037211 */ /* 0x000fca00000f1408 */
[----:B------:R1:W-:Y:S04]  /*2dcc0*/  @!P3 ST.E desc[UR4][R2.64], R10 ;  /* 0x0000000a0200b985 */ /* 0x0003e8000c101904 */
[----:B------:R1:W-:Y:S02]  /*2dcd0*/  @!P1 ST.E desc[UR4][R2.64+0x20], R6 ;  /* 0x0000200602009985 */ /* 0x0003e4000c101904 */
.L_x_2967:
[----:B------:R-:W-:Y:S05]  /*2dce0*/  BSYNC.RECONVERGENT B0 ;  /* 0x0000000000007941 */ /* 0x000fea0003800200 */
.L_x_2966:
[----:B-1----:R-:W2:Y:S01]  /*2dcf0*/  LD.E R164, desc[UR4][R164.64+0xc0] ;  /* 0x0000c004a4a47980 */ /* 0x002ea2000c101900 */
[----:B------:R-:W-:Y:S01]  /*2dd00*/  LOP3.LUT R6, R4, 0x38, RZ, 0xc0, !PT ;  /* 0x0000003804067812 */ /* 0x000fe200078ec0ff */
[----:B-----5:R-:W-:Y:S01]  /*2dd10*/  @!P2 IMAD R2, R37, R236, RZ ;  /* 0x000000ec2502a224 */ /* 0x020fe200078e02ff */
[----:B------:R-:W-:Y:S01]  /*2dd20*/  SHF.R.U32.HI R9, RZ, 0x3, R9 ;  /* 0x00000003ff097819 */ /* 0x000fe20000011609 */
[----:B------:R-:W-:Y:S01]  /*2dd30*/  IMAD.MOV.U32 R7, RZ, RZ, RZ ;  /* 0x000000ffff077224 */ /* 0x000fe200078e00ff */
[----:B------:R-:W-:Y:S01]  /*2dd40*/  IADD3 R238, PT, PT, -R237, R238, RZ ;  /* 0x000000eeedee7210 */ /* 0x000fe20007ffe1ff */
[----:B------:R-:W-:Y:S01]  /*2dd50*/  @!P2 IMAD.WIDE.U32 R36, R36, R236, RZ ;  /* 0x000000ec2424a225 */ /* 0x000fe200078e00ff */
[----:B------:R-:W-:Y:S03]  /*2dd60*/  BSSY.RECONVERGENT B0, `(.L_x_2968) ;  /* 0x0000027000007945 */ /* 0x000fe60003800200 */
[----:B------:R-:W-:-:S02]  /*2dd70*/  IMAD R3, R35, R235, RZ ;  /* 0x000000eb23037224 */ /* 0x000fc400078e02ff */
[----:B------:R-:W-:Y:S01]  /*2dd80*/  @!P2 IMAD.MOV.U32 R4, RZ, RZ, R36 ;  /* 0x000000ffff04a224 */ /* 0x000fe200078e0024 */
[----:B------:R-:W-:Y:S01]  /*2dd90*/  @P2 MOV R4, R30 ;  /* 0x0000001e00042202 */ /* 0x000fe20000000f00 */
[----:B------:R-:W-:-:S04]  /*2dda0*/  IMAD.WIDE.U32 R34, R34, R235, RZ ;  /* 0x000000eb22227225 */ /* 0x000fc800078e00ff */
[----:B------:R-:W-:Y:S02]  /*2ddb0*/  @!P2 IMAD.IADD R2, R37, 0x1, R2 ;  /* 0x000000012502a824 */ /* 0x000fe400078e0202 */
[----:B------:R-:W-:Y:S02]  /*2ddc0*/  @P2 IMAD.IADD R2, R31, 0x1, R0 ;  /* 0x000000011f022824 */ /* 0x000fe400078e0200 */
[----:B------:R-:W-:Y:S02]  /*2ddd0*/  IMAD.IADD R3, R35, 0x1, R3 ;  /* 0x0000000123037824 */ /* 0x000fe400078e0203 */
[----:B------:R-:W-:Y:S01]  /*2dde0*/  VIADD R5, R9, 0x20 ;  /* 0x0000002009057836 */ /* 0x000fe20000000000 */
[----:B--2---:R-:W-:Y:S01]  /*2ddf0*/  ISETP.GE.AND P1, PT, R6, R164, PT ;  /* 0x000000a40600720c */ /* 0x004fe20003f26270 */
[----:B------:R-:W-:-:S03]  /*2de00*/  IMAD.WIDE.U32 R6, R237, R28, R6 ;  /* 0x0000001ced067225 */ /* 0x000fc600078e0006 */
[----:B------:R-:W-:Y:S01]  /*2de10*/  ISETP.GE.OR P0, PT, R9, R238, P1 ;  /* 0x000000ee0900720c */ /* 0x000fe20000f06670 */
[----:B------:R-:W-:Y:S01]  /*2de20*/  IMAD R237, R29, R237, RZ ;  /* 0x000000ed1ded7224 */ /* 0x000fe200078e02ff */
[----:B------:R-:W-:-:S04]  /*2de30*/  IADD3 R34, P3, P2, R34, R6, R4 ;  /* 0x0000000622227210 */ /* 0x000fc80007a7e004 */
[----:B------:R-:W-:Y:S02]  /*2de40*/  IADD3 R237, PT, PT, R7, R237, RZ ;  /* 0x000000ed07ed7210 */ /* 0x000fe40007ffe0ff */
[----:B------:R-:W-:Y:S02]  /*2de50*/  IADD3 R7, PT, PT, R9, 0x10, RZ ;  /* 0x0000001009077810 */ /* 0x000fe40007ffe0ff */
[----:B------:R-:W-:Y:S02]  /*2de60*/  IADD3.X R35, PT, PT, R3, R237, R2, P3, P2 ;  /* 0x000000ed03237210 */ /* 0x000fe40001fe4402 */
[----:B------:R-:W-:Y:S01]  /*2de70*/  IADD3 R3, PT, PT, R9, 0x30, RZ ;  /* 0x0000003009037810 */ /* 0x000fe20007ffe0ff */
[----:B------:R-:W-:Y:S01]  /*2de80*/  @!P0 IMAD R0, R29, R9, RZ ;  /* 0x000000091d008224 */ /* 0x000fe200078e02ff */
[----:B------:R-:W-:Y:S01]  /*2de90*/  ISETP.GE.OR P4, PT, R7, R238, P1 ;  /* 0x000000ee0700720c */ /* 0x000fe20000f86670 */
[----:B------:R-:W-:Y:S01]  /*2dea0*/  @!P0 IMAD.WIDE.U32 R10, R9, R28, R34 ;  /* 0x0000001c090a8225 */ /* 0x000fe200078e0022 */
[----:B------:R-:W-:-:S02]  /*2deb0*/  ISETP.GE.OR P3, PT, R5, R238, P1 ;  /* 0x000000ee0500720c */ /* 0x000fc40000f66670 */
        /* <DEDUP_REMOVED lines=16> */
[----:B---3--:R2:W-:Y:S02]  /*2dfc0*/  ST.E.128 desc[UR4][R2.64], R20 ;  /* 0x0000001402007985 */ /* 0x0085e4000c101d04 */
.L_x_2969:
[----:B------:R-:W-:Y:S05]  /*2dfd0*/  BSYNC.RECONVERGENT B0 ;  /* 0x0000000000007941 */ /* 0x000fea0003800200 */
.L_x_2968:
        /* <DEDUP_REMOVED lines=12> */
[----:B----4-:R1:W-:Y:S02]  /*2e0a0*/  ST.E.128 desc[UR4][R2.64], R16 ;  /* 0x0000001002007985 */ /* 0x0103e4000c101d04 */
.L_x_2971:
[----:B------:R-:W-:Y:S05]  /*2e0b0*/  BSYNC.RECONVERGENT B0 ;  /* 0x0000000000007941 */ /* 0x000fea0003800200 */
.L_x_2970:
[----:B------:R-:W-:-:S04]  /*2e0c0*/  MOV R235, 0x0 ;  /* 0x0000000000eb7802 */ /* 0x000fc80000000f00 */
[----:B-1234-:R-:W-:Y:S05]  /*2e0d0*/  @P1 RET.REL.NODEC R234 `(_ZN5flash24flash_fwd_splitkv_kernelI23Flash_fwd_kernel_traitsILi64ELi64ELi256ELi4ELb0ELb0EN7cutlass6half_tE19Flash_kernel_traitsILi64ELi64ELi256ELi4ES3_EELb0ELb1ELb0ELb0ELb0ELb1ELb0ELb1EEEvNS_16Flash_fwd_paramsE) ;  /* 0xfffffd1ceac81950 */ /* 0x01efea0003c3ffff */
        /* <DEDUP_REMOVED lines=12> */
[----:B-1----:R-:W-:Y:S05]  /*2e1a0*/  RET.REL.NODEC R234 `(_ZN5flash24flash_fwd_splitkv_kernelI23Flash_fwd_kernel_traitsILi64ELi64ELi256ELi4ELb0ELb0EN7cutlass6half_tE19Flash_kernel_traitsILi64ELi64ELi256ELi4ES3_EELb0ELb1ELb0ELb0ELb0ELb1ELb0ELb1EEEvNS_16Flash_fwd_paramsE) ;  /* 0xfffffd1cea947950 */ /* 0x002fea0003c3ffff */
.L_x_2963:
[----:B------:R-:W-:Y:S01]  /*2e1b0*/  MOV R4, 0x2 ;  /* 0x0000000200047802 */ /* 0x000fe20000000f00 */
[----:B------:R-:W-:Y:S01]  /*2e1c0*/  IMAD.MOV.U32 R3, RZ, RZ, 0x1f ;  /* 0x0000001fff037424 */ /* 0x000fe200078e00ff */
[----:B------:R-:W-:-:S07]  /*2e1d0*/  MOV R5, 0xffffffff ;  /* 0xffffffff00057802 */ /* 0x000fce0000000f00 */
[----:B-1---5:R-:W-:Y:S05]  /*2e1e0*/  WARPSYNC.COLLECTIVE R5, `(.L_x_2972) ;  /* 0x0000000005087348 */ /* 0x022fea0003c00000 */
[----:B------:R2:W3:Y:S02]  /*2e1f0*/  SHFL.BFLY P0, R11, R252, R4, R3 ;  /* 0x0c000004fc0b7389 */ /* 0x0004e40000000003 */
[----:B-123-5:R-:W-:Y:S05]  /*2e200*/  ENDCOLLECTIVE ;  /* 0x000000000000791b */ /* 0x02efea0003800000 */
.L_x_2972:
[----:B------:R-:W-:Y:S02]  /*2e210*/  IMAD.MOV.U32 R9, RZ, RZ, R11 ;  /* 0x000000ffff097224 */ /* 0x000fe400078e000b */
[----:B------:R-:W-:Y:S02]  /*2e220*/  IMAD.MOV.U32 R4, RZ, RZ, 0x1 ;  /* 0x00000001ff047424 */ /* 0x000fe400078e00ff */
[----:B------:R-:W-:-:S05]  /*2e230*/  FADD.FTZ R9, R9, R252 ;  /* 0x000000fc09097221 */ /* 0x000fca0000010000 */
[----:B------:R-:W-:-:S07]  /*2e240*/  MOV R252, R9 ;  /* 0x0000000900fc7202 */ /* 0x000fce0000000f00 */
[----:B------:R-:W-:Y:S05]  /*2e250*/  WARPSYNC.COLLECTIVE R5, `(.L_x_2973) ;  /* 0x0000000005087348 */ /* 0x000fea0003c00000 */
[----:B------:R1:W2:Y:S02]  /*2e260*/  SHFL.BFLY P0, R11, R252, R4, R3 ;  /* 0x0c000004fc0b7389 */ /* 0x0002a40000000003 */
[----:B-12---:R-:W-:Y:S05]  /*2e270*/  ENDCOLLECTIVE ;  /* 0x000000000000791b */ /* 0x006fea0003800000 */
.L_x_2973:
[----:B------:R-:W-:Y:S01]  /*2e280*/  MOV R252, R250 ;  /* 0x000000fa00fc7202 */ /* 0x000fe20000000f00 */
[----:B------:R-:W-:Y:S01]  /*2e290*/  IMAD.MOV.U32 R4, RZ, RZ, 0x2 ;  /* 0x00000002ff047424 */ /* 0x000fe200078e00ff */
[----:B------:R-:W-:-:S07]  /*2e2a0*/  MOV R8, R11 ;  /* 0x0000000b00087202 */ /* 0x000fce0000000f00 */
[----:B------:R-:W-:Y:S05]  /*2e2b0*/  WARPSYNC.COLLECTIVE R5, `(.L_x_2974) ;  /* 0x0000000005087348 */ /* 0x000fea0003c00000 */
[----:B------:R1:W2:Y:S02]  /*2e2c0*/  SHFL.BFLY P0, R11, R252, R4, R3 ;  /* 0x0c000004fc0b7389 */ /* 0x0002a40000000003 */
[----:B-12---:R-:W-:Y:S05]  /*2e2d0*/  ENDCOLLECTIVE ;  /* 0x000000000000791b */ /* 0x006fea0003800000 */
.L_x_2974:
[----:B------:R-:W-:Y:S01]  /*2e2e0*/  FADD.FTZ R8, R9, R8 ;  /* 0x0000000809087221 */ /* 0x000fe20000010000 */
[----:B------:R-:W-:Y:S01]  /*2e2f0*/  FADD.FTZ R10, R11, R250 ;  /* 0x000000fa0b0a7221 */ /* 0x000fe20000010000 */
[----:B------:R-:W-:-:S04]  /*2e300*/  MOV R4, 0x1 ;  /* 0x0000000100047802 */ /* 0x000fc80000000f00 */
[----:B------:R-:W-:-:S07]  /*2e310*/  MOV R252, R10 ;  /* 0x0000000a00fc7202 */ /* 0x000fce0000000f00 */
[----:B------:R-:W-:Y:S05]  /*2e320*/  WARPSYNC.COLLECTIVE R5, `(.L_x_2975) ;  /* 0x0000000005087348 */ /* 0x000fea0003c00000 */
[----:B------:R1:W2:Y:S02]  /*2e330*/  SHFL.BFLY P0, R11, R252, R4, R3 ;  /* 0x0c000004fc0b7389 */ /* 0x0002a40000000003 */
[----:B-12---:R-:W-:Y:S05]  /*2e340*/  ENDCOLLECTIVE ;  /* 0x000000000000791b */ /* 0x006fea0003800000 */
.L_x_2975:
[----:B------:R-:W-:Y:S05]  /*2e350*/  BRA `(.L_x_2976) ;  /* 0xfffffff000007947 */ /* 0x000fea000383ffff */
.L_x_2977:
        /* <DEDUP_REMOVED lines=10> */
.L_x_14735:


//--------------------- .text._ZN5flash24flash_fwd_splitkv_kernelI23Flash_fwd_kernel_traitsILi64ELi64ELi256ELi4ELb0ELb0EN7cutlass6half_tE19Flash_kernel_traitsILi64ELi64ELi256ELi4ES3_EELb0ELb1ELb0ELb0ELb0ELb0ELb1ELb0EEEvNS_16Flash_fwd_paramsE --------------------------
	.section	.text._ZN5flash24flash_fwd_splitkv_kernelI23Flash_fwd_kernel_traitsILi64ELi64ELi256ELi4ELb0ELb0EN7cutlass6half_tE19Flash_kernel_traitsILi64ELi64ELi256ELi4ES3_EELb0ELb1ELb0ELb0ELb0ELb0ELb1ELb0EEEvNS_16Flash_fwd_paramsE,"ax",@progbits
	.align	128
        .global         _ZN5flash24flash_fwd_splitkv_kernelI23Flash_fwd_kernel_traitsILi64ELi64ELi256ELi4ELb0ELb0EN7cutlass6half_tE19Flash_kernel_traitsILi64ELi64ELi256ELi4ES3_EELb0ELb1ELb0ELb0ELb0ELb0ELb1ELb0EEEvNS_16Flash_fwd_paramsE
        .type           _ZN5flash24flash_fwd_splitkv_kernelI23Flash_fwd_kernel_traitsILi64ELi64ELi256ELi4ELb0ELb0EN7cutlass6half_tE19Flash_kernel_traitsILi64ELi64ELi256ELi4ES3_EELb0ELb1ELb0ELb0ELb0ELb0ELb1ELb0EEEvNS_16Flash_fwd_paramsE,@function
        .size           _ZN5flash24flash_fwd_splitkv_kernelI23Flash_fwd_kernel_traitsILi64ELi64ELi256ELi4ELb0ELb0EN7cutlass6half_tE19Flash_kernel_traitsILi64ELi64ELi256ELi4ES3_EELb0ELb1ELb0ELb0ELb0ELb0ELb1ELb0EEEvNS_16Flash_fwd_paramsE,(.L_x_14736 - _ZN5flash24flash_fwd_splitkv_kernelI23Flash_fwd_kernel_traitsILi64ELi64ELi256ELi4ELb0ELb0EN7cutlass6half_tE19Flash_kernel_traitsILi64ELi64ELi256ELi4ES3_EELb0ELb1ELb0ELb0ELb0ELb0ELb1ELb0EEEvNS_16Flash_fwd_paramsE)
        .other          _ZN5flash24flash_fwd_splitkv_kernelI23Flash_fwd_kernel_traitsILi64ELi64ELi256ELi4ELb0ELb0EN7cutlass6half_tE19Flash_kernel_traitsILi64ELi64ELi256ELi4ES3_EELb0ELb1ELb0ELb0ELb0ELb0ELb1ELb0EEEvNS_16Flash_fwd_paramsE,@"STO_CUDA_ENTRY STV_DEFAULT"
_ZN5flash24flash_fwd_splitkv_kernelI23Flash_fwd_kernel_traitsILi64ELi64ELi256ELi4ELb0ELb0EN7cutlass6half_tE19Flash_kernel_traitsILi64ELi64ELi256ELi4ES3_EELb0ELb1ELb0ELb0ELb0ELb0ELb1ELb0EEEvNS_16Flash_fwd_paramsE:
.text._ZN5flash24flash_fwd_splitkv_kernelI23Flash_fwd_kernel_traitsILi64ELi64ELi256ELi4ELb0ELb0EN7cutlass6half_tE19Flash_kernel_traitsILi64ELi64ELi256ELi4ES3_EELb0ELb1ELb0ELb0ELb0ELb0ELb1ELb0EEEvNS_16Flash_fwd_paramsE:
        /* <DEDUP_REMOVED lines=30> */
[----:B-1----:R-:W-:Y:S05]  /*01e0*/  CALL.REL.NOINC `($_ZN5flash24flash_fwd_splitkv_kernelI23Flash_fwd_kernel_traitsILi64ELi64ELi256ELi4ELb0ELb0EN7cutlass6half_tE19Flash_kernel_traitsILi64ELi64ELi256ELi4ES3_EELb0ELb1ELb0ELb0ELb0ELb0ELb1ELb0EEEvNS_16Flash_fwd_paramsE$_ZN5flash30compute_attn_1rowblock_splitkvI23Flash_fwd_kernel_traitsILi64ELi64ELi256ELi4ELb0ELb0EN7cutlass6half_tE19Flash_kernel_traitsILi64ELi64ELi256ELi4ES3_EELb0ELb1ELb0ELb0ELb0ELb0ELb1ELb0ENS_16Flash_fwd_paramsEEEvRKT8_iiiii) ;  /* 0x0000000000087944 */ /* 0x002fea0003c00000 */
[----:B------:R-:W-:Y:S05]  /*01f0*/  BSYNC.RECONVERGENT B3 ;  /* 0x0000000000037941 */ /* 0x000fea0003800200 */
.L_x_2978:
[----:B------:R-:W-:Y:S05]  /*0200*/  EXIT ;  /* 0x000000000000794d */ /* 0x000fea0003800000 */
        .type           $_ZN5flash24flash_fwd_splitkv_kernelI23Flash_fwd_kernel_traitsILi64ELi64ELi256ELi4ELb0ELb0EN7cutlass6half_tE19Flash_kernel_traitsILi64ELi64ELi256ELi4ES3_EELb0ELb1ELb0ELb0ELb0ELb0ELb1ELb0EEEvNS_16Flash_fwd_paramsE$_ZN5flash30compute_attn_1rowblock_splitkvI23Flash_fwd_kernel_traitsILi64ELi64ELi256ELi4ELb0ELb0EN7cutlass6half_tE19Flash_kernel_traitsILi64ELi64ELi256ELi4ES3_EELb0ELb1ELb0ELb0ELb0ELb0ELb1ELb0ENS_16Flash_fwd_paramsEEEvRKT8_iiiii,@function
        .size           $_ZN5flash24flash_fwd_splitkv_kernelI23Flash_fwd_kernel_traitsILi64ELi64ELi256ELi4ELb0ELb0EN7cutlass6half_tE19Flash_kernel_traitsILi64ELi64ELi256ELi4ES3_EELb0ELb1ELb0ELb0ELb0ELb0ELb1ELb0EEEvNS_16Flash_fwd_paramsE$_ZN5flash30compute_attn_1rowblock_splitkvI23Flash_fwd_kernel_traitsILi64ELi64ELi256ELi4ELb0ELb0EN7cutlass6half_tE19Flash_kernel_traitsILi64ELi64ELi256ELi4ES3_EELb0ELb1ELb0ELb0ELb0ELb0ELb1ELb0ENS_16Flash_fwd_paramsEEEvRKT8_iiiii,(.L_x_14736 - $_ZN5flash24flash_fwd_splitkv_kernelI23Flash_fwd_kernel_traitsILi64ELi64ELi256ELi4ELb0ELb0EN7cutlass6half_tE19Flash_kernel_traitsILi64ELi64ELi256ELi4ES3_EELb0ELb1ELb0ELb0ELb0ELb0ELb1ELb0EEEvNS_16Flash_fwd_paramsE$_ZN5flash30compute_attn_1rowblock_splitkvI23Flash_fwd_kernel_traitsILi64ELi64ELi256ELi4ELb0ELb0EN7cutlass6half_tE19Flash_kernel_traitsILi64ELi64ELi256ELi4ES3_EELb0ELb1ELb0ELb0ELb0ELb0ELb1ELb0ENS_16Flash_fwd_paramsEEEvRKT8_iiiii)
$_ZN5flash24flash_fwd_splitkv_kernelI23Flash_fwd_kernel_traitsILi64ELi64ELi256ELi4ELb0ELb0EN7cutlass6half_tE19Flash_kernel_traitsILi64ELi64ELi256ELi4ES3_EELb0ELb1ELb0ELb0ELb0ELb0ELb1ELb0EEEvNS_16Flash_fwd_paramsE$_ZN5flash30compute_attn_1rowblock_splitkvI23Flash_fwd_kernel_traitsILi64ELi64ELi256ELi4ELb0ELb0EN7cutlass6half_tE19Flash_kernel_traitsILi64ELi64ELi256ELi4ES3_EELb0ELb1ELb0ELb0ELb0ELb0ELb1ELb0ENS_16Flash_fwd_paramsEEEvRKT8_iiiii:
        /* <DEDUP_REMOVED lines=39> */
.L_x_2980:
[----:B------:R-:W-:Y:S05]  /*0480*/  BSYNC.RECONVERGENT B0 ;  /* 0x0000000000007941 */ /* 0x000fea0003800200 */
.L_x_2979:
[----:B------:R-:W-:Y:S04]  /*0490*/  BSSY.RECONVERGENT B0, `(.L_x_2981) ;  /* 0x0000007000007945 */ /* 0x000fe80003800200 */
[----:B------:R-:W-:Y:S05]  /*04a0*/  @!P3 BRA `(.L_x_2982) ;  /* 0x000000000014b947 */ /* 0x000fea0003800000 */
[----:B------:R-:W3:Y:S02]  /*04b0*/  LD.E.U8 R0, desc[UR4][R134.64+0x1b2] ;  /* 0x0001b20486007980 */ /* 0x000ee4000c101100 */
[----:B---3--:R-:W-:-:S13]  /*04c0*/  ISETP.NE.AND P1, PT, R0, RZ, PT ;  /* 0x000000ff0000720c */ /* 0x008fda0003f25270 */
[----:B-1---5:R-:W3:Y:S02]  /*04d0*/  @P1 LD.E R4, desc[UR4][R2.64+0x4] ;  /* 0x0000040402041980 */ /* 0x022ee4000c101900 */
[----:B---3--:R-:W-:-:S06]  /*04e0*/  @P1 IADD3 R4, PT, PT, R4, -R20, RZ ;  /* 0x8000001404041210 */ /* 0x008fcc0007ffe0ff */
[----:B------:R3:W5:Y:S02]  /*04f0*/  @!P1 LD.E R4, desc[UR4][R2.64] ;  /* 0x0000000402049980 */ /* 0x000764000c101900 */
.L_x_2982:
[----:B------:R-:W-:Y:S05]  /*0500*/  BSYNC.RECONVERGENT B0 ;  /* 0x0000000000007941 */ /* 0x000fea0003800200 */
.L_x_2981:
        /* <DEDUP_REMOVED lines=8> */
.L_x_2984:
[----:B--23--:R-:W2:Y:S01]  /*0590*/  LD.E.64 R2, desc[UR4][R134.64+0x108] ;  /* 0x0001080486027980 */ /* 0x00cea2000c101b00 */
[----:B------:R-:W-:Y:S01]  /*05a0*/  BSSY.RECONVERGENT B0, `(.L_x_2986) ;  /* 0x0000006000007945 */ /* 0x000fe20003800200 */
[----:B------:R-:W-:Y:S01]  /*05b0*/  IMAD.MOV.U32 R0, RZ, RZ, RZ ;  /* 0x000000ffff007224 */ /* 0x000fe200078e00ff */
[----:B--2---:R-:W-:-:S04]  /*05c0*/  ISETP.NE.U32.AND P0, PT, R2, RZ, PT ;  /* 0x000000ff0200720c */ /* 0x004fc80003f05070 */
[----:B------:R-:W-:-:S13]  /*05d0*/  ISETP.NE.AND.EX P0, PT, R3, RZ, PT, P0 ;  /* 0x000000ff0300720c */ /* 0x000fda0003f05300 */
[----:B------:R-:W-:Y:S05]  /*05e0*/  @!P0 BRA `(.L_x_2987) ;  /* 0x0000000000048947 */ /* 0x000fea0003800000 */
[----:B------:R2:W5:Y:S02]  /*05f0*/  LD.E R0, desc[UR4][R134.64+0xbc] ;  /* 0x0000bc0486007980 */ /* 0x000564000c101900 */
.L_x_2987:
[----:B------:R-:W-:Y:S05]  /*0600*/  BSYNC.RECONVERGENT B0 ;  /* 0x0000000000007941 */ /* 0x000fea0003800200 */
.L_x_2986:
[----:B-----5:R-:W-:Y:S02]  /*0610*/  IADD3 R70, PT, PT, R0, R4, -R12 ;  /* 0x0000000400467210 */ /* 0x020fe40007ffe80c */
.L_x_2985:
[----:B------:R-:W-:Y:S05]  /*0620*/  BSYNC.RECONVERGENT B1 ;  /* 0x0000000000017941 */ /* 0x000fea0003800200 */
.L_x_2983:
[----:B------:R-:W3:Y:S01]  /*0630*/  S2R R225, SR_CTAID.X ;  /* 0x0000000000e17919 */ /* 0x000ee20000002500 */
[----:B------:R-:W-:Y:S01]  /*0640*/  MOV R15, 0x1f0 ;  /* 0x000001f0000f7802 */ /* 0x000fe20000000f00 */
[----:B------:R-:W-:-:S03]  /*0650*/  IMAD.MOV.U32 R3, RZ, RZ, 0x0 ;  /* 0x00000000ff037424 */ /* 0x000fc600078e00ff */
[----:B------:R-:W-:Y:S01]  /*0660*/  MOV R2, R15 ;  /* 0x0000000f00027202 */ /* 0x000fe20000000f00 */
[----:B---3--:R-:W-:-:S05]  /*0670*/  IMAD.SHL.U32 R33, R225, 0x40, RZ ;  /* 0x00000040e1217824 */ /* 0x008fca00078e00ff */
[----:B------:R-:W-:-:S13]  /*0680*/  ISETP.GT.AND P0, PT, R71, R33, PT ;  /* 0x000000214700720c */ /* 0x000fda0003f04270 */
[----:B-12---:R-:W-:Y:S05]  /*0690*/  @!P0 RET.REL.NODEC R2 `(_ZN5flash24flash_fwd_splitkv_kernelI23Flash_fwd_kernel_traitsILi64ELi64ELi256ELi4ELb0ELb0EN7cutlass6half_tE19Flash_kernel_traitsILi64ELi64ELi256ELi4ES3_EELb0ELb1ELb0ELb0ELb0ELb0ELb1ELb0EEEvNS_16Flash_fwd_paramsE) ;  /* 0xfffffff802588950 */ /* 0x006fea0003c3ffff */
[----:B------:R-:W2:Y:S04]  /*06a0*/  LD.E R0, desc[UR4][R134.64+0xb8] ;  /* 0x0000b80486007980 */ /* 0x000ea8000c101900 */
[----:B------:R-:W3:Y:S04]  /*06b0*/  LD.E R9, desc[UR4][R134.64+0x184] ;  /* 0x0001840486097980 */ /* 0x000ee8000c101900 */
[----:B------:R-:W4:Y:S01]  /*06c0*/  LD.E R14, desc[UR4][R134.64+0x188] ;  /* 0x00018804860e7980 */ /* 0x000f22000c101900 */
[-C--:B------:R-:W-:Y:S02]  /*06d0*/  IABS R4, R10.reuse ;  /* 0x0000000a00047213 */ /* 0x080fe40000000000 */
[----:B------:R-:W-:Y:S01]  /*06e0*/  IABS R7, R10 ;  /* 0x0000000a00077213 */ /* 0x000fe20000000000 */
[----:B------:R-:W1:Y:S01]  /*06f0*/  S2R R223, SR_TID.X ;  /* 0x0000000000df7919 */ /* 0x000e620000002100 */
[----:B------:R-:W5:Y:S08]  /*0700*/  I2F.RP R2, R4 ;  /* 0x0000000400027306 */ /* 0x000f700000209400 */
[----:B-----5:R-:W5:Y:S02]  /*0710*/  MUFU.RCP R2, R2 ;  /* 0x0000000200027308 */ /* 0x020f640000001000 */
[----:B-----5:R-:W-:-:S06]  /*0720*/  VIADD R2, R2, 0xffffffe ;  /* 0x0ffffffe02027836 */ /* 0x020fcc0000000000 */
[----:B------:R5:W1:Y:S01]  /*0730*/  F2I.FTZ.U32.TRUNC.NTZ R3, R2 ;  /* 0x0000000200037305 */ /* 0x000a62000021f000 */
[----:B--2---:R-:W-:-:S05]  /*0740*/  VIADD R0, R0, 0xff ;  /* 0x000000ff00007836 */ /* 0x004fca0000000000 */
[----:B-----5:R-:W-:-:S04]  /*0750*/  SHF.R.S32.HI R2, RZ, 0x1f, R0 ;  /* 0x0000001fff027819 */ /* 0x020fc80000011400 */
[----:B------:R-:W-:Y:S01]  /*0760*/  LEA.HI R0, R2, R0, RZ, 0x8 ;  /* 0x0000000002007211 */ /* 0x000fe200078f40ff */
[----:B-1----:R-:W-:-:S03]  /*0770*/  IMAD.MOV R2, RZ, RZ, -R3 ;  /* 0x000000ffff027224 */ /* 0x002fc600078e0a03 */
[----:B------:R-:W-:-:S05]  /*0780*/  LEA.HI.SX32 R0, R0, R10, 0x18 ;  /* 0x0000000a00007211 */ /* 0x000fca00078fc2ff */
[----:B------:R-:W-:Y:S02]  /*0790*/  VIADD R5, R0, 0xffffffff ;  /* 0xffffffff00057836 */ /* 0x000fe40000000000 */
[----:B------:R-:W-:Y:S02]  /*07a0*/  IMAD R0, R2, R4, RZ ;  /* 0x0000000402007224 */ /* 0x000fe400078e02ff */
[----:B------:R-:W-:Y:S01]  /*07b0*/  IMAD.MOV.U32 R2, RZ, RZ, RZ ;  /* 0x000000ffff027224 */ /* 0x000fe200078e00ff */
[----:B------:R-:W-:-:S03]  /*07c0*/  IABS R8, R5 ;  /* 0x0000000500087213 */ /* 0x000fc60000000000 */
[----:B------:R-:W-:-:S04]  /*07d0*/  IMAD.HI.U32 R6, R3, R0, R2 ;  /* 0x0000000003067227 */ /* 0x000fc800078e0002 */
[----:B------:R-:W-:Y:S02]  /*07e0*/  IMAD.MOV R0, RZ, RZ, -R7 ;  /* 0x000000ffff007224 */ /* 0x000fe400078e0a07 */
[----:B------:R-:W-:Y:S02]  /*07f0*/  IMAD.MOV.U32 R2, RZ, RZ, R8 ;  /* 0x000000ffff027224 */ /* 0x000fe400078e0008 */
[----:B------:R-:W-:Y:S02]  /*0800*/  IMAD.MOV.U32 R3, RZ, RZ, R0 ;  /* 0x000000ffff037224 */ /* 0x000fe400078e0000 */
[----:B------:R-:W-:-:S04]  /*0810*/  IMAD.HI.U32 R0, R6, R2, RZ ;  /* 0x0000000206007227 */ /* 0x000fc800078e00ff */
[----:B------:R-:W-:Y:S02]  /*0820*/  IMAD R2, R0, R3, R2 ;  /* 0x0000000300027224 */ /* 0x000fe400078e0202 */
[----:B------:R-:W-:Y:S02]  /*0830*/  VIADD R6, R70, 0xff ;  /* 0x000000ff46067836 */ /* 0x000fe40000000000 */
[----:B---3--:R-:W-:Y:S01]  /*0840*/  IMAD.IADD R3, R9, 0x1, R71 ;  /* 0x0000000109037824 */ /* 0x008fe200078e0247 */
[----:B------:R-:W-:Y:S02]  /*0850*/  ISETP.GT.U32.AND P1, PT, R4, R2, PT ;  /* 0x000000020400720c */ /* 0x000fe40003f24070 */
[----:B------:R-:W-:Y:S02]  /*0860*/  SHF.R.S32.HI R7, RZ, 0x1f, R6 ;  /* 0x0000001fff077819 */ /* 0x000fe40000011406 */
[----:B------:R-:W-:-:S09]  /*0870*/  IADD3 R3, PT, PT, -R3, R33, R70 ;  /* 0x0000002103037210 */ /* 0x000fd20007ffe146 */
[----:B------:R-:W-:Y:S02]  /*0880*/  @!P1 IMAD.IADD R2, R2, 0x1, -R4 ;  /* 0x0000000102029824 */ /* 0x000fe400078e0a04 */
[----:B------:R-:W-:Y:S01]  /*0890*/  @!P1 VIADD R0, R0, 0x1 ;  /* 0x0000000100009836 */ /* 0x000fe20000000000 */
[----:B------:R-:W-:Y:S02]  /*08a0*/  ISETP.NE.AND P1, PT, R10, RZ, PT ;  /* 0x000000ff0a00720c */ /* 0x000fe40003f25270 */
[----:B------:R-:W-:Y:S02]  /*08b0*/  ISETP.GE.U32.AND P2, PT, R2, R4, PT ;  /* 0x000000040200720c */ /* 0x000fe40003f46070 */
[----:B------:R-:W-:Y:S02]  /*08c0*/  LOP3.LUT R2, R5, R10, RZ, 0x3c, !PT ;  /* 0x0000000a05027212 */ /* 0x000fe400078e3cff */
[----:B------:R-:W-:Y:S02]  /*08d0*/  SHF.R.S32.HI R5, RZ, 0x1f, R3 ;  /* 0x0000001fff057819 */ /* 0x000fe40000011403 */
[----:B------:R-:W-:Y:S01]  /*08e0*/  ISETP.GE.AND P0, PT, R2, RZ, PT ;  /* 0x000000ff0200720c */ /* 0x000fe20003f06270 */
[----:B------:R-:W-:Y:S01]  /*08f0*/  IMAD R2, R225, 0x40, -R71 ;  /* 0x00000040e1027824 */ /* 0x000fe200078e0a47 */
[----:B------:R-:W-:-:S04]  /*0900*/  LEA.HI R5, R5, R3, RZ, 0x8 ;  /* 0x0000000305057211 */ /* 0x000fc800078f40ff */
[----:B----4-:R-:W-:Y:S01]  /*0910*/  IADD3 R2, PT, PT, R14, R2, R6 ;  /* 0x000000020e027210 */ /* 0x010fe20007ffe006 */
[----:B------:R-:W-:Y:S01]  /*0920*/  @P2 VIADD R0, R0, 0x1 ;  /* 0x0000000100002836 */ /* 0x000fe20000000000 */
[----:B------:R-:W-:Y:S02]  /*0930*/  LEA.HI R6, R7, R6, RZ, 0x8 ;  /* 0x0000000607067211 */ /* 0x000fe400078f40ff */
[----:B------:R-:W-:Y:S01]  /*0940*/  SHF.R.S32.HI R5, RZ, 0x8, R5 ;  /* 0x00000008ff057819 */ /* 0x000fe20000011405 */
[----:B------:R-:W-:Y:S02]  /*0950*/  VIADD R2, R2, 0x40 ;  /* 0x0000004002027836 */ /* 0x000fe40000000000 */
[----:B------:R-:W-:Y:S01]  /*0960*/  @!P0 IMAD.MOV R0, RZ, RZ, -R0 ;  /* 0x000000ffff008224 */ /* 0x000fe200078e0a00 */
[----:B------:R-:W-:Y:S02]  /*0970*/  @!P1 LOP3.LUT R0, RZ, R10, RZ, 0x33, !PT ;  /* 0x0000000aff009212 */ /* 0x000fe400078e33ff */
[----:B------:R-:W-:-:S04]  /*0980*/  SHF.R.S32.HI R4, RZ, 0x1f, R2 ;  /* 0x0000001fff047819 */ /* 0x000fc80000011402 */
[----:B------:R-:W-:Y:S01]  /*0990*/  LEA.HI R3, R4, R2, RZ, 0x8 ;  /* 0x0000000204037211 */ /* 0x000fe200078f40ff */
[----:B------:R-:W-:Y:S01]  /*09a0*/  IMAD R2, R0, UR6, RZ ;  /* 0x0000000600027c24 */ /* 0x000fe2000f8e02ff */
[----:B------:R-:W-:Y:S02]  /*09b0*/  SHF.R.S32.HI R4, RZ, 0x8, R6 ;  /* 0x00000008ff047819 */ /* 0x000fe40000011406 */
[----:B------:R-:W-:Y:S02]  /*09c0*/  SHF.R.S32.HI R3, RZ, 0x8, R3 ;  /* 0x00000008ff037819 */ /* 0x000fe40000011403 */
[C---:B------:R-:W-:Y:S02]  /*09d0*/  VIMNMX R226, PT, PT, R2.reuse, R5, !PT ;  /* 0x0000000502e27248 */ /* 0x040fe40007fe0100 */
[----:B------:R-:W-:-:S03]  /*09e0*/  VIADDMNMX R0, R2, R0, R4, PT ;  /* 0x0000000002007246 */ /* 0x000fc60003800104 */
[----:B------:R1:W-:Y:S01]  /*09f0*/  STL [R1+0x5c], R226 ;  /* 0x00005ce201007387 */ /* 0x0003e20000100800 */
[----:B------:R-:W-:-:S04]  /*0a00*/  VIMNMX R234, PT, PT, R0, R3, PT ;  /* 0x0000000300ea7248 */ /* 0x000fc80003fe0100 */
[----:B------:R-:W-:-:S13]  /*0a10*/  ISETP.GE.AND P0, PT, R226, R234, PT ;  /* 0x000000eae200720c */ /* 0x000fda0003f06270 */
[----:B------:R-:W-:Y:S05]  /*0a20*/  @!P0 BRA `(.L_x_2988) ;  /* 0x00000004003c8947 */ /* 0x000fea0003800000 */
[----:B------:R-:W2:Y:S04]  /*0a30*/  LD.E.64 R6, desc[UR4][R134.64+0xb0] ;  /* 0x0000b00486067980 */ /* 0x000ea8000c101b00 */
[----:B------:R-:W3:Y:S04]  /*0a40*/  LDL.LU R16, [R1+0x98] ;  /* 0x0000980001107983 */ /* 0x000ee80000300800 */
        /* <DEDUP_REMOVED lines=15> */
[----:B------:R-:W-:Y:S01]  /*0b40*/  ISETP.NE.AND P6, PT, R5, RZ, PT ;  /* 0x000000ff0500720c */ /* 0x000fe20003fc5270 */
[----:B------:R-:W-:Y:S01]  /*0b50*/  VIADD R11, R223, 0x8 ;  /* 0x00000008df0b7836 */ /* 0x000fe20000000000 */
[----:B-----5:R-:W-:-:S02]  /*0b60*/  ISETP.GE.AND P1, PT, R5, R8, PT ;  /* 0x000000080500720c */ /* 0x020fc40003f26270 */
        /* <DEDUP_REMOVED lines=41> */
[----:B--2---:R-:W-:Y:S02]  /*0e00*/  @!P2 IMAD.MOV.U32 R5, RZ, RZ, -0x800000 ;  /* 0xff800000ff05a424 */ /* 0x004fe400078e00ff */
[----:B------:R-:W-:Y:S02]  /*0e10*/  @!P1 IMAD.MOV.U32 R4, RZ, RZ, -0x800000 ;  /* 0xff800000ff049424 */ /* 0x000fe400078e00ff */
[----:B---3--:R-:W-:Y:S01]  /*0e20*/  @!P4 IMAD.MOV.U32 R0, RZ, RZ, -0x800000 ;  /* 0xff800000ff00c424 */ /* 0x008fe200078e00ff */
[----:B------:R2:W-:Y:S04]  /*0e30*/  @!P2 ST.E desc[UR4][R2.64+0x80], R5 ;  /* 0x000080050200a985 */ /* 0x0005e8000c101904 */
[----:B------:R3:W-:Y:S04]  /*0e40*/  @!P4 ST.E desc[UR4][R2.64+0x40], R0 ;  /* 0x000040000200c985 */ /* 0x0007e8000c101904 */
[----:B------:R4:W-:Y:S04]  /*0e50*/  @!P1 ST.E desc[UR4][R2.64+0xa0], R4 ;  /* 0x0000a00402009985 */ /* 0x0009e8000c101904 */
[----:B------:R-:W-:Y:S04]  /*0e60*/  @!P3 ST.E desc[UR4][R2.64+0x60], R7 ;  /* 0x000060070200b985 */ /* 0x000fe8000c101904 */
[----:B------:R-:W-:Y:S01]  /*0e70*/  @!P5 ST.E desc[UR4][R2.64], R8 ;  /* 0x000000080200d985 */ /* 0x000fe2000c101904 */
[----:B--2---:R-:W-:-:S02]  /*0e80*/  IMAD.MOV.U32 R5, RZ, RZ, 0x0 ;  /* 0x00000000ff057424 */ /* 0x004fc400078e00ff */
[----:B---3--:R-:W-:Y:S02]  /*0e90*/  @!P0 IMAD.MOV.U32 R0, RZ, RZ, -0x800000 ;  /* 0xff800000ff008424 */ /* 0x008fe400078e00ff */
[----:B----4-:R-:W-:-:S03]  /*0ea0*/  IMAD.MOV.U32 R4, RZ, RZ, R15 ;  /* 0x000000ffff047224 */ /* 0x010fc600078e000f */
[----:B------:R1:W-:Y:S02]  /*0eb0*/  @!P0 ST.E desc[UR4][R2.64+0xc0], R0 ;  /* 0x0000c00002008985 */ /* 0x0003e4000c101904 */
[----:B-1----:R-:W-:Y:S05]  /*0ec0*/  @P6 RET.REL.NODEC R4 `(_ZN5flash24flash_fwd_splitkv_kernelI23Flash_fwd_kernel_traitsILi64ELi64ELi256ELi4ELb0ELb0EN7cutlass6half_tE19Flash_kernel_traitsILi64ELi64ELi256ELi4ES3_EELb0ELb1ELb0ELb0ELb0ELb0ELb1ELb0EEEvNS_16Flash_fwd_paramsE) ;  /* 0xfffffff0044c6950 */ /* 0x002fea0003c3ffff */
[----:B------:R-:W-:-:S05]  /*0ed0*/  MOV R0, 0xff800000 ;  /* 0xff80000000007802 */ /* 0x000fca0000000f00 */
[----:B------:R1:W-:Y:S02]  /*0ee0*/  ST.E desc[UR4][R2.64+0xe0], R0 ;  /* 0x0000e00002007985 */ /* 0x0003e4000c101904 */
[----:B-1----:R-:W-:Y:S02]  /*0ef0*/  MOV R2, R15 ;  /* 0x0000000f00027202 */ /* 0x002fe40000000f00 */
[----:B------:R-:W-:-:S04]  /*0f00*/  MOV R3, 0x0 ;  /* 0x0000000000037802 */ /* 0x000fc80000000f00 */
[----:B------:R-:W-:Y:S05]  /*0f10*/  RET.REL.NODEC R2 `(_ZN5flash24flash_fwd_splitkv_kernelI23Flash_fwd_kernel_traitsILi64ELi64ELi256ELi4ELb0ELb0EN7cutlass6half_tE19Flash_kernel_traitsILi64ELi64ELi256ELi4ES3_EELb0ELb1ELb0ELb0ELb0ELb0ELb1ELb0EEEvNS_16Flash_fwd_paramsE) ;  /* 0xfffffff002387950 */ /* 0x000fea0003c3ffff */
.L_x_2988:
[----:B------:R-:W2:Y:S04]  /*0f20*/  LD.E.64 R2, desc[UR4][R134.64+0x158] ;  /* 0x0001580486027980 */ /* 0x000ea8000c101b00 */
[----:B------:R-:W3:Y:S01]  /*0f30*/  LD.E.64 R16, desc[UR4][R134.64+0x160] ;  /* 0x0001600486107980 */ /* 0x000ee2000c101b00 */
[----:B------:R-:W-:-:S03]  /*0f40*/  IMAD.MOV.U32 R9, RZ, RZ, R34 ;  /* 0x000000ffff097224 */ /* 0x000fc600078e0022 */
[----:B------:R4:W5:Y:S01]  /*0f50*/  LDL R36, [R1+0x98] ;  /* 0x0000980001247983 */ /* 0x0009620000100800 */
[----:B--2---:R-:W-:-:S04]  /*0f60*/  ISETP.NE.U32.AND P1, PT, R2, RZ, PT ;  /* 0x000000ff0200720c */ /* 0x004fc80003f25070 */
[----:B------:R-:W-:-:S13]  /*0f70*/  ISETP.NE.AND.EX P1, PT, R3, RZ, PT, P1 ;  /* 0x000000ff0300720c */ /* 0x000fda0003f25310 */
[----:B------:R-:W-:-:S05]  /*0f80*/  @P1 IADD3 R2, P0, PT, R2, R11, RZ ;  /* 0x0000000b02021210 */ /* 0x000fca0007f1e0ff */
[----:B------:R-:W-:-:S05]  /*0f90*/  @P1 IMAD.X R3, R3, 0x1, R13, P0 ;  /* 0x0000000103031824 */ /* 0x000fca00000e060d */
[----:B------:R4:W5:Y:S01]  /*0fa0*/  @P1 LD.E R9, desc[UR4][R2.64] ;  /* 0x0000000402091980 */ /* 0x000962000c101900 */
[----:B---3--:R-:W-:-:S03]  /*0fb0*/  ISETP.NE.U32.AND P6, PT, R16, RZ, PT ;  /* 0x000000ff1000720c */ /* 0x008fc60003fc5070 */
[----:B------:R4:W-:Y:S01]  /*0fc0*/  STL.64 [R1+0x60], R16 ;  /* 0x0000601001007387 */ /* 0x0009e20000100a00 */
[----:B------:R-:W-:Y:S01]  /*0fd0*/  ISETP.NE.AND.EX P6, PT, R17, RZ, PT, P6 ;  /* 0x000000ff1100720c */ /* 0x000fe20003fc5360 */
[----:B------:R-:W-:-:S12]  /*0fe0*/  BSSY.RECONVERGENT B0, `(.L_x_2989) ;  /* 0x00000b6000007945 */ /* 0x000fd80003800200 */
[----:B------:R-:W-:Y:S05]  /*0ff0*/  @!P6 BRA `(.L_x_2990) ;  /* 0x000000040084e947 */ /* 0x000fea0003800000 */
[----:B------:R-:W2:Y:S04]  /*1000*/  LD.E R10, desc[UR4][R134.64+0x170] ;  /* 0x00017004860a7980 */ /* 0x000ea8000c101900 */
[----:B------:R-:W3:Y:S04]  /*1010*/  LD.E.64 R6, desc[UR4][R134.64+0x168] ;  /* 0x0001680486067980 */ /* 0x000ee8000c101b00 */
[----:B------:R-:W3:Y:S01]  /*1020*/  LD.E R14, desc[UR4][R134.64+0x68] ;  /* 0x00006804860e7980 */ /* 0x000ee2000c101900 */
[----:B------:R-:W-:-:S03]  /*1030*/  LEA R69, R234, 0xffffff00, 0x8 ;  /* 0xffffff00ea457811 */ /* 0x000fc600078e40ff */
[----:B------:R-:W3:Y:S04]  /*1040*/  LD.E.64 R230, desc[UR4][R134.64+0x38] ;  /* 0x0000380486e67980 */ /* 0x000ee8000c101b00 */
[----:B------:R-:W3:Y:S04]  /*1050*/  LD.E.64 R12, desc[UR4][R134.64+0x50] ;  /* 0x00005004860c7980 */ /* 0x000ee8000c101b00 */
[----:B------:R-:W5:Y:S04]  /*1060*/  LD.E.64 R28, desc[UR4][R134.64+0x58] ;  /* 0x00005804861c7980 */ /* 0x000f68000c101b00 */
[----:B------:R-:W5:Y:S01]  /*1070*/  LD.E.64 R232, desc[UR4][R134.64+0x40] ;  /* 0x0000400486e87980 */ /* 0x000f62000c101b00 */
[----:B--2---:R-:W-:-:S04]  /*1080*/  IABS R4, R10 ;  /* 0x0000000a00047213 */ /* 0x004fc80000000000 */
[----:B----4-:R-:W2:Y:S08]  /*1090*/  I2F.RP R2, R4 ;  /* 0x0000000400027306 */ /* 0x010eb00000209400 */
[----:B--2---:R-:W2:Y:S02]  /*10a0*/  MUFU.RCP R2, R2 ;  /* 0x0000000200027308 */ /* 0x004ea40000001000 */
[----:B--2---:R-:W-:-:S06]  /*10b0*/  VIADD R2, R2, 0xffffffe ;  /* 0x0ffffffe02027836 */ /* 0x004fcc0000000000 */
[----:B------:R-:W2:Y:S01]  /*10c0*/  F2I.FTZ.U32.TRUNC.NTZ R3, R2 ;  /* 0x0000000200037305 */ /* 0x000ea2000021f000 */
[----:B------:R-:W-:Y:S01]  /*10d0*/  IABS R8, R10 ;  /* 0x0000000a00087213 */ /* 0x000fe20000000000 */
[----:B--2---:R-:W-:Y:S01]  /*10e0*/  IMAD.MOV R0, RZ, RZ, -R3 ;  /* 0x000000ffff007224 */ /* 0x004fe200078e0a03 */
[----:B------:R-:W-:-:S03]  /*10f0*/  MOV R2, RZ ;  /* 0x000000ff00027202 */ /* 0x000fc60000000f00 */
[----:B------:R-:W-:Y:S01]  /*1100*/  IMAD R5, R0, R4, RZ ;  /* 0x0000000400057224 */ /* 0x000fe200078e02ff */
[----:B------:R-:W-:-:S03]  /*1110*/  IABS R0, R69 ;  /* 0x0000004500007213 */ /* 0x000fc60000000000 */
[----:B------:R-:W-:-:S04]  /*1120*/  IMAD.HI.U32 R5, R3, R5, R2 ;  /* 0x0000000503057227 */ /* 0x000fc800078e0002 */
[----:B------:R-:W-:Y:S01]  /*1130*/  IMAD.MOV.U32 R2, RZ, RZ, R0 ;  /* 0x000000ffff027224 */ /* 0x000fe200078e0000 */
[----:B------:R-:W-:-:S05]  /*1140*/  IADD3 R0, PT, PT, RZ, -R8, RZ ;  /* 0x80000008ff007210 */ /* 0x000fca0007ffe0ff */
        /* <DEDUP_REMOVED lines=12> */
[----:B------:R-:W2:Y:S04]  /*1210*/  LD.E.64 R6, desc[UR4][R134.64+0x20] ;  /* 0x0000200486067980 */ /* 0x000ea8000c101b00 */
[----:B------:R-:W-:-:S02]  /*1220*/  @P0 IADD3 R0, PT, PT, R0, 0x1, RZ ;  /* 0x0000000100000810 */ /* 0x000fc40007ffe0ff */
[----:B------:R-:W-:-:S03]  /*1230*/  LEA R31, P0, R2, R16, 0x2 ;  /* 0x00000010021f7211 */ /* 0x000fc600078010ff */
[----:B------:R-:W-:Y:S01]  /*1240*/  IMAD.MOV.U32 R5, RZ, RZ, R0 ;  /* 0x000000ffff057224 */ /* 0x000fe200078e0000 */
[----:B------:R-:W-:-:S04]  /*1250*/  IADD3 R0, PT, PT, R3, R4, RZ ;  /* 0x0000000403007210 */ /* 0x000fc80007ffe0ff */
[----:B------:R-:W-:Y:S01]  /*1260*/  LEA.HI.X R30, R2, R17, R0, 0x2, P0 ;  /* 0x00000011021e7211 */ /* 0x000fe200000f1400 */
[----:B------:R-:W-:Y:S01]  /*1270*/  @!P1 IMAD.MOV R5, RZ, RZ, -R5 ;  /* 0x000000ffff059224 */ /* 0x000fe200078e0a05 */
[----:B------:R-:W-:Y:S01]  /*1280*/  @!P2 LOP3.LUT R5, RZ, R10, RZ, 0x33, !PT ;  /* 0x0000000aff05a212 */ /* 0x000fe200078e33ff */
[----:B------:R-:W3:Y:S01]  /*1290*/  LD.E.64 R16, desc[UR4][R134.64+0x28] ;  /* 0x0000280486107980 */ /* 0x000ee2000c101b00 */
[----:B------:R-:W-:Y:S01]  /*12a0*/  MOV R2, R31 ;  /* 0x0000001f00027202 */ /* 0x000fe20000000f00 */
[----:B------:R-:W-:-:S04]  /*12b0*/  IMAD.MOV.U32 R3, RZ, RZ, R30 ;  /* 0x000000ffff037224 */ /* 0x000fc800078e001e */
[----:B------:R-:W-:-:S05]  /*12c0*/  IMAD.WIDE R2, R5, 0x4, R2 ;  /* 0x0000000405027825 */ /* 0x000fca00078e0202 */
[----:B-----5:R4:W2:Y:S01]  /*12d0*/  LD.E R9, desc[UR4][R2.64] ;  /* 0x0000000402097980 */ /* 0x0208a2000c101900 */
[----:B------:R-:W-:-:S04]  /*12e0*/  IABS R4, R14 ;  /* 0x0000000e00047213 */ /* 0x000fc80000000000 */
[----:B----4-:R-:W4:Y:S08]  /*12f0*/  I2F.RP R2, R4 ;  /* 0x0000000400027306 */ /* 0x010f300000209400 */
[----:B----4-:R-:W4:Y:S02]  /*1300*/  MUFU.RCP R2, R2 ;  /* 0x0000000200027308 */ /* 0x010f240000001000 */
[----:B----4-:R-:W-:-:S06]  /*1310*/  IADD3 R2, PT, PT, R2, 0xffffffe, RZ ;  /* 0x0ffffffe02027810 */ /* 0x010fcc0007ffe0ff */
[----:B------:R-:W4:Y:S01]  /*1320*/  F2I.FTZ.U32.TRUNC.NTZ R3, R2 ;  /* 0x0000000200037305 */ /* 0x000f22000021f000 */
[----:B------:R-:W-:Y:S01]  /*1330*/  IABS R11, R14 ;  /* 0x0000000e000b7213 */ /* 0x000fe20000000000 */
[----:B----4-:R-:W-:Y:S01]  /*1340*/  IMAD.MOV R0, RZ, RZ, -R3 ;  /* 0x000000ffff007224 */ /* 0x010fe200078e0a03 */
        /* <DEDUP_REMOVED lines=23> */
[----:B--2---:R-:W-:Y:S01]  /*14c0*/  SHF.R.S32.HI R8, RZ, 0x1f, R9 ;  /* 0x0000001fff087819 */ /* 0x004fe20000011409 */
[----:B------:R-:W-:-:S04]  /*14d0*/  IMAD R4, R7, R9, RZ ;  /* 0x0000000907047224 */ /* 0x000fc800078e02ff */
        /* <DEDUP_REMOVED lines=9> */
[----:B---3--:R-:W-:Y:S02]  /*1570*/  IMAD R7, R17, R9, RZ ;  /* 0x0000000911077224 */ /* 0x008fe400078e02ff */
[----:B------:R-:W-:Y:S02]  /*1580*/  IMAD R6, R12, R5, R4 ;  /* 0x000000050c067224 */ /* 0x000fe400078e0204 */
        /* <DEDUP_REMOVED lines=8> */
.L_x_2990:
[----:B------:R-:W2:Y:S01]  /*1610*/  LD.E R14, desc[UR4][R134.64+0x68] ;  /* 0x00006804860e7980 */ /* 0x000ea2000c101900 */
[----:B------:R-:W-:-:S03]  /*1620*/  ISETP.NE.AND P2, PT, R20, -0x1, PT ;  /* 0xffffffff1400780c */ /* 0x000fc60003f45270 */
[----:B------:R-:W3:Y:S04]  /*1630*/  LD.E.64 R230, desc[UR4][R134.64+0x38] ;  /* 0x0000380486e67980 */ /* 0x000ee8000c101b00 */
[----:B------:R-:W3:Y:S04]  /*1640*/  LD.E.64 R232, desc[UR4][R134.64+0x40] ;  /* 0x0000400486e87980 */ /* 0x000ee8000c101b00 */
[----:B------:R-:W3:Y:S04]  /*1650*/  LD.E.64 R18, desc[UR4][R134.64+0x50] ;  /* 0x0000500486127980 */ /* 0x000ee8000c101b00 */
[----:B------:R-:W3:Y:S04]  /*1660*/  @!P2 LD.E.64 R10, desc[UR4][R134.64+0x20] ;  /* 0x00002004860aa980 */ /* 0x000ee8000c101b00 */
[----:B----4-:R-:W4:Y:S04]  /*1670*/  @!P2 LD.E.64 R16, desc[UR4][R134.64+0x28] ;  /* 0x000028048610a980 */ /* 0x010f28000c101b00 */
[----:B------:R1:W5:Y:S01]  /*1680*/  LD.E.64 R28, desc[UR4][R134.64+0x58] ;  /* 0x00005804861c7980 */ /* 0x000362000c101b00 */
[----:B------:R-:W-:-:S02]  /*1690*/  @P2 IADD3 R7, PT, PT, R12, R20, RZ ;  /* 0x000000140c072210 */ /* 0x000fc40007ffe0ff */
[----:B------:R-:W-:-:S04]  /*16a0*/  LEA R69, R234, 0xffffff00, 0x8 ;  /* 0xffffff00ea457811 */ /* 0x000fc800078e40ff */
[----:B------:R-:W-:Y:S02]  /*16b0*/  SHF.R.S32.HI R15, RZ, 0x1f, R69 ;  /* 0x0000001fff0f7819 */ /* 0x000fe40000011445 */
[----:B------:R-:W-:Y:S02]  /*16c0*/  CS2R R30, SRZ ;  /* 0x00000000001e7805 */ /* 0x000fe4000001ff00 */
[----:B--2---:R-:W-:-:S04]  /*16d0*/  IABS R0, R14 ;  /* 0x0000000e00007213 */ /* 0x004fc80000000000 */
[----:B------:R-:W-:-:S04]  /*16e0*/  MOV R8, R0 ;  /* 0x0000000000087202 */ /* 0x000fc80000000f00 */
[----:B------:R-:W2:Y:S08]  /*16f0*/  I2F.RP R2, R8 ;  /* 0x0000000800027306 */ /* 0x000eb00000209400 */
[----:B--2---:R-:W2:Y:S02]  /*1700*/  MUFU.RCP R2, R2 ;  /* 0x0000000200027308 */ /* 0x004ea40000001000 */
[----:B--2---:R-:W-:-:S06]  /*1710*/  VIADD R2, R2, 0xffffffe ;  /* 0x0ffffffe02027836 */ /* 0x004fcc0000000000 */
[----:B------:R-:W2:Y:S01]  /*1720*/  F2I.FTZ.U32.TRUNC.NTZ R3, R2 ;  /* 0x0000000200037305 */ /* 0x000ea2000021f000 */
[----:B------:R-:W-:Y:S02]  /*1730*/  IABS R5, R14 ;  /* 0x0000000e00057213 */ /* 0x000fe40000000000 */
[----:B--2---:R-:W-:Y:S01]  /*1740*/  IADD3 R0, PT, PT, RZ, -R3, RZ ;  /* 0x80000003ff007210 */ /* 0x004fe20007ffe0ff */
[----:B------:R-:W-:-:S04]  /*1750*/  IMAD.MOV.U32 R2, RZ, RZ, RZ ;  /* 0x000000ffff027224 */ /* 0x000fc800078e00ff */
[----:B------:R-:W-:Y:S01]  /*1760*/  IMAD R4, R0, R8, RZ ;  /* 0x0000000800047224 */ /* 0x000fe200078e02ff */
[----:B-----5:R-:W-:-:S03]  /*1770*/  IABS R0, R36 ;  /* 0x0000002400007213 */ /* 0x020fc60000000000 */
[----:B------:R-:W-:Y:S01]  /*1780*/  IMAD.HI.U32 R4, R3, R4, R2 ;  /* 0x0000000403047227 */ /* 0x000fe200078e0002 */
[----:B------:R-:W-:-:S05]  /*1790*/  IADD3 R2, PT, PT, RZ, -R5, RZ ;  /* 0x80000005ff027210 */ /* 0x000fca0007ffe0ff */
[----:B------:R-:W-:-:S04]  /*17a0*/  IMAD.HI.U32 R6, R4, R0, RZ ;  /* 0x0000000004067227 */ /* 0x000fc800078e00ff */
[----:B------:R-:W-:Y:S01]  /*17b0*/  IMAD R0, R6, R2, R0 ;  /* 0x0000000206007224 */ /* 0x000fe200078e0200 */
[----:B------:R-:W-:-:S04]  /*17c0*/  @!P2 SHF.R.S32.HI R3, RZ, 0x1f, R12 ;  /* 0x0000001fff03a819 */ /* 0x000fc8000001140c */
[----:B------:R-:W-:Y:S01]  /*17d0*/  ISETP.GT.U32.AND P1, PT, R8, R0, PT ;  /* 0x000000000800720c */ /* 0x000fe20003f24070 */
[----:B---3--:R-:W-:-:S04]  /*17e0*/  @!P2 IMAD R4, R231, R12, RZ ;  /* 0x0000000ce704a224 */ /* 0x008fc800078e02ff */
[----:B------:R-:W-:Y:S02]  /*17f0*/  @!P2 IMAD R4, R3, R230, R4 ;  /* 0x000000e60304a224 */ /* 0x000fe400078e0204 */
[----:B------:R-:W-:Y:S01]  /*1800*/  @!P2 IMAD.WIDE.U32 R2, R230, R12, RZ ;  /* 0x0000000ce602a225 */ /* 0x000fe200078e00ff */
[----:B------:R-:W-:-:S03]  /*1810*/  @!P2 SHF.R.S32.HI R5, RZ, 0x1f, R9 ;  /* 0x0000001fff05a819 */ /* 0x000fc60000011409 */
[----:B------:R-:W-:Y:S02]  /*1820*/  @!P2 IMAD.IADD R3, R3, 0x1, R4 ;  /* 0x000000010303a824 */ /* 0x000fe400078e0204 */
[----:B------:R-:W-:Y:S01]  /*1830*/  @!P1 IADD3 R0, PT, PT, R0, -R8, RZ ;  /* 0x8000000800009210 */ /* 0x000fe20007ffe0ff */
[----:B------:R-:W-:-:S03]  /*1840*/  @!P2 IMAD R4, R11, R9, RZ ;  /* 0x000000090b04a224 */ /* 0x000fc600078e02ff */
[----:B------:R-:W-:Y:S01]  /*1850*/  ISETP.GE.U32.AND P4, PT, R0, R8, PT ;  /* 0x000000080000720c */ /* 0x000fe20003f86070 */
[C---:B------:R-:W-:Y:S02]  /*1860*/  @!P2 IMAD R11, R10.reuse, R5, R4 ;  /* 0x000000050a0ba224 */ /* 0x040fe400078e0204 */
[----:B------:R-:W-:Y:S01]  /*1870*/  @!P2 IMAD.WIDE.U32 R4, R10, R9, R2 ;  /* 0x000000090a04a225 */ /* 0x000fe200078e0002 */
[----:B------:R-:W-:-:S03]  /*1880*/  LOP3.LUT R0, R36, R14, RZ, 0x3c, !PT ;  /* 0x0000000e24007212 */ /* 0x000fc600078e3cff */
[-C--:B------:R-:W-:Y:S02]  /*1890*/  @P2 IMAD R10, R231, R7.reuse, RZ ;  /* 0x00000007e70a2224 */ /* 0x080fe400078e02ff */
[----:B------:R-:W-:Y:S01]  /*18a0*/  @P2 IMAD.WIDE.U32 R2, R230, R7, RZ ;  /* 0x00000007e6022225 */ /* 0x000fe200078e00ff */
[----:B------:R-:W-:-:S03]  /*18b0*/  ISETP.GE.AND P0, PT, R0, RZ, PT ;  /* 0x000000ff0000720c */ /* 0x000fc60003f06270 */
[----:B------:R-:W-:Y:S01]  /*18c0*/  @!P2 IMAD.IADD R5, R5, 0x1, R11 ;  /* 0x000000010505a824 */ /* 0x000fe200078e020b */
[----:B------:R-:W-:Y:S01]  /*18d0*/  @P2 IADD3 R5, PT, PT, R3, R10, RZ ;  /* 0x0000000a03052210 */ /* 0x000fe20007ffe0ff */
[----:B------:R-:W-:Y:S01]  /*18e0*/  @!P1 VIADD R6, R6, 0x1 ;  /* 0x0000000106069836 */ /* 0x000fe20000000000 */
[----:B------:R-:W-:Y:S02]  /*18f0*/  @P2 MOV R4, R2 ;  /* 0x0000000200042202 */ /* 0x000fe40000000f00 */
[----:B------:R-:W-:Y:S01]  /*1900*/  ISETP.NE.AND P3, PT, R14, RZ, PT ;  /* 0x000000ff0e00720c */ /* 0x000fe20003f65270 */
[----:B------:R-:W-:Y:S01]  /*1910*/  IMAD R0, R231, R69, RZ ;  /* 0x00000045e7007224 */ /* 0x000fe200078e02ff */
[----:B------:R-:W-:Y:S01]  /*1920*/  @!P2 SHF.R.S32.HI R7, RZ, 0x1f, R12 ;  /* 0x0000001fff07a819 */ /* 0x000fe2000001140c */
[----:B------:R-:W-:Y:S01]  /*1930*/  @P4 VIADD R6, R6, 0x1 ;  /* 0x0000000106064836 */ /* 0x000fe20000000000 */
[----:B------:R-:W-:Y:S01]  /*1940*/  MOV R2, R4 ;  /* 0x0000000400027202 */ /* 0x000fe20000000f00 */
[----:B------:R-:W-:Y:S01]  /*1950*/  @!P2 IMAD R8, R233, R12, RZ ;  /* 0x0000000ce908a224 */ /* 0x000fe200078e02ff */
[----:B------:R-:W-:Y:S01]  /*1960*/  MOV R3, R5 ;  /* 0x0000000500037202 */ /* 0x000fe20000000f00 */
[----:B------:R-:W-:Y:S01]  /*1970*/  IMAD R10, R15, R230, R0 ;  /* 0x000000e60f0a7224 */ /* 0x000fe200078e0200 */
[----:B------:R-:W-:Y:S01]  /*1980*/  MOV R0, R6 ;  /* 0x0000000600007202 */ /* 0x000fe20000000f00 */
[----:B------:R-:W-:-:S02]  /*1990*/  @!P2 IMAD R4, R7, R232, R8 ;  /* 0x000000e80704a224 */ /* 0x000fc400078e0208 */
[----:B------:R-:W-:-:S04]  /*19a0*/  IMAD.WIDE.U32 R2, R230, R69, R2 ;  /* 0x00000045e6027225 */ /* 0x000fc800078e0002 */
[----:B------:R-:W-:Y:S01]  /*19b0*/  @!P2 IMAD.WIDE.U32 R6, R232, R12, RZ ;  /* 0x0000000ce806a225 */ /* 0x000fe200078e00ff */
[----:B------:R-:W-:-:S03]  /*19c0*/  IADD3 R5, PT, PT, R3, R10, RZ ;  /* 0x0000000a03057210 */ /* 0x000fc60007ffe0ff */
[----:B------:R-:W-:Y:S01]  /*19d0*/  @!P0 IMAD.MOV R0, RZ, RZ, -R0 ;  /* 0x000000ffff008224 */ /* 0x000fe200078e0a00 */
[----:B------:R-:W-:Y:S01]  /*19e0*/  @!P2 IADD3 R3, PT, PT, R7, R4, RZ ;  /* 0x000000040703a210 */ /* 0x000fe20007ffe0ff */
[----:B------:R-:W-:Y:S01]  /*19f0*/  IMAD.MOV.U32 R4, RZ, RZ, R2 ;  /* 0x000000ffff047224 */ /* 0x000fe200078e0002 */
[----:B------:R-:W-:Y:S01]  /*1a00*/  @!P3 LOP3.LUT R0, RZ, R14, RZ, 0x33, !PT ;  /* 0x0000000eff00b212 */ /* 0x000fe200078e33ff */
[----:B----4-:R-:W-:Y:S01]  /*1a10*/  @!P2 IMAD R8, R17, R9, RZ ;  /* 0x000000091108a224 */ /* 0x010fe200078e02ff */
[----:B------:R-:W-:Y:S02]  /*1a20*/  @!P2 SHF.R.S32.HI R7, RZ, 0x1f, R9 ;  /* 0x0000001fff07a819 */ /* 0x000fe40000011409 */
[----:B------:R-:W-:Y:S02]  /*1a30*/  @!P2 MOV R2, R6 ;  /* 0x000000060002a202 */ /* 0x000fe40000000f00 */
[----:B------:R-:W-:Y:S01]  /*1a40*/  @P2 IADD3 R10, PT, PT, R12, R20, RZ ;  /* 0x000000140c0a2210 */ /* 0x000fe20007ffe0ff */
[----:B------:R-:W-:Y:S01]  /*1a50*/  IMAD R11, R19, R0, RZ ;  /* 0x00000000130b7224 */ /* 0x000fe200078e02ff */
[----:B------:R-:W-:Y:S01]  /*1a60*/  SHF.R.S32.HI R12, RZ, 0x1f, R0 ;  /* 0x0000001fff0c7819 */ /* 0x000fe20000011400 */
[----:B------:R-:W-:-:S02]  /*1a70*/  @!P2 IMAD R8, R16, R7, R8 ;  /* 0x000000071008a224 */ /* 0x000fc400078e0208 */
[----:B------:R-:W-:-:S04]  /*1a80*/  @!P2 IMAD.WIDE.U32 R6, R16, R9, R2 ;  /* 0x000000091006a225 */ /* 0x000fc800078e0002 */
[----:B------:R-:W-:Y:S01]  /*1a90*/  IMAD.WIDE.U32 R4, R18, R0, R4 ;  /* 0x0000000012047225 */ /* 0x000fe200078e0004 */
[----:B------:R-:W-:-:S03]  /*1aa0*/  @!P2 IADD3 R9, PT, PT, R7, R8, RZ ;  /* 0x000000080709a210 */ /* 0x000fc60007ffe0ff */
[----:B------:R-:W-:Y:S02]  /*1ab0*/  IMAD R11, R18, R12, R11 ;  /* 0x0000000c120b7224 */ /* 0x000fe400078e020b */
[----:B------:R-:W-:-:S04]  /*1ac0*/  @P2 IMAD.WIDE.U32 R2, R232, R10, RZ ;  /* 0x0000000ae8022225 */ /* 0x000fc800078e00ff */
[----:B------:R-:W-:Y:S01]  /*1ad0*/  @P2 IMAD R0, R233, R10, RZ ;  /* 0x0000000ae9002224 */ /* 0x000fe200078e02ff */
[----:B------:R-:W-:Y:S01]  /*1ae0*/  MOV R26, R4 ;  /* 0x00000004001a7202 */ /* 0x000fe20000000f00 */
[----:B------:R-:W-:Y:S01]  /*1af0*/  @!P2 IMAD.MOV.U32 R8, RZ, RZ, R6 ;  /* 0x000000ffff08a224 */ /* 0x000fe200078e0006 */
[----:B------:R-:W-:Y:S01]  /*1b00*/  IADD3 R27, PT, PT, R5, R11, RZ ;  /* 0x0000000b051b7210 */ /* 0x000fe20007ffe0ff */
[----:B------:R-:W-:Y:S01]  /*1b10*/  @P2 IMAD.IADD R9, R3, 0x1, R0 ;  /* 0x0000000103092824 */ /* 0x000fe200078e0200 */
[----:B------:R-:W-:Y:S02]  /*1b20*/  @P2 MOV R8, R2 ;  /* 0x0000000200082202 */ /* 0x000fe40000000f00 */
[----:B-1----:R-:W-:Y:S02]  /*1b30*/  MOV R10, R69 ;  /* 0x00000045000a7202 */ /* 0x002fe40000000f00 */
.L_x_2991:
[----:B------:R-:W-:Y:S05]  /*1b40*/  BSYNC.RECONVERGENT B0 ;  /* 0x0000000000007941 */ /* 0x000fea0003800200 */
.L_x_2989:
[----:B------:R-:W-:Y:S01]  /*1b50*/  ISETP.NE.AND P0, PT, R32, -0x1, PT ;  /* 0xffffffff2000780c */ /* 0x000fe20003f05270 */
[----:B------:R-:W2:Y:S04]  /*1b60*/  LD.E.64 R22, desc[UR4][R134.64+0x10] ;  /* 0x0000100486167980 */ /* 0x000ea8000c101b00 */
[----:B------:R-:W3:Y:S04]  /*1b70*/  LD.E.64 R20, desc[UR4][R134.64+0x48] ;  /* 0x0000480486147980 */ /* 0x000ee8000c101b00 */
[----:B------:R-:W4:Y:S04]  /*1b80*/  LD.E.64 R24, desc[UR4][R134.64+0x8] ;  /* 0x0000080486187980 */ /* 0x000f28000c101b00 */
[----:B------:R-:W2:Y:S04]  /*1b90*/  @!P0 LD.E.64 R16, desc[UR4][R134.64+0x18] ;  /* 0x0000180486108980 */ /* 0x000ea8000c101b00 */
[----:B------:R-:W4:Y:S04]  /*1ba0*/  LD.E.64 R12, desc[UR4][R134.64+0x30] ;  /* 0x00003004860c7980 */ /* 0x000f28000c101b00 */
[----:B------:R-:W4:Y:S04]  /*1bb0*/  LD.E R229, desc[UR4][R134.64+0xc0] ;  /* 0x0000c00486e57980 */ /* 0x000f28000c101900 */
        /* <DEDUP_REMOVED lines=40> */
[----:B------:R-:W-:-:S05]  /*1e40*/  IADD3 R2, PT, PT, R3, R0, RZ ;  /* 0x0000000003027210 */ /* 0x000fca0007ffe0ff */
[----:B------:R-:W-:Y:S01]  /*1e50*/  IMAD.X R5, R5, 0x1, R2, P1 ;  /* 0x0000000105057824 */ /* 0x000fe200008e0602 */
[----:B------:R-:W-:Y:S02]  /*1e60*/  SHF.R.U32.HI R2, RZ, 0x3, R223 ;  /* 0x00000003ff027819 */ /* 0x000fe400000116df */
[----:B------:R-:W-:-:S03]  /*1e70*/  LOP3.LUT R3, R227, 0x1c0, RZ, 0xc0, !PT ;  /* 0x000001c0e3037812 */ /* 0x000fc600078ec0ff */
[----:B------:R-:W-:Y:S01]  /*1e80*/  IMAD.WIDE.U32 R4, R2, R232, R4 ;  /* 0x000000e802047225 */ /* 0x000fe200078e0004 */
[----:B------:R-:W-:Y:S01]  /*1e90*/  LOP3.LUT R3, R3, 0x38, R223, 0xf8, !PT ;  /* 0x0000003803037812 */ /* 0x000fe200078ef8df */
[----:B------:R-:W1:Y:S02]  /*1ea0*/  S2UR UR7, SR_CgaCtaId ;  /* 0x00000000000779c3 */ /* 0x000e640000008800 */
[----:B------:R-:W-:Y:S01]  /*1eb0*/  IMAD R15, R231, R2, RZ ;  /* 0x00000002e70f7224 */ /* 0x000fe200078e02ff */
[----:B------:R-:W-:-:S04]  /*1ec0*/  LOP3.LUT R3, R3, R217, RZ, 0x3c, !PT ;  /* 0x000000d903037212 */ /* 0x000fc800078e3cff */
[----:B------:R-:W-:Y:S02]  /*1ed0*/  LOP3.LUT R227, R3, 0x1e00, R227, 0xf8, !PT ;  /* 0x00001e0003e37812 */ /* 0x000fe400078ef8e3 */
[----:B------:R-:W-:Y:S01]  /*1ee0*/  IADD3 R33, PT, PT, -R33, R71, RZ ;  /* 0x0000004721217210 */ /* 0x000fe20007ffe1ff */
[----:B------:R-:W-:Y:S01]  /*1ef0*/  UMOV UR8, 0x400 ;  /* 0x0000040000087882 */ /* 0x000fe20000000000 */
[----:B------:R-:W-:Y:S01]  /*1f00*/  BSSY.RECONVERGENT B0, `(.L_x_2992) ;  /* 0x000003d000007945 */ /* 0x000fe20003800200 */
[----:B-1----:R-:W-:-:S06]  /*1f10*/  ULEA UR7, UR7, UR8, 0x18 ;  /* 0x0000000807077291 */ /* 0x002fcc000f8ec0ff */
[----:B------:R-:W-:-:S04]  /*1f20*/  IMAD.U32 R219, RZ, RZ, UR7 ;  /* 0x00000007ffdb7e24 */ /* 0x000fc8000f8e00ff */
[----:B------:R-:W-:Y:S02]  /*1f30*/  IMAD R227, R227, 0x2, R219 ;  /* 0x00000002e3e37824 */ /* 0x000fe400078e02db */
[----:B--2---:R-:W-:-:S04]  /*1f40*/  @!P0 IMAD.WIDE.U32 R6, R16, R34, RZ ;  /* 0x0000002210068225 */ /* 0x004fc800078e00ff */
[----:B------:R-:W-:Y:S02]  /*1f50*/  @!P0 IMAD R0, R17, R34, RZ ;  /* 0x0000002211008224 */ /* 0x000fe400078e02ff */
[----:B------:R-:W-:Y:S01]  /*1f60*/  @!P0 IMAD.MOV.U32 R10, RZ, RZ, R6 ;  /* 0x000000ffff0a8224 */ /* 0x000fe200078e0006 */
[----:B------:R-:W-:Y:S02]  /*1f70*/  IADD3 R6, P1, PT, R217, R26, RZ ;  /* 0x0000001ad9067210 */ /* 0x000fe40007f3e0ff */
[----:B------:R-:W-:Y:S01]  /*1f80*/  @!P0 IADD3 R11, PT, PT, R7, R0, RZ ;  /* 0x00000000070b8210 */ /* 0x000fe20007ffe0ff */
[----:B------:R-:W-:Y:S01]  /*1f90*/  IMAD R0, R233, R2, RZ ;  /* 0x00000002e9007224 */ /* 0x000fe200078e02ff */
[----:B------:R-:W-:Y:S02]  /*1fa0*/  IADD3.X R7, PT, PT, RZ, R27, RZ, P1, !PT ;  /* 0x0000001bff077210 */ /* 0x000fe40000ffe4ff */
[----:B------:R-:W-:Y:S01]  /*1fb0*/  LEA R29, P1, R4, R22, 0x1 ;  /* 0x00000016041d7211 */ /* 0x000fe200078208ff */
[----:B------:R-:W-:-:S02]  /*1fc0*/  IMAD.IADD R0, R5, 0x1, R0 ;  /* 0x0000000105007824 */ /* 0x000fc400078e0200 */
[----:B------:R-:W-:-:S03]  /*1fd0*/  IMAD.WIDE.U32 R6, R2, R230, R6 ;  /* 0x000000e602067225 */ /* 0x000fc600078e0006 */
[----:B------:R-:W-:Y:S01]  /*1fe0*/  LEA.HI.X R28, R4, R23, R0, 0x1, P1 ;  /* 0x00000017041c7211 */ /* 0x000fe200008f0c00 */
[----:B---3--:R-:W-:Y:S01]  /*1ff0*/  IMAD R0, R21, R36, RZ ;  /* 0x0000002415007224 */ /* 0x008fe200078e02ff */
[----:B------:R-:W-:Y:S01]  /*2000*/  SHF.R.S32.HI R4, RZ, 0x1f, R36 ;  /* 0x0000001fff047819 */ /* 0x000fe20000011424 */
[----:B----4-:R-:W-:Y:S01]  /*2010*/  @P0 IMAD.WIDE.U32 R8, R12, R32, RZ ;  /* 0x000000200c080225 */ /* 0x010fe200078e00ff */
[----:B------:R-:W-:Y:S02]  /*2020*/  IADD3 R3, PT, PT, R7, R15, RZ ;  /* 0x0000000f07037210 */ /* 0x000fe40007ffe0ff */
[----:B------:R-:W-:Y:S01]  /*2030*/  LEA R34, P2, R6, R24, 0x1 ;  /* 0x0000001806227211 */ /* 0x000fe200078408ff */
[----:B------:R-:W-:Y:S01]  /*2040*/  IMAD R0, R20, R4, R0 ;  /* 0x0000000414007224 */ /* 0x000fe200078e0200 */
[----:B------:R-:W-:Y:S01]  /*2050*/  @!P0 MOV R5, R13 ;  /* 0x0000000d00058202 */ /* 0x000fe20000000f00 */
[----:B------:R-:W-:Y:S01]  /*2060*/  @!P0 IMAD.MOV.U32 R4, RZ, RZ, R12 ;  /* 0x000000ffff048224 */ /* 0x000fe200078e000c */
[----:B------:R-:W-:Y:S01]  /*2070*/  LEA.HI.X R35, R6, R25, R3, 0x1, P2 ;  /* 0x0000001906237211 */ /* 0x000fe200010f0c03 */
[----:B------:R1:W-:Y:S01]  /*2080*/  STL [R1+0x4c], R229 ;  /* 0x00004ce501007387 */ /* 0x0003e20000100800 */
[----:B------:R-:W-:Y:S01]  /*2090*/  @P0 IMAD R14, R13, R32, RZ ;  /* 0x000000200d0e0224 */ /* 0x000fe200078e02ff */
[----:B------:R-:W-:Y:S01]  /*20a0*/  @P0 MOV R4, R12 ;  /* 0x0000000c00040202 */ /* 0x000fe20000000f00 */
[----:B------:R-:W-:Y:S01]  /*20b0*/  @P0 IMAD.MOV.U32 R10, RZ, RZ, R8 ;  /* 0x000000ffff0a0224 */ /* 0x000fe200078e0008 */
[----:B------:R1:W-:Y:S01]  /*20c0*/  STL [R1+0x44], R29 ;  /* 0x0000441d01007387 */ /* 0x0003e20000100800 */
[----:B------:R-:W-:Y:S01]  /*20d0*/  @P0 IMAD.MOV.U32 R5, RZ, RZ, R13 ;  /* 0x000000ffff050224 */ /* 0x000fe200078e000d */
[----:B------:R-:W-:Y:S01]  /*20e0*/  MOV R13, R30 ;  /* 0x0000001e000d7202 */ /* 0x000fe20000000f00 */
[----:B------:R-:W-:Y:S01]  /*20f0*/  IMAD.MOV.U32 R12, RZ, RZ, R31 ;  /* 0x000000ffff0c7224 */ /* 0x000fe200078e001f */
[----:B------:R1:W-:Y:S01]  /*2100*/  STL [R1+0x40], R28 ;  /* 0x0000401c01007387 */ /* 0x0003e20000100800 */
[----:B------:R-:W-:-:S03]  /*2110*/  @P0 IADD3 R11, PT, PT, R9, R14, RZ ;  /* 0x0000000e090b0210 */ /* 0x000fc60007ffe0ff */
[----:B------:R1:W-:Y:S01]  /*2120*/  STL [R1+0x3c], R34 ;  /* 0x00003c2201007387 */ /* 0x0003e20000100800 */
[----:B------:R-:W-:-:S03]  /*2130*/  IADD3 R10, P1, PT, R217, R10, RZ ;  /* 0x0000000ad90a7210 */ /* 0x000fc60007f3e0ff */
[----:B------:R1:W-:Y:S04]  /*2140*/  STL [R1+0x38], R35 ;  /* 0x0000382301007387 */ /* 0x0003e80000100800 */
[----:B------:R1:W-:Y:S04]  /*2150*/  STL [R1+0x94], R33 ;  /* 0x0000942101007387 */ /* 0x0003e80000100800 */
[----:B------:R1:W-:Y:S01]  /*2160*/  STL.64 [R1+0x30], R12 ;  /* 0x0000300c01007387 */ /* 0x0003e20000100a00 */
[----:B------:R-:W-:Y:S01]  /*2170*/  IMAD.X R11, RZ, RZ, R11, P1 ;  /* 0x000000ffff0b7224 */ /* 0x000fe200008e060b */
[----:B------:R-:W-:-:S02]  /*2180*/  ISETP.GE.AND P1, PT, R2, R33, PT ;  /* 0x000000210200720c */ /* 0x000fc40003f26270 */
        /* <DEDUP_REMOVED lines=19> */
.L_x_2994:
[----:B------:R3:W-:Y:S02]  /*22c0*/  STS.128 [R227], RZ ;  /* 0x000000ffe3007388 */ /* 0x0007e40000000c00 */
.L_x_2993:
[----:B------:R-:W-:Y:S05]  /*22d0*/  BSYNC.RECONVERGENT B0 ;  /* 0x0000000000007941 */ /* 0x000fea0003800200 */
.L_x_2992:
[C---:B------:R-:W-:Y:S01]  /*22e0*/  VIADD R20, R2.reuse, 0x10 ;  /* 0x0000001002147836 */ /* 0x040fe20000000000 */
[----:B------:R-:W-:Y:S01]  /*22f0*/  IADD3 R23, PT, PT, R2, 0x30, RZ ;  /* 0x0000003002177810 */ /* 0x000fe20007ffe0ff */
        /* <DEDUP_REMOVED lines=26> */
.L_x_2996:
[----:B------:R-:W-:Y:S05]  /*24a0*/  BSYNC.RECONVERGENT B0 ;  /* 0x0000000000007941 */ /* 0x000fea0003800200 */
.L_x_2995:
        /* <DEDUP_REMOVED lines=19> */
.L_x_2998:
[----:B------:R-:W-:Y:S05]  /*25e0*/  BSYNC.RECONVERGENT B0 ;  /* 0x0000000000007941 */ /* 0x000fea0003800200 */
.L_x_2997:
        /* <DEDUP_REMOVED lines=19> */
.L_x_3000:
[----:B------:R-:W-:Y:S05]  /*2720*/  BSYNC.RECONVERGENT B0 ;  /* 0x0000000000007941 */ /* 0x000fea0003800200 */
.L_x_2999:
        /* <DEDUP_REMOVED lines=15> */
.L_x_3003:
[----:B------:R1:W-:Y:S02]  /*2820*/  STS.128 [R227+0x2000], RZ ;  /* 0x002000ffe3007388 */ /* 0x0003e40000000c00 */
.L_x_3002:
[----:B------:R-:W-:Y:S05]  /*2830*/  BSYNC.RECONVERGENT B0 ;  /* 0x0000000000007941 */ /* 0x000fea0003800200 */
.L_x_3001:
[-C--:B------:R-:W-:Y:S01]  /*2840*/  ISETP.GE.AND P0, PT, R20, R16.reuse, PT ;  /* 0x000000101400720c */ /* 0x080fe20003f06270 */
[----:B-----5:R-:W-:Y:S01]  /*2850*/  VIADD R19, R2, 0x40 ;  /* 0x0000004002137836 */ /* 0x020fe20000000000 */
[----:B-1----:R-:W-:Y:S01]  /*2860*/  LEA R4, P1, R0, R235, 0x1 ;  /* 0x000000eb00047211 */ /* 0x002fe200078208ff */
[----:B------:R-:W-:Y:S01]  /*2870*/  VIADD R17, R2, 0x50 ;  /* 0x0000005002117836 */ /* 0x000fe20000000000 */
[----:B------:R-:W-:Y:S01]  /*2880*/  BSSY.RECONVERGENT B0, `(.L_x_3004) ;  /* 0x000000f000007945 */ /* 0x000fe20003800200 */
[----:B------:R-:W-:Y:S01]  /*2890*/  ISETP.GE.AND P4, PT, R22, R16, PT ;  /* 0x000000101600720c */ /* 0x000fe20003f86270 */
[----:B--2---:R-:W-:Y:S01]  /*28a0*/  VIADD R15, R2, 0x60 ;  /* 0x00000060020f7836 */ /* 0x004fe20000000000 */
        /* <DEDUP_REMOVED lines=12> */
.L_x_3005:
[----:B------:R-:W-:Y:S05]  /*2970*/  BSYNC.RECONVERGENT B0 ;  /* 0x0000000000007941 */ /* 0x000fea0003800200 */
.L_x_3004:
        /* <DEDUP_REMOVED lines=13> */
.L_x_3007:
[----:B------:R-:W-:Y:S05]  /*2a50*/  BSYNC.RECONVERGENT B0 ;  /* 0x0000000000007941 */ /* 0x000fea0003800200 */
.L_x_3006:
        /* <DEDUP_REMOVED lines=13> */
.L_x_3009:
[----:B------:R-:W-:Y:S05]  /*2b30*/  BSYNC.RECONVERGENT B0 ;  /* 0x0000000000007941 */ /* 0x000fea0003800200 */
.L_x_3008:
        /* <DEDUP_REMOVED lines=16> */
.L_x_3011:
[----:B------:R-:W-:Y:S05]  /*2c40*/  BSYNC.RECONVERGENT B0 ;  /* 0x0000000000007941 */ /* 0x000fea0003800200 */
.L_x_3010:
        /* <DEDUP_REMOVED lines=13> */
.L_x_3013:
[----:B------:R-:W-:Y:S05]  /*2d20*/  BSYNC.RECONVERGENT B0 ;  /* 0x0000000000007941 */ /* 0x000fea0003800200 */
.L_x_3012:
        /* <DEDUP_REMOVED lines=16> */
.L_x_3015:
[----:B------:R-:W-:Y:S05]  /*2e30*/  BSYNC.RECONVERGENT B0 ;  /* 0x0000000000007941 */ /* 0x000fea0003800200 */
.L_x_3014:
        /* <DEDUP_REMOVED lines=16> */
.L_x_3017:
[----:B------:R-:W-:Y:S05]  /*2f40*/  BSYNC.RECONVERGENT B0 ;  /* 0x0000000000007941 */ /* 0x000fea0003800200 */
.L_x_3016:
        /* <DEDUP_REMOVED lines=16> */
.L_x_3019:
[----:B------:R-:W-:Y:S05]  /*3050*/  BSYNC.RECONVERGENT B0 ;  /* 0x0000000000007941 */ /* 0x000fea0003800200 */
.L_x_3018:
        /* <DEDUP_REMOVED lines=13> */
.L_x_3021:
[----:B------:R-:W-:Y:S05]  /*3130*/  BSYNC.RECONVERGENT B0 ;  /* 0x0000000000007941 */ /* 0x000fea0003800200 */
.L_x_3020:
        /* <DEDUP_REMOVED lines=16> */
.L_x_3023:
[----:B------:R-:W-:Y:S05]  /*3240*/  BSYNC.RECONVERGENT B0 ;  /* 0x0000000000007941 */ /* 0x000fea0003800200 */
.L_x_3022:
        /* <DEDUP_REMOVED lines=15> */
.L_x_3025:
[----:B------:R-:W-:Y:S05]  /*3340*/  BSYNC.RECONVERGENT B0 ;  /* 0x0000000000007941 */ /* 0x000fea0003800200 */
.L_x_3024:
        /* <DEDUP_REMOVED lines=14> */
.L_x_3027:
[----:B------:R-:W-:Y:S05]  /*3430*/  BSYNC.RECONVERGENT B0 ;  /* 0x0000000000007941 */ /* 0x000fea0003800200 */
.L_x_3026:
        /* <DEDUP_REMOVED lines=14> */
.L_x_3029:
[----:B------:R-:W-:Y:S05]  /*3520*/  BSYNC.RECONVERGENT B0 ;  /* 0x0000000000007941 */ /* 0x000fea0003800200 */
.L_x_3028:
        /* <DEDUP_REMOVED lines=14> */
.L_x_3031:
[----:B------:R-:W-:Y:S05]  /*3610*/  BSYNC.RECONVERGENT B0 ;  /* 0x0000000000007941 */ /* 0x000fea0003800200 */
.L_x_3030:
        /* <DEDUP_REMOVED lines=14> */
.L_x_3033:
[----:B------:R-:W-:Y:S05]  /*3700*/  BSYNC.RECONVERGENT B0 ;  /* 0x0000000000007941 */ /* 0x000fea0003800200 */
.L_x_3032:
[----:B------:R-:W0:Y:S04]  /*3710*/  LDGDEPBAR ;  /* 0x00000000000079af */ /* 0x000e280000000000 */
[----:B------:R1:W5:Y:S04]  /*3720*/  LD.E R218, desc[UR4][R134.64+0x184] ;  /* 0x0001840486da7980 */ /* 0x000368000c101900 */
[----:B------:R1:W5:Y:S01]  /*3730*/  LD.E R133, desc[UR4][R134.64+0x188] ;  /* 0x0001880486857980 */ /* 0x000362000c101900 */
        /* <DEDUP_REMOVED lines=16> */
.L_x_3036:
[----:B------:R2:W-:Y:S01]  /*3840*/  STS.128 [R227+0xa000], RZ ;  /* 0x00a000ffe3007388 */ /* 0x0005e20000000c00 */
[----:B------:R-:W-:Y:S05]  /*3850*/  BRA `(.L_x_3037) ;  /* 0x0000000000047947 */ /* 0x000fea0003800000 */
.L_x_3035:
[----:B------:R2:W-:Y:S02]  /*3860*/  STS.128 [R227+0xa000], RZ ;  /* 0x00a000ffe3007388 */ /* 0x0005e40000000c00 */
.L_x_3037:
[----:B------:R-:W-:Y:S05]  /*3870*/  BSYNC.RECONVERGENT B0 ;  /* 0x0000000000007941 */ /* 0x000fea0003800200 */
.L_x_3034:
        /* <DEDUP_REMOVED lines=18> */
.L_x_3039:
[----:B------:R-:W-:Y:S05]  /*39a0*/  BSYNC.RECONVERGENT B0 ;  /* 0x0000000000007941 */ /* 0x000fea0003800200 */
.L_x_3038:
        /* <DEDUP_REMOVED lines=13> */
.L_x_3041:
[----:B------:R-:W-:Y:S05]  /*3a80*/  BSYNC.RECONVERGENT B0 ;  /* 0x0000000000007941 */ /* 0x000fea0003800200 */
.L_x_3040:
        /* <DEDUP_REMOVED lines=13> */
.L_x_3043:
[----:B------:R-:W-:Y:S05]  /*3b60*/  BSYNC.RECONVERGENT B0 ;  /* 0x0000000000007941 */ /* 0x000fea0003800200 */
.L_x_3042:
        /* <DEDUP_REMOVED lines=16> */
.L_x_3045:
[----:B------:R-:W-:Y:S05]  /*3c70*/  BSYNC.RECONVERGENT B0 ;  /* 0x0000000000007941 */ /* 0x000fea0003800200 */
.L_x_3044:
        /* <DEDUP_REMOVED lines=13> */
.L_x_3047:
[----:B------:R-:W-:Y:S05]  /*3d50*/  BSYNC.RECONVERGENT B0 ;  /* 0x0000000000007941 */ /* 0x000fea0003800200 */
.L_x_3046:
        /* <DEDUP_REMOVED lines=16> */
.L_x_3049:
[----:B------:R-:W-:Y:S05]  /*3e60*/  BSYNC.RECONVERGENT B0 ;  /* 0x0000000000007941 */ /* 0x000fea0003800200 */
.L_x_3048:
        /* <DEDUP_REMOVED lines=16> */
.L_x_3051:
[----:B------:R-:W-:Y:S05]  /*3f70*/  BSYNC.RECONVERGENT B0 ;  /* 0x0000000000007941 */ /* 0x000fea0003800200 */
.L_x_3050:
        /* <DEDUP_REMOVED lines=21> */
.L_x_3053:
[----:B------:R-:W-:Y:S05]  /*40d0*/  BSYNC.RECONVERGENT B0 ;  /* 0x0000000000007941 */ /* 0x000fea0003800200 */
.L_x_3052:
[----:B------:R-:W-:Y:S01]  /*40e0*/  LOP3.LUT R0, R6, 0x1c0, R224, 0xf8, !PT ;  /* 0x000001c006007812 */ /* 0x000fe200078ef8e0 */
[----:B------:R2:W-:Y:S01]  /*40f0*/  @P1 STS.128 [R227+0xe800], RZ ;  /* 0x00e800ffe3001388 */ /* 0x0005e20000000c00 */
[----:B------:R-:W-:Y:S01]  /*4100*/  LOP3.LUT R221, R221, 0x7c00, RZ, 0xc0, !PT ;  /* 0x00007c00dddd7812 */ /* 0x000fe200078ec0ff */
[----:B------:R-:W-:Y:S01]  /*4110*/  BSSY.RECONVERGENT B0, `(.L_x_3054) ;  /* 0x0000012000007945 */ /* 0x000fe20003800200 */
[----:B------:R-:W-:Y:S02]  /*4120*/  LOP3.LUT R222, R0, R217, RZ, 0x3c, !PT ;  /* 0x000000d900de7212 */ /* 0x000fe400078e3cff */
[----:B-1----:R-:W-:Y:S02]  /*4130*/  LOP3.LUT R4, R7, 0x8, R223, 0xf8, !PT ;  /* 0x0000000807047812 */ /* 0x002fe400078ef8df */
[----:B------:R-:W-:Y:S01]  /*4140*/  ISETP.GE.AND P2, PT, R18, R16, PT ;  /* 0x000000101200720c */ /* 0x000fe20003f46270 */
[----:B------:R2:W-:Y:S01]  /*4150*/  STL [R1+0x9c], R222 ;  /* 0x00009cde01007387 */ /* 0x0005e20000100800 */
[----:B------:R-:W-:-:S02]  /*4160*/  LOP3.LUT R8, R224, 0x400, RZ, 0xc0, !PT ;  /* 0x00000400e0087812 */ /* 0x000fc400078ec0ff */
[----:B------:R-:W-:Y:S02]  /*4170*/  LOP3.LUT R7, R221, 0x200, R224, 0xf8, !PT ;  /* 0x00000200dd077812 */ /* 0x000fe400078ef8e0 */
        /* <DEDUP_REMOVED lines=11> */
.L_x_3055:
[----:B------:R-:W-:Y:S05]  /*4230*/  BSYNC.RECONVERGENT B0 ;  /* 0x0000000000007941 */ /* 0x000fea0003800200 */
.L_x_3054:
[----:B-1----:R-:W-:Y:S01]  /*4240*/  LOP3.LUT R4, R7, R222, RZ, 0xfc, !PT ;  /* 0x000000de07047212 */ /* 0x002fe200078efcff */
[----:B------:R1:W-:Y:S01]  /*4250*/  @P0 STS.128 [R227+0xf000], RZ ;  /* 0x00f000ffe3000388 */ /* 0x0003e20000000c00 */
[----:B------:R-:W-:Y:S01]  /*4260*/  IMAD R0, R6, 0x2, R8 ;  /* 0x0000000206007824 */ /* 0x000fe200078e0208 */
[----:B------:R-:W-:Y:S01]  /*4270*/  BSSY.RECONVERGENT B0, `(.L_x_3056) ;  /* 0x0000012000007945 */ /* 0x000fe20003800200 */
[----:B------:R-:W-:Y:S01]  /*4280*/  ISETP.GE.AND P1, PT, R21, R16, PT ;  /* 0x000000101500720c */ /* 0x000fe20003f26270 */
[----:B------:R-:W-:Y:S02]  /*4290*/  IMAD R200, R4, 0x2, R219 ;  /* 0x0000000204c87824 */ /* 0x000fe400078e02db */
[----:B------:R-:W-:-:S03]  /*42a0*/  IADD3 R68, PT, PT, R219, R0, RZ ;  /* 0x00000000db447210 */ /* 0x000fc60007ffe0ff */
[----:B------:R1:W-:Y:S01]  /*42b0*/  STL [R1+0x68], R200 ;  /* 0x000068c801007387 */ /* 0x0003e20000100800 */
        /* <DEDUP_REMOVED lines=13> */
.L_x_3057:
[----:B------:R-:W-:Y:S05]  /*4390*/  BSYNC.RECONVERGENT B0 ;  /* 0x0000000000007941 */ /* 0x000fea0003800200 */
.L_x_3056:
        /* <DEDUP_REMOVED lines=15> */
.L_x_3059:
[----:B------:R-:W-:Y:S05]  /*4490*/  BSYNC.RECONVERGENT B0 ;  /* 0x0000000000007941 */ /* 0x000fea0003800200 */
.L_x_3058:
        /* <DEDUP_REMOVED lines=15> */
.L_x_3061:
[----:B------:R-:W-:Y:S05]  /*4590*/  BSYNC.RECONVERGENT B0 ;  /* 0x0000000000007941 */ /* 0x000fea0003800200 */
.L_x_3060:
        /* <DEDUP_REMOVED lines=15> */
.L_x_3063:
[----:B------:R-:W-:Y:S05]  /*4690*/  BSYNC.RECONVERGENT B0 ;  /* 0x0000000000007941 */ /* 0x000fea0003800200 */
.L_x_3062:
        /* <DEDUP_REMOVED lines=15> */
.L_x_3065:
[----:B------:R-:W-:Y:S05]  /*4790*/  BSYNC.RECONVERGENT B0 ;  /* 0x0000000000007941 */ /* 0x000fea0003800200 */
.L_x_3064:
        /* <DEDUP_REMOVED lines=13> */
.L_x_3067:
[----:B------:R-:W-:Y:S05]  /*4870*/  BSYNC.RECONVERGENT B0 ;  /* 0x0000000000007941 */ /* 0x000fea0003800200 */
.L_x_3066:
[----:B-1----:R-:W-:Y:S01]  /*4880*/  LDSM.16.M88.4 R4, [R200] ;  /* 0x00000000c804783b */ /* 0x002fe20000000200 */
[----:B------:R-:W-:Y:S01]  /*4890*/  IMAD.MOV.U32 R0, RZ, RZ, 0x20 ;  /* 0x00000020ff007424 */ /* 0x000fe200078e00ff */
[C---:B------:R-:W-:Y:S01]  /*48a0*/  LOP3.LUT P0, R2, R223.reuse, 0x2, RZ, 0xc0, !PT ;  /* 0x00000002df027812 */ /* 0x040fe2000780c0ff */
[----:B------:R-:W-:Y:S01]  /*48b0*/  BSSY.RECONVERGENT B1, `(.L_x_3068) ;  /* 0x00001db000017945 */ /* 0x000fe20003800200 */
[----:B------:R-:W1:Y:S02]  /*48c0*/  LDSM.16.M88.4 R36, [R68+0x2000] ;  /* 0x002000004424783b */ /* 0x000e640000000200 */
[----:B------:R-:W-:Y:S02]  /*48d0*/  SEL R132, R0, 0xffffffe0, !P0 ;  /* 0xffffffe000847807 */ /* 0x000fe40004000000 */
[----:B------:R-:W2:Y:S01]  /*48e0*/  LDSM.16.M88.4 R32, [R68+0x2800] ;  /* 0x002800004420783b */ /* 0x000ea20000000200 */
[----:B------:R-:W-:Y:S02]  /*48f0*/  LOP3.LUT P0, R3, R223, 0x4, RZ, 0xc0, !PT ;  /* 0x00000004df037812 */ /* 0x000fe4000780c0ff */
[----:B------:R-:W-:Y:S01]  /*4900*/  IMAD.IADD R0, R132, 0x1, R68 ;  /* 0x0000000184007824 */ /* 0x000fe200078e0244 */
[----:B------:R-:W3:Y:S04]  /*4910*/  LDSM.16.M88.4 R28, [R68+0x3000] ;  /* 0x00300000441c783b */ /* 0x000ee80000000200 */
[----:B------:R-:W4:Y:S04]  /*4920*/  LDSM.16.M88.4 R24, [R68+0x3800] ;  /* 0x003800004418783b */ /* 0x000f280000000200 */
[----:B------:R-:W4:Y:S04]  /*4930*/  LDSM.16.M88.4 R20, [R68+0x4000] ;  /* 0x004000004414783b */ /* 0x000f280000000200 */
[----:B------:R-:W4:Y:S04]  /*4940*/  LDSM.16.M88.4 R16, [R68+0x4800] ;  /* 0x004800004410783b */ /* 0x000f280000000200 */
[----:B------:R-:W4:Y:S04]  /*4950*/  LDSM.16.M88.4 R12, [R68+0x5000] ;  /* 0x00500000440c783b */ /* 0x000f280000000200 */
[----:B------:R-:W4:Y:S04]  /*4960*/  LDSM.16.M88.4 R8, [R68+0x5800] ;  /* 0x005800004408783b */ /* 0x000f280000000200 */
[----:B------:R3:W-:Y:S04]  /*4970*/  STL [R1+0xa0], R2 ;  /* 0x0000a00201007387 */ /* 0x0007e80000100800 */
[----:B------:R-:W4:Y:S01]  /*4980*/  LDSM.16.M88.4 R48, [R68+0x7000] ;  /* 0x007000004430783b */ /* 0x000f220000000200 */
[C---:B-1----:R-:W-:Y:S03]  /*4990*/  HMMA.16816.F32 R64, R4.reuse, R36, RZ ;  /* 0x000000240440723c */ /* 0x042fe600000018ff */
[----:B------:R-:W1:Y:S04]  /*49a0*/  LDSM.16.M88.4 R40, [R68+0x6000] ;  /* 0x006000004428783b */ /* 0x000e680000000200 */
[----:B------:R-:W1:Y:S01]  /*49b0*/  LDSM.16.M88.4 R44, [R68+0x6800] ;  /* 0x00680000442c783b */ /* 0x000e620000000200 */
[C---:B------:R-:W-:Y:S03]  /*49c0*/  HMMA.16816.F32 R60, R4.reuse, R38, RZ ;  /* 0x00000026043c723c */ /* 0x040fe600000018ff */
[----:B------:R-:W1:Y:S04]  /*49d0*/  LDSM.16.M88.4 R36, [R68+0x7800] ;  /* 0x007800004424783b */ /* 0x000e680000000200 */
[----:B------:R-:W-:Y:S01]  /*49e0*/  STL [R1+0xa4], R3 ;  /* 0x0000a40301007387 */ /* 0x000fe20000100800 */
[----:B--2---:R-:W-:Y:S01]  /*49f0*/  HMMA.16816.F32 R56, R4, R32, RZ ;  /* 0x000000200438723c */ /* 0x004fe200000018ff */
[----:B---3--:R-:W-:-:S02]  /*4a00*/  IMAD.IADD R2, R200, 0x1, R132 ;  /* 0x00000001c8027824 */ /* 0x008fc400078e0284 */
[----:B------:R-:W0:Y:S05]  /*4a10*/  LDGDEPBAR ;  /* 0x00000000000079af */ /* 0x000e2a0000000000 */
[C---:B------:R-:W-:Y:S01]  /*4a20*/  HMMA.16816.F32 R52, R4.reuse, R34, RZ ;  /* 0x000000220434723c */ /* 0x040fe200000018ff */
[----:B------:R-:W2:Y:S07]  /*4a30*/  LDSM.16.M88.4 R32, [R68+0x8000] ;  /* 0x008000004420783b */ /* 0x000eae0000000200 */
[C---:B------:R-:W-:Y:S08]  /*4a40*/  HMMA.16816.F32 R72, R4.reuse, R28, RZ ;  /* 0x0000001c0448723c */ /* 0x040ff000000018ff */
        /* <DEDUP_REMOVED lines=13> */
[----:B------:R1:W4:Y:S07]  /*4b20*/  LDSM.16.M88.4 R12, [R2] ;  /* 0x00000000020c783b */ /* 0x00032e0000000200 */
[C---:B------:R-:W-:Y:S08]  /*4b30*/  HMMA.16816.F32 R128, R4.reuse, R8, RZ ;  /* 0x000000080480723c */ /* 0x040ff000000018ff */
[C---:B------:R-:W-:Y:S01]  /*4b40*/  HMMA.16816.F32 R124, R4.reuse, R10, RZ ;  /* 0x0000000a047c723c */ /* 0x040fe200000018ff */
[----:B------:R-:W4:Y:S07]  /*4b50*/  LDSM.16.M88.4 R8, [R0+0x2800] ;  /* 0x002800000008783b */ /* 0x000f2e0000000200 */
[----:B------:R-:W-:Y:S01]  /*4b60*/  HMMA.16816.F32 R100, R4, R48, RZ ;  /* 0x000000300464723c */ /* 0x000fe200000018ff */
[----:B-1----:R-:W-:-:S05]  /*4b70*/  IMAD.MOV.U32 R2, RZ, RZ, 0x40 ;  /* 0x00000040ff027424 */ /* 0x002fca00078e00ff */
[----:B------:R-:W-:Y:S02]  /*4b80*/  SEL R216, R2, 0xffffffc0, !P0 ;  /* 0xffffffc002d87807 */ /* 0x000fe40004000000 */
[----:B------:R-:W-:Y:S03]  /*4b90*/  HMMA.16816.F32 R84, R4, R50, RZ ;  /* 0x000000320454723c */ /* 0x000fe600000018ff */
[----:B------:R-:W-:-:S05]  /*4ba0*/  IMAD.IADD R2, R216, 0x1, R68 ;  /* 0x00000001d8027824 */ /* 0x000fca00078e0244 */
[C---:B------:R-:W-:Y:S08]  /*4bb0*/  HMMA.16816.F32 R108, R4.reuse, R40, RZ ;  /* 0x00000028046c723c */ /* 0x040ff000000018ff */
[C---:B------:R-:W-:Y:S01]  /*4bc0*/  HMMA.16816.F32 R120, R4.reuse, R42, RZ ;  /* 0x0000002a0478723c */ /* 0x040fe200000018ff */
[----:B------:R-:W-:Y:S07]  /*4bd0*/  LDSM.16.M88.4 R40, [R0+0x3000] ;  /* 0x003000000028783b */ /* 0x000fee0000000200 */
[C---:B------:R-:W-:Y:S08]  /*4be0*/  HMMA.16816.F32 R104, R4.reuse, R44, RZ ;  /* 0x0000002c0468723c */ /* 0x040ff000000018ff */
[C---:B------:R-:W-:Y:S08]  /*4bf0*/  HMMA.16816.F32 R88, R4.reuse, R46, RZ ;  /* 0x0000002e0458723c */ /* 0x040ff000000018ff */
[C---:B------:R-:W-:Y:S08]  /*4c00*/  HMMA.16816.F32 R96, R4.reuse, R36, RZ ;  /* 0x000000240460723c */ /* 0x040ff000000018ff */
[C---:B------:R-:W-:Y:S01]  /*4c10*/  HMMA.16816.F32 R48, R4.reuse, R38, RZ ;  /* 0x000000260430723c */ /* 0x040fe200000018ff */
[----:B------:R-:W-:Y:S07]  /*4c20*/  LDSM.16.M88.4 R36, [R0+0x3800] ;  /* 0x003800000024783b */ /* 0x000fee0000000200 */
[C---:B--2---:R-:W-:Y:S08]  /*4c30*/  HMMA.16816.F32 R116, R4.reuse, R32, RZ ;  /* 0x000000200474723c */ /* 0x044ff000000018ff */
[C---:B------:R-:W-:Y:S01]  /*4c40*/  HMMA.16816.F32 R152, R4.reuse, R34, RZ ;  /* 0x000000220498723c */ /* 0x040fe200000018ff */
[----:B------:R-:W1:Y:S07]  /*4c50*/  LDSM.16.M88.4 R32, [R0+0x4000] ;  /* 0x004000000020783b */ /* 0x000e6e0000000200 */
        /* <DEDUP_REMOVED lines=19> */
[C---:B--2---:R-:W-:Y:S08]  /*4d90*/  HMMA.16816.F32 R236, R12.reuse, R4, R128 ;  /* 0x000000040cec723c */ /* 0x044ff00000001880 */
[C---:B---3--:R-:W-:Y:S08]  /*4da0*/  HMMA.16816.F32 R56, R12.reuse, R16, R160 ;  /* 0x000000100c38723c */ /* 0x048ff000000018a0 */
[C---:B------:R-:W-:Y:S01]  /*4db0*/  HMMA.16816.F32 R212, R12.reuse, R6, R124 ;  /* 0x000000060cd4723c */ /* 0x040fe2000000187c */
[----:B------:R-:W2:Y:S07]  /*4dc0*/  LDSM.16.M88.4 R4, [R0+0x8000] ;  /* 0x008000000004783b */ /* 0x000eae0000000200 */
[C---:B----4-:R-:W-:Y:S08]  /*4dd0*/  HMMA.16816.F32 R240, R12.reuse, R10, R140 ;  /* 0x0000000a0cf0723c */ /* 0x050ff0000000188c */
[C---:B------:R-:W-:Y:S01]  /*4de0*/  HMMA.16816.F32 R160, R12.reuse, R18, R168 ;  /* 0x000000120ca0723c */ /* 0x040fe200000018a8 */
[----:B------:R-:W-:Y:S07]  /*4df0*/  LDSM.16.M88.4 R16, [R0+0x9000] ;  /* 0x009000000010783b */ /* 0x000fee0000000200 */
[C---:B------:R-:W-:Y:S08]  /*4e00*/  HMMA.16816.F32 R140, R12.reuse, R20, R108 ;  /* 0x000000140c8c723c */ /* 0x040ff0000000186c */
[C---:B------:R-:W-:Y:S01]  /*4e10*/  HMMA.16816.F32 R208, R12.reuse, R22, R120 ;  /* 0x000000160cd0723c */ /* 0x040fe20000001878 */
[----:B------:R-:W3:Y:S07]  /*4e20*/  LDSM.16.M88.4 R20, [R0+0x8800] ;  /* 0x008800000014783b */ /* 0x000eee0000000200 */
[C---:B------:R-:W-:Y:S08]  /*4e30*/  HMMA.16816.F32 R128, R12.reuse, R24, R104 ;  /* 0x000000180c80723c */ /* 0x040ff00000001868 */
[C---:B------:R-:W-:Y:S01]  /*4e40*/  HMMA.16816.F32 R124, R12.reuse, R26, R88 ;  /* 0x0000001a0c7c723c */ /* 0x040fe20000001858 */
[----:B------:R4:W3:Y:S07]  /*4e50*/  LDSM.16.M88.4 R24, [R0+0x9800] ;  /* 0x009800000018783b */ /* 0x0008ee0000000200 */
[C---:B------:R-:W-:Y:S08]  /*4e60*/  HMMA.16816.F32 R52, R12.reuse, R40, R72 ;  /* 0x000000280c34723c */ /* 0x040ff00000001848 */
[----:B------:R-:W-:Y:S01]  /*4e70*/  HMMA.16816.F32 R44, R12, R42, R76 ;  /* 0x0000002a0c2c723c */ /* 0x000fe2000000184c */
[----:B----4-:R-:W-:-:S07]  /*4e80*/  IMAD.IADD R0, R200, 0x1, R216 ;  /* 0x00000001c8007824 */ /* 0x010fce00078e02d8 */
[----:B------:R-:W-:Y:S01]  /*4e90*/  HMMA.16816.F32 R40, R12, R36, R80 ;  /* 0x000000240c28723c */ /* 0x000fe20000001850 */
[----:B------:R-:W-:-:S07]  /*4ea0*/  IMAD.IADD R3, R132, 0x1, R0 ;  /* 0x0000000184037824 */ /* 0x000fce00078e0200 */
[C---:B------:R-:W-:Y:S08]  /*4eb0*/  HMMA.16816.F32 R36, R12.reuse, R38, R92 ;  /* 0x000000260c24723c */ /* 0x040ff0000000185c */
[C---:B------:R-:W-:Y:S01]  /*4ec0*/  HMMA.16816.F32 R156, R12.reuse, R8, R156 ;  /* 0x000000080c9c723c */ /* 0x040fe2000000189c */
[----:B------:R4:W-:Y:S07]  /*4ed0*/  LDSM.16.M88.4 R8, [R0] ;  /* 0x000000000008783b */ /* 0x0009ee0000000200 */
[C---:B------:R-:W-:Y:S08]  /*4ee0*/  HMMA.16816.F32 R120, R12.reuse, R28, R100 ;  /* 0x0000001c0c78723c */ /* 0x040ff00000001864 */
[C---:B------:R-:W-:Y:S01]  /*4ef0*/  HMMA.16816.F32 R88, R12.reuse, R30, R84 ;  /* 0x0000001e0c58723c */ /* 0x040fe20000001854 */
[----:B------:R-:W-:Y:S07]  /*4f00*/  LDSM.16.M88.4 R28, [R2+0x2800] ;  /* 0x00280000021c783b */ /* 0x000fee0000000200 */
[----:B-1----:R-:W-:Y:S01]  /*4f10*/  HMMA.16816.F32 R112, R12, R32, R96 ;  /* 0x000000200c70723c */ /* 0x002fe20000001860 */
[----:B----4-:R-:W-:-:S05]  /*4f20*/  IMAD.IADD R0, R132, 0x1, R2 ;  /* 0x0000000184007824 */ /* 0x010fca00078e0202 */
[----:B------:R-:W-:Y:S02]  /*4f30*/  LDSM.16.M88.4 R76, [R0+0x2000] ;  /* 0x00200000004c783b */ /* 0x000fe40000000200 */
[C---:B------:R-:W-:Y:S02]  /*4f40*/  HMMA.16816.F32 R108, R12.reuse, R34, R48 ;  /* 0x000000220c6c723c */ /* 0x040fe40000001830 */
[----:B------:R-:W1:Y:S04]  /*4f50*/  LDSM.16.M88.4 R32, [R2+0x2000] ;  /* 0x002000000220783b */ /* 0x000e680000000200 */
[----:B------:R-:W-:Y:S02]  /*4f60*/  LDSM.16.M88.4 R48, [R2+0x5000] ;  /* 0x005000000230783b */ /* 0x000fe40000000200 */
[C---:B--2---:R-:W-:Y:S08]  /*4f70*/  HMMA.16816.F32 R104, R12.reuse, R4, R116 ;  /* 0x000000040c68723c */ /* 0x044ff00000001874 */
[C---:B------:R-:W-:Y:S01]  /*4f80*/  HMMA.16816.F32 R100, R12.reuse, R6, R152 ;  /* 0x000000060c64723c */ /* 0x040fe20000001898 */
[----:B------:R-:W-:Y:S07]  /*4f90*/  LDSM.16.M88.4 R4, [R2+0x4800] ;  /* 0x004800000204783b */ /* 0x000fee0000000200 */
[C---:B---3--:R-:W-:Y:S08]  /*4fa0*/  HMMA.16816.F32 R96, R12.reuse, R20, R136 ;  /* 0x000000140c60723c */ /* 0x048ff00000001888 */
[C---:B------:R-:W-:Y:S01]  /*4fb0*/  HMMA.16816.F32 R92, R12.reuse, R22, R148 ;  /* 0x000000160c5c723c */ /* 0x040fe20000001894 */
[----:B------:R-:W2:Y:S07]  /*4fc0*/  LDSM.16.M88.4 R20, [R2+0x3000] ;  /* 0x003000000214783b */ /* 0x000eae0000000200 */
[C---:B------:R-:W-:Y:S08]  /*4fd0*/  HMMA.16816.F32 R84, R12.reuse, R16, R164 ;  /* 0x000000100c54723c */ /* 0x040ff000000018a4 */
[C---:B------:R-:W-:Y:S01]  /*4fe0*/  HMMA.16816.F32 R80, R12.reuse, R18, R176 ;  /* 0x000000120c50723c */ /* 0x040fe200000018b0 */
[----:B------:R-:W3:Y:S07]  /*4ff0*/  LDSM.16.M88.4 R16, [R2+0x3800] ;  /* 0x003800000210783b */ /* 0x000eee0000000200 */
[C---:B------:R-:W-:Y:S08]  /*5000*/  HMMA.16816.F32 R72, R12.reuse, R24, R196 ;  /* 0x000000180c48723c */ /* 0x040ff000000018c4 */
[----:B------:R-:W-:Y:S01]  /*5010*/  HMMA.16816.F32 R64, R12, R26, R188 ;  /* 0x0000001a0c40723c */ /* 0x000fe200000018bc */
[----:B------:R-:W4:Y:S04]  /*5020*/  LDSM.16.M88.4 R12, [R2+0x4000] ;  /* 0x00400000020c783b */ /* 0x000f280000000200 */
[----:B------:R-:W-:Y:S03]  /*5030*/  LDSM.16.M88.4 R24, [R2+0x8000] ;  /* 0x008000000218783b */ /* 0x000fe60000000200 */
[C---:B-1----:R-:W-:Y:S08]  /*5040*/  HMMA.16816.F32 R168, R8.reuse, R32, R192 ;  /* 0x0000002008a8723c */ /* 0x042ff000000018c0 */
[C---:B------:R-:W-:Y:S01]  /*5050*/  HMMA.16816.F32 R204, R8.reuse, R34, R184 ;  /* 0x0000002208cc723c */ /* 0x040fe200000018b8 */
[----:B------:R-:W-:Y:S07]  /*5060*/  LDSM.16.M88.4 R32, [R2+0x7000] ;  /* 0x007000000220783b */ /* 0x000fee0000000200 */
[C---:B------:R-:W-:Y:S08]  /*5070*/  HMMA.16816.F32 R196, R8.reuse, R28, R180 ;  /* 0x0000001c08c4723c */ /* 0x040ff000000018b4 */
[C---:B------:R-:W-:Y:S01]  /*5080*/  HMMA.16816.F32 R188, R8.reuse, R30, R172 ;  /* 0x0000001e08bc723c */ /* 0x040fe200000018ac */
[----:B------:R-:W-:Y:S07]  /*5090*/  LDSM.16.M88.4 R28, [R2+0x7800] ;  /* 0x00780000021c783b */ /* 0x000fee0000000200 */
[C---:B--2---:R-:W-:Y:S01]  /*50a0*/  HMMA.16816.F32 R180, R8.reuse, R20, R52 ;  /* 0x0000001408b4723c */ /* 0x044fe20000001834 */
[----:B------:R-:W-:Y:S07]  /*50b0*/  LDSM.16.M88.4 R52, [R0+0x4000] ;  /* 0x004000000034783b */ /* 0x000fee0000000200 */
[C---:B------:R-:W-:Y:S01]  /*50c0*/  HMMA.16816.F32 R200, R8.reuse, R22, R44 ;  /* 0x0000001608c8723c */ /* 0x040fe2000000182c */
[----:B------:R-:W1:Y:S04]  /*50d0*/  LDSM.16.M88.4 R44, [R2+0x5800] ;  /* 0x00580000022c783b */ /* 0x000e680000000200 */
[----:B------:R-:W-:Y:S03]  /*50e0*/  LDSM.16.M88.4 R20, [R2+0x8800] ;  /* 0x008800000214783b */ /* 0x000fe60000000200 */
[C---:B---3--:R-:W-:Y:S01]  /*50f0*/  HMMA.16816.F32 R192, R8.reuse, R16, R40 ;  /* 0x0000001008c0723c */ /* 0x048fe20000001828 */
[----:B------:R-:W2:Y:S07]  /*5100*/  LDSM.16.M88.4 R40, [R2+0x6000] ;  /* 0x006000000228783b */ /* 0x000eae0000000200 */
[C---:B------:R-:W-:Y:S01]  /*5110*/  HMMA.16816.F32 R184, R8.reuse, R18, R36 ;  /* 0x0000001208b8723c */ /* 0x040fe20000001824 */
[----:B------:R-:W3:Y:S04]  /*5120*/  LDSM.16.M88.4 R36, [R2+0x6800] ;  /* 0x006800000224783b */ /* 0x000ee80000000200 */
[----:B------:R-:W3:Y:S03]  /*5130*/  LDSM.16.M88.4 R16, [R2+0x9000] ;  /* 0x009000000210783b */ /* 0x000ee60000000200 */
[C---:B----4-:R-:W-:Y:S01]  /*5140*/  HMMA.16816.F32 R176, R8.reuse, R12, R60 ;  /* 0x0000000c08b0723c */ /* 0x050fe2000000183c */
[----:B------:R-:W-:Y:S07]  /*5150*/  LDSM.16.M88.4 R60, [R0+0x2800] ;  /* 0x00280000003c783b */ /* 0x000fee0000000200 */
[C---:B------:R-:W-:Y:S01]  /*5160*/  HMMA.16816.F32 R172, R8.reuse, R14, R144 ;  /* 0x0000000e08ac723c */ /* 0x040fe20000001890 */
[----:B------:R4:W3:Y:S07]  /*5170*/  LDSM.16.M88.4 R12, [R2+0x9800] ;  /* 0x00980000020c783b */ /* 0x0008ee0000000200 */
[C---:B------:R-:W-:Y:S01]  /*5180*/  HMMA.16816.F32 R164, R8.reuse, R4, R56 ;  /* 0x0000000408a4723c */ /* 0x040fe20000001838 */
[----:B------:R-:W-:Y:S07]  /*5190*/  LDSM.16.M88.4 R56, [R0+0x3800] ;  /* 0x003800000038783b */ /* 0x000fee0000000200 */
[C---:B------:R-:W-:Y:S01]  /*51a0*/  HMMA.16816.F32 R160, R8.reuse, R6, R160 ;  /* 0x0000000608a0723c */ /* 0x040fe200000018a0 */
[----:B------:R2:W3:Y:S07]  /*51b0*/  LDSM.16.M88.4 R4, [R3] ;  /* 0x000000000304783b */ /* 0x0004ee0000000200 */
[----:B------:R-:W-:Y:S01]  /*51c0*/  HMMA.16816.F32 R156, R8, R48, R156 ;  /* 0x00000030089c723c */ /* 0x000fe2000000189c */
[----:B----4-:R-:W-:-:S07]  /*51d0*/  SHF.R.U32.HI R2, RZ, 0x2, R223 ;  /* 0x00000002ff027819 */ /* 0x010fce00000116df */
[C---:B------:R-:W-:Y:S01]  /*51e0*/  HMMA.16816.F32 R152, R8.reuse, R50, R240 ;  /* 0x000000320898723c */ /* 0x040fe200000018f0 */
[----:B------:R-:W-:Y:S07]  /*51f0*/  LDSM.16.M88.4 R48, [R0+0x4800] ;  /* 0x004800000030783b */ /* 0x000fee0000000200 */
[----:B-1----:R-:W-:Y:S01]  /*5200*/  HMMA.16816.F32 R148, R8, R44, R236 ;  /* 0x0000002c0894723c */ /* 0x002fe200000018ec */
[----:B--2--5:R-:W-:-:S07]  /*5210*/  IADD3 R3, PT, PT, R70, -R71, -R218 ;  /* 0x8000004746037210 */ /* 0x024fce0007ffe8da */
[C---:B------:R-:W-:Y:S01]  /*5220*/  HMMA.16816.F32 R144, R8.reuse, R46, R212 ;  /* 0x0000002e0890723c */ /* 0x040fe200000018d4 */
[----:B------:R-:W-:Y:S07]  /*5230*/  LDSM.16.M88.4 R44, [R0+0x5000] ;  /* 0x00500000002c783b */ /* 0x000fee0000000200 */
[C---:B------:R-:W-:Y:S08]  /*5240*/  HMMA.16816.F32 R140, R8.reuse, R40, R140 ;  /* 0x00000028088c723c */ /* 0x040ff0000000188c */
[C---:B------:R-:W-:Y:S01]  /*5250*/  HMMA.16816.F32 R136, R8.reuse, R42, R208 ;  /* 0x0000002a0888723c */ /* 0x040fe200000018d0 */
[----:B------:R-:W-:Y:S07]  /*5260*/  LDSM.16.M88.4 R40, [R0+0x5800] ;  /* 0x005800000028783b */ /* 0x000fee0000000200 */
[C---:B---3--:R-:W-:Y:S08]  /*5270*/  HMMA.16816.F32 R128, R8.reuse, R36, R128 ;  /* 0x000000240880723c */ /* 0x048ff00000001880 */
[C---:B------:R-:W-:Y:S01]  /*5280*/  HMMA.16816.F32 R124, R8.reuse, R38, R124 ;  /* 0x00000026087c723c */ /* 0x040fe2000000187c */
[----:B------:R-:W-:Y:S07]  /*5290*/  LDSM.16.M88.4 R36, [R0+0x6000] ;  /* 0x006000000024783b */ /* 0x000fee0000000200 */
[C---:B------:R-:W-:Y:S08]  /*52a0*/  HMMA.16816.F32 R120, R8.reuse, R32, R120 ;  /* 0x000000200878723c */ /* 0x040ff00000001878 */
[C---:B------:R-:W-:Y:S01]  /*52b0*/  HMMA.16816.F32 R116, R8.reuse, R34, R88 ;  /* 0x000000220874723c */ /* 0x040fe20000001858 */
[----:B------:R-:W1:Y:S04]  /*52c0*/  LDSM.16.M88.4 R88, [R0+0x3000] ;  /* 0x003000000058783b */ /* 0x000e680000000200 */
[----:B------:R-:W-:Y:S03]  /*52d0*/  LDSM.16.M88.4 R32, [R0+0x6800] ;  /* 0x006800000020783b */ /* 0x000fe60000000200 */
[C---:B------:R-:W-:Y:S08]  /*52e0*/  HMMA.16816.F32 R112, R8.reuse, R28, R112 ;  /* 0x0000001c0870723c */ /* 0x040ff00000001870 */
[C---:B------:R-:W-:Y:S01]  /*52f0*/  HMMA.16816.F32 R108, R8.reuse, R30, R108 ;  /* 0x0000001e086c723c */ /* 0x040fe2000000186c */
[----:B------:R-:W-:Y:S07]  /*5300*/  LDSM.16.M88.4 R28, [R0+0x7000] ;  /* 0x00700000001c783b */ /* 0x000fee0000000200 */
[C---:B------:R-:W-:Y:S08]  /*5310*/  HMMA.16816.F32 R104, R8.reuse, R24, R104 ;  /* 0x000000180868723c */ /* 0x040ff00000001868 */
        /* <DEDUP_REMOVED lines=9> */
[----:B------:R-:W-:Y:S08]  /*53b0*/  HMMA.16816.F32 R64, R8, R14, R64 ;  /* 0x0000000e0840723c */ /* 0x000ff00000001840 */
[C---:B------:R-:W-:Y:S08]  /*53c0*/  HMMA.16816.F32 R8, R4.reuse, R76, R168 ;  /* 0x0000004c0408723c */ /* 0x040ff000000018a8 */
[C---:B------:R-:W-:Y:S08]  /*53d0*/  HMMA.16816.F32 R12, R4.reuse, R78, R204 ;  /* 0x0000004e040c723c */ /* 0x040ff000000018cc */
[C---:B-1----:R-:W-:Y:S03]  /*53e0*/  HMMA.16816.F32 R248, R4.reuse, R90, R200 ;  /* 0x0000005a04f8723c */ /* 0x042fe600000018c8 */
[----:B------:R-:W-:Y:S04]  /*53f0*/  STL.64 [R1], R8 ;  /* 0x0000000801007387 */ /* 0x000fe80000100a00 */
[----:B------:R1:W-:Y:S01]  /*5400*/  STL.64 [R1+0x8], R10 ;  /* 0x0000080a01007387 */ /* 0x0003e20000100a00 */
[C---:B------:R-:W-:Y:S03]  /*5410*/  HMMA.16816.F32 R200, R4.reuse, R44, R156 ;  /* 0x0000002c04c8723c */ /* 0x040fe6000000189c */
[----:B------:R-:W-:Y:S04]  /*5420*/  STL.64 [R1+0x80], R12 ;  /* 0x0000800c01007387 */ /* 0x000fe80000100a00 */
[----:B------:R3:W-:Y:S01]  /*5430*/  STL.64 [R1+0x88], R14 ;  /* 0x0000880e01007387 */ /* 0x0007e20000100a00 */
[----:B--2---:R-:W-:Y:S01]  /*5440*/  HMMA.16816.F32 R156, R4, R24, R112 ;  /* 0x00000018049c723c */ /* 0x004fe20000001870 */
[----:B------:R-:W-:-:S07]  /*5450*/  VIADD R115, R234, 0xffffffff ;  /* 0xffffffffea737836 */ /* 0x000fce0000000000 */
[C---:B------:R-:W-:Y:S08]  /*5460*/  HMMA.16816.F32 R244, R4.reuse, R56, R192 ;  /* 0x0000003804f4723c */ /* 0x040ff000000018c0 */
[C---:B------:R-:W-:Y:S08]  /*5470*/  HMMA.16816.F32 R240, R4.reuse, R58, R184 ;  /* 0x0000003a04f0723c */ /* 0x040ff000000018b8 */
[C---:B-1----:R-:W-:Y:S08]  /*5480*/  HMMA.16816.F32 R8, R4.reuse, R60, R196 ;  /* 0x0000003c0408723c */ /* 0x042ff000000018c4 */
[C---:B---3--:R-:W-:Y:S08]  /*5490*/  HMMA.16816.F32 R12, R4.reuse, R62, R188 ;  /* 0x0000003e040c723c */ /* 0x048ff000000018bc */
[C---:B------:R-:W-:Y:S03]  /*54a0*/  HMMA.16816.F32 R236, R4.reuse, R52, R176 ;  /* 0x0000003404ec723c */ /* 0x040fe600000018b0 */
[----:B------:R-:W-:Y:S04]  /*54b0*/  STL.64 [R1+0x70], R8 ;  /* 0x0000700801007387 */ /* 0x000fe80000100a00 */
[----:B------:R1:W-:Y:S01]  /*54c0*/  STL.64 [R1+0x78], R10 ;  /* 0x0000780a01007387 */ /* 0x0003e20000100a00 */
[C---:B------:R-:W-:Y:S03]  /*54d0*/  HMMA.16816.F32 R212, R4.reuse, R54, R172 ;  /* 0x0000003604d4723c */ /* 0x040fe600000018ac */
[----:B------:R-:W-:Y:S04]  /*54e0*/  STL.64 [R1+0x20], R12 ;  /* 0x0000200c01007387 */ /* 0x000fe80000100a00 */
[----:B------:R-:W-:Y:S01]  /*54f0*/  STL.64 [R1+0x28], R14 ;  /* 0x0000280e01007387 */ /* 0x000fe20000100a00 */
[C---:B------:R-:W-:Y:S03]  /*5500*/  HMMA.16816.F32 R208, R4.reuse, R48, R164 ;  /* 0x0000003004d0723c */ /* 0x040fe600000018a4 */
[----:B------:R-:W2:Y:S05]  /*5510*/  LDSM.16.M88.4 R12, [R0+0x9000] ;  /* 0x00900000000c783b */ /* 0x000eaa0000000200 */
[C---:B------:R-:W-:Y:S08]  /*5520*/  HMMA.16816.F32 R192, R4.reuse, R40, R148 ;  /* 0x0000002804c0723c */ /* 0x040ff00000001894 */
[C---:B------:R-:W-:Y:S08]  /*5530*/  HMMA.16816.F32 R204, R4.reuse, R50, R160 ;  /* 0x0000003204cc723c */ /* 0x040ff000000018a0 */
[----:B-1----:R-:W-:Y:S01]  /*5540*/  HMMA.16816.F32 R8, R4, R88, R180 ;  /* 0x000000580408723c */ /* 0x002fe200000018b4 */
[----:B------:R-:W-:-:S05]  /*5550*/  IMAD.MOV.U32 R88, RZ, RZ, R226 ;  /* 0x000000ffff587224 */ /* 0x000fca00078e00e2 */
[----:B------:R-:W-:Y:S02]  /*5560*/  ISETP.GT.AND P0, PT, R115, R88, PT ;  /* 0x000000587300720c */ /* 0x000fe40003f04270 */
[C---:B------:R-:W-:Y:S08]  /*5570*/  HMMA.16816.F32 R196, R4.reuse, R46, R152 ;  /* 0x0000002e04c4723c */ /* 0x040ff00000001898 */
[C---:B------:R-:W-:Y:S03]  /*5580*/  HMMA.16816.F32 R188, R4.reuse, R42, R144 ;  /* 0x0000002a04bc723c */ /* 0x040fe60000001890 */
[----:B------:R-:W-:Y:S04]  /*5590*/  STL.64 [R1+0x10], R8 ;  /* 0x0000100801007387 */ /* 0x000fe80000100a00 */
[----:B------:R-:W-:Y:S01]  /*55a0*/  STL.64 [R1+0x18], R10 ;  /* 0x0000180a01007387 */ /* 0x000fe20000100a00 */
[----:B------:R-:W-:Y:S03]  /*55b0*/  HMMA.16816.F32 R184, R4, R36, R140 ;  /* 0x0000002404b8723c */ /* 0x000fe6000000188c */
[----:B------:R1:W3:Y:S01]  /*55c0*/  LDSM.16.M88.4 R8, [R0+0x9800] ;  /* 0x009800000008783b */ /* 0x0002e20000000200 */
[----:B------:R-:W-:-:S04]  /*55d0*/  DEPBAR.LE SB0, 0x0 ;  /* 0x000080000000791a */ /* 0x000fc80000000000 */
[C---:B------:R-:W-:Y:S08]  /*55e0*/  HMMA.16816.F32 R180, R4.reuse, R38, R136 ;  /* 0x0000002604b4723c */ /* 0x040ff00000001888 */
[C---:B------:R-:W-:Y:S08]  /*55f0*/  HMMA.16816.F32 R176, R4.reuse, R32, R128 ;  /* 0x0000002004b0723c */ /* 0x040ff00000001880 */
[----:B------:R-:W-:Y:S01]  /*5600*/  HMMA.16816.F32 R172, R4, R34, R124 ;  /* 0x0000002204ac723c */ /* 0x000fe2000000187c */
[----:B-1----:R-:W-:-:S04]  /*5610*/  LOP3.LUT R0, R220, 0x1f0, RZ, 0xc0, !PT ;  /* 0x000001f0dc007812 */ /* 0x002fc800078ec0ff */
[----:B------:R-:W-:Y:S02]  /*5620*/  LOP3.LUT R0, R0, 0x7, R2, 0xf8, !PT ;  /* 0x0000000700007812 */ /* 0x000fe400078ef802 */
[----:B------:R-:W-:Y:S01]  /*5630*/  IADD3 R2, PT, PT, R133, R70, -R71 ;  /* 0x0000004685027210 */ /* 0x000fe20007ffe847 */
[----:B------:R-:W-:Y:S02]  /*5640*/  HMMA.16816.F32 R164, R4, R28, R120 ;  /* 0x0000001c04a4723c */ /* 0x000fe40000001878 */
[----:B------:R-:W-:-:S04]  /*5650*/  IMAD R0, R225, 0x40, R0 ;  /* 0x00000040e1007824 */ /* 0x000fc800078e0200 */
[C---:B------:R-:W-:Y:S02]  /*5660*/  IMAD.IADD R2, R0.reuse, 0x1, R2 ;  /* 0x0000000100027824 */ /* 0x040fe400078e0202 */
[----:B------:R-:W-:Y:S01]  /*5670*/  IMAD.IADD R0, R0, 0x1, R3 ;  /* 0x0000000100007824 */ /* 0x000fe200078e0203 */
[C---:B--2---:R-:W-:Y:S02]  /*5680*/  HMMA.16816.F32 R148, R4.reuse, R12, R84 ;  /* 0x0000000c0494723c */ /* 0x044fe40000001854 */
[C-C-:B------:R-:W-:Y:S02]  /*5690*/  VIADDMNMX R225, R2.reuse, 0x1, R70.reuse, PT ;  /* 0x0000000102e17846 */ /* 0x140fe40003800146 */
[----:B------:R-:W-:Y:S02]  /*56a0*/  VIADDMNMX R228, R2, 0x9, R70, PT ;  /* 0x0000000902e47846 */ /* 0x000fe40003800146 */
[----:B------:R-:W-:Y:S02]  /*56b0*/  VIADDMNMX R226, R0, 0x8, RZ, !PT ;  /* 0x0000000800e27846 */ /* 0x000fe400078001ff */
[C---:B------:R-:W-:Y:S08]  /*56c0*/  HMMA.16816.F32 R160, R4.reuse, R30, R116 ;  /* 0x0000001e04a0723c */ /* 0x040ff00000001874 */
[C---:B------:R-:W-:Y:S08]  /*56d0*/  HMMA.16816.F32 R124, R4.reuse, R26, R108 ;  /* 0x0000001a047c723c */ /* 0x040ff0000000186c */
[C---:B------:R-:W-:Y:S08]  /*56e0*/  HMMA.16816.F32 R120, R4.reuse, R20, R104 ;  /* 0x000000140478723c */ /* 0x040ff00000001868 */
[C---:B------:R-:W-:Y:S08]  /*56f0*/  HMMA.16816.F32 R128, R4.reuse, R22, R100 ;  /* 0x000000160480723c */ /* 0x040ff00000001864 */
[C---:B------:R-:W-:Y:S08]  /*5700*/  HMMA.16816.F32 R136, R4.reuse, R16, R96 ;  /* 0x000000100488723c */ /* 0x040ff00000001860 */
[C---:B------:R-:W-:Y:S08]  /*5710*/  HMMA.16816.F32 R144, R4.reuse, R18, R92 ;  /* 0x000000120490723c */ /* 0x040ff0000000185c */
[----:B------:R-:W-:Y:S01]  /*5720*/  HMMA.16816.F32 R152, R4, R14, R80 ;  /* 0x0000000e0498723c */ /* 0x000fe20000001850 */
[----:B------:R-:W-:-:S02]  /*5730*/  LOP3.LUT R83, R224, 0x200, RZ, 0xc0, !PT ;  /* 0x00000200e0537812 */ /* 0x000fc400078ec0ff */
[----:B------:R-:W-:-:S05]  /*5740*/  VIMNMX R224, PT, PT, RZ, R0, !PT ;  /* 0x00000000ffe07248 */ /* 0x000fca0007fe0100 */
[C---:B---3--:R-:W-:Y:S08]  /*5750*/  HMMA.16816.F32 R140, R4.reuse, R8, R72 ;  /* 0x00000008048c723c */ /* 0x048ff00000001848 */
[----:B------:R-:W-:Y:S01]  /*5760*/  HMMA.16816.F32 R84, R4, R10, R64 ;  /* 0x0000000a0454723c */ /* 0x000fe20000001840 */
[----:B------:R-:W-:Y:S06]  /*5770*/  BAR.SYNC.DEFER_BLOCKING 0x0 ;  /* 0x0000000000007b1d */ /* 0x000fec0000010000 */
[----:B------:R-:W-:-:S13]  /*5780*/  @!P0 BRA `(.L_x_3069) ;  /* 0x0000000c00b48947 */ /* 0x000fda0003800000 */
[----:B------:R-:W2:Y:S01]  /*5790*/  LDL.64 R170, [R1+0x60] ;  /* 0x0000600001aa7983 */ /* 0x000ea20000100a00 */
[----:B------:R-:W-:Y:S01]  /*57a0*/  BSSY.RECONVERGENT B0, `(.L_x_3070) ;  /* 0x0000053000007945 */ /* 0x000fe20003800200 */
        /* <DEDUP_REMOVED lines=14> */
.L_x_3071:
[----:B------:R-:W2:Y:S01]  /*5890*/  LD.E R2, desc[UR4][R134.64+0x170] ;  /* 0x0001700486027980 */ /* 0x000ea2000c101900 */
[----:B------:R-:W-:Y:S02]  /*58a0*/  IMAD.MOV.U32 R12, RZ, RZ, R235 ;  /* 0x000000ffff0c7224 */ /* 0x000fe400078e00eb */
[----:B------:R-:W-:Y:S01]  /*58b0*/  IMAD.MOV.U32 R11, RZ, RZ, R252 ;  /* 0x000000ffff0b7224 */ /* 0x000fe200078e00fc */
[----:B------:R-:W3:Y:S01]  /*58c0*/  LDL.64 R14, [R1+0x30] ;  /* 0x00003000010e7983 */ /* 0x000ee20000100a00 */
[----:B------:R-:W-:Y:S01]  /*58d0*/  LEA R8, R234, 0xfffffe00, 0x8 ;  /* 0xfffffe00ea087811 */ /* 0x000fe200078e40ff */
[----:B------:R-:W-:-:S03]  /*58e0*/  IMAD.MOV.U32 R4, RZ, RZ, RZ ;  /* 0x000000ffff047224 */ /* 0x000fc600078e00ff */
        /* <DEDUP_REMOVED lines=9> */
[----:B------:R-:W-:-:S04]  /*5980*/  IMAD R3, R3, R0, RZ ;  /* 0x0000000003037224 */ /* 0x000fc800078e02ff */
[----:B------:R-:W-:Y:S01]  /*5990*/  IMAD.HI.U32 R4, R5, R3, R4 ;  /* 0x0000000305047227 */ /* 0x000fe200078e0004 */
[----:B------:R-:W-:-:S03]  /*59a0*/  MOV R5, R6 ;  /* 0x0000000600057202 */ /* 0x000fc60000000f00 */
[----:B------:R-:W-:-:S04]  /*59b0*/  IMAD.MOV R3, RZ, RZ, -R9 ;  /* 0x000000ffff037224 */ /* 0x000fc800078e0a09 */
[----:B------:R-:W-:Y:S02]  /*59c0*/  IMAD.MOV.U32 R6, RZ, RZ, R3 ;  /* 0x000000ffff067224 */ /* 0x000fe400078e0003 */
[----:B------:R-:W-:-:S04]  /*59d0*/  IMAD.HI.U32 R3, R4, R5, RZ ;  /* 0x0000000504037227 */ /* 0x000fc800078e00ff */
[----:B------:R-:W-:-:S04]  /*59e0*/  IMAD.HI.U32 R4, R4, R7, RZ ;  /* 0x0000000704047227 */ /* 0x000fc800078e00ff */
[-C--:B------:R-:W-:Y:S02]  /*59f0*/  IMAD R5, R3, R6.reuse, R5 ;  /* 0x0000000603057224 */ /* 0x080fe400078e0205 */
[----:B------:R-:W-:-:S05]  /*5a00*/  IMAD R6, R4, R6, R7 ;  /* 0x0000000604067224 */ /* 0x000fca00078e0207 */
        /* <DEDUP_REMOVED lines=8> */
[----:B------:R-:W-:Y:S01]  /*5a90*/  ISETP.GE.AND P0, PT, R0, RZ, PT ;  /* 0x000000ff0000720c */ /* 0x000fe20003f06270 */
[----:B------:R-:W-:Y:S01]  /*5aa0*/  @!P3 VIADD R4, R4, 0x1 ;  /* 0x000000010404b836 */ /* 0x000fe20000000000 */
[----:B------:R-:W-:-:S02]  /*5ab0*/  ISETP.GE.AND P2, PT, R5, RZ, PT ;  /* 0x000000ff0500720c */ /* 0x000fc40003f46270 */
[----:B------:R-:W-:Y:S01]  /*5ac0*/  @!P1 IADD3 R3, PT, PT, R3, 0x1, RZ ;  /* 0x0000000103039810 */ /* 0x000fe20007ffe0ff */
[----:B------:R-:W-:-:S03]  /*5ad0*/  @P5 VIADD R4, R4, 0x1 ;  /* 0x0000000104045836 */ /* 0x000fc60000000000 */
[----:B------:R-:W-:Y:S02]  /*5ae0*/  @P4 IADD3 R3, PT, PT, R3, 0x1, RZ ;  /* 0x0000000103034810 */ /* 0x000fe40007ffe0ff */
[----:B------:R-:W-:Y:S02]  /*5af0*/  MOV R0, R4 ;  /* 0x0000000400007202 */ /* 0x000fe40000000f00 */
[----:B------:R-:W-:Y:S01]  /*5b00*/  ISETP.NE.AND P1, PT, R2, RZ, PT ;  /* 0x000000ff0200720c */ /* 0x000fe20003f25270 */
[----:B------:R-:W-:Y:S01]  /*5b10*/  @!P0 IMAD.MOV R3, RZ, RZ, -R3 ;  /* 0x000000ffff038224 */ /* 0x000fe200078e0a03 */
[----:B------:R-:W-:Y:S02]  /*5b20*/  LOP3.LUT R4, RZ, R2, RZ, 0x33, !PT ;  /* 0x00000002ff047212 */ /* 0x000fe400078e33ff */
[----:B------:R-:W-:Y:S02]  /*5b30*/  @!P2 IADD3 R0, PT, PT, -R0, RZ, RZ ;  /* 0x000000ff0000a210 */ /* 0x000fe40007ffe1ff */
[----:B------:R-:W-:-:S02]  /*5b40*/  SEL R3, R4, R3, !P1 ;  /* 0x0000000304037207 */ /* 0x000fc40004800000 */
        /* <DEDUP_REMOVED lines=24> */
.L_x_3072:
[----:B------:R-:W-:Y:S05]  /*5cd0*/  BSYNC.RECONVERGENT B0 ;  /* 0x0000000000007941 */ /* 0x000fea0003800200 */
.L_x_3070:
[----:B------:R-:W3:Y:S04]  /*5ce0*/  LDL R4, [R1+0x3c] ;  /* 0x00003c0001047983 */ /* 0x000ee80000100800 */
[----:B------:R-:W4:Y:S01]  /*5cf0*/  LDL R8, [R1+0x38] ;  /* 0x0000380001087983 */ /* 0x000f220000100800 */
[CC--:B------:R-:W-:Y:S01]  /*5d00*/  ISETP.GE.AND P1, PT, R217.reuse, R229.reuse, PT ;  /* 0x000000e5d900720c */ /* 0x0c0fe20003f26270 */
[----:B------:R-:W-:Y:S01]  /*5d10*/  BSSY.RECONVERGENT B0, `(.L_x_3073) ;  /* 0x0000093000007945 */ /* 0x000fe20003800200 */
[----:B------:R-:W-:Y:S02]  /*5d20*/  ISETP.GE.AND P0, PT, R217, R229, PT ;  /* 0x000000e5d900720c */ /* 0x000fe40003f06270 */
[C---:B------:R-:W-:Y:S02]  /*5d30*/  SHF.L.U32 R0, R230.reuse, 0x5, RZ ;  /* 0x00000005e6007819 */ /* 0x040fe400000006ff */
[----:B------:R-:W-:-:S09]  /*5d40*/  SHF.L.U64.HI R5, R230, 0x5, R231 ;  /* 0x00000005e6057819 */ /* 0x000fd200000102e7 */
[C---:B------:R-:W-:Y:S02]  /*5d50*/  @!P0 IMAD R15, R231.reuse, 0xa0, RZ ;  /* 0x000000a0e70f8824 */ /* 0x040fe400078e02ff */
[C---:B------:R-:W-:Y:S02]  /*5d60*/  @!P0 IMAD R14, R231.reuse, 0xc0, RZ ;  /* 0x000000c0e70e8824 */ /* 0x040fe400078e02ff */
[C---:B------:R-:W-:Y:S02]  /*5d70*/  @!P0 IMAD R16, R231.reuse, 0xe0, RZ ;  /* 0x000000e0e7108824 */ /* 0x040fe400078e02ff */
[C---:B------:R-:W-:Y:S02]  /*5d80*/  @!P0 IMAD R18, R231.reuse, 0x120, RZ ;  /* 0x00000120e7128824 */ /* 0x040fe400078e02ff */
[C---:B------:R-:W-:Y:S02]  /*5d90*/  @!P0 IMAD R28, R231.reuse, 0x160, RZ ;  /* 0x00000160e71c8824 */ /* 0x040fe400078e02ff */
[----:B------:R-:W-:-:S02]  /*5da0*/  @!P0 IMAD R27, R231, 0x180, RZ ;  /* 0x00000180e71b8824 */ /* 0x000fc400078e02ff */
[----:B------:R-:W-:Y:S01]  /*5db0*/  @!P0 IMAD R29, R231, 0x1a0, RZ ;  /* 0x000001a0e71d8824 */ /* 0x000fe200078e02ff */
[----:B---3--:R-:W-:Y:S01]  /*5dc0*/  IADD3 R2, P3, PT, R0, R4, RZ ;  /* 0x0000000400027210 */ /* 0x008fe20007f7e0ff */
[----:B------:R-:W-:Y:S01]  /*5dd0*/  @!P1 IMAD.MOV.U32 R6, RZ, RZ, R4 ;  /* 0x000000ffff069224 */ /* 0x000fe200078e0004 */
[----:B----4-:R-:W-:-:S03]  /*5de0*/  @!P1 MOV R7, R8 ;  /* 0x0000000800079202 */ /* 0x010fc60000000f00 */
[----:B------:R-:W-:Y:S01]  /*5df0*/  IMAD.X R3, R5, 0x1, R8, P3 ;  /* 0x0000000105037824 */ /* 0x000fe200018e0608 */
[----:B------:R-:W-:Y:S01]  /*5e00*/  @!P0 IADD3 R4, P2, PT, R2, R0, RZ ;  /* 0x0000000002048210 */ /* 0x000fe20007f5e0ff */
[--C-:B------:R-:W-:Y:S01]  /*5e10*/  @!P0 IMAD.MOV.U32 R8, RZ, RZ, R2.reuse ;  /* 0x000000ffff088224 */ /* 0x100fe200078e0002 */
[----:B------:R-:W-:Y:S01]  /*5e20*/  @!PT LDS RZ, [RZ] ;  /* 0x00000000fffff984 */ /* 0x000fe20000000800 */
[----:B------:R-:W-:Y:S01]  /*5e30*/  @!PT LDS RZ, [RZ] ;  /* 0x00000000fffff984 */ /* 0x000fe20000000800 */
[----:B------:R-:W-:Y:S01]  /*5e40*/  @!PT LDS RZ, [RZ] ;  /* 0x00000000fffff984 */ /* 0x000fe20000000800 */
[----:B------:R3:W-:Y:S02]  /*5e50*/  @!P1 LDGSTS.E.BYPASS.LTC128B.128 [R227+0x2000], desc[UR4][R6.64] ;  /* 0x0200000006e39fae */ /* 0x0007e4000b981a04 */
[----:B------:R-:W-:Y:S01]  /*5e60*/  @!P0 IADD3.X R5, PT, PT, R3, R5, RZ, P2, !PT ;  /* 0x0000000503058210 */ /* 0x000fe200017fe4ff */
[--C-:B------:R-:W-:Y:S01]  /*5e70*/  @!P0 IMAD.MOV.U32 R10, RZ, RZ, R2.reuse ;  /* 0x000000ffff0a8224 */ /* 0x100fe200078e0002 */
[-C--:B------:R-:W-:Y:S01]  /*5e80*/  @!P0 MOV R9, R3.reuse ;  /* 0x0000000300098202 */ /* 0x080fe20000000f00 */
[----:B------:R4:W-:Y:S01]  /*5e90*/  @P1 STS.128 [R227+0x2000], RZ ;  /* 0x002000ffe3001388 */ /* 0x0009e20000000c00 */
[-C--:B-1----:R-:W-:Y:S01]  /*5ea0*/  @!P0 MOV R11, R3.reuse ;  /* 0x00000003000b8202 */ /* 0x082fe20000000f00 */
[----:B------:R-:W-:Y:S01]  /*5eb0*/  @!P0 IMAD.MOV.U32 R12, RZ, RZ, R2 ;  /* 0x000000ffff0c8224 */ /* 0x000fe200078e0002 */
[-C--:B------:R-:W-:Y:S01]  /*5ec0*/  @!P0 MOV R13, R3.reuse ;  /* 0x00000003000d8202 */ /* 0x080fe20000000f00 */
[----:B------:R4:W-:Y:S01]  /*5ed0*/  @P0 STS.128 [R227+0x2800], RZ ;  /* 0x002800ffe3000388 */ /* 0x0009e20000000c00 */
[----:B------:R-:W-:Y:S01]  /*5ee0*/  @!P0 IMAD.WIDE.U32 R8, R230, 0xc0, R8 ;  /* 0x000000c0e6088825 */ /* 0x000fe200078e0008 */
[----:B------:R-:W-:-:S02]  /*5ef0*/  @!P0 MOV R25, R3 ;  /* 0x0000000300198202 */ /* 0x000fc40000000f00 */
[----:B------:R-:W-:Y:S01]  /*5f00*/  @!PT LDS RZ, [RZ] ;  /* 0x00000000fffff984 */ /* 0x000fe20000000800 */
[----:B------:R-:W-:Y:S01]  /*5f10*/  @!PT LDS RZ, [RZ] ;  /* 0x00000000fffff984 */ /* 0x000fe20000000800 */
[----:B------:R-:W-:Y:S01]  /*5f20*/  @!PT LDS RZ, [RZ] ;  /* 0x00000000fffff984 */ /* 0x000fe20000000800 */
[----:B------:R-:W-:Y:S01]  /*5f30*/  @!P0 LDGSTS.E.BYPASS.LTC128B.128 [R227+0x2800], desc[UR4][R2.64] ;  /* 0x0280000002e38fae */ /* 0x000fe2000b981a04 */
[----:B------:R-:W-:Y:S01]  /*5f40*/  @!P0 IMAD.WIDE.U32 R10, R230, 0xe0, R10 ;  /* 0x000000e0e60a8825 */ /* 0x000fe200078e000a */
[----:B------:R-:W-:Y:S02]  /*5f50*/  @!P0 IADD3 R17, PT, PT, R14, R9, RZ ;  /* 0x000000090e118210 */ /* 0x000fe40007ffe0ff */
[----:B------:R4:W-:Y:S01]  /*5f60*/  @P0 STS.128 [R227+0x3000], RZ ;  /* 0x003000ffe3000388 */ /* 0x0009e20000000c00 */
[----:B------:R-:W-:Y:S01]  /*5f70*/  @!P0 IMAD R0, R231, 0x60, RZ ;  /* 0x00000060e7008824 */ /* 0x000fe200078e02ff */
[----:B------:R-:W-:Y:S01]  /*5f80*/  @!P0 MOV R9, R3 ;  /* 0x0000000300098202 */ /* 0x000fe20000000f00 */
[C---:B------:R-:W-:Y:S01]  /*5f90*/  @!P0 IMAD.WIDE.U32 R12, R230.reuse, 0x120, R12 ;  /* 0x00000120e60c8825 */ /* 0x040fe200078e000c */
[----:B------:R-:W-:Y:S01]  /*5fa0*/  @!PT LDS RZ, [RZ] ;  /* 0x00000000fffff984 */ /* 0x000fe20000000800 */
[----:B------:R-:W-:Y:S01]  /*5fb0*/  @!PT LDS RZ, [RZ] ;  /* 0x00000000fffff984 */ /* 0x000fe20000000800 */
[----:B------:R-:W-:Y:S01]  /*5fc0*/  @!PT LDS RZ, [RZ] ;  /* 0x00000000fffff984 */ /* 0x000fe20000000800 */
[----:B------:R1:W-:Y:S01]  /*5fd0*/  @!P0 LDGSTS.E.BYPASS.LTC128B.128 [R227+0x3000], desc[UR4][R4.64] ;  /* 0x0300000004e38fae */ /* 0x0003e2000b981a04 */
[----:B------:R-:W-:Y:S02]  /*5fe0*/  @!P0 LEA R26, P2, R230, R2, 0x6 ;  /* 0x00000002e61a8211 */ /* 0x000fe400078430ff */
[--C-:B------:R-:W-:Y:S01]  /*5ff0*/  @!P0 IMAD.MOV.U32 R24, RZ, RZ, R2.reuse ;  /* 0x000000ffff188224 */ /* 0x100fe200078e0002 */
[----:B------:R-:W-:Y:S01]  /*6000*/  @!P0 IADD3 R13, PT, PT, R18, R13, RZ ;  /* 0x0000000d120d8210 */ /* 0x000fe20007ffe0ff */
[----:B------:R4:W-:Y:S01]  /*6010*/  @P0 STS.128 [R227+0x3800], RZ ;  /* 0x003800ffe3000388 */ /* 0x0009e20000000c00 */
[----:B------:R-:W-:Y:S01]  /*6020*/  @!P0 MOV R14, R10 ;  /* 0x0000000a000e8202 */ /* 0x000fe20000000f00 */
[----:B---3--:R-:W-:-:S04]  /*6030*/  @!P0 IMAD.WIDE.U32 R6, R230, 0x60, R2 ;  /* 0x00000060e6068825 */ /* 0x008fc800078e0002 */
[----:B------:R-:W-:Y:S01]  /*6040*/  @!P0 IMAD.IADD R21, R0, 0x1, R7 ;  /* 0x0000000100158824 */ /* 0x000fe200078e0207 */
[----:B------:R-:W-:Y:S01]  /*6050*/  @!P0 MOV R20, R6 ;  /* 0x0000000600148202 */ /* 0x000fe20000000f00 */
[----:B------:R-:W-:-:S04]  /*6060*/  @!P0 IMAD.WIDE.U32 R6, R230, 0x160, R2 ;  /* 0x00000160e6068825 */ /* 0x000fc800078e0002 */
[----:B------:R-:W-:Y:S02]  /*6070*/  @!P0 IMAD R0, R231, 0x140, RZ ;  /* 0x00000140e7008824 */ /* 0x000fe400078e02ff */
[----:B------:R-:W-:Y:S01]  /*6080*/  @!P0 IMAD.WIDE.U32 R24, R230, 0x1a0, R24 ;  /* 0x000001a0e6188825 */ /* 0x000fe200078e0018 */
[----:B-1----:R-:W-:-:S03]  /*6090*/  @!P0 MOV R5, R3 ;  /* 0x0000000300058202 */ /* 0x002fc60000000f00 */
[----:B------:R-:W-:-:S04]  /*60a0*/  @!P0 IMAD.MOV.U32 R4, RZ, RZ, R2 ;  /* 0x000000ffff048224 */ /* 0x000fc800078e0002 */
[----:B------:R-:W-:-:S04]  /*60b0*/  @!P0 IMAD.WIDE.U32 R4, R230, 0xa0, R4 ;  /* 0x000000a0e6048825 */ /* 0x000fc800078e0004 */
[----:B------:R-:W-:Y:S01]  /*60c0*/  @!P0 IMAD.MOV.U32 R18, RZ, RZ, R4 ;  /* 0x000000ffff128224 */ /* 0x000fe200078e0004 */
[----:B------:R-:W-:Y:S01]  /*60d0*/  @!P0 IADD3 R19, PT, PT, R15, R5, RZ ;  /* 0x000000050f138210 */ /* 0x000fe20007ffe0ff */
[----:B------:R-:W-:Y:S01]  /*60e0*/  @!P0 IMAD.IADD R15, R16, 0x1, R11 ;  /* 0x00000001100f8824 */ /* 0x000fe200078e020b */
[----:B------:R-:W-:Y:S01]  /*60f0*/  @!P0 MOV R16, R8 ;  /* 0x0000000800108202 */ /* 0x000fe20000000f00 */
[--C-:B------:R-:W-:Y:S02]  /*6100*/  @!P0 IMAD.MOV.U32 R8, RZ, RZ, R2.reuse ;  /* 0x000000ffff088224 */ /* 0x100fe400078e0002 */
[----:B------:R-:W-:-:S04]  /*6110*/  @!P0 IMAD.WIDE.U32 R4, R230, 0x140, R2 ;  /* 0x00000140e6048825 */ /* 0x000fc800078e0002 */
[----:B------:R-:W-:Y:S01]  /*6120*/  @!P0 IMAD.WIDE.U32 R22, R230, 0x180, R8 ;  /* 0x00000180e6168825 */ /* 0x000fe200078e0008 */
[----:B------:R-:W-:Y:S02]  /*6130*/  @!P0 IADD3 R11, PT, PT, R0, R5, RZ ;  /* 0x00000005000b8210 */ /* 0x000fe40007ffe0ff */
[----:B------:R-:W-:Y:S01]  /*6140*/  @!P0 IADD3 R5, PT, PT, R29, R25, RZ ;  /* 0x000000191d058210 */ /* 0x000fe20007ffe0ff */
[----:B------:R-:W-:Y:S01]  /*6150*/  @!P0 IMAD.IADD R9, R28, 0x1, R7 ;  /* 0x000000011c098824 */ /* 0x000fe200078e0207 */
[----:B------:R-:W-:Y:S01]  /*6160*/  @!P0 IADD3 R7, PT, PT, R27, R23, RZ ;  /* 0x000000171b078210 */ /* 0x000fe20007ffe0ff */
[----:B------:R-:W-:Y:S01]  /*6170*/  @!P0 IMAD.MOV.U32 R8, RZ, RZ, R6 ;  /* 0x000000ffff088224 */ /* 0x000fe200078e0006 */
[C---:B------:R-:W-:Y:S02]  /*6180*/  @!P0 LEA R28, P1, R230.reuse, R2, 0x7 ;  /* 0x00000002e61c8211 */ /* 0x040fe400078238ff */
[CCC-:B------:R-:W-:Y:S02]  /*6190*/  @!P0 LEA.HI.X R27, R230.reuse, R3.reuse, R231.reuse, 0x6, P2 ;  /* 0x00000003e61b8211 */ /* 0x1c0fe400010f34e7 */
[----:B------:R-:W-:-:S02]  /*61a0*/  @!P0 LEA.HI.X R29, R230, R3, R231, 0x7, P1 ;  /* 0x00000003e61d8211 */ /* 0x000fc400008f3ce7 */
[----:B------:R-:W-:Y:S01]  /*61b0*/  @!P0 MOV R10, R4 ;  /* 0x00000004000a8202 */ /* 0x000fe20000000f00 */
[----:B------:R-:W-:Y:S01]  /*61c0*/  @!PT LDS RZ, [RZ] ;  /* 0x00000000fffff984 */ /* 0x000fe20000000800 */
[----:B------:R-:W-:Y:S01]  /*61d0*/  @!PT LDS RZ, [RZ] ;  /* 0x00000000fffff984 */ /* 0x000fe20000000800 */
[----:B------:R-:W-:Y:S01]  /*61e0*/  @!PT LDS RZ, [RZ] ;  /* 0x00000000fffff984 */ /* 0x000fe20000000800 */
[----:B------:R-:W-:Y:S01]  /*61f0*/  @!P0 LDGSTS.E.BYPASS.LTC128B.128 [R227+0x3800], desc[UR4][R26.64] ;  /* 0x038000001ae38fae */ /* 0x000fe2000b981a04 */
[----:B------:R-:W-:Y:S02]  /*6200*/  @!P0 MOV R6, R22 ;  /* 0x0000001600068202 */ /* 0x000fe40000000f00 */
[----:B------:R-:W-:Y:S01]  /*6210*/  @!P0 MOV R4, R24 ;  /* 0x0000001800048202 */ /* 0x000fe20000000f00 */
        /* <DEDUP_REMOVED lines=66> */
.L_x_3074:
[----:B------:R-:W-:Y:S05]  /*6640*/  BSYNC.RECONVERGENT B0 ;  /* 0x0000000000007941 */ /* 0x000fea0003800200 */
.L_x_3073:
[----:B------:R-:W0:Y:S02]  /*6650*/  LDGDEPBAR ;  /* 0x00000000000079af */ /* 0x000e240000000000 */
.L_x_3069:
[----:B------:R-:W-:Y:S05]  /*6660*/  BSYNC.RECONVERGENT B1 ;  /* 0x0000000000017941 */ /* 0x000fea0003800200 */
.L_x_3068:
[----:B----4-:R-:W3:Y:S04]  /*6670*/  LDL.LU R21, [R1+0x88] ;  /* 0x0000880001157983 */ /* 0x010ee80000300800 */
[----:B------:R-:W4:Y:S04]  /*6680*/  LDL.LU R20, [R1+0x80] ;  /* 0x0000800001147983 */ /* 0x000f280000300800 */
[----:B------:R-:W5:Y:S04]  /*6690*/  LDL.LU R19, [R1+0x84] ;  /* 0x0000840001137983 */ /* 0x000f680000300800 */
[----:B------:R-:W2:Y:S04]  /*66a0*/  LDL.LU R18, [R1+0x8c] ;  /* 0x00008c0001127983 */ /* 0x000ea80000300800 */
        /* <DEDUP_REMOVED lines=13> */
[----:B-1----:R-:W2:Y:S04]  /*6780*/  LDL.LU R2, [R1+0xc] ;  /* 0x00000c0001027983 */ /* 0x002ea80000300800 */
[----:B------:R-:W2:Y:S04]  /*6790*/  LDL.LU R3, [R1] ;  /* 0x0000000001037983 */ /* 0x000ea80000300800 */
[----:B------:R-:W2:Y:S01]  /*67a0*/  LDL.LU R4, [R1+0x4] ;  /* 0x0000040001047983 */ /* 0x000ea20000300800 */
[----:B------:R-:W-:-:S02]  /*67b0*/  IMAD.SHL.U32 R0, R223, 0x2, RZ ;  /* 0x00000002df007824 */ /* 0x000fc400078e00ff */
[----:B------:R-:W-:-:S03]  /*67c0*/  IMAD.MOV.U32 R89, RZ, RZ, R222 ;  /* 0x000000ffff597224 */ /* 0x000fc600078e00de */
[----:B------:R1:W-:Y:S02]  /*67d0*/  STL [R1+0x58], R0 ;  /* 0x0000580001007387 */ /* 0x0003e40000100800 */
[----:B-1----:R-:W-:-:S05]  /*67e0*/  LOP3.LUT R0, R0, 0x6, RZ, 0xc0, !PT ;  /* 0x0000000600007812 */ /* 0x002fca00078ec0ff */
[----:B------:R1:W-:Y:S02]  /*67f0*/  STL [R1+0x54], R0 ;  /* 0x0000540001007387 */ /* 0x0003e40000100800 */
[----:B-1----:R-:W-:-:S04]  /*6800*/  IMAD R0, R115, 0x100, R0 ;  /* 0x0000010073007824 */ /* 0x002fc800078e0200 */
[C---:B------:R-:W-:Y:S01]  /*6810*/  VIADD R24, R0.reuse, 0x48 ;  /* 0x0000004800187836 */ /* 0x040fe20000000000 */
[C---:B------:R-:W-:Y:S01]  /*6820*/  ISETP.GE.AND P3, PT, R0.reuse, R224, PT ;  /* 0x000000e00000720c */ /* 0x040fe20003f66270 */
[C---:B------:R-:W-:Y:S01]  /*6830*/  VIADD R23, R0.reuse, 0x49 ;  /* 0x0000004900177836 */ /* 0x040fe20000000000 */
[C---:B------:R-:W-:Y:S01]  /*6840*/  ISETP.GE.AND P4, PT, R0.reuse, R225, PT ;  /* 0x000000e10000720c */ /* 0x040fe20003f86270 */
        /* <DEDUP_REMOVED lines=26> */
[----:B------:R-:W-:Y:S02]  /*69f0*/  VIADD R72, R0, 0xf9 ;  /* 0x000000f900487836 */ /* 0x000fe40000000000 */
[----:B---3--:R-:W-:-:S02]  /*6a00*/  IMAD.MOV.U32 R27, RZ, RZ, R21 ;  /* 0x000000ffff1b7224 */ /* 0x008fc400078e0015 */
[----:B----4-:R-:W-:Y:S02]  /*6a10*/  IMAD.MOV.U32 R45, RZ, RZ, R20 ;  /* 0x000000ffff2d7224 */ /* 0x010fe400078e0014 */
[C---:B------:R-:W-:Y:S02]  /*6a20*/  VIADD R20, R0.reuse, 0x41 ;  /* 0x0000004100147836 */ /* 0x040fe40000000000 */
[----:B-----5:R-:W-:Y:S02]  /*6a30*/  IMAD.MOV.U32 R42, RZ, RZ, R19 ;  /* 0x000000ffff2a7224 */ /* 0x020fe400078e0013 */
[----:B------:R-:W-:Y:S02]  /*6a40*/  IMAD.MOV.U32 R61, RZ, RZ, R27 ;  /* 0x000000ffff3d7224 */ /* 0x000fe400078e001b */
[----:B--2---:R-:W-:Y:S02]  /*6a50*/  IMAD.MOV.U32 R28, RZ, RZ, R18 ;  /* 0x000000ffff1c7224 */ /* 0x004fe400078e0012 */
[----:B------:R-:W-:-:S02]  /*6a60*/  VIADD R18, R0, 0x40 ;  /* 0x0000004000127836 */ /* 0x000fc40000000000 */
[----:B------:R-:W-:Y:S02]  /*6a70*/  IMAD.MOV.U32 R29, RZ, RZ, R17 ;  /* 0x000000ffff1d7224 */ /* 0x000fe400078e0011 */
[C---:B------:R-:W-:Y:S02]  /*6a80*/  VIADD R17, R0.reuse, 0x38 ;  /* 0x0000003800117836 */ /* 0x040fe40000000000 */
[----:B------:R-:W-:Y:S02]  /*6a90*/  IMAD.MOV.U32 R39, RZ, RZ, R16 ;  /* 0x000000ffff277224 */ /* 0x000fe400078e0010 */
[C---:B------:R-:W-:Y:S02]  /*6aa0*/  VIADD R16, R0.reuse, 0x39 ;  /* 0x0000003900107836 */ /* 0x040fe40000000000 */
[----:B------:R-:W-:Y:S02]  /*6ab0*/  IMAD.MOV.U32 R38, RZ, RZ, R15 ;  /* 0x000000ffff267224 */ /* 0x000fe400078e000f */
        /* <DEDUP_REMOVED lines=22> */
[C---:B------:R-:W-:Y:S01]  /*6c20*/  VIADD R2, R0.reuse, 0x1 ;  /* 0x0000000100027836 */ /* 0x040fe20000000000 */
[----:B------:R-:W-:Y:S01]  /*6c30*/  FSEL R3, R3, -INF , P3 ;  /* 0xff80000003037808 */ /* 0x000fe20001800000 */
[----:B------:R-:W-:Y:S01]  /*6c40*/  IMAD.MOV.U32 R77, RZ, RZ, R33 ;  /* 0x000000ffff4d7224 */ /* 0x000fe200078e0021 */
[----:B------:R-:W-:Y:S01]  /*6c50*/  ISETP.GE.AND P3, PT, R0, R228, PT ;  /* 0x000000e40000720c */ /* 0x000fe20003f66270 */
[----:B------:R-:W-:Y:S01]  /*6c60*/  IMAD.MOV.U32 R59, RZ, RZ, R29 ;  /* 0x000000ffff3b7224 */ /* 0x000fe200078e001d */
[C---:B------:R-:W-:Y:S01]  /*6c70*/  ISETP.GE.AND P2, PT, R2.reuse, R224, PT ;  /* 0x000000e00200720c */ /* 0x040fe20003f46270 */
[----:B------:R-:W-:Y:S01]  /*6c80*/  IMAD.MOV.U32 R46, RZ, RZ, R4 ;  /* 0x000000ffff2e7224 */ /* 0x000fe200078e0004 */
[-C--:B------:R-:W-:Y:S01]  /*6c90*/  ISETP.GE.AND P1, PT, R2, R225.reuse, PT ;  /* 0x000000e10200720c */ /* 0x080fe20003f26270 */
[----:B------:R-:W-:Y:S01]  /*6ca0*/  VIADD R4, R0, 0x8 ;  /* 0x0000000800047836 */ /* 0x000fe20000000000 */
[----:B------:R-:W-:Y:S01]  /*6cb0*/  ISETP.GE.AND P0, PT, R2, R226, PT ;  /* 0x000000e20200720c */ /* 0x000fe20003f06270 */
[----:B------:R-:W-:Y:S01]  /*6cc0*/  VIADD R33, R0, 0xa8 ;  /* 0x000000a800217836 */ /* 0x000fe20000000000 */
[----:B------:R-:W-:Y:S01]  /*6cd0*/  ISETP.GE.AND P5, PT, R2, R228, PT ;  /* 0x000000e40200720c */ /* 0x000fe20003fa6270 */
[----:B------:R-:W-:Y:S01]  /*6ce0*/  VIADD R29, R0, 0xa9 ;  /* 0x000000a9001d7836 */ /* 0x000fe20000000000 */
[----:B------:R-:W-:Y:S01]  /*6cf0*/  FSEL R2, R46, -INF , P2 ;  /* 0xff8000002e027808 */ /* 0x000fe20001000000 */
[----:B------:R-:W-:Y:S01]  /*6d00*/  VIADD R46, R0, 0x91 ;  /* 0x00000091002e7836 */ /* 0x000fe20000000000 */
[-C--:B------:R-:W-:Y:S01]  /*6d10*/  ISETP.GE.AND P2, PT, R4, R224.reuse, PT ;  /* 0x000000e00400720c */ /* 0x080fe20003f46270 */
[----:B------:R-:W-:Y:S01]  /*6d20*/  IMAD.MOV.U32 R60, RZ, RZ, R28 ;  /* 0x000000ffff3c7224 */ /* 0x000fe200078e001c */
[----:B------:R-:W-:Y:S01]  /*6d30*/  FSEL R82, R2, -INF , !P1 ;  /* 0xff80000002527808 */ /* 0x000fe20004800000 */
[C---:B------:R-:W-:Y:S01]  /*6d40*/  VIADD R28, R0.reuse, 0xb0 ;  /* 0x000000b0001c7836 */ /* 0x040fe20000000000 */
[-C--:B------:R-:W-:Y:S01]  /*6d50*/  ISETP.GE.AND P1, PT, R5, R224.reuse, PT ;  /* 0x000000e00500720c */ /* 0x080fe20003f26270 */
[C---:B------:R-:W-:Y:S01]  /*6d60*/  VIADD R27, R0.reuse, 0xb1 ;  /* 0x000000b1001b7836 */ /* 0x040fe20000000000 */
[----:B------:R-:W-:Y:S01]  /*6d70*/  FSEL R66, R3, -INF , !P4 ;  /* 0xff80000003427808 */ /* 0x000fe20006000000 */
[----:B------:R-:W-:Y:S01]  /*6d80*/  IMAD.MOV.U32 R73, RZ, RZ, R19 ;  /* 0x000000ffff497224 */ /* 0x000fe200078e0013 */
[----:B------:R-:W-:Y:S01]  /*6d90*/  FSEL R3, R45, -INF , P2 ;  /* 0xff8000002d037808 */ /* 0x000fe20001000000 */
[----:B------:R-:W-:Y:S01]  /*6da0*/  VIADD R19, R0, 0xb9 ;  /* 0x000000b900137836 */ /* 0x000fe20000000000 */
[-C--:B------:R-:W-:Y:S01]  /*6db0*/  ISETP.GE.AND P2, PT, R5, R225.reuse, PT ;  /* 0x000000e10500720c */ /* 0x080fe20003f46270 */
[----:B------:R-:W-:Y:S01]  /*6dc0*/  IMAD.MOV.U32 R74, RZ, RZ, R22 ;  /* 0x000000ffff4a7224 */ /* 0x000fe200078e0016 */
[----:B------:R-:W-:Y:S01]  /*6dd0*/  FSEL R2, R42, -INF , P1 ;  /* 0xff8000002a027808 */ /* 0x000fe20000800000 */
[----:B------:R-:W-:Y:S01]  /*6de0*/  VIADD R42, R0, 0x98 ;  /* 0x00000098002a7836 */ /* 0x000fe20000000000 */
[-C--:B------:R-:W-:Y:S01]  /*6df0*/  ISETP.GE.AND P4, PT, R4, R225.reuse, PT ;  /* 0x000000e10400720c */ /* 0x080fe20003f86270 */
[----:B------:R-:W-:Y:S01]  /*6e00*/  IMAD.MOV.U32 R92, RZ, RZ, R21 ;  /* 0x000000ffff5c7224 */ /* 0x000fe200078e0015 */
[-C--:B------:R-:W-:Y:S01]  /*6e10*/  ISETP.GE.AND P1, PT, R6, R224.reuse, PT ;  /* 0x000000e00600720c */ /* 0x080fe20003f26270 */
[----:B------:R-:W-:Y:S01]  /*6e20*/  VIADD R22, R0, 0xc0 ;  /* 0x000000c000167836 */ /* 0x000fe20000000000 */
[----:B------:R-:W-:Y:S01]  /*6e30*/  FSEL R71, R2, -INF , !P2 ;  /* 0xff80000002477808 */ /* 0x000fe20005000000 */
[C---:B------:R-:W-:Y:S01]  /*6e40*/  VIADD R21, R0.reuse, 0xc1 ;  /* 0x000000c100157836 */ /* 0x040fe20000000000 */
[----:B------:R-:W-:Y:S01]  /*6e50*/  ISETP.GE.AND P2, PT, R7, R224, PT ;  /* 0x000000e00700720c */ /* 0x000fe20003f46270 */
[----:B------:R-:W-:Y:S01]  /*6e60*/  IMAD.MOV.U32 R90, RZ, RZ, R31 ;  /* 0x000000ffff5a7224 */ /* 0x000fe200078e001f */
[----:B------:R-:W-:Y:S01]  /*6e70*/  FSEL R70, R3, -INF , !P4 ;  /* 0xff80000003467808 */ /* 0x000fe20006000000 */
[C---:B------:R-:W-:Y:S01]  /*6e80*/  VIADD R31, R0.reuse, 0xc9 ;  /* 0x000000c9001f7836 */ /* 0x040fe20000000000 */
[----:B------:R-:W-:Y:S01]  /*6e90*/  FSEL R3, R39, -INF , P1 ;  /* 0xff80000027037808 */ /* 0x000fe20000800000 */
[C---:B------:R-:W-:Y:S01]  /*6ea0*/  VIADD R39, R0.reuse, 0x99 ;  /* 0x0000009900277836 */ /* 0x040fe20000000000 */
[-C--:B------:R-:W-:Y:S01]  /*6eb0*/  ISETP.GE.AND P1, PT, R7, R225.reuse, PT ;  /* 0x000000e10700720c */ /* 0x080fe20003f26270 */
[----:B------:R-:W-:Y:S01]  /*6ec0*/  VIADD R45, R0, 0xd1 ;  /* 0x000000d1002d7836 */ /* 0x000fe20000000000 */
[----:B------:R-:W-:Y:S01]  /*6ed0*/  FSEL R2, R38, -INF , P2 ;  /* 0xff80000026027808 */ /* 0x000fe20001000000 */
[----:B------:R-:W-:Y:S01]  /*6ee0*/  VIADD R38, R0, 0xd0 ;  /* 0x000000d000267836 */ /* 0x000fe20000000000 */
[----:B------:R-:W-:-:S02]  /*6ef0*/  ISETP.GE.AND P4, PT, R6, R225, PT ;  /* 0x000000e10600720c */ /* 0x000fc40003f86270 */
[-C--:B------:R-:W-:Y:S02]  /*6f00*/  ISETP.GE.AND P2, PT, R9, R224.reuse, PT ;  /* 0x000000e00900720c */ /* 0x080fe40003f46270 */
[----:B------:R-:W-:Y:S02]  /*6f10*/  FSEL R78, R2, -INF , !P1 ;  /* 0xff800000024e7808 */ /* 0x000fe40004800000 */
[----:B------:R-:W-:Y:S02]  /*6f20*/  ISETP.GE.AND P1, PT, R8, R224, PT ;  /* 0x000000e00800720c */ /* 0x000fe40003f26270 */
[----:B------:R-:W-:Y:S02]  /*6f30*/  FSEL R79, R3, -INF , !P4 ;  /* 0xff800000034f7808 */ /* 0x000fe40006000000 */
[----:B------:R-:W-:Y:S01]  /*6f40*/  FSEL R3, R37, -INF , P2 ;  /* 0xff80000025037808 */ /* 0x000fe20001000000 */
[----:B------:R-:W-:Y:S01]  /*6f50*/  VIADD R37, R0, 0xa0 ;  /* 0x000000a000257836 */ /* 0x000fe20000000000 */
[----:B------:R-:W-:-:S02]  /*6f60*/  ISETP.GE.AND P2, PT, R8, R225, PT ;  /* 0x000000e10800720c */ /* 0x000fc40003f46270 */
[----:B------:R-:W-:Y:S01]  /*6f70*/  FSEL R2, R36, -INF , P1 ;  /* 0xff80000024027808 */ /* 0x000fe20000800000 */
[----:B------:R-:W-:Y:S01]  /*6f80*/  VIADD R36, R0, 0xa1 ;  /* 0x000000a100247836 */ /* 0x000fe20000000000 */
[----:B------:R-:W-:Y:S02]  /*6f90*/  ISETP.GE.AND P4, PT, R9, R225, PT ;  /* 0x000000e10900720c */ /* 0x000fe40003f86270 */
[-C--:B------:R-:W-:Y:S02]  /*6fa0*/  ISETP.GE.AND P1, PT, R10, R224.reuse, PT ;  /* 0x000000e00a00720c */ /* 0x080fe40003f26270 */
[----:B------:R-:W-:Y:S02]  /*6fb0*/  FSEL R80, R2, -INF , !P2 ;  /* 0xff80000002507808 */ /* 0x000fe40005000000 */
[----:B------:R-:W-:Y:S02]  /*6fc0*/  ISETP.GE.AND P2, PT, R11, R224, PT ;  /* 0x000000e00b00720c */ /* 0x000fe40003f46270 */
[----:B------:R-:W-:-:S02]  /*6fd0*/  FSEL R81, R3, -INF , !P4 ;  /* 0xff80000003517808 */ /* 0x000fc40006000000 */
[----:B------:R-:W-:Y:S01]  /*6fe0*/  FSEL R3, R26, -INF , P1 ;  /* 0xff8000001a037808 */ /* 0x000fe20000800000 */
[C---:B------:R-:W-:Y:S01]  /*6ff0*/  VIADD R26, R0.reuse, 0xb8 ;  /* 0x000000b8001a7836 */ /* 0x040fe20000000000 */
[-C--:B------:R-:W-:Y:S02]  /*7000*/  ISETP.GE.AND P1, PT, R11, R225.reuse, PT ;  /* 0x000000e10b00720c */ /* 0x080fe40003f26270 */
[----:B------:R-:W-:Y:S01]  /*7010*/  FSEL R2, R25, -INF , P2 ;  /* 0xff80000019027808 */ /* 0x000fe20001000000 */
[----:B------:R-:W-:Y:S01]  /*7020*/  VIADD R25, R0, 0xc8 ;  /* 0x000000c800197836 */ /* 0x000fe20000000000 */
[----:B------:R-:W-:Y:S02]  /*7030*/  ISETP.GE.AND P4, PT, R10, R225, PT ;  /* 0x000000e10a00720c */ /* 0x000fe40003f86270 */
[----:B------:R-:W-:Y:S02]  /*7040*/  ISETP.GE.AND P2, PT, R13, R224, PT ;  /* 0x000000e00d00720c */ /* 0x000fe40003f46270 */
[----:B------:R-:W-:-:S02]  /*7050*/  FSEL R93, R2, -INF , !P1 ;  /* 0xff800000025d7808 */ /* 0x000fc40004800000 */
[----:B------:R-:W-:Y:S02]  /*7060*/  ISETP.GE.AND P1, PT, R12, R224, PT ;  /* 0x000000e00c00720c */ /* 0x000fe40003f26270 */
[----:B------:R-:W-:Y:S02]  /*7070*/  FSEL R91, R3, -INF , !P4 ;  /* 0xff800000035b7808 */ /* 0x000fe40006000000 */
[----:B------:R-:W-:Y:S02]  /*7080*/  FSEL R3, R248, -INF , P2 ;  /* 0xff800000f8037808 */ /* 0x000fe40001000000 */
[-C--:B------:R-:W-:Y:S02]  /*7090*/  ISETP.GE.AND P2, PT, R12, R225.reuse, PT ;  /* 0x000000e10c00720c */ /* 0x080fe40003f46270 */
[----:B------:R-:W-:Y:S02]  /*70a0*/  FSEL R2, R249, -INF , P1 ;  /* 0xff800000f9027808 */ /* 0x000fe40000800000 */
[----:B------:R-:W-:-:S02]  /*70b0*/  ISETP.GE.AND P4, PT, R13, R225, PT ;  /* 0x000000e10d00720c */ /* 0x000fc40003f86270 */
[-C--:B------:R-:W-:Y:S02]  /*70c0*/  ISETP.GE.AND P1, PT, R14, R224.reuse, PT ;  /* 0x000000e00e00720c */ /* 0x080fe40003f26270 */
[----:B------:R-:W-:Y:S02]  /*70d0*/  FSEL R96, R2, -INF , !P2 ;  /* 0xff80000002607808 */ /* 0x000fe40005000000 */
[----:B------:R-:W-:Y:S02]  /*70e0*/  ISETP.GE.AND P2, PT, R15, R224, PT ;  /* 0x000000e00f00720c */ /* 0x000fe40003f46270 */
[----:B------:R-:W-:Y:S02]  /*70f0*/  FSEL R95, R3, -INF , !P4 ;  /* 0xff800000035f7808 */ /* 0x000fe40006000000 */
[----:B------:R-:W-:Y:S02]  /*7100*/  FSEL R3, R244, -INF , P1 ;  /* 0xff800000f4037808 */ /* 0x000fe40000800000 */
[----:B------:R-:W-:-:S02]  /*7110*/  ISETP.GE.AND P1, PT, R15, R225, PT ;  /* 0x000000e10f00720c */ /* 0x000fc40003f26270 */
[----:B------:R-:W-:Y:S02]  /*7120*/  FSEL R2, R245, -INF , P2 ;  /* 0xff800000f5027808 */ /* 0x000fe40001000000 */
[----:B------:R-:W-:Y:S02]  /*7130*/  ISETP.GE.AND P4, PT, R14, R225, PT ;  /* 0x000000e10e00720c */ /* 0x000fe40003f86270 */
[-C--:B------:R-:W-:Y:S02]  /*7140*/  ISETP.GE.AND P2, PT, R17, R224.reuse, PT ;  /* 0x000000e01100720c */ /* 0x080fe40003f46270 */
[----:B------:R-:W-:Y:S02]  /*7150*/  FSEL R101, R2, -INF , !P1 ;  /* 0xff80000002657808 */ /* 0x000fe40004800000 */
[----:B------:R-:W-:Y:S02]  /*7160*/  ISETP.GE.AND P1, PT, R16, R224, PT ;  /* 0x000000e01000720c */ /* 0x000fe40003f26270 */
[----:B------:R-:W-:-:S02]  /*7170*/  FSEL R97, R3, -INF , !P4 ;  /* 0xff80000003617808 */ /* 0x000fc40006000000 */
[----:B------:R-:W-:Y:S02]  /*7180*/  FSEL R3, R240, -INF , P2 ;  /* 0xff800000f0037808 */ /* 0x000fe40001000000 */
[-C--:B------:R-:W-:Y:S02]  /*7190*/  ISETP.GE.AND P2, PT, R16, R225.reuse, PT ;  /* 0x000000e11000720c */ /* 0x080fe40003f46270 */
[----:B------:R-:W-:Y:S02]  /*71a0*/  FSEL R2, R241, -INF , P1 ;  /* 0xff800000f1027808 */ /* 0x000fe40000800000 */
        /* <DEDUP_REMOVED lines=23> */
[----:B------:R-:W-:Y:S01]  /*7320*/  FSEL R2, R209, -INF , P2 ;  /* 0xff800000d1027808 */ /* 0x000fe20001000000 */
[----:B------:R-:W-:Y:S01]  /*7330*/  IMAD.MOV.U32 R209, RZ, RZ, R89 ;  /* 0x000000ffffd17224 */ /* 0x000fe200078e0059 */
        /* <DEDUP_REMOVED lines=143> */
[----:B------:R-:W-:Y:S02]  /*7c30*/  ISETP.GE.AND P1, PT, R62, R225, PT ;  /* 0x000000e13e00720c */ /* 0x000fe40003f26270 */
[----:B------:R-:W-:Y:S02]  /*7c40*/  FSEL R2, R149, -INF , P2 ;  /* 0xff80000095027808 */ /* 0x000fe40001000000 */
[----:B------:R-:W-:Y:S02]  /*7c50*/  ISETP.GE.AND P2, PT, R63, R224, PT ;  /* 0x000000e03f00720c */ /* 0x000fe40003f46270 */
[----:B------:R-:W-:-:S02]  /*7c60*/  FSEL R180, R3, -INF , !P4 ;  /* 0xff80000003b47808 */ /* 0x000fc40006000000 */
[----:B------:R-:W-:Y:S02]  /*7c70*/  FSEL R144, R2, -INF , !P1 ;  /* 0xff80000002907808 */ /* 0x000fe40004800000 */
[-C--:B------:R-:W-:Y:S02]  /*7c80*/  ISETP.GE.AND P4, PT, R63, R225.reuse, PT ;  /* 0x000000e13f00720c */ /* 0x080fe40003f86270 */
[----:B------:R-:W-:Y:S02]  /*7c90*/  ISETP.GE.AND P1, PT, R64, R224, PT ;  /* 0x000000e04000720c */ /* 0x000fe40003f26270 */
[----:B------:R-:W-:Y:S02]  /*7ca0*/  FSEL R3, R152, -INF , P2 ;  /* 0xff80000098037808 */ /* 0x000fe40001000000 */
[----:B------:R-:W-:Y:S02]  /*7cb0*/  ISETP.GE.AND P2, PT, R64, R225, PT ;  /* 0x000000e14000720c */ /* 0x000fe40003f46270 */
[----:B------:R-:W-:-:S02]  /*7cc0*/  FSEL R2, R153, -INF , P1 ;  /* 0xff80000099027808 */ /* 0x000fc40000800000 */
[----:B------:R-:W-:Y:S02]  /*7cd0*/  FSEL R164, R3, -INF , !P4 ;  /* 0xff80000003a47808 */ /* 0x000fe40006000000 */
[-C--:B------:R-:W-:Y:S02]  /*7ce0*/  ISETP.GE.AND P4, PT, R65, R224.reuse, PT ;  /* 0x000000e04100720c */ /* 0x080fe40003f86270 */
[----:B------:R-:W-:Y:S02]  /*7cf0*/  FSEL R197, R2, -INF , !P2 ;  /* 0xff80000002c57808 */ /* 0x000fe40005000000 */
[----:B------:R-:W-:Y:S02]  /*7d00*/  ISETP.GE.AND P1, PT, R67, R224, PT ;  /* 0x000000e04300720c */ /* 0x000fe40003f26270 */
[----:B------:R-:W-:Y:S02]  /*7d10*/  ISETP.GE.AND P2, PT, R65, R225, PT ;  /* 0x000000e14100720c */ /* 0x000fe40003f46270 */
[----:B------:R-:W-:-:S02]  /*7d20*/  FSEL R3, R140, -INF , P4 ;  /* 0xff8000008c037808 */ /* 0x000fc40002000000 */
[----:B------:R-:W-:Y:S02]  /*7d30*/  ISETP.GE.AND P4, PT, R67, R225, PT ;  /* 0x000000e14300720c */ /* 0x000fe40003f86270 */
[----:B------:R-:W-:Y:S02]  /*7d40*/  FSEL R2, R141, -INF , P1 ;  /* 0xff8000008d027808 */ /* 0x000fe40000800000 */
[----:B------:R-:W-:Y:S02]  /*7d50*/  FSEL R145, R3, -INF , !P2 ;  /* 0xff80000003917808 */ /* 0x000fe40005000000 */
[----:B------:R-:W-:Y:S02]  /*7d60*/  ISETP.GE.AND P2, PT, R69, R224, PT ;  /* 0x000000e04500720c */ /* 0x000fe40003f46270 */
        /* <DEDUP_REMOVED lines=8> */
[----:B------:R-:W-:Y:S02]  /*7df0*/  ISETP.GE.AND P2, PT, R4, R226, PT ;  /* 0x000000e20400720c */ /* 0x000fe40003f46270 */
[----:B------:R-:W-:Y:S02]  /*7e00*/  FSEL R160, R0, -INF , !P4 ;  /* 0xff80000000a07808 */ /* 0x000fe40006000000 */
[----:B------:R-:W-:Y:S02]  /*7e10*/  FSEL R0, R73, -INF , P1 ;  /* 0xff80000049007808 */ /* 0x000fe40000800000 */
[----:B------:R-:W-:Y:S02]  /*7e20*/  ISETP.GE.AND P4, PT, R4, R228, PT ;  /* 0x000000e40400720c */ /* 0x000fe40003f86270 */
[----:B------:R-:W-:Y:S02]  /*7e30*/  FSEL R73, R0, -INF , !P3 ;  /* 0xff80000000497808 */ /* 0x000fe40005800000 */
[----:B------:R-:W-:Y:S01]  /*7e40*/  FSEL R2, R92, -INF , P0 ;  /* 0xff8000005c027808 */ /* 0x000fe20000000000 */
[----:B------:R-:W-:Y:S01]  /*7e50*/  IMAD.MOV.U32 R92, RZ, RZ, R74 ;  /* 0x000000ffff5c7224 */ /* 0x000fe200078e004a */
        /* <DEDUP_REMOVED lines=12> */
[----:B------:R-:W-:-:S02]  /*7f20*/  FSEL R74, R0, -INF , !P2 ;  /* 0xff800000004a7808 */ /* 0x000fc40005000000 */
[----:B------:R-:W-:Y:S02]  /*7f30*/  ISETP.GE.AND P3, PT, R9, R228, PT ;  /* 0x000000e40900720c */ /* 0x000fe40003f66270 */
[----:B------:R-:W-:Y:S02]  /*7f40*/  FSEL R2, R90, -INF , P1 ;  /* 0xff8000005a027808 */ /* 0x000fe40000800000 */
[----:B------:R-:W-:Y:S02]  /*7f50*/  FSEL R0, R77, -INF , P4 ;  /* 0xff8000004d007808 */ /* 0x000fe40002000000 */
[-C--:B------:R-:W-:Y:S02]  /*7f60*/  ISETP.GE.AND P0, PT, R8, R226.reuse, PT ;  /* 0x000000e20800720c */ /* 0x080fe40003f06270 */
[----:B------:R-:W-:Y:S02]  /*7f70*/  ISETP.GE.AND P1, PT, R10, R226, PT ;  /* 0x000000e20a00720c */ /* 0x000fe40003f26270 */
[----:B------:R-:W-:-:S02]  /*7f80*/  FSEL R77, R0, -INF , !P3 ;  /* 0xff800000004d7808 */ /* 0x000fc40005800000 */
[-C--:B------:R-:W-:Y:S02]  /*7f90*/  ISETP.GE.AND P5, PT, R7, R228.reuse, PT ;  /* 0x000000e40700720c */ /* 0x080fe40003fa6270 */
[-C--:B------:R-:W-:Y:S02]  /*7fa0*/  ISETP.GE.AND P2, PT, R8, R228.reuse, PT ;  /* 0x000000e40800720c */ /* 0x080fe40003f46270 */
[----:B------:R-:W-:Y:S02]  /*7fb0*/  ISETP.GE.AND P4, PT, R10, R228, PT ;  /* 0x000000e40a00720c */ /* 0x000fe40003f86270 */
[----:B------:R-:W-:Y:S02]  /*7fc0*/  FSEL R3, R75, -INF , P0 ;  /* 0xff8000004b037808 */ /* 0x000fe40000000000 */
[----:B------:R-:W-:Y:S02]  /*7fd0*/  FSEL R0, R76, -INF , P1 ;  /* 0xff8000004c007808 */ /* 0x000fe40000800000 */
[----:B------:R-:W-:-:S02]  /*7fe0*/  ISETP.GE.AND P0, PT, R11, R226, PT ;  /* 0x000000e20b00720c */ /* 0x000fc40003f06270 */
[----:B------:R-:W-:Y:S02]  /*7ff0*/  ISETP.GE.AND P3, PT, R13, R226, PT ;  /* 0x000000e20d00720c */ /* 0x000fe40003f66270 */
[----:B------:R-:W-:Y:S02]  /*8000*/  FSEL R75, R2, -INF , !P5 ;  /* 0xff800000024b7808 */ /* 0x000fe40006800000 */
[----:B------:R-:W-:Y:S02]  /*8010*/  FSEL R76, R3, -INF , !P2 ;  /* 0xff800000034c7808 */ /* 0x000fe40005000000 */
[----:B------:R-:W-:Y:S02]  /*8020*/  FSEL R90, R0, -INF , !P4 ;  /* 0xff800000005a7808 */ /* 0x000fe40006000000 */
[----:B------:R-:W-:Y:S02]  /*8030*/  ISETP.GE.AND P2, PT, R13, R228, PT ;  /* 0x000000e40d00720c */ /* 0x000fe40003f46270 */
[----:B------:R-:W-:-:S02]  /*8040*/  FSEL R2, R92, -INF , P0 ;  /* 0xff8000005c027808 */ /* 0x000fc40000000000 */
[----:B------:R-:W-:Y:S02]  /*8050*/  FSEL R0, R250, -INF , P3 ;  /* 0xff800000fa007808 */ /* 0x000fe40001800000 */
[-C--:B------:R-:W-:Y:S02]  /*8060*/  ISETP.GE.AND P1, PT, R12, R226.reuse, PT ;  /* 0x000000e20c00720c */ /* 0x080fe40003f26270 */
[----:B------:R-:W-:Y:S02]  /*8070*/  ISETP.GE.AND P0, PT, R14, R226, PT ;  /* 0x000000e20e00720c */ /* 0x000fe40003f06270 */
[----:B------:R-:W-:Y:S02]  /*8080*/  FSEL R92, R0, -INF , !P2 ;  /* 0xff800000005c7808 */ /* 0x000fe40005000000 */
[-C--:B------:R-:W-:Y:S02]  /*8090*/  ISETP.GE.AND P5, PT, R11, R228.reuse, PT ;  /* 0x000000e40b00720c */ /* 0x080fe40003fa6270 */
        /* <DEDUP_REMOVED lines=8> */
[----:B------:R-:W-:Y:S02]  /*8120*/  FSEL R98, R0, -INF , !P3 ;  /* 0xff80000000627808 */ /* 0x000fe40005800000 */
[----:B------:R-:W-:Y:S02]  /*8130*/  ISETP.GE.AND P4, PT, R17, R228, PT ;  /* 0x000000e41100720c */ /* 0x000fe40003f86270 */
[----:B------:R-:W-:Y:S02]  /*8140*/  FSEL R2, R247, -INF , P1 ;  /* 0xff800000f7027808 */ /* 0x000fe40000800000 */
[----:B------:R-:W-:Y:S02]  /*8150*/  FSEL R0, R242, -INF , P2 ;  /* 0xff800000f2007808 */ /* 0x000fe40001000000 */
[----:B------:R-:W-:-:S02]  /*8160*/  ISETP.GE.AND P1, PT, R18, R226, PT ;  /* 0x000000e21200720c */ /* 0x000fc40003f26270 */
[----:B------:R-:W-:Y:S02]  /*8170*/  FSEL R100, R0, -INF , !P4 ;  /* 0xff80000000647808 */ /* 0x000fe40006000000 */
[----:B------:R-:W-:Y:S02]  /*8180*/  FSEL R0, R238, -INF , P1 ;  /* 0xff800000ee007808 */ /* 0x000fe40000800000 */
[----:B------:R-:W-:Y:S02]  /*8190*/  ISETP.GE.AND P2, PT, R18, R228, PT ;  /* 0x000000e41200720c */ /* 0x000fe40003f46270 */
[----:B------:R-:W-:Y:S02]  /*81a0*/  ISETP.GE.AND P0, PT, R16, R226, PT ;  /* 0x000000e21000720c */ /* 0x000fe40003f06270 */
[----:B------:R-:W-:Y:S02]  /*81b0*/  FSEL R109, R0, -INF , !P2 ;  /* 0xff800000006d7808 */ /* 0x000fe40005000000 */
[----:B------:R-:W2:Y:S01]  /*81c0*/  LD.E R0, desc[UR4][R134.64+0xdc] ;  /* 0x0000dc0486007980 */ /* 0x000ea2000c101900 */
[----:B------:R-:W-:-:S02]  /*81d0*/  ISETP.GE.AND P5, PT, R15, R228, PT ;  /* 0x000000e40f00720c */ /* 0x000fc40003fa6270 */
[----:B------:R-:W-:Y:S02]  /*81e0*/  ISETP.GE.AND P3, PT, R16, R228, PT ;  /* 0x000000e41000720c */ /* 0x000fe40003f66270 */
[----:B------:R-:W-:Y:S02]  /*81f0*/  FSEL R3, R243, -INF , P0 ;  /* 0xff800000f3037808 */ /* 0x000fe40000000000 */
[-C--:B------:R-:W-:Y:S02]  /*8200*/  ISETP.GE.AND P0, PT, R20, R226.reuse, PT ;  /* 0x000000e21400720c */ /* 0x080fe40003f06270 */
[----:B------:R-:W-:Y:S02]  /*8210*/  ISETP.GE.AND P4, PT, R24, R226, PT ;  /* 0x000000e21800720c */ /* 0x000fe40003f86270 */
        /* <DEDUP_REMOVED lines=38> */
[----:B------:R-:W-:Y:S02]  /*8480*/  ISETP.GE.AND P0, PT, R49, R226, PT ;  /* 0x000000e23100720c */ /* 0x000fe40003f06270 */
[----:B------:R-:W-:Y:S02]  /*8490*/  FSEL R128, R2, -INF , !P4 ;  /* 0xff80000002807808 */ /* 0x000fe40006000000 */
[-C--:B------:R-:W-:Y:S02]  /*84a0*/  ISETP.GE.AND P5, PT, R41, R228.reuse, PT ;  /* 0x000000e42900720c */ /* 0x080fe40003fa6270 */
        /* <DEDUP_REMOVED lines=17> */
[----:B------:R-:W-:Y:S02]  /*85c0*/  FSEL R4, R191, -INF , P0 ;  /* 0xff800000bf047808 */ /* 0x000fe40000000000 */
[----:B------:R-:W-:Y:S02]  /*85d0*/  FSEL R2, R186, -INF , P1 ;  /* 0xff800000ba027808 */ /* 0x000fe40000800000 */
[----:B------:R-:W-:Y:S02]  /*85e0*/  ISETP.GE.AND P2, PT, R53, R228, PT ;  /* 0x000000e43500720c */ /* 0x000fe40003f46270 */
        /* <DEDUP_REMOVED lines=21> */
[-C--:B------:R-:W-:Y:S02]  /*8740*/  ISETP.GE.AND P4, PT, R42, R228.reuse, PT ;  /* 0x000000e42a00720c */ /* 0x080fe40003f86270 */
[----:B------:R-:W-:Y:S02]  /*8750*/  FSEL R3, R179, -INF , P2 ;  /* 0xff800000b3037808 */ /* 0x000fe40001000000 */
[----:B------:R-:W-:Y:S02]  /*8760*/  FSEL R2, R174, -INF , P1 ;  /* 0xff800000ae027808 */ /* 0x000fe40000800000 */
[----:B------:R-:W-:-:S02]  /*8770*/  ISETP.GE.AND P5, PT, R46, R228, PT ;  /* 0x000000e42e00720c */ /* 0x000fc40003fa6270 */
[-C--:B------:R-:W-:Y:S02]  /*8780*/  ISETP.GE.AND P0, PT, R39, R226.reuse, PT ;  /* 0x000000e22700720c */ /* 0x080fe40003f06270 */
[----:B------:R-:W-:Y:S02]  /*8790*/  ISETP.GE.AND P2, PT, R37, R226, PT ;  /* 0x000000e22500720c */ /* 0x000fe40003f46270 */
[----:B------:R-:W-:Y:S02]  /*87a0*/  FSEL R208, R2, -INF , !P4 ;  /* 0xff80000002d07808 */ /* 0x000fe40006000000 */
[-C--:B------:R-:W-:Y:S02]  /*87b0*/  ISETP.GE.AND P3, PT, R39, R228.reuse, PT ;  /* 0x000000e42700720c */ /* 0x080fe40003f66270 */
[----:B------:R-:W-:Y:S02]  /*87c0*/  ISETP.GE.AND P1, PT, R37, R228, PT ;  /* 0x000000e42500720c */ /* 0x000fe40003f26270 */
[----:B------:R-:W-:-:S02]  /*87d0*/  FSEL R4, R175, -INF , P0 ;  /* 0xff800000af047808 */ /* 0x000fc40000000000 */
[----:B------:R-:W-:Y:S02]  /*87e0*/  FSEL R205, R3, -INF , !P5 ;  /* 0xff80000003cd7808 */ /* 0x000fe40006800000 */
        /* <DEDUP_REMOVED lines=12> */
[----:B------:R-:W-:Y:S02]  /*88b0*/  FSEL R2, R158, -INF , P0 ;  /* 0xff8000009e027808 */ /* 0x000fe40000000000 */
[----:B------:R-:W-:Y:S02]  /*88c0*/  ISETP.GE.AND P4, PT, R36, R228, PT ;  /* 0x000000e42400720c */ /* 0x000fe40003f86270 */
[----:B------:R-:W-:Y:S02]  /*88d0*/  FSEL R4, R163, -INF , P2 ;  /* 0xff800000a3047808 */ /* 0x000fe40001000000 */
[----:B------:R-:W-:Y:S02]  /*88e0*/  ISETP.GE.AND P2, PT, R27, R226, PT ;  /* 0x000000e21b00720c */ /* 0x000fe40003f46270 */
[----:B------:R-:W-:-:S02]  /*88f0*/  FSEL R242, R2, -INF , !P5 ;  /* 0xff80000002f27808 */ /* 0x000fc40006800000 */
[----:B------:R-:W-:Y:S02]  /*8900*/  FMNMX3.FTZ R2, R66, R82, R70, !PT ;  /* 0x0000005242027276 */ /* 0x000fe40007810046 */
[----:B------:R-:W-:Y:S02]  /*8910*/  FSEL R210, R3, -INF , !P4 ;  /* 0xff80000003d27808 */ /* 0x000fe40006000000 */
[----:B------:R-:W-:Y:S02]  /*8920*/  ISETP.GE.AND P3, PT, R27, R228, PT ;  /* 0x000000e41b00720c */ /* 0x000fe40003f66270 */
[----:B------:R-:W-:Y:S02]  /*8930*/  FSEL R3, R159, -INF , P2 ;  /* 0xff8000009f037808 */ /* 0x000fe40001000000 */
[----:B------:R-:W-:Y:S02]  /*8940*/  FMNMX3.FTZ R2, R2, R71, R79, !PT ;  /* 0x0000004702027276 */ /* 0x000fe4000781004f */
[----:B------:R-:W-:-:S02]  /*8950*/  FSEL R241, R3, -INF , !P3 ;  /* 0xff80000003f17808 */ /* 0x000fc40005800000 */
        /* <DEDUP_REMOVED lines=26> */
[----:B------:R-:W-:Y:S02]  /*8b00*/  ISETP.GE.AND P1, PT, R29, R228, PT ;  /* 0x000000e41d00720c */ /* 0x000fe40003f26270 */
[-C--:B------:R-:W-:Y:S02]  /*8b10*/  ISETP.GE.AND P0, PT, R19, R226.reuse, PT ;  /* 0x000000e21300720c */ /* 0x080fe40003f06270 */
[----:B------:R-:W-:Y:S02]  /*8b20*/  FMNMX3.FTZ R37, R37, R189, R184, !PT ;  /* 0x000000bd25257276 */ /* 0x000fe400078100b8 */
[----:B------:R-:W-:-:S02]  /*8b30*/  ISETP.GE.AND P4, PT, R26, R226, PT ;  /* 0x000000e21a00720c */ /* 0x000fc40003f86270 */
[----:B------:R-:W-:Y:S02]  /*8b40*/  FMNMX3.FTZ R2, R2, R129, R157, !PT ;  /* 0x0000008102027276 */ /* 0x000fe4000781009d */
[----:B------:R-:W-:Y:S02]  /*8b50*/  FSEL R215, R4, -INF , !P1 ;  /* 0xff80000004d77808 */ /* 0x000fe40004800000 */
[----:B------:R-:W-:Y:S02]  /*8b60*/  FSEL R5, R127, -INF , P0 ;  /* 0xff8000007f057808 */ /* 0x000fe40000000000 */
[----:B------:R-:W-:Y:S02]  /*8b70*/  FMNMX3.FTZ R37, R37, R185, R193, !PT ;  /* 0x000000b925257276 */ /* 0x000fe400078100c1 */
[----:B------:R-:W-:Y:S02]  /*8b80*/  ISETP.GE.AND P1, PT, R26, R228, PT ;  /* 0x000000e41a00720c */ /* 0x000fe40003f26270 */
[----:B------:R-:W-:-:S02]  /*8b90*/  FSEL R4, R126, -INF , P4 ;  /* 0xff8000007e047808 */ /* 0x000fc40002000000 */
[----:B------:R-:W-:Y:S02]  /*8ba0*/  ISETP.GE.AND P0, PT, R21, R226, PT ;  /* 0x000000e21500720c */ /* 0x000fe40003f06270 */
[----:B------:R-:W-:Y:S02]  /*8bb0*/  FMNMX3.FTZ R2, R2, R156, R161, !PT ;  /* 0x0000009c02027276 */ /* 0x000fe400078100a1 */
[----:B------:R-:W-:Y:S02]  /*8bc0*/  FMNMX3.FTZ R37, R37, R196, R212, !PT ;  /* 0x000000c425257276 */ /* 0x000fe400078100d4 */
[-C--:B------:R-:W-:Y:S02]  /*8bd0*/  ISETP.GE.AND P5, PT, R19, R228.reuse, PT ;  /* 0x000000e41300720c */ /* 0x080fe40003fa6270 */
[----:B------:R-:W-:Y:S02]  /*8be0*/  FSEL R239, R4, -INF , !P1 ;  /* 0xff80000004ef7808 */ /* 0x000fe40004800000 */
[----:B------:R-:W-:-:S02]  /*8bf0*/  ISETP.GE.AND P3, PT, R21, R228, PT ;  /* 0x000000e41500720c */ /* 0x000fc40003f66270 */
[----:B------:R-:W-:Y:S02]  /*8c00*/  FSEL R3, R123, -INF , P0 ;  /* 0xff8000007b037808 */ /* 0x000fe40000000000 */
[-C--:B------:R-:W-:Y:S02]  /*8c10*/  ISETP.GE.AND P2, PT, R22, R226.reuse, PT ;  /* 0x000000e21600720c */ /* 0x080fe40003f46270 */
[----:B------:R-:W-:Y:S02]  /*8c20*/  ISETP.GE.AND P1, PT, R25, R226, PT ;  /* 0x000000e21900720c */ /* 0x000fe40003f26270 */
[----:B------:R-:W-:Y:S02]  /*8c30*/  FMNMX3.FTZ R2, R2, R153, R176, !PT ;  /* 0x0000009902027276 */ /* 0x000fe400078100b0 */
        /* <DEDUP_REMOVED lines=8> */
[----:B------:R-:W-:Y:S02]  /*8cc0*/  ISETP.GE.AND P2, PT, R31, R226, PT ;  /* 0x000000e21f00720c */ /* 0x000fe40003f46270 */
[----:B------:R-:W-:Y:S02]  /*8cd0*/  FMNMX3.FTZ R37, R37, R222, R229, !PT ;  /* 0x000000de25257276 */ /* 0x000fe400078100e5 */
[----:B------:R-:W-:Y:S02]  /*8ce0*/  FSEL R250, R4, -INF , !P4 ;  /* 0xff80000004fa7808 */ /* 0x000fe40006000000 */
[----:B------:R-:W-:Y:S02]  /*8cf0*/  FSEL R246, R3, -INF , !P5 ;  /* 0xff80000003f67808 */ /* 0x000fe40006800000 */
[----:B------:R-:W-:Y:S02]  /*8d00*/  FMNMX3.FTZ R2, R2, R178, R206, !PT ;  /* 0x000000b202027276 */ /* 0x000fe400078100ce */
[----:B------:R-:W-:-:S02]  /*8d10*/  ISETP.GE.AND P4, PT, R31, R228, PT ;  /* 0x000000e41f00720c */ /* 0x000fc40003f86270 */
[----:B------:R-:W-:Y:S02]  /*8d20*/  FSEL R3, R131, -INF , P2 ;  /* 0xff80000083037808 */ /* 0x000fe40001000000 */
[----:B------:R-:W-:Y:S02]  /*8d30*/  ISETP.GE.AND P0, PT, R38, R226, PT ;  /* 0x000000e22600720c */ /* 0x000fe40003f06270 */
[----:B------:R-:W-:Y:S02]  /*8d40*/  FMNMX3.FTZ R37, R37, R235, R236, !PT ;  /* 0x000000eb25257276 */ /* 0x000fe400078100ec */
[----:B------:R-:W-:Y:S02]  /*8d50*/  FMNMX3.FTZ R2, R2, R205, R208, !PT ;  /* 0x000000cd02027276 */ /* 0x000fe400078100d0 */
[----:B------:R-:W-:Y:S02]  /*8d60*/  FSEL R243, R3, -INF , !P4 ;  /* 0xff80000003f37808 */ /* 0x000fe40006000000 */
[----:B------:R-:W-:-:S02]  /*8d70*/  ISETP.GE.AND P3, PT, R38, R228, PT ;  /* 0x000000e42600720c */ /* 0x000fc40003f66270 */
[----:B------:R-:W-:Y:S02]  /*8d80*/  FSEL R3, R138, -INF , P0 ;  /* 0xff8000008a037808 */ /* 0x000fe40000000000 */
[----:B------:R-:W-:Y:S02]  /*8d90*/  FMNMX3.FTZ R37, R37, R237, R240, !PT ;  /* 0x000000ed25257276 */ /* 0x000fe400078100f0 */
[----:B------:R-:W-:Y:S02]  /*8da0*/  ISETP.GE.AND P1, PT, R45, R226, PT ;  /* 0x000000e22d00720c */ /* 0x000fe40003f26270 */
[----:B------:R-:W-:Y:S02]  /*8db0*/  FMNMX3.FTZ R2, R2, R204, R211, !PT ;  /* 0x000000cc02027276 */ /* 0x000fe400078100d3 */
[----:B------:R-:W-:Y:S02]  /*8dc0*/  FSEL R127, R3, -INF , !P3 ;  /* 0xff800000037f7808 */ /* 0x000fe40005800000 */
[----:B------:R-:W-:-:S02]  /*8dd0*/  FMNMX3.FTZ R37, R37, R244, R245, !PT ;  /* 0x000000f425257276 */ /* 0x000fc400078100f5 */
[----:B------:R-:W-:Y:S02]  /*8de0*/  ISETP.GE.AND P5, PT, R45, R228, PT ;  /* 0x000000e42d00720c */ /* 0x000fe40003fa6270 */
[----:B------:R-:W-:Y:S01]  /*8df0*/  FSEL R3, R139, -INF , P1 ;  /* 0xff8000008b037808 */ /* 0x000fe20000800000 */
[----:B------:R-:W-:Y:S01]  /*8e00*/  IMAD.MOV.U32 R149, RZ, RZ, R165 ;  /* 0x000000ffff957224 */ /* 0x000fe200078e00a5 */
[----:B------:R-:W-:Y:S02]  /*8e10*/  ISETP.GE.AND P2, PT, R51, R226, PT ;  /* 0x000000e23300720c */ /* 0x000fe40003f46270 */
[----:B------:R-:W-:Y:S02]  /*8e20*/  FMNMX3.FTZ R2, R2, R210, R214, !PT ;  /* 0x000000d202027276 */ /* 0x000fe400078100d6 */
[----:B------:R-:W-:Y:S02]  /*8e30*/  FMNMX3.FTZ R37, R37, R248, R252, !PT ;  /* 0x000000f825257276 */ /* 0x000fe400078100fc */
[----:B------:R-:W-:Y:S01]  /*8e40*/  FSEL R126, R3, -INF , !P5 ;  /* 0xff800000037e7808 */ /* 0x000fe20006800000 */
[----:B------:R-:W-:Y:S01]  /*8e50*/  IMAD.MOV.U32 R152, RZ, RZ, R172 ;  /* 0x000000ffff987224 */ /* 0x000fe200078e00ac */
[----:B------:R-:W-:Y:S01]  /*8e60*/  ISETP.GE.AND P4, PT, R51, R228, PT ;  /* 0x000000e43300720c */ /* 0x000fe20003f86270 */
[----:B------:R-:W-:Y:S01]  /*8e70*/  IMAD.MOV.U32 R138, RZ, RZ, R181 ;  /* 0x000000ffff8a7224 */ /* 0x000fe200078e00b5 */
[----:B------:R-:W-:-:S02]  /*8e80*/  FSEL R3, R146, -INF , P2 ;  /* 0xff80000092037808 */ /* 0x000fc40001000000 */
[----:B------:R-:W-:Y:S02]  /*8e90*/  FMNMX3.FTZ R2, R2, R215, R242, !PT ;  /* 0x000000d702027276 */ /* 0x000fe400078100f2 */
[----:B------:R-:W-:Y:S02]  /*8ea0*/  ISETP.GE.AND P0, PT, R57, R226, PT ;  /* 0x000000e23900720c */ /* 0x000fe40003f06270 */
[----:B------:R-:W-:Y:S01]  /*8eb0*/  FMNMX3.FTZ R37, R37, R249, R149, !PT ;  /* 0x000000f925257276 */ /* 0x000fe20007810095 */
[----:B------:R-:W-:Y:S01]  /*8ec0*/  IMAD.MOV.U32 R166, RZ, RZ, R200 ;  /* 0x000000ffffa67224 */ /* 0x000fe200078e00c8 */
        /* <DEDUP_REMOVED lines=21> */
[----:B------:R-:W-:-:S02]  /*9020*/  ISETP.GE.AND P1, PT, R64, R226, PT ;  /* 0x000000e24000720c */ /* 0x000fc40003f26270 */
[----:B------:R-:W-:Y:S01]  /*9030*/  FSEL R141, R3, -INF , !P4 ;  /* 0xff800000038d7808 */ /* 0x000fe20006000000 */
[----:B------:R-:W-:Y:S01]  /*9040*/  IMAD.MOV.U32 R163, RZ, RZ, R201 ;  /* 0x000000ffffa37224 */ /* 0x000fe200078e00c9 */
[----:B------:R-:W-:Y:S02]  /*9050*/  ISETP.GE.AND P3, PT, R63, R228, PT ;  /* 0x000000e43f00720c */ /* 0x000fe40003f66270 */
[----:B------:R-:W-:Y:S02]  /*9060*/  ISETP.GE.AND P2, PT, R65, R226, PT ;  /* 0x000000e24100720c */ /* 0x000fe40003f46270 */
[----:B------:R-:W-:Y:S02]  /*9070*/  FSEL R3, R154, -INF , P0 ;  /* 0xff8000009a037808 */ /* 0x000fe40000000000 */
[----:B------:R-:W-:Y:S02]  /*9080*/  FMNMX3.FTZ R2, R2, R126, R251, !PT ;  /* 0x0000007e02027276 */ /* 0x000fe400078100fb */
[----:B------:R-:W-:-:S02]  /*9090*/  FMNMX3.FTZ R37, R37, R162, R145, !PT ;  /* 0x000000a225257276 */ /* 0x000fc40007810091 */
[----:B------:R-:W-:Y:S02]  /*90a0*/  ISETP.GE.AND P0, PT, R67, R226, PT ;  /* 0x000000e24300720c */ /* 0x000fe40003f06270 */
[----:B------:R-:W-:Y:S01]  /*90b0*/  FSEL R7, R155, -INF , P1 ;  /* 0xff8000009b077808 */ /* 0x000fe20000800000 */
[----:B------:R-:W-:Y:S01]  /*90c0*/  IMAD.MOV.U32 R123, RZ, RZ, R160 ;  /* 0x000000ffff7b7224 */ /* 0x000fe200078e00a0 */
[-C--:B------:R-:W-:Y:S02]  /*90d0*/  ISETP.GE.AND P5, PT, R64, R228.reuse, PT ;  /* 0x000000e44000720c */ /* 0x080fe40003fa6270 */
[----:B------:R-:W-:Y:S02]  /*90e0*/  ISETP.GE.AND P4, PT, R65, R228, PT ;  /* 0x000000e44100720c */ /* 0x000fe40003f86270 */
[----:B------:R-:W-:Y:S02]  /*90f0*/  FSEL R122, R3, -INF , !P3 ;  /* 0xff800000037a7808 */ /* 0x000fe40005800000 */
[----:B------:R-:W-:-:S02]  /*9100*/  ISETP.GE.AND P1, PT, R69, R226, PT ;  /* 0x000000e24500720c */ /* 0x000fc40003f26270 */
[----:B------:R-:W-:Y:S02]  /*9110*/  FSEL R6, R142, -INF , P2 ;  /* 0xff8000008e067808 */ /* 0x000fe40001000000 */
[----:B------:R-:W-:Y:S02]  /*9120*/  FMNMX3.FTZ R2, R2, R165, R139, !PT ;  /* 0x000000a502027276 */ /* 0x000fe4000781008b */
[----:B------:R-:W-:Y:S02]  /*9130*/  FMNMX3.FTZ R37, R37, R148, R163, !PT ;  /* 0x0000009425257276 */ /* 0x000fe400078100a3 */
[----:B------:R-:W-:Y:S02]  /*9140*/  FSEL R5, R143, -INF , P0 ;  /* 0xff8000008f057808 */ /* 0x000fe40000000000 */
[-C--:B------:R-:W-:Y:S02]  /*9150*/  ISETP.GE.AND P3, PT, R67, R228.reuse, PT ;  /* 0x000000e44300720c */ /* 0x080fe40003f66270 */
[----:B------:R-:W-:-:S02]  /*9160*/  ISETP.GE.AND P2, PT, R69, R228, PT ;  /* 0x000000e44500720c */ /* 0x000fc40003f46270 */
[----:B------:R-:W-:Y:S02]  /*9170*/  ISETP.GE.AND P0, PT, R72, R226, PT ;  /* 0x000000e24800720c */ /* 0x000fe40003f06270 */
[----:B------:R-:W-:Y:S02]  /*9180*/  FSEL R4, R86, -INF , P1 ;  /* 0xff80000056047808 */ /* 0x000fe40000800000 */
[----:B------:R-:W-:Y:S02]  /*9190*/  FSEL R140, R7, -INF , !P5 ;  /* 0xff800000078c7808 */ /* 0x000fe40006800000 */
[----:B------:R-:W-:Y:S02]  /*91a0*/  FSEL R131, R6, -INF , !P4 ;  /* 0xff80000006837808 */ /* 0x000fe40006000000 */
[----:B------:R-:W-:Y:S02]  /*91b0*/  FMNMX3.FTZ R2, R2, R141, R122, !PT ;  /* 0x0000008d02027276 */ /* 0x000fe4000781007a */
[----:B------:R-:W-:-:S02]  /*91c0*/  FMNMX.FTZ R37, R123, R37, !PT ;  /* 0x000000257b257209 */ /* 0x000fc40007810000 */
[----:B------:R-:W-:Y:S02]  /*91d0*/  ISETP.GE.AND P1, PT, R72, R228, PT ;  /* 0x000000e44800720c */ /* 0x000fe40003f26270 */
[----:B------:R-:W-:Y:S02]  /*91e0*/  FSEL R3, R87, -INF , P0 ;  /* 0xff80000057037808 */ /* 0x000fe40000000000 */
[----:B------:R-:W-:Y:S02]  /*91f0*/  FSEL R130, R5, -INF , !P3 ;  /* 0xff80000005827808 */ /* 0x000fe40005800000 */
[----:B------:R-:W-:Y:S02]  /*9200*/  FSEL R159, R4, -INF , !P2 ;  /* 0xff800000049f7808 */ /* 0x000fe40005000000 */
[----:B------:R-:W-:Y:S01]  /*9210*/  FMNMX3.FTZ R2, R2, R140, R131, !PT ;  /* 0x0000008c02027276 */ /* 0x000fe20007810083 */
[----:B------:R-:W1:Y:S01]  /*9220*/  SHFL.BFLY PT, R4, R37, 0x2, 0x1f ;  /* 0x0c401f0025047f89 */ /* 0x000e6200000e0000 */
[----:B------:R-:W-:-:S02]  /*9230*/  FSEL R158, R3, -INF , !P1 ;  /* 0xff800000039e7808 */ /* 0x000fc40004800000 */
[----:B------:R-:W-:-:S04]  /*9240*/  FMNMX3.FTZ R2, R2, R130, R159, !PT ;  /* 0x0000008202027276 */ /* 0x000fc8000781009f */
[----:B------:R-:W-:-:S05]  /*9250*/  FMNMX.FTZ R2, R158, R2, !PT ;  /* 0x000000029e027209 */ /* 0x000fca0007810000 */
[----:B------:R-:W3:Y:S01]  /*9260*/  SHFL.BFLY PT, R3, R2, 0x2, 0x1f ;  /* 0x0c401f0002037f89 */ /* 0x000ee200000e0000 */
[----:B-1----:R-:W-:-:S05]  /*9270*/  FMNMX.FTZ R37, R37, R4, !PT ;  /* 0x0000000425257209 */ /* 0x002fca0007810000 */
[----:B------:R-:W1:Y:S01]  /*9280*/  SHFL.BFLY PT, R4, R37, 0x1, 0x1f ;  /* 0x0c201f0025047f89 */ /* 0x000e6200000e0000 */
[----:B---3--:R-:W-:-:S05]  /*9290*/  FMNMX.FTZ R2, R2, R3, !PT ;  /* 0x0000000302027209 */ /* 0x008fca0007810000 */
[----:B------:R-:W3:Y:S01]  /*92a0*/  SHFL.BFLY PT, R6, R2, 0x1, 0x1f ;  /* 0x0c201f0002067f89 */ /* 0x000ee200000e0000 */
[----:B------:R-:W-:Y:S02]  /*92b0*/  IMAD.IADD R3, R83, 0x1, R209 ;  /* 0x0000000153037824 */ /* 0x000fe400078e02d1 */
[----:B------:R-:W-:Y:S01]  /*92c0*/  IMAD.MOV.U32 R172, RZ, RZ, R88 ;  /* 0x000000ffffac7224 */ /* 0x000fe200078e0058 */
[----:B-1----:R-:W-:-:S04]  /*92d0*/  FMNMX.FTZ R37, R37, R4, !PT ;  /* 0x0000000425257209 */ /* 0x002fc80007810000 */
[----:B------:R-:W-:Y:S01]  /*92e0*/  FSETP.NEU.FTZ.AND P0, PT, R37, -INF , PT ;  /* 0xff8000002500780b */ /* 0x000fe20003f1d000 */
[----:B--2---:R-:W-:Y:S01]  /*92f0*/  FMUL.FTZ R5, R0, R37 ;  /* 0x0000002500057220 */ /* 0x004fe20000410000 */
[----:B------:R-:W-:-:S04]  /*9300*/  IMAD R160, R3, 0x2, R219 ;  /* 0x0000000203a07824 */ /* 0x000fc800078e02db */
[----:B------:R-:W-:Y:S01]  /*9310*/  FSEL R5, R5, RZ, P0 ;  /* 0x000000ff05057208 */ /* 0x000fe20000000000 */
[----:B------:R-:W1:Y:S01]  /*9320*/  LDSM.16.MT88.4 R12, [R160+0xa000] ;  /* 0x00a00000a00c783b */ /* 0x000e620000004200 */
[----:B---3--:R-:W-:-:S03]  /*9330*/  FMNMX.FTZ R88, R2, R6, !PT ;  /* 0x0000000602587209 */ /* 0x008fc60007810000 */
[--C-:B------:R-:W-:Y:S01]  /*9340*/  FFMA.FTZ R2, R66, R0, -R5.reuse ;  /* 0x0000000042027223 */ /* 0x100fe20000010805 */
[----:B------:R-:W-:Y:S01]  /*9350*/  FSETP.NEU.FTZ.AND P0, PT, R88, -INF , PT ;  /* 0xff8000005800780b */ /* 0x000fe20003f1d000 */
[----:B------:R-:W-:Y:S01]  /*9360*/  FMUL.FTZ R3, R0, R88 ;  /* 0x0000005800037220 */ /* 0x000fe20000410000 */
[--C-:B------:R-:W-:Y:S01]  /*9370*/  IMAD.IADD R39, R216, 0x1, R160.reuse ;  /* 0x00000001d8277824 */ /* 0x100fe200078e02a0 */
[----:B------:R2:W-:Y:S01]  /*9380*/  MUFU.EX2 R175, R2 ;  /* 0x0000000200af7308 */ /* 0x0005e20000000800 */
[-C--:B------:R-:W-:Y:S01]  /*9390*/  FFMA.FTZ R4, R82, R0.reuse, -R5 ;  /* 0x0000000052047223 */ /* 0x080fe20000010805 */
[C---:B------:R-:W-:Y:S01]  /*93a0*/  IMAD.IADD R69, R132.reuse, 0x1, R160 ;  /* 0x0000000184457824 */ /* 0x040fe200078e02a0 */
[----:B------:R-:W-:Y:S01]  /*93b0*/  FSEL R3, R3, RZ, P0 ;  /* 0x000000ff03037208 */ /* 0x000fe20000000000 */
[----:B------:R-:W-:Y:S01]  /*93c0*/  IMAD.IADD R36, R132, 0x1, R39 ;  /* 0x0000000184247824 */ /* 0x000fe200078e0227 */
[----:B------:R3:W4:Y:S01]  /*93d0*/  MUFU.EX2 R7, R4 ;  /* 0x0000000400077308 */ /* 0x0007220000000800 */
[----:B------:R-:W-:Y:S04]  /*93e0*/  LDSM.16.MT88.4 R28, [R39+0xa000] ;  /* 0x00a00000271c783b */ /* 0x000fe80000004200 */
[----:B------:R-:W5:Y:S01]  /*93f0*/  LDSM.16.MT88.4 R16, [R69+0xa000] ;  /* 0x00a000004510783b */ /* 0x000f620000004200 */
[----:B--2---:R-:W-:-:S03]  /*9400*/  FFMA.FTZ R2, R70, R0, -R5 ;  /* 0x0000000046027223 */ /* 0x004fc60000010805 */
[----:B------:R-:W2:Y:S01]  /*9410*/  LDSM.16.MT88.4 R24, [R36+0xa000] ;  /* 0x00a000002418783b */ /* 0x000ea20000004200 */
[----:B------:R4:W-:Y:S01]  /*9420*/  MUFU.EX2 R195, R2 ;  /* 0x0000000200c37308 */ /* 0x0009e20000000800 */
[-C--:B---3--:R-:W-:Y:S01]  /*9430*/  FFMA.FTZ R4, R71, R0.reuse, -R5 ;  /* 0x0000000047047223 */ /* 0x088fe20000010805 */
[-CC-:B------:R-:W-:Y:S01]  /*9440*/  FFMA.FTZ R6, R60, R0.reuse, -R3.reuse ;  /* 0x000000003c067223 */ /* 0x180fe20000010803 */
[----:B------:R-:W3:Y:S02]  /*9450*/  LDSM.16.MT88.4 R20, [R160+0xa800] ;  /* 0x00a80000a014783b */ /* 0x000ee40000004200 */
[----:B------:R1:W5:Y:S02]  /*9460*/  MUFU.EX2 R203, R4 ;  /* 0x0000000400cb7308 */ /* 0x0003640000000800 */
[----:B------:R-:W-:Y:S01]  /*9470*/  LDSM.16.MT88.4 R48, [R39+0xa800] ;  /* 0x00a800002730783b */ /* 0x000fe20000004200 */
[----:B----4-:R-:W-:-:S04]  /*9480*/  FFMA.FTZ R2, R73, R0, -R3 ;  /* 0x0000000049027223 */ /* 0x010fc80000010803 */
[----:B------:R4:W-:Y:S01]  /*9490*/  MUFU.EX2 R174, R2 ;  /* 0x0000000200ae7308 */ /* 0x0009e20000000800 */
[----:B-1----:R-:W-:-:S03]  /*94a0*/  FFMA.FTZ R4, R61, R0, -R3 ;  /* 0x000000003d047223 */ /* 0x002fc60000010803 */
[----:B------:R-:W1:Y:S04]  /*94b0*/  MUFU.EX2 R38, R6 ;  /* 0x0000000600267308 */ /* 0x000e680000000800 */
[----:B------:R5:W-:Y:S01]  /*94c0*/  MUFU.EX2 R199, R4 ;  /* 0x0000000400c77308 */ /* 0x000be20000000800 */
[----:B----4-:R-:W-:-:S04]  /*94d0*/  FFMA.FTZ R2, R59, R0, -R3 ;  /* 0x000000003b027223 */ /* 0x010fc80000010803 */
[----:B------:R4:W2:Y:S01]  /*94e0*/  MUFU.EX2 R201, R2 ;  /* 0x0000000200c97308 */ /* 0x0008a20000000800 */
[-CC-:B-----5:R-:W-:Y:S01]  /*94f0*/  FFMA.FTZ R4, R78, R0.reuse, -R5.reuse ;  /* 0x000000004e047223 */ /* 0x1a0fe20000010805 */
[----:B----4-:R-:W-:-:S04]  /*9500*/  FFMA.FTZ R2, R79, R0, -R5 ;  /* 0x000000004f027223 */ /* 0x010fc80000010805 */
[----:B------:R4:W-:Y:S04]  /*9510*/  MUFU.EX2 R198, R2 ;  /* 0x0000000200c67308 */ /* 0x0009e80000000800 */
[----:B------:R5:W3:Y:S01]  /*9520*/  MUFU.EX2 R197, R4 ;  /* 0x0000000400c57308 */ /* 0x000ae20000000800 */
[----:B------:R-:W-:Y:S01]  /*9530*/  F2FP.F16.F32.PACK_AB R8, R7, R175 ;  /* 0x000000af0708723e */ /* 0x000fe200000000ff */
[----:B----4-:R-:W-:-:S04]  /*9540*/  FFMA.FTZ R2, R81, R0, -R5 ;  /* 0x0000000051027223 */ /* 0x010fc80000010805 */
[----:B------:R4:W-:Y:S01]  /*9550*/  MUFU.EX2 R207, R2 ;  /* 0x0000000200cf7308 */ /* 0x0009e20000000800 */
[----:B-----5:R-:W-:Y:S01]  /*9560*/  FFMA.FTZ R4, R80, R0, -R5 ;  /* 0x0000000050047223 */ /* 0x020fe20000010805 */
[----:B------:R-:W-:Y:S02]  /*9570*/  F2FP.F16.F32.PACK_AB R10, R203, R195 ;  /* 0x000000c3cb0a723e */ /* 0x000fe400000000ff */
[----:B-1----:R-:W-:Y:S01]  /*9580*/  F2FP.F16.F32.PACK_AB R9, R38, R174 ;  /* 0x000000ae2609723e */ /* 0x002fe200000000ff */
[----:B------:R1:W5:Y:S01]  /*9590*/  MUFU.EX2 R209, R4 ;  /* 0x0000000400d17308 */ /* 0x0003620000000800 */
[----:B--2---:R-:W-:Y:S01]  /*95a0*/  F2FP.F16.F32.PACK_AB R11, R201, R199 ;  /* 0x000000c7c90b723e */ /* 0x004fe200000000ff */
[-CC-:B------:R-:W-:Y:S01]  /*95b0*/  FFMA.FTZ R6, R75, R0.reuse, -R3.reuse ;  /* 0x000000004b067223 */ /* 0x180fe20000010803 */
[----:B----4-:R-:W-:-:S04]  /*95c0*/  FFMA.FTZ R2, R74, R0, -R3 ;  /* 0x000000004a027223 */ /* 0x010fc80000010803 */
[----:B------:R2:W-:Y:S01]  /*95d0*/  MUFU.EX2 R191, R2 ;  /* 0x0000000200bf7308 */ /* 0x0005e20000000800 */
[-CC-:B-1----:R-:W-:Y:S01]  /*95e0*/  FFMA.FTZ R4, R77, R0.reuse, -R3.reuse ;  /* 0x000000004d047223 */ /* 0x182fe20000010803 */
[C---:B------:R-:W-:Y:S02]  /*95f0*/  HMMA.16816.F32 R32, R8.reuse, R12, RZ ;  /* 0x0000000c0820723c */ /* 0x040fe400000018ff */
[----:B------:R-:W1:Y:S04]  /*9600*/  MUFU.EX2 R194, R6 ;  /* 0x0000000600c27308 */ /* 0x000e680000000800 */
[----:B------:R-:W-:Y:S01]  /*9610*/  MUFU.EX2 R200, R4 ;  /* 0x0000000400c87308 */ /* 0x000fe20000000800 */
[----:B--2---:R-:W-:Y:S01]  /*9620*/  FFMA.FTZ R2, R76, R0, -R3 ;  /* 0x000000004c027223 */ /* 0x004fe20000010803 */
[C---:B------:R-:W-:Y:S01]  /*9630*/  HMMA.16816.F32 R44, R8.reuse, R14, RZ ;  /* 0x0000000e082c723c */ /* 0x040fe200000018ff */
[----:B------:R-:W2:Y:S02]  /*9640*/  LDSM.16.MT88.4 R12, [R69+0xa800] ;  /* 0x00a80000450c783b */ /* 0x000ea40000004200 */
[----:B------:R-:W4:Y:S02]  /*9650*/  MUFU.EX2 R202, R2 ;  /* 0x0000000200ca7308 */ /* 0x000f240000000800 */
[----:B------:R-:W-:Y:S03]  /*9660*/  LDSM.16.MT88.4 R76, [R69+0xb000] ;  /* 0x00b00000454c783b */ /* 0x000fe60000004200 */
[C---:B------:R-:W-:Y:S08]  /*9670*/  HMMA.16816.F32 R40, R8.reuse, R16, RZ ;  /* 0x000000100828723c */ /* 0x040ff000000018ff */
[C---:B------:R-:W-:Y:S08]  /*9680*/  HMMA.16816.F32 R52, R8.reuse, R28, RZ ;  /* 0x0000001c0834723c */ /* 0x040ff000000018ff */
[C---:B------:R-:W-:Y:S01]  /*9690*/  HMMA.16816.F32 R60, R8.reuse, R30, RZ ;  /* 0x0000001e083c723c */ /* 0x040fe200000018ff */
[----:B------:R-:W2:Y:S07]  /*96a0*/  LDSM.16.MT88.4 R28, [R36+0xa800] ;  /* 0x00a80000241c783b */ /* 0x000eae0000004200 */
[C---:B------:R-:W-:Y:S08]  /*96b0*/  HMMA.16816.F32 R16, R8.reuse, R18, RZ ;  /* 0x000000120810723c */ /* 0x040ff000000018ff */
[C---:B------:R-:W-:Y:S08]  /*96c0*/  HMMA.16816.F32 R72, R8.reuse, R24, RZ ;  /* 0x000000180848723c */ /* 0x040ff000000018ff */
[----:B------:R-:W-:Y:S01]  /*96d0*/  HMMA.16816.F32 R56, R8, R26, RZ ;  /* 0x0000001a0838723c */ /* 0x000fe200000018ff */
[----:B---3--:R-:W-:-:S02]  /*96e0*/  F2FP.F16.F32.PACK_AB R8, R197, R198 ;  /* 0x000000c6c508723e */ /* 0x008fc400000000ff */
[----:B-----5:R-:W-:Y:S02]  /*96f0*/  F2FP.F16.F32.PACK_AB R10, R209, R207 ;  /* 0x000000cfd10a723e */ /* 0x020fe400000000ff */
[----:B-1----:R-:W-:Y:S02]  /*9700*/  F2FP.F16.F32.PACK_AB R9, R194, R191 ;  /* 0x000000bfc209723e */ /* 0x002fe400000000ff */
[----:B----4-:R-:W-:Y:S01]  /*9710*/  F2FP.F16.F32.PACK_AB R11, R202, R200 ;  /* 0x000000c8ca0b723e */ /* 0x010fe200000000ff */
[----:B------:R-:W-:-:S06]  /*9720*/  FFMA.FTZ R2, R91, R0, -R5 ;  /* 0x000000005b027223 */ /* 0x000fcc0000010805 */
[----:B------:R-:W-:Y:S01]  /*9730*/  HMMA.16816.F32 R80, R8, R22, R44 ;  /* 0x000000160850723c */ /* 0x000fe2000000182c */
[----:B------:R-:W1:Y:S01]  /*9740*/  LDSM.16.MT88.4 R44, [R160+0xb000] ;  /* 0x00b00000a02c783b */ /* 0x000e620000004200 */
[----:B------:R3:W-:Y:S01]  /*9750*/  MUFU.EX2 R186, R2 ;  /* 0x0000000200ba7308 */ /* 0x0007e20000000800 */
[----:B------:R-:W-:-:S05]  /*9760*/  FFMA.FTZ R4, R93, R0, -R5 ;  /* 0x000000005d047223 */ /* 0x000fca0000010805 */
[----:B------:R-:W-:Y:S01]  /*9770*/  HMMA.16816.F32 R84, R8, R20, R32 ;  /* 0x000000140854723c */ /* 0x000fe20000001820 */
[----:B------:R-:W4:Y:S01]  /*9780*/  LDSM.16.MT88.4 R32, [R39+0xb000] ;  /* 0x00b000002720783b */ /* 0x000f220000004200 */
[----:B------:R5:W1:Y:S01]  /*9790*/  MUFU.EX2 R190, R4 ;  /* 0x0000000400be7308 */ /* 0x000a620000000800 */
[----:B---3--:R-:W-:-:S04]  /*97a0*/  FFMA.FTZ R2, R95, R0, -R5 ;  /* 0x000000005f027223 */ /* 0x008fc80000010805 */
[----:B------:R3:W-:Y:S01]  /*97b0*/  MUFU.EX2 R183, R2 ;  /* 0x0000000200b77308 */ /* 0x0007e20000000800 */
[-C--:B-----5:R-:W-:Y:S01]  /*97c0*/  FFMA.FTZ R4, R96, R0.reuse, -R5 ;  /* 0x0000000060047223 */ /* 0x0a0fe20000010805 */
[----:B------:R-:W-:-:S03]  /*97d0*/  FFMA.FTZ R6, R89, R0, -R3 ;  /* 0x0000000059067223 */ /* 0x000fc60000010803 */
[----:B------:R5:W1:Y:S01]  /*97e0*/  MUFU.EX2 R187, R4 ;  /* 0x0000000400bb7308 */ /* 0x000a620000000800 */
[----:B---3--:R-:W-:-:S04]  /*97f0*/  FFMA.FTZ R2, R90, R0, -R3 ;  /* 0x000000005a027223 */ /* 0x008fc80000010803 */
[----:B------:R3:W-:Y:S01]  /*9800*/  MUFU.EX2 R182, R2 ;  /* 0x0000000200b67308 */ /* 0x0007e20000000800 */
[----:B------:R-:W-:Y:S02]  /*9810*/  IMAD.MOV.U32 R90, RZ, RZ, R180 ;  /* 0x000000ffff5a7224 */ /* 0x000fe400078e00b4 */
[-CC-:B-----5:R-:W-:Y:S01]  /*9820*/  FFMA.FTZ R4, R92, R0.reuse, -R3.reuse ;  /* 0x000000005c047223 */ /* 0x1a0fe20000010803 */
[----:B------:R-:W5:Y:S01]  /*9830*/  MUFU.EX2 R181, R6 ;  /* 0x0000000600b57308 */ /* 0x000f620000000800 */
[----:B--2---:R-:W-:Y:S03]  /*9840*/  HMMA.16816.F32 R64, R8, R12, R40 ;  /* 0x0000000c0840723c */ /* 0x004fe60000001828 */
[----:B------:R-:W-:Y:S01]  /*9850*/  MUFU.EX2 R180, R4 ;  /* 0x0000000400b47308 */ /* 0x000fe20000000800 */
[----:B---3--:R-:W-:-:S04]  /*9860*/  FFMA.FTZ R2, R94, R0, -R3 ;  /* 0x000000005e027223 */ /* 0x008fc80000010803 */
[C---:B------:R-:W-:Y:S01]  /*9870*/  HMMA.16816.F32 R20, R8.reuse, R14, R16 ;  /* 0x0000000e0814723c */ /* 0x040fe20000001810 */
[----:B------:R-:W2:Y:S01]  /*9880*/  LDSM.16.MT88.4 R12, [R36+0xb000] ;  /* 0x00b00000240c783b */ /* 0x000ea20000004200 */
[----:B------:R3:W4:Y:S06]  /*9890*/  MUFU.EX2 R179, R2 ;  /* 0x0000000200b37308 */ /* 0x00072c0000000800 */
[C---:B------:R-:W-:Y:S08]  /*98a0*/  HMMA.16816.F32 R16, R8.reuse, R48, R52 ;  /* 0x000000300810723c */ /* 0x040ff00000001834 */
[C---:B------:R-:W-:Y:S08]  /*98b0*/  HMMA.16816.F32 R24, R8.reuse, R28, R72 ;  /* 0x0000001c0818723c */ /* 0x040ff00000001848 */
[C---:B------:R-:W-:Y:S01]  /*98c0*/  HMMA.16816.F32 R40, R8.reuse, R50, R60 ;  /* 0x000000320828723c */ /* 0x040fe2000000183c */
[-CC-:B---3--:R-:W-:Y:S01]  /*98d0*/  FFMA.FTZ R2, R97, R0.reuse, -R5.reuse ;  /* 0x0000000061027223 */ /* 0x188fe20000010805 */
[----:B------:R-:W-:Y:S01]  /*98e0*/  FFMA.FTZ R4, R101, R0, -R5 ;  /* 0x0000000065047223 */ /* 0x000fe20000010805 */
[----:B------:R-:W-:Y:S05]  /*98f0*/  LDSM.16.MT88.4 R52, [R69+0xb800] ;  /* 0x00b800004534783b */ /* 0x000fea0000004200 */
[----:B------:R-:W-:Y:S01]  /*9900*/  HMMA.16816.F32 R28, R8, R30, R56 ;  /* 0x0000001e081c723c */ /* 0x000fe20000001838 */
[----:B-1----:R-:W-:-:S02]  /*9910*/  F2FP.F16.F32.PACK_AB R8, R190, R186 ;  /* 0x000000babe08723e */ /* 0x002fc400000000ff */
[----:B------:R-:W-:Y:S02]  /*9920*/  F2FP.F16.F32.PACK_AB R10, R187, R183 ;  /* 0x000000b7bb0a723e */ /* 0x000fe400000000ff */
[----:B-----5:R-:W-:Y:S02]  /*9930*/  F2FP.F16.F32.PACK_AB R9, R181, R182 ;  /* 0x000000b6b509723e */ /* 0x020fe400000000ff */
[----:B----4-:R-:W-:-:S07]  /*9940*/  F2FP.F16.F32.PACK_AB R11, R179, R180 ;  /* 0x000000b4b30b723e */ /* 0x010fce00000000ff */
[C---:B------:R-:W-:Y:S01]  /*9950*/  HMMA.16816.F32 R48, R8.reuse, R44, R84 ;  /* 0x0000002c0830723c */ /* 0x040fe20000001854 */
[----:B------:R-:W-:Y:S02]  /*9960*/  IMAD.MOV.U32 R85, RZ, RZ, R165 ;  /* 0x000000ffff557224 */ /* 0x000fe400078e00a5 */
[----:B------:R1:W-:Y:S05]  /*9970*/  MUFU.EX2 R165, R2 ;  /* 0x0000000200a57308 */ /* 0x0003ea0000000800 */
[C---:B------:R-:W-:Y:S01]  /*9980*/  HMMA.16816.F32 R56, R8.reuse, R46, R80 ;  /* 0x0000002e0838723c */ /* 0x040fe20000001850 */
[----:B------:R-:W3:Y:S07]  /*9990*/  LDSM.16.MT88.4 R44, [R160+0xb800] ;  /* 0x00b80000a02c783b */ /* 0x000eee0000004200 */
[----:B------:R-:W-:Y:S01]  /*99a0*/  HMMA.16816.F32 R60, R8, R32, R16 ;  /* 0x00000020083c723c */ /* 0x000fe20000001810 */
[----:B------:R-:W4:Y:S01]  /*99b0*/  LDSM.16.MT88.4 R16, [R36+0xb800] ;  /* 0x00b800002410783b */ /* 0x000f220000004200 */
[----:B-1----:R-:W-:Y:S01]  /*99c0*/  FFMA.FTZ R2, R104, R0, -R5 ;  /* 0x0000000068027223 */ /* 0x002fe20000010805 */
[----:B------:R-:W-:-:S02]  /*99d0*/  IMAD.MOV.U32 R84, RZ, RZ, R141 ;  /* 0x000000ffff547224 */ /* 0x000fc400078e008d */
[----:B------:R-:W-:Y:S01]  /*99e0*/  IMAD.MOV.U32 R141, RZ, RZ, R172 ;  /* 0x000000ffff8d7224 */ /* 0x000fe200078e00ac */
[----:B------:R1:W-:Y:S02]  /*99f0*/  MUFU.EX2 R167, R2 ;  /* 0x0000000200a77308 */ /* 0x0003e40000000800 */
[----:B------:R-:W-:Y:S02]  /*9a00*/  HMMA.16816.F32 R64, R8, R76, R64 ;  /* 0x0000004c0840723c */ /* 0x000fe40000001840 */
[----:B------:R5:W3:Y:S01]  /*9a10*/  MUFU.EX2 R172, R4 ;  /* 0x0000000400ac7308 */ /* 0x000ae20000000800 */
[----:B------:R-:W-:Y:S02]  /*9a20*/  IMAD.MOV.U32 R87, RZ, RZ, R166 ;  /* 0x000000ffff577224 */ /* 0x000fe400078e00a6 */
[----:B------:R-:W-:-:S03]  /*9a30*/  FFMA.FTZ R6, R102, R0, -R3 ;  /* 0x0000000066067223 */ /* 0x000fc60000010803 */
[----:B------:R-:W-:Y:S01]  /*9a40*/  HMMA.16816.F32 R76, R8, R78, R20 ;  /* 0x0000004e084c723c */ /* 0x000fe20000001814 */
[----:B------:R-:W4:Y:S01]  /*9a50*/  LDSM.16.MT88.4 R20, [R39+0xb800] ;  /* 0x00b800002714783b */ /* 0x000f220000004200 */
[-C--:B-1----:R-:W-:Y:S01]  /*9a60*/  FFMA.FTZ R2, R98, R0.reuse, -R3 ;  /* 0x0000000062027223 */ /* 0x082fe20000010803 */
[----:B-----5:R-:W-:-:S03]  /*9a70*/  FFMA.FTZ R4, R103, R0, -R5 ;  /* 0x0000000067047223 */ /* 0x020fc60000010805 */
[----:B------:R1:W-:Y:S04]  /*9a80*/  MUFU.EX2 R70, R2 ;  /* 0x0000000200467308 */ /* 0x0003e80000000800 */
[----:B------:R5:W3:Y:S01]  /*9a90*/  MUFU.EX2 R166, R4 ;  /* 0x0000000400a67308 */ /* 0x000ae20000000800 */
[----:B------:R-:W-:Y:S01]  /*9aa0*/  IMAD.MOV.U32 R102, RZ, RZ, R163 ;  /* 0x000000ffff667224 */ /* 0x000fe200078e00a3 */
[C---:B------:R-:W-:Y:S01]  /*9ab0*/  HMMA.16816.F32 R72, R8.reuse, R34, R40 ;  /* 0x000000220848723c */ /* 0x040fe20000001828 */
[----:B------:R-:W4:Y:S01]  /*9ac0*/  LDSM.16.MT88.4 R32, [R160+0xc000] ;  /* 0x00c00000a020783b */ /* 0x000f220000004200 */
[-CC-:B-1----:R-:W-:Y:S01]  /*9ad0*/  FFMA.FTZ R2, R99, R0.reuse, -R3.reuse ;  /* 0x0000000063027223 */ /* 0x182fe20000010803 */
[----:B------:R-:W-:Y:S02]  /*9ae0*/  IMAD.MOV.U32 R99, RZ, RZ, R162 ;  /* 0x000000ffff637224 */ /* 0x000fe400078e00a2 */
[-C--:B-----5:R-:W-:Y:S01]  /*9af0*/  FFMA.FTZ R4, R100, R0.reuse, -R3 ;  /* 0x0000000064047223 */ /* 0x0a0fe20000010803 */
[----:B------:R-:W-:Y:S01]  /*9b00*/  IMAD.MOV.U32 R100, RZ, RZ, R164 ;  /* 0x000000ffff647224 */ /* 0x000fe200078e00a4 */
[----:B------:R1:W-:Y:S01]  /*9b10*/  MUFU.EX2 R162, R2 ;  /* 0x0000000200a27308 */ /* 0x0003e20000000800 */
[C---:B--2---:R-:W-:Y:S03]  /*9b20*/  HMMA.16816.F32 R24, R8.reuse, R12, R24 ;  /* 0x0000000c0818723c */ /* 0x044fe60000001818 */
[----:B------:R-:W2:Y:S04]  /*9b30*/  MUFU.EX2 R164, R6 ;  /* 0x0000000600a47308 */ /* 0x000ea80000000800 */
[----:B------:R5:W2:Y:S01]  /*9b40*/  MUFU.EX2 R163, R4 ;  /* 0x0000000400a37308 */ /* 0x000aa20000000800 */
[----:B------:R-:W-:Y:S01]  /*9b50*/  HMMA.16816.F32 R12, R8, R14, R28 ;  /* 0x0000000e080c723c */ /* 0x000fe2000000181c */
[----:B-1----:R-:W-:-:S04]  /*9b60*/  FFMA.FTZ R2, R105, R0, -R5 ;  /* 0x0000000069027223 */ /* 0x002fc80000010805 */
[----:B------:R1:W-:Y:S01]  /*9b70*/  MUFU.EX2 R154, R2 ;  /* 0x00000002009a7308 */ /* 0x0003e20000000800 */
[----:B------:R-:W-:Y:S02]  /*9b80*/  IMAD.MOV.U32 R101, RZ, RZ, R158 ;  /* 0x000000ffff657224 */ /* 0x000fe400078e009e */
[----:B-----5:R-:W-:-:S04]  /*9b90*/  FFMA.FTZ R4, R106, R0, -R5 ;  /* 0x000000006a047223 */ /* 0x020fc80000010805 */
[----:B------:R5:W4:Y:S01]  /*9ba0*/  MUFU.EX2 R158, R4 ;  /* 0x00000004009e7308 */ /* 0x000b220000000800 */
[----:B-1----:R-:W-:-:S04]  /*9bb0*/  FFMA.FTZ R2, R107, R0, -R5 ;  /* 0x000000006b027223 */ /* 0x002fc80000010805 */
[----:B------:R1:W-:Y:S01]  /*9bc0*/  MUFU.EX2 R155, R2 ;  /* 0x00000002009b7308 */ /* 0x0003e20000000800 */
[----:B---3--:R-:W-:Y:S01]  /*9bd0*/  F2FP.F16.F32.PACK_AB R8, R172, R165 ;  /* 0x000000a5ac08723e */ /* 0x008fe200000000ff */
[----:B-----5:R-:W-:Y:S01]  /*9be0*/  FFMA.FTZ R4, R111, R0, -R5 ;  /* 0x000000006f047223 */ /* 0x020fe20000010805 */
[----:B------:R-:W-:Y:S01]  /*9bf0*/  F2FP.F16.F32.PACK_AB R10, R166, R167 ;  /* 0x000000a7a60a723e */ /* 0x000fe200000000ff */
[----:B------:R-:W-:Y:S01]  /*9c00*/  IMAD.MOV.U32 R104, RZ, RZ, R159 ;  /* 0x000000ffff687224 */ /* 0x000fe200078e009f */
[----:B--2---:R-:W-:Y:S01]  /*9c10*/  F2FP.F16.F32.PACK_AB R9, R164, R70 ;  /* 0x00000046a409723e */ /* 0x004fe200000000ff */
[----:B------:R2:W3:Y:S01]  /*9c20*/  MUFU.EX2 R159, R4 ;  /* 0x00000004009f7308 */ /* 0x0004e20000000800 */
[----:B------:R-:W-:Y:S01]  /*9c30*/  F2FP.F16.F32.PACK_AB R11, R162, R163 ;  /* 0x000000a3a20b723e */ /* 0x000fe200000000ff */
[-CC-:B-1----:R-:W-:Y:S01]  /*9c40*/  FFMA.FTZ R2, R109, R0.reuse, -R3.reuse ;  /* 0x000000006d027223 */ /* 0x182fe20000010803 */
[----:B------:R-:W-:-:S03]  /*9c50*/  FFMA.FTZ R6, R108, R0, -R3 ;  /* 0x000000006c067223 */ /* 0x000fc60000010803 */
[----:B------:R1:W-:Y:S01]  /*9c60*/  MUFU.EX2 R150, R2 ;  /* 0x0000000200967308 */ /* 0x0003e20000000800 */
[----:B------:R-:W-:Y:S02]  /*9c70*/  IMAD.MOV.U32 R93, RZ, RZ, R152 ;  /* 0x000000ffff5d7224 */ /* 0x000fe400078e0098 */
[-CC-:B--2---:R-:W-:Y:S01]  /*9c80*/  FFMA.FTZ R4, R110, R0.reuse, -R3.reuse ;  /* 0x000000006e047223 */ /* 0x184fe20000010803 */
[----:B------:R-:W2:Y:S01]  /*9c90*/  MUFU.EX2 R71, R6 ;  /* 0x0000000600477308 */ /* 0x000ea20000000800 */
[----:B------:R-:W-:Y:S03]  /*9ca0*/  HMMA.16816.F32 R28, R8, R44, R48 ;  /* 0x0000002c081c723c */ /* 0x000fe60000001830 */
[----:B------:R-:W-:Y:S01]  /*9cb0*/  MUFU.EX2 R152, R4 ;  /* 0x0000000400987308 */ /* 0x000fe20000000800 */
[----:B-1----:R-:W-:-:S04]  /*9cc0*/  FFMA.FTZ R2, R112, R0, -R3 ;  /* 0x0000000070027223 */ /* 0x002fc80000010803 */
[C---:B------:R-:W-:Y:S01]  /*9cd0*/  HMMA.16816.F32 R40, R8.reuse, R46, R56 ;  /* 0x0000002e0828723c */ /* 0x040fe20000001838 */
[----:B------:R-:W1:Y:S01]  /*9ce0*/  LDSM.16.MT88.4 R56, [R69+0xc000] ;  /* 0x00c000004538783b */ /* 0x000e620000004200 */
[----:B------:R-:W5:Y:S06]  /*9cf0*/  MUFU.EX2 R151, R2 ;  /* 0x0000000200977308 */ /* 0x000f6c0000000800 */
[C---:B----4-:R-:W-:Y:S01]  /*9d00*/  HMMA.16816.F32 R48, R8.reuse, R16, R24 ;  /* 0x000000100830723c */ /* 0x050fe20000001818 */
[----:B------:R-:W-:Y:S07]  /*9d10*/  LDSM.16.MT88.4 R24, [R160+0xc800] ;  /* 0x00c80000a018783b */ /* 0x000fee0000004200 */
[C---:B------:R-:W-:Y:S01]  /*9d20*/  HMMA.16816.F32 R12, R8.reuse, R18, R12 ;  /* 0x00000012080c723c */ /* 0x040fe2000000180c */
[----:B------:R-:W4:Y:S07]  /*9d30*/  LDSM.16.MT88.4 R16, [R36+0xc000] ;  /* 0x00c000002410783b */ /* 0x000f2e0000004200 */
[C---:B------:R-:W-:Y:S01]  /*9d40*/  HMMA.16816.F32 R44, R8.reuse, R52, R64 ;  /* 0x00000034082c723c */ /* 0x040fe20000001840 */
[----:B------:R-:W4:Y:S07]  /*9d50*/  LDSM.16.MT88.4 R64, [R39+0xc000] ;  /* 0x00c000002740783b */ /* 0x000f2e0000004200 */
[C---:B------:R-:W-:Y:S08]  /*9d60*/  HMMA.16816.F32 R52, R8.reuse, R54, R76 ;  /* 0x000000360834723c */ /* 0x040ff0000000184c */
[C---:B------:R-:W-:Y:S08]  /*9d70*/  HMMA.16816.F32 R60, R8.reuse, R20, R60 ;  /* 0x00000014083c723c */ /* 0x040ff0000000183c */
[----:B------:R-:W-:Y:S01]  /*9d80*/  HMMA.16816.F32 R72, R8, R22, R72 ;  /* 0x000000160848723c */ /* 0x000fe20000001848 */
[----:B------:R-:W-:-:S02]  /*9d90*/  F2FP.F16.F32.PACK_AB R8, R158, R154 ;  /* 0x0000009a9e08723e */ /* 0x000fc400000000ff */
[----:B---3--:R-:W-:Y:S02]  /*9da0*/  F2FP.F16.F32.PACK_AB R10, R159, R155 ;  /* 0x0000009b9f0a723e */ /* 0x008fe400000000ff */
[----:B--2---:R-:W-:Y:S02]  /*9db0*/  F2FP.F16.F32.PACK_AB R9, R71, R150 ;  /* 0x000000964709723e */ /* 0x004fe400000000ff */
[----:B-----5:R-:W-:Y:S01]  /*9dc0*/  F2FP.F16.F32.PACK_AB R11, R151, R152 ;  /* 0x00000098970b723e */ /* 0x020fe200000000ff */
[----:B------:R-:W-:-:S06]  /*9dd0*/  FFMA.FTZ R2, R113, R0, -R5 ;  /* 0x0000000071027223 */ /* 0x000fcc0000010805 */
[----:B------:R-:W-:Y:S01]  /*9de0*/  HMMA.16816.F32 R20, R8, R32, R28 ;  /* 0x000000200814723c */ /* 0x000fe2000000181c */
[----:B------:R2:W-:Y:S01]  /*9df0*/  MUFU.EX2 R146, R2 ;  /* 0x0000000200927308 */ /* 0x0005e20000000800 */
[----:B------:R-:W-:-:S06]  /*9e00*/  FFMA.FTZ R4, R114, R0, -R5 ;  /* 0x0000000072047223 */ /* 0x000fcc0000010805 */
[----:B------:R-:W-:Y:S01]  /*9e10*/  HMMA.16816.F32 R28, R8, R34, R40 ;  /* 0x00000022081c723c */ /* 0x000fe20000001828 */
[----:B------:R-:W3:Y:S01]  /*9e20*/  LDSM.16.MT88.4 R40, [R69+0xc800] ;  /* 0x00c800004528783b */ /* 0x000ee20000004200 */
[----:B------:R-:W-:Y:S01]  /*9e30*/  IMAD.MOV.U32 R91, RZ, RZ, R149 ;  /* 0x000000ffff5b7224 */ /* 0x000fe200078e0095 */
[----:B------:R5:W3:Y:S01]  /*9e40*/  MUFU.EX2 R147, R4 ;  /* 0x0000000400937308 */ /* 0x000ae20000000800 */
[----:B--2---:R-:W-:-:S04]  /*9e50*/  FFMA.FTZ R2, R117, R0, -R5 ;  /* 0x0000000075027223 */ /* 0x004fc80000010805 */
[----:B------:R2:W-:Y:S01]  /*9e60*/  MUFU.EX2 R149, R2 ;  /* 0x0000000200957308 */ /* 0x0005e20000000800 */
[----:B------:R-:W-:Y:S02]  /*9e70*/  IMAD.MOV.U32 R86, RZ, RZ, R148 ;  /* 0x000000ffff567224 */ /* 0x000fe400078e0094 */
[-C--:B-----5:R-:W-:Y:S01]  /*9e80*/  FFMA.FTZ R4, R116, R0.reuse, -R5 ;  /* 0x0000000074047223 */ /* 0x0a0fe20000010805 */
[----:B------:R-:W-:-:S03]  /*9e90*/  FFMA.FTZ R6, R121, R0, -R3 ;  /* 0x0000000079067223 */ /* 0x000fc60000010803 */
[----:B------:R5:W3:Y:S01]  /*9ea0*/  MUFU.EX2 R148, R4 ;  /* 0x0000000400947308 */ /* 0x000ae20000000800 */
[----:B--2---:R-:W-:-:S04]  /*9eb0*/  FFMA.FTZ R2, R118, R0, -R3 ;  /* 0x0000000076027223 */ /* 0x004fc80000010803 */
[----:B------:R2:W-:Y:S01]  /*9ec0*/  MUFU.EX2 R142, R2 ;  /* 0x00000002008e7308 */ /* 0x0005e20000000800 */
[----:B------:R-:W-:Y:S02]  /*9ed0*/  IMAD.MOV.U32 R94, RZ, RZ, R145 ;  /* 0x000000ffff5e7224 */ /* 0x000fe400078e0091 */
[----:B------:R-:W-:Y:S02]  /*9ee0*/  IMAD.MOV.U32 R92, RZ, RZ, R144 ;  /* 0x000000ffff5c7224 */ /* 0x000fe400078e0090 */
[-CC-:B-----5:R-:W-:Y:S01]  /*9ef0*/  FFMA.FTZ R4, R120, R0.reuse, -R3.reuse ;  /* 0x0000000078047223 */ /* 0x1a0fe20000010803 */
[----:B------:R-:W5:Y:S01]  /*9f00*/  MUFU.EX2 R144, R6 ;  /* 0x0000000600907308 */ /* 0x000f620000000800 */
[C---:B-1----:R-:W-:Y:S01]  /*9f10*/  HMMA.16816.F32 R32, R8.reuse, R56, R44 ;  /* 0x000000380820723c */ /* 0x042fe2000000182c */
[-C--:B--2---:R-:W-:Y:S02]  /*9f20*/  FFMA.FTZ R2, R119, R0.reuse, -R3 ;  /* 0x0000000077027223 */ /* 0x084fe40000010803 */
[----:B------:R-:W-:Y:S05]  /*9f30*/  MUFU.EX2 R145, R4 ;  /* 0x0000000400917308 */ /* 0x000fea0000000800 */
[C---:B------:R-:W-:Y:S01]  /*9f40*/  HMMA.16816.F32 R80, R8.reuse, R58, R52 ;  /* 0x0000003a0850723c */ /* 0x040fe20000001834 */
[----:B------:R-:W1:Y:S01]  /*9f50*/  LDSM.16.MT88.4 R56, [R39+0xc800] ;  /* 0x00c800002738783b */ /* 0x000e620000004200 */
[----:B------:R2:W5:Y:S06]  /*9f60*/  MUFU.EX2 R143, R2 ;  /* 0x00000002008f7308 */ /* 0x00056c0000000800 */
[C---:B----4-:R-:W-:Y:S01]  /*9f70*/  HMMA.16816.F32 R52, R8.reuse, R18, R12 ;  /* 0x000000120834723c */ /* 0x050fe2000000180c */
[----:B------:R-:W4:Y:S07]  /*9f80*/  LDSM.16.MT88.4 R12, [R36+0xc800] ;  /* 0x00c80000240c783b */ /* 0x000f2e0000004200 */
[C---:B------:R-:W-:Y:S08]  /*9f90*/  HMMA.16816.F32 R44, R8.reuse, R64, R60 ;  /* 0x00000040082c723c */ /* 0x040ff0000000183c */
[C---:B------:R-:W-:Y:S01]  /*9fa0*/  HMMA.16816.F32 R76, R8.reuse, R66, R72 ;  /* 0x00000042084c723c */ /* 0x040fe20000001848 */
[----:B--2---:R-:W-:Y:S01]  /*9fb0*/  FFMA.FTZ R2, R133, R0, -R5 ;  /* 0x0000000085027223 */ /* 0x004fe20000010805 */
[----:B------:R-:W-:Y:S06]  /*9fc0*/  LDSM.16.MT88.4 R72, [R39+0xd000] ;  /* 0x00d000002748783b */ /* 0x000fec0000004200 */
[----:B------:R-:W-:Y:S01]  /*9fd0*/  HMMA.16816.F32 R64, R8, R16, R48 ;  /* 0x000000100840723c */ /* 0x000fe20000001830 */
[----:B---3--:R-:W-:Y:S01]  /*9fe0*/  F2FP.F16.F32.PACK_AB R8, R147, R146 ;  /* 0x000000929308723e */ /* 0x008fe200000000ff */
[----:B------:R-:W2:Y:S01]  /*9ff0*/  LDSM.16.MT88.4 R16, [R160+0xd000] ;  /* 0x00d00000a010783b */ /* 0x000ea20000004200 */
[----:B------:R-:W-:-:S02]  /*a000*/  F2FP.F16.F32.PACK_AB R10, R148, R149 ;  /* 0x00000095940a723e */ /* 0x000fc400000000ff */
[----:B-----5:R-:W-:Y:S02]  /*a010*/  F2FP.F16.F32.PACK_AB R9, R144, R142 ;  /* 0x0000008e9009723e */ /* 0x020fe400000000ff */
[----:B------:R-:W-:Y:S01]  /*a020*/  F2FP.F16.F32.PACK_AB R11, R143, R145 ;  /* 0x000000918f0b723e */ /* 0x000fe200000000ff */
[----:B------:R-:W-:Y:S02]  /*a030*/  IMAD.MOV.U32 R106, RZ, RZ, R138 ;  /* 0x000000ffff6a7224 */ /* 0x000fe400078e008a */
[----:B------:R-:W-:Y:S01]  /*a040*/  FFMA.FTZ R4, R168, R0, -R5 ;  /* 0x00000000a8047223 */ /* 0x000fe20000010805 */
[----:B------:R3:W-:Y:S03]  /*a050*/  MUFU.EX2 R138, R2 ;  /* 0x00000002008a7308 */ /* 0x0007e60000000800 */
[C---:B------:R-:W-:Y:S08]  /*a060*/  HMMA.16816.F32 R60, R8.reuse, R24, R20 ;  /* 0x00000018083c723c */ /* 0x040ff00000001814 */
[----:B------:R-:W-:Y:S01]  /*a070*/  HMMA.16816.F32 R48, R8, R26, R28 ;  /* 0x0000001a0830723c */ /* 0x000fe2000000181c */
[----:B------:R-:W-:-:S02]  /*a080*/  IMAD.MOV.U32 R105, RZ, RZ, R139 ;  /* 0x000000ffff697224 */ /* 0x000fc400078e008b */
[----:B---3--:R-:W-:Y:S01]  /*a090*/  FFMA.FTZ R2, R169, R0, -R5 ;  /* 0x00000000a9027223 */ /* 0x008fe20000010805 */
[----:B------:R-:W-:Y:S01]  /*a0a0*/  IMAD.MOV.U32 R216, RZ, RZ, R141 ;  /* 0x000000ffffd87224 */ /* 0x000fe200078e008d */
[----:B------:R-:W-:Y:S03]  /*a0b0*/  LDSM.16.MT88.4 R24, [R69+0xd000] ;  /* 0x00d000004518783b */ /* 0x000fe60000004200 */
[C---:B------:R-:W-:Y:S08]  /*a0c0*/  HMMA.16816.F32 R20, R8.reuse, R40, R32 ;  /* 0x000000280814723c */ /* 0x040ff00000001820 */
[----:B------:R-:W-:Y:S01]  /*a0d0*/  HMMA.16816.F32 R28, R8, R42, R80 ;  /* 0x0000002a081c723c */ /* 0x000fe20000001850 */
[----:B------:R-:W3:Y:S01]  /*a0e0*/  LDSM.16.MT88.4 R40, [R36+0xd000] ;  /* 0x00d000002428783b */ /* 0x000ee20000004200 */
[----:B------:R5:W2:Y:S04]  /*a0f0*/  MUFU.EX2 R141, R4 ;  /* 0x00000004008d7308 */ /* 0x000aa80000000800 */
[----:B------:R1:W-:Y:S01]  /*a100*/  MUFU.EX2 R139, R2 ;  /* 0x00000002008b7308 */ /* 0x0003e20000000800 */
[----:B------:R-:W-:-:S02]  /*a110*/  IMAD.MOV.U32 R97, RZ, RZ, R140 ;  /* 0x000000ffff617224 */ /* 0x000fc400078e008c */
[-C--:B------:R-:W-:Y:S01]  /*a120*/  FFMA.FTZ R6, R124, R0.reuse, -R3 ;  /* 0x000000007c067223 */ /* 0x080fe20000010803 */
[-C--:B-----5:R-:W-:Y:S01]  /*a130*/  FFMA.FTZ R4, R170, R0.reuse, -R5 ;  /* 0x00000000aa047223 */ /* 0x0a0fe20000010805 */
[----:B-1----:R-:W-:-:S03]  /*a140*/  FFMA.FTZ R2, R125, R0, -R3 ;  /* 0x000000007d027223 */ /* 0x002fc60000010803 */
[----:B------:R1:W5:Y:S04]  /*a150*/  MUFU.EX2 R140, R4 ;  /* 0x00000004008c7308 */ /* 0x0003680000000800 */
[----:B------:R4:W-:Y:S01]  /*a160*/  MUFU.EX2 R132, R2 ;  /* 0x0000000200847308 */ /* 0x0009e20000000800 */
[----:B------:R-:W-:Y:S02]  /*a170*/  IMAD.MOV.U32 R89, RZ, RZ, R137 ;  /* 0x000000ffff597224 */ /* 0x000fe400078e0089 */
[----:B------:R-:W-:Y:S02]  /*a180*/  IMAD.MOV.U32 R107, RZ, RZ, R136 ;  /* 0x000000ffff6b7224 */ /* 0x000fe400078e0088 */
[----:B------:R-:W3:Y:S01]  /*a190*/  MUFU.EX2 R136, R6 ;  /* 0x0000000600887308 */ /* 0x000ee20000000800 */
[-CC-:B-1----:R-:W-:Y:S01]  /*a1a0*/  FFMA.FTZ R4, R128, R0.reuse, -R3.reuse ;  /* 0x0000000080047223 */ /* 0x182fe20000010803 */
[----:B----4-:R-:W-:-:S03]  /*a1b0*/  FFMA.FTZ R2, R129, R0, -R3 ;  /* 0x0000000081027223 */ /* 0x010fc60000010803 */
[----:B------:R-:W-:Y:S01]  /*a1c0*/  MUFU.EX2 R137, R4 ;  /* 0x0000000400897308 */ /* 0x000fe20000000800 */
[C---:B------:R-:W-:Y:S03]  /*a1d0*/  HMMA.16816.F32 R44, R8.reuse, R56, R44 ;  /* 0x00000038082c723c */ /* 0x040fe6000000182c */
[----:B------:R1:W4:Y:S05]  /*a1e0*/  MUFU.EX2 R133, R2 ;  /* 0x0000000200857308 */ /* 0x00032a0000000800 */
[C---:B------:R-:W-:Y:S08]  /*a1f0*/  HMMA.16816.F32 R76, R8.reuse, R58, R76 ;  /* 0x0000003a084c723c */ /* 0x040ff0000000184c */
[C---:B------:R-:W-:Y:S08]  /*a200*/  HMMA.16816.F32 R56, R8.reuse, R12, R64 ;  /* 0x0000000c0838723c */ /* 0x040ff00000001840 */
[----:B------:R-:W-:Y:S01]  /*a210*/  HMMA.16816.F32 R32, R8, R14, R52 ;  /* 0x0000000e0820723c */ /* 0x000fe20000001834 */
[----:B--2---:R-:W-:Y:S01]  /*a220*/  F2FP.F16.F32.PACK_AB R8, R141, R138 ;  /* 0x0000008a8d08723e */ /* 0x004fe200000000ff */
[----:B-1----:R-:W-:Y:S01]  /*a230*/  FFMA.FTZ R2, R171, R0, -R5 ;  /* 0x00000000ab027223 */ /* 0x002fe20000010805 */
[----:B-----5:R-:W-:Y:S01]  /*a240*/  F2FP.F16.F32.PACK_AB R10, R140, R139 ;  /* 0x0000008b8c0a723e */ /* 0x020fe200000000ff */
[----:B------:R-:W1:Y:S01]  /*a250*/  LDSM.16.MT88.4 R12, [R69+0xd800] ;  /* 0x00d80000450c783b */ /* 0x000e620000004200 */
[----:B---3--:R-:W-:-:S02]  /*a260*/  F2FP.F16.F32.PACK_AB R9, R136, R132 ;  /* 0x000000848809723e */ /* 0x008fc400000000ff */
[----:B----4-:R-:W-:Y:S01]  /*a270*/  F2FP.F16.F32.PACK_AB R11, R133, R137 ;  /* 0x00000089850b723e */ /* 0x010fe200000000ff */
[----:B------:R-:W-:Y:S02]  /*a280*/  IMAD.MOV.U32 R96, RZ, RZ, R127 ;  /* 0x000000ffff607224 */ /* 0x000fe400078e007f */
[-C--:B------:R-:W-:Y:S01]  /*a290*/  FFMA.FTZ R4, R192, R0.reuse, -R5 ;  /* 0x00000000c0047223 */ /* 0x080fe20000010805 */
[----:B------:R2:W-:Y:S01]  /*a2a0*/  MUFU.EX2 R127, R2 ;  /* 0x00000002007f7308 */ /* 0x0005e20000000800 */
[----:B------:R-:W-:Y:S02]  /*a2b0*/  IMAD.MOV.U32 R98, RZ, RZ, R131 ;  /* 0x000000ffff627224 */ /* 0x000fe400078e0083 */
[----:B------:R-:W-:Y:S01]  /*a2c0*/  IMAD.MOV.U32 R103, RZ, RZ, R130 ;  /* 0x000000ffff677224 */ /* 0x000fe200078e0082 */
[C---:B------:R-:W-:Y:S01]  /*a2d0*/  HMMA.16816.F32 R52, R8.reuse, R16, R60 ;  /* 0x000000100834723c */ /* 0x040fe2000000183c */
[----:B------:R3:W4:Y:S07]  /*a2e0*/  MUFU.EX2 R130, R4 ;  /* 0x0000000400827308 */ /* 0x00072e0000000800 */
[----:B------:R-:W-:Y:S01]  /*a2f0*/  HMMA.16816.F32 R48, R8, R18, R48 ;  /* 0x000000120830723c */ /* 0x000fe20000001830 */
[----:B------:R-:W5:Y:S01]  /*a300*/  LDSM.16.MT88.4 R16, [R160+0xd800] ;  /* 0x00d80000a010783b */ /* 0x000f620000004200 */
[----:B--2---:R-:W-:-:S04]  /*a310*/  FFMA.FTZ R2, R188, R0, -R5 ;  /* 0x00000000bc027223 */ /* 0x004fc80000010805 */
[----:B------:R2:W-:Y:S01]  /*a320*/  MUFU.EX2 R131, R2 ;  /* 0x0000000200837308 */ /* 0x0005e20000000800 */
[-C--:B---3--:R-:W-:Y:S01]  /*a330*/  FFMA.FTZ R4, R189, R0.reuse, -R5 ;  /* 0x00000000bd047223 */ /* 0x088fe20000010805 */
[C---:B------:R-:W-:Y:S01]  /*a340*/  HMMA.16816.F32 R64, R8.reuse, R72, R44 ;  /* 0x000000480840723c */ /* 0x040fe2000000182c */
[----:B------:R-:W3:Y:S01]  /*a350*/  LDSM.16.MT88.4 R44, [R39+0xd800] ;  /* 0x00d80000272c783b */ /* 0x000ee20000004200 */
[-CC-:B------:R-:W-:Y:S01]  /*a360*/  FFMA.FTZ R6, R156, R0.reuse, -R3.reuse ;  /* 0x000000009c067223 */ /* 0x180fe20000010803 */
[----:B------:R4:W1:Y:S05]  /*a370*/  MUFU.EX2 R129, R4 ;  /* 0x0000000400817308 */ /* 0x00086a0000000800 */
[----:B------:R-:W-:Y:S01]  /*a380*/  HMMA.16816.F32 R60, R8, R40, R56 ;  /* 0x00000028083c723c */ /* 0x000fe20000001838 */
[----:B--2---:R-:W-:-:S07]  /*a390*/  FFMA.FTZ R2, R157, R0, -R3 ;  /* 0x000000009d027223 */ /* 0x004fce0000010803 */
[C---:B------:R-:W-:Y:S01]  /*a3a0*/  HMMA.16816.F32 R40, R8.reuse, R42, R32 ;  /* 0x0000002a0828723c */ /* 0x040fe20000001820 */
[----:B------:R-:W2:Y:S01]  /*a3b0*/  LDSM.16.MT88.4 R32, [R36+0xd800] ;  /* 0x00d800002420783b */ /* 0x000ea20000004200 */
[----:B------:R1:W-:Y:S01]  /*a3c0*/  MUFU.EX2 R124, R2 ;  /* 0x00000002007c7308 */ /* 0x0003e20000000800 */
[-CC-:B----4-:R-:W-:Y:S01]  /*a3d0*/  FFMA.FTZ R4, R161, R0.reuse, -R3.reuse ;  /* 0x00000000a1047223 */ /* 0x190fe20000010803 */
[----:B------:R-:W-:Y:S02]  /*a3e0*/  IMAD.MOV.U32 R95, RZ, RZ, R126 ;  /* 0x000000ffff5f7224 */ /* 0x000fe400078e007e */
[----:B------:R-:W4:Y:S02]  /*a3f0*/  MUFU.EX2 R126, R6 ;  /* 0x00000006007e7308 */ /* 0x000f240000000800 */
[----:B------:R-:W-:Y:S02]  /*a400*/  HMMA.16816.F32 R20, R8, R24, R20 ;  /* 0x000000180814723c */ /* 0x000fe40000001814 */
[----:B------:R-:W-:Y:S01]  /*a410*/  MUFU.EX2 R128, R4 ;  /* 0x0000000400807308 */ /* 0x000fe20000000800 */
[----:B-1----:R-:W-:-:S04]  /*a420*/  FFMA.FTZ R2, R153, R0, -R3 ;  /* 0x0000000099027223 */ /* 0x002fc80000010803 */
[----:B------:R-:W1:Y:S01]  /*a430*/  MUFU.EX2 R125, R2 ;  /* 0x00000002007d7308 */ /* 0x000e620000000800 */
[C---:B------:R-:W-:Y:S01]  /*a440*/  HMMA.16816.F32 R80, R8.reuse, R26, R28 ;  /* 0x0000001a0850723c */ /* 0x040fe2000000181c */
[----:B------:R-:W2:Y:S07]  /*a450*/  LDSM.16.MT88.4 R24, [R160+0xe000] ;  /* 0x00e00000a018783b */ /* 0x000eae0000004200 */
[----:B------:R-:W-:Y:S01]  /*a460*/  HMMA.16816.F32 R72, R8, R74, R76 ;  /* 0x0000004a0848723c */ /* 0x000fe2000000184c */
[----:B------:R-:W-:-:S02]  /*a470*/  F2FP.F16.F32.PACK_AB R8, R130, R127 ;  /* 0x0000007f8208723e */ /* 0x000fc400000000ff */
[----:B------:R-:W-:Y:S02]  /*a480*/  F2FP.F16.F32.PACK_AB R10, R129, R131 ;  /* 0x00000083810a723e */ /* 0x000fe400000000ff */
[----:B----4-:R-:W-:Y:S02]  /*a490*/  F2FP.F16.F32.PACK_AB R9, R126, R124 ;  /* 0x0000007c7e09723e */ /* 0x010fe400000000ff */
[----:B-1----:R-:W-:Y:S01]  /*a4a0*/  F2FP.F16.F32.PACK_AB R11, R125, R128 ;  /* 0x000000807d0b723e */ /* 0x002fe200000000ff */
[----:B------:R-:W-:Y:S01]  /*a4b0*/  FFMA.FTZ R2, R184, R0, -R5 ;  /* 0x00000000b8027223 */ /* 0x000fe20000010805 */
[----:B------:R-:W-:Y:S02]  /*a4c0*/  IMAD.MOV.U32 R153, RZ, RZ, R107 ;  /* 0x000000ffff997224 */ /* 0x000fe400078e006b */
[----:B------:R-:W-:-:S03]  /*a4d0*/  IMAD.MOV.U32 R107, RZ, RZ, R106 ;  /* 0x000000ffff6b7224 */ /* 0x000fc600078e006a */
[C---:B------:R-:W-:Y:S01]  /*a4e0*/  HMMA.16816.F32 R28, R8.reuse, R12, R20 ;  /* 0x0000000c081c723c */ /* 0x040fe20000001814 */
[----:B------:R-:W1:Y:S01]  /*a4f0*/  LDSM.16.MT88.4 R20, [R69+0xe000] ;  /* 0x00e000004514783b */ /* 0x000e620000004200 */
[----:B------:R-:W-:Y:S01]  /*a500*/  IMAD.MOV.U32 R106, RZ, RZ, R105 ;  /* 0x000000ffff6a7224 */ /* 0x000fe200078e0069 */
[----:B------:R4:W-:Y:S01]  /*a510*/  MUFU.EX2 R120, R2 ;  /* 0x0000000200787308 */ /* 0x0009e20000000800 */
[----:B------:R-:W-:Y:S02]  /*a520*/  IMAD.MOV.U32 R105, RZ, RZ, R99 ;  /* 0x000000ffff697224 */ /* 0x000fe400078e0063 */
[----:B------:R-:W-:Y:S01]  /*a530*/  FFMA.FTZ R4, R185, R0, -R5 ;  /* 0x00000000b9047223 */ /* 0x000fe20000010805 */
[----:B------:R-:W-:Y:S02]  /*a540*/  IMAD.MOV.U32 R99, RZ, RZ, R100 ;  /* 0x000000ffff637224 */ /* 0x000fe400078e0064 */
[----:B------:R-:W-:Y:S01]  /*a550*/  IMAD.MOV.U32 R100, RZ, RZ, R102 ;  /* 0x000000ffff647224 */ /* 0x000fe200078e0066 */
[----:B-----5:R-:W-:Y:S01]  /*a560*/  HMMA.16816.F32 R52, R8, R16, R52 ;  /* 0x000000100834723c */ /* 0x020fe20000001834 */
[----:B------:R-:W-:-:S02]  /*a570*/  IMAD.MOV.U32 R102, RZ, RZ, R123 ;  /* 0x000000ffff667224 */ /* 0x000fc400078e007b */
[----:B------:R5:W1:Y:S01]  /*a580*/  MUFU.EX2 R123, R4 ;  /* 0x00000004007b7308 */ /* 0x000a620000000800 */
[----:B----4-:R-:W-:-:S04]  /*a590*/  FFMA.FTZ R2, R193, R0, -R5 ;  /* 0x00000000c1027223 */ /* 0x010fc80000010805 */
[----:B------:R-:W-:Y:S01]  /*a5a0*/  HMMA.16816.F32 R56, R8, R18, R48 ;  /* 0x000000120838723c */ /* 0x000fe20000001830 */
[----:B------:R4:W-:Y:S01]  /*a5b0*/  MUFU.EX2 R121, R2 ;  /* 0x0000000200797308 */ /* 0x0009e20000000800 */
[----:B------:R-:W-:-:S06]  /*a5c0*/  IMAD.MOV.U32 R161, RZ, RZ, R122 ;  /* 0x000000ffffa17224 */ /* 0x000fcc00078e007a */
[----:B------:R-:W-:Y:S01]  /*a5d0*/  HMMA.16816.F32 R16, R8, R14, R80 ;  /* 0x0000000e0810723c */ /* 0x000fe20000001850 */
[-C--:B-----5:R-:W-:Y:S01]  /*a5e0*/  FFMA.FTZ R4, R196, R0.reuse, -R5 ;  /* 0x00000000c4047223 */ /* 0x0a0fe20000010805 */
[----:B------:R-:W-:-:S06]  /*a5f0*/  FFMA.FTZ R6, R173, R0, -R3 ;  /* 0x00000000ad067223 */ /* 0x000fcc0000010803 */
[C---:B---3--:R-:W-:Y:S01]  /*a600*/  HMMA.16816.F32 R12, R8.reuse, R44, R64 ;  /* 0x0000002c080c723c */ /* 0x048fe20000001840 */
[-CC-:B----4-:R-:W-:Y:S01]  /*a610*/  FFMA.FTZ R2, R176, R0.reuse, -R3.reuse ;  /* 0x00000000b0027223 */ /* 0x190fe20000010803 */
[----:B------:R-:W3:Y:S01]  /*a620*/  LDSM.16.MT88.4 R64, [R39+0xe000] ;  /* 0x00e000002740783b */ /* 0x000ee20000004200 */
[----:B------:R4:W5:Y:S05]  /*a630*/  MUFU.EX2 R122, R4 ;  /* 0x00000004007a7308 */ /* 0x00096a0000000800 */
[C---:B------:R-:W-:Y:S01]  /*a640*/  HMMA.16816.F32 R72, R8.reuse, R46, R72 ;  /* 0x0000002e0848723c */ /* 0x040fe20000001848 */
[----:B------:R1:W-:Y:S07]  /*a650*/  MUFU.EX2 R119, R2 ;  /* 0x0000000200777308 */ /* 0x0003ee0000000800 */
[----:B--2---:R-:W-:Y:S01]  /*a660*/  HMMA.16816.F32 R44, R8, R34, R40 ;  /* 0x00000022082c723c */ /* 0x004fe20000001828 */
[----:B------:R-:W2:Y:S01]  /*a670*/  LDSM.16.MT88.4 R40, [R36+0xe000] ;  /* 0x00e000002428783b */ /* 0x000ea20000004200 */
[-CC-:B----4-:R-:W-:Y:S01]  /*a680*/  FFMA.FTZ R4, R177, R0.reuse, -R3.reuse ;  /* 0x00000000b1047223 */ /* 0x190fe20000010803 */
[----:B------:R-:W4:Y:S01]  /*a690*/  MUFU.EX2 R116, R6 ;  /* 0x0000000600747308 */ /* 0x000f220000000800 */
[----:B-1----:R-:W-:-:S03]  /*a6a0*/  FFMA.FTZ R2, R178, R0, -R3 ;  /* 0x00000000b2027223 */ /* 0x002fc60000010803 */
[----:B------:R-:W-:Y:S01]  /*a6b0*/  MUFU.EX2 R118, R4 ;  /* 0x0000000400767308 */ /* 0x000fe20000000800 */
[----:B------:R-:W-:Y:S01]  /*a6c0*/  HMMA.16816.F32 R48, R8, R32, R60 ;  /* 0x000000200830723c */ /* 0x000fe2000000183c */
[----:B------:R-:W1:Y:S02]  /*a6d0*/  LDSM.16.MT88.4 R32, [R160+0xe800] ;  /* 0x00e80000a020783b */ /* 0x000e640000004200 */
[----:B------:R5:W3:Y:S01]  /*a6e0*/  MUFU.EX2 R117, R2 ;  /* 0x0000000200757308 */ /* 0x000ae20000000800 */
[----:B------:R-:W-:Y:S02]  /*a6f0*/  IMAD.MOV.U32 R176, RZ, RZ, R107 ;  /* 0x000000ffffb07224 */ /* 0x000fe400078e006b */
[-CC-:B-----5:R-:W-:Y:S01]  /*a700*/  FFMA.FTZ R2, R212, R0.reuse, -R5.reuse ;  /* 0x00000000d4027223 */ /* 0x1a0fe20000010805 */
[----:B------:R-:W-:-:S03]  /*a710*/  FFMA.FTZ R4, R213, R0, -R5 ;  /* 0x00000000d5047223 */ /* 0x000fc60000010805 */
[----:B------:R5:W-:Y:S04]  /*a720*/  MUFU.EX2 R109, R2 ;  /* 0x00000002006d7308 */ /* 0x000be80000000800 */
[----:B------:R4:W1:Y:S01]  /*a730*/  MUFU.EX2 R112, R4 ;  /* 0x0000000400707308 */ /* 0x0008620000000800 */
[----:B------:R-:W-:Y:S01]  /*a740*/  F2FP.F16.F32.PACK_AB R8, R123, R120 ;  /* 0x000000787b08723e */ /* 0x000fe200000000ff */
[----:B-----5:R-:W-:-:S04]  /*a750*/  FFMA.FTZ R2, R218, R0, -R5 ;  /* 0x00000000da027223 */ /* 0x020fc80000010805 */
[----:B------:R5:W-:Y:S01]  /*a760*/  MUFU.EX2 R114, R2 ;  /* 0x0000000200727308 */ /* 0x000be20000000800 */
[----:B----4-:R-:W-:Y:S01]  /*a770*/  FFMA.FTZ R4, R222, R0, -R5 ;  /* 0x00000000de047223 */ /* 0x010fe20000010805 */
[----:B------:R-:W-:Y:S02]  /*a780*/  F2FP.F16.F32.PACK_AB R10, R122, R121 ;  /* 0x000000797a0a723e */ /* 0x000fe400000000ff */
[----:B------:R-:W-:Y:S01]  /*a790*/  F2FP.F16.F32.PACK_AB R9, R116, R119 ;  /* 0x000000777409723e */ /* 0x000fe200000000ff */
[----:B------:R4:W1:Y:S01]  /*a7a0*/  MUFU.EX2 R113, R4 ;  /* 0x0000000400717308 */ /* 0x0008620000000800 */
[----:B---3--:R-:W-:Y:S01]  /*a7b0*/  F2FP.F16.F32.PACK_AB R11, R117, R118 ;  /* 0x00000076750b723e */ /* 0x008fe200000000ff */
[-CC-:B------:R-:W-:Y:S01]  /*a7c0*/  FFMA.FTZ R6, R205, R0.reuse, -R3.reuse ;  /* 0x00000000cd067223 */ /* 0x180fe20000010803 */
[----:B-----5:R-:W-:-:S04]  /*a7d0*/  FFMA.FTZ R2, R206, R0, -R3 ;  /* 0x00000000ce027223 */ /* 0x020fc80000010803 */
[----:B------:R3:W-:Y:S01]  /*a7e0*/  MUFU.EX2 R107, R2 ;  /* 0x00000002006b7308 */ /* 0x0007e20000000800 */
[-CC-:B----4-:R-:W-:Y:S01]  /*a7f0*/  FFMA.FTZ R4, R208, R0.reuse, -R3.reuse ;  /* 0x00000000d0047223 */ /* 0x190fe20000010803 */
[C---:B------:R-:W-:Y:S02]  /*a800*/  HMMA.16816.F32 R52, R8.reuse, R24, R52 ;  /* 0x000000180834723c */ /* 0x040fe40000001834 */
[----:B------:R-:W4:Y:S04]  /*a810*/  MUFU.EX2 R108, R6 ;  /* 0x00000006006c7308 */ /* 0x000f280000000800 */
[----:B------:R-:W-:Y:S01]  /*a820*/  MUFU.EX2 R111, R4 ;  /* 0x00000004006f7308 */ /* 0x000fe20000000800 */
[-C--:B---3--:R-:W-:Y:S01]  /*a830*/  FFMA.FTZ R2, R204, R0.reuse, -R3 ;  /* 0x00000000cc027223 */ /* 0x088fe20000010803 */
[C---:B------:R-:W-:Y:S01]  /*a840*/  HMMA.16816.F32 R60, R8.reuse, R26, R56 ;  /* 0x0000001a083c723c */ /* 0x040fe20000001838 */
[----:B------:R-:W-:Y:S02]  /*a850*/  LDSM.16.MT88.4 R24, [R39+0xe800] ;  /* 0x00e800002718783b */ /* 0x000fe40000004200 */
[----:B------:R3:W5:Y:S05]  /*a860*/  MUFU.EX2 R110, R2 ;  /* 0x00000002006e7308 */ /* 0x00076a0000000800 */
[C---:B------:R-:W-:Y:S08]  /*a870*/  HMMA.16816.F32 R56, R8.reuse, R20, R28 ;  /* 0x000000140838723c */ /* 0x040ff0000000181c */
[C---:B------:R-:W-:Y:S01]  /*a880*/  HMMA.16816.F32 R80, R8.reuse, R22, R16 ;  /* 0x000000160850723c */ /* 0x040fe20000001810 */
[----:B------:R-:W5:Y:S04]  /*a890*/  LDSM.16.MT88.4 R20, [R69+0xe800] ;  /* 0x00e800004514783b */ /* 0x000f680000004200 */
[----:B------:R-:W5:Y:S03]  /*a8a0*/  LDSM.16.MT88.4 R16, [R36+0xe800] ;  /* 0x00e800002410783b */ /* 0x000f660000004200 */
[C---:B------:R-:W-:Y:S08]  /*a8b0*/  HMMA.16816.F32 R76, R8.reuse, R64, R12 ;  /* 0x00000040084c723c */ /* 0x040ff0000000180c */
[----:B------:R-:W-:Y:S01]  /*a8c0*/  HMMA.16816.F32 R64, R8, R66, R72 ;  /* 0x000000420840723c */ /* 0x000fe20000001848 */
[----:B---3--:R-:W-:Y:S01]  /*a8d0*/  FFMA.FTZ R2, R229, R0, -R5 ;  /* 0x00000000e5027223 */ /* 0x008fe20000010805 */
[----:B------:R-:W-:-:S02]  /*a8e0*/  IMAD.MOV.U32 R170, RZ, RZ, R103 ;  /* 0x000000ffffaa7224 */ /* 0x000fc400078e0067 */
[----:B------:R-:W-:Y:S01]  /*a8f0*/  FFMA.FTZ R4, R235, R0, -R5 ;  /* 0x00000000eb047223 */ /* 0x000fe20000010805 */
[----:B------:R-:W-:-:S03]  /*a900*/  IMAD.MOV.U32 R185, RZ, RZ, R105 ;  /* 0x000000ffffb97224 */ /* 0x000fc600078e0069 */
[C---:B--2---:R-:W-:Y:S08]  /*a910*/  HMMA.16816.F32 R28, R8.reuse, R40, R48 ;  /* 0x00000028081c723c */ /* 0x044ff00000001830 */
[----:B------:R-:W-:Y:S01]  /*a920*/  HMMA.16816.F32 R12, R8, R42, R44 ;  /* 0x0000002a080c723c */ /* 0x000fe2000000182c */
[----:B-1----:R-:W-:Y:S01]  /*a930*/  F2FP.F16.F32.PACK_AB R8, R112, R109 ;  /* 0x0000006d7008723e */ /* 0x002fe200000000ff */
[----:B------:R-:W-:Y:S01]  /*a940*/  IMAD.MOV.U32 R169, RZ, RZ, R104 ;  /* 0x000000ffffa97224 */ /* 0x000fe200078e0068 */
[----:B------:R-:W-:Y:S01]  /*a950*/  F2FP.F16.F32.PACK_AB R10, R113, R114 ;  /* 0x00000072710a723e */ /* 0x000fe200000000ff */
[----:B------:R-:W-:Y:S01]  /*a960*/  IMAD.MOV.U32 R184, RZ, RZ, R106 ;  /* 0x000000ffffb87224 */ /* 0x000fe200078e006a */
[----:B----4-:R-:W-:Y:S01]  /*a970*/  F2FP.F16.F32.PACK_AB R9, R108, R107 ;  /* 0x0000006b6c09723e */ /* 0x010fe200000000ff */
[----:B------:R-:W-:Y:S01]  /*a980*/  IMAD.MOV.U32 R193, RZ, RZ, R99 ;  /* 0x000000ffffc17224 */ /* 0x000fe200078e0063 */
[----:B-----5:R-:W-:Y:S01]  /*a990*/  F2FP.F16.F32.PACK_AB R11, R110, R111 ;  /* 0x0000006f6e0b723e */ /* 0x020fe200000000ff */
[----:B------:R1:W-:Y:S01]  /*a9a0*/  MUFU.EX2 R103, R2 ;  /* 0x0000000200677308 */ /* 0x0003e20000000800 */
[-C--:B------:R-:W-:Y:S01]  /*a9b0*/  FFMA.FTZ R6, R210, R0.reuse, -R3 ;  /* 0x00000000d2067223 */ /* 0x080fe20000010803 */
[----:B------:R-:W-:Y:S01]  /*a9c0*/  IMAD.MOV.U32 R188, RZ, RZ, R100 ;  /* 0x000000ffffbc7224 */ /* 0x000fe200078e0064 */
[----:B------:R-:W-:Y:S03]  /*a9d0*/  LDSM.16.MT88.4 R72, [R39+0xf000] ;  /* 0x00f000002748783b */ /* 0x000fe60000004200 */
[C---:B------:R-:W-:Y:S01]  /*a9e0*/  HMMA.16816.F32 R40, R8.reuse, R32, R52 ;  /* 0x000000200828723c */ /* 0x040fe20000001834 */
[----:B------:R-:W-:Y:S07]  /*a9f0*/  LDSM.16.MT88.4 R52, [R69+0xf000] ;  /* 0x00f000004534783b */ /* 0x000fee0000004200 */
[----:B------:R-:W-:Y:S01]  /*aa00*/  HMMA.16816.F32 R44, R8, R34, R60 ;  /* 0x00000022082c723c */ /* 0x000fe2000000183c */
[----:B------:R-:W2:Y:S01]  /*aa10*/  LDSM.16.MT88.4 R32, [R160+0xf000] ;  /* 0x00f00000a020783b */ /* 0x000ea20000004200 */
[----:B-1----:R-:W-:Y:S01]  /*aa20*/  FFMA.FTZ R2, R236, R0, -R5 ;  /* 0x00000000ec027223 */ /* 0x002fe20000010805 */
[----:B------:R1:W3:Y:S04]  /*aa30*/  MUFU.EX2 R104, R4 ;  /* 0x0000000400687308 */ /* 0x0002e80000000800 */
[----:B------:R4:W-:Y:S01]  /*aa40*/  MUFU.EX2 R105, R2 ;  /* 0x0000000200697308 */ /* 0x0009e20000000800 */
[----:B------:R-:W-:-:S02]  /*aa50*/  IMAD.MOV.U32 R192, RZ, RZ, R102 ;  /* 0x000000ffffc07224 */ /* 0x000fc400078e0066 */
[-C--:B-1----:R-:W-:Y:S01]  /*aa60*/  FFMA.FTZ R4, R237, R0.reuse, -R5 ;  /* 0x00000000ed047223 */ /* 0x082fe20000010805 */
[----:B----4-:R-:W-:-:S03]  /*aa70*/  FFMA.FTZ R2, R211, R0, -R3 ;  /* 0x00000000d3027223 */ /* 0x010fc60000010803 */
[----:B------:R1:W4:Y:S04]  /*aa80*/  MUFU.EX2 R106, R4 ;  /* 0x00000004006a7308 */ /* 0x0003280000000800 */
[----:B------:R5:W-:Y:S01]  /*aa90*/  MUFU.EX2 R99, R2 ;  /* 0x0000000200637308 */ /* 0x000be20000000800 */
[----:B------:R-:W-:Y:S01]  /*aaa0*/  IMAD.MOV.U32 R168, RZ, RZ, R101 ;  /* 0x000000ffffa87224 */ /* 0x000fe200078e0065 */
[----:B------:R-:W-:Y:S02]  /*aab0*/  HMMA.16816.F32 R48, R8, R20, R56 ;  /* 0x000000140830723c */ /* 0x000fe40000001838 */
[----:B------:R-:W2:Y:S01]  /*aac0*/  MUFU.EX2 R100, R6 ;  /* 0x0000000600647308 */ /* 0x000ea20000000800 */
[-CC-:B-1----:R-:W-:Y:S01]  /*aad0*/  FFMA.FTZ R4, R214, R0.reuse, -R3.reuse ;  /* 0x00000000d6047223 */ /* 0x182fe20000010803 */
[----:B-----5:R-:W-:-:S03]  /*aae0*/  FFMA.FTZ R2, R215, R0, -R3 ;  /* 0x00000000d7027223 */ /* 0x020fc60000010803 */
[----:B------:R-:W-:Y:S01]  /*aaf0*/  MUFU.EX2 R102, R4 ;  /* 0x0000000400667308 */ /* 0x000fe20000000800 */
[C---:B------:R-:W-:Y:S03]  /*ab00*/  HMMA.16816.F32 R20, R8.reuse, R22, R80 ;  /* 0x000000160814723c */ /* 0x040fe60000001850 */
[----:B------:R-:W1:Y:S05]  /*ab10*/  MUFU.EX2 R101, R2 ;  /* 0x0000000200657308 */ /* 0x000e6a0000000800 */
[C---:B------:R-:W-:Y:S08]  /*ab20*/  HMMA.16816.F32 R60, R8.reuse, R24, R76 ;  /* 0x00000018083c723c */ /* 0x040ff0000000184c */
[C---:B------:R-:W-:Y:S08]  /*ab30*/  HMMA.16816.F32 R64, R8.reuse, R26, R64 ;  /* 0x0000001a0840723c */ /* 0x040ff00000001840 */
[C---:B------:R-:W-:Y:S08]  /*ab40*/  HMMA.16816.F32 R56, R8.reuse, R16, R28 ;  /* 0x000000100838723c */ /* 0x040ff0000000181c */
[----:B------:R-:W-:Y:S01]  /*ab50*/  HMMA.16816.F32 R12, R8, R18, R12 ;  /* 0x00000012080c723c */ /* 0x000fe2000000180c */
[----:B---3--:R-:W-:Y:S01]  /*ab60*/  F2FP.F16.F32.PACK_AB R8, R104, R103 ;  /* 0x000000676808723e */ /* 0x008fe200000000ff */
[----:B------:R-:W3:Y:S01]  /*ab70*/  LDSM.16.MT88.4 R16, [R36+0xf000] ;  /* 0x00f000002410783b */ /* 0x000ee20000004200 */
[----:B----4-:R-:W-:-:S02]  /*ab80*/  F2FP.F16.F32.PACK_AB R10, R106, R105 ;  /* 0x000000696a0a723e */ /* 0x010fc400000000ff */
[----:B--2---:R-:W-:Y:S02]  /*ab90*/  F2FP.F16.F32.PACK_AB R9, R100, R99 ;  /* 0x000000636409723e */ /* 0x004fe400000000ff */
[----:B-1----:R-:W-:Y:S01]  /*aba0*/  F2FP.F16.F32.PACK_AB R11, R101, R102 ;  /* 0x00000066650b723e */ /* 0x002fe200000000ff */
[----:B------:R-:W-:-:S06]  /*abb0*/  FFMA.FTZ R2, R240, R0, -R5 ;  /* 0x00000000f0027223 */ /* 0x000fcc0000010805 */
[----:B------:R-:W-:Y:S01]  /*abc0*/  HMMA.16816.F32 R28, R8, R32, R40 ;  /* 0x00000020081c723c */ /* 0x000fe20000001828 */
[----:B------:R-:W-:-:S07]  /*abd0*/  IMAD.MOV.U32 R157, RZ, RZ, R94 ;  /* 0x000000ffff9d7224 */ /* 0x000fce00078e005e */
[----:B------:R-:W-:Y:S01]  /*abe0*/  HMMA.16816.F32 R40, R8, R52, R48 ;  /* 0x000000340828723c */ /* 0x000fe20000001830 */
[----:B------:R1:W-:Y:S01]  /*abf0*/  MUFU.EX2 R94, R2 ;  /* 0x00000002005e7308 */ /* 0x0003e20000000800 */
[----:B------:R-:W-:-:S06]  /*ac00*/  FFMA.FTZ R4, R244, R0, -R5 ;  /* 0x00000000f4047223 */ /* 0x000fcc0000010805 */
[C---:B------:R-:W-:Y:S01]  /*ac10*/  HMMA.16816.F32 R48, R8.reuse, R54, R20 ;  /* 0x000000360830723c */ /* 0x040fe20000001814 */
[----:B------:R-:W2:Y:S07]  /*ac20*/  LDSM.16.MT88.4 R20, [R160+0xf800] ;  /* 0x00f80000a014783b */ /* 0x000eae0000004200 */
[----:B------:R-:W-:Y:S01]  /*ac30*/  HMMA.16816.F32 R24, R8, R34, R44 ;  /* 0x000000220818723c */ /* 0x000fe2000000182c */
[----:B------:R-:W4:Y:S01]  /*ac40*/  LDSM.16.MT88.4 R32, [R69+0xf800] ;  /* 0x00f800004520783b */ /* 0x000f220000004200 */
[----:B-1----:R-:W-:Y:S01]  /*ac50*/  FFMA.FTZ R2, R245, R0, -R5 ;  /* 0x00000000f5027223 */ /* 0x002fe20000010805 */
[----:B------:R-:W-:-:S02]  /*ac60*/  IMAD.MOV.U32 R171, RZ, RZ, R98 ;  /* 0x000000ffffab7224 */ /* 0x000fc400078e0062 */
[----:B------:R-:W-:Y:S01]  /*ac70*/  IMAD.MOV.U32 R156, RZ, RZ, R97 ;  /* 0x000000ffff9c7224 */ /* 0x000fe200078e0061 */
[----:B------:R1:W-:Y:S01]  /*ac80*/  MUFU.EX2 R98, R2 ;  /* 0x0000000200627308 */ /* 0x0003e20000000800 */
[----:B------:R-:W-:-:S03]  /*ac90*/  IMAD.MOV.U32 R189, RZ, RZ, R86 ;  /* 0x000000ffffbd7224 */ /* 0x000fc600078e0056 */
[----:B------:R5:W2:Y:S01]  /*aca0*/  MUFU.EX2 R97, R4 ;  /* 0x0000000400617308 */ /* 0x000aa20000000800 */
[----:B------:R-:W-:Y:S02]  /*acb0*/  IMAD.MOV.U32 R178, RZ, RZ, R96 ;  /* 0x000000ffffb27224 */ /* 0x000fe400078e0060 */
[----:B------:R-:W-:Y:S02]  /*acc0*/  IMAD.MOV.U32 R86, RZ, RZ, R91 ;  /* 0x000000ffff567224 */ /* 0x000fe400078e005b */
[-CC-:B------:R-:W-:Y:S01]  /*acd0*/  FFMA.FTZ R6, R241, R0.reuse, -R3.reuse ;  /* 0x00000000f1067223 */ /* 0x180fe20000010803 */
[-C--:B-1----:R-:W-:Y:S01]  /*ace0*/  FFMA.FTZ R2, R242, R0.reuse, -R3 ;  /* 0x00000000f2027223 */ /* 0x082fe20000010803 */
[----:B-----5:R-:W-:-:S03]  /*acf0*/  FFMA.FTZ R4, R248, R0, -R5 ;  /* 0x00000000f8047223 */ /* 0x020fc60000010805 */
[----:B------:R1:W-:Y:S04]  /*ad00*/  MUFU.EX2 R91, R2 ;  /* 0x00000002005b7308 */ /* 0x0003e80000000800 */
[----:B------:R5:W4:Y:S01]  /*ad10*/  MUFU.EX2 R96, R4 ;  /* 0x0000000400607308 */ /* 0x000b220000000800 */
[----:B------:R-:W-:Y:S02]  /*ad20*/  IMAD.MOV.U32 R196, RZ, RZ, R92 ;  /* 0x000000ffffc47224 */ /* 0x000fe400078e005c */
[----:B------:R-:W-:Y:S02]  /*ad30*/  IMAD.MOV.U32 R177, RZ, RZ, R95 ;  /* 0x000000ffffb17224 */ /* 0x000fe400078e005f */
[----:B------:R-:W-:Y:S02]  /*ad40*/  IMAD.MOV.U32 R212, RZ, RZ, R93 ;  /* 0x000000ffffd47224 */ /* 0x000fe400078e005d */
[-CC-:B-1----:R-:W-:Y:S01]  /*ad50*/  FFMA.FTZ R2, R238, R0.reuse, -R3.reuse ;  /* 0x00000000ee027223 */ /* 0x182fe20000010803 */
[----:B-----5:R-:W-:Y:S01]  /*ad60*/  FFMA.FTZ R4, R239, R0, -R3 ;  /* 0x00000000ef047223 */ /* 0x020fe20000010803 */
[----:B------:R-:W1:Y:S01]  /*ad70*/  MUFU.EX2 R93, R6 ;  /* 0x00000006005d7308 */ /* 0x000e620000000800 */
[C---:B------:R-:W-:Y:S01]  /*ad80*/  HMMA.16816.F32 R76, R8.reuse, R72, R60 ;  /* 0x00000048084c723c */ /* 0x040fe2000000183c */
[----:B------:R-:W5:Y:S02]  /*ad90*/  LDSM.16.MT88.4 R60, [R39+0xf800] ;  /* 0x00f80000273c783b */ /* 0x000f640000004200 */
[----:B------:R-:W-:Y:S04]  /*ada0*/  MUFU.EX2 R95, R4 ;  /* 0x00000004005f7308 */ /* 0x000fe80000000800 */
[----:B------:R1:W1:Y:S01]  /*adb0*/  MUFU.EX2 R92, R2 ;  /* 0x00000002005c7308 */ /* 0x0002620000000800 */
[C---:B------:R-:W-:Y:S08]  /*adc0*/  HMMA.16816.F32 R72, R8.reuse, R74, R64 ;  /* 0x0000004a0848723c */ /* 0x040ff00000001840 */
[C---:B---3--:R-:W-:Y:S08]  /*add0*/  HMMA.16816.F32 R64, R8.reuse, R16, R56 ;  /* 0x000000100840723c */ /* 0x048ff00000001838 */
[----:B------:R-:W-:Y:S01]  /*ade0*/  HMMA.16816.F32 R56, R8, R18, R12 ;  /* 0x000000120838723c */ /* 0x000fe2000000180c */
[----:B--2---:R-:W-:Y:S01]  /*adf0*/  F2FP.F16.F32.PACK_AB R8, R97, R94 ;  /* 0x0000005e6108723e */ /* 0x004fe200000000ff */
[----:B------:R-:W2:Y:S01]  /*ae00*/  LDSM.16.MT88.4 R12, [R36+0xf800] ;  /* 0x00f80000240c783b */ /* 0x000ea20000004200 */
[----:B----4-:R-:W-:-:S02]  /*ae10*/  F2FP.F16.F32.PACK_AB R10, R96, R98 ;  /* 0x00000062600a723e */ /* 0x010fc400000000ff */
[----:B-1----:R-:W-:Y:S01]  /*ae20*/  F2FP.F16.F32.PACK_AB R9, R93, R91 ;  /* 0x0000005b5d09723e */ /* 0x002fe200000000ff */
[-C--:B------:R-:W-:Y:S01]  /*ae30*/  FFMA.FTZ R2, R252, R0.reuse, -R5 ;  /* 0x00000000fc027223 */ /* 0x080fe20000010805 */
[----:B------:R-:W-:Y:S01]  /*ae40*/  F2FP.F16.F32.PACK_AB R11, R92, R95 ;  /* 0x0000005f5c0b723e */ /* 0x000fe200000000ff */
[----:B------:R-:W-:Y:S02]  /*ae50*/  IMAD.MOV.U32 R173, RZ, RZ, R89 ;  /* 0x000000ffffad7224 */ /* 0x000fe400078e0059 */
[-C--:B------:R-:W-:Y:S01]  /*ae60*/  FFMA.FTZ R4, R249, R0.reuse, -R5 ;  /* 0x00000000f9047223 */ /* 0x080fe20000010805 */
[----:B------:R-:W-:Y:S02]  /*ae70*/  IMAD.MOV.U32 R213, RZ, RZ, R87 ;  /* 0x000000ffffd57224 */ /* 0x000fe400078e0057 */
[----:B------:R-:W-:Y:S02]  /*ae80*/  IMAD.MOV.U32 R222, RZ, RZ, R176 ;  /* 0x000000ffffde7224 */ /* 0x000fe400078e00b0 */
[----:B------:R-:W-:Y:S01]  /*ae90*/  FFMA.FTZ R6, R247, R0, -R3 ;  /* 0x00000000f7067223 */ /* 0x000fe20000010803 */
[----:B------:R-:W-:Y:S01]  /*aea0*/  HMMA.16816.F32 R44, R8, R22, R24 ;  /* 0x00000016082c723c */ /* 0x000fe20000001818 */
[----:B------:R1:W-:Y:S01]  /*aeb0*/  MUFU.EX2 R89, R2 ;  /* 0x0000000200597308 */ /* 0x0003e20000000800 */
[----:B------:R-:W-:-:S02]  /*aec0*/  IMAD.MOV.U32 R218, RZ, RZ, R153 ;  /* 0x000000ffffda7224 */ /* 0x000fc400078e0099 */
[----:B------:R-:W-:Y:S01]  /*aed0*/  FADD.FTZ R38, R174, R38 ;  /* 0x00000026ae267221 */ /* 0x000fe20000010000 */
[----:B------:R-:W-:Y:S01]  /*aee0*/  FADD.FTZ R7, R175, R7 ;  /* 0x00000007af077221 */ /* 0x000fe20000010000 */
[----:B------:R-:W-:Y:S02]  /*aef0*/  LDSM.16.MT88.4 R16, [R69+0x10000] ;  /* 0x010000004510783b */ /* 0x000fe40000004200 */
[C---:B------:R-:W-:Y:S02]  /*af00*/  HMMA.16816.F32 R24, R8.reuse, R32, R40 ;  /* 0x000000200818723c */ /* 0x040fe40000001828 */
[----:B------:R-:W3:Y:S01]  /*af10*/  LDSM.16.MT88.4 R40, [R39+0x10000] ;  /* 0x010000002728783b */ /* 0x000ee20000004200 */
[-CC-:B-1----:R-:W-:Y:S02]  /*af20*/  FFMA.FTZ R2, R86, R0.reuse, -R5.reuse ;  /* 0x0000000056027223 */ /* 0x182fe40000010805 */
[----:B------:R1:W4:Y:S04]  /*af30*/  MUFU.EX2 R86, R4 ;  /* 0x0000000400567308 */ /* 0x0003280000000800 */
[----:B------:R5:W-:Y:S01]  /*af40*/  MUFU.EX2 R87, R2 ;  /* 0x0000000200577308 */ /* 0x000be20000000800 */
[----:B------:R-:W-:Y:S01]  /*af50*/  IMAD.MOV.U32 R176, RZ, RZ, R90 ;  /* 0x000000ffffb07224 */ /* 0x000fe200078e005a */
[----:B------:R-:W-:Y:S01]  /*af60*/  HMMA.16816.F32 R52, R8, R20, R28 ;  /* 0x000000140834723c */ /* 0x000fe2000000181c */
[----:B------:R-:W-:Y:S01]  /*af70*/  IMAD.MOV.U32 R153, RZ, RZ, R84 ;  /* 0x000000ffff997224 */ /* 0x000fe200078e0054 */
[----:B------:R-:W3:Y:S01]  /*af80*/  LDSM.16.MT88.4 R20, [R160+0x10000] ;  /* 0x01000000a014783b */ /* 0x000ee20000004200 */
[-C--:B-1----:R-:W-:Y:S01]  /*af90*/  FFMA.FTZ R4, R212, R0.reuse, -R5 ;  /* 0x00000000d4047223 */ /* 0x082fe20000010805 */
[----:B-----5:R-:W-:-:S03]  /*afa0*/  FFMA.FTZ R2, R250, R0, -R3 ;  /* 0x00000000fa027223 */ /* 0x020fc60000010803 */
[----:B------:R1:W5:Y:S01]  /*afb0*/  MUFU.EX2 R90, R4 ;  /* 0x00000004005a7308 */ /* 0x0003620000000800 */
[----:B------:R-:W-:-:S03]  /*afc0*/  IMAD.MOV.U32 R212, RZ, RZ, R173 ;  /* 0x000000ffffd47224 */ /* 0x000fc600078e00ad */
[----:B------:R2:W-:Y:S01]  /*afd0*/  MUFU.EX2 R82, R2 ;  /* 0x0000000200527308 */ /* 0x0005e20000000800 */
[----:B------:R-:W-:Y:S01]  /*afe0*/  IMAD.MOV.U32 R173, RZ, RZ, R85 ;  /* 0x000000ffffad7224 */ /* 0x000fe200078e0055 */
[----:B------:R-:W-:Y:S01]  /*aff0*/  HMMA.16816.F32 R28, R8, R34, R48 ;  /* 0x00000022081c723c */ /* 0x000fe20000001830 */
[----:B------:R-:W3:Y:S01]  /*b000*/  LDSM.16.MT88.4 R48, [R36+0x10000] ;  /* 0x010000002430783b */ /* 0x000ee20000004200 */
[----:B------:R-:W5:Y:S01]  /*b010*/  MUFU.EX2 R84, R6 ;  /* 0x0000000600547308 */ /* 0x000f620000000800 */
[-CC-:B-1----:R-:W-:Y:S01]  /*b020*/  FFMA.FTZ R4, R246, R0.reuse, -R3.reuse ;  /* 0x00000000f6047223 */ /* 0x182fe20000010803 */
[----:B--2---:R-:W-:-:S03]  /*b030*/  FFMA.FTZ R2, R243, R0, -R3 ;  /* 0x00000000f3027223 */ /* 0x004fc60000010803 */
[----:B------:R-:W-:Y:S01]  /*b040*/  MUFU.EX2 R85, R4 ;  /* 0x0000000400557308 */ /* 0x000fe20000000800 */
[C---:B------:R-:W-:Y:S03]  /*b050*/  HMMA.16816.F32 R32, R8.reuse, R60, R76 ;  /* 0x0000003c0820723c */ /* 0x040fe6000000184c */
[----:B------:R1:W2:Y:S05]  /*b060*/  MUFU.EX2 R83, R2 ;  /* 0x0000000200537308 */ /* 0x0002aa0000000800 */
[----:B------:R-:W-:Y:S01]  /*b070*/  HMMA.16816.F32 R72, R8, R62, R72 ;  /* 0x0000003e0848723c */ /* 0x000fe20000001848 */
[----:B-1----:R-:W-:-:S04]  /*b080*/  FFMA.FTZ R2, R222, R0, -R5 ;  /* 0x00000000de027223 */ /* 0x002fc80000010805 */
[----:B------:R1:W-:Y:S03]  /*b090*/  MUFU.EX2 R80, R2 ;  /* 0x0000000200507308 */ /* 0x0003e60000000800 */
[----:B------:R-:W-:Y:S01]  /*b0a0*/  HMMA.16816.F32 R64, R8, R12, R64 ;  /* 0x0000000c0840723c */ /* 0x000fe20000001840 */
[----:B------:R-:W-:-:S07]  /*b0b0*/  FFMA.FTZ R4, R218, R0, -R5 ;  /* 0x00000000da047223 */ /* 0x000fce0000010805 */
[----:B------:R-:W-:Y:S01]  /*b0c0*/  HMMA.16816.F32 R56, R8, R14, R56 ;  /* 0x0000000e0838723c */ /* 0x000fe20000001838 */
[----:B-1----:R-:W-:Y:S01]  /*b0d0*/  FFMA.FTZ R2, R213, R0, -R5 ;  /* 0x00000000d5027223 */ /* 0x002fe20000010805 */
[----:B----4-:R-:W-:Y:S01]  /*b0e0*/  F2FP.F16.F32.PACK_AB R8, R86, R89 ;  /* 0x000000595608723e */ /* 0x010fe200000000ff */
[----:B------:R-:W1:Y:S01]  /*b0f0*/  MUFU.EX2 R78, R4 ;  /* 0x00000004004e7308 */ /* 0x000e620000000800 */
[----:B-----5:R-:W-:Y:S01]  /*b100*/  F2FP.F16.F32.PACK_AB R10, R90, R87 ;  /* 0x000000575a0a723e */ /* 0x020fe200000000ff */
[----:B------:R-:W4:Y:S01]  /*b110*/  LDSM.16.MT88.4 R12, [R160+0x10800] ;  /* 0x01080000a00c783b */ /* 0x000f220000004200 */
[----:B------:R-:W-:Y:S01]  /*b120*/  F2FP.F16.F32.PACK_AB R9, R84, R82 ;  /* 0x000000525409723e */ /* 0x000fe200000000ff */
[----:B------:R5:W-:Y:S01]  /*b130*/  MUFU.EX2 R79, R2 ;  /* 0x00000002004f7308 */ /* 0x000be20000000800 */
[----:B--2---:R-:W-:Y:S01]  /*b140*/  F2FP.F16.F32.PACK_AB R11, R83, R85 ;  /* 0x00000055530b723e */ /* 0x004fe200000000ff */
[-C--:B-----5:R-:W-:Y:S01]  /*b150*/  FFMA.FTZ R2, R178, R0.reuse, -R3 ;  /* 0x00000000b2027223 */ /* 0x0a0fe20000010803 */
[----:B------:R-:W-:-:S03]  /*b160*/  FFMA.FTZ R4, R212, R0, -R5 ;  /* 0x00000000d4047223 */ /* 0x000fc60000010805 */
[----:B------:R2:W-:Y:S02]  /*b170*/  MUFU.EX2 R77, R2 ;  /* 0x00000002004d7308 */ /* 0x0005e40000000800 */
[C---:B---3--:R-:W-:Y:S02]  /*b180*/  HMMA.16816.F32 R32, R8.reuse, R40, R32 ;  /* 0x000000280820723c */ /* 0x048fe40000001820 */
[----:B------:R3:W5:Y:S06]  /*b190*/  MUFU.EX2 R81, R4 ;  /* 0x0000000400517308 */ /* 0x00076c0000000800 */
[----:B------:R-:W-:Y:S01]  /*b1a0*/  HMMA.16816.F32 R40, R8, R42, R72 ;  /* 0x0000002a0828723c */ /* 0x000fe20000001848 */
[----:B--2---:R-:W-:-:S04]  /*b1b0*/  FFMA.FTZ R2, R251, R0, -R3 ;  /* 0x00000000fb027223 */ /* 0x004fc80000010803 */
[----:B------:R2:W-:Y:S01]  /*b1c0*/  MUFU.EX2 R74, R2 ;  /* 0x00000002004a7308 */ /* 0x0005e20000000800 */
[----:B---3--:R-:W-:-:S04]  /*b1d0*/  FADD.FTZ R4, R195, R7 ;  /* 0x00000007c3047221 */ /* 0x008fc80000010000 */
[----:B------:R-:W-:Y:S01]  /*b1e0*/  FADD.FTZ R4, R203, R4 ;  /* 0x00000004cb047221 */ /* 0x000fe20000010000 */
[----:B--2---:R-:W-:-:S04]  /*b1f0*/  FADD.FTZ R2, R199, R38 ;  /* 0x00000026c7027221 */ /* 0x004fc80000010000 */
        /* <DEDUP_REMOVED lines=24> */
[----:B------:R-:W-:Y:S02]  /*b380*/  FADD.FTZ R4, R166, R4 ;  /* 0x00000004a6047221 */ /* 0x000fe40000010000 */
[----:B------:R-:W-:-:S05]  /*b390*/  FADD.FTZ R2, R162, R2 ;  /* 0x00000002a2027221 */ /* 0x000fca0000010000 */
[C---:B------:R-:W-:Y:S01]  /*b3a0*/  HMMA.16816.F32 R28, R8.reuse, R18, R28 ;  /* 0x00000012081c723c */ /* 0x040fe2000000181c */
[----:B------:R-:W2:Y:S01]  /*b3b0*/  LDSM.16.MT88.4 R16, [R69+0x10800] ;  /* 0x010800004510783b */ /* 0x000ea20000004200 */
[----:B------:R-:W-:Y:S01]  /*b3c0*/  FADD.FTZ R2, R150, R2 ;  /* 0x0000000296027221 */ /* 0x000fe20000010000 */
[----:B------:R-:W-:Y:S01]  /*b3d0*/  FADD.FTZ R4, R154, R4 ;  /* 0x000000049a047221 */ /* 0x000fe20000010000 */
[----:B------:R-:W-:Y:S02]  /*b3e0*/  FFMA.FTZ R6, R177, R0, -R3 ;  /* 0x00000000b1067223 */ /* 0x000fe40000010803 */
[----:B------:R-:W-:Y:S01]  /*b3f0*/  FADD.FTZ R2, R71, R2 ;  /* 0x0000000247027221 */ /* 0x000fe20000010000 */
[----:B------:R-:W-:Y:S01]  /*b400*/  FADD.FTZ R4, R158, R4 ;  /* 0x000000049e047221 */ /* 0x000fe20000010000 */
[----:B------:R-:W-:Y:S01]  /*b410*/  HMMA.16816.F32 R52, R8, R20, R52 ;  /* 0x000000140834723c */ /* 0x000fe20000001834 */
[----:B------:R3:W4:Y:S01]  /*b420*/  MUFU.EX2 R76, R6 ;  /* 0x00000006004c7308 */ /* 0x0007220000000800 */
[----:B------:R-:W-:Y:S01]  /*b430*/  FADD.FTZ R2, R152, R2 ;  /* 0x0000000298027221 */ /* 0x000fe20000010000 */
[----:B------:R-:W-:-:S05]  /*b440*/  FADD.FTZ R4, R155, R4 ;  /* 0x000000049b047221 */ /* 0x000fca0000010000 */
[----:B------:R-:W-:Y:S01]  /*b450*/  HMMA.16816.F32 R44, R8, R22, R44 ;  /* 0x00000016082c723c */ /* 0x000fe2000000182c */
[----:B------:R-:W2:Y:S01]  /*b460*/  LDSM.16.MT88.4 R20, [R39+0x10800] ;  /* 0x010800002714783b */ /* 0x000ea20000004200 */
[----:B------:R-:W-:Y:S01]  /*b470*/  FADD.FTZ R2, R151, R2 ;  /* 0x0000000297027221 */ /* 0x000fe20000010000 */
[----:B------:R-:W-:Y:S01]  /*b480*/  FADD.FTZ R4, R159, R4 ;  /* 0x000000049f047221 */ /* 0x000fe20000010000 */
[----:B---3--:R-:W-:Y:S02]  /*b490*/  FFMA.FTZ R6, R173, R0, -R3 ;  /* 0x00000000ad067223 */ /* 0x008fe40000010803 */
[----:B------:R-:W-:Y:S02]  /*b4a0*/  FADD.FTZ R2, R142, R2 ;  /* 0x000000028e027221 */ /* 0x000fe40000010000 */
[----:B------:R3:W3:Y:S01]  /*b4b0*/  MUFU.EX2 R73, R6 ;  /* 0x0000000600497308 */ /* 0x0006e20000000800 */
[----:B------:R-:W-:Y:S01]  /*b4c0*/  FADD.FTZ R4, R146, R4 ;  /* 0x0000000492047221 */ /* 0x000fe20000010000 */
[----:B------:R-:W-:-:S03]  /*b4d0*/  FADD.FTZ R2, R144, R2 ;  /* 0x0000000290027221 */ /* 0x000fc60000010000 */
[----:B------:R-:W-:Y:S01]  /*b4e0*/  FADD.FTZ R4, R147, R4 ;  /* 0x0000000493047221 */ /* 0x000fe20000010000 */
[----:B------:R-:W-:Y:S01]  /*b4f0*/  FADD.FTZ R2, R145, R2 ;  /* 0x0000000291027221 */ /* 0x000fe20000010000 */
[C---:B------:R-:W-:Y:S08]  /*b500*/  HMMA.16816.F32 R64, R8.reuse, R48, R64 ;  /* 0x000000300840723c */ /* 0x040ff00000001840 */
[----:B------:R-:W-:Y:S01]  /*b510*/  HMMA.16816.F32 R56, R8, R50, R56 ;  /* 0x000000320838723c */ /* 0x000fe20000001838 */
[----:B------:R-:W-:Y:S01]  /*b520*/  FADD.FTZ R4, R149, R4 ;  /* 0x0000000495047221 */ /* 0x000fe20000010000 */
[----:B-1----:R-:W-:Y:S01]  /*b530*/  F2FP.F16.F32.PACK_AB R8, R78, R80 ;  /* 0x000000504e08723e */ /* 0x002fe200000000ff */
[----:B------:R-:W-:Y:S01]  /*b540*/  FADD.FTZ R2, R143, R2 ;  /* 0x000000028f027221 */ /* 0x000fe20000010000 */
[----:B-----5:R-:W-:Y:S01]  /*b550*/  F2FP.F16.F32.PACK_AB R10, R81, R79 ;  /* 0x0000004f510a723e */ /* 0x020fe200000000ff */
[----:B------:R-:W-:Y:S01]  /*b560*/  FADD.FTZ R4, R148, R4 ;  /* 0x0000000494047221 */ /* 0x000fe20000010000 */
[----:B----4-:R-:W-:Y:S01]  /*b570*/  F2FP.F16.F32.PACK_AB R9, R76, R77 ;  /* 0x0000004d4c09723e */ /* 0x010fe200000000ff */
[--C-:B---3--:R-:W-:Y:S01]  /*b580*/  FFMA.FTZ R6, R176, R0, -R5.reuse ;  /* 0x00000000b0067223 */ /* 0x108fe20000010805 */
[----:B------:R-:W-:Y:S01]  /*b590*/  F2FP.F16.F32.PACK_AB R11, R73, R74 ;  /* 0x0000004a490b723e */ /* 0x000fe200000000ff */
[----:B------:R-:W-:Y:S01]  /*b5a0*/  FADD.FTZ R2, R132, R2 ;  /* 0x0000000284027221 */ /* 0x000fe20000010000 */
[----:B------:R-:W-:Y:S01]  /*b5b0*/  FADD.FTZ R4, R138, R4 ;  /* 0x000000048a047221 */ /* 0x000fe20000010000 */
[----:B------:R-:W-:Y:S01]  /*b5c0*/  FFMA.FTZ R7, R193, R0, -R5 ;  /* 0x00000000c1077223 */ /* 0x000fe20000010805 */
[----:B------:R-:W-:Y:S01]  /*b5d0*/  LDSM.16.MT88.4 R144, [R39+0x11800] ;  /* 0x011800002790783b */ /* 0x000fe20000004200 */
[----:B------:R-:W-:-:S02]  /*b5e0*/  FADD.FTZ R2, R136, R2 ;  /* 0x0000000288027221 */ /* 0x000fc40000010000 */
[----:B------:R-:W-:Y:S01]  /*b5f0*/  HMMA.16816.F32 R48, R8, R14, R44 ;  /* 0x0000000e0830723c */ /* 0x000fe2000000182c */
[----:B------:R-:W-:Y:S01]  /*b600*/  FADD.FTZ R4, R141, R4 ;  /* 0x000000048d047221 */ /* 0x000fe20000010000 */
[----:B------:R-:W-:-:S06]  /*b610*/  FADD.FTZ R2, R137, R2 ;  /* 0x0000000289027221 */ /* 0x000fcc0000010000 */
[----:B--2---:R-:W-:Y:S01]  /*b620*/  HMMA.16816.F32 R44, R8, R16, R24 ;  /* 0x00000010082c723c */ /* 0x004fe20000001818 */
[----:B------:R-:W1:Y:S01]  /*b630*/  LDSM.16.MT88.4 R24, [R36+0x10800] ;  /* 0x010800002418783b */ /* 0x000e620000004200 */
[----:B------:R-:W-:Y:S01]  /*b640*/  FADD.FTZ R4, R139, R4 ;  /* 0x000000048b047221 */ /* 0x000fe20000010000 */
[----:B------:R-:W-:-:S05]  /*b650*/  FADD.FTZ R2, R133, R2 ;  /* 0x0000000285027221 */ /* 0x000fca0000010000 */
[----:B------:R-:W-:Y:S01]  /*b660*/  HMMA.16816.F32 R60, R8, R12, R52 ;  /* 0x0000000c083c723c */ /* 0x000fe20000001834 */
[----:B------:R-:W-:Y:S01]  /*b670*/  FFMA.FTZ R12, R196, R0, -R5 ;  /* 0x00000000c40c7223 */ /* 0x000fe20000010805 */
[----:B------:R-:W-:-:S03]  /*b680*/  FADD.FTZ R4, R140, R4 ;  /* 0x000000048c047221 */ /* 0x000fc60000010000 */
[----:B------:R2:W-:Y:S03]  /*b690*/  MUFU.EX2 R55, R12 ;  /* 0x0000000c00377308 */ /* 0x0005e60000000800 */
[C---:B------:R-:W-:Y:S01]  /*b6a0*/  HMMA.16816.F32 R32, R8.reuse, R20, R32 ;  /* 0x000000140820723c */ /* 0x040fe20000001820 */
[----:B------:R-:W-:Y:S01]  /*b6b0*/  FADD.FTZ R2, R124, R2 ;  /* 0x000000027c027221 */ /* 0x000fe20000010000 */
[----:B------:R-:W-:Y:S01]  /*b6c0*/  FADD.FTZ R4, R127, R4 ;  /* 0x000000047f047221 */ /* 0x000fe20000010000 */
[----:B------:R3:W4:Y:S05]  /*b6d0*/  MUFU.EX2 R70, R6 ;  /* 0x0000000600467308 */ /* 0x00072a0000000800 */
[----:B------:R-:W-:Y:S01]  /*b6e0*/  HMMA.16816.F32 R40, R8, R22, R40 ;  /* 0x000000160828723c */ /* 0x000fe20000001828 */
[----:B------:R-:W5:Y:S04]  /*b6f0*/  LDSM.16.MT88.4 R20, [R160+0x11000] ;  /* 0x01100000a014783b */ /* 0x000f680000004200 */
[----:B--2---:R-:W2:Y:S01]  /*b700*/  LDSM.16.MT88.4 R12, [R39+0x11000] ;  /* 0x01100000270c783b */ /* 0x004ea20000004200 */
[----:B------:R-:W-:Y:S01]  /*b710*/  FADD.FTZ R2, R126, R2 ;  /* 0x000000027e027221 */ /* 0x000fe20000010000 */
[----:B------:R-:W-:Y:S01]  /*b720*/  FADD.FTZ R4, R130, R4 ;  /* 0x0000000482047221 */ /* 0x000fe20000010000 */
[----:B---3--:R-:W-:Y:S01]  /*b730*/  FFMA.FTZ R6, R185, R0, -R5 ;  /* 0x00000000b9067223 */ /* 0x008fe20000010805 */
[----:B------:R3:W-:Y:S01]  /*b740*/  MUFU.EX2 R72, R7 ;  /* 0x0000000700487308 */ /* 0x0007e20000000800 */
[----:B------:R-:W-:Y:S01]  /*b750*/  FADD.FTZ R2, R128, R2 ;  /* 0x0000000280027221 */ /* 0x000fe20000010000 */
[----:B------:R-:W-:-:S02]  /*b760*/  FADD.FTZ R4, R131, R4 ;  /* 0x0000000483047221 */ /* 0x000fc40000010000 */
[----:B------:R4:W5:Y:S01]  /*b770*/  MUFU.EX2 R71, R6 ;  /* 0x0000000600477308 */ /* 0x0009620000000800 */
[----:B------:R-:W-:Y:S01]  /*b780*/  FADD.FTZ R2, R125, R2 ;  /* 0x000000027d027221 */ /* 0x000fe20000010000 */
[----:B------:R-:W-:Y:S01]  /*b790*/  FADD.FTZ R4, R129, R4 ;  /* 0x0000000481047221 */ /* 0x000fe20000010000 */
[-CC-:B---3--:R-:W-:Y:S01]  /*b7a0*/  FFMA.FTZ R7, R184, R0.reuse, -R3.reuse ;  /* 0x00000000b8077223 */ /* 0x188fe20000010803 */
[----:B----4-:R-:W-:-:S03]  /*b7b0*/  FFMA.FTZ R6, R153, R0, -R3 ;  /* 0x0000000099067223 */ /* 0x010fc60000010803 */
[----:B------:R3:W-:Y:S01]  /*b7c0*/  MUFU.EX2 R53, R7 ;  /* 0x0000000700357308 */ /* 0x0007e20000000800 */
[----:B------:R-:W-:Y:S01]  /*b7d0*/  FADD.FTZ R2, R119, R2 ;  /* 0x0000000277027221 */ /* 0x000fe20000010000 */
[----:B------:R-:W-:Y:S01]  /*b7e0*/  FADD.FTZ R4, R120, R4 ;  /* 0x0000000478047221 */ /* 0x000fe20000010000 */
[----:B-1----:R-:W-:Y:S01]  /*b7f0*/  HMMA.16816.F32 R64, R8, R24, R64 ;  /* 0x000000180840723c */ /* 0x002fe20000001840 */
[----:B------:R1:W4:Y:S01]  /*b800*/  MUFU.EX2 R52, R6 ;  /* 0x0000000600347308 */ /* 0x0003220000000800 */
[----:B------:R-:W-:Y:S01]  /*b810*/  FADD.FTZ R2, R116, R2 ;  /* 0x0000000274027221 */ /* 0x000fe20000010000 */
[----:B------:R-:W-:Y:S01]  /*b820*/  FADD.FTZ R4, R123, R4 ;  /* 0x000000047b047221 */ /* 0x000fe20000010000 */
[----:B------:R-:W-:Y:S01]  /*b830*/  LDSM.16.MT88.4 R152, [R69+0x11800] ;  /* 0x011800004598783b */ /* 0x000fe20000004200 */
[-CC-:B---3--:R-:W-:Y:S01]  /*b840*/  FFMA.FTZ R7, R161, R0.reuse, -R3.reuse ;  /* 0x00000000a1077223 */ /* 0x188fe20000010803 */
[----:B-1----:R-:W-:-:S03]  /*b850*/  FFMA.FTZ R6, R156, R0, -R3 ;  /* 0x000000009c067223 */ /* 0x002fc60000010803 */
[----:B------:R-:W-:Y:S01]  /*b860*/  MUFU.EX2 R54, R7 ;  /* 0x0000000700367308 */ /* 0x000fe20000000800 */
[----:B------:R-:W-:Y:S01]  /*b870*/  FADD.FTZ R2, R118, R2 ;  /* 0x0000000276027221 */ /* 0x000fe20000010000 */
[----:B------:R-:W-:Y:S01]  /*b880*/  FADD.FTZ R4, R121, R4 ;  /* 0x0000000479047221 */ /* 0x000fe20000010000 */
[C---:B------:R-:W-:Y:S01]  /*b890*/  HMMA.16816.F32 R28, R8.reuse, R18, R28 ;  /* 0x00000012081c723c */ /* 0x040fe2000000181c */
[----:B------:R-:W1:Y:S01]  /*b8a0*/  MUFU.EX2 R38, R6 ;  /* 0x0000000600267308 */ /* 0x000e620000000800 */
[----:B------:R-:W-:Y:S01]  /*b8b0*/  FADD.FTZ R2, R117, R2 ;  /* 0x0000000275027221 */ /* 0x000fe20000010000 */
[----:B------:R-:W-:Y:S01]  /*b8c0*/  FADD.FTZ R4, R122, R4 ;  /* 0x000000047a047221 */ /* 0x000fe20000010000 */
[----:B------:R-:W3:Y:S02]  /*b8d0*/  LDSM.16.MT88.4 R16, [R69+0x11000] ;  /* 0x011000004510783b */ /* 0x000ee40000004200 */
[----:B------:R-:W-:Y:S02]  /*b8e0*/  FADD.FTZ R2, R107, R2 ;  /* 0x000000026b027221 */ /* 0x000fe40000010000 */
[----:B------:R-:W-:Y:S01]  /*b8f0*/  HMMA.16816.F32 R24, R8, R26, R56 ;  /* 0x0000001a0818723c */ /* 0x000fe20000001838 */
[----:B------:R-:W-:Y:S01]  /*b900*/  F2FP.F16.F32.PACK_AB R8, R55, R70 ;  /* 0x000000463708723e */ /* 0x000fe200000000ff */
[----:B------:R-:W-:Y:S01]  /*b910*/  LDSM.16.MT88.4 R160, [R160+0x11800] ;  /* 0x01180000a0a0783b */ /* 0x000fe20000004200 */
[----:B-----5:R-:W-:-:S02]  /*b920*/  F2FP.F16.F32.PACK_AB R10, R71, R72 ;  /* 0x00000048470a723e */ /* 0x020fc400000000ff */
[----:B----4-:R-:W-:Y:S02]  /*b930*/  F2FP.F16.F32.PACK_AB R9, R52, R53 ;  /* 0x000000353409723e */ /* 0x010fe400000000ff */
[----:B-1----:R-:W-:Y:S01]  /*b940*/  F2FP.F16.F32.PACK_AB R11, R38, R54 ;  /* 0x00000036260b723e */ /* 0x002fe200000000ff */
[----:B------:R-:W-:Y:S01]  /*b950*/  FADD.FTZ R4, R109, R4 ;  /* 0x000000046d047221 */ /* 0x000fe20000010000 */
[-CC-:B------:R-:W-:Y:S01]  /*b960*/  FFMA.FTZ R6, R157, R0.reuse, -R5.reuse ;  /* 0x000000009d067223 */ /* 0x180fe20000010805 */
[----:B------:R-:W-:Y:S02]  /*b970*/  FADD.FTZ R2, R108, R2 ;  /* 0x000000026c027221 */ /* 0x000fe40000010000 */
[----:B------:R-:W-:Y:S01]  /*b980*/  FADD.FTZ R4, R112, R4 ;  /* 0x0000000470047221 */ /* 0x000fe20000010000 */
[----:B------:R-:W-:Y:S01]  /*b990*/  FFMA.FTZ R7, R189, R0, -R5 ;  /* 0x00000000bd077223 */ /* 0x000fe20000010805 */
[----:B------:R-:W-:Y:S01]  /*b9a0*/  HMMA.16816.F32 R60, R8, R20, R60 ;  /* 0x00000014083c723c */ /* 0x000fe2000000183c */
[----:B------:R1:W-:Y:S01]  /*b9b0*/  MUFU.EX2 R21, R6 ;  /* 0x0000000600157308 */ /* 0x0003e20000000800 */
[----:B------:R-:W-:Y:S01]  /*b9c0*/  FADD.FTZ R2, R111, R2 ;  /* 0x000000026f027221 */ /* 0x000fe20000010000 */
[----:B------:R-:W-:-:S05]  /*b9d0*/  FADD.FTZ R4, R114, R4 ;  /* 0x0000000472047221 */ /* 0x000fca0000010000 */
[----:B--2---:R-:W-:Y:S01]  /*b9e0*/  HMMA.16816.F32 R32, R8, R12, R32 ;  /* 0x0000000c0820723c */ /* 0x004fe20000001820 */
[-CC-:B------:R-:W-:Y:S01]  /*b9f0*/  FFMA.FTZ R12, R188, R0.reuse, -R5.reuse ;  /* 0x00000000bc0c7223 */ /* 0x180fe20000010805 */
[----:B------:R-:W-:Y:S01]  /*ba00*/  MUFU.EX2 R20, R7 ;  /* 0x0000000700147308 */ /* 0x000fe20000000800 */
[----:B------:R-:W-:Y:S01]  /*ba10*/  FADD.FTZ R2, R110, R2 ;  /* 0x000000026e027221 */ /* 0x000fe20000010000 */
[-C--:B-1----:R-:W-:Y:S01]  /*ba20*/  FFMA.FTZ R6, R192, R0.reuse, -R5 ;  /* 0x00000000c0067223 */ /* 0x082fe20000010805 */
[----:B------:R-:W-:Y:S01]  /*ba30*/  FFMA.FTZ R5, R171, R0, -R3 ;  /* 0x00000000ab057223 */ /* 0x000fe20000010803 */
[----:B------:R-:W-:Y:S01]  /*ba40*/  MUFU.EX2 R13, R12 ;  /* 0x0000000c000d7308 */ /* 0x000fe20000000800 */
[----:B------:R-:W-:-:S03]  /*ba50*/  FADD.FTZ R4, R113, R4 ;  /* 0x0000000471047221 */ /* 0x000fc60000010000 */
[----:B------:R1:W-:Y:S04]  /*ba60*/  MUFU.EX2 R12, R6 ;  /* 0x00000006000c7308 */ /* 0x0003e80000000800 */
[----:B------:R2:W4:Y:S01]  /*ba70*/  MUFU.EX2 R7, R5 ;  /* 0x0000000500077308 */ /* 0x0005220000000800 */
[----:B------:R-:W-:Y:S01]  /*ba80*/  FADD.FTZ R4, R103, R4 ;  /* 0x0000000467047221 */ /* 0x000fe20000010000 */
[-CC-:B-1----:R-:W-:Y:S01]  /*ba90*/  FFMA.FTZ R6, R170, R0.reuse, -R3.reuse ;  /* 0x00000000aa067223 */ /* 0x182fe20000010803 */
[-CC-:B--2---:R-:W-:Y:S01]  /*baa0*/  FFMA.FTZ R5, R169, R0.reuse, -R3.reuse ;  /* 0x00000000a9057223 */ /* 0x184fe20000010803 */
[----:B------:R-:W-:Y:S01]  /*bab0*/  FFMA.FTZ R3, R168, R0, -R3 ;  /* 0x00000000a8037223 */ /* 0x000fe20000010803 */
        /* <DEDUP_REMOVED lines=15> */
[----:B---3--:R-:W-:Y:S01]  /*bbb0*/  HMMA.16816.F32 R44, R8, R16, R44 ;  /* 0x00000010082c723c */ /* 0x008fe2000000182c */
[----:B------:R-:W-:Y:S02]  /*bbc0*/  FADD.FTZ R2, R89, R2 ;  /* 0x0000000259027221 */ /* 0x000fe40000010000 */
[----:B------:R-:W-:-:S05]  /*bbd0*/  FADD.FTZ R0, R82, R0 ;  /* 0x0000000052007221 */ /* 0x000fca0000010000 */
        /* <DEDUP_REMOVED lines=18> */
[----:B------:R-:W2:Y:S02]  /*bd00*/  MUFU.EX2 R6, R6 ;  /* 0x0000000600067308 */ /* 0x000ea40000000800 */
[----:B------:R-:W-:Y:S01]  /*bd10*/  FADD.FTZ R0, R52, R0 ;  /* 0x0000000034007221 */ /* 0x000fe20000010000 */
[----:B------:R-:W-:Y:S01]  /*bd20*/  FADD.FTZ R2, R55, R2 ;  /* 0x0000000237027221 */ /* 0x000fe20000010000 */
[C---:B------:R-:W-:Y:S02]  /*bd30*/  HMMA.16816.F32 R48, R8.reuse, R22, R48 ;  /* 0x000000160830723c */ /* 0x040fe40000001830 */
[----:B------:R-:W-:Y:S01]  /*bd40*/  FADD.FTZ R0, R54, R0 ;  /* 0x0000000036007221 */ /* 0x000fe20000010000 */
[----:B------:R-:W-:Y:S01]  /*bd50*/  FADD.FTZ R2, R72, R2 ;  /* 0x0000000248027221 */ /* 0x000fe20000010000 */
[----:B------:R-:W3:Y:S04]  /*bd60*/  MUFU.EX2 R5, R5 ;  /* 0x0000000500057308 */ /* 0x000ee80000000800 */
[C---:B------:R-:W-:Y:S01]  /*bd70*/  HMMA.16816.F32 R40, R8.reuse, R14, R40 ;  /* 0x0000000e0828723c */ /* 0x040fe20000001828 */
[----:B------:R-:W-:Y:S01]  /*bd80*/  FADD.FTZ R0, R38, R0 ;  /* 0x0000000026007221 */ /* 0x000fe20000010000 */
[----:B------:R-:W-:Y:S01]  /*bd90*/  FADD.FTZ R2, R71, R2 ;  /* 0x0000000247027221 */ /* 0x000fe20000010000 */
[----:B------:R-:W5:Y:S05]  /*bda0*/  MUFU.EX2 R3, R3 ;  /* 0x0000000300037308 */ /* 0x000f6a0000000800 */
[----:B-1----:R-:W-:Y:S01]  /*bdb0*/  HMMA.16816.F32 R140, R8, R16, R64 ;  /* 0x00000010088c723c */ /* 0x002fe20000001840 */
[----:B----4-:R-:W-:-:S07]  /*bdc0*/  FADD.FTZ R0, R7, R0 ;  /* 0x0000000007007221 */ /* 0x010fce0000010000 */
[----:B------:R-:W-:Y:S01]  /*bdd0*/  HMMA.16816.F32 R24, R8, R18, R24 ;  /* 0x000000120818723c */ /* 0x000fe20000001818 */
[----:B------:R-:W1:Y:S01]  /*bde0*/  LDSM.16.MT88.4 R8, [R36+0x11800] ;  /* 0x011800002408783b */ /* 0x000e620000004200 */
[----:B------:R-:W-:Y:S01]  /*bdf0*/  FADD.FTZ R2, R21, R2 ;  /* 0x0000000215027221 */ /* 0x000fe20000010000 */
[----:B--2---:R-:W-:-:S03]  /*be00*/  FADD.FTZ R0, R6, R0 ;  /* 0x0000000006007221 */ /* 0x004fc60000010000 */
[----:B------:R-:W-:Y:S01]  /*be10*/  FADD.FTZ R2, R20, R2 ;  /* 0x0000000214027221 */ /* 0x000fe20000010000 */
[----:B---3--:R-:W-:-:S03]  /*be20*/  FADD.FTZ R0, R5, R0 ;  /* 0x0000000005007221 */ /* 0x008fc60000010000 */
[----:B------:R-:W-:Y:S01]  /*be30*/  FADD.FTZ R2, R13, R2 ;  /* 0x000000020d027221 */ /* 0x000fe20000010000 */
[----:B------:R-:W-:Y:S02]  /*be40*/  IMAD.MOV.U32 R132, RZ, RZ, R216 ;  /* 0x000000ffff847224 */ /* 0x000fe400078e00d8 */
[----:B-----5:R-:W-:Y:S01]  /*be50*/  FADD.FTZ R133, R3, R0 ;  /* 0x0000000003857221 */ /* 0x020fe20000010000 */
[----:B------:R-:W-:-:S04]  /*be60*/  FADD.FTZ R216, R12, R2 ;  /* 0x000000020cd87221 */ /* 0x000fc80000010000 */
[----:B------:R2:W-:Y:S04]  /*be70*/  STL [R1+0x50], R133 ;  /* 0x0000508501007387 */ /* 0x0005e80000100800 */
[----:B------:R2:W-:Y:S01]  /*be80*/  STL [R1+0x48], R216 ;  /* 0x000048d801007387 */ /* 0x0005e20000100800 */
[----:B------:R-:W-:Y:S02]  /*be90*/  ISETP.GT.AND P0, PT, R115, R132, PT ;  /* 0x000000847300720c */ /* 0x000fe40003f04270 */
[----:B------:R-:W-:Y:S02]  /*bea0*/  F2FP.F16.F32.PACK_AB R136, R20, R21 ;  /* 0x000000151488723e */ /* 0x000fe400000000ff */
[----:B------:R-:W-:Y:S02]  /*beb0*/  F2FP.F16.F32.PACK_AB R138, R12, R13 ;  /* 0x0000000d0c8a723e */ /* 0x000fe400000000ff */
[----:B------:R-:W-:-:S02]  /*bec0*/  F2FP.F16.F32.PACK_AB R137, R6, R7 ;  /* 0x000000070689723e */ /* 0x000fc400000000ff */
        /* <DEDUP_REMOVED lines=8> */
[C---:B-1----:R-:W-:Y:S08]  /*bf50*/  HMMA.16816.F32 R140, R136.reuse, R8, R140 ;  /* 0x00000008888c723c */ /* 0x042ff0000000188c */
[----:B------:R-:W-:Y:S01]  /*bf60*/  HMMA.16816.F32 R136, R136, R10, R24 ;  /* 0x0000000a8888723c */ /* 0x000fe20000001818 */
[----:B------:R-:W-:-:S04]  /*bf70*/  NOP ;  /* 0x0000000000007918 */ /* 0x000fc80000000000 */
[----:B--2---:R-:W-:-:S15]  /*bf80*/  @!P0 BRA `(.L_x_3076) ;  /* 0x0000008800488947 */ /* 0x004fde0003800000 */
        /* <DEDUP_REMOVED lines=11> */
[----:B------:R-:W-:Y:S01]  /*c040*/  IABS R6, R7 ;  /* 0x0000000700067213 */ /* 0x000fe20000000000 */
[----:B------:R-:W-:-:S05]  /*c050*/  VIADD R9, R7, 0x100 ;  /* 0x0000010007097836 */ /* 0x000fca0000000000 */
        /* <DEDUP_REMOVED lines=10> */
[----:B------:R-:W-:Y:S01]  /*c100*/  IMAD.HI.U32 R4, R5, R3, R4 ;  /* 0x0000000305047227 */ /* 0x000fe200078e0004 */
[----:B------:R-:W-:-:S03]  /*c110*/  MOV R5, R6 ;  /* 0x0000000600057202 */ /* 0x000fc60000000f00 */
        /* <DEDUP_REMOVED lines=11> */
[-C--:B------:R-:W-:Y:S02]  /*c1d0*/  ISETP.GE.U32.AND P4, PT, R5, R0.reuse, PT ;  /* 0x000000000500720c */ /* 0x080fe40003f86070 */
[----:B------:R-:W-:Y:S02]  /*c1e0*/  ISETP.GE.U32.AND P5, PT, R6, R0, PT ;  /* 0x000000000600720c */ /* 0x000fe40003fa6070 */
[----:B------:R-:W-:Y:S02]  /*c1f0*/  ISETP.GE.AND P0, PT, R7, RZ, PT ;  /* 0x000000ff0700720c */ /* 0x000fe40003f06270 */
[----:B------:R-:W-:Y:S01]  /*c200*/  ISETP.GE.AND P2, PT, R9, RZ, PT ;  /* 0x000000ff0900720c */ /* 0x000fe20003f46270 */
[----:B------:R-:W-:Y:S01]  /*c210*/  @!P1 VIADD R3, R3, 0x1 ;  /* 0x0000000103039836 */ /* 0x000fe20000000000 */
        /* <DEDUP_REMOVED lines=33> */
.L_x_3078:
        /* <DEDUP_REMOVED lines=12> */
.L_x_3079:
[----:B------:R-:W-:Y:S05]  /*c4f0*/  BSYNC.RECONVERGENT B0 ;  /* 0x0000000000007941 */ /* 0x000fea0003800200 */
.L_x_3077:
[----:B------:R-:W4:Y:S04]  /*c500*/  LDL R7, [R1+0x40] ;  /* 0x0000400001077983 */ /* 0x000f280000100800 */
[----:B------:R-:W5:Y:S04]  /*c510*/  LDL R6, [R1+0x44] ;  /* 0x0000440001067983 */ /* 0x000f680000100800 */
[----:B------:R-:W2:Y:S04]  /*c520*/  LDL.LU R8, [R1+0x68] ;  /* 0x0000680001087983 */ /* 0x000ea80000300800 */
[----:B------:R-:W4:Y:S04]  /*c530*/  LDL R5, [R1+0x3c] ;  /* 0x00003c0001057983 */ /* 0x000f280000100800 */
[----:B---3--:R-:W3:Y:S04]  /*c540*/  LDL.LU R4, [R1+0xa4] ;  /* 0x0000a40001047983 */ /* 0x008ee80000300800 */
[----:B------:R-:W5:Y:S04]  /*c550*/  LDL R3, [R1+0x38] ;  /* 0x0000380001037983 */ /* 0x000f680000100800 */
[----:B------:R-:W5:Y:S04]  /*c560*/  LDL.LU R2, [R1+0xa0] ;  /* 0x0000a00001027983 */ /* 0x000f680000300800 */
[----:B------:R-:W5:Y:S01]  /*c570*/  LDL R0, [R1+0x4c] ;  /* 0x00004c0001007983 */ /* 0x000f620000100800 */
[----:B------:R-:W-:Y:S01]  /*c580*/  IMAD.MOV.U32 R70, RZ, RZ, 0x20 ;  /* 0x00000020ff467424 */ /* 0x000fe200078e00ff */
[----:B------:R-:W-:Y:S01]  /*c590*/  BSSY.RECONVERGENT B1, `(.L_x_3080) ;  /* 0x00002bd000017945 */ /* 0x000fe20003800200 */
[----:B--2---:R-:W-:Y:S01]  /*c5a0*/  MOV R12, R8 ;  /* 0x00000008000c7202 */ /* 0x004fe20000000f00 */
[----:B----4-:R-:W-:Y:S01]  /*c5b0*/  IMAD.MOV.U32 R11, RZ, RZ, R5 ;  /* 0x000000ffff0b7224 */ /* 0x010fe200078e0005 */
[----:B------:R-:W-:-:S03]  /*c5c0*/  SHF.L.U64.HI R5, R232, 0x5, R233 ;  /* 0x00000005e8057819 */ /* 0x000fc600000102e9 */
[----:B------:R-:W-:Y:S01]  /*c5d0*/  IMAD.MOV.U32 R39, RZ, RZ, R12 ;  /* 0x000000ffff277224 */ /* 0x000fe200078e000c */
[----:B---3--:R-:W-:Y:S02]  /*c5e0*/  MOV R10, R4 ;  /* 0x00000004000a7202 */ /* 0x008fe40000000f00 */
[----:B------:R-:W-:Y:S01]  /*c5f0*/  MOV R38, R11 ;  /* 0x0000000b00267202 */ /* 0x000fe20000000f00 */
[----:B-----5:R-:W-:Y:S02]  /*c600*/  IMAD.MOV.U32 R9, RZ, RZ, R3 ;  /* 0x000000ffff097224 */ /* 0x020fe400078e0003 */
[----:B------:R-:W-:Y:S01]  /*c610*/  IMAD.MOV.U32 R69, RZ, RZ, R10 ;  /* 0x000000ffff457224 */ /* 0x000fe200078e000a */
[----:B------:R-:W-:Y:S02]  /*c620*/  MOV R4, R2 ;  /* 0x0000000200047202 */ /* 0x000fe40000000f00 */
[----:B------:R-:W-:Y:S02]  /*c630*/  MOV R36, R9 ;  /* 0x0000000900247202 */ /* 0x000fe40000000f00 */
[----:B------:R-:W-:Y:S01]  /*c640*/  ISETP.GE.AND P0, PT, R217, R0, PT ;  /* 0x00000000d900720c */ /* 0x000fe20003f06270 */
[----:B------:R-:W-:Y:S01]  /*c650*/  IMAD.SHL.U32 R0, R232, 0x20, RZ ;  /* 0x00000020e8007824 */ /* 0x000fe200078e00ff */
[----:B------:R-:W-:Y:S01]  /*c660*/  MOV R121, R69 ;  /* 0x0000004500797202 */ /* 0x000fe20000000f00 */
[----:B------:R-:W-:-:S03]  /*c670*/  IMAD.MOV.U32 R71, RZ, RZ, R4 ;  /* 0x000000ffff477224 */ /* 0x000fc600078e0004 */
[----:B------:R-:W-:Y:S01]  /*c680*/  IADD3 R2, P1, PT, R0, R6, RZ ;  /* 0x0000000600027210 */ /* 0x000fe20007f3e0ff */
[----:B------:R-:W-:-:S03]  /*c690*/  IMAD.MOV.U32 R222, RZ, RZ, R121 ;  /* 0x000000ffffde7224 */ /* 0x000fc600078e0079 */
[----:B------:R-:W-:-:S03]  /*c6a0*/  IADD3.X R3, PT, PT, R5, R7, RZ, P1, !PT ;  /* 0x0000000705037210 */ /* 0x000fc60000ffe4ff */
        /* <DEDUP_REMOVED lines=82> */
[----:B------:R-:W-:Y:S02]  /*cbd0*/  ISETP.NE.AND P1, PT, R71, RZ, PT ;  /* 0x000000ff4700720c */ /* 0x000fe40003f25270 */
        /* <DEDUP_REMOVED lines=38> */
[----:B------:R-:W-:Y:S01]  /*ce40*/  @!P0 LDGSTS.E.BYPASS.LTC128B.128 [R227+0x10000], desc[UR4][R10.64] ;  /* 0x100000000ae38fae */ /* 0x000fe2000b981a04 */
[----:B--2---:R-:W-:-:S03]  /*ce50*/  SEL R2, R70, 0xffffffe0, !P1 ;  /* 0xffffffe046027807 */ /* 0x004fc60004800000 */
[----:B------:R-:W-:Y:S01]  /*ce60*/  @P0 STS.128 [R227+0x10800], RZ ;  /* 0x010800ffe3000388 */ /* 0x000fe20000000c00 */
[----:B------:R-:W-:Y:S02]  /*ce70*/  ISETP.NE.AND P1, PT, R222, RZ, PT ;  /* 0x000000ffde00720c */ /* 0x000fe40003f25270 */
[----:B------:R-:W-:Y:S01]  /*ce80*/  IADD3 R3, PT, PT, R39, R2, RZ ;  /* 0x0000000227037210 */ /* 0x000fe20007ffe0ff */
[----:B------:R-:W-:Y:S01]  /*ce90*/  @!PT LDS RZ, [RZ] ;  /* 0x00000000fffff984 */ /* 0x000fe20000000800 */
[----:B------:R-:W-:Y:S01]  /*cea0*/  @!PT LDS RZ, [RZ] ;  /* 0x00000000fffff984 */ /* 0x000fe20000000800 */
[----:B------:R-:W-:Y:S01]  /*ceb0*/  @!PT LDS RZ, [RZ] ;  /* 0x00000000fffff984 */ /* 0x000fe20000000800 */
[----:B------:R2:W-:Y:S01]  /*cec0*/  @!P0 LDGSTS.E.BYPASS.LTC128B.128 [R227+0x10800], desc[UR4][R8.64] ;  /* 0x1080000008e38fae */ /* 0x0005e2000b981a04 */
[----:B------:R-:W-:-:S03]  /*ced0*/  IMAD.IADD R0, R2, 0x1, R68 ;  /* 0x0000000102007824 */ /* 0x000fc600078e0244 */
        /* <DEDUP_REMOVED lines=10> */
[----:B------:R-:W-:Y:S04]  /*cf80*/  LDSM.16.M88.4 R40, [R68+0x3000] ;  /* 0x003000004428783b */ /* 0x000fe80000000200 */
[----:B------:R-:W-:Y:S04]  /*cf90*/  LDSM.16.M88.4 R16, [R68+0x2800] ;  /* 0x002800004410783b */ /* 0x000fe80000000200 */
[----:B--2---:R-:W-:Y:S04]  /*cfa0*/  LDSM.16.M88.4 R8, [R68+0x2000] ;  /* 0x002000004408783b */ /* 0x004fe80000000200 */
[----:B------:R-:W-:Y:S04]  /*cfb0*/  LDSM.16.M88.4 R32, [R68+0x3800] ;  /* 0x003800004420783b */ /* 0x000fe80000000200 */
[----:B------:R-:W-:Y:S04]  /*cfc0*/  LDSM.16.M88.4 R24, [R68+0x4800] ;  /* 0x004800004418783b */ /* 0x000fe80000000200 */
[----:B------:R-:W-:Y:S04]  /*cfd0*/  LDSM.16.M88.4 R28, [R68+0x4000] ;  /* 0x00400000441c783b */ /* 0x000fe80000000200 */
[----:B---3--:R-:W2:Y:S04]  /*cfe0*/  LDSM.16.M88.4 R4, [R39] ;  /* 0x000000002704783b */ /* 0x008ea80000000200 */
        /* <DEDUP_REMOVED lines=13> */
[C---:B--2---:R-:W-:Y:S08]  /*d0c0*/  HMMA.16816.F32 R124, R4.reuse, R8, RZ ;  /* 0x00000008047c723c */ /* 0x044ff000000018ff */
[C---:B------:R-:W-:Y:S01]  /*d0d0*/  HMMA.16816.F32 R128, R4.reuse, R10, RZ ;  /* 0x0000000a0480723c */ /* 0x040fe200000018ff */
[----:B------:R-:W2:Y:S07]  /*d0e0*/  LDSM.16.M88.4 R8, [R68+0x9000] ;  /* 0x009000004408783b */ /* 0x000eae0000000200 */
        /* <DEDUP_REMOVED lines=11> */
[C---:B------:R-:W-:Y:S08]  /*d1a0*/  HMMA.16816.F32 R108, R4.reuse, R12, RZ ;  /* 0x0000000c046c723c */ /* 0x040ff000000018ff */
[C---:B------:R-:W-:Y:S01]  /*d1b0*/  HMMA.16816.F32 R116, R4.reuse, R14, RZ ;  /* 0x0000000e0474723c */ /* 0x040fe200000018ff */
[----:B------:R-:W-:Y:S07]  /*d1c0*/  LDSM.16.M88.4 R12, [R3] ;  /* 0x00000000030c783b */ /* 0x000fee0000000200 */
[C---:B---3--:R-:W-:Y:S08]  /*d1d0*/  HMMA.16816.F32 R172, R4.reuse, R40, RZ ;  /* 0x0000002804ac723c */ /* 0x048ff000000018ff */
[C---:B------:R-:W-:Y:S01]  /*d1e0*/  HMMA.16816.F32 R176, R4.reuse, R42, RZ ;  /* 0x0000002a04b0723c */ /* 0x040fe200000018ff */
[----:B------:R-:W3:Y:S07]  /*d1f0*/  LDSM.16.M88.4 R40, [R0+0x2000] ;  /* 0x002000000028783b */ /* 0x000eee0000000200 */
[C---:B--2---:R-:W-:Y:S08]  /*d200*/  HMMA.16816.F32 R112, R4.reuse, R8, RZ ;  /* 0x000000080470723c */ /* 0x044ff000000018ff */
[C---:B------:R-:W-:Y:S08]  /*d210*/  HMMA.16816.F32 R8, R4.reuse, R10, RZ ;  /* 0x0000000a0408723c */ /* 0x040ff000000018ff */
[C---:B------:R-:W-:Y:S08]  /*d220*/  HMMA.16816.F32 R204, R4.reuse, R16, RZ ;  /* 0x0000001004cc723c */ /* 0x040ff000000018ff */
[----:B------:R-:W-:Y:S01]  /*d230*/  HMMA.16816.F32 R236, R4, R18, RZ ;  /* 0x0000001204ec723c */ /* 0x000fe200000018ff */
[----:B------:R-:W2:Y:S02]  /*d240*/  LDSM.16.M88.4 R16, [R0+0x3800] ;  /* 0x003800000010783b */ /* 0x000ea40000000200 */
[----:B------:R-:W-:Y:S01]  /*d250*/  MOV R252, R9 ;  /* 0x0000000900fc7202 */ /* 0x000fe20000000f00 */
[----:B------:R-:W-:Y:S01]  /*d260*/  IMAD.MOV.U32 R235, RZ, RZ, R10 ;  /* 0x000000ffffeb7224 */ /* 0x000fe200078e000a */
[----:B------:R-:W-:-:S03]  /*d270*/  MOV R229, R11 ;  /* 0x0000000b00e57202 */ /* 0x000fc60000000f00 */
[----:B----4-:R-:W-:Y:S01]  /*d280*/  HMMA.16816.F32 R184, R4, R34, RZ ;  /* 0x0000002204b8723c */ /* 0x010fe200000018ff */
[----:B------:R-:W-:Y:S01]  /*d290*/  IMAD.MOV.U32 R35, RZ, RZ, R8 ;  /* 0x000000ffff237224 */ /* 0x000fe200078e0008 */
[----:B------:R-:W-:Y:S01]  /*d2a0*/  MOV R34, R113 ;  /* 0x0000007100227202 */ /* 0x000fe20000000f00 */
[----:B------:R-:W-:-:S05]  /*d2b0*/  IMAD.MOV.U32 R113, RZ, RZ, R112 ;  /* 0x000000ffff717224 */ /* 0x000fca00078e0070 */
[C---:B-----5:R-:W-:Y:S08]  /*d2c0*/  HMMA.16816.F32 R188, R4.reuse, R24, RZ ;  /* 0x0000001804bc723c */ /* 0x060ff000000018ff */
[C---:B------:R-:W-:Y:S01]  /*d2d0*/  HMMA.16816.F32 R192, R4.reuse, R26, RZ ;  /* 0x0000001a04c0723c */ /* 0x040fe200000018ff */
[----:B------:R-:W4:Y:S07]  /*d2e0*/  LDSM.16.M88.4 R24, [R0+0x2800] ;  /* 0x002800000018783b */ /* 0x000f2e0000000200 */
[C---:B-1----:R-:W-:Y:S08]  /*d2f0*/  HMMA.16816.F32 R8, R4.reuse, R28, RZ ;  /* 0x0000001c0408723c */ /* 0x042ff000000018ff */
[----:B------:R-:W-:Y:S01]  /*d300*/  HMMA.16816.F32 R180, R4, R32, RZ ;  /* 0x0000002004b4723c */ /* 0x000fe200000018ff */
[----:B------:R-:W-:Y:S01]  /*d310*/  IMAD.MOV.U32 R33, RZ, RZ, R114 ;  /* 0x000000ffff217224 */ /* 0x000fe200078e0072 */
[----:B------:R-:W-:-:S06]  /*d320*/  MOV R32, R115 ;  /* 0x0000007300207202 */ /* 0x000fcc0000000f00 */
[C---:B------:R-:W-:Y:S03]  /*d330*/  HMMA.16816.F32 R196, R4.reuse, R20, RZ ;  /* 0x0000001404c4723c */ /* 0x040fe600000018ff */
[----:B------:R-:W-:Y:S01]  /*d340*/  IMAD.MOV.U32 R120, RZ, RZ, R9 ;  /* 0x000000ffff787224 */ /* 0x000fe200078e0009 */
[----:B------:R-:W-:Y:S01]  /*d350*/  MOV R115, R10 ;  /* 0x0000000a00737202 */ /* 0x000fe20000000f00 */
[----:B------:R-:W-:Y:S01]  /*d360*/  IMAD.MOV.U32 R114, RZ, RZ, R11 ;  /* 0x000000ffff727224 */ /* 0x000fe200078e000b */
[----:B------:R-:W-:Y:S02]  /*d370*/  MOV R28, R8 ;  /* 0x00000008001c7202 */ /* 0x000fe40000000f00 */
[C---:B------:R-:W-:Y:S01]  /*d380*/  HMMA.16816.F32 R200, R4.reuse, R22, RZ ;  /* 0x0000001604c8723c */ /* 0x040fe200000018ff */
[----:B------:R-:W1:Y:S04]  /*d390*/  LDSM.16.M88.4 R20, [R0+0x3000] ;  /* 0x003000000014783b */ /* 0x000e680000000200 */
[----:B------:R-:W5:Y:S03]  /*d3a0*/  LDSM.16.M88.4 R8, [R0+0x4000] ;  /* 0x004000000008783b */ /* 0x000f660000000200 */
[----:B------:R-:W-:Y:S08]  /*d3b0*/  HMMA.16816.F32 R4, R4, R30, RZ ;  /* 0x0000001e0404723c */ /* 0x000ff000000018ff */
[C---:B---3--:R-:W-:Y:S08]  /*d3c0*/  HMMA.16816.F32 R100, R12.reuse, R40, R100 ;  /* 0x000000280c64723c */ /* 0x048ff00000001864 */
        /* <DEDUP_REMOVED lines=9> */
[----:B------:R-:W3:Y:S01]  /*d460*/  LDSM.16.M88.4 R32, [R0+0x5000] ;  /* 0x005000000020783b */ /* 0x000ee20000000200 */
[C---:B--2---:R-:W-:Y:S01]  /*d470*/  HMMA.16816.F32 R208, R12.reuse, R16, R60 ;  /* 0x000000100cd0723c */ /* 0x044fe2000000183c */
[----:B------:R-:W-:Y:S01]  /*d480*/  IMAD.MOV.U32 R60, RZ, RZ, R31 ;  /* 0x000000ffff3c7224 */ /* 0x000fe200078e001f */
[----:B------:R-:W-:Y:S01]  /*d490*/  MOV R61, R30 ;  /* 0x0000001e003d7202 */ /* 0x000fe20000000f00 */
[----:B------:R-:W-:Y:S01]  /*d4a0*/  LDSM.16.M88.4 R4, [R0+0x4800] ;  /* 0x004800000004783b */ /* 0x000fe20000000200 */
[----:B------:R-:W-:Y:S01]  /*d4b0*/  IMAD.MOV.U32 R62, RZ, RZ, R29 ;  /* 0x000000ffff3e7224 */ /* 0x000fe200078e001d */
[----:B------:R-:W-:Y:S01]  /*d4c0*/  MOV R63, R28 ;  /* 0x0000001c003f7202 */ /* 0x000fe20000000f00 */
[----:B------:R-:W-:Y:S01]  /*d4d0*/  IMAD.MOV.U32 R218, RZ, RZ, R100 ;  /* 0x000000ffffda7224 */ /* 0x000fe200078e0064 */
[----:B------:R-:W-:Y:S01]  /*d4e0*/  LDSM.16.M88.4 R28, [R0+0x6000] ;  /* 0x00600000001c783b */ /* 0x000fe20000000200 */
[C---:B----4-:R-:W-:Y:S01]  /*d4f0*/  HMMA.16816.F32 R248, R12.reuse, R24, R96 ;  /* 0x000000180cf8723c */ /* 0x050fe20000001860 */
[----:B------:R-:W-:Y:S01]  /*d500*/  IMAD.MOV.U32 R71, RZ, RZ, R40 ;  /* 0x000000ffff477224 */ /* 0x000fe200078e0028 */
[----:B------:R-:W-:Y:S01]  /*d510*/  MOV R70, R41 ;  /* 0x0000002900467202 */ /* 0x000fe20000000f00 */
[----:B------:R-:W-:Y:S01]  /*d520*/  IMAD.MOV.U32 R69, RZ, RZ, R42 ;  /* 0x000000ffff457224 */ /* 0x000fe200078e002a */
[----:B------:R-:W-:Y:S01]  /*d530*/  MOV R3, R43 ;  /* 0x0000002b00037202 */ /* 0x000fe20000000f00 */
[----:B------:R-:W-:Y:S01]  /*d540*/  IMAD.MOV.U32 R97, RZ, RZ, R115 ;  /* 0x000000ffff617224 */ /* 0x000fe200078e0073 */
[----:B------:R-:W2:Y:S01]  /*d550*/  LDSM.16.M88.4 R40, [R0+0x5800] ;  /* 0x005800000028783b */ /* 0x000ea20000000200 */
[----:B------:R-:W-:Y:S01]  /*d560*/  MOV R96, R120 ;  /* 0x0000007800607202 */ /* 0x000fe20000000f00 */
[----:B------:R-:W-:Y:S01]  /*d570*/  HMMA.16816.F32 R244, R12, R26, R76 ;  /* 0x0000001a0cf4723c */ /* 0x000fe2000000184c */
[----:B------:R-:W-:Y:S01]  /*d580*/  MOV R98, R114 ;  /* 0x0000007200627202 */ /* 0x000fe20000000f00 */
[----:B------:R-:W4:Y:S01]  /*d590*/  LDSM.16.M88.4 R24, [R0+0x6800] ;  /* 0x006800000018783b */ /* 0x000f220000000200 */
[----:B------:R-:W-:Y:S01]  /*d5a0*/  IMAD.MOV.U32 R99, RZ, RZ, R113 ;  /* 0x000000ffff637224 */ /* 0x000fe200078e0071 */
[----:B------:R-:W-:Y:S01]  /*d5b0*/  MOV R17, R112 ;  /* 0x0000007000117202 */ /* 0x000fe20000000f00 */
[----:B------:R-:W-:Y:S01]  /*d5c0*/  IMAD.MOV.U32 R91, RZ, RZ, R102 ;  /* 0x000000ffff5b7224 */ /* 0x000fe200078e0066 */
[----:B------:R-:W-:-:S02]  /*d5d0*/  MOV R89, R101 ;  /* 0x0000006500597202 */ /* 0x000fc40000000f00 */
[----:B-1----:R-:W-:Y:S01]  /*d5e0*/  HMMA.16816.F32 R240, R12, R20, R92 ;  /* 0x000000140cf0723c */ /* 0x002fe2000000185c */
[----:B------:R-:W-:-:S07]  /*d5f0*/  MOV R90, R103 ;  /* 0x00000067005a7202 */ /* 0x000fce0000000f00 */
[C---:B------:R-:W-:Y:S01]  /*d600*/  HMMA.16816.F32 R212, R12.reuse, R22, R72 ;  /* 0x000000160cd4723c */ /* 0x040fe20000001848 */
[----:B------:R-:W1:Y:S07]  /*d610*/  LDSM.16.M88.4 R20, [R0+0x7000] ;  /* 0x007000000014783b */ /* 0x000e6e0000000200 */
[C---:B-----5:R-:W-:Y:S08]  /*d620*/  HMMA.16816.F32 R120, R12.reuse, R8, R48 ;  /* 0x000000080c78723c */ /* 0x060ff00000001830 */
[C---:B------:R-:W-:Y:S01]  /*d630*/  HMMA.16816.F32 R112, R12.reuse, R10, R44 ;  /* 0x0000000a0c70723c */ /* 0x040fe2000000182c */
[----:B------:R-:W5:Y:S07]  /*d640*/  LDSM.16.M88.4 R8, [R0+0x7800] ;  /* 0x007800000008783b */ /* 0x000f6e0000000200 */
[----:B---3--:R-:W-:Y:S01]  /*d650*/  HMMA.16816.F32 R44, R12, R32, R84 ;  /* 0x000000200c2c723c */ /* 0x008fe20000001854 */
[----:B------:R-:W-:Y:S01]  /*d660*/  IMAD.MOV.U32 R32, RZ, RZ, R99 ;  /* 0x000000ffff207224 */ /* 0x000fe200078e0063 */
[----:B------:R-:W-:-:S06]  /*d670*/  MOV R33, R80 ;  /* 0x0000005000217202 */ /* 0x000fcc0000000f00 */
[----:B--2---:R-:W-:Y:S01]  /*d680*/  HMMA.16816.F32 R92, R12, R40, R108 ;  /* 0x000000280c5c723c */ /* 0x004fe2000000186c */
[----:B------:R-:W-:Y:S01]  /*d690*/  MOV R41, R96 ;  /* 0x0000006000297202 */ /* 0x000fe20000000f00 */
[----:B------:R-:W-:-:S06]  /*d6a0*/  IMAD.MOV.U32 R40, RZ, RZ, R63 ;  /* 0x000000ffff287224 */ /* 0x000fcc00078e003f */
[C---:B------:R-:W-:Y:S01]  /*d6b0*/  HMMA.16816.F32 R72, R12.reuse, R42, R116 ;  /* 0x0000002a0c48723c */ /* 0x040fe20000001874 */
[----:B------:R-:W-:Y:S01]  /*d6c0*/  IMAD.MOV.U32 R116, RZ, RZ, R17 ;  /* 0x000000ffff747224 */ /* 0x000fe200078e0011 */
[----:B------:R-:W-:Y:S01]  /*d6d0*/  MOV R43, R98 ;  /* 0x00000062002b7202 */ /* 0x000fe20000000f00 */
[----:B------:R-:W-:Y:S01]  /*d6e0*/  IMAD.MOV.U32 R42, RZ, RZ, R97 ;  /* 0x000000ffff2a7224 */ /* 0x000fe200078e0061 */
[----:B------:R-:W-:Y:S01]  /*d6f0*/  MOV R117, R60 ;  /* 0x0000003c00757202 */ /* 0x000fe20000000f00 */
[----:B------:R-:W-:Y:S01]  /*d700*/  IMAD.MOV.U32 R118, RZ, RZ, R61 ;  /* 0x000000ffff767224 */ /* 0x000fe200078e003d */
[----:B------:R-:W-:Y:S02]  /*d710*/  MOV R119, R62 ;  /* 0x0000003e00777202 */ /* 0x000fe40000000f00 */
[C---:B------:R-:W-:Y:S01]  /*d720*/  HMMA.16816.F32 R168, R12.reuse, R18, R52 ;  /* 0x000000120ca8723c */ /* 0x040fe20000001834 */
[----:B------:R-:W-:Y:S07]  /*d730*/  LDSM.16.M88.4 R16, [R0+0x8800] ;  /* 0x008800000010783b */ /* 0x000fee0000000200 */
[C---:B------:R-:W-:Y:S08]  /*d740*/  HMMA.16816.F32 R100, R12.reuse, R4, R56 ;  /* 0x000000040c64723c */ /* 0x040ff00000001838 */
[C---:B------:R-:W-:Y:S01]  /*d750*/  HMMA.16816.F32 R48, R12.reuse, R6, R64 ;  /* 0x000000060c30723c */ /* 0x040fe20000001840 */
[----:B------:R-:W2:Y:S07]  /*d760*/  LDSM.16.M88.4 R4, [R0+0x8000] ;  /* 0x008000000004783b */ /* 0x000eae0000000200 */
[----:B------:R-:W-:Y:S01]  /*d770*/  HMMA.16816.F32 R56, R12, R28, R124 ;  /* 0x0000001c0c38723c */ /* 0x000fe2000000187c */
[----:B------:R-:W-:Y:S01]  /*d780*/  IMAD.MOV.U32 R127, RZ, RZ, R3 ;  /* 0x000000ffff7f7224 */ /* 0x000fe200078e0003 */
[----:B------:R-:W-:Y:S01]  /*d790*/  MOV R124, R71 ;  /* 0x00000047007c7202 */ /* 0x000fe20000000f00 */
[----:B------:R-:W-:Y:S01]  /*d7a0*/  IMAD.MOV.U32 R125, RZ, RZ, R70 ;  /* 0x000000ffff7d7224 */ /* 0x000fe200078e0046 */
[----:B------:R-:W-:-:S04]  /*d7b0*/  MOV R126, R69 ;  /* 0x00000045007e7202 */ /* 0x000fc80000000f00 */
[C---:B------:R-:W-:Y:S01]  /*d7c0*/  HMMA.16816.F32 R64, R12.reuse, R30, R128 ;  /* 0x0000001e0c40723c */ /* 0x040fe20000001880 */
[----:B------:R-:W3:Y:S01]  /*d7d0*/  LDSM.16.M88.4 R28, [R0+0x9000] ;  /* 0x00900000001c783b */ /* 0x000ee20000000200 */
[----:B------:R-:W-:Y:S01]  /*d7e0*/  MOV R129, R89 ;  /* 0x0000005900817202 */ /* 0x000fe20000000f00 */
[----:B------:R-:W-:Y:S01]  /*d7f0*/  IMAD.MOV.U32 R89, RZ, RZ, 0x40 ;  /* 0x00000040ff597424 */ /* 0x000fe200078e00ff */
[----:B------:R-:W-:Y:S01]  /*d800*/  MOV R130, R91 ;  /* 0x0000005b00827202 */ /* 0x000fe20000000f00 */
[----:B------:R-:W-:Y:S02]  /*d810*/  IMAD.MOV.U32 R128, RZ, RZ, R218 ;  /* 0x000000ffff807224 */ /* 0x000fe400078e00da */
[----:B------:R-:W-:Y:S01]  /*d820*/  IMAD.MOV.U32 R131, RZ, RZ, R90 ;  /* 0x000000ffff837224 */ /* 0x000fe200078e005a */
[----:B----4-:R-:W-:Y:S01]  /*d830*/  HMMA.16816.F32 R84, R12, R24, R172 ;  /* 0x000000180c54723c */ /* 0x010fe200000018ac */
[----:B------:R-:W-:Y:S01]  /*d840*/  IMAD.MOV.U32 R172, RZ, RZ, R83 ;  /* 0x000000ffffac7224 */ /* 0x000fe200078e0053 */
[----:B------:R-:W-:Y:S01]  /*d850*/  MOV R173, R252 ;  /* 0x000000fc00ad7202 */ /* 0x000fe20000000f00 */
[----:B------:R-:W-:Y:S01]  /*d860*/  IMAD.MOV.U32 R174, RZ, RZ, R235 ;  /* 0x000000ffffae7224 */ /* 0x000fe200078e00eb */
[----:B------:R-:W-:-:S04]  /*d870*/  MOV R175, R229 ;  /* 0x000000e500af7202 */ /* 0x000fc80000000f00 */
[C---:B------:R-:W-:Y:S01]  /*d880*/  HMMA.16816.F32 R96, R12.reuse, R26, R176 ;  /* 0x0000001a0c60723c */ /* 0x040fe200000018b0 */
[----:B------:R4:W3:Y:S07]  /*d890*/  LDSM.16.M88.4 R24, [R0+0x9800] ;  /* 0x009800000018783b */ /* 0x0008ee0000000200 */
[----:B------:R-:W-:Y:S01]  /*d8a0*/  HMMA.16816.F32 R76, R12, R34, R104 ;  /* 0x000000220c4c723c */ /* 0x000fe20000001868 */
[----:B------:R-:W-:Y:S01]  /*d8b0*/  IMAD.MOV.U32 R34, RZ, RZ, R81 ;  /* 0x000000ffff227224 */ /* 0x000fe200078e0051 */
[----:B------:R-:W-:-:S06]  /*d8c0*/  MOV R35, R82 ;  /* 0x0000005200237202 */ /* 0x000fcc0000000f00 */
[----:B-1----:R-:W-:Y:S01]  /*d8d0*/  HMMA.16816.F32 R80, R12, R20, R180 ;  /* 0x000000140c50723c */ /* 0x002fe200000018b4 */
[----:B----4-:R-:W-:-:S07]  /*d8e0*/  SEL R0, R89, 0xffffffc0, !P1 ;  /* 0xffffffc059007807 */ /* 0x010fce0004800000 */
[----:B------:R-:W-:Y:S01]  /*d8f0*/  HMMA.16816.F32 R60, R12, R22, R184 ;  /* 0x000000160c3c723c */ /* 0x000fe200000018b8 */
[----:B------:R-:W-:Y:S01]  /*d900*/  IADD3 R3, PT, PT, R39, R0, RZ ;  /* 0x0000000027037210 */ /* 0x000fe20007ffe0ff */
[----:B------:R-:W-:-:S06]  /*d910*/  IMAD.IADD R0, R0, 0x1, R68 ;  /* 0x0000000100007824 */ /* 0x000fcc00078e0244 */
[C---:B-----5:R-:W-:Y:S01]  /*d920*/  HMMA.16816.F32 R52, R12.reuse, R8, R188 ;  /* 0x000000080c34723c */ /* 0x060fe200000018bc */
[----:B------:R-:W-:Y:S07]  /*d930*/  LDSM.16.M88.4 R20, [R0+0x2000] ;  /* 0x002000000014783b */ /* 0x000fee0000000200 */
[C---:B------:R-:W-:Y:S01]  /*d940*/  HMMA.16816.F32 R104, R12.reuse, R10, R192 ;  /* 0x0000000a0c68723c */ /* 0x040fe200000018c0 */
[----:B------:R1:W-:Y:S07]  /*d950*/  LDSM.16.M88.4 R8, [R3] ;  /* 0x000000000308783b */ /* 0x0003ee0000000200 */
[C---:B--2---:R-:W-:Y:S08]  /*d960*/  HMMA.16816.F32 R108, R12.reuse, R4, R196 ;  /* 0x000000040c6c723c */ /* 0x044ff000000018c4 */
[C---:B------:R-:W-:Y:S08]  /*d970*/  HMMA.16816.F32 R192, R12.reuse, R16, R204 ;  /* 0x000000100cc0723c */ /* 0x040ff000000018cc */
[----:B------:R-:W-:Y:S01]  /*d980*/  HMMA.16816.F32 R180, R12, R6, R200 ;  /* 0x000000060cb4723c */ /* 0x000fe200000018c8 */
[----:B------:R-:W-:Y:S01]  /*d990*/  LDSM.16.M88.4 R4, [R0+0x3000] ;  /* 0x003000000004783b */ /* 0x000fe20000000200 */
[----:B-1----:R-:W-:-:S06]  /*d9a0*/  IADD3 R3, PT, PT, R2, R3, RZ ;  /* 0x0000000302037210 */ /* 0x002fcc0007ffe0ff */
[C---:B------:R-:W-:Y:S01]  /*d9b0*/  HMMA.16816.F32 R188, R12.reuse, R18, R236 ;  /* 0x000000120cbc723c */ /* 0x040fe200000018ec */
[----:B------:R-:W-:Y:S07]  /*d9c0*/  LDSM.16.M88.4 R16, [R0+0x2800] ;  /* 0x002800000010783b */ /* 0x000fee0000000200 */
[C---:B---3--:R-:W-:Y:S01]  /*d9d0*/  HMMA.16816.F32 R196, R12.reuse, R28, R32 ;  /* 0x0000001c0cc4723c */ /* 0x048fe20000001820 */
[----:B------:R-:W1:Y:S07]  /*d9e0*/  LDSM.16.M88.4 R32, [R0+0x3800] ;  /* 0x003800000020783b */ /* 0x000e6e0000000200 */
[C---:B------:R-:W-:Y:S01]  /*d9f0*/  HMMA.16816.F32 R204, R12.reuse, R30, R172 ;  /* 0x0000001e0ccc723c */ /* 0x040fe200000018ac */
[----:B------:R-:W2:Y:S07]  /*da00*/  LDSM.16.M88.4 R28, [R0+0x4000] ;  /* 0x00400000001c783b */ /* 0x000eae0000000200 */
[C---:B------:R-:W-:Y:S08]  /*da10*/  HMMA.16816.F32 R40, R12.reuse, R24, R40 ;  /* 0x000000180c28723c */ /* 0x040ff00000001828 */
[----:B------:R-:W-:Y:S01]  /*da20*/  HMMA.16816.F32 R12, R12, R26, R116 ;  /* 0x0000001a0c0c723c */ /* 0x000fe20000001874 */
[----:B------:R-:W-:Y:S10]  /*da30*/  LDSM.16.M88.4 R24, [R0+0x4800] ;  /* 0x004800000018783b */ /* 0x000ff40000000200 */
[----:B------:R-:W-:Y:S01]  /*da40*/  MOV R235, R40 ;  /* 0x0000002800eb7202 */ /* 0x000fe20000000f00 */
[----:B------:R-:W-:Y:S01]  /*da50*/  IMAD.MOV.U32 R229, RZ, RZ, R41 ;  /* 0x000000ffffe57224 */ /* 0x000fe200078e0029 */
[----:B------:R-:W-:Y:S01]  /*da60*/  MOV R222, R42 ;  /* 0x0000002a00de7202 */ /* 0x000fe20000000f00 */
[----:B------:R-:W-:-:S02]  /*da70*/  IMAD.MOV.U32 R218, RZ, RZ, R43 ;  /* 0x000000ffffda7224 */ /* 0x000fc400078e002b */
[----:B------:R-:W3:Y:S01]  /*da80*/  LDSM.16.M88.4 R40, [R0+0x5000] ;  /* 0x005000000028783b */ /* 0x000ee20000000200 */
[----:B-1----:R-:W-:Y:S02]  /*da90*/  HMMA.16816.F32 R236, R8, R32, R208 ;  /* 0x0000002008ec723c */ /* 0x002fe400000018d0 */
[----:B------:R-:W-:Y:S01]  /*daa0*/  MOV R119, R12 ;  /* 0x0000000c00777202 */ /* 0x000fe20000000f00 */
[----:B------:R-:W-:Y:S01]  /*dab0*/  IMAD.MOV.U32 R118, RZ, RZ, R13 ;  /* 0x000000ffff767224 */ /* 0x000fe200078e000d */
[----:B------:R-:W-:Y:S01]  /*dac0*/  MOV R117, R14 ;  /* 0x0000000e00757202 */ /* 0x000fe20000000f00 */
[----:B------:R-:W-:-:S03]  /*dad0*/  IMAD.MOV.U32 R116, RZ, RZ, R15 ;  /* 0x000000ffff747224 */ /* 0x000fc600078e000f */
[C---:B------:R-:W-:Y:S08]  /*dae0*/  HMMA.16816.F32 R12, R8.reuse, R20, R128 ;  /* 0x00000014080c723c */ /* 0x040ff00000001880 */
[C---:B--2---:R-:W-:Y:S08]  /*daf0*/  HMMA.16816.F32 R208, R8.reuse, R28, R120 ;  /* 0x0000001c08d0723c */ /* 0x044ff00000001878 */
[----:B------:R-:W-:Y:S01]  /*db00*/  HMMA.16816.F32 R200, R8, R30, R112 ;  /* 0x0000001e08c8723c */ /* 0x000fe20000001870 */
[----:B------:R-:W1:Y:S02]  /*db10*/  LDSM.16.M88.4 R28, [R0+0x8000] ;  /* 0x00800000001c783b */ /* 0x000e640000000200 */
[----:B------:R-:W-:Y:S01]  /*db20*/  MOV R129, R12 ;  /* 0x0000000c00817202 */ /* 0x000fe20000000f00 */
[----:B------:R-:W-:Y:S01]  /*db30*/  IMAD.MOV.U32 R128, RZ, RZ, R13 ;  /* 0x000000ffff807224 */ /* 0x000fe200078e000d */
[----:B------:R-:W-:Y:S01]  /*db40*/  MOV R21, R14 ;  /* 0x0000000e00157202 */ /* 0x000fe20000000f00 */
[----:B------:R-:W-:-:S02]  /*db50*/  IMAD.MOV.U32 R20, RZ, RZ, R15 ;  /* 0x000000ffff147224 */ /* 0x000fc400078e000f */
[C---:B------:R-:W-:Y:S08]  /*db60*/  HMMA.16816.F32 R12, R8.reuse, R22, R124 ;  /* 0x00000016080c723c */ /* 0x040ff0000000187c */
[----:B---3--:R-:W-:Y:S01]  /*db70*/  HMMA.16816.F32 R124, R8, R40, R44 ;  /* 0x00000028087c723c */ /* 0x008fe2000000182c */
[----:B------:R-:W-:Y:S01]  /*db80*/  MOV R46, R21 ;  /* 0x00000015002e7202 */ /* 0x000fe20000000f00 */
[----:B------:R-:W-:Y:S01]  /*db90*/  IMAD.MOV.U32 R47, RZ, RZ, R20 ;  /* 0x000000ffff2f7224 */ /* 0x000fe200078e0014 */
[----:B------:R-:W-:Y:S01]  /*dba0*/  MOV R44, R129 ;  /* 0x00000081002c7202 */ /* 0x000fe20000000f00 */
[----:B------:R-:W-:Y:S01]  /*dbb0*/  LDSM.16.M88.4 R20, [R0+0x7800] ;  /* 0x007800000014783b */ /* 0x000fe20000000200 */
[----:B------:R-:W-:-:S03]  /*dbc0*/  IMAD.MOV.U32 R45, RZ, RZ, R128 ;  /* 0x000000ffff2d7224 */ /* 0x000fc600078e0080 */
[C---:B------:R-:W-:Y:S03]  /*dbd0*/  HMMA.16816.F32 R176, R8.reuse, R24, R100 ;  /* 0x0000001808b0723c */ /* 0x040fe60000001864 */
[----:B------:R-:W-:Y:S01]  /*dbe0*/  MOV R91, R12 ;  /* 0x0000000c005b7202 */ /* 0x000fe20000000f00 */
[----:B------:R-:W-:Y:S01]  /*dbf0*/  IMAD.MOV.U32 R90, RZ, RZ, R13 ;  /* 0x000000ffff5a7224 */ /* 0x000fe200078e000d */
[----:B------:R-:W-:Y:S01]  /*dc00*/  MOV R89, R14 ;  /* 0x0000000e00597202 */ /* 0x000fe20000000f00 */
[----:B------:R-:W-:Y:S02]  /*dc10*/  IMAD.MOV.U32 R71, RZ, RZ, R15 ;  /* 0x000000ffff477224 */ /* 0x000fe400078e000f */
[C---:B------:R-:W-:Y:S08]  /*dc20*/  HMMA.16816.F32 R12, R8.reuse, R16, R248 ;  /* 0x00000010080c723c */ /* 0x040ff000000018f8 */
[C---:B------:R-:W-:Y:S01]  /*dc30*/  HMMA.16816.F32 R248, R8.reuse, R18, R244 ;  /* 0x0000001208f8723c */ /* 0x040fe200000018f4 */
[----:B------:R-:W-:Y:S07]  /*dc40*/  LDSM.16.M88.4 R16, [R0+0x8800] ;  /* 0x008800000010783b */ /* 0x000fee0000000200 */
[----:B------:R-:W-:Y:S03]  /*dc50*/  HMMA.16816.F32 R244, R8, R4, R240 ;  /* 0x0000000408f4723c */ /* 0x000fe600000018f0 */
[----:B------:R-:W-:Y:S01]  /*dc60*/  MOV R70, R12 ;  /* 0x0000000c00467202 */ /* 0x000fe20000000f00 */
[----:B------:R-:W-:Y:S01]  /*dc70*/  IMAD.MOV.U32 R69, RZ, RZ, R13 ;  /* 0x000000ffff457224 */ /* 0x000fe200078e000d */
[----:B------:R-:W-:Y:S01]  /*dc80*/  MOV R68, R14 ;  /* 0x0000000e00447202 */ /* 0x000fe20000000f00 */
[----:B------:R-:W-:-:S02]  /*dc90*/  IMAD.MOV.U32 R39, RZ, RZ, R15 ;  /* 0x000000ffff277224 */ /* 0x000fc400078e000f */
[----:B------:R-:W2:Y:S01]  /*dca0*/  LDSM.16.M88.4 R12, [R0+0x5800] ;  /* 0x00580000000c783b */ /* 0x000ea20000000200 */
[C---:B------:R-:W-:Y:S03]  /*dcb0*/  HMMA.16816.F32 R240, R8.reuse, R6, R212 ;  /* 0x0000000608f0723c */ /* 0x040fe600000018d4 */
[----:B------:R-:W3:Y:S05]  /*dcc0*/  LDSM.16.M88.4 R4, [R0+0x6000] ;  /* 0x006000000004783b */ /* 0x000eea0000000200 */
[C---:B------:R-:W-:Y:S01]  /*dcd0*/  HMMA.16816.F32 R212, R8.reuse, R34, R168 ;  /* 0x0000002208d4723c */ /* 0x040fe200000018a8 */
[----:B------:R-:W4:Y:S07]  /*dce0*/  LDSM.16.M88.4 R32, [R0+0x6800] ;  /* 0x006800000020783b */ /* 0x000f2e0000000200 */
[----:B------:R-:W-:Y:S01]  /*dcf0*/  HMMA.16816.F32 R168, R8, R26, R48 ;  /* 0x0000001a08a8723c */ /* 0x000fe20000001830 */
[----:B------:R-:W5:Y:S01]  /*dd00*/  LDSM.16.M88.4 R24, [R0+0x7000] ;  /* 0x007000000018783b */ /* 0x000f620000000200 */
[----:B------:R-:W-:Y:S01]  /*dd10*/  MOV R48, R119 ;  /* 0x0000007700307202 */ /* 0x000fe20000000f00 */
[----:B------:R-:W-:Y:S01]  /*dd20*/  IMAD.MOV.U32 R49, RZ, RZ, R118 ;  /* 0x000000ffff317224 */ /* 0x000fe200078e0076 */
[----:B------:R-:W-:Y:S01]  /*dd30*/  MOV R50, R117 ;  /* 0x0000007500327202 */ /* 0x000fe20000000f00 */
[----:B------:R-:W-:-:S03]  /*dd40*/  IMAD.MOV.U32 R51, RZ, RZ, R116 ;  /* 0x000000ffff337224 */ /* 0x000fc600078e0074 */
[C---:B------:R-:W-:Y:S01]  /*dd50*/  HMMA.16816.F32 R120, R8.reuse, R42, R76 ;  /* 0x0000002a0878723c */ /* 0x040fe2000000184c */
[----:B------:R-:W-:Y:S07]  /*dd60*/  LDSM.16.M88.4 R40, [R0+0x9800] ;  /* 0x009800000028783b */ /* 0x000fee0000000200 */
[----:B-1----:R-:W-:Y:S01]  /*dd70*/  HMMA.16816.F32 R76, R8, R28, R108 ;  /* 0x0000001c084c723c */ /* 0x002fe2000000186c */
[----:B------:R-:W-:Y:S01]  /*dd80*/  IMAD.MOV.U32 R111, RZ, RZ, R71 ;  /* 0x000000ffff6f7224 */ /* 0x000fe200078e0047 */
[----:B------:R-:W-:Y:S01]  /*dd90*/  MOV R109, R90 ;  /* 0x0000005a006d7202 */ /* 0x000fe20000000f00 */
[----:B------:R-:W-:Y:S01]  /*dda0*/  IMAD.MOV.U32 R108, RZ, RZ, R91 ;  /* 0x000000ffff6c7224 */ /* 0x000fe200078e005b */
[----:B------:R-:W-:-:S04]  /*ddb0*/  MOV R110, R89 ;  /* 0x00000059006e7202 */ /* 0x000fc80000000f00 */
[C---:B--2---:R-:W-:Y:S08]  /*ddc0*/  HMMA.16816.F32 R172, R8.reuse, R12, R92 ;  /* 0x0000000c08ac723c */ /* 0x044ff0000000185c */
[C---:B------:R-:W-:Y:S01]  /*ddd0*/  HMMA.16816.F32 R184, R8.reuse, R14, R72 ;  /* 0x0000000e08b8723c */ /* 0x040fe20000001848 */
[----:B------:R1:W2:Y:S07]  /*dde0*/  LDSM.16.M88.4 R12, [R0+0x9000] ;  /* 0x00900000000c783b */ /* 0x0002ae0000000200 */
[C---:B---3--:R-:W-:Y:S08]  /*ddf0*/  HMMA.16816.F32 R128, R8.reuse, R4, R56 ;  /* 0x000000040880723c */ /* 0x048ff00000001838 */
[----:B------:R-:W-:Y:S01]  /*de00*/  HMMA.16816.F32 R116, R8, R6, R64 ;  /* 0x000000060874723c */ /* 0x000fe20000001840 */
[----:B------:R-:W-:Y:S01]  /*de10*/  LDSM.16.M88.4 R4, [R3] ;  /* 0x000000000304783b */ /* 0x000fe20000000200 */
[----:B-1----:R-:W-:-:S06]  /*de20*/  IADD3 R0, PT, PT, R2, R0, RZ ;  /* 0x0000000002007210 */ /* 0x002fcc0007ffe0ff */
[----:B------:R-:W-:Y:S01]  /*de30*/  HMMA.16816.F32 R72, R8, R30, R180 ;  /* 0x0000001e0848723c */ /* 0x000fe200000018b4 */
[----:B------:R-:W-:Y:S01]  /*de40*/  MOV R180, R70 ;  /* 0x0000004600b47202 */ /* 0x000fe20000000f00 */
[----:B------:R-:W-:Y:S01]  /*de50*/  IMAD.MOV.U32 R182, RZ, RZ, R68 ;  /* 0x000000ffffb67224 */ /* 0x000fe200078e0044 */
[----:B------:R-:W-:Y:S01]  /*de60*/  MOV R181, R69 ;  /* 0x0000004500b57202 */ /* 0x000fe20000000f00 */
[----:B------:R-:W1:Y:S01]  /*de70*/  LDSM.16.M88.4 R28, [R0+0x2800] ;  /* 0x00280000001c783b */ /* 0x000e620000000200 */
[----:B------:R-:W-:-:S03]  /*de80*/  MOV R183, R39 ;  /* 0x0000002700b77202 */ /* 0x000fc60000000f00 */
[C---:B----4-:R-:W-:Y:S08]  /*de90*/  HMMA.16816.F32 R112, R8.reuse, R32, R84 ;  /* 0x000000200870723c */ /* 0x050ff00000001854 */
[----:B------:R-:W-:Y:S01]  /*dea0*/  HMMA.16816.F32 R84, R8, R20, R52 ;  /* 0x000000140854723c */ /* 0x000fe20000001834 */
[----:B------:R-:W-:Y:S01]  /*deb0*/  MOV R52, R235 ;  /* 0x000000eb00347202 */ /* 0x000fe20000000f00 */
[----:B------:R-:W-:Y:S01]  /*dec0*/  IMAD.MOV.U32 R53, RZ, RZ, R229 ;  /* 0x000000ffff357224 */ /* 0x000fe200078e00e5 */
[----:B------:R-:W-:Y:S01]  /*ded0*/  MOV R54, R222 ;  /* 0x000000de00367202 */ /* 0x000fe20000000f00 */
[----:B------:R-:W-:-:S04]  /*dee0*/  IMAD.MOV.U32 R55, RZ, RZ, R218 ;  /* 0x000000ffff377224 */ /* 0x000fc800078e00da */
[C---:B------:R-:W-:Y:S01]  /*def0*/  HMMA.16816.F32 R100, R8.reuse, R34, R96 ;  /* 0x000000220864723c */ /* 0x040fe20000001860 */
[----:B------:R-:W3:Y:S07]  /*df00*/  LDSM.16.M88.4 R32, [R0+0x2000] ;  /* 0x002000000020783b */ /* 0x000eee0000000200 */
[C---:B-----5:R-:W-:Y:S08]  /*df10*/  HMMA.16816.F32 R96, R8.reuse, R24, R80 ;  /* 0x000000180860723c */ /* 0x060ff00000001850 */
[C---:B------:R-:W-:Y:S01]  /*df20*/  HMMA.16816.F32 R92, R8.reuse, R26, R60 ;  /* 0x0000001a085c723c */ /* 0x040fe2000000183c */
[----:B------:R-:W4:Y:S07]  /*df30*/  LDSM.16.M88.4 R24, [R0+0x3000] ;  /* 0x003000000018783b */ /* 0x000f2e0000000200 */
        /* <DEDUP_REMOVED lines=8> */
[C---:B------:R-:W-:Y:S08]  /*dfc0*/  HMMA.16816.F32 R52, R8.reuse, R40, R52 ;  /* 0x000000280834723c */ /* 0x040ff00000001834 */
[----:B------:R-:W-:Y:S01]  /*dfd0*/  HMMA.16816.F32 R48, R8, R42, R48 ;  /* 0x0000002a0830723c */ /* 0x000fe20000001830 */
[----:B------:R-:W2:Y:S04]  /*dfe0*/  LDSM.16.M88.4 R8, [R0+0x5000] ;  /* 0x005000000008783b */ /* 0x000ea80000000200 */
[----:B------:R-:W-:Y:S03]  /*dff0*/  LDSM.16.M88.4 R40, [R0+0x6000] ;  /* 0x006000000028783b */ /* 0x000fe60000000200 */
[C---:B-1----:R-:W-:Y:S08]  /*e000*/  HMMA.16816.F32 R180, R4.reuse, R28, R180 ;  /* 0x0000001c04b4723c */ /* 0x042ff000000018b4 */
[C---:B------:R-:W-:Y:S01]  /*e010*/  HMMA.16816.F32 R248, R4.reuse, R30, R248 ;  /* 0x0000001e04f8723c */ /* 0x040fe200000018f8 */
[----:B------:R-:W1:Y:S07]  /*e020*/  LDSM.16.M88.4 R28, [R0+0x7000] ;  /* 0x00700000001c783b */ /* 0x000e6e0000000200 */
[C---:B---3--:R-:W-:Y:S01]  /*e030*/  HMMA.16816.F32 R104, R4.reuse, R32, R44 ;  /* 0x000000200468723c */ /* 0x048fe2000000182c */
[----:B------:R-:W-:Y:S07]  /*e040*/  LDSM.16.M88.4 R44, [R0+0x5800] ;  /* 0x00580000002c783b */ /* 0x000fee0000000200 */
        /* <DEDUP_REMOVED lines=16> */
[----:B------:R-:W2:Y:S01]  /*e150*/  LDSM.16.M88.4 R8, [R0+0x9800] ;  /* 0x009800000008783b */ /* 0x000ea20000000200 */
[----:B------:R-:W-:-:S06]  /*e160*/  DEPBAR.LE SB0, 0x0 ;  /* 0x000080000000791a */ /* 0x000fcc0000000000 */
[----:B-1----:R-:W-:Y:S01]  /*e170*/  HMMA.16816.F32 R92, R4, R30, R92 ;  /* 0x0000001e045c723c */ /* 0x002fe2000000185c */
[----:B------:R-:W-:-:S04]  /*e180*/  IADD3 R31, PT, PT, R234, -0x2, RZ ;  /* 0xfffffffeea1f7810 */ /* 0x000fc80007ffe0ff */
[----:B------:R-:W-:-:S03]  /*e190*/  ISETP.GT.AND P1, PT, R31, R132, PT ;  /* 0x000000841f00720c */ /* 0x000fc60003f24270 */
[C---:B------:R-:W-:Y:S08]  /*e1a0*/  HMMA.16816.F32 R128, R4.reuse, R40, R128 ;  /* 0x000000280480723c */ /* 0x040ff00000001880 */
[C---:B------:R-:W-:Y:S08]  /*e1b0*/  HMMA.16816.F32 R116, R4.reuse, R42, R116 ;  /* 0x0000002a0474723c */ /* 0x040ff00000001874 */
[C---:B---3--:R-:W-:Y:S08]  /*e1c0*/  HMMA.16816.F32 R112, R4.reuse, R32, R112 ;  /* 0x000000200470723c */ /* 0x048ff00000001870 */
        /* <DEDUP_REMOVED lines=9> */
[C---:B------:R-:W-:Y:S08]  /*e260*/  HMMA.16816.F32 R64, R4.reuse, R18, R64 ;  /* 0x000000120440723c */ /* 0x040ff00000001840 */
[C---:B--2---:R-:W-:Y:S08]  /*e270*/  HMMA.16816.F32 R196, R4.reuse, R12, R60 ;  /* 0x0000000c04c4723c */ /* 0x044ff0000000183c */
[C---:B------:R-:W-:Y:S08]  /*e280*/  HMMA.16816.F32 R56, R4.reuse, R14, R56 ;  /* 0x0000000e0438723c */ /* 0x040ff00000001838 */
[C---:B------:R-:W-:Y:S08]  /*e290*/  HMMA.16816.F32 R52, R4.reuse, R8, R52 ;  /* 0x000000080434723c */ /* 0x040ff00000001834 */
[----:B------:R-:W-:Y:S01]  /*e2a0*/  HMMA.16816.F32 R204, R4, R10, R48 ;  /* 0x0000000a04cc723c */ /* 0x000fe20000001830 */
[----:B------:R-:W-:Y:S06]  /*e2b0*/  BAR.SYNC.DEFER_BLOCKING 0x0 ;  /* 0x0000000000007b1d */ /* 0x000fec0000010000 */
[----:B------:R-:W-:-:S13]  /*e2c0*/  @!P1 BRA `(.L_x_3081) ;  /* 0x0000000c00a49947 */ /* 0x000fda0003800000 */
[----:B------:R-:W-:Y:S04]  /*e2d0*/  BSSY.RECONVERGENT B0, `(.L_x_3082) ;  /* 0x0000054000007945 */ /* 0x000fe80003800200 */
[----:B------:R-:W-:Y:S05]  /*e2e0*/  @!P6 BRA `(.L_x_3083) ;  /* 0x000000040018e947 */ /* 0x000fea0003800000 */
[----:B------:R-:W2:Y:S04]  /*e2f0*/  LD.E R2, desc[UR4][R134.64+0x170] ;  /* 0x0001700486027980 */ /* 0x000ea8000c101900 */
[----:B------:R-:W3:Y:S01]  /*e300*/  LDL.64 R90, [R1+0x30] ;  /* 0x00003000015a7983 */ /* 0x000ee20000100a00 */
[C---:B------:R-:W-:Y:S02]  /*e310*/  LEA R9, R234.reuse, 0xfffffd00, 0x8 ;  /* 0xfffffd00ea097811 */ /* 0x040fe400078e40ff */
[----:B------:R-:W-:Y:S02]  /*e320*/  LEA R8, R234, 0xfffffe00, 0x8 ;  /* 0xfffffe00ea087811 */ /* 0x000fe400078e40ff */
[----:B------:R-:W-:Y:S02]  /*e330*/  MOV R4, RZ ;  /* 0x000000ff00047202 */ /* 0x000fe40000000f00 */
[----:B------:R-:W-:-:S02]  /*e340*/  IABS R6, R9 ;  /* 0x0000000900067213 */ /* 0x000fc40000000000 */
[----:B------:R-:W-:Y:S01]  /*e350*/  IABS R7, R8 ;  /* 0x0000000800077213 */ /* 0x000fe20000000000 */
[----:B------:R-:W1:Y:S01]  /*e360*/  LDC.64 R12, c[0x0][0x348] ;  /* 0x0000d200ff0c7b82 */ /* 0x000e620000000a00 */
[----:B--2---:R-:W-:-:S04]  /*e370*/  IABS R0, R2 ;  /* 0x0000000200007213 */ /* 0x004fc80000000000 */
[----:B------:R-:W2:Y:S08]  /*e380*/  I2F.RP R3, R0 ;  /* 0x0000000000037306 */ /* 0x000eb00000209400 */
[----:B--2---:R-:W2:Y:S02]  /*e390*/  MUFU.RCP R3, R3 ;  /* 0x0000000300037308 */ /* 0x004ea40000001000 */
[----:B--2---:R-:W-:-:S06]  /*e3a0*/  VIADD R3, R3, 0xffffffe ;  /* 0x0ffffffe03037836 */ /* 0x004fcc0000000000 */
[----:B------:R-:W2:Y:S01]  /*e3b0*/  F2I.FTZ.U32.TRUNC.NTZ R5, R3 ;  /* 0x0000000300057305 */ /* 0x000ea2000021f000 */
[----:B------:R-:W-:Y:S01]  /*e3c0*/  IABS R10, R2 ;  /* 0x00000002000a7213 */ /* 0x000fe20000000000 */
[----:B--2---:R-:W-:-:S04]  /*e3d0*/  IMAD.MOV R3, RZ, RZ, -R5 ;  /* 0x000000ffff037224 */ /* 0x004fc800078e0a05 */
[----:B------:R-:W-:-:S04]  /*e3e0*/  IMAD R3, R3, R0, RZ ;  /* 0x0000000003037224 */ /* 0x000fc800078e02ff */
[----:B------:R-:W-:-:S04]  /*e3f0*/  IMAD.HI.U32 R4, R5, R3, R4 ;  /* 0x0000000305047227 */ /* 0x000fc800078e0004 */
[----:B------:R-:W-:Y:S01]  /*e400*/  IMAD.MOV.U32 R5, RZ, RZ, R6 ;  /* 0x000000ffff057224 */ /* 0x000fe200078e0006 */
[----:B------:R-:W-:Y:S01]  /*e410*/  MOV R6, R7 ;  /* 0x0000000700067202 */ /* 0x000fe20000000f00 */
[----:B------:R-:W-:-:S04]  /*e420*/  IMAD.MOV R3, RZ, RZ, -R10 ;  /* 0x000000ffff037224 */ /* 0x000fc800078e0a0a */
[----:B------:R-:W-:Y:S02]  /*e430*/  IMAD.MOV.U32 R7, RZ, RZ, R3 ;  /* 0x000000ffff077224 */ /* 0x000fe400078e0003 */
        /* <DEDUP_REMOVED lines=8> */
[----:B------:R-:W-:-:S03]  /*e4c0*/  ISETP.GE.U32.AND P6, PT, R6, R0, PT ;  /* 0x000000000600720c */ /* 0x000fc60003fc6070 */
[----:B------:R-:W-:Y:S02]  /*e4d0*/  ISETP.GE.U32.AND P5, PT, R5, R0, PT ;  /* 0x000000000500720c */ /* 0x000fe40003fa6070 */
[-C--:B------:R-:W-:Y:S02]  /*e4e0*/  LOP3.LUT R0, R9, R2.reuse, RZ, 0x3c, !PT ;  /* 0x0000000209007212 */ /* 0x080fe400078e3cff */
[----:B------:R-:W-:Y:S02]  /*e4f0*/  LOP3.LUT R5, R8, R2, RZ, 0x3c, !PT ;  /* 0x0000000208057212 */ /* 0x000fe400078e3cff */
[----:B------:R-:W-:Y:S01]  /*e500*/  ISETP.GE.AND P1, PT, R0, RZ, PT ;  /* 0x000000ff0000720c */ /* 0x000fe20003f26270 */
[----:B------:R-:W-:Y:S01]  /*e510*/  @!P4 VIADD R4, R4, 0x1 ;  /* 0x000000010404c836 */ /* 0x000fe20000000000 */
[----:B------:R-:W-:Y:S01]  /*e520*/  ISETP.GE.AND P3, PT, R5, RZ, PT ;  /* 0x000000ff0500720c */ /* 0x000fe20003f66270 */
[----:B------:R-:W-:Y:S02]  /*e530*/  @!P2 VIADD R3, R3, 0x1 ;  /* 0x000000010303a836 */ /* 0x000fe40000000000 */
        /* <DEDUP_REMOVED lines=9> */
[----:B-1----:R-:W2:Y:S01]  /*e5d0*/  LD.E.64 R4, desc[UR4][R12.64+0x38] ;  /* 0x000038040c047980 */ /* 0x002ea2000c101b00 */
        /* <DEDUP_REMOVED lines=23> */
.L_x_3083:
        /* <DEDUP_REMOVED lines=12> */
.L_x_3084:
[----:B------:R-:W-:Y:S05]  /*e810*/  BSYNC.RECONVERGENT B0 ;  /* 0x0000000000007941 */ /* 0x000fea0003800200 */
.L_x_3082:
        /* <DEDUP_REMOVED lines=18> */
[----:B--2---:R-:W-:Y:S01]  /*e940*/  IMAD.X R3, R5, 0x1, R7, P2 ;  /* 0x0000000105037824 */ /* 0x004fe200010e0607 */
        /* <DEDUP_REMOVED lines=39> */
[----:B--2---:R-:W-:-:S04]  /*ebc0*/  @!P0 IMAD.WIDE.U32 R4, R230, 0x60, R2 ;  /* 0x00000060e6048825 */ /* 0x004fc800078e0002 */
        /* <DEDUP_REMOVED lines=38> */
[----:B--2---:R-:W-:-:S03]  /*ee30*/  @!P0 LEA R20, P1, R230, R2, 0x8 ;  /* 0x00000002e6148211 */ /* 0x004fc600078240ff */
        /* <DEDUP_REMOVED lines=48> */
.L_x_3086:
[----:B------:R-:W-:Y:S05]  /*f140*/  BSYNC.RECONVERGENT B0 ;  /* 0x0000000000007941 */ /* 0x000fea0003800200 */
.L_x_3085:
[----:B------:R-:W0:Y:S02]  /*f150*/  LDGDEPBAR ;  /* 0x00000000000079af */ /* 0x000e240000000000 */
.L_x_3081:
[----:B------:R-:W-:Y:S05]  /*f160*/  BSYNC.RECONVERGENT B1 ;  /* 0x0000000000017941 */ /* 0x000fea0003800200 */
.L_x_3080:
[----:B------:R-:W3:Y:S04]  /*f170*/  LDL.LU R0, [R1+0x9c] ;  /* 0x00009c0001007983 */ /* 0x000ee80000300800 */
[----:B--2---:R-:W2:Y:S01]  /*f180*/  LDL R2, [R1+0x54] ;  /* 0x0000540001027983 */ /* 0x004ea20000100800 */
[----:B-1----:R-:W-:Y:S02]  /*f190*/  IMAD.MOV.U32 R28, RZ, RZ, R133 ;  /* 0x000000ffff1c7224 */ /* 0x002fe400078e0085 */
[----:B------:R-:W-:Y:S02]  /*f1a0*/  IMAD.MOV.U32 R21, RZ, RZ, R216 ;  /* 0x000000ffff157224 */ /* 0x000fe400078e00d8 */
[----:B---3--:R-:W-:Y:S02]  /*f1b0*/  IMAD.MOV.U32 R29, RZ, RZ, R0 ;  /* 0x000000ffff1d7224 */ /* 0x008fe400078e0000 */
[----:B--2---:R-:W-:-:S04]  /*f1c0*/  IMAD R2, R234, 0x100, R2 ;  /* 0x00000100ea027824 */ /* 0x004fc800078e0202 */
[C---:B------:R-:W-:Y:S02]  /*f1d0*/  VIADD R3, R2.reuse, 0xfffffe00 ;  /* 0xfffffe0002037836 */ /* 0x040fe40000000000 */
[C---:B------:R-:W-:Y:S02]  /*f1e0*/  VIADD R0, R2.reuse, 0xfffffe01 ;  /* 0xfffffe0102007836 */ /* 0x040fe40000000000 */
[C---:B------:R-:W-:Y:S01]  /*f1f0*/  VIADD R5, R2.reuse, 0xfffffe09 ;  /* 0xfffffe0902057836 */ /* 0x040fe20000000000 */
[C---:B------:R-:W-:Y:S01]  /*f200*/  ISETP.GE.AND P0, PT, R3.reuse, R224, PT ;  /* 0x000000e00300720c */ /* 0x040fe20003f06270 */
[----:B------:R-:W-:Y:S01]  /*f210*/  VIADD R6, R2, 0xfffffea9 ;  /* 0xfffffea902067836 */ /* 0x000fe20000000000 */
[C---:B------:R-:W-:Y:S02]  /*f220*/  ISETP.GE.AND P3, PT, R3.reuse, R226, PT ;  /* 0x000000e20300720c */ /* 0x040fe40003f66270 */
[----:B------:R-:W-:Y:S02]  /*f230*/  FSEL R4, R104, -INF , P0 ;  /* 0xff80000068047808 */ /* 0x000fe40000000000 */
[----:B------:R-:W-:-:S02]  /*f240*/  ISETP.GE.AND P5, PT, R3, R225, PT ;  /* 0x000000e10300720c */ /* 0x000fc40003fa6270 */
[----:B------:R-:W-:Y:S02]  /*f250*/  ISETP.GE.AND P4, PT, R3, R228, PT ;  /* 0x000000e40300720c */ /* 0x000fe40003f86270 */
[C---:B------:R-:W-:Y:S02]  /*f260*/  ISETP.GE.AND P1, PT, R0.reuse, R224, PT ;  /* 0x000000e00000720c */ /* 0x040fe40003f26270 */
[C---:B------:R-:W-:Y:S02]  /*f270*/  ISETP.GE.AND P6, PT, R0.reuse, R225, PT ;  /* 0x000000e10000720c */ /* 0x040fe40003fc6270 */
[C---:B------:R-:W-:Y:S02]  /*f280*/  ISETP.GE.AND P2, PT, R0.reuse, R226, PT ;  /* 0x000000e20000720c */ /* 0x040fe40003f46270 */
[----:B------:R-:W-:Y:S01]  /*f290*/  ISETP.GE.AND P0, PT, R0, R228, PT ;  /* 0x000000e40000720c */ /* 0x000fe20003f06270 */
[----:B------:R-:W-:Y:S01]  /*f2a0*/  VIADD R0, R2, 0xfffffe08 ;  /* 0xfffffe0802007836 */ /* 0x000fe20000000000 */
[----:B------:R-:W-:-:S02]  /*f2b0*/  FSEL R3, R106, -INF , P3 ;  /* 0xff8000006a037808 */ /* 0x000fc40001800000 */
[----:B------:R-:W-:Y:S02]  /*f2c0*/  FSEL R16, R4, -INF , !P5 ;  /* 0xff80000004107808 */ /* 0x000fe40006800000 */
[----:B------:R-:W-:Y:S02]  /*f2d0*/  FSEL R4, R105, -INF , P1 ;  /* 0xff80000069047808 */ /* 0x000fe40000800000 */
[----:B------:R-:W-:Y:S02]  /*f2e0*/  FSEL R17, R3, -INF , !P4 ;  /* 0xff80000003117808 */ /* 0x000fe40006000000 */
[C---:B------:R-:W-:Y:S02]  /*f2f0*/  ISETP.GE.AND P3, PT, R0.reuse, R224, PT ;  /* 0x000000e00000720c */ /* 0x040fe40003f66270 */
[C---:B------:R-:W-:Y:S02]  /*f300*/  ISETP.GE.AND P5, PT, R0.reuse, R225, PT ;  /* 0x000000e10000720c */ /* 0x040fe40003fa6270 */
[----:B------:R-:W-:-:S02]  /*f310*/  ISETP.GE.AND P1, PT, R0, R226, PT ;  /* 0x000000e20000720c */ /* 0x000fc40003f26270 */
[----:B------:R-:W-:Y:S02]  /*f320*/  ISETP.GE.AND P4, PT, R0, R228, PT ;  /* 0x000000e40000720c */ /* 0x000fe40003f86270 */
[----:B------:R-:W-:Y:S02]  /*f330*/  FSEL R0, R107, -INF , P2 ;  /* 0xff8000006b007808 */ /* 0x000fe40001000000 */
[----:B------:R-:W-:Y:S02]  /*f340*/  FSEL R15, R4, -INF , !P6 ;  /* 0xff800000040f7808 */ /* 0x000fe40007000000 */
[----:B------:R-:W-:Y:S01]  /*f350*/  FSEL R20, R0, -INF , !P0 ;  /* 0xff80000000147808 */ /* 0x000fe20004000000 */
[----:B------:R-:W-:Y:S01]  /*f360*/  VIADD R0, R2, 0xfffffe10 ;  /* 0xfffffe1002007836 */ /* 0x000fe20000000000 */
[----:B------:R-:W-:Y:S02]  /*f370*/  FSEL R4, R108, -INF , P3 ;  /* 0xff8000006c047808 */ /* 0x000fe40001800000 */
[----:B------:R-:W-:-:S02]  /*f380*/  ISETP.GE.AND P2, PT, R5, R224, PT ;  /* 0x000000e00500720c */ /* 0x000fc40003f46270 */
[----:B------:R-:W-:Y:S02]  /*f390*/  FSEL R3, R110, -INF , P1 ;  /* 0xff8000006e037808 */ /* 0x000fe40000800000 */
[----:B------:R-:W-:Y:S02]  /*f3a0*/  ISETP.GE.AND P0, PT, R5, R226, PT ;  /* 0x000000e20500720c */ /* 0x000fe40003f06270 */
[----:B------:R-:W-:Y:S02]  /*f3b0*/  FSEL R14, R4, -INF , !P5 ;  /* 0xff800000040e7808 */ /* 0x000fe40006800000 */
[----:B------:R-:W-:Y:S02]  /*f3c0*/  FSEL R4, R109, -INF , P2 ;  /* 0xff8000006d047808 */ /* 0x000fe40001000000 */
[----:B------:R-:W-:Y:S02]  /*f3d0*/  FSEL R19, R3, -INF , !P4 ;  /* 0xff80000003137808 */ /* 0x000fe40006000000 */
[----:B------:R-:W-:-:S02]  /*f3e0*/  ISETP.GE.AND P6, PT, R5, R225, PT ;  /* 0x000000e10500720c */ /* 0x000fc40003fc6270 */
[----:B------:R-:W-:Y:S01]  /*f3f0*/  ISETP.GE.AND P3, PT, R5, R228, PT ;  /* 0x000000e40500720c */ /* 0x000fe20003f66270 */
[----:B------:R-:W-:Y:S01]  /*f400*/  VIADD R5, R2, 0xfffffe11 ;  /* 0xfffffe1102057836 */ /* 0x000fe20000000000 */
[C---:B------:R-:W-:Y:S02]  /*f410*/  ISETP.GE.AND P1, PT, R0.reuse, R224, PT ;  /* 0x000000e00000720c */ /* 0x040fe40003f26270 */
[C---:B------:R-:W-:Y:S02]  /*f420*/  ISETP.GE.AND P5, PT, R0.reuse, R225, PT ;  /* 0x000000e10000720c */ /* 0x040fe40003fa6270 */
[C---:B------:R-:W-:Y:S02]  /*f430*/  ISETP.GE.AND P2, PT, R0.reuse, R226, PT ;  /* 0x000000e20000720c */ /* 0x040fe40003f46270 */
[----:B------:R-:W-:Y:S02]  /*f440*/  ISETP.GE.AND P4, PT, R0, R228, PT ;  /* 0x000000e40000720c */ /* 0x000fe40003f86270 */
[----:B------:R-:W-:-:S02]  /*f450*/  FSEL R0, R111, -INF , P0 ;  /* 0xff8000006f007808 */ /* 0x000fc40000000000 */
[----:B------:R-:W-:Y:S02]  /*f460*/  FSEL R13, R4, -INF , !P6 ;  /* 0xff800000040d7808 */ /* 0x000fe40007000000 */
[----:B------:R-:W-:Y:S01]  /*f470*/  FSEL R18, R0, -INF , !P3 ;  /* 0xff80000000127808 */ /* 0x000fe20005800000 */
[----:B------:R-:W-:Y:S01]  /*f480*/  VIADD R0, R2, 0xfffffe18 ;  /* 0xfffffe1802007836 */ /* 0x000fe20000000000 */
[----:B------:R-:W-:Y:S02]  /*f490*/  FSEL R4, R180, -INF , P1 ;  /* 0xff800000b4047808 */ /* 0x000fe40000800000 */
[C---:B------:R-:W-:Y:S02]  /*f4a0*/  ISETP.GE.AND P0, PT, R5.reuse, R224, PT ;  /* 0x000000e00500720c */ /* 0x040fe40003f06270 */
[----:B------:R-:W-:Y:S02]  /*f4b0*/  FSEL R3, R182, -INF , P2 ;  /* 0xff800000b6037808 */ /* 0x000fe40001000000 */
[----:B------:R-:W-:-:S02]  /*f4c0*/  ISETP.GE.AND P3, PT, R5, R226, PT ;  /* 0x000000e20500720c */ /* 0x000fc40003f66270 */
[----:B------:R-:W-:Y:S02]  /*f4d0*/  FSEL R23, R4, -INF , !P5 ;  /* 0xff80000004177808 */ /* 0x000fe40006800000 */
[----:B------:R-:W-:Y:S02]  /*f4e0*/  FSEL R4, R181, -INF , P0 ;  /* 0xff800000b5047808 */ /* 0x000fe40000000000 */
[----:B------:R-:W-:Y:S02]  /*f4f0*/  FSEL R26, R3, -INF , !P4 ;  /* 0xff800000031a7808 */ /* 0x000fe40006000000 */
[C---:B------:R-:W-:Y:S02]  /*f500*/  ISETP.GE.AND P6, PT, R5.reuse, R225, PT ;  /* 0x000000e10500720c */ /* 0x040fe40003fc6270 */
[----:B------:R-:W-:Y:S01]  /*f510*/  ISETP.GE.AND P1, PT, R5, R228, PT ;  /* 0x000000e40500720c */ /* 0x000fe20003f26270 */
[----:B------:R-:W-:Y:S01]  /*f520*/  VIADD R5, R2, 0xfffffe19 ;  /* 0xfffffe1902057836 */ /* 0x000fe20000000000 */
[----:B------:R-:W-:-:S02]  /*f530*/  ISETP.GE.AND P2, PT, R0, R224, PT ;  /* 0x000000e00000720c */ /* 0x000fc40003f46270 */
[C---:B------:R-:W-:Y:S02]  /*f540*/  ISETP.GE.AND P5, PT, R0.reuse, R225, PT ;  /* 0x000000e10000720c */ /* 0x040fe40003fa6270 */
[C---:B------:R-:W-:Y:S02]  /*f550*/  ISETP.GE.AND P0, PT, R0.reuse, R226, PT ;  /* 0x000000e20000720c */ /* 0x040fe40003f06270 */
[----:B------:R-:W-:Y:S02]  /*f560*/  ISETP.GE.AND P4, PT, R0, R228, PT ;  /* 0x000000e40000720c */ /* 0x000fe40003f86270 */
[----:B------:R-:W-:Y:S02]  /*f570*/  FSEL R0, R183, -INF , P3 ;  /* 0xff800000b7007808 */ /* 0x000fe40001800000 */
[----:B------:R-:W-:Y:S02]  /*f580*/  FSEL R25, R4, -INF , !P6 ;  /* 0xff80000004197808 */ /* 0x000fe40007000000 */
[----:B------:R-:W-:Y:S01]  /*f590*/  FSEL R27, R0, -INF , !P1 ;  /* 0xff800000001b7808 */ /* 0x000fe20004800000 */
[----:B------:R-:W-:Y:S01]  /*f5a0*/  VIADD R0, R2, 0xfffffe20 ;  /* 0xfffffe2002007836 */ /* 0x000fe20000000000 */
[----:B------:R-:W-:-:S02]  /*f5b0*/  FSEL R4, R248, -INF , P2 ;  /* 0xff800000f8047808 */ /* 0x000fc40001000000 */
[C---:B------:R-:W-:Y:S02]  /*f5c0*/  ISETP.GE.AND P3, PT, R5.reuse, R224, PT ;  /* 0x000000e00500720c */ /* 0x040fe40003f66270 */
[----:B------:R-:W-:Y:S02]  /*f5d0*/  FSEL R3, R250, -INF , P0 ;  /* 0xff800000fa037808 */ /* 0x000fe40000000000 */
[----:B------:R-:W-:Y:S02]  /*f5e0*/  ISETP.GE.AND P1, PT, R5, R226, PT ;  /* 0x000000e20500720c */ /* 0x000fe40003f26270 */
[----:B------:R-:W-:Y:S02]  /*f5f0*/  FSEL R22, R4, -INF , !P5 ;  /* 0xff80000004167808 */ /* 0x000fe40006800000 */
[----:B------:R-:W-:Y:S02]  /*f600*/  FSEL R4, R249, -INF , P3 ;  /* 0xff800000f9047808 */ /* 0x000fe40001800000 */
[----:B------:R-:W-:-:S02]  /*f610*/  FSEL R36, R3, -INF , !P4 ;  /* 0xff80000003247808 */ /* 0x000fc40006000000 */
[CC--:B------:R-:W-:Y:S02]  /*f620*/  ISETP.GE.AND P6, PT, R5.reuse, R225.reuse, PT ;  /* 0x000000e10500720c */ /* 0x0c0fe40003fc6270 */
[----:B------:R-:W-:Y:S01]  /*f630*/  ISETP.GE.AND P2, PT, R5, R228, PT ;  /* 0x000000e40500720c */ /* 0x000fe20003f46270 */
[----:B------:R-:W-:Y:S01]  /*f640*/  VIADD R5, R2, 0xfffffe21 ;  /* 0xfffffe2102057836 */ /* 0x000fe20000000000 */
[C---:B------:R-:W-:Y:S02]  /*f650*/  ISETP.GE.AND P0, PT, R0.reuse, R224, PT ;  /* 0x000000e00000720c */ /* 0x040fe40003f06270 */
[C---:B------:R-:W-:Y:S02]  /*f660*/  ISETP.GE.AND P5, PT, R0.reuse, R225, PT ;  /* 0x000000e10000720c */ /* 0x040fe40003fa6270 */
[C---:B------:R-:W-:Y:S02]  /*f670*/  ISETP.GE.AND P3, PT, R0.reuse, R226, PT ;  /* 0x000000e20000720c */ /* 0x040fe40003f66270 */
[----:B------:R-:W-:-:S02]  /*f680*/  ISETP.GE.AND P4, PT, R0, R228, PT ;  /* 0x000000e40000720c */ /* 0x000fc40003f86270 */
[----:B------:R-:W-:Y:S02]  /*f690*/  FSEL R0, R251, -INF , P1 ;  /* 0xff800000fb007808 */ /* 0x000fe40000800000 */
[----:B------:R-:W-:Y:S02]  /*f6a0*/  FSEL R24, R4, -INF , !P6 ;  /* 0xff80000004187808 */ /* 0x000fe40007000000 */
[----:B------:R-:W-:Y:S01]  /*f6b0*/  FSEL R38, R0, -INF , !P2 ;  /* 0xff80000000267808 */ /* 0x000fe20005000000 */
[----:B------:R-:W-:Y:S01]  /*f6c0*/  VIADD R0, R2, 0xfffffe28 ;  /* 0xfffffe2802007836 */ /* 0x000fe20000000000 */
[----:B------:R-:W-:Y:S02]  /*f6d0*/  FSEL R4, R244, -INF , P0 ;  /* 0xff800000f4047808 */ /* 0x000fe40000000000 */
[----:B------:R-:W-:Y:S02]  /*f6e0*/  ISETP.GE.AND P1, PT, R5, R224, PT ;  /* 0x000000e00500720c */ /* 0x000fe40003f26270 */
[----:B------:R-:W-:-:S02]  /*f6f0*/  FSEL R3, R246, -INF , P3 ;  /* 0xff800000f6037808 */ /* 0x000fc40001800000 */
[----:B------:R-:W-:Y:S02]  /*f700*/  ISETP.GE.AND P2, PT, R5, R226, PT ;  /* 0x000000e20500720c */ /* 0x000fe40003f46270 */
        /* <DEDUP_REMOVED lines=290> */
[----:B------:R-:W-:Y:S01]  /*10930*/  FSEL R216, R3, -INF , !P3 ;  /* 0xff80000003d87808 */ /* 0x000fe20005800000 */
[----:B------:R-:W-:Y:S01]  /*10940*/  VIADD R3, R2, 0xfffffeb0 ;  /* 0xfffffeb002037836 */ /* 0x000fe20000000000 */
[C---:B------:R-:W-:Y:S02]  /*10950*/  ISETP.GE.AND P5, PT, R0.reuse, R224, PT ;  /* 0x000000e00000720c */ /* 0x040fe40003fa6270 */
[----:B------:R-:W-:-:S02]  /*10960*/  ISETP.GE.AND P4, PT, R0, R225, PT ;  /* 0x000000e10000720c */ /* 0x000fc40003f86270 */
[C---:B------:R-:W-:Y:S02]  /*10970*/  ISETP.GE.AND P3, PT, R0.reuse, R226, PT ;  /* 0x000000e20000720c */ /* 0x040fe40003f66270 */
[-C--:B------:R-:W-:Y:S02]  /*10980*/  ISETP.GE.AND P1, PT, R0, R228.reuse, PT ;  /* 0x000000e40000720c */ /* 0x080fe40003f26270 */
[----:B------:R-:W-:Y:S02]  /*10990*/  FSEL R0, R99, -INF , P2 ;  /* 0xff80000063007808 */ /* 0x000fe40001000000 */
[C---:B------:R-:W-:Y:S02]  /*109a0*/  ISETP.GE.AND P0, PT, R5.reuse, R228, PT ;  /* 0x000000e40500720c */ /* 0x040fe40003f06270 */
[----:B------:R-:W-:Y:S02]  /*109b0*/  ISETP.GE.AND P6, PT, R5, R225, PT ;  /* 0x000000e10500720c */ /* 0x000fe40003fc6270 */
[----:B------:R-:W-:-:S02]  /*109c0*/  FSEL R99, R0, -INF , !P0 ;  /* 0xff80000000637808 */ /* 0x000fc40004000000 */
[----:B------:R-:W2:Y:S01]  /*109d0*/  LD.E R0, desc[UR4][R134.64+0xdc] ;  /* 0x0000dc0486007980 */ /* 0x000ea2000c101900 */
[----:B------:R-:W-:Y:S02]  /*109e0*/  FSEL R96, R4, -INF , !P6 ;  /* 0xff80000004607808 */ /* 0x000fe40007000000 */
[----:B------:R-:W-:Y:S02]  /*109f0*/  FSEL R5, R92, -INF , P5 ;  /* 0xff8000005c057808 */ /* 0x000fe40002800000 */
[----:B------:R-:W-:Y:S02]  /*10a00*/  ISETP.GE.AND P2, PT, R6, R224, PT ;  /* 0x000000e00600720c */ /* 0x000fe40003f46270 */
[----:B------:R-:W-:Y:S02]  /*10a10*/  FSEL R4, R94, -INF , P3 ;  /* 0xff8000005e047808 */ /* 0x000fe40001800000 */
[----:B------:R-:W-:Y:S02]  /*10a20*/  ISETP.GE.AND P0, PT, R6, R226, PT ;  /* 0x000000e20600720c */ /* 0x000fe40003f06270 */
[----:B------:R-:W-:-:S02]  /*10a30*/  FSEL R94, R5, -INF , !P4 ;  /* 0xff800000055e7808 */ /* 0x000fc40006000000 */
[----:B------:R-:W-:Y:S02]  /*10a40*/  FSEL R97, R4, -INF , !P1 ;  /* 0xff80000004617808 */ /* 0x000fe40004800000 */
[----:B------:R-:W-:Y:S02]  /*10a50*/  FSEL R5, R93, -INF , P2 ;  /* 0xff8000005d057808 */ /* 0x000fe40001000000 */
[-C--:B------:R-:W-:Y:S02]  /*10a60*/  ISETP.GE.AND P6, PT, R6, R225.reuse, PT ;  /* 0x000000e10600720c */ /* 0x080fe40003fc6270 */
[C---:B------:R-:W-:Y:S02]  /*10a70*/  ISETP.GE.AND P3, PT, R3.reuse, R224, PT ;  /* 0x000000e00300720c */ /* 0x040fe40003f66270 */
[C---:B------:R-:W-:Y:S02]  /*10a80*/  ISETP.GE.AND P4, PT, R3.reuse, R225, PT ;  /* 0x000000e10300720c */ /* 0x040fe40003f86270 */
[----:B------:R-:W-:-:S02]  /*10a90*/  ISETP.GE.AND P1, PT, R3, R226, PT ;  /* 0x000000e20300720c */ /* 0x000fc40003f26270 */
[-C--:B------:R-:W-:Y:S01]  /*10aa0*/  ISETP.GE.AND P2, PT, R3, R228.reuse, PT ;  /* 0x000000e40300720c */ /* 0x080fe20003f46270 */
[----:B------:R-:W-:Y:S01]  /*10ab0*/  VIADD R3, R2, 0xfffffeb1 ;  /* 0xfffffeb102037836 */ /* 0x000fe20000000000 */
[----:B------:R-:W-:Y:S02]  /*10ac0*/  ISETP.GE.AND P5, PT, R6, R228, PT ;  /* 0x000000e40600720c */ /* 0x000fe40003fa6270 */
[----:B------:R-:W-:Y:S02]  /*10ad0*/  FSEL R4, R95, -INF , P0 ;  /* 0xff8000005f047808 */ /* 0x000fe40000000000 */
[----:B------:R-:W-:Y:S02]  /*10ae0*/  FSEL R92, R5, -INF , !P6 ;  /* 0xff800000055c7808 */ /* 0x000fe40007000000 */
[----:B------:R-:W-:Y:S02]  /*10af0*/  FSEL R5, R124, -INF , P3 ;  /* 0xff8000007c057808 */ /* 0x000fe40001800000 */
[----:B------:R-:W-:Y:S01]  /*10b00*/  FSEL R93, R4, -INF , !P5 ;  /* 0xff800000045d7808 */ /* 0x000fe20006800000 */
        /* <DEDUP_REMOVED lines=88> */
[C---:B------:R-:W-:Y:S02]  /*11090*/  ISETP.GE.AND P6, PT, R3.reuse, R224, PT ;  /* 0x000000e00300720c */ /* 0x040fe40003fc6270 */
[C---:B------:R-:W-:Y:S02]  /*110a0*/  ISETP.GE.AND P5, PT, R3.reuse, R225, PT ;  /* 0x000000e10300720c */ /* 0x040fe40003fa6270 */
[C---:B------:R-:W-:Y:S02]  /*110b0*/  ISETP.GE.AND P3, PT, R3.reuse, R226, PT ;  /* 0x000000e20300720c */ /* 0x040fe40003f66270 */
[-C--:B------:R-:W-:Y:S02]  /*110c0*/  ISETP.GE.AND P1, PT, R3, R228.reuse, PT ;  /* 0x000000e40300720c */ /* 0x080fe40003f26270 */
[----:B------:R-:W-:Y:S02]  /*110d0*/  ISETP.GE.AND P0, PT, R6, R228, PT ;  /* 0x000000e40600720c */ /* 0x000fe40003f06270 */
[----:B------:R-:W-:-:S04]  /*110e0*/  FSEL R3, R66, -INF , P2 ;  /* 0xff80000042037808 */ /* 0x000fc80001000000 */
[----:B------:R-:W-:Y:S02]  /*110f0*/  FSEL R252, R3, -INF , !P0 ;  /* 0xff80000003fc7808 */ /* 0x000fe40004000000 */
[----:B------:R-:W-:Y:S02]  /*11100*/  FMNMX3.FTZ R3, R37, R16, R15, !PT ;  /* 0x0000001025037276 */ /* 0x000fe4000781000f */
[----:B------:R-:W-:Y:S02]  /*11110*/  FSEL R4, R65, -INF , P6 ;  /* 0xff80000041047808 */ /* 0x000fe40003000000 */
[----:B------:R-:W-:Y:S02]  /*11120*/  FMNMX3.FTZ R3, R3, R14, R13, !PT ;  /* 0x0000000e03037276 */ /* 0x000fe4000781000d */
[----:B------:R-:W-:Y:S02]  /*11130*/  FSEL R247, R4, -INF , !P5 ;  /* 0xff80000004f77808 */ /* 0x000fe40006800000 */
        /* <DEDUP_REMOVED lines=22> */
[----:B------:R-:W-:Y:S01]  /*112a0*/  ISETP.GE.AND P4, PT, R6, R225, PT ;  /* 0x000000e10600720c */ /* 0x000fe20003f86270 */
[----:B------:R-:W-:Y:S01]  /*112b0*/  VIADD R6, R2, 0xfffffee0 ;  /* 0xfffffee002067836 */ /* 0x000fe20000000000 */
[----:B------:R-:W-:Y:S02]  /*112c0*/  FMNMX3.FTZ R4, R4, R111, R108, !PT ;  /* 0x0000006f04047276 */ /* 0x000fe4000781006c */
[----:B------:R-:W-:-:S02]  /*112d0*/  FMNMX3.FTZ R3, R3, R91, R106, !PT ;  /* 0x0000005b03037276 */ /* 0x000fc4000781006a */
[----:B------:R-:W-:Y:S02]  /*112e0*/  FMNMX3.FTZ R4, R4, R188, R183, !PT ;  /* 0x000000bc04047276 */ /* 0x000fe400078100b7 */
[----:B------:R-:W-:Y:S02]  /*112f0*/  FSEL R250, R5, -INF , !P4 ;  /* 0xff80000005fa7808 */ /* 0x000fe40006000000 */
[C---:B------:R-:W-:Y:S02]  /*11300*/  ISETP.GE.AND P2, PT, R6.reuse, R224, PT ;  /* 0x000000e00600720c */ /* 0x040fe40003f46270 */
[C---:B------:R-:W-:Y:S02]  /*11310*/  ISETP.GE.AND P4, PT, R6.reuse, R225, PT ;  /* 0x000000e10600720c */ /* 0x040fe40003f86270 */
[C---:B------:R-:W-:Y:S02]  /*11320*/  ISETP.GE.AND P0, PT, R6.reuse, R226, PT ;  /* 0x000000e20600720c */ /* 0x040fe40003f06270 */
[----:B------:R-:W-:Y:S01]  /*11330*/  ISETP.GE.AND P6, PT, R6, R228, PT ;  /* 0x000000e40600720c */ /* 0x000fe20003fc6270 */
[----:B------:R-:W-:Y:S01]  /*11340*/  VIADD R5, R2, 0xfffffee1 ;  /* 0xfffffee102057836 */ /* 0x000fe20000000000 */
[----:B------:R-:W-:-:S02]  /*11350*/  FSEL R6, R67, -INF , P3 ;  /* 0xff80000043067808 */ /* 0x000fc40001800000 */
[----:B------:R-:W-:Y:S02]  /*11360*/  FMNMX3.FTZ R3, R3, R177, R178, !PT ;  /* 0x000000b103037276 */ /* 0x000fe400078100b2 */
[----:B------:R-:W-:Y:S02]  /*11370*/  FMNMX3.FTZ R4, R4, R184, R190, !PT ;  /* 0x000000b804047276 */ /* 0x000fe400078100be */
[----:B------:R-:W-:Y:S02]  /*11380*/  FSEL R251, R6, -INF , !P1 ;  /* 0xff80000006fb7808 */ /* 0x000fe40004800000 */
[----:B------:R-:W-:Y:S02]  /*11390*/  FMNMX3.FTZ R3, R3, R176, R133, !PT ;  /* 0x000000b003037276 */ /* 0x000fe40007810085 */
[----:B------:R-:W-:Y:S02]  /*113a0*/  FSEL R6, R196, -INF , P2 ;  /* 0xff800000c4067808 */ /* 0x000fe40001000000 */
[----:B------:R-:W-:Y:S01]  /*113b0*/  FMNMX3.FTZ R4, R4, R202, R201, !PT ;  /* 0x000000ca04047276 */ /* 0x000fe200078100c9 */
[----:B------:R-:W-:Y:S01]  /*113c0*/  VIADD R7, R2, 0xfffffee8 ;  /* 0xfffffee802077836 */ /* 0x000fe20000000000 */
[----:B------:R-:W-:-:S02]  /*113d0*/  ISETP.GE.AND P5, PT, R5, R224, PT ;  /* 0x000000e00500720c */ /* 0x000fc40003fa6270 */
[C---:B------:R-:W-:Y:S02]  /*113e0*/  ISETP.GE.AND P3, PT, R5.reuse, R225, PT ;  /* 0x000000e10500720c */ /* 0x040fe40003f66270 */
[C---:B------:R-:W-:Y:S02]  /*113f0*/  ISETP.GE.AND P1, PT, R5.reuse, R226, PT ;  /* 0x000000e20500720c */ /* 0x040fe40003f26270 */
[----:B------:R-:W-:Y:S02]  /*11400*/  ISETP.GE.AND P2, PT, R5, R228, PT ;  /* 0x000000e40500720c */ /* 0x000fe40003f46270 */
[----:B------:R-:W-:Y:S02]  /*11410*/  FSEL R5, R198, -INF , P0 ;  /* 0xff800000c6057808 */ /* 0x000fe40000000000 */
[----:B------:R-:W-:Y:S02]  /*11420*/  FMNMX3.FTZ R3, R3, R200, R194, !PT ;  /* 0x000000c803037276 */ /* 0x000fe400078100c2 */
[----:B------:R-:W-:-:S02]  /*11430*/  FMNMX3.FTZ R4, R4, R203, R117, !PT ;  /* 0x000000cb04047276 */ /* 0x000fc40007810075 */
[----:B------:R-:W-:Y:S02]  /*11440*/  FSEL R119, R6, -INF , !P4 ;  /* 0xff80000006777808 */ /* 0x000fe40006000000 */
[----:B------:R-:W-:Y:S02]  /*11450*/  FSEL R122, R5, -INF , !P6 ;  /* 0xff800000057a7808 */ /* 0x000fe40007000000 */
[----:B------:R-:W-:Y:S02]  /*11460*/  FSEL R6, R197, -INF , P5 ;  /* 0xff800000c5067808 */ /* 0x000fe40002800000 */
[C---:B------:R-:W-:Y:S02]  /*11470*/  ISETP.GE.AND P4, PT, R7.reuse, R224, PT ;  /* 0x000000e00700720c */ /* 0x040fe40003f86270 */
[C---:B------:R-:W-:Y:S02]  /*11480*/  ISETP.GE.AND P0, PT, R7.reuse, R225, PT ;  /* 0x000000e10700720c */ /* 0x040fe40003f06270 */
[----:B------:R-:W-:-:S02]  /*11490*/  ISETP.GE.AND P6, PT, R7, R226, PT ;  /* 0x000000e20700720c */ /* 0x000fc40003fc6270 */
[----:B------:R-:W-:Y:S01]  /*114a0*/  ISETP.GE.AND P5, PT, R7, R228, PT ;  /* 0x000000e40700720c */ /* 0x000fe20003fa6270 */
[----:B------:R-:W-:Y:S01]  /*114b0*/  VIADD R7, R2, 0xfffffee9 ;  /* 0xfffffee902077836 */ /* 0x000fe20000000000 */
[----:B------:R-:W-:Y:S02]  /*114c0*/  FSEL R5, R199, -INF , P1 ;  /* 0xff800000c7057808 */ /* 0x000fe40000800000 */
[----:B------:R-:W-:Y:S02]  /*114d0*/  FMNMX3.FTZ R3, R3, R193, R195, !PT ;  /* 0x000000c103037276 */ /* 0x000fe400078100c3 */
[----:B------:R-:W-:Y:S02]  /*114e0*/  FMNMX3.FTZ R4, R4, R213, R212, !PT ;  /* 0x000000d504047276 */ /* 0x000fe400078100d4 */
[----:B------:R-:W-:Y:S02]  /*114f0*/  FSEL R120, R5, -INF , !P2 ;  /* 0xff80000005787808 */ /* 0x000fe40005000000 */
[----:B------:R-:W-:-:S02]  /*11500*/  FMNMX3.FTZ R3, R3, R210, R211, !PT ;  /* 0x000000d203037276 */ /* 0x000fc400078100d3 */
[----:B------:R-:W-:Y:S02]  /*11510*/  FSEL R5, R56, -INF , P4 ;  /* 0xff80000038057808 */ /* 0x000fe40002000000 */
[----:B------:R-:W-:Y:S02]  /*11520*/  FMNMX3.FTZ R4, R4, R100, R101, !PT ;  /* 0x0000006404047276 */ /* 0x000fe40007810065 */
[----:B------:R-:W-:Y:S02]  /*11530*/  ISETP.GE.AND P1, PT, R7, R224, PT ;  /* 0x000000e00700720c */ /* 0x000fe40003f26270 */
[----:B------:R-:W-:Y:S02]  /*11540*/  FMNMX3.FTZ R3, R3, R209, R208, !PT ;  /* 0x000000d103037276 */ /* 0x000fe400078100d0 */
[----:B------:R-:W-:Y:S01]  /*11550*/  FSEL R131, R6, -INF , !P3 ;  /* 0xff80000006837808 */ /* 0x000fe20005800000 */
[----:B------:R-:W-:Y:S01]  /*11560*/  VIADD R6, R2, 0xfffffef0 ;  /* 0xfffffef002067836 */ /* 0x000fe20000000000 */
[----:B------:R-:W-:-:S02]  /*11570*/  FSEL R123, R5, -INF , !P0 ;  /* 0xff800000057b7808 */ /* 0x000fc40004000000 */
[----:B------:R-:W-:Y:S02]  /*11580*/  FMNMX3.FTZ R4, R4, R98, R96, !PT ;  /* 0x0000006204047276 */ /* 0x000fe40007810060 */
[----:B------:R-:W-:Y:S02]  /*11590*/  ISETP.GE.AND P3, PT, R7, R225, PT ;  /* 0x000000e10700720c */ /* 0x000fe40003f66270 */
[----:B------:R-:W-:Y:S02]  /*115a0*/  FSEL R5, R57, -INF , P1 ;  /* 0xff80000039057808 */ /* 0x000fe40000800000 */
[----:B------:R-:W-:Y:S02]  /*115b0*/  FMNMX3.FTZ R3, R3, R215, R214, !PT ;  /* 0x000000d703037276 */ /* 0x000fe400078100d6 */
[----:B------:R-:W-:Y:S02]  /*115c0*/  FMNMX3.FTZ R4, R4, R94, R92, !PT ;  /* 0x0000005e04047276 */ /* 0x000fe4000781005c */
[----:B------:R-:W-:Y:S01]  /*115d0*/  FSEL R121, R5, -INF , !P3 ;  /* 0xff80000005797808 */ /* 0x000fe20005800000 */
[----:B------:R-:W-:Y:S01]  /*115e0*/  VIADD R5, R2, 0xfffffef1 ;  /* 0xfffffef102057836 */ /* 0x000fe20000000000 */
[----:B------:R-:W-:-:S02]  /*115f0*/  ISETP.GE.AND P1, PT, R6, R226, PT ;  /* 0x000000e20600720c */ /* 0x000fc40003f26270 */
[----:B------:R-:W-:Y:S02]  /*11600*/  ISETP.GE.AND P2, PT, R7, R226, PT ;  /* 0x000000e20700720c */ /* 0x000fe40003f46270 */
[----:B------:R-:W-:Y:S02]  /*11610*/  FMNMX3.FTZ R3, R3, R102, R103, !PT ;  /* 0x0000006603037276 */ /* 0x000fe40007810067 */
[----:B------:R-:W-:Y:S02]  /*11620*/  FMNMX3.FTZ R4, R4, R218, R95, !PT ;  /* 0x000000da04047276 */ /* 0x000fe4000781005f */
[----:B------:R-:W-:Y:S02]  /*11630*/  FSEL R12, R58, -INF , P6 ;  /* 0xff8000003a0c7808 */ /* 0x000fe40003000000 */
[C---:B------:R-:W-:Y:S02]  /*11640*/  ISETP.GE.AND P0, PT, R6.reuse, R224, PT ;  /* 0x000000e00600720c */ /* 0x040fe40003f06270 */
[----:B------:R-:W-:-:S02]  /*11650*/  ISETP.GE.AND P6, PT, R6, R225, PT ;  /* 0x000000e10600720c */ /* 0x000fc40003fc6270 */
[----:B------:R-:W-:Y:S01]  /*11660*/  ISETP.GE.AND P3, PT, R6, R228, PT ;  /* 0x000000e40600720c */ /* 0x000fe20003f66270 */
[----:B------:R-:W-:Y:S01]  /*11670*/  VIADD R6, R2, 0xfffffef8 ;  /* 0xfffffef802067836 */ /* 0x000fe20000000000 */
[----:B------:R-:W-:Y:S02]  /*11680*/  FSEL R10, R54, -INF , P1 ;  /* 0xff800000360a7808 */ /* 0x000fe40000800000 */
[----:B------:R-:W-:Y:S02]  /*11690*/  FSEL R11, R59, -INF , P2 ;  /* 0xff8000003b0b7808 */ /* 0x000fe40001000000 */
[----:B------:R-:W-:Y:S02]  /*116a0*/  ISETP.GE.AND P1, PT, R5, R226, PT ;  /* 0x000000e20500720c */ /* 0x000fe40003f26270 */
[----:B------:R-:W-:Y:S02]  /*116b0*/  FMNMX3.FTZ R3, R3, R216, R99, !PT ;  /* 0x000000d803037276 */ /* 0x000fe40007810063 */
[----:B------:R-:W-:-:S02]  /*116c0*/  ISETP.GE.AND P2, PT, R5, R224, PT ;  /* 0x000000e00500720c */ /* 0x000fc40003f46270 */
[----:B------:R-:W-:Y:S02]  /*116d0*/  FMNMX3.FTZ R4, R4, R229, R222, !PT ;  /* 0x000000e504047276 */ /* 0x000fe400078100de */
[----:B------:R-:W-:Y:S02]  /*116e0*/  ISETP.GE.AND P4, PT, R7, R228, PT ;  /* 0x000000e40700720c */ /* 0x000fe40003f86270 */
[----:B------:R-:W-:Y:S02]  /*116f0*/  FSEL R8, R52, -INF , P0 ;  /* 0xff80000034087808 */ /* 0x000fe40000000000 */
[----:B------:R-:W-:Y:S02]  /*11700*/  FSEL R9, R55, -INF , P1 ;  /* 0xff80000037097808 */ /* 0x000fe40000800000 */
[----:B------:R-:W-:Y:S02]  /*11710*/  FMNMX3.FTZ R3, R3, R97, R93, !PT ;  /* 0x0000006103037276 */ /* 0x000fe4000781005d */
[----:B------:R-:W-:-:S02]  /*11720*/  ISETP.GE.AND P0, PT, R5, R225, PT ;  /* 0x000000e10500720c */ /* 0x000fc40003f06270 */
[----:B------:R-:W-:Y:S02]  /*11730*/  FSEL R7, R53, -INF , P2 ;  /* 0xff80000035077808 */ /* 0x000fe40001000000 */
[----:B------:R-:W-:Y:S02]  /*11740*/  ISETP.GE.AND P1, PT, R6, R224, PT ;  /* 0x000000e00600720c */ /* 0x000fe40003f26270 */
[----:B------:R-:W-:Y:S02]  /*11750*/  FMNMX3.FTZ R4, R4, R240, R239, !PT ;  /* 0x000000f004047276 */ /* 0x000fe400078100ef */
[----:B------:R-:W-:Y:S02]  /*11760*/  ISETP.GE.AND P2, PT, R5, R228, PT ;  /* 0x000000e40500720c */ /* 0x000fe40003f46270 */
[----:B------:R-:W-:Y:S02]  /*11770*/  FMNMX3.FTZ R3, R3, R237, R236, !PT ;  /* 0x000000ed03037276 */ /* 0x000fe400078100ec */
[----:B------:R-:W-:-:S02]  /*11780*/  FSEL R114, R8, -INF , !P6 ;  /* 0xff80000008727808 */ /* 0x000fc40007000000 */
[----:B------:R-:W-:Y:S02]  /*11790*/  FSEL R199, R7, -INF , !P0 ;  /* 0xff80000007c77808 */ /* 0x000fe40004000000 */
[----:B------:R-:W-:Y:S02]  /*117a0*/  FSEL R5, R204, -INF , P1 ;  /* 0xff800000cc057808 */ /* 0x000fe40000800000 */
[----:B------:R-:W-:Y:S02]  /*117b0*/  FMNMX3.FTZ R4, R4, R241, R242, !PT ;  /* 0x000000f104047276 */ /* 0x000fe400078100f2 */
[C---:B------:R-:W-:Y:S02]  /*117c0*/  ISETP.GE.AND P0, PT, R6.reuse, R225, PT ;  /* 0x000000e10600720c */ /* 0x040fe40003f06270 */
[C---:B------:R-:W-:Y:S02]  /*117d0*/  ISETP.GE.AND P6, PT, R6.reuse, R226, PT ;  /* 0x000000e20600720c */ /* 0x040fe40003fc6270 */
[----:B------:R-:W-:Y:S01]  /*117e0*/  ISETP.GE.AND P1, PT, R6, R228, PT ;  /* 0x000000e40600720c */ /* 0x000fe20003f26270 */
[----:B------:R-:W-:Y:S01]  /*117f0*/  VIADD R6, R2, 0xfffffef9 ;  /* 0xfffffef902067836 */ /* 0x000fe20000000000 */
[----:B------:R-:W-:-:S02]  /*11800*/  FMNMX3.FTZ R2, R3, R238, R235, !PT ;  /* 0x000000ee03027276 */ /* 0x000fc400078100eb */
[----:B------:R-:W-:Y:S02]  /*11810*/  FMNMX3.FTZ R4, R4, R249, R248, !PT ;  /* 0x000000f904047276 */ /* 0x000fe400078100f8 */
[----:B------:R-:W-:Y:S02]  /*11820*/  FMNMX3.FTZ R2, R2, R245, R243, !PT ;  /* 0x000000f502027276 */ /* 0x000fe400078100f3 */
[----:B------:R-:W-:Y:S02]  /*11830*/  FMNMX3.FTZ R4, R4, R250, R247, !PT ;  /* 0x000000fa04047276 */ /* 0x000fe400078100f7 */
[----:B------:R-:W-:Y:S02]  /*11840*/  FSEL R198, R5, -INF , !P0 ;  /* 0xff80000005c67808 */ /* 0x000fe40004000000 */
[----:B------:R-:W-:Y:S02]  /*11850*/  FMNMX3.FTZ R2, R2, R246, R244, !PT ;  /* 0x000000f602027276 */ /* 0x000fe400078100f4 */
[----:B------:R-:W-:-:S02]  /*11860*/  ISETP.GE.AND P0, PT, R6, R224, PT ;  /* 0x000000e00600720c */ /* 0x000fc40003f06270 */
[----:B------:R-:W-:Y:S02]  /*11870*/  FMNMX3.FTZ R4, R4, R119, R131, !PT ;  /* 0x0000007704047276 */ /* 0x000fe40007810083 */
[----:B------:R-:W-:Y:S02]  /*11880*/  FSEL R5, R206, -INF , P6 ;  /* 0xff800000ce057808 */ /* 0x000fe40003000000 */
[----:B------:R-:W-:Y:S02]  /*11890*/  FMNMX3.FTZ R2, R2, R128, R112, !PT ;  /* 0x0000008002027276 */ /* 0x000fe40007810070 */
[----:B------:R-:W-:Y:S02]  /*118a0*/  ISETP.GE.AND P6, PT, R6, R225, PT ;  /* 0x000000e10600720c */ /* 0x000fe40003fc6270 */
[----:B------:R-:W-:Y:S02]  /*118b0*/  FSEL R3, R205, -INF , P0 ;  /* 0xff800000cd037808 */ /* 0x000fe40000000000 */
[----:B------:R-:W-:-:S02]  /*118c0*/  FMNMX3.FTZ R4, R4, R123, R121, !PT ;  /* 0x0000007b04047276 */ /* 0x000fc40007810079 */
[----:B------:R-:W-:Y:S02]  /*118d0*/  FMNMX3.FTZ R2, R2, R252, R251, !PT ;  /* 0x000000fc02027276 */ /* 0x000fe400078100fb */
[----:B------:R-:W-:Y:S02]  /*118e0*/  FSEL R197, R3, -INF , !P6 ;  /* 0xff80000003c57808 */ /* 0x000fe40007000000 */
[----:B------:R-:W-:Y:S02]  /*118f0*/  FMNMX3.FTZ R4, R4, R114, R199, !PT ;  /* 0x0000007204047276 */ /* 0x000fe400078100c7 */
[----:B------:R-:W-:Y:S02]  /*11900*/  FMNMX3.FTZ R3, R2, R122, R120, !PT ;  /* 0x0000007a02037276 */ /* 0x000fe40007810078 */
[----:B------:R-:W-:Y:S02]  /*11910*/  FMNMX3.FTZ R2, R4, R198, R197, !PT ;  /* 0x000000c604027276 */ /* 0x000fe400078100c5 */
[----:B------:R-:W-:-:S02]  /*11920*/  ISETP.GE.AND P0, PT, R6, R226, PT ;  /* 0x000000e20600720c */ /* 0x000fc40003f06270 */
[----:B------:R-:W-:Y:S02]  /*11930*/  FSEL R204, R12, -INF , !P5 ;  /* 0xff8000000ccc7808 */ /* 0x000fe40006800000 */
[----:B------:R-:W-:Y:S02]  /*11940*/  FSEL R205, R11, -INF , !P4 ;  /* 0xff8000000bcd7808 */ /* 0x000fe40006000000 */
[----:B------:R-:W-:Y:S02]  /*11950*/  FSEL R113, R5, -INF , !P1 ;  /* 0xff80000005717808 */ /* 0x000fe40004800000 */
[----:B------:R-:W1:Y:S01]  /*11960*/  SHFL.BFLY PT, R5, R2, 0x2, 0x1f ;  /* 0x0c401f0002057f89 */ /* 0x000e6200000e0000 */
[----:B------:R-:W-:Y:S02]  /*11970*/  ISETP.GE.AND P6, PT, R6, R228, PT ;  /* 0x000000e40600720c */ /* 0x000fe40003fc6270 */
[----:B------:R-:W-:Y:S02]  /*11980*/  FSEL R6, R207, -INF , P0 ;  /* 0xff800000cf067808 */ /* 0x000fe40000000000 */
[----:B------:R-:W-:-:S02]  /*11990*/  FSEL R206, R10, -INF , !P3 ;  /* 0xff8000000ace7808 */ /* 0x000fc40005800000 */
[----:B------:R-:W-:Y:S02]  /*119a0*/  FSEL R207, R9, -INF , !P2 ;  /* 0xff80000009cf7808 */ /* 0x000fe40005000000 */
[----:B------:R-:W-:Y:S02]  /*119b0*/  FMNMX3.FTZ R3, R3, R204, R205, !PT ;  /* 0x000000cc03037276 */ /* 0x000fe400078100cd */
[----:B------:R-:W-:Y:S02]  /*119c0*/  FSEL R115, R6, -INF , !P6 ;  /* 0xff80000006737808 */ /* 0x000fe40007000000 */
[----:B------:R-:W-:-:S04]  /*119d0*/  FMNMX3.FTZ R3, R3, R206, R207, !PT ;  /* 0x000000ce03037276 */ /* 0x000fc800078100cf */
[----:B------:R-:W-:-:S05]  /*119e0*/  FMNMX3.FTZ R3, R3, R113, R115, !PT ;  /* 0x0000007103037276 */ /* 0x000fca0007810073 */
[----:B------:R-:W3:Y:S01]  /*119f0*/  SHFL.BFLY PT, R4, R3, 0x2, 0x1f ;  /* 0x0c401f0003047f89 */ /* 0x000ee200000e0000 */
[----:B-1----:R-:W-:-:S05]  /*11a00*/  FMNMX.FTZ R2, R2, R5, !PT ;  /* 0x0000000502027209 */ /* 0x002fca0007810000 */
[----:B------:R-:W1:Y:S01]  /*11a10*/  SHFL.BFLY PT, R5, R2, 0x1, 0x1f ;  /* 0x0c201f0002057f89 */ /* 0x000e6200000e0000 */
[----:B---3--:R-:W-:-:S05]  /*11a20*/  FMNMX.FTZ R3, R3, R4, !PT ;  /* 0x0000000403037209 */ /* 0x008fca0007810000 */
[----:B------:R-:W3:Y:S01]  /*11a30*/  SHFL.BFLY PT, R4, R3, 0x1, 0x1f ;  /* 0x0c201f0003047f89 */ /* 0x000ee200000e0000 */
[----:B-1----:R-:W-:-:S04]  /*11a40*/  FMNMX.FTZ R118, R2, R5, !PT ;  /* 0x0000000502767209 */ /* 0x002fc80007810000 */
[----:B------:R-:W-:Y:S01]  /*11a50*/  FSETP.NEU.FTZ.AND P1, PT, R118, -INF , PT ;  /* 0xff8000007600780b */ /* 0x000fe20003f3d000 */
[----:B--2---:R-:W-:-:S05]  /*11a60*/  FMUL.FTZ R5, R0, R118 ;  /* 0x0000007600057220 */ /* 0x004fca0000410000 */
[----:B------:R-:W-:Y:S01]  /*11a70*/  FSEL R5, R5, RZ, P1 ;  /* 0x000000ff05057208 */ /* 0x000fe20000800000 */
[----:B------:R-:W-:-:S04]  /*11a80*/  IMAD.SHL.U32 R30, R223, 0x40, RZ ;  /* 0x00000040df1e7824 */ /* 0x000fc800078e00ff */
[----:B------:R-:W-:-:S04]  /*11a90*/  FFMA.FTZ R2, R16, R0, -R5 ;  /* 0x0000000010027223 */ /* 0x000fc80000010805 */
[----:B------:R1:W-:Y:S01]  /*11aa0*/  MUFU.EX2 R90, R2 ;  /* 0x00000002005a7308 */ /* 0x0003e20000000800 */
[----:B---3--:R-:W-:-:S04]  /*11ab0*/  FMNMX.FTZ R116, R3, R4, !PT ;  /* 0x0000000403747209 */ /* 0x008fc80007810000 */
[----:B------:R-:W-:Y:S01]  /*11ac0*/  FSETP.NEU.FTZ.AND P0, PT, R116, -INF , PT ;  /* 0xff8000007400780b */ /* 0x000fe20003f1d000 */
[----:B------:R-:W-:Y:S01]  /*11ad0*/  FMUL.FTZ R3, R0, R116 ;  /* 0x0000007400037220 */ /* 0x000fe20000410000 */
[----:B-1----:R-:W-:Y:S01]  /*11ae0*/  LOP3.LUT R2, R29, 0x200, R30, 0xf8, !PT ;  /* 0x000002001d027812 */ /* 0x002fe200078ef81e */
[----:B------:R-:W-:-:S03]  /*11af0*/  FFMA.FTZ R6, R15, R0, -R5 ;  /* 0x000000000f067223 */ /* 0x000fc60000010805 */
[----:B------:R-:W-:Y:S01]  /*11b00*/  FSEL R3, R3, RZ, P0 ;  /* 0x000000ff03037208 */ /* 0x000fe20000000000 */
[----:B------:R-:W-:Y:S02]  /*11b10*/  IMAD R168, R2, 0x2, R219 ;  /* 0x0000000202a87824 */ /* 0x000fe400078e02db */
[-CC-:B------:R-:W-:Y:S01]  /*11b20*/  FFMA.FTZ R4, R14, R0.reuse, -R5.reuse ;  /* 0x000000000e047223 */ /* 0x180fe20000010805 */
[-C--:B------:R-:W-:Y:S01]  /*11b30*/  FFMA.FTZ R2, R13, R0.reuse, -R5 ;  /* 0x000000000d027223 */ /* 0x080fe20000010805 */
[----:B------:R1:W2:Y:S01]  /*11b40*/  MUFU.EX2 R170, R6 ;  /* 0x0000000600aa7308 */ /* 0x0002a20000000800 */
[----:B------:R-:W3:Y:S01]  /*11b50*/  LDSM.16.MT88.4 R12, [R168+0xa000] ;  /* 0x00a00000a80c783b */ /* 0x000ee20000004200 */
[----:B------:R-:W-:Y:S02]  /*11b60*/  FSEL R7, R116, RZ, P0 ;  /* 0x000000ff74077208 */ /* 0x000fe40000000000 */
[----:B------:R4:W-:Y:S01]  /*11b70*/  MUFU.EX2 R186, R4 ;  /* 0x0000000400ba7308 */ /* 0x0009e20000000800 */
[----:B------:R-:W-:Y:S01]  /*11b80*/  IMAD.MOV.U32 R29, RZ, RZ, 0x20 ;  /* 0x00000020ff1d7424 */ /* 0x000fe200078e00ff */
[----:B------:R-:W-:Y:S01]  /*11b90*/  LDSM.16.MT88.4 R32, [R168+0xa800] ;  /* 0x00a80000a820783b */ /* 0x000fe20000004200 */
[----:B-1----:R-:W-:-:S04]  /*11ba0*/  FFMA.FTZ R6, R17, R0, -R3 ;  /* 0x0000000011067223 */ /* 0x002fc80000010803 */
[----:B------:R1:W-:Y:S01]  /*11bb0*/  MUFU.EX2 R169, R6 ;  /* 0x0000000600a97308 */ /* 0x0003e20000000800 */
[----:B----4-:R-:W-:-:S03]  /*11bc0*/  FSEL R4, R118, RZ, P1 ;  /* 0x000000ff76047208 */ /* 0x010fc60000800000 */
[----:B------:R4:W-:Y:S02]  /*11bd0*/  MUFU.EX2 R185, R2 ;  /* 0x0000000200b97308 */ /* 0x0009e40000000800 */
[----:B------:R-:W-:Y:S01]  /*11be0*/  FADD.FTZ R4, R37, -R4 ;  /* 0x8000000425047221 */ /* 0x000fe20000010000 */
[-CC-:B-1----:R-:W-:Y:S01]  /*11bf0*/  FFMA.FTZ R6, R19, R0.reuse, -R3.reuse ;  /* 0x0000000013067223 */ /* 0x182fe20000010803 */
[----:B----4-:R-:W-:-:S03]  /*11c00*/  FFMA.FTZ R2, R20, R0, -R3 ;  /* 0x0000000014027223 */ /* 0x010fc60000010803 */
[----:B------:R1:W-:Y:S01]  /*11c10*/  MUFU.EX2 R181, R6 ;  /* 0x0000000600b57308 */ /* 0x0003e20000000800 */
[----:B------:R-:W-:Y:S01]  /*11c20*/  R2P PR, R223, 0x6 ;  /* 0x00000006df007804 */ /* 0x000fe20000000000 */
[----:B------:R-:W-:Y:S02]  /*11c30*/  FMUL.FTZ R4, R0, R4 ;  /* 0x0000000400047220 */ /* 0x000fe40000410000 */
[----:B------:R4:W-:Y:S01]  /*11c40*/  MUFU.EX2 R182, R2 ;  /* 0x0000000200b67308 */ /* 0x0009e20000000800 */
[----:B------:R-:W-:Y:S02]  /*11c50*/  IMAD.MOV.U32 R129, RZ, RZ, R21 ;  /* 0x000000ffff817224 */ /* 0x000fe400078e0015 */
[----:B-1----:R-:W-:Y:S01]  /*11c60*/  FADD.FTZ R6, R88, -R7 ;  /* 0x8000000758067221 */ /* 0x002fe20000010000 */
[----:B----4-:R-:W-:-:S03]  /*11c70*/  FFMA.FTZ R2, R18, R0, -R3 ;  /* 0x0000000012027223 */ /* 0x010fc60000010803 */
[----:B------:R-:W-:Y:S01]  /*11c80*/  FMUL.FTZ R6, R0, R6 ;  /* 0x0000000600067220 */ /* 0x000fe20000410000 */
[----:B------:R-:W1:Y:S04]  /*11c90*/  MUFU.EX2 R21, R4 ;  /* 0x0000000400157308 */ /* 0x000e680000000800 */
[----:B------:R4:W-:Y:S04]  /*11ca0*/  MUFU.EX2 R196, R2 ;  /* 0x0000000200c47308 */ /* 0x0009e80000000800 */
[----:B------:R-:W5:Y:S01]  /*11cb0*/  MUFU.EX2 R7, R6 ;  /* 0x0000000600077308 */ /* 0x000f620000000800 */
[----:B----4-:R-:W-:Y:S01]  /*11cc0*/  SEL R2, R29, 0xffffffe0, !P1 ;  /* 0xffffffe01d027807 */ /* 0x010fe20004800000 */
[----:B------:R-:W-:-:S04]  /*11cd0*/  VIADD R4, R168, 0xa000 ;  /* 0x0000a000a8047836 */ /* 0x000fc80000000000 */
[C---:B------:R-:W-:Y:S02]  /*11ce0*/  IMAD.IADD R84, R168.reuse, 0x1, R2 ;  /* 0x00000001a8547824 */ /* 0x040fe400078e0202 */
[----:B------:R-:W-:-:S03]  /*11cf0*/  VIADD R20, R168, 0xa040 ;  /* 0x0000a040a8147836 */ /* 0x000fc60000000000 */
[----:B------:R-:W4:Y:S01]  /*11d00*/  LDSM.16.MT88.4 R16, [R84+0xa000] ;  /* 0x00a000005410783b */ /* 0x000f220000004200 */
[----:B------:R-:W-:Y:S01]  /*11d10*/  @P2 VIADD R20, R4, 0xffffffc0 ;  /* 0xffffffc004142836 */ /* 0x000fe20000000000 */
[----:B--2---:R-:W-:Y:S01]  /*11d20*/  F2FP.F16.F32.PACK_AB R8, R170, R90 ;  /* 0x0000005aaa08723e */ /* 0x004fe200000000ff */
[-C--:B-1----:R-:W-:Y:S01]  /*11d30*/  FMUL.FTZ R164, R164, R21.reuse ;  /* 0x00000015a4a47220 */ /* 0x082fe20000410000 */
[----:B------:R-:W-:Y:S01]  /*11d40*/  F2FP.F16.F32.PACK_AB R10, R185, R186 ;  /* 0x000000bab90a723e */ /* 0x000fe200000000ff */
[----:B------:R-:W-:Y:S01]  /*11d50*/  FMUL.FTZ R165, R165, R21 ;  /* 0x00000015a5a57220 */ /* 0x000fe20000410000 */
[----:B------:R-:W-:Y:S01]  /*11d60*/  F2FP.F16.F32.PACK_AB R9, R182, R169 ;  /* 0x000000a9b609723e */ /* 0x000fe200000000ff */
[----:B-----5:R-:W-:Y:S01]  /*11d70*/  FMUL.FTZ R166, R166, R7 ;  /* 0x00000007a6a67220 */ /* 0x020fe20000410000 */
[----:B------:R-:W-:Y:S01]  /*11d80*/  F2FP.F16.F32.PACK_AB R11, R196, R181 ;  /* 0x000000b5c40b723e */ /* 0x000fe200000000ff */
[----:B------:R-:W-:Y:S01]  /*11d90*/  FMUL.FTZ R167, R167, R7 ;  /* 0x00000007a7a77220 */ /* 0x000fe20000410000 */
[-C--:B------:R-:W-:Y:S01]  /*11da0*/  FMUL.FTZ R160, R160, R21.reuse ;  /* 0x00000015a0a07220 */ /* 0x080fe20000410000 */
[----:B------:R-:W-:Y:S01]  /*11db0*/  FMUL.FTZ R161, R161, R21 ;  /* 0x00000015a1a17220 */ /* 0x000fe20000410000 */
[-C--:B------:R-:W-:Y:S01]  /*11dc0*/  FMUL.FTZ R162, R162, R7.reuse ;  /* 0x00000007a2a27220 */ /* 0x080fe20000410000 */
[----:B------:R-:W-:Y:S01]  /*11dd0*/  FMUL.FTZ R163, R163, R7 ;  /* 0x00000007a3a37220 */ /* 0x000fe20000410000 */
[----:B------:R-:W-:-:S02]  /*11de0*/  IMAD.IADD R104, R2, 0x1, R20 ;  /* 0x0000000102687824 */ /* 0x000fc400078e0214 */
[-C--:B------:R-:W-:Y:S01]  /*11df0*/  FFMA.FTZ R2, R23, R0.reuse, -R5 ;  /* 0x0000000017027223 */ /* 0x080fe20000010805 */
[C---:B---3--:R-:W-:Y:S01]  /*11e00*/  HMMA.16816.F32 R164, R8.reuse, R12, R164 ;  /* 0x0000000c08a4723c */ /* 0x048fe200000018a4 */
[----:B------:R-:W-:Y:S02]  /*11e10*/  IMAD.MOV.U32 R88, RZ, RZ, R28 ;  /* 0x000000ffff587224 */ /* 0x000fe400078e001c */
[----:B------:R-:W-:Y:S01]  /*11e20*/  IMAD.MOV.U32 R130, RZ, RZ, R31 ;  /* 0x000000ffff827224 */ /* 0x000fe200078e001f */
[----:B------:R1:W-:Y:S01]  /*11e30*/  MUFU.EX2 R189, R2 ;  /* 0x0000000200bd7308 */ /* 0x0003e20000000800 */
[----:B------:R-:W-:Y:S03]  /*11e40*/  LDSM.16.MT88.4 R28, [R20] ;  /* 0x00000000141c783b */ /* 0x000fe60000004200 */
[C---:B------:R-:W-:Y:S01]  /*11e50*/  HMMA.16816.F32 R160, R8.reuse, R14, R160 ;  /* 0x0000000e08a0723c */ /* 0x040fe200000018a0 */
[----:B------:R-:W2:Y:S01]  /*11e60*/  LDSM.16.MT88.4 R12, [R104] ;  /* 0x00000000680c783b */ /* 0x000ea20000004200 */
[-CC-:B------:R-:W-:Y:S01]  /*11e70*/  FFMA.FTZ R4, R25, R0.reuse, -R5.reuse ;  /* 0x0000000019047223 */ /* 0x180fe20000010805 */
[-CC-:B------:R-:W-:Y:S01]  /*11e80*/  FFMA.FTZ R6, R24, R0.reuse, -R5.reuse ;  /* 0x0000000018067223 */ /* 0x180fe20000010805 */
[-C--:B------:R-:W-:Y:S01]  /*11e90*/  FMUL.FTZ R156, R156, R21.reuse ;  /* 0x000000159c9c7220 */ /* 0x080fe20000410000 */
[----:B------:R-:W-:Y:S01]  /*11ea0*/  FMUL.FTZ R157, R157, R21 ;  /* 0x000000159d9d7220 */ /* 0x000fe20000410000 */
[----:B------:R3:W5:Y:S01]  /*11eb0*/  MUFU.EX2 R187, R4 ;  /* 0x0000000400bb7308 */ /* 0x0007620000000800 */
[-C--:B------:R-:W-:Y:S01]  /*11ec0*/  FMUL.FTZ R158, R158, R7.reuse ;  /* 0x000000079e9e7220 */ /* 0x080fe20000410000 */
[----:B------:R-:W-:Y:S01]  /*11ed0*/  FMUL.FTZ R159, R159, R7 ;  /* 0x000000079f9f7220 */ /* 0x000fe20000410000 */
[-C--:B------:R-:W-:Y:S01]  /*11ee0*/  FMUL.FTZ R152, R152, R21.reuse ;  /* 0x0000001598987220 */ /* 0x080fe20000410000 */
[-C--:B-1----:R-:W-:Y:S01]  /*11ef0*/  FFMA.FTZ R2, R22, R0.reuse, -R5 ;  /* 0x0000000016027223 */ /* 0x082fe20000010805 */
[----:B------:R-:W-:Y:S01]  /*11f00*/  FMUL.FTZ R153, R153, R21 ;  /* 0x0000001599997220 */ /* 0x000fe20000410000 */
[-C--:B------:R-:W-:Y:S01]  /*11f10*/  FMUL.FTZ R154, R154, R7.reuse ;  /* 0x000000079a9a7220 */ /* 0x080fe20000410000 */
[----:B------:R-:W-:Y:S01]  /*11f20*/  FMUL.FTZ R155, R155, R7 ;  /* 0x000000079b9b7220 */ /* 0x000fe20000410000 */
[----:B------:R1:W-:Y:S01]  /*11f30*/  MUFU.EX2 R192, R2 ;  /* 0x0000000200c07308 */ /* 0x0003e20000000800 */
[-C--:B------:R-:W-:Y:S01]  /*11f40*/  FMUL.FTZ R140, R140, R21.reuse ;  /* 0x000000158c8c7220 */ /* 0x080fe20000410000 */
[----:B------:R-:W-:Y:S01]  /*11f50*/  FMUL.FTZ R141, R141, R21 ;  /* 0x000000158d8d7220 */ /* 0x000fe20000410000 */
[-C--:B------:R-:W-:Y:S01]  /*11f60*/  FMUL.FTZ R142, R142, R7.reuse ;  /* 0x000000078e8e7220 */ /* 0x080fe20000410000 */
[----:B------:R-:W-:Y:S01]  /*11f70*/  FMUL.FTZ R143, R143, R7 ;  /* 0x000000078f8f7220 */ /* 0x000fe20000410000 */
[-C--:B------:R-:W-:Y:S01]  /*11f80*/  FMUL.FTZ R136, R136, R21.reuse ;  /* 0x0000001588887220 */ /* 0x080fe20000410000 */
[-CC-:B---3--:R-:W-:Y:S01]  /*11f90*/  FFMA.FTZ R4, R26, R0.reuse, -R3.reuse ;  /* 0x000000001a047223 */ /* 0x188fe20000010803 */
[----:B------:R-:W-:Y:S01]  /*11fa0*/  FMUL.FTZ R137, R137, R21 ;  /* 0x0000001589897220 */ /* 0x000fe20000410000 */
[-C--:B------:R-:W-:Y:S01]  /*11fb0*/  FMUL.FTZ R138, R138, R7.reuse ;  /* 0x000000078a8a7220 */ /* 0x080fe20000410000 */
[----:B------:R-:W-:Y:S01]  /*11fc0*/  FMUL.FTZ R139, R139, R7 ;  /* 0x000000078b8b7220 */ /* 0x000fe20000410000 */
[-C--:B------:R-:W-:Y:S01]  /*11fd0*/  FMUL.FTZ R148, R148, R21.reuse ;  /* 0x0000001594947220 */ /* 0x080fe20000410000 */
[----:B------:R-:W-:Y:S01]  /*11fe0*/  FMUL.FTZ R149, R149, R21 ;  /* 0x0000001595957220 */ /* 0x000fe20000410000 */
[-C--:B------:R-:W-:Y:S01]  /*11ff0*/  FMUL.FTZ R150, R150, R7.reuse ;  /* 0x0000000796967220 */ /* 0x080fe20000410000 */
[----:B------:R-:W-:Y:S01]  /*12000*/  FMUL.FTZ R151, R151, R7 ;  /* 0x0000000797977220 */ /* 0x000fe20000410000 */
[-CC-:B-1----:R-:W-:Y:S01]  /*12010*/  FFMA.FTZ R2, R27, R0.reuse, -R3.reuse ;  /* 0x000000001b027223 */ /* 0x182fe20000010803 */
[-C--:B------:R-:W-:Y:S01]  /*12020*/  FMUL.FTZ R144, R144, R21.reuse ;  /* 0x0000001590907220 */ /* 0x080fe20000410000 */
[----:B------:R-:W1:Y:S01]  /*12030*/  LDSM.16.MT88.4 R24, [R84+0xa800] ;  /* 0x00a800005418783b */ /* 0x000e620000004200 */
[----:B------:R3:W-:Y:S01]  /*12040*/  MUFU.EX2 R174, R4 ;  /* 0x0000000400ae7308 */ /* 0x0007e20000000800 */
[----:B------:R-:W-:Y:S01]  /*12050*/  FMUL.FTZ R145, R145, R21 ;  /* 0x0000001591917220 */ /* 0x000fe20000410000 */
[-C--:B------:R-:W-:Y:S01]  /*12060*/  FMUL.FTZ R146, R146, R7.reuse ;  /* 0x0000000792927220 */ /* 0x080fe20000410000 */
[----:B------:R-:W-:Y:S01]  /*12070*/  FMUL.FTZ R147, R147, R7 ;  /* 0x0000000793937220 */ /* 0x000fe20000410000 */
[----:B------:R5:W1:Y:S01]  /*12080*/  MUFU.EX2 R180, R2 ;  /* 0x0000000200b47308 */ /* 0x000a620000000800 */
[----:B----4-:R-:W-:Y:S01]  /*12090*/  HMMA.16816.F32 R156, R8, R16, R156 ;  /* 0x00000010089c723c */ /* 0x010fe2000000189c */
[----:B------:R-:W-:Y:S02]  /*120a0*/  LDSM.16.MT88.4 R40, [R20+0x800] ;  /* 0x000800001428783b */ /* 0x000fe40000004200 */
[----:B------:R-:W4:Y:S01]  /*120b0*/  MUFU.EX2 R191, R6 ;  /* 0x0000000600bf7308 */ /* 0x000f220000000800 */
[-CC-:B---3--:R-:W-:Y:S01]  /*120c0*/  FFMA.FTZ R4, R36, R0.reuse, -R3.reuse ;  /* 0x0000000024047223 */ /* 0x188fe20000010803 */
[----:B-----5:R-:W-:-:S03]  /*120d0*/  FFMA.FTZ R2, R38, R0, -R3 ;  /* 0x0000000026027223 */ /* 0x020fc60000010803 */
[----:B------:R-:W-:Y:S01]  /*120e0*/  MUFU.EX2 R179, R4 ;  /* 0x0000000400b37308 */ /* 0x000fe20000000800 */
[C---:B------:R-:W-:Y:S03]  /*120f0*/  HMMA.16816.F32 R152, R8.reuse, R18, R152 ;  /* 0x000000120898723c */ /* 0x040fe60000001898 */
[----:B------:R-:W3:Y:S05]  /*12100*/  MUFU.EX2 R175, R2 ;  /* 0x0000000200af7308 */ /* 0x000eea0000000800 */
[C---:B--2---:R-:W-:Y:S08]  /*12110*/  HMMA.16816.F32 R140, R8.reuse, R12, R140 ;  /* 0x0000000c088c723c */ /* 0x044ff0000000188c */
[C---:B------:R-:W-:Y:S01]  /*12120*/  HMMA.16816.F32 R136, R8.reuse, R14, R136 ;  /* 0x0000000e0888723c */ /* 0x040fe20000001888 */
[----:B------:R-:W2:Y:S07]  /*12130*/  LDSM.16.MT88.4 R12, [R104+0x800] ;  /* 0x00080000680c783b */ /* 0x000eae0000004200 */
[C---:B------:R-:W-:Y:S08]  /*12140*/  HMMA.16816.F32 R148, R8.reuse, R28, R148 ;  /* 0x0000001c0894723c */ /* 0x040ff00000001894 */
[----:B------:R-:W-:Y:S01]  /*12150*/  HMMA.16816.F32 R144, R8, R30, R144 ;  /* 0x0000001e0890723c */ /* 0x000fe20000001890 */
[----:B------:R-:W-:-:S02]  /*12160*/  F2FP.F16.F32.PACK_AB R8, R187, R189 ;  /* 0x000000bdbb08723e */ /* 0x000fc400000000ff */
[----:B-1----:R-:W-:Y:S02]  /*12170*/  F2FP.F16.F32.PACK_AB R9, R180, R174 ;  /* 0x000000aeb409723e */ /* 0x002fe400000000ff */
[----:B----4-:R-:W-:Y:S02]  /*12180*/  F2FP.F16.F32.PACK_AB R10, R191, R192 ;  /* 0x000000c0bf0a723e */ /* 0x010fe400000000ff */
[----:B---3--:R-:W-:Y:S01]  /*12190*/  F2FP.F16.F32.PACK_AB R11, R175, R179 ;  /* 0x000000b3af0b723e */ /* 0x008fe200000000ff */
[-CC-:B------:R-:W-:Y:S01]  /*121a0*/  FFMA.FTZ R2, R39, R0.reuse, -R5.reuse ;  /* 0x0000000027027223 */ /* 0x180fe20000010805 */
[-C--:B------:R-:W-:Y:S01]  /*121b0*/  FFMA.FTZ R4, R45, R0.reuse, -R5 ;  /* 0x000000002d047223 */ /* 0x080fe20000010805 */
[-C--:B------:R-:W-:Y:S01]  /*121c0*/  FFMA.FTZ R6, R50, R0.reuse, -R3 ;  /* 0x0000000032067223 */ /* 0x080fe20000010803 */
[----:B------:R-:W-:Y:S03]  /*121d0*/  LDSM.16.MT88.4 R36, [R84+0xb000] ;  /* 0x00b000005424783b */ /* 0x000fe60000004200 */
[C---:B------:R-:W-:Y:S01]  /*121e0*/  HMMA.16816.F32 R28, R8.reuse, R24, R156 ;  /* 0x00000018081c723c */ /* 0x040fe2000000189c */
[----:B------:R1:W-:Y:S07]  /*121f0*/  MUFU.EX2 R172, R2 ;  /* 0x0000000200ac7308 */ /* 0x0003ee0000000800 */
[----:B------:R-:W-:Y:S01]  /*12200*/  HMMA.16816.F32 R152, R8, R26, R152 ;  /* 0x0000001a0898723c */ /* 0x000fe20000001898 */
[----:B------:R-:W3:Y:S01]  /*12210*/  LDSM.16.MT88.4 R24, [R168+0xb000] ;  /* 0x00b00000a818783b */ /* 0x000ee20000004200 */
[----:B------:R4:W5:Y:S01]  /*12220*/  MUFU.EX2 R171, R4 ;  /* 0x0000000400ab7308 */ /* 0x0009620000000800 */
[----:B-1----:R-:W-:-:S04]  /*12230*/  FFMA.FTZ R2, R46, R0, -R5 ;  /* 0x000000002e027223 */ /* 0x002fc80000010805 */
[----:B------:R1:W-:Y:S01]  /*12240*/  MUFU.EX2 R173, R2 ;  /* 0x0000000200ad7308 */ /* 0x0003e20000000800 */
[----:B------:R-:W-:Y:S01]  /*12250*/  HMMA.16816.F32 R16, R8, R32, R164 ;  /* 0x000000200810723c */ /* 0x000fe200000018a4 */
[----:B----4-:R-:W-:-:S04]  /*12260*/  FFMA.FTZ R4, R44, R0, -R5 ;  /* 0x000000002c047223 */ /* 0x010fc80000010805 */
[----:B------:R4:W-:Y:S01]  /*12270*/  MUFU.EX2 R167, R4 ;  /* 0x0000000400a77308 */ /* 0x0009e20000000800 */
[----:B-1----:R-:W-:-:S04]  /*12280*/  FFMA.FTZ R2, R49, R0, -R3 ;  /* 0x0000000031027223 */ /* 0x002fc80000010803 */
[----:B------:R1:W-:Y:S01]  /*12290*/  MUFU.EX2 R165, R2 ;  /* 0x0000000200a57308 */ /* 0x0003e20000000800 */
[----:B------:R-:W-:Y:S01]  /*122a0*/  HMMA.16816.F32 R32, R8, R34, R160 ;  /* 0x000000220820723c */ /* 0x000fe200000018a0 */
[-CC-:B----4-:R-:W-:Y:S02]  /*122b0*/  FFMA.FTZ R4, R48, R0.reuse, -R3.reuse ;  /* 0x0000000030047223 */ /* 0x190fe40000010803 */
[----:B------:R-:W4:Y:S04]  /*122c0*/  MUFU.EX2 R164, R6 ;  /* 0x0000000600a47308 */ /* 0x000f280000000800 */
[----:B------:R-:W-:Y:S01]  /*122d0*/  MUFU.EX2 R166, R4 ;  /* 0x0000000400a67308 */ /* 0x000fe20000000800 */
[----:B-1----:R-:W-:-:S04]  /*122e0*/  FFMA.FTZ R2, R47, R0, -R3 ;  /* 0x000000002f027223 */ /* 0x002fc80000010803 */
[----:B------:R-:W1:Y:S01]  /*122f0*/  MUFU.EX2 R163, R2 ;  /* 0x0000000200a37308 */ /* 0x000e620000000800 */
[C---:B--2---:R-:W-:Y:S08]  /*12300*/  HMMA.16816.F32 R56, R8.reuse, R12, R140 ;  /* 0x0000000c0838723c */ /* 0x044ff0000000188c */
[C---:B------:R-:W-:Y:S01]  /*12310*/  HMMA.16816.F32 R136, R8.reuse, R14, R136 ;  /* 0x0000000e0888723c */ /* 0x040fe20000001888 */
[----:B------:R-:W2:Y:S07]  /*12320*/  LDSM.16.MT88.4 R12, [R104+0x1000] ;  /* 0x00100000680c783b */ /* 0x000eae0000004200 */
[C---:B------:R-:W-:Y:S08]  /*12330*/  HMMA.16816.F32 R52, R8.reuse, R40, R148 ;  /* 0x000000280834723c */ /* 0x040ff00000001894 */
[----:B------:R-:W-:Y:S01]  /*12340*/  HMMA.16816.F32 R64, R8, R42, R144 ;  /* 0x0000002a0840723c */ /* 0x000fe20000001890 */
[----:B------:R-:W2:Y:S01]  /*12350*/  LDSM.16.MT88.4 R40, [R20+0x1000] ;  /* 0x001000001428783b */ /* 0x000ea20000004200 */
[----:B-----5:R-:W-:-:S02]  /*12360*/  F2FP.F16.F32.PACK_AB R8, R171, R172 ;  /* 0x000000acab08723e */ /* 0x020fc400000000ff */
[----:B----4-:R-:W-:Y:S02]  /*12370*/  F2FP.F16.F32.PACK_AB R9, R164, R165 ;  /* 0x000000a5a409723e */ /* 0x010fe400000000ff */
[----:B------:R-:W-:Y:S02]  /*12380*/  F2FP.F16.F32.PACK_AB R10, R167, R173 ;  /* 0x000000ada70a723e */ /* 0x000fe400000000ff */
[----:B-1----:R-:W-:Y:S01]  /*12390*/  F2FP.F16.F32.PACK_AB R11, R163, R166 ;  /* 0x000000a6a30b723e */ /* 0x002fe200000000ff */
[----:B------:R-:W-:-:S06]  /*123a0*/  FFMA.FTZ R2, R60, R0, -R5 ;  /* 0x000000003c027223 */ /* 0x000fcc0000010805 */
[C---:B---3--:R-:W-:Y:S01]  /*123b0*/  HMMA.16816.F32 R48, R8.reuse, R24, R16 ;  /* 0x000000180830723c */ /* 0x048fe20000001810 */
[----:B------:R1:W-:Y:S01]  /*123c0*/  MUFU.EX2 R160, R2 ;  /* 0x0000000200a07308 */ /* 0x0003e20000000800 */
[-CC-:B------:R-:W-:Y:S01]  /*123d0*/  FFMA.FTZ R4, R61, R0.reuse, -R5.reuse ;  /* 0x000000003d047223 */ /* 0x180fe20000010805 */
[----:B------:R-:W-:Y:S05]  /*123e0*/  LDSM.16.MT88.4 R16, [R84+0xb800] ;  /* 0x00b800005410783b */ /* 0x000fea0000004200 */
[----:B------:R-:W-:Y:S01]  /*123f0*/  HMMA.16816.F32 R32, R8, R26, R32 ;  /* 0x0000001a0820723c */ /* 0x000fe20000001820 */
[----:B------:R-:W3:Y:S01]  /*12400*/  LDSM.16.MT88.4 R24, [R168+0xb800] ;  /* 0x00b80000a818783b */ /* 0x000ee20000004200 */
[----:B------:R4:W5:Y:S01]  /*12410*/  MUFU.EX2 R159, R4 ;  /* 0x00000004009f7308 */ /* 0x0009620000000800 */
[----:B-1----:R-:W-:-:S04]  /*12420*/  FFMA.FTZ R2, R62, R0, -R5 ;  /* 0x000000003e027223 */ /* 0x002fc80000010805 */
[----:B------:R1:W-:Y:S01]  /*12430*/  MUFU.EX2 R162, R2 ;  /* 0x0000000200a27308 */ /* 0x0003e20000000800 */
[-C--:B----4-:R-:W-:Y:S01]  /*12440*/  FFMA.FTZ R4, R63, R0.reuse, -R5 ;  /* 0x000000003f047223 */ /* 0x090fe20000010805 */
[-CC-:B------:R-:W-:Y:S01]  /*12450*/  FFMA.FTZ R6, R68, R0.reuse, -R3.reuse ;  /* 0x0000000044067223 */ /* 0x180fe20000010803 */
[----:B------:R-:W-:Y:S01]  /*12460*/  HMMA.16816.F32 R28, R8, R36, R28 ;  /* 0x00000024081c723c */ /* 0x000fe2000000181c */
[----:B------:R-:W4:Y:S01]  /*12470*/  LDSM.16.MT88.4 R60, [R20+0x1800] ;  /* 0x00180000143c783b */ /* 0x000f220000004200 */
[----:B------:R5:W-:Y:S01]  /*12480*/  MUFU.EX2 R161, R4 ;  /* 0x0000000400a17308 */ /* 0x000be20000000800 */
[----:B-1----:R-:W-:-:S04]  /*12490*/  FFMA.FTZ R2, R70, R0, -R3 ;  /* 0x0000000046027223 */ /* 0x002fc80000010803 */
[----:B------:R1:W-:Y:S01]  /*124a0*/  MUFU.EX2 R157, R2 ;  /* 0x00000002009d7308 */ /* 0x0003e20000000800 */
[----:B------:R-:W-:Y:S01]  /*124b0*/  HMMA.16816.F32 R36, R8, R38, R152 ;  /* 0x000000260824723c */ /* 0x000fe20000001898 */
[-CC-:B-----5:R-:W-:Y:S02]  /*124c0*/  FFMA.FTZ R4, R69, R0.reuse, -R3.reuse ;  /* 0x0000000045047223 */ /* 0x1a0fe40000010803 */
[----:B------:R-:W5:Y:S04]  /*124d0*/  MUFU.EX2 R155, R6 ;  /* 0x00000006009b7308 */ /* 0x000f680000000800 */
[----:B------:R-:W-:Y:S01]  /*124e0*/  MUFU.EX2 R158, R4 ;  /* 0x00000004009e7308 */ /* 0x000fe20000000800 */
[----:B-1----:R-:W-:-:S04]  /*124f0*/  FFMA.FTZ R2, R71, R0, -R3 ;  /* 0x0000000047027223 */ /* 0x002fc80000010803 */
[----:B------:R-:W1:Y:S01]  /*12500*/  MUFU.EX2 R156, R2 ;  /* 0x00000002009c7308 */ /* 0x000e620000000800 */
[C---:B--2---:R-:W-:Y:S08]  /*12510*/  HMMA.16816.F32 R56, R8.reuse, R12, R56 ;  /* 0x0000000c0838723c */ /* 0x044ff00000001838 */
[C---:B------:R-:W-:Y:S08]  /*12520*/  HMMA.16816.F32 R52, R8.reuse, R40, R52 ;  /* 0x000000280834723c */ /* 0x040ff00000001834 */
[C---:B------:R-:W-:Y:S01]  /*12530*/  HMMA.16816.F32 R64, R8.reuse, R42, R64 ;  /* 0x0000002a0840723c */ /* 0x040fe20000001840 */
[----:B------:R-:W2:Y:S07]  /*12540*/  LDSM.16.MT88.4 R40, [R104+0x1800] ;  /* 0x001800006828783b */ /* 0x000eae0000004200 */
[----:B------:R-:W-:Y:S01]  /*12550*/  HMMA.16816.F32 R12, R8, R14, R136 ;  /* 0x0000000e080c723c */ /* 0x000fe20000001888 */
[----:B------:R-:W-:-:S02]  /*12560*/  F2FP.F16.F32.PACK_AB R8, R159, R160 ;  /* 0x000000a09f08723e */ /* 0x000fc400000000ff */
[----:B-----5:R-:W-:Y:S02]  /*12570*/  F2FP.F16.F32.PACK_AB R9, R155, R157 ;  /* 0x0000009d9b09723e */ /* 0x020fe400000000ff */
[----:B------:R-:W-:Y:S02]  /*12580*/  F2FP.F16.F32.PACK_AB R10, R161, R162 ;  /* 0x000000a2a10a723e */ /* 0x000fe400000000ff */
[----:B-1----:R-:W-:Y:S01]  /*12590*/  F2FP.F16.F32.PACK_AB R11, R156, R158 ;  /* 0x0000009e9c0b723e */ /* 0x002fe200000000ff */
[----:B------:R-:W-:-:S06]  /*125a0*/  FFMA.FTZ R2, R72, R0, -R5 ;  /* 0x0000000048027223 */ /* 0x000fcc0000010805 */
[----:B---3--:R-:W-:Y:S01]  /*125b0*/  HMMA.16816.F32 R48, R8, R24, R48 ;  /* 0x000000180830723c */ /* 0x008fe20000001830 */
[----:B------:R1:W-:Y:S01]  /*125c0*/  MUFU.EX2 R151, R2 ;  /* 0x0000000200977308 */ /* 0x0003e20000000800 */
[----:B------:R-:W-:-:S06]  /*125d0*/  FFMA.FTZ R4, R74, R0, -R5 ;  /* 0x000000004a047223 */ /* 0x000fcc0000010805 */
[----:B------:R-:W-:Y:S01]  /*125e0*/  HMMA.16816.F32 R44, R8, R26, R32 ;  /* 0x0000001a082c723c */ /* 0x000fe20000001820 */
[----:B------:R-:W3:Y:S01]  /*125f0*/  LDSM.16.MT88.4 R24, [R168+0xc000] ;  /* 0x00c00000a818783b */ /* 0x000ee20000004200 */
[----:B------:R5:W2:Y:S01]  /*12600*/  MUFU.EX2 R152, R4 ;  /* 0x0000000400987308 */ /* 0x000aa20000000800 */
[----:B-1----:R-:W-:-:S05]  /*12610*/  FFMA.FTZ R2, R75, R0, -R5 ;  /* 0x000000004b027223 */ /* 0x002fca0000010805 */
[----:B------:R-:W-:Y:S01]  /*12620*/  HMMA.16816.F32 R32, R8, R16, R28 ;  /* 0x000000100820723c */ /* 0x000fe2000000181c */
[----:B------:R-:W1:Y:S01]  /*12630*/  LDSM.16.MT88.4 R28, [R84+0xc000] ;  /* 0x00c00000541c783b */ /* 0x000e620000004200 */
[----:B------:R4:W-:Y:S01]  /*12640*/  MUFU.EX2 R154, R2 ;  /* 0x00000002009a7308 */ /* 0x0009e20000000800 */
[-C--:B-----5:R-:W-:Y:S01]  /*12650*/  FFMA.FTZ R4, R73, R0.reuse, -R5 ;  /* 0x0000000049047223 */ /* 0x0a0fe20000010805 */
[----:B------:R-:W-:-:S03]  /*12660*/  FFMA.FTZ R6, R83, R0, -R3 ;  /* 0x0000000053067223 */ /* 0x000fc60000010803 */
[----:B------:R5:W-:Y:S01]  /*12670*/  MUFU.EX2 R153, R4 ;  /* 0x0000000400997308 */ /* 0x000be20000000800 */
[----:B----4-:R-:W-:-:S04]  /*12680*/  FFMA.FTZ R2, R82, R0, -R3 ;  /* 0x0000000052027223 */ /* 0x010fc80000010803 */
[----:B------:R4:W-:Y:S01]  /*12690*/  MUFU.EX2 R147, R2 ;  /* 0x0000000200937308 */ /* 0x0009e20000000800 */
[----:B-----5:R-:W-:-:S03]  /*126a0*/  FFMA.FTZ R4, R81, R0, -R3 ;  /* 0x0000000051047223 */ /* 0x020fc60000010803 */
[----:B------:R-:W5:Y:S01]  /*126b0*/  MUFU.EX2 R148, R6 ;  /* 0x0000000600947308 */ /* 0x000f620000000800 */
[C---:B------:R-:W-:Y:S01]  /*126c0*/  HMMA.16816.F32 R76, R8.reuse, R18, R36 ;  /* 0x00000012084c723c */ /* 0x040fe20000001824 */
[----:B------:R-:W-:Y:S02]  /*126d0*/  LDSM.16.MT88.4 R16, [R104+0x2000] ;  /* 0x002000006810783b */ /* 0x000fe40000004200 */
[----:B------:R2:W-:Y:S02]  /*126e0*/  MUFU.EX2 R149, R4 ;  /* 0x0000000400957308 */ /* 0x0005e40000000800 */
[----:B------:R-:W-:Y:S01]  /*126f0*/  LDSM.16.MT88.4 R36, [R84+0xc800] ;  /* 0x00c800005424783b */ /* 0x000fe20000004200 */
[-C--:B----4-:R-:W-:Y:S02]  /*12700*/  FFMA.FTZ R2, R80, R0.reuse, -R3 ;  /* 0x0000000050027223 */ /* 0x090fe40000010803 */
[C---:B------:R-:W-:Y:S01]  /*12710*/  HMMA.16816.F32 R72, R8.reuse, R60, R52 ;  /* 0x0000003c0848723c */ /* 0x040fe20000001834 */
[----:B------:R-:W4:Y:S01]  /*12720*/  LDSM.16.MT88.4 R52, [R20+0x2000] ;  /* 0x002000001434783b */ /* 0x000f220000004200 */
[----:B------:R3:W1:Y:S06]  /*12730*/  MUFU.EX2 R150, R2 ;  /* 0x0000000200967308 */ /* 0x00066c0000000800 */
[----:B------:R-:W-:Y:S01]  /*12740*/  HMMA.16816.F32 R68, R8, R62, R64 ;  /* 0x0000003e0844723c */ /* 0x000fe20000001840 */
[----:B--2---:R-:W-:-:S07]  /*12750*/  FFMA.FTZ R4, R86, R0, -R5 ;  /* 0x0000000056047223 */ /* 0x004fce0000010805 */
[C---:B------:R-:W-:Y:S01]  /*12760*/  HMMA.16816.F32 R12, R8.reuse, R42, R12 ;  /* 0x0000002a080c723c */ /* 0x040fe2000000180c */
[-C--:B---3--:R-:W-:Y:S01]  /*12770*/  FFMA.FTZ R2, R85, R0.reuse, -R5 ;  /* 0x0000000055027223 */ /* 0x088fe20000010805 */
[----:B------:R-:W-:Y:S01]  /*12780*/  FFMA.FTZ R6, R105, R0, -R3 ;  /* 0x0000000069067223 */ /* 0x000fe20000010803 */
[----:B------:R-:W-:Y:S02]  /*12790*/  LDSM.16.MT88.4 R64, [R20+0x2800] ;  /* 0x002800001440783b */ /* 0x000fe40000004200 */
[----:B------:R2:W-:Y:S03]  /*127a0*/  MUFU.EX2 R23, R2 ;  /* 0x0000000200177308 */ /* 0x0005e60000000800 */
[----:B------:R-:W-:Y:S01]  /*127b0*/  HMMA.16816.F32 R60, R8, R40, R56 ;  /* 0x00000028083c723c */ /* 0x000fe20000001838 */
[----:B------:R-:W-:Y:S02]  /*127c0*/  F2FP.F16.F32.PACK_AB R8, R152, R151 ;  /* 0x000000979808723e */ /* 0x000fe400000000ff */
[----:B-----5:R-:W-:-:S02]  /*127d0*/  F2FP.F16.F32.PACK_AB R9, R148, R147 ;  /* 0x000000939409723e */ /* 0x020fc400000000ff */
[----:B------:R-:W-:Y:S02]  /*127e0*/  F2FP.F16.F32.PACK_AB R10, R153, R154 ;  /* 0x0000009a990a723e */ /* 0x000fe400000000ff */
[----:B-1----:R-:W-:Y:S01]  /*127f0*/  F2FP.F16.F32.PACK_AB R11, R150, R149 ;  /* 0x00000095960b723e */ /* 0x002fe200000000ff */
[-CC-:B--2---:R-:W-:Y:S01]  /*12800*/  FFMA.FTZ R2, R87, R0.reuse, -R5.reuse ;  /* 0x0000000057027223 */ /* 0x184fe20000010805 */
[----:B------:R1:W2:Y:S05]  /*12810*/  MUFU.EX2 R145, R4 ;  /* 0x0000000400917308 */ /* 0x0002aa0000000800 */
[C---:B------:R-:W-:Y:S01]  /*12820*/  HMMA.16816.F32 R56, R8.reuse, R24, R48 ;  /* 0x000000180838723c */ /* 0x040fe20000001830 */
[----:B------:R3:W-:Y:S07]  /*12830*/  MUFU.EX2 R144, R2 ;  /* 0x0000000200907308 */ /* 0x0007ee0000000800 */
[----:B------:R-:W-:Y:S01]  /*12840*/  HMMA.16816.F32 R48, R8, R26, R44 ;  /* 0x0000001a0830723c */ /* 0x000fe2000000182c */
[----:B------:R-:W5:Y:S01]  /*12850*/  LDSM.16.MT88.4 R24, [R168+0xc800] ;  /* 0x00c80000a818783b */ /* 0x000f620000004200 */
[-C--:B-1----:R-:W-:Y:S01]  /*12860*/  FFMA.FTZ R4, R89, R0.reuse, -R5 ;  /* 0x0000000059047223 */ /* 0x082fe20000010805 */
[----:B---3--:R-:W-:-:S03]  /*12870*/  FFMA.FTZ R2, R107, R0, -R3 ;  /* 0x000000006b027223 */ /* 0x008fc60000010803 */
[----:B------:R1:W-:Y:S04]  /*12880*/  MUFU.EX2 R146, R4 ;  /* 0x0000000400927308 */ /* 0x0003e80000000800 */
[----:B------:R3:W-:Y:S01]  /*12890*/  MUFU.EX2 R141, R2 ;  /* 0x00000002008d7308 */ /* 0x0007e20000000800 */
[----:B------:R-:W-:Y:S03]  /*128a0*/  HMMA.16816.F32 R32, R8, R28, R32 ;  /* 0x0000001c0820723c */ /* 0x000fe60000001820 */
[----:B------:R-:W2:Y:S01]  /*128b0*/  MUFU.EX2 R140, R6 ;  /* 0x00000006008c7308 */ /* 0x000ea20000000800 */
[-CC-:B-1----:R-:W-:Y:S01]  /*128c0*/  FFMA.FTZ R4, R91, R0.reuse, -R3.reuse ;  /* 0x000000005b047223 */ /* 0x182fe20000010803 */
[----:B---3--:R-:W-:-:S03]  /*128d0*/  FFMA.FTZ R2, R106, R0, -R3 ;  /* 0x000000006a027223 */ /* 0x008fc60000010803 */
[----:B------:R-:W-:Y:S01]  /*128e0*/  MUFU.EX2 R143, R4 ;  /* 0x00000004008f7308 */ /* 0x000fe20000000800 */
[C---:B------:R-:W-:Y:S03]  /*128f0*/  HMMA.16816.F32 R40, R8.reuse, R30, R76 ;  /* 0x0000001e0828723c */ /* 0x040fe6000000184c */
[----:B------:R-:W1:Y:S05]  /*12900*/  MUFU.EX2 R142, R2 ;  /* 0x00000002008e7308 */ /* 0x000e6a0000000800 */
[C---:B----4-:R-:W-:Y:S08]  /*12910*/  HMMA.16816.F32 R44, R8.reuse, R52, R72 ;  /* 0x00000034082c723c */ /* 0x050ff00000001848 */
[C---:B------:R-:W-:Y:S08]  /*12920*/  HMMA.16816.F32 R68, R8.reuse, R54, R68 ;  /* 0x000000360844723c */ /* 0x040ff00000001844 */
[C---:B------:R-:W-:Y:S08]  /*12930*/  HMMA.16816.F32 R60, R8.reuse, R16, R60 ;  /* 0x00000010083c723c */ /* 0x040ff0000000183c */
[----:B------:R-:W-:Y:S01]  /*12940*/  HMMA.16816.F32 R12, R8, R18, R12 ;  /* 0x00000012080c723c */ /* 0x000fe2000000180c */
[----:B------:R-:W3:Y:S01]  /*12950*/  LDSM.16.MT88.4 R16, [R104+0x2800] ;  /* 0x002800006810783b */ /* 0x000ee20000004200 */
[----:B--2---:R-:W-:-:S02]  /*12960*/  F2FP.F16.F32.PACK_AB R8, R145, R23 ;  /* 0x000000179108723e */ /* 0x004fc400000000ff */
[----:B------:R-:W-:Y:S02]  /*12970*/  F2FP.F16.F32.PACK_AB R9, R140, R141 ;  /* 0x0000008d8c09723e */ /* 0x000fe400000000ff */
[----:B------:R-:W-:Y:S02]  /*12980*/  F2FP.F16.F32.PACK_AB R10, R146, R144 ;  /* 0x00000090920a723e */ /* 0x000fe400000000ff */
[----:B-1----:R-:W-:Y:S01]  /*12990*/  F2FP.F16.F32.PACK_AB R11, R142, R143 ;  /* 0x0000008f8e0b723e */ /* 0x002fe200000000ff */
[----:B------:R-:W-:Y:S01]  /*129a0*/  FFMA.FTZ R2, R110, R0, -R5 ;  /* 0x000000006e027223 */ /* 0x000fe20000010805 */
[----:B------:R-:W-:-:S05]  /*129b0*/  IMAD.MOV.U32 R125, RZ, RZ, R132 ;  /* 0x000000ffff7d7224 */ /* 0x000fca00078e0084 */
[----:B------:R-:W-:Y:S01]  /*129c0*/  HMMA.16816.F32 R28, R8, R36, R32 ;  /* 0x00000024081c723c */ /* 0x000fe20000001820 */
[----:B------:R1:W-:Y:S01]  /*129d0*/  MUFU.EX2 R132, R2 ;  /* 0x0000000200847308 */ /* 0x0003e20000000800 */
[----:B------:R-:W-:-:S06]  /*129e0*/  FFMA.FTZ R4, R109, R0, -R5 ;  /* 0x000000006d047223 */ /* 0x000fcc0000010805 */
[C---:B------:R-:W-:Y:S01]  /*129f0*/  HMMA.16816.F32 R80, R8.reuse, R38, R40 ;  /* 0x000000260850723c */ /* 0x040fe20000001828 */
[----:B------:R-:W2:Y:S01]  /*12a00*/  LDSM.16.MT88.4 R36, [R84+0xd000] ;  /* 0x00d000005424783b */ /* 0x000ea20000004200 */
[----:B------:R4:W3:Y:S01]  /*12a10*/  MUFU.EX2 R137, R4 ;  /* 0x0000000400897308 */ /* 0x0008e20000000800 */
[----:B------:R-:W-:Y:S02]  /*12a20*/  IMAD.MOV.U32 R124, RZ, RZ, R130 ;  /* 0x000000ffff7c7224 */ /* 0x000fe400078e0082 */
[----:B------:R-:W-:Y:S01]  /*12a30*/  LDSM.16.MT88.4 R40, [R104+0x3000] ;  /* 0x003000006828783b */ /* 0x000fe20000004200 */
[-CC-:B-1----:R-:W-:Y:S02]  /*12a40*/  FFMA.FTZ R2, R111, R0.reuse, -R5.reuse ;  /* 0x000000006f027223 */ /* 0x182fe40000010805 */
[C---:B-----5:R-:W-:Y:S02]  /*12a50*/  HMMA.16816.F32 R56, R8.reuse, R24, R56 ;  /* 0x000000180838723c */ /* 0x060fe40000001838 */
[----:B------:R1:W-:Y:S06]  /*12a60*/  MUFU.EX2 R139, R2 ;  /* 0x00000002008b7308 */ /* 0x0003ec0000000800 */
[----:B------:R-:W-:Y:S01]  /*12a70*/  HMMA.16816.F32 R52, R8, R26, R48 ;  /* 0x0000001a0834723c */ /* 0x000fe20000001830 */
[-C--:B----4-:R-:W-:Y:S01]  /*12a80*/  FFMA.FTZ R4, R108, R0.reuse, -R5 ;  /* 0x000000006c047223 */ /* 0x090fe20000010805 */
[----:B------:R-:W4:Y:S01]  /*12a90*/  LDSM.16.MT88.4 R24, [R168+0xd000] ;  /* 0x00d00000a818783b */ /* 0x000f220000004200 */
[----:B------:R-:W-:-:S03]  /*12aa0*/  FFMA.FTZ R6, R178, R0, -R3 ;  /* 0x00000000b2067223 */ /* 0x000fc60000010803 */
[----:B------:R-:W5:Y:S01]  /*12ab0*/  LDSM.16.MT88.4 R48, [R20+0x3000] ;  /* 0x003000001430783b */ /* 0x000f620000004200 */
[----:B-1----:R-:W-:Y:S01]  /*12ac0*/  FFMA.FTZ R2, R177, R0, -R3 ;  /* 0x00000000b1027223 */ /* 0x002fe20000010803 */
[----:B------:R1:W-:Y:S04]  /*12ad0*/  MUFU.EX2 R138, R4 ;  /* 0x00000004008a7308 */ /* 0x0003e80000000800 */
[----:B------:R3:W-:Y:S01]  /*12ae0*/  MUFU.EX2 R130, R2 ;  /* 0x0000000200827308 */ /* 0x0007e20000000800 */
[----:B------:R-:W-:-:S03]  /*12af0*/  IMAD.MOV.U32 R91, RZ, RZ, R131 ;  /* 0x000000ffff5b7224 */ /* 0x000fc600078e0083 */
[----:B------:R-:W2:Y:S01]  /*12b00*/  MUFU.EX2 R131, R6 ;  /* 0x0000000600837308 */ /* 0x000ea20000000800 */
[-CC-:B-1----:R-:W-:Y:S01]  /*12b10*/  FFMA.FTZ R4, R176, R0.reuse, -R3.reuse ;  /* 0x00000000b0047223 */ /* 0x182fe20000010803 */
[----:B---3--:R-:W-:-:S03]  /*12b20*/  FFMA.FTZ R2, R133, R0, -R3 ;  /* 0x0000000085027223 */ /* 0x008fc60000010803 */
[----:B------:R-:W-:Y:S04]  /*12b30*/  MUFU.EX2 R136, R4 ;  /* 0x0000000400887308 */ /* 0x000fe80000000800 */
[----:B------:R1:W3:Y:S01]  /*12b40*/  MUFU.EX2 R133, R2 ;  /* 0x0000000200857308 */ /* 0x0002e20000000800 */
[C---:B------:R-:W-:Y:S08]  /*12b50*/  HMMA.16816.F32 R76, R8.reuse, R64, R44 ;  /* 0x00000040084c723c */ /* 0x040ff0000000182c */
[----:B------:R-:W-:Y:S01]  /*12b60*/  HMMA.16816.F32 R72, R8, R66, R68 ;  /* 0x000000420848723c */ /* 0x000fe20000001844 */
[----:B------:R-:W-:Y:S01]  /*12b70*/  LDSM.16.MT88.4 R68, [R20+0x3800] ;  /* 0x003800001444783b */ /* 0x000fe20000004200 */
[----:B-1----:R-:W-:-:S06]  /*12b80*/  FFMA.FTZ R2, R188, R0, -R5 ;  /* 0x00000000bc027223 */ /* 0x002fcc0000010805 */
[----:B------:R-:W-:Y:S01]  /*12b90*/  HMMA.16816.F32 R64, R8, R16, R60 ;  /* 0x000000100840723c */ /* 0x000fe2000000183c */
[----:B------:R1:W-:Y:S01]  /*12ba0*/  MUFU.EX2 R127, R2 ;  /* 0x00000002007f7308 */ /* 0x0003e20000000800 */
[----:B------:R-:W-:-:S06]  /*12bb0*/  FFMA.FTZ R4, R183, R0, -R5 ;  /* 0x00000000b7047223 */ /* 0x000fcc0000010805 */
[----:B------:R-:W-:Y:S01]  /*12bc0*/  HMMA.16816.F32 R44, R8, R18, R12 ;  /* 0x00000012082c723c */ /* 0x000fe2000000180c */
[----:B------:R-:W-:Y:S01]  /*12bd0*/  F2FP.F16.F32.PACK_AB R8, R137, R132 ;  /* 0x000000848908723e */ /* 0x000fe200000000ff */
[----:B------:R-:W5:Y:S01]  /*12be0*/  LDSM.16.MT88.4 R12, [R84+0xd800] ;  /* 0x00d80000540c783b */ /* 0x000f620000004200 */
[----:B--2---:R-:W-:Y:S02]  /*12bf0*/  F2FP.F16.F32.PACK_AB R9, R131, R130 ;  /* 0x000000828309723e */ /* 0x004fe400000000ff */
[----:B------:R-:W-:Y:S02]  /*12c00*/  F2FP.F16.F32.PACK_AB R10, R138, R139 ;  /* 0x0000008b8a0a723e */ /* 0x000fe400000000ff */
[----:B---3--:R-:W-:Y:S01]  /*12c10*/  F2FP.F16.F32.PACK_AB R11, R133, R136 ;  /* 0x00000088850b723e */ /* 0x008fe200000000ff */
[----:B-1----:R-:W-:Y:S01]  /*12c20*/  FFMA.FTZ R2, R184, R0, -R5 ;  /* 0x00000000b8027223 */ /* 0x002fe20000010805 */
[----:B------:R-:W-:Y:S02]  /*12c30*/  IMAD.MOV.U32 R89, RZ, RZ, R119 ;  /* 0x000000ffff597224 */ /* 0x000fe400078e0077 */
[----:B------:R-:W-:Y:S01]  /*12c40*/  IMAD.MOV.U32 R119, RZ, RZ, R129 ;  /* 0x000000ffff777224 */ /* 0x000fe200078e0081 */
[----:B------:R1:W-:Y:S02]  /*12c50*/  MUFU.EX2 R126, R2 ;  /* 0x00000002007e7308 */ /* 0x0003e40000000800 */
[----:B------:R-:W-:Y:S01]  /*12c60*/  HMMA.16816.F32 R32, R8, R36, R28 ;  /* 0x000000240820723c */ /* 0x000fe2000000181c */
[----:B------:R-:W2:Y:S01]  /*12c70*/  LDSM.16.MT88.4 R28, [R168+0xd800] ;  /* 0x00d80000a81c783b */ /* 0x000ea20000004200 */
[----:B------:R3:W2:Y:S01]  /*12c80*/  MUFU.EX2 R129, R4 ;  /* 0x0000000400817308 */ /* 0x0006a20000000800 */
[----:B------:R-:W-:-:S02]  /*12c90*/  IMAD.MOV.U32 R178, RZ, RZ, R125 ;  /* 0x000000ffffb27224 */ /* 0x000fc400078e007d */
[----:B------:R-:W-:Y:S02]  /*12ca0*/  IMAD.MOV.U32 R85, RZ, RZ, R128 ;  /* 0x000000ffff557224 */ /* 0x000fe400078e0080 */
[-CC-:B------:R-:W-:Y:S01]  /*12cb0*/  FFMA.FTZ R6, R194, R0.reuse, -R3.reuse ;  /* 0x00000000c2067223 */ /* 0x180fe20000010803 */
[-C--:B-1----:R-:W-:Y:S01]  /*12cc0*/  FFMA.FTZ R2, R200, R0.reuse, -R3 ;  /* 0x00000000c8027223 */ /* 0x082fe20000010803 */
[----:B---3--:R-:W-:-:S03]  /*12cd0*/  FFMA.FTZ R4, R190, R0, -R5 ;  /* 0x00000000be047223 */ /* 0x008fc60000010805 */
[----:B------:R1:W-:Y:S04]  /*12ce0*/  MUFU.EX2 R125, R2 ;  /* 0x00000002007d7308 */ /* 0x0003e80000000800 */
[----:B------:R3:W-:Y:S01]  /*12cf0*/  MUFU.EX2 R128, R4 ;  /* 0x0000000400807308 */ /* 0x0007e20000000800 */
[----:B----4-:R-:W-:Y:S01]  /*12d00*/  HMMA.16816.F32 R60, R8, R24, R56 ;  /* 0x00000018083c723c */ /* 0x010fe20000001838 */
[----:B------:R-:W-:Y:S02]  /*12d10*/  IMAD.MOV.U32 R200, RZ, RZ, R123 ;  /* 0x000000ffffc87224 */ /* 0x000fe400078e007b */
[----:B------:R-:W-:Y:S01]  /*12d20*/  IMAD.MOV.U32 R184, RZ, RZ, R122 ;  /* 0x000000ffffb87224 */ /* 0x000fe200078e007a */
[----:B------:R-:W4:Y:S01]  /*12d30*/  MUFU.EX2 R123, R6 ;  /* 0x00000006007b7308 */ /* 0x000f220000000800 */
[----:B------:R-:W-:-:S02]  /*12d40*/  IMAD.MOV.U32 R177, RZ, RZ, R124 ;  /* 0x000000ffffb17224 */ /* 0x000fc400078e007c */
[-CC-:B-1----:R-:W-:Y:S01]  /*12d50*/  FFMA.FTZ R2, R195, R0.reuse, -R3.reuse ;  /* 0x00000000c3027223 */ /* 0x182fe20000010803 */
[-C--:B---3--:R-:W-:Y:S01]  /*12d60*/  FFMA.FTZ R4, R193, R0.reuse, -R3 ;  /* 0x00000000c1047223 */ /* 0x088fe20000010803 */
[C---:B------:R-:W-:Y:S02]  /*12d70*/  HMMA.16816.F32 R56, R8.reuse, R26, R52 ;  /* 0x0000001a0838723c */ /* 0x040fe40000001834 */
[----:B------:R1:W-:Y:S04]  /*12d80*/  MUFU.EX2 R122, R2 ;  /* 0x00000002007a7308 */ /* 0x0003e80000000800 */
[----:B------:R3:W3:Y:S02]  /*12d90*/  MUFU.EX2 R124, R4 ;  /* 0x00000004007c7308 */ /* 0x0006e40000000800 */
[C---:B-----5:R-:W-:Y:S08]  /*12da0*/  HMMA.16816.F32 R16, R8.reuse, R48, R76 ;  /* 0x000000300810723c */ /* 0x060ff0000000184c */
[C---:B------:R-:W-:Y:S08]  /*12db0*/  HMMA.16816.F32 R72, R8.reuse, R50, R72 ;  /* 0x000000320848723c */ /* 0x040ff00000001848 */
[C---:B------:R-:W-:Y:S08]  /*12dc0*/  HMMA.16816.F32 R24, R8.reuse, R38, R80 ;  /* 0x000000260818723c */ /* 0x040ff00000001850 */
[C---:B------:R-:W-:Y:S01]  /*12dd0*/  HMMA.16816.F32 R44, R8.reuse, R42, R44 ;  /* 0x0000002a082c723c */ /* 0x040fe2000000182c */
[-C--:B-1----:R-:W-:Y:S01]  /*12de0*/  FFMA.FTZ R2, R202, R0.reuse, -R5 ;  /* 0x00000000ca027223 */ /* 0x082fe20000010805 */
[----:B------:R-:W-:Y:S06]  /*12df0*/  LDSM.16.MT88.4 R36, [R168+0xe000] ;  /* 0x00e00000a824783b */ /* 0x000fec0000004200 */
[----:B------:R-:W-:Y:S01]  /*12e00*/  HMMA.16816.F32 R48, R8, R40, R64 ;  /* 0x000000280830723c */ /* 0x000fe20000001840 */
[----:B------:R-:W1:Y:S01]  /*12e10*/  LDSM.16.MT88.4 R40, [R104+0x3800] ;  /* 0x003800006828783b */ /* 0x000e620000004200 */
[----:B------:R-:W-:Y:S01]  /*12e20*/  IMAD.MOV.U32 R176, RZ, RZ, R115 ;  /* 0x000000ffffb07224 */ /* 0x000fe200078e0073 */
[----:B--2---:R-:W-:Y:S01]  /*12e30*/  F2FP.F16.F32.PACK_AB R8, R129, R127 ;  /* 0x0000007f8108723e */ /* 0x004fe200000000ff */
[----:B------:R2:W-:Y:S01]  /*12e40*/  MUFU.EX2 R115, R2 ;  /* 0x0000000200737308 */ /* 0x0005e20000000800 */
[----:B----4-:R-:W-:Y:S01]  /*12e50*/  F2FP.F16.F32.PACK_AB R9, R123, R125 ;  /* 0x0000007d7b09723e */ /* 0x010fe200000000ff */
[----:B---3--:R-:W-:Y:S01]  /*12e60*/  FFMA.FTZ R4, R201, R0, -R5 ;  /* 0x00000000c9047223 */ /* 0x008fe20000010805 */
[----:B------:R-:W-:-:S02]  /*12e70*/  F2FP.F16.F32.PACK_AB R10, R128, R126 ;  /* 0x0000007e800a723e */ /* 0x000fc400000000ff */
[----:B------:R-:W-:Y:S01]  /*12e80*/  F2FP.F16.F32.PACK_AB R11, R122, R124 ;  /* 0x0000007c7a0b723e */ /* 0x000fe200000000ff */
[----:B------:R-:W-:Y:S02]  /*12e90*/  IMAD.MOV.U32 R190, RZ, RZ, R121 ;  /* 0x000000ffffbe7224 */ /* 0x000fe400078e0079 */
[----:B------:R-:W-:Y:S02]  /*12ea0*/  IMAD.MOV.U32 R194, RZ, RZ, R119 ;  /* 0x000000ffffc27224 */ /* 0x000fe400078e0077 */
[----:B------:R3:W4:Y:S01]  /*12eb0*/  MUFU.EX2 R119, R4 ;  /* 0x0000000400777308 */ /* 0x0007220000000800 */
[----:B--2---:R-:W-:Y:S01]  /*12ec0*/  FFMA.FTZ R2, R203, R0, -R5 ;  /* 0x00000000cb027223 */ /* 0x004fe20000010805 */
[----:B------:R-:W-:Y:S01]  /*12ed0*/  HMMA.16816.F32 R80, R8, R14, R24 ;  /* 0x0000000e0850723c */ /* 0x000fe20000001818 */
[----:B------:R-:W2:Y:S02]  /*12ee0*/  LDSM.16.MT88.4 R24, [R84+0xe000] ;  /* 0x00e000005418783b */ /* 0x000ea40000004200 */
[----:B------:R5:W-:Y:S01]  /*12ef0*/  MUFU.EX2 R121, R2 ;  /* 0x0000000200797308 */ /* 0x000be20000000800 */
[----:B------:R-:W-:-:S02]  /*12f00*/  IMAD.MOV.U32 R183, RZ, RZ, R120 ;  /* 0x000000ffffb77224 */ /* 0x000fc400078e0078 */
[----:B------:R-:W-:Y:S02]  /*12f10*/  IMAD.MOV.U32 R86, RZ, RZ, R112 ;  /* 0x000000ffff567224 */ /* 0x000fe400078e0070 */
[-C--:B---3--:R-:W-:Y:S01]  /*12f20*/  FFMA.FTZ R4, R117, R0.reuse, -R5 ;  /* 0x0000000075047223 */ /* 0x088fe20000010805 */
[----:B------:R-:W-:Y:S01]  /*12f30*/  HMMA.16816.F32 R76, R8, R68, R16 ;  /* 0x00000044084c723c */ /* 0x000fe20000001810 */
[----:B------:R-:W3:Y:S01]  /*12f40*/  LDSM.16.MT88.4 R16, [R104+0x4000] ;  /* 0x004000006810783b */ /* 0x000ee20000004200 */
[-CC-:B------:R-:W-:Y:S01]  /*12f50*/  FFMA.FTZ R6, R211, R0.reuse, -R3.reuse ;  /* 0x00000000d3067223 */ /* 0x180fe20000010803 */
[----:B------:R4:W-:Y:S01]  /*12f60*/  MUFU.EX2 R120, R4 ;  /* 0x0000000400787308 */ /* 0x0009e20000000800 */
[----:B-----5:R-:W-:-:S04]  /*12f70*/  FFMA.FTZ R2, R210, R0, -R3 ;  /* 0x00000000d2027223 */ /* 0x020fc80000010803 */
[----:B------:R5:W-:Y:S01]  /*12f80*/  MUFU.EX2 R112, R2 ;  /* 0x0000000200707308 */ /* 0x000be20000000800 */
[----:B------:R-:W-:Y:S01]  /*12f90*/  IMAD.MOV.U32 R188, RZ, RZ, R113 ;  /* 0x000000ffffbc7224 */ /* 0x000fe200078e0071 */
[----:B------:R-:W-:Y:S01]  /*12fa0*/  HMMA.16816.F32 R52, R8, R28, R60 ;  /* 0x0000001c0834723c */ /* 0x000fe2000000183c */
[----:B------:R-:W-:Y:S02]  /*12fb0*/  IMAD.MOV.U32 R87, RZ, RZ, R114 ;  /* 0x000000ffff577224 */ /* 0x000fe400078e0072 */
[-CC-:B----4-:R-:W-:Y:S01]  /*12fc0*/  FFMA.FTZ R4, R209, R0.reuse, -R3.reuse ;  /* 0x00000000d1047223 */ /* 0x190fe20000010803 */
[----:B------:R-:W4:Y:S01]  /*12fd0*/  MUFU.EX2 R114, R6 ;  /* 0x0000000600727308 */ /* 0x000f220000000800 */
[----:B-----5:R-:W-:-:S03]  /*12fe0*/  FFMA.FTZ R2, R208, R0, -R3 ;  /* 0x00000000d0027223 */ /* 0x020fc60000010803 */
[----:B------:R-:W-:Y:S01]  /*12ff0*/  MUFU.EX2 R117, R4 ;  /* 0x0000000400757308 */ /* 0x000fe20000000800 */
[C---:B------:R-:W-:Y:S01]  /*13000*/  HMMA.16816.F32 R60, R8.reuse, R30, R56 ;  /* 0x0000001e083c723c */ /* 0x040fe20000001838 */
[----:B------:R-:W5:Y:S02]  /*13010*/  LDSM.16.MT88.4 R28, [R20+0x4000] ;  /* 0x00400000141c783b */ /* 0x000f640000004200 */
[----:B------:R1:W2:Y:S05]  /*13020*/  MUFU.EX2 R113, R2 ;  /* 0x0000000200717308 */ /* 0x0002aa0000000800 */
[C---:B------:R-:W-:Y:S08]  /*13030*/  HMMA.16816.F32 R56, R8.reuse, R12, R32 ;  /* 0x0000000c0838723c */ /* 0x040ff00000001820 */
[C---:B------:R-:W-:Y:S01]  /*13040*/  HMMA.16816.F32 R64, R8.reuse, R70, R72 ;  /* 0x000000460840723c */ /* 0x040fe20000001848 */
[-CC-:B-1----:R-:W-:Y:S01]  /*13050*/  FFMA.FTZ R2, R213, R0.reuse, -R5.reuse ;  /* 0x00000000d5027223 */ /* 0x182fe20000010805 */
[----:B------:R-:W-:Y:S01]  /*13060*/  FFMA.FTZ R4, R212, R0, -R5 ;  /* 0x00000000d4047223 */ /* 0x000fe20000010805 */
[----:B------:R-:W-:Y:S05]  /*13070*/  LDSM.16.MT88.4 R68, [R20+0x4800] ;  /* 0x004800001444783b */ /* 0x000fea0000004200 */
[C---:B------:R-:W-:Y:S08]  /*13080*/  HMMA.16816.F32 R32, R8.reuse, R40, R48 ;  /* 0x000000280820723c */ /* 0x040ff00000001830 */
[----:B------:R-:W-:Y:S01]  /*13090*/  HMMA.16816.F32 R12, R8, R42, R44 ;  /* 0x0000002a080c723c */ /* 0x000fe2000000182c */
[----:B------:R-:W-:-:S02]  /*130a0*/  F2FP.F16.F32.PACK_AB R8, R119, R115 ;  /* 0x000000737708723e */ /* 0x000fc400000000ff */
[----:B----4-:R-:W-:Y:S02]  /*130b0*/  F2FP.F16.F32.PACK_AB R9, R114, R112 ;  /* 0x000000707209723e */ /* 0x010fe400000000ff */
[----:B------:R-:W-:Y:S02]  /*130c0*/  F2FP.F16.F32.PACK_AB R10, R120, R121 ;  /* 0x00000079780a723e */ /* 0x000fe400000000ff */
[----:B--2---:R-:W-:Y:S01]  /*130d0*/  F2FP.F16.F32.PACK_AB R11, R113, R117 ;  /* 0x00000075710b723e */ /* 0x004fe200000000ff */
[----:B------:R1:W-:Y:S06]  /*130e0*/  MUFU.EX2 R108, R2 ;  /* 0x00000002006c7308 */ /* 0x0003ec0000000800 */
[C---:B------:R-:W-:Y:S01]  /*130f0*/  HMMA.16816.F32 R40, R8.reuse, R36, R52 ;  /* 0x000000240828723c */ /* 0x040fe20000001834 */
[----:B------:R-:W-:Y:S07]  /*13100*/  LDSM.16.MT88.4 R52, [R84+0xe800] ;  /* 0x00e800005434783b */ /* 0x000fee0000004200 */
[C---:B------:R-:W-:Y:S01]  /*13110*/  HMMA.16816.F32 R44, R8.reuse, R38, R60 ;  /* 0x00000026082c723c */ /* 0x040fe2000000183c */
[----:B------:R-:W2:Y:S01]  /*13120*/  LDSM.16.MT88.4 R36, [R168+0xe800] ;  /* 0x00e80000a824783b */ /* 0x000ea20000004200 */
[-C--:B-1----:R-:W-:Y:S01]  /*13130*/  FFMA.FTZ R2, R100, R0.reuse, -R5 ;  /* 0x0000000064027223 */ /* 0x082fe20000010805 */
[----:B------:R1:W4:Y:S04]  /*13140*/  MUFU.EX2 R110, R4 ;  /* 0x00000004006e7308 */ /* 0x0003280000000800 */
[----:B------:R5:W-:Y:S01]  /*13150*/  MUFU.EX2 R109, R2 ;  /* 0x00000002006d7308 */ /* 0x000be20000000800 */
[----:B------:R-:W-:Y:S01]  /*13160*/  HMMA.16816.F32 R48, R8, R24, R56 ;  /* 0x000000180830723c */ /* 0x000fe20000001838 */
[-C--:B------:R-:W-:Y:S01]  /*13170*/  FFMA.FTZ R6, R214, R0.reuse, -R3 ;  /* 0x00000000d6067223 */ /* 0x080fe20000010803 */
[----:B-1----:R-:W-:-:S06]  /*13180*/  FFMA.FTZ R4, R101, R0, -R5 ;  /* 0x0000000065047223 */ /* 0x002fcc0000010805 */
[C---:B---3--:R-:W-:Y:S01]  /*13190*/  HMMA.16816.F32 R56, R8.reuse, R16, R32 ;  /* 0x000000100838723c */ /* 0x048fe20000001820 */
[-CC-:B-----5:R-:W-:Y:S01]  /*131a0*/  FFMA.FTZ R2, R215, R0.reuse, -R3.reuse ;  /* 0x00000000d7027223 */ /* 0x1a0fe20000010803 */
[----:B------:R1:W-:Y:S06]  /*131b0*/  MUFU.EX2 R111, R4 ;  /* 0x00000004006f7308 */ /* 0x0003ec0000000800 */
[----:B------:R-:W-:Y:S01]  /*131c0*/  HMMA.16816.F32 R12, R8, R18, R12 ;  /* 0x00000012080c723c */ /* 0x000fe2000000180c */
[----:B------:R-:W3:Y:S01]  /*131d0*/  LDSM.16.MT88.4 R16, [R104+0x4800] ;  /* 0x004800006810783b */ /* 0x000ee20000004200 */
[----:B------:R5:W-:Y:S04]  /*131e0*/  MUFU.EX2 R105, R2 ;  /* 0x0000000200697308 */ /* 0x000be80000000800 */
[----:B------:R-:W2:Y:S01]  /*131f0*/  MUFU.EX2 R22, R6 ;  /* 0x0000000600167308 */ /* 0x000ea20000000800 */
[-CC-:B-1----:R-:W-:Y:S01]  /*13200*/  FFMA.FTZ R4, R102, R0.reuse, -R3.reuse ;  /* 0x0000000066047223 */ /* 0x182fe20000010803 */
[----:B-----5:R-:W-:-:S03]  /*13210*/  FFMA.FTZ R2, R103, R0, -R3 ;  /* 0x0000000067027223 */ /* 0x020fc60000010803 */
[----:B------:R-:W-:Y:S01]  /*13220*/  MUFU.EX2 R106, R4 ;  /* 0x00000004006a7308 */ /* 0x000fe20000000800 */
[C---:B------:R-:W-:Y:S03]  /*13230*/  HMMA.16816.F32 R24, R8.reuse, R26, R80 ;  /* 0x0000001a0818723c */ /* 0x040fe60000001850 */
[----:B------:R-:W1:Y:S05]  /*13240*/  MUFU.EX2 R107, R2 ;  /* 0x00000002006b7308 */ /* 0x000e6a0000000800 */
[C---:B------:R-:W-:Y:S08]  /*13250*/  HMMA.16816.F32 R60, R8.reuse, R28, R76 ;  /* 0x0000001c083c723c */ /* 0x040ff0000000184c */
[----:B------:R-:W-:Y:S01]  /*13260*/  HMMA.16816.F32 R64, R8, R30, R64 ;  /* 0x0000001e0840723c */ /* 0x000fe20000001840 */
[----:B----4-:R-:W-:-:S02]  /*13270*/  F2FP.F16.F32.PACK_AB R8, R110, R108 ;  /* 0x0000006c6e08723e */ /* 0x010fc400000000ff */
[----:B--2---:R-:W-:Y:S02]  /*13280*/  F2FP.F16.F32.PACK_AB R9, R22, R105 ;  /* 0x000000691609723e */ /* 0x004fe400000000ff */
[----:B------:R-:W-:Y:S02]  /*13290*/  F2FP.F16.F32.PACK_AB R10, R111, R109 ;  /* 0x0000006d6f0a723e */ /* 0x000fe400000000ff */
[----:B-1----:R-:W-:Y:S01]  /*132a0*/  F2FP.F16.F32.PACK_AB R11, R107, R106 ;  /* 0x0000006a6b0b723e */ /* 0x002fe200000000ff */
[----:B------:R-:W-:-:S06]  /*132b0*/  FFMA.FTZ R2, R98, R0, -R5 ;  /* 0x0000000062027223 */ /* 0x000fcc0000010805 */
[C---:B------:R-:W-:Y:S01]  /*132c0*/  HMMA.16816.F32 R28, R8.reuse, R38, R44 ;  /* 0x00000026081c723c */ /* 0x040fe2000000182c */
[----:B------:R1:W-:Y:S07]  /*132d0*/  MUFU.EX2 R98, R2 ;  /* 0x0000000200627308 */ /* 0x0003ee0000000800 */
[----:B------:R-:W-:Y:S01]  /*132e0*/  HMMA.16816.F32 R44, R8, R52, R48 ;  /* 0x00000034082c723c */ /* 0x000fe20000001830 */
[----:B------:R-:W-:-:S07]  /*132f0*/  FFMA.FTZ R4, R96, R0, -R5 ;  /* 0x0000000060047223 */ /* 0x000fce0000010805 */
[----:B------:R-:W-:Y:S01]  /*13300*/  HMMA.16816.F32 R52, R8, R54, R24 ;  /* 0x000000360834723c */ /* 0x000fe20000001818 */
[----:B------:R-:W2:Y:S01]  /*13310*/  LDSM.16.MT88.4 R24, [R168+0xf000] ;  /* 0x00f00000a818783b */ /* 0x000ea20000004200 */
[----:B-1----:R-:W-:-:S06]  /*13320*/  FFMA.FTZ R2, R94, R0, -R5 ;  /* 0x000000005e027223 */ /* 0x002fcc0000010805 */
[C---:B------:R-:W-:Y:S01]  /*13330*/  HMMA.16816.F32 R32, R8.reuse, R36, R40 ;  /* 0x000000240820723c */ /* 0x040fe20000001828 */
[----:B------:R-:W1:Y:S01]  /*13340*/  LDSM.16.MT88.4 R40, [R84+0xf000] ;  /* 0x00f000005428783b */ /* 0x000e620000004200 */
[----:B------:R4:W5:Y:S03]  /*13350*/  MUFU.EX2 R100, R4 ;  /* 0x0000000400647308 */ /* 0x0009660000000800 */
[----:B------:R-:W-:Y:S01]  /*13360*/  LDSM.16.MT88.4 R36, [R104+0x5000] ;  /* 0x005000006824783b */ /* 0x000fe20000004200 */
[----:B------:R3:W-:Y:S02]  /*13370*/  MUFU.EX2 R102, R2 ;  /* 0x0000000200667308 */ /* 0x0007e40000000800 */
[----:B------:R-:W-:Y:S01]  /*13380*/  HMMA.16816.F32 R60, R8, R68, R60 ;  /* 0x00000044083c723c */ /* 0x000fe2000000183c */
[----:B------:R-:W-:-:S07]  /*13390*/  FFMA.FTZ R6, R99, R0, -R3 ;  /* 0x0000000063067223 */ /* 0x000fce0000010803 */
[----:B------:R-:W-:Y:S01]  /*133a0*/  HMMA.16816.F32 R72, R8, R70, R64 ;  /* 0x000000460848723c */ /* 0x000fe20000001840 */
[-C--:B----4-:R-:W-:Y:S01]  /*133b0*/  FFMA.FTZ R4, R92, R0.reuse, -R5 ;  /* 0x000000005c047223 */ /* 0x090fe20000010805 */
[----:B---3--:R-:W-:-:S06]  /*133c0*/  FFMA.FTZ R2, R216, R0, -R3 ;  /* 0x00000000d8027223 */ /* 0x008fcc0000010803 */
[C---:B------:R-:W-:Y:S01]  /*133d0*/  HMMA.16816.F32 R68, R8.reuse, R16, R56 ;  /* 0x000000100844723c */ /* 0x040fe20000001838 */
[----:B------:R-:W3:Y:S01]  /*133e0*/  LDSM.16.MT88.4 R56, [R20+0x5000] ;  /* 0x005000001438783b */ /* 0x000ee20000004200 */
[----:B------:R4:W2:Y:S04]  /*133f0*/  MUFU.EX2 R103, R4 ;  /* 0x0000000400677308 */ /* 0x0008a80000000800 */
[----:B------:R5:W-:Y:S02]  /*13400*/  MUFU.EX2 R96, R2 ;  /* 0x0000000200607308 */ /* 0x000be40000000800 */
[----:B------:R-:W-:Y:S01]  /*13410*/  HMMA.16816.F32 R48, R8, R18, R12 ;  /* 0x000000120830723c */ /* 0x000fe2000000180c */
[----:B------:R-:W3:Y:S01]  /*13420*/  LDSM.16.MT88.4 R16, [R84+0xf800] ;  /* 0x00f800005410783b */ /* 0x000ee20000004200 */
[-CC-:B----4-:R-:W-:Y:S01]  /*13430*/  FFMA.FTZ R4, R97, R0.reuse, -R3.reuse ;  /* 0x0000000061047223 */ /* 0x190fe20000010803 */
[----:B-----5:R-:W-:Y:S01]  /*13440*/  FFMA.FTZ R2, R93, R0, -R3 ;  /* 0x000000005d027223 */ /* 0x020fe20000010803 */
[----:B------:R-:W4:Y:S01]  /*13450*/  MUFU.EX2 R97, R6 ;  /* 0x0000000600617308 */ /* 0x000f220000000800 */
[----:B------:R-:W-:Y:S01]  /*13460*/  IMAD.MOV.U32 R193, RZ, RZ, R89 ;  /* 0x000000ffffc17224 */ /* 0x000fe200078e0059 */
[----:B------:R-:W-:Y:S01]  /*13470*/  F2FP.F16.F32.PACK_AB R8, R100, R98 ;  /* 0x000000626408723e */ /* 0x000fe200000000ff */
[----:B------:R-:W-:Y:S01]  /*13480*/  IMAD.MOV.U32 R195, RZ, RZ, R88 ;  /* 0x000000ffffc37224 */ /* 0x000fe200078e0058 */
[----:B------:R-:W-:Y:S01]  /*13490*/  MUFU.EX2 R101, R4 ;  /* 0x0000000400657308 */ /* 0x000fe20000000800 */
[----:B--2---:R-:W-:Y:S01]  /*134a0*/  F2FP.F16.F32.PACK_AB R10, R103, R102 ;  /* 0x00000066670a723e */ /* 0x004fe200000000ff */
[----:B------:R-:W-:Y:S01]  /*134b0*/  FFMA.FTZ R21, R194, R21, R90 ;  /* 0x00000015c2157223 */ /* 0x000fe2000001005a */
[----:B------:R-:W2:Y:S01]  /*134c0*/  LDSM.16.MT88.4 R12, [R168+0xf800] ;  /* 0x00f80000a80c783b */ /* 0x000ea20000004200 */
[----:B------:R5:W1:Y:S02]  /*134d0*/  MUFU.EX2 R99, R2 ;  /* 0x0000000200637308 */ /* 0x000a640000000800 */
[-CC-:B-----5:R-:W-:Y:S01]  /*134e0*/  FFMA.FTZ R2, R218, R0.reuse, -R5.reuse ;  /* 0x00000000da027223 */ /* 0x1a0fe20000010805 */
[----:B------:R-:W-:-:S03]  /*134f0*/  FFMA.FTZ R4, R95, R0, -R5 ;  /* 0x000000005f047223 */ /* 0x000fc60000010805 */
[----:B------:R5:W-:Y:S01]  /*13500*/  MUFU.EX2 R89, R2 ;  /* 0x0000000200597308 */ /* 0x000be20000000800 */
[----:B----4-:R-:W-:-:S03]  /*13510*/  F2FP.F16.F32.PACK_AB R9, R97, R96 ;  /* 0x000000606109723e */ /* 0x010fc600000000ff */
[----:B------:R4:W2:Y:S01]  /*13520*/  MUFU.EX2 R93, R4 ;  /* 0x00000004005d7308 */ /* 0x0008a20000000800 */
[----:B-1----:R-:W-:Y:S01]  /*13530*/  F2FP.F16.F32.PACK_AB R11, R99, R101 ;  /* 0x00000065630b723e */ /* 0x002fe200000000ff */
[----:B-----5:R-:W-:-:S04]  /*13540*/  FFMA.FTZ R2, R229, R0, -R5 ;  /* 0x00000000e5027223 */ /* 0x020fc80000010805 */
[----:B------:R1:W-:Y:S01]  /*13550*/  MUFU.EX2 R94, R2 ;  /* 0x00000002005e7308 */ /* 0x0003e20000000800 */
[-C--:B----4-:R-:W-:Y:S01]  /*13560*/  FFMA.FTZ R4, R222, R0.reuse, -R5 ;  /* 0x00000000de047223 */ /* 0x090fe20000010805 */
[----:B------:R-:W-:-:S03]  /*13570*/  FFMA.FTZ R6, R236, R0, -R3 ;  /* 0x00000000ec067223 */ /* 0x000fc60000010803 */
[----:B------:R4:W-:Y:S01]  /*13580*/  MUFU.EX2 R95, R4 ;  /* 0x00000004005f7308 */ /* 0x0009e20000000800 */
[----:B------:R-:W-:Y:S02]  /*13590*/  IMAD.MOV.U32 R194, RZ, RZ, R91 ;  /* 0x000000ffffc27224 */ /* 0x000fe400078e005b */
[----:B-1----:R-:W-:-:S04]  /*135a0*/  FFMA.FTZ R2, R237, R0, -R3 ;  /* 0x00000000ed027223 */ /* 0x002fc80000010803 */
[----:B------:R1:W-:Y:S01]  /*135b0*/  MUFU.EX2 R88, R2 ;  /* 0x0000000200587308 */ /* 0x0003e20000000800 */
[-CC-:B----4-:R-:W-:Y:S01]  /*135c0*/  FFMA.FTZ R4, R238, R0.reuse, -R3.reuse ;  /* 0x00000000ee047223 */ /* 0x190fe20000010803 */
[C---:B------:R-:W-:Y:S02]  /*135d0*/  HMMA.16816.F32 R64, R8.reuse, R24, R32 ;  /* 0x000000180840723c */ /* 0x040fe40000001820 */
[----:B------:R-:W4:Y:S04]  /*135e0*/  MUFU.EX2 R91, R6 ;  /* 0x00000006005b7308 */ /* 0x000f280000000800 */
[----:B------:R-:W-:Y:S02]  /*135f0*/  MUFU.EX2 R92, R4 ;  /* 0x00000004005c7308 */ /* 0x000fe40000000800 */
[----:B------:R-:W-:Y:S01]  /*13600*/  HMMA.16816.F32 R28, R8, R26, R28 ;  /* 0x0000001a081c723c */ /* 0x000fe2000000181c */
[----:B-1----:R-:W-:-:S04]  /*13610*/  FFMA.FTZ R2, R235, R0, -R3 ;  /* 0x00000000eb027223 */ /* 0x002fc80000010803 */
[----:B------:R-:W1:Y:S03]  /*13620*/  MUFU.EX2 R90, R2 ;  /* 0x00000002005a7308 */ /* 0x000e660000000800 */
[C---:B------:R-:W-:Y:S08]  /*13630*/  HMMA.16816.F32 R24, R8.reuse, R40, R44 ;  /* 0x000000280818723c */ /* 0x040ff0000000182c */
[C---:B------:R-:W-:Y:S08]  /*13640*/  HMMA.16816.F32 R32, R8.reuse, R42, R52 ;  /* 0x0000002a0820723c */ /* 0x040ff00000001834 */
[C---:B---3--:R-:W-:Y:S01]  /*13650*/  HMMA.16816.F32 R52, R8.reuse, R56, R60 ;  /* 0x000000380834723c */ /* 0x048fe2000000183c */
[----:B------:R-:W-:Y:S07]  /*13660*/  LDSM.16.MT88.4 R60, [R20+0x5800] ;  /* 0x00580000143c783b */ /* 0x000fee0000004200 */
[C---:B------:R-:W-:Y:S08]  /*13670*/  HMMA.16816.F32 R44, R8.reuse, R58, R72 ;  /* 0x0000003a082c723c */ /* 0x040ff00000001848 */
[C---:B------:R-:W-:Y:S08]  /*13680*/  HMMA.16816.F32 R56, R8.reuse, R36, R68 ;  /* 0x000000240838723c */ /* 0x040ff00000001844 */
[----:B------:R-:W-:Y:S01]  /*13690*/  HMMA.16816.F32 R48, R8, R38, R48 ;  /* 0x000000260830723c */ /* 0x000fe20000001830 */
[----:B------:R-:W3:Y:S01]  /*136a0*/  LDSM.16.MT88.4 R36, [R104+0x5800] ;  /* 0x005800006824783b */ /* 0x000ee20000004200 */
[----:B--2---:R-:W-:-:S02]  /*136b0*/  F2FP.F16.F32.PACK_AB R8, R93, R89 ;  /* 0x000000595d08723e */ /* 0x004fc400000000ff */
[----:B----4-:R-:W-:Y:S02]  /*136c0*/  F2FP.F16.F32.PACK_AB R9, R91, R88 ;  /* 0x000000585b09723e */ /* 0x010fe400000000ff */
[----:B------:R-:W-:Y:S02]  /*136d0*/  F2FP.F16.F32.PACK_AB R10, R95, R94 ;  /* 0x0000005e5f0a723e */ /* 0x000fe400000000ff */
[----:B-1----:R-:W-:Y:S01]  /*136e0*/  F2FP.F16.F32.PACK_AB R11, R90, R92 ;  /* 0x0000005c5a0b723e */ /* 0x002fe200000000ff */
[----:B------:R-:W-:Y:S01]  /*136f0*/  FFMA.FTZ R2, R240, R0, -R5 ;  /* 0x00000000f0027223 */ /* 0x000fe20000010805 */
[----:B------:R-:W-:Y:S01]  /*13700*/  FFMA.FTZ R7, R195, R7, R169 ;  /* 0x00000007c3077223 */ /* 0x000fe200000100a9 */
[----:B------:R-:W-:-:S04]  /*13710*/  IMAD.MOV.U32 R195, RZ, RZ, R193 ;  /* 0x000000ffffc37224 */ /* 0x000fc800078e00c1 */
[----:B------:R-:W-:Y:S01]  /*13720*/  HMMA.16816.F32 R40, R8, R16, R24 ;  /* 0x000000100828723c */ /* 0x000fe20000001818 */
[----:B------:R-:W1:Y:S01]  /*13730*/  LDSM.16.MT88.4 R24, [R168+0x10000] ;  /* 0x01000000a818783b */ /* 0x000e620000004200 */
[----:B------:R-:W-:Y:S01]  /*13740*/  IMAD.MOV.U32 R193, RZ, RZ, R194 ;  /* 0x000000ffffc17224 */ /* 0x000fe200078e00c2 */
[----:B------:R2:W-:Y:S01]  /*13750*/  MUFU.EX2 R83, R2 ;  /* 0x0000000200537308 */ /* 0x0005e20000000800 */
[----:B------:R-:W-:Y:S02]  /*13760*/  IMAD.MOV.U32 R194, RZ, RZ, R200 ;  /* 0x000000ffffc27224 */ /* 0x000fe400078e00c8 */
[----:B------:R-:W-:Y:S01]  /*13770*/  FFMA.FTZ R4, R239, R0, -R5 ;  /* 0x00000000ef047223 */ /* 0x000fe20000010805 */
[----:B------:R-:W-:Y:S02]  /*13780*/  IMAD.MOV.U32 R200, RZ, RZ, R190 ;  /* 0x000000ffffc87224 */ /* 0x000fe400078e00be */
[----:B------:R-:W-:Y:S02]  /*13790*/  IMAD.MOV.U32 R190, RZ, RZ, R184 ;  /* 0x000000ffffbe7224 */ /* 0x000fe400078e00b8 */
[----:B------:R-:W-:-:S02]  /*137a0*/  IMAD.MOV.U32 R184, RZ, RZ, R183 ;  /* 0x000000ffffb87224 */ /* 0x000fc400078e00b7 */
[----:B------:R-:W-:Y:S02]  /*137b0*/  IMAD.MOV.U32 R183, RZ, RZ, R87 ;  /* 0x000000ffffb77224 */ /* 0x000fe400078e0057 */
[----:B------:R-:W-:Y:S02]  /*137c0*/  IMAD.MOV.U32 R201, RZ, RZ, R85 ;  /* 0x000000ffffc97224 */ /* 0x000fe400078e0055 */
[----:B--2---:R-:W-:Y:S01]  /*137d0*/  FFMA.FTZ R2, R241, R0, -R5 ;  /* 0x00000000f1027223 */ /* 0x004fe20000010805 */
[----:B------:R2:W4:Y:S04]  /*137e0*/  MUFU.EX2 R87, R4 ;  /* 0x0000000400577308 */ /* 0x0005280000000800 */
[----:B------:R5:W-:Y:S01]  /*137f0*/  MUFU.EX2 R85, R2 ;  /* 0x0000000200557308 */ /* 0x000be20000000800 */
[----:B------:R-:W-:-:S02]  /*13800*/  IMAD.MOV.U32 R202, RZ, RZ, R86 ;  /* 0x000000ffffca7224 */ /* 0x000fc400078e0056 */
[-C--:B------:R-:W-:Y:S01]  /*13810*/  FFMA.FTZ R6, R243, R0.reuse, -R3 ;  /* 0x00000000f3067223 */ /* 0x080fe20000010803 */
[-C--:B--2---:R-:W-:Y:S01]  /*13820*/  FFMA.FTZ R4, R242, R0.reuse, -R5 ;  /* 0x00000000f2047223 */ /* 0x084fe20000010805 */
[----:B-----5:R-:W-:-:S03]  /*13830*/  FFMA.FTZ R2, R245, R0, -R3 ;  /* 0x00000000f5027223 */ /* 0x020fc60000010803 */
[----:B------:R2:W-:Y:S04]  /*13840*/  MUFU.EX2 R86, R4 ;  /* 0x0000000400567308 */ /* 0x0005e80000000800 */
[----:B------:R5:W-:Y:S01]  /*13850*/  MUFU.EX2 R79, R2 ;  /* 0x00000002004f7308 */ /* 0x000be20000000800 */
[----:B------:R-:W-:Y:S03]  /*13860*/  HMMA.16816.F32 R72, R8, R12, R64 ;  /* 0x0000000c0848723c */ /* 0x000fe60000001840 */
[----:B------:R-:W1:Y:S01]  /*13870*/  MUFU.EX2 R80, R6 ;  /* 0x0000000600507308 */ /* 0x000e620000000800 */
[-CC-:B--2---:R-:W-:Y:S01]  /*13880*/  FFMA.FTZ R4, R246, R0.reuse, -R3.reuse ;  /* 0x00000000f6047223 */ /* 0x184fe20000010803 */
[----:B-----5:R-:W-:-:S03]  /*13890*/  FFMA.FTZ R2, R244, R0, -R3 ;  /* 0x00000000f4027223 */ /* 0x020fc60000010803 */
[----:B------:R-:W-:Y:S04]  /*138a0*/  MUFU.EX2 R81, R4 ;  /* 0x0000000400517308 */ /* 0x000fe80000000800 */
[----:B------:R2:W5:Y:S01]  /*138b0*/  MUFU.EX2 R82, R2 ;  /* 0x0000000200527308 */ /* 0x0005620000000800 */
[C---:B------:R-:W-:Y:S01]  /*138c0*/  HMMA.16816.F32 R68, R8.reuse, R14, R28 ;  /* 0x0000000e0844723c */ /* 0x040fe2000000181c */
[----:B------:R-:W-:Y:S01]  /*138d0*/  FADD.FTZ R21, R170, R21 ;  /* 0x00000015aa157221 */ /* 0x000fe20000010000 */
[----:B------:R-:W-:Y:S06]  /*138e0*/  LDSM.16.MT88.4 R12, [R104+0x6000] ;  /* 0x00600000680c783b */ /* 0x000fec0000004200 */
[----:B---3--:R-:W-:Y:S01]  /*138f0*/  HMMA.16816.F32 R56, R8, R36, R56 ;  /* 0x000000240838723c */ /* 0x008fe20000001838 */
[----:B--2---:R-:W-:-:S07]  /*13900*/  FADD.FTZ R2, R182, R7 ;  /* 0x00000007b6027221 */ /* 0x004fce0000010000 */
[----:B------:R-:W-:Y:S01]  /*13910*/  HMMA.16816.F32 R28, R8, R18, R32 ;  /* 0x00000012081c723c */ /* 0x000fe20000001820 */
[----:B------:R-:W-:Y:S01]  /*13920*/  FADD.FTZ R7, R181, R2 ;  /* 0x00000002b5077221 */ /* 0x000fe20000010000 */
[----:B------:R-:W-:-:S06]  /*13930*/  FFMA.FTZ R2, R249, R0, -R5 ;  /* 0x00000000f9027223 */ /* 0x000fcc0000010805 */
[C---:B------:R-:W-:Y:S08]  /*13940*/  HMMA.16816.F32 R64, R8.reuse, R60, R52 ;  /* 0x0000003c0840723c */ /* 0x040ff00000001834 */
[C---:B------:R-:W-:Y:S01]  /*13950*/  HMMA.16816.F32 R44, R8.reuse, R62, R44 ;  /* 0x0000003e082c723c */ /* 0x040fe2000000182c */
[----:B------:R-:W-:Y:S01]  /*13960*/  FADD.FTZ R4, R186, R21 ;  /* 0x00000015ba047221 */ /* 0x000fe20000010000 */
[----:B------:R-:W2:Y:S06]  /*13970*/  LDSM.16.MT88.4 R16, [R84+0x10000] ;  /* 0x010000005410783b */ /* 0x000eac0000004200 */
[----:B------:R-:W-:Y:S01]  /*13980*/  HMMA.16816.F32 R36, R8, R38, R48 ;  /* 0x000000260824723c */ /* 0x000fe20000001830 */
[----:B----4-:R-:W-:Y:S01]  /*13990*/  F2FP.F16.F32.PACK_AB R8, R87, R83 ;  /* 0x000000535708723e */ /* 0x010fe200000000ff */
[----:B------:R-:W3:Y:S01]  /*139a0*/  LDSM.16.MT88.4 R32, [R20+0x6000] ;  /* 0x006000001420783b */ /* 0x000ee20000004200 */
[----:B-1----:R-:W-:-:S02]  /*139b0*/  F2FP.F16.F32.PACK_AB R9, R80, R79 ;  /* 0x0000004f5009723e */ /* 0x002fc400000000ff */
[----:B------:R-:W-:Y:S02]  /*139c0*/  F2FP.F16.F32.PACK_AB R10, R86, R85 ;  /* 0x00000055560a723e */ /* 0x000fe400000000ff */
[----:B-----5:R-:W-:Y:S01]  /*139d0*/  F2FP.F16.F32.PACK_AB R11, R82, R81 ;  /* 0x00000051520b723e */ /* 0x020fe200000000ff */
[----:B------:R-:W-:Y:S01]  /*139e0*/  FADD.FTZ R21, R185, R4 ;  /* 0x00000004b9157221 */ /* 0x000fe20000010000 */
[----:B------:R-:W-:-:S05]  /*139f0*/  FFMA.FTZ R4, R248, R0, -R5 ;  /* 0x00000000f8047223 */ /* 0x000fca0000010805 */
[----:B------:R-:W-:Y:S01]  /*13a00*/  HMMA.16816.F32 R52, R8, R24, R72 ;  /* 0x000000180834723c */ /* 0x000fe20000001848 */
[----:B------:R1:W-:Y:S04]  /*13a10*/  MUFU.EX2 R75, R2 ;  /* 0x00000002004b7308 */ /* 0x0003e80000000800 */
[----:B------:R4:W5:Y:S01]  /*13a20*/  MUFU.EX2 R77, R4 ;  /* 0x00000004004d7308 */ /* 0x0009620000000800 */
[----:B-1----:R-:W-:-:S04]  /*13a30*/  FFMA.FTZ R2, R250, R0, -R5 ;  /* 0x00000000fa027223 */ /* 0x002fc80000010805 */
[----:B------:R1:W-:Y:S01]  /*13a40*/  MUFU.EX2 R78, R2 ;  /* 0x00000002004e7308 */ /* 0x0003e20000000800 */
[----:B----4-:R-:W-:-:S04]  /*13a50*/  FFMA.FTZ R4, R247, R0, -R5 ;  /* 0x00000000f7047223 */ /* 0x010fc80000010805 */
[----:B------:R4:W5:Y:S01]  /*13a60*/  MUFU.EX2 R76, R4 ;  /* 0x00000004004c7308 */ /* 0x0009620000000800 */
[----:B-1----:R-:W-:-:S04]  /*13a70*/  FFMA.FTZ R2, R201, R0, -R3 ;  /* 0x00000000c9027223 */ /* 0x002fc80000010803 */
[----:B------:R1:W-:Y:S01]  /*13a80*/  MUFU.EX2 R72, R2 ;  /* 0x0000000200487308 */ /* 0x0003e20000000800 */
[-CC-:B----4-:R-:W-:Y:S01]  /*13a90*/  FFMA.FTZ R4, R252, R0.reuse, -R3.reuse ;  /* 0x00000000fc047223 */ /* 0x190fe20000010803 */
[----:B------:R-:W-:Y:S01]  /*13aa0*/  HMMA.16816.F32 R60, R8, R26, R68 ;  /* 0x0000001a083c723c */ /* 0x000fe20000001844 */
[----:B------:R-:W4:Y:S02]  /*13ab0*/  LDSM.16.MT88.4 R24, [R84+0x10800] ;  /* 0x010800005418783b */ /* 0x000f240000004200 */
[----:B------:R2:W-:Y:S01]  /*13ac0*/  MUFU.EX2 R71, R4 ;  /* 0x0000000400477308 */ /* 0x0005e20000000800 */
[----:B-1----:R-:W-:-:S04]  /*13ad0*/  FFMA.FTZ R2, R251, R0, -R3 ;  /* 0x00000000fb027223 */ /* 0x002fc80000010803 */
[----:B------:R1:W5:Y:S01]  /*13ae0*/  MUFU.EX2 R73, R2 ;  /* 0x0000000200497308 */ /* 0x0003620000000800 */
[----:B--2---:R-:W-:-:S04]  /*13af0*/  FADD.FTZ R4, R189, R21 ;  /* 0x00000015bd047221 */ /* 0x004fc80000010000 */
        /* <DEDUP_REMOVED lines=22> */
[C---:B------:R-:W-:Y:S08]  /*13c60*/  HMMA.16816.F32 R48, R8.reuse, R16, R40 ;  /* 0x000000100830723c */ /* 0x040ff00000001828 */
[C---:B------:R-:W-:Y:S01]  /*13c70*/  HMMA.16816.F32 R56, R8.reuse, R12, R56 ;  /* 0x0000000c0838723c */ /* 0x040fe20000001838 */
[----:B------:R-:W-:Y:S01]  /*13c80*/  FADD.FTZ R2, R158, R2 ;  /* 0x000000029e027221 */ /* 0x000fe20000010000 */
[----:B------:R-:W-:Y:S01]  /*13c90*/  FADD.FTZ R4, R151, R4 ;  /* 0x0000000497047221 */ /* 0x000fe20000010000 */
[-C--:B------:R-:W-:Y:S01]  /*13ca0*/  FFMA.FTZ R6, R202, R0.reuse, -R3 ;  /* 0x00000000ca067223 */ /* 0x080fe20000010803 */
[----:B------:R-:W-:Y:S01]  /*13cb0*/  FFMA.FTZ R7, R194, R0, -R5 ;  /* 0x00000000c2077223 */ /* 0x000fe20000010805 */
[----:B------:R-:W-:Y:S01]  /*13cc0*/  FADD.FTZ R2, R156, R2 ;  /* 0x000000029c027221 */ /* 0x000fe20000010000 */
[----:B------:R-:W-:Y:S02]  /*13cd0*/  LDSM.16.MT88.4 R160, [R168+0x11800] ;  /* 0x01180000a8a0783b */ /* 0x000fe40000004200 */
[C---:B------:R-:W-:Y:S01]  /*13ce0*/  HMMA.16816.F32 R40, R8.reuse, R18, R28 ;  /* 0x000000120828723c */ /* 0x040fe2000000181c */
[----:B------:R-:W-:Y:S01]  /*13cf0*/  FADD.FTZ R2, R147, R2 ;  /* 0x0000000293027221 */ /* 0x000fe20000010000 */
[----:B------:R-:W-:Y:S01]  /*13d00*/  FADD.FTZ R4, R152, R4 ;  /* 0x0000000498047221 */ /* 0x000fe20000010000 */
[----:B------:R-:W-:Y:S05]  /*13d10*/  LDSM.16.MT88.4 R16, [R168+0x10800] ;  /* 0x01080000a810783b */ /* 0x000fea0000004200 */
[----:B---3--:R-:W-:Y:S01]  /*13d20*/  HMMA.16816.F32 R28, R8, R32, R64 ;  /* 0x00000020081c723c */ /* 0x008fe20000001840 */
[----:B------:R-:W-:Y:S01]  /*13d30*/  FADD.FTZ R2, R148, R2 ;  /* 0x0000000294027221 */ /* 0x000fe20000010000 */
[----:B------:R-:W-:-:S06]  /*13d40*/  FADD.FTZ R4, R154, R4 ;  /* 0x000000049a047221 */ /* 0x000fcc0000010000 */
[----:B------:R-:W-:Y:S01]  /*13d50*/  HMMA.16816.F32 R32, R8, R34, R44 ;  /* 0x000000220820723c */ /* 0x000fe2000000182c */
[----:B------:R-:W-:-:S07]  /*13d60*/  FADD.FTZ R2, R149, R2 ;  /* 0x0000000295027221 */ /* 0x000fce0000010000 */
[----:B------:R-:W-:Y:S01]  /*13d70*/  HMMA.16816.F32 R44, R8, R14, R36 ;  /* 0x0000000e082c723c */ /* 0x000fe20000001824 */
[----:B------:R-:W1:Y:S01]  /*13d80*/  LDSM.16.MT88.4 R12, [R20+0x6800] ;  /* 0x00680000140c783b */ /* 0x000e620000004200 */
[----:B------:R-:W-:Y:S01]  /*13d90*/  FADD.FTZ R4, R153, R4 ;  /* 0x0000000499047221 */ /* 0x000fe20000010000 */
[----:B------:R-:W-:Y:S01]  /*13da0*/  FADD.FTZ R2, R150, R2 ;  /* 0x0000000296027221 */ /* 0x000fe20000010000 */
[----:B------:R-:W2:Y:S01]  /*13db0*/  MUFU.EX2 R74, R6 ;  /* 0x00000006004a7308 */ /* 0x000ea20000000800 */
[----:B-----5:R-:W-:Y:S01]  /*13dc0*/  F2FP.F16.F32.PACK_AB R8, R77, R75 ;  /* 0x0000004b4d08723e */ /* 0x020fe200000000ff */
[----:B------:R-:W-:Y:S01]  /*13dd0*/  FADD.FTZ R4, R23, R4 ;  /* 0x0000000417047221 */ /* 0x000fe20000010000 */
[----:B------:R-:W-:Y:S01]  /*13de0*/  FADD.FTZ R2, R141, R2 ;  /* 0x000000028d027221 */ /* 0x000fe20000010000 */
[----:B------:R-:W-:Y:S01]  /*13df0*/  F2FP.F16.F32.PACK_AB R10, R76, R78 ;  /* 0x0000004e4c0a723e */ /* 0x000fe200000000ff */
[----:B------:R3:W-:Y:S01]  /*13e00*/  MUFU.EX2 R68, R7 ;  /* 0x0000000700447308 */ /* 0x0007e20000000800 */
[----:B------:R-:W-:Y:S01]  /*13e10*/  FADD.FTZ R4, R145, R4 ;  /* 0x0000000491047221 */ /* 0x000fe20000010000 */
[----:B------:R-:W-:Y:S01]  /*13e20*/  FADD.FTZ R2, R140, R2 ;  /* 0x000000028c027221 */ /* 0x000fe20000010000 */
[----:B------:R-:W-:Y:S01]  /*13e30*/  F2FP.F16.F32.PACK_AB R11, R73, R71 ;  /* 0x00000047490b723e */ /* 0x000fe200000000ff */
[----:B------:R-:W-:Y:S01]  /*13e40*/  LDSM.16.MT88.4 R152, [R84+0x11800] ;  /* 0x011800005498783b */ /* 0x000fe20000004200 */
[----:B------:R-:W-:Y:S01]  /*13e50*/  FADD.FTZ R4, R144, R4 ;  /* 0x0000000490047221 */ /* 0x000fe20000010000 */
[----:B------:R-:W-:-:S03]  /*13e60*/  FADD.FTZ R2, R143, R2 ;  /* 0x000000028f027221 */ /* 0x000fc60000010000 */
[----:B------:R-:W-:Y:S01]  /*13e70*/  FADD.FTZ R4, R146, R4 ;  /* 0x0000000492047221 */ /* 0x000fe20000010000 */
[----:B------:R-:W-:Y:S01]  /*13e80*/  FADD.FTZ R2, R142, R2 ;  /* 0x000000028e027221 */ /* 0x000fe20000010000 */
[----:B--2---:R-:W-:Y:S01]  /*13e90*/  F2FP.F16.F32.PACK_AB R9, R74, R72 ;  /* 0x000000484a09723e */ /* 0x004fe200000000ff */
[-C--:B------:R-:W-:Y:S01]  /*13ea0*/  FFMA.FTZ R6, R195, R0.reuse, -R5 ;  /* 0x00000000c3067223 */ /* 0x080fe20000010805 */
[----:B------:R-:W-:Y:S01]  /*13eb0*/  FADD.FTZ R4, R132, R4 ;  /* 0x0000000484047221 */ /* 0x000fe20000010000 */
[----:B------:R-:W-:Y:S01]  /*13ec0*/  FADD.FTZ R2, R130, R2 ;  /* 0x0000000282027221 */ /* 0x000fe20000010000 */
[----:B---3--:R-:W-:Y:S01]  /*13ed0*/  FFMA.FTZ R7, R190, R0, -R3 ;  /* 0x00000000be077223 */ /* 0x008fe20000010803 */
[----:B------:R-:W-:Y:S01]  /*13ee0*/  LDSM.16.MT88.4 R144, [R20+0x7800] ;  /* 0x007800001490783b */ /* 0x000fe20000004200 */
[----:B------:R-:W-:Y:S01]  /*13ef0*/  FADD.FTZ R4, R137, R4 ;  /* 0x0000000489047221 */ /* 0x000fe20000010000 */
[----:B------:R-:W-:Y:S01]  /*13f00*/  FADD.FTZ R2, R131, R2 ;  /* 0x0000000283027221 */ /* 0x000fe20000010000 */
[----:B----4-:R-:W-:Y:S02]  /*13f10*/  HMMA.16816.F32 R48, R8, R24, R48 ;  /* 0x000000180830723c */ /* 0x010fe40000001830 */
[----:B------:R-:W-:Y:S01]  /*13f20*/  FADD.FTZ R4, R139, R4 ;  /* 0x000000048b047221 */ /* 0x000fe20000010000 */
[----:B------:R-:W-:-:S05]  /*13f30*/  FADD.FTZ R2, R136, R2 ;  /* 0x0000000288027221 */ /* 0x000fca0000010000 */
[----:B------:R-:W-:Y:S01]  /*13f40*/  HMMA.16816.F32 R40, R8, R26, R40 ;  /* 0x0000001a0828723c */ /* 0x000fe20000001828 */
[----:B------:R-:W2:Y:S01]  /*13f50*/  LDSM.16.MT88.4 R24, [R104+0x6800] ;  /* 0x006800006818783b */ /* 0x000ea20000004200 */
[----:B------:R-:W-:Y:S01]  /*13f60*/  FADD.FTZ R4, R138, R4 ;  /* 0x000000048a047221 */ /* 0x000fe20000010000 */
[----:B------:R-:W-:-:S05]  /*13f70*/  FADD.FTZ R2, R133, R2 ;  /* 0x0000000285027221 */ /* 0x000fca0000010000 */
[----:B-1----:R-:W-:Y:S01]  /*13f80*/  HMMA.16816.F32 R36, R8, R12, R28 ;  /* 0x0000000c0824723c */ /* 0x002fe2000000181c */
[----:B------:R-:W-:Y:S01]  /*13f90*/  FFMA.FTZ R12, R193, R0, -R5 ;  /* 0x00000000c10c7223 */ /* 0x000fe20000010805 */
[----:B------:R-:W-:Y:S01]  /*13fa0*/  FADD.FTZ R4, R127, R4 ;  /* 0x000000047f047221 */ /* 0x000fe20000010000 */
[----:B------:R-:W-:-:S05]  /*13fb0*/  FADD.FTZ R2, R125, R2 ;  /* 0x000000027d027221 */ /* 0x000fca0000010000 */
[C---:B------:R-:W-:Y:S01]  /*13fc0*/  HMMA.16816.F32 R32, R8.reuse, R14, R32 ;  /* 0x0000000e0820723c */ /* 0x040fe20000001820 */
[----:B------:R1:W-:Y:S01]  /*13fd0*/  MUFU.EX2 R69, R12 ;  /* 0x0000000c00457308 */ /* 0x0003e20000000800 */
[----:B------:R-:W-:Y:S01]  /*13fe0*/  FADD.FTZ R4, R129, R4 ;  /* 0x0000000481047221 */ /* 0x000fe20000010000 */
[----:B------:R-:W-:Y:S01]  /*13ff0*/  FADD.FTZ R2, R123, R2 ;  /* 0x000000027b027221 */ /* 0x000fe20000010000 */
[----:B------:R-:W-:Y:S02]  /*14000*/  LDSM.16.MT88.4 R28, [R168+0x11000] ;  /* 0x01100000a81c783b */ /* 0x000fe40000004200 */
[----:B------:R-:W-:Y:S02]  /*14010*/  FADD.FTZ R4, R126, R4 ;  /* 0x000000047e047221 */ /* 0x000fe40000010000 */
[----:B------:R-:W-:Y:S01]  /*14020*/  HMMA.16816.F32 R64, R8, R16, R52 ;  /* 0x000000100840723c */ /* 0x000fe20000001834 */
[----:B------:R3:W4:Y:S01]  /*14030*/  MUFU.EX2 R55, R6 ;  /* 0x0000000600377308 */ /* 0x0007220000000800 */
[----:B-1----:R-:W1:Y:S01]  /*14040*/  LDSM.16.MT88.4 R12, [R20+0x7000] ;  /* 0x00700000140c783b */ /* 0x002e620000004200 */
[----:B------:R-:W-:Y:S01]  /*14050*/  FADD.FTZ R2, R124, R2 ;  /* 0x000000027c027221 */ /* 0x000fe20000010000 */
[----:B------:R-:W-:Y:S01]  /*14060*/  FADD.FTZ R4, R128, R4 ;  /* 0x0000000480047221 */ /* 0x000fe20000010000 */
[----:B---3--:R-:W-:-:S02]  /*14070*/  FFMA.FTZ R6, R200, R0, -R5 ;  /* 0x00000000c8067223 */ /* 0x008fc40000010805 */
[----:B------:R-:W-:Y:S02]  /*14080*/  FADD.FTZ R2, R122, R2 ;  /* 0x000000027a027221 */ /* 0x000fe40000010000 */
[----:B------:R3:W-:Y:S01]  /*14090*/  MUFU.EX2 R70, R6 ;  /* 0x0000000600467308 */ /* 0x0007e20000000800 */
[----:B------:R-:W-:Y:S01]  /*140a0*/  FADD.FTZ R4, R115, R4 ;  /* 0x0000000473047221 */ /* 0x000fe20000010000 */
[----:B------:R-:W-:Y:S02]  /*140b0*/  FADD.FTZ R2, R112, R2 ;  /* 0x0000000270027221 */ /* 0x000fe40000010000 */
[----:B------:R5:W-:Y:S01]  /*140c0*/  MUFU.EX2 R23, R7 ;  /* 0x0000000700177308 */ /* 0x000be20000000800 */
[----:B------:R-:W-:Y:S01]  /*140d0*/  FADD.FTZ R4, R119, R4 ;  /* 0x0000000477047221 */ /* 0x000fe20000010000 */
[----:B------:R-:W-:Y:S01]  /*140e0*/  FADD.FTZ R2, R114, R2 ;  /* 0x0000000272027221 */ /* 0x000fe20000010000 */
[----:B---3--:R-:W-:-:S04]  /*140f0*/  FFMA.FTZ R6, R184, R0, -R3 ;  /* 0x00000000b8067223 */ /* 0x008fc80000010803 */
[----:B------:R3:W1:Y:S01]  /*14100*/  MUFU.EX2 R53, R6 ;  /* 0x0000000600357308 */ /* 0x0006620000000800 */
[----:B-----5:R-:W-:Y:S01]  /*14110*/  FFMA.FTZ R7, R204, R0, -R3 ;  /* 0x00000000cc077223 */ /* 0x020fe20000010803 */
[----:B------:R-:W-:-:S03]  /*14120*/  FADD.FTZ R4, R121, R4 ;  /* 0x0000000479047221 */ /* 0x000fc60000010000 */
[----:B------:R-:W-:Y:S01]  /*14130*/  MUFU.EX2 R52, R7 ;  /* 0x0000000700347308 */ /* 0x000fe20000000800 */
[----:B------:R-:W-:Y:S01]  /*14140*/  FADD.FTZ R2, R117, R2 ;  /* 0x0000000275027221 */ /* 0x000fe20000010000 */
[----:B---3--:R-:W-:-:S04]  /*14150*/  FFMA.FTZ R6, R205, R0, -R3 ;  /* 0x00000000cd067223 */ /* 0x008fc80000010803 */
[----:B------:R3:W5:Y:S01]  /*14160*/  MUFU.EX2 R54, R6 ;  /* 0x0000000600367308 */ /* 0x0007620000000800 */
[----:B------:R-:W-:Y:S01]  /*14170*/  FADD.FTZ R4, R120, R4 ;  /* 0x0000000478047221 */ /* 0x000fe20000010000 */
[----:B------:R-:W-:Y:S01]  /*14180*/  FADD.FTZ R2, R113, R2 ;  /* 0x0000000271027221 */ /* 0x000fe20000010000 */
[----:B--2---:R-:W-:Y:S02]  /*14190*/  HMMA.16816.F32 R56, R8, R24, R56 ;  /* 0x000000180838723c */ /* 0x004fe40000001838 */
[----:B------:R-:W-:Y:S01]  /*141a0*/  FADD.FTZ R4, R108, R4 ;  /* 0x000000046c047221 */ /* 0x000fe20000010000 */
[----:B------:R-:W-:-:S03]  /*141b0*/  FADD.FTZ R2, R105, R2 ;  /* 0x0000000269027221 */ /* 0x000fc60000010000 */
[----:B------:R-:W-:Y:S02]  /*141c0*/  FADD.FTZ R4, R110, R4 ;  /* 0x000000046e047221 */ /* 0x000fe40000010000 */
[C---:B------:R-:W-:Y:S01]  /*141d0*/  HMMA.16816.F32 R60, R8.reuse, R18, R60 ;  /* 0x00000012083c723c */ /* 0x040fe2000000183c */
[----:B------:R-:W-:Y:S01]  /*141e0*/  FADD.FTZ R2, R22, R2 ;  /* 0x0000000216027221 */ /* 0x000fe20000010000 */
[----:B------:R-:W-:Y:S01]  /*141f0*/  FADD.FTZ R4, R109, R4 ;  /* 0x000000046d047221 */ /* 0x000fe20000010000 */
[----:B---3--:R-:W-:Y:S01]  /*14200*/  FFMA.FTZ R6, R183, R0, -R5 ;  /* 0x00000000b7067223 */ /* 0x008fe20000010805 */
[----:B------:R-:W2:Y:S04]  /*14210*/  LDSM.16.MT88.4 R16, [R84+0x11000] ;  /* 0x011000005410783b */ /* 0x000ea80000004200 */
[----:B------:R-:W-:Y:S01]  /*14220*/  HMMA.16816.F32 R24, R8, R26, R44 ;  /* 0x0000001a0818723c */ /* 0x000fe2000000182c */
[----:B----4-:R-:W-:-:S02]  /*14230*/  F2FP.F16.F32.PACK_AB R8, R69, R55 ;  /* 0x000000374508723e */ /* 0x010fc400000000ff */
[----:B-1----:R-:W-:Y:S02]  /*14240*/  F2FP.F16.F32.PACK_AB R9, R53, R23 ;  /* 0x000000173509723e */ /* 0x002fe400000000ff */
[----:B------:R-:W-:Y:S02]  /*14250*/  F2FP.F16.F32.PACK_AB R10, R70, R68 ;  /* 0x00000044460a723e */ /* 0x000fe400000000ff */
[----:B-----5:R-:W-:Y:S01]  /*14260*/  F2FP.F16.F32.PACK_AB R11, R54, R52 ;  /* 0x00000034360b723e */ /* 0x020fe200000000ff */
[----:B------:R-:W-:Y:S01]  /*14270*/  FADD.FTZ R2, R106, R2 ;  /* 0x000000026a027221 */ /* 0x000fe20000010000 */
[-CC-:B------:R-:W-:Y:S01]  /*14280*/  FFMA.FTZ R7, R199, R0.reuse, -R5.reuse ;  /* 0x00000000c7077223 */ /* 0x180fe20000010805 */
[----:B------:R1:W3:Y:S01]  /*14290*/  MUFU.EX2 R21, R6 ;  /* 0x0000000600157308 */ /* 0x0002e20000000800 */
[----:B------:R-:W-:Y:S01]  /*142a0*/  FADD.FTZ R4, R111, R4 ;  /* 0x000000046f047221 */ /* 0x000fe20000010000 */
[----:B------:R-:W-:Y:S02]  /*142b0*/  FADD.FTZ R2, R107, R2 ;  /* 0x000000026b027221 */ /* 0x000fe40000010000 */
[----:B------:R-:W-:Y:S01]  /*142c0*/  HMMA.16816.F32 R36, R8, R12, R36 ;  /* 0x0000000c0824723c */ /* 0x000fe20000001824 */
[-CC-:B------:R-:W-:Y:S01]  /*142d0*/  FFMA.FTZ R12, R198, R0.reuse, -R5.reuse ;  /* 0x00000000c60c7223 */ /* 0x180fe20000010805 */
[----:B------:R-:W-:Y:S01]  /*142e0*/  FADD.FTZ R4, R98, R4 ;  /* 0x0000000462047221 */ /* 0x000fe20000010000 */
[----:B------:R-:W-:Y:S01]  /*142f0*/  MUFU.EX2 R22, R7 ;  /* 0x0000000700167308 */ /* 0x000fe20000000800 */
[----:B------:R-:W-:Y:S01]  /*14300*/  FADD.FTZ R2, R96, R2 ;  /* 0x0000000260027221 */ /* 0x000fe20000010000 */
[-C--:B-1----:R-:W-:Y:S01]  /*14310*/  FFMA.FTZ R6, R197, R0.reuse, -R5 ;  /* 0x00000000c5067223 */ /* 0x082fe20000010805 */
[----:B------:R-:W-:Y:S01]  /*14320*/  FFMA.FTZ R5, R206, R0, -R3 ;  /* 0x00000000ce057223 */ /* 0x000fe20000010803 */
[----:B------:R-:W-:Y:S01]  /*14330*/  MUFU.EX2 R13, R12 ;  /* 0x0000000c000d7308 */ /* 0x000fe20000000800 */
[----:B------:R-:W-:-:S03]  /*14340*/  FADD.FTZ R4, R100, R4 ;  /* 0x0000000464047221 */ /* 0x000fc60000010000 */
[----:B------:R1:W-:Y:S04]  /*14350*/  MUFU.EX2 R12, R6 ;  /* 0x00000006000c7308 */ /* 0x0003e80000000800 */
[----:B------:R4:W5:Y:S01]  /*14360*/  MUFU.EX2 R7, R5 ;  /* 0x0000000500077308 */ /* 0x0009620000000800 */
[-CC-:B-1----:R-:W-:Y:S01]  /*14370*/  FFMA.FTZ R6, R207, R0.reuse, -R3.reuse ;  /* 0x00000000cf067223 */ /* 0x182fe20000010803 */
[-CC-:B----4-:R-:W-:Y:S01]  /*14380*/  FFMA.FTZ R5, R188, R0.reuse, -R3.reuse ;  /* 0x00000000bc057223 */ /* 0x190fe20000010803 */
        /* <DEDUP_REMOVED lines=15> */
[----:B--2---:R-:W-:Y:S02]  /*14480*/  HMMA.16816.F32 R48, R8, R16, R48 ;  /* 0x000000100830723c */ /* 0x004fe40000001830 */
[----:B------:R-:W-:Y:S01]  /*14490*/  FADD.FTZ R0, R79, R0 ;  /* 0x000000004f007221 */ /* 0x000fe20000010000 */
        /* <DEDUP_REMOVED lines=22> */
[----:B------:R-:W-:Y:S02]  /*14600*/  HMMA.16816.F32 R64, R8, R28, R64 ;  /* 0x0000001c0840723c */ /* 0x000fe40000001840 */
[----:B------:R-:W-:Y:S01]  /*14610*/  FADD.FTZ R0, R52, R0 ;  /* 0x0000000034007221 */ /* 0x000fe20000010000 */
[----:B------:R-:W4:Y:S01]  /*14620*/  MUFU.EX2 R5, R5 ;  /* 0x0000000500057308 */ /* 0x000f220000000800 */
[----:B------:R-:W-:-:S04]  /*14630*/  FADD.FTZ R2, R70, R2 ;  /* 0x0000000246027221 */ /* 0x000fc80000010000 */
[C---:B------:R-:W-:Y:S01]  /*14640*/  HMMA.16816.F32 R60, R8.reuse, R30, R60 ;  /* 0x0000001e083c723c */ /* 0x040fe2000000183c */
[----:B------:R-:W-:Y:S01]  /*14650*/  FADD.FTZ R0, R54, R0 ;  /* 0x0000000036007221 */ /* 0x000fe20000010000 */
[----:B------:R-:W4:Y:S06]  /*14660*/  MUFU.EX2 R3, R3 ;  /* 0x0000000300037308 */ /* 0x000f2c0000000800 */
[----:B------:R-:W-:Y:S01]  /*14670*/  HMMA.16816.F32 R32, R8, R14, R32 ;  /* 0x0000000e0820723c */ /* 0x000fe20000001820 */
[----:B---3--:R-:W-:-:S07]  /*14680*/  FADD.FTZ R2, R21, R2 ;  /* 0x0000000215027221 */ /* 0x008fce0000010000 */
[----:B-1----:R-:W-:Y:S01]  /*14690*/  HMMA.16816.F32 R140, R8, R16, R56 ;  /* 0x00000010088c723c */ /* 0x002fe20000001838 */
[----:B------:R-:W-:-:S07]  /*146a0*/  ISETP.GT.AND P0, PT, R177, R178, PT ;  /* 0x000000b2b100720c */ /* 0x000fce0003f04270 */
[----:B------:R-:W-:Y:S01]  /*146b0*/  HMMA.16816.F32 R24, R8, R18, R24 ;  /* 0x000000120818723c */ /* 0x000fe20000001818 */
[----:B------:R-:W1:Y:S01]  /*146c0*/  LDSM.16.MT88.4 R8, [R104+0x7800] ;  /* 0x007800006808783b */ /* 0x000e620000004200 */
[----:B-----5:R-:W-:Y:S01]  /*146d0*/  FADD.FTZ R0, R7, R0 ;  /* 0x0000000007007221 */ /* 0x020fe20000010000 */
[----:B------:R-:W-:-:S03]  /*146e0*/  FADD.FTZ R2, R22, R2 ;  /* 0x0000000216027221 */ /* 0x000fc60000010000 */
[----:B--2---:R-:W-:Y:S01]  /*146f0*/  FADD.FTZ R0, R6, R0 ;  /* 0x0000000006007221 */ /* 0x004fe20000010000 */
[----:B------:R-:W-:-:S03]  /*14700*/  FADD.FTZ R2, R13, R2 ;  /* 0x000000020d027221 */ /* 0x000fc60000010000 */
[----:B----4-:R-:W-:Y:S01]  /*14710*/  FADD.FTZ R0, R5, R0 ;  /* 0x0000000005007221 */ /* 0x010fe20000010000 */
[----:B------:R-:W-:-:S03]  /*14720*/  FADD.FTZ R4, R12, R2 ;  /* 0x000000020c047221 */ /* 0x000fc60000010000 */
[----:B------:R-:W-:Y:S01]  /*14730*/  FADD.FTZ R2, R3, R0 ;  /* 0x0000000003027221 */ /* 0x000fe20000010000 */
[----:B------:R-:W-:Y:S01]  /*14740*/  @P0 VIADD R0, R234, 0xfffffffd ;  /* 0xfffffffdea000836 */ /* 0x000fe20000000000 */
[----:B------:R2:W-:Y:S04]  /*14750*/  STL [R1+0x48], R4 ;  /* 0x0000480401007387 */ /* 0x0005e80000100800 */
[----:B------:R2:W-:Y:S04]  /*14760*/  STL [R1+0x50], R2 ;  /* 0x0000500201007387 */ /* 0x0005e80000100800 */
[----:B------:R2:W-:Y:S01]  /*14770*/  @P0 STL [R1+0x2c], R0 ;  /* 0x00002c0001000387 */ /* 0x0005e20000100800 */
[----:B------:R-:W-:-:S02]  /*14780*/  F2FP.F16.F32.PACK_AB R136, R22, R21 ;  /* 0x000000151688723e */ /* 0x000fc400000000ff */
[----:B------:R-:W-:Y:S02]  /*14790*/  F2FP.F16.F32.PACK_AB R137, R6, R7 ;  /* 0x000000070689723e */ /* 0x000fe400000000ff */
[----:B------:R-:W-:Y:S02]  /*147a0*/  F2FP.F16.F32.PACK_AB R138, R12, R13 ;  /* 0x0000000d0c8a723e */ /* 0x000fe400000000ff */
[----:B------:R-:W-:Y:S01]  /*147b0*/  F2FP.F16.F32.PACK_AB R139, R3, R5 ;  /* 0x00000005038b723e */ /* 0x000fe200000000ff */
[----:B------:R-:W-:-:S06]  /*147c0*/  IMAD.MOV.U32 R88, RZ, RZ, R116 ;  /* 0x000000ffff587224 */ /* 0x000fcc00078e0074 */
[----:B------:R-:W-:Y:S01]  /*147d0*/  HMMA.16816.F32 R164, R136, R160, R64 ;  /* 0x000000a088a4723c */ /* 0x000fe20000001840 */
[----:B------:R-:W-:Y:S02]  /*147e0*/  @P0 IMAD.MOV.U32 R88, RZ, RZ, R116 ;  /* 0x000000ffff580224 */ /* 0x000fe400078e0074 */
[----:B------:R-:W-:-:S05]  /*147f0*/  IMAD.MOV.U32 R115, RZ, RZ, R177 ;  /* 0x000000ffff737224 */ /* 0x000fca00078e00b1 */
[C---:B------:R-:W-:Y:S08]  /*14800*/  HMMA.16816.F32 R156, R136.reuse, R152, R48 ;  /* 0x00000098889c723c */ /* 0x040ff00000001830 */
[----:B------:R-:W-:Y:S01]  /*14810*/  HMMA.16816.F32 R148, R136, R144, R36 ;  /* 0x000000908894723c */ /* 0x000fe20000001824 */
[--C-:B------:R-:W-:Y:S02]  /*14820*/  IMAD.MOV.U32 R37, RZ, RZ, R118.reuse ;  /* 0x000000ffff257224 */ /* 0x100fe400078e0076 */
[----:B------:R-:W-:-:S05]  /*14830*/  @P0 IMAD.MOV.U32 R37, RZ, RZ, R118 ;  /* 0x000000ffff250224 */ /* 0x000fca00078e0076 */
[C---:B------:R-:W-:Y:S08]  /*14840*/  HMMA.16816.F32 R160, R136.reuse, R162, R60 ;  /* 0x000000a288a0723c */ /* 0x040ff0000000183c */
[C---:B------:R-:W-:Y:S08]  /*14850*/  HMMA.16816.F32 R152, R136.reuse, R154, R40 ;  /* 0x0000009a8898723c */ /* 0x040ff00000001828 */
[C---:B------:R-:W-:Y:S08]  /*14860*/  HMMA.16816.F32 R144, R136.reuse, R146, R32 ;  /* 0x000000928890723c */ /* 0x040ff00000001820 */
[C---:B-1----:R-:W-:Y:S08]  /*14870*/  HMMA.16816.F32 R140, R136.reuse, R8, R140 ;  /* 0x00000008888c723c */ /* 0x042ff0000000188c */
[----:B------:R-:W-:Y:S01]  /*14880*/  HMMA.16816.F32 R136, R136, R10, R24 ;  /* 0x0000000a8888723c */ /* 0x000fe20000001818 */
[----:B------:R-:W-:-:S04]  /*14890*/  NOP ;  /* 0x0000000000007918 */ /* 0x000fc80000000000 */
[----:B--2---:R-:W-:-:S15]  /*148a0*/  @P0 BRA `(.L_x_3087) ;  /* 0x0000000000080947 */ /* 0x004fde0003800000 */
.L_x_3076:
[----:B------:R-:W-:-:S05]  /*148b0*/  IADD3 R0, PT, PT, R115, -0x1, RZ ;  /* 0xffffffff73007810 */ /* 0x000fca0007ffe0ff */
[----:B------:R1:W-:Y:S02]  /*148c0*/  STL [R1+0x2c], R0 ;  /* 0x00002c0001007387 */ /* 0x0003e40000100800 */
.L_x_3087:
[----:B------:R-:W-:Y:S05]  /*148d0*/  BSYNC B2 ;  /* 0x0000000000027941 */ /* 0x000fea0003800000 */
.L_x_3075:
[----:B------:R-:W2:Y:S04]  /*148e0*/  LDL R2, [R1+0x5c] ;  /* 0x00005c0001027983 */ /* 0x000ea80000100800 */
[----:B-1----:R-:W2:Y:S02]  /*148f0*/  LDL R0, [R1+0x2c] ;  /* 0x00002c0001007983 */ /* 0x002ea40000100800 */
[----:B--2---:R-:W-:-:S13]  /*14900*/  ISETP.GE.AND P0, PT, R0, R2, PT ;  /* 0x000000020000720c */ /* 0x004fda0003f06270 */
[----:B------:R-:W-:Y:S05]  /*14910*/  @!P0 BRA `(.L_x_3088) ;  /* 0x0000008000f88947 */ /* 0x000fea0003800000 */
[----:B------:R-:W2:Y:S01]  /*14920*/  LDL.64 R2, [R1+0x60] ;  /* 0x0000600001027983 */ /* 0x000ea20000100a00 */
[----:B------:R-:W-:Y:S01]  /*14930*/  IMAD.MOV.U32 R132, RZ, RZ, R88 ;  /* 0x000000ffff847224 */ /* 0x000fe200078e0058 */
[----:B------:R-:W1:Y:S01]  /*14940*/  S2R R0, SR_CgaCtaId ;  /* 0x0000000000007919 */ /* 0x000e620000008800 */
[----:B--2---:R-:W-:Y:S02]  /*14950*/  ISETP.NE.U32.AND P2, PT, R2, RZ, PT ;  /* 0x000000ff0200720c */ /* 0x004fe40003f45070 */
[----:B------:R-:W-:Y:S02]  /*14960*/  MOV R2, 0x400 ;  /* 0x0000040000027802 */ /* 0x000fe40000000f00 */
[----:B------:R-:W-:Y:S02]  /*14970*/  ISETP.NE.AND.EX P2, PT, R3, RZ, PT, P2 ;  /* 0x000000ff0300720c */ /* 0x000fe40003f45320 */
[----:B-1----:R-:W-:Y:S01]  /*14980*/  LEA R0, R0, R2, 0x18 ;  /* 0x0000000200007211 */ /* 0x002fe200078ec0ff */
[----:B------:R-:W-:-:S10]  /*14990*/  IMAD.MOV.U32 R2, RZ, RZ, R37 ;  /* 0x000000ffff027224 */ /* 0x000fd400078e0025 */
.L_x_3095:
        /* <DEDUP_REMOVED lines=13> */
[-C--:B--2---:R-:W-:Y:S01]  /*14a70*/  ISETP.GE.AND P4, PT, R217, R4.reuse, PT ;  /* 0x00000004d900720c */ /* 0x084fe20003f86270 */
[----:B-1----:R-:W-:Y:S01]  /*14a80*/  IMAD.SHL.U32 R222, R223, 0x40, RZ ;  /* 0x00000040dfde7824 */ /* 0x002fe200078e00ff */
[----:B------:R-:W-:Y:S01]  /*14a90*/  ISETP.GE.AND P3, PT, R217, R4, PT ;  /* 0x00000004d900720c */ /* 0x000fe20003f66270 */
[----:B------:R-:W-:Y:S02]  /*14aa0*/  IMAD.SHL.U32 R229, R223, 0x8, RZ ;  /* 0x00000008dfe57824 */ /* 0x000fe400078e00ff */
[----:B---3--:R-:W-:Y:S03]  /*14ab0*/  IMAD.MOV.U32 R14, RZ, RZ, R6 ;  /* 0x000000ffff0e7224 */ /* 0x008fe600078e0006 */
[----:B------:R-:W-:Y:S01]  /*14ac0*/  LOP3.LUT R217, R229, 0x38, RZ, 0xc0, !PT ;  /* 0x00000038e5d97812 */ /* 0x000fe200078ec0ff */
[----:B----4-:R-:W-:Y:S02]  /*14ad0*/  IMAD.MOV.U32 R13, RZ, RZ, R5 ;  /* 0x000000ffff0d7224 */ /* 0x010fe400078e0005 */
        /* <DEDUP_REMOVED lines=76> */
.L_x_3090:
[----:B------:R-:W-:Y:S05]  /*14fa0*/  BSYNC.RECONVERGENT B0 ;  /* 0x0000000000007941 */ /* 0x000fea0003800200 */
.L_x_3089:
[----:B-1----:R-:W3:Y:S01]  /*14fb0*/  LDL R5, [R1+0x40] ;  /* 0x0000400001057983 */ /* 0x002ee20000100800 */
[C---:B------:R-:W-:Y:S01]  /*14fc0*/  IMAD.SHL.U32 R8, R232.reuse, 0x20, RZ ;  /* 0x00000020e8087824 */ /* 0x040fe200078e00ff */
[----:B--2---:R-:W-:Y:S01]  /*14fd0*/  SHF.L.U64.HI R3, R232, 0x5, R233 ;  /* 0x00000005e8037819 */ /* 0x004fe200000102e9 */
[----:B------:R-:W-:Y:S01]  /*14fe0*/  @!P4 IMAD.MOV.U32 R10, RZ, RZ, R15 ;  /* 0x000000ffff0ac224 */ /* 0x000fe200078e000f */
[----:B------:R-:W-:Y:S01]  /*14ff0*/  LOP3.LUT R4, R222, 0x400, RZ, 0xc0, !PT ;  /* 0x00000400de047812 */ /* 0x000fe200078ec0ff */
[C---:B------:R-:W-:Y:S01]  /*15000*/  @!P3 IMAD R28, R233.reuse, 0x1c0, RZ ;  /* 0x000001c0e91cb824 */ /* 0x040fe200078e02ff */
[----:B------:R-:W-:Y:S01]  /*15010*/  IADD3 R6, P0, PT, R8, R15, RZ ;  /* 0x0000000f08067210 */ /* 0x000fe20007f1e0ff */
[C---:B------:R-:W-:Y:S01]  /*15020*/  @!P3 IMAD R18, R233.reuse, 0x120, RZ ;  /* 0x00000120e912b824 */ /* 0x040fe200078e02ff */
[----:B------:R-:W-:Y:S01]  /*15030*/  LOP3.LUT R0, R0, R217, RZ, 0x3c, !PT ;  /* 0x000000d900007212 */ /* 0x000fe200078e3cff */
[C---:B------:R-:W-:Y:S01]  /*15040*/  @!P3 IMAD R19, R233.reuse, 0x140, RZ ;  /* 0x00000140e913b824 */ /* 0x040fe200078e02ff */
[-C--:B------:R-:W-:Y:S01]  /*15050*/  @!P3 LEA R30, P1, R232, R6.reuse, 0x6 ;  /* 0x00000006e81eb211 */ /* 0x080fe200078230ff */
[----:B------:R-:W-:Y:S01]  /*15060*/  @!P3 IMAD.MOV.U32 R24, RZ, RZ, R6 ;  /* 0x000000ffff18b224 */ /* 0x000fe200078e0006 */
[----:B------:R-:W-:Y:S01]  /*15070*/  @!P3 MOV R26, R6 ;  /* 0x00000006001ab202 */ /* 0x000fe20000000f00 */
[----:B------:R-:W-:Y:S01]  /*15080*/  IMAD R4, R0, 0x2, R4 ;  /* 0x0000000200047824 */ /* 0x000fe200078e0204 */
[----:B------:R-:W-:Y:S01]  /*15090*/  SHF.R.U32.HI R220, RZ, 0x1, R223 ;  /* 0x00000001ffdc7819 */ /* 0x000fe200000116df */
[----:B------:R-:W-:Y:S01]  /*150a0*/  @!P3 IMAD R0, R233, 0x60, RZ ;  /* 0x00000060e900b824 */ /* 0x000fe200078e02ff */
[----:B------:R-:W-:Y:S01]  /*150b0*/  SHF.L.U32 R221, R223, 0x5, RZ ;  /* 0x00000005dfdd7819 */ /* 0x000fe200000006ff */
[--C-:B------:R-:W-:Y:S01]  /*150c0*/  @!P3 IMAD.MOV.U32 R14, RZ, RZ, R6.reuse ;  /* 0x000000ffff0eb224 */ /* 0x100fe200078e0006 */
[----:B------:R-:W2:Y:S01]  /*150d0*/  LDL R234, [R1+0x5c] ;  /* 0x00005c0001ea7983 */ /* 0x000ea20000100800 */
[--C-:B------:R-:W-:Y:S01]  /*150e0*/  @!P3 IMAD.MOV.U32 R16, RZ, RZ, R6.reuse ;  /* 0x000000ffff10b224 */ /* 0x100fe200078e0006 */
[----:B------:R-:W-:Y:S01]  /*150f0*/  LOP3.LUT R221, R221, 0x7c00, RZ, 0xc0, !PT ;  /* 0x00007c00dddd7812 */ /* 0x000fe200078ec0ff */
[--C-:B------:R-:W-:Y:S01]  /*15100*/  @!P3 IMAD.MOV.U32 R20, RZ, RZ, R6.reuse ;  /* 0x000000ffff14b224 */ /* 0x100fe200078e0006 */
[----:B------:R-:W-:Y:S01]  /*15110*/  BSSY.RECONVERGENT B1, `(.L_x_3091) ;  /* 0x000023d000017945 */ /* 0x000fe20003800200 */
[----:B------:R-:W-:Y:S01]  /*15120*/  IMAD.MOV.U32 R216, RZ, RZ, 0x20 ;  /* 0x00000020ffd87424 */ /* 0x000fe200078e00ff */
[-C--:B---3--:R-:W-:Y:S02]  /*15130*/  @!P4 MOV R11, R5.reuse ;  /* 0x00000005000bc202 */ /* 0x088fe40000000f00 */
[----:B------:R-:W-:Y:S01]  /*15140*/  IADD3.X R7, PT, PT, R3, R5, RZ, P0, !PT ;  /* 0x0000000503077210 */ /* 0x000fe200007fe4ff */
[----:B------:R-:W-:Y:S01]  /*15150*/  @!P3 IMAD R5, R233, 0xe0, RZ ;  /* 0x000000e0e905b824 */ /* 0x000fe200078e02ff */
[----:B------:R-:W-:Y:S01]  /*15160*/  @!P3 IADD3 R8, P0, PT, R6, R8, RZ ;  /* 0x000000080608b210 */ /* 0x000fe20007f1e0ff */
[----:B------:R-:W-:Y:S01]  /*15170*/  @!PT LDS RZ, [RZ] ;  /* 0x00000000fffff984 */ /* 0x000fe20000000800 */
[----:B------:R-:W-:Y:S01]  /*15180*/  @!PT LDS RZ, [RZ] ;  /* 0x00000000fffff984 */ /* 0x000fe20000000800 */
[----:B------:R-:W-:Y:S01]  /*15190*/  @!PT LDS RZ, [RZ] ;  /* 0x00000000fffff984 */ /* 0x000fe20000000800 */
[----:B------:R1:W-:Y:S01]  /*151a0*/  @!P4 LDGSTS.E.BYPASS.LTC128B.128 [R227+0xa000], desc[UR4][R10.64] ;  /* 0x0a0000000ae3cfae */ /* 0x0003e2000b981a04 */
[CC--:B------:R-:W-:Y:S01]  /*151b0*/  @!P3 LEA.HI.X R31, R232.reuse, R7.reuse, R233, 0x6, P1 ;  /* 0x00000007e81fb211 */ /* 0x0c0fe200008f34e9 */
[----:B------:R-:W-:Y:S01]  /*151c0*/  @!P3 IMAD.WIDE.U32 R12, R232, 0x60, R6 ;  /* 0x00000060e80cb825 */ /* 0x000fe200078e0006 */
[-C--:B------:R-:W-:Y:S02]  /*151d0*/  @!P3 MOV R25, R7.reuse ;  /* 0x000000070019b202 */ /* 0x080fe40000000f00 */
[----:B------:R-:W-:Y:S01]  /*151e0*/  @P4 STS.128 [R227+0xa000], RZ ;  /* 0x00a000ffe3004388 */ /* 0x000fe20000000c00 */
[----:B------:R-:W-:Y:S01]  /*151f0*/  @!P3 MOV R15, R7 ;  /* 0x00000007000fb202 */ /* 0x000fe20000000f00 */
[----:B------:R-:W-:Y:S01]  /*15200*/  @!P3 IMAD.X R9, R7, 0x1, R3, P0 ;  /* 0x000000010709b824 */ /* 0x000fe200000e0603 */
[----:B------:R-:W-:Y:S02]  /*15210*/  @!P3 IADD3 R13, PT, PT, R0, R13, RZ ;  /* 0x0000000d000db210 */ /* 0x000fe40007ffe0ff */
[----:B------:R-:W-:Y:S01]  /*15220*/  @P3 STS.128 [R227+0xa800], RZ ;  /* 0x00a800ffe3003388 */ /* 0x000fe20000000c00 */
[----:B------:R-:W-:Y:S01]  /*15230*/  @!P3 IMAD.WIDE.U32 R24, R232, 0x1c0, R24 ;  /* 0x000001c0e818b825 */ /* 0x000fe200078e0018 */
[-C--:B------:R-:W-:Y:S03]  /*15240*/  @!P3 MOV R17, R7.reuse ;  /* 0x000000070011b202 */ /* 0x080fe60000000f00 */
[----:B------:R-:W-:Y:S01]  /*15250*/  @!PT LDS RZ, [RZ] ;  /* 0x00000000fffff984 */ /* 0x000fe20000000800 */
[----:B------:R-:W-:Y:S01]  /*15260*/  @!PT LDS RZ, [RZ] ;  /* 0x00000000fffff984 */ /* 0x000fe20000000800 */
[----:B------:R-:W-:Y:S01]  /*15270*/  @!PT LDS RZ, [RZ] ;  /* 0x00000000fffff984 */ /* 0x000fe20000000800 */
[----:B------:R-:W-:Y:S01]  /*15280*/  @!P3 LDGSTS.E.BYPASS.LTC128B.128 [R227+0xa800], desc[UR4][R6.64] ;  /* 0x0a80000006e3bfae */ /* 0x000fe2000b981a04 */
[----:B------:R-:W-:Y:S01]  /*15290*/  @!P3 IMAD.IADD R25, R28, 0x1, R25 ;  /* 0x000000011c19b824 */ /* 0x000fe200078e0219 */
[CC--:B------:R-:W-:Y:S01]  /*152a0*/  @!P3 LEA R28, P0, R232.reuse, R6.reuse, 0x7 ;  /* 0x00000006e81cb211 */ /* 0x0c0fe200078038ff */
[C---:B------:R-:W-:Y:S02]  /*152b0*/  @!P3 IMAD R0, R233.reuse, 0xa0, RZ ;  /* 0x000000a0e900b824 */ /* 0x040fe400078e02ff */
[----:B------:R-:W-:Y:S01]  /*152c0*/  @P3 STS.128 [R227+0xb000], RZ ;  /* 0x00b000ffe3003388 */ /* 0x000fe20000000c00 */
[----:B------:R-:W-:Y:S01]  /*152d0*/  @!P3 IMAD R3, R233, 0xc0, RZ ;  /* 0x000000c0e903b824 */ /* 0x000fe200078e02ff */
[CC--:B------:R-:W-:Y:S01]  /*152e0*/  @!P3 LEA.HI.X R29, R232.reuse, R7.reuse, R233, 0x7, P0 ;  /* 0x00000007e81db211 */ /* 0x0c0fe200000f3ce9 */
[C---:B------:R-:W-:Y:S02]  /*152f0*/  @!P3 IMAD.WIDE.U32 R14, R232.reuse, 0xe0, R14 ;  /* 0x000000e0e80eb825 */ /* 0x040fe400078e000e */
[----:B------:R-:W-:Y:S01]  /*15300*/  @!PT LDS RZ, [RZ] ;  /* 0x00000000fffff984 */ /* 0x000fe20000000800 */
[----:B------:R-:W-:Y:S01]  /*15310*/  @!PT LDS RZ, [RZ] ;  /* 0x00000000fffff984 */ /* 0x000fe20000000800 */
[----:B------:R-:W-:Y:S01]  /*15320*/  @!PT LDS RZ, [RZ] ;  /* 0x00000000fffff984 */ /* 0x000fe20000000800 */
[----:B------:R3:W-:Y:S01]  /*15330*/  @!P3 LDGSTS.E.BYPASS.LTC128B.128 [R227+0xb000], desc[UR4][R8.64] ;  /* 0x0b00000008e3bfae */ /* 0x0007e2000b981a04 */
[----:B------:R-:W-:Y:S02]  /*15340*/  LOP3.LUT P1, RZ, R223, 0x4, RZ, 0xc0, !PT ;  /* 0x00000004dfff7812 */ /* 0x000fe4000782c0ff */
[----:B------:R-:W-:Y:S02]  /*15350*/  @!P3 MOV R21, R7 ;  /* 0x000000070015b202 */ /* 0x000fe40000000f00 */
[----:B------:R-:W-:Y:S01]  /*15360*/  @P3 STS.128 [R227+0xb800], RZ ;  /* 0x00b800ffe3003388 */ /* 0x000fe20000000c00 */
[C---:B------:R-:W-:Y:S04]  /*15370*/  @!P3 IMAD.WIDE.U32 R16, R232.reuse, 0x120, R16 ;  /* 0x00000120e810b825 */ /* 0x040fe800078e0010 */
[----:B------:R-:W-:Y:S01]  /*15380*/  @!PT LDS RZ, [RZ] ;  /* 0x00000000fffff984 */ /* 0x000fe20000000800 */
[----:B------:R-:W-:Y:S01]  /*15390*/  @!PT LDS RZ, [RZ] ;  /* 0x00000000fffff984 */ /* 0x000fe20000000800 */
[----:B------:R-:W-:Y:S01]  /*153a0*/  @!PT LDS RZ, [RZ] ;  /* 0x00000000fffff984 */ /* 0x000fe20000000800 */
[----:B------:R-:W-:Y:S01]  /*153b0*/  @!P3 LDGSTS.E.BYPASS.LTC128B.128 [R227+0xb800], desc[UR4][R30.64] ;  /* 0x0b8000001ee3bfae */ /* 0x000fe2000b981a04 */
[----:B-1----:R-:W-:Y:S01]  /*153c0*/  @!P3 IMAD.WIDE.U32 R10, R232, 0xa0, R6 ;  /* 0x000000a0e80ab825 */ /* 0x002fe200078e0006 */
[----:B------:R-:W-:Y:S03]  /*153d0*/  @!P3 IADD3 R17, PT, PT, R18, R17, RZ ;  /* 0x000000111211b210 */ /* 0x000fe60007ffe0ff */
[----:B------:R-:W-:Y:S01]  /*153e0*/  @P3 STS.128 [R227+0xc000], RZ ;  /* 0x00c000ffe3003388 */ /* 0x000fe20000000c00 */
[----:B------:R-:W-:Y:S02]  /*153f0*/  @!P3 IMAD.IADD R11, R0, 0x1, R11 ;  /* 0x00000001000bb824 */ /* 0x000fe400078e020b */
[C---:B------:R-:W-:Y:S02]  /*15400*/  @!P3 IMAD.WIDE.U32 R20, R232.reuse, 0x140, R20 ;  /* 0x00000140e814b825 */ /* 0x040fe400078e0014 */
[----:B------:R-:W-:Y:S01]  /*15410*/  @!PT LDS RZ, [RZ] ;  /* 0x00000000fffff984 */ /* 0x000fe20000000800 */
[----:B------:R-:W-:Y:S01]  /*15420*/  @!PT LDS RZ, [RZ] ;  /* 0x00000000fffff984 */ /* 0x000fe20000000800 */
[----:B------:R-:W-:Y:S01]  /*15430*/  @!PT LDS RZ, [RZ] ;  /* 0x00000000fffff984 */ /* 0x000fe20000000800 */
[----:B------:R-:W-:Y:S02]  /*15440*/  @!P3 LDGSTS.E.BYPASS.LTC128B.128 [R227+0xc000], desc[UR4][R12.64] ;  /* 0x0c0000000ce3bfae */ /* 0x000fe4000b981a04 */
[----:B------:R-:W-:Y:S03]  /*15450*/  @!P3 IMAD.IADD R15, R5, 0x1, R15 ;  /* 0x00000001050fb824 */ /* 0x000fe600078e020f */
[----:B------:R-:W-:Y:S01]  /*15460*/  @P3 STS.128 [R227+0xc800], RZ ;  /* 0x00c800ffe3003388 */ /* 0x000fe20000000c00 */
[----:B------:R-:W-:Y:S02]  /*15470*/  @!P3 IMAD.IADD R21, R19, 0x1, R21 ;  /* 0x000000011315b824 */ /* 0x000fe400078e0215 */
[C-C-:B------:R-:W-:Y:S02]  /*15480*/  @!P3 IMAD.WIDE.U32 R18, R232.reuse, 0x160, R6.reuse ;  /* 0x00000160e812b825 */ /* 0x140fe400078e0006 */
[----:B------:R-:W-:Y:S01]  /*15490*/  @!PT LDS RZ, [RZ] ;  /* 0x00000000fffff984 */ /* 0x000fe20000000800 */
[----:B------:R-:W-:Y:S01]  /*154a0*/  @!PT LDS RZ, [RZ] ;  /* 0x00000000fffff984 */ /* 0x000fe20000000800 */
[----:B------:R-:W-:Y:S01]  /*154b0*/  @!PT LDS RZ, [RZ] ;  /* 0x00000000fffff984 */ /* 0x000fe20000000800 */
[----:B------:R-:W-:Y:S01]  /*154c0*/  @!P3 LDGSTS.E.BYPASS.LTC128B.128 [R227+0xc800], desc[UR4][R28.64] ;  /* 0x0c8000001ce3bfae */ /* 0x000fe2000b981a04 */
[----:B---3--:R-:W-:Y:S01]  /*154d0*/  @!P3 MOV R9, R7 ;  /* 0x000000070009b202 */ /* 0x008fe20000000f00 */
[--C-:B------:R-:W-:Y:S03]  /*154e0*/  @!P3 IMAD.MOV.U32 R8, RZ, RZ, R6.reuse ;  /* 0x000000ffff08b224 */ /* 0x100fe600078e0006 */
[----:B------:R-:W-:Y:S01]  /*154f0*/  @P3 STS.128 [R227+0xd000], RZ ;  /* 0x00d000ffe3003388 */ /* 0x000fe20000000c00 */
[C---:B------:R-:W-:Y:S01]  /*15500*/  @!P3 IMAD.WIDE.U32 R22, R232.reuse, 0x180, R6 ;  /* 0x00000180e816b825 */ /* 0x040fe200078e0006 */
[C---:B------:R-:W-:Y:S03]  /*15510*/  @!P3 LEA R6, P0, R232.reuse, R6, 0x8 ;  /* 0x00000006e806b211 */ /* 0x040fe600078040ff */
[----:B------:R-:W-:Y:S01]  /*15520*/  @!PT LDS RZ, [RZ] ;  /* 0x00000000fffff984 */ /* 0x000fe20000000800 */
[----:B------:R-:W-:Y:S01]  /*15530*/  @!PT LDS RZ, [RZ] ;  /* 0x00000000fffff984 */ /* 0x000fe20000000800 */
[----:B------:R-:W-:Y:S01]  /*15540*/  @!PT LDS RZ, [RZ] ;  /* 0x00000000fffff984 */ /* 0x000fe20000000800 */
[----:B------:R-:W-:Y:S01]  /*15550*/  @!P3 LDGSTS.E.BYPASS.LTC128B.128 [R227+0xd000], desc[UR4][R10.64] ;  /* 0x0d0000000ae3bfae */ /* 0x000fe2000b981a04 */
[C---:B------:R-:W-:Y:S04]  /*15560*/  @!P3 IMAD.WIDE.U32 R8, R232.reuse, 0xc0, R8 ;  /* 0x000000c0e808b825 */ /* 0x040fe800078e0008 */
[----:B------:R-:W-:Y:S01]  /*15570*/  @P3 STS.128 [R227+0xd800], RZ ;  /* 0x00d800ffe3003388 */ /* 0x000fe20000000c00 */
[----:B------:R-:W-:Y:S01]  /*15580*/  @!P3 IMAD.MOV.U32 R27, RZ, RZ, R7 ;  /* 0x000000ffff1bb224 */ /* 0x000fe200078e0007 */
[----:B------:R-:W-:Y:S01]  /*15590*/  @!P3 IADD3 R9, PT, PT, R3, R9, RZ ;  /* 0x000000090309b210 */ /* 0x000fe20007ffe0ff */
[C---:B------:R-:W-:Y:S01]  /*155a0*/  @!P3 IMAD R0, R233.reuse, 0x160, RZ ;  /* 0x00000160e900b824 */ /* 0x040fe200078e02ff */
[----:B------:R-:W-:Y:S01]  /*155b0*/  @!P3 LEA.HI.X R7, R232, R7, R233, 0x8, P0 ;  /* 0x00000007e807b211 */ /* 0x000fe200000f44e9 */
[----:B------:R-:W-:Y:S01]  /*155c0*/  @!P3 IMAD R5, R233, 0x180, RZ ;  /* 0x00000180e905b824 */ /* 0x000fe200078e02ff */
[----:B------:R-:W-:Y:S01]  /*155d0*/  LOP3.LUT P0, RZ, R223, 0x2, RZ, 0xc0, !PT ;  /* 0x00000002dfff7812 */ /* 0x000fe2000780c0ff */
[----:B------:R-:W-:Y:S01]  /*155e0*/  @!PT LDS RZ, [RZ] ;  /* 0x00000000fffff984 */ /* 0x000fe20000000800 */
[----:B------:R-:W-:Y:S01]  /*155f0*/  @!PT LDS RZ, [RZ] ;  /* 0x00000000fffff984 */ /* 0x000fe20000000800 */
[----:B------:R-:W-:Y:S01]  /*15600*/  @!PT LDS RZ, [RZ] ;  /* 0x00000000fffff984 */ /* 0x000fe20000000800 */
[----:B------:R1:W-:Y:S01]  /*15610*/  @!P3 LDGSTS.E.BYPASS.LTC128B.128 [R227+0xd800], desc[UR4][R8.64] ;  /* 0x0d80000008e3bfae */ /* 0x0003e2000b981a04 */
[----:B------:R-:W-:Y:S01]  /*15620*/  @!P3 IADD3 R19, PT, PT, R0, R19, RZ ;  /* 0x000000130013b210 */ /* 0x000fe20007ffe0ff */
[----:B------:R-:W-:Y:S01]  /*15630*/  @!P3 IMAD.IADD R23, R5, 0x1, R23 ;  /* 0x000000010517b824 */ /* 0x000fe200078e0217 */
[----:B------:R-:W-:Y:S02]  /*15640*/  LOP3.LUT R0, R220, 0x8, RZ, 0xc0, !PT ;  /* 0x00000008dc007812 */ /* 0x000fe400078ec0ff */
[----:B------:R-:W-:Y:S01]  /*15650*/  @P3 STS.128 [R227+0xe000], RZ ;  /* 0x00e000ffe3003388 */ /* 0x000fe20000000c00 */
[----:B------:R-:W-:Y:S01]  /*15660*/  @!P3 IMAD.WIDE.U32 R26, R232, 0x1a0, R26 ;  /* 0x000001a0e81ab825 */ /* 0x000fe200078e001a */
[----:B------:R-:W-:Y:S03]  /*15670*/  SEL R216, R216, 0xffffffe0, !P0 ;  /* 0xffffffe0d8d87807 */ /* 0x000fe60004000000 */
[----:B------:R-:W-:Y:S01]  /*15680*/  @!PT LDS RZ, [RZ] ;  /* 0x00000000fffff984 */ /* 0x000fe20000000800 */
[----:B------:R-:W-:Y:S01]  /*15690*/  @!PT LDS RZ, [RZ] ;  /* 0x00000000fffff984 */ /* 0x000fe20000000800 */
[----:B------:R-:W-:Y:S01]  /*156a0*/  @!PT LDS RZ, [RZ] ;  /* 0x00000000fffff984 */ /* 0x000fe20000000800 */
[----:B------:R-:W-:Y:S01]  /*156b0*/  @!P3 LDGSTS.E.BYPASS.LTC128B.128 [R227+0xe000], desc[UR4][R14.64] ;  /* 0x0e0000000ee3bfae */ /* 0x000fe2000b981a04 */
[----:B------:R-:W-:Y:S01]  /*156c0*/  @!P3 IMAD R3, R233, 0x1a0, RZ ;  /* 0x000001a0e903b824 */ /* 0x000fe200078e02ff */
[--C-:B------:R-:W-:Y:S03]  /*156d0*/  LOP3.LUT R0, R0, 0x1c0, R222.reuse, 0xf8, !PT ;  /* 0x000001c000007812 */ /* 0x100fe600078ef8de */
[----:B------:R-:W-:Y:S01]  /*156e0*/  @P3 STS.128 [R227+0xe800], RZ ;  /* 0x00e800ffe3003388 */ /* 0x000fe20000000c00 */
[----:B--2--5:R-:W-:Y:S02]  /*156f0*/  ISETP.GT.AND P0, PT, R235, R234, PT ;  /* 0x000000eaeb00720c */ /* 0x024fe40003f04270 */
[----:B------:R-:W-:Y:S02]  /*15700*/  @!P3 IADD3 R27, PT, PT, R3, R27, RZ ;  /* 0x0000001b031bb210 */ /* 0x000fe40007ffe0ff */
[----:B------:R-:W-:Y:S01]  /*15710*/  @!PT LDS RZ, [RZ] ;  /* 0x00000000fffff984 */ /* 0x000fe20000000800 */
[----:B------:R-:W-:Y:S01]  /*15720*/  @!PT LDS RZ, [RZ] ;  /* 0x00000000fffff984 */ /* 0x000fe20000000800 */
[----:B------:R-:W-:Y:S01]  /*15730*/  @!PT LDS RZ, [RZ] ;  /* 0x00000000fffff984 */ /* 0x000fe20000000800 */
[----:B------:R-:W-:Y:S01]  /*15740*/  @!P3 LDGSTS.E.BYPASS.LTC128B.128 [R227+0xe800], desc[UR4][R6.64] ;  /* 0x0e80000006e3bfae */ /* 0x000fe2000b981a04 */
[----:B------:R-:W-:Y:S02]  /*15750*/  LOP3.LUT R3, R221, 0x200, R222, 0xf8, !PT ;  /* 0x00000200dd037812 */ /* 0x000fe400078ef8de */
[----:B------:R-:W-:Y:S02]  /*15760*/  LOP3.LUT R218, R0, R217, RZ, 0x3c, !PT ;  /* 0x000000d900da7212 */ /* 0x000fe400078e3cff */
[----:B------:R-:W-:Y:S02]  /*15770*/  @P3 STS.128 [R227+0xf000], RZ ;  /* 0x00f000ffe3003388 */ /* 0x000fe40000000c00 */
[----:B------:R-:W-:Y:S03]  /*15780*/  LOP3.LUT R0, R3, R218, RZ, 0xfc, !PT ;  /* 0x000000da03007212 */ /* 0x000fe600078efcff */
[----:B------:R-:W-:Y:S01]  /*15790*/  @!PT LDS RZ, [RZ] ;  /* 0x00000000fffff984 */ /* 0x000fe20000000800 */
[----:B------:R-:W-:Y:S01]  /*157a0*/  @!PT LDS RZ, [RZ] ;  /* 0x00000000fffff984 */ /* 0x000fe20000000800 */
[----:B------:R-:W-:Y:S01]  /*157b0*/  @!PT LDS RZ, [RZ] ;  /* 0x00000000fffff984 */ /* 0x000fe20000000800 */
[----:B------:R-:W-:Y:S01]  /*157c0*/  @!P3 LDGSTS.E.BYPASS.LTC128B.128 [R227+0xf000], desc[UR4][R16.64] ;  /* 0x0f00000010e3bfae */ /* 0x000fe2000b981a04 */
[----:B------:R-:W-:Y:S01]  /*157d0*/  IMAD.IADD R3, R219, 0x1, R4 ;  /* 0x00000001db037824 */ /* 0x000fe200078e0204 */
[----:B------:R-:W-:Y:S03]  /*157e0*/  LEA R133, R0, R219, 0x1 ;  /* 0x000000db00857211 */ /* 0x000fe600078e08ff */
[----:B------:R-:W-:Y:S01]  /*157f0*/  @P3 STS.128 [R227+0xf800], RZ ;  /* 0x00f800ffe3003388 */ /* 0x000fe20000000c00 */
[----:B------:R-:W-:Y:S01]  /*15800*/  IMAD.IADD R0, R216, 0x1, R3 ;  /* 0x00000001d8007824 */ /* 0x000fe200078e0203 */
[C---:B------:R-:W-:Y:S03]  /*15810*/  IADD3 R172, PT, PT, R133.reuse, R216, RZ ;  /* 0x000000d885ac7210 */ /* 0x040fe60007ffe0ff */
        /* <DEDUP_REMOVED lines=24> */
[----:B------:R-:W-:Y:S05]  /*159a0*/  LDSM.16.M88.4 R128, [R133] ;  /* 0x000000008580783b */ /* 0x000fea0000000200 */
[----:B-1----:R-:W1:Y:S05]  /*159b0*/  LDSM.16.M88.4 R8, [R3+0x2000] ;  /* 0x002000000308783b */ /* 0x002e6a0000000200 */
[----:B--2---:R-:W2:Y:S05]  /*159c0*/  LDSM.16.M88.4 R16, [R3+0x2800] ;  /* 0x002800000310783b */ /* 0x004eaa0000000200 */
[----:B------:R-:W0:Y:S05]  /*159d0*/  LDGDEPBAR ;  /* 0x00000000000079af */ /* 0x000e2a0000000000 */
[----:B------:R-:W-:Y:S05]  /*159e0*/  LDSM.16.M88.4 R32, [R3+0x3800] ;  /* 0x003800000320783b */ /* 0x000fea0000000200 */
[----:B---3--:R-:W3:Y:S05]  /*159f0*/  LDSM.16.M88.4 R24, [R3+0x3000] ;  /* 0x003000000318783b */ /* 0x008eea0000000200 */
[----:B------:R-:W4:Y:S05]  /*15a00*/  LDSM.16.M88.4 R40, [R3+0x4000] ;  /* 0x004000000328783b */ /* 0x000f2a0000000200 */
[----:B------:R-:W4:Y:S05]  /*15a10*/  LDSM.16.M88.4 R48, [R3+0x4800] ;  /* 0x004800000330783b */ /* 0x000f2a0000000200 */
[----:B------:R-:W4:Y:S05]  /*15a20*/  LDSM.16.M88.4 R56, [R3+0x5000] ;  /* 0x005000000338783b */ /* 0x000f2a0000000200 */
[----:B------:R-:W4:Y:S01]  /*15a30*/  LDSM.16.M88.4 R64, [R3+0x5800] ;  /* 0x005800000340783b */ /* 0x000f220000000200 */
        /* <DEDUP_REMOVED lines=10> */
[C---:B---3--:R-:W-:Y:S03]  /*15ae0*/  HMMA.16816.F32 R20, R128.reuse, R24, RZ ;  /* 0x000000188014723c */ /* 0x048fe600000018ff */
[----:B------:R-:W3:Y:S05]  /*15af0*/  LDSM.16.M88.4 R120, [R3+0x9000] ;  /* 0x009000000378783b */ /* 0x000eea0000000200 */
[C---:B------:R-:W-:Y:S01]  /*15b00*/  HMMA.16816.F32 R24, R128.reuse, R26, RZ ;  /* 0x0000001a8018723c */ /* 0x040fe200000018ff */
[----:B------:R-:W3:Y:S05]  /*15b10*/  LDSM.16.M88.4 R168, [R3+0x9800] ;  /* 0x0098000003a8783b */ /* 0x000eea0000000200 */
[----:B------:R-:W-:Y:S02]  /*15b20*/  LDSM.16.M88.4 R172, [R172] ;  /* 0x00000000acac783b */ /* 0x000fe40000000200 */
[C---:B------:R-:W-:Y:S03]  /*15b30*/  HMMA.16816.F32 R28, R128.reuse, R32, RZ ;  /* 0x00000020801c723c */ /* 0x040fe600000018ff */
[----:B------:R-:W3:Y:S05]  /*15b40*/  LDSM.16.M88.4 R176, [R0+0x2000] ;  /* 0x0020000000b0783b */ /* 0x000eea0000000200 */
[C---:B------:R-:W-:Y:S01]  /*15b50*/  HMMA.16816.F32 R32, R128.reuse, R34, RZ ;  /* 0x000000228020723c */ /* 0x040fe200000018ff */
[----:B------:R-:W3:Y:S05]  /*15b60*/  LDSM.16.M88.4 R180, [R0+0x2800] ;  /* 0x0028000000b4783b */ /* 0x000eea0000000200 */
[----:B------:R-:W3:Y:S02]  /*15b70*/  LDSM.16.M88.4 R184, [R0+0x3000] ;  /* 0x0030000000b8783b */ /* 0x000ee40000000200 */
[C---:B----4-:R-:W-:Y:S03]  /*15b80*/  HMMA.16816.F32 R36, R128.reuse, R40, RZ ;  /* 0x000000288024723c */ /* 0x050fe600000018ff */
[----:B------:R-:W-:Y:S05]  /*15b90*/  LDSM.16.M88.4 R188, [R0+0x4800] ;  /* 0x0048000000bc783b */ /* 0x000fea0000000200 */
[C---:B------:R-:W-:Y:S01]  /*15ba0*/  HMMA.16816.F32 R40, R128.reuse, R42, RZ ;  /* 0x0000002a8028723c */ /* 0x040fe200000018ff */
[----:B------:R-:W-:Y:S05]  /*15bb0*/  LDSM.16.M88.4 R192, [R0+0x5000] ;  /* 0x0050000000c0783b */ /* 0x000fea0000000200 */
        /* <DEDUP_REMOVED lines=41> */
[C---:B------:R-:W-:Y:S01]  /*15e50*/  HMMA.16816.F32 R44, R172.reuse, R188, R44 ;  /* 0x000000bcac2c723c */ /* 0x040fe2000000182c */
[----:B------:R-:W-:Y:S07]  /*15e60*/  MOV R188, 0x40 ;  /* 0x0000004000bc7802 */ /* 0x000fee0000000f00 */
[C---:B------:R-:W-:Y:S08]  /*15e70*/  HMMA.16816.F32 R48, R172.reuse, R190, R48 ;  /* 0x000000beac30723c */ /* 0x040ff00000001830 */
[C---:B------:R-:W-:Y:S08]  /*15e80*/  HMMA.16816.F32 R52, R172.reuse, R192, R52 ;  /* 0x000000c0ac34723c */ /* 0x040ff00000001834 */
[C---:B------:R-:W-:Y:S08]  /*15e90*/  HMMA.16816.F32 R56, R172.reuse, R194, R56 ;  /* 0x000000c2ac38723c */ /* 0x040ff00000001838 */
[C---:B---3--:R-:W-:Y:S08]  /*15ea0*/  HMMA.16816.F32 R60, R172.reuse, R180, R60 ;  /* 0x000000b4ac3c723c */ /* 0x048ff0000000183c */
[C---:B------:R-:W-:Y:S01]  /*15eb0*/  HMMA.16816.F32 R64, R172.reuse, R182, R64 ;  /* 0x000000b6ac40723c */ /* 0x040fe20000001840 */
[----:B------:R-:W3:Y:S07]  /*15ec0*/  LDSM.16.M88.4 R180, [R0+0x9000] ;  /* 0x0090000000b4783b */ /* 0x000eee0000000200 */
        /* <DEDUP_REMOVED lines=8> */
[----:B------:R4:W3:Y:S07]  /*15f50*/  LDSM.16.M88.4 R184, [R0+0x9800] ;  /* 0x0098000000b8783b */ /* 0x0008ee0000000200 */
[C---:B-1----:R-:W-:Y:S08]  /*15f60*/  HMMA.16816.F32 R100, R172.reuse, R168, R100 ;  /* 0x000000a8ac64723c */ /* 0x042ff00000001864 */
[C---:B------:R-:W-:Y:S08]  /*15f70*/  HMMA.16816.F32 R104, R172.reuse, R170, R104 ;  /* 0x000000aaac68723c */ /* 0x040ff00000001868 */
[C---:B--2---:R-:W-:Y:S03]  /*15f80*/  HMMA.16816.F32 R108, R172.reuse, R176, R108 ;  /* 0x000000b0ac6c723c */ /* 0x044fe6000000186c */
[----:B----4-:R-:W-:Y:S05]  /*15f90*/  SEL R0, R188, 0xffffffc0, !P1 ;  /* 0xffffffc0bc007807 */ /* 0x010fea0004800000 */
[C---:B------:R-:W-:Y:S03]  /*15fa0*/  HMMA.16816.F32 R112, R172.reuse, R178, R112 ;  /* 0x000000b2ac70723c */ /* 0x040fe60000001870 */
[----:B------:R-:W-:Y:S01]  /*15fb0*/  IMAD.IADD R133, R133, 0x1, R0 ;  /* 0x0000000185857824 */ /* 0x000fe200078e0200 */
[----:B------:R-:W-:Y:S04]  /*15fc0*/  IADD3 R0, PT, PT, R0, R3, RZ ;  /* 0x0000000300007210 */ /* 0x000fe80007ffe0ff */
[C---:B---3--:R-:W-:Y:S01]  /*15fd0*/  HMMA.16816.F32 R116, R172.reuse, R180, R116 ;  /* 0x000000b4ac74723c */ /* 0x048fe20000001874 */
[----:B------:R-:W-:Y:S02]  /*15fe0*/  LDSM.16.M88.4 R168, [R133] ;  /* 0x0000000085a8783b */ /* 0x000fe40000000200 */
[C---:B------:R-:W-:Y:S03]  /*15ff0*/  IADD3 R3, PT, PT, R216.reuse, R0, RZ ;  /* 0x00000000d8037210 */ /* 0x040fe60007ffe0ff */
[----:B------:R-:W1:Y:S02]  /*16000*/  LDSM.16.M88.4 R188, [R0+0x2000] ;  /* 0x0020000000bc783b */ /* 0x000e640000000200 */
[C---:B------:R-:W-:Y:S03]  /*16010*/  HMMA.16816.F32 R120, R172.reuse, R182, R120 ;  /* 0x000000b6ac78723c */ /* 0x040fe60000001878 */
[----:B------:R-:W2:Y:S05]  /*16020*/  LDSM.16.M88.4 R192, [R0+0x2800] ;  /* 0x0028000000c0783b */ /* 0x000eaa0000000200 */
[C---:B------:R-:W-:Y:S01]  /*16030*/  HMMA.16816.F32 R124, R172.reuse, R184, R124 ;  /* 0x000000b8ac7c723c */ /* 0x040fe2000000187c */
[----:B------:R-:W3:Y:S05]  /*16040*/  LDSM.16.M88.4 R196, [R0+0x3000] ;  /* 0x0030000000c4783b */ /* 0x000eea0000000200 */
[----:B------:R-:W4:Y:S02]  /*16050*/  LDSM.16.M88.4 R200, [R0+0x3800] ;  /* 0x0038000000c8783b */ /* 0x000f240000000200 */
[----:B------:R-:W-:Y:S03]  /*16060*/  HMMA.16816.F32 R128, R172, R186, R128 ;  /* 0x000000baac80723c */ /* 0x000fe60000001880 */
[----:B------:R-:W4:Y:S05]  /*16070*/  LDSM.16.M88.4 R204, [R0+0x4000] ;  /* 0x0040000000cc783b */ /* 0x000f2a0000000200 */
[----:B------:R-:W4:Y:S05]  /*16080*/  LDSM.16.M88.4 R176, [R0+0x4800] ;  /* 0x0048000000b0783b */ /* 0x000f2a0000000200 */
[----:B------:R-:W4:Y:S05]  /*16090*/  LDSM.16.M88.4 R180, [R0+0x5000] ;  /* 0x0050000000b4783b */ /* 0x000f2a0000000200 */
[----:B------:R-:W4:Y:S01]  /*160a0*/  LDSM.16.M88.4 R208, [R0+0x5800] ;  /* 0x0058000000d0783b */ /* 0x000f220000000200 */
[C---:B-1----:R-:W-:Y:S04]  /*160b0*/  HMMA.16816.F32 R4, R168.reuse, R188, R4 ;  /* 0x000000bca804723c */ /* 0x042fe80000001804 */
[----:B------:R-:W1:Y:S05]  /*160c0*/  LDSM.16.M88.4 R212, [R0+0x6000] ;  /* 0x0060000000d4783b */ /* 0x000e6a0000000200 */
[----:B------:R-:W1:Y:S01]  /*160d0*/  LDSM.16.M88.4 R172, [R0+0x6800] ;  /* 0x0068000000ac783b */ /* 0x000e620000000200 */
[C---:B------:R-:W-:Y:S04]  /*160e0*/  HMMA.16816.F32 R8, R168.reuse, R190, R8 ;  /* 0x000000bea808723c */ /* 0x040fe80000001808 */
[----:B------:R-:W1:Y:S04]  /*160f0*/  LDSM.16.M88.4 R184, [R0+0x7000] ;  /* 0x0070000000b8783b */ /* 0x000e680000000200 */
[C---:B--2---:R-:W-:Y:S01]  /*16100*/  HMMA.16816.F32 R12, R168.reuse, R192, R12 ;  /* 0x000000c0a80c723c */ /* 0x044fe2000000180c */
[----:B------:R-:W2:Y:S07]  /*16110*/  LDSM.16.M88.4 R188, [R0+0x7800] ;  /* 0x0078000000bc783b */ /* 0x000eae0000000200 */
[C---:B------:R-:W-:Y:S01]  /*16120*/  HMMA.16816.F32 R16, R168.reuse, R194, R16 ;  /* 0x000000c2a810723c */ /* 0x040fe20000001810 */
[----:B------:R-:W-:Y:S07]  /*16130*/  LDSM.16.M88.4 R192, [R0+0x9000] ;  /* 0x0090000000c0783b */ /* 0x000fee0000000200 */
[C---:B---3--:R-:W-:Y:S08]  /*16140*/  HMMA.16816.F32 R20, R168.reuse, R196, R20 ;  /* 0x000000c4a814723c */ /* 0x048ff00000001814 */
[C---:B------:R-:W-:Y:S01]  /*16150*/  HMMA.16816.F32 R24, R168.reuse, R198, R24 ;  /* 0x000000c6a818723c */ /* 0x040fe20000001818 */
[----:B------:R-:W-:Y:S07]  /*16160*/  LDSM.16.M88.4 R196, [R0+0x9800] ;  /* 0x0098000000c4783b */ /* 0x000fee0000000200 */
[C---:B----4-:R-:W-:Y:S03]  /*16170*/  HMMA.16816.F32 R28, R168.reuse, R200, R28 ;  /* 0x000000c8a81c723c */ /* 0x050fe6000000181c */
[----:B------:R-:W-:Y:S05]  /*16180*/  IMAD.IADD R200, R216, 0x1, R133 ;  /* 0x00000001d8c87824 */ /* 0x000fea00078e0285 */
[C---:B------:R-:W-:Y:S01]  /*16190*/  HMMA.16816.F32 R32, R168.reuse, R202, R32 ;  /* 0x000000caa820723c */ /* 0x040fe20000001820 */
[----:B------:R-:W-:Y:S07]  /*161a0*/  LDSM.16.M88.4 R200, [R200] ;  /* 0x00000000c8c8783b */ /* 0x000fee0000000200 */
[C---:B------:R-:W-:Y:S08]  /*161b0*/  HMMA.16816.F32 R36, R168.reuse, R204, R36 ;  /* 0x000000cca824723c */ /* 0x040ff00000001824 */
[C---:B------:R-:W-:Y:S01]  /*161c0*/  HMMA.16816.F32 R40, R168.reuse, R206, R40 ;  /* 0x000000cea828723c */ /* 0x040fe20000001828 */
[----:B------:R-:W-:Y:S07]  /*161d0*/  LDSM.16.M88.4 R204, [R3+0x2000] ;  /* 0x0020000003cc783b */ /* 0x000fee0000000200 */
        /* <DEDUP_REMOVED lines=18> */
[C---:B--2---:R-:W-:Y:S08]  /*16300*/  HMMA.16816.F32 R92, R168.reuse, R188, R92 ;  /* 0x000000bca85c723c */ /* 0x044ff0000000185c */
        /* <DEDUP_REMOVED lines=12> */
[----:B------:R-:W-:Y:S01]  /*163d0*/  HMMA.16816.F32 R128, R168, R198, R128 ;  /* 0x000000c6a880723c */ /* 0x000fe20000001880 */
[----:B------:R-:W2:Y:S05]  /*163e0*/  LDSM.16.M88.4 R168, [R3+0x4800] ;  /* 0x0048000003a8783b */ /* 0x000eaa0000000200 */
[----:B------:R-:W-:Y:S02]  /*163f0*/  LDSM.16.M88.4 R196, [R3+0x7800] ;  /* 0x0078000003c4783b */ /* 0x000fe40000000200 */
        /* <DEDUP_REMOVED lines=11> */
[----:B------:R-:W1:Y:S07]  /*164b0*/  LDSM.16.M88.4 R172, [R3+0x6800] ;  /* 0x0068000003ac783b */ /* 0x000e6e0000000200 */
[C---:B------:R-:W-:Y:S08]  /*164c0*/  HMMA.16816.F32 R36, R200.reuse, R184, R36 ;  /* 0x000000b8c824723c */ /* 0x040ff00000001824 */
[C---:B------:R-:W-:Y:S01]  /*164d0*/  HMMA.16816.F32 R40, R200.reuse, R186, R40 ;  /* 0x000000bac828723c */ /* 0x040fe20000001828 */
[----:B------:R-:W3:Y:S01]  /*164e0*/  LDSM.16.M88.4 R184, [R3+0x9800] ;  /* 0x0098000003b8783b */ /* 0x000ee20000000200 */
        /* <DEDUP_REMOVED lines=116> */
.L_x_3094:
[----:B------:R-:W-:Y:S05]  /*16c30*/  BSYNC.RECONVERGENT B0 ;  /* 0x0000000000007941 */ /* 0x000fea0003800200 */
.L_x_3093:
        /* <DEDUP_REMOVED lines=138> */
.L_x_3092:
[----:B------:R-:W-:Y:S05]  /*174e0*/  BSYNC.RECONVERGENT B1 ;  /* 0x0000000000017941 */ /* 0x000fea0003800200 */
.L_x_3091:
[----:B------:R-:W-:Y:S01]  /*174f0*/  LOP3.LUT R133, R218, 0x200, R222, 0xf8, !PT ;  /* 0x00000200da857812 */ /* 0x000fe200078ef8de */
[----:B------:R-:W-:Y:S02]  /*17500*/  IMAD.SHL.U32 R0, R223, 0x2, RZ ;  /* 0x00000002df007824 */ /* 0x000fe400078e00ff */
[----:B---3--:R-:W-:Y:S03]  /*17510*/  IMAD.MOV.U32 R174, RZ, RZ, R235 ;  /* 0x000000ffffae7224 */ /* 0x008fe600078e00eb */
[----:B------:R2:W-:Y:S02]  /*17520*/  STL [R1+0x58], R0 ;  /* 0x0000580001007387 */ /* 0x0005e40000100800 */
[----:B--2---:R-:W-:Y:S05]  /*17530*/  LOP3.LUT R0, R0, 0x6, RZ, 0xc0, !PT ;  /* 0x0000000600007812 */ /* 0x004fea00078ec0ff */
[----:B------:R-:W-:Y:S01]  /*17540*/  IMAD R3, R174, 0x100, R0 ;  /* 0x00000100ae037824 */ /* 0x000fe200078e0200 */
[----:B------:R2:W-:Y:S03]  /*17550*/  STL [R1+0x54], R0 ;  /* 0x0000540001007387 */ /* 0x0005e60000100800 */
[C---:B------:R-:W-:Y:S01]  /*17560*/  VIADD R189, R3.reuse, 0x9 ;  /* 0x0000000903bd7836 */ /* 0x040fe20000000000 */
[CC--:B------:R-:W-:Y:S01]  /*17570*/  ISETP.GE.AND P4, PT, R3.reuse, R224.reuse, PT ;  /* 0x000000e00300720c */ /* 0x0c0fe20003f86270 */
[C---:B------:R-:W-:Y:S01]  /*17580*/  VIADD R187, R3.reuse, 0x1 ;  /* 0x0000000103bb7836 */ /* 0x040fe20000000000 */
[CC--:B------:R-:W-:Y:S01]  /*17590*/  ISETP.GE.AND P0, PT, R3.reuse, R225.reuse, PT ;  /* 0x000000e10300720c */ /* 0x0c0fe20003f06270 */
        /* <DEDUP_REMOVED lines=20> */
[----:B------:R-:W-:Y:S01]  /*176e0*/  VIADD R196, R3, 0x28 ;  /* 0x0000002803c47836 */ /* 0x000fe20000000000 */
        /* <DEDUP_REMOVED lines=51> */
[----:B--2---:R-:W-:Y:S01]  /*17a20*/  IMAD.MOV.U32 R0, RZ, RZ, R234 ;  /* 0x000000ffff007224 */ /* 0x004fe200078e00ea */
[----:B------:R-:W-:Y:S01]  /*17a30*/  FSEL R12, R28, -INF , P4 ;  /* 0xff8000001c0c7808 */ /* 0x000fe20002000000 */
[----:B------:R-:W-:Y:S01]  /*17a40*/  VIADD R234, R3, 0x88 ;  /* 0x0000008803ea7836 */ /* 0x000fe20000000000 */
[-C--:B------:R-:W-:Y:S01]  /*17a50*/  ISETP.GE.AND P5, PT, R215, R224.reuse, PT ;  /* 0x000000e0d700720c */ /* 0x080fe20003fa6270 */
[----:B------:R-:W-:Y:S01]  /*17a60*/  IMAD.MOV.U32 R172, RZ, RZ, R0 ;  /* 0x000000ffffac7224 */ /* 0x000fe200078e0000 */
[-C--:B------:R-:W-:Y:S01]  /*17a70*/  ISETP.GE.AND P4, PT, R202, R224.reuse, PT ;  /* 0x000000e0ca00720c */ /* 0x080fe20003f86270 */
[C---:B------:R-:W-:Y:S01]  /*17a80*/  VIADD R235, R3.reuse, 0x89 ;  /* 0x0000008903eb7836 */ /* 0x040fe20000000000 */
[----:B------:R-:W-:Y:S01]  /*17a90*/  FSEL R8, R32, -INF , P6 ;  /* 0xff80000020087808 */ /* 0x000fe20003000000 */
[C---:B------:R-:W-:Y:S01]  /*17aa0*/  VIADD R247, R3.reuse, 0xb9 ;  /* 0x000000b903f77836 */ /* 0x040fe20000000000 */
[-C--:B------:R-:W-:Y:S01]  /*17ab0*/  ISETP.GE.AND P6, PT, R204, R224.reuse, PT ;  /* 0x000000e0cc00720c */ /* 0x080fe20003fc6270 */
[C---:B------:R-:W-:Y:S01]  /*17ac0*/  VIADD R249, R3.reuse, 0xc0 ;  /* 0x000000c003f97836 */ /* 0x040fe20000000000 */
[----:B------:R-:W-:Y:S01]  /*17ad0*/  FSEL R186, R4, -INF , !P0 ;  /* 0xff80000004ba7808 */ /* 0x000fe20004000000 */
        /* <DEDUP_REMOVED lines=8> */
[C---:B-1----:R-:W-:Y:S01]  /*17b60*/  VIADD R238, R3.reuse, 0x98 ;  /* 0x0000009803ee7836 */ /* 0x042fe20000000000 */
        /* <DEDUP_REMOVED lines=54> */
[----:B------:R-:W-:Y:S01]  /*17ed0*/  FSEL R33, R101, -INF , P5 ;  /* 0xff80000065217808 */ /* 0x000fe20002800000 */
[----:B------:R-:W-:Y:S01]  /*17ee0*/  IMAD.MOV.U32 R101, RZ, RZ, R172 ;  /* 0x000000ffff657224 */ /* 0x000fe200078e00ac */
        /* <DEDUP_REMOVED lines=24> */
[----:B------:R-:W-:Y:S01]  /*18070*/  IMAD.MOV.U32 R100, RZ, RZ, R174 ;  /* 0x000000ffff647224 */ /* 0x000fe200078e00ae */
[-C--:B------:R-:W-:Y:S02]  /*18080*/  ISETP.GE.AND P6, PT, R183, R224.reuse, PT ;  /* 0x000000e0b700720c */ /* 0x080fe40003fc6270 */
[----:B------:R-:W-:Y:S02]  /*18090*/  FSEL R29, R108, -INF , P0 ;  /* 0xff8000006c1d7808 */ /* 0x000fe40000000000 */
[-C--:B------:R-:W-:Y:S02]  /*180a0*/  ISETP.GE.AND P0, PT, R179, R224.reuse, PT ;  /* 0x000000e0b300720c */ /* 0x080fe40003f06270 */
[----:B------:R-:W-:Y:S02]  /*180b0*/  FSEL R4, R116, -INF , P3 ;  /* 0xff80000074047808 */ /* 0x000fe40001800000 */
[-C--:B------:R-:W-:Y:S02]  /*180c0*/  ISETP.GE.AND P3, PT, R173, R224.reuse, PT ;  /* 0x000000e0ad00720c */ /* 0x080fe40003f66270 */
[----:B------:R-:W-:Y:S02]  /*180d0*/  FSEL R180, R170, -INF , !P5 ;  /* 0xff800000aab47808 */ /* 0x000fe40006800000 */
        /* <DEDUP_REMOVED lines=12> */
[----:B------:R-:W-:Y:S02]  /*181a0*/  ISETP.GE.AND P4, PT, R176, R224, PT ;  /* 0x000000e0b000720c */ /* 0x000fe40003f86270 */
[----:B------:R-:W-:Y:S02]  /*181b0*/  FSEL R172, R120, -INF , P6 ;  /* 0xff80000078ac7808 */ /* 0x000fe40003000000 */
[-C--:B------:R-:W-:Y:S02]  /*181c0*/  ISETP.GE.AND P6, PT, R187, R225.reuse, PT ;  /* 0x000000e1bb00720c */ /* 0x080fe40003fc6270 */
[----:B------:R-:W-:Y:S02]  /*181d0*/  FSEL R178, R168, -INF , !P3 ;  /* 0xff800000a8b27808 */ /* 0x000fe40005800000 */
[----:B------:R-:W-:Y:S02]  /*181e0*/  FSEL R168, R12, -INF , !P5 ;  /* 0xff8000000ca87808 */ /* 0x000fe40006800000 */
[----:B------:R-:W-:Y:S02]  /*181f0*/  FSEL R184, R124, -INF , P4 ;  /* 0xff8000007cb87808 */ /* 0x000fe40002000000 */
[-C--:B------:R-:W-:Y:S02]  /*18200*/  ISETP.GE.AND P5, PT, R203, R225.reuse, PT ;  /* 0x000000e1cb00720c */ /* 0x080fe40003fa6270 */
[-C--:B------:R-:W-:Y:S02]  /*18210*/  ISETP.GE.AND P4, PT, R189, R225.reuse, PT ;  /* 0x000000e1bd00720c */ /* 0x080fe40003f86270 */
[----:B------:R-:W-:Y:S02]  /*18220*/  FSEL R181, R171, -INF , !P6 ;  /* 0xff800000abb57808 */ /* 0x000fe40007000000 */
[----:B------:R-:W-:Y:S02]  /*18230*/  FSEL R185, R128, -INF , P0 ;  /* 0xff80000080b97808 */ /* 0x000fe40000000000 */
[----:B------:R-:W-:Y:S02]  /*18240*/  FSEL R120, R37, -INF , !P5 ;  /* 0xff80000025787808 */ /* 0x000fe40006800000 */
[-C--:B------:R-:W-:Y:S02]  /*18250*/  ISETP.GE.AND P0, PT, R191, R225.reuse, PT ;  /* 0x000000e1bf00720c */ /* 0x080fe40003f06270 */
[----:B------:R-:W-:Y:S02]  /*18260*/  FSEL R179, R169, -INF , !P4 ;  /* 0xff800000a9b37808 */ /* 0x000fe40006000000 */
[----:B------:R-:W-:Y:S02]  /*18270*/  FMNMX3.FTZ R37, R2, R186, R181, !PT ;  /* 0x000000ba02257276 */ /* 0x000fe400078100b5 */
[-C--:B------:R-:W-:Y:S02]  /*18280*/  ISETP.GE.AND P6, PT, R192, R225.reuse, PT ;  /* 0x000000e1c000720c */ /* 0x080fe40003fc6270 */
[----:B------:R-:W-:Y:S01]  /*18290*/  FSEL R177, R13, -INF , !P0 ;  /* 0xff8000000db17808 */ /* 0x000fe20004000000 */
[----:B------:R-:W-:Y:S01]  /*182a0*/  VIADD R13, R3, 0xe0 ;  /* 0x000000e0030d7836 */ /* 0x000fe20000000000 */
[----:B------:R-:W-:Y:S02]  /*182b0*/  FMNMX3.FTZ R37, R37, R180, R179, !PT ;  /* 0x000000b425257276 */ /* 0x000fe400078100b3 */
[-C--:B------:R-:W-:Y:S02]  /*182c0*/  ISETP.GE.AND P4, PT, R194, R225.reuse, PT ;  /* 0x000000e1c200720c */ /* 0x080fe40003f86270 */
[-C--:B------:R-:W-:Y:S02]  /*182d0*/  ISETP.GE.AND P3, PT, R195, R225.reuse, PT ;  /* 0x000000e1c300720c */ /* 0x080fe40003f66270 */
[----:B------:R-:W-:Y:S01]  /*182e0*/  FSEL R176, R16, -INF , !P6 ;  /* 0xff80000010b07808 */ /* 0x000fe20007000000 */
[----:B------:R-:W-:Y:S01]  /*182f0*/  VIADD R16, R3, 0xd9 ;  /* 0x000000d903107836 */ /* 0x000fe20000000000 */
        /* <DEDUP_REMOVED lines=16> */
[----:B------:R-:W-:Y:S01]  /*18400*/  FSEL R124, R5, -INF , !P0 ;  /* 0xff800000057c7808 */ /* 0x000fe20004000000 */
[----:B------:R-:W-:Y:S01]  /*18410*/  IMAD.MOV.U32 R5, RZ, RZ, R100 ;  /* 0x000000ffff057224 */ /* 0x000fe200078e0064 */
[----:B------:R-:W-:Y:S02]  /*18420*/  FMNMX3.FTZ R37, R37, R168, R128, !PT ;  /* 0x000000a825257276 */ /* 0x000fe40007810080 */
[----:B------:R-:W-:Y:S01]  /*18430*/  FSEL R121, R36, -INF , !P6 ;  /* 0xff80000024797808 */ /* 0x000fe20007000000 */
[----:B------:R-:W-:Y:S01]  /*18440*/  IMAD.MOV.U32 R36, RZ, RZ, R101 ;  /* 0x000000ffff247224 */ /* 0x000fe200078e0065 */
[-C--:B------:R-:W-:Y:S02]  /*18450*/  ISETP.GE.AND P4, PT, R204, R225.reuse, PT ;  /* 0x000000e1cc00720c */ /* 0x080fe40003f86270 */
[----:B------:R-:W-:Y:S02]  /*18460*/  ISETP.GE.AND P3, PT, R205, R225, PT ;  /* 0x000000e1cd00720c */ /* 0x000fe40003f66270 */
        /* <DEDUP_REMOVED lines=16> */
[----:B------:R-:W-:Y:S02]  /*18570*/  FMNMX3.FTZ R37, R37, R108, R105, !PT ;  /* 0x0000006c25257276 */ /* 0x000fe40007810069 */
[----:B------:R-:W-:Y:S02]  /*18580*/  FSEL R56, R56, -INF , !P6 ;  /* 0xff80000038387808 */ /* 0x000fe40007000000 */
[----:B------:R-:W-:Y:S02]  /*18590*/  FSEL R53, R53, -INF , !P0 ;  /* 0xff80000035357808 */ /* 0x000fe40004000000 */
[-C--:B------:R-:W-:Y:S02]  /*185a0*/  ISETP.GE.AND P5, PT, R213, R225.reuse, PT ;  /* 0x000000e1d500720c */ /* 0x080fe40003fa6270 */
        /* <DEDUP_REMOVED lines=9> */
[----:B------:R-:W-:Y:S01]  /*18640*/  VIADD R60, R3, 0xd1 ;  /* 0x000000d1033c7836 */ /* 0x000fe20000000000 */
[-C--:B------:R-:W-:Y:S02]  /*18650*/  ISETP.GE.AND P6, PT, R237, R225.reuse, PT ;  /* 0x000000e1ed00720c */ /* 0x080fe40003fc6270 */
[-C--:B------:R-:W-:Y:S02]  /*18660*/  ISETP.GE.AND P4, PT, R229, R225.reuse, PT ;  /* 0x000000e1e500720c */ /* 0x080fe40003f86270 */
[-C--:B------:R-:W-:Y:S02]  /*18670*/  ISETP.GE.AND P0, PT, R218, R225.reuse, PT ;  /* 0x000000e1da00720c */ /* 0x080fe40003f06270 */
[----:B------:R-:W-:Y:S01]  /*18680*/  FSEL R49, R61, -INF , !P3 ;  /* 0xff8000003d317808 */ /* 0x000fe20005800000 */
[----:B------:R-:W-:Y:S01]  /*18690*/  VIADD R61, R3, 0xf0 ;  /* 0x000000f0033d7836 */ /* 0x000fe20000000000 */
[----:B------:R-:W-:Y:S02]  /*186a0*/  FMNMX3.FTZ R37, R37, R56, R57, !PT ;  /* 0x0000003825257276 */ /* 0x000fe40007810039 */
[----:B------:R-:W-:Y:S02]  /*186b0*/  FSEL R76, R76, -INF , !P6 ;  /* 0xff8000004c4c7808 */ /* 0x000fe40007000000 */
[----:B------:R-:W-:Y:S02]  /*186c0*/  FSEL R69, R69, -INF , !P4 ;  /* 0xff80000045457808 */ /* 0x000fe40006000000 */
[-C--:B------:R-:W-:Y:S02]  /*186d0*/  ISETP.GE.AND P6, PT, R241, R225.reuse, PT ;  /* 0x000000e1f100720c */ /* 0x080fe40003fc6270 */
[----:B------:R-:W-:Y:S01]  /*186e0*/  FSEL R48, R64, -INF , !P0 ;  /* 0xff80000040307808 */ /* 0x000fe20004000000 */
[----:B------:R-:W-:Y:S01]  /*186f0*/  VIADD R64, R3, 0xd8 ;  /* 0x000000d803407836 */ /* 0x000fe20000000000 */
[-C--:B------:R-:W-:Y:S02]  /*18700*/  ISETP.GE.AND P3, PT, R234, R225.reuse, PT ;  /* 0x000000e1ea00720c */ /* 0x080fe40003f66270 */
[-C--:B------:R-:W-:Y:S02]  /*18710*/  ISETP.GE.AND P4, PT, R238, R225.reuse, PT ;  /* 0x000000e1ee00720c */ /* 0x080fe40003f86270 */
[----:B------:R-:W-:Y:S02]  /*18720*/  FMNMX3.FTZ R37, R37, R52, R49, !PT ;  /* 0x0000003425257276 */ /* 0x000fe40007810031 */
[-C--:B------:R-:W-:Y:S02]  /*18730*/  ISETP.GE.AND P5, PT, R222, R225.reuse, PT ;  /* 0x000000e1de00720c */ /* 0x080fe40003fa6270 */
[-C--:B------:R-:W-:Y:S02]  /*18740*/  ISETP.GE.AND P0, PT, R235, R225.reuse, PT ;  /* 0x000000e1eb00720c */ /* 0x080fe40003f06270 */
[----:B------:R-:W-:Y:S02]  /*18750*/  FSEL R85, R85, -INF , !P6 ;  /* 0xff80000055557808 */ /* 0x000fe40007000000 */
[----:B------:R-:W-:Y:S02]  /*18760*/  FSEL R72, R72, -INF , !P3 ;  /* 0xff80000048487808 */ /* 0x000fe40005800000 */
        /* <DEDUP_REMOVED lines=14> */
[-C--:B------:R-:W-:Y:S02]  /*18850*/  ISETP.GE.AND P3, PT, R244, R225.reuse, PT ;  /* 0x000000e1f400720c */ /* 0x080fe40003f66270 */
[----:B------:R-:W-:Y:S02]  /*18860*/  FSEL R84, R84, -INF , !P0 ;  /* 0xff80000054547808 */ /* 0x000fe40004000000 */
[-C--:B------:R-:W-:Y:S02]  /*18870*/  ISETP.GE.AND P4, PT, R249, R225.reuse, PT ;  /* 0x000000e1f900720c */ /* 0x080fe40003f86270 */
[-C--:B------:R-:W-:Y:S02]  /*18880*/  ISETP.GE.AND P0, PT, R246, R225.reuse, PT ;  /* 0x000000e1f600720c */ /* 0x080fe40003f06270 */
[----:B------:R-:W-:Y:S02]  /*18890*/  FMNMX3.FTZ R37, R37, R72, R73, !PT ;  /* 0x0000004825257276 */ /* 0x000fe40007810049 */
[----:B------:R-:W-:Y:S02]  /*188a0*/  FSEL R77, R77, -INF , !P5 ;  /* 0xff8000004d4d7808 */ /* 0x000fe40006800000 */
[----:B------:R-:W-:Y:S02]  /*188b0*/  FSEL R28, R28, -INF , !P6 ;  /* 0xff8000001c1c7808 */ /* 0x000fe40007000000 */
[----:B------:R-:W-:Y:S02]  /*188c0*/  FSEL R92, R92, -INF , !P3 ;  /* 0xff8000005c5c7808 */ /* 0x000fe40005800000 */
[-C--:B------:R-:W-:Y:S01]  /*188d0*/  ISETP.GE.AND P6, PT, R13, R225.reuse, PT ;  /* 0x000000e10d00720c */ /* 0x080fe20003fc6270 */
[----:B------:R-:W-:Y:S01]  /*188e0*/  VIADD R13, R3, 0xe8 ;  /* 0x000000e8030d7836 */ /* 0x000fe20000000000 */
[----:B------:R-:W-:Y:S02]  /*188f0*/  FSEL R40, R40, -INF , !P4 ;  /* 0xff80000028287808 */ /* 0x000fe40006000000 */
[----:B------:R-:W-:Y:S02]  /*18900*/  FSEL R93, R93, -INF , !P0 ;  /* 0xff8000005d5d7808 */ /* 0x000fe40004000000 */
[-C--:B------:R-:W-:Y:S02]  /*18910*/  ISETP.GE.AND P3, PT, R248, R225.reuse, PT ;  /* 0x000000e1f800720c */ /* 0x080fe40003f66270 */
[-C--:B------:R-:W-:Y:S02]  /*18920*/  ISETP.GE.AND P4, PT, R60, R225.reuse, PT ;  /* 0x000000e13c00720c */ /* 0x080fe40003f86270 */
[-C--:B------:R-:W-:Y:S02]  /*18930*/  ISETP.GE.AND P0, PT, R250, R225.reuse, PT ;  /* 0x000000e1fa00720c */ /* 0x080fe40003f06270 */
[-C--:B------:R-:W-:Y:S02]  /*18940*/  ISETP.GE.AND P5, PT, R243, R225.reuse, PT ;  /* 0x000000e1f300720c */ /* 0x080fe40003fa6270 */
[----:B------:R-:W-:Y:S02]  /*18950*/  FMNMX3.FTZ R37, R37, R76, R77, !PT ;  /* 0x0000004c25257276 */ /* 0x000fe4000781004d */
[----:B------:R-:W-:Y:S02]  /*18960*/  FSEL R33, R33, -INF , !P3 ;  /* 0xff80000021217808 */ /* 0x000fe40005800000 */
[----:B------:R-:W-:Y:S01]  /*18970*/  FSEL R25, R109, -INF , !P4 ;  /* 0xff8000006d197808 */ /* 0x000fe20006000000 */
[----:B------:R-:W-:Y:S01]  /*18980*/  VIADD R109, R3, 0xe9 ;  /* 0x000000e9036d7836 */ /* 0x000fe20000000000 */
[----:B------:R-:W-:Y:S02]  /*18990*/  FSEL R32, R32, -INF , !P0 ;  /* 0xff80000020207808 */ /* 0x000fe40004000000 */
[-C--:B------:R-:W-:Y:S02]  /*189a0*/  ISETP.GE.AND P3, PT, R64, R225.reuse, PT ;  /* 0x000000e14000720c */ /* 0x080fe40003f66270 */
[-C--:B------:R-:W-:Y:S01]  /*189b0*/  ISETP.GE.AND P4, PT, R13, R225.reuse, PT ;  /* 0x000000e10d00720c */ /* 0x080fe20003f86270 */
[----:B------:R-:W-:Y:S01]  /*189c0*/  VIADD R13, R3, 0xf9 ;  /* 0x000000f9030d7836 */ /* 0x000fe20000000000 */
[----:B------:R-:W-:Y:S02]  /*189d0*/  FSEL R88, R88, -INF , !P5 ;  /* 0xff80000058587808 */ /* 0x000fe40006800000 */
[----:B------:R-:W-:Y:S02]  /*189e0*/  FMNMX3.FTZ R37, R37, R80, R81, !PT ;  /* 0x0000005025257276 */ /* 0x000fe40007810051 */
[-C--:B------:R-:W-:Y:S01]  /*189f0*/  ISETP.GE.AND P0, PT, R16, R225.reuse, PT ;  /* 0x000000e11000720c */ /* 0x080fe20003f06270 */
[----:B------:R-:W-:Y:S01]  /*18a00*/  VIADD R16, R3, 0xe1 ;  /* 0x000000e103107836 */ /* 0x000fe20000000000 */
[-C--:B------:R-:W-:Y:S02]  /*18a10*/  ISETP.GE.AND P5, PT, R247, R225.reuse, PT ;  /* 0x000000e1f700720c */ /* 0x080fe40003fa6270 */
[----:B------:R-:W-:Y:S01]  /*18a20*/  FSEL R21, R112, -INF , !P3 ;  /* 0xff80000070157808 */ /* 0x000fe20005800000 */
[C---:B------:R-:W-:Y:S01]  /*18a30*/  VIADD R112, R3.reuse, 0xf1 ;  /* 0x000000f103707836 */ /* 0x040fe20000000000 */
[----:B------:R-:W-:Y:S01]  /*18a40*/  FSEL R20, R4, -INF , !P6 ;  /* 0xff80000004147808 */ /* 0x000fe20007000000 */
[----:B------:R-:W-:Y:S01]  /*18a50*/  VIADD R4, R3, 0xf9 ;  /* 0x000000f903047836 */ /* 0x000fe20000000000 */
[----:B------:R-:W-:Y:S02]  /*18a60*/  FMNMX3.FTZ R37, R37, R84, R85, !PT ;  /* 0x0000005425257276 */ /* 0x000fe40007810055 */
[-C--:B------:R-:W-:Y:S02]  /*18a70*/  ISETP.GE.AND P3, PT, R109, R225.reuse, PT ;  /* 0x000000e16d00720c */ /* 0x080fe40003f66270 */
[----:B------:R-:W-:Y:S01]  /*18a80*/  FSEL R24, R113, -INF , !P0 ;  /* 0xff80000071187808 */ /* 0x000fe20004000000 */
[----:B------:R-:W-:Y:S01]  /*18a90*/  VIADD R113, R3, 0xf8 ;  /* 0x000000f803717836 */ /* 0x000fe20000000000 */
[----:B------:R-:W-:Y:S02]  /*18aa0*/  FSEL R97, R97, -INF , !P5 ;  /* 0xff80000061617808 */ /* 0x000fe40006800000 */
[----:B------:R-:W-:Y:S02]  /*18ab0*/  ISETP.GE.AND P0, PT, R13, R224, PT ;  /* 0x000000e00d00720c */ /* 0x000fe40003f06270 */
[-C--:B------:R-:W-:Y:S02]  /*18ac0*/  ISETP.GE.AND P5, PT, R251, R225.reuse, PT ;  /* 0x000000e1fb00720c */ /* 0x080fe40003fa6270 */
[----:B------:R-:W-:Y:S02]  /*18ad0*/  FMNMX3.FTZ R37, R37, R88, R89, !PT ;  /* 0x0000005825257276 */ /* 0x000fe40007810059 */
[----:B------:R-:W-:Y:S02]  /*18ae0*/  FSEL R13, R182, -INF , !P3 ;  /* 0xff800000b60d7808 */ /* 0x000fe40005800000 */
[-C--:B------:R-:W-:Y:S02]  /*18af0*/  ISETP.GE.AND P3, PT, R4, R225.reuse, PT ;  /* 0x000000e10400720c */ /* 0x080fe40003f66270 */
[----:B------:R-:W-:Y:S02]  /*18b00*/  FSEL R129, R129, -INF , P0 ;  /* 0xff80000081817808 */ /* 0x000fe40000000000 */
[----:B------:R-:W-:Y:S02]  /*18b10*/  FSEL R29, R29, -INF , !P5 ;  /* 0xff8000001d1d7808 */ /* 0x000fe40006800000 */
[-C--:B------:R-:W-:Y:S02]  /*18b20*/  ISETP.GE.AND P5, PT, R16, R225.reuse, PT ;  /* 0x000000e11000720c */ /* 0x080fe40003fa6270 */
[----:B------:R-:W-:Y:S02]  /*18b30*/  FMNMX3.FTZ R37, R37, R92, R93, !PT ;  /* 0x0000005c25257276 */ /* 0x000fe4000781005d */
[----:B------:R-:W-:Y:S02]  /*18b40*/  FSEL R129, R129, -INF , !P3 ;  /* 0xff80000081817808 */ /* 0x000fe40005800000 */
[----:B------:R-:W-:Y:S02]  /*18b50*/  ISETP.GE.AND P3, PT, R3, R226, PT ;  /* 0x000000e20300720c */ /* 0x000fe40003f66270 */
[----:B------:R-:W-:Y:S01]  /*18b60*/  FSEL R17, R173, -INF , !P5 ;  /* 0xff800000ad117808 */ /* 0x000fe20006800000 */
[----:B------:R-:W-:Y:S01]  /*18b70*/  VIADD R173, R3, 0xe1 ;  /* 0x000000e103ad7836 */ /* 0x000fe20000000000 */
[----:B------:R-:W-:Y:S02]  /*18b80*/  FMNMX3.FTZ R37, R37, R96, R97, !PT ;  /* 0x0000006025257276 */ /* 0x000fe40007810061 */
[-C--:B------:R-:W-:Y:S02]  /*18b90*/  ISETP.GE.AND P5, PT, R112, R225.reuse, PT ;  /* 0x000000e17000720c */ /* 0x080fe40003fa6270 */
[----:B------:R-:W-:Y:S01]  /*18ba0*/  FSEL R16, R172, -INF , !P4 ;  /* 0xff800000ac107808 */ /* 0x000fe20006000000 */
[----:B------:R-:W-:Y:S01]  /*18bb0*/  IMAD.MOV.U32 R172, RZ, RZ, R64 ;  /* 0x000000ffffac7224 */ /* 0x000fe200078e0040 */
[----:B------:R-:W-:Y:S02]  /*18bc0*/  ISETP.GE.AND P4, PT, R113, R225, PT ;  /* 0x000000e17100720c */ /* 0x000fe40003f86270 */
[----:B------:R-:W-:Y:S02]  /*18bd0*/  FSEL R45, R6, -INF , P3 ;  /* 0xff800000062d7808 */ /* 0x000fe40001800000 */
[-C--:B------:R-:W-:Y:S02]  /*18be0*/  ISETP.GE.AND P0, PT, R187, R226.reuse, PT ;  /* 0x000000e2bb00720c */ /* 0x080fe40003f06270 */
[----:B------:R-:W-:Y:S02]  /*18bf0*/  ISETP.GE.AND P3, PT, R190, R226, PT ;  /* 0x000000e2be00720c */ /* 0x000fe40003f66270 */
[----:B------:R-:W-:Y:S02]  /*18c00*/  FMNMX3.FTZ R37, R37, R40, R33, !PT ;  /* 0x0000002825257276 */ /* 0x000fe40007810021 */
[----:B------:R-:W-:Y:S01]  /*18c10*/  FSEL R9, R183, -INF , !P5 ;  /* 0xff800000b7097808 */ /* 0x000fe20006800000 */
[----:B------:R-:W-:Y:S01]  /*18c20*/  IMAD.MOV.U32 R183, RZ, RZ, R112 ;  /* 0x000000ffffb77224 */ /* 0x000fe200078e0070 */
[-C--:B------:R-:W-:Y:S01]  /*18c30*/  ISETP.GE.AND P5, PT, R188, R226.reuse, PT ;  /* 0x000000e2bc00720c */ /* 0x080fe20003fa6270 */
[----:B------:R-:W-:Y:S01]  /*18c40*/  VIADD R112, R3, 0xe8 ;  /* 0x000000e803707836 */ /* 0x000fe20000000000 */
[----:B------:R-:W-:Y:S01]  /*18c50*/  FSEL R8, R185, -INF , !P4 ;  /* 0xff800000b9087808 */ /* 0x000fe20006000000 */
[----:B------:R-:W-:Y:S01]  /*18c60*/  IMAD.MOV.U32 R185, RZ, RZ, R113 ;  /* 0x000000ffffb97224 */ /* 0x000fe200078e0071 */
[-C--:B------:R-:W-:Y:S01]  /*18c70*/  ISETP.GE.AND P4, PT, R189, R226.reuse, PT ;  /* 0x000000e2bd00720c */ /* 0x080fe20003f86270 */
[----:B------:R-:W-:Y:S01]  /*18c80*/  VIADD R113, R3, 0xe0 ;  /* 0x000000e003717836 */ /* 0x000fe20000000000 */
[----:B------:R-:W-:Y:S02]  /*18c90*/  FSEL R44, R7, -INF , P0 ;  /* 0xff800000072c7808 */ /* 0x000fe40000000000 */
[----:B------:R-:W-:Y:S01]  /*18ca0*/  FSEL R7, R14, -INF , P3 ;  /* 0xff8000000e077808 */ /* 0x000fe20001800000 */
[----:B------:R-:W-:Y:S01]  /*18cb0*/  IMAD.MOV.U32 R14, RZ, RZ, R5 ;  /* 0x000000ffff0e7224 */ /* 0x000fe200078e0005 */
[----:B------:R-:W-:Y:S02]  /*18cc0*/  ISETP.GE.AND P3, PT, R194, R226, PT ;  /* 0x000000e2c200720c */ /* 0x000fe40003f66270 */
[----:B------:R-:W-:Y:S02]  /*18cd0*/  FMNMX3.FTZ R37, R37, R32, R28, !PT ;  /* 0x0000002025257276 */ /* 0x000fe4000781001c */
[----:B------:R-:W-:Y:S02]  /*18ce0*/  FSEL R41, R10, -INF , P5 ;  /* 0xff8000000a297808 */ /* 0x000fe40002800000 */
[----:B------:R-:W-:Y:S01]  /*18cf0*/  FSEL R10, R11, -INF , P4 ;  /* 0xff8000000b0a7808 */ /* 0x000fe20002000000 */
[----:B------:R-:W-:Y:S01]  /*18d00*/  IMAD.MOV.U32 R11, RZ, RZ, R4 ;  /* 0x000000ffff0b7224 */ /* 0x000fe200078e0004 */
[-C--:B------:R-:W-:Y:S01]  /*18d10*/  ISETP.GE.AND P4, PT, R193, R226.reuse, PT ;  /* 0x000000e2c100720c */ /* 0x080fe20003f86270 */
[----:B------:R-:W-:Y:S01]  /*18d20*/  VIADD R4, R3, 0xd9 ;  /* 0x000000d903047836 */ /* 0x000fe20000000000 */
[----:B------:R-:W-:Y:S02]  /*18d30*/  FMNMX3.FTZ R37, R37, R29, R25, !PT ;  /* 0x0000001d25257276 */ /* 0x000fe40007810019 */
[----:B------:R-:W-:Y:S01]  /*18d40*/  FSEL R22, R22, -INF , P3 ;  /* 0xff80000016167808 */ /* 0x000fe20001800000 */
[----:B------:R-:W-:Y:S01]  /*18d50*/  IMAD.MOV.U32 R182, RZ, RZ, R4 ;  /* 0x000000ffffb67224 */ /* 0x000fe200078e0004 */
[-C--:B------:R-:W-:Y:S02]  /*18d60*/  ISETP.GE.AND P3, PT, R198, R226.reuse, PT ;  /* 0x000000e2c600720c */ /* 0x080fe40003f66270 */
[----:B------:R-:W-:Y:S02]  /*18d70*/  FSEL R64, R19, -INF , P4 ;  /* 0xff80000013407808 */ /* 0x000fe40002000000 */
[-C--:B------:R-:W-:Y:S02]  /*18d80*/  ISETP.GE.AND P4, PT, R197, R226.reuse, PT ;  /* 0x000000e2c500720c */ /* 0x080fe40003f86270 */
[----:B------:R-:W-:Y:S02]  /*18d90*/  FMNMX3.FTZ R37, R37, R21, R24, !PT ;  /* 0x0000001525257276 */ /* 0x000fe40007810018 */
[----:B------:R-:W-:Y:S02]  /*18da0*/  FSEL R6, R30, -INF , P3 ;  /* 0xff8000001e067808 */ /* 0x000fe40001800000 */
[----:B------:R-:W-:Y:S02]  /*18db0*/  ISETP.GE.AND P3, PT, R203, R226, PT ;  /* 0x000000e2cb00720c */ /* 0x000fe40003f66270 */
[----:B------:R-:W-:Y:S02]  /*18dc0*/  ISETP.GE.AND P6, PT, R61, R225, PT ;  /* 0x000000e13d00720c */ /* 0x000fe40003fc6270 */
[----:B------:R-:W-:Y:S02]  /*18dd0*/  FMNMX3.FTZ R37, R37, R20, R17, !PT ;  /* 0x0000001425257276 */ /* 0x000fe40007810011 */
[----:B------:R-:W-:Y:S02]  /*18de0*/  FSEL R27, R27, -INF , P4 ;  /* 0xff8000001b1b7808 */ /* 0x000fe40002000000 */
[-C--:B------:R-:W-:Y:S02]  /*18df0*/  ISETP.GE.AND P4, PT, R202, R226.reuse, PT ;  /* 0x000000e2ca00720c */ /* 0x080fe40003f86270 */
[----:B------:R-:W-:Y:S02]  /*18e00*/  FSEL R4, R39, -INF , P3 ;  /* 0xff80000027047808 */ /* 0x000fe40001800000 */
[----:B------:R-:W-:Y:S02]  /*18e10*/  ISETP.GE.AND P3, PT, R205, R226, PT ;  /* 0x000000e2cd00720c */ /* 0x000fe40003f66270 */
[----:B------:R-:W-:Y:S01]  /*18e20*/  FSEL R12, R184, -INF , !P6 ;  /* 0xff800000b80c7808 */ /* 0x000fe20007000000 */
[----:B------:R-:W-:Y:S01]  /*18e30*/  IMAD.MOV.U32 R184, RZ, RZ, R173 ;  /* 0x000000ffffb87224 */ /* 0x000fe200078e00ad */
[----:B------:R-:W-:Y:S01]  /*18e40*/  FMNMX3.FTZ R37, R37, R16, R13, !PT ;  /* 0x0000001025257276 */ /* 0x000fe2000781000d */
[----:B------:R-:W-:Y:S01]  /*18e50*/  IMAD.MOV.U32 R173, RZ, RZ, R60 ;  /* 0x000000ffffad7224 */ /* 0x000fe200078e003c */
[----:B------:R-:W-:Y:S02]  /*18e60*/  FSEL R5, R38, -INF , P4 ;  /* 0xff80000026057808 */ /* 0x000fe40002000000 */
[-C--:B------:R-:W-:Y:S02]  /*18e70*/  ISETP.GE.AND P4, PT, R204, R226.reuse, PT ;  /* 0x000000e2cc00720c */ /* 0x080fe40003f86270 */
[----:B------:R-:W-:Y:S02]  /*18e80*/  FSEL R43, R43, -INF , P3 ;  /* 0xff8000002b2b7808 */ /* 0x000fe40001800000 */
[----:B------:R-:W-:Y:S02]  /*18e90*/  ISETP.GE.AND P3, PT, R208, R226, PT ;  /* 0x000000e2d000720c */ /* 0x000fe40003f66270 */
[----:B------:R-:W-:Y:S02]  /*18ea0*/  FMNMX3.FTZ R37, R37, R12, R9, !PT ;  /* 0x0000000c25257276 */ /* 0x000fe40007810009 */
[----:B------:R-:W-:Y:S02]  /*18eb0*/  FSEL R42, R42, -INF , P4 ;  /* 0xff8000002a2a7808 */ /* 0x000fe40002000000 */
[----:B------:R-:W-:Y:S02]  /*18ec0*/  ISETP.GE.AND P4, PT, R207, R226, PT ;  /* 0x000000e2cf00720c */ /* 0x000fe40003f86270 */
[----:B------:R-:W-:Y:S02]  /*18ed0*/  FSEL R50, R50, -INF , P3 ;  /* 0xff80000032327808 */ /* 0x000fe40001800000 */
[----:B------:R-:W-:Y:S02]  /*18ee0*/  FMNMX3.FTZ R37, R37, R8, R129, !PT ;  /* 0x0000000825257276 */ /* 0x000fe40007810081 */
[-C--:B------:R-:W-:Y:S02]  /*18ef0*/  ISETP.GE.AND P3, PT, R211, R226.reuse, PT ;  /* 0x000000e2d300720c */ /* 0x080fe40003f66270 */
[----:B------:R-:W-:Y:S01]  /*18f00*/  FSEL R47, R47, -INF , P4 ;  /* 0xff8000002f2f7808 */ /* 0x000fe20002000000 */
[----:B------:R-:W1:Y:S01]  /*18f10*/  SHFL.BFLY PT, R0, R37, 0x2, 0x1f ;  /* 0x0c401f0025007f89 */ /* 0x000e6200000e0000 */
        /* <DEDUP_REMOVED lines=31> */
[----:B------:R-:W-:Y:S02]  /*19110*/  ISETP.GE.AND P4, PT, R236, R226, PT ;  /* 0x000000e2ec00720c */ /* 0x000fe40003f86270 */
[----:B-1----:R-:W-:Y:S02]  /*19120*/  FMNMX.FTZ R37, R37, R0, !PT ;  /* 0x0000000025257209 */ /* 0x002fe40007810000 */
[----:B------:R-:W-:Y:S02]  /*19130*/  FSEL R82, R82, -INF , P3 ;  /* 0xff80000052527808 */ /* 0x000fe40001800000 */
[-C--:B------:R-:W-:Y:S01]  /*19140*/  ISETP.GE.AND P3, PT, R241, R226.reuse, PT ;  /* 0x000000e2f100720c */ /* 0x080fe20003f66270 */
[----:B------:R-:W1:Y:S01]  /*19150*/  SHFL.BFLY PT, R0, R37, 0x1, 0x1f ;  /* 0x0c201f0025007f89 */ /* 0x000e6200000e0000 */
        /* <DEDUP_REMOVED lines=26> */
[----:B------:R-:W-:Y:S01]  /*19300*/  IMAD.MOV.U32 R15, RZ, RZ, R11 ;  /* 0x000000ffff0f7224 */ /* 0x000fe200078e000b */
        /* <DEDUP_REMOVED lines=8> */
[----:B------:R-:W-:Y:S02]  /*19390*/  ISETP.GE.AND P0, PT, R199, R226, PT ;  /* 0x000000e2c700720c */ /* 0x000fe40003f06270 */
[----:B------:R-:W-:Y:S02]  /*193a0*/  FSEL R102, R102, -INF , P5 ;  /* 0xff80000066667808 */ /* 0x000fe40002800000 */
[----:B------:R-:W-:Y:S02]  /*193b0*/  FSEL R106, R106, -INF , P4 ;  /* 0xff8000006a6a7808 */ /* 0x000fe40002000000 */
[----:B-1----:R-:W-:Y:S02]  /*193c0*/  FMNMX.FTZ R37, R37, R0, !PT ;  /* 0x0000000025257209 */ /* 0x002fe40007810000 */
[-C--:B------:R-:W-:Y:S02]  /*193d0*/  ISETP.GE.AND P5, PT, R251, R226.reuse, PT ;  /* 0x000000e2fb00720c */ /* 0x080fe40003fa6270 */
[-C--:B------:R-:W-:Y:S02]  /*193e0*/  ISETP.GE.AND P4, PT, R173, R226.reuse, PT ;  /* 0x000000e2ad00720c */ /* 0x080fe40003f86270 */
[----:B------:R-:W-:Y:S02]  /*193f0*/  FSEL R114, R114, -INF , P3 ;  /* 0xff80000072727808 */ /* 0x000fe40001800000 */
[-C--:B------:R-:W-:Y:S02]  /*19400*/  ISETP.GE.AND P3, PT, R184, R226.reuse, PT ;  /* 0x000000e2b800720c */ /* 0x080fe40003f66270 */
[----:B------:R-:W-:Y:S02]  /*19410*/  FSEL R31, R31, -INF , P0 ;  /* 0xff8000001f1f7808 */ /* 0x000fe40000000000 */
[----:B------:R-:W-:Y:S02]  /*19420*/  FSETP.NEU.FTZ.AND P0, PT, R37, -INF , PT ;  /* 0xff8000002500780b */ /* 0x000fe40003f1d000 */
[----:B------:R-:W-:Y:S02]  /*19430*/  FSEL R110, R110, -INF , P5 ;  /* 0xff8000006e6e7808 */ /* 0x000fe40002800000 */
[----:B------:R-:W-:Y:S02]  /*19440*/  FSEL R111, R111, -INF , P4 ;  /* 0xff8000006f6f7808 */ /* 0x000fe40002000000 */
[-C--:B------:R-:W-:Y:S02]  /*19450*/  ISETP.GE.AND P5, PT, R113, R226.reuse, PT ;  /* 0x000000e27100720c */ /* 0x080fe40003fa6270 */
[-C--:B------:R-:W-:Y:S02]  /*19460*/  ISETP.GE.AND P4, PT, R182, R226.reuse, PT ;  /* 0x000000e2b600720c */ /* 0x080fe40003f86270 */
[----:B------:R-:W-:Y:S02]  /*19470*/  FSEL R119, R119, -INF , P3 ;  /* 0xff80000077777808 */ /* 0x000fe40001800000 */
[-C--:B------:R-:W-:Y:S02]  /*19480*/  ISETP.GE.AND P6, PT, R200, R226.reuse, PT ;  /* 0x000000e2c800720c */ /* 0x080fe40003fc6270 */
[----:B------:R-:W-:Y:S02]  /*19490*/  FSEL R0, R37, RZ, P0 ;  /* 0x000000ff25007208 */ /* 0x000fe40000000000 */
[-C--:B------:R-:W-:Y:S02]  /*194a0*/  ISETP.GE.AND P3, PT, R109, R226.reuse, PT ;  /* 0x000000e26d00720c */ /* 0x080fe40003f66270 */
[----:B------:R-:W-:Y:S02]  /*194b0*/  FSEL R118, R118, -INF , P5 ;  /* 0xff80000076767808 */ /* 0x000fe40002800000 */
[----:B------:R-:W-:Y:S02]  /*194c0*/  FSEL R115, R115, -INF , P4 ;  /* 0xff80000073737808 */ /* 0x000fe40002000000 */
[-C--:B------:R-:W-:Y:S02]  /*194d0*/  ISETP.GE.AND P5, PT, R61, R226.reuse, PT ;  /* 0x000000e23d00720c */ /* 0x080fe40003fa6270 */
[----:B------:R-:W-:Y:S02]  /*194e0*/  FSEL R34, R34, -INF , P6 ;  /* 0xff80000022227808 */ /* 0x000fe40003000000 */
[----:B------:R-:W-:Y:S02]  /*194f0*/  ISETP.GE.AND P4, PT, R112, R226, PT ;  /* 0x000000e27000720c */ /* 0x000fe40003f86270 */
[----:B------:R-:W-:Y:S02]  /*19500*/  FSEL R123, R123, -INF , P3 ;  /* 0xff8000007b7b7808 */ /* 0x000fe40001800000 */
[----:B------:R-:W-:Y:S01]  /*19510*/  ISETP.GE.AND P6, PT, R3, R228, PT ;  /* 0x000000e40300720c */ /* 0x000fe20003fc6270 */
[----:B------:R-:W-:Y:S01]  /*19520*/  FADD.FTZ R3, -R0, R2 ;  /* 0x0000000200037221 */ /* 0x000fe20000010100 */
[-C--:B------:R-:W-:Y:S01]  /*19530*/  ISETP.GE.AND P3, PT, R185, R226.reuse, PT ;  /* 0x000000e2b900720c */ /* 0x080fe20003f66270 */
[----:B------:R-:W-:Y:S01]  /*19540*/  IMAD.MOV.U32 R2, RZ, RZ, R14 ;  /* 0x000000ffff027224 */ /* 0x000fe200078e000e */
[----:B------:R-:W-:Y:S01]  /*19550*/  FSEL R126, R126, -INF , P5 ;  /* 0xff8000007e7e7808 */ /* 0x000fe20002800000 */
[----:B------:R-:W-:Y:S01]  /*19560*/  IMAD.MOV.U32 R14, RZ, RZ, R36 ;  /* 0x000000ffff0e7224 */ /* 0x000fe200078e0024 */
[----:B------:R-:W-:Y:S01]  /*19570*/  FSEL R122, R122, -INF , P4 ;  /* 0xff8000007a7a7808 */ /* 0x000fe20002000000 */
[----:B------:R-:W2:Y:S01]  /*19580*/  LD.E R36, desc[UR4][R134.64+0xdc] ;  /* 0x0000dc0486247980 */ /* 0x000ea2000c101900 */
[----:B------:R-:W-:Y:S02]  /*19590*/  ISETP.GE.AND P4, PT, R183, R226, PT ;  /* 0x000000e2b700720c */ /* 0x000fe40003f86270 */
[-C--:B------:R-:W-:Y:S02]  /*195a0*/  ISETP.GE.AND P5, PT, R187, R228.reuse, PT ;  /* 0x000000e4bb00720c */ /* 0x080fe40003fa6270 */
[----:B------:R-:W-:Y:S02]  /*195b0*/  FSEL R39, R130, -INF , P3 ;  /* 0xff80000082277808 */ /* 0x000fe40001800000 */
[-C--:B------:R-:W-:Y:S02]  /*195c0*/  ISETP.GE.AND P3, PT, R188, R228.reuse, PT ;  /* 0x000000e4bc00720c */ /* 0x080fe40003f66270 */
[----:B------:R-:W-:Y:S01]  /*195d0*/  FSEL R11, R45, -INF , !P6 ;  /* 0xff8000002d0b7808 */ /* 0x000fe20007000000 */
[----:B------:R-:W-:Y:S01]  /*195e0*/  IMAD.MOV.U32 R45, RZ, RZ, R14 ;  /* 0x000000ffff2d7224 */ /* 0x000fe200078e000e */
[----:B------:R-:W-:Y:S02]  /*195f0*/  FSEL R127, R127, -INF , P4 ;  /* 0xff8000007f7f7808 */ /* 0x000fe40002000000 */
[----:B------:R-:W-:Y:S02]  /*19600*/  ISETP.GE.AND P6, PT, R190, R228, PT ;  /* 0x000000e4be00720c */ /* 0x000fe40003fc6270 */
[----:B------:R-:W-:Y:S01]  /*19610*/  FSEL R14, R44, -INF , !P5 ;  /* 0xff8000002c0e7808 */ /* 0x000fe20006800000 */
[----:B------:R-:W-:Y:S01]  /*19620*/  IMAD.MOV.U32 R44, RZ, RZ, R15 ;  /* 0x000000ffff2c7224 */ /* 0x000fe200078e000f */
[----:B------:R-:W-:Y:S02]  /*19630*/  ISETP.GE.AND P4, PT, R15, R226, PT ;  /* 0x000000e20f00720c */ /* 0x000fe40003f86270 */
        /* <DEDUP_REMOVED lines=17> */
[----:B------:R-:W-:Y:S02]  /*19750*/  FSEL R38, R131, -INF , P4 ;  /* 0xff80000083267808 */ /* 0x000fe40002000000 */
        /* <DEDUP_REMOVED lines=44> */
[----:B------:R-:W-:Y:S01]  /*19a20*/  FMNMX3.FTZ R0, R132, R11, R14, !PT ;  /* 0x0000000b84007276 */ /* 0x000fe2000781000e */
[----:B------:R-:W1:Y:S01]  /*19a30*/  S2R R23, SR_CgaCtaId ;  /* 0x0000000000177919 */ /* 0x000e620000008800 */
[----:B------:R-:W-:Y:S02]  /*19a40*/  FSEL R229, R119, -INF , !P5 ;  /* 0xff80000077e57808 */ /* 0x000fe40006800000 */
[-C--:B------:R-:W-:Y:S02]  /*19a50*/  ISETP.GE.AND P5, PT, R10, R228.reuse, PT ;  /* 0x000000e40a00720c */ /* 0x080fe40003fa6270 */
[----:B------:R-:W3:Y:S01]  /*19a60*/  LDL.LU R10, [R1+0x48] ;  /* 0x00004800010a7983 */ /* 0x000ee20000300800 */
        /* <DEDUP_REMOVED lines=48> */
[----:B------:R-:W-:Y:S02]  /*19d70*/  ISETP.GE.AND P6, PT, R239, R228, PT ;  /* 0x000000e4ef00720c */ /* 0x000fe40003fc6270 */
[----:B------:R-:W-:Y:S02]  /*19d80*/  FSEL R82, R82, -INF , !P3 ;  /* 0xff80000052527808 */ /* 0x000fe40005800000 */
[----:B------:R-:W-:Y:S02]  /*19d90*/  FMNMX3.FTZ R0, R0, R204, R79, !PT ;  /* 0x000000cc00007276 */ /* 0x000fe4000781004f */
[----:B------:R-:W-:Y:S02]  /*19da0*/  FSEL R86, R86, -INF , !P6 ;  /* 0xff80000056567808 */ /* 0x000fe40007000000 */
        /* <DEDUP_REMOVED lines=15> */
[-C--:B------:R-:W-:Y:S02]  /*19ea0*/  ISETP.GE.AND P3, PT, R250, R228.reuse, PT ;  /* 0x000000e4fa00720c */ /* 0x080fe40003f66270 */
[----:B------:R-:W-:Y:S01]  /*19eb0*/  ISETP.GE.AND P4, PT, R252, R228, PT ;  /* 0x000000e4fc00720c */ /* 0x000fe20003f86270 */
[----:B------:R-:W-:Y:S01]  /*19ec0*/  IMAD.MOV.U32 R252, RZ, RZ, R45 ;  /* 0x000000fffffc7224 */ /* 0x000fe200078e002d */
[----:B------:R-:W-:Y:S02]  /*19ed0*/  FSEL R209, R102, -INF , !P6 ;  /* 0xff80000066d17808 */ /* 0x000fe40007000000 */
[----:B------:R-:W-:Y:S02]  /*19ee0*/  FMNMX3.FTZ R0, R0, R208, R207, !PT ;  /* 0x000000d000007276 */ /* 0x000fe400078100cf */
[-C--:B------:R-:W-:Y:S02]  /*19ef0*/  ISETP.GE.AND P6, PT, R251, R228.reuse, PT ;  /* 0x000000e4fb00720c */ /* 0x080fe40003fc6270 */
[----:B------:R-:W-:Y:S01]  /*19f00*/  FSEL R211, R106, -INF , !P3 ;  /* 0xff8000006ad37808 */ /* 0x000fe20005800000 */
[----:B------:R-:W4:Y:S01]  /*19f10*/  LDL.LU R251, [R1+0x50] ;  /* 0x0000500001fb7983 */ /* 0x000f220000300800 */
        /* <DEDUP_REMOVED lines=9> */
[----:B------:R-:W-:Y:S02]  /*19fb0*/  FMNMX3.FTZ R0, R0, R213, R214, !PT ;  /* 0x000000d500007276 */ /* 0x000fe400078100d6 */
[----:B------:R-:W-:Y:S02]  /*19fc0*/  FSEL R222, R118, -INF , !P6 ;  /* 0xff80000076de7808 */ /* 0x000fe40007000000 */
[-C--:B------:R-:W-:Y:S02]  /*19fd0*/  ISETP.GE.AND P3, PT, R22, R228.reuse, PT ;  /* 0x000000e41600720c */ /* 0x080fe40003f66270 */
[-C--:B------:R-:W-:Y:S01]  /*19fe0*/  ISETP.GE.AND P4, PT, R18, R228.reuse, PT ;  /* 0x000000e41200720c */ /* 0x080fe20003f86270 */
[----:B--2---:R-:W-:Y:S01]  /*19ff0*/  FMUL.FTZ R5, R36, R37 ;  /* 0x0000002524057220 */ /* 0x004fe20000410000 */
[----:B------:R-:W-:Y:S02]  /*1a000*/  FMNMX3.FTZ R0, R0, R215, R218, !PT ;  /* 0x000000d700007276 */ /* 0x000fe400078100da */
[----:B------:R-:W-:Y:S02]  /*1a010*/  FSEL R234, R122, -INF , !P3 ;  /* 0xff8000007aea7808 */ /* 0x000fe40005800000 */
[----:B------:R-:W-:Y:S02]  /*1a020*/  FSEL R235, R123, -INF , !P4 ;  /* 0xff8000007beb7808 */ /* 0x000fe40006000000 */
[----:B------:R-:W-:Y:S02]  /*1a030*/  ISETP.GE.AND P6, PT, R7, R228, PT ;  /* 0x000000e40700720c */ /* 0x000fe40003fc6270 */
[----:B------:R-:W-:Y:S02]  /*1a040*/  FMNMX3.FTZ R0, R0, R222, R229, !PT ;  /* 0x000000de00007276 */ /* 0x000fe400078100e5 */
[-C--:B------:R-:W-:Y:S01]  /*1a050*/  ISETP.GE.AND P4, PT, R44, R228.reuse, PT ;  /* 0x000000e42c00720c */ /* 0x080fe20003f86270 */
[----:B------:R-:W-:Y:S01]  /*1a060*/  IMAD.MOV.U32 R44, RZ, RZ, R2 ;  /* 0x000000ffff2c7224 */ /* 0x000fe200078e0002 */
[----:B------:R-:W-:Y:S02]  /*1a070*/  FSEL R236, R126, -INF , !P6 ;  /* 0xff8000007eec7808 */ /* 0x000fe40007000000 */
[----:B------:R-:W-:Y:S01]  /*1a080*/  FSEL R237, R127, -INF , !P5 ;  /* 0xff8000007fed7808 */ /* 0x000fe20006800000 */
[----:B------:R-:W-:Y:S01]  /*1a090*/  IMAD.MOV.U32 R250, RZ, RZ, R44 ;  /* 0x000000fffffa7224 */ /* 0x000fe200078e002c */
[----:B------:R-:W-:Y:S02]  /*1a0a0*/  ISETP.GE.AND P3, PT, R41, R228, PT ;  /* 0x000000e42900720c */ /* 0x000fe40003f66270 */
[----:B------:R-:W-:Y:S02]  /*1a0b0*/  FMNMX3.FTZ R0, R0, R234, R235, !PT ;  /* 0x000000ea00007276 */ /* 0x000fe400078100eb */
[----:B------:R-:W-:Y:S02]  /*1a0c0*/  FSEL R38, R38, -INF , !P4 ;  /* 0xff80000026267808 */ /* 0x000fe40006000000 */
[----:B------:R-:W-:Y:S02]  /*1a0d0*/  FSEL R39, R39, -INF , !P3 ;  /* 0xff80000027277808 */ /* 0x000fe40005800000 */
[----:B------:R-:W-:Y:S02]  /*1a0e0*/  FMNMX3.FTZ R0, R0, R236, R237, !PT ;  /* 0x000000ec00007276 */ /* 0x000fe400078100ed */
[----:B------:R-:W-:Y:S02]  /*1a0f0*/  FSEL R5, R5, RZ, P0 ;  /* 0x000000ff05057208 */ /* 0x000fe40000000000 */
[----:B------:R-:W-:Y:S02]  /*1a100*/  FMNMX3.FTZ R0, R0, R39, R38, !PT ;  /* 0x0000002700007276 */ /* 0x000fe40007810026 */
[----:B------:R-:W-:Y:S01]  /*1a110*/  MOV R22, 0x400 ;  /* 0x0000040000167802 */ /* 0x000fe20000000f00 */
[-CC-:B------:R-:W-:Y:S01]  /*1a120*/  FFMA.FTZ R6, R181, R36.reuse, -R5.reuse ;  /* 0x00000024b5067223 */ /* 0x180fe20000010805 */
[-CC-:B------:R-:W-:Y:S01]  /*1a130*/  FFMA.FTZ R94, R65, R36.reuse, -R5.reuse ;  /* 0x00000024415e7223 */ /* 0x180fe20000010805 */
[----:B------:R-:W2:Y:S01]  /*1a140*/  SHFL.BFLY PT, R2, R0, 0x2, 0x1f ;  /* 0x0c401f0000027f89 */ /* 0x000ea200000e0000 */
[-CC-:B------:R-:W-:Y:S01]  /*1a150*/  FFMA.FTZ R7, R180, R36.reuse, -R5.reuse ;  /* 0x00000024b4077223 */ /* 0x180fe20000010805 */
[-CC-:B------:R-:W-:Y:S01]  /*1a160*/  FFMA.FTZ R247, R9, R36.reuse, -R5.reuse ;  /* 0x0000002409f77223 */ /* 0x180fe20000010805 */
[-CC-:B------:R-:W-:Y:S01]  /*1a170*/  FFMA.FTZ R4, R186, R36.reuse, -R5.reuse ;  /* 0x00000024ba047223 */ /* 0x180fe20000010805 */
[--C-:B------:R-:W-:Y:S01]  /*1a180*/  FFMA.FTZ R18, R179, R36, -R5.reuse ;  /* 0x00000024b3127223 */ /* 0x100fe20000010805 */
[----:B-1----:R-:W-:Y:S01]  /*1a190*/  LEA R22, R23, R22, 0x18 ;  /* 0x0000001617167211 */ /* 0x002fe200078ec0ff */
[-CC-:B------:R-:W-:Y:S01]  /*1a1a0*/  FFMA.FTZ R179, R40, R36.reuse, -R5.reuse ;  /* 0x0000002428b37223 */ /* 0x180fe20000010805 */
[-CC-:B------:R-:W-:Y:S01]  /*1a1b0*/  FFMA.FTZ R107, R80, R36.reuse, -R5.reuse ;  /* 0x00000024506b7223 */ /* 0x180fe20000010805 */
[----:B------:R-:W-:Y:S01]  /*1a1c0*/  MUFU.EX2 R40, R4 ;  /* 0x0000000400287308 */ /* 0x000fe20000000800 */
[-CC-:B------:R-:W-:Y:S01]  /*1a1d0*/  FFMA.FTZ R106, R77, R36.reuse, -R5.reuse ;  /* 0x000000244d6a7223 */ /* 0x180fe20000010805 */
[----:B------:R-:W-:Y:S02]  /*1a1e0*/  IMAD.MOV.U32 R219, RZ, RZ, R22 ;  /* 0x000000ffffdb7224 */ /* 0x000fe400078e0016 */
[-CC-:B------:R-:W-:Y:S01]  /*1a1f0*/  FFMA.FTZ R31, R176, R36.reuse, -R5.reuse ;  /* 0x00000024b01f7223 */ /* 0x180fe20000010805 */
[-CC-:B------:R-:W-:Y:S01]  /*1a200*/  FFMA.FTZ R67, R100, R36.reuse, -R5.reuse ;  /* 0x0000002464437223 */ /* 0x180fe20000010805 */
        /* <DEDUP_REMOVED lines=9> */
[-CC-:B------:R-:W-:Y:S01]  /*1a2a0*/  FFMA.FTZ R119, R49, R36.reuse, -R5.reuse ;  /* 0x0000002431777223 */ /* 0x180fe20000010805 */
[--C-:B------:R-:W-:Y:S01]  /*1a2b0*/  FFMA.FTZ R123, R48, R36, -R5.reuse ;  /* 0x00000024307b7223 */ /* 0x100fe20000010805 */
[----:B--2---:R-:W-:Y:S01]  /*1a2c0*/  FMNMX.FTZ R0, R0, R2, !PT ;  /* 0x0000000200007209 */ /* 0x004fe20007810000 */
        /* <DEDUP_REMOVED lines=30> */
[--C-:B------:R-:W-:Y:S01]  /*1a4b0*/  FFMA.FTZ R84, R84, R36, -R5.reuse ;  /* 0x0000002454547223 */ /* 0x100fe20000010805 */
[----:B------:R1:W-:Y:S01]  /*1a4c0*/  MUFU.EX2 R3, R6 ;  /* 0x0000000600037308 */ /* 0x0003e20000000800 */
[----:B------:R-:W-:Y:S01]  /*1a4d0*/  FSETP.NEU.FTZ.AND P0, PT, R2, -INF , PT ;  /* 0xff8000000200780b */ /* 0x000fe20003f1d000 */
[----:B------:R-:W-:Y:S01]  /*1a4e0*/  FMUL.FTZ R65, R36, R2 ;  /* 0x0000000224417220 */ /* 0x000fe20000410000 */
[-CC-:B------:R-:W-:Y:S07]  /*1a4f0*/  FFMA.FTZ R88, R88, R36.reuse, -R5.reuse ;  /* 0x0000002458587223 */ /* 0x180fee0000010805 */
[----:B------:R-:W2:Y:S01]  /*1a500*/  MUFU.EX2 R0, R0 ;  /* 0x0000000000007308 */ /* 0x000ea20000000800 */
        /* <DEDUP_REMOVED lines=8> */
[-C--:B------:R-:W-:Y:S01]  /*1a590*/  FFMA.FTZ R241, R24, R36.reuse, -R5 ;  /* 0x0000002418f17223 */ /* 0x080fe20000010805 */
[-C--:B-1----:R-:W-:Y:S01]  /*1a5a0*/  FFMA.FTZ R6, R14, R36.reuse, -R65 ;  /* 0x000000240e067223 */ /* 0x082fe20000010841 */
[-CC-:B------:R-:W-:Y:S01]  /*1a5b0*/  FFMA.FTZ R242, R20, R36.reuse, -R5.reuse ;  /* 0x0000002414f27223 */ /* 0x180fe20000010805 */
[-CC-:B------:R-:W-:Y:S01]  /*1a5c0*/  FFMA.FTZ R243, R17, R36.reuse, -R5.reuse ;  /* 0x0000002411f37223 */ /* 0x180fe20000010805 */
[-CC-:B------:R-:W-:Y:S01]  /*1a5d0*/  FFMA.FTZ R244, R16, R36.reuse, -R5.reuse ;  /* 0x0000002410f47223 */ /* 0x180fe20000010805 */
[----:B--2---:R-:W-:Y:S01]  /*1a5e0*/  FMUL.FTZ R9, R0, R161 ;  /* 0x000000a100097220 */ /* 0x004fe20000410000 */
[----:B------:R-:W-:Y:S01]  /*1a5f0*/  MUFU.EX2 R80, R6 ;  /* 0x0000000600507308 */ /* 0x000fe20000000800 */
[-CC-:B------:R-:W-:Y:S01]  /*1a600*/  FFMA.FTZ R245, R13, R36.reuse, -R5.reuse ;  /* 0x000000240df57223 */ /* 0x180fe20000010805 */
[-CC-:B------:R-:W-:Y:S01]  /*1a610*/  FFMA.FTZ R246, R12, R36.reuse, -R5.reuse ;  /* 0x000000240cf67223 */ /* 0x180fe20000010805 */
[-CC-:B------:R-:W-:Y:S07]  /*1a620*/  FFMA.FTZ R248, R8, R36.reuse, -R5.reuse ;  /* 0x0000002408f87223 */ /* 0x180fee0000010805 */
[----:B------:R1:W-:Y:S01]  /*1a630*/  MUFU.EX2 R161, R7 ;  /* 0x0000000700a17308 */ /* 0x0003e20000000800 */
[----:B------:R-:W-:Y:S01]  /*1a640*/  FFMA.FTZ R249, R129, R36, -R5 ;  /* 0x0000002481f97223 */ /* 0x000fe20000010805 */
        /* <DEDUP_REMOVED lines=12> */
[--C-:B-1----:R-:W-:Y:S01]  /*1a710*/  FFMA.FTZ R7, R11, R36, -R65.reuse ;  /* 0x000000240b077223 */ /* 0x102fe20000010841 */
[C---:B------:R-:W-:Y:S01]  /*1a720*/  FMUL.FTZ R29, R0.reuse, R141 ;  /* 0x0000008d001d7220 */ /* 0x040fe20000410000 */
[C---:B------:R-:W-:Y:S01]  /*1a730*/  FMUL.FTZ R32, R0.reuse, R136 ;  /* 0x0000008800207220 */ /* 0x040fe20000410000 */
[C---:B------:R-:W-:Y:S01]  /*1a740*/  FMUL.FTZ R33, R0.reuse, R137 ;  /* 0x0000008900217220 */ /* 0x040fe20000410000 */
[----:B------:R1:W2:Y:S01]  /*1a750*/  MUFU.EX2 R77, R7 ;  /* 0x00000007004d7308 */ /* 0x0002a20000000800 */
[----:B---3--:R-:W-:Y:S01]  /*1a760*/  FFMA.FTZ R10, R0, R10, R40 ;  /* 0x0000000a000a7223 */ /* 0x008fe20000010028 */
[----:B------:R-:W-:Y:S01]  /*1a770*/  FSEL R0, R2, RZ, P0 ;  /* 0x000000ff02007208 */ /* 0x000fe20000000000 */
[--C-:B------:R-:W-:Y:S01]  /*1a780*/  FFMA.FTZ R6, R19, R36, -R65.reuse ;  /* 0x0000002413067223 */ /* 0x100fe20000010841 */
[C---:B------:R-:W-:Y:S06]  /*1a790*/  IMAD.IADD R152, R133.reuse, 0x1, R216 ;  /* 0x0000000185987824 */ /* 0x040fec00078e02d8 */
[----:B------:R-:W3:Y:S01]  /*1a7a0*/  MUFU.EX2 R175, R18 ;  /* 0x0000001200af7308 */ /* 0x000ee20000000800 */
[----:B------:R-:W-:Y:S02]  /*1a7b0*/  VIADD R144, R133, 0xa040 ;  /* 0x0000a04085907836 */ /* 0x000fe40000000000 */
[----:B------:R-:W-:Y:S01]  /*1a7c0*/  FADD.FTZ R0, -R0, R132 ;  /* 0x0000008400007221 */ /* 0x000fe20000010100 */
[C---:B------:R-:W-:Y:S06]  /*1a7d0*/  F2FP.F16.F32.PACK_AB R40, R3.reuse, R40 ;  /* 0x000000280328723e */ /* 0x040fec00000000ff */
[----:B------:R5:W-:Y:S01]  /*1a7e0*/  MUFU.EX2 R165, R6 ;  /* 0x0000000600a57308 */ /* 0x000be20000000800 */
[----:B------:R-:W4:Y:S01]  /*1a7f0*/  LDSM.16.MT88.4 R48, [R152+0xa000] ;  /* 0x00a000009830783b */ /* 0x000f220000004200 */
[----:B------:R-:W-:Y:S01]  /*1a800*/  FMUL.FTZ R0, R36, R0 ;  /* 0x0000000024007220 */ /* 0x000fe20000410000 */
[----:B------:R-:W-:Y:S01]  /*1a810*/  FADD.FTZ R178, R3, R10 ;  /* 0x0000000a03b27221 */ /* 0x000fe20000010000 */
[-CC-:B------:R-:W-:Y:S01]  /*1a820*/  FFMA.FTZ R35, R60, R36.reuse, -R65.reuse ;  /* 0x000000243c237223 */ /* 0x180fe20000010841 */
[-CC-:B-1----:R-:W-:Y:S01]  /*1a830*/  FFMA.FTZ R7, R15, R36.reuse, -R65.reuse ;  /* 0x000000240f077223 */ /* 0x182fe20000010841 */
[----:B--2---:R-:W-:Y:S04]  /*1a840*/  F2FP.F16.F32.PACK_AB R41, R80, R77 ;  /* 0x0000004d5029723e */ /* 0x004fe800000000ff */
[----:B------:R1:W-:Y:S01]  /*1a850*/  MUFU.EX2 R160, R34 ;  /* 0x0000002200a07308 */ /* 0x0003e20000000800 */
[-CC-:B------:R-:W-:Y:S01]  /*1a860*/  FFMA.FTZ R30, R30, R36.reuse, -R65.reuse ;  /* 0x000000241e1e7223 */ /* 0x180fe20000010841 */
[----:B------:R-:W-:Y:S01]  /*1a870*/  LDSM.16.MT88.4 R56, [R152+0xa800] ;  /* 0x00a800009838783b */ /* 0x000fe20000004200 */
[----:B---3--:R-:W-:Y:S07]  /*1a880*/  F2FP.F16.F32.PACK_AB R42, R175, R161 ;  /* 0x000000a1af2a723e */ /* 0x008fee00000000ff */
[----:B------:R-:W2:Y:S01]  /*1a890*/  MUFU.EX2 R164, R7 ;  /* 0x0000000700a47308 */ /* 0x000ea20000000800 */
[--C-:B------:R-:W-:Y:S01]  /*1a8a0*/  FFMA.FTZ R60, R109, R36, -R65.reuse ;  /* 0x000000246d3c7223 */ /* 0x100fe20000010841 */
[C---:B------:R-:W-:Y:S01]  /*1a8b0*/  ISETP.GT.AND P0, PT, R250.reuse, R252, PT ;  /* 0x000000fcfa00720c */ /* 0x040fe20003f04270 */
[----:B-----5:R-:W-:Y:S07]  /*1a8c0*/  VIADD R6, R133, 0xa000 ;  /* 0x0000a00085067836 */ /* 0x020fee0000000000 */
[----:B------:R-:W3:Y:S01]  /*1a8d0*/  MUFU.EX2 R0, R0 ;  /* 0x0000000000007308 */ /* 0x000ee20000000800 */
[----:B------:R-:W-:Y:S02]  /*1a8e0*/  VIADD R250, R250, 0xffffffff ;  /* 0xfffffffffafa7836 */ /* 0x000fe40000000000 */
[-CC-:B------:R-:W-:Y:S01]  /*1a8f0*/  FFMA.FTZ R39, R39, R36.reuse, -R65.reuse ;  /* 0x0000002427277223 */ /* 0x180fe20000010841 */
[----:B------:R-:W-:Y:S06]  /*1a900*/  @P1 VIADD R144, R6, 0xffffffc0 ;  /* 0xffffffc006901836 */ /* 0x000fec0000000000 */
[----:B------:R5:W-:Y:S01]  /*1a910*/  MUFU.EX2 R156, R35 ;  /* 0x00000023009c7308 */ /* 0x000be20000000800 */
[--C-:B-1----:R-:W-:Y:S01]  /*1a920*/  FFMA.FTZ R34, R61, R36, -R65.reuse ;  /* 0x000000243d227223 */ /* 0x102fe20000010841 */
[----:B------:R-:W-:Y:S01]  /*1a930*/  IMAD.IADD R3, R216, 0x1, R144 ;  /* 0x00000001d8037824 */ /* 0x000fe200078e0290 */
[----:B------:R-:W1:Y:S07]  /*1a940*/  LDSM.16.MT88.4 R52, [R144] ;  /* 0x000000009034783b */ /* 0x000e6e0000004200 */
[----:B------:R5:W-:Y:S01]  /*1a950*/  MUFU.EX2 R157, R27 ;  /* 0x0000001b009d7308 */ /* 0x000be20000000800 */
[----:B--2---:R-:W-:Y:S09]  /*1a960*/  F2FP.F16.F32.PACK_AB R43, R165, R164 ;  /* 0x000000a4a52b723e */ /* 0x004ff200000000ff */
[----:B------:R2:W-:Y:S01]  /*1a970*/  MUFU.EX2 R153, R30 ;  /* 0x0000001e00997308 */ /* 0x0005e20000000800 */
[C---:B---3--:R-:W-:Y:S01]  /*1a980*/  FMUL.FTZ R6, R0.reuse, R166 ;  /* 0x000000a600067220 */ /* 0x048fe20000410000 */
[C---:B------:R-:W-:Y:S01]  /*1a990*/  FMUL.FTZ R7, R0.reuse, R167 ;  /* 0x000000a700077220 */ /* 0x040fe20000410000 */
[C---:B------:R-:W-:Y:S01]  /*1a9a0*/  FMUL.FTZ R10, R0.reuse, R162 ;  /* 0x000000a2000a7220 */ /* 0x040fe20000410000 */
[C---:B------:R-:W-:Y:S06]  /*1a9b0*/  FMUL.FTZ R11, R0.reuse, R163 ;  /* 0x000000a3000b7220 */ /* 0x040fec0000410000 */
[----:B------:R3:W-:Y:S01]  /*1a9c0*/  MUFU.EX2 R73, R60 ;  /* 0x0000003c00497308 */ /* 0x0007e20000000800 */
[C---:B------:R-:W-:Y:S01]  /*1a9d0*/  FMUL.FTZ R14, R0.reuse, R158 ;  /* 0x0000009e000e7220 */ /* 0x040fe20000410000 */
[C---:B------:R-:W-:Y:S01]  /*1a9e0*/  FMUL.FTZ R15, R0.reuse, R159 ;  /* 0x0000009f000f7220 */ /* 0x040fe20000410000 */
[C---:B------:R-:W-:Y:S01]  /*1a9f0*/  FMUL.FTZ R18, R0.reuse, R154 ;  /* 0x0000009a00127220 */ /* 0x040fe20000410000 */
[C---:B------:R-:W-:Y:S06]  /*1aa00*/  HMMA.16816.F32 R4, R40.reuse, R44, R4 ;  /* 0x0000002c2804723c */ /* 0x040fec0000001804 */
[----:B------:R-:W-:Y:S01]  /*1aa10*/  MUFU.EX2 R145, R120 ;  /* 0x0000007800917308 */ /* 0x000fe20000000800 */
[C---:B------:R-:W-:Y:S09]  /*1aa20*/  FMUL.FTZ R19, R0.reuse, R155 ;  /* 0x0000009b00137220 */ /* 0x040ff20000410000 */
[----:B------:R1:W-:Y:S01]  /*1aa30*/  MUFU.EX2 R158, R26 ;  /* 0x0000001a009e7308 */ /* 0x0003e20000000800 */
[C---:B------:R-:W-:Y:S01]  /*1aa40*/  FMUL.FTZ R22, R0.reuse, R150 ;  /* 0x0000009600167220 */ /* 0x040fe20000410000 */
[C---:B------:R-:W-:Y:S01]  /*1aa50*/  HMMA.16816.F32 R8, R40.reuse, R46, R8 ;  /* 0x0000002e2808723c */ /* 0x040fe20000001808 */
[----:B------:R-:W1:Y:S07]  /*1aa60*/  LDSM.16.MT88.4 R44, [R3] ;  /* 0x00000000032c783b */ /* 0x000e6e0000004200 */
[----:B------:R1:W-:Y:S01]  /*1aa70*/  MUFU.EX2 R155, R34 ;  /* 0x00000022009b7308 */ /* 0x0003e20000000800 */
[----:B------:R-:W-:Y:S01]  /*1aa80*/  FMUL.FTZ R23, R0, R151 ;  /* 0x0000009700177220 */ /* 0x000fe20000410000 */
[--C-:B-----5:R-:W-:Y:S01]  /*1aa90*/  FFMA.FTZ R35, R64, R36, -R65.reuse ;  /* 0x0000002440237223 */ /* 0x120fe20000010841 */
[C---:B------:R-:W-:Y:S07]  /*1aaa0*/  FMUL.FTZ R27, R0.reuse, R147 ;  /* 0x00000093001b7220 */ /* 0x040fee0000410000 */
[----:B------:R5:W5:Y:S01]  /*1aab0*/  MUFU.EX2 R159, R31 ;  /* 0x0000001f009f7308 */ /* 0x000b620000000800 */
[C---:B--2---:R-:W-:Y:S01]  /*1aac0*/  FMUL.FTZ R30, R0.reuse, R142 ;  /* 0x0000008e001e7220 */ /* 0x044fe20000410000 */
[C---:B----4-:R-:W-:Y:S01]  /*1aad0*/  HMMA.16816.F32 R12, R40.reuse, R48, R12 ;  /* 0x00000030280c723c */ /* 0x050fe2000000180c */
[----:B---3--:R-:W-:Y:S07]  /*1aae0*/  LDSM.16.MT88.4 R60, [R144+0x1000] ;  /* 0x00100000903c783b */ /* 0x008fee0000004200 */
[----:B------:R2:W3:Y:S01]  /*1aaf0*/  MUFU.EX2 R154, R35 ;  /* 0x00000023009a7308 */ /* 0x0004e20000000800 */
[C---:B-1----:R-:W-:Y:S09]  /*1ab00*/  FMUL.FTZ R26, R0.reuse, R146 ;  /* 0x00000092001a7220 */ /* 0x042ff20000410000 */
[----:B------:R-:W-:Y:S01]  /*1ab10*/  MUFU.EX2 R146, R117 ;  /* 0x0000007500927308 */ /* 0x000fe20000000800 */
[C---:B------:R-:W-:Y:S01]  /*1ab20*/  HMMA.16816.F32 R16, R40.reuse, R50, R16 ;  /* 0x000000322810723c */ /* 0x040fe20000001810 */
[----:B------:R-:W1:Y:S08]  /*1ab30*/  LDSM.16.MT88.4 R48, [R133+0xa800] ;  /* 0x00a800008530783b */ /* 0x000e700000004200 */
[----:B------:R-:W-:Y:S01]  /*1ab40*/  MUFU.EX2 R147, R116 ;  /* 0x0000007400937308 */ /* 0x000fe20000000800 */
[C---:B------:R-:W-:Y:S01]  /*1ab50*/  FMUL.FTZ R34, R0.reuse, R138 ;  /* 0x0000008a00227220 */ /* 0x040fe20000410000 */
[C---:B-----5:R-:W-:Y:S08]  /*1ab60*/  FMUL.FTZ R31, R0.reuse, R143 ;  /* 0x0000008f001f7220 */ /* 0x060ff00000410000 */
[----:B------:R-:W-:Y:S01]  /*1ab70*/  MUFU.EX2 R174, R174 ;  /* 0x000000ae00ae7308 */ /* 0x000fe20000000800 */
[C---:B------:R-:W-:Y:S09]  /*1ab80*/  HMMA.16816.F32 R20, R40.reuse, R52, R20 ;  /* 0x000000342814723c */ /* 0x040ff20000001814 */
[----:B------:R-:W-:Y:S01]  /*1ab90*/  MUFU.EX2 R168, R168 ;  /* 0x000000a800a87308 */ /* 0x000fe20000000800 */
[----:B--2---:R-:W-:Y:S09]  /*1aba0*/  FMUL.FTZ R35, R0, R139 ;  /* 0x0000008b00237220 */ /* 0x004ff20000410000 */
        /* <DEDUP_REMOVED lines=8> */
[----:B------:R-:W-:Y:S01]  /*1ac30*/  HMMA.16816.F32 R32, R40, R46, R32 ;  /* 0x0000002e2820723c */ /* 0x000fe20000001820 */
[----:B------:R-:W4:Y:S08]  /*1ac40*/  LDSM.16.MT88.4 R44, [R3+0x800] ;  /* 0x00080000032c783b */ /* 0x000f300000004200 */
[----:B------:R-:W5:Y:S01]  /*1ac50*/  MUFU.EX2 R171, R171 ;  /* 0x000000ab00ab7308 */ /* 0x000f620000000800 */
[----:B------:R-:W-:Y:S02]  /*1ac60*/  F2FP.F16.F32.PACK_AB R42, R160, R159 ;  /* 0x0000009fa02a723e */ /* 0x000fe400000000ff */
[----:B------:R-:W-:Y:S07]  /*1ac70*/  F2FP.F16.F32.PACK_AB R41, R156, R153 ;  /* 0x000000999c29723e */ /* 0x000fee00000000ff */
[----:B------:R-:W-:Y:S01]  /*1ac80*/  MUFU.EX2 R170, R170 ;  /* 0x000000aa00aa7308 */ /* 0x000fe20000000800 */
[----:B---3--:R-:W-:Y:S02]  /*1ac90*/  F2FP.F16.F32.PACK_AB R43, R154, R155 ;  /* 0x0000009b9a2b723e */ /* 0x008fe400000000ff */
[----:B------:R-:W-:Y:S07]  /*1aca0*/  F2FP.F16.F32.PACK_AB R40, R157, R158 ;  /* 0x0000009e9d28723e */ /* 0x000fee00000000ff */
[----:B------:R-:W-:Y:S10]  /*1acb0*/  MUFU.EX2 R128, R66 ;  /* 0x0000004200807308 */ /* 0x000ff40000000800 */
[----:B------:R-:W-:Y:S01]  /*1acc0*/  MUFU.EX2 R127, R127 ;  /* 0x0000007f007f7308 */ /* 0x000fe20000000800 */
[C---:B-1----:R-:W-:Y:S09]  /*1acd0*/  HMMA.16816.F32 R4, R40.reuse, R48, R4 ;  /* 0x000000302804723c */ /* 0x042ff20000001804 */
[----:B------:R-:W-:Y:S10]  /*1ace0*/  MUFU.EX2 R129, R78 ;  /* 0x0000004e00817308 */ /* 0x000ff40000000800 */
[----:B------:R-:W-:Y:S01]  /*1acf0*/  MUFU.EX2 R109, R95 ;  /* 0x0000005f006d7308 */ /* 0x000fe20000000800 */
[C---:B------:R-:W-:Y:S01]  /*1ad00*/  HMMA.16816.F32 R8, R40.reuse, R50, R8 ;  /* 0x000000322808723c */ /* 0x040fe20000001808 */
[----:B------:R-:W1:Y:S08]  /*1ad10*/  LDSM.16.MT88.4 R48, [R133+0xb000] ;  /* 0x00b000008530783b */ /* 0x000e700000004200 */
[----:B------:R-:W-:Y:S10]  /*1ad20*/  MUFU.EX2 R115, R115 ;  /* 0x0000007300737308 */ /* 0x000ff40000000800 */
[----:B------:R-:W-:Y:S01]  /*1ad30*/  MUFU.EX2 R116, R98 ;  /* 0x0000006200747308 */ /* 0x000fe20000000800 */
[C---:B------:R-:W-:Y:S09]  /*1ad40*/  HMMA.16816.F32 R12, R40.reuse, R56, R12 ;  /* 0x00000038280c723c */ /* 0x040ff2000000180c */
[----:B------:R-:W-:Y:S10]  /*1ad50*/  MUFU.EX2 R95, R85 ;  /* 0x00000055005f7308 */ /* 0x000ff40000000800 */
[----:B------:R-:W3:Y:S01]  /*1ad60*/  MUFU.EX2 R169, R169 ;  /* 0x000000a900a97308 */ /* 0x000ee20000000800 */
[C---:B------:R-:W-:Y:S01]  /*1ad70*/  HMMA.16816.F32 R16, R40.reuse, R58, R16 ;  /* 0x0000003a2810723c */ /* 0x040fe20000001810 */
[----:B------:R-:W1:Y:S08]  /*1ad80*/  LDSM.16.MT88.4 R56, [R152+0xb000] ;  /* 0x00b000009838783b */ /* 0x000e700000004200 */
[----:B------:R-:W-:Y:S10]  /*1ad90*/  MUFU.EX2 R150, R125 ;  /* 0x0000007d00967308 */ /* 0x000ff40000000800 */
[----:B------:R-:W-:Y:S01]  /*1ada0*/  MUFU.EX2 R151, R124 ;  /* 0x0000007c00977308 */ /* 0x000fe20000000800 */
[C---:B--2---:R-:W-:Y:S09]  /*1adb0*/  HMMA.16816.F32 R20, R40.reuse, R52, R20 ;  /* 0x000000342814723c */ /* 0x044ff20000001814 */
[----:B------:R-:W-:Y:S01]  /*1adc0*/  MUFU.EX2 R124, R94 ;  /* 0x0000005e007c7308 */ /* 0x000fe20000000800 */
[-CC-:B------:R-:W-:Y:S01]  /*1add0*/  FFMA.FTZ R53, R112, R36.reuse, -R65.reuse ;  /* 0x0000002470357223 */ /* 0x180fe20000010841 */
[-CC-:B------:R-:W-:Y:S08]  /*1ade0*/  FFMA.FTZ R52, R130, R36.reuse, -R65.reuse ;  /* 0x0000002482347223 */ /* 0x180ff00000010841 */
[----:B------:R-:W-:Y:S01]  /*1adf0*/  MUFU.EX2 R132, R108 ;  /* 0x0000006c00847308 */ /* 0x000fe20000000800 */
[C---:B------:R-:W-:Y:S09]  /*1ae00*/  HMMA.16816.F32 R24, R40.reuse, R54, R24 ;  /* 0x000000362818723c */ /* 0x040ff20000001818 */
[----:B------:R2:W1:Y:S10]  /*1ae10*/  MUFU.EX2 R76, R53 ;  /* 0x00000035004c7308 */ /* 0x0004740000000800 */
[----:B------:R-:W-:Y:S01]  /*1ae20*/  MUFU.EX2 R75, R52 ;  /* 0x00000034004b7308 */ /* 0x000fe20000000800 */
[C---:B----4-:R-:W-:Y:S09]  /*1ae30*/  HMMA.16816.F32 R28, R40.reuse, R44, R28 ;  /* 0x0000002c281c723c */ /* 0x050ff2000000181c */
[----:B------:R-:W-:Y:S10]  /*1ae40*/  MUFU.EX2 R67, R67 ;  /* 0x0000004300437308 */ /* 0x000ff40000000800 */
[----:B------:R-:W-:Y:S01]  /*1ae50*/  MUFU.EX2 R118, R118 ;  /* 0x0000007600767308 */ /* 0x000fe20000000800 */
[----:B------:R-:W-:Y:S01]  /*1ae60*/  HMMA.16816.F32 R32, R40, R46, R32 ;  /* 0x0000002e2820723c */ /* 0x000fe20000001820 */
[----:B------:R-:W4:Y:S08]  /*1ae70*/  LDSM.16.MT88.4 R44, [R3+0x1000] ;  /* 0x00100000032c783b */ /* 0x000f300000004200 */
[----:B------:R-:W-:Y:S01]  /*1ae80*/  MUFU.EX2 R119, R119 ;  /* 0x0000007700777308 */ /* 0x000fe20000000800 */
[--C-:B--2---:R-:W-:Y:S01]  /*1ae90*/  FFMA.FTZ R53, R113, R36, -R65.reuse ;  /* 0x0000002471357223 */ /* 0x104fe20000010841 */
[----:B-----5:R-:W-:Y:S02]  /*1aea0*/  F2FP.F16.F32.PACK_AB R40, R171, R174 ;  /* 0x000000aeab28723e */ /* 0x020fe400000000ff */
[----:B---3--:R-:W-:Y:S06]  /*1aeb0*/  F2FP.F16.F32.PACK_AB R42, R169, R170 ;  /* 0x000000aaa92a723e */ /* 0x008fec00000000ff */
[----:B------:R-:W2:Y:S01]  /*1aec0*/  MUFU.EX2 R74, R53 ;  /* 0x00000035004a7308 */ /* 0x000ea20000000800 */
[----:B-1----:R-:W-:Y:S09]  /*1aed0*/  F2FP.F16.F32.PACK_AB R41, R76, R73 ;  /* 0x000000494c29723e */ /* 0x002ff200000000ff */
[----:B------:R-:W-:Y:S10]  /*1aee0*/  MUFU.EX2 R123, R123 ;  /* 0x0000007b007b7308 */ /* 0x000ff40000000800 */
[----:B------:R-:W-:Y:S10]  /*1aef0*/  MUFU.EX2 R114, R114 ;  /* 0x0000007200727308 */ /* 0x000ff40000000800 */
[----:B------:R-:W-:Y:S01]  /*1af00*/  MUFU.EX2 R104, R99 ;  /* 0x0000006300687308 */ /* 0x000fe20000000800 */
[----:B--2---:R-:W-:Y:S01]  /*1af10*/  F2FP.F16.F32.PACK_AB R43, R74, R75 ;  /* 0x0000004b4a2b723e */ /* 0x004fe200000000ff */
[----:B------:R-:W-:Y:S08]  /*1af20*/  LDSM.16.MT88.4 R52, [R152+0xb800] ;  /* 0x00b800009834783b */ /* 0x000ff00000004200 */
[----:B------:R-:W-:Y:S10]  /*1af30*/  MUFU.EX2 R106, R106 ;  /* 0x0000006a006a7308 */ /* 0x000ff40000000800 */
[----:B------:R-:W-:Y:S01]  /*1af40*/  MUFU.EX2 R107, R107 ;  /* 0x0000006b006b7308 */ /* 0x000fe20000000800 */
[C---:B------:R-:W-:Y:S09]  /*1af50*/  HMMA.16816.F32 R4, R40.reuse, R48, R4 ;  /* 0x000000302804723c */ /* 0x040ff20000001804 */
[----:B------:R-:W-:Y:S10]  /*1af60*/  MUFU.EX2 R108, R81 ;  /* 0x00000051006c7308 */ /* 0x000ff40000000800 */
[----:B------:R-:W-:Y:S01]  /*1af70*/  MUFU.EX2 R81, R180 ;  /* 0x000000b400517308 */ /* 0x000fe20000000800 */
[C---:B------:R-:W-:Y:S01]  /*1af80*/  HMMA.16816.F32 R8, R40.reuse, R50, R8 ;  /* 0x000000322808723c */ /* 0x040fe20000001808 */
[----:B------:R-:W1:Y:S08]  /*1af90*/  LDSM.16.MT88.4 R48, [R133+0xb800] ;  /* 0x00b800008530783b */ /* 0x000e700000004200 */
[----:B------:R-:W-:Y:S10]  /*1afa0*/  MUFU.EX2 R94, R84 ;  /* 0x00000054005e7308 */ /* 0x000ff40000000800 */
[----:B------:R-:W-:Y:S01]  /*1afb0*/  MUFU.EX2 R99, R88 ;  /* 0x0000005800637308 */ /* 0x000fe20000000800 */
[C---:B------:R-:W-:Y:S03]  /*1afc0*/  HMMA.16816.F32 R12, R40.reuse, R56, R12 ;  /* 0x00000038280c723c */ /* 0x040fe6000000180c */
[-CC-:B------:R-:W-:Y:S06]  /*1afd0*/  FFMA.FTZ R56, R131, R36.reuse, -R65.reuse ;  /* 0x0000002483387223 */ /* 0x180fec0000010841 */
[----:B------:R-:W-:Y:S01]  /*1afe0*/  MUFU.EX2 R100, R100 ;  /* 0x0000006400647308 */ /* 0x000fe20000000800 */
[C---:B------:R-:W-:Y:S09]  /*1aff0*/  HMMA.16816.F32 R16, R40.reuse, R58, R16 ;  /* 0x0000003a2810723c */ /* 0x040ff20000001810 */
[----:B------:R2:W-:Y:S10]  /*1b000*/  MUFU.EX2 R69, R56 ;  /* 0x0000003800457308 */ /* 0x0005f40000000800 */
[----:B------:R-:W-:Y:S01]  /*1b010*/  MUFU.EX2 R88, R176 ;  /* 0x000000b000587308 */ /* 0x000fe20000000800 */
[C---:B------:R-:W-:Y:S09]  /*1b020*/  HMMA.16816.F32 R20, R40.reuse, R60, R20 ;  /* 0x0000003c2814723c */ /* 0x040ff20000001814 */
[----:B------:R-:W-:Y:S01]  /*1b030*/  MUFU.EX2 R84, R186 ;  /* 0x000000ba00547308 */ /* 0x000fe20000000800 */
[-CC-:B------:R-:W-:Y:S01]  /*1b040*/  FFMA.FTZ R61, R172, R36.reuse, -R65.reuse ;  /* 0x00000024ac3d7223 */ /* 0x180fe20000010841 */
[-CC-:B------:R-:W-:Y:S08]  /*1b050*/  FFMA.FTZ R60, R182, R36.reuse, -R65.reuse ;  /* 0x00000024b63c7223 */ /* 0x180ff00000010841 */
[----:B------:R-:W-:Y:S01]  /*1b060*/  MUFU.EX2 R39, R39 ;  /* 0x0000002700277308 */ /* 0x000fe20000000800 */
[----:B--2---:R-:W2:Y:S01]  /*1b070*/  LDSM.16.MT88.4 R56, [R144+0x1800] ;  /* 0x001800009038783b */ /* 0x004ea20000004200 */
[C---:B------:R-:W-:Y:S08]  /*1b080*/  HMMA.16816.F32 R24, R40.reuse, R62, R24 ;  /* 0x0000003e2818723c */ /* 0x040ff00000001818 */
[----:B------:R3:W5:Y:S10]  /*1b090*/  MUFU.EX2 R71, R61 ;  /* 0x0000003d00477308 */ /* 0x0007740000000800 */
[----:B------:R1:W-:Y:S01]  /*1b0a0*/  MUFU.EX2 R149, R60 ;  /* 0x0000003c00957308 */ /* 0x0003e20000000800 */
[C---:B----4-:R-:W-:Y:S03]  /*1b0b0*/  HMMA.16816.F32 R28, R40.reuse, R44, R28 ;  /* 0x0000002c281c723c */ /* 0x050fe6000000181c */
[--C-:B---3--:R-:W-:Y:S05]  /*1b0c0*/  FFMA.FTZ R61, R173, R36, -R65.reuse ;  /* 0x00000024ad3d7223 */ /* 0x108fea0000010841 */
[----:B------:R-:W-:Y:S01]  /*1b0d0*/  HMMA.16816.F32 R32, R40, R46, R32 ;  /* 0x0000002e2820723c */ /* 0x000fe20000001820 */
[----:B------:R-:W3:Y:S01]  /*1b0e0*/  LDSM.16.MT88.4 R44, [R3+0x1800] ;  /* 0x00180000032c783b */ /* 0x000ee20000004200 */
        /* <DEDUP_REMOVED lines=11> */
[C---:B------:R-:W-:Y:S08]  /*1b1a0*/  HMMA.16816.F32 R12, R40.reuse, R52, R12 ;  /* 0x00000034280c723c */ /* 0x040ff0000000180c */
[C---:B------:R-:W-:Y:S01]  /*1b1b0*/  HMMA.16816.F32 R16, R40.reuse, R54, R16 ;  /* 0x000000362810723c */ /* 0x040fe20000001810 */
[----:B------:R-:W4:Y:S07]  /*1b1c0*/  LDSM.16.MT88.4 R52, [R152+0xc000] ;  /* 0x00c000009834783b */ /* 0x000f2e0000004200 */
[C---:B--2---:R-:W-:Y:S03]  /*1b1d0*/  HMMA.16816.F32 R20, R40.reuse, R56, R20 ;  /* 0x000000382814723c */ /* 0x044fe60000001814 */
[-CC-:B------:R-:W-:Y:S01]  /*1b1e0*/  FFMA.FTZ R57, R184, R36.reuse, -R65.reuse ;  /* 0x00000024b8397223 */ /* 0x180fe20000010841 */
[-CC-:B------:R-:W-:Y:S03]  /*1b1f0*/  FFMA.FTZ R56, R187, R36.reuse, -R65.reuse ;  /* 0x00000024bb387223 */ /* 0x180fe60000010841 */
[----:B------:R2:W5:Y:S01]  /*1b200*/  MUFU.EX2 R141, R57 ;  /* 0x00000039008d7308 */ /* 0x0005620000000800 */
[C---:B------:R-:W-:Y:S09]  /*1b210*/  HMMA.16816.F32 R24, R40.reuse, R58, R24 ;  /* 0x0000003a2818723c */ /* 0x040ff20000001818 */
[----:B------:R1:W-:Y:S01]  /*1b220*/  MUFU.EX2 R140, R56 ;  /* 0x00000038008c7308 */ /* 0x0003e20000000800 */
[C---:B---3--:R-:W-:Y:S03]  /*1b230*/  HMMA.16816.F32 R28, R40.reuse, R44, R28 ;  /* 0x0000002c281c723c */ /* 0x048fe6000000181c */
[--C-:B--2---:R-:W-:Y:S05]  /*1b240*/  FFMA.FTZ R57, R185, R36, -R65.reuse ;  /* 0x00000024b9397223 */ /* 0x104fea0000010841 */
[----:B------:R-:W-:Y:S01]  /*1b250*/  HMMA.16816.F32 R32, R40, R46, R32 ;  /* 0x0000002e2820723c */ /* 0x000fe20000001820 */
[----:B------:R-:W2:Y:S01]  /*1b260*/  MUFU.EX2 R143, R57 ;  /* 0x00000039008f7308 */ /* 0x000ea20000000800 */
[----:B------:R-:W3:Y:S01]  /*1b270*/  LDSM.16.MT88.4 R44, [R3+0x2000] ;  /* 0x00200000032c783b */ /* 0x000ee20000004200 */
        /* <DEDUP_REMOVED lines=10> */
[C---:B----4-:R-:W-:Y:S08]  /*1b320*/  HMMA.16816.F32 R12, R40.reuse, R52, R12 ;  /* 0x00000034280c723c */ /* 0x050ff0000000180c */
        /* <DEDUP_REMOVED lines=9> */
[--C-:B----4-:R-:W-:Y:S05]  /*1b3c0*/  FFMA.FTZ R61, R190, R36, -R65.reuse ;  /* 0x00000024be3d7223 */ /* 0x110fea0000010841 */
        /* <DEDUP_REMOVED lines=98> */
[--C-:B---3--:R-:W-:Y:S01]  /*1b9f0*/  FFMA.FTZ R61, R83, R36, -R65.reuse ;  /* 0x00000024533d7223 */ /* 0x108fe20000010841 */
[----:B------:R-:W-:Y:S01]  /*1ba00*/  F2FP.F16.F32.PACK_AB R40, R106, R104 ;  /* 0x000000686a28723e */ /* 0x000fe200000000ff */
[-CC-:B-1----:R-:W-:Y:S01]  /*1ba10*/  FFMA.FTZ R60, R86, R36.reuse, -R65.reuse ;  /* 0x00000024563c7223 */ /* 0x182fe20000010841 */
        /* <DEDUP_REMOVED lines=16> */
[----:B------:R-:W-:Y:S03]  /*1bb20*/  MUFU.EX2 R87, R89 ;  /* 0x0000005900577308 */ /* 0x000fe60000000800 */
[C---:B------:R-:W-:Y:S07]  /*1bb30*/  HMMA.16816.F32 R24, R40.reuse, R58, R24 ;  /* 0x0000003a2818723c */ /* 0x040fee0000001818 */
[----:B------:R3:W5:Y:S10]  /*1bb40*/  MUFU.EX2 R96, R57 ;  /* 0x0000003900607308 */ /* 0x0007740000000800 */
[----:B------:R1:W-:Y:S01]  /*1bb50*/  MUFU.EX2 R98, R56 ;  /* 0x0000003800627308 */ /* 0x0003e20000000800 */
[C---:B----4-:R-:W-:Y:S03]  /*1bb60*/  HMMA.16816.F32 R28, R40.reuse, R44, R28 ;  /* 0x0000002c281c723c */ /* 0x050fe6000000181c */
[--C-:B---3--:R-:W-:Y:S05]  /*1bb70*/  FFMA.FTZ R57, R91, R36, -R65.reuse ;  /* 0x000000245b397223 */ /* 0x108fea0000010841 */
[----:B------:R-:W-:Y:S01]  /*1bb80*/  HMMA.16816.F32 R32, R40, R46, R32 ;  /* 0x0000002e2820723c */ /* 0x000fe20000001820 */
[----:B------:R-:W3:Y:S01]  /*1bb90*/  LDSM.16.MT88.4 R44, [R3+0x5000] ;  /* 0x00500000032c783b */ /* 0x000ee20000004200 */
[----:B------:R-:W-:Y:S01]  /*1bba0*/  MUFU.EX2 R91, R93 ;  /* 0x0000005d005b7308 */ /* 0x000fe20000000800 */
[----:B------:R-:W-:Y:S01]  /*1bbb0*/  F2FP.F16.F32.PACK_AB R40, R95, R94 ;  /* 0x0000005e5f28723e */ /* 0x000fe200000000ff */
[--C-:B-1----:R-:W-:Y:S01]  /*1bbc0*/  FFMA.FTZ R56, R205, R36, -R65.reuse ;  /* 0x00000024cd387223 */ /* 0x102fe20000010841 */
[----:B------:R-:W-:Y:S07]  /*1bbd0*/  F2FP.F16.F32.PACK_AB R42, R100, R99 ;  /* 0x00000063642a723e */ /* 0x000fee00000000ff */
[----:B------:R-:W1:Y:S01]  /*1bbe0*/  MUFU.EX2 R97, R57 ;  /* 0x0000003900617308 */ /* 0x000e620000000800 */
[----:B-----5:R-:W-:Y:S09]  /*1bbf0*/  F2FP.F16.F32.PACK_AB R41, R96, R92 ;  /* 0x0000005c6029723e */ /* 0x020ff200000000ff */
[----:B------:R4:W-:Y:S10]  /*1bc00*/  MUFU.EX2 R85, R56 ;  /* 0x0000003800557308 */ /* 0x0009f40000000800 */
[----:B------:R-:W5:Y:S01]  /*1bc10*/  MUFU.EX2 R93, R177 ;  /* 0x000000b1005d7308 */ /* 0x000f620000000800 */
[----:B-1----:R-:W-:Y:S01]  /*1bc20*/  F2FP.F16.F32.PACK_AB R43, R97, R98 ;  /* 0x00000062612b723e */ /* 0x002fe200000000ff */
[----:B----4-:R-:W-:Y:S06]  /*1bc30*/  LDSM.16.MT88.4 R56, [R144+0x5800] ;  /* 0x005800009038783b */ /* 0x010fec0000004200 */
        /* <DEDUP_REMOVED lines=9> */
[----:B------:R4:W1:Y:S01]  /*1bcd0*/  MUFU.EX2 R86, R61 ;  /* 0x0000003d00567308 */ /* 0x0008620000000800 */
[C---:B------:R-:W-:Y:S09]  /*1bce0*/  HMMA.16816.F32 R24, R40.reuse, R62, R24 ;  /* 0x0000003e2818723c */ /* 0x040ff20000001818 */
[----:B------:R-:W-:Y:S01]  /*1bcf0*/  MUFU.EX2 R90, R60 ;  /* 0x0000003c005a7308 */ /* 0x000fe20000000800 */
[C---:B---3--:R-:W-:Y:S03]  /*1bd00*/  HMMA.16816.F32 R28, R40.reuse, R44, R28 ;  /* 0x0000002c281c723c */ /* 0x048fe6000000181c */
[--C-:B----4-:R-:W-:Y:S05]  /*1bd10*/  FFMA.FTZ R61, R207, R36, -R65.reuse ;  /* 0x00000024cf3d7223 */ /* 0x110fea0000010841 */
[----:B------:R-:W-:Y:S01]  /*1bd20*/  HMMA.16816.F32 R32, R40, R46, R32 ;  /* 0x0000002e2820723c */ /* 0x000fe20000001820 */
[----:B------:R-:W3:Y:S01]  /*1bd30*/  MUFU.EX2 R89, R61 ;  /* 0x0000003d00597308 */ /* 0x000ee20000000800 */
[----:B------:R-:W-:Y:S01]  /*1bd40*/  LDSM.16.MT88.4 R44, [R133+0x10000] ;  /* 0x01000000852c783b */ /* 0x000fe20000004200 */
[----:B------:R-:W-:Y:S02]  /*1bd50*/  F2FP.F16.F32.PACK_AB R40, R88, R87 ;  /* 0x000000575828723e */ /* 0x000fe400000000ff */
[----:B-----5:R-:W-:Y:S02]  /*1bd60*/  F2FP.F16.F32.PACK_AB R42, R93, R91 ;  /* 0x0000005b5d2a723e */ /* 0x020fe400000000ff */
[----:B-1----:R-:W-:Y:S02]  /*1bd70*/  F2FP.F16.F32.PACK_AB R41, R86, R85 ;  /* 0x000000555629723e */ /* 0x002fe400000000ff */
[----:B---3--:R-:W-:Y:S01]  /*1bd80*/  F2FP.F16.F32.PACK_AB R43, R89, R90 ;  /* 0x0000005a592b723e */ /* 0x008fe200000000ff */
[----:B------:R-:W1:Y:S06]  /*1bd90*/  LDSM.16.MT88.4 R60, [R3+0x5800] ;  /* 0x00580000033c783b */ /* 0x000e6c0000004200 */
[C---:B------:R-:W-:Y:S03]  /*1bda0*/  HMMA.16816.F32 R4, R40.reuse, R48, R4 ;  /* 0x000000302804723c */ /* 0x040fe60000001804 */
[-C--:B------:R-:W-:Y:S01]  /*1bdb0*/  FFMA.FTZ R49, R209, R36.reuse, -R65 ;  /* 0x00000024d1317223 */ /* 0x080fe20000010841 */
[----:B------:R-:W-:Y:S01]  /*1bdc0*/  FFMA.FTZ R48, R0, R251, R77 ;  /* 0x000000fb00307223 */ /* 0x000fe2000001004d */
[-CC-:B------:R-:W-:Y:S02]  /*1bdd0*/  FFMA.FTZ R0, R210, R36.reuse, -R65.reuse ;  /* 0x00000024d2007223 */ /* 0x180fe40000010841 */
[----:B------:R-:W-:Y:S01]  /*1bde0*/  MUFU.EX2 R77, R49 ;  /* 0x00000031004d7308 */ /* 0x000fe20000000800 */
[C---:B------:R-:W-:Y:S08]  /*1bdf0*/  HMMA.16816.F32 R8, R40.reuse, R50, R8 ;  /* 0x000000322808723c */ /* 0x040ff00000001808 */
[C---:B--2---:R-:W-:Y:S03]  /*1be00*/  HMMA.16816.F32 R12, R40.reuse, R52, R12 ;  /* 0x00000034280c723c */ /* 0x044fe6000000180c */
[----:B------:R-:W-:Y:S01]  /*1be10*/  FADD.FTZ R52, R80, R48 ;  /* 0x0000003050347221 */ /* 0x000fe20000010000 */
[-C--:B------:R-:W-:Y:S01]  /*1be20*/  FFMA.FTZ R48, R211, R36.reuse, -R65 ;  /* 0x00000024d3307223 */ /* 0x080fe20000010841 */
[----:B------:R2:W3:Y:S01]  /*1be30*/  MUFU.EX2 R80, R0 ;  /* 0x0000000000507308 */ /* 0x0004e20000000800 */
[----:B------:R-:W-:Y:S01]  /*1be40*/  FADD.FTZ R53, R161, R178 ;  /* 0x000000b2a1357221 */ /* 0x000fe20000010000 */
[----:B------:R-:W-:Y:S01]  /*1be50*/  FADD.FTZ R52, R164, R52 ;  /* 0x00000034a4347221 */ /* 0x000fe20000010000 */
[C---:B------:R-:W-:Y:S07]  /*1be60*/  HMMA.16816.F32 R16, R40.reuse, R54, R16 ;  /* 0x000000362810723c */ /* 0x040fee0000001810 */
[----:B------:R4:W-:Y:S01]  /*1be70*/  MUFU.EX2 R78, R48 ;  /* 0x00000030004e7308 */ /* 0x0009e20000000800 */
[----:B------:R-:W-:Y:S01]  /*1be80*/  FADD.FTZ R53, R175, R53 ;  /* 0x00000035af357221 */ /* 0x000fe20000010000 */
[C---:B------:R-:W-:Y:S03]  /*1be90*/  HMMA.16816.F32 R20, R40.reuse, R56, R20 ;  /* 0x000000382814723c */ /* 0x040fe60000001814 */
[-CC-:B--2---:R-:W-:Y:S05]  /*1bea0*/  FFMA.FTZ R0, R212, R36.reuse, -R65.reuse ;  /* 0x00000024d4007223 */ /* 0x184fea0000010841 */
[----:B------:R2:W5:Y:S01]  /*1beb0*/  MUFU.EX2 R79, R0 ;  /* 0x00000000004f7308 */ /* 0x0005620000000800 */
[C---:B------:R-:W-:Y:S01]  /*1bec0*/  HMMA.16816.F32 R24, R40.reuse, R58, R24 ;  /* 0x0000003a2818723c */ /* 0x040fe20000001818 */
[----:B----4-:R-:W4:Y:S08]  /*1bed0*/  LDSM.16.MT88.4 R48, [R152+0x10000] ;  /* 0x010000009830783b */ /* 0x010f300000004200 */
[----:B------:R-:W-:Y:S01]  /*1bee0*/  MUFU.EX2 R59, R246 ;  /* 0x000000f6003b7308 */ /* 0x000fe20000000800 */
[----:B------:R-:W-:Y:S01]  /*1bef0*/  FFMA.FTZ R58, R213, R36, -R65 ;  /* 0x00000024d53a7223 */ /* 0x000fe20000010841 */
[C---:B-1----:R-:W-:Y:S03]  /*1bf00*/  HMMA.16816.F32 R28, R40.reuse, R60, R28 ;  /* 0x0000003c281c723c */ /* 0x042fe6000000181c */
[----:B--2---:R-:W-:Y:S01]  /*1bf10*/  FADD.FTZ R0, R165, R52 ;  /* 0x00000034a5007221 */ /* 0x004fe20000010000 */
[----:B------:R-:W-:Y:S04]  /*1bf20*/  FADD.FTZ R52, R158, R53 ;  /* 0x000000359e347221 */ /* 0x000fe80000010000 */
[----:B------:R-:W-:Y:S03]  /*1bf30*/  HMMA.16816.F32 R32, R40, R62, R32 ;  /* 0x0000003e2820723c */ /* 0x000fe60000001820 */
[----:B------:R-:W-:Y:S01]  /*1bf40*/  FADD.FTZ R56, R157, R52 ;  /* 0x000000349d387221 */ /* 0x000fe20000010000 */
[----:B------:R-:W-:Y:S01]  /*1bf50*/  F2FP.F16.F32.PACK_AB R40, R81, R82 ;  /* 0x000000525128723e */ /* 0x000fe200000000ff */
[----:B------:R-:W1:Y:S01]  /*1bf60*/  LDSM.16.MT88.4 R52, [R144+0x6000] ;  /* 0x006000009034783b */ /* 0x000e620000004200 */
[----:B------:R-:W-:Y:S01]  /*1bf70*/  F2FP.F16.F32.PACK_AB R42, R84, R83 ;  /* 0x00000053542a723e */ /* 0x000fe200000000ff */
[----:B------:R-:W-:Y:S01]  /*1bf80*/  FADD.FTZ R0, R153, R0 ;  /* 0x0000000099007221 */ /* 0x000fe20000010000 */
[----:B---3--:R-:W-:Y:S01]  /*1bf90*/  F2FP.F16.F32.PACK_AB R41, R80, R77 ;  /* 0x0000004d5029723e */ /* 0x008fe200000000ff */
        /* <DEDUP_REMOVED lines=15> */
[C---:B----4-:R-:W-:Y:S08]  /*1c090*/  HMMA.16816.F32 R12, R40.reuse, R48, R12 ;  /* 0x00000030280c723c */ /* 0x050ff0000000180c */
[----:B------:R-:W-:Y:S01]  /*1c0a0*/  MUFU.EX2 R76, R238 ;  /* 0x000000ee004c7308 */ /* 0x000fe20000000800 */
[----:B------:R-:W-:Y:S01]  /*1c0b0*/  FADD.FTZ R56, R170, R56 ;  /* 0x00000038aa387221 */ /* 0x000fe20000010000 */
[----:B------:R-:W-:Y:S08]  /*1c0c0*/  FADD.FTZ R0, R75, R0 ;  /* 0x000000004b007221 */ /* 0x000ff00000010000 */
[----:B------:R-:W3:Y:S01]  /*1c0d0*/  MUFU.EX2 R75, R239 ;  /* 0x000000ef004b7308 */ /* 0x000ee20000000800 */
[----:B------:R-:W-:Y:S01]  /*1c0e0*/  FADD.FTZ R48, R169, R56 ;  /* 0x00000038a9307221 */ /* 0x000fe20000010000 */
[C---:B------:R-:W-:Y:S03]  /*1c0f0*/  HMMA.16816.F32 R16, R40.reuse, R50, R16 ;  /* 0x000000322810723c */ /* 0x040fe60000001810 */
[----:B------:R-:W-:Y:S01]  /*1c100*/  FADD.FTZ R0, R74, R0 ;  /* 0x000000004a007221 */ /* 0x000fe20000010000 */
[----:B------:R-:W-:Y:S04]  /*1c110*/  FADD.FTZ R48, R168, R48 ;  /* 0x00000030a8307221 */ /* 0x000fe80000010000 */
[----:B------:R-:W4:Y:S01]  /*1c120*/  MUFU.EX2 R74, R241 ;  /* 0x000000f1004a7308 */ /* 0x000f220000000800 */
        /* <DEDUP_REMOVED lines=15> */
[----:B------:R4:W1:Y:S01]  /*1c220*/  MUFU.EX2 R71, R58 ;  /* 0x0000003a00477308 */ /* 0x0008620000000800 */
[----:B------:R-:W-:Y:S01]  /*1c230*/  FADD.FTZ R56, R142, R56 ;  /* 0x000000388e387221 */ /* 0x000fe20000010000 */
[----:B------:R-:W-:Y:S01]  /*1c240*/  FADD.FTZ R57, R70, R57 ;  /* 0x0000003946397221 */ /* 0x000fe20000010000 */
[C---:B--2---:R-:W-:Y:S07]  /*1c250*/  HMMA.16816.F32 R28, R40.reuse, R44, R28 ;  /* 0x0000002c281c723c */ /* 0x044fee000000181c */
[----:B------:R2:W1:Y:S01]  /*1c260*/  MUFU.EX2 R70, R0 ;  /* 0x0000000000467308 */ /* 0x0004620000000800 */
[----:B------:R-:W-:Y:S01]  /*1c270*/  FADD.FTZ R44, R145, R56 ;  /* 0x00000038912c7221 */ /* 0x000fe20000010000 */
[----:B-----5:R-:W5:Y:S01]  /*1c280*/  LDSM.16.MT88.4 R52, [R152+0x10800] ;  /* 0x010800009834783b */ /* 0x020f620000004200 */
[----:B------:R-:W-:Y:S03]  /*1c290*/  HMMA.16816.F32 R32, R40, R46, R32 ;  /* 0x0000002e2820723c */ /* 0x000fe60000001820 */
[----:B---3--:R-:W-:Y:S01]  /*1c2a0*/  F2FP.F16.F32.PACK_AB R40, R75, R76 ;  /* 0x0000004c4b28723e */ /* 0x008fe200000000ff */
[-C--:B----4-:R-:W-:Y:S01]  /*1c2b0*/  FFMA.FTZ R58, R222, R36.reuse, -R65 ;  /* 0x00000024de3a7223 */ /* 0x090fe20000010841 */
[----:B------:R-:W-:Y:S01]  /*1c2c0*/  F2FP.F16.F32.PACK_AB R42, R74, R73 ;  /* 0x000000494a2a723e */ /* 0x000fe200000000ff */
[----:B--2---:R-:W-:Y:S01]  /*1c2d0*/  FADD.FTZ R0, R141, R57 ;  /* 0x000000398d007221 */ /* 0x004fe20000010000 */
[----:B------:R-:W-:Y:S01]  /*1c2e0*/  FADD.FTZ R57, R146, R44 ;  /* 0x0000002c92397221 */ /* 0x000fe20000010000 */
[----:B-1----:R-:W-:Y:S01]  /*1c2f0*/  F2FP.F16.F32.PACK_AB R41, R72, R71 ;  /* 0x000000474829723e */ /* 0x002fe200000000ff */
[----:B------:R-:W1:Y:S01]  /*1c300*/  LDSM.16.MT88.4 R44, [R144+0x6800] ;  /* 0x00680000902c783b */ /* 0x000e620000004200 */
[----:B------:R-:W-:Y:S01]  /*1c310*/  F2FP.F16.F32.PACK_AB R43, R70, R69 ;  /* 0x00000045462b723e */ /* 0x000fe200000000ff */
[----:B------:R-:W-:Y:S01]  /*1c320*/  FADD.FTZ R56, R140, R0 ;  /* 0x000000008c387221 */ /* 0x000fe20000010000 */
[----:B------:R-:W-:Y:S01]  /*1c330*/  FADD.FTZ R0, R147, R57 ;  /* 0x0000003993007221 */ /* 0x000fe20000010000 */
[----:B------:R-:W-:Y:S02]  /*1c340*/  MUFU.EX2 R62, R58 ;  /* 0x0000003a003e7308 */ /* 0x000fe40000000800 */
[----:B------:R-:W-:Y:S01]  /*1c350*/  FADD.FTZ R56, R143, R56 ;  /* 0x000000388f387221 */ /* 0x000fe20000010000 */
[----:B------:R-:W-:Y:S01]  /*1c360*/  FADD.FTZ R57, R132, R0 ;  /* 0x0000000084397221 */ /* 0x000fe20000010000 */
[C---:B------:R-:W-:Y:S06]  /*1c370*/  HMMA.16816.F32 R4, R40.reuse, R48, R4 ;  /* 0x000000302804723c */ /* 0x040fec0000001804 */
[----:B------:R-:W2:Y:S01]  /*1c380*/  MUFU.EX2 R58, R247 ;  /* 0x000000f7003a7308 */ /* 0x000ea20000000800 */
[----:B------:R-:W-:Y:S01]  /*1c390*/  FADD.FTZ R48, R137, R57 ;  /* 0x0000003989307221 */ /* 0x000fe20000010000 */
[----:B------:R-:W-:Y:S01]  /*1c3a0*/  FADD.FTZ R0, R130, R56 ;  /* 0x0000003882007221 */ /* 0x000fe20000010000 */
[----:B------:R-:W-:Y:S02]  /*1c3b0*/  IMAD.MOV.U32 R132, RZ, RZ, R2 ;  /* 0x000000ffff847224 */ /* 0x000fe400078e0002 */
[----:B------:R-:W-:Y:S01]  /*1c3c0*/  FADD.FTZ R56, R138, R48 ;  /* 0x000000308a387221 */ /* 0x000fe20000010000 */
[C---:B------:R-:W-:Y:S01]  /*1c3d0*/  HMMA.16816.F32 R8, R40.reuse, R50, R8 ;  /* 0x000000322808723c */ /* 0x040fe20000001808 */
[----:B------:R-:W3:Y:S02]  /*1c3e0*/  LDSM.16.MT88.4 R48, [R3+0x6800] ;  /* 0x006800000330783b */ /* 0x000ee40000004200 */
[----:B------:R-:W-:Y:S01]  /*1c3f0*/  FADD.FTZ R56, R139, R56 ;  /* 0x000000388b387221 */ /* 0x000fe20000010000 */
[----:B------:R-:W-:Y:S02]  /*1c400*/  FADD.FTZ R0, R68, R0 ;  /* 0x0000000044007221 */ /* 0x000fe40000010000 */
[----:B------:R-:W-:Y:S01]  /*1c410*/  MUFU.EX2 R68, R242 ;  /* 0x000000f200447308 */ /* 0x000fe20000000800 */
[----:B------:R-:W-:Y:S01]  /*1c420*/  FADD.FTZ R56, R67, R56 ;  /* 0x0000003843387221 */ /* 0x000fe20000010000 */
[----:B------:R-:W-:Y:S01]  /*1c430*/  FADD.FTZ R0, R136, R0 ;  /* 0x0000000088007221 */ /* 0x000fe20000010000 */
[----:B--2---:R-:W-:Y:S07]  /*1c440*/  F2FP.F16.F32.PACK_AB R136, R58, R59 ;  /* 0x0000003b3a88723e */ /* 0x004fee00000000ff */
[----:B------:R-:W2:Y:S01]  /*1c450*/  MUFU.EX2 R67, R243 ;  /* 0x000000f300437308 */ /* 0x000ea20000000800 */
[C---:B-----5:R-:W-:Y:S03]  /*1c460*/  HMMA.16816.F32 R12, R40.reuse, R52, R12 ;  /* 0x00000034280c723c */ /* 0x060fe6000000180c */
[----:B------:R-:W-:Y:S01]  /*1c470*/  FADD.FTZ R52, R127, R56 ;  /* 0x000000387f347221 */ /* 0x000fe20000010000 */
[----:B------:R-:W-:Y:S03]  /*1c480*/  FADD.FTZ R0, R131, R0 ;  /* 0x0000000083007221 */ /* 0x000fe60000010000 */
[----:B------:R-:W-:Y:S01]  /*1c490*/  FADD.FTZ R57, R128, R52 ;  /* 0x0000003480397221 */ /* 0x000fe20000010000 */
[C---:B------:R-:W-:Y:S01]  /*1c4a0*/  HMMA.16816.F32 R16, R40.reuse, R54, R16 ;  /* 0x000000362810723c */ /* 0x040fe20000001810 */
[----:B------:R-:W4:Y:S02]  /*1c4b0*/  LDSM.16.MT88.4 R52, [R133+0x11000] ;  /* 0x011000008534783b */ /* 0x000f240000004200 */
[----:B------:R-:W-:Y:S01]  /*1c4c0*/  FADD.FTZ R0, R64, R0 ;  /* 0x0000000040007221 */ /* 0x000fe20000010000 */
[----:B------:R-:W-:Y:S01]  /*1c4d0*/  FADD.FTZ R57, R129, R57 ;  /* 0x0000003981397221 */ /* 0x000fe20000010000 */
[----:B------:R-:W-:Y:S02]  /*1c4e0*/  MUFU.EX2 R64, R244 ;  /* 0x000000f400407308 */ /* 0x000fe40000000800 */
[----:B------:R-:W-:Y:S01]  /*1c4f0*/  FADD.FTZ R0, R66, R0 ;  /* 0x0000000042007221 */ /* 0x000fe20000010000 */
[C---:B-1----:R-:W-:Y:S07]  /*1c500*/  HMMA.16816.F32 R20, R40.reuse, R44, R20 ;  /* 0x0000002c2814723c */ /* 0x042fee0000001814 */
[----:B------:R-:W1:Y:S01]  /*1c510*/  MUFU.EX2 R66, R245 ;  /* 0x000000f500427308 */ /* 0x000e620000000800 */
[-CC-:B------:R-:W-:Y:S01]  /*1c520*/  FFMA.FTZ R44, R229, R36.reuse, -R65.reuse ;  /* 0x00000024e52c7223 */ /* 0x180fe20000010841 */
[-C--:B------:R-:W-:Y:S01]  /*1c530*/  FFMA.FTZ R45, R234, R36.reuse, -R65 ;  /* 0x00000024ea2d7223 */ /* 0x080fe20000010841 */
[----:B------:R-:W-:Y:S07]  /*1c540*/  FADD.FTZ R0, R125, R0 ;  /* 0x000000007d007221 */ /* 0x000fee0000010000 */
[----:B------:R-:W5:Y:S01]  /*1c550*/  MUFU.EX2 R63, R44 ;  /* 0x0000002c003f7308 */ /* 0x000f620000000800 */
[C---:B------:R-:W-:Y:S09]  /*1c560*/  HMMA.16816.F32 R24, R40.reuse, R46, R24 ;  /* 0x0000002e2818723c */ /* 0x040ff20000001818 */
[----:B------:R2:W-:Y:S01]  /*1c570*/  MUFU.EX2 R60, R45 ;  /* 0x0000002d003c7308 */ /* 0x0005e20000000800 */
[----:B------:R-:W-:Y:S01]  /*1c580*/  FADD.FTZ R56, R126, R0 ;  /* 0x000000007e387221 */ /* 0x000fe20000010000 */
[----:B------:R-:W-:Y:S01]  /*1c590*/  FADD.FTZ R0, R118, R57 ;  /* 0x0000003976007221 */ /* 0x000fe20000010000 */
[C---:B---3--:R-:W-:Y:S03]  /*1c5a0*/  HMMA.16816.F32 R28, R40.reuse, R48, R28 ;  /* 0x00000030281c723c */ /* 0x048fe6000000181c */
[----:B------:R-:W-:Y:S01]  /*1c5b0*/  FADD.FTZ R57, R119, R0 ;  /* 0x0000000077397221 */ /* 0x000fe20000010000 */
[----:B------:R-:W-:Y:S01]  /*1c5c0*/  FFMA.FTZ R0, R235, R36, -R65 ;  /* 0x00000024eb007223 */ /* 0x000fe20000010841 */
[----:B------:R-:W-:Y:S02]  /*1c5d0*/  FADD.FTZ R56, R117, R56 ;  /* 0x0000003875387221 */ /* 0x000fe40000010000 */
[----:B------:R-:W-:Y:S01]  /*1c5e0*/  FADD.FTZ R57, R123, R57 ;  /* 0x000000397b397221 */ /* 0x000fe20000010000 */
[----:B------:R-:W-:Y:S01]  /*1c5f0*/  HMMA.16816.F32 R32, R40, R50, R32 ;  /* 0x000000322820723c */ /* 0x000fe20000001820 */
[----:B------:R3:W4:Y:S01]  /*1c600*/  MUFU.EX2 R61, R0 ;  /* 0x00000000003d7308 */ /* 0x0007220000000800 */
[----:B--2---:R-:W2:Y:S01]  /*1c610*/  LDSM.16.MT88.4 R44, [R152+0x11000] ;  /* 0x01100000982c783b */ /* 0x004ea20000004200 */
[----:B------:R-:W-:Y:S01]  /*1c620*/  FADD.FTZ R56, R120, R56 ;  /* 0x0000003878387221 */ /* 0x000fe20000010000 */
[----:B------:R-:W-:Y:S01]  /*1c630*/  FADD.FTZ R48, R124, R57 ;  /* 0x000000397c307221 */ /* 0x000fe20000010000 */
[----:B------:R-:W-:Y:S06]  /*1c640*/  F2FP.F16.F32.PACK_AB R40, R67, R68 ;  /* 0x000000444328723e */ /* 0x000fec00000000ff */
[----:B------:R-:W-:Y:S01]  /*1c650*/  MUFU.EX2 R57, R248 ;  /* 0x000000f800397308 */ /* 0x000fe20000000800 */
[----:B-1----:R-:W-:Y:S02]  /*1c660*/  F2FP.F16.F32.PACK_AB R42, R66, R64 ;  /* 0x00000040422a723e */ /* 0x002fe400000000ff */
[----:B-----5:R-:W-:Y:S01]  /*1c670*/  F2FP.F16.F32.PACK_AB R41, R63, R62 ;  /* 0x0000003e3f29723e */ /* 0x020fe200000000ff */
[----:B------:R-:W-:Y:S01]  /*1c680*/  LDSM.16.MT88.4 R152, [R152+0x11800] ;  /* 0x011800009898783b */ /* 0x000fe20000004200 */
[----:B---3--:R-:W-:Y:S01]  /*1c690*/  FADD.FTZ R0, R122, R56 ;  /* 0x000000387a007221 */ /* 0x008fe20000010000 */
[----:B------:R-:W-:Y:S01]  /*1c6a0*/  FADD.FTZ R56, R109, R48 ;  /* 0x000000306d387221 */ /* 0x000fe20000010000 */
[----:B----4-:R-:W-:Y:S05]  /*1c6b0*/  F2FP.F16.F32.PACK_AB R43, R61, R60 ;  /* 0x0000003c3d2b723e */ /* 0x010fea00000000ff */
[----:B------:R-:W1:Y:S01]  /*1c6c0*/  LDSM.16.MT88.4 R48, [R144+0x7000] ;  /* 0x007000009030783b */ /* 0x000e620000004200 */
[----:B------:R-:W-:Y:S01]  /*1c6d0*/  FADD.FTZ R0, R121, R0 ;  /* 0x0000000079007221 */ /* 0x000fe20000010000 */
[----:B------:R-:W-:Y:S03]  /*1c6e0*/  FADD.FTZ R56, R114, R56 ;  /* 0x0000003872387221 */ /* 0x000fe60000010000 */
[----:B------:R-:W-:Y:S01]  /*1c6f0*/  FADD.FTZ R0, R110, R0 ;  /* 0x000000006e007221 */ /* 0x000fe20000010000 */
[C---:B------:R-:W-:Y:S02]  /*1c700*/  HMMA.16816.F32 R4, R40.reuse, R52, R4 ;  /* 0x000000342804723c */ /* 0x040fe40000001804 */
[----:B------:R-:W-:Y:S01]  /*1c710*/  LDSM.16.MT88.4 R144, [R144+0x7800] ;  /* 0x007800009090783b */ /* 0x000fe20000004200 */
[----:B------:R-:W-:Y:S01]  /*1c720*/  FADD.FTZ R52, R115, R56 ;  /* 0x0000003873347221 */ /* 0x000fe20000010000 */
[----:B------:R-:W-:Y:S03]  /*1c730*/  FADD.FTZ R0, R112, R0 ;  /* 0x0000000070007221 */ /* 0x000fe60000010000 */
[----:B------:R-:W-:Y:S01]  /*1c740*/  FADD.FTZ R56, R116, R52 ;  /* 0x0000003474387221 */ /* 0x000fe20000010000 */
[C---:B------:R-:W-:Y:S02]  /*1c750*/  HMMA.16816.F32 R8, R40.reuse, R54, R8 ;  /* 0x000000362808723c */ /* 0x040fe40000001808 */
[----:B------:R-:W3:Y:S01]  /*1c760*/  LDSM.16.MT88.4 R52, [R3+0x7000] ;  /* 0x007000000334783b */ /* 0x000ee20000004200 */
[----:B------:R-:W-:Y:S01]  /*1c770*/  FADD.FTZ R0, R113, R0 ;  /* 0x0000000071007221 */ /* 0x000fe20000010000 */
[----:B------:R-:W-:Y:S03]  /*1c780*/  FADD.FTZ R56, R104, R56 ;  /* 0x0000003868387221 */ /* 0x000fe60000010000 */
[----:B------:R-:W-:Y:S01]  /*1c790*/  FADD.FTZ R0, R111, R0 ;  /* 0x000000006f007221 */ /* 0x000fe20000010000 */
[----:B------:R-:W-:Y:S01]  /*1c7a0*/  FADD.FTZ R56, R106, R56 ;  /* 0x000000386a387221 */ /* 0x000fe20000010000 */
[C---:B--2---:R-:W-:Y:S03]  /*1c7b0*/  HMMA.16816.F32 R12, R40.reuse, R44, R12 ;  /* 0x0000002c280c723c */ /* 0x044fe6000000180c */
[----:B------:R-:W-:Y:S01]  /*1c7c0*/  FADD.FTZ R0, R101, R0 ;  /* 0x0000000065007221 */ /* 0x000fe20000010000 */
[----:B------:R-:W-:Y:S02]  /*1c7d0*/  FADD.FTZ R44, R107, R56 ;  /* 0x000000386b2c7221 */ /* 0x000fe40000010000 */
[----:B------:R-:W2:Y:S01]  /*1c7e0*/  MUFU.EX2 R56, R249 ;  /* 0x000000f900387308 */ /* 0x000ea20000000800 */
[----:B------:R-:W-:Y:S01]  /*1c7f0*/  FADD.FTZ R0, R102, R0 ;  /* 0x0000000066007221 */ /* 0x000fe20000010000 */
[C---:B------:R-:W-:Y:S03]  /*1c800*/  HMMA.16816.F32 R16, R40.reuse, R46, R16 ;  /* 0x0000002e2810723c */ /* 0x040fe60000001810 */
[----:B------:R-:W-:Y:S01]  /*1c810*/  FADD.FTZ R0, R105, R0 ;  /* 0x0000000069007221 */ /* 0x000fe20000010000 */
[----:B------:R-:W-:Y:S03]  /*1c820*/  FADD.FTZ R44, R108, R44 ;  /* 0x0000002c6c2c7221 */ /* 0x000fe60000010000 */
[----:B------:R-:W-:Y:S01]  /*1c830*/  FADD.FTZ R45, R103, R0 ;  /* 0x00000000672d7221 */ /* 0x000fe20000010000 */
[C---:B-1----:R-:W-:Y:S03]  /*1c840*/  HMMA.16816.F32 R20, R40.reuse, R48, R20 ;  /* 0x000000302814723c */ /* 0x042fe60000001814 */
[----:B------:R-:W-:Y:S01]  /*1c850*/  FADD.FTZ R0, R94, R44 ;  /* 0x0000002c5e007221 */ /* 0x000fe20000010000 */
[----:B------:R-:W-:Y:S01]  /*1c860*/  FADD.FTZ R46, R92, R45 ;  /* 0x0000002d5c2e7221 */ /* 0x000fe20000010000 */
[-CC-:B------:R-:W-:Y:S01]  /*1c870*/  FFMA.FTZ R45, R236, R36.reuse, -R65.reuse ;  /* 0x00000024ec2d7223 */ /* 0x180fe20000010841 */
[-CC-:B------:R-:W-:Y:S01]  /*1c880*/  FFMA.FTZ R44, R237, R36.reuse, -R65.reuse ;  /* 0x00000024ed2c7223 */ /* 0x180fe20000010841 */
[----:B------:R-:W-:Y:S01]  /*1c890*/  FFMA.FTZ R65, R38, R36, -R65 ;  /* 0x0000002426417223 */ /* 0x000fe20000010841 */
[C---:B------:R-:W-:Y:S03]  /*1c8a0*/  HMMA.16816.F32 R24, R40.reuse, R50, R24 ;  /* 0x000000322818723c */ /* 0x040fe60000001818 */
[----:B------:R-:W-:Y:S01]  /*1c8b0*/  FADD.FTZ R47, R95, R0 ;  /* 0x000000005f2f7221 */ /* 0x000fe20000010000 */
[----:B------:R-:W-:Y:S01]  /*1c8c0*/  FADD.FTZ R0, R96, R46 ;  /* 0x0000002e60007221 */ /* 0x000fe20000010000 */
[----:B------:R-:W1:Y:S01]  /*1c8d0*/  MUFU.EX2 R65, R65 ;  /* 0x0000004100417308 */ /* 0x000e620000000800 */
[----:B--2---:R-:W-:Y:S01]  /*1c8e0*/  F2FP.F16.F32.PACK_AB R138, R56, R57 ;  /* 0x00000039388a723e */ /* 0x004fe200000000ff */
[----:B------:R-:W-:Y:S01]  /*1c8f0*/  FADD.FTZ R36, R99, R47 ;  /* 0x0000002f63247221 */ /* 0x000fe20000010000 */
[C---:B---3--:R-:W-:Y:S07]  /*1c900*/  HMMA.16816.F32 R28, R40.reuse, R52, R28 ;  /* 0x00000034281c723c */ /* 0x048fee000000181c */
[----:B------:R-:W-:Y:S01]  /*1c910*/  MUFU.EX2 R45, R45 ;  /* 0x0000002d002d7308 */ /* 0x000fe20000000800 */
[----:B------:R-:W-:Y:S01]  /*1c920*/  FADD.FTZ R0, R98, R0 ;  /* 0x0000000062007221 */ /* 0x000fe20000010000 */
[----:B------:R-:W-:Y:S08]  /*1c930*/  FADD.FTZ R36, R100, R36 ;  /* 0x0000002464247221 */ /* 0x000ff00000010000 */
[----:B------:R-:W2:Y:S01]  /*1c940*/  MUFU.EX2 R44, R44 ;  /* 0x0000002c002c7308 */ /* 0x000ea20000000800 */
[----:B------:R-:W-:Y:S01]  /*1c950*/  FADD.FTZ R0, R97, R0 ;  /* 0x0000000061007221 */ /* 0x000fe20000010000 */
[----:B------:R-:W-:Y:S03]  /*1c960*/  HMMA.16816.F32 R32, R40, R54, R32 ;  /* 0x000000362820723c */ /* 0x000fe60000001820 */
[----:B------:R-:W-:Y:S01]  /*1c970*/  FADD.FTZ R36, R87, R36 ;  /* 0x0000002457247221 */ /* 0x000fe20000010000 */
[----:B------:R-:W-:Y:S01]  /*1c980*/  FADD.FTZ R0, R85, R0 ;  /* 0x0000000055007221 */ /* 0x000fe20000010000 */
[----:B-1----:R-:W-:Y:S02]  /*1c990*/  F2FP.F16.F32.PACK_AB R139, R65, R39 ;  /* 0x00000027418b723e */ /* 0x002fe400000000ff */
[----:B------:R-:W-:Y:S01]  /*1c9a0*/  FADD.FTZ R38, R88, R36 ;  /* 0x0000002458267221 */ /* 0x000fe20000010000 */
[----:B------:R-:W-:Y:S01]  /*1c9b0*/  FADD.FTZ R36, R86, R0 ;  /* 0x0000000056247221 */ /* 0x000fe20000010000 */
[----:B------:R-:W-:Y:S01]  /*1c9c0*/  IMAD.MOV.U32 R88, RZ, RZ, R2 ;  /* 0x000000ffff587224 */ /* 0x000fe200078e0002 */
[----:B--2---:R-:W-:Y:S01]  /*1c9d0*/  F2FP.F16.F32.PACK_AB R137, R44, R45 ;  /* 0x0000002d2c89723e */ /* 0x004fe200000000ff */
[----:B------:R-:W-:Y:S01]  /*1c9e0*/  FADD.FTZ R0, R91, R38 ;  /* 0x000000265b007221 */ /* 0x000fe20000010000 */
[----:B------:R-:W-:Y:S01]  /*1c9f0*/  FADD.FTZ R36, R90, R36 ;  /* 0x000000245a247221 */ /* 0x000fe20000010000 */
[----:B------:R-:W-:Y:S02]  /*1ca00*/  IMAD.MOV.U32 R2, RZ, RZ, R37 ;  /* 0x000000ffff027224 */ /* 0x000fe400078e0025 */
[----:B------:R-:W-:Y:S01]  /*1ca10*/  FADD.FTZ R38, R93, R0 ;  /* 0x000000005d267221 */ /* 0x000fe20000010000 */
        /* <DEDUP_REMOVED lines=14> */
[C---:B------:R-:W-:Y:S03]  /*1cb00*/  HMMA.16816.F32 R148, R136.reuse, R144, R20 ;  /* 0x000000908894723c */ /* 0x040fe60000001814 */
        /* <DEDUP_REMOVED lines=31> */
.L_x_3088:
[----:B------:R2:W5:Y:S04]  /*1cd00*/  LDL R12, [R1+0x48] ;  /* 0x00004800010c7983 */ /* 0x0005680000100800 */
[----:B------:R2:W5:Y:S04]  /*1cd10*/  LDL R11, [R1+0x50] ;  /* 0x00005000010b7983 */ /* 0x0005680000100800 */
[----:B------:R2:W5:Y:S01]  /*1cd20*/  LD.E R10, desc[UR4][R134.64+0xd8] ;  /* 0x0000d804860a7980 */ /* 0x000562000c101900 */
[----:B------:R-:W-:Y:S01]  /*1cd30*/  UMOV UR7, 0xffffffff ;  /* 0xffffffff00077882 */ /* 0x000fe20000000000 */
[----:B------:R-:W-:-:S02]  /*1cd40*/  MOV R7, 0x20 ;  /* 0x0000002000077802 */ /* 0x000fc40000000f00 */
[----:B------:R-:W-:Y:S01]  /*1cd50*/  MOV R6, 0x40 ;  /* 0x0000004000067802 */ /* 0x000fe20000000f00 */
[----:B------:R-:W-:Y:S05]  /*1cd60*/  BRA.DIV UR7, `(.L_x_3096) ;  /* 0x0000000a07b87947 */ /* 0x000fea000b800000 */
[----:B-----5:R-:W3:Y:S04]  /*1cd70*/  SHFL.BFLY PT, R5, R12, 0x2, 0x1f ;  /* 0x0c401f000c057f89 */ /* 0x020ee800000e0000 */
[----:B------:R-:W4:Y:S01]  /*1cd80*/  SHFL.BFLY PT, R2, R11, 0x2, 0x1f ;  /* 0x0c401f000b027f89 */ /* 0x000f2200000e0000 */
[----:B---3--:R-:W-:Y:S01]  /*1cd90*/  FADD.FTZ R5, R5, R12 ;  /* 0x0000000c05057221 */ /* 0x008fe20000010000 */
[----:B----4-:R-:W-:-:S04]  /*1cda0*/  FADD.FTZ R2, R2, R11 ;  /* 0x0000000b02027221 */ /* 0x010fc80000010000 */
[----:B------:R-:W3:Y:S04]  /*1cdb0*/  SHFL.BFLY PT, R8, R5, 0x1, 0x1f ;  /* 0x0c201f0005087f89 */ /* 0x000ee800000e0000 */
[----:B------:R4:W1:Y:S01]  /*1cdc0*/  SHFL.BFLY PT, R9, R2, 0x1, 0x1f ;  /* 0x0c201f0002097f89 */ /* 0x00086200000e0000 */
[----:B---3--:R-:W-:-:S07]  /*1cdd0*/  FADD.FTZ R8, R5, R8 ;  /* 0x0000000805087221 */ /* 0x008fce0000010000 */
.L_x_3103:
[----:B------:R-:W3:Y:S04]  /*1cde0*/  LDL.LU R5, [R1+0x58] ;  /* 0x0000580001057983 */ /* 0x000ee80000300800 */
[----:B------:R-:W2:Y:S01]  /*1cdf0*/  LDL.LU R4, [R1+0x54] ;  /* 0x0000540001047983 */ /* 0x000ea20000300800 */
[----:B-1----:R-:W-:Y:S01]  /*1ce00*/  FADD.FTZ R9, R2, R9 ;  /* 0x0000000902097221 */ /* 0x002fe20000010000 */
[----:B------:R-:W1:Y:S01]  /*1ce10*/  MUFU.RCP R0, R8 ;  /* 0x0000000800007308 */ /* 0x000e620000001000 */
[----:B------:R-:W-:Y:S01]  /*1ce20*/  SHF.L.U32 R12, R223, 0x4, RZ ;  /* 0x00000004df0c7819 */ /* 0x000fe200000006ff */
[----:B------:R-:W2:Y:S01]  /*1ce30*/  LDL.LU R14, [R1+0x90] ;  /* 0x00009000010e7983 */ /* 0x000ea20000300800 */
[----:B------:R-:W-:Y:S02]  /*1ce40*/  BAR.SYNC.DEFER_BLOCKING 0x0 ;  /* 0x0000000000007b1d */ /* 0x000fe40000010000 */
[----:B----4-:R-:W-:-:S02]  /*1ce50*/  LOP3.LUT R2, R12, 0x1c0, RZ, 0xc0, !PT ;  /* 0x000001c00c027812 */ /* 0x010fc400078ec0ff */
[----:B------:R-:W-:Y:S02]  /*1ce60*/  FSETP.NE.FTZ.AND P1, PT, R8, RZ, PT ;  /* 0x000000ff0800720b */ /* 0x000fe40003f35000 */
[----:B------:R-:W-:Y:S01]  /*1ce70*/  FSETP.NE.FTZ.AND P0, PT, R9, RZ, PT ;  /* 0x000000ff0900720b */ /* 0x000fe20003f15000 */
[----:B------:R-:W4:Y:S01]  /*1ce80*/  MUFU.RCP R3, R9 ;  /* 0x0000000900037308 */ /* 0x000f220000001000 */
[----:B------:R-:W2:Y:S02]  /*1ce90*/  LDL.LU R13, [R1+0x98] ;  /* 0x00009800010d7983 */ /* 0x000ea40000300800 */
[----:B------:R-:W-:Y:S02]  /*1cea0*/  R2P PR, R223, 0x1c ;  /* 0x0000001cdf007804 */ /* 0x000fe40000000000 */
[----:B-1----:R-:W-:Y:S01]  /*1ceb0*/  FSEL R0, R0, 1, P1 ;  /* 0x3f80000000007808 */ /* 0x002fe20000800000 */
[----:B------:R1:W5:Y:S02]  /*1cec0*/  LDL R44, [R1+0x94] ;  /* 0x00009400012c7983 */ /* 0x0003640000100800 */
[----:B------:R-:W-:-:S02]  /*1ced0*/  SEL R7, R7, 0xffffffe0, !P2 ;  /* 0xffffffe007077807 */ /* 0x000fc40005000000 */
[C---:B------:R-:W-:Y:S01]  /*1cee0*/  FMUL.FTZ R164, R0.reuse, R164 ;  /* 0x000000a400a47220 */ /* 0x040fe20000410000 */
[----:B----4-:R-:W-:Y:S01]  /*1cef0*/  FSEL R3, R3, 1, P0 ;  /* 0x3f80000003037808 */ /* 0x010fe20000000000 */
[C---:B------:R-:W-:Y:S01]  /*1cf00*/  FMUL.FTZ R165, R0.reuse, R165 ;  /* 0x000000a500a57220 */ /* 0x040fe20000410000 */
[C---:B------:R-:W-:Y:S01]  /*1cf10*/  FMUL.FTZ R160, R0.reuse, R160 ;  /* 0x000000a000a07220 */ /* 0x040fe20000410000 */
[C---:B------:R-:W-:Y:S02]  /*1cf20*/  FMUL.FTZ R161, R0.reuse, R161 ;  /* 0x000000a100a17220 */ /* 0x040fe40000410000 */
        /* <DEDUP_REMOVED lines=28> */
[----:B---3--:R-:W-:-:S04]  /*1d0f0*/  LOP3.LUT R2, R2, 0x38, R5, 0xf8, !PT ;  /* 0x0000003802027812 */ /* 0x008fc800078ef805 */
[----:B--2---:R-:W-:Y:S02]  /*1d100*/  LOP3.LUT R2, R2, R4, R221, 0xfe, !PT ;  /* 0x0000000402027212 */ /* 0x004fe400078efedd */
[----:B------:R-:W-:Y:S02]  /*1d110*/  SEL R5, R6, 0xffffffc0, !P3 ;  /* 0xffffffc006057807 */ /* 0x000fe40005800000 */
[----:B------:R-:W-:-:S04]  /*1d120*/  LEA R2, R2, R219, 0x2 ;  /* 0x000000db02027211 */ /* 0x000fc800078e10ff */
[-C--:B------:R-:W-:Y:S02]  /*1d130*/  IADD3 R3, PT, PT, R5, R2.reuse, RZ ;  /* 0x0000000205037210 */ /* 0x080fe40007ffe0ff */
[C---:B------:R-:W-:Y:S02]  /*1d140*/  IADD3 R4, PT, PT, R7.reuse, R2, RZ ;  /* 0x0000000207047210 */ /* 0x040fe40007ffe0ff */
[C---:B------:R-:W-:Y:S02]  /*1d150*/  IADD3 R0, PT, PT, R2.reuse, 0x80, RZ ;  /* 0x0000008002007810 */ /* 0x040fe40007ffe0ff */
[----:B------:R-:W-:Y:S02]  /*1d160*/  @P4 IADD3 R0, PT, PT, R2, -0x80, RZ ;  /* 0xffffff8002004810 */ /* 0x000fe40007ffe0ff */
[----:B------:R-:W-:Y:S01]  /*1d170*/  IADD3 R6, PT, PT, R7, R3, RZ ;  /* 0x0000000307067210 */ /* 0x000fe20007ffe0ff */
[----:B------:R-:W-:Y:S04]  /*1d180*/  STS.64 [R2], R164 ;  /* 0x000000a402007388 */ /* 0x000fe80000000a00 */
[----:B------:R2:W-:Y:S04]  /*1d190*/  STS.64 [R2+0x800], R166 ;  /* 0x000800a602007388 */ /* 0x0005e80000000a00 */
        /* <DEDUP_REMOVED lines=11> */
[----:B------:R3:W-:Y:S01]  /*1d250*/  STS.64 [R3+0x800], R146 ;  /* 0x0008009203007388 */ /* 0x0007e20000000a00 */
[----:B--2---:R-:W-:-:S03]  /*1d260*/  IADD3 R0, PT, PT, R7, R2, RZ ;  /* 0x0000000207007210 */ /* 0x004fc60007ffe0ff */
[----:B------:R-:W-:Y:S04]  /*1d270*/  STS.64 [R2], R140 ;  /* 0x0000008c02007388 */ /* 0x000fe80000000a00 */
[----:B------:R2:W-:Y:S04]  /*1d280*/  STS.64 [R2+0x800], R142 ;  /* 0x0008008e02007388 */ /* 0x0005e80000000a00 */
[----:B------:R-:W-:Y:S04]  /*1d290*/  STS.64 [R0], R136 ;  /* 0x0000008800007388 */ /* 0x000fe80000000a00 */
[----:B------:R4:W-:Y:S04]  /*1d2a0*/  STS.64 [R0+0x800], R138 ;  /* 0x0008008a00007388 */ /* 0x0009e80000000a00 */
[----:B------:R-:W4:Y:S04]  /*1d2b0*/  LD.E.64 R4, desc[UR4][R134.64+0xb0] ;  /* 0x0000b00486047980 */ /* 0x000f28000c101b00 */
[----:B------:R-:W4:Y:S01]  /*1d2c0*/  LD.E R6, desc[UR4][R134.64+0x60] ;  /* 0x0000600486067980 */ /* 0x000f22000c101900 */
[----:B------:R-:W-:Y:S01]  /*1d2d0*/  SHF.L.U32 R11, R223, 0x2, RZ ;  /* 0x00000002df0b7819 */ /* 0x000fe200000006ff */
[----:B---3--:R-:W3:Y:S01]  /*1d2e0*/  @P1 MUFU.LG2 R3, R8 ;  /* 0x0000000800031308 */ /* 0x008ee20000000c00 */
[----:B------:R-:W-:-:S07]  /*1d2f0*/  LOP3.LUT R7, R12, 0x10, RZ, 0xc0, !PT ;  /* 0x000000100c077812 */ /* 0x000fce00078ec0ff */
[----:B--2---:R-:W2:Y:S01]  /*1d300*/  @P0 MUFU.LG2 R2, R9 ;  /* 0x0000000900020308 */ /* 0x004ea20000000c00 */
[----:B----4-:R-:W-:-:S04]  /*1d310*/  LOP3.LUT R0, R11, 0x1f8, RZ, 0xc0, !PT ;  /* 0x000001f80b007812 */ /* 0x010fc800078ec0ff */
[----:B------:R-:W-:-:S04]  /*1d320*/  LOP3.LUT R0, R0, 0x38, R220, 0x78, !PT ;  /* 0x0000003800007812 */ /* 0x000fc800078e78dc */
[----:B------:R-:W-:Y:S01]  /*1d330*/  LEA R7, R0, R7, 0x2 ;  /* 0x0000000700077211 */ /* 0x000fe200078e10ff */
[----:B---3--:R-:W-:Y:S01]  /*1d340*/  @P1 FMUL.FTZ R3, R3, 0.69314718246459960938 ;  /* 0x3f31721803031820 */ /* 0x008fe20000410000 */
[----:B------:R-:W-:Y:S01]  /*1d350*/  LOP3.LUT R220, R220, 0x30, RZ, 0xc0, !PT ;  /* 0x00000030dcdc7812 */ /* 0x000fe200078ec0ff */
[----:B--2---:R-:W-:Y:S01]  /*1d360*/  @P0 FMUL.FTZ R2, R2, 0.69314718246459960938 ;  /* 0x3f31721802020820 */ /* 0x004fe20000410000 */
[----:B------:R-:W-:Y:S02]  /*1d370*/  SHF.R.U32.HI R8, RZ, 0x2, R223 ;  /* 0x00000002ff087819 */ /* 0x000fe400000116df */
[----:B------:R-:W-:Y:S02]  /*1d380*/  MOV R9, 0xff800000 ;  /* 0xff80000000097802 */ /* 0x000fe40000000f00 */
[----:B------:R-:W-:Y:S01]  /*1d390*/  LOP3.LUT R220, R220, 0x7, R8, 0xf8, !PT ;  /* 0x00000007dcdc7812 */ /* 0x000fe200078ef808 */
[C---:B------:R-:W-:Y:S01]  /*1d3a0*/  @P1 FFMA.FTZ R9, R10.reuse, R37, R3 ;  /* 0x000000250a091223 */ /* 0x040fe20000010003 */
[----:B------:R-:W-:Y:S01]  /*1d3b0*/  MOV R8, 0xff800000 ;  /* 0xff80000000087802 */ /* 0x000fe20000000f00 */
[----:B------:R-:W-:-:S02]  /*1d3c0*/  @P0 FFMA.FTZ R8, R10, R88, R2 ;  /* 0x000000580a080223 */ /* 0x000fc40000010002 */
[----:B------:R1:W5:Y:S04]  /*1d3d0*/  LD.E R10, desc[UR4][R134.64+0xcc] ;  /* 0x0000cc04860a7980 */ /* 0x000368000c101900 */
[----:B------:R1:W5:Y:S01]  /*1d3e0*/  LD.E.64 R2, desc[UR4][R134.64+0xa8] ;  /* 0x0000a80486027980 */ /* 0x000362000c101b00 */
[----:B------:R-:W-:Y:S01]  /*1d3f0*/  LOP3.LUT P0, RZ, R223, 0x3, RZ, 0xc0, !PT ;  /* 0x00000003dfff7812 */ /* 0x000fe2000780c0ff */
[----:B------:R-:W-:Y:S01]  /*1d400*/  BSSY.RECONVERGENT B0, `(.L_x_3097) ;  /* 0x000001b000007945 */ /* 0x000fe20003800200 */
[----:B------:R-:W-:Y:S02]  /*1d410*/  IMAD R0, R4, UR6, R14 ;  /* 0x0000000604007c24 */ /* 0x000fe4000f8e020e */
[----:B------:R-:W2:Y:S02]  /*1d420*/  S2R R14, SR_CTAID.X ;  /* 0x00000000000e7919 */ /* 0x000ea40000002500 */
[----:B------:R-:W-:Y:S01]  /*1d430*/  IMAD R4, R0, R6, R13 ;  /* 0x0000000600047224 */ /* 0x000fe200078e020d */
[----:B------:R-:W-:-:S02]  /*1d440*/  IADD3 R0, PT, PT, R219, R7, RZ ;  /* 0x00000007db007210 */ /* 0x000fc40007ffe0ff */
        /* <DEDUP_REMOVED lines=22> */
.L_x_3098:
[----:B------:R-:W-:Y:S05]  /*1d5b0*/  BSYNC.RECONVERGENT B0 ;  /* 0x0000000000007941 */ /* 0x000fea0003800200 */
.L_x_3097:
        /* <DEDUP_REMOVED lines=36> */
[----:B-1----:R-:W-:Y:S05]  /*1d800*/  @P0 RET.REL.NODEC R4 `(_ZN5flash24flash_fwd_splitkv_kernelI23Flash_fwd_kernel_traitsILi64ELi64ELi256ELi4ELb0ELb0EN7cutlass6half_tE19Flash_kernel_traitsILi64ELi64ELi256ELi4ES3_EELb0ELb1ELb0ELb0ELb0ELb0ELb1ELb0EEEvNS_16Flash_fwd_paramsE) ;  /* 0xfffffe2404fc0950 */ /* 0x002fea0003c3ffff */
[----:B------:R1:W-:Y:S02]  /*1d810*/  ST.E.128 desc[UR4][R2.64+0x3800], R12 ;  /* 0x0038000c02007985 */ /* 0x0003e4000c101d04 */
[----:B-1----:R-:W-:Y:S02]  /*1d820*/  MOV R2, R8 ;  /* 0x0000000800027202 */ /* 0x002fe40000000f00 */
[----:B------:R-:W-:-:S04]  /*1d830*/  MOV R3, 0x0 ;  /* 0x0000000000037802 */ /* 0x000fc80000000f00 */
[----:B------:R-:W-:Y:S05]  /*1d840*/  RET.REL.NODEC R2 `(_ZN5flash24flash_fwd_splitkv_kernelI23Flash_fwd_kernel_traitsILi64ELi64ELi256ELi4ELb0ELb0EN7cutlass6half_tE19Flash_kernel_traitsILi64ELi64ELi256ELi4ES3_EELb0ELb1ELb0ELb0ELb0ELb0ELb1ELb0EEEvNS_16Flash_fwd_paramsE) ;  /* 0xfffffe2402ec7950 */ /* 0x000fea0003c3ffff */
.L_x_3096:
[----:B-1----:R-:W-:Y:S01]  /*1d850*/  IMAD.MOV.U32 R0, RZ, RZ, 0x2 ;  /* 0x00000002ff007424 */ /* 0x002fe200078e00ff */
[----:B-----5:R-:W-:Y:S01]  /*1d860*/  MOV R2, R12 ;  /* 0x0000000c00027202 */ /* 0x020fe20000000f00 */
[----:B------:R-:W-:Y:S01]  /*1d870*/  IMAD.MOV.U32 R4, RZ, RZ, -0x1 ;  /* 0xffffffffff047424 */ /* 0x000fe200078e00ff */
[----:B------:R-:W-:-:S07]  /*1d880*/  MOV R3, 0x1f ;  /* 0x0000001f00037802 */ /* 0x000fce0000000f00 */
[----:B--2---:R-:W-:Y:S05]  /*1d890*/  WARPSYNC.COLLECTIVE R4, `(.L_x_3099) ;  /* 0x0000000004087348 */ /* 0x004fea0003c00000 */
[----:B------:R1:W3:Y:S02]  /*1d8a0*/  SHFL.BFLY P0, R0, R2, R0, R3 ;  /* 0x0c00000002007389 */ /* 0x0002e40000000003 */
[----:B-123--:R-:W-:Y:S05]  /*1d8b0*/  ENDCOLLECTIVE ;  /* 0x000000000000791b */ /* 0x00efea0003800000 */
.L_x_3099:
[----:B------:R-:W-:Y:S02]  /*1d8c0*/  MOV R5, R0 ;  /* 0x0000000000057202 */ /* 0x000fe40000000f00 */
[----:B------:R-:W-:-:S03]  /*1d8d0*/  MOV R0, 0x1 ;  /* 0x0000000100007802 */ /* 0x000fc60000000f00 */
[----:B------:R-:W-:-:S04]  /*1d8e0*/  FADD.FTZ R5, R5, R12 ;  /* 0x0000000c05057221 */ /* 0x000fc80000010000 */
[----:B------:R-:W-:-:S07]  /*1d8f0*/  IMAD.MOV.U32 R2, RZ, RZ, R5 ;  /* 0x000000ffff027224 */ /* 0x000fce00078e0005 */
[----:B------:R-:W-:Y:S05]  /*1d900*/  WARPSYNC.COLLECTIVE R4, `(.L_x_3100) ;  /* 0x0000000004087348 */ /* 0x000fea0003c00000 */
[----:B------:R1:W2:Y:S02]  /*1d910*/  SHFL.BFLY P0, R0, R2, R0, R3 ;  /* 0x0c00000002007389 */ /* 0x0002a40000000003 */
[----:B-12---:R-:W-:Y:S05]  /*1d920*/  ENDCOLLECTIVE ;  /* 0x000000000000791b */ /* 0x006fea0003800000 */
.L_x_3100:
[----:B------:R-:W-:Y:S01]  /*1d930*/  IMAD.MOV.U32 R8, RZ, RZ, R0 ;  /* 0x000000ffff087224 */ /* 0x000fe200078e0000 */
[----:B------:R-:W-:Y:S02]  /*1d940*/  MOV R0, 0x2 ;  /* 0x0000000200007802 */ /* 0x000fe40000000f00 */
[----:B------:R-:W-:Y:S01]  /*1d950*/  MOV R2, R11 ;  /* 0x0000000b00027202 */ /* 0x000fe20000000f00 */
[----:B------:R-:W-:-:S07]  /*1d960*/  FADD.FTZ R8, R5, R8 ;  /* 0x0000000805087221 */ /* 0x000fce0000010000 */
[----:B------:R-:W-:Y:S05]  /*1d970*/  WARPSYNC.COLLECTIVE R4, `(.L_x_3101) ;  /* 0x0000000004087348 */ /* 0x000fea0003c00000 */
[----:B------:R1:W2:Y:S02]  /*1d980*/  SHFL.BFLY P0, R0, R2, R0, R3 ;  /* 0x0c00000002007389 */ /* 0x0002a40000000003 */
[----:B-12---:R-:W-:Y:S05]  /*1d990*/  ENDCOLLECTIVE ;  /* 0x000000000000791b */ /* 0x006fea0003800000 */
.L_x_3101:
[----:B------:R-:W-:Y:S01]  /*1d9a0*/  IMAD.MOV.U32 R2, RZ, RZ, R0 ;  /* 0x000000ffff027224 */ /* 0x000fe200078e0000 */
[----:B------:R-:W-:-:S03]  /*1d9b0*/  MOV R0, 0x1 ;  /* 0x0000000100007802 */ /* 0x000fc60000000f00 */
[----:B------:R-:W-:-:S07]  /*1d9c0*/  FADD.FTZ R2, R2, R11 ;  /* 0x0000000b02027221 */ /* 0x000fce0000010000 */
[----:B------:R-:W-:Y:S05]  /*1d9d0*/  WARPSYNC.COLLECTIVE R4, `(.L_x_3102) ;  /* 0x0000000004087348 */ /* 0x000fea0003c00000 */
[----:B------:R1:W2:Y:S02]  /*1d9e0*/  SHFL.BFLY P0, R0, R2, R0, R3 ;  /* 0x0c00000002007389 */ /* 0x0002a40000000003 */
[----:B-12---:R-:W-:Y:S05]  /*1d9f0*/  ENDCOLLECTIVE ;  /* 0x000000000000791b */ /* 0x006fea0003800000 */
.L_x_3102:
[----:B------:R-:W-:Y:S01]  /*1da00*/  MOV R9, R0 ;  /* 0x0000000000097202 */ /* 0x000fe20000000f00 */
[----:B------:R-:W-:Y:S06]  /*1da10*/  BRA `(.L_x_3103) ;  /* 0xfffffff000f07947 */ /* 0x000fec000383ffff */
.L_x_3104:
        /* <DEDUP_REMOVED lines=14> */
.L_x_14736:


//--------------------- .text._ZN5flash24flash_fwd_splitkv_kernelI23Flash_fwd_kernel_traitsILi64ELi64ELi256ELi4ELb0ELb0EN7cutlass6half_tE19Flash_kernel_traitsILi64ELi64ELi256ELi4ES3_EELb0ELb1ELb0ELb0ELb0ELb1ELb1ELb0EEEvNS_16Flash_fwd_paramsE --------------------------
	.section	.text._ZN5flash24flash_fwd_splitkv_kernelI23Flash_fwd_kernel_traitsILi64ELi64ELi256ELi4ELb0ELb0EN7cutlass6half_tE19Flash_kernel_traitsILi64ELi64ELi256ELi4ES3_EELb0ELb1ELb0ELb0ELb0ELb1ELb1ELb0EEEvNS_16Flash_fwd_paramsE,"ax",@progbits
	.align	128
        .global         _ZN5flash24flash_fwd_splitkv_kernelI23Flash_fwd_kernel_traitsILi64ELi64ELi256ELi4ELb0ELb0EN7cutlass6half_tE19Flash_kernel_traitsILi64ELi64ELi256ELi4ES3_EELb0ELb1ELb0ELb0ELb0ELb1ELb1ELb0EEEvNS_16Flash_fwd_paramsE
        .type           _ZN5flash24flash_fwd_splitkv_kernelI23Flash_fwd_kernel_traitsILi64ELi64ELi256ELi4ELb0ELb0EN7cutlass6half_tE19Flash_kernel_traitsILi64ELi64ELi256ELi4ES3_EELb0ELb1ELb0ELb0ELb0ELb1ELb1ELb0EEEvNS_16Flash_fwd_paramsE,@function
        .size           _ZN5flash24flash_fwd_splitkv_kernelI23Flash_fwd_kernel_traitsILi64ELi64ELi256ELi4ELb0ELb0EN7cutlass6half_tE19Flash_kernel_traitsILi64ELi64ELi256ELi4ES3_EELb0ELb1ELb0ELb0ELb0ELb1ELb1ELb0EEEvNS_16Flash_fwd_paramsE,(.L_x_14737 - _ZN5flash24flash_fwd_splitkv_kernelI23Flash_fwd_kernel_traitsILi64ELi64ELi256ELi4ELb0ELb0EN7cutlass6half_tE19Flash_kernel_traitsILi64ELi64ELi256ELi4ES3_EELb0ELb1ELb0ELb0ELb0ELb1ELb1ELb0EEEvNS_16Flash_fwd_paramsE)
        .other          _ZN5flash24flash_fwd_splitkv_kernelI23Flash_fwd_kernel_traitsILi64ELi64ELi256ELi4ELb0ELb0EN7cutlass6half_tE19Flash_kernel_traitsILi64ELi64ELi256ELi4ES3_EELb0ELb1ELb0ELb0ELb0ELb1ELb1ELb0EEEvNS_16Flash_fwd_paramsE,@"STO_CUDA_ENTRY STV_DEFAULT"
_ZN5flash24flash_fwd_splitkv_kernelI23Flash_fwd_kernel_traitsILi64ELi64ELi256ELi4ELb0ELb0EN7cutlass6half_tE19Flash_kernel_traitsILi64ELi64ELi256ELi4ES3_EELb0ELb1ELb0ELb0ELb0ELb1ELb1ELb0EEEvNS_16Flash_fwd_paramsE:
.text._ZN5flash24flash_fwd_splitkv_kernelI23Flash_fwd_kernel_traitsILi64ELi64ELi256ELi4ELb0ELb0EN7cutlass6half_tE19Flash_kernel_traitsILi64ELi64ELi256ELi4ES3_EELb0ELb1ELb0ELb0ELb0ELb1ELb1ELb0EEEvNS_16Flash_fwd_paramsE:
[----:B------:R-:W1:Y:S08]  /*0000*/  LDC R1, c[0x0][0x37c] ;  /* 0x0000df00ff017b82 */ /* 0x000e700000000800 */
[----:B------:R-:W2:Y:S01]  /*0010*/  LDC R0, c[0x0][0x3e0] ;  /* 0x0000f800ff007b82 */ /* 0x000ea20000000800 */
[----:B------:R-:W3:Y:S01]  /*0020*/  S2R R239, SR_CTAID.X ;  /* 0x0000000000ef7919 */ /* 0x000ee20000002500 */
[----:B------:R-:W-:Y:S01]  /*0030*/  BSSY.RECONVERGENT B3, `(.L_x_3105) ;  /* 0x000001c000037945 */ /* 0x000fe20003800200 */
[----:B-1----:R-:W-:-:S02]  /*0040*/  IADD3 R1, PT, PT, R1, -0x40, RZ ;  /* 0xffffffc001017810 */ /* 0x002fc40007ffe0ff */
[----:B------:R-:W-:-:S03]  /*0050*/  MOV R238, 0x1f0 ;  /* 0x000001f000ee7802 */ /* 0x000fc60000000f00 */
[----:B------:R-:W1:Y:S08]  /*0060*/  S2UR UR4, SR_CTAID.Z ;  /* 0x00000000000479c3 */ /* 0x000e700000002700 */
[----:B------:R-:W4:Y:S01]  /*0070*/  S2UR UR6, SR_CTAID.Y ;  /* 0x00000000000679c3 */ /* 0x000f220000002600 */
[----:B--2---:R-:W2:Y:S01]  /*0080*/  I2F.U32.RP R2, R0 ;  /* 0x0000000000027306 */ /* 0x004ea20000209000 */
[----:B------:R-:W-:-:S06]  /*0090*/  ISETP.NE.U32.AND P0, PT, R0, RZ, PT ;  /* 0x000000ff0000720c */ /* 0x000fcc0003f05070 */
[----:B------:R-:W1:Y:S01]  /*00a0*/  LDC R8, c[0x0][0x374] ;  /* 0x0000dd00ff087b82 */ /* 0x000e620000000800 */
[----:B--2---:R-:W2:Y:S02]  /*00b0*/  MUFU.RCP R2, R2 ;  /* 0x0000000200027308 */ /* 0x004ea40000001000 */
[----:B--2---:R-:W-:-:S06]  /*00c0*/  IADD3 R2, PT, PT, R2, 0xffffffe, RZ ;  /* 0x0ffffffe02027810 */ /* 0x004fcc0007ffe0ff */
[----:B------:R-:W2:Y:S02]  /*00d0*/  F2I.FTZ.U32.TRUNC.NTZ R3, R2 ;  /* 0x0000000200037305 */ /* 0x000ea4000021f000 */
[----:B--2---:R-:W-:-:S04]  /*00e0*/  IMAD.MOV R2, RZ, RZ, -R3 ;  /* 0x000000ffff027224 */ /* 0x004fc800078e0a03 */
[----:B------:R-:W-:Y:S01]  /*00f0*/  IMAD R4, R2, R0, RZ ;  /* 0x0000000002047224 */ /* 0x000fe200078e02ff */
[----:B------:R-:W-:-:S05]  /*0100*/  MOV R2, RZ ;  /* 0x000000ff00027202 */ /* 0x000fca0000000f00 */
[----:B------:R-:W-:-:S06]  /*0110*/  IMAD.HI.U32 R4, R3, R4, R2 ;  /* 0x0000000403047227 */ /* 0x000fcc00078e0002 */
[----:B-1----:R-:W-:-:S04]  /*0120*/  IMAD.HI.U32 R244, R4, UR4, RZ ;  /* 0x0000000404f47c27 */ /* 0x002fc8000f8e00ff */
        /* <DEDUP_REMOVED lines=8> */
[----:B------:R-:W-:-:S05]  /*01b0*/  @!P0 LOP3.LUT R244, RZ, R0, RZ, 0x33, !PT ;  /* 0x00000000fff48212 */ /* 0x000fca00078e33ff */
[----:B------:R-:W-:-:S04]  /*01c0*/  IMAD.MOV R243, RZ, RZ, -R244 ;  /* 0x000000fffff37224 */ /* 0x000fc800078e0af4 */
[----:B---34-:R-:W-:Y:S02]  /*01d0*/  IMAD R243, R0, R243, UR4 ;  /* 0x0000000400f37e24 */ /* 0x018fe4000f8e02f3 */
[----:B-1----:R-:W-:Y:S05]  /*01e0*/  CALL.REL.NOINC `($_ZN5flash24flash_fwd_splitkv_kernelI23Flash_fwd_kernel_traitsILi64ELi64ELi256ELi4ELb0ELb0EN7cutlass6half_tE19Flash_kernel_traitsILi64ELi64ELi256ELi4ES3_EELb0ELb1ELb0ELb0ELb0ELb1ELb1ELb0EEEvNS_16Flash_fwd_paramsE$_ZN5flash30compute_attn_1rowblock_splitkvI23Flash_fwd_kernel_traitsILi64ELi64ELi256ELi4ELb0ELb0EN7cutlass6half_tE19Flash_kernel_traitsILi64ELi64ELi256ELi4ES3_EELb0ELb1ELb0ELb0ELb0ELb1ELb1ELb0ENS_16Flash_fwd_paramsEEEvRKT8_iiiii) ;  /* 0x0000000000087944 */ /* 0x002fea0003c00000 */
[----:B------:R-:W-:Y:S05]  /*01f0*/  BSYNC.RECONVERGENT B3 ;  /* 0x0000000000037941 */ /* 0x000fea0003800200 */
.L_x_3105:
[----:B------:R-:W-:Y:S05]  /*0200*/  EXIT ;  /* 0x000000000000794d */ /* 0x000fea0003800000 */
        .type           $_ZN5flash24flash_fwd_splitkv_kernelI23Flash_fwd_kernel_traitsILi64ELi64ELi256ELi4ELb0ELb0EN7cutlass6half_tE19Flash_kernel_traitsILi64ELi64ELi256ELi4ES3_EELb0ELb1ELb0ELb0ELb0ELb1ELb1ELb0EEEvNS_16Flash_fwd_paramsE$_ZN5flash30compute_attn_1rowblock_splitkvI23Flash_fwd_kernel_traitsILi64ELi64ELi256ELi4ELb0ELb0EN7cutlass6half_tE19Flash_kernel_traitsILi64ELi64ELi256ELi4ES3_EELb0ELb1ELb0ELb0ELb0ELb1ELb1ELb0ENS_16Flash_fwd_paramsEEEvRKT8_iiiii,@function
        .size           $_ZN5flash24flash_fwd_splitkv_kernelI23Flash_fwd_kernel_traitsILi64ELi64ELi256ELi4ELb0ELb0EN7cutlass6half_tE19Flash_kernel_traitsILi64ELi64ELi256ELi4ES3_EELb0ELb1ELb0ELb0ELb0ELb1ELb1ELb0EEEvNS_16Flash_fwd_paramsE$_ZN5flash30compute_attn_1rowblock_splitkvI23Flash_fwd_kernel_traitsILi64ELi64ELi256ELi4ELb0ELb0EN7cutlass6half_tE19Flash_kernel_traitsILi64ELi64ELi256ELi4ES3_EELb0ELb1ELb0ELb0ELb0ELb1ELb1ELb0ENS_16Flash_fwd_paramsEEEvRKT8_iiiii,(.L_x_14737 - $_ZN5flash24flash_fwd_splitkv_kernelI23Flash_fwd_kernel_traitsILi64ELi64ELi256ELi4ELb0ELb0EN7cutlass6half_tE19Flash_kernel_traitsILi64ELi64ELi256ELi4ES3_EELb0ELb1ELb0ELb0ELb0ELb1ELb1ELb0EEEvNS_16Flash_fwd_paramsE$_ZN5flash30compute_attn_1rowblock_splitkvI23Flash_fwd_kernel_traitsILi64ELi64ELi256ELi4ELb0ELb0EN7cutlass6half_tE19Flash_kernel_traitsILi64ELi64ELi256ELi4ES3_EELb0ELb1ELb0ELb0ELb0ELb1ELb1ELb0ENS_16Flash_fwd_paramsEEEvRKT8_iiiii)
$_ZN5flash24flash_fwd_splitkv_kernelI23Flash_fwd_kernel_traitsILi64ELi64ELi256ELi4ELb0ELb0EN7cutlass6half_tE19Flash_kernel_traitsILi64ELi64ELi256ELi4ES3_EELb0ELb1ELb0ELb0ELb0ELb1ELb1ELb0EEEvNS_16Flash_fwd_paramsE$_ZN5flash30compute_attn_1rowblock_splitkvI23Flash_fwd_kernel_traitsILi64ELi64ELi256ELi4ELb0ELb0EN7cutlass6half_tE19Flash_kernel_traitsILi64ELi64ELi256ELi4ES3_EELb0ELb1ELb0ELb0ELb0ELb1ELb1ELb0ENS_16Flash_fwd_paramsEEEvRKT8_iiiii:
        /* <DEDUP_REMOVED lines=38> */
.L_x_3107:
[----:B------:R-:W-:Y:S05]  /*0470*/  BSYNC.RECONVERGENT B0 ;  /* 0x0000000000007941 */ /* 0x000fea0003800200 */
.L_x_3106:
[----:B------:R-:W-:Y:S04]  /*0480*/  BSSY.RECONVERGENT B0, `(.L_x_3108) ;  /* 0x0000007000007945 */ /* 0x000fe80003800200 */
[----:B------:R-:W-:Y:S05]  /*0490*/  @!P3 BRA `(.L_x_3109) ;  /* 0x000000000014b947 */ /* 0x000fea0003800000 */
[----:B------:R-:W2:Y:S02]  /*04a0*/  LD.E.U8 R6, desc[UR4][R2.64+0x1b2] ;  /* 0x0001b20402067980 */ /* 0x000ea4000c101100 */
[----:B--2---:R-:W-:-:S13]  /*04b0*/  ISETP.NE.AND P1, PT, R6, RZ, PT ;  /* 0x000000ff0600720c */ /* 0x004fda0003f25270 */
[----:B-----5:R-:W2:Y:S02]  /*04c0*/  @P1 LD.E R69, desc[UR4][R16.64+0x4] ;  /* 0x0000040410451980 */ /* 0x020ea4000c101900 */
[----:B--2---:R-:W-:-:S06]  /*04d0*/  @P1 IADD3 R69, PT, PT, R69, -R12, RZ ;  /* 0x8000000c45451210 */ /* 0x004fcc0007ffe0ff */
[----:B------:R2:W5:Y:S02]  /*04e0*/  @!P1 LD.E R69, desc[UR4][R16.64] ;  /* 0x0000000410459980 */ /* 0x000564000c101900 */
.L_x_3109:
[----:B------:R-:W-:Y:S05]  /*04f0*/  BSYNC.RECONVERGENT B0 ;  /* 0x0000000000007941 */ /* 0x000fea0003800200 */
.L_x_3108:
        /* <DEDUP_REMOVED lines=8> */
.L_x_3111:
[----:B------:R-:W3:Y:S01]  /*0580*/  LD.E.64 R6, desc[UR4][R2.64+0x108] ;  /* 0x0001080402067980 */ /* 0x000ee2000c101b00 */
[----:B------:R-:W-:Y:S01]  /*0590*/  BSSY.RECONVERGENT B0, `(.L_x_3113) ;  /* 0x0000006000007945 */ /* 0x000fe20003800200 */
[----:B------:R-:W-:Y:S01]  /*05a0*/  IMAD.MOV.U32 R5, RZ, RZ, RZ ;  /* 0x000000ffff057224 */ /* 0x000fe200078e00ff */
[----:B---3--:R-:W-:-:S04]  /*05b0*/  ISETP.NE.U32.AND P0, PT, R6, RZ, PT ;  /* 0x000000ff0600720c */ /* 0x008fc80003f05070 */
[----:B------:R-:W-:-:S13]  /*05c0*/  ISETP.NE.AND.EX P0, PT, R7, RZ, PT, P0 ;  /* 0x000000ff0700720c */ /* 0x000fda0003f05300 */
[----:B------:R-:W-:Y:S05]  /*05d0*/  @!P0 BRA `(.L_x_3114) ;  /* 0x0000000000048947 */ /* 0x000fea0003800000 */
[----:B------:R3:W5:Y:S02]  /*05e0*/  LD.E R5, desc[UR4][R2.64+0xbc] ;  /* 0x0000bc0402057980 */ /* 0x000764000c101900 */
.L_x_3114:
[----:B------:R-:W-:Y:S05]  /*05f0*/  BSYNC.RECONVERGENT B0 ;  /* 0x0000000000007941 */ /* 0x000fea0003800200 */
.L_x_3113:
[----:B-----5:R-:W-:Y:S02]  /*0600*/  IADD3 R69, PT, PT, R5, R69, -R11 ;  /* 0x0000004505457210 */ /* 0x020fe40007ffe80b */
.L_x_3112:
[----:B------:R-:W-:Y:S05]  /*0610*/  BSYNC.RECONVERGENT B1 ;  /* 0x0000000000017941 */ /* 0x000fea0003800200 */
.L_x_3110:
[----:B------:R-:W-:Y:S01]  /*0620*/  IMAD.SHL.U32 R228, R239, 0x40, RZ ;  /* 0x00000040efe47824 */ /* 0x000fe200078e00ff */
[----:B------:R-:W-:Y:S01]  /*0630*/  MOV R6, R238 ;  /* 0x000000ee00067202 */ /* 0x000fe20000000f00 */
[----:B------:R-:W-:-:S03]  /*0640*/  IMAD.MOV.U32 R7, RZ, RZ, 0x0 ;  /* 0x00000000ff077424 */ /* 0x000fc600078e00ff */
[----:B------:R-:W-:-:S13]  /*0650*/  ISETP.GT.AND P0, PT, R122, R228, PT ;  /* 0x000000e47a00720c */ /* 0x000fda0003f04270 */
[----:B-123--:R-:W-:Y:S05]  /*0660*/  @!P0 RET.REL.NODEC R6 `(_ZN5flash24flash_fwd_splitkv_kernelI23Flash_fwd_kernel_traitsILi64ELi64ELi256ELi4ELb0ELb0EN7cutlass6half_tE19Flash_kernel_traitsILi64ELi64ELi256ELi4ES3_EELb0ELb1ELb0ELb0ELb0ELb1ELb1ELb0EEEvNS_16Flash_fwd_paramsE) ;  /* 0xfffffff806648950 */ /* 0x00efea0003c3ffff */
[----:B------:R-:W2:Y:S04]  /*0670*/  LD.E R5, desc[UR4][R2.64+0xb8] ;  /* 0x0000b80402057980 */ /* 0x000ea8000c101900 */
[----:B------:R-:W3:Y:S04]  /*0680*/  LD.E R10, desc[UR4][R2.64+0x188] ;  /* 0x00018804020a7980 */ /* 0x000ee8000c101900 */
[----:B------:R-:W4:Y:S01]  /*0690*/  LD.E R13, desc[UR4][R2.64+0x184] ;  /* 0x00018404020d7980 */ /* 0x000f22000c101900 */
[----:B------:R-:W-:-:S04]  /*06a0*/  IABS R7, R8 ;  /* 0x0000000800077213 */ /* 0x000fc80000000000 */
[----:B------:R-:W1:Y:S08]  /*06b0*/  I2F.RP R16, R7 ;  /* 0x0000000700107306 */ /* 0x000e700000209400 */
[----:B-1----:R-:W1:Y:S02]  /*06c0*/  MUFU.RCP R16, R16 ;  /* 0x0000001000107308 */ /* 0x002e640000001000 */
[----:B-1----:R-:W-:-:S06]  /*06d0*/  VIADD R16, R16, 0xffffffe ;  /* 0x0ffffffe10107836 */ /* 0x002fcc0000000000 */
[----:B------:R-:W1:Y:S02]  /*06e0*/  F2I.FTZ.U32.TRUNC.NTZ R17, R16 ;  /* 0x0000001000117305 */ /* 0x000e64000021f000 */
[----:B-1----:R-:W-:Y:S02]  /*06f0*/  IMAD.MOV R14, RZ, RZ, -R17 ;  /* 0x000000ffff0e7224 */ /* 0x002fe400078e0a11 */
[----:B------:R-:W-:Y:S02]  /*0700*/  IMAD.MOV.U32 R16, RZ, RZ, RZ ;  /* 0x000000ffff107224 */ /* 0x000fe400078e00ff */
[----:B------:R-:W-:-:S04]  /*0710*/  IMAD R14, R14, R7, RZ ;  /* 0x000000070e0e7224 */ /* 0x000fc800078e02ff */
[----:B------:R-:W-:Y:S01]  /*0720*/  IMAD.HI.U32 R14, R17, R14, R16 ;  /* 0x0000000e110e7227 */ /* 0x000fe200078e0010 */
[----:B------:R-:W1:Y:S03]  /*0730*/  S2R R166, SR_TID.X ;  /* 0x0000000000a67919 */ /* 0x000e660000002100 */
[----:B--2---:R-:W-:-:S05]  /*0740*/  VIADD R5, R5, 0xff ;  /* 0x000000ff05057836 */ /* 0x004fca0000000000 */
[----:B------:R-:W-:-:S04]  /*0750*/  SHF.R.S32.HI R15, RZ, 0x1f, R5 ;  /* 0x0000001fff0f7819 */ /* 0x000fc80000011405 */
[----:B------:R-:W-:-:S04]  /*0760*/  LEA.HI R15, R15, R5, RZ, 0x8 ;  /* 0x000000050f0f7211 */ /* 0x000fc800078f40ff */
[----:B------:R-:W-:-:S05]  /*0770*/  LEA.HI.SX32 R15, R15, R8, 0x18 ;  /* 0x000000080f0f7211 */ /* 0x000fca00078fc2ff */
[----:B------:R-:W-:Y:S01]  /*0780*/  VIADD R15, R15, 0xffffffff ;  /* 0xffffffff0f0f7836 */ /* 0x000fe20000000000 */
[----:B------:R-:W-:-:S04]  /*0790*/  IABS R5, R8 ;  /* 0x0000000800057213 */ /* 0x000fc80000000000 */
[----:B------:R-:W-:Y:S01]  /*07a0*/  IABS R6, R15 ;  /* 0x0000000f00067213 */ /* 0x000fe20000000000 */
[----:B------:R-:W-:-:S04]  /*07b0*/  IMAD.MOV R5, RZ, RZ, -R5 ;  /* 0x000000ffff057224 */ /* 0x000fc800078e0a05 */
[----:B------:R-:W-:-:S04]  /*07c0*/  IMAD.HI.U32 R14, R14, R6, RZ ;  /* 0x000000060e0e7227 */ /* 0x000fc800078e00ff */
[----:B------:R-:W-:-:S05]  /*07d0*/  IMAD R5, R14, R5, R6 ;  /* 0x000000050e057224 */ /* 0x000fca00078e0206 */
[----:B------:R-:W-:Y:S02]  /*07e0*/  ISETP.GT.U32.AND P1, PT, R7, R5, PT ;  /* 0x000000050700720c */ /* 0x000fe40003f24070 */
[----:B------:R-:W-:Y:S01]  /*07f0*/  LOP3.LUT R15, R15, R8, RZ, 0x3c, !PT ;  /* 0x000000080f0f7212 */ /* 0x000fe200078e3cff */
[----:B------:R-:W-:-:S10]  /*0800*/  VIADD R6, R69, 0xff ;  /* 0x000000ff45067836 */ /* 0x000fd40000000000 */
[----:B------:R-:W-:Y:S01]  /*0810*/  @!P1 IMAD.IADD R5, R5, 0x1, -R7 ;  /* 0x0000000105059824 */ /* 0x000fe200078e0a07 */
[----:B------:R-:W-:-:S04]  /*0820*/  ISETP.GE.AND P0, PT, R15, RZ, PT ;  /* 0x000000ff0f00720c */ /* 0x000fc80003f06270 */
[----:B------:R-:W-:Y:S01]  /*0830*/  ISETP.GE.U32.AND P2, PT, R5, R7, PT ;  /* 0x000000070500720c */ /* 0x000fe20003f46070 */
[----:B------:R-:W-:Y:S01]  /*0840*/  @!P1 VIADD R14, R14, 0x1 ;  /* 0x000000010e0e9836 */ /* 0x000fe20000000000 */
[----:B------:R-:W-:Y:S01]  /*0850*/  ISETP.NE.AND P1, PT, R8, RZ, PT ;  /* 0x000000ff0800720c */ /* 0x000fe20003f25270 */
[--C-:B------:R-:W-:Y:S02]  /*0860*/  IMAD R5, R239, 0x40, -R122.reuse ;  /* 0x00000040ef057824 */ /* 0x100fe400078e0a7a */
[----:B----4-:R-:W-:-:S03]  /*0870*/  IMAD.IADD R7, R13, 0x1, R122 ;  /* 0x000000010d077824 */ /* 0x010fc600078e027a */
[----:B---3--:R-:W-:Y:S02]  /*0880*/  IADD3 R5, PT, PT, R10, R5, R6 ;  /* 0x000000050a057210 */ /* 0x008fe40007ffe006 */
[----:B------:R-:W-:-:S03]  /*0890*/  IADD3 R7, PT, PT, -R7, R228, R69 ;  /* 0x000000e407077210 */ /* 0x000fc60007ffe145 */
[----:B------:R-:W-:Y:S01]  /*08a0*/  @P2 VIADD R14, R14, 0x1 ;  /* 0x000000010e0e2836 */ /* 0x000fe20000000000 */
[----:B------:R-:W-:Y:S01]  /*08b0*/  SHF.R.S32.HI R10, RZ, 0x1f, R6 ;  /* 0x0000001fff0a7819 */ /* 0x000fe20000011406 */
[----:B------:R-:W-:Y:S02]  /*08c0*/  VIADD R5, R5, 0x40 ;  /* 0x0000004005057836 */ /* 0x000fe40000000000 */
[----:B------:R-:W-:Y:S01]  /*08d0*/  @!P0 IMAD.MOV R14, RZ, RZ, -R14 ;  /* 0x000000ffff0e8224 */ /* 0x000fe200078e0a0e */
[----:B------:R-:W-:Y:S02]  /*08e0*/  @!P1 LOP3.LUT R14, RZ, R8, RZ, 0x33, !PT ;  /* 0x00000008ff0e9212 */ /* 0x000fe400078e33ff */
[----:B------:R-:W-:Y:S02]  /*08f0*/  SHF.R.S32.HI R13, RZ, 0x1f, R7 ;  /* 0x0000001fff0d7819 */ /* 0x000fe40000011407 */
[----:B------:R-:W-:Y:S02]  /*0900*/  SHF.R.S32.HI R8, RZ, 0x1f, R5 ;  /* 0x0000001fff087819 */ /* 0x000fe40000011405 */
[----:B------:R-:W-:Y:S01]  /*0910*/  LEA.HI R10, R10, R6, RZ, 0x8 ;  /* 0x000000060a0a7211 */ /* 0x000fe200078f40ff */
[----:B------:R-:W-:Y:S01]  /*0920*/  IMAD R233, R14, UR6, RZ ;  /* 0x000000060ee97c24 */ /* 0x000fe2000f8e02ff */
[----:B------:R-:W-:-:S02]  /*0930*/  LEA.HI R13, R13, R7, RZ, 0x8 ;  /* 0x000000070d0d7211 */ /* 0x000fc400078f40ff */
[----:B------:R-:W-:Y:S02]  /*0940*/  LEA.HI R8, R8, R5, RZ, 0x8 ;  /* 0x0000000508087211 */ /* 0x000fe400078f40ff */
[----:B------:R-:W-:Y:S02]  /*0950*/  SHF.R.S32.HI R10, RZ, 0x8, R10 ;  /* 0x00000008ff0a7819 */ /* 0x000fe4000001140a */
[----:B------:R-:W-:Y:S02]  /*0960*/  SHF.R.S32.HI R13, RZ, 0x8, R13 ;  /* 0x00000008ff0d7819 */ /* 0x000fe4000001140d */
[----:B------:R-:W-:Y:S02]  /*0970*/  SHF.R.S32.HI R8, RZ, 0x8, R8 ;  /* 0x00000008ff087819 */ /* 0x000fe40000011408 */
[C---:B------:R-:W-:Y:S02]  /*0980*/  VIADDMNMX R10, R233.reuse, R14, R10, PT ;  /* 0x0000000ee90a7246 */ /* 0x040fe4000380010a */
[----:B------:R-:W-:-:S02]  /*0990*/  VIMNMX R233, PT, PT, R233, R13, !PT ;  /* 0x0000000de9e97248 */ /* 0x000fc40007fe0100 */
[----:B------:R-:W-:-:S04]  /*09a0*/  VIMNMX R38, PT, PT, R10, R8, PT ;  /* 0x000000080a267248 */ /* 0x000fc80003fe0100 */
        /* <DEDUP_REMOVED lines=8> */
[----:B------:R-:W-:-:S02]  /*0a30*/  IMAD.IADD R122, R122, 0x1, -R228 ;  /* 0x000000017a7a7824 */ /* 0x000fc400078e0ae4 */
[----:B--2---:R-:W-:-:S04]  /*0a40*/  IMAD R4, R4, UR6, R244 ;  /* 0x0000000604047c24 */ /* 0x004fc8000f8e02f4 */
[----:B---3--:R-:W-:-:S04]  /*0a50*/  IMAD R4, R4, R7, R243 ;  /* 0x0000000704047224 */ /* 0x008fc800078e02f3 */
[----:B------:R-:W-:Y:S02]  /*0a60*/  IMAD R5, R5, R4, R228 ;  /* 0x0000000405057224 */ /* 0x000fe400078e02e4 */
[----:B------:R-:W-:Y:S01]  /*0a70*/  IMAD.SHL.U32 R4, R166, 0x4, RZ ;  /* 0x00000004a6047824 */ /* 0x000fe200078e00ff */
[----:B------:R-:W-:Y:S01]  /*0a80*/  SHF.R.U32.HI R166, RZ, 0x4, R166 ;  /* 0x00000004ffa67819 */ /* 0x000fe200000116a6 */
[----:B----4-:R-:W-:-:S03]  /*0a90*/  IMAD R7, R5, R6, RZ ;  /* 0x0000000605077224 */ /* 0x010fc600078e02ff */
[----:B------:R-:W-:Y:S01]  /*0aa0*/  LOP3.LUT R6, R4, 0xffc, RZ, 0xc0, !PT ;  /* 0x00000ffc04067812 */ /* 0x000fe200078ec0ff */
[----:B------:R-:W-:Y:S01]  /*0ab0*/  VIADD R10, R166, 0x18 ;  /* 0x00000018a60a7836 */ /* 0x000fe20000000000 */
[----:B------:R-:W-:Y:S02]  /*0ac0*/  LOP3.LUT R4, R4, 0x3c, RZ, 0xc0, !PT ;  /* 0x0000003c04047812 */ /* 0x000fe400078ec0ff */
[C---:B------:R-:W-:Y:S02]  /*0ad0*/  IADD3 R6, P0, PT, R7.reuse, R6, RZ ;  /* 0x0000000607067210 */ /* 0x040fe40007f1e0ff */
[C---:B------:R-:W-:Y:S02]  /*0ae0*/  ISETP.NE.AND P6, PT, R4.reuse, RZ, PT ;  /* 0x000000ff0400720c */ /* 0x040fe40003fc5270 */
[----:B-----5:R-:W-:Y:S01]  /*0af0*/  ISETP.GE.AND P1, PT, R4, R0, PT ;  /* 0x000000000400720c */ /* 0x020fe20003f26270 */
[C---:B------:R-:W-:Y:S01]  /*0b00*/  VIADD R4, R166.reuse, 0x8 ;  /* 0x00000008a6047836 */ /* 0x040fe20000000000 */
[----:B------:R-:W-:Y:S01]  /*0b10*/  LEA.HI.X.SX32 R7, R7, RZ, 0x1, P0 ;  /* 0x000000ff07077211 */ /* 0x000fe200000f0eff */
[----:B------:R-:W-:Y:S01]  /*0b20*/  VIADD R0, R166, 0x10 ;  /* 0x00000010a6007836 */ /* 0x000fe20000000000 */
[----:B------:R-:W-:Y:S01]  /*0b30*/  LEA R12, P0, R6, R8, 0x2 ;  /* 0x00000008060c7211 */ /* 0x000fe200078010ff */
[C---:B------:R-:W-:Y:S01]  /*0b40*/  VIADD R8, R166.reuse, 0x28 ;  /* 0x00000028a6087836 */ /* 0x040fe20000000000 */
[----:B------:R-:W-:-:S02]  /*0b50*/  ISETP.GE.OR P3, PT, R166, R122, P1 ;  /* 0x0000007aa600720c */ /* 0x000fc40000f66670 */
[-C--:B------:R-:W-:Y:S02]  /*0b60*/  ISETP.GE.OR P2, PT, R4, R122.reuse, P1 ;  /* 0x0000007a0400720c */ /* 0x080fe40000f46670 */
[-C--:B------:R-:W-:Y:S02]  /*0b70*/  ISETP.GE.OR P5, PT, R0, R122.reuse, P1 ;  /* 0x0000007a0000720c */ /* 0x080fe40000fa6670 */
[----:B------:R-:W-:Y:S01]  /*0b80*/  LEA.HI.X R13, R6, R9, R7, 0x2, P0 ;  /* 0x00000009060d7211 */ /* 0x000fe200000f1407 */
[----:B------:R-:W-:Y:S01]  /*0b90*/  VIADD R9, R166, 0x20 ;  /* 0x00000020a6097836 */ /* 0x000fe20000000000 */
[-C--:B------:R-:W-:Y:S01]  /*0ba0*/  ISETP.GE.OR P0, PT, R10, R122.reuse, P1 ;  /* 0x0000007a0a00720c */ /* 0x080fe20000f06670 */
[C---:B------:R-:W-:Y:S02]  /*0bb0*/  VIADD R7, R166.reuse, 0x30 ;  /* 0x00000030a6077836 */ /* 0x040fe40000000000 */
[----:B------:R-:W-:Y:S01]  /*0bc0*/  VIADD R6, R166, 0x38 ;  /* 0x00000038a6067836 */ /* 0x000fe20000000000 */
[-C--:B------:R-:W-:Y:S01]  /*0bd0*/  ISETP.GE.OR P4, PT, R9, R122.reuse, P1 ;  /* 0x0000007a0900720c */ /* 0x080fe20000f86670 */
[----:B------:R-:W-:Y:S01]  /*0be0*/  @!P3 ST.E.128 desc[UR4][R12.64], RZ ;  /* 0x000000ff0c00b985 */ /* 0x000fe2000c101d04 */
[----:B------:R-:W-:-:S03]  /*0bf0*/  ISETP.GE.OR P3, PT, R8, R122, P1 ;  /* 0x0000007a0800720c */ /* 0x000fc60000f66670 */
[----:B------:R-:W-:Y:S01]  /*0c00*/  @!P2 ST.E.128 desc[UR4][R12.64+0x800], RZ ;  /* 0x000800ff0c00a985 */ /* 0x000fe2000c101d04 */
[-C--:B------:R-:W-:Y:S02]  /*0c10*/  ISETP.GE.OR P2, PT, R7, R122.reuse, P1 ;  /* 0x0000007a0700720c */ /* 0x080fe40000f46670 */
[-C--:B------:R-:W-:Y:S01]  /*0c20*/  ISETP.GE.OR P1, PT, R6, R122.reuse, P1 ;  /* 0x0000007a0600720c */ /* 0x080fe20000f26670 */
[----:B------:R-:W-:Y:S01]  /*0c30*/  @!P5 ST.E.128 desc[UR4][R12.64+0x1000], RZ ;  /* 0x001000ff0c00d985 */ /* 0x000fe2000c101d04 */
[----:B------:R-:W-:-:S03]  /*0c40*/  ISETP.GE.OR P5, PT, R4, R122, P6 ;  /* 0x0000007a0400720c */ /* 0x000fc600037a6670 */
[----:B------:R-:W-:Y:S01]  /*0c50*/  @!P0 ST.E.128 desc[UR4][R12.64+0x1800], RZ ;  /* 0x001800ff0c008985 */ /* 0x000fe2000c101d04 */
[----:B------:R-:W-:-:S03]  /*0c60*/  IADD3 R4, P0, PT, R5, R166, RZ ;  /* 0x000000a605047210 */ /* 0x000fc60007f1e0ff */
[----:B------:R-:W-:Y:S01]  /*0c70*/  @!P4 ST.E.128 desc[UR4][R12.64+0x2000], RZ ;  /* 0x002000ff0c00c985 */ /* 0x000fe2000c101d04 */
[----:B------:R-:W-:Y:S02]  /*0c80*/  LEA.HI.X.SX32 R5, R5, RZ, 0x1, P0 ;  /* 0x000000ff05057211 */ /* 0x000fe400000f0eff */
[----:B------:R-:W-:Y:S01]  /*0c90*/  LEA R2, P0, R4, R2, 0x2 ;  /* 0x0000000204027211 */ /* 0x000fe200078010ff */
[----:B------:R-:W-:Y:S01]  /*0ca0*/  @!P2 ST.E.128 desc[UR4][R12.64+0x3000], RZ ;  /* 0x003000ff0c00a985 */ /* 0x000fe2000c101d04 */
[-C--:B------:R-:W-:Y:S01]  /*0cb0*/  ISETP.GE.OR P4, PT, R0, R122.reuse, P6 ;  /* 0x0000007a0000720c */ /* 0x080fe20003786670 */
[----:B------:R-:W-:Y:S01]  /*0cc0*/  @!P5 IMAD.MOV.U32 R0, RZ, RZ, -0x800000 ;  /* 0xff800000ff00d424 */ /* 0x000fe200078e00ff */
[----:B------:R-:W-:Y:S01]  /*0cd0*/  LEA.HI.X R3, R4, R3, R5, 0x2, P0 ;  /* 0x0000000304037211 */ /* 0x000fe200000f1405 */
[----:B------:R-:W-:Y:S01]  /*0ce0*/  @!P1 ST.E.128 desc[UR4][R12.64+0x3800], RZ ;  /* 0x003800ff0c009985 */ /* 0x000fe2000c101d04 */
[-C--:B------:R-:W-:Y:S02]  /*0cf0*/  ISETP.GE.OR P2, PT, R9, R122.reuse, P6 ;  /* 0x0000007a0900720c */ /* 0x080fe40003746670 */
[-C--:B------:R-:W-:Y:S01]  /*0d00*/  ISETP.GE.OR P1, PT, R8, R122.reuse, P6 ;  /* 0x0000007a0800720c */ /* 0x080fe20003726670 */
[----:B------:R-:W-:Y:S01]  /*0d10*/  @!P3 ST.E.128 desc[UR4][R12.64+0x2800], RZ ;  /* 0x002800ff0c00b985 */ /* 0x000fe2000c101d04 */
[----:B------:R-:W-:-:S02]  /*0d20*/  ISETP.GE.OR P3, PT, R10, R122, P6 ;  /* 0x0000007a0a00720c */ /* 0x000fc40003766670 */
[-C--:B------:R-:W-:Y:S01]  /*0d30*/  ISETP.GE.OR P0, PT, R7, R122.reuse, P6 ;  /* 0x0000007a0700720c */ /* 0x080fe20003706670 */
[----:B------:R1:W-:Y:S01]  /*0d40*/  @!P5 ST.E desc[UR4][R2.64+0x20], R0 ;  /* 0x000020000200d985 */ /* 0x0003e2000c101904 */
[-C--:B------:R-:W-:Y:S02]  /*0d50*/  ISETP.GE.OR P5, PT, R166, R122.reuse, P6 ;  /* 0x0000007aa600720c */ /* 0x080fe400037a6670 */
[----:B------:R-:W-:-:S03]  /*0d60*/  ISETP.GE.OR P6, PT, R6, R122, P6 ;  /* 0x0000007a0600720c */ /* 0x000fc600037c6670 */
[----:B------:R-:W-:Y:S02]  /*0d70*/  @!P2 IMAD.MOV.U32 R5, RZ, RZ, -0x800000 ;  /* 0xff800000ff05a424 */ /* 0x000fe400078e00ff */
[----:B------:R-:W-:Y:S02]  /*0d80*/  @!P1 IMAD.MOV.U32 R4, RZ, RZ, -0x800000 ;  /* 0xff800000ff049424 */ /* 0x000fe400078e00ff */
[----:B------:R-:W-:Y:S01]  /*0d90*/  @!P3 IMAD.MOV.U32 R7, RZ, RZ, -0x800000 ;  /* 0xff800000ff07b424 */ /* 0x000fe200078e00ff */
[----:B------:R2:W-:Y:S03]  /*0da0*/  @!P2 ST.E desc[UR4][R2.64+0x80], R5 ;  /* 0x000080050200a985 */ /* 0x0005e6000c101904 */
[----:B------:R-:W-:Y:S01]  /*0db0*/  @!P5 IMAD.MOV.U32 R8, RZ, RZ, -0x800000 ;  /* 0xff800000ff08d424 */ /* 0x000fe200078e00ff */
[----:B------:R3:W-:Y:S04]  /*0dc0*/  @!P1 ST.E desc[UR4][R2.64+0xa0], R4 ;  /* 0x0000a00402009985 */ /* 0x0007e8000c101904 */
[----:B------:R-:W-:Y:S04]  /*0dd0*/  @!P3 ST.E desc[UR4][R2.64+0x60], R7 ;  /* 0x000060070200b985 */ /* 0x000fe8000c101904 */
[----:B------:R-:W-:Y:S01]  /*0de0*/  @!P5 ST.E desc[UR4][R2.64], R8 ;  /* 0x000000080200d985 */ /* 0x000fe2000c101904 */
[----:B-1----:R-:W-:-:S05]  /*0df0*/  @!P4 IMAD.MOV.U32 R0, RZ, RZ, -0x800000 ;  /* 0xff800000ff00c424 */ /* 0x002fca00078e00ff */
[----:B------:R1:W-:Y:S01]  /*0e00*/  @!P4 ST.E desc[UR4][R2.64+0x40], R0 ;  /* 0x000040000200c985 */ /* 0x0003e2000c101904 */
[----:B--2---:R-:W-:Y:S02]  /*0e10*/  IMAD.MOV.U32 R5, RZ, RZ, 0x0 ;  /* 0x00000000ff057424 */ /* 0x004fe400078e00ff */
[----:B---3--:R-:W-:Y:S02]  /*0e20*/  IMAD.MOV.U32 R4, RZ, RZ, R238 ;  /* 0x000000ffff047224 */ /* 0x008fe400078e00ee */
[----:B-1----:R-:W-:-:S05]  /*0e30*/  @!P0 IMAD.MOV.U32 R0, RZ, RZ, -0x800000 ;  /* 0xff800000ff008424 */ /* 0x002fca00078e00ff */
[----:B------:R1:W-:Y:S02]  /*0e40*/  @!P0 ST.E desc[UR4][R2.64+0xc0], R0 ;  /* 0x0000c00002008985 */ /* 0x0003e4000c101904 */
[----:B-1----:R-:W-:Y:S05]  /*0e50*/  @P6 RET.REL.NODEC R4 `(_ZN5flash24flash_fwd_splitkv_kernelI23Flash_fwd_kernel_traitsILi64ELi64ELi256ELi4ELb0ELb0EN7cutlass6half_tE19Flash_kernel_traitsILi64ELi64ELi256ELi4ES3_EELb0ELb1ELb0ELb0ELb0ELb1ELb1ELb0EEEvNS_16Flash_fwd_paramsE) ;  /* 0xfffffff004686950 */ /* 0x002fea0003c3ffff */
[----:B------:R-:W-:Y:S02]  /*0e60*/  MOV R0, 0xff800000 ;  /* 0xff80000000007802 */ /* 0x000fe40000000f00 */
[----:B------:R-:W-:-:S03]  /*0e70*/  MOV R239, 0x0 ;  /* 0x0000000000ef7802 */ /* 0x000fc60000000f00 */
[----:B------:R1:W-:Y:S02]  /*0e80*/  ST.E desc[UR4][R2.64+0xe0], R0 ;  /* 0x0000e00002007985 */ /* 0x0003e4000c101904 */
[----:B-1----:R-:W-:Y:S05]  /*0e90*/  RET.REL.NODEC R238 `(_ZN5flash24flash_fwd_splitkv_kernelI23Flash_fwd_kernel_traitsILi64ELi64ELi256ELi4ELb0ELb0EN7cutlass6half_tE19Flash_kernel_traitsILi64ELi64ELi256ELi4ES3_EELb0ELb1ELb0ELb0ELb0ELb1ELb1ELb0EEEvNS_16Flash_fwd_paramsE) ;  /* 0xfffffff0ee587950 */ /* 0x002fea0003c3ffff */
.L_x_3115:
        /* <DEDUP_REMOVED lines=13> */
[----:B-----5:R-:W3:Y:S04]  /*0f70*/  LD.E.64 R10, desc[UR4][R2.64+0x168] ;  /* 0x00016804020a7980 */ /* 0x020ee8000c101b00 */
        /* <DEDUP_REMOVED lines=62> */
[----:B------:R-:W-:Y:S02]  /*1360*/  ISETP.GE.AND P0, PT, R7, RZ, PT ;  /* 0x000000ff0700720c */ /* 0x000fe40003f06270 */
[----:B------:R-:W-:Y:S01]  /*1370*/  ISETP.NE.AND P1, PT, R20, RZ, PT ;  /* 0x000000ff1400720c */ /* 0x000fe20003f25270 */
[----:B------:R-:W-:-:S04]  /*1380*/  IMAD R18, R18, R8, R68 ;  /* 0x0000000812127224 */ /* 0x000fc800078e0244 */
[----:B------:R-:W-:Y:S01]  /*1390*/  @P2 VIADD R4, R4, 0x1 ;  /* 0x0000000104042836 */ /* 0x000fe20000000000 */
[----:B------:R-:W-:-:S03]  /*13a0*/  SHF.R.S32.HI R17, RZ, 0x1f, R18 ;  /* 0x0000001fff117819 */ /* 0x000fc60000011412 */
[----:B------:R-:W-:Y:S02]  /*13b0*/  IMAD.MOV.U32 R7, RZ, RZ, R4 ;  /* 0x000000ffff077224 */ /* 0x000fe400078e0004 */
[----:B------:R-:W-:-:S03]  /*13c0*/  IMAD R4, R225, R18, RZ ;  /* 0x00000012e1047224 */ /* 0x000fc600078e02ff */
[----:B------:R-:W-:Y:S01]  /*13d0*/  @!P0 IADD3 R7, PT, PT, -R7, RZ, RZ ;  /* 0x000000ff07078210 */ /* 0x000fe20007ffe1ff */
[----:B------:R-:W-:Y:S01]  /*13e0*/  IMAD R4, R224, R17, R4 ;  /* 0x00000011e0047224 */ /* 0x000fe200078e0204 */
[----:B------:R-:W-:Y:S02]  /*13f0*/  @!P1 LOP3.LUT R7, RZ, R20, RZ, 0x33, !PT ;  /* 0x00000014ff079212 */ /* 0x000fe400078e33ff */
[----:B--2---:R-:W-:Y:S01]  /*1400*/  SHF.R.S32.HI R5, RZ, 0x1f, R0 ;  /* 0x0000001fff057819 */ /* 0x004fe20000011400 */
[----:B------:R-:W-:-:S04]  /*1410*/  IMAD R6, R15, R0, RZ ;  /* 0x000000000f067224 */ /* 0x000fc800078e02ff */
[C---:B------:R-:W-:Y:S02]  /*1420*/  IMAD R6, R14.reuse, R5, R6 ;  /* 0x000000050e067224 */ /* 0x040fe400078e0206 */
[----:B------:R-:W-:-:S05]  /*1430*/  IMAD.WIDE.U32 R14, R14, R0, RZ ;  /* 0x000000000e0e7225 */ /* 0x000fca00078e00ff */
[----:B------:R-:W-:-:S03]  /*1440*/  IADD3 R15, PT, PT, R15, R6, RZ ;  /* 0x000000060f0f7210 */ /* 0x000fc60007ffe0ff */
[----:B------:R-:W-:-:S04]  /*1450*/  IMAD.WIDE.U32 R14, R18, R224, R14 ;  /* 0x000000e0120e7225 */ /* 0x000fc800078e000e */
[----:B------:R-:W-:Y:S01]  /*1460*/  IMAD.IADD R15, R15, 0x1, R4 ;  /* 0x000000010f0f7824 */ /* 0x000fe200078e0204 */
[----:B------:R-:W-:Y:S01]  /*1470*/  SHF.R.S32.HI R4, RZ, 0x1f, R7 ;  /* 0x0000001fff047819 */ /* 0x000fe20000011407 */
[----:B------:R-:W-:-:S04]  /*1480*/  IMAD R6, R13, R7, RZ ;  /* 0x000000070d067224 */ /* 0x000fc800078e02ff */
[----:B------:R-:W-:Y:S02]  /*1490*/  IMAD R6, R12, R4, R6 ;  /* 0x000000040c067224 */ /* 0x000fe400078e0206 */
[----:B---3--:R-:W-:Y:S02]  /*14a0*/  IMAD R4, R11, R0, RZ ;  /* 0x000000000b047224 */ /* 0x008fe400078e02ff */
        /* <DEDUP_REMOVED lines=8> */
.L_x_3117:
        /* <DEDUP_REMOVED lines=24> */
[----:B------:R-:W-:Y:S02]  /*16b0*/  IMAD R5, R8, R5, R7 ;  /* 0x0000000508057224 */ /* 0x000fe400078e0207 */
[-C--:B--2---:R-:W-:Y:S02]  /*16c0*/  @!P2 IMAD R0, R225, R11.reuse, RZ ;  /* 0x0000000be100a224 */ /* 0x084fe400078e02ff */
[----:B------:R-:W-:Y:S01]  /*16d0*/  @!P2 IMAD.WIDE.U32 R22, R224, R11, RZ ;  /* 0x0000000be016a225 */ /* 0x000fe200078e00ff */
[----:B------:R-:W-:-:S03]  /*16e0*/  ISETP.GT.U32.AND P1, PT, R4, R5, PT ;  /* 0x000000050400720c */ /* 0x000fc60003f24070 */
[----:B------:R-:W-:Y:S02]  /*16f0*/  @!P2 IMAD R0, R6, R224, R0 ;  /* 0x000000e00600a224 */ /* 0x000fe400078e0200 */
[----:B---3-5:R-:W-:-:S03]  /*1700*/  @!P2 IMAD R6, R17, R10, RZ ;  /* 0x0000000a1106a224 */ /* 0x028fc600078e02ff */
[----:B------:R-:W-:Y:S02]  /*1710*/  @!P2 IADD3 R23, PT, PT, R23, R0, RZ ;  /* 0x000000001717a210 */ /* 0x000fe40007ffe0ff */
[----:B------:R-:W-:Y:S01]  /*1720*/  @!P2 SHF.R.S32.HI R0, RZ, 0x1f, R10 ;  /* 0x0000001fff00a819 */ /* 0x000fe2000001140a */
[----:B------:R-:W-:Y:S02]  /*1730*/  @P2 IMAD.IADD R7, R11, 0x1, R12 ;  /* 0x000000010b072824 */ /* 0x000fe400078e020c */
[----:B------:R-:W-:Y:S01]  /*1740*/  @!P2 IMAD.WIDE.U32 R22, R16, R10, R22 ;  /* 0x0000000a1016a225 */ /* 0x000fe200078e0016 */
[----:B------:R-:W-:-:S03]  /*1750*/  @!P1 IADD3 R5, PT, PT, R5, -R4, RZ ;  /* 0x8000000405059210 */ /* 0x000fc60007ffe0ff */
[----:B------:R-:W-:Y:S02]  /*1760*/  @!P2 IMAD R6, R16, R0, R6 ;  /* 0x000000001006a224 */ /* 0x000fe400078e0206 */
[-C--:B------:R-:W-:Y:S02]  /*1770*/  @P2 IMAD R0, R225, R7.reuse, RZ ;  /* 0x00000007e1002224 */ /* 0x080fe400078e02ff */
[----:B------:R-:W-:Y:S01]  /*1780*/  @P2 IMAD.WIDE.U32 R16, R224, R7, RZ ;  /* 0x00000007e0102225 */ /* 0x000fe200078e00ff */
[----:B------:R-:W-:-:S03]  /*1790*/  @!P2 MOV R7, R22 ;  /* 0x000000160007a202 */ /* 0x000fc60000000f00 */
[----:B------:R-:W-:Y:S01]  /*17a0*/  @!P2 IMAD.IADD R6, R23, 0x1, R6 ;  /* 0x000000011706a824 */ /* 0x000fe200078e0206 */
[----:B------:R-:W-:Y:S01]  /*17b0*/  ISETP.GE.U32.AND P4, PT, R5, R4, PT ;  /* 0x000000040500720c */ /* 0x000fe20003f86070 */
[----:B------:R-:W-:Y:S01]  /*17c0*/  @P2 IMAD.IADD R6, R17, 0x1, R0 ;  /* 0x0000000111062824 */ /* 0x000fe200078e0200 */
[----:B------:R-:W-:Y:S02]  /*17d0*/  @P2 MOV R7, R16 ;  /* 0x0000001000072202 */ /* 0x000fe40000000f00 */
        /* <DEDUP_REMOVED lines=12> */
[----:B------:R-:W-:-:S03]  /*18a0*/  IMAD.WIDE.U32 R6, R224, R68, R6 ;  /* 0x00000044e0067225 */ /* 0x000fc600078e0006 */
[----:B------:R-:W-:Y:S01]  /*18b0*/  @!P0 IADD3 R8, PT, PT, -R8, RZ, RZ ;  /* 0x000000ff08088210 */ /* 0x000fe20007ffe1ff */
[----:B------:R-:W-:Y:S02]  /*18c0*/  @!P2 IMAD R0, R0, R226, R4 ;  /* 0x000000e20000a224 */ /* 0x000fe400078e0204 */
[----:B------:R-:W-:Y:S01]  /*18d0*/  @!P2 IMAD.WIDE.U32 R22, R226, R11, RZ ;  /* 0x0000000be216a225 */ /* 0x000fe200078e00ff */
[----:B------:R-:W-:-:S03]  /*18e0*/  @!P3 LOP3.LUT R8, RZ, R20, RZ, 0x33, !PT ;  /* 0x00000014ff08b212 */ /* 0x000fc600078e33ff */
[----:B------:R-:W-:Y:S01]  /*18f0*/  IMAD R5, R17, R224, R5 ;  /* 0x000000e011057224 */ /* 0x000fe200078e0205 */
[----:B------:R-:W-:Y:S01]  /*1900*/  @P2 IADD3 R11, PT, PT, R11, R12, RZ ;  /* 0x0000000c0b0b2210 */ /* 0x000fe20007ffe0ff */
[----:B------:R-:W-:Y:S01]  /*1910*/  @!P2 IMAD.IADD R23, R23, 0x1, R0 ;  /* 0x000000011717a824 */ /* 0x000fe200078e0200 */
[----:B------:R-:W-:Y:S01]  /*1920*/  MOV R12, R6 ;  /* 0x00000006000c7202 */ /* 0x000fe20000000f00 */
[----:B------:R-:W-:Y:S01]  /*1930*/  IMAD.IADD R13, R7, 0x1, R5 ;  /* 0x00000001070d7824 */ /* 0x000fe200078e0205 */
[----:B------:R-:W-:Y:S01]  /*1940*/  @!P2 SHF.R.S32.HI R0, RZ, 0x1f, R10 ;  /* 0x0000001fff00a819 */ /* 0x000fe2000001140a */
[----:B----4-:R-:W-:Y:S01]  /*1950*/  @!P2 IMAD R4, R19, R10, RZ ;  /* 0x0000000a1304a224 */ /* 0x010fe200078e02ff */
[----:B------:R-:W-:Y:S01]  /*1960*/  SHF.R.S32.HI R6, RZ, 0x1f, R8 ;  /* 0x0000001fff067819 */ /* 0x000fe20000011408 */
[----:B------:R-:W-:Y:S02]  /*1970*/  IMAD R5, R15, R8, RZ ;  /* 0x000000080f057224 */ /* 0x000fe400078e02ff */
[----:B------:R-:W-:-:S02]  /*1980*/  @!P2 IMAD R0, R18, R0, R4 ;  /* 0x000000001200a224 */ /* 0x000fc400078e0204 */
[----:B------:R-:W-:-:S04]  /*1990*/  @!P2 IMAD.WIDE.U32 R18, R18, R10, R22 ;  /* 0x0000000a1212a225 */ /* 0x000fc800078e0016 */
[C---:B------:R-:W-:Y:S02]  /*19a0*/  IMAD R5, R14.reuse, R6, R5 ;  /* 0x000000060e057224 */ /* 0x040fe400078e0205 */
[----:B------:R-:W-:-:S04]  /*19b0*/  IMAD.WIDE.U32 R22, R14, R8, R12 ;  /* 0x000000080e167225 */ /* 0x000fc800078e000c */
        /* <DEDUP_REMOVED lines=8> */
[----:B------:R-:W-:Y:S02]  /*1a40*/  MOV R18, R68 ;  /* 0x0000004400127202 */ /* 0x000fe40000000f00 */
.L_x_3118:
[----:B------:R-:W-:Y:S05]  /*1a50*/  BSYNC.RECONVERGENT B0 ;  /* 0x0000000000007941 */ /* 0x000fea0003800200 */
.L_x_3116:
        /* <DEDUP_REMOVED lines=22> */
[----:B------:R-:W-:-:S13]  /*1bc0*/  ISETP.GT.U32.AND P2, PT, R16, R14, PT ;  /* 0x0000000e1000720c */ /* 0x000fda0003f44070 */
[----:B------:R-:W-:-:S05]  /*1bd0*/  @!P2 IMAD.IADD R14, R14, 0x1, -R16 ;  /* 0x000000010e0ea824 */ /* 0x000fca00078e0a10 */
[----:B------:R-:W-:Y:S02]  /*1be0*/  ISETP.GE.U32.AND P3, PT, R14, R16, PT ;  /* 0x000000100e00720c */ /* 0x000fe40003f66070 */
[----:B------:R-:W-:Y:S02]  /*1bf0*/  LOP3.LUT R14, R243, R20, RZ, 0x3c, !PT ;  /* 0x00000014f30e7212 */ /* 0x000fe400078e3cff */
[----:B------:R-:W-:Y:S02]  /*1c00*/  @!P2 IADD3 R19, PT, PT, R19, 0x1, RZ ;  /* 0x000000011313a810 */ /* 0x000fe40007ffe0ff */
[----:B------:R-:W-:Y:S02]  /*1c10*/  ISETP.GE.AND P1, PT, R14, RZ, PT ;  /* 0x000000ff0e00720c */ /* 0x000fe40003f26270 */
[----:B------:R-:W-:-:S05]  /*1c20*/  ISETP.NE.AND P2, PT, R20, RZ, PT ;  /* 0x000000ff1400720c */ /* 0x000fca0003f45270 */
[----:B------:R-:W-:Y:S01]  /*1c30*/  @P3 VIADD R19, R19, 0x1 ;  /* 0x0000000113133836 */ /* 0x000fe20000000000 */
[----:B------:R-:W-:Y:S01]  /*1c40*/  SHF.L.U32 R14, R166, 0x3, RZ ;  /* 0x00000003a60e7819 */ /* 0x000fe200000006ff */
[----:B-----5:R-:W-:-:S04]  /*1c50*/  IMAD R15, R17, R226, RZ ;  /* 0x000000e2110f7224 */ /* 0x020fc800078e02ff */
[----:B------:R-:W-:Y:S02]  /*1c60*/  @!P1 IMAD.MOV R19, RZ, RZ, -R19 ;  /* 0x000000ffff139224 */ /* 0x000fe400078e0a13 */
[----:B------:R-:W-:Y:S01]  /*1c70*/  @!P2 LOP3.LUT R19, RZ, R20, RZ, 0x33, !PT ;  /* 0x00000014ff13a212 */ /* 0x000fe200078e33ff */
[----:B------:R-:W-:Y:S01]  /*1c80*/  IMAD R15, R18, R227, R15 ;  /* 0x000000e3120f7224 */ /* 0x000fe200078e020f */
[----:B------:R-:W-:Y:S01]  /*1c90*/  LOP3.LUT R217, R14, 0x38, RZ, 0xc0, !PT ;  /* 0x000000380ed97812 */ /* 0x000fe200078ec0ff */
[----:B------:R-:W-:Y:S01]  /*1ca0*/  IMAD.WIDE.U32 R20, R18, R226, RZ ;  /* 0x000000e212147225 */ /* 0x000fe200078e00ff */
[----:B------:R-:W-:-:S03]  /*1cb0*/  SHF.R.S32.HI R17, RZ, 0x1f, R19 ;  /* 0x0000001fff117819 */ /* 0x000fc60000011413 */
[----:B------:R-:W-:Y:S01]  /*1cc0*/  IMAD R16, R29, R19, RZ ;  /* 0x000000131d107224 */ /* 0x000fe200078e02ff */
[----:B------:R-:W-:Y:S01]  /*1cd0*/  IADD3 R13, P2, P1, R20, R13, R217 ;  /* 0x0000000d140d7210 */ /* 0x000fe2000795e0d9 */
[----:B------:R-:W-:Y:S02]  /*1ce0*/  IMAD.IADD R15, R21, 0x1, R15 ;  /* 0x00000001150f7824 */ /* 0x000fe400078e020f */
[----:B------:R-:W-:-:S04]  /*1cf0*/  IMAD.WIDE.U32 R18, R28, R19, RZ ;  /* 0x000000131c127225 */ /* 0x000fc800078e00ff */
[----:B------:R-:W-:Y:S01]  /*1d00*/  IMAD R16, R17, R28, R16 ;  /* 0x0000001c11107224 */ /* 0x000fe200078e0210 */
[----:B------:R-:W-:Y:S02]  /*1d10*/  IADD3.X R15, PT, PT, R15, R12, RZ, P2, P1 ;  /* 0x0000000c0f0f7210 */ /* 0x000fe400017e24ff */
[----:B------:R-:W-:Y:S01]  /*1d20*/  IADD3 R18, P1, PT, R13, R18, RZ ;  /* 0x000000120d127210 */ /* 0x000fe20007f3e0ff */
[----:B------:R-:W-:Y:S01]  /*1d30*/  IMAD.IADD R16, R19, 0x1, R16 ;  /* 0x0000000113107824 */ /* 0x000fe200078e0210 */
[----:B------:R-:W1:Y:S04]  /*1d40*/  S2UR UR7, SR_CgaCtaId ;  /* 0x00000000000779c3 */ /* 0x000e680000008800 */
[----:B------:R-:W-:Y:S02]  /*1d50*/  IADD3.X R19, PT, PT, R15, R16, RZ, P1, !PT ;  /* 0x000000100f137210 */ /* 0x000fe40000ffe4ff */
[----:B------:R-:W-:-:S02]  /*1d60*/  LOP3.LUT R17, R14, 0x1c0, RZ, 0xc0, !PT ;  /* 0x000001c00e117812 */ /* 0x000fc400078ec0ff */
[----:B------:R-:W-:Y:S02]  /*1d70*/  IADD3 R228, PT, PT, -R228, R122, RZ ;  /* 0x0000007ae4e47210 */ /* 0x000fe40007ffe1ff */
[----:B------:R-:W-:Y:S01]  /*1d80*/  LOP3.LUT R17, R17, 0x38, R166, 0xf8, !PT ;  /* 0x0000003811117812 */ /* 0x000fe200078ef8a6 */
        /* <DEDUP_REMOVED lines=8> */
[----:B---3--:R-:W-:Y:S01]  /*1e10*/  @!P0 IMAD.WIDE.U32 R20, R24, R244, RZ ;  /* 0x000000f418148225 */ /* 0x008fe200078e00ff */
[----:B------:R-:W-:-:S03]  /*1e20*/  SHF.R.U32.HI R24, RZ, 0x3, R166 ;  /* 0x00000003ff187819 */ /* 0x000fc600000116a6 */
[----:B------:R-:W-:Y:S02]  /*1e30*/  @!P0 IMAD R12, R25, R244, RZ ;  /* 0x000000f4190c8224 */ /* 0x000fe400078e02ff */
[----:B------:R-:W-:Y:S01]  /*1e40*/  @!P0 IMAD.MOV.U32 R13, RZ, RZ, R20 ;  /* 0x000000ffff0d8224 */ /* 0x000fe200078e0014 */
[----:B------:R-:W-:Y:S01]  /*1e50*/  IADD3 R20, P1, PT, R217, R8, RZ ;  /* 0x00000008d9147210 */ /* 0x000fe20007f3e0ff */
[----:B------:R-:W-:Y:S02]  /*1e60*/  IMAD R16, R227, R24, RZ ;  /* 0x00000018e3107224 */ /* 0x000fe400078e02ff */
[----:B------:R-:W-:Y:S01]  /*1e70*/  IMAD.WIDE.U32 R18, R24, R226, R18 ;  /* 0x000000e218127225 */ /* 0x000fe200078e0012 */
[----:B------:R-:W-:-:S03]  /*1e80*/  @P0 MOV R13, R28 ;  /* 0x0000001c000d0202 */ /* 0x000fc60000000f00 */
[----:B------:R-:W-:Y:S01]  /*1e90*/  @!P0 IMAD.IADD R12, R21, 0x1, R12 ;  /* 0x00000001150c8824 */ /* 0x000fe200078e020c */
[----:B------:R-:W-:Y:S01]  /*1ea0*/  IADD3.X R21, PT, PT, RZ, R0, RZ, P1, !PT ;  /* 0x00000000ff157210 */ /* 0x000fe20000ffe4ff */
[----:B------:R-:W-:Y:S01]  /*1eb0*/  IMAD.IADD R16, R19, 0x1, R16 ;  /* 0x0000000113107824 */ /* 0x000fe200078e0210 */
[----:B------:R-:W-:Y:S01]  /*1ec0*/  LEA R237, P1, R18, R26, 0x1 ;  /* 0x0000001a12ed7211 */ /* 0x000fe200078208ff */
[----:B------:R-:W-:-:S03]  /*1ed0*/  @P0 IMAD R8, R5, R9, RZ ;  /* 0x0000000905080224 */ /* 0x000fc600078e02ff */
[----:B------:R-:W-:Y:S01]  /*1ee0*/  LEA.HI.X R236, R18, R27, R16, 0x1, P1 ;  /* 0x0000001b12ec7211 */ /* 0x000fe200008f0c10 */
[----:B------:R-:W-:Y:S01]  /*1ef0*/  @P0 IMAD.IADD R12, R29, 0x1, R8 ;  /* 0x000000011d0c0824 */ /* 0x000fe200078e0208 */
[----:B------:R-:W-:Y:S01]  /*1f00*/  IADD3 R16, P1, PT, R217, R13, RZ ;  /* 0x0000000dd9107210 */ /* 0x000fe20007f3e0ff */
[----:B------:R-:W-:Y:S01]  /*1f10*/  IMAD R15, R225, R24, RZ ;  /* 0x00000018e10f7224 */ /* 0x000fe200078e02ff */
[----:B------:R-:W-:Y:S01]  /*1f20*/  LOP3.LUT R0, R17, R217, RZ, 0x3c, !PT ;  /* 0x000000d911007212 */ /* 0x000fe200078e3cff */
[----:B------:R-:W-:-:S04]  /*1f30*/  IMAD.WIDE.U32 R20, R24, R224, R20 ;  /* 0x000000e018147225 */ /* 0x000fc800078e0014 */
[----:B------:R-:W-:Y:S01]  /*1f40*/  IMAD.X R17, RZ, RZ, R12, P1 ;  /* 0x000000ffff117224 */ /* 0x000fe200008e060c */
[----:B------:R-:W-:Y:S01]  /*1f50*/  ISETP.GE.AND P1, PT, R24, R228, PT ;  /* 0x000000e41800720c */ /* 0x000fe20003f26270 */
[----:B------:R-:W-:Y:S01]  /*1f60*/  IMAD.IADD R234, R21, 0x1, R15 ;  /* 0x0000000115ea7824 */ /* 0x000fe200078e020f */
[----:B------:R-:W-:Y:S01]  /*1f70*/  LOP3.LUT R14, R0, 0x1e00, R14, 0xf8, !PT ;  /* 0x00001e00000e7812 */ /* 0x000fe200078ef80e */
[----:B----4-:R-:W-:Y:S01]  /*1f80*/  IMAD R0, R11, R243, RZ ;  /* 0x000000f30b007224 */ /* 0x010fe200078e02ff */
[----:B------:R-:W-:Y:S02]  /*1f90*/  SHF.R.S32.HI R15, RZ, 0x1f, R243 ;  /* 0x0000001fff0f7819 */ /* 0x000fe400000114f3 */
[----:B------:R-:W-:-:S03]  /*1fa0*/  MOV R25, RZ ;  /* 0x000000ff00197202 */ /* 0x000fc60000000f00 */
[----:B------:R-:W-:Y:S01]  /*1fb0*/  IMAD R15, R10, R15, R0 ;  /* 0x0000000f0a0f7224 */ /* 0x000fe200078e0200 */
[C---:B------:R-:W-:Y:S01]  /*1fc0*/  LEA R235, P2, R20.reuse, R22, 0x1 ;  /* 0x0000001614eb7211 */ /* 0x040fe200078408ff */
[----:B------:R-:W-:Y:S01]  /*1fd0*/  IMAD.WIDE.U32 R10, R243, R10, R16 ;  /* 0x0000000af30a7225 */ /* 0x000fe200078e0010 */
[----:B------:R-:W-:Y:S02]  /*1fe0*/  @!P0 MOV R9, R5 ;  /* 0x0000000500098202 */ /* 0x000fe40000000f00 */
[----:B------:R-:W-:Y:S01]  /*1ff0*/  LEA.HI.X R234, R20, R23, R234, 0x1, P2 ;  /* 0x0000001714ea7211 */ /* 0x000fe200010f0cea */
[----:B------:R-:W-:Y:S01]  /*2000*/  @!P0 IMAD.MOV.U32 R8, RZ, RZ, R4 ;  /* 0x000000ffff088224 */ /* 0x000fe200078e0004 */
[----:B------:R-:W-:Y:S01]  /*2010*/  @P0 MOV R8, R4 ;  /* 0x0000000400080202 */ /* 0x000fe20000000f00 */
[----:B------:R-:W-:Y:S01]  /*2020*/  @P0 IMAD.MOV.U32 R9, RZ, RZ, R5 ;  /* 0x000000ffff090224 */ /* 0x000fe200078e0005 */
[----:B------:R-:W-:Y:S01]  /*2030*/  IADD3 R15, PT, PT, R11, R15, RZ ;  /* 0x0000000f0b0f7210 */ /* 0x000fe20007ffe0ff */
[----:B------:R-:W-:-:S04]  /*2040*/  IMAD.WIDE.U32 R12, R239, 0x40, R24 ;  /* 0x00000040ef0c7825 */ /* 0x000fc800078e0018 */
        /* <DEDUP_REMOVED lines=16> */
.L_x_3121:
[----:B------:R2:W-:Y:S02]  /*2150*/  STS.128 [R242], RZ ;  /* 0x000000fff2007388 */ /* 0x0005e40000000c00 */
.L_x_3120:
[----:B------:R-:W-:Y:S05]  /*2160*/  BSYNC.RECONVERGENT B0 ;  /* 0x0000000000007941 */ /* 0x000fea0003800200 */
.L_x_3119:
        /* <DEDUP_REMOVED lines=15> */
[----:B-1----:R-:W-:Y:S01]  /*2260*/  IMAD.MOV.U32 R16, RZ, RZ, R10 ;  /* 0x000000ffff107224 */ /* 0x002fe200078e000a */
[----:B------:R-:W-:-:S03]  /*2270*/  MOV R17, R15 ;  /* 0x0000000f00117202 */ /* 0x000fc60000000f00 */
[----:B------:R-:W-:Y:S02]  /*2280*/  IMAD.X R0, RZ, RZ, R13, P0 ;  /* 0x000000ffff007224 */ /* 0x000fe400000e060d */
        /* <DEDUP_REMOVED lines=10> */
.L_x_3123:
[----:B------:R-:W-:Y:S05]  /*2330*/  BSYNC.RECONVERGENT B0 ;  /* 0x0000000000007941 */ /* 0x000fea0003800200 */
.L_x_3122:
[----:B------:R-:W-:Y:S04]  /*2340*/  BSSY.RECONVERGENT B0, `(.L_x_3124) ;  /* 0x0000013000007945 */ /* 0x000fe80003800200 */
[----:B------:R-:W-:Y:S05]  /*2350*/  @P2 BRA `(.L_x_3125) ;  /* 0x0000000000442947 */ /* 0x000fea0003800000 */
        /* <DEDUP_REMOVED lines=9> */
[----:B----4-:R-:W-:-:S03]  /*23f0*/  LEA R22, P0, R16, R6, 0x1 ;  /* 0x0000000610167211 */ /* 0x010fc600078008ff */
[----:B------:R-:W-:-:S05]  /*2400*/  IMAD R0, R9, R4, R0 ;  /* 0x0000000409007224 */ /* 0x000fca00078e0200 */
[----:B------:R-:W-:-:S04]  /*2410*/  IADD3 R0, PT, PT, R17, R0, RZ ;  /* 0x0000000011007210 */ /* 0x000fc80007ffe0ff */
[----:B------:R-:W-:-:S05]  /*2420*/  LEA.HI.X R23, R16, R7, R0, 0x1, P0 ;  /* 0x0000000710177211 */ /* 0x000fca00000f0c00 */
[----:B------:R-:W-:Y:S01]  /*2430*/  @!PT LDS RZ, [RZ] ;  /* 0x00000000fffff984 */ /* 0x000fe20000000800 */
[----:B------:R-:W-:Y:S01]  /*2440*/  @!PT LDS RZ, [RZ] ;  /* 0x00000000fffff984 */ /* 0x000fe20000000800 */
[----:B------:R-:W-:Y:S01]  /*2450*/  @!PT LDS RZ, [RZ] ;  /* 0x00000000fffff984 */ /* 0x000fe20000000800 */
[----:B------:R1:W-:Y:S02]  /*2460*/  LDGSTS.E.BYPASS.LTC128B.128 [R242+0x1000], desc[UR4][R22.64] ;  /* 0x0100000016f27fae */ /* 0x0003e4000b981a04 */
.L_x_3125:
[----:B------:R-:W-:Y:S05]  /*2470*/  BSYNC.RECONVERGENT B0 ;  /* 0x0000000000007941 */ /* 0x000fea0003800200 */
.L_x_3124:
[----:B------:R-:W-:Y:S04]  /*2480*/  BSSY.RECONVERGENT B0, `(.L_x_3126) ;  /* 0x0000012000007945 */ /* 0x000fe80003800200 */
[----:B------:R-:W-:Y:S05]  /*2490*/  @P1 BRA `(.L_x_3127) ;  /* 0x0000000000401947 */ /* 0x000fea0003800000 */
[----:B------:R-:W-:-:S13]  /*24a0*/  ISETP.GE.AND P0, PT, R217, R241, PT ;  /* 0x000000f1d900720c */ /* 0x000fda0003f06270 */
[----:B------:R1:W-:Y:S01]  /*24b0*/  @P0 STS.128 [R242+0x1800], RZ ;  /* 0x001800fff2000388 */ /* 0x0003e20000000c00 */
[----:B------:R-:W-:Y:S05]  /*24c0*/  @P0 BRA `(.L_x_3127) ;  /* 0x0000000000340947 */ /* 0x000fea0003800000 */
[----:B------:R-:W-:Y:S02]  /*24d0*/  IADD3 R0, P0, PT, R12, 0x30, RZ ;  /* 0x000000300c007810 */ /* 0x000fe40007f1e0ff */
[----:B------:R-:W-:Y:S02]  /*24e0*/  MOV R11, R15 ;  /* 0x0000000f000b7202 */ /* 0x000fe40000000f00 */
[----:B------:R-:W-:Y:S01]  /*24f0*/  IADD3.X R4, PT, PT, RZ, R13, RZ, P0, !PT ;  /* 0x0000000dff047210 */ /* 0x000fe200007fe4ff */
        /* <DEDUP_REMOVED lines=10> */
.L_x_3127:
[----:B------:R-:W-:Y:S05]  /*25a0*/  BSYNC.RECONVERGENT B0 ;  /* 0x0000000000007941 */ /* 0x000fea0003800200 */
.L_x_3126:
        /* <DEDUP_REMOVED lines=13> */
.L_x_3130:
[----:B------:R1:W-:Y:S02]  /*2680*/  STS.128 [R242+0x2000], RZ ;  /* 0x002000fff2007388 */ /* 0x0003e40000000c00 */
.L_x_3129:
[----:B------:R-:W-:Y:S05]  /*2690*/  BSYNC.RECONVERGENT B0 ;  /* 0x0000000000007941 */ /* 0x000fea0003800200 */
.L_x_3128:
[----:B------:R-:W-:Y:S01]  /*26a0*/  ISETP.GE.AND P0, PT, R20, R5, PT ;  /* 0x000000051400720c */ /* 0x000fe20003f06270 */
[----:B-1----:R-:W-:Y:S01]  /*26b0*/  VIADD R17, R24, 0x40 ;  /* 0x0000004018117836 */ /* 0x002fe20000000000 */
[----:B----4-:R-:W-:Y:S01]  /*26c0*/  LEA R22, P1, R0, R235, 0x1 ;  /* 0x000000eb00167211 */ /* 0x010fe200078208ff */
[C---:B------:R-:W-:Y:S01]  /*26d0*/  VIADD R16, R24.reuse, 0x50 ;  /* 0x0000005018107836 */ /* 0x040fe20000000000 */
        /* <DEDUP_REMOVED lines=15> */
.L_x_3132:
[----:B------:R-:W-:Y:S05]  /*27d0*/  BSYNC.RECONVERGENT B0 ;  /* 0x0000000000007941 */ /* 0x000fea0003800200 */
.L_x_3131:
        /* <DEDUP_REMOVED lines=13> */
.L_x_3134:
[----:B------:R-:W-:Y:S05]  /*28b0*/  BSYNC.RECONVERGENT B0 ;  /* 0x0000000000007941 */ /* 0x000fea0003800200 */
.L_x_3133:
        /* <DEDUP_REMOVED lines=13> */
.L_x_3136:
[----:B------:R-:W-:Y:S05]  /*2990*/  BSYNC.RECONVERGENT B0 ;  /* 0x0000000000007941 */ /* 0x000fea0003800200 */
.L_x_3135:
        /* <DEDUP_REMOVED lines=16> */
.L_x_3138:
[----:B------:R-:W-:Y:S05]  /*2aa0*/  BSYNC.RECONVERGENT B0 ;  /* 0x0000000000007941 */ /* 0x000fea0003800200 */
.L_x_3137:
        /* <DEDUP_REMOVED lines=13> */
.L_x_3140:
[----:B------:R-:W-:Y:S05]  /*2b80*/  BSYNC.RECONVERGENT B0 ;  /* 0x0000000000007941 */ /* 0x000fea0003800200 */
.L_x_3139:
        /* <DEDUP_REMOVED lines=16> */
.L_x_3142:
[----:B------:R-:W-:Y:S05]  /*2c90*/  BSYNC.RECONVERGENT B0 ;  /* 0x0000000000007941 */ /* 0x000fea0003800200 */
.L_x_3141:
        /* <DEDUP_REMOVED lines=16> */
.L_x_3144:
[----:B------:R-:W-:Y:S05]  /*2da0*/  BSYNC.RECONVERGENT B0 ;  /* 0x0000000000007941 */ /* 0x000fea0003800200 */
.L_x_3143:
        /* <DEDUP_REMOVED lines=16> */
.L_x_3146:
[----:B------:R-:W-:Y:S05]  /*2eb0*/  BSYNC.RECONVERGENT B0 ;  /* 0x0000000000007941 */ /* 0x000fea0003800200 */
.L_x_3145:
        /* <DEDUP_REMOVED lines=13> */
.L_x_3148:
[----:B------:R-:W-:Y:S05]  /*2f90*/  BSYNC.RECONVERGENT B0 ;  /* 0x0000000000007941 */ /* 0x000fea0003800200 */
.L_x_3147:
        /* <DEDUP_REMOVED lines=16> */
.L_x_3150:
[----:B------:R-:W-:Y:S05]  /*30a0*/  BSYNC.RECONVERGENT B0 ;  /* 0x0000000000007941 */ /* 0x000fea0003800200 */
.L_x_3149:
        /* <DEDUP_REMOVED lines=15> */
.L_x_3152:
[----:B------:R-:W-:Y:S05]  /*31a0*/  BSYNC.RECONVERGENT B0 ;  /* 0x0000000000007941 */ /* 0x000fea0003800200 */
.L_x_3151:
        /* <DEDUP_REMOVED lines=14> */
.L_x_3154:
[----:B------:R-:W-:Y:S05]  /*3290*/  BSYNC.RECONVERGENT B0 ;  /* 0x0000000000007941 */ /* 0x000fea0003800200 */
.L_x_3153:
        /* <DEDUP_REMOVED lines=14> */
.L_x_3156:
[----:B------:R-:W-:Y:S05]  /*3380*/  BSYNC.RECONVERGENT B0 ;  /* 0x0000000000007941 */ /* 0x000fea0003800200 */
.L_x_3155:
        /* <DEDUP_REMOVED lines=14> */
.L_x_3158:
[----:B------:R-:W-:Y:S05]  /*3470*/  BSYNC.RECONVERGENT B0 ;  /* 0x0000000000007941 */ /* 0x000fea0003800200 */
.L_x_3157:
[----:B------:R-:W-:Y:S04]  /*3480*/  BSSY.RECONVERGENT B0, `(.L_x_3159) ;  /* 0x000000c000007945 */ /* 0x000fe80003800200 */
[----:B------:R-:W-:Y:S05]  /*3490*/  @P1 BRA `(.L_x_3160) ;  /* 0x0000000000281947 */ /* 0x000fea0003800000 */
[----:B------:R-:W-:-:S13]  /*34a0*/  ISETP.GE.AND P0, PT, R217, R241, PT ;  /* 0x000000f1d900720c */ /* 0x000fda0003f06270 */
[----:B------:R1:W-:Y:S01]  /*34b0*/  @P0 STS.128 [R242+0x9800], RZ ;  /* 0x009800fff2000388 */ /* 0x0003e20000000c00 */
[----:B------:R-:W-:Y:S05]  /*34c0*/  @P0 BRA `(.L_x_3160) ;  /* 0x00000000001c0947 */ /* 0x000fea0003800000 */
[----:B------:R-:W-:Y:S02]  /*34d0*/  IMAD R0, R225, 0x1c0, RZ ;  /* 0x000001c0e1007824 */ /* 0x000fe400078e02ff */
[----:B----4-:R-:W-:-:S05]  /*34e0*/  IMAD.WIDE.U32 R22, R224, 0x1c0, R22 ;  /* 0x000001c0e0167825 */ /* 0x010fca00078e0016 */
[----:B------:R-:W-:-:S05]  /*34f0*/  IADD3 R23, PT, PT, R23, R0, RZ ;  /* 0x0000000017177210 */ /* 0x000fca0007ffe0ff */
[----:B------:R-:W-:Y:S01]  /*3500*/  @!PT LDS RZ, [RZ] ;  /* 0x00000000fffff984 */ /* 0x000fe20000000800 */
[----:B------:R-:W-:Y:S01]  /*3510*/  @!PT LDS RZ, [RZ] ;  /* 0x00000000fffff984 */ /* 0x000fe20000000800 */
[----:B------:R-:W-:Y:S01]  /*3520*/  @!PT LDS RZ, [RZ] ;  /* 0x00000000fffff984 */ /* 0x000fe20000000800 */
[----:B------:R4:W-:Y:S02]  /*3530*/  LDGSTS.E.BYPASS.LTC128B.128 [R242+0x9800], desc[UR4][R22.64] ;  /* 0x0980000016f27fae */ /* 0x0009e4000b981a04 */
.L_x_3160:
[----:B------:R-:W-:Y:S05]  /*3540*/  BSYNC.RECONVERGENT B0 ;  /* 0x0000000000007941 */ /* 0x000fea0003800200 */
.L_x_3159:
[----:B------:R-:W0:Y:S04]  /*3550*/  LDGDEPBAR ;  /* 0x00000000000079af */ /* 0x000e280000000000 */
[----:B------:R1:W5:Y:S04]  /*3560*/  LD.E R121, desc[UR4][R2.64+0x184] ;  /* 0x0001840402797980 */ /* 0x000368000c101900 */
[----:B------:R1:W5:Y:S01]  /*3570*/  LD.E R124, desc[UR4][R2.64+0x188] ;  /* 0x00018804027c7980 */ /* 0x000362000c101900 */
[C---:B------:R-:W-:Y:S02]  /*3580*/  SHF.L.U64.HI R4, R226.reuse, 0x4, R227 ;  /* 0x00000004e2047819 */ /* 0x040fe400000102e3 */
        /* <DEDUP_REMOVED lines=15> */
.L_x_3163:
[----:B------:R1:W-:Y:S01]  /*3680*/  STS.128 [R242+0xa000], RZ ;  /* 0x00a000fff2007388 */ /* 0x0003e20000000c00 */
[----:B------:R-:W-:Y:S05]  /*3690*/  BRA `(.L_x_3164) ;  /* 0x0000000000047947 */ /* 0x000fea0003800000 */
.L_x_3162:
[----:B------:R1:W-:Y:S02]  /*36a0*/  STS.128 [R242+0xa000], RZ ;  /* 0x00a000fff2007388 */ /* 0x0003e40000000c00 */
.L_x_3164:
[----:B------:R-:W-:Y:S05]  /*36b0*/  BSYNC.RECONVERGENT B0 ;  /* 0x0000000000007941 */ /* 0x000fea0003800200 */
.L_x_3161:
[----:B------:R-:W-:Y:S01]  /*36c0*/  ISETP.GE.AND P3, PT, R20, R5, PT ;  /* 0x000000051400720c */ /* 0x000fe20003f66270 */
[----:B------:R-:W-:Y:S01]  /*36d0*/  BSSY.RECONVERGENT B0, `(.L_x_3165) ;  /* 0x0000011000007945 */ /* 0x000fe20003800200 */
[C---:B------:R-:W-:Y:S02]  /*36e0*/  LEA R20, P4, R0.reuse, R237, 0x1 ;  /* 0x000000ed00147211 */ /* 0x040fe400078808ff */
[-C--:B------:R-:W-:Y:S02]  /*36f0*/  ISETP.GE.AND P2, PT, R19, R5.reuse, PT ;  /* 0x000000051300720c */ /* 0x080fe40003f46270 */
        /* <DEDUP_REMOVED lines=14> */
.L_x_3166:
[----:B------:R-:W-:Y:S05]  /*37e0*/  BSYNC.RECONVERGENT B0 ;  /* 0x0000000000007941 */ /* 0x000fea0003800200 */
.L_x_3165:
        /* <DEDUP_REMOVED lines=13> */
.L_x_3168:
[----:B------:R-:W-:Y:S05]  /*38c0*/  BSYNC.RECONVERGENT B0 ;  /* 0x0000000000007941 */ /* 0x000fea0003800200 */
.L_x_3167:
        /* <DEDUP_REMOVED lines=13> */
.L_x_3170:
[----:B------:R-:W-:Y:S05]  /*39a0*/  BSYNC.RECONVERGENT B0 ;  /* 0x0000000000007941 */ /* 0x000fea0003800200 */
.L_x_3169:
[----:B------:R1:W-:Y:S01]  /*39b0*/  @P0 STS.128 [R242+0xc000], RZ ;  /* 0x00c000fff2000388 */ /* 0x0003e20000000c00 */
[----:B------:R-:W-:Y:S01]  /*39c0*/  BSSY.RECONVERGENT B0, `(.L_x_3171) ;  /* 0x000000f000007945 */ /* 0x000fe20003800200 */
[----:B------:R-:W-:-:S03]  /*39d0*/  ISETP.GE.AND P1, PT, R12, R5, PT ;  /* 0x000000050c00720c */ /* 0x000fc60003f26270 */
[----:B------:R-:W-:Y:S10]  /*39e0*/  @P0 BRA `(.L_x_3172) ;  /* 0x0000000000300947 */ /* 0x000ff40003800000 */
        /* <DEDUP_REMOVED lines=12> */
.L_x_3172:
[----:B------:R-:W-:Y:S05]  /*3ab0*/  BSYNC.RECONVERGENT B0 ;  /* 0x0000000000007941 */ /* 0x000fea0003800200 */
.L_x_3171:
        /* <DEDUP_REMOVED lines=13> */
.L_x_3174:
[----:B------:R-:W-:Y:S05]  /*3b90*/  BSYNC.RECONVERGENT B0 ;  /* 0x0000000000007941 */ /* 0x000fea0003800200 */
.L_x_3173:
        /* <DEDUP_REMOVED lines=16> */
.L_x_3176:
[----:B------:R-:W-:Y:S05]  /*3ca0*/  BSYNC.RECONVERGENT B0 ;  /* 0x0000000000007941 */ /* 0x000fea0003800200 */
.L_x_3175:
        /* <DEDUP_REMOVED lines=16> */
.L_x_3178:
[----:B------:R-:W-:Y:S05]  /*3db0*/  BSYNC.RECONVERGENT B0 ;  /* 0x0000000000007941 */ /* 0x000fea0003800200 */
.L_x_3177:
        /* <DEDUP_REMOVED lines=16> */
.L_x_3180:
[----:B------:R-:W-:Y:S05]  /*3ec0*/  BSYNC.RECONVERGENT B0 ;  /* 0x0000000000007941 */ /* 0x000fea0003800200 */
.L_x_3179:
        /* <DEDUP_REMOVED lines=13> */
.L_x_3182:
[----:B------:R-:W-:Y:S05]  /*3fa0*/  BSYNC.RECONVERGENT B0 ;  /* 0x0000000000007941 */ /* 0x000fea0003800200 */
.L_x_3181:
        /* <DEDUP_REMOVED lines=16> */
.L_x_3184:
[----:B------:R-:W-:Y:S05]  /*40b0*/  BSYNC.RECONVERGENT B0 ;  /* 0x0000000000007941 */ /* 0x000fea0003800200 */
.L_x_3183:
        /* <DEDUP_REMOVED lines=15> */
.L_x_3186:
[----:B------:R-:W-:Y:S05]  /*41b0*/  BSYNC.RECONVERGENT B0 ;  /* 0x0000000000007941 */ /* 0x000fea0003800200 */
.L_x_3185:
        /* <DEDUP_REMOVED lines=15> */
.L_x_3188:
[----:B------:R-:W-:Y:S05]  /*42b0*/  BSYNC.RECONVERGENT B0 ;  /* 0x0000000000007941 */ /* 0x000fea0003800200 */
.L_x_3187:
        /* <DEDUP_REMOVED lines=15> */
.L_x_3190:
[----:B------:R-:W-:Y:S05]  /*43b0*/  BSYNC.RECONVERGENT B0 ;  /* 0x0000000000007941 */ /* 0x000fea0003800200 */
.L_x_3189:
        /* <DEDUP_REMOVED lines=15> */
.L_x_3192:
[----:B------:R-:W-:Y:S05]  /*44b0*/  BSYNC.RECONVERGENT B0 ;  /* 0x0000000000007941 */ /* 0x000fea0003800200 */
.L_x_3191:
        /* <DEDUP_REMOVED lines=13> */
.L_x_3194:
[----:B------:R-:W-:Y:S05]  /*4590*/  BSYNC.RECONVERGENT B0 ;  /* 0x0000000000007941 */ /* 0x000fea0003800200 */
.L_x_3193:
[----:B------:R-:W2:Y:S01]  /*45a0*/  LD.E R123, desc[UR4][R2.64+0x18c] ;  /* 0x00018c04027b7980 */ /* 0x000ea2000c101900 */
[----:B------:R-:W-:Y:S01]  /*45b0*/  SHF.R.U32.HI R167, RZ, 0x1, R166 ;  /* 0x00000001ffa77819 */ /* 0x000fe200000116a6 */
[----:B------:R-:W-:Y:S01]  /*45c0*/  BSSY.RECONVERGENT B1, `(.L_x_3195) ;  /* 0x00002d7000017945 */ /* 0x000fe20003800200 */
[C---:B------:R-:W-:Y:S01]  /*45d0*/  SHF.L.U32 R72, R166.reuse, 0x6, RZ ;  /* 0x00000006a6487819 */ /* 0x040fe200000006ff */
[----:B------:R-:W0:Y:S01]  /*45e0*/  LDGDEPBAR ;  /* 0x00000000000079af */ /* 0x000e220000000000 */
[----:B------:R-:W-:Y:S02]  /*45f0*/  SHF.L.U32 R216, R166, 0x5, RZ ;  /* 0x00000005a6d87819 */ /* 0x000fe400000006ff */
[----:B------:R-:W-:Y:S02]  /*4600*/  LOP3.LUT R71, R167, 0x8, RZ, 0xc0, !PT ;  /* 0x00000008a7477812 */ /* 0x000fe400078ec0ff */
[----:B------:R-:W-:Y:S02]  /*4610*/  LOP3.LUT R0, R72, 0x1c0, RZ, 0xc0, !PT ;  /* 0x000001c048007812 */ /* 0x000fe400078ec0ff */
[----:B------:R-:W-:-:S02]  /*4620*/  LOP3.LUT R216, R216, 0x7c00, RZ, 0xc0, !PT ;  /* 0x00007c00d8d87812 */ /* 0x000fc400078ec0ff */
[----:B------:R-:W-:Y:S02]  /*4630*/  LOP3.LUT R71, R71, 0x1c0, R72, 0xf8, !PT ;  /* 0x000001c047477812 */ /* 0x000fe400078ef848 */
[----:B------:R-:W-:Y:S02]  /*4640*/  LOP3.LUT R0, R0, 0x8, R166, 0xf8, !PT ;  /* 0x0000000800007812 */ /* 0x000fe400078ef8a6 */
[----:B------:R-:W-:Y:S02]  /*4650*/  LOP3.LUT R65, R72, 0x400, RZ, 0xc0, !PT ;  /* 0x0000040048417812 */ /* 0x000fe400078ec0ff */
[----:B------:R-:W-:Y:S02]  /*4660*/  LOP3.LUT R70, R216, 0x200, R72, 0xf8, !PT ;  /* 0x00000200d8467812 */ /* 0x000fe400078ef848 */
[-C--:B------:R-:W-:Y:S02]  /*4670*/  LOP3.LUT R71, R71, R217.reuse, RZ, 0x3c, !PT ;  /* 0x000000d947477212 */ /* 0x080fe400078e3cff */
[----:B------:R-:W-:-:S02]  /*4680*/  LOP3.LUT R0, R0, R217, RZ, 0x3c, !PT ;  /* 0x000000d900007212 */ /* 0x000fc400078e3cff */
[----:B------:R-:W-:Y:S02]  /*4690*/  LOP3.LUT R70, R70, R71, RZ, 0xfc, !PT ;  /* 0x0000004746467212 */ /* 0x000fe400078efcff */
[----:B------:R-:W-:Y:S02]  /*46a0*/  LEA R65, R0, R65, 0x1 ;  /* 0x0000004100417211 */ /* 0x000fe400078e08ff */
[----:B------:R-:W-:Y:S02]  /*46b0*/  LEA R70, R70, R218, 0x1 ;  /* 0x000000da46467211 */ /* 0x000fe400078e08ff */
[----:B------:R-:W-:Y:S02]  /*46c0*/  IADD3 R65, PT, PT, R218, R65, RZ ;  /* 0x00000041da417210 */ /* 0x000fe40007ffe0ff */
[----:B------:R-:W-:Y:S01]  /*46d0*/  LOP3.LUT P0, R67, R166, 0x2, RZ, 0xc0, !PT ;  /* 0x00000002a6437812 */ /* 0x000fe2000780c0ff */
[----:B------:R-:W-:Y:S01]  /*46e0*/  LDSM.16.M88.4 R52, [R70] ;  /* 0x000000004634783b */ /* 0x000fe20000000200 */
[----:B------:R-:W-:-:S02]  /*46f0*/  MOV R64, 0x20 ;  /* 0x0000002000407802 */ /* 0x000fc40000000f00 */
[----:B------:R-:W-:Y:S01]  /*4700*/  MOV R39, 0x40 ;  /* 0x0000004000277802 */ /* 0x000fe20000000f00 */
[----:B------:R-:W3:Y:S01]  /*4710*/  LDSM.16.M88.4 R16, [R65+0x2000] ;  /* 0x002000004110783b */ /* 0x000ee20000000200 */
[----:B------:R-:W-:Y:S02]  /*4720*/  SEL R73, R64, 0xffffffe0, !P0 ;  /* 0xffffffe040497807 */ /* 0x000fe40004000000 */
[----:B------:R-:W-:Y:S01]  /*4730*/  LOP3.LUT P0, R66, R166, 0x4, RZ, 0xc0, !PT ;  /* 0x00000004a6427812 */ /* 0x000fe2000780c0ff */
[----:B-1--4-:R-:W1:Y:S01]  /*4740*/  LDSM.16.M88.4 R20, [R65+0x2800] ;  /* 0x002800004114783b */ /* 0x012e620000000200 */
[----:B------:R-:W-:Y:S02]  /*4750*/  IADD3 R48, PT, PT, R70, R73, RZ ;  /* 0x0000004946307210 */ /* 0x000fe40007ffe0ff */
[----:B------:R-:W-:Y:S01]  /*4760*/  IADD3 R129, PT, PT, R73, R65, RZ ;  /* 0x0000004149817210 */ /* 0x000fe20007ffe0ff */
[----:B------:R-:W-:Y:S01]  /*4770*/  LDSM.16.M88.4 R56, [R65+0x3000] ;  /* 0x003000004138783b */ /* 0x000fe20000000200 */
[----:B------:R-:W-:-:S02]  /*4780*/  SEL R74, R39, 0xffffffc0, !P0 ;  /* 0xffffffc0274a7807 */ /* 0x000fc40004000000 */
[----:B-----5:R-:W-:Y:S01]  /*4790*/  IADD3 R121, PT, PT, R69, -R122, -R121 ;  /* 0x8000007a45797210 */ /* 0x020fe20007ffe879 */
[----:B------:R-:W-:Y:S01]  /*47a0*/  LDSM.16.M88.4 R48, [R48] ;  /* 0x000000003030783b */ /* 0x000fe20000000200 */
[----:B------:R-:W-:Y:S02]  /*47b0*/  IADD3 R12, PT, PT, R70, R74, RZ ;  /* 0x0000004a460c7210 */ /* 0x000fe40007ffe0ff */
[----:B------:R-:W-:Y:S01]  /*47c0*/  IADD3 R125, PT, PT, R74, R65, RZ ;  /* 0x000000414a7d7210 */ /* 0x000fe20007ffe0ff */
[----:B------:R-:W4:Y:S01]  /*47d0*/  LDSM.16.M88.4 R28, [R129+0x2000] ;  /* 0x00200000811c783b */ /* 0x000f220000000200 */
[----:B------:R-:W-:Y:S02]  /*47e0*/  IADD3 R124, PT, PT, R124, R69, -R122 ;  /* 0x000000457c7c7210 */ /* 0x000fe40007ffe87a */
[C---:B------:R-:W-:Y:S01]  /*47f0*/  IADD3 R37, PT, PT, R73.reuse, R125, RZ ;  /* 0x0000007d49257210 */ /* 0x040fe20007ffe0ff */
[----:B------:R1:W-:Y:S04]  /*4800*/  LDSM.16.M88.4 R32, [R12] ;  /* 0x000000000c20783b */ /* 0x0003e80000000200 */
[----:B------:R-:W4:Y:S04]  /*4810*/  LDSM.16.M88.4 R40, [R125+0x2000] ;  /* 0x002000007d28783b */ /* 0x000f280000000200 */
[----:B------:R-:W-:Y:S04]  /*4820*/  LDSM.16.M88.4 R44, [R37+0x2000] ;  /* 0x00200000252c783b */ /* 0x000fe80000000200 */
[----:B------:R-:W4:Y:S04]  /*4830*/  LDSM.16.M88.4 R8, [R129+0x2800] ;  /* 0x002800008108783b */ /* 0x000f280000000200 */
[----:B------:R-:W-:Y:S01]  /*4840*/  LDSM.16.M88.4 R76, [R125+0x2800] ;  /* 0x002800007d4c783b */ /* 0x000fe20000000200 */
[----:B---3--:R-:W-:Y:S03]  /*4850*/  HMMA.16816.F32 R24, R52, R16, RZ ;  /* 0x000000103418723c */ /* 0x008fe600000018ff */
[----:B------:R-:W-:Y:S01]  /*4860*/  LDSM.16.M88.4 R60, [R125+0x3000] ;  /* 0x003000007d3c783b */ /* 0x000fe20000000200 */
[----:B-1----:R-:W-:-:S04]  /*4870*/  IADD3 R12, PT, PT, R73, R12, RZ ;  /* 0x0000000c490c7210 */ /* 0x002fc80007ffe0ff */
[C---:B------:R-:W-:Y:S02]  /*4880*/  HMMA.16816.F32 R16, R52.reuse, R18, RZ ;  /* 0x000000123410723c */ /* 0x040fe400000018ff */
[----:B------:R-:W1:Y:S06]  /*4890*/  LDSM.16.M88.4 R12, [R12] ;  /* 0x000000000c0c783b */ /* 0x000e6c0000000200 */
[----:B------:R-:W-:Y:S08]  /*48a0*/  HMMA.16816.F32 R4, R52, R20, RZ ;  /* 0x000000143404723c */ /* 0x000ff000000018ff */
[C---:B----4-:R-:W-:Y:S08]  /*48b0*/  HMMA.16816.F32 R24, R48.reuse, R28, R24 ;  /* 0x0000001c3018723c */ /* 0x050ff00000001818 */
[----:B------:R-:W-:Y:S01]  /*48c0*/  HMMA.16816.F32 R16, R48, R30, R16 ;  /* 0x0000001e3010723c */ /* 0x000fe20000001810 */
[----:B------:R-:W3:Y:S07]  /*48d0*/  LDSM.16.M88.4 R28, [R129+0x3000] ;  /* 0x00300000811c783b */ /* 0x000eee0000000200 */
[----:B------:R-:W-:Y:S08]  /*48e0*/  HMMA.16816.F32 R20, R52, R22, RZ ;  /* 0x000000163414723c */ /* 0x000ff000000018ff */
[----:B------:R-:W-:Y:S08]  /*48f0*/  HMMA.16816.F32 R24, R32, R40, R24 ;  /* 0x000000282018723c */ /* 0x000ff00000001818 */
[----:B------:R-:W-:Y:S08]  /*4900*/  HMMA.16816.F32 R4, R48, R8, R4 ;  /* 0x000000083004723c */ /* 0x000ff00000001804 */
[----:B------:R-:W-:Y:S01]  /*4910*/  HMMA.16816.F32 R16, R32, R42, R16 ;  /* 0x0000002a2010723c */ /* 0x000fe20000001810 */
[----:B------:R-:W4:Y:S07]  /*4920*/  LDSM.16.M88.4 R40, [R37+0x2800] ;  /* 0x002800002528783b */ /* 0x000f2e0000000200 */
[----:B-1----:R-:W-:Y:S08]  /*4930*/  HMMA.16816.F32 R24, R12, R44, R24 ;  /* 0x0000002c0c18723c */ /* 0x002ff00000001818 */
[----:B------:R-:W-:Y:S08]  /*4940*/  HMMA.16816.F32 R20, R48, R10, R20 ;  /* 0x0000000a3014723c */ /* 0x000ff00000001814 */
[----:B------:R-:W-:Y:S08]  /*4950*/  HMMA.16816.F32 R8, R52, R56, RZ ;  /* 0x000000383408723c */ /* 0x000ff000000018ff */
[----:B------:R-:W-:Y:S08]  /*4960*/  HMMA.16816.F32 R4, R32, R76, R4 ;  /* 0x0000004c2004723c */ /* 0x000ff00000001804 */
[----:B------:R-:W-:Y:S01]  /*4970*/  HMMA.16816.F32 R16, R12, R46, R16 ;  /* 0x0000002e0c10723c */ /* 0x000fe20000001810 */
[----:B------:R-:W1:Y:S07]  /*4980*/  LDSM.16.M88.4 R44, [R65+0x3800] ;  /* 0x00380000412c783b */ /* 0x000e6e0000000200 */
[----:B---3--:R-:W-:Y:S08]  /*4990*/  HMMA.16816.F32 R8, R48, R28, R8 ;  /* 0x0000001c3008723c */ /* 0x008ff00000001808 */
[----:B------:R-:W-:Y:S01]  /*49a0*/  HMMA.16816.F32 R20, R32, R78, R20 ;  /* 0x0000004e2014723c */ /* 0x000fe20000001814 */
[----:B------:R-:W-:Y:S07]  /*49b0*/  LDSM.16.M88.4 R76, [R125+0x3800] ;  /* 0x003800007d4c783b */ /* 0x000fee0000000200 */
[----:B----4-:R-:W-:Y:S08]  /*49c0*/  HMMA.16816.F32 R4, R12, R40, R4 ;  /* 0x000000280c04723c */ /* 0x010ff00000001804 */
[----:B------:R-:W-:Y:S08]  /*49d0*/  HMMA.16816.F32 R8, R32, R60, R8 ;  /* 0x0000003c2008723c */ /* 0x000ff00000001808 */
[----:B------:R-:W-:Y:S01]  /*49e0*/  HMMA.16816.F32 R20, R12, R42, R20 ;  /* 0x0000002a0c14723c */ /* 0x000fe20000001814 */
[----:B------:R-:W-:Y:S01]  /*49f0*/  LDSM.16.M88.4 R40, [R65+0x4000] ;  /* 0x004000004128783b */ /* 0x000fe20000000200 */
[-C--:B--2---:R-:W-:Y:S01]  /*4a00*/  FMUL.FTZ R24, R24, R123.reuse ;  /* 0x0000007b18187220 */ /* 0x084fe20000410000 */
        /* <DEDUP_REMOVED lines=8> */
[-C--:B------:R-:W-:Y:S01]  /*4a90*/  FMUL.FTZ R4, R4, R123.reuse ;  /* 0x0000007b04047220 */ /* 0x080fe20000410000 */
[-C--:B------:R-:W-:Y:S01]  /*4aa0*/  FMUL.FTZ R5, R5, R123.reuse ;  /* 0x0000007b05057220 */ /* 0x080fe20000410000 */
[-C--:B------:R-:W-:Y:S01]  /*4ab0*/  FMUL.FTZ R6, R6, R123.reuse ;  /* 0x0000007b06067220 */ /* 0x080fe20000410000 */
[----:B------:R-:W3:Y:S01]  /*4ac0*/  MUFU.TANH R119, R25 ;  /* 0x0000001900777308 */ /* 0x000ee20000002400 */
[----:B------:R-:W-:-:S04]  /*4ad0*/  FMUL.FTZ R7, R7, R123 ;  /* 0x0000007b07077220 */ /* 0x000fc80000410000 */
[-C--:B------:R-:W-:Y:S01]  /*4ae0*/  FMUL.FTZ R20, R20, R123.reuse ;  /* 0x0000007b14147220 */ /* 0x080fe20000410000 */
[-C--:B------:R-:W-:Y:S01]  /*4af0*/  FMUL.FTZ R21, R21, R123.reuse ;  /* 0x0000007b15157220 */ /* 0x080fe20000410000 */
[-C--:B------:R-:W-:Y:S01]  /*4b00*/  FMUL.FTZ R22, R22, R123.reuse ;  /* 0x0000007b16167220 */ /* 0x080fe20000410000 */
[-C--:B------:R-:W-:Y:S01]  /*4b10*/  FMUL.FTZ R23, R23, R123.reuse ;  /* 0x0000007b17177220 */ /* 0x080fe20000410000 */
[----:B------:R-:W4:Y:S08]  /*4b20*/  MUFU.TANH R99, R26 ;  /* 0x0000001a00637308 */ /* 0x000f300000002400 */
[----:B------:R1:W1:Y:S08]  /*4b30*/  MUFU.TANH R98, R27 ;  /* 0x0000001b00627308 */ /* 0x0002700000002400 */
[----:B------:R-:W2:Y:S08]  /*4b40*/  MUFU.TANH R118, R16 ;  /* 0x0000001000767308 */ /* 0x000eb00000002400 */
[----:B------:R-:W2:Y:S01]  /*4b50*/  MUFU.TANH R117, R17 ;  /* 0x0000001100757308 */ /* 0x000ea20000002400 */
[----:B-1----:R-:W-:Y:S01]  /*4b60*/  HMMA.16816.F32 R24, R52, R58, RZ ;  /* 0x0000003a3418723c */ /* 0x002fe200000018ff */
[----:B------:R-:W1:Y:S06]  /*4b70*/  LDSM.16.M88.4 R56, [R129+0x3800] ;  /* 0x003800008138783b */ /* 0x000e6c0000000200 */
[----:B------:R-:W1:Y:S08]  /*4b80*/  MUFU.TANH R97, R18 ;  /* 0x0000001200617308 */ /* 0x000e700000002400 */
[----:B------:R3:W1:Y:S05]  /*4b90*/  MUFU.TANH R96, R19 ;  /* 0x0000001300607308 */ /* 0x00066a0000002400 */
[----:B------:R-:W-:Y:S01]  /*4ba0*/  HMMA.16816.F32 R24, R48, R30, R24 ;  /* 0x0000001e3018723c */ /* 0x000fe20000001818 */
[----:B------:R-:W4:Y:S02]  /*4bb0*/  LDSM.16.M88.4 R28, [R37+0x3000] ;  /* 0x00300000251c783b */ /* 0x000f240000000200 */
[----:B------:R-:W1:Y:S08]  /*4bc0*/  MUFU.TANH R116, R4 ;  /* 0x0000000400747308 */ /* 0x000e700000002400 */
[----:B------:R-:W1:Y:S01]  /*4bd0*/  MUFU.TANH R115, R5 ;  /* 0x0000000500737308 */ /* 0x000e620000002400 */
[----:B---3--:R-:W-:Y:S07]  /*4be0*/  HMMA.16816.F32 R16, R52, R44, RZ ;  /* 0x0000002c3410723c */ /* 0x008fee00000018ff */
[----:B------:R-:W3:Y:S01]  /*4bf0*/  MUFU.TANH R95, R6 ;  /* 0x00000006005f7308 */ /* 0x000ee20000002400 */
[----:B------:R-:W-:Y:S01]  /*4c00*/  HMMA.16816.F32 R24, R32, R62, R24 ;  /* 0x0000003e2018723c */ /* 0x000fe20000001818 */
[----:B------:R-:W-:Y:S06]  /*4c10*/  LDSM.16.M88.4 R60, [R125+0x4000] ;  /* 0x004000007d3c783b */ /* 0x000fec0000000200 */
[----:B------:R2:W2:Y:S05]  /*4c20*/  MUFU.TANH R94, R7 ;  /* 0x00000007005e7308 */ /* 0x0004aa0000002400 */
[----:B-1----:R-:W-:Y:S03]  /*4c30*/  HMMA.16816.F32 R16, R48, R56, R16 ;  /* 0x000000383010723c */ /* 0x002fe60000001810 */
[----:B------:R-:W1:Y:S05]  /*4c40*/  MUFU.TANH R114, R20 ;  /* 0x0000001400727308 */ /* 0x000e6a0000002400 */
[----:B----4-:R-:W-:Y:S03]  /*4c50*/  HMMA.16816.F32 R8, R12, R28, R8 ;  /* 0x0000001c0c08723c */ /* 0x010fe60000001808 */
[----:B------:R-:W4:Y:S05]  /*4c60*/  MUFU.TANH R113, R21 ;  /* 0x0000001500717308 */ /* 0x000f2a0000002400 */
[----:B--2---:R-:W-:Y:S01]  /*4c70*/  HMMA.16816.F32 R4, R52, R46, RZ ;  /* 0x0000002e3404723c */ /* 0x004fe200000018ff */
[----:B------:R-:W2:Y:S02]  /*4c80*/  LDSM.16.M88.4 R44, [R129+0x4000] ;  /* 0x00400000812c783b */ /* 0x000ea40000000200 */
        /* <DEDUP_REMOVED lines=11> */
[----:B------:R-:W4:Y:S02]  /*4d40*/  LDSM.16.M88.4 R56, [R37+0x3800] ;  /* 0x003800002538783b */ /* 0x000f240000000200 */
[----:B------:R-:W1:Y:S01]  /*4d50*/  MUFU.TANH R111, R9 ;  /* 0x00000009006f7308 */ /* 0x000e620000002400 */
[-C--:B------:R-:W-:Y:S01]  /*4d60*/  FMUL.FTZ R24, R24, R123.reuse ;  /* 0x0000007b18187220 */ /* 0x080fe20000410000 */
[-C--:B------:R-:W-:Y:S01]  /*4d70*/  FMUL.FTZ R25, R25, R123.reuse ;  /* 0x0000007b19197220 */ /* 0x080fe20000410000 */
[-C--:B------:R-:W-:Y:S01]  /*4d80*/  FMUL.FTZ R26, R26, R123.reuse ;  /* 0x0000007b1a1a7220 */ /* 0x080fe20000410000 */
[-C--:B------:R-:W-:Y:S01]  /*4d90*/  FMUL.FTZ R27, R27, R123.reuse ;  /* 0x0000007b1b1b7220 */ /* 0x080fe20000410000 */
[----:B---3--:R-:W-:Y:S03]  /*4da0*/  HMMA.16816.F32 R20, R52, R40, RZ ;  /* 0x000000283414723c */ /* 0x008fe600000018ff */
[----:B------:R-:W3:Y:S08]  /*4db0*/  MUFU.TANH R91, R10 ;  /* 0x0000000a005b7308 */ /* 0x000ef00000002400 */
[----:B------:R1:W1:Y:S01]  /*4dc0*/  MUFU.TANH R90, R11 ;  /* 0x0000000b005a7308 */ /* 0x0002620000002400 */
[----:B------:R-:W-:Y:S01]  /*4dd0*/  HMMA.16816.F32 R4, R32, R78, R4 ;  /* 0x0000004e2004723c */ /* 0x000fe20000001804 */
[----:B------:R-:W-:Y:S06]  /*4de0*/  LDSM.16.M88.4 R76, [R125+0x4800] ;  /* 0x004800007d4c783b */ /* 0x000fec0000000200 */
[----:B------:R-:W3:Y:S01]  /*4df0*/  MUFU.TANH R110, R24 ;  /* 0x00000018006e7308 */ /* 0x000ee20000002400 */
[----:B--2---:R-:W-:Y:S07]  /*4e00*/  HMMA.16816.F32 R20, R48, R44, R20 ;  /* 0x0000002c3014723c */ /* 0x004fee0000001814 */
[----:B------:R-:W2:Y:S01]  /*4e10*/  MUFU.TANH R109, R25 ;  /* 0x00000019006d7308 */ /* 0x000ea20000002400 */
[----:B-1----:R-:W-:Y:S01]  /*4e20*/  HMMA.16816.F32 R8, R52, R42, RZ ;  /* 0x0000002a3408723c */ /* 0x002fe200000018ff */
[----:B------:R-:W1:Y:S06]  /*4e30*/  LDSM.16.M88.4 R40, [R129+0x4800] ;  /* 0x004800008128783b */ /* 0x000e6c0000000200 */
[----:B------:R-:W1:Y:S01]  /*4e40*/  MUFU.TANH R89, R26 ;  /* 0x0000001a00597308 */ /* 0x000e620000002400 */
[----:B----4-:R-:W-:Y:S07]  /*4e50*/  HMMA.16816.F32 R16, R12, R56, R16 ;  /* 0x000000380c10723c */ /* 0x010fee0000001810 */
[----:B------:R4:W1:Y:S01]  /*4e60*/  MUFU.TANH R88, R27 ;  /* 0x0000001b00587308 */ /* 0x0008620000002400 */
[----:B------:R-:W-:Y:S08]  /*4e70*/  HMMA.16816.F32 R20, R32, R60, R20 ;  /* 0x0000003c2014723c */ /* 0x000ff00000001814 */
[----:B------:R-:W-:Y:S01]  /*4e80*/  HMMA.16816.F32 R8, R48, R46, R8 ;  /* 0x0000002e3008723c */ /* 0x000fe20000001808 */
[----:B------:R-:W3:Y:S02]  /*4e90*/  LDSM.16.M88.4 R44, [R37+0x4000] ;  /* 0x00400000252c783b */ /* 0x000ee40000000200 */
[-C--:B------:R-:W-:Y:S01]  /*4ea0*/  FMUL.FTZ R16, R16, R123.reuse ;  /* 0x0000007b10107220 */ /* 0x080fe20000410000 */
[-C--:B------:R-:W-:Y:S01]  /*4eb0*/  FMUL.FTZ R17, R17, R123.reuse ;  /* 0x0000007b11117220 */ /* 0x080fe20000410000 */
[-C--:B------:R-:W-:Y:S01]  /*4ec0*/  FMUL.FTZ R18, R18, R123.reuse ;  /* 0x0000007b12127220 */ /* 0x080fe20000410000 */
[-C--:B------:R-:W-:Y:S01]  /*4ed0*/  FMUL.FTZ R19, R19, R123.reuse ;  /* 0x0000007b13137220 */ /* 0x080fe20000410000 */
[----:B------:R-:W1:Y:S01]  /*4ee0*/  MUFU.TANH R108, R16 ;  /* 0x00000010006c7308 */ /* 0x000e620000002400 */
[----:B------:R-:W-:Y:S01]  /*4ef0*/  HMMA.16816.F32 R4, R12, R58, R4 ;  /* 0x0000003a0c04723c */ /* 0x000fe20000001804 */
[----:B------:R-:W2:Y:S06]  /*4f00*/  LDSM.16.M88.4 R56, [R65+0x5000] ;  /* 0x005000004138783b */ /* 0x000eac0000000200 */
[----:B------:R-:W1:Y:S01]  /*4f10*/  MUFU.TANH R107, R17 ;  /* 0x00000011006b7308 */ /* 0x000e620000002400 */
[C---:B----4-:R-:W-:Y:S07]  /*4f20*/  HMMA.16816.F32 R24, R52.reuse, R28, RZ ;  /* 0x0000001c3418723c */ /* 0x050fee00000018ff */
[----:B------:R-:W4:Y:S01]  /*4f30*/  MUFU.TANH R87, R18 ;  /* 0x0000001200577308 */ /* 0x000f220000002400 */
[----:B------:R-:W-:Y:S03]  /*4f40*/  HMMA.16816.F32 R28, R52, R30, RZ ;  /* 0x0000001e341c723c */ /* 0x000fe600000018ff */
[-C--:B------:R-:W-:Y:S01]  /*4f50*/  FMUL.FTZ R4, R4, R123.reuse ;  /* 0x0000007b04047220 */ /* 0x080fe20000410000 */
[-C--:B------:R-:W-:Y:S01]  /*4f60*/  FMUL.FTZ R5, R5, R123.reuse ;  /* 0x0000007b05057220 */ /* 0x080fe20000410000 */
[-C--:B------:R-:W-:Y:S01]  /*4f70*/  FMUL.FTZ R6, R6, R123.reuse ;  /* 0x0000007b06067220 */ /* 0x080fe20000410000 */
[-C--:B------:R-:W-:Y:S01]  /*4f80*/  FMUL.FTZ R7, R7, R123.reuse ;  /* 0x0000007b07077220 */ /* 0x080fe20000410000 */
[----:B------:R4:W2:Y:S01]  /*4f90*/  MUFU.TANH R86, R19 ;  /* 0x0000001300567308 */ /* 0x0008a20000002400 */
[----:B------:R-:W-:Y:S01]  /*4fa0*/  HMMA.16816.F32 R8, R32, R62, R8 ;  /* 0x0000003e2008723c */ /* 0x000fe20000001808 */
[----:B------:R-:W-:Y:S06]  /*4fb0*/  LDSM.16.M88.4 R60, [R125+0x5000] ;  /* 0x005000007d3c783b */ /* 0x000fec0000000200 */
[----:B------:R-:W2:Y:S01]  /*4fc0*/  MUFU.TANH R106, R4 ;  /* 0x00000004006a7308 */ /* 0x000ea20000002400 */
[----:B-1----:R-:W-:Y:S07]  /*4fd0*/  HMMA.16816.F32 R24, R48, R40, R24 ;  /* 0x000000283018723c */ /* 0x002fee0000001818 */
[----:B------:R-:W1:Y:S01]  /*4fe0*/  MUFU.TANH R105, R5 ;  /* 0x0000000500697308 */ /* 0x000e620000002400 */
[----:B---3--:R-:W-:Y:S01]  /*4ff0*/  HMMA.16816.F32 R20, R12, R44, R20 ;  /* 0x0000002c0c14723c */ /* 0x008fe20000001814 */
[----:B----4-:R-:W-:Y:S06]  /*5000*/  LDSM.16.M88.4 R16, [R129+0x5000] ;  /* 0x005000008110783b */ /* 0x010fec0000000200 */
[----:B------:R-:W3:Y:S01]  /*5010*/  MUFU.TANH R85, R6 ;  /* 0x0000000600557308 */ /* 0x000ee20000002400 */
[----:B------:R-:W-:Y:S01]  /*5020*/  HMMA.16816.F32 R28, R48, R42, R28 ;  /* 0x0000002a301c723c */ /* 0x000fe2000000181c */
[----:B------:R-:W4:Y:S06]  /*5030*/  LDSM.16.M88.4 R40, [R37+0x4800] ;  /* 0x004800002528783b */ /* 0x000f2c0000000200 */
[----:B------:R2:W1:Y:S01]  /*5040*/  MUFU.TANH R84, R7 ;  /* 0x0000000700547308 */ /* 0x0004620000002400 */
[----:B------:R-:W-:Y:S03]  /*5050*/  HMMA.16816.F32 R24, R32, R76, R24 ;  /* 0x0000004c2018723c */ /* 0x000fe60000001818 */
[-C--:B------:R-:W-:Y:S01]  /*5060*/  FMUL.FTZ R20, R20, R123.reuse ;  /* 0x0000007b14147220 */ /* 0x080fe20000410000 */
[-C--:B------:R-:W-:Y:S01]  /*5070*/  FMUL.FTZ R21, R21, R123.reuse ;  /* 0x0000007b15157220 */ /* 0x080fe20000410000 */
[-C--:B------:R-:W-:Y:S01]  /*5080*/  FMUL.FTZ R22, R22, R123.reuse ;  /* 0x0000007b16167220 */ /* 0x080fe20000410000 */
[-C--:B------:R-:W-:Y:S01]  /*5090*/  FMUL.FTZ R23, R23, R123.reuse ;  /* 0x0000007b17177220 */ /* 0x080fe20000410000 */
[----:B------:R-:W1:Y:S01]  /*50a0*/  MUFU.TANH R104, R20 ;  /* 0x0000001400687308 */ /* 0x000e620000002400 */
[----:B------:R-:W-:Y:S01]  /*50b0*/  HMMA.16816.F32 R8, R12, R46, R8 ;  /* 0x0000002e0c08723c */ /* 0x000fe20000001808 */
[----:B------:R-:W3:Y:S06]  /*50c0*/  LDSM.16.M88.4 R44, [R65+0x5800] ;  /* 0x00580000412c783b */ /* 0x000eec0000000200 */
[----:B------:R-:W1:Y:S01]  /*50d0*/  MUFU.TANH R103, R21 ;  /* 0x0000001500677308 */ /* 0x000e620000002400 */
[----:B------:R-:W-:Y:S01]  /*50e0*/  HMMA.16816.F32 R28, R32, R78, R28 ;  /* 0x0000004e201c723c */ /* 0x000fe2000000181c */
[----:B------:R-:W-:Y:S06]  /*50f0*/  LDSM.16.M88.4 R76, [R125+0x5800] ;  /* 0x005800007d4c783b */ /* 0x000fec0000000200 */
[----:B------:R-:W1:Y:S01]  /*5100*/  MUFU.TANH R83, R22 ;  /* 0x0000001600537308 */ /* 0x000e620000002400 */
[----:B--2---:R-:W-:Y:S03]  /*5110*/  HMMA.16816.F32 R4, R52, R56, RZ ;  /* 0x000000383404723c */ /* 0x004fe600000018ff */
[-C--:B------:R-:W-:Y:S01]  /*5120*/  FMUL.FTZ R8, R8, R123.reuse ;  /* 0x0000007b08087220 */ /* 0x080fe20000410000 */
[-C--:B------:R-:W-:Y:S01]  /*5130*/  FMUL.FTZ R9, R9, R123.reuse ;  /* 0x0000007b09097220 */ /* 0x080fe20000410000 */
[-C--:B------:R-:W-:Y:S01]  /*5140*/  FMUL.FTZ R10, R10, R123.reuse ;  /* 0x0000007b0a0a7220 */ /* 0x080fe20000410000 */
[-C--:B------:R-:W-:Y:S01]  /*5150*/  FMUL.FTZ R11, R11, R123.reuse ;  /* 0x0000007b0b0b7220 */ /* 0x080fe20000410000 */
[----:B------:R2:W1:Y:S01]  /*5160*/  MUFU.TANH R82, R23 ;  /* 0x0000001700527308 */ /* 0x0004620000002400 */
[C---:B----4-:R-:W-:Y:S07]  /*5170*/  HMMA.16816.F32 R24, R12.reuse, R40, R24 ;  /* 0x000000280c18723c */ /* 0x050fee0000001818 */
[----:B------:R-:W4:Y:S01]  /*5180*/  MUFU.TANH R102, R8 ;  /* 0x0000000800667308 */ /* 0x000f220000002400 */
[----:B------:R-:W-:Y:S01]  /*5190*/  HMMA.16816.F32 R28, R12, R42, R28 ;  /* 0x0000002a0c1c723c */ /* 0x000fe2000000181c */
[----:B------:R-:W-:Y:S06]  /*51a0*/  LDSM.16.M88.4 R40, [R65+0x6000] ;  /* 0x006000004128783b */ /* 0x000fec0000000200 */
[----:B------:R-:W1:Y:S01]  /*51b0*/  MUFU.TANH R101, R9 ;  /* 0x0000000900657308 */ /* 0x000e620000002400 */
[----:B--2---:R-:W-:Y:S01]  /*51c0*/  HMMA.16816.F32 R20, R52, R58, RZ ;  /* 0x0000003a3414723c */ /* 0x004fe200000018ff */
[----:B------:R-:W2:Y:S02]  /*51d0*/  LDSM.16.M88.4 R56, [R129+0x5800] ;  /* 0x005800008138783b */ /* 0x000ea40000000200 */
        /* <DEDUP_REMOVED lines=9> */
[-C--:B------:R-:W-:Y:S01]  /*5270*/  FMUL.FTZ R0, R30, R123.reuse ;  /* 0x0000007b1e007220 */ /* 0x080fe20000410000 */
[----:B------:R3:W1:Y:S05]  /*5280*/  MUFU.TANH R80, R11 ;  /* 0x0000000b00507308 */ /* 0x00066a0000002400 */
[----:B------:R-:W-:Y:S01]  /*5290*/  HMMA.16816.F32 R20, R48, R18, R20 ;  /* 0x000000123014723c */ /* 0x000fe20000001814 */
[----:B------:R-:W4:Y:S02]  /*52a0*/  LDSM.16.M88.4 R16, [R37+0x5000] ;  /* 0x005000002510783b */ /* 0x000f240000000200 */
[----:B------:R-:W1:Y:S05]  /*52b0*/  MUFU.TANH R100, R24 ;  /* 0x0000001800647308 */ /* 0x000e6a0000002400 */
[----:B------:R-:W-:Y:S03]  /*52c0*/  HMMA.16816.F32 R4, R32, R60, R4 ;  /* 0x0000003c2004723c */ /* 0x000fe60000001804 */
[----:B------:R-:W1:Y:S05]  /*52d0*/  MUFU.TANH R126, R25 ;  /* 0x00000019007e7308 */ /* 0x000e6a0000002400 */
[----:B---3--:R-:W-:Y:S03]  /*52e0*/  HMMA.16816.F32 R8, R52, R44, RZ ;  /* 0x0000002c3408723c */ /* 0x008fe600000018ff */
[----:B------:R-:W3:Y:S05]  /*52f0*/  MUFU.TANH R75, R26 ;  /* 0x0000001a004b7308 */ /* 0x000eea0000002400 */
[----:B------:R-:W-:Y:S01]  /*5300*/  HMMA.16816.F32 R20, R32, R62, R20 ;  /* 0x0000003e2014723c */ /* 0x000fe20000001814 */
[----:B------:R-:W-:Y:S02]  /*5310*/  LDSM.16.M88.4 R60, [R125+0x6000] ;  /* 0x006000007d3c783b */ /* 0x000fe40000000200 */
[----:B------:R1:W1:Y:S08]  /*5320*/  MUFU.TANH R36, R27 ;  /* 0x0000001b00247308 */ /* 0x0002700000002400 */
[----:B------:R-:W3:Y:S01]  /*5330*/  MUFU.TANH R127, R28 ;  /* 0x0000001c007f7308 */ /* 0x000ee20000002400 */
[----:B--2---:R-:W-:Y:S07]  /*5340*/  HMMA.16816.F32 R8, R48, R56, R8 ;  /* 0x000000383008723c */ /* 0x004fee0000001808 */
[----:B------:R-:W2:Y:S01]  /*5350*/  MUFU.TANH R128, R29 ;  /* 0x0000001d00807308 */ /* 0x000ea20000002400 */
[----:B----4-:R-:W-:Y:S07]  /*5360*/  HMMA.16816.F32 R4, R12, R16, R4 ;  /* 0x000000100c04723c */ /* 0x010fee0000001804 */
[----:B------:R4:W2:Y:S01]  /*5370*/  MUFU.TANH R136, R31 ;  /* 0x0000001f00887308 */ /* 0x0008a20000002400 */
[----:B-1----:R-:W-:Y:S01]  /*5380*/  HMMA.16816.F32 R24, R52, R46, RZ ;  /* 0x0000002e3418723c */ /* 0x002fe200000018ff */
[----:B------:R-:W1:Y:S06]  /*5390*/  LDSM.16.M88.4 R44, [R129+0x6000] ;  /* 0x00600000812c783b */ /* 0x000e6c0000000200 */
[----:B------:R-:W1:Y:S01]  /*53a0*/  MUFU.TANH R0, R0 ;  /* 0x0000000000007308 */ /* 0x000e620000002400 */
[----:B------:R-:W-:Y:S01]  /*53b0*/  HMMA.16816.F32 R20, R12, R18, R20 ;  /* 0x000000120c14723c */ /* 0x000fe20000001814 */
[----:B------:R-:W-:Y:S02]  /*53c0*/  LDSM.16.M88.4 R16, [R65+0x6800] ;  /* 0x006800004110783b */ /* 0x000fe40000000200 */
[-C--:B------:R-:W-:Y:S01]  /*53d0*/  FMUL.FTZ R4, R4, R123.reuse ;  /* 0x0000007b04047220 */ /* 0x080fe20000410000 */
[-C--:B------:R-:W-:Y:S01]  /*53e0*/  FMUL.FTZ R5, R5, R123.reuse ;  /* 0x0000007b05057220 */ /* 0x080fe20000410000 */
[-C--:B------:R-:W-:Y:S01]  /*53f0*/  FMUL.FTZ R6, R6, R123.reuse ;  /* 0x0000007b06067220 */ /* 0x080fe20000410000 */
[-C--:B------:R-:W-:Y:S01]  /*5400*/  FMUL.FTZ R7, R7, R123.reuse ;  /* 0x0000007b07077220 */ /* 0x080fe20000410000 */
[----:B------:R-:W1:Y:S01]  /*5410*/  MUFU.TANH R130, R4 ;  /* 0x0000000400827308 */ /* 0x000e620000002400 */
[----:B------:R-:W-:Y:S07]  /*5420*/  HMMA.16816.F32 R8, R32, R76, R8 ;  /* 0x0000004c2008723c */ /* 0x000fee0000001808 */
[----:B------:R-:W1:Y:S01]  /*5430*/  MUFU.TANH R131, R5 ;  /* 0x0000000500837308 */ /* 0x000e620000002400 */
[----:B------:R-:W-:Y:S01]  /*5440*/  HMMA.16816.F32 R24, R48, R58, R24 ;  /* 0x0000003a3018723c */ /* 0x000fe20000001818 */
[----:B------:R-:W3:Y:S02]  /*5450*/  LDSM.16.M88.4 R56, [R37+0x5800] ;  /* 0x005800002538783b */ /* 0x000ee40000000200 */
[-C--:B------:R-:W-:Y:S01]  /*5460*/  FMUL.FTZ R20, R20, R123.reuse ;  /* 0x0000007b14147220 */ /* 0x080fe20000410000 */
[-C--:B------:R-:W-:Y:S01]  /*5470*/  FMUL.FTZ R21, R21, R123.reuse ;  /* 0x0000007b15157220 */ /* 0x080fe20000410000 */
[-C--:B------:R-:W-:Y:S01]  /*5480*/  FMUL.FTZ R22, R22, R123.reuse ;  /* 0x0000007b16167220 */ /* 0x080fe20000410000 */
[-C--:B------:R-:W-:Y:S01]  /*5490*/  FMUL.FTZ R23, R23, R123.reuse ;  /* 0x0000007b17177220 */ /* 0x080fe20000410000 */
[----:B------:R-:W1:Y:S01]  /*54a0*/  MUFU.TANH R137, R6 ;  /* 0x0000000600897308 */ /* 0x000e620000002400 */
[----:B----4-:R-:W-:Y:S07]  /*54b0*/  HMMA.16816.F32 R28, R52, R40, RZ ;  /* 0x00000028341c723c */ /* 0x010fee00000018ff */
[----:B------:R4:W2:Y:S05]  /*54c0*/  MUFU.TANH R138, R7 ;  /* 0x00000007008a7308 */ /* 0x0008aa0000002400 */
[----:B------:R-:W-:Y:S01]  /*54d0*/  HMMA.16816.F32 R24, R32, R78, R24 ;  /* 0x0000004e2018723c */ /* 0x000fe20000001818 */
[----:B------:R-:W-:Y:S02]  /*54e0*/  LDSM.16.M88.4 R76, [R125+0x6800] ;  /* 0x006800007d4c783b */ /* 0x000fe40000000200 */
[----:B------:R-:W2:Y:S05]  /*54f0*/  MUFU.TANH R132, R20 ;  /* 0x0000001400847308 */ /* 0x000eaa0000002400 */
[----:B-1----:R-:W-:Y:S03]  /*5500*/  HMMA.16816.F32 R28, R48, R44, R28 ;  /* 0x0000002c301c723c */ /* 0x002fe6000000181c */
[----:B------:R-:W1:Y:S05]  /*5510*/  MUFU.TANH R133, R21 ;  /* 0x0000001500857308 */ /* 0x000e6a0000002400 */
[----:B----4-:R-:W-:Y:S01]  /*5520*/  HMMA.16816.F32 R4, R52, R42, RZ ;  /* 0x0000002a3404723c */ /* 0x010fe200000018ff */
[----:B------:R-:W4:Y:S02]  /*5530*/  LDSM.16.M88.4 R40, [R129+0x6800] ;  /* 0x006800008128783b */ /* 0x000f240000000200 */
[----:B------:R-:W1:Y:S05]  /*5540*/  MUFU.TANH R139, R22 ;  /* 0x00000016008b7308 */ /* 0x000e6a0000002400 */
[C---:B---3--:R-:W-:Y:S03]  /*5550*/  HMMA.16816.F32 R8, R12.reuse, R56, R8 ;  /* 0x000000380c08723c */ /* 0x048fe60000001808 */
[----:B------:R3:W1:Y:S05]  /*5560*/  MUFU.TANH R140, R23 ;  /* 0x00000017008c7308 */ /* 0x00066a0000002400 */
[----:B------:R-:W-:Y:S01]  /*5570*/  HMMA.16816.F32 R24, R12, R58, R24 ;  /* 0x0000003a0c18723c */ /* 0x000fe20000001818 */
[----:B------:R-:W-:Y:S07]  /*5580*/  LDSM.16.M88.4 R56, [R65+0x7000] ;  /* 0x007000004138783b */ /* 0x000fee0000000200 */
[----:B------:R-:W-:Y:S01]  /*5590*/  HMMA.16816.F32 R4, R48, R46, R4 ;  /* 0x0000002e3004723c */ /* 0x000fe20000001804 */
[----:B------:R-:W2:Y:S02]  /*55a0*/  LDSM.16.M88.4 R44, [R37+0x6000] ;  /* 0x00600000252c783b */ /* 0x000ea40000000200 */
[-C--:B------:R-:W-:Y:S01]  /*55b0*/  FMUL.FTZ R8, R8, R123.reuse ;  /* 0x0000007b08087220 */ /* 0x080fe20000410000 */
[-C--:B------:R-:W-:Y:S01]  /*55c0*/  FMUL.FTZ R9, R9, R123.reuse ;  /* 0x0000007b09097220 */ /* 0x080fe20000410000 */
[-C--:B------:R-:W-:Y:S01]  /*55d0*/  FMUL.FTZ R10, R10, R123.reuse ;  /* 0x0000007b0a0a7220 */ /* 0x080fe20000410000 */
[-C--:B------:R-:W-:Y:S01]  /*55e0*/  FMUL.FTZ R11, R11, R123.reuse ;  /* 0x0000007b0b0b7220 */ /* 0x080fe20000410000 */
[----:B------:R-:W1:Y:S01]  /*55f0*/  MUFU.TANH R134, R8 ;  /* 0x0000000800867308 */ /* 0x000e620000002400 */
[C---:B---3--:R-:W-:Y:S03]  /*5600*/  HMMA.16816.F32 R20, R52.reuse, R16, RZ ;  /* 0x000000103414723c */ /* 0x048fe600000018ff */
[-C--:B------:R-:W-:Y:S01]  /*5610*/  FMUL.FTZ R24, R24, R123.reuse ;  /* 0x0000007b18187220 */ /* 0x080fe20000410000 */
[-C--:B------:R-:W-:Y:S01]  /*5620*/  FMUL.FTZ R25, R25, R123.reuse ;  /* 0x0000007b19197220 */ /* 0x080fe20000410000 */
[-C--:B------:R-:W-:Y:S01]  /*5630*/  FMUL.FTZ R26, R26, R123.reuse ;  /* 0x0000007b1a1a7220 */ /* 0x080fe20000410000 */
[-C--:B------:R-:W-:Y:S01]  /*5640*/  FMUL.FTZ R27, R27, R123.reuse ;  /* 0x0000007b1b1b7220 */ /* 0x080fe20000410000 */
[----:B------:R-:W3:Y:S01]  /*5650*/  MUFU.TANH R135, R9 ;  /* 0x0000000900877308 */ /* 0x000ee20000002400 */
[----:B------:R-:W-:Y:S07]  /*5660*/  HMMA.16816.F32 R16, R52, R18, RZ ;  /* 0x000000123410723c */ /* 0x000fee00000018ff */
[----:B------:R-:W1:Y:S01]  /*5670*/  MUFU.TANH R141, R10 ;  /* 0x0000000a008d7308 */ /* 0x000e620000002400 */
[----:B------:R-:W-:Y:S07]  /*5680*/  HMMA.16816.F32 R28, R32, R60, R28 ;  /* 0x0000003c201c723c */ /* 0x000fee000000181c */
[----:B------:R3:W1:Y:S01]  /*5690*/  MUFU.TANH R142, R11 ;  /* 0x0000000b008e7308 */ /* 0x0006620000002400 */
[C---:B----4-:R-:W-:Y:S07]  /*56a0*/  HMMA.16816.F32 R20, R48.reuse, R40, R20 ;  /* 0x000000283014723c */ /* 0x050fee0000001814 */
[----:B------:R-:W4:Y:S01]  /*56b0*/  MUFU.TANH R146, R24 ;  /* 0x0000001800927308 */ /* 0x000f220000002400 */
[----:B------:R-:W-:Y:S01]  /*56c0*/  HMMA.16816.F32 R16, R48, R42, R16 ;  /* 0x0000002a3010723c */ /* 0x000fe20000001810 */
[----:B------:R-:W1:Y:S06]  /*56d0*/  LDSM.16.M88.4 R40, [R37+0x6800] ;  /* 0x006800002528783b */ /* 0x000e6c0000000200 */
[----:B------:R-:W1:Y:S01]  /*56e0*/  MUFU.TANH R148, R25 ;  /* 0x0000001900947308 */ /* 0x000e620000002400 */
[----:B------:R-:W-:Y:S01]  /*56f0*/  HMMA.16816.F32 R4, R32, R62, R4 ;  /* 0x0000003e2004723c */ /* 0x000fe20000001804 */
[----:B---3--:R-:W3:Y:S04]  /*5700*/  LDSM.16.M88.4 R8, [R129+0x7000] ;  /* 0x007000008108783b */ /* 0x008ee80000000200 */
[----:B------:R-:W4:Y:S02]  /*5710*/  LDSM.16.M88.4 R60, [R125+0x7000] ;  /* 0x007000007d3c783b */ /* 0x000f240000000200 */
[----:B------:R-:W1:Y:S01]  /*5720*/  MUFU.TANH R143, R26 ;  /* 0x0000001a008f7308 */ /* 0x000e620000002400 */
[----:B--2---:R-:W-:Y:S07]  /*5730*/  HMMA.16816.F32 R28, R12, R44, R28 ;  /* 0x0000002c0c1c723c */ /* 0x004fee000000181c */
[----:B------:R2:W1:Y:S01]  /*5740*/  MUFU.TANH R144, R27 ;  /* 0x0000001b00907308 */ /* 0x0004620000002400 */
[----:B------:R-:W-:Y:S08]  /*5750*/  HMMA.16816.F32 R20, R32, R76, R20 ;  /* 0x0000004c2014723c */ /* 0x000ff00000001814 */
[----:B------:R-:W-:Y:S01]  /*5760*/  HMMA.16816.F32 R4, R12, R46, R4 ;  /* 0x0000002e0c04723c */ /* 0x000fe20000001804 */
[----:B------:R-:W4:Y:S02]  /*5770*/  LDSM.16.M88.4 R44, [R65+0x7800] ;  /* 0x00780000412c783b */ /* 0x000f240000000200 */
[-C--:B------:R-:W-:Y:S01]  /*5780*/  FMUL.FTZ R28, R28, R123.reuse ;  /* 0x0000007b1c1c7220 */ /* 0x080fe20000410000 */
[-C--:B------:R-:W-:Y:S01]  /*5790*/  FMUL.FTZ R29, R29, R123.reuse ;  /* 0x0000007b1d1d7220 */ /* 0x080fe20000410000 */
[-C--:B------:R-:W-:Y:S01]  /*57a0*/  FMUL.FTZ R30, R30, R123.reuse ;  /* 0x0000007b1e1e7220 */ /* 0x080fe20000410000 */
[-C--:B------:R-:W-:Y:S01]  /*57b0*/  FMUL.FTZ R31, R31, R123.reuse ;  /* 0x0000007b1f1f7220 */ /* 0x080fe20000410000 */
[----:B------:R-:W3:Y:S01]  /*57c0*/  MUFU.TANH R149, R28 ;  /* 0x0000001c00957308 */ /* 0x000ee20000002400 */
[----:B------:R-:W-:Y:S01]  /*57d0*/  HMMA.16816.F32 R16, R32, R78, R16 ;  /* 0x0000004e2010723c */ /* 0x000fe20000001810 */
[----:B------:R-:W-:Y:S06]  /*57e0*/  LDSM.16.M88.4 R76, [R125+0x7800] ;  /* 0x007800007d4c783b */ /* 0x000fec0000000200 */
[----:B------:R-:W3:Y:S01]  /*57f0*/  MUFU.TANH R150, R29 ;  /* 0x0000001d00967308 */ /* 0x000ee20000002400 */
[----:B--2---:R-:W-:Y:S03]  /*5800*/  HMMA.16816.F32 R24, R52, R56, RZ ;  /* 0x000000383418723c */ /* 0x004fe600000018ff */
[-C--:B------:R-:W-:Y:S01]  /*5810*/  FMUL.FTZ R4, R4, R123.reuse ;  /* 0x0000007b04047220 */ /* 0x080fe20000410000 */
[-C--:B------:R-:W-:Y:S01]  /*5820*/  FMUL.FTZ R5, R5, R123.reuse ;  /* 0x0000007b05057220 */ /* 0x080fe20000410000 */
[-C--:B------:R-:W-:Y:S01]  /*5830*/  FMUL.FTZ R6, R6, R123.reuse ;  /* 0x0000007b06067220 */ /* 0x080fe20000410000 */
[-C--:B------:R-:W-:Y:S01]  /*5840*/  FMUL.FTZ R7, R7, R123.reuse ;  /* 0x0000007b07077220 */ /* 0x080fe20000410000 */
[----:B------:R-:W2:Y:S01]  /*5850*/  MUFU.TANH R145, R30 ;  /* 0x0000001e00917308 */ /* 0x000ea20000002400 */
[----:B-1----:R-:W-:Y:S07]  /*5860*/  HMMA.16816.F32 R20, R12, R40, R20 ;  /* 0x000000280c14723c */ /* 0x002fee0000001814 */
[----:B------:R1:W1:Y:S01]  /*5870*/  MUFU.TANH R147, R31 ;  /* 0x0000001f00937308 */ /* 0x0002620000002400 */
[----:B------:R-:W-:Y:S07]  /*5880*/  HMMA.16816.F32 R56, R52, R58, RZ ;  /* 0x0000003a3438723c */ /* 0x000fee00000018ff */
[----:B------:R-:W2:Y:S01]  /*5890*/  MUFU.TANH R151, R4 ;  /* 0x0000000400977308 */ /* 0x000ea20000002400 */
[----:B---3--:R-:W-:Y:S03]  /*58a0*/  HMMA.16816.F32 R24, R48, R8, R24 ;  /* 0x000000083018723c */ /* 0x008fe60000001818 */
[-C--:B------:R-:W-:Y:S01]  /*58b0*/  FMUL.FTZ R20, R20, R123.reuse ;  /* 0x0000007b14147220 */ /* 0x080fe20000410000 */
[-C--:B------:R-:W-:Y:S01]  /*58c0*/  FMUL.FTZ R21, R21, R123.reuse ;  /* 0x0000007b15157220 */ /* 0x080fe20000410000 */
[-C--:B------:R-:W-:Y:S01]  /*58d0*/  FMUL.FTZ R22, R22, R123.reuse ;  /* 0x0000007b16167220 */ /* 0x080fe20000410000 */
[-C--:B------:R-:W-:Y:S01]  /*58e0*/  FMUL.FTZ R23, R23, R123.reuse ;  /* 0x0000007b17177220 */ /* 0x080fe20000410000 */
[----:B------:R-:W3:Y:S01]  /*58f0*/  MUFU.TANH R156, R5 ;  /* 0x00000005009c7308 */ /* 0x000ee20000002400 */
[----:B------:R-:W-:Y:S01]  /*5900*/  HMMA.16816.F32 R16, R12, R42, R16 ;  /* 0x0000002a0c10723c */ /* 0x000fe20000001810 */
[----:B-1----:R-:W-:Y:S04]  /*5910*/  LDSM.16.M88.4 R28, [R129+0x7800] ;  /* 0x00780000811c783b */ /* 0x002fe80000000200 */
[----:B------:R-:W-:Y:S02]  /*5920*/  LDSM.16.M88.4 R40, [R65+0x8000] ;  /* 0x008000004128783b */ /* 0x000fe40000000200 */
[----:B------:R-:W1:Y:S01]  /*5930*/  MUFU.TANH R152, R6 ;  /* 0x0000000600987308 */ /* 0x000e620000002400 */
[----:B------:R-:W-:Y:S01]  /*5940*/  HMMA.16816.F32 R56, R48, R10, R56 ;  /* 0x0000000a3038723c */ /* 0x000fe20000001838 */
[----:B------:R-:W2:Y:S06]  /*5950*/  LDSM.16.M88.4 R8, [R37+0x7000] ;  /* 0x007000002508783b */ /* 0x000eac0000000200 */
[----:B------:R3:W1:Y:S01]  /*5960*/  MUFU.TANH R153, R7 ;  /* 0x0000000700997308 */ /* 0x0006620000002400 */
[C---:B----4-:R-:W-:Y:S03]  /*5970*/  HMMA.16816.F32 R24, R32.reuse, R60, R24 ;  /* 0x0000003c2018723c */ /* 0x050fe60000001818 */
[-C--:B------:R-:W-:Y:S01]  /*5980*/  FMUL.FTZ R16, R16, R123.reuse ;  /* 0x0000007b10107220 */ /* 0x080fe20000410000 */
[-C--:B------:R-:W-:Y:S01]  /*5990*/  FMUL.FTZ R17, R17, R123.reuse ;  /* 0x0000007b11117220 */ /* 0x080fe20000410000 */
[-C--:B------:R-:W-:Y:S01]  /*59a0*/  FMUL.FTZ R18, R18, R123.reuse ;  /* 0x0000007b12127220 */ /* 0x080fe20000410000 */
[-C--:B------:R-:W-:Y:S01]  /*59b0*/  FMUL.FTZ R19, R19, R123.reuse ;  /* 0x0000007b13137220 */ /* 0x080fe20000410000 */
[----:B------:R-:W4:Y:S05]  /*59c0*/  MUFU.TANH R159, R20 ;  /* 0x00000014009f7308 */ /* 0x000f2a0000002400 */
[----:B------:R-:W-:Y:S01]  /*59d0*/  HMMA.16816.F32 R56, R32, R62, R56 ;  /* 0x0000003e2038723c */ /* 0x000fe20000001838 */
[----:B------:R-:W-:Y:S02]  /*59e0*/  LDSM.16.M88.4 R60, [R125+0x8000] ;  /* 0x008000007d3c783b */ /* 0x000fe40000000200 */
[----:B------:R-:W1:Y:S05]  /*59f0*/  MUFU.TANH R160, R21 ;  /* 0x0000001500a07308 */ /* 0x000e6a0000002400 */
[----:B---3--:R-:W-:Y:S03]  /*5a00*/  HMMA.16816.F32 R4, R52, R44, RZ ;  /* 0x0000002c3404723c */ /* 0x008fe600000018ff */
[----:B------:R-:W3:Y:S08]  /*5a10*/  MUFU.TANH R154, R22 ;  /* 0x00000016009a7308 */ /* 0x000ef00000002400 */
[----:B------:R4:W1:Y:S01]  /*5a20*/  MUFU.TANH R155, R23 ;  /* 0x00000017009b7308 */ /* 0x0008620000002400 */
[----:B--2---:R-:W-:Y:S07]  /*5a30*/  HMMA.16816.F32 R24, R12, R8, R24 ;  /* 0x000000080c18723c */ /* 0x004fee0000001818 */
[----:B------:R-:W2:Y:S01]  /*5a40*/  MUFU.TANH R163, R16 ;  /* 0x0000001000a37308 */ /* 0x000ea20000002400 */
[----:B------:R-:W-:Y:S07]  /*5a50*/  HMMA.16816.F32 R4, R48, R28, R4 ;  /* 0x0000001c3004723c */ /* 0x000fee0000001804 */
[----:B------:R-:W1:Y:S01]  /*5a60*/  MUFU.TANH R164, R17 ;  /* 0x0000001100a47308 */ /* 0x000e620000002400 */
[----:B----4-:R-:W-:Y:S01]  /*5a70*/  HMMA.16816.F32 R20, R52, R46, RZ ;  /* 0x0000002e3414723c */ /* 0x010fe200000018ff */
[----:B------:R-:W4:Y:S02]  /*5a80*/  LDSM.16.M88.4 R44, [R129+0x8000] ;  /* 0x00800000812c783b */ /* 0x000f240000000200 */
[-C--:B------:R-:W-:Y:S01]  /*5a90*/  FMUL.FTZ R24, R24, R123.reuse ;  /* 0x0000007b18187220 */ /* 0x080fe20000410000 */
[-C--:B------:R-:W-:Y:S01]  /*5aa0*/  FMUL.FTZ R25, R25, R123.reuse ;  /* 0x0000007b19197220 */ /* 0x080fe20000410000 */
[----:B------:R-:W-:-:S02]  /*5ab0*/  FMUL.FTZ R26, R26, R123 ;  /* 0x0000007b1a1a7220 */ /* 0x000fc40000410000 */
[----:B------:R-:W1:Y:S01]  /*5ac0*/  MUFU.TANH R157, R18 ;  /* 0x00000012009d7308 */ /* 0x000e620000002400 */
[-C--:B------:R-:W-:Y:S01]  /*5ad0*/  FMUL.FTZ R27, R27, R123.reuse ;  /* 0x0000007b1b1b7220 */ /* 0x080fe20000410000 */
[----:B------:R-:W-:Y:S01]  /*5ae0*/  HMMA.16816.F32 R56, R12, R10, R56 ;  /* 0x0000000a0c38723c */ /* 0x000fe20000001838 */
[----:B------:R-:W-:Y:S05]  /*5af0*/  LDSM.16.M88.4 R8, [R65+0x8800] ;  /* 0x008800004108783b */ /* 0x000fea0000000200 */
[----:B------:R3:W1:Y:S02]  /*5b00*/  MUFU.TANH R158, R19 ;  /* 0x00000013009e7308 */ /* 0x0006640000002400 */
[----:B------:R-:W-:Y:S06]  /*5b10*/  HMMA.16816.F32 R4, R32, R76, R4 ;  /* 0x0000004c2004723c */ /* 0x000fec0000001804 */
[----:B------:R-:W1:Y:S02]  /*5b20*/  MUFU.TANH R165, R24 ;  /* 0x0000001800a57308 */ /* 0x000e640000002400 */
[----:B------:R-:W-:Y:S01]  /*5b30*/  HMMA.16816.F32 R20, R48, R30, R20 ;  /* 0x0000001e3014723c */ /* 0x000fe20000001814 */
[----:B------:R-:W2:Y:S02]  /*5b40*/  LDSM.16.M88.4 R28, [R37+0x7800] ;  /* 0x00780000251c783b */ /* 0x000ea40000000200 */
[-C--:B------:R-:W-:Y:S01]  /*5b50*/  FMUL.FTZ R56, R56, R123.reuse ;  /* 0x0000007b38387220 */ /* 0x080fe20000410000 */
[-C--:B------:R-:W-:Y:S01]  /*5b60*/  FMUL.FTZ R57, R57, R123.reuse ;  /* 0x0000007b39397220 */ /* 0x080fe20000410000 */
[-C--:B------:R-:W-:Y:S01]  /*5b70*/  FMUL.FTZ R58, R58, R123.reuse ;  /* 0x0000007b3a3a7220 */ /* 0x080fe20000410000 */
[----:B------:R-:W1:Y:S01]  /*5b80*/  MUFU.TANH R168, R25 ;  /* 0x0000001900a87308 */ /* 0x000e620000002400 */
[-C--:B------:R-:W-:Y:S01]  /*5b90*/  FMUL.FTZ R59, R59, R123.reuse ;  /* 0x0000007b3b3b7220 */ /* 0x080fe20000410000 */
[C---:B---3--:R-:W-:Y:S06]  /*5ba0*/  HMMA.16816.F32 R16, R52.reuse, R40, RZ ;  /* 0x000000283410723c */ /* 0x048fec00000018ff */
[----:B------:R-:W3:Y:S02]  /*5bb0*/  MUFU.TANH R161, R26 ;  /* 0x0000001a00a17308 */ /* 0x000ee40000002400 */
[----:B------:R-:W-:Y:S06]  /*5bc0*/  HMMA.16816.F32 R40, R52, R42, RZ ;  /* 0x0000002a3428723c */ /* 0x000fec00000018ff */
[----:B------:R1:W1:Y:S02]  /*5bd0*/  MUFU.TANH R162, R27 ;  /* 0x0000001b00a27308 */ /* 0x0002640000002400 */
[----:B------:R-:W-:Y:S01]  /*5be0*/  HMMA.16816.F32 R20, R32, R78, R20 ;  /* 0x0000004e2014723c */ /* 0x000fe20000001814 */
[----:B------:R-:W-:Y:S05]  /*5bf0*/  LDSM.16.M88.4 R76, [R125+0x8800] ;  /* 0x008800007d4c783b */ /* 0x000fea0000000200 */
[----:B------:R-:W2:Y:S02]  /*5c00*/  MUFU.TANH R174, R56 ;  /* 0x0000003800ae7308 */ /* 0x000ea40000002400 */
[C---:B----4-:R-:W-:Y:S06]  /*5c10*/  HMMA.16816.F32 R16, R48.reuse, R44, R16 ;  /* 0x0000002c3010723c */ /* 0x050fec0000001810 */
[----:B------:R-:W4:Y:S02]  /*5c20*/  MUFU.TANH R175, R57 ;  /* 0x0000003900af7308 */ /* 0x000f240000002400 */
[----:B------:R-:W-:Y:S01]  /*5c30*/  HMMA.16816.F32 R40, R48, R46, R40 ;  /* 0x0000002e3028723c */ /* 0x000fe20000001828 */
[----:B------:R-:W3:Y:S04]  /*5c40*/  LDSM.16.M88.4 R44, [R37+0x8000] ;  /* 0x00800000252c783b */ /* 0x000ee80000000200 */
[----:B-1----:R-:W1:Y:S01]  /*5c50*/  LDSM.16.M88.4 R24, [R129+0x8800] ;  /* 0x008800008118783b */ /* 0x002e620000000200 */
[----:B------:R-:W1:Y:S02]  /*5c60*/  MUFU.TANH R214, R58 ;  /* 0x0000003a00d67308 */ /* 0x000e640000002400 */
[----:B--2---:R-:W-:Y:S06]  /*5c70*/  HMMA.16816.F32 R4, R12, R28, R4 ;  /* 0x0000001c0c04723c */ /* 0x004fec0000001804 */
[----:B------:R2:W1:Y:S02]  /*5c80*/  MUFU.TANH R215, R59 ;  /* 0x0000003b00d77308 */ /* 0x0004640000002400 */
[----:B------:R-:W-:Y:S08]  /*5c90*/  HMMA.16816.F32 R16, R32, R60, R16 ;  /* 0x0000003c2010723c */ /* 0x000ff00000001810 */
[----:B------:R-:W-:Y:S01]  /*5ca0*/  HMMA.16816.F32 R20, R12, R30, R20 ;  /* 0x0000001e0c14723c */ /* 0x000fe20000001814 */
[----:B------:R-:W4:Y:S02]  /*5cb0*/  LDSM.16.M88.4 R28, [R65+0x9000] ;  /* 0x00900000411c783b */ /* 0x000f240000000200 */
[-C--:B------:R-:W-:Y:S01]  /*5cc0*/  FMUL.FTZ R4, R4, R123.reuse ;  /* 0x0000007b04047220 */ /* 0x080fe20000410000 */
[-C--:B------:R-:W-:Y:S01]  /*5cd0*/  FMUL.FTZ R5, R5, R123.reuse ;  /* 0x0000007b05057220 */ /* 0x080fe20000410000 */
[-C--:B------:R-:W-:Y:S01]  /*5ce0*/  FMUL.FTZ R6, R6, R123.reuse ;  /* 0x0000007b06067220 */ /* 0x080fe20000410000 */
[-C--:B------:R-:W-:Y:S01]  /*5cf0*/  FMUL.FTZ R7, R7, R123.reuse ;  /* 0x0000007b07077220 */ /* 0x080fe20000410000 */
[----:B------:R-:W1:Y:S01]  /*5d00*/  MUFU.TANH R176, R4 ;  /* 0x0000000400b07308 */ /* 0x000e620000002400 */
[----:B--2---:R-:W-:Y:S07]  /*5d10*/  HMMA.16816.F32 R56, R52, R8, RZ ;  /* 0x000000083438723c */ /* 0x004fee00000018ff */
[----:B------:R-:W2:Y:S01]  /*5d20*/  MUFU.TANH R177, R5 ;  /* 0x0000000500b17308 */ /* 0x000ea20000002400 */
[----:B------:R-:W-:Y:S01]  /*5d30*/  HMMA.16816.F32 R40, R32, R62, R40 ;  /* 0x0000003e2028723c */ /* 0x000fe20000001828 */
[----:B------:R-:W-:Y:S02]  /*5d40*/  LDSM.16.M88.4 R60, [R65+0x9800] ;  /* 0x00980000413c783b */ /* 0x000fe40000000200 */
[-C--:B------:R-:W-:Y:S01]  /*5d50*/  FMUL.FTZ R20, R20, R123.reuse ;  /* 0x0000007b14147220 */ /* 0x080fe20000410000 */
[-C--:B------:R-:W-:Y:S01]  /*5d60*/  FMUL.FTZ R21, R21, R123.reuse ;  /* 0x0000007b15157220 */ /* 0x080fe20000410000 */
[-C--:B------:R-:W-:Y:S01]  /*5d70*/  FMUL.FTZ R22, R22, R123.reuse ;  /* 0x0000007b16167220 */ /* 0x080fe20000410000 */
[-C--:B------:R-:W-:Y:S01]  /*5d80*/  FMUL.FTZ R23, R23, R123.reuse ;  /* 0x0000007b17177220 */ /* 0x080fe20000410000 */
[----:B------:R-:W2:Y:S01]  /*5d90*/  MUFU.TANH R222, R6 ;  /* 0x0000000600de7308 */ /* 0x000ea20000002400 */
[----:B---3--:R-:W-:Y:S07]  /*5da0*/  HMMA.16816.F32 R16, R12, R44, R16 ;  /* 0x0000002c0c10723c */ /* 0x008fee0000001810 */
[----:B------:R3:W2:Y:S01]  /*5db0*/  MUFU.TANH R223, R7 ;  /* 0x0000000700df7308 */ /* 0x0006a20000002400 */
[----:B-1----:R-:W-:Y:S07]  /*5dc0*/  HMMA.16816.F32 R56, R48, R24, R56 ;  /* 0x000000183038723c */ /* 0x002fee0000001838 */
        /* <DEDUP_REMOVED lines=8> */
[----:B---3--:R-:W-:Y:S01]  /*5e50*/  HMMA.16816.F32 R4, R52, R10, RZ ;  /* 0x0000000a3404723c */ /* 0x008fe200000018ff */
[----:B------:R-:W3:Y:S06]  /*5e60*/  LDSM.16.M88.4 R8, [R129+0x9000] ;  /* 0x009000008108783b */ /* 0x000eec0000000200 */
[----:B------:R-:W1:Y:S01]  /*5e70*/  MUFU.TANH R251, R22 ;  /* 0x0000001600fb7308 */ /* 0x000e620000002400 */
[----:B------:R-:W-:Y:S03]  /*5e80*/  HMMA.16816.F32 R56, R32, R76, R56 ;  /* 0x0000004c2038723c */ /* 0x000fe60000001838 */
[-C--:B------:R-:W-:Y:S01]  /*5e90*/  FMUL.FTZ R40, R40, R123.reuse ;  /* 0x0000007b28287220 */ /* 0x080fe20000410000 */
[-C--:B------:R-:W-:Y:S01]  /*5ea0*/  FMUL.FTZ R41, R41, R123.reuse ;  /* 0x0000007b29297220 */ /* 0x080fe20000410000 */
[-C--:B------:R-:W-:Y:S01]  /*5eb0*/  FMUL.FTZ R42, R42, R123.reuse ;  /* 0x0000007b2a2a7220 */ /* 0x080fe20000410000 */
[-C--:B------:R-:W-:Y:S01]  /*5ec0*/  FMUL.FTZ R43, R43, R123.reuse ;  /* 0x0000007b2b2b7220 */ /* 0x080fe20000410000 */
[----:B------:R4:W1:Y:S05]  /*5ed0*/  MUFU.TANH R169, R23 ;  /* 0x0000001700a97308 */ /* 0x00086a0000002400 */
[----:B------:R-:W-:Y:S01]  /*5ee0*/  HMMA.16816.F32 R4, R48, R26, R4 ;  /* 0x0000001a3004723c */ /* 0x000fe20000001804 */
[----:B------:R-:W2:Y:S02]  /*5ef0*/  LDSM.16.M88.4 R24, [R37+0x8800] ;  /* 0x008800002518783b */ /* 0x000ea40000000200 */
[----:B------:R-:W1:Y:S08]  /*5f00*/  MUFU.TANH R180, R16 ;  /* 0x0000001000b47308 */ /* 0x000e700000002400 */
[----:B------:R-:W1:Y:S01]  /*5f10*/  MUFU.TANH R181, R17 ;  /* 0x0000001100b57308 */ /* 0x000e620000002400 */
[----:B----4-:R-:W-:Y:S07]  /*5f20*/  HMMA.16816.F32 R20, R52, R28, RZ ;  /* 0x0000001c3414723c */ /* 0x010fee00000018ff */
[----:B------:R-:W4:Y:S01]  /*5f30*/  MUFU.TANH R76, R18 ;  /* 0x00000012004c7308 */ /* 0x000f220000002400 */
[----:B------:R-:W-:Y:S07]  /*5f40*/  HMMA.16816.F32 R4, R32, R78, R4 ;  /* 0x0000004e2004723c */ /* 0x000fee0000001804 */
[----:B------:R1:W1:Y:S05]  /*5f50*/  MUFU.TANH R77, R19 ;  /* 0x00000013004d7308 */ /* 0x00026a0000002400 */
[----:B---3--:R-:W-:Y:S03]  /*5f60*/  HMMA.16816.F32 R20, R48, R8, R20 ;  /* 0x000000083014723c */ /* 0x008fe60000001814 */
[----:B------:R-:W3:Y:S05]  /*5f70*/  MUFU.TANH R190, R40 ;  /* 0x0000002800be7308 */ /* 0x000eea0000002400 */
[----:B--2---:R-:W-:Y:S03]  /*5f80*/  HMMA.16816.F32 R56, R12, R24, R56 ;  /* 0x000000180c38723c */ /* 0x004fe60000001838 */
[----:B------:R-:W2:Y:S05]  /*5f90*/  MUFU.TANH R129, R41 ;  /* 0x0000002900817308 */ /* 0x000eaa0000002400 */
[----:B-1----:R-:W-:Y:S01]  /*5fa0*/  HMMA.16816.F32 R16, R52, R30, RZ ;  /* 0x0000001e3410723c */ /* 0x002fe200000018ff */
[----:B------:R-:W1:Y:S02]  /*5fb0*/  LDSM.16.M88.4 R28, [R125+0x9000] ;  /* 0x009000007d1c783b */ /* 0x000e640000000200 */
[----:B------:R-:W1:Y:S05]  /*5fc0*/  MUFU.TANH R78, R42 ;  /* 0x0000002a004e7308 */ /* 0x000e6a0000002400 */
[----:B------:R-:W-:Y:S01]  /*5fd0*/  HMMA.16816.F32 R4, R12, R26, R4 ;  /* 0x0000001a0c04723c */ /* 0x000fe20000001804 */
[----:B------:R-:W-:Y:S02]  /*5fe0*/  LDSM.16.M88.4 R24, [R125+0x9800] ;  /* 0x009800007d18783b */ /* 0x000fe40000000200 */
[----:B------:R4:W1:Y:S01]  /*5ff0*/  MUFU.TANH R79, R43 ;  /* 0x0000002b004f7308 */ /* 0x0008620000002400 */
[-C--:B------:R-:W-:Y:S01]  /*6000*/  FMUL.FTZ R58, R58, R123.reuse ;  /* 0x0000007b3a3a7220 */ /* 0x080fe20000410000 */
[-C--:B------:R-:W-:Y:S01]  /*6010*/  FMUL.FTZ R56, R56, R123.reuse ;  /* 0x0000007b38387220 */ /* 0x080fe20000410000 */
[----:B------:R-:W-:-:S05]  /*6020*/  FMUL.FTZ R57, R57, R123 ;  /* 0x0000007b39397220 */ /* 0x000fca0000410000 */
[----:B------:R-:W1:Y:S01]  /*6030*/  MUFU.TANH R58, R58 ;  /* 0x0000003a003a7308 */ /* 0x000e620000002400 */
[----:B------:R-:W-:Y:S01]  /*6040*/  HMMA.16816.F32 R16, R48, R10, R16 ;  /* 0x0000000a3010723c */ /* 0x000fe20000001810 */
[----:B------:R-:W3:Y:S06]  /*6050*/  LDSM.16.M88.4 R8, [R37+0x9000] ;  /* 0x009000002508783b */ /* 0x000eec0000000200 */
[-C--:B------:R-:W-:Y:S01]  /*6060*/  FMUL.FTZ R4, R4, R123.reuse ;  /* 0x0000007b04047220 */ /* 0x080fe20000410000 */
[C---:B----4-:R-:W-:Y:S01]  /*6070*/  HMMA.16816.F32 R40, R52.reuse, R60, RZ ;  /* 0x0000003c3428723c */ /* 0x050fe200000018ff */
[----:B------:R-:W-:Y:S01]  /*6080*/  FMUL.FTZ R5, R5, R123 ;  /* 0x0000007b05057220 */ /* 0x000fe20000410000 */
[----:B------:R-:W4:Y:S06]  /*6090*/  MUFU.TANH R60, R56 ;  /* 0x00000038003c7308 */ /* 0x000f2c0000002400 */
[----:B------:R-:W-:Y:S02]  /*60a0*/  HMMA.16816.F32 R52, R52, R62, RZ ;  /* 0x0000003e3434723c */ /* 0x000fe400000018ff */
[----:B------:R-:W2:Y:S06]  /*60b0*/  MUFU.TANH R61, R57 ;  /* 0x00000039003d7308 */ /* 0x000eac0000002400 */
[C---:B-1----:R-:W-:Y:S08]  /*60c0*/  HMMA.16816.F32 R20, R32.reuse, R28, R20 ;  /* 0x0000001c2014723c */ /* 0x042ff00000001814 */
[----:B------:R-:W-:Y:S01]  /*60d0*/  HMMA.16816.F32 R16, R32, R30, R16 ;  /* 0x0000001e2010723c */ /* 0x000fe20000001810 */
[----:B------:R1:W4:Y:S01]  /*60e0*/  LDSM.16.M88.4 R28, [R37+0x9800] ;  /* 0x00980000251c783b */ /* 0x0003220000000200 */
[----:B------:R-:W-:-:S06]  /*60f0*/  DEPBAR.LE SB0, 0x0 ;  /* 0x000080000000791a */ /* 0x000fcc0000000000 */
[C---:B------:R-:W-:Y:S01]  /*6100*/  HMMA.16816.F32 R40, R48.reuse, R44, R40 ;  /* 0x0000002c3028723c */ /* 0x040fe20000001828 */
[-C--:B------:R-:W-:Y:S01]  /*6110*/  FMUL.FTZ R44, R59, R123.reuse ;  /* 0x0000007b3b2c7220 */ /* 0x080fe20000410000 */
[----:B------:R2:W2:Y:S06]  /*6120*/  MUFU.TANH R45, R4 ;  /* 0x00000004002d7308 */ /* 0x0004ac0000002400 */
[----:B------:R-:W-:Y:S02]  /*6130*/  HMMA.16816.F32 R52, R48, R46, R52 ;  /* 0x0000002e3034723c */ /* 0x000fe40000001834 */
[----:B------:R2:W4:Y:S06]  /*6140*/  MUFU.TANH R59, R5 ;  /* 0x00000005003b7308 */ /* 0x00052c0000002400 */
[----:B---3--:R-:W-:Y:S01]  /*6150*/  HMMA.16816.F32 R20, R12, R8, R20 ;  /* 0x000000080c14723c */ /* 0x008fe20000001814 */
[----:B-1----:R-:W-:Y:S01]  /*6160*/  IADD3 R37, PT, PT, R38, -0x1, RZ ;  /* 0xffffffff26257810 */ /* 0x002fe20007ffe0ff */
[----:B------:R-:W1:Y:S01]  /*6170*/  MUFU.TANH R44, R44 ;  /* 0x0000002c002c7308 */ /* 0x000e620000002400 */
[----:B------:R-:W-:Y:S01]  /*6180*/  SHF.R.U32.HI R8, RZ, 0x2, R166 ;  /* 0x00000002ff087819 */ /* 0x000fe200000116a6 */
[----:B--2---:R-:W-:Y:S01]  /*6190*/  FMUL.FTZ R4, R6, R123 ;  /* 0x0000007b06047220 */ /* 0x004fe20000410000 */
[----:B------:R-:W-:-:S02]  /*61a0*/  LOP3.LUT R9, R167, 0x1f0, RZ, 0xc0, !PT ;  /* 0x000001f0a7097812 */ /* 0x000fc400078ec0ff */
[----:B------:R-:W-:Y:S01]  /*61b0*/  ISETP.GT.AND P0, PT, R37, R233, PT ;  /* 0x000000e92500720c */ /* 0x000fe20003f04270 */
[----:B------:R-:W-:Y:S01]  /*61c0*/  HMMA.16816.F32 R40, R32, R24, R40 ;  /* 0x000000182028723c */ /* 0x000fe20000001828 */
[----:B------:R-:W-:Y:S01]  /*61d0*/  LOP3.LUT R8, R9, 0x7, R8, 0xf8, !PT ;  /* 0x0000000709087812 */ /* 0x000fe200078ef808 */
[----:B------:R-:W2:Y:S01]  /*61e0*/  MUFU.TANH R4, R4 ;  /* 0x0000000400047308 */ /* 0x000ea20000002400 */
[----:B------:R-:W-:Y:S02]  /*61f0*/  FMUL.FTZ R5, R7, R123 ;  /* 0x0000007b07057220 */ /* 0x000fe40000410000 */
[----:B------:R-:W-:-:S03]  /*6200*/  LEA R8, R239, R8, 0x6 ;  /* 0x00000008ef087211 */ /* 0x000fc600078e30ff */
[----:B------:R-:W-:Y:S01]  /*6210*/  HMMA.16816.F32 R52, R32, R26, R52 ;  /* 0x0000001a2034723c */ /* 0x000fe20000001834 */
[----:B------:R-:W-:Y:S01]  /*6220*/  IADD3 R230, PT, PT, R8, R121, RZ ;  /* 0x0000007908e67210 */ /* 0x000fe20007ffe0ff */
[----:B------:R-:W3:Y:S01]  /*6230*/  MUFU.TANH R5, R5 ;  /* 0x0000000500057308 */ /* 0x000ee20000002400 */
[-C--:B------:R-:W-:Y:S01]  /*6240*/  FMUL.FTZ R20, R20, R123.reuse ;  /* 0x0000007b14147220 */ /* 0x080fe20000410000 */
[-C--:B------:R-:W-:Y:S01]  /*6250*/  FMUL.FTZ R6, R23, R123.reuse ;  /* 0x0000007b17067220 */ /* 0x080fe20000410000 */
[-C--:B------:R-:W-:Y:S01]  /*6260*/  FMUL.FTZ R7, R22, R123.reuse ;  /* 0x0000007b16077220 */ /* 0x080fe20000410000 */
[----:B------:R-:W-:Y:S01]  /*6270*/  FMUL.FTZ R21, R21, R123 ;  /* 0x0000007b15157220 */ /* 0x000fe20000410000 */
[----:B------:R-:W-:Y:S01]  /*6280*/  IADD3 R124, PT, PT, R8, R124, RZ ;  /* 0x0000007c087c7210 */ /* 0x000fe20007ffe0ff */
[----:B------:R-:W-:Y:S01]  /*6290*/  HMMA.16816.F32 R16, R12, R10, R16 ;  /* 0x0000000a0c10723c */ /* 0x000fe20000001810 */
[----:B------:R-:W-:Y:S01]  /*62a0*/  VIMNMX R232, PT, PT, RZ, R230, !PT ;  /* 0x000000e6ffe87248 */ /* 0x000fe20007fe0100 */
[----:B------:R1:W1:Y:S01]  /*62b0*/  MUFU.TANH R24, R20 ;  /* 0x0000001400187308 */ /* 0x0002620000002400 */
[----:B------:R-:W-:-:S02]  /*62c0*/  VIADDMNMX R231, R124, 0x1, R69, PT ;  /* 0x000000017ce77846 */ /* 0x000fc40003800145 */
[----:B------:R-:W-:Y:S02]  /*62d0*/  VIADDMNMX R229, R124, 0x9, R69, PT ;  /* 0x000000097ce57846 */ /* 0x000fe40003800145 */
[----:B------:R-:W-:Y:S01]  /*62e0*/  VIADDMNMX R230, R230, 0x8, RZ, !PT ;  /* 0x00000008e6e67846 */ /* 0x000fe200078001ff */
[C---:B----4-:R-:W-:Y:S02]  /*62f0*/  HMMA.16816.F32 R40, R12.reuse, R28, R40 ;  /* 0x0000001c0c28723c */ /* 0x050fe40000001828 */
[----:B------:R-:W4:Y:S06]  /*6300*/  MUFU.TANH R7, R7 ;  /* 0x0000000700077308 */ /* 0x000f2c0000002400 */
[----:B------:R-:W-:Y:S02]  /*6310*/  HMMA.16816.F32 R52, R12, R30, R52 ;  /* 0x0000001e0c34723c */ /* 0x000fe40000001834 */
[----:B------:R-:W1:Y:S01]  /*6320*/  MUFU.TANH R6, R6 ;  /* 0x0000000600067308 */ /* 0x000e620000002400 */
[-C--:B------:R-:W-:Y:S01]  /*6330*/  FMUL.FTZ R16, R16, R123.reuse ;  /* 0x0000007b10107220 */ /* 0x080fe20000410000 */
[----:B------:R-:W-:-:S06]  /*6340*/  FMUL.FTZ R17, R17, R123 ;  /* 0x0000007b11117220 */ /* 0x000fcc0000410000 */
[----:B------:R2:W2:Y:S01]  /*6350*/  MUFU.TANH R23, R16 ;  /* 0x0000001000177308 */ /* 0x0004a20000002400 */
[-C--:B------:R-:W-:Y:S01]  /*6360*/  FMUL.FTZ R13, R42, R123.reuse ;  /* 0x0000007b2a0d7220 */ /* 0x080fe20000410000 */
[-C--:B------:R-:W-:Y:S01]  /*6370*/  FMUL.FTZ R14, R43, R123.reuse ;  /* 0x0000007b2b0e7220 */ /* 0x080fe20000410000 */
[-C--:B------:R-:W-:Y:S01]  /*6380*/  FMUL.FTZ R40, R40, R123.reuse ;  /* 0x0000007b28287220 */ /* 0x080fe20000410000 */
[----:B------:R-:W-:-:S04]  /*6390*/  FMUL.FTZ R41, R41, R123 ;  /* 0x0000007b29297220 */ /* 0x000fc80000410000 */
[----:B------:R3:W3:Y:S01]  /*63a0*/  MUFU.TANH R125, R17 ;  /* 0x00000011007d7308 */ /* 0x0006e20000002400 */
[-C--:B------:R-:W-:Y:S01]  /*63b0*/  FMUL.FTZ R43, R52, R123.reuse ;  /* 0x0000007b342b7220 */ /* 0x080fe20000410000 */
[-C--:B------:R-:W-:Y:S01]  /*63c0*/  FMUL.FTZ R42, R53, R123.reuse ;  /* 0x0000007b352a7220 */ /* 0x080fe20000410000 */
[-C--:B-1----:R-:W-:Y:S01]  /*63d0*/  FMUL.FTZ R20, R54, R123.reuse ;  /* 0x0000007b36147220 */ /* 0x082fe20000410000 */
[----:B------:R-:W-:-:S04]  /*63e0*/  FMUL.FTZ R22, R55, R123 ;  /* 0x0000007b37167220 */ /* 0x000fc80000410000 */
[----:B------:R-:W1:Y:S01]  /*63f0*/  MUFU.TANH R40, R40 ;  /* 0x0000002800287308 */ /* 0x000e620000002400 */
[----:B--2---:R-:W-:-:S07]  /*6400*/  FMUL.FTZ R16, R19, R123 ;  /* 0x0000007b13107220 */ /* 0x004fce0000410000 */
[----:B------:R-:W2:Y:S01]  /*6410*/  MUFU.TANH R16, R16 ;  /* 0x0000001000107308 */ /* 0x000ea20000002400 */
[----:B---3--:R-:W-:-:S07]  /*6420*/  FMUL.FTZ R17, R18, R123 ;  /* 0x0000007b12117220 */ /* 0x008fce0000410000 */
[----:B------:R-:W3:Y:S08]  /*6430*/  MUFU.TANH R17, R17 ;  /* 0x0000001100117308 */ /* 0x000ef00000002400 */
[----:B------:R-:W1:Y:S08]  /*6440*/  MUFU.TANH R41, R41 ;  /* 0x0000002900297308 */ /* 0x000e700000002400 */
[----:B------:R-:W1:Y:S08]  /*6450*/  MUFU.TANH R13, R13 ;  /* 0x0000000d000d7308 */ /* 0x000e700000002400 */
[----:B------:R-:W1:Y:S08]  /*6460*/  MUFU.TANH R14, R14 ;  /* 0x0000000e000e7308 */ /* 0x000e700000002400 */
[----:B------:R-:W1:Y:S08]  /*6470*/  MUFU.TANH R43, R43 ;  /* 0x0000002b002b7308 */ /* 0x000e700000002400 */
[----:B------:R-:W1:Y:S08]  /*6480*/  MUFU.TANH R42, R42 ;  /* 0x0000002a002a7308 */ /* 0x000e700000002400 */
[----:B------:R-:W1:Y:S08]  /*6490*/  MUFU.TANH R20, R20 ;  /* 0x0000001400147308 */ /* 0x000e700000002400 */
[----:B------:R-:W1:Y:S08]  /*64a0*/  MUFU.TANH R22, R22 ;  /* 0x0000001600167308 */ /* 0x000e700000002400 */
[----:B------:R4:W1:Y:S02]  /*64b0*/  MUFU.TANH R25, R21 ;  /* 0x0000001500197308 */ /* 0x0008640000002400 */
[----:B----4-:R-:W-:Y:S01]  /*64c0*/  LOP3.LUT R21, R72, 0x200, RZ, 0xc0, !PT ;  /* 0x0000020048157812 */ /* 0x010fe200078ec0ff */
[----:B------:R-:W-:Y:S06]  /*64d0*/  BAR.SYNC.DEFER_BLOCKING 0x0 ;  /* 0x0000000000007b1d */ /* 0x000fec0000010000 */
[----:B-123--:R-:W-:Y:S05]  /*64e0*/  @!P0 BRA `(.L_x_3196) ;  /* 0x0000000c00908947 */ /* 0x00efea0003800000 */
        /* <DEDUP_REMOVED lines=13> */
.L_x_3198:
[----:B------:R-:W2:Y:S01]  /*65c0*/  LD.E R19, desc[UR4][R2.64+0x170] ;  /* 0x0001700402137980 */ /* 0x000ea2000c101900 */
[----:B------:R-:W-:Y:S02]  /*65d0*/  LEA R15, R38, 0xfffffe00, 0x8 ;  /* 0xfffffe00260f7811 */ /* 0x000fe400078e40ff */
[----:B------:R-:W-:Y:S02]  /*65e0*/  IABS R10, R68 ;  /* 0x00000044000a7213 */ /* 0x000fe40000000000 */
[----:B------:R-:W-:Y:S02]  /*65f0*/  IABS R8, R15 ;  /* 0x0000000f00087213 */ /* 0x000fe40000000000 */
[-C--:B--2---:R-:W-:Y:S02]  /*6600*/  IABS R11, R19.reuse ;  /* 0x00000013000b7213 */ /* 0x084fe40000000000 */
[-C--:B------:R-:W-:Y:S02]  /*6610*/  IABS R9, R19.reuse ;  /* 0x0000001300097213 */ /* 0x080fe40000000000 */
[----:B------:R-:W1:Y:S01]  /*6620*/  I2F.RP R26, R11 ;  /* 0x0000000b001a7306 */ /* 0x000e620000209400 */
[----:B------:R-:W-:-:S02]  /*6630*/  LOP3.LUT R15, R15, R19, RZ, 0x3c, !PT ;  /* 0x000000130f0f7212 */ /* 0x000fc400078e3cff */
[----:B------:R-:W-:Y:S01]  /*6640*/  IMAD.MOV R9, RZ, RZ, -R9 ;  /* 0x000000ffff097224 */ /* 0x000fe200078e0a09 */
[----:B------:R-:W-:Y:S02]  /*6650*/  LOP3.LUT R68, R68, R19, RZ, 0x3c, !PT ;  /* 0x0000001344447212 */ /* 0x000fe400078e3cff */
[----:B------:R-:W-:Y:S02]  /*6660*/  ISETP.GE.AND P0, PT, R15, RZ, PT ;  /* 0x000000ff0f00720c */ /* 0x000fe40003f06270 */
[----:B------:R-:W-:Y:S01]  /*6670*/  ISETP.GE.AND P2, PT, R68, RZ, PT ;  /* 0x000000ff4400720c */ /* 0x000fe20003f46270 */
[----:B-1----:R-:W1:Y:S02]  /*6680*/  MUFU.RCP R26, R26 ;  /* 0x0000001a001a7308 */ /* 0x002e640000001000 */
[----:B-1----:R-:W-:-:S06]  /*6690*/  VIADD R26, R26, 0xffffffe ;  /* 0x0ffffffe1a1a7836 */ /* 0x002fcc0000000000 */
[----:B------:R-:W1:Y:S02]  /*66a0*/  F2I.FTZ.U32.TRUNC.NTZ R27, R26 ;  /* 0x0000001a001b7305 */ /* 0x000e64000021f000 */
[----:B-1----:R-:W-:Y:S01]  /*66b0*/  IMAD.MOV R18, RZ, RZ, -R27 ;  /* 0x000000ffff127224 */ /* 0x002fe200078e0a1b */
[----:B------:R-:W-:-:S03]  /*66c0*/  MOV R26, RZ ;  /* 0x000000ff001a7202 */ /* 0x000fc60000000f00 */
[----:B------:R-:W-:-:S04]  /*66d0*/  IMAD R18, R18, R11, RZ ;  /* 0x0000000b12127224 */ /* 0x000fc800078e02ff */
[----:B------:R-:W-:Y:S02]  /*66e0*/  IMAD.HI.U32 R18, R27, R18, R26 ;  /* 0x000000121b127227 */ /* 0x000fe400078e001a */
[----:B------:R-:W2:Y:S04]  /*66f0*/  LD.E.64 R26, desc[UR4][R2.64+0x38] ;  /* 0x00003804021a7980 */ /* 0x000ea8000c101b00 */
[----:B------:R-:W-:-:S04]  /*6700*/  IMAD.HI.U32 R12, R18, R8, RZ ;  /* 0x00000008120c7227 */ /* 0x000fc800078e00ff */
[----:B------:R-:W-:Y:S02]  /*6710*/  IMAD R8, R12, R9, R8 ;  /* 0x000000090c087224 */ /* 0x000fe400078e0208 */
[----:B------:R-:W-:-:S03]  /*6720*/  IMAD.HI.U32 R18, R18, R10, RZ ;  /* 0x0000000a12127227 */ /* 0x000fc600078e00ff */
[----:B------:R-:W-:Y:S01]  /*6730*/  ISETP.GT.U32.AND P1, PT, R11, R8, PT ;  /* 0x000000080b00720c */ /* 0x000fe20003f24070 */
[----:B------:R-:W-:Y:S01]  /*6740*/  IMAD R9, R18, R9, R10 ;  /* 0x0000000912097224 */ /* 0x000fe200078e020a */
[----:B------:R-:W-:-:S04]  /*6750*/  LOP3.LUT R10, RZ, R19, RZ, 0x33, !PT ;  /* 0x00000013ff0a7212 */ /* 0x000fc800078e33ff */
[----:B------:R-:W-:-:S07]  /*6760*/  ISETP.GT.U32.AND P3, PT, R11, R9, PT ;  /* 0x000000090b00720c */ /* 0x000fce0003f64070 */
[----:B------:R-:W-:Y:S02]  /*6770*/  @!P1 IMAD.IADD R8, R8, 0x1, -R11 ;  /* 0x0000000108089824 */ /* 0x000fe400078e0a0b */
[----:B------:R-:W-:Y:S01]  /*6780*/  @!P1 VIADD R12, R12, 0x1 ;  /* 0x000000010c0c9836 */ /* 0x000fe20000000000 */
[----:B------:R-:W-:Y:S02]  /*6790*/  ISETP.NE.AND P1, PT, R19, RZ, PT ;  /* 0x000000ff1300720c */ /* 0x000fe40003f25270 */
[-C--:B------:R-:W-:Y:S01]  /*67a0*/  ISETP.GE.U32.AND P4, PT, R8, R11.reuse, PT ;  /* 0x0000000b0800720c */ /* 0x080fe20003f86070 */
[----:B------:R-:W-:Y:S01]  /*67b0*/  @!P3 VIADD R18, R18, 0x1 ;  /* 0x000000011212b836 */ /* 0x000fe20000000000 */
[----:B------:R-:W-:-:S04]  /*67c0*/  @!P3 IADD3 R9, PT, PT, R9, -R11, RZ ;  /* 0x8000000b0909b210 */ /* 0x000fc80007ffe0ff */
[----:B------:R-:W-:-:S07]  /*67d0*/  ISETP.GE.U32.AND P5, PT, R9, R11, PT ;  /* 0x0000000b0900720c */ /* 0x000fce0003fa6070 */
[----:B------:R-:W-:-:S04]  /*67e0*/  @P4 IADD3 R12, PT, PT, R12, 0x1, RZ ;  /* 0x000000010c0c4810 */ /* 0x000fc80007ffe0ff */
[----:B------:R-:W-:Y:S02]  /*67f0*/  MOV R11, R12 ;  /* 0x0000000c000b7202 */ /* 0x000fe40000000f00 */
[----:B------:R-:W-:-:S03]  /*6800*/  @P5 VIADD R18, R18, 0x1 ;  /* 0x0000000112125836 */ /* 0x000fc60000000000 */
        /* <DEDUP_REMOVED lines=24> */
.L_x_3199:
[----:B------:R-:W-:Y:S05]  /*6990*/  BSYNC.RECONVERGENT B0 ;  /* 0x0000000000007941 */ /* 0x000fea0003800200 */
.L_x_3197:
[CC--:B------:R-:W-:Y:S01]  /*69a0*/  ISETP.GE.AND P0, PT, R217.reuse, R241.reuse, PT ;  /* 0x000000f1d900720c */ /* 0x0c0fe20003f06270 */
[----:B------:R-:W-:Y:S01]  /*69b0*/  BSSY.RECONVERGENT B0, `(.L_x_3200) ;  /* 0x0000096000007945 */ /* 0x000fe20003800200 */
[C---:B------:R-:W-:Y:S02]  /*69c0*/  SHF.L.U32 R9, R224.reuse, 0x5, RZ ;  /* 0x00000005e0097819 */ /* 0x040fe400000006ff */
[----:B------:R-:W-:Y:S02]  /*69d0*/  ISETP.GE.AND P1, PT, R217, R241, PT ;  /* 0x000000f1d900720c */ /* 0x000fe40003f26270 */
[----:B------:R-:W-:Y:S02]  /*69e0*/  IADD3 R18, P3, PT, R9, R235, RZ ;  /* 0x000000eb09127210 */ /* 0x000fe40007f7e0ff */
[----:B------:R-:W-:-:S05]  /*69f0*/  SHF.L.U64.HI R8, R224, 0x5, R225 ;  /* 0x00000005e0087819 */ /* 0x000fca00000102e1 */
[----:B------:R-:W-:Y:S01]  /*6a00*/  IMAD.X R19, R8, 0x1, R234, P3 ;  /* 0x0000000108137824 */ /* 0x000fe200018e06ea */
[----:B------:R-:W-:Y:S01]  /*6a10*/  @!P0 IADD3 R10, P2, PT, R18, R9, RZ ;  /* 0x00000009120a8210 */ /* 0x000fe20007f5e0ff */
[--C-:B------:R-:W-:Y:S02]  /*6a20*/  @!P0 IMAD.MOV.U32 R50, RZ, RZ, R18.reuse ;  /* 0x000000ffff328224 */ /* 0x100fe400078e0012 */
[----:B------:R-:W-:Y:S01]  /*6a30*/  @!P1 IMAD.MOV.U32 R26, RZ, RZ, R235 ;  /* 0x000000ffff1a9224 */ /* 0x000fe200078e00eb */
[----:B------:R-:W-:Y:S01]  /*6a40*/  @!P1 MOV R27, R234 ;  /* 0x000000ea001b9202 */ /* 0x000fe20000000f00 */
[----:B------:R-:W-:Y:S01]  /*6a50*/  @!P0 IMAD R48, R225, 0x60, RZ ;  /* 0x00000060e1308824 */ /* 0x000fe200078e02ff */
[-C--:B------:R-:W-:Y:S01]  /*6a60*/  @!P0 MOV R51, R19.reuse ;  /* 0x0000001300338202 */ /* 0x080fe20000000f00 */
[--C-:B------:R-:W-:Y:S01]  /*6a70*/  @!P0 IMAD.MOV.U32 R28, RZ, RZ, R18.reuse ;  /* 0x000000ffff1c8224 */ /* 0x100fe200078e0012 */
[----:B------:R-:W-:Y:S01]  /*6a80*/  @!P0 IADD3.X R11, PT, PT, R19, R8, RZ, P2, !PT ;  /* 0x00000008130b8210 */ /* 0x000fe200017fe4ff */
[----:B------:R-:W-:Y:S01]  /*6a90*/  @!P0 IMAD.MOV.U32 R8, RZ, RZ, R18 ;  /* 0x000000ffff088224 */ /* 0x000fe200078e0012 */
[-C--:B------:R-:W-:Y:S01]  /*6aa0*/  @!P0 MOV R9, R19.reuse ;  /* 0x0000001300098202 */ /* 0x080fe20000000f00 */
[----:B------:R-:W-:Y:S01]  /*6ab0*/  @!PT LDS RZ, [RZ] ;  /* 0x00000000fffff984 */ /* 0x000fe20000000800 */
[----:B------:R-:W-:Y:S01]  /*6ac0*/  @!PT LDS RZ, [RZ] ;  /* 0x00000000fffff984 */ /* 0x000fe20000000800 */
[----:B------:R-:W-:Y:S01]  /*6ad0*/  @!PT LDS RZ, [RZ] ;  /* 0x00000000fffff984 */ /* 0x000fe20000000800 */
[----:B------:R1:W-:Y:S01]  /*6ae0*/  @!P1 LDGSTS.E.BYPASS.LTC128B.128 [R242+0x2000], desc[UR4][R26.64] ;  /* 0x020000001af29fae */ /* 0x0003e2000b981a04 */
[-C--:B------:R-:W-:Y:S01]  /*6af0*/  @!P0 MOV R29, R19.reuse ;  /* 0x00000013001d8202 */ /* 0x080fe20000000f00 */
[C---:B------:R-:W-:Y:S01]  /*6b00*/  @!P0 IMAD.WIDE.U32 R50, R224.reuse, 0x60, R50 ;  /* 0x00000060e0328825 */ /* 0x040fe200078e0032 */
[C---:B------:R-:W-:Y:S01]  /*6b10*/  @!P0 LEA R54, P2, R224.reuse, R18, 0x6 ;  /* 0x00000012e0368211 */ /* 0x040fe200078430ff */
[----:B------:R2:W-:Y:S02]  /*6b20*/  @P1 STS.128 [R242+0x2000], RZ ;  /* 0x002000fff2001388 */ /* 0x0005e40000000c00 */
[----:B------:R-:W-:Y:S01]  /*6b30*/  @!P0 IMAD R30, R225, 0x120, RZ ;  /* 0x00000120e11e8824 */ /* 0x000fe200078e02ff */
[C---:B------:R-:W-:Y:S01]  /*6b40*/  @!P0 LEA.HI.X R55, R224.reuse, R19, R225, 0x6, P2 ;  /* 0x00000013e0378211 */ /* 0x040fe200010f34e1 */
[----:B------:R2:W-:Y:S01]  /*6b50*/  @P0 STS.128 [R242+0x2800], RZ ;  /* 0x002800fff2000388 */ /* 0x0005e20000000c00 */
[----:B------:R-:W-:-:S03]  /*6b60*/  @!P0 IMAD.WIDE.U32 R8, R224, 0x120, R8 ;  /* 0x00000120e0088825 */ /* 0x000fc600078e0008 */
[----:B------:R-:W-:Y:S01]  /*6b70*/  @!PT LDS RZ, [RZ] ;  /* 0x00000000fffff984 */ /* 0x000fe20000000800 */
[----:B------:R-:W-:Y:S01]  /*6b80*/  @!PT LDS RZ, [RZ] ;  /* 0x00000000fffff984 */ /* 0x000fe20000000800 */
[----:B------:R-:W-:Y:S01]  /*6b90*/  @!PT LDS RZ, [RZ] ;  /* 0x00000000fffff984 */ /* 0x000fe20000000800 */
[----:B------:R-:W-:Y:S01]  /*6ba0*/  @!P0 LDGSTS.E.BYPASS.LTC128B.128 [R242+0x2800], desc[UR4][R18.64] ;  /* 0x0280000012f28fae */ /* 0x000fe2000b981a04 */
[C---:B------:R-:W-:Y:S01]  /*6bb0*/  @!P0 IMAD R46, R225.reuse, 0xa0, RZ ;  /* 0x000000a0e12e8824 */ /* 0x040fe200078e02ff */
[----:B------:R-:W-:Y:S01]  /*6bc0*/  @!P0 IADD3 R31, PT, PT, R30, R9, RZ ;  /* 0x000000091e1f8210 */ /* 0x000fe20007ffe0ff */
[----:B------:R-:W-:Y:S01]  /*6bd0*/  @!P0 IMAD.WIDE.U32 R28, R224, 0xa0, R28 ;  /* 0x000000a0e01c8825 */ /* 0x000fe200078e001c */
[----:B------:R2:W-:Y:S03]  /*6be0*/  @P0 STS.128 [R242+0x3000], RZ ;  /* 0x003000fff2000388 */ /* 0x0005e60000000c00 */
[----:B------:R-:W-:Y:S01]  /*6bf0*/  @!P0 IMAD.IADD R49, R48, 0x1, R51 ;  /* 0x0000000130318824 */ /* 0x000fe200078e0233 */
[----:B------:R-:W-:Y:S01]  /*6c00*/  @!PT LDS RZ, [RZ] ;  /* 0x00000000fffff984 */ /* 0x000fe20000000800 */
[----:B------:R-:W-:Y:S01]  /*6c10*/  @!PT LDS RZ, [RZ] ;  /* 0x00000000fffff984 */ /* 0x000fe20000000800 */
[----:B------:R-:W-:Y:S01]  /*6c20*/  @!PT LDS RZ, [RZ] ;  /* 0x00000000fffff984 */ /* 0x000fe20000000800 */
[----:B------:R3:W-:Y:S01]  /*6c30*/  @!P0 LDGSTS.E.BYPASS.LTC128B.128 [R242+0x3000], desc[UR4][R10.64] ;  /* 0x030000000af28fae */ /* 0x0007e2000b981a04 */
[----:B------:R-:W-:Y:S01]  /*6c40*/  @!P0 MOV R48, R50 ;  /* 0x0000003200308202 */ /* 0x000fe20000000f00 */
[C---:B------:R-:W-:Y:S01]  /*6c50*/  @!P0 IMAD R34, R225.reuse, 0xc0, RZ ;  /* 0x000000c0e1228824 */ /* 0x040fe200078e02ff */
[----:B------:R-:W-:Y:S01]  /*6c60*/  @!P0 MOV R51, R19 ;  /* 0x0000001300338202 */ /* 0x000fe20000000f00 */
[----:B------:R-:W-:Y:S01]  /*6c70*/  @!P0 IMAD.MOV.U32 R50, RZ, RZ, R18 ;  /* 0x000000ffff328224 */ /* 0x000fe200078e0012 */
[----:B------:R-:W-:Y:S01]  /*6c80*/  @!P0 IADD3 R47, PT, PT, R46, R29, RZ ;  /* 0x0000001d2e2f8210 */ /* 0x000fe20007ffe0ff */
[----:B------:R-:W-:Y:S01]  /*6c90*/  @!P0 IMAD.MOV.U32 R30, RZ, RZ, R8 ;  /* 0x000000ffff1e8224 */ /* 0x000fe200078e0008 */
[-C--:B-1----:R-:W-:Y:S01]  /*6ca0*/  @!P0 MOV R27, R19.reuse ;  /* 0x00000013001b8202 */ /* 0x082fe20000000f00 */
[----:B------:R-:W-:Y:S01]  /*6cb0*/  @!P0 IMAD.MOV.U32 R26, RZ, RZ, R18 ;  /* 0x000000ffff1a8224 */ /* 0x000fe200078e0012 */
[----:B------:R-:W-:Y:S01]  /*6cc0*/  @!P0 MOV R29, R19 ;  /* 0x00000013001d8202 */ /* 0x000fe20000000f00 */
[----:B------:R-:W-:Y:S01]  /*6cd0*/  @!P0 IMAD.MOV.U32 R46, RZ, RZ, R28 ;  /* 0x000000ffff2e8224 */ /* 0x000fe200078e001c */
[----:B------:R-:W-:Y:S01]  /*6ce0*/  @!P0 MOV R28, R18 ;  /* 0x00000012001c8202 */ /* 0x000fe20000000f00 */
[----:B------:R-:W-:Y:S01]  /*6cf0*/  @!P0 IMAD.WIDE.U32 R26, R224, 0xc0, R26 ;  /* 0x000000c0e01a8825 */ /* 0x000fe200078e001a */
[----:B------:R2:W-:Y:S03]  /*6d00*/  @P0 STS.128 [R242+0x3800], RZ ;  /* 0x003800fff2000388 */ /* 0x0005e60000000c00 */
[C---:B------:R-:W-:Y:S01]  /*6d10*/  @!P0 IMAD R8, R225.reuse, 0x1a0, RZ ;  /* 0x000001a0e1088824 */ /* 0x040fe200078e02ff */
[----:B------:R-:W-:Y:S01]  /*6d20*/  @!P0 IADD3 R35, PT, PT, R34, R27, RZ ;  /* 0x0000001b22238210 */ /* 0x000fe20007ffe0ff */
[----:B------:R-:W-:Y:S01]  /*6d30*/  @!P0 IMAD.WIDE.U32 R50, R224, 0x1a0, R50 ;  /* 0x000001a0e0328825 */ /* 0x000fe200078e0032 */
[----:B------:R-:W-:Y:S01]  /*6d40*/  @!P0 MOV R34, R26 ;  /* 0x0000001a00228202 */ /* 0x000fe20000000f00 */
[----:B------:R-:W-:Y:S01]  /*6d50*/  @!PT LDS RZ, [RZ] ;  /* 0x00000000fffff984 */ /* 0x000fe20000000800 */
[----:B------:R-:W-:Y:S01]  /*6d60*/  @!PT LDS RZ, [RZ] ;  /* 0x00000000fffff984 */ /* 0x000fe20000000800 */
[----:B------:R-:W-:Y:S01]  /*6d70*/  @!PT LDS RZ, [RZ] ;  /* 0x00000000fffff984 */ /* 0x000fe20000000800 */
[----:B------:R2:W-:Y:S01]  /*6d80*/  @!P0 LDGSTS.E.BYPASS.LTC128B.128 [R242+0x3800], desc[UR4][R54.64] ;  /* 0x0380000036f28fae */ /* 0x0005e2000b981a04 */
[----:B------:R-:W-:Y:S01]  /*6d90*/  @!P0 MOV R27, R19 ;  /* 0x00000013001b8202 */ /* 0x000fe20000000f00 */
[C---:B------:R-:W-:Y:S01]  /*6da0*/  @!P0 IMAD R32, R225.reuse, 0xe0, RZ ;  /* 0x000000e0e1208824 */ /* 0x040fe200078e02ff */
[----:B------:R-:W-:Y:S01]  /*6db0*/  @!P0 IADD3 R51, PT, PT, R8, R51, RZ ;  /* 0x0000003308338210 */ /* 0x000fe20007ffe0ff */
[--C-:B------:R-:W-:Y:S01]  /*6dc0*/  @!P0 IMAD.MOV.U32 R26, RZ, RZ, R18.reuse ;  /* 0x000000ffff1a8224 */ /* 0x100fe200078e0012 */
[C---:B------:R-:W-:Y:S01]  /*6dd0*/  @!P0 LEA R8, P1, R224.reuse, R18, 0x7 ;  /* 0x00000012e0088211 */ /* 0x040fe200078238ff */
[----:B------:R-:W-:Y:S01]  /*6de0*/  @!P0 IMAD R9, R225, 0x180, RZ ;  /* 0x00000180e1098824 */ /* 0x000fe200078e02ff */
[----:B---3--:R-:W-:Y:S01]  /*6df0*/  @!P0 MOV R11, R19 ;  /* 0x00000013000b8202 */ /* 0x008fe20000000f00 */
[--C-:B------:R-:W-:Y:S01]  /*6e00*/  @!P0 IMAD.MOV.U32 R10, RZ, RZ, R18.reuse ;  /* 0x000000ffff0a8224 */ /* 0x100fe200078e0012 */
        /* <DEDUP_REMOVED lines=8> */
[----:B------:R-:W-:Y:S01]  /*6e90*/  @!P0 IMAD.IADD R33, R32, 0x1, R11 ;  /* 0x0000000120218824 */ /* 0x000fe200078e020b */
[----:B------:R-:W-:Y:S01]  /*6ea0*/  @!P0 MOV R32, R10 ;  /* 0x0000000a00208202 */ /* 0x000fe20000000f00 */
[----:B------:R-:W-:Y:S02]  /*6eb0*/  @!P0 IMAD R11, R225, 0x140, RZ ;  /* 0x00000140e10b8824 */ /* 0x000fe400078e02ff */
        /* <DEDUP_REMOVED lines=69> */
.L_x_3201:
[----:B------:R-:W-:Y:S05]  /*7310*/  BSYNC.RECONVERGENT B0 ;  /* 0x0000000000007941 */ /* 0x000fea0003800200 */
.L_x_3200:
[----:B------:R-:W0:Y:S02]  /*7320*/  LDGDEPBAR ;  /* 0x00000000000079af */ /* 0x000e240000000000 */
.L_x_3196:
[----:B------:R-:W-:Y:S05]  /*7330*/  BSYNC.RECONVERGENT B1 ;  /* 0x0000000000017941 */ /* 0x000fea0003800200 */
.L_x_3195:
[----:B------:R-:W-:Y:S02]  /*7340*/  IMAD.SHL.U32 R69, R166, 0x2, RZ ;  /* 0x00000002a6457824 */ /* 0x000fe400078e00ff */
[----:B------:R-:W-:-:S03]  /*7350*/  IMAD.MOV.U32 R122, RZ, RZ, R169 ;  /* 0x000000ffff7a7224 */ /* 0x000fc600078e00a9 */
[----:B------:R-:W-:-:S05]  /*7360*/  LOP3.LUT R68, R69, 0x6, RZ, 0xc0, !PT ;  /* 0x0000000645447812 */ /* 0x000fca00078ec0ff */
[----:B------:R-:W-:-:S04]  /*7370*/  IMAD R121, R37, 0x100, R68 ;  /* 0x0000010025797824 */ /* 0x000fc800078e0244 */
[C---:B-12---:R-:W-:Y:S01]  /*7380*/  VIADD R8, R121.reuse, 0x1 ;  /* 0x0000000179087836 */ /* 0x046fe20000000000 */
[CC--:B------:R-:W-:Y:S01]  /*7390*/  ISETP.GE.AND P4, PT, R121.reuse, R232.reuse, PT ;  /* 0x000000e87900720c */ /* 0x0c0fe20003f86270 */
[C---:B------:R-:W-:Y:S01]  /*73a0*/  VIADD R11, R121.reuse, 0x8 ;  /* 0x00000008790b7836 */ /* 0x040fe20000000000 */
[CC--:B------:R-:W-:Y:S01]  /*73b0*/  ISETP.GE.AND P5, PT, R121.reuse, R231.reuse, PT ;  /* 0x000000e77900720c */ /* 0x0c0fe20003fa6270 */
[C---:B------:R-:W-:Y:S01]  /*73c0*/  VIADD R53, R121.reuse, 0x9 ;  /* 0x0000000979357836 */ /* 0x040fe20000000000 */
[CC--:B------:R-:W-:Y:S01]  /*73d0*/  ISETP.GE.AND P2, PT, R8.reuse, R232.reuse, PT ;  /* 0x000000e80800720c */ /* 0x0c0fe20003f46270 */
[C---:B------:R-:W-:Y:S01]  /*73e0*/  VIADD R9, R121.reuse, 0x11 ;  /* 0x0000001179097836 */ /* 0x040fe20000000000 */
[-C--:B------:R-:W-:Y:S01]  /*73f0*/  ISETP.GE.AND P1, PT, R8, R231.reuse, PT ;  /* 0x000000e70800720c */ /* 0x080fe20003f26270 */
[----:B------:R-:W-:Y:S01]  /*7400*/  VIADD R10, R121, 0x10 ;  /* 0x00000010790a7836 */ /* 0x000fe20000000000 */
[----:B------:R-:W-:Y:S01]  /*7410*/  FSEL R15, R119, -INF , P2 ;  /* 0xff800000770f7808 */ /* 0x000fe20001000000 */
[----:B------:R-:W-:Y:S01]  /*7420*/  VIADD R221, R121, 0x20 ;  /* 0x0000002079dd7836 */ /* 0x000fe20000000000 */
[-C--:B------:R-:W-:Y:S01]  /*7430*/  ISETP.GE.AND P2, PT, R11, R232.reuse, PT ;  /* 0x000000e80b00720c */ /* 0x080fe20003f46270 */
[----:B------:R-:W-:Y:S01]  /*7440*/  VIADD R220, R121, 0x21 ;  /* 0x0000002179dc7836 */ /* 0x000fe20000000000 */
[----:B------:R-:W-:Y:S01]  /*7450*/  FSEL R15, R15, -INF , !P1 ;  /* 0xff8000000f0f7808 */ /* 0x000fe20004800000 */
[----:B------:R-:W-:Y:S01]  /*7460*/  VIADD R219, R121, 0x28 ;  /* 0x0000002879db7836 */ /* 0x000fe20000000000 */
        /* <DEDUP_REMOVED lines=8> */
[----:B------:R-:W-:Y:S01]  /*74f0*/  FSEL R18, R117, -INF , P1 ;  /* 0xff80000075127808 */ /* 0x000fe20000800000 */
[----:B------:R-:W-:Y:S01]  /*7500*/  VIADD R201, R121, 0x39 ;  /* 0x0000003979c97836 */ /* 0x000fe20000000000 */
[----:B------:R-:W-:Y:S01]  /*7510*/  FSEL R19, R19, -INF , !P5 ;  /* 0xff80000013137808 */ /* 0x000fe20006800000 */
[----:B------:R-:W-:Y:S01]  /*7520*/  VIADD R200, R121, 0x40 ;  /* 0x0000004079c87836 */ /* 0x000fe20000000000 */
[-C--:B------:R-:W-:Y:S01]  /*7530*/  ISETP.GE.AND P5, PT, R11, R231.reuse, PT ;  /* 0x000000e70b00720c */ /* 0x080fe20003fa6270 */
[C---:B------:R-:W-:Y:S01]  /*7540*/  VIADD R199, R121.reuse, 0x41 ;  /* 0x0000004179c77836 */ /* 0x040fe20000000000 */
[----:B------:R-:W-:Y:S01]  /*7550*/  FSEL R18, R18, -INF , !P2 ;  /* 0xff80000012127808 */ /* 0x000fe20005000000 */
[----:B------:R-:W-:Y:S01]  /*7560*/  VIADD R195, R121, 0x48 ;  /* 0x0000004879c37836 */ /* 0x000fe20000000000 */
[-C--:B------:R-:W-:Y:S01]  /*7570*/  ISETP.GE.AND P2, PT, R9, R232.reuse, PT ;  /* 0x000000e80900720c */ /* 0x080fe20003f46270 */
        /* <DEDUP_REMOVED lines=9> */
[----:B------:R-:W-:Y:S01]  /*7610*/  FSEL R11, R116, -INF , P1 ;  /* 0xff800000740b7808 */ /* 0x000fe20000800000 */
[----:B------:R-:W-:Y:S01]  /*7620*/  VIADD R116, R121, 0x19 ;  /* 0x0000001979747836 */ /* 0x000fe20000000000 */
[----:B------:R-:W-:Y:S01]  /*7630*/  ISETP.GE.AND P1, PT, R9, R231, PT ;  /* 0x000000e70900720c */ /* 0x000fe20003f26270 */
[----:B------:R-:W-:Y:S01]  /*7640*/  VIADD R55, R121, 0x59 ;  /* 0x0000005979377836 */ /* 0x000fe20000000000 */
[-C--:B------:R-:W-:Y:S01]  /*7650*/  ISETP.GE.AND P2, PT, R115, R232.reuse, PT ;  /* 0x000000e87300720c */ /* 0x080fe20003f46270 */
[C---:B------:R-:W-:Y:S01]  /*7660*/  VIADD R52, R121.reuse, 0x60 ;  /* 0x0000006079347836 */ /* 0x040fe20000000000 */
[----:B------:R-:W-:Y:S01]  /*7670*/  FSEL R10, R10, -INF , !P1 ;  /* 0xff8000000a0a7808 */ /* 0x000fe20004800000 */
[C---:B------:R-:W-:Y:S01]  /*7680*/  VIADD R50, R121.reuse, 0x61 ;  /* 0x0000006179327836 */ /* 0x040fe20000000000 */
[----:B------:R-:W-:Y:S01]  /*7690*/  ISETP.GE.AND P1, PT, R116, R232, PT ;  /* 0x000000e87400720c */ /* 0x000fe20003f26270 */
[C---:B------:R-:W-:Y:S01]  /*76a0*/  VIADD R48, R121.reuse, 0x68 ;  /* 0x0000006879307836 */ /* 0x040fe20000000000 */
[C---:B------:R-:W-:Y:S01]  /*76b0*/  ISETP.GE.AND P0, PT, R8.reuse, R230, PT ;  /* 0x000000e60800720c */ /* 0x040fe20003f06270 */
[C---:B------:R-:W-:Y:S01]  /*76c0*/  VIADD R46, R121.reuse, 0x69 ;  /* 0x00000069792e7836 */ /* 0x040fe20000000000 */
[----:B------:R-:W-:Y:S01]  /*76d0*/  ISETP.GE.AND P3, PT, R8, R229, PT ;  /* 0x000000e50800720c */ /* 0x000fe20003f66270 */
        /* <DEDUP_REMOVED lines=9> */
[----:B------:R-:W-:Y:S01]  /*7770*/  FSEL R8, R8, -INF , !P2 ;  /* 0xff80000008087808 */ /* 0x000fe20005000000 */
        /* <DEDUP_REMOVED lines=22> */
[----:B------:R-:W-:Y:S01]  /*78e0*/  VIADD R112, R121, 0xd8 ;  /* 0x000000d879707836 */ /* 0x000fe20000000000 */
        /* <DEDUP_REMOVED lines=9> */
[--C-:B------:R-:W-:Y:S01]  /*7980*/  IMAD R114, R37, 0x100, R68.reuse ;  /* 0x0000010025727824 */ /* 0x100fe200078e0244 */
[-C--:B------:R-:W-:Y:S01]  /*7990*/  ISETP.GE.AND P2, PT, R203, R232.reuse, PT ;  /* 0x000000e8cb00720c */ /* 0x080fe20003f46270 */
[----:B------:R-:W-:Y:S01]  /*79a0*/  IMAD R113, R37, 0x100, R68 ;  /* 0x0000010025717824 */ /* 0x000fe200078e0244 */
[----:B------:R-:W-:Y:S01]  /*79b0*/  FSEL R250, R107, -INF , !P1 ;  /* 0xff8000006bfa7808 */ /* 0x000fe20004800000 */
[----:B------:R-:W-:Y:S01]  /*79c0*/  VIADD R107, R121, 0xc1 ;  /* 0x000000c1796b7836 */ /* 0x000fe20000000000 */
[----:B------:R-:W-:Y:S01]  /*79d0*/  ISETP.GE.AND P1, PT, R201, R232, PT ;  /* 0x000000e8c900720c */ /* 0x000fe20003f26270 */
[----:B------:R-:W-:Y:S01]  /*79e0*/  VIADD R114, R114, 0x8 ;  /* 0x0000000872727836 */ /* 0x000fe20000000000 */
[----:B------:R-:W-:Y:S01]  /*79f0*/  FSEL R106, R106, -INF , P2 ;  /* 0xff8000006a6a7808 */ /* 0x000fe20001000000 */
[----:B------:R-:W-:Y:S01]  /*7a00*/  VIADD R113, R113, 0x10 ;  /* 0x0000001071717836 */ /* 0x000fe20000000000 */
[----:B------:R-:W-:-:S02]  /*7a10*/  ISETP.GE.AND P2, PT, R201, R231, PT ;  /* 0x000000e7c900720c */ /* 0x000fc40003f46270 */
[----:B------:R-:W-:Y:S02]  /*7a20*/  FSEL R105, R105, -INF , P1 ;  /* 0xff80000069697808 */ /* 0x000fe40000800000 */
[-C--:B------:R-:W-:Y:S02]  /*7a30*/  ISETP.GE.AND P1, PT, R200, R232.reuse, PT ;  /* 0x000000e8c800720c */ /* 0x080fe40003f26270 */
[----:B------:R-:W-:Y:S01]  /*7a40*/  FSEL R240, R105, -INF , !P2 ;  /* 0xff80000069f07808 */ /* 0x000fe20005000000 */
[----:B------:R-:W-:Y:S01]  /*7a50*/  VIADD R105, R121, 0xb9 ;  /* 0x000000b979697836 */ /* 0x000fe20000000000 */
[C---:B------:R-:W-:Y:S02]  /*7a60*/  ISETP.GE.AND P2, PT, R199.reuse, R232, PT ;  /* 0x000000e8c700720c */ /* 0x040fe40003f46270 */
[----:B------:R-:W-:Y:S02]  /*7a70*/  FSEL R104, R104, -INF , P1 ;  /* 0xff80000068687808 */ /* 0x000fe40000800000 */
[----:B------:R-:W-:-:S02]  /*7a80*/  ISETP.GE.AND P1, PT, R199, R231, PT ;  /* 0x000000e7c700720c */ /* 0x000fc40003f26270 */
[----:B------:R-:W-:Y:S02]  /*7a90*/  FSEL R103, R103, -INF , P2 ;  /* 0xff80000067677808 */ /* 0x000fe40001000000 */
[-C--:B------:R-:W-:Y:S02]  /*7aa0*/  ISETP.GE.AND P2, PT, R195, R232.reuse, PT ;  /* 0x000000e8c300720c */ /* 0x080fe40003f46270 */
[----:B------:R-:W-:Y:S01]  /*7ab0*/  FSEL R212, R103, -INF , !P1 ;  /* 0xff80000067d47808 */ /* 0x000fe20004800000 */
[----:B------:R-:W-:Y:S01]  /*7ac0*/  VIADD R103, R121, 0xb1 ;  /* 0x000000b179677836 */ /* 0x000fe20000000000 */
[----:B------:R-:W-:Y:S02]  /*7ad0*/  ISETP.GE.AND P1, PT, R194, R232, PT ;  /* 0x000000e8c200720c */ /* 0x000fe40003f26270 */
[----:B------:R-:W-:Y:S02]  /*7ae0*/  FSEL R102, R102, -INF , P2 ;  /* 0xff80000066667808 */ /* 0x000fe40001000000 */
        /* <DEDUP_REMOVED lines=10> */
[----:B------:R-:W-:Y:S02]  /*7b90*/  FSEL R172, R126, -INF , !P1 ;  /* 0xff8000007eac7808 */ /* 0x000fe40004800000 */
[----:B------:R-:W-:Y:S02]  /*7ba0*/  ISETP.GE.AND P1, PT, R55, R232, PT ;  /* 0x000000e83700720c */ /* 0x000fe40003f26270 */
[----:B------:R-:W-:Y:S02]  /*7bb0*/  FSEL R11, R11, -INF , !P5 ;  /* 0xff8000000b0b7808 */ /* 0x000fe40006800000 */
[----:B------:R-:W-:-:S02]  /*7bc0*/  ISETP.GE.AND P5, PT, R115, R231, PT ;  /* 0x000000e77300720c */ /* 0x000fc40003fa6270 */
[----:B------:R-:W-:Y:S02]  /*7bd0*/  FSEL R127, R127, -INF , P2 ;  /* 0xff8000007f7f7808 */ /* 0x000fe40001000000 */
[-C--:B------:R-:W-:Y:S02]  /*7be0*/  ISETP.GE.AND P2, PT, R55, R231.reuse, PT ;  /* 0x000000e73700720c */ /* 0x080fe40003f46270 */
[----:B------:R-:W-:Y:S02]  /*7bf0*/  FSEL R128, R128, -INF , P1 ;  /* 0xff80000080807808 */ /* 0x000fe40000800000 */
[----:B------:R-:W-:Y:S02]  /*7c00*/  FSEL R9, R9, -INF , !P5 ;  /* 0xff80000009097808 */ /* 0x000fe40006800000 */
[----:B------:R-:W-:Y:S02]  /*7c10*/  ISETP.GE.AND P5, PT, R221, R231, PT ;  /* 0x000000e7dd00720c */ /* 0x000fe40003fa6270 */
[----:B------:R-:W-:-:S02]  /*7c20*/  ISETP.GE.AND P1, PT, R52, R232, PT ;  /* 0x000000e83400720c */ /* 0x000fc40003f26270 */
[----:B------:R-:W-:Y:S02]  /*7c30*/  FSEL R170, R128, -INF , !P2 ;  /* 0xff80000080aa7808 */ /* 0x000fe40005000000 */
[----:B------:R-:W-:Y:S02]  /*7c40*/  ISETP.GE.AND P2, PT, R50, R232, PT ;  /* 0x000000e83200720c */ /* 0x000fe40003f46270 */
[----:B------:R-:W-:Y:S02]  /*7c50*/  FSEL R57, R57, -INF , !P5 ;  /* 0xff80000039397808 */ /* 0x000fe40006800000 */
[----:B------:R-:W-:Y:S02]  /*7c60*/  FSEL R130, R130, -INF , P1 ;  /* 0xff80000082827808 */ /* 0x000fe40000800000 */
[-C--:B------:R-:W-:Y:S02]  /*7c70*/  ISETP.GE.AND P5, PT, R219, R231.reuse, PT ;  /* 0x000000e7db00720c */ /* 0x080fe40003fa6270 */
[----:B------:R-:W-:-:S02]  /*7c80*/  ISETP.GE.AND P1, PT, R50, R231, PT ;  /* 0x000000e73200720c */ /* 0x000fc40003f26270 */
[----:B------:R-:W-:Y:S02]  /*7c90*/  FSEL R131, R131, -INF , P2 ;  /* 0xff80000083837808 */ /* 0x000fe40001000000 */
[----:B------:R-:W-:Y:S01]  /*7ca0*/  FSEL R118, R110, -INF , !P5 ;  /* 0xff8000006e767808 */ /* 0x000fe20006800000 */
[----:B------:R-:W-:Y:S01]  /*7cb0*/  VIADD R110, R121, 0xd0 ;  /* 0x000000d0796e7836 */ /* 0x000fe20000000000 */
[-C--:B------:R-:W-:Y:S02]  /*7cc0*/  ISETP.GE.AND P2, PT, R48, R232.reuse, PT ;  /* 0x000000e83000720c */ /* 0x080fe40003f46270 */
[----:B------:R-:W-:Y:S02]  /*7cd0*/  FSEL R183, R131, -INF , !P1 ;  /* 0xff80000083b77808 */ /* 0x000fe40004800000 */
[----:B------:R-:W-:Y:S02]  /*7ce0*/  ISETP.GE.AND P5, PT, R206, R231, PT ;  /* 0x000000e7ce00720c */ /* 0x000fe40003fa6270 */
[----:B------:R-:W-:-:S02]  /*7cf0*/  ISETP.GE.AND P1, PT, R46, R232, PT ;  /* 0x000000e82e00720c */ /* 0x000fc40003f26270 */
[----:B------:R-:W-:Y:S02]  /*7d00*/  FSEL R132, R132, -INF , P2 ;  /* 0xff80000084847808 */ /* 0x000fe40001000000 */
[----:B------:R-:W-:Y:S01]  /*7d10*/  FSEL R252, R108, -INF , !P5 ;  /* 0xff8000006cfc7808 */ /* 0x000fe20006800000 */
[----:B------:R-:W-:Y:S01]  /*7d20*/  VIADD R108, R121, 0xc8 ;  /* 0x000000c8796c7836 */ /* 0x000fe20000000000 */
[-C--:B------:R-:W-:Y:S02]  /*7d30*/  ISETP.GE.AND P2, PT, R46, R231.reuse, PT ;  /* 0x000000e72e00720c */ /* 0x080fe40003f46270 */
[----:B------:R-:W-:Y:S02]  /*7d40*/  FSEL R133, R133, -INF , P1 ;  /* 0xff80000085857808 */ /* 0x000fe40000800000 */
[----:B------:R-:W-:Y:S02]  /*7d50*/  ISETP.GE.AND P5, PT, R203, R231, PT ;  /* 0x000000e7cb00720c */ /* 0x000fe40003fa6270 */
[----:B------:R-:W-:-:S02]  /*7d60*/  ISETP.GE.AND P1, PT, R34, R232, PT ;  /* 0x000000e82200720c */ /* 0x000fc40003f26270 */
[----:B------:R-:W-:Y:S02]  /*7d70*/  FSEL R186, R133, -INF , !P2 ;  /* 0xff80000085ba7808 */ /* 0x000fe40005000000 */
[----:B------:R-:W-:Y:S01]  /*7d80*/  FSEL R245, R106, -INF , !P5 ;  /* 0xff8000006af57808 */ /* 0x000fe20006800000 */
[----:B------:R-:W-:Y:S01]  /*7d90*/  VIADD R106, R121, 0xc0 ;  /* 0x000000c0796a7836 */ /* 0x000fe20000000000 */
[----:B------:R-:W-:Y:S02]  /*7da0*/  ISETP.GE.AND P2, PT, R32, R232, PT ;  /* 0x000000e82000720c */ /* 0x000fe40003f46270 */
[-C--:B------:R-:W-:Y:S02]  /*7db0*/  ISETP.GE.AND P5, PT, R200, R231.reuse, PT ;  /* 0x000000e7c800720c */ /* 0x080fe40003fa6270 */
[----:B------:R-:W-:Y:S02]  /*7dc0*/  FSEL R134, R134, -INF , P1 ;  /* 0xff80000086867808 */ /* 0x000fe40000800000 */
[----:B------:R-:W-:-:S02]  /*7dd0*/  ISETP.GE.AND P1, PT, R32, R231, PT ;  /* 0x000000e72000720c */ /* 0x000fc40003f26270 */
[----:B------:R-:W-:Y:S02]  /*7de0*/  FSEL R135, R135, -INF , P2 ;  /* 0xff80000087877808 */ /* 0x000fe40001000000 */
[----:B------:R-:W-:Y:S01]  /*7df0*/  FSEL R213, R104, -INF , !P5 ;  /* 0xff80000068d57808 */ /* 0x000fe20006800000 */
[----:B------:R-:W-:Y:S01]  /*7e00*/  VIADD R104, R121, 0xb8 ;  /* 0x000000b879687836 */ /* 0x000fe20000000000 */
[----:B------:R-:W-:Y:S02]  /*7e10*/  ISETP.GE.AND P5, PT, R195, R231, PT ;  /* 0x000000e7c300720c */ /* 0x000fe40003fa6270 */
[-C--:B------:R-:W-:Y:S02]  /*7e20*/  ISETP.GE.AND P2, PT, R30, R232.reuse, PT ;  /* 0x000000e81e00720c */ /* 0x080fe40003f46270 */
[----:B------:R-:W-:Y:S02]  /*7e30*/  FSEL R198, R135, -INF , !P1 ;  /* 0xff80000087c67808 */ /* 0x000fe40004800000 */
[----:B------:R-:W-:-:S02]  /*7e40*/  ISETP.GE.AND P1, PT, R28, R232, PT ;  /* 0x000000e81c00720c */ /* 0x000fc40003f26270 */
[----:B------:R-:W-:Y:S01]  /*7e50*/  FSEL R211, R102, -INF , !P5 ;  /* 0xff80000066d37808 */ /* 0x000fe20006800000 */
[----:B------:R-:W-:Y:S01]  /*7e60*/  VIADD R102, R121, 0xb0 ;  /* 0x000000b079667836 */ /* 0x000fe20000000000 */
[-C--:B------:R-:W-:Y:S02]  /*7e70*/  ISETP.GE.AND P5, PT, R193, R231.reuse, PT ;  /* 0x000000e7c100720c */ /* 0x080fe40003fa6270 */
[----:B------:R-:W-:Y:S02]  /*7e80*/  FSEL R146, R146, -INF , P2 ;  /* 0xff80000092927808 */ /* 0x000fe40001000000 */
[-C--:B------:R-:W-:Y:S02]  /*7e90*/  ISETP.GE.AND P2, PT, R28, R231.reuse, PT ;  /* 0x000000e71c00720c */ /* 0x080fe40003f46270 */
[----:B------:R-:W-:Y:S02]  /*7ea0*/  FSEL R148, R148, -INF , P1 ;  /* 0xff80000094947808 */ /* 0x000fe40000800000 */
[----:B------:R-:W-:Y:S01]  /*7eb0*/  FSEL R173, R100, -INF , !P5 ;  /* 0xff80000064ad7808 */ /* 0x000fe20006800000 */
[----:B------:R-:W-:Y:S01]  /*7ec0*/  VIADD R100, R121, 0xa9 ;  /* 0x000000a979647836 */ /* 0x000fe20000000000 */
[----:B------:R-:W-:-:S02]  /*7ed0*/  ISETP.GE.AND P5, PT, R63, R231, PT ;  /* 0x000000e73f00720c */ /* 0x000fc40003fa6270 */
[-C--:B------:R-:W-:Y:S02]  /*7ee0*/  ISETP.GE.AND P1, PT, R26, R232.reuse, PT ;  /* 0x000000e81a00720c */ /* 0x080fe40003f26270 */
[----:B------:R-:W-:Y:S02]  /*7ef0*/  FSEL R196, R148, -INF , !P2 ;  /* 0xff80000094c47808 */ /* 0x000fe40005000000 */
[----:B------:R-:W-:Y:S02]  /*7f00*/  ISETP.GE.AND P2, PT, R27, R232, PT ;  /* 0x000000e81b00720c */ /* 0x000fe40003f46270 */
[----:B------:R-:W-:Y:S02]  /*7f10*/  FSEL R171, R127, -INF , !P5 ;  /* 0xff8000007fab7808 */ /* 0x000fe40006800000 */
[----:B------:R-:W-:Y:S02]  /*7f20*/  ISETP.GE.AND P5, PT, R52, R231, PT ;  /* 0x000000e73400720c */ /* 0x000fe40003fa6270 */
[----:B------:R-:W-:-:S02]  /*7f30*/  FSEL R149, R149, -INF , P1 ;  /* 0xff80000095957808 */ /* 0x000fc40000800000 */
[-C--:B------:R-:W-:Y:S02]  /*7f40*/  ISETP.GE.AND P1, PT, R27, R231.reuse, PT ;  /* 0x000000e71b00720c */ /* 0x080fe40003f26270 */
[----:B------:R-:W-:Y:S02]  /*7f50*/  FSEL R150, R150, -INF , P2 ;  /* 0xff80000096967808 */ /* 0x000fe40001000000 */
[----:B------:R-:W-:Y:S02]  /*7f60*/  FSEL R187, R130, -INF , !P5 ;  /* 0xff80000082bb7808 */ /* 0x000fe40006800000 */
[----:B------:R-:W-:Y:S02]  /*7f70*/  ISETP.GE.AND P5, PT, R48, R231, PT ;  /* 0x000000e73000720c */ /* 0x000fe40003fa6270 */
[----:B------:R-:W-:Y:S02]  /*7f80*/  ISETP.GE.AND P2, PT, R29, R232, PT ;  /* 0x000000e81d00720c */ /* 0x000fe40003f46270 */
[----:B------:R-:W-:-:S02]  /*7f90*/  FSEL R208, R150, -INF , !P1 ;  /* 0xff80000096d07808 */ /* 0x000fc40004800000 */
[----:B------:R-:W-:Y:S02]  /*7fa0*/  ISETP.GE.AND P1, PT, R31, R232, PT ;  /* 0x000000e81f00720c */ /* 0x000fe40003f26270 */
[----:B------:R-:W-:Y:S02]  /*7fb0*/  FSEL R182, R132, -INF , !P5 ;  /* 0xff80000084b67808 */ /* 0x000fe40006800000 */
[----:B------:R-:W-:Y:S02]  /*7fc0*/  FSEL R151, R151, -INF , P2 ;  /* 0xff80000097977808 */ /* 0x000fe40001000000 */
[-C--:B------:R-:W-:Y:S02]  /*7fd0*/  ISETP.GE.AND P5, PT, R34, R231.reuse, PT ;  /* 0x000000e72200720c */ /* 0x080fe40003fa6270 */
        /* <DEDUP_REMOVED lines=8> */
[----:B------:R-:W-:Y:S02]  /*8060*/  FSEL R197, R146, -INF , !P5 ;  /* 0xff80000092c57808 */ /* 0x000fe40006800000 */
[-C--:B------:R-:W-:Y:S02]  /*8070*/  ISETP.GE.AND P1, PT, R35, R231.reuse, PT ;  /* 0x000000e72300720c */ /* 0x080fe40003f26270 */
[----:B------:R-:W-:Y:S02]  /*8080*/  FSEL R160, R160, -INF , P2 ;  /* 0xff800000a0a07808 */ /* 0x000fe40001000000 */
[----:B------:R-:W-:Y:S02]  /*8090*/  ISETP.GE.AND P5, PT, R26, R231, PT ;  /* 0x000000e71a00720c */ /* 0x000fe40003fa6270 */
[----:B------:R-:W-:Y:S02]  /*80a0*/  ISETP.GE.AND P2, PT, R47, R232, PT ;  /* 0x000000e82f00720c */ /* 0x000fe40003f46270 */
[----:B------:R-:W-:-:S02]  /*80b0*/  FSEL R189, R160, -INF , !P1 ;  /* 0xff800000a0bd7808 */ /* 0x000fc40004800000 */
[----:B------:R-:W-:Y:S02]  /*80c0*/  FSEL R209, R149, -INF , !P5 ;  /* 0xff80000095d17808 */ /* 0x000fe40006800000 */
[----:B------:R-:W-:Y:S02]  /*80d0*/  ISETP.GE.AND P1, PT, R49, R232, PT ;  /* 0x000000e83100720c */ /* 0x000fe40003f26270 */
[-C--:B------:R-:W-:Y:S02]  /*80e0*/  ISETP.GE.AND P5, PT, R29, R231.reuse, PT ;  /* 0x000000e71d00720c */ /* 0x080fe40003fa6270 */
[----:B------:R-:W-:Y:S02]  /*80f0*/  FSEL R163, R163, -INF , P2 ;  /* 0xff800000a3a37808 */ /* 0x000fe40001000000 */
[----:B------:R-:W-:Y:S02]  /*8100*/  ISETP.GE.AND P2, PT, R49, R231, PT ;  /* 0x000000e73100720c */ /* 0x000fe40003f46270 */
[----:B------:R-:W-:-:S02]  /*8110*/  FSEL R164, R164, -INF , P1 ;  /* 0xff800000a4a47808 */ /* 0x000fc40000800000 */
[----:B------:R-:W-:Y:S02]  /*8120*/  FSEL R207, R151, -INF , !P5 ;  /* 0xff80000097cf7808 */ /* 0x000fe40006800000 */
[----:B------:R-:W-:Y:S02]  /*8130*/  ISETP.GE.AND P5, PT, R33, R231, PT ;  /* 0x000000e72100720c */ /* 0x000fe40003fa6270 */
[-C--:B------:R-:W-:Y:S02]  /*8140*/  ISETP.GE.AND P1, PT, R51, R232.reuse, PT ;  /* 0x000000e83300720c */ /* 0x080fe40003f26270 */
[----:B------:R-:W-:Y:S02]  /*8150*/  FSEL R184, R164, -INF , !P2 ;  /* 0xff800000a4b87808 */ /* 0x000fe40005000000 */
[----:B------:R-:W-:Y:S02]  /*8160*/  ISETP.GE.AND P2, PT, R54, R232, PT ;  /* 0x000000e83600720c */ /* 0x000fe40003f46270 */
[----:B------:R-:W-:-:S02]  /*8170*/  FSEL R192, R159, -INF , !P5 ;  /* 0xff8000009fc07808 */ /* 0x000fc40006800000 */
[-C--:B------:R-:W-:Y:S02]  /*8180*/  ISETP.GE.AND P5, PT, R47, R231.reuse, PT ;  /* 0x000000e72f00720c */ /* 0x080fe40003fa6270 */
[----:B------:R-:W-:Y:S02]  /*8190*/  FSEL R165, R165, -INF , P1 ;  /* 0xff800000a5a57808 */ /* 0x000fe40000800000 */
[-C--:B------:R-:W-:Y:S02]  /*81a0*/  ISETP.GE.AND P1, PT, R54, R231.reuse, PT ;  /* 0x000000e73600720c */ /* 0x080fe40003f26270 */
[----:B------:R-:W-:Y:S02]  /*81b0*/  FSEL R168, R168, -INF , P2 ;  /* 0xff800000a8a87808 */ /* 0x000fe40001000000 */
[----:B------:R-:W-:Y:S02]  /*81c0*/  FSEL R185, R163, -INF , !P5 ;  /* 0xff800000a3b97808 */ /* 0x000fe40006800000 */
        /* <DEDUP_REMOVED lines=8> */
[-C--:B------:R-:W-:Y:S02]  /*8250*/  ISETP.GE.AND P1, PT, R102, R232.reuse, PT ;  /* 0x000000e86600720c */ /* 0x080fe40003f26270 */
[----:B------:R-:W-:Y:S02]  /*8260*/  FSEL R164, R164, -INF , !P2 ;  /* 0xff800000a4a47808 */ /* 0x000fe40005000000 */
[C---:B------:R-:W-:Y:S02]  /*8270*/  ISETP.GE.AND P2, PT, R103.reuse, R232, PT ;  /* 0x000000e86700720c */ /* 0x040fe40003f46270 */
        /* <DEDUP_REMOVED lines=30> */
[-C--:B------:R-:W-:Y:S02]  /*8460*/  ISETP.GE.AND P5, PT, R106, R231.reuse, PT ;  /* 0x000000e76a00720c */ /* 0x080fe40003fa6270 */
[----:B------:R-:W-:Y:S01]  /*8470*/  FSEL R131, R60, -INF , P1 ;  /* 0xff8000003c837808 */ /* 0x000fe20000800000 */
[----:B------:R-:W-:Y:S01]  /*8480*/  VIADD R60, R121, 0xe8 ;  /* 0x000000e8793c7836 */ /* 0x000fe20000000000 */
[----:B------:R-:W-:-:S02]  /*8490*/  ISETP.GE.AND P1, PT, R111, R231, PT ;  /* 0x000000e76f00720c */ /* 0x000fc40003f26270 */
[----:B------:R-:W-:Y:S02]  /*84a0*/  FSEL R61, R61, -INF , P2 ;  /* 0xff8000003d3d7808 */ /* 0x000fe40001000000 */
[----:B------:R-:W-:Y:S02]  /*84b0*/  FSEL R135, R135, -INF , !P5 ;  /* 0xff80000087877808 */ /* 0x000fe40006800000 */
[----:B------:R-:W-:Y:S02]  /*84c0*/  ISETP.GE.AND P5, PT, R108, R231, PT ;  /* 0x000000e76c00720c */ /* 0x000fe40003fa6270 */
[-C--:B------:R-:W-:Y:S02]  /*84d0*/  ISETP.GE.AND P2, PT, R112, R232.reuse, PT ;  /* 0x000000e87000720c */ /* 0x080fe40003f46270 */
[----:B------:R-:W-:Y:S01]  /*84e0*/  FSEL R130, R61, -INF , !P1 ;  /* 0xff8000003d827808 */ /* 0x000fe20004800000 */
[----:B------:R-:W-:Y:S01]  /*84f0*/  VIADD R61, R121, 0xe9 ;  /* 0x000000e9793d7836 */ /* 0x000fe20000000000 */
[----:B------:R-:W-:-:S02]  /*8500*/  ISETP.GE.AND P1, PT, R123, R232, PT ;  /* 0x000000e87b00720c */ /* 0x000fc40003f26270 */
[----:B------:R-:W-:Y:S02]  /*8510*/  FSEL R133, R133, -INF , !P5 ;  /* 0xff80000085857808 */ /* 0x000fe40006800000 */
[----:B------:R-:W-:Y:S02]  /*8520*/  FSEL R45, R45, -INF , P2 ;  /* 0xff8000002d2d7808 */ /* 0x000fe40001000000 */
[-C--:B------:R-:W-:Y:S02]  /*8530*/  ISETP.GE.AND P5, PT, R110, R231.reuse, PT ;  /* 0x000000e76e00720c */ /* 0x080fe40003fa6270 */
[----:B------:R-:W-:Y:S02]  /*8540*/  ISETP.GE.AND P2, PT, R123, R231, PT ;  /* 0x000000e77b00720c */ /* 0x000fe40003f46270 */
[----:B------:R-:W-:Y:S02]  /*8550*/  FSEL R59, R59, -INF , P1 ;  /* 0xff8000003b3b7808 */ /* 0x000fe40000800000 */
[----:B------:R-:W-:-:S02]  /*8560*/  FSEL R131, R131, -INF , !P5 ;  /* 0xff80000083837808 */ /* 0x000fc40006800000 */
[-C--:B------:R-:W-:Y:S02]  /*8570*/  ISETP.GE.AND P1, PT, R120, R232.reuse, PT ;  /* 0x000000e87800720c */ /* 0x080fe40003f26270 */
[----:B------:R-:W-:Y:S01]  /*8580*/  FSEL R128, R59, -INF , !P2 ;  /* 0xff8000003b807808 */ /* 0x000fe20005000000 */
[----:B------:R-:W-:Y:S01]  /*8590*/  VIADD R59, R121, 0xf0 ;  /* 0x000000f0793b7836 */ /* 0x000fe20000000000 */
[-C--:B------:R-:W-:Y:S02]  /*85a0*/  ISETP.GE.AND P5, PT, R112, R231.reuse, PT ;  /* 0x000000e77000720c */ /* 0x080fe40003fa6270 */
[----:B------:R-:W-:Y:S02]  /*85b0*/  ISETP.GE.AND P2, PT, R119, R232, PT ;  /* 0x000000e87700720c */ /* 0x000fe40003f46270 */
[----:B------:R-:W-:Y:S02]  /*85c0*/  FSEL R24, R24, -INF , P1 ;  /* 0xff80000018187808 */ /* 0x000fe40000800000 */
[----:B------:R-:W-:Y:S01]  /*85d0*/  FSEL R129, R45, -INF , !P5 ;  /* 0xff8000002d817808 */ /* 0x000fe20006800000 */
[----:B------:R-:W-:Y:S01]  /*85e0*/  VIADD R45, R121, 0xf9 ;  /* 0x000000f9792d7836 */ /* 0x000fe20000000000 */
[----:B------:R-:W-:Y:S01]  /*85f0*/  ISETP.GE.AND P1, PT, R119, R231, PT ;  /* 0x000000e77700720c */ /* 0x000fe20003f26270 */
[----:B------:R-:W-:Y:S01]  /*8600*/  IMAD.MOV.U32 R119, RZ, RZ, R122 ;  /* 0x000000ffff777224 */ /* 0x000fe200078e007a */
[----:B------:R-:W-:-:S02]  /*8610*/  FSEL R25, R25, -INF , P2 ;  /* 0xff80000019197808 */ /* 0x000fc40001000000 */
[-C--:B------:R-:W-:Y:S02]  /*8620*/  ISETP.GE.AND P5, PT, R120, R231.reuse, PT ;  /* 0x000000e77800720c */ /* 0x080fe40003fa6270 */
[-C--:B------:R-:W-:Y:S02]  /*8630*/  ISETP.GE.AND P2, PT, R60, R232.reuse, PT ;  /* 0x000000e83c00720c */ /* 0x080fe40003f46270 */
[----:B------:R-:W-:Y:S02]  /*8640*/  FSEL R126, R25, -INF , !P1 ;  /* 0xff800000197e7808 */ /* 0x000fe40004800000 */
[----:B------:R-:W-:Y:S02]  /*8650*/  FSEL R127, R24, -INF , !P5 ;  /* 0xff800000187f7808 */ /* 0x000fe40006800000 */
[----:B------:R-:W-:Y:S02]  /*8660*/  ISETP.GE.AND P1, PT, R61, R232, PT ;  /* 0x000000e83d00720c */ /* 0x000fe40003f26270 */
[----:B------:R-:W-:-:S02]  /*8670*/  ISETP.GE.AND P5, PT, R60, R231, PT ;  /* 0x000000e73c00720c */ /* 0x000fc40003fa6270 */
[----:B------:R-:W-:Y:S01]  /*8680*/  FSEL R24, R23, -INF , P2 ;  /* 0xff80000017187808 */ /* 0x000fe20001000000 */
[----:B------:R-:W-:Y:S01]  /*8690*/  VIADD R23, R121, 0xf1 ;  /* 0x000000f179177836 */ /* 0x000fe20000000000 */
[----:B------:R-:W-:Y:S02]  /*86a0*/  FSEL R124, R125, -INF , P1 ;  /* 0xff8000007d7c7808 */ /* 0x000fe40000800000 */
[----:B------:R-:W-:Y:S02]  /*86b0*/  FSEL R125, R24, -INF , !P5 ;  /* 0xff800000187d7808 */ /* 0x000fe40006800000 */
[-C--:B------:R-:W-:Y:S02]  /*86c0*/  ISETP.GE.AND P5, PT, R59, R232.reuse, PT ;  /* 0x000000e83b00720c */ /* 0x080fe40003fa6270 */
[----:B------:R-:W-:Y:S02]  /*86d0*/  ISETP.GE.AND P1, PT, R23, R232, PT ;  /* 0x000000e81700720c */ /* 0x000fe40003f26270 */
[----:B------:R-:W-:-:S02]  /*86e0*/  FSEL R40, R40, -INF , P5 ;  /* 0xff80000028287808 */ /* 0x000fc40002800000 */
[-C--:B------:R-:W-:Y:S02]  /*86f0*/  ISETP.GE.AND P5, PT, R23, R231.reuse, PT ;  /* 0x000000e71700720c */ /* 0x080fe40003fa6270 */
[----:B------:R-:W-:Y:S02]  /*8700*/  FSEL R41, R41, -INF , P1 ;  /* 0xff80000029297808 */ /* 0x000fe40000800000 */
[----:B------:R-:W-:Y:S02]  /*8710*/  ISETP.GE.AND P1, PT, R101, R232, PT ;  /* 0x000000e86500720c */ /* 0x000fe40003f26270 */
[----:B------:R-:W-:Y:S02]  /*8720*/  FSEL R122, R41, -INF , !P5 ;  /* 0xff800000297a7808 */ /* 0x000fe40006800000 */
[-C--:B------:R-:W-:Y:S02]  /*8730*/  ISETP.GE.AND P5, PT, R101, R231.reuse, PT ;  /* 0x000000e76500720c */ /* 0x080fe40003fa6270 */
[----:B------:R-:W2:Y:S01]  /*8740*/  LD.E R101, desc[UR4][R2.64+0xdc] ;  /* 0x0000dc0402657980 */ /* 0x000ea2000c101900 */
[----:B------:R-:W-:-:S02]  /*8750*/  ISETP.GE.AND P2, PT, R61, R231, PT ;  /* 0x000000e73d00720c */ /* 0x000fc40003f46270 */
[----:B------:R-:W-:Y:S02]  /*8760*/  FSEL R43, R43, -INF , P1 ;  /* 0xff8000002b2b7808 */ /* 0x000fe40000800000 */
[----:B------:R-:W-:Y:S02]  /*8770*/  FSEL R124, R124, -INF , !P2 ;  /* 0xff8000007c7c7808 */ /* 0x000fe40005000000 */
[----:B------:R-:W-:Y:S02]  /*8780*/  ISETP.GE.AND P2, PT, R59, R231, PT ;  /* 0x000000e73b00720c */ /* 0x000fe40003f46270 */
[----:B------:R-:W-:Y:S02]  /*8790*/  ISETP.GE.AND P1, PT, R45, R232, PT ;  /* 0x000000e82d00720c */ /* 0x000fe40003f26270 */
        /* <DEDUP_REMOVED lines=8> */
[-C--:B------:R-:W-:Y:S01]  /*8820*/  ISETP.GE.AND P5, PT, R114, R229.reuse, PT ;  /* 0x000000e57200720c */ /* 0x080fe20003fa6270 */
[----:B------:R-:W-:Y:S01]  /*8830*/  IMAD R114, R37, 0x100, R68 ;  /* 0x0000010025727824 */ /* 0x000fe200078e0244 */
[----:B------:R-:W-:Y:S02]  /*8840*/  FSEL R45, R99, -INF , P2 ;  /* 0xff800000632d7808 */ /* 0x000fe40001000000 */
[----:B------:R-:W-:Y:S01]  /*8850*/  FSEL R25, R97, -INF , P1 ;  /* 0xff80000061197808 */ /* 0x000fe20000800000 */
[----:B------:R-:W-:Y:S01]  /*8860*/  VIADD R114, R114, 0x11 ;  /* 0x0000001172727836 */ /* 0x000fe20000000000 */
[----:B------:R-:W-:Y:S02]  /*8870*/  FSEL R45, R45, -INF , !P4 ;  /* 0xff8000002d2d7808 */ /* 0x000fe40006000000 */
[C---:B------:R-:W-:Y:S02]  /*8880*/  ISETP.GE.AND P2, PT, R53.reuse, R230, PT ;  /* 0x000000e63500720c */ /* 0x040fe40003f46270 */
[----:B------:R-:W-:-:S02]  /*8890*/  ISETP.GE.AND P4, PT, R53, R229, PT ;  /* 0x000000e53500720c */ /* 0x000fc40003f86270 */
[-C--:B------:R-:W-:Y:S02]  /*88a0*/  ISETP.GE.AND P1, PT, R114, R230.reuse, PT ;  /* 0x000000e67200720c */ /* 0x080fe40003f26270 */
[----:B------:R-:W-:Y:S02]  /*88b0*/  FSEL R53, R98, -INF , P0 ;  /* 0xff80000062357808 */ /* 0x000fe40000000000 */
[----:B------:R-:W-:Y:S02]  /*88c0*/  ISETP.GE.AND P0, PT, R113, R230, PT ;  /* 0x000000e67100720c */ /* 0x000fe40003f06270 */
[----:B------:R-:W-:Y:S02]  /*88d0*/  FSEL R25, R25, -INF , !P5 ;  /* 0xff80000019197808 */ /* 0x000fe40006800000 */
[----:B------:R-:W-:Y:S02]  /*88e0*/  ISETP.GE.AND P5, PT, R114, R229, PT ;  /* 0x000000e57200720c */ /* 0x000fe40003fa6270 */
[----:B------:R-:W-:-:S02]  /*88f0*/  FSEL R42, R94, -INF , P1 ;  /* 0xff8000005e2a7808 */ /* 0x000fc40000800000 */
[----:B------:R-:W-:Y:S02]  /*8900*/  FSEL R53, R53, -INF , !P3 ;  /* 0xff80000035357808 */ /* 0x000fe40005800000 */
[-C--:B------:R-:W-:Y:S02]  /*8910*/  ISETP.GE.AND P1, PT, R221, R230.reuse, PT ;  /* 0x000000e6dd00720c */ /* 0x080fe40003f26270 */
[----:B------:R-:W-:Y:S02]  /*8920*/  ISETP.GE.AND P3, PT, R113, R229, PT ;  /* 0x000000e57100720c */ /* 0x000fe40003f66270 */
[----:B------:R-:W-:Y:S02]  /*8930*/  FSEL R43, R95, -INF , P0 ;  /* 0xff8000005f2b7808 */ /* 0x000fe40000000000 */
[----:B------:R-:W-:Y:S02]  /*8940*/  ISETP.GE.AND P0, PT, R116, R230, PT ;  /* 0x000000e67400720c */ /* 0x000fe40003f06270 */
[----:B------:R-:W-:-:S02]  /*8950*/  FSEL R42, R42, -INF , !P5 ;  /* 0xff8000002a2a7808 */ /* 0x000fc40006800000 */
[-C--:B------:R-:W-:Y:S02]  /*8960*/  ISETP.GE.AND P5, PT, R221, R229.reuse, PT ;  /* 0x000000e5dd00720c */ /* 0x080fe40003fa6270 */
[----:B------:R-:W-:Y:S02]  /*8970*/  FSEL R91, R91, -INF , P1 ;  /* 0xff8000005b5b7808 */ /* 0x000fe40000800000 */
[----:B------:R-:W-:Y:S02]  /*8980*/  FSEL R43, R43, -INF , !P3 ;  /* 0xff8000002b2b7808 */ /* 0x000fe40005800000 */
[----:B------:R-:W-:Y:S02]  /*8990*/  ISETP.GE.AND P1, PT, R210, R230, PT ;  /* 0x000000e6d200720c */ /* 0x000fe40003f26270 */
[----:B------:R-:W-:Y:S02]  /*89a0*/  ISETP.GE.AND P3, PT, R116, R229, PT ;  /* 0x000000e57400720c */ /* 0x000fe40003f66270 */
[----:B------:R-:W-:-:S02]  /*89b0*/  FSEL R40, R92, -INF , P0 ;  /* 0xff8000005c287808 */ /* 0x000fc40000000000 */
[----:B------:R-:W-:Y:S02]  /*89c0*/  FSEL R24, R96, -INF , P2 ;  /* 0xff80000060187808 */ /* 0x000fe40001000000 */
[-C--:B------:R-:W-:Y:S02]  /*89d0*/  ISETP.GE.AND P0, PT, R219, R230.reuse, PT ;  /* 0x000000e6db00720c */ /* 0x080fe40003f06270 */
[----:B------:R-:W-:Y:S02]  /*89e0*/  ISETP.GE.AND P2, PT, R115, R230, PT ;  /* 0x000000e67300720c */ /* 0x000fe40003f46270 */
[----:B------:R-:W-:Y:S02]  /*89f0*/  FSEL R94, R91, -INF , !P5 ;  /* 0xff8000005b5e7808 */ /* 0x000fe40006800000 */
[----:B------:R-:W-:Y:S02]  /*8a00*/  ISETP.GE.AND P5, PT, R210, R229, PT ;  /* 0x000000e5d200720c */ /* 0x000fe40003fa6270 */
[----:B------:R-:W-:-:S02]  /*8a10*/  FSEL R88, R88, -INF , P1 ;  /* 0xff80000058587808 */ /* 0x000fc40000800000 */
[----:B------:R-:W-:Y:S02]  /*8a20*/  FSEL R40, R40, -INF , !P3 ;  /* 0xff80000028287808 */ /* 0x000fe40005800000 */
[----:B------:R-:W-:Y:S02]  /*8a30*/  ISETP.GE.AND P1, PT, R203, R230, PT ;  /* 0x000000e6cb00720c */ /* 0x000fe40003f26270 */
        /* <DEDUP_REMOVED lines=53> */
[----:B------:R-:W-:Y:S02]  /*8d90*/  FSEL R177, R136, -INF , !P5 ;  /* 0xff80000088b17808 */ /* 0x000fe40006800000 */
[----:B------:R-:W-:Y:S02]  /*8da0*/  ISETP.GE.AND P5, PT, R48, R229, PT ;  /* 0x000000e53000720c */ /* 0x000fe40003fa6270 */
[----:B------:R-:W-:Y:S02]  /*8db0*/  FSEL R139, R139, -INF , P1 ;  /* 0xff8000008b8b7808 */ /* 0x000fe40000800000 */
[----:B------:R-:W-:Y:S02]  /*8dc0*/  FSEL R174, R0, -INF , !P3 ;  /* 0xff80000000ae7808 */ /* 0x000fe40005800000 */
[----:B------:R-:W-:-:S02]  /*8dd0*/  ISETP.GE.AND P1, PT, R32, R230, PT ;  /* 0x000000e62000720c */ /* 0x000fc40003f26270 */
[----:B------:R-:W-:Y:S02]  /*8de0*/  ISETP.GE.AND P2, PT, R191, R230, PT ;  /* 0x000000e6bf00720c */ /* 0x000fe40003f46270 */
[----:B------:R-:W-:Y:S02]  /*8df0*/  FSEL R219, R81, -INF , !P4 ;  /* 0xff80000051db7808 */ /* 0x000fe40006000000 */
[----:B------:R-:W-:Y:S02]  /*8e00*/  FMNMX3.FTZ R0, R19, R15, R12, !PT ;  /* 0x0000000f13007276 */ /* 0x000fe4000781000c */
[-C--:B------:R-:W-:Y:S02]  /*8e10*/  ISETP.GE.AND P4, PT, R191, R229.reuse, PT ;  /* 0x000000e5bf00720c */ /* 0x080fe40003f86270 */
[----:B------:R-:W-:Y:S02]  /*8e20*/  FSEL R191, R139, -INF , !P5 ;  /* 0xff8000008bbf7808 */ /* 0x000fe40006800000 */
[----:B------:R-:W-:-:S02]  /*8e30*/  ISETP.GE.AND P5, PT, R32, R229, PT ;  /* 0x000000e52000720c */ /* 0x000fc40003fa6270 */
[----:B------:R-:W-:Y:S02]  /*8e40*/  FSEL R142, R142, -INF , P1 ;  /* 0xff8000008e8e7808 */ /* 0x000fe40000800000 */
[----:B------:R-:W-:Y:S02]  /*8e50*/  FSEL R36, R36, -INF , P2 ;  /* 0xff80000024247808 */ /* 0x000fe40001000000 */
[----:B------:R-:W-:Y:S02]  /*8e60*/  FMNMX3.FTZ R0, R0, R18, R11, !PT ;  /* 0x0000001200007276 */ /* 0x000fe4000781000b */
[----:B------:R-:W-:Y:S02]  /*8e70*/  ISETP.GE.AND P2, PT, R52, R230, PT ;  /* 0x000000e63400720c */ /* 0x000fe40003f46270 */
[----:B------:R-:W-:Y:S02]  /*8e80*/  FSEL R201, R142, -INF , !P5 ;  /* 0xff8000008ec97808 */ /* 0x000fe40006800000 */
[----:B------:R-:W-:-:S02]  /*8e90*/  FSEL R175, R36, -INF , !P4 ;  /* 0xff80000024af7808 */ /* 0x000fc40006000000 */
[C---:B------:R-:W-:Y:S02]  /*8ea0*/  ISETP.GE.AND P1, PT, R26.reuse, R230, PT ;  /* 0x000000e61a00720c */ /* 0x040fe40003f26270 */
[-C--:B------:R-:W-:Y:S02]  /*8eb0*/  ISETP.GE.AND P5, PT, R26, R229.reuse, PT ;  /* 0x000000e51a00720c */ /* 0x080fe40003fa6270 */
[----:B------:R-:W-:Y:S02]  /*8ec0*/  FMNMX3.FTZ R0, R0, R10, R9, !PT ;  /* 0x0000000a00007276 */ /* 0x000fe40007810009 */
[----:B------:R-:W-:Y:S02]  /*8ed0*/  ISETP.GE.AND P4, PT, R52, R229, PT ;  /* 0x000000e53400720c */ /* 0x000fe40003f86270 */
[----:B------:R-:W-:Y:S02]  /*8ee0*/  FSEL R137, R137, -INF , P2 ;  /* 0xff80000089897808 */ /* 0x000fe40001000000 */
[----:B------:R-:W-:Y:S01]  /*8ef0*/  FMNMX3.FTZ R26, R45, R53, R25, !PT ;  /* 0x000000352d1a7276 */ /* 0x000fe20007810019 */
[----:B------:R-:W-:Y:S01]  /*8f00*/  IMAD.MOV.U32 R88, RZ, RZ, R118 ;  /* 0x000000ffff587224 */ /* 0x000fe200078e0076 */
[----:B------:R-:W-:-:S02]  /*8f10*/  ISETP.GE.AND P2, PT, R46, R230, PT ;  /* 0x000000e62e00720c */ /* 0x000fc40003f46270 */
[----:B------:R-:W-:Y:S02]  /*8f20*/  FMNMX3.FTZ R0, R0, R8, R57, !PT ;  /* 0x0000000800007276 */ /* 0x000fe40007810039 */
[----:B------:R-:W-:Y:S02]  /*8f30*/  FSEL R210, R137, -INF , !P4 ;  /* 0xff80000089d27808 */ /* 0x000fe40006000000 */
[----:B------:R-:W-:Y:S01]  /*8f40*/  FMNMX3.FTZ R26, R26, R24, R43, !PT ;  /* 0x000000181a1a7276 */ /* 0x000fe2000781002b */
[----:B------:R-:W-:Y:S01]  /*8f50*/  IMAD.MOV.U32 R87, RZ, RZ, R117 ;  /* 0x000000ffff577224 */ /* 0x000fe200078e0075 */
[----:B------:R-:W-:Y:S02]  /*8f60*/  ISETP.GE.AND P4, PT, R46, R229, PT ;  /* 0x000000e52e00720c */ /* 0x000fe40003f86270 */
[----:B------:R-:W-:Y:S01]  /*8f70*/  FSEL R140, R140, -INF , P2 ;  /* 0xff8000008c8c7808 */ /* 0x000fe20001000000 */
[----:B------:R-:W-:Y:S01]  /*8f80*/  IMAD.MOV.U32 R139, RZ, RZ, R94 ;  /* 0x000000ffff8b7224 */ /* 0x000fe200078e005e */
[----:B------:R-:W-:-:S02]  /*8f90*/  ISETP.GE.AND P0, PT, R50, R230, PT ;  /* 0x000000e63200720c */ /* 0x000fc40003f06270 */
        /* <DEDUP_REMOVED lines=8> */
[----:B------:R-:W-:Y:S02]  /*9020*/  ISETP.GE.AND P4, PT, R30, R229, PT ;  /* 0x000000e51e00720c */ /* 0x000fe40003f86270 */
[----:B------:R-:W-:Y:S02]  /*9030*/  FSEL R143, R143, -INF , P2 ;  /* 0xff8000008f8f7808 */ /* 0x000fe40001000000 */
[----:B------:R-:W-:Y:S02]  /*9040*/  FMNMX3.FTZ R0, R0, R87, R252, !PT ;  /* 0x0000005700007276 */ /* 0x000fe400078100fc */
[----:B------:R-:W-:Y:S02]  /*9050*/  FMNMX3.FTZ R26, R26, R40, R139, !PT ;  /* 0x000000281a1a7276 */ /* 0x000fe4000781008b */
[----:B------:R-:W-:Y:S01]  /*9060*/  FSEL R193, R138, -INF , !P3 ;  /* 0xff8000008ac17808 */ /* 0x000fe20005800000 */
[----:B------:R-:W-:Y:S01]  /*9070*/  IMAD.MOV.U32 R138, RZ, RZ, R97 ;  /* 0x000000ffff8a7224 */ /* 0x000fe200078e0061 */
[----:B------:R-:W-:Y:S01]  /*9080*/  FSEL R200, R143, -INF , !P4 ;  /* 0xff8000008fc87808 */ /* 0x000fe20006000000 */
[----:B------:R-:W-:Y:S01]  /*9090*/  IMAD.MOV.U32 R143, RZ, RZ, R98 ;  /* 0x000000ffff8f7224 */ /* 0x000fe200078e0062 */
[----:B------:R-:W-:-:S02]  /*90a0*/  FMNMX3.FTZ R0, R0, R250, R245, !PT ;  /* 0x000000fa00007276 */ /* 0x000fc400078100f5 */
[----:B------:R-:W-:Y:S01]  /*90b0*/  FMNMX3.FTZ R26, R26, R137, R136, !PT ;  /* 0x000000891a1a7276 */ /* 0x000fe20007810088 */
[----:B------:R-:W-:Y:S01]  /*90c0*/  IMAD.MOV.U32 R142, RZ, RZ, R99 ;  /* 0x000000ffff8e7224 */ /* 0x000fe200078e0063 */
[----:B------:R-:W-:Y:S02]  /*90d0*/  FMNMX3.FTZ R0, R0, R240, R213, !PT ;  /* 0x000000f000007276 */ /* 0x000fe400078100d5 */
[----:B------:R-:W-:Y:S02]  /*90e0*/  FMNMX3.FTZ R26, R26, R138, R143, !PT ;  /* 0x0000008a1a1a7276 */ /* 0x000fe4000781008f */
[----:B------:R-:W-:Y:S02]  /*90f0*/  ISETP.GE.AND P0, PT, R34, R230, PT ;  /* 0x000000e62200720c */ /* 0x000fe40003f06270 */
[----:B------:R-:W-:Y:S02]  /*9100*/  FMNMX3.FTZ R0, R0, R212, R211, !PT ;  /* 0x000000d400007276 */ /* 0x000fe400078100d3 */
[----:B------:R-:W-:-:S02]  /*9110*/  FMNMX3.FTZ R26, R26, R142, R156, !PT ;  /* 0x0000008e1a1a7276 */ /* 0x000fc4000781009c */
[----:B------:R-:W-:Y:S02]  /*9120*/  ISETP.GE.AND P3, PT, R34, R229, PT ;  /* 0x000000e52200720c */ /* 0x000fe40003f66270 */
[----:B------:R-:W-:Y:S02]  /*9130*/  FSEL R141, R141, -INF , P0 ;  /* 0xff8000008d8d7808 */ /* 0x000fe40000000000 */
[----:B------:R-:W-:Y:S02]  /*9140*/  ISETP.GE.AND P0, PT, R28, R230, PT ;  /* 0x000000e61c00720c */ /* 0x000fe40003f06270 */
[----:B------:R-:W-:Y:S02]  /*9150*/  FMNMX3.FTZ R0, R0, R188, R173, !PT ;  /* 0x000000bc00007276 */ /* 0x000fe400078100ad */
[----:B------:R-:W-:Y:S02]  /*9160*/  FMNMX3.FTZ R26, R26, R146, R220, !PT ;  /* 0x000000921a1a7276 */ /* 0x000fe400078100dc */
[----:B------:R-:W-:-:S02]  /*9170*/  FSEL R206, R141, -INF , !P3 ;  /* 0xff8000008dce7808 */ /* 0x000fc40005800000 */
[----:B------:R-:W-:Y:S02]  /*9180*/  ISETP.GE.AND P3, PT, R28, R229, PT ;  /* 0x000000e51c00720c */ /* 0x000fe40003f66270 */
[----:B------:R-:W-:Y:S02]  /*9190*/  FSEL R144, R144, -INF , P0 ;  /* 0xff80000090907808 */ /* 0x000fe40000000000 */
[-C--:B------:R-:W-:Y:S02]  /*91a0*/  ISETP.GE.AND P2, PT, R27, R230.reuse, PT ;  /* 0x000000e61b00720c */ /* 0x080fe40003f46270 */
[----:B------:R-:W-:Y:S02]  /*91b0*/  ISETP.GE.AND P0, PT, R29, R230, PT ;  /* 0x000000e61d00720c */ /* 0x000fe40003f06270 */
[----:B------:R-:W-:Y:S02]  /*91c0*/  FMNMX3.FTZ R0, R0, R172, R171, !PT ;  /* 0x000000ac00007276 */ /* 0x000fe400078100ab */
[----:B------:R-:W-:-:S02]  /*91d0*/  FMNMX3.FTZ R26, R26, R221, R219, !PT ;  /* 0x000000dd1a1a7276 */ /* 0x000fc400078100db */
        /* <DEDUP_REMOVED lines=8> */
[----:B------:R-:W-:Y:S02]  /*9260*/  FMNMX3.FTZ R26, R26, R159, R176, !PT ;  /* 0x0000009f1a1a7276 */ /* 0x000fe400078100b0 */
[----:B------:R-:W-:Y:S02]  /*9270*/  FSEL R203, R147, -INF , !P4 ;  /* 0xff80000093cb7808 */ /* 0x000fe40006000000 */
[----:B------:R-:W-:Y:S02]  /*9280*/  FSEL R195, R152, -INF , !P3 ;  /* 0xff80000098c37808 */ /* 0x000fe40005800000 */
[----:B------:R-:W-:-:S02]  /*9290*/  FMNMX3.FTZ R0, R0, R183, R182, !PT ;  /* 0x000000b700007276 */ /* 0x000fc400078100b6 */
[-C--:B------:R-:W-:Y:S02]  /*92a0*/  ISETP.GE.AND P4, PT, R33, R229.reuse, PT ;  /* 0x000000e52100720c */ /* 0x080fe40003f86270 */
[----:B------:R-:W-:Y:S02]  /*92b0*/  ISETP.GE.AND P3, PT, R35, R229, PT ;  /* 0x000000e52300720c */ /* 0x000fe40003f66270 */
[----:B------:R-:W-:Y:S02]  /*92c0*/  FSEL R154, R154, -INF , P2 ;  /* 0xff8000009a9a7808 */ /* 0x000fe40001000000 */
[----:B------:R-:W-:Y:S02]  /*92d0*/  FSEL R155, R155, -INF , P0 ;  /* 0xff8000009b9b7808 */ /* 0x000fe40000000000 */
[----:B------:R-:W-:Y:S02]  /*92e0*/  FMNMX3.FTZ R26, R26, R175, R174, !PT ;  /* 0x000000af1a1a7276 */ /* 0x000fe400078100ae */
[----:B------:R-:W-:-:S02]  /*92f0*/  ISETP.GE.AND P2, PT, R49, R230, PT ;  /* 0x000000e63100720c */ /* 0x000fc40003f46270 */
[-C--:B------:R-:W-:Y:S02]  /*9300*/  ISETP.GE.AND P0, PT, R51, R230.reuse, PT ;  /* 0x000000e63300720c */ /* 0x080fe40003f06270 */
[----:B------:R-:W-:Y:S02]  /*9310*/  FSEL R145, R145, -INF , P1 ;  /* 0xff80000091917808 */ /* 0x000fe40000800000 */
[----:B------:R-:W-:Y:S02]  /*9320*/  ISETP.GE.AND P1, PT, R31, R230, PT ;  /* 0x000000e61f00720c */ /* 0x000fe40003f26270 */
[----:B------:R-:W-:Y:S02]  /*9330*/  FMNMX3.FTZ R0, R0, R186, R202, !PT ;  /* 0x000000ba00007276 */ /* 0x000fe400078100ca */
[----:B------:R-:W-:Y:S02]  /*9340*/  FSEL R181, R154, -INF , !P4 ;  /* 0xff8000009ab57808 */ /* 0x000fe40006000000 */
[----:B------:R-:W-:-:S02]  /*9350*/  FSEL R180, R155, -INF , !P3 ;  /* 0xff8000009bb47808 */ /* 0x000fc40005800000 */
[----:B------:R-:W-:Y:S02]  /*9360*/  FMNMX3.FTZ R26, R26, R177, R210, !PT ;  /* 0x000000b11a1a7276 */ /* 0x000fe400078100d2 */
[-C--:B------:R-:W-:Y:S02]  /*9370*/  ISETP.GE.AND P4, PT, R49, R229.reuse, PT ;  /* 0x000000e53100720c */ /* 0x080fe40003f86270 */
[----:B------:R-:W-:Y:S02]  /*9380*/  ISETP.GE.AND P3, PT, R51, R229, PT ;  /* 0x000000e53300720c */ /* 0x000fe40003f66270 */
[----:B------:R-:W-:Y:S02]  /*9390*/  FSEL R158, R158, -INF , P2 ;  /* 0xff8000009e9e7808 */ /* 0x000fe40001000000 */
[----:B------:R-:W-:Y:S02]  /*93a0*/  FSEL R161, R161, -INF , P0 ;  /* 0xff800000a1a17808 */ /* 0x000fe40000000000 */
[----:B------:R-:W-:-:S02]  /*93b0*/  FSEL R204, R145, -INF , !P5 ;  /* 0xff80000091cc7808 */ /* 0x000fc40006800000 */
[----:B------:R-:W-:Y:S02]  /*93c0*/  ISETP.GE.AND P2, PT, R62, R230, PT ;  /* 0x000000e63e00720c */ /* 0x000fe40003f46270 */
[----:B------:R-:W-:Y:S02]  /*93d0*/  ISETP.GE.AND P5, PT, R31, R229, PT ;  /* 0x000000e51f00720c */ /* 0x000fe40003fa6270 */
[----:B------:R-:W-:Y:S02]  /*93e0*/  FSEL R153, R153, -INF , P1 ;  /* 0xff80000099997808 */ /* 0x000fe40000800000 */
[----:B------:R-:W-:Y:S02]  /*93f0*/  FMNMX3.FTZ R0, R0, R198, R197, !PT ;  /* 0x000000c600007276 */ /* 0x000fe400078100c5 */
[-C--:B------:R-:W-:Y:S02]  /*9400*/  ISETP.GE.AND P1, PT, R47, R230.reuse, PT ;  /* 0x000000e62f00720c */ /* 0x080fe40003f26270 */
[----:B------:R-:W-:-:S02]  /*9410*/  ISETP.GE.AND P0, PT, R100, R230, PT ;  /* 0x000000e66400720c */ /* 0x000fc40003f06270 */
[----:B------:R-:W-:Y:S02]  /*9420*/  FMNMX3.FTZ R26, R26, R193, R191, !PT ;  /* 0x000000c11a1a7276 */ /* 0x000fe400078100bf */
[----:B------:R-:W-:Y:S02]  /*9430*/  FSEL R178, R158, -INF , !P4 ;  /* 0xff8000009eb27808 */ /* 0x000fe40006000000 */
[----:B------:R-:W-:Y:S02]  /*9440*/  FSEL R163, R161, -INF , !P3 ;  /* 0xff800000a1a37808 */ /* 0x000fe40005800000 */
[----:B------:R-:W-:Y:S02]  /*9450*/  ISETP.GE.AND P4, PT, R62, R229, PT ;  /* 0x000000e53e00720c */ /* 0x000fe40003f86270 */
[----:B------:R-:W-:Y:S02]  /*9460*/  FSEL R161, R214, -INF , P2 ;  /* 0xff800000d6a17808 */ /* 0x000fe40001000000 */
[----:B------:R-:W-:-:S02]  /*9470*/  FSEL R194, R153, -INF , !P5 ;  /* 0xff80000099c27808 */ /* 0x000fc40006800000 */
[----:B------:R-:W-:Y:S02]  /*9480*/  ISETP.GE.AND P2, PT, R103, R230, PT ;  /* 0x000000e66700720c */ /* 0x000fe40003f46270 */
[----:B------:R-:W-:Y:S02]  /*9490*/  FMNMX3.FTZ R0, R0, R196, R209, !PT ;  /* 0x000000c400007276 */ /* 0x000fe400078100d1 */
[-C--:B------:R-:W-:Y:S02]  /*94a0*/  ISETP.GE.AND P5, PT, R47, R229.reuse, PT ;  /* 0x000000e52f00720c */ /* 0x080fe40003fa6270 */
[----:B------:R-:W-:Y:S02]  /*94b0*/  FSEL R157, R157, -INF , P1 ;  /* 0xff8000009d9d7808 */ /* 0x000fe40000800000 */
[----:B------:R-:W-:Y:S02]  /*94c0*/  ISETP.GE.AND P3, PT, R100, R229, PT ;  /* 0x000000e56400720c */ /* 0x000fe40003f66270 */
[----:B------:R-:W-:-:S02]  /*94d0*/  FSEL R160, R215, -INF , P0 ;  /* 0xff800000d7a07808 */ /* 0x000fc40000000000 */
[----:B------:R-:W-:Y:S01]  /*94e0*/  FMNMX3.FTZ R26, R26, R190, R206, !PT ;  /* 0x000000be1a1a7276 */ /* 0x000fe200078100ce */
[----:B------:R-:W-:Y:S01]  /*94f0*/  IMAD.MOV.U32 R117, RZ, RZ, R119 ;  /* 0x000000ffff757224 */ /* 0x000fe200078e0077 */
[-C--:B------:R-:W-:Y:S02]  /*9500*/  ISETP.GE.AND P1, PT, R54, R230.reuse, PT ;  /* 0x000000e63600720c */ /* 0x080fe40003f26270 */
[----:B------:R-:W-:Y:S02]  /*9510*/  ISETP.GE.AND P0, PT, R104, R230, PT ;  /* 0x000000e66800720c */ /* 0x000fe40003f06270 */
[----:B------:R-:W-:Y:S02]  /*9520*/  FSEL R161, R161, -INF , !P4 ;  /* 0xff800000a1a17808 */ /* 0x000fe40006000000 */
[----:B------:R-:W-:Y:S02]  /*9530*/  ISETP.GE.AND P4, PT, R103, R229, PT ;  /* 0x000000e56700720c */ /* 0x000fe40003f86270 */
[----:B------:R-:W-:-:S02]  /*9540*/  FSEL R119, R223, -INF , P2 ;  /* 0xff800000df777808 */ /* 0x000fc40001000000 */
[----:B------:R-:W-:Y:S02]  /*9550*/  FMNMX3.FTZ R0, R0, R208, R207, !PT ;  /* 0x000000d000007276 */ /* 0x000fe400078100cf */
[----:B------:R-:W-:Y:S02]  /*9560*/  FSEL R179, R157, -INF , !P5 ;  /* 0xff8000009db37808 */ /* 0x000fe40006800000 */
[----:B------:R-:W-:Y:S02]  /*9570*/  FSEL R160, R160, -INF , !P3 ;  /* 0xff800000a0a07808 */ /* 0x000fe40005800000 */
[----:B------:R-:W-:Y:S02]  /*9580*/  ISETP.GE.AND P2, PT, R106, R230, PT ;  /* 0x000000e66a00720c */ /* 0x000fe40003f46270 */
[----:B------:R-:W-:Y:S02]  /*9590*/  FMNMX3.FTZ R26, R26, R201, R200, !PT ;  /* 0x000000c91a1a7276 */ /* 0x000fe400078100c8 */
[----:B------:R-:W-:-:S02]  /*95a0*/  ISETP.GE.AND P5, PT, R54, R229, PT ;  /* 0x000000e53600720c */ /* 0x000fc40003fa6270 */
[----:B------:R-:W-:Y:S02]  /*95b0*/  FSEL R162, R162, -INF , P1 ;  /* 0xff800000a2a27808 */ /* 0x000fe40000800000 */
[----:B------:R-:W-:Y:S02]  /*95c0*/  ISETP.GE.AND P3, PT, R104, R229, PT ;  /* 0x000000e56800720c */ /* 0x000fe40003f66270 */
[----:B------:R-:W-:Y:S02]  /*95d0*/  FSEL R118, R251, -INF , P0 ;  /* 0xff800000fb767808 */ /* 0x000fe40000000000 */
[-C--:B------:R-:W-:Y:S02]  /*95e0*/  ISETP.GE.AND P1, PT, R102, R230.reuse, PT ;  /* 0x000000e66600720c */ /* 0x080fe40003f26270 */
[----:B------:R-:W-:Y:S02]  /*95f0*/  ISETP.GE.AND P0, PT, R107, R230, PT ;  /* 0x000000e66b00720c */ /* 0x000fe40003f06270 */
[----:B------:R-:W-:-:S02]  /*9600*/  FSEL R119, R119, -INF , !P4 ;  /* 0xff80000077777808 */ /* 0x000fc40006000000 */
[----:B------:R-:W-:Y:S02]  /*9610*/  FMNMX3.FTZ R0, R0, R205, R192, !PT ;  /* 0x000000cd00007276 */ /* 0x000fe400078100c0 */
[----:B------:R-:W-:Y:S02]  /*9620*/  ISETP.GE.AND P4, PT, R106, R229, PT ;  /* 0x000000e56a00720c */ /* 0x000fe40003f86270 */
[----:B------:R-:W-:Y:S02]  /*9630*/  FSEL R76, R76, -INF , P2 ;  /* 0xff8000004c4c7808 */ /* 0x000fe40001000000 */
[----:B------:R-:W-:Y:S02]  /*9640*/  FMNMX3.FTZ R26, R26, R199, R204, !PT ;  /* 0x000000c71a1a7276 */ /* 0x000fe400078100cc */
[----:B------:R-:W-:Y:S02]  /*9650*/  FSEL R162, R162, -INF , !P5 ;  /* 0xff800000a2a27808 */ /* 0x000fe40006800000 */
[----:B------:R-:W-:-:S02]  /*9660*/  FSEL R118, R118, -INF , !P3 ;  /* 0xff80000076767808 */ /* 0x000fc40005800000 */
[-C--:B------:R-:W-:Y:S01]  /*9670*/  ISETP.GE.AND P2, PT, R109, R230.reuse, PT ;  /* 0x000000e66d00720c */ /* 0x080fe20003f46270 */
[----:B------:R-:W-:Y:S01]  /*9680*/  IMAD R99, R37, 0x100, R68 ;  /* 0x0000010025637824 */ /* 0x000fe200078e0244 */
[-C--:B------:R-:W-:Y:S02]  /*9690*/  ISETP.GE.AND P5, PT, R102, R229.reuse, PT ;  /* 0x000000e56600720c */ /* 0x080fe40003fa6270 */
[----:B------:R-:W-:Y:S02]  /*96a0*/  FSEL R147, R222, -INF , P1 ;  /* 0xff800000de937808 */ /* 0x000fe40000800000 */
[----:B------:R-:W-:Y:S02]  /*96b0*/  ISETP.GE.AND P3, PT, R107, R229, PT ;  /* 0x000000e56b00720c */ /* 0x000fe40003f66270 */
[----:B------:R-:W-:Y:S02]  /*96c0*/  FSEL R77, R77, -INF , P0 ;  /* 0xff8000004d4d7808 */ /* 0x000fe40000000000 */
[----:B------:R-:W-:-:S02]  /*96d0*/  ISETP.GE.AND P1, PT, R105, R230, PT ;  /* 0x000000e66900720c */ /* 0x000fc40003f26270 */
[----:B------:R-:W-:Y:S02]  /*96e0*/  ISETP.GE.AND P0, PT, R110, R230, PT ;  /* 0x000000e66e00720c */ /* 0x000fe40003f06270 */
[----:B------:R-:W-:Y:S02]  /*96f0*/  FMNMX3.FTZ R0, R0, R189, R185, !PT ;  /* 0x000000bd00007276 */ /* 0x000fe400078100b9 */
[----:B------:R-:W-:Y:S02]  /*9700*/  FSEL R116, R76, -INF , !P4 ;  /* 0xff8000004c747808 */ /* 0x000fe40006000000 */
[----:B------:R-:W-:Y:S02]  /*9710*/  FMNMX3.FTZ R26, R26, R203, R195, !PT ;  /* 0x000000cb1a1a7276 */ /* 0x000fe400078100c3 */
[----:B------:R-:W-:Y:S02]  /*9720*/  ISETP.GE.AND P4, PT, R109, R229, PT ;  /* 0x000000e56d00720c */ /* 0x000fe40003f86270 */
[----:B------:R-:W-:Y:S01]  /*9730*/  FSEL R79, R79, -INF , P2 ;  /* 0xff8000004f4f7808 */ /* 0x000fe20001000000 */
[----:B------:R-:W-:Y:S01]  /*9740*/  VIADD R99, R99, 0xd9 ;  /* 0x000000d963637836 */ /* 0x000fe20000000000 */
[----:B------:R-:W-:-:S02]  /*9750*/  FSEL R147, R147, -INF , !P5 ;  /* 0xff80000093937808 */ /* 0x000fc40006800000 */
[----:B------:R-:W-:Y:S02]  /*9760*/  FSEL R115, R77, -INF , !P3 ;  /* 0xff8000004d737808 */ /* 0x000fe40005800000 */
[-C--:B------:R-:W-:Y:S02]  /*9770*/  ISETP.GE.AND P5, PT, R105, R229.reuse, PT ;  /* 0x000000e56900720c */ /* 0x080fe40003fa6270 */
[----:B------:R-:W-:Y:S02]  /*9780*/  FSEL R117, R117, -INF , P1 ;  /* 0xff80000075757808 */ /* 0x000fe40000800000 */
[----:B------:R-:W-:Y:S02]  /*9790*/  ISETP.GE.AND P3, PT, R110, R229, PT ;  /* 0x000000e56e00720c */ /* 0x000fe40003f66270 */
[----:B------:R-:W-:Y:S02]  /*97a0*/  FSEL R58, R58, -INF , P0 ;  /* 0xff8000003a3a7808 */ /* 0x000fe40000000000 */
[----:B------:R-:W-:-:S02]  /*97b0*/  FMNMX3.FTZ R0, R0, R184, R169, !PT ;  /* 0x000000b800007276 */ /* 0x000fc400078100a9 */
[----:B------:R-:W-:Y:S02]  /*97c0*/  ISETP.GE.AND P1, PT, R108, R230, PT ;  /* 0x000000e66c00720c */ /* 0x000fe40003f26270 */
[----:B------:R-:W-:Y:S02]  /*97d0*/  FMNMX3.FTZ R26, R26, R194, R181, !PT ;  /* 0x000000c21a1a7276 */ /* 0x000fe400078100b5 */
[----:B------:R-:W-:Y:S02]  /*97e0*/  FSEL R113, R79, -INF , !P4 ;  /* 0xff8000004f717808 */ /* 0x000fe40006000000 */
[C---:B------:R-:W-:Y:S02]  /*97f0*/  ISETP.GE.AND P2, PT, R112.reuse, R230, PT ;  /* 0x000000e67000720c */ /* 0x040fe40003f46270 */
[----:B------:R-:W-:Y:S02]  /*9800*/  ISETP.GE.AND P4, PT, R112, R229, PT ;  /* 0x000000e57000720c */ /* 0x000fe40003f86270 */
[----:B------:R-:W-:-:S02]  /*9810*/  FSEL R117, R117, -INF , !P5 ;  /* 0xff80000075757808 */ /* 0x000fc40006800000 */
[----:B------:R-:W-:Y:S02]  /*9820*/  FSEL R112, R58, -INF , !P3 ;  /* 0xff8000003a707808 */ /* 0x000fe40005800000 */
[----:B------:R-:W-:Y:S02]  /*9830*/  FMNMX3.FTZ R0, R0, R168, R165, !PT ;  /* 0x000000a800007276 */ /* 0x000fe400078100a5 */
[-C--:B------:R-:W-:Y:S02]  /*9840*/  ISETP.GE.AND P5, PT, R108, R229.reuse, PT ;  /* 0x000000e56c00720c */ /* 0x080fe40003fa6270 */
[----:B------:R-:W-:Y:S02]  /*9850*/  FSEL R78, R78, -INF , P1 ;  /* 0xff8000004e4e7808 */ /* 0x000fe40000800000 */
[C---:B------:R-:W-:Y:S02]  /*9860*/  ISETP.GE.AND P0, PT, R99.reuse, R230, PT ;  /* 0x000000e66300720c */ /* 0x040fe40003f06270 */
[----:B------:R-:W-:Y:S01]  /*9870*/  ISETP.GE.AND P3, PT, R99, R229, PT ;  /* 0x000000e56300720c */ /* 0x000fe20003f66270 */
[----:B------:R-:W-:Y:S01]  /*9880*/  IMAD R99, R37, 0x100, R68 ;  /* 0x0000010025637824 */ /* 0x000fe200078e0244 */
[----:B------:R-:W-:-:S02]  /*9890*/  FMNMX3.FTZ R26, R26, R180, R179, !PT ;  /* 0x000000b41a1a7276 */ /* 0x000fc400078100b3 */
[----:B------:R-:W-:Y:S02]  /*98a0*/  ISETP.GE.AND P1, PT, R111, R230, PT ;  /* 0x000000e66f00720c */ /* 0x000fe40003f26270 */
[----:B------:R-:W-:Y:S01]  /*98b0*/  FMNMX3.FTZ R0, R0, R164, R151, !PT ;  /* 0x000000a400007276 */ /* 0x000fe20007810097 */
[----:B------:R-:W-:Y:S01]  /*98c0*/  VIADD R99, R99, 0xe0 ;  /* 0x000000e063637836 */ /* 0x000fe20000000000 */
[----:B------:R-:W-:Y:S02]  /*98d0*/  FSEL R114, R78, -INF , !P5 ;  /* 0xff8000004e727808 */ /* 0x000fe40006800000 */
[----:B------:R-:W-:Y:S02]  /*98e0*/  FMNMX3.FTZ R26, R26, R178, R163, !PT ;  /* 0x000000b21a1a7276 */ /* 0x000fe400078100a3 */
[----:B------:R-:W-:Y:S02]  /*98f0*/  ISETP.GE.AND P5, PT, R111, R229, PT ;  /* 0x000000e56f00720c */ /* 0x000fe40003fa6270 */
[----:B------:R-:W-:-:S02]  /*9900*/  FSEL R44, R44, -INF , P1 ;  /* 0xff8000002c2c7808 */ /* 0x000fc40000800000 */
[----:B------:R-:W-:Y:S02]  /*9910*/  FMNMX3.FTZ R0, R0, R150, R149, !PT ;  /* 0x0000009600007276 */ /* 0x000fe40007810095 */
[----:B------:R-:W-:Y:S02]  /*9920*/  FMNMX3.FTZ R26, R26, R162, R161, !PT ;  /* 0x000000a21a1a7276 */ /* 0x000fe400078100a1 */
[----:B------:R-:W-:Y:S02]  /*9930*/  FSEL R111, R44, -INF , !P5 ;  /* 0xff8000002c6f7808 */ /* 0x000fe40006800000 */
[C---:B------:R-:W-:Y:S02]  /*9940*/  ISETP.GE.AND P1, PT, R99.reuse, R230, PT ;  /* 0x000000e66300720c */ /* 0x040fe40003f26270 */
[----:B------:R-:W-:Y:S01]  /*9950*/  ISETP.GE.AND P5, PT, R99, R229, PT ;  /* 0x000000e56300720c */ /* 0x000fe20003fa6270 */
[----:B------:R-:W-:Y:S01]  /*9960*/  IMAD R99, R37, 0x100, R68 ;  /* 0x0000010025637824 */ /* 0x000fe200078e0244 */
[----:B------:R-:W-:-:S02]  /*9970*/  FMNMX3.FTZ R0, R0, R148, R135, !PT ;  /* 0x0000009400007276 */ /* 0x000fc40007810087 */
[----:B------:R-:W-:Y:S01]  /*9980*/  FMNMX3.FTZ R26, R26, R160, R147, !PT ;  /* 0x000000a01a1a7276 */ /* 0x000fe20007810093 */
[----:B------:R-:W-:Y:S01]  /*9990*/  VIADD R99, R99, 0xe1 ;  /* 0x000000e163637836 */ /* 0x000fe20000000000 */
[----:B------:R-:W-:Y:S02]  /*99a0*/  FSEL R4, R4, -INF , P2 ;  /* 0xff80000004047808 */ /* 0x000fe40001000000 */
[----:B------:R-:W-:Y:S02]  /*99b0*/  FMNMX3.FTZ R0, R0, R134, R133, !PT ;  /* 0x0000008600007276 */ /* 0x000fe40007810085 */
[----:B------:R-:W-:Y:S02]  /*99c0*/  FMNMX3.FTZ R26, R26, R119, R118, !PT ;  /* 0x000000771a1a7276 */ /* 0x000fe40007810076 */
[----:B------:R-:W-:Y:S02]  /*99d0*/  FSEL R110, R4, -INF , !P4 ;  /* 0xff800000046e7808 */ /* 0x000fe40006000000 */
[----:B------:R-:W-:-:S02]  /*99e0*/  FMNMX3.FTZ R0, R0, R132, R131, !PT ;  /* 0x0000008400007276 */ /* 0x000fc40007810083 */
[C---:B------:R-:W-:Y:S02]  /*99f0*/  ISETP.GE.AND P2, PT, R99.reuse, R230, PT ;  /* 0x000000e66300720c */ /* 0x040fe40003f46270 */
[----:B------:R-:W-:Y:S01]  /*9a00*/  ISETP.GE.AND P4, PT, R99, R229, PT ;  /* 0x000000e56300720c */ /* 0x000fe20003f86270 */
[----:B------:R-:W-:Y:S01]  /*9a10*/  IMAD R99, R37, 0x100, R68 ;  /* 0x0000010025637824 */ /* 0x000fe200078e0244 */
[----:B------:R-:W-:Y:S02]  /*9a20*/  FMNMX3.FTZ R26, R26, R117, R116, !PT ;  /* 0x000000751a1a7276 */ /* 0x000fe40007810074 */
[----:B------:R-:W-:Y:S01]  /*9a30*/  FMNMX3.FTZ R0, R0, R130, R129, !PT ;  /* 0x0000008200007276 */ /* 0x000fe20007810081 */
[----:B------:R-:W-:Y:S01]  /*9a40*/  VIADD R99, R99, 0xf8 ;  /* 0x000000f863637836 */ /* 0x000fe20000000000 */
[----:B------:R-:W-:Y:S02]  /*9a50*/  FSEL R7, R7, -INF , P1 ;  /* 0xff80000007077808 */ /* 0x000fe40000800000 */
[----:B------:R-:W-:-:S02]  /*9a60*/  FSEL R6, R6, -INF , P2 ;  /* 0xff80000006067808 */ /* 0x000fc40001000000 */
[----:B------:R-:W-:Y:S02]  /*9a70*/  FMNMX3.FTZ R26, R26, R115, R114, !PT ;  /* 0x000000731a1a7276 */ /* 0x000fe40007810072 */
[-C--:B------:R-:W-:Y:S02]  /*9a80*/  ISETP.GE.AND P1, PT, R61, R230.reuse, PT ;  /* 0x000000e63d00720c */ /* 0x080fe40003f26270 */
[----:B------:R-:W-:Y:S02]  /*9a90*/  ISETP.GE.AND P2, PT, R59, R230, PT ;  /* 0x000000e63b00720c */ /* 0x000fe40003f46270 */
[----:B------:R-:W-:Y:S02]  /*9aa0*/  FSEL R5, R5, -INF , P0 ;  /* 0xff80000005057808 */ /* 0x000fe40000000000 */
[----:B------:R-:W-:Y:S02]  /*9ab0*/  FMNMX3.FTZ R0, R0, R128, R127, !PT ;  /* 0x0000008000007276 */ /* 0x000fe4000781007f */
[----:B------:R-:W-:-:S02]  /*9ac0*/  ISETP.GE.AND P0, PT, R60, R230, PT ;  /* 0x000000e63c00720c */ /* 0x000fc40003f06270 */
[----:B------:R-:W-:Y:S02]  /*9ad0*/  FMNMX3.FTZ R26, R26, R113, R112, !PT ;  /* 0x000000711a1a7276 */ /* 0x000fe40007810070 */
[----:B------:R-:W-:Y:S02]  /*9ae0*/  FSEL R16, R16, -INF , P1 ;  /* 0xff80000010107808 */ /* 0x000fe40000800000 */
[----:B------:R-:W-:Y:S02]  /*9af0*/  FSEL R13, R13, -INF , P2 ;  /* 0xff8000000d0d7808 */ /* 0x000fe40001000000 */
[----:B------:R-:W-:Y:S02]  /*9b00*/  FSEL R109, R5, -INF , !P3 ;  /* 0xff800000056d7808 */ /* 0x000fe40005800000 */
[C---:B------:R-:W-:Y:S02]  /*9b10*/  ISETP.GE.AND P1, PT, R99.reuse, R230, PT ;  /* 0x000000e66300720c */ /* 0x040fe40003f26270 */
[----:B------:R-:W-:Y:S01]  /*9b20*/  ISETP.GE.AND P2, PT, R99, R229, PT ;  /* 0x000000e56300720c */ /* 0x000fe20003f46270 */
[----:B------:R-:W-:Y:S01]  /*9b30*/  IMAD R99, R37, 0x100, R68 ;  /* 0x0000010025637824 */ /* 0x000fe200078e0244 */
[----:B------:R-:W-:-:S02]  /*9b40*/  FMNMX3.FTZ R5, R0, R126, R125, !PT ;  /* 0x0000007e00057276 */ /* 0x000fc4000781007d */
[----:B------:R-:W-:Y:S02]  /*9b50*/  ISETP.GE.AND P3, PT, R60, R229, PT ;  /* 0x000000e53c00720c */ /* 0x000fe40003f66270 */
[----:B------:R-:W-:Y:S02]  /*9b60*/  FSEL R108, R7, -INF , !P5 ;  /* 0xff800000076c7808 */ /* 0x000fe40006800000 */
[----:B------:R-:W-:Y:S02]  /*9b70*/  FSEL R17, R17, -INF , P0 ;  /* 0xff80000011117808 */ /* 0x000fe40000000000 */
[----:B------:R-:W-:Y:S01]  /*9b80*/  FMNMX3.FTZ R0, R26, R111, R110, !PT ;  /* 0x0000006f1a007276 */ /* 0x000fe2000781006e */
[----:B------:R-:W-:Y:S01]  /*9b90*/  VIADD R99, R99, 0xf9 ;  /* 0x000000f963637836 */ /* 0x000fe20000000000 */
[----:B------:R-:W-:Y:S02]  /*9ba0*/  FSEL R107, R6, -INF , !P4 ;  /* 0xff800000066b7808 */ /* 0x000fe40006000000 */
[----:B------:R-:W-:-:S02]  /*9bb0*/  ISETP.GE.AND P0, PT, R23, R230, PT ;  /* 0x000000e61700720c */ /* 0x000fc40003f06270 */
[-C--:B------:R-:W-:Y:S02]  /*9bc0*/  ISETP.GE.AND P5, PT, R61, R229.reuse, PT ;  /* 0x000000e53d00720c */ /* 0x080fe40003fa6270 */
[----:B------:R-:W-:Y:S02]  /*9bd0*/  ISETP.GE.AND P4, PT, R59, R229, PT ;  /* 0x000000e53b00720c */ /* 0x000fe40003f86270 */
[----:B------:R-:W-:Y:S02]  /*9be0*/  FSEL R106, R17, -INF , !P3 ;  /* 0xff800000116a7808 */ /* 0x000fe40005800000 */
[----:B------:R-:W-:Y:S02]  /*9bf0*/  FMNMX3.FTZ R0, R0, R109, R108, !PT ;  /* 0x0000006d00007276 */ /* 0x000fe4000781006c */
[----:B------:R-:W-:Y:S02]  /*9c00*/  FSEL R14, R14, -INF , P0 ;  /* 0xff8000000e0e7808 */ /* 0x000fe40000000000 */
[----:B------:R-:W-:-:S02]  /*9c10*/  FMNMX3.FTZ R5, R5, R124, R123, !PT ;  /* 0x0000007c05057276 */ /* 0x000fc4000781007b */
[----:B------:R-:W-:Y:S02]  /*9c20*/  ISETP.GE.AND P3, PT, R23, R229, PT ;  /* 0x000000e51700720c */ /* 0x000fe40003f66270 */
[----:B------:R-:W-:Y:S02]  /*9c30*/  ISETP.GE.AND P0, PT, R99, R230, PT ;  /* 0x000000e66300720c */ /* 0x000fe40003f06270 */
[----:B------:R-:W-:Y:S02]  /*9c40*/  FSEL R20, R20, -INF , P1 ;  /* 0xff80000014147808 */ /* 0x000fe40000800000 */
[----:B------:R-:W-:Y:S02]  /*9c50*/  FSEL R105, R16, -INF , !P5 ;  /* 0xff80000010697808 */ /* 0x000fe40006800000 */
[----:B------:R-:W-:Y:S02]  /*9c60*/  FSEL R104, R13, -INF , !P4 ;  /* 0xff8000000d687808 */ /* 0x000fe40006000000 */
[----:B------:R-:W-:-:S02]  /*9c70*/  FMNMX3.FTZ R0, R0, R107, R106, !PT ;  /* 0x0000006b00007276 */ /* 0x000fc4000781006a */
[----:B------:R-:W-:Y:S02]  /*9c80*/  FMNMX3.FTZ R5, R5, R122, R121, !PT ;  /* 0x0000007a05057276 */ /* 0x000fe40007810079 */
[----:B------:R-:W-:Y:S02]  /*9c90*/  ISETP.GE.AND P1, PT, R99, R229, PT ;  /* 0x000000e56300720c */ /* 0x000fe40003f26270 */
[----:B------:R-:W-:Y:S02]  /*9ca0*/  FSEL R22, R22, -INF , P0 ;  /* 0xff80000016167808 */ /* 0x000fe40000000000 */
[----:B------:R-:W-:Y:S02]  /*9cb0*/  FSEL R103, R14, -INF , !P3 ;  /* 0xff8000000e677808 */ /* 0x000fe40005800000 */
[----:B------:R-:W-:Y:S02]  /*9cc0*/  FSEL R102, R20, -INF , !P2 ;  /* 0xff80000014667808 */ /* 0x000fe40005000000 */
[----:B------:R-:W-:-:S02]  /*9cd0*/  FMNMX3.FTZ R0, R0, R105, R104, !PT ;  /* 0x0000006900007276 */ /* 0x000fc40007810068 */
[----:B------:R-:W-:Y:S02]  /*9ce0*/  FMNMX.FTZ R5, R120, R5, !PT ;  /* 0x0000000578057209 */ /* 0x000fe40007810000 */
[----:B------:R-:W-:Y:S02]  /*9cf0*/  FSEL R100, R22, -INF , !P1 ;  /* 0xff80000016647808 */ /* 0x000fe40004800000 */
[----:B------:R-:W-:Y:S01]  /*9d00*/  FMNMX3.FTZ R0, R0, R103, R102, !PT ;  /* 0x0000006700007276 */ /* 0x000fe20007810066 */
[----:B------:R-:W1:Y:S03]  /*9d10*/  SHFL.BFLY PT, R6, R5, 0x2, 0x1f ;  /* 0x0c401f0005067f89 */ /* 0x000e6600000e0000 */
[----:B------:R-:W-:-:S05]  /*9d20*/  FMNMX.FTZ R0, R100, R0, !PT ;  /* 0x0000000064007209 */ /* 0x000fca0007810000 */
[----:B------:R-:W3:Y:S01]  /*9d30*/  SHFL.BFLY PT, R4, R0, 0x2, 0x1f ;  /* 0x0c401f0000047f89 */ /* 0x000ee200000e0000 */
[----:B-1----:R-:W-:-:S05]  /*9d40*/  FMNMX.FTZ R5, R5, R6, !PT ;  /* 0x0000000605057209 */ /* 0x002fca0007810000 */
[----:B------:R-:W1:Y:S01]  /*9d50*/  SHFL.BFLY PT, R36, R5, 0x1, 0x1f ;  /* 0x0c201f0005247f89 */ /* 0x000e6200000e0000 */
[----:B---3--:R-:W-:-:S05]  /*9d60*/  FMNMX.FTZ R4, R0, R4, !PT ;  /* 0x0000000400047209 */ /* 0x008fca0007810000 */
[----:B------:R-:W3:Y:S01]  /*9d70*/  SHFL.BFLY PT, R0, R4, 0x1, 0x1f ;  /* 0x0c201f0004007f89 */ /* 0x000ee200000e0000 */
[----:B------:R-:W-:-:S04]  /*9d80*/  IMAD.IADD R21, R21, 0x1, R71 ;  /* 0x0000000115157824 */ /* 0x000fc800078e0247 */
[----:B------:R-:W-:-:S05]  /*9d90*/  IMAD R76, R21, 0x2, R218 ;  /* 0x00000002154c7824 */ /* 0x000fca00078e02da */
[----:B------:R-:W4:Y:S01]  /*9da0*/  LDSM.16.MT88.4 R20, [R76+0xa000] ;  /* 0x00a000004c14783b */ /* 0x000f220000004200 */
[----:B-1----:R-:W-:-:S03]  /*9db0*/  FMNMX.FTZ R36, R5, R36, !PT ;  /* 0x0000002405247209 */ /* 0x002fc60007810000 */
[----:B------:R-:W-:Y:S01]  /*9dc0*/  LDSM.16.MT88.4 R28, [R76+0xa800] ;  /* 0x00a800004c1c783b */ /* 0x000fe20000004200 */
[----:B------:R-:W-:Y:S01]  /*9dd0*/  FSETP.NEU.FTZ.AND P0, PT, R36, -INF , PT ;  /* 0xff8000002400780b */ /* 0x000fe20003f1d000 */
[----:B--2---:R-:W-:Y:S01]  /*9de0*/  FMUL.FTZ R99, R101, R36 ;  /* 0x0000002465637220 */ /* 0x004fe20000410000 */
[----:B---3--:R-:W-:Y:S01]  /*9df0*/  FMNMX.FTZ R0, R4, R0, !PT ;  /* 0x0000000004007209 */ /* 0x008fe20007810000 */
[----:B------:R-:W-:-:S03]  /*9e00*/  IMAD.IADD R74, R74, 0x1, R76 ;  /* 0x000000014a4a7824 */ /* 0x000fc600078e024c */
[----:B------:R-:W-:Y:S02]  /*9e10*/  FSEL R99, R99, RZ, P0 ;  /* 0x000000ff63637208 */ /* 0x000fe40000000000 */
[----:B------:R-:W-:Y:S01]  /*9e20*/  FSETP.NEU.FTZ.AND P0, PT, R0, -INF , PT ;  /* 0xff8000000000780b */ /* 0x000fe20003f1d000 */
[----:B------:R-:W-:Y:S01]  /*9e30*/  FMUL.FTZ R86, R101, R0 ;  /* 0x0000000065567220 */ /* 0x000fe20000410000 */
[C---:B------:R-:W-:Y:S01]  /*9e40*/  IMAD.IADD R75, R73.reuse, 0x1, R76 ;  /* 0x00000001494b7824 */ /* 0x040fe200078e024c */
[----:B------:R-:W-:Y:S01]  /*9e50*/  LDSM.16.MT88.4 R4, [R74+0xa000] ;  /* 0x00a000004a04783b */ /* 0x000fe20000004200 */
[----:B------:R-:W-:Y:S02]  /*9e60*/  IMAD.IADD R73, R73, 0x1, R74 ;  /* 0x0000000149497824 */ /* 0x000fe400078e024a */
[----:B------:R-:W-:Y:S01]  /*9e70*/  FSEL R86, R86, RZ, P0 ;  /* 0x000000ff56567208 */ /* 0x000fe20000000000 */
[-CC-:B------:R-:W-:Y:S01]  /*9e80*/  FFMA.FTZ R97, R15, R101.reuse, -R99.reuse ;  /* 0x000000650f617223 */ /* 0x180fe20000010863 */
[-CC-:B------:R-:W-:Y:S01]  /*9e90*/  FFMA.FTZ R96, R12, R101.reuse, -R99.reuse ;  /* 0x000000650c607223 */ /* 0x180fe20000010863 */
[----:B------:R-:W-:Y:S01]  /*9ea0*/  LDSM.16.MT88.4 R32, [R73+0xa000] ;  /* 0x00a000004920783b */ /* 0x000fe20000004200 */
[-CC-:B------:R-:W-:Y:S01]  /*9eb0*/  FFMA.FTZ R98, R19, R101.reuse, -R99.reuse ;  /* 0x0000006513627223 */ /* 0x180fe20000010863 */
[----:B------:R-:W-:-:S02]  /*9ec0*/  FFMA.FTZ R95, R18, R101, -R99 ;  /* 0x00000065125f7223 */ /* 0x000fc40000010863 */
[----:B------:R-:W1:Y:S01]  /*9ed0*/  LDSM.16.MT88.4 R12, [R75+0xa000] ;  /* 0x00a000004b0c783b */ /* 0x000e620000004200 */
        /* <DEDUP_REMOVED lines=8> */
[----:B------:R-:W2:Y:S01]  /*9f60*/  MUFU.EX2 R97, R97 ;  /* 0x0000006100617308 */ /* 0x000ea20000000800 */
[-C--:B------:R-:W-:Y:S01]  /*9f70*/  FFMA.FTZ R91, R8, R101.reuse, -R99 ;  /* 0x00000065085b7223 */ /* 0x080fe20000010863 */
[-CC-:B------:R-:W-:Y:S01]  /*9f80*/  FFMA.FTZ R81, R43, R101.reuse, -R86.reuse ;  /* 0x000000652b517223 */ /* 0x180fe20000010856 */
[-CC-:B------:R-:W-:Y:S01]  /*9f90*/  FFMA.FTZ R80, R42, R101.reuse, -R86.reuse ;  /* 0x000000652a507223 */ /* 0x180fe20000010856 */
[----:B------:R-:W-:Y:S01]  /*9fa0*/  MUFU.EX2 R96, R96 ;  /* 0x0000006000607308 */ /* 0x000fe20000000800 */
[-CC-:B------:R-:W-:Y:S01]  /*9fb0*/  FFMA.FTZ R79, R41, R101.reuse, -R86.reuse ;  /* 0x00000065294f7223 */ /* 0x180fe20000010856 */
[----:B------:R-:W-:Y:S01]  /*9fc0*/  FFMA.FTZ R78, R40, R101, -R86 ;  /* 0x00000065284e7223 */ /* 0x000fe20000010856 */
[----:B------:R-:W3:Y:S01]  /*9fd0*/  LDSM.16.MT88.4 R52, [R75+0xa800] ;  /* 0x00a800004b34783b */ /* 0x000ee20000004200 */
[----:B------:R-:W5:Y:S03]  /*9fe0*/  MUFU.EX2 R95, R95 ;  /* 0x0000005f005f7308 */ /* 0x000f660000000800 */
[----:B------:R-:W3:Y:S01]  /*9ff0*/  LDSM.16.MT88.4 R60, [R74+0xa800] ;  /* 0x00a800004a3c783b */ /* 0x000ee20000004200 */
[----:B------:R-:W-:Y:S04]  /*a000*/  MUFU.EX2 R85, R85 ;  /* 0x0000005500557308 */ /* 0x000fe80000000800 */
[----:B------:R-:W4:Y:S04]  /*a010*/  MUFU.EX2 R84, R84 ;  /* 0x0000005400547308 */ /* 0x000f280000000800 */
[----:B------:R-:W-:Y:S04]  /*a020*/  MUFU.EX2 R83, R83 ;  /* 0x0000005300537308 */ /* 0x000fe80000000800 */
[----:B------:R-:W1:Y:S01]  /*a030*/  MUFU.EX2 R82, R82 ;  /* 0x0000005200527308 */ /* 0x000e620000000800 */
[----:B--2---:R-:W-:Y:S01]  /*a040*/  F2FP.F16.F32.PACK_AB R44, R97, R98 ;  /* 0x00000062612c723e */ /* 0x004fe200000000ff */
[----:B------:R-:W2:Y:S01]  /*a050*/  LDSM.16.MT88.4 R40, [R73+0xa800] ;  /* 0x00a800004928783b */ /* 0x000ea20000004200 */
[----:B-----5:R-:W-:-:S02]  /*a060*/  F2FP.F16.F32.PACK_AB R46, R95, R96 ;  /* 0x000000605f2e723e */ /* 0x020fc400000000ff */
[----:B----4-:R-:W-:Y:S01]  /*a070*/  F2FP.F16.F32.PACK_AB R45, R84, R85 ;  /* 0x00000055542d723e */ /* 0x010fe200000000ff */
[----:B------:R-:W-:Y:S01]  /*a080*/  MUFU.EX2 R94, R94 ;  /* 0x0000005e005e7308 */ /* 0x000fe20000000800 */
[----:B-1----:R-:W-:-:S03]  /*a090*/  F2FP.F16.F32.PACK_AB R47, R82, R83 ;  /* 0x00000053522f723e */ /* 0x002fc600000000ff */
[----:B------:R-:W1:Y:S04]  /*a0a0*/  MUFU.EX2 R93, R93 ;  /* 0x0000005d005d7308 */ /* 0x000e680000000800 */
[----:B------:R-:W-:Y:S01]  /*a0b0*/  MUFU.EX2 R92, R92 ;  /* 0x0000005c005c7308 */ /* 0x000fe20000000800 */
[C---:B------:R-:W-:Y:S03]  /*a0c0*/  HMMA.16816.F32 R24, R44.reuse, R20, RZ ;  /* 0x000000142c18723c */ /* 0x040fe600000018ff */
[----:B------:R-:W-:Y:S04]  /*a0d0*/  MUFU.EX2 R91, R91 ;  /* 0x0000005b005b7308 */ /* 0x000fe80000000800 */
[----:B------:R-:W-:Y:S01]  /*a0e0*/  MUFU.EX2 R81, R81 ;  /* 0x0000005100517308 */ /* 0x000fe20000000800 */
[C---:B------:R-:W-:Y:S03]  /*a0f0*/  HMMA.16816.F32 R20, R44.reuse, R22, RZ ;  /* 0x000000162c14723c */ /* 0x040fe600000018ff */
[----:B------:R-:W4:Y:S04]  /*a100*/  MUFU.EX2 R80, R80 ;  /* 0x0000005000507308 */ /* 0x000f280000000800 */
[----:B------:R-:W-:Y:S04]  /*a110*/  MUFU.EX2 R79, R79 ;  /* 0x0000004f004f7308 */ /* 0x000fe80000000800 */
[----:B------:R-:W5:Y:S01]  /*a120*/  MUFU.EX2 R78, R78 ;  /* 0x0000004e004e7308 */ /* 0x000f620000000800 */
[C---:B------:R-:W-:Y:S08]  /*a130*/  HMMA.16816.F32 R16, R44.reuse, R12, RZ ;  /* 0x0000000c2c10723c */ /* 0x040ff000000018ff */
[C---:B------:R-:W-:Y:S08]  /*a140*/  HMMA.16816.F32 R8, R44.reuse, R4, RZ ;  /* 0x000000042c08723c */ /* 0x040ff000000018ff */
[C---:B------:R-:W-:Y:S08]  /*a150*/  HMMA.16816.F32 R12, R44.reuse, R14, RZ ;  /* 0x0000000e2c0c723c */ /* 0x040ff000000018ff */
[C---:B------:R-:W-:Y:S08]  /*a160*/  HMMA.16816.F32 R4, R44.reuse, R6, RZ ;  /* 0x000000062c04723c */ /* 0x040ff000000018ff */
[----:B------:R-:W-:Y:S01]  /*a170*/  HMMA.16816.F32 R48, R44, R32, RZ ;  /* 0x000000202c30723c */ /* 0x000fe200000018ff */
[----:B-1----:R-:W-:-:S02]  /*a180*/  F2FP.F16.F32.PACK_AB R32, R93, R94 ;  /* 0x0000005e5d20723e */ /* 0x002fc400000000ff */
[----:B----4-:R-:W-:-:S05]  /*a190*/  F2FP.F16.F32.PACK_AB R33, R80, R81 ;  /* 0x000000515021723e */ /* 0x010fca00000000ff */
[----:B------:R-:W-:Y:S01]  /*a1a0*/  HMMA.16816.F32 R44, R44, R34, RZ ;  /* 0x000000222c2c723c */ /* 0x000fe200000018ff */
[----:B------:R-:W-:Y:S02]  /*a1b0*/  F2FP.F16.F32.PACK_AB R34, R91, R92 ;  /* 0x0000005c5b22723e */ /* 0x000fe400000000ff */
[----:B-----5:R-:W-:-:S07]  /*a1c0*/  F2FP.F16.F32.PACK_AB R35, R78, R79 ;  /* 0x0000004f4e23723e */ /* 0x020fce00000000ff */
[C---:B------:R-:W-:Y:S08]  /*a1d0*/  HMMA.16816.F32 R24, R32.reuse, R28, R24 ;  /* 0x0000001c2018723c */ /* 0x040ff00000001818 */
[C---:B------:R-:W-:Y:S01]  /*a1e0*/  HMMA.16816.F32 R20, R32.reuse, R30, R20 ;  /* 0x0000001e2014723c */ /* 0x040fe20000001814 */
[----:B------:R-:W1:Y:S01]  /*a1f0*/  LDSM.16.MT88.4 R28, [R75+0xb000] ;  /* 0x00b000004b1c783b */ /* 0x000e620000004200 */
[-CC-:B------:R-:W-:Y:S01]  /*a200*/  FFMA.FTZ R90, R57, R101.reuse, -R99.reuse ;  /* 0x00000065395a7223 */ /* 0x180fe20000010863 */
[-CC-:B------:R-:W-:Y:S01]  /*a210*/  FFMA.FTZ R89, R56, R101.reuse, -R99.reuse ;  /* 0x0000006538597223 */ /* 0x180fe20000010863 */
[-CC-:B------:R-:W-:Y:S01]  /*a220*/  FFMA.FTZ R88, R88, R101.reuse, -R99.reuse ;  /* 0x0000006558587223 */ /* 0x180fe20000010863 */
[-C--:B------:R-:W-:Y:S01]  /*a230*/  FFMA.FTZ R87, R87, R101.reuse, -R99 ;  /* 0x0000006557577223 */ /* 0x080fe20000010863 */
[-CC-:B------:R-:W-:Y:S01]  /*a240*/  FFMA.FTZ R77, R139, R101.reuse, -R86.reuse ;  /* 0x000000658b4d7223 */ /* 0x180fe20000010856 */
[-CC-:B------:R-:W-:Y:S01]  /*a250*/  FFMA.FTZ R137, R137, R101.reuse, -R86.reuse ;  /* 0x0000006589897223 */ /* 0x180fe20000010856 */
[-CC-:B------:R-:W-:Y:S01]  /*a260*/  FFMA.FTZ R136, R136, R101.reuse, -R86.reuse ;  /* 0x0000006588887223 */ /* 0x180fe20000010856 */
[----:B------:R-:W-:Y:S01]  /*a270*/  FFMA.FTZ R138, R138, R101, -R86 ;  /* 0x000000658a8a7223 */ /* 0x000fe20000010856 */
[----:B------:R-:W4:Y:S01]  /*a280*/  LDSM.16.MT88.4 R56, [R76+0xb000] ;  /* 0x00b000004c38783b */ /* 0x000f220000004200 */
[----:B------:R-:W-:Y:S01]  /*a290*/  MUFU.EX2 R90, R90 ;  /* 0x0000005a005a7308 */ /* 0x000fe20000000800 */
[C---:B---3--:R-:W-:Y:S03]  /*a2a0*/  HMMA.16816.F32 R16, R32.reuse, R52, R16 ;  /* 0x000000342010723c */ /* 0x048fe60000001810 */
[----:B------:R-:W3:Y:S04]  /*a2b0*/  MUFU.EX2 R89, R89 ;  /* 0x0000005900597308 */ /* 0x000ee80000000800 */
[----:B------:R-:W-:Y:S01]  /*a2c0*/  MUFU.EX2 R88, R88 ;  /* 0x0000005800587308 */ /* 0x000fe20000000800 */
[C---:B------:R-:W-:Y:S01]  /*a2d0*/  HMMA.16816.F32 R12, R32.reuse, R54, R12 ;  /* 0x00000036200c723c */ /* 0x040fe2000000180c */
[----:B------:R-:W5:Y:S02]  /*a2e0*/  LDSM.16.MT88.4 R52, [R74+0xb000] ;  /* 0x00b000004a34783b */ /* 0x000f640000004200 */
[----:B------:R-:W3:Y:S04]  /*a2f0*/  MUFU.EX2 R87, R87 ;  /* 0x0000005700577308 */ /* 0x000ee80000000800 */
[----:B------:R-:W-:Y:S04]  /*a300*/  MUFU.EX2 R77, R77 ;  /* 0x0000004d004d7308 */ /* 0x000fe80000000800 */
[----:B------:R-:W1:Y:S04]  /*a310*/  MUFU.EX2 R137, R137 ;  /* 0x0000008900897308 */ /* 0x000e680000000800 */
[----:B------:R-:W-:Y:S04]  /*a320*/  MUFU.EX2 R136, R136 ;  /* 0x0000008800887308 */ /* 0x000fe80000000800 */
[----:B------:R-:W4:Y:S01]  /*a330*/  MUFU.EX2 R138, R138 ;  /* 0x0000008a008a7308 */ /* 0x000f220000000800 */
[C---:B------:R-:W-:Y:S08]  /*a340*/  HMMA.16816.F32 R8, R32.reuse, R60, R8 ;  /* 0x0000003c2008723c */ /* 0x040ff00000001808 */
[C---:B------:R-:W-:Y:S08]  /*a350*/  HMMA.16816.F32 R4, R32.reuse, R62, R4 ;  /* 0x0000003e2004723c */ /* 0x040ff00000001804 */
[C---:B--2---:R-:W-:Y:S08]  /*a360*/  HMMA.16816.F32 R48, R32.reuse, R40, R48 ;  /* 0x000000282030723c */ /* 0x044ff00000001830 */
[----:B------:R-:W-:Y:S01]  /*a370*/  HMMA.16816.F32 R44, R32, R42, R44 ;  /* 0x0000002a202c723c */ /* 0x000fe2000000182c */
[----:B------:R-:W2:Y:S01]  /*a380*/  LDSM.16.MT88.4 R40, [R73+0xb000] ;  /* 0x00b000004928783b */ /* 0x000ea20000004200 */
[----:B---3--:R-:W-:-:S02]  /*a390*/  F2FP.F16.F32.PACK_AB R32, R89, R90 ;  /* 0x0000005a5920723e */ /* 0x008fc400000000ff */
[----:B------:R-:W-:Y:S01]  /*a3a0*/  F2FP.F16.F32.PACK_AB R34, R87, R88 ;  /* 0x000000585722723e */ /* 0x000fe200000000ff */
[--C-:B------:R-:W-:Y:S01]  /*a3b0*/  FFMA.FTZ R144, R143, R101, -R86.reuse ;  /* 0x000000658f907223 */ /* 0x100fe20000010856 */
[----:B-1----:R-:W-:Y:S01]  /*a3c0*/  F2FP.F16.F32.PACK_AB R33, R137, R77 ;  /* 0x0000004d8921723e */ /* 0x002fe200000000ff */
[-CC-:B------:R-:W-:Y:S01]  /*a3d0*/  FFMA.FTZ R141, R252, R101.reuse, -R99.reuse ;  /* 0x00000065fc8d7223 */ /* 0x180fe20000010863 */
[----:B----4-:R-:W-:Y:S01]  /*a3e0*/  F2FP.F16.F32.PACK_AB R35, R138, R136 ;  /* 0x000000888a23723e */ /* 0x010fe200000000ff */
[-CC-:B------:R-:W-:Y:S01]  /*a3f0*/  FFMA.FTZ R140, R250, R101.reuse, -R99.reuse ;  /* 0x00000065fa8c7223 */ /* 0x180fe20000010863 */
[-CC-:B------:R-:W-:Y:S01]  /*a400*/  FFMA.FTZ R139, R245, R101.reuse, -R99.reuse ;  /* 0x00000065f58b7223 */ /* 0x180fe20000010863 */
[-C--:B------:R-:W-:Y:S01]  /*a410*/  FFMA.FTZ R145, R240, R101.reuse, -R99 ;  /* 0x00000065f0917223 */ /* 0x080fe20000010863 */
[-CC-:B------:R-:W-:Y:S01]  /*a420*/  FFMA.FTZ R146, R146, R101.reuse, -R86.reuse ;  /* 0x0000006592927223 */ /* 0x180fe20000010856 */
[----:B------:R-:W-:Y:S02]  /*a430*/  LDSM.16.MT88.4 R60, [R74+0xb800] ;  /* 0x00b800004a3c783b */ /* 0x000fe40000004200 */
[C---:B------:R-:W-:Y:S08]  /*a440*/  HMMA.16816.F32 R16, R32.reuse, R28, R16 ;  /* 0x0000001c2010723c */ /* 0x040ff00000001810 */
[----:B------:R-:W-:Y:S01]  /*a450*/  HMMA.16816.F32 R12, R32, R30, R12 ;  /* 0x0000001e200c723c */ /* 0x000fe2000000180c */
[----:B------:R-:W1:Y:S01]  /*a460*/  LDSM.16.MT88.4 R28, [R76+0xb800] ;  /* 0x00b800004c1c783b */ /* 0x000e620000004200 */
[-CC-:B------:R-:W-:Y:S01]  /*a470*/  FFMA.FTZ R143, R142, R101.reuse, -R86.reuse ;  /* 0x000000658e8f7223 */ /* 0x180fe20000010856 */
[----:B------:R-:W-:-:S05]  /*a480*/  FFMA.FTZ R142, R156, R101, -R86 ;  /* 0x000000659c8e7223 */ /* 0x000fca0000010856 */
[C---:B------:R-:W-:Y:S01]  /*a490*/  HMMA.16816.F32 R24, R32.reuse, R56, R24 ;  /* 0x000000382018723c */ /* 0x040fe20000001818 */
[----:B------:R-:W-:Y:S07]  /*a4a0*/  MUFU.EX2 R141, R141 ;  /* 0x0000008d008d7308 */ /* 0x000fee0000000800 */
[C---:B------:R-:W-:Y:S01]  /*a4b0*/  HMMA.16816.F32 R20, R32.reuse, R58, R20 ;  /* 0x0000003a2014723c */ /* 0x040fe20000001814 */
[----:B------:R-:W3:Y:S01]  /*a4c0*/  LDSM.16.MT88.4 R56, [R75+0xb800] ;  /* 0x00b800004b38783b */ /* 0x000ee20000004200 */
[----:B------:R-:W4:Y:S04]  /*a4d0*/  MUFU.EX2 R140, R140 ;  /* 0x0000008c008c7308 */ /* 0x000f280000000800 */
[----:B------:R-:W-:Y:S04]  /*a4e0*/  MUFU.EX2 R139, R139 ;  /* 0x0000008b008b7308 */ /* 0x000fe80000000800 */
[----:B------:R-:W1:Y:S04]  /*a4f0*/  MUFU.EX2 R145, R145 ;  /* 0x0000009100917308 */ /* 0x000e680000000800 */
[----:B------:R-:W-:Y:S04]  /*a500*/  MUFU.EX2 R144, R144 ;  /* 0x0000009000907308 */ /* 0x000fe80000000800 */
[----:B------:R-:W1:Y:S04]  /*a510*/  MUFU.EX2 R143, R143 ;  /* 0x0000008f008f7308 */ /* 0x000e680000000800 */
[----:B------:R-:W-:Y:S04]  /*a520*/  MUFU.EX2 R142, R142 ;  /* 0x0000008e008e7308 */ /* 0x000fe80000000800 */
[----:B------:R-:W3:Y:S01]  /*a530*/  MUFU.EX2 R146, R146 ;  /* 0x0000009200927308 */ /* 0x000ee20000000800 */
[C---:B-----5:R-:W-:Y:S08]  /*a540*/  HMMA.16816.F32 R8, R32.reuse, R52, R8 ;  /* 0x000000342008723c */ /* 0x060ff00000001808 */
[C---:B------:R-:W-:Y:S01]  /*a550*/  HMMA.16816.F32 R4, R32.reuse, R54, R4 ;  /* 0x000000362004723c */ /* 0x040fe20000001804 */
[----:B------:R-:W-:Y:S07]  /*a560*/  LDSM.16.MT88.4 R52, [R76+0xc000] ;  /* 0x00c000004c34783b */ /* 0x000fee0000004200 */
[C---:B--2---:R-:W-:Y:S08]  /*a570*/  HMMA.16816.F32 R48, R32.reuse, R40, R48 ;  /* 0x000000282030723c */ /* 0x044ff00000001830 */
[----:B------:R-:W-:Y:S01]  /*a580*/  HMMA.16816.F32 R44, R32, R42, R44 ;  /* 0x0000002a202c723c */ /* 0x000fe2000000182c */
[----:B----4-:R-:W-:Y:S01]  /*a590*/  F2FP.F16.F32.PACK_AB R32, R140, R141 ;  /* 0x0000008d8c20723e */ /* 0x010fe200000000ff */
[----:B------:R-:W2:Y:S01]  /*a5a0*/  LDSM.16.MT88.4 R40, [R73+0xb800] ;  /* 0x00b800004928783b */ /* 0x000ea20000004200 */
[----:B-1----:R-:W-:-:S02]  /*a5b0*/  F2FP.F16.F32.PACK_AB R34, R145, R139 ;  /* 0x0000008b9122723e */ /* 0x002fc400000000ff */
[----:B------:R-:W-:Y:S02]  /*a5c0*/  F2FP.F16.F32.PACK_AB R33, R143, R144 ;  /* 0x000000908f21723e */ /* 0x000fe400000000ff */
[----:B---3--:R-:W-:-:S07]  /*a5d0*/  F2FP.F16.F32.PACK_AB R35, R146, R142 ;  /* 0x0000008e9223723e */ /* 0x008fce00000000ff */
[C---:B------:R-:W-:Y:S08]  /*a5e0*/  HMMA.16816.F32 R24, R32.reuse, R28, R24 ;  /* 0x0000001c2018723c */ /* 0x040ff00000001818 */
[C---:B------:R-:W-:Y:S01]  /*a5f0*/  HMMA.16816.F32 R20, R32.reuse, R30, R20 ;  /* 0x0000001e2014723c */ /* 0x040fe20000001814 */
[----:B------:R-:W1:Y:S01]  /*a600*/  LDSM.16.MT88.4 R28, [R75+0xc000] ;  /* 0x00c000004b1c783b */ /* 0x000e620000004200 */
        /* <DEDUP_REMOVED lines=8> */
[C---:B------:R-:W-:Y:S01]  /*a690*/  HMMA.16816.F32 R16, R32.reuse, R56, R16 ;  /* 0x000000382010723c */ /* 0x040fe20000001810 */
[----:B------:R-:W-:Y:S07]  /*a6a0*/  MUFU.EX2 R153, R153 ;  /* 0x0000009900997308 */ /* 0x000fee0000000800 */
[C---:B------:R-:W-:Y:S01]  /*a6b0*/  HMMA.16816.F32 R12, R32.reuse, R58, R12 ;  /* 0x0000003a200c723c */ /* 0x040fe2000000180c */
[----:B------:R-:W3:Y:S01]  /*a6c0*/  LDSM.16.MT88.4 R56, [R74+0xc000] ;  /* 0x00c000004a38783b */ /* 0x000ee20000004200 */
[----:B------:R-:W4:Y:S04]  /*a6d0*/  MUFU.EX2 R152, R152 ;  /* 0x0000009800987308 */ /* 0x000f280000000800 */
[----:B------:R-:W-:Y:S04]  /*a6e0*/  MUFU.EX2 R156, R156 ;  /* 0x0000009c009c7308 */ /* 0x000fe80000000800 */
[----:B------:R-:W5:Y:S04]  /*a6f0*/  MUFU.EX2 R155, R155 ;  /* 0x0000009b009b7308 */ /* 0x000f680000000800 */
[----:B------:R-:W-:Y:S04]  /*a700*/  MUFU.EX2 R154, R154 ;  /* 0x0000009a009a7308 */ /* 0x000fe80000000800 */
[----:B------:R-:W1:Y:S04]  /*a710*/  MUFU.EX2 R158, R158 ;  /* 0x0000009e009e7308 */ /* 0x000e680000000800 */
[----:B------:R-:W-:Y:S04]  /*a720*/  MUFU.EX2 R157, R157 ;  /* 0x0000009d009d7308 */ /* 0x000fe80000000800 */
[----:B------:R-:W3:Y:S01]  /*a730*/  MUFU.EX2 R159, R159 ;  /* 0x0000009f009f7308 */ /* 0x000ee20000000800 */
[C---:B------:R-:W-:Y:S08]  /*a740*/  HMMA.16816.F32 R8, R32.reuse, R60, R8 ;  /* 0x0000003c2008723c */ /* 0x040ff00000001808 */
[C---:B------:R-:W-:Y:S01]  /*a750*/  HMMA.16816.F32 R4, R32.reuse, R62, R4 ;  /* 0x0000003e2004723c */ /* 0x040fe20000001804 */
[-C--:B------:R-:W-:Y:S01]  /*a760*/  FFMA.FTZ R173, R173, R101.reuse, -R99 ;  /* 0x00000065adad7223 */ /* 0x080fe20000010863 */
[----:B------:R-:W-:Y:S01]  /*a770*/  FFMA.FTZ R177, R177, R101, -R86 ;  /* 0x00000065b1b17223 */ /* 0x000fe20000010856 */
[----:B------:R-:W-:Y:S05]  /*a780*/  LDSM.16.MT88.4 R60, [R74+0xc800] ;  /* 0x00c800004a3c783b */ /* 0x000fea0000004200 */
[C---:B--2---:R-:W-:Y:S08]  /*a790*/  HMMA.16816.F32 R48, R32.reuse, R40, R48 ;  /* 0x000000282030723c */ /* 0x044ff00000001830 */
[----:B------:R-:W-:Y:S01]  /*a7a0*/  HMMA.16816.F32 R44, R32, R42, R44 ;  /* 0x0000002a202c723c */ /* 0x000fe2000000182c */
[----:B------:R-:W2:Y:S01]  /*a7b0*/  LDSM.16.MT88.4 R40, [R73+0xc000] ;  /* 0x00c000004928783b */ /* 0x000ea20000004200 */
[----:B----4-:R-:W-:-:S02]  /*a7c0*/  F2FP.F16.F32.PACK_AB R32, R152, R153 ;  /* 0x000000999820723e */ /* 0x010fc400000000ff */
[----:B-----5:R-:W-:Y:S02]  /*a7d0*/  F2FP.F16.F32.PACK_AB R34, R155, R156 ;  /* 0x0000009c9b22723e */ /* 0x020fe400000000ff */
[----:B-1----:R-:W-:Y:S02]  /*a7e0*/  F2FP.F16.F32.PACK_AB R33, R158, R154 ;  /* 0x0000009a9e21723e */ /* 0x002fe400000000ff */
[----:B---3--:R-:W-:-:S07]  /*a7f0*/  F2FP.F16.F32.PACK_AB R35, R159, R157 ;  /* 0x0000009d9f23723e */ /* 0x008fce00000000ff */
[C---:B------:R-:W-:Y:S08]  /*a800*/  HMMA.16816.F32 R16, R32.reuse, R28, R16 ;  /* 0x0000001c2010723c */ /* 0x040ff00000001810 */
[C---:B------:R-:W-:Y:S01]  /*a810*/  HMMA.16816.F32 R12, R32.reuse, R30, R12 ;  /* 0x0000001e200c723c */ /* 0x040fe2000000180c */
[----:B------:R-:W1:Y:S07]  /*a820*/  LDSM.16.MT88.4 R28, [R76+0xc800] ;  /* 0x00c800004c1c783b */ /* 0x000e6e0000004200 */
[C---:B------:R-:W-:Y:S01]  /*a830*/  HMMA.16816.F32 R24, R32.reuse, R52, R24 ;  /* 0x000000342018723c */ /* 0x040fe20000001818 */
[-CC-:B------:R-:W-:Y:S01]  /*a840*/  FFMA.FTZ R52, R172, R101.reuse, -R99.reuse ;  /* 0x00000065ac347223 */ /* 0x180fe20000010863 */
[-CC-:B------:R-:W-:Y:S01]  /*a850*/  FFMA.FTZ R53, R171, R101.reuse, -R99.reuse ;  /* 0x00000065ab357223 */ /* 0x180fe20000010863 */
[----:B------:R3:W-:Y:S04]  /*a860*/  MUFU.EX2 R172, R173 ;  /* 0x000000ad00ac7308 */ /* 0x0007e80000000800 */
[----:B------:R4:W5:Y:S01]  /*a870*/  MUFU.EX2 R171, R52 ;  /* 0x0000003400ab7308 */ /* 0x0009620000000800 */
[----:B------:R-:W-:Y:S01]  /*a880*/  HMMA.16816.F32 R8, R32, R56, R8 ;  /* 0x000000382008723c */ /* 0x000fe20000001808 */
[-CC-:B------:R-:W-:Y:S01]  /*a890*/  FFMA.FTZ R57, R176, R101.reuse, -R86.reuse ;  /* 0x00000065b0397223 */ /* 0x180fe20000010856 */
[-CC-:B------:R-:W-:Y:S01]  /*a8a0*/  FFMA.FTZ R56, R175, R101.reuse, -R86.reuse ;  /* 0x00000065af387223 */ /* 0x180fe20000010856 */
[----:B------:R-:W-:Y:S01]  /*a8b0*/  MUFU.EX2 R177, R177 ;  /* 0x000000b100b17308 */ /* 0x000fe20000000800 */
[-C--:B---3--:R-:W-:Y:S01]  /*a8c0*/  FFMA.FTZ R173, R174, R101.reuse, -R86 ;  /* 0x00000065aead7223 */ /* 0x088fe20000010856 */
[----:B----4-:R-:W-:-:S03]  /*a8d0*/  FFMA.FTZ R52, R170, R101, -R99 ;  /* 0x00000065aa347223 */ /* 0x010fc60000010863 */
[C---:B------:R-:W-:Y:S01]  /*a8e0*/  HMMA.16816.F32 R20, R32.reuse, R54, R20 ;  /* 0x000000362014723c */ /* 0x040fe20000001814 */
[----:B------:R-:W-:Y:S04]  /*a8f0*/  MUFU.EX2 R170, R53 ;  /* 0x0000003500aa7308 */ /* 0x000fe80000000800 */
[----:B------:R3:W4:Y:S04]  /*a900*/  MUFU.EX2 R176, R52 ;  /* 0x0000003400b07308 */ /* 0x0007280000000800 */
[----:B------:R-:W-:Y:S04]  /*a910*/  MUFU.EX2 R175, R57 ;  /* 0x0000003900af7308 */ /* 0x000fe80000000800 */
[----:B------:R2:W1:Y:S04]  /*a920*/  MUFU.EX2 R174, R56 ;  /* 0x0000003800ae7308 */ /* 0x0004680000000800 */
[----:B------:R-:W1:Y:S01]  /*a930*/  MUFU.EX2 R173, R173 ;  /* 0x000000ad00ad7308 */ /* 0x000e620000000800 */
[----:B---3--:R-:W3:Y:S01]  /*a940*/  LDSM.16.MT88.4 R52, [R75+0xc800] ;  /* 0x00c800004b34783b */ /* 0x008ee20000004200 */
[----:B------:R-:W-:Y:S01]  /*a950*/  HMMA.16816.F32 R4, R32, R58, R4 ;  /* 0x0000003a2004723c */ /* 0x000fe20000001804 */
[----:B------:R-:W-:-:S02]  /*a960*/  FFMA.FTZ R188, R182, R101, -R99 ;  /* 0x00000065b6bc7223 */ /* 0x000fc40000010863 */
[----:B--2---:R-:W-:Y:S05]  /*a970*/  LDSM.16.MT88.4 R56, [R76+0xd000] ;  /* 0x00d000004c38783b */ /* 0x004fea0000004200 */
[C---:B------:R-:W-:Y:S08]  /*a980*/  HMMA.16816.F32 R48, R32.reuse, R40, R48 ;  /* 0x000000282030723c */ /* 0x040ff00000001830 */
[----:B------:R-:W-:Y:S01]  /*a990*/  HMMA.16816.F32 R44, R32, R42, R44 ;  /* 0x0000002a202c723c */ /* 0x000fe2000000182c */
[----:B-----5:R-:W-:Y:S01]  /*a9a0*/  F2FP.F16.F32.PACK_AB R32, R171, R172 ;  /* 0x000000acab20723e */ /* 0x020fe200000000ff */
[----:B------:R-:W2:Y:S01]  /*a9b0*/  LDSM.16.MT88.4 R40, [R73+0xc800] ;  /* 0x00c800004928783b */ /* 0x000ea20000004200 */
[----:B----4-:R-:W-:-:S02]  /*a9c0*/  F2FP.F16.F32.PACK_AB R34, R176, R170 ;  /* 0x000000aab022723e */ /* 0x010fc400000000ff */
[----:B-1----:R-:W-:Y:S02]  /*a9d0*/  F2FP.F16.F32.PACK_AB R33, R174, R175 ;  /* 0x000000afae21723e */ /* 0x002fe400000000ff */
[----:B------:R-:W-:-:S07]  /*a9e0*/  F2FP.F16.F32.PACK_AB R35, R177, R173 ;  /* 0x000000adb123723e */ /* 0x000fce00000000ff */
[----:B------:R-:W-:Y:S01]  /*a9f0*/  HMMA.16816.F32 R24, R32, R28, R24 ;  /* 0x0000001c2018723c */ /* 0x000fe20000001818 */
[----:B------:R-:W-:-:S04]  /*aa00*/  FFMA.FTZ R28, R183, R101, -R99 ;  /* 0x00000065b71c7223 */ /* 0x000fc80000010863 */
[----:B------:R1:W-:Y:S03]  /*aa10*/  MUFU.EX2 R182, R28 ;  /* 0x0000001c00b67308 */ /* 0x0003e60000000800 */
[C---:B------:R-:W-:Y:S01]  /*aa20*/  HMMA.16816.F32 R20, R32.reuse, R30, R20 ;  /* 0x0000001e2014723c */ /* 0x040fe20000001814 */
[-C--:B------:R-:W-:Y:S01]  /*aa30*/  FFMA.FTZ R187, R187, R101.reuse, -R99 ;  /* 0x00000065bbbb7223 */ /* 0x080fe20000010863 */
[-CC-:B------:R-:W-:Y:S01]  /*aa40*/  FFMA.FTZ R193, R193, R101.reuse, -R86.reuse ;  /* 0x00000065c1c17223 */ /* 0x180fe20000010856 */
[----:B-1----:R-:W1:Y:S05]  /*aa50*/  LDSM.16.MT88.4 R28, [R75+0xd000] ;  /* 0x00d000004b1c783b */ /* 0x002e6a0000004200 */
[----:B------:R-:W-:Y:S01]  /*aa60*/  HMMA.16816.F32 R8, R32, R60, R8 ;  /* 0x0000003c2008723c */ /* 0x000fe20000001808 */
[----:B------:R4:W5:Y:S01]  /*aa70*/  MUFU.EX2 R183, R187 ;  /* 0x000000bb00b77308 */ /* 0x0009620000000800 */
[----:B------:R-:W-:-:S03]  /*aa80*/  FFMA.FTZ R60, R191, R101, -R86 ;  /* 0x00000065bf3c7223 */ /* 0x000fc60000010856 */
[----:B------:R2:W-:Y:S03]  /*aa90*/  MUFU.EX2 R191, R193 ;  /* 0x000000c100bf7308 */ /* 0x0005e60000000800 */
[----:B---3--:R-:W-:Y:S01]  /*aaa0*/  HMMA.16816.F32 R16, R32, R52, R16 ;  /* 0x000000342010723c */ /* 0x008fe20000001810 */
[----:B----4-:R-:W-:-:S07]  /*aab0*/  FFMA.FTZ R187, R186, R101, -R99 ;  /* 0x00000065babb7223 */ /* 0x010fce0000010863 */
[C---:B------:R-:W-:Y:S01]  /*aac0*/  HMMA.16816.F32 R12, R32.reuse, R54, R12 ;  /* 0x00000036200c723c */ /* 0x040fe2000000180c */
[-CC-:B------:R-:W-:Y:S01]  /*aad0*/  FFMA.FTZ R186, R210, R101.reuse, -R86.reuse ;  /* 0x00000065d2ba7223 */ /* 0x180fe20000010856 */
[----:B------:R-:W3:Y:S01]  /*aae0*/  LDSM.16.MT88.4 R52, [R74+0xd000] ;  /* 0x00d000004a34783b */ /* 0x000ee20000004200 */
[-CC-:B--2---:R-:W-:Y:S01]  /*aaf0*/  FFMA.FTZ R193, R190, R101.reuse, -R86.reuse ;  /* 0x00000065bec17223 */ /* 0x184fe20000010856 */
[----:B------:R-:W-:Y:S04]  /*ab00*/  MUFU.EX2 R188, R188 ;  /* 0x000000bc00bc7308 */ /* 0x000fe80000000800 */
[----:B------:R-:W2:Y:S04]  /*ab10*/  MUFU.EX2 R187, R187 ;  /* 0x000000bb00bb7308 */ /* 0x000ea80000000800 */
[----:B------:R-:W4:Y:S04]  /*ab20*/  MUFU.EX2 R186, R186 ;  /* 0x000000ba00ba7308 */ /* 0x000f280000000800 */
[----:B------:R5:W-:Y:S04]  /*ab30*/  MUFU.EX2 R190, R60 ;  /* 0x0000003c00be7308 */ /* 0x000be80000000800 */
[----:B------:R-:W1:Y:S01]  /*ab40*/  MUFU.EX2 R193, R193 ;  /* 0x000000c100c17308 */ /* 0x000e620000000800 */
[C---:B------:R-:W-:Y:S08]  /*ab50*/  HMMA.16816.F32 R4, R32.reuse, R62, R4 ;  /* 0x0000003e2004723c */ /* 0x040ff00000001804 */
[C---:B------:R-:W-:Y:S01]  /*ab60*/  HMMA.16816.F32 R48, R32.reuse, R40, R48 ;  /* 0x000000282030723c */ /* 0x040fe20000001830 */
[-C--:B------:R-:W-:Y:S01]  /*ab70*/  FFMA.FTZ R202, R202, R101.reuse, -R99 ;  /* 0x00000065caca7223 */ /* 0x080fe20000010863 */
[----:B------:R-:W-:Y:S01]  /*ab80*/  FFMA.FTZ R206, R206, R101, -R86 ;  /* 0x00000065cece7223 */ /* 0x000fe20000010856 */
[----:B-----5:R-:W-:Y:S05]  /*ab90*/  LDSM.16.MT88.4 R60, [R74+0xd800] ;  /* 0x00d800004a3c783b */ /* 0x020fea0000004200 */
[----:B------:R-:W-:Y:S01]  /*aba0*/  HMMA.16816.F32 R44, R32, R42, R44 ;  /* 0x0000002a202c723c */ /* 0x000fe2000000182c */
[----:B------:R-:W-:Y:S01]  /*abb0*/  F2FP.F16.F32.PACK_AB R32, R182, R183 ;  /* 0x000000b7b620723e */ /* 0x000fe200000000ff */
[----:B------:R-:W5:Y:S01]  /*abc0*/  LDSM.16.MT88.4 R40, [R73+0xd000] ;  /* 0x00d000004928783b */ /* 0x000f620000004200 */
[----:B--2---:R-:W-:-:S02]  /*abd0*/  F2FP.F16.F32.PACK_AB R34, R187, R188 ;  /* 0x000000bcbb22723e */ /* 0x004fc400000000ff */
[----:B----4-:R-:W-:Y:S02]  /*abe0*/  F2FP.F16.F32.PACK_AB R33, R191, R186 ;  /* 0x000000babf21723e */ /* 0x010fe400000000ff */
[----:B-1----:R-:W-:-:S07]  /*abf0*/  F2FP.F16.F32.PACK_AB R35, R193, R190 ;  /* 0x000000bec123723e */ /* 0x002fce00000000ff */
[C---:B------:R-:W-:Y:S01]  /*ac00*/  HMMA.16816.F32 R24, R32.reuse, R56, R24 ;  /* 0x000000382018723c */ /* 0x040fe20000001818 */
[-CC-:B------:R-:W-:Y:S01]  /*ac10*/  FFMA.FTZ R57, R198, R101.reuse, -R99.reuse ;  /* 0x00000065c6397223 */ /* 0x180fe20000010863 */
[-CC-:B------:R-:W-:Y:S01]  /*ac20*/  FFMA.FTZ R56, R197, R101.reuse, -R99.reuse ;  /* 0x00000065c5387223 */ /* 0x180fe20000010863 */
[----:B------:R1:W-:Y:S05]  /*ac30*/  MUFU.EX2 R198, R202 ;  /* 0x000000ca00c67308 */ /* 0x0003ea0000000800 */
[C---:B------:R-:W-:Y:S01]  /*ac40*/  HMMA.16816.F32 R16, R32.reuse, R28, R16 ;  /* 0x0000001c2010723c */ /* 0x040fe20000001810 */
[----:B------:R-:W2:Y:S07]  /*ac50*/  MUFU.EX2 R197, R57 ;  /* 0x0000003900c57308 */ /* 0x000eae0000000800 */
[----:B------:R-:W-:Y:S01]  /*ac60*/  HMMA.16816.F32 R12, R32, R30, R12 ;  /* 0x0000001e200c723c */ /* 0x000fe2000000180c */
[----:B------:R-:W4:Y:S01]  /*ac70*/  LDSM.16.MT88.4 R28, [R76+0xd800] ;  /* 0x00d800004c1c783b */ /* 0x000f220000004200 */
[----:B-1----:R-:W-:-:S02]  /*ac80*/  FFMA.FTZ R202, R196, R101, -R99 ;  /* 0x00000065c4ca7223 */ /* 0x002fc40000010863 */
[----:B------:R1:W-:Y:S04]  /*ac90*/  MUFU.EX2 R196, R56 ;  /* 0x0000003800c47308 */ /* 0x0003e80000000800 */
[C---:B------:R-:W-:Y:S01]  /*aca0*/  HMMA.16816.F32 R20, R32.reuse, R58, R20 ;  /* 0x0000003a2014723c */ /* 0x040fe20000001814 */
[----:B-1----:R-:W1:Y:S07]  /*acb0*/  LDSM.16.MT88.4 R56, [R75+0xd800] ;  /* 0x00d800004b38783b */ /* 0x002e6e0000004200 */
[----:B---3--:R-:W-:Y:S01]  /*acc0*/  HMMA.16816.F32 R8, R32, R52, R8 ;  /* 0x000000342008723c */ /* 0x008fe20000001808 */
[----:B------:R-:W-:-:S02]  /*acd0*/  FFMA.FTZ R53, R201, R101, -R86 ;  /* 0x00000065c9357223 */ /* 0x000fc40000010856 */
[----:B------:R3:W-:Y:S01]  /*ace0*/  MUFU.EX2 R201, R206 ;  /* 0x000000ce00c97308 */ /* 0x0007e20000000800 */
[----:B------:R-:W-:-:S03]  /*acf0*/  FFMA.FTZ R52, R200, R101, -R86 ;  /* 0x00000065c8347223 */ /* 0x000fc60000010856 */
[----:B------:R-:W-:Y:S04]  /*ad00*/  MUFU.EX2 R202, R202 ;  /* 0x000000ca00ca7308 */ /* 0x000fe80000000800 */
[----:B------:R-:W4:Y:S01]  /*ad10*/  MUFU.EX2 R200, R53 ;  /* 0x0000003500c87308 */ /* 0x000f220000000800 */
[----:B---3--:R-:W-:-:S03]  /*ad20*/  FFMA.FTZ R206, R199, R101, -R86 ;  /* 0x00000065c7ce7223 */ /* 0x008fc60000010856 */
[----:B------:R-:W-:Y:S04]  /*ad30*/  MUFU.EX2 R199, R52 ;  /* 0x0000003400c77308 */ /* 0x000fe80000000800 */
[----:B------:R-:W3:Y:S01]  /*ad40*/  MUFU.EX2 R206, R206 ;  /* 0x000000ce00ce7308 */ /* 0x000ee20000000800 */
[----:B-----5:R-:W-:Y:S01]  /*ad50*/  HMMA.16816.F32 R48, R32, R40, R48 ;  /* 0x000000282030723c */ /* 0x020fe20000001830 */
[----:B--2---:R-:W-:Y:S02]  /*ad60*/  F2FP.F16.F32.PACK_AB R40, R197, R198 ;  /* 0x000000c6c528723e */ /* 0x004fe400000000ff */
[----:B----4-:R-:W-:-:S05]  /*ad70*/  F2FP.F16.F32.PACK_AB R41, R200, R201 ;  /* 0x000000c9c829723e */ /* 0x010fca00000000ff */
[----:B------:R-:W-:Y:S01]  /*ad80*/  HMMA.16816.F32 R44, R32, R42, R44 ;  /* 0x0000002a202c723c */ /* 0x000fe2000000182c */
[----:B------:R-:W-:Y:S02]  /*ad90*/  F2FP.F16.F32.PACK_AB R42, R202, R196 ;  /* 0x000000c4ca2a723e */ /* 0x000fe400000000ff */
[----:B---3--:R-:W-:-:S05]  /*ada0*/  F2FP.F16.F32.PACK_AB R43, R206, R199 ;  /* 0x000000c7ce2b723e */ /* 0x008fca00000000ff */
[----:B------:R-:W-:Y:S01]  /*adb0*/  HMMA.16816.F32 R4, R32, R54, R4 ;  /* 0x000000362004723c */ /* 0x000fe20000001804 */
[----:B------:R-:W2:Y:S01]  /*adc0*/  LDSM.16.MT88.4 R52, [R73+0xd800] ;  /* 0x00d800004934783b */ /* 0x000ea20000004200 */
[----:B------:R-:W-:-:S03]  /*add0*/  FFMA.FTZ R209, R209, R101, -R99 ;  /* 0x00000065d1d17223 */ /* 0x000fc60000010863 */
[----:B------:R-:W-:Y:S03]  /*ade0*/  LDSM.16.MT88.4 R32, [R76+0xe000] ;  /* 0x00e000004c20783b */ /* 0x000fe60000004200 */
[----:B------:R-:W-:Y:S01]  /*adf0*/  HMMA.16816.F32 R24, R40, R28, R24 ;  /* 0x0000001c2818723c */ /* 0x000fe20000001818 */
[----:B------:R-:W-:-:S07]  /*ae00*/  FFMA.FTZ R28, R208, R101, -R99 ;  /* 0x00000065d01c7223 */ /* 0x000fce0000010863 */
[----:B-1----:R-:W-:Y:S01]  /*ae10*/  HMMA.16816.F32 R16, R40, R56, R16 ;  /* 0x000000382810723c */ /* 0x002fe20000001810 */
[-C--:B------:R-:W-:Y:S02]  /*ae20*/  FFMA.FTZ R56, R207, R101.reuse, -R99 ;  /* 0x00000065cf387223 */ /* 0x080fe40000010863 */
[----:B------:R1:W-:Y:S01]  /*ae30*/  MUFU.EX2 R207, R28 ;  /* 0x0000001c00cf7308 */ /* 0x0003e20000000800 */
[----:B------:R-:W-:-:S04]  /*ae40*/  FFMA.FTZ R57, R204, R101, -R86 ;  /* 0x00000065cc397223 */ /* 0x000fc80000010856 */
[C---:B------:R-:W-:Y:S08]  /*ae50*/  HMMA.16816.F32 R20, R40.reuse, R30, R20 ;  /* 0x0000001e2814723c */ /* 0x040ff00000001814 */
[----:B------:R-:W-:Y:S01]  /*ae60*/  HMMA.16816.F32 R12, R40, R58, R12 ;  /* 0x0000003a280c723c */ /* 0x000fe2000000180c */
[----:B-1----:R-:W1:Y:S01]  /*ae70*/  LDSM.16.MT88.4 R28, [R75+0xe000] ;  /* 0x00e000004b1c783b */ /* 0x002e620000004200 */
[----:B------:R-:W-:-:S02]  /*ae80*/  FFMA.FTZ R58, R205, R101, -R99 ;  /* 0x00000065cd3a7223 */ /* 0x000fc40000010863 */
[----:B------:R3:W-:Y:S04]  /*ae90*/  MUFU.EX2 R205, R56 ;  /* 0x0000003800cd7308 */ /* 0x0007e80000000800 */
[----:B------:R-:W-:Y:S01]  /*aea0*/  HMMA.16816.F32 R8, R40, R60, R8 ;  /* 0x0000003c2808723c */ /* 0x000fe20000001808 */
[-CC-:B------:R-:W-:Y:S01]  /*aeb0*/  FFMA.FTZ R60, R195, R101.reuse, -R86.reuse ;  /* 0x00000065c33c7223 */ /* 0x180fe20000010856 */
[----:B------:R-:W-:Y:S01]  /*aec0*/  MUFU.EX2 R204, R58 ;  /* 0x0000003a00cc7308 */ /* 0x000fe20000000800 */
[----:B---3--:R-:W-:-:S03]  /*aed0*/  FFMA.FTZ R56, R203, R101, -R86 ;  /* 0x00000065cb387223 */ /* 0x008fc60000010856 */
[----:B------:R-:W-:Y:S04]  /*aee0*/  MUFU.EX2 R203, R57 ;  /* 0x0000003900cb7308 */ /* 0x000fe80000000800 */
[----:B------:R3:W-:Y:S04]  /*aef0*/  MUFU.EX2 R195, R56 ;  /* 0x0000003800c37308 */ /* 0x0007e80000000800 */
[----:B------:R4:W5:Y:S01]  /*af00*/  MUFU.EX2 R208, R209 ;  /* 0x000000d100d07308 */ /* 0x0009620000000800 */
[----:B---3--:R-:W3:Y:S01]  /*af10*/  LDSM.16.MT88.4 R56, [R74+0xe000] ;  /* 0x00e000004a38783b */ /* 0x008ee20000004200 */
[----:B----4-:R-:W-:-:S02]  /*af20*/  FFMA.FTZ R209, R194, R101, -R86 ;  /* 0x00000065c2d17223 */ /* 0x010fc40000010856 */
[----:B------:R4:W-:Y:S04]  /*af30*/  MUFU.EX2 R194, R60 ;  /* 0x0000003c00c27308 */ /* 0x0009e80000000800 */
[----:B------:R-:W1:Y:S01]  /*af40*/  MUFU.EX2 R209, R209 ;  /* 0x000000d100d17308 */ /* 0x000e620000000800 */
[C---:B------:R-:W-:Y:S08]  /*af50*/  HMMA.16816.F32 R4, R40.reuse, R62, R4 ;  /* 0x0000003e2804723c */ /* 0x040ff00000001804 */
[C---:B--2---:R-:W-:Y:S01]  /*af60*/  HMMA.16816.F32 R48, R40.reuse, R52, R48 ;  /* 0x000000342830723c */ /* 0x044fe20000001830 */
[----:B------:R-:W-:Y:S01]  /*af70*/  FFMA.FTZ R192, R192, R101, -R99 ;  /* 0x00000065c0c07223 */ /* 0x000fe20000010863 */
[----:B----4-:R-:W-:Y:S06]  /*af80*/  LDSM.16.MT88.4 R60, [R74+0xe800] ;  /* 0x00e800004a3c783b */ /* 0x010fec0000004200 */
[----:B------:R-:W-:Y:S01]  /*af90*/  HMMA.16816.F32 R44, R40, R54, R44 ;  /* 0x00000036282c723c */ /* 0x000fe2000000182c */
[----:B-----5:R-:W-:Y:S01]  /*afa0*/  F2FP.F16.F32.PACK_AB R40, R207, R208 ;  /* 0x000000d0cf28723e */ /* 0x020fe200000000ff */
[----:B------:R-:W2:Y:S01]  /*afb0*/  LDSM.16.MT88.4 R52, [R73+0xe000] ;  /* 0x00e000004934783b */ /* 0x000ea20000004200 */
[----:B------:R-:W-:-:S02]  /*afc0*/  F2FP.F16.F32.PACK_AB R42, R204, R205 ;  /* 0x000000cdcc2a723e */ /* 0x000fc400000000ff */
[----:B------:R-:W-:Y:S02]  /*afd0*/  F2FP.F16.F32.PACK_AB R41, R195, R203 ;  /* 0x000000cbc329723e */ /* 0x000fe400000000ff */
[----:B-1----:R-:W-:-:S07]  /*afe0*/  F2FP.F16.F32.PACK_AB R43, R209, R194 ;  /* 0x000000c2d12b723e */ /* 0x002fce00000000ff */
[----:B------:R-:W-:Y:S01]  /*aff0*/  HMMA.16816.F32 R16, R40, R28, R16 ;  /* 0x0000001c2810723c */ /* 0x000fe20000001810 */
[-CC-:B------:R-:W-:Y:S01]  /*b000*/  FFMA.FTZ R28, R189, R101.reuse, -R99.reuse ;  /* 0x00000065bd1c7223 */ /* 0x180fe20000010863 */
[----:B------:R-:W-:-:S03]  /*b010*/  FFMA.FTZ R29, R185, R101, -R99 ;  /* 0x00000065b91d7223 */ /* 0x000fc60000010863 */
[----:B------:R1:W-:Y:S03]  /*b020*/  MUFU.EX2 R185, R28 ;  /* 0x0000001c00b97308 */ /* 0x0003e60000000800 */
[----:B---3--:R-:W-:Y:S01]  /*b030*/  HMMA.16816.F32 R8, R40, R56, R8 ;  /* 0x000000382808723c */ /* 0x008fe20000001808 */
[-C--:B------:R-:W-:Y:S01]  /*b040*/  FFMA.FTZ R56, R181, R101.reuse, -R86 ;  /* 0x00000065b5387223 */ /* 0x080fe20000010856 */
[----:B-1----:R-:W-:-:S06]  /*b050*/  FFMA.FTZ R28, R184, R101, -R99 ;  /* 0x00000065b81c7223 */ /* 0x002fcc0000010863 */
[C---:B------:R-:W-:Y:S01]  /*b060*/  HMMA.16816.F32 R12, R40.reuse, R30, R12 ;  /* 0x0000001e280c723c */ /* 0x040fe2000000180c */
[----:B------:R-:W-:Y:S04]  /*b070*/  MUFU.EX2 R184, R29 ;  /* 0x0000001d00b87308 */ /* 0x000fe80000000800 */
[----:B------:R1:W3:Y:S01]  /*b080*/  MUFU.EX2 R181, R28 ;  /* 0x0000001c00b57308 */ /* 0x0002e20000000800 */
[-CC-:B------:R-:W-:Y:S01]  /*b090*/  FFMA.FTZ R57, R180, R101.reuse, -R86.reuse ;  /* 0x00000065b4397223 */ /* 0x180fe20000010856 */
[----:B-1----:R-:W1:Y:S02]  /*b0a0*/  LDSM.16.MT88.4 R28, [R75+0xe800] ;  /* 0x00e800004b1c783b */ /* 0x002e640000004200 */
[----:B------:R4:W-:Y:S04]  /*b0b0*/  MUFU.EX2 R189, R192 ;  /* 0x000000c000bd7308 */ /* 0x0009e80000000800 */
[----:B------:R5:W-:Y:S01]  /*b0c0*/  MUFU.EX2 R180, R56 ;  /* 0x0000003800b47308 */ /* 0x000be20000000800 */
[----:B------:R-:W-:Y:S01]  /*b0d0*/  HMMA.16816.F32 R24, R40, R32, R24 ;  /* 0x000000202818723c */ /* 0x000fe20000001818 */
[-CC-:B----4-:R-:W-:Y:S01]  /*b0e0*/  FFMA.FTZ R192, R178, R101.reuse, -R86.reuse ;  /* 0x00000065b2c07223 */ /* 0x190fe20000010856 */
[----:B-----5:R-:W-:-:S06]  /*b0f0*/  FFMA.FTZ R56, R179, R101, -R86 ;  /* 0x00000065b3387223 */ /* 0x020fcc0000010856 */
[C---:B------:R-:W-:Y:S01]  /*b100*/  HMMA.16816.F32 R20, R40.reuse, R34, R20 ;  /* 0x000000222814723c */ /* 0x040fe20000001814 */
[----:B------:R-:W4:Y:S01]  /*b110*/  MUFU.EX2 R179, R57 ;  /* 0x0000003900b37308 */ /* 0x000f220000000800 */
[----:B------:R-:W5:Y:S03]  /*b120*/  LDSM.16.MT88.4 R32, [R76+0xe800] ;  /* 0x00e800004c20783b */ /* 0x000f660000004200 */
[----:B------:R2:W-:Y:S04]  /*b130*/  MUFU.EX2 R178, R56 ;  /* 0x0000003800b27308 */ /* 0x0005e80000000800 */
[----:B------:R-:W1:Y:S01]  /*b140*/  MUFU.EX2 R192, R192 ;  /* 0x000000c000c07308 */ /* 0x000e620000000800 */
[----:B------:R-:W-:Y:S01]  /*b150*/  HMMA.16816.F32 R4, R40, R58, R4 ;  /* 0x0000003a2804723c */ /* 0x000fe20000001804 */
[----:B---3--:R-:W-:-:S02]  /*b160*/  F2FP.F16.F32.PACK_AB R58, R181, R184 ;  /* 0x000000b8b53a723e */ /* 0x008fc400000000ff */
[----:B----4-:R-:W-:Y:S02]  /*b170*/  F2FP.F16.F32.PACK_AB R57, R179, R180 ;  /* 0x000000b4b339723e */ /* 0x010fe400000000ff */
[----:B--2---:R-:W-:Y:S02]  /*b180*/  F2FP.F16.F32.PACK_AB R56, R185, R189 ;  /* 0x000000bdb938723e */ /* 0x004fe400000000ff */
[----:B-1----:R-:W-:Y:S01]  /*b190*/  F2FP.F16.F32.PACK_AB R59, R192, R178 ;  /* 0x000000b2c03b723e */ /* 0x002fe200000000ff */
[----:B------:R-:W-:Y:S08]  /*b1a0*/  HMMA.16816.F32 R48, R40, R52, R48 ;  /* 0x000000342830723c */ /* 0x000ff00000001830 */
[----:B------:R-:W-:Y:S01]  /*b1b0*/  HMMA.16816.F32 R16, R56, R28, R16 ;  /* 0x0000001c3810723c */ /* 0x000fe20000001810 */
[-CC-:B------:R-:W-:Y:S01]  /*b1c0*/  FFMA.FTZ R29, R168, R101.reuse, -R99.reuse ;  /* 0x00000065a81d7223 */ /* 0x180fe20000010863 */
[----:B------:R-:W-:-:S03]  /*b1d0*/  FFMA.FTZ R28, R165, R101, -R99 ;  /* 0x00000065a51c7223 */ /* 0x000fc60000010863 */
[----:B------:R1:W-:Y:S03]  /*b1e0*/  MUFU.EX2 R165, R29 ;  /* 0x0000001d00a57308 */ /* 0x0003e60000000800 */
[----:B------:R-:W-:Y:S01]  /*b1f0*/  HMMA.16816.F32 R44, R40, R54, R44 ;  /* 0x00000036282c723c */ /* 0x000fe2000000182c */
[----:B------:R-:W2:Y:S01]  /*b200*/  LDSM.16.MT88.4 R52, [R73+0xe800] ;  /* 0x00e800004934783b */ /* 0x000ea20000004200 */
[-CC-:B------:R-:W-:Y:S01]  /*b210*/  FFMA.FTZ R169, R169, R101.reuse, -R99.reuse ;  /* 0x00000065a9a97223 */ /* 0x180fe20000010863 */
[-C--:B------:R-:W-:Y:S02]  /*b220*/  FFMA.FTZ R160, R160, R101.reuse, -R86 ;  /* 0x00000065a0a07223 */ /* 0x080fe40000010856 */
[----:B------:R-:W-:Y:S03]  /*b230*/  LDSM.16.MT88.4 R40, [R76+0xf000] ;  /* 0x00f000004c28783b */ /* 0x000fe60000004200 */
[----:B------:R-:W-:Y:S01]  /*b240*/  HMMA.16816.F32 R12, R56, R30, R12 ;  /* 0x0000001e380c723c */ /* 0x000fe2000000180c */
[----:B------:R-:W-:-:S02]  /*b250*/  FFMA.FTZ R30, R164, R101, -R99 ;  /* 0x00000065a41e7223 */ /* 0x000fc40000010863 */
[----:B------:R3:W-:Y:S01]  /*b260*/  MUFU.EX2 R164, R28 ;  /* 0x0000001c00a47308 */ /* 0x0007e20000000800 */
[----:B-1----:R-:W-:-:S03]  /*b270*/  FFMA.FTZ R29, R163, R101, -R86 ;  /* 0x00000065a31d7223 */ /* 0x002fc60000010856 */
[----:B------:R-:W-:Y:S01]  /*b280*/  MUFU.EX2 R163, R30 ;  /* 0x0000001e00a37308 */ /* 0x000fe20000000800 */
[C---:B------:R-:W-:Y:S01]  /*b290*/  HMMA.16816.F32 R8, R56.reuse, R60, R8 ;  /* 0x0000003c3808723c */ /* 0x040fe20000001808 */
[-CC-:B---3--:R-:W-:Y:S02]  /*b2a0*/  FFMA.FTZ R28, R162, R101.reuse, -R86.reuse ;  /* 0x00000065a21c7223 */ /* 0x188fe40000010856 */
[----:B------:R-:W-:Y:S04]  /*b2b0*/  MUFU.EX2 R162, R29 ;  /* 0x0000001d00a27308 */ /* 0x000fe80000000800 */
[----:B------:R1:W-:Y:S01]  /*b2c0*/  MUFU.EX2 R60, R28 ;  /* 0x0000001c003c7308 */ /* 0x0003e20000000800 */
[C---:B-----5:R-:W-:Y:S01]  /*b2d0*/  HMMA.16816.F32 R24, R56.reuse, R32, R24 ;  /* 0x000000203818723c */ /* 0x060fe20000001818 */
[----:B-1----:R-:W1:Y:S07]  /*b2e0*/  LDSM.16.MT88.4 R28, [R74+0xf000] ;  /* 0x00f000004a1c783b */ /* 0x002e6e0000004200 */
[C---:B------:R-:W-:Y:S01]  /*b2f0*/  HMMA.16816.F32 R20, R56.reuse, R34, R20 ;  /* 0x000000223814723c */ /* 0x040fe20000001814 */
[----:B------:R-:W3:Y:S01]  /*b300*/  LDSM.16.MT88.4 R32, [R75+0xf000] ;  /* 0x00f000004b20783b */ /* 0x000ee20000004200 */
[----:B------:R-:W-:Y:S01]  /*b310*/  FFMA.FTZ R61, R161, R101, -R86 ;  /* 0x00000065a13d7223 */ /* 0x000fe20000010856 */
[----:B------:R-:W4:Y:S05]  /*b320*/  MUFU.EX2 R168, R169 ;  /* 0x000000a900a87308 */ /* 0x000f2a0000000800 */
[C---:B------:R-:W-:Y:S01]  /*b330*/  HMMA.16816.F32 R4, R56.reuse, R62, R4 ;  /* 0x0000003e3804723c */ /* 0x040fe20000001804 */
[----:B------:R-:W-:Y:S04]  /*b340*/  MUFU.EX2 R62, R160 ;  /* 0x000000a0003e7308 */ /* 0x000fe80000000800 */
[----:B------:R-:W5:Y:S03]  /*b350*/  MUFU.EX2 R61, R61 ;  /* 0x0000003d003d7308 */ /* 0x000f660000000800 */
[C---:B--2---:R-:W-:Y:S08]  /*b360*/  HMMA.16816.F32 R48, R56.reuse, R52, R48 ;  /* 0x000000343830723c */ /* 0x044ff00000001830 */
[----:B------:R-:W-:Y:S01]  /*b370*/  HMMA.16816.F32 R44, R56, R54, R44 ;  /* 0x00000036382c723c */ /* 0x000fe2000000182c */
[----:B----4-:R-:W-:Y:S01]  /*b380*/  F2FP.F16.F32.PACK_AB R56, R165, R168 ;  /* 0x000000a8a538723e */ /* 0x010fe200000000ff */
[----:B------:R-:W2:Y:S01]  /*b390*/  LDSM.16.MT88.4 R52, [R73+0xf000] ;  /* 0x00f000004934783b */ /* 0x000ea20000004200 */
[----:B------:R-:W-:-:S02]  /*b3a0*/  F2FP.F16.F32.PACK_AB R58, R163, R164 ;  /* 0x000000a4a33a723e */ /* 0x000fc400000000ff */
[----:B------:R-:W-:Y:S02]  /*b3b0*/  F2FP.F16.F32.PACK_AB R57, R60, R162 ;  /* 0x000000a23c39723e */ /* 0x000fe400000000ff */
[----:B-----5:R-:W-:-:S07]  /*b3c0*/  F2FP.F16.F32.PACK_AB R59, R62, R61 ;  /* 0x0000003d3e3b723e */ /* 0x020fce00000000ff */
[----:B-1----:R-:W-:Y:S01]  /*b3d0*/  HMMA.16816.F32 R8, R56, R28, R8 ;  /* 0x0000001c3808723c */ /* 0x002fe20000001808 */
[-CC-:B------:R-:W-:Y:S01]  /*b3e0*/  FFMA.FTZ R28, R147, R101.reuse, -R86.reuse ;  /* 0x00000065931c7223 */ /* 0x180fe20000010856 */
[----:B------:R-:W-:-:S03]  /*b3f0*/  FFMA.FTZ R29, R119, R101, -R86 ;  /* 0x00000065771d7223 */ /* 0x000fc60000010856 */
[----:B------:R1:W-:Y:S01]  /*b400*/  MUFU.EX2 R119, R28 ;  /* 0x0000001c00777308 */ /* 0x0003e20000000800 */
[-CC-:B------:R-:W-:Y:S02]  /*b410*/  FFMA.FTZ R169, R117, R101.reuse, -R86.reuse ;  /* 0x0000006575a97223 */ /* 0x180fe40000010856 */
[C---:B---3--:R-:W-:Y:S08]  /*b420*/  HMMA.16816.F32 R16, R56.reuse, R32, R16 ;  /* 0x000000203810723c */ /* 0x048ff00000001810 */
[----:B------:R-:W-:Y:S01]  /*b430*/  HMMA.16816.F32 R12, R56, R34, R12 ;  /* 0x00000022380c723c */ /* 0x000fe2000000180c */
[----:B------:R-:W3:Y:S01]  /*b440*/  LDSM.16.MT88.4 R32, [R76+0xf800] ;  /* 0x00f800004c20783b */ /* 0x000ee20000004200 */
[----:B-1----:R-:W-:-:S02]  /*b450*/  FFMA.FTZ R28, R118, R101, -R86 ;  /* 0x00000065761c7223 */ /* 0x002fc40000010856 */
[----:B------:R-:W-:Y:S04]  /*b460*/  MUFU.EX2 R118, R29 ;  /* 0x0000001d00767308 */ /* 0x000fe80000000800 */
[C---:B------:R-:W-:Y:S01]  /*b470*/  HMMA.16816.F32 R4, R56.reuse, R30, R4 ;  /* 0x0000001e3804723c */ /* 0x040fe20000001804 */
[----:B------:R1:W-:Y:S01]  /*b480*/  MUFU.EX2 R117, R28 ;  /* 0x0000001c00757308 */ /* 0x0003e20000000800 */
[-CC-:B------:R-:W-:Y:S01]  /*b490*/  FFMA.FTZ R161, R151, R101.reuse, -R99.reuse ;  /* 0x0000006597a17223 */ /* 0x180fe20000010863 */
[-CC-:B------:R-:W-:Y:S01]  /*b4a0*/  FFMA.FTZ R160, R150, R101.reuse, -R99.reuse ;  /* 0x0000006596a07223 */ /* 0x180fe20000010863 */
[-CC-:B------:R-:W-:Y:S01]  /*b4b0*/  FFMA.FTZ R63, R149, R101.reuse, -R99.reuse ;  /* 0x00000065953f7223 */ /* 0x180fe20000010863 */
[----:B-1----:R-:W1:Y:S03]  /*b4c0*/  LDSM.16.MT88.4 R28, [R74+0xf800] ;  /* 0x00f800004a1c783b */ /* 0x002e660000004200 */
[----:B------:R-:W-:Y:S01]  /*b4d0*/  HMMA.16816.F32 R24, R56, R40, R24 ;  /* 0x000000283818723c */ /* 0x000fe20000001818 */
[----:B------:R-:W-:-:S07]  /*b4e0*/  FFMA.FTZ R148, R148, R101, -R99 ;  /* 0x0000006594947223 */ /* 0x000fce0000010863 */
[C---:B------:R-:W-:Y:S01]  /*b4f0*/  HMMA.16816.F32 R20, R56.reuse, R42, R20 ;  /* 0x0000002a3814723c */ /* 0x040fe20000001814 */
[----:B------:R-:W4:Y:S01]  /*b500*/  LDSM.16.MT88.4 R40, [R75+0xf800] ;  /* 0x00f800004b28783b */ /* 0x000f220000004200 */
[----:B------:R-:W-:Y:S04]  /*b510*/  MUFU.EX2 R161, R161 ;  /* 0x000000a100a17308 */ /* 0x000fe80000000800 */
[----:B------:R-:W5:Y:S04]  /*b520*/  MUFU.EX2 R160, R160 ;  /* 0x000000a000a07308 */ /* 0x000f680000000800 */
[----:B------:R-:W-:Y:S04]  /*b530*/  MUFU.EX2 R63, R63 ;  /* 0x0000003f003f7308 */ /* 0x000fe80000000800 */
[----:B------:R-:W3:Y:S04]  /*b540*/  MUFU.EX2 R147, R148 ;  /* 0x0000009400937308 */ /* 0x000ee80000000800 */
[----:B------:R-:W1:Y:S01]  /*b550*/  MUFU.EX2 R169, R169 ;  /* 0x000000a900a97308 */ /* 0x000e620000000800 */
[----:B--2---:R-:W-:Y:S01]  /*b560*/  HMMA.16816.F32 R48, R56, R52, R48 ;  /* 0x000000343830723c */ /* 0x004fe20000001830 */
[----:B-----5:R-:W-:-:S02]  /*b570*/  F2FP.F16.F32.PACK_AB R52, R160, R161 ;  /* 0x000000a1a034723e */ /* 0x020fc400000000ff */
[----:B------:R-:W-:-:S05]  /*b580*/  F2FP.F16.F32.PACK_AB R53, R118, R119 ;  /* 0x000000777635723e */ /* 0x000fca00000000ff */
[----:B------:R-:W-:Y:S01]  /*b590*/  HMMA.16816.F32 R44, R56, R54, R44 ;  /* 0x00000036382c723c */ /* 0x000fe2000000182c */
[----:B---3--:R-:W-:Y:S01]  /*b5a0*/  F2FP.F16.F32.PACK_AB R54, R147, R63 ;  /* 0x0000003f9336723e */ /* 0x008fe200000000ff */
[-CC-:B------:R-:W-:Y:S01]  /*b5b0*/  FFMA.FTZ R211, R133, R101.reuse, -R99.reuse ;  /* 0x0000006585d37223 */ /* 0x180fe20000010863 */
[-CC-:B------:R-:W-:Y:S01]  /*b5c0*/  FFMA.FTZ R213, R113, R101.reuse, -R86.reuse ;  /* 0x0000006571d57223 */ /* 0x180fe20000010856 */
[--C-:B------:R-:W-:Y:S01]  /*b5d0*/  FFMA.FTZ R210, R135, R101, -R99.reuse ;  /* 0x0000006587d27223 */ /* 0x100fe20000010863 */
[----:B-1----:R-:W-:Y:S01]  /*b5e0*/  F2FP.F16.F32.PACK_AB R55, R169, R117 ;  /* 0x00000075a937723e */ /* 0x002fe200000000ff */
[-CC-:B------:R-:W-:Y:S01]  /*b5f0*/  FFMA.FTZ R133, R132, R101.reuse, -R99.reuse ;  /* 0x0000006584857223 */ /* 0x180fe20000010863 */
[-CC-:B------:R-:W-:Y:S01]  /*b600*/  FFMA.FTZ R212, R134, R101.reuse, -R99.reuse ;  /* 0x0000006586d47223 */ /* 0x180fe20000010863 */
[----:B------:R-:W-:Y:S04]  /*b610*/  LDSM.16.MT88.4 R56, [R75+0x10000] ;  /* 0x010000004b38783b */ /* 0x000fe80000004200 */
[C---:B------:R-:W-:Y:S01]  /*b620*/  HMMA.16816.F32 R24, R52.reuse, R32, R24 ;  /* 0x000000203418723c */ /* 0x040fe20000001818 */
[-CC-:B------:R-:W-:Y:S01]  /*b630*/  FFMA.FTZ R132, R116, R101.reuse, -R86.reuse ;  /* 0x0000006574847223 */ /* 0x180fe20000010856 */
[-CC-:B------:R-:W-:Y:S01]  /*b640*/  FFMA.FTZ R112, R112, R101.reuse, -R86.reuse ;  /* 0x0000006570707223 */ /* 0x180fe20000010856 */
[-CC-:B------:R-:W-:Y:S01]  /*b650*/  FFMA.FTZ R110, R110, R101.reuse, -R86.reuse ;  /* 0x000000656e6e7223 */ /* 0x180fe20000010856 */
[-CC-:B------:R-:W-:Y:S01]  /*b660*/  FFMA.FTZ R250, R120, R101.reuse, -R99.reuse ;  /* 0x0000006578fa7223 */ /* 0x180fe20000010863 */
[-CC-:B------:R-:W-:Y:S01]  /*b670*/  FFMA.FTZ R245, R100, R101.reuse, -R86.reuse ;  /* 0x0000006564f57223 */ /* 0x180fe20000010856 */
[-C--:B------:R-:W-:Y:S01]  /*b680*/  FFMA.FTZ R121, R121, R101.reuse, -R99 ;  /* 0x0000006579797223 */ /* 0x080fe20000010863 */
[----:B------:R-:W-:Y:S01]  /*b690*/  LDSM.16.MT88.4 R148, [R75+0x11800] ;  /* 0x011800004b94783b */ /* 0x000fe20000004200 */
[C---:B------:R-:W-:Y:S03]  /*b6a0*/  HMMA.16816.F32 R20, R52.reuse, R34, R20 ;  /* 0x000000223414723c */ /* 0x040fe60000001814 */
[----:B------:R-:W1:Y:S05]  /*b6b0*/  LDSM.16.MT88.4 R32, [R73+0xf800] ;  /* 0x00f800004920783b */ /* 0x000e6a0000004200 */
[----:B------:R-:W-:Y:S01]  /*b6c0*/  HMMA.16816.F32 R8, R52, R28, R8 ;  /* 0x0000001c3408723c */ /* 0x000fe20000001808 */
[-CC-:B------:R-:W-:Y:S01]  /*b6d0*/  FFMA.FTZ R29, R115, R101.reuse, -R86.reuse ;  /* 0x00000065731d7223 */ /* 0x180fe20000010856 */
[----:B------:R-:W-:-:S03]  /*b6e0*/  FFMA.FTZ R28, R114, R101, -R86 ;  /* 0x00000065721c7223 */ /* 0x000fc60000010856 */
[----:B------:R-:W-:Y:S03]  /*b6f0*/  MUFU.EX2 R114, R29 ;  /* 0x0000001d00727308 */ /* 0x000fe60000000800 */
[C---:B------:R-:W-:Y:S01]  /*b700*/  HMMA.16816.F32 R4, R52.reuse, R30, R4 ;  /* 0x0000001e3404723c */ /* 0x040fe20000001804 */
[----:B------:R2:W-:Y:S04]  /*b710*/  MUFU.EX2 R113, R28 ;  /* 0x0000001c00717308 */ /* 0x0005e80000000800 */
[----:B------:R3:W-:Y:S03]  /*b720*/  MUFU.EX2 R116, R133 ;  /* 0x0000008500747308 */ /* 0x0007e60000000800 */
[C---:B----4-:R-:W-:Y:S01]  /*b730*/  HMMA.16816.F32 R16, R52.reuse, R40, R16 ;  /* 0x000000283410723c */ /* 0x050fe20000001810 */
[----:B------:R4:W-:Y:S01]  /*b740*/  MUFU.EX2 R115, R132 ;  /* 0x0000008400737308 */ /* 0x0009e20000000800 */
[----:B--2---:R-:W2:Y:S06]  /*b750*/  LDSM.16.MT88.4 R28, [R74+0x10000] ;  /* 0x010000004a1c783b */ /* 0x004eac0000004200 */
[----:B------:R-:W-:Y:S01]  /*b760*/  HMMA.16816.F32 R12, R52, R42, R12 ;  /* 0x0000002a340c723c */ /* 0x000fe2000000180c */
[----:B------:R-:W5:Y:S01]  /*b770*/  LDSM.16.MT88.4 R40, [R76+0x10000] ;  /* 0x010000004c28783b */ /* 0x000f620000004200 */
[----:B---3--:R-:W-:Y:S01]  /*b780*/  FADD.FTZ R133, R98, R97 ;  /* 0x0000006162857221 */ /* 0x008fe20000010000 */
[----:B----4-:R-:W-:-:S03]  /*b790*/  FADD.FTZ R132, R85, R84 ;  /* 0x0000005455847221 */ /* 0x010fc60000010000 */
[----:B------:R-:W-:Y:S01]  /*b7a0*/  FADD.FTZ R133, R96, R133 ;  /* 0x0000008560857221 */ /* 0x000fe20000010000 */
[----:B------:R-:W-:-:S03]  /*b7b0*/  FADD.FTZ R132, R83, R132 ;  /* 0x0000008453847221 */ /* 0x000fc60000010000 */
[----:B------:R-:W-:Y:S01]  /*b7c0*/  FADD.FTZ R133, R95, R133 ;  /* 0x000000855f857221 */ /* 0x000fe20000010000 */
[----:B------:R-:W-:-:S03]  /*b7d0*/  FADD.FTZ R82, R82, R132 ;  /* 0x0000008452527221 */ /* 0x000fc60000010000 */
[----:B------:R-:W-:Y:S01]  /*b7e0*/  FADD.FTZ R133, R94, R133 ;  /* 0x000000855e857221 */ /* 0x000fe20000010000 */
[----:B------:R-:W-:Y:S01]  /*b7f0*/  FADD.FTZ R82, R81, R82 ;  /* 0x0000005251527221 */ /* 0x000fe20000010000 */
[----:B------:R-:W-:Y:S02]  /*b800*/  MUFU.EX2 R210, R210 ;  /* 0x000000d200d27308 */ /* 0x000fe40000000800 */
[----:B------:R-:W-:Y:S01]  /*b810*/  FADD.FTZ R93, R93, R133 ;  /* 0x000000855d5d7221 */ /* 0x000fe20000010000 */
[----:B------:R-:W-:Y:S01]  /*b820*/  FADD.FTZ R80, R80, R82 ;  /* 0x0000005250507221 */ /* 0x000fe20000010000 */
[----:B------:R-:W3:Y:S04]  /*b830*/  MUFU.EX2 R212, R212 ;  /* 0x000000d400d47308 */ /* 0x000ee80000000800 */
[----:B------:R-:W4:Y:S04]  /*b840*/  MUFU.EX2 R211, R211 ;  /* 0x000000d300d37308 */ /* 0x000f280000000800 */
[----:B------:R-:W2:Y:S01]  /*b850*/  MUFU.EX2 R213, R213 ;  /* 0x000000d500d57308 */ /* 0x000ea20000000800 */
        /* <DEDUP_REMOVED lines=9> */
[----:B------:R-:W-:Y:S01]  /*b8f0*/  FADD.FTZ R90, R89, R90 ;  /* 0x0000005a595a7221 */ /* 0x000fe20000010000 */
[----:B----4-:R-:W-:Y:S01]  /*b900*/  F2FP.F16.F32.PACK_AB R54, R116, R211 ;  /* 0x000000d37436723e */ /* 0x010fe200000000ff */
[----:B------:R-:W-:Y:S01]  /*b910*/  FADD.FTZ R77, R137, R77 ;  /* 0x0000004d894d7221 */ /* 0x000fe20000010000 */
[----:B------:R-:W-:Y:S01]  /*b920*/  F2FP.F16.F32.PACK_AB R53, R114, R115 ;  /* 0x000000737235723e */ /* 0x000fe200000000ff */
[----:B------:R-:W1:Y:S01]  /*b930*/  LDSM.16.MT88.4 R32, [R73+0x10000] ;  /* 0x010000004920783b */ /* 0x000e620000004200 */
[----:B--2---:R-:W-:Y:S01]  /*b940*/  F2FP.F16.F32.PACK_AB R55, R213, R113 ;  /* 0x00000071d537723e */ /* 0x004fe200000000ff */
[----:B------:R-:W-:Y:S01]  /*b950*/  FADD.FTZ R88, R88, R90 ;  /* 0x0000005a58587221 */ /* 0x000fe20000010000 */
[----:B------:R-:W-:-:S05]  /*b960*/  FADD.FTZ R136, R136, R77 ;  /* 0x0000004d88887221 */ /* 0x000fca0000010000 */
[C---:B------:R-:W-:Y:S01]  /*b970*/  HMMA.16816.F32 R8, R52.reuse, R28, R8 ;  /* 0x0000001c3408723c */ /* 0x040fe20000001808 */
[----:B------:R-:W-:Y:S01]  /*b980*/  FFMA.FTZ R28, R111, R101, -R86 ;  /* 0x000000656f1c7223 */ /* 0x000fe20000010856 */
[----:B------:R-:W-:Y:S01]  /*b990*/  FADD.FTZ R88, R87, R88 ;  /* 0x0000005857587221 */ /* 0x000fe20000010000 */
[----:B------:R-:W-:Y:S02]  /*b9a0*/  FADD.FTZ R136, R138, R136 ;  /* 0x000000888a887221 */ /* 0x000fe40000010000 */
[----:B------:R2:W-:Y:S03]  /*b9b0*/  MUFU.EX2 R96, R28 ;  /* 0x0000001c00607308 */ /* 0x0005e60000000800 */
[----:B-----5:R-:W-:Y:S01]  /*b9c0*/  HMMA.16816.F32 R24, R52, R40, R24 ;  /* 0x000000283418723c */ /* 0x020fe20000001818 */
[----:B------:R-:W-:Y:S01]  /*b9d0*/  FADD.FTZ R141, R141, R88 ;  /* 0x000000588d8d7221 */ /* 0x000fe20000010000 */
[----:B------:R-:W-:-:S06]  /*b9e0*/  FADD.FTZ R144, R144, R136 ;  /* 0x0000008890907221 */ /* 0x000fcc0000010000 */
[C---:B------:R-:W-:Y:S01]  /*b9f0*/  HMMA.16816.F32 R20, R52.reuse, R42, R20 ;  /* 0x0000002a3414723c */ /* 0x040fe20000001814 */
[----:B------:R-:W3:Y:S01]  /*ba00*/  LDSM.16.MT88.4 R40, [R76+0x10800] ;  /* 0x010800004c28783b */ /* 0x000ee20000004200 */
[-C--:B--2---:R-:W-:Y:S01]  /*ba10*/  FFMA.FTZ R28, R109, R101.reuse, -R86 ;  /* 0x000000656d1c7223 */ /* 0x084fe20000010856 */
[----:B------:R-:W-:Y:S01]  /*ba20*/  FADD.FTZ R141, R140, R141 ;  /* 0x0000008d8c8d7221 */ /* 0x000fe20000010000 */
[----:B------:R-:W-:Y:S02]  /*ba30*/  FADD.FTZ R144, R143, R144 ;  /* 0x000000908f907221 */ /* 0x000fe40000010000 */
[----:B------:R2:W-:Y:S02]  /*ba40*/  MUFU.EX2 R83, R28 ;  /* 0x0000001c00537308 */ /* 0x0005e40000000800 */
[C---:B------:R-:W-:Y:S01]  /*ba50*/  HMMA.16816.F32 R4, R52.reuse, R30, R4 ;  /* 0x0000001e3404723c */ /* 0x040fe20000001804 */
[----:B------:R-:W-:Y:S01]  /*ba60*/  FADD.FTZ R139, R139, R141 ;  /* 0x0000008d8b8b7221 */ /* 0x000fe20000010000 */
[----:B------:R-:W-:Y:S01]  /*ba70*/  FADD.FTZ R142, R142, R144 ;  /* 0x000000908e8e7221 */ /* 0x000fe20000010000 */
[-CC-:B------:R-:W-:Y:S01]  /*ba80*/  FFMA.FTZ R84, R131, R101.reuse, -R99.reuse ;  /* 0x0000006583547223 */ /* 0x180fe20000010863 */
[-CC-:B------:R-:W-:Y:S01]  /*ba90*/  FFMA.FTZ R98, R130, R101.reuse, -R99.reuse ;  /* 0x0000006582627223 */ /* 0x180fe20000010863 */
[-CC-:B------:R-:W-:Y:S01]  /*baa0*/  FFMA.FTZ R85, R129, R101.reuse, -R99.reuse ;  /* 0x0000006581557223 */ /* 0x180fe20000010863 */
[-C--:B------:R-:W-:Y:S01]  /*bab0*/  FFMA.FTZ R97, R128, R101.reuse, -R99 ;  /* 0x0000006580617223 */ /* 0x080fe20000010863 */
[----:B--2---:R-:W2:Y:S01]  /*bac0*/  LDSM.16.MT88.4 R28, [R74+0x10800] ;  /* 0x010800004a1c783b */ /* 0x004ea20000004200 */
[----:B------:R-:W-:Y:S01]  /*bad0*/  FADD.FTZ R139, R145, R139 ;  /* 0x0000008b918b7221 */ /* 0x000fe20000010000 */
[----:B------:R-:W-:Y:S01]  /*bae0*/  FADD.FTZ R142, R146, R142 ;  /* 0x0000008e928e7221 */ /* 0x000fe20000010000 */
[----:B------:R-:W-:Y:S01]  /*baf0*/  MUFU.EX2 R84, R84 ;  /* 0x0000005400547308 */ /* 0x000fe20000000800 */
[C---:B------:R-:W-:Y:S01]  /*bb00*/  HMMA.16816.F32 R16, R52.reuse, R56, R16 ;  /* 0x000000383410723c */ /* 0x040fe20000001810 */
[----:B------:R-:W-:Y:S01]  /*bb10*/  FADD.FTZ R139, R153, R139 ;  /* 0x0000008b998b7221 */ /* 0x000fe20000010000 */
[----:B------:R-:W-:Y:S01]  /*bb20*/  FADD.FTZ R142, R154, R142 ;  /* 0x0000008e9a8e7221 */ /* 0x000fe20000010000 */
[----:B------:R-:W4:Y:S04]  /*bb30*/  MUFU.EX2 R98, R98 ;  /* 0x0000006200627308 */ /* 0x000f280000000800 */
[----:B------:R-:W-:Y:S01]  /*bb40*/  MUFU.EX2 R85, R85 ;  /* 0x0000005500557308 */ /* 0x000fe20000000800 */
[C---:B------:R-:W-:Y:S01]  /*bb50*/  HMMA.16816.F32 R12, R52.reuse, R58, R12 ;  /* 0x0000003a340c723c */ /* 0x040fe2000000180c */
[----:B------:R-:W5:Y:S02]  /*bb60*/  LDSM.16.MT88.4 R56, [R75+0x10800] ;  /* 0x010800004b38783b */ /* 0x000f640000004200 */
[----:B------:R-:W3:Y:S04]  /*bb70*/  MUFU.EX2 R97, R97 ;  /* 0x0000006100617308 */ /* 0x000ee80000000800 */
[----:B------:R-:W3:Y:S04]  /*bb80*/  MUFU.EX2 R111, R112 ;  /* 0x00000070006f7308 */ /* 0x000ee80000000800 */
[----:B------:R-:W2:Y:S01]  /*bb90*/  MUFU.EX2 R109, R110 ;  /* 0x0000006e006d7308 */ /* 0x000ea20000000800 */
[----:B------:R-:W-:Y:S01]  /*bba0*/  FADD.FTZ R152, R152, R139 ;  /* 0x0000008b98987221 */ /* 0x000fe20000010000 */
[----:B------:R-:W-:Y:S01]  /*bbb0*/  FADD.FTZ R158, R158, R142 ;  /* 0x0000008e9e9e7221 */ /* 0x000fe20000010000 */
[C---:B-1----:R-:W-:Y:S08]  /*bbc0*/  HMMA.16816.F32 R48, R52.reuse, R32, R48 ;  /* 0x000000203430723c */ /* 0x042ff00000001830 */
[----:B------:R-:W-:Y:S01]  /*bbd0*/  HMMA.16816.F32 R44, R52, R34, R44 ;  /* 0x00000022342c723c */ /* 0x000fe2000000182c */
[----:B------:R-:W-:Y:S01]  /*bbe0*/  FADD.FTZ R152, R156, R152 ;  /* 0x000000989c987221 */ /* 0x000fe20000010000 */
[----:B------:R-:W-:Y:S01]  /*bbf0*/  FADD.FTZ R158, R157, R158 ;  /* 0x0000009e9d9e7221 */ /* 0x000fe20000010000 */
[----:B----4-:R-:W-:Y:S01]  /*bc00*/  F2FP.F16.F32.PACK_AB R32, R98, R84 ;  /* 0x000000546220723e */ /* 0x010fe200000000ff */
[----:B------:R-:W-:Y:S01]  /*bc10*/  FFMA.FTZ R77, R108, R101, -R86 ;  /* 0x000000656c4d7223 */ /* 0x000fe20000010856 */
[----:B------:R-:W-:Y:S01]  /*bc20*/  FADD.FTZ R152, R155, R152 ;  /* 0x000000989b987221 */ /* 0x000fe20000010000 */
[----:B------:R-:W-:Y:S01]  /*bc30*/  FADD.FTZ R158, R159, R158 ;  /* 0x0000009e9f9e7221 */ /* 0x000fe20000010000 */
[----:B---3--:R-:W-:Y:S01]  /*bc40*/  F2FP.F16.F32.PACK_AB R34, R97, R85 ;  /* 0x000000556122723e */ /* 0x008fe200000000ff */
[--C-:B------:R-:W-:Y:S01]  /*bc50*/  FFMA.FTZ R79, R107, R101, -R86.reuse ;  /* 0x000000656b4f7223 */ /* 0x100fe20000010856 */
[----:B------:R-:W-:Y:S01]  /*bc60*/  F2FP.F16.F32.PACK_AB R33, R96, R111 ;  /* 0x0000006f6021723e */ /* 0x000fe200000000ff */
[----:B------:R-:W-:Y:S01]  /*bc70*/  FFMA.FTZ R78, R106, R101, -R86 ;  /* 0x000000656a4e7223 */ /* 0x000fe20000010856 */
[----:B--2---:R-:W-:Y:S01]  /*bc80*/  F2FP.F16.F32.PACK_AB R35, R83, R109 ;  /* 0x0000006d5323723e */ /* 0x004fe200000000ff */
[----:B------:R-:W-:Y:S01]  /*bc90*/  FADD.FTZ R152, R172, R152 ;  /* 0x00000098ac987221 */ /* 0x000fe20000010000 */
[----:B------:R-:W-:Y:S01]  /*bca0*/  FADD.FTZ R175, R175, R158 ;  /* 0x0000009eafaf7221 */ /* 0x000fe20000010000 */
[----:B------:R-:W-:Y:S01]  /*bcb0*/  FFMA.FTZ R80, R105, R101, -R86 ;  /* 0x0000006569507223 */ /* 0x000fe20000010856 */
[----:B------:R-:W-:Y:S01]  /*bcc0*/  MUFU.EX2 R77, R77 ;  /* 0x0000004d004d7308 */ /* 0x000fe20000000800 */
[----:B------:R-:W-:Y:S01]  /*bcd0*/  FADD.FTZ R171, R171, R152 ;  /* 0x00000098abab7221 */ /* 0x000fe20000010000 */
[----:B------:R-:W-:Y:S01]  /*bce0*/  FADD.FTZ R174, R174, R175 ;  /* 0x000000afaeae7221 */ /* 0x000fe20000010000 */
[C---:B------:R-:W-:Y:S01]  /*bcf0*/  HMMA.16816.F32 R24, R32.reuse, R40, R24 ;  /* 0x000000282018723c */ /* 0x040fe20000001818 */
[----:B------:R-:W-:Y:S01]  /*bd00*/  MUFU.EX2 R79, R79 ;  /* 0x0000004f004f7308 */ /* 0x000fe20000000800 */
[----:B------:R-:W-:Y:S01]  /*bd10*/  FADD.FTZ R171, R170, R171 ;  /* 0x000000abaaab7221 */ /* 0x000fe20000010000 */
[----:B------:R-:W-:Y:S01]  /*bd20*/  FADD.FTZ R174, R173, R174 ;  /* 0x000000aeadae7221 */ /* 0x000fe20000010000 */
[----:B------:R-:W-:Y:S04]  /*bd30*/  LDSM.16.MT88.4 R52, [R75+0x11000] ;  /* 0x011000004b34783b */ /* 0x000fe80000004200 */
[C---:B------:R-:W-:Y:S01]  /*bd40*/  HMMA.16816.F32 R20, R32.reuse, R42, R20 ;  /* 0x0000002a2014723c */ /* 0x040fe20000001814 */
[----:B------:R-:W1:Y:S01]  /*bd50*/  LDSM.16.MT88.4 R40, [R73+0x10800] ;  /* 0x010800004928783b */ /* 0x000e620000004200 */
[----:B------:R-:W-:Y:S01]  /*bd60*/  FADD.FTZ R176, R176, R171 ;  /* 0x000000abb0b07221 */ /* 0x000fe20000010000 */
[----:B------:R-:W-:Y:S01]  /*bd70*/  FADD.FTZ R177, R177, R174 ;  /* 0x000000aeb1b17221 */ /* 0x000fe20000010000 */
[----:B------:R-:W-:Y:S01]  /*bd80*/  MUFU.EX2 R78, R78 ;  /* 0x0000004e004e7308 */ /* 0x000fe20000000800 */
[----:B------:R-:W-:Y:S03]  /*bd90*/  LDSM.16.MT88.4 R156, [R76+0x11800] ;  /* 0x011800004c9c783b */ /* 0x000fe60000004200 */
[C---:B------:R-:W-:Y:S01]  /*bda0*/  HMMA.16816.F32 R8, R32.reuse, R28, R8 ;  /* 0x0000001c2008723c */ /* 0x040fe20000001808 */
[----:B------:R-:W-:Y:S01]  /*bdb0*/  FADD.FTZ R176, R183, R176 ;  /* 0x000000b0b7b07221 */ /* 0x000fe20000010000 */
[----:B------:R-:W-:Y:S01]  /*bdc0*/  FADD.FTZ R177, R186, R177 ;  /* 0x000000b1bab17221 */ /* 0x000fe20000010000 */
[----:B------:R-:W-:Y:S01]  /*bdd0*/  MUFU.EX2 R250, R250 ;  /* 0x000000fa00fa7308 */ /* 0x000fe20000000800 */
[----:B------:R-:W-:Y:S04]  /*bde0*/  LDSM.16.MT88.4 R140, [R74+0x11800] ;  /* 0x011800004a8c783b */ /* 0x000fe80000004200 */
[----:B------:R-:W-:Y:S01]  /*bdf0*/  HMMA.16816.F32 R4, R32, R30, R4 ;  /* 0x0000001e2004723c */ /* 0x000fe20000001804 */
[----:B------:R-:W2:Y:S01]  /*be00*/  LDSM.16.MT88.4 R28, [R76+0x11000] ;  /* 0x011000004c1c783b */ /* 0x000ea20000004200 */
[----:B------:R-:W-:Y:S01]  /*be10*/  FADD.FTZ R176, R182, R176 ;  /* 0x000000b0b6b07221 */ /* 0x000fe20000010000 */
[----:B------:R-:W-:-:S03]  /*be20*/  FADD.FTZ R191, R191, R177 ;  /* 0x000000b1bfbf7221 */ /* 0x000fc60000010000 */
[----:B------:R-:W-:Y:S01]  /*be30*/  FADD.FTZ R188, R188, R176 ;  /* 0x000000b0bcbc7221 */ /* 0x000fe20000010000 */
[----:B------:R-:W-:Y:S01]  /*be40*/  FADD.FTZ R191, R190, R191 ;  /* 0x000000bfbebf7221 */ /* 0x000fe20000010000 */
[----:B-----5:R-:W-:Y:S01]  /*be50*/  HMMA.16816.F32 R16, R32, R56, R16 ;  /* 0x000000382010723c */ /* 0x020fe20000001810 */
[-CC-:B------:R-:W-:Y:S01]  /*be60*/  FFMA.FTZ R56, R127, R101.reuse, -R99.reuse ;  /* 0x000000657f387223 */ /* 0x180fe20000010863 */
[----:B------:R-:W-:Y:S01]  /*be70*/  FFMA.FTZ R57, R125, R101, -R99 ;  /* 0x000000657d397223 */ /* 0x000fe20000010863 */
[----:B------:R-:W-:Y:S01]  /*be80*/  FADD.FTZ R188, R187, R188 ;  /* 0x000000bcbbbc7221 */ /* 0x000fe20000010000 */
[----:B------:R-:W-:-:S04]  /*be90*/  FADD.FTZ R193, R193, R191 ;  /* 0x000000bfc1c17221 */ /* 0x000fc80000010000 */
[----:B------:R-:W-:Y:S01]  /*bea0*/  HMMA.16816.F32 R12, R32, R58, R12 ;  /* 0x0000003a200c723c */ /* 0x000fe2000000180c */
        /* <DEDUP_REMOVED lines=10> */
[----:B------:R-:W5:Y:S01]  /*bf50*/  MUFU.EX2 R80, R80 ;  /* 0x0000005000507308 */ /* 0x000f620000000800 */
[----:B------:R-:W-:Y:S01]  /*bf60*/  FADD.FTZ R196, R196, R198 ;  /* 0x000000c6c4c47221 */ /* 0x000fe20000010000 */
[----:B------:R-:W-:Y:S01]  /*bf70*/  FADD.FTZ R200, R199, R200 ;  /* 0x000000c8c7c87221 */ /* 0x000fe20000010000 */
[----:B-1----:R-:W-:Y:S02]  /*bf80*/  HMMA.16816.F32 R48, R32, R40, R48 ;  /* 0x000000282030723c */ /* 0x002fe40000001830 */
[----:B------:R-:W-:Y:S01]  /*bf90*/  FADD.FTZ R196, R202, R196 ;  /* 0x000000c4cac47221 */ /* 0x000fe20000010000 */
[----:B------:R-:W-:Y:S01]  /*bfa0*/  FADD.FTZ R206, R206, R200 ;  /* 0x000000c8cece7221 */ /* 0x000fe20000010000 */
[----:B---3--:R-:W-:-:S02]  /*bfb0*/  F2FP.F16.F32.PACK_AB R40, R58, R56 ;  /* 0x000000383a28723e */ /* 0x008fc400000000ff */
[----:B------:R-:W-:Y:S02]  /*bfc0*/  F2FP.F16.F32.PACK_AB R41, R79, R77 ;  /* 0x0000004d4f29723e */ /* 0x000fe400000000ff */
[----:B------:R-:W-:Y:S01]  /*bfd0*/  HMMA.16816.F32 R44, R32, R42, R44 ;  /* 0x0000002a202c723c */ /* 0x000fe2000000182c */
[----:B----4-:R-:W-:Y:S01]  /*bfe0*/  F2FP.F16.F32.PACK_AB R42, R59, R57 ;  /* 0x000000393b2a723e */ /* 0x010fe200000000ff */
[----:B------:R-:W-:Y:S01]  /*bff0*/  FADD.FTZ R208, R208, R196 ;  /* 0x000000c4d0d07221 */ /* 0x000fe20000010000 */
[----:B-----5:R-:W-:Y:S01]  /*c000*/  F2FP.F16.F32.PACK_AB R43, R80, R78 ;  /* 0x0000004e502b723e */ /* 0x020fe200000000ff */
[----:B------:R-:W-:Y:S01]  /*c010*/  FADD.FTZ R206, R203, R206 ;  /* 0x000000cecbce7221 */ /* 0x000fe20000010000 */
[----:B------:R-:W-:Y:S01]  /*c020*/  LDSM.16.MT88.4 R32, [R74+0x11000] ;  /* 0x011000004a20783b */ /* 0x000fe20000004200 */
[----:B------:R-:W-:Y:S02]  /*c030*/  FADD.FTZ R208, R207, R208 ;  /* 0x000000d0cfd07221 */ /* 0x000fe40000010000 */
[----:B------:R-:W-:-:S02]  /*c040*/  FADD.FTZ R206, R195, R206 ;  /* 0x000000cec3ce7221 */ /* 0x000fc40000010000 */
[----:B--2---:R-:W-:Y:S01]  /*c050*/  HMMA.16816.F32 R24, R40, R28, R24 ;  /* 0x0000001c2818723c */ /* 0x004fe20000001818 */
        /* <DEDUP_REMOVED lines=22> */
[----:B------:R-:W-:Y:S03]  /*c1c0*/  HMMA.16816.F32 R16, R40, R52, R16 ;  /* 0x000000342810723c */ /* 0x000fe60000001810 */
[----:B------:R-:W-:Y:S01]  /*c1d0*/  FADD.FTZ R61, R119, R61 ;  /* 0x0000003d773d7221 */ /* 0x000fe20000010000 */
[----:B------:R-:W-:-:S04]  /*c1e0*/  FFMA.FTZ R52, R103, R101, -R86 ;  /* 0x0000006567347223 */ /* 0x000fc80000010856 */
[----:B-1----:R-:W-:Y:S01]  /*c1f0*/  HMMA.16816.F32 R48, R40, R28, R48 ;  /* 0x0000001c2830723c */ /* 0x002fe20000001830 */
[----:B------:R-:W-:Y:S01]  /*c200*/  FADD.FTZ R28, R161, R163 ;  /* 0x000000a3a11c7221 */ /* 0x000fe20000010000 */
[----:B------:R-:W-:Y:S01]  /*c210*/  FFMA.FTZ R53, R102, R101, -R86 ;  /* 0x0000006566357223 */ /* 0x000fe20000010856 */
[----:B------:R-:W-:Y:S02]  /*c220*/  FADD.FTZ R118, R118, R61 ;  /* 0x0000003d76767221 */ /* 0x000fe40000010000 */
[----:B------:R-:W-:-:S03]  /*c230*/  FADD.FTZ R28, R160, R28 ;  /* 0x0000001ca01c7221 */ /* 0x000fc60000010000 */
[----:B------:R-:W-:Y:S01]  /*c240*/  HMMA.16816.F32 R8, R40, R32, R8 ;  /* 0x000000202808723c */ /* 0x000fe20000001808 */
[-CC-:B------:R-:W-:Y:S01]  /*c250*/  FFMA.FTZ R32, R123, R101.reuse, -R99.reuse ;  /* 0x000000657b207223 */ /* 0x180fe20000010863 */
[----:B------:R-:W-:-:S06]  /*c260*/  FFMA.FTZ R33, R122, R101, -R99 ;  /* 0x000000657a217223 */ /* 0x000fcc0000010863 */
[----:B------:R-:W-:Y:S01]  /*c270*/  HMMA.16816.F32 R4, R40, R34, R4 ;  /* 0x000000222804723c */ /* 0x000fe20000001804 */
[----:B------:R-:W-:Y:S01]  /*c280*/  FFMA.FTZ R35, R104, R101, -R86 ;  /* 0x0000006568237223 */ /* 0x000fe20000010856 */
[----:B------:R-:W-:Y:S01]  /*c290*/  FADD.FTZ R28, R63, R28 ;  /* 0x0000001c3f1c7221 */ /* 0x000fe20000010000 */
[----:B------:R-:W-:Y:S01]  /*c2a0*/  FADD.FTZ R118, R117, R118 ;  /* 0x0000007675767221 */ /* 0x000fe20000010000 */
[----:B------:R-:W-:Y:S04]  /*c2b0*/  MUFU.EX2 R32, R32 ;  /* 0x0000002000207308 */ /* 0x000fe80000000800 */
[----:B------:R-:W1:Y:S01]  /*c2c0*/  MUFU.EX2 R33, R33 ;  /* 0x0000002100217308 */ /* 0x000e620000000800 */
[----:B------:R-:W-:-:S03]  /*c2d0*/  FADD.FTZ R147, R147, R28 ;  /* 0x0000001c93937221 */ /* 0x000fc60000010000 */
[----:B------:R-:W2:Y:S01]  /*c2e0*/  MUFU.EX2 R34, R121 ;  /* 0x0000007900227308 */ /* 0x000ea20000000800 */
[----:B------:R-:W-:-:S03]  /*c2f0*/  FADD.FTZ R169, R169, R118 ;  /* 0x00000076a9a97221 */ /* 0x000fc60000010000 */
[----:B------:R-:W-:Y:S04]  /*c300*/  MUFU.EX2 R35, R35 ;  /* 0x0000002300237308 */ /* 0x000fe80000000800 */
[----:B------:R-:W3:Y:S04]  /*c310*/  MUFU.EX2 R52, R52 ;  /* 0x0000003400347308 */ /* 0x000ee80000000800 */
[----:B------:R-:W-:Y:S04]  /*c320*/  MUFU.EX2 R53, R53 ;  /* 0x0000003500357308 */ /* 0x000fe80000000800 */
[----:B------:R-:W4:Y:S01]  /*c330*/  MUFU.EX2 R245, R245 ;  /* 0x000000f500f57308 */ /* 0x000f220000000800 */
[----:B------:R-:W-:Y:S01]  /*c340*/  FADD.FTZ R147, R210, R147 ;  /* 0x00000093d2937221 */ /* 0x000fe20000010000 */
[----:B------:R-:W-:-:S03]  /*c350*/  FADD.FTZ R169, R115, R169 ;  /* 0x000000a973a97221 */ /* 0x000fc60000010000 */
[----:B------:R-:W-:Y:S01]  /*c360*/  FADD.FTZ R212, R212, R147 ;  /* 0x00000093d4d47221 */ /* 0x000fe20000010000 */
[----:B------:R-:W-:Y:S01]  /*c370*/  FADD.FTZ R114, R114, R169 ;  /* 0x000000a972727221 */ /* 0x000fe20000010000 */
[----:B-1----:R-:W-:Y:S02]  /*c380*/  F2FP.F16.F32.PACK_AB R132, R33, R32 ;  /* 0x000000202184723e */ /* 0x002fe400000000ff */
[----:B--2---:R-:W-:Y:S01]  /*c390*/  F2FP.F16.F32.PACK_AB R134, R250, R34 ;  /* 0x00000022fa86723e */ /* 0x004fe200000000ff */
[----:B------:R-:W-:Y:S01]  /*c3a0*/  FADD.FTZ R212, R211, R212 ;  /* 0x000000d4d3d47221 */ /* 0x000fe20000010000 */
[----:B---3--:R-:W-:Y:S01]  /*c3b0*/  F2FP.F16.F32.PACK_AB R133, R52, R35 ;  /* 0x000000233485723e */ /* 0x008fe200000000ff */
[----:B------:R-:W-:Y:S01]  /*c3c0*/  FADD.FTZ R114, R113, R114 ;  /* 0x0000007271727221 */ /* 0x000fe20000010000 */
[----:B----4-:R-:W-:Y:S01]  /*c3d0*/  F2FP.F16.F32.PACK_AB R135, R245, R53 ;  /* 0x00000035f587723e */ /* 0x010fe200000000ff */
        /* <DEDUP_REMOVED lines=17> */
[----:B------:R-:W-:Y:S02]  /*c4f0*/  FADD.FTZ R79, R79, R83 ;  /* 0x000000534f4f7221 */ /* 0x000fe40000010000 */
[----:B------:R-:W-:-:S03]  /*c500*/  FADD.FTZ R58, R57, R58 ;  /* 0x0000003a393a7221 */ /* 0x000fc60000010000 */
[----:B------:R-:W-:Y:S01]  /*c510*/  HMMA.16816.F32 R44, R40, R30, R44 ;  /* 0x0000001e282c723c */ /* 0x000fe2000000182c */
[----:B------:R-:W-:Y:S01]  /*c520*/  FADD.FTZ R79, R78, R79 ;  /* 0x0000004f4e4f7221 */ /* 0x000fe20000010000 */
[----:B------:R-:W-:Y:S01]  /*c530*/  FADD.FTZ R59, R59, R58 ;  /* 0x0000003a3b3b7221 */ /* 0x000fe20000010000 */
[----:B------:R-:W-:Y:S02]  /*c540*/  ISETP.GT.AND P0, PT, R37, R233, PT ;  /* 0x000000e92500720c */ /* 0x000fe40003f04270 */
[----:B------:R-:W-:Y:S01]  /*c550*/  FADD.FTZ R80, R80, R79 ;  /* 0x0000004f50507221 */ /* 0x000fe20000010000 */
[----:B------:R-:W-:-:S03]  /*c560*/  FADD.FTZ R59, R32, R59 ;  /* 0x0000003b203b7221 */ /* 0x000fc60000010000 */
[----:B------:R-:W-:Y:S01]  /*c570*/  FADD.FTZ R80, R35, R80 ;  /* 0x0000005023507221 */ /* 0x000fe20000010000 */
[----:B------:R-:W-:-:S03]  /*c580*/  FADD.FTZ R59, R33, R59 ;  /* 0x0000003b213b7221 */ /* 0x000fc60000010000 */
[----:B------:R-:W-:Y:S01]  /*c590*/  FADD.FTZ R80, R52, R80 ;  /* 0x0000005034507221 */ /* 0x000fe20000010000 */
[----:B------:R-:W-:Y:S01]  /*c5a0*/  HMMA.16816.F32 R152, R132, R148, R16 ;  /* 0x000000948498723c */ /* 0x000fe20000001810 */
[----:B------:R-:W-:Y:S01]  /*c5b0*/  FADD.FTZ R59, R34, R59 ;  /* 0x0000003b223b7221 */ /* 0x000fe20000010000 */
[----:B------:R-:W-:Y:S01]  /*c5c0*/  BSSY B2, `(.L_x_3202) ;  /* 0x000090e000027945 */ /* 0x000fe20003800000 */
[----:B------:R-:W-:-:S05]  /*c5d0*/  FADD.FTZ R80, R53, R80 ;  /* 0x0000005035507221 */ /* 0x000fca0000010000 */
[----:B------:R-:W-:Y:S01]  /*c5e0*/  HMMA.16816.F32 R144, R132, R140, R8 ;  /* 0x0000008c8490723c */ /* 0x000fe20000001808 */
[----:B------:R-:W-:Y:S01]  /*c5f0*/  FADD.FTZ R250, R250, R59 ;  /* 0x0000003bfafa7221 */ /* 0x000fe20000010000 */
[----:B------:R-:W-:-:S06]  /*c600*/  FADD.FTZ R245, R245, R80 ;  /* 0x00000050f5f57221 */ /* 0x000fcc0000010000 */
        /* <DEDUP_REMOVED lines=13> */
[----:B------:R-:W-:-:S04]  /*c6e0*/  SHF.L.U32 R4, R4, 0x8, RZ ;  /* 0x0000000804047819 */ /* 0x000fc800000006ff */
[----:B------:R-:W-:Y:S01]  /*c6f0*/  IABS R5, R4 ;  /* 0x0000000400057213 */ /* 0x000fe20000000000 */
[----:B------:R-:W-:-:S05]  /*c700*/  VIADD R12, R4, 0x100 ;  /* 0x00000100040c7836 */ /* 0x000fca0000000000 */
[----:B------:R-:W-:Y:S02]  /*c710*/  IABS R7, R12 ;  /* 0x0000000c00077213 */ /* 0x000fe40000000000 */
[-C--:B--2---:R-:W-:Y:S02]  /*c720*/  IABS R8, R11.reuse ;  /* 0x0000000b00087213 */ /* 0x084fe40000000000 */
[-C--:B------:R-:W-:Y:S02]  /*c730*/  IABS R6, R11.reuse ;  /* 0x0000000b00067213 */ /* 0x080fe40000000000 */
[----:B------:R-:W1:Y:S01]  /*c740*/  I2F.RP R14, R8 ;  /* 0x00000008000e7306 */ /* 0x000e620000209400 */
[-C--:B------:R-:W-:Y:S02]  /*c750*/  LOP3.LUT R4, R4, R11.reuse, RZ, 0x3c, !PT ;  /* 0x0000000b04047212 */ /* 0x080fe400078e3cff */
[----:B------:R-:W-:Y:S02]  /*c760*/  IADD3 R6, PT, PT, RZ, -R6, RZ ;  /* 0x80000006ff067210 */ /* 0x000fe40007ffe0ff */
[----:B------:R-:W-:-:S02]  /*c770*/  LOP3.LUT R12, R12, R11, RZ, 0x3c, !PT ;  /* 0x0000000b0c0c7212 */ /* 0x000fc400078e3cff */
[----:B------:R-:W-:Y:S02]  /*c780*/  ISETP.GE.AND P0, PT, R4, RZ, PT ;  /* 0x000000ff0400720c */ /* 0x000fe40003f06270 */
        /* <DEDUP_REMOVED lines=14> */
[----:B------:R-:W-:Y:S02]  /*c870*/  @!P1 IMAD.IADD R5, R5, 0x1, -R8 ;  /* 0x0000000105059824 */ /* 0x000fe400078e0a08 */
[----:B------:R-:W-:Y:S01]  /*c880*/  @!P1 VIADD R9, R9, 0x1 ;  /* 0x0000000109099836 */ /* 0x000fe20000000000 */
[----:B------:R-:W-:Y:S02]  /*c890*/  ISETP.NE.AND P1, PT, R11, RZ, PT ;  /* 0x000000ff0b00720c */ /* 0x000fe40003f25270 */
[-C--:B------:R-:W-:Y:S02]  /*c8a0*/  ISETP.GE.U32.AND P4, PT, R5, R8.reuse, PT ;  /* 0x000000080500720c */ /* 0x080fe40003f86070 */
[-C--:B------:R-:W-:Y:S02]  /*c8b0*/  @!P3 IADD3 R6, PT, PT, R6, -R8.reuse, RZ ;  /* 0x800000080606b210 */ /* 0x080fe40007ffe0ff */
[----:B------:R-:W-:Y:S02]  /*c8c0*/  @!P3 IADD3 R10, PT, PT, R10, 0x1, RZ ;  /* 0x000000010a0ab810 */ /* 0x000fe40007ffe0ff */
        /* <DEDUP_REMOVED lines=32> */
.L_x_3205:
        /* <DEDUP_REMOVED lines=8> */
.L_x_3206:
[----:B------:R-:W-:Y:S05]  /*cb50*/  BSYNC.RECONVERGENT B0 ;  /* 0x0000000000007941 */ /* 0x000fea0003800200 */
.L_x_3204:
        /* <DEDUP_REMOVED lines=43> */
[----:B------:R-:W-:-:S03]  /*ce10*/  @!P0 LEA R30, P2, R226, R8, 0x6 ;  /* 0x00000008e21e8211 */ /* 0x000fc600078430ff */
[C---:B------:R-:W-:Y:S01]  /*ce20*/  @!P0 IMAD.WIDE.U32 R20, R226.reuse, 0xc0, R20 ;  /* 0x000000c0e2148825 */ /* 0x040fe200078e0014 */
[----:B------:R-:W-:Y:S02]  /*ce30*/  @!P0 LEA.HI.X R31, R226, R9, R227, 0x6, P2 ;  /* 0x00000009e21f8211 */ /* 0x000fe400010f34e3 */
[----:B------:R-:W-:Y:S01]  /*ce40*/  @!P0 IADD3 R15, PT, PT, R14, R25, RZ ;  /* 0x000000190e0f8210 */ /* 0x000fe20007ffe0ff */
[----:B-1----:R-:W-:Y:S01]  /*ce50*/  @!P0 IMAD.WIDE.U32 R6, R226, 0x60, R8 ;  /* 0x00000060e2068825 */ /* 0x002fe200078e0008 */
[----:B------:R-:W-:Y:S01]  /*ce60*/  @!P0 IADD3 R13, PT, PT, R12, R21, RZ ;  /* 0x000000150c0d8210 */ /* 0x000fe20007ffe0ff */
[----:B------:R-:W-:Y:S01]  /*ce70*/  @!PT LDS RZ, [RZ] ;  /* 0x00000000fffff984 */ /* 0x000fe20000000800 */
[----:B------:R-:W-:Y:S01]  /*ce80*/  @!PT LDS RZ, [RZ] ;  /* 0x00000000fffff984 */ /* 0x000fe20000000800 */
[----:B------:R-:W-:Y:S01]  /*ce90*/  @!PT LDS RZ, [RZ] ;  /* 0x00000000fffff984 */ /* 0x000fe20000000800 */
[----:B------:R-:W-:Y:S01]  /*cea0*/  @!P0 LDGSTS.E.BYPASS.LTC128B.128 [R242+0xb800], desc[UR4][R30.64] ;  /* 0x0b8000001ef28fae */ /* 0x000fe2000b981a04 */
[----:B------:R-:W-:Y:S01]  /*ceb0*/  @!P0 MOV R14, R24 ;  /* 0x00000018000e8202 */ /* 0x000fe20000000f00 */
[----:B------:R-:W-:Y:S01]  /*cec0*/  @!P0 IMAD R10, R227, 0xe0, RZ ;  /* 0x000000e0e30a8824 */ /* 0x000fe200078e02ff */
[----:B------:R-:W-:Y:S01]  /*ced0*/  @!P0 IADD3 R17, PT, PT, R16, R7, RZ ;  /* 0x0000000710118210 */ /* 0x000fe20007ffe0ff */
[----:B------:R-:W-:Y:S01]  /*cee0*/  @P0 STS.128 [R242+0xc000], RZ ;  /* 0x00c000fff2000388 */ /* 0x000fe20000000c00 */
[----:B------:R-:W-:-:S02]  /*cef0*/  @!P0 MOV R16, R6 ;  /* 0x0000000600108202 */ /* 0x000fc40000000f00 */
[----:B------:R-:W-:Y:S02]  /*cf00*/  @!P0 MOV R6, R8 ;  /* 0x0000000800068202 */ /* 0x000fe40000000f00 */
[----:B------:R-:W-:Y:S01]  /*cf10*/  @!P0 MOV R7, R9 ;  /* 0x0000000900078202 */ /* 0x000fe20000000f00 */
[----:B------:R-:W-:Y:S01]  /*cf20*/  @!PT LDS RZ, [RZ] ;  /* 0x00000000fffff984 */ /* 0x000fe20000000800 */
[----:B------:R-:W-:Y:S01]  /*cf30*/  @!PT LDS RZ, [RZ] ;  /* 0x00000000fffff984 */ /* 0x000fe20000000800 */
[----:B------:R-:W-:Y:S01]  /*cf40*/  @!PT LDS RZ, [RZ] ;  /* 0x00000000fffff984 */ /* 0x000fe20000000800 */
[----:B------:R-:W-:Y:S01]  /*cf50*/  @!P0 LDGSTS.E.BYPASS.LTC128B.128 [R242+0xc000], desc[UR4][R16.64] ;  /* 0x0c00000010f28fae */ /* 0x000fe2000b981a04 */
[C---:B--2---:R-:W-:Y:S01]  /*cf60*/  @!P0 IMAD R4, R227.reuse, 0x140, RZ ;  /* 0x00000140e3048824 */ /* 0x044fe200078e02ff */
[----:B------:R-:W-:Y:S01]  /*cf70*/  @!P0 MOV R12, R20 ;  /* 0x00000014000c8202 */ /* 0x000fe20000000f00 */
[----:B------:R-:W-:Y:S01]  /*cf80*/  @!P0 IMAD R5, R227, 0x120, RZ ;  /* 0x00000120e3058824 */ /* 0x000fe200078e02ff */
[-C--:B------:R-:W-:Y:S01]  /*cf90*/  @!P0 MOV R20, R8.reuse ;  /* 0x0000000800148202 */ /* 0x080fe20000000f00 */
[----:B------:R-:W-:Y:S01]  /*cfa0*/  @!P0 IMAD.WIDE.U32 R6, R226, 0xe0, R6 ;  /* 0x000000e0e2068825 */ /* 0x000fe200078e0006 */
[----:B------:R-:W-:Y:S01]  /*cfb0*/  @!P0 IADD3 R23, PT, PT, R4, R23, RZ ;  /* 0x0000001704178210 */ /* 0x000fe20007ffe0ff */
[----:B------:R-:W-:Y:S01]  /*cfc0*/  @P0 STS.128 [R242+0xc800], RZ ;  /* 0x00c800fff2000388 */ /* 0x000fe20000000c00 */
[----:B------:R-:W-:Y:S01]  /*cfd0*/  @!P0 IADD3 R19, PT, PT, R5, R19, RZ ;  /* 0x0000001305138210 */ /* 0x000fe20007ffe0ff */
[C---:B------:R-:W-:Y:S01]  /*cfe0*/  @!P0 IMAD R4, R227.reuse, 0x1c0, RZ ;  /* 0x000001c0e3048824 */ /* 0x040fe200078e02ff */
[----:B------:R-:W-:Y:S01]  /*cff0*/  @!P0 MOV R24, R8 ;  /* 0x0000000800188202 */ /* 0x000fe20000000f00 */
[----:B------:R-:W-:Y:S01]  /*d000*/  @!P0 IMAD R5, R227, 0x1a0, RZ ;  /* 0x000001a0e3058824 */ /* 0x000fe200078e02ff */
[----:B------:R-:W-:-:S02]  /*d010*/  @!P0 MOV R21, R9 ;  /* 0x0000000900158202 */ /* 0x000fc40000000f00 */
[----:B------:R-:W-:Y:S02]  /*d020*/  @!P0 IADD3 R27, PT, PT, R4, R27, RZ ;  /* 0x0000001b041b8210 */ /* 0x000fe40007ffe0ff */
[CC--:B------:R-:W-:Y:S01]  /*d030*/  @!P0 LEA R4, P1, R226.reuse, R8.reuse, 0x7 ;  /* 0x00000008e2048211 */ /* 0x0c0fe200078238ff */
[C---:B------:R-:W-:Y:S01]  /*d040*/  @!P0 IMAD.WIDE.U32 R20, R226.reuse, 0x160, R20 ;  /* 0x00000160e2148825 */ /* 0x040fe200078e0014 */
[----:B------:R-:W-:Y:S02]  /*d050*/  @!P0 IADD3 R29, PT, PT, R5, R29, RZ ;  /* 0x0000001d051d8210 */ /* 0x000fe40007ffe0ff */
[C-C-:B------:R-:W-:Y:S02]  /*d060*/  @!P0 LEA.HI.X R5, R226.reuse, R9, R227.reuse, 0x7, P1 ;  /* 0x00000009e2058211 */ /* 0x140fe400008f3ce3 */
[----:B------:R-:W-:Y:S02]  /*d070*/  @!P0 LEA R8, P1, R226, R8, 0x8 ;  /* 0x00000008e2088211 */ /* 0x000fe400078240ff */
[----:B------:R-:W-:Y:S01]  /*d080*/  @!P0 IADD3 R11, PT, PT, R10, R7, RZ ;  /* 0x000000070a0b8210 */ /* 0x000fe20007ffe0ff */
[----:B------:R-:W-:Y:S01]  /*d090*/  @!PT LDS RZ, [RZ] ;  /* 0x00000000fffff984 */ /* 0x000fe20000000800 */
[----:B------:R-:W-:Y:S01]  /*d0a0*/  @!PT LDS RZ, [RZ] ;  /* 0x00000000fffff984 */ /* 0x000fe20000000800 */
[----:B------:R-:W-:Y:S01]  /*d0b0*/  @!PT LDS RZ, [RZ] ;  /* 0x00000000fffff984 */ /* 0x000fe20000000800 */
[----:B------:R-:W-:Y:S01]  /*d0c0*/  @!P0 LDGSTS.E.BYPASS.LTC128B.128 [R242+0xc800], desc[UR4][R4.64] ;  /* 0x0c80000004f28fae */ /* 0x000fe2000b981a04 */
[-C--:B------:R-:W-:Y:S01]  /*d0d0*/  @!P0 MOV R25, R9.reuse ;  /* 0x0000000900198202 */ /* 0x080fe20000000f00 */
[C---:B------:R-:W-:Y:S01]  /*d0e0*/  @!P0 IMAD R7, R227.reuse, 0x160, RZ ;  /* 0x00000160e3078824 */ /* 0x040fe200078e02ff */
[----:B------:R-:W-:Y:S01]  /*d0f0*/  @!P0 MOV R10, R6 ;  /* 0x00000006000a8202 */ /* 0x000fe20000000f00 */
[----:B------:R-:W-:Y:S01]  /*d100*/  @P0 STS.128 [R242+0xd000], RZ ;  /* 0x00d000fff2000388 */ /* 0x000fe20000000c00 */
[C---:B------:R-:W-:Y:S01]  /*d110*/  @!P0 LEA.HI.X R9, R226.reuse, R9, R227, 0x8, P1 ;  /* 0x00000009e2098211 */ /* 0x040fe200008f44e3 */
[----:B------:R-:W-:Y:S01]  /*d120*/  @!P0 IMAD R6, R227, 0x180, RZ ;  /* 0x00000180e3068824 */ /* 0x000fe200078e02ff */
[----:B------:R-:W-:Y:S01]  /*d130*/  @!P0 IADD3 R21, PT, PT, R7, R21, RZ ;  /* 0x0000001507158210 */ /* 0x000fe20007ffe0ff */
[----:B------:R-:W-:Y:S01]  /*d140*/  @!PT LDS RZ, [RZ] ;  /* 0x00000000fffff984 */ /* 0x000fe20000000800 */
[----:B------:R-:W-:Y:S01]  /*d150*/  @!PT LDS RZ, [RZ] ;  /* 0x00000000fffff984 */ /* 0x000fe20000000800 */
[----:B------:R-:W-:Y:S01]  /*d160*/  @!PT LDS RZ, [RZ] ;  /* 0x00000000fffff984 */ /* 0x000fe20000000800 */
[----:B------:R-:W-:Y:S01]  /*d170*/  @!P0 LDGSTS.E.BYPASS.LTC128B.128 [R242+0xd000], desc[UR4][R14.64] ;  /* 0x0d0000000ef28fae */ /* 0x000fe2000b981a04 */
[----:B------:R-:W-:-:S03]  /*d180*/  @!P0 IMAD.WIDE.U32 R24, R226, 0x180, R24 ;  /* 0x00000180e2188825 */ /* 0x000fc600078e0018 */
[----:B------:R-:W-:Y:S02]  /*d190*/  @P0 STS.128 [R242+0xd800], RZ ;  /* 0x00d800fff2000388 */ /* 0x000fe40000000c00 */
[----:B------:R-:W-:Y:S02]  /*d1a0*/  @!P0 IADD3 R7, PT, PT, R6, R25, RZ ;  /* 0x0000001906078210 */ /* 0x000fe40007ffe0ff */
[----:B------:R-:W-:Y:S01]  /*d1b0*/  @!PT LDS RZ, [RZ] ;  /* 0x00000000fffff984 */ /* 0x000fe20000000800 */
[----:B------:R-:W-:Y:S01]  /*d1c0*/  @!PT LDS RZ, [RZ] ;  /* 0x00000000fffff984 */ /* 0x000fe20000000800 */
[----:B------:R-:W-:Y:S01]  /*d1d0*/  @!PT LDS RZ, [RZ] ;  /* 0x00000000fffff984 */ /* 0x000fe20000000800 */
[----:B------:R-:W-:Y:S01]  /*d1e0*/  @!P0 LDGSTS.E.BYPASS.LTC128B.128 [R242+0xd800], desc[UR4][R12.64] ;  /* 0x0d8000000cf28fae */ /* 0x000fe2000b981a04 */
        /* <DEDUP_REMOVED lines=42> */
[----:B------:R-:W-:Y:S01]  /*d490*/  ISETP.NE.AND P1, PT, R67, RZ, PT ;  /* 0x000000ff4300720c */ /* 0x000fe20003f25270 */
[----:B------:R-:W-:Y:S02]  /*d4a0*/  BSSY.RECONVERGENT B1, `(.L_x_3207) ;  /* 0x00002b6000017945 */ /* 0x000fe40003800200 */
[----:B-1----:R-:W-:Y:S01]  /*d4b0*/  LDSM.16.M88.4 R20, [R65+0x2000] ;  /* 0x002000004114783b */ /* 0x002fe20000000200 */
[----:B------:R-:W-:-:S02]  /*d4c0*/  SEL R100, R64, 0xffffffe0, !P1 ;  /* 0xffffffe040647807 */ /* 0x000fc40004800000 */
[----:B------:R-:W-:Y:S01]  /*d4d0*/  ISETP.NE.AND P1, PT, R66, RZ, PT ;  /* 0x000000ff4200720c */ /* 0x000fe20003f25270 */
[----:B--2---:R-:W3:Y:S01]  /*d4e0*/  LDSM.16.M88.4 R4, [R70] ;  /* 0x000000004604783b */ /* 0x004ee20000000200 */
[----:B------:R-:W-:Y:S02]  /*d4f0*/  IADD3 R8, PT, PT, R70, R100, RZ ;  /* 0x0000006446087210 */ /* 0x000fe40007ffe0ff */
[----:B------:R-:W-:Y:S01]  /*d500*/  IADD3 R105, PT, PT, R100, R65, RZ ;  /* 0x0000004164697210 */ /* 0x000fe20007ffe0ff */
[----:B------:R-:W1:Y:S01]  /*d510*/  LDSM.16.M88.4 R44, [R65+0x2800] ;  /* 0x00280000412c783b */ /* 0x000e620000000200 */
[----:B------:R-:W-:-:S03]  /*d520*/  SEL R39, R39, 0xffffffc0, !P1 ;  /* 0xffffffc027277807 */ /* 0x000fc60004800000 */
[----:B------:R-:W-:Y:S01]  /*d530*/  LDSM.16.M88.4 R8, [R8] ;  /* 0x000000000808783b */ /* 0x000fe20000000200 */
[----:B------:R-:W-:Y:S02]  /*d540*/  IADD3 R16, PT, PT, R70, R39, RZ ;  /* 0x0000002746107210 */ /* 0x000fe40007ffe0ff */
[----:B------:R-:W-:Y:S01]  /*d550*/  IADD3 R103, PT, PT, R39, R65, RZ ;  /* 0x0000004127677210 */ /* 0x000fe20007ffe0ff */
[----:B------:R-:W2:Y:S04]  /*d560*/  LDSM.16.M88.4 R40, [R105+0x2000] ;  /* 0x002000006928783b */ /* 0x000ea80000000200 */
[----:B------:R5:W-:Y:S04]  /*d570*/  LDSM.16.M88.4 R32, [R16] ;  /* 0x000000001020783b */ /* 0x000be80000000200 */
[----:B------:R-:W-:Y:S04]  /*d580*/  LDSM.16.M88.4 R56, [R103+0x2000] ;  /* 0x002000006738783b */ /* 0x000fe80000000200 */
[----:B------:R-:W2:Y:S04]  /*d590*/  LDSM.16.M88.4 R12, [R105+0x2800] ;  /* 0x00280000690c783b */ /* 0x000ea80000000200 */
[----:B------:R-:W2:Y:S04]  /*d5a0*/  LDSM.16.M88.4 R60, [R103+0x2800] ;  /* 0x00280000673c783b */ /* 0x000ea80000000200 */
[----:B------:R-:W-:Y:S04]  /*d5b0*/  LDSM.16.M88.4 R48, [R65+0x3000] ;  /* 0x003000004130783b */ /* 0x000fe80000000200 */
[----:B------:R-:W-:Y:S01]  /*d5c0*/  LDSM.16.M88.4 R76, [R103+0x3000] ;  /* 0x00300000674c783b */ /* 0x000fe20000000200 */
[C---:B-----5:R-:W-:Y:S01]  /*d5d0*/  IADD3 R16, PT, PT, R100.reuse, R16, RZ ;  /* 0x0000001064107210 */ /* 0x060fe20007ffe0ff */
[C---:B---3--:R-:W-:Y:S01]  /*d5e0*/  HMMA.16816.F32 R24, R4.reuse, R20, RZ ;  /* 0x000000140418723c */ /* 0x048fe200000018ff */
[----:B------:R-:W-:Y:S01]  /*d5f0*/  IADD3 R100, PT, PT, R100, R103, RZ ;  /* 0x0000006764647210 */ /* 0x000fe20007ffe0ff */
[----:B------:R-:W0:Y:S04]  /*d600*/  LDGDEPBAR ;  /* 0x00000000000079af */ /* 0x000e280000000000 */
[----:B------:R-:W-:Y:S02]  /*d610*/  LDSM.16.M88.4 R16, [R16] ;  /* 0x000000001010783b */ /* 0x000fe40000000200 */
[C---:B------:R-:W-:Y:S02]  /*d620*/  HMMA.16816.F32 R20, R4.reuse, R22, RZ ;  /* 0x000000160414723c */ /* 0x040fe400000018ff */
[----:B------:R-:W3:Y:S06]  /*d630*/  LDSM.16.M88.4 R52, [R100+0x2000] ;  /* 0x002000006434783b */ /* 0x000eec0000000200 */
[----:B-1----:R-:W-:Y:S08]  /*d640*/  HMMA.16816.F32 R28, R4, R44, RZ ;  /* 0x0000002c041c723c */ /* 0x002ff000000018ff */
[C---:B--2---:R-:W-:Y:S08]  /*d650*/  HMMA.16816.F32 R24, R8.reuse, R40, R24 ;  /* 0x000000280818723c */ /* 0x044ff00000001818 */
[C---:B------:R-:W-:Y:S01]  /*d660*/  HMMA.16816.F32 R20, R8.reuse, R42, R20 ;  /* 0x0000002a0814723c */ /* 0x040fe20000001814 */
[----:B------:R-:W-:Y:S07]  /*d670*/  LDSM.16.M88.4 R40, [R105+0x3000] ;  /* 0x003000006928783b */ /* 0x000fee0000000200 */
[----:B------:R-:W-:Y:S08]  /*d680*/  HMMA.16816.F32 R28, R8, R12, R28 ;  /* 0x0000000c081c723c */ /* 0x000ff0000000181c */
[C---:B------:R-:W-:Y:S08]  /*d690*/  HMMA.16816.F32 R24, R32.reuse, R56, R24 ;  /* 0x000000382018723c */ /* 0x040ff00000001818 */
[C---:B------:R-:W-:Y:S01]  /*d6a0*/  HMMA.16816.F32 R20, R32.reuse, R58, R20 ;  /* 0x0000003a2014723c */ /* 0x040fe20000001814 */
[----:B------:R-:W1:Y:S07]  /*d6b0*/  LDSM.16.M88.4 R56, [R100+0x2800] ;  /* 0x002800006438783b */ /* 0x000e6e0000000200 */
[----:B------:R-:W-:Y:S08]  /*d6c0*/  HMMA.16816.F32 R28, R32, R60, R28 ;  /* 0x0000003c201c723c */ /* 0x000ff0000000181c */
[----:B---3--:R-:W-:Y:S08]  /*d6d0*/  HMMA.16816.F32 R24, R16, R52, R24 ;  /* 0x000000341018723c */ /* 0x008ff00000001818 */
        /* <DEDUP_REMOVED lines=10> */
[----:B------:R-:W-:Y:S07]  /*d780*/  LDSM.16.M88.4 R56, [R65+0x4000] ;  /* 0x004000004138783b */ /* 0x000fee0000000200 */
[----:B------:R-:W-:Y:S01]  /*d790*/  HMMA.16816.F32 R12, R32, R76, R12 ;  /* 0x0000004c200c723c */ /* 0x000fe2000000180c */
        /* <DEDUP_REMOVED lines=17> */
[----:B------:R-:W-:-:S03]  /*d8b0*/  FMUL.FTZ R47, R47, R37 ;  /* 0x000000252f2f7220 */ /* 0x000fc60000410000 */
[----:B------:R-:W4:Y:S08]  /*d8c0*/  MUFU.TANH R97, R26 ;  /* 0x0000001a00617308 */ /* 0x000f300000002400 */
[----:B------:R5:W1:Y:S08]  /*d8d0*/  MUFU.TANH R96, R27 ;  /* 0x0000001b00607308 */ /* 0x000a700000002400 */
[----:B------:R-:W1:Y:S08]  /*d8e0*/  MUFU.TANH R95, R20 ;  /* 0x00000014005f7308 */ /* 0x000e700000002400 */
[----:B------:R-:W1:Y:S01]  /*d8f0*/  MUFU.TANH R94, R21 ;  /* 0x00000015005e7308 */ /* 0x000e620000002400 */
[----:B-----5:R-:W-:Y:S01]  /*d900*/  HMMA.16816.F32 R24, R4, R50, RZ ;  /* 0x000000320418723c */ /* 0x020fe200000018ff */
[----:B------:R-:W5:Y:S06]  /*d910*/  LDSM.16.M88.4 R48, [R105+0x3800] ;  /* 0x003800006930783b */ /* 0x000f6c0000000200 */
[----:B------:R-:W1:Y:S08]  /*d920*/  MUFU.TANH R93, R22 ;  /* 0x00000016005d7308 */ /* 0x000e700000002400 */
[----:B------:R2:W1:Y:S05]  /*d930*/  MUFU.TANH R92, R23 ;  /* 0x00000017005c7308 */ /* 0x00046a0000002400 */
[----:B------:R-:W-:Y:S01]  /*d940*/  HMMA.16816.F32 R24, R8, R42, R24 ;  /* 0x0000002a0818723c */ /* 0x000fe20000001818 */
[----:B------:R-:W3:Y:S02]  /*d950*/  LDSM.16.M88.4 R40, [R100+0x3000] ;  /* 0x003000006428783b */ /* 0x000ee40000000200 */
        /* <DEDUP_REMOVED lines=9> */
[----:B---3--:R-:W-:Y:S03]  /*d9f0*/  HMMA.16816.F32 R12, R16, R40, R12 ;  /* 0x00000028100c723c */ /* 0x008fe6000000180c */
[----:B------:R-:W3:Y:S05]  /*da00*/  MUFU.TANH R86, R45 ;  /* 0x0000002d00567308 */ /* 0x000eea0000002400 */
[----:B----4-:R-:W-:Y:S01]  /*da10*/  HMMA.16816.F32 R28, R4, R54, RZ ;  /* 0x00000036041c723c */ /* 0x010fe200000018ff */
[----:B------:R-:W4:Y:S02]  /*da20*/  LDSM.16.M88.4 R52, [R105+0x4000] ;  /* 0x004000006934783b */ /* 0x000f240000000200 */
[----:B------:R-:W1:Y:S05]  /*da30*/  MUFU.TANH R85, R46 ;  /* 0x0000002e00557308 */ /* 0x000e6a0000002400 */
[----:B------:R-:W-:Y:S03]  /*da40*/  HMMA.16816.F32 R20, R32, R60, R20 ;  /* 0x0000003c2014723c */ /* 0x000fe60000001814 */
[----:B------:R5:W1:Y:S01]  /*da50*/  MUFU.TANH R84, R47 ;  /* 0x0000002f00547308 */ /* 0x000a620000002400 */
[-C--:B------:R-:W-:Y:S01]  /*da60*/  FMUL.FTZ R12, R12, R37.reuse ;  /* 0x000000250c0c7220 */ /* 0x080fe20000410000 */
[-C--:B------:R-:W-:Y:S01]  /*da70*/  FMUL.FTZ R13, R13, R37.reuse ;  /* 0x000000250d0d7220 */ /* 0x080fe20000410000 */
[-C--:B------:R-:W-:Y:S01]  /*da80*/  FMUL.FTZ R14, R14, R37.reuse ;  /* 0x000000250e0e7220 */ /* 0x080fe20000410000 */
[-C--:B------:R-:W-:Y:S01]  /*da90*/  FMUL.FTZ R15, R15, R37.reuse ;  /* 0x000000250f0f7220 */ /* 0x080fe20000410000 */
[----:B------:R-:W-:Y:S01]  /*daa0*/  HMMA.16816.F32 R24, R16, R42, R24 ;  /* 0x0000002a1018723c */ /* 0x000fe20000001818 */
[----:B------:R-:W-:Y:S02]  /*dab0*/  LDSM.16.M88.4 R40, [R65+0x4800] ;  /* 0x004800004128783b */ /* 0x000fe40000000200 */
[----:B------:R-:W1:Y:S05]  /*dac0*/  MUFU.TANH R83, R12 ;  /* 0x0000000c00537308 */ /* 0x000e6a0000002400 */
[----:B------:R-:W-:Y:S01]  /*dad0*/  HMMA.16816.F32 R28, R8, R50, R28 ;  /* 0x00000032081c723c */ /* 0x000fe2000000181c */
[----:B------:R-:W2:Y:S02]  /*dae0*/  LDSM.16.M88.4 R48, [R100+0x3800] ;  /* 0x003800006430783b */ /* 0x000ea40000000200 */
[----:B------:R-:W1:Y:S05]  /*daf0*/  MUFU.TANH R82, R13 ;  /* 0x0000000d00527308 */ /* 0x000e6a0000002400 */
[----:B-----5:R-:W-:Y:S03]  /*db00*/  HMMA.16816.F32 R44, R4, R56, RZ ;  /* 0x00000038042c723c */ /* 0x020fe600000018ff */
[----:B------:R-:W1:Y:S01]  /*db10*/  MUFU.TANH R81, R14 ;  /* 0x0000000e00517308 */ /* 0x000e620000002400 */
[-C--:B------:R-:W-:Y:S01]  /*db20*/  FMUL.FTZ R24, R24, R37.reuse ;  /* 0x0000002518187220 */ /* 0x080fe20000410000 */
[-C--:B------:R-:W-:Y:S01]  /*db30*/  FMUL.FTZ R25, R25, R37.reuse ;  /* 0x0000002519197220 */ /* 0x080fe20000410000 */
[-C--:B------:R-:W-:Y:S01]  /*db40*/  FMUL.FTZ R26, R26, R37.reuse ;  /* 0x000000251a1a7220 */ /* 0x080fe20000410000 */
[----:B------:R-:W-:-:S04]  /*db50*/  FMUL.FTZ R27, R27, R37 ;  /* 0x000000251b1b7220 */ /* 0x000fc80000410000 */
[----:B------:R5:W1:Y:S01]  /*db60*/  MUFU.TANH R80, R15 ;  /* 0x0000000f00507308 */ /* 0x000a620000002400 */
[----:B------:R-:W-:Y:S01]  /*db70*/  HMMA.16816.F32 R28, R32, R62, R28 ;  /* 0x0000003e201c723c */ /* 0x000fe2000000181c */
[----:B------:R-:W-:Y:S06]  /*db80*/  LDSM.16.M88.4 R60, [R103+0x4800] ;  /* 0x00480000673c783b */ /* 0x000fec0000000200 */
[----:B------:R-:W1:Y:S01]  /*db90*/  MUFU.TANH R75, R24 ;  /* 0x00000018004b7308 */ /* 0x000e620000002400 */
[----:B----4-:R-:W-:Y:S07]  /*dba0*/  HMMA.16816.F32 R44, R8, R52, R44 ;  /* 0x00000034082c723c */ /* 0x010fee000000182c */
[----:B------:R-:W4:Y:S01]  /*dbb0*/  MUFU.TANH R74, R25 ;  /* 0x00000019004a7308 */ /* 0x000f220000002400 */
        /* <DEDUP_REMOVED lines=8> */
[----:B------:R-:W3:Y:S02]  /*dc40*/  LDSM.16.M88.4 R52, [R100+0x4000] ;  /* 0x004000006434783b */ /* 0x000ee40000000200 */
[-C--:B------:R-:W-:Y:S01]  /*dc50*/  FMUL.FTZ R20, R20, R37.reuse ;  /* 0x0000002514147220 */ /* 0x080fe20000410000 */
[-C--:B------:R-:W-:Y:S01]  /*dc60*/  FMUL.FTZ R21, R21, R37.reuse ;  /* 0x0000002515157220 */ /* 0x080fe20000410000 */
[-C--:B------:R-:W-:Y:S01]  /*dc70*/  FMUL.FTZ R22, R22, R37.reuse ;  /* 0x0000002516167220 */ /* 0x080fe20000410000 */
[-C--:B------:R-:W-:Y:S01]  /*dc80*/  FMUL.FTZ R23, R23, R37.reuse ;  /* 0x0000002517177220 */ /* 0x080fe20000410000 */
[----:B------:R-:W1:Y:S01]  /*dc90*/  MUFU.TANH R67, R20 ;  /* 0x0000001400437308 */ /* 0x000e620000002400 */
[----:B--2---:R-:W-:Y:S03]  /*dca0*/  HMMA.16816.F32 R24, R4, R40, RZ ;  /* 0x000000280418723c */ /* 0x004fe600000018ff */
[-C--:B------:R-:W-:Y:S01]  /*dcb0*/  FMUL.FTZ R28, R28, R37.reuse ;  /* 0x000000251c1c7220 */ /* 0x080fe20000410000 */
[-C--:B------:R-:W-:Y:S01]  /*dcc0*/  FMUL.FTZ R29, R29, R37.reuse ;  /* 0x000000251d1d7220 */ /* 0x080fe20000410000 */
[-C--:B------:R-:W-:Y:S01]  /*dcd0*/  FMUL.FTZ R30, R30, R37.reuse ;  /* 0x000000251e1e7220 */ /* 0x080fe20000410000 */
[-C--:B------:R-:W-:Y:S01]  /*dce0*/  FMUL.FTZ R31, R31, R37.reuse ;  /* 0x000000251f1f7220 */ /* 0x080fe20000410000 */
[----:B------:R-:W2:Y:S01]  /*dcf0*/  MUFU.TANH R66, R21 ;  /* 0x0000001500427308 */ /* 0x000ea20000002400 */
[C---:B------:R-:W-:Y:S07]  /*dd00*/  HMMA.16816.F32 R44, R32.reuse, R76, R44 ;  /* 0x0000004c202c723c */ /* 0x040fee000000182c */
[----:B------:R-:W1:Y:S01]  /*dd10*/  MUFU.TANH R39, R22 ;  /* 0x0000001600277308 */ /* 0x000e620000002400 */
[----:B------:R-:W-:Y:S01]  /*dd20*/  HMMA.16816.F32 R12, R32, R78, R12 ;  /* 0x0000004e200c723c */ /* 0x000fe2000000180c */
[----:B------:R-:W-:Y:S06]  /*dd30*/  LDSM.16.M88.4 R76, [R103+0x5000] ;  /* 0x00500000674c783b */ /* 0x000fec0000000200 */
[----:B------:R4:W1:Y:S01]  /*dd40*/  MUFU.TANH R101, R23 ;  /* 0x0000001700657308 */ /* 0x0008620000002400 */
[----:B-----5:R-:W-:Y:S07]  /*dd50*/  HMMA.16816.F32 R24, R8, R56, R24 ;  /* 0x000000380818723c */ /* 0x020fee0000001818 */
[----:B------:R-:W1:Y:S01]  /*dd60*/  MUFU.TANH R102, R28 ;  /* 0x0000001c00667308 */ /* 0x000e620000002400 */
[----:B---3--:R-:W-:Y:S07]  /*dd70*/  HMMA.16816.F32 R44, R16, R52, R44 ;  /* 0x00000034102c723c */ /* 0x008fee000000182c */
[----:B------:R-:W3:Y:S01]  /*dd80*/  MUFU.TANH R104, R29 ;  /* 0x0000001d00687308 */ /* 0x000ee20000002400 */
[----:B----4-:R-:W-:Y:S01]  /*dd90*/  HMMA.16816.F32 R20, R4, R42, RZ ;  /* 0x0000002a0414723c */ /* 0x010fe200000018ff */
[----:B------:R-:W4:Y:S06]  /*dda0*/  LDSM.16.M88.4 R40, [R105+0x5000] ;  /* 0x005000006928783b */ /* 0x000f2c0000000200 */
[----:B------:R-:W1:Y:S01]  /*ddb0*/  MUFU.TANH R106, R30 ;  /* 0x0000001e006a7308 */ /* 0x000e620000002400 */
[----:B------:R-:W-:Y:S03]  /*ddc0*/  HMMA.16816.F32 R24, R32, R60, R24 ;  /* 0x0000003c2018723c */ /* 0x000fe60000001818 */
[-C--:B------:R-:W-:Y:S01]  /*ddd0*/  FMUL.FTZ R44, R44, R37.reuse ;  /* 0x000000252c2c7220 */ /* 0x080fe20000410000 */
[-C--:B------:R-:W-:Y:S01]  /*dde0*/  FMUL.FTZ R45, R45, R37.reuse ;  /* 0x000000252d2d7220 */ /* 0x080fe20000410000 */
[----:B------:R-:W-:-:S02]  /*ddf0*/  FMUL.FTZ R46, R46, R37 ;  /* 0x000000252e2e7220 */ /* 0x000fc40000410000 */
[----:B------:R5:W1:Y:S01]  /*de00*/  MUFU.TANH R107, R31 ;  /* 0x0000001f006b7308 */ /* 0x000a620000002400 */
[-C--:B------:R-:W-:Y:S01]  /*de10*/  FMUL.FTZ R47, R47, R37.reuse ;  /* 0x000000252f2f7220 */ /* 0x080fe20000410000 */
[----:B------:R-:W-:Y:S01]  /*de20*/  HMMA.16816.F32 R12, R16, R54, R12 ;  /* 0x00000036100c723c */ /* 0x000fe2000000180c */
[----:B------:R-:W-:Y:S05]  /*de30*/  LDSM.16.M88.4 R52, [R65+0x5800] ;  /* 0x005800004134783b */ /* 0x000fea0000000200 */
[----:B------:R-:W1:Y:S02]  /*de40*/  MUFU.TANH R108, R44 ;  /* 0x0000002c006c7308 */ /* 0x000e640000002400 */
[----:B------:R-:W-:Y:S01]  /*de50*/  HMMA.16816.F32 R20, R8, R58, R20 ;  /* 0x0000003a0814723c */ /* 0x000fe20000001814 */
[----:B------:R-:W2:Y:S05]  /*de60*/  LDSM.16.M88.4 R56, [R100+0x4800] ;  /* 0x004800006438783b */ /* 0x000eaa0000000200 */
[----:B------:R-:W1:Y:S02]  /*de70*/  MUFU.TANH R109, R45 ;  /* 0x0000002d006d7308 */ /* 0x000e640000002400 */
[C---:B-----5:R-:W-:Y:S03]  /*de80*/  HMMA.16816.F32 R28, R4.reuse, R48, RZ ;  /* 0x00000030041c723c */ /* 0x060fe600000018ff */
[-C--:B------:R-:W-:Y:S01]  /*de90*/  FMUL.FTZ R12, R12, R37.reuse ;  /* 0x000000250c0c7220 */ /* 0x080fe20000410000 */
[-C--:B------:R-:W-:Y:S01]  /*dea0*/  FMUL.FTZ R13, R13, R37.reuse ;  /* 0x000000250d0d7220 */ /* 0x080fe20000410000 */
[-C--:B------:R-:W-:Y:S01]  /*deb0*/  FMUL.FTZ R14, R14, R37.reuse ;  /* 0x000000250e0e7220 */ /* 0x080fe20000410000 */
[----:B------:R-:W1:Y:S01]  /*dec0*/  MUFU.TANH R110, R46 ;  /* 0x0000002e006e7308 */ /* 0x000e620000002400 */
[-C--:B------:R-:W-:Y:S01]  /*ded0*/  FMUL.FTZ R15, R15, R37.reuse ;  /* 0x000000250f0f7220 */ /* 0x080fe20000410000 */
[----:B------:R-:W-:Y:S06]  /*dee0*/  HMMA.16816.F32 R48, R4, R50, RZ ;  /* 0x000000320430723c */ /* 0x000fec00000018ff */
[----:B------:R5:W1:Y:S02]  /*def0*/  MUFU.TANH R111, R47 ;  /* 0x0000002f006f7308 */ /* 0x000a640000002400 */
[----:B------:R-:W-:Y:S01]  /*df00*/  HMMA.16816.F32 R20, R32, R62, R20 ;  /* 0x0000003e2014723c */ /* 0x000fe20000001814 */
[----:B------:R-:W-:Y:S05]  /*df10*/  LDSM.16.M88.4 R60, [R103+0x5800] ;  /* 0x00580000673c783b */ /* 0x000fea0000000200 */
[----:B------:R-:W1:Y:S02]  /*df20*/  MUFU.TANH R112, R12 ;  /* 0x0000000c00707308 */ /* 0x000e640000002400 */
[C---:B----4-:R-:W-:Y:S06]  /*df30*/  HMMA.16816.F32 R28, R8.reuse, R40, R28 ;  /* 0x00000028081c723c */ /* 0x050fec000000181c */
[----:B------:R-:W4:Y:S02]  /*df40*/  MUFU.TANH R113, R13 ;  /* 0x0000000d00717308 */ /* 0x000f240000002400 */
[----:B------:R-:W-:Y:S01]  /*df50*/  HMMA.16816.F32 R48, R8, R42, R48 ;  /* 0x0000002a0830723c */ /* 0x000fe20000001830 */
[----:B------:R-:W3:Y:S04]  /*df60*/  LDSM.16.M88.4 R40, [R100+0x5000] ;  /* 0x005000006428783b */ /* 0x000ee80000000200 */
[----:B-----5:R-:W5:Y:S01]  /*df70*/  LDSM.16.M88.4 R44, [R105+0x5800] ;  /* 0x00580000692c783b */ /* 0x020f620000000200 */
        /* <DEDUP_REMOVED lines=19> */
[----:B------:R-:W1:Y:S01]  /*e0b0*/  MUFU.TANH R118, R26 ;  /* 0x0000001a00767308 */ /* 0x000e620000002400 */
[----:B---3--:R-:W-:Y:S07]  /*e0c0*/  HMMA.16816.F32 R28, R16, R40, R28 ;  /* 0x00000028101c723c */ /* 0x008fee000000181c */
[----:B------:R3:W1:Y:S01]  /*e0d0*/  MUFU.TANH R119, R27 ;  /* 0x0000001b00777308 */ /* 0x0006620000002400 */
[----:B-----5:R-:W-:Y:S07]  /*e0e0*/  HMMA.16816.F32 R12, R8, R44, R12 ;  /* 0x0000002c080c723c */ /* 0x020fee000000180c */
        /* <DEDUP_REMOVED lines=18> */
[----:B------:R-:W5:Y:S02]  /*e210*/  LDSM.16.M88.4 R44, [R100+0x5800] ;  /* 0x00580000642c783b */ /* 0x000f640000000200 */
[----:B------:R-:W1:Y:S08]  /*e220*/  MUFU.TANH R124, R28 ;  /* 0x0000001c007c7308 */ /* 0x000e700000002400 */
[----:B------:R-:W1:Y:S01]  /*e230*/  MUFU.TANH R125, R29 ;  /* 0x0000001d007d7308 */ /* 0x000e620000002400 */
[----:B----4-:R-:W-:Y:S07]  /*e240*/  HMMA.16816.F32 R20, R4, R56, RZ ;  /* 0x000000380414723c */ /* 0x010fee00000018ff */
[----:B------:R-:W4:Y:S01]  /*e250*/  MUFU.TANH R126, R30 ;  /* 0x0000001e007e7308 */ /* 0x000f220000002400 */
[----:B------:R-:W-:Y:S01]  /*e260*/  HMMA.16816.F32 R24, R32, R62, R24 ;  /* 0x0000003e2018723c */ /* 0x000fe20000001818 */
[----:B------:R-:W-:Y:S06]  /*e270*/  LDSM.16.M88.4 R60, [R103+0x6800] ;  /* 0x00680000673c783b */ /* 0x000fec0000000200 */
[----:B------:R2:W1:Y:S05]  /*e280*/  MUFU.TANH R127, R31 ;  /* 0x0000001f007f7308 */ /* 0x00046a0000002400 */
[----:B---3--:R-:W-:Y:S03]  /*e290*/  HMMA.16816.F32 R20, R8, R52, R20 ;  /* 0x000000340814723c */ /* 0x008fe60000001814 */
[----:B------:R-:W3:Y:S05]  /*e2a0*/  MUFU.TANH R128, R48 ;  /* 0x0000003000807308 */ /* 0x000eea0000002400 */
[----:B-----5:R-:W-:Y:S03]  /*e2b0*/  HMMA.16816.F32 R12, R16, R44, R12 ;  /* 0x0000002c100c723c */ /* 0x020fe6000000180c */
[----:B------:R-:W1:Y:S05]  /*e2c0*/  MUFU.TANH R129, R49 ;  /* 0x0000003100817308 */ /* 0x000e6a0000002400 */
[----:B--2---:R-:W-:Y:S01]  /*e2d0*/  HMMA.16816.F32 R28, R4, R58, RZ ;  /* 0x0000003a041c723c */ /* 0x004fe200000018ff */
[----:B------:R-:W2:Y:S02]  /*e2e0*/  LDSM.16.M88.4 R56, [R105+0x6800] ;  /* 0x006800006938783b */ /* 0x000ea40000000200 */
        /* <DEDUP_REMOVED lines=11> */
[----:B------:R-:W4:Y:S02]  /*e3a0*/  LDSM.16.M88.4 R52, [R100+0x6000] ;  /* 0x006000006434783b */ /* 0x000f240000000200 */
        /* <DEDUP_REMOVED lines=11> */
[----:B--2---:R-:W-:Y:S07]  /*e460*/  HMMA.16816.F32 R48, R8, R56, R48 ;  /* 0x000000380830723c */ /* 0x004fee0000001830 */
[----:B------:R-:W2:Y:S01]  /*e470*/  MUFU.TANH R171, R25 ;  /* 0x0000001900ab7308 */ /* 0x000ea20000002400 */
[----:B-----5:R-:W-:Y:S01]  /*e480*/  HMMA.16816.F32 R12, R4, R42, RZ ;  /* 0x0000002a040c723c */ /* 0x020fe200000018ff */
[----:B------:R-:W5:Y:S06]  /*e490*/  LDSM.16.M88.4 R40, [R105+0x7000] ;  /* 0x007000006928783b */ /* 0x000f6c0000000200 */
[----:B------:R-:W1:Y:S01]  /*e4a0*/  MUFU.TANH R172, R26 ;  /* 0x0000001a00ac7308 */ /* 0x000e620000002400 */
[C---:B----4-:R-:W-:Y:S07]  /*e4b0*/  HMMA.16816.F32 R20, R16.reuse, R52, R20 ;  /* 0x000000341014723c */ /* 0x050fee0000001814 */
        /* <DEDUP_REMOVED lines=10> */
[----:B----4-:R-:W-:Y:S03]  /*e560*/  HMMA.16816.F32 R24, R4, R44, RZ ;  /* 0x0000002c0418723c */ /* 0x010fe600000018ff */
[-C--:B------:R-:W-:Y:S01]  /*e570*/  FMUL.FTZ R28, R28, R37.reuse ;  /* 0x000000251c1c7220 */ /* 0x080fe20000410000 */
[-C--:B------:R-:W-:Y:S01]  /*e580*/  FMUL.FTZ R29, R29, R37.reuse ;  /* 0x000000251d1d7220 */ /* 0x080fe20000410000 */
[-C--:B------:R-:W-:Y:S01]  /*e590*/  FMUL.FTZ R30, R30, R37.reuse ;  /* 0x000000251e1e7220 */ /* 0x080fe20000410000 */
[-C--:B------:R-:W-:Y:S01]  /*e5a0*/  FMUL.FTZ R31, R31, R37.reuse ;  /* 0x000000251f1f7220 */ /* 0x080fe20000410000 */
[----:B------:R-:W4:Y:S01]  /*e5b0*/  MUFU.TANH R175, R21 ;  /* 0x0000001500af7308 */ /* 0x000f220000002400 */
        /* <DEDUP_REMOVED lines=9> */
[----:B--2---:R-:W-:Y:S01]  /*e650*/  HMMA.16816.F32 R20, R4, R46, RZ ;  /* 0x0000002e0414723c */ /* 0x004fe200000018ff */
[----:B------:R-:W2:Y:S06]  /*e660*/  LDSM.16.M88.4 R44, [R105+0x7800] ;  /* 0x00780000692c783b */ /* 0x000eac0000000200 */
        /* <DEDUP_REMOVED lines=11> */
[----:B------:R-:W4:Y:S05]  /*e720*/  LDSM.16.M88.4 R40, [R100+0x7000] ;  /* 0x007000006428783b */ /* 0x000f2a0000000200 */
        /* <DEDUP_REMOVED lines=12> */
[C---:B--2---:R-:W-:Y:S06]  /*e7f0*/  HMMA.16816.F32 R28, R8.reuse, R44, R28 ;  /* 0x0000002c081c723c */ /* 0x044fec000000181c */
[----:B------:R-:W2:Y:S02]  /*e800*/  MUFU.TANH R240, R13 ;  /* 0x0000000d00f07308 */ /* 0x000ea40000002400 */
[----:B------:R-:W-:Y:S01]  /*e810*/  HMMA.16816.F32 R52, R8, R46, R52 ;  /* 0x0000002e0834723c */ /* 0x000fe20000001834 */
[----:B-----5:R-:W-:Y:S04]  /*e820*/  LDSM.16.M88.4 R48, [R105+0x8000] ;  /* 0x008000006930783b */ /* 0x020fe80000000200 */
[----:B------:R-:W5:Y:S01]  /*e830*/  LDSM.16.M88.4 R44, [R100+0x7800] ;  /* 0x00780000642c783b */ /* 0x000f620000000200 */
[----:B------:R-:W1:Y:S02]  /*e840*/  MUFU.TANH R251, R14 ;  /* 0x0000000e00fb7308 */ /* 0x000e640000002400 */
[----:B----4-:R-:W-:Y:S06]  /*e850*/  HMMA.16816.F32 R24, R16, R40, R24 ;  /* 0x000000281018723c */ /* 0x010fec0000001818 */
[----:B------:R4:W1:Y:S02]  /*e860*/  MUFU.TANH R252, R15 ;  /* 0x0000000f00fc7308 */ /* 0x0008640000002400 */
[----:B------:R-:W-:Y:S08]  /*e870*/  HMMA.16816.F32 R28, R32, R56, R28 ;  /* 0x00000038201c723c */ /* 0x000ff0000000181c */
[----:B------:R-:W-:Y:S01]  /*e880*/  HMMA.16816.F32 R20, R16, R42, R20 ;  /* 0x0000002a1014723c */ /* 0x000fe20000001814 */
[----:B------:R-:W-:Y:S02]  /*e890*/  LDSM.16.M88.4 R40, [R65+0x8800] ;  /* 0x008800004128783b */ /* 0x000fe40000000200 */
[-C--:B------:R-:W-:Y:S01]  /*e8a0*/  FMUL.FTZ R24, R24, R37.reuse ;  /* 0x0000002518187220 */ /* 0x080fe20000410000 */
[-C--:B------:R-:W-:Y:S01]  /*e8b0*/  FMUL.FTZ R25, R25, R37.reuse ;  /* 0x0000002519197220 */ /* 0x080fe20000410000 */
[-C--:B------:R-:W-:Y:S01]  /*e8c0*/  FMUL.FTZ R26, R26, R37.reuse ;  /* 0x000000251a1a7220 */ /* 0x080fe20000410000 */
[-C--:B------:R-:W-:Y:S01]  /*e8d0*/  FMUL.FTZ R27, R27, R37.reuse ;  /* 0x000000251b1b7220 */ /* 0x080fe20000410000 */
[----:B------:R-:W1:Y:S01]  /*e8e0*/  MUFU.TANH R179, R24 ;  /* 0x0000001800b37308 */ /* 0x000e620000002400 */
[----:B----4-:R-:W-:Y:S07]  /*e8f0*/  HMMA.16816.F32 R12, R4, R60, RZ ;  /* 0x0000003c040c723c */ /* 0x010fee00000018ff */
[----:B------:R-:W4:Y:S01]  /*e900*/  MUFU.TANH R189, R25 ;  /* 0x0000001900bd7308 */ /* 0x000f220000002400 */
[----:B------:R-:W-:Y:S01]  /*e910*/  HMMA.16816.F32 R52, R32, R58, R52 ;  /* 0x0000003a2034723c */ /* 0x000fe20000001834 */
[----:B------:R-:W3:Y:S02]  /*e920*/  LDSM.16.M88.4 R56, [R100+0x8000] ;  /* 0x008000006438783b */ /* 0x000ee40000000200 */
[-C--:B------:R-:W-:Y:S01]  /*e930*/  FMUL.FTZ R20, R20, R37.reuse ;  /* 0x0000002514147220 */ /* 0x080fe20000410000 */
[-C--:B------:R-:W-:Y:S01]  /*e940*/  FMUL.FTZ R21, R21, R37.reuse ;  /* 0x0000002515157220 */ /* 0x080fe20000410000 */
[-C--:B------:R-:W-:Y:S01]  /*e950*/  FMUL.FTZ R22, R22, R37.reuse ;  /* 0x0000002516167220 */ /* 0x080fe20000410000 */
[-C--:B------:R-:W-:Y:S01]  /*e960*/  FMUL.FTZ R23, R23, R37.reuse ;  /* 0x0000002517177220 */ /* 0x080fe20000410000 */
[----:B------:R-:W1:Y:S01]  /*e970*/  MUFU.TANH R184, R26 ;  /* 0x0000001a00b87308 */ /* 0x000e620000002400 */
[----:B-----5:R-:W-:Y:S07]  /*e980*/  HMMA.16816.F32 R28, R16, R44, R28 ;  /* 0x0000002c101c723c */ /* 0x020fee000000181c */
[----:B------:R5:W1:Y:S01]  /*e990*/  MUFU.TANH R192, R27 ;  /* 0x0000001b00c07308 */ /* 0x000a620000002400 */
[----:B------:R-:W-:Y:S07]  /*e9a0*/  HMMA.16816.F32 R12, R8, R48, R12 ;  /* 0x00000030080c723c */ /* 0x000fee000000180c */
        /* <DEDUP_REMOVED lines=8> */
[----:B-----5:R-:W-:Y:S01]  /*ea30*/  HMMA.16816.F32 R24, R4, R62, RZ ;  /* 0x0000003e0418723c */ /* 0x020fe200000018ff */
[----:B------:R-:W5:Y:S06]  /*ea40*/  LDSM.16.M88.4 R60, [R105+0x8800] ;  /* 0x00880000693c783b */ /* 0x000f6c0000000200 */
        /* <DEDUP_REMOVED lines=10> */
[----:B---3--:R-:W-:Y:S03]  /*eaf0*/  HMMA.16816.F32 R12, R16, R56, R12 ;  /* 0x00000038100c723c */ /* 0x008fe6000000180c */
[----:B------:R-:W3:Y:S05]  /*eb00*/  MUFU.TANH R187, R29 ;  /* 0x0000001d00bb7308 */ /* 0x000eea0000002400 */
[C---:B--2---:R-:W-:Y:S03]  /*eb10*/  HMMA.16816.F32 R20, R4.reuse, R40, RZ ;  /* 0x000000280414723c */ /* 0x044fe600000018ff */
[----:B------:R-:W2:Y:S05]  /*eb20*/  MUFU.TANH R182, R30 ;  /* 0x0000001e00b67308 */ /* 0x000eaa0000002400 */
[----:B------:R-:W-:Y:S03]  /*eb30*/  HMMA.16816.F32 R40, R4, R42, RZ ;  /* 0x0000002a0428723c */ /* 0x000fe600000018ff */
[----:B------:R1:W1:Y:S01]  /*eb40*/  MUFU.TANH R188, R31 ;  /* 0x0000001f00bc7308 */ /* 0x0002620000002400 */
[-C--:B------:R-:W-:Y:S01]  /*eb50*/  FMUL.FTZ R12, R12, R37.reuse ;  /* 0x000000250c0c7220 */ /* 0x080fe20000410000 */
[-C--:B------:R-:W-:Y:S01]  /*eb60*/  FMUL.FTZ R13, R13, R37.reuse ;  /* 0x000000250d0d7220 */ /* 0x080fe20000410000 */
[-C--:B------:R-:W-:Y:S01]  /*eb70*/  FMUL.FTZ R14, R14, R37.reuse ;  /* 0x000000250e0e7220 */ /* 0x080fe20000410000 */
[-C--:B------:R-:W-:Y:S01]  /*eb80*/  FMUL.FTZ R15, R15, R37.reuse ;  /* 0x000000250f0f7220 */ /* 0x080fe20000410000 */
[----:B------:R-:W-:Y:S01]  /*eb90*/  HMMA.16816.F32 R24, R32, R78, R24 ;  /* 0x0000004e2018723c */ /* 0x000fe20000001818 */
[----:B------:R-:W-:Y:S02]  /*eba0*/  LDSM.16.M88.4 R76, [R105+0x9800] ;  /* 0x00980000694c783b */ /* 0x000fe40000000200 */
[----:B------:R-:W2:Y:S05]  /*ebb0*/  MUFU.TANH R190, R52 ;  /* 0x0000003400be7308 */ /* 0x000eaa0000002400 */
[C---:B-----5:R-:W-:Y:S03]  /*ebc0*/  HMMA.16816.F32 R20, R8.reuse, R60, R20 ;  /* 0x0000003c0814723c */ /* 0x060fe60000001814 */
[----:B------:R-:W2:Y:S01]  /*ebd0*/  MUFU.TANH R196, R53 ;  /* 0x0000003500c47308 */ /* 0x000ea20000002400 */
[----:B-1----:R-:W1:Y:S04]  /*ebe0*/  LDSM.16.M88.4 R28, [R103+0x8800] ;  /* 0x00880000671c783b */ /* 0x002e680000000200 */
[----:B------:R-:W-:Y:S01]  /*ebf0*/  HMMA.16816.F32 R60, R8, R62, R40 ;  /* 0x0000003e083c723c */ /* 0x000fe20000001828 */
[----:B------:R-:W5:Y:S02]  /*ec00*/  LDSM.16.M88.4 R40, [R100+0x8800] ;  /* 0x008800006428783b */ /* 0x000f640000000200 */
[----:B------:R-:W1:Y:S05]  /*ec10*/  MUFU.TANH R194, R54 ;  /* 0x0000003600c27308 */ /* 0x000e6a0000002400 */
[----:B------:R-:W-:Y:S01]  /*ec20*/  HMMA.16816.F32 R24, R16, R58, R24 ;  /* 0x0000003a1018723c */ /* 0x000fe20000001818 */
[----:B------:R3:W2:Y:S02]  /*ec30*/  LDSM.16.M88.4 R56, [R65+0x9800] ;  /* 0x009800004138783b */ /* 0x0006a40000000200 */
[----:B------:R4:W1:Y:S08]  /*ec40*/  MUFU.TANH R183, R55 ;  /* 0x0000003700b77308 */ /* 0x0008700000002400 */
[----:B------:R-:W1:Y:S08]  /*ec50*/  MUFU.TANH R180, R12 ;  /* 0x0000000c00b47308 */ /* 0x000e700000002400 */
[----:B------:R-:W1:Y:S01]  /*ec60*/  MUFU.TANH R186, R13 ;  /* 0x0000000d00ba7308 */ /* 0x000e620000002400 */
[-C--:B------:R-:W-:Y:S01]  /*ec70*/  FMUL.FTZ R24, R24, R37.reuse ;  /* 0x0000002518187220 */ /* 0x080fe20000410000 */
[----:B----4-:R-:W-:Y:S01]  /*ec80*/  HMMA.16816.F32 R52, R4, R48, RZ ;  /* 0x000000300434723c */ /* 0x010fe200000018ff */
[-C--:B------:R-:W-:Y:S01]  /*ec90*/  FMUL.FTZ R25, R25, R37.reuse ;  /* 0x0000002519197220 */ /* 0x080fe20000410000 */
[-C--:B------:R-:W-:Y:S01]  /*eca0*/  FMUL.FTZ R26, R26, R37.reuse ;  /* 0x000000251a1a7220 */ /* 0x080fe20000410000 */
[----:B------:R-:W-:-:S03]  /*ecb0*/  FMUL.FTZ R27, R27, R37 ;  /* 0x000000251b1b7220 */ /* 0x000fc60000410000 */
[----:B---3--:R-:W3:Y:S02]  /*ecc0*/  MUFU.TANH R65, R14 ;  /* 0x0000000e00417308 */ /* 0x008ee40000002400 */
[----:B------:R-:W-:Y:S06]  /*ecd0*/  HMMA.16816.F32 R48, R4, R50, RZ ;  /* 0x000000320430723c */ /* 0x000fec00000018ff */
[----:B------:R-:W4:Y:S02]  /*ece0*/  MUFU.TANH R105, R25 ;  /* 0x0000001900697308 */ /* 0x000f240000002400 */
[----:B-1----:R-:W-:Y:S06]  /*ecf0*/  HMMA.16816.F32 R20, R32, R28, R20 ;  /* 0x0000001c2014723c */ /* 0x002fec0000001814 */
[----:B------:R-:W1:Y:S02]  /*ed00*/  MUFU.TANH R195, R26 ;  /* 0x0000001a00c37308 */ /* 0x000e640000002400 */
[----:B------:R-:W-:Y:S06]  /*ed10*/  HMMA.16816.F32 R52, R8, R44, R52 ;  /* 0x0000002c0834723c */ /* 0x000fec0000001834 */
[----:B------:R5:W1:Y:S02]  /*ed20*/  MUFU.TANH R44, R15 ;  /* 0x0000000f002c7308 */ /* 0x000a640000002400 */
[----:B------:R-:W-:Y:S01]  /*ed30*/  HMMA.16816.F32 R60, R32, R30, R60 ;  /* 0x0000001e203c723c */ /* 0x000fe2000000183c */
[----:B------:R-:W-:Y:S05]  /*ed40*/  LDSM.16.M88.4 R28, [R100+0x9000] ;  /* 0x00900000641c783b */ /* 0x000fea0000000200 */
[----:B------:R-:W1:Y:S02]  /*ed50*/  MUFU.TANH R45, R24 ;  /* 0x00000018002d7308 */ /* 0x000e640000002400 */
[----:B------:R-:W-:Y:S06]  /*ed60*/  HMMA.16816.F32 R48, R8, R46, R48 ;  /* 0x0000002e0830723c */ /* 0x000fec0000001830 */
[----:B------:R2:W1:Y:S01]  /*ed70*/  MUFU.TANH R46, R27 ;  /* 0x0000001b002e7308 */ /* 0x0004620000002400 */
[----:B-----5:R-:W5:Y:S01]  /*ed80*/  LDSM.16.M88.4 R12, [R103+0x9000] ;  /* 0x00900000670c783b */ /* 0x020f620000000200 */
[C---:B------:R-:W-:Y:S08]  /*ed90*/  HMMA.16816.F32 R20, R16.reuse, R40, R20 ;  /* 0x000000281014723c */ /* 0x040ff00000001814 */
[----:B------:R-:W-:Y:S01]  /*eda0*/  HMMA.16816.F32 R60, R16, R42, R60 ;  /* 0x0000002a103c723c */ /* 0x000fe2000000183c */
[----:B------:R-:W3:Y:S07]  /*edb0*/  LDSM.16.M88.4 R40, [R103+0x9800] ;  /* 0x009800006728783b */ /* 0x000eee0000000200 */
[----:B--2---:R-:W-:Y:S03]  /*edc0*/  HMMA.16816.F32 R24, R4, R56, RZ ;  /* 0x000000380418723c */ /* 0x004fe600000018ff */
[-C--:B------:R-:W-:Y:S01]  /*edd0*/  FMUL.FTZ R20, R20, R37.reuse ;  /* 0x0000002514147220 */ /* 0x080fe20000410000 */
[-C--:B------:R-:W-:Y:S01]  /*ede0*/  FMUL.FTZ R21, R21, R37.reuse ;  /* 0x0000002515157220 */ /* 0x080fe20000410000 */
[-C--:B------:R-:W-:Y:S01]  /*edf0*/  FMUL.FTZ R22, R22, R37.reuse ;  /* 0x0000002516167220 */ /* 0x080fe20000410000 */
[----:B------:R-:W-:-:S02]  /*ee00*/  FMUL.FTZ R23, R23, R37 ;  /* 0x0000002517177220 */ /* 0x000fc40000410000 */
[----:B------:R-:W-:Y:S01]  /*ee10*/  HMMA.16816.F32 R4, R4, R58, RZ ;  /* 0x0000003a0404723c */ /* 0x000fe200000018ff */
[----:B------:R-:W2:Y:S02]  /*ee20*/  MUFU.TANH R20, R20 ;  /* 0x0000001400147308 */ /* 0x000ea40000002400 */
[-C--:B------:R-:W-:Y:S01]  /*ee30*/  FMUL.FTZ R56, R60, R37.reuse ;  /* 0x000000253c387220 */ /* 0x080fe20000410000 */
[----:B------:R-:W-:-:S05]  /*ee40*/  FMUL.FTZ R57, R63, R37 ;  /* 0x000000253f397220 */ /* 0x000fca0000410000 */
[----:B------:R-:W1:Y:S03]  /*ee50*/  MUFU.TANH R21, R21 ;  /* 0x0000001500157308 */ /* 0x000e660000002400 */
[----:B------:R-:W-:Y:S05]  /*ee60*/  HMMA.16816.F32 R24, R8, R76, R24 ;  /* 0x0000004c0818723c */ /* 0x000fea0000001818 */
[----:B------:R-:W1:Y:S03]  /*ee70*/  MUFU.TANH R22, R22 ;  /* 0x0000001600167308 */ /* 0x000e660000002400 */
[C---:B-----5:R-:W-:Y:S05]  /*ee80*/  HMMA.16816.F32 R52, R32.reuse, R12, R52 ;  /* 0x0000000c2034723c */ /* 0x060fea0000001834 */
[----:B------:R-:W1:Y:S03]  /*ee90*/  MUFU.TANH R23, R23 ;  /* 0x0000001700177308 */ /* 0x000e660000002400 */
[----:B------:R-:W-:Y:S01]  /*eea0*/  HMMA.16816.F32 R48, R32, R14, R48 ;  /* 0x0000000e2030723c */ /* 0x000fe20000001830 */
[----:B------:R-:W5:Y:S01]  /*eeb0*/  LDSM.16.M88.4 R12, [R100+0x9800] ;  /* 0x00980000640c783b */ /* 0x000f620000000200 */
[----:B------:R-:W-:-:S04]  /*eec0*/  DEPBAR.LE SB0, 0x0 ;  /* 0x000080000000791a */ /* 0x000fc80000000000 */
[----:B------:R-:W1:Y:S02]  /*eed0*/  MUFU.TANH R56, R56 ;  /* 0x0000003800387308 */ /* 0x000e640000002400 */
[----:B------:R-:W-:Y:S06]  /*eee0*/  HMMA.16816.F32 R4, R8, R78, R4 ;  /* 0x0000004e0804723c */ /* 0x000fec0000001804 */
[----:B------:R-:W1:Y:S02]  /*eef0*/  MUFU.TANH R57, R57 ;  /* 0x0000003900397308 */ /* 0x000e640000002400 */
[----:B---3--:R-:W-:Y:S08]  /*ef00*/  HMMA.16816.F32 R24, R32, R40, R24 ;  /* 0x000000282018723c */ /* 0x008ff00000001818 */
[----:B------:R-:W-:Y:S01]  /*ef10*/  HMMA.16816.F32 R52, R16, R28, R52 ;  /* 0x0000001c1034723c */ /* 0x000fe20000001834 */
[-C--:B------:R-:W-:Y:S01]  /*ef20*/  FMUL.FTZ R28, R61, R37.reuse ;  /* 0x000000253d1c7220 */ /* 0x080fe20000410000 */
[----:B------:R-:W-:-:S05]  /*ef30*/  FMUL.FTZ R29, R62, R37 ;  /* 0x000000253e1d7220 */ /* 0x000fca0000410000 */
[----:B------:R-:W3:Y:S01]  /*ef40*/  MUFU.TANH R28, R28 ;  /* 0x0000001c001c7308 */ /* 0x000ee20000002400 */
[----:B------:R-:W-:Y:S07]  /*ef50*/  HMMA.16816.F32 R4, R32, R42, R4 ;  /* 0x0000002a2004723c */ /* 0x000fee0000001804 */
[----:B------:R-:W1:Y:S01]  /*ef60*/  MUFU.TANH R29, R29 ;  /* 0x0000001d001d7308 */ /* 0x000e620000002400 */
[----:B------:R-:W-:Y:S03]  /*ef70*/  HMMA.16816.F32 R48, R16, R30, R48 ;  /* 0x0000001e1030723c */ /* 0x000fe60000001830 */
[-C--:B------:R-:W-:Y:S01]  /*ef80*/  FMUL.FTZ R30, R52, R37.reuse ;  /* 0x00000025341e7220 */ /* 0x080fe20000410000 */
[-C--:B------:R-:W-:Y:S01]  /*ef90*/  FMUL.FTZ R53, R53, R37.reuse ;  /* 0x0000002535357220 */ /* 0x080fe20000410000 */
[-C--:B------:R-:W-:Y:S01]  /*efa0*/  FMUL.FTZ R10, R54, R37.reuse ;  /* 0x00000025360a7220 */ /* 0x080fe20000410000 */
[----:B------:R-:W-:-:S02]  /*efb0*/  FMUL.FTZ R9, R55, R37 ;  /* 0x0000002537097220 */ /* 0x000fc40000410000 */
[C---:B-----5:R-:W-:Y:S01]  /*efc0*/  HMMA.16816.F32 R24, R16.reuse, R12, R24 ;  /* 0x0000000c1018723c */ /* 0x060fe20000001818 */
[----:B------:R-:W1:Y:S07]  /*efd0*/  MUFU.TANH R30, R30 ;  /* 0x0000001e001e7308 */ /* 0x000e6e0000002400 */
[----:B------:R-:W-:Y:S01]  /*efe0*/  HMMA.16816.F32 R4, R16, R14, R4 ;  /* 0x0000000e1004723c */ /* 0x000fe20000001804 */
[----:B------:R1:W1:Y:S02]  /*eff0*/  MUFU.TANH R8, R53 ;  /* 0x0000003500087308 */ /* 0x0002640000002400 */
[-C--:B------:R-:W-:Y:S01]  /*f000*/  FMUL.FTZ R11, R48, R37.reuse ;  /* 0x00000025300b7220 */ /* 0x080fe20000410000 */
[-C--:B------:R-:W-:Y:S01]  /*f010*/  FMUL.FTZ R12, R49, R37.reuse ;  /* 0x00000025310c7220 */ /* 0x080fe20000410000 */
[-C--:B------:R-:W-:Y:S01]  /*f020*/  FMUL.FTZ R31, R50, R37.reuse ;  /* 0x00000025321f7220 */ /* 0x080fe20000410000 */
[----:B------:R-:W-:-:S03]  /*f030*/  FMUL.FTZ R13, R51, R37 ;  /* 0x00000025330d7220 */ /* 0x000fc60000410000 */
[----:B------:R-:W1:Y:S02]  /*f040*/  MUFU.TANH R10, R10 ;  /* 0x0000000a000a7308 */ /* 0x000e640000002400 */
        /* <DEDUP_REMOVED lines=8> */
[----:B------:R-:W-:Y:S01]  /*f0d0*/  FMUL.FTZ R7, R7, R37 ;  /* 0x0000002507077220 */ /* 0x000fe20000410000 */
[----:B------:R-:W-:Y:S02]  /*f0e0*/  IADD3 R37, PT, PT, R38, -0x2, RZ ;  /* 0xfffffffe26257810 */ /* 0x000fe40007ffe0ff */
[----:B------:R-:W1:Y:S02]  /*f0f0*/  MUFU.TANH R11, R11 ;  /* 0x0000000b000b7308 */ /* 0x000e640000002400 */
[----:B------:R-:W-:-:S06]  /*f100*/  ISETP.GT.AND P1, PT, R37, R233, PT ;  /* 0x000000e92500720c */ /* 0x000fcc0003f24270 */
[----:B------:R-:W1:Y:S08]  /*f110*/  MUFU.TANH R12, R12 ;  /* 0x0000000c000c7308 */ /* 0x000e700000002400 */
[----:B------:R-:W1:Y:S08]  /*f120*/  MUFU.TANH R31, R31 ;  /* 0x0000001f001f7308 */ /* 0x000e700000002400 */
[----:B------:R-:W1:Y:S08]  /*f130*/  MUFU.TANH R13, R13 ;  /* 0x0000000d000d7308 */ /* 0x000e700000002400 */
[----:B------:R-:W1:Y:S08]  /*f140*/  MUFU.TANH R24, R24 ;  /* 0x0000001800187308 */ /* 0x000e700000002400 */
[----:B------:R-:W1:Y:S08]  /*f150*/  MUFU.TANH R18, R18 ;  /* 0x0000001200127308 */ /* 0x000e700000002400 */
[----:B------:R-:W1:Y:S08]  /*f160*/  MUFU.TANH R25, R25 ;  /* 0x0000001900197308 */ /* 0x000e700000002400 */
[----:B------:R-:W1:Y:S08]  /*f170*/  MUFU.TANH R19, R19 ;  /* 0x0000001300137308 */ /* 0x000e700000002400 */
[----:B------:R1:W1:Y:S08]  /*f180*/  MUFU.TANH R27, R4 ;  /* 0x00000004001b7308 */ /* 0x0002700000002400 */
[----:B------:R1:W1:Y:S08]  /*f190*/  MUFU.TANH R26, R5 ;  /* 0x00000005001a7308 */ /* 0x0002700000002400 */
[----:B------:R1:W1:Y:S08]  /*f1a0*/  MUFU.TANH R33, R6 ;  /* 0x0000000600217308 */ /* 0x0002700000002400 */
[----:B------:R1:W1:Y:S01]  /*f1b0*/  MUFU.TANH R34, R7 ;  /* 0x0000000700227308 */ /* 0x0002620000002400 */
[----:B------:R-:W-:Y:S06]  /*f1c0*/  BAR.SYNC.DEFER_BLOCKING 0x0 ;  /* 0x0000000000007b1d */ /* 0x000fec0000010000 */
[----:B--234-:R-:W-:Y:S05]  /*f1d0*/  @!P1 BRA `(.L_x_3208) ;  /* 0x0000000c00889947 */ /* 0x01cfea0003800000 */
[----:B------:R-:W-:Y:S04]  /*f1e0*/  BSSY.RECONVERGENT B0, `(.L_x_3209) ;  /* 0x000004a000007945 */ /* 0x000fe80003800200 */
[----:B------:R-:W-:Y:S05]  /*f1f0*/  @!P6 BRA `(.L_x_3210) ;  /* 0x000000040000e947 */ /* 0x000fea0003800000 */
[----:B------:R-:W2:Y:S01]  /*f200*/  LD.E R32, desc[UR4][R2.64+0x170] ;  /* 0x0001700402207980 */ /* 0x000ea2000c101900 */
[C---:B------:R-:W-:Y:S02]  /*f210*/  LEA R16, R38.reuse, 0xfffffd00, 0x8 ;  /* 0xfffffd0026107811 */ /* 0x040fe400078e40ff */
[----:B-1----:R-:W-:Y:S02]  /*f220*/  LEA R5, R38, 0xfffffe00, 0x8 ;  /* 0xfffffe0026057811 */ /* 0x002fe400078e40ff */
[----:B------:R-:W-:Y:S02]  /*f230*/  IABS R6, R16 ;  /* 0x0000001000067213 */ /* 0x000fe40000000000 */
[----:B------:R-:W-:Y:S02]  /*f240*/  IABS R4, R5 ;  /* 0x0000000500047213 */ /* 0x000fe40000000000 */
[-C--:B--2---:R-:W-:Y:S02]  /*f250*/  IABS R14, R32.reuse ;  /* 0x00000020000e7213 */ /* 0x084fe40000000000 */
[----:B------:R-:W-:-:S02]  /*f260*/  IABS R7, R32 ;  /* 0x0000002000077213 */ /* 0x000fc40000000000 */
[----:B------:R-:W1:Y:S01]  /*f270*/  I2F.RP R40, R14 ;  /* 0x0000000e00287306 */ /* 0x000e620000209400 */
[-C--:B------:R-:W-:Y:S02]  /*f280*/  LOP3.LUT R16, R16, R32.reuse, RZ, 0x3c, !PT ;  /* 0x0000002010107212 */ /* 0x080fe400078e3cff */
        /* <DEDUP_REMOVED lines=20> */
[----:B------:R-:W-:Y:S01]  /*f3d0*/  ISETP.NE.AND P2, PT, R32, RZ, PT ;  /* 0x000000ff2000720c */ /* 0x000fe20003f45270 */
[----:B------:R-:W-:Y:S01]  /*f3e0*/  @!P4 VIADD R17, R17, 0x1 ;  /* 0x000000011111c836 */ /* 0x000fe20000000000 */
[-C--:B------:R-:W-:Y:S02]  /*f3f0*/  ISETP.GE.U32.AND P5, PT, R6, R14.reuse, PT ;  /* 0x0000000e0600720c */ /* 0x080fe40003fa6070 */
[----:B------:R-:W-:Y:S01]  /*f400*/  ISETP.GE.U32.AND P6, PT, R4, R14, PT ;  /* 0x0000000e0400720c */ /* 0x000fe20003fc6070 */
[----:B------:R-:W1:Y:S01]  /*f410*/  LDC.64 R6, c[0x0][0x348] ;  /* 0x0000d200ff067b82 */ /* 0x000e620000000a00 */
[----:B------:R-:W-:-:S09]  /*f420*/  LOP3.LUT R4, RZ, R32, RZ, 0x33, !PT ;  /* 0x00000020ff047212 */ /* 0x000fd200078e33ff */
[----:B------:R-:W-:Y:S02]  /*f430*/  @P5 IADD3 R15, PT, PT, R15, 0x1, RZ ;  /* 0x000000010f0f5810 */ /* 0x000fe40007ffe0ff */
[----:B------:R-:W-:-:S03]  /*f440*/  @P6 VIADD R17, R17, 0x1 ;  /* 0x0000000111116836 */ /* 0x000fc60000000000 */
[----:B------:R-:W-:Y:S02]  /*f450*/  @!P1 IMAD.MOV R15, RZ, RZ, -R15 ;  /* 0x000000ffff0f9224 */ /* 0x000fe400078e0a0f */
[----:B------:R-:W-:-:S03]  /*f460*/  @!P3 IADD3 R17, PT, PT, -R17, RZ, RZ ;  /* 0x000000ff1111b210 */ /* 0x000fc60007ffe1ff */
[C---:B------:R-:W-:Y:S02]  /*f470*/  SEL R15, R4.reuse, R15, !P2 ;  /* 0x0000000f040f7207 */ /* 0x040fe40005000000 */
[----:B------:R-:W-:Y:S02]  /*f480*/  SEL R4, R4, R17, !P2 ;  /* 0x0000001104047207 */ /* 0x000fe40005000000 */
[----:B-1----:R-:W2:Y:S01]  /*f490*/  LD.E.64 R16, desc[UR4][R6.64+0x38] ;  /* 0x0000380406107980 */ /* 0x002ea2000c101b00 */
[----:B------:R-:W-:-:S04]  /*f4a0*/  IMAD.WIDE R42, R15, 0x4, R246 ;  /* 0x000000040f2a7825 */ /* 0x000fc800078e02f6 */
[C---:B------:R-:W-:Y:S01]  /*f4b0*/  IMAD.WIDE R40, R4.reuse, 0x4, R246 ;  /* 0x0000000404287825 */ /* 0x040fe200078e02f6 */
[----:B------:R-:W3:Y:S04]  /*f4c0*/  LD.E R14, desc[UR4][R42.64] ;  /* 0x000000042a0e7980 */ /* 0x000ee8000c101900 */
[----:B------:R-:W3:Y:S04]  /*f4d0*/  LD.E R5, desc[UR4][R40.64] ;  /* 0x0000000428057980 */ /* 0x000ee8000c101900 */
[----:B------:R1:W4:Y:S01]  /*f4e0*/  LD.E.64 R40, desc[UR4][R6.64+0x20] ;  /* 0x0000200406287980 */ /* 0x000322000c101b00 */
[----:B------:R-:W-:-:S04]  /*f4f0*/  IMAD.IADD R4, R4, 0x1, -R15 ;  /* 0x0000000104047824 */ /* 0x000fc800078e0a0f */
[----:B------:R-:W-:-:S05]  /*f500*/  IMAD R32, R32, R4, -0x100 ;  /* 0xffffff0020207424 */ /* 0x000fca00078e0204 */
[----:B-1----:R-:W-:Y:S01]  /*f510*/  SHF.R.S32.HI R6, RZ, 0x1f, R32 ;  /* 0x0000001fff067819 */ /* 0x002fe20000011420 */
        /* <DEDUP_REMOVED lines=14> */
.L_x_3210:
[----:B-1----:R-:W2:Y:S01]  /*f600*/  LD.E R4, desc[UR4][R2.64+0x38] ;  /* 0x0000380402047980 */ /* 0x002ea2000c101900 */
[----:B------:R-:W-:Y:S02]  /*f610*/  UMOV UR7, URZ ;  /* 0x000000ff00077c82 */ /* 0x000fe40008000000 */
[----:B------:R-:W-:Y:S01]  /*f620*/  IADD3 R5, P1, PT, RZ, -UR7, RZ ;  /* 0x80000007ff057c10 */ /* 0x000fe2000ff3e0ff */
[----:B--2---:R-:W-:-:S04]  /*f630*/  IMAD.SHL.U32 R4, R4, 0x100, RZ ;  /* 0x0000010004047824 */ /* 0x004fc800078e00ff */
[----:B------:R-:W-:-:S05]  /*f640*/  IMAD.X R4, RZ, RZ, ~R4, P1 ;  /* 0x000000ffff047224 */ /* 0x000fca00008e0e04 */
[----:B------:R-:W-:-:S04]  /*f650*/  SHF.R.S64 R5, R5, 0x1f, R4 ;  /* 0x0000001f05057819 */ /* 0x000fc80000001004 */
[----:B------:R-:W-:-:S04]  /*f660*/  IADD3 R235, P1, PT, R5, R235, RZ ;  /* 0x000000eb05eb7210 */ /* 0x000fc80007f3e0ff */
[----:B------:R-:W-:-:S09]  /*f670*/  LEA.HI.X.SX32 R234, R4, R234, 0x1, P1 ;  /* 0x000000ea04ea7211 */ /* 0x000fd200008f0eff */
.L_x_3211:
[----:B------:R-:W-:Y:S05]  /*f680*/  BSYNC.RECONVERGENT B0 ;  /* 0x0000000000007941 */ /* 0x000fea0003800200 */
.L_x_3209:
[C---:B------:R-:W-:Y:S01]  /*f690*/  SHF.L.U32 R5, R224.reuse, 0x5, RZ ;  /* 0x00000005e0057819 */ /* 0x040fe200000006ff */
[--C-:B------:R-:W-:Y:S01]  /*f6a0*/  @!P0 IMAD.MOV.U32 R17, RZ, RZ, R234.reuse ;  /* 0x000000ffff118224 */ /* 0x100fe200078e00ea */
        /* <DEDUP_REMOVED lines=45> */
[----:B--2---:R-:W-:Y:S01]  /*f980*/  @!P0 IMAD.MOV.U32 R16, RZ, RZ, R14 ;  /* 0x000000ffff108224 */ /* 0x004fe200078e000e */
        /* <DEDUP_REMOVED lines=17> */
[--C-:B---3--:R-:W-:Y:S01]  /*faa0*/  @!P0 IMAD.MOV.U32 R7, RZ, RZ, R15.reuse ;  /* 0x000000ffff078224 */ /* 0x108fe200078e000f */
        /* <DEDUP_REMOVED lines=10> */
[----:B------:R-:W-:Y:S01]  /*fb50*/  @!P0 IMAD.IADD R49, R48, 0x1, R7 ;  /* 0x0000000130318824 */ /* 0x000fe200078e0207 */
        /* <DEDUP_REMOVED lines=72> */
.L_x_3213:
[----:B------:R-:W-:Y:S05]  /*ffe0*/  BSYNC.RECONVERGENT B0 ;  /* 0x0000000000007941 */ /* 0x000fea0003800200 */
.L_x_3212:
[----:B------:R-:W0:Y:S02]  /*fff0*/  LDGDEPBAR ;  /* 0x00000000000079af */ /* 0x000e240000000000 */
.L_x_3208:
[----:B------:R-:W-:Y:S05]  /*10000*/  BSYNC.RECONVERGENT B1 ;  /* 0x0000000000017941 */ /* 0x000fea0003800200 */
.L_x_3207:
[----:B------:R-:W-:-:S04]  /*10010*/  IMAD R35, R38, 0x100, R68 ;  /* 0x0000010026237824 */ /* 0x000fc800078e0244 */
[C---:B-12---:R-:W-:Y:S02]  /*10020*/  VIADD R5, R35.reuse, 0xfffffe00 ;  /* 0xfffffe0023057836 */ /* 0x046fe40000000000 */
[C---:B------:R-:W-:Y:S02]  /*10030*/  VIADD R4, R35.reuse, 0xfffffe01 ;  /* 0xfffffe0123047836 */ /* 0x040fe40000000000 */
[----:B------:R-:W-:Y:S01]  /*10040*/  VIADD R32, R35, 0xfffffe11 ;  /* 0xfffffe1123207836 */ /* 0x000fe20000000000 */
[----:B------:R-:W-:Y:S01]  /*10050*/  ISETP.GE.AND P0, PT, R5, R232, PT ;  /* 0x000000e80500720c */ /* 0x000fe20003f06270 */
[----:B------:R-:W-:Y:S01]  /*10060*/  VIADD R40, R35, 0xfffffe18 ;  /* 0xfffffe1823287836 */ /* 0x000fe20000000000 */
[----:B------:R-:W-:Y:S01]  /*10070*/  ISETP.GE.AND P3, PT, R5, R230, PT ;  /* 0x000000e60500720c */ /* 0x000fe20003f66270 */
[----:B------:R-:W-:Y:S01]  /*10080*/  VIADD R42, R35, 0xfffffe19 ;  /* 0xfffffe19232a7836 */ /* 0x000fe20000000000 */
[----:B------:R-:W-:Y:S01]  /*10090*/  FSEL R14, R99, -INF , P0 ;  /* 0xff800000630e7808 */ /* 0x000fe20000000000 */
[C---:B------:R-:W-:Y:S01]  /*100a0*/  VIADD R50, R35.reuse, 0xfffffe21 ;  /* 0xfffffe2123327836 */ /* 0x040fe20000000000 */
[C---:B------:R-:W-:Y:S01]  /*100b0*/  ISETP.GE.AND P2, PT, R4.reuse, R232, PT ;  /* 0x000000e80400720c */ /* 0x040fe20003f46270 */
[----:B------:R-:W-:Y:S01]  /*100c0*/  VIADD R51, R35, 0xfffffe28 ;  /* 0xfffffe2823337836 */ /* 0x000fe20000000000 */
[C---:B------:R-:W-:Y:S01]  /*100d0*/  ISETP.GE.AND P6, PT, R4.reuse, R231, PT ;  /* 0x000000e70400720c */ /* 0x040fe20003fc6270 */
[----:B------:R-:W-:Y:S01]  /*100e0*/  IMAD.MOV.U32 R99, RZ, RZ, R195 ;  /* 0x000000ffff637224 */ /* 0x000fe200078e00c3 */
[----:B------:R-:W-:-:S02]  /*100f0*/  ISETP.GE.AND P1, PT, R4, R230, PT ;  /* 0x000000e60400720c */ /* 0x000fc40003f26270 */
[----:B------:R-:W-:Y:S01]  /*10100*/  ISETP.GE.AND P0, PT, R4, R229, PT ;  /* 0x000000e50400720c */ /* 0x000fe20003f06270 */
[----:B------:R-:W-:Y:S01]  /*10110*/  VIADD R4, R35, 0xfffffe08 ;  /* 0xfffffe0823047836 */ /* 0x000fe20000000000 */
[C---:B------:R-:W-:Y:S02]  /*10120*/  ISETP.GE.AND P5, PT, R5.reuse, R231, PT ;  /* 0x000000e70500720c */ /* 0x040fe40003fa6270 */
[----:B------:R-:W-:Y:S01]  /*10130*/  ISETP.GE.AND P4, PT, R5, R229, PT ;  /* 0x000000e50500720c */ /* 0x000fe20003f86270 */
[----:B------:R-:W-:Y:S01]  /*10140*/  VIADD R5, R35, 0xfffffe09 ;  /* 0xfffffe0923057836 */ /* 0x000fe20000000000 */
[----:B------:R-:W-:Y:S01]  /*10150*/  FSEL R7, R97, -INF , P3 ;  /* 0xff80000061077808 */ /* 0x000fe20001800000 */
[----:B------:R-:W-:Y:S01]  /*10160*/  IMAD.MOV.U32 R97, RZ, RZ, R186 ;  /* 0x000000ffff617224 */ /* 0x000fe200078e00ba */
[----:B------:R-:W-:Y:S02]  /*10170*/  FSEL R14, R14, -INF , !P5 ;  /* 0xff8000000e0e7808 */ /* 0x000fe40006800000 */
[----:B------:R-:W-:Y:S01]  /*10180*/  FSEL R17, R98, -INF , P2 ;  /* 0xff80000062117808 */ /* 0x000fe20001000000 */
[----:B------:R-:W-:Y:S01]  /*10190*/  IMAD.MOV.U32 R98, RZ, RZ, R180 ;  /* 0x000000ffff627224 */ /* 0x000fe200078e00b4 */
[----:B------:R-:W-:-:S02]  /*101a0*/  FSEL R7, R7, -INF , !P4 ;  /* 0xff80000007077808 */ /* 0x000fc40006000000 */
[C---:B------:R-:W-:Y:S02]  /*101b0*/  ISETP.GE.AND P3, PT, R4.reuse, R232, PT ;  /* 0x000000e80400720c */ /* 0x040fe40003f66270 */
[C---:B------:R-:W-:Y:S02]  /*101c0*/  ISETP.GE.AND P5, PT, R4.reuse, R231, PT ;  /* 0x000000e70400720c */ /* 0x040fe40003fa6270 */
[C---:B------:R-:W-:Y:S02]  /*101d0*/  ISETP.GE.AND P2, PT, R4.reuse, R230, PT ;  /* 0x000000e60400720c */ /* 0x040fe40003f46270 */
[----:B------:R-:W-:Y:S02]  /*101e0*/  ISETP.GE.AND P4, PT, R4, R229, PT ;  /* 0x000000e50400720c */ /* 0x000fe40003f86270 */
[----:B------:R-:W-:Y:S01]  /*101f0*/  FSEL R4, R96, -INF , P1 ;  /* 0xff80000060047808 */ /* 0x000fe20000800000 */
[----:B------:R-:W-:Y:S01]  /*10200*/  IMAD.MOV.U32 R96, RZ, RZ, R184 ;  /* 0x000000ffff607224 */ /* 0x000fe200078e00b8 */
[----:B------:R-:W-:-:S02]  /*10210*/  FSEL R17, R17, -INF , !P6 ;  /* 0xff80000011117808 */ /* 0x000fc40007000000 */
[----:B------:R-:W-:Y:S02]  /*10220*/  FSEL R4, R4, -INF , !P0 ;  /* 0xff80000004047808 */ /* 0x000fe40004000000 */
[----:B------:R-:W-:Y:S01]  /*10230*/  FSEL R16, R95, -INF , P3 ;  /* 0xff8000005f107808 */ /* 0x000fe20001800000 */
[----:B------:R-:W-:Y:S01]  /*10240*/  IMAD.MOV.U32 R95, RZ, RZ, R192 ;  /* 0x000000ffff5f7224 */ /* 0x000fe200078e00c0 */
[C---:B------:R-:W-:Y:S02]  /*10250*/  ISETP.GE.AND P1, PT, R5.reuse, R232, PT ;  /* 0x000000e80500720c */ /* 0x040fe40003f26270 */
[C---:B------:R-:W-:Y:S02]  /*10260*/  ISETP.GE.AND P6, PT, R5.reuse, R231, PT ;  /* 0x000000e70500720c */ /* 0x040fe40003fc6270 */
[C---:B------:R-:W-:Y:S02]  /*10270*/  ISETP.GE.AND P0, PT, R5.reuse, R230, PT ;  /* 0x000000e60500720c */ /* 0x040fe40003f06270 */
[----:B------:R-:W-:Y:S01]  /*10280*/  ISETP.GE.AND P3, PT, R5, R229, PT ;  /* 0x000000e50500720c */ /* 0x000fe20003f66270 */
[----:B------:R-:W-:Y:S01]  /*10290*/  VIADD R5, R35, 0xfffffe10 ;  /* 0xfffffe1023057836 */ /* 0x000fe20000000000 */
[----:B------:R-:W-:Y:S01]  /*102a0*/  FSEL R6, R93, -INF , P2 ;  /* 0xff8000005d067808 */ /* 0x000fe20001000000 */
[----:B------:R-:W-:Y:S01]  /*102b0*/  IMAD.MOV.U32 R93, RZ, RZ, R193 ;  /* 0x000000ffff5d7224 */ /* 0x000fe200078e00c1 */
[----:B------:R-:W-:-:S02]  /*102c0*/  FSEL R16, R16, -INF , !P5 ;  /* 0xff80000010107808 */ /* 0x000fc40006800000 */
[----:B------:R-:W-:Y:S01]  /*102d0*/  FSEL R15, R94, -INF , P1 ;  /* 0xff8000005e0f7808 */ /* 0x000fe20000800000 */
[----:B------:R-:W-:Y:S01]  /*102e0*/  IMAD.MOV.U32 R94, RZ, RZ, R185 ;  /* 0x000000ffff5e7224 */ /* 0x000fe200078e00b9 */
[----:B------:R-:W-:Y:S02]  /*102f0*/  FSEL R6, R6, -INF , !P4 ;  /* 0xff80000006067808 */ /* 0x000fe40006000000 */
[C---:B------:R-:W-:Y:S02]  /*10300*/  ISETP.GE.AND P2, PT, R5.reuse, R232, PT ;  /* 0x000000e80500720c */ /* 0x040fe40003f46270 */
[C---:B------:R-:W-:Y:S02]  /*10310*/  ISETP.GE.AND P5, PT, R5.reuse, R231, PT ;  /* 0x000000e70500720c */ /* 0x040fe40003fa6270 */
[C---:B------:R-:W-:Y:S02]  /*10320*/  ISETP.GE.AND P1, PT, R5.reuse, R230, PT ;  /* 0x000000e60500720c */ /* 0x040fe40003f26270 */
[----:B------:R-:W-:-:S02]  /*10330*/  ISETP.GE.AND P4, PT, R5, R229, PT ;  /* 0x000000e50500720c */ /* 0x000fc40003f86270 */
[----:B------:R-:W-:Y:S01]  /*10340*/  FSEL R5, R92, -INF , P0 ;  /* 0xff8000005c057808 */ /* 0x000fe20000000000 */
[----:B------:R-:W-:Y:S01]  /*10350*/  IMAD.MOV.U32 R92, RZ, RZ, R182 ;  /* 0x000000ffff5c7224 */ /* 0x000fe200078e00b6 */
[----:B------:R-:W-:Y:S02]  /*10360*/  ISETP.GE.AND P0, PT, R32, R232, PT ;  /* 0x000000e82000720c */ /* 0x000fe40003f06270 */
[----:B------:R-:W-:Y:S02]  /*10370*/  FSEL R91, R91, -INF , P2 ;  /* 0xff8000005b5b7808 */ /* 0x000fe40001000000 */
[----:B------:R-:W-:Y:S01]  /*10380*/  FSEL R41, R89, -INF , P1 ;  /* 0xff80000059297808 */ /* 0x000fe20000800000 */
[----:B------:R-:W-:Y:S01]  /*10390*/  IMAD.MOV.U32 R89, RZ, RZ, R183 ;  /* 0x000000ffff597224 */ /* 0x000fe200078e00b7 */
[----:B------:R-:W-:Y:S02]  /*103a0*/  FSEL R5, R5, -INF , !P3 ;  /* 0xff80000005057808 */ /* 0x000fe40005800000 */
[----:B------:R-:W-:-:S02]  /*103b0*/  FSEL R15, R15, -INF , !P6 ;  /* 0xff8000000f0f7808 */ /* 0x000fc40007000000 */
[C---:B------:R-:W-:Y:S02]  /*103c0*/  ISETP.GE.AND P3, PT, R32.reuse, R230, PT ;  /* 0x000000e62000720c */ /* 0x040fe40003f66270 */
[C---:B------:R-:W-:Y:S02]  /*103d0*/  ISETP.GE.AND P6, PT, R32.reuse, R231, PT ;  /* 0x000000e72000720c */ /* 0x040fe40003fc6270 */
[----:B------:R-:W-:Y:S02]  /*103e0*/  ISETP.GE.AND P2, PT, R32, R229, PT ;  /* 0x000000e52000720c */ /* 0x000fe40003f46270 */
[----:B------:R-:W-:Y:S01]  /*103f0*/  FSEL R32, R91, -INF , !P5 ;  /* 0xff8000005b207808 */ /* 0x000fe20006800000 */
[----:B------:R-:W-:Y:S01]  /*10400*/  IMAD.MOV.U32 R91, RZ, RZ, R188 ;  /* 0x000000ffff5b7224 */ /* 0x000fe200078e00bc */
        /* <DEDUP_REMOVED lines=11> */
[C---:B------:R-:W-:Y:S02]  /*104c0*/  ISETP.GE.AND P2, PT, R42.reuse, R230, PT ;  /* 0x000000e62a00720c */ /* 0x040fe40003f46270 */
[----:B------:R-:W-:Y:S01]  /*104d0*/  FSEL R47, R87, -INF , P1 ;  /* 0xff800000572f7808 */ /* 0x000fe20000800000 */
[----:B------:R-:W-:Y:S01]  /*104e0*/  IMAD.MOV.U32 R87, RZ, RZ, R190 ;  /* 0x000000ffff577224 */ /* 0x000fe200078e00be */
[CC--:B------:R-:W-:Y:S02]  /*104f0*/  ISETP.GE.AND P3, PT, R42.reuse, R232.reuse, PT ;  /* 0x000000e82a00720c */ /* 0x0c0fe40003f66270 */
[C---:B------:R-:W-:Y:S02]  /*10500*/  ISETP.GE.AND P6, PT, R42.reuse, R231, PT ;  /* 0x000000e72a00720c */ /* 0x040fe40003fc6270 */
[----:B------:R-:W-:Y:S01]  /*10510*/  ISETP.GE.AND P1, PT, R42, R229, PT ;  /* 0x000000e52a00720c */ /* 0x000fe20003f26270 */
[----:B------:R-:W-:Y:S01]  /*10520*/  VIADD R42, R35, 0xfffffe20 ;  /* 0xfffffe20232a7836 */ /* 0x000fe20000000000 */
[----:B------:R-:W-:Y:S01]  /*10530*/  FSEL R48, R84, -INF , P2 ;  /* 0xff80000054307808 */ /* 0x000fe20001000000 */
[----:B------:R-:W-:Y:S01]  /*10540*/  IMAD.MOV.U32 R84, RZ, RZ, R197 ;  /* 0x000000ffff547224 */ /* 0x000fe200078e00c5 */
[----:B------:R-:W-:Y:S01]  /*10550*/  FSEL R49, R85, -INF , P0 ;  /* 0xff80000055317808 */ /* 0x000fe20000000000 */
[----:B------:R-:W-:Y:S01]  /*10560*/  IMAD.MOV.U32 R85, RZ, RZ, R187 ;  /* 0x000000ffff557224 */ /* 0x000fe200078e00bb */
[----:B------:R-:W-:-:S02]  /*10570*/  ISETP.GE.AND P0, PT, R42, R232, PT ;  /* 0x000000e82a00720c */ /* 0x000fc40003f06270 */
[----:B------:R-:W-:Y:S02]  /*10580*/  FSEL R86, R86, -INF , P3 ;  /* 0xff80000056567808 */ /* 0x000fe40001800000 */
[----:B------:R-:W-:Y:S02]  /*10590*/  FSEL R48, R48, -INF , !P1 ;  /* 0xff80000030307808 */ /* 0x000fe40004800000 */
[----:B------:R-:W-:Y:S02]  /*105a0*/  FSEL R47, R47, -INF , !P5 ;  /* 0xff8000002f2f7808 */ /* 0x000fe40006800000 */
[----:B------:R-:W-:Y:S02]  /*105b0*/  FSEL R49, R49, -INF , !P4 ;  /* 0xff80000031317808 */ /* 0x000fe40006000000 */
[----:B------:R-:W-:Y:S02]  /*105c0*/  ISETP.GE.AND P1, PT, R50, R230, PT ;  /* 0x000000e63200720c */ /* 0x000fe40003f26270 */
[----:B------:R-:W-:-:S02]  /*105d0*/  ISETP.GE.AND P5, PT, R42, R231, PT ;  /* 0x000000e72a00720c */ /* 0x000fc40003fa6270 */
[C---:B------:R-:W-:Y:S02]  /*105e0*/  ISETP.GE.AND P3, PT, R42.reuse, R230, PT ;  /* 0x000000e62a00720c */ /* 0x040fe40003f66270 */
[----:B------:R-:W-:Y:S02]  /*105f0*/  ISETP.GE.AND P4, PT, R42, R229, PT ;  /* 0x000000e52a00720c */ /* 0x000fe40003f86270 */
[----:B------:R-:W-:Y:S01]  /*10600*/  FSEL R42, R86, -INF , !P6 ;  /* 0xff800000562a7808 */ /* 0x000fe20007000000 */
[----:B------:R-:W-:Y:S01]  /*10610*/  IMAD.MOV.U32 R86, RZ, RZ, R191 ;  /* 0x000000ffff567224 */ /* 0x000fe200078e00bf */
[----:B------:R-:W-:Y:S02]  /*10620*/  FSEL R83, R83, -INF , P0 ;  /* 0xff80000053537808 */ /* 0x000fe40000000000 */
[C---:B------:R-:W-:Y:S02]  /*10630*/  ISETP.GE.AND P2, PT, R50.reuse, R232, PT ;  /* 0x000000e83200720c */ /* 0x040fe40003f46270 */
[----:B------:R-:W-:-:S02]  /*10640*/  ISETP.GE.AND P6, PT, R50, R231, PT ;  /* 0x000000e73200720c */ /* 0x000fc40003fc6270 */
[----:B------:R-:W-:Y:S01]  /*10650*/  ISETP.GE.AND P0, PT, R50, R229, PT ;  /* 0x000000e53200720c */ /* 0x000fe20003f06270 */
[----:B------:R-:W-:Y:S01]  /*10660*/  VIADD R50, R35, 0xfffffe29 ;  /* 0xfffffe2923327836 */ /* 0x000fe20000000000 */
[----:B------:R-:W-:Y:S01]  /*10670*/  FSEL R62, R80, -INF , P1 ;  /* 0xff800000503e7808 */ /* 0x000fe20000800000 */
[----:B------:R-:W-:Y:S01]  /*10680*/  IMAD.MOV.U32 R80, RZ, RZ, R179 ;  /* 0x000000ffff507224 */ /* 0x000fe200078e00b3 */
[----:B------:R-:W-:Y:S02]  /*10690*/  FSEL R81, R81, -INF , P3 ;  /* 0xff80000051517808 */ /* 0x000fe40001800000 */
[C---:B------:R-:W-:Y:S02]  /*106a0*/  ISETP.GE.AND P3, PT, R51.reuse, R232, PT ;  /* 0x000000e83300720c */ /* 0x040fe40003f66270 */
[----:B------:R-:W-:Y:S02]  /*106b0*/  FSEL R82, R82, -INF , P2 ;  /* 0xff80000052527808 */ /* 0x000fe40001000000 */
[----:B------:R-:W-:-:S02]  /*106c0*/  ISETP.GE.AND P2, PT, R51, R230, PT ;  /* 0x000000e63300720c */ /* 0x000fc40003f46270 */
[----:B------:R-:W-:Y:S02]  /*106d0*/  FSEL R62, R62, -INF , !P0 ;  /* 0xff8000003e3e7808 */ /* 0x000fe40004000000 */
[----:B------:R-:W-:Y:S01]  /*106e0*/  FSEL R52, R83, -INF , !P5 ;  /* 0xff80000053347808 */ /* 0x000fe20006800000 */
[----:B------:R-:W-:Y:S01]  /*106f0*/  IMAD.MOV.U32 R83, RZ, RZ, R181 ;  /* 0x000000ffff537224 */ /* 0x000fe200078e00b5 */
[----:B------:R-:W-:Y:S01]  /*10700*/  FSEL R58, R81, -INF , !P4 ;  /* 0xff800000513a7808 */ /* 0x000fe20006000000 */
[----:B------:R-:W-:Y:S01]  /*10710*/  IMAD.MOV.U32 R81, RZ, RZ, R189 ;  /* 0x000000ffff517224 */ /* 0x000fe200078e00bd */
[----:B------:R-:W-:Y:S02]  /*10720*/  ISETP.GE.AND P0, PT, R50, R230, PT ;  /* 0x000000e63200720c */ /* 0x000fe40003f06270 */
[C---:B------:R-:W-:Y:S02]  /*10730*/  ISETP.GE.AND P5, PT, R51.reuse, R231, PT ;  /* 0x000000e73300720c */ /* 0x040fe40003fa6270 */
[----:B------:R-:W-:Y:S01]  /*10740*/  ISETP.GE.AND P4, PT, R51, R229, PT ;  /* 0x000000e53300720c */ /* 0x000fe20003f86270 */
[----:B------:R-:W-:Y:S01]  /*10750*/  VIADD R51, R35, 0xfffffe30 ;  /* 0xfffffe3023337836 */ /* 0x000fe20000000000 */
[----:B------:R-:W-:-:S02]  /*10760*/  FSEL R53, R82, -INF , !P6 ;  /* 0xff80000052357808 */ /* 0x000fc40007000000 */
[----:B------:R-:W-:Y:S02]  /*10770*/  FSEL R75, R75, -INF , P3 ;  /* 0xff8000004b4b7808 */ /* 0x000fe40001800000 */
[C---:B------:R-:W-:Y:S02]  /*10780*/  ISETP.GE.AND P1, PT, R50.reuse, R232, PT ;  /* 0x000000e83200720c */ /* 0x040fe40003f26270 */
[C---:B------:R-:W-:Y:S02]  /*10790*/  ISETP.GE.AND P6, PT, R50.reuse, R231, PT ;  /* 0x000000e73200720c */ /* 0x040fe40003fc6270 */
[----:B------:R-:W-:Y:S01]  /*107a0*/  ISETP.GE.AND P3, PT, R50, R229, PT ;  /* 0x000000e53200720c */ /* 0x000fe20003f66270 */
[----:B------:R-:W-:Y:S01]  /*107b0*/  VIADD R50, R35, 0xfffffe31 ;  /* 0xfffffe3123327836 */ /* 0x000fe20000000000 */
[----:B------:R-:W-:Y:S02]  /*107c0*/  FSEL R73, R73, -INF , P2 ;  /* 0xff80000049497808 */ /* 0x000fe40001000000 */
[----:B------:R-:W-:-:S02]  /*107d0*/  FSEL R63, R70, -INF , P0 ;  /* 0xff800000463f7808 */ /* 0x000fc40000000000 */
[----:B------:R-:W-:Y:S01]  /*107e0*/  FSEL R54, R75, -INF , !P5 ;  /* 0xff8000004b367808 */ /* 0x000fe20006800000 */
[----:B------:R-:W2:Y:S01]  /*107f0*/  LD.E R70, desc[UR4][R2.64+0xdc] ;  /* 0x0000dc0402467980 */ /* 0x000ea2000c101900 */
[----:B------:R-:W-:Y:S02]  /*10800*/  ISETP.GE.AND P2, PT, R51, R232, PT ;  /* 0x000000e83300720c */ /* 0x000fe40003f46270 */
[----:B------:R-:W-:Y:S02]  /*10810*/  FSEL R74, R74, -INF , P1 ;  /* 0xff8000004a4a7808 */ /* 0x000fe40000800000 */
[----:B------:R-:W-:Y:S02]  /*10820*/  FSEL R59, R73, -INF , !P4 ;  /* 0xff800000493b7808 */ /* 0x000fe40006000000 */
[C---:B------:R-:W-:Y:S02]  /*10830*/  ISETP.GE.AND P5, PT, R51.reuse, R231, PT ;  /* 0x000000e73300720c */ /* 0x040fe40003fa6270 */
[----:B------:R-:W-:-:S02]  /*10840*/  ISETP.GE.AND P1, PT, R51, R230, PT ;  /* 0x000000e63300720c */ /* 0x000fc40003f26270 */
[----:B------:R-:W-:Y:S01]  /*10850*/  ISETP.GE.AND P4, PT, R51, R229, PT ;  /* 0x000000e53300720c */ /* 0x000fe20003f86270 */
[----:B------:R-:W-:Y:S01]  /*10860*/  VIADD R51, R35, 0xfffffe38 ;  /* 0xfffffe3823337836 */ /* 0x000fe20000000000 */
[----:B------:R-:W-:Y:S02]  /*10870*/  FSEL R63, R63, -INF , !P3 ;  /* 0xff8000003f3f7808 */ /* 0x000fe40005800000 */
[C---:B------:R-:W-:Y:S02]  /*10880*/  ISETP.GE.AND P3, PT, R50.reuse, R230, PT ;  /* 0x000000e63200720c */ /* 0x040fe40003f66270 */
[----:B------:R-:W-:Y:S02]  /*10890*/  ISETP.GE.AND P0, PT, R50, R232, PT ;  /* 0x000000e83200720c */ /* 0x000fe40003f06270 */
[----:B------:R-:W-:Y:S02]  /*108a0*/  FSEL R55, R74, -INF , !P6 ;  /* 0xff8000004a377808 */ /* 0x000fe40007000000 */
[----:B------:R-:W-:-:S02]  /*108b0*/  FSEL R61, R67, -INF , P2 ;  /* 0xff800000433d7808 */ /* 0x000fc40001000000 */
[C---:B------:R-:W-:Y:S02]  /*108c0*/  ISETP.GE.AND P6, PT, R50.reuse, R231, PT ;  /* 0x000000e73200720c */ /* 0x040fe40003fc6270 */
[----:B------:R-:W-:Y:S01]  /*108d0*/  ISETP.GE.AND P2, PT, R50, R229, PT ;  /* 0x000000e53200720c */ /* 0x000fe20003f46270 */
[----:B------:R-:W-:Y:S01]  /*108e0*/  VIADD R50, R35, 0xfffffe39 ;  /* 0xfffffe3923327836 */ /* 0x000fe20000000000 */
[----:B------:R-:W-:Y:S02]  /*108f0*/  FSEL R39, R39, -INF , P1 ;  /* 0xff80000027277808 */ /* 0x000fe40000800000 */
[----:B------:R-:W-:Y:S02]  /*10900*/  FSEL R101, R101, -INF , P3 ;  /* 0xff80000065657808 */ /* 0x000fe40001800000 */
[----:B------:R-:W-:Y:S02]  /*10910*/  ISETP.GE.AND P1, PT, R51, R232, PT ;  /* 0x000000e83300720c */ /* 0x000fe40003f26270 */
[----:B------:R-:W-:-:S02]  /*10920*/  FSEL R60, R66, -INF , P0 ;  /* 0xff800000423c7808 */ /* 0x000fc40000000000 */
[----:B------:R-:W-:Y:S02]  /*10930*/  FSEL R79, R101, -INF , !P2 ;  /* 0xff800000654f7808 */ /* 0x000fe40005000000 */
[----:B------:R-:W-:Y:S02]  /*10940*/  FSEL R60, R60, -INF , !P6 ;  /* 0xff8000003c3c7808 */ /* 0x000fe40007000000 */
[-C--:B------:R-:W-:Y:S02]  /*10950*/  ISETP.GE.AND P2, PT, R50, R230.reuse, PT ;  /* 0x000000e63200720c */ /* 0x080fe40003f46270 */
[----:B------:R-:W-:Y:S02]  /*10960*/  FSEL R102, R102, -INF , P1 ;  /* 0xff80000066667808 */ /* 0x000fe40000800000 */
[----:B------:R-:W-:Y:S02]  /*10970*/  ISETP.GE.AND P0, PT, R51, R230, PT ;  /* 0x000000e63300720c */ /* 0x000fe40003f06270 */
[----:B------:R-:W-:-:S02]  /*10980*/  ISETP.GE.AND P3, PT, R50, R232, PT ;  /* 0x000000e83200720c */ /* 0x000fc40003f66270 */
[C---:B------:R-:W-:Y:S02]  /*10990*/  ISETP.GE.AND P6, PT, R50.reuse, R231, PT ;  /* 0x000000e73200720c */ /* 0x040fe40003fc6270 */
[----:B------:R-:W-:Y:S01]  /*109a0*/  ISETP.GE.AND P1, PT, R50, R229, PT ;  /* 0x000000e53200720c */ /* 0x000fe20003f26270 */
[----:B------:R-:W-:Y:S01]  /*109b0*/  VIADD R50, R35, 0xfffffe40 ;  /* 0xfffffe4023327836 */ /* 0x000fe20000000000 */
[----:B------:R-:W-:Y:S01]  /*109c0*/  FSEL R78, R39, -INF , !P4 ;  /* 0xff800000274e7808 */ /* 0x000fe20006000000 */
[----:B------:R-:W-:Y:S01]  /*109d0*/  VIADD R39, R35, 0xfffffe41 ;  /* 0xfffffe4123277836 */ /* 0x000fe20000000000 */
[----:B------:R-:W-:Y:S02]  /*109e0*/  FSEL R61, R61, -INF , !P5 ;  /* 0xff8000003d3d7808 */ /* 0x000fe40006800000 */
[----:B------:R-:W-:Y:S02]  /*109f0*/  FSEL R107, R107, -INF , P2 ;  /* 0xff8000006b6b7808 */ /* 0x000fe40001000000 */
[----:B------:R-:W-:-:S02]  /*10a00*/  ISETP.GE.AND P5, PT, R51, R231, PT ;  /* 0x000000e73300720c */ /* 0x000fc40003fa6270 */
[----:B------:R-:W-:Y:S02]  /*10a10*/  ISETP.GE.AND P4, PT, R51, R229, PT ;  /* 0x000000e53300720c */ /* 0x000fe40003f86270 */
[----:B------:R-:W-:Y:S02]  /*10a20*/  FSEL R106, R106, -INF , P0 ;  /* 0xff8000006a6a7808 */ /* 0x000fe40000000000 */
[----:B------:R-:W-:Y:S02]  /*10a30*/  ISETP.GE.AND P0, PT, R50, R232, PT ;  /* 0x000000e83200720c */ /* 0x000fe40003f06270 */
[----:B------:R-:W-:Y:S02]  /*10a40*/  FSEL R104, R104, -INF , P3 ;  /* 0xff80000068687808 */ /* 0x000fe40001800000 */
[----:B------:R-:W-:Y:S02]  /*10a50*/  FSEL R103, R107, -INF , !P1 ;  /* 0xff8000006b677808 */ /* 0x000fe40004800000 */
[----:B------:R-:W-:-:S02]  /*10a60*/  FSEL R76, R102, -INF , !P5 ;  /* 0xff800000664c7808 */ /* 0x000fc40006800000 */
[----:B------:R-:W-:Y:S02]  /*10a70*/  FSEL R100, R106, -INF , !P4 ;  /* 0xff8000006a647808 */ /* 0x000fe40006000000 */
[-C--:B------:R-:W-:Y:S02]  /*10a80*/  ISETP.GE.AND P1, PT, R39, R230.reuse, PT ;  /* 0x000000e62700720c */ /* 0x080fe40003f26270 */
[C---:B------:R-:W-:Y:S02]  /*10a90*/  ISETP.GE.AND P5, PT, R50.reuse, R231, PT ;  /* 0x000000e73200720c */ /* 0x040fe40003fa6270 */
        /* <DEDUP_REMOVED lines=11> */
[----:B------:R-:W-:Y:S02]  /*10b50*/  ISETP.GE.AND P3, PT, R50, R232, PT ;  /* 0x000000e83200720c */ /* 0x000fe40003f66270 */
[----:B------:R-:W-:Y:S02]  /*10b60*/  FSEL R109, R109, -INF , P2 ;  /* 0xff8000006d6d7808 */ /* 0x000fe40001000000 */
[----:B------:R-:W-:Y:S02]  /*10b70*/  FSEL R209, R111, -INF , !P0 ;  /* 0xff8000006fd17808 */ /* 0x000fe40004000000 */
[----:B------:R-:W-:Y:S02]  /*10b80*/  FSEL R221, R108, -INF , !P5 ;  /* 0xff8000006cdd7808 */ /* 0x000fe40006800000 */
[----:B------:R-:W-:Y:S02]  /*10b90*/  FSEL R212, R110, -INF , !P4 ;  /* 0xff8000006ed47808 */ /* 0x000fe40006000000 */
[----:B------:R-:W-:-:S02]  /*10ba0*/  ISETP.GE.AND P0, PT, R39, R230, PT ;  /* 0x000000e62700720c */ /* 0x000fc40003f06270 */
[C---:B------:R-:W-:Y:S02]  /*10bb0*/  ISETP.GE.AND P5, PT, R50.reuse, R231, PT ;  /* 0x000000e73200720c */ /* 0x040fe40003fa6270 */
[C---:B------:R-:W-:Y:S02]  /*10bc0*/  ISETP.GE.AND P2, PT, R50.reuse, R230, PT ;  /* 0x000000e63200720c */ /* 0x040fe40003f46270 */
[----:B------:R-:W-:Y:S01]  /*10bd0*/  ISETP.GE.AND P4, PT, R50, R229, PT ;  /* 0x000000e53200720c */ /* 0x000fe20003f86270 */
[----:B------:R-:W-:Y:S01]  /*10be0*/  VIADD R50, R35, 0xfffffe50 ;  /* 0xfffffe5023327836 */ /* 0x000fe20000000000 */
[----:B------:R-:W-:Y:S02]  /*10bf0*/  FSEL R220, R109, -INF , !P6 ;  /* 0xff8000006ddc7808 */ /* 0x000fe40007000000 */
[----:B------:R-:W-:Y:S02]  /*10c00*/  FSEL R112, R112, -INF , P3 ;  /* 0xff80000070707808 */ /* 0x000fe40001800000 */
[----:B------:R-:W-:-:S02]  /*10c10*/  ISETP.GE.AND P1, PT, R39, R232, PT ;  /* 0x000000e82700720c */ /* 0x000fc40003f26270 */
        /* <DEDUP_REMOVED lines=9> */
[----:B------:R-:W-:Y:S02]  /*10cb0*/  FSEL R211, R114, -INF , !P4 ;  /* 0xff80000072d37808 */ /* 0x000fe40006000000 */
[-C--:B------:R-:W-:Y:S02]  /*10cc0*/  ISETP.GE.AND P3, PT, R39, R230.reuse, PT ;  /* 0x000000e62700720c */ /* 0x080fe40003f66270 */
[C---:B------:R-:W-:Y:S02]  /*10cd0*/  ISETP.GE.AND P5, PT, R50.reuse, R231, PT ;  /* 0x000000e73200720c */ /* 0x040fe40003fa6270 */
[----:B------:R-:W-:-:S02]  /*10ce0*/  ISETP.GE.AND P1, PT, R50, R230, PT ;  /* 0x000000e63200720c */ /* 0x000fc40003f26270 */
[----:B------:R-:W-:Y:S01]  /*10cf0*/  ISETP.GE.AND P4, PT, R50, R229, PT ;  /* 0x000000e53200720c */ /* 0x000fe20003f86270 */
[----:B------:R-:W-:Y:S01]  /*10d00*/  VIADD R50, R35, 0xfffffe58 ;  /* 0xfffffe5823327836 */ /* 0x000fe20000000000 */
[----:B------:R-:W-:Y:S02]  /*10d10*/  FSEL R219, R113, -INF , !P6 ;  /* 0xff80000071db7808 */ /* 0x000fe40007000000 */
[----:B------:R-:W-:Y:S02]  /*10d20*/  FSEL R116, R116, -INF , P2 ;  /* 0xff80000074747808 */ /* 0x000fe40001000000 */
[C---:B------:R-:W-:Y:S02]  /*10d30*/  ISETP.GE.AND P0, PT, R39.reuse, R232, PT ;  /* 0x000000e82700720c */ /* 0x040fe40003f06270 */
[C---:B------:R-:W-:Y:S02]  /*10d40*/  ISETP.GE.AND P6, PT, R39.reuse, R231, PT ;  /* 0x000000e72700720c */ /* 0x040fe40003fc6270 */
[----:B------:R-:W-:Y:S01]  /*10d50*/  ISETP.GE.AND P2, PT, R39, R229, PT ;  /* 0x000000e52700720c */ /* 0x000fe20003f46270 */
[----:B------:R-:W-:Y:S01]  /*10d60*/  VIADD R39, R35, 0xfffffe59 ;  /* 0xfffffe5923277836 */ /* 0x000fe20000000000 */
[----:B------:R-:W-:-:S02]  /*10d70*/  FSEL R119, R119, -INF , P3 ;  /* 0xff80000077777808 */ /* 0x000fc40001800000 */
[----:B------:R-:W-:Y:S02]  /*10d80*/  FSEL R118, R118, -INF , P1 ;  /* 0xff80000076767808 */ /* 0x000fe40000800000 */
[----:B------:R-:W-:Y:S02]  /*10d90*/  ISETP.GE.AND P1, PT, R50, R232, PT ;  /* 0x000000e83200720c */ /* 0x000fe40003f26270 */
[----:B------:R-:W-:Y:S02]  /*10da0*/  FSEL R117, R117, -INF , P0 ;  /* 0xff80000075757808 */ /* 0x000fe40000000000 */
[----:B------:R-:W-:Y:S02]  /*10db0*/  FSEL R182, R119, -INF , !P2 ;  /* 0xff80000077b67808 */ /* 0x000fe40005000000 */
[----:B------:R-:W-:Y:S02]  /*10dc0*/  FSEL R204, R116, -INF , !P5 ;  /* 0xff80000074cc7808 */ /* 0x000fe40006800000 */
[----:B------:R-:W-:-:S02]  /*10dd0*/  FSEL R183, R118, -INF , !P4 ;  /* 0xff80000076b77808 */ /* 0x000fc40006000000 */
[-C--:B------:R-:W-:Y:S02]  /*10de0*/  ISETP.GE.AND P2, PT, R39, R230.reuse, PT ;  /* 0x000000e62700720c */ /* 0x080fe40003f46270 */
[C---:B------:R-:W-:Y:S02]  /*10df0*/  ISETP.GE.AND P5, PT, R50.reuse, R231, PT ;  /* 0x000000e73200720c */ /* 0x040fe40003fa6270 */
[C---:B------:R-:W-:Y:S02]  /*10e00*/  ISETP.GE.AND P0, PT, R50.reuse, R230, PT ;  /* 0x000000e63200720c */ /* 0x040fe40003f06270 */
[----:B------:R-:W-:Y:S01]  /*10e10*/  ISETP.GE.AND P4, PT, R50, R229, PT ;  /* 0x000000e53200720c */ /* 0x000fe20003f86270 */
[----:B------:R-:W-:Y:S01]  /*10e20*/  VIADD R50, R35, 0xfffffe60 ;  /* 0xfffffe6023327836 */ /* 0x000fe20000000000 */
[----:B------:R-:W-:Y:S02]  /*10e30*/  FSEL R181, R117, -INF , !P6 ;  /* 0xff80000075b57808 */ /* 0x000fe40007000000 */
[----:B------:R-:W-:-:S02]  /*10e40*/  FSEL R120, R120, -INF , P1 ;  /* 0xff80000078787808 */ /* 0x000fc40000800000 */
[CC--:B------:R-:W-:Y:S02]  /*10e50*/  ISETP.GE.AND P3, PT, R39.reuse, R232.reuse, PT ;  /* 0x000000e82700720c */ /* 0x0c0fe40003f66270 */
[C---:B------:R-:W-:Y:S02]  /*10e60*/  ISETP.GE.AND P6, PT, R39.reuse, R231, PT ;  /* 0x000000e72700720c */ /* 0x040fe40003fc6270 */
[----:B------:R-:W-:Y:S01]  /*10e70*/  ISETP.GE.AND P1, PT, R39, R229, PT ;  /* 0x000000e52700720c */ /* 0x000fe20003f26270 */
[----:B------:R-:W-:Y:S01]  /*10e80*/  VIADD R39, R35, 0xfffffe61 ;  /* 0xfffffe6123277836 */ /* 0x000fe20000000000 */
[----:B------:R-:W-:Y:S02]  /*10e90*/  FSEL R123, R123, -INF , P2 ;  /* 0xff8000007b7b7808 */ /* 0x000fe40001000000 */
[----:B------:R-:W-:Y:S02]  /*10ea0*/  FSEL R122, R122, -INF , P0 ;  /* 0xff8000007a7a7808 */ /* 0x000fe40000000000 */
        /* <DEDUP_REMOVED lines=8> */
[----:B------:R-:W-:Y:S01]  /*10f30*/  ISETP.GE.AND P4, PT, R50, R229, PT ;  /* 0x000000e53200720c */ /* 0x000fe20003f86270 */
[----:B------:R-:W-:Y:S01]  /*10f40*/  VIADD R50, R35, 0xfffffe68 ;  /* 0xfffffe6823327836 */ /* 0x000fe20000000000 */
[----:B------:R-:W-:Y:S02]  /*10f50*/  FSEL R184, R121, -INF , !P6 ;  /* 0xff80000079b87808 */ /* 0x000fe40007000000 */
        /* <DEDUP_REMOVED lines=8> */
[----:B------:R-:W-:Y:S02]  /*10fe0*/  FSEL R125, R125, -INF , P2 ;  /* 0xff8000007d7d7808 */ /* 0x000fe40001000000 */
[----:B------:R-:W-:-:S02]  /*10ff0*/  FSEL R193, R127, -INF , !P0 ;  /* 0xff8000007fc17808 */ /* 0x000fc40004000000 */
[----:B------:R-:W-:Y:S02]  /*11000*/  FSEL R196, R124, -INF , !P5 ;  /* 0xff8000007cc47808 */ /* 0x000fe40006800000 */
[----:B------:R-:W-:Y:S02]  /*11010*/  FSEL R194, R126, -INF , !P4 ;  /* 0xff8000007ec27808 */ /* 0x000fe40006000000 */
[CC--:B------:R-:W-:Y:S02]  /*11020*/  ISETP.GE.AND P2, PT, R50.reuse, R230.reuse, PT ;  /* 0x000000e63200720c */ /* 0x0c0fe40003f46270 */
        /* <DEDUP_REMOVED lines=18> */
[CC--:B------:R-:W-:Y:S02]  /*11150*/  ISETP.GE.AND P1, PT, R50.reuse, R230.reuse, PT ;  /* 0x000000e63200720c */ /* 0x0c0fe40003f26270 */
[----:B------:R-:W-:Y:S01]  /*11160*/  ISETP.GE.AND P4, PT, R50, R229, PT ;  /* 0x000000e53200720c */ /* 0x000fe20003f86270 */
[----:B------:R-:W-:Y:S01]  /*11170*/  VIADD R50, R35, 0xfffffe78 ;  /* 0xfffffe7823327836 */ /* 0x000fe20000000000 */
[----:B------:R-:W-:Y:S02]  /*11180*/  ISETP.GE.AND P3, PT, R39, R230, PT ;  /* 0x000000e62700720c */ /* 0x000fe40003f66270 */
[----:B------:R-:W-:Y:S02]  /*11190*/  FSEL R188, R129, -INF , !P6 ;  /* 0xff80000081bc7808 */ /* 0x000fe40007000000 */
[----:B------:R-:W-:Y:S02]  /*111a0*/  ISETP.GE.AND P0, PT, R39, R232, PT ;  /* 0x000000e82700720c */ /* 0x000fe40003f06270 */
        /* <DEDUP_REMOVED lines=24> */
[-C--:B------:R-:W-:Y:S02]  /*11330*/  ISETP.GE.AND P0, PT, R50, R232.reuse, PT ;  /* 0x000000e83200720c */ /* 0x080fe40003f06270 */
[----:B------:R-:W-:Y:S02]  /*11340*/  FSEL R171, R171, -INF , P3 ;  /* 0xff800000abab7808 */ /* 0x000fe40001800000 */
[----:B------:R-:W-:Y:S02]  /*11350*/  ISETP.GE.AND P2, PT, R39, R232, PT ;  /* 0x000000e82700720c */ /* 0x000fe40003f46270 */
        /* <DEDUP_REMOVED lines=11> */
[----:B------:R-:W-:Y:S01]  /*11410*/  ISETP.GE.AND P0, PT, R39, R229, PT ;  /* 0x000000e52700720c */ /* 0x000fe20003f06270 */
[----:B------:R-:W-:Y:S01]  /*11420*/  VIADD R39, R35, 0xfffffe89 ;  /* 0xfffffe8923277836 */ /* 0x000fe20000000000 */
[----:B------:R-:W-:Y:S02]  /*11430*/  FSEL R175, R175, -INF , P2 ;  /* 0xff800000afaf7808 */ /* 0x000fe40001000000 */
[----:B------:R-:W-:Y:S02]  /*11440*/  FSEL R177, R177, -INF , P1 ;  /* 0xff800000b1b17808 */ /* 0x000fe40000800000 */
[----:B------:R-:W-:-:S02]  /*11450*/  FSEL R176, R176, -INF , P3 ;  /* 0xff800000b0b07808 */ /* 0x000fc40001800000 */
[----:B------:R-:W-:Y:S02]  /*11460*/  ISETP.GE.AND P3, PT, R50, R232, PT ;  /* 0x000000e83200720c */ /* 0x000fe40003f66270 */
[----:B------:R-:W-:Y:S02]  /*11470*/  FSEL R179, R175, -INF , !P6 ;  /* 0xff800000afb37808 */ /* 0x000fe40007000000 */
[----:B------:R-:W-:Y:S02]  /*11480*/  FSEL R175, R177, -INF , !P0 ;  /* 0xff800000b1af7808 */ /* 0x000fe40004000000 */
[----:B------:R-:W-:Y:S02]  /*11490*/  FSEL R180, R174, -INF , !P5 ;  /* 0xff800000aeb47808 */ /* 0x000fe40006800000 */
[----:B------:R-:W-:Y:S02]  /*114a0*/  FSEL R176, R176, -INF , !P4 ;  /* 0xff800000b0b07808 */ /* 0x000fe40006000000 */
[----:B------:R-:W-:-:S02]  /*114b0*/  ISETP.GE.AND P2, PT, R50, R230, PT ;  /* 0x000000e63200720c */ /* 0x000fc40003f46270 */
[----:B------:R-:W-:Y:S02]  /*114c0*/  ISETP.GE.AND P0, PT, R39, R230, PT ;  /* 0x000000e62700720c */ /* 0x000fe40003f06270 */
[C---:B------:R-:W-:Y:S02]  /*114d0*/  ISETP.GE.AND P5, PT, R50.reuse, R231, PT ;  /* 0x000000e73200720c */ /* 0x040fe40003fa6270 */
[----:B------:R-:W-:Y:S01]  /*114e0*/  ISETP.GE.AND P4, PT, R50, R229, PT ;  /* 0x000000e53200720c */ /* 0x000fe20003f86270 */
[----:B------:R-:W-:Y:S01]  /*114f0*/  VIADD R50, R35, 0xfffffe90 ;  /* 0xfffffe9023327836 */ /* 0x000fe20000000000 */
[C---:B------:R-:W-:Y:S02]  /*11500*/  ISETP.GE.AND P1, PT, R39.reuse, R232, PT ;  /* 0x000000e82700720c */ /* 0x040fe40003f26270 */
[----:B------:R-:W-:Y:S02]  /*11510*/  FSEL R178, R178, -INF , P3 ;  /* 0xff800000b2b27808 */ /* 0x000fe40001800000 */
[----:B------:R-:W-:-:S02]  /*11520*/  ISETP.GE.AND P6, PT, R39, R231, PT ;  /* 0x000000e72700720c */ /* 0x000fc40003fc6270 */
[----:B------:R-:W-:Y:S01]  /*11530*/  ISETP.GE.AND P3, PT, R39, R229, PT ;  /* 0x000000e52700720c */ /* 0x000fe20003f66270 */
[----:B------:R-:W-:Y:S01]  /*11540*/  VIADD R39, R35, 0xfffffe91 ;  /* 0xfffffe9123277836 */ /* 0x000fe20000000000 */
[----:B------:R-:W-:Y:S02]  /*11550*/  FSEL R174, R206, -INF , P2 ;  /* 0xff800000ceae7808 */ /* 0x000fe40001000000 */
[----:B------:R-:W-:Y:S02]  /*11560*/  FSEL R173, R207, -INF , P0 ;  /* 0xff800000cfad7808 */ /* 0x000fe40000000000 */
[----:B------:R-:W-:Y:S02]  /*11570*/  FSEL R177, R205, -INF , P1 ;  /* 0xff800000cdb17808 */ /* 0x000fe40000800000 */
[C---:B------:R-:W-:Y:S02]  /*11580*/  ISETP.GE.AND P2, PT, R50.reuse, R232, PT ;  /* 0x000000e83200720c */ /* 0x040fe40003f46270 */
[----:B------:R-:W-:-:S02]  /*11590*/  ISETP.GE.AND P1, PT, R50, R230, PT ;  /* 0x000000e63200720c */ /* 0x000fc40003f26270 */
[----:B------:R-:W-:Y:S02]  /*115a0*/  FSEL R178, R178, -INF , !P5 ;  /* 0xff800000b2b27808 */ /* 0x000fe40006800000 */
[----:B------:R-:W-:Y:S02]  /*115b0*/  FSEL R174, R174, -INF , !P4 ;  /* 0xff800000aeae7808 */ /* 0x000fe40006000000 */
[----:B------:R-:W-:Y:S02]  /*115c0*/  FSEL R173, R173, -INF , !P3 ;  /* 0xff800000adad7808 */ /* 0x000fe40005800000 */
[C---:B------:R-:W-:Y:S02]  /*115d0*/  ISETP.GE.AND P5, PT, R50.reuse, R231, PT ;  /* 0x000000e73200720c */ /* 0x040fe40003fa6270 */
[----:B------:R-:W-:Y:S01]  /*115e0*/  ISETP.GE.AND P4, PT, R50, R229, PT ;  /* 0x000000e53200720c */ /* 0x000fe20003f86270 */
[----:B------:R-:W-:Y:S01]  /*115f0*/  VIADD R50, R35, 0xfffffe98 ;  /* 0xfffffe9823327836 */ /* 0x000fe20000000000 */
[----:B------:R-:W-:-:S02]  /*11600*/  ISETP.GE.AND P3, PT, R39, R230, PT ;  /* 0x000000e62700720c */ /* 0x000fc40003f66270 */
[----:B------:R-:W-:Y:S02]  /*11610*/  ISETP.GE.AND P0, PT, R39, R232, PT ;  /* 0x000000e82700720c */ /* 0x000fe40003f06270 */
[----:B------:R-:W-:Y:S02]  /*11620*/  FSEL R177, R177, -INF , !P6 ;  /* 0xff800000b1b17808 */ /* 0x000fe40007000000 */
[----:B------:R-:W-:Y:S02]  /*11630*/  FSEL R172, R208, -INF , P2 ;  /* 0xff800000d0ac7808 */ /* 0x000fe40001000000 */
[----:B------:R-:W-:Y:S02]  /*11640*/  FSEL R168, R215, -INF , P1 ;  /* 0xff800000d7a87808 */ /* 0x000fe40000800000 */
[C---:B------:R-:W-:Y:S02]  /*11650*/  ISETP.GE.AND P6, PT, R39.reuse, R231, PT ;  /* 0x000000e72700720c */ /* 0x040fe40003fc6270 */
[----:B------:R-:W-:Y:S01]  /*11660*/  ISETP.GE.AND P2, PT, R39, R229, PT ;  /* 0x000000e52700720c */ /* 0x000fe20003f46270 */
[----:B------:R-:W-:Y:S01]  /*11670*/  VIADD R39, R35, 0xfffffe99 ;  /* 0xfffffe9923277836 */ /* 0x000fe20000000000 */
[----:B------:R-:W-:-:S02]  /*11680*/  FSEL R165, R222, -INF , P3 ;  /* 0xff800000dea57808 */ /* 0x000fc40001800000 */
[----:B------:R-:W-:Y:S02]  /*11690*/  FSEL R171, R213, -INF , P0 ;  /* 0xff800000d5ab7808 */ /* 0x000fe40000000000 */
[----:B------:R-:W-:Y:S02]  /*116a0*/  FSEL R172, R172, -INF , !P5 ;  /* 0xff800000acac7808 */ /* 0x000fe40006800000 */
[----:B------:R-:W-:Y:S02]  /*116b0*/  FSEL R168, R168, -INF , !P4 ;  /* 0xff800000a8a87808 */ /* 0x000fe40006000000 */
[C---:B------:R-:W-:Y:S02]  /*116c0*/  ISETP.GE.AND P0, PT, R50.reuse, R230, PT ;  /* 0x000000e63200720c */ /* 0x040fe40003f06270 */
[C---:B------:R-:W-:Y:S02]  /*116d0*/  ISETP.GE.AND P1, PT, R50.reuse, R232, PT ;  /* 0x000000e83200720c */ /* 0x040fe40003f26270 */
[----:B------:R-:W-:-:S02]  /*116e0*/  ISETP.GE.AND P5, PT, R50, R231, PT ;  /* 0x000000e73200720c */ /* 0x000fc40003fa6270 */
[----:B------:R-:W-:Y:S01]  /*116f0*/  ISETP.GE.AND P4, PT, R50, R229, PT ;  /* 0x000000e53200720c */ /* 0x000fe20003f86270 */
[----:B------:R-:W-:Y:S01]  /*11700*/  VIADD R50, R35, 0xfffffea0 ;  /* 0xfffffea023327836 */ /* 0x000fe20000000000 */
[----:B------:R-:W-:Y:S02]  /*11710*/  FSEL R165, R165, -INF , !P2 ;  /* 0xff800000a5a57808 */ /* 0x000fe40005000000 */
[----:B------:R-:W-:Y:S02]  /*11720*/  ISETP.GE.AND P2, PT, R39, R230, PT ;  /* 0x000000e62700720c */ /* 0x000fe40003f46270 */
[----:B------:R-:W-:Y:S02]  /*11730*/  FSEL R164, R251, -INF , P0 ;  /* 0xff800000fba47808 */ /* 0x000fe40000000000 */
[----:B------:R-:W-:Y:S02]  /*11740*/  FSEL R171, R171, -INF , !P6 ;  /* 0xff800000abab7808 */ /* 0x000fe40007000000 */
[----:B------:R-:W-:-:S02]  /*11750*/  ISETP.GE.AND P3, PT, R39, R232, PT ;  /* 0x000000e82700720c */ /* 0x000fc40003f66270 */
[----:B------:R-:W-:Y:S02]  /*11760*/  FSEL R170, R223, -INF , P1 ;  /* 0xff800000dfaa7808 */ /* 0x000fe40000800000 */
[C---:B------:R-:W-:Y:S02]  /*11770*/  ISETP.GE.AND P6, PT, R39.reuse, R231, PT ;  /* 0x000000e72700720c */ /* 0x040fe40003fc6270 */
[----:B------:R-:W-:Y:S01]  /*11780*/  ISETP.GE.AND P1, PT, R39, R229, PT ;  /* 0x000000e52700720c */ /* 0x000fe20003f26270 */
[----:B------:R-:W-:Y:S01]  /*11790*/  VIADD R39, R35, 0xfffffea1 ;  /* 0xfffffea123277836 */ /* 0x000fe20000000000 */
[----:B------:R-:W-:Y:S02]  /*117a0*/  ISETP.GE.AND P0, PT, R50, R232, PT ;  /* 0x000000e83200720c */ /* 0x000fe40003f06270 */
[----:B------:R-:W-:Y:S02]  /*117b0*/  FSEL R130, R252, -INF , P2 ;  /* 0xff800000fc827808 */ /* 0x000fe40001000000 */
[----:B------:R-:W-:-:S02]  /*117c0*/  FSEL R164, R164, -INF , !P4 ;  /* 0xff800000a4a47808 */ /* 0x000fc40006000000 */
[----:B------:R-:W-:Y:S02]  /*117d0*/  FSEL R170, R170, -INF , !P5 ;  /* 0xff800000aaaa7808 */ /* 0x000fe40006800000 */
[----:B------:R-:W-:Y:S02]  /*117e0*/  FSEL R169, R240, -INF , P3 ;  /* 0xff800000f0a97808 */ /* 0x000fe40001800000 */
[C---:B------:R-:W-:Y:S02]  /*117f0*/  ISETP.GE.AND P4, PT, R50.reuse, R230, PT ;  /* 0x000000e63200720c */ /* 0x040fe40003f86270 */
[C---:B------:R-:W-:Y:S02]  /*11800*/  ISETP.GE.AND P5, PT, R50.reuse, R231, PT ;  /* 0x000000e73200720c */ /* 0x040fe40003fa6270 */
[----:B------:R-:W-:Y:S01]  /*11810*/  ISETP.GE.AND P3, PT, R50, R229, PT ;  /* 0x000000e53200720c */ /* 0x000fe20003f66270 */
[----:B------:R-:W-:Y:S01]  /*11820*/  VIADD R50, R35, 0xfffffea8 ;  /* 0xfffffea823327836 */ /* 0x000fe20000000000 */
[----:B------:R-:W-:-:S02]  /*11830*/  FSEL R130, R130, -INF , !P1 ;  /* 0xff80000082827808 */ /* 0x000fc40004800000 */
[----:B------:R-:W-:Y:S02]  /*11840*/  FSEL R120, R80, -INF , P0 ;  /* 0xff80000050787808 */ /* 0x000fe40000000000 */
[C---:B------:R-:W-:Y:S02]  /*11850*/  ISETP.GE.AND P2, PT, R39.reuse, R232, PT ;  /* 0x000000e82700720c */ /* 0x040fe40003f46270 */
[----:B------:R-:W-:Y:S02]  /*11860*/  ISETP.GE.AND P1, PT, R39, R230, PT ;  /* 0x000000e62700720c */ /* 0x000fe40003f26270 */
[----:B------:R-:W-:Y:S02]  /*11870*/  FSEL R96, R96, -INF , P4 ;  /* 0xff80000060607808 */ /* 0x000fe40002000000 */
[----:B------:R-:W-:Y:S02]  /*11880*/  FSEL R169, R169, -INF , !P6 ;  /* 0xff800000a9a97808 */ /* 0x000fe40007000000 */
[----:B------:R-:W-:-:S02]  /*11890*/  ISETP.GE.AND P6, PT, R39, R231, PT ;  /* 0x000000e72700720c */ /* 0x000fc40003fc6270 */
[----:B------:R-:W-:Y:S01]  /*118a0*/  ISETP.GE.AND P0, PT, R39, R229, PT ;  /* 0x000000e52700720c */ /* 0x000fe20003f06270 */
[----:B------:R-:W-:Y:S01]  /*118b0*/  VIADD R39, R35, 0xfffffea9 ;  /* 0xfffffea923277836 */ /* 0x000fe20000000000 */
[----:B------:R-:W-:Y:S02]  /*118c0*/  FSEL R120, R120, -INF , !P5 ;  /* 0xff80000078787808 */ /* 0x000fe40006800000 */
[----:B------:R-:W-:Y:S02]  /*118d0*/  ISETP.GE.AND P5, PT, R50, R232, PT ;  /* 0x000000e83200720c */ /* 0x000fe40003fa6270 */
[----:B------:R-:W-:Y:S02]  /*118e0*/  FSEL R119, R81, -INF , P2 ;  /* 0xff80000051777808 */ /* 0x000fe40001000000 */
[----:B------:R-:W-:Y:S02]  /*118f0*/  FSEL R95, R95, -INF , P1 ;  /* 0xff8000005f5f7808 */ /* 0x000fe40000800000 */
[----:B------:R-:W-:-:S02]  /*11900*/  FSEL R96, R96, -INF , !P3 ;  /* 0xff80000060607808 */ /* 0x000fc40005800000 */
[----:B------:R-:W-:Y:S02]  /*11910*/  ISETP.GE.AND P3, PT, R50, R230, PT ;  /* 0x000000e63200720c */ /* 0x000fe40003f66270 */
[----:B------:R-:W-:Y:S02]  /*11920*/  FSEL R119, R119, -INF , !P6 ;  /* 0xff80000077777808 */ /* 0x000fe40007000000 */
[----:B------:R-:W-:Y:S02]  /*11930*/  FSEL R95, R95, -INF , !P0 ;  /* 0xff8000005f5f7808 */ /* 0x000fe40004000000 */
[----:B------:R-:W-:Y:S02]  /*11940*/  FSEL R118, R83, -INF , P5 ;  /* 0xff80000053767808 */ /* 0x000fe40002800000 */
[C---:B------:R-:W-:Y:S02]  /*11950*/  ISETP.GE.AND P1, PT, R39.reuse, R232, PT ;  /* 0x000000e82700720c */ /* 0x040fe40003f26270 */
[----:B------:R-:W-:-:S02]  /*11960*/  ISETP.GE.AND P6, PT, R39, R231, PT ;  /* 0x000000e72700720c */ /* 0x000fc40003fc6270 */
[C---:B------:R-:W-:Y:S02]  /*11970*/  ISETP.GE.AND P0, PT, R39.reuse, R230, PT ;  /* 0x000000e62700720c */ /* 0x040fe40003f06270 */
[-C--:B------:R-:W-:Y:S01]  /*11980*/  ISETP.GE.AND P5, PT, R39, R229.reuse, PT ;  /* 0x000000e52700720c */ /* 0x080fe20003fa6270 */
[----:B------:R-:W-:Y:S01]  /*11990*/  VIADD R39, R35, 0xfffffeb0 ;  /* 0xfffffeb023277836 */ /* 0x000fe20000000000 */
[----:B------:R-:W-:Y:S02]  /*119a0*/  ISETP.GE.AND P2, PT, R50, R229, PT ;  /* 0x000000e53200720c */ /* 0x000fe40003f46270 */
[----:B------:R-:W-:Y:S02]  /*119b0*/  FSEL R94, R94, -INF , P3 ;  /* 0xff8000005e5e7808 */ /* 0x000fe40001800000 */
[----:B------:R-:W-:Y:S02]  /*119c0*/  ISETP.GE.AND P4, PT, R50, R231, PT ;  /* 0x000000e73200720c */ /* 0x000fe40003f86270 */
[----:B------:R-:W-:-:S02]  /*119d0*/  FSEL R94, R94, -INF , !P2 ;  /* 0xff8000005e5e7808 */ /* 0x000fc40005000000 */
        /* <DEDUP_REMOVED lines=49> */
[-C--:B------:R-:W-:Y:S02]  /*11cf0*/  ISETP.GE.AND P3, PT, R39, R230.reuse, PT ;  /* 0x000000e62700720c */ /* 0x080fe40003f66270 */
[----:B------:R-:W-:Y:S02]  /*11d00*/  FSEL R113, R113, -INF , !P6 ;  /* 0xff80000071717808 */ /* 0x000fe40007000000 */
[----:B------:R-:W-:Y:S02]  /*11d10*/  FSEL R89, R89, -INF , !P5 ;  /* 0xff80000059597808 */ /* 0x000fe40006800000 */
        /* <DEDUP_REMOVED lines=12> */
[----:B------:R-:W-:Y:S02]  /*11de0*/  FSEL R45, R45, -INF , P0 ;  /* 0xff8000002d2d7808 */ /* 0x000fe40000000000 */
[C---:B------:R-:W-:Y:S02]  /*11df0*/  ISETP.GE.AND P1, PT, R50.reuse, R232, PT ;  /* 0x000000e83200720c */ /* 0x040fe40003f26270 */
[-C--:B------:R-:W-:Y:S02]  /*11e00*/  ISETP.GE.AND P0, PT, R50, R230.reuse, PT ;  /* 0x000000e63200720c */ /* 0x080fe40003f06270 */
[----:B------:R-:W-:Y:S02]  /*11e10*/  FSEL R86, R86, -INF , !P2 ;  /* 0xff80000056567808 */ /* 0x000fe40005000000 */
[----:B------:R-:W-:Y:S01]  /*11e20*/  FSEL R87, R44, -INF , !P5 ;  /* 0xff8000002c577808 */ /* 0x000fe20006800000 */
[----:B------:R-:W-:Y:S01]  /*11e30*/  VIADD R44, R35, 0xfffffed1 ;  /* 0xfffffed1232c7836 */ /* 0x000fe20000000000 */
[----:B------:R-:W-:-:S02]  /*11e40*/  ISETP.GE.AND P2, PT, R39, R230, PT ;  /* 0x000000e62700720c */ /* 0x000fc40003f46270 */
[-C--:B------:R-:W-:Y:S02]  /*11e50*/  ISETP.GE.AND P5, PT, R50, R229.reuse, PT ;  /* 0x000000e53200720c */ /* 0x080fe40003fa6270 */
[----:B------:R-:W-:Y:S02]  /*11e60*/  FSEL R105, R105, -INF , P1 ;  /* 0xff80000069697808 */ /* 0x000fe40000800000 */
[----:B------:R-:W-:Y:S02]  /*11e70*/  FSEL R46, R46, -INF , P0 ;  /* 0xff8000002e2e7808 */ /* 0x000fe40000000000 */
[----:B------:R-:W-:Y:S02]  /*11e80*/  ISETP.GE.AND P1, PT, R39, R229, PT ;  /* 0x000000e52700720c */ /* 0x000fe40003f26270 */
[----:B------:R-:W-:Y:S02]  /*11e90*/  FSEL R22, R22, -INF , P2 ;  /* 0xff80000016167808 */ /* 0x000fe40001000000 */
[----:B------:R-:W-:-:S02]  /*11ea0*/  FSEL R111, R111, -INF , !P6 ;  /* 0xff8000006f6f7808 */ /* 0x000fc40007000000 */
[----:B------:R-:W-:Y:S02]  /*11eb0*/  FSEL R110, R45, -INF , !P4 ;  /* 0xff8000002d6e7808 */ /* 0x000fe40006000000 */
[-C--:B------:R-:W-:Y:S02]  /*11ec0*/  ISETP.GE.AND P6, PT, R50, R231.reuse, PT ;  /* 0x000000e73200720c */ /* 0x080fe40003fc6270 */
[CC--:B------:R-:W-:Y:S02]  /*11ed0*/  ISETP.GE.AND P3, PT, R39.reuse, R232.reuse, PT ;  /* 0x000000e82700720c */ /* 0x0c0fe40003f66270 */
[----:B------:R-:W-:Y:S01]  /*11ee0*/  ISETP.GE.AND P4, PT, R39, R231, PT ;  /* 0x000000e72700720c */ /* 0x000fe20003f86270 */
[----:B------:R-:W-:Y:S01]  /*11ef0*/  VIADD R39, R35, 0xfffffed8 ;  /* 0xfffffed823277836 */ /* 0x000fe20000000000 */
[----:B------:R-:W-:Y:S02]  /*11f00*/  ISETP.GE.AND P0, PT, R44, R232, PT ;  /* 0x000000e82c00720c */ /* 0x000fe40003f06270 */
[----:B------:R-:W-:-:S02]  /*11f10*/  FSEL R85, R46, -INF , !P5 ;  /* 0xff8000002e557808 */ /* 0x000fc40006800000 */
[----:B------:R-:W-:Y:S02]  /*11f20*/  ISETP.GE.AND P5, PT, R44, R230, PT ;  /* 0x000000e62c00720c */ /* 0x000fe40003fa6270 */
[----:B------:R-:W-:Y:S02]  /*11f30*/  FSEL R84, R22, -INF , !P1 ;  /* 0xff80000016547808 */ /* 0x000fe40004800000 */
[----:B------:R-:W-:Y:S02]  /*11f40*/  FMNMX3.FTZ R22, R36, R14, R17, !PT ;  /* 0x0000000e24167276 */ /* 0x000fe40007810011 */
[----:B------:R-:W-:Y:S02]  /*11f50*/  FSEL R109, R105, -INF , !P6 ;  /* 0xff800000696d7808 */ /* 0x000fe40007000000 */
[----:B------:R-:W-:Y:S01]  /*11f60*/  FSEL R107, R21, -INF , P0 ;  /* 0xff800000156b7808 */ /* 0x000fe20000000000 */
[----:B------:R-:W-:Y:S01]  /*11f70*/  VIADD R21, R35, 0xfffffed9 ;  /* 0xfffffed923157836 */ /* 0x000fe20000000000 */
[----:B------:R-:W-:-:S02]  /*11f80*/  ISETP.GE.AND P6, PT, R44, R231, PT ;  /* 0x000000e72c00720c */ /* 0x000fc40003fc6270 */
[----:B------:R-:W-:Y:S02]  /*11f90*/  FSEL R20, R20, -INF , P3 ;  /* 0xff80000014147808 */ /* 0x000fe40001800000 */
[----:B------:R-:W-:Y:S02]  /*11fa0*/  ISETP.GE.AND P3, PT, R44, R229, PT ;  /* 0x000000e52c00720c */ /* 0x000fe40003f66270 */
[C---:B------:R-:W-:Y:S02]  /*11fb0*/  ISETP.GE.AND P2, PT, R39.reuse, R232, PT ;  /* 0x000000e82700720c */ /* 0x040fe40003f46270 */
[----:B------:R-:W-:Y:S02]  /*11fc0*/  ISETP.GE.AND P1, PT, R39, R230, PT ;  /* 0x000000e62700720c */ /* 0x000fe40003f26270 */
[----:B------:R-:W-:Y:S02]  /*11fd0*/  FSEL R23, R23, -INF , P5 ;  /* 0xff80000017177808 */ /* 0x000fe40002800000 */
[----:B------:R-:W-:-:S02]  /*11fe0*/  FMNMX3.FTZ R22, R22, R16, R15, !PT ;  /* 0x0000001016167276 */ /* 0x000fc4000781000f */
[----:B------:R-:W-:Y:S01]  /*11ff0*/  FSEL R108, R20, -INF , !P4 ;  /* 0xff800000146c7808 */ /* 0x000fe20006000000 */
[----:B------:R-:W-:Y:S01]  /*12000*/  VIADD R20, R35, 0xfffffee0 ;  /* 0xfffffee023147836 */ /* 0x000fe20000000000 */
[----:B------:R-:W-:Y:S02]  /*12010*/  FSEL R107, R107, -INF , !P6 ;  /* 0xff8000006b6b7808 */ /* 0x000fe40007000000 */
[C---:B------:R-:W-:Y:S02]  /*12020*/  ISETP.GE.AND P4, PT, R39.reuse, R231, PT ;  /* 0x000000e72700720c */ /* 0x040fe40003f86270 */
[----:B------:R-:W-:Y:S02]  /*12030*/  ISETP.GE.AND P0, PT, R39, R229, PT ;  /* 0x000000e52700720c */ /* 0x000fe40003f06270 */
[----:B------:R-:W-:Y:S02]  /*12040*/  ISETP.GE.AND P6, PT, R21, R232, PT ;  /* 0x000000e81500720c */ /* 0x000fe40003fc6270 */
[----:B------:R-:W-:-:S02]  /*12050*/  FSEL R56, R56, -INF , P2 ;  /* 0xff80000038387808 */ /* 0x000fc40001000000 */
[----:B------:R-:W-:Y:S02]  /*12060*/  FSEL R83, R23, -INF , !P3 ;  /* 0xff80000017537808 */ /* 0x000fe40005800000 */
[----:B------:R-:W-:Y:S02]  /*12070*/  FSEL R29, R29, -INF , P1 ;  /* 0xff8000001d1d7808 */ /* 0x000fe40000800000 */
[C---:B------:R-:W-:Y:S02]  /*12080*/  ISETP.GE.AND P5, PT, R21.reuse, R231, PT ;  /* 0x000000e71500720c */ /* 0x040fe40003fa6270 */
[C---:B------:R-:W-:Y:S02]  /*12090*/  ISETP.GE.AND P2, PT, R21.reuse, R230, PT ;  /* 0x000000e61500720c */ /* 0x040fe40003f46270 */
[----:B------:R-:W-:Y:S02]  /*120a0*/  ISETP.GE.AND P3, PT, R21, R229, PT ;  /* 0x000000e51500720c */ /* 0x000fe40003f66270 */
[----:B------:R-:W-:-:S02]  /*120b0*/  FMNMX3.FTZ R22, R22, R32, R43, !PT ;  /* 0x0000002016167276 */ /* 0x000fc4000781002b */
[----:B------:R-:W-:Y:S01]  /*120c0*/  FMNMX3.FTZ R21, R0, R7, R4, !PT ;  /* 0x0000000700157276 */ /* 0x000fe20007810004 */
[----:B------:R-:W-:Y:S01]  /*120d0*/  IMAD.MOV.U32 R252, RZ, RZ, R53 ;  /* 0x000000fffffc7224 */ /* 0x000fe200078e0035 */
[----:B------:R-:W-:Y:S02]  /*120e0*/  FSEL R106, R56, -INF , !P4 ;  /* 0xff800000386a7808 */ /* 0x000fe40006000000 */
[----:B------:R-:W-:Y:S02]  /*120f0*/  FSEL R82, R29, -INF , !P0 ;  /* 0xff8000001d527808 */ /* 0x000fe40004000000 */
[----:B------:R-:W-:Y:S02]  /*12100*/  FSEL R28, R28, -INF , P6 ;  /* 0xff8000001c1c7808 */ /* 0x000fe40003000000 */
[C---:B------:R-:W-:Y:S02]  /*12110*/  ISETP.GE.AND P1, PT, R20.reuse, R232, PT ;  /* 0x000000e81400720c */ /* 0x040fe40003f26270 */
[----:B------:R-:W-:-:S02]  /*12120*/  ISETP.GE.AND P4, PT, R20, R231, PT ;  /* 0x000000e71400720c */ /* 0x000fc40003f86270 */
[C---:B------:R-:W-:Y:S02]  /*12130*/  ISETP.GE.AND P0, PT, R20.reuse, R230, PT ;  /* 0x000000e61400720c */ /* 0x040fe40003f06270 */
[----:B------:R-:W-:Y:S01]  /*12140*/  ISETP.GE.AND P6, PT, R20, R229, PT ;  /* 0x000000e51400720c */ /* 0x000fe20003fc6270 */
[----:B------:R-:W-:Y:S01]  /*12150*/  VIADD R20, R35, 0xfffffee1 ;  /* 0xfffffee123147836 */ /* 0x000fe20000000000 */
[----:B------:R-:W-:Y:S02]  /*12160*/  FMNMX3.FTZ R22, R22, R47, R42, !PT ;  /* 0x0000002f16167276 */ /* 0x000fe4000781002a */
[----:B------:R-:W-:Y:S02]  /*12170*/  FSEL R57, R57, -INF , P2 ;  /* 0xff80000039397808 */ /* 0x000fe40001000000 */
[----:B------:R-:W-:Y:S01]  /*12180*/  FMNMX3.FTZ R21, R21, R6, R5, !PT ;  /* 0x0000000615157276 */ /* 0x000fe20007810005 */
[----:B------:R-:W-:Y:S01]  /*12190*/  IMAD.MOV.U32 R251, RZ, RZ, R55 ;  /* 0x000000fffffb7224 */ /* 0x000fe200078e0037 */
[----:B------:R-:W-:Y:S01]  /*121a0*/  FMNMX3.FTZ R22, R22, R52, R252, !PT ;  /* 0x0000003416167276 */ /* 0x000fe200078100fc */
[----:B------:R-:W-:Y:S01]  /*121b0*/  IMAD.MOV.U32 R240, RZ, RZ, R54 ;  /* 0x000000fffff07224 */ /* 0x000fe200078e0036 */
[----:B------:R-:W-:-:S02]  /*121c0*/  FSEL R105, R28, -INF , !P5 ;  /* 0xff8000001c697808 */ /* 0x000fc40006800000 */
[----:B------:R-:W-:Y:S02]  /*121d0*/  FSEL R81, R57, -INF , !P3 ;  /* 0xff80000039517808 */ /* 0x000fe40005800000 */
[----:B------:R-:W-:Y:S02]  /*121e0*/  FSEL R30, R30, -INF , P1 ;  /* 0xff8000001e1e7808 */ /* 0x000fe40000800000 */
[----:B------:R-:W-:Y:S02]  /*121f0*/  FMNMX3.FTZ R21, R21, R41, R40, !PT ;  /* 0x0000002915157276 */ /* 0x000fe40007810028 */
[C---:B------:R-:W-:Y:S02]  /*12200*/  ISETP.GE.AND P5, PT, R20.reuse, R232, PT ;  /* 0x000000e81400720c */ /* 0x040fe40003fa6270 */
[C---:B------:R-:W-:Y:S02]  /*12210*/  ISETP.GE.AND P2, PT, R20.reuse, R231, PT ;  /* 0x000000e71400720c */ /* 0x040fe40003f46270 */
[----:B------:R-:W-:-:S02]  /*12220*/  ISETP.GE.AND P3, PT, R20, R230, PT ;  /* 0x000000e61400720c */ /* 0x000fc40003f66270 */
[----:B------:R-:W-:Y:S01]  /*12230*/  ISETP.GE.AND P1, PT, R20, R229, PT ;  /* 0x000000e51400720c */ /* 0x000fe20003f26270 */
[----:B------:R-:W-:Y:S01]  /*12240*/  VIADD R20, R35, 0xfffffee8 ;  /* 0xfffffee823147836 */ /* 0x000fe20000000000 */
[----:B------:R-:W-:Y:S01]  /*12250*/  FSEL R80, R10, -INF , P0 ;  /* 0xff8000000a507808 */ /* 0x000fe20000000000 */
[----:B------:R-:W-:Y:S01]  /*12260*/  IMAD.MOV.U32 R223, RZ, RZ, R58 ;  /* 0x000000ffffdf7224 */ /* 0x000fe200078e003a */
[----:B------:R-:W-:Y:S01]  /*12270*/  FMNMX3.FTZ R10, R22, R240, R251, !PT ;  /* 0x000000f0160a7276 */ /* 0x000fe200078100fb */
[----:B------:R-:W-:Y:S01]  /*12280*/  IMAD.MOV.U32 R206, RZ, RZ, R103 ;  /* 0x000000ffffce7224 */ /* 0x000fe200078e0067 */
[----:B------:R-:W-:Y:S01]  /*12290*/  FMNMX3.FTZ R21, R21, R49, R48, !PT ;  /* 0x0000003115157276 */ /* 0x000fe20007810030 */
[----:B------:R-:W-:Y:S01]  /*122a0*/  IMAD.MOV.U32 R215, RZ, RZ, R77 ;  /* 0x000000ffffd77224 */ /* 0x000fe200078e004d */
[----:B------:R-:W-:Y:S01]  /*122b0*/  FSEL R104, R30, -INF , !P4 ;  /* 0xff8000001e687808 */ /* 0x000fe20006000000 */
[----:B------:R-:W-:Y:S01]  /*122c0*/  IMAD.MOV.U32 R213, RZ, RZ, R76 ;  /* 0x000000ffffd57224 */ /* 0x000fe200078e004c */
[----:B------:R-:W-:Y:S01]  /*122d0*/  FSEL R80, R80, -INF , !P6 ;  /* 0xff80000050507808 */ /* 0x000fe20007000000 */
[----:B------:R-:W-:Y:S01]  /*122e0*/  IMAD.MOV.U32 R222, RZ, RZ, R59 ;  /* 0x000000ffffde7224 */ /* 0x000fe200078e003b */
[----:B------:R-:W-:-:S02]  /*122f0*/  FSEL R103, R8, -INF , P5 ;  /* 0xff80000008677808 */ /* 0x000fc40002800000 */
[C---:B------:R-:W-:Y:S02]  /*12300*/  ISETP.GE.AND P4, PT, R20.reuse, R232, PT ;  /* 0x000000e81400720c */ /* 0x040fe40003f86270 */
[C---:B------:R-:W-:Y:S02]  /*12310*/  ISETP.GE.AND P0, PT, R20.reuse, R231, PT ;  /* 0x000000e71400720c */ /* 0x040fe40003f06270 */
[----:B------:R-:W-:Y:S02]  /*12320*/  ISETP.GE.AND P6, PT, R20, R230, PT ;  /* 0x000000e61400720c */ /* 0x000fe40003fc6270 */
[----:B------:R-:W-:Y:S02]  /*12330*/  FMNMX3.FTZ R10, R10, R61, R60, !PT ;  /* 0x0000003d0a0a7276 */ /* 0x000fe4000781003c */
[----:B------:R-:W-:Y:S02]  /*12340*/  ISETP.GE.AND P5, PT, R20, R229, PT ;  /* 0x000000e51400720c */ /* 0x000fe40003fa6270 */
[----:B------:R-:W-:Y:S01]  /*12350*/  FMNMX3.FTZ R20, R21, R223, R62, !PT ;  /* 0x000000df15147276 */ /* 0x000fe2000781003e */
[----:B------:R-:W-:Y:S01]  /*12360*/  IMAD.MOV.U32 R207, RZ, RZ, R79 ;  /* 0x000000ffffcf7224 */ /* 0x000fe200078e004f */
[----:B------:R-:W-:Y:S01]  /*12370*/  FMNMX3.FTZ R10, R10, R213, R215, !PT ;  /* 0x000000d50a0a7276 */ /* 0x000fe200078100d7 */
[----:B------:R-:W-:Y:S01]  /*12380*/  IMAD.MOV.U32 R208, RZ, RZ, R78 ;  /* 0x000000ffffd07224 */ /* 0x000fe200078e004e */
[----:B------:R-:W-:Y:S01]  /*12390*/  FMNMX3.FTZ R20, R20, R222, R63, !PT ;  /* 0x000000de14147276 */ /* 0x000fe2000781003f */
[----:B------:R-:W-:Y:S01]  /*123a0*/  IMAD.MOV.U32 R205, RZ, RZ, R100 ;  /* 0x000000ffffcd7224 */ /* 0x000fe200078e0064 */
[----:B------:R-:W-:-:S02]  /*123b0*/  FMNMX3.FTZ R10, R10, R221, R220, !PT ;  /* 0x000000dd0a0a7276 */ /* 0x000fc400078100dc */
[----:B------:R-:W-:Y:S02]  /*123c0*/  FSEL R79, R9, -INF , P3 ;  /* 0xff800000094f7808 */ /* 0x000fe40001800000 */
        /* <DEDUP_REMOVED lines=20> */
[----:B------:R-:W-:Y:S01]  /*12510*/  FMNMX3.FTZ R9, R9, R176, R175, !PT ;  /* 0x000000b009097276 */ /* 0x000fe200078100af */
[----:B------:R-:W-:Y:S01]  /*12520*/  VIADD R8, R35, 0xfffffee9 ;  /* 0xfffffee923087836 */ /* 0x000fe20000000000 */
[----:B------:R-:W-:Y:S02]  /*12530*/  FMNMX3.FTZ R10, R10, R170, R169, !PT ;  /* 0x000000aa0a0a7276 */ /* 0x000fe400078100a9 */
[----:B------:R-:W-:-:S02]  /*12540*/  FMNMX3.FTZ R9, R9, R174, R173, !PT ;  /* 0x000000ae09097276 */ /* 0x000fc400078100ad */
[----:B------:R-:W-:Y:S02]  /*12550*/  FSEL R103, R103, -INF , !P2 ;  /* 0xff80000067677808 */ /* 0x000fe40005000000 */
[----:B------:R-:W-:Y:S02]  /*12560*/  FSEL R79, R79, -INF , !P1 ;  /* 0xff8000004f4f7808 */ /* 0x000fe40004800000 */
[----:B------:R-:W-:Y:S02]  /*12570*/  FSEL R11, R11, -INF , P4 ;  /* 0xff8000000b0b7808 */ /* 0x000fe40002000000 */
[----:B------:R-:W-:Y:S02]  /*12580*/  FMNMX3.FTZ R10, R10, R120, R119, !PT ;  /* 0x000000780a0a7276 */ /* 0x000fe40007810077 */
[C---:B------:R-:W-:Y:S02]  /*12590*/  ISETP.GE.AND P2, PT, R8.reuse, R232, PT ;  /* 0x000000e80800720c */ /* 0x040fe40003f46270 */
[----:B------:R-:W-:-:S02]  /*125a0*/  ISETP.GE.AND P3, PT, R8, R231, PT ;  /* 0x000000e70800720c */ /* 0x000fc40003f66270 */
[C---:B------:R-:W-:Y:S02]  /*125b0*/  ISETP.GE.AND P1, PT, R8.reuse, R230, PT ;  /* 0x000000e60800720c */ /* 0x040fe40003f26270 */
[----:B------:R-:W-:Y:S01]  /*125c0*/  ISETP.GE.AND P4, PT, R8, R229, PT ;  /* 0x000000e50800720c */ /* 0x000fe20003f86270 */
[----:B------:R-:W-:Y:S01]  /*125d0*/  VIADD R8, R35, 0xfffffef0 ;  /* 0xfffffef023087836 */ /* 0x000fe20000000000 */
[----:B------:R-:W-:Y:S02]  /*125e0*/  FMNMX3.FTZ R9, R9, R168, R165, !PT ;  /* 0x000000a809097276 */ /* 0x000fe400078100a5 */
[----:B------:R-:W-:Y:S02]  /*125f0*/  FMNMX3.FTZ R10, R10, R118, R117, !PT ;  /* 0x000000760a0a7276 */ /* 0x000fe40007810075 */
[----:B------:R-:W-:Y:S02]  /*12600*/  FSEL R12, R12, -INF , P2 ;  /* 0xff8000000c0c7808 */ /* 0x000fe40001000000 */
[----:B------:R-:W-:-:S02]  /*12610*/  FMNMX3.FTZ R9, R9, R164, R130, !PT ;  /* 0x000000a409097276 */ /* 0x000fc40007810082 */
[----:B------:R-:W-:Y:S02]  /*12620*/  FSEL R102, R11, -INF , !P0 ;  /* 0xff8000000b667808 */ /* 0x000fe40004000000 */
[----:B------:R-:W-:Y:S02]  /*12630*/  ISETP.GE.AND P0, PT, R8, R232, PT ;  /* 0x000000e80800720c */ /* 0x000fe40003f06270 */
[----:B------:R-:W-:Y:S02]  /*12640*/  FMNMX3.FTZ R10, R10, R116, R115, !PT ;  /* 0x000000740a0a7276 */ /* 0x000fe40007810073 */
[----:B------:R-:W-:Y:S02]  /*12650*/  FSEL R31, R31, -INF , P6 ;  /* 0xff8000001f1f7808 */ /* 0x000fe40003000000 */
[----:B------:R-:W-:Y:S02]  /*12660*/  FSEL R101, R12, -INF , !P3 ;  /* 0xff8000000c657808 */ /* 0x000fe40005800000 */
[----:B------:R-:W-:-:S02]  /*12670*/  FMNMX3.FTZ R9, R9, R96, R95, !PT ;  /* 0x0000006009097276 */ /* 0x000fc4000781005f */
[C---:B------:R-:W-:Y:S02]  /*12680*/  ISETP.GE.AND P6, PT, R8.reuse, R231, PT ;  /* 0x000000e70800720c */ /* 0x040fe40003fc6270 */
[C---:B------:R-:W-:Y:S02]  /*12690*/  ISETP.GE.AND P2, PT, R8.reuse, R230, PT ;  /* 0x000000e60800720c */ /* 0x040fe40003f46270 */
[----:B------:R-:W-:Y:S01]  /*126a0*/  ISETP.GE.AND P3, PT, R8, R229, PT ;  /* 0x000000e50800720c */ /* 0x000fe20003f66270 */
[----:B------:R-:W-:Y:S01]  /*126b0*/  VIADD R8, R35, 0xfffffef1 ;  /* 0xfffffef123087836 */ /* 0x000fe20000000000 */
[----:B------:R-:W-:Y:S02]  /*126c0*/  FSEL R24, R24, -INF , P0 ;  /* 0xff80000018187808 */ /* 0x000fe40000000000 */
[----:B------:R-:W-:Y:S02]  /*126d0*/  FMNMX3.FTZ R10, R10, R114, R113, !PT ;  /* 0x000000720a0a7276 */ /* 0x000fe40007810071 */
[----:B------:R-:W-:-:S02]  /*126e0*/  FMNMX3.FTZ R9, R9, R94, R93, !PT ;  /* 0x0000005e09097276 */ /* 0x000fc4000781005d */
[----:B------:R-:W-:Y:S02]  /*126f0*/  FSEL R13, R13, -INF , P1 ;  /* 0xff8000000d0d7808 */ /* 0x000fe40000800000 */
[----:B------:R-:W-:Y:S02]  /*12700*/  FSEL R100, R24, -INF , !P6 ;  /* 0xff80000018647808 */ /* 0x000fe40007000000 */
[----:B------:R-:W-:Y:S02]  /*12710*/  FSEL R25, R25, -INF , P2 ;  /* 0xff80000019197808 */ /* 0x000fe40001000000 */
[C---:B------:R-:W-:Y:S02]  /*12720*/  ISETP.GE.AND P1, PT, R8.reuse, R232, PT ;  /* 0x000000e80800720c */ /* 0x040fe40003f26270 */
[C---:B------:R-:W-:Y:S02]  /*12730*/  ISETP.GE.AND P0, PT, R8.reuse, R231, PT ;  /* 0x000000e70800720c */ /* 0x040fe40003f06270 */
[----:B------:R-:W-:-:S02]  /*12740*/  ISETP.GE.AND P6, PT, R8, R230, PT ;  /* 0x000000e60800720c */ /* 0x000fc40003fc6270 */
[----:B------:R-:W-:Y:S01]  /*12750*/  ISETP.GE.AND P2, PT, R8, R229, PT ;  /* 0x000000e50800720c */ /* 0x000fe20003f46270 */
[----:B------:R-:W-:Y:S01]  /*12760*/  VIADD R8, R35, 0xfffffef8 ;  /* 0xfffffef823087836 */ /* 0x000fe20000000000 */
[----:B------:R-:W-:Y:S02]  /*12770*/  FMNMX3.FTZ R10, R10, R112, R111, !PT ;  /* 0x000000700a0a7276 */ /* 0x000fe4000781006f */
[----:B------:R-:W-:Y:S02]  /*12780*/  FMNMX3.FTZ R9, R9, R92, R91, !PT ;  /* 0x0000005c09097276 */ /* 0x000fe4000781005b */
[----:B------:R-:W-:Y:S02]  /*12790*/  FMNMX3.FTZ R10, R10, R110, R109, !PT ;  /* 0x0000006e0a0a7276 */ /* 0x000fe4000781006d */
[----:B------:R-:W-:Y:S02]  /*127a0*/  FSEL R18, R18, -INF , P1 ;  /* 0xff80000012127808 */ /* 0x000fe40000800000 */
[----:B------:R-:W-:-:S02]  /*127b0*/  FMNMX3.FTZ R9, R9, R90, R89, !PT ;  /* 0x0000005a09097276 */ /* 0x000fc40007810059 */
[----:B------:R-:W-:Y:S02]  /*127c0*/  ISETP.GE.AND P1, PT, R8, R232, PT ;  /* 0x000000e80800720c */ /* 0x000fe40003f26270 */
[----:B------:R-:W-:Y:S02]  /*127d0*/  FMNMX3.FTZ R10, R10, R108, R107, !PT ;  /* 0x0000006c0a0a7276 */ /* 0x000fe4000781006b */
[----:B------:R-:W-:Y:S02]  /*127e0*/  FMNMX3.FTZ R9, R9, R88, R87, !PT ;  /* 0x0000005809097276 */ /* 0x000fe40007810057 */
[----:B------:R-:W-:Y:S02]  /*127f0*/  FSEL R99, R18, -INF , !P0 ;  /* 0xff80000012637808 */ /* 0x000fe40004000000 */
[----:B------:R-:W-:Y:S02]  /*12800*/  FSEL R19, R19, -INF , P6 ;  /* 0xff80000013137808 */ /* 0x000fe40003000000 */
[----:B------:R-:W-:-:S02]  /*12810*/  FSEL R27, R27, -INF , P1 ;  /* 0xff8000001b1b7808 */ /* 0x000fc40000800000 */
[C---:B------:R-:W-:Y:S02]  /*12820*/  ISETP.GE.AND P0, PT, R8.reuse, R231, PT ;  /* 0x000000e70800720c */ /* 0x040fe40003f06270 */
[C---:B------:R-:W-:Y:S02]  /*12830*/  ISETP.GE.AND P6, PT, R8.reuse, R230, PT ;  /* 0x000000e60800720c */ /* 0x040fe40003fc6270 */
[----:B------:R-:W-:Y:S02]  /*12840*/  ISETP.GE.AND P1, PT, R8, R229, PT ;  /* 0x000000e50800720c */ /* 0x000fe40003f26270 */
[----:B------:R-:W-:Y:S02]  /*12850*/  FMNMX3.FTZ R8, R10, R106, R105, !PT ;  /* 0x0000006a0a087276 */ /* 0x000fe40007810069 */
[----:B------:R-:W-:Y:S01]  /*12860*/  FMNMX3.FTZ R10, R9, R86, R85, !PT ;  /* 0x00000056090a7276 */ /* 0x000fe20007810055 */
[----:B------:R-:W-:Y:S01]  /*12870*/  VIADD R35, R35, 0xfffffef9 ;  /* 0xfffffef923237836 */ /* 0x000fe20000000000 */
[----:B------:R-:W-:-:S02]  /*12880*/  FSEL R98, R27, -INF , !P0 ;  /* 0xff8000001b627808 */ /* 0x000fc40004000000 */
[----:B------:R-:W-:Y:S02]  /*12890*/  FMNMX3.FTZ R10, R10, R84, R83, !PT ;  /* 0x000000540a0a7276 */ /* 0x000fe40007810053 */
[----:B------:R-:W-:Y:S02]  /*128a0*/  ISETP.GE.AND P0, PT, R35, R232, PT ;  /* 0x000000e82300720c */ /* 0x000fe40003f06270 */
[----:B------:R-:W-:Y:S02]  /*128b0*/  FMNMX3.FTZ R10, R10, R82, R81, !PT ;  /* 0x000000520a0a7276 */ /* 0x000fe40007810051 */
[----:B------:R-:W-:Y:S02]  /*128c0*/  FSEL R33, R33, -INF , P6 ;  /* 0xff80000021217808 */ /* 0x000fe40003000000 */
[----:B------:R-:W-:Y:S02]  /*128d0*/  ISETP.GE.AND P6, PT, R35, R231, PT ;  /* 0x000000e72300720c */ /* 0x000fe40003fc6270 */
[----:B------:R-:W-:-:S02]  /*128e0*/  FSEL R26, R26, -INF , P0 ;  /* 0xff8000001a1a7808 */ /* 0x000fc40000000000 */
[----:B------:R-:W-:Y:S02]  /*128f0*/  FMNMX3.FTZ R8, R8, R104, R103, !PT ;  /* 0x0000006808087276 */ /* 0x000fe40007810067 */
[----:B------:R-:W-:Y:S02]  /*12900*/  ISETP.GE.AND P0, PT, R35, R230, PT ;  /* 0x000000e62300720c */ /* 0x000fe40003f06270 */
[----:B------:R-:W-:Y:S02]  /*12910*/  FSEL R78, R31, -INF , !P5 ;  /* 0xff8000001f4e7808 */ /* 0x000fe40006800000 */
[----:B------:R-:W-:Y:S02]  /*12920*/  FSEL R77, R13, -INF , !P4 ;  /* 0xff8000000d4d7808 */ /* 0x000fe40006000000 */
[----:B------:R-:W-:Y:S02]  /*12930*/  FMNMX3.FTZ R10, R10, R80, R79, !PT ;  /* 0x000000500a0a7276 */ /* 0x000fe4000781004f */
[----:B------:R-:W-:-:S02]  /*12940*/  FSEL R97, R26, -INF , !P6 ;  /* 0xff8000001a617808 */ /* 0x000fc40007000000 */
[----:B------:R-:W-:Y:S02]  /*12950*/  FMNMX3.FTZ R8, R8, R102, R101, !PT ;  /* 0x0000006608087276 */ /* 0x000fe40007810065 */
[----:B------:R-:W-:Y:S02]  /*12960*/  ISETP.GE.AND P6, PT, R35, R229, PT ;  /* 0x000000e52300720c */ /* 0x000fe40003fc6270 */
[----:B------:R-:W-:Y:S02]  /*12970*/  FSEL R34, R34, -INF , P0 ;  /* 0xff80000022227808 */ /* 0x000fe40000000000 */
[----:B------:R-:W-:Y:S02]  /*12980*/  FSEL R76, R25, -INF , !P3 ;  /* 0xff800000194c7808 */ /* 0x000fe40005800000 */
[----:B------:R-:W-:Y:S02]  /*12990*/  FSEL R75, R19, -INF , !P2 ;  /* 0xff800000134b7808 */ /* 0x000fe40005000000 */
[----:B------:R-:W-:-:S02]  /*129a0*/  FMNMX3.FTZ R10, R10, R78, R77, !PT ;  /* 0x0000004e0a0a7276 */ /* 0x000fc4000781004d */
[----:B------:R-:W-:Y:S02]  /*129b0*/  FMNMX3.FTZ R8, R8, R100, R99, !PT ;  /* 0x0000006408087276 */ /* 0x000fe40007810063 */
[----:B------:R-:W-:Y:S02]  /*129c0*/  FSEL R74, R33, -INF , !P1 ;  /* 0xff800000214a7808 */ /* 0x000fe40004800000 */
[----:B------:R-:W-:Y:S02]  /*129d0*/  FSEL R73, R34, -INF , !P6 ;  /* 0xff80000022497808 */ /* 0x000fe40007000000 */
[----:B------:R-:W-:Y:S02]  /*129e0*/  FMNMX3.FTZ R10, R10, R76, R75, !PT ;  /* 0x0000004c0a0a7276 */ /* 0x000fe4000781004b */
[----:B------:R-:W-:Y:S02]  /*129f0*/  FMNMX3.FTZ R8, R8, R98, R97, !PT ;  /* 0x0000006208087276 */ /* 0x000fe40007810061 */
[----:B------:R-:W-:-:S03]  /*12a00*/  FMNMX3.FTZ R11, R10, R74, R73, !PT ;  /* 0x0000004a0a0b7276 */ /* 0x000fc60007810049 */
[----:B------:R-:W1:Y:S04]  /*12a10*/  SHFL.BFLY PT, R9, R8, 0x2, 0x1f ;  /* 0x0c401f0008097f89 */ /* 0x000e6800000e0000 */
[----:B------:R-:W3:Y:S01]  /*12a20*/  SHFL.BFLY PT, R10, R11, 0x2, 0x1f ;  /* 0x0c401f000b0a7f89 */ /* 0x000ee200000e0000 */
[----:B-1----:R-:W-:Y:S02]  /*12a30*/  FMNMX.FTZ R9, R8, R9, !PT ;  /* 0x0000000908097209 */ /* 0x002fe40007810000 */
[----:B---3--:R-:W-:-:S05]  /*12a40*/  FMNMX.FTZ R8, R11, R10, !PT ;  /* 0x0000000a0b087209 */ /* 0x008fca0007810000 */
[----:B------:R-:W1:Y:S04]  /*12a50*/  SHFL.BFLY PT, R39, R8, 0x1, 0x1f ;  /* 0x0c201f0008277f89 */ /* 0x000e6800000e0000 */
[----:B------:R-:W3:Y:S01]  /*12a60*/  SHFL.BFLY PT, R65, R9, 0x1, 0x1f ;  /* 0x0c201f0009417f89 */ /* 0x000ee200000e0000 */
[----:B------:R-:W-:Y:S02]  /*12a70*/  LOP3.LUT R125, R71, 0x200, R72, 0xf8, !PT ;  /* 0x00000200477d7812 */ /* 0x000fe400078ef848 */
[----:B-1----:R-:W-:Y:S02]  /*12a80*/  FMNMX.FTZ R39, R8, R39, !PT ;  /* 0x0000002708277209 */ /* 0x002fe40007810000 */
[----:B---3--:R-:W-:-:S03]  /*12a90*/  FMNMX.FTZ R65, R9, R65, !PT ;  /* 0x0000004109417209 */ /* 0x008fc60007810000 */
[C---:B--2---:R-:W-:Y:S01]  /*12aa0*/  FMUL.FTZ R121, R70.reuse, R39 ;  /* 0x0000002746797220 */ /* 0x044fe20000410000 */
[----:B------:R-:W-:Y:S02]  /*12ab0*/  FSETP.NEU.FTZ.AND P0, PT, R39, -INF , PT ;  /* 0xff8000002700780b */ /* 0x000fe40003f1d000 */
[----:B------:R-:W-:Y:S01]  /*12ac0*/  FSETP.NEU.FTZ.AND P1, PT, R65, -INF , PT ;  /* 0xff8000004100780b */ /* 0x000fe20003f3d000 */
[----:B------:R-:W-:Y:S01]  /*12ad0*/  FMUL.FTZ R67, R70, R65 ;  /* 0x0000004146437220 */ /* 0x000fe20000410000 */
[----:B------:R-:W-:-:S04]  /*12ae0*/  FSEL R121, R121, RZ, P0 ;  /* 0x000000ff79797208 */ /* 0x000fc80000000000 */
[----:B------:R-:W-:Y:S01]  /*12af0*/  FSEL R67, R67, RZ, P1 ;  /* 0x000000ff43437208 */ /* 0x000fe20000800000 */
[-CC-:B------:R-:W-:Y:S01]  /*12b00*/  FFMA.FTZ R72, R7, R70.reuse, -R121.reuse ;  /* 0x0000004607487223 */ /* 0x180fe20000010879 */
[----:B------:R-:W-:Y:S02]  /*12b10*/  FSEL R7, R65, RZ, P1 ;  /* 0x000000ff41077208 */ /* 0x000fe40000800000 */
[----:B------:R-:W-:Y:S01]  /*12b20*/  R2P PR, R166, 0x6 ;  /* 0x00000006a6007804 */ /* 0x000fe20000000000 */
[----:B------:R-:W-:Y:S02]  /*12b30*/  IMAD R125, R125, 0x2, R218 ;  /* 0x000000027d7d7824 */ /* 0x000fe400078e02da */
[----:B------:R-:W-:Y:S01]  /*12b40*/  FFMA.FTZ R71, R4, R70, -R121 ;  /* 0x0000004604477223 */ /* 0x000fe20000010879 */
[----:B------:R-:W-:Y:S01]  /*12b50*/  FSEL R4, R39, RZ, P0 ;  /* 0x000000ff27047208 */ /* 0x000fe20000000000 */
[C---:B------:R-:W-:Y:S02]  /*12b60*/  VIADD R20, R125.reuse, 0xa000 ;  /* 0x0000a0007d147836 */ /* 0x040fe40000000000 */
[----:B------:R-:W-:Y:S01]  /*12b70*/  FADD.FTZ R7, R36, -R7 ;  /* 0x8000000724077221 */ /* 0x000fe20000010000 */
[----:B------:R-:W-:Y:S01]  /*12b80*/  SEL R129, R64, 0xffffffe0, !P1 ;  /* 0xffffffe040817807 */ /* 0x000fe20004800000 */
[----:B------:R-:W-:Y:S01]  /*12b90*/  FADD.FTZ R4, R0, -R4 ;  /* 0x8000000400047221 */ /* 0x000fe20000010000 */
[----:B------:R-:W-:-:S02]  /*12ba0*/  VIADD R128, R125, 0xa040 ;  /* 0x0000a0407d807836 */ /* 0x000fc40000000000 */
[-CC-:B------:R-:W-:Y:S01]  /*12bb0*/  FFMA.FTZ R6, R6, R70.reuse, -R121.reuse ;  /* 0x0000004606067223 */ /* 0x180fe20000010879 */
[----:B------:R-:W-:Y:S02]  /*12bc0*/  @P2 VIADD R128, R20, 0xffffffc0 ;  /* 0xffffffc014802836 */ /* 0x000fe40000000000 */
[----:B------:R-:W-:Y:S01]  /*12bd0*/  FFMA.FTZ R5, R5, R70, -R121 ;  /* 0x0000004605057223 */ /* 0x000fe20000010879 */
[C---:B------:R-:W-:Y:S01]  /*12be0*/  FMUL.FTZ R7, R70.reuse, R7 ;  /* 0x0000000746077220 */ /* 0x040fe20000410000 */
[----:B------:R-:W-:Y:S01]  /*12bf0*/  FMUL.FTZ R4, R70, R4 ;  /* 0x0000000446047220 */ /* 0x000fe20000410000 */
[----:B------:R-:W-:Y:S01]  /*12c00*/  IMAD.IADD R64, R125, 0x1, R129 ;  /* 0x000000017d407824 */ /* 0x000fe200078e0281 */
[----:B------:R-:W1:Y:S01]  /*12c10*/  LDSM.16.MT88.4 R20, [R128] ;  /* 0x000000008014783b */ /* 0x000e620000004200 */
[----:B------:R-:W-:Y:S02]  /*12c20*/  IMAD.IADD R129, R129, 0x1, R128 ;  /* 0x0000000181817824 */ /* 0x000fe400078e0280 */
[-CC-:B------:R-:W-:Y:S01]  /*12c30*/  FFMA.FTZ R124, R17, R70.reuse, -R67.reuse ;  /* 0x00000046117c7223 */ /* 0x180fe20000010843 */
[-CC-:B------:R-:W-:Y:S01]  /*12c40*/  FFMA.FTZ R123, R16, R70.reuse, -R67.reuse ;  /* 0x00000046107b7223 */ /* 0x180fe20000010843 */
[----:B------:R-:W-:Y:S01]  /*12c50*/  MUFU.EX2 R36, R6 ;  /* 0x0000000600247308 */ /* 0x000fe20000000800 */
[----:B------:R-:W2:Y:S03]  /*12c60*/  LDSM.16.MT88.4 R16, [R125+0xa000] ;  /* 0x00a000007d10783b */ /* 0x000ea60000004200 */
[----:B------:R-:W-:Y:S01]  /*12c70*/  MUFU.EX2 R0, R5 ;  /* 0x0000000500007308 */ /* 0x000fe20000000800 */
[----:B------:R-:W-:Y:S03]  /*12c80*/  LDSM.16.MT88.4 R28, [R129] ;  /* 0x00000000811c783b */ /* 0x000fe60000004200 */
[----:B------:R-:W3:Y:S04]  /*12c90*/  MUFU.EX2 R127, R7 ;  /* 0x00000007007f7308 */ /* 0x000ee80000000800 */
[----:B------:R4:W-:Y:S01]  /*12ca0*/  MUFU.EX2 R126, R4 ;  /* 0x00000004007e7308 */ /* 0x0009e20000000800 */
[-CC-:B------:R-:W-:Y:S01]  /*12cb0*/  FFMA.FTZ R66, R14, R70.reuse, -R67.reuse ;  /* 0x000000460e427223 */ /* 0x180fe20000010843 */
[-CC-:B------:R-:W-:Y:S01]  /*12cc0*/  FFMA.FTZ R122, R15, R70.reuse, -R67.reuse ;  /* 0x000000460f7a7223 */ /* 0x180fe20000010843 */
[----:B----4-:R-:W4:Y:S01]  /*12cd0*/  LDSM.16.MT88.4 R4, [R64+0xa000] ;  /* 0x00a000004004783b */ /* 0x010f220000004200 */
[----:B------:R-:W-:-:S03]  /*12ce0*/  FFMA.FTZ R44, R32, R70, -R67 ;  /* 0x00000046202c7223 */ /* 0x000fc60000010843 */
[----:B------:R-:W-:Y:S01]  /*12cf0*/  MUFU.EX2 R66, R66 ;  /* 0x0000004200427308 */ /* 0x000fe20000000800 */
[-C--:B---3--:R-:W-:Y:S01]  /*12d00*/  FMUL.FTZ R32, R144, R127.reuse ;  /* 0x0000007f90207220 */ /* 0x088fe20000410000 */
[----:B------:R-:W-:Y:S02]  /*12d10*/  FMUL.FTZ R33, R145, R127 ;  /* 0x0000007f91217220 */ /* 0x000fe40000410000 */
[----:B------:R-:W3:Y:S01]  /*12d20*/  MUFU.EX2 R124, R124 ;  /* 0x0000007c007c7308 */ /* 0x000ee20000000800 */
[----:B------:R-:W-:-:S03]  /*12d30*/  FFMA.FTZ R145, R47, R70, -R67 ;  /* 0x000000462f917223 */ /* 0x000fc60000010843 */
[----:B------:R-:W-:Y:S04]  /*12d40*/  MUFU.EX2 R123, R123 ;  /* 0x0000007b007b7308 */ /* 0x000fe80000000800 */
[----:B------:R-:W5:Y:S04]  /*12d50*/  MUFU.EX2 R122, R122 ;  /* 0x0000007a007a7308 */ /* 0x000f680000000800 */
[----:B------:R-:W-:Y:S04]  /*12d60*/  MUFU.EX2 R72, R72 ;  /* 0x0000004800487308 */ /* 0x000fe80000000800 */
[----:B------:R-:W1:Y:S04]  /*12d70*/  MUFU.EX2 R71, R71 ;  /* 0x0000004700477308 */ /* 0x000e680000000800 */
[----:B------:R2:W-:Y:S01]  /*12d80*/  MUFU.EX2 R144, R44 ;  /* 0x0000002c00907308 */ /* 0x0005e20000000800 */
[----:B---3--:R-:W-:Y:S01]  /*12d90*/  F2FP.F16.F32.PACK_AB R8, R124, R66 ;  /* 0x000000427c08723e */ /* 0x008fe200000000ff */
[-C--:B------:R-:W-:Y:S01]  /*12da0*/  FMUL.FTZ R34, R146, R126.reuse ;  /* 0x0000007e92227220 */ /* 0x080fe20000410000 */
[----:B-----5:R-:W-:Y:S01]  /*12db0*/  F2FP.F16.F32.PACK_AB R10, R122, R123 ;  /* 0x0000007b7a0a723e */ /* 0x020fe200000000ff */
[----:B------:R-:W-:Y:S01]  /*12dc0*/  FMUL.FTZ R35, R147, R126 ;  /* 0x0000007e93237220 */ /* 0x000fe20000410000 */
[----:B--2---:R-:W2:Y:S01]  /*12dd0*/  LDSM.16.MT88.4 R44, [R125+0xa800] ;  /* 0x00a800007d2c783b */ /* 0x004ea20000004200 */
[----:B-1----:R-:W-:Y:S01]  /*12de0*/  F2FP.F16.F32.PACK_AB R9, R71, R72 ;  /* 0x000000484709723e */ /* 0x002fe200000000ff */
[--C-:B------:R-:W-:Y:S01]  /*12df0*/  FFMA.FTZ R131, R43, R70, -R67.reuse ;  /* 0x000000462b837223 */ /* 0x100fe20000010843 */
[----:B------:R-:W-:Y:S01]  /*12e00*/  F2FP.F16.F32.PACK_AB R11, R0, R36 ;  /* 0x00000024000b723e */ /* 0x000fe200000000ff */
[----:B------:R-:W-:Y:S01]  /*12e10*/  FFMA.FTZ R147, R42, R70, -R67 ;  /* 0x000000462a937223 */ /* 0x000fe20000010843 */
[-C--:B------:R-:W-:Y:S01]  /*12e20*/  FMUL.FTZ R140, R140, R127.reuse ;  /* 0x0000007f8c8c7220 */ /* 0x080fe20000410000 */
[-C--:B------:R-:W-:Y:S01]  /*12e30*/  FMUL.FTZ R141, R141, R127.reuse ;  /* 0x0000007f8d8d7220 */ /* 0x080fe20000410000 */
[-C--:B------:R-:W-:Y:S01]  /*12e40*/  FMUL.FTZ R142, R142, R126.reuse ;  /* 0x0000007e8e8e7220 */ /* 0x080fe20000410000 */
[----:B------:R-:W-:Y:S01]  /*12e50*/  FMUL.FTZ R143, R143, R126 ;  /* 0x0000007e8f8f7220 */ /* 0x000fe20000410000 */
[-CC-:B------:R-:W-:Y:S01]  /*12e60*/  FFMA.FTZ R146, R41, R70.reuse, -R121.reuse ;  /* 0x0000004629927223 */ /* 0x180fe20000010879 */
[--C-:B------:R-:W-:Y:S01]  /*12e70*/  FFMA.FTZ R50, R40, R70, -R121.reuse ;  /* 0x0000004628327223 */ /* 0x100fe20000010879 */
[-C--:B------:R-:W-:Y:S01]  /*12e80*/  FMUL.FTZ R12, R160, R127.reuse ;  /* 0x0000007fa00c7220 */ /* 0x080fe20000410000 */
[-C--:B------:R-:W-:Y:S01]  /*12e90*/  FMUL.FTZ R13, R161, R127.reuse ;  /* 0x0000007fa10d7220 */ /* 0x080fe20000410000 */
[-C--:B------:R-:W-:Y:S01]  /*12ea0*/  FMUL.FTZ R14, R162, R126.reuse ;  /* 0x0000007ea20e7220 */ /* 0x080fe20000410000 */
[-C--:B------:R-:W-:Y:S01]  /*12eb0*/  FMUL.FTZ R15, R163, R126.reuse ;  /* 0x0000007ea30f7220 */ /* 0x080fe20000410000 */
[----:B------:R-:W1:Y:S01]  /*12ec0*/  LDSM.16.MT88.4 R40, [R64+0xa800] ;  /* 0x00a800004028783b */ /* 0x000e620000004200 */
[-C--:B------:R-:W-:Y:S01]  /*12ed0*/  FMUL.FTZ R53, R137, R127.reuse ;  /* 0x0000007f89357220 */ /* 0x080fe20000410000 */
[-C--:B------:R-:W-:Y:S01]  /*12ee0*/  FMUL.FTZ R156, R156, R127.reuse ;  /* 0x0000007f9c9c7220 */ /* 0x080fe20000410000 */
[----:B------:R-:W-:Y:S01]  /*12ef0*/  FMUL.FTZ R157, R157, R127 ;  /* 0x0000007f9d9d7220 */ /* 0x000fe20000410000 */
[-C--:B------:R-:W-:Y:S01]  /*12f00*/  FMUL.FTZ R158, R158, R126.reuse ;  /* 0x0000007e9e9e7220 */ /* 0x080fe20000410000 */
[----:B------:R-:W-:Y:S01]  /*12f10*/  FMUL.FTZ R159, R159, R126 ;  /* 0x0000007e9f9f7220 */ /* 0x000fe20000410000 */
[----:B------:R-:W-:Y:S01]  /*12f20*/  FFMA.FTZ R137, R48, R70, -R121 ;  /* 0x0000004630897223 */ /* 0x000fe20000010879 */
[----:B------:R-:W-:-:S02]  /*12f30*/  IMAD.MOV.U32 R160, RZ, RZ, R52 ;  /* 0x000000ffffa07224 */ /* 0x000fc400078e0034 */
        /* <DEDUP_REMOVED lines=8> */
[----:B------:R-:W-:Y:S01]  /*12fc0*/  FFMA.FTZ R49, R49, R70, -R121 ;  /* 0x0000004631317223 */ /* 0x000fe20000010879 */
[-C--:B------:R-:W-:Y:S01]  /*12fd0*/  FMUL.FTZ R52, R136, R127.reuse ;  /* 0x0000007f88347220 */ /* 0x080fe20000410000 */
[-C--:B------:R-:W-:Y:S01]  /*12fe0*/  FMUL.FTZ R54, R138, R126.reuse ;  /* 0x0000007e8a367220 */ /* 0x080fe20000410000 */
[-C--:B------:R-:W-:Y:S01]  /*12ff0*/  FMUL.FTZ R55, R139, R126.reuse ;  /* 0x0000007e8b377220 */ /* 0x080fe20000410000 */
[-C--:B------:R-:W-:Y:S01]  /*13000*/  FMUL.FTZ R132, R132, R127.reuse ;  /* 0x0000007f84847220 */ /* 0x080fe20000410000 */
[----:B------:R-:W-:Y:S01]  /*13010*/  FMUL.FTZ R133, R133, R127 ;  /* 0x0000007f85857220 */ /* 0x000fe20000410000 */
[-C--:B------:R-:W-:Y:S01]  /*13020*/  FMUL.FTZ R134, R134, R126.reuse ;  /* 0x0000007e86867220 */ /* 0x080fe20000410000 */
[----:B------:R-:W-:Y:S01]  /*13030*/  FMUL.FTZ R135, R135, R126 ;  /* 0x0000007e87877220 */ /* 0x000fe20000410000 */
[C---:B------:R-:W-:Y:S01]  /*13040*/  HMMA.16816.F32 R32, R8.reuse, R20, R32 ;  /* 0x000000140820723c */ /* 0x040fe20000001820 */
[----:B------:R-:W3:Y:S04]  /*13050*/  MUFU.EX2 R131, R131 ;  /* 0x0000008300837308 */ /* 0x000ee80000000800 */
[----:B------:R-:W-:Y:S03]  /*13060*/  MUFU.EX2 R145, R145 ;  /* 0x0000009100917308 */ /* 0x000fe60000000800 */
[C---:B------:R-:W-:Y:S01]  /*13070*/  HMMA.16816.F32 R20, R8.reuse, R22, R140 ;  /* 0x000000160814723c */ /* 0x040fe2000000188c */
[----:B------:R-:W-:Y:S04]  /*13080*/  MUFU.EX2 R147, R147 ;  /* 0x0000009300937308 */ /* 0x000fe80000000800 */
[----:B------:R-:W-:Y:S03]  /*13090*/  MUFU.EX2 R146, R146 ;  /* 0x0000009200927308 */ /* 0x000fe60000000800 */
[C---:B------:R-:W-:Y:S01]  /*130a0*/  HMMA.16816.F32 R12, R8.reuse, R16, R12 ;  /* 0x00000010080c723c */ /* 0x040fe2000000180c */
[----:B------:R-:W5:Y:S04]  /*130b0*/  MUFU.EX2 R140, R50 ;  /* 0x00000032008c7308 */ /* 0x000f680000000800 */
[----:B------:R2:W-:Y:S03]  /*130c0*/  MUFU.EX2 R136, R49 ;  /* 0x0000003100887308 */ /* 0x0005e60000000800 */
[C---:B------:R-:W-:Y:S01]  /*130d0*/  HMMA.16816.F32 R16, R8.reuse, R18, R156 ;  /* 0x000000120810723c */ /* 0x040fe2000000189c */
[----:B------:R-:W1:Y:S07]  /*130e0*/  MUFU.EX2 R137, R137 ;  /* 0x0000008900897308 */ /* 0x000e6e0000000800 */
[C---:B----4-:R-:W-:Y:S01]  /*130f0*/  HMMA.16816.F32 R24, R8.reuse, R4, R24 ;  /* 0x000000040818723c */ /* 0x050fe20000001818 */
[----:B--2---:R-:W2:Y:S07]  /*13100*/  LDSM.16.MT88.4 R48, [R128+0x800] ;  /* 0x000800008030783b */ /* 0x004eae0000004200 */
[C---:B------:R-:W-:Y:S08]  /*13110*/  HMMA.16816.F32 R4, R8.reuse, R6, R148 ;  /* 0x000000060804723c */ /* 0x040ff00000001894 */
[C---:B------:R-:W-:Y:S08]  /*13120*/  HMMA.16816.F32 R52, R8.reuse, R28, R52 ;  /* 0x0000001c0834723c */ /* 0x040ff00000001834 */
[----:B------:R-:W-:Y:S01]  /*13130*/  HMMA.16816.F32 R8, R8, R30, R132 ;  /* 0x0000001e0808723c */ /* 0x000fe20000001884 */
[----:B------:R-:W4:Y:S01]  /*13140*/  LDSM.16.MT88.4 R28, [R129+0x800] ;  /* 0x00080000811c783b */ /* 0x000f220000004200 */
[----:B---3--:R-:W-:-:S02]  /*13150*/  F2FP.F16.F32.PACK_AB R56, R131, R144 ;  /* 0x000000908338723e */ /* 0x008fc400000000ff */
[----:B-----5:R-:W-:Y:S02]  /*13160*/  F2FP.F16.F32.PACK_AB R57, R140, R146 ;  /* 0x000000928c39723e */ /* 0x020fe400000000ff */
[----:B------:R-:W-:Y:S02]  /*13170*/  F2FP.F16.F32.PACK_AB R58, R147, R145 ;  /* 0x00000091933a723e */ /* 0x000fe400000000ff */
[----:B-1----:R-:W-:-:S07]  /*13180*/  F2FP.F16.F32.PACK_AB R59, R137, R136 ;  /* 0x00000088893b723e */ /* 0x002fce00000000ff */
[C---:B------:R-:W-:Y:S08]  /*13190*/  HMMA.16816.F32 R12, R56.reuse, R44, R12 ;  /* 0x0000002c380c723c */ /* 0x040ff0000000180c */
[----:B------:R-:W-:Y:S01]  /*131a0*/  HMMA.16816.F32 R16, R56, R46, R16 ;  /* 0x0000002e3810723c */ /* 0x000fe20000001810 */
[----:B------:R-:W1:Y:S01]  /*131b0*/  LDSM.16.MT88.4 R44, [R64+0xb000] ;  /* 0x00b00000402c783b */ /* 0x000e620000004200 */
[-CC-:B------:R-:W-:Y:S01]  /*131c0*/  FFMA.FTZ R134, R160, R70.reuse, -R67.reuse ;  /* 0x00000046a0867223 */ /* 0x180fe20000010843 */
[-CC-:B------:R-:W-:Y:S01]  /*131d0*/  FFMA.FTZ R133, R252, R70.reuse, -R67.reuse ;  /* 0x00000046fc857223 */ /* 0x180fe20000010843 */
[-CC-:B------:R-:W-:Y:S01]  /*131e0*/  FFMA.FTZ R132, R240, R70.reuse, -R67.reuse ;  /* 0x00000046f0847223 */ /* 0x180fe20000010843 */
[-C--:B------:R-:W-:Y:S01]  /*131f0*/  FFMA.FTZ R141, R251, R70.reuse, -R67 ;  /* 0x00000046fb8d7223 */ /* 0x080fe20000010843 */
[----:B------:R-:W-:-:S02]  /*13200*/  FFMA.FTZ R139, R223, R70, -R121 ;  /* 0x00000046df8b7223 */ /* 0x000fc40000010879 */
[----:B------:R-:W-:Y:S01]  /*13210*/  HMMA.16816.F32 R24, R56, R40, R24 ;  /* 0x000000283818723c */ /* 0x000fe20000001818 */
[-CC-:B------:R-:W-:Y:S01]  /*13220*/  FFMA.FTZ R138, R62, R70.reuse, -R121.reuse ;  /* 0x000000463e8a7223 */ /* 0x180fe20000010879 */
[-CC-:B------:R-:W-:Y:S01]  /*13230*/  FFMA.FTZ R135, R222, R70.reuse, -R121.reuse ;  /* 0x00000046de877223 */ /* 0x180fe20000010879 */
[----:B------:R-:W-:-:S05]  /*13240*/  FFMA.FTZ R142, R63, R70, -R121 ;  /* 0x000000463f8e7223 */ /* 0x000fca0000010879 */
[C---:B------:R-:W-:Y:S01]  /*13250*/  HMMA.16816.F32 R4, R56.reuse, R42, R4 ;  /* 0x0000002a3804723c */ /* 0x040fe20000001804 */
[----:B------:R-:W3:Y:S01]  /*13260*/  LDSM.16.MT88.4 R40, [R125+0xb000] ;  /* 0x00b000007d28783b */ /* 0x000ee20000004200 */
[----:B------:R-:W-:Y:S04]  /*13270*/  MUFU.EX2 R134, R134 ;  /* 0x0000008600867308 */ /* 0x000fe80000000800 */
[----:B------:R-:W5:Y:S02]  /*13280*/  MUFU.EX2 R133, R133 ;  /* 0x0000008500857308 */ /* 0x000f640000000800 */
[C---:B--2---:R-:W-:Y:S02]  /*13290*/  HMMA.16816.F32 R32, R56.reuse, R48, R32 ;  /* 0x000000303820723c */ /* 0x044fe40000001820 */
[----:B------:R-:W-:Y:S04]  /*132a0*/  MUFU.EX2 R132, R132 ;  /* 0x0000008400847308 */ /* 0x000fe80000000800 */
[----:B------:R-:W-:Y:S02]  /*132b0*/  MUFU.EX2 R141, R141 ;  /* 0x0000008d008d7308 */ /* 0x000fe40000000800 */
[C---:B------:R-:W-:Y:S01]  /*132c0*/  HMMA.16816.F32 R20, R56.reuse, R50, R20 ;  /* 0x000000323814723c */ /* 0x040fe20000001814 */
[----:B------:R-:W2:Y:S01]  /*132d0*/  LDSM.16.MT88.4 R48, [R128+0x1000] ;  /* 0x001000008030783b */ /* 0x000ea20000004200 */
[----:B------:R-:W-:Y:S04]  /*132e0*/  MUFU.EX2 R139, R139 ;  /* 0x0000008b008b7308 */ /* 0x000fe80000000800 */
[----:B------:R-:W1:Y:S04]  /*132f0*/  MUFU.EX2 R138, R138 ;  /* 0x0000008a008a7308 */ /* 0x000e680000000800 */
[----:B------:R-:W-:Y:S04]  /*13300*/  MUFU.EX2 R135, R135 ;  /* 0x0000008700877308 */ /* 0x000fe80000000800 */
[----:B------:R-:W3:Y:S01]  /*13310*/  MUFU.EX2 R142, R142 ;  /* 0x0000008e008e7308 */ /* 0x000ee20000000800 */
[C---:B----4-:R-:W-:Y:S08]  /*13320*/  HMMA.16816.F32 R52, R56.reuse, R28, R52 ;  /* 0x0000001c3834723c */ /* 0x050ff00000001834 */
[----:B------:R-:W-:Y:S01]  /*13330*/  HMMA.16816.F32 R8, R56, R30, R8 ;  /* 0x0000001e3808723c */ /* 0x000fe20000001808 */
[----:B------:R-:W4:Y:S01]  /*13340*/  LDSM.16.MT88.4 R56, [R129+0x1000] ;  /* 0x001000008138783b */ /* 0x000f220000004200 */
[----:B-----5:R-:W-:-:S02]  /*13350*/  F2FP.F16.F32.PACK_AB R28, R133, R134 ;  /* 0x00000086851c723e */ /* 0x020fc400000000ff */
[----:B-1----:R-:W-:Y:S02]  /*13360*/  F2FP.F16.F32.PACK_AB R29, R138, R139 ;  /* 0x0000008b8a1d723e */ /* 0x002fe400000000ff */
        /* <DEDUP_REMOVED lines=11> */
[----:B------:R-:W-:Y:S01]  /*13420*/  HMMA.16816.F32 R12, R28, R40, R12 ;  /* 0x000000281c0c723c */ /* 0x000fe2000000180c */
[-CC-:B------:R-:W-:Y:S01]  /*13430*/  FFMA.FTZ R152, R205, R70.reuse, -R121.reuse ;  /* 0x00000046cd987223 */ /* 0x180fe20000010879 */
[----:B------:R-:W-:-:S06]  /*13440*/  FFMA.FTZ R154, R206, R70, -R121 ;  /* 0x00000046ce9a7223 */ /* 0x000fcc0000010879 */
[C---:B------:R-:W-:Y:S01]  /*13450*/  HMMA.16816.F32 R16, R28.reuse, R42, R16 ;  /* 0x0000002a1c10723c */ /* 0x040fe20000001810 */
[----:B------:R-:W3:Y:S01]  /*13460*/  LDSM.16.MT88.4 R40, [R64+0xb800] ;  /* 0x00b800004028783b */ /* 0x000ee20000004200 */
[----:B------:R-:W-:Y:S03]  /*13470*/  MUFU.EX2 R148, R148 ;  /* 0x0000009400947308 */ /* 0x000fe60000000800 */
[----:B------:R-:W-:Y:S01]  /*13480*/  LDSM.16.MT88.4 R60, [R125+0xb800] ;  /* 0x00b800007d3c783b */ /* 0x000fe20000004200 */
[----:B------:R-:W5:Y:S02]  /*13490*/  MUFU.EX2 R143, R143 ;  /* 0x0000008f008f7308 */ /* 0x000f640000000800 */
[C---:B--2---:R-:W-:Y:S02]  /*134a0*/  HMMA.16816.F32 R32, R28.reuse, R48, R32 ;  /* 0x000000301c20723c */ /* 0x044fe40000001820 */
[----:B------:R-:W-:Y:S04]  /*134b0*/  MUFU.EX2 R151, R151 ;  /* 0x0000009700977308 */ /* 0x000fe80000000800 */
[----:B------:R-:W-:Y:S02]  /*134c0*/  MUFU.EX2 R150, R150 ;  /* 0x0000009600967308 */ /* 0x000fe40000000800 */
[C---:B------:R-:W-:Y:S02]  /*134d0*/  HMMA.16816.F32 R20, R28.reuse, R50, R20 ;  /* 0x000000321c14723c */ /* 0x040fe40000001814 */
[----:B------:R-:W-:Y:S04]  /*134e0*/  MUFU.EX2 R149, R149 ;  /* 0x0000009500957308 */ /* 0x000fe80000000800 */
[----:B------:R-:W2:Y:S04]  /*134f0*/  MUFU.EX2 R153, R153 ;  /* 0x0000009900997308 */ /* 0x000ea80000000800 */
[----:B------:R-:W-:Y:S04]  /*13500*/  MUFU.EX2 R152, R152 ;  /* 0x0000009800987308 */ /* 0x000fe80000000800 */
[----:B------:R-:W1:Y:S01]  /*13510*/  MUFU.EX2 R154, R154 ;  /* 0x0000009a009a7308 */ /* 0x000e620000000800 */
[C---:B----4-:R-:W-:Y:S08]  /*13520*/  HMMA.16816.F32 R52, R28.reuse, R56, R52 ;  /* 0x000000381c34723c */ /* 0x050ff00000001834 */
[----:B------:R-:W-:Y:S01]  /*13530*/  HMMA.16816.F32 R8, R28, R58, R8 ;  /* 0x0000003a1c08723c */ /* 0x000fe20000001808 */
[----:B------:R-:W4:Y:S01]  /*13540*/  LDSM.16.MT88.4 R28, [R129+0x1800] ;  /* 0x00180000811c783b */ /* 0x000f220000004200 */
[----:B-----5:R-:W-:-:S02]  /*13550*/  F2FP.F16.F32.PACK_AB R48, R143, R148 ;  /* 0x000000948f30723e */ /* 0x020fc400000000ff */
[----:B--2---:R-:W-:Y:S01]  /*13560*/  F2FP.F16.F32.PACK_AB R49, R153, R149 ;  /* 0x000000959931723e */ /* 0x004fe200000000ff */
[----:B------:R-:W2:Y:S01]  /*13570*/  LDSM.16.MT88.4 R56, [R64+0xc000] ;  /* 0x00c000004038783b */ /* 0x000ea20000004200 */
[----:B------:R-:W-:Y:S02]  /*13580*/  F2FP.F16.F32.PACK_AB R50, R150, R151 ;  /* 0x000000979632723e */ /* 0x000fe400000000ff */
[----:B-1----:R-:W-:Y:S01]  /*13590*/  F2FP.F16.F32.PACK_AB R51, R154, R152 ;  /* 0x000000989a33723e */ /* 0x002fe200000000ff */
[-CC-:B------:R-:W-:Y:S01]  /*135a0*/  FFMA.FTZ R157, R221, R70.reuse, -R67.reuse ;  /* 0x00000046dd9d7223 */ /* 0x180fe20000010843 */
[----:B------:R-:W-:-:S05]  /*135b0*/  FFMA.FTZ R156, R220, R70, -R67 ;  /* 0x00000046dc9c7223 */ /* 0x000fca0000010843 */
[----:B------:R-:W-:Y:S01]  /*135c0*/  HMMA.16816.F32 R32, R48, R44, R32 ;  /* 0x0000002c3020723c */ /* 0x000fe20000001820 */
[-CC-:B------:R-:W-:Y:S01]  /*135d0*/  FFMA.FTZ R155, R214, R70.reuse, -R67.reuse ;  /* 0x00000046d69b7223 */ /* 0x180fe20000010843 */
[-C--:B------:R-:W-:Y:S01]  /*135e0*/  FFMA.FTZ R161, R219, R70.reuse, -R67 ;  /* 0x00000046dba17223 */ /* 0x080fe20000010843 */
[----:B------:R-:W-:-:S05]  /*135f0*/  FFMA.FTZ R160, R212, R70, -R121 ;  /* 0x00000046d4a07223 */ /* 0x000fca0000010879 */
[C---:B------:R-:W-:Y:S01]  /*13600*/  HMMA.16816.F32 R20, R48.reuse, R46, R20 ;  /* 0x0000002e3014723c */ /* 0x040fe20000001814 */
[----:B------:R-:W1:Y:S01]  /*13610*/  LDSM.16.MT88.4 R44, [R128+0x2000] ;  /* 0x00200000802c783b */ /* 0x000e620000004200 */
[-CC-:B------:R-:W-:Y:S01]  /*13620*/  FFMA.FTZ R159, R209, R70.reuse, -R121.reuse ;  /* 0x00000046d19f7223 */ /* 0x180fe20000010879 */
[-CC-:B------:R-:W-:Y:S01]  /*13630*/  FFMA.FTZ R158, R211, R70.reuse, -R121.reuse ;  /* 0x00000046d39e7223 */ /* 0x180fe20000010879 */
[----:B------:R-:W-:Y:S01]  /*13640*/  FFMA.FTZ R162, R210, R70, -R121 ;  /* 0x00000046d2a27223 */ /* 0x000fe20000010879 */
[----:B------:R-:W-:Y:S03]  /*13650*/  MUFU.EX2 R157, R157 ;  /* 0x0000009d009d7308 */ /* 0x000fe60000000800 */
[C---:B---3--:R-:W-:Y:S01]  /*13660*/  HMMA.16816.F32 R24, R48.reuse, R40, R24 ;  /* 0x000000283018723c */ /* 0x048fe20000001818 */
[----:B------:R-:W3:Y:S04]  /*13670*/  MUFU.EX2 R156, R156 ;  /* 0x0000009c009c7308 */ /* 0x000ee80000000800 */
[----:B------:R-:W-:Y:S04]  /*13680*/  MUFU.EX2 R155, R155 ;  /* 0x0000009b009b7308 */ /* 0x000fe80000000800 */
[----:B------:R-:W-:Y:S04]  /*13690*/  MUFU.EX2 R161, R161 ;  /* 0x000000a100a17308 */ /* 0x000fe80000000800 */
[----:B------:R-:W-:Y:S04]  /*136a0*/  MUFU.EX2 R160, R160 ;  /* 0x000000a000a07308 */ /* 0x000fe80000000800 */
[----:B------:R-:W5:Y:S04]  /*136b0*/  MUFU.EX2 R159, R159 ;  /* 0x0000009f009f7308 */ /* 0x000f680000000800 */
[----:B------:R-:W-:Y:S04]  /*136c0*/  MUFU.EX2 R158, R158 ;  /* 0x0000009e009e7308 */ /* 0x000fe80000000800 */
[----:B------:R-:W2:Y:S01]  /*136d0*/  MUFU.EX2 R162, R162 ;  /* 0x000000a200a27308 */ /* 0x000ea20000000800 */
[C---:B------:R-:W-:Y:S01]  /*136e0*/  HMMA.16816.F32 R4, R48.reuse, R42, R4 ;  /* 0x0000002a3004723c */ /* 0x040fe20000001804 */
[----:B------:R-:W1:Y:S07]  /*136f0*/  LDSM.16.MT88.4 R40, [R125+0xc000] ;  /* 0x00c000007d28783b */ /* 0x000e6e0000004200 */
[----:B----4-:R-:W-:Y:S01]  /*13700*/  HMMA.16816.F32 R52, R48, R28, R52 ;  /* 0x0000001c3034723c */ /* 0x010fe20000001834 */
[----:B---3--:R-:W-:-:S02]  /*13710*/  F2FP.F16.F32.PACK_AB R28, R156, R157 ;  /* 0x0000009d9c1c723e */ /* 0x008fc400000000ff */
[----:B-----5:R-:W-:-:S05]  /*13720*/  F2FP.F16.F32.PACK_AB R29, R159, R160 ;  /* 0x000000a09f1d723e */ /* 0x020fca00000000ff */
[----:B------:R-:W-:Y:S01]  /*13730*/  HMMA.16816.F32 R8, R48, R30, R8 ;  /* 0x0000001e3008723c */ /* 0x000fe20000001808 */
[----:B------:R-:W-:Y:S02]  /*13740*/  F2FP.F16.F32.PACK_AB R30, R161, R155 ;  /* 0x0000009ba11e723e */ /* 0x000fe400000000ff */
[----:B--2---:R-:W-:-:S05]  /*13750*/  F2FP.F16.F32.PACK_AB R31, R162, R158 ;  /* 0x0000009ea21f723e */ /* 0x004fca00000000ff */
[----:B------:R-:W-:Y:S08]  /*13760*/  HMMA.16816.F32 R12, R48, R60, R12 ;  /* 0x0000003c300c723c */ /* 0x000ff0000000180c */
[----:B------:R-:W-:Y:S01]  /*13770*/  HMMA.16816.F32 R24, R28, R56, R24 ;  /* 0x000000381c18723c */ /* 0x000fe20000001818 */
[-C--:B------:R-:W-:Y:S01]  /*13780*/  FFMA.FTZ R56, R184, R70.reuse, -R67 ;  /* 0x00000046b8387223 */ /* 0x080fe20000010843 */
[----:B------:R-:W-:-:S03]  /*13790*/  FFMA.FTZ R57, R183, R70, -R121 ;  /* 0x00000046b7397223 */ /* 0x000fc60000010879 */
[----:B------:R2:W-:Y:S03]  /*137a0*/  MUFU.EX2 R183, R56 ;  /* 0x0000003800b77308 */ /* 0x0005e60000000800 */
[----:B------:R-:W-:Y:S01]  /*137b0*/  HMMA.16816.F32 R16, R48, R62, R16 ;  /* 0x0000003e3010723c */ /* 0x000fe20000001810 */
[----:B------:R-:W3:Y:S01]  /*137c0*/  LDSM.16.MT88.4 R48, [R129+0x2000] ;  /* 0x002000008130783b */ /* 0x000ee20000004200 */
[-CC-:B------:R-:W-:Y:S01]  /*137d0*/  FFMA.FTZ R187, R187, R70.reuse, -R67.reuse ;  /* 0x00000046bbbb7223 */ /* 0x180fe20000010843 */
[-CC-:B------:R-:W-:Y:S01]  /*137e0*/  FFMA.FTZ R163, R181, R70.reuse, -R67.reuse ;  /* 0x00000046b5a37223 */ /* 0x180fe20000010843 */
[-C--:B------:R-:W-:Y:S01]  /*137f0*/  FFMA.FTZ R204, R204, R70.reuse, -R67 ;  /* 0x00000046cccc7223 */ /* 0x080fe20000010843 */
[----:B------:R-:W-:Y:S03]  /*13800*/  LDSM.16.MT88.4 R60, [R125+0xc800] ;  /* 0x00c800007d3c783b */ /* 0x000fe60000004200 */
[C---:B-1----:R-:W-:Y:S01]  /*13810*/  HMMA.16816.F32 R32, R28.reuse, R44, R32 ;  /* 0x0000002c1c20723c */ /* 0x042fe20000001820 */
[-CC-:B--2---:R-:W-:Y:S01]  /*13820*/  FFMA.FTZ R56, R182, R70.reuse, -R121.reuse ;  /* 0x00000046b6387223 */ /* 0x184fe20000010879 */
[-CC-:B------:R-:W-:Y:S01]  /*13830*/  FFMA.FTZ R44, R186, R70.reuse, -R121.reuse ;  /* 0x00000046ba2c7223 */ /* 0x180fe20000010879 */
[----:B------:R-:W-:Y:S05]  /*13840*/  MUFU.EX2 R182, R57 ;  /* 0x0000003900b67308 */ /* 0x000fea0000000800 */
[C---:B------:R-:W-:Y:S01]  /*13850*/  HMMA.16816.F32 R4, R28.reuse, R58, R4 ;  /* 0x0000003a1c04723c */ /* 0x040fe20000001804 */
[----:B------:R1:W2:Y:S02]  /*13860*/  MUFU.EX2 R186, R56 ;  /* 0x0000003800ba7308 */ /* 0x0002a40000000800 */
[----:B-1----:R-:W1:Y:S02]  /*13870*/  LDSM.16.MT88.4 R56, [R128+0x2800] ;  /* 0x002800008038783b */ /* 0x002e640000004200 */
[----:B------:R4:W5:Y:S03]  /*13880*/  MUFU.EX2 R184, R187 ;  /* 0x000000bb00b87308 */ /* 0x0009660000000800 */
[----:B------:R-:W-:Y:S01]  /*13890*/  HMMA.16816.F32 R12, R28, R40, R12 ;  /* 0x000000281c0c723c */ /* 0x000fe2000000180c */
[----:B------:R-:W-:Y:S04]  /*138a0*/  MUFU.EX2 R181, R204 ;  /* 0x000000cc00b57308 */ /* 0x000fe80000000800 */
[----:B------:R-:W3:Y:S01]  /*138b0*/  MUFU.EX2 R163, R163 ;  /* 0x000000a300a37308 */ /* 0x000ee20000000800 */
[----:B----4-:R-:W-:-:S03]  /*138c0*/  FFMA.FTZ R187, R185, R70, -R121 ;  /* 0x00000046b9bb7223 */ /* 0x010fc60000010879 */
[----:B------:R3:W-:Y:S01]  /*138d0*/  MUFU.EX2 R185, R44 ;  /* 0x0000002c00b97308 */ /* 0x0007e20000000800 */
[----:B------:R-:W-:Y:S01]  /*138e0*/  HMMA.16816.F32 R16, R28, R42, R16 ;  /* 0x0000002a1c10723c */ /* 0x000fe20000001810 */
[----:B------:R-:W4:Y:S02]  /*138f0*/  LDSM.16.MT88.4 R40, [R64+0xc800] ;  /* 0x00c800004028783b */ /* 0x000f240000004200 */
[----:B------:R-:W1:Y:S01]  /*13900*/  MUFU.EX2 R187, R187 ;  /* 0x000000bb00bb7308 */ /* 0x000e620000000800 */
[----:B--2---:R-:W-:-:S04]  /*13910*/  F2FP.F16.F32.PACK_AB R45, R186, R182 ;  /* 0x000000b6ba2d723e */ /* 0x004fc800000000ff */
[----:B------:R-:W-:Y:S01]  /*13920*/  HMMA.16816.F32 R20, R28, R46, R20 ;  /* 0x0000002e1c14723c */ /* 0x000fe20000001814 */
[----:B-----5:R-:W-:Y:S02]  /*13930*/  F2FP.F16.F32.PACK_AB R46, R183, R184 ;  /* 0x000000b8b72e723e */ /* 0x020fe400000000ff */
[----:B---3--:R-:W-:-:S05]  /*13940*/  F2FP.F16.F32.PACK_AB R44, R163, R181 ;  /* 0x000000b5a32c723e */ /* 0x008fca00000000ff */
[C---:B------:R-:W-:Y:S01]  /*13950*/  HMMA.16816.F32 R52, R28.reuse, R48, R52 ;  /* 0x000000301c34723c */ /* 0x040fe20000001834 */
[-CC-:B------:R-:W-:Y:S01]  /*13960*/  FFMA.FTZ R48, R190, R70.reuse, -R67.reuse ;  /* 0x00000046be307223 */ /* 0x180fe20000010843 */
[----:B-1----:R-:W-:Y:S01]  /*13970*/  F2FP.F16.F32.PACK_AB R47, R187, R185 ;  /* 0x000000b9bb2f723e */ /* 0x002fe200000000ff */
[-CC-:B------:R-:W-:Y:S02]  /*13980*/  FFMA.FTZ R49, R189, R70.reuse, -R67.reuse ;  /* 0x00000046bd317223 */ /* 0x180fe40000010843 */
[----:B------:R1:W-:Y:S03]  /*13990*/  MUFU.EX2 R189, R48 ;  /* 0x0000003000bd7308 */ /* 0x0003e60000000800 */
[----:B------:R-:W-:Y:S01]  /*139a0*/  HMMA.16816.F32 R8, R28, R50, R8 ;  /* 0x000000321c08723c */ /* 0x000fe20000001808 */
[----:B------:R-:W2:Y:S01]  /*139b0*/  LDSM.16.MT88.4 R28, [R129+0x2800] ;  /* 0x00280000811c783b */ /* 0x000ea20000004200 */
[----:B------:R-:W-:-:S06]  /*139c0*/  FFMA.FTZ R196, R196, R70, -R67 ;  /* 0x00000046c4c47223 */ /* 0x000fcc0000010843 */
[----:B------:R-:W-:Y:S01]  /*139d0*/  HMMA.16816.F32 R32, R44, R56, R32 ;  /* 0x000000382c20723c */ /* 0x000fe20000001820 */
[-C--:B-1----:R-:W-:Y:S01]  /*139e0*/  FFMA.FTZ R48, R188, R70.reuse, -R67 ;  /* 0x00000046bc307223 */ /* 0x082fe20000010843 */
[-CC-:B------:R-:W-:Y:S01]  /*139f0*/  FFMA.FTZ R56, R194, R70.reuse, -R121.reuse ;  /* 0x00000046c2387223 */ /* 0x180fe20000010879 */
[----:B------:R-:W-:Y:S01]  /*13a00*/  MUFU.EX2 R188, R49 ;  /* 0x0000003100bc7308 */ /* 0x000fe20000000800 */
[----:B------:R-:W-:-:S03]  /*13a10*/  FFMA.FTZ R57, R193, R70, -R121 ;  /* 0x00000046c1397223 */ /* 0x000fc60000010879 */
[----:B------:R1:W-:Y:S04]  /*13a20*/  MUFU.EX2 R194, R48 ;  /* 0x0000003000c27308 */ /* 0x0003e80000000800 */
[----:B------:R3:W-:Y:S01]  /*13a30*/  MUFU.EX2 R193, R56 ;  /* 0x0000003800c17308 */ /* 0x0007e20000000800 */
[----:B------:R-:W-:Y:S03]  /*13a40*/  HMMA.16816.F32 R20, R44, R58, R20 ;  /* 0x0000003a2c14723c */ /* 0x000fe60000001814 */
[----:B------:R5:W2:Y:S01]  /*13a50*/  MUFU.EX2 R190, R196 ;  /* 0x000000c400be7308 */ /* 0x000aa20000000800 */
[----:B-1----:R-:W1:Y:S01]  /*13a60*/  LDSM.16.MT88.4 R48, [R64+0xd000] ;  /* 0x00d000004030783b */ /* 0x002e620000004200 */
[----:B---3--:R-:W-:-:S02]  /*13a70*/  FFMA.FTZ R56, R192, R70, -R121 ;  /* 0x00000046c0387223 */ /* 0x008fc40000010879 */
[----:B------:R-:W3:Y:S01]  /*13a80*/  MUFU.EX2 R192, R57 ;  /* 0x0000003900c07308 */ /* 0x000ee20000000800 */
[----:B-----5:R-:W-:-:S03]  /*13a90*/  FFMA.FTZ R196, R191, R70, -R121 ;  /* 0x00000046bfc47223 */ /* 0x020fc60000010879 */
[----:B------:R5:W-:Y:S01]  /*13aa0*/  MUFU.EX2 R191, R56 ;  /* 0x0000003800bf7308 */ /* 0x000be20000000800 */
[C---:B----4-:R-:W-:Y:S03]  /*13ab0*/  HMMA.16816.F32 R24, R44.reuse, R40, R24 ;  /* 0x000000282c18723c */ /* 0x050fe60000001818 */
[----:B------:R-:W4:Y:S01]  /*13ac0*/  MUFU.EX2 R196, R196 ;  /* 0x000000c400c47308 */ /* 0x000f220000000800 */
[----:B-----5:R-:W5:Y:S04]  /*13ad0*/  LDSM.16.MT88.4 R56, [R128+0x3000] ;  /* 0x003000008038783b */ /* 0x020f680000004200 */
[C---:B------:R-:W-:Y:S01]  /*13ae0*/  HMMA.16816.F32 R4, R44.reuse, R42, R4 ;  /* 0x0000002a2c04723c */ /* 0x040fe20000001804 */
[----:B------:R-:W5:Y:S07]  /*13af0*/  LDSM.16.MT88.4 R40, [R125+0xd000] ;  /* 0x00d000007d28783b */ /* 0x000f6e0000004200 */
[----:B--2---:R-:W-:Y:S01]  /*13b00*/  HMMA.16816.F32 R52, R44, R28, R52 ;  /* 0x0000001c2c34723c */ /* 0x004fe20000001834 */
[----:B------:R-:W-:-:S02]  /*13b10*/  F2FP.F16.F32.PACK_AB R28, R189, R190 ;  /* 0x000000bebd1c723e */ /* 0x000fc400000000ff */
[----:B---3--:R-:W-:-:S05]  /*13b20*/  F2FP.F16.F32.PACK_AB R29, R192, R193 ;  /* 0x000000c1c01d723e */ /* 0x008fca00000000ff */
[----:B------:R-:W-:Y:S01]  /*13b30*/  HMMA.16816.F32 R8, R44, R30, R8 ;  /* 0x0000001e2c08723c */ /* 0x000fe20000001808 */
[----:B------:R-:W-:Y:S02]  /*13b40*/  F2FP.F16.F32.PACK_AB R30, R194, R188 ;  /* 0x000000bcc21e723e */ /* 0x000fe400000000ff */
[----:B----4-:R-:W-:-:S05]  /*13b50*/  F2FP.F16.F32.PACK_AB R31, R196, R191 ;  /* 0x000000bfc41f723e */ /* 0x010fca00000000ff */
[----:B------:R-:W-:Y:S08]  /*13b60*/  HMMA.16816.F32 R12, R44, R60, R12 ;  /* 0x0000003c2c0c723c */ /* 0x000ff0000000180c */
[----:B-1----:R-:W-:Y:S01]  /*13b70*/  HMMA.16816.F32 R24, R28, R48, R24 ;  /* 0x000000301c18723c */ /* 0x002fe20000001818 */
[-C--:B------:R-:W-:Y:S01]  /*13b80*/  FFMA.FTZ R48, R201, R70.reuse, -R67 ;  /* 0x00000046c9307223 */ /* 0x080fe20000010843 */
[----:B------:R-:W-:-:S06]  /*13b90*/  FFMA.FTZ R49, R199, R70, -R121 ;  /* 0x00000046c7317223 */ /* 0x000fcc0000010879 */
[----:B------:R-:W-:Y:S01]  /*13ba0*/  HMMA.16816.F32 R16, R44, R62, R16 ;  /* 0x0000003e2c10723c */ /* 0x000fe20000001810 */
[----:B------:R-:W1:Y:S01]  /*13bb0*/  LDSM.16.MT88.4 R44, [R129+0x3000] ;  /* 0x00300000812c783b */ /* 0x000e620000004200 */
[-CC-:B------:R-:W-:Y:S01]  /*13bc0*/  FFMA.FTZ R203, R203, R70.reuse, -R67.reuse ;  /* 0x00000046cbcb7223 */ /* 0x180fe20000010843 */
[-CC-:B------:R-:W-:Y:S02]  /*13bd0*/  FFMA.FTZ R180, R180, R70.reuse, -R67.reuse ;  /* 0x00000046b4b47223 */ /* 0x180fe40000010843 */
[----:B------:R-:W-:Y:S03]  /*13be0*/  LDSM.16.MT88.4 R60, [R125+0xd800] ;  /* 0x00d800007d3c783b */ /* 0x000fe60000004200 */
[C---:B------:R-:W-:Y:S01]  /*13bf0*/  HMMA.16816.F32 R4, R28.reuse, R50, R4 ;  /* 0x000000321c04723c */ /* 0x040fe20000001804 */
[-C--:B------:R-:W-:Y:S02]  /*13c00*/  FFMA.FTZ R50, R200, R70.reuse, -R67 ;  /* 0x00000046c8327223 */ /* 0x080fe40000010843 */
[----:B------:R2:W-:Y:S05]  /*13c10*/  MUFU.EX2 R200, R48 ;  /* 0x0000003000c87308 */ /* 0x0005ea0000000800 */
[----:B-----5:R-:W-:Y:S01]  /*13c20*/  HMMA.16816.F32 R32, R28, R56, R32 ;  /* 0x000000381c20723c */ /* 0x020fe20000001820 */
[-CC-:B------:R-:W-:Y:S01]  /*13c30*/  FFMA.FTZ R56, R197, R70.reuse, -R121.reuse ;  /* 0x00000046c5387223 */ /* 0x180fe20000010879 */
[----:B------:R-:W-:Y:S01]  /*13c40*/  MUFU.EX2 R199, R50 ;  /* 0x0000003200c77308 */ /* 0x000fe20000000800 */
[----:B--2---:R-:W-:-:S03]  /*13c50*/  FFMA.FTZ R48, R198, R70, -R121 ;  /* 0x00000046c6307223 */ /* 0x004fc60000010879 */
[----:B------:R-:W-:Y:S04]  /*13c60*/  MUFU.EX2 R198, R49 ;  /* 0x0000003100c67308 */ /* 0x000fe80000000800 */
[----:B------:R2:W-:Y:S01]  /*13c70*/  MUFU.EX2 R197, R48 ;  /* 0x0000003000c57308 */ /* 0x0005e20000000800 */
[C---:B------:R-:W-:Y:S01]  /*13c80*/  HMMA.16816.F32 R12, R28.reuse, R40, R12 ;  /* 0x000000281c0c723c */ /* 0x040fe2000000180c */
[-C--:B------:R-:W-:Y:S01]  /*13c90*/  FFMA.FTZ R40, R202, R70.reuse, -R67 ;  /* 0x00000046ca287223 */ /* 0x080fe20000010843 */
[----:B--2---:R-:W2:Y:S01]  /*13ca0*/  LDSM.16.MT88.4 R48, [R128+0x3800] ;  /* 0x003800008030783b */ /* 0x004ea20000004200 */
[----:B------:R3:W-:Y:S05]  /*13cb0*/  MUFU.EX2 R202, R203 ;  /* 0x000000cb00ca7308 */ /* 0x0007ea0000000800 */
[----:B------:R-:W-:Y:S01]  /*13cc0*/  HMMA.16816.F32 R16, R28, R42, R16 ;  /* 0x0000002a1c10723c */ /* 0x000fe20000001810 */
[----:B------:R4:W5:Y:S01]  /*13cd0*/  MUFU.EX2 R201, R40 ;  /* 0x0000002800c97308 */ /* 0x0009620000000800 */
[----:B---3--:R-:W-:-:S03]  /*13ce0*/  FFMA.FTZ R203, R195, R70, -R121 ;  /* 0x00000046c3cb7223 */ /* 0x008fc60000010879 */
[----:B------:R3:W-:Y:S01]  /*13cf0*/  MUFU.EX2 R195, R56 ;  /* 0x0000003800c37308 */ /* 0x0007e20000000800 */
[----:B----4-:R-:W4:Y:S03]  /*13d00*/  LDSM.16.MT88.4 R40, [R64+0xd800] ;  /* 0x00d800004028783b */ /* 0x010f260000004200 */
[----:B------:R-:W2:Y:S01]  /*13d10*/  MUFU.EX2 R203, R203 ;  /* 0x000000cb00cb7308 */ /* 0x000ea20000000800 */
[----:B------:R-:W-:Y:S01]  /*13d20*/  HMMA.16816.F32 R20, R28, R58, R20 ;  /* 0x0000003a1c14723c */ /* 0x000fe20000001814 */
[----:B------:R-:W-:-:S07]  /*13d30*/  FFMA.FTZ R57, R178, R70, -R67 ;  /* 0x00000046b2397223 */ /* 0x000fce0000010843 */
[----:B-1----:R-:W-:Y:S01]  /*13d40*/  HMMA.16816.F32 R52, R28, R44, R52 ;  /* 0x0000002c1c34723c */ /* 0x002fe20000001834 */
[----:B---3--:R-:W-:Y:S01]  /*13d50*/  FFMA.FTZ R56, R179, R70, -R67 ;  /* 0x00000046b3387223 */ /* 0x008fe20000010843 */
[----:B-----5:R-:W-:Y:S02]  /*13d60*/  F2FP.F16.F32.PACK_AB R44, R201, R202 ;  /* 0x000000cac92c723e */ /* 0x020fe400000000ff */
[----:B------:R-:W-:-:S04]  /*13d70*/  F2FP.F16.F32.PACK_AB R45, R197, R198 ;  /* 0x000000c6c52d723e */ /* 0x000fc800000000ff */
[----:B------:R-:W-:Y:S01]  /*13d80*/  HMMA.16816.F32 R8, R28, R46, R8 ;  /* 0x0000002e1c08723c */ /* 0x000fe20000001808 */
[----:B------:R-:W-:Y:S01]  /*13d90*/  F2FP.F16.F32.PACK_AB R46, R199, R200 ;  /* 0x000000c8c72e723e */ /* 0x000fe200000000ff */
[----:B------:R-:W1:Y:S01]  /*13da0*/  LDSM.16.MT88.4 R28, [R129+0x3800] ;  /* 0x00380000811c783b */ /* 0x000e620000004200 */
[----:B--2---:R-:W-:Y:S01]  /*13db0*/  F2FP.F16.F32.PACK_AB R47, R203, R195 ;  /* 0x000000c3cb2f723e */ /* 0x004fe200000000ff */
[----:B------:R2:W-:Y:S06]  /*13dc0*/  MUFU.EX2 R178, R56 ;  /* 0x0000003800b27308 */ /* 0x0005ec0000000800 */
[----:B------:R-:W-:Y:S01]  /*13dd0*/  HMMA.16816.F32 R32, R44, R48, R32 ;  /* 0x000000302c20723c */ /* 0x000fe20000001820 */
[-C--:B------:R-:W-:Y:S01]  /*13de0*/  FFMA.FTZ R48, R176, R70.reuse, -R121 ;  /* 0x00000046b0307223 */ /* 0x080fe20000010879 */
[----:B--2---:R-:W-:-:S02]  /*13df0*/  FFMA.FTZ R56, R177, R70, -R67 ;  /* 0x00000046b1387223 */ /* 0x004fc40000010843 */
[----:B------:R-:W-:Y:S01]  /*13e00*/  MUFU.EX2 R177, R57 ;  /* 0x0000003900b17308 */ /* 0x000fe20000000800 */
[----:B------:R-:W-:-:S03]  /*13e10*/  FFMA.FTZ R49, R175, R70, -R121 ;  /* 0x00000046af317223 */ /* 0x000fc60000010879 */
[----:B------:R2:W-:Y:S04]  /*13e20*/  MUFU.EX2 R176, R56 ;  /* 0x0000003800b07308 */ /* 0x0005e80000000800 */
[----:B------:R3:W-:Y:S01]  /*13e30*/  MUFU.EX2 R175, R48 ;  /* 0x0000003000af7308 */ /* 0x0007e20000000800 */
[----:B------:R-:W-:Y:S03]  /*13e40*/  HMMA.16816.F32 R20, R44, R50, R20 ;  /* 0x000000322c14723c */ /* 0x000fe60000001814 */
[----:B------:R5:W1:Y:S01]  /*13e50*/  MUFU.EX2 R179, R180 ;  /* 0x000000b400b37308 */ /* 0x000a620000000800 */
[----:B--2---:R-:W2:Y:S01]  /*13e60*/  LDSM.16.MT88.4 R56, [R64+0xe000] ;  /* 0x00e000004038783b */ /* 0x004ea20000004200 */
        /* <DEDUP_REMOVED lines=9> */
[----:B-1----:R-:W-:Y:S01]  /*13f00*/  HMMA.16816.F32 R52, R44, R28, R52 ;  /* 0x0000001c2c34723c */ /* 0x002fe20000001834 */
[----:B------:R-:W-:-:S02]  /*13f10*/  F2FP.F16.F32.PACK_AB R28, R178, R179 ;  /* 0x000000b3b21c723e */ /* 0x000fc400000000ff */
[----:B---3--:R-:W-:-:S05]  /*13f20*/  F2FP.F16.F32.PACK_AB R29, R174, R175 ;  /* 0x000000afae1d723e */ /* 0x008fca00000000ff */
[----:B------:R-:W-:Y:S01]  /*13f30*/  HMMA.16816.F32 R8, R44, R30, R8 ;  /* 0x0000001e2c08723c */ /* 0x000fe20000001808 */
[----:B------:R-:W-:Y:S02]  /*13f40*/  F2FP.F16.F32.PACK_AB R30, R176, R177 ;  /* 0x000000b1b01e723e */ /* 0x000fe400000000ff */
[----:B----4-:R-:W-:-:S05]  /*13f50*/  F2FP.F16.F32.PACK_AB R31, R180, R173 ;  /* 0x000000adb41f723e */ /* 0x010fca00000000ff */
[----:B------:R-:W-:Y:S08]  /*13f60*/  HMMA.16816.F32 R12, R44, R60, R12 ;  /* 0x0000003c2c0c723c */ /* 0x000ff0000000180c */
[----:B--2---:R-:W-:Y:S01]  /*13f70*/  HMMA.16816.F32 R24, R28, R56, R24 ;  /* 0x000000381c18723c */ /* 0x004fe20000001818 */
[-C--:B------:R-:W-:Y:S01]  /*13f80*/  FFMA.FTZ R56, R170, R70.reuse, -R67 ;  /* 0x00000046aa387223 */ /* 0x080fe20000010843 */
[----:B------:R-:W-:-:S06]  /*13f90*/  FFMA.FTZ R57, R168, R70, -R121 ;  /* 0x00000046a8397223 */ /* 0x000fcc0000010879 */
[----:B------:R-:W-:Y:S01]  /*13fa0*/  HMMA.16816.F32 R16, R44, R62, R16 ;  /* 0x0000003e2c10723c */ /* 0x000fe20000001810 */
[----:B------:R-:W1:Y:S01]  /*13fb0*/  LDSM.16.MT88.4 R44, [R129+0x4000] ;  /* 0x00400000812c783b */ /* 0x000e620000004200 */
[----:B------:R-:W-:-:S03]  /*13fc0*/  FFMA.FTZ R172, R172, R70, -R67 ;  /* 0x00000046acac7223 */ /* 0x000fc60000010843 */
        /* <DEDUP_REMOVED lines=10> */
[----:B------:R-:W-:Y:S01]  /*14070*/  HMMA.16816.F32 R12, R28, R40, R12 ;  /* 0x000000281c0c723c */ /* 0x000fe2000000180c */
[-C--:B------:R-:W-:Y:S01]  /*14080*/  FFMA.FTZ R40, R171, R70.reuse, -R67 ;  /* 0x00000046ab287223 */ /* 0x080fe20000010843 */
[----:B--2---:R-:W2:Y:S01]  /*14090*/  LDSM.16.MT88.4 R56, [R128+0x4800] ;  /* 0x004800008038783b */ /* 0x004ea20000004200 */
[----:B------:R3:W-:Y:S04]  /*140a0*/  MUFU.EX2 R171, R172 ;  /* 0x000000ac00ab7308 */ /* 0x0007e80000000800 */
[----:B------:R4:W5:Y:S01]  /*140b0*/  MUFU.EX2 R170, R40 ;  /* 0x0000002800aa7308 */ /* 0x0009620000000800 */
[----:B---3--:R-:W-:-:S03]  /*140c0*/  FFMA.FTZ R172, R130, R70, -R121 ;  /* 0x0000004682ac7223 */ /* 0x008fc60000010879 */
[----:B------:R-:W-:Y:S04]  /*140d0*/  MUFU.EX2 R130, R48 ;  /* 0x0000003000827308 */ /* 0x000fe80000000800 */
[----:B------:R-:W3:Y:S01]  /*140e0*/  MUFU.EX2 R172, R172 ;  /* 0x000000ac00ac7308 */ /* 0x000ee20000000800 */
[C---:B------:R-:W-:Y:S08]  /*140f0*/  HMMA.16816.F32 R20, R28.reuse, R50, R20 ;  /* 0x000000321c14723c */ /* 0x040ff00000001814 */
[C---:B------:R-:W-:Y:S01]  /*14100*/  HMMA.16816.F32 R16, R28.reuse, R42, R16 ;  /* 0x0000002a1c10723c */ /* 0x040fe20000001810 */
[----:B----4-:R-:W4:Y:S07]  /*14110*/  LDSM.16.MT88.4 R40, [R64+0xe800] ;  /* 0x00e800004028783b */ /* 0x010f2e0000004200 */
[----:B-1----:R-:W-:Y:S01]  /*14120*/  HMMA.16816.F32 R52, R28, R44, R52 ;  /* 0x0000002c1c34723c */ /* 0x002fe20000001834 */
[----:B-----5:R-:W-:-:S02]  /*14130*/  F2FP.F16.F32.PACK_AB R44, R170, R171 ;  /* 0x000000abaa2c723e */ /* 0x020fc400000000ff */
[----:B------:R-:W-:-:S05]  /*14140*/  F2FP.F16.F32.PACK_AB R45, R164, R165 ;  /* 0x000000a5a42d723e */ /* 0x000fca00000000ff */
[----:B------:R-:W-:Y:S01]  /*14150*/  HMMA.16816.F32 R8, R28, R46, R8 ;  /* 0x0000002e1c08723c */ /* 0x000fe20000001808 */
[----:B------:R-:W1:Y:S01]  /*14160*/  LDSM.16.MT88.4 R28, [R129+0x4800] ;  /* 0x00480000811c783b */ /* 0x000e620000004200 */
[----:B------:R-:W-:Y:S02]  /*14170*/  F2FP.F16.F32.PACK_AB R46, R168, R169 ;  /* 0x000000a9a82e723e */ /* 0x000fe400000000ff */
[----:B---3--:R-:W-:Y:S01]  /*14180*/  F2FP.F16.F32.PACK_AB R47, R172, R130 ;  /* 0x00000082ac2f723e */ /* 0x008fe200000000ff */
[----:B------:R-:W-:-:S06]  /*14190*/  FFMA.FTZ R120, R120, R70, -R67 ;  /* 0x0000004678787223 */ /* 0x000fcc0000010843 */
[----:B--2---:R-:W-:Y:S01]  /*141a0*/  HMMA.16816.F32 R32, R44, R56, R32 ;  /* 0x000000382c20723c */ /* 0x004fe20000001820 */
[-CC-:B------:R-:W-:Y:S01]  /*141b0*/  FFMA.FTZ R56, R96, R70.reuse, -R121.reuse ;  /* 0x0000004660387223 */ /* 0x180fe20000010879 */
[----:B------:R-:W-:-:S03]  /*141c0*/  FFMA.FTZ R57, R95, R70, -R121 ;  /* 0x000000465f397223 */ /* 0x000fc60000010879 */
[----:B------:R2:W-:Y:S01]  /*141d0*/  MUFU.EX2 R95, R56 ;  /* 0x00000038005f7308 */ /* 0x0005e20000000800 */
[----:B------:R-:W-:-:S03]  /*141e0*/  FFMA.FTZ R48, R119, R70, -R67 ;  /* 0x0000004677307223 */ /* 0x000fc60000010843 */
[----:B------:R3:W-:Y:S01]  /*141f0*/  MUFU.EX2 R119, R120 ;  /* 0x0000007800777308 */ /* 0x0007e20000000800 */
[----:B------:R-:W-:Y:S01]  /*14200*/  HMMA.16816.F32 R20, R44, R58, R20 ;  /* 0x0000003a2c14723c */ /* 0x000fe20000001814 */
[-CC-:B--2---:R-:W-:Y:S02]  /*14210*/  FFMA.FTZ R56, R94, R70.reuse, -R121.reuse ;  /* 0x000000465e387223 */ /* 0x184fe40000010879 */
[----:B------:R-:W-:Y:S01]  /*14220*/  MUFU.EX2 R94, R57 ;  /* 0x00000039005e7308 */ /* 0x000fe20000000800 */
[----:B---3--:R-:W-:-:S03]  /*14230*/  FFMA.FTZ R120, R93, R70, -R121 ;  /* 0x000000465d787223 */ /* 0x008fc60000010879 */
[----:B------:R2:W-:Y:S01]  /*14240*/  MUFU.EX2 R93, R56 ;  /* 0x00000038005d7308 */ /* 0x0005e20000000800 */
[-CC-:B------:R-:W-:Y:S01]  /*14250*/  FFMA.FTZ R49, R118, R70.reuse, -R67.reuse ;  /* 0x0000004676317223 */ /* 0x180fe20000010843 */
[----:B--2---:R-:W2:Y:S02]  /*14260*/  LDSM.16.MT88.4 R56, [R128+0x5000] ;  /* 0x005000008038783b */ /* 0x004ea40000004200 */
[----:B------:R3:W5:Y:S01]  /*14270*/  MUFU.EX2 R118, R48 ;  /* 0x0000003000767308 */ /* 0x0007620000000800 */
[----:B------:R-:W-:Y:S03]  /*14280*/  HMMA.16816.F32 R12, R44, R60, R12 ;  /* 0x0000003c2c0c723c */ /* 0x000fe6000000180c */
[----:B------:R-:W-:Y:S01]  /*14290*/  MUFU.EX2 R120, R120 ;  /* 0x0000007800787308 */ /* 0x000fe20000000800 */
[-CC-:B------:R-:W-:Y:S01]  /*142a0*/  FFMA.FTZ R61, R115, R70.reuse, -R67.reuse ;  /* 0x00000046733d7223 */ /* 0x180fe20000010843 */
[----:B---3--:R-:W-:-:S02]  /*142b0*/  FFMA.FTZ R48, R117, R70, -R67 ;  /* 0x0000004675307223 */ /* 0x008fc40000010843 */
[----:B------:R-:W-:Y:S01]  /*142c0*/  MUFU.EX2 R117, R49 ;  /* 0x0000003100757308 */ /* 0x000fe20000000800 */
[----:B------:R-:W-:Y:S03]  /*142d0*/  HMMA.16816.F32 R16, R44, R62, R16 ;  /* 0x0000003e2c10723c */ /* 0x000fe60000001810 */
[----:B------:R-:W3:Y:S01]  /*142e0*/  MUFU.EX2 R96, R48 ;  /* 0x0000003000607308 */ /* 0x000ee20000000800 */
[----:B------:R-:W-:-:S04]  /*142f0*/  FFMA.FTZ R60, R114, R70, -R67 ;  /* 0x00000046723c7223 */ /* 0x000fc80000010843 */
[----:B----4-:R-:W-:Y:S01]  /*14300*/  HMMA.16816.F32 R24, R44, R40, R24 ;  /* 0x000000282c18723c */ /* 0x010fe20000001818 */
[----:B------:R-:W-:-:S07]  /*14310*/  FFMA.FTZ R127, R250, R127, R66 ;  /* 0x0000007ffa7f7223 */ /* 0x000fce0000010042 */
[----:B------:R-:W-:Y:S01]  /*14320*/  HMMA.16816.F32 R4, R44, R42, R4 ;  /* 0x0000002a2c04723c */ /* 0x000fe20000001804 */
[----:B------:R-:W-:-:S07]  /*14330*/  FFMA.FTZ R66, R113, R70, -R67 ;  /* 0x0000004671427223 */ /* 0x000fce0000010843 */
[C---:B-1----:R-:W-:Y:S08]  /*14340*/  HMMA.16816.F32 R52, R44.reuse, R28, R52 ;  /* 0x0000001c2c34723c */ /* 0x042ff00000001834 */
[----:B------:R-:W-:Y:S01]  /*14350*/  HMMA.16816.F32 R8, R44, R30, R8 ;  /* 0x0000001e2c08723c */ /* 0x000fe20000001808 */
[----:B------:R-:W1:Y:S01]  /*14360*/  LDSM.16.MT88.4 R44, [R129+0x5000] ;  /* 0x00500000812c783b */ /* 0x000e620000004200 */
[----:B------:R-:W-:Y:S01]  /*14370*/  MUFU.EX2 R114, R61 ;  /* 0x0000003d00727308 */ /* 0x000fe20000000800 */
[----:B------:R-:W-:-:S02]  /*14380*/  FFMA.FTZ R91, R91, R70, -R121 ;  /* 0x000000465b5b7223 */ /* 0x000fc40000010879 */
[----:B------:R-:W-:Y:S01]  /*14390*/  LDSM.16.MT88.4 R40, [R125+0xf000] ;  /* 0x00f000007d28783b */ /* 0x000fe20000004200 */
[----:B------:R4:W-:Y:S01]  /*143a0*/  MUFU.EX2 R113, R60 ;  /* 0x0000003c00717308 */ /* 0x0009e20000000800 */
[----:B-----5:R-:W-:Y:S02]  /*143b0*/  F2FP.F16.F32.PACK_AB R28, R118, R119 ;  /* 0x00000077761c723e */ /* 0x020fe400000000ff */
[----:B------:R-:W-:Y:S01]  /*143c0*/  F2FP.F16.F32.PACK_AB R29, R94, R95 ;  /* 0x0000005f5e1d723e */ /* 0x000fe200000000ff */
[-C--:B------:R-:W-:Y:S01]  /*143d0*/  FFMA.FTZ R92, R92, R70.reuse, -R121 ;  /* 0x000000465c5c7223 */ /* 0x080fe20000010879 */
[----:B---3--:R-:W-:Y:S01]  /*143e0*/  F2FP.F16.F32.PACK_AB R30, R96, R117 ;  /* 0x00000075601e723e */ /* 0x008fe200000000ff */
[-C--:B------:R-:W-:Y:S01]  /*143f0*/  FFMA.FTZ R116, R116, R70.reuse, -R67 ;  /* 0x0000004674747223 */ /* 0x080fe20000010843 */
[----:B------:R-:W-:Y:S01]  /*14400*/  F2FP.F16.F32.PACK_AB R31, R120, R93 ;  /* 0x0000005d781f723e */ /* 0x000fe200000000ff */
[----:B------:R-:W-:Y:S04]  /*14410*/  LDSM.16.MT88.4 R48, [R64+0xf000] ;  /* 0x00f000004030783b */ /* 0x000fe80000004200 */
[----:B----4-:R-:W3:Y:S02]  /*14420*/  LDSM.16.MT88.4 R60, [R128+0x5800] ;  /* 0x00580000803c783b */ /* 0x010ee40000004200 */
[----:B--2---:R-:W-:Y:S01]  /*14430*/  HMMA.16816.F32 R32, R28, R56, R32 ;  /* 0x000000381c20723c */ /* 0x004fe20000001820 */
[----:B------:R-:W-:-:S02]  /*14440*/  FFMA.FTZ R56, R90, R70, -R121 ;  /* 0x000000465a387223 */ /* 0x000fc40000010879 */
[----:B------:R2:W-:Y:S04]  /*14450*/  MUFU.EX2 R90, R91 ;  /* 0x0000005b005a7308 */ /* 0x0005e80000000800 */
[----:B------:R-:W4:Y:S01]  /*14460*/  MUFU.EX2 R115, R116 ;  /* 0x0000007400737308 */ /* 0x000f220000000800 */
[----:B------:R-:W-:Y:S03]  /*14470*/  HMMA.16816.F32 R20, R28, R58, R20 ;  /* 0x0000003a1c14723c */ /* 0x000fe60000001814 */
[----:B------:R-:W-:Y:S01]  /*14480*/  MUFU.EX2 R66, R66 ;  /* 0x0000004200427308 */ /* 0x000fe20000000800 */
[----:B--2---:R-:W-:-:S03]  /*14490*/  FFMA.FTZ R91, R89, R70, -R121 ;  /* 0x00000046595b7223 */ /* 0x004fc60000010879 */
[----:B------:R-:W2:Y:S04]  /*144a0*/  MUFU.EX2 R92, R92 ;  /* 0x0000005c005c7308 */ /* 0x000ea80000000800 */
[----:B------:R5:W-:Y:S04]  /*144b0*/  MUFU.EX2 R89, R56 ;  /* 0x0000003800597308 */ /* 0x000be80000000800 */
[----:B------:R-:W3:Y:S01]  /*144c0*/  MUFU.EX2 R91, R91 ;  /* 0x0000005b005b7308 */ /* 0x000ee20000000800 */
[----:B-1----:R-:W-:Y:S01]  /*144d0*/  HMMA.16816.F32 R52, R28, R44, R52 ;  /* 0x0000002c1c34723c */ /* 0x002fe20000001834 */
[----:B----4-:R-:W-:-:S02]  /*144e0*/  F2FP.F16.F32.PACK_AB R44, R114, R115 ;  /* 0x00000073722c723e */ /* 0x010fc400000000ff */
[----:B--2---:R-:W-:-:S05]  /*144f0*/  F2FP.F16.F32.PACK_AB R45, R90, R92 ;  /* 0x0000005c5a2d723e */ /* 0x004fca00000000ff */
[----:B------:R-:W-:Y:S01]  /*14500*/  HMMA.16816.F32 R8, R28, R46, R8 ;  /* 0x0000002e1c08723c */ /* 0x000fe20000001808 */
[----:B------:R-:W-:Y:S01]  /*14510*/  F2FP.F16.F32.PACK_AB R46, R66, R113 ;  /* 0x00000071422e723e */ /* 0x000fe200000000ff */
[-CC-:B-----5:R-:W-:Y:S01]  /*14520*/  FFMA.FTZ R56, R88, R70.reuse, -R121.reuse ;  /* 0x0000004658387223 */ /* 0x1a0fe20000010879 */
[----:B---3--:R-:W-:Y:S01]  /*14530*/  F2FP.F16.F32.PACK_AB R47, R91, R89 ;  /* 0x000000595b2f723e */ /* 0x008fe200000000ff */
[----:B------:R-:W-:Y:S01]  /*14540*/  FFMA.FTZ R88, R87, R70, -R121 ;  /* 0x0000004657587223 */ /* 0x000fe20000010879 */
[----:B------:R-:W-:Y:S01]  /*14550*/  FFMA.FTZ R126, R245, R126, R72 ;  /* 0x0000007ef57e7223 */ /* 0x000fe20000010048 */
[----:B------:R-:W-:-:S04]  /*14560*/  FADD.FTZ R127, R124, R127 ;  /* 0x0000007f7c7f7221 */ /* 0x000fc80000010000 */
[----:B------:R-:W-:Y:S01]  /*14570*/  HMMA.16816.F32 R20, R44, R62, R20 ;  /* 0x0000003e2c14723c */ /* 0x000fe20000001814 */
[----:B------:R1:W-:Y:S01]  /*14580*/  MUFU.EX2 R63, R88 ;  /* 0x00000058003f7308 */ /* 0x0003e20000000800 */
[----:B------:R-:W-:-:S04]  /*14590*/  FADD.FTZ R127, R123, R127 ;  /* 0x0000007f7b7f7221 */ /* 0x000fc80000010000 */
[----:B------:R-:W-:Y:S01]  /*145a0*/  FADD.FTZ R122, R122, R127 ;  /* 0x0000007f7a7a7221 */ /* 0x000fe20000010000 */
[----:B-1----:R-:W-:-:S04]  /*145b0*/  FADD.FTZ R88, R71, R126 ;  /* 0x0000007e47587221 */ /* 0x002fc80000010000 */
[----:B------:R-:W-:Y:S01]  /*145c0*/  FADD.FTZ R88, R36, R88 ;  /* 0x0000005824587221 */ /* 0x000fe20000010000 */
[----:B------:R-:W-:Y:S03]  /*145d0*/  HMMA.16816.F32 R12, R28, R40, R12 ;  /* 0x000000281c0c723c */ /* 0x000fe6000000180c */
[----:B------:R-:W-:Y:S01]  /*145e0*/  FADD.FTZ R88, R0, R88 ;  /* 0x0000005800587221 */ /* 0x000fe20000010000 */
[----:B------:R-:W-:-:S04]  /*145f0*/  FADD.FTZ R122, R144, R122 ;  /* 0x0000007a907a7221 */ /* 0x000fc80000010000 */
[----:B------:R-:W-:Y:S01]  /*14600*/  HMMA.16816.F32 R16, R28, R42, R16 ;  /* 0x0000002a1c10723c */ /* 0x000fe20000001810 */
[----:B------:R-:W1:Y:S01]  /*14610*/  LDSM.16.MT88.4 R40, [R64+0xf800] ;  /* 0x00f800004028783b */ /* 0x000e620000004200 */
        /* <DEDUP_REMOVED lines=8> */
[----:B------:R-:W2:Y:S01]  /*146a0*/  LDSM.16.MT88.4 R28, [R129+0x5800] ;  /* 0x00580000811c783b */ /* 0x000ea20000004200 */
[----:B------:R-:W-:Y:S01]  /*146b0*/  FADD.FTZ R137, R137, R146 ;  /* 0x0000009289897221 */ /* 0x000fe20000010000 */
[----:B------:R-:W-:Y:S02]  /*146c0*/  FADD.FTZ R147, R134, R147 ;  /* 0x0000009386937221 */ /* 0x000fe40000010000 */
[----:B------:R-:W3:Y:S01]  /*146d0*/  LDSM.16.MT88.4 R48, [R125+0xf800] ;  /* 0x00f800007d30783b */ /* 0x000ee20000004200 */
        /* <DEDUP_REMOVED lines=14> */
[C---:B------:R-:W-:Y:S01]  /*147c0*/  HMMA.16816.F32 R4, R44.reuse, R42, R4 ;  /* 0x0000002a2c04723c */ /* 0x040fe20000001804 */
[----:B------:R-:W1:Y:S01]  /*147d0*/  LDSM.16.MT88.4 R40, [R125+0x10000] ;  /* 0x010000007d28783b */ /* 0x000e620000004200 */
[----:B------:R-:W-:Y:S01]  /*147e0*/  FADD.FTZ R150, R150, R143 ;  /* 0x0000008f96967221 */ /* 0x000fe20000010000 */
[----:B------:R-:W-:Y:S01]  /*147f0*/  FADD.FTZ R154, R154, R153 ;  /* 0x000000999a9a7221 */ /* 0x000fe20000010000 */
[----:B------:R4:W-:Y:S01]  /*14800*/  MUFU.EX2 R87, R56 ;  /* 0x0000003800577308 */ /* 0x0009e20000000800 */
[-C--:B------:R-:W-:Y:S01]  /*14810*/  FFMA.FTZ R72, R111, R70.reuse, -R67 ;  /* 0x000000466f487223 */ /* 0x080fe20000010843 */
[----:B------:R-:W-:Y:S01]  /*14820*/  FADD.FTZ R150, R157, R150 ;  /* 0x000000969d967221 */ /* 0x000fe20000010000 */
[----:B------:R-:W-:Y:S01]  /*14830*/  FADD.FTZ R154, R160, R154 ;  /* 0x0000009aa09a7221 */ /* 0x000fe20000010000 */
[----:B--2---:R-:W-:Y:S01]  /*14840*/  HMMA.16816.F32 R52, R44, R28, R52 ;  /* 0x0000001c2c34723c */ /* 0x004fe20000001834 */
[----:B------:R-:W-:Y:S01]  /*14850*/  FFMA.FTZ R62, R85, R70, -R121 ;  /* 0x00000046553e7223 */ /* 0x000fe20000010879 */
[----:B------:R-:W-:Y:S01]  /*14860*/  FADD.FTZ R150, R156, R150 ;  /* 0x000000969c967221 */ /* 0x000fe20000010000 */
[----:B------:R-:W-:-:S05]  /*14870*/  FADD.FTZ R154, R159, R154 ;  /* 0x0000009a9f9a7221 */ /* 0x000fca0000010000 */
[C---:B------:R-:W-:Y:S01]  /*14880*/  HMMA.16816.F32 R8, R44.reuse, R30, R8 ;  /* 0x0000001e2c08723c */ /* 0x040fe20000001808 */
[----:B------:R-:W2:Y:S01]  /*14890*/  LDSM.16.MT88.4 R28, [R129+0x6000] ;  /* 0x00600000811c783b */ /* 0x000ea20000004200 */
[-CC-:B------:R-:W-:Y:S01]  /*148a0*/  FFMA.FTZ R112, R112, R70.reuse, -R67.reuse ;  /* 0x0000004670707223 */ /* 0x180fe20000010843 */
[-CC-:B------:R-:W-:Y:S02]  /*148b0*/  FFMA.FTZ R110, R110, R70.reuse, -R67.reuse ;  /* 0x000000466e6e7223 */ /* 0x180fe40000010843 */
[----:B----4-:R-:W4:Y:S03]  /*148c0*/  LDSM.16.MT88.4 R56, [R128+0x6000] ;  /* 0x006000008038783b */ /* 0x010f260000004200 */
[----:B------:R-:W-:Y:S01]  /*148d0*/  HMMA.16816.F32 R32, R44, R60, R32 ;  /* 0x0000003c2c20723c */ /* 0x000fe20000001820 */
[-C--:B------:R-:W-:Y:S01]  /*148e0*/  FFMA.FTZ R60, R109, R70.reuse, -R67 ;  /* 0x000000466d3c7223 */ /* 0x080fe20000010843 */
[-C--:B------:R-:W-:Y:S01]  /*148f0*/  FFMA.FTZ R86, R86, R70.reuse, -R121 ;  /* 0x0000004656567223 */ /* 0x080fe20000010879 */
[----:B------:R-:W-:Y:S01]  /*14900*/  FADD.FTZ R155, R155, R150 ;  /* 0x000000969b9b7221 */ /* 0x000fe20000010000 */
[----:B------:R-:W-:Y:S01]  /*14910*/  FADD.FTZ R158, R158, R154 ;  /* 0x0000009a9e9e7221 */ /* 0x000fe20000010000 */
[----:B------:R-:W-:Y:S01]  /*14920*/  MUFU.EX2 R111, R112 ;  /* 0x00000070006f7308 */ /* 0x000fe20000000800 */
[----:B------:R-:W-:-:S02]  /*14930*/  FFMA.FTZ R36, R107, R70, -R67 ;  /* 0x000000466b247223 */ /* 0x000fc40000010843 */
[C---:B---3--:R-:W-:Y:S01]  /*14940*/  HMMA.16816.F32 R12, R44.reuse, R48, R12 ;  /* 0x000000302c0c723c */ /* 0x048fe2000000180c */
[----:B------:R-:W3:Y:S01]  /*14950*/  MUFU.EX2 R72, R72 ;  /* 0x0000004800487308 */ /* 0x000ee20000000800 */
[----:B------:R-:W-:Y:S01]  /*14960*/  FADD.FTZ R155, R161, R155 ;  /* 0x0000009ba19b7221 */ /* 0x000fe20000010000 */
[----:B------:R-:W-:Y:S01]  /*14970*/  FADD.FTZ R158, R162, R158 ;  /* 0x0000009ea29e7221 */ /* 0x000fe20000010000 */
[-CC-:B------:R-:W-:Y:S01]  /*14980*/  FFMA.FTZ R71, R106, R70.reuse, -R67.reuse ;  /* 0x000000466a477223 */ /* 0x180fe20000010843 */
[----:B------:R-:W-:Y:S01]  /*14990*/  MUFU.EX2 R61, R110 ;  /* 0x0000006e003d7308 */ /* 0x000fe20000000800 */
[-C--:B------:R-:W-:Y:S01]  /*149a0*/  FFMA.FTZ R105, R105, R70.reuse, -R67 ;  /* 0x0000004669697223 */ /* 0x080fe20000010843 */
[-CC-:B------:R-:W-:Y:S01]  /*149b0*/  FFMA.FTZ R84, R84, R70.reuse, -R121.reuse ;  /* 0x0000004654547223 */ /* 0x180fe20000010879 */
[----:B------:R-:W-:Y:S01]  /*149c0*/  HMMA.16816.F32 R16, R44, R50, R16 ;  /* 0x000000322c10723c */ /* 0x000fe20000001810 */
[----:B------:R-:W5:Y:S01]  /*149d0*/  MUFU.EX2 R60, R60 ;  /* 0x0000003c003c7308 */ /* 0x000f620000000800 */
[----:B------:R-:W4:Y:S03]  /*149e0*/  LDSM.16.MT88.4 R48, [R64+0x10000] ;  /* 0x010000004030783b */ /* 0x000f260000004200 */
[----:B------:R1:W-:Y:S01]  /*149f0*/  MUFU.EX2 R85, R86 ;  /* 0x0000005600557308 */ /* 0x0003e20000000800 */
[-C--:B------:R-:W-:Y:S01]  /*14a00*/  FFMA.FTZ R82, R82, R70.reuse, -R121 ;  /* 0x0000004652527223 */ /* 0x080fe20000010879 */
[-CC-:B------:R-:W-:Y:S01]  /*14a10*/  FFMA.FTZ R0, R103, R70.reuse, -R67.reuse ;  /* 0x0000004667007223 */ /* 0x180fe20000010843 */
[-C--:B------:R-:W-:Y:S01]  /*14a20*/  FFMA.FTZ R101, R101, R70.reuse, -R67 ;  /* 0x0000004665657223 */ /* 0x080fe20000010843 */
[----:B------:R-:W2:Y:S01]  /*14a30*/  MUFU.EX2 R62, R62 ;  /* 0x0000003e003e7308 */ /* 0x000ea20000000800 */
[----:B------:R-:W-:Y:S01]  /*14a40*/  FADD.FTZ R155, R181, R155 ;  /* 0x0000009bb59b7221 */ /* 0x000fe20000010000 */
[----:B------:R-:W-:Y:S01]  /*14a50*/  FADD.FTZ R158, R182, R158 ;  /* 0x0000009eb69e7221 */ /* 0x000fe20000010000 */
[----:B------:R-:W-:Y:S02]  /*14a60*/  LDSM.16.MT88.4 R148, [R64+0x11800] ;  /* 0x011800004094783b */ /* 0x000fe40000004200 */
[----:B------:R-:W-:Y:S01]  /*14a70*/  FADD.FTZ R155, R163, R155 ;  /* 0x0000009ba39b7221 */ /* 0x000fe20000010000 */
[----:B------:R-:W-:Y:S01]  /*14a80*/  FADD.FTZ R186, R186, R158 ;  /* 0x0000009ebaba7221 */ /* 0x000fe20000010000 */
[----:B---3--:R-:W-:Y:S01]  /*14a90*/  F2FP.F16.F32.PACK_AB R44, R72, R111 ;  /* 0x0000006f482c723e */ /* 0x008fe200000000ff */
[----:B------:R-:W-:Y:S01]  /*14aa0*/  LDSM.16.MT88.4 R140, [R128+0x7800] ;  /* 0x00780000808c783b */ /* 0x000fe20000004200 */
[----:B------:R-:W-:Y:S01]  /*14ab0*/  F2FP.F16.F32.PACK_AB R45, R63, R87 ;  /* 0x000000573f2d723e */ /* 0x000fe200000000ff */
[----:B------:R-:W-:Y:S01]  /*14ac0*/  FADD.FTZ R184, R184, R155 ;  /* 0x0000009bb8b87221 */ /* 0x000fe20000010000 */
[----:B-----5:R-:W-:Y:S01]  /*14ad0*/  F2FP.F16.F32.PACK_AB R46, R60, R61 ;  /* 0x0000003d3c2e723e */ /* 0x020fe200000000ff */
[----:B------:R-:W-:Y:S01]  /*14ae0*/  FADD.FTZ R185, R185, R186 ;  /* 0x000000bab9b97221 */ /* 0x000fe20000010000 */
[----:B-1----:R-:W-:Y:S01]  /*14af0*/  FFMA.FTZ R86, R108, R70, -R67 ;  /* 0x000000466c567223 */ /* 0x002fe20000010843 */
[----:B--2---:R-:W-:Y:S01]  /*14b00*/  F2FP.F16.F32.PACK_AB R47, R62, R85 ;  /* 0x000000553e2f723e */ /* 0x004fe200000000ff */
[----:B------:R-:W-:Y:S01]  /*14b10*/  FADD.FTZ R184, R183, R184 ;  /* 0x000000b8b7b87221 */ /* 0x000fe20000010000 */
[----:B------:R-:W-:Y:S01]  /*14b20*/  FADD.FTZ R185, R187, R185 ;  /* 0x000000b9bbb97221 */ /* 0x000fe20000010000 */
[----:B------:R-:W-:Y:S01]  /*14b30*/  MUFU.EX2 R36, R36 ;  /* 0x0000002400247308 */ /* 0x000fe20000000800 */
[----:B------:R-:W-:Y:S01]  /*14b40*/  LDSM.16.MT88.4 R156, [R125+0x11800] ;  /* 0x011800007d9c783b */ /* 0x000fe20000004200 */
        /* <DEDUP_REMOVED lines=15> */
[----:B------:R-:W-:-:S05]  /*14c40*/  FADD.FTZ R198, R198, R191 ;  /* 0x000000bfc6c67221 */ /* 0x000fca0000010000 */
[----:B----4-:R-:W-:Y:S01]  /*14c50*/  HMMA.16816.F32 R32, R44, R56, R32 ;  /* 0x000000382c20723c */ /* 0x010fe20000001820 */
[----:B------:R-:W-:-:S07]  /*14c60*/  FFMA.FTZ R57, R83, R70, -R121 ;  /* 0x0000004653397223 */ /* 0x000fce0000010879 */
[C---:B------:R-:W-:Y:S01]  /*14c70*/  HMMA.16816.F32 R20, R44.reuse, R58, R20 ;  /* 0x0000003a2c14723c */ /* 0x040fe20000001814 */
[----:B------:R-:W-:Y:S01]  /*14c80*/  FFMA.FTZ R58, R81, R70, -R121 ;  /* 0x00000046513a7223 */ /* 0x000fe20000010879 */
[----:B------:R-:W3:Y:S01]  /*14c90*/  MUFU.EX2 R86, R86 ;  /* 0x0000005600567308 */ /* 0x000ee20000000800 */
[----:B------:R-:W-:Y:S01]  /*14ca0*/  FADD.FTZ R201, R201, R194 ;  /* 0x000000c2c9c97221 */ /* 0x000fe20000010000 */
[----:B------:R-:W-:Y:S02]  /*14cb0*/  FADD.FTZ R198, R197, R198 ;  /* 0x000000c6c5c67221 */ /* 0x000fe40000010000 */
[----:B------:R-:W-:Y:S02]  /*14cc0*/  MUFU.EX2 R71, R71 ;  /* 0x0000004700477308 */ /* 0x000fe40000000800 */
[C---:B------:R-:W-:Y:S02]  /*14cd0*/  HMMA.16816.F32 R24, R44.reuse, R48, R24 ;  /* 0x000000302c18723c */ /* 0x040fe40000001818 */
[----:B------:R-:W-:Y:S04]  /*14ce0*/  MUFU.EX2 R56, R105 ;  /* 0x0000006900387308 */ /* 0x000fe80000000800 */
[----:B------:R-:W-:Y:S02]  /*14cf0*/  MUFU.EX2 R83, R84 ;  /* 0x0000005400537308 */ /* 0x000fe40000000800 */
[----:B------:R-:W-:Y:S01]  /*14d00*/  HMMA.16816.F32 R4, R44, R50, R4 ;  /* 0x000000322c04723c */ /* 0x000fe20000001804 */
[----:B------:R-:W4:Y:S01]  /*14d10*/  LDSM.16.MT88.4 R48, [R64+0x10800] ;  /* 0x010800004030783b */ /* 0x000f220000004200 */
[----:B------:R-:W5:Y:S04]  /*14d20*/  MUFU.EX2 R57, R57 ;  /* 0x0000003900397308 */ /* 0x000f680000000800 */
[----:B------:R-:W-:Y:S04]  /*14d30*/  MUFU.EX2 R59, R82 ;  /* 0x00000052003b7308 */ /* 0x000fe80000000800 */
[----:B------:R-:W1:Y:S01]  /*14d40*/  MUFU.EX2 R58, R58 ;  /* 0x0000003a003a7308 */ /* 0x000e620000000800 */
[----:B------:R-:W-:Y:S01]  /*14d50*/  FADD.FTZ R201, R200, R201 ;  /* 0x000000c9c8c97221 */ /* 0x000fe20000010000 */
[----:B------:R-:W-:-:S03]  /*14d60*/  FADD.FTZ R195, R195, R198 ;  /* 0x000000c6c3c37221 */ /* 0x000fc60000010000 */
[----:B------:R-:W-:Y:S01]  /*14d70*/  FADD.FTZ R199, R199, R201 ;  /* 0x000000c9c7c77221 */ /* 0x000fe20000010000 */
[----:B------:R-:W-:Y:S01]  /*14d80*/  FADD.FTZ R195, R203, R195 ;  /* 0x000000c3cbc37221 */ /* 0x000fe20000010000 */
[----:B---3--:R-:W-:Y:S02]  /*14d90*/  F2FP.F16.F32.PACK_AB R44, R36, R86 ;  /* 0x00000056242c723e */ /* 0x008fe400000000ff */
[----:B------:R-:W-:Y:S01]  /*14da0*/  FADD.FTZ R199, R179, R199 ;  /* 0x000000c7b3c77221 */ /* 0x000fe20000010000 */
[----:B------:R-:W-:Y:S01]  /*14db0*/  FADD.FTZ R175, R175, R195 ;  /* 0x000000c3afaf7221 */ /* 0x000fe20000010000 */
[----:B-----5:R-:W-:Y:S02]  /*14dc0*/  F2FP.F16.F32.PACK_AB R45, R57, R83 ;  /* 0x00000053392d723e */ /* 0x020fe400000000ff */
[----:B------:R-:W-:Y:S02]  /*14dd0*/  F2FP.F16.F32.PACK_AB R46, R56, R71 ;  /* 0x00000047382e723e */ /* 0x000fe400000000ff */
[----:B-1----:R-:W-:Y:S01]  /*14de0*/  F2FP.F16.F32.PACK_AB R47, R58, R59 ;  /* 0x0000003b3a2f723e */ /* 0x002fe200000000ff */
        /* <DEDUP_REMOVED lines=10> */
[----:B------:R-:W-:-:S03]  /*14e90*/  FADD.FTZ R180, R165, R180 ;  /* 0x000000b4a5b47221 */ /* 0x000fc60000010000 */
[----:B------:R-:W-:Y:S02]  /*14ea0*/  FADD.FTZ R176, R170, R176 ;  /* 0x000000b0aab07221 */ /* 0x000fe40000010000 */
[----:B--2---:R-:W-:Y:S01]  /*14eb0*/  HMMA.16816.F32 R32, R44, R28, R32 ;  /* 0x0000001c2c20723c */ /* 0x004fe20000001820 */
[----:B------:R-:W-:Y:S01]  /*14ec0*/  FADD.FTZ R180, R164, R180 ;  /* 0x000000b4a4b47221 */ /* 0x000fe20000010000 */
[----:B------:R-:W-:-:S06]  /*14ed0*/  FADD.FTZ R176, R169, R176 ;  /* 0x000000b0a9b07221 */ /* 0x000fcc0000010000 */
[----:B------:R-:W-:Y:S01]  /*14ee0*/  HMMA.16816.F32 R20, R44, R30, R20 ;  /* 0x0000001e2c14723c */ /* 0x000fe20000001814 */
[----:B------:R-:W2:Y:S01]  /*14ef0*/  LDSM.16.MT88.4 R28, [R125+0x11000] ;  /* 0x011000007d1c783b */ /* 0x000ea20000004200 */
[----:B------:R-:W-:Y:S01]  /*14f00*/  FADD.FTZ R180, R130, R180 ;  /* 0x000000b482b47221 */ /* 0x000fe20000010000 */
[----:B------:R-:W-:-:S03]  /*14f10*/  FADD.FTZ R176, R168, R176 ;  /* 0x000000b0a8b07221 */ /* 0x000fc60000010000 */
[----:B------:R-:W-:Y:S02]  /*14f20*/  FADD.FTZ R180, R172, R180 ;  /* 0x000000b4acb47221 */ /* 0x000fe40000010000 */
[----:B----4-:R-:W-:Y:S01]  /*14f30*/  HMMA.16816.F32 R24, R44, R48, R24 ;  /* 0x000000302c18723c */ /* 0x010fe20000001818 */
[-C--:B------:R-:W-:Y:S01]  /*14f40*/  FFMA.FTZ R48, R80, R70.reuse, -R121 ;  /* 0x0000004650307223 */ /* 0x080fe20000010879 */
[-CC-:B------:R-:W-:Y:S01]  /*14f50*/  FFMA.FTZ R81, R104, R70.reuse, -R67.reuse ;  /* 0x0000004668517223 */ /* 0x180fe20000010843 */
[-C--:B------:R-:W-:Y:S01]  /*14f60*/  FFMA.FTZ R82, R102, R70.reuse, -R67 ;  /* 0x0000004666527223 */ /* 0x080fe20000010843 */
[-CC-:B------:R-:W-:Y:S01]  /*14f70*/  FFMA.FTZ R49, R79, R70.reuse, -R121.reuse ;  /* 0x000000464f317223 */ /* 0x180fe20000010879 */
[----:B------:R-:W-:Y:S01]  /*14f80*/  FFMA.FTZ R84, R77, R70, -R121 ;  /* 0x000000464d547223 */ /* 0x000fe20000010879 */
[----:B------:R-:W-:Y:S01]  /*14f90*/  FADD.FTZ R176, R119, R176 ;  /* 0x000000b077b07221 */ /* 0x000fe20000010000 */
[----:B------:R-:W-:Y:S01]  /*14fa0*/  FADD.FTZ R180, R95, R180 ;  /* 0x000000b45fb47221 */ /* 0x000fe20000010000 */
[----:B------:R3:W-:Y:S02]  /*14fb0*/  MUFU.EX2 R79, R48 ;  /* 0x00000030004f7308 */ /* 0x0007e40000000800 */
[----:B------:R-:W-:Y:S01]  /*14fc0*/  FADD.FTZ R176, R118, R176 ;  /* 0x000000b076b07221 */ /* 0x000fe20000010000 */
[----:B------:R-:W-:Y:S01]  /*14fd0*/  FADD.FTZ R94, R94, R180 ;  /* 0x000000b45e5e7221 */ /* 0x000fe20000010000 */
[----:B------:R-:W-:Y:S02]  /*14fe0*/  MUFU.EX2 R81, R81 ;  /* 0x0000005100517308 */ /* 0x000fe40000000800 */
[----:B------:R-:W-:-:S02]  /*14ff0*/  FADD.FTZ R117, R117, R176 ;  /* 0x000000b075757221 */ /* 0x000fc40000010000 */
[----:B------:R-:W4:Y:S01]  /*15000*/  MUFU.EX2 R0, R0 ;  /* 0x0000000000007308 */ /* 0x000f220000000800 */
[----:B---3--:R-:W-:-:S03]  /*15010*/  FFMA.FTZ R48, R78, R70, -R121 ;  /* 0x000000464e307223 */ /* 0x008fc60000010879 */
[----:B------:R-:W-:Y:S01]  /*15020*/  MUFU.EX2 R82, R82 ;  /* 0x0000005200527308 */ /* 0x000fe20000000800 */
[----:B------:R-:W-:-:S03]  /*15030*/  FADD.FTZ R94, R93, R94 ;  /* 0x0000005e5d5e7221 */ /* 0x000fc60000010000 */
[----:B------:R-:W-:Y:S04]  /*15040*/  MUFU.EX2 R80, R101 ;  /* 0x0000006500507308 */ /* 0x000fe80000000800 */
[----:B------:R-:W3:Y:S04]  /*15050*/  MUFU.EX2 R78, R49 ;  /* 0x00000031004e7308 */ /* 0x000ee80000000800 */
[----:B------:R5:W-:Y:S04]  /*15060*/  MUFU.EX2 R77, R48 ;  /* 0x00000030004d7308 */ /* 0x000be80000000800 */
[----:B------:R-:W2:Y:S01]  /*15070*/  MUFU.EX2 R84, R84 ;  /* 0x0000005400547308 */ /* 0x000ea20000000800 */
[----:B------:R-:W-:Y:S01]  /*15080*/  FADD.FTZ R117, R96, R117 ;  /* 0x0000007560757221 */ /* 0x000fe20000010000 */
[----:B------:R-:W-:Y:S01]  /*15090*/  FADD.FTZ R120, R120, R94 ;  /* 0x0000005e78787221 */ /* 0x000fe20000010000 */
[C---:B------:R-:W-:Y:S02]  /*150a0*/  HMMA.16816.F32 R4, R44.reuse, R50, R4 ;  /* 0x000000322c04723c */ /* 0x040fe40000001804 */
[----:B------:R-:W-:Y:S01]  /*150b0*/  FADD.FTZ R115, R115, R117 ;  /* 0x0000007573737221 */ /* 0x000fe20000010000 */
[----:B------:R-:W-:Y:S01]  /*150c0*/  FADD.FTZ R120, R92, R120 ;  /* 0x000000785c787221 */ /* 0x000fe20000010000 */
[----:B-----5:R-:W5:Y:S04]  /*150d0*/  LDSM.16.MT88.4 R48, [R64+0x11000] ;  /* 0x011000004030783b */ /* 0x020f680000004200 */
[----:B-1----:R-:W-:Y:S01]  /*150e0*/  HMMA.16816.F32 R52, R44, R40, R52 ;  /* 0x000000282c34723c */ /* 0x002fe20000001834 */
[----:B------:R-:W-:Y:S01]  /*150f0*/  FADD.FTZ R115, R114, R115 ;  /* 0x0000007372737221 */ /* 0x000fe20000010000 */
[----:B------:R-:W-:-:S06]  /*15100*/  FADD.FTZ R120, R90, R120 ;  /* 0x000000785a787221 */ /* 0x000fcc0000010000 */
[----:B------:R-:W-:Y:S01]  /*15110*/  HMMA.16816.F32 R8, R44, R42, R8 ;  /* 0x0000002a2c08723c */ /* 0x000fe20000001808 */
[----:B------:R-:W1:Y:S01]  /*15120*/  LDSM.16.MT88.4 R40, [R128+0x7000] ;  /* 0x007000008028783b */ /* 0x000e620000004200 */
[----:B----4-:R-:W-:Y:S02]  /*15130*/  F2FP.F16.F32.PACK_AB R44, R0, R81 ;  /* 0x00000051002c723e */ /* 0x010fe400000000ff */
[----:B---3--:R-:W-:Y:S02]  /*15140*/  F2FP.F16.F32.PACK_AB R45, R78, R79 ;  /* 0x0000004f4e2d723e */ /* 0x008fe400000000ff */
[----:B------:R-:W-:Y:S02]  /*15150*/  F2FP.F16.F32.PACK_AB R46, R80, R82 ;  /* 0x00000052502e723e */ /* 0x000fe400000000ff */
[----:B--2---:R-:W-:Y:S01]  /*15160*/  F2FP.F16.F32.PACK_AB R47, R84, R77 ;  /* 0x0000004d542f723e */ /* 0x004fe200000000ff */
        /* <DEDUP_REMOVED lines=20> */
[C---:B-----5:R-:W-:Y:S02]  /*152b0*/  HMMA.16816.F32 R24, R44.reuse, R48, R24 ;  /* 0x000000302c18723c */ /* 0x060fe40000001818 */
[----:B------:R-:W-:Y:S01]  /*152c0*/  FADD.FTZ R71, R71, R86 ;  /* 0x0000005647477221 */ /* 0x000fe20000010000 */
[----:B------:R-:W-:Y:S01]  /*152d0*/  FADD.FTZ R59, R59, R83 ;  /* 0x000000533b3b7221 */ /* 0x000fe20000010000 */
[-C--:B------:R-:W-:Y:S01]  /*152e0*/  FFMA.FTZ R48, R76, R70.reuse, -R121 ;  /* 0x000000464c307223 */ /* 0x080fe20000010879 */
[-C--:B------:R-:W-:Y:S01]  /*152f0*/  FFMA.FTZ R250, R97, R70.reuse, -R67 ;  /* 0x0000004661fa7223 */ /* 0x080fe20000010843 */
[-C--:B------:R-:W-:Y:S02]  /*15300*/  FFMA.FTZ R49, R74, R70.reuse, -R121 ;  /* 0x000000464a317223 */ /* 0x080fe40000010879 */
[----:B-1----:R-:W-:Y:S01]  /*15310*/  HMMA.16816.F32 R32, R44, R40, R32 ;  /* 0x000000282c20723c */ /* 0x002fe20000001820 */
[-CC-:B------:R-:W-:Y:S01]  /*15320*/  FFMA.FTZ R41, R100, R70.reuse, -R67.reuse ;  /* 0x0000004664297223 */ /* 0x180fe20000010843 */
[-C--:B------:R-:W-:Y:S01]  /*15330*/  FFMA.FTZ R40, R99, R70.reuse, -R67 ;  /* 0x0000004663287223 */ /* 0x080fe20000010843 */
[----:B------:R-:W-:Y:S01]  /*15340*/  FFMA.FTZ R245, R73, R70, -R121 ;  /* 0x0000004649f57223 */ /* 0x000fe20000010879 */
[----:B------:R-:W-:Y:S01]  /*15350*/  FADD.FTZ R71, R56, R71 ;  /* 0x0000004738477221 */ /* 0x000fe20000010000 */
[----:B------:R-:W-:-:S03]  /*15360*/  FADD.FTZ R59, R58, R59 ;  /* 0x0000003b3a3b7221 */ /* 0x000fc60000010000 */
[C---:B------:R-:W-:Y:S01]  /*15370*/  HMMA.16816.F32 R20, R44.reuse, R42, R20 ;  /* 0x0000002a2c14723c */ /* 0x040fe20000001814 */
[-C--:B------:R-:W-:Y:S01]  /*15380*/  FFMA.FTZ R43, R75, R70.reuse, -R121 ;  /* 0x000000464b2b7223 */ /* 0x080fe20000010879 */
[----:B------:R-:W-:Y:S01]  /*15390*/  FFMA.FTZ R98, R98, R70, -R67 ;  /* 0x0000004662627223 */ /* 0x000fe20000010843 */
[----:B------:R-:W-:Y:S01]  /*153a0*/  FADD.FTZ R81, R81, R71 ;  /* 0x0000004751517221 */ /* 0x000fe20000010000 */
[----:B------:R-:W-:Y:S01]  /*153b0*/  FADD.FTZ R79, R79, R59 ;  /* 0x0000003b4f4f7221 */ /* 0x000fe20000010000 */
[----:B------:R-:W-:Y:S04]  /*153c0*/  MUFU.EX2 R41, R41 ;  /* 0x0000002900297308 */ /* 0x000fe80000000800 */
[----:B------:R-:W1:Y:S01]  /*153d0*/  MUFU.EX2 R40, R40 ;  /* 0x0000002800287308 */ /* 0x000e620000000800 */
[----:B------:R-:W-:Y:S03]  /*153e0*/  HMMA.16816.F32 R4, R44, R50, R4 ;  /* 0x000000322c04723c */ /* 0x000fe60000001804 */
[----:B------:R-:W-:Y:S01]  /*153f0*/  MUFU.EX2 R48, R48 ;  /* 0x0000003000307308 */ /* 0x000fe20000000800 */
[----:B------:R-:W-:-:S03]  /*15400*/  FADD.FTZ R81, R0, R81 ;  /* 0x0000005100517221 */ /* 0x000fc60000010000 */
[----:B------:R-:W4:Y:S01]  /*15410*/  MUFU.EX2 R43, R43 ;  /* 0x0000002b002b7308 */ /* 0x000f220000000800 */
[C---:B--2---:R-:W-:Y:S01]  /*15420*/  HMMA.16816.F32 R52, R44.reuse, R28, R52 ;  /* 0x0000001c2c34723c */ /* 0x044fe20000001834 */
[----:B------:R-:W-:Y:S02]  /*15430*/  FADD.FTZ R79, R78, R79 ;  /* 0x0000004f4e4f7221 */ /* 0x000fe40000010000 */
[----:B------:R-:W-:Y:S04]  /*15440*/  MUFU.EX2 R42, R98 ;  /* 0x00000062002a7308 */ /* 0x000fe80000000800 */
[----:B------:R-:W2:Y:S01]  /*15450*/  MUFU.EX2 R250, R250 ;  /* 0x000000fa00fa7308 */ /* 0x000ea20000000800 */
[----:B------:R-:W-:Y:S03]  /*15460*/  HMMA.16816.F32 R8, R44, R30, R8 ;  /* 0x0000001e2c08723c */ /* 0x000fe60000001808 */
[----:B------:R-:W-:Y:S04]  /*15470*/  MUFU.EX2 R49, R49 ;  /* 0x0000003100317308 */ /* 0x000fe80000000800 */
[----:B------:R-:W5:Y:S01]  /*15480*/  MUFU.EX2 R245, R245 ;  /* 0x000000f500f57308 */ /* 0x000f620000000800 */
[----:B------:R-:W-:Y:S01]  /*15490*/  FADD.FTZ R82, R82, R81 ;  /* 0x0000005152527221 */ /* 0x000fe20000010000 */
[----:B------:R-:W-:Y:S01]  /*154a0*/  FADD.FTZ R77, R77, R79 ;  /* 0x0000004f4d4d7221 */ /* 0x000fe20000010000 */
[----:B------:R-:W-:-:S02]  /*154b0*/  ISETP.GT.AND P0, PT, R37, R233, PT ;  /* 0x000000e92500720c */ /* 0x000fc40003f04270 */
[----:B------:R-:W-:Y:S01]  /*154c0*/  FADD.FTZ R82, R80, R82 ;  /* 0x0000005250527221 */ /* 0x000fe20000010000 */
[----:B------:R-:W-:Y:S01]  /*154d0*/  FADD.FTZ R77, R84, R77 ;  /* 0x0000004d544d7221 */ /* 0x000fe20000010000 */
[----:B-1----:R-:W-:Y:S02]  /*154e0*/  F2FP.F16.F32.PACK_AB R132, R40, R41 ;  /* 0x000000292884723e */ /* 0x002fe400000000ff */
[----:B----4-:R-:W-:Y:S01]  /*154f0*/  F2FP.F16.F32.PACK_AB R133, R43, R48 ;  /* 0x000000302b85723e */ /* 0x010fe200000000ff */
[----:B------:R-:W-:Y:S01]  /*15500*/  FADD.FTZ R41, R41, R82 ;  /* 0x0000005229297221 */ /* 0x000fe20000010000 */
[----:B--2---:R-:W-:Y:S01]  /*15510*/  F2FP.F16.F32.PACK_AB R134, R250, R42 ;  /* 0x0000002afa86723e */ /* 0x004fe200000000ff */
[----:B------:R-:W-:Y:S01]  /*15520*/  FADD.FTZ R48, R48, R77 ;  /* 0x0000004d30307221 */ /* 0x000fe20000010000 */
[----:B-----5:R-:W-:Y:S01]  /*15530*/  F2FP.F16.F32.PACK_AB R135, R245, R49 ;  /* 0x00000031f587723e */ /* 0x020fe200000000ff */
[----:B------:R-:W-:Y:S02]  /*15540*/  FADD.FTZ R41, R40, R41 ;  /* 0x0000002928297221 */ /* 0x000fe40000010000 */
[----:B------:R-:W-:-:S02]  /*15550*/  FADD.FTZ R48, R43, R48 ;  /* 0x000000302b307221 */ /* 0x000fc40000010000 */
[----:B------:R-:W-:Y:S02]  /*15560*/  FADD.FTZ R41, R42, R41 ;  /* 0x000000292a297221 */ /* 0x000fe40000010000 */
[----:B------:R-:W-:Y:S01]  /*15570*/  FADD.FTZ R48, R49, R48 ;  /* 0x0000003031307221 */ /* 0x000fe20000010000 */
[----:B------:R-:W-:Y:S01]  /*15580*/  HMMA.16816.F32 R160, R132, R156, R12 ;  /* 0x0000009c84a0723c */ /* 0x000fe2000000180c */
[----:B------:R-:W-:Y:S02]  /*15590*/  IMAD.MOV.U32 R0, RZ, RZ, R39 ;  /* 0x000000ffff007224 */ /* 0x000fe400078e0027 */
[----:B------:R-:W-:Y:S01]  /*155a0*/  FADD.FTZ R250, R250, R41 ;  /* 0x00000029fafa7221 */ /* 0x000fe20000010000 */
[----:B------:R-:W-:-:S04]  /*155b0*/  IMAD.MOV.U32 R36, RZ, RZ, R65 ;  /* 0x000000ffff247224 */ /* 0x000fc800078e0041 */
[----:B------:R-:W-:Y:S01]  /*155c0*/  HMMA.16816.F32 R152, R132, R148, R24 ;  /* 0x000000948498723c */ /* 0x000fe20000001818 */
[----:B------:R-:W-:Y:S02]  /*155d0*/  @P0 IMAD.MOV.U32 R0, RZ, RZ, R39 ;  /* 0x000000ffff000224 */ /* 0x000fe400078e0027 */
[----:B------:R-:W-:Y:S01]  /*155e0*/  FADD.FTZ R245, R245, R48 ;  /* 0x00000030f5f57221 */ /* 0x000fe20000010000 */
[----:B------:R-:W-:-:S04]  /*155f0*/  @P0 IMAD.MOV.U32 R36, RZ, RZ, R65 ;  /* 0x000000ffff240224 */ /* 0x000fc800078e0041 */
[----:B------:R-:W-:Y:S01]  /*15600*/  HMMA.16816.F32 R144, R132, R140, R32 ;  /* 0x0000008c8490723c */ /* 0x000fe20000001820 */
[----:B------:R-:W-:-:S07]  /*15610*/  @P0 VIADD R240, R38, 0xfffffffd ;  /* 0xfffffffd26f00836 */ /* 0x000fce0000000000 */
[C---:B------:R-:W-:Y:S08]  /*15620*/  HMMA.16816.F32 R156, R132.reuse, R158, R16 ;  /* 0x0000009e849c723c */ /* 0x040ff00000001810 */
[C---:B------:R-:W-:Y:S08]  /*15630*/  HMMA.16816.F32 R148, R132.reuse, R150, R4 ;  /* 0x000000968494723c */ /* 0x040ff00000001804 */
[C---:B------:R-:W-:Y:S08]  /*15640*/  HMMA.16816.F32 R140, R132.reuse, R142, R20 ;  /* 0x0000008e848c723c */ /* 0x040ff00000001814 */
[C---:B---3--:R-:W-:Y:S08]  /*15650*/  HMMA.16816.F32 R136, R132.reuse, R128, R52 ;  /* 0x000000808488723c */ /* 0x048ff00000001834 */
[----:B------:R-:W-:Y:S01]  /*15660*/  HMMA.16816.F32 R132, R132, R130, R8 ;  /* 0x000000828484723c */ /* 0x000fe20000001808 */
[----:B------:R-:W-:-:S04]  /*15670*/  NOP ;  /* 0x0000000000007918 */ /* 0x000fc80000000000 */
[----:B------:R-:W-:-:S15]  /*15680*/  @P0 BRA `(.L_x_3214) ;  /* 0x0000000000040947 */ /* 0x000fde0003800000 */
.L_x_3203:
[----:B------:R-:W-:-:S07]  /*15690*/  IADD3 R240, PT, PT, R37, -0x1, RZ ;  /* 0xffffffff25f07810 */ /* 0x000fce0007ffe0ff */
.L_x_3214:
[----:B------:R-:W-:Y:S05]  /*156a0*/  BSYNC B2 ;  /* 0x0000000000027941 */ /* 0x000fea0003800000 */
.L_x_3202:
[----:B------:R-:W-:-:S13]  /*156b0*/  ISETP.GE.AND P0, PT, R240, R233, PT ;  /* 0x000000e9f000720c */ /* 0x000fda0003f06270 */
[----:B------:R-:W-:Y:S05]  /*156c0*/  @!P0 BRA `(.L_x_3215) ;  /* 0x0000009400c48947 */ /* 0x000fea0003800000 */
[----:B------:R-:W1:Y:S01]  /*156d0*/  S2R R223, SR_CgaCtaId ;  /* 0x0000000000df7919 */ /* 0x000e620000008800 */
[----:B------:R-:W-:Y:S01]  /*156e0*/  ISETP.NE.U32.AND P2, PT, R248, RZ, PT ;  /* 0x000000fff800720c */ /* 0x000fe20003f45070 */
[----:B------:R-:W-:Y:S01]  /*156f0*/  IMAD.MOV.U32 R164, RZ, RZ, R0 ;  /* 0x000000ffffa47224 */ /* 0x000fe200078e0000 */
[----:B------:R-:W-:Y:S01]  /*15700*/  MOV R4, 0x400 ;  /* 0x0000040000047802 */ /* 0x000fe20000000f00 */
[----:B------:R-:W-:Y:S01]  /*15710*/  IMAD.MOV.U32 R165, RZ, RZ, R36 ;  /* 0x000000ffffa57224 */ /* 0x000fe200078e0024 */
[----:B------:R-:W-:Y:S02]  /*15720*/  ISETP.NE.AND.EX P2, PT, R249, RZ, PT, P2 ;  /* 0x000000fff900720c */ /* 0x000fe40003f45320 */
[----:B-1----:R-:W-:-:S11]  /*15730*/  LEA R223, R223, R4, 0x18 ;  /* 0x00000004dfdf7211 */ /* 0x002fd600078ec0ff */
.L_x_3222:
        /* <DEDUP_REMOVED lines=25> */
[----:B------:R-:W-:Y:S02]  /*158d0*/  IABS R7, R6 ;  /* 0x0000000600077213 */ /* 0x000fe40000000000 */
[----:B------:R-:W-:Y:S04]  /*158e0*/  IADD3 R14, PT, PT, R6, 0x100, RZ ;  /* 0x00000100060e7810 */ /* 0x000fe80007ffe0ff */
        /* <DEDUP_REMOVED lines=16> */
[-C--:B------:R-:W-:Y:S02]  /*159f0*/  IMAD R7, R11, R8.reuse, R7 ;  /* 0x000000080b077224 */ /* 0x080fe400078e0207 */
[----:B------:R-:W-:Y:S03]  /*15a00*/  IMAD.HI.U32 R12, R12, R9, RZ ;  /* 0x000000090c0c7227 */ /* 0x000fe600078e00ff */
[----:B------:R-:W-:Y:S01]  /*15a10*/  ISETP.GT.U32.AND P0, PT, R10, R7, PT ;  /* 0x000000070a00720c */ /* 0x000fe20003f04070 */
        /* <DEDUP_REMOVED lines=9> */
[----:B------:R-:W-:Y:S01]  /*15ab0*/  ISETP.GE.U32.AND P6, PT, R9, R10, PT ;  /* 0x0000000a0900720c */ /* 0x000fe20003fc6070 */
[----:B------:R-:W3:Y:S01]  /*15ac0*/  LD.E.64 R14, desc[UR4][R2.64+0x40] ;  /* 0x00004004020e7980 */ /* 0x000ee2000c101b00 */
[----:B------:R-:W-:Y:S05]  /*15ad0*/  LOP3.LUT R6, RZ, R13, RZ, 0x33, !PT ;  /* 0x0000000dff067212 */ /* 0x000fea00078e33ff */
[----:B------:R-:W-:Y:S02]  /*15ae0*/  @P5 IADD3 R11, PT, PT, R11, 0x1, RZ ;  /* 0x000000010b0b5810 */ /* 0x000fe40007ffe0ff */
[----:B------:R-:W-:Y:S03]  /*15af0*/  ISETP.NE.AND P5, PT, R13, RZ, PT ;  /* 0x000000ff0d00720c */ /* 0x000fe60003fa5270 */
[----:B------:R-:W-:Y:S02]  /*15b00*/  @!P0 IMAD.MOV R11, RZ, RZ, -R11 ;  /* 0x000000ffff0b8224 */ /* 0x000fe400078e0a0b */
[----:B------:R-:W-:Y:S03]  /*15b10*/  @P6 VIADD R12, R12, 0x1 ;  /* 0x000000010c0c6836 */ /* 0x000fe60000000000 */
[----:B------:R-:W-:Y:S02]  /*15b20*/  SEL R11, R6, R11, !P5 ;  /* 0x0000000b060b7207 */ /* 0x000fe40006800000 */
[----:B------:R-:W-:Y:S04]  /*15b30*/  @!P1 IADD3 R12, PT, PT, -R12, RZ, RZ ;  /* 0x000000ff0c0c9210 */ /* 0x000fe80007ffe1ff */
        /* <DEDUP_REMOVED lines=22> */
.L_x_3217:
[----:B------:R-:W-:Y:S05]  /*15ca0*/  BSYNC.RECONVERGENT B0 ;  /* 0x0000000000007941 */ /* 0x000fea0003800200 */
.L_x_3216:
        /* <DEDUP_REMOVED lines=14> */
[----:B------:R-:W-:Y:S01]  /*15d90*/  @!P3 IADD3 R4, P0, PT, R18, R4, RZ ;  /* 0x000000041204b210 */ /* 0x000fe20007f1e0ff */
[----:B------:R-:W-:Y:S01]  /*15da0*/  @P4 STS.128 [R242+0xa000], RZ ;  /* 0x00a000fff2004388 */ /* 0x000fe20000000c00 */
[CC--:B------:R-:W-:Y:S01]  /*15db0*/  @!P3 LEA R28, P1, R226.reuse, R18.reuse, 0x6 ;  /* 0x00000012e21cb211 */ /* 0x0c0fe200078230ff */
[C---:B------:R-:W-:Y:S01]  /*15dc0*/  @!P3 IMAD.WIDE.U32 R26, R226.reuse, 0x60, R18 ;  /* 0x00000060e21ab825 */ /* 0x040fe200078e0012 */
[----:B------:R-:W-:Y:S02]  /*15dd0*/  @!P3 IADD3.X R5, PT, PT, R19, R5, RZ, P0, !PT ;  /* 0x000000051305b210 */ /* 0x000fe400007fe4ff */
[CC--:B------:R-:W-:Y:S01]  /*15de0*/  @!P3 LEA.HI.X R29, R226.reuse, R19.reuse, R227, 0x6, P1 ;  /* 0x00000013e21db211 */ /* 0x0c0fe200008f34e3 */
[----:B------:R-:W-:Y:S01]  /*15df0*/  @!P3 IMAD.WIDE.U32 R24, R226, 0xa0, R18 ;  /* 0x000000a0e218b825 */ /* 0x000fe200078e0012 */
[-C--:B------:R-:W-:Y:S01]  /*15e00*/  @!P3 MOV R22, R18.reuse ;  /* 0x000000120016b202 */ /* 0x080fe20000000f00 */
[----:B------:R-:W-:Y:S01]  /*15e10*/  @P3 STS.128 [R242+0xa800], RZ ;  /* 0x00a800fff2003388 */ /* 0x000fe20000000c00 */
[----:B------:R-:W-:Y:S02]  /*15e20*/  @!P3 MOV R23, R19 ;  /* 0x000000130017b202 */ /* 0x000fe40000000f00 */
[----:B------:R-:W-:Y:S02]  /*15e30*/  LOP3.LUT R0, R0, R217, RZ, 0x3c, !PT ;  /* 0x000000d900007212 */ /* 0x000fe400078e3cff */
[-C--:B------:R-:W-:Y:S01]  /*15e40*/  @!P3 MOV R8, R18.reuse ;  /* 0x000000120008b202 */ /* 0x080fe20000000f00 */
[----:B------:R-:W-:Y:S01]  /*15e50*/  @!P3 IMAD.WIDE.U32 R22, R226, 0xc0, R22 ;  /* 0x000000c0e216b825 */ /* 0x000fe200078e0016 */
[----:B------:R-:W-:Y:S01]  /*15e60*/  LEA R209, R0, R209, 0x1 ;  /* 0x000000d100d17211 */ /* 0x000fe200078e08ff */
[----:B------:R-:W-:Y:S01]  /*15e70*/  @!PT LDS RZ, [RZ] ;  /* 0x00000000fffff984 */ /* 0x000fe20000000800 */
[----:B------:R-:W-:Y:S01]  /*15e80*/  @!PT LDS RZ, [RZ] ;  /* 0x00000000fffff984 */ /* 0x000fe20000000800 */
[----:B------:R-:W-:Y:S01]  /*15e90*/  @!PT LDS RZ, [RZ] ;  /* 0x00000000fffff984 */ /* 0x000fe20000000800 */
[----:B------:R-:W-:Y:S01]  /*15ea0*/  @!P3 LDGSTS.E.BYPASS.LTC128B.128 [R242+0xa800], desc[UR4][R18.64] ;  /* 0x0a80000012f2bfae */ /* 0x000fe2000b981a04 */
[-C--:B------:R-:W-:Y:S01]  /*15eb0*/  @!P3 MOV R9, R19.reuse ;  /* 0x000000130009b202 */ /* 0x080fe20000000f00 */
[C---:B------:R-:W-:Y:S01]  /*15ec0*/  @!P3 IMAD R0, R227.reuse, 0x60, RZ ;  /* 0x00000060e300b824 */ /* 0x040fe200078e02ff */
[-C--:B------:R-:W-:Y:S01]  /*15ed0*/  @!P3 MOV R20, R18.reuse ;  /* 0x000000120014b202 */ /* 0x080fe20000000f00 */
[C---:B-1----:R-:W-:Y:S01]  /*15ee0*/  @!P3 IMAD R7, R227.reuse, 0xa0, RZ ;  /* 0x000000a0e307b824 */ /* 0x042fe200078e02ff */
[----:B------:R-:W-:Y:S01]  /*15ef0*/  @!P3 MOV R21, R19 ;  /* 0x000000130015b202 */ /* 0x000fe20000000f00 */
[----:B------:R-:W-:Y:S01]  /*15f00*/  @!P3 IMAD R6, R227, 0xc0, RZ ;  /* 0x000000c0e306b824 */ /* 0x000fe200078e02ff */
[----:B------:R-:W-:Y:S01]  /*15f10*/  @!P3 IADD3 R27, PT, PT, R0, R27, RZ ;  /* 0x0000001b001bb210 */ /* 0x000fe20007ffe0ff */
[----:B------:R-:W-:Y:S01]  /*15f20*/  @P3 STS.128 [R242+0xb000], RZ ;  /* 0x00b000fff2003388 */ /* 0x000fe20000000c00 */
[----:B------:R-:W-:Y:S01]  /*15f30*/  @!P3 IADD3 R25, PT, PT, R7, R25, RZ ;  /* 0x000000190719b210 */ /* 0x000fe20007ffe0ff */
[----:B------:R-:W-:Y:S01]  /*15f40*/  @!P3 IMAD.WIDE.U32 R8, R226, 0x180, R8 ;  /* 0x00000180e208b825 */ /* 0x000fe200078e0008 */
[----:B------:R-:W-:Y:S02]  /*15f50*/  @!P3 IADD3 R23, PT, PT, R6, R23, RZ ;  /* 0x000000170617b210 */ /* 0x000fe40007ffe0ff */
[-C--:B------:R-:W-:Y:S01]  /*15f60*/  @!P3 MOV R6, R18.reuse ;  /* 0x000000120006b202 */ /* 0x080fe20000000f00 */
[C---:B------:R-:W-:Y:S01]  /*15f70*/  @!P3 IMAD.WIDE.U32 R20, R226.reuse, 0xe0, R20 ;  /* 0x000000e0e214b825 */ /* 0x040fe200078e0014 */
[----:B------:R-:W-:Y:S01]  /*15f80*/  @!P3 MOV R7, R19 ;  /* 0x000000130007b202 */ /* 0x000fe20000000f00 */
[----:B------:R-:W-:Y:S01]  /*15f90*/  @!PT LDS RZ, [RZ] ;  /* 0x00000000fffff984 */ /* 0x000fe20000000800 */
[----:B------:R-:W-:Y:S01]  /*15fa0*/  @!PT LDS RZ, [RZ] ;  /* 0x00000000fffff984 */ /* 0x000fe20000000800 */
[----:B------:R-:W-:Y:S01]  /*15fb0*/  @!PT LDS RZ, [RZ] ;  /* 0x00000000fffff984 */ /* 0x000fe20000000800 */
[----:B------:R1:W-:Y:S01]  /*15fc0*/  @!P3 LDGSTS.E.BYPASS.LTC128B.128 [R242+0xb000], desc[UR4][R4.64] ;  /* 0x0b00000004f2bfae */ /* 0x0003e2000b981a04 */
[----:B------:R-:W-:Y:S01]  /*15fd0*/  @!P3 IADD3 R9, PT, PT, R15, R9, RZ ;  /* 0x000000090f09b210 */ /* 0x000fe20007ffe0ff */
[C---:B------:R-:W-:Y:S01]  /*15fe0*/  @!P3 IMAD R0, R227.reuse, 0x140, RZ ;  /* 0x00000140e300b824 */ /* 0x040fe200078e02ff */
[-C--:B------:R-:W-:Y:S01]  /*15ff0*/  @!P3 MOV R16, R18.reuse ;  /* 0x000000120010b202 */ /* 0x080fe20000000f00 */
[----:B------:R-:W-:Y:S01]  /*16000*/  @!P3 IMAD.WIDE.U32 R6, R226, 0x1a0, R6 ;  /* 0x000001a0e206b825 */ /* 0x000fe200078e0006 */
[----:B------:R-:W-:Y:S02]  /*16010*/  @!P3 MOV R17, R19 ;  /* 0x000000130011b202 */ /* 0x000fe40000000f00 */
[-C--:B------:R-:W-:Y:S01]  /*16020*/  @!P3 MOV R12, R18.reuse ;  /* 0x00000012000cb202 */ /* 0x080fe20000000f00 */
[----:B------:R-:W-:Y:S01]  /*16030*/  @P3 STS.128 [R242+0xb800], RZ ;  /* 0x00b800fff2003388 */ /* 0x000fe20000000c00 */
[----:B------:R-:W-:Y:S01]  /*16040*/  @!P3 IADD3 R7, PT, PT, R14, R7, RZ ;  /* 0x000000070e07b210 */ /* 0x000fe20007ffe0ff */
[C---:B------:R-:W-:Y:S01]  /*16050*/  @!P3 IMAD.WIDE.U32 R16, R226.reuse, 0x120, R16 ;  /* 0x00000120e210b825 */ /* 0x040fe200078e0010 */
[CC--:B------:R-:W-:Y:S02]  /*16060*/  @!P3 LEA R14, P0, R226.reuse, R18.reuse, 0x7 ;  /* 0x00000012e20eb211 */ /* 0x0c0fe400078038ff */
[-C--:B------:R-:W-:Y:S02]  /*16070*/  @!P3 MOV R13, R19.reuse ;  /* 0x00000013000db202 */ /* 0x080fe40000000f00 */
[CC--:B------:R-:W-:Y:S01]  /*16080*/  @!P3 LEA.HI.X R15, R226.reuse, R19.reuse, R227, 0x7, P0 ;  /* 0x00000013e20fb211 */ /* 0x0c0fe200000f3ce3 */
[----:B------:R-:W-:Y:S01]  /*16090*/  @!PT LDS RZ, [RZ] ;  /* 0x00000000fffff984 */ /* 0x000fe20000000800 */
[----:B------:R-:W-:Y:S01]  /*160a0*/  @!PT LDS RZ, [RZ] ;  /* 0x00000000fffff984 */ /* 0x000fe20000000800 */
[----:B------:R-:W-:Y:S01]  /*160b0*/  @!PT LDS RZ, [RZ] ;  /* 0x00000000fffff984 */ /* 0x000fe20000000800 */
[----:B------:R-:W-:Y:S01]  /*160c0*/  @!P3 LDGSTS.E.BYPASS.LTC128B.128 [R242+0xb800], desc[UR4][R28.64] ;  /* 0x0b8000001cf2bfae */ /* 0x000fe2000b981a04 */
[-C--:B------:R-:W-:Y:S01]  /*160d0*/  @!P3 MOV R10, R18.reuse ;  /* 0x00000012000ab202 */ /* 0x080fe20000000f00 */
[----:B------:R-:W-:Y:S01]  /*160e0*/  @!P3 IMAD.WIDE.U32 R12, R226, 0x140, R12 ;  /* 0x00000140e20cb825 */ /* 0x000fe200078e000c */
[----:B------:R-:W-:Y:S02]  /*160f0*/  @!P3 MOV R11, R19 ;  /* 0x00000013000bb202 */ /* 0x000fe40000000f00 */
[----:B------:R-:W-:Y:S02]  /*16100*/  SHF.R.U32.HI R167, RZ, 0x1, R166 ;  /* 0x00000001ffa77819 */ /* 0x000fe400000116a6 */
[----:B------:R-:W-:Y:S01]  /*16110*/  @!P3 IADD3 R13, PT, PT, R0, R13, RZ ;  /* 0x0000000d000db210 */ /* 0x000fe20007ffe0ff */
[----:B------:R-:W-:Y:S01]  /*16120*/  @P3 STS.128 [R242+0xc000], RZ ;  /* 0x00c000fff2003388 */ /* 0x000fe20000000c00 */
[----:B------:R-:W-:Y:S01]  /*16130*/  @!P3 IMAD.WIDE.U32 R10, R226, 0x160, R10 ;  /* 0x00000160e20ab825 */ /* 0x000fe200078e000a */
[----:B------:R-:W-:Y:S02]  /*16140*/  SHF.L.U32 R216, R166, 0x5, RZ ;  /* 0x00000005a6d87819 */ /* 0x000fe400000006ff */
[----:B------:R-:W-:Y:S01]  /*16150*/  IADD3 R209, PT, PT, R218, R209, RZ ;  /* 0x000000d1dad17210 */ /* 0x000fe20007ffe0ff */
[C---:B-1----:R-:W-:Y:S01]  /*16160*/  @!P3 IMAD R5, R227.reuse, 0xe0, RZ ;  /* 0x000000e0e305b824 */ /* 0x042fe200078e02ff */
[----:B------:R-:W-:Y:S01]  /*16170*/  LOP3.LUT R216, R216, 0x7c00, RZ, 0xc0, !PT ;  /* 0x00007c00d8d87812 */ /* 0x000fe200078ec0ff */
[C---:B------:R-:W-:Y:S01]  /*16180*/  @!P3 IMAD R4, R227.reuse, 0x120, RZ ;  /* 0x00000120e304b824 */ /* 0x040fe200078e02ff */
[----:B------:R-:W-:Y:S01]  /*16190*/  @!PT LDS RZ, [RZ] ;  /* 0x00000000fffff984 */ /* 0x000fe20000000800 */
[----:B------:R-:W-:Y:S01]  /*161a0*/  @!PT LDS RZ, [RZ] ;  /* 0x00000000fffff984 */ /* 0x000fe20000000800 */
[----:B------:R-:W-:Y:S01]  /*161b0*/  @!PT LDS RZ, [RZ] ;  /* 0x00000000fffff984 */ /* 0x000fe20000000800 */
[----:B------:R-:W-:Y:S01]  /*161c0*/  @!P3 LDGSTS.E.BYPASS.LTC128B.128 [R242+0xc000], desc[UR4][R26.64] ;  /* 0x0c0000001af2bfae */ /* 0x000fe2000b981a04 */
[----:B------:R-:W-:Y:S01]  /*161d0*/  @!P3 IMAD R0, R227, 0x1c0, RZ ;  /* 0x000001c0e300b824 */ /* 0x000fe200078e02ff */
[----:B------:R-:W-:Y:S02]  /*161e0*/  @!P3 IADD3 R21, PT, PT, R5, R21, RZ ;  /* 0x000000150515b210 */ /* 0x000fe40007ffe0ff */
[----:B------:R-:W-:Y:S01]  /*161f0*/  @!P3 IADD3 R17, PT, PT, R4, R17, RZ ;  /* 0x000000110411b210 */ /* 0x000fe20007ffe0ff */
[----:B------:R-:W-:Y:S01]  /*16200*/  @!P3 IMAD R4, R227, 0x160, RZ ;  /* 0x00000160e304b824 */ /* 0x000fe200078e02ff */
[----:B------:R-:W-:Y:S02]  /*16210*/  @!P3 MOV R5, R19 ;  /* 0x000000130005b202 */ /* 0x000fe40000000f00 */
[----:B------:R-:W-:Y:S01]  /*16220*/  @P3 STS.128 [R242+0xc800], RZ ;  /* 0x00c800fff2003388 */ /* 0x000fe20000000c00 */
[----:B------:R-:W-:Y:S02]  /*16230*/  LOP3.LUT R208, R216, 0x200, R220, 0xf8, !PT ;  /* 0x00000200d8d07812 */ /* 0x000fe400078ef8dc */
[----:B------:R-:W-:Y:S02]  /*16240*/  @!P3 IADD3 R11, PT, PT, R4, R11, RZ ;  /* 0x0000000b040bb210 */ /* 0x000fe40007ffe0ff */
[----:B------:R-:W-:Y:S02]  /*16250*/  @!P3 MOV R4, R18 ;  /* 0x000000120004b202 */ /* 0x000fe40000000f00 */
[----:B------:R-:W-:Y:S01]  /*16260*/  MOV R219, 0x20 ;  /* 0x0000002000db7802 */ /* 0x000fe20000000f00 */
[----:B------:R-:W-:Y:S01]  /*16270*/  @!PT LDS RZ, [RZ] ;  /* 0x00000000fffff984 */ /* 0x000fe20000000800 */
[----:B------:R-:W-:Y:S01]  /*16280*/  @!PT LDS RZ, [RZ] ;  /* 0x00000000fffff984 */ /* 0x000fe20000000800 */
[----:B------:R-:W-:Y:S01]  /*16290*/  @!PT LDS RZ, [RZ] ;  /* 0x00000000fffff984 */ /* 0x000fe20000000800 */
[----:B------:R1:W-:Y:S01]  /*162a0*/  @!P3 LDGSTS.E.BYPASS.LTC128B.128 [R242+0xc800], desc[UR4][R14.64] ;  /* 0x0c8000000ef2bfae */ /* 0x0003e2000b981a04 */
[----:B------:R-:W-:Y:S01]  /*162b0*/  LOP3.LUT P1, RZ, R166, 0x4, RZ, 0xc0, !PT ;  /* 0x00000004a6ff7812 */ /* 0x000fe2000782c0ff */
[----:B------:R-:W-:Y:S05]  /*162c0*/  @!P3 IMAD.WIDE.U32 R4, R226, 0x1c0, R4 ;  /* 0x000001c0e204b825 */ /* 0x000fea00078e0004 */
[----:B------:R-:W-:Y:S01]  /*162d0*/  @!P3 IADD3 R5, PT, PT, R0, R5, RZ ;  /* 0x000000050005b210 */ /* 0x000fe20007ffe0ff */
[----:B------:R-:W-:Y:S01]  /*162e0*/  @P3 STS.128 [R242+0xd000], RZ ;  /* 0x00d000fff2003388 */ /* 0x000fe20000000c00 */
[----:B------:R-:W-:Y:S04]  /*162f0*/  LOP3.LUT R0, R167, 0x8, RZ, 0xc0, !PT ;  /* 0x00000008a7007812 */ /* 0x000fe800078ec0ff */
[----:B------:R-:W-:Y:S03]  /*16300*/  LOP3.LUT R0, R0, 0x1c0, R220, 0xf8, !PT ;  /* 0x000001c000007812 */ /* 0x000fe600078ef8dc */
[----:B------:R-:W-:Y:S01]  /*16310*/  @!PT LDS RZ, [RZ] ;  /* 0x00000000fffff984 */ /* 0x000fe20000000800 */
[----:B------:R-:W-:Y:S01]  /*16320*/  @!PT LDS RZ, [RZ] ;  /* 0x00000000fffff984 */ /* 0x000fe20000000800 */
[----:B------:R-:W-:Y:S01]  /*16330*/  @!PT LDS RZ, [RZ] ;  /* 0x00000000fffff984 */ /* 0x000fe20000000800 */
[----:B------:R-:W-:Y:S01]  /*16340*/  @!P3 LDGSTS.E.BYPASS.LTC128B.128 [R242+0xd000], desc[UR4][R24.64] ;  /* 0x0d00000018f2bfae */ /* 0x000fe2000b981a04 */
[----:B------:R-:W-:Y:S04]  /*16350*/  LOP3.LUT R0, R0, R217, RZ, 0x3c, !PT ;  /* 0x000000d900007212 */ /* 0x000fe800078e3cff */
[----:B------:R-:W-:Y:S03]  /*16360*/  LOP3.LUT R208, R208, R0, RZ, 0xfc, !PT ;  /* 0x00000000d0d07212 */ /* 0x000fe600078efcff */
[----:B------:R-:W-:Y:S01]  /*16370*/  @P3 STS.128 [R242+0xd800], RZ ;  /* 0x00d800fff2003388 */ /* 0x000fe20000000c00 */
[----:B------:R-:W-:Y:S02]  /*16380*/  LEA R208, R208, R218, 0x1 ;  /* 0x000000dad0d07211 */ /* 0x000fe400078e08ff */
[C---:B-1----:R-:W-:Y:S04]  /*16390*/  @!P3 LEA R14, P0, R226.reuse, R18, 0x8 ;  /* 0x00000012e20eb211 */ /* 0x042fe800078040ff */
[----:B------:R-:W-:Y:S01]  /*163a0*/  @!P3 LEA.HI.X R15, R226, R19, R227, 0x8, P0 ;  /* 0x00000013e20fb211 */ /* 0x000fe200000f44e3 */
[----:B------:R-:W-:Y:S01]  /*163b0*/  @!PT LDS RZ, [RZ] ;  /* 0x00000000fffff984 */ /* 0x000fe20000000800 */
[----:B------:R-:W-:Y:S01]  /*163c0*/  @!PT LDS RZ, [RZ] ;  /* 0x00000000fffff984 */ /* 0x000fe20000000800 */
[----:B------:R-:W-:Y:S01]  /*163d0*/  @!PT LDS RZ, [RZ] ;  /* 0x00000000fffff984 */ /* 0x000fe20000000800 */
[----:B------:R-:W-:Y:S01]  /*163e0*/  @!P3 LDGSTS.E.BYPASS.LTC128B.128 [R242+0xd800], desc[UR4][R22.64] ;  /* 0x0d80000016f2bfae */ /* 0x000fe2000b981a04 */
[----:B------:R-:W-:Y:S04]  /*163f0*/  LOP3.LUT P0, RZ, R166, 0x2, RZ, 0xc0, !PT ;  /* 0x00000002a6ff7812 */ /* 0x000fe8000780c0ff */
[----:B------:R-:W-:Y:S02]  /*16400*/  SEL R219, R219, 0xffffffe0, !P0 ;  /* 0xffffffe0dbdb7807 */ /* 0x000fe40004000000 */
[----:B------:R-:W-:Y:S01]  /*16410*/  ISETP.GT.AND P0, PT, R240, R233, PT ;  /* 0x000000e9f000720c */ /* 0x000fe20003f04270 */
[----:B------:R-:W-:Y:S01]  /*16420*/  @P3 STS.128 [R242+0xe000], RZ ;  /* 0x00e000fff2003388 */ /* 0x000fe20000000c00 */
[----:B------:R-:W-:Y:S02]  /*16430*/  IADD3 R172, PT, PT, R208, R219, RZ ;  /* 0x000000dbd0ac7210 */ /* 0x000fe40007ffe0ff */
[CC--:B------:R-:W-:Y:S05]  /*16440*/  IADD3 R210, PT, PT, R219.reuse, R209.reuse, RZ ;  /* 0x000000d1dbd27210 */ /* 0x0c0fea0007ffe0ff */
        /* <DEDUP_REMOVED lines=40> */
[----:B-1----:R-:W2:Y:S08]  /*166d0*/  LDSM.16.M88.4 R8, [R209+0x2000] ;  /* 0x00200000d108783b */ /* 0x002eb00000000200 */
[----:B------:R-:W1:Y:S08]  /*166e0*/  LDSM.16.M88.4 R16, [R209+0x2800] ;  /* 0x00280000d110783b */ /* 0x000e700000000200 */
[----:B------:R-:W3:Y:S08]  /*166f0*/  LDSM.16.M88.4 R24, [R209+0x3000] ;  /* 0x00300000d118783b */ /* 0x000ef00000000200 */
        /* <DEDUP_REMOVED lines=17> */
[----:B------:R-:W0:Y:S08]  /*16810*/  LDGDEPBAR ;  /* 0x00000000000079af */ /* 0x000e300000000000 */
[----:B------:R-:W5:Y:S08]  /*16820*/  LDSM.16.M88.4 R188, [R210+0x3800] ;  /* 0x00380000d2bc783b */ /* 0x000f700000000200 */
[----:B------:R-:W5:Y:S08]  /*16830*/  LDSM.16.M88.4 R192, [R210+0x4000] ;  /* 0x00400000d2c0783b */ /* 0x000f700000000200 */
[----:B------:R-:W-:Y:S08]  /*16840*/  LDSM.16.M88.4 R196, [R210+0x5800] ;  /* 0x00580000d2c4783b */ /* 0x000ff00000000200 */
[----:B------:R-:W-:Y:S08]  /*16850*/  LDSM.16.M88.4 R200, [R210+0x6000] ;  /* 0x00600000d2c8783b */ /* 0x000ff00000000200 */
[----:B------:R-:W-:Y:S08]  /*16860*/  LDSM.16.M88.4 R204, [R210+0x7000] ;  /* 0x00700000d2cc783b */ /* 0x000ff00000000200 */
[----:B------:R-:W5:Y:S01]  /*16870*/  LD.E R252, desc[UR4][R2.64+0x18c] ;  /* 0x00018c0402fc7980 */ /* 0x000f62000c101900 */
[C---:B--2---:R-:W-:Y:S08]  /*16880*/  HMMA.16816.F32 R4, R128.reuse, R8, RZ ;  /* 0x000000088004723c */ /* 0x044ff000000018ff */
[C---:B------:R-:W-:Y:S08]  /*16890*/  HMMA.16816.F32 R8, R128.reuse, R10, RZ ;  /* 0x0000000a8008723c */ /* 0x040ff000000018ff */
[C---:B-1----:R-:W-:Y:S08]  /*168a0*/  HMMA.16816.F32 R12, R128.reuse, R16, RZ ;  /* 0x00000010800c723c */ /* 0x042ff000000018ff */
        /* <DEDUP_REMOVED lines=39> */
[C---:B------:R-:W-:Y:S08]  /*16b20*/  HMMA.16816.F32 R28, R172.reuse, R188, R28 ;  /* 0x000000bcac1c723c */ /* 0x040ff0000000181c */
[C---:B------:R-:W-:Y:S08]  /*16b30*/  HMMA.16816.F32 R32, R172.reuse, R190, R32 ;  /* 0x000000beac20723c */ /* 0x040ff00000001820 */
[C---:B------:R-:W-:Y:S08]  /*16b40*/  HMMA.16816.F32 R36, R172.reuse, R192, R36 ;  /* 0x000000c0ac24723c */ /* 0x040ff00000001824 */
[C---:B------:R-:W-:Y:S08]  /*16b50*/  HMMA.16816.F32 R40, R172.reuse, R194, R40 ;  /* 0x000000c2ac28723c */ /* 0x040ff00000001828 */
[C---:B-1----:R-:W-:Y:S08]  /*16b60*/  HMMA.16816.F32 R44, R172.reuse, R168, R44 ;  /* 0x000000a8ac2c723c */ /* 0x042ff0000000182c */
[C---:B------:R-:W-:Y:S01]  /*16b70*/  HMMA.16816.F32 R48, R172.reuse, R170, R48 ;  /* 0x000000aaac30723c */ /* 0x040fe20000001830 */
[----:B------:R-:W1:Y:S07]  /*16b80*/  LDSM.16.M88.4 R168, [R210+0x8000] ;  /* 0x00800000d2a8783b */ /* 0x000e6e0000000200 */
[C---:B--2---:R-:W-:Y:S08]  /*16b90*/  HMMA.16816.F32 R52, R172.reuse, R176, R52 ;  /* 0x000000b0ac34723c */ /* 0x044ff00000001834 */
[C---:B------:R-:W-:Y:S01]  /*16ba0*/  HMMA.16816.F32 R56, R172.reuse, R178, R56 ;  /* 0x000000b2ac38723c */ /* 0x040fe20000001838 */
[----:B------:R-:W2:Y:S07]  /*16bb0*/  LDSM.16.M88.4 R176, [R210+0x8800] ;  /* 0x00880000d2b0783b */ /* 0x000eae0000000200 */
[C---:B------:R-:W-:Y:S08]  /*16bc0*/  HMMA.16816.F32 R60, R172.reuse, R196, R60 ;  /* 0x000000c4ac3c723c */ /* 0x040ff0000000183c */
        /* <DEDUP_REMOVED lines=8> */
[C---:B----4-:R-:W-:Y:S01]  /*16c50*/  HMMA.16816.F32 R92, R172.reuse, R184, R92 ;  /* 0x000000b8ac5c723c */ /* 0x050fe2000000185c */
[----:B------:R-:W-:Y:S04]  /*16c60*/  MOV R184, 0x40 ;  /* 0x0000004000b87802 */ /* 0x000fe80000000f00 */
[----:B------:R-:W-:Y:S03]  /*16c70*/  SEL R184, R184, 0xffffffc0, !P1 ;  /* 0xffffffc0b8b87807 */ /* 0x000fe60004800000 */
[C---:B------:R-:W-:Y:S03]  /*16c80*/  HMMA.16816.F32 R96, R172.reuse, R186, R96 ;  /* 0x000000baac60723c */ /* 0x040fe60000001860 */
[----:B------:R-:W-:Y:S02]  /*16c90*/  IADD3 R221, PT, PT, R208, R184, RZ ;  /* 0x000000b8d0dd7210 */ /* 0x000fe40007ffe0ff */
[----:B------:R-:W-:Y:S02]  /*16ca0*/  IADD3 R222, PT, PT, R184, R209, RZ ;  /* 0x000000d1b8de7210 */ /* 0x000fe40007ffe0ff */
[----:B------:R-:W4:Y:S01]  /*16cb0*/  LDSM.16.M88.4 R184, [R210+0x9800] ;  /* 0x00980000d2b8783b */ /* 0x000f220000000200 */
[C---:B-1----:R-:W-:Y:S07]  /*16cc0*/  HMMA.16816.F32 R100, R172.reuse, R168, R100 ;  /* 0x000000a8ac64723c */ /* 0x042fee0000001864 */
[----:B------:R-:W-:Y:S01]  /*16cd0*/  LDSM.16.M88.4 R188, [R221] ;  /* 0x00000000ddbc783b */ /* 0x000fe20000000200 */
[C---:B------:R-:W-:Y:S07]  /*16ce0*/  HMMA.16816.F32 R104, R172.reuse, R170, R104 ;  /* 0x000000aaac68723c */ /* 0x040fee0000001868 */
[----:B------:R-:W1:Y:S01]  /*16cf0*/  LDSM.16.M88.4 R192, [R222+0x2000] ;  /* 0x00200000dec0783b */ /* 0x000e620000000200 */
[C---:B--2---:R-:W-:Y:S07]  /*16d00*/  HMMA.16816.F32 R108, R172.reuse, R176, R108 ;  /* 0x000000b0ac6c723c */ /* 0x044fee000000186c */
[----:B------:R-:W2:Y:S01]  /*16d10*/  LDSM.16.M88.4 R196, [R222+0x2800] ;  /* 0x00280000dec4783b */ /* 0x000ea20000000200 */
[C---:B------:R-:W-:Y:S07]  /*16d20*/  HMMA.16816.F32 R112, R172.reuse, R178, R112 ;  /* 0x000000b2ac70723c */ /* 0x040fee0000001870 */
[----:B------:R-:W5:Y:S01]  /*16d30*/  LDSM.16.M88.4 R168, [R222+0x3000] ;  /* 0x00300000dea8783b */ /* 0x000f620000000200 */
[C---:B---3--:R-:W-:Y:S07]  /*16d40*/  HMMA.16816.F32 R116, R172.reuse, R180, R116 ;  /* 0x000000b4ac74723c */ /* 0x048fee0000001874 */
[----:B------:R-:W3:Y:S01]  /*16d50*/  LDSM.16.M88.4 R200, [R222+0x3800] ;  /* 0x00380000dec8783b */ /* 0x000ee20000000200 */
[C---:B------:R-:W-:Y:S07]  /*16d60*/  HMMA.16816.F32 R120, R172.reuse, R182, R120 ;  /* 0x000000b6ac78723c */ /* 0x040fee0000001878 */
[----:B------:R-:W3:Y:S01]  /*16d70*/  LDSM.16.M88.4 R204, [R222+0x4000] ;  /* 0x00400000decc783b */ /* 0x000ee20000000200 */
[C---:B----4-:R-:W-:Y:S07]  /*16d80*/  HMMA.16816.F32 R124, R172.reuse, R184, R124 ;  /* 0x000000b8ac7c723c */ /* 0x050fee000000187c */
[----:B------:R-:W4:Y:S01]  /*16d90*/  LDSM.16.M88.4 R208, [R222+0x4800] ;  /* 0x00480000ded0783b */ /* 0x000f220000000200 */
[----:B------:R-:W-:Y:S07]  /*16da0*/  HMMA.16816.F32 R128, R172, R186, R128 ;  /* 0x000000baac80723c */ /* 0x000fee0000001880 */
[----:B------:R-:W4:Y:S01]  /*16db0*/  LDSM.16.M88.4 R212, [R222+0x5000] ;  /* 0x00500000ded4783b */ /* 0x000f220000000200 */
[C---:B-1----:R-:W-:Y:S07]  /*16dc0*/  HMMA.16816.F32 R4, R188.reuse, R192, R4 ;  /* 0x000000c0bc04723c */ /* 0x042fee0000001804 */
[----:B------:R-:W1:Y:S01]  /*16dd0*/  LDSM.16.M88.4 R176, [R222+0x5800] ;  /* 0x00580000deb0783b */ /* 0x000e620000000200 */
[C---:B------:R-:W-:Y:S07]  /*16de0*/  HMMA.16816.F32 R8, R188.reuse, R194, R8 ;  /* 0x000000c2bc08723c */ /* 0x040fee0000001808 */
[----:B------:R-:W-:Y:S01]  /*16df0*/  LDSM.16.M88.4 R172, [R222+0x6800] ;  /* 0x00680000deac783b */ /* 0x000fe20000000200 */
[C---:B--2---:R-:W-:Y:S07]  /*16e00*/  HMMA.16816.F32 R12, R188.reuse, R196, R12 ;  /* 0x000000c4bc0c723c */ /* 0x044fee000000180c */
[----:B------:R-:W-:Y:S01]  /*16e10*/  LDSM.16.M88.4 R180, [R222+0x7000] ;  /* 0x00700000deb4783b */ /* 0x000fe20000000200 */
[C---:B------:R-:W-:Y:S07]  /*16e20*/  HMMA.16816.F32 R16, R188.reuse, R198, R16 ;  /* 0x000000c6bc10723c */ /* 0x040fee0000001810 */
[----:B------:R-:W-:Y:S01]  /*16e30*/  LDSM.16.M88.4 R184, [R222+0x7800] ;  /* 0x00780000deb8783b */ /* 0x000fe20000000200 */
[C---:B-----5:R-:W-:Y:S07]  /*16e40*/  HMMA.16816.F32 R20, R188.reuse, R168, R20 ;  /* 0x000000a8bc14723c */ /* 0x060fee0000001814 */
[----:B------:R-:W-:Y:S01]  /*16e50*/  LDSM.16.M88.4 R192, [R222+0x8000] ;  /* 0x00800000dec0783b */ /* 0x000fe20000000200 */
[C---:B------:R-:W-:Y:S07]  /*16e60*/  HMMA.16816.F32 R24, R188.reuse, R170, R24 ;  /* 0x000000aabc18723c */ /* 0x040fee0000001818 */
[----:B------:R-:W2:Y:S01]  /*16e70*/  LDSM.16.M88.4 R168, [R222+0x6000] ;  /* 0x00600000dea8783b */ /* 0x000ea20000000200 */
[C---:B---3--:R-:W-:Y:S07]  /*16e80*/  HMMA.16816.F32 R28, R188.reuse, R200, R28 ;  /* 0x000000c8bc1c723c */ /* 0x048fee000000181c */
[----:B------:R-:W3:Y:S01]  /*16e90*/  LDSM.16.M88.4 R196, [R222+0x8800] ;  /* 0x00880000dec4783b */ /* 0x000ee20000000200 */
[C---:B------:R-:W-:Y:S07]  /*16ea0*/  HMMA.16816.F32 R32, R188.reuse, R202, R32 ;  /* 0x000000cabc20723c */ /* 0x040fee0000001820 */
[----:B------:R-:W5:Y:S01]  /*16eb0*/  LDSM.16.M88.4 R200, [R222+0x9000] ;  /* 0x00900000dec8783b */ /* 0x000f620000000200 */
[C---:B------:R-:W-:Y:S08]  /*16ec0*/  HMMA.16816.F32 R36, R188.reuse, R204, R36 ;  /* 0x000000ccbc24723c */ /* 0x040ff00000001824 */
[C---:B------:R-:W-:Y:S01]  /*16ed0*/  HMMA.16816.F32 R40, R188.reuse, R206, R40 ;  /* 0x000000cebc28723c */ /* 0x040fe20000001828 */
[----:B------:R-:W5:Y:S07]  /*16ee0*/  LDSM.16.M88.4 R204, [R222+0x9800] ;  /* 0x00980000decc783b */ /* 0x000f6e0000000200 */
[C---:B----4-:R-:W-:Y:S03]  /*16ef0*/  HMMA.16816.F32 R44, R188.reuse, R208, R44 ;  /* 0x000000d0bc2c723c */ /* 0x050fe6000000182c */
[C---:B------:R-:W-:Y:S02]  /*16f00*/  IADD3 R208, PT, PT, R219.reuse, R221, RZ ;  /* 0x000000dddbd07210 */ /* 0x040fe40007ffe0ff */
[----:B------:R-:W-:Y:S03]  /*16f10*/  IADD3 R221, PT, PT, R219, R222, RZ ;  /* 0x000000dedbdd7210 */ /* 0x000fe60007ffe0ff */
[C---:B------:R-:W-:Y:S01]  /*16f20*/  HMMA.16816.F32 R48, R188.reuse, R210, R48 ;  /* 0x000000d2bc30723c */ /* 0x040fe20000001830 */
[----:B------:R-:W-:Y:S07]  /*16f30*/  LDSM.16.M88.4 R208, [R208] ;  /* 0x00000000d0d0783b */ /* 0x000fee0000000200 */
[C---:B------:R-:W-:Y:S08]  /*16f40*/  HMMA.16816.F32 R52, R188.reuse, R212, R52 ;  /* 0x000000d4bc34723c */ /* 0x040ff00000001834 */
[C---:B------:R-:W-:Y:S01]  /*16f50*/  HMMA.16816.F32 R56, R188.reuse, R214, R56 ;  /* 0x000000d6bc38723c */ /* 0x040fe20000001838 */
[----:B------:R-:W4:Y:S07]  /*16f60*/  LDSM.16.M88.4 R212, [R221+0x2000] ;  /* 0x00200000ddd4783b */ /* 0x000f2e0000000200 */
        /* <DEDUP_REMOVED lines=15> */
[C---:B-----5:R-:W-:Y:S08]  /*17060*/  HMMA.16816.F32 R116, R188.reuse, R200, R116 ;  /* 0x000000c8bc74723c */ /* 0x060ff00000001874 */
[C---:B------:R-:W-:Y:S08]  /*17070*/  HMMA.16816.F32 R120, R188.reuse, R202, R120 ;  /* 0x000000cabc78723c */ /* 0x040ff00000001878 */
[C---:B------:R-:W-:Y:S08]  /*17080*/  HMMA.16816.F32 R124, R188.reuse, R204, R124 ;  /* 0x000000ccbc7c723c */ /* 0x040ff0000000187c */
[----:B------:R-:W-:Y:S08]  /*17090*/  HMMA.16816.F32 R128, R188, R206, R128 ;  /* 0x000000cebc80723c */ /* 0x000ff00000001880 */
[C---:B----4-:R-:W-:Y:S08]  /*170a0*/  HMMA.16816.F32 R4, R208.reuse, R212, R4 ;  /* 0x000000d4d004723c */ /* 0x050ff00000001804 */
[C---:B------:R-:W-:Y:S08]  /*170b0*/  HMMA.16816.F32 R8, R208.reuse, R214, R8 ;  /* 0x000000d6d008723c */ /* 0x040ff00000001808 */
[C---:B-1----:R-:W-:Y:S03]  /*170c0*/  HMMA.16816.F32 R12, R208.reuse, R168, R12 ;  /* 0x000000a8d00c723c */ /* 0x042fe6000000180c */
        /* <DEDUP_REMOVED lines=131> */
[C---:B------:R-:W-:Y:S01]  /*17900*/  HMMA.16816.F32 R80, R208.reuse, R10, R80 ;  /* 0x0000000ad050723c */ /* 0x040fe20000001850 */
[----:B------:R-:W1:Y:S08]  /*17910*/  LDSM.16.M88.4 R8, [R221+0x7800] ;  /* 0x00780000dd08783b */ /* 0x000e700000000200 */
[----:B------:R-:W-:Y:S01]  /*17920*/  MUFU.TANH R34, R34 ;  /* 0x0000002200227308 */ /* 0x000fe20000002400 */
        /* <DEDUP_REMOVED lines=24> */
[----:B------:R-:W-:Y:S02]  /*17ab0*/  MUFU.TANH R39, R39 ;  /* 0x0000002700277308 */ /* 0x000fe40000002400 */
[C---:B------:R-:W-:Y:S01]  /*17ac0*/  HMMA.16816.F32 R96, R208.reuse, R10, R96 ;  /* 0x0000000ad060723c */ /* 0x040fe20000001860 */
[----:B------:R-:W1:Y:S07]  /*17ad0*/  LDSM.16.M88.4 R8, [R221+0x8800] ;  /* 0x00880000dd08783b */ /* 0x000e6e0000000200 */
[----:B------:R-:W-:Y:S01]  /*17ae0*/  MUFU.TANH R44, R44 ;  /* 0x0000002c002c7308 */ /* 0x000fe20000002400 */
        /* <DEDUP_REMOVED lines=21> */
[C---:B-1----:R-:W-:Y:S05]  /*17c40*/  HMMA.16816.F32 R108, R208.reuse, R8, R108 ;  /* 0x00000008d06c723c */ /* 0x042fea000000186c */
[----:B------:R1:W-:Y:S01]  /*17c50*/  MUFU.TANH R195, R105 ;  /* 0x0000006900c37308 */ /* 0x0003e20000002400 */
[-C--:B---3--:R-:W-:Y:S02]  /*17c60*/  FMUL.FTZ R97, R103, R252.reuse ;  /* 0x000000fc67617220 */ /* 0x088fe40000410000 */
[C---:B------:R-:W-:Y:S01]  /*17c70*/  HMMA.16816.F32 R112, R208.reuse, R10, R112 ;  /* 0x0000000ad070723c */ /* 0x040fe20000001870 */
[----:B------:R-:W3:Y:S01]  /*17c80*/  LDSM.16.M88.4 R8, [R221+0x9800] ;  /* 0x00980000dd08783b */ /* 0x000ee20000000200 */
[----:B------:R-:W-:Y:S05]  /*17c90*/  DEPBAR.LE SB0, 0x0 ;  /* 0x000080000000791a */ /* 0x000fea0000000000 */
[----:B------:R-:W-:Y:S01]  /*17ca0*/  MUFU.TANH R43, R43 ;  /* 0x0000002b002b7308 */ /* 0x000fe20000002400 */
[-C--:B----4-:R-:W-:Y:S01]  /*17cb0*/  FMUL.FTZ R96, R102, R252.reuse ;  /* 0x000000fc66607220 */ /* 0x090fe20000410000 */
[C---:B--2---:R-:W-:Y:S08]  /*17cc0*/  HMMA.16816.F32 R116, R208.reuse, R4, R116 ;  /* 0x00000004d074723c */ /* 0x044ff00000001874 */
[----:B------:R-:W-:Y:S01]  /*17cd0*/  MUFU.TANH R48, R48 ;  /* 0x0000003000307308 */ /* 0x000fe20000002400 */
[----:B------:R-:W-:Y:S01]  /*17ce0*/  BAR.SYNC.DEFER_BLOCKING 0x0 ;  /* 0x0000000000007b1d */ /* 0x000fe20000010000 */
[-C--:B------:R-:W-:Y:S01]  /*17cf0*/  FMUL.FTZ R103, R110, R252.reuse ;  /* 0x000000fc6e677220 */ /* 0x080fe20000410000 */
[C---:B------:R-:W-:Y:S03]  /*17d00*/  HMMA.16816.F32 R120, R208.reuse, R6, R120 ;  /* 0x00000006d078723c */ /* 0x040fe60000001878 */
[-C--:B------:R-:W-:Y:S01]  /*17d10*/  FMUL.FTZ R115, R115, R252.reuse ;  /* 0x000000fc73737220 */ /* 0x080fe20000410000 */
[-C--:B------:R-:W-:Y:S03]  /*17d20*/  FMUL.FTZ R110, R114, R252.reuse ;  /* 0x000000fc726e7220 */ /* 0x080fe60000410000 */
[----:B------:R-:W-:Y:S01]  /*17d30*/  MUFU.TANH R49, R49 ;  /* 0x0000003100317308 */ /* 0x000fe20000002400 */
[-C--:B-1----:R-:W-:Y:S01]  /*17d40*/  FMUL.FTZ R105, R111, R252.reuse ;  /* 0x000000fc6f697220 */ /* 0x082fe20000410000 */
[-C--:B------:R-:W-:Y:S01]  /*17d50*/  FMUL.FTZ R108, R108, R252.reuse ;  /* 0x000000fc6c6c7220 */ /* 0x080fe20000410000 */
[-C--:B------:R-:W-:Y:S01]  /*17d60*/  FMUL.FTZ R109, R109, R252.reuse ;  /* 0x000000fc6d6d7220 */ /* 0x080fe20000410000 */
[-C--:B------:R-:W-:Y:S01]  /*17d70*/  FMUL.FTZ R112, R112, R252.reuse ;  /* 0x000000fc70707220 */ /* 0x080fe20000410000 */
[-C--:B------:R-:W-:Y:S01]  /*17d80*/  FMUL.FTZ R113, R113, R252.reuse ;  /* 0x000000fc71717220 */ /* 0x080fe20000410000 */
[-C--:B------:R-:W-:Y:S01]  /*17d90*/  FMUL.FTZ R114, R117, R252.reuse ;  /* 0x000000fc75727220 */ /* 0x080fe20000410000 */
[-C--:B------:R-:W-:Y:S03]  /*17da0*/  FMUL.FTZ R116, R116, R252.reuse ;  /* 0x000000fc74747220 */ /* 0x080fe60000410000 */
[----:B------:R1:W-:Y:S01]  /*17db0*/  MUFU.TANH R180, R115 ;  /* 0x0000007300b47308 */ /* 0x0003e20000002400 */
[-C--:B------:R-:W-:Y:S01]  /*17dc0*/  FMUL.FTZ R118, R118, R252.reuse ;  /* 0x000000fc76767220 */ /* 0x080fe20000410000 */
[-C--:B------:R-:W-:Y:S01]  /*17dd0*/  FMUL.FTZ R119, R119, R252.reuse ;  /* 0x000000fc77777220 */ /* 0x080fe20000410000 */
[-C--:B------:R-:W-:Y:S01]  /*17de0*/  FMUL.FTZ R120, R120, R252.reuse ;  /* 0x000000fc78787220 */ /* 0x080fe20000410000 */
[-C--:B------:R-:W-:Y:S06]  /*17df0*/  FMUL.FTZ R122, R122, R252.reuse ;  /* 0x000000fc7a7a7220 */ /* 0x080fec0000410000 */
[----:B------:R-:W-:Y:S01]  /*17e00*/  MUFU.TANH R46, R46 ;  /* 0x0000002e002e7308 */ /* 0x000fe20000002400 */
[-C--:B------:R-:W-:Y:S01]  /*17e10*/  FMUL.FTZ R123, R123, R252.reuse ;  /* 0x000000fc7b7b7220 */ /* 0x080fe20000410000 */
[C---:B---3--:R-:W-:Y:S03]  /*17e20*/  HMMA.16816.F32 R124, R208.reuse, R8, R124 ;  /* 0x00000008d07c723c */ /* 0x048fe6000000187c */
[-C--:B------:R-:W-:Y:S05]  /*17e30*/  FMUL.FTZ R9, R121, R252.reuse ;  /* 0x000000fc79097220 */ /* 0x080fea0000410000 */
[----:B------:R-:W-:Y:S01]  /*17e40*/  MUFU.TANH R47, R47 ;  /* 0x0000002f002f7308 */ /* 0x000fe20000002400 */
[----:B------:R-:W-:Y:S09]  /*17e50*/  HMMA.16816.F32 R128, R208, R10, R128 ;  /* 0x0000000ad080723c */ /* 0x000ff20000001880 */
[----:B------:R-:W-:Y:S01]  /*17e60*/  MUFU.TANH R52, R52 ;  /* 0x0000003400347308 */ /* 0x000fe20000002400 */
[-C--:B------:R-:W-:Y:S01]  /*17e70*/  FMUL.FTZ R127, R127, R252.reuse ;  /* 0x000000fc7f7f7220 */ /* 0x080fe20000410000 */
[-C--:B------:R-:W-:Y:S08]  /*17e80*/  FMUL.FTZ R10, R125, R252.reuse ;  /* 0x000000fc7d0a7220 */ /* 0x080ff00000410000 */
[----:B------:R-:W-:Y:S01]  /*17e90*/  MUFU.TANH R53, R53 ;  /* 0x0000003500357308 */ /* 0x000fe20000002400 */
[-C--:B-1----:R-:W-:Y:S01]  /*17ea0*/  FMUL.FTZ R115, R124, R252.reuse ;  /* 0x000000fc7c737220 */ /* 0x082fe20000410000 */
[-C--:B------:R-:W-:Y:S01]  /*17eb0*/  FMUL.FTZ R125, R126, R252.reuse ;  /* 0x000000fc7e7d7220 */ /* 0x080fe20000410000 */
[-C--:B------:R-:W-:Y:S01]  /*17ec0*/  FMUL.FTZ R130, R130, R252.reuse ;  /* 0x000000fc82827220 */ /* 0x080fe20000410000 */
[-C--:B------:R-:W-:Y:S06]  /*17ed0*/  FMUL.FTZ R131, R131, R252.reuse ;  /* 0x000000fc83837220 */ /* 0x080fec0000410000 */
[----:B------:R-:W1:Y:S01]  /*17ee0*/  MUFU.TANH R4, R127 ;  /* 0x0000007f00047308 */ /* 0x000e620000002400 */
[-C--:B------:R-:W-:Y:S09]  /*17ef0*/  FMUL.FTZ R11, R128, R252.reuse ;  /* 0x000000fc800b7220 */ /* 0x080ff20000410000 */
[----:B------:R-:W2:Y:S10]  /*17f00*/  MUFU.TANH R5, R130 ;  /* 0x0000008200057308 */ /* 0x000eb40000002400 */
[----:B------:R-:W-:Y:S01]  /*17f10*/  MUFU.TANH R50, R50 ;  /* 0x0000003200327308 */ /* 0x000fe20000002400 */
[----:B-1----:R1:W-:Y:S09]  /*17f20*/  STL [R1], R4 ;  /* 0x0000000401007387 */ /* 0x0023f20000100800 */
[----:B------:R-:W-:Y:S01]  /*17f30*/  MUFU.TANH R51, R51 ;  /* 0x0000003300337308 */ /* 0x000fe20000002400 */
[----:B--2---:R2:W-:Y:S09]  /*17f40*/  STL [R1+0x4], R5 ;  /* 0x0000040501007387 */ /* 0x0045f20000100800 */
[----:B------:R-:W-:Y:S10]  /*17f50*/  MUFU.TANH R56, R56 ;  /* 0x0000003800387308 */ /* 0x000ff40000002400 */
[----:B------:R-:W-:Y:S01]  /*17f60*/  MUFU.TANH R57, R57 ;  /* 0x0000003900397308 */ /* 0x000fe20000002400 */
[----:B-1----:R-:W-:Y:S09]  /*17f70*/  FMUL.FTZ R4, R129, R252 ;  /* 0x000000fc81047220 */ /* 0x002ff20000410000 */
[----:B------:R-:W-:Y:S10]  /*17f80*/  MUFU.TANH R54, R54 ;  /* 0x0000003600367308 */ /* 0x000ff40000002400 */
[----:B--2---:R-:W1:Y:S10]  /*17f90*/  MUFU.TANH R5, R131 ;  /* 0x0000008300057308 */ /* 0x004e740000002400 */
[----:B------:R-:W2:Y:S10]  /*17fa0*/  MUFU.TANH R55, R55 ;  /* 0x0000003700377308 */ /* 0x000eb40000002400 */
[----:B------:R-:W3:Y:S01]  /*17fb0*/  MUFU.TANH R60, R60 ;  /* 0x0000003c003c7308 */ /* 0x000ee20000002400 */
[----:B-1----:R1:W-:Y:S09]  /*17fc0*/  STL [R1+0x8], R5 ;  /* 0x0000080501007387 */ /* 0x0023f20000100800 */
[----:B------:R-:W4:Y:S10]  /*17fd0*/  MUFU.TANH R61, R61 ;  /* 0x0000003d003d7308 */ /* 0x000f340000002400 */
        /* <DEDUP_REMOVED lines=83> */
[C---:B------:R-:W-:Y:S01]  /*18510*/  IADD3 R104, PT, PT, R68.reuse, -0x100, RZ ;  /* 0xffffff0044687810 */ /* 0x040fe20007ffe0ff */
        /* <DEDUP_REMOVED lines=18> */
[-C--:B------:R-:W-:Y:S02]  /*18640*/  IMAD R69, R102, R100.reuse, R69 ;  /* 0x0000006466457224 */ /* 0x080fe400078e0245 */
        /* <DEDUP_REMOVED lines=18> */
[----:B------:R-:W-:Y:S02]  /*18770*/  @!P5 IADD3 R106, PT, PT, -R106, RZ, RZ ;  /* 0x000000ff6a6ad210 */ /* 0x000fe40007ffe1ff */
[C---:B------:R-:W-:Y:S02]  /*18780*/  LEA R68, P5, R102.reuse, R246, 0x2 ;  /* 0x000000f666447211 */ /* 0x040fe400078a10ff */
[----:B------:R-:W-:Y:S02]  /*18790*/  SEL R106, R7, R106, !P6 ;  /* 0x0000006a076a7207 */ /* 0x000fe40007000000 */
[-C--:B------:R-:W-:Y:S02]  /*187a0*/  LEA.HI.X.SX32 R69, R102, R247.reuse, 0x2, P5 ;  /* 0x000000f766457211 */ /* 0x080fe400028f16ff */
[C---:B------:R-:W-:Y:S01]  /*187b0*/  LEA R100, P0, R106.reuse, R246, 0x2 ;  /* 0x000000f66a647211 */ /* 0x040fe200078010ff */
[C---:B------:R-:W-:Y:S02]  /*187c0*/  IMAD.IADD R102, R106.reuse, 0x1, -R102 ;  /* 0x000000016a667824 */ /* 0x040fe400078e0a66 */
[----:B------:R-:W4:Y:S01]  /*187d0*/  LD.E R68, desc[UR4][R68.64] ;  /* 0x0000000444447980 */ /* 0x000f22000c101900 */
[----:B------:R-:W-:Y:S01]  /*187e0*/  LEA.HI.X.SX32 R101, R106, R247, 0x2, P0 ;  /* 0x000000f76a657211 */ /* 0x000fe200000f16ff */
[----:B------:R-:W-:Y:S04]  /*187f0*/  IMAD R107, R107, R102, -0x100 ;  /* 0xffffff006b6b7424 */ /* 0x000fe800078e0266 */
        /* <DEDUP_REMOVED lines=14> */
.L_x_3221:
[----:B------:R-:W-:Y:S05]  /*188e0*/  BSYNC.RECONVERGENT B0 ;  /* 0x0000000000007941 */ /* 0x000fea0003800200 */
.L_x_3220:
[----:B------:R-:W-:Y:S01]  /*188f0*/  LEA R242, R242, R218, 0x1 ;  /* 0x000000daf2f27211 */ /* 0x000fe200078e08ff */
[----:B------:R-:W-:Y:S01]  /*18900*/  @!P4 IMAD.MOV.U32 R106, RZ, RZ, R235 ;  /* 0x000000ffff6ac224 */ /* 0x000fe200078e00eb */
[-C--:B------:R-:W-:Y:S01]  /*18910*/  @!P4 MOV R107, R234.reuse ;  /* 0x000000ea006bc202 */ /* 0x080fe20000000f00 */
[----:B------:R-:W-:Y:S01]  /*18920*/  @!P3 IMAD R102, R225, 0xa0, RZ ;  /* 0x000000a0e166b824 */ /* 0x000fe200078e02ff */
[----:B------:R-:W-:Y:S02]  /*18930*/  IADD3 R100, P5, PT, R5, R235, RZ ;  /* 0x000000eb05647210 */ /* 0x000fe40007fbe0ff */
[--C-:B------:R-:W-:Y:S01]  /*18940*/  SHF.L.U64.HI R7, R224, 0x5, R225.reuse ;  /* 0x00000005e0077819 */ /* 0x100fe200000102e1 */
[----:B------:R-:W-:Y:S01]  /*18950*/  @!PT LDS RZ, [RZ] ;  /* 0x00000000fffff984 */ /* 0x000fe20000000800 */
[----:B------:R-:W-:Y:S01]  /*18960*/  @!PT LDS RZ, [RZ] ;  /* 0x00000000fffff984 */ /* 0x000fe20000000800 */
[----:B------:R-:W-:Y:S01]  /*18970*/  @!PT LDS RZ, [RZ] ;  /* 0x00000000fffff984 */ /* 0x000fe20000000800 */
[----:B------:R1:W-:Y:S01]  /*18980*/  @!P4 LDGSTS.E.BYPASS.LTC128B.128 [R242+0x2000], desc[UR4][R106.64] ;  /* 0x020000006af2cfae */ /* 0x0003e2000b981a04 */
[----:B------:R-:W-:Y:S01]  /*18990*/  @!P3 IADD3 R68, P0, PT, R100, R5, RZ ;  /* 0x000000056444b210 */ /* 0x000fe20007f1e0ff */
[----:B------:R-:W-:Y:S01]  /*189a0*/  @!P3 IMAD R5, R225, 0x60, RZ ;  /* 0x00000060e105b824 */ /* 0x000fe200078e02ff */
[----:B------:R-:W-:Y:S01]  /*189b0*/  IADD3.X R101, PT, PT, R7, R234, RZ, P5, !PT ;  /* 0x000000ea07657210 */ /* 0x000fe20002ffe4ff */
[----:B------:R2:W-:Y:S01]  /*189c0*/  @P4 STS.128 [R242+0x2000], RZ ;  /* 0x002000fff2004388 */ /* 0x0005e20000000c00 */
[CC--:B------:R-:W-:Y:S02]  /*189d0*/  @!P3 LEA R188, P4, R224.reuse, R100.reuse, 0x6 ;  /* 0x00000064e0bcb211 */ /* 0x0c0fe400078830ff */
        /* <DEDUP_REMOVED lines=9> */
[-C--:B------:R-:W-:Y:S01]  /*18a70*/  @!P3 MOV R109, R101.reuse ;  /* 0x00000065006db202 */ /* 0x080fe20000000f00 */
[C---:B------:R-:W-:Y:S01]  /*18a80*/  @!P3 IMAD.WIDE.U32 R130, R224.reuse, 0x180, R100 ;  /* 0x00000180e082b825 */ /* 0x040fe200078e0064 */
[-C--:B------:R-:W-:Y:S01]  /*18a90*/  @!P3 MOV R118, R100.reuse ;  /* 0x000000640076b202 */ /* 0x080fe20000000f00 */
        /* <DEDUP_REMOVED lines=9> */
[----:B------:R-:W-:Y:S01]  /*18b30*/  @!P3 IMAD.IADD R117, R5, 0x1, R117 ;  /* 0x000000010575b824 */ /* 0x000fe200078e0275 */
[-C--:B------:R-:W-:Y:S01]  /*18b40*/  @!P3 MOV R123, R101.reuse ;  /* 0x00000065007bb202 */ /* 0x080fe20000000f00 */
[----:B------:R2:W-:Y:S01]  /*18b50*/  @P3 STS.128 [R242+0x3800], RZ ;  /* 0x003800fff2003388 */ /* 0x0005e20000000c00 */
[C-C-:B------:R-:W-:Y:S03]  /*18b60*/  @!P3 IMAD.WIDE.U32 R120, R224.reuse, 0x160, R100.reuse ;  /* 0x00000160e078b825 */ /* 0x140fe600078e0064 */
[----:B------:R-:W-:Y:S01]  /*18b70*/  @!PT LDS RZ, [RZ] ;  /* 0x00000000fffff984 */ /* 0x000fe20000000800 */
[----:B------:R-:W-:Y:S01]  /*18b80*/  @!PT LDS RZ, [RZ] ;  /* 0x00000000fffff984 */ /* 0x000fe20000000800 */
[----:B------:R-:W-:Y:S01]  /*18b90*/  @!PT LDS RZ, [RZ] ;  /* 0x00000000fffff984 */ /* 0x000fe20000000800 */
[----:B------:R2:W-:Y:S01]  /*18ba0*/  @!P3 LDGSTS.E.BYPASS.LTC128B.128 [R242+0x3800], desc[UR4][R188.64] ;  /* 0x03800000bcf2bfae */ /* 0x0005e2000b981a04 */
[----:B-1----:R-:W-:Y:S01]  /*18bb0*/  @!P3 MOV R107, R101 ;  /* 0x00000065006bb202 */ /* 0x002fe20000000f00 */
[--C-:B------:R-:W-:Y:S02]  /*18bc0*/  @!P3 IMAD.MOV.U32 R106, RZ, RZ, R100.reuse ;  /* 0x000000ffff6ab224 */ /* 0x100fe400078e0064 */
[----:B------:R2:W-:Y:S01]  /*18bd0*/  @P3 STS.128 [R242+0x4000], RZ ;  /* 0x004000fff2003388 */ /* 0x0005e20000000c00 */
[C---:B------:R-:W-:Y:S03]  /*18be0*/  @!P3 IMAD.WIDE.U32 R112, R224.reuse, 0xa0, R100 ;  /* 0x000000a0e070b825 */ /* 0x040fe600078e0064 */
[----:B------:R-:W-:Y:S01]  /*18bf0*/  @!PT LDS RZ, [RZ] ;  /* 0x00000000fffff984 */ /* 0x000fe20000000800 */
[----:B------:R-:W-:Y:S01]  /*18c00*/  @!PT LDS RZ, [RZ] ;  /* 0x00000000fffff984 */ /* 0x000fe20000000800 */
[----:B------:R-:W-:Y:S01]  /*18c10*/  @!PT LDS RZ, [RZ] ;  /* 0x00000000fffff984 */ /* 0x000fe20000000800 */
[----:B------:R2:W-:Y:S01]  /*18c20*/  @!P3 LDGSTS.E.BYPASS.LTC128B.128 [R242+0x4000], desc[UR4][R116.64] ;  /* 0x0400000074f2bfae */ /* 0x0005e2000b981a04 */
[----:B------:R-:W-:Y:S03]  /*18c30*/  @!P3 IMAD.WIDE.U32 R106, R224, 0xe0, R106 ;  /* 0x000000e0e06ab825 */ /* 0x000fe600078e006a */
[----:B------:R2:W-:Y:S01]  /*18c40*/  @P3 STS.128 [R242+0x4800], RZ ;  /* 0x004800fff2003388 */ /* 0x0005e20000000c00 */
[----:B------:R-:W-:Y:S02]  /*18c50*/  @!P3 IMAD.IADD R113, R102, 0x1, R113 ;  /* 0x000000016671b824 */ /* 0x000fe400078e0271 */
[----:B------:R-:W-:Y:S04]  /*18c60*/  @!P3 IMAD.WIDE.U32 R122, R224, 0x140, R122 ;  /* 0x00000140e07ab825 */ /* 0x000fe800078e007a */
[C---:B---3--:R-:W-:Y:S02]  /*18c70*/  @!P3 IMAD R68, R225.reuse, 0xe0, RZ ;  /* 0x000000e0e144b824 */ /* 0x048fe400078e02ff */
[C---:B------:R-:W-:Y:S02]  /*18c80*/  @!P3 IMAD R69, R225.reuse, 0xc0, RZ ;  /* 0x000000c0e145b824 */ /* 0x040fe400078e02ff */
[----:B------:R-:W-:Y:S01]  /*18c90*/  @!P3 IMAD.MOV.U32 R119, RZ, RZ, R101 ;  /* 0x000000ffff77b224 */ /* 0x000fe200078e0065 */
[----:B------:R-:W-:Y:S01]  /*18ca0*/  @!P3 IADD3 R107, PT, PT, R68, R107, RZ ;  /* 0x0000006b446bb210 */ /* 0x000fe20007ffe0ff */
[----:B------:R-:W-:Y:S01]  /*18cb0*/  @!P3 IMAD R68, R225, 0x180, RZ ;  /* 0x00000180e144b824 */ /* 0x000fe200078e02ff */
[----:B------:R-:W-:Y:S01]  /*18cc0*/  @!P3 IADD3 R109, PT, PT, R69, R109, RZ ;  /* 0x0000006d456db210 */ /* 0x000fe20007ffe0ff */
[----:B------:R-:W-:Y:S02]  /*18cd0*/  @!P3 IMAD R69, R225, 0x160, RZ ;  /* 0x00000160e145b824 */ /* 0x000fe400078e02ff */
[----:B------:R-:W-:Y:S01]  /*18ce0*/  @!P3 IMAD.WIDE.U32 R118, R224, 0x120, R118 ;  /* 0x00000120e076b825 */ /* 0x000fe200078e0076 */
[----:B------:R-:W-:Y:S02]  /*18cf0*/  @!P3 IADD3 R131, PT, PT, R68, R131, RZ ;  /* 0x000000834483b210 */ /* 0x000fe40007ffe0ff */
[CC--:B------:R-:W-:Y:S01]  /*18d00*/  @!P3 LEA R68, P0, R224.reuse, R100.reuse, 0x7 ;  /* 0x00000064e044b211 */ /* 0x0c0fe200078038ff */
[--C-:B------:R-:W-:Y:S01]  /*18d10*/  @!P3 IMAD.MOV.U32 R127, RZ, RZ, R101.reuse ;  /* 0x000000ffff7fb224 */ /* 0x100fe200078e0065 */
[----:B------:R-:W-:Y:S01]  /*18d20*/  @!P3 IADD3 R121, PT, PT, R69, R121, RZ ;  /* 0x000000794579b210 */ /* 0x000fe20007ffe0ff */
[----:B------:R-:W-:Y:S01]  /*18d30*/  @!P3 IMAD.MOV.U32 R129, RZ, RZ, R101 ;  /* 0x000000ffff81b224 */ /* 0x000fe200078e0065 */
[CC--:B------:R-:W-:Y:S01]  /*18d40*/  @!P3 LEA.HI.X R69, R224.reuse, R101.reuse, R225, 0x7, P0 ;  /* 0x00000065e045b211 */ /* 0x0c0fe200000f3ce1 */
[C---:B------:R-:W-:Y:S01]  /*18d50*/  @!P3 IMAD.WIDE.U32 R126, R224.reuse, 0x1a0, R126 ;  /* 0x000001a0e07eb825 */ /* 0x040fe200078e007e */
[C---:B------:R-:W-:Y:S03]  /*18d60*/  @!P3 LEA R100, P0, R224.reuse, R100, 0x8 ;  /* 0x00000064e064b211 */ /* 0x040fe600078040ff */
[----:B------:R-:W-:Y:S01]  /*18d70*/  @!PT LDS RZ, [RZ] ;  /* 0x00000000fffff984 */ /* 0x000fe20000000800 */
[----:B------:R-:W-:Y:S01]  /*18d80*/  @!PT LDS RZ, [RZ] ;  /* 0x00000000fffff984 */ /* 0x000fe20000000800 */
[----:B------:R-:W-:Y:S01]  /*18d90*/  @!PT LDS RZ, [RZ] ;  /* 0x00000000fffff984 */ /* 0x000fe20000000800 */
[----:B------:R2:W-:Y:S01]  /*18da0*/  @!P3 LDGSTS.E.BYPASS.LTC128B.128 [R242+0x4800], desc[UR4][R68.64] ;  /* 0x0480000044f2bfae */ /* 0x0005e2000b981a04 */
[C---:B------:R-:W-:Y:S01]  /*18db0*/  @!P3 LEA.HI.X R101, R224.reuse, R101, R225, 0x8, P0 ;  /* 0x00000065e065b211 */ /* 0x040fe200000f44e1 */
[----:B------:R-:W-:Y:S02]  /*18dc0*/  @!P3 IMAD.WIDE.U32 R128, R224, 0x1c0, R128 ;  /* 0x000001c0e080b825 */ /* 0x000fe400078e0080 */
[----:B------:R2:W-:Y:S02]  /*18dd0*/  @P3 STS.128 [R242+0x5000], RZ ;  /* 0x005000fff2003388 */ /* 0x0005e40000000c00 */
[C---:B------:R-:W-:Y:S02]  /*18de0*/  @!P3 IMAD R7, R225.reuse, 0x120, RZ ;  /* 0x00000120e107b824 */ /* 0x040fe400078e02ff */
[----:B------:R-:W-:Y:S01]  /*18df0*/  @!PT LDS RZ, [RZ] ;  /* 0x00000000fffff984 */ /* 0x000fe20000000800 */
[----:B------:R-:W-:Y:S01]  /*18e00*/  @!PT LDS RZ, [RZ] ;  /* 0x00000000fffff984 */ /* 0x000fe20000000800 */
[----:B------:R-:W-:Y:S01]  /*18e10*/  @!PT LDS RZ, [RZ] ;  /* 0x00000000fffff984 */ /* 0x000fe20000000800 */
[----:B------:R2:W-:Y:S01]  /*18e20*/  @!P3 LDGSTS.E.BYPASS.LTC128B.128 [R242+0x5000], desc[UR4][R112.64] ;  /* 0x0500000070f2bfae */ /* 0x0005e2000b981a04 */
[----:B------:R-:W-:Y:S02]  /*18e30*/  @!P3 IMAD R5, R225, 0x140, RZ ;  /* 0x00000140e105b824 */ /* 0x000fe400078e02ff */
[----:B------:R-:W-:Y:S01]  /*18e40*/  @!P3 IMAD.IADD R119, R7, 0x1, R119 ;  /* 0x000000010777b824 */ /* 0x000fe200078e0277 */
[----:B------:R2:W-:Y:S01]  /*18e50*/  @P3 STS.128 [R242+0x5800], RZ ;  /* 0x005800fff2003388 */ /* 0x0005e20000000c00 */
[----:B------:R-:W-:Y:S01]  /*18e60*/  @!P3 IMAD R7, R225, 0x1a0, RZ ;  /* 0x000001a0e107b824 */ /* 0x000fe200078e02ff */
[----:B------:R-:W-:Y:S01]  /*18e70*/  @!P3 IADD3 R123, PT, PT, R5, R123, RZ ;  /* 0x0000007b057bb210 */ /* 0x000fe20007ffe0ff */
[----:B------:R-:W-:Y:S01]  /*18e80*/  @!P3 IMAD R5, R225, 0x1c0, RZ ;  /* 0x000001c0e105b824 */ /* 0x000fe200078e02ff */
[----:B------:R-:W-:Y:S01]  /*18e90*/  @!PT LDS RZ, [RZ] ;  /* 0x00000000fffff984 */ /* 0x000fe20000000800 */
[----:B------:R-:W-:Y:S01]  /*18ea0*/  @!PT LDS RZ, [RZ] ;  /* 0x00000000fffff984 */ /* 0x000fe20000000800 */
[----:B------:R-:W-:Y:S01]  /*18eb0*/  @!PT LDS RZ, [RZ] ;  /* 0x00000000fffff984 */ /* 0x000fe20000000800 */
[----:B------:R2:W-:Y:S02]  /*18ec0*/  @!P3 LDGSTS.E.BYPASS.LTC128B.128 [R242+0x5800], desc[UR4][R108.64] ;  /* 0x058000006cf2bfae */ /* 0x0005e4000b981a04 */
[----:B------:R-:W-:Y:S02]  /*18ed0*/  @!P3 IADD3 R127, PT, PT, R7, R127, RZ ;  /* 0x0000007f077fb210 */ /* 0x000fe40007ffe0ff */
[----:B------:R2:W-:Y:S01]  /*18ee0*/  @P3 STS.128 [R242+0x6000], RZ ;  /* 0x006000fff2003388 */ /* 0x0005e20000000c00 */
[----:B------:R-:W-:Y:S03]  /*18ef0*/  @!P3 IADD3 R129, PT, PT, R5, R129, RZ ;  /* 0x000000810581b210 */ /* 0x000fe60007ffe0ff */
        /* <DEDUP_REMOVED lines=40> */
.L_x_3219:
[----:B------:R-:W-:Y:S05]  /*19180*/  BSYNC.RECONVERGENT B1 ;  /* 0x0000000000017941 */ /* 0x000fea0003800200 */
.L_x_3218:
[----:B------:R-:W-:Y:S01]  /*19190*/  LOP3.LUT R220, R0, 0x200, R220, 0xf8, !PT ;  /* 0x0000020000dc7812 */ /* 0x000fe200078ef8dc */
[----:B------:R-:W-:Y:S01]  /*191a0*/  STL [R1+0x3c], R241 ;  /* 0x00003cf101007387 */ /* 0x000fe20000100800 */
[----:B-12---:R-:W-:Y:S03]  /*191b0*/  IMAD.SHL.U32 R69, R166, 0x2, RZ ;  /* 0x00000002a6457824 */ /* 0x006fe600078e00ff */
[----:B------:R-:W-:Y:S02]  /*191c0*/  STL [R1+0x38], R237 ;  /* 0x000038ed01007387 */ /* 0x000fe40000100800 */
[----:B------:R-:W-:Y:S02]  /*191d0*/  LOP3.LUT R68, R69, 0x6, RZ, 0xc0, !PT ;  /* 0x0000000645447812 */ /* 0x000fe400078ec0ff */
[----:B------:R-:W-:Y:S03]  /*191e0*/  STL [R1+0x34], R236 ;  /* 0x000034ec01007387 */ /* 0x000fe60000100800 */
[----:B------:R-:W-:Y:S01]  /*191f0*/  IMAD R7, R240, 0x100, R68 ;  /* 0x00000100f0077824 */ /* 0x000fe200078e0244 */
[----:B------:R-:W-:Y:S03]  /*19200*/  STL [R1+0x30], R235 ;  /* 0x000030eb01007387 */ /* 0x000fe60000100800 */
[C---:B------:R-:W-:Y:S01]  /*19210*/  VIADD R239, R7.reuse, 0x1 ;  /* 0x0000000107ef7836 */ /* 0x040fe20000000000 */
[CC--:B------:R-:W-:Y:S01]  /*19220*/  ISETP.GE.AND P4, PT, R7.reuse, R232.reuse, PT ;  /* 0x000000e80700720c */ /* 0x0c0fe20003f86270 */
[----:B------:R-:W-:Y:S01]  /*19230*/  STL [R1+0x2c], R234 ;  /* 0x00002cea01007387 */ /* 0x000fe20000100800 */
[CC--:B------:R-:W-:Y:S01]  /*19240*/  ISETP.GE.AND P0, PT, R7.reuse, R231.reuse, PT ;  /* 0x000000e70700720c */ /* 0x0c0fe20003f06270 */
[----:B------:R-:W-:Y:S01]  /*19250*/  VIADD R238, R7, 0x8 ;  /* 0x0000000807ee7836 */ /* 0x000fe20000000000 */
[-C--:B------:R-:W-:Y:S01]  /*19260*/  ISETP.GE.AND P3, PT, R239, R232.reuse, PT ;  /* 0x000000e8ef00720c */ /* 0x080fe20003f66270 */
[----:B------:R-:W-:Y:S01]  /*19270*/  STL [R1+0x28], R228 ;  /* 0x000028e401007387 */ /* 0x000fe20000100800 */
[----:B------:R-:W-:Y:S01]  /*19280*/  FSEL R172, R172, -INF , P4 ;  /* 0xff800000acac7808 */ /* 0x000fe20002000000 */
[C---:B------:R-:W-:Y:S01]  /*19290*/  VIADD R222, R7.reuse, 0x9 ;  /* 0x0000000907de7836 */ /* 0x040fe20000000000 */
[-C--:B------:R-:W-:Y:S01]  /*192a0*/  ISETP.GE.AND P6, PT, R238, R232.reuse, PT ;  /* 0x000000e8ee00720c */ /* 0x080fe20003fc6270 */
[----:B------:R-:W-:Y:S01]  /*192b0*/  STL [R1+0x24], R227 ;  /* 0x000024e301007387 */ /* 0x000fe20000100800 */
        /* <DEDUP_REMOVED lines=8> */
[----:B------:R-:W-:Y:S02]  /*19340*/  VIADD R116, R7, 0x18 ;  /* 0x0000001807747836 */ /* 0x000fe40000000000 */
        /* <DEDUP_REMOVED lines=18> */
[----:B------:R-:W-:Y:S01]  /*19470*/  FSEL R17, R17, -INF , P5 ;  /* 0xff80000011117808 */ /* 0x000fe20002800000 */
[C---:B-1----:R-:W-:Y:S01]  /*19480*/  VIADD R226, R7.reuse, 0x39 ;  /* 0x0000003907e27836 */ /* 0x042fe20000000000 */
[-C--:B------:R-:W-:Y:S01]  /*19490*/  ISETP.GE.AND P6, PT, R208, R232.reuse, PT ;  /* 0x000000e8d000720c */ /* 0x080fe20003fc6270 */
[C---:B------:R-:W-:Y:S01]  /*194a0*/  VIADD R124, R7.reuse, 0x38 ;  /* 0x00000038077c7836 */ /* 0x040fe20000000000 */
[-C--:B------:R-:W-:Y:S01]  /*194b0*/  ISETP.GE.AND P5, PT, R166, R232.reuse, PT ;  /* 0x000000e8a600720c */ /* 0x080fe20003fa6270 */
[----:B--2---:R-:W-:Y:S01]  /*194c0*/  VIADD R225, R7, 0x40 ;  /* 0x0000004007e17836 */ /* 0x004fe20000000000 */
[----:B------:R-:W-:Y:S01]  /*194d0*/  FSEL R21, R21, -INF , P3 ;  /* 0xff80000015157808 */ /* 0x000fe20001800000 */
[----:B------:R-:W-:Y:S01]  /*194e0*/  VIADD R215, R7, 0x49 ;  /* 0x0000004907d77836 */ /* 0x000fe20000000000 */
[----:B------:R-:W-:Y:S01]  /*194f0*/  FSEL R23, R23, -INF , P6 ;  /* 0xff80000017177808 */ /* 0x000fe20003000000 */
[----:B---3--:R-:W-:Y:S01]  /*19500*/  VIADD R224, R7, 0x41 ;  /* 0x0000004107e07836 */ /* 0x008fe20000000000 */
[----:B------:R-:W-:Y:S01]  /*19510*/  FSEL R19, R19, -INF , P4 ;  /* 0xff80000013137808 */ /* 0x000fe20002000000 */
[C---:B------:R-:W-:Y:S01]  /*19520*/  VIADD R213, R7.reuse, 0x51 ;  /* 0x0000005107d57836 */ /* 0x040fe20000000000 */
[-C--:B------:R-:W-:Y:S01]  /*19530*/  ISETP.GE.AND P6, PT, R124, R232.reuse, PT ;  /* 0x000000e87c00720c */ /* 0x080fe20003fc6270 */
[----:B----4-:R-:W-:Y:S01]  /*19540*/  VIADD R217, R7, 0x48 ;  /* 0x0000004807d97836 */ /* 0x010fe20000000000 */
[----:B------:R-:W-:Y:S01]  /*19550*/  FSEL R241, R25, -INF , P5 ;  /* 0xff80000019f17808 */ /* 0x000fe20002800000 */
[C---:B------:R-:W-:Y:S01]  /*19560*/  VIADD R214, R7.reuse, 0x50 ;  /* 0x0000005007d67836 */ /* 0x040fe20000000000 */
[-C--:B------:R-:W-:Y:S01]  /*19570*/  ISETP.GE.AND P5, PT, R226, R232.reuse, PT ;  /* 0x000000e8e200720c */ /* 0x080fe20003fa6270 */
        /* <DEDUP_REMOVED lines=42> */
[----:B------:R-:W-:Y:S01]  /*19820*/  IMAD.MOV.U32 R40, RZ, RZ, R23 ;  /* 0x000000ffff287224 */ /* 0x000fe200078e0017 */
[----:B------:R-:W-:Y:S01]  /*19830*/  FSEL R208, R49, -INF , P6 ;  /* 0xff80000031d07808 */ /* 0x000fe20003000000 */
[----:B------:R-:W-:Y:S01]  /*19840*/  VIADD R202, R7, 0x69 ;  /* 0x0000006907ca7836 */ /* 0x000fe20000000000 */
[----:B------:R-:W-:Y:S01]  /*19850*/  FSEL R211, R44, -INF , P4 ;  /* 0xff8000002cd37808 */ /* 0x000fe20002000000 */
[----:B------:R-:W-:Y:S01]  /*19860*/  IMAD.MOV.U32 R44, RZ, RZ, R21 ;  /* 0x000000ffff2c7224 */ /* 0x000fe200078e0015 */
[-C--:B------:R-:W-:Y:S01]  /*19870*/  ISETP.GE.AND P3, PT, R203, R232.reuse, PT ;  /* 0x000000e8cb00720c */ /* 0x080fe20003f66270 */
[----:B------:R-:W-:Y:S01]  /*19880*/  VIADD R111, R7, 0xd9 ;  /* 0x000000d9076f7836 */ /* 0x000fe20000000000 */
[-C--:B------:R-:W-:Y:S01]  /*19890*/  ISETP.GE.AND P6, PT, R189, R232.reuse, PT ;  /* 0x000000e8bd00720c */ /* 0x080fe20003fc6270 */
[----:B------:R-:W-:Y:S01]  /*198a0*/  VIADD R109, R7, 0xe0 ;  /* 0x000000e0076d7836 */ /* 0x000fe20000000000 */
[-C--:B------:R-:W-:Y:S01]  /*198b0*/  ISETP.GE.AND P4, PT, R205, R232.reuse, PT ;  /* 0x000000e8cd00720c */ /* 0x080fe20003f86270 */
[----:B------:R-:W-:Y:S01]  /*198c0*/  IMAD.MOV.U32 R49, RZ, RZ, R15 ;  /* 0x000000ffff317224 */ /* 0x000fe200078e000f */
[----:B------:R-:W-:Y:S01]  /*198d0*/  FSEL R203, R52, -INF , P5 ;  /* 0xff80000034cb7808 */ /* 0x000fe20002800000 */
[----:B------:R-:W-:Y:S01]  /*198e0*/  IMAD.MOV.U32 R45, RZ, RZ, R19 ;  /* 0x000000ffff2d7224 */ /* 0x000fe200078e0013 */
[-C--:B------:R-:W-:Y:S01]  /*198f0*/  ISETP.GE.AND P5, PT, R188, R232.reuse, PT ;  /* 0x000000e8bc00720c */ /* 0x080fe20003fa6270 */
[C---:B------:R-:W-:Y:S01]  /*19900*/  VIADD R107, R7.reuse, 0xe1 ;  /* 0x000000e1076b7836 */ /* 0x040fe20000000000 */
[----:B------:R-:W-:Y:S01]  /*19910*/  FSEL R209, R48, -INF , P0 ;  /* 0xff80000030d17808 */ /* 0x000fe20000000000 */
[----:B------:R-:W-:Y:S01]  /*19920*/  IMAD.MOV.U32 R48, RZ, RZ, R17 ;  /* 0x000000ffff307224 */ /* 0x000fe200078e0011 */
[-C--:B------:R-:W-:Y:S01]  /*19930*/  ISETP.GE.AND P0, PT, R202, R232.reuse, PT ;  /* 0x000000e8ca00720c */ /* 0x080fe20003f06270 */
[C---:B------:R-:W-:Y:S01]  /*19940*/  VIADD R218, R7.reuse, 0x98 ;  /* 0x0000009807da7836 */ /* 0x040fe20000000000 */
[----:B------:R-:W-:Y:S01]  /*19950*/  FSEL R227, R60, -INF , P6 ;  /* 0xff8000003ce37808 */ /* 0x000fe20003000000 */
[----:B------:R-:W-:Y:S01]  /*19960*/  VIADD R126, R7, 0xb0 ;  /* 0x000000b0077e7836 */ /* 0x000fe20000000000 */
[----:B------:R-:W-:Y:S01]  /*19970*/  FSEL R202, R53, -INF , P4 ;  /* 0xff80000035ca7808 */ /* 0x000fe20002000000 */
[----:B------:R-:W-:Y:S01]  /*19980*/  IMAD.MOV.U32 R53, RZ, RZ, R119 ;  /* 0x000000ffff357224 */ /* 0x000fe200078e0077 */
[-C--:B------:R-:W-:Y:S01]  /*19990*/  ISETP.GE.AND P6, PT, R191, R232.reuse, PT ;  /* 0x000000e8bf00720c */ /* 0x080fe20003fc6270 */
[C---:B------:R-:W-:Y:S01]  /*199a0*/  VIADD R129, R7.reuse, 0xa1 ;  /* 0x000000a107817836 */ /* 0x040fe20000000000 */
[-C--:B------:R-:W-:Y:S01]  /*199b0*/  ISETP.GE.AND P4, PT, R198, R232.reuse, PT ;  /* 0x000000e8c600720c */ /* 0x080fe20003f86270 */
[----:B------:R-:W-:Y:S01]  /*199c0*/  VIADD R108, R7, 0xc0 ;  /* 0x000000c0076c7836 */ /* 0x000fe20000000000 */
[----:B------:R-:W-:Y:S01]  /*199d0*/  FSEL R174, R61, -INF , P5 ;  /* 0xff8000003dae7808 */ /* 0x000fe20002800000 */
[C---:B------:R-:W-:Y:S01]  /*199e0*/  VIADD R128, R7.reuse, 0xa8 ;  /* 0x000000a807807836 */ /* 0x040fe20000000000 */
[----:B------:R-:W-:Y:S01]  /*199f0*/  FSEL R234, R56, -INF , P3 ;  /* 0xff80000038ea7808 */ /* 0x000fe20001800000 */
[----:B------:R-:W-:Y:S01]  /*19a00*/  IMAD.MOV.U32 R56, RZ, RZ, R116 ;  /* 0x000000ffff387224 */ /* 0x000fe200078e0074 */
        /* <DEDUP_REMOVED lines=36> */
[-C--:B------:R-:W-:Y:S02]  /*19c50*/  ISETP.GE.AND P0, PT, R168, R232.reuse, PT ;  /* 0x000000e8a800720c */ /* 0x080fe40003f06270 */
        /* <DEDUP_REMOVED lines=16> */
[----:B------:R-:W-:Y:S01]  /*19d60*/  FSEL R25, R88, -INF , P0 ;  /* 0xff80000058197808 */ /* 0x000fe20000000000 */
[----:B------:R-:W-:Y:S01]  /*19d70*/  VIADD R88, R7, 0x68 ;  /* 0x0000006807587836 */ /* 0x000fe20000000000 */
        /* <DEDUP_REMOVED lines=18> */
[-C--:B------:R-:W-:Y:S01]  /*19ea0*/  ISETP.GE.AND P6, PT, R60, R231.reuse, PT ;  /* 0x000000e73c00720c */ /* 0x080fe20003fc6270 */
[----:B------:R-:W-:Y:S01]  /*19eb0*/  VIADD R60, R7, 0x9 ;  /* 0x00000009073c7836 */ /* 0x000fe20000000000 */
[----:B------:R-:W-:Y:S02]  /*19ec0*/  FSEL R92, R196, -INF , P0 ;  /* 0xff800000c45c7808 */ /* 0x000fe40000000000 */
[-C--:B------:R-:W-:Y:S02]  /*19ed0*/  ISETP.GE.AND P4, PT, R101, R232.reuse, PT ;  /* 0x000000e86500720c */ /* 0x080fe40003f86270 */
[----:B------:R-:W-:Y:S02]  /*19ee0*/  FSEL R81, R9, -INF , P5 ;  /* 0xff80000009517808 */ /* 0x000fe40002800000 */
[-C--:B------:R-:W-:Y:S02]  /*19ef0*/  ISETP.GE.AND P0, PT, R107, R232.reuse, PT ;  /* 0x000000e86b00720c */ /* 0x080fe40003f06270 */
[----:B------:R-:W-:Y:S02]  /*19f00*/  FSEL R84, R6, -INF , P3 ;  /* 0xff80000006547808 */ /* 0x000fe40001800000 */
[-C--:B------:R-:W-:Y:S01]  /*19f10*/  ISETP.GE.AND P5, PT, R52, R231.reuse, PT ;  /* 0x000000e73400720c */ /* 0x080fe20003fa6270 */
[----:B------:R-:W-:Y:S01]  /*19f20*/  VIADD R52, R7, 0x10 ;  /* 0x0000001007347836 */ /* 0x000fe20000000000 */
[-C--:B------:R-:W-:Y:S02]  /*19f30*/  ISETP.GE.AND P3, PT, R100, R232.reuse, PT ;  /* 0x000000e86400720c */ /* 0x080fe40003f66270 */
[----:B------:R-:W-:Y:S02]  /*19f40*/  FSEL R8, R115, -INF , P4 ;  /* 0xff80000073087808 */ /* 0x000fe40002000000 */
[----:B------:R-:W-:Y:S02]  /*19f50*/  FSEL R12, R114, -INF , P0 ;  /* 0xff800000720c7808 */ /* 0x000fe40000000000 */
[-C--:B------:R-:W-:Y:S01]  /*19f60*/  ISETP.GE.AND P4, PT, R60, R231.reuse, PT ;  /* 0x000000e73c00720c */ /* 0x080fe20003f86270 */
[----:B------:R-:W-:Y:S01]  /*19f70*/  VIADD R60, R7, 0x11 ;  /* 0x00000011073c7836 */ /* 0x000fe20000000000 */
[----:B------:R-:W-:Y:S02]  /*19f80*/  ISETP.GE.AND P0, PT, R5, R232, PT ;  /* 0x000000e80500720c */ /* 0x000fe40003f06270 */
[----:B------:R-:W-:Y:S02]  /*19f90*/  FSEL R9, R10, -INF , P3 ;  /* 0xff8000000a097808 */ /* 0x000fe40001800000 */
[-C--:B------:R-:W-:Y:S01]  /*19fa0*/  ISETP.GE.AND P3, PT, R52, R231.reuse, PT ;  /* 0x000000e73400720c */ /* 0x080fe20003f66270 */
[----:B------:R-:W-:Y:S01]  /*19fb0*/  VIADD R52, R7, 0x18 ;  /* 0x0000001807347836 */ /* 0x000fe20000000000 */
[----:B------:R-:W-:Y:S02]  /*19fc0*/  FSEL R73, R11, -INF , P0 ;  /* 0xff8000000b497808 */ /* 0x000fe40000000000 */
[----:B------:R-:W-:Y:S02]  /*19fd0*/  FSEL R239, R239, -INF , !P6 ;  /* 0xff800000efef7808 */ /* 0x000fe40007000000 */
[-C--:B------:R-:W-:Y:S01]  /*19fe0*/  ISETP.GE.AND P0, PT, R60, R231.reuse, PT ;  /* 0x000000e73c00720c */ /* 0x080fe20003f06270 */
[C---:B------:R-:W-:Y:S01]  /*19ff0*/  VIADD R60, R7.reuse, 0x19 ;  /* 0x00000019073c7836 */ /* 0x040fe20000000000 */
[-C--:B------:R-:W-:Y:S01]  /*1a000*/  ISETP.GE.AND P6, PT, R52, R231.reuse, PT ;  /* 0x000000e73400720c */ /* 0x080fe20003fc6270 */
[C---:B------:R-:W-:Y:S01]  /*1a010*/  VIADD R52, R7.reuse, 0x20 ;  /* 0x0000002007347836 */ /* 0x040fe20000000000 */
[----:B------:R-:W-:Y:S02]  /*1a020*/  FSEL R238, R238, -INF , !P5 ;  /* 0xff800000eeee7808 */ /* 0x000fe40006800000 */
[----:B------:R-:W-:Y:S01]  /*1a030*/  FSEL R76, R56, -INF , !P4 ;  /* 0xff800000384c7808 */ /* 0x000fe20006000000 */
[----:B------:R-:W-:Y:S01]  /*1a040*/  VIADD R56, R7, 0x21 ;  /* 0x0000002107387836 */ /* 0x000fe20000000000 */
[----:B------:R-:W-:Y:S02]  /*1a050*/  FMNMX3.FTZ R6, R165, R32, R239, !PT ;  /* 0x00000020a5067276 */ /* 0x000fe400078100ef */
[-C--:B------:R-:W-:Y:S02]  /*1a060*/  ISETP.GE.AND P5, PT, R60, R231.reuse, PT ;  /* 0x000000e73c00720c */ /* 0x080fe40003fa6270 */
[----:B------:R-:W-:Y:S02]  /*1a070*/  FSEL R61, R57, -INF , !P3 ;  /* 0xff800000393d7808 */ /* 0x000fe40005800000 */
[----:B------:R-:W-:Y:S02]  /*1a080*/  FSEL R60, R53, -INF , !P0 ;  /* 0xff800000353c7808 */ /* 0x000fe40004000000 */
[----:B------:R-:W-:Y:S02]  /*1a090*/  FMNMX3.FTZ R6, R6, R238, R76, !PT ;  /* 0x000000ee06067276 */ /* 0x000fe4000781004c */
[-C--:B------:R-:W-:Y:S01]  /*1a0a0*/  ISETP.GE.AND P4, PT, R52, R231.reuse, PT ;  /* 0x000000e73400720c */ /* 0x080fe20003f86270 */
[----:B------:R-:W-:Y:S01]  /*1a0b0*/  VIADD R52, R7, 0x28 ;  /* 0x0000002807347836 */ /* 0x000fe20000000000 */
[----:B------:R-:W-:Y:S02]  /*1a0c0*/  ISETP.GE.AND P3, PT, R56, R231, PT ;  /* 0x000000e73800720c */ /* 0x000fe40003f66270 */
[----:B------:R-:W-:Y:S02]  /*1a0d0*/  FSEL R57, R49, -INF , !P6 ;  /* 0xff80000031397808 */ /* 0x000fe40007000000 */
[----:B------:R-:W-:Y:S02]  /*1a0e0*/  FSEL R56, R48, -INF , !P5 ;  /* 0xff80000030387808 */ /* 0x000fe40006800000 */
[----:B------:R-:W-:Y:S02]  /*1a0f0*/  FMNMX3.FTZ R6, R6, R61, R60, !PT ;  /* 0x0000003d06067276 */ /* 0x000fe4000781003c */
[----:B------:R-:W-:Y:S02]  /*1a100*/  ISETP.GE.AND P0, PT, R52, R231, PT ;  /* 0x000000e73400720c */ /* 0x000fe40003f06270 */
[----:B------:R-:W-:Y:S02]  /*1a110*/  FSEL R53, R45, -INF , !P4 ;  /* 0xff8000002d357808 */ /* 0x000fe40006000000 */
[----:B------:R-:W-:Y:S02]  /*1a120*/  FSEL R52, R44, -INF , !P3 ;  /* 0xff8000002c347808 */ /* 0x000fe40005800000 */
[----:B------:R-:W-:Y:S02]  /*1a130*/  FMNMX3.FTZ R6, R6, R57, R56, !PT ;  /* 0x0000003906067276 */ /* 0x000fe40007810038 */
[----:B------:R-:W-:Y:S02]  /*1a140*/  ISETP.GE.AND P6, PT, R166, R231, PT ;  /* 0x000000e7a600720c */ /* 0x000fe40003fc6270 */
[----:B------:R-:W-:Y:S02]  /*1a150*/  FSEL R49, R40, -INF , !P0 ;  /* 0xff80000028317808 */ /* 0x000fe40004000000 */
[----:B------:R-:W-:Y:S02]  /*1a160*/  FSEL R48, R241, -INF , !P6 ;  /* 0xff800000f1307808 */ /* 0x000fe40007000000 */
[----:B------:R-:W-:Y:S01]  /*1a170*/  FMNMX3.FTZ R6, R6, R53, R52, !PT ;  /* 0x0000003506067276 */ /* 0x000fe20007810034 */
[----:B------:R1:W5:Y:S01]  /*1a180*/  LDL.LU R241, [R1+0x3c] ;  /* 0x00003c0001f17983 */ /* 0x0003620000300800 */
[-C--:B------:R-:W-:Y:S02]  /*1a190*/  ISETP.GE.AND P5, PT, R167, R231.reuse, PT ;  /* 0x000000e7a700720c */ /* 0x080fe40003fa6270 */
[----:B------:R-:W-:Y:S02]  /*1a1a0*/  ISETP.GE.AND P4, PT, R216, R231, PT ;  /* 0x000000e7d800720c */ /* 0x000fe40003f86270 */
        /* <DEDUP_REMOVED lines=8> */
[-C--:B------:R-:W-:Y:S01]  /*1a230*/  ISETP.GE.AND P6, PT, R225, R231.reuse, PT ;  /* 0x000000e7e100720c */ /* 0x080fe20003fc6270 */
[----:B------:R1:W5:Y:S01]  /*1a240*/  LDL.LU R235, [R1+0x30] ;  /* 0x0000300001eb7983 */ /* 0x0003620000300800 */
[----:B------:R-:W-:Y:S02]  /*1a250*/  ISETP.GE.AND P5, PT, R224, R231, PT ;  /* 0x000000e7e000720c */ /* 0x000fe40003fa6270 */
        /* <DEDUP_REMOVED lines=16> */
[----:B------:R-:W-:Y:S02]  /*1a360*/  FSEL R211, R211, -INF , !P0 ;  /* 0xff800000d3d37808 */ /* 0x000fe40004000000 */
[-C--:B------:R-:W-:Y:S02]  /*1a370*/  ISETP.GE.AND P3, PT, R206, R231.reuse, PT ;  /* 0x000000e7ce00720c */ /* 0x080fe40003f66270 */
[----:B------:R-:W-:Y:S02]  /*1a380*/  ISETP.GE.AND P0, PT, R205, R231, PT ;  /* 0x000000e7cd00720c */ /* 0x000fe40003f06270 */
[----:B------:R-:W-:Y:S02]  /*1a390*/  FSEL R209, R209, -INF , !P5 ;  /* 0xff800000d1d17808 */ /* 0x000fe40006800000 */
[----:B------:R-:W-:Y:S02]  /*1a3a0*/  FSEL R208, R208, -INF , !P4 ;  /* 0xff800000d0d07808 */ /* 0x000fe40006000000 */
[----:B------:R-:W-:Y:S02]  /*1a3b0*/  FMNMX3.FTZ R6, R6, R211, R210, !PT ;  /* 0x000000d306067276 */ /* 0x000fe400078100d2 */
[-C--:B------:R-:W-:Y:S01]  /*1a3c0*/  ISETP.GE.AND P6, PT, R88, R231.reuse, PT ;  /* 0x000000e75800720c */ /* 0x080fe20003fc6270 */
[C---:B------:R-:W-:Y:S01]  /*1a3d0*/  VIADD R88, R7.reuse, 0x90 ;  /* 0x0000009007587836 */ /* 0x040fe20000000000 */
[----:B------:R-:W-:Y:S01]  /*1a3e0*/  ISETP.GE.AND P5, PT, R80, R231, PT ;  /* 0x000000e75000720c */ /* 0x000fe20003fa6270 */
[----:B------:R-:W-:Y:S01]  /*1a3f0*/  VIADD R80, R7, 0x91 ;  /* 0x0000009107507836 */ /* 0x000fe20000000000 */
[----:B------:R-:W-:Y:S02]  /*1a400*/  FSEL R203, R203, -INF , !P3 ;  /* 0xff800000cbcb7808 */ /* 0x000fe40005800000 */
[----:B------:R-:W-:Y:S02]  /*1a410*/  FSEL R202, R202, -INF , !P0 ;  /* 0xff800000caca7808 */ /* 0x000fe40004000000 */
[----:B------:R-:W-:Y:S02]  /*1a420*/  FMNMX3.FTZ R6, R6, R209, R208, !PT ;  /* 0x000000d106067276 */ /* 0x000fe400078100d0 */
[----:B------:R-:W-:Y:S02]  /*1a430*/  FSEL R201, R234, -INF , !P6 ;  /* 0xff800000eac97808 */ /* 0x000fe40007000000 */
[----:B------:R-:W-:Y:S01]  /*1a440*/  FSEL R200, R228, -INF , !P5 ;  /* 0xff800000e4c87808 */ /* 0x000fe20006800000 */
[----:B------:R1:W5:Y:S01]  /*1a450*/  LDL.LU R234, [R1+0x2c] ;  /* 0x00002c0001ea7983 */ /* 0x0003620000300800 */
[-C--:B------:R-:W-:Y:S02]  /*1a460*/  ISETP.GE.AND P4, PT, R189, R231.reuse, PT ;  /* 0x000000e7bd00720c */ /* 0x080fe40003f86270 */
[----:B------:R-:W-:Y:S01]  /*1a470*/  ISETP.GE.AND P3, PT, R188, R231, PT ;  /* 0x000000e7bc00720c */ /* 0x000fe20003f66270 */
[----:B------:R1:W5:Y:S01]  /*1a480*/  LDL.LU R228, [R1+0x28] ;  /* 0x0000280001e47983 */ /* 0x0003620000300800 */
[----:B------:R-:W-:Y:S02]  /*1a490*/  FMNMX3.FTZ R6, R6, R203, R202, !PT ;  /* 0x000000cb06067276 */ /* 0x000fe400078100ca */
[----:B------:R-:W-:Y:S02]  /*1a4a0*/  FSEL R197, R227, -INF , !P4 ;  /* 0xff800000e3c57808 */ /* 0x000fe40006000000 */
[-C--:B------:R-:W-:Y:S01]  /*1a4b0*/  ISETP.GE.AND P0, PT, R198, R231.reuse, PT ;  /* 0x000000e7c600720c */ /* 0x080fe20003f06270 */
[----:B------:R1:W5:Y:S01]  /*1a4c0*/  LDL.LU R227, [R1+0x24] ;  /* 0x0000240001e37983 */ /* 0x0003620000300800 */
[----:B------:R-:W-:Y:S02]  /*1a4d0*/  ISETP.GE.AND P6, PT, R193, R231, PT ;  /* 0x000000e7c100720c */ /* 0x000fe40003fc6270 */
[----:B------:R-:W-:Y:S01]  /*1a4e0*/  FSEL R196, R174, -INF , !P3 ;  /* 0xff800000aec47808 */ /* 0x000fe20005800000 */
[----:B------:R-:W-:Y:S01]  /*1a4f0*/  IMAD R174, R240, 0x100, R68 ;  /* 0x00000100f0ae7824 */ /* 0x000fe200078e0244 */
[----:B------:R-:W-:Y:S02]  /*1a500*/  FMNMX3.FTZ R6, R6, R201, R200, !PT ;  /* 0x000000c906067276 */ /* 0x000fe400078100c8 */
[-C--:B------:R-:W-:Y:S01]  /*1a510*/  ISETP.GE.AND P5, PT, R192, R231.reuse, PT ;  /* 0x000000e7c000720c */ /* 0x080fe20003fa6270 */
[----:B------:R-:W-:Y:S01]  /*1a520*/  VIADD R174, R174, 0x8 ;  /* 0x00000008aeae7836 */ /* 0x000fe20000000000 */
[----:B------:R-:W-:Y:S02]  /*1a530*/  ISETP.GE.AND P4, PT, R191, R231, PT ;  /* 0x000000e7bf00720c */ /* 0x000fe40003f86270 */
[----:B------:R-:W-:Y:S01]  /*1a540*/  FSEL R195, R172, -INF , !P0 ;  /* 0xff800000acc37808 */ /* 0x000fe20004000000 */
[----:B------:R-:W-:Y:S01]  /*1a550*/  VIADD R172, R7, 0x1 ;  /* 0x0000000107ac7836 */ /* 0x000fe20000000000 */
        /* <DEDUP_REMOVED lines=11> */
[----:B------:R-:W-:Y:S02]  /*1a610*/  FMNMX3.FTZ R6, R6, R187, R186, !PT ;  /* 0x000000bb06067276 */ /* 0x000fe400078100ba */
[-C--:B------:R-:W-:Y:S02]  /*1a620*/  ISETP.GE.AND P3, PT, R131, R231.reuse, PT ;  /* 0x000000e78300720c */ /* 0x080fe40003f66270 */
[----:B------:R-:W-:Y:S02]  /*1a630*/  ISETP.GE.AND P4, PT, R218, R231, PT ;  /* 0x000000e7da00720c */ /* 0x000fe40003f86270 */
[----:B------:R-:W-:Y:S02]  /*1a640*/  FSEL R179, R179, -INF , !P6 ;  /* 0xff800000b3b37808 */ /* 0x000fe40007000000 */
[----:B------:R-:W-:Y:S01]  /*1a650*/  FSEL R178, R77, -INF , !P5 ;  /* 0xff8000004db27808 */ /* 0x000fe20006800000 */
[----:B------:R-:W-:Y:S01]  /*1a660*/  IMAD R77, R240, 0x100, R68 ;  /* 0x00000100f04d7824 */ /* 0x000fe200078e0244 */
[----:B------:R-:W-:Y:S02]  /*1a670*/  FMNMX3.FTZ R6, R6, R185, R184, !PT ;  /* 0x000000b906067276 */ /* 0x000fe400078100b8 */
[-C--:B------:R-:W-:Y:S01]  /*1a680*/  ISETP.GE.AND P0, PT, R130, R231.reuse, PT ;  /* 0x000000e78200720c */ /* 0x080fe20003f06270 */
[----:B------:R-:W-:Y:S01]  /*1a690*/  VIADD R77, R77, 0x68 ;  /* 0x000000684d4d7836 */ /* 0x000fe20000000000 */
        /* <DEDUP_REMOVED lines=19> */
[----:B------:R-:W-:Y:S02]  /*1a7d0*/  FSEL R115, R64, -INF , !P6 ;  /* 0xff80000040737808 */ /* 0x000fe40007000000 */
[-C--:B------:R-:W-:Y:S02]  /*1a7e0*/  ISETP.GE.AND P4, PT, R108, R231.reuse, PT ;  /* 0x000000e76c00720c */ /* 0x080fe40003f86270 */
[----:B------:R-:W-:Y:S02]  /*1a7f0*/  ISETP.GE.AND P3, PT, R106, R231, PT ;  /* 0x000000e76a00720c */ /* 0x000fe40003f66270 */
[----:B------:R-:W-:Y:S02]  /*1a800*/  FSEL R114, R41, -INF , !P5 ;  /* 0xff80000029727808 */ /* 0x000fe40006800000 */
[----:B------:R-:W-:Y:S02]  /*1a810*/  FMNMX3.FTZ R6, R6, R119, R116, !PT ;  /* 0x0000007706067276 */ /* 0x000fe40007810074 */
[----:B------:R-:W-:Y:S02]  /*1a820*/  ISETP.GE.AND P6, PT, R118, R231, PT ;  /* 0x000000e77600720c */ /* 0x000fe40003fc6270 */
[----:B------:R-:W-:Y:S02]  /*1a830*/  FMNMX3.FTZ R6, R6, R115, R114, !PT ;  /* 0x0000007306067276 */ /* 0x000fe40007810072 */
[-C--:B------:R-:W-:Y:S02]  /*1a840*/  ISETP.GE.AND P0, PT, R120, R231.reuse, PT ;  /* 0x000000e77800720c */ /* 0x080fe40003f06270 */
[----:B------:R-:W-:Y:S02]  /*1a850*/  FSEL R23, R23, -INF , !P4 ;  /* 0xff80000017177808 */ /* 0x000fe40006000000 */
[----:B------:R-:W-:Y:S02]  /*1a860*/  FSEL R21, R21, -INF , !P3 ;  /* 0xff80000015157808 */ /* 0x000fe40005800000 */
[----:B------:R-:W-:Y:S02]  /*1a870*/  ISETP.GE.AND P5, PT, R117, R231, PT ;  /* 0x000000e77500720c */ /* 0x000fe40003fa6270 */
[----:B------:R-:W-:Y:S02]  /*1a880*/  FMNMX3.FTZ R10, R6, R23, R21, !PT ;  /* 0x00000017060a7276 */ /* 0x000fe40007810015 */
[----:B------:R-:W-:Y:S02]  /*1a890*/  FSEL R19, R19, -INF , !P0 ;  /* 0xff80000013137808 */ /* 0x000fe40004000000 */
[----:B------:R-:W-:Y:S02]  /*1a8a0*/  FSEL R17, R17, -INF , !P6 ;  /* 0xff80000011117808 */ /* 0x000fe40007000000 */
[-C--:B------:R-:W-:Y:S02]  /*1a8b0*/  ISETP.GE.AND P4, PT, R113, R231.reuse, PT ;  /* 0x000000e77100720c */ /* 0x080fe40003f86270 */
[-C--:B------:R-:W-:Y:S02]  /*1a8c0*/  ISETP.GE.AND P3, PT, R112, R231.reuse, PT ;  /* 0x000000e77000720c */ /* 0x080fe40003f66270 */
[----:B------:R-:W-:Y:S02]  /*1a8d0*/  ISETP.GE.AND P0, PT, R111, R231, PT ;  /* 0x000000e76f00720c */ /* 0x000fe40003f06270 */
[----:B------:R-:W-:Y:S02]  /*1a8e0*/  FSEL R92, R92, -INF , !P5 ;  /* 0xff8000005c5c7808 */ /* 0x000fe40006800000 */
[----:B------:R-:W-:Y:S02]  /*1a8f0*/  FSEL R15, R15, -INF , !P4 ;  /* 0xff8000000f0f7808 */ /* 0x000fe40006000000 */
[----:B------:R-:W-:Y:S02]  /*1a900*/  FMNMX3.FTZ R10, R10, R19, R17, !PT ;  /* 0x000000130a0a7276 */ /* 0x000fe40007810011 */
[----:B------:R-:W-:Y:S02]  /*1a910*/  FSEL R6, R37, -INF , !P3 ;  /* 0xff80000025067808 */ /* 0x000fe40005800000 */
[-C--:B------:R-:W-:Y:S01]  /*1a920*/  ISETP.GE.AND P6, PT, R109, R231.reuse, PT ;  /* 0x000000e76d00720c */ /* 0x080fe20003fc6270 */
[----:B------:R-:W2:Y:S01]  /*1a930*/  LD.E R37, desc[UR4][R2.64+0xdc] ;  /* 0x0000dc0402257980 */ /* 0x000ea2000c101900 */
        /* <DEDUP_REMOVED lines=9> */
[----:B------:R-:W-:Y:S02]  /*1a9d0*/  ISETP.GE.AND P0, PT, R0, R232, PT ;  /* 0x000000e80000720c */ /* 0x000fe40003f06270 */
[----:B------:R-:W-:Y:S02]  /*1a9e0*/  FSEL R11, R36, -INF , !P4 ;  /* 0xff800000240b7808 */ /* 0x000fe40006000000 */
[----:B------:R-:W-:Y:S02]  /*1a9f0*/  FMNMX3.FTZ R36, R10, R84, R12, !PT ;  /* 0x000000540a247276 */ /* 0x000fe4000781000c */
[----:B------:R-:W-:Y:S02]  /*1aa00*/  FSEL R10, R8, -INF , !P6 ;  /* 0xff800000080a7808 */ /* 0x000fe40007000000 */
[----:B------:R-:W-:Y:S02]  /*1aa10*/  FSEL R81, R81, -INF , !P3 ;  /* 0xff80000051517808 */ /* 0x000fe40005800000 */
[----:B------:R-:W-:Y:S02]  /*1aa20*/  FSEL R4, R4, -INF , P0 ;  /* 0xff80000004047808 */ /* 0x000fe40000000000 */
[----:B------:R-:W-:Y:S02]  /*1aa30*/  ISETP.GE.AND P3, PT, R0, R231, PT ;  /* 0x000000e70000720c */ /* 0x000fe40003f66270 */
[CC--:B------:R-:W-:Y:S02]  /*1aa40*/  ISETP.GE.AND P0, PT, R172.reuse, R230.reuse, PT ;  /* 0x000000e6ac00720c */ /* 0x0c0fe40003f06270 */
[----:B------:R-:W-:Y:S01]  /*1aa50*/  ISETP.GE.AND P6, PT, R172, R229, PT ;  /* 0x000000e5ac00720c */ /* 0x000fe20003fc6270 */
[--C-:B------:R-:W-:Y:S01]  /*1aa60*/  IMAD R172, R240, 0x100, R68.reuse ;  /* 0x00000100f0ac7824 */ /* 0x100fe200078e0244 */
[-C--:B------:R-:W-:Y:S02]  /*1aa70*/  ISETP.GE.AND P5, PT, R100, R231.reuse, PT ;  /* 0x000000e76400720c */ /* 0x080fe40003fa6270 */
[----:B------:R-:W-:Y:S01]  /*1aa80*/  ISETP.GE.AND P4, PT, R5, R231, PT ;  /* 0x000000e70500720c */ /* 0x000fe20003f86270 */
[----:B------:R-:W-:Y:S01]  /*1aa90*/  VIADD R172, R172, 0x9 ;  /* 0x00000009acac7836 */ /* 0x000fe20000000000 */
[----:B------:R-:W-:Y:S02]  /*1aaa0*/  FSEL R8, R4, -INF , !P3 ;  /* 0xff80000004087808 */ /* 0x000fe40005800000 */
[-C--:B------:R-:W-:Y:S02]  /*1aab0*/  ISETP.GE.AND P3, PT, R7, R230.reuse, PT ;  /* 0x000000e60700720c */ /* 0x080fe40003f66270 */
[----:B------:R-:W-:Y:S02]  /*1aac0*/  FSEL R9, R9, -INF , !P5 ;  /* 0xff80000009097808 */ /* 0x000fe40006800000 */
[----:B------:R-:W-:Y:S02]  /*1aad0*/  FSEL R73, R73, -INF , !P4 ;  /* 0xff80000049497808 */ /* 0x000fe40006000000 */
[-C--:B------:R-:W-:Y:S01]  /*1aae0*/  ISETP.GE.AND P5, PT, R174, R230.reuse, PT ;  /* 0x000000e6ae00720c */ /* 0x080fe20003fa6270 */
[--C-:B------:R-:W-:Y:S01]  /*1aaf0*/  IMAD R174, R240, 0x100, R68.reuse ;  /* 0x00000100f0ae7824 */ /* 0x100fe200078e0244 */
[----:B------:R-:W-:Y:S02]  /*1ab00*/  ISETP.GE.AND P4, PT, R7, R229, PT ;  /* 0x000000e50700720c */ /* 0x000fe40003f86270 */
[----:B------:R-:W-:Y:S01]  /*1ab10*/  FSEL R7, R173, -INF , P3 ;  /* 0xff800000ad077808 */ /* 0x000fe20001800000 */
        /* <DEDUP_REMOVED lines=10> */
[--C-:B------:R-:W-:Y:S01]  /*1abc0*/  IMAD R172, R240, 0x100, R68.reuse ;  /* 0x00000100f0ac7824 */ /* 0x100fe200078e0244 */
[----:B------:R-:W-:Y:S01]  /*1abd0*/  FSEL R65, R13, -INF , P0 ;  /* 0xff8000000d417808 */ /* 0x000fe20000000000 */
[----:B------:R-:W-:Y:S01]  /*1abe0*/  VIADD R174, R174, 0x18 ;  /* 0x00000018aeae7836 */ /* 0x000fe20000000000 */
[----:B------:R-:W-:Y:S01]  /*1abf0*/  FSEL R41, R14, -INF , P5 ;  /* 0xff8000000e297808 */ /* 0x000fe20002800000 */
[----:B------:R-:W-:Y:S01]  /*1ac00*/  VIADD R172, R172, 0x19 ;  /* 0x00000019acac7836 */ /* 0x000fe20000000000 */
        /* <DEDUP_REMOVED lines=9> */
[----:B------:R-:W-:Y:S01]  /*1aca0*/  VIADD R172, R172, 0x21 ;  /* 0x00000021acac7836 */ /* 0x000fe20000000000 */
[----:B------:R-:W-:Y:S01]  /*1acb0*/  FMNMX3.FTZ R36, R36, R10, R9, !PT ;  /* 0x0000000a24247276 */ /* 0x000fe20007810009 */
[----:B------:R-:W-:Y:S01]  /*1acc0*/  VIADD R14, R14, 0x9 ;  /* 0x000000090e0e7836 */ /* 0x000fe20000000000 */
[-C--:B------:R-:W-:Y:S01]  /*1acd0*/  ISETP.GE.AND P5, PT, R174, R230.reuse, PT ;  /* 0x000000e6ae00720c */ /* 0x080fe20003fa6270 */
[--C-:B------:R-:W-:Y:S01]  /*1ace0*/  IMAD R174, R240, 0x100, R68.reuse ;  /* 0x00000100f0ae7824 */ /* 0x100fe200078e0244 */
        /* <DEDUP_REMOVED lines=15> */
[----:B------:R-:W-:Y:S01]  /*1ade0*/  IMAD R30, R240, 0x100, R68 ;  /* 0x00000100f01e7824 */ /* 0x000fe200078e0244 */
[-C--:B------:R-:W-:Y:S02]  /*1adf0*/  ISETP.GE.AND P3, PT, R225, R230.reuse, PT ;  /* 0x000000e6e100720c */ /* 0x080fe40003f66270 */
[----:B------:R-:W-:Y:S01]  /*1ae00*/  FSEL R225, R31, -INF , P5 ;  /* 0xff8000001fe17808 */ /* 0x000fe20002800000 */
[----:B------:R-:W-:Y:S01]  /*1ae10*/  VIADD R30, R30, 0x8 ;  /* 0x000000081e1e7836 */ /* 0x000fe20000000000 */
[----:B------:R-:W3:Y:S01]  /*1ae20*/  LDL.LU R31, [R1] ;  /* 0x00000000011f7983 */ /* 0x000ee20000300800 */
[----:B------:R-:W-:Y:S02]  /*1ae30*/  FMNMX3.FTZ R36, R36, R73, R8, !PT ;  /* 0x0000004924247276 */ /* 0x000fe40007810008 */
[----:B------:R-:W-:Y:S01]  /*1ae40*/  FSEL R7, R7, -INF , !P4 ;  /* 0xff80000007077808 */ /* 0x000fe20006000000 */
[----:B------:R-:W4:Y:S01]  /*1ae50*/  LDL.LU R18, [R1+0x4] ;  /* 0x0000040001127983 */ /* 0x000f220000300800 */
[-C--:B------:R-:W-:Y:S02]  /*1ae60*/  ISETP.GE.AND P4, PT, R214, R230.reuse, PT ;  /* 0x000000e6d600720c */ /* 0x080fe40003f86270 */
[-C--:B------:R-:W-:Y:S01]  /*1ae70*/  ISETP.GE.AND P5, PT, R224, R230.reuse, PT ;  /* 0x000000e6e000720c */ /* 0x080fe20003fa6270 */
[----:B------:R-:W4:Y:S01]  /*1ae80*/  LDL.LU R22, [R1+0x8] ;  /* 0x0000080001167983 */ /* 0x000f220000300800 */
[----:B------:R-:W-:Y:S01]  /*1ae90*/  FSEL R224, R34, -INF , P3 ;  /* 0xff80000022e07808 */ /* 0x000fe20001800000 */
[--C-:B------:R-:W-:Y:S01]  /*1aea0*/  IMAD R34, R240, 0x100, R68.reuse ;  /* 0x00000100f0227824 */ /* 0x100fe200078e0244 */
[-C--:B------:R-:W-:Y:S01]  /*1aeb0*/  ISETP.GE.AND P3, PT, R217, R230.reuse, PT ;  /* 0x000000e6d900720c */ /* 0x080fe20003f66270 */
[----:B------:R-:W1:Y:S01]  /*1aec0*/  SHFL.BFLY PT, R4, R36, 0x2, 0x1f ;  /* 0x0c401f0024047f89 */ /* 0x000e6200000e0000 */
[----:B------:R-:W-:Y:S01]  /*1aed0*/  FSEL R166, R42, -INF , P4 ;  /* 0xff8000002aa67808 */ /* 0x000fe20002000000 */
[----:B------:R-:W-:Y:S01]  /*1aee0*/  VIADD R34, R34, 0x21 ;  /* 0x0000002122227836 */ /* 0x000fe20000000000 */
        /* <DEDUP_REMOVED lines=42> */
[----:B------:R-:W-:Y:S02]  /*1b190*/  ISETP.GE.AND P3, PT, R101, R230, PT ;  /* 0x000000e66500720c */ /* 0x000fe40003f66270 */
[----:B-1----:R-:W-:Y:S05]  /*1b1a0*/  FMNMX.FTZ R4, R36, R4, !PT ;  /* 0x0000000424047209 */ /* 0x002fea0007810000 */
[----:B------:R-:W1:Y:S02]  /*1b1b0*/  SHFL.BFLY PT, R36, R4, 0x1, 0x1f ;  /* 0x0c201f0004247f89 */ /* 0x000e6400000e0000 */
[----:B-1----:R-:W-:Y:S04]  /*1b1c0*/  FMNMX.FTZ R36, R4, R36, !PT ;  /* 0x0000002404247209 */ /* 0x002fe80007810000 */
[C---:B------:R-:W-:Y:S04]  /*1b1d0*/  FSETP.NEU.FTZ.AND P0, PT, R36.reuse, -INF , PT ;  /* 0xff8000002400780b */ /* 0x040fe80003f1d000 */
[----:B------:R-:W-:Y:S05]  /*1b1e0*/  FSEL R4, R36, RZ, P0 ;  /* 0x000000ff24047208 */ /* 0x000fea0000000000 */
[----:B------:R-:W-:Y:S01]  /*1b1f0*/  FADD.FTZ R4, -R4, R165 ;  /* 0x000000a504047221 */ /* 0x000fe20000010100 */
        /* <DEDUP_REMOVED lines=11> */
[----:B------:R-:W-:Y:S02]  /*1b2b0*/  ISETP.GE.AND P5, PT, R190, R230, PT ;  /* 0x000000e6be00720c */ /* 0x000fe40003fa6270 */
[----:B------:R-:W-:Y:S01]  /*1b2c0*/  FSEL R83, R83, -INF , P4 ;  /* 0xff80000053537808 */ /* 0x000fe20002000000 */
[----:B--2---:R-:W-:Y:S01]  /*1b2d0*/  FMUL.FTZ R4, R37, R4 ;  /* 0x0000000425047220 */ /* 0x004fe20000410000 */
        /* <DEDUP_REMOVED lines=12> */
[--C-:B------:R-:W-:Y:S01]  /*1b3a0*/  IMAD R98, R240, 0x100, R68.reuse ;  /* 0x00000100f0627824 */ /* 0x100fe200078e0244 */
[-C--:B------:R-:W-:Y:S02]  /*1b3b0*/  ISETP.GE.AND P4, PT, R113, R230.reuse, PT ;  /* 0x000000e67100720c */ /* 0x080fe40003f86270 */
[----:B------:R-:W-:Y:S01]  /*1b3c0*/  FSEL R38, R87, -INF , P5 ;  /* 0xff80000057267808 */ /* 0x000fe20002800000 */
[----:B------:R-:W-:Y:S01]  /*1b3d0*/  VIADD R98, R98, 0x29 ;  /* 0x0000002962627836 */ /* 0x000fe20000000000 */
[-C--:B------:R-:W-:Y:S02]  /*1b3e0*/  ISETP.GE.AND P5, PT, R122, R230.reuse, PT ;  /* 0x000000e67a00720c */ /* 0x080fe40003fa6270 */
[----:B------:R-:W-:Y:S01]  /*1b3f0*/  FSEL R87, R105, -INF , P4 ;  /* 0xff80000069577808 */ /* 0x000fe20002000000 */
        /* <DEDUP_REMOVED lines=16> */
[----:B------:R-:W-:Y:S02]  /*1b500*/  FSEL R85, R180, -INF , P5 ;  /* 0xff800000b4557808 */ /* 0x000fe40002800000 */
[-C--:B------:R-:W-:Y:S02]  /*1b510*/  ISETP.GE.AND P5, PT, R104, R230.reuse, PT ;  /* 0x000000e66800720c */ /* 0x080fe40003fa6270 */
[-C--:B------:R-:W-:Y:S02]  /*1b520*/  ISETP.GE.AND P3, PT, R0, R230.reuse, PT ;  /* 0x000000e60000720c */ /* 0x080fe40003f66270 */
[----:B------:R-:W-:Y:S02]  /*1b530*/  FSEL R78, R199, -INF , P5 ;  /* 0xff800000c74e7808 */ /* 0x000fe40002800000 */
[----:B------:R-:W-:Y:S04]  /*1b540*/  ISETP.GE.AND P5, PT, R100, R230, PT ;  /* 0x000000e66400720c */ /* 0x000fe80003fa6270 */
[----:B---3--:R-:W-:Y:S02]  /*1b550*/  FSEL R70, R31, -INF , P5 ;  /* 0xff8000001f467808 */ /* 0x008fe40002800000 */
[-C--:B------:R-:W-:Y:S01]  /*1b560*/  ISETP.GE.AND P5, PT, R30, R229.reuse, PT ;  /* 0x000000e51e00720c */ /* 0x080fe20003fa6270 */
[--C-:B------:R-:W-:Y:S01]  /*1b570*/  IMAD R30, R240, 0x100, R68.reuse ;  /* 0x00000100f01e7824 */ /* 0x100fe200078e0244 */
[----:B----4-:R-:W-:Y:S01]  /*1b580*/  FSEL R96, R18, -INF , P4 ;  /* 0xff80000012607808 */ /* 0x010fe20002000000 */
[--C-:B------:R-:W-:Y:S01]  /*1b590*/  IMAD R18, R240, 0x100, R68.reuse ;  /* 0x00000100f0127824 */ /* 0x100fe200078e0244 */
[-C--:B------:R-:W-:Y:S01]  /*1b5a0*/  ISETP.GE.AND P4, PT, R14, R229.reuse, PT ;  /* 0x000000e50e00720c */ /* 0x080fe20003f86270 */
[--C-:B------:R-:W-:Y:S01]  /*1b5b0*/  IMAD R14, R240, 0x100, R68.reuse ;  /* 0x00000100f00e7824 */ /* 0x100fe200078e0244 */
[----:B------:R-:W-:Y:S01]  /*1b5c0*/  FSEL R97, R22, -INF , P3 ;  /* 0xff80000016617808 */ /* 0x000fe20001800000 */
[----:B------:R-:W-:Y:S01]  /*1b5d0*/  VIADD R18, R18, 0x10 ;  /* 0x0000001012127836 */ /* 0x000fe20000000000 */
[----:B------:R-:W-:Y:S01]  /*1b5e0*/  FSEL R22, R175, -INF , !P6 ;  /* 0xff800000af167808 */ /* 0x000fe20007000000 */
[----:B------:R-:W-:Y:S02]  /*1b5f0*/  VIADD R14, R14, 0x11 ;  /* 0x000000110e0e7836 */ /* 0x000fe40000000000 */
[----:B------:R-:W-:Y:S01]  /*1b600*/  VIADD R30, R30, 0x19 ;  /* 0x000000191e1e7836 */ /* 0x000fe20000000000 */
[-C--:B------:R-:W-:Y:S02]  /*1b610*/  ISETP.GE.AND P3, PT, R18, R229.reuse, PT ;  /* 0x000000e51200720c */ /* 0x080fe40003f66270 */
[-C--:B------:R-:W-:Y:S01]  /*1b620*/  ISETP.GE.AND P6, PT, R14, R229.reuse, PT ;  /* 0x000000e50e00720c */ /* 0x080fe20003fc6270 */
[--C-:B------:R-:W-:Y:S01]  /*1b630*/  IMAD R14, R240, 0x100, R68.reuse ;  /* 0x00000100f00e7824 */ /* 0x100fe200078e0244 */
[----:B------:R-:W-:Y:S02]  /*1b640*/  FSEL R18, R169, -INF , !P5 ;  /* 0xff800000a9127808 */ /* 0x000fe40006800000 */
[----:B------:R-:W-:Y:S01]  /*1b650*/  FSEL R31, R65, -INF , !P3 ;  /* 0xff800000411f7808 */ /* 0x000fe20005800000 */
[----:B------:R-:W-:Y:S05]  /*1b660*/  VIADD R14, R14, 0x18 ;  /* 0x000000180e0e7836 */ /* 0x000fea0000000000 */
[-C--:B------:R-:W-:Y:S02]  /*1b670*/  ISETP.GE.AND P5, PT, R14, R229.reuse, PT ;  /* 0x000000e50e00720c */ /* 0x080fe40003fa6270 */
[----:B------:R-:W-:Y:S02]  /*1b680*/  FSEL R14, R177, -INF , !P4 ;  /* 0xff800000b10e7808 */ /* 0x000fe40006000000 */
[-C--:B------:R-:W-:Y:S01]  /*1b690*/  ISETP.GE.AND P4, PT, R30, R229.reuse, PT ;  /* 0x000000e51e00720c */ /* 0x080fe20003f86270 */
[--C-:B------:R-:W-:Y:S01]  /*1b6a0*/  IMAD R30, R240, 0x100, R68.reuse ;  /* 0x00000100f01e7824 */ /* 0x100fe200078e0244 */
[----:B------:R-:W-:Y:S03]  /*1b6b0*/  FSEL R35, R16, -INF , !P5 ;  /* 0xff80000010237808 */ /* 0x000fe60006800000 */
[----:B------:R-:W-:Y:S05]  /*1b6c0*/  VIADD R30, R30, 0x20 ;  /* 0x000000201e1e7836 */ /* 0x000fea0000000000 */
[-C--:B------:R-:W-:Y:S02]  /*1b6d0*/  ISETP.GE.AND P3, PT, R30, R229.reuse, PT ;  /* 0x000000e51e00720c */ /* 0x080fe40003f66270 */
[----:B------:R-:W-:Y:S02]  /*1b6e0*/  FSEL R30, R41, -INF , !P6 ;  /* 0xff800000291e7808 */ /* 0x000fe40007000000 */
[-C--:B------:R-:W-:Y:S01]  /*1b6f0*/  ISETP.GE.AND P6, PT, R34, R229.reuse, PT ;  /* 0x000000e52200720c */ /* 0x080fe20003fc6270 */
[--C-:B------:R-:W-:Y:S01]  /*1b700*/  IMAD R34, R240, 0x100, R68.reuse ;  /* 0x00000100f0227824 */ /* 0x100fe200078e0244 */
[----:B------:R-:W-:Y:S02]  /*1b710*/  FSEL R65, R20, -INF , !P3 ;  /* 0xff80000014417808 */ /* 0x000fe40005800000 */
[-C--:B------:R-:W-:Y:S01]  /*1b720*/  ISETP.GE.AND P3, PT, R103, R229.reuse, PT ;  /* 0x000000e56700720c */ /* 0x080fe20003f66270 */
[----:B------:R-:W-:Y:S01]  /*1b730*/  VIADD R34, R34, 0x28 ;  /* 0x0000002822227836 */ /* 0x000fe20000000000 */
[----:B------:R-:W-:Y:S01]  /*1b740*/  FSEL R64, R64, -INF , !P6 ;  /* 0xff80000040407808 */ /* 0x000fe20007000000 */
[--C-:B------:R-:W-:Y:S01]  /*1b750*/  IMAD R103, R240, 0x100, R68.reuse ;  /* 0x00000100f0677824 */ /* 0x100fe200078e0244 */
[----:B------:R-:W-:Y:S02]  /*1b760*/  FSEL R16, R27, -INF , !P3 ;  /* 0xff8000001b107808 */ /* 0x000fe40005800000 */
[-C--:B------:R-:W-:Y:S01]  /*1b770*/  ISETP.GE.AND P5, PT, R34, R229.reuse, PT ;  /* 0x000000e52200720c */ /* 0x080fe20003fa6270 */
[----:B------:R-:W-:Y:S01]  /*1b780*/  VIADD R103, R103, 0x39 ;  /* 0x0000003967677836 */ /* 0x000fe20000000000 */
[----:B------:R-:W-:Y:S02]  /*1b790*/  FSEL R34, R13, -INF , !P4 ;  /* 0xff8000000d227808 */ /* 0x000fe40006000000 */
[-C--:B------:R-:W-:Y:S01]  /*1b7a0*/  ISETP.GE.AND P4, PT, R98, R229.reuse, PT ;  /* 0x000000e56200720c */ /* 0x080fe20003f86270 */
[--C-:B------:R-:W-:Y:S01]  /*1b7b0*/  IMAD R98, R240, 0x100, R68.reuse ;  /* 0x00000100f0627824 */ /* 0x100fe200078e0244 */
[----:B------:R-:W-:Y:S02]  /*1b7c0*/  FSEL R125, R24, -INF , !P5 ;  /* 0xff800000187d7808 */ /* 0x000fe40006800000 */
[-C--:B------:R-:W-:Y:S01]  /*1b7d0*/  ISETP.GE.AND P5, PT, R124, R229.reuse, PT ;  /* 0x000000e57c00720c */ /* 0x080fe20003fa6270 */
[----:B------:R-:W-:Y:S01]  /*1b7e0*/  VIADD R98, R98, 0x31 ;  /* 0x0000003162627836 */ /* 0x000fe20000000000 */
[----:B------:R-:W-:Y:S02]  /*1b7f0*/  FSEL R124, R26, -INF , !P4 ;  /* 0xff8000001a7c7808 */ /* 0x000fe40006000000 */
[-C--:B------:R-:W-:Y:S01]  /*1b800*/  ISETP.GE.AND P4, PT, R103, R229.reuse, PT ;  /* 0x000000e56700720c */ /* 0x080fe20003f86270 */
[--C-:B------:R-:W-:Y:S01]  /*1b810*/  IMAD R103, R240, 0x100, R68.reuse ;  /* 0x00000100f0677824 */ /* 0x100fe200078e0244 */
[----:B------:R-:W-:Y:S01]  /*1b820*/  ISETP.GE.AND P6, PT, R98, R229, PT ;  /* 0x000000e56200720c */ /* 0x000fe20003fc6270 */
[----:B------:R-:W-:Y:S01]  /*1b830*/  IMAD R98, R240, 0x100, R68 ;  /* 0x00000100f0627824 */ /* 0x000fe200078e0244 */
[----:B------:R-:W-:Y:S01]  /*1b840*/  FMNMX3.FTZ R13, R164, R7, R22, !PT ;  /* 0x00000007a40d7276 */ /* 0x000fe20007810016 */
[----:B------:R-:W-:Y:S01]  /*1b850*/  VIADD R103, R103, 0x41 ;  /* 0x0000004167677836 */ /* 0x000fe20000000000 */
[----:B------:R-:W-:Y:S01]  /*1b860*/  FSEL R29, R29, -INF , !P6 ;  /* 0xff8000001d1d7808 */ /* 0x000fe20007000000 */
[----:B------:R-:W-:Y:S01]  /*1b870*/  VIADD R98, R98, 0x40 ;  /* 0x0000004062627836 */ /* 0x000fe20000000000 */
[----:B------:R-:W-:Y:S02]  /*1b880*/  FMNMX3.FTZ R13, R13, R18, R14, !PT ;  /* 0x000000120d0d7276 */ /* 0x000fe4000781000e */
[----:B------:R-:W-:Y:S02]  /*1b890*/  FSEL R20, R225, -INF , !P4 ;  /* 0xff800000e1147808 */ /* 0x000fe40006000000 */
[-C--:B------:R-:W-:Y:S01]  /*1b8a0*/  ISETP.GE.AND P3, PT, R98, R229.reuse, PT ;  /* 0x000000e56200720c */ /* 0x080fe20003f66270 */
[----:B------:R-:W-:Y:S01]  /*1b8b0*/  IMAD R98, R240, 0x100, R68 ;  /* 0x00000100f0627824 */ /* 0x000fe200078e0244 */
[-C--:B------:R-:W-:Y:S02]  /*1b8c0*/  ISETP.GE.AND P6, PT, R103, R229.reuse, PT ;  /* 0x000000e56700720c */ /* 0x080fe40003fc6270 */
[----:B------:R-:W-:Y:S01]  /*1b8d0*/  FSEL R103, R226, -INF , !P5 ;  /* 0xff800000e2677808 */ /* 0x000fe20006800000 */
[----:B------:R-:W-:Y:S01]  /*1b8e0*/  VIADD R98, R98, 0x48 ;  /* 0x0000004862627836 */ /* 0x000fe20000000000 */
[----:B------:R-:W-:Y:S01]  /*1b8f0*/  ISETP.GE.AND P4, PT, R215, R229, PT ;  /* 0x000000e5d700720c */ /* 0x000fe20003f86270 */
[----:B------:R1:W5:Y:S01]  /*1b900*/  LDL.LU R226, [R1+0x20] ;  /* 0x0000200001e27983 */ /* 0x0003620000300800 */
[----:B------:R-:W-:Y:S02]  /*1b910*/  FMNMX3.FTZ R13, R13, R31, R30, !PT ;  /* 0x0000001f0d0d7276 */ /* 0x000fe4000781001e */
[----:B------:R-:W-:Y:S01]  /*1b920*/  FSEL R215, R224, -INF , !P3 ;  /* 0xff800000e0d77808 */ /* 0x000fe20005800000 */
[----:B------:R1:W5:Y:S01]  /*1b930*/  LDL.LU R225, [R1+0x1c] ;  /* 0x00001c0001e17983 */ /* 0x0003620000300800 */
[-C--:B------:R-:W-:Y:S01]  /*1b940*/  ISETP.GE.AND P5, PT, R98, R229.reuse, PT ;  /* 0x000000e56200720c */ /* 0x080fe20003fa6270 */
[----:B------:R-:W-:Y:S01]  /*1b950*/  IMAD R98, R240, 0x100, R68 ;  /* 0x00000100f0627824 */ /* 0x000fe200078e0244 */
[-C--:B------:R-:W-:Y:S01]  /*1b960*/  ISETP.GE.AND P3, PT, R214, R229.reuse, PT ;  /* 0x000000e5d600720c */ /* 0x080fe20003f66270 */
[----:B------:R1:W5:Y:S01]  /*1b970*/  LDL.LU R224, [R1+0x18] ;  /* 0x0000180001e07983 */ /* 0x0003620000300800 */
[----:B------:R-:W-:Y:S01]  /*1b980*/  FSEL R214, R217, -INF , !P6 ;  /* 0xff800000d9d67808 */ /* 0x000fe20007000000 */
[----:B------:R-:W-:Y:S01]  /*1b990*/  VIADD R98, R98, 0x69 ;  /* 0x0000006962627836 */ /* 0x000fe20000000000 */
[----:B------:R-:W-:Y:S01]  /*1b9a0*/  ISETP.GE.AND P6, PT, R213, R229, PT ;  /* 0x000000e5d500720c */ /* 0x000fe20003fc6270 */
[----:B------:R1:W5:Y:S01]  /*1b9b0*/  LDL.LU R217, [R1+0x14] ;  /* 0x0000140001d97983 */ /* 0x0003620000300800 */
[----:B------:R-:W-:Y:S02]  /*1b9c0*/  FMNMX3.FTZ R13, R13, R35, R34, !PT ;  /* 0x000000230d0d7276 */ /* 0x000fe40007810022 */
[----:B------:R-:W-:Y:S02]  /*1b9d0*/  FSEL R213, R216, -INF , !P5 ;  /* 0xff800000d8d57808 */ /* 0x000fe40006800000 */
[----:B------:R-:W-:Y:S01]  /*1b9e0*/  ISETP.GE.AND P5, PT, R212, R229, PT ;  /* 0x000000e5d400720c */ /* 0x000fe20003fa6270 */
[----:B------:R1:W5:Y:S01]  /*1b9f0*/  LDL.LU R216, [R1+0x10] ;  /* 0x0000100001d87983 */ /* 0x0003620000300800 */
[----:B------:R-:W-:Y:S02]  /*1ba00*/  FSEL R212, R167, -INF , !P4 ;  /* 0xff800000a7d47808 */ /* 0x000fe40006000000 */
[----:B------:R-:W-:Y:S01]  /*1ba10*/  FMNMX3.FTZ R13, R13, R65, R64, !PT ;  /* 0x000000410d0d7276 */ /* 0x000fe20007810040 */
[----:B------:R1:W5:Y:S01]  /*1ba20*/  LDL.LU R167, [R1+0xc] ;  /* 0x00000c0001a77983 */ /* 0x0003620000300800 */
[-C--:B------:R-:W-:Y:S02]  /*1ba30*/  ISETP.GE.AND P4, PT, R207, R229.reuse, PT ;  /* 0x000000e5cf00720c */ /* 0x080fe40003f86270 */
[----:B------:R-:W-:Y:S02]  /*1ba40*/  FSEL R207, R166, -INF , !P3 ;  /* 0xff800000a6cf7808 */ /* 0x000fe40005800000 */
[----:B------:R-:W-:Y:S01]  /*1ba50*/  ISETP.GE.AND P3, PT, R206, R229, PT ;  /* 0x000000e5ce00720c */ /* 0x000fe20003f66270 */
[----:B------:R-:W2:Y:S01]  /*1ba60*/  S2R R166, SR_TID.X ;  /* 0x0000000000a67919 */ /* 0x000ea20000002100 */
[----:B------:R-:W-:Y:S02]  /*1ba70*/  FMNMX3.FTZ R13, R13, R125, R124, !PT ;  /* 0x0000007d0d0d7276 */ /* 0x000fe4000781007c */
[----:B------:R-:W-:Y:S01]  /*1ba80*/  FSEL R199, R50, -INF , !P3 ;  /* 0xff80000032c77808 */ /* 0x000fe20005800000 */
[----:B------:R-:W-:Y:S01]  /*1ba90*/  IMAD.MOV.U32 R50, RZ, RZ, R20 ;  /* 0x000000ffff327224 */ /* 0x000fe200078e0014 */
[----:B------:R-:W-:Y:S02]  /*1baa0*/  FMNMX3.FTZ R13, R13, R16, R29, !PT ;  /* 0x000000100d0d7276 */ /* 0x000fe4000781001d */
[----:B------:R-:W-:Y:S02]  /*1bab0*/  FSEL R206, R174, -INF , !P6 ;  /* 0xff800000aece7808 */ /* 0x000fe40007000000 */
[----:B------:R-:W-:Y:S02]  /*1bac0*/  FMNMX3.FTZ R13, R13, R103, R50, !PT ;  /* 0x000000670d0d7276 */ /* 0x000fe40007810032 */
[----:B------:R-:W-:Y:S02]  /*1bad0*/  ISETP.GE.AND P6, PT, R205, R229, PT ;  /* 0x000000e5cd00720c */ /* 0x000fe40003fc6270 */
[----:B------:R-:W-:Y:S02]  /*1bae0*/  FMNMX3.FTZ R13, R13, R215, R214, !PT ;  /* 0x000000d70d0d7276 */ /* 0x000fe400078100d6 */
[----:B------:R-:W-:Y:S02]  /*1baf0*/  FSEL R205, R165, -INF , !P5 ;  /* 0xff800000a5cd7808 */ /* 0x000fe40006800000 */
[----:B------:R-:W-:Y:S02]  /*1bb00*/  FMNMX3.FTZ R13, R13, R213, R212, !PT ;  /* 0x000000d50d0d7276 */ /* 0x000fe400078100d4 */
[----:B------:R-:W-:Y:S01]  /*1bb10*/  FSEL R204, R72, -INF , !P4 ;  /* 0xff80000048cc7808 */ /* 0x000fe20006000000 */
[----:B------:R-:W-:Y:S01]  /*1bb20*/  FMUL.FTZ R72, R37, R36 ;  /* 0x0000002425487220 */ /* 0x000fe20000410000 */
[----:B------:R-:W-:Y:S02]  /*1bb30*/  FMNMX3.FTZ R13, R13, R207, R206, !PT ;  /* 0x000000cf0d0d7276 */ /* 0x000fe400078100ce */
[-C--:B------:R-:W-:Y:S01]  /*1bb40*/  ISETP.GE.AND P5, PT, R105, R229.reuse, PT ;  /* 0x000000e56900720c */ /* 0x080fe20003fa6270 */
[--C-:B------:R-:W-:Y:S01]  /*1bb50*/  IMAD R105, R240, 0x100, R68.reuse ;  /* 0x00000100f0697824 */ /* 0x100fe200078e0244 */
[-C--:B------:R-:W-:Y:S02]  /*1bb60*/  ISETP.GE.AND P3, PT, R189, R229.reuse, PT ;  /* 0x000000e5bd00720c */ /* 0x080fe40003f66270 */
[----:B------:R-:W-:Y:S01]  /*1bb70*/  FSEL R189, R51, -INF , !P6 ;  /* 0xff80000033bd7808 */ /* 0x000fe20007000000 */
[----:B------:R-:W-:Y:S01]  /*1bb80*/  VIADD R105, R105, 0x90 ;  /* 0x0000009069697836 */ /* 0x000fe20000000000 */
[----:B------:R-:W-:Y:S01]  /*1bb90*/  ISETP.GE.AND P4, PT, R98, R229, PT ;  /* 0x000000e56200720c */ /* 0x000fe20003f86270 */
[----:B------:R-:W-:Y:S01]  /*1bba0*/  IMAD R98, R240, 0x100, R68 ;  /* 0x00000100f0627824 */ /* 0x000fe200078e0244 */
[----:B------:R-:W-:Y:S02]  /*1bbb0*/  FMNMX3.FTZ R13, R13, R205, R204, !PT ;  /* 0x000000cd0d0d7276 */ /* 0x000fe400078100cc */
[-C--:B------:R-:W-:Y:S01]  /*1bbc0*/  ISETP.GE.AND P6, PT, R188, R229.reuse, PT ;  /* 0x000000e5bc00720c */ /* 0x080fe20003fc6270 */
[----:B------:R-:W-:Y:S01]  /*1bbd0*/  VIADD R98, R98, 0x91 ;  /* 0x0000009162627836 */ /* 0x000fe20000000000 */
[----:B------:R-:W-:Y:S02]  /*1bbe0*/  FSEL R188, R54, -INF , !P5 ;  /* 0xff80000036bc7808 */ /* 0x000fe40006800000 */
[----:B------:R-:W-:Y:S02]  /*1bbf0*/  ISETP.GE.AND P5, PT, R198, R229, PT ;  /* 0x000000e5c600720c */ /* 0x000fe40003fa6270 */
        /* <DEDUP_REMOVED lines=9> */
[----:B------:R-:W-:Y:S02]  /*1bc90*/  ISETP.GE.AND P5, PT, R190, R229, PT ;  /* 0x000000e5be00720c */ /* 0x000fe40003fa6270 */
[----:B------:R-:W-:Y:S02]  /*1bca0*/  FSEL R190, R63, -INF , !P4 ;  /* 0xff8000003fbe7808 */ /* 0x000fe40006000000 */
[----:B------:R-:W-:Y:S02]  /*1bcb0*/  FMNMX3.FTZ R13, R13, R193, R192, !PT ;  /* 0x000000c10d0d7276 */ /* 0x000fe400078100c0 */
        /* <DEDUP_REMOVED lines=9> */
[----:B------:R-:W-:Y:S02]  /*1bd50*/  ISETP.GE.AND P4, PT, R131, R229, PT ;  /* 0x000000e58300720c */ /* 0x000fe40003f86270 */
[----:B------:R-:W-:Y:S02]  /*1bd60*/  FSEL R174, R75, -INF , !P6 ;  /* 0xff8000004bae7808 */ /* 0x000fe40007000000 */
[----:B------:R-:W-:Y:S02]  /*1bd70*/  FMNMX3.FTZ R13, R13, R181, R180, !PT ;  /* 0x000000b50d0d7276 */ /* 0x000fe400078100b4 */
[-C--:B------:R-:W-:Y:S01]  /*1bd80*/  ISETP.GE.AND P5, PT, R218, R229.reuse, PT ;  /* 0x000000e5da00720c */ /* 0x080fe20003fa6270 */
[----:B------:R-:W-:Y:S01]  /*1bd90*/  IMAD.MOV.U32 R218, RZ, RZ, R223 ;  /* 0x000000ffffda7224 */ /* 0x000fe200078e00df */
[----:B------:R-:W-:Y:S02]  /*1bda0*/  FSEL R175, R74, -INF , !P3 ;  /* 0xff8000004aaf7808 */ /* 0x000fe40005800000 */
[----:B------:R-:W-:Y:S02]  /*1bdb0*/  FSEL R173, R173, -INF , !P5 ;  /* 0xff800000adad7808 */ /* 0x000fe40006800000 */
[----:B------:R-:W-:Y:S02]  /*1bdc0*/  FSEL R172, R172, -INF , !P4 ;  /* 0xff800000acac7808 */ /* 0x000fe40006000000 */
[----:B------:R-:W-:Y:S02]  /*1bdd0*/  ISETP.GE.AND P6, PT, R129, R229, PT ;  /* 0x000000e58100720c */ /* 0x000fe40003fc6270 */
[----:B------:R-:W-:Y:S02]  /*1bde0*/  FMNMX3.FTZ R13, R13, R175, R174, !PT ;  /* 0x000000af0d0d7276 */ /* 0x000fe400078100ae */
[-C--:B------:R-:W-:Y:S02]  /*1bdf0*/  ISETP.GE.AND P3, PT, R130, R229.reuse, PT ;  /* 0x000000e58200720c */ /* 0x080fe40003f66270 */
[----:B------:R-:W-:Y:S02]  /*1be00*/  ISETP.GE.AND P4, PT, R127, R229, PT ;  /* 0x000000e57f00720c */ /* 0x000fe40003f86270 */
[----:B------:R-:W-:Y:S02]  /*1be10*/  FMNMX3.FTZ R13, R13, R173, R172, !PT ;  /* 0x000000ad0d0d7276 */ /* 0x000fe400078100ac */
        /* <DEDUP_REMOVED lines=9> */
[-C--:B------:R-:W-:Y:S02]  /*1beb0*/  ISETP.GE.AND P3, PT, R108, R229.reuse, PT ;  /* 0x000000e56c00720c */ /* 0x080fe40003f66270 */
[-C--:B------:R-:W-:Y:S02]  /*1bec0*/  ISETP.GE.AND P5, PT, R122, R229.reuse, PT ;  /* 0x000000e57a00720c */ /* 0x080fe40003fa6270 */
[----:B------:R-:W-:Y:S02]  /*1bed0*/  ISETP.GE.AND P4, PT, R121, R229, PT ;  /* 0x000000e57900720c */ /* 0x000fe40003f86270 */
[----:B------:R-:W-:Y:S02]  /*1bee0*/  FSEL R108, R91, -INF , !P6 ;  /* 0xff8000005b6c7808 */ /* 0x000fe40007000000 */
[----:B------:R-:W-:Y:S02]  /*1bef0*/  FMNMX3.FTZ R13, R13, R129, R128, !PT ;  /* 0x000000810d0d7276 */ /* 0x000fe40007810080 */
[-C--:B------:R-:W-:Y:S02]  /*1bf00*/  ISETP.GE.AND P6, PT, R106, R229.reuse, PT ;  /* 0x000000e56a00720c */ /* 0x080fe40003fc6270 */
[----:B------:R-:W-:Y:S02]  /*1bf10*/  FSEL R106, R94, -INF , !P5 ;  /* 0xff8000005e6a7808 */ /* 0x000fe40006800000 */
[----:B------:R-:W-:Y:S02]  /*1bf20*/  FSEL R105, R95, -INF , !P4 ;  /* 0xff8000005f697808 */ /* 0x000fe40006000000 */
[----:B------:R-:W-:Y:S02]  /*1bf30*/  FMNMX3.FTZ R13, R13, R110, R108, !PT ;  /* 0x0000006e0d0d7276 */ /* 0x000fe4000781006c */
[-C--:B------:R-:W-:Y:S02]  /*1bf40*/  ISETP.GE.AND P4, PT, R118, R229.reuse, PT ;  /* 0x000000e57600720c */ /* 0x080fe40003f86270 */
[----:B------:R-:W-:Y:S02]  /*1bf50*/  FMNMX3.FTZ R13, R13, R106, R105, !PT ;  /* 0x0000006a0d0d7276 */ /* 0x000fe40007810069 */
[----:B------:R-:W-:Y:S02]  /*1bf60*/  FSEL R43, R43, -INF , !P6 ;  /* 0xff8000002b2b7808 */ /* 0x000fe40007000000 */
        /* <DEDUP_REMOVED lines=28> */
[----:B------:R-:W-:Y:S02]  /*1c130*/  FMNMX3.FTZ R0, R13, R78, R77, !PT ;  /* 0x0000004e0d007276 */ /* 0x000fe4000781004d */
[----:B------:R-:W-:Y:S02]  /*1c140*/  ISETP.GE.AND P5, PT, R5, R229, PT ;  /* 0x000000e50500720c */ /* 0x000fe40003fa6270 */
[----:B------:R-:W-:Y:S02]  /*1c150*/  FSEL R71, R71, -INF , !P3 ;  /* 0xff80000047477808 */ /* 0x000fe40005800000 */
[----:B------:R-:W-:Y:S02]  /*1c160*/  FSEL R70, R70, -INF , !P6 ;  /* 0xff80000046467808 */ /* 0x000fe40007000000 */
[----:B------:R-:W-:Y:S02]  /*1c170*/  FSEL R39, R96, -INF , !P5 ;  /* 0xff80000060277808 */ /* 0x000fe40006800000 */
[----:B------:R-:W-:Y:S02]  /*1c180*/  FSEL R38, R97, -INF , !P4 ;  /* 0xff80000061267808 */ /* 0x000fe40006000000 */
[----:B------:R-:W-:Y:S02]  /*1c190*/  FMNMX3.FTZ R0, R0, R71, R70, !PT ;  /* 0x0000004700007276 */ /* 0x000fe40007810046 */
[----:B------:R-:W-:Y:S02]  /*1c1a0*/  FSEL R72, R72, RZ, P0 ;  /* 0x000000ff48487208 */ /* 0x000fe40000000000 */
[----:B------:R-:W-:Y:S03]  /*1c1b0*/  FMNMX3.FTZ R0, R0, R39, R38, !PT ;  /* 0x0000002700007276 */ /* 0x000fe60007810026 */
[-CC-:B------:R-:W-:Y:S01]  /*1c1c0*/  FFMA.FTZ R90, R6, R37.reuse, -R72.reuse ;  /* 0x00000025065a7223 */ /* 0x180fe20000010848 */
[-CC-:B------:R-:W-:Y:S01]  /*1c1d0*/  FFMA.FTZ R32, R32, R37.reuse, -R72.reuse ;  /* 0x0000002520207223 */ /* 0x180fe20000010848 */
[----:B------:R-:W3:Y:S01]  /*1c1e0*/  SHFL.BFLY PT, R5, R0, 0x2, 0x1f ;  /* 0x0c401f0000057f89 */ /* 0x000ee200000e0000 */
[----:B------:R-:W4:Y:S01]  /*1c1f0*/  MUFU.EX2 R6, R4 ;  /* 0x0000000400067308 */ /* 0x000f220000000800 */
[-CC-:B------:R-:W-:Y:S01]  /*1c200*/  FFMA.FTZ R27, R44, R37.reuse, -R72.reuse ;  /* 0x000000252c1b7223 */ /* 0x180fe20000010848 */
[-CC-:B------:R-:W-:Y:S01]  /*1c210*/  FFMA.FTZ R13, R33, R37.reuse, -R72.reuse ;  /* 0x00000025210d7223 */ /* 0x180fe20000010848 */
[-CC-:B------:R-:W-:Y:S07]  /*1c220*/  FFMA.FTZ R24, R45, R37.reuse, -R72.reuse ;  /* 0x000000252d187223 */ /* 0x180fee0000010848 */
[----:B------:R1:W2:Y:S01]  /*1c230*/  MUFU.EX2 R44, R32 ;  /* 0x00000020002c7308 */ /* 0x0002a20000000800 */
        /* <DEDUP_REMOVED lines=13> */
[----:B----4-:R-:W-:Y:S01]  /*1c310*/  FMUL.FTZ R12, R6, R152 ;  /* 0x00000098060c7220 */ /* 0x010fe20000410000 */
[-CC-:B------:R-:W-:Y:S01]  /*1c320*/  FFMA.FTZ R222, R222, R37.reuse, -R72.reuse ;  /* 0x00000025dede7223 */ /* 0x180fe20000010848 */
[-CC-:B------:R-:W-:Y:S01]  /*1c330*/  FFMA.FTZ R211, R211, R37.reuse, -R72.reuse ;  /* 0x00000025d3d37223 */ /* 0x180fe20000010848 */
[-CC-:B------:R-:W-:Y:S01]  /*1c340*/  FFMA.FTZ R209, R209, R37.reuse, -R72.reuse ;  /* 0x00000025d1d17223 */ /* 0x180fe20000010848 */
[--C-:B------:R-:W-:Y:S01]  /*1c350*/  FFMA.FTZ R202, R202, R37, -R72.reuse ;  /* 0x00000025caca7223 */ /* 0x100fe20000010848 */
[----:B---3--:R-:W-:Y:S01]  /*1c360*/  FMNMX.FTZ R5, R0, R5, !PT ;  /* 0x0000000500057209 */ /* 0x008fe20007810000 */
[-CC-:B------:R-:W-:Y:S01]  /*1c370*/  FFMA.FTZ R201, R201, R37.reuse, -R72.reuse ;  /* 0x00000025c9c97223 */ /* 0x180fe20000010848 */
[-CC-:B------:R-:W-:Y:S01]  /*1c380*/  FFMA.FTZ R177, R28, R37.reuse, -R72.reuse ;  /* 0x000000251cb17223 */ /* 0x180fe20000010848 */
[-CC-:B------:R-:W-:Y:S01]  /*1c390*/  FFMA.FTZ R169, R25, R37.reuse, -R72.reuse ;  /* 0x0000002519a97223 */ /* 0x180fe20000010848 */
[-CC-:B------:R-:W-:Y:S01]  /*1c3a0*/  FFMA.FTZ R119, R119, R37.reuse, -R72.reuse ;  /* 0x0000002577777223 */ /* 0x180fe20000010848 */
[----:B------:R-:W3:Y:S01]  /*1c3b0*/  SHFL.BFLY PT, R0, R5, 0x1, 0x1f ;  /* 0x0c201f0005007f89 */ /* 0x000ee200000e0000 */
        /* <DEDUP_REMOVED lines=23> */
[----:B---3--:R-:W-:Y:S01]  /*1c530*/  FMNMX.FTZ R0, R5, R0, !PT ;  /* 0x0000000005007209 */ /* 0x008fe20007810000 */
        /* <DEDUP_REMOVED lines=15> */
[----:B------:R-:W-:Y:S01]  /*1c630*/  FSETP.NEU.FTZ.AND P0, PT, R0, -INF , PT ;  /* 0xff8000000000780b */ /* 0x000fe20003f1d000 */
[----:B------:R-:W-:Y:S02]  /*1c640*/  IMAD.MOV.U32 R152, RZ, RZ, R13 ;  /* 0x000000ffff987224 */ /* 0x000fe400078e000d */
[C---:B------:R-:W-:Y:S01]  /*1c650*/  FMUL.FTZ R5, R6.reuse, R161 ;  /* 0x000000a106057220 */ /* 0x040fe20000410000 */
[C---:B------:R-:W-:Y:S01]  /*1c660*/  FMUL.FTZ R8, R6.reuse, R156 ;  /* 0x0000009c06087220 */ /* 0x040fe20000410000 */
[C---:B------:R-:W-:Y:S01]  /*1c670*/  FMUL.FTZ R9, R6.reuse, R157 ;  /* 0x0000009d06097220 */ /* 0x040fe20000410000 */
[C---:B------:R-:W-:Y:S01]  /*1c680*/  FMUL.FTZ R13, R6.reuse, R153 ;  /* 0x00000099060d7220 */ /* 0x040fe20000410000 */
[C---:B------:R-:W-:Y:S01]  /*1c690*/  FMUL.FTZ R17, R6.reuse, R149 ;  /* 0x0000009506117220 */ /* 0x040fe20000410000 */
[----:B------:R-:W-:Y:S01]  /*1c6a0*/  FMUL.FTZ R21, R6, R145 ;  /* 0x0000009106157220 */ /* 0x000fe20000410000 */
[----:B------:R-:W-:Y:S02]  /*1c6b0*/  IMAD R156, R220, 0x2, R218 ;  /* 0x00000002dc9c7824 */ /* 0x000fe400078e02da */
[C---:B------:R-:W-:Y:S01]  /*1c6c0*/  FMUL.FTZ R4, R6.reuse, R160 ;  /* 0x000000a006047220 */ /* 0x040fe20000410000 */
[----:B------:R-:W-:Y:S02]  /*1c6d0*/  IMAD.MOV.U32 R161, RZ, RZ, R103 ;  /* 0x000000ffffa17224 */ /* 0x000fe400078e0067 */
        /* <DEDUP_REMOVED lines=9> */
[C---:B------:R-:W-:Y:S01]  /*1c770*/  FMUL.FTZ R29, R6.reuse, R137 ;  /* 0x00000089061d7220 */ /* 0x040fe20000410000 */
[C---:B-1----:R-:W-:Y:S01]  /*1c780*/  FMUL.FTZ R32, R6.reuse, R132 ;  /* 0x0000008406207220 */ /* 0x042fe20000410000 */
[C---:B------:R-:W-:Y:S01]  /*1c790*/  FMUL.FTZ R33, R6.reuse, R133 ;  /* 0x0000008506217220 */ /* 0x040fe20000410000 */
[----:B--2---:R-:W-:Y:S01]  /*1c7a0*/  FFMA.FTZ R103, R6, R250, R44 ;  /* 0x000000fa06677223 */ /* 0x004fe2000001002c */
[----:B------:R-:W-:Y:S01]  /*1c7b0*/  FSEL R6, R0, RZ, P0 ;  /* 0x000000ff00067208 */ /* 0x000fe20000000000 */
[----:B------:R-:W-:Y:S02]  /*1c7c0*/  IMAD.MOV.U32 R160, RZ, RZ, R50 ;  /* 0x000000ffffa07224 */ /* 0x000fe400078e0032 */
[C---:B------:R-:W-:Y:S01]  /*1c7d0*/  FMUL.FTZ R76, R37.reuse, R0 ;  /* 0x00000000254c7220 */ /* 0x040fe20000410000 */
[----:B------:R-:W1:Y:S01]  /*1c7e0*/  LDSM.16.MT88.4 R48, [R156+0xa000] ;  /* 0x00a000009c30783b */ /* 0x000e620000004200 */
[----:B------:R-:W-:Y:S02]  /*1c7f0*/  IMAD.IADD R148, R156, 0x1, R219 ;  /* 0x000000019c947824 */ /* 0x000fe400078e02db */
[----:B------:R-:W-:Y:S01]  /*1c800*/  FADD.FTZ R6, -R6, R164 ;  /* 0x000000a406067221 */ /* 0x000fe20000010100 */
[----:B------:R-:W2:Y:S01]  /*1c810*/  MUFU.EX2 R26, R26 ;  /* 0x0000001a001a7308 */ /* 0x000ea20000000800 */
[----:B------:R-:W-:Y:S01]  /*1c820*/  FSEL R76, R76, RZ, P0 ;  /* 0x000000ff4c4c7208 */ /* 0x000fe20000000000 */
[----:B------:R-:W-:Y:S02]  /*1c830*/  VIADD R140, R156, 0xa040 ;  /* 0x0000a0409c8c7836 */ /* 0x000fe40000000000 */
[----:B------:R-:W-:Y:S06]  /*1c840*/  FMUL.FTZ R6, R37, R6 ;  /* 0x0000000625067220 */ /* 0x000fec0000410000 */
[----:B------:R-:W-:Y:S01]  /*1c850*/  MUFU.EX2 R102, R102 ;  /* 0x0000006600667308 */ /* 0x000fe20000000800 */
[----:B------:R-:W3:Y:S01]  /*1c860*/  LDSM.16.MT88.4 R52, [R148+0xa000] ;  /* 0x00a000009434783b */ /* 0x000ee20000004200 */
[-CC-:B------:R-:W-:Y:S01]  /*1c870*/  FFMA.FTZ R104, R7, R37.reuse, -R76.reuse ;  /* 0x0000002507687223 */ /* 0x180fe2000001084c */
[-CC-:B------:R-:W-:Y:S07]  /*1c880*/  FFMA.FTZ R101, R22, R37.reuse, -R76.reuse ;  /* 0x0000002516657223 */ /* 0x180fee000001084c */
[----:B------:R4:W1:Y:S01]  /*1c890*/  MUFU.EX2 R40, R6 ;  /* 0x0000000600287308 */ /* 0x0008620000000800 */
[-CC-:B------:R-:W-:Y:S01]  /*1c8a0*/  FFMA.FTZ R100, R18, R37.reuse, -R76.reuse ;  /* 0x0000002512647223 */ /* 0x180fe2000001084c */
[-CC-:B------:R-:W-:Y:S01]  /*1c8b0*/  FFMA.FTZ R97, R14, R37.reuse, -R76.reuse ;  /* 0x000000250e617223 */ /* 0x180fe2000001084c */
[----:B------:R-:W-:Y:S07]  /*1c8c0*/  IMAD.MOV.U32 R144, RZ, RZ, R27 ;  /* 0x000000ffff907224 */ /* 0x000fee00078e001b */
[----:B------:R-:W3:Y:S01]  /*1c8d0*/  MUFU.EX2 R99, R99 ;  /* 0x0000006300637308 */ /* 0x000ee20000000800 */
[-CC-:B------:R-:W-:Y:S01]  /*1c8e0*/  FFMA.FTZ R120, R31, R37.reuse, -R76.reuse ;  /* 0x000000251f787223 */ /* 0x180fe2000001084c */
[C---:B--2---:R-:W-:Y:S01]  /*1c8f0*/  F2FP.F16.F32.PACK_AB R44, R26.reuse, R44 ;  /* 0x0000002c1a2c723e */ /* 0x044fe200000000ff */
[----:B------:R-:W-:Y:S07]  /*1c900*/  FADD.FTZ R103, R26, R103 ;  /* 0x000000671a677221 */ /* 0x000fee0000010000 */
[----:B------:R-:W-:Y:S01]  /*1c910*/  MUFU.EX2 R104, R104 ;  /* 0x0000006800687308 */ /* 0x000fe20000000800 */
[-CC-:B------:R-:W-:Y:S01]  /*1c920*/  FFMA.FTZ R113, R30, R37.reuse, -R76.reuse ;  /* 0x000000251e717223 */ /* 0x180fe2000001084c */
[-CC-:B------:R-:W-:Y:S01]  /*1c930*/  FFMA.FTZ R112, R35, R37.reuse, -R76.reuse ;  /* 0x0000002523707223 */ /* 0x180fe2000001084c */
[----:B------:R-:W-:Y:S07]  /*1c940*/  FFMA.FTZ R117, R34, R37, -R76 ;  /* 0x0000002522757223 */ /* 0x000fee000001084c */
[----:B------:R-:W2:Y:S01]  /*1c950*/  MUFU.EX2 R101, R101 ;  /* 0x0000006500657308 */ /* 0x000ea20000000800 */
[----:B------:R-:W-:Y:S01]  /*1c960*/  LDSM.16.MT88.4 R60, [R148+0xa800] ;  /* 0x00a80000943c783b */ /* 0x000fe20000004200 */
[----:B----4-:R-:W-:Y:S02]  /*1c970*/  VIADD R6, R156, 0xa000 ;  /* 0x0000a0009c067836 */ /* 0x010fe40000000000 */
[C---:B-1----:R-:W-:Y:S06]  /*1c980*/  FMUL.FTZ R7, R40.reuse, R163 ;  /* 0x000000a328077220 */ /* 0x042fec0000410000 */
[----:B------:R-:W-:Y:S01]  /*1c990*/  MUFU.EX2 R100, R100 ;  /* 0x0000006400647308 */ /* 0x000fe20000000800 */
[----:B------:R-:W-:Y:S01]  /*1c9a0*/  FMUL.FTZ R10, R40, R158 ;  /* 0x0000009e280a7220 */ /* 0x000fe20000410000 */
[----:B------:R-:W-:Y:S01]  /*1c9b0*/  @P1 VIADD R140, R6, 0xffffffc0 ;  /* 0xffffffc0068c1836 */ /* 0x000fe20000000000 */
[----:B---3--:R-:W-:Y:S07]  /*1c9c0*/  F2FP.F16.F32.PACK_AB R46, R99, R102 ;  /* 0x00000066632e723e */ /* 0x008fee00000000ff */
[----:B------:R-:W1:Y:S01]  /*1c9d0*/  MUFU.EX2 R97, R97 ;  /* 0x0000006100617308 */ /* 0x000e620000000800 */
[C---:B------:R-:W-:Y:S01]  /*1c9e0*/  FMUL.FTZ R6, R40.reuse, R162 ;  /* 0x000000a228067220 */ /* 0x040fe20000410000 */
[C---:B------:R-:W-:Y:S01]  /*1c9f0*/  FMUL.FTZ R11, R40.reuse, R159 ;  /* 0x0000009f280b7220 */ /* 0x040fe20000410000 */
[----:B------:R-:W3:Y:S01]  /*1ca00*/  LDSM.16.MT88.4 R56, [R140] ;  /* 0x000000008c38783b */ /* 0x000ee20000004200 */
[----:B------:R-:W-:Y:S02]  /*1ca10*/  IMAD.IADD R219, R219, 0x1, R140 ;  /* 0x00000001dbdb7824 */ /* 0x000fe400078e028c */
[C---:B------:R-:W-:Y:S01]  /*1ca20*/  FMUL.FTZ R14, R40.reuse, R154 ;  /* 0x0000009a280e7220 */ /* 0x040fe20000410000 */
[----:B--2---:R-:W-:Y:S01]  /*1ca30*/  F2FP.F16.F32.PACK_AB R45, R101, R104 ;  /* 0x00000068652d723e */ /* 0x004fe200000000ff */
[C---:B------:R-:W-:Y:S01]  /*1ca40*/  FMUL.FTZ R15, R40.reuse, R155 ;  /* 0x0000009b280f7220 */ /* 0x040fe20000410000 */
[C---:B------:R-:W-:Y:S01]  /*1ca50*/  FMUL.FTZ R18, R40.reuse, R150 ;  /* 0x0000009628127220 */ /* 0x040fe20000410000 */
[C---:B------:R-:W-:Y:S01]  /*1ca60*/  FMUL.FTZ R19, R40.reuse, R151 ;  /* 0x0000009728137220 */ /* 0x040fe20000410000 */
[C---:B------:R-:W-:Y:S01]  /*1ca70*/  FMUL.FTZ R22, R40.reuse, R146 ;  /* 0x0000009228167220 */ /* 0x040fe20000410000 */
[C---:B------:R-:W-:Y:S01]  /*1ca80*/  FMUL.FTZ R23, R40.reuse, R147 ;  /* 0x0000009328177220 */ /* 0x040fe20000410000 */
[C---:B------:R-:W-:Y:S01]  /*1ca90*/  FMUL.FTZ R26, R40.reuse, R142 ;  /* 0x0000008e281a7220 */ /* 0x040fe20000410000 */
[C---:B------:R-:W-:Y:S01]  /*1caa0*/  FMUL.FTZ R27, R40.reuse, R143 ;  /* 0x0000008f281b7220 */ /* 0x040fe20000410000 */
[----:B-1----:R-:W-:Y:S01]  /*1cab0*/  F2FP.F16.F32.PACK_AB R47, R97, R100 ;  /* 0x00000064612f723e */ /* 0x002fe200000000ff */
[--C-:B------:R-:W-:Y:S01]  /*1cac0*/  FFMA.FTZ R131, R65, R37, -R76.reuse ;  /* 0x0000002541837223 */ /* 0x100fe2000001084c */
[----:B------:R-:W-:Y:S01]  /*1cad0*/  MUFU.EX2 R141, R221 ;  /* 0x000000dd008d7308 */ /* 0x000fe20000000800 */
[C---:B------:R-:W-:Y:S01]  /*1cae0*/  FMUL.FTZ R30, R40.reuse, R138 ;  /* 0x0000008a281e7220 */ /* 0x040fe20000410000 */
[C---:B------:R-:W-:Y:S01]  /*1caf0*/  FMUL.FTZ R31, R40.reuse, R139 ;  /* 0x0000008b281f7220 */ /* 0x040fe20000410000 */
[C---:B------:R-:W-:Y:S07]  /*1cb00*/  FMUL.FTZ R34, R40.reuse, R134 ;  /* 0x0000008628227220 */ /* 0x040fee0000410000 */
[----:B------:R-:W-:Y:S01]  /*1cb10*/  MUFU.EX2 R150, R208 ;  /* 0x000000d000967308 */ /* 0x000fe20000000800 */
[C---:B------:R-:W-:Y:S01]  /*1cb20*/  HMMA.16816.F32 R4, R44.reuse, R48, R4 ;  /* 0x000000302c04723c */ /* 0x040fe20000001804 */
[----:B------:R-:W1:Y:S01]  /*1cb30*/  S2R R239, SR_CTAID.X ;  /* 0x0000000000ef7919 */ /* 0x000e620000002500 */
[----:B------:R-:W-:Y:S07]  /*1cb40*/  MOV R238, 0x1f0 ;  /* 0x000001f000ee7802 */ /* 0x000fee0000000f00 */
[----:B------:R-:W-:Y:S01]  /*1cb50*/  MUFU.EX2 R159, R200 ;  /* 0x000000c8009f7308 */ /* 0x000fe20000000800 */
[----:B------:R-:W-:Y:S01]  /*1cb60*/  FMUL.FTZ R35, R40, R135 ;  /* 0x0000008728237220 */ /* 0x000fe20000410000 */
[-CC-:B------:R-:W-:Y:S01]  /*1cb70*/  FFMA.FTZ R126, R124, R37.reuse, -R76.reuse ;  /* 0x000000257c7e7223 */ /* 0x180fe2000001084c */
[-CC-:B------:R-:W-:Y:S01]  /*1cb80*/  FFMA.FTZ R142, R212, R37.reuse, -R76.reuse ;  /* 0x00000025d48e7223 */ /* 0x180fe2000001084c */
[C---:B------:R-:W-:Y:S01]  /*1cb90*/  HMMA.16816.F32 R8, R44.reuse, R50, R8 ;  /* 0x000000322c08723c */ /* 0x040fe20000001808 */
[----:B------:R-:W2:Y:S05]  /*1cba0*/  LDSM.16.MT88.4 R48, [R219] ;  /* 0x00000000db30783b */ /* 0x000eaa0000004200 */
[----:B------:R-:W-:Y:S01]  /*1cbb0*/  MUFU.EX2 R143, R222 ;  /* 0x000000de008f7308 */ /* 0x000fe20000000800 */
[-CC-:B------:R-:W-:Y:S01]  /*1cbc0*/  FFMA.FTZ R158, R207, R37.reuse, -R76.reuse ;  /* 0x00000025cf9e7223 */ /* 0x180fe2000001084c */
[-CC-:B------:R-:W-:Y:S01]  /*1cbd0*/  FFMA.FTZ R151, R205, R37.reuse, -R76.reuse ;  /* 0x00000025cd977223 */ /* 0x180fe2000001084c */
[-CC-:B------:R-:W-:Y:S07]  /*1cbe0*/  FFMA.FTZ R162, R188, R37.reuse, -R76.reuse ;  /* 0x00000025bca27223 */ /* 0x180fee000001084c */
[----:B------:R-:W-:Y:S01]  /*1cbf0*/  MUFU.EX2 R142, R142 ;  /* 0x0000008e008e7308 */ /* 0x000fe20000000800 */
[-CC-:B------:R-:W-:Y:S01]  /*1cc00*/  FFMA.FTZ R110, R110, R37.reuse, -R76.reuse ;  /* 0x000000256e6e7223 */ /* 0x180fe2000001084c */
[C---:B------:R-:W-:Y:S08]  /*1cc10*/  HMMA.16816.F32 R12, R44.reuse, R52, R12 ;  /* 0x000000342c0c723c */ /* 0x040ff0000000180c */
[----:B------:R-:W-:Y:S01]  /*1cc20*/  MUFU.EX2 R158, R158 ;  /* 0x0000009e009e7308 */ /* 0x000fe20000000800 */
[-CC-:B------:R-:W-:Y:S01]  /*1cc30*/  FFMA.FTZ R134, R161, R37.reuse, -R76.reuse ;  /* 0x00000025a1867223 */ /* 0x180fe2000001084c */
[-CC-:B------:R-:W-:Y:S01]  /*1cc40*/  FFMA.FTZ R137, R160, R37.reuse, -R76.reuse ;  /* 0x00000025a0897223 */ /* 0x180fe2000001084c */
[-CC-:B------:R-:W-:Y:S07]  /*1cc50*/  FFMA.FTZ R147, R214, R37.reuse, -R76.reuse ;  /* 0x00000025d6937223 */ /* 0x180fee000001084c */
[----:B------:R-:W-:Y:S01]  /*1cc60*/  MUFU.EX2 R151, R151 ;  /* 0x0000009700977308 */ /* 0x000fe20000000800 */
[-CC-:B------:R-:W-:Y:S01]  /*1cc70*/  FFMA.FTZ R146, R213, R37.reuse, -R76.reuse ;  /* 0x00000025d5927223 */ /* 0x180fe2000001084c */
[C---:B------:R-:W-:Y:S01]  /*1cc80*/  HMMA.16816.F32 R16, R44.reuse, R54, R16 ;  /* 0x000000362c10723c */ /* 0x040fe20000001810 */
[----:B------:R-:W4:Y:S07]  /*1cc90*/  LDSM.16.MT88.4 R52, [R156+0xa800] ;  /* 0x00a800009c34783b */ /* 0x000f2e0000004200 */
[----:B------:R-:W-:Y:S01]  /*1cca0*/  MUFU.EX2 R155, R211 ;  /* 0x000000d3009b7308 */ /* 0x000fe20000000800 */
[-CC-:B------:R-:W-:Y:S01]  /*1ccb0*/  FFMA.FTZ R154, R204, R37.reuse, -R76.reuse ;  /* 0x00000025cc9a7223 */ /* 0x180fe2000001084c */
[-CC-:B------:R-:W-:Y:S01]  /*1ccc0*/  FFMA.FTZ R163, R198, R37.reuse, -R76.reuse ;  /* 0x00000025c6a37223 */ /* 0x180fe2000001084c */
[-CC-:B------:R-:W-:Y:S07]  /*1ccd0*/  FFMA.FTZ R192, R192, R37.reuse, -R76.reuse ;  /* 0x00000025c0c07223 */ /* 0x180fee000001084c */
[----:B------:R-:W-:Y:S01]  /*1cce0*/  MUFU.EX2 R147, R147 ;  /* 0x0000009300937308 */ /* 0x000fe20000000800 */
[-CC-:B------:R-:W-:Y:S01]  /*1ccf0*/  FFMA.FTZ R183, R183, R37.reuse, -R76.reuse ;  /* 0x00000025b7b77223 */ /* 0x180fe2000001084c */
[C---:B---3--:R-:W-:Y:S08]  /*1cd00*/  HMMA.16816.F32 R20, R44.reuse, R56, R20 ;  /* 0x000000382c14723c */ /* 0x048ff00000001814 */
[----:B------:R-:W-:Y:S01]  /*1cd10*/  MUFU.EX2 R146, R146 ;  /* 0x0000009200927308 */ /* 0x000fe20000000800 */
[----:B------:R-:W-:Y:S01]  /*1cd20*/  FFMA.FTZ R175, R175, R37, -R76 ;  /* 0x00000025afaf7223 */ /* 0x000fe2000001084c */
[----:B------:R-:W-:Y:S01]  /*1cd30*/  FFMA.FTZ R104, R40, R245, R104 ;  /* 0x000000f528687223 */ /* 0x000fe20000010068 */
[-CC-:B------:R-:W-:Y:S07]  /*1cd40*/  FFMA.FTZ R139, R153, R37.reuse, -R76.reuse ;  /* 0x00000025998b7223 */ /* 0x180fee000001084c */
[----:B------:R-:W-:Y:S01]  /*1cd50*/  MUFU.EX2 R154, R154 ;  /* 0x0000009a009a7308 */ /* 0x000fe20000000800 */
[-CC-:B------:R-:W-:Y:S01]  /*1cd60*/  FFMA.FTZ R136, R157, R37.reuse, -R76.reuse ;  /* 0x000000259d887223 */ /* 0x180fe2000001084c */
[C---:B------:R-:W-:Y:S01]  /*1cd70*/  HMMA.16816.F32 R24, R44.reuse, R58, R24 ;  /* 0x0000003a2c18723c */ /* 0x040fe20000001818 */
[----:B------:R-:W3:Y:S07]  /*1cd80*/  LDSM.16.MT88.4 R56, [R140+0x800] ;  /* 0x000800008c38783b */ /* 0x000eee0000004200 */
[----:B------:R-:W-:Y:S01]  /*1cd90*/  MUFU.EX2 R111, R111 ;  /* 0x0000006f006f7308 */ /* 0x000fe20000000800 */
[-CC-:B------:R-:W-:Y:S01]  /*1cda0*/  FFMA.FTZ R157, R206, R37.reuse, -R76.reuse ;  /* 0x00000025ce9d7223 */ /* 0x180fe2000001084c */
[-CC-:B------:R-:W-:Y:S01]  /*1cdb0*/  FFMA.FTZ R199, R199, R37.reuse, -R76.reuse ;  /* 0x00000025c7c77223 */ /* 0x180fe2000001084c */
[-CC-:B------:R-:W-:Y:S07]  /*1cdc0*/  FFMA.FTZ R193, R193, R37.reuse, -R76.reuse ;  /* 0x00000025c1c17223 */ /* 0x180fee000001084c */
[----:B------:R-:W1:Y:S01]  /*1cdd0*/  MUFU.EX2 R118, R118 ;  /* 0x0000007600767308 */ /* 0x000e620000000800 */
[-CC-:B------:R-:W-:Y:S01]  /*1cde0*/  FFMA.FTZ R165, R165, R37.reuse, -R76.reuse ;  /* 0x00000025a5a57223 */ /* 0x180fe2000001084c */
[-CC-:B------:R-:W-:Y:S01]  /*1cdf0*/  FFMA.FTZ R130, R130, R37.reuse, -R76.reuse ;  /* 0x0000002582827223 */ /* 0x180fe2000001084c */
[C---:B--2---:R-:W-:Y:S07]  /*1ce00*/  HMMA.16816.F32 R28, R44.reuse, R48, R28 ;  /* 0x000000302c1c723c */ /* 0x044fee000000181c */
[----:B------:R-:W-:Y:S01]  /*1ce10*/  MUFU.EX2 R109, R109 ;  /* 0x0000006d006d7308 */ /* 0x000fe20000000800 */
[-CC-:B------:R-:W-:Y:S01]  /*1ce20*/  FFMA.FTZ R70, R70, R37.reuse, -R76.reuse ;  /* 0x0000002546467223 */ /* 0x180fe2000001084c */
[----:B------:R-:W-:Y:S08]  /*1ce30*/  FFMA.FTZ R39, R39, R37, -R76 ;  /* 0x0000002527277223 */ /* 0x000ff0000001084c */
[----:B------:R-:W2:Y:S01]  /*1ce40*/  MUFU.EX2 R107, R107 ;  /* 0x0000006b006b7308 */ /* 0x000ea20000000800 */
[----:B------:R-:W-:Y:S01]  /*1ce50*/  FADD.FTZ R103, R102, R103 ;  /* 0x0000006766677221 */ /* 0x000fe20000010000 */
[----:B------:R-:W-:Y:S01]  /*1ce60*/  FADD.FTZ R104, R101, R104 ;  /* 0x0000006865687221 */ /* 0x000fe20000010000 */
[----:B------:R-:W-:Y:S07]  /*1ce70*/  HMMA.16816.F32 R32, R44, R50, R32 ;  /* 0x000000322c20723c */ /* 0x000fee0000001820 */
[----:B------:R-:W-:Y:S01]  /*1ce80*/  MUFU.EX2 R120, R120 ;  /* 0x0000007800787308 */ /* 0x000fe20000000800 */
[----:B------:R-:W3:Y:S01]  /*1ce90*/  LDSM.16.MT88.4 R48, [R219+0x800] ;  /* 0x00080000db30783b */ /* 0x000ee20000004200 */
[----:B-1----:R-:W-:Y:S01]  /*1cea0*/  F2FP.F16.F32.PACK_AB R44, R118, R111 ;  /* 0x0000006f762c723e */ /* 0x002fe200000000ff */
[----:B------:R-:W-:Y:S07]  /*1ceb0*/  FADD.FTZ R103, R99, R103 ;  /* 0x0000006763677221 */ /* 0x000fee0000010000 */
[----:B------:R-:W1:Y:S01]  /*1cec0*/  MUFU.EX2 R113, R113 ;  /* 0x0000007100717308 */ /* 0x000e620000000800 */
[----:B------:R-:W-:Y:S01]  /*1ced0*/  FADD.FTZ R104, R100, R104 ;  /* 0x0000006864687221 */ /* 0x000fe20000010000 */
[----:B------:R-:W-:Y:S01]  /*1cee0*/  ISETP.GT.AND P0, PT, R240, R233, PT ;  /* 0x000000e9f000720c */ /* 0x000fe20003f04270 */
[----:B------:R-:W-:Y:S07]  /*1cef0*/  FADD.FTZ R103, R111, R103 ;  /* 0x000000676f677221 */ /* 0x000fee0000010000 */
[----:B------:R-:W-:Y:S01]  /*1cf00*/  MUFU.EX2 R112, R112 ;  /* 0x0000007000707308 */ /* 0x000fe20000000800 */
[----:B------:R-:W-:Y:S01]  /*1cf10*/  FADD.FTZ R104, R97, R104 ;  /* 0x0000006861687221 */ /* 0x000fe20000010000 */
[----:B--2---:R-:W-:Y:S01]  /*1cf20*/  F2FP.F16.F32.PACK_AB R46, R107, R109 ;  /* 0x0000006d6b2e723e */ /* 0x004fe200000000ff */
[----:B------:R-:W-:Y:S07]  /*1cf30*/  FADD.FTZ R118, R118, R103 ;  /* 0x0000006776767221 */ /* 0x000fee0000010000 */
[----:B------:R-:W2:Y:S01]  /*1cf40*/  MUFU.EX2 R117, R117 ;  /* 0x0000007500757308 */ /* 0x000ea20000000800 */
[----:B------:R-:W-:Y:S02]  /*1cf50*/  VIADD R240, R240, 0xffffffff ;  /* 0xfffffffff0f07836 */ /* 0x000fe40000000000 */
[----:B------:R-:W-:Y:S07]  /*1cf60*/  FADD.FTZ R118, R109, R118 ;  /* 0x000000766d767221 */ /* 0x000fee0000010000 */
[----:B------:R-:W-:Y:S01]  /*1cf70*/  MUFU.EX2 R127, R127 ;  /* 0x0000007f007f7308 */ /* 0x000fe20000000800 */
[----:B-1----:R-:W-:Y:S01]  /*1cf80*/  F2FP.F16.F32.PACK_AB R45, R113, R120 ;  /* 0x00000078712d723e */ /* 0x002fe200000000ff */
[----:B------:R-:W-:Y:S08]  /*1cf90*/  FADD.FTZ R118, R107, R118 ;  /* 0x000000766b767221 */ /* 0x000ff00000010000 */
[----:B------:R-:W1:Y:S01]  /*1cfa0*/  MUFU.EX2 R123, R123 ;  /* 0x0000007b007b7308 */ /* 0x000e620000000800 */
[----:B------:R-:W-:Y:S09]  /*1cfb0*/  FADD.FTZ R120, R120, R104 ;  /* 0x0000006878787221 */ /* 0x000ff20000010000 */
[----:B------:R-:W-:Y:S01]  /*1cfc0*/  MUFU.EX2 R122, R122 ;  /* 0x0000007a007a7308 */ /* 0x000fe20000000800 */
[----:B------:R-:W-:Y:S01]  /*1cfd0*/  FADD.FTZ R120, R113, R120 ;  /* 0x0000007871787221 */ /* 0x000fe20000010000 */
[C---:B--2---:R-:W-:Y:S08]  /*1cfe0*/  F2FP.F16.F32.PACK_AB R47, R117.reuse, R112 ;  /* 0x00000070752f723e */ /* 0x044ff000000000ff */
[----:B------:R-:W-:Y:S01]  /*1cff0*/  MUFU.EX2 R157, R157 ;  /* 0x0000009d009d7308 */ /* 0x000fe20000000800 */
[----:B------:R-:W-:Y:S09]  /*1d000*/  FADD.FTZ R112, R112, R120 ;  /* 0x0000007870707221 */ /* 0x000ff20000010000 */
[----:B------:R-:W-:Y:S01]  /*1d010*/  MUFU.EX2 R161, R202 ;  /* 0x000000ca00a17308 */ /* 0x000fe20000000800 */
[C---:B----4-:R-:W-:Y:S09]  /*1d020*/  HMMA.16816.F32 R4, R44.reuse, R52, R4 ;  /* 0x000000342c04723c */ /* 0x050ff20000001804 */
        /* <DEDUP_REMOVED lines=13> */
[----:B------:R-:W2:Y:S01]  /*1d100*/  MUFU.EX2 R121, R121 ;  /* 0x0000007900797308 */ /* 0x000ea20000000800 */
[C---:B---3--:R-:W-:Y:S03]  /*1d110*/  HMMA.16816.F32 R20, R44.reuse, R56, R20 ;  /* 0x000000382c14723c */ /* 0x048fe60000001814 */
[-CC-:B------:R-:W-:Y:S01]  /*1d120*/  FFMA.FTZ R57, R64, R37.reuse, -R76.reuse ;  /* 0x0000002540397223 */ /* 0x180fe2000001084c */
[----:B------:R-:W-:Y:S01]  /*1d130*/  FFMA.FTZ R56, R125, R37, -R76 ;  /* 0x000000257d387223 */ /* 0x000fe2000001084c */
[----:B------:R-:W3:Y:S04]  /*1d140*/  LDSM.16.MT88.4 R64, [R140+0x1000] ;  /* 0x001000008c40783b */ /* 0x000ee80000004200 */
[----:B------:R-:W-:Y:S01]  /*1d150*/  MUFU.EX2 R131, R131 ;  /* 0x0000008300837308 */ /* 0x000fe20000000800 */
[C---:B------:R-:W-:Y:S09]  /*1d160*/  HMMA.16816.F32 R24, R44.reuse, R58, R24 ;  /* 0x0000003a2c18723c */ /* 0x040ff20000001818 */
[----:B------:R-:W4:Y:S10]  /*1d170*/  MUFU.EX2 R125, R57 ;  /* 0x00000039007d7308 */ /* 0x000f340000000800 */
[----:B------:R-:W-:Y:S01]  /*1d180*/  MUFU.EX2 R124, R56 ;  /* 0x00000038007c7308 */ /* 0x000fe20000000800 */
[C---:B------:R-:W-:Y:S09]  /*1d190*/  HMMA.16816.F32 R28, R44.reuse, R48, R28 ;  /* 0x000000302c1c723c */ /* 0x040ff2000000181c */
[----:B------:R-:W3:Y:S10]  /*1d1a0*/  MUFU.EX2 R126, R126 ;  /* 0x0000007e007e7308 */ /* 0x000ef40000000800 */
[----:B------:R-:W-:Y:S01]  /*1d1b0*/  MUFU.EX2 R138, R145 ;  /* 0x00000091008a7308 */ /* 0x000fe20000000800 */
[----:B------:R-:W-:Y:S01]  /*1d1c0*/  HMMA.16816.F32 R32, R44, R50, R32 ;  /* 0x000000322c20723c */ /* 0x000fe20000001820 */
[----:B------:R-:W3:Y:S08]  /*1d1d0*/  LDSM.16.MT88.4 R48, [R219+0x1000] ;  /* 0x00100000db30783b */ /* 0x000ef00000004200 */
[----:B------:R-:W3:Y:S01]  /*1d1e0*/  MUFU.EX2 R135, R144 ;  /* 0x0000009000877308 */ /* 0x000ee20000000800 */
[----:B-1----:R-:W-:Y:S01]  /*1d1f0*/  F2FP.F16.F32.PACK_AB R44, R123, R127 ;  /* 0x0000007f7b2c723e */ /* 0x002fe200000000ff */
[----:B------:R-:W-:Y:S01]  /*1d200*/  FADD.FTZ R127, R127, R118 ;  /* 0x000000767f7f7221 */ /* 0x000fe20000010000 */
[----:B--2---:R-:W-:Y:S07]  /*1d210*/  F2FP.F16.F32.PACK_AB R46, R121, R122 ;  /* 0x0000007a792e723e */ /* 0x004fee00000000ff */
[----:B------:R1:W-:Y:S01]  /*1d220*/  MUFU.EX2 R133, R149 ;  /* 0x0000009500857308 */ /* 0x0003e20000000800 */
[----:B----4-:R-:W-:Y:S01]  /*1d230*/  F2FP.F16.F32.PACK_AB R45, R125, R131 ;  /* 0x000000837d2d723e */ /* 0x010fe200000000ff */
[----:B------:R-:W-:Y:S01]  /*1d240*/  FADD.FTZ R127, R123, R127 ;  /* 0x0000007f7b7f7221 */ /* 0x000fe20000010000 */
[----:B---3--:R-:W-:Y:S01]  /*1d250*/  F2FP.F16.F32.PACK_AB R47, R126, R124 ;  /* 0x0000007c7e2f723e */ /* 0x008fe200000000ff */
[----:B------:R-:W-:Y:S06]  /*1d260*/  LDSM.16.MT88.4 R56, [R148+0xb800] ;  /* 0x00b800009438783b */ /* 0x000fec0000004200 */
[----:B------:R-:W2:Y:S01]  /*1d270*/  MUFU.EX2 R132, R152 ;  /* 0x0000009800847308 */ /* 0x000ea20000000800 */
[----:B------:R-:W-:Y:S01]  /*1d280*/  FADD.FTZ R122, R122, R127 ;  /* 0x0000007f7a7a7221 */ /* 0x000fe20000010000 */
[----:B------:R-:W-:Y:S08]  /*1d290*/  FADD.FTZ R131, R131, R112 ;  /* 0x0000007083837221 */ /* 0x000ff00000010000 */
[----:B------:R-:W-:Y:S01]  /*1d2a0*/  MUFU.EX2 R152, R209 ;  /* 0x000000d100987308 */ /* 0x000fe20000000800 */
[C---:B------:R-:W-:Y:S09]  /*1d2b0*/  HMMA.16816.F32 R4, R44.reuse, R52, R4 ;  /* 0x000000342c04723c */ /* 0x040ff20000001804 */
[----:B------:R-:W-:Y:S01]  /*1d2c0*/  MUFU.EX2 R139, R139 ;  /* 0x0000008b008b7308 */ /* 0x000fe20000000800 */
[----:B-1----:R-:W-:Y:S01]  /*1d2d0*/  FFMA.FTZ R149, R215, R37, -R76 ;  /* 0x00000025d7957223 */ /* 0x002fe2000001084c */
[----:B------:R-:W-:Y:S01]  /*1d2e0*/  FADD.FTZ R122, R121, R122 ;  /* 0x0000007a797a7221 */ /* 0x000fe20000010000 */
[----:B------:R-:W-:Y:S07]  /*1d2f0*/  FADD.FTZ R131, R125, R131 ;  /* 0x000000837d837221 */ /* 0x000fee0000010000 */
[----:B------:R-:W1:Y:S01]  /*1d300*/  MUFU.EX2 R136, R136 ;  /* 0x0000008800887308 */ /* 0x000e620000000800 */
[C---:B------:R-:W-:Y:S01]  /*1d310*/  HMMA.16816.F32 R8, R44.reuse, R54, R8 ;  /* 0x000000362c08723c */ /* 0x040fe20000001808 */
[----:B------:R-:W3:Y:S08]  /*1d320*/  LDSM.16.MT88.4 R52, [R156+0xb800] ;  /* 0x00b800009c34783b */ /* 0x000ef00000004200 */
[----:B------:R-:W-:Y:S01]  /*1d330*/  MUFU.EX2 R149, R149 ;  /* 0x0000009500957308 */ /* 0x000fe20000000800 */
[----:B------:R-:W-:Y:S09]  /*1d340*/  FADD.FTZ R124, R124, R131 ;  /* 0x000000837c7c7221 */ /* 0x000ff20000010000 */
[----:B------:R-:W-:Y:S01]  /*1d350*/  MUFU.EX2 R134, R134 ;  /* 0x0000008600867308 */ /* 0x000fe20000000800 */
[C---:B------:R-:W-:Y:S09]  /*1d360*/  HMMA.16816.F32 R12, R44.reuse, R60, R12 ;  /* 0x0000003c2c0c723c */ /* 0x040ff2000000180c */
[----:B------:R-:W4:Y:S01]  /*1d370*/  MUFU.EX2 R137, R137 ;  /* 0x0000008900897308 */ /* 0x000f220000000800 */
[----:B------:R-:W-:Y:S09]  /*1d380*/  FADD.FTZ R124, R126, R124 ;  /* 0x0000007c7e7c7221 */ /* 0x000ff20000010000 */
[----:B------:R-:W3:Y:S01]  /*1d390*/  MUFU.EX2 R145, R252 ;  /* 0x000000fc00917308 */ /* 0x000ee20000000800 */
[C---:B------:R-:W-:Y:S01]  /*1d3a0*/  HMMA.16816.F32 R16, R44.reuse, R62, R16 ;  /* 0x0000003e2c10723c */ /* 0x040fe20000001810 */
[----:B------:R-:W3:Y:S08]  /*1d3b0*/  LDSM.16.MT88.4 R60, [R140+0x1800] ;  /* 0x001800008c3c783b */ /* 0x000ef00000004200 */
[----:B------:R-:W3:Y:S10]  /*1d3c0*/  MUFU.EX2 R144, R251 ;  /* 0x000000fb00907308 */ /* 0x000ef40000000800 */
        /* <DEDUP_REMOVED lines=12> */
[----:B------:R-:W3:Y:S02]  /*1d490*/  LDSM.16.MT88.4 R48, [R219+0x1800] ;  /* 0x00180000db30783b */ /* 0x000ee40000004200 */
[----:B------:R-:W-:Y:S06]  /*1d4a0*/  F2FP.F16.F32.PACK_AB R44, R135, R138 ;  /* 0x0000008a872c723e */ /* 0x000fec00000000ff */
[----:B------:R-:W-:Y:S01]  /*1d4b0*/  MUFU.EX2 R187, R187 ;  /* 0x000000bb00bb7308 */ /* 0x000fe20000000800 */
[----:B--2---:R-:W-:Y:S01]  /*1d4c0*/  F2FP.F16.F32.PACK_AB R46, R132, R133 ;  /* 0x00000085842e723e */ /* 0x004fe200000000ff */
[----:B------:R-:W-:Y:S01]  /*1d4d0*/  FADD.FTZ R138, R138, R122 ;  /* 0x0000007a8a8a7221 */ /* 0x000fe20000010000 */
[C---:B-1----:R-:W-:Y:S07]  /*1d4e0*/  F2FP.F16.F32.PACK_AB R45, R136.reuse, R139 ;  /* 0x0000008b882d723e */ /* 0x042fee00000000ff */
[----:B------:R-:W-:Y:S01]  /*1d4f0*/  MUFU.EX2 R186, R186 ;  /* 0x000000ba00ba7308 */ /* 0x000fe20000000800 */
[----:B----4-:R-:W-:Y:S01]  /*1d500*/  F2FP.F16.F32.PACK_AB R47, R137, R134 ;  /* 0x00000086892f723e */ /* 0x010fe200000000ff */
[----:B------:R-:W-:Y:S01]  /*1d510*/  FADD.FTZ R138, R135, R138 ;  /* 0x0000008a878a7221 */ /* 0x000fe20000010000 */
[----:B------:R-:W-:Y:S07]  /*1d520*/  FADD.FTZ R139, R139, R124 ;  /* 0x0000007c8b8b7221 */ /* 0x000fee0000010000 */
[----:B------:R-:W-:Y:S01]  /*1d530*/  MUFU.EX2 R185, R185 ;  /* 0x000000b900b97308 */ /* 0x000fe20000000800 */
[----:B------:R-:W-:Y:S01]  /*1d540*/  FADD.FTZ R138, R133, R138 ;  /* 0x0000008a858a7221 */ /* 0x000fe20000010000 */
[----:B------:R-:W-:Y:S01]  /*1d550*/  FADD.FTZ R139, R136, R139 ;  /* 0x0000008b888b7221 */ /* 0x000fe20000010000 */
[C---:B---3--:R-:W-:Y:S07]  /*1d560*/  HMMA.16816.F32 R4, R44.reuse, R52, R4 ;  /* 0x000000342c04723c */ /* 0x048fee0000001804 */
        /* <DEDUP_REMOVED lines=11> */
[----:B------:R-:W-:Y:S01]  /*1d620*/  FADD.FTZ R137, R147, R137 ;  /* 0x0000008993897221 */ /* 0x000fe20000010000 */
        /* <DEDUP_REMOVED lines=21> */
[----:B------:R-:W-:Y:S01]  /*1d780*/  F2FP.F16.F32.PACK_AB R46, R141, R143 ;  /* 0x0000008f8d2e723e */ /* 0x000fe200000000ff */
[----:B------:R-:W-:Y:S01]  /*1d790*/  FADD.FTZ R143, R143, R138 ;  /* 0x0000008a8f8f7221 */ /* 0x000fe20000010000 */
[----:B------:R-:W-:Y:S07]  /*1d7a0*/  F2FP.F16.F32.PACK_AB R45, R147, R149 ;  /* 0x00000095932d723e */ /* 0x000fee00000000ff */
[----:B------:R-:W-:Y:S01]  /*1d7b0*/  MUFU.EX2 R92, R92 ;  /* 0x0000005c005c7308 */ /* 0x000fe20000000800 */
[----:B------:R-:W-:Y:S01]  /*1d7c0*/  F2FP.F16.F32.PACK_AB R47, R142, R146 ;  /* 0x000000928e2f723e */ /* 0x000fe200000000ff */
[----:B------:R-:W-:Y:S01]  /*1d7d0*/  FADD.FTZ R143, R141, R143 ;  /* 0x0000008f8d8f7221 */ /* 0x000fe20000010000 */
[----:B------:R-:W-:Y:S01]  /*1d7e0*/  F2FP.F16.F32.PACK_AB R44, R144, R145 ;  /* 0x00000091902c723e */ /* 0x000fe200000000ff */
[----:B------:R-:W-:Y:S01]  /*1d7f0*/  FADD.FTZ R146, R146, R137 ;  /* 0x0000008992927221 */ /* 0x000fe20000010000 */
[----:B---3--:R-:W-:Y:S05]  /*1d800*/  F2FP.F16.F32.PACK_AB R40, R96, R98 ;  /* 0x000000626028723e */ /* 0x008fea00000000ff */
[----:B------:R-:W-:Y:S01]  /*1d810*/  MUFU.EX2 R91, R91 ;  /* 0x0000005b005b7308 */ /* 0x000fe20000000800 */
[----:B------:R-:W-:Y:S01]  /*1d820*/  FADD.FTZ R146, R142, R146 ;  /* 0x000000928e927221 */ /* 0x000fe20000010000 */
[C---:B-1----:R-:W-:Y:S08]  /*1d830*/  HMMA.16816.F32 R4, R44.reuse, R52, R4 ;  /* 0x000000342c04723c */ /* 0x042ff00000001804 */
        /* <DEDUP_REMOVED lines=13> */
[----:B------:R-:W3:Y:S01]  /*1d910*/  MUFU.EX2 R74, R74 ;  /* 0x0000004a004a7308 */ /* 0x000ee20000000800 */
[C---:B------:R-:W-:Y:S09]  /*1d920*/  HMMA.16816.F32 R20, R44.reuse, R64, R20 ;  /* 0x000000402c14723c */ /* 0x040ff20000001814 */
[----:B------:R-:W-:Y:S10]  /*1d930*/  MUFU.EX2 R73, R73 ;  /* 0x0000004900497308 */ /* 0x000ff40000000800 */
[----:B------:R-:W1:Y:S01]  /*1d940*/  MUFU.EX2 R72, R72 ;  /* 0x0000004800487308 */ /* 0x000e620000000800 */
[C---:B------:R-:W-:Y:S01]  /*1d950*/  HMMA.16816.F32 R24, R44.reuse, R66, R24 ;  /* 0x000000422c18723c */ /* 0x040fe20000001818 */
[----:B------:R-:W-:Y:S02]  /*1d960*/  LDSM.16.MT88.4 R64, [R140+0x3000] ;  /* 0x003000008c40783b */ /* 0x000fe40000004200 */
[----:B---3--:R-:W-:Y:S05]  /*1d970*/  F2FP.F16.F32.PACK_AB R132, R74, R75 ;  /* 0x0000004b4a84723e */ /* 0x008fea00000000ff */
[C---:B----4-:R-:W-:Y:S03]  /*1d980*/  HMMA.16816.F32 R28, R44.reuse, R48, R28 ;  /* 0x000000302c1c723c */ /* 0x050fe6000000181c */
[----:B-1----:R-:W-:Y:S05]  /*1d990*/  F2FP.F16.F32.PACK_AB R134, R72, R73 ;  /* 0x000000494886723e */ /* 0x002fea00000000ff */
[----:B------:R-:W-:Y:S01]  /*1d9a0*/  HMMA.16816.F32 R32, R44, R50, R32 ;  /* 0x000000322c20723c */ /* 0x000fe20000001820 */
[----:B------:R-:W1:Y:S02]  /*1d9b0*/  LDSM.16.MT88.4 R48, [R219+0x2800] ;  /* 0x00280000db30783b */ /* 0x000e640000004200 */
[----:B------:R-:W-:Y:S02]  /*1d9c0*/  F2FP.F16.F32.PACK_AB R46, R150, R152 ;  /* 0x00000098962e723e */ /* 0x000fe400000000ff */
[C---:B------:R-:W-:Y:S01]  /*1d9d0*/  F2FP.F16.F32.PACK_AB R45, R157.reuse, R158 ;  /* 0x0000009e9d2d723e */ /* 0x040fe200000000ff */
[----:B------:R-:W-:Y:S01]  /*1d9e0*/  FADD.FTZ R157, R157, R146 ;  /* 0x000000929d9d7221 */ /* 0x000fe20000010000 */
[C---:B------:R-:W-:Y:S02]  /*1d9f0*/  F2FP.F16.F32.PACK_AB R47, R154.reuse, R151 ;  /* 0x000000979a2f723e */ /* 0x040fe400000000ff */
[----:B------:R-:W-:Y:S01]  /*1da00*/  F2FP.F16.F32.PACK_AB R44, R153, R155 ;  /* 0x0000009b992c723e */ /* 0x000fe200000000ff */
[----:B------:R-:W-:Y:S01]  /*1da10*/  FADD.FTZ R155, R155, R143 ;  /* 0x0000008f9b9b7221 */ /* 0x000fe20000010000 */
[----:B------:R-:W-:Y:S03]  /*1da20*/  FADD.FTZ R157, R151, R157 ;  /* 0x0000009d979d7221 */ /* 0x000fe60000010000 */
[----:B------:R-:W-:Y:S01]  /*1da30*/  FADD.FTZ R155, R153, R155 ;  /* 0x0000009b999b7221 */ /* 0x000fe20000010000 */
[----:B------:R-:W-:Y:S01]  /*1da40*/  FADD.FTZ R154, R154, R157 ;  /* 0x0000009d9a9a7221 */ /* 0x000fe20000010000 */
        /* <DEDUP_REMOVED lines=9> */
[----:B------:R-:W-:Y:S02]  /*1dae0*/  FFMA.FTZ R60, R189, R37, -R76 ;  /* 0x00000025bd3c7223 */ /* 0x000fe4000001084c */
[----:B------:R-:W4:Y:S03]  /*1daf0*/  MUFU.EX2 R189, R199 ;  /* 0x000000c700bd7308 */ /* 0x000f260000000800 */
[C---:B------:R-:W-:Y:S07]  /*1db00*/  HMMA.16816.F32 R24, R44.reuse, R62, R24 ;  /* 0x0000003e2c18723c */ /* 0x040fee0000001818 */
[----:B------:R3:W2:Y:S01]  /*1db10*/  MUFU.EX2 R188, R60 ;  /* 0x0000003c00bc7308 */ /* 0x0006a20000000800 */
[C---:B-1----:R-:W-:Y:S03]  /*1db20*/  HMMA.16816.F32 R28, R44.reuse, R48, R28 ;  /* 0x000000302c1c723c */ /* 0x042fe6000000181c */
[----:B----4-:R-:W-:Y:S01]  /*1db30*/  FADD.FTZ R154, R189, R154 ;  /* 0x0000009abd9a7221 */ /* 0x010fe20000010000 */
[----:B---3--:R-:W-:Y:S04]  /*1db40*/  LDSM.16.MT88.4 R60, [R140+0x3800] ;  /* 0x003800008c3c783b */ /* 0x008fe80000004200 */
[----:B------:R-:W-:Y:S03]  /*1db50*/  HMMA.16816.F32 R32, R44, R50, R32 ;  /* 0x000000322c20723c */ /* 0x000fe60000001820 */
[----:B------:R-:W-:Y:S02]  /*1db60*/  F2FP.F16.F32.PACK_AB R46, R159, R160 ;  /* 0x000000a09f2e723e */ /* 0x000fe400000000ff */
[----:B------:R-:W-:Y:S01]  /*1db70*/  F2FP.F16.F32.PACK_AB R44, R161, R164 ;  /* 0x000000a4a12c723e */ /* 0x000fe200000000ff */
[----:B------:R-:W-:Y:S01]  /*1db80*/  FADD.FTZ R164, R164, R152 ;  /* 0x00000098a4a47221 */ /* 0x000fe20000010000 */
[C---:B--2---:R-:W-:Y:S01]  /*1db90*/  F2FP.F16.F32.PACK_AB R45, R188.reuse, R189 ;  /* 0x000000bdbc2d723e */ /* 0x044fe200000000ff */
[----:B------:R-:W1:Y:S01]  /*1dba0*/  LDSM.16.MT88.4 R48, [R219+0x3000] ;  /* 0x00300000db30783b */ /* 0x000e620000004200 */
[----:B------:R-:W-:Y:S01]  /*1dbb0*/  F2FP.F16.F32.PACK_AB R47, R163, R162 ;  /* 0x000000a2a32f723e */ /* 0x000fe200000000ff */
[----:B------:R-:W-:Y:S01]  /*1dbc0*/  FADD.FTZ R164, R161, R164 ;  /* 0x000000a4a1a47221 */ /* 0x000fe20000010000 */
[----:B------:R-:W-:Y:S03]  /*1dbd0*/  FADD.FTZ R188, R188, R154 ;  /* 0x0000009abcbc7221 */ /* 0x000fe60000010000 */
[----:B------:R-:W-:Y:S01]  /*1dbe0*/  FADD.FTZ R160, R160, R164 ;  /* 0x000000a4a0a07221 */ /* 0x000fe20000010000 */
[----:B------:R-:W-:Y:S01]  /*1dbf0*/  FADD.FTZ R188, R162, R188 ;  /* 0x000000bca2bc7221 */ /* 0x000fe20000010000 */
[C---:B------:R-:W-:Y:S03]  /*1dc00*/  HMMA.16816.F32 R4, R44.reuse, R52, R4 ;  /* 0x000000342c04723c */ /* 0x040fe60000001804 */
[----:B------:R-:W-:Y:S01]  /*1dc10*/  FADD.FTZ R160, R159, R160 ;  /* 0x000000a09fa07221 */ /* 0x000fe20000010000 */
[----:B------:R-:W-:Y:S01]  /*1dc20*/  FADD.FTZ R188, R163, R188 ;  /* 0x000000bca3bc7221 */ /* 0x000fe20000010000 */
[----:B------:R-:W-:Y:S02]  /*1dc30*/  IMAD.MOV.U32 R164, RZ, RZ, R0 ;  /* 0x000000ffffa47224 */ /* 0x000fe400078e0000 */
[----:B------:R-:W-:Y:S01]  /*1dc40*/  FADD.FTZ R160, R197, R160 ;  /* 0x000000a0c5a07221 */ /* 0x000fe20000010000 */
[C---:B------:R-:W-:Y:S01]  /*1dc50*/  HMMA.16816.F32 R8, R44.reuse, R54, R8 ;  /* 0x000000362c08723c */ /* 0x040fe20000001808 */
[----:B------:R-:W2:Y:S02]  /*1dc60*/  LDSM.16.MT88.4 R52, [R156+0xd800] ;  /* 0x00d800009c34783b */ /* 0x000ea40000004200 */
[----:B------:R-:W-:Y:S05]  /*1dc70*/  FADD.FTZ R188, R193, R188 ;  /* 0x000000bcc1bc7221 */ /* 0x000fea0000010000 */
[C---:B------:R-:W-:Y:S08]  /*1dc80*/  HMMA.16816.F32 R12, R44.reuse, R56, R12 ;  /* 0x000000382c0c723c */ /* 0x040ff0000000180c */
[C---:B------:R-:W-:Y:S01]  /*1dc90*/  HMMA.16816.F32 R16, R44.reuse, R58, R16 ;  /* 0x0000003a2c10723c */ /* 0x040fe20000001810 */
[----:B------:R-:W3:Y:S07]  /*1dca0*/  LDSM.16.MT88.4 R56, [R148+0xd800] ;  /* 0x00d800009438783b */ /* 0x000eee0000004200 */
[C---:B------:R-:W-:Y:S03]  /*1dcb0*/  HMMA.16816.F32 R20, R44.reuse, R64, R20 ;  /* 0x000000402c14723c */ /* 0x040fe60000001814 */
[-CC-:B------:R-:W-:Y:S02]  /*1dcc0*/  FFMA.FTZ R64, R191, R37.reuse, -R76.reuse ;  /* 0x00000025bf407223 */ /* 0x180fe4000001084c */
[----:B------:R4:W2:Y:S03]  /*1dcd0*/  MUFU.EX2 R191, R192 ;  /* 0x000000c000bf7308 */ /* 0x0008a60000000800 */
[C---:B------:R-:W-:Y:S08]  /*1dce0*/  HMMA.16816.F32 R24, R44.reuse, R66, R24 ;  /* 0x000000422c18723c */ /* 0x040ff00000001818 */
[C---:B-1----:R-:W-:Y:S03]  /*1dcf0*/  HMMA.16816.F32 R28, R44.reuse, R48, R28 ;  /* 0x000000302c1c723c */ /* 0x042fe6000000181c */
[----:B----4-:R-:W-:Y:S01]  /*1dd00*/  FFMA.FTZ R192, R190, R37, -R76 ;  /* 0x00000025bec07223 */ /* 0x010fe2000001084c */
[C---:B--2---:R-:W-:Y:S01]  /*1dd10*/  FADD.FTZ R188, R191.reuse, R188 ;  /* 0x000000bcbfbc7221 */ /* 0x044fe20000010000 */
[----:B------:R1:W2:Y:S03]  /*1dd20*/  MUFU.EX2 R190, R64 ;  /* 0x0000004000be7308 */ /* 0x0002a60000000800 */
[----:B------:R-:W-:Y:S07]  /*1dd30*/  HMMA.16816.F32 R32, R44, R50, R32 ;  /* 0x000000322c20723c */ /* 0x000fee0000001820 */
[----:B------:R-:W4:Y:S01]  /*1dd40*/  MUFU.EX2 R192, R192 ;  /* 0x000000c000c07308 */ /* 0x000f220000000800 */
[----:B------:R-:W3:Y:S01]  /*1dd50*/  LDSM.16.MT88.4 R48, [R219+0x3800] ;  /* 0x00380000db30783b */ /* 0x000ee20000004200 */
[C---:B------:R-:W-:Y:S01]  /*1dd60*/  F2FP.F16.F32.PACK_AB R44, R196.reuse, R197 ;  /* 0x000000c5c42c723e */ /* 0x040fe200000000ff */
[----:B------:R-:W-:Y:S01]  /*1dd70*/  FADD.FTZ R196, R196, R160 ;  /* 0x000000a0c4c47221 */ /* 0x000fe20000010000 */
[----:B------:R-:W-:Y:S02]  /*1dd80*/  F2FP.F16.F32.PACK_AB R46, R194, R195 ;  /* 0x000000c3c22e723e */ /* 0x000fe400000000ff */
[----:B------:R-:W-:Y:S01]  /*1dd90*/  F2FP.F16.F32.PACK_AB R45, R191, R193 ;  /* 0x000000c1bf2d723e */ /* 0x000fe200000000ff */
[----:B------:R-:W-:Y:S02]  /*1dda0*/  FADD.FTZ R196, R195, R196 ;  /* 0x000000c4c3c47221 */ /* 0x000fe40000010000 */
[----:B-1----:R-:W-:Y:S01]  /*1ddb0*/  LDSM.16.MT88.4 R64, [R140+0x4000] ;  /* 0x004000008c40783b */ /* 0x002fe20000004200 */
[----:B--2---:R-:W-:Y:S01]  /*1ddc0*/  FADD.FTZ R188, R190, R188 ;  /* 0x000000bcbebc7221 */ /* 0x004fe20000010000 */
[----:B------:R-:W-:Y:S01]  /*1ddd0*/  FADD.FTZ R196, R194, R196 ;  /* 0x000000c4c2c47221 */ /* 0x000fe20000010000 */
[C---:B----4-:R-:W-:Y:S02]  /*1dde0*/  F2FP.F16.F32.PACK_AB R47, R192.reuse, R190 ;  /* 0x000000bec02f723e */ /* 0x050fe400000000ff */
[----:B------:R-:W-:Y:S05]  /*1ddf0*/  FADD.FTZ R192, R192, R188 ;  /* 0x000000bcc0c07221 */ /* 0x000fea0000010000 */
[C---:B------:R-:W-:Y:S08]  /*1de00*/  HMMA.16816.F32 R4, R44.reuse, R52, R4 ;  /* 0x000000342c04723c */ /* 0x040ff00000001804 */
[C---:B------:R-:W-:Y:S01]  /*1de10*/  HMMA.16816.F32 R8, R44.reuse, R54, R8 ;  /* 0x000000362c08723c */ /* 0x040fe20000001808 */
[----:B------:R-:W1:Y:S07]  /*1de20*/  LDSM.16.MT88.4 R52, [R156+0xe000] ;  /* 0x00e000009c34783b */ /* 0x000e6e0000004200 */
[C---:B---3--:R-:W-:Y:S08]  /*1de30*/  HMMA.16816.F32 R12, R44.reuse, R56, R12 ;  /* 0x000000382c0c723c */ /* 0x048ff0000000180c */
        /* <DEDUP_REMOVED lines=15> */
[----:B------:R-:W-:Y:S01]  /*1df30*/  F2FP.F16.F32.PACK_AB R44, R186, R187 ;  /* 0x000000bbba2c723e */ /* 0x000fe200000000ff */
[----:B------:R-:W-:Y:S01]  /*1df40*/  FADD.FTZ R187, R187, R196 ;  /* 0x000000c4bbbb7221 */ /* 0x000fe20000010000 */
[----:B------:R-:W-:Y:S02]  /*1df50*/  F2FP.F16.F32.PACK_AB R46, R184, R185 ;  /* 0x000000b9b82e723e */ /* 0x000fe400000000ff */
[C---:B-1----:R-:W-:Y:S01]  /*1df60*/  F2FP.F16.F32.PACK_AB R45, R181.reuse, R182 ;  /* 0x000000b6b52d723e */ /* 0x042fe200000000ff */
[----:B------:R-:W-:Y:S01]  /*1df70*/  FADD.FTZ R187, R186, R187 ;  /* 0x000000bbbabb7221 */ /* 0x000fe20000010000 */
[----:B------:R-:W-:Y:S01]  /*1df80*/  FADD.FTZ R181, R181, R192 ;  /* 0x000000c0b5b57221 */ /* 0x000fe20000010000 */
[----:B---3--:R-:W-:Y:S02]  /*1df90*/  LDSM.16.MT88.4 R60, [R140+0x4800] ;  /* 0x004800008c3c783b */ /* 0x008fe40000004200 */
[----:B------:R-:W-:Y:S01]  /*1dfa0*/  FADD.FTZ R187, R185, R187 ;  /* 0x000000bbb9bb7221 */ /* 0x000fe20000010000 */
[----:B----4-:R-:W-:Y:S01]  /*1dfb0*/  FADD.FTZ R181, R180, R181 ;  /* 0x000000b5b4b57221 */ /* 0x010fe20000010000 */
[C---:B--2---:R-:W-:Y:S02]  /*1dfc0*/  F2FP.F16.F32.PACK_AB R47, R183.reuse, R180 ;  /* 0x000000b4b72f723e */ /* 0x044fe400000000ff */
        /* <DEDUP_REMOVED lines=35> */
[----:B------:R-:W-:Y:S01]  /*1e200*/  FADD.FTZ R176, R170, R176 ;  /* 0x000000b0aab07221 */ /* 0x000fe20000010000 */
[C---:B------:R-:W-:Y:S03]  /*1e210*/  HMMA.16816.F32 R4, R44.reuse, R52, R4 ;  /* 0x000000342c04723c */ /* 0x040fe60000001804 */
[----:B------:R-:W-:Y:S01]  /*1e220*/  FADD.FTZ R175, R130, R175 ;  /* 0x000000af82af7221 */ /* 0x000fe20000010000 */
[----:B------:R-:W-:Y:S04]  /*1e230*/  FADD.FTZ R176, R169, R176 ;  /* 0x000000b0a9b07221 */ /* 0x000fe80000010000 */
[C---:B------:R-:W-:Y:S01]  /*1e240*/  HMMA.16816.F32 R8, R44.reuse, R54, R8 ;  /* 0x000000362c08723c */ /* 0x040fe20000001808 */
[----:B------:R-:W1:Y:S02]  /*1e250*/  LDSM.16.MT88.4 R52, [R156+0xf000] ;  /* 0x00f000009c34783b */ /* 0x000e640000004200 */
[----:B------:R-:W-:Y:S04]  /*1e260*/  FADD.FTZ R176, R168, R176 ;  /* 0x000000b0a8b07221 */ /* 0x000fe80000010000 */
[----:B------:R-:W-:Y:S01]  /*1e270*/  FADD.FTZ R176, R119, R176 ;  /* 0x000000b077b07221 */ /* 0x000fe20000010000 */
        /* <DEDUP_REMOVED lines=13> */
[----:B------:R-:W-:Y:S02]  /*1e350*/  F2FP.F16.F32.PACK_AB R44, R170, R171 ;  /* 0x000000abaa2c723e */ /* 0x000fe400000000ff */
[----:B------:R-:W-:Y:S01]  /*1e360*/  F2FP.F16.F32.PACK_AB R46, R168, R169 ;  /* 0x000000a9a82e723e */ /* 0x000fe200000000ff */
[----:B------:R-:W3:Y:S01]  /*1e370*/  LDSM.16.MT88.4 R48, [R219+0x5000] ;  /* 0x00500000db30783b */ /* 0x000ee20000004200 */
[----:B------:R-:W-:Y:S01]  /*1e380*/  F2FP.F16.F32.PACK_AB R45, R130, R165 ;  /* 0x000000a5822d723e */ /* 0x000fe200000000ff */
[----:B------:R-:W-:Y:S01]  /*1e390*/  IMAD.MOV.U32 R165, RZ, RZ, R36 ;  /* 0x000000ffffa57224 */ /* 0x000fe200078e0024 */
[C---:B-1----:R-:W-:Y:S01]  /*1e3a0*/  F2FP.F16.F32.PACK_AB R47, R129.reuse, R128 ;  /* 0x00000080812f723e */ /* 0x042fe200000000ff */
[----:B------:R-:W-:Y:S06]  /*1e3b0*/  FADD.FTZ R129, R129, R175 ;  /* 0x000000af81817221 */ /* 0x000fec0000010000 */
        /* <DEDUP_REMOVED lines=43> */
[-C--:B------:R-:W-:Y:S06]  /*1e670*/  FFMA.FTZ R58, R41, R37.reuse, -R76 ;  /* 0x00000025293a7223 */ /* 0x080fec000001084c */
        /* <DEDUP_REMOVED lines=62> */
[C---:B--2---:R-:W-:Y:S01]  /*1ea60*/  HMMA.16816.F32 R20, R40.reuse, R48, R20 ;  /* 0x000000302814723c */ /* 0x044fe20000001814 */
[----:B------:R-:W-:Y:S07]  /*1ea70*/  LDSM.16.MT88.4 R156, [R156+0x11800] ;  /* 0x011800009c9c783b */ /* 0x000fee0000004200 */
        /* <DEDUP_REMOVED lines=12> */
[----:B------:R-:W-:Y:S01]  /*1eb40*/  LDSM.16.MT88.4 R140, [R140+0x7800] ;  /* 0x007800008c8c783b */ /* 0x000fe20000004200 */
        /* <DEDUP_REMOVED lines=41> */
.L_x_3215:
        /* <DEDUP_REMOVED lines=13> */
.L_x_3230:
[----:B----4-:R-:W-:Y:S01]  /*1eeb0*/  FADD.FTZ R7, R245, R7 ;  /* 0x00000007f5077221 */ /* 0x010fe20000010000 */
[----:B------:R-:W2:Y:S01]  /*1eec0*/  MUFU.RCP R11, R8 ;  /* 0x00000008000b7308 */ /* 0x000ea20000001000 */
[----:B------:R-:W-:Y:S01]  /*1eed0*/  SHF.L.U32 R9, R166, 0x4, RZ ;  /* 0x00000004a6097819 */ /* 0x000fe200000006ff */
[----:B------:R-:W-:Y:S01]  /*1eee0*/  BAR.SYNC.DEFER_BLOCKING 0x0 ;  /* 0x0000000000007b1d */ /* 0x000fe20000010000 */
[----:B------:R-:W-:Y:S02]  /*1eef0*/  FSETP.NE.FTZ.AND P1, PT, R8, RZ, PT ;  /* 0x000000ff0800720b */ /* 0x000fe40003f35000 */
[----:B------:R-:W-:Y:S02]  /*1ef00*/  LOP3.LUT R12, R9, 0x1c0, RZ, 0xc0, !PT ;  /* 0x000001c0090c7812 */ /* 0x000fe400078ec0ff */
[----:B------:R-:W-:Y:S01]  /*1ef10*/  FSETP.NE.FTZ.AND P0, PT, R7, RZ, PT ;  /* 0x000000ff0700720b */ /* 0x000fe20003f15000 */
[----:B------:R-:W4:Y:S01]  /*1ef20*/  MUFU.RCP R10, R7 ;  /* 0x00000007000a7308 */ /* 0x000f220000001000 */
[----:B------:R-:W-:-:S02]  /*1ef30*/  LOP3.LUT R69, R12, 0x38, R69, 0xf8, !PT ;  /* 0x000000380c457812 */ /* 0x000fc400078ef845 */
[----:B------:R-:W-:Y:S02]  /*1ef40*/  R2P PR, R166, 0x1c ;  /* 0x0000001ca6007804 */ /* 0x000fe40000000000 */
[----:B-----5:R-:W-:-:S03]  /*1ef50*/  LOP3.LUT R68, R69, R68, R216, 0xfe, !PT ;  /* 0x0000004445447212 */ /* 0x020fc600078efed8 */
[----:B------:R-:W-:Y:S02]  /*1ef60*/  SEL R6, R6, 0xffffffe0, !P2 ;  /* 0xffffffe006067807 */ /* 0x000fe40005000000 */
[----:B--2---:R-:W-:Y:S02]  /*1ef70*/  FSEL R11, R11, 1, P1 ;  /* 0x3f8000000b0b7808 */ /* 0x004fe40000800000 */
[----:B------:R-:W-:-:S03]  /*1ef80*/  LEA R68, R68, R218, 0x2 ;  /* 0x000000da44447211 */ /* 0x000fc600078e10ff */
[C---:B------:R-:W-:Y:S01]  /*1ef90*/  FMUL.FTZ R160, R11.reuse, R160 ;  /* 0x000000a00ba07220 */ /* 0x040fe20000410000 */
[C---:B------:R-:W-:Y:S01]  /*1efa0*/  FMUL.FTZ R161, R11.reuse, R161 ;  /* 0x000000a10ba17220 */ /* 0x040fe20000410000 */
[C---:B------:R-:W-:Y:S01]  /*1efb0*/  FMUL.FTZ R156, R11.reuse, R156 ;  /* 0x0000009c0b9c7220 */ /* 0x040fe20000410000 */
[----:B----4-:R-:W-:Y:S01]  /*1efc0*/  FSEL R10, R10, 1, P0 ;  /* 0x3f8000000a0a7808 */ /* 0x010fe20000000000 */
        /* <DEDUP_REMOVED lines=30> */
[----:B------:R-:W-:Y:S01]  /*1f1b0*/  IADD3 R12, PT, PT, R68, 0x80, RZ ;  /* 0x00000080440c7810 */ /* 0x000fe20007ffe0ff */
[----:B------:R-:W-:Y:S01]  /*1f1c0*/  STS.64 [R68], R160 ;  /* 0x000000a044007388 */ /* 0x000fe20000000a00 */
[----:B------:R-:W-:-:S02]  /*1f1d0*/  IADD3 R4, PT, PT, R6, R68, RZ ;  /* 0x0000004406047210 */ /* 0x000fc40007ffe0ff */
[----:B------:R-:W-:Y:S01]  /*1f1e0*/  IADD3 R11, PT, PT, R10, R68, RZ ;  /* 0x000000440a0b7210 */ /* 0x000fe20007ffe0ff */
[----:B------:R-:W-:Y:S01]  /*1f1f0*/  STS.64 [R68+0x800], R162 ;  /* 0x000800a244007388 */ /* 0x000fe20000000a00 */
[----:B------:R-:W-:Y:S02]  /*1f200*/  @P4 IADD3 R12, PT, PT, R68, -0x80, RZ ;  /* 0xffffff80440c4810 */ /* 0x000fe40007ffe0ff */
[----:B------:R-:W-:Y:S01]  /*1f210*/  IADD3 R13, PT, PT, R6, R11, RZ ;  /* 0x0000000b060d7210 */ /* 0x000fe20007ffe0ff */
[----:B------:R-:W-:Y:S01]  /*1f220*/  STS.64 [R4], R156 ;  /* 0x0000009c04007388 */ /* 0x000fe20000000a00 */
[----:B------:R-:W-:-:S03]  /*1f230*/  IADD3 R10, PT, PT, R10, R12, RZ ;  /* 0x0000000c0a0a7210 */ /* 0x000fc60007ffe0ff */
        /* <DEDUP_REMOVED lines=10> */
[----:B------:R2:W-:Y:S04]  /*1f2e0*/  STS.64 [R4+0x800], R142 ;  /* 0x0008008e04007388 */ /* 0x0005e80000000a00 */
[----:B------:R-:W-:Y:S04]  /*1f2f0*/  STS.64 [R10], R136 ;  /* 0x000000880a007388 */ /* 0x000fe80000000a00 */
[----:B------:R4:W-:Y:S04]  /*1f300*/  STS.64 [R10+0x800], R138 ;  /* 0x0008008a0a007388 */ /* 0x0009e80000000a00 */
[----:B------:R-:W-:Y:S04]  /*1f310*/  STS.64 [R6], R132 ;  /* 0x0000008406007388 */ /* 0x000fe80000000a00 */
[----:B------:R1:W-:Y:S01]  /*1f320*/  STS.64 [R6+0x800], R134 ;  /* 0x0008008606007388 */ /* 0x0003e20000000a00 */
[----:B------:R-:W3:Y:S03]  /*1f330*/  @P1 MUFU.LG2 R8, R8 ;  /* 0x0000000800081308 */ /* 0x000ee60000000c00 */
[----:B------:R3:W5:Y:S04]  /*1f340*/  LD.E R41, desc[UR4][R2.64+0xcc] ;  /* 0x0000cc0402297980 */ /* 0x000768000c101900 */
[----:B------:R3:W5:Y:S04]  /*1f350*/  LD.E.64 R46, desc[UR4][R2.64+0x78] ;  /* 0x00007804022e7980 */ /* 0x000768000c101b00 */
[----:B--2---:R-:W2:Y:S01]  /*1f360*/  LD.E R4, desc[UR4][R2.64+0x60] ;  /* 0x0000600402047980 */ /* 0x004ea2000c101900 */
[----:B------:R-:W3:Y:S03]  /*1f370*/  @P0 MUFU.LG2 R7, R7 ;  /* 0x0000000700070308 */ /* 0x000ee60000000c00 */
[----:B------:R2:W5:Y:S04]  /*1f380*/  LD.E.64 R44, desc[UR4][R2.64+0xa8] ;  /* 0x0000a804022c7980 */ /* 0x000568000c101b00 */
[----:B----4-:R-:W4:Y:S01]  /*1f390*/  LD.E.64 R10, desc[UR4][R2.64+0xb0] ;  /* 0x0000b004020a7980 */ /* 0x010f22000c101b00 */
[----:B------:R-:W-:-:S02]  /*1f3a0*/  SHF.L.U32 R37, R166, 0x2, RZ ;  /* 0x00000002a6257819 */ /* 0x000fc400000006ff */
[----:B------:R-:W-:Y:S02]  /*1f3b0*/  LOP3.LUT R9, R9, 0x10, RZ, 0xc0, !PT ;  /* 0x0000001009097812 */ /* 0x000fe400078ec0ff */
[----:B-1----:R-:W-:-:S04]  /*1f3c0*/  LOP3.LUT R6, R37, 0x1f8, RZ, 0xc0, !PT ;  /* 0x000001f825067812 */ /* 0x002fc800078ec0ff */
[----:B------:R-:W-:Y:S01]  /*1f3d0*/  LOP3.LUT R6, R6, 0x38, R167, 0x78, !PT ;  /* 0x0000003806067812 */ /* 0x000fe200078e78a7 */
[----:B---3--:R-:W-:-:S03]  /*1f3e0*/  @P1 FMUL.FTZ R8, R8, 0.69314718246459960938 ;  /* 0x3f31721808081820 */ /* 0x008fc60000410000 */
[----:B------:R-:W-:Y:S01]  /*1f3f0*/  LEA R6, R6, R9, 0x2 ;  /* 0x0000000906067211 */ /* 0x000fe200078e10ff */
[----:B------:R-:W-:Y:S01]  /*1f400*/  @P0 FMUL.FTZ R7, R7, 0.69314718246459960938 ;  /* 0x3f31721807070820 */ /* 0x000fe20000410000 */
[----:B------:R-:W-:Y:S02]  /*1f410*/  SHF.L.U32 R42, R239, 0x6, RZ ;  /* 0x00000006ef2a7819 */ /* 0x000fe400000006ff */
[----:B------:R-:W-:Y:S01]  /*1f420*/  MOV R40, 0xff800000 ;  /* 0xff80000000287802 */ /* 0x000fe20000000f00 */
[C---:B------:R-:W-:Y:S01]  /*1f430*/  @P1 FFMA.FTZ R40, R5.reuse, R36, R8 ;  /* 0x0000002405281223 */ /* 0x040fe20000010008 */
[----:B------:R-:W-:Y:S01]  /*1f440*/  MOV R39, 0xff800000 ;  /* 0xff80000000277802 */ /* 0x000fe20000000f00 */
[----:B------:R-:W-:Y:S01]  /*1f450*/  @P0 FFMA.FTZ R39, R5, R0, R7 ;  /* 0x0000000005270223 */ /* 0x000fe20000010007 */
[----:B------:R-:W-:Y:S01]  /*1f460*/  BAR.SYNC.DEFER_BLOCKING 0x0 ;  /* 0x0000000000007b1d */ /* 0x000fe20000010000 */
[----:B------:R-:W-:Y:S02]  /*1f470*/  LOP3.LUT P0, RZ, R166, 0x3, RZ, 0xc0, !PT ;  /* 0x00000003a6ff7812 */ /* 0x000fe4000780c0ff */
[----:B------:R-:W-:-:S02]  /*1f480*/  LOP3.LUT R167, R167, 0x30, RZ, 0xc0, !PT ;  /* 0x00000030a7a77812 */ /* 0x000fc400078ec0ff */
[----:B------:R-:W-:Y:S01]  /*1f490*/  SHF.R.U32.HI R38, RZ, 0x2, R166 ;  /* 0x00000002ff267819 */ /* 0x000fe200000116a6 */
[----:B------:R-:W-:Y:S03]  /*1f4a0*/  BSSY.RECONVERGENT B0, `(.L_x_3224) ;  /* 0x0000018000007945 */ /* 0x000fe60003800200 */
[----:B------:R-:W-:Y:S01]  /*1f4b0*/  LOP3.LUT R38, R167, 0x7, R38, 0xf8, !PT ;  /* 0x00000007a7267812 */ /* 0x000fe200078ef826 */
[----:B----4-:R-:W-:-:S04]  /*1f4c0*/  IMAD R10, R10, UR6, R244 ;  /* 0x000000060a0a7c24 */ /* 0x010fc8000f8e02f4 */
[----:B--2---:R-:W-:Y:S01]  /*1f4d0*/  IMAD R10, R10, R4, R243 ;  /* 0x000000040a0a7224 */ /* 0x004fe200078e02f3 */
[----:B------:R-:W-:-:S03]  /*1f4e0*/  IADD3 R4, PT, PT, R218, R6, RZ ;  /* 0x00000006da047210 */ /* 0x000fc60007ffe0ff */
[----:B------:R-:W-:Y:S02]  /*1f4f0*/  IMAD R42, R11, R10, R42 ;  /* 0x0000000a0b2a7224 */ /* 0x000fe400078e022a */
[----:B------:R1:W2:Y:S04]  /*1f500*/  LDS.128 R32, [R4] ;  /* 0x0000000004207984 */ /* 0x0002a80000000c00 */
[----:B------:R1:W3:Y:S04]  /*1f510*/  LDS.128 R28, [R4+0x800] ;  /* 0x00080000041c7984 */ /* 0x0002e80000000c00 */
[----:B------:R1:W4:Y:S04]  /*1f520*/  LDS.128 R24, [R4+0x1000] ;  /* 0x0010000004187984 */ /* 0x0003280000000c00 */
[----:B------:R1:W1:Y:S04]  /*1f530*/  LDS.128 R20, [R4+0x1800] ;  /* 0x0018000004147984 */ /* 0x0002680000000c00 */
[----:B------:R1:W1:Y:S04]  /*1f540*/  LDS.128 R16, [R4+0x2000] ;  /* 0x0020000004107984 */ /* 0x0002680000000c00 */
[----:B------:R1:W1:Y:S04]  /*1f550*/  LDS.128 R12, [R4+0x2800] ;  /* 0x00280000040c7984 */ /* 0x0002680000000c00 */
[----:B------:R1:W1:Y:S04]  /*1f560*/  LDS.128 R8, [R4+0x3000] ;  /* 0x0030000004087984 */ /* 0x0002680000000c00 */
[----:B------:R-:W1:Y:S01]  /*1f570*/  LDS.128 R4, [R4+0x3800] ;  /* 0x0038000004047984 */ /* 0x000e620000000c00 */
[----:B------:R-:W-:Y:S05]  /*1f580*/  @P0 BRA `(.L_x_3225) ;  /* 0x0000000000240947 */ /* 0x000fea0003800000 */
[----:B------:R-:W-:Y:S01]  /*1f590*/  VIADD R36, R38, 0x8 ;  /* 0x0000000826247836 */ /* 0x000fe20000000000 */
[----:B------:R-:W-:Y:S02]  /*1f5a0*/  IADD3 R0, P0, PT, R42, R38, RZ ;  /* 0x000000262a007210 */ /* 0x000fe40007f1e0ff */
[-C--:B------:R-:W-:Y:S02]  /*1f5b0*/  ISETP.GE.AND P2, PT, R38, R228.reuse, PT ;  /* 0x000000e42600720c */ /* 0x080fe40003f46270 */
[----:B------:R-:W-:Y:S02]  /*1f5c0*/  ISETP.GE.AND P1, PT, R36, R228, PT ;  /* 0x000000e42400720c */ /* 0x000fe40003f26270 */
[----:B------:R-:W-:Y:S02]  /*1f5d0*/  LEA.HI.X.SX32 R36, R42, RZ, 0x1, P0 ;  /* 0x000000ff2a247211 */ /* 0x000fe400000f0eff */
[----:B-----5:R-:W-:-:S04]  /*1f5e0*/  LEA R44, P0, R0, R44, 0x2 ;  /* 0x0000002c002c7211 */ /* 0x020fc800078010ff */
[----:B------:R-:W-:-:S05]  /*1f5f0*/  LEA.HI.X R45, R0, R45, R36, 0x2, P0 ;  /* 0x0000002d002d7211 */ /* 0x000fca00000f1424 */
[----:B------:R1:W-:Y:S04]  /*1f600*/  @!P2 ST.E desc[UR4][R44.64], R40 ;  /* 0x000000282c00a985 */ /* 0x0003e8000c101904 */
[----:B------:R1:W-:Y:S02]  /*1f610*/  @!P1 ST.E desc[UR4][R44.64+0x20], R39 ;  /* 0x000020272c009985 */ /* 0x0003e4000c101904 */
.L_x_3225:
[----:B------:R-:W-:Y:S05]  /*1f620*/  BSYNC.RECONVERGENT B0 ;  /* 0x0000000000007941 */ /* 0x000fea0003800200 */
.L_x_3224:
[----:B------:R2:W3:Y:S01]  /*1f630*/  LD.E R2, desc[UR4][R2.64+0xc0] ;  /* 0x0000c00402027980 */ /* 0x0004e2000c101900 */
[C---:B------:R-:W-:Y:S01]  /*1f640*/  LOP3.LUT R0, R37.reuse, 0xfc0, RZ, 0xc0, !PT ;  /* 0x00000fc025007812 */ /* 0x040fe200078ec0ff */
[----:B-----5:R-:W-:Y:S01]  /*1f650*/  IMAD R41, R42, R41, RZ ;  /* 0x000000292a297224 */ /* 0x020fe200078e02ff */
[----:B------:R-:W-:Y:S02]  /*1f660*/  SHF.R.U32.HI R166, RZ, 0x4, R166 ;  /* 0x00000004ffa67819 */ /* 0x000fe400000116a6 */
[----:B------:R-:W-:Y:S02]  /*1f670*/  LOP3.LUT R0, R0, 0x3c, R37, 0xf8, !PT ;  /* 0x0000003c00007812 */ /* 0x000fe400078ef825 */
[----:B------:R-:W-:Y:S02]  /*1f680*/  LOP3.LUT R37, R37, 0x3c, RZ, 0xc0, !PT ;  /* 0x0000003c25257812 */ /* 0x000fe400078ec0ff */
[----:B------:R-:W-:-:S04]  /*1f690*/  IADD3 R0, P0, PT, R41, R0, RZ ;  /* 0x0000000029007210 */ /* 0x000fc80007f1e0ff */
[----:B------:R-:W-:Y:S02]  /*1f6a0*/  LEA.HI.X.SX32 R41, R41, RZ, 0x1, P0 ;  /* 0x000000ff29297211 */ /* 0x000fe400000f0eff */
[----:B------:R-:W-:Y:S01]  /*1f6b0*/  LEA R36, P2, R0, R46, 0x2 ;  /* 0x0000002e00247211 */ /* 0x000fe200078410ff */
[C---:B--2---:R-:W-:Y:S01]  /*1f6c0*/  VIADD R3, R166.reuse, 0x18 ;  /* 0x00000018a6037836 */ /* 0x044fe20000000000 */
[----:B---3--:R-:W-:Y:S01]  /*1f6d0*/  ISETP.GE.AND P0, PT, R37, R2, PT ;  /* 0x000000022500720c */ /* 0x008fe20003f06270 */
[----:B------:R-:W-:Y:S01]  /*1f6e0*/  VIADD R2, R166, 0x8 ;  /* 0x00000008a6027836 */ /* 0x000fe20000000000 */
[----:B------:R-:W-:Y:S01]  /*1f6f0*/  LEA.HI.X R37, R0, R47, R41, 0x2, P2 ;  /* 0x0000002f00257211 */ /* 0x000fe200010f1429 */
[C---:B------:R-:W-:Y:S01]  /*1f700*/  VIADD R0, R166.reuse, 0x10 ;  /* 0x00000010a6007836 */ /* 0x040fe20000000000 */
[-C--:B------:R-:W-:Y:S02]  /*1f710*/  ISETP.GE.OR P1, PT, R166, R228.reuse, P0 ;  /* 0x000000e4a600720c */ /* 0x080fe40000726670 */
[-C--:B------:R-:W-:Y:S01]  /*1f720*/  ISETP.GE.OR P6, PT, R2, R228.reuse, P0 ;  /* 0x000000e40200720c */ /* 0x080fe200007c6670 */
[----:B------:R-:W-:Y:S01]  /*1f730*/  VIADD R2, R166, 0x20 ;  /* 0x00000020a6027836 */ /* 0x000fe20000000000 */
[-C--:B------:R-:W-:Y:S01]  /*1f740*/  ISETP.GE.OR P5, PT, R0, R228.reuse, P0 ;  /* 0x000000e40000720c */ /* 0x080fe200007a6670 */
[----:B------:R-:W-:Y:S01]  /*1f750*/  VIADD R0, R166, 0x28 ;  /* 0x00000028a6007836 */ /* 0x000fe20000000000 */
[-C--:B------:R-:W-:Y:S01]  /*1f760*/  ISETP.GE.OR P4, PT, R3, R228.reuse, P0 ;  /* 0x000000e40300720c */ /* 0x080fe20000786670 */
[----:B------:R-:W-:Y:S01]  /*1f770*/  IMAD.MOV.U32 R3, RZ, RZ, 0x0 ;  /* 0x00000000ff037424 */ /* 0x000fe200078e00ff */
[-C--:B------:R-:W-:Y:S01]  /*1f780*/  ISETP.GE.OR P3, PT, R2, R228.reuse, P0 ;  /* 0x000000e40200720c */ /* 0x080fe20000766670 */
[----:B------:R-:W-:Y:S01]  /*1f790*/  VIADD R2, R166, 0x30 ;  /* 0x00000030a6027836 */ /* 0x000fe20000000000 */
[----:B------:R-:W-:Y:S01]  /*1f7a0*/  ISETP.GE.OR P2, PT, R0, R228, P0 ;  /* 0x000000e40000720c */ /* 0x000fe20000746670 */
[----:B------:R-:W-:-:S02]  /*1f7b0*/  VIADD R166, R166, 0x38 ;  /* 0x00000038a6a67836 */ /* 0x000fc40000000000 */
[----:B------:R-:W-:Y:S01]  /*1f7c0*/  @!P1 ST.E.128 desc[UR4][R36.64], R32 ;  /* 0x0000002024009985 */ /* 0x000fe2000c101d04 */
[-C--:B------:R-:W-:Y:S01]  /*1f7d0*/  ISETP.GE.OR P1, PT, R2, R228.reuse, P0 ;  /* 0x000000e40200720c */ /* 0x080fe20000726670 */
[----:B------:R-:W-:Y:S01]  /*1f7e0*/  IMAD.MOV.U32 R2, RZ, RZ, R238 ;  /* 0x000000ffff027224 */ /* 0x000fe200078e00ee */
[----:B------:R-:W-:Y:S01]  /*1f7f0*/  ISETP.GE.OR P0, PT, R166, R228, P0 ;  /* 0x000000e4a600720c */ /* 0x000fe20000706670 */
[----:B------:R-:W-:Y:S04]  /*1f800*/  @!P6 ST.E.128 desc[UR4][R36.64+0x800], R28 ;  /* 0x0008001c2400e985 */ /* 0x000fe8000c101d04 */
[----:B----4-:R-:W-:Y:S04]  /*1f810*/  @!P5 ST.E.128 desc[UR4][R36.64+0x1000], R24 ;  /* 0x001000182400d985 */ /* 0x010fe8000c101d04 */
[----:B-1----:R-:W-:Y:S04]  /*1f820*/  @!P4 ST.E.128 desc[UR4][R36.64+0x1800], R20 ;  /* 0x001800142400c985 */ /* 0x002fe8000c101d04 */
[----:B------:R-:W-:Y:S04]  /*1f830*/  @!P3 ST.E.128 desc[UR4][R36.64+0x2000], R16 ;  /* 0x002000102400b985 */ /* 0x000fe8000c101d04 */
[----:B------:R-:W-:Y:S04]  /*1f840*/  @!P2 ST.E.128 desc[UR4][R36.64+0x2800], R12 ;  /* 0x0028000c2400a985 */ /* 0x000fe8000c101d04 */
[----:B------:R1:W-:Y:S02]  /*1f850*/  @!P1 ST.E.128 desc[UR4][R36.64+0x3000], R8 ;  /* 0x0030000824009985 */ /* 0x0003e4000c101d04 */
[----:B-1----:R-:W-:Y:S05]  /*1f860*/  @P0 RET.REL.NODEC R2 `(_ZN5flash24flash_fwd_splitkv_kernelI23Flash_fwd_kernel_traitsILi64ELi64ELi256ELi4ELb0ELb0EN7cutlass6half_tE19Flash_kernel_traitsILi64ELi64ELi256ELi4ES3_EELb0ELb1ELb0ELb0ELb0ELb1ELb1ELb0EEEvNS_16Flash_fwd_paramsE) ;  /* 0xfffffe0402e40950 */ /* 0x002fea0003c3ffff */
[----:B------:R-:W-:Y:S01]  /*1f870*/  MOV R239, 0x0 ;  /* 0x0000000000ef7802 */ /* 0x000fe20000000f00 */
[----:B------:R1:W-:Y:S03]  /*1f880*/  ST.E.128 desc[UR4][R36.64+0x3800], R4 ;  /* 0x0038000424007985 */ /* 0x0003e6000c101d04 */
[----:B-1----:R-:W-:Y:S05]  /*1f890*/  RET.REL.NODEC R238 `(_ZN5flash24flash_fwd_splitkv_kernelI23Flash_fwd_kernel_traitsILi64ELi64ELi256ELi4ELb0ELb0EN7cutlass6half_tE19Flash_kernel_traitsILi64ELi64ELi256ELi4ES3_EELb0ELb1ELb0ELb0ELb0ELb1ELb1ELb0EEEvNS_16Flash_fwd_paramsE) ;  /* 0xfffffe04eed87950 */ /* 0x002fea0003c3ffff */
.L_x_3223:
[----:B------:R-:W-:Y:S01]  /*1f8a0*/  MOV R7, 0x1f ;  /* 0x0000001f00077802 */ /* 0x000fe20000000f00 */
[----:B------:R-:W-:Y:S01]  /*1f8b0*/  IMAD.MOV.U32 R8, RZ, RZ, 0x2 ;  /* 0x00000002ff087424 */ /* 0x000fe200078e00ff */
[----:B------:R-:W-:Y:S01]  /*1f8c0*/  MOV R10, R250 ;  /* 0x000000fa000a7202 */ /* 0x000fe20000000f00 */
[----:B------:R-:W-:-:S07]  /*1f8d0*/  IMAD.MOV.U32 R9, RZ, RZ, -0x1 ;  /* 0xffffffffff097424 */ /* 0x000fce00078e00ff */
[----:B-1---5:R-:W-:Y:S05]  /*1f8e0*/  WARPSYNC.COLLECTIVE R9, `(.L_x_3226) ;  /* 0x0000000009087348 */ /* 0x022fea0003c00000 */
[----:B------:R2:W3:Y:S02]  /*1f8f0*/  SHFL.BFLY P0, R7, R10, R8, R7 ;  /* 0x0c0000080a077389 */ /* 0x0004e40000000007 */
[----:B-123-5:R-:W-:Y:S05]  /*1f900*/  ENDCOLLECTIVE ;  /* 0x000000000000791b */ /* 0x02efea0003800000 */
.L_x_3226:
        /* <DEDUP_REMOVED lines=8> */
.L_x_3227:
[----:B------:R-:W-:Y:S01]  /*1f990*/  MOV R11, R7 ;  /* 0x00000007000b7202 */ /* 0x000fe20000000f00 */
[----:B------:R-:W-:Y:S01]  /*1f9a0*/  IMAD.MOV.U32 R10, RZ, RZ, R245 ;  /* 0x000000ffff0a7224 */ /* 0x000fe200078e00f5 */
[----:B------:R-:W-:Y:S02]  /*1f9b0*/  MOV R7, 0x1f ;  /* 0x0000001f00077802 */ /* 0x000fe40000000f00 */
[----:B------:R-:W-:-:S07]  /*1f9c0*/  MOV R8, 0x2 ;  /* 0x0000000200087802 */ /* 0x000fce0000000f00 */
[----:B------:R-:W-:Y:S05]  /*1f9d0*/  WARPSYNC.COLLECTIVE R9, `(.L_x_3228) ;  /* 0x0000000009087348 */ /* 0x000fea0003c00000 */
[----:B------:R1:W2:Y:S02]  /*1f9e0*/  SHFL.BFLY P0, R7, R10, R8, R7 ;  /* 0x0c0000080a077389 */ /* 0x0002a40000000007 */
[----:B-12---:R-:W-:Y:S05]  /*1f9f0*/  ENDCOLLECTIVE ;  /* 0x000000000000791b */ /* 0x006fea0003800000 */
.L_x_3228:
[----:B------:R-:W-:Y:S01]  /*1fa00*/  FADD.FTZ R245, R7, R245 ;  /* 0x000000f507f57221 */ /* 0x000fe20000010000 */
[----:B------:R-:W-:Y:S02]  /*1fa10*/  MOV R7, 0x1f ;  /* 0x0000001f00077802 */ /* 0x000fe40000000f00 */
[----:B------:R-:W-:Y:S01]  /*1fa20*/  MOV R8, 0x1 ;  /* 0x0000000100087802 */ /* 0x000fe20000000f00 */
[----:B------:R-:W-:-:S07]  /*1fa30*/  IMAD.MOV.U32 R10, RZ, RZ, R245 ;  /* 0x000000ffff0a7224 */ /* 0x000fce00078e00f5 */
[----:B------:R-:W-:Y:S05]  /*1fa40*/  WARPSYNC.COLLECTIVE R9, `(.L_x_3229) ;  /* 0x0000000009087348 */ /* 0x000fea0003c00000 */
[----:B------:R1:W2:Y:S02]  /*1fa50*/  SHFL.BFLY P0, R7, R10, R8, R7 ;  /* 0x0c0000080a077389 */ /* 0x0002a40000000007 */
[----:B-12---:R-:W-:Y:S05]  /*1fa60*/  ENDCOLLECTIVE ;  /* 0x000000000000791b */ /* 0x006fea0003800000 */
.L_x_3229:
[----:B------:R-:W-:Y:S01]  /*1fa70*/  FADD.FTZ R8, R250, R11 ;  /* 0x0000000bfa087221 */ /* 0x000fe20000010000 */
[----:B------:R-:W-:Y:S06]  /*1fa80*/  BRA `(.L_x_3230) ;  /* 0xfffffff400087947 */ /* 0x000fec000383ffff */
.L_x_3231:
        /* <DEDUP_REMOVED lines=15> */
.L_x_14737:


//--------------------- .text._ZN5flash24flash_fwd_splitkv_kernelI23Flash_fwd_kernel_traitsILi64ELi64ELi256ELi4ELb0ELb0EN7cutlass6half_tE19Flash_kernel_traitsILi64ELi64ELi256ELi4ES3_EELb0ELb1ELb0ELb0ELb0ELb0ELb1ELb1EEEvNS_16Flash_fwd_paramsE --------------------------
	.section	.text._ZN5flash24flash_fwd_splitkv_kernelI23Flash_fwd_kernel_traitsILi64ELi64ELi256ELi4ELb0ELb0EN7cutlass6half_tE19Flash_kernel_traitsILi64ELi64ELi256ELi4ES3_EELb0ELb1ELb0ELb0ELb0ELb0ELb1ELb1EEEvNS_16Flash_fwd_paramsE,"ax",@progbits
	.align	128
        .global         _ZN5flash24flash_fwd_splitkv_kernelI23Flash_fwd_kernel_traitsILi64ELi64ELi256ELi4ELb0ELb0EN7cutlass6half_tE19Flash_kernel_traitsILi64ELi64ELi256ELi4ES3_EELb0ELb1ELb0ELb0ELb0ELb0ELb1ELb1EEEvNS_16Flash_fwd_paramsE
        .type           _ZN5flash24flash_fwd_splitkv_kernelI23Flash_fwd_kernel_traitsILi64ELi64ELi256ELi4ELb0ELb0EN7cutlass6half_tE19Flash_kernel_traitsILi64ELi64ELi256ELi4ES3_EELb0ELb1ELb0ELb0ELb0ELb0ELb1ELb1EEEvNS_16Flash_fwd_paramsE,@function
        .size           _ZN5flash24flash_fwd_splitkv_kernelI23Flash_fwd_kernel_traitsILi64ELi64ELi256ELi4ELb0ELb0EN7cutlass6half_tE19Flash_kernel_traitsILi64ELi64ELi256ELi4ES3_EELb0ELb1ELb0ELb0ELb0ELb0ELb1ELb1EEEvNS_16Flash_fwd_paramsE,(.L_x_14738 - _ZN5flash24flash_fwd_splitkv_kernelI23Flash_fwd_kernel_traitsILi64ELi64ELi256ELi4ELb0ELb0EN7cutlass6half_tE19Flash_kernel_traitsILi64ELi64ELi256ELi4ES3_EELb0ELb1ELb0ELb0ELb0ELb0ELb1ELb1EEEvNS_16Flash_fwd_paramsE)
        .other          _ZN5flash24flash_fwd_splitkv_kernelI23Flash_fwd_kernel_traitsILi64ELi64ELi256ELi4ELb0ELb0EN7cutlass6half_tE19Flash_kernel_traitsILi64ELi64ELi256ELi4ES3_EELb0ELb1ELb0ELb0ELb0ELb0ELb1ELb1EEEvNS_16Flash_fwd_paramsE,@"STO_CUDA_ENTRY STV_DEFAULT"
_ZN5flash24flash_fwd_splitkv_kernelI23Flash_fwd_kernel_traitsILi64ELi64ELi256ELi4ELb0ELb0EN7cutlass6half_tE19Flash_kernel_traitsILi64ELi64ELi256ELi4ES3_EELb0ELb1ELb0ELb0ELb0ELb0ELb1ELb1EEEvNS_16Flash_fwd_paramsE:
.text._ZN5flash24flash_fwd_splitkv_kernelI23Flash_fwd_kernel_traitsILi64ELi64ELi256ELi4ELb0ELb0EN7cutlass6half_tE19Flash_kernel_traitsILi64ELi64ELi256ELi4ES3_EELb0ELb1ELb0ELb0ELb0ELb0ELb1ELb1EEEvNS_16Flash_fwd_paramsE:
        /* <DEDUP_REMOVED lines=30> */
[----:B-1----:R-:W-:Y:S05]  /*01e0*/  CALL.REL.NOINC `($_ZN5flash24flash_fwd_splitkv_kernelI23Flash_fwd_kernel_traitsILi64ELi64ELi256ELi4ELb0ELb0EN7cutlass6half_tE19Flash_kernel_traitsILi64ELi64ELi256ELi4ES3_EELb0ELb1ELb0ELb0ELb0ELb0ELb1ELb1EEEvNS_16Flash_fwd_paramsE$_ZN5flash30compute_attn_1rowblock_splitkvI23Flash_fwd_kernel_traitsILi64ELi64ELi256ELi4ELb0ELb0EN7cutlass6half_tE19Flash_kernel_traitsILi64ELi64ELi256ELi4ES3_EELb0ELb1ELb0ELb0ELb0ELb0ELb1ELb1ENS_16Flash_fwd_paramsEEEvRKT8_iiiii) ;  /* 0x0000000000087944 */ /* 0x002fea0003c00000 */
[----:B------:R-:W-:Y:S05]  /*01f0*/  BSYNC.RECONVERGENT B3 ;  /* 0x0000000000037941 */ /* 0x000fea0003800200 */
.L_x_3232:
[----:B------:R-:W-:Y:S05]  /*0200*/  EXIT ;  /* 0x000000000000794d */ /* 0x000fea0003800000 */
        .type           $_ZN5flash24flash_fwd_splitkv_kernelI23Flash_fwd_kernel_traitsILi64ELi64ELi256ELi4ELb0ELb0EN7cutlass6half_tE19Flash_kernel_traitsILi64ELi64ELi256ELi4ES3_EELb0ELb1ELb0ELb0ELb0ELb0ELb1ELb1EEEvNS_16Flash_fwd_paramsE$_ZN5flash30compute_attn_1rowblock_splitkvI23Flash_fwd_kernel_traitsILi64ELi64ELi256ELi4ELb0ELb0EN7cutlass6half_tE19Flash_kernel_traitsILi64ELi64ELi256ELi4ES3_EELb0ELb1ELb0ELb0ELb0ELb0ELb1ELb1ENS_16Flash_fwd_paramsEEEvRKT8_iiiii,@function
        .size           $_ZN5flash24flash_fwd_splitkv_kernelI23Flash_fwd_kernel_traitsILi64ELi64ELi256ELi4ELb0ELb0EN7cutlass6half_tE19Flash_kernel_traitsILi64ELi64ELi256ELi4ES3_EELb0ELb1ELb0ELb0ELb0ELb0ELb1ELb1EEEvNS_16Flash_fwd_paramsE$_ZN5flash30compute_attn_1rowblock_splitkvI23Flash_fwd_kernel_traitsILi64ELi64ELi256ELi4ELb0ELb0EN7cutlass6half_tE19Flash_kernel_traitsILi64ELi64ELi256ELi4ES3_EELb0ELb1ELb0ELb0ELb0ELb0ELb1ELb1ENS_16Flash_fwd_paramsEEEvRKT8_iiiii,(.L_x_14738 - $_ZN5flash24flash_fwd_splitkv_kernelI23Flash_fwd_kernel_traitsILi64ELi64ELi256ELi4ELb0ELb0EN7cutlass6half_tE19Flash_kernel_traitsILi64ELi64ELi256ELi4ES3_EELb0ELb1ELb0ELb0ELb0ELb0ELb1ELb1EEEvNS_16Flash_fwd_paramsE$_ZN5flash30compute_attn_1rowblock_splitkvI23Flash_fwd_kernel_traitsILi64ELi64ELi256ELi4ELb0ELb0EN7cutlass6half_tE19Flash_kernel_traitsILi64ELi64ELi256ELi4ES3_EELb0ELb1ELb0ELb0ELb0ELb0ELb1ELb1ENS_16Flash_fwd_paramsEEEvRKT8_iiiii)
$_ZN5flash24flash_fwd_splitkv_kernelI23Flash_fwd_kernel_traitsILi64ELi64ELi256ELi4ELb0ELb0EN7cutlass6half_tE19Flash_kernel_traitsILi64ELi64ELi256ELi4ES3_EELb0ELb1ELb0ELb0ELb0ELb0ELb1ELb1EEEvNS_16Flash_fwd_paramsE$_ZN5flash30compute_attn_1rowblock_splitkvI23Flash_fwd_kernel_traitsILi64ELi64ELi256ELi4ELb0ELb0EN7cutlass6half_tE19Flash_kernel_traitsILi64ELi64ELi256ELi4ES3_EELb0ELb1ELb0ELb0ELb0ELb0ELb1ELb1ENS_16Flash_fwd_paramsEEEvRKT8_iiiii:
        /* <DEDUP_REMOVED lines=14> */
[C---:B------:R-:W-:Y:S02]  /*02f0*/  ISETP.NE.U32.AND P4, PT, R6.reuse, RZ, PT ;  /* 0x000000ff0600720c */ /* 0x040fe40003f85070 */
        /* <DEDUP_REMOVED lines=25> */
.L_x_3234:
[----:B------:R-:W-:Y:S05]  /*0490*/  BSYNC.RECONVERGENT B0 ;  /* 0x0000000000007941 */ /* 0x000fea0003800200 */
.L_x_3233:
[----:B------:R-:W-:Y:S04]  /*04a0*/  BSSY.RECONVERGENT B0, `(.L_x_3235) ;  /* 0x0000007000007945 */ /* 0x000fe80003800200 */
[----:B------:R-:W-:Y:S05]  /*04b0*/  @!P3 BRA `(.L_x_3236) ;  /* 0x000000000014b947 */ /* 0x000fea0003800000 */
[----:B-----5:R-:W3:Y:S02]  /*04c0*/  LD.E.U8 R0, desc[UR4][R134.64+0x1b2] ;  /* 0x0001b20486007980 */ /* 0x020ee4000c101100 */
[----:B---3--:R-:W-:-:S13]  /*04d0*/  ISETP.NE.AND P1, PT, R0, RZ, PT ;  /* 0x000000ff0000720c */ /* 0x008fda0003f25270 */
[----:B------:R-:W3:Y:S02]  /*04e0*/  @P1 LD.E R0, desc[UR4][R2.64+0x4] ;  /* 0x0000040402001980 */ /* 0x000ee4000c101900 */
[----:B---3--:R-:W-:-:S06]  /*04f0*/  @P1 IADD3 R0, PT, PT, R0, -R20, RZ ;  /* 0x8000001400001210 */ /* 0x008fcc0007ffe0ff */
[----:B------:R3:W5:Y:S02]  /*0500*/  @!P1 LD.E R0, desc[UR4][R2.64] ;  /* 0x0000000402009980 */ /* 0x000764000c101900 */
.L_x_3236:
[----:B------:R-:W-:Y:S05]  /*0510*/  BSYNC.RECONVERGENT B0 ;  /* 0x0000000000007941 */ /* 0x000fea0003800200 */
.L_x_3235:
[----:B------:R-:W-:Y:S01]  /*0520*/  MOV R14, R11 ;  /* 0x0000000b000e7202 */ /* 0x000fe20000000f00 */
[----:B------:R-:W-:Y:S01]  /*0530*/  BSSY.RECONVERGENT B1, `(.L_x_3237) ;  /* 0x0000013000017945 */ /* 0x000fe20003800200 */
[----:B-----5:R-:W-:Y:S02]  /*0540*/  @P5 IADD3 R14, PT, PT, R5, -R32, RZ ;  /* 0x80000020050e5210 */ /* 0x020fe40007ffe0ff */
        /* <DEDUP_REMOVED lines=8> */
.L_x_3238:
[----:B--23--:R-:W2:Y:S01]  /*05d0*/  LD.E.64 R2, desc[UR4][R134.64+0x108] ;  /* 0x0001080486027980 */ /* 0x00cea2000c101b00 */
[----:B------:R-:W-:Y:S01]  /*05e0*/  BSSY.RECONVERGENT B0, `(.L_x_3240) ;  /* 0x0000006000007945 */ /* 0x000fe20003800200 */
[----:B------:R-:W-:Y:S01]  /*05f0*/  IMAD.MOV.U32 R0, RZ, RZ, RZ ;  /* 0x000000ffff007224 */ /* 0x000fe200078e00ff */
[----:B--2---:R-:W-:-:S04]  /*0600*/  ISETP.NE.U32.AND P0, PT, R2, RZ, PT ;  /* 0x000000ff0200720c */ /* 0x004fc80003f05070 */
[----:B------:R-:W-:-:S13]  /*0610*/  ISETP.NE.AND.EX P0, PT, R3, RZ, PT, P0 ;  /* 0x000000ff0300720c */ /* 0x000fda0003f05300 */
[----:B------:R-:W-:Y:S05]  /*0620*/  @!P0 BRA `(.L_x_3241) ;  /* 0x0000000000048947 */ /* 0x000fea0003800000 */
[----:B------:R2:W5:Y:S02]  /*0630*/  LD.E R0, desc[UR4][R134.64+0xbc] ;  /* 0x0000bc0486007980 */ /* 0x000564000c101900 */
.L_x_3241:
[----:B------:R-:W-:Y:S05]  /*0640*/  BSYNC.RECONVERGENT B0 ;  /* 0x0000000000007941 */ /* 0x000fea0003800200 */
.L_x_3240:
[----:B-----5:R-:W-:Y:S02]  /*0650*/  IADD3 R133, PT, PT, R102, R0, RZ ;  /* 0x0000000066857210 */ /* 0x020fe40007ffe0ff */
.L_x_3239:
[----:B------:R-:W-:Y:S05]  /*0660*/  BSYNC.RECONVERGENT B1 ;  /* 0x0000000000017941 */ /* 0x000fea0003800200 */
.L_x_3237:
[----:B------:R-:W3:Y:S01]  /*0670*/  S2R R37, SR_CTAID.X ;  /* 0x0000000000257919 */ /* 0x000ee20000002500 */
[----:B------:R-:W-:Y:S01]  /*0680*/  MOV R13, 0x1f0 ;  /* 0x000001f0000d7802 */ /* 0x000fe20000000f00 */
[----:B------:R-:W-:-:S03]  /*0690*/  IMAD.MOV.U32 R3, RZ, RZ, 0x0 ;  /* 0x00000000ff037424 */ /* 0x000fc600078e00ff */
[----:B------:R-:W-:Y:S01]  /*06a0*/  MOV R2, R13 ;  /* 0x0000000d00027202 */ /* 0x000fe20000000f00 */
[----:B---3--:R-:W-:-:S05]  /*06b0*/  IMAD.SHL.U32 R154, R37, 0x40, RZ ;  /* 0x00000040259a7824 */ /* 0x008fca00078e00ff */
[----:B------:R-:W-:-:S13]  /*06c0*/  ISETP.GT.AND P0, PT, R14, R154, PT ;  /* 0x0000009a0e00720c */ /* 0x000fda0003f04270 */
[----:B-12-4-:R-:W-:Y:S05]  /*06d0*/  @!P0 RET.REL.NODEC R2 `(_ZN5flash24flash_fwd_splitkv_kernelI23Flash_fwd_kernel_traitsILi64ELi64ELi256ELi4ELb0ELb0EN7cutlass6half_tE19Flash_kernel_traitsILi64ELi64ELi256ELi4ES3_EELb0ELb1ELb0ELb0ELb0ELb0ELb1ELb1EEEvNS_16Flash_fwd_paramsE) ;  /* 0xfffffff802488950 */ /* 0x016fea0003c3ffff */
        /* <DEDUP_REMOVED lines=51> */
[C---:B------:R-:W-:Y:S02]  /*0a10*/  VIADDMNMX R0, R2.reuse, R0, R4, PT ;  /* 0x0000000002007246 */ /* 0x040fe40003800104 */
[----:B------:R-:W-:Y:S02]  /*0a20*/  VIMNMX R45, PT, PT, R2, R5, !PT ;  /* 0x00000005022d7248 */ /* 0x000fe40007fe0100 */
[----:B------:R-:W-:-:S04]  /*0a30*/  VIMNMX R39, PT, PT, R0, R3, PT ;  /* 0x0000000300277248 */ /* 0x000fc80003fe0100 */
[----:B------:R-:W-:Y:S01]  /*0a40*/  ISETP.GE.AND P0, PT, R45, R39, PT ;  /* 0x000000272d00720c */ /* 0x000fe20003f06270 */
[----:B------:R1:W-:Y:S04]  /*0a50*/  STL [R1+0x6c], R39 ;  /* 0x00006c2701007387 */ /* 0x0003e80000100800 */
[----:B------:R1:W-:Y:S08]  /*0a60*/  STL [R1+0x68], R45 ;  /* 0x0000682d01007387 */ /* 0x0003f00000100800 */
        /* <DEDUP_REMOVED lines=74> */
[----:B-1----:R-:W-:Y:S05]  /*0f10*/  @P6 RET.REL.NODEC R4 `(_ZN5flash24flash_fwd_splitkv_kernelI23Flash_fwd_kernel_traitsILi64ELi64ELi256ELi4ELb0ELb0EN7cutlass6half_tE19Flash_kernel_traitsILi64ELi64ELi256ELi4ES3_EELb0ELb1ELb0ELb0ELb0ELb0ELb1ELb1EEEvNS_16Flash_fwd_paramsE) ;  /* 0xfffffff004386950 */ /* 0x002fea0003c3ffff */
[----:B------:R-:W-:-:S05]  /*0f20*/  MOV R0, 0xff800000 ;  /* 0xff80000000007802 */ /* 0x000fca0000000f00 */
[----:B------:R1:W-:Y:S02]  /*0f30*/  ST.E desc[UR4][R2.64+0xe0], R0 ;  /* 0x0000e00002007985 */ /* 0x0003e4000c101904 */
[----:B-1----:R-:W-:Y:S02]  /*0f40*/  MOV R2, R13 ;  /* 0x0000000d00027202 */ /* 0x002fe40000000f00 */
[----:B------:R-:W-:-:S04]  /*0f50*/  MOV R3, 0x0 ;  /* 0x0000000000037802 */ /* 0x000fc80000000f00 */
[----:B------:R-:W-:Y:S05]  /*0f60*/  RET.REL.NODEC R2 `(_ZN5flash24flash_fwd_splitkv_kernelI23Flash_fwd_kernel_traitsILi64ELi64ELi256ELi4ELb0ELb0EN7cutlass6half_tE19Flash_kernel_traitsILi64ELi64ELi256ELi4ES3_EELb0ELb1ELb0ELb0ELb0ELb0ELb1ELb1EEEvNS_16Flash_fwd_paramsE) ;  /* 0xfffffff002247950 */ /* 0x000fea0003c3ffff */
.L_x_3242:
        /* <DEDUP_REMOVED lines=14> */
[----:B-----5:R-:W2:Y:S04]  /*1050*/  LD.E R9, desc[UR4][R134.64+0x170] ;  /* 0x0001700486097980 */ /* 0x020ea8000c101900 */
[----:B------:R-:W3:Y:S04]  /*1060*/  LD.E.64 R6, desc[UR4][R134.64+0x168] ;  /* 0x0001680486067980 */ /* 0x000ee8000c101b00 */
[----:B------:R-:W3:Y:S01]  /*1070*/  LD.E R16, desc[UR4][R134.64+0x68] ;  /* 0x0000680486107980 */ /* 0x000ee2000c101900 */
[----:B------:R-:W-:-:S03]  /*1080*/  LEA R17, R39, 0xffffff00, 0x8 ;  /* 0xffffff0027117811 */ /* 0x000fc600078e40ff */
[----:B------:R-:W3:Y:S01]  /*1090*/  LD.E.64 R18, desc[UR4][R134.64+0x40] ;  /* 0x0000400486127980 */ /* 0x000ee2000c101b00 */
[----:B------:R-:W-:-:S03]  /*10a0*/  IABS R8, R17 ;  /* 0x0000001100087213 */ /* 0x000fc60000000000 */
[----:B------:R-:W3:Y:S04]  /*10b0*/  LD.E.64 R232, desc[UR4][R134.64+0x38] ;  /* 0x0000380486e87980 */ /* 0x000ee8000c101b00 */
        /* <DEDUP_REMOVED lines=9> */
[----:B------:R-:W-:-:S04]  /*1150*/  IMAD R0, R0, R4, RZ ;  /* 0x0000000400007224 */ /* 0x000fc800078e02ff */
[----:B------:R-:W-:Y:S01]  /*1160*/  IMAD.HI.U32 R5, R3, R0, R2 ;  /* 0x0000000003057227 */ /* 0x000fe200078e0002 */
[----:B------:R-:W-:Y:S02]  /*1170*/  IADD3 R0, PT, PT, RZ, -R10, RZ ;  /* 0x8000000aff007210 */ /* 0x000fe40007ffe0ff */
[----:B------:R-:W2:Y:S01]  /*1180*/  LD.E.64 R10, desc[UR4][R134.64+0x50] ;  /* 0x00005004860a7980 */ /* 0x000ea2000c101b00 */
        /* <DEDUP_REMOVED lines=49> */
[----:B------:R-:W-:Y:S01]  /*14a0*/  IMAD R13, R9, R0, R17 ;  /* 0x00000000090d7224 */ /* 0x000fe200078e0211 */
[----:B------:R1:W-:Y:S05]  /*14b0*/  STL.64 [R1+0x28], R18 ;  /* 0x0000281201007387 */ /* 0x0003ea0000100a00 */
[----:B------:R-:W-:-:S02]  /*14c0*/  @P2 IADD3 R2, PT, PT, R2, 0x1, RZ ;  /* 0x0000000102022810 */ /* 0x000fc40007ffe0ff */
[----:B------:R-:W-:Y:S02]  /*14d0*/  SHF.R.S32.HI R17, RZ, 0x1f, R13 ;  /* 0x0000001fff117819 */ /* 0x000fe4000001140d */
[----:B------:R-:W-:-:S04]  /*14e0*/  MOV R0, R2 ;  /* 0x0000000200007202 */ /* 0x000fc80000000f00 */
        /* <DEDUP_REMOVED lines=14> */
[----:B----4-:R-:W-:Y:S02]  /*15d0*/  IMAD R7, R15, R8, RZ ;  /* 0x000000080f077224 */ /* 0x010fe400078e02ff */
        /* <DEDUP_REMOVED lines=8> */
[----:B-1----:R-:W-:Y:S05]  /*1660*/  BRA `(.L_x_3245) ;  /* 0x0000000400547947 */ /* 0x002fea0003800000 */
.L_x_3244:
[----:B------:R-:W2:Y:S01]  /*1670*/  LD.E R16, desc[UR4][R134.64+0x68] ;  /* 0x0000680486107980 */ /* 0x000ea2000c101900 */
[----:B------:R-:W-:-:S03]  /*1680*/  ISETP.NE.AND P2, PT, R20, -0x1, PT ;  /* 0xffffffff1400780c */ /* 0x000fc60003f45270 */
[----:B----4-:R-:W3:Y:S04]  /*1690*/  LD.E.64 R2, desc[UR4][R134.64+0x40] ;  /* 0x0000400486027980 */ /* 0x010ee8000c101b00 */
[----:B------:R-:W4:Y:S04]  /*16a0*/  LD.E.64 R232, desc[UR4][R134.64+0x38] ;  /* 0x0000380486e87980 */ /* 0x000f28000c101b00 */
[----:B------:R-:W4:Y:S04]  /*16b0*/  LD.E.64 R18, desc[UR4][R134.64+0x50] ;  /* 0x0000500486127980 */ /* 0x000f28000c101b00 */
[----:B------:R-:W4:Y:S04]  /*16c0*/  @!P2 LD.E.64 R10, desc[UR4][R134.64+0x20] ;  /* 0x00002004860aa980 */ /* 0x000f28000c101b00 */
[----:B------:R-:W4:Y:S04]  /*16d0*/  @!P2 LD.E.64 R14, desc[UR4][R134.64+0x28] ;  /* 0x00002804860ea980 */ /* 0x000f28000c101b00 */
[----:B------:R1:W5:Y:S01]  /*16e0*/  LD.E.64 R28, desc[UR4][R134.64+0x58] ;  /* 0x00005804861c7980 */ /* 0x000362000c101b00 */
[----:B------:R-:W-:-:S02]  /*16f0*/  @P2 IADD3 R7, PT, PT, R12, R20, RZ ;  /* 0x000000140c072210 */ /* 0x000fc40007ffe0ff */
[----:B------:R-:W-:-:S04]  /*1700*/  LEA R13, R39, 0xffffff00, 0x8 ;  /* 0xffffff00270d7811 */ /* 0x000fc800078e40ff */
[----:B------:R-:W-:Y:S02]  /*1710*/  SHF.R.S32.HI R17, RZ, 0x1f, R13 ;  /* 0x0000001fff117819 */ /* 0x000fe4000001140d */
[----:B------:R-:W-:Y:S02]  /*1720*/  CS2R R30, SRZ ;  /* 0x00000000001e7805 */ /* 0x000fe4000001ff00 */
[----:B--2---:R-:W-:-:S04]  /*1730*/  IABS R0, R16 ;  /* 0x0000001000007213 */ /* 0x004fc80000000000 */
[----:B------:R-:W-:Y:S01]  /*1740*/  MOV R8, R0 ;  /* 0x0000000000087202 */ /* 0x000fe20000000f00 */
[----:B---3--:R2:W-:Y:S01]  /*1750*/  STL.64 [R1+0x28], R2 ;  /* 0x0000280201007387 */ /* 0x0085e20000100a00 */
        /* <DEDUP_REMOVED lines=17> */
[----:B----4-:R-:W-:-:S04]  /*1870*/  @!P2 IMAD R4, R233, R12, RZ ;  /* 0x0000000ce904a224 */ /* 0x010fc800078e02ff */
[----:B------:R-:W-:Y:S02]  /*1880*/  @!P2 IMAD R4, R3, R232, R4 ;  /* 0x000000e80304a224 */ /* 0x000fe400078e0204 */
[----:B------:R-:W-:Y:S01]  /*1890*/  @!P2 IMAD.WIDE.U32 R2, R232, R12, RZ ;  /* 0x0000000ce802a225 */ /* 0x000fe200078e00ff */
[----:B------:R-:W-:-:S03]  /*18a0*/  @!P2 SHF.R.S32.HI R5, RZ, 0x1f, R9 ;  /* 0x0000001fff05a819 */ /* 0x000fc60000011409 */
[----:B------:R-:W-:Y:S02]  /*18b0*/  @!P2 IMAD.IADD R3, R3, 0x1, R4 ;  /* 0x000000010303a824 */ /* 0x000fe400078e0204 */
[----:B------:R-:W-:Y:S02]  /*18c0*/  @!P1 IMAD.IADD R0, R0, 0x1, -R8 ;  /* 0x0000000100009824 */ /* 0x000fe400078e0a08 */
[----:B------:R-:W-:-:S03]  /*18d0*/  @!P2 IMAD R4, R11, R9, RZ ;  /* 0x000000090b04a224 */ /* 0x000fc600078e02ff */
[----:B------:R-:W-:Y:S01]  /*18e0*/  ISETP.GE.U32.AND P5, PT, R0, R8, PT ;  /* 0x000000080000720c */ /* 0x000fe20003fa6070 */
[C---:B------:R-:W-:Y:S02]  /*18f0*/  @!P2 IMAD R11, R10.reuse, R5, R4 ;  /* 0x000000050a0ba224 */ /* 0x040fe400078e0204 */
[----:B------:R-:W-:Y:S01]  /*1900*/  @!P2 IMAD.WIDE.U32 R4, R10, R9, R2 ;  /* 0x000000090a04a225 */ /* 0x000fe200078e0002 */
[----:B------:R-:W-:-:S03]  /*1910*/  LOP3.LUT R0, R38, R16, RZ, 0x3c, !PT ;  /* 0x0000001026007212 */ /* 0x000fc600078e3cff */
[-C--:B------:R-:W-:Y:S02]  /*1920*/  @P2 IMAD R10, R233, R7.reuse, RZ ;  /* 0x00000007e90a2224 */ /* 0x080fe400078e02ff */
[----:B------:R-:W-:Y:S01]  /*1930*/  @P2 IMAD.WIDE.U32 R2, R232, R7, RZ ;  /* 0x00000007e8022225 */ /* 0x000fe200078e00ff */
[----:B------:R-:W-:Y:S02]  /*1940*/  @!P2 IADD3 R5, PT, PT, R5, R11, RZ ;  /* 0x0000000b0505a210 */ /* 0x000fe40007ffe0ff */
[----:B------:R-:W-:Y:S01]  /*1950*/  ISETP.GE.AND P0, PT, R0, RZ, PT ;  /* 0x000000ff0000720c */ /* 0x000fe20003f06270 */
[----:B------:R-:W-:Y:S01]  /*1960*/  @P2 IMAD.MOV.U32 R4, RZ, RZ, R2 ;  /* 0x000000ffff042224 */ /* 0x000fe200078e0002 */
[----:B------:R-:W-:Y:S02]  /*1970*/  @P2 IADD3 R5, PT, PT, R3, R10, RZ ;  /* 0x0000000a03052210 */ /* 0x000fe40007ffe0ff */
[----:B------:R-:W-:Y:S02]  /*1980*/  ISETP.NE.AND P3, PT, R16, RZ, PT ;  /* 0x000000ff1000720c */ /* 0x000fe40003f65270 */
[----:B------:R-:W-:Y:S01]  /*1990*/  @!P1 IADD3 R6, PT, PT, R6, 0x1, RZ ;  /* 0x0000000106069810 */ /* 0x000fe20007ffe0ff */
[----:B------:R-:W-:Y:S01]  /*19a0*/  IMAD R0, R233, R13, RZ ;  /* 0x0000000de9007224 */ /* 0x000fe200078e02ff */
[----:B------:R-:W-:Y:S01]  /*19b0*/  @!P2 SHF.R.S32.HI R7, RZ, 0x1f, R12 ;  /* 0x0000001fff07a819 */ /* 0x000fe2000001140c */
[----:B------:R-:W-:Y:S01]  /*19c0*/  @!P2 IMAD R8, R22, R12, RZ ;  /* 0x0000000c1608a224 */ /* 0x000fe200078e02ff */
[----:B------:R-:W-:Y:S01]  /*19d0*/  MOV R2, R4 ;  /* 0x0000000400027202 */ /* 0x000fe20000000f00 */
[----:B------:R-:W-:Y:S01]  /*19e0*/  IMAD.MOV.U32 R3, RZ, RZ, R5 ;  /* 0x000000ffff037224 */ /* 0x000fe200078e0005 */
[----:B------:R-:W-:Y:S01]  /*19f0*/  @P5 IADD3 R6, PT, PT, R6, 0x1, RZ ;  /* 0x0000000106065810 */ /* 0x000fe20007ffe0ff */
[----:B------:R-:W-:-:S02]  /*1a00*/  IMAD R10, R17, R232, R0 ;  /* 0x000000e8110a7224 */ /* 0x000fc400078e0200 */
        /* <DEDUP_REMOVED lines=11> */
[----:B------:R-:W-:Y:S02]  /*1ac0*/  @!P2 MOV R2, R6 ;  /* 0x000000060002a202 */ /* 0x000fe40000000f00 */
        /* <DEDUP_REMOVED lines=14> */
[----:B-1----:R-:W-:Y:S02]  /*1bb0*/  @P2 MOV R7, R2 ;  /* 0x0000000200072202 */ /* 0x002fe40000000f00 */
.L_x_3245:
[----:B------:R-:W-:Y:S05]  /*1bc0*/  BSYNC.RECONVERGENT B0 ;  /* 0x0000000000007941 */ /* 0x000fea0003800200 */
.L_x_3243:
[----:B------:R-:W-:Y:S01]  /*1bd0*/  ISETP.NE.AND P0, PT, R32, -0x1, PT ;  /* 0xffffffff2000780c */ /* 0x000fe20003f05270 */
[----:B------:R-:W2:Y:S04]  /*1be0*/  LDL R43, [R1+0x28] ;  /* 0x00002800012b7983 */ /* 0x000ea80000100800 */
[----:B------:R-:W3:Y:S04]  /*1bf0*/  LD.E.64 R8, desc[UR4][R134.64+0x30] ;  /* 0x0000300486087980 */ /* 0x000ee8000c101b00 */
[----:B------:R-:W4:Y:S04]  /*1c00*/  LDL R44, [R1+0x2c] ;  /* 0x00002c00012c7983 */ /* 0x000f280000100800 */
[----:B------:R-:W3:Y:S04]  /*1c10*/  @!P0 LD.E.64 R14, desc[UR4][R134.64+0x18] ;  /* 0x00001804860e8980 */ /* 0x000ee8000c101b00 */
[----:B------:R-:W4:Y:S04]  /*1c20*/  LD.E.64 R18, desc[UR4][R134.64+0x48] ;  /* 0x0000480486127980 */ /* 0x000f28000c101b00 */
[----:B------:R-:W4:Y:S04]  /*1c30*/  LD.E.64 R20, desc[UR4][R134.64+0x8] ;  /* 0x0000080486147980 */ /* 0x000f28000c101b00 */
[----:B------:R-:W4:Y:S04]  /*1c40*/  LD.E.64 R22, desc[UR4][R134.64+0x10] ;  /* 0x0000100486167980 */ /* 0x000f28000c101b00 */
[----:B------:R-:W4:Y:S04]  /*1c50*/  LD.E R40, desc[UR4][R134.64+0xc0] ;  /* 0x0000c00486287980 */ /* 0x000f28000c101900 */
[----:B------:R-:W4:Y:S04]  /*1c60*/  LD.E.64 R24, desc[UR4][R134.64] ;  /* 0x0000000486187980 */ /* 0x000f28000c101b00 */
[----:B------:R-:W4:Y:S01]  /*1c70*/  LD.E R36, desc[UR4][R134.64+0xd0] ;  /* 0x0000d00486247980 */ /* 0x000f22000c101900 */
[----:B------:R-:W-:-:S04]  /*1c80*/  IABS R4, R16 ;  /* 0x0000001000047213 */ /* 0x000fc80000000000 */
        /* <DEDUP_REMOVED lines=12> */
[----:B------:R-:W-:Y:S02]  /*1d50*/  IMAD R0, R5, R2, R0 ;  /* 0x0000000205007224 */ /* 0x000fe400078e0200 */
[----:B------:R-:W-:-:S03]  /*1d60*/  IMAD.MOV.U32 R33, RZ, RZ, RZ ;  /* 0x000000ffff217224 */ /* 0x000fc600078e00ff */
[----:B------:R-:W-:-:S03]  /*1d70*/  ISETP.GT.U32.AND P3, PT, R4, R0, PT ;  /* 0x000000000400720c */ /* 0x000fc60003f64070 */
[----:B------:R1:W5:Y:S01]  /*1d80*/  @P4 LD.E R33, desc[UR4][R34.64] ;  /* 0x0000000422214980 */ /* 0x000362000c101900 */
[----:B------:R-:W-:Y:S02]  /*1d90*/  SHF.L.U32 R42, R226, 0x3, RZ ;  /* 0x00000003e22a7819 */ /* 0x000fe400000006ff */
[----:B------:R-:W-:-:S07]  /*1da0*/  LOP3.LUT R2, R38, R16, RZ, 0x3c, !PT ;  /* 0x0000001026027212 */ /* 0x000fce00078e3cff */
[----:B------:R-:W-:Y:S01]  /*1db0*/  @!P3 IMAD.IADD R0, R0, 0x1, -R4 ;  /* 0x000000010000b824 */ /* 0x000fe200078e0a04 */
[----:B------:R-:W-:-:S04]  /*1dc0*/  LOP3.LUT R12, R42, 0x38, RZ, 0xc0, !PT ;  /* 0x000000382a0c7812 */ /* 0x000fc800078ec0ff */
[----:B------:R-:W-:Y:S01]  /*1dd0*/  ISETP.GE.U32.AND P4, PT, R0, R4, PT ;  /* 0x000000040000720c */ /* 0x000fe20003f86070 */
[----:B-1----:R-:W1:Y:S01]  /*1de0*/  S2R R34, SR_CgaCtaId ;  /* 0x0000000000227919 */ /* 0x002e620000008800 */
[----:B------:R-:W-:Y:S02]  /*1df0*/  ISETP.GE.AND P2, PT, R2, RZ, PT ;  /* 0x000000ff0200720c */ /* 0x000fe40003f46270 */
[----:B------:R-:W-:Y:S02]  /*1e00*/  LOP3.LUT R0, R42, 0x1c0, RZ, 0xc0, !PT ;  /* 0x000001c02a007812 */ /* 0x000fe400078ec0ff */
[----:B------:R-:W-:Y:S02]  /*1e10*/  IADD3 R2, P1, PT, R12, R7, RZ ;  /* 0x000000070c027210 */ /* 0x000fe40007f3e0ff */
[----:B------:R-:W-:Y:S02]  /*1e20*/  @!P3 IADD3 R5, PT, PT, R5, 0x1, RZ ;  /* 0x000000010505b810 */ /* 0x000fe40007ffe0ff */
[----:B------:R-:W-:Y:S01]  /*1e30*/  LOP3.LUT R6, R42, 0x1e00, RZ, 0xc0, !PT ;  /* 0x00001e002a067812 */ /* 0x000fe200078ec0ff */
[----:B------:R-:W-:Y:S01]  /*1e40*/  IMAD.X R3, RZ, RZ, R10, P1 ;  /* 0x000000ffff037224 */ /* 0x000fe200008e060a */
[----:B------:R-:W-:Y:S01]  /*1e50*/  LOP3.LUT R4, R0, 0x38, R226, 0xf8, !PT ;  /* 0x0000003800047812 */ /* 0x000fe200078ef8e2 */
[----:B------:R-:W-:Y:S01]  /*1e60*/  @P4 VIADD R5, R5, 0x1 ;  /* 0x0000000105054836 */ /* 0x000fe20000000000 */
[----:B------:R-:W-:-:S02]  /*1e70*/  ISETP.NE.AND P1, PT, R16, RZ, PT ;  /* 0x000000ff1000720c */ /* 0x000fc40003f25270 */
[----:B------:R-:W-:Y:S02]  /*1e80*/  LOP3.LUT R63, R6, R4, R12, 0xf6, !PT ;  /* 0x00000004063f7212 */ /* 0x000fe400078ef60c */
[----:B------:R-:W-:Y:S01]  /*1e90*/  MOV R11, 0x400 ;  /* 0x00000400000b7802 */ /* 0x000fe20000000f00 */
[----:B------:R1:W-:Y:S01]  /*1ea0*/  STL [R1+0x74], R42 ;  /* 0x0000742a01007387 */ /* 0x0003e20000100800 */
[----:B------:R-:W-:Y:S02]  /*1eb0*/  SHF.R.U32.HI R60, RZ, 0x3, R226 ;  /* 0x00000003ff3c7819 */ /* 0x000fe400000116e2 */
[----:B------:R-:W-:Y:S02]  /*1ec0*/  MOV R61, RZ ;  /* 0x000000ff003d7202 */ /* 0x000fe40000000f00 */
[----:B-1----:R-:W-:Y:S01]  /*1ed0*/  LEA R42, R34, R11, 0x18 ;  /* 0x0000000b222a7211 */ /* 0x002fe200078ec0ff */
[C---:B------:R-:W-:Y:S01]  /*1ee0*/  IMAD.SHL.U32 R81, R232.reuse, 0x10, RZ ;  /* 0x00000010e8517824 */ /* 0x040fe200078e00ff */
[----:B------:R-:W-:-:S02]  /*1ef0*/  SHF.L.U64.HI R91, R232, 0x4, R233 ;  /* 0x00000004e85b7819 */ /* 0x000fc400000102e9 */
[----:B------:R-:W-:Y:S01]  /*1f00*/  LEA R63, R63, R42, 0x1 ;  /* 0x0000002a3f3f7211 */ /* 0x000fe200078e08ff */
[-C--:B--2---:R-:W-:Y:S02]  /*1f10*/  IMAD R0, R17, R43.reuse, RZ ;  /* 0x0000002b11007224 */ /* 0x084fe400078e02ff */
[----:B------:R-:W-:-:S04]  /*1f20*/  IMAD.WIDE.U32 R2, R13, R43, R2 ;  /* 0x0000002b0d027225 */ /* 0x000fc800078e0002 */
[----:B---3--:R-:W-:-:S04]  /*1f30*/  @!P0 IMAD.WIDE.U32 R6, R14, R41, RZ ;  /* 0x000000290e068225 */ /* 0x008fc800078e00ff */
[----:B------:R-:W-:Y:S02]  /*1f40*/  IMAD.MOV.U32 R14, RZ, RZ, R5 ;  /* 0x000000ffff0e7224 */ /* 0x000fe400078e0005 */
[----:B------:R-:W-:-:S04]  /*1f50*/  @P0 IMAD.WIDE.U32 R4, R8, R32, RZ ;  /* 0x0000002008040225 */ /* 0x000fc800078e00ff */
[----:B----4-:R-:W-:Y:S01]  /*1f60*/  IMAD R0, R13, R44, R0 ;  /* 0x0000002c0d007224 */ /* 0x010fe200078e0200 */
[----:B------:R-:W-:Y:S01]  /*1f70*/  @P0 MOV R6, R4 ;  /* 0x0000000400060202 */ /* 0x000fe20000000f00 */
[----:B------:R-:W-:Y:S02]  /*1f80*/  @!P0 IMAD R11, R15, R41, RZ ;  /* 0x000000290f0b8224 */ /* 0x000fe400078e02ff */
[----:B------:R-:W-:Y:S01]  /*1f90*/  @P0 IMAD R10, R9, R32, RZ ;  /* 0x00000020090a0224 */ /* 0x000fe200078e02ff */
[----:B------:R-:W-:Y:S01]  /*1fa0*/  IADD3 R3, PT, PT, R3, R0, RZ ;  /* 0x0000000003037210 */ /* 0x000fe20007ffe0ff */
[----:B------:R-:W-:Y:S01]  /*1fb0*/  @!P2 IMAD.MOV R14, RZ, RZ, -R14 ;  /* 0x000000ffff0ea224 */ /* 0x000fe200078e0a0e */
[----:B------:R-:W-:Y:S01]  /*1fc0*/  @!P1 LOP3.LUT R14, RZ, R16, RZ, 0x33, !PT ;  /* 0x00000010ff0e9212 */ /* 0x000fe200078e33ff */
[----:B------:R-:W-:Y:S01]  /*1fd0*/  @!P0 IMAD.IADD R0, R7, 0x1, R11 ;  /* 0x0000000107008824 */ /* 0x000fe200078e020b */
[----:B------:R-:W-:Y:S01]  /*1fe0*/  IADD3 R4, P1, PT, R12, R6, RZ ;  /* 0x000000060c047210 */ /* 0x000fe20007f3e0ff */
[----:B------:R-:W-:Y:S01]  /*1ff0*/  @P0 IMAD.IADD R0, R5, 0x1, R10 ;  /* 0x0000000105000824 */ /* 0x000fe200078e020a */
[----:B------:R-:W-:Y:S01]  /*2000*/  SHF.R.S32.HI R32, RZ, 0x1f, R14 ;  /* 0x0000001fff207819 */ /* 0x000fe2000001140e */
[----:B-----5:R-:W-:Y:S01]  /*2010*/  IMAD R6, R29, R14, RZ ;  /* 0x0000000e1d067224 */ /* 0x020fe200078e02ff */
[----:B------:R-:W-:Y:S01]  /*2020*/  SHF.R.S32.HI R10, RZ, 0x1f, R38 ;  /* 0x0000001fff0a7819 */ /* 0x000fe20000011426 */
[----:B------:R-:W-:-:S02]  /*2030*/  IMAD R7, R19, R38, RZ ;  /* 0x0000002613077224 */ /* 0x000fc400078e02ff */
[----:B------:R-:W-:Y:S01]  /*2040*/  IMAD.X R5, RZ, RZ, R0, P1 ;  /* 0x000000ffff057224 */ /* 0x000fe200008e0600 */
[----:B------:R-:W-:Y:S01]  /*2050*/  @!P0 MOV R96, R8 ;  /* 0x0000000800608202 */ /* 0x000fe20000000f00 */
[----:B------:R-:W-:Y:S01]  /*2060*/  @!P0 IMAD.MOV.U32 R97, RZ, RZ, R9 ;  /* 0x000000ffff618224 */ /* 0x000fe200078e0009 */
[----:B------:R-:W-:Y:S01]  /*2070*/  @P0 MOV R97, R9 ;  /* 0x0000000900610202 */ /* 0x000fe20000000f00 */
[----:B------:R-:W-:Y:S02]  /*2080*/  IMAD R0, R32, R28, R6 ;  /* 0x0000001c20007224 */ /* 0x000fe400078e0206 */
[----:B------:R-:W-:Y:S01]  /*2090*/  @P0 IMAD.MOV.U32 R96, RZ, RZ, R8 ;  /* 0x000000ffff600224 */ /* 0x000fe200078e0008 */
[----:B------:R-:W-:Y:S01]  /*20a0*/  IADD3 R6, P0, PT, R12, R26, RZ ;  /* 0x0000001a0c067210 */ /* 0x000fe20007f1e0ff */
[----:B------:R-:W-:Y:S02]  /*20b0*/  IMAD R7, R18, R10, R7 ;  /* 0x0000000a12077224 */ /* 0x000fe400078e0207 */
[----:B------:R-:W-:-:S04]  /*20c0*/  IMAD.WIDE.U32 R4, R38, R18, R4 ;  /* 0x0000001226047225 */ /* 0x000fc800078e0004 */
[----:B------:R-:W-:-:S04]  /*20d0*/  IMAD.WIDE.U32 R2, R14, R28, R2 ;  /* 0x0000001c0e027225 */ /* 0x000fc800078e0002 */
[----:B------:R-:W-:Y:S02]  /*20e0*/  IMAD.IADD R5, R5, 0x1, R7 ;  /* 0x0000000105057824 */ /* 0x000fe400078e0207 */
[----:B------:R-:W-:-:S04]  /*20f0*/  IMAD.WIDE.U32 R8, R37, 0x40, R60 ;  /* 0x0000004025087825 */ /* 0x000fc800078e003c */
[----:B------:R-:W-:Y:S02]  /*2100*/  IMAD.X R7, RZ, RZ, R27, P0 ;  /* 0x000000ffff077224 */ /* 0x000fe400000e061b */
        /* <DEDUP_REMOVED lines=10> */
[----:B------:R-:W-:Y:S01]  /*21b0*/  IMAD.IADD R3, R3, 0x1, R9 ;  /* 0x0000000103037824 */ /* 0x000fe200078e0209 */
[----:B------:R-:W-:Y:S02]  /*21c0*/  STL [R1+0x60], R40 ;  /* 0x0000602801007387 */ /* 0x000fe40000100800 */
[----:B------:R-:W-:Y:S02]  /*21d0*/  LEA.HI.X R37, R6, R21, R0, 0x1, P1 ;  /* 0x0000001506257211 */ /* 0x000fe400008f0c00 */
[----:B------:R-:W-:Y:S01]  /*21e0*/  LEA.HI.X R34, R2, R23, R3, 0x1, P0 ;  /* 0x0000001702227211 */ /* 0x000fe200000f0c03 */
[----:B------:R-:W-:Y:S01]  /*21f0*/  IMAD.SHL.U32 R2, R226, 0x4, RZ ;  /* 0x00000004e2027824 */ /* 0x000fe200078e00ff */
[----:B------:R-:W-:Y:S01]  /*2200*/  SHF.R.S32.HI R10, RZ, 0x1f, R102 ;  /* 0x0000001fff0a7819 */ /* 0x000fe20000011466 */
[----:B------:R-:W-:Y:S01]  /*2210*/  STL [R1+0x40], R38 ;  /* 0x0000402601007387 */ /* 0x000fe20000100800 */
[----:B------:R-:W-:Y:S01]  /*2220*/  SHF.L.U32 R3, R39, 0x8, RZ ;  /* 0x0000000827037819 */ /* 0x000fe200000006ff */
[----:B------:R-:W-:-:S02]  /*2230*/  IMAD.WIDE.U32 R4, R8, R96, R4 ;  /* 0x0000006008047225 */ /* 0x000fc400078e0004 */
[----:B------:R-:W-:Y:S01]  /*2240*/  STL [R1+0x4c], R35 ;  /* 0x00004c2301007387 */ /* 0x000fe20000100800 */
[----:B------:R-:W-:Y:S01]  /*2250*/  LEA.HI R8, R10, R102, RZ, 0x8 ;  /* 0x000000660a087211 */ /* 0x000fe200078f40ff */
[----:B------:R-:W-:Y:S02]  /*2260*/  VIADD R101, R3, 0xffffff00 ;  /* 0xffffff0003657836 */ /* 0x000fe40000000000 */
[----:B------:R-:W-:Y:S01]  /*2270*/  STL [R1+0x3c], R37 ;  /* 0x00003c2501007387 */ /* 0x000fe20000100800 */
[----:B------:R-:W-:Y:S01]  /*2280*/  LOP3.LUT R155, R2, 0x1c, RZ, 0xc0, !PT ;  /* 0x0000001c029b7812 */ /* 0x000fe200078ec0ff */
[----:B------:R-:W-:Y:S02]  /*2290*/  IMAD.MOV.U32 R2, RZ, RZ, R31 ;  /* 0x000000ffff027224 */ /* 0x000fe400078e001f */
[----:B------:R-:W-:Y:S01]  /*22a0*/  STL [R1+0x48], R34 ;  /* 0x0000482201007387 */ /* 0x000fe20000100800 */
[----:B------:R-:W-:-:S03]  /*22b0*/  SHF.R.S32.HI R0, RZ, 0x8, R8 ;  /* 0x00000008ff007819 */ /* 0x000fc60000011408 */
[----:B------:R1:W-:Y:S01]  /*22c0*/  STL [R1+0x8c], R3 ;  /* 0x00008c0301007387 */ /* 0x0003e20000100800 */
[----:B------:R-:W-:-:S04]  /*22d0*/  VIMNMX R92, PT, PT, R45, R0, !PT ;  /* 0x000000002d5c7248 */ /* 0x000fc80007fe0100 */
[----:B------:R-:W-:Y:S02]  /*22e0*/  ISETP.GT.AND P0, PT, R39, R92, PT ;  /* 0x0000005c2700720c */ /* 0x000fe40003f04270 */
[----:B-1----:R-:W-:-:S05]  /*22f0*/  MOV R3, R30 ;  /* 0x0000001e00037202 */ /* 0x002fca0000000f00 */
[----:B------:R1:W-:Y:S01]  /*2300*/  STL.64 [R1+0x30], R2 ;  /* 0x0000300201007387 */ /* 0x0003e20000100a00 */
[----:B------:R-:W-:Y:S02]  /*2310*/  IADD3 R5, PT, PT, R5, R15, RZ ;  /* 0x0000000f05057210 */ /* 0x000fe40007ffe0ff */
[C---:B------:R-:W-:Y:S02]  /*2320*/  LEA R98, P2, R4.reuse, R24, 0x1 ;  /* 0x0000001804627211 */ /* 0x040fe400078408ff */
[C---:B------:R-:W-:Y:S02]  /*2330*/  SHF.L.U64.HI R100, R43.reuse, 0x4, R44 ;  /* 0x000000042b647819 */ /* 0x040fe4000001022c */
[----:B------:R-:W-:Y:S02]  /*2340*/  LEA.HI.X R99, R4, R25, R5, 0x1, P2 ;  /* 0x0000001904637211 */ /* 0x000fe400010f0c05 */
[----:B------:R-:W-:Y:S02]  /*2350*/  SHF.L.U32 R94, R43, 0x4, RZ ;  /* 0x000000042b5e7819 */ /* 0x000fe400000006ff */
[----:B------:R-:W-:Y:S01]  /*2360*/  LEA.HI R0, R36, R36, RZ, 0x1 ;  /* 0x0000002424007211 */ /* 0x000fe200078f08ff */
[----:B------:R-:W-:Y:S06]  /*2370*/  @!P0 BRA `(.L_x_3246) ;  /* 0x000000c800788947 */ /* 0x000fec0003800000 */
[----:B------:R-:W2:Y:S04]  /*2380*/  LD.E.64 R4, desc[UR4][R134.64+0x120] ;  /* 0x0001200486047980 */ /* 0x000ea8000c101b00 */
[----:B------:R-:W1:Y:S04]  /*2390*/  LD.E.64 R6, desc[UR4][R134.64+0x118] ;  /* 0x0001180486067980 */ /* 0x000e68000c101b00 */
[----:B------:R-:W3:Y:S04]  /*23a0*/  LD.E.64 R52, desc[UR4][R134.64+0x130] ;  /* 0x0001300486347980 */ /* 0x000ee8000c101b00 */
[----:B------:R-:W4:Y:S04]  /*23b0*/  LD.E.64 R46, desc[UR4][R134.64+0x128] ;  /* 0x00012804862e7980 */ /* 0x000f28000c101b00 */
[----:B------:R-:W5:Y:S04]  /*23c0*/  LD.E.64 R8, desc[UR4][R134.64+0x140] ;  /* 0x0001400486087980 */ /* 0x000f68000c101b00 */
[----:B------:R-:W5:Y:S04]  /*23d0*/  LD.E.64 R10, desc[UR4][R134.64+0x138] ;  /* 0x00013804860a7980 */ /* 0x000f68000c101b00 */
[----:B------:R-:W5:Y:S04]  /*23e0*/  LD.E.64 R16, desc[UR4][R134.64+0x150] ;  /* 0x0001500486107980 */ /* 0x000f68000c101b00 */
[----:B------:R-:W5:Y:S04]  /*23f0*/  LD.E.64 R18, desc[UR4][R134.64+0x148] ;  /* 0x0001480486127980 */ /* 0x000f68000c101b00 */
[----:B------:R-:W5:Y:S04]  /*2400*/  LD.E.64 R20, desc[UR4][R134.64+0x110] ;  /* 0x0001100486147980 */ /* 0x000f68000c101b00 */
[----:B------:R-:W5:Y:S01]  /*2410*/  LD.E.64 R22, desc[UR4][R134.64+0x108] ;  /* 0x0001080486167980 */ /* 0x000f62000c101b00 */
[----:B------:R-:W-:-:S02]  /*2420*/  MOV R13, RZ ;  /* 0x000000ff000d7202 */ /* 0x000fc40000000f00 */
[----:B------:R-:W-:Y:S02]  /*2430*/  SHF.R.S32.HI R24, RZ, 0x1, R0 ;  /* 0x00000001ff187819 */ /* 0x000fe40000011400 */
[----:B------:R-:W-:Y:S02]  /*2440*/  IADD3 R0, P0, PT, -R102, R60, RZ ;  /* 0x0000003c66007210 */ /* 0x000fe40007f1e1ff */
[C---:B------:R-:W-:Y:S01]  /*2450*/  SHF.L.U32 R93, R24.reuse, 0x4, RZ ;  /* 0x00000004185d7819 */ /* 0x040fe200000006ff */
[C---:B------:R-:W-:Y:S01]  /*2460*/  IMAD R116, R24.reuse, 0x30, RZ ;  /* 0x0000003018747824 */ /* 0x040fe200078e02ff */
[C---:B------:R-:W-:Y:S01]  /*2470*/  SHF.L.U32 R104, R24.reuse, 0x6, RZ ;  /* 0x0000000618687819 */ /* 0x040fe200000006ff */
[C---:B------:R-:W-:Y:S01]  /*2480*/  IMAD R115, R24.reuse, 0x50, RZ ;  /* 0x0000005018737824 */ /* 0x040fe200078e02ff */
[C---:B------:R-:W-:Y:S01]  /*2490*/  SHF.L.U32 R103, R24.reuse, 0x7, RZ ;  /* 0x0000000718677819 */ /* 0x040fe200000006ff */
        /* <DEDUP_REMOVED lines=8> */
[C---:B------:R-:W-:Y:S02]  /*2520*/  IMAD R106, R24.reuse, 0xf0, RZ ;  /* 0x000000f0186a7824 */ /* 0x040fe400078e02ff */
[----:B------:R-:W-:Y:S01]  /*2530*/  IMAD.SHL.U32 R105, R24, 0x20, RZ ;  /* 0x0000002018697824 */ /* 0x000fe200078e00ff */
[C---:B------:R-:W-:Y:S01]  /*2540*/  IADD3 R75, PT, PT, R60.reuse, 0x10, RZ ;  /* 0x000000103c4b7810 */ /* 0x040fe20007ffe0ff */
        /* <DEDUP_REMOVED lines=14> */
[C---:B------:R-:W-:Y:S01]  /*2630*/  IMAD R51, R39.reuse, -0x100, R102 ;  /* 0xffffff0027337824 */ /* 0x040fe200078e0266 */
[----:B------:R-:W-:Y:S01]  /*2640*/  MOV R80, R101 ;  /* 0x0000006500507202 */ /* 0x000fe20000000f00 */
[----:B------:R-:W-:Y:S01]  /*2650*/  IMAD R50, R39, -0x100, R133 ;  /* 0xffffff0027327824 */ /* 0x000fe200078e0285 */
[----:B------:R-:W-:Y:S01]  /*2660*/  MOV R59, R38 ;  /* 0x00000026003b7202 */ /* 0x000fe20000000f00 */
[----:B------:R-:W-:Y:S01]  /*2670*/  IMAD.MOV.U32 R85, RZ, RZ, R39 ;  /* 0x000000ffff557224 */ /* 0x000fe200078e0027 */
[----:B------:R-:W-:Y:S01]  /*2680*/  MOV R77, R35 ;  /* 0x00000023004d7202 */ /* 0x000fe20000000f00 */
        /* <DEDUP_REMOVED lines=18> */
[----:B------:R-:W-:-:S04]  /*27b0*/  IMAD.WIDE.U32 R4, R41, R4, R12 ;  /* 0x0000000429047225 */ /* 0x000fc800078e000c */
[----:B-1----:R-:W-:-:S04]  /*27c0*/  IMAD.WIDE.U32 R2, R41, R6, R12 ;  /* 0x0000000629027225 */ /* 0x002fc800078e000c */
[----:B------:R-:W-:Y:S01]  /*27d0*/  IMAD R7, R7, R41, RZ ;  /* 0x0000002907077224 */ /* 0x000fe200078e02ff */
[----:B------:R-:W-:Y:S01]  /*27e0*/  SHF.R.S32.HI R6, RZ, 0x1f, R101 ;  /* 0x0000001fff067819 */ /* 0x000fe20000011465 */
[----:B------:R-:W-:Y:S02]  /*27f0*/  IMAD.IADD R5, R5, 0x1, R15 ;  /* 0x0000000105057824 */ /* 0x000fe400078e020f */
[----:B---3--:R-:W-:Y:S01]  /*2800*/  IMAD R15, R53, R101, RZ ;  /* 0x00000065350f7224 */ /* 0x008fe200078e02ff */
[----:B------:R-:W-:Y:S01]  /*2810*/  IADD3 R3, PT, PT, R3, R7, RZ ;  /* 0x0000000703037210 */ /* 0x000fe20007ffe0ff */
[----:B----4-:R-:W-:Y:S02]  /*2820*/  IMAD R7, R47, R101, RZ ;  /* 0x000000652f077224 */ /* 0x010fe400078e02ff */
[-C--:B------:R-:W-:Y:S02]  /*2830*/  IMAD R15, R52, R6.reuse, R15 ;  /* 0x00000006340f7224 */ /* 0x080fe400078e020f */
[----:B------:R-:W-:-:S02]  /*2840*/  IMAD R6, R46, R6, R7 ;  /* 0x000000062e067224 */ /* 0x000fc400078e0207 */
[----:B------:R-:W-:-:S04]  /*2850*/  IMAD.WIDE.U32 R2, R101, R46, R2 ;  /* 0x0000002e65027225 */ /* 0x000fc800078e0002 */
[----:B------:R-:W-:Y:S01]  /*2860*/  IMAD.WIDE.U32 R4, R101, R52, R4 ;  /* 0x0000003465047225 */ /* 0x000fe200078e0004 */
[----:B------:R-:W-:-:S03]  /*2870*/  IADD3 R3, PT, PT, R3, R6, RZ ;  /* 0x0000000603037210 */ /* 0x000fc60007ffe0ff */
[----:B------:R-:W-:Y:S02]  /*2880*/  IMAD.IADD R5, R5, 0x1, R15 ;  /* 0x0000000105057824 */ /* 0x000fe400078e020f */
[-C--:B-----5:R-:W-:Y:S02]  /*2890*/  IMAD R7, R9, R14.reuse, RZ ;  /* 0x0000000e09077224 */ /* 0x0a0fe400078e02ff */
[----:B------:R-:W-:Y:S02]  /*28a0*/  IMAD R6, R11, R14, RZ ;  /* 0x0000000e0b067224 */ /* 0x000fe400078e02ff */
[----:B------:R-:W-:Y:S02]  /*28b0*/  IMAD R9, R8, R32, R7 ;  /* 0x0000002008097224 */ /* 0x000fe400078e0207 */
[----:B------:R-:W-:-:S04]  /*28c0*/  IMAD.WIDE.U32 R4, R14, R8, R4 ;  /* 0x000000080e047225 */ /* 0x000fc800078e0004 */
[----:B------:R-:W-:Y:S02]  /*28d0*/  IMAD R8, R10, R32, R6 ;  /* 0x000000200a087224 */ /* 0x000fe400078e0206 */
[----:B------:R-:W-:Y:S01]  /*28e0*/  IMAD.IADD R6, R101, 0x1, R33 ;  /* 0x0000000165067824 */ /* 0x000fe200078e0221 */
[----:B------:R-:W-:Y:S01]  /*28f0*/  SHF.R.S32.HI R7, RZ, 0x1f, R102 ;  /* 0x0000001fff077819 */ /* 0x000fe20000011466 */
[----:B------:R-:W-:-:S04]  /*2900*/  IMAD.WIDE.U32 R2, R14, R10, R2 ;  /* 0x0000000a0e027225 */ /* 0x000fc800078e0002 */
[-C--:B------:R-:W-:Y:S02]  /*2910*/  IMAD R11, R6, R24.reuse, RZ ;  /* 0x00000018060b7224 */ /* 0x080fe400078e02ff */
[----:B------:R-:W-:Y:S01]  /*2920*/  IMAD R6, R60, R24, R155 ;  /* 0x000000183c067224 */ /* 0x000fe200078e029b */
[----:B------:R-:W-:Y:S01]  /*2930*/  IADD3.X R7, PT, PT, RZ, ~R7, RZ, P0, !PT ;  /* 0x80000007ff077210 */ /* 0x000fe200007fe4ff */
[----:B------:R-:W-:Y:S01]  /*2940*/  IMAD.IADD R3, R3, 0x1, R8 ;  /* 0x0000000103037824 */ /* 0x000fe200078e0208 */
[----:B------:R-:W-:Y:S01]  /*2950*/  IADD3 R5, PT, PT, R5, R9, RZ ;  /* 0x0000000905057210 */ /* 0x000fe20007ffe0ff */
[----:B------:R-:W-:Y:S01]  /*2960*/  IMAD.IADD R9, R155, 0x1, R6 ;  /* 0x000000019b097824 */ /* 0x000fe200078e0206 */
[----:B------:R-:W-:Y:S02]  /*2970*/  SHF.R.S32.HI R15, RZ, 0x1f, R11 ;  /* 0x0000001fff0f7819 */ /* 0x000fe4000001140b */
[----:B------:R-:W-:Y:S01]  /*2980*/  IADD3 R8, P0, PT, R11, R6, RZ ;  /* 0x000000060b087210 */ /* 0x000fe20007f1e0ff */
[----:B------:R-:W-:-:S02]  /*2990*/  IMAD R10, R7, R52, RZ ;  /* 0x00000034070a7224 */ /* 0x000fc400078e02ff */
[----:B------:R-:W-:Y:S01]  /*29a0*/  IMAD R7, R7, R46, RZ ;  /* 0x0000002e07077224 */ /* 0x000fe200078e02ff */
[----:B------:R-:W-:Y:S02]  /*29b0*/  LEA.HI.X.SX32 R14, R6, R15, 0x1, P0 ;  /* 0x0000000f060e7211 */ /* 0x000fe400000f0eff */
[----:B------:R-:W-:Y:S01]  /*29c0*/  IADD3 R6, P0, PT, R11, R9, RZ ;  /* 0x000000090b067210 */ /* 0x000fe20007f1e0ff */
[-C--:B------:R-:W-:Y:S02]  /*29d0*/  IMAD R10, R53, R0.reuse, R10 ;  /* 0x00000000350a7224 */ /* 0x080fe400078e020a */
[-C--:B------:R-:W-:Y:S02]  /*29e0*/  IMAD R25, R47, R0.reuse, R7 ;  /* 0x000000002f197224 */ /* 0x080fe400078e0207 */
[----:B------:R-:W-:-:S04]  /*29f0*/  IMAD.WIDE.U32 R4, R52, R0, R4 ;  /* 0x0000000034047225 */ /* 0x000fc800078e0004 */
[----:B------:R-:W-:Y:S01]  /*2a00*/  IMAD.WIDE.U32 R2, R46, R0, R2 ;  /* 0x000000002e027225 */ /* 0x000fe200078e0002 */
[----:B------:R-:W-:-:S04]  /*2a10*/  LEA.HI.X.SX32 R0, R9, R15, 0x1, P0 ;  /* 0x0000000f09007211 */ /* 0x000fc800000f0eff */
[C---:B------:R-:W-:Y:S01]  /*2a20*/  SHF.L.U64.HI R0, R6.reuse, 0x1, R0 ;  /* 0x0000000106007819 */ /* 0x040fe20000010200 */
[----:B------:R-:W-:Y:S01]  /*2a30*/  IMAD.SHL.U32 R6, R6, 0x2, RZ ;  /* 0x0000000206067824 */ /* 0x000fe200078e00ff */
[----:B------:R-:W-:Y:S01]  /*2a40*/  IADD3 R25, PT, PT, R3, R25, RZ ;  /* 0x0000001903197210 */ /* 0x000fe20007ffe0ff */
[----:B------:R-:W-:Y:S01]  /*2a50*/  IMAD.IADD R5, R5, 0x1, R10 ;  /* 0x0000000105057824 */ /* 0x000fe200078e020a */
[----:B------:R-:W-:Y:S02]  /*2a60*/  LEA R83, P1, R4, R20, 0x1 ;  /* 0x0000001404537211 */ /* 0x000fe400078208ff */
[-C--:B------:R-:W-:Y:S02]  /*2a70*/  IADD3 R56, P3, PT, R16, R6.reuse, RZ ;  /* 0x0000000610387210 */ /* 0x080fe40007f7e0ff */
[----:B------:R-:W-:Y:S02]  /*2a80*/  IADD3 R57, P2, PT, R18, R6, RZ ;  /* 0x0000000612397210 */ /* 0x000fe40007f5e0ff */
[----:B------:R-:W-:-:S02]  /*2a90*/  LEA R26, P0, R2, R22, 0x1 ;  /* 0x00000016021a7211 */ /* 0x000fc400078008ff */
[C---:B------:R-:W-:Y:S02]  /*2aa0*/  SHF.L.U64.HI R7, R8.reuse, 0x1, R14 ;  /* 0x0000000108077819 */ /* 0x040fe4000001020e */
[----:B------:R-:W-:Y:S01]  /*2ab0*/  SHF.L.U32 R8, R8, 0x1, RZ ;  /* 0x0000000108087819 */ /* 0x000fe200000006ff */
[--C-:B------:R-:W-:Y:S01]  /*2ac0*/  IMAD.X R55, R17, 0x1, R0.reuse, P3 ;  /* 0x0000000111377824 */ /* 0x100fe200018e0600 */
[----:B------:R-:W-:Y:S01]  /*2ad0*/  LEA.HI.X R82, R4, R21, R5, 0x1, P1 ;  /* 0x0000001504527211 */ /* 0x000fe200008f0c05 */
[----:B------:R-:W-:Y:S01]  /*2ae0*/  IMAD.X R54, R19, 0x1, R0, P2 ;  /* 0x0000000113367824 */ /* 0x000fe200010e0600 */
[----:B------:R-:W-:Y:S01]  /*2af0*/  LEA.HI.X R25, R2, R23, R25, 0x1, P0 ;  /* 0x0000001702197211 */ /* 0x000fe200000f0c19 */
[C---:B------:R-:W-:Y:S01]  /*2b00*/  IMAD R4, R47.reuse, 0x60, RZ ;  /* 0x000000602f047824 */ /* 0x040fe200078e02ff */
[-C--:B------:R-:W-:Y:S01]  /*2b10*/  IADD3 R44, P1, PT, R16, R8.reuse, RZ ;  /* 0x00000008102c7210 */ /* 0x080fe20007f3e0ff */
[C---:B------:R-:W-:Y:S01]  /*2b20*/  IMAD R2, R47.reuse, 0xc0, RZ ;  /* 0x000000c02f027824 */ /* 0x040fe200078e02ff */
[----:B------:R-:W-:Y:S01]  /*2b30*/  IADD3 R28, P0, PT, R18, R8, RZ ;  /* 0x00000008121c7210 */ /* 0x000fe20007f1e0ff */
[----:B------:R-:W-:-:S02]  /*2b40*/  IMAD R0, R47, 0xe0, RZ ;  /* 0x000000e02f007824 */ /* 0x000fc400078e02ff */
[----:B------:R-:W-:-:S04]  /*2b50*/  IMAD.WIDE.U32 R126, R46, 0x60, RZ ;  /* 0x000000602e7e7825 */ /* 0x000fc800078e00ff */
[----:B------:R-:W-:-:S04]  /*2b60*/  IMAD.WIDE.U32 R122, R46, 0xc0, RZ ;  /* 0x000000c02e7a7825 */ /* 0x000fc800078e00ff */
[----:B------:R-:W-:-:S04]  /*2b70*/  IMAD.WIDE.U32 R120, R46, 0xe0, RZ ;  /* 0x000000e02e787825 */ /* 0x000fc800078e00ff */
[----:B------:R-:W-:Y:S02]  /*2b80*/  IMAD R3, R47, 0xa0, RZ ;  /* 0x000000a02f037824 */ /* 0x000fe400078e02ff */
[----:B------:R-:W-:Y:S01]  /*2b90*/  IMAD.WIDE.U32 R124, R46, 0xa0, RZ ;  /* 0x000000a02e7c7825 */ /* 0x000fe200078e00ff */
[-C--:B------:R-:W-:Y:S02]  /*2ba0*/  IADD3.X R45, PT, PT, R17, R7.reuse, RZ, P1, !PT ;  /* 0x00000007112d7210 */ /* 0x080fe40000ffe4ff */
[----:B------:R-:W-:Y:S01]  /*2bb0*/  IADD3.X R29, PT, PT, R19, R7, RZ, P0, !PT ;  /* 0x00000007131d7210 */ /* 0x000fe200007fe4ff */
[----:B------:R-:W-:Y:S01]  /*2bc0*/  IMAD.SHL.U32 R139, R52, 0x20, RZ ;  /* 0x00000020348b7824 */ /* 0x000fe200078e00ff */
[----:B------:R-:W-:Y:S01]  /*2bd0*/  ISETP.GE.AND P2, PT, R12, R40, PT ;  /* 0x000000280c00720c */ /* 0x000fe20003f46270 */
[----:B------:R-:W-:Y:S01]  /*2be0*/  IMAD.SHL.U32 R136, R46, 0x80, RZ ;  /* 0x000000802e887824 */ /* 0x000fe200078e00ff */
[----:B------:R-:W-:Y:S01]  /*2bf0*/  SHF.L.U64.HI R138, R52, 0x5, R53 ;  /* 0x00000005348a7819 */ /* 0x000fe20000010235 */
[----:B------:R-:W-:Y:S01]  /*2c00*/  IMAD.IADD R89, R125, 0x1, R3 ;  /* 0x000000017d597824 */ /* 0x000fe200078e0203 */
[----:B------:R-:W-:-:S02]  /*2c10*/  SHF.L.U64.HI R128, R46, 0x5, R47 ;  /* 0x000000052e807819 */ /* 0x000fc4000001022f */
[C---:B------:R-:W-:Y:S02]  /*2c20*/  SHF.L.U32 R129, R46.reuse, 0x5, RZ ;  /* 0x000000052e817819 */ /* 0x040fe400000006ff */
[C-C-:B------:R-:W-:Y:S02]  /*2c30*/  SHF.L.U64.HI R130, R46.reuse, 0x6, R47.reuse ;  /* 0x000000062e827819 */ /* 0x140fe4000001022f */
[C---:B------:R-:W-:Y:S02]  /*2c40*/  SHF.L.U32 R131, R46.reuse, 0x6, RZ ;  /* 0x000000062e837819 */ /* 0x040fe400000006ff */
[C-C-:B------:R-:W-:Y:S02]  /*2c50*/  SHF.L.U64.HI R132, R46.reuse, 0x7, R47.reuse ;  /* 0x000000072e847819 */ /* 0x140fe4000001022f */
[C---:B------:R-:W-:Y:S02]  /*2c60*/  SHF.L.U64.HI R137, R46.reuse, 0x4, R47 ;  /* 0x000000042e897819 */ /* 0x040fe4000001022f */
[----:B------:R-:W-:-:S02]  /*2c70*/  SHF.L.U32 R119, R46, 0x4, RZ ;  /* 0x000000042e777819 */ /* 0x000fc400000006ff */
[----:B------:R-:W-:Y:S02]  /*2c80*/  IADD3 R90, PT, PT, R127, R4, RZ ;  /* 0x000000047f5a7210 */ /* 0x000fe40007ffe0ff */
[----:B------:R-:W-:Y:S02]  /*2c90*/  IADD3 R88, PT, PT, R123, R2, RZ ;  /* 0x000000027b587210 */ /* 0x000fe40007ffe0ff */
[----:B------:R-:W-:-:S07]  /*2ca0*/  IADD3 R87, PT, PT, R121, R0, RZ ;  /* 0x0000000079577210 */ /* 0x000fce0007ffe0ff */
.L_x_3317:
        /* <DEDUP_REMOVED lines=19> */
[CC--:B------:R-:W-:Y:S02]  /*2de0*/  ISETP.GE.OR P0, PT, R74.reuse, R50.reuse, P2 ;  /* 0x000000324a00720c */ /* 0x0c0fe40001706670 */
[-C--:B------:R-:W-:Y:S02]  /*2df0*/  ISETP.GE.OR P3, PT, R71, R50.reuse, P2 ;  /* 0x000000324700720c */ /* 0x080fe40001766670 */
[-C--:B------:R-:W-:Y:S02]  /*2e00*/  ISETP.LT.OR P5, PT, R74, R51.reuse, P0 ;  /* 0x000000334a00720c */ /* 0x080fe400007a1670 */
[----:B------:R-:W-:Y:S02]  /*2e10*/  ISETP.GE.OR P0, PT, R73, R50, P2 ;  /* 0x000000324900720c */ /* 0x000fe40001706670 */
[-C--:B------:R-:W-:Y:S02]  /*2e20*/  ISETP.LT.OR P6, PT, R71, R51.reuse, P3 ;  /* 0x000000334700720c */ /* 0x080fe40001fc1670 */
[----:B------:R-:W-:Y:S02]  /*2e30*/  ISETP.LT.OR P1, PT, R73, R51, P0 ;  /* 0x000000334900720c */ /* 0x000fe40000721670 */
[----:B------:R-:W-:Y:S02]  /*2e40*/  IADD3 R4, P0, PT, R83, R139, RZ ;  /* 0x0000008b53047210 */ /* 0x000fe40007f1e0ff */
[----:B------:R-:W-:Y:S02]  /*2e50*/  P2R R27, PR, RZ, 0x2 ;  /* 0x00000002ff1b7803 */ /* 0x000fe40000000000 */
[----:B------:R-:W-:Y:S01]  /*2e60*/  LEA R2, P1, R94, R77, 0x1 ;  /* 0x0000004d5e027211 */ /* 0x000fe200078208ff */
[----:B------:R-:W-:Y:S01]  /*2e70*/  IMAD.X R5, R82, 0x1, R138, P0 ;  /* 0x0000000152057824 */ /* 0x000fe200000e068a */
        /* <DEDUP_REMOVED lines=188> */
[-CC-:B------:R-:W-:Y:S01]  /*3a40*/  @!P3 LEA.HI.X R11, R232, R5.reuse, R233.reuse, 0x6, P4 ;  /* 0x00000005e80bb211 */ /* 0x180fe200020f34e9 */
        /* <DEDUP_REMOVED lines=103> */
.L_x_3248:
        /* <DEDUP_REMOVED lines=77> */
.L_x_3252:
[----:B------:R-:W-:Y:S05]  /*4590*/  BSYNC.RECONVERGENT B0 ;  /* 0x0000000000007941 */ /* 0x000fea0003800200 */
.L_x_3251:
        /* <DEDUP_REMOVED lines=57> */
.L_x_3254:
[----:B------:R-:W-:Y:S05]  /*4930*/  BSYNC.RECONVERGENT B0 ;  /* 0x0000000000007941 */ /* 0x000fea0003800200 */
.L_x_3253:
        /* <DEDUP_REMOVED lines=57> */
.L_x_3256:
[----:B------:R-:W-:Y:S05]  /*4cd0*/  BSYNC.RECONVERGENT B0 ;  /* 0x0000000000007941 */ /* 0x000fea0003800200 */
.L_x_3255:
        /* <DEDUP_REMOVED lines=58> */
.L_x_3258:
[----:B------:R-:W-:Y:S05]  /*5080*/  BSYNC.RECONVERGENT B0 ;  /* 0x0000000000007941 */ /* 0x000fea0003800200 */
.L_x_3257:
        /* <DEDUP_REMOVED lines=64> */
.L_x_3260:
[----:B------:R-:W-:Y:S05]  /*5490*/  BSYNC.RECONVERGENT B0 ;  /* 0x0000000000007941 */ /* 0x000fea0003800200 */
.L_x_3259:
        /* <DEDUP_REMOVED lines=58> */
.L_x_3262:
[----:B------:R-:W-:Y:S05]  /*5840*/  BSYNC.RECONVERGENT B0 ;  /* 0x0000000000007941 */ /* 0x000fea0003800200 */
.L_x_3261:
        /* <DEDUP_REMOVED lines=64> */
.L_x_3264:
[----:B------:R-:W-:Y:S05]  /*5c50*/  BSYNC.RECONVERGENT B0 ;  /* 0x0000000000007941 */ /* 0x000fea0003800200 */
.L_x_3263:
        /* <DEDUP_REMOVED lines=63> */
.L_x_3266:
[----:B------:R-:W-:Y:S05]  /*6050*/  BSYNC.RECONVERGENT B0 ;  /* 0x0000000000007941 */ /* 0x000fea0003800200 */
.L_x_3265:
        /* <DEDUP_REMOVED lines=64> */
.L_x_3268:
[----:B------:R-:W-:Y:S05]  /*6460*/  BSYNC.RECONVERGENT B0 ;  /* 0x0000000000007941 */ /* 0x000fea0003800200 */
.L_x_3267:
        /* <DEDUP_REMOVED lines=58> */
.L_x_3270:
[----:B------:R-:W-:Y:S05]  /*6810*/  BSYNC.RECONVERGENT B0 ;  /* 0x0000000000007941 */ /* 0x000fea0003800200 */
.L_x_3269:
        /* <DEDUP_REMOVED lines=75> */
.L_x_3272:
[----:B------:R-:W-:Y:S05]  /*6cd0*/  BSYNC.RECONVERGENT B0 ;  /* 0x0000000000007941 */ /* 0x000fea0003800200 */
.L_x_3271:
        /* <DEDUP_REMOVED lines=64> */
.L_x_3274:
[----:B------:R-:W-:Y:S05]  /*70e0*/  BSYNC.RECONVERGENT B0 ;  /* 0x0000000000007941 */ /* 0x000fea0003800200 */
.L_x_3273:
        /* <DEDUP_REMOVED lines=64> */
.L_x_3276:
[----:B------:R-:W-:Y:S05]  /*74f0*/  BSYNC.RECONVERGENT B0 ;  /* 0x0000000000007941 */ /* 0x000fea0003800200 */
.L_x_3275:
        /* <DEDUP_REMOVED lines=64> */
.L_x_3278:
[----:B------:R-:W-:Y:S05]  /*7900*/  BSYNC.RECONVERGENT B0 ;  /* 0x0000000000007941 */ /* 0x000fea0003800200 */
.L_x_3277:
        /* <DEDUP_REMOVED lines=64> */
.L_x_3280:
[----:B------:R-:W-:Y:S05]  /*7d10*/  BSYNC.RECONVERGENT B0 ;  /* 0x0000000000007941 */ /* 0x000fea0003800200 */
.L_x_3279:
        /* <DEDUP_REMOVED lines=64> */
.L_x_3282:
[----:B------:R-:W-:Y:S05]  /*8120*/  BSYNC.RECONVERGENT B0 ;  /* 0x0000000000007941 */ /* 0x000fea0003800200 */
.L_x_3281:
[----:B------:R-:W5:Y:S02]  /*8130*/  LD.E R0, desc[UR4][R134.64+0xd0] ;  /* 0x0000d00486007980 */ /* 0x000f64000c101900 */
[----:B-----5:R-:W-:Y:S05]  /*8140*/  IMAD.U32 R0, R0, -0x80, RZ ;  /* 0xffffff8000007824 */ /* 0x020fea00078e00ff */
[C---:B------:R-:W-:Y:S02]  /*8150*/  LEA R28, P1, R0.reuse, R28, 0x1 ;  /* 0x0000001c001c7211 */ /* 0x040fe400078208ff */
[C---:B------:R-:W-:Y:S02]  /*8160*/  LEA R44, P0, R0.reuse, R44, 0x1 ;  /* 0x0000002c002c7211 */ /* 0x040fe400078008ff */
[C---:B------:R-:W-:Y:S02]  /*8170*/  LEA.HI.X.SX32 R29, R0.reuse, R29, 0x1, P1 ;  /* 0x0000001d001d7211 */ /* 0x040fe400008f0eff */
[----:B------:R-:W-:Y:S01]  /*8180*/  LEA.HI.X.SX32 R45, R0, R45, 0x1, P0 ;  /* 0x0000002d002d7211 */ /* 0x000fe200000f0eff */
[----:B------:R-:W-:Y:S05]  /*8190*/  BRA `(.L_x_3249) ;  /* 0x0000006400407947 */ /* 0x000fea0003800000 */
.L_x_3250:
        /* <DEDUP_REMOVED lines=101> */
.L_x_3284:
[----:B------:R-:W-:Y:S05]  /*87f0*/  BSYNC.RECONVERGENT B0 ;  /* 0x0000000000007941 */ /* 0x000fea0003800200 */
.L_x_3283:
        /* <DEDUP_REMOVED lines=96> */
.L_x_3286:
[----:B------:R-:W-:Y:S05]  /*8e00*/  BSYNC.RECONVERGENT B0 ;  /* 0x0000000000007941 */ /* 0x000fea0003800200 */
.L_x_3285:
[CC--:B------:R-:W-:Y:S01]  /*8e10*/  ISETP.GE.OR P0, PT, R74.reuse, R50.reuse, P3 ;  /* 0x000000324a00720c */ /* 0x0c0fe20001f06670 */
[----:B------:R-:W-:Y:S01]  /*8e20*/  BSSY.RECONVERGENT B0, `(.L_x_3287) ;  /* 0x0000062000007945 */ /* 0x000fe20003800200 */
[CC--:B------:R-:W-:Y:S02]  /*8e30*/  ISETP.GE.OR P6, PT, R73.reuse, R50.reuse, P3 ;  /* 0x000000324900720c */ /* 0x0c0fe40001fc6670 */
        /* <DEDUP_REMOVED lines=96> */
.L_x_3288:
[----:B------:R-:W-:Y:S05]  /*9440*/  BSYNC.RECONVERGENT B0 ;  /* 0x0000000000007941 */ /* 0x000fea0003800200 */
.L_x_3287:
        /* <DEDUP_REMOVED lines=93> */
.L_x_3290:
[----:B------:R-:W-:Y:S05]  /*9a20*/  BSYNC.RECONVERGENT B0 ;  /* 0x0000000000007941 */ /* 0x000fea0003800200 */
.L_x_3289:
        /* <DEDUP_REMOVED lines=97> */
.L_x_3292:
[----:B------:R-:W-:Y:S05]  /*a040*/  BSYNC.RECONVERGENT B0 ;  /* 0x0000000000007941 */ /* 0x000fea0003800200 */
.L_x_3291:
        /* <DEDUP_REMOVED lines=97> */
.L_x_3294:
[----:B------:R-:W-:Y:S05]  /*a660*/  BSYNC.RECONVERGENT B0 ;  /* 0x0000000000007941 */ /* 0x000fea0003800200 */
.L_x_3293:
        /* <DEDUP_REMOVED lines=97> */
.L_x_3296:
[----:B------:R-:W-:Y:S05]  /*ac80*/  BSYNC.RECONVERGENT B0 ;  /* 0x0000000000007941 */ /* 0x000fea0003800200 */
.L_x_3295:
        /* <DEDUP_REMOVED lines=100> */
.L_x_3298:
[----:B------:R-:W-:Y:S05]  /*b2d0*/  BSYNC.RECONVERGENT B0 ;  /* 0x0000000000007941 */ /* 0x000fea0003800200 */
.L_x_3297:
        /* <DEDUP_REMOVED lines=100> */
.L_x_3300:
[----:B------:R-:W-:Y:S05]  /*b920*/  BSYNC.RECONVERGENT B0 ;  /* 0x0000000000007941 */ /* 0x000fea0003800200 */
.L_x_3299:
        /* <DEDUP_REMOVED lines=97> */
.L_x_3302:
[----:B------:R-:W-:Y:S05]  /*bf40*/  BSYNC.RECONVERGENT B0 ;  /* 0x0000000000007941 */ /* 0x000fea0003800200 */
.L_x_3301:
        /* <DEDUP_REMOVED lines=100> */
.L_x_3304:
[----:B------:R-:W-:Y:S05]  /*c590*/  BSYNC.RECONVERGENT B0 ;  /* 0x0000000000007941 */ /* 0x000fea0003800200 */
.L_x_3303:
        /* <DEDUP_REMOVED lines=103> */
.L_x_3306:
[----:B------:R-:W-:Y:S05]  /*cc10*/  BSYNC.RECONVERGENT B0 ;  /* 0x0000000000007941 */ /* 0x000fea0003800200 */
.L_x_3305:
        /* <DEDUP_REMOVED lines=103> */
.L_x_3308:
[----:B------:R-:W-:Y:S05]  /*d290*/  BSYNC.RECONVERGENT B0 ;  /* 0x0000000000007941 */ /* 0x000fea0003800200 */
.L_x_3307:
        /* <DEDUP_REMOVED lines=103> */
.L_x_3310:
[----:B------:R-:W-:Y:S05]  /*d910*/  BSYNC.RECONVERGENT B0 ;  /* 0x0000000000007941 */ /* 0x000fea0003800200 */
.L_x_3309:
        /* <DEDUP_REMOVED lines=104> */
.L_x_3312:
[----:B------:R-:W-:Y:S05]  /*dfa0*/  BSYNC.RECONVERGENT B0 ;  /* 0x0000000000007941 */ /* 0x000fea0003800200 */
.L_x_3311:
        /* <DEDUP_REMOVED lines=100> */
.L_x_3314:
[----:B------:R-:W-:Y:S05]  /*e5f0*/  BSYNC.RECONVERGENT B0 ;  /* 0x0000000000007941 */ /* 0x000fea0003800200 */
.L_x_3313:
        /* <DEDUP_REMOVED lines=10> */
.L_x_3249:
[----:B------:R-:W-:Y:S05]  /*e6a0*/  BSYNC.RECONVERGENT B1 ;  /* 0x0000000000017941 */ /* 0x000fea0003800200 */
.L_x_3247:
        /* <DEDUP_REMOVED lines=103> */
.L_x_3316:
[----:B------:R-:W-:Y:S05]  /*ed20*/  BSYNC.RECONVERGENT B0 ;  /* 0x0000000000007941 */ /* 0x000fea0003800200 */
.L_x_3315:
[----:B------:R-:W-:Y:S11]  /*ed30*/  ISETP.GT.AND P0, PT, R85, R92, PT ;  /* 0x0000005c5500720c */ /* 0x000ff60003f04270 */
[----:B------:R-:W-:Y:S02]  /*ed40*/  @!UPT UIADD3 URZ, UPT, UPT, URZ, URZ, URZ ;  /* 0x000000fffffff290 */ /* 0x000fe4000fffe0ff */
[----:B------:R-:W-:Y:S05]  /*ed50*/  @P0 BRA `(.L_x_3317) ;  /* 0xffffff3c00d40947 */ /* 0x000fea000383ffff */
.L_x_3246:
[----:B------:R-:W-:Y:S05]  /*ed60*/  WARPSYNC.ALL ;  /* 0x0000000000007948 */ /* 0x000fea0003800000 */
[----:B------:R-:W-:Y:S06]  /*ed70*/  BAR.SYNC.DEFER_BLOCKING 0x0 ;  /* 0x0000000000007b1d */ /* 0x000fec0000010000 */
[----:B------:R2:W5:Y:S04]  /*ed80*/  LDL R227, [R1+0x78] ;  /* 0x0000780001e37983 */ /* 0x0005680000100800 */
[----:B------:R-:W3:Y:S01]  /*ed90*/  LD.E R35, desc[UR4][R134.64+0xd0] ;  /* 0x0000d00486237980 */ /* 0x000ee2000c101900 */
[----:B------:R-:W-:Y:S01]  /*eda0*/  BSSY.RECONVERGENT B2, `(.L_x_3318) ;  /* 0x0000317000027945 */ /* 0x000fe20003800200 */
[C---:B------:R-:W-:Y:S01]  /*edb0*/  SHF.L.U64.HI R36, R96.reuse, 0x4, R97 ;  /* 0x0000000460247819 */ /* 0x040fe20000010261 */
[----:B------:R-:W-:Y:S01]  /*edc0*/  IMAD.SHL.U32 R26, R96, 0x10, RZ ;  /* 0x00000010601a7824 */ /* 0x000fe200078e00ff */
[----:B---3--:R-:W-:-:S13]  /*edd0*/  ISETP.NE.AND P0, PT, R35, RZ, PT ;  /* 0x000000ff2300720c */ /* 0x008fda0003f05270 */
[----:B--2---:R-:W-:Y:S05]  /*ede0*/  @P0 BRA `(.L_x_3319) ;  /* 0x0000000000e80947 */ /* 0x004fea0003800000 */
[----:B-----5:R-:W-:Y:S01]  /*edf0*/  IADD3 R0, PT, PT, -R154, R227, RZ ;  /* 0x000000e39a007210 */ /* 0x020fe20007ffe1ff */
[----:B------:R-:W-:Y:S03]  /*ee00*/  BSSY.RECONVERGENT B0, `(.L_x_3320) ;  /* 0x000000c000007945 */ /* 0x000fe60003800200 */
[----:B------:R-:W-:-:S13]  /*ee10*/  ISETP.GE.AND P0, PT, R60, R0, PT ;  /* 0x000000003c00720c */ /* 0x000fda0003f06270 */
[----:B------:R-:W-:Y:S05]  /*ee20*/  @P0 BRA `(.L_x_3321) ;  /* 0x0000000000240947 */ /* 0x000fea0003800000 */
[----:B-1----:R-:W2:Y:S02]  /*ee30*/  LDL R2, [R1+0x60] ;  /* 0x0000600001027983 */ /* 0x002ea40000100800 */
[----:B--2---:R-:W-:-:S13]  /*ee40*/  ISETP.GE.AND P0, PT, R12, R2, PT ;  /* 0x000000020c00720c */ /* 0x004fda0003f06270 */
[----:B------:R-:W-:Y:S05]  /*ee50*/  @P0 BRA `(.L_x_3322) ;  /* 0x0000000000140947 */ /* 0x000fea0003800000 */
[----:B------:R-:W-:Y:S01]  /*ee60*/  @!PT LDS RZ, [RZ] ;  /* 0x00000000fffff984 */ /* 0x000fe20000000800 */
[----:B------:R-:W-:Y:S01]  /*ee70*/  @!PT LDS RZ, [RZ] ;  /* 0x00000000fffff984 */ /* 0x000fe20000000800 */
[----:B------:R-:W-:Y:S01]  /*ee80*/  @!PT LDS RZ, [RZ] ;  /* 0x00000000fffff984 */ /* 0x000fe20000000800 */
[----:B------:R2:W-:Y:S01]  /*ee90*/  LDGSTS.E.BYPASS.LTC128B.128 [R63], desc[UR4][R98.64] ;  /* 0x00000000623f7fae */ /* 0x0005e2000b981a04 */
[----:B------:R-:W-:Y:S05]  /*eea0*/  BRA `(.L_x_3321) ;  /* 0x0000000000047947 */ /* 0x000fea0003800000 */
.L_x_3322:
[----:B------:R3:W-:Y:S02]  /*eeb0*/  STS.128 [R63], RZ ;  /* 0x000000ff3f007388 */ /* 0x0007e40000000c00 */
.L_x_3321:
[----:B------:R-:W-:Y:S05]  /*eec0*/  BSYNC.RECONVERGENT B0 ;  /* 0x0000000000007941 */ /* 0x000fea0003800200 */
.L_x_3320:
[----:B------:R-:W-:Y:S01]  /*eed0*/  VIADD R47, R60, 0x10 ;  /* 0x000000103c2f7836 */ /* 0x000fe20000000000 */
[----:B-1----:R-:W-:Y:S01]  /*eee0*/  LEA R2, P0, R26, R98, 0x1 ;  /* 0x000000621a027211 */ /* 0x002fe200078008ff */
        /* <DEDUP_REMOVED lines=8> */
[----:B------:R-:W4:Y:S02]  /*ef70*/  LDL R4, [R1+0x60] ;  /* 0x0000600001047983 */ /* 0x000f240000100800 */
[----:B----4-:R-:W-:-:S13]  /*ef80*/  ISETP.GE.AND P0, PT, R12, R4, PT ;  /* 0x000000040c00720c */ /* 0x010fda0003f06270 */
[----:B------:R1:W-:Y:S01]  /*ef90*/  @P0 STS.128 [R63+0x800], RZ ;  /* 0x000800ff3f000388 */ /* 0x0003e20000000c00 */
[----:B------:R-:W-:Y:S05]  /*efa0*/  @P0 BRA `(.L_x_3324) ;  /* 0x0000000000100947 */ /* 0x000fea0003800000 */
[----:B------:R-:W-:Y:S01]  /*efb0*/  @!PT LDS RZ, [RZ] ;  /* 0x00000000fffff984 */ /* 0x000fe20000000800 */
[----:B------:R-:W-:Y:S01]  /*efc0*/  @!PT LDS RZ, [RZ] ;  /* 0x00000000fffff984 */ /* 0x000fe20000000800 */
[----:B------:R-:W-:Y:S01]  /*efd0*/  @!PT LDS RZ, [RZ] ;  /* 0x00000000fffff984 */ /* 0x000fe20000000800 */
[----:B------:R4:W-:Y:S02]  /*efe0*/  LDGSTS.E.BYPASS.LTC128B.128 [R63+0x800], desc[UR4][R2.64] ;  /* 0x00800000023f7fae */ /* 0x0009e4000b981a04 */
.L_x_3324:
[----:B------:R-:W-:Y:S05]  /*eff0*/  BSYNC.RECONVERGENT B0 ;  /* 0x0000000000007941 */ /* 0x000fea0003800200 */
.L_x_3323:
        /* <DEDUP_REMOVED lines=12> */
.L_x_3326:
[----:B------:R-:W-:Y:S05]  /*f0c0*/  BSYNC.RECONVERGENT B0 ;  /* 0x0000000000007941 */ /* 0x000fea0003800200 */
.L_x_3325:
        /* <DEDUP_REMOVED lines=12> */
.L_x_3319:
[----:B-1----:R-:W2:Y:S01]  /*f190*/  LD.E.64 R2, desc[UR4][R134.64+0xf0] ;  /* 0x0000f00486027980 */ /* 0x002ea2000c101b00 */
        /* <DEDUP_REMOVED lines=11> */
[----:B------:R-:W-:-:S05]  /*f250*/  SHF.R.S32.HI R34, RZ, 0x1, R2 ;  /* 0x00000001ff227819 */ /* 0x000fca0000011402 */
        /* <DEDUP_REMOVED lines=11> */
[----:B------:R1:W5:Y:S02]  /*f310*/  LD.E R22, desc[UR4][R134.64+0xc0] ;  /* 0x0000c00486167980 */ /* 0x000364000c101900 */
[----:B-----5:R-:W-:Y:S01]  /*f320*/  IADD3 R23, PT, PT, -R154, R227, RZ ;  /* 0x000000e39a177210 */ /* 0x020fe20007ffe1ff */
[----:B------:R-:W-:Y:S03]  /*f330*/  BSSY.RECONVERGENT B1, `(.L_x_3329) ;  /* 0x0000045000017945 */ /* 0x000fe60003800200 */
[----:B------:R-:W-:-:S13]  /*f340*/  ISETP.GE.AND P0, PT, R60, R23, PT ;  /* 0x000000173c00720c */ /* 0x000fda0003f06270 */
        /* <DEDUP_REMOVED lines=63> */
.L_x_3333:
[----:B------:R-:W-:Y:S05]  /*f740*/  BSYNC.RECONVERGENT B0 ;  /* 0x0000000000007941 */ /* 0x000fea0003800200 */
.L_x_3332:
[----:B-----5:R3:W-:Y:S01]  /*f750*/  STS.128 [R63], R4 ;  /* 0x000000043f007388 */ /* 0x0207e20000000c00 */
[----:B------:R-:W-:Y:S05]  /*f760*/  BRA `(.L_x_3330) ;  /* 0x0000000000047947 */ /* 0x000fea0003800000 */
.L_x_3331:
[----:B------:R2:W-:Y:S02]  /*f770*/  STS.128 [R63], RZ ;  /* 0x000000ff3f007388 */ /* 0x0005e40000000c00 */
.L_x_3330:
[----:B------:R-:W-:Y:S05]  /*f780*/  BSYNC.RECONVERGENT B1 ;  /* 0x0000000000017941 */ /* 0x000fea0003800200 */
.L_x_3329:
        /* <DEDUP_REMOVED lines=37> */
[C---:B------:R-:W-:Y:S01]  /*f9e0*/  FMUL.FTZ R3, R0.reuse, R21 ;  /* 0x0000001500037220 */ /* 0x040fe20000410000 */
        /* <DEDUP_REMOVED lines=31> */
.L_x_3337:
[----:B------:R-:W-:Y:S05]  /*fbe0*/  BSYNC.RECONVERGENT B0 ;  /* 0x0000000000007941 */ /* 0x000fea0003800200 */
.L_x_3336:
[----:B-----5:R1:W-:Y:S02]  /*fbf0*/  STS.128 [R63+0x800], R4 ;  /* 0x000800043f007388 */ /* 0x0203e40000000c00 */
.L_x_3335:
[----:B------:R-:W-:Y:S05]  /*fc00*/  BSYNC.RECONVERGENT B1 ;  /* 0x0000000000017941 */ /* 0x000fea0003800200 */
.L_x_3334:
        /* <DEDUP_REMOVED lines=70> */
.L_x_3341:
[----:B------:R-:W-:Y:S05]  /*10070*/  BSYNC.RECONVERGENT B0 ;  /* 0x0000000000007941 */ /* 0x000fea0003800200 */
.L_x_3340:
[----:B-----5:R1:W-:Y:S02]  /*10080*/  STS.128 [R63+0x1000], R4 ;  /* 0x001000043f007388 */ /* 0x0203e40000000c00 */
.L_x_3339:
[----:B------:R-:W-:Y:S05]  /*10090*/  BSYNC.RECONVERGENT B1 ;  /* 0x0000000000017941 */ /* 0x000fea0003800200 */
.L_x_3338:
        /* <DEDUP_REMOVED lines=23> */
[----:B-----5:R-:W-:Y:S02]  /*10210*/  MOV R0, R5 ;  /* 0x0000000500007202 */ /* 0x020fe40000000f00 */
[----:B------:R-:W-:-:S03]  /*10220*/  MOV R5, R6 ;  /* 0x0000000600057202 */ /* 0x000fc60000000f00 */
        /* <DEDUP_REMOVED lines=42> */
.L_x_3343:
[----:B------:R-:W-:Y:S05]  /*104d0*/  BSYNC.RECONVERGENT B0 ;  /* 0x0000000000007941 */ /* 0x000fea0003800200 */
.L_x_3342:
[----:B-----5:R1:W-:Y:S01]  /*104e0*/  STS.128 [R63+0x1800], R4 ;  /* 0x001800043f007388 */ /* 0x0203e20000000c00 */
[----:B------:R-:W-:Y:S05]  /*104f0*/  BRA `(.L_x_3327) ;  /* 0x0000001800847947 */ /* 0x000fea0003800000 */
.L_x_3328:
[----:B------:R1:W5:Y:S02]  /*10500*/  LD.E R43, desc[UR4][R134.64+0xc0] ;  /* 0x0000c004862b7980 */ /* 0x000364000c101900 */
[----:B-----5:R-:W-:Y:S01]  /*10510*/  IMAD.IADD R44, R227, 0x1, -R154 ;  /* 0x00000001e32c7824 */ /* 0x020fe200078e0a9a */
        /* <DEDUP_REMOVED lines=101> */
.L_x_3348:
[----:B------:R-:W-:Y:S05]  /*10b70*/  BSYNC.RECONVERGENT B0 ;  /* 0x0000000000007941 */ /* 0x000fea0003800200 */
.L_x_3347:
[----:B-----5:R2:W-:Y:S01]  /*10b80*/  STS.128 [R63], R4 ;  /* 0x000000043f007388 */ /* 0x0205e20000000c00 */
[----:B------:R-:W-:Y:S05]  /*10b90*/  BRA `(.L_x_3345) ;  /* 0x0000000000047947 */ /* 0x000fea0003800000 */
.L_x_3346:
[----:B------:R3:W-:Y:S02]  /*10ba0*/  STS.128 [R63], RZ ;  /* 0x000000ff3f007388 */ /* 0x0007e40000000c00 */
.L_x_3345:
[----:B------:R-:W-:Y:S05]  /*10bb0*/  BSYNC.RECONVERGENT B1 ;  /* 0x0000000000017941 */ /* 0x000fea0003800200 */
.L_x_3344:
        /* <DEDUP_REMOVED lines=99> */
.L_x_3352:
[----:B------:R-:W-:Y:S05]  /*111f0*/  BSYNC.RECONVERGENT B0 ;  /* 0x0000000000007941 */ /* 0x000fea0003800200 */
.L_x_3351:
[----:B-----5:R1:W-:Y:S02]  /*11200*/  STS.128 [R63+0x800], R4 ;  /* 0x000800043f007388 */ /* 0x0203e40000000c00 */
.L_x_3350:
[----:B------:R-:W-:Y:S05]  /*11210*/  BSYNC.RECONVERGENT B1 ;  /* 0x0000000000017941 */ /* 0x000fea0003800200 */
.L_x_3349:
        /* <DEDUP_REMOVED lines=100> */
.L_x_3356:
[----:B------:R-:W-:Y:S05]  /*11860*/  BSYNC.RECONVERGENT B0 ;  /* 0x0000000000007941 */ /* 0x000fea0003800200 */
.L_x_3355:
[----:B-----5:R2:W-:Y:S02]  /*11870*/  STS.128 [R63+0x1000], R4 ;  /* 0x001000043f007388 */ /* 0x0205e40000000c00 */
.L_x_3354:
[----:B------:R-:W-:Y:S05]  /*11880*/  BSYNC.RECONVERGENT B1 ;  /* 0x0000000000017941 */ /* 0x000fea0003800200 */
.L_x_3353:
[----:B------:R-:W-:-:S04]  /*11890*/  IADD3 R27, PT, PT, R60, 0x30, RZ ;  /* 0x000000303c1b7810 */ /* 0x000fc80007ffe0ff */
[----:B------:R-:W-:-:S13]  /*118a0*/  ISETP.GE.AND P0, PT, R27, R44, PT ;  /* 0x0000002c1b00720c */ /* 0x000fda0003f06270 */
[----:B------:R-:W-:Y:S05]  /*118b0*/  @P0 BRA `(.L_x_3327) ;  /* 0x0000000400940947 */ /* 0x000fea0003800000 */
[----:B------:R-:W-:-:S13]  /*118c0*/  ISETP.GE.AND P0, PT, R12, R43, PT ;  /* 0x0000002b0c00720c */ /* 0x000fda0003f06270 */
        /* <DEDUP_REMOVED lines=98> */
.L_x_3358:
[----:B------:R-:W-:Y:S05]  /*11ef0*/  BSYNC.RECONVERGENT B0 ;  /* 0x0000000000007941 */ /* 0x000fea0003800200 */
.L_x_3357:
[----:B-----5:R1:W-:Y:S02]  /*11f00*/  STS.128 [R63+0x1800], R4 ;  /* 0x001800043f007388 */ /* 0x0203e40000000c00 */
.L_x_3327:
[----:B------:R-:W-:Y:S05]  /*11f10*/  BSYNC.RECONVERGENT B2 ;  /* 0x0000000000027941 */ /* 0x000fea0003800200 */
.L_x_3318:
[----:B------:R1:W5:Y:S04]  /*11f20*/  LDL R225, [R1+0x3c] ;  /* 0x00003c0001e17983 */ /* 0x0003680000100800 */
[----:B------:R1:W5:Y:S01]  /*11f30*/  LDL R222, [R1+0x40] ;  /* 0x0000400001de7983 */ /* 0x0003620000100800 */
[----:B------:R-:W-:Y:S01]  /*11f40*/  IADD3 R0, PT, PT, -R101, R133, RZ ;  /* 0x0000008565007210 */ /* 0x000fe20007ffe1ff */
[----:B------:R-:W-:Y:S03]  /*11f50*/  BSSY.RECONVERGENT B0, `(.L_x_3359) ;  /* 0x000000e000007945 */ /* 0x000fe60003800200 */
[----:B------:R-:W-:-:S13]  /*11f60*/  ISETP.GE.AND P2, PT, R60, R0, PT ;  /* 0x000000003c00720c */ /* 0x000fda0003f46270 */
[----:B------:R-:W-:Y:S05]  /*11f70*/  @P2 BRA `(.L_x_3360) ;  /* 0x00000000002c2947 */ /* 0x000fea0003800000 */
[----:B-1--4-:R-:W4:Y:S02]  /*11f80*/  LDL R2, [R1+0x60] ;  /* 0x0000600001027983 */ /* 0x012f240000100800 */
[----:B----4-:R-:W-:-:S13]  /*11f90*/  ISETP.GE.AND P0, PT, R12, R2, PT ;  /* 0x000000020c00720c */ /* 0x010fda0003f06270 */
        /* <DEDUP_REMOVED lines=8> */
.L_x_3361:
[----:B------:R1:W-:Y:S02]  /*12020*/  STS.128 [R63+0x2000], RZ ;  /* 0x002000ff3f007388 */ /* 0x0003e40000000c00 */
.L_x_3360:
[----:B------:R-:W-:Y:S05]  /*12030*/  BSYNC.RECONVERGENT B0 ;  /* 0x0000000000007941 */ /* 0x000fea0003800200 */
.L_x_3359:
[----:B------:R-:W-:Y:S01]  /*12040*/  ISETP.GE.AND P1, PT, R47, R0, PT ;  /* 0x000000002f00720c */ /* 0x000fe20003f26270 */
[C---:B-1--4-:R-:W-:Y:S01]  /*12050*/  IMAD.SHL.U32 R2, R81.reuse, 0x2, RZ ;  /* 0x0000000251027824 */ /* 0x052fe200078e00ff */
[----:B------:R-:W-:Y:S01]  /*12060*/  SHF.L.U64.HI R3, R81, 0x1, R91 ;  /* 0x0000000151037819 */ /* 0x000fe2000001025b */
[----:B------:R-:W-:Y:S03]  /*12070*/  BSSY.RECONVERGENT B0, `(.L_x_3362) ;  /* 0x000000d000007945 */ /* 0x000fe60003800200 */
[----:B-----5:R-:W-:-:S05]  /*12080*/  IADD3 R2, P0, PT, R2, R222, RZ ;  /* 0x000000de02027210 */ /* 0x020fca0007f1e0ff */
[----:B------:R-:W-:Y:S02]  /*12090*/  IMAD.X R3, R3, 0x1, R225, P0 ;  /* 0x0000000103037824 */ /* 0x000fe400000e06e1 */
[----:B------:R-:W-:Y:S06]  /*120a0*/  @P1 BRA `(.L_x_3363) ;  /* 0x0000000000241947 */ /* 0x000fec0003800000 */
[----:B--23--:R-:W2:Y:S02]  /*120b0*/  LDL R4, [R1+0x60] ;  /* 0x0000600001047983 */ /* 0x00cea40000100800 */
[----:B--2---:R-:W-:-:S13]  /*120c0*/  ISETP.GE.AND P0, PT, R12, R4, PT ;  /* 0x000000040c00720c */ /* 0x004fda0003f06270 */
[----:B------:R-:W-:Y:S05]  /*120d0*/  @P0 BRA `(.L_x_3364) ;  /* 0x0000000000140947 */ /* 0x000fea0003800000 */
[----:B------:R-:W-:Y:S01]  /*120e0*/  @!PT LDS RZ, [RZ] ;  /* 0x00000000fffff984 */ /* 0x000fe20000000800 */
[----:B------:R-:W-:Y:S01]  /*120f0*/  @!PT LDS RZ, [RZ] ;  /* 0x00000000fffff984 */ /* 0x000fe20000000800 */
[----:B------:R-:W-:Y:S01]  /*12100*/  @!PT LDS RZ, [RZ] ;  /* 0x00000000fffff984 */ /* 0x000fe20000000800 */
[----:B------:R1:W-:Y:S01]  /*12110*/  LDGSTS.E.BYPASS.LTC128B.128 [R63+0x2800], desc[UR4][R2.64] ;  /* 0x02800000023f7fae */ /* 0x0003e2000b981a04 */
[----:B------:R-:W-:Y:S05]  /*12120*/  BRA `(.L_x_3363) ;  /* 0x0000000000047947 */ /* 0x000fea0003800000 */
.L_x_3364:
[----:B------:R4:W-:Y:S02]  /*12130*/  STS.128 [R63+0x2800], RZ ;  /* 0x002800ff3f007388 */ /* 0x0009e40000000c00 */
.L_x_3363:
[----:B------:R-:W-:Y:S05]  /*12140*/  BSYNC.RECONVERGENT B0 ;  /* 0x0000000000007941 */ /* 0x000fea0003800200 */
.L_x_3362:
[----:B------:R-:W-:Y:S01]  /*12150*/  ISETP.GE.AND P0, PT, R41, R0, PT ;  /* 0x000000002900720c */ /* 0x000fe20003f06270 */
[----:B------:R-:W-:-:S12]  /*12160*/  BSSY.RECONVERGENT B0, `(.L_x_3365) ;  /* 0x000000d000007945 */ /* 0x000fd80003800200 */
[----:B------:R-:W-:Y:S05]  /*12170*/  @P0 BRA `(.L_x_3366) ;  /* 0x00000000002c0947 */ /* 0x000fea0003800000 */
[----:B--23--:R-:W2:Y:S02]  /*12180*/  LDL R4, [R1+0x60] ;  /* 0x0000600001047983 */ /* 0x00cea40000100800 */
        /* <DEDUP_REMOVED lines=9> */
.L_x_3367:
[----:B------:R2:W-:Y:S02]  /*12220*/  STS.128 [R63+0x3000], RZ ;  /* 0x003000ff3f007388 */ /* 0x0005e40000000c00 */
.L_x_3366:
[----:B------:R-:W-:Y:S05]  /*12230*/  BSYNC.RECONVERGENT B0 ;  /* 0x0000000000007941 */ /* 0x000fea0003800200 */
.L_x_3365:
        /* <DEDUP_REMOVED lines=13> */
.L_x_3370:
[----:B------:R2:W-:Y:S02]  /*12310*/  STS.128 [R63+0x3800], RZ ;  /* 0x003800ff3f007388 */ /* 0x0005e40000000c00 */
.L_x_3369:
[----:B------:R-:W-:Y:S05]  /*12320*/  BSYNC.RECONVERGENT B0 ;  /* 0x0000000000007941 */ /* 0x000fea0003800200 */
.L_x_3368:
[----:B------:R-:W-:Y:S01]  /*12330*/  IADD3 R19, PT, PT, R60, 0x40, RZ ;  /* 0x000000403c137810 */ /* 0x000fe20007ffe0ff */
[----:B------:R-:W-:Y:S03]  /*12340*/  BSSY.RECONVERGENT B0, `(.L_x_3371) ;  /* 0x0000011000007945 */ /* 0x000fe60003800200 */
[----:B------:R-:W-:-:S13]  /*12350*/  ISETP.GE.AND P0, PT, R19, R0, PT ;  /* 0x000000001300720c */ /* 0x000fda0003f06270 */
[----:B------:R-:W-:Y:S05]  /*12360*/  @P0 BRA `(.L_x_3372) ;  /* 0x0000000000380947 */ /* 0x000fea0003800000 */
[----:B--23--:R-:W2:Y:S02]  /*12370*/  LDL R4, [R1+0x60] ;  /* 0x0000600001047983 */ /* 0x00cea40000100800 */
        /* <DEDUP_REMOVED lines=12> */
.L_x_3373:
[----:B------:R2:W-:Y:S02]  /*12440*/  STS.128 [R63+0x4000], RZ ;  /* 0x004000ff3f007388 */ /* 0x0005e40000000c00 */
.L_x_3372:
[----:B------:R-:W-:Y:S05]  /*12450*/  BSYNC.RECONVERGENT B0 ;  /* 0x0000000000007941 */ /* 0x000fea0003800200 */
.L_x_3371:
[----:B------:R-:W-:Y:S01]  /*12460*/  IADD3 R18, PT, PT, R60, 0x50, RZ ;  /* 0x000000503c127810 */ /* 0x000fe20007ffe0ff */
[----:B------:R-:W-:Y:S03]  /*12470*/  BSSY.RECONVERGENT B0, `(.L_x_3374) ;  /* 0x000000e000007945 */ /* 0x000fe60003800200 */
[----:B------:R-:W-:-:S13]  /*12480*/  ISETP.GE.AND P0, PT, R18, R0, PT ;  /* 0x000000001200720c */ /* 0x000fda0003f06270 */
        /* <DEDUP_REMOVED lines=11> */
.L_x_3376:
[----:B------:R2:W-:Y:S02]  /*12540*/  STS.128 [R63+0x4800], RZ ;  /* 0x004800ff3f007388 */ /* 0x0005e40000000c00 */
.L_x_3375:
[----:B------:R-:W-:Y:S05]  /*12550*/  BSYNC.RECONVERGENT B0 ;  /* 0x0000000000007941 */ /* 0x000fea0003800200 */
.L_x_3374:
[----:B---3--:R-:W-:Y:S01]  /*12560*/  IADD3 R17, PT, PT, R60, 0x60, RZ ;  /* 0x000000603c117810 */ /* 0x008fe20007ffe0ff */
        /* <DEDUP_REMOVED lines=16> */
.L_x_3379:
[----:B------:R2:W-:Y:S02]  /*12670*/  STS.128 [R63+0x5000], RZ ;  /* 0x005000ff3f007388 */ /* 0x0005e40000000c00 */
.L_x_3378:
[----:B------:R-:W-:Y:S05]  /*12680*/  BSYNC.RECONVERGENT B0 ;  /* 0x0000000000007941 */ /* 0x000fea0003800200 */
.L_x_3377:
        /* <DEDUP_REMOVED lines=17> */
.L_x_3382:
[----:B------:R2:W-:Y:S02]  /*127a0*/  STS.128 [R63+0x5800], RZ ;  /* 0x005800ff3f007388 */ /* 0x0005e40000000c00 */
.L_x_3381:
[----:B------:R-:W-:Y:S05]  /*127b0*/  BSYNC.RECONVERGENT B0 ;  /* 0x0000000000007941 */ /* 0x000fea0003800200 */
.L_x_3380:
[----:B------:R-:W-:Y:S01]  /*127c0*/  LOP3.LUT R15, R60, 0x80, RZ, 0xfc, !PT ;  /* 0x000000803c0f7812 */ /* 0x000fe200078efcff */
        /* <DEDUP_REMOVED lines=16> */
.L_x_3385:
[----:B------:R2:W-:Y:S02]  /*128d0*/  STS.128 [R63+0x6000], RZ ;  /* 0x006000ff3f007388 */ /* 0x0005e40000000c00 */
.L_x_3384:
[----:B------:R-:W-:Y:S05]  /*128e0*/  BSYNC.RECONVERGENT B0 ;  /* 0x0000000000007941 */ /* 0x000fea0003800200 */
.L_x_3383:
        /* <DEDUP_REMOVED lines=14> */
.L_x_3388:
[----:B------:R2:W-:Y:S02]  /*129d0*/  STS.128 [R63+0x6800], RZ ;  /* 0x006800ff3f007388 */ /* 0x0005e40000000c00 */
.L_x_3387:
[----:B------:R-:W-:Y:S05]  /*129e0*/  BSYNC.RECONVERGENT B0 ;  /* 0x0000000000007941 */ /* 0x000fea0003800200 */
.L_x_3386:
        /* <DEDUP_REMOVED lines=17> */
.L_x_3391:
[----:B------:R2:W-:Y:S02]  /*12b00*/  STS.128 [R63+0x7000], RZ ;  /* 0x007000ff3f007388 */ /* 0x0005e40000000c00 */
.L_x_3390:
[----:B------:R-:W-:Y:S05]  /*12b10*/  BSYNC.RECONVERGENT B0 ;  /* 0x0000000000007941 */ /* 0x000fea0003800200 */
.L_x_3389:
        /* <DEDUP_REMOVED lines=17> */
.L_x_3394:
[----:B------:R2:W-:Y:S02]  /*12c30*/  STS.128 [R63+0x7800], RZ ;  /* 0x007800ff3f007388 */ /* 0x0005e40000000c00 */
.L_x_3393:
[----:B------:R-:W-:Y:S05]  /*12c40*/  BSYNC.RECONVERGENT B0 ;  /* 0x0000000000007941 */ /* 0x000fea0003800200 */
.L_x_3392:
        /* <DEDUP_REMOVED lines=17> */
.L_x_3397:
[----:B------:R2:W-:Y:S02]  /*12d60*/  STS.128 [R63+0x8000], RZ ;  /* 0x008000ff3f007388 */ /* 0x0005e40000000c00 */
.L_x_3396:
[----:B------:R-:W-:Y:S05]  /*12d70*/  BSYNC.RECONVERGENT B0 ;  /* 0x0000000000007941 */ /* 0x000fea0003800200 */
.L_x_3395:
        /* <DEDUP_REMOVED lines=17> */
.L_x_3400:
[----:B------:R2:W-:Y:S02]  /*12e90*/  STS.128 [R63+0x8800], RZ ;  /* 0x008800ff3f007388 */ /* 0x0005e40000000c00 */
.L_x_3399:
[----:B------:R-:W-:Y:S05]  /*12ea0*/  BSYNC.RECONVERGENT B0 ;  /* 0x0000000000007941 */ /* 0x000fea0003800200 */
.L_x_3398:
[----:B--2---:R-:W-:Y:S01]  /*12eb0*/  IADD3 R7, PT, PT, R60, 0xe0, RZ ;  /* 0x000000e03c077810 */ /* 0x004fe20007ffe0ff */
[----:B------:R-:W-:Y:S03]  /*12ec0*/  BSSY.RECONVERGENT B0, `(.L_x_3401) ;  /* 0x0000011000007945 */ /* 0x000fe60003800200 */
[----:B------:R-:W-:-:S13]  /*12ed0*/  ISETP.GE.AND P0, PT, R7, R0, PT ;  /* 0x000000000700720c */ /* 0x000fda0003f06270 */
[----:B------:R-:W-:Y:S05]  /*12ee0*/  @P0 BRA `(.L_x_3402) ;  /* 0x0000000000380947 */ /* 0x000fea0003800000 */
[----:B---3--:R-:W2:Y:S02]  /*12ef0*/  LDL R4, [R1+0x60] ;  /* 0x0000600001047983 */ /* 0x008ea40000100800 */
        /* <DEDUP_REMOVED lines=12> */
.L_x_3403:
[----:B------:R2:W-:Y:S02]  /*12fc0*/  STS.128 [R63+0x9000], RZ ;  /* 0x009000ff3f007388 */ /* 0x0005e40000000c00 */
.L_x_3402:
[----:B------:R-:W-:Y:S05]  /*12fd0*/  BSYNC.RECONVERGENT B0 ;  /* 0x0000000000007941 */ /* 0x000fea0003800200 */
.L_x_3401:
[----:B------:R-:W-:Y:S01]  /*12fe0*/  IADD3 R60, PT, PT, R60, 0xf0, RZ ;  /* 0x000000f03c3c7810 */ /* 0x000fe20007ffe0ff */
[----:B------:R-:W-:Y:S03]  /*12ff0*/  BSSY.RECONVERGENT B0, `(.L_x_3404) ;  /* 0x000000f000007945 */ /* 0x000fe60003800200 */
[----:B------:R-:W-:-:S13]  /*13000*/  ISETP.GE.AND P0, PT, R60, R0, PT ;  /* 0x000000003c00720c */ /* 0x000fda0003f06270 */
[----:B------:R-:W-:Y:S05]  /*13010*/  @P0 BRA `(.L_x_3405) ;  /* 0x0000000000300947 */ /* 0x000fea0003800000 */
[----:B--23--:R-:W2:Y:S02]  /*13020*/  LDL R4, [R1+0x60] ;  /* 0x0000600001047983 */ /* 0x00cea40000100800 */
[----:B--2---:R-:W-:-:S13]  /*13030*/  ISETP.GE.AND P0, PT, R12, R4, PT ;  /* 0x000000040c00720c */ /* 0x004fda0003f06270 */
        /* <DEDUP_REMOVED lines=9> */
.L_x_3406:
[----:B------:R2:W-:Y:S02]  /*130d0*/  STS.128 [R63+0x9800], RZ ;  /* 0x009800ff3f007388 */ /* 0x0005e40000000c00 */
.L_x_3405:
[----:B------:R-:W-:Y:S05]  /*130e0*/  BSYNC.RECONVERGENT B0 ;  /* 0x0000000000007941 */ /* 0x000fea0003800200 */
.L_x_3404:
[----:B--23--:R2:W5:Y:S04]  /*130f0*/  LDL R5, [R1+0x4c] ;  /* 0x00004c0001057983 */ /* 0x00c5680000100800 */
        /* <DEDUP_REMOVED lines=8> */
[----:B-1----:R-:W3:Y:S02]  /*13180*/  LDL R2, [R1+0x60] ;  /* 0x0000600001027983 */ /* 0x002ee40000100800 */
        /* <DEDUP_REMOVED lines=9> */
.L_x_3409:
[----:B------:R3:W-:Y:S01]  /*13220*/  STS.128 [R63+0xa000], RZ ;  /* 0x00a000ff3f007388 */ /* 0x0007e20000000c00 */
[----:B------:R-:W-:Y:S05]  /*13230*/  BRA `(.L_x_3410) ;  /* 0x0000000000047947 */ /* 0x000fea0003800000 */
.L_x_3408:
[----:B------:R3:W-:Y:S02]  /*13240*/  STS.128 [R63+0xa000], RZ ;  /* 0x00a000ff3f007388 */ /* 0x0007e40000000c00 */
.L_x_3410:
[----:B------:R-:W-:Y:S05]  /*13250*/  BSYNC.RECONVERGENT B0 ;  /* 0x0000000000007941 */ /* 0x000fea0003800200 */
.L_x_3407:
[----:B------:R-:W-:Y:S01]  /*13260*/  ISETP.GE.AND P1, PT, R47, R0, PT ;  /* 0x000000002f00720c */ /* 0x000fe20003f26270 */
[----:B------:R-:W-:Y:S01]  /*13270*/  BSSY.RECONVERGENT B0, `(.L_x_3411) ;  /* 0x000000e000007945 */ /* 0x000fe20003800200 */
[----:B-1---5:R-:W-:-:S04]  /*13280*/  LEA R2, P0, R94, R5, 0x1 ;  /* 0x000000055e027211 */ /* 0x022fc800078008ff */
        /* <DEDUP_REMOVED lines=11> */
.L_x_3413:
[----:B------:R1:W-:Y:S02]  /*13340*/  STS.128 [R63+0xa800], RZ ;  /* 0x00a800ff3f007388 */ /* 0x0003e40000000c00 */
.L_x_3412:
[----:B------:R-:W-:Y:S05]  /*13350*/  BSYNC.RECONVERGENT B0 ;  /* 0x0000000000007941 */ /* 0x000fea0003800200 */
.L_x_3411:
        /* <DEDUP_REMOVED lines=16> */
.L_x_3416:
[----:B------:R1:W-:Y:S02]  /*13460*/  STS.128 [R63+0xb000], RZ ;  /* 0x00b000ff3f007388 */ /* 0x0003e40000000c00 */
.L_x_3415:
[----:B------:R-:W-:Y:S05]  /*13470*/  BSYNC.RECONVERGENT B0 ;  /* 0x0000000000007941 */ /* 0x000fea0003800200 */
.L_x_3414:
[----:B------:R-:W-:Y:S01]  /*13480*/  ISETP.GE.AND P0, PT, R27, R0, PT ;  /* 0x000000001b00720c */ /* 0x000fe20003f06270 */
[----:B------:R-:W-:-:S12]  /*13490*/  BSSY.RECONVERGENT B0, `(.L_x_3417) ;  /* 0x0000010000007945 */ /* 0x000fd80003800200 */
[----:B------:R1:W-:Y:S01]  /*134a0*/  @P0 STS.128 [R63+0xb800], RZ ;  /* 0x00b800ff3f000388 */ /* 0x0003e20000000c00 */
[----:B------:R-:W-:Y:S05]  /*134b0*/  @P0 BRA `(.L_x_3418) ;  /* 0x0000000000340947 */ /* 0x000fea0003800000 */
[----:B--2---:R-:W2:Y:S02]  /*134c0*/  LDL R4, [R1+0x60] ;  /* 0x0000600001047983 */ /* 0x004ea40000100800 */
[----:B--2---:R-:W-:-:S13]  /*134d0*/  ISETP.GE.AND P0, PT, R12, R4, PT ;  /* 0x000000040c00720c */ /* 0x004fda0003f06270 */
        /* <DEDUP_REMOVED lines=10> */
.L_x_3419:
[----:B------:R2:W-:Y:S02]  /*13580*/  STS.128 [R63+0xb800], RZ ;  /* 0x00b800ff3f007388 */ /* 0x0005e40000000c00 */
.L_x_3418:
[----:B------:R-:W-:Y:S05]  /*13590*/  BSYNC.RECONVERGENT B0 ;  /* 0x0000000000007941 */ /* 0x000fea0003800200 */
.L_x_3417:
        /* <DEDUP_REMOVED lines=9> */
[----:B--2---:R-:W-:Y:S02]  /*13630*/  MOV R20, R5 ;  /* 0x0000000500147202 */ /* 0x004fe40000000f00 */
[----:B------:R-:W-:Y:S01]  /*13640*/  MOV R5, R3 ;  /* 0x0000000300057202 */ /* 0x000fe20000000f00 */
[----:B-----5:R-:W-:Y:S01]  /*13650*/  IMAD R6, R4, 0x60, RZ ;  /* 0x0000006004067824 */ /* 0x020fe200078e02ff */
[----:B------:R-:W-:-:S05]  /*13660*/  MOV R4, R2 ;  /* 0x0000000200047202 */ /* 0x000fca0000000f00 */
[----:B------:R-:W-:-:S05]  /*13670*/  IMAD.WIDE.U32 R4, R20, 0x60, R4 ;  /* 0x0000006014047825 */ /* 0x000fca00078e0004 */
[----:B------:R-:W-:-:S05]  /*13680*/  IADD3 R5, PT, PT, R6, R5, RZ ;  /* 0x0000000506057210 */ /* 0x000fca0007ffe0ff */
[----:B------:R-:W-:Y:S01]  /*13690*/  @!PT LDS RZ, [RZ] ;  /* 0x00000000fffff984 */ /* 0x000fe20000000800 */
[----:B------:R-:W-:Y:S01]  /*136a0*/  @!PT LDS RZ, [RZ] ;  /* 0x00000000fffff984 */ /* 0x000fe20000000800 */
[----:B------:R-:W-:Y:S01]  /*136b0*/  @!PT LDS RZ, [RZ] ;  /* 0x00000000fffff984 */ /* 0x000fe20000000800 */
[----:B------:R2:W-:Y:S01]  /*136c0*/  LDGSTS.E.BYPASS.LTC128B.128 [R63+0xc000], desc[UR4][R4.64] ;  /* 0x0c000000043f7fae */ /* 0x0005e2000b981a04 */
[----:B------:R-:W-:Y:S05]  /*136d0*/  BRA `(.L_x_3421) ;  /* 0x0000000000047947 */ /* 0x000fea0003800000 */
.L_x_3422:
[----:B------:R2:W-:Y:S02]  /*136e0*/  STS.128 [R63+0xc000], RZ ;  /* 0x00c000ff3f007388 */ /* 0x0005e40000000c00 */
.L_x_3421:
[----:B------:R-:W-:Y:S05]  /*136f0*/  BSYNC.RECONVERGENT B0 ;  /* 0x0000000000007941 */ /* 0x000fea0003800200 */
.L_x_3420:
        /* <DEDUP_REMOVED lines=16> */
.L_x_3425:
[----:B------:R2:W-:Y:S02]  /*13800*/  STS.128 [R63+0xc800], RZ ;  /* 0x00c800ff3f007388 */ /* 0x0005e40000000c00 */
.L_x_3424:
[----:B------:R-:W-:Y:S05]  /*13810*/  BSYNC.RECONVERGENT B0 ;  /* 0x0000000000007941 */ /* 0x000fea0003800200 */
.L_x_3423:
        /* <DEDUP_REMOVED lines=20> */
.L_x_3428:
[----:B------:R2:W-:Y:S02]  /*13960*/  STS.128 [R63+0xd000], RZ ;  /* 0x00d000ff3f007388 */ /* 0x0005e40000000c00 */
.L_x_3427:
[----:B------:R-:W-:Y:S05]  /*13970*/  BSYNC.RECONVERGENT B0 ;  /* 0x0000000000007941 */ /* 0x000fea0003800200 */
.L_x_3426:
        /* <DEDUP_REMOVED lines=20> */
.L_x_3431:
[----:B------:R2:W-:Y:S02]  /*13ac0*/  STS.128 [R63+0xd800], RZ ;  /* 0x00d800ff3f007388 */ /* 0x0005e40000000c00 */
.L_x_3430:
[----:B------:R-:W-:Y:S05]  /*13ad0*/  BSYNC.RECONVERGENT B0 ;  /* 0x0000000000007941 */ /* 0x000fea0003800200 */
.L_x_3429:
        /* <DEDUP_REMOVED lines=20> */
.L_x_3434:
[----:B------:R2:W-:Y:S02]  /*13c20*/  STS.128 [R63+0xe000], RZ ;  /* 0x00e000ff3f007388 */ /* 0x0005e40000000c00 */
.L_x_3433:
[----:B------:R-:W-:Y:S05]  /*13c30*/  BSYNC.RECONVERGENT B0 ;  /* 0x0000000000007941 */ /* 0x000fea0003800200 */
.L_x_3432:
        /* <DEDUP_REMOVED lines=16> */
.L_x_3437:
[----:B------:R2:W-:Y:S02]  /*13d40*/  STS.128 [R63+0xe800], RZ ;  /* 0x00e800ff3f007388 */ /* 0x0005e40000000c00 */
.L_x_3436:
[----:B------:R-:W-:Y:S05]  /*13d50*/  BSYNC.RECONVERGENT B0 ;  /* 0x0000000000007941 */ /* 0x000fea0003800200 */
.L_x_3435:
        /* <DEDUP_REMOVED lines=20> */
.L_x_3440:
[----:B------:R2:W-:Y:S02]  /*13ea0*/  STS.128 [R63+0xf000], RZ ;  /* 0x00f000ff3f007388 */ /* 0x0005e40000000c00 */
.L_x_3439:
[----:B------:R-:W-:Y:S05]  /*13eb0*/  BSYNC.RECONVERGENT B0 ;  /* 0x0000000000007941 */ /* 0x000fea0003800200 */
.L_x_3438:
        /* <DEDUP_REMOVED lines=20> */
.L_x_3443:
[----:B------:R2:W-:Y:S02]  /*14000*/  STS.128 [R63+0xf800], RZ ;  /* 0x00f800ff3f007388 */ /* 0x0005e40000000c00 */
.L_x_3442:
[----:B------:R-:W-:Y:S05]  /*14010*/  BSYNC.RECONVERGENT B0 ;  /* 0x0000000000007941 */ /* 0x000fea0003800200 */
.L_x_3441:
        /* <DEDUP_REMOVED lines=20> */
.L_x_3446:
[----:B------:R2:W-:Y:S02]  /*14160*/  STS.128 [R63+0x10000], RZ ;  /* 0x010000ff3f007388 */ /* 0x0005e40000000c00 */
.L_x_3445:
[----:B------:R-:W-:Y:S05]  /*14170*/  BSYNC.RECONVERGENT B0 ;  /* 0x0000000000007941 */ /* 0x000fea0003800200 */
.L_x_3444:
        /* <DEDUP_REMOVED lines=20> */
.L_x_3449:
[----:B------:R2:W-:Y:S02]  /*142c0*/  STS.128 [R63+0x10800], RZ ;  /* 0x010800ff3f007388 */ /* 0x0005e40000000c00 */
.L_x_3448:
[----:B------:R-:W-:Y:S05]  /*142d0*/  BSYNC.RECONVERGENT B0 ;  /* 0x0000000000007941 */ /* 0x000fea0003800200 */
.L_x_3447:
        /* <DEDUP_REMOVED lines=20> */
.L_x_3452:
[----:B------:R2:W-:Y:S02]  /*14420*/  STS.128 [R63+0x11000], RZ ;  /* 0x011000ff3f007388 */ /* 0x0005e40000000c00 */
.L_x_3451:
[----:B------:R-:W-:Y:S05]  /*14430*/  BSYNC.RECONVERGENT B0 ;  /* 0x0000000000007941 */ /* 0x000fea0003800200 */
.L_x_3450:
        /* <DEDUP_REMOVED lines=8> */
[----:B------:R-:W1:Y:S01]  /*144c0*/  LDL R4, [R1+0x28] ;  /* 0x0000280001047983 */ /* 0x000e620000100800 */
        /* <DEDUP_REMOVED lines=8> */
.L_x_3455:
[----:B------:R2:W-:Y:S02]  /*14550*/  STS.128 [R63+0x11800], RZ ;  /* 0x011800ff3f007388 */ /* 0x0005e40000000c00 */
.L_x_3454:
[----:B------:R-:W-:Y:S05]  /*14560*/  BSYNC.RECONVERGENT B0 ;  /* 0x0000000000007941 */ /* 0x000fea0003800200 */
.L_x_3453:
[----:B------:R-:W5:Y:S01]  /*14570*/  S2R R6, SR_CgaCtaId ;  /* 0x0000000000067919 */ /* 0x000f620000008800 */
[----:B------:R-:W-:Y:S01]  /*14580*/  SHF.R.U32.HI R223, RZ, 0x1, R226 ;  /* 0x00000001ffdf7819 */ /* 0x000fe200000116e2 */
[C---:B--2---:R-:W-:Y:S02]  /*14590*/  IMAD.SHL.U32 R5, R226.reuse, 0x40, RZ ;  /* 0x00000040e2057824 */ /* 0x044fe400078e00ff */
[----:B------:R-:W-:Y:S01]  /*145a0*/  IMAD.SHL.U32 R224, R226, 0x20, RZ ;  /* 0x00000020e2e07824 */ /* 0x000fe200078e00ff */
[----:B------:R-:W-:Y:S01]  /*145b0*/  LOP3.LUT R0, R223, 0x8, RZ, 0xc0, !PT ;  /* 0x00000008df007812 */ /* 0x000fe200078ec0ff */
[----:B------:R-:W0:Y:S01]  /*145c0*/  LDGDEPBAR ;  /* 0x00000000000079af */ /* 0x000e220000000000 */
[----:B-1----:R-:W-:Y:S02]  /*145d0*/  LOP3.LUT R3, R5, 0x1c0, RZ, 0xc0, !PT ;  /* 0x000001c005037812 */ /* 0x002fe400078ec0ff */
[----:B------:R-:W-:Y:S02]  /*145e0*/  LOP3.LUT R224, R224, 0x7c00, RZ, 0xc0, !PT ;  /* 0x00007c00e0e07812 */ /* 0x000fe400078ec0ff */
[----:B------:R-:W-:-:S02]  /*145f0*/  LOP3.LUT R2, R0, 0x1c0, R5, 0xf8, !PT ;  /* 0x000001c000027812 */ /* 0x000fc400078ef805 */
[----:B------:R-:W-:Y:S02]  /*14600*/  LOP3.LUT R0, R3, 0x8, R226, 0xf8, !PT ;  /* 0x0000000803007812 */ /* 0x000fe400078ef8e2 */
[----:B------:R-:W-:Y:S02]  /*14610*/  LOP3.LUT R4, R5, 0x400, RZ, 0xc0, !PT ;  /* 0x0000040005047812 */ /* 0x000fe400078ec0ff */
[----:B------:R-:W-:Y:S02]  /*14620*/  LOP3.LUT R3, R224, 0x200, R5, 0xf8, !PT ;  /* 0x00000200e0037812 */ /* 0x000fe400078ef805 */
[-C--:B------:R-:W-:Y:S02]  /*14630*/  LOP3.LUT R221, R2, R12.reuse, RZ, 0x3c, !PT ;  /* 0x0000000c02dd7212 */ /* 0x080fe400078e3cff */
[----:B------:R-:W-:Y:S02]  /*14640*/  LOP3.LUT R0, R0, R12, RZ, 0x3c, !PT ;  /* 0x0000000c00007212 */ /* 0x000fe400078e3cff */
[----:B------:R-:W-:Y:S01]  /*14650*/  MOV R5, 0x400 ;  /* 0x0000040000057802 */ /* 0x000fe20000000f00 */
[----:B------:R-:W-:Y:S01]  /*14660*/  STL [R1+0x80], R221 ;  /* 0x000080dd01007387 */ /* 0x000fe20000100800 */
[----:B------:R-:W-:Y:S01]  /*14670*/  LOP3.LUT R2, R3, R221, RZ, 0xfc, !PT ;  /* 0x000000dd03027212 */ /* 0x000fe200078efcff */
[----:B------:R-:W-:Y:S01]  /*14680*/  IMAD R0, R0, 0x2, R4 ;  /* 0x0000000200007824 */ /* 0x000fe200078e0204 */
[----:B-----5:R-:W-:-:S05]  /*14690*/  LEA R5, R6, R5, 0x18 ;  /* 0x0000000506057211 */ /* 0x020fca00078ec0ff */
[----:B------:R-:W-:Y:S01]  /*146a0*/  IMAD R252, R2, 0x2, R5 ;  /* 0x0000000202fc7824 */ /* 0x000fe200078e0205 */
[----:B------:R-:W-:Y:S01]  /*146b0*/  LOP3.LUT P0, R2, R226, 0x2, RZ, 0xc0, !PT ;  /* 0x00000002e2027812 */ /* 0x000fe2000780c0ff */
[----:B------:R-:W-:Y:S02]  /*146c0*/  IMAD.IADD R60, R5, 0x1, R0 ;  /* 0x00000001053c7824 */ /* 0x000fe400078e0200 */
[----:B------:R-:W-:Y:S01]  /*146d0*/  IMAD.MOV.U32 R0, RZ, RZ, 0x20 ;  /* 0x00000020ff007424 */ /* 0x000fe200078e00ff */
[----:B------:R-:W-:Y:S04]  /*146e0*/  LDSM.16.M88.4 R4, [R252] ;  /* 0x00000000fc04783b */ /* 0x000fe80000000200 */
[----:B------:R-:W1:Y:S01]  /*146f0*/  LDSM.16.M88.4 R8, [R60+0x4000] ;  /* 0x004000003c08783b */ /* 0x000e620000000200 */
[----:B------:R-:W-:-:S02]  /*14700*/  SEL R132, R0, 0xffffffe0, !P0 ;  /* 0xffffffe000847807 */ /* 0x000fc40004000000 */
[----:B------:R-:W-:Y:S01]  /*14710*/  LOP3.LUT P0, R3, R226, 0x4, RZ, 0xc0, !PT ;  /* 0x00000004e2037812 */ /* 0x000fe2000780c0ff */
[----:B------:R-:W2:Y:S02]  /*14720*/  LDSM.16.M88.4 R36, [R60+0x5800] ;  /* 0x005800003c24783b */ /* 0x000ea40000000200 */
[--C-:B------:R-:W-:Y:S02]  /*14730*/  IMAD.IADD R0, R60, 0x1, R132.reuse ;  /* 0x000000013c007824 */ /* 0x100fe400078e0284 */
[----:B------:R-:W5:Y:S04]  /*14740*/  LDSM.16.M88.4 R52, [R60+0x6800] ;  /* 0x006800003c34783b */ /* 0x000f680000000200 */
[----:B------:R-:W3:Y:S04]  /*14750*/  LDSM.16.M88.4 R28, [R60+0x2000] ;  /* 0x002000003c1c783b */ /* 0x000ee80000000200 */
[----:B------:R-:W4:Y:S04]  /*14760*/  LDSM.16.M88.4 R24, [R60+0x2800] ;  /* 0x002800003c18783b */ /* 0x000f280000000200 */
[----:B------:R-:W4:Y:S04]  /*14770*/  LDSM.16.M88.4 R20, [R60+0x3000] ;  /* 0x003000003c14783b */ /* 0x000f280000000200 */
[----:B------:R-:W4:Y:S04]  /*14780*/  LDSM.16.M88.4 R16, [R60+0x3800] ;  /* 0x003800003c10783b */ /* 0x000f280000000200 */
[----:B------:R-:W4:Y:S04]  /*14790*/  LDSM.16.M88.4 R32, [R60+0x6000] ;  /* 0x006000003c20783b */ /* 0x000f280000000200 */
[----:B------:R5:W-:Y:S04]  /*147a0*/  STL [R1+0x84], R2 ;  /* 0x0000840201007387 */ /* 0x000be80000100800 */
[----:B------:R-:W-:Y:S01]  /*147b0*/  LDSM.16.M88.4 R44, [R60+0x4800] ;  /* 0x004800003c2c783b */ /* 0x000fe20000000200 */
[C---:B-1----:R-:W-:Y:S03]  /*147c0*/  HMMA.16816.F32 R116, R4.reuse, R8, RZ ;  /* 0x000000080474723c */ /* 0x042fe600000018ff */
[----:B------:R-:W-:Y:S04]  /*147d0*/  LDSM.16.M88.4 R40, [R60+0x5000] ;  /* 0x005000003c28783b */ /* 0x000fe80000000200 */
[----:B------:R-:W-:Y:S01]  /*147e0*/  LDSM.16.M88.4 R48, [R60+0x7000] ;  /* 0x007000003c30783b */ /* 0x000fe20000000200 */
[C---:B------:R-:W-:Y:S03]  /*147f0*/  HMMA.16816.F32 R148, R4.reuse, R10, RZ ;  /* 0x0000000a0494723c */ /* 0x040fe600000018ff */
[----:B------:R-:W1:Y:S04]  /*14800*/  LDSM.16.M88.4 R8, [R60+0x7800] ;  /* 0x007800003c08783b */ /* 0x000e680000000200 */
[----:B------:R-:W-:Y:S01]  /*14810*/  STL [R1+0x88], R3 ;  /* 0x0000880301007387 */ /* 0x000fe20000100800 */
[----:B--2---:R-:W-:Y:S01]  /*14820*/  HMMA.16816.F32 R136, R4, R36, RZ ;  /* 0x000000240488723c */ /* 0x004fe200000018ff */
[----:B-----5:R-:W-:-:S07]  /*14830*/  IMAD.IADD R2, R252, 0x1, R132 ;  /* 0x00000001fc027824 */ /* 0x020fce00078e0284 */
[C---:B------:R-:W-:Y:S01]  /*14840*/  HMMA.16816.F32 R128, R4.reuse, R38, RZ ;  /* 0x000000260480723c */ /* 0x040fe200000018ff */
[----:B------:R-:W2:Y:S07]  /*14850*/  LDSM.16.M88.4 R36, [R60+0x8000] ;  /* 0x008000003c24783b */ /* 0x000eae0000000200 */
[C---:B------:R-:W-:Y:S08]  /*14860*/  HMMA.16816.F32 R108, R4.reuse, R52, RZ ;  /* 0x00000034046c723c */ /* 0x040ff000000018ff */
[C---:B------:R-:W-:Y:S08]  /*14870*/  HMMA.16816.F32 R92, R4.reuse, R54, RZ ;  /* 0x00000036045c723c */ /* 0x040ff000000018ff */
[C---:B---3--:R-:W-:Y:S08]  /*14880*/  HMMA.16816.F32 R72, R4.reuse, R28, RZ ;  /* 0x0000001c0448723c */ /* 0x048ff000000018ff */
[C---:B------:R-:W-:Y:S01]  /*14890*/  HMMA.16816.F32 R68, R4.reuse, R30, RZ ;  /* 0x0000001e0444723c */ /* 0x040fe200000018ff */
[----:B------:R-:W-:Y:S07]  /*148a0*/  LDSM.16.M88.4 R28, [R60+0x9000] ;  /* 0x009000003c1c783b */ /* 0x000fee0000000200 */
[C---:B----4-:R-:W-:Y:S08]  /*148b0*/  HMMA.16816.F32 R64, R4.reuse, R24, RZ ;  /* 0x000000180440723c */ /* 0x050ff000000018ff */
[C---:B------:R-:W-:Y:S01]  /*148c0*/  HMMA.16816.F32 R56, R4.reuse, R26, RZ ;  /* 0x0000001a0438723c */ /* 0x040fe200000018ff */
[----:B------:R-:W-:Y:S07]  /*148d0*/  LDSM.16.M88.4 R24, [R60+0x9800] ;  /* 0x009800003c18783b */ /* 0x000fee0000000200 */
[C---:B------:R-:W-:Y:S08]  /*148e0*/  HMMA.16816.F32 R76, R4.reuse, R20, RZ ;  /* 0x00000014044c723c */ /* 0x040ff000000018ff */
[C---:B------:R-:W-:Y:S01]  /*148f0*/  HMMA.16816.F32 R80, R4.reuse, R22, RZ ;  /* 0x000000160450723c */ /* 0x040fe200000018ff */
[----:B------:R-:W-:Y:S07]  /*14900*/  LDSM.16.M88.4 R20, [R0+0x2000] ;  /* 0x002000000014783b */ /* 0x000fee0000000200 */
[C---:B------:R-:W-:Y:S08]  /*14910*/  HMMA.16816.F32 R84, R4.reuse, R16, RZ ;  /* 0x000000100454723c */ /* 0x040ff000000018ff */
[C---:B------:R-:W-:Y:S01]  /*14920*/  HMMA.16816.F32 R96, R4.reuse, R18, RZ ;  /* 0x000000120460723c */ /* 0x040fe200000018ff */
[----:B------:R3:W-:Y:S07]  /*14930*/  LDSM.16.M88.4 R16, [R2] ;  /* 0x000000000210783b */ /* 0x0007ee0000000200 */
[C---:B------:R-:W-:Y:S08]  /*14940*/  HMMA.16816.F32 R112, R4.reuse, R32, RZ ;  /* 0x000000200470723c */ /* 0x040ff000000018ff */
[C---:B------:R-:W-:Y:S01]  /*14950*/  HMMA.16816.F32 R124, R4.reuse, R34, RZ ;  /* 0x00000022047c723c */ /* 0x040fe200000018ff */
[----:B------:R-:W4:Y:S07]  /*14960*/  LDSM.16.M88.4 R32, [R60+0x8800] ;  /* 0x008800003c20783b */ /* 0x000f2e0000000200 */
[----:B-1----:R-:W-:Y:S01]  /*14970*/  HMMA.16816.F32 R100, R4, R8, RZ ;  /* 0x000000080464723c */ /* 0x002fe200000018ff */
[----:B---3--:R-:W-:-:S05]  /*14980*/  IMAD.MOV.U32 R2, RZ, RZ, 0x40 ;  /* 0x00000040ff027424 */ /* 0x008fca00078e00ff */
[----:B------:R-:W-:Y:S02]  /*14990*/  SEL R220, R2, 0xffffffc0, !P0 ;  /* 0xffffffc002dc7807 */ /* 0x000fe40004000000 */
[----:B------:R-:W-:Y:S01]  /*149a0*/  HMMA.16816.F32 R52, R4, R10, RZ ;  /* 0x0000000a0434723c */ /* 0x000fe200000018ff */
[----:B------:R-:W1:Y:S02]  /*149b0*/  LDSM.16.M88.4 R8, [R0+0x2800] ;  /* 0x002800000008783b */ /* 0x000e640000000200 */
[----:B------:R-:W-:-:S05]  /*149c0*/  IMAD.IADD R2, R60, 0x1, R220 ;  /* 0x000000013c027824 */ /* 0x000fca00078e02dc */
        /* <DEDUP_REMOVED lines=8> */
[----:B------:R-:W-:Y:S07]  /*14a50*/  LDSM.16.M88.4 R40, [R0+0x3800] ;  /* 0x003800000028783b */ /* 0x000fee0000000200 */
[C---:B------:R-:W-:Y:S08]  /*14a60*/  HMMA.16816.F32 R104, R4.reuse, R48, RZ ;  /* 0x000000300468723c */ /* 0x040ff000000018ff */
[C---:B------:R-:W-:Y:S08]  /*14a70*/  HMMA.16816.F32 R88, R4.reuse, R50, RZ ;  /* 0x000000320458723c */ /* 0x040ff000000018ff */
[C---:B----4-:R-:W-:Y:S08]  /*14a80*/  HMMA.16816.F32 R140, R4.reuse, R32, RZ ;  /* 0x00000020048c723c */ /* 0x050ff000000018ff */
[C---:B------:R-:W-:Y:S01]  /*14a90*/  HMMA.16816.F32 R152, R4.reuse, R34, RZ ;  /* 0x000000220498723c */ /* 0x040fe200000018ff */
[----:B------:R-:W-:Y:S07]  /*14aa0*/  LDSM.16.M88.4 R32, [R0+0x7000] ;  /* 0x007000000020783b */ /* 0x000fee0000000200 */
[C---:B------:R-:W-:Y:S08]  /*14ab0*/  HMMA.16816.F32 R168, R4.reuse, R28, RZ ;  /* 0x0000001c04a8723c */ /* 0x040ff000000018ff */
[C---:B------:R-:W-:Y:S01]  /*14ac0*/  HMMA.16816.F32 R180, R4.reuse, R30, RZ ;  /* 0x0000001e04b4723c */ /* 0x040fe200000018ff */
[----:B------:R-:W-:Y:S07]  /*14ad0*/  LDSM.16.M88.4 R28, [R0+0x6800] ;  /* 0x00680000001c783b */ /* 0x000fee0000000200 */
[C---:B------:R-:W-:Y:S08]  /*14ae0*/  HMMA.16816.F32 R200, R4.reuse, R24, RZ ;  /* 0x0000001804c8723c */ /* 0x040ff000000018ff */
[----:B------:R-:W-:Y:S01]  /*14af0*/  HMMA.16816.F32 R192, R4, R26, RZ ;  /* 0x0000001a04c0723c */ /* 0x000fe200000018ff */
[----:B------:R-:W3:Y:S04]  /*14b00*/  LDSM.16.M88.4 R4, [R0+0x5800] ;  /* 0x005800000004783b */ /* 0x000ee80000000200 */
[----:B------:R-:W-:Y:S03]  /*14b10*/  LDSM.16.M88.4 R24, [R0+0x6000] ;  /* 0x006000000018783b */ /* 0x000fe60000000200 */
        /* <DEDUP_REMOVED lines=10> */
[C---:B----4-:R-:W-:Y:S08]  /*14bc0*/  HMMA.16816.F32 R64, R16.reuse, R20, R164 ;  /* 0x000000141040723c */ /* 0x050ff000000018a4 */
[C---:B------:R-:W-:Y:S01]  /*14bd0*/  HMMA.16816.F32 R216, R16.reuse, R6, R128 ;  /* 0x0000000610d8723c */ /* 0x040fe20000001880 */
[----:B------:R-:W3:Y:S07]  /*14be0*/  LDSM.16.M88.4 R4, [R0+0x8000] ;  /* 0x008000000004783b */ /* 0x000eee0000000200 */
        /* <DEDUP_REMOVED lines=8> */
[----:B------:R4:W5:Y:S07]  /*14c70*/  LDSM.16.M88.4 R28, [R0+0x9800] ;  /* 0x00980000001c783b */ /* 0x00096e0000000200 */
[C---:B------:R-:W-:Y:S08]  /*14c80*/  HMMA.16816.F32 R160, R16.reuse, R8, R160 ;  /* 0x0000000810a0723c */ /* 0x040ff000000018a0 */
[----:B--2---:R-:W-:Y:S01]  /*14c90*/  HMMA.16816.F32 R116, R16, R36, R100 ;  /* 0x000000241074723c */ /* 0x004fe20000001864 */
[----:B----4-:R-:W-:-:S07]  /*14ca0*/  IMAD.IADD R0, R252, 0x1, R220 ;  /* 0x00000001fc007824 */ /* 0x010fce00078e02dc */
[----:B------:R-:W-:Y:S01]  /*14cb0*/  HMMA.16816.F32 R112, R16, R38, R52 ;  /* 0x000000261070723c */ /* 0x000fe20000001834 */
[----:B------:R-:W-:Y:S01]  /*14cc0*/  LDSM.16.M88.4 R36, [R2+0x2000] ;  /* 0x002000000224783b */ /* 0x000fe20000000200 */
[----:B------:R-:W-:-:S03]  /*14cd0*/  IMAD.IADD R3, R132, 0x1, R0 ;  /* 0x0000000184037824 */ /* 0x000fc600078e0200 */
[----:B------:R2:W4:Y:S03]  /*14ce0*/  LDSM.16.M88.4 R8, [R0] ;  /* 0x000000000008783b */ /* 0x0005260000000200 */
[C---:B------:R-:W-:Y:S01]  /*14cf0*/  HMMA.16816.F32 R56, R16.reuse, R44, R76 ;  /* 0x0000002c1038723c */ /* 0x040fe2000000184c */
[----:B------:R-:W-:Y:S07]  /*14d00*/  LDSM.16.M88.4 R52, [R2+0x5000] ;  /* 0x005000000234783b */ /* 0x000fee0000000200 */
[C---:B------:R-:W-:Y:S08]  /*14d10*/  HMMA.16816.F32 R48, R16.reuse, R46, R80 ;  /* 0x0000002e1030723c */ /* 0x040ff00000001850 */
[----:B------:R-:W-:Y:S01]  /*14d20*/  HMMA.16816.F32 R44, R16, R40, R84 ;  /* 0x00000028102c723c */ /* 0x000fe20000001854 */
[----:B--2---:R-:W-:-:S07]  /*14d30*/  IMAD.IADD R0, R132, 0x1, R2 ;  /* 0x0000000184007824 */ /* 0x004fce00078e0202 */
        /* <DEDUP_REMOVED lines=8> */
[C---:B-1----:R-:W-:Y:S08]  /*14dc0*/  HMMA.16816.F32 R100, R16.reuse, R24, R140 ;  /* 0x000000181064723c */ /* 0x042ff0000000188c */
[C---:B------:R-:W-:Y:S01]  /*14dd0*/  HMMA.16816.F32 R96, R16.reuse, R26, R152 ;  /* 0x0000001a1060723c */ /* 0x040fe20000001898 */
[----:B------:R-:W-:Y:S07]  /*14de0*/  LDSM.16.M88.4 R24, [R2+0x3000] ;  /* 0x003000000218783b */ /* 0x000fee0000000200 */
[C---:B------:R-:W-:Y:S08]  /*14df0*/  HMMA.16816.F32 R88, R16.reuse, R20, R168 ;  /* 0x000000141058723c */ /* 0x040ff000000018a8 */
[C---:B------:R-:W-:Y:S01]  /*14e00*/  HMMA.16816.F32 R84, R16.reuse, R22, R180 ;  /* 0x000000161054723c */ /* 0x040fe200000018b4 */
[----:B------:R-:W-:Y:S07]  /*14e10*/  LDSM.16.M88.4 R20, [R2+0x3800] ;  /* 0x003800000214783b */ /* 0x000fee0000000200 */
[C---:B-----5:R-:W-:Y:S08]  /*14e20*/  HMMA.16816.F32 R76, R16.reuse, R28, R200 ;  /* 0x0000001c104c723c */ /* 0x060ff000000018c8 */
[----:B------:R-:W-:Y:S01]  /*14e30*/  HMMA.16816.F32 R72, R16, R30, R192 ;  /* 0x0000001e1048723c */ /* 0x000fe200000018c0 */
[----:B------:R-:W1:Y:S04]  /*14e40*/  LDSM.16.M88.4 R16, [R2+0x4000] ;  /* 0x004000000210783b */ /* 0x000e680000000200 */
[----:B------:R-:W-:Y:S03]  /*14e50*/  LDSM.16.M88.4 R28, [R2+0x8000] ;  /* 0x00800000021c783b */ /* 0x000fe60000000200 */
[C---:B----4-:R-:W-:Y:S08]  /*14e60*/  HMMA.16816.F32 R172, R8.reuse, R36, R196 ;  /* 0x0000002408ac723c */ /* 0x050ff000000018c4 */
[C---:B------:R-:W-:Y:S01]  /*14e70*/  HMMA.16816.F32 R208, R8.reuse, R38, R188 ;  /* 0x0000002608d0723c */ /* 0x040fe200000018bc */
[----:B------:R-:W4:Y:S07]  /*14e80*/  LDSM.16.M88.4 R36, [R2+0x7000] ;  /* 0x007000000224783b */ /* 0x000f2e0000000200 */
[C---:B--2---:R-:W-:Y:S08]  /*14e90*/  HMMA.16816.F32 R192, R8.reuse, R34, R176 ;  /* 0x0000002208c0723c */ /* 0x044ff000000018b0 */
[C---:B---3--:R-:W-:Y:S01]  /*14ea0*/  HMMA.16816.F32 R168, R8.reuse, R4, R64 ;  /* 0x0000000408a8723c */ /* 0x048fe20000001840 */
[----:B------:R-:W-:Y:S07]  /*14eb0*/  LDSM.16.M88.4 R64, [R0+0x3800] ;  /* 0x003800000040783b */ /* 0x000fee0000000200 */
[C---:B------:R-:W-:Y:S01]  /*14ec0*/  HMMA.16816.F32 R164, R8.reuse, R6, R164 ;  /* 0x0000000608a4723c */ /* 0x040fe200000018a4 */
[----:B------:R-:W-:Y:S07]  /*14ed0*/  LDSM.16.M88.4 R4, [R3] ;  /* 0x000000000304783b */ /* 0x000fee0000000200 */
[C---:B-1----:R-:W-:Y:S01]  /*14ee0*/  HMMA.16816.F32 R180, R8.reuse, R16, R68 ;  /* 0x0000001008b4723c */ /* 0x042fe20000001844 */
[----:B------:R-:W-:Y:S07]  /*14ef0*/  LDSM.16.M88.4 R68, [R0+0x2800] ;  /* 0x002800000044783b */ /* 0x000fee0000000200 */
[C---:B------:R-:W-:Y:S01]  /*14f00*/  HMMA.16816.F32 R176, R8.reuse, R18, R148 ;  /* 0x0000001208b0723c */ /* 0x040fe20000001894 */
[----:B------:R-:W1:Y:S07]  /*14f10*/  LDSM.16.M88.4 R16, [R2+0x9800] ;  /* 0x009800000210783b */ /* 0x000e6e0000000200 */
[C---:B------:R-:W-:Y:S01]  /*14f20*/  HMMA.16816.F32 R200, R8.reuse, R32, R184 ;  /* 0x0000002008c8723c */ /* 0x040fe200000018b8 */
[----:B------:R-:W-:Y:S07]  /*14f30*/  LDSM.16.M88.4 R32, [R2+0x7800] ;  /* 0x007800000220783b */ /* 0x000fee0000000200 */
[C---:B------:R-:W-:Y:S01]  /*14f40*/  HMMA.16816.F32 R184, R8.reuse, R24, R56 ;  /* 0x0000001808b8723c */ /* 0x040fe20000001838 */
[----:B------:R-:W-:Y:S07]  /*14f50*/  LDSM.16.M88.4 R56, [R0+0x4000] ;  /* 0x004000000038783b */ /* 0x000fee0000000200 */
[C---:B------:R-:W-:Y:S01]  /*14f60*/  HMMA.16816.F32 R204, R8.reuse, R26, R48 ;  /* 0x0000001a08cc723c */ /* 0x040fe20000001830 */
[----:B------:R-:W2:Y:S04]  /*14f70*/  LDSM.16.M88.4 R48, [R2+0x5800] ;  /* 0x005800000230783b */ /* 0x000ea80000000200 */
[----:B------:R-:W-:Y:S03]  /*14f80*/  LDSM.16.M88.4 R24, [R2+0x8800] ;  /* 0x008800000218783b */ /* 0x000fe60000000200 */
[C---:B------:R-:W-:Y:S01]  /*14f90*/  HMMA.16816.F32 R196, R8.reuse, R20, R44 ;  /* 0x0000001408c4723c */ /* 0x040fe2000000182c */
[----:B------:R-:W3:Y:S07]  /*14fa0*/  LDSM.16.M88.4 R44, [R2+0x6000] ;  /* 0x00600000022c783b */ /* 0x000eee0000000200 */
[C---:B------:R-:W-:Y:S01]  /*14fb0*/  HMMA.16816.F32 R188, R8.reuse, R22, R40 ;  /* 0x0000001608bc723c */ /* 0x040fe20000001828 */
[----:B------:R-:W5:Y:S04]  /*14fc0*/  LDSM.16.M88.4 R40, [R2+0x6800] ;  /* 0x006800000228783b */ /* 0x000f680000000200 */
[----:B------:R-:W5:Y:S03]  /*14fd0*/  LDSM.16.M88.4 R20, [R2+0x9000] ;  /* 0x009000000214783b */ /* 0x000f660000000200 */
[C---:B----4-:R-:W-:Y:S01]  /*14fe0*/  HMMA.16816.F32 R120, R8.reuse, R38, R92 ;  /* 0x000000260878723c */ /* 0x050fe2000000185c */
[----:B------:R-:W4:Y:S07]  /*14ff0*/  LDSM.16.M88.4 R92, [R0+0x3000] ;  /* 0x00300000005c783b */ /* 0x000f2e0000000200 */
[C---:B-1----:R-:W-:Y:S08]  /*15000*/  HMMA.16816.F32 R76, R8.reuse, R16, R76 ;  /* 0x00000010084c723c */ /* 0x042ff0000000184c */
[----:B------:R-:W-:Y:S08]  /*15010*/  HMMA.16816.F32 R72, R8, R18, R72 ;  /* 0x000000120848723c */ /* 0x000ff00000001848 */
[----:B------:R-:W-:Y:S08]  /*15020*/  HMMA.16816.F32 R16, R4, R82, R208 ;  /* 0x000000520410723c */ /* 0x000ff000000018d0 */
[C---:B------:R-:W-:Y:S08]  /*15030*/  HMMA.16816.F32 R160, R8.reuse, R52, R160 ;  /* 0x0000003408a0723c */ /* 0x040ff000000018a0 */
[C---:B------:R-:W-:Y:S01]  /*15040*/  HMMA.16816.F32 R156, R8.reuse, R54, R236 ;  /* 0x00000036089c723c */ /* 0x040fe200000018ec */
[----:B------:R-:W-:Y:S04]  /*15050*/  LDSM.16.M88.4 R52, [R0+0x4800] ;  /* 0x004800000034783b */ /* 0x000fe80000000200 */
[----:B------:R-:W-:Y:S03]  /*15060*/  STL.64 [R1+0x10], R16 ;  /* 0x0000101001007387 */ /* 0x000fe60000100a00 */
[C---:B--2---:R-:W-:Y:S01]  /*15070*/  HMMA.16816.F32 R152, R8.reuse, R48, R228 ;  /* 0x000000300898723c */ /* 0x044fe200000018e4 */
[----:B------:R-:W-:Y:S04]  /*15080*/  STL.64 [R1+0x18], R18 ;  /* 0x0000181201007387 */ /* 0x000fe80000100a00 */
[----:B------:R-:W2:Y:S03]  /*15090*/  LDL R3, [R1+0x6c] ;  /* 0x00006c0001037983 */ /* 0x000ea60000100800 */
[C---:B------:R-:W-:Y:S01]  /*150a0*/  HMMA.16816.F32 R148, R8.reuse, R50, R216 ;  /* 0x000000320894723c */ /* 0x040fe200000018d8 */
[----:B------:R-:W-:Y:S04]  /*150b0*/  LDSM.16.M88.4 R48, [R0+0x5000] ;  /* 0x005000000030783b */ /* 0x000fe80000000200 */
[----:B------:R-:W-:Y:S03]  /*150c0*/  LDSM.16.M88.4 R16, [R0+0x9000] ;  /* 0x009000000010783b */ /* 0x000fe60000000200 */
[C---:B---3--:R-:W-:Y:S08]  /*150d0*/  HMMA.16816.F32 R144, R8.reuse, R44, R144 ;  /* 0x0000002c0890723c */ /* 0x048ff00000001890 */
[C---:B------:R-:W-:Y:S01]  /*150e0*/  HMMA.16816.F32 R140, R8.reuse, R46, R212 ;  /* 0x0000002e088c723c */ /* 0x040fe200000018d4 */
[----:B------:R-:W1:Y:S07]  /*150f0*/  LDSM.16.M88.4 R44, [R0+0x5800] ;  /* 0x00580000002c783b */ /* 0x000e6e0000000200 */
[C---:B-----5:R-:W-:Y:S08]  /*15100*/  HMMA.16816.F32 R136, R8.reuse, R40, R136 ;  /* 0x000000280888723c */ /* 0x060ff00000001888 */
[C---:B------:R-:W-:Y:S01]  /*15110*/  HMMA.16816.F32 R128, R8.reuse, R42, R128 ;  /* 0x0000002a0880723c */ /* 0x040fe20000001880 */
[----:B------:R-:W-:Y:S07]  /*15120*/  LDSM.16.M88.4 R40, [R0+0x6000] ;  /* 0x006000000028783b */ /* 0x000fee0000000200 */
[C---:B------:R-:W-:Y:S01]  /*15130*/  HMMA.16816.F32 R124, R8.reuse, R36, R124 ;  /* 0x00000024087c723c */ /* 0x040fe2000000187c */
[----:B------:R-:W-:Y:S07]  /*15140*/  LDSM.16.M88.4 R36, [R0+0x6800] ;  /* 0x006800000024783b */ /* 0x000fee0000000200 */
[C---:B------:R-:W-:Y:S08]  /*15150*/  HMMA.16816.F32 R116, R8.reuse, R32, R116 ;  /* 0x000000200874723c */ /* 0x040ff00000001874 */
        /* <DEDUP_REMOVED lines=10> */
[----:B------:R-:W5:Y:S07]  /*15200*/  LDSM.16.M88.4 R20, [R0+0x8800] ;  /* 0x008800000014783b */ /* 0x000f6e0000000200 */
[C---:B------:R-:W-:Y:S08]  /*15210*/  HMMA.16816.F32 R8, R4.reuse, R68, R200 ;  /* 0x000000440408723c */ /* 0x040ff000000018c8 */
[C---:B----4-:R-:W-:Y:S01]  /*15220*/  HMMA.16816.F32 R236, R4.reuse, R94, R204 ;  /* 0x0000005e04ec723c */ /* 0x050fe200000018cc */
[----:B------:R-:W4:Y:S01]  /*15230*/  S2R R14, SR_CTAID.X ;  /* 0x00000000000e7919 */ /* 0x000f220000002500 */
[----:B------:R-:W-:Y:S06]  /*15240*/  BSSY.RECONVERGENT B1, `(.L_x_3456) ;  /* 0x0000103000017945 */ /* 0x000fec0003800200 */
[C---:B------:R-:W-:Y:S03]  /*15250*/  HMMA.16816.F32 R240, R4.reuse, R80, R172 ;  /* 0x0000005004f0723c */ /* 0x040fe600000018ac */
[----:B------:R-:W-:Y:S04]  /*15260*/  STL.64 [R1], R8 ;  /* 0x0000000801007387 */ /* 0x000fe80000100a00 */
[----:B------:R-:W-:Y:S04]  /*15270*/  STL.64 [R1+0x8], R10 ;  /* 0x0000080a01007387 */ /* 0x000fe80000100a00 */
[----:B------:R-:W2:Y:S04]  /*15280*/  LDL R94, [R1+0x68] ;  /* 0x00006800015e7983 */ /* 0x000ea80000100800 */
[----:B------:R5:W2:Y:S01]  /*15290*/  LDSM.16.M88.4 R8, [R0+0x9800] ;  /* 0x009800000008783b */ /* 0x000aa20000000200 */
[----:B------:R-:W-:Y:S01]  /*152a0*/  HMMA.16816.F32 R244, R4, R92, R184 ;  /* 0x0000005c04f4723c */ /* 0x000fe200000018b8 */
[----:B------:R-:W-:Y:S01]  /*152b0*/  SHF.R.U32.HI R2, RZ, 0x2, R226 ;  /* 0x00000002ff027819 */ /* 0x000fe200000116e2 */
[----:B------:R-:W-:-:S06]  /*152c0*/  DEPBAR.LE SB0, 0x0 ;  /* 0x000080000000791a */ /* 0x000fcc0000000000 */
[C---:B-1----:R-:W-:Y:S08]  /*152d0*/  HMMA.16816.F32 R184, R4.reuse, R44, R152 ;  /* 0x0000002c04b8723c */ /* 0x042ff00000001898 */
[----:B---3--:R-:W-:Y:S01]  /*152e0*/  HMMA.16816.F32 R152, R4, R34, R120 ;  /* 0x000000220498723c */ /* 0x008fe20000001878 */
[----:B-----5:R-:W-:-:S07]  /*152f0*/  LOP3.LUT R0, R223, 0x1f0, RZ, 0xc0, !PT ;  /* 0x000001f0df007812 */ /* 0x020fce00078ec0ff */
[----:B------:R-:W-:Y:S01]  /*15300*/  HMMA.16816.F32 R120, R4, R20, R100 ;  /* 0x000000140478723c */ /* 0x000fe20000001864 */
[----:B------:R-:W-:Y:S02]  /*15310*/  LOP3.LUT R0, R0, 0x7, R2, 0xf8, !PT ;  /* 0x0000000700007812 */ /* 0x000fe400078ef802 */
[----:B------:R-:W-:-:S03]  /*15320*/  IADD3 R2, PT, PT, R61, R133, -R227 ;  /* 0x000000853d027210 */ /* 0x000fc60007ffe8e3 */
[----:B----4-:R-:W-:Y:S02]  /*15330*/  IMAD R0, R14, 0x40, R0 ;  /* 0x000000400e007824 */ /* 0x010fe400078e0200 */
[----:B------:R-:W-:Y:S02]  /*15340*/  HMMA.16816.F32 R208, R4, R56, R180 ;  /* 0x0000003804d0723c */ /* 0x000fe400000018b4 */
[----:B------:R-:W-:-:S06]  /*15350*/  IMAD.IADD R2, R0, 0x1, R2 ;  /* 0x0000000100027824 */ /* 0x000fcc00078e0202 */
[----:B------:R-:W-:Y:S01]  /*15360*/  HMMA.16816.F32 R248, R4, R70, R192 ;  /* 0x0000004604f8723c */ /* 0x000fe200000018c0 */
[----:B------:R-:W-:-:S07]  /*15370*/  VIADDMNMX R228, R2, 0x1, R133, PT ;  /* 0x0000000102e47846 */ /* 0x000fce0003800185 */
[----:B------:R-:W-:Y:S01]  /*15380*/  HMMA.16816.F32 R216, R4, R64, R196 ;  /* 0x0000004004d8723c */ /* 0x000fe200000018c4 */
[----:B------:R-:W-:-:S07]  /*15390*/  VIADDMNMX R230, R2, 0x9, R133, PT ;  /* 0x0000000902e67846 */ /* 0x000fce0003800185 */
        /* <DEDUP_REMOVED lines=11> */
[----:B--2---:R-:W-:Y:S01]  /*15450*/  VIADD R102, R3, 0xffffffff ;  /* 0xffffffff03667836 */ /* 0x004fe20000000000 */
[----:B------:R-:W-:-:S06]  /*15460*/  IADD3 R3, PT, PT, R133, -R227, -R62 ;  /* 0x800000e385037210 */ /* 0x000fcc0007ffe83e */
[----:B------:R-:W-:Y:S01]  /*15470*/  HMMA.16816.F32 R116, R4, R26, R104 ;  /* 0x0000001a0474723c */ /* 0x000fe20000001868 */
[----:B------:R-:W-:-:S07]  /*15480*/  IMAD.IADD R0, R0, 0x1, R3 ;  /* 0x0000000100007824 */ /* 0x000fce00078e0203 */
[----:B------:R-:W-:Y:S01]  /*15490*/  HMMA.16816.F32 R204, R4, R58, R176 ;  /* 0x0000003a04cc723c */ /* 0x000fe200000018b0 */
[----:B------:R-:W-:Y:S02]  /*154a0*/  VIMNMX R227, PT, PT, RZ, R0, !PT ;  /* 0x00000000ffe37248 */ /* 0x000fe40007fe0100 */
[----:B------:R-:W-:-:S05]  /*154b0*/  VIADDMNMX R229, R0, 0x8, RZ, !PT ;  /* 0x0000000800e57846 */ /* 0x000fca00078001ff */
        /* <DEDUP_REMOVED lines=8> */
[----:B------:R-:W-:Y:S01]  /*15540*/  BAR.SYNC.DEFER_BLOCKING 0x0 ;  /* 0x0000000000007b1d */ /* 0x000fe20000010000 */
[----:B------:R-:W-:-:S13]  /*15550*/  ISETP.GT.AND P0, PT, R102, R94, PT ;  /* 0x0000005e6600720c */ /* 0x000fda0003f04270 */
[----:B------:R-:W-:Y:S05]  /*15560*/  @!P0 BRA `(.L_x_3457) ;  /* 0x0000000c00408947 */ /* 0x000fea0003800000 */
        /* <DEDUP_REMOVED lines=16> */
.L_x_3459:
[----:B------:R-:W2:Y:S04]  /*15670*/  LDL.64 R2, [R1+0x30] ;  /* 0x0000300001027983 */ /* 0x000ea80000100a00 */
[----:B------:R-:W3:Y:S01]  /*15680*/  LDL R8, [R1+0x8c] ;  /* 0x00008c0001087983 */ /* 0x000ee20000100800 */
[----:B--2---:R-:W-:-:S03]  /*15690*/  IMAD.MOV.U32 R6, RZ, RZ, R2 ;  /* 0x000000ffff067224 */ /* 0x004fc600078e0002 */
[----:B------:R-:W2:Y:S01]  /*156a0*/  LD.E R2, desc[UR4][R134.64+0x170] ;  /* 0x0001700486027980 */ /* 0x000ea2000c101900 */
[----:B------:R-:W-:Y:S01]  /*156b0*/  IMAD.MOV.U32 R7, RZ, RZ, R3 ;  /* 0x000000ffff077224 */ /* 0x000fe200078e0003 */
[----:B---3--:R-:W-:Y:S02]  /*156c0*/  IADD3 R8, PT, PT, R8, -0x200, RZ ;  /* 0xfffffe0008087810 */ /* 0x008fe40007ffe0ff */
[----:B------:R-:W-:Y:S01]  /*156d0*/  MOV R4, RZ ;  /* 0x000000ff00047202 */ /* 0x000fe20000000f00 */
[----:B------:R-:W-:Y:S01]  /*156e0*/  IMAD.SHL.U32 R9, R102, 0x100, RZ ;  /* 0x0000010066097824 */ /* 0x000fe200078e00ff */
[----:B------:R-:W-:Y:S02]  /*156f0*/  MOV R16, R6 ;  /* 0x0000000600107202 */ /* 0x000fe40000000f00 */
[----:B------:R-:W-:Y:S01]  /*15700*/  IABS R6, R8 ;  /* 0x0000000800067213 */ /* 0x000fe20000000000 */
[----:B------:R-:W-:Y:S01]  /*15710*/  IMAD.MOV.U32 R17, RZ, RZ, R7 ;  /* 0x000000ffff117224 */ /* 0x000fe200078e0007 */
[----:B------:R-:W-:-:S02]  /*15720*/  IABS R7, R9 ;  /* 0x0000000900077213 */ /* 0x000fc40000000000 */
        /* <DEDUP_REMOVED lines=9> */
[----:B------:R-:W-:-:S03]  /*157c0*/  IADD3 R3, PT, PT, RZ, -R10, RZ ;  /* 0x8000000aff037210 */ /* 0x000fc60007ffe0ff */
[----:B------:R-:W-:Y:S02]  /*157d0*/  IMAD.MOV.U32 R5, RZ, RZ, R6 ;  /* 0x000000ffff057224 */ /* 0x000fe400078e0006 */
        /* <DEDUP_REMOVED lines=35> */
[----:B------:R-:W-:Y:S02]  /*15a10*/  IMAD.MOV.U32 R14, RZ, RZ, R222 ;  /* 0x000000ffff0e7224 */ /* 0x000fe400078e00de */
[----:B------:R-:W-:Y:S02]  /*15a20*/  IMAD.MOV.U32 R11, RZ, RZ, R225 ;  /* 0x000000ffff0b7224 */ /* 0x000fe400078e00e1 */
        /* <DEDUP_REMOVED lines=14> */
.L_x_3460:
[----:B------:R-:W-:Y:S05]  /*15b10*/  BSYNC.RECONVERGENT B0 ;  /* 0x0000000000007941 */ /* 0x000fea0003800200 */
.L_x_3458:
[----:B------:R-:W3:Y:S04]  /*15b20*/  LDL R10, [R1+0x40] ;  /* 0x00004000010a7983 */ /* 0x000ee80000100800 */
[----:B-1----:R-:W4:Y:S04]  /*15b30*/  LDL R11, [R1+0x3c] ;  /* 0x00003c00010b7983 */ /* 0x002f280000100800 */
[----:B------:R-:W5:Y:S01]  /*15b40*/  LDL R2, [R1+0x60] ;  /* 0x0000600001027983 */ /* 0x000f620000100800 */
[C---:B------:R-:W-:Y:S01]  /*15b50*/  IMAD.SHL.U32 R24, R232.reuse, 0x20, RZ ;  /* 0x00000020e8187824 */ /* 0x040fe200078e00ff */
[----:B------:R-:W-:-:S04]  /*15b60*/  SHF.L.U64.HI R0, R232, 0x5, R233 ;  /* 0x00000005e8007819 */ /* 0x000fc800000102e9 */
[----:B---3--:R-:W-:-:S05]  /*15b70*/  IADD3 R8, P0, PT, R24, R10, RZ ;  /* 0x0000000a18087210 */ /* 0x008fca0007f1e0ff */
[----:B----4-:R-:W-:Y:S01]  /*15b80*/  IMAD.X R9, R0, 0x1, R11, P0 ;  /* 0x0000000100097824 */ /* 0x010fe200000e060b */
[----:B------:R-:W-:-:S04]  /*15b90*/  IADD3 R6, P0, PT, R8, R24, RZ ;  /* 0x0000001808067210 */ /* 0x000fc80007f1e0ff */
[----:B------:R-:W-:Y:S01]  /*15ba0*/  IADD3 R4, P1, PT, R6, R24, RZ ;  /* 0x0000001806047210 */ /* 0x000fe20007f3e0ff */
[----:B------:R-:W-:Y:S01]  /*15bb0*/  IMAD.X R7, R9, 0x1, R0, P0 ;  /* 0x0000000109077824 */ /* 0x000fe200000e0600 */
        /* <DEDUP_REMOVED lines=61> */
[-C--:B--2---:R-:W-:Y:S02]  /*15f90*/  IADD3 R2, P2, PT, R4, R24.reuse, RZ ;  /* 0x0000001804027210 */ /* 0x084fe40007f5e0ff */
        /* <DEDUP_REMOVED lines=45> */
.L_x_3457:
[----:B------:R-:W-:Y:S05]  /*16270*/  BSYNC.RECONVERGENT B1 ;  /* 0x0000000000017941 */ /* 0x000fea0003800200 */
.L_x_3456:
[----:B-1----:R-:W2:Y:S04]  /*16280*/  LDL.LU R9, [R1+0x4] ;  /* 0x0000040001097983 */ /* 0x002ea80000300800 */
[----:B------:R-:W3:Y:S04]  /*16290*/  LDL.LU R8, [R1+0x8] ;  /* 0x0000080001087983 */ /* 0x000ee80000300800 */
[----:B------:R-:W4:Y:S04]  /*162a0*/  LDL.LU R7, [R1+0x1c] ;  /* 0x00001c0001077983 */ /* 0x000f280000300800 */
[----:B------:R-:W5:Y:S04]  /*162b0*/  LDL.LU R6, [R1+0x18] ;  /* 0x0000180001067983 */ /* 0x000f680000300800 */
[----:B------:R-:W5:Y:S04]  /*162c0*/  LDL.LU R5, [R1+0xc] ;  /* 0x00000c0001057983 */ /* 0x000f680000300800 */
[----:B------:R-:W5:Y:S04]  /*162d0*/  LDL.LU R4, [R1] ;  /* 0x0000000001047983 */ /* 0x000f680000300800 */
[----:B------:R-:W5:Y:S04]  /*162e0*/  LDL.LU R3, [R1+0x14] ;  /* 0x0000140001037983 */ /* 0x000f680000300800 */
[----:B------:R-:W5:Y:S01]  /*162f0*/  LDL.LU R2, [R1+0x10] ;  /* 0x0000100001027983 */ /* 0x000f620000300800 */
[----:B------:R-:W-:Y:S01]  /*16300*/  IMAD.SHL.U32 R0, R226, 0x2, RZ ;  /* 0x00000002e2007824 */ /* 0x000fe200078e00ff */
[----:B------:R-:W-:Y:S01]  /*16310*/  MOV R78, 0x400 ;  /* 0x00000400004e7802 */ /* 0x000fe20000000f00 */
[----:B------:R-:W-:Y:S01]  /*16320*/  IMAD.MOV.U32 R77, RZ, RZ, R221 ;  /* 0x000000ffff4d7224 */ /* 0x000fe200078e00dd */
[----:B------:R-:W1:Y:S02]  /*16330*/  S2R R80, SR_CgaCtaId ;  /* 0x0000000000507919 */ /* 0x000e640000008800 */
[----:B------:R1:W-:Y:S02]  /*16340*/  STL [R1+0x64], R0 ;  /* 0x0000640001007387 */ /* 0x0003e40000100800 */
[----:B-1----:R-:W-:-:S02]  /*16350*/  LOP3.LUT R0, R0, 0x6, RZ, 0xc0, !PT ;  /* 0x0000000600007812 */ /* 0x002fc400078ec0ff */
[----:B------:R-:W-:-:S03]  /*16360*/  LEA R78, R80, R78, 0x18 ;  /* 0x0000004e504e7211 */ /* 0x000fc600078ec0ff */
[----:B------:R1:W-:Y:S02]  /*16370*/  STL [R1+0x54], R0 ;  /* 0x0000540001007387 */ /* 0x0003e40000100800 */
[----:B-1----:R-:W-:-:S04]  /*16380*/  IMAD R0, R102, 0x100, R0 ;  /* 0x0000010066007824 */ /* 0x002fc800078e0200 */
[C---:B------:R-:W-:Y:S01]  /*16390*/  VIADD R10, R0.reuse, 0x20 ;  /* 0x00000020000a7836 */ /* 0x040fe20000000000 */
[C---:B------:R-:W-:Y:S01]  /*163a0*/  ISETP.GE.AND P1, PT, R0.reuse, R227, PT ;  /* 0x000000e30000720c */ /* 0x040fe20003f26270 */
[C---:B------:R-:W-:Y:S01]  /*163b0*/  VIADD R11, R0.reuse, 0x21 ;  /* 0x00000021000b7836 */ /* 0x040fe20000000000 */
[C---:B------:R-:W-:Y:S01]  /*163c0*/  ISETP.GE.AND P6, PT, R0.reuse, R228, PT ;  /* 0x000000e40000720c */ /* 0x040fe20003fc6270 */
[C---:B------:R-:W-:Y:S01]  /*163d0*/  VIADD R14, R0.reuse, 0x28 ;  /* 0x00000028000e7836 */ /* 0x040fe20000000000 */
[C---:B------:R-:W-:Y:S01]  /*163e0*/  ISETP.GE.AND P5, PT, R0.reuse, R230, PT ;  /* 0x000000e60000720c */ /* 0x040fe20003fa6270 */
        /* <DEDUP_REMOVED lines=46> */
[----:B--2---:R-:W-:Y:S02]  /*166d0*/  IMAD.MOV.U32 R21, RZ, RZ, R9 ;  /* 0x000000ffff157224 */ /* 0x004fe400078e0009 */
[C---:B------:R-:W-:Y:S02]  /*166e0*/  VIADD R9, R0.reuse, 0x19 ;  /* 0x0000001900097836 */ /* 0x040fe40000000000 */
[----:B---3--:R-:W-:Y:S02]  /*166f0*/  IMAD.MOV.U32 R20, RZ, RZ, R8 ;  /* 0x000000ffff147224 */ /* 0x008fe400078e0008 */
[----:B------:R-:W-:Y:S02]  /*16700*/  VIADD R8, R0, 0x18 ;  /* 0x0000001800087836 */ /* 0x000fe40000000000 */
[----:B----4-:R-:W-:-:S02]  /*16710*/  IMAD.MOV.U32 R19, RZ, RZ, R7 ;  /* 0x000000ffff137224 */ /* 0x010fc400078e0007 */
[C---:B------:R-:W-:Y:S02]  /*16720*/  VIADD R7, R0.reuse, 0x11 ;  /* 0x0000001100077836 */ /* 0x040fe40000000000 */
[----:B-----5:R-:W-:Y:S02]  /*16730*/  IMAD.MOV.U32 R17, RZ, RZ, R6 ;  /* 0x000000ffff117224 */ /* 0x020fe400078e0006 */
[C---:B------:R-:W-:Y:S02]  /*16740*/  VIADD R6, R0.reuse, 0x10 ;  /* 0x0000001000067836 */ /* 0x040fe40000000000 */
[----:B------:R-:W-:Y:S02]  /*16750*/  IMAD.MOV.U32 R88, RZ, RZ, R5 ;  /* 0x000000ffff587224 */ /* 0x000fe400078e0005 */
[----:B------:R-:W-:Y:S02]  /*16760*/  VIADD R5, R0, 0x9 ;  /* 0x0000000900057836 */ /* 0x000fe40000000000 */
[----:B------:R-:W-:-:S02]  /*16770*/  IMAD.MOV.U32 R23, RZ, RZ, R4 ;  /* 0x000000ffff177224 */ /* 0x000fc400078e0004 */
[----:B------:R-:W-:Y:S02]  /*16780*/  VIADD R4, R0, 0x8 ;  /* 0x0000000800047836 */ /* 0x000fe40000000000 */
[----:B------:R-:W-:Y:S01]  /*16790*/  IMAD.MOV.U32 R25, RZ, RZ, R3 ;  /* 0x000000ffff197224 */ /* 0x000fe200078e0003 */
[----:B------:R-:W-:Y:S01]  /*167a0*/  FSEL R3, R240, -INF , P1 ;  /* 0xff800000f0037808 */ /* 0x000fe20000800000 */
[----:B------:R-:W-:Y:S01]  /*167b0*/  IMAD.MOV.U32 R67, RZ, RZ, R17 ;  /* 0x000000ffff437224 */ /* 0x000fe200078e0011 */
[C---:B------:R-:W-:Y:S01]  /*167c0*/  ISETP.GE.AND P1, PT, R0.reuse, R229, PT ;  /* 0x000000e50000720c */ /* 0x040fe20003f26270 */
[----:B------:R-:W-:Y:S01]  /*167d0*/  IMAD.MOV.U32 R27, RZ, RZ, R2 ;  /* 0x000000ffff1b7224 */ /* 0x000fe200078e0002 */
[----:B------:R-:W-:Y:S01]  /*167e0*/  FSEL R71, R3, -INF , !P6 ;  /* 0xff80000003477808 */ /* 0x000fe20007000000 */
[----:B------:R-:W-:Y:S01]  /*167f0*/  VIADD R2, R0, 0x1 ;  /* 0x0000000100027836 */ /* 0x000fe20000000000 */
[----:B------:R-:W-:Y:S01]  /*16800*/  ISETP.GE.AND P6, PT, R4, R228, PT ;  /* 0x000000e40400720c */ /* 0x000fe20003fc6270 */
[----:B------:R-:W-:-:S02]  /*16810*/  IMAD.MOV.U32 R65, RZ, RZ, R20 ;  /* 0x000000ffff417224 */ /* 0x000fc400078e0014 */
[----:B------:R-:W-:Y:S01]  /*16820*/  VIADD R17, R0, 0xc0 ;  /* 0x000000c000117836 */ /* 0x000fe20000000000 */
[----:B------:R-:W-:Y:S01]  /*16830*/  ISETP.GE.AND P0, PT, R2, R227, PT ;  /* 0x000000e30200720c */ /* 0x000fe20003f06270 */
[----:B------:R-:W-:Y:S01]  /*16840*/  VIADD R20, R0, 0xc1 ;  /* 0x000000c100147836 */ /* 0x000fe20000000000 */
[C---:B------:R-:W-:Y:S01]  /*16850*/  ISETP.GE.AND P4, PT, R2.reuse, R228, PT ;  /* 0x000000e40200720c */ /* 0x040fe20003f86270 */
[----:B------:R-:W-:Y:S01]  /*16860*/  IMAD.MOV.U32 R66, RZ, RZ, R19 ;  /* 0x000000ffff427224 */ /* 0x000fe200078e0013 */
[----:B------:R-:W-:Y:S01]  /*16870*/  ISETP.GE.AND P2, PT, R2, R229, PT ;  /* 0x000000e50200720c */ /* 0x000fe20003f46270 */
[----:B------:R-:W-:Y:S01]  /*16880*/  VIADD R19, R0, 0xc8 ;  /* 0x000000c800137836 */ /* 0x000fe20000000000 */
[----:B------:R-:W-:Y:S02]  /*16890*/  ISETP.GE.AND P3, PT, R2, R230, PT ;  /* 0x000000e60200720c */ /* 0x000fe40003f66270 */
[----:B------:R-:W-:Y:S02]  /*168a0*/  FSEL R2, R241, -INF , P0 ;  /* 0xff800000f1027808 */ /* 0x000fe40000000000 */
[----:B------:R-:W-:-:S02]  /*168b0*/  ISETP.GE.AND P0, PT, R4, R227, PT ;  /* 0x000000e30400720c */ /* 0x000fc40003f06270 */
[----:B------:R-:W-:Y:S02]  /*168c0*/  FSEL R83, R2, -INF , !P4 ;  /* 0xff80000002537808 */ /* 0x000fe40006000000 */
[-C--:B------:R-:W-:Y:S02]  /*168d0*/  ISETP.GE.AND P4, PT, R5, R227.reuse, PT ;  /* 0x000000e30500720c */ /* 0x080fe40003f86270 */
[----:B------:R-:W-:Y:S01]  /*168e0*/  FSEL R3, R27, -INF , P0 ;  /* 0xff8000001b037808 */ /* 0x000fe20000000000 */
[C---:B------:R-:W-:Y:S01]  /*168f0*/  VIADD R27, R0.reuse, 0xc9 ;  /* 0x000000c9001b7836 */ /* 0x040fe20000000000 */
[----:B------:R-:W-:Y:S02]  /*16900*/  ISETP.GE.AND P0, PT, R5, R228, PT ;  /* 0x000000e40500720c */ /* 0x000fe40003f06270 */
[----:B------:R-:W-:Y:S01]  /*16910*/  FSEL R2, R25, -INF , P4 ;  /* 0xff80000019027808 */ /* 0x000fe20002000000 */
[----:B------:R-:W-:Y:S01]  /*16920*/  VIADD R25, R0, 0xb1 ;  /* 0x000000b100197836 */ /* 0x000fe20000000000 */
[----:B------:R-:W-:-:S02]  /*16930*/  ISETP.GE.AND P4, PT, R6, R227, PT ;  /* 0x000000e30600720c */ /* 0x000fc40003f86270 */
[----:B------:R-:W-:Y:S02]  /*16940*/  FSEL R74, R2, -INF , !P0 ;  /* 0xff800000024a7808 */ /* 0x000fe40004000000 */
[----:B------:R-:W-:Y:S02]  /*16950*/  ISETP.GE.AND P0, PT, R7, R227, PT ;  /* 0x000000e30700720c */ /* 0x000fe40003f06270 */
[----:B------:R-:W-:Y:S02]  /*16960*/  FSEL R72, R3, -INF , !P6 ;  /* 0xff80000003487808 */ /* 0x000fe40007000000 */
[----:B------:R-:W-:Y:S01]  /*16970*/  FSEL R3, R23, -INF , P4 ;  /* 0xff80000017037808 */ /* 0x000fe20002000000 */
[C---:B------:R-:W-:Y:S01]  /*16980*/  VIADD R23, R0.reuse, 0xb8 ;  /* 0x000000b800177836 */ /* 0x040fe20000000000 */
[-C--:B------:R-:W-:Y:S02]  /*16990*/  ISETP.GE.AND P4, PT, R7, R228.reuse, PT ;  /* 0x000000e40700720c */ /* 0x080fe40003f86270 */
[----:B------:R-:W-:Y:S01]  /*169a0*/  FSEL R2, R21, -INF , P0 ;  /* 0xff80000015027808 */ /* 0x000fe20000000000 */
[----:B------:R-:W-:Y:S01]  /*169b0*/  VIADD R21, R0, 0xb9 ;  /* 0x000000b900157836 */ /* 0x000fe20000000000 */
        /* <DEDUP_REMOVED lines=37> */
[----:B------:R-:W-:Y:S01]  /*16c10*/  FSEL R3, R212, -INF , P0 ;  /* 0xff800000d4037808 */ /* 0x000fe20000000000 */
[----:B------:R-:W-:Y:S01]  /*16c20*/  IMAD.MOV.U32 R212, RZ, RZ, R94 ;  /* 0x000000ffffd47224 */ /* 0x000fe200078e005e */
[-C--:B------:R-:W-:Y:S02]  /*16c30*/  ISETP.GE.AND P0, PT, R24, R228.reuse, PT ;  /* 0x000000e41800720c */ /* 0x080fe40003f06270 */
[----:B------:R-:W-:Y:S02]  /*16c40*/  FSEL R2, R213, -INF , P4 ;  /* 0xff800000d5027808 */ /* 0x000fe40002000000 */
[----:B------:R-:W-:Y:S02]  /*16c50*/  ISETP.GE.AND P6, PT, R22, R228, PT ;  /* 0x000000e41600720c */ /* 0x000fe40003fc6270 */
[----:B------:R-:W-:Y:S02]  /*16c60*/  ISETP.GE.AND P4, PT, R26, R227, PT ;  /* 0x000000e31a00720c */ /* 0x000fe40003f86270 */
[----:B------:R-:W-:-:S02]  /*16c70*/  FSEL R99, R2, -INF , !P0 ;  /* 0xff80000002637808 */ /* 0x000fc40004000000 */
[----:B------:R-:W-:Y:S02]  /*16c80*/  ISETP.GE.AND P0, PT, R29, R227, PT ;  /* 0x000000e31d00720c */ /* 0x000fe40003f06270 */
[----:B------:R-:W-:Y:S02]  /*16c90*/  FSEL R100, R3, -INF , !P6 ;  /* 0xff80000003647808 */ /* 0x000fe40007000000 */
[----:B------:R-:W-:Y:S01]  /*16ca0*/  FSEL R3, R208, -INF , P4 ;  /* 0xff800000d0037808 */ /* 0x000fe20002000000 */
[----:B------:R-:W-:Y:S01]  /*16cb0*/  IMAD.MOV.U32 R208, RZ, RZ, R78 ;  /* 0x000000ffffd07224 */ /* 0x000fe200078e004e */
[-C--:B------:R-:W-:Y:S02]  /*16cc0*/  ISETP.GE.AND P4, PT, R29, R228.reuse, PT ;  /* 0x000000e41d00720c */ /* 0x080fe40003f86270 */
[----:B------:R-:W-:Y:S02]  /*16cd0*/  FSEL R2, R209, -INF , P0 ;  /* 0xff800000d1027808 */ /* 0x000fe40000000000 */
[----:B------:R-:W-:-:S02]  /*16ce0*/  ISETP.GE.AND P6, PT, R26, R228, PT ;  /* 0x000000e41a00720c */ /* 0x000fc40003fc6270 */
[-C--:B------:R-:W-:Y:S02]  /*16cf0*/  ISETP.GE.AND P0, PT, R31, R227.reuse, PT ;  /* 0x000000e31f00720c */ /* 0x080fe40003f06270 */
[----:B------:R-:W-:Y:S02]  /*16d00*/  FSEL R133, R2, -INF , !P4 ;  /* 0xff80000002857808 */ /* 0x000fe40006000000 */
[----:B------:R-:W-:Y:S02]  /*16d10*/  ISETP.GE.AND P4, PT, R33, R227, PT ;  /* 0x000000e32100720c */ /* 0x000fe40003f86270 */
[----:B------:R-:W-:Y:S02]  /*16d20*/  FSEL R140, R3, -INF , !P6 ;  /* 0xff800000038c7808 */ /* 0x000fe40007000000 */
[----:B------:R-:W-:Y:S01]  /*16d30*/  FSEL R3, R204, -INF , P0 ;  /* 0xff800000cc037808 */ /* 0x000fe20000000000 */
[----:B------:R-:W-:Y:S01]  /*16d40*/  IMAD.MOV.U32 R204, RZ, RZ, R77 ;  /* 0x000000ffffcc7224 */ /* 0x000fe200078e004d */
        /* <DEDUP_REMOVED lines=139> */
[-C--:B------:R-:W-:Y:S02]  /*17600*/  ISETP.GE.AND P0, PT, R47, R227.reuse, PT ;  /* 0x000000e32f00720c */ /* 0x080fe40003f06270 */
[----:B------:R-:W-:Y:S02]  /*17610*/  FSEL R152, R3, -INF , !P6 ;  /* 0xff80000003987808 */ /* 0x000fe40007000000 */
[----:B------:R-:W-:Y:S02]  /*17620*/  FSEL R153, R2, -INF , !P4 ;  /* 0xff80000002997808 */ /* 0x000fe40006000000 */
[----:B------:R-:W-:Y:S02]  /*17630*/  ISETP.GE.AND P6, PT, R47, R228, PT ;  /* 0x000000e42f00720c */ /* 0x000fe40003fc6270 */
[----:B------:R-:W-:Y:S02]  /*17640*/  ISETP.GE.AND P4, PT, R54, R227, PT ;  /* 0x000000e33600720c */ /* 0x000fe40003f86270 */
[----:B------:R-:W-:-:S02]  /*17650*/  FSEL R3, R124, -INF , P0 ;  /* 0xff8000007c037808 */ /* 0x000fc40000000000 */
[-C--:B------:R-:W-:Y:S02]  /*17660*/  ISETP.GE.AND P0, PT, R54, R228.reuse, PT ;  /* 0x000000e43600720c */ /* 0x080fe40003f06270 */
[----:B------:R-:W-:Y:S02]  /*17670*/  FSEL R2, R125, -INF , P4 ;  /* 0xff8000007d027808 */ /* 0x000fe40002000000 */
[----:B------:R-:W-:Y:S02]  /*17680*/  FSEL R205, R3, -INF , !P6 ;  /* 0xff80000003cd7808 */ /* 0x000fe40007000000 */
[C---:B------:R-:W-:Y:S02]  /*17690*/  ISETP.GE.AND P6, PT, R61.reuse, R227, PT ;  /* 0x000000e33d00720c */ /* 0x040fe40003fc6270 */
[----:B------:R-:W-:Y:S02]  /*176a0*/  FSEL R201, R2, -INF , !P0 ;  /* 0xff80000002c97808 */ /* 0x000fe40004000000 */
[----:B------:R-:W-:-:S02]  /*176b0*/  ISETP.GE.AND P4, PT, R61, R228, PT ;  /* 0x000000e43d00720c */ /* 0x000fc40003f86270 */
[-C--:B------:R-:W-:Y:S02]  /*176c0*/  ISETP.GE.AND P0, PT, R62, R227.reuse, PT ;  /* 0x000000e33e00720c */ /* 0x080fe40003f06270 */
[----:B------:R-:W-:Y:S02]  /*176d0*/  FSEL R3, R128, -INF , P6 ;  /* 0xff80000080037808 */ /* 0x000fe40003000000 */
[----:B------:R-:W-:Y:S02]  /*176e0*/  ISETP.GE.AND P6, PT, R62, R228, PT ;  /* 0x000000e43e00720c */ /* 0x000fe40003fc6270 */
[----:B------:R-:W-:Y:S02]  /*176f0*/  FSEL R2, R129, -INF , P0 ;  /* 0xff80000081027808 */ /* 0x000fe40000000000 */
[----:B------:R-:W-:Y:S02]  /*17700*/  FSEL R160, R3, -INF , !P4 ;  /* 0xff80000003a07808 */ /* 0x000fe40006000000 */
[----:B------:R-:W-:-:S02]  /*17710*/  ISETP.GE.AND P4, PT, R64, R227, PT ;  /* 0x000000e34000720c */ /* 0x000fc40003f86270 */
[----:B------:R-:W-:Y:S02]  /*17720*/  FSEL R164, R2, -INF , !P6 ;  /* 0xff80000002a47808 */ /* 0x000fe40007000000 */
[-C--:B------:R-:W-:Y:S02]  /*17730*/  ISETP.GE.AND P0, PT, R64, R228.reuse, PT ;  /* 0x000000e44000720c */ /* 0x080fe40003f06270 */
[----:B------:R-:W-:Y:S02]  /*17740*/  FSEL R2, R144, -INF , P4 ;  /* 0xff80000090027808 */ /* 0x000fe40002000000 */
[----:B------:R-:W-:Y:S02]  /*17750*/  ISETP.GE.AND P6, PT, R68, R227, PT ;  /* 0x000000e34400720c */ /* 0x000fe40003fc6270 */
[----:B------:R-:W-:Y:S02]  /*17760*/  FSEL R156, R2, -INF , !P0 ;  /* 0xff800000029c7808 */ /* 0x000fe40004000000 */
[----:B------:R-:W-:-:S02]  /*17770*/  ISETP.GE.AND P4, PT, R68, R228, PT ;  /* 0x000000e44400720c */ /* 0x000fc40003f86270 */
[----:B------:R-:W-:Y:S02]  /*17780*/  FSEL R2, R145, -INF , P6 ;  /* 0xff80000091027808 */ /* 0x000fe40003000000 */
[CC--:B------:R-:W-:Y:S02]  /*17790*/  ISETP.GE.AND P0, PT, R69.reuse, R227.reuse, PT ;  /* 0x000000e34500720c */ /* 0x0c0fe40003f06270 */
[----:B------:R-:W-:Y:S02]  /*177a0*/  FSEL R161, R2, -INF , !P4 ;  /* 0xff80000002a17808 */ /* 0x000fe40006000000 */
[----:B------:R-:W-:Y:S02]  /*177b0*/  ISETP.GE.AND P4, PT, R70, R227, PT ;  /* 0x000000e34600720c */ /* 0x000fe40003f86270 */
[----:B------:R-:W-:Y:S02]  /*177c0*/  ISETP.GE.AND P6, PT, R69, R228, PT ;  /* 0x000000e44500720c */ /* 0x000fe40003fc6270 */
[----:B------:R-:W-:-:S02]  /*177d0*/  FSEL R2, R136, -INF , P0 ;  /* 0xff80000088027808 */ /* 0x000fc40000000000 */
[----:B------:R-:W-:Y:S02]  /*177e0*/  ISETP.GE.AND P0, PT, R70, R228, PT ;  /* 0x000000e44600720c */ /* 0x000fe40003f06270 */
[----:B------:R-:W-:Y:S02]  /*177f0*/  FSEL R0, R137, -INF , P4 ;  /* 0xff80000089007808 */ /* 0x000fe40002000000 */
[----:B------:R-:W-:Y:S02]  /*17800*/  FSEL R169, R2, -INF , !P6 ;  /* 0xff80000002a97808 */ /* 0x000fe40007000000 */
[-C--:B------:R-:W-:Y:S02]  /*17810*/  ISETP.GE.AND P4, PT, R76, R227.reuse, PT ;  /* 0x000000e34c00720c */ /* 0x080fe40003f86270 */
[----:B------:R-:W-:Y:S02]  /*17820*/  ISETP.GE.AND P6, PT, R73, R227, PT ;  /* 0x000000e34900720c */ /* 0x000fe40003fc6270 */
[----:B------:R-:W-:-:S02]  /*17830*/  FSEL R173, R0, -INF , !P0 ;  /* 0xff80000000ad7808 */ /* 0x000fc40004000000 */
[----:B------:R-:W-:Y:S02]  /*17840*/  FSEL R0, R242, -INF , P1 ;  /* 0xff800000f2007808 */ /* 0x000fe40000800000 */
[----:B------:R-:W-:Y:S02]  /*17850*/  FSEL R3, R105, -INF , P4 ;  /* 0xff80000069037808 */ /* 0x000fe40002000000 */
[----:B------:R-:W-:Y:S02]  /*17860*/  FSEL R2, R104, -INF , P6 ;  /* 0xff80000068027808 */ /* 0x000fe40003000000 */
[----:B------:R-:W-:Y:S02]  /*17870*/  ISETP.GE.AND P4, PT, R73, R228, PT ;  /* 0x000000e44900720c */ /* 0x000fe40003f86270 */
[----:B------:R-:W-:Y:S02]  /*17880*/  ISETP.GE.AND P0, PT, R4, R229, PT ;  /* 0x000000e50400720c */ /* 0x000fe40003f06270 */
[----:B------:R-:W-:-:S02]  /*17890*/  FSEL R75, R0, -INF , !P5 ;  /* 0xff800000004b7808 */ /* 0x000fc40006800000 */
[----:B------:R-:W-:Y:S02]  /*178a0*/  FSEL R0, R243, -INF , P2 ;  /* 0xff800000f3007808 */ /* 0x000fe40001000000 */
[----:B------:R-:W-:Y:S02]  /*178b0*/  ISETP.GE.AND P1, PT, R5, R229, PT ;  /* 0x000000e50500720c */ /* 0x000fe40003f26270 */
[----:B------:R-:W-:Y:S02]  /*178c0*/  FSEL R165, R2, -INF , !P4 ;  /* 0xff80000002a57808 */ /* 0x000fe40006000000 */
[----:B------:R-:W-:Y:S02]  /*178d0*/  ISETP.GE.AND P6, PT, R4, R230, PT ;  /* 0x000000e60400720c */ /* 0x000fe40003fc6270 */
        /* <DEDUP_REMOVED lines=8> */
[----:B------:R-:W-:Y:S02]  /*17960*/  FSEL R66, R2, -INF , !P6 ;  /* 0xff80000002427808 */ /* 0x000fe40007000000 */
[-C--:B------:R-:W-:Y:S02]  /*17970*/  ISETP.GE.AND P5, PT, R6, R230.reuse, PT ;  /* 0x000000e60600720c */ /* 0x080fe40003fa6270 */
[----:B------:R-:W-:Y:S02]  /*17980*/  FSEL R2, R65, -INF , P2 ;  /* 0xff80000041027808 */ /* 0x000fe40001000000 */
[----:B------:R-:W-:Y:S02]  /*17990*/  ISETP.GE.AND P1, PT, R8, R229, PT ;  /* 0x000000e50800720c */ /* 0x000fe40003f26270 */
[----:B------:R-:W-:Y:S02]  /*179a0*/  FSEL R65, R0, -INF , !P4 ;  /* 0xff80000000417808 */ /* 0x000fe40006000000 */
[----:B------:R-:W-:-:S02]  /*179b0*/  ISETP.GE.AND P3, PT, R7, R230, PT ;  /* 0x000000e60700720c */ /* 0x000fc40003f66270 */
[----:B------:R-:W-:Y:S02]  /*179c0*/  FSEL R0, R88, -INF , P0 ;  /* 0xff80000058007808 */ /* 0x000fe40000000000 */
[----:B------:R-:W-:Y:S02]  /*179d0*/  ISETP.GE.AND P2, PT, R9, R229, PT ;  /* 0x000000e50900720c */ /* 0x000fe40003f46270 */
[----:B------:R-:W-:Y:S02]  /*179e0*/  FSEL R78, R2, -INF , !P5 ;  /* 0xff800000024e7808 */ /* 0x000fe40006800000 */
[----:B------:R-:W-:Y:S02]  /*179f0*/  ISETP.GE.AND P6, PT, R8, R230, PT ;  /* 0x000000e60800720c */ /* 0x000fe40003fc6270 */
[----:B------:R-:W-:Y:S02]  /*17a00*/  FSEL R2, R250, -INF , P1 ;  /* 0xff800000fa027808 */ /* 0x000fe40000800000 */
[----:B------:R-:W-:-:S02]  /*17a10*/  FSEL R77, R0, -INF , !P3 ;  /* 0xff800000004d7808 */ /* 0x000fc40005800000 */
[----:B------:R-:W-:Y:S02]  /*17a20*/  ISETP.GE.AND P4, PT, R9, R230, PT ;  /* 0x000000e60900720c */ /* 0x000fe40003f86270 */
[----:B------:R-:W-:Y:S02]  /*17a30*/  FSEL R0, R251, -INF , P2 ;  /* 0xff800000fb007808 */ /* 0x000fe40001000000 */
[-C--:B------:R-:W-:Y:S02]  /*17a40*/  ISETP.GE.AND P0, PT, R10, R229.reuse, PT ;  /* 0x000000e50a00720c */ /* 0x080fe40003f06270 */
[-C--:B------:R-:W-:Y:S02]  /*17a50*/  ISETP.GE.AND P1, PT, R11, R229.reuse, PT ;  /* 0x000000e50b00720c */ /* 0x080fe40003f26270 */
[----:B------:R-:W-:Y:S02]  /*17a60*/  FSEL R80, R2, -INF , !P6 ;  /* 0xff80000002507808 */ /* 0x000fe40007000000 */
[----:B------:R-:W-:-:S02]  /*17a70*/  ISETP.GE.AND P2, PT, R14, R229, PT ;  /* 0x000000e50e00720c */ /* 0x000fc40003f46270 */
[-C--:B------:R-:W-:Y:S02]  /*17a80*/  ISETP.GE.AND P6, PT, R14, R230.reuse, PT ;  /* 0x000000e60e00720c */ /* 0x080fe40003fc6270 */
[----:B------:R-:W-:Y:S02]  /*17a90*/  FSEL R14, R0, -INF , !P4 ;  /* 0xff800000000e7808 */ /* 0x000fe40006000000 */
[-C--:B------:R-:W-:Y:S02]  /*17aa0*/  ISETP.GE.AND P5, PT, R10, R230.reuse, PT ;  /* 0x000000e60a00720c */ /* 0x080fe40003fa6270 */
[----:B------:R-:W-:Y:S02]  /*17ab0*/  ISETP.GE.AND P3, PT, R11, R230, PT ;  /* 0x000000e60b00720c */ /* 0x000fe40003f66270 */
[----:B------:R-:W-:Y:S02]  /*17ac0*/  FSEL R2, R246, -INF , P0 ;  /* 0xff800000f6027808 */ /* 0x000fe40000000000 */
[----:B------:R-:W-:-:S02]  /*17ad0*/  FSEL R0, R247, -INF , P1 ;  /* 0xff800000f7007808 */ /* 0x000fc40000800000 */
[C---:B------:R-:W-:Y:S02]  /*17ae0*/  ISETP.GE.AND P0, PT, R15.reuse, R229, PT ;  /* 0x000000e50f00720c */ /* 0x040fe40003f06270 */
        /* <DEDUP_REMOVED lines=8> */
[----:B------:R-:W-:Y:S02]  /*17b70*/  ISETP.GE.AND P3, PT, R18, R230, PT ;  /* 0x000000e61200720c */ /* 0x000fe40003f66270 */
[----:B------:R-:W-:Y:S02]  /*17b80*/  FSEL R91, R2, -INF , !P6 ;  /* 0xff800000025b7808 */ /* 0x000fe40007000000 */
[----:B------:R-:W-:-:S02]  /*17b90*/  FSEL R0, R219, -INF , P2 ;  /* 0xff800000db007808 */ /* 0x000fc40001000000 */
[----:B------:R-:W-:Y:S02]  /*17ba0*/  ISETP.GE.AND P5, PT, R16, R230, PT ;  /* 0x000000e61000720c */ /* 0x000fe40003fa6270 */
[----:B------:R-:W-:Y:S02]  /*17bb0*/  FSEL R2, R218, -INF , P1 ;  /* 0xff800000da027808 */ /* 0x000fe40000800000 */
[----:B------:R-:W-:Y:S02]  /*17bc0*/  ISETP.GE.AND P2, PT, R26, R229, PT ;  /* 0x000000e51a00720c */ /* 0x000fe40003f46270 */
[----:B------:R-:W-:Y:S02]  /*17bd0*/  FSEL R96, R0, -INF , !P3 ;  /* 0xff80000000607808 */ /* 0x000fe40005800000 */
[----:B------:R-:W-:Y:S02]  /*17be0*/  FSEL R94, R2, -INF , !P5 ;  /* 0xff800000025e7808 */ /* 0x000fe40006800000 */
[----:B------:R-:W-:-:S02]  /*17bf0*/  FSEL R0, R210, -INF , P2 ;  /* 0xff800000d2007808 */ /* 0x000fc40001000000 */
[-C--:B------:R-:W-:Y:S02]  /*17c00*/  ISETP.GE.AND P5, PT, R26, R230.reuse, PT ;  /* 0x000000e61a00720c */ /* 0x080fe40003fa6270 */
[-C--:B------:R-:W-:Y:S02]  /*17c10*/  ISETP.GE.AND P0, PT, R22, R229.reuse, PT ;  /* 0x000000e51600720c */ /* 0x080fe40003f06270 */
[----:B------:R-:W-:Y:S02]  /*17c20*/  FSEL R101, R0, -INF , !P5 ;  /* 0xff80000000657808 */ /* 0x000fe40006800000 */
[----:B------:R-:W2:Y:S01]  /*17c30*/  LD.E R0, desc[UR4][R134.64+0xdc] ;  /* 0x0000dc0486007980 */ /* 0x000ea2000c101900 */
[----:B------:R-:W-:Y:S02]  /*17c40*/  ISETP.GE.AND P1, PT, R24, R229, PT ;  /* 0x000000e51800720c */ /* 0x000fe40003f26270 */
[----:B------:R-:W-:Y:S02]  /*17c50*/  ISETP.GE.AND P6, PT, R22, R230, PT ;  /* 0x000000e61600720c */ /* 0x000fe40003fc6270 */
[----:B------:R-:W-:-:S02]  /*17c60*/  FSEL R3, R214, -INF , P0 ;  /* 0xff800000d6037808 */ /* 0x000fc40000000000 */
[-C--:B------:R-:W-:Y:S02]  /*17c70*/  ISETP.GE.AND P0, PT, R29, R229.reuse, PT ;  /* 0x000000e51d00720c */ /* 0x080fe40003f06270 */
[-C--:B------:R-:W-:Y:S02]  /*17c80*/  ISETP.GE.AND P4, PT, R24, R230.reuse, PT ;  /* 0x000000e61800720c */ /* 0x080fe40003f86270 */
[----:B------:R-:W-:Y:S02]  /*17c90*/  FSEL R2, R215, -INF , P1 ;  /* 0xff800000d7027808 */ /* 0x000fe40000800000 */
[----:B------:R-:W-:Y:S02]  /*17ca0*/  ISETP.GE.AND P1, PT, R31, R229, PT ;  /* 0x000000e51f00720c */ /* 0x000fe40003f26270 */
[----:B------:R-:W-:Y:S02]  /*17cb0*/  FSEL R98, R3, -INF , !P6 ;  /* 0xff80000003627808 */ /* 0x000fe40007000000 */
[----:B------:R-:W-:-:S02]  /*17cc0*/  ISETP.GE.AND P3, PT, R29, R230, PT ;  /* 0x000000e61d00720c */ /* 0x000fc40003f66270 */
[----:B------:R-:W-:Y:S02]  /*17cd0*/  FSEL R3, R211, -INF , P0 ;  /* 0xff800000d3037808 */ /* 0x000fe40000000000 */
[----:B------:R-:W-:Y:S02]  /*17ce0*/  FSEL R97, R2, -INF , !P4 ;  /* 0xff80000002617808 */ /* 0x000fe40006000000 */
[-C--:B------:R-:W-:Y:S02]  /*17cf0*/  ISETP.GE.AND P2, PT, R33, R229.reuse, PT ;  /* 0x000000e52100720c */ /* 0x080fe40003f46270 */
[----:B------:R-:W-:Y:S02]  /*17d00*/  ISETP.GE.AND P6, PT, R31, R230, PT ;  /* 0x000000e61f00720c */ /* 0x000fe40003fc6270 */
[----:B------:R-:W-:Y:S02]  /*17d10*/  FSEL R2, R206, -INF , P1 ;  /* 0xff800000ce027808 */ /* 0x000fe40000800000 */
        /* <DEDUP_REMOVED lines=104> */
[----:B------:R-:W-:Y:S02]  /*183a0*/  FSEL R218, R3, -INF , !P2 ;  /* 0xff80000003da7808 */ /* 0x000fe40005000000 */
[----:B------:R-:W-:Y:S02]  /*183b0*/  ISETP.GE.AND P1, PT, R25, R230, PT ;  /* 0x000000e61900720c */ /* 0x000fe40003f26270 */
[----:B------:R-:W-:Y:S02]  /*183c0*/  FSEL R3, R151, -INF , P3 ;  /* 0xff80000097037808 */ /* 0x000fe40001800000 */
[----:B------:R-:W-:Y:S02]  /*183d0*/  ISETP.GE.AND P4, PT, R23, R229, PT ;  /* 0x000000e51700720c */ /* 0x000fe40003f86270 */
[----:B------:R-:W-:-:S02]  /*183e0*/  FSEL R236, R2, -INF , !P5 ;  /* 0xff80000002ec7808 */ /* 0x000fc40006800000 */
[----:B------:R-:W-:Y:S02]  /*183f0*/  FMNMX3.FTZ R2, R71, R83, R72, !PT ;  /* 0x0000005347027276 */ /* 0x000fe40007810048 */
[----:B------:R-:W-:Y:S02]  /*18400*/  ISETP.GE.AND P2, PT, R21, R229, PT ;  /* 0x000000e51500720c */ /* 0x000fe40003f46270 */
[----:B------:R-:W-:Y:S02]  /*18410*/  FSEL R239, R3, -INF , !P1 ;  /* 0xff80000003ef7808 */ /* 0x000fe40004800000 */
[----:B------:R-:W-:Y:S02]  /*18420*/  ISETP.GE.AND P6, PT, R23, R230, PT ;  /* 0x000000e61700720c */ /* 0x000fe40003fc6270 */
[----:B------:R-:W-:Y:S02]  /*18430*/  FSEL R3, R114, -INF , P4 ;  /* 0xff80000072037808 */ /* 0x000fe40002000000 */
[----:B------:R-:W-:-:S02]  /*18440*/  FMNMX3.FTZ R2, R2, R74, R79, !PT ;  /* 0x0000004a02027276 */ /* 0x000fc4000781004f */
[----:B------:R-:W-:Y:S01]  /*18450*/  FSEL R4, R115, -INF , P2 ;  /* 0xff80000073047808 */ /* 0x000fe20001000000 */
[----:B------:R-:W-:Y:S01]  /*18460*/  IMAD.MOV.U32 R115, RZ, RZ, R241 ;  /* 0x000000ffff737224 */ /* 0x000fe200078e00f1 */
[----:B------:R-:W-:Y:S02]  /*18470*/  FSEL R241, R3, -INF , !P6 ;  /* 0xff80000003f17808 */ /* 0x000fe40007000000 */
        /* <DEDUP_REMOVED lines=39> */
[----:B------:R-:W-:-:S02]  /*186f0*/  ISETP.GE.AND P3, PT, R17, R229, PT ;  /* 0x000000e51100720c */ /* 0x000fc40003f66270 */
[----:B------:R-:W-:Y:S02]  /*18700*/  FMNMX3.FTZ R2, R2, R211, R214, !PT ;  /* 0x000000d302027276 */ /* 0x000fe400078100d6 */
[----:B------:R-:W-:Y:S02]  /*18710*/  ISETP.GE.AND P0, PT, R21, R230, PT ;  /* 0x000000e61500720c */ /* 0x000fe40003f06270 */
[----:B------:R-:W-:Y:S02]  /*18720*/  ISETP.GE.AND P1, PT, R20, R229, PT ;  /* 0x000000e51400720c */ /* 0x000fe40003f26270 */
[----:B------:R-:W-:Y:S01]  /*18730*/  FMNMX3.FTZ R37, R37, R240, R244, !PT ;  /* 0x000000f025257276 */ /* 0x000fe200078100f4 */
[----:B------:R-:W-:Y:S01]  /*18740*/  IMAD.MOV.U32 R114, RZ, RZ, R148 ;  /* 0x000000ffff727224 */ /* 0x000fe200078e0094 */
[----:B------:R-:W-:Y:S02]  /*18750*/  ISETP.GE.AND P5, PT, R17, R230, PT ;  /* 0x000000e61100720c */ /* 0x000fe40003fa6270 */
[----:B------:R-:W-:-:S02]  /*18760*/  FSEL R3, R110, -INF , P3 ;  /* 0xff8000006e037808 */ /* 0x000fc40001800000 */
[----:B------:R-:W-:Y:S02]  /*18770*/  FMNMX3.FTZ R2, R2, R215, R219, !PT ;  /* 0x000000d702027276 */ /* 0x000fe400078100db */
[----:B------:R-:W-:Y:S02]  /*18780*/  ISETP.GE.AND P2, PT, R19, R229, PT ;  /* 0x000000e51300720c */ /* 0x000fe40003f46270 */
[----:B------:R-:W-:Y:S02]  /*18790*/  FSEL R238, R4, -INF , !P0 ;  /* 0xff80000004ee7808 */ /* 0x000fe40004000000 */
[----:B------:R-:W-:Y:S02]  /*187a0*/  ISETP.GE.AND P4, PT, R20, R230, PT ;  /* 0x000000e61400720c */ /* 0x000fe40003f86270 */
[----:B------:R-:W-:Y:S02]  /*187b0*/  FSEL R4, R111, -INF , P1 ;  /* 0xff8000006f047808 */ /* 0x000fe40000800000 */
[----:B------:R-:W-:-:S02]  /*187c0*/  FMNMX3.FTZ R37, R37, R245, R249, !PT ;  /* 0x000000f525257276 */ /* 0x000fc400078100f9 */
[-C--:B------:R-:W-:Y:S02]  /*187d0*/  ISETP.GE.AND P0, PT, R27, R229.reuse, PT ;  /* 0x000000e51b00720c */ /* 0x080fe40003f06270 */
[----:B------:R-:W-:Y:S02]  /*187e0*/  FSEL R247, R3, -INF , !P5 ;  /* 0xff80000003f77808 */ /* 0x000fe40006800000 */
[----:B------:R-:W-:Y:S02]  /*187f0*/  FMNMX3.FTZ R2, R2, R218, R236, !PT ;  /* 0x000000da02027276 */ /* 0x000fe400078100ec */
[----:B------:R-:W-:Y:S02]  /*18800*/  ISETP.GE.AND P6, PT, R19, R230, PT ;  /* 0x000000e61300720c */ /* 0x000fe40003fc6270 */
[----:B------:R-:W-:Y:S02]  /*18810*/  FSEL R3, R118, -INF , P2 ;  /* 0xff80000076037808 */ /* 0x000fe40001000000 */
[----:B------:R-:W-:-:S02]  /*18820*/  ISETP.GE.AND P1, PT, R34, R229, PT ;  /* 0x000000e52200720c */ /* 0x000fc40003f26270 */
[----:B------:R-:W-:Y:S02]  /*18830*/  FSEL R246, R4, -INF , !P4 ;  /* 0xff80000004f67808 */ /* 0x000fe40006000000 */
[----:B------:R-:W-:Y:S02]  /*18840*/  FMNMX3.FTZ R37, R37, R248, R114, !PT ;  /* 0x000000f825257276 */ /* 0x000fe40007810072 */
[----:B------:R-:W-:Y:S02]  /*18850*/  ISETP.GE.AND P3, PT, R27, R230, PT ;  /* 0x000000e61b00720c */ /* 0x000fe40003f66270 */
[----:B------:R-:W-:Y:S01]  /*18860*/  FSEL R4, R119, -INF , P0 ;  /* 0xff80000077047808 */ /* 0x000fe20000000000 */
[----:B------:R-:W-:Y:S01]  /*18870*/  IMAD.MOV.U32 R206, RZ, RZ, R205 ;  /* 0x000000ffffce7224 */ /* 0x000fe200078e00cd */
[----:B------:R-:W-:Y:S02]  /*18880*/  ISETP.GE.AND P4, PT, R40, R229, PT ;  /* 0x000000e52800720c */ /* 0x000fe40003f86270 */
[----:B------:R-:W-:-:S02]  /*18890*/  FMNMX3.FTZ R2, R2, R239, R241, !PT ;  /* 0x000000ef02027276 */ /* 0x000fc400078100f1 */
[----:B------:R-:W-:Y:S02]  /*188a0*/  FSEL R243, R3, -INF , !P6 ;  /* 0xff80000003f37808 */ /* 0x000fe40007000000 */
[-C--:B------:R-:W-:Y:S02]  /*188b0*/  ISETP.GE.AND P5, PT, R34, R230.reuse, PT ;  /* 0x000000e62200720c */ /* 0x080fe40003fa6270 */
[----:B------:R-:W-:Y:S02]  /*188c0*/  FSEL R3, R122, -INF , P1 ;  /* 0xff8000007a037808 */ /* 0x000fe40000800000 */
[----:B------:R-:W-:Y:S02]  /*188d0*/  FMNMX3.FTZ R37, R37, R115, R152, !PT ;  /* 0x0000007325257276 */ /* 0x000fe40007810098 */
[----:B------:R-:W-:Y:S02]  /*188e0*/  ISETP.GE.AND P0, PT, R47, R229, PT ;  /* 0x000000e52f00720c */ /* 0x000fe40003f06270 */
[----:B------:R-:W-:Y:S01]  /*188f0*/  FSEL R242, R4, -INF , !P3 ;  /* 0xff80000004f27808 */ /* 0x000fe20005800000 */
[----:B------:R-:W-:Y:S01]  /*18900*/  IMAD.MOV.U32 R110, RZ, RZ, R160 ;  /* 0x000000ffff6e7224 */ /* 0x000fe200078e00a0 */
[----:B------:R-:W-:Y:S01]  /*18910*/  ISETP.GE.AND P2, PT, R40, R230, PT ;  /* 0x000000e62800720c */ /* 0x000fe20003f46270 */
[----:B------:R-:W-:Y:S01]  /*18920*/  IMAD.MOV.U32 R194, RZ, RZ, R201 ;  /* 0x000000ffffc27224 */ /* 0x000fe200078e00c9 */
[----:B------:R-:W-:-:S02]  /*18930*/  FSEL R4, R123, -INF , P4 ;  /* 0xff8000007b047808 */ /* 0x000fc40002000000 */
[----:B------:R-:W-:Y:S02]  /*18940*/  FMNMX3.FTZ R2, R2, R238, R247, !PT ;  /* 0x000000ee02027276 */ /* 0x000fe400078100f7 */
[----:B------:R-:W-:Y:S02]  /*18950*/  ISETP.GE.AND P3, PT, R54, R229, PT ;  /* 0x000000e53600720c */ /* 0x000fe40003f66270 */
[----:B------:R-:W-:Y:S02]  /*18960*/  FSEL R150, R3, -INF , !P5 ;  /* 0xff80000003967808 */ /* 0x000fe40006800000 */
[----:B------:R-:W-:Y:S02]  /*18970*/  FMNMX3.FTZ R37, R37, R153, R206, !PT ;  /* 0x0000009925257276 */ /* 0x000fe400078100ce */
[----:B------:R-:W-:Y:S02]  /*18980*/  ISETP.GE.AND P6, PT, R47, R230, PT ;  /* 0x000000e62f00720c */ /* 0x000fe40003fc6270 */
[----:B------:R-:W-:Y:S01]  /*18990*/  FSEL R3, R126, -INF , P0 ;  /* 0xff8000007e037808 */ /* 0x000fe20000000000 */
[----:B------:R-:W-:Y:S01]  /*189a0*/  IMAD.MOV.U32 R118, RZ, RZ, R164 ;  /* 0x000000ffff767224 */ /* 0x000fe200078e00a4 */
[----:B------:R-:W-:-:S02]  /*189b0*/  ISETP.GE.AND P5, PT, R61, R229, PT ;  /* 0x000000e53d00720c */ /* 0x000fc40003fa6270 */
[----:B------:R-:W-:Y:S02]  /*189c0*/  FSEL R122, R4, -INF , !P2 ;  /* 0xff800000047a7808 */ /* 0x000fe40005000000 */
[----:B------:R-:W-:Y:S02]  /*189d0*/  FMNMX3.FTZ R2, R2, R246, R243, !PT ;  /* 0x000000f602027276 */ /* 0x000fe400078100f3 */
[----:B------:R-:W-:Y:S02]  /*189e0*/  ISETP.GE.AND P1, PT, R54, R230, PT ;  /* 0x000000e63600720c */ /* 0x000fe40003f26270 */
[----:B------:R-:W-:Y:S02]  /*189f0*/  FSEL R4, R127, -INF , P3 ;  /* 0xff8000007f047808 */ /* 0x000fe40001800000 */
[----:B------:R-:W-:Y:S02]  /*18a00*/  ISETP.GE.AND P2, PT, R62, R229, PT ;  /* 0x000000e53e00720c */ /* 0x000fe40003f46270 */
[----:B------:R-:W-:-:S02]  /*18a10*/  FMNMX3.FTZ R37, R37, R194, R110, !PT ;  /* 0x000000c225257276 */ /* 0x000fc4000781006e */
[----:B------:R-:W-:Y:S01]  /*18a20*/  FSEL R250, R3, -INF , !P6 ;  /* 0xff80000003fa7808 */ /* 0x000fe20007000000 */
[----:B------:R-:W-:Y:S01]  /*18a30*/  IMAD.MOV.U32 R119, RZ, RZ, R169 ;  /* 0x000000ffff777224 */ /* 0x000fe200078e00a9 */
[----:B------:R-:W-:Y:S02]  /*18a40*/  ISETP.GE.AND P4, PT, R61, R230, PT ;  /* 0x000000e63d00720c */ /* 0x000fe40003f86270 */
[----:B------:R-:W-:Y:S02]  /*18a50*/  ISETP.GE.AND P3, PT, R64, R229, PT ;  /* 0x000000e54000720c */ /* 0x000fe40003f66270 */
[----:B------:R-:W-:Y:S02]  /*18a60*/  FSEL R3, R130, -INF , P5 ;  /* 0xff80000082037808 */ /* 0x000fe40002800000 */
[----:B------:R-:W-:Y:S02]  /*18a70*/  FMNMX3.FTZ R2, R2, R242, R150, !PT ;  /* 0x000000f202027276 */ /* 0x000fe40007810096 */
[----:B------:R-:W-:-:S02]  /*18a80*/  FSEL R251, R4, -INF , !P1 ;  /* 0xff80000004fb7808 */ /* 0x000fc40004800000 */
[----:B------:R-:W-:Y:S02]  /*18a90*/  ISETP.GE.AND P0, PT, R62, R230, PT ;  /* 0x000000e63e00720c */ /* 0x000fe40003f06270 */
[----:B------:R-:W-:Y:S02]  /*18aa0*/  ISETP.GE.AND P1, PT, R68, R229, PT ;  /* 0x000000e54400720c */ /* 0x000fe40003f26270 */
[----:B------:R-:W-:Y:S02]  /*18ab0*/  FSEL R4, R131, -INF , P2 ;  /* 0xff80000083047808 */ /* 0x000fe40001000000 */
[----:B------:R-:W-:Y:S01]  /*18ac0*/  FMNMX3.FTZ R37, R37, R118, R156, !PT ;  /* 0x0000007625257276 */ /* 0x000fe2000781009c */
[----:B------:R-:W-:Y:S01]  /*18ad0*/  IMAD.MOV.U32 R123, RZ, RZ, R173 ;  /* 0x000000ffff7b7224 */ /* 0x000fe200078e00ad */
[----:B------:R-:W-:Y:S02]  /*18ae0*/  ISETP.GE.AND P6, PT, R64, R230, PT ;  /* 0x000000e64000720c */ /* 0x000fe40003fc6270 */
[----:B------:R-:W-:-:S02]  /*18af0*/  FSEL R137, R3, -INF , !P4 ;  /* 0xff80000003897808 */ /* 0x000fc40006000000 */
[----:B------:R-:W-:Y:S02]  /*18b00*/  ISETP.GE.AND P2, PT, R69, R229, PT ;  /* 0x000000e54500720c */ /* 0x000fe40003f46270 */
[----:B------:R-:W-:Y:S02]  /*18b10*/  FSEL R8, R146, -INF , P3 ;  /* 0xff80000092087808 */ /* 0x000fe40001800000 */
[----:B------:R-:W-:Y:S02]  /*18b20*/  FMNMX3.FTZ R2, R2, R122, R250, !PT ;  /* 0x0000007a02027276 */ /* 0x000fe400078100fa */
[----:B------:R-:W-:Y:S02]  /*18b30*/  FSEL R136, R4, -INF , !P0 ;  /* 0xff80000004887808 */ /* 0x000fe40004000000 */
[----:B------:R-:W-:Y:S02]  /*18b40*/  FSEL R7, R147, -INF , P1 ;  /* 0xff80000093077808 */ /* 0x000fe40000800000 */
[----:B------:R-:W-:-:S02]  /*18b50*/  FMNMX3.FTZ R37, R37, R161, R119, !PT ;  /* 0x000000a125257276 */ /* 0x000fc40007810077 */
[-C--:B------:R-:W-:Y:S02]  /*18b60*/  ISETP.GE.AND P0, PT, R70, R229.reuse, PT ;  /* 0x000000e54600720c */ /* 0x080fe40003f06270 */
[----:B------:R-:W-:Y:S02]  /*18b70*/  ISETP.GE.AND P1, PT, R73, R229, PT ;  /* 0x000000e54900720c */ /* 0x000fe40003f26270 */
[-C--:B------:R-:W-:Y:S02]  /*18b80*/  ISETP.GE.AND P5, PT, R68, R230.reuse, PT ;  /* 0x000000e64400720c */ /* 0x080fe40003fa6270 */
[----:B------:R-:W-:Y:S02]  /*18b90*/  ISETP.GE.AND P4, PT, R69, R230, PT ;  /* 0x000000e64500720c */ /* 0x000fe40003f86270 */
[----:B------:R-:W-:Y:S02]  /*18ba0*/  FSEL R6, R138, -INF , P2 ;  /* 0xff8000008a067808 */ /* 0x000fe40001000000 */
[----:B------:R-:W-:-:S02]  /*18bb0*/  FSEL R111, R8, -INF , !P6 ;  /* 0xff800000086f7808 */ /* 0x000fc40007000000 */
[----:B------:R-:W-:Y:S02]  /*18bc0*/  FMNMX3.FTZ R2, R2, R251, R137, !PT ;  /* 0x000000fb02027276 */ /* 0x000fe40007810089 */
[----:B------:R-:W-:Y:S02]  /*18bd0*/  FMNMX3.FTZ R37, R37, R123, R165, !PT ;  /* 0x0000007b25257276 */ /* 0x000fe400078100a5 */
[----:B------:R-:W-:Y:S02]  /*18be0*/  FSEL R5, R139, -INF , P0 ;  /* 0xff8000008b057808 */ /* 0x000fe40000000000 */
[----:B------:R-:W-:Y:S02]  /*18bf0*/  FSEL R4, R106, -INF , P1 ;  /* 0xff8000006a047808 */ /* 0x000fe40000800000 */
[-C--:B------:R-:W-:Y:S02]  /*18c00*/  ISETP.GE.AND P3, PT, R70, R230.reuse, PT ;  /* 0x000000e64600720c */ /* 0x080fe40003f66270 */
[----:B------:R-:W-:-:S02]  /*18c10*/  ISETP.GE.AND P2, PT, R73, R230, PT ;  /* 0x000000e64900720c */ /* 0x000fc40003f46270 */
[----:B------:R-:W-:Y:S02]  /*18c20*/  ISETP.GE.AND P0, PT, R76, R229, PT ;  /* 0x000000e54c00720c */ /* 0x000fe40003f06270 */
[----:B------:R-:W-:Y:S02]  /*18c30*/  FSEL R106, R7, -INF , !P5 ;  /* 0xff800000076a7808 */ /* 0x000fe40006800000 */
[----:B------:R-:W-:Y:S02]  /*18c40*/  FSEL R144, R6, -INF , !P4 ;  /* 0xff80000006907808 */ /* 0x000fe40006000000 */
[----:B------:R-:W-:Y:S02]  /*18c50*/  FMNMX3.FTZ R2, R2, R136, R111, !PT ;  /* 0x0000008802027276 */ /* 0x000fe4000781006f */
[----:B------:R-:W-:Y:S02]  /*18c60*/  FMNMX.FTZ R37, R157, R37, !PT ;  /* 0x000000259d257209 */ /* 0x000fe40007810000 */
[----:B------:R-:W-:-:S02]  /*18c70*/  ISETP.GE.AND P1, PT, R76, R230, PT ;  /* 0x000000e64c00720c */ /* 0x000fc40003f26270 */
[----:B------:R-:W-:Y:S02]  /*18c80*/  FSEL R3, R107, -INF , P0 ;  /* 0xff8000006b037808 */ /* 0x000fe40000000000 */
[----:B------:R-:W-:Y:S02]  /*18c90*/  FSEL R145, R5, -INF , !P3 ;  /* 0xff80000005917808 */ /* 0x000fe40005800000 */
[----:B------:R-:W-:Y:S02]  /*18ca0*/  FSEL R148, R4, -INF , !P2 ;  /* 0xff80000004947808 */ /* 0x000fe40005000000 */
[----:B------:R-:W-:Y:S01]  /*18cb0*/  FMNMX3.FTZ R2, R2, R106, R144, !PT ;  /* 0x0000006a02027276 */ /* 0x000fe20007810090 */
[----:B------:R-:W1:Y:S01]  /*18cc0*/  SHFL.BFLY PT, R4, R37, 0x2, 0x1f ;  /* 0x0c401f0025047f89 */ /* 0x000e6200000e0000 */
[----:B------:R-:W-:Y:S02]  /*18cd0*/  FSEL R149, R3, -INF , !P1 ;  /* 0xff80000003957808 */ /* 0x000fe40004800000 */
[----:B------:R-:W-:-:S04]  /*18ce0*/  FMNMX3.FTZ R2, R2, R145, R148, !PT ;  /* 0x0000009102027276 */ /* 0x000fc80007810094 */
[----:B------:R-:W-:-:S05]  /*18cf0*/  FMNMX.FTZ R2, R149, R2, !PT ;  /* 0x0000000295027209 */ /* 0x000fca0007810000 */
[----:B------:R-:W3:Y:S01]  /*18d00*/  SHFL.BFLY PT, R3, R2, 0x2, 0x1f ;  /* 0x0c401f0002037f89 */ /* 0x000ee200000e0000 */
[----:B-1----:R-:W-:-:S05]  /*18d10*/  FMNMX.FTZ R37, R37, R4, !PT ;  /* 0x0000000425257209 */ /* 0x002fca0007810000 */
[----:B------:R-:W1:Y:S01]  /*18d20*/  SHFL.BFLY PT, R4, R37, 0x1, 0x1f ;  /* 0x0c201f0025047f89 */ /* 0x000e6200000e0000 */
[----:B---3--:R-:W-:-:S05]  /*18d30*/  FMNMX.FTZ R2, R2, R3, !PT ;  /* 0x0000000302027209 */ /* 0x008fca0007810000 */
[----:B------:R-:W3:Y:S01]  /*18d40*/  SHFL.BFLY PT, R6, R2, 0x1, 0x1f ;  /* 0x0c201f0002067f89 */ /* 0x000ee200000e0000 */
[----:B------:R-:W-:Y:S02]  /*18d50*/  IMAD.MOV.U32 R205, RZ, RZ, R204 ;  /* 0x000000ffffcd7224 */ /* 0x000fe400078e00cc */
[----:B------:R-:W-:Y:S01]  /*18d60*/  IMAD.SHL.U32 R204, R226, 0x40, RZ ;  /* 0x00000040e2cc7824 */ /* 0x000fe200078e00ff */
[----:B-1----:R-:W-:-:S04]  /*18d70*/  FMNMX.FTZ R37, R37, R4, !PT ;  /* 0x0000000425257209 */ /* 0x002fc80007810000 */
[----:B------:R-:W-:Y:S02]  /*18d80*/  LOP3.LUT R204, R204, 0x200, RZ, 0xc0, !PT ;  /* 0x00000200cccc7812 */ /* 0x000fe400078ec0ff */
[----:B------:R-:W-:Y:S01]  /*18d90*/  FSETP.NEU.FTZ.AND P0, PT, R37, -INF , PT ;  /* 0xff8000002500780b */ /* 0x000fe20003f1d000 */
[----:B--2---:R-:W-:Y:S02]  /*18da0*/  FMUL.FTZ R5, R0, R37 ;  /* 0x0000002500057220 */ /* 0x004fe40000410000 */
[----:B------:R-:W-:-:S03]  /*18db0*/  IMAD.IADD R3, R204, 0x1, R205 ;  /* 0x00000001cc037824 */ /* 0x000fc600078e02cd */
[----:B------:R-:W-:Y:S02]  /*18dc0*/  FSEL R5, R5, RZ, P0 ;  /* 0x000000ff05057208 */ /* 0x000fe40000000000 */
[----:B---3--:R-:W-:Y:S01]  /*18dd0*/  FMNMX.FTZ R39, R2, R6, !PT ;  /* 0x0000000602277209 */ /* 0x008fe20007810000 */
[----:B------:R-:W-:Y:S02]  /*18de0*/  IMAD R160, R3, 0x2, R208 ;  /* 0x0000000203a07824 */ /* 0x000fe400078e02d0 */
[----:B------:R-:W-:Y:S01]  /*18df0*/  FFMA.FTZ R2, R71, R0, -R5 ;  /* 0x0000000047027223 */ /* 0x000fe20000010805 */
[----:B------:R-:W-:Y:S01]  /*18e00*/  FSETP.NEU.FTZ.AND P0, PT, R39, -INF , PT ;  /* 0xff8000002700780b */ /* 0x000fe20003f1d000 */
[----:B------:R-:W-:Y:S01]  /*18e10*/  FMUL.FTZ R3, R0, R39 ;  /* 0x0000002700037220 */ /* 0x000fe20000410000 */
[--C-:B------:R-:W-:Y:S01]  /*18e20*/  IMAD.IADD R38, R132, 0x1, R160.reuse ;  /* 0x0000000184267824 */ /* 0x100fe200078e02a0 */
[----:B------:R1:W-:Y:S01]  /*18e30*/  MUFU.EX2 R173, R2 ;  /* 0x0000000200ad7308 */ /* 0x0003e20000000800 */
[----:B------:R-:W-:Y:S01]  /*18e40*/  IMAD.IADD R36, R220, 0x1, R160 ;  /* 0x00000001dc247824 */ /* 0x000fe200078e02a0 */
[----:B------:R-:W-:Y:S01]  /*18e50*/  LDSM.16.MT88.4 R20, [R160+0xa000] ;  /* 0x00a00000a014783b */ /* 0x000fe20000004200 */
[----:B------:R-:W-:-:S03]  /*18e60*/  FSEL R3, R3, RZ, P0 ;  /* 0x000000ff03037208 */ /* 0x000fc60000000000 */
[----:B------:R-:W2:Y:S01]  /*18e70*/  LDSM.16.MT88.4 R16, [R38+0xa000] ;  /* 0x00a000002610783b */ /* 0x000ea20000004200 */
[----:B------:R-:W-:-:S03]  /*18e80*/  FFMA.FTZ R4, R83, R0, -R5 ;  /* 0x0000000053047223 */ /* 0x000fc60000010805 */
[----:B------:R-:W3:Y:S01]  /*18e90*/  LDSM.16.MT88.4 R32, [R36+0xa000] ;  /* 0x00a000002420783b */ /* 0x000ee20000004200 */
[----:B-1----:R-:W-:-:S03]  /*18ea0*/  FFMA.FTZ R2, R72, R0, -R5 ;  /* 0x0000000048027223 */ /* 0x002fc60000010805 */
[----:B------:R-:W-:Y:S01]  /*18eb0*/  LDSM.16.MT88.4 R28, [R38+0xa800] ;  /* 0x00a80000261c783b */ /* 0x000fe20000004200 */
[----:B------:R1:W-:Y:S01]  /*18ec0*/  MUFU.EX2 R175, R2 ;  /* 0x0000000200af7308 */ /* 0x0003e20000000800 */
[----:B------:R-:W-:Y:S02]  /*18ed0*/  IMAD.IADD R15, R132, 0x1, R36 ;  /* 0x00000001840f7824 */ /* 0x000fe400078e0224 */
[----:B------:R-:W-:Y:S01]  /*18ee0*/  LDSM.16.MT88.4 R40, [R160+0xa800] ;  /* 0x00a80000a028783b */ /* 0x000fe20000004200 */
[----:B------:R4:W5:Y:S03]  /*18ef0*/  MUFU.EX2 R171, R4 ;  /* 0x0000000400ab7308 */ /* 0x0009660000000800 */
[----:B------:R-:W3:Y:S01]  /*18f00*/  LDSM.16.MT88.4 R48, [R15+0xa000] ;  /* 0x00a000000f30783b */ /* 0x000ee20000004200 */
[----:B------:R-:W-:Y:S01]  /*18f10*/  FFMA.FTZ R6, R67, R0, -R3 ;  /* 0x0000000043067223 */ /* 0x000fe20000010803 */
[----:B------:R-:W-:-:S02]  /*18f20*/  IMAD.MOV.U32 R164, RZ, RZ, R212 ;  /* 0x000000ffffa47224 */ /* 0x000fc400078e00d4 */
[----:B------:R-:W-:Y:S01]  /*18f30*/  LDSM.16.MT88.4 R56, [R15+0xa800] ;  /* 0x00a800000f38783b */ /* 0x000fe20000004200 */
[----:B-1----:R-:W-:-:S04]  /*18f40*/  FFMA.FTZ R2, R75, R0, -R3 ;  /* 0x000000004b027223 */ /* 0x002fc80000010803 */
[----:B------:R1:W-:Y:S01]  /*18f50*/  MUFU.EX2 R169, R2 ;  /* 0x0000000200a97308 */ /* 0x0003e20000000800 */
[----:B----4-:R-:W-:-:S04]  /*18f60*/  FFMA.FTZ R4, R74, R0, -R5 ;  /* 0x000000004a047223 */ /* 0x010fc80000010805 */
[----:B------:R4:W2:Y:S01]  /*18f70*/  MUFU.EX2 R208, R4 ;  /* 0x0000000400d07308 */ /* 0x0008a20000000800 */
[----:B-1----:R-:W-:-:S04]  /*18f80*/  FFMA.FTZ R2, R65, R0, -R3 ;  /* 0x0000000041027223 */ /* 0x002fc80000010803 */
[----:B------:R1:W-:Y:S01]  /*18f90*/  MUFU.EX2 R205, R2 ;  /* 0x0000000200cd7308 */ /* 0x0003e20000000800 */
[----:B----4-:R-:W-:-:S03]  /*18fa0*/  FFMA.FTZ R4, R66, R0, -R3 ;  /* 0x0000000042047223 */ /* 0x010fc60000010803 */
[----:B------:R4:W3:Y:S01]  /*18fb0*/  MUFU.EX2 R7, R6 ;  /* 0x0000000600077308 */ /* 0x0008e20000000800 */
[----:B-1----:R-:W-:-:S03]  /*18fc0*/  FFMA.FTZ R2, R79, R0, -R5 ;  /* 0x000000004f027223 */ /* 0x002fc60000010805 */
[----:B------:R-:W1:Y:S04]  /*18fd0*/  MUFU.EX2 R201, R4 ;  /* 0x0000000400c97308 */ /* 0x000e680000000800 */
[----:B------:R5:W-:Y:S01]  /*18fe0*/  MUFU.EX2 R202, R2 ;  /* 0x0000000200ca7308 */ /* 0x000be20000000800 */
[-C--:B----4-:R-:W-:Y:S01]  /*18ff0*/  FFMA.FTZ R6, R77, R0.reuse, -R3 ;  /* 0x000000004d067223 */ /* 0x090fe20000010803 */
[----:B-----5:R-:W-:-:S04]  /*19000*/  FFMA.FTZ R2, R82, R0, -R5 ;  /* 0x0000000052027223 */ /* 0x020fc80000010805 */
[----:B------:R4:W-:Y:S01]  /*19010*/  MUFU.EX2 R204, R2 ;  /* 0x0000000200cc7308 */ /* 0x0009e20000000800 */
[----:B------:R-:W-:-:S04]  /*19020*/  FFMA.FTZ R4, R81, R0, -R5 ;  /* 0x0000000051047223 */ /* 0x000fc80000010805 */
[----:B------:R5:W1:Y:S01]  /*19030*/  MUFU.EX2 R203, R4 ;  /* 0x0000000400cb7308 */ /* 0x000a620000000800 */
[-C--:B----4-:R-:W-:Y:S02]  /*19040*/  FFMA.FTZ R2, R78, R0.reuse, -R3 ;  /* 0x000000004e027223 */ /* 0x090fe40000010803 */
[----:B------:R-:W4:Y:S01]  /*19050*/  LDSM.16.MT88.4 R76, [R36+0xa800] ;  /* 0x00a80000244c783b */ /* 0x000f220000004200 */
[----:B-----5:R-:W-:Y:S01]  /*19060*/  FFMA.FTZ R4, R84, R0, -R5 ;  /* 0x0000000054047223 */ /* 0x020fe20000010805 */
[----:B------:R-:W-:Y:S01]  /*19070*/  F2FP.F16.F32.PACK_AB R8, R171, R173 ;  /* 0x000000adab08723e */ /* 0x000fe200000000ff */
[----:B------:R5:W-:Y:S01]  /*19080*/  MUFU.EX2 R198, R2 ;  /* 0x0000000200c67308 */ /* 0x000be20000000800 */
[----:B--2---:R-:W-:Y:S02]  /*19090*/  F2FP.F16.F32.PACK_AB R10, R208, R175 ;  /* 0x000000afd00a723e */ /* 0x004fe400000000ff */
[----:B---3--:R-:W-:Y:S01]  /*190a0*/  F2FP.F16.F32.PACK_AB R9, R7, R169 ;  /* 0x000000a90709723e */ /* 0x008fe200000000ff */
[----:B------:R2:W3:Y:S01]  /*190b0*/  MUFU.EX2 R212, R4 ;  /* 0x0000000400d47308 */ /* 0x0004e20000000800 */
[----:B-1----:R-:W-:-:S03]  /*190c0*/  F2FP.F16.F32.PACK_AB R11, R205, R201 ;  /* 0x000000c9cd0b723e */ /* 0x002fc600000000ff */
[----:B------:R-:W1:Y:S01]  /*190d0*/  MUFU.EX2 R199, R6 ;  /* 0x0000000600c77308 */ /* 0x000e620000000800 */
[-CC-:B-----5:R-:W-:Y:S01]  /*190e0*/  FFMA.FTZ R2, R14, R0.reuse, -R3.reuse ;  /* 0x000000000e027223 */ /* 0x1a0fe20000010803 */
[----:B------:R-:W-:Y:S02]  /*190f0*/  IMAD.MOV.U32 R14, RZ, RZ, R206 ;  /* 0x000000ffff0e7224 */ /* 0x000fe400078e00ce */
[-C--:B--2---:R-:W-:Y:S01]  /*19100*/  FFMA.FTZ R4, R80, R0.reuse, -R3 ;  /* 0x0000000050047223 */ /* 0x084fe20000010803 */
[----:B------:R2:W-:Y:S01]  /*19110*/  MUFU.EX2 R207, R2 ;  /* 0x0000000200cf7308 */ /* 0x0005e20000000800 */
[C---:B------:R-:W-:Y:S03]  /*19120*/  HMMA.16816.F32 R24, R8.reuse, R16, RZ ;  /* 0x000000100818723c */ /* 0x040fe600000018ff */
[----:B------:R-:W5:Y:S05]  /*19130*/  MUFU.EX2 R206, R4 ;  /* 0x0000000400ce7308 */ /* 0x000f6a0000000800 */
[C---:B------:R-:W-:Y:S08]  /*19140*/  HMMA.16816.F32 R52, R8.reuse, R20, RZ ;  /* 0x000000140834723c */ /* 0x040ff000000018ff */
[C---:B------:R-:W-:Y:S08]  /*19150*/  HMMA.16816.F32 R44, R8.reuse, R22, RZ ;  /* 0x00000016082c723c */ /* 0x040ff000000018ff */
[----:B------:R-:W-:Y:S01]  /*19160*/  HMMA.16816.F32 R20, R8, R32, RZ ;  /* 0x000000200814723c */ /* 0x000fe200000018ff */
[----:B--2---:R-:W-:-:S07]  /*19170*/  FFMA.FTZ R2, R86, R0, -R5 ;  /* 0x0000000056027223 */ /* 0x004fce0000010805 */
[C---:B------:R-:W-:Y:S08]  /*19180*/  HMMA.16816.F32 R16, R8.reuse, R18, RZ ;  /* 0x000000120810723c */ /* 0x040ff000000018ff */
[C---:B------:R-:W-:Y:S01]  /*19190*/  HMMA.16816.F32 R68, R8.reuse, R34, RZ ;  /* 0x000000220844723c */ /* 0x040fe200000018ff */
[----:B------:R-:W2:Y:S07]  /*191a0*/  LDSM.16.MT88.4 R32, [R160+0xb000] ;  /* 0x00b00000a020783b */ /* 0x000eae0000004200 */
[C---:B------:R-:W-:Y:S08]  /*191b0*/  HMMA.16816.F32 R64, R8.reuse, R48, RZ ;  /* 0x000000300840723c */ /* 0x040ff000000018ff */
[----:B------:R-:W-:Y:S01]  /*191c0*/  HMMA.16816.F32 R72, R8, R50, RZ ;  /* 0x000000320848723c */ /* 0x000fe200000018ff */
[----:B------:R-:W-:-:S02]  /*191d0*/  F2FP.F16.F32.PACK_AB R8, R203, R202 ;  /* 0x000000cacb08723e */ /* 0x000fc400000000ff */
[----:B---3--:R-:W-:Y:S02]  /*191e0*/  F2FP.F16.F32.PACK_AB R10, R212, R204 ;  /* 0x000000ccd40a723e */ /* 0x008fe400000000ff */
[----:B-1----:R-:W-:Y:S02]  /*191f0*/  F2FP.F16.F32.PACK_AB R9, R199, R198 ;  /* 0x000000c6c709723e */ /* 0x002fe400000000ff */
[----:B-----5:R-:W-:Y:S01]  /*19200*/  F2FP.F16.F32.PACK_AB R11, R207, R206 ;  /* 0x000000cecf0b723e */ /* 0x020fe200000000ff */
[----:B------:R1:W-:Y:S01]  /*19210*/  MUFU.EX2 R191, R2 ;  /* 0x0000000200bf7308 */ /* 0x0003e20000000800 */
[----:B------:R-:W-:-:S05]  /*19220*/  FFMA.FTZ R4, R85, R0, -R5 ;  /* 0x0000000055047223 */ /* 0x000fca0000010805 */
[----:B------:R-:W-:Y:S01]  /*19230*/  HMMA.16816.F32 R80, R8, R28, R24 ;  /* 0x0000001c0850723c */ /* 0x000fe20000001818 */
[----:B------:R-:W3:Y:S01]  /*19240*/  LDSM.16.MT88.4 R24, [R38+0xb000] ;  /* 0x00b000002618783b */ /* 0x000ee20000004200 */
[----:B------:R5:W2:Y:S01]  /*19250*/  MUFU.EX2 R195, R4 ;  /* 0x0000000400c37308 */ /* 0x000aa20000000800 */
[----:B-1----:R-:W-:-:S05]  /*19260*/  FFMA.FTZ R2, R87, R0, -R5 ;  /* 0x0000000057027223 */ /* 0x002fca0000010805 */
[----:B----4-:R-:W-:Y:S01]  /*19270*/  HMMA.16816.F32 R84, R8, R76, R20 ;  /* 0x0000004c0854723c */ /* 0x010fe20000001814 */
[----:B------:R-:W1:Y:S01]  /*19280*/  LDSM.16.MT88.4 R20, [R15+0xb000] ;  /* 0x00b000000f14783b */ /* 0x000e620000004200 */
[----:B------:R4:W-:Y:S01]  /*19290*/  MUFU.EX2 R190, R2 ;  /* 0x0000000200be7308 */ /* 0x0009e20000000800 */
[-C--:B-----5:R-:W-:Y:S01]  /*192a0*/  FFMA.FTZ R4, R92, R0.reuse, -R5 ;  /* 0x000000005c047223 */ /* 0x0a0fe20000010805 */
[----:B------:R-:W-:Y:S02]  /*192b0*/  IMAD.MOV.U32 R92, RZ, RZ, R194 ;  /* 0x000000ffff5c7224 */ /* 0x000fe400078e00c2 */
[-CC-:B------:R-:W-:Y:S01]  /*192c0*/  FFMA.FTZ R6, R89, R0.reuse, -R3.reuse ;  /* 0x0000000059067223 */ /* 0x180fe20000010803 */
[----:B------:R5:W2:Y:S01]  /*192d0*/  MUFU.EX2 R194, R4 ;  /* 0x0000000400c27308 */ /* 0x000aa20000000800 */
[----:B----4-:R-:W-:-:S04]  /*192e0*/  FFMA.FTZ R2, R88, R0, -R3 ;  /* 0x0000000058027223 */ /* 0x010fc80000010803 */
[----:B------:R4:W-:Y:S01]  /*192f0*/  MUFU.EX2 R186, R2 ;  /* 0x0000000200ba7308 */ /* 0x0009e20000000800 */
[C---:B------:R-:W-:Y:S01]  /*19300*/  HMMA.16816.F32 R48, R8.reuse, R42, R44 ;  /* 0x0000002a0830723c */ /* 0x040fe2000000182c */
[-CC-:B-----5:R-:W-:Y:S02]  /*19310*/  FFMA.FTZ R4, R91, R0.reuse, -R3.reuse ;  /* 0x000000005b047223 */ /* 0x1a0fe40000010803 */
[----:B------:R-:W5:Y:S05]  /*19320*/  MUFU.EX2 R183, R6 ;  /* 0x0000000600b77308 */ /* 0x000f6a0000000800 */
[----:B------:R-:W-:Y:S01]  /*19330*/  HMMA.16816.F32 R44, R8, R30, R16 ;  /* 0x0000001e082c723c */ /* 0x000fe20000001810 */
[----:B------:R-:W-:Y:S01]  /*19340*/  MUFU.EX2 R182, R4 ;  /* 0x0000000400b67308 */ /* 0x000fe20000000800 */
[----:B------:R-:W1:Y:S01]  /*19350*/  LDSM.16.MT88.4 R28, [R36+0xb000] ;  /* 0x00b00000241c783b */ /* 0x000e620000004200 */
[----:B----4-:R-:W-:-:S05]  /*19360*/  FFMA.FTZ R2, R90, R0, -R3 ;  /* 0x000000005a027223 */ /* 0x010fca0000010803 */
[C---:B------:R-:W-:Y:S01]  /*19370*/  HMMA.16816.F32 R52, R8.reuse, R40, R52 ;  /* 0x000000280834723c */ /* 0x040fe20000001834 */
[----:B------:R-:W4:Y:S07]  /*19380*/  MUFU.EX2 R187, R2 ;  /* 0x0000000200bb7308 */ /* 0x000f2e0000000800 */
[C---:B------:R-:W-:Y:S08]  /*19390*/  HMMA.16816.F32 R40, R8.reuse, R56, R64 ;  /* 0x000000380828723c */ /* 0x040ff00000001840 */
[C---:B------:R-:W-:Y:S08]  /*193a0*/  HMMA.16816.F32 R16, R8.reuse, R58, R72 ;  /* 0x0000003a0810723c */ /* 0x040ff00000001848 */
[----:B------:R-:W-:Y:S01]  /*193b0*/  HMMA.16816.F32 R76, R8, R78, R68 ;  /* 0x0000004e084c723c */ /* 0x000fe20000001844 */
[----:B--2---:R-:W-:-:S02]  /*193c0*/  F2FP.F16.F32.PACK_AB R8, R195, R191 ;  /* 0x000000bfc308723e */ /* 0x004fc400000000ff */
[----:B------:R-:W-:Y:S02]  /*193d0*/  F2FP.F16.F32.PACK_AB R10, R194, R190 ;  /* 0x000000bec20a723e */ /* 0x000fe400000000ff */
[----:B-----5:R-:W-:Y:S02]  /*193e0*/  F2FP.F16.F32.PACK_AB R9, R183, R186 ;  /* 0x000000bab709723e */ /* 0x020fe400000000ff */
[----:B----4-:R-:W-:Y:S01]  /*193f0*/  F2FP.F16.F32.PACK_AB R11, R187, R182 ;  /* 0x000000b6bb0b723e */ /* 0x010fe200000000ff */
[-CC-:B------:R-:W-:Y:S01]  /*19400*/  FFMA.FTZ R2, R93, R0.reuse, -R5.reuse ;  /* 0x000000005d027223 */ /* 0x180fe20000010805 */
[----:B------:R-:W-:-:S05]  /*19410*/  FFMA.FTZ R4, R95, R0, -R5 ;  /* 0x000000005f047223 */ /* 0x000fca0000010805 */
[----:B------:R-:W-:Y:S01]  /*19420*/  HMMA.16816.F32 R68, R8, R32, R52 ;  /* 0x000000200844723c */ /* 0x000fe20000001834 */
[----:B------:R-:W-:-:S07]  /*19430*/  IMAD.MOV.U32 R107, RZ, RZ, R164 ;  /* 0x000000ffff6b7224 */ /* 0x000fce00078e00a4 */
[C---:B------:R-:W-:Y:S01]  /*19440*/  HMMA.16816.F32 R52, R8.reuse, R34, R48 ;  /* 0x000000220834723c */ /* 0x040fe20000001830 */
[----:B------:R2:W-:Y:S07]  /*19450*/  MUFU.EX2 R164, R2 ;  /* 0x0000000200a47308 */ /* 0x0005ee0000000800 */
[C---:B---3--:R-:W-:Y:S01]  /*19460*/  HMMA.16816.F32 R64, R8.reuse, R24, R80 ;  /* 0x000000180840723c */ /* 0x048fe20000001850 */
[----:B------:R3:W4:Y:S01]  /*19470*/  MUFU.EX2 R166, R4 ;  /* 0x0000000400a67308 */ /* 0x0007220000000800 */
[-C--:B------:R-:W-:Y:S01]  /*19480*/  FFMA.FTZ R6, R96, R0.reuse, -R3 ;  /* 0x0000000060067223 */ /* 0x080fe20000010803 */
[----:B------:R-:W-:Y:S05]  /*19490*/  LDSM.16.MT88.4 R80, [R36+0xb800] ;  /* 0x00b800002450783b */ /* 0x000fea0000004200 */
[----:B------:R-:W-:Y:S01]  /*194a0*/  HMMA.16816.F32 R48, R8, R26, R44 ;  /* 0x0000001a0830723c */ /* 0x000fe2000000182c */
[----:B------:R-:W5:Y:S01]  /*194b0*/  LDSM.16.MT88.4 R24, [R160+0xb800] ;  /* 0x00b80000a018783b */ /* 0x000f620000004200 */
[----:B--2---:R-:W-:-:S03]  /*194c0*/  FFMA.FTZ R2, R100, R0, -R5 ;  /* 0x0000000064027223 */ /* 0x004fc60000010805 */
[----:B------:R-:W2:Y:S03]  /*194d0*/  LDSM.16.MT88.4 R44, [R38+0xb800] ;  /* 0x00b80000262c783b */ /* 0x000ea60000004200 */
[----:B-1----:R-:W-:Y:S01]  /*194e0*/  HMMA.16816.F32 R56, R8, R20, R40 ;  /* 0x000000140838723c */ /* 0x002fe20000001828 */
[----:B---3--:R-:W-:Y:S01]  /*194f0*/  FFMA.FTZ R4, R99, R0, -R5 ;  /* 0x0000000063047223 */ /* 0x008fe20000010805 */
[----:B------:R-:W-:-:S06]  /*19500*/  IMAD.MOV.U32 R99, RZ, RZ, R165 ;  /* 0x000000ffff637224 */ /* 0x000fcc00078e00a5 */
[C---:B------:R-:W-:Y:S01]  /*19510*/  HMMA.16816.F32 R16, R8.reuse, R22, R16 ;  /* 0x000000160810723c */ /* 0x040fe20000001810 */
[----:B------:R-:W1:Y:S01]  /*19520*/  LDSM.16.MT88.4 R20, [R15+0xb800] ;  /* 0x00b800000f14783b */ /* 0x000e620000004200 */
[----:B------:R3:W-:Y:S03]  /*19530*/  MUFU.EX2 R165, R2 ;  /* 0x0000000200a57308 */ /* 0x0007e60000000800 */
[----:B------:R-:W-:Y:S01]  /*19540*/  LDSM.16.MT88.4 R40, [R38+0xc000] ;  /* 0x00c000002628783b */ /* 0x000fe20000004200 */
[----:B------:R4:W5:Y:S02]  /*19550*/  MUFU.EX2 R167, R4 ;  /* 0x0000000400a77308 */ /* 0x0009640000000800 */
[----:B------:R-:W-:Y:S01]  /*19560*/  HMMA.16816.F32 R72, R8, R28, R84 ;  /* 0x0000001c0848723c */ /* 0x000fe20000001854 */
[----:B---3--:R-:W-:-:S04]  /*19570*/  FFMA.FTZ R2, R94, R0, -R3 ;  /* 0x000000005e027223 */ /* 0x008fc80000010803 */
[----:B------:R3:W-:Y:S01]  /*19580*/  MUFU.EX2 R159, R2 ;  /* 0x00000002009f7308 */ /* 0x0007e20000000800 */
[-C--:B----4-:R-:W-:Y:S01]  /*19590*/  FFMA.FTZ R4, R98, R0.reuse, -R3 ;  /* 0x0000000062047223 */ /* 0x090fe20000010803 */
[----:B------:R-:W-:Y:S02]  /*195a0*/  IMAD.MOV.U32 R87, RZ, RZ, R161 ;  /* 0x000000ffff577224 */ /* 0x000fe400078e00a1 */
[----:B------:R-:W4:Y:S04]  /*195b0*/  MUFU.EX2 R163, R6 ;  /* 0x0000000600a37308 */ /* 0x000f280000000800 */
[----:B------:R-:W-:Y:S01]  /*195c0*/  MUFU.EX2 R162, R4 ;  /* 0x0000000400a27308 */ /* 0x000fe20000000800 */
[----:B---3--:R-:W-:-:S04]  /*195d0*/  FFMA.FTZ R2, R97, R0, -R3 ;  /* 0x0000000061027223 */ /* 0x008fc80000010803 */
[----:B------:R-:W3:Y:S01]  /*195e0*/  MUFU.EX2 R161, R2 ;  /* 0x0000000200a17308 */ /* 0x000ee20000000800 */
[----:B------:R-:W-:Y:S01]  /*195f0*/  HMMA.16816.F32 R76, R8, R30, R76 ;  /* 0x0000001e084c723c */ /* 0x000fe2000000184c */
[----:B------:R-:W-:Y:S02]  /*19600*/  F2FP.F16.F32.PACK_AB R8, R166, R164 ;  /* 0x000000a4a608723e */ /* 0x000fe400000000ff */
[----:B-----5:R-:W-:Y:S02]  /*19610*/  F2FP.F16.F32.PACK_AB R10, R167, R165 ;  /* 0x000000a5a70a723e */ /* 0x020fe400000000ff */
[----:B----4-:R-:W-:Y:S02]  /*19620*/  F2FP.F16.F32.PACK_AB R9, R163, R159 ;  /* 0x0000009fa309723e */ /* 0x010fe400000000ff */
[----:B---3--:R-:W-:Y:S01]  /*19630*/  F2FP.F16.F32.PACK_AB R11, R161, R162 ;  /* 0x000000a2a10b723e */ /* 0x008fe200000000ff */
[----:B------:R-:W-:-:S06]  /*19640*/  FFMA.FTZ R2, R140, R0, -R5 ;  /* 0x000000008c027223 */ /* 0x000fcc0000010805 */
[----:B------:R-:W-:Y:S01]  /*19650*/  HMMA.16816.F32 R32, R8, R24, R68 ;  /* 0x000000180820723c */ /* 0x000fe20000001844 */
[----:B------:R3:W-:Y:S01]  /*19660*/  MUFU.EX2 R155, R2 ;  /* 0x00000002009b7308 */ /* 0x0007e20000000800 */
[----:B------:R-:W-:-:S06]  /*19670*/  FFMA.FTZ R4, R133, R0, -R5 ;  /* 0x0000000085047223 */ /* 0x000fcc0000010805 */
[C---:B------:R-:W-:Y:S01]  /*19680*/  HMMA.16816.F32 R28, R8.reuse, R26, R52 ;  /* 0x0000001a081c723c */ /* 0x040fe20000001834 */
[----:B------:R-:W4:Y:S07]  /*19690*/  LDSM.16.MT88.4 R24, [R160+0xc000] ;  /* 0x00c00000a018783b */ /* 0x000f2e0000004200 */
[----:B--2---:R-:W-:Y:S01]  /*196a0*/  HMMA.16816.F32 R52, R8, R44, R64 ;  /* 0x0000002c0834723c */ /* 0x004fe20000001840 */
[----:B---3--:R-:W-:-:S07]  /*196b0*/  FFMA.FTZ R2, R141, R0, -R5 ;  /* 0x000000008d027223 */ /* 0x008fce0000010805 */
[----:B------:R-:W-:Y:S01]  /*196c0*/  HMMA.16816.F32 R48, R8, R46, R48 ;  /* 0x0000002e0830723c */ /* 0x000fe20000001830 */
[----:B------:R-:W-:-:S07]  /*196d0*/  IMAD.MOV.U32 R100, RZ, RZ, R157 ;  /* 0x000000ffff647224 */ /* 0x000fce00078e009d */
[----:B-1----:R-:W-:Y:S01]  /*196e0*/  HMMA.16816.F32 R44, R8, R22, R16 ;  /* 0x00000016082c723c */ /* 0x002fe20000001810 */
[----:B------:R-:W1:Y:S01]  /*196f0*/  LDSM.16.MT88.4 R16, [R15+0xc000] ;  /* 0x00c000000f10783b */ /* 0x000e620000004200 */
[----:B------:R-:W-:Y:S01]  /*19700*/  IMAD.MOV.U32 R94, RZ, RZ, R156 ;  /* 0x000000ffff5e7224 */ /* 0x000fe200078e009c */
[----:B------:R2:W3:Y:S04]  /*19710*/  MUFU.EX2 R157, R4 ;  /* 0x00000004009d7308 */ /* 0x0004e80000000800 */
[----:B------:R5:W-:Y:S01]  /*19720*/  MUFU.EX2 R156, R2 ;  /* 0x00000002009c7308 */ /* 0x000be20000000800 */
[----:B------:R-:W-:Y:S02]  /*19730*/  IMAD.MOV.U32 R90, RZ, RZ, R152 ;  /* 0x000000ffff5a7224 */ /* 0x000fe400078e0098 */
[-C--:B------:R-:W-:Y:S01]  /*19740*/  FFMA.FTZ R6, R103, R0.reuse, -R3 ;  /* 0x0000000067067223 */ /* 0x080fe20000010803 */
[-C--:B--2---:R-:W-:Y:S01]  /*19750*/  FFMA.FTZ R4, R142, R0.reuse, -R5 ;  /* 0x000000008e047223 */ /* 0x084fe20000010805 */
[----:B-----5:R-:W-:-:S03]  /*19760*/  FFMA.FTZ R2, R101, R0, -R3 ;  /* 0x0000000065027223 */ /* 0x020fc60000010803 */
[----:B------:R2:W5:Y:S04]  /*19770*/  MUFU.EX2 R158, R4 ;  /* 0x00000004009e7308 */ /* 0x0005680000000800 */
[----:B------:R3:W-:Y:S01]  /*19780*/  MUFU.EX2 R152, R2 ;  /* 0x0000000200987308 */ /* 0x0007e20000000800 */
[----:B------:R-:W-:Y:S01]  /*19790*/  IMAD.MOV.U32 R89, RZ, RZ, R153 ;  /* 0x000000ffff597224 */ /* 0x000fe200078e0099 */
[----:B------:R-:W-:Y:S01]  /*197a0*/  HMMA.16816.F32 R68, R8, R20, R56 ;  /* 0x000000140844723c */ /* 0x000fe20000001838 */
[----:B------:R-:W1:Y:S01]  /*197b0*/  LDSM.16.MT88.4 R56, [R36+0xc000] ;  /* 0x00c000002438783b */ /* 0x000e620000004200 */
[----:B------:R-:W4:Y:S03]  /*197c0*/  MUFU.EX2 R151, R6 ;  /* 0x0000000600977308 */ /* 0x000f260000000800 */
[----:B------:R-:W1:Y:S01]  /*197d0*/  LDSM.16.MT88.4 R20, [R160+0xc800] ;  /* 0x00c80000a014783b */ /* 0x000e620000004200 */
[-CC-:B--2---:R-:W-:Y:S01]  /*197e0*/  FFMA.FTZ R4, R105, R0.reuse, -R3.reuse ;  /* 0x0000000069047223 */ /* 0x184fe20000010803 */
[----:B---3--:R-:W-:-:S03]  /*197f0*/  FFMA.FTZ R2, R104, R0, -R3 ;  /* 0x0000000068027223 */ /* 0x008fc60000010803 */
[----:B------:R-:W-:Y:S04]  /*19800*/  MUFU.EX2 R153, R4 ;  /* 0x0000000400997308 */ /* 0x000fe80000000800 */
[----:B------:R2:W3:Y:S01]  /*19810*/  MUFU.EX2 R154, R2 ;  /* 0x00000002009a7308 */ /* 0x0004e20000000800 */
[----:B------:R-:W-:Y:S01]  /*19820*/  HMMA.16816.F32 R64, R8, R80, R72 ;  /* 0x000000500840723c */ /* 0x000fe20000001848 */
[----:B------:R-:W-:Y:S02]  /*19830*/  IMAD.MOV.U32 R88, RZ, RZ, R150 ;  /* 0x000000ffff587224 */ /* 0x000fe400078e0096 */
[----:B------:R-:W-:-:S05]  /*19840*/  IMAD.MOV.U32 R91, RZ, RZ, R148 ;  /* 0x000000ffff5b7224 */ /* 0x000fca00078e0094 */
[----:B------:R-:W-:Y:S01]  /*19850*/  HMMA.16816.F32 R76, R8, R82, R76 ;  /* 0x00000052084c723c */ /* 0x000fe2000000184c */
[-CC-:B--2---:R-:W-:Y:S01]  /*19860*/  FFMA.FTZ R2, R143, R0.reuse, -R5.reuse ;  /* 0x000000008f027223 */ /* 0x184fe20000010805 */
[----:B------:R-:W-:Y:S01]  /*19870*/  F2FP.F16.F32.PACK_AB R8, R157, R155 ;  /* 0x0000009b9d08723e */ /* 0x000fe200000000ff */
[----:B------:R-:W-:Y:S01]  /*19880*/  FFMA.FTZ R4, R176, R0, -R5 ;  /* 0x00000000b0047223 */ /* 0x000fe20000010805 */
[----:B-----5:R-:W-:Y:S01]  /*19890*/  F2FP.F16.F32.PACK_AB R10, R158, R156 ;  /* 0x0000009c9e0a723e */ /* 0x020fe200000000ff */
[----:B------:R2:W-:Y:S01]  /*198a0*/  MUFU.EX2 R62, R2 ;  /* 0x00000002003e7308 */ /* 0x0005e20000000800 */
[----:B----4-:R-:W-:Y:S01]  /*198b0*/  F2FP.F16.F32.PACK_AB R9, R151, R152 ;  /* 0x000000989709723e */ /* 0x010fe200000000ff */
[----:B------:R-:W-:Y:S01]  /*198c0*/  IMAD.MOV.U32 R220, RZ, RZ, R149 ;  /* 0x000000ffffdc7224 */ /* 0x000fe200078e0095 */
[----:B---3--:R-:W-:Y:S01]  /*198d0*/  F2FP.F16.F32.PACK_AB R11, R154, R153 ;  /* 0x000000999a0b723e */ /* 0x008fe200000000ff */
[----:B------:R3:W4:Y:S01]  /*198e0*/  MUFU.EX2 R148, R4 ;  /* 0x0000000400947308 */ /* 0x0007220000000800 */
[-C--:B------:R-:W-:Y:S01]  /*198f0*/  FFMA.FTZ R6, R109, R0.reuse, -R3 ;  /* 0x000000006d067223 */ /* 0x080fe20000010803 */
[----:B------:R-:W-:Y:S01]  /*19900*/  LDSM.16.MT88.4 R80, [R36+0xc800] ;  /* 0x00c800002450783b */ /* 0x000fe20000004200 */
[----:B--2---:R-:W-:-:S03]  /*19910*/  FFMA.FTZ R2, R178, R0, -R5 ;  /* 0x00000000b2027223 */ /* 0x004fc60000010805 */
[----:B------:R-:W-:Y:S01]  /*19920*/  HMMA.16816.F32 R72, R8, R24, R32 ;  /* 0x000000180848723c */ /* 0x000fe20000001820 */
[----:B------:R2:W-:Y:S01]  /*19930*/  MUFU.EX2 R150, R2 ;  /* 0x0000000200967308 */ /* 0x0005e20000000800 */
[----:B---3--:R-:W-:-:S06]  /*19940*/  FFMA.FTZ R4, R177, R0, -R5 ;  /* 0x00000000b1047223 */ /* 0x008fcc0000010805 */
[----:B------:R-:W-:Y:S01]  /*19950*/  HMMA.16816.F32 R24, R8, R26, R28 ;  /* 0x0000001a0818723c */ /* 0x000fe2000000181c */
[----:B------:R-:W3:Y:S01]  /*19960*/  LDSM.16.MT88.4 R28, [R38+0xc800] ;  /* 0x00c80000261c783b */ /* 0x000ee20000004200 */
[----:B------:R5:W4:Y:S01]  /*19970*/  MUFU.EX2 R149, R4 ;  /* 0x0000000400957308 */ /* 0x000b220000000800 */
[----:B--2---:R-:W-:-:S05]  /*19980*/  FFMA.FTZ R2, R108, R0, -R3 ;  /* 0x000000006c027223 */ /* 0x004fca0000010803 */
[----:B------:R-:W-:Y:S01]  /*19990*/  HMMA.16816.F32 R52, R8, R40, R52 ;  /* 0x000000280834723c */ /* 0x000fe20000001834 */
[----:B------:R2:W-:Y:S01]  /*199a0*/  MUFU.EX2 R61, R2 ;  /* 0x00000002003d7308 */ /* 0x0005e20000000800 */
[----:B-----5:R-:W-:-:S06]  /*199b0*/  FFMA.FTZ R4, R113, R0, -R3 ;  /* 0x0000000071047223 */ /* 0x020fcc0000010803 */
[C---:B------:R-:W-:Y:S01]  /*199c0*/  HMMA.16816.F32 R32, R8.reuse, R42, R48 ;  /* 0x0000002a0820723c */ /* 0x040fe20000001830 */
[----:B------:R-:W-:Y:S01]  /*199d0*/  IMAD.MOV.U32 R93, RZ, RZ, R145 ;  /* 0x000000ffff5d7224 */ /* 0x000fe200078e0091 */
[----:B------:R-:W5:Y:S06]  /*199e0*/  MUFU.EX2 R146, R6 ;  /* 0x0000000600927308 */ /* 0x000f6c0000000800 */
[C---:B-1----:R-:W-:Y:S01]  /*199f0*/  HMMA.16816.F32 R40, R8.reuse, R18, R44 ;  /* 0x000000120828723c */ /* 0x042fe2000000182c */
[----:B--2---:R-:W-:Y:S01]  /*19a00*/  FFMA.FTZ R2, R112, R0, -R3 ;  /* 0x0000000070027223 */ /* 0x004fe20000010803 */
[----:B------:R-:W1:Y:S01]  /*19a10*/  LDSM.16.MT88.4 R44, [R15+0xc800] ;  /* 0x00c800000f2c783b */ /* 0x000e620000004200 */
[----:B------:R-:W-:Y:S04]  /*19a20*/  MUFU.EX2 R147, R4 ;  /* 0x0000000400937308 */ /* 0x000fe80000000800 */
[----:B------:R2:W3:Y:S01]  /*19a30*/  MUFU.EX2 R145, R2 ;  /* 0x0000000200917308 */ /* 0x0004e20000000800 */
[----:B------:R-:W-:Y:S01]  /*19a40*/  HMMA.16816.F32 R68, R8, R16, R68 ;  /* 0x000000100844723c */ /* 0x000fe20000001844 */
[----:B------:R-:W1:Y:S01]  /*19a50*/  LDSM.16.MT88.4 R16, [R160+0xd000] ;  /* 0x00d00000a010783b */ /* 0x000e620000004200 */
[----:B------:R-:W-:-:S02]  /*19a60*/  IMAD.MOV.U32 R95, RZ, RZ, R144 ;  /* 0x000000ffff5f7224 */ /* 0x000fc400078e0090 */
[-CC-:B--2---:R-:W-:Y:S01]  /*19a70*/  FFMA.FTZ R2, R192, R0.reuse, -R5.reuse ;  /* 0x00000000c0027223 */ /* 0x184fe20000010805 */
[----:B------:R-:W-:-:S03]  /*19a80*/  FFMA.FTZ R4, R179, R0, -R5 ;  /* 0x00000000b3047223 */ /* 0x000fc60000010805 */
[----:B------:R2:W-:Y:S01]  /*19a90*/  MUFU.EX2 R141, R2 ;  /* 0x00000002008d7308 */ /* 0x0005e20000000800 */
[C---:B------:R-:W-:Y:S03]  /*19aa0*/  HMMA.16816.F32 R64, R8.reuse, R56, R64 ;  /* 0x000000380840723c */ /* 0x040fe60000001840 */
[----:B------:R3:W1:Y:S05]  /*19ab0*/  MUFU.EX2 R144, R4 ;  /* 0x0000000400907308 */ /* 0x00066a0000000800 */
[----:B------:R-:W-:Y:S01]  /*19ac0*/  HMMA.16816.F32 R76, R8, R58, R76 ;  /* 0x0000003a084c723c */ /* 0x000fe2000000184c */
[----:B----4-:R-:W-:Y:S01]  /*19ad0*/  F2FP.F16.F32.PACK_AB R8, R148, R62 ;  /* 0x0000003e9408723e */ /* 0x010fe200000000ff */
[----:B--2---:R-:W-:Y:S01]  /*19ae0*/  FFMA.FTZ R2, R188, R0, -R5 ;  /* 0x00000000bc027223 */ /* 0x004fe20000010805 */
[----:B------:R-:W-:-:S02]  /*19af0*/  F2FP.F16.F32.PACK_AB R10, R149, R150 ;  /* 0x00000096950a723e */ /* 0x000fc400000000ff */
[----:B-----5:R-:W-:Y:S01]  /*19b00*/  F2FP.F16.F32.PACK_AB R9, R146, R61 ;  /* 0x0000003d9209723e */ /* 0x020fe200000000ff */
[----:B------:R2:W-:Y:S01]  /*19b10*/  MUFU.EX2 R142, R2 ;  /* 0x00000002008e7308 */ /* 0x0005e20000000800 */
[----:B---3--:R-:W-:Y:S01]  /*19b20*/  F2FP.F16.F32.PACK_AB R11, R145, R147 ;  /* 0x00000093910b723e */ /* 0x008fe200000000ff */
[-C--:B------:R-:W-:Y:S01]  /*19b30*/  FFMA.FTZ R4, R189, R0.reuse, -R5 ;  /* 0x00000000bd047223 */ /* 0x080fe20000010805 */
[----:B------:R-:W-:Y:S02]  /*19b40*/  IMAD.MOV.U32 R86, RZ, RZ, R137 ;  /* 0x000000ffff567224 */ /* 0x000fe400078e0089 */
[-CC-:B------:R-:W-:Y:S01]  /*19b50*/  FFMA.FTZ R6, R117, R0.reuse, -R3.reuse ;  /* 0x0000000075067223 */ /* 0x180fe20000010803 */
[----:B------:R3:W4:Y:S02]  /*19b60*/  MUFU.EX2 R143, R4 ;  /* 0x00000004008f7308 */ /* 0x0007240000000800 */
[----:B------:R-:W-:Y:S01]  /*19b70*/  HMMA.16816.F32 R56, R8, R20, R72 ;  /* 0x000000140838723c */ /* 0x000fe20000001848 */
[----:B--2---:R-:W-:-:S04]  /*19b80*/  FFMA.FTZ R2, R116, R0, -R3 ;  /* 0x0000000074027223 */ /* 0x004fc80000010803 */
[----:B------:R2:W-:Y:S01]  /*19b90*/  MUFU.EX2 R137, R2 ;  /* 0x0000000200897308 */ /* 0x0005e20000000800 */
[-CC-:B---3--:R-:W-:Y:S02]  /*19ba0*/  FFMA.FTZ R4, R121, R0.reuse, -R3.reuse ;  /* 0x0000000079047223 */ /* 0x188fe40000010803 */
[----:B------:R-:W-:Y:S01]  /*19bb0*/  HMMA.16816.F32 R20, R8, R22, R24 ;  /* 0x000000160814723c */ /* 0x000fe20000001818 */
[----:B------:R-:W3:Y:S01]  /*19bc0*/  LDSM.16.MT88.4 R24, [R38+0xd000] ;  /* 0x00d000002618783b */ /* 0x000ee20000004200 */
[----:B------:R-:W5:Y:S04]  /*19bd0*/  MUFU.EX2 R138, R6 ;  /* 0x00000006008a7308 */ /* 0x000f680000000800 */
[----:B------:R-:W-:Y:S01]  /*19be0*/  MUFU.EX2 R139, R4 ;  /* 0x00000004008b7308 */ /* 0x000fe20000000800 */
[----:B--2---:R-:W-:-:S04]  /*19bf0*/  FFMA.FTZ R2, R120, R0, -R3 ;  /* 0x0000000078027223 */ /* 0x004fc80000010803 */
[----:B------:R2:W5:Y:S01]  /*19c00*/  MUFU.EX2 R140, R2 ;  /* 0x00000002008c7308 */ /* 0x0005620000000800 */
[C---:B------:R-:W-:Y:S08]  /*19c10*/  HMMA.16816.F32 R48, R8.reuse, R28, R52 ;  /* 0x0000001c0830723c */ /* 0x040ff00000001834 */
[C---:B------:R-:W-:Y:S08]  /*19c20*/  HMMA.16816.F32 R28, R8.reuse, R30, R32 ;  /* 0x0000001e081c723c */ /* 0x040ff00000001820 */
[C---:B------:R-:W-:Y:S01]  /*19c30*/  HMMA.16816.F32 R52, R8.reuse, R80, R64 ;  /* 0x000000500834723c */ /* 0x040fe20000001840 */
[----:B------:R-:W3:Y:S07]  /*19c40*/  LDSM.16.MT88.4 R64, [R36+0xd000] ;  /* 0x00d000002440783b */ /* 0x000eee0000004200 */
[C---:B------:R-:W-:Y:S08]  /*19c50*/  HMMA.16816.F32 R80, R8.reuse, R82, R76 ;  /* 0x000000520850723c */ /* 0x040ff0000000184c */
[----:B-1----:R-:W-:Y:S01]  /*19c60*/  HMMA.16816.F32 R72, R8, R44, R68 ;  /* 0x0000002c0848723c */ /* 0x002fe20000001844 */
[-CC-:B--2---:R-:W-:Y:S01]  /*19c70*/  FFMA.FTZ R2, R184, R0.reuse, -R5.reuse ;  /* 0x00000000b8027223 */ /* 0x184fe20000010805 */
[----:B------:R-:W-:Y:S01]  /*19c80*/  FFMA.FTZ R4, R185, R0, -R5 ;  /* 0x00000000b9047223 */ /* 0x000fe20000010805 */
[----:B------:R-:W-:-:S02]  /*19c90*/  IMAD.MOV.U32 R85, RZ, RZ, R136 ;  /* 0x000000ffff557224 */ /* 0x000fc400078e0088 */
[----:B------:R-:W-:-:S03]  /*19ca0*/  FFMA.FTZ R6, R125, R0, -R3 ;  /* 0x000000007d067223 */ /* 0x000fc60000010803 */
[----:B------:R-:W-:Y:S01]  /*19cb0*/  HMMA.16816.F32 R32, R8, R46, R40 ;  /* 0x0000002e0820723c */ /* 0x000fe20000001828 */
[----:B------:R-:W-:Y:S01]  /*19cc0*/  F2FP.F16.F32.PACK_AB R8, R144, R141 ;  /* 0x0000008d9008723e */ /* 0x000fe200000000ff */
[----:B------:R-:W-:Y:S01]  /*19cd0*/  LDSM.16.MT88.4 R76, [R36+0xd800] ;  /* 0x00d80000244c783b */ /* 0x000fe20000004200 */
[----:B----4-:R-:W-:Y:S02]  /*19ce0*/  F2FP.F16.F32.PACK_AB R10, R143, R142 ;  /* 0x0000008e8f0a723e */ /* 0x010fe400000000ff */
[----:B-----5:R-:W-:Y:S02]  /*19cf0*/  F2FP.F16.F32.PACK_AB R9, R138, R137 ;  /* 0x000000898a09723e */ /* 0x020fe400000000ff */
[----:B------:R-:W-:-:S07]  /*19d00*/  F2FP.F16.F32.PACK_AB R11, R140, R139 ;  /* 0x0000008b8c0b723e */ /* 0x000fce00000000ff */
[C---:B------:R-:W-:Y:S08]  /*19d10*/  HMMA.16816.F32 R68, R8.reuse, R16, R56 ;  /* 0x000000100844723c */ /* 0x040ff00000001838 */
[C---:B------:R-:W-:Y:S01]  /*19d20*/  HMMA.16816.F32 R44, R8.reuse, R18, R20 ;  /* 0x00000012082c723c */ /* 0x040fe20000001814 */
[----:B------:R-:W1:Y:S04]  /*19d30*/  LDSM.16.MT88.4 R16, [R15+0xd000] ;  /* 0x00d000000f10783b */ /* 0x000e680000004200 */
[----:B------:R-:W2:Y:S01]  /*19d40*/  LDSM.16.MT88.4 R20, [R38+0xd800] ;  /* 0x00d800002614783b */ /* 0x000ea20000004200 */
[----:B------:R4:W-:Y:S02]  /*19d50*/  MUFU.EX2 R130, R2 ;  /* 0x0000000200827308 */ /* 0x0009e40000000800 */
[C---:B---3--:R-:W-:Y:S02]  /*19d60*/  HMMA.16816.F32 R40, R8.reuse, R24, R48 ;  /* 0x000000180828723c */ /* 0x048fe40000001830 */
[----:B------:R3:W5:Y:S06]  /*19d70*/  MUFU.EX2 R132, R4 ;  /* 0x0000000400847308 */ /* 0x00076c0000000800 */
[----:B------:R-:W-:Y:S01]  /*19d80*/  HMMA.16816.F32 R28, R8, R26, R28 ;  /* 0x0000001a081c723c */ /* 0x000fe2000000181c */
[----:B------:R-:W2:Y:S01]  /*19d90*/  LDSM.16.MT88.4 R24, [R160+0xd800] ;  /* 0x00d80000a018783b */ /* 0x000ea20000004200 */
[----:B----4-:R-:W-:-:S04]  /*19da0*/  FFMA.FTZ R2, R180, R0, -R5 ;  /* 0x00000000b4027223 */ /* 0x010fc80000010805 */
[----:B------:R4:W-:Y:S01]  /*19db0*/  MUFU.EX2 R133, R2 ;  /* 0x0000000200857308 */ /* 0x0009e20000000800 */
[----:B---3--:R-:W-:-:S04]  /*19dc0*/  FFMA.FTZ R4, R181, R0, -R5 ;  /* 0x00000000b5047223 */ /* 0x008fc80000010805 */
[----:B------:R3:W5:Y:S01]  /*19dd0*/  MUFU.EX2 R136, R4 ;  /* 0x0000000400887308 */ /* 0x0007620000000800 */
[----:B----4-:R-:W-:-:S04]  /*19de0*/  FFMA.FTZ R2, R124, R0, -R3 ;  /* 0x000000007c027223 */ /* 0x010fc80000010803 */
[----:B------:R4:W-:Y:S01]  /*19df0*/  MUFU.EX2 R127, R2 ;  /* 0x00000002007f7308 */ /* 0x0009e20000000800 */
[----:B---3--:R-:W-:-:S03]  /*19e00*/  FFMA.FTZ R4, R129, R0, -R3 ;  /* 0x0000000081047223 */ /* 0x008fc60000010803 */
[----:B------:R-:W3:Y:S04]  /*19e10*/  MUFU.EX2 R129, R6 ;  /* 0x0000000600817308 */ /* 0x000ee80000000800 */
[----:B------:R-:W-:Y:S01]  /*19e20*/  MUFU.EX2 R131, R4 ;  /* 0x0000000400837308 */ /* 0x000fe20000000800 */
[----:B----4-:R-:W-:-:S04]  /*19e30*/  FFMA.FTZ R2, R128, R0, -R3 ;  /* 0x0000000080027223 */ /* 0x010fc80000010803 */
[----:B------:R-:W4:Y:S01]  /*19e40*/  MUFU.EX2 R128, R2 ;  /* 0x0000000200807308 */ /* 0x000f220000000800 */
[C---:B------:R-:W-:Y:S08]  /*19e50*/  HMMA.16816.F32 R52, R8.reuse, R64, R52 ;  /* 0x000000400834723c */ /* 0x040ff00000001834 */
[C---:B-1----:R-:W-:Y:S08]  /*19e60*/  HMMA.16816.F32 R56, R8.reuse, R16, R72 ;  /* 0x000000100838723c */ /* 0x042ff00000001848 */
[C---:B------:R-:W-:Y:S08]  /*19e70*/  HMMA.16816.F32 R64, R8.reuse, R66, R80 ;  /* 0x000000420840723c */ /* 0x040ff00000001850 */
[----:B------:R-:W-:Y:S01]  /*19e80*/  HMMA.16816.F32 R16, R8, R18, R32 ;  /* 0x000000120810723c */ /* 0x000fe20000001820 */
[----:B------:R-:W1:Y:S01]  /*19e90*/  LDSM.16.MT88.4 R32, [R15+0xd800] ;  /* 0x00d800000f20783b */ /* 0x000e620000004200 */
[----:B-----5:R-:W-:-:S02]  /*19ea0*/  F2FP.F16.F32.PACK_AB R8, R132, R130 ;  /* 0x000000828408723e */ /* 0x020fc400000000ff */
[----:B------:R-:W-:Y:S02]  /*19eb0*/  F2FP.F16.F32.PACK_AB R10, R136, R133 ;  /* 0x00000085880a723e */ /* 0x000fe400000000ff */
[----:B---3--:R-:W-:Y:S02]  /*19ec0*/  F2FP.F16.F32.PACK_AB R9, R129, R127 ;  /* 0x0000007f8109723e */ /* 0x008fe400000000ff */
[----:B----4-:R-:W-:Y:S01]  /*19ed0*/  F2FP.F16.F32.PACK_AB R11, R128, R131 ;  /* 0x00000083800b723e */ /* 0x010fe200000000ff */
[----:B------:R-:W-:Y:S01]  /*19ee0*/  FFMA.FTZ R2, R196, R0, -R5 ;  /* 0x00000000c4027223 */ /* 0x000fe20000010805 */
[----:B------:R-:W-:-:S05]  /*19ef0*/  IMAD.MOV.U32 R84, RZ, RZ, R122 ;  /* 0x000000ffff547224 */ /* 0x000fca00078e007a */
[----:B--2---:R-:W-:Y:S01]  /*19f00*/  HMMA.16816.F32 R40, R8, R20, R40 ;  /* 0x000000140828723c */ /* 0x004fe20000001828 */
[----:B------:R2:W-:Y:S01]  /*19f10*/  MUFU.EX2 R122, R2 ;  /* 0x00000002007a7308 */ /* 0x0005e20000000800 */
[----:B------:R-:W-:-:S06]  /*19f20*/  FFMA.FTZ R4, R193, R0, -R5 ;  /* 0x00000000c1047223 */ /* 0x000fcc0000010805 */
[----:B------:R-:W-:Y:S01]  /*19f30*/  HMMA.16816.F32 R28, R8, R22, R28 ;  /* 0x00000016081c723c */ /* 0x000fe2000000181c */
[----:B------:R-:W3:Y:S01]  /*19f40*/  LDSM.16.MT88.4 R20, [R160+0xe000] ;  /* 0x00e00000a014783b */ /* 0x000ee20000004200 */
[----:B------:R4:W5:Y:S01]  /*19f50*/  MUFU.EX2 R126, R4 ;  /* 0x00000004007e7308 */ /* 0x0009620000000800 */
[----:B--2---:R-:W-:-:S05]  /*19f60*/  FFMA.FTZ R2, R197, R0, -R5 ;  /* 0x00000000c5027223 */ /* 0x004fca0000010805 */
[C---:B------:R-:W-:Y:S01]  /*19f70*/  HMMA.16816.F32 R48, R8.reuse, R24, R68 ;  /* 0x000000180830723c */ /* 0x040fe20000001844 */
[----:B------:R2:W-:Y:S07]  /*19f80*/  MUFU.EX2 R124, R2 ;  /* 0x00000002007c7308 */ /* 0x0005ee0000000800 */
[----:B------:R-:W-:Y:S01]  /*19f90*/  HMMA.16816.F32 R44, R8, R26, R44 ;  /* 0x0000001a082c723c */ /* 0x000fe2000000182c */
[----:B------:R-:W3:Y:S01]  /*19fa0*/  LDSM.16.MT88.4 R24, [R38+0xe000] ;  /* 0x00e000002618783b */ /* 0x000ee20000004200 */
[-C--:B----4-:R-:W-:Y:S01]  /*19fb0*/  FFMA.FTZ R4, R200, R0.reuse, -R5 ;  /* 0x00000000c8047223 */ /* 0x090fe20000010805 */
[-CC-:B------:R-:W-:Y:S01]  /*19fc0*/  FFMA.FTZ R6, R170, R0.reuse, -R3.reuse ;  /* 0x00000000aa067223 */ /* 0x180fe20000010803 */
[----:B--2---:R-:W-:-:S02]  /*19fd0*/  FFMA.FTZ R2, R168, R0, -R3 ;  /* 0x00000000a8027223 */ /* 0x004fc40000010803 */
[----:B------:R2:W4:Y:S04]  /*19fe0*/  MUFU.EX2 R125, R4 ;  /* 0x00000004007d7308 */ /* 0x0005280000000800 */
[----:B------:R5:W-:Y:S01]  /*19ff0*/  MUFU.EX2 R121, R2 ;  /* 0x0000000200797308 */ /* 0x000be20000000800 */
[----:B------:R-:W-:Y:S02]  /*1a000*/  IMAD.MOV.U32 R189, RZ, RZ, R123 ;  /* 0x000000ffffbd7224 */ /* 0x000fe400078e007b */
[----:B------:R-:W-:Y:S02]  /*1a010*/  IMAD.MOV.U32 R184, RZ, RZ, R119 ;  /* 0x000000ffffb87224 */ /* 0x000fe400078e0077 */
[----:B------:R-:W4:Y:S01]  /*1a020*/  MUFU.EX2 R119, R6 ;  /* 0x0000000600777308 */ /* 0x000f220000000800 */
[-CC-:B--2---:R-:W-:Y:S01]  /*1a030*/  FFMA.FTZ R4, R174, R0.reuse, -R3.reuse ;  /* 0x00000000ae047223 */ /* 0x184fe20000010803 */
[----:B-----5:R-:W-:-:S03]  /*1a040*/  FFMA.FTZ R2, R172, R0, -R3 ;  /* 0x00000000ac027223 */ /* 0x020fc60000010803 */
[----:B------:R-:W-:Y:S04]  /*1a050*/  MUFU.EX2 R120, R4 ;  /* 0x0000000400787308 */ /* 0x000fe80000000800 */
[----:B------:R2:W5:Y:S01]  /*1a060*/  MUFU.EX2 R123, R2 ;  /* 0x00000002007b7308 */ /* 0x0005620000000800 */
[C---:B------:R-:W-:Y:S01]  /*1a070*/  HMMA.16816.F32 R68, R8.reuse, R76, R52 ;  /* 0x0000004c0844723c */ /* 0x040fe20000001834 */
[----:B------:R-:W3:Y:S07]  /*1a080*/  LDSM.16.MT88.4 R52, [R36+0xe000] ;  /* 0x00e000002434783b */ /* 0x000eee0000004200 */
[C---:B------:R-:W-:Y:S08]  /*1a090*/  HMMA.16816.F32 R72, R8.reuse, R78, R64 ;  /* 0x0000004e0848723c */ /* 0x040ff00000001840 */
[C---:B-1----:R-:W-:Y:S08]  /*1a0a0*/  HMMA.16816.F32 R56, R8.reuse, R32, R56 ;  /* 0x000000200838723c */ /* 0x042ff00000001838 */
[----:B------:R-:W-:Y:S01]  /*1a0b0*/  HMMA.16816.F32 R16, R8, R34, R16 ;  /* 0x000000220810723c */ /* 0x000fe20000001810 */
[----:B------:R-:W-:Y:S01]  /*1a0c0*/  F2FP.F16.F32.PACK_AB R8, R126, R122 ;  /* 0x0000007a7e08723e */ /* 0x000fe200000000ff */
[--C-:B--2---:R-:W-:Y:S01]  /*1a0d0*/  FFMA.FTZ R2, R216, R0, -R5.reuse ;  /* 0x00000000d8027223 */ /* 0x104fe20000010805 */
[----:B----4-:R-:W-:Y:S01]  /*1a0e0*/  F2FP.F16.F32.PACK_AB R10, R125, R124 ;  /* 0x0000007c7d0a723e */ /* 0x010fe200000000ff */
[----:B------:R-:W-:Y:S01]  /*1a0f0*/  FFMA.FTZ R4, R217, R0, -R5 ;  /* 0x00000000d9047223 */ /* 0x000fe20000010805 */
[----:B------:R-:W-:Y:S01]  /*1a100*/  F2FP.F16.F32.PACK_AB R9, R119, R121 ;  /* 0x000000797709723e */ /* 0x000fe200000000ff */
[----:B------:R-:W-:Y:S01]  /*1a110*/  IMAD.MOV.U32 R200, RZ, RZ, R118 ;  /* 0x000000ffffc87224 */ /* 0x000fe200078e0076 */
[----:B-----5:R-:W-:Y:S01]  /*1a120*/  F2FP.F16.F32.PACK_AB R11, R123, R120 ;  /* 0x000000787b0b723e */ /* 0x020fe200000000ff */
[----:B------:R-:W-:-:S02]  /*1a130*/  IMAD.MOV.U32 R180, RZ, RZ, R111 ;  /* 0x000000ffffb47224 */ /* 0x000fc400078e006f */
[-C--:B------:R-:W-:Y:S01]  /*1a140*/  FFMA.FTZ R6, R210, R0.reuse, -R3 ;  /* 0x00000000d2067223 */ /* 0x080fe20000010803 */
[----:B------:R-:W-:Y:S01]  /*1a150*/  IMAD.MOV.U32 R177, RZ, RZ, R93 ;  /* 0x000000ffffb17224 */ /* 0x000fe200078e005d */
[----:B------:R-:W-:Y:S02]  /*1a160*/  LDSM.16.MT88.4 R76, [R36+0xe800] ;  /* 0x00e80000244c783b */ /* 0x000fe40000004200 */
[C---:B---3--:R-:W-:Y:S08]  /*1a170*/  HMMA.16816.F32 R64, R8.reuse, R20, R48 ;  /* 0x000000140840723c */ /* 0x048ff00000001830 */
[C---:B------:R-:W-:Y:S01]  /*1a180*/  HMMA.16816.F32 R44, R8.reuse, R22, R44 ;  /* 0x00000016082c723c */ /* 0x040fe2000000182c */
[----:B------:R-:W1:Y:S01]  /*1a190*/  LDSM.16.MT88.4 R20, [R15+0xe000] ;  /* 0x00e000000f14783b */ /* 0x000e620000004200 */
[----:B------:R2:W-:Y:S06]  /*1a1a0*/  MUFU.EX2 R113, R2 ;  /* 0x0000000200717308 */ /* 0x0005ec0000000800 */
[C---:B------:R-:W-:Y:S08]  /*1a1b0*/  HMMA.16816.F32 R40, R8.reuse, R24, R40 ;  /* 0x000000180828723c */ /* 0x040ff00000001828 */
[----:B------:R-:W-:Y:S01]  /*1a1c0*/  HMMA.16816.F32 R32, R8, R26, R28 ;  /* 0x0000001a0820723c */ /* 0x000fe2000000181c */
[----:B------:R-:W3:Y:S01]  /*1a1d0*/  LDSM.16.MT88.4 R24, [R38+0xe800] ;  /* 0x00e800002618783b */ /* 0x000ee20000004200 */
[----:B--2---:R-:W-:Y:S01]  /*1a1e0*/  FFMA.FTZ R2, R221, R0, -R5 ;  /* 0x00000000dd027223 */ /* 0x004fe20000010805 */
[----:B------:R2:W4:Y:S01]  /*1a1f0*/  MUFU.EX2 R116, R4 ;  /* 0x0000000400747308 */ /* 0x0005220000000800 */
[----:B------:R-:W-:Y:S01]  /*1a200*/  IMAD.MOV.U32 R174, RZ, RZ, R115 ;  /* 0x000000ffffae7224 */ /* 0x000fe200078e0073 */
[----:B------:R-:W5:Y:S02]  /*1a210*/  LDSM.16.MT88.4 R28, [R160+0xe800] ;  /* 0x00e80000a01c783b */ /* 0x000f640000004200 */
[----:B------:R4:W-:Y:S01]  /*1a220*/  MUFU.EX2 R117, R2 ;  /* 0x0000000200757308 */ /* 0x0009e20000000800 */
[----:B------:R-:W-:-:S02]  /*1a230*/  IMAD.MOV.U32 R93, RZ, RZ, R114 ;  /* 0x000000ffff5d7224 */ /* 0x000fc400078e0072 */
[-C--:B--2---:R-:W-:Y:S01]  /*1a240*/  FFMA.FTZ R4, R222, R0.reuse, -R5 ;  /* 0x00000000de047223 */ /* 0x084fe20000010805 */
[----:B----4-:R-:W-:-:S03]  /*1a250*/  FFMA.FTZ R2, R209, R0, -R3 ;  /* 0x00000000d1027223 */ /* 0x010fc60000010803 */
[----:B------:R2:W4:Y:S04]  /*1a260*/  MUFU.EX2 R118, R4 ;  /* 0x0000000400767308 */ /* 0x0005280000000800 */
[----:B------:R1:W-:Y:S04]  /*1a270*/  MUFU.EX2 R111, R2 ;  /* 0x00000002006f7308 */ /* 0x0003e80000000800 */
[----:B------:R-:W3:Y:S01]  /*1a280*/  MUFU.EX2 R112, R6 ;  /* 0x0000000600707308 */ /* 0x000ee20000000800 */
[-CC-:B--2---:R-:W-:Y:S01]  /*1a290*/  FFMA.FTZ R4, R213, R0.reuse, -R3.reuse ;  /* 0x00000000d5047223 */ /* 0x184fe20000010803 */
[----:B-1----:R-:W-:-:S03]  /*1a2a0*/  FFMA.FTZ R2, R211, R0, -R3 ;  /* 0x00000000d3027223 */ /* 0x002fc60000010803 */
[----:B------:R-:W-:Y:S04]  /*1a2b0*/  MUFU.EX2 R115, R4 ;  /* 0x0000000400737308 */ /* 0x000fe80000000800 */
[----:B------:R-:W1:Y:S01]  /*1a2c0*/  MUFU.EX2 R114, R2 ;  /* 0x0000000200727308 */ /* 0x000e620000000800 */
[C---:B------:R-:W-:Y:S08]  /*1a2d0*/  HMMA.16816.F32 R48, R8.reuse, R52, R68 ;  /* 0x000000340830723c */ /* 0x040ff00000001844 */
[C---:B------:R-:W-:Y:S08]  /*1a2e0*/  HMMA.16816.F32 R68, R8.reuse, R20, R56 ;  /* 0x000000140844723c */ /* 0x040ff00000001838 */
[C---:B------:R-:W-:Y:S01]  /*1a2f0*/  HMMA.16816.F32 R16, R8.reuse, R22, R16 ;  /* 0x000000160810723c */ /* 0x040fe20000001810 */
[----:B------:R-:W2:Y:S07]  /*1a300*/  LDSM.16.MT88.4 R20, [R15+0xe800] ;  /* 0x00e800000f14783b */ /* 0x000eae0000004200 */
[----:B------:R-:W-:Y:S01]  /*1a310*/  HMMA.16816.F32 R72, R8, R54, R72 ;  /* 0x000000360848723c */ /* 0x000fe20000001848 */
[----:B------:R-:W-:-:S02]  /*1a320*/  F2FP.F16.F32.PACK_AB R8, R116, R113 ;  /* 0x000000717408723e */ /* 0x000fc400000000ff */
[----:B----4-:R-:W-:Y:S02]  /*1a330*/  F2FP.F16.F32.PACK_AB R10, R118, R117 ;  /* 0x00000075760a723e */ /* 0x010fe400000000ff */
[----:B---3--:R-:W-:Y:S02]  /*1a340*/  F2FP.F16.F32.PACK_AB R9, R112, R111 ;  /* 0x0000006f7009723e */ /* 0x008fe400000000ff */
[----:B-1----:R-:W-:Y:S01]  /*1a350*/  F2FP.F16.F32.PACK_AB R11, R114, R115 ;  /* 0x00000073720b723e */ /* 0x002fe200000000ff */
[----:B------:R-:W-:Y:S01]  /*1a360*/  FFMA.FTZ R2, R231, R0, -R5 ;  /* 0x00000000e7027223 */ /* 0x000fe20000010805 */
[----:B------:R-:W-:-:S05]  /*1a370*/  IMAD.MOV.U32 R185, RZ, RZ, R106 ;  /* 0x000000ffffb97224 */ /* 0x000fca00078e006a */
[C---:B------:R-:W-:Y:S01]  /*1a380*/  HMMA.16816.F32 R56, R8.reuse, R24, R40 ;  /* 0x000000180838723c */ /* 0x040fe20000001828 */
[----:B------:R1:W-:Y:S01]  /*1a390*/  MUFU.EX2 R106, R2 ;  /* 0x00000002006a7308 */ /* 0x0003e20000000800 */
[-C--:B------:R-:W-:Y:S01]  /*1a3a0*/  FFMA.FTZ R4, R225, R0.reuse, -R5 ;  /* 0x00000000e1047223 */ /* 0x080fe20000010805 */
[----:B------:R-:W-:Y:S02]  /*1a3b0*/  IMAD.MOV.U32 R176, RZ, RZ, R220 ;  /* 0x000000ffffb07224 */ /* 0x000fe400078e00dc */
[----:B------:R-:W-:Y:S02]  /*1a3c0*/  IMAD.MOV.U32 R168, RZ, RZ, R110 ;  /* 0x000000ffffa87224 */ /* 0x000fe400078e006e */
[----:B------:R-:W-:Y:S01]  /*1a3d0*/  FFMA.FTZ R6, R215, R0, -R3 ;  /* 0x00000000d7067223 */ /* 0x000fe20000010803 */
[----:B------:R-:W-:Y:S01]  /*1a3e0*/  HMMA.16816.F32 R52, R8, R26, R32 ;  /* 0x0000001a0834723c */ /* 0x000fe20000001820 */
[----:B------:R-:W3:Y:S01]  /*1a3f0*/  LDSM.16.MT88.4 R24, [R160+0xf000] ;  /* 0x00f00000a018783b */ /* 0x000ee20000004200 */
[----:B------:R-:W-:-:S03]  /*1a400*/  IMAD.MOV.U32 R220, RZ, RZ, R107 ;  /* 0x000000ffffdc7224 */ /* 0x000fc600078e006b */
[----:B------:R-:W4:Y:S01]  /*1a410*/  LDSM.16.MT88.4 R40, [R38+0xf000] ;  /* 0x00f000002628783b */ /* 0x000f220000004200 */
[-CC-:B-1----:R-:W-:Y:S01]  /*1a420*/  FFMA.FTZ R2, R234, R0.reuse, -R5.reuse ;  /* 0x00000000ea027223 */ /* 0x182fe20000010805 */
[----:B------:R1:W2:Y:S04]  /*1a430*/  MUFU.EX2 R107, R4 ;  /* 0x00000004006b7308 */ /* 0x0002a80000000800 */
[----:B------:R2:W-:Y:S01]  /*1a440*/  MUFU.EX2 R109, R2 ;  /* 0x00000002006d7308 */ /* 0x0005e20000000800 */
[----:B-----5:R-:W-:Y:S01]  /*1a450*/  HMMA.16816.F32 R64, R8, R28, R64 ;  /* 0x0000001c0840723c */ /* 0x020fe20000001840 */
[-C--:B-1----:R-:W-:Y:S01]  /*1a460*/  FFMA.FTZ R4, R235, R0.reuse, -R5 ;  /* 0x00000000eb047223 */ /* 0x082fe20000010805 */
[----:B--2---:R-:W-:-:S03]  /*1a470*/  FFMA.FTZ R2, R214, R0, -R3 ;  /* 0x00000000d6027223 */ /* 0x004fc60000010803 */
[----:B------:R1:W2:Y:S04]  /*1a480*/  MUFU.EX2 R110, R4 ;  /* 0x00000004006e7308 */ /* 0x0002a80000000800 */
[----:B------:R5:W-:Y:S01]  /*1a490*/  MUFU.EX2 R103, R2 ;  /* 0x0000000200677308 */ /* 0x000be20000000800 */
[----:B------:R-:W-:Y:S03]  /*1a4a0*/  HMMA.16816.F32 R28, R8, R30, R44 ;  /* 0x0000001e081c723c */ /* 0x000fe6000000182c */
[----:B------:R-:W3:Y:S01]  /*1a4b0*/  MUFU.EX2 R104, R6 ;  /* 0x0000000600687308 */ /* 0x000ee20000000800 */
[-CC-:B-1----:R-:W-:Y:S01]  /*1a4c0*/  FFMA.FTZ R4, R219, R0.reuse, -R3.reuse ;  /* 0x00000000db047223 */ /* 0x182fe20000010803 */
[----:B-----5:R-:W-:-:S03]  /*1a4d0*/  FFMA.FTZ R2, R218, R0, -R3 ;  /* 0x00000000da027223 */ /* 0x020fc60000010803 */
[----:B------:R-:W-:Y:S04]  /*1a4e0*/  MUFU.EX2 R105, R4 ;  /* 0x0000000400697308 */ /* 0x000fe80000000800 */
[----:B------:R1:W5:Y:S01]  /*1a4f0*/  MUFU.EX2 R108, R2 ;  /* 0x00000002006c7308 */ /* 0x0003620000000800 */
[----:B------:R-:W-:Y:S02]  /*1a500*/  IMAD.MOV.U32 R170, RZ, RZ, R84 ;  /* 0x000000ffffaa7224 */ /* 0x000fe400078e0054 */
[----:B------:R-:W-:Y:S02]  /*1a510*/  IMAD.MOV.U32 R181, RZ, RZ, R85 ;  /* 0x000000ffffb57224 */ /* 0x000fe400078e0055 */
[----:B------:R-:W-:Y:S02]  /*1a520*/  IMAD.MOV.U32 R196, RZ, RZ, R86 ;  /* 0x000000ffffc47224 */ /* 0x000fe400078e0056 */
[----:B------:R-:W-:Y:S01]  /*1a530*/  IMAD.MOV.U32 R193, RZ, RZ, R87 ;  /* 0x000000ffffc17224 */ /* 0x000fe200078e0057 */
[C---:B------:R-:W-:Y:S08]  /*1a540*/  HMMA.16816.F32 R80, R8.reuse, R76, R48 ;  /* 0x0000004c0850723c */ /* 0x040ff00000001830 */
[----:B------:R-:W-:Y:S01]  /*1a550*/  HMMA.16816.F32 R84, R8, R78, R72 ;  /* 0x0000004e0854723c */ /* 0x000fe20000001848 */
[-CC-:B-1----:R-:W-:Y:S01]  /*1a560*/  FFMA.FTZ R2, R237, R0.reuse, -R5.reuse ;  /* 0x00000000ed027223 */ /* 0x182fe20000010805 */
[----:B------:R-:W-:Y:S01]  /*1a570*/  FFMA.FTZ R4, R240, R0, -R5 ;  /* 0x00000000f0047223 */ /* 0x000fe20000010805 */
[----:B------:R-:W-:-:S02]  /*1a580*/  IMAD.MOV.U32 R188, RZ, RZ, R99 ;  /* 0x000000ffffbc7224 */ /* 0x000fc400078e0063 */
[----:B------:R-:W-:Y:S02]  /*1a590*/  IMAD.MOV.U32 R179, RZ, RZ, R100 ;  /* 0x000000ffffb37224 */ /* 0x000fe400078e0064 */
[----:B------:R-:W-:Y:S01]  /*1a5a0*/  IMAD.MOV.U32 R197, RZ, RZ, R94 ;  /* 0x000000ffffc57224 */ /* 0x000fe200078e005e */
[C---:B------:R-:W-:Y:S01]  /*1a5b0*/  HMMA.16816.F32 R72, R8.reuse, R20, R68 ;  /* 0x000000140848723c */ /* 0x040fe20000001844 */
[----:B------:R-:W1:Y:S07]  /*1a5c0*/  LDSM.16.MT88.4 R68, [R36+0xf000] ;  /* 0x00f000002444783b */ /* 0x000e6e0000004200 */
[----:B------:R-:W-:Y:S01]  /*1a5d0*/  HMMA.16816.F32 R48, R8, R22, R16 ;  /* 0x000000160830723c */ /* 0x000fe20000001810 */
[----:B------:R-:W-:Y:S01]  /*1a5e0*/  F2FP.F16.F32.PACK_AB R8, R107, R106 ;  /* 0x0000006a6b08723e */ /* 0x000fe200000000ff */
[----:B------:R-:W1:Y:S01]  /*1a5f0*/  LDSM.16.MT88.4 R16, [R15+0xf000] ;  /* 0x00f000000f10783b */ /* 0x000e620000004200 */
[----:B--2---:R-:W-:-:S02]  /*1a600*/  F2FP.F16.F32.PACK_AB R10, R110, R109 ;  /* 0x0000006d6e0a723e */ /* 0x004fc400000000ff */
[----:B---3--:R-:W-:Y:S01]  /*1a610*/  F2FP.F16.F32.PACK_AB R9, R104, R103 ;  /* 0x000000676809723e */ /* 0x008fe200000000ff */
[----:B------:R-:W-:Y:S01]  /*1a620*/  LDSM.16.MT88.4 R20, [R38+0xf800] ;  /* 0x00f800002614783b */ /* 0x000fe20000004200 */
[----:B-----5:R-:W-:Y:S01]  /*1a630*/  F2FP.F16.F32.PACK_AB R11, R108, R105 ;  /* 0x000000696c0b723e */ /* 0x020fe200000000ff */
[----:B------:R2:W-:Y:S01]  /*1a640*/  MUFU.EX2 R97, R2 ;  /* 0x0000000200617308 */ /* 0x0005e20000000800 */
[-C--:B------:R-:W-:Y:S01]  /*1a650*/  FFMA.FTZ R6, R239, R0.reuse, -R3 ;  /* 0x00000000ef067223 */ /* 0x080fe20000010803 */
[----:B------:R-:W-:Y:S01]  /*1a660*/  IMAD.MOV.U32 R192, RZ, RZ, R95 ;  /* 0x000000ffffc07224 */ /* 0x000fe200078e005f */
[----:B------:R-:W-:Y:S03]  /*1a670*/  LDSM.16.MT88.4 R76, [R36+0xf800] ;  /* 0x00f80000244c783b */ /* 0x000fe60000004200 */
[C---:B------:R-:W-:Y:S08]  /*1a680*/  HMMA.16816.F32 R64, R8.reuse, R24, R64 ;  /* 0x000000180840723c */ /* 0x040ff00000001840 */
[----:B------:R-:W-:Y:S01]  /*1a690*/  HMMA.16816.F32 R44, R8, R26, R28 ;  /* 0x0000001a082c723c */ /* 0x000fe2000000181c */
[----:B------:R-:W3:Y:S01]  /*1a6a0*/  LDSM.16.MT88.4 R24, [R160+0xf800] ;  /* 0x00f80000a018783b */ /* 0x000ee20000004200 */
[-CC-:B--2---:R-:W-:Y:S01]  /*1a6b0*/  FFMA.FTZ R2, R244, R0.reuse, -R5.reuse ;  /* 0x00000000f4027223 */ /* 0x184fe20000010805 */
[----:B------:R2:W5:Y:S04]  /*1a6c0*/  MUFU.EX2 R99, R4 ;  /* 0x0000000400637308 */ /* 0x0005680000000800 */
[----:B------:R4:W-:Y:S01]  /*1a6d0*/  MUFU.EX2 R100, R2 ;  /* 0x0000000200647308 */ /* 0x0009e20000000800 */
[-C--:B--2---:R-:W-:Y:S01]  /*1a6e0*/  FFMA.FTZ R4, R245, R0.reuse, -R5 ;  /* 0x00000000f5047223 */ /* 0x084fe20000010805 */
[----:B----4-:R-:W-:-:S03]  /*1a6f0*/  FFMA.FTZ R2, R236, R0, -R3 ;  /* 0x00000000ec027223 */ /* 0x010fc60000010803 */
[----:B------:R2:W4:Y:S04]  /*1a700*/  MUFU.EX2 R101, R4 ;  /* 0x0000000400657308 */ /* 0x0005280000000800 */
[----:B------:R5:W-:Y:S01]  /*1a710*/  MUFU.EX2 R94, R2 ;  /* 0x00000002005e7308 */ /* 0x000be20000000800 */
[----:B------:R-:W-:Y:S03]  /*1a720*/  HMMA.16816.F32 R28, R8, R42, R52 ;  /* 0x0000002a081c723c */ /* 0x000fe60000001834 */
[----:B------:R-:W3:Y:S01]  /*1a730*/  MUFU.EX2 R96, R6 ;  /* 0x0000000600607308 */ /* 0x000ee20000000800 */
[-CC-:B--2---:R-:W-:Y:S01]  /*1a740*/  FFMA.FTZ R4, R241, R0.reuse, -R3.reuse ;  /* 0x00000000f1047223 */ /* 0x184fe20000010803 */
[----:B-----5:R-:W-:-:S03]  /*1a750*/  FFMA.FTZ R2, R238, R0, -R3 ;  /* 0x00000000ee027223 */ /* 0x020fc60000010803 */
[----:B------:R-:W-:Y:S04]  /*1a760*/  MUFU.EX2 R98, R4 ;  /* 0x0000000400627308 */ /* 0x000fe80000000800 */
[----:B------:R2:W5:Y:S01]  /*1a770*/  MUFU.EX2 R95, R2 ;  /* 0x00000002005f7308 */ /* 0x0005620000000800 */
[C---:B------:R-:W-:Y:S08]  /*1a780*/  HMMA.16816.F32 R32, R8.reuse, R40, R56 ;  /* 0x000000280820723c */ /* 0x040ff00000001838 */
[C---:B-1----:R-:W-:Y:S08]  /*1a790*/  HMMA.16816.F32 R40, R8.reuse, R68, R80 ;  /* 0x000000440828723c */ /* 0x042ff00000001850 */
[C---:B------:R-:W-:Y:S08]  /*1a7a0*/  HMMA.16816.F32 R68, R8.reuse, R70, R84 ;  /* 0x000000460844723c */ /* 0x040ff00000001854 */
[C---:B------:R-:W-:Y:S08]  /*1a7b0*/  HMMA.16816.F32 R56, R8.reuse, R16, R72 ;  /* 0x000000100838723c */ /* 0x040ff00000001848 */
[----:B------:R-:W-:Y:S01]  /*1a7c0*/  HMMA.16816.F32 R52, R8, R18, R48 ;  /* 0x000000120834723c */ /* 0x000fe20000001830 */
[----:B------:R-:W1:Y:S01]  /*1a7d0*/  LDSM.16.MT88.4 R48, [R15+0xf800] ;  /* 0x00f800000f30783b */ /* 0x000e620000004200 */
[----:B------:R-:W-:-:S02]  /*1a7e0*/  F2FP.F16.F32.PACK_AB R8, R99, R97 ;  /* 0x000000616308723e */ /* 0x000fc400000000ff */
[----:B----4-:R-:W-:Y:S01]  /*1a7f0*/  F2FP.F16.F32.PACK_AB R10, R101, R100 ;  /* 0x00000064650a723e */ /* 0x010fe200000000ff */
[----:B--2---:R-:W-:Y:S01]  /*1a800*/  FFMA.FTZ R2, R249, R0, -R5 ;  /* 0x00000000f9027223 */ /* 0x004fe20000010805 */
[----:B---3--:R-:W-:Y:S01]  /*1a810*/  F2FP.F16.F32.PACK_AB R9, R96, R94 ;  /* 0x0000005e6009723e */ /* 0x008fe200000000ff */
[----:B------:R-:W-:Y:S01]  /*1a820*/  IMAD.MOV.U32 R178, RZ, RZ, R91 ;  /* 0x000000ffffb27224 */ /* 0x000fe200078e005b */
[----:B-----5:R-:W-:Y:S01]  /*1a830*/  F2FP.F16.F32.PACK_AB R11, R95, R98 ;  /* 0x000000625f0b723e */ /* 0x020fe200000000ff */
[----:B------:R2:W-:Y:S01]  /*1a840*/  MUFU.EX2 R91, R2 ;  /* 0x00000002005b7308 */ /* 0x0005e20000000800 */
[-C--:B------:R-:W-:Y:S01]  /*1a850*/  FFMA.FTZ R4, R248, R0.reuse, -R5 ;  /* 0x00000000f8047223 */ /* 0x080fe20000010805 */
[----:B------:R-:W-:Y:S02]  /*1a860*/  IMAD.MOV.U32 R221, RZ, RZ, R90 ;  /* 0x000000ffffdd7224 */ /* 0x000fe400078e005a */
[----:B------:R-:W-:Y:S02]  /*1a870*/  IMAD.MOV.U32 R172, RZ, RZ, R92 ;  /* 0x000000ffffac7224 */ /* 0x000fe400078e005c */
[-C--:B------:R-:W-:Y:S01]  /*1a880*/  FFMA.FTZ R6, R246, R0.reuse, -R3 ;  /* 0x00000000f6067223 */ /* 0x080fe20000010803 */
[C---:B------:R-:W-:Y:S01]  /*1a890*/  HMMA.16816.F32 R64, R8.reuse, R24, R64 ;  /* 0x000000180840723c */ /* 0x040fe20000001840 */
[----:B------:R-:W-:Y:S01]  /*1a8a0*/  IMAD.MOV.U32 R217, RZ, RZ, R89 ;  /* 0x000000ffffd97224 */ /* 0x000fe200078e0059 */
[----:B------:R-:W-:Y:S06]  /*1a8b0*/  LDSM.16.MT88.4 R16, [R38+0x10000] ;  /* 0x010000002610783b */ /* 0x000fec0000004200 */
[----:B------:R-:W-:Y:S01]  /*1a8c0*/  HMMA.16816.F32 R44, R8, R26, R44 ;  /* 0x0000001a082c723c */ /* 0x000fe2000000182c */
[----:B--2---:R-:W-:-:S07]  /*1a8d0*/  FFMA.FTZ R2, R93, R0, -R5 ;  /* 0x000000005d027223 */ /* 0x004fce0000010805 */
[C---:B------:R-:W-:Y:S01]  /*1a8e0*/  HMMA.16816.F32 R24, R8.reuse, R22, R28 ;  /* 0x000000160818723c */ /* 0x040fe2000000181c */
[----:B------:R-:W2:Y:S01]  /*1a8f0*/  LDSM.16.MT88.4 R28, [R36+0x10000] ;  /* 0x01000000241c783b */ /* 0x000ea20000004200 */
[----:B------:R3:W-:Y:S04]  /*1a900*/  MUFU.EX2 R90, R2 ;  /* 0x00000002005a7308 */ /* 0x0007e80000000800 */
[----:B------:R4:W5:Y:S01]  /*1a910*/  MUFU.EX2 R93, R4 ;  /* 0x00000004005d7308 */ /* 0x0009620000000800 */
[-C--:B---3--:R-:W-:Y:S01]  /*1a920*/  FFMA.FTZ R2, R247, R0.reuse, -R3 ;  /* 0x00000000f7027223 */ /* 0x088fe20000010803 */
[-C--:B----4-:R-:W-:Y:S01]  /*1a930*/  FFMA.FTZ R4, R174, R0.reuse, -R5 ;  /* 0x00000000ae047223 */ /* 0x090fe20000010805 */
[----:B------:R-:W-:Y:S02]  /*1a940*/  IMAD.MOV.U32 R174, RZ, RZ, R88 ;  /* 0x000000ffffae7224 */ /* 0x000fe400078e0058 */
[----:B------:R3:W-:Y:S04]  /*1a950*/  MUFU.EX2 R88, R2 ;  /* 0x0000000200587308 */ /* 0x0007e80000000800 */
[----:B------:R4:W2:Y:S01]  /*1a960*/  MUFU.EX2 R92, R4 ;  /* 0x00000004005c7308 */ /* 0x0008a20000000800 */
[----:B------:R-:W-:Y:S01]  /*1a970*/  HMMA.16816.F32 R32, R8, R20, R32 ;  /* 0x000000140820723c */ /* 0x000fe20000001820 */
[----:B------:R-:W2:Y:S02]  /*1a980*/  LDSM.16.MT88.4 R20, [R160+0x10000] ;  /* 0x01000000a014783b */ /* 0x000ea40000004200 */
[----:B------:R-:W2:Y:S01]  /*1a990*/  MUFU.EX2 R86, R6 ;  /* 0x0000000600567308 */ /* 0x000ea20000000800 */
[-CC-:B---3--:R-:W-:Y:S01]  /*1a9a0*/  FFMA.FTZ R2, R242, R0.reuse, -R3.reuse ;  /* 0x00000000f2027223 */ /* 0x188fe20000010803 */
[----:B----4-:R-:W-:-:S03]  /*1a9b0*/  FFMA.FTZ R4, R243, R0, -R3 ;  /* 0x00000000f3047223 */ /* 0x010fc60000010803 */
[----:B------:R3:W-:Y:S01]  /*1a9c0*/  MUFU.EX2 R89, R2 ;  /* 0x0000000200597308 */ /* 0x0007e20000000800 */
[C---:B------:R-:W-:Y:S01]  /*1a9d0*/  HMMA.16816.F32 R40, R8.reuse, R76, R40 ;  /* 0x0000004c0828723c */ /* 0x040fe20000001828 */
[----:B------:R-:W-:Y:S02]  /*1a9e0*/  IMAD.MOV.U32 R216, RZ, RZ, R14 ;  /* 0x000000ffffd87224 */ /* 0x000fe400078e000e */
[----:B------:R4:W2:Y:S05]  /*1a9f0*/  MUFU.EX2 R87, R4 ;  /* 0x0000000400577308 */ /* 0x0008aa0000000800 */
[----:B------:R-:W-:Y:S01]  /*1aa00*/  HMMA.16816.F32 R76, R8, R78, R68 ;  /* 0x0000004e084c723c */ /* 0x000fe20000001844 */
[----:B---3--:R-:W-:-:S04]  /*1aa10*/  FADD.FTZ R2, R173, R171 ;  /* 0x000000abad027221 */ /* 0x008fc80000010000 */
[----:B------:R-:W-:Y:S01]  /*1aa20*/  FADD.FTZ R14, R175, R2 ;  /* 0x00000002af0e7221 */ /* 0x000fe20000010000 */
[-CC-:B------:R-:W-:Y:S01]  /*1aa30*/  FFMA.FTZ R2, R221, R0.reuse, -R5.reuse ;  /* 0x00000000dd027223 */ /* 0x180fe20000010805 */
[----:B----4-:R-:W-:-:S03]  /*1aa40*/  FFMA.FTZ R4, R217, R0, -R5 ;  /* 0x00000000d9047223 */ /* 0x010fc60000010805 */
[----:B------:R3:W-:Y:S01]  /*1aa50*/  MUFU.EX2 R84, R2 ;  /* 0x0000000200547308 */ /* 0x0007e20000000800 */
[C---:B-1----:R-:W-:Y:S01]  /*1aa60*/  HMMA.16816.F32 R68, R8.reuse, R48, R56 ;  /* 0x000000300844723c */ /* 0x042fe20000001838 */
[----:B------:R-:W-:Y:S02]  /*1aa70*/  FADD.FTZ R7, R169, R7 ;  /* 0x00000007a9077221 */ /* 0x000fe40000010000 */
[----:B------:R1:W4:Y:S05]  /*1aa80*/  MUFU.EX2 R82, R4 ;  /* 0x0000000400527308 */ /* 0x00032a0000000800 */
[----:B------:R-:W-:Y:S01]  /*1aa90*/  HMMA.16816.F32 R56, R8, R50, R52 ;  /* 0x000000320838723c */ /* 0x000fe20000001834 */
[--C-:B---3--:R-:W-:Y:S01]  /*1aaa0*/  FFMA.FTZ R2, R216, R0, -R5.reuse ;  /* 0x00000000d8027223 */ /* 0x108fe20000010805 */
[----:B-----5:R-:W-:Y:S01]  /*1aab0*/  F2FP.F16.F32.PACK_AB R8, R93, R91 ;  /* 0x0000005b5d08723e */ /* 0x020fe200000000ff */
[----:B------:R-:W3:Y:S01]  /*1aac0*/  LDSM.16.MT88.4 R48, [R15+0x10000] ;  /* 0x010000000f30783b */ /* 0x000ee20000004200 */
[----:B--2---:R-:W-:Y:S01]  /*1aad0*/  F2FP.F16.F32.PACK_AB R10, R92, R90 ;  /* 0x0000005a5c0a723e */ /* 0x004fe200000000ff */
[----:B------:R2:W-:Y:S01]  /*1aae0*/  MUFU.EX2 R83, R2 ;  /* 0x0000000200537308 */ /* 0x0005e20000000800 */
[----:B------:R-:W-:Y:S01]  /*1aaf0*/  F2FP.F16.F32.PACK_AB R9, R86, R88 ;  /* 0x000000585609723e */ /* 0x000fe200000000ff */
[----:B-1----:R-:W-:Y:S01]  /*1ab00*/  FFMA.FTZ R4, R172, R0, -R5 ;  /* 0x00000000ac047223 */ /* 0x002fe20000010805 */
[----:B------:R-:W-:-:S03]  /*1ab10*/  F2FP.F16.F32.PACK_AB R11, R89, R87 ;  /* 0x00000057590b723e */ /* 0x000fc600000000ff */
[----:B------:R1:W5:Y:S01]  /*1ab20*/  MUFU.EX2 R85, R4 ;  /* 0x0000000400557308 */ /* 0x0003620000000800 */
[----:B--2---:R-:W-:-:S03]  /*1ab30*/  FFMA.FTZ R2, R174, R0, -R3 ;  /* 0x00000000ae027223 */ /* 0x004fc60000010803 */
[----:B------:R-:W-:Y:S01]  /*1ab40*/  HMMA.16816.F32 R40, R8, R28, R40 ;  /* 0x0000001c0828723c */ /* 0x000fe20000001828 */
[----:B------:R2:W-:Y:S01]  /*1ab50*/  MUFU.EX2 R80, R2 ;  /* 0x0000000200507308 */ /* 0x0005e20000000800 */
[----:B-1----:R-:W-:-:S06]  /*1ab60*/  FFMA.FTZ R4, R250, R0, -R3 ;  /* 0x00000000fa047223 */ /* 0x002fcc0000010803 */
[----:B------:R-:W-:Y:S01]  /*1ab70*/  HMMA.16816.F32 R28, R8, R30, R76 ;  /* 0x0000001e081c723c */ /* 0x000fe2000000184c */
[----:B------:R1:W-:Y:S01]  /*1ab80*/  MUFU.EX2 R79, R4 ;  /* 0x00000004004f7308 */ /* 0x0003e20000000800 */
[----:B--2---:R-:W-:-:S04]  /*1ab90*/  FADD.FTZ R2, R201, R7 ;  /* 0x00000007c9027221 */ /* 0x004fc80000010000 */
        /* <DEDUP_REMOVED lines=15> */
[----:B------:R-:W-:-:S06]  /*1ac90*/  FADD.FTZ R4, R195, R4 ;  /* 0x00000004c3047221 */ /* 0x000fcc0000010000 */
[C---:B------:R-:W-:Y:S01]  /*1aca0*/  HMMA.16816.F32 R32, R8.reuse, R18, R24 ;  /* 0x000000120820723c */ /* 0x040fe20000001818 */
[----:B------:R-:W1:Y:S01]  /*1acb0*/  LDSM.16.MT88.4 R16, [R160+0x10800] ;  /* 0x01080000a010783b */ /* 0x000e620000004200 */
[----:B------:R-:W-:Y:S01]  /*1acc0*/  FADD.FTZ R2, R182, R2 ;  /* 0x00000002b6027221 */ /* 0x000fe20000010000 */
[----:B------:R-:W-:Y:S01]  /*1acd0*/  FADD.FTZ R4, R190, R4 ;  /* 0x00000004be047221 */ /* 0x000fe20000010000 */
[-CC-:B------:R-:W-:Y:S01]  /*1ace0*/  FFMA.FTZ R6, R170, R0.reuse, -R3.reuse ;  /* 0x00000000aa067223 */ /* 0x180fe20000010803 */
[----:B------:R-:W2:Y:S01]  /*1acf0*/  LDSM.16.MT88.4 R24, [R38+0x10800] ;  /* 0x010800002618783b */ /* 0x000ea20000004200 */
[----:B------:R-:W-:Y:S01]  /*1ad00*/  FADD.FTZ R2, R187, R2 ;  /* 0x00000002bb027221 */ /* 0x000fe20000010000 */
[----:B------:R-:W-:Y:S01]  /*1ad10*/  FADD.FTZ R4, R194, R4 ;  /* 0x00000004c2047221 */ /* 0x000fe20000010000 */
[----:B------:R4:W5:Y:S02]  /*1ad20*/  MUFU.EX2 R81, R6 ;  /* 0x0000000600517308 */ /* 0x0009640000000800 */
[----:B------:R-:W-:Y:S01]  /*1ad30*/  FADD.FTZ R2, R159, R2 ;  /* 0x000000029f027221 */ /* 0x000fe20000010000 */
[----:B------:R-:W-:Y:S01]  /*1ad40*/  FADD.FTZ R4, R164, R4 ;  /* 0x00000004a4047221 */ /* 0x000fe20000010000 */
[----:B------:R-:W-:Y:S01]  /*1ad50*/  HMMA.16816.F32 R64, R8, R20, R64 ;  /* 0x000000140840723c */ /* 0x000fe20000001840 */
[----:B------:R-:W2:Y:S01]  /*1ad60*/  LDSM.16.MT88.4 R20, [R36+0x10800] ;  /* 0x010800002414783b */ /* 0x000ea20000004200 */
[----:B------:R-:W-:Y:S01]  /*1ad70*/  FADD.FTZ R2, R163, R2 ;  /* 0x00000002a3027221 */ /* 0x000fe20000010000 */
[----:B------:R-:W-:Y:S01]  /*1ad80*/  FADD.FTZ R4, R166, R4 ;  /* 0x00000004a6047221 */ /* 0x000fe20000010000 */
[----:B----4-:R-:W-:-:S04]  /*1ad90*/  FFMA.FTZ R6, R251, R0, -R3 ;  /* 0x00000000fb067223 */ /* 0x010fc80000010803 */
[----:B------:R-:W4:Y:S01]  /*1ada0*/  MUFU.EX2 R78, R6 ;  /* 0x00000006004e7308 */ /* 0x000f220000000800 */
        /* <DEDUP_REMOVED lines=8> */
[----:B------:R-:W-:Y:S02]  /*1ae30*/  F2FP.F16.F32.PACK_AB R8, R82, R84 ;  /* 0x000000545208723e */ /* 0x000fe400000000ff */
[----:B-----5:R-:W-:Y:S02]  /*1ae40*/  F2FP.F16.F32.PACK_AB R10, R85, R83 ;  /* 0x00000053550a723e */ /* 0x020fe400000000ff */
[----:B------:R-:W-:Y:S02]  /*1ae50*/  F2FP.F16.F32.PACK_AB R9, R81, R80 ;  /* 0x000000505109723e */ /* 0x000fe400000000ff */
[----:B----4-:R-:W-:Y:S01]  /*1ae60*/  F2FP.F16.F32.PACK_AB R11, R78, R79 ;  /* 0x0000004f4e0b723e */ /* 0x010fe200000000ff */
[----:B------:R-:W-:Y:S01]  /*1ae70*/  FADD.FTZ R2, R151, R2 ;  /* 0x0000000297027221 */ /* 0x000fe20000010000 */
[----:B------:R-:W-:-:S03]  /*1ae80*/  FADD.FTZ R4, R157, R4 ;  /* 0x000000049d047221 */ /* 0x000fc60000010000 */
[----:B------:R-:W-:Y:S01]  /*1ae90*/  FADD.FTZ R2, R153, R2 ;  /* 0x0000000299027221 */ /* 0x000fe20000010000 */
[----:B------:R-:W-:Y:S01]  /*1aea0*/  FADD.FTZ R4, R156, R4 ;  /* 0x000000049c047221 */ /* 0x000fe20000010000 */
[----:B-1----:R-:W-:Y:S02]  /*1aeb0*/  HMMA.16816.F32 R64, R8, R16, R64 ;  /* 0x000000100840723c */ /* 0x002fe40000001840 */
[----:B------:R-:W-:Y:S01]  /*1aec0*/  FADD.FTZ R2, R154, R2 ;  /* 0x000000029a027221 */ /* 0x000fe20000010000 */
[----:B------:R-:W-:Y:S01]  /*1aed0*/  FADD.FTZ R4, R158, R4 ;  /* 0x000000049e047221 */ /* 0x000fe20000010000 */
[-CC-:B------:R-:W-:Y:S01]  /*1aee0*/  FFMA.FTZ R6, R168, R0.reuse, -R5.reuse ;  /* 0x00000000a8067223 */ /* 0x180fe20000010805 */
[----:B------:R-:W-:-:S03]  /*1aef0*/  FFMA.FTZ R7, R197, R0, -R5 ;  /* 0x00000000c5077223 */ /* 0x000fc60000010805 */
[----:B------:R-:W-:Y:S01]  /*1af00*/  HMMA.16816.F32 R52, R8, R18, R52 ;  /* 0x000000120834723c */ /* 0x000fe20000001834 */
[----:B------:R-:W1:Y:S01]  /*1af10*/  LDSM.16.MT88.4 R16, [R15+0x10800] ;  /* 0x010800000f10783b */ /* 0x000e620000004200 */
[----:B------:R-:W-:Y:S01]  /*1af20*/  FADD.FTZ R2, R61, R2 ;  /* 0x000000023d027221 */ /* 0x000fe20000010000 */
[----:B------:R-:W-:Y:S01]  /*1af30*/  FADD.FTZ R4, R62, R4 ;  /* 0x000000043e047221 */ /* 0x000fe20000010000 */
[----:B------:R-:W-:Y:S01]  /*1af40*/  FFMA.FTZ R14, R200, R0, -R5 ;  /* 0x00000000c80e7223 */ /* 0x000fe20000010805 */
[----:B------:R-:W-:Y:S01]  /*1af50*/  LDSM.16.MT88.4 R152, [R38+0x11800] ;  /* 0x011800002698783b */ /* 0x000fe20000004200 */
        /* <DEDUP_REMOVED lines=10> */
[C---:B--2---:R-:W-:Y:S01]  /*1b000*/  HMMA.16816.F32 R48, R8.reuse, R24, R44 ;  /* 0x000000180830723c */ /* 0x044fe2000000182c */
[----:B------:R2:W-:Y:S01]  /*1b010*/  MUFU.EX2 R75, R6 ;  /* 0x00000006004b7308 */ /* 0x0005e20000000800 */
[----:B------:R-:W-:Y:S01]  /*1b020*/  FADD.FTZ R2, R139, R2 ;  /* 0x000000028b027221 */ /* 0x000fe20000010000 */
[----:B------:R-:W-:Y:S01]  /*1b030*/  FADD.FTZ R4, R142, R4 ;  /* 0x000000048e047221 */ /* 0x000fe20000010000 */
[----:B------:R-:W-:Y:S02]  /*1b040*/  LDSM.16.MT88.4 R144, [R36+0x11800] ;  /* 0x011800002490783b */ /* 0x000fe40000004200 */
[----:B------:R-:W-:Y:S01]  /*1b050*/  FADD.FTZ R2, R140, R2 ;  /* 0x000000028c027221 */ /* 0x000fe20000010000 */
[----:B------:R-:W-:Y:S01]  /*1b060*/  FADD.FTZ R4, R143, R4 ;  /* 0x000000048f047221 */ /* 0x000fe20000010000 */
[C---:B------:R-:W-:Y:S01]  /*1b070*/  HMMA.16816.F32 R44, R8.reuse, R26, R32 ;  /* 0x0000001a082c723c */ /* 0x040fe20000001820 */
[----:B------:R-:W3:Y:S01]  /*1b080*/  LDSM.16.MT88.4 R24, [R160+0x11000] ;  /* 0x01100000a018783b */ /* 0x000ee20000004200 */
[----:B------:R-:W-:Y:S01]  /*1b090*/  FADD.FTZ R2, R127, R2 ;  /* 0x000000027f027221 */ /* 0x000fe20000010000 */
[----:B------:R-:W-:Y:S01]  /*1b0a0*/  FADD.FTZ R4, R130, R4 ;  /* 0x0000000482047221 */ /* 0x000fe20000010000 */
[----:B------:R4:W-:Y:S01]  /*1b0b0*/  MUFU.EX2 R77, R7 ;  /* 0x00000007004d7308 */ /* 0x0009e20000000800 */
[----:B------:R-:W-:Y:S03]  /*1b0c0*/  LDSM.16.MT88.4 R160, [R160+0x11800] ;  /* 0x01180000a0a0783b */ /* 0x000fe60000004200 */
[----:B------:R-:W-:Y:S01]  /*1b0d0*/  HMMA.16816.F32 R32, R8, R22, R28 ;  /* 0x000000160820723c */ /* 0x000fe2000000181c */
[----:B--2---:R-:W-:Y:S01]  /*1b0e0*/  FFMA.FTZ R6, R193, R0, -R5 ;  /* 0x00000000c1067223 */ /* 0x004fe20000010805 */
[----:B------:R-:W-:Y:S01]  /*1b0f0*/  FADD.FTZ R2, R129, R2 ;  /* 0x0000000281027221 */ /* 0x000fe20000010000 */
[----:B------:R-:W-:-:S05]  /*1b100*/  FADD.FTZ R4, R132, R4 ;  /* 0x0000000484047221 */ /* 0x000fca0000010000 */
[----:B-1----:R-:W-:Y:S01]  /*1b110*/  HMMA.16816.F32 R68, R8, R16, R68 ;  /* 0x000000100844723c */ /* 0x002fe20000001844 */
[----:B------:R1:W-:Y:S01]  /*1b120*/  MUFU.EX2 R76, R6 ;  /* 0x00000006004c7308 */ /* 0x0003e20000000800 */
[----:B----4-:R-:W-:-:S06]  /*1b130*/  FFMA.FTZ R7, R196, R0, -R3 ;  /* 0x00000000c4077223 */ /* 0x010fcc0000010803 */
[----:B------:R-:W-:Y:S01]  /*1b140*/  HMMA.16816.F32 R28, R8, R18, R56 ;  /* 0x00000012081c723c */ /* 0x000fe20000001838 */
[----:B------:R-:W2:Y:S01]  /*1b150*/  LDSM.16.MT88.4 R16, [R36+0x11000] ;  /* 0x011000002410783b */ /* 0x000ea20000004200 */
[----:B------:R-:W-:Y:S01]  /*1b160*/  FADD.FTZ R2, R131, R2 ;  /* 0x0000000283027221 */ /* 0x000fe20000010000 */
[----:B------:R-:W-:Y:S01]  /*1b170*/  FADD.FTZ R4, R133, R4 ;  /* 0x0000000485047221 */ /* 0x000fe20000010000 */
[----:B-1----:R-:W-:Y:S01]  /*1b180*/  FFMA.FTZ R6, R181, R0, -R3 ;  /* 0x00000000b5067223 */ /* 0x002fe20000010803 */
[----:B------:R1:W-:Y:S01]  /*1b190*/  MUFU.EX2 R72, R7 ;  /* 0x0000000700487308 */ /* 0x0003e20000000800 */
[----:B------:R-:W-:Y:S01]  /*1b1a0*/  FADD.FTZ R2, R128, R2 ;  /* 0x0000000280027221 */ /* 0x000fe20000010000 */
[----:B------:R-:W-:Y:S02]  /*1b1b0*/  FADD.FTZ R4, R136, R4 ;  /* 0x0000000488047221 */ /* 0x000fe40000010000 */
[----:B------:R4:W-:Y:S01]  /*1b1c0*/  MUFU.EX2 R62, R6 ;  /* 0x00000006003e7308 */ /* 0x0009e20000000800 */
[----:B------:R-:W-:Y:S01]  /*1b1d0*/  FADD.FTZ R2, R121, R2 ;  /* 0x0000000279027221 */ /* 0x000fe20000010000 */
[----:B------:R-:W-:-:S02]  /*1b1e0*/  FADD.FTZ R4, R122, R4 ;  /* 0x000000047a047221 */ /* 0x000fc40000010000 */
[----:B------:R-:W5:Y:S01]  /*1b1f0*/  MUFU.EX2 R74, R14 ;  /* 0x0000000e004a7308 */ /* 0x000f620000000800 */
[-CC-:B-1----:R-:W-:Y:S01]  /*1b200*/  FFMA.FTZ R7, R180, R0.reuse, -R3.reuse ;  /* 0x00000000b4077223 */ /* 0x182fe20000010803 */
[----:B----4-:R-:W-:-:S03]  /*1b210*/  FFMA.FTZ R6, R185, R0, -R3 ;  /* 0x00000000b9067223 */ /* 0x010fc60000010803 */
[----:B------:R1:W-:Y:S01]  /*1b220*/  MUFU.EX2 R73, R7 ;  /* 0x0000000700497308 */ /* 0x0003e20000000800 */
[----:B------:R-:W-:-:S03]  /*1b230*/  FADD.FTZ R2, R119, R2 ;  /* 0x0000000277027221 */ /* 0x000fc60000010000 */
[----:B------:R-:W4:Y:S01]  /*1b240*/  MUFU.EX2 R61, R6 ;  /* 0x00000006003d7308 */ /* 0x000f220000000800 */
[----:B------:R-:W-:Y:S01]  /*1b250*/  FADD.FTZ R4, R126, R4 ;  /* 0x000000047e047221 */ /* 0x000fe20000010000 */
[----:B------:R-:W-:Y:S01]  /*1b260*/  HMMA.16816.F32 R40, R8, R20, R40 ;  /* 0x000000140828723c */ /* 0x000fe20000001828 */
[----:B------:R-:W-:Y:S02]  /*1b270*/  FADD.FTZ R2, R120, R2 ;  /* 0x0000000278027221 */ /* 0x000fe40000010000 */
[----:B------:R-:W-:Y:S01]  /*1b280*/  FADD.FTZ R4, R124, R4 ;  /* 0x000000047c047221 */ /* 0x000fe20000010000 */
[----:B-----5:R-:W-:Y:S01]  /*1b290*/  F2FP.F16.F32.PACK_AB R8, R74, R75 ;  /* 0x0000004b4a08723e */ /* 0x020fe200000000ff */
[----:B------:R-:W-:Y:S01]  /*1b2a0*/  FADD.FTZ R2, R123, R2 ;  /* 0x000000027b027221 */ /* 0x000fe20000010000 */
[----:B------:R-:W-:Y:S01]  /*1b2b0*/  F2FP.F16.F32.PACK_AB R10, R76, R77 ;  /* 0x0000004d4c0a723e */ /* 0x000fe200000000ff */
[----:B------:R-:W-:Y:S01]  /*1b2c0*/  FADD.FTZ R4, R125, R4 ;  /* 0x000000047d047221 */ /* 0x000fe20000010000 */
[----:B------:R-:W-:Y:S01]  /*1b2d0*/  F2FP.F16.F32.PACK_AB R9, R62, R72 ;  /* 0x000000483e09723e */ /* 0x000fe200000000ff */
[----:B------:R-:W-:Y:S01]  /*1b2e0*/  FADD.FTZ R2, R111, R2 ;  /* 0x000000026f027221 */ /* 0x000fe20000010000 */
[-CC-:B-1----:R-:W-:Y:S01]  /*1b2f0*/  FFMA.FTZ R7, R189, R0.reuse, -R5.reuse ;  /* 0x00000000bd077223 */ /* 0x182fe20000010805 */
[----:B----4-:R-:W-:Y:S01]  /*1b300*/  F2FP.F16.F32.PACK_AB R11, R61, R73 ;  /* 0x000000493d0b723e */ /* 0x010fe200000000ff */
[----:B------:R-:W-:Y:S01]  /*1b310*/  FADD.FTZ R4, R113, R4 ;  /* 0x0000000471047221 */ /* 0x000fe20000010000 */
[-CC-:B------:R-:W-:Y:S01]  /*1b320*/  FFMA.FTZ R6, R184, R0.reuse, -R5.reuse ;  /* 0x00000000b8067223 */ /* 0x180fe20000010805 */
[----:B------:R-:W-:Y:S01]  /*1b330*/  FADD.FTZ R2, R112, R2 ;  /* 0x0000000270027221 */ /* 0x000fe20000010000 */
[----:B------:R-:W-:Y:S01]  /*1b340*/  FFMA.FTZ R14, R188, R0, -R5 ;  /* 0x00000000bc0e7223 */ /* 0x000fe20000010805 */
[----:B------:R-:W-:Y:S01]  /*1b350*/  FADD.FTZ R4, R116, R4 ;  /* 0x0000000474047221 */ /* 0x000fe20000010000 */
[----:B------:R-:W1:Y:S01]  /*1b360*/  LDSM.16.MT88.4 R20, [R38+0x11000] ;  /* 0x011000002614783b */ /* 0x000e620000004200 */
[----:B---3--:R-:W-:Y:S01]  /*1b370*/  HMMA.16816.F32 R64, R8, R24, R64 ;  /* 0x000000180840723c */ /* 0x008fe20000001840 */
[----:B------:R3:W-:Y:S01]  /*1b380*/  MUFU.EX2 R24, R6 ;  /* 0x0000000600187308 */ /* 0x0007e20000000800 */
[----:B------:R-:W-:Y:S01]  /*1b390*/  FADD.FTZ R2, R115, R2 ;  /* 0x0000000273027221 */ /* 0x000fe20000010000 */
[----:B------:R-:W-:-:S03]  /*1b3a0*/  FADD.FTZ R4, R117, R4 ;  /* 0x0000000475047221 */ /* 0x000fc60000010000 */
[----:B------:R-:W-:Y:S02]  /*1b3b0*/  FADD.FTZ R2, R114, R2 ;  /* 0x0000000272027221 */ /* 0x000fe40000010000 */
[----:B--2---:R-:W-:Y:S01]  /*1b3c0*/  HMMA.16816.F32 R40, R8, R16, R40 ;  /* 0x000000100828723c */ /* 0x004fe20000001828 */
[----:B------:R-:W-:Y:S01]  /*1b3d0*/  MUFU.EX2 R17, R7 ;  /* 0x0000000700117308 */ /* 0x000fe20000000800 */
[----:B------:R-:W-:Y:S01]  /*1b3e0*/  FADD.FTZ R4, R118, R4 ;  /* 0x0000000476047221 */ /* 0x000fe20000010000 */
[-C--:B---3--:R-:W-:Y:S01]  /*1b3f0*/  FFMA.FTZ R6, R179, R0.reuse, -R5 ;  /* 0x00000000b3067223 */ /* 0x088fe20000010805 */
[-CC-:B------:R-:W-:Y:S01]  /*1b400*/  FFMA.FTZ R5, R192, R0.reuse, -R3.reuse ;  /* 0x00000000c0057223 */ /* 0x180fe20000010803 */
[----:B------:R-:W-:Y:S04]  /*1b410*/  MUFU.EX2 R16, R14 ;  /* 0x0000000e00107308 */ /* 0x000fe80000000800 */
[----:B------:R2:W-:Y:S04]  /*1b420*/  MUFU.EX2 R14, R6 ;  /* 0x00000006000e7308 */ /* 0x0005e80000000800 */
[----:B------:R3:W4:Y:S01]  /*1b430*/  MUFU.EX2 R7, R5 ;  /* 0x0000000500077308 */ /* 0x0007220000000800 */
[----:B------:R-:W-:Y:S01]  /*1b440*/  FADD.FTZ R4, R106, R4 ;  /* 0x000000046a047221 */ /* 0x000fe20000010000 */
[-CC-:B--2---:R-:W-:Y:S01]  /*1b450*/  FFMA.FTZ R6, R177, R0.reuse, -R3.reuse ;  /* 0x00000000b1067223 */ /* 0x184fe20000010803 */
[-CC-:B---3--:R-:W-:Y:S01]  /*1b460*/  FFMA.FTZ R5, R178, R0.reuse, -R3.reuse ;  /* 0x00000000b2057223 */ /* 0x188fe20000010803 */
        /* <DEDUP_REMOVED lines=57> */
[----:B-----5:R-:W-:-:S03]  /*1b800*/  FADD.FTZ R36, R3, R0 ;  /* 0x0000000003247221 */ /* 0x020fc60000010000 */
[----:B------:R-:W-:Y:S01]  /*1b810*/  FADD.FTZ R132, R14, R2 ;  /* 0x000000020e847221 */ /* 0x000fe20000010000 */
[----:B------:R-:W-:Y:S01]  /*1b820*/  IMAD.MOV.U32 R221, RZ, RZ, R220 ;  /* 0x000000ffffdd7224 */ /* 0x000fe200078e00dc */
[----:B------:R2:W-:Y:S04]  /*1b830*/  STL [R1+0x50], R36 ;  /* 0x0000502401007387 */ /* 0x0005e80000100800 */
[----:B------:R2:W-:Y:S01]  /*1b840*/  STL [R1+0x44], R132 ;  /* 0x0000448401007387 */ /* 0x0005e20000100800 */
[----:B------:R-:W-:Y:S02]  /*1b850*/  ISETP.GT.AND P0, PT, R102, R221, PT ;  /* 0x000000dd6600720c */ /* 0x000fe40003f04270 */
[----:B------:R-:W-:Y:S02]  /*1b860*/  F2FP.F16.F32.PACK_AB R136, R17, R24 ;  /* 0x000000181188723e */ /* 0x000fe400000000ff */
[----:B------:R-:W-:-:S02]  /*1b870*/  F2FP.F16.F32.PACK_AB R138, R14, R16 ;  /* 0x000000100e8a723e */ /* 0x000fc400000000ff */
        /* <DEDUP_REMOVED lines=92> */
.L_x_3464:
        /* <DEDUP_REMOVED lines=12> */
.L_x_3465:
[----:B------:R-:W-:Y:S05]  /*1bf00*/  BSYNC.RECONVERGENT B0 ;  /* 0x0000000000007941 */ /* 0x000fea0003800200 */
.L_x_3463:
[----:B------:R-:W3:Y:S04]  /*1bf10*/  LDL R0, [R1+0x28] ;  /* 0x0000280001007983 */ /* 0x000ee80000100800 */
[----:B--2---:R-:W2:Y:S04]  /*1bf20*/  LDL R3, [R1+0x2c] ;  /* 0x00002c0001037983 */ /* 0x004ea80000100800 */
[----:B------:R-:W4:Y:S04]  /*1bf30*/  LDL R10, [R1+0x4c] ;  /* 0x00004c00010a7983 */ /* 0x000f280000100800 */
[----:B------:R-:W5:Y:S04]  /*1bf40*/  LDL R11, [R1+0x48] ;  /* 0x00004800010b7983 */ /* 0x000f680000100800 */
[----:B------:R-:W5:Y:S04]  /*1bf50*/  LDL R2, [R1+0x60] ;  /* 0x0000600001027983 */ /* 0x000f680000100800 */
[----:B------:R-:W5:Y:S04]  /*1bf60*/  LDL.LU R17, [R1+0x88] ;  /* 0x0000880001117983 */ /* 0x000f680000300800 */
[----:B------:R-:W5:Y:S04]  /*1bf70*/  LDL R16, [R1+0x3c] ;  /* 0x00003c0001107983 */ /* 0x000f680000100800 */
[----:B------:R-:W5:Y:S04]  /*1bf80*/  LDL R15, [R1+0x40] ;  /* 0x00004000010f7983 */ /* 0x000f680000100800 */
[----:B------:R-:W5:Y:S01]  /*1bf90*/  LDL.LU R14, [R1+0x84] ;  /* 0x00008400010e7983 */ /* 0x000f620000300800 */
[----:B------:R-:W-:Y:S01]  /*1bfa0*/  MOV R31, 0x20 ;  /* 0x00000020001f7802 */ /* 0x000fe20000000f00 */
[C---:B---3--:R-:W-:Y:S01]  /*1bfb0*/  IMAD.SHL.U32 R22, R0.reuse, 0x20, RZ ;  /* 0x0000002000167824 */ /* 0x048fe200078e00ff */
[----:B--2---:R-:W-:-:S04]  /*1bfc0*/  SHF.L.U64.HI R0, R0, 0x5, R3 ;  /* 0x0000000500007819 */ /* 0x004fc80000010203 */
[----:B----4-:R-:W-:-:S05]  /*1bfd0*/  IADD3 R8, P0, PT, R22, R10, RZ ;  /* 0x0000000a16087210 */ /* 0x010fca0007f1e0ff */
[----:B-----5:R-:W-:Y:S01]  /*1bfe0*/  IMAD.X R9, R0, 0x1, R11, P0 ;  /* 0x0000000100097824 */ /* 0x020fe200000e060b */
        /* <DEDUP_REMOVED lines=8> */
[----:B------:R-:W-:Y:S02]  /*1c070*/  IMAD.MOV.U32 R29, RZ, RZ, R16 ;  /* 0x000000ffff1d7224 */ /* 0x000fe400078e0010 */
[----:B------:R-:W-:Y:S01]  /*1c080*/  IMAD.MOV.U32 R28, RZ, RZ, R17 ;  /* 0x000000ffff1c7224 */ /* 0x000fe200078e0011 */
[----:B------:R-:W-:Y:S01]  /*1c090*/  IADD3.X R13, PT, PT, R3, R0, RZ, P2, !PT ;  /* 0x00000000030d7210 */ /* 0x000fe200017fe4ff */
[----:B------:R-:W-:Y:S01]  /*1c0a0*/  IMAD.MOV.U32 R32, RZ, RZ, R14 ;  /* 0x000000ffff207224 */ /* 0x000fe200078e000e */
[-C--:B------:R-:W-:Y:S01]  /*1c0b0*/  IADD3 R18, P2, PT, R12, R22.reuse, RZ ;  /* 0x000000160c127210 */ /* 0x080fe20007f5e0ff */
[----:B------:R-:W-:Y:S01]  /*1c0c0*/  @!PT LDS RZ, [RZ] ;  /* 0x00000000fffff984 */ /* 0x000fe20000000800 */
[----:B------:R-:W-:Y:S01]  /*1c0d0*/  @!PT LDS RZ, [RZ] ;  /* 0x00000000fffff984 */ /* 0x000fe20000000800 */
[----:B------:R-:W-:Y:S01]  /*1c0e0*/  @!PT LDS RZ, [RZ] ;  /* 0x00000000fffff984 */ /* 0x000fe20000000800 */
[----:B------:R2:W-:Y:S04]  /*1c0f0*/  @!P0 LDGSTS.E.BYPASS.LTC128B.128 [R63+0xa000], desc[UR4][R10.64] ;  /* 0x0a0000000a3f8fae */ /* 0x0005e8000b981a04 */
[----:B------:R-:W-:Y:S01]  /*1c100*/  IMAD.X R19, R13, 0x1, R0, P2 ;  /* 0x000000010d137824 */ /* 0x000fe200010e0600 */
[----:B------:R-:W-:-:S04]  /*1c110*/  IADD3 R20, P2, PT, R18, R22, RZ ;  /* 0x0000001612147210 */ /* 0x000fc80007f5e0ff */
[----:B------:R-:W-:Y:S02]  /*1c120*/  IADD3.X R21, PT, PT, R19, R0, RZ, P2, !PT ;  /* 0x0000000013157210 */ /* 0x000fe400017fe4ff */
[----:B------:R-:W-:-:S05]  /*1c130*/  IADD3 R16, P2, PT, R20, R22, RZ ;  /* 0x0000001614107210 */ /* 0x000fca0007f5e0ff */
[----:B------:R-:W-:Y:S01]  /*1c140*/  IMAD.X R17, R21, 0x1, R0, P2 ;  /* 0x0000000115117824 */ /* 0x000fe200010e0600 */
[----:B------:R-:W-:Y:S02]  /*1c150*/  IADD3 R14, P2, PT, R16, R22, RZ ;  /* 0x00000016100e7210 */ /* 0x000fe40007f5e0ff */
[----:B------:R-:W-:-:S03]  /*1c160*/  MOV R30, R15 ;  /* 0x0000000f001e7202 */ /* 0x000fc60000000f00 */
[----:B------:R-:W-:Y:S01]  /*1c170*/  IMAD.X R15, R17, 0x1, R0, P2 ;  /* 0x00000001110f7824 */ /* 0x000fe200010e0600 */
[----:B------:R-:W-:Y:S01]  /*1c180*/  @P0 STS.128 [R63+0xa000], RZ ;  /* 0x00a000ff3f000388 */ /* 0x000fe20000000c00 */
[----:B--2---:R-:W-:-:S03]  /*1c190*/  IADD3 R10, P2, PT, R14, R22, RZ ;  /* 0x000000160e0a7210 */ /* 0x004fc60007f5e0ff */
[----:B------:R-:W-:Y:S01]  /*1c1a0*/  @!PT LDS RZ, [RZ] ;  /* 0x00000000fffff984 */ /* 0x000fe20000000800 */
[----:B------:R-:W-:Y:S01]  /*1c1b0*/  @!PT LDS RZ, [RZ] ;  /* 0x00000000fffff984 */ /* 0x000fe20000000800 */
[----:B------:R-:W-:Y:S01]  /*1c1c0*/  @!PT LDS RZ, [RZ] ;  /* 0x00000000fffff984 */ /* 0x000fe20000000800 */
[----:B------:R2:W-:Y:S01]  /*1c1d0*/  @!P0 LDGSTS.E.BYPASS.LTC128B.128 [R63+0xa800], desc[UR4][R8.64] ;  /* 0x0a800000083f8fae */ /* 0x0005e2000b981a04 */
[----:B------:R-:W-:-:S03]  /*1c1e0*/  IADD3.X R11, PT, PT, R15, R0, RZ, P2, !PT ;  /* 0x000000000f0b7210 */ /* 0x000fc600017fe4ff */
        /* <DEDUP_REMOVED lines=22> */
[----:B---3--:R-:W-:-:S03]  /*1c350*/  IADD3 R6, P2, PT, R8, R22, RZ ;  /* 0x0000001608067210 */ /* 0x008fc60007f5e0ff */
[----:B------:R-:W-:Y:S02]  /*1c360*/  @P0 STS.128 [R63+0xc800], RZ ;  /* 0x00c800ff3f000388 */ /* 0x000fe40000000c00 */
[----:B------:R-:W-:Y:S02]  /*1c370*/  IMAD.X R7, R9, 0x1, R0, P2 ;  /* 0x0000000109077824 */ /* 0x000fe400010e0600 */
[----:B------:R-:W-:Y:S01]  /*1c380*/  @!PT LDS RZ, [RZ] ;  /* 0x00000000fffff984 */ /* 0x000fe20000000800 */
[----:B------:R-:W-:Y:S01]  /*1c390*/  @!PT LDS RZ, [RZ] ;  /* 0x00000000fffff984 */ /* 0x000fe20000000800 */
[----:B------:R-:W-:Y:S01]  /*1c3a0*/  @!PT LDS RZ, [RZ] ;  /* 0x00000000fffff984 */ /* 0x000fe20000000800 */
[----:B------:R-:W-:Y:S01]  /*1c3b0*/  @!P0 LDGSTS.E.BYPASS.LTC128B.128 [R63+0xd000], desc[UR4][R18.64] ;  /* 0x0d000000123f8fae */ /* 0x000fe2000b981a04 */
[----:B----4-:R-:W-:-:S03]  /*1c3c0*/  IADD3 R4, P2, PT, R6, R22, RZ ;  /* 0x0000001606047210 */ /* 0x010fc60007f5e0ff */
[----:B------:R-:W-:Y:S01]  /*1c3d0*/  @P0 STS.128 [R63+0xd000], RZ ;  /* 0x00d000ff3f000388 */ /* 0x000fe20000000c00 */
[----:B------:R-:W-:-:S03]  /*1c3e0*/  IADD3.X R5, PT, PT, R7, R0, RZ, P2, !PT ;  /* 0x0000000007057210 */ /* 0x000fc600017fe4ff */
[----:B------:R-:W-:Y:S01]  /*1c3f0*/  @!PT LDS RZ, [RZ] ;  /* 0x00000000fffff984 */ /* 0x000fe20000000800 */
[----:B------:R-:W-:Y:S01]  /*1c400*/  @!PT LDS RZ, [RZ] ;  /* 0x00000000fffff984 */ /* 0x000fe20000000800 */
[----:B------:R-:W-:Y:S01]  /*1c410*/  @!PT LDS RZ, [RZ] ;  /* 0x00000000fffff984 */ /* 0x000fe20000000800 */
[----:B------:R3:W-:Y:S01]  /*1c420*/  @!P0 LDGSTS.E.BYPASS.LTC128B.128 [R63+0xd800], desc[UR4][R20.64] ;  /* 0x0d800000143f8fae */ /* 0x0007e2000b981a04 */
[----:B-----5:R-:W-:-:S03]  /*1c430*/  IADD3 R2, P3, PT, R4, R22, RZ ;  /* 0x0000001604027210 */ /* 0x020fc60007f7e0ff */
[----:B------:R-:W-:Y:S04]  /*1c440*/  @P0 STS.128 [R63+0xd800], RZ ;  /* 0x00d800ff3f000388 */ /* 0x000fe80000000c00 */
[----:B------:R-:W-:Y:S01]  /*1c450*/  @!PT LDS RZ, [RZ] ;  /* 0x00000000fffff984 */ /* 0x000fe20000000800 */
[----:B------:R-:W-:Y:S01]  /*1c460*/  @!PT LDS RZ, [RZ] ;  /* 0x00000000fffff984 */ /* 0x000fe20000000800 */
[----:B------:R-:W-:Y:S01]  /*1c470*/  @!PT LDS RZ, [RZ] ;  /* 0x00000000fffff984 */ /* 0x000fe20000000800 */
[----:B------:R-:W-:Y:S04]  /*1c480*/  @!P0 LDGSTS.E.BYPASS.LTC128B.128 [R63+0xe000], desc[UR4][R16.64] ;  /* 0x0e000000103f8fae */ /* 0x000fe8000b981a04 */
[----:B------:R-:W-:Y:S01]  /*1c490*/  @P0 STS.128 [R63+0xe000], RZ ;  /* 0x00e000ff3f000388 */ /* 0x000fe20000000c00 */
[----:B--2---:R-:W-:-:S03]  /*1c4a0*/  @!P0 IADD3 R12, P2, PT, R2, R22, RZ ;  /* 0x00000016020c8210 */ /* 0x004fc60007f5e0ff */
        /* <DEDUP_REMOVED lines=9> */
[----:B------:R-:W-:Y:S04]  /*1c540*/  @!P0 LDGSTS.E.BYPASS.LTC128B.128 [R63+0xf000], desc[UR4][R10.64] ;  /* 0x0f0000000a3f8fae */ /* 0x000fe8000b981a04 */
[----:B------:R-:W-:Y:S01]  /*1c550*/  @P0 STS.128 [R63+0xf000], RZ ;  /* 0x00f000ff3f000388 */ /* 0x000fe20000000c00 */
[----:B------:R-:W-:-:S03]  /*1c560*/  @!P0 IMAD.X R13, R3, 0x1, R0, P2 ;  /* 0x00000001030d8824 */ /* 0x000fc600010e0600 */
        /* <DEDUP_REMOVED lines=25> */
[----:B---3--:R-:W-:Y:S04]  /*1c700*/  LDSM.16.M88.4 R20, [R60+0x2000] ;  /* 0x002000003c14783b */ /* 0x008fe80000000200 */
[----:B--2---:R-:W2:Y:S04]  /*1c710*/  LDSM.16.M88.4 R4, [R252] ;  /* 0x00000000fc04783b */ /* 0x004ea80000000200 */
[----:B------:R-:W3:Y:S04]  /*1c720*/  LDSM.16.M88.4 R8, [R60+0x3800] ;  /* 0x003800003c08783b */ /* 0x000ee80000000200 */
[----:B------:R-:W-:Y:S01]  /*1c730*/  LDSM.16.M88.4 R16, [R60+0x2800] ;  /* 0x002800003c10783b */ /* 0x000fe20000000200 */
[----:B------:R-:W-:Y:S01]  /*1c740*/  ISETP.NE.AND P2, PT, R32, RZ, PT ;  /* 0x000000ff2000720c */ /* 0x000fe20003f45270 */
[----:B------:R-:W-:Y:S01]  /*1c750*/  IMAD.MOV.U32 R61, RZ, RZ, R30 ;  /* 0x000000ffff3d7224 */ /* 0x000fe200078e001e */
[----:B------:R-:W-:Y:S01]  /*1c760*/  MOV R62, R28 ;  /* 0x0000001c003e7202 */ /* 0x000fe20000000f00 */
[----:B------:R-:W-:Y:S01]  /*1c770*/  IMAD.MOV.U32 R38, RZ, RZ, R29 ;  /* 0x000000ffff267224 */ /* 0x000fe200078e001d */
[----:B------:R-:W-:Y:S04]  /*1c780*/  LDSM.16.M88.4 R24, [R60+0x4000] ;  /* 0x004000003c18783b */ /* 0x000fe80000000200 */
[----:B----4-:R-:W4:Y:S01]  /*1c790*/  LDSM.16.M88.4 R12, [R60+0x3000] ;  /* 0x003000003c0c783b */ /* 0x010f220000000200 */
[----:B------:R-:W-:-:S03]  /*1c7a0*/  SEL R3, R31, 0xffffffe0, !P2 ;  /* 0xffffffe01f037807 */ /* 0x000fc60005000000 */
[----:B------:R-:W5:Y:S04]  /*1c7b0*/  LDSM.16.M88.4 R28, [R60+0x9000] ;  /* 0x009000003c1c783b */ /* 0x000f680000000200 */
[----:B------:R-:W-:Y:S04]  /*1c7c0*/  LDSM.16.M88.4 R40, [R60+0x8000] ;  /* 0x008000003c28783b */ /* 0x000fe80000000200 */
[----:B------:R-:W-:Y:S04]  /*1c7d0*/  LDSM.16.M88.4 R52, [R60+0x6800] ;  /* 0x006800003c34783b */ /* 0x000fe80000000200 */
[----:B------:R-:W-:Y:S04]  /*1c7e0*/  LDSM.16.M88.4 R72, [R60+0x4800] ;  /* 0x004800003c48783b */ /* 0x000fe80000000200 */
[----:B------:R-:W-:Y:S01]  /*1c7f0*/  LDSM.16.M88.4 R68, [R60+0x5000] ;  /* 0x005000003c44783b */ /* 0x000fe20000000200 */
[C---:B--2---:R-:W-:Y:S03]  /*1c800*/  HMMA.16816.F32 R96, R4.reuse, R20, RZ ;  /* 0x000000140460723c */ /* 0x044fe600000018ff */
[----:B------:R-:W-:Y:S04]  /*1c810*/  LDSM.16.M88.4 R64, [R60+0x5800] ;  /* 0x005800003c40783b */ /* 0x000fe80000000200 */
[----:B------:R-:W-:Y:S01]  /*1c820*/  LDSM.16.M88.4 R56, [R60+0x6000] ;  /* 0x006000003c38783b */ /* 0x000fe20000000200 */
[----:B------:R-:W-:Y:S03]  /*1c830*/  HMMA.16816.F32 R92, R4, R22, RZ ;  /* 0x00000016045c723c */ /* 0x000fe600000018ff */
[----:B------:R-:W2:Y:S01]  /*1c840*/  LDSM.16.M88.4 R20, [R60+0x9800] ;  /* 0x009800003c14783b */ /* 0x000ea20000000200 */
[----:B------:R-:W-:-:S02]  /*1c850*/  IMAD.IADD R0, R252, 0x1, R3 ;  /* 0x00000001fc007824 */ /* 0x000fc400078e0203 */
[----:B------:R-:W-:Y:S01]  /*1c860*/  IMAD.IADD R2, R60, 0x1, R3 ;  /* 0x000000013c027824 */ /* 0x000fe200078e0203 */
[----:B------:R-:W1:Y:S01]  /*1c870*/  LDSM.16.M88.4 R32, [R60+0x8800] ;  /* 0x008800003c20783b */ /* 0x000e620000000200 */
[C---:B---3--:R-:W-:Y:S03]  /*1c880*/  HMMA.16816.F32 R120, R4.reuse, R8, RZ ;  /* 0x000000080478723c */ /* 0x048fe600000018ff */
[----:B------:R-:W-:Y:S04]  /*1c890*/  LDSM.16.M88.4 R48, [R60+0x7000] ;  /* 0x007000003c30783b */ /* 0x000fe80000000200 */
[----:B------:R-:W-:Y:S01]  /*1c8a0*/  LDSM.16.M88.4 R44, [R60+0x7800] ;  /* 0x007800003c2c783b */ /* 0x000fe20000000200 */
[C---:B----4-:R-:W-:Y:S03]  /*1c8b0*/  HMMA.16816.F32 R84, R4.reuse, R12, RZ ;  /* 0x0000000c0454723c */ /* 0x050fe600000018ff */
[----:B------:R-:W-:Y:S04]  /*1c8c0*/  LDSM.16.M88.4 R76, [R2+0x3000] ;  /* 0x00300000024c783b */ /* 0x000fe80000000200 */
[----:B------:R-:W0:Y:S01]  /*1c8d0*/  LDGDEPBAR ;  /* 0x00000000000079af */ /* 0x000e220000000000 */
[C---:B------:R-:W-:Y:S03]  /*1c8e0*/  HMMA.16816.F32 R112, R4.reuse, R14, RZ ;  /* 0x0000000e0470723c */ /* 0x040fe600000018ff */
[----:B------:R-:W-:Y:S05]  /*1c8f0*/  LDSM.16.M88.4 R12, [R0] ;  /* 0x00000000000c783b */ /* 0x000fea0000000200 */
[C---:B------:R-:W-:Y:S01]  /*1c900*/  HMMA.16816.F32 R128, R4.reuse, R10, RZ ;  /* 0x0000000a0480723c */ /* 0x040fe200000018ff */
[----:B------:R-:W3:Y:S07]  /*1c910*/  LDSM.16.M88.4 R8, [R2+0x2800] ;  /* 0x002800000208783b */ /* 0x000eee0000000200 */
[C---:B------:R-:W-:Y:S08]  /*1c920*/  HMMA.16816.F32 R88, R4.reuse, R16, RZ ;  /* 0x000000100458723c */ /* 0x040ff000000018ff */
[C---:B------:R-:W-:Y:S01]  /*1c930*/  HMMA.16816.F32 R80, R4.reuse, R18, RZ ;  /* 0x000000120450723c */ /* 0x040fe200000018ff */
[----:B------:R-:W4:Y:S07]  /*1c940*/  LDSM.16.M88.4 R16, [R2+0x2000] ;  /* 0x002000000210783b */ /* 0x000f2e0000000200 */
[C---:B-----5:R-:W-:Y:S08]  /*1c950*/  HMMA.16816.F32 R248, R4.reuse, R28, RZ ;  /* 0x0000001c04f8723c */ /* 0x060ff000000018ff */
[C---:B------:R-:W-:Y:S08]  /*1c960*/  HMMA.16816.F32 R180, R4.reuse, R30, RZ ;  /* 0x0000001e04b4723c */ /* 0x040ff000000018ff */
[C---:B--2---:R-:W-:Y:S08]  /*1c970*/  HMMA.16816.F32 R28, R4.reuse, R20, RZ ;  /* 0x00000014041c723c */ /* 0x044ff000000018ff */
[C---:B------:R-:W-:Y:S11]  /*1c980*/  HMMA.16816.F32 R168, R4.reuse, R24, RZ ;  /* 0x0000001804a8723c */ /* 0x040ff600000018ff */
[----:B------:R-:W-:Y:S01]  /*1c990*/  IMAD.MOV.U32 R20, RZ, RZ, R28 ;  /* 0x000000ffff147224 */ /* 0x000fe200078e001c */
[C---:B------:R-:W-:Y:S01]  /*1c9a0*/  HMMA.16816.F32 R124, R4.reuse, R26, RZ ;  /* 0x0000001a047c723c */ /* 0x040fe200000018ff */
[----:B------:R-:W2:Y:S07]  /*1c9b0*/  LDSM.16.M88.4 R24, [R2+0x3800] ;  /* 0x003800000218783b */ /* 0x000eae0000000200 */
[C---:B-1----:R-:W-:Y:S08]  /*1c9c0*/  HMMA.16816.F32 R212, R4.reuse, R32, RZ ;  /* 0x0000002004d4723c */ /* 0x042ff000000018ff */
[----:B------:R-:W-:Y:S01]  /*1c9d0*/  HMMA.16816.F32 R240, R4, R34, RZ ;  /* 0x0000002204f0723c */ /* 0x000fe200000018ff */
[----:B------:R-:W1:Y:S07]  /*1c9e0*/  LDSM.16.M88.4 R32, [R2+0x6800] ;  /* 0x006800000220783b */ /* 0x000e6e0000000200 */
[----:B---3--:R-:W-:Y:S01]  /*1c9f0*/  HMMA.16816.F32 R208, R12, R8, R88 ;  /* 0x000000080cd0723c */ /* 0x008fe20000001858 */
[----:B------:R-:W-:-:S07]  /*1ca00*/  MOV R91, R20 ;  /* 0x00000014005b7202 */ /* 0x000fce0000000f00 */
[----:B------:R-:W-:Y:S01]  /*1ca10*/  HMMA.16816.F32 R244, R4, R22, RZ ;  /* 0x0000001604f4723c */ /* 0x000fe200000018ff */
[----:B------:R-:W3:Y:S07]  /*1ca20*/  LDSM.16.M88.4 R20, [R2+0x4000] ;  /* 0x004000000214783b */ /* 0x000eee0000000200 */
[C---:B----4-:R-:W-:Y:S08]  /*1ca30*/  HMMA.16816.F32 R236, R12.reuse, R16, R96 ;  /* 0x000000100cec723c */ /* 0x050ff00000001860 */
[----:B------:R-:W-:Y:S01]  /*1ca40*/  HMMA.16816.F32 R216, R12, R18, R92 ;  /* 0x000000120cd8723c */ /* 0x000fe2000000185c */
[----:B------:R-:W4:Y:S07]  /*1ca50*/  LDSM.16.M88.4 R16, [R2+0x4800] ;  /* 0x004800000210783b */ /* 0x000f2e0000000200 */
[C---:B------:R-:W-:Y:S08]  /*1ca60*/  HMMA.16816.F32 R200, R4.reuse, R40, RZ ;  /* 0x0000002804c8723c */ /* 0x040ff000000018ff */
[C---:B------:R-:W-:Y:S01]  /*1ca70*/  HMMA.16816.F32 R204, R4.reuse, R42, RZ ;  /* 0x0000002a04cc723c */ /* 0x040fe200000018ff */
[----:B------:R-:W5:Y:S07]  /*1ca80*/  LDSM.16.M88.4 R40, [R2+0x7000] ;  /* 0x007000000228783b */ /* 0x000f6e0000000200 */
[C---:B------:R-:W-:Y:S08]  /*1ca90*/  HMMA.16816.F32 R172, R4.reuse, R52, RZ ;  /* 0x0000003404ac723c */ /* 0x040ff000000018ff */
[C---:B------:R-:W-:Y:S08]  /*1caa0*/  HMMA.16816.F32 R116, R4.reuse, R72, RZ ;  /* 0x000000480474723c */ /* 0x040ff000000018ff */
[C---:B------:R-:W-:Y:S08]  /*1cab0*/  HMMA.16816.F32 R108, R4.reuse, R74, RZ ;  /* 0x0000004a046c723c */ /* 0x040ff000000018ff */
[----:B------:R-:W-:Y:S08]  /*1cac0*/  HMMA.16816.F32 R52, R4, R54, RZ ;  /* 0x000000360434723c */ /* 0x000ff000000018ff */
[----:B------:R-:W-:Y:S01]  /*1cad0*/  HMMA.16816.F32 R192, R12, R10, R80 ;  /* 0x0000000a0cc0723c */ /* 0x000fe20000001850 */
        /* <DEDUP_REMOVED lines=11> */
[----:B------:R-:W5:Y:S01]  /*1cb90*/  LDSM.16.M88.4 R4, [R2+0x5800] ;  /* 0x005800000204783b */ /* 0x000f620000000200 */
[----:B------:R-:W-:Y:S01]  /*1cba0*/  IMAD.MOV.U32 R45, RZ, RZ, R62 ;  /* 0x000000ffff2d7224 */ /* 0x000fe200078e003e */
[----:B------:R-:W-:Y:S01]  /*1cbb0*/  MOV R47, R29 ;  /* 0x0000001d002f7202 */ /* 0x000fe20000000f00 */
[----:B------:R-:W-:-:S02]  /*1cbc0*/  IMAD.MOV.U32 R46, RZ, RZ, R30 ;  /* 0x000000ffff2e7224 */ /* 0x000fc400078e001e */
[----:B------:R-:W-:Y:S02]  /*1cbd0*/  IMAD.MOV.U32 R44, RZ, RZ, R31 ;  /* 0x000000ffff2c7224 */ /* 0x000fe400078e001f */
[----:B------:R-:W-:Y:S01]  /*1cbe0*/  HMMA.16816.F32 R184, R12, R76, R84 ;  /* 0x0000004c0cb8723c */ /* 0x000fe20000001854 */
[----:B------:R-:W5:Y:S01]  /*1cbf0*/  LDSM.16.M88.4 R28, [R2+0x6000] ;  /* 0x00600000021c783b */ /* 0x000f620000000200 */
[----:B------:R-:W-:-:S06]  /*1cc00*/  ISETP.NE.AND P2, PT, R45, RZ, PT ;  /* 0x000000ff2d00720c */ /* 0x000fcc0003f45270 */
[C---:B--2---:R-:W-:Y:S08]  /*1cc10*/  HMMA.16816.F32 R120, R12.reuse, R24, R120 ;  /* 0x000000180c78723c */ /* 0x044ff00000001878 */
[C---:B------:R-:W-:Y:S01]  /*1cc20*/  HMMA.16816.F32 R128, R12.reuse, R26, R128 ;  /* 0x0000001a0c80723c */ /* 0x040fe20000001880 */
[----:B------:R-:W2:Y:S07]  /*1cc30*/  LDSM.16.M88.4 R24, [R2+0x7800] ;  /* 0x007800000218783b */ /* 0x000eae0000000200 */
[----:B-1----:R-:W-:Y:S01]  /*1cc40*/  HMMA.16816.F32 R84, R12, R32, R172 ;  /* 0x000000200c54723c */ /* 0x002fe200000018ac */
[----:B------:R-:W-:Y:S01]  /*1cc50*/  IMAD.MOV.U32 R172, RZ, RZ, R91 ;  /* 0x000000ffffac7224 */ /* 0x000fe200078e005b */
[----:B------:R-:W-:Y:S01]  /*1cc60*/  MOV R173, R47 ;  /* 0x0000002f00ad7202 */ /* 0x000fe20000000f00 */
[----:B------:R-:W-:-:S02]  /*1cc70*/  IMAD.MOV.U32 R174, RZ, RZ, R46 ;  /* 0x000000ffffae7224 */ /* 0x000fc400078e002e */
[----:B------:R-:W-:Y:S02]  /*1cc80*/  IMAD.MOV.U32 R175, RZ, RZ, R44 ;  /* 0x000000ffffaf7224 */ /* 0x000fe400078e002c */
[----:B------:R-:W-:Y:S01]  /*1cc90*/  LDSM.16.M88.4 R44, [R2+0x9000] ;  /* 0x00900000022c783b */ /* 0x000fe20000000200 */
[C---:B---3--:R-:W-:Y:S08]  /*1cca0*/  HMMA.16816.F32 R168, R12.reuse, R20, R168 ;  /* 0x000000140ca8723c */ /* 0x048ff000000018a8 */
[C---:B------:R-:W-:Y:S01]  /*1ccb0*/  HMMA.16816.F32 R124, R12.reuse, R22, R124 ;  /* 0x000000160c7c723c */ /* 0x040fe2000000187c */
[----:B------:R-:W1:Y:S07]  /*1ccc0*/  LDSM.16.M88.4 R20, [R2+0x8000] ;  /* 0x008000000214783b */ /* 0x000e6e0000000200 */
[C---:B----4-:R-:W-:Y:S08]  /*1ccd0*/  HMMA.16816.F32 R116, R12.reuse, R16, R116 ;  /* 0x000000100c74723c */ /* 0x050ff00000001874 */
[C---:B------:R-:W-:Y:S01]  /*1cce0*/  HMMA.16816.F32 R108, R12.reuse, R18, R108 ;  /* 0x000000120c6c723c */ /* 0x040fe2000000186c */
[----:B------:R-:W3:Y:S07]  /*1ccf0*/  LDSM.16.M88.4 R16, [R2+0x8800] ;  /* 0x008800000210783b */ /* 0x000eee0000000200 */
[----:B------:R-:W-:Y:S01]  /*1cd00*/  HMMA.16816.F32 R88, R12, R34, R52 ;  /* 0x000000220c58723c */ /* 0x000fe20000001834 */
[----:B------:R-:W4:Y:S01]  /*1cd10*/  LDSM.16.M88.4 R32, [R2+0x9800] ;  /* 0x009800000220783b */ /* 0x000f220000000200 */
[----:B------:R-:W-:-:S02]  /*1cd20*/  MOV R231, R180 ;  /* 0x000000b400e77202 */ /* 0x000fc40000000f00 */
[----:B------:R-:W-:-:S04]  /*1cd30*/  MOV R0, R183 ;  /* 0x000000b700007202 */ /* 0x000fc80000000f00 */
[----:B-----5:R-:W-:Y:S01]  /*1cd40*/  HMMA.16816.F32 R80, R12, R40, R176 ;  /* 0x000000280c50723c */ /* 0x020fe200000018b0 */
[----:B------:R-:W-:Y:S01]  /*1cd50*/  MOV R176, R231 ;  /* 0x000000e700b07202 */ /* 0x000fe20000000f00 */
[----:B------:R-:W-:Y:S02]  /*1cd60*/  IMAD.MOV.U32 R231, RZ, RZ, 0x40 ;  /* 0x00000040ffe77424 */ /* 0x000fe400078e00ff */
[----:B------:R-:W-:-:S04]  /*1cd70*/  IMAD.MOV.U32 R179, RZ, RZ, R0 ;  /* 0x000000ffffb37224 */ /* 0x000fc800078e0000 */
[----:B------:R-:W-:Y:S01]  /*1cd80*/  HMMA.16816.F32 R72, R12, R10, R72 ;  /* 0x0000000a0c48723c */ /* 0x000fe20000001848 */
[----:B------:R-:W-:Y:S01]  /*1cd90*/  SEL R0, R231, 0xffffffc0, !P2 ;  /* 0xffffffc0e7007807 */ /* 0x000fe20005000000 */
[----:B------:R-:W-:Y:S02]  /*1cda0*/  IMAD.MOV.U32 R235, RZ, RZ, R181 ;  /* 0x000000ffffeb7224 */ /* 0x000fe400078e00b5 */
[----:B------:R-:W-:-:S04]  /*1cdb0*/  IMAD.MOV.U32 R234, RZ, RZ, R182 ;  /* 0x000000ffffea7224 */ /* 0x000fc800078e00b6 */
[C---:B------:R-:W-:Y:S08]  /*1cdc0*/  HMMA.16816.F32 R180, R12.reuse, R78, R112 ;  /* 0x0000004e0cb4723c */ /* 0x040ff00000001870 */
[----:B------:R-:W-:Y:S01]  /*1cdd0*/  HMMA.16816.F32 R112, R12, R8, R104 ;  /* 0x000000080c70723c */ /* 0x000fe20000001868 */
[----:B------:R-:W-:-:S07]  /*1cde0*/  IMAD.MOV.U32 R177, RZ, RZ, R235 ;  /* 0x000000ffffb17224 */ /* 0x000fce00078e00eb */
[C---:B------:R-:W-:Y:S01]  /*1cdf0*/  HMMA.16816.F32 R104, R12.reuse, R4, R68 ;  /* 0x000000040c68723c */ /* 0x040fe20000001844 */
[----:B------:R-:W-:Y:S01]  /*1ce00*/  IMAD.IADD R4, R252, 0x1, R0 ;  /* 0x00000001fc047824 */ /* 0x000fe200078e0200 */
[----:B------:R-:W-:Y:S02]  /*1ce10*/  IADD3 R0, PT, PT, R60, R0, RZ ;  /* 0x000000003c007210 */ /* 0x000fe40007ffe0ff */
[----:B------:R-:W-:Y:S02]  /*1ce20*/  MOV R178, R234 ;  /* 0x000000ea00b27202 */ /* 0x000fe40000000f00 */
[----:B------:R-:W-:Y:S02]  /*1ce30*/  LDSM.16.M88.4 R8, [R4] ;  /* 0x000000000408783b */ /* 0x000fe40000000200 */
[----:B------:R-:W-:Y:S02]  /*1ce40*/  HMMA.16816.F32 R76, R12, R42, R48 ;  /* 0x0000002a0c4c723c */ /* 0x000fe40000001830 */
[----:B------:R-:W5:Y:S01]  /*1ce50*/  LDSM.16.M88.4 R40, [R0+0x2000] ;  /* 0x002000000028783b */ /* 0x000f620000000200 */
[----:B------:R-:W-:Y:S01]  /*1ce60*/  IMAD.MOV.U32 R225, RZ, RZ, R72 ;  /* 0x000000ffffe17224 */ /* 0x000fe200078e0048 */
[----:B------:R-:W-:Y:S01]  /*1ce70*/  MOV R133, R74 ;  /* 0x0000004a00857202 */ /* 0x000fe20000000f00 */
[----:B------:R-:W-:-:S02]  /*1ce80*/  IMAD.MOV.U32 R222, RZ, RZ, R73 ;  /* 0x000000ffffde7224 */ /* 0x000fc400078e0049 */
[----:B------:R-:W-:Y:S01]  /*1ce90*/  IMAD.MOV.U32 R62, RZ, RZ, R75 ;  /* 0x000000ffff3e7224 */ /* 0x000fe200078e004b */
[C---:B------:R-:W-:Y:S08]  /*1cea0*/  HMMA.16816.F32 R96, R12.reuse, R6, R64 ;  /* 0x000000060c60723c */ /* 0x040ff00000001840 */
[C---:B------:R-:W-:Y:S08]  /*1ceb0*/  HMMA.16816.F32 R100, R12.reuse, R28, R100 ;  /* 0x0000001c0c64723c */ /* 0x040ff00000001864 */
[C---:B------:R-:W-:Y:S01]  /*1cec0*/  HMMA.16816.F32 R92, R12.reuse, R30, R56 ;  /* 0x0000001e0c5c723c */ /* 0x040fe20000001838 */
[----:B------:R-:W5:Y:S07]  /*1ced0*/  LDSM.16.M88.4 R28, [R0+0x2800] ;  /* 0x00280000001c783b */ /* 0x000f6e0000000200 */
[C---:B--2---:R-:W-:Y:S08]  /*1cee0*/  HMMA.16816.F32 R68, R12.reuse, R26, R196 ;  /* 0x0000001a0c44723c */ /* 0x044ff000000018c4 */
[C---:B-1----:R-:W-:Y:S08]  /*1cef0*/  HMMA.16816.F32 R64, R12.reuse, R20, R200 ;  /* 0x000000140c40723c */ /* 0x042ff000000018c8 */
[C---:B------:R-:W-:Y:S01]  /*1cf00*/  HMMA.16816.F32 R56, R12.reuse, R22, R204 ;  /* 0x000000160c38723c */ /* 0x040fe200000018cc */
[----:B------:R-:W1:Y:S07]  /*1cf10*/  LDSM.16.M88.4 R20, [R0+0x3800] ;  /* 0x003800000014783b */ /* 0x000e6e0000000200 */
[C---:B---3--:R-:W-:Y:S08]  /*1cf20*/  HMMA.16816.F32 R52, R12.reuse, R16, R212 ;  /* 0x000000100c34723c */ /* 0x048ff000000018d4 */
[C---:B------:R-:W-:Y:S01]  /*1cf30*/  HMMA.16816.F32 R48, R12.reuse, R18, R240 ;  /* 0x000000120c30723c */ /* 0x040fe200000018f0 */
[----:B------:R-:W2:Y:S07]  /*1cf40*/  LDSM.16.M88.4 R16, [R0+0x4000] ;  /* 0x004000000010783b */ /* 0x000eae0000000200 */
[C---:B------:R-:W-:Y:S08]  /*1cf50*/  HMMA.16816.F32 R196, R12.reuse, R44, R248 ;  /* 0x0000002c0cc4723c */ /* 0x040ff000000018f8 */
[C---:B------:R-:W-:Y:S01]  /*1cf60*/  HMMA.16816.F32 R72, R12.reuse, R24, R188 ;  /* 0x000000180c48723c */ /* 0x040fe200000018bc */
[----:B------:R-:W3:Y:S07]  /*1cf70*/  LDSM.16.M88.4 R24, [R0+0x3000] ;  /* 0x003000000018783b */ /* 0x000eee0000000200 */
[C---:B------:R-:W-:Y:S01]  /*1cf80*/  HMMA.16816.F32 R176, R12.reuse, R46, R176 ;  /* 0x0000002e0cb0723c */ /* 0x040fe200000018b0 */
[----:B------:R-:W-:Y:S07]  /*1cf90*/  LDSM.16.M88.4 R44, [R0+0x5000] ;  /* 0x00500000002c783b */ /* 0x000fee0000000200 */
[C---:B----4-:R-:W-:Y:S08]  /*1cfa0*/  HMMA.16816.F32 R248, R12.reuse, R32, R172 ;  /* 0x000000200cf8723c */ /* 0x050ff000000018ac */
[----:B------:R-:W-:Y:S01]  /*1cfb0*/  HMMA.16816.F32 R244, R12, R34, R244 ;  /* 0x000000220cf4723c */ /* 0x000fe200000018f4 */
[----:B------:R-:W4:Y:S07]  /*1cfc0*/  LDSM.16.M88.4 R12, [R0+0x4800] ;  /* 0x00480000000c783b */ /* 0x000f2e0000000200 */
[C---:B-----5:R-:W-:Y:S01]  /*1cfd0*/  HMMA.16816.F32 R240, R8.reuse, R40, R236 ;  /* 0x0000002808f0723c */ /* 0x060fe200000018ec */
[----:B------:R-:W-:Y:S01]  /*1cfe0*/  IMAD.MOV.U32 R7, RZ, RZ, R176 ;  /* 0x000000ffff077224 */ /* 0x000fe200078e00b0 */
[----:B------:R-:W-:Y:S01]  /*1cff0*/  MOV R5, R178 ;  /* 0x000000b200057202 */ /* 0x000fe20000000f00 */
[----:B------:R-:W-:Y:S01]  /*1d000*/  IMAD.MOV.U32 R6, RZ, RZ, R177 ;  /* 0x000000ffff067224 */ /* 0x000fe200078e00b1 */
[----:B------:R-:W-:Y:S04]  /*1d010*/  LDSM.16.M88.4 R32, [R0+0x6000] ;  /* 0x006000000020783b */ /* 0x000fe80000000200 */
[----:B------:R-:W-:Y:S01]  /*1d020*/  HMMA.16816.F32 R236, R8, R42, R216 ;  /* 0x0000002a08ec723c */ /* 0x000fe200000018d8 */
[----:B------:R-:W5:Y:S01]  /*1d030*/  LDSM.16.M88.4 R40, [R0+0x5800] ;  /* 0x005800000028783b */ /* 0x000f620000000200 */
[----:B------:R-:W-:-:S06]  /*1d040*/  IMAD.MOV.U32 R2, RZ, RZ, R179 ;  /* 0x000000ffff027224 */ /* 0x000fcc00078e00b3 */
        /* <DEDUP_REMOVED lines=11> */
[----:B------:R-:W-:Y:S07]  /*1d100*/  LDSM.16.M88.4 R24, [R0+0x8800] ;  /* 0x008800000018783b */ /* 0x000fee0000000200 */
[C---:B----4-:R-:W-:Y:S08]  /*1d110*/  HMMA.16816.F32 R128, R8.reuse, R12, R116 ;  /* 0x0000000c0880723c */ /* 0x050ff00000001874 */
[----:B------:R-:W-:Y:S01]  /*1d120*/  HMMA.16816.F32 R120, R8, R14, R108 ;  /* 0x0000000e0878723c */ /* 0x000fe2000000186c */
[----:B------:R-:W3:Y:S01]  /*1d130*/  LDSM.16.M88.4 R12, [R0+0x8000] ;  /* 0x00800000000c783b */ /* 0x000ee20000000200 */
[----:B------:R-:W-:Y:S01]  /*1d140*/  MOV R184, R225 ;  /* 0x000000e100b87202 */ /* 0x000fe20000000f00 */
[----:B------:R-:W-:Y:S01]  /*1d150*/  IMAD.MOV.U32 R185, RZ, RZ, R222 ;  /* 0x000000ffffb97224 */ /* 0x000fe200078e00de */
[----:B------:R-:W-:Y:S01]  /*1d160*/  MOV R186, R133 ;  /* 0x0000008500ba7202 */ /* 0x000fe20000000f00 */
[----:B------:R-:W-:-:S02]  /*1d170*/  IMAD.MOV.U32 R187, RZ, RZ, R62 ;  /* 0x000000ffffbb7224 */ /* 0x000fc400078e003e */
[----:B------:R-:W-:Y:S01]  /*1d180*/  IMAD.MOV.U32 R211, RZ, RZ, R2 ;  /* 0x000000ffffd37224 */ /* 0x000fe200078e0002 */
[----:B------:R-:W-:Y:S01]  /*1d190*/  HMMA.16816.F32 R116, R8, R44, R112 ;  /* 0x0000002c0874723c */ /* 0x000fe20000001870 */
[----:B------:R-:W-:-:S07]  /*1d1a0*/  IADD3 R2, PT, PT, R3, R4, RZ ;  /* 0x0000000403027210 */ /* 0x000fce0007ffe0ff */
[----:B------:R-:W-:Y:S01]  /*1d1b0*/  HMMA.16816.F32 R180, R8, R46, R184 ;  /* 0x0000002e08b4723c */ /* 0x000fe200000018b8 */
[----:B------:R-:W4:Y:S01]  /*1d1c0*/  LDSM.16.M88.4 R44, [R0+0x9000] ;  /* 0x00900000002c783b */ /* 0x000f220000000200 */
[----:B------:R-:W-:-:S06]  /*1d1d0*/  IMAD.MOV.U32 R208, RZ, RZ, R7 ;  /* 0x000000ffffd07224 */ /* 0x000fcc00078e0007 */
[C---:B-----5:R-:W-:Y:S01]  /*1d1e0*/  HMMA.16816.F32 R184, R8.reuse, R40, R104 ;  /* 0x0000002808b8723c */ /* 0x060fe20000001868 */
[----:B------:R-:W-:Y:S01]  /*1d1f0*/  MOV R209, R6 ;  /* 0x0000000600d17202 */ /* 0x000fe20000000f00 */
[----:B------:R-:W-:Y:S02]  /*1d200*/  IMAD.MOV.U32 R210, RZ, RZ, R5 ;  /* 0x000000ffffd27224 */ /* 0x000fe400078e0005 */
[----:B------:R-:W-:Y:S04]  /*1d210*/  LDSM.16.M88.4 R4, [R2] ;  /* 0x000000000204783b */ /* 0x000fe80000000200 */
[C---:B------:R-:W-:Y:S01]  /*1d220*/  HMMA.16816.F32 R168, R8.reuse, R42, R96 ;  /* 0x0000002a08a8723c */ /* 0x040fe20000001860 */
[----:B------:R5:W-:Y:S07]  /*1d230*/  LDSM.16.M88.4 R40, [R0+0x9800] ;  /* 0x009800000028783b */ /* 0x000bee0000000200 */
[C---:B------:R-:W-:Y:S08]  /*1d240*/  HMMA.16816.F32 R124, R8.reuse, R32, R100 ;  /* 0x00000020087c723c */ /* 0x040ff00000001864 */
[----:B------:R-:W-:Y:S01]  /*1d250*/  HMMA.16816.F32 R112, R8, R34, R92 ;  /* 0x000000220870723c */ /* 0x000fe2000000185c */
[----:B-----5:R-:W-:-:S07]  /*1d260*/  IMAD.IADD R0, R3, 0x1, R0 ;  /* 0x0000000103007824 */ /* 0x020fce00078e0200 */
[C---:B------:R-:W-:Y:S01]  /*1d270*/  HMMA.16816.F32 R108, R8.reuse, R28, R84 ;  /* 0x0000001c086c723c */ /* 0x040fe20000001854 */
[----:B------:R-:W5:Y:S07]  /*1d280*/  LDSM.16.M88.4 R32, [R0+0x2000] ;  /* 0x002000000020783b */ /* 0x000f6e0000000200 */
[C---:B-1----:R-:W-:Y:S08]  /*1d290*/  HMMA.16816.F32 R100, R8.reuse, R20, R80 ;  /* 0x000000140864723c */ /* 0x042ff00000001850 */
[C---:B------:R-:W-:Y:S01]  /*1d2a0*/  HMMA.16816.F32 R96, R8.reuse, R22, R76 ;  /* 0x000000160860723c */ /* 0x040fe2000000184c */
[----:B------:R-:W-:Y:S07]  /*1d2b0*/  LDSM.16.M88.4 R20, [R0+0x3800] ;  /* 0x003800000014783b */ /* 0x000fee0000000200 */
[C---:B--2---:R-:W-:Y:S08]  /*1d2c0*/  HMMA.16816.F32 R92, R8.reuse, R16, R72 ;  /* 0x00000010085c723c */ /* 0x044ff00000001848 */
[C---:B------:R-:W-:Y:S01]  /*1d2d0*/  HMMA.16816.F32 R104, R8.reuse, R30, R88 ;  /* 0x0000001e0868723c */ /* 0x040fe20000001858 */
[----:B------:R-:W-:Y:S07]  /*1d2e0*/  LDSM.16.M88.4 R28, [R0+0x2800] ;  /* 0x00280000001c783b */ /* 0x000fee0000000200 */
[C---:B---3--:R-:W-:Y:S08]  /*1d2f0*/  HMMA.16816.F32 R84, R8.reuse, R12, R64 ;  /* 0x0000000c0854723c */ /* 0x048ff00000001840 */
[C---:B------:R-:W-:Y:S01]  /*1d300*/  HMMA.16816.F32 R80, R8.reuse, R14, R56 ;  /* 0x0000000e0850723c */ /* 0x040fe20000001838 */
[----:B------:R-:W1:Y:S07]  /*1d310*/  LDSM.16.M88.4 R12, [R0+0x4800] ;  /* 0x00480000000c783b */ /* 0x000e6e0000000200 */
[C---:B------:R-:W-:Y:S08]  /*1d320*/  HMMA.16816.F32 R76, R8.reuse, R24, R52 ;  /* 0x00000018084c723c */ /* 0x040ff00000001834 */
[C---:B------:R-:W-:Y:S01]  /*1d330*/  HMMA.16816.F32 R72, R8.reuse, R26, R48 ;  /* 0x0000001a0848723c */ /* 0x040fe20000001830 */
[----:B------:R-:W2:Y:S04]  /*1d340*/  LDSM.16.M88.4 R24, [R0+0x3000] ;  /* 0x003000000018783b */ /* 0x000ea80000000200 */
[----:B------:R-:W-:Y:S03]  /*1d350*/  LDSM.16.M88.4 R48, [R0+0x5000] ;  /* 0x005000000030783b */ /* 0x000fe60000000200 */
[C---:B------:R-:W-:Y:S01]  /*1d360*/  HMMA.16816.F32 R88, R8.reuse, R18, R68 ;  /* 0x000000120858723c */ /* 0x040fe20000001844 */
[----:B------:R-:W3:Y:S07]  /*1d370*/  LDSM.16.M88.4 R16, [R0+0x4000] ;  /* 0x004000000010783b */ /* 0x000eee0000000200 */
[----:B----4-:R-:W-:Y:S08]  /*1d380*/  HMMA.16816.F32 R64, R8, R46, R208 ;  /* 0x0000002e0840723c */ /* 0x010ff000000018d0 */
[----:B-----5:R-:W-:Y:S08]  /*1d390*/  HMMA.16816.F32 R208, R4, R34, R236 ;  /* 0x0000002204d0723c */ /* 0x020ff000000018ec */
[----:B------:R-:W-:Y:S01]  /*1d3a0*/  HMMA.16816.F32 R68, R8, R44, R196 ;  /* 0x0000002c0844723c */ /* 0x000fe200000018c4 */
[----:B------:R-:W-:Y:S07]  /*1d3b0*/  LDSM.16.M88.4 R44, [R0+0x5800] ;  /* 0x00580000002c783b */ /* 0x000fee0000000200 */
[C---:B-1----:R-:W-:Y:S08]  /*1d3c0*/  HMMA.16816.F32 R236, R4.reuse, R12, R128 ;  /* 0x0000000c04ec723c */ /* 0x042ff00000001880 */
[C---:B--2---:R-:W-:Y:S08]  /*1d3d0*/  HMMA.16816.F32 R204, R4.reuse, R24, R204 ;  /* 0x0000001804cc723c */ /* 0x044ff000000018cc */
[----:B------:R-:W-:Y:S01]  /*1d3e0*/  HMMA.16816.F32 R200, R4, R26, R200 ;  /* 0x0000001a04c8723c */ /* 0x000fe200000018c8 */
[----:B------:R-:W1:Y:S07]  /*1d3f0*/  LDSM.16.M88.4 R24, [R0+0x7800] ;  /* 0x007800000018783b */ /* 0x000e6e0000000200 */
[C---:B------:R-:W-:Y:S08]  /*1d400*/  HMMA.16816.F32 R56, R8.reuse, R40, R248 ;  /* 0x000000280838723c */ /* 0x040ff000000018f8 */
[----:B------:R-:W-:Y:S01]  /*1d410*/  HMMA.16816.F32 R52, R8, R42, R244 ;  /* 0x0000002a0834723c */ /* 0x000fe200000018f4 */
[----:B------:R-:W2:Y:S04]  /*1d420*/  LDSM.16.M88.4 R40, [R0+0x6000] ;  /* 0x006000000028783b */ /* 0x000ea80000000200 */
[----:B------:R-:W-:Y:S03]  /*1d430*/  LDSM.16.M88.4 R8, [R0+0x9800] ;  /* 0x009800000008783b */ /* 0x000fe60000000200 */
        /* <DEDUP_REMOVED lines=10> */
[----:B------:R-:W3:Y:S07]  /*1d4e0*/  LDSM.16.M88.4 R16, [R0+0x8800] ;  /* 0x008800000010783b */ /* 0x000eee0000000200 */
[----:B------:R-:W-:Y:S01]  /*1d4f0*/  HMMA.16816.F32 R128, R4, R14, R120 ;  /* 0x0000000e0480723c */ /* 0x000fe20000001878 */
[----:B------:R-:W3:Y:S01]  /*1d500*/  LDSM.16.M88.4 R12, [R0+0x9000] ;  /* 0x00900000000c783b */ /* 0x000ee20000000200 */
[----:B------:R-:W-:-:S06]  /*1d510*/  DEPBAR.LE SB0, 0x0 ;  /* 0x000080000000791a */ /* 0x000fcc0000000000 */
[----:B------:R-:W-:Y:S01]  /*1d520*/  HMMA.16816.F32 R180, R4, R50, R180 ;  /* 0x0000003204b4723c */ /* 0x000fe200000018b4 */
[----:B------:R-:W-:Y:S01]  /*1d530*/  IMAD.MOV.U32 R51, RZ, RZ, R220 ;  /* 0x000000ffff337224 */ /* 0x000fe200078e00dc */
[----:B------:R-:W-:-:S04]  /*1d540*/  MOV R50, R221 ;  /* 0x000000dd00327202 */ /* 0x000fc80000000f00 */
[----:B------:R-:W-:-:S04]  /*1d550*/  IADD3 R240, PT, PT, R51, -0x2, RZ ;  /* 0xfffffffe33f07810 */ /* 0x000fc80007ffe0ff */
[----:B------:R-:W-:Y:S01]  /*1d560*/  ISETP.GT.AND P2, PT, R240, R50, PT ;  /* 0x00000032f000720c */ /* 0x000fe20003f44270 */
[C---:B-1----:R-:W-:Y:S01]  /*1d570*/  HMMA.16816.F32 R92, R4.reuse, R24, R92 ;  /* 0x00000018045c723c */ /* 0x042fe2000000185c */
[----:B------:R-:W-:Y:S07]  /*1d580*/  BSSY.RECONVERGENT B1, `(.L_x_3466) ;  /* 0x00000e2000017945 */ /* 0x000fee0003800200 */
        /* <DEDUP_REMOVED lines=8> */
[C---:B-----5:R-:W-:Y:S08]  /*1d610*/  HMMA.16816.F32 R100, R4.reuse, R28, R100 ;  /* 0x0000001c0464723c */ /* 0x060ff00000001864 */
[C---:B------:R-:W-:Y:S08]  /*1d620*/  HMMA.16816.F32 R96, R4.reuse, R30, R96 ;  /* 0x0000001e0460723c */ /* 0x040ff00000001860 */
[C---:B------:R-:W-:Y:S08]  /*1d630*/  HMMA.16816.F32 R84, R4.reuse, R20, R84 ;  /* 0x000000140454723c */ /* 0x040ff00000001854 */
[C---:B------:R-:W-:Y:S08]  /*1d640*/  HMMA.16816.F32 R80, R4.reuse, R22, R80 ;  /* 0x000000160450723c */ /* 0x040ff00000001850 */
[C---:B---3--:R-:W-:Y:S08]  /*1d650*/  HMMA.16816.F32 R76, R4.reuse, R16, R76 ;  /* 0x00000010044c723c */ /* 0x048ff0000000184c */
[C---:B------:R-:W-:Y:S08]  /*1d660*/  HMMA.16816.F32 R72, R4.reuse, R18, R72 ;  /* 0x000000120448723c */ /* 0x040ff00000001848 */
[C---:B------:R-:W-:Y:S08]  /*1d670*/  HMMA.16816.F32 R24, R4.reuse, R12, R68 ;  /* 0x0000000c0418723c */ /* 0x040ff00000001844 */
        /* <DEDUP_REMOVED lines=77> */
.L_x_3469:
        /* <DEDUP_REMOVED lines=12> */
.L_x_3470:
[----:B------:R-:W-:Y:S05]  /*1dc10*/  BSYNC.RECONVERGENT B0 ;  /* 0x0000000000007941 */ /* 0x000fea0003800200 */
.L_x_3468:
[----:B------:R-:W3:Y:S04]  /*1dc20*/  LDL R14, [R1+0x40] ;  /* 0x00004000010e7983 */ /* 0x000ee80000100800 */
[----:B------:R-:W4:Y:S01]  /*1dc30*/  LDL R16, [R1+0x3c] ;  /* 0x00003c0001107983 */ /* 0x000f220000100800 */
[C---:B------:R-:W-:Y:S01]  /*1dc40*/  IMAD.SHL.U32 R0, R232.reuse, 0x10, RZ ;  /* 0x00000010e8007824 */ /* 0x040fe200078e00ff */
[C-C-:B------:R-:W-:Y:S01]  /*1dc50*/  SHF.L.U64.HI R2, R232.reuse, 0x4, R233.reuse ;  /* 0x00000004e8027819 */ /* 0x140fe200000102e9 */
[C---:B------:R-:W-:Y:S01]  /*1dc60*/  IMAD.SHL.U32 R23, R232.reuse, 0x20, RZ ;  /* 0x00000020e8177824 */ /* 0x040fe200078e00ff */
[----:B------:R-:W-:Y:S01]  /*1dc70*/  SHF.L.U64.HI R22, R232, 0x5, R233 ;  /* 0x00000005e8167819 */ /* 0x000fe200000102e9 */
[C---:B------:R-:W-:Y:S01]  /*1dc80*/  IMAD.SHL.U32 R8, R0.reuse, 0x2, RZ ;  /* 0x0000000200087824 */ /* 0x040fe200078e00ff */
[----:B------:R-:W-:-:S04]  /*1dc90*/  SHF.L.U64.HI R0, R0, 0x1, R2 ;  /* 0x0000000100007819 */ /* 0x000fc80000010202 */
[----:B---3--:R-:W-:-:S04]  /*1dca0*/  IADD3 R6, P2, P1, R23, R14, R8 ;  /* 0x0000000e17067210 */ /* 0x008fc8000795e008 */
[----:B----4-:R-:W-:Y:S01]  /*1dcb0*/  IADD3.X R7, PT, PT, R22, R16, R0, P2, P1 ;  /* 0x0000001016077210 */ /* 0x010fe200017e2400 */
[----:B------:R-:W-:Y:S01]  /*1dcc0*/  @!P0 IMAD.MOV.U32 R15, RZ, RZ, R16 ;  /* 0x000000ffff0f8224 */ /* 0x000fe200078e0010 */
[----:B--2---:R-:W-:-:S04]  /*1dcd0*/  IADD3 R4, P1, PT, R6, R23, RZ ;  /* 0x0000001706047210 */ /* 0x004fc80007f3e0ff */
[----:B------:R-:W-:Y:S01]  /*1dce0*/  @!PT LDS RZ, [RZ] ;  /* 0x00000000fffff984 */ /* 0x000fe20000000800 */
[----:B------:R-:W-:Y:S01]  /*1dcf0*/  @!PT LDS RZ, [RZ] ;  /* 0x00000000fffff984 */ /* 0x000fe20000000800 */
[----:B------:R-:W-:Y:S01]  /*1dd00*/  @!PT LDS RZ, [RZ] ;  /* 0x00000000fffff984 */ /* 0x000fe20000000800 */
[----:B------:R2:W-:Y:S01]  /*1dd10*/  @!P0 LDGSTS.E.BYPASS.LTC128B.128 [R63+0x2000], desc[UR4][R14.64] ;  /* 0x020000000e3f8fae */ /* 0x0005e2000b981a04 */
[--C-:B------:R-:W-:Y:S01]  /*1dd20*/  IMAD.X R5, R7, 0x1, R22.reuse, P1 ;  /* 0x0000000107057824 */ /* 0x100fe200008e0616 */
[-C--:B------:R-:W-:Y:S02]  /*1dd30*/  IADD3 R2, P1, PT, R4, R23.reuse, RZ ;  /* 0x0000001704027210 */ /* 0x080fe40007f3e0ff */
[----:B------:R3:W-:Y:S02]  /*1dd40*/  @P0 STS.128 [R63+0x2000], RZ ;  /* 0x002000ff3f000388 */ /* 0x0007e40000000c00 */
[----:B------:R-:W-:Y:S01]  /*1dd50*/  IADD3 R12, P2, PT, R2, R23, RZ ;  /* 0x00000017020c7210 */ /* 0x000fe20007f5e0ff */
[----:B------:R-:W-:Y:S01]  /*1dd60*/  IMAD.X R3, R5, 0x1, R22, P1 ;  /* 0x0000000105037824 */ /* 0x000fe200008e0616 */
[----:B------:R-:W-:-:S03]  /*1dd70*/  @!P0 IADD3 R8, P1, PT, R8, R14, RZ ;  /* 0x0000000e08088210 */ /* 0x000fc60007f3e0ff */
[----:B------:R-:W-:Y:S01]  /*1dd80*/  IMAD.X R13, R3, 0x1, R22, P2 ;  /* 0x00000001030d7824 */ /* 0x000fe200010e0616 */
[----:B------:R-:W-:Y:S01]  /*1dd90*/  IADD3 R10, P2, PT, R12, R23, RZ ;  /* 0x000000170c0a7210 */ /* 0x000fe20007f5e0ff */
[----:B------:R-:W-:-:S03]  /*1dda0*/  @!P0 IMAD.X R9, R0, 0x1, R16, P1 ;  /* 0x0000000100098824 */ /* 0x000fc600008e0610 */
[-C--:B------:R-:W-:Y:S01]  /*1ddb0*/  IADD3 R18, P1, PT, R10, R23.reuse, RZ ;  /* 0x000000170a127210 */ /* 0x080fe20007f3e0ff */
[--C-:B------:R-:W-:Y:S01]  /*1ddc0*/  IMAD.X R11, R13, 0x1, R22.reuse, P2 ;  /* 0x000000010d0b7824 */ /* 0x100fe200010e0616 */
[----:B------:R-:W-:Y:S01]  /*1ddd0*/  @!PT LDS RZ, [RZ] ;  /* 0x00000000fffff984 */ /* 0x000fe20000000800 */
[----:B------:R-:W-:Y:S01]  /*1dde0*/  @!PT LDS RZ, [RZ] ;  /* 0x00000000fffff984 */ /* 0x000fe20000000800 */
[----:B------:R-:W-:Y:S01]  /*1ddf0*/  @!PT LDS RZ, [RZ] ;  /* 0x00000000fffff984 */ /* 0x000fe20000000800 */
[----:B------:R4:W-:Y:S03]  /*1de00*/  @!P0 LDGSTS.E.BYPASS.LTC128B.128 [R63+0x2800], desc[UR4][R8.64] ;  /* 0x02800000083f8fae */ /* 0x0009e6000b981a04 */
        /* <DEDUP_REMOVED lines=10> */
[-C--:B--2---:R-:W-:Y:S01]  /*1deb0*/  IADD3 R14, P1, PT, R20, R23.reuse, RZ ;  /* 0x00000017140e7210 */ /* 0x084fe20007f3e0ff */
[----:B------:R3:W-:Y:S04]  /*1dec0*/  @P0 STS.128 [R63+0x3000], RZ ;  /* 0x003000ff3f000388 */ /* 0x0007e80000000c00 */
[----:B------:R-:W-:Y:S01]  /*1ded0*/  IMAD.X R15, R21, 0x1, R22, P1 ;  /* 0x00000001150f7824 */ /* 0x000fe200008e0616 */
[----:B------:R-:W-:Y:S01]  /*1dee0*/  @!PT LDS RZ, [RZ] ;  /* 0x00000000fffff984 */ /* 0x000fe20000000800 */
[----:B------:R-:W-:Y:S01]  /*1def0*/  @!PT LDS RZ, [RZ] ;  /* 0x00000000fffff984 */ /* 0x000fe20000000800 */
[----:B------:R-:W-:Y:S01]  /*1df00*/  @!PT LDS RZ, [RZ] ;  /* 0x00000000fffff984 */ /* 0x000fe20000000800 */
[----:B------:R2:W-:Y:S04]  /*1df10*/  @!P0 LDGSTS.E.BYPASS.LTC128B.128 [R63+0x3800], desc[UR4][R4.64] ;  /* 0x03800000043f8fae */ /* 0x0005e8000b981a04 */
[----:B------:R3:W-:Y:S01]  /*1df20*/  @P0 STS.128 [R63+0x3800], RZ ;  /* 0x003800ff3f000388 */ /* 0x0007e20000000c00 */
[----:B----4-:R-:W-:-:S03]  /*1df30*/  IADD3 R8, P1, PT, R14, R23, RZ ;  /* 0x000000170e087210 */ /* 0x010fc60007f3e0ff */
[----:B------:R-:W-:Y:S01]  /*1df40*/  @!PT LDS RZ, [RZ] ;  /* 0x00000000fffff984 */ /* 0x000fe20000000800 */
[----:B------:R-:W-:Y:S01]  /*1df50*/  @!PT LDS RZ, [RZ] ;  /* 0x00000000fffff984 */ /* 0x000fe20000000800 */
[----:B------:R-:W-:Y:S01]  /*1df60*/  @!PT LDS RZ, [RZ] ;  /* 0x00000000fffff984 */ /* 0x000fe20000000800 */
[----:B------:R4:W-:Y:S02]  /*1df70*/  @!P0 LDGSTS.E.BYPASS.LTC128B.128 [R63+0x4000], desc[UR4][R2.64] ;  /* 0x04000000023f8fae */ /* 0x0009e4000b981a04 */
[----:B------:R-:W-:Y:S02]  /*1df80*/  IMAD.X R9, R15, 0x1, R22, P1 ;  /* 0x000000010f097824 */ /* 0x000fe400008e0616 */
[----:B------:R3:W-:Y:S01]  /*1df90*/  @P0 STS.128 [R63+0x4000], RZ ;  /* 0x004000ff3f000388 */ /* 0x0007e20000000c00 */
[----:B-----5:R-:W-:-:S03]  /*1dfa0*/  IADD3 R6, P1, PT, R8, R23, RZ ;  /* 0x0000001708067210 */ /* 0x020fc60007f3e0ff */
[----:B------:R-:W-:Y:S01]  /*1dfb0*/  @!PT LDS RZ, [RZ] ;  /* 0x00000000fffff984 */ /* 0x000fe20000000800 */
[----:B------:R-:W-:Y:S01]  /*1dfc0*/  @!PT LDS RZ, [RZ] ;  /* 0x00000000fffff984 */ /* 0x000fe20000000800 */
[----:B------:R-:W-:Y:S01]  /*1dfd0*/  @!PT LDS RZ, [RZ] ;  /* 0x00000000fffff984 */ /* 0x000fe20000000800 */
[----:B------:R-:W-:Y:S02]  /*1dfe0*/  @!P0 LDGSTS.E.BYPASS.LTC128B.128 [R63+0x4800], desc[UR4][R12.64] ;  /* 0x048000000c3f8fae */ /* 0x000fe4000b981a04 */
[----:B------:R-:W-:Y:S02]  /*1dff0*/  IMAD.X R7, R9, 0x1, R22, P1 ;  /* 0x0000000109077824 */ /* 0x000fe400008e0616 */
[----:B------:R3:W-:Y:S04]  /*1e000*/  @P0 STS.128 [R63+0x4800], RZ ;  /* 0x004800ff3f000388 */ /* 0x0007e80000000c00 */
[----:B------:R-:W-:Y:S01]  /*1e010*/  @!PT LDS RZ, [RZ] ;  /* 0x00000000fffff984 */ /* 0x000fe20000000800 */
[----:B------:R-:W-:Y:S01]  /*1e020*/  @!PT LDS RZ, [RZ] ;  /* 0x00000000fffff984 */ /* 0x000fe20000000800 */
[----:B------:R-:W-:Y:S01]  /*1e030*/  @!PT LDS RZ, [RZ] ;  /* 0x00000000fffff984 */ /* 0x000fe20000000800 */
[----:B------:R5:W-:Y:S01]  /*1e040*/  @!P0 LDGSTS.E.BYPASS.LTC128B.128 [R63+0x5000], desc[UR4][R10.64] ;  /* 0x050000000a3f8fae */ /* 0x000be2000b981a04 */
[----:B--2---:R-:W-:-:S03]  /*1e050*/  IADD3 R4, P1, PT, R6, R23, RZ ;  /* 0x0000001706047210 */ /* 0x004fc60007f3e0ff */
        /* <DEDUP_REMOVED lines=18> */
[----:B-----5:R-:W-:-:S03]  /*1e180*/  @!P0 IADD3 R10, P1, PT, R2, R23, RZ ;  /* 0x00000017020a8210 */ /* 0x020fc60007f3e0ff */
        /* <DEDUP_REMOVED lines=33> */
.L_x_3467:
[----:B------:R-:W-:Y:S05]  /*1e3a0*/  BSYNC.RECONVERGENT B1 ;  /* 0x0000000000017941 */ /* 0x000fea0003800200 */
.L_x_3466:
[----:B------:R-:W2:Y:S04]  /*1e3b0*/  LDL.LU R0, [R1+0x80] ;  /* 0x0000800001007983 */ /* 0x000ea80000300800 */
[----:B---3--:R-:W3:Y:S01]  /*1e3c0*/  LDL R2, [R1+0x54] ;  /* 0x0000540001027983 */ /* 0x008ee20000100800 */
[----:B------:R-:W-:Y:S02]  /*1e3d0*/  IMAD.MOV.U32 R30, RZ, RZ, R132 ;  /* 0x000000ffff1e7224 */ /* 0x000fe400078e0084 */
[----:B--2---:R-:W-:Y:S02]  /*1e3e0*/  IMAD.MOV.U32 R31, RZ, RZ, R0 ;  /* 0x000000ffff1f7224 */ /* 0x004fe400078e0000 */
[----:B---3--:R-:W-:-:S04]  /*1e3f0*/  IMAD R2, R51, 0x100, R2 ;  /* 0x0000010033027824 */ /* 0x008fc800078e0202 */
        /* <DEDUP_REMOVED lines=113> */
[----:B-1----:R-:W-:Y:S02]  /*1eb10*/  FSEL R38, R4, -INF , !P6 ;  /* 0xff80000004267808 */ /* 0x002fe40007000000 */
        /* <DEDUP_REMOVED lines=277> */
[-C--:B------:R-:W-:Y:S02]  /*1fc70*/  ISETP.GE.AND P6, PT, R6, R228.reuse, PT ;  /* 0x000000e40600720c */ /* 0x080fe40003fc6270 */
[----:B------:R-:W-:Y:S02]  /*1fc80*/  FSEL R101, R4, -INF , !P1 ;  /* 0xff80000004657808 */ /* 0x000fe40004800000 */
[----:B------:R-:W-:Y:S02]  /*1fc90*/  FSEL R5, R97, -INF , P2 ;  /* 0xff80000061057808 */ /* 0x000fe40001000000 */
        /* <DEDUP_REMOVED lines=251> */
[----:B------:R-:W4:Y:S01]  /*20c50*/  S2UR UR6, SR_CgaCtaId ;  /* 0x00000000000679c3 */ /* 0x000f220000008800 */
[----:B---3--:R-:W-:-:S05]  /*20c60*/  FMNMX.FTZ R3, R3, R4, !PT ;  /* 0x0000000403037209 */ /* 0x008fca0007810000 */
[----:B------:R-:W3:Y:S01]  /*20c70*/  SHFL.BFLY PT, R4, R3, 0x1, 0x1f ;  /* 0x0c201f0003047f89 */ /* 0x000ee200000e0000 */
[----:B-1----:R-:W-:-:S04]  /*20c80*/  FMNMX.FTZ R122, R2, R5, !PT ;  /* 0x00000005027a7209 */ /* 0x002fc80007810000 */
[----:B------:R-:W-:Y:S01]  /*20c90*/  FSETP.NEU.FTZ.AND P1, PT, R122, -INF , PT ;  /* 0xff8000007a00780b */ /* 0x000fe20003f3d000 */
[----:B--2---:R-:W-:-:S05]  /*20ca0*/  FMUL.FTZ R9, R0, R122 ;  /* 0x0000007a00097220 */ /* 0x004fca0000410000 */
[----:B------:R-:W-:Y:S01]  /*20cb0*/  FSEL R9, R9, RZ, P1 ;  /* 0x000000ff09097208 */ /* 0x000fe20000800000 */
[----:B------:R-:W-:Y:S01]  /*20cc0*/  IMAD.SHL.U32 R40, R226, 0x40, RZ ;  /* 0x00000040e2287824 */ /* 0x000fe200078e00ff */
[----:B------:R-:W-:-:S03]  /*20cd0*/  UMOV UR7, 0x400 ;  /* 0x0000040000077882 */ /* 0x000fc60000000000 */
[--C-:B------:R-:W-:Y:S01]  /*20ce0*/  FFMA.FTZ R2, R16, R0, -R9.reuse ;  /* 0x0000000010027223 */ /* 0x100fe20000010809 */
[----:B----4-:R-:W-:Y:S01]  /*20cf0*/  ULEA UR6, UR6, UR7, 0x18 ;  /* 0x0000000706067291 */ /* 0x010fe2000f8ec0ff */
[----:B---3--:R-:W-:Y:S02]  /*20d00*/  FMNMX.FTZ R121, R3, R4, !PT ;  /* 0x0000000403797209 */ /* 0x008fe40007810000 */
[----:B------:R1:W-:Y:S02]  /*20d10*/  MUFU.EX2 R85, R2 ;  /* 0x0000000200557308 */ /* 0x0003e40000000800 */
[----:B------:R-:W-:Y:S01]  /*20d20*/  FSETP.NEU.FTZ.AND P0, PT, R121, -INF , PT ;  /* 0xff8000007900780b */ /* 0x000fe20003f1d000 */
[----:B------:R-:W-:Y:S01]  /*20d30*/  FMUL.FTZ R3, R0, R121 ;  /* 0x0000007900037220 */ /* 0x000fe20000410000 */
[-CC-:B------:R-:W-:Y:S01]  /*20d40*/  FFMA.FTZ R5, R15, R0.reuse, -R9.reuse ;  /* 0x000000000f057223 */ /* 0x180fe20000010809 */
[----:B------:R-:W-:-:S03]  /*20d50*/  FFMA.FTZ R4, R14, R0, -R9 ;  /* 0x000000000e047223 */ /* 0x000fc60000010809 */
[----:B------:R-:W-:Y:S02]  /*20d60*/  FSEL R3, R3, RZ, P0 ;  /* 0x000000ff03037208 */ /* 0x000fe40000000000 */
[----:B-1----:R-:W-:-:S04]  /*20d70*/  LOP3.LUT R2, R31, 0x200, R40, 0xf8, !PT ;  /* 0x000002001f027812 */ /* 0x002fc800078ef828 */
[----:B------:R-:W-:Y:S01]  /*20d80*/  LEA R89, R2, UR6, 0x1 ;  /* 0x0000000602597c11 */ /* 0x000fe2000f8e08ff */
[-C--:B------:R-:W-:Y:S01]  /*20d90*/  FFMA.FTZ R2, R13, R0.reuse, -R9 ;  /* 0x000000000d027223 */ /* 0x080fe20000010809 */
[----:B------:R1:W2:Y:S03]  /*20da0*/  MUFU.EX2 R194, R5 ;  /* 0x0000000500c27308 */ /* 0x0002a60000000800 */
[----:B------:R-:W3:Y:S01]  /*20db0*/  LDSM.16.MT88.4 R12, [R89+0xa000] ;  /* 0x00a00000590c783b */ /* 0x000ee20000004200 */
[----:B------:R4:W-:Y:S01]  /*20dc0*/  MUFU.EX2 R206, R4 ;  /* 0x0000000400ce7308 */ /* 0x0009e20000000800 */
[----:B------:R-:W-:Y:S01]  /*20dd0*/  FSEL R6, R121, RZ, P0 ;  /* 0x000000ff79067208 */ /* 0x000fe20000000000 */
        /* <DEDUP_REMOVED lines=9> */
[----:B------:R-:W-:Y:S02]  /*20e70*/  IMAD.MOV.U32 R31, RZ, RZ, 0x20 ;  /* 0x00000020ff1f7424 */ /* 0x000fe400078e00ff */
[----:B------:R-:W-:Y:S01]  /*20e80*/  FMUL.FTZ R4, R0, R4 ;  /* 0x0000000400047220 */ /* 0x000fe20000410000 */
[----:B------:R4:W-:Y:S01]  /*20e90*/  MUFU.EX2 R186, R2 ;  /* 0x0000000200ba7308 */ /* 0x0009e20000000800 */
[----:B-1----:R-:W-:Y:S01]  /*20ea0*/  FADD.FTZ R5, R39, -R6 ;  /* 0x8000000627057221 */ /* 0x002fe20000010000 */
[----:B----4-:R-:W-:-:S03]  /*20eb0*/  FFMA.FTZ R2, R18, R0, -R3 ;  /* 0x0000000012027223 */ /* 0x010fc60000010803 */
[----:B------:R-:W-:Y:S01]  /*20ec0*/  FMUL.FTZ R5, R0, R5 ;  /* 0x0000000500057220 */ /* 0x000fe20000410000 */
[----:B------:R-:W1:Y:S04]  /*20ed0*/  MUFU.EX2 R11, R4 ;  /* 0x00000004000b7308 */ /* 0x000e680000000800 */
[----:B------:R4:W-:Y:S04]  /*20ee0*/  MUFU.EX2 R204, R2 ;  /* 0x0000000200cc7308 */ /* 0x0009e80000000800 */
[----:B------:R5:W3:Y:S01]  /*20ef0*/  MUFU.EX2 R37, R5 ;  /* 0x0000000500257308 */ /* 0x000ae20000000800 */
[----:B------:R-:W-:Y:S01]  /*20f00*/  VIADD R8, R89, 0xa000 ;  /* 0x0000a00059087836 */ /* 0x000fe20000000000 */
[----:B----4-:R-:W-:Y:S01]  /*20f10*/  SEL R2, R31, 0xffffffe0, !P1 ;  /* 0xffffffe01f027807 */ /* 0x010fe20004800000 */
[----:B------:R-:W-:-:S04]  /*20f20*/  IMAD.MOV.U32 R127, RZ, RZ, R50 ;  /* 0x000000ffff7f7224 */ /* 0x000fc800078e0032 */
[C---:B------:R-:W-:Y:S02]  /*20f30*/  IMAD.IADD R84, R89.reuse, 0x1, R2 ;  /* 0x0000000159547824 */ /* 0x040fe400078e0202 */
[----:B------:R-:W-:Y:S02]  /*20f40*/  IMAD.MOV.U32 R50, RZ, RZ, R36 ;  /* 0x000000ffff327224 */ /* 0x000fe400078e0024 */
[----:B------:R-:W-:Y:S01]  /*20f50*/  VIADD R36, R89, 0xa040 ;  /* 0x0000a04059247836 */ /* 0x000fe20000000000 */
[----:B------:R-:W4:Y:S01]  /*20f60*/  LDSM.16.MT88.4 R16, [R84+0xa000] ;  /* 0x00a000005410783b */ /* 0x000f220000004200 */
[----:B------:R-:W-:Y:S01]  /*20f70*/  @P2 VIADD R36, R8, 0xffffffc0 ;  /* 0xffffffc008242836 */ /* 0x000fe20000000000 */
[----:B--2---:R-:W-:Y:S01]  /*20f80*/  F2FP.F16.F32.PACK_AB R4, R194, R85 ;  /* 0x00000055c204723e */ /* 0x004fe200000000ff */
[-C--:B-1----:R-:W-:Y:S01]  /*20f90*/  FMUL.FTZ R164, R164, R11.reuse ;  /* 0x0000000ba4a47220 */ /* 0x082fe20000410000 */
[----:B------:R-:W-:Y:S01]  /*20fa0*/  F2FP.F16.F32.PACK_AB R6, R208, R206 ;  /* 0x000000ced006723e */ /* 0x000fe200000000ff */
[----:B------:R-:W-:Y:S01]  /*20fb0*/  FMUL.FTZ R165, R165, R11 ;  /* 0x0000000ba5a57220 */ /* 0x000fe20000410000 */
[----:B-----5:R-:W-:Y:S01]  /*20fc0*/  F2FP.F16.F32.PACK_AB R5, R186, R187 ;  /* 0x000000bbba05723e */ /* 0x020fe200000000ff */
[----:B---3--:R-:W-:Y:S01]  /*20fd0*/  FMUL.FTZ R166, R166, R37 ;  /* 0x00000025a6a67220 */ /* 0x008fe20000410000 */
[----:B------:R-:W-:Y:S01]  /*20fe0*/  F2FP.F16.F32.PACK_AB R7, R204, R205 ;  /* 0x000000cdcc07723e */ /* 0x000fe200000000ff */
[----:B------:R-:W-:Y:S01]  /*20ff0*/  FMUL.FTZ R167, R167, R37 ;  /* 0x00000025a7a77220 */ /* 0x000fe20000410000 */
[-C--:B------:R-:W-:Y:S01]  /*21000*/  FMUL.FTZ R160, R160, R11.reuse ;  /* 0x0000000ba0a07220 */ /* 0x080fe20000410000 */
[----:B------:R-:W-:Y:S01]  /*21010*/  FMUL.FTZ R161, R161, R11 ;  /* 0x0000000ba1a17220 */ /* 0x000fe20000410000 */
[-C--:B------:R-:W-:Y:S01]  /*21020*/  FMUL.FTZ R162, R162, R37.reuse ;  /* 0x00000025a2a27220 */ /* 0x080fe20000410000 */
[----:B------:R-:W-:Y:S01]  /*21030*/  FMUL.FTZ R163, R163, R37 ;  /* 0x00000025a3a37220 */ /* 0x000fe20000410000 */
[----:B------:R-:W-:Y:S01]  /*21040*/  IMAD.IADD R106, R2, 0x1, R36 ;  /* 0x00000001026a7824 */ /* 0x000fe200078e0224 */
[----:B------:R-:W-:Y:S01]  /*21050*/  LDSM.16.MT88.4 R24, [R36] ;  /* 0x000000002418783b */ /* 0x000fe20000004200 */
[----:B------:R-:W-:Y:S01]  /*21060*/  HMMA.16816.F32 R164, R4, R12, R164 ;  /* 0x0000000c04a4723c */ /* 0x000fe200000018a4 */
[-CC-:B------:R-:W-:Y:S01]  /*21070*/  FFMA.FTZ R2, R22, R0.reuse, -R9.reuse ;  /* 0x0000000016027223 */ /* 0x180fe20000010809 */
[-CC-:B------:R-:W-:Y:S01]  /*21080*/  FFMA.FTZ R10, R23, R0.reuse, -R9.reuse ;  /* 0x00000000170a7223 */ /* 0x180fe20000010809 */
[----:B------:R-:W-:Y:S01]  /*21090*/  FFMA.FTZ R8, R28, R0, -R9 ;  /* 0x000000001c087223 */ /* 0x000fe20000010809 */
[----:B------:R-:W-:-:S02]  /*210a0*/  IMAD.MOV.U32 R126, RZ, RZ, R30 ;  /* 0x000000ffff7e7224 */ /* 0x000fc400078e001e */
[-C--:B------:R-:W-:Y:S01]  /*210b0*/  FMUL.FTZ R156, R156, R11.reuse ;  /* 0x0000000b9c9c7220 */ /* 0x080fe20000410000 */
[----:B------:R-:W-:Y:S01]  /*210c0*/  FMUL.FTZ R157, R157, R11 ;  /* 0x0000000b9d9d7220 */ /* 0x000fe20000410000 */
[-C--:B------:R-:W-:Y:S01]  /*210d0*/  FMUL.FTZ R158, R158, R37.reuse ;  /* 0x000000259e9e7220 */ /* 0x080fe20000410000 */
[----:B------:R-:W-:Y:S01]  /*210e0*/  HMMA.16816.F32 R160, R4, R14, R160 ;  /* 0x0000000e04a0723c */ /* 0x000fe200000018a0 */
[----:B------:R-:W1:Y:S01]  /*210f0*/  LDSM.16.MT88.4 R12, [R106] ;  /* 0x000000006a0c783b */ /* 0x000e620000004200 */
[----:B------:R2:W-:Y:S01]  /*21100*/  MUFU.EX2 R195, R2 ;  /* 0x0000000200c37308 */ /* 0x0005e20000000800 */
[----:B------:R-:W-:Y:S01]  /*21110*/  FMUL.FTZ R159, R159, R37 ;  /* 0x000000259f9f7220 */ /* 0x000fe20000410000 */
[-C--:B------:R-:W-:Y:S01]  /*21120*/  FMUL.FTZ R152, R152, R11.reuse ;  /* 0x0000000b98987220 */ /* 0x080fe20000410000 */
[----:B------:R-:W-:Y:S01]  /*21130*/  FMUL.FTZ R153, R153, R11 ;  /* 0x0000000b99997220 */ /* 0x000fe20000410000 */
[----:B------:R3:W5:Y:S01]  /*21140*/  MUFU.EX2 R199, R8 ;  /* 0x0000000800c77308 */ /* 0x0007620000000800 */
[-C--:B------:R-:W-:Y:S01]  /*21150*/  FMUL.FTZ R154, R154, R37.reuse ;  /* 0x000000259a9a7220 */ /* 0x080fe20000410000 */
[----:B------:R-:W-:Y:S01]  /*21160*/  FMUL.FTZ R155, R155, R37 ;  /* 0x000000259b9b7220 */ /* 0x000fe20000410000 */
[-C--:B------:R-:W-:Y:S01]  /*21170*/  FMUL.FTZ R140, R140, R11.reuse ;  /* 0x0000000b8c8c7220 */ /* 0x080fe20000410000 */
[----:B------:R-:W-:Y:S01]  /*21180*/  FMUL.FTZ R141, R141, R11 ;  /* 0x0000000b8d8d7220 */ /* 0x000fe20000410000 */
[-C--:B------:R-:W-:Y:S01]  /*21190*/  FMUL.FTZ R142, R142, R37.reuse ;  /* 0x000000258e8e7220 */ /* 0x080fe20000410000 */
[----:B------:R-:W-:Y:S01]  /*211a0*/  FMUL.FTZ R143, R143, R37 ;  /* 0x000000258f8f7220 */ /* 0x000fe20000410000 */
[-C--:B------:R-:W-:Y:S01]  /*211b0*/  FMUL.FTZ R136, R136, R11.reuse ;  /* 0x0000000b88887220 */ /* 0x080fe20000410000 */
[----:B------:R-:W-:Y:S01]  /*211c0*/  FMUL.FTZ R137, R137, R11 ;  /* 0x0000000b89897220 */ /* 0x000fe20000410000 */
[-C--:B------:R-:W-:Y:S01]  /*211d0*/  FMUL.FTZ R138, R138, R37.reuse ;  /* 0x000000258a8a7220 */ /* 0x080fe20000410000 */
[-C--:B--2---:R-:W-:Y:S01]  /*211e0*/  FFMA.FTZ R2, R21, R0.reuse, -R9 ;  /* 0x0000000015027223 */ /* 0x084fe20000010809 */
[----:B------:R-:W-:Y:S01]  /*211f0*/  FMUL.FTZ R139, R139, R37 ;  /* 0x000000258b8b7220 */ /* 0x000fe20000410000 */
[----:B------:R-:W2:Y:S02]  /*21200*/  LDSM.16.MT88.4 R20, [R84+0xa800] ;  /* 0x00a800005414783b */ /* 0x000ea40000004200 */
[----:B------:R4:W-:Y:S01]  /*21210*/  MUFU.EX2 R198, R2 ;  /* 0x0000000200c67308 */ /* 0x0009e20000000800 */
[-CC-:B---3--:R-:W-:Y:S01]  /*21220*/  FFMA.FTZ R8, R29, R0.reuse, -R3.reuse ;  /* 0x000000001d087223 */ /* 0x188fe20000010803 */
[-C--:B------:R-:W-:Y:S01]  /*21230*/  FMUL.FTZ R148, R148, R11.reuse ;  /* 0x0000000b94947220 */ /* 0x080fe20000410000 */
[----:B------:R-:W3:Y:S02]  /*21240*/  LDSM.16.MT88.4 R28, [R89+0xa800] ;  /* 0x00a80000591c783b */ /* 0x000ee40000004200 */
[----:B------:R5:W-:Y:S01]  /*21250*/  MUFU.EX2 R192, R8 ;  /* 0x0000000800c07308 */ /* 0x000be20000000800 */
[----:B------:R-:W-:Y:S01]  /*21260*/  FMUL.FTZ R149, R149, R11 ;  /* 0x0000000b95957220 */ /* 0x000fe20000410000 */
[-C--:B------:R-:W-:Y:S01]  /*21270*/  FMUL.FTZ R150, R150, R37.reuse ;  /* 0x0000002596967220 */ /* 0x080fe20000410000 */
[----:B------:R-:W-:Y:S01]  /*21280*/  FMUL.FTZ R151, R151, R37 ;  /* 0x0000002597977220 */ /* 0x000fe20000410000 */
[-C--:B------:R-:W-:Y:S01]  /*21290*/  FMUL.FTZ R144, R144, R11.reuse ;  /* 0x0000000b90907220 */ /* 0x080fe20000410000 */
[----:B------:R-:W-:Y:S01]  /*212a0*/  FMUL.FTZ R145, R145, R11 ;  /* 0x0000000b91917220 */ /* 0x000fe20000410000 */
[-C--:B------:R-:W-:Y:S01]  /*212b0*/  FMUL.FTZ R146, R146, R37.reuse ;  /* 0x0000002592927220 */ /* 0x080fe20000410000 */
[----:B------:R-:W-:Y:S01]  /*212c0*/  FMUL.FTZ R147, R147, R37 ;  /* 0x0000002593937220 */ /* 0x000fe20000410000 */
[----:B------:R-:W-:Y:S01]  /*212d0*/  LDSM.16.MT88.4 R40, [R36+0x800] ;  /* 0x000800002428783b */ /* 0x000fe20000004200 */
[----:B----4-:R-:W-:-:S04]  /*212e0*/  FFMA.FTZ R2, R32, R0, -R3 ;  /* 0x0000000020027223 */ /* 0x010fc80000010803 */
[----:B------:R4:W2:Y:S01]  /*212f0*/  MUFU.EX2 R185, R2 ;  /* 0x0000000200b97308 */ /* 0x0008a20000000800 */
[-CC-:B-----5:R-:W-:Y:S01]  /*21300*/  FFMA.FTZ R8, R33, R0.reuse, -R3.reuse ;  /* 0x0000000021087223 */ /* 0x1a0fe20000010803 */
[C---:B------:R-:W-:Y:S02]  /*21310*/  HMMA.16816.F32 R156, R4.reuse, R16, R156 ;  /* 0x00000010049c723c */ /* 0x040fe4000000189c */
[----:B------:R-:W5:Y:S04]  /*21320*/  MUFU.EX2 R197, R10 ;  /* 0x0000000a00c57308 */ /* 0x000f680000000800 */
[----:B------:R-:W-:Y:S01]  /*21330*/  MUFU.EX2 R184, R8 ;  /* 0x0000000800b87308 */ /* 0x000fe20000000800 */
[----:B----4-:R-:W-:Y:S01]  /*21340*/  FFMA.FTZ R2, R34, R0, -R3 ;  /* 0x0000000022027223 */ /* 0x010fe20000010803 */
[C---:B------:R-:W-:Y:S03]  /*21350*/  HMMA.16816.F32 R152, R4.reuse, R18, R152 ;  /* 0x000000120498723c */ /* 0x040fe60000001898 */
[----:B------:R-:W4:Y:S05]  /*21360*/  MUFU.EX2 R183, R2 ;  /* 0x0000000200b77308 */ /* 0x000f2a0000000800 */
[C---:B-1----:R-:W-:Y:S08]  /*21370*/  HMMA.16816.F32 R140, R4.reuse, R12, R140 ;  /* 0x0000000c048c723c */ /* 0x042ff0000000188c */
[C---:B------:R-:W-:Y:S01]  /*21380*/  HMMA.16816.F32 R136, R4.reuse, R14, R136 ;  /* 0x0000000e0488723c */ /* 0x040fe20000001888 */
[----:B------:R-:W1:Y:S07]  /*21390*/  LDSM.16.MT88.4 R12, [R106+0x800] ;  /* 0x000800006a0c783b */ /* 0x000e6e0000004200 */
[C---:B------:R-:W-:Y:S08]  /*213a0*/  HMMA.16816.F32 R148, R4.reuse, R24, R148 ;  /* 0x000000180494723c */ /* 0x040ff00000001894 */
[----:B------:R-:W-:Y:S01]  /*213b0*/  HMMA.16816.F32 R144, R4, R26, R144 ;  /* 0x0000001a0490723c */ /* 0x000fe20000001890 */
[----:B------:R-:W-:-:S02]  /*213c0*/  F2FP.F16.F32.PACK_AB R4, R199, R195 ;  /* 0x000000c3c704723e */ /* 0x000fc400000000ff */
[----:B--2---:R-:W-:Y:S02]  /*213d0*/  F2FP.F16.F32.PACK_AB R5, R185, R192 ;  /* 0x000000c0b905723e */ /* 0x004fe400000000ff */
[----:B-----5:R-:W-:Y:S02]  /*213e0*/  F2FP.F16.F32.PACK_AB R6, R197, R198 ;  /* 0x000000c6c506723e */ /* 0x020fe400000000ff */
[----:B----4-:R-:W-:Y:S01]  /*213f0*/  F2FP.F16.F32.PACK_AB R7, R183, R184 ;  /* 0x000000b8b707723e */ /* 0x010fe200000000ff */
[-CC-:B------:R-:W-:Y:S01]  /*21400*/  FFMA.FTZ R2, R35, R0.reuse, -R9.reuse ;  /* 0x0000000023027223 */ /* 0x180fe20000010809 */
[-C--:B------:R-:W-:Y:S01]  /*21410*/  FFMA.FTZ R8, R44, R0.reuse, -R9 ;  /* 0x000000002c087223 */ /* 0x080fe20000010809 */
[-C--:B------:R-:W-:Y:S01]  /*21420*/  FFMA.FTZ R10, R49, R0.reuse, -R3 ;  /* 0x00000000310a7223 */ /* 0x080fe20000010803 */
[----:B------:R-:W-:Y:S03]  /*21430*/  LDSM.16.MT88.4 R32, [R84+0xb000] ;  /* 0x00b000005420783b */ /* 0x000fe60000004200 */
[C---:B------:R-:W-:Y:S01]  /*21440*/  HMMA.16816.F32 R24, R4.reuse, R20, R156 ;  /* 0x000000140418723c */ /* 0x040fe2000000189c */
[----:B------:R2:W-:Y:S07]  /*21450*/  MUFU.EX2 R171, R2 ;  /* 0x0000000200ab7308 */ /* 0x0005ee0000000800 */
[----:B------:R-:W-:Y:S01]  /*21460*/  HMMA.16816.F32 R152, R4, R22, R152 ;  /* 0x000000160498723c */ /* 0x000fe20000001898 */
[----:B------:R-:W4:Y:S01]  /*21470*/  LDSM.16.MT88.4 R20, [R89+0xb000] ;  /* 0x00b000005914783b */ /* 0x000f220000004200 */
[----:B------:R5:W4:Y:S01]  /*21480*/  MUFU.EX2 R170, R8 ;  /* 0x0000000800aa7308 */ /* 0x000b220000000800 */
[----:B--2---:R-:W-:-:S04]  /*21490*/  FFMA.FTZ R2, R45, R0, -R9 ;  /* 0x000000002d027223 */ /* 0x004fc80000010809 */
[----:B------:R2:W-:Y:S01]  /*214a0*/  MUFU.EX2 R180, R2 ;  /* 0x0000000200b47308 */ /* 0x0005e20000000800 */
[----:B---3--:R-:W-:Y:S01]  /*214b0*/  HMMA.16816.F32 R16, R4, R28, R164 ;  /* 0x0000001c0410723c */ /* 0x008fe200000018a4 */
[----:B-----5:R-:W-:-:S04]  /*214c0*/  FFMA.FTZ R8, R38, R0, -R9 ;  /* 0x0000000026087223 */ /* 0x020fc80000010809 */
[----:B------:R3:W-:Y:S01]  /*214d0*/  MUFU.EX2 R169, R8 ;  /* 0x0000000800a97308 */ /* 0x0007e20000000800 */
[----:B--2---:R-:W-:-:S04]  /*214e0*/  FFMA.FTZ R2, R48, R0, -R3 ;  /* 0x0000000030027223 */ /* 0x004fc80000010803 */
[----:B------:R2:W-:Y:S01]  /*214f0*/  MUFU.EX2 R167, R2 ;  /* 0x0000000200a77308 */ /* 0x0005e20000000800 */
[----:B---3--:R-:W-:-:S03]  /*21500*/  FFMA.FTZ R8, R47, R0, -R3 ;  /* 0x000000002f087223 */ /* 0x008fc60000010803 */
[----:B------:R-:W3:Y:S01]  /*21510*/  MUFU.EX2 R166, R10 ;  /* 0x0000000a00a67308 */ /* 0x000ee20000000800 */
[----:B------:R-:W-:Y:S03]  /*21520*/  HMMA.16816.F32 R28, R4, R30, R160 ;  /* 0x0000001e041c723c */ /* 0x000fe600000018a0 */
[----:B------:R-:W-:Y:S01]  /*21530*/  MUFU.EX2 R168, R8 ;  /* 0x0000000800a87308 */ /* 0x000fe20000000800 */
[----:B--2---:R-:W-:-:S04]  /*21540*/  FFMA.FTZ R2, R46, R0, -R3 ;  /* 0x000000002e027223 */ /* 0x004fc80000010803 */
[----:B------:R-:W2:Y:S01]  /*21550*/  MUFU.EX2 R165, R2 ;  /* 0x0000000200a57308 */ /* 0x000ea20000000800 */
[C---:B-1----:R-:W-:Y:S08]  /*21560*/  HMMA.16816.F32 R56, R4.reuse, R12, R140 ;  /* 0x0000000c0438723c */ /* 0x042ff0000000188c */
[C---:B------:R-:W-:Y:S01]  /*21570*/  HMMA.16816.F32 R136, R4.reuse, R14, R136 ;  /* 0x0000000e0488723c */ /* 0x040fe20000001888 */
[----:B------:R-:W1:Y:S07]  /*21580*/  LDSM.16.MT88.4 R12, [R106+0x1000] ;  /* 0x001000006a0c783b */ /* 0x000e6e0000004200 */
[----:B------:R-:W-:Y:S01]  /*21590*/  HMMA.16816.F32 R52, R4, R40, R148 ;  /* 0x000000280434723c */ /* 0x000fe20000001894 */
[----:B------:R-:W-:-:S07]  /*215a0*/  IMAD.MOV.U32 R115, RZ, RZ, R51 ;  /* 0x000000ffff737224 */ /* 0x000fce00078e0033 */
[----:B------:R-:W-:Y:S01]  /*215b0*/  HMMA.16816.F32 R64, R4, R42, R144 ;  /* 0x0000002a0440723c */ /* 0x000fe20000001890 */
[----:B------:R-:W5:Y:S01]  /*215c0*/  LDSM.16.MT88.4 R40, [R36+0x1000] ;  /* 0x001000002428783b */ /* 0x000f620000004200 */
[----:B----4-:R-:W-:Y:S02]  /*215d0*/  F2FP.F16.F32.PACK_AB R4, R170, R171 ;  /* 0x000000abaa04723e */ /* 0x010fe400000000ff */
[----:B---3--:R-:W-:Y:S02]  /*215e0*/  F2FP.F16.F32.PACK_AB R5, R166, R167 ;  /* 0x000000a7a605723e */ /* 0x008fe400000000ff */
[----:B------:R-:W-:Y:S02]  /*215f0*/  F2FP.F16.F32.PACK_AB R6, R169, R180 ;  /* 0x000000b4a906723e */ /* 0x000fe400000000ff */
[----:B--2---:R-:W-:Y:S01]  /*21600*/  F2FP.F16.F32.PACK_AB R7, R165, R168 ;  /* 0x000000a8a507723e */ /* 0x004fe200000000ff */
[----:B------:R-:W-:Y:S02]  /*21610*/  IMAD.MOV.U32 R145, RZ, RZ, R50 ;  /* 0x000000ffff917224 */ /* 0x000fe400078e0032 */
[----:B------:R-:W-:-:S04]  /*21620*/  FFMA.FTZ R2, R60, R0, -R9 ;  /* 0x000000003c027223 */ /* 0x000fc80000010809 */
[C---:B------:R-:W-:Y:S01]  /*21630*/  HMMA.16816.F32 R48, R4.reuse, R20, R16 ;  /* 0x000000140430723c */ /* 0x040fe20000001810 */
[----:B------:R2:W-:Y:S01]  /*21640*/  MUFU.EX2 R162, R2 ;  /* 0x0000000200a27308 */ /* 0x0005e20000000800 */
[-CC-:B------:R-:W-:Y:S01]  /*21650*/  FFMA.FTZ R8, R61, R0.reuse, -R9.reuse ;  /* 0x000000003d087223 */ /* 0x180fe20000010809 */
[----:B------:R-:W-:Y:S05]  /*21660*/  LDSM.16.MT88.4 R16, [R84+0xb800] ;  /* 0x00b800005410783b */ /* 0x000fea0000004200 */
[----:B------:R-:W-:Y:S01]  /*21670*/  HMMA.16816.F32 R28, R4, R22, R28 ;  /* 0x00000016041c723c */ /* 0x000fe2000000181c */
[----:B------:R-:W3:Y:S01]  /*21680*/  LDSM.16.MT88.4 R20, [R89+0xb800] ;  /* 0x00b800005914783b */ /* 0x000ee20000004200 */
[----:B------:R4:W5:Y:S01]  /*21690*/  MUFU.EX2 R161, R8 ;  /* 0x0000000800a17308 */ /* 0x0009620000000800 */
[----:B--2---:R-:W-:-:S04]  /*216a0*/  FFMA.FTZ R2, R62, R0, -R9 ;  /* 0x000000003e027223 */ /* 0x004fc80000010809 */
[----:B------:R2:W-:Y:S01]  /*216b0*/  MUFU.EX2 R164, R2 ;  /* 0x0000000200a47308 */ /* 0x0005e20000000800 */
[-C--:B----4-:R-:W-:Y:S01]  /*216c0*/  FFMA.FTZ R8, R63, R0.reuse, -R9 ;  /* 0x000000003f087223 */ /* 0x090fe20000010809 */
[-CC-:B------:R-:W-:Y:S01]  /*216d0*/  FFMA.FTZ R10, R70, R0.reuse, -R3.reuse ;  /* 0x00000000460a7223 */ /* 0x180fe20000010803 */
[----:B------:R-:W4:Y:S02]  /*216e0*/  LDSM.16.MT88.4 R60, [R36+0x1800] ;  /* 0x00180000243c783b */ /* 0x000f240000004200 */
[----:B------:R1:W-:Y:S01]  /*216f0*/  MUFU.EX2 R163, R8 ;  /* 0x0000000800a37308 */ /* 0x0003e20000000800 */
[----:B--2---:R-:W-:-:S04]  /*21700*/  FFMA.FTZ R2, R71, R0, -R3 ;  /* 0x0000000047027223 */ /* 0x004fc80000010803 */
[----:B------:R2:W-:Y:S01]  /*21710*/  MUFU.EX2 R159, R2 ;  /* 0x00000002009f7308 */ /* 0x0005e20000000800 */
[----:B-1----:R-:W-:-:S03]  /*21720*/  FFMA.FTZ R8, R68, R0, -R3 ;  /* 0x0000000044087223 */ /* 0x002fc60000010803 */
[----:B------:R-:W1:Y:S04]  /*21730*/  MUFU.EX2 R157, R10 ;  /* 0x0000000a009d7308 */ /* 0x000e680000000800 */
[----:B------:R-:W-:Y:S01]  /*21740*/  MUFU.EX2 R160, R8 ;  /* 0x0000000800a07308 */ /* 0x000fe20000000800 */
[----:B--2---:R-:W-:-:S04]  /*21750*/  FFMA.FTZ R2, R69, R0, -R3 ;  /* 0x0000000045027223 */ /* 0x004fc80000010803 */
[----:B------:R-:W2:Y:S01]  /*21760*/  MUFU.EX2 R158, R2 ;  /* 0x00000002009e7308 */ /* 0x000ea20000000800 */
[C---:B------:R-:W-:Y:S08]  /*21770*/  HMMA.16816.F32 R24, R4.reuse, R32, R24 ;  /* 0x000000200418723c */ /* 0x040ff00000001818 */
[C---:B------:R-:W-:Y:S08]  /*21780*/  HMMA.16816.F32 R56, R4.reuse, R12, R56 ;  /* 0x0000000c0438723c */ /* 0x040ff00000001838 */
[C---:B------:R-:W-:Y:S08]  /*21790*/  HMMA.16816.F32 R32, R4.reuse, R34, R152 ;  /* 0x000000220420723c */ /* 0x040ff00000001898 */
[C---:B-----5:R-:W-:Y:S08]  /*217a0*/  HMMA.16816.F32 R52, R4.reuse, R40, R52 ;  /* 0x000000280434723c */ /* 0x060ff00000001834 */
[C---:B------:R-:W-:Y:S01]  /*217b0*/  HMMA.16816.F32 R64, R4.reuse, R42, R64 ;  /* 0x0000002a0440723c */ /* 0x040fe20000001840 */
[----:B------:R-:W5:Y:S07]  /*217c0*/  LDSM.16.MT88.4 R40, [R106+0x1800] ;  /* 0x001800006a28783b */ /* 0x000f6e0000004200 */
[----:B------:R-:W-:Y:S01]  /*217d0*/  HMMA.16816.F32 R12, R4, R14, R136 ;  /* 0x0000000e040c723c */ /* 0x000fe20000001888 */
[----:B------:R-:W-:-:S02]  /*217e0*/  F2FP.F16.F32.PACK_AB R4, R161, R162 ;  /* 0x000000a2a104723e */ /* 0x000fc400000000ff */
[----:B-1----:R-:W-:Y:S02]  /*217f0*/  F2FP.F16.F32.PACK_AB R5, R157, R159 ;  /* 0x0000009f9d05723e */ /* 0x002fe400000000ff */
[----:B------:R-:W-:Y:S02]  /*21800*/  F2FP.F16.F32.PACK_AB R6, R163, R164 ;  /* 0x000000a4a306723e */ /* 0x000fe400000000ff */
[----:B--2---:R-:W-:Y:S01]  /*21810*/  F2FP.F16.F32.PACK_AB R7, R158, R160 ;  /* 0x000000a09e07723e */ /* 0x004fe200000000ff */
[----:B------:R-:W-:-:S06]  /*21820*/  FFMA.FTZ R2, R119, R0, -R9 ;  /* 0x0000000077027223 */ /* 0x000fcc0000010809 */
[----:B---3--:R-:W-:Y:S01]  /*21830*/  HMMA.16816.F32 R48, R4, R20, R48 ;  /* 0x000000140430723c */ /* 0x008fe20000001830 */
[----:B------:R1:W-:Y:S01]  /*21840*/  MUFU.EX2 R153, R2 ;  /* 0x0000000200997308 */ /* 0x0003e20000000800 */
[----:B------:R-:W-:-:S06]  /*21850*/  FFMA.FTZ R8, R118, R0, -R9 ;  /* 0x0000000076087223 */ /* 0x000fcc0000010809 */
[----:B------:R-:W-:Y:S01]  /*21860*/  HMMA.16816.F32 R44, R4, R22, R28 ;  /* 0x00000016042c723c */ /* 0x000fe2000000181c */
[----:B------:R-:W2:Y:S01]  /*21870*/  LDSM.16.MT88.4 R20, [R89+0xc000] ;  /* 0x00c000005914783b */ /* 0x000ea20000004200 */
[----:B------:R3:W5:Y:S01]  /*21880*/  MUFU.EX2 R154, R8 ;  /* 0x00000008009a7308 */ /* 0x0007620000000800 */
[----:B-1----:R-:W-:-:S05]  /*21890*/  FFMA.FTZ R2, R117, R0, -R9 ;  /* 0x0000000075027223 */ /* 0x002fca0000010809 */
[----:B------:R-:W-:Y:S01]  /*218a0*/  HMMA.16816.F32 R28, R4, R16, R24 ;  /* 0x00000010041c723c */ /* 0x000fe20000001818 */
[----:B------:R-:W1:Y:S01]  /*218b0*/  LDSM.16.MT88.4 R24, [R84+0xc000] ;  /* 0x00c000005418783b */ /* 0x000e620000004200 */
[----:B------:R4:W-:Y:S01]  /*218c0*/  MUFU.EX2 R156, R2 ;  /* 0x00000002009c7308 */ /* 0x0009e20000000800 */
[-C--:B---3--:R-:W-:Y:S01]  /*218d0*/  FFMA.FTZ R8, R116, R0.reuse, -R9 ;  /* 0x0000000074087223 */ /* 0x088fe20000010809 */
[----:B------:R-:W-:-:S03]  /*218e0*/  FFMA.FTZ R10, R177, R0, -R3 ;  /* 0x00000000b10a7223 */ /* 0x000fc60000010803 */
[----:B------:R3:W-:Y:S01]  /*218f0*/  MUFU.EX2 R155, R8 ;  /* 0x00000008009b7308 */ /* 0x0007e20000000800 */
[----:B----4-:R-:W-:-:S04]  /*21900*/  FFMA.FTZ R2, R176, R0, -R3 ;  /* 0x00000000b0027223 */ /* 0x010fc80000010803 */
[----:B------:R4:W-:Y:S01]  /*21910*/  MUFU.EX2 R149, R2 ;  /* 0x0000000200957308 */ /* 0x0009e20000000800 */
[----:B---3--:R-:W-:-:S03]  /*21920*/  FFMA.FTZ R8, R133, R0, -R3 ;  /* 0x0000000085087223 */ /* 0x008fc60000010803 */
[----:B------:R-:W3:Y:S01]  /*21930*/  MUFU.EX2 R150, R10 ;  /* 0x0000000a00967308 */ /* 0x000ee20000000800 */
[----:B------:R-:W-:Y:S01]  /*21940*/  HMMA.16816.F32 R76, R4, R18, R32 ;  /* 0x00000012044c723c */ /* 0x000fe20000001820 */
[----:B------:R-:W1:Y:S02]  /*21950*/  LDSM.16.MT88.4 R16, [R106+0x2000] ;  /* 0x002000006a10783b */ /* 0x000e640000004200 */
[----:B------:R5:W-:Y:S02]  /*21960*/  MUFU.EX2 R151, R8 ;  /* 0x0000000800977308 */ /* 0x000be40000000800 */
[----:B------:R-:W-:Y:S01]  /*21970*/  LDSM.16.MT88.4 R32, [R84+0xc800] ;  /* 0x00c800005420783b */ /* 0x000fe20000004200 */
[----:B----4-:R-:W-:-:S04]  /*21980*/  FFMA.FTZ R2, R132, R0, -R3 ;  /* 0x0000000084027223 */ /* 0x010fc80000010803 */
[----:B------:R4:W2:Y:S01]  /*21990*/  MUFU.EX2 R152, R2 ;  /* 0x0000000200987308 */ /* 0x0008a20000000800 */
[C---:B------:R-:W-:Y:S01]  /*219a0*/  HMMA.16816.F32 R72, R4.reuse, R60, R52 ;  /* 0x0000003c0448723c */ /* 0x040fe20000001834 */
[----:B------:R-:W1:Y:S07]  /*219b0*/  LDSM.16.MT88.4 R52, [R36+0x2000] ;  /* 0x002000002434783b */ /* 0x000e6e0000004200 */
[----:B------:R-:W-:Y:S01]  /*219c0*/  HMMA.16816.F32 R68, R4, R62, R64 ;  /* 0x0000003e0444723c */ /* 0x000fe20000001840 */
[----:B-----5:R-:W-:-:S07]  /*219d0*/  FFMA.FTZ R8, R172, R0, -R9 ;  /* 0x00000000ac087223 */ /* 0x020fce0000010809 */
[C---:B------:R-:W-:Y:S01]  /*219e0*/  HMMA.16816.F32 R12, R4.reuse, R42, R12 ;  /* 0x0000002a040c723c */ /* 0x040fe2000000180c */
[-C--:B----4-:R-:W-:Y:S01]  /*219f0*/  FFMA.FTZ R2, R173, R0.reuse, -R9 ;  /* 0x00000000ad027223 */ /* 0x090fe20000010809 */
[----:B------:R-:W-:Y:S01]  /*21a00*/  FFMA.FTZ R10, R174, R0, -R3 ;  /* 0x00000000ae0a7223 */ /* 0x000fe20000010803 */
[----:B------:R-:W-:Y:S05]  /*21a10*/  LDSM.16.MT88.4 R64, [R36+0x2800] ;  /* 0x002800002440783b */ /* 0x000fea0000004200 */
[----:B------:R-:W-:Y:S01]  /*21a20*/  HMMA.16816.F32 R60, R4, R40, R56 ;  /* 0x00000028043c723c */ /* 0x000fe20000001838 */
[----:B------:R-:W-:Y:S02]  /*21a30*/  F2FP.F16.F32.PACK_AB R4, R154, R153 ;  /* 0x000000999a04723e */ /* 0x000fe400000000ff */
[----:B---3--:R-:W-:-:S02]  /*21a40*/  F2FP.F16.F32.PACK_AB R5, R150, R149 ;  /* 0x000000959605723e */ /* 0x008fc400000000ff */
[----:B------:R-:W-:Y:S02]  /*21a50*/  F2FP.F16.F32.PACK_AB R6, R155, R156 ;  /* 0x0000009c9b06723e */ /* 0x000fe400000000ff */
[----:B--2---:R-:W-:Y:S01]  /*21a60*/  F2FP.F16.F32.PACK_AB R7, R152, R151 ;  /* 0x000000979807723e */ /* 0x004fe200000000ff */
[----:B------:R2:W-:Y:S04]  /*21a70*/  MUFU.EX2 R142, R2 ;  /* 0x00000002008e7308 */ /* 0x0005e80000000800 */
[----:B------:R3:W4:Y:S02]  /*21a80*/  MUFU.EX2 R143, R8 ;  /* 0x00000008008f7308 */ /* 0x0007240000000800 */
[----:B------:R-:W-:Y:S01]  /*21a90*/  HMMA.16816.F32 R56, R4, R20, R48 ;  /* 0x000000140438723c */ /* 0x000fe20000001830 */
[----:B--2---:R-:W-:-:S07]  /*21aa0*/  FFMA.FTZ R2, R128, R0, -R9 ;  /* 0x0000000080027223 */ /* 0x004fce0000010809 */
[----:B------:R-:W-:Y:S01]  /*21ab0*/  HMMA.16816.F32 R48, R4, R22, R44 ;  /* 0x000000160430723c */ /* 0x000fe2000000182c */
[----:B------:R-:W2:Y:S01]  /*21ac0*/  LDSM.16.MT88.4 R20, [R89+0xc800] ;  /* 0x00c800005914783b */ /* 0x000ea20000004200 */
[----:B------:R5:W-:Y:S01]  /*21ad0*/  MUFU.EX2 R141, R2 ;  /* 0x00000002008d7308 */ /* 0x000be20000000800 */
[----:B---3--:R-:W-:-:S04]  /*21ae0*/  FFMA.FTZ R8, R129, R0, -R9 ;  /* 0x0000000081087223 */ /* 0x008fc80000010809 */
[----:B------:R3:W-:Y:S01]  /*21af0*/  MUFU.EX2 R148, R8 ;  /* 0x0000000800947308 */ /* 0x0007e20000000800 */
[----:B-----5:R-:W-:-:S04]  /*21b00*/  FFMA.FTZ R2, R175, R0, -R3 ;  /* 0x00000000af027223 */ /* 0x020fc80000010803 */
[----:B------:R5:W-:Y:S01]  /*21b10*/  MUFU.EX2 R39, R2 ;  /* 0x0000000200277308 */ /* 0x000be20000000800 */
[-CC-:B---3--:R-:W-:Y:S01]  /*21b20*/  FFMA.FTZ R8, R130, R0.reuse, -R3.reuse ;  /* 0x0000000082087223 */ /* 0x188fe20000010803 */
[C---:B-1----:R-:W-:Y:S02]  /*21b30*/  HMMA.16816.F32 R28, R4.reuse, R24, R28 ;  /* 0x00000018041c723c */ /* 0x042fe4000000181c */
[----:B------:R-:W1:Y:S04]  /*21b40*/  MUFU.EX2 R38, R10 ;  /* 0x0000000a00267308 */ /* 0x000e680000000800 */
[----:B------:R-:W-:Y:S01]  /*21b50*/  MUFU.EX2 R140, R8 ;  /* 0x00000008008c7308 */ /* 0x000fe20000000800 */
[----:B-----5:R-:W-:Y:S01]  /*21b60*/  FFMA.FTZ R2, R131, R0, -R3 ;  /* 0x0000000083027223 */ /* 0x020fe20000010803 */
[C---:B------:R-:W-:Y:S03]  /*21b70*/  HMMA.16816.F32 R40, R4.reuse, R26, R76 ;  /* 0x0000001a0428723c */ /* 0x040fe6000000184c */
[----:B------:R-:W3:Y:S05]  /*21b80*/  MUFU.EX2 R147, R2 ;  /* 0x0000000200937308 */ /* 0x000eea0000000800 */
[C---:B------:R-:W-:Y:S08]  /*21b90*/  HMMA.16816.F32 R60, R4.reuse, R16, R60 ;  /* 0x00000010043c723c */ /* 0x040ff0000000183c */
[C---:B------:R-:W-:Y:S01]  /*21ba0*/  HMMA.16816.F32 R12, R4.reuse, R18, R12 ;  /* 0x00000012040c723c */ /* 0x040fe2000000180c */
[----:B------:R-:W5:Y:S07]  /*21bb0*/  LDSM.16.MT88.4 R16, [R106+0x2800] ;  /* 0x002800006a10783b */ /* 0x000f6e0000004200 */
[C---:B------:R-:W-:Y:S08]  /*21bc0*/  HMMA.16816.F32 R44, R4.reuse, R52, R72 ;  /* 0x00000034042c723c */ /* 0x040ff00000001848 */
[----:B------:R-:W-:Y:S01]  /*21bd0*/  HMMA.16816.F32 R68, R4, R54, R68 ;  /* 0x000000360444723c */ /* 0x000fe20000001844 */
[----:B----4-:R-:W-:-:S02]  /*21be0*/  F2FP.F16.F32.PACK_AB R4, R143, R142 ;  /* 0x0000008e8f04723e */ /* 0x010fc400000000ff */
[----:B-1----:R-:W-:Y:S02]  /*21bf0*/  F2FP.F16.F32.PACK_AB R5, R38, R39 ;  /* 0x000000272605723e */ /* 0x002fe400000000ff */
[----:B------:R-:W-:Y:S02]  /*21c00*/  F2FP.F16.F32.PACK_AB R6, R148, R141 ;  /* 0x0000008d9406723e */ /* 0x000fe400000000ff */
[----:B---3--:R-:W-:Y:S01]  /*21c10*/  F2FP.F16.F32.PACK_AB R7, R147, R140 ;  /* 0x0000008c9307723e */ /* 0x008fe200000000ff */
[----:B------:R-:W-:-:S06]  /*21c20*/  FFMA.FTZ R2, R178, R0, -R9 ;  /* 0x00000000b2027223 */ /* 0x000fcc0000010809 */
[----:B------:R-:W-:Y:S01]  /*21c30*/  HMMA.16816.F32 R24, R4, R32, R28 ;  /* 0x000000200418723c */ /* 0x000fe2000000181c */
[----:B------:R1:W-:Y:S01]  /*21c40*/  MUFU.EX2 R137, R2 ;  /* 0x0000000200897308 */ /* 0x0003e20000000800 */
[----:B------:R-:W-:-:S06]  /*21c50*/  FFMA.FTZ R8, R123, R0, -R9 ;  /* 0x000000007b087223 */ /* 0x000fcc0000010809 */
[C---:B------:R-:W-:Y:S01]  /*21c60*/  HMMA.16816.F32 R80, R4.reuse, R34, R40 ;  /* 0x000000220450723c */ /* 0x040fe20000001828 */
[----:B------:R-:W3:Y:S01]  /*21c70*/  LDSM.16.MT88.4 R32, [R84+0xd000] ;  /* 0x00d000005420783b */ /* 0x000ee20000004200 */
[----:B------:R4:W5:Y:S03]  /*21c80*/  MUFU.EX2 R144, R8 ;  /* 0x0000000800907308 */ /* 0x0009660000000800 */
[----:B------:R-:W-:Y:S01]  /*21c90*/  LDSM.16.MT88.4 R40, [R106+0x3000] ;  /* 0x003000006a28783b */ /* 0x000fe20000004200 */
[-CC-:B-1----:R-:W-:Y:S02]  /*21ca0*/  FFMA.FTZ R2, R179, R0.reuse, -R9.reuse ;  /* 0x00000000b3027223 */ /* 0x182fe40000010809 */
[C---:B--2---:R-:W-:Y:S02]  /*21cb0*/  HMMA.16816.F32 R56, R4.reuse, R20, R56 ;  /* 0x000000140438723c */ /* 0x044fe40000001838 */
[----:B------:R1:W-:Y:S06]  /*21cc0*/  MUFU.EX2 R146, R2 ;  /* 0x0000000200927308 */ /* 0x0003ec0000000800 */
[----:B------:R-:W-:Y:S01]  /*21cd0*/  HMMA.16816.F32 R52, R4, R22, R48 ;  /* 0x000000160434723c */ /* 0x000fe20000001830 */
[----:B------:R-:W2:Y:S01]  /*21ce0*/  LDSM.16.MT88.4 R20, [R89+0xd000] ;  /* 0x00d000005914783b */ /* 0x000ea20000004200 */
[----:B----4-:R-:W-:-:S03]  /*21cf0*/  FFMA.FTZ R8, R120, R0, -R9 ;  /* 0x0000000078087223 */ /* 0x010fc60000010809 */
[----:B------:R-:W4:Y:S01]  /*21d00*/  LDSM.16.MT88.4 R48, [R36+0x3000] ;  /* 0x003000002430783b */ /* 0x000f220000004200 */
[-C--:B-1----:R-:W-:Y:S01]  /*21d10*/  FFMA.FTZ R2, R188, R0.reuse, -R3 ;  /* 0x00000000bc027223 */ /* 0x082fe20000010803 */
[----:B------:R-:W-:Y:S02]  /*21d20*/  IMAD.MOV.U32 R188, RZ, RZ, R145 ;  /* 0x000000ffffbc7224 */ /* 0x000fe400078e0091 */
[-CC-:B------:R-:W-:Y:S01]  /*21d30*/  FFMA.FTZ R10, R189, R0.reuse, -R3.reuse ;  /* 0x00000000bd0a7223 */ /* 0x180fe20000010803 */
[----:B------:R1:W-:Y:S04]  /*21d40*/  MUFU.EX2 R145, R8 ;  /* 0x0000000800917308 */ /* 0x0003e80000000800 */
[----:B------:R5:W-:Y:S04]  /*21d50*/  MUFU.EX2 R133, R2 ;  /* 0x0000000200857308 */ /* 0x000be80000000800 */
[----:B------:R-:W3:Y:S01]  /*21d60*/  MUFU.EX2 R136, R10 ;  /* 0x0000000a00887308 */ /* 0x000ee20000000800 */
[-CC-:B-1----:R-:W-:Y:S01]  /*21d70*/  FFMA.FTZ R8, R182, R0.reuse, -R3.reuse ;  /* 0x00000000b6087223 */ /* 0x182fe20000010803 */
[----:B-----5:R-:W-:-:S03]  /*21d80*/  FFMA.FTZ R2, R181, R0, -R3 ;  /* 0x00000000b5027223 */ /* 0x020fc60000010803 */
[----:B------:R-:W-:Y:S04]  /*21d90*/  MUFU.EX2 R139, R8 ;  /* 0x00000008008b7308 */ /* 0x000fe80000000800 */
[----:B------:R1:W5:Y:S01]  /*21da0*/  MUFU.EX2 R138, R2 ;  /* 0x00000002008a7308 */ /* 0x0003620000000800 */
[C---:B------:R-:W-:Y:S08]  /*21db0*/  HMMA.16816.F32 R76, R4.reuse, R64, R44 ;  /* 0x00000040044c723c */ /* 0x040ff0000000182c */
[----:B------:R-:W-:Y:S01]  /*21dc0*/  HMMA.16816.F32 R44, R4, R18, R12 ;  /* 0x00000012042c723c */ /* 0x000fe2000000180c */
[----:B------:R-:W4:Y:S01]  /*21dd0*/  LDSM.16.MT88.4 R12, [R84+0xd800] ;  /* 0x00d80000540c783b */ /* 0x000f220000004200 */
[----:B-1----:R-:W-:-:S06]  /*21de0*/  FFMA.FTZ R2, R191, R0, -R9 ;  /* 0x00000000bf027223 */ /* 0x002fcc0000010809 */
[----:B------:R-:W-:Y:S01]  /*21df0*/  HMMA.16816.F32 R72, R4, R66, R68 ;  /* 0x000000420448723c */ /* 0x000fe20000001844 */
[----:B------:R-:W1:Y:S01]  /*21e00*/  LDSM.16.MT88.4 R68, [R36+0x3800] ;  /* 0x003800002444783b */ /* 0x000e620000004200 */
[----:B------:R2:W-:Y:S01]  /*21e10*/  MUFU.EX2 R130, R2 ;  /* 0x0000000200827308 */ /* 0x0005e20000000800 */
[----:B------:R-:W-:-:S05]  /*21e20*/  FFMA.FTZ R8, R190, R0, -R9 ;  /* 0x00000000be087223 */ /* 0x000fca0000010809 */
[----:B------:R-:W-:Y:S01]  /*21e30*/  HMMA.16816.F32 R64, R4, R16, R60 ;  /* 0x000000100440723c */ /* 0x000fe2000000183c */
[----:B------:R-:W-:Y:S02]  /*21e40*/  F2FP.F16.F32.PACK_AB R4, R144, R137 ;  /* 0x000000899004723e */ /* 0x000fe400000000ff */
[----:B---3--:R-:W-:Y:S02]  /*21e50*/  F2FP.F16.F32.PACK_AB R5, R136, R133 ;  /* 0x000000858805723e */ /* 0x008fe400000000ff */
[----:B------:R-:W-:Y:S02]  /*21e60*/  F2FP.F16.F32.PACK_AB R6, R145, R146 ;  /* 0x000000929106723e */ /* 0x000fe400000000ff */
[----:B-----5:R-:W-:Y:S01]  /*21e70*/  F2FP.F16.F32.PACK_AB R7, R138, R139 ;  /* 0x0000008b8a07723e */ /* 0x020fe200000000ff */
[-C--:B--2---:R-:W-:Y:S01]  /*21e80*/  FFMA.FTZ R2, R193, R0.reuse, -R9 ;  /* 0x00000000c1027223 */ /* 0x084fe20000010809 */
[----:B------:R2:W3:Y:S04]  /*21e90*/  MUFU.EX2 R132, R8 ;  /* 0x0000000800847308 */ /* 0x0004e80000000800 */
[----:B------:R5:W-:Y:S01]  /*21ea0*/  MUFU.EX2 R129, R2 ;  /* 0x0000000200817308 */ /* 0x000be20000000800 */
[----:B------:R-:W-:Y:S01]  /*21eb0*/  HMMA.16816.F32 R28, R4, R32, R24 ;  /* 0x00000020041c723c */ /* 0x000fe20000001818 */
[----:B------:R-:W1:Y:S01]  /*21ec0*/  LDSM.16.MT88.4 R24, [R89+0xd800] ;  /* 0x00d800005918783b */ /* 0x000e620000004200 */
[-C--:B------:R-:W-:Y:S01]  /*21ed0*/  FFMA.FTZ R10, R201, R0.reuse, -R3 ;  /* 0x00000000c90a7223 */ /* 0x080fe20000010803 */
[-C--:B--2---:R-:W-:Y:S01]  /*21ee0*/  FFMA.FTZ R8, R196, R0.reuse, -R9 ;  /* 0x00000000c4087223 */ /* 0x084fe20000010809 */
[----:B-----5:R-:W-:-:S03]  /*21ef0*/  FFMA.FTZ R2, R203, R0, -R3 ;  /* 0x00000000cb027223 */ /* 0x020fc60000010803 */
[----:B------:R2:W-:Y:S04]  /*21f00*/  MUFU.EX2 R131, R8 ;  /* 0x0000000800837308 */ /* 0x0005e80000000800 */
[----:B------:R5:W-:Y:S01]  /*21f10*/  MUFU.EX2 R128, R2 ;  /* 0x0000000200807308 */ /* 0x000be20000000800 */
[----:B------:R-:W-:Y:S01]  /*21f20*/  IMAD.MOV.U32 R177, RZ, RZ, R127 ;  /* 0x000000ffffb17224 */ /* 0x000fe200078e007f */
[----:B------:R-:W-:Y:S01]  /*21f30*/  HMMA.16816.F32 R60, R4, R20, R56 ;  /* 0x00000014043c723c */ /* 0x000fe20000001838 */
[----:B------:R-:W-:Y:S02]  /*21f40*/  IMAD.MOV.U32 R179, RZ, RZ, R125 ;  /* 0x000000ffffb37224 */ /* 0x000fe400078e007d */
[----:B------:R-:W-:Y:S02]  /*21f50*/  IMAD.MOV.U32 R189, RZ, RZ, R126 ;  /* 0x000000ffffbd7224 */ /* 0x000fe400078e007e */
[-CC-:B--2---:R-:W-:Y:S01]  /*21f60*/  FFMA.FTZ R8, R200, R0.reuse, -R3.reuse ;  /* 0x00000000c8087223 */ /* 0x184fe20000010803 */
[----:B-----5:R-:W-:-:S02]  /*21f70*/  FFMA.FTZ R2, R202, R0, -R3 ;  /* 0x00000000ca027223 */ /* 0x020fc40000010803 */
[C---:B------:R-:W-:Y:S01]  /*21f80*/  HMMA.16816.F32 R56, R4.reuse, R22, R52 ;  /* 0x000000160438723c */ /* 0x040fe20000001834 */
[----:B------:R-:W2:Y:S04]  /*21f90*/  MUFU.EX2 R126, R10 ;  /* 0x0000000a007e7308 */ /* 0x000ea80000000800 */
[----:B------:R-:W-:Y:S03]  /*21fa0*/  MUFU.EX2 R127, R8 ;  /* 0x00000008007f7308 */ /* 0x000fe60000000800 */
[C---:B------:R-:W-:Y:S01]  /*21fb0*/  HMMA.16816.F32 R20, R4.reuse, R34, R80 ;  /* 0x000000220414723c */ /* 0x040fe20000001850 */
[----:B------:R5:W1:Y:S01]  /*21fc0*/  MUFU.EX2 R125, R2 ;  /* 0x00000002007d7308 */ /* 0x000a620000000800 */
[----:B------:R-:W-:Y:S06]  /*21fd0*/  LDSM.16.MT88.4 R32, [R89+0xe000] ;  /* 0x00e000005920783b */ /* 0x000fec0000004200 */
[C---:B----4-:R-:W-:Y:S08]  /*21fe0*/  HMMA.16816.F32 R16, R4.reuse, R48, R76 ;  /* 0x000000300410723c */ /* 0x050ff0000000184c */
[C---:B------:R-:W-:Y:S08]  /*21ff0*/  HMMA.16816.F32 R72, R4.reuse, R50, R72 ;  /* 0x000000320448723c */ /* 0x040ff00000001848 */
[C---:B------:R-:W-:Y:S08]  /*22000*/  HMMA.16816.F32 R48, R4.reuse, R40, R64 ;  /* 0x000000280430723c */ /* 0x040ff00000001840 */
[----:B------:R-:W-:Y:S01]  /*22010*/  HMMA.16816.F32 R44, R4, R42, R44 ;  /* 0x0000002a042c723c */ /* 0x000fe2000000182c */
[----:B------:R-:W4:Y:S01]  /*22020*/  LDSM.16.MT88.4 R40, [R106+0x3800] ;  /* 0x003800006a28783b */ /* 0x000f220000004200 */
[----:B-----5:R-:W-:Y:S01]  /*22030*/  FFMA.FTZ R2, R207, R0, -R9 ;  /* 0x00000000cf027223 */ /* 0x020fe20000010809 */
[----:B---3--:R-:W-:-:S02]  /*22040*/  F2FP.F16.F32.PACK_AB R4, R132, R130 ;  /* 0x000000828404723e */ /* 0x008fc400000000ff */
[----:B--2---:R-:W-:Y:S02]  /*22050*/  F2FP.F16.F32.PACK_AB R5, R126, R128 ;  /* 0x000000807e05723e */ /* 0x004fe400000000ff */
[----:B------:R-:W-:Y:S02]  /*22060*/  F2FP.F16.F32.PACK_AB R6, R131, R129 ;  /* 0x000000818306723e */ /* 0x000fe400000000ff */
[----:B-1----:R-:W-:Y:S01]  /*22070*/  F2FP.F16.F32.PACK_AB R7, R125, R127 ;  /* 0x0000007f7d07723e */ /* 0x002fe200000000ff */
[----:B------:R1:W-:Y:S01]  /*22080*/  MUFU.EX2 R118, R2 ;  /* 0x0000000200767308 */ /* 0x0003e20000000800 */
[----:B------:R-:W-:-:S04]  /*22090*/  FFMA.FTZ R8, R124, R0, -R9 ;  /* 0x000000007c087223 */ /* 0x000fc80000010809 */
[----:B------:R2:W3:Y:S01]  /*220a0*/  MUFU.EX2 R120, R8 ;  /* 0x0000000800787308 */ /* 0x0004e20000000800 */
[----:B------:R-:W-:Y:S01]  /*220b0*/  HMMA.16816.F32 R80, R4, R14, R20 ;  /* 0x0000000e0450723c */ /* 0x000fe20000001814 */
[----:B------:R-:W5:Y:S01]  /*220c0*/  LDSM.16.MT88.4 R20, [R84+0xe000] ;  /* 0x00e000005414783b */ /* 0x000f620000004200 */
[----:B-1----:R-:W-:-:S06]  /*220d0*/  FFMA.FTZ R2, R114, R0, -R9 ;  /* 0x0000000072027223 */ /* 0x002fcc0000010809 */
[----:B------:R-:W-:Y:S01]  /*220e0*/  HMMA.16816.F32 R76, R4, R68, R16 ;  /* 0x00000044044c723c */ /* 0x000fe20000001810 */
[----:B------:R-:W1:Y:S01]  /*220f0*/  LDSM.16.MT88.4 R16, [R106+0x4000] ;  /* 0x004000006a10783b */ /* 0x000e620000004200 */
[----:B------:R3:W-:Y:S01]  /*22100*/  MUFU.EX2 R124, R2 ;  /* 0x00000002007c7308 */ /* 0x0007e20000000800 */
[-C--:B--2---:R-:W-:Y:S01]  /*22110*/  FFMA.FTZ R8, R112, R0.reuse, -R9 ;  /* 0x0000000070087223 */ /* 0x084fe20000010809 */
[----:B------:R-:W-:Y:S02]  /*22120*/  IMAD.MOV.U32 R176, RZ, RZ, R115 ;  /* 0x000000ffffb07224 */ /* 0x000fe400078e0073 */
[-CC-:B------:R-:W-:Y:S01]  /*22130*/  FFMA.FTZ R10, R211, R0.reuse, -R3.reuse ;  /* 0x00000000d30a7223 */ /* 0x180fe20000010803 */
[----:B------:R2:W-:Y:S01]  /*22140*/  MUFU.EX2 R123, R8 ;  /* 0x00000008007b7308 */ /* 0x0005e20000000800 */
[----:B---3--:R-:W-:-:S04]  /*22150*/  FFMA.FTZ R2, R210, R0, -R3 ;  /* 0x00000000d2027223 */ /* 0x008fc80000010803 */
[----:B------:R3:W-:Y:S01]  /*22160*/  MUFU.EX2 R115, R2 ;  /* 0x0000000200737308 */ /* 0x0007e20000000800 */
[-CC-:B--2---:R-:W-:Y:S01]  /*22170*/  FFMA.FTZ R8, R209, R0.reuse, -R3.reuse ;  /* 0x00000000d1087223 */ /* 0x184fe20000010803 */
[C---:B------:R-:W-:Y:S02]  /*22180*/  HMMA.16816.F32 R52, R4.reuse, R24, R60 ;  /* 0x000000180434723c */ /* 0x040fe4000000183c */
[----:B------:R-:W2:Y:S04]  /*22190*/  MUFU.EX2 R117, R10 ;  /* 0x0000000a00757308 */ /* 0x000ea80000000800 */
[----:B------:R-:W-:Y:S01]  /*221a0*/  MUFU.EX2 R119, R8 ;  /* 0x0000000800777308 */ /* 0x000fe20000000800 */
[----:B---3--:R-:W-:Y:S01]  /*221b0*/  FFMA.FTZ R2, R113, R0, -R3 ;  /* 0x0000000071027223 */ /* 0x008fe20000010803 */
[C---:B------:R-:W-:Y:S01]  /*221c0*/  HMMA.16816.F32 R60, R4.reuse, R26, R56 ;  /* 0x0000001a043c723c */ /* 0x040fe20000001838 */
[----:B------:R-:W3:Y:S02]  /*221d0*/  LDSM.16.MT88.4 R24, [R36+0x4000] ;  /* 0x004000002418783b */ /* 0x000ee40000004200 */
[----:B------:R5:W1:Y:S05]  /*221e0*/  MUFU.EX2 R116, R2 ;  /* 0x0000000200747308 */ /* 0x000a6a0000000800 */
[C---:B------:R-:W-:Y:S08]  /*221f0*/  HMMA.16816.F32 R56, R4.reuse, R12, R28 ;  /* 0x0000000c0438723c */ /* 0x040ff0000000181c */
[C---:B----4-:R-:W-:Y:S08]  /*22200*/  HMMA.16816.F32 R28, R4.reuse, R40, R48 ;  /* 0x00000028041c723c */ /* 0x050ff00000001830 */
[C---:B------:R-:W-:Y:S08]  /*22210*/  HMMA.16816.F32 R12, R4.reuse, R42, R44 ;  /* 0x0000002a040c723c */ /* 0x040ff0000000182c */
[----:B------:R-:W-:Y:S01]  /*22220*/  HMMA.16816.F32 R64, R4, R70, R72 ;  /* 0x000000460440723c */ /* 0x000fe20000001848 */
[----:B------:R-:W-:Y:S01]  /*22230*/  F2FP.F16.F32.PACK_AB R4, R120, R118 ;  /* 0x000000767804723e */ /* 0x000fe200000000ff */
[----:B-----5:R-:W-:Y:S01]  /*22240*/  FFMA.FTZ R2, R110, R0, -R9 ;  /* 0x000000006e027223 */ /* 0x020fe20000010809 */
[----:B--2---:R-:W-:Y:S01]  /*22250*/  F2FP.F16.F32.PACK_AB R5, R117, R115 ;  /* 0x000000737505723e */ /* 0x004fe200000000ff */
[----:B------:R-:W-:Y:S01]  /*22260*/  IMAD.MOV.U32 R173, RZ, RZ, R111 ;  /* 0x000000ffffad7224 */ /* 0x000fe200078e006f */
[----:B------:R-:W-:-:S02]  /*22270*/  F2FP.F16.F32.PACK_AB R6, R123, R124 ;  /* 0x0000007c7b06723e */ /* 0x000fc400000000ff */
[----:B-1----:R-:W-:Y:S01]  /*22280*/  F2FP.F16.F32.PACK_AB R7, R116, R119 ;  /* 0x000000777407723e */ /* 0x002fe200000000ff */
[----:B------:R1:W-:Y:S01]  /*22290*/  MUFU.EX2 R111, R2 ;  /* 0x00000002006f7308 */ /* 0x0003e20000000800 */
[-CC-:B------:R-:W-:Y:S01]  /*222a0*/  FFMA.FTZ R8, R108, R0.reuse, -R9.reuse ;  /* 0x000000006c087223 */ /* 0x180fe20000010809 */
[----:B------:R-:W-:Y:S04]  /*222b0*/  LDSM.16.MT88.4 R68, [R36+0x4800] ;  /* 0x004800002444783b */ /* 0x000fe80000004200 */
        /* <DEDUP_REMOVED lines=8> */
[----:B------:R-:W-:-:S07]  /*22340*/  FFMA.FTZ R10, R212, R0, -R3 ;  /* 0x00000000d40a7223 */ /* 0x000fce0000010803 */
[----:B------:R-:W-:Y:S01]  /*22350*/  HMMA.16816.F32 R56, R4, R16, R28 ;  /* 0x000000100438723c */ /* 0x000fe2000000181c */
[-C--:B-1----:R-:W-:Y:S01]  /*22360*/  FFMA.FTZ R8, R105, R0.reuse, -R9 ;  /* 0x0000000069087223 */ /* 0x082fe20000010809 */
[----:B-----5:R-:W-:-:S06]  /*22370*/  FFMA.FTZ R2, R214, R0, -R3 ;  /* 0x00000000d6027223 */ /* 0x020fcc0000010803 */
[C---:B------:R-:W-:Y:S01]  /*22380*/  HMMA.16816.F32 R12, R4.reuse, R18, R12 ;  /* 0x00000012040c723c */ /* 0x040fe2000000180c */
[----:B------:R-:W1:Y:S01]  /*22390*/  LDSM.16.MT88.4 R16, [R106+0x4800] ;  /* 0x004800006a10783b */ /* 0x000e620000004200 */
[----:B------:R5:W-:Y:S04]  /*223a0*/  MUFU.EX2 R114, R8 ;  /* 0x0000000800727308 */ /* 0x000be80000000800 */
[----:B------:R3:W-:Y:S01]  /*223b0*/  MUFU.EX2 R108, R2 ;  /* 0x00000002006c7308 */ /* 0x0007e20000000800 */
[----:B------:R-:W-:Y:S01]  /*223c0*/  IMAD.MOV.U32 R172, RZ, RZ, R107 ;  /* 0x000000ffffac7224 */ /* 0x000fe200078e006b */
[----:B------:R-:W-:Y:S02]  /*223d0*/  HMMA.16816.F32 R20, R4, R22, R80 ;  /* 0x000000160414723c */ /* 0x000fe40000001850 */
[----:B------:R-:W2:Y:S01]  /*223e0*/  MUFU.EX2 R107, R10 ;  /* 0x0000000a006b7308 */ /* 0x000ea20000000800 */
[-CC-:B-----5:R-:W-:Y:S01]  /*223f0*/  FFMA.FTZ R8, R109, R0.reuse, -R3.reuse ;  /* 0x000000006d087223 */ /* 0x1a0fe20000010803 */
[----:B---3--:R-:W-:-:S03]  /*22400*/  FFMA.FTZ R2, R213, R0, -R3 ;  /* 0x00000000d5027223 */ /* 0x008fc60000010803 */
[----:B------:R-:W-:Y:S04]  /*22410*/  MUFU.EX2 R109, R8 ;  /* 0x00000008006d7308 */ /* 0x000fe80000000800 */
[----:B------:R-:W3:Y:S01]  /*22420*/  MUFU.EX2 R110, R2 ;  /* 0x00000002006e7308 */ /* 0x000ee20000000800 */
[C---:B------:R-:W-:Y:S08]  /*22430*/  HMMA.16816.F32 R60, R4.reuse, R24, R76 ;  /* 0x00000018043c723c */ /* 0x040ff0000000184c */
[----:B------:R-:W-:Y:S01]  /*22440*/  HMMA.16816.F32 R64, R4, R26, R64 ;  /* 0x0000001a0440723c */ /* 0x000fe20000001840 */
[----:B----4-:R-:W-:-:S02]  /*22450*/  F2FP.F16.F32.PACK_AB R4, R113, R111 ;  /* 0x0000006f7104723e */ /* 0x010fc400000000ff */
[----:B--2---:R-:W-:Y:S02]  /*22460*/  F2FP.F16.F32.PACK_AB R5, R107, R108 ;  /* 0x0000006c6b05723e */ /* 0x004fe400000000ff */
[----:B------:R-:W-:Y:S02]  /*22470*/  F2FP.F16.F32.PACK_AB R6, R114, R112 ;  /* 0x000000707206723e */ /* 0x000fe400000000ff */
[----:B---3--:R-:W-:Y:S01]  /*22480*/  F2FP.F16.F32.PACK_AB R7, R110, R109 ;  /* 0x0000006d6e07723e */ /* 0x008fe200000000ff */
[-CC-:B------:R-:W-:Y:S01]  /*22490*/  FFMA.FTZ R2, R102, R0.reuse, -R9.reuse ;  /* 0x0000000066027223 */ /* 0x180fe20000010809 */
[----:B------:R-:W-:-:S05]  /*224a0*/  FFMA.FTZ R8, R100, R0, -R9 ;  /* 0x0000000064087223 */ /* 0x000fca0000010809 */
[C---:B------:R-:W-:Y:S01]  /*224b0*/  HMMA.16816.F32 R24, R4.reuse, R34, R44 ;  /* 0x000000220418723c */ /* 0x040fe2000000182c */
[----:B------:R2:W-:Y:S07]  /*224c0*/  MUFU.EX2 R100, R2 ;  /* 0x0000000200647308 */ /* 0x0005ee0000000800 */
[----:B------:R-:W-:Y:S01]  /*224d0*/  HMMA.16816.F32 R44, R4, R54, R20 ;  /* 0x00000036042c723c */ /* 0x000fe20000001814 */
[----:B------:R-:W3:Y:S01]  /*224e0*/  LDSM.16.MT88.4 R20, [R89+0xf000] ;  /* 0x00f000005914783b */ /* 0x000ee20000004200 */
[----:B------:R4:W5:Y:S01]  /*224f0*/  MUFU.EX2 R102, R8 ;  /* 0x0000000800667308 */ /* 0x0009620000000800 */
[----:B--2---:R-:W-:-:S05]  /*22500*/  FFMA.FTZ R2, R98, R0, -R9 ;  /* 0x0000000062027223 */ /* 0x004fca0000010809 */
[C---:B------:R-:W-:Y:S01]  /*22510*/  HMMA.16816.F32 R28, R4.reuse, R32, R40 ;  /* 0x00000020041c723c */ /* 0x040fe20000001828 */
[----:B------:R-:W2:Y:S01]  /*22520*/  LDSM.16.MT88.4 R32, [R84+0xf000] ;  /* 0x00f000005420783b */ /* 0x000ea20000004200 */
[----:B------:R1:W-:Y:S06]  /*22530*/  MUFU.EX2 R104, R2 ;  /* 0x0000000200687308 */ /* 0x0003ec0000000800 */
[----:B------:R-:W-:Y:S01]  /*22540*/  HMMA.16816.F32 R60, R4, R68, R60 ;  /* 0x00000044043c723c */ /* 0x000fe2000000183c */
[----:B----4-:R-:W-:-:S07]  /*22550*/  FFMA.FTZ R8, R96, R0, -R9 ;  /* 0x0000000060087223 */ /* 0x010fce0000010809 */
[C---:B------:R-:W-:Y:S01]  /*22560*/  HMMA.16816.F32 R72, R4.reuse, R70, R64 ;  /* 0x000000460448723c */ /* 0x040fe20000001840 */
[-CC-:B-1----:R-:W-:Y:S01]  /*22570*/  FFMA.FTZ R2, R215, R0.reuse, -R3.reuse ;  /* 0x00000000d7027223 */ /* 0x182fe20000010803 */
[----:B------:R1:W-:Y:S01]  /*22580*/  MUFU.EX2 R105, R8 ;  /* 0x0000000800697308 */ /* 0x0003e20000000800 */
[-C--:B------:R-:W-:Y:S01]  /*22590*/  FFMA.FTZ R10, R103, R0.reuse, -R3 ;  /* 0x00000000670a7223 */ /* 0x080fe20000010803 */
[----:B------:R-:W-:Y:S01]  /*225a0*/  IMAD.MOV.U32 R175, RZ, RZ, R99 ;  /* 0x000000ffffaf7224 */ /* 0x000fe200078e0063 */
[----:B------:R-:W-:Y:S03]  /*225b0*/  LDSM.16.MT88.4 R64, [R36+0x5800] ;  /* 0x005800002440783b */ /* 0x000fe60000004200 */
[C---:B------:R-:W-:Y:S01]  /*225c0*/  HMMA.16816.F32 R68, R4.reuse, R16, R56 ;  /* 0x000000100444723c */ /* 0x040fe20000001838 */
[----:B------:R-:W4:Y:S01]  /*225d0*/  LDSM.16.MT88.4 R56, [R36+0x5000] ;  /* 0x005000002438783b */ /* 0x000f220000004200 */
[----:B------:R5:W-:Y:S06]  /*225e0*/  MUFU.EX2 R98, R2 ;  /* 0x0000000200627308 */ /* 0x000bec0000000800 */
[----:B------:R-:W-:Y:S01]  /*225f0*/  HMMA.16816.F32 R40, R4, R52, R48 ;  /* 0x000000340428723c */ /* 0x000fe20000001830 */
[----:B-1----:R-:W-:-:S07]  /*22600*/  FFMA.FTZ R8, R101, R0, -R3 ;  /* 0x0000000065087223 */ /* 0x002fce0000010803 */
[----:B------:R-:W-:Y:S01]  /*22610*/  HMMA.16816.F32 R48, R4, R18, R12 ;  /* 0x000000120430723c */ /* 0x000fe2000000180c */
[----:B------:R-:W1:Y:S01]  /*22620*/  LDSM.16.MT88.4 R12, [R106+0x5000] ;  /* 0x005000006a0c783b */ /* 0x000e620000004200 */
[----:B-----5:R-:W-:Y:S01]  /*22630*/  FFMA.FTZ R2, R92, R0, -R3 ;  /* 0x000000005c027223 */ /* 0x020fe20000010803 */
[----:B------:R-:W5:Y:S02]  /*22640*/  MUFU.EX2 R99, R10 ;  /* 0x0000000a00637308 */ /* 0x000f640000000800 */
[----:B------:R-:W1:Y:S02]  /*22650*/  LDSM.16.MT88.4 R16, [R89+0xf800] ;  /* 0x00f800005910783b */ /* 0x000e640000004200 */
[----:B------:R-:W-:Y:S04]  /*22660*/  MUFU.EX2 R103, R8 ;  /* 0x0000000800677308 */ /* 0x000fe80000000800 */
[----:B------:R3:W2:Y:S01]  /*22670*/  MUFU.EX2 R101, R2 ;  /* 0x0000000200657308 */ /* 0x0006a20000000800 */
[----:B------:R-:W-:-:S02]  /*22680*/  IMAD.MOV.U32 R178, RZ, RZ, R91 ;  /* 0x000000ffffb27224 */ /* 0x000fc400078e005b */
[----:B------:R-:W-:Y:S02]  /*22690*/  IMAD.MOV.U32 R174, RZ, RZ, R95 ;  /* 0x000000ffffae7224 */ /* 0x000fe400078e005f */
[-CC-:B---3--:R-:W-:Y:S01]  /*226a0*/  FFMA.FTZ R2, R94, R0.reuse, -R9.reuse ;  /* 0x000000005e027223 */ /* 0x188fe20000010809 */
[----:B------:R-:W-:-:S03]  /*226b0*/  FFMA.FTZ R8, R93, R0, -R9 ;  /* 0x000000005d087223 */ /* 0x000fc60000010809 */
[----:B------:R3:W-:Y:S04]  /*226c0*/  MUFU.EX2 R91, R2 ;  /* 0x00000002005b7308 */ /* 0x0007e80000000800 */
[----:B------:R5:W1:Y:S01]  /*226d0*/  MUFU.EX2 R95, R8 ;  /* 0x00000008005f7308 */ /* 0x000a620000000800 */
[----:B------:R-:W-:Y:S01]  /*226e0*/  F2FP.F16.F32.PACK_AB R4, R102, R100 ;  /* 0x000000646604723e */ /* 0x000fe200000000ff */
[----:B---3--:R-:W-:-:S04]  /*226f0*/  FFMA.FTZ R2, R90, R0, -R9 ;  /* 0x000000005a027223 */ /* 0x008fc80000010809 */
[----:B------:R3:W-:Y:S01]  /*22700*/  MUFU.EX2 R96, R2 ;  /* 0x0000000200607308 */ /* 0x0007e20000000800 */
[----:B-----5:R-:W-:Y:S01]  /*22710*/  FFMA.FTZ R8, R88, R0, -R9 ;  /* 0x0000000058087223 */ /* 0x020fe20000010809 */
[----:B------:R-:W-:Y:S02]  /*22720*/  F2FP.F16.F32.PACK_AB R5, R99, R98 ;  /* 0x000000626305723e */ /* 0x000fe400000000ff */
[----:B------:R-:W-:Y:S02]  /*22730*/  F2FP.F16.F32.PACK_AB R6, R105, R104 ;  /* 0x000000686906723e */ /* 0x000fe400000000ff */
[----:B--2---:R-:W-:Y:S01]  /*22740*/  F2FP.F16.F32.PACK_AB R7, R101, R103 ;  /* 0x000000676507723e */ /* 0x004fe200000000ff */
[-CC-:B------:R-:W-:Y:S01]  /*22750*/  FFMA.FTZ R10, R217, R0.reuse, -R3.reuse ;  /* 0x00000000d90a7223 */ /* 0x180fe20000010803 */
[-CC-:B---3--:R-:W-:Y:S02]  /*22760*/  FFMA.FTZ R2, R97, R0.reuse, -R3.reuse ;  /* 0x0000000061027223 */ /* 0x188fe40000010803 */
[----:B------:R2:W-:Y:S04]  /*22770*/  MUFU.EX2 R97, R8 ;  /* 0x0000000800617308 */ /* 0x0005e80000000800 */
[----:B------:R3:W-:Y:S01]  /*22780*/  MUFU.EX2 R90, R2 ;  /* 0x00000002005a7308 */ /* 0x0007e20000000800 */
[----:B------:R-:W-:Y:S03]  /*22790*/  HMMA.16816.F32 R52, R4, R20, R28 ;  /* 0x000000140434723c */ /* 0x000fe6000000181c */
[----:B------:R-:W5:Y:S01]  /*227a0*/  MUFU.EX2 R93, R10 ;  /* 0x0000000a005d7308 */ /* 0x000f620000000800 */
[-CC-:B--2---:R-:W-:Y:S01]  /*227b0*/  FFMA.FTZ R8, R218, R0.reuse, -R3.reuse ;  /* 0x00000000da087223 */ /* 0x184fe20000010803 */
[----:B---3--:R-:W-:-:S03]  /*227c0*/  FFMA.FTZ R2, R216, R0, -R3 ;  /* 0x00000000d8027223 */ /* 0x008fc60000010803 */
[----:B------:R-:W-:Y:S01]  /*227d0*/  MUFU.EX2 R94, R8 ;  /* 0x00000008005e7308 */ /* 0x000fe20000000800 */
[C---:B------:R-:W-:Y:S01]  /*227e0*/  HMMA.16816.F32 R28, R4.reuse, R22, R24 ;  /* 0x00000016041c723c */ /* 0x040fe20000001818 */
[----:B------:R-:W2:Y:S02]  /*227f0*/  LDSM.16.MT88.4 R20, [R84+0xf800] ;  /* 0x00f800005414783b */ /* 0x000ea40000004200 */
[----:B------:R3:W5:Y:S05]  /*22800*/  MUFU.EX2 R92, R2 ;  /* 0x00000002005c7308 */ /* 0x00076a0000000800 */
[C---:B------:R-:W-:Y:S08]  /*22810*/  HMMA.16816.F32 R24, R4.reuse, R32, R40 ;  /* 0x000000200418723c */ /* 0x040ff00000001828 */
[C---:B----4-:R-:W-:Y:S08]  /*22820*/  HMMA.16816.F32 R40, R4.reuse, R56, R60 ;  /* 0x000000380428723c */ /* 0x050ff0000000183c */
[C---:B------:R-:W-:Y:S08]  /*22830*/  HMMA.16816.F32 R60, R4.reuse, R58, R72 ;  /* 0x0000003a043c723c */ /* 0x040ff00000001848 */
[C---:B------:R-:W-:Y:S01]  /*22840*/  HMMA.16816.F32 R32, R4.reuse, R34, R44 ;  /* 0x000000220420723c */ /* 0x040fe2000000182c */
[----:B------:R-:W4:Y:S07]  /*22850*/  LDSM.16.MT88.4 R44, [R106+0x5800] ;  /* 0x005800006a2c783b */ /* 0x000f2e0000004200 */
[C---:B-1----:R-:W-:Y:S08]  /*22860*/  HMMA.16816.F32 R68, R4.reuse, R12, R68 ;  /* 0x0000000c0444723c */ /* 0x042ff00000001844 */
[----:B------:R-:W-:Y:S01]  /*22870*/  HMMA.16816.F32 R56, R4, R14, R48 ;  /* 0x0000000e0438723c */ /* 0x000fe20000001830 */
[----:B------:R-:W-:Y:S01]  /*22880*/  F2FP.F16.F32.PACK_AB R4, R95, R91 ;  /* 0x0000005b5f04723e */ /* 0x000fe200000000ff */
[----:B---3--:R-:W-:Y:S01]  /*22890*/  FFMA.FTZ R2, R221, R0, -R9 ;  /* 0x00000000dd027223 */ /* 0x008fe20000010809 */
[----:B-----5:R-:W-:Y:S01]  /*228a0*/  F2FP.F16.F32.PACK_AB R5, R93, R90 ;  /* 0x0000005a5d05723e */ /* 0x020fe200000000ff */
[----:B------:R-:W-:Y:S01]  /*228b0*/  FFMA.FTZ R11, R189, R11, R85 ;  /* 0x0000000bbd0b7223 */ /* 0x000fe20000010055 */
[----:B------:R-:W-:-:S02]  /*228c0*/  F2FP.F16.F32.PACK_AB R6, R97, R96 ;  /* 0x000000606106723e */ /* 0x000fc400000000ff */
[----:B------:R-:W-:Y:S01]  /*228d0*/  F2FP.F16.F32.PACK_AB R7, R92, R94 ;  /* 0x0000005e5c07723e */ /* 0x000fe200000000ff */
[----:B------:R1:W-:Y:S01]  /*228e0*/  MUFU.EX2 R85, R2 ;  /* 0x0000000200557308 */ /* 0x0003e20000000800 */
[-C--:B------:R-:W-:Y:S01]  /*228f0*/  FFMA.FTZ R8, R86, R0.reuse, -R9 ;  /* 0x0000000056087223 */ /* 0x080fe20000010809 */
[-C--:B------:R-:W-:Y:S01]  /*22900*/  FFMA.FTZ R10, R231, R0.reuse, -R3 ;  /* 0x00000000e70a7223 */ /* 0x080fe20000010803 */
[----:B------:R-:W-:Y:S03]  /*22910*/  LDSM.16.MT88.4 R12, [R84+0x10000] ;  /* 0x01000000540c783b */ /* 0x000fe60000004200 */
[C---:B------:R-:W-:Y:S08]  /*22920*/  HMMA.16816.F32 R72, R4.reuse, R16, R52 ;  /* 0x000000100448723c */ /* 0x040ff00000001834 */
[----:B------:R-:W-:Y:S01]  /*22930*/  HMMA.16816.F32 R52, R4, R18, R28 ;  /* 0x000000120434723c */ /* 0x000fe2000000181c */
[----:B------:R-:W3:Y:S01]  /*22940*/  LDSM.16.MT88.4 R16, [R89+0x10000] ;  /* 0x010000005910783b */ /* 0x000ee20000004200 */
[-CC-:B-1----:R-:W-:Y:S01]  /*22950*/  FFMA.FTZ R2, R87, R0.reuse, -R9.reuse ;  /* 0x0000000057027223 */ /* 0x182fe20000010809 */
[----:B------:R1:W5:Y:S04]  /*22960*/  MUFU.EX2 R88, R8 ;  /* 0x0000000800587308 */ /* 0x0003680000000800 */
[----:B------:R2:W-:Y:S01]  /*22970*/  MUFU.EX2 R86, R2 ;  /* 0x0000000200567308 */ /* 0x0005e20000000800 */
[-C--:B-1----:R-:W-:Y:S01]  /*22980*/  FFMA.FTZ R8, R225, R0.reuse, -R9 ;  /* 0x00000000e1087223 */ /* 0x082fe20000010809 */
[----:B--2---:R-:W-:-:S03]  /*22990*/  FFMA.FTZ R2, R235, R0, -R3 ;  /* 0x00000000eb027223 */ /* 0x004fc60000010803 */
[----:B------:R1:W-:Y:S04]  /*229a0*/  MUFU.EX2 R87, R8 ;  /* 0x0000000800577308 */ /* 0x0003e80000000800 */
[----:B------:R2:W-:Y:S04]  /*229b0*/  MUFU.EX2 R80, R2 ;  /* 0x0000000200507308 */ /* 0x0005e80000000800 */
[----:B------:R-:W3:Y:S01]  /*229c0*/  MUFU.EX2 R81, R10 ;  /* 0x0000000a00517308 */ /* 0x000ee20000000800 */
[-CC-:B-1----:R-:W-:Y:S01]  /*229d0*/  FFMA.FTZ R8, R236, R0.reuse, -R3.reuse ;  /* 0x00000000ec087223 */ /* 0x182fe20000010803 */
[----:B--2---:R-:W-:-:S03]  /*229e0*/  FFMA.FTZ R2, R234, R0, -R3 ;  /* 0x00000000ea027223 */ /* 0x004fc60000010803 */
[----:B------:R-:W-:Y:S04]  /*229f0*/  MUFU.EX2 R82, R8 ;  /* 0x0000000800527308 */ /* 0x000fe80000000800 */
[----:B------:R1:W2:Y:S01]  /*22a00*/  MUFU.EX2 R83, R2 ;  /* 0x0000000200537308 */ /* 0x0002a20000000800 */
[----:B------:R-:W-:Y:S01]  /*22a10*/  HMMA.16816.F32 R48, R4, R20, R24 ;  /* 0x000000140430723c */ /* 0x000fe20000001818 */
[----:B-1----:R-:W-:Y:S01]  /*22a20*/  FFMA.FTZ R2, R188, R37, R187 ;  /* 0x00000025bc027223 */ /* 0x002fe200000100bb */
[----:B------:R-:W-:-:S03]  /*22a30*/  FFMA.FTZ R8, R238, R0, -R9 ;  /* 0x00000000ee087223 */ /* 0x000fc60000010809 */
[----:B------:R-:W-:Y:S01]  /*22a40*/  FADD.FTZ R10, R186, R2 ;  /* 0x00000002ba0a7221 */ /* 0x000fe20000010000 */
[-C--:B------:R-:W-:Y:S02]  /*22a50*/  FFMA.FTZ R2, R239, R0.reuse, -R9 ;  /* 0x00000000ef027223 */ /* 0x080fe40000010809 */
[C---:B------:R-:W-:Y:S01]  /*22a60*/  HMMA.16816.F32 R28, R4.reuse, R66, R60 ;  /* 0x00000042041c723c */ /* 0x040fe2000000183c */
[----:B------:R1:W-:Y:S04]  /*22a70*/  MUFU.EX2 R78, R8 ;  /* 0x00000008004e7308 */ /* 0x0003e80000000800 */
[----:B------:R5:W2:Y:S03]  /*22a80*/  MUFU.EX2 R76, R2 ;  /* 0x00000002004c7308 */ /* 0x000aa60000000800 */
[C---:B------:R-:W-:Y:S01]  /*22a90*/  HMMA.16816.F32 R24, R4.reuse, R22, R32 ;  /* 0x000000160418723c */ /* 0x040fe20000001820 */
[----:B------:R-:W-:Y:S01]  /*22aa0*/  FADD.FTZ R11, R194, R11 ;  /* 0x0000000bc20b7221 */ /* 0x000fe20000010000 */
[----:B------:R-:W2:Y:S06]  /*22ab0*/  LDSM.16.MT88.4 R20, [R36+0x6000] ;  /* 0x006000002414783b */ /* 0x000eac0000004200 */
[----:B----4-:R-:W-:Y:S01]  /*22ac0*/  HMMA.16816.F32 R60, R4, R44, R68 ;  /* 0x0000002c043c723c */ /* 0x010fe20000001844 */
[-CC-:B-1----:R-:W-:Y:S01]  /*22ad0*/  FFMA.FTZ R8, R237, R0.reuse, -R9.reuse ;  /* 0x00000000ed087223 */ /* 0x182fe20000010809 */
[----:B-----5:R-:W-:-:S06]  /*22ae0*/  FFMA.FTZ R2, R241, R0, -R9 ;  /* 0x00000000f1027223 */ /* 0x020fcc0000010809 */
[C---:B------:R-:W-:Y:S01]  /*22af0*/  HMMA.16816.F32 R32, R4.reuse, R64, R40 ;  /* 0x000000400420723c */ /* 0x040fe20000001828 */
[----:B------:R1:W-:Y:S01]  /*22b00*/  MUFU.EX2 R79, R2 ;  /* 0x00000002004f7308 */ /* 0x0003e20000000800 */
[----:B------:R-:W4:Y:S06]  /*22b10*/  LDSM.16.MT88.4 R40, [R106+0x6000] ;  /* 0x006000006a28783b */ /* 0x000f2c0000004200 */
[----:B------:R-:W-:Y:S01]  /*22b20*/  HMMA.16816.F32 R44, R4, R46, R56 ;  /* 0x0000002e042c723c */ /* 0x000fe20000001838 */
[----:B------:R-:W-:Y:S02]  /*22b30*/  F2FP.F16.F32.PACK_AB R4, R88, R85 ;  /* 0x000000555804723e */ /* 0x000fe400000000ff */
[----:B---3--:R-:W-:-:S02]  /*22b40*/  F2FP.F16.F32.PACK_AB R5, R81, R80 ;  /* 0x000000505105723e */ /* 0x008fc400000000ff */
[----:B------:R-:W-:Y:S02]  /*22b50*/  F2FP.F16.F32.PACK_AB R6, R87, R86 ;  /* 0x000000565706723e */ /* 0x000fe400000000ff */
[----:B--2---:R-:W-:Y:S01]  /*22b60*/  F2FP.F16.F32.PACK_AB R7, R83, R82 ;  /* 0x000000525307723e */ /* 0x004fe200000000ff */
[-CC-:B-1----:R-:W-:Y:S01]  /*22b70*/  FFMA.FTZ R2, R245, R0.reuse, -R3.reuse ;  /* 0x00000000f5027223 */ /* 0x182fe20000010803 */
[----:B------:R1:W-:Y:S05]  /*22b80*/  MUFU.EX2 R77, R8 ;  /* 0x00000008004d7308 */ /* 0x0003ea0000000800 */
[----:B------:R-:W-:Y:S01]  /*22b90*/  HMMA.16816.F32 R64, R4, R16, R72 ;  /* 0x000000100440723c */ /* 0x000fe20000001848 */
[----:B------:R2:W-:Y:S01]  /*22ba0*/  MUFU.EX2 R73, R2 ;  /* 0x0000000200497308 */ /* 0x0005e20000000800 */
[----:B-1----:R-:W-:-:S04]  /*22bb0*/  FFMA.FTZ R8, R244, R0, -R3 ;  /* 0x00000000f4087223 */ /* 0x002fc80000010803 */
[----:B------:R1:W3:Y:S01]  /*22bc0*/  MUFU.EX2 R75, R8 ;  /* 0x00000008004b7308 */ /* 0x0002e20000000800 */
[----:B--2---:R-:W-:-:S04]  /*22bd0*/  FFMA.FTZ R2, R243, R0, -R3 ;  /* 0x00000000f3027223 */ /* 0x004fc80000010803 */
[----:B------:R2:W-:Y:S01]  /*22be0*/  MUFU.EX2 R72, R2 ;  /* 0x0000000200487308 */ /* 0x0005e20000000800 */
[----:B-1----:R-:W-:-:S04]  /*22bf0*/  FFMA.FTZ R8, R242, R0, -R3 ;  /* 0x00000000f2087223 */ /* 0x002fc80000010803 */
[----:B------:R1:W5:Y:S01]  /*22c00*/  MUFU.EX2 R74, R8 ;  /* 0x00000008004a7308 */ /* 0x0003620000000800 */
[----:B--2---:R-:W-:-:S04]  /*22c10*/  FADD.FTZ R2, R206, R11 ;  /* 0x0000000bce027221 */ /* 0x004fc80000010000 */
[----:B------:R-:W-:Y:S01]  /*22c20*/  FADD.FTZ R2, R208, R2 ;  /* 0x00000002d0027221 */ /* 0x000fe20000010000 */
[----:B-1----:R-:W-:-:S03]  /*22c30*/  FADD.FTZ R8, R205, R10 ;  /* 0x0000000acd087221 */ /* 0x002fc60000010000 */
[----:B------:R-:W-:Y:S01]  /*22c40*/  FADD.FTZ R10, R195, R2 ;  /* 0x00000002c30a7221 */ /* 0x000fe20000010000 */
[----:B------:R-:W-:-:S04]  /*22c50*/  FADD.FTZ R8, R204, R8 ;  /* 0x00000008cc087221 */ /* 0x000fc80000010000 */
        /* <DEDUP_REMOVED lines=29> */
[C---:B------:R-:W-:Y:S01]  /*22e30*/  HMMA.16816.F32 R28, R4.reuse, R22, R28 ;  /* 0x00000016041c723c */ /* 0x040fe2000000181c */
[----:B------:R-:W-:Y:S01]  /*22e40*/  FADD.FTZ R2, R150, R2 ;  /* 0x0000000296027221 */ /* 0x000fe20000010000 */
[----:B------:R-:W-:Y:S01]  /*22e50*/  FADD.FTZ R8, R156, R8 ;  /* 0x000000089c087221 */ /* 0x000fe20000010000 */
[----:B------:R-:W-:Y:S05]  /*22e60*/  LDSM.16.MT88.4 R20, [R106+0x6800] ;  /* 0x006800006a14783b */ /* 0x000fea0000004200 */
[----:B----4-:R-:W-:Y:S01]  /*22e70*/  HMMA.16816.F32 R60, R4, R40, R60 ;  /* 0x00000028043c723c */ /* 0x010fe2000000183c */
[----:B------:R-:W-:-:S07]  /*22e80*/  FADD.FTZ R2, R151, R2 ;  /* 0x0000000297027221 */ /* 0x000fce0000010000 */
[C---:B------:R-:W-:Y:S01]  /*22e90*/  HMMA.16816.F32 R44, R4.reuse, R42, R44 ;  /* 0x0000002a042c723c */ /* 0x040fe2000000182c */
[-CC-:B------:R-:W-:Y:S01]  /*22ea0*/  FFMA.FTZ R10, R251, R0.reuse, -R9.reuse ;  /* 0x00000000fb0a7223 */ /* 0x180fe20000010809 */
[----:B------:R-:W-:Y:S01]  /*22eb0*/  FFMA.FTZ R11, R249, R0, -R9 ;  /* 0x00000000f90b7223 */ /* 0x000fe20000010809 */
[----:B------:R-:W-:Y:S05]  /*22ec0*/  LDSM.16.MT88.4 R160, [R89+0x11800] ;  /* 0x0118000059a0783b */ /* 0x000fea0000004200 */
[C---:B------:R-:W-:Y:S08]  /*22ed0*/  HMMA.16816.F32 R52, R4.reuse, R12, R48 ;  /* 0x0000000c0434723c */ /* 0x040ff00000001830 */
[----:B------:R-:W-:Y:S01]  /*22ee0*/  HMMA.16816.F32 R48, R4, R14, R24 ;  /* 0x0000000e0430723c */ /* 0x000fe20000001818 */
[----:B------:R-:W1:Y:S01]  /*22ef0*/  LDSM.16.MT88.4 R12, [R36+0x6800] ;  /* 0x00680000240c783b */ /* 0x000e620000004200 */
[----:B------:R-:W-:Y:S01]  /*22f00*/  FADD.FTZ R8, R155, R8 ;  /* 0x000000089b087221 */ /* 0x000fe20000010000 */
[----:B------:R-:W-:Y:S01]  /*22f10*/  FADD.FTZ R2, R152, R2 ;  /* 0x0000000298027221 */ /* 0x000fe20000010000 */
[----:B------:R-:W-:Y:S01]  /*22f20*/  F2FP.F16.F32.PACK_AB R4, R78, R76 ;  /* 0x0000004c4e04723e */ /* 0x000fe200000000ff */
[----:B------:R-:W2:Y:S01]  /*22f30*/  LDSM.16.MT88.4 R24, [R89+0x10800] ;  /* 0x010800005918783b */ /* 0x000ea20000004200 */
[----:B------:R-:W-:Y:S01]  /*22f40*/  FADD.FTZ R8, R142, R8 ;  /* 0x000000088e087221 */ /* 0x000fe20000010000 */
[----:B------:R-:W-:Y:S01]  /*22f50*/  FADD.FTZ R2, R39, R2 ;  /* 0x0000000227027221 */ /* 0x000fe20000010000 */
[----:B---3--:R-:W-:Y:S01]  /*22f60*/  F2FP.F16.F32.PACK_AB R5, R75, R73 ;  /* 0x000000494b05723e */ /* 0x008fe200000000ff */
[----:B------:R3:W-:Y:S01]  /*22f70*/  MUFU.EX2 R68, R10 ;  /* 0x0000000a00447308 */ /* 0x0007e20000000800 */
[----:B------:R-:W-:Y:S01]  /*22f80*/  FADD.FTZ R8, R143, R8 ;  /* 0x000000088f087221 */ /* 0x000fe20000010000 */
[----:B------:R-:W-:Y:S01]  /*22f90*/  FADD.FTZ R2, R38, R2 ;  /* 0x0000000226027221 */ /* 0x000fe20000010000 */
[----:B------:R-:W-:Y:S01]  /*22fa0*/  F2FP.F16.F32.PACK_AB R6, R77, R79 ;  /* 0x0000004f4d06723e */ /* 0x000fe200000000ff */
[----:B------:R4:W-:Y:S01]  /*22fb0*/  MUFU.EX2 R69, R11 ;  /* 0x0000000b00457308 */ /* 0x0009e20000000800 */
[----:B------:R-:W-:Y:S01]  /*22fc0*/  FADD.FTZ R8, R141, R8 ;  /* 0x000000088d087221 */ /* 0x000fe20000010000 */
[----:B------:R-:W-:Y:S01]  /*22fd0*/  FADD.FTZ R2, R140, R2 ;  /* 0x000000028c027221 */ /* 0x000fe20000010000 */
[----:B-----5:R-:W-:Y:S01]  /*22fe0*/  F2FP.F16.F32.PACK_AB R7, R74, R72 ;  /* 0x000000484a07723e */ /* 0x020fe200000000ff */
        /* <DEDUP_REMOVED lines=11> */
[C---:B-1----:R-:W-:Y:S01]  /*230a0*/  HMMA.16816.F32 R40, R4.reuse, R12, R32 ;  /* 0x0000000c0428723c */ /* 0x042fe20000001820 */
[-CC-:B------:R-:W-:Y:S01]  /*230b0*/  FFMA.FTZ R12, R250, R0.reuse, -R9.reuse ;  /* 0x00000000fa0c7223 */ /* 0x180fe20000010809 */
[----:B------:R-:W-:Y:S01]  /*230c0*/  FADD.FTZ R8, R130, R8 ;  /* 0x0000000882087221 */ /* 0x000fe20000010000 */
[----:B------:R-:W-:Y:S01]  /*230d0*/  FADD.FTZ R2, R128, R2 ;  /* 0x0000000280027221 */ /* 0x000fe20000010000 */
[-C--:B---3--:R-:W-:Y:S01]  /*230e0*/  FFMA.FTZ R10, R248, R0.reuse, -R9 ;  /* 0x00000000f80a7223 */ /* 0x088fe20000010809 */
[----:B------:R1:W3:Y:S01]  /*230f0*/  MUFU.EX2 R70, R12 ;  /* 0x0000000c00467308 */ /* 0x0002e20000000800 */
[----:B------:R-:W-:Y:S01]  /*23100*/  FADD.FTZ R8, R132, R8 ;  /* 0x0000000884087221 */ /* 0x000fe20000010000 */
[----:B----4-:R-:W-:Y:S01]  /*23110*/  FFMA.FTZ R11, R179, R0, -R3 ;  /* 0x00000000b30b7223 */ /* 0x010fe20000010803 */
[----:B------:R-:W-:Y:S01]  /*23120*/  HMMA.16816.F32 R32, R4, R14, R28 ;  /* 0x0000000e0420723c */ /* 0x000fe2000000181c */
[----:B------:R-:W-:Y:S01]  /*23130*/  FADD.FTZ R2, R126, R2 ;  /* 0x000000027e027221 */ /* 0x000fe20000010000 */
[----:B------:R-:W-:Y:S01]  /*23140*/  FADD.FTZ R8, R129, R8 ;  /* 0x0000000881087221 */ /* 0x000fe20000010000 */
[----:B------:R-:W-:Y:S02]  /*23150*/  LDSM.16.MT88.4 R144, [R36+0x7800] ;  /* 0x007800002490783b */ /* 0x000fe40000004200 */
[----:B------:R-:W-:-:S02]  /*23160*/  FADD.FTZ R2, R127, R2 ;  /* 0x000000027f027221 */ /* 0x000fc40000010000 */
[----:B-1----:R-:W1:Y:S01]  /*23170*/  LDSM.16.MT88.4 R12, [R36+0x7000] ;  /* 0x00700000240c783b */ /* 0x002e620000004200 */
[----:B------:R4:W-:Y:S01]  /*23180*/  MUFU.EX2 R71, R10 ;  /* 0x0000000a00477308 */ /* 0x0009e20000000800 */
[----:B------:R-:W-:Y:S01]  /*23190*/  FADD.FTZ R8, R131, R8 ;  /* 0x0000000883087221 */ /* 0x000fe20000010000 */
[----:B------:R-:W-:Y:S02]  /*231a0*/  FADD.FTZ R2, R125, R2 ;  /* 0x000000027d027221 */ /* 0x000fe40000010000 */
[----:B------:R5:W-:Y:S01]  /*231b0*/  MUFU.EX2 R37, R11 ;  /* 0x0000000b00257308 */ /* 0x000be20000000800 */
[----:B------:R-:W-:Y:S01]  /*231c0*/  FADD.FTZ R8, R118, R8 ;  /* 0x0000000876087221 */ /* 0x000fe20000010000 */
[----:B------:R-:W-:Y:S01]  /*231d0*/  FADD.FTZ R2, R115, R2 ;  /* 0x0000000273027221 */ /* 0x000fe20000010000 */
[----:B----4-:R-:W-:Y:S02]  /*231e0*/  FFMA.FTZ R10, R252, R0, -R3 ;  /* 0x00000000fc0a7223 */ /* 0x010fe40000010803 */
[----:B------:R-:W-:-:S02]  /*231f0*/  FADD.FTZ R8, R120, R8 ;  /* 0x0000000878087221 */ /* 0x000fc40000010000 */
[----:B------:R4:W3:Y:S01]  /*23200*/  MUFU.EX2 R39, R10 ;  /* 0x0000000a00277308 */ /* 0x0008e20000000800 */
[-CC-:B-----5:R-:W-:Y:S01]  /*23210*/  FFMA.FTZ R11, R246, R0.reuse, -R3.reuse ;  /* 0x00000000f60b7223 */ /* 0x1a0fe20000010803 */
[----:B------:R-:W-:Y:S01]  /*23220*/  HMMA.16816.F32 R140, R4, R20, R60 ;  /* 0x00000014048c723c */ /* 0x000fe2000000183c */
[----:B------:R-:W-:Y:S02]  /*23230*/  FADD.FTZ R2, R117, R2 ;  /* 0x0000000275027221 */ /* 0x000fe40000010000 */
[----:B------:R-:W-:Y:S01]  /*23240*/  MUFU.EX2 R38, R11 ;  /* 0x0000000b00267308 */ /* 0x000fe20000000800 */
[----:B------:R-:W-:Y:S01]  /*23250*/  FADD.FTZ R8, R124, R8 ;  /* 0x000000087c087221 */ /* 0x000fe20000010000 */
[----:B------:R-:W-:Y:S01]  /*23260*/  FADD.FTZ R2, R119, R2 ;  /* 0x0000000277027221 */ /* 0x000fe20000010000 */
[----:B----4-:R-:W-:-:S04]  /*23270*/  FFMA.FTZ R10, R247, R0, -R3 ;  /* 0x00000000f70a7223 */ /* 0x010fc80000010803 */
[----:B------:R4:W5:Y:S01]  /*23280*/  MUFU.EX2 R60, R10 ;  /* 0x0000000a003c7308 */ /* 0x0009620000000800 */
        /* <DEDUP_REMOVED lines=8> */
[----:B----4-:R-:W-:Y:S01]  /*23310*/  FFMA.FTZ R10, R178, R0, -R9 ;  /* 0x00000000b20a7223 */ /* 0x010fe20000010809 */
[----:B------:R-:W-:-:S06]  /*23320*/  FADD.FTZ R8, R112, R8 ;  /* 0x0000000870087221 */ /* 0x000fcc0000010000 */
[----:B------:R-:W-:Y:S01]  /*23330*/  HMMA.16816.F32 R52, R4, R16, R52 ;  /* 0x000000100434723c */ /* 0x000fe20000001834 */
[----:B------:R-:W-:-:S07]  /*23340*/  FADD.FTZ R2, R109, R2 ;  /* 0x000000026d027221 */ /* 0x000fce0000010000 */
[C---:B------:R-:W-:Y:S08]  /*23350*/  HMMA.16816.F32 R48, R4.reuse, R18, R48 ;  /* 0x000000120430723c */ /* 0x040ff00000001830 */
[----:B------:R-:W-:Y:S01]  /*23360*/  HMMA.16816.F32 R28, R4, R22, R44 ;  /* 0x00000016041c723c */ /* 0x000fe2000000182c */
[----:B---3--:R-:W-:Y:S01]  /*23370*/  F2FP.F16.F32.PACK_AB R4, R70, R68 ;  /* 0x000000444604723e */ /* 0x008fe200000000ff */
[--C-:B------:R-:W-:Y:S01]  /*23380*/  FFMA.FTZ R11, R222, R0, -R9.reuse ;  /* 0x00000000de0b7223 */ /* 0x100fe20000010809 */
[----:B------:R-:W-:Y:S01]  /*23390*/  F2FP.F16.F32.PACK_AB R5, R39, R37 ;  /* 0x000000252705723e */ /* 0x000fe200000000ff */
[----:B------:R2:W3:Y:S01]  /*233a0*/  MUFU.EX2 R20, R10 ;  /* 0x0000000a00147308 */ /* 0x0004e20000000800 */
[----:B------:R-:W-:Y:S01]  /*233b0*/  F2FP.F16.F32.PACK_AB R6, R71, R69 ;  /* 0x000000454706723e */ /* 0x000fe200000000ff */
[----:B------:R-:W-:Y:S01]  /*233c0*/  FADD.FTZ R8, R114, R8 ;  /* 0x0000000872087221 */ /* 0x000fe20000010000 */
[----:B-----5:R-:W-:Y:S01]  /*233d0*/  F2FP.F16.F32.PACK_AB R7, R60, R38 ;  /* 0x000000263c07723e */ /* 0x020fe200000000ff */
[----:B------:R-:W-:Y:S01]  /*233e0*/  FADD.FTZ R2, R110, R2 ;  /* 0x000000026e027221 */ /* 0x000fe20000010000 */
[----:B------:R-:W4:Y:S04]  /*233f0*/  LDSM.16.MT88.4 R16, [R84+0x11000] ;  /* 0x011000005410783b */ /* 0x000f280000004200 */
[----:B------:R-:W5:Y:S01]  /*23400*/  LDSM.16.MT88.4 R24, [R89+0x11000] ;  /* 0x011000005918783b */ /* 0x000f620000004200 */
[----:B-1----:R-:W-:Y:S01]  /*23410*/  HMMA.16816.F32 R40, R4, R12, R40 ;  /* 0x0000000c0428723c */ /* 0x002fe20000001828 */
[-CC-:B------:R-:W-:Y:S01]  /*23420*/  FFMA.FTZ R12, R220, R0.reuse, -R9.reuse ;  /* 0x00000000dc0c7223 */ /* 0x180fe20000010809 */
[-C--:B--2---:R-:W-:Y:S01]  /*23430*/  FFMA.FTZ R10, R219, R0.reuse, -R9 ;  /* 0x00000000db0a7223 */ /* 0x084fe20000010809 */
[----:B------:R-:W-:Y:S01]  /*23440*/  FFMA.FTZ R9, R174, R0, -R3 ;  /* 0x00000000ae097223 */ /* 0x000fe20000010803 */
[----:B------:R-:W-:Y:S01]  /*23450*/  FADD.FTZ R8, R100, R8 ;  /* 0x0000000864087221 */ /* 0x000fe20000010000 */
[----:B------:R-:W-:Y:S01]  /*23460*/  MUFU.EX2 R21, R11 ;  /* 0x0000000b00157308 */ /* 0x000fe20000000800 */
[----:B------:R-:W-:-:S03]  /*23470*/  FADD.FTZ R2, R98, R2 ;  /* 0x0000000262027221 */ /* 0x000fc60000010000 */
[----:B------:R-:W-:Y:S01]  /*23480*/  MUFU.EX2 R13, R12 ;  /* 0x0000000c000d7308 */ /* 0x000fe20000000800 */
[----:B------:R-:W-:-:S03]  /*23490*/  FADD.FTZ R8, R102, R8 ;  /* 0x0000000866087221 */ /* 0x000fc60000010000 */
[----:B------:R1:W-:Y:S04]  /*234a0*/  MUFU.EX2 R12, R10 ;  /* 0x0000000a000c7308 */ /* 0x0003e80000000800 */
[----:B------:R2:W3:Y:S01]  /*234b0*/  MUFU.EX2 R11, R9 ;  /* 0x00000009000b7308 */ /* 0x0004e20000000800 */
        /* <DEDUP_REMOVED lines=19> */
[----:B----4-:R-:W-:Y:S02]  /*235f0*/  HMMA.16816.F32 R52, R4, R16, R52 ;  /* 0x000000100434723c */ /* 0x010fe40000001834 */
[----:B------:R-:W-:Y:S01]  /*23600*/  FADD.FTZ R0, R81, R0 ;  /* 0x0000000051007221 */ /* 0x000fe20000010000 */
[----:B------:R-:W-:-:S03]  /*23610*/  FADD.FTZ R2, R86, R2 ;  /* 0x0000000256027221 */ /* 0x000fc60000010000 */
[----:B------:R-:W-:Y:S02]  /*23620*/  FADD.FTZ R0, R82, R0 ;  /* 0x0000000052007221 */ /* 0x000fe40000010000 */
        /* <DEDUP_REMOVED lines=19> */
[----:B------:R-:W4:Y:S02]  /*23760*/  MUFU.EX2 R9, R9 ;  /* 0x0000000900097308 */ /* 0x000f240000000800 */
[----:B------:R-:W-:Y:S01]  /*23770*/  FADD.FTZ R2, R71, R2 ;  /* 0x0000000247027221 */ /* 0x000fe20000010000 */
[----:B------:R-:W-:Y:S01]  /*23780*/  FADD.FTZ R0, R60, R0 ;  /* 0x000000003c007221 */ /* 0x000fe20000010000 */
[----:B------:R-:W4:Y:S01]  /*23790*/  MUFU.EX2 R3, R3 ;  /* 0x0000000300037308 */ /* 0x000f220000000800 */
[----:B-----5:R-:W-:Y:S01]  /*237a0*/  HMMA.16816.F32 R64, R4, R24, R64 ;  /* 0x000000180440723c */ /* 0x020fe20000001840 */
[----:B---3--:R-:W-:Y:S01]  /*237b0*/  FADD.FTZ R2, R20, R2 ;  /* 0x0000000214027221 */ /* 0x008fe20000010000 */
[----:B------:R-:W-:-:S06]  /*237c0*/  FADD.FTZ R0, R11, R0 ;  /* 0x000000000b007221 */ /* 0x000fcc0000010000 */
[----:B------:R-:W-:Y:S01]  /*237d0*/  HMMA.16816.F32 R56, R4, R26, R56 ;  /* 0x0000001a0438723c */ /* 0x000fe20000001838 */
[----:B------:R-:W-:Y:S01]  /*237e0*/  FADD.FTZ R2, R21, R2 ;  /* 0x0000000215027221 */ /* 0x000fe20000010000 */
[----:B--2---:R-:W-:-:S06]  /*237f0*/  FADD.FTZ R0, R10, R0 ;  /* 0x000000000a007221 */ /* 0x004fcc0000010000 */
[----:B------:R-:W-:Y:S01]  /*23800*/  HMMA.16816.F32 R32, R4, R14, R32 ;  /* 0x0000000e0420723c */ /* 0x000fe20000001820 */
[----:B------:R-:W-:-:S07]  /*23810*/  ISETP.GT.AND P0, PT, R240, R177, PT ;  /* 0x000000b1f000720c */ /* 0x000fce0003f04270 */
[C---:B-1----:R-:W-:Y:S08]  /*23820*/  HMMA.16816.F32 R140, R4.reuse, R16, R140 ;  /* 0x00000010048c723c */ /* 0x042ff0000000188c */
[----:B------:R-:W-:Y:S01]  /*23830*/  HMMA.16816.F32 R28, R4, R18, R28 ;  /* 0x00000012041c723c */ /* 0x000fe2000000181c */
[----:B------:R-:W1:Y:S01]  /*23840*/  LDSM.16.MT88.4 R4, [R106+0x7800] ;  /* 0x007800006a04783b */ /* 0x000e620000004200 */
[----:B------:R-:W-:Y:S01]  /*23850*/  FADD.FTZ R2, R13, R2 ;  /* 0x000000020d027221 */ /* 0x000fe20000010000 */
[----:B----4-:R-:W-:-:S03]  /*23860*/  FADD.FTZ R0, R9, R0 ;  /* 0x0000000009007221 */ /* 0x010fc60000010000 */
[----:B------:R-:W-:Y:S01]  /*23870*/  FADD.FTZ R2, R12, R2 ;  /* 0x000000020c027221 */ /* 0x000fe20000010000 */
[----:B------:R-:W-:-:S04]  /*23880*/  FADD.FTZ R0, R3, R0 ;  /* 0x0000000003007221 */ /* 0x000fc80000010000 */
[----:B------:R2:W-:Y:S04]  /*23890*/  STL [R1+0x44], R2 ;  /* 0x0000440201007387 */ /* 0x0005e80000100800 */
[----:B------:R3:W-:Y:S01]  /*238a0*/  STL [R1+0x50], R0 ;  /* 0x0000500001007387 */ /* 0x0007e20000100800 */
[----:B------:R-:W-:Y:S02]  /*238b0*/  F2FP.F16.F32.PACK_AB R136, R21, R20 ;  /* 0x000000141588723e */ /* 0x000fe400000000ff */
[----:B------:R-:W-:Y:S02]  /*238c0*/  F2FP.F16.F32.PACK_AB R137, R10, R11 ;  /* 0x0000000b0a89723e */ /* 0x000fe400000000ff */
[----:B------:R-:W-:Y:S02]  /*238d0*/  F2FP.F16.F32.PACK_AB R138, R12, R13 ;  /* 0x0000000d0c8a723e */ /* 0x000fe400000000ff */
[----:B------:R-:W-:Y:S01]  /*238e0*/  F2FP.F16.F32.PACK_AB R139, R3, R9 ;  /* 0x00000009038b723e */ /* 0x000fe200000000ff */
[----:B--2---:R-:W-:-:S02]  /*238f0*/  IMAD.SHL.U32 R2, R226, 0x8, RZ ;  /* 0x00000008e2027824 */ /* 0x004fc400078e00ff */
[----:B---3--:R-:W-:-:S05]  /*23900*/  @P0 VIADD R0, R176, 0xfffffffd ;  /* 0xfffffffdb0000836 */ /* 0x008fca0000000000 */
[----:B------:R2:W-:Y:S04]  /*23910*/  @P0 STL [R1+0x20], R0 ;  /* 0x0000200001000387 */ /* 0x0005e80000100800 */
[----:B------:R2:W-:Y:S01]  /*23920*/  STL [R1+0x74], R2 ;  /* 0x0000740201007387 */ /* 0x0005e20000100800 */
[----:B------:R-:W-:Y:S01]  /*23930*/  HMMA.16816.F32 R164, R136, R160, R64 ;  /* 0x000000a088a4723c */ /* 0x000fe20000001840 */
        /* <DEDUP_REMOVED lines=10> */
[C---:B-1----:R-:W-:Y:S08]  /*239e0*/  HMMA.16816.F32 R140, R136.reuse, R4, R140 ;  /* 0x00000004888c723c */ /* 0x042ff0000000188c */
[----:B------:R-:W-:Y:S01]  /*239f0*/  HMMA.16816.F32 R136, R136, R6, R28 ;  /* 0x000000068888723c */ /* 0x000fe2000000181c */
[----:B------:R-:W-:-:S04]  /*23a00*/  NOP ;  /* 0x0000000000007918 */ /* 0x000fc80000000000 */
[----:B--2---:R-:W-:-:S15]  /*23a10*/  @P0 BRA `(.L_x_3471) ;  /* 0x0000000000080947 */ /* 0x004fde0003800000 */
.L_x_3462:
[----:B------:R-:W-:-:S05]  /*23a20*/  IADD3 R0, PT, PT, R102, -0x1, RZ ;  /* 0xffffffff66007810 */ /* 0x000fca0007ffe0ff */
[----:B------:R1:W-:Y:S02]  /*23a30*/  STL [R1+0x20], R0 ;  /* 0x0000200001007387 */ /* 0x0003e40000100800 */
.L_x_3471:
[----:B------:R-:W-:Y:S05]  /*23a40*/  BSYNC B2 ;  /* 0x0000000000027941 */ /* 0x000fea0003800000 */
.L_x_3461:
[----:B------:R-:W2:Y:S04]  /*23a50*/  LDL R2, [R1+0x68] ;  /* 0x0000680001027983 */ /* 0x000ea80000100800 */
[----:B-1----:R-:W2:Y:S02]  /*23a60*/  LDL R0, [R1+0x20] ;  /* 0x0000200001007983 */ /* 0x002ea40000100800 */
[----:B--2---:R-:W-:-:S13]  /*23a70*/  ISETP.GE.AND P0, PT, R0, R2, PT ;  /* 0x000000020000720c */ /* 0x004fda0003f06270 */
[----:B------:R-:W-:Y:S05]  /*23a80*/  @!P0 BRA `(.L_x_3472) ;  /* 0x00000080004c8947 */ /* 0x000fea0003800000 */
[----:B------:R-:W2:Y:S04]  /*23a90*/  LDL.64 R4, [R1+0x58] ;  /* 0x0000580001047983 */ /* 0x000ea80000100a00 */
[----:B------:R-:W3:Y:S01]  /*23aa0*/  LDL.LU R2, [R1+0x74] ;  /* 0x0000740001027983 */ /* 0x000ee20000300800 */
[----:B------:R-:W1:Y:S01]  /*23ab0*/  S2UR UR6, SR_CgaCtaId ;  /* 0x00000000000679c3 */ /* 0x000e620000008800 */
[----:B------:R-:W-:Y:S01]  /*23ac0*/  LOP3.LUT R0, R226, 0x38, RZ, 0xc0, !PT ;  /* 0x00000038e2007812 */ /* 0x000fe200078ec0ff */
[----:B------:R-:W-:Y:S01]  /*23ad0*/  UMOV UR7, 0x400 ;  /* 0x0000040000077882 */ /* 0x000fe20000000000 */
[----:B------:R-:W-:-:S03]  /*23ae0*/  IMAD.MOV.U32 R132, RZ, RZ, R39 ;  /* 0x000000ffff847224 */ /* 0x000fc600078e0027 */
[----:B------:R4:W-:Y:S01]  /*23af0*/  STL [R1+0x38], R0 ;  /* 0x0000380001007387 */ /* 0x0009e20000100800 */
[----:B-1----:R-:W-:-:S06]  /*23b00*/  ULEA UR6, UR6, UR7, 0x18 ;  /* 0x0000000706067291 */ /* 0x002fcc000f8ec0ff */
[----:B------:R-:W-:Y:S01]  /*23b10*/  IMAD.U32 R208, RZ, RZ, UR6 ;  /* 0x00000006ffd07e24 */ /* 0x000fe2000f8e00ff */
[----:B--2---:R-:W-:Y:S02]  /*23b20*/  ISETP.NE.U32.AND P2, PT, R4, RZ, PT ;  /* 0x000000ff0400720c */ /* 0x004fe40003f45070 */
[----:B---3--:R-:W-:Y:S02]  /*23b30*/  LOP3.LUT R222, R2, 0x38, RZ, 0xc0, !PT ;  /* 0x0000003802de7812 */ /* 0x008fe400078ec0ff */
[----:B----4-:R-:W-:Y:S02]  /*23b40*/  LOP3.LUT R0, R0, 0x1c0, R2, 0xf8, !PT ;  /* 0x000001c000007812 */ /* 0x010fe400078ef802 */
[----:B------:R-:W-:Y:S02]  /*23b50*/  ISETP.NE.AND.EX P2, PT, R5, RZ, PT, P2 ;  /* 0x000000ff0500720c */ /* 0x000fe40003f45320 */
[----:B------:R-:W-:-:S04]  /*23b60*/  LOP3.LUT R0, R0, R222, RZ, 0x3c, !PT ;  /* 0x000000de00007212 */ /* 0x000fc800078e3cff */
[----:B------:R-:W-:Y:S01]  /*23b70*/  LOP3.LUT R0, R0, 0x1e00, R2, 0xf8, !PT ;  /* 0x00001e0000007812 */ /* 0x000fe200078ef802 */
[----:B------:R-:W-:-:S04]  /*23b80*/  IMAD.MOV.U32 R2, RZ, RZ, R37 ;  /* 0x000000ffff027224 */ /* 0x000fc800078e0025 */
[----:B------:R-:W-:-:S07]  /*23b90*/  IMAD R231, R0, 0x2, R208 ;  /* 0x0000000200e77824 */ /* 0x000fce00078e02d0 */
.L_x_3479:
[----:B------:R-:W2:Y:S01]  /*23ba0*/  LDL R8, [R1+0x4c] ;  /* 0x00004c0001087983 */ /* 0x000ea20000100800 */
[----:B------:R-:W-:Y:S04]  /*23bb0*/  DEPBAR.LE SB0, 0x0 ;  /* 0x000080000000791a */ /* 0x000fe80000000000 */
[----:B------:R-:W3:Y:S01]  /*23bc0*/  LDL R7, [R1+0x48] ;  /* 0x0000480001077983 */ /* 0x000ee20000100800 */
[----:B------:R-:W-:Y:S05]  /*23bd0*/  WARPSYNC.ALL ;  /* 0x0000000000007948 */ /* 0x000fea0003800000 */
[----:B------:R-:W4:Y:S01]  /*23be0*/  LDL R5, [R1+0x60] ;  /* 0x0000600001057983 */ /* 0x000f220000100800 */
[----:B-1----:R-:W-:Y:S01]  /*23bf0*/  @!P2 IMAD.MOV.U32 R0, RZ, RZ, RZ ;  /* 0x000000ffff00a224 */ /* 0x002fe200078e00ff */
[----:B------:R-:W-:Y:S01]  /*23c00*/  BSSY.RECONVERGENT B0, `(.L_x_3473) ;  /* 0x0000061000007945 */ /* 0x000fe20003800200 */
[----:B------:R-:W-:Y:S01]  /*23c10*/  IMAD.SHL.U32 R16, R226, 0x8, RZ ;  /* 0x00000008e2107824 */ /* 0x000fe200078e00ff */
[----:B------:R-:W4:Y:S01]  /*23c20*/  LDL R4, [R1+0x38] ;  /* 0x0000380001047983 */ /* 0x000f220000100800 */
[----:B------:R-:W-:Y:S01]  /*23c30*/  BAR.SYNC.DEFER_BLOCKING 0x0 ;  /* 0x0000000000007b1d */ /* 0x000fe20000010000 */
[----:B------:R-:W-:Y:S05]  /*23c40*/  @!P2 IADD3 R6, P0, PT, RZ, -R0, RZ ;  /* 0x80000000ff06a210 */ /* 0x000fea0007f1e0ff */
[----:B------:R-:W4:Y:S04]  /*23c50*/  @!P2 LD.E R3, desc[UR4][R134.64+0x40] ;  /* 0x000040048603a980 */ /* 0x000f28000c101900 */
[----:B------:R1:W5:Y:S04]  /*23c60*/  LDL R236, [R1+0x20] ;  /* 0x0000200001ec7983 */ /* 0x0003680000100800 */
[----:B------:R1:W5:Y:S01]  /*23c70*/  LDL.64 R234, [R1+0x30] ;  /* 0x0000300001ea7983 */ /* 0x0003620000100a00 */
[----:B------:R-:W1:Y:S02]  /*23c80*/  S2R R226, SR_TID.X ;  /* 0x0000000000e27919 */ /* 0x000e640000002100 */
[C---:B-1----:R-:W-:Y:S01]  /*23c90*/  LOP3.LUT R0, R226.reuse, 0x8, RZ, 0xc0, !PT ;  /* 0x00000008e2007812 */ /* 0x042fe200078ec0ff */
[----:B------:R-:W-:Y:S01]  /*23ca0*/  IMAD.SHL.U32 R225, R226, 0x40, RZ ;  /* 0x00000040e2e17824 */ /* 0x000fe200078e00ff */
[----:B------:R-:W-:Y:S04]  /*23cb0*/  SHF.R.U32.HI R223, RZ, 0x1, R226 ;  /* 0x00000001ffdf7819 */ /* 0x000fe800000116e2 */
[----:B------:R-:W-:Y:S01]  /*23cc0*/  LOP3.LUT R0, R0, 0x1c0, R225, 0xf8, !PT ;  /* 0x000001c000007812 */ /* 0x000fe200078ef8e1 */
[----:B--2---:R-:W-:Y:S02]  /*23cd0*/  IMAD.MOV.U32 R15, RZ, RZ, R8 ;  /* 0x000000ffff0f7224 */ /* 0x004fe400078e0008 */
[----:B---3--:R-:W-:Y:S01]  /*23ce0*/  IMAD.MOV.U32 R14, RZ, RZ, R7 ;  /* 0x000000ffff0e7224 */ /* 0x008fe200078e0007 */
[----:B----4-:R-:W-:Y:S02]  /*23cf0*/  ISETP.GE.AND P3, PT, R222, R5, PT ;  /* 0x00000005de00720c */ /* 0x010fe40003f66270 */
[----:B------:R-:W-:Y:S02]  /*23d00*/  LOP3.LUT R222, R16, 0x38, RZ, 0xc0, !PT ;  /* 0x0000003810de7812 */ /* 0x000fe400078ec0ff */
[----:B------:R-:W-:Y:S02]  /*23d10*/  LOP3.LUT R5, R4, 0x1c0, R16, 0xf8, !PT ;  /* 0x000001c004057812 */ /* 0x000fe400078ef810 */
[----:B------:R-:W-:Y:S02]  /*23d20*/  LOP3.LUT R4, R225, 0x400, RZ, 0xc0, !PT ;  /* 0x00000400e1047812 */ /* 0x000fe400078ec0ff */
[-C--:B------:R-:W-:Y:S02]  /*23d30*/  LOP3.LUT R0, R0, R222.reuse, RZ, 0x3c, !PT ;  /* 0x000000de00007212 */ /* 0x080fe400078e3cff */
[----:B------:R-:W-:Y:S03]  /*23d40*/  LOP3.LUT R5, R5, R222, RZ, 0x3c, !PT ;  /* 0x000000de05057212 */ /* 0x000fe600078e3cff */
[----:B------:R-:W-:Y:S01]  /*23d50*/  IMAD R4, R0, 0x2, R4 ;  /* 0x0000000200047824 */ /* 0x000fe200078e0204 */
[----:B------:R-:W-:Y:S01]  /*23d60*/  LOP3.LUT R16, R5, 0x1e00, R16, 0xf8, !PT ;  /* 0x00001e0005107812 */ /* 0x000fe200078ef810 */
[----:B------:R-:W-:Y:S04]  /*23d70*/  @!P2 IMAD.SHL.U32 R3, R3, 0x100, RZ ;  /* 0x000001000303a824 */ /* 0x000fe800078e00ff */
        /* <DEDUP_REMOVED lines=8> */
[----:B-----5:R-:W-:Y:S01]  /*23e00*/  IMAD.SHL.U32 R10, R236, 0x100, RZ ;  /* 0x00000100ec0a7824 */ /* 0x020fe200078e00ff */
[----:B------:R-:W2:Y:S04]  /*23e10*/  LD.E R3, desc[UR4][R134.64+0x170] ;  /* 0x0001700486037980 */ /* 0x000ea8000c101900 */
[C---:B------:R-:W-:Y:S02]  /*23e20*/  IADD3 R12, PT, PT, R10.reuse, 0x100, RZ ;  /* 0x000001000a0c7810 */ /* 0x040fe40007ffe0ff */
[----:B------:R-:W-:Y:S02]  /*23e30*/  IABS R11, R10 ;  /* 0x0000000a000b7213 */ /* 0x000fe40000000000 */
[----:B-1----:R-:W-:Y:S02]  /*23e40*/  IABS R8, R12 ;  /* 0x0000000c00087213 */ /* 0x002fe40000000000 */
[-C--:B--2---:R-:W-:Y:S02]  /*23e50*/  IABS R0, R3.reuse ;  /* 0x0000000300007213 */ /* 0x084fe40000000000 */
[-C--:B------:R-:W-:Y:S02]  /*23e60*/  IABS R9, R3.reuse ;  /* 0x0000000300097213 */ /* 0x080fe40000000000 */
[----:B------:R-:W1:Y:S01]  /*23e70*/  I2F.RP R6, R0 ;  /* 0x0000000000067306 */ /* 0x000e620000209400 */
[-C--:B------:R-:W-:Y:S02]  /*23e80*/  LOP3.LUT R10, R10, R3.reuse, RZ, 0x3c, !PT ;  /* 0x000000030a0a7212 */ /* 0x080fe400078e3cff */
[----:B------:R-:W-:Y:S01]  /*23e90*/  IMAD.MOV R9, RZ, RZ, -R9 ;  /* 0x000000ffff097224 */ /* 0x000fe200078e0a09 */
[----:B------:R-:W-:Y:S02]  /*23ea0*/  LOP3.LUT R12, R12, R3, RZ, 0x3c, !PT ;  /* 0x000000030c0c7212 */ /* 0x000fe400078e3cff */
[----:B------:R-:W-:Y:S04]  /*23eb0*/  ISETP.GE.AND P0, PT, R10, RZ, PT ;  /* 0x000000ff0a00720c */ /* 0x000fe80003f06270 */
        /* <DEDUP_REMOVED lines=20> */
[----:B------:R-:W-:Y:S01]  /*24000*/  ISETP.NE.AND P4, PT, R3, RZ, PT ;  /* 0x000000ff0300720c */ /* 0x000fe20003f85270 */
[----:B------:R-:W2:Y:S01]  /*24010*/  LD.E.64 R8, desc[UR4][R134.64+0x40] ;  /* 0x0000400486087980 */ /* 0x000ea2000c101b00 */
[----:B------:R-:W-:Y:S07]  /*24020*/  LOP3.LUT R0, RZ, R3, RZ, 0x33, !PT ;  /* 0x00000003ff007212 */ /* 0x000fee00078e33ff */
[----:B------:R-:W-:Y:S02]  /*24030*/  @P5 IADD3 R5, PT, PT, R5, 0x1, RZ ;  /* 0x0000000105055810 */ /* 0x000fe40007ffe0ff */
[----:B------:R-:W-:Y:S03]  /*24040*/  @P6 VIADD R6, R6, 0x1 ;  /* 0x0000000106066836 */ /* 0x000fe60000000000 */
        /* <DEDUP_REMOVED lines=28> */
.L_x_3474:
[----:B------:R-:W-:Y:S05]  /*24210*/  BSYNC.RECONVERGENT B0 ;  /* 0x0000000000007941 */ /* 0x000fea0003800200 */
.L_x_3473:
[----:B--2---:R-:W2:Y:S01]  /*24220*/  LDL R0, [R1+0x48] ;  /* 0x0000480001007983 */ /* 0x004ea20000100800 */
[----:B------:R-:W-:Y:S01]  /*24230*/  @!P3 IMAD.MOV.U32 R6, RZ, RZ, R17 ;  /* 0x000000ffff06b224 */ /* 0x000fe200078e0011 */
[----:B------:R-:W-:Y:S01]  /*24240*/  BSSY.RECONVERGENT B1, `(.L_x_3475) ;  /* 0x0000223000017945 */ /* 0x000fe20003800200 */
[----:B------:R-:W-:Y:S01]  /*24250*/  IMAD.SHL.U32 R224, R226, 0x20, RZ ;  /* 0x00000020e2e07824 */ /* 0x000fe200078e00ff */
[----:B------:R-:W3:Y:S01]  /*24260*/  LDL R3, [R1+0x28] ;  /* 0x0000280001037983 */ /* 0x000ee20000100800 */
[----:B------:R-:W-:Y:S02]  /*24270*/  IMAD.MOV.U32 R220, RZ, RZ, 0x20 ;  /* 0x00000020ffdc7424 */ /* 0x000fe400078e00ff */
[----:B------:R-:W-:Y:S01]  /*24280*/  IMAD.MOV.U32 R133, RZ, RZ, 0x40 ;  /* 0x00000040ff857424 */ /* 0x000fe200078e00ff */
[----:B-1----:R-:W3:Y:S01]  /*24290*/  LDL R8, [R1+0x2c] ;  /* 0x00002c0001087983 */ /* 0x002ee20000100800 */
[----:B------:R-:W-:Y:S02]  /*242a0*/  LOP3.LUT R224, R224, 0x7c00, RZ, 0xc0, !PT ;  /* 0x00007c00e0e07812 */ /* 0x000fe400078ec0ff */
[----:B---3--:R-:W-:Y:S01]  /*242b0*/  SHF.L.U64.HI R14, R3, 0x5, R8 ;  /* 0x00000005030e7819 */ /* 0x008fe20000010208 */
[----:B--2---:R-:W-:Y:S01]  /*242c0*/  IMAD.MOV.U32 R12, RZ, RZ, R0 ;  /* 0x000000ffff0c7224 */ /* 0x004fe200078e0000 */
[----:B------:R-:W-:Y:S01]  /*242d0*/  LOP3.LUT R0, R223, 0x8, RZ, 0xc0, !PT ;  /* 0x00000008df007812 */ /* 0x000fe200078ec0ff */
[----:B------:R-:W-:Y:S01]  /*242e0*/  IMAD.SHL.U32 R15, R3, 0x20, RZ ;  /* 0x00000020030f7824 */ /* 0x000fe200078e00ff */
[--C-:B------:R-:W-:Y:S01]  /*242f0*/  LOP3.LUT R3, R224, 0x200, R225.reuse, 0xf8, !PT ;  /* 0x00000200e0037812 */ /* 0x100fe200078ef8e1 */
[--C-:B------:R-:W-:Y:S01]  /*24300*/  @!P3 IMAD.MOV.U32 R7, RZ, RZ, R12.reuse ;  /* 0x000000ffff07b224 */ /* 0x100fe200078e000c */
[----:B------:R-:W-:Y:S02]  /*24310*/  LOP3.LUT R0, R0, 0x1c0, R225, 0xf8, !PT ;  /* 0x000001c000007812 */ /* 0x000fe400078ef8e1 */
[----:B------:R-:W-:Y:S02]  /*24320*/  IADD3 R8, P0, PT, R15, R17, RZ ;  /* 0x000000110f087210 */ /* 0x000fe40007f1e0ff */
[----:B------:R-:W-:Y:S01]  /*24330*/  @!PT LDS RZ, [RZ] ;  /* 0x00000000fffff984 */ /* 0x000fe20000000800 */
[----:B------:R-:W-:Y:S01]  /*24340*/  @!PT LDS RZ, [RZ] ;  /* 0x00000000fffff984 */ /* 0x000fe20000000800 */
[----:B------:R-:W-:Y:S01]  /*24350*/  @!PT LDS RZ, [RZ] ;  /* 0x00000000fffff984 */ /* 0x000fe20000000800 */
[----:B------:R1:W-:Y:S01]  /*24360*/  @!P3 LDGSTS.E.BYPASS.LTC128B.128 [R231+0xa000], desc[UR4][R6.64] ;  /* 0x0a00000006e7bfae */ /* 0x0003e2000b981a04 */
[----:B------:R-:W-:Y:S02]  /*24370*/  LOP3.LUT R221, R0, R222, RZ, 0x3c, !PT ;  /* 0x000000de00dd7212 */ /* 0x000fe400078e3cff */
[----:B------:R-:W-:Y:S01]  /*24380*/  IMAD.X R9, R14, 0x1, R12, P0 ;  /* 0x000000010e097824 */ /* 0x000fe200000e060c */
[----:B------:R1:W-:Y:S01]  /*24390*/  @P3 STS.128 [R231+0xa000], RZ ;  /* 0x00a000ffe7003388 */ /* 0x0003e20000000c00 */
[----:B------:R-:W-:Y:S02]  /*243a0*/  IADD3 R10, P1, PT, R8, R15, RZ ;  /* 0x0000000f080a7210 */ /* 0x000fe40007f3e0ff */
[----:B------:R-:W-:Y:S01]  /*243b0*/  LOP3.LUT R0, R3, R221, RZ, 0xfc, !PT ;  /* 0x000000dd03007212 */ /* 0x000fe200078efcff */
[----:B------:R-:W-:Y:S02]  /*243c0*/  IMAD.IADD R3, R208, 0x1, R4 ;  /* 0x00000001d0037824 */ /* 0x000fe400078e0204 */
[----:B------:R-:W-:Y:S01]  /*243d0*/  IMAD.X R11, R9, 0x1, R14, P1 ;  /* 0x00000001090b7824 */ /* 0x000fe200008e060e */
[----:B-1----:R-:W-:Y:S01]  /*243e0*/  LEA R231, R16, R208, 0x1 ;  /* 0x000000d010e77211 */ /* 0x002fe200078e08ff */
[----:B------:R-:W-:Y:S01]  /*243f0*/  IMAD R208, R0, 0x2, R208 ;  /* 0x0000000200d07824 */ /* 0x000fe200078e02d0 */
[-C--:B------:R-:W-:Y:S03]  /*24400*/  IADD3 R6, P0, PT, R10, R15.reuse, RZ ;  /* 0x0000000f0a067210 */ /* 0x080fe60007f1e0ff */
[----:B------:R-:W-:Y:S01]  /*24410*/  @!PT LDS RZ, [RZ] ;  /* 0x00000000fffff984 */ /* 0x000fe20000000800 */
[----:B------:R-:W-:Y:S01]  /*24420*/  @!PT LDS RZ, [RZ] ;  /* 0x00000000fffff984 */ /* 0x000fe20000000800 */
[----:B------:R-:W-:Y:S01]  /*24430*/  @!PT LDS RZ, [RZ] ;  /* 0x00000000fffff984 */ /* 0x000fe20000000800 */
[----:B------:R1:W-:Y:S01]  /*24440*/  @!P3 LDGSTS.E.BYPASS.LTC128B.128 [R231+0xa800], desc[UR4][R8.64] ;  /* 0x0a80000008e7bfae */ /* 0x0003e2000b981a04 */
[-C--:B------:R-:W-:Y:S01]  /*24450*/  IADD3 R4, P1, PT, R6, R15.reuse, RZ ;  /* 0x0000000f06047210 */ /* 0x080fe20007f3e0ff */
[--C-:B------:R-:W-:Y:S02]  /*24460*/  IMAD.X R7, R11, 0x1, R14.reuse, P0 ;  /* 0x000000010b077824 */ /* 0x100fe400000e060e */
[----:B------:R-:W-:Y:S02]  /*24470*/  @P3 STS.128 [R231+0xa800], RZ ;  /* 0x00a800ffe7003388 */ /* 0x000fe40000000c00 */
[--C-:B------:R-:W-:Y:S02]  /*24480*/  IMAD.X R5, R7, 0x1, R14.reuse, P1 ;  /* 0x0000000107057824 */ /* 0x100fe400008e060e */
        /* <DEDUP_REMOVED lines=14> */
[-C--:B-1----:R-:W-:Y:S03]  /*24570*/  IADD3 R8, P0, PT, R4, R15.reuse, RZ ;  /* 0x0000000f04087210 */ /* 0x082fe60007f1e0ff */
[----:B------:R-:W-:Y:S01]  /*24580*/  @P3 STS.128 [R231+0xc000], RZ ;  /* 0x00c000ffe7003388 */ /* 0x000fe20000000c00 */
[-C--:B------:R-:W-:Y:S01]  /*24590*/  IADD3 R12, P1, PT, R8, R15.reuse, RZ ;  /* 0x0000000f080c7210 */ /* 0x080fe20007f3e0ff */
[--C-:B------:R-:W-:Y:S03]  /*245a0*/  IMAD.X R9, R5, 0x1, R14.reuse, P0 ;  /* 0x0000000105097824 */ /* 0x100fe600000e060e */
[-C--:B--2---:R-:W-:Y:S01]  /*245b0*/  IADD3 R10, P0, PT, R12, R15.reuse, RZ ;  /* 0x0000000f0c0a7210 */ /* 0x084fe20007f1e0ff */
[--C-:B------:R-:W-:Y:S01]  /*245c0*/  IMAD.X R13, R9, 0x1, R14.reuse, P1 ;  /* 0x00000001090d7824 */ /* 0x100fe200008e060e */
[----:B------:R-:W-:Y:S01]  /*245d0*/  @!PT LDS RZ, [RZ] ;  /* 0x00000000fffff984 */ /* 0x000fe20000000800 */
[----:B------:R-:W-:Y:S01]  /*245e0*/  @!PT LDS RZ, [RZ] ;  /* 0x00000000fffff984 */ /* 0x000fe20000000800 */
[----:B------:R-:W-:Y:S01]  /*245f0*/  @!PT LDS RZ, [RZ] ;  /* 0x00000000fffff984 */ /* 0x000fe20000000800 */
[----:B------:R-:W-:Y:S03]  /*24600*/  @!P3 LDGSTS.E.BYPASS.LTC128B.128 [R231+0xc800], desc[UR4][R8.64] ;  /* 0x0c80000008e7bfae */ /* 0x000fe6000b981a04 */
[--C-:B------:R-:W-:Y:S01]  /*24610*/  IMAD.X R11, R13, 0x1, R14.reuse, P0 ;  /* 0x000000010d0b7824 */ /* 0x100fe200000e060e */
[----:B------:R-:W-:Y:S01]  /*24620*/  @P3 STS.128 [R231+0xc800], RZ ;  /* 0x00c800ffe7003388 */ /* 0x000fe20000000c00 */
[-C--:B---3--:R-:W-:Y:S03]  /*24630*/  IADD3 R6, P1, PT, R10, R15.reuse, RZ ;  /* 0x0000000f0a067210 */ /* 0x088fe60007f3e0ff */
[----:B------:R-:W-:Y:S01]  /*24640*/  @!PT LDS RZ, [RZ] ;  /* 0x00000000fffff984 */ /* 0x000fe20000000800 */
[----:B------:R-:W-:Y:S01]  /*24650*/  @!PT LDS RZ, [RZ] ;  /* 0x00000000fffff984 */ /* 0x000fe20000000800 */
[----:B------:R-:W-:Y:S01]  /*24660*/  @!PT LDS RZ, [RZ] ;  /* 0x00000000fffff984 */ /* 0x000fe20000000800 */
[----:B------:R1:W-:Y:S01]  /*24670*/  @!P3 LDGSTS.E.BYPASS.LTC128B.128 [R231+0xd000], desc[UR4][R12.64] ;  /* 0x0d0000000ce7bfae */ /* 0x0003e2000b981a04 */
[-C--:B------:R-:W-:Y:S03]  /*24680*/  IADD3.X R7, PT, PT, R11, R14.reuse, RZ, P1, !PT ;  /* 0x0000000e0b077210 */ /* 0x080fe60000ffe4ff */
[----:B------:R-:W-:Y:S01]  /*24690*/  @P3 STS.128 [R231+0xd000], RZ ;  /* 0x00d000ffe7003388 */ /* 0x000fe20000000c00 */
[-C--:B----4-:R-:W-:Y:S03]  /*246a0*/  IADD3 R4, P0, PT, R6, R15.reuse, RZ ;  /* 0x0000000f06047210 */ /* 0x090fe60007f1e0ff */
        /* <DEDUP_REMOVED lines=16> */
[----:B------:R-:W-:Y:S02]  /*247b0*/  @P3 STS.128 [R231+0xe800], RZ ;  /* 0x00e800ffe7003388 */ /* 0x000fe40000000c00 */
[--C-:B------:R-:W-:Y:S01]  /*247c0*/  IMAD.X R13, R5, 0x1, R14.reuse, P1 ;  /* 0x00000001050d7824 */ /* 0x100fe200008e060e */
[-C--:B--2---:R-:W-:Y:S04]  /*247d0*/  IADD3 R10, P0, PT, R12, R15.reuse, RZ ;  /* 0x0000000f0c0a7210 */ /* 0x084fe80007f1e0ff */
[----:B------:R-:W-:Y:S01]  /*247e0*/  @!PT LDS RZ, [RZ] ;  /* 0x00000000fffff984 */ /* 0x000fe20000000800 */
[----:B------:R-:W-:Y:S01]  /*247f0*/  @!PT LDS RZ, [RZ] ;  /* 0x00000000fffff984 */ /* 0x000fe20000000800 */
[----:B------:R-:W-:Y:S01]  /*24800*/  @!PT LDS RZ, [RZ] ;  /* 0x00000000fffff984 */ /* 0x000fe20000000800 */
[----:B------:R-:W-:Y:S01]  /*24810*/  @!P3 LDGSTS.E.BYPASS.LTC128B.128 [R231+0xf000], desc[UR4][R12.64] ;  /* 0x0f0000000ce7bfae */ /* 0x000fe2000b981a04 */
[-C--:B------:R-:W-:Y:S01]  /*24820*/  IADD3 R8, P1, PT, R10, R15.reuse, RZ ;  /* 0x0000000f0a087210 */ /* 0x080fe20007f3e0ff */
[--C-:B------:R-:W-:Y:S02]  /*24830*/  IMAD.X R11, R13, 0x1, R14.reuse, P0 ;  /* 0x000000010d0b7824 */ /* 0x100fe400000e060e */
[----:B------:R-:W-:Y:S01]  /*24840*/  @P3 STS.128 [R231+0xf000], RZ ;  /* 0x00f000ffe7003388 */ /* 0x000fe20000000c00 */
[-C--:B---3--:R-:W-:Y:S01]  /*24850*/  IADD3 R6, P0, PT, R8, R15.reuse, RZ ;  /* 0x0000000f08067210 */ /* 0x088fe20007f1e0ff */
[--C-:B------:R-:W-:Y:S02]  /*24860*/  IMAD.X R9, R11, 0x1, R14.reuse, P1 ;  /* 0x000000010b097824 */ /* 0x100fe400008e060e */
[----:B------:R-:W-:Y:S01]  /*24870*/  @!PT LDS RZ, [RZ] ;  /* 0x00000000fffff984 */ /* 0x000fe20000000800 */
[----:B------:R-:W-:Y:S01]  /*24880*/  @!PT LDS RZ, [RZ] ;  /* 0x00000000fffff984 */ /* 0x000fe20000000800 */
[----:B------:R-:W-:Y:S01]  /*24890*/  @!PT LDS RZ, [RZ] ;  /* 0x00000000fffff984 */ /* 0x000fe20000000800 */
[----:B------:R1:W-:Y:S02]  /*248a0*/  @!P3 LDGSTS.E.BYPASS.LTC128B.128 [R231+0xf800], desc[UR4][R10.64] ;  /* 0x0f8000000ae7bfae */ /* 0x0003e4000b981a04 */
[--C-:B------:R-:W-:Y:S02]  /*248b0*/  IMAD.X R7, R9, 0x1, R14.reuse, P0 ;  /* 0x0000000109077824 */ /* 0x100fe400000e060e */
[----:B------:R-:W-:Y:S01]  /*248c0*/  @P3 STS.128 [R231+0xf800], RZ ;  /* 0x00f800ffe7003388 */ /* 0x000fe20000000c00 */
[-C--:B----4-:R-:W-:Y:S03]  /*248d0*/  IADD3 R4, P1, PT, R6, R15.reuse, RZ ;  /* 0x0000000f06047210 */ /* 0x090fe60007f3e0ff */
[----:B------:R-:W-:Y:S01]  /*248e0*/  @!PT LDS RZ, [RZ] ;  /* 0x00000000fffff984 */ /* 0x000fe20000000800 */
[----:B------:R-:W-:Y:S01]  /*248f0*/  @!PT LDS RZ, [RZ] ;  /* 0x00000000fffff984 */ /* 0x000fe20000000800 */
[----:B------:R-:W-:Y:S01]  /*24900*/  @!PT LDS RZ, [RZ] ;  /* 0x00000000fffff984 */ /* 0x000fe20000000800 */
[----:B------:R-:W-:Y:S01]  /*24910*/  @!P3 LDGSTS.E.BYPASS.LTC128B.128 [R231+0x10000], desc[UR4][R8.64] ;  /* 0x1000000008e7bfae */ /* 0x000fe2000b981a04 */
[----:B------:R-:W-:Y:S03]  /*24920*/  IADD3.X R5, PT, PT, R7, R14, RZ, P1, !PT ;  /* 0x0000000e07057210 */ /* 0x000fe60000ffe4ff */
[----:B------:R-:W-:Y:S01]  /*24930*/  @P3 STS.128 [R231+0x10000], RZ ;  /* 0x010000ffe7003388 */ /* 0x000fe20000000c00 */
[----:B------:R-:W-:Y:S03]  /*24940*/  LOP3.LUT P1, RZ, R226, 0x4, RZ, 0xc0, !PT ;  /* 0x00000004e2ff7812 */ /* 0x000fe6000782c0ff */
[----:B------:R-:W-:Y:S01]  /*24950*/  @!PT LDS RZ, [RZ] ;  /* 0x00000000fffff984 */ /* 0x000fe20000000800 */
[----:B------:R-:W-:Y:S01]  /*24960*/  @!PT LDS RZ, [RZ] ;  /* 0x00000000fffff984 */ /* 0x000fe20000000800 */
[----:B------:R-:W-:Y:S01]  /*24970*/  @!PT LDS RZ, [RZ] ;  /* 0x00000000fffff984 */ /* 0x000fe20000000800 */
[----:B------:R-:W-:Y:S01]  /*24980*/  @!P3 LDGSTS.E.BYPASS.LTC128B.128 [R231+0x10800], desc[UR4][R6.64] ;  /* 0x1080000006e7bfae */ /* 0x000fe2000b981a04 */
[----:B------:R-:W-:Y:S03]  /*24990*/  SEL R133, R133, 0xffffffc0, !P1 ;  /* 0xffffffc085857807 */ /* 0x000fe60004800000 */
[----:B------:R-:W-:Y:S04]  /*249a0*/  @P3 STS.128 [R231+0x10800], RZ ;  /* 0x010800ffe7003388 */ /* 0x000fe80000000c00 */
[----:B------:R-:W-:Y:S01]  /*249b0*/  @!PT LDS RZ, [RZ] ;  /* 0x00000000fffff984 */ /* 0x000fe20000000800 */
[----:B------:R-:W-:Y:S01]  /*249c0*/  @!PT LDS RZ, [RZ] ;  /* 0x00000000fffff984 */ /* 0x000fe20000000800 */
[----:B------:R-:W-:Y:S01]  /*249d0*/  @!PT LDS RZ, [RZ] ;  /* 0x00000000fffff984 */ /* 0x000fe20000000800 */
[----:B------:R-:W-:Y:S01]  /*249e0*/  @!P3 LDGSTS.E.BYPASS.LTC128B.128 [R231+0x11000], desc[UR4][R4.64] ;  /* 0x1100000004e7bfae */ /* 0x000fe2000b981a04 */
[----:B-1----:R-:W-:Y:S03]  /*249f0*/  @!P3 IADD3 R10, P0, PT, R4, R15, RZ ;  /* 0x0000000f040ab210 */ /* 0x002fe60007f1e0ff */
[----:B------:R-:W-:Y:S02]  /*24a00*/  @P3 STS.128 [R231+0x11000], RZ ;  /* 0x011000ffe7003388 */ /* 0x000fe40000000c00 */
[----:B------:R-:W-:Y:S01]  /*24a10*/  @!P3 IMAD.X R11, R5, 0x1, R14, P0 ;  /* 0x00000001050bb824 */ /* 0x000fe200000e060e */
[----:B------:R-:W-:Y:S04]  /*24a20*/  LOP3.LUT P0, RZ, R226, 0x2, RZ, 0xc0, !PT ;  /* 0x00000002e2ff7812 */ /* 0x000fe8000780c0ff */
[----:B------:R-:W-:Y:S01]  /*24a30*/  @!PT LDS RZ, [RZ] ;  /* 0x00000000fffff984 */ /* 0x000fe20000000800 */
[----:B------:R-:W-:Y:S01]  /*24a40*/  @!PT LDS RZ, [RZ] ;  /* 0x00000000fffff984 */ /* 0x000fe20000000800 */
[----:B------:R-:W-:Y:S01]  /*24a50*/  @!PT LDS RZ, [RZ] ;  /* 0x00000000fffff984 */ /* 0x000fe20000000800 */
[----:B------:R1:W-:Y:S01]  /*24a60*/  @!P3 LDGSTS.E.BYPASS.LTC128B.128 [R231+0x11800], desc[UR4][R10.64] ;  /* 0x118000000ae7bfae */ /* 0x0003e2000b981a04 */
[----:B------:R-:W-:Y:S03]  /*24a70*/  SEL R220, R220, 0xffffffe0, !P0 ;  /* 0xffffffe0dcdc7807 */ /* 0x000fe60004000000 */
[----:B------:R-:W-:Y:S02]  /*24a80*/  @P3 STS.128 [R231+0x11800], RZ ;  /* 0x011800ffe7003388 */ /* 0x000fe40000000c00 */
[C-C-:B------:R-:W-:Y:S02]  /*24a90*/  IMAD.IADD R172, R208.reuse, 0x1, R220.reuse ;  /* 0x00000001d0ac7824 */ /* 0x140fe400078e02dc */
[----:B------:R2:W-:Y:S01]  /*24aa0*/  LDSM.16.M88.4 R128, [R208] ;  /* 0x00000000d080783b */ /* 0x0005e20000000200 */
[C---:B------:R-:W-:Y:S03]  /*24ab0*/  IMAD.IADD R0, R3.reuse, 0x1, R220 ;  /* 0x0000000103007824 */ /* 0x040fe600078e02dc */
[----:B------:R-:W-:Y:S04]  /*24ac0*/  LDSM.16.M88.4 R16, [R3+0x2800] ;  /* 0x002800000310783b */ /* 0x000fe80000000200 */
[----:B------:R-:W-:Y:S04]  /*24ad0*/  LDSM.16.M88.4 R24, [R3+0x3000] ;  /* 0x003000000318783b */ /* 0x000fe80000000200 */
[----:B------:R-:W-:Y:S04]  /*24ae0*/  LDSM.16.M88.4 R32, [R3+0x3800] ;  /* 0x003800000320783b */ /* 0x000fe80000000200 */
[----:B------:R-:W-:Y:S04]  /*24af0*/  LDSM.16.M88.4 R40, [R3+0x4000] ;  /* 0x004000000328783b */ /* 0x000fe80000000200 */
[----:B-1----:R-:W1:Y:S01]  /*24b00*/  LDSM.16.M88.4 R8, [R3+0x2000] ;  /* 0x002000000308783b */ /* 0x002e620000000200 */
[----:B--2---:R-:W-:Y:S03]  /*24b10*/  IADD3 R208, PT, PT, R208, R133, RZ ;  /* 0x00000085d0d07210 */ /* 0x004fe60007ffe0ff */
        /* <DEDUP_REMOVED lines=13> */
[----:B------:R2:W1:Y:S04]  /*24bf0*/  LDSM.16.M88.4 R168, [R3+0x9800] ;  /* 0x0098000003a8783b */ /* 0x0004680000000200 */
[----:B------:R-:W-:Y:S01]  /*24c00*/  LDSM.16.M88.4 R172, [R172] ;  /* 0x00000000acac783b */ /* 0x000fe20000000200 */
[C---:B------:R-:W-:Y:S03]  /*24c10*/  HMMA.16816.F32 R12, R128.reuse, R16, RZ ;  /* 0x00000010800c723c */ /* 0x040fe600000018ff */
[----:B------:R-:W1:Y:S04]  /*24c20*/  LDSM.16.M88.4 R176, [R0+0x2000] ;  /* 0x0020000000b0783b */ /* 0x000e680000000200 */
[----:B------:R-:W1:Y:S01]  /*24c30*/  LDSM.16.M88.4 R180, [R0+0x2800] ;  /* 0x0028000000b4783b */ /* 0x000e620000000200 */
[C---:B------:R-:W-:Y:S03]  /*24c40*/  HMMA.16816.F32 R16, R128.reuse, R18, RZ ;  /* 0x000000128010723c */ /* 0x040fe600000018ff */
[----:B------:R-:W1:Y:S04]  /*24c50*/  LDSM.16.M88.4 R184, [R0+0x3000] ;  /* 0x0030000000b8783b */ /* 0x000e680000000200 */
[----:B------:R-:W1:Y:S01]  /*24c60*/  LDSM.16.M88.4 R188, [R0+0x3800] ;  /* 0x0038000000bc783b */ /* 0x000e620000000200 */
[C---:B------:R-:W-:Y:S03]  /*24c70*/  HMMA.16816.F32 R20, R128.reuse, R24, RZ ;  /* 0x000000188014723c */ /* 0x040fe600000018ff */
[----:B------:R-:W1:Y:S01]  /*24c80*/  LDSM.16.M88.4 R192, [R0+0x4000] ;  /* 0x0040000000c0783b */ /* 0x000e620000000200 */
[----:B--2---:R-:W-:Y:S03]  /*24c90*/  IMAD.IADD R3, R3, 0x1, R133 ;  /* 0x0000000103037824 */ /* 0x004fe600078e0285 */
[----:B------:R-:W2:Y:S01]  /*24ca0*/  LDSM.16.M88.4 R196, [R0+0x4800] ;  /* 0x0048000000c4783b */ /* 0x000ea20000000200 */
[C---:B------:R-:W-:Y:S01]  /*24cb0*/  IMAD.IADD R216, R220.reuse, 0x1, R3 ;  /* 0x00000001dcd87824 */ /* 0x040fe200078e0203 */
[C---:B------:R-:W-:Y:S02]  /*24cc0*/  HMMA.16816.F32 R24, R128.reuse, R26, RZ ;  /* 0x0000001a8018723c */ /* 0x040fe400000018ff */
[----:B------:R-:W2:Y:S04]  /*24cd0*/  LDSM.16.M88.4 R200, [R0+0x5000] ;  /* 0x0050000000c8783b */ /* 0x000ea80000000200 */
[----:B------:R-:W2:Y:S02]  /*24ce0*/  LDSM.16.M88.4 R204, [R0+0x5800] ;  /* 0x0058000000cc783b */ /* 0x000ea40000000200 */
[C---:B------:R-:W-:Y:S02]  /*24cf0*/  HMMA.16816.F32 R28, R128.reuse, R32, RZ ;  /* 0x00000020801c723c */ /* 0x040fe400000018ff */
[----:B------:R-:W-:Y:S06]  /*24d00*/  LDSM.16.M88.4 R212, [R216+0x9000] ;  /* 0x00900000d8d4783b */ /* 0x000fec0000000200 */
[C---:B------:R-:W-:Y:S08]  /*24d10*/  HMMA.16816.F32 R32, R128.reuse, R34, RZ ;  /* 0x000000228020723c */ /* 0x040ff000000018ff */
[C---:B------:R-:W-:Y:S08]  /*24d20*/  HMMA.16816.F32 R36, R128.reuse, R40, RZ ;  /* 0x000000288024723c */ /* 0x040ff000000018ff */
[C---:B------:R-:W-:Y:S08]  /*24d30*/  HMMA.16816.F32 R40, R128.reuse, R42, RZ ;  /* 0x0000002a8028723c */ /* 0x040ff000000018ff */
[C---:B------:R-:W-:Y:S08]  /*24d40*/  HMMA.16816.F32 R44, R128.reuse, R48, RZ ;  /* 0x00000030802c723c */ /* 0x040ff000000018ff */
        /* <DEDUP_REMOVED lines=37> */
[C---:B--2---:R-:W-:Y:S08]  /*24fa0*/  HMMA.16816.F32 R44, R172.reuse, R196, R44 ;  /* 0x000000c4ac2c723c */ /* 0x044ff0000000182c */
[C---:B------:R-:W-:Y:S01]  /*24fb0*/  HMMA.16816.F32 R48, R172.reuse, R198, R48 ;  /* 0x000000c6ac30723c */ /* 0x040fe20000001830 */
[----:B------:R-:W2:Y:S07]  /*24fc0*/  LDSM.16.M88.4 R196, [R0+0x9000] ;  /* 0x0090000000c4783b */ /* 0x000eae0000000200 */
        /* <DEDUP_REMOVED lines=26> */
[----:B------:R-:W-:Y:S07]  /*25170*/  LDSM.16.M88.4 R196, [R3+0x6000] ;  /* 0x0060000003c4783b */ /* 0x000fee0000000200 */
[C---:B-1----:R-:W-:Y:S08]  /*25180*/  HMMA.16816.F32 R124, R172.reuse, R168, R124 ;  /* 0x000000a8ac7c723c */ /* 0x042ff0000000187c */
[----:B------:R-:W-:Y:S01]  /*25190*/  HMMA.16816.F32 R128, R172, R170, R128 ;  /* 0x000000aaac80723c */ /* 0x000fe20000001880 */
[----:B------:R-:W1:Y:S04]  /*251a0*/  LDSM.16.M88.4 R168, [R3+0x4000] ;  /* 0x0040000003a8783b */ /* 0x000e680000000200 */
[----:B------:R-:W2:Y:S03]  /*251b0*/  LDSM.16.M88.4 R172, [R3+0x4800] ;  /* 0x0048000003ac783b */ /* 0x000ea60000000200 */
        /* <DEDUP_REMOVED lines=10> */
[----:B------:R-:W-:Y:S02]  /*25260*/  IMAD.IADD R184, R220, 0x1, R208 ;  /* 0x00000001dcb87824 */ /* 0x000fe400078e02d0 */
[----:B------:R-:W-:Y:S03]  /*25270*/  LDSM.16.M88.4 R208, [R216+0x8800] ;  /* 0x00880000d8d0783b */ /* 0x000fe60000000200 */
        /* <DEDUP_REMOVED lines=37> */
[----:B------:R-:W4:Y:S04]  /*254d0*/  LDSM.16.M88.4 R180, [R216+0x5000] ;  /* 0x00500000d8b4783b */ /* 0x000f280000000200 */
[----:B------:R-:W-:Y:S03]  /*254e0*/  LDSM.16.M88.4 R200, [R216+0x7000] ;  /* 0x00700000d8c8783b */ /* 0x000fe60000000200 */
        /* <DEDUP_REMOVED lines=11> */
[----:B------:R-:W1:Y:S04]  /*255a0*/  LDSM.16.M88.4 R168, [R216+0x7800] ;  /* 0x00780000d8a8783b */ /* 0x000e680000000200 */
[----:B------:R-:W1:Y:S03]  /*255b0*/  LDSM.16.M88.4 R216, [R216+0x9800] ;  /* 0x00980000d8d8783b */ /* 0x000e660000000200 */
        /* <DEDUP_REMOVED lines=26> */
[----:B------:R-:W2:Y:S02]  /*25760*/  LDL R184, [R1+0x68] ;  /* 0x0000680001b87983 */ /* 0x000ea40000100800 */
[----:B-----5:R-:W-:Y:S05]  /*25770*/  IMAD.MOV.U32 R185, RZ, RZ, R236 ;  /* 0x000000ffffb97224 */ /* 0x020fea00078e00ec */
[----:B--2---:R-:W-:Y:S11]  /*25780*/  ISETP.GT.AND P0, PT, R185, R184, PT ;  /* 0x000000b8b900720c */ /* 0x004ff60003f04270 */
[----:B------:R-:W-:Y:S02]  /*25790*/  @!UPT UIADD3 URZ, UPT, UPT, URZ, URZ, URZ ;  /* 0x000000fffffff290 */ /* 0x000fe4000fffe0ff */
[----:B------:R-:W-:Y:S05]  /*257a0*/  @!P0 BRA `(.L_x_3476) ;  /* 0x0000000c00308947 */ /* 0x000fea0003800000 */
        /* <DEDUP_REMOVED lines=13> */
[----:B---3--:R-:W-:Y:S01]  /*25880*/  @!P2 IADD3 R237, P0, PT, R0, R237, RZ ;  /* 0x000000ed00eda210 */ /* 0x008fe20007f1e0ff */
[----:B------:R-:W-:Y:S03]  /*25890*/  IMAD.SHL.U32 R0, R232, 0x20, RZ ;  /* 0x00000020e8007824 */ /* 0x000fe600078e00ff */
        /* <DEDUP_REMOVED lines=9> */
[C---:B------:R-:W-:Y:S05]  /*25930*/  VIADD R174, R173.reuse, 0xffffff00 ;  /* 0xffffff00adae7836 */ /* 0x040fea0000000000 */
        /* <DEDUP_REMOVED lines=17> */
[----:B------:R-:W-:Y:S01]  /*25a50*/  ISETP.GT.U32.AND P0, PT, R3, R170, PT ;  /* 0x000000aa0300720c */ /* 0x000fe20003f04070 */
        /* <DEDUP_REMOVED lines=8> */
[----:B------:R-:W-:Y:S02]  /*25ae0*/  ISETP.GE.AND P4, PT, R173, RZ, PT ;  /* 0x000000ffad00720c */ /* 0x000fe40003f86270 */
[----:B------:R-:W-:Y:S02]  /*25af0*/  ISETP.GE.U32.AND P6, PT, R171, R3, PT ;  /* 0x00000003ab00720c */ /* 0x000fe40003fc6070 */
[----:B------:R-:W-:Y:S01]  /*25b00*/  LOP3.LUT R3, RZ, R133, RZ, 0x33, !PT ;  /* 0x00000085ff037212 */ /* 0x000fe200078e33ff */
[----:B------:R-:W2:Y:S03]  /*25b10*/  LD.E.64 R170, desc[UR4][R134.64+0x38] ;  /* 0x0000380486aa7980 */ /* 0x000ea6000c101b00 */
[----:B------:R-:W-:Y:S02]  /*25b20*/  @P5 IADD3 R168, PT, PT, R168, 0x1, RZ ;  /* 0x00000001a8a85810 */ /* 0x000fe40007ffe0ff */
[----:B------:R-:W-:Y:S03]  /*25b30*/  ISETP.NE.AND P5, PT, R133, RZ, PT ;  /* 0x000000ff8500720c */ /* 0x000fe60003fa5270 */
[----:B------:R-:W-:Y:S02]  /*25b40*/  @!P0 IMAD.MOV R168, RZ, RZ, -R168 ;  /* 0x000000ffffa88224 */ /* 0x000fe400078e0aa8 */
[----:B------:R-:W-:Y:S03]  /*25b50*/  @P6 VIADD R169, R169, 0x1 ;  /* 0x00000001a9a96836 */ /* 0x000fe60000000000 */
[----:B------:R-:W-:Y:S02]  /*25b60*/  SEL R168, R3, R168, !P5 ;  /* 0x000000a803a87207 */ /* 0x000fe40006800000 */
[----:B------:R-:W-:Y:S02]  /*25b70*/  @!P4 IADD3 R169, PT, PT, -R169, RZ, RZ ;  /* 0x000000ffa9a9c210 */ /* 0x000fe40007ffe1ff */
[CC--:B------:R-:W-:Y:S02]  /*25b80*/  LEA R174, P4, R168.reuse, R234.reuse, 0x2 ;  /* 0x000000eaa8ae7211 */ /* 0x0c0fe400078810ff */
[----:B------:R-:W-:Y:S02]  /*25b90*/  SEL R169, R3, R169, !P5 ;  /* 0x000000a903a97207 */ /* 0x000fe40006800000 */
[-C--:B------:R-:W-:Y:S02]  /*25ba0*/  LEA.HI.X.SX32 R175, R168, R235.reuse, 0x2, P4 ;  /* 0x000000eba8af7211 */ /* 0x080fe400020f16ff */
[C---:B------:R-:W-:Y:S01]  /*25bb0*/  LEA R172, P0, R169.reuse, R234, 0x2 ;  /* 0x000000eaa9ac7211 */ /* 0x040fe200078010ff */
[C---:B------:R-:W-:Y:S02]  /*25bc0*/  IMAD.IADD R168, R169.reuse, 0x1, -R168 ;  /* 0x00000001a9a87824 */ /* 0x040fe400078e0aa8 */
[----:B------:R3:W4:Y:S01]  /*25bd0*/  LD.E R176, desc[UR4][R174.64] ;  /* 0x00000004aeb07980 */ /* 0x000722000c101900 */
[----:B------:R-:W-:Y:S01]  /*25be0*/  LEA.HI.X.SX32 R173, R169, R235, 0x2, P0 ;  /* 0x000000eba9ad7211 */ /* 0x000fe200000f16ff */
[----:B------:R-:W-:Y:S04]  /*25bf0*/  IMAD R133, R133, R168, -0x100 ;  /* 0xffffff0085857424 */ /* 0x000fe800078e02a8 */
[----:B------:R-:W4:Y:S01]  /*25c00*/  LD.E R175, desc[UR4][R172.64] ;  /* 0x00000004acaf7980 */ /* 0x000f22000c101900 */
[----:B---3--:R-:W-:Y:S03]  /*25c10*/  SHF.R.S32.HI R174, RZ, 0x1f, R133 ;  /* 0x0000001fffae7819 */ /* 0x008fe60000011485 */
        /* <DEDUP_REMOVED lines=15> */
.L_x_3478:
[----:B------:R-:W-:Y:S05]  /*25d10*/  BSYNC.RECONVERGENT B0 ;  /* 0x0000000000007941 */ /* 0x000fea0003800200 */
.L_x_3477:
[----:B------:R-:W3:Y:S01]  /*25d20*/  LDL R133, [R1+0x3c] ;  /* 0x00003c0001857983 */ /* 0x000ee20000100800 */
[----:B------:R-:W-:Y:S01]  /*25d30*/  @!P3 IMAD.MOV.U32 R170, RZ, RZ, R178 ;  /* 0x000000ffffaab224 */ /* 0x000fe200078e00b2 */
[-C--:B------:R-:W-:Y:S02]  /*25d40*/  @!P3 LEA R174, P0, R232, R178.reuse, 0x5 ;  /* 0x000000b2e8aeb211 */ /* 0x080fe400078028ff */
[--C-:B------:R-:W-:Y:S02]  /*25d50*/  IADD3 R168, P6, P5, R0, R178, R0.reuse ;  /* 0x000000b200a87210 */ /* 0x100fe40007dde000 */
[C---:B------:R-:W-:Y:S01]  /*25d60*/  SHF.L.U64.HI R3, R232.reuse, 0x5, R233 ;  /* 0x00000005e8037819 */ /* 0x040fe200000102e9 */
[----:B---3--:R-:W-:Y:S01]  /*25d70*/  @!P3 IMAD.MOV.U32 R171, RZ, RZ, R133 ;  /* 0x000000ffffabb224 */ /* 0x008fe200078e0085 */
[-C--:B------:R-:W-:Y:S02]  /*25d80*/  @!P3 LEA.HI.X R175, R232, R133.reuse, R233, 0x5, P0 ;  /* 0x00000085e8afb211 */ /* 0x080fe400000f2ce9 */
[----:B------:R-:W-:Y:S02]  /*25d90*/  IADD3 R172, P4, P0, R0, R168, R0 ;  /* 0x000000a800ac7210 */ /* 0x000fe4000789e000 */
[----:B------:R-:W-:Y:S01]  /*25da0*/  @!PT LDS RZ, [RZ] ;  /* 0x00000000fffff984 */ /* 0x000fe20000000800 */
[----:B------:R-:W-:Y:S01]  /*25db0*/  @!PT LDS RZ, [RZ] ;  /* 0x00000000fffff984 */ /* 0x000fe20000000800 */
[----:B------:R-:W-:Y:S01]  /*25dc0*/  @!PT LDS RZ, [RZ] ;  /* 0x00000000fffff984 */ /* 0x000fe20000000800 */
[----:B------:R3:W-:Y:S01]  /*25dd0*/  @!P3 LDGSTS.E.BYPASS.LTC128B.128 [R231+0x2000], desc[UR4][R170.64] ;  /* 0x02000000aae7bfae */ /* 0x0007e2000b981a04 */
[C-C-:B------:R-:W-:Y:S03]  /*25de0*/  IADD3.X R169, PT, PT, R3.reuse, R133, R3.reuse, P6, P5 ;  /* 0x0000008503a97210 */ /* 0x140fe600037ea403 */
[----:B------:R4:W-:Y:S01]  /*25df0*/  @P3 STS.128 [R231+0x2000], RZ ;  /* 0x002000ffe7003388 */ /* 0x0009e20000000c00 */
[--C-:B------:R-:W-:Y:S03]  /*25e00*/  IADD3.X R173, PT, PT, R3, R169, R3.reuse, P4, P0 ;  /* 0x000000a903ad7210 */ /* 0x100fe600027e0403 */
        /* <DEDUP_REMOVED lines=10> */
[-C--:B---3--:R-:W-:Y:S04]  /*25eb0*/  IADD3 R170, P5, PT, R172, R0.reuse, RZ ;  /* 0x00000000acaa7210 */ /* 0x088fe80007fbe0ff */
[-C--:B------:R-:W-:Y:S01]  /*25ec0*/  IADD3 R176, P0, PT, R170, R0.reuse, RZ ;  /* 0x00000000aab07210 */ /* 0x080fe20007f1e0ff */
[--C-:B------:R-:W-:Y:S01]  /*25ed0*/  IMAD.X R171, R173, 0x1, R3.reuse, P5 ;  /* 0x00000001adab7824 */ /* 0x100fe200028e0603 */
[-C--:B-----5:R-:W-:Y:S03]  /*25ee0*/  @!P3 IADD3 R174, P4, PT, R168, R0.reuse, RZ ;  /* 0x00000000a8aeb210 */ /* 0x0a0fe60007f9e0ff */
[--C-:B--2---:R-:W-:Y:S02]  /*25ef0*/  IMAD.X R177, R171, 0x1, R3.reuse, P0 ;  /* 0x00000001abb17824 */ /* 0x104fe400000e0603 */
[--C-:B------:R-:W-:Y:S01]  /*25f00*/  @!P3 IMAD.X R175, R169, 0x1, R3.reuse, P4 ;  /* 0x00000001a9afb824 */ /* 0x100fe200020e0603 */
[-C--:B------:R-:W-:Y:S04]  /*25f10*/  IADD3 R180, P4, PT, R176, R0.reuse, RZ ;  /* 0x00000000b0b47210 */ /* 0x080fe80007f9e0ff */
[----:B------:R-:W-:Y:S01]  /*25f20*/  @!PT LDS RZ, [RZ] ;  /* 0x00000000fffff984 */ /* 0x000fe20000000800 */
[----:B------:R-:W-:Y:S01]  /*25f30*/  @!PT LDS RZ, [RZ] ;  /* 0x00000000fffff984 */ /* 0x000fe20000000800 */
[----:B------:R-:W-:Y:S01]  /*25f40*/  @!PT LDS RZ, [RZ] ;  /* 0x00000000fffff984 */ /* 0x000fe20000000800 */
[----:B------:R2:W-:Y:S01]  /*25f50*/  @!P3 LDGSTS.E.BYPASS.LTC128B.128 [R231+0x3800], desc[UR4][R174.64] ;  /* 0x03800000aee7bfae */ /* 0x0005e2000b981a04 */
[--C-:B------:R-:W-:Y:S01]  /*25f60*/  IMAD.X R181, R177, 0x1, R3.reuse, P4 ;  /* 0x00000001b1b57824 */ /* 0x100fe200020e0603 */
[-C--:B-1----:R-:W-:Y:S02]  /*25f70*/  IADD3 R168, P0, PT, R180, R0.reuse, RZ ;  /* 0x00000000b4a87210 */ /* 0x082fe40007f1e0ff */
[----:B------:R4:W-:Y:S02]  /*25f80*/  @P3 STS.128 [R231+0x3800], RZ ;  /* 0x003800ffe7003388 */ /* 0x0009e40000000c00 */
[-C--:B------:R-:W-:Y:S01]  /*25f90*/  IADD3 R182, P4, PT, R168, R0.reuse, RZ ;  /* 0x00000000a8b67210 */ /* 0x080fe20007f9e0ff */
[--C-:B------:R-:W-:Y:S01]  /*25fa0*/  IMAD.X R169, R181, 0x1, R3.reuse, P0 ;  /* 0x00000001b5a97824 */ /* 0x100fe200000e0603 */
[----:B------:R-:W-:Y:S01]  /*25fb0*/  @!PT LDS RZ, [RZ] ;  /* 0x00000000fffff984 */ /* 0x000fe20000000800 */
[----:B------:R-:W-:Y:S01]  /*25fc0*/  @!PT LDS RZ, [RZ] ;  /* 0x00000000fffff984 */ /* 0x000fe20000000800 */
[----:B------:R-:W-:Y:S01]  /*25fd0*/  @!PT LDS RZ, [RZ] ;  /* 0x00000000fffff984 */ /* 0x000fe20000000800 */
[----:B------:R1:W-:Y:S02]  /*25fe0*/  @!P3 LDGSTS.E.BYPASS.LTC128B.128 [R231+0x4000], desc[UR4][R172.64] ;  /* 0x04000000ace7bfae */ /* 0x0003e4000b981a04 */
[-C--:B------:R-:W-:Y:S01]  /*25ff0*/  IADD3 R178, P0, PT, R182, R0.reuse, RZ ;  /* 0x00000000b6b27210 */ /* 0x080fe20007f1e0ff */
[--C-:B------:R-:W-:Y:S01]  /*26000*/  IMAD.X R183, R169, 0x1, R3.reuse, P4 ;  /* 0x00000001a9b77824 */ /* 0x100fe200020e0603 */
[----:B------:R4:W-:Y:S03]  /*26010*/  @P3 STS.128 [R231+0x4000], RZ ;  /* 0x004000ffe7003388 */ /* 0x0009e60000000c00 */
[--C-:B------:R-:W-:Y:S01]  /*26020*/  IMAD.X R179, R183, 0x1, R3.reuse, P0 ;  /* 0x00000001b7b37824 */ /* 0x100fe200000e0603 */
        /* <DEDUP_REMOVED lines=9> */
[-C--:B--2---:R-:W-:Y:S03]  /*260c0*/  IADD3 R174, P4, PT, R178, R0.reuse, RZ ;  /* 0x00000000b2ae7210 */ /* 0x084fe60007f9e0ff */
[----:B------:R4:W-:Y:S04]  /*260d0*/  @P3 STS.128 [R231+0x5000], RZ ;  /* 0x005000ffe7003388 */ /* 0x0009e80000000c00 */
[----:B------:R-:W-:Y:S01]  /*260e0*/  @!PT LDS RZ, [RZ] ;  /* 0x00000000fffff984 */ /* 0x000fe20000000800 */
[----:B------:R-:W-:Y:S01]  /*260f0*/  @!PT LDS RZ, [RZ] ;  /* 0x00000000fffff984 */ /* 0x000fe20000000800 */
[----:B------:R-:W-:Y:S01]  /*26100*/  @!PT LDS RZ, [RZ] ;  /* 0x00000000fffff984 */ /* 0x000fe20000000800 */
[----:B------:R-:W-:Y:S01]  /*26110*/  @!P3 LDGSTS.E.BYPASS.LTC128B.128 [R231+0x5800], desc[UR4][R180.64] ;  /* 0x05800000b4e7bfae */ /* 0x000fe2000b981a04 */
        /* <DEDUP_REMOVED lines=26> */
[----:B------:R4:W-:Y:S01]  /*262c0*/  @P3 STS.128 [R231+0x7800], RZ ;  /* 0x007800ffe7003388 */ /* 0x0009e20000000c00 */
[----:B------:R-:W-:Y:S03]  /*262d0*/  @!P3 IADD3 R176, P4, PT, R168, R0, RZ ;  /* 0x00000000a8b0b210 */ /* 0x000fe60007f9e0ff */
[----:B------:R-:W-:Y:S01]  /*262e0*/  @!PT LDS RZ, [RZ] ;  /* 0x00000000fffff984 */ /* 0x000fe20000000800 */
[----:B------:R-:W-:Y:S01]  /*262f0*/  @!PT LDS RZ, [RZ] ;  /* 0x00000000fffff984 */ /* 0x000fe20000000800 */
[----:B------:R-:W-:Y:S01]  /*26300*/  @!PT LDS RZ, [RZ] ;  /* 0x00000000fffff984 */ /* 0x000fe20000000800 */
[----:B------:R4:W-:Y:S01]  /*26310*/  @!P3 LDGSTS.E.BYPASS.LTC128B.128 [R231+0x8000], desc[UR4][R172.64] ;  /* 0x08000000ace7bfae */ /* 0x0009e2000b981a04 */
[--C-:B------:R-:W-:Y:S01]  /*26320*/  IMAD.X R169, R171, 0x1, R3.reuse, P0 ;  /* 0x00000001aba97824 */ /* 0x100fe200000e0603 */
[----:B------:R-:W-:Y:S02]  /*26330*/  LOP3.LUT R0, R226, 0x38, RZ, 0xc0, !PT ;  /* 0x00000038e2007812 */ /* 0x000fe400078ec0ff */
        /* <DEDUP_REMOVED lines=17> */
[----:B------:R-:W0:Y:S04]  /*26450*/  LDGDEPBAR ;  /* 0x00000000000079af */ /* 0x000e280000000000 */
[----:B------:R4:W-:Y:S02]  /*26460*/  STL [R1+0x38], R0 ;  /* 0x0000380001007387 */ /* 0x0009e40000100800 */
.L_x_3476:
[----:B------:R-:W-:Y:S05]  /*26470*/  BSYNC.RECONVERGENT B1 ;  /* 0x0000000000017941 */ /* 0x000fea0003800200 */
.L_x_3475:
[----:B------:R-:W-:Y:S01]  /*26480*/  LOP3.LUT R133, R221, 0x200, R225, 0xf8, !PT ;  /* 0x00000200dd857812 */ /* 0x000fe200078ef8e1 */
[----:B----4-:R-:W-:Y:S01]  /*26490*/  IMAD.SHL.U32 R0, R226, 0x2, RZ ;  /* 0x00000002e2007824 */ /* 0x010fe200078e00ff */
[----:B------:R-:W1:Y:S01]  /*264a0*/  S2UR UR6, SR_CgaCtaId ;  /* 0x00000000000679c3 */ /* 0x000e620000008800 */
[----:B------:R-:W-:Y:S03]  /*264b0*/  UMOV UR7, 0x400 ;  /* 0x0000040000077882 */ /* 0x000fe60000000000 */
        /* <DEDUP_REMOVED lines=108> */
[----:B-1----:R-:W-:Y:S01]  /*26b80*/  FSEL R0, R40, -INF , P6 ;  /* 0xff80000028007808 */ /* 0x002fe20003000000 */
        /* <DEDUP_REMOVED lines=46> */
[----:B------:R-:W-:Y:S01]  /*26e70*/  FSEL R33, R101, -INF , P5 ;  /* 0xff80000065217808 */ /* 0x000fe20002800000 */
[----:B------:R-:W-:Y:S01]  /*26e80*/  IMAD.MOV.U32 R101, RZ, RZ, R185 ;  /* 0x000000ffff657224 */ /* 0x000fe200078e00b9 */
        /* <DEDUP_REMOVED lines=30> */
[----:B------:R-:W-:Y:S02]  /*27070*/  FSEL R180, R170, -INF , !P5 ;  /* 0xff800000aab47808 */ /* 0x000fe40006800000 */
[-C--:B------:R-:W-:Y:S02]  /*27080*/  ISETP.GE.AND P4, PT, R172, R227.reuse, PT ;  /* 0x000000e3ac00720c */ /* 0x080fe40003f86270 */
[-C--:B------:R-:W-:Y:S02]  /*27090*/  ISETP.GE.AND P5, PT, R193, R228.reuse, PT ;  /* 0x000000e4c100720c */ /* 0x080fe40003fa6270 */
[----:B------:R-:W-:Y:S02]  /*270a0*/  FSEL R109, R109, -INF , P6 ;  /* 0xff8000006d6d7808 */ /* 0x000fe40003000000 */
[----:B------:R-:W-:Y:S02]  /*270b0*/  FSEL R172, R116, -INF , P3 ;  /* 0xff80000074ac7808 */ /* 0x000fe40001800000 */
[-C--:B------:R-:W-:Y:S02]  /*270c0*/  ISETP.GE.AND P6, PT, R176, R227.reuse, PT ;  /* 0x000000e3b000720c */ /* 0x080fe40003fc6270 */
[-C--:B------:R-:W-:Y:S02]  /*270d0*/  ISETP.GE.AND P3, PT, R174, R227.reuse, PT ;  /* 0x000000e3ae00720c */ /* 0x080fe40003f66270 */
[----:B------:R-:W-:Y:S02]  /*270e0*/  FSEL R174, R117, -INF , P0 ;  /* 0xff80000075ae7808 */ /* 0x000fe40000000000 */
[----:B------:R-:W-:Y:S02]  /*270f0*/  ISETP.GE.AND P0, PT, R173, R227, PT ;  /* 0x000000e3ad00720c */ /* 0x000fe40003f06270 */
[----:B------:R-:W-:Y:S02]  /*27100*/  FSEL R175, R17, -INF , !P5 ;  /* 0xff80000011af7808 */ /* 0x000fe40006800000 */
[-C--:B------:R-:W-:Y:S02]  /*27110*/  ISETP.GE.AND P5, PT, R198, R228.reuse, PT ;  /* 0x000000e4c600720c */ /* 0x080fe40003fa6270 */
[----:B------:R-:W-:Y:S02]  /*27120*/  FSEL R173, R120, -INF , P6 ;  /* 0xff80000078ad7808 */ /* 0x000fe40003000000 */
[-C--:B------:R-:W-:Y:S02]  /*27130*/  ISETP.GE.AND P6, PT, R187, R228.reuse, PT ;  /* 0x000000e4bb00720c */ /* 0x080fe40003fc6270 */
[----:B------:R-:W-:Y:S02]  /*27140*/  FSEL R184, R124, -INF , P4 ;  /* 0xff8000007cb87808 */ /* 0x000fe40002000000 */
[-C--:B------:R-:W-:Y:S02]  /*27150*/  ISETP.GE.AND P4, PT, R189, R228.reuse, PT ;  /* 0x000000e4bd00720c */ /* 0x080fe40003f86270 */
[----:B------:R-:W-:Y:S02]  /*27160*/  FSEL R185, R128, -INF , P0 ;  /* 0xff80000080b97808 */ /* 0x000fe40000000000 */
[----:B------:R-:W-:Y:S02]  /*27170*/  FSEL R128, R12, -INF , !P5 ;  /* 0xff8000000c807808 */ /* 0x000fe40006800000 */
[-C--:B------:R-:W-:Y:S02]  /*27180*/  ISETP.GE.AND P5, PT, R203, R228.reuse, PT ;  /* 0x000000e4cb00720c */ /* 0x080fe40003fa6270 */
[----:B------:R-:W-:Y:S02]  /*27190*/  FSEL R183, R125, -INF , P3 ;  /* 0xff8000007db77808 */ /* 0x000fe40001800000 */
[----:B------:R-:W-:Y:S02]  /*271a0*/  FSEL R181, R171, -INF , !P6 ;  /* 0xff800000abb57808 */ /* 0x000fe40007000000 */
[-C--:B------:R-:W-:Y:S02]  /*271b0*/  ISETP.GE.AND P3, PT, R190, R228.reuse, PT ;  /* 0x000000e4be00720c */ /* 0x080fe40003f66270 */
[----:B------:R-:W-:Y:S02]  /*271c0*/  FSEL R179, R169, -INF , !P4 ;  /* 0xff800000a9b37808 */ /* 0x000fe40006000000 */
[-C--:B------:R-:W-:Y:S02]  /*271d0*/  ISETP.GE.AND P4, PT, R194, R228.reuse, PT ;  /* 0x000000e4c200720c */ /* 0x080fe40003f86270 */
[----:B------:R-:W-:Y:S02]  /*271e0*/  ISETP.GE.AND P0, PT, R191, R228, PT ;  /* 0x000000e4bf00720c */ /* 0x000fe40003f06270 */
[----:B------:R-:W-:Y:S02]  /*271f0*/  FSEL R117, R37, -INF , !P5 ;  /* 0xff80000025757808 */ /* 0x000fe40006800000 */
[----:B------:R-:W-:Y:S02]  /*27200*/  FMNMX3.FTZ R37, R2, R186, R181, !PT ;  /* 0x000000ba02257276 */ /* 0x000fe400078100b5 */
[-C--:B------:R-:W-:Y:S02]  /*27210*/  ISETP.GE.AND P6, PT, R192, R228.reuse, PT ;  /* 0x000000e4c000720c */ /* 0x080fe40003fc6270 */
[----:B------:R-:W-:Y:S02]  /*27220*/  FSEL R178, R168, -INF , !P3 ;  /* 0xff800000a8b27808 */ /* 0x000fe40005800000 */
        /* <DEDUP_REMOVED lines=24> */
[----:B------:R-:W-:Y:S01]  /*273b0*/  IMAD.MOV.U32 R5, RZ, RZ, R100 ;  /* 0x000000ffff057224 */ /* 0x000fe200078e0064 */
[-C--:B------:R-:W-:Y:S02]  /*273c0*/  ISETP.GE.AND P4, PT, R209, R228.reuse, PT ;  /* 0x000000e4d100720c */ /* 0x080fe40003f86270 */
[-C--:B------:R-:W-:Y:S02]  /*273d0*/  ISETP.GE.AND P0, PT, R206, R228.reuse, PT ;  /* 0x000000e4ce00720c */ /* 0x080fe40003f06270 */
[----:B------:R-:W-:Y:S01]  /*273e0*/  FSEL R120, R36, -INF , !P6 ;  /* 0xff80000024787808 */ /* 0x000fe20007000000 */
[----:B------:R-:W-:Y:S01]  /*273f0*/  IMAD.MOV.U32 R36, RZ, RZ, R101 ;  /* 0x000000ffff247224 */ /* 0x000fe200078e0065 */
[----:B------:R-:W-:Y:S01]  /*27400*/  FSEL R112, R41, -INF , !P3 ;  /* 0xff80000029707808 */ /* 0x000fe20005800000 */
[----:B------:R-:W-:Y:S01]  /*27410*/  VIADD R41, R3, 0xe1 ;  /* 0x000000e103297836 */ /* 0x000fe20000000000 */
[----:B------:R-:W-:Y:S02]  /*27420*/  FMNMX3.FTZ R37, R37, R171, R170, !PT ;  /* 0x000000ab25257276 */ /* 0x000fe400078100aa */
[----:B------:R-:W-:Y:S02]  /*27430*/  FSEL R101, R49, -INF , !P4 ;  /* 0xff80000031657808 */ /* 0x000fe40006000000 */
[-C--:B------:R-:W-:Y:S02]  /*27440*/  ISETP.GE.AND P3, PT, R210, R228.reuse, PT ;  /* 0x000000e4d200720c */ /* 0x080fe40003f66270 */
[-C--:B------:R-:W-:Y:S02]  /*27450*/  ISETP.GE.AND P4, PT, R214, R228.reuse, PT ;  /* 0x000000e4d600720c */ /* 0x080fe40003f86270 */
[----:B------:R-:W-:Y:S01]  /*27460*/  FSEL R108, R44, -INF , !P0 ;  /* 0xff8000002c6c7808 */ /* 0x000fe20004000000 */
[----:B------:R-:W-:Y:S01]  /*27470*/  VIADD R44, R3, 0xe8 ;  /* 0x000000e8032c7836 */ /* 0x000fe20000000000 */
[-C--:B------:R-:W-:Y:S02]  /*27480*/  ISETP.GE.AND P0, PT, R211, R228.reuse, PT ;  /* 0x000000e4d300720c */ /* 0x080fe40003f06270 */
[----:B------:R-:W-:Y:S02]  /*27490*/  FMNMX3.FTZ R37, R37, R169, R168, !PT ;  /* 0x000000a925257276 */ /* 0x000fe400078100a8 */
[----:B------:R-:W-:Y:S02]  /*274a0*/  FSEL R100, R52, -INF , !P3 ;  /* 0xff80000034647808 */ /* 0x000fe40005800000 */
[----:B------:R-:W-:Y:S01]  /*274b0*/  FSEL R52, R60, -INF , !P4 ;  /* 0xff8000003c347808 */ /* 0x000fe20006000000 */
[----:B------:R-:W-:Y:S01]  /*274c0*/  VIADD R60, R3, 0xf8 ;  /* 0x000000f8033c7836 */ /* 0x000fe20000000000 */
[----:B------:R-:W-:Y:S02]  /*274d0*/  FSEL R53, R53, -INF , !P0 ;  /* 0xff80000035357808 */ /* 0x000fe40004000000 */
[-C--:B------:R-:W-:Y:S02]  /*274e0*/  ISETP.GE.AND P3, PT, R215, R228.reuse, PT ;  /* 0x000000e4d700720c */ /* 0x080fe40003f66270 */
[-C--:B------:R-:W-:Y:S02]  /*274f0*/  ISETP.GE.AND P5, PT, R208, R228.reuse, PT ;  /* 0x000000e4d000720c */ /* 0x080fe40003fa6270 */
[-C--:B------:R-:W-:Y:S02]  /*27500*/  ISETP.GE.AND P4, PT, R219, R228.reuse, PT ;  /* 0x000000e4db00720c */ /* 0x080fe40003f86270 */
[----:B------:R-:W-:Y:S02]  /*27510*/  ISETP.GE.AND P0, PT, R216, R228, PT ;  /* 0x000000e4d800720c */ /* 0x000fe40003f06270 */
[----:B------:R-:W-:Y:S02]  /*27520*/  FMNMX3.FTZ R37, R37, R128, R125, !PT ;  /* 0x0000008025257276 */ /* 0x000fe4000781007d */
[----:B------:R-:W-:Y:S01]  /*27530*/  FSEL R49, R61, -INF , !P3 ;  /* 0xff8000003d317808 */ /* 0x000fe20005800000 */
[----:B------:R-:W-:Y:S01]  /*27540*/  VIADD R61, R3, 0xf0 ;  /* 0x000000f0033d7836 */ /* 0x000fe20000000000 */
[----:B------:R-:W-:Y:S02]  /*27550*/  FSEL R104, R48, -INF , !P5 ;  /* 0xff80000030687808 */ /* 0x000fe40006800000 */
[----:B------:R-:W-:Y:S02]  /*27560*/  FSEL R69, R69, -INF , !P4 ;  /* 0xff80000045457808 */ /* 0x000fe40006000000 */
[----:B------:R-:W-:Y:S01]  /*27570*/  FSEL R48, R64, -INF , !P0 ;  /* 0xff80000040307808 */ /* 0x000fe20004000000 */
[----:B------:R-:W-:Y:S01]  /*27580*/  VIADD R64, R3, 0xf9 ;  /* 0x000000f903407836 */ /* 0x000fe20000000000 */
[----:B------:R-:W-:Y:S02]  /*27590*/  FMNMX3.FTZ R37, R37, R124, R121, !PT ;  /* 0x0000007c25257276 */ /* 0x000fe40007810079 */
[-C--:B------:R-:W-:Y:S02]  /*275a0*/  ISETP.GE.AND P3, PT, R221, R228.reuse, PT ;  /* 0x000000e4dd00720c */ /* 0x080fe40003f66270 */
[-C--:B------:R-:W-:Y:S02]  /*275b0*/  ISETP.GE.AND P4, PT, R236, R228.reuse, PT ;  /* 0x000000e4ec00720c */ /* 0x080fe40003f86270 */
[-C--:B------:R-:W-:Y:S02]  /*275c0*/  ISETP.GE.AND P0, PT, R225, R228.reuse, PT ;  /* 0x000000e4e100720c */ /* 0x080fe40003f06270 */
[-C--:B------:R-:W-:Y:S02]  /*275d0*/  ISETP.GE.AND P5, PT, R213, R228.reuse, PT ;  /* 0x000000e4d500720c */ /* 0x080fe40003fa6270 */
[----:B------:R-:W-:Y:S02]  /*275e0*/  ISETP.GE.AND P6, PT, R207, R228, PT ;  /* 0x000000e4cf00720c */ /* 0x000fe40003fc6270 */
[----:B------:R-:W-:Y:S02]  /*275f0*/  FMNMX3.FTZ R37, R37, R120, R117, !PT ;  /* 0x0000007825257276 */ /* 0x000fe40007810075 */
[----:B------:R-:W-:Y:S02]  /*27600*/  FSEL R72, R72, -INF , !P3 ;  /* 0xff80000048487808 */ /* 0x000fe40005800000 */
[----:B------:R-:W-:Y:S02]  /*27610*/  FSEL R80, R80, -INF , !P4 ;  /* 0xff80000050507808 */ /* 0x000fe40006000000 */
[----:B------:R-:W-:Y:S02]  /*27620*/  FSEL R73, R73, -INF , !P0 ;  /* 0xff80000049497808 */ /* 0x000fe40004000000 */
[-C--:B------:R-:W-:Y:S02]  /*27630*/  ISETP.GE.AND P4, PT, R240, R228.reuse, PT ;  /* 0x000000e4f000720c */ /* 0x080fe40003f86270 */
[-C--:B------:R-:W-:Y:S02]  /*27640*/  ISETP.GE.AND P3, PT, R238, R228.reuse, PT ;  /* 0x000000e4ee00720c */ /* 0x080fe40003f66270 */
[-C--:B------:R-:W-:Y:S02]  /*27650*/  ISETP.GE.AND P0, PT, R237, R228.reuse, PT ;  /* 0x000000e4ed00720c */ /* 0x080fe40003f06270 */
[----:B------:R-:W-:Y:S02]  /*27660*/  FSEL R57, R57, -INF , !P5 ;  /* 0xff80000039397808 */ /* 0x000fe40006800000 */
[----:B------:R-:W-:Y:S01]  /*27670*/  FSEL R105, R45, -INF , !P6 ;  /* 0xff8000002d697808 */ /* 0x000fe20007000000 */
[----:B------:R-:W-:Y:S01]  /*27680*/  VIADD R45, R3, 0xf1 ;  /* 0x000000f1032d7836 */ /* 0x000fe20000000000 */
[----:B------:R-:W-:Y:S02]  /*27690*/  ISETP.GE.AND P5, PT, R218, R228, PT ;  /* 0x000000e4da00720c */ /* 0x000fe40003fa6270 */
[----:B------:R-:W-:Y:S02]  /*276a0*/  FMNMX3.FTZ R37, R37, R116, R112, !PT ;  /* 0x0000007425257276 */ /* 0x000fe40007810070 */
[----:B------:R-:W-:Y:S02]  /*276b0*/  FSEL R89, R89, -INF , !P4 ;  /* 0xff80000059597808 */ /* 0x000fe40006000000 */
[----:B------:R-:W-:Y:S02]  /*276c0*/  FSEL R81, R81, -INF , !P3 ;  /* 0xff80000051517808 */ /* 0x000fe40005800000 */
[-C--:B------:R-:W-:Y:S02]  /*276d0*/  ISETP.GE.AND P4, PT, R247, R228.reuse, PT ;  /* 0x000000e4f700720c */ /* 0x080fe40003f86270 */
[-C--:B------:R-:W-:Y:S02]  /*276e0*/  ISETP.GE.AND P3, PT, R242, R228.reuse, PT ;  /* 0x000000e4f200720c */ /* 0x080fe40003f66270 */
[----:B------:R-:W-:Y:S02]  /*276f0*/  FSEL R84, R84, -INF , !P0 ;  /* 0xff80000054547808 */ /* 0x000fe40004000000 */
[----:B------:R-:W-:Y:S02]  /*27700*/  ISETP.GE.AND P0, PT, R244, R228, PT ;  /* 0x000000e4f400720c */ /* 0x000fe40003f06270 */
[----:B------:R-:W-:Y:S02]  /*27710*/  FSEL R68, R68, -INF , !P5 ;  /* 0xff80000044447808 */ /* 0x000fe40006800000 */
[----:B------:R-:W-:Y:S02]  /*27720*/  FMNMX3.FTZ R37, R37, R108, R105, !PT ;  /* 0x0000006c25257276 */ /* 0x000fe40007810069 */
[-C--:B------:R-:W-:Y:S02]  /*27730*/  ISETP.GE.AND P5, PT, R234, R228.reuse, PT ;  /* 0x000000e4ea00720c */ /* 0x080fe40003fa6270 */
[----:B------:R-:W-:Y:S02]  /*27740*/  FSEL R92, R92, -INF , !P3 ;  /* 0xff8000005c5c7808 */ /* 0x000fe40005800000 */
[----:B------:R-:W-:Y:S02]  /*27750*/  FSEL R40, R40, -INF , !P4 ;  /* 0xff80000028287808 */ /* 0x000fe40006000000 */
[-C--:B------:R-:W-:Y:S02]  /*27760*/  ISETP.GE.AND P4, PT, R251, R228.reuse, PT ;  /* 0x000000e4fb00720c */ /* 0x080fe40003f86270 */
[----:B------:R-:W-:Y:S02]  /*27770*/  FSEL R93, R93, -INF , !P0 ;  /* 0xff8000005d5d7808 */ /* 0x000fe40004000000 */
[-C--:B------:R-:W-:Y:S02]  /*27780*/  ISETP.GE.AND P3, PT, R246, R228.reuse, PT ;  /* 0x000000e4f600720c */ /* 0x080fe40003f66270 */
[----:B------:R-:W-:Y:S02]  /*27790*/  ISETP.GE.AND P6, PT, R212, R228, PT ;  /* 0x000000e4d400720c */ /* 0x000fe40003fc6270 */
[----:B------:R-:W-:Y:S02]  /*277a0*/  FMNMX3.FTZ R37, R37, R104, R101, !PT ;  /* 0x0000006825257276 */ /* 0x000fe40007810065 */
[-C--:B------:R-:W-:Y:S02]  /*277b0*/  ISETP.GE.AND P0, PT, R248, R228.reuse, PT ;  /* 0x000000e4f800720c */ /* 0x080fe40003f06270 */
[----:B------:R-:W-:Y:S02]  /*277c0*/  FSEL R77, R77, -INF , !P5 ;  /* 0xff8000004d4d7808 */ /* 0x000fe40006800000 */
[----:B------:R-:W-:Y:S02]  /*277d0*/  ISETP.GE.AND P5, PT, R241, R228, PT ;  /* 0x000000e4f100720c */ /* 0x000fe40003fa6270 */
[----:B------:R-:W-:Y:S02]  /*277e0*/  FSEL R33, R33, -INF , !P3 ;  /* 0xff80000021217808 */ /* 0x000fe40005800000 */
[----:B------:R-:W-:Y:S01]  /*277f0*/  FSEL R25, R109, -INF , !P4 ;  /* 0xff8000006d197808 */ /* 0x000fe20006000000 */
[----:B------:R-:W-:Y:S01]  /*27800*/  VIADD R109, R3, 0xe9 ;  /* 0x000000e9036d7836 */ /* 0x000fe20000000000 */
[----:B------:R-:W-:Y:S02]  /*27810*/  FSEL R56, R56, -INF , !P6 ;  /* 0xff80000038387808 */ /* 0x000fe40007000000 */
        /* <DEDUP_REMOVED lines=9> */
[----:B------:R-:W-:Y:S02]  /*278b0*/  ISETP.GE.AND P3, PT, R109, R228, PT ;  /* 0x000000e46d00720c */ /* 0x000fe40003f66270 */
[----:B------:R-:W-:Y:S01]  /*278c0*/  FSEL R24, R113, -INF , !P0 ;  /* 0xff80000071187808 */ /* 0x000fe20004000000 */
[----:B------:R-:W-:Y:S01]  /*278d0*/  IMAD.MOV.U32 R113, RZ, RZ, R44 ;  /* 0x000000ffff717224 */ /* 0x000fe200078e002c */
[----:B------:R-:W-:Y:S02]  /*278e0*/  ISETP.GE.AND P0, PT, R64, R227, PT ;  /* 0x000000e34000720c */ /* 0x000fe40003f06270 */
[----:B------:R-:W-:Y:S02]  /*278f0*/  FSEL R97, R97, -INF , !P5 ;  /* 0xff80000061617808 */ /* 0x000fe40006800000 */
[----:B------:R-:W-:Y:S02]  /*27900*/  FMNMX3.FTZ R37, R37, R52, R49, !PT ;  /* 0x0000003425257276 */ /* 0x000fe40007810031 */
[----:B------:R-:W-:Y:S02]  /*27910*/  FSEL R65, R65, -INF , !P6 ;  /* 0xff80000041417808 */ /* 0x000fe40007000000 */
[-C--:B------:R-:W-:Y:S02]  /*27920*/  ISETP.GE.AND P5, PT, R249, R228.reuse, PT ;  /* 0x000000e4f900720c */ /* 0x080fe40003fa6270 */
[----:B------:R-:W-:Y:S01]  /*27930*/  FSEL R13, R182, -INF , !P3 ;  /* 0xff800000b60d7808 */ /* 0x000fe20005800000 */
[----:B------:R-:W-:Y:S01]  /*27940*/  IMAD.MOV.U32 R182, RZ, RZ, R45 ;  /* 0x000000ffffb67224 */ /* 0x000fe200078e002d */
[----:B------:R-:W-:Y:S02]  /*27950*/  ISETP.GE.AND P3, PT, R64, R228, PT ;  /* 0x000000e44000720c */ /* 0x000fe40003f66270 */
[----:B------:R-:W-:Y:S02]  /*27960*/  FSEL R129, R129, -INF , P0 ;  /* 0xff80000081817808 */ /* 0x000fe40000000000 */
[----:B------:R-:W-:Y:S02]  /*27970*/  FMNMX3.FTZ R37, R37, R48, R65, !PT ;  /* 0x0000003025257276 */ /* 0x000fe40007810041 */
[----:B------:R-:W-:Y:S02]  /*27980*/  FSEL R29, R29, -INF , !P5 ;  /* 0xff8000001d1d7808 */ /* 0x000fe40006800000 */
[-C--:B------:R-:W-:Y:S02]  /*27990*/  ISETP.GE.AND P5, PT, R41, R228.reuse, PT ;  /* 0x000000e42900720c */ /* 0x080fe40003fa6270 */
[----:B------:R-:W-:Y:S02]  /*279a0*/  FSEL R129, R129, -INF , !P3 ;  /* 0xff80000081817808 */ /* 0x000fe40005800000 */
[----:B------:R-:W-:Y:S02]  /*279b0*/  ISETP.GE.AND P6, PT, R235, R228, PT ;  /* 0x000000e4eb00720c */ /* 0x000fe40003fc6270 */
[-C--:B------:R-:W-:Y:S02]  /*279c0*/  ISETP.GE.AND P3, PT, R3, R229.reuse, PT ;  /* 0x000000e50300720c */ /* 0x080fe40003f66270 */
[----:B------:R-:W-:Y:S02]  /*279d0*/  FMNMX3.FTZ R37, R37, R68, R69, !PT ;  /* 0x0000004425257276 */ /* 0x000fe40007810045 */
[----:B------:R-:W-:Y:S01]  /*279e0*/  FSEL R17, R174, -INF , !P5 ;  /* 0xff800000ae117808 */ /* 0x000fe20006800000 */
[----:B------:R-:W-:Y:S01]  /*279f0*/  IMAD.MOV.U32 R174, RZ, RZ, R0 ;  /* 0x000000ffffae7224 */ /* 0x000fe200078e0000 */
[----:B------:R-:W-:Y:S02]  /*27a00*/  ISETP.GE.AND P5, PT, R45, R228, PT ;  /* 0x000000e42d00720c */ /* 0x000fe40003fa6270 */
[----:B------:R-:W-:Y:S02]  /*27a10*/  FSEL R76, R76, -INF , !P6 ;  /* 0xff8000004c4c7808 */ /* 0x000fe40007000000 */
[-C--:B------:R-:W-:Y:S02]  /*27a20*/  ISETP.GE.AND P0, PT, R187, R229.reuse, PT ;  /* 0x000000e5bb00720c */ /* 0x080fe40003f06270 */
[----:B------:R-:W-:Y:S02]  /*27a30*/  FSEL R45, R6, -INF , P3 ;  /* 0xff800000062d7808 */ /* 0x000fe40001800000 */
[-C--:B------:R-:W-:Y:S02]  /*27a40*/  ISETP.GE.AND P3, PT, R190, R229.reuse, PT ;  /* 0x000000e5be00720c */ /* 0x080fe40003f66270 */
[----:B------:R-:W-:Y:S02]  /*27a50*/  FMNMX3.FTZ R37, R37, R72, R73, !PT ;  /* 0x0000004825257276 */ /* 0x000fe40007810049 */
[-C--:B------:R-:W-:Y:S02]  /*27a60*/  ISETP.GE.AND P6, PT, R239, R228.reuse, PT ;  /* 0x000000e4ef00720c */ /* 0x080fe40003fc6270 */
[----:B------:R-:W-:Y:S02]  /*27a70*/  ISETP.GE.AND P4, PT, R44, R228, PT ;  /* 0x000000e42c00720c */ /* 0x000fe40003f86270 */
[----:B------:R-:W-:Y:S02]  /*27a80*/  FSEL R44, R7, -INF , P0 ;  /* 0xff800000072c7808 */ /* 0x000fe40000000000 */
[----:B------:R-:W-:Y:S02]  /*27a90*/  FMNMX3.FTZ R37, R37, R76, R77, !PT ;  /* 0x0000004c25257276 */ /* 0x000fe4000781004d */
[----:B------:R-:W-:Y:S02]  /*27aa0*/  FSEL R85, R85, -INF , !P6 ;  /* 0xff80000055557808 */ /* 0x000fe40007000000 */
[----:B------:R-:W-:Y:S02]  /*27ab0*/  FSEL R7, R14, -INF , P3 ;  /* 0xff8000000e077808 */ /* 0x000fe40001800000 */
[-C--:B------:R-:W-:Y:S02]  /*27ac0*/  ISETP.GE.AND P3, PT, R194, R229.reuse, PT ;  /* 0x000000e5c200720c */ /* 0x080fe40003f66270 */
[----:B------:R-:W-:Y:S02]  /*27ad0*/  ISETP.GE.AND P6, PT, R243, R228, PT ;  /* 0x000000e4f300720c */ /* 0x000fe40003fc6270 */
[----:B------:R-:W-:Y:S02]  /*27ae0*/  FMNMX3.FTZ R37, R37, R80, R81, !PT ;  /* 0x0000005025257276 */ /* 0x000fe40007810051 */
[----:B------:R-:W-:Y:S02]  /*27af0*/  FSEL R96, R96, -INF , !P6 ;  /* 0xff80000060607808 */ /* 0x000fe40007000000 */
[----:B------:R-:W-:Y:S02]  /*27b00*/  FSEL R22, R22, -INF , P3 ;  /* 0xff80000016167808 */ /* 0x000fe40001800000 */
[----:B------:R-:W-:Y:S02]  /*27b10*/  ISETP.GE.AND P6, PT, R250, R228, PT ;  /* 0x000000e4fa00720c */ /* 0x000fe40003fc6270 */
[-C--:B------:R-:W-:Y:S02]  /*27b20*/  ISETP.GE.AND P3, PT, R198, R229.reuse, PT ;  /* 0x000000e5c600720c */ /* 0x080fe40003f66270 */
[----:B------:R-:W-:Y:S02]  /*27b30*/  FMNMX3.FTZ R37, R37, R84, R85, !PT ;  /* 0x0000005425257276 */ /* 0x000fe40007810055 */
[----:B------:R-:W-:Y:S02]  /*27b40*/  FSEL R28, R28, -INF , !P6 ;  /* 0xff8000001c1c7808 */ /* 0x000fe40007000000 */
[----:B------:R-:W-:Y:S02]  /*27b50*/  FSEL R6, R30, -INF , P3 ;  /* 0xff8000001e067808 */ /* 0x000fe40001800000 */
[----:B------:R-:W-:Y:S02]  /*27b60*/  ISETP.GE.AND P6, PT, R0, R228, PT ;  /* 0x000000e40000720c */ /* 0x000fe40003fc6270 */
[-C--:B------:R-:W-:Y:S02]  /*27b70*/  ISETP.GE.AND P3, PT, R203, R229.reuse, PT ;  /* 0x000000e5cb00720c */ /* 0x080fe40003f66270 */
[----:B------:R-:W-:Y:S02]  /*27b80*/  FMNMX3.FTZ R37, R37, R88, R89, !PT ;  /* 0x0000005825257276 */ /* 0x000fe40007810059 */
[----:B------:R-:W-:Y:S01]  /*27b90*/  FSEL R16, R173, -INF , !P4 ;  /* 0xff800000ad107808 */ /* 0x000fe20006000000 */
[----:B------:R-:W-:Y:S01]  /*27ba0*/  IMAD.MOV.U32 R173, RZ, RZ, R41 ;  /* 0x000000ffffad7224 */ /* 0x000fe200078e0029 */
[----:B------:R-:W-:Y:S02]  /*27bb0*/  ISETP.GE.AND P4, PT, R60, R228, PT ;  /* 0x000000e43c00720c */ /* 0x000fe40003f86270 */
[----:B------:R-:W-:Y:S01]  /*27bc0*/  FSEL R20, R172, -INF , !P6 ;  /* 0xff800000ac147808 */ /* 0x000fe20007000000 */
[----:B------:R-:W-:Y:S01]  /*27bd0*/  IMAD.MOV.U32 R172, RZ, RZ, R8 ;  /* 0x000000ffffac7224 */ /* 0x000fe200078e0008 */
[----:B------:R-:W-:Y:S02]  /*27be0*/  FSEL R4, R39, -INF , P3 ;  /* 0xff80000027047808 */ /* 0x000fe40001800000 */
[----:B------:R-:W-:Y:S02]  /*27bf0*/  FMNMX3.FTZ R37, R37, R92, R93, !PT ;  /* 0x0000005c25257276 */ /* 0x000fe4000781005d */
[----:B------:R-:W-:Y:S01]  /*27c00*/  FSEL R9, R183, -INF , !P5 ;  /* 0xff800000b7097808 */ /* 0x000fe20006800000 */
[----:B------:R-:W-:Y:S01]  /*27c10*/  IMAD.MOV.U32 R183, RZ, RZ, R64 ;  /* 0x000000ffffb77224 */ /* 0x000fe200078e0040 */
[-C--:B------:R-:W-:Y:S02]  /*27c20*/  ISETP.GE.AND P3, PT, R205, R229.reuse, PT ;  /* 0x000000e5cd00720c */ /* 0x080fe40003f66270 */
[-C--:B------:R-:W-:Y:S02]  /*27c30*/  ISETP.GE.AND P5, PT, R188, R229.reuse, PT ;  /* 0x000000e5bc00720c */ /* 0x080fe40003fa6270 */
[----:B------:R-:W-:Y:S01]  /*27c40*/  FSEL R8, R185, -INF , !P4 ;  /* 0xff800000b9087808 */ /* 0x000fe20006000000 */
[----:B------:R-:W-:Y:S01]  /*27c50*/  IMAD.MOV.U32 R185, RZ, RZ, R5 ;  /* 0x000000ffffb97224 */ /* 0x000fe200078e0005 */
[-C--:B------:R-:W-:Y:S02]  /*27c60*/  ISETP.GE.AND P4, PT, R189, R229.reuse, PT ;  /* 0x000000e5bd00720c */ /* 0x080fe40003f86270 */
[----:B------:R-:W-:Y:S02]  /*27c70*/  FMNMX3.FTZ R37, R37, R96, R97, !PT ;  /* 0x0000006025257276 */ /* 0x000fe40007810061 */
[----:B------:R-:W-:Y:S02]  /*27c80*/  FSEL R43, R43, -INF , P3 ;  /* 0xff8000002b2b7808 */ /* 0x000fe40001800000 */
[-C--:B------:R-:W-:Y:S02]  /*27c90*/  ISETP.GE.AND P3, PT, R208, R229.reuse, PT ;  /* 0x000000e5d000720c */ /* 0x080fe40003f66270 */
[----:B------:R-:W-:Y:S02]  /*27ca0*/  FSEL R41, R10, -INF , P5 ;  /* 0xff8000000a297808 */ /* 0x000fe40002800000 */
[----:B------:R-:W-:Y:S02]  /*27cb0*/  FSEL R10, R11, -INF , P4 ;  /* 0xff8000000b0a7808 */ /* 0x000fe40002000000 */
[-C--:B------:R-:W-:Y:S02]  /*27cc0*/  ISETP.GE.AND P4, PT, R193, R229.reuse, PT ;  /* 0x000000e5c100720c */ /* 0x080fe40003f86270 */
[----:B------:R-:W-:Y:S02]  /*27cd0*/  FMNMX3.FTZ R37, R37, R40, R33, !PT ;  /* 0x0000002825257276 */ /* 0x000fe40007810021 */
[----:B------:R-:W-:Y:S02]  /*27ce0*/  FSEL R50, R50, -INF , P3 ;  /* 0xff80000032327808 */ /* 0x000fe40001800000 */
[-C--:B------:R-:W-:Y:S02]  /*27cf0*/  ISETP.GE.AND P3, PT, R211, R229.reuse, PT ;  /* 0x000000e5d300720c */ /* 0x080fe40003f66270 */
[----:B------:R-:W-:Y:S02]  /*27d00*/  FSEL R64, R19, -INF , P4 ;  /* 0xff80000013407808 */ /* 0x000fe40002000000 */
[-C--:B------:R-:W-:Y:S02]  /*27d10*/  ISETP.GE.AND P4, PT, R197, R229.reuse, PT ;  /* 0x000000e5c500720c */ /* 0x080fe40003f86270 */
[----:B------:R-:W-:Y:S02]  /*27d20*/  FMNMX3.FTZ R37, R37, R32, R28, !PT ;  /* 0x0000002025257276 */ /* 0x000fe4000781001c */
[----:B------:R-:W-:Y:S02]  /*27d30*/  FSEL R55, R55, -INF , P3 ;  /* 0xff80000037377808 */ /* 0x000fe40001800000 */
[-C--:B------:R-:W-:Y:S02]  /*27d40*/  ISETP.GE.AND P5, PT, R192, R229.reuse, PT ;  /* 0x000000e5c000720c */ /* 0x080fe40003fa6270 */
[----:B------:R-:W-:Y:S02]  /*27d50*/  ISETP.GE.AND P3, PT, R213, R229, PT ;  /* 0x000000e5d500720c */ /* 0x000fe40003f66270 */
[----:B------:R-:W-:Y:S02]  /*27d60*/  FMNMX3.FTZ R37, R37, R29, R25, !PT ;  /* 0x0000001d25257276 */ /* 0x000fe40007810019 */
[----:B------:R-:W-:Y:S02]  /*27d70*/  FSEL R27, R27, -INF , P4 ;  /* 0xff8000001b1b7808 */ /* 0x000fe40002000000 */
[-C--:B------:R-:W-:Y:S02]  /*27d80*/  ISETP.GE.AND P4, PT, R202, R229.reuse, PT ;  /* 0x000000e5ca00720c */ /* 0x080fe40003f86270 */
[----:B------:R-:W-:Y:S02]  /*27d90*/  FSEL R18, R18, -INF , P5 ;  /* 0xff80000012127808 */ /* 0x000fe40002800000 */
[----:B------:R-:W-:Y:S02]  /*27da0*/  FSEL R59, R59, -INF , P3 ;  /* 0xff8000003b3b7808 */ /* 0x000fe40001800000 */
[----:B------:R-:W-:Y:S02]  /*27db0*/  ISETP.GE.AND P5, PT, R196, R229, PT ;  /* 0x000000e5c400720c */ /* 0x000fe40003fa6270 */
[----:B------:R-:W-:Y:S02]  /*27dc0*/  FMNMX3.FTZ R37, R37, R21, R24, !PT ;  /* 0x0000001525257276 */ /* 0x000fe40007810018 */
[-C--:B------:R-:W-:Y:S02]  /*27dd0*/  ISETP.GE.AND P3, PT, R216, R229.reuse, PT ;  /* 0x000000e5d800720c */ /* 0x080fe40003f66270 */
[----:B------:R-:W-:Y:S02]  /*27de0*/  FSEL R5, R38, -INF , P4 ;  /* 0xff80000026057808 */ /* 0x000fe40002000000 */
[-C--:B------:R-:W-:Y:S02]  /*27df0*/  ISETP.GE.AND P4, PT, R204, R229.reuse, PT ;  /* 0x000000e5cc00720c */ /* 0x080fe40003f86270 */
[----:B------:R-:W-:Y:S02]  /*27e00*/  FSEL R26, R26, -INF , P5 ;  /* 0xff8000001a1a7808 */ /* 0x000fe40002800000 */
[----:B------:R-:W-:Y:S02]  /*27e10*/  ISETP.GE.AND P6, PT, R61, R228, PT ;  /* 0x000000e43d00720c */ /* 0x000fe40003fc6270 */
[----:B------:R-:W-:Y:S02]  /*27e20*/  FSEL R66, R66, -INF , P3 ;  /* 0xff80000042427808 */ /* 0x000fe40001800000 */
[----:B------:R-:W-:Y:S02]  /*27e30*/  FMNMX3.FTZ R37, R37, R20, R17, !PT ;  /* 0x0000001425257276 */ /* 0x000fe40007810011 */
[-C--:B------:R-:W-:Y:S02]  /*27e40*/  ISETP.GE.AND P5, PT, R201, R229.reuse, PT ;  /* 0x000000e5c900720c */ /* 0x080fe40003fa6270 */
[-C--:B------:R-:W-:Y:S02]  /*27e50*/  ISETP.GE.AND P3, PT, R219, R229.reuse, PT ;  /* 0x000000e5db00720c */ /* 0x080fe40003f66270 */
[----:B------:R-:W-:Y:S02]  /*27e60*/  FSEL R42, R42, -INF , P4 ;  /* 0xff8000002a2a7808 */ /* 0x000fe40002000000 */
[-C--:B------:R-:W-:Y:S02]  /*27e70*/  ISETP.GE.AND P4, PT, R207, R229.reuse, PT ;  /* 0x000000e5cf00720c */ /* 0x080fe40003f86270 */
[----:B------:R-:W-:Y:S01]  /*27e80*/  FSEL R12, R184, -INF , !P6 ;  /* 0xff800000b80c7808 */ /* 0x000fe20007000000 */
[----:B------:R-:W-:Y:S01]  /*27e90*/  IMAD.MOV.U32 R184, RZ, RZ, R60 ;  /* 0x000000ffffb87224 */ /* 0x000fe200078e003c */
[----:B------:R-:W-:Y:S02]  /*27ea0*/  FMNMX3.FTZ R37, R37, R16, R13, !PT ;  /* 0x0000001025257276 */ /* 0x000fe4000781000d */
[----:B------:R-:W-:Y:S02]  /*27eb0*/  FSEL R35, R35, -INF , P5 ;  /* 0xff80000023237808 */ /* 0x000fe40002800000 */
[-C--:B------:R-:W-:Y:S02]  /*27ec0*/  ISETP.GE.AND P5, PT, R206, R229.reuse, PT ;  /* 0x000000e5ce00720c */ /* 0x080fe40003fa6270 */
[----:B------:R-:W-:Y:S02]  /*27ed0*/  FSEL R71, R71, -INF , P3 ;  /* 0xff80000047477808 */ /* 0x000fe40001800000 */
[-C--:B------:R-:W-:Y:S02]  /*27ee0*/  ISETP.GE.AND P3, PT, R225, R229.reuse, PT ;  /* 0x000000e5e100720c */ /* 0x080fe40003f66270 */
[----:B------:R-:W-:Y:S02]  /*27ef0*/  FSEL R47, R47, -INF , P4 ;  /* 0xff8000002f2f7808 */ /* 0x000fe40002000000 */
[-C--:B------:R-:W-:Y:S02]  /*27f00*/  ISETP.GE.AND P4, PT, R209, R229.reuse, PT ;  /* 0x000000e5d100720c */ /* 0x080fe40003f86270 */
[----:B------:R-:W-:Y:S02]  /*27f10*/  FMNMX3.FTZ R37, R37, R12, R9, !PT ;  /* 0x0000000c25257276 */ /* 0x000fe40007810009 */
[----:B------:R-:W-:Y:S02]  /*27f20*/  FSEL R46, R46, -INF , P5 ;  /* 0xff8000002e2e7808 */ /* 0x000fe40002800000 */
[-C--:B------:R-:W-:Y:S02]  /*27f30*/  ISETP.GE.AND P5, PT, R210, R229.reuse, PT ;  /* 0x000000e5d200720c */ /* 0x080fe40003fa6270 */
[----:B------:R-:W-:Y:S02]  /*27f40*/  FSEL R75, R75, -INF , P3 ;  /* 0xff8000004b4b7808 */ /* 0x000fe40001800000 */
[-C--:B------:R-:W-:Y:S02]  /*27f50*/  ISETP.GE.AND P3, PT, R236, R229.reuse, PT ;  /* 0x000000e5ec00720c */ /* 0x080fe40003f66270 */
[----:B------:R-:W-:Y:S02]  /*27f60*/  FSEL R51, R51, -INF , P4 ;  /* 0xff80000033337808 */ /* 0x000fe40002000000 */
[----:B------:R-:W-:Y:S02]  /*27f70*/  FMNMX3.FTZ R37, R37, R8, R129, !PT ;  /* 0x0000000825257276 */ /* 0x000fe40007810081 */
[-C--:B------:R-:W-:Y:S02]  /*27f80*/  ISETP.GE.AND P4, PT, R212, R229.reuse, PT ;  /* 0x000000e5d400720c */ /* 0x080fe40003f86270 */
[----:B------:R-:W-:Y:S01]  /*27f90*/  FSEL R54, R54, -INF , P5 ;  /* 0xff80000036367808 */ /* 0x000fe20002800000 */
[----:B------:R-:W1:Y:S01]  /*27fa0*/  SHFL.BFLY PT, R0, R37, 0x2, 0x1f ;  /* 0x0c401f0025007f89 */ /* 0x000e6200000e0000 */
        /* <DEDUP_REMOVED lines=33> */
[----:B-1----:R-:W-:Y:S02]  /*281c0*/  FMNMX.FTZ R37, R37, R0, !PT ;  /* 0x0000000025257209 */ /* 0x002fe40007810000 */
[----:B------:R-:W-:Y:S02]  /*281d0*/  FSEL R83, R83, -INF , P4 ;  /* 0xff80000053537808 */ /* 0x000fe40002000000 */
[-C--:B------:R-:W-:Y:S01]  /*281e0*/  ISETP.GE.AND P4, PT, R241, R229.reuse, PT ;  /* 0x000000e5f100720c */ /* 0x080fe20003f86270 */
[----:B------:R-:W1:Y:S01]  /*281f0*/  SHFL.BFLY PT, R0, R37, 0x1, 0x1f ;  /* 0x0c201f0025007f89 */ /* 0x000e6200000e0000 */
        /* <DEDUP_REMOVED lines=41> */
[-C--:B------:R-:W-:Y:S02]  /*28490*/  ISETP.GE.AND P6, PT, R194, R230.reuse, PT ;  /* 0x000000e6c200720c */ /* 0x080fe40003fc6270 */
[----:B------:R-:W-:Y:S02]  /*284a0*/  FSEL R23, R23, -INF , P0 ;  /* 0xff80000017177808 */ /* 0x000fe40000000000 */
[-C--:B------:R-:W-:Y:S02]  /*284b0*/  ISETP.GE.AND P4, PT, R252, R229.reuse, PT ;  /* 0x000000e5fc00720c */ /* 0x080fe40003f86270 */
[----:B------:R-:W-:Y:S02]  /*284c0*/  FSEL R60, R60, -INF , !P5 ;  /* 0xff8000003c3c7808 */ /* 0x000fe40006800000 */
[-C--:B------:R-:W-:Y:S02]  /*284d0*/  ISETP.GE.AND P0, PT, R199, R229.reuse, PT ;  /* 0x000000e5c700720c */ /* 0x080fe40003f06270 */
[----:B------:R-:W-:Y:S01]  /*284e0*/  FSEL R61, R18, -INF , !P3 ;  /* 0xff800000123d7808 */ /* 0x000fe20005800000 */
[----:B------:R-:W-:Y:S01]  /*284f0*/  IMAD.MOV.U32 R18, RZ, RZ, R109 ;  /* 0x000000ffff127224 */ /* 0x000fe200078e006d */
[----:B------:R-:W-:Y:S02]  /*28500*/  ISETP.GE.AND P5, PT, R195, R230, PT ;  /* 0x000000e6c300720c */ /* 0x000fe40003fa6270 */
[----:B-1----:R-:W-:Y:S02]  /*28510*/  FMNMX.FTZ R37, R37, R0, !PT ;  /* 0x0000000025257209 */ /* 0x002fe40007810000 */
[----:B------:R-:W-:Y:S01]  /*28520*/  FSEL R109, R22, -INF , !P6 ;  /* 0xff800000166d7808 */ /* 0x000fe20007000000 */
[----:B------:R-:W-:Y:S01]  /*28530*/  IMAD.MOV.U32 R22, RZ, RZ, R113 ;  /* 0x000000ffff167224 */ /* 0x000fe200078e0071 */
[----:B------:R-:W-:Y:S02]  /*28540*/  FSEL R115, R115, -INF , P4 ;  /* 0xff80000073737808 */ /* 0x000fe40002000000 */
[----:B------:R-:W-:Y:S02]  /*28550*/  FSEL R31, R31, -INF , P0 ;  /* 0xff8000001f1f7808 */ /* 0x000fe40000000000 */
[-C--:B------:R-:W-:Y:S02]  /*28560*/  ISETP.GE.AND P4, PT, R113, R229.reuse, PT ;  /* 0x000000e57100720c */ /* 0x080fe40003f86270 */
[----:B------:R-:W-:Y:S02]  /*28570*/  FSETP.NEU.FTZ.AND P0, PT, R37, -INF , PT ;  /* 0xff8000002500780b */ /* 0x000fe40003f1d000 */
[----:B------:R-:W-:Y:S01]  /*28580*/  FSEL R113, R23, -INF , !P5 ;  /* 0xff80000017717808 */ /* 0x000fe20006800000 */
[----:B------:R-:W-:Y:S01]  /*28590*/  IMAD.MOV.U32 R23, RZ, RZ, R173 ;  /* 0x000000ffff177224 */ /* 0x000fe200078e00ad */
[-C--:B------:R-:W-:Y:S02]  /*285a0*/  ISETP.GE.AND P5, PT, R199, R230.reuse, PT ;  /* 0x000000e6c700720c */ /* 0x080fe40003fa6270 */
[----:B------:R-:W-:Y:S02]  /*285b0*/  FSEL R122, R122, -INF , P4 ;  /* 0xff8000007a7a7808 */ /* 0x000fe40002000000 */
[----:B------:R-:W-:Y:S02]  /*285c0*/  FSEL R0, R37, RZ, P0 ;  /* 0x000000ff25007208 */ /* 0x000fe40000000000 */
[-C--:B------:R-:W-:Y:S02]  /*285d0*/  ISETP.GE.AND P4, PT, R182, R229.reuse, PT ;  /* 0x000000e5b600720c */ /* 0x080fe40003f86270 */
[----:B------:R-:W-:Y:S01]  /*285e0*/  FSEL R173, R31, -INF , !P5 ;  /* 0xff8000001fad7808 */ /* 0x000fe20006800000 */
[----:B------:R-:W-:Y:S01]  /*285f0*/  FADD.FTZ R3, -R0, R2 ;  /* 0x0000000200037221 */ /* 0x000fe20000010100 */
[-C--:B------:R-:W-:Y:S01]  /*28600*/  ISETP.GE.AND P5, PT, R203, R230.reuse, PT ;  /* 0x000000e6cb00720c */ /* 0x080fe20003fa6270 */
[----:B------:R-:W-:Y:S01]  /*28610*/  IMAD.MOV.U32 R2, RZ, RZ, R185 ;  /* 0x000000ffff027224 */ /* 0x000fe200078e00b9 */
[----:B------:R-:W-:Y:S01]  /*28620*/  FSEL R127, R127, -INF , P4 ;  /* 0xff8000007f7f7808 */ /* 0x000fe20002000000 */
[----:B------:R-:W-:Y:S01]  /*28630*/  IMAD.MOV.U32 R185, RZ, RZ, R36 ;  /* 0x000000ffffb97224 */ /* 0x000fe200078e0024 */
[----:B------:R-:W-:Y:S01]  /*28640*/  ISETP.GE.AND P4, PT, R183, R229, PT ;  /* 0x000000e5b700720c */ /* 0x000fe20003f86270 */
[----:B------:R-:W2:Y:S01]  /*28650*/  LD.E R36, desc[UR4][R134.64+0xdc] ;  /* 0x0000dc0486247980 */ /* 0x000ea2000c101900 */
        /* <DEDUP_REMOVED lines=9> */
[-C--:B------:R-:W-:Y:S02]  /*286f0*/  ISETP.GE.AND P4, PT, R193, R230.reuse, PT ;  /* 0x000000e6c100720c */ /* 0x080fe40003f86270 */
[----:B------:R-:W-:Y:S02]  /*28700*/  FSEL R193, R55, -INF , !P5 ;  /* 0xff80000037c17808 */ /* 0x000fe40006800000 */
[-C--:B------:R-:W-:Y:S02]  /*28710*/  ISETP.GE.AND P5, PT, R215, R230.reuse, PT ;  /* 0x000000e6d700720c */ /* 0x080fe40003fa6270 */
[----:B------:R-:W-:Y:S02]  /*28720*/  FSEL R64, R64, -INF , !P4 ;  /* 0xff80000040407808 */ /* 0x000fe40006000000 */
        /* <DEDUP_REMOVED lines=19> */
[----:B------:R-:W-:Y:S02]  /*28860*/  FMNMX3.FTZ R0, R132, R11, R14, !PT ;  /* 0x0000000b84007276 */ /* 0x000fe4000781000e */
[----:B------:R-:W-:Y:S02]  /*28870*/  FSEL R211, R103, -INF , !P5 ;  /* 0xff80000067d37808 */ /* 0x000fe40006800000 */
[-C--:B------:R-:W-:Y:S02]  /*28880*/  ISETP.GE.AND P5, PT, R251, R230.reuse, PT ;  /* 0x000000e6fb00720c */ /* 0x080fe40003fa6270 */
[----:B------:R-:W-:Y:S02]  /*28890*/  FMNMX3.FTZ R0, R0, R15, R19, !PT ;  /* 0x0000000f00007276 */ /* 0x000fe40007810013 */
[----:B------:R-:W-:Y:S02]  /*288a0*/  FSEL R215, R111, -INF , !P5 ;  /* 0xff8000006fd77808 */ /* 0x000fe40006800000 */
[----:B------:R-:W-:Y:S02]  /*288b0*/  ISETP.GE.AND P5, PT, R23, R230, PT ;  /* 0x000000e61700720c */ /* 0x000fe40003fa6270 */
[----:B------:R-:W-:Y:S02]  /*288c0*/  FMNMX3.FTZ R0, R0, R30, R60, !PT ;  /* 0x0000001e00007276 */ /* 0x000fe4000781003c */
[----:B------:R-:W-:Y:S02]  /*288d0*/  FSEL R219, R119, -INF , !P5 ;  /* 0xff80000077db7808 */ /* 0x000fe40006800000 */
[-C--:B------:R-:W-:Y:S02]  /*288e0*/  ISETP.GE.AND P5, PT, R10, R230.reuse, PT ;  /* 0x000000e60a00720c */ /* 0x080fe40003fa6270 */
[----:B------:R-:W3:Y:S01]  /*288f0*/  LDL.LU R10, [R1+0x44] ;  /* 0x00004400010a7983 */ /* 0x000ee20000300800 */
[----:B------:R-:W-:Y:S02]  /*28900*/  FMNMX3.FTZ R0, R0, R61, R64, !PT ;  /* 0x0000003d00007276 */ /* 0x000fe40007810040 */
[-C--:B------:R-:W-:Y:S01]  /*28910*/  ISETP.GE.AND P3, PT, R196, R230.reuse, PT ;  /* 0x000000e6c400720c */ /* 0x080fe20003f66270 */
[----:B------:R-:W4:Y:S01]  /*28920*/  LDL.LU R251, [R1+0x50] ;  /* 0x0000500001fb7983 */ /* 0x000f220000300800 */
[----:B------:R-:W-:Y:S02]  /*28930*/  FMNMX3.FTZ R0, R0, R109, R113, !PT ;  /* 0x0000006d00007276 */ /* 0x000fe40007810071 */
[----:B------:R-:W-:Y:S01]  /*28940*/  FSEL R131, R26, -INF , !P3 ;  /* 0xff8000001a837808 */ /* 0x000fe20005800000 */
[----:B------:R-:W-:Y:S01]  /*28950*/  IMAD.MOV.U32 R26, RZ, RZ, R174 ;  /* 0x000000ffff1a7224 */ /* 0x000fe200078e00ae */
        /* <DEDUP_REMOVED lines=12> */
[-C--:B------:R-:W-:Y:S01]  /*28a20*/  ISETP.GE.AND P3, PT, R208, R230.reuse, PT ;  /* 0x000000e6d000720c */ /* 0x080fe20003f66270 */
[----:B------:R-:W-:Y:S01]  /*28a30*/  IMAD.U32 R208, RZ, RZ, UR6 ;  /* 0x00000006ffd07e24 */ /* 0x000fe2000f8e00ff */
[-C--:B------:R-:W-:Y:S02]  /*28a40*/  ISETP.GE.AND P4, PT, R209, R230.reuse, PT ;  /* 0x000000e6d100720c */ /* 0x080fe40003f86270 */
[----:B------:R-:W-:Y:S01]  /*28a50*/  FMNMX3.FTZ R0, R0, R187, R185, !PT ;  /* 0x000000bb00007276 */ /* 0x000fe200078100b9 */
[----:B------:R-:W-:Y:S01]  /*28a60*/  IMAD R133, R133, 0x2, R208 ;  /* 0x0000000285857824 */ /* 0x000fe200078e02d0 */
        /* <DEDUP_REMOVED lines=53> */
[-C--:B------:R-:W-:Y:S02]  /*28dc0*/  ISETP.GE.AND P3, PT, R248, R230.reuse, PT ;  /* 0x000000e6f800720c */ /* 0x080fe40003f66270 */
[-C--:B------:R-:W-:Y:S01]  /*28dd0*/  ISETP.GE.AND P4, PT, R250, R230.reuse, PT ;  /* 0x000000e6fa00720c */ /* 0x080fe20003f86270 */
[----:B------:R-:W-:Y:S01]  /*28de0*/  IMAD.MOV.U32 R250, RZ, RZ, R45 ;  /* 0x000000fffffa7224 */ /* 0x000fe200078e002d */
[----:B------:R-:W-:Y:S01]  /*28df0*/  FMNMX3.FTZ R0, R0, R209, R207, !PT ;  /* 0x000000d100007276 */ /* 0x000fe200078100cf */
[----:B------:R-:W-:Y:S01]  /*28e00*/  IMAD.MOV.U32 R45, RZ, RZ, R2 ;  /* 0x000000ffff2d7224 */ /* 0x000fe200078e0002 */
[----:B------:R-:W-:Y:S02]  /*28e10*/  ISETP.GE.AND P6, PT, R249, R230, PT ;  /* 0x000000e6f900720c */ /* 0x000fe40003fc6270 */
[----:B------:R-:W-:Y:S01]  /*28e20*/  FSEL R212, R106, -INF , !P3 ;  /* 0xff8000006ad47808 */ /* 0x000fe20005800000 */
[----:B------:R-:W-:Y:S01]  /*28e30*/  IMAD.MOV.U32 R249, RZ, RZ, R45 ;  /* 0x000000fffff97224 */ /* 0x000fe200078e002d */
[----:B------:R-:W-:Y:S02]  /*28e40*/  FSEL R213, R107, -INF , !P4 ;  /* 0xff8000006bd57808 */ /* 0x000fe40006000000 */
[----:B------:R-:W-:Y:S02]  /*28e50*/  FMNMX3.FTZ R0, R0, R210, R211, !PT ;  /* 0x000000d200007276 */ /* 0x000fe400078100d3 */
[----:B------:R-:W-:Y:S02]  /*28e60*/  FSEL R214, R110, -INF , !P6 ;  /* 0xff8000006ed67808 */ /* 0x000fe40007000000 */
[-C--:B------:R-:W-:Y:S02]  /*28e70*/  ISETP.GE.AND P3, PT, R27, R230.reuse, PT ;  /* 0x000000e61b00720c */ /* 0x080fe40003f66270 */
[----:B------:R-:W-:Y:S02]  /*28e80*/  ISETP.GE.AND P4, PT, R252, R230, PT ;  /* 0x000000e6fc00720c */ /* 0x000fe40003f86270 */
[----:B------:R-:W-:Y:S02]  /*28e90*/  FMNMX3.FTZ R0, R0, R212, R213, !PT ;  /* 0x000000d400007276 */ /* 0x000fe400078100d5 */
[----:B------:R-:W-:Y:S02]  /*28ea0*/  FSEL R216, R114, -INF , !P3 ;  /* 0xff80000072d87808 */ /* 0x000fe40005800000 */
        /* <DEDUP_REMOVED lines=9> */
[----:B------:R-:W-:Y:S02]  /*28f40*/  ISETP.GE.AND P6, PT, R7, R230, PT ;  /* 0x000000e60700720c */ /* 0x000fe40003fc6270 */
[----:B------:R-:W-:Y:S02]  /*28f50*/  FMNMX3.FTZ R0, R0, R218, R219, !PT ;  /* 0x000000da00007276 */ /* 0x000fe400078100db */
[-C--:B------:R-:W-:Y:S02]  /*28f60*/  ISETP.GE.AND P4, PT, R44, R230.reuse, PT ;  /* 0x000000e62c00720c */ /* 0x080fe40003f86270 */
[----:B------:R-:W-:Y:S01]  /*28f70*/  FSEL R234, R126, -INF , !P6 ;  /* 0xff8000007eea7808 */ /* 0x000fe20007000000 */
[----:B------:R-:W-:Y:S01]  /*28f80*/  LDSM.16.MT88.4 R44, [R133+0xa000] ;  /* 0x00a00000852c783b */ /* 0x000fe20000004200 */
[----:B------:R-:W-:Y:S02]  /*28f90*/  FSEL R235, R127, -INF , !P5 ;  /* 0xff8000007feb7808 */ /* 0x000fe40006800000 */
[----:B------:R-:W-:Y:S02]  /*28fa0*/  ISETP.GE.AND P3, PT, R41, R230, PT ;  /* 0x000000e62900720c */ /* 0x000fe40003f66270 */
[----:B------:R-:W-:Y:S02]  /*28fb0*/  FMNMX3.FTZ R0, R0, R221, R225, !PT ;  /* 0x000000dd00007276 */ /* 0x000fe400078100e1 */
[----:B------:R-:W-:Y:S02]  /*28fc0*/  FSEL R38, R38, -INF , !P4 ;  /* 0xff80000026267808 */ /* 0x000fe40006000000 */
[----:B------:R-:W-:Y:S02]  /*28fd0*/  FSEL R39, R39, -INF , !P3 ;  /* 0xff80000027277808 */ /* 0x000fe40005800000 */
[----:B------:R-:W-:Y:S04]  /*28fe0*/  FMNMX3.FTZ R0, R0, R234, R235, !PT ;  /* 0x000000ea00007276 */ /* 0x000fe800078100eb */
[----:B------:R-:W-:Y:S05]  /*28ff0*/  FMNMX3.FTZ R0, R0, R39, R38, !PT ;  /* 0x0000002700007276 */ /* 0x000fea0007810026 */
[----:B------:R-:W1:Y:S01]  /*29000*/  SHFL.BFLY PT, R2, R0, 0x2, 0x1f ;  /* 0x0c401f0000027f89 */ /* 0x000e6200000e0000 */
[----:B--2---:R-:W-:Y:S05]  /*29010*/  FMUL.FTZ R5, R36, R37 ;  /* 0x0000002524057220 */ /* 0x004fea0000410000 */
[----:B------:R-:W-:Y:S05]  /*29020*/  FSEL R5, R5, RZ, P0 ;  /* 0x000000ff05057208 */ /* 0x000fea0000000000 */
[-CC-:B------:R-:W-:Y:S01]  /*29030*/  FFMA.FTZ R4, R186, R36.reuse, -R5.reuse ;  /* 0x00000024ba047223 */ /* 0x180fe20000010805 */
[-CC-:B------:R-:W-:Y:S01]  /*29040*/  FFMA.FTZ R7, R180, R36.reuse, -R5.reuse ;  /* 0x00000024b4077223 */ /* 0x180fe20000010805 */
[-CC-:B------:R-:W-:Y:S01]  /*29050*/  FFMA.FTZ R180, R40, R36.reuse, -R5.reuse ;  /* 0x0000002428b47223 */ /* 0x180fe20000010805 */
[--C-:B------:R-:W-:Y:S01]  /*29060*/  FFMA.FTZ R6, R181, R36, -R5.reuse ;  /* 0x00000024b5067223 */ /* 0x100fe20000010805 */
[----:B------:R-:W-:Y:S01]  /*29070*/  MUFU.EX2 R40, R4 ;  /* 0x0000000400287308 */ /* 0x000fe20000000800 */
        /* <DEDUP_REMOVED lines=49> */
[--C-:B------:R-:W-:Y:S01]  /*29390*/  FFMA.FTZ R115, R72, R36, -R5.reuse ;  /* 0x0000002448737223 */ /* 0x100fe20000010805 */
[----:B--2---:R-:W-:Y:S01]  /*293a0*/  FMUL.FTZ R4, R0, R164 ;  /* 0x000000a400047220 */ /* 0x004fe20000410000 */
[----:B------:R-:W-:Y:S01]  /*293b0*/  MUFU.EX2 R80, R6 ;  /* 0x0000000600507308 */ /* 0x000fe20000000800 */
[-CC-:B------:R-:W-:Y:S01]  /*293c0*/  FFMA.FTZ R98, R73, R36.reuse, -R5.reuse ;  /* 0x0000002449627223 */ /* 0x180fe20000010805 */
[-CC-:B------:R-:W-:Y:S01]  /*293d0*/  FFMA.FTZ R81, R81, R36.reuse, -R5.reuse ;  /* 0x0000002451517223 */ /* 0x180fe20000010805 */
[-CC-:B------:R-:W-:Y:S07]  /*293e0*/  FFMA.FTZ R84, R84, R36.reuse, -R5.reuse ;  /* 0x0000002454547223 */ /* 0x180fee0000010805 */
[----:B------:R1:W-:Y:S01]  /*293f0*/  MUFU.EX2 R164, R7 ;  /* 0x0000000700a47308 */ /* 0x0003e20000000800 */
        /* <DEDUP_REMOVED lines=17> */
[----:B------:R1:W2:Y:S01]  /*29510*/  MUFU.EX2 R77, R7 ;  /* 0x00000007004d7308 */ /* 0x0002a20000000800 */
        /* <DEDUP_REMOVED lines=16> */
[----:B---3--:R-:W-:Y:S01]  /*29620*/  FFMA.FTZ R10, R0, R10, R40 ;  /* 0x0000000a000a7223 */ /* 0x008fe20000010028 */
[----:B------:R-:W-:Y:S01]  /*29630*/  FSEL R0, R2, RZ, P0 ;  /* 0x000000ff02007208 */ /* 0x000fe20000000000 */
[-CC-:B------:R-:W-:Y:S01]  /*29640*/  FFMA.FTZ R6, R19, R36.reuse, -R65.reuse ;  /* 0x0000002413067223 */ /* 0x180fe20000010841 */
[----:B------:R-:W-:Y:S02]  /*29650*/  IMAD.IADD R152, R133, 0x1, R220 ;  /* 0x0000000185987824 */ /* 0x000fe400078e02dc */
[--C-:B-1----:R-:W-:Y:S01]  /*29660*/  FFMA.FTZ R7, R15, R36, -R65.reuse ;  /* 0x000000240f077223 */ /* 0x102fe20000010841 */
[----:B------:R-:W1:Y:S01]  /*29670*/  MUFU.EX2 R176, R18 ;  /* 0x0000001200b07308 */ /* 0x000e620000000800 */
[----:B------:R-:W-:Y:S01]  /*29680*/  FADD.FTZ R0, -R0, R132 ;  /* 0x0000008400007221 */ /* 0x000fe20000010100 */
[----:B------:R-:W-:Y:S01]  /*29690*/  VIADD R144, R133, 0xa040 ;  /* 0x0000a04085907836 */ /* 0x000fe20000000000 */
[----:B------:R-:W3:Y:S07]  /*296a0*/  LDSM.16.MT88.4 R48, [R152+0xa000] ;  /* 0x00a000009830783b */ /* 0x000eee0000004200 */
[----:B------:R5:W-:Y:S01]  /*296b0*/  MUFU.EX2 R175, R6 ;  /* 0x0000000600af7308 */ /* 0x000be20000000800 */
[----:B------:R-:W-:Y:S01]  /*296c0*/  FMUL.FTZ R0, R36, R0 ;  /* 0x0000000024007220 */ /* 0x000fe20000410000 */
[C---:B------:R-:W-:Y:S01]  /*296d0*/  F2FP.F16.F32.PACK_AB R40, R3.reuse, R40 ;  /* 0x000000280328723e */ /* 0x040fe200000000ff */
[----:B------:R-:W-:Y:S07]  /*296e0*/  FADD.FTZ R179, R3, R10 ;  /* 0x0000000a03b37221 */ /* 0x000fee0000010000 */
[----:B------:R-:W4:Y:S01]  /*296f0*/  MUFU.EX2 R165, R7 ;  /* 0x0000000700a57308 */ /* 0x000f220000000800 */
[----:B--2---:R-:W-:Y:S01]  /*29700*/  F2FP.F16.F32.PACK_AB R41, R80, R77 ;  /* 0x0000004d5029723e */ /* 0x004fe200000000ff */
[-CC-:B------:R-:W-:Y:S01]  /*29710*/  FFMA.FTZ R35, R60, R36.reuse, -R65.reuse ;  /* 0x000000243c237223 */ /* 0x180fe20000010841 */
[--C-:B------:R-:W-:Y:S07]  /*29720*/  FFMA.FTZ R30, R30, R36, -R65.reuse ;  /* 0x000000241e1e7223 */ /* 0x100fee0000010841 */
[----:B------:R-:W2:Y:S01]  /*29730*/  MUFU.EX2 R0, R0 ;  /* 0x0000000000007308 */ /* 0x000ea20000000800 */
[----:B------:R-:W-:Y:S01]  /*29740*/  LDSM.16.MT88.4 R56, [R152+0xa800] ;  /* 0x00a800009838783b */ /* 0x000fe20000004200 */
[----:B-1----:R-:W-:Y:S01]  /*29750*/  F2FP.F16.F32.PACK_AB R42, R176, R164 ;  /* 0x000000a4b02a723e */ /* 0x002fe200000000ff */
[-CC-:B------:R-:W-:Y:S07]  /*29760*/  FFMA.FTZ R60, R109, R36.reuse, -R65.reuse ;  /* 0x000000246d3c7223 */ /* 0x180fee0000010841 */
[----:B------:R1:W-:Y:S01]  /*29770*/  MUFU.EX2 R161, R34 ;  /* 0x0000002200a17308 */ /* 0x0003e20000000800 */
[C---:B------:R-:W-:Y:S01]  /*29780*/  ISETP.GT.AND P0, PT, R250.reuse, R249, PT ;  /* 0x000000f9fa00720c */ /* 0x040fe20003f04270 */
[----:B-----5:R-:W-:Y:S02]  /*29790*/  VIADD R6, R133, 0xa000 ;  /* 0x0000a00085067836 */ /* 0x020fe40000000000 */
[--C-:B------:R-:W-:Y:S06]  /*297a0*/  FFMA.FTZ R39, R39, R36, -R65.reuse ;  /* 0x0000002427277223 */ /* 0x100fec0000010841 */
[----:B------:R5:W-:Y:S01]  /*297b0*/  MUFU.EX2 R157, R35 ;  /* 0x00000023009d7308 */ /* 0x000be20000000800 */
[----:B------:R-:W-:Y:S01]  /*297c0*/  VIADD R250, R250, 0xffffffff ;  /* 0xfffffffffafa7836 */ /* 0x000fe20000000000 */
[----:B----4-:R-:W-:Y:S01]  /*297d0*/  F2FP.F16.F32.PACK_AB R43, R175, R165 ;  /* 0x000000a5af2b723e */ /* 0x010fe200000000ff */
[----:B------:R-:W-:Y:S07]  /*297e0*/  @P1 VIADD R144, R6, 0xffffffc0 ;  /* 0xffffffc006901836 */ /* 0x000fee0000000000 */
[----:B------:R-:W4:Y:S01]  /*297f0*/  MUFU.EX2 R160, R31 ;  /* 0x0000001f00a07308 */ /* 0x000f220000000800 */
[C---:B--2---:R-:W-:Y:S01]  /*29800*/  FMUL.FTZ R6, R0.reuse, R166 ;  /* 0x000000a600067220 */ /* 0x044fe20000410000 */
[C---:B------:R-:W-:Y:S01]  /*29810*/  FMUL.FTZ R7, R0.reuse, R167 ;  /* 0x000000a700077220 */ /* 0x040fe20000410000 */
[----:B------:R-:W2:Y:S01]  /*29820*/  LDSM.16.MT88.4 R52, [R144] ;  /* 0x000000009034783b */ /* 0x000ea20000004200 */
[C---:B------:R-:W-:Y:S01]  /*29830*/  FMUL.FTZ R10, R0.reuse, R162 ;  /* 0x000000a2000a7220 */ /* 0x040fe20000410000 */
[----:B------:R-:W-:Y:S01]  /*29840*/  FMUL.FTZ R11, R0, R163 ;  /* 0x000000a3000b7220 */ /* 0x000fe20000410000 */
[----:B------:R-:W-:Y:S02]  /*29850*/  IMAD.IADD R3, R220, 0x1, R144 ;  /* 0x00000001dc037824 */ /* 0x000fe400078e0290 */
[--C-:B-1----:R-:W-:Y:S02]  /*29860*/  FFMA.FTZ R34, R61, R36, -R65.reuse ;  /* 0x000000243d227223 */ /* 0x102fe40000010841 */
[----:B------:R1:W-:Y:S01]  /*29870*/  MUFU.EX2 R74, R60 ;  /* 0x0000003c004a7308 */ /* 0x0003e20000000800 */
[C---:B------:R-:W-:Y:S09]  /*29880*/  HMMA.16816.F32 R4, R40.reuse, R44, R4 ;  /* 0x0000002c2804723c */ /* 0x040ff20000001804 */
[----:B------:R-:W-:Y:S01]  /*29890*/  MUFU.EX2 R145, R117 ;  /* 0x0000007500917308 */ /* 0x000fe20000000800 */
[C---:B------:R-:W-:Y:S01]  /*298a0*/  FMUL.FTZ R14, R0.reuse, R158 ;  /* 0x0000009e000e7220 */ /* 0x040fe20000410000 */
[C---:B------:R-:W-:Y:S01]  /*298b0*/  FMUL.FTZ R15, R0.reuse, R159 ;  /* 0x0000009f000f7220 */ /* 0x040fe20000410000 */
[C---:B------:R-:W-:Y:S01]  /*298c0*/  FMUL.FTZ R18, R0.reuse, R154 ;  /* 0x0000009a00127220 */ /* 0x040fe20000410000 */
[C---:B------:R-:W-:Y:S01]  /*298d0*/  HMMA.16816.F32 R8, R40.reuse, R46, R8 ;  /* 0x0000002e2808723c */ /* 0x040fe20000001808 */
[----:B------:R-:W4:Y:S05]  /*298e0*/  LDSM.16.MT88.4 R44, [R3] ;  /* 0x00000000032c783b */ /* 0x000f2a0000004200 */
[----:B------:R2:W4:Y:S01]  /*298f0*/  MUFU.EX2 R154, R30 ;  /* 0x0000001e009a7308 */ /* 0x0005220000000800 */
[C---:B------:R-:W-:Y:S01]  /*29900*/  FMUL.FTZ R19, R0.reuse, R155 ;  /* 0x0000009b00137220 */ /* 0x040fe20000410000 */
[C---:B------:R-:W-:Y:S01]  /*29910*/  FMUL.FTZ R22, R0.reuse, R150 ;  /* 0x0000009600167220 */ /* 0x040fe20000410000 */
[----:B------:R-:W-:Y:S07]  /*29920*/  FMUL.FTZ R23, R0, R151 ;  /* 0x0000009700177220 */ /* 0x000fee0000410000 */
[----:B------:R2:W-:Y:S01]  /*29930*/  MUFU.EX2 R159, R26 ;  /* 0x0000001a009f7308 */ /* 0x0005e20000000800 */
[--C-:B-----5:R-:W-:Y:S01]  /*29940*/  FFMA.FTZ R35, R64, R36, -R65.reuse ;  /* 0x0000002440237223 */ /* 0x120fe20000010841 */
[C---:B---3--:R-:W-:Y:S01]  /*29950*/  HMMA.16816.F32 R12, R40.reuse, R48, R12 ;  /* 0x00000030280c723c */ /* 0x048fe2000000180c */
[----:B-1----:R-:W-:Y:S07]  /*29960*/  LDSM.16.MT88.4 R60, [R144+0x1000] ;  /* 0x00100000903c783b */ /* 0x002fee0000004200 */
[----:B------:R1:W-:Y:S01]  /*29970*/  MUFU.EX2 R158, R27 ;  /* 0x0000001b009e7308 */ /* 0x0003e20000000800 */
[C---:B------:R-:W-:Y:S09]  /*29980*/  FMUL.FTZ R31, R0.reuse, R143 ;  /* 0x0000008f001f7220 */ /* 0x040ff20000410000 */
[----:B------:R3:W-:Y:S01]  /*29990*/  MUFU.EX2 R155, R35 ;  /* 0x00000023009b7308 */ /* 0x0007e20000000800 */
[C---:B------:R-:W-:Y:S01]  /*299a0*/  HMMA.16816.F32 R16, R40.reuse, R50, R16 ;  /* 0x000000322810723c */ /* 0x040fe20000001810 */
[----:B------:R-:W5:Y:S08]  /*299b0*/  LDSM.16.MT88.4 R48, [R133+0xa800] ;  /* 0x00a800008530783b */ /* 0x000f700000004200 */
[----:B------:R4:W5:Y:S01]  /*299c0*/  MUFU.EX2 R156, R34 ;  /* 0x00000022009c7308 */ /* 0x0009620000000800 */
[C---:B--2---:R-:W-:Y:S01]  /*299d0*/  FMUL.FTZ R30, R0.reuse, R142 ;  /* 0x0000008e001e7220 */ /* 0x044fe20000410000 */
[C---:B------:R-:W-:Y:S08]  /*299e0*/  FMUL.FTZ R26, R0.reuse, R146 ;  /* 0x00000092001a7220 */ /* 0x040ff00000410000 */
[----:B------:R-:W-:Y:S01]  /*299f0*/  MUFU.EX2 R146, R116 ;  /* 0x0000007400927308 */ /* 0x000fe20000000800 */
[C---:B-1----:R-:W-:Y:S01]  /*29a00*/  FMUL.FTZ R27, R0.reuse, R147 ;  /* 0x00000093001b7220 */ /* 0x042fe20000410000 */
[C---:B------:R-:W-:Y:S08]  /*29a10*/  HMMA.16816.F32 R20, R40.reuse, R52, R20 ;  /* 0x000000342814723c */ /* 0x040ff00000001814 */
[----:B------:R-:W-:Y:S01]  /*29a20*/  MUFU.EX2 R147, R112 ;  /* 0x0000007000937308 */ /* 0x000fe20000000800 */
[C---:B---3--:R-:W-:Y:S09]  /*29a30*/  FMUL.FTZ R35, R0.reuse, R139 ;  /* 0x0000008b00237220 */ /* 0x048ff20000410000 */
[----:B------:R-:W-:Y:S01]  /*29a40*/  MUFU.EX2 R171, R171 ;  /* 0x000000ab00ab7308 */ /* 0x000fe20000000800 */
[----:B----4-:R-:W-:Y:S01]  /*29a50*/  FMUL.FTZ R34, R0, R138 ;  /* 0x0000008a00227220 */ /* 0x010fe20000410000 */
[C---:B------:R-:W-:Y:S01]  /*29a60*/  HMMA.16816.F32 R24, R40.reuse, R54, R24 ;  /* 0x000000362818723c */ /* 0x040fe20000001818 */
[----:B------:R-:W1:Y:S07]  /*29a70*/  LDSM.16.MT88.4 R52, [R144+0x800] ;  /* 0x000800009034783b */ /* 0x000e6e0000004200 */
[----:B------:R-:W-:Y:S10]  /*29a80*/  MUFU.EX2 R72, R128 ;  /* 0x0000008000487308 */ /* 0x000ff40000000800 */
[----:B------:R-:W-:Y:S01]  /*29a90*/  MUFU.EX2 R73, R125 ;  /* 0x0000007d00497308 */ /* 0x000fe20000000800 */
[C---:B------:R-:W-:Y:S09]  /*29aa0*/  HMMA.16816.F32 R28, R40.reuse, R44, R28 ;  /* 0x0000002c281c723c */ /* 0x040ff2000000181c */
[----:B------:R-:W-:Y:S10]  /*29ab0*/  MUFU.EX2 R151, R121 ;  /* 0x0000007900977308 */ /* 0x000ff40000000800 */
[----:B------:R-:W-:Y:S01]  /*29ac0*/  MUFU.EX2 R142, R120 ;  /* 0x00000078008e7308 */ /* 0x000fe20000000800 */
[----:B------:R-:W-:Y:S01]  /*29ad0*/  HMMA.16816.F32 R32, R40, R46, R32 ;  /* 0x0000002e2820723c */ /* 0x000fe20000001820 */
[----:B------:R-:W2:Y:S08]  /*29ae0*/  LDSM.16.MT88.4 R44, [R3+0x800] ;  /* 0x00080000032c783b */ /* 0x000eb00000004200 */
[----:B------:R-:W-:Y:S01]  /*29af0*/  MUFU.EX2 R170, R170 ;  /* 0x000000aa00aa7308 */ /* 0x000fe20000000800 */
[----:B------:R-:W-:Y:S02]  /*29b00*/  F2FP.F16.F32.PACK_AB R42, R161, R160 ;  /* 0x000000a0a12a723e */ /* 0x000fe400000000ff */
[----:B------:R-:W-:Y:S07]  /*29b10*/  F2FP.F16.F32.PACK_AB R41, R157, R154 ;  /* 0x0000009a9d29723e */ /* 0x000fee00000000ff */
[----:B------:R-:W-:Y:S01]  /*29b20*/  MUFU.EX2 R169, R169 ;  /* 0x000000a900a97308 */ /* 0x000fe20000000800 */
[----:B-----5:R-:W-:Y:S02]  /*29b30*/  F2FP.F16.F32.PACK_AB R43, R155, R156 ;  /* 0x0000009c9b2b723e */ /* 0x020fe400000000ff */
[----:B------:R-:W-:Y:S07]  /*29b40*/  F2FP.F16.F32.PACK_AB R40, R158, R159 ;  /* 0x0000009f9e28723e */ /* 0x000fee00000000ff */
[----:B------:R-:W-:Y:S10]  /*29b50*/  MUFU.EX2 R137, R105 ;  /* 0x0000006900897308 */ /* 0x000ff40000000800 */
        /* <DEDUP_REMOVED lines=15> */
[C---:B-1----:R-:W-:Y:S09]  /*29c50*/  HMMA.16816.F32 R20, R40.reuse, R52, R20 ;  /* 0x000000342814723c */ /* 0x042ff20000001814 */
[----:B------:R-:W-:Y:S01]  /*29c60*/  MUFU.EX2 R168, R168 ;  /* 0x000000a800a87308 */ /* 0x000fe20000000800 */
[-CC-:B------:R-:W-:Y:S01]  /*29c70*/  FFMA.FTZ R53, R113, R36.reuse, -R65.reuse ;  /* 0x0000002471357223 */ /* 0x180fe20000010841 */
[-CC-:B------:R-:W-:Y:S08]  /*29c80*/  FFMA.FTZ R52, R131, R36.reuse, -R65.reuse ;  /* 0x0000002483347223 */ /* 0x180ff00000010841 */
[----:B------:R-:W-:Y:S01]  /*29c90*/  MUFU.EX2 R150, R124 ;  /* 0x0000007c00967308 */ /* 0x000fe20000000800 */
[C---:B------:R-:W-:Y:S09]  /*29ca0*/  HMMA.16816.F32 R24, R40.reuse, R54, R24 ;  /* 0x000000362818723c */ /* 0x040ff20000001818 */
[----:B------:R1:W5:Y:S10]  /*29cb0*/  MUFU.EX2 R153, R53 ;  /* 0x0000003500997308 */ /* 0x0003740000000800 */
[----:B------:R-:W-:Y:S01]  /*29cc0*/  MUFU.EX2 R76, R52 ;  /* 0x00000034004c7308 */ /* 0x000fe20000000800 */
[C---:B--2---:R-:W-:Y:S09]  /*29cd0*/  HMMA.16816.F32 R28, R40.reuse, R44, R28 ;  /* 0x0000002c281c723c */ /* 0x044ff2000000181c */
[----:B------:R-:W-:Y:S10]  /*29ce0*/  MUFU.EX2 R124, R94 ;  /* 0x0000005e007c7308 */ /* 0x000ff40000000800 */
[----:B------:R-:W-:Y:S01]  /*29cf0*/  MUFU.EX2 R132, R108 ;  /* 0x0000006c00847308 */ /* 0x000fe20000000800 */
[----:B------:R-:W-:Y:S01]  /*29d00*/  HMMA.16816.F32 R32, R40, R46, R32 ;  /* 0x0000002e2820723c */ /* 0x000fe20000001820 */
[----:B------:R-:W2:Y:S08]  /*29d10*/  LDSM.16.MT88.4 R44, [R3+0x1000] ;  /* 0x00100000032c783b */ /* 0x000eb00000004200 */
[----:B------:R-:W-:Y:S01]  /*29d20*/  MUFU.EX2 R67, R67 ;  /* 0x0000004300437308 */ /* 0x000fe20000000800 */
[--C-:B-1----:R-:W-:Y:S01]  /*29d30*/  FFMA.FTZ R53, R130, R36, -R65.reuse ;  /* 0x0000002482357223 */ /* 0x102fe20000010841 */
[----:B-----5:R-:W-:Y:S02]  /*29d40*/  F2FP.F16.F32.PACK_AB R41, R153, R74 ;  /* 0x0000004a9929723e */ /* 0x020fe400000000ff */
[----:B------:R-:W-:Y:S06]  /*29d50*/  F2FP.F16.F32.PACK_AB R40, R170, R171 ;  /* 0x000000abaa28723e */ /* 0x000fec00000000ff */
[----:B------:R-:W1:Y:S01]  /*29d60*/  MUFU.EX2 R75, R53 ;  /* 0x00000035004b7308 */ /* 0x000e620000000800 */
[----:B------:R-:W-:Y:S09]  /*29d70*/  F2FP.F16.F32.PACK_AB R42, R168, R169 ;  /* 0x000000a9a82a723e */ /* 0x000ff200000000ff */
[----:B------:R-:W-:Y:S10]  /*29d80*/  MUFU.EX2 R118, R118 ;  /* 0x0000007600767308 */ /* 0x000ff40000000800 */
[----:B------:R-:W-:Y:S10]  /*29d90*/  MUFU.EX2 R119, R119 ;  /* 0x0000007700777308 */ /* 0x000ff40000000800 */
[----:B------:R-:W-:Y:S01]  /*29da0*/  MUFU.EX2 R123, R123 ;  /* 0x0000007b007b7308 */ /* 0x000fe20000000800 */
[----:B-1----:R-:W-:Y:S01]  /*29db0*/  F2FP.F16.F32.PACK_AB R43, R75, R76 ;  /* 0x0000004c4b2b723e */ /* 0x002fe200000000ff */
[----:B------:R-:W-:Y:S08]  /*29dc0*/  LDSM.16.MT88.4 R52, [R152+0xb800] ;  /* 0x00b800009834783b */ /* 0x000ff00000004200 */
[----:B------:R-:W-:Y:S10]  /*29dd0*/  MUFU.EX2 R114, R114 ;  /* 0x0000007200727308 */ /* 0x000ff40000000800 */
[----:B------:R-:W-:Y:S01]  /*29de0*/  MUFU.EX2 R104, R99 ;  /* 0x0000006300687308 */ /* 0x000fe20000000800 */
[C---:B---3--:R-:W-:Y:S09]  /*29df0*/  HMMA.16816.F32 R4, R40.reuse, R48, R4 ;  /* 0x000000302804723c */ /* 0x048ff20000001804 */
[----:B------:R-:W-:Y:S10]  /*29e00*/  MUFU.EX2 R106, R106 ;  /* 0x0000006a006a7308 */ /* 0x000ff40000000800 */
[----:B------:R-:W-:Y:S01]  /*29e10*/  MUFU.EX2 R107, R107 ;  /* 0x0000006b006b7308 */ /* 0x000fe20000000800 */
[C---:B------:R-:W-:Y:S01]  /*29e20*/  HMMA.16816.F32 R8, R40.reuse, R50, R8 ;  /* 0x000000322808723c */ /* 0x040fe20000001808 */
[----:B------:R-:W1:Y:S08]  /*29e30*/  LDSM.16.MT88.4 R48, [R133+0xb800] ;  /* 0x00b800008530783b */ /* 0x000e700000004200 */
        /* <DEDUP_REMOVED lines=13> */
[----:B---3--:R-:W3:Y:S01]  /*29f10*/  LDSM.16.MT88.4 R56, [R144+0x1800] ;  /* 0x001800009038783b */ /* 0x008ee20000004200 */
[C---:B------:R-:W-:Y:S08]  /*29f20*/  HMMA.16816.F32 R24, R40.reuse, R62, R24 ;  /* 0x0000003e2818723c */ /* 0x040ff00000001818 */
[----:B------:R4:W5:Y:S10]  /*29f30*/  MUFU.EX2 R71, R61 ;  /* 0x0000003d00477308 */ /* 0x0009740000000800 */
[----:B------:R1:W-:Y:S01]  /*29f40*/  MUFU.EX2 R149, R60 ;  /* 0x0000003c00957308 */ /* 0x0003e20000000800 */
[C---:B--2---:R-:W-:Y:S09]  /*29f50*/  HMMA.16816.F32 R28, R40.reuse, R44, R28 ;  /* 0x0000002c281c723c */ /* 0x044ff2000000181c */
[----:B------:R-:W-:Y:S10]  /*29f60*/  MUFU.EX2 R84, R236 ;  /* 0x000000ec00547308 */ /* 0x000ff40000000800 */
[----:B------:R-:W-:Y:S01]  /*29f70*/  MUFU.EX2 R39, R39 ;  /* 0x0000002700277308 */ /* 0x000fe20000000800 */
[--C-:B----4-:R-:W-:Y:S01]  /*29f80*/  FFMA.FTZ R61, R174, R36, -R65.reuse ;  /* 0x00000024ae3d7223 */ /* 0x110fe20000010841 */
[----:B------:R-:W-:Y:S01]  /*29f90*/  HMMA.16816.F32 R32, R40, R46, R32 ;  /* 0x0000002e2820723c */ /* 0x000fe20000001820 */
[----:B------:R-:W2:Y:S07]  /*29fa0*/  LDSM.16.MT88.4 R44, [R3+0x1800] ;  /* 0x00180000032c783b */ /* 0x000eae0000004200 */
        /* <DEDUP_REMOVED lines=14> */
[C---:B---3--:R-:W-:Y:S03]  /*2a090*/  HMMA.16816.F32 R20, R40.reuse, R56, R20 ;  /* 0x000000382814723c */ /* 0x048fe60000001814 */
[-CC-:B------:R-:W-:Y:S01]  /*2a0a0*/  FFMA.FTZ R57, R184, R36.reuse, -R65.reuse ;  /* 0x00000024b8397223 */ /* 0x180fe20000010841 */
[-CC-:B------:R-:W-:Y:S03]  /*2a0b0*/  FFMA.FTZ R56, R187, R36.reuse, -R65.reuse ;  /* 0x00000024bb387223 */ /* 0x180fe60000010841 */
[----:B------:R3:W5:Y:S01]  /*2a0c0*/  MUFU.EX2 R141, R57 ;  /* 0x00000039008d7308 */ /* 0x0007620000000800 */
[C---:B------:R-:W-:Y:S09]  /*2a0d0*/  HMMA.16816.F32 R24, R40.reuse, R58, R24 ;  /* 0x0000003a2818723c */ /* 0x040ff20000001818 */
[----:B------:R1:W-:Y:S01]  /*2a0e0*/  MUFU.EX2 R140, R56 ;  /* 0x00000038008c7308 */ /* 0x0003e20000000800 */
[C---:B--2---:R-:W-:Y:S03]  /*2a0f0*/  HMMA.16816.F32 R28, R40.reuse, R44, R28 ;  /* 0x0000002c281c723c */ /* 0x044fe6000000181c */
[--C-:B---3--:R-:W-:Y:S05]  /*2a100*/  FFMA.FTZ R57, R185, R36, -R65.reuse ;  /* 0x00000024b9397223 */ /* 0x108fea0000010841 */
        /* <DEDUP_REMOVED lines=286> */
[----:B------:R-:W-:Y:S08]  /*2b2f0*/  FADD.FTZ R0, R136, R0 ;  /* 0x0000000088007221 */ /* 0x000ff00000010000 */
[----:B------:R-:W5:Y:S01]  /*2b300*/  MUFU.EX2 R67, R242 ;  /* 0x000000f200437308 */ /* 0x000f620000000800 */
[----:B--2---:R-:W-:Y:S01]  /*2b310*/  F2FP.F16.F32.PACK_AB R136, R58, R59 ;  /* 0x0000003b3a88723e */ /* 0x004fe200000000ff */
[C---:B----4-:R-:W-:Y:S03]  /*2b320*/  HMMA.16816.F32 R12, R40.reuse, R52, R12 ;  /* 0x00000034280c723c */ /* 0x050fe6000000180c */
[----:B------:R-:W-:Y:S01]  /*2b330*/  FADD.FTZ R52, R127, R56 ;  /* 0x000000387f347221 */ /* 0x000fe20000010000 */
[----:B------:R-:W-:Y:S03]  /*2b340*/  FADD.FTZ R0, R131, R0 ;  /* 0x0000000083007221 */ /* 0x000fe60000010000 */
[----:B------:R-:W-:Y:S01]  /*2b350*/  FADD.FTZ R57, R128, R52 ;  /* 0x0000003480397221 */ /* 0x000fe20000010000 */
[C---:B------:R-:W-:Y:S01]  /*2b360*/  HMMA.16816.F32 R16, R40.reuse, R54, R16 ;  /* 0x000000362810723c */ /* 0x040fe20000001810 */
[----:B------:R-:W2:Y:S02]  /*2b370*/  LDSM.16.MT88.4 R52, [R133+0x11000] ;  /* 0x011000008534783b */ /* 0x000ea40000004200 */
        /* <DEDUP_REMOVED lines=9> */
[----:B------:R-:W4:Y:S01]  /*2b410*/  MUFU.EX2 R63, R44 ;  /* 0x0000002c003f7308 */ /* 0x000f220000000800 */
        /* <DEDUP_REMOVED lines=10> */
[----:B------:R3:W2:Y:S01]  /*2b4c0*/  MUFU.EX2 R61, R0 ;  /* 0x00000000003d7308 */ /* 0x0006a20000000800 */
[----:B-----5:R-:W5:Y:S01]  /*2b4d0*/  LDSM.16.MT88.4 R44, [R152+0x11000] ;  /* 0x01100000982c783b */ /* 0x020f620000004200 */
[----:B------:R-:W-:Y:S01]  /*2b4e0*/  FADD.FTZ R56, R120, R56 ;  /* 0x0000003878387221 */ /* 0x000fe20000010000 */
[----:B------:R-:W-:Y:S01]  /*2b4f0*/  FADD.FTZ R48, R124, R57 ;  /* 0x000000397c307221 */ /* 0x000fe20000010000 */
[----:B------:R-:W-:Y:S06]  /*2b500*/  F2FP.F16.F32.PACK_AB R40, R67, R68 ;  /* 0x000000444328723e */ /* 0x000fec00000000ff */
[----:B------:R-:W-:Y:S01]  /*2b510*/  MUFU.EX2 R57, R247 ;  /* 0x000000f700397308 */ /* 0x000fe20000000800 */
[----:B-1----:R-:W-:Y:S02]  /*2b520*/  F2FP.F16.F32.PACK_AB R42, R66, R64 ;  /* 0x00000040422a723e */ /* 0x002fe400000000ff */
[----:B----4-:R-:W-:Y:S01]  /*2b530*/  F2FP.F16.F32.PACK_AB R41, R63, R62 ;  /* 0x0000003e3f29723e */ /* 0x010fe200000000ff */
[----:B------:R-:W-:Y:S01]  /*2b540*/  LDSM.16.MT88.4 R152, [R152+0x11800] ;  /* 0x011800009898783b */ /* 0x000fe20000004200 */
[----:B---3--:R-:W-:Y:S01]  /*2b550*/  FADD.FTZ R0, R122, R56 ;  /* 0x000000387a007221 */ /* 0x008fe20000010000 */
[----:B------:R-:W-:Y:S01]  /*2b560*/  FADD.FTZ R56, R109, R48 ;  /* 0x000000306d387221 */ /* 0x000fe20000010000 */
[----:B--2---:R-:W-:Y:S05]  /*2b570*/  F2FP.F16.F32.PACK_AB R43, R61, R60 ;  /* 0x0000003c3d2b723e */ /* 0x004fea00000000ff */
        /* <DEDUP_REMOVED lines=10> */
[----:B------:R-:W2:Y:S01]  /*2b620*/  LDSM.16.MT88.4 R52, [R3+0x7000] ;  /* 0x007000000334783b */ /* 0x000ea20000004200 */
[----:B------:R-:W-:Y:S01]  /*2b630*/  FADD.FTZ R0, R113, R0 ;  /* 0x0000000071007221 */ /* 0x000fe20000010000 */
[----:B------:R-:W-:Y:S03]  /*2b640*/  FADD.FTZ R56, R104, R56 ;  /* 0x0000003868387221 */ /* 0x000fe60000010000 */
[----:B------:R-:W-:Y:S01]  /*2b650*/  FADD.FTZ R0, R111, R0 ;  /* 0x000000006f007221 */ /* 0x000fe20000010000 */
[----:B------:R-:W-:Y:S01]  /*2b660*/  FADD.FTZ R56, R106, R56 ;  /* 0x000000386a387221 */ /* 0x000fe20000010000 */
[C---:B-----5:R-:W-:Y:S03]  /*2b670*/  HMMA.16816.F32 R12, R40.reuse, R44, R12 ;  /* 0x0000002c280c723c */ /* 0x060fe6000000180c */
[----:B------:R-:W-:Y:S01]  /*2b680*/  FADD.FTZ R0, R101, R0 ;  /* 0x0000000065007221 */ /* 0x000fe20000010000 */
[----:B------:R-:W-:Y:S02]  /*2b690*/  FADD.FTZ R44, R107, R56 ;  /* 0x000000386b2c7221 */ /* 0x000fe40000010000 */
[----:B------:R-:W3:Y:S01]  /*2b6a0*/  MUFU.EX2 R56, R248 ;  /* 0x000000f800387308 */ /* 0x000ee20000000800 */
        /* <DEDUP_REMOVED lines=15> */
[----:B---3--:R-:W-:Y:S01]  /*2b7a0*/  F2FP.F16.F32.PACK_AB R138, R56, R57 ;  /* 0x00000039388a723e */ /* 0x008fe200000000ff */
[----:B------:R-:W-:Y:S01]  /*2b7b0*/  FADD.FTZ R36, R99, R47 ;  /* 0x0000002f63247221 */ /* 0x000fe20000010000 */
[C---:B--2---:R-:W-:Y:S07]  /*2b7c0*/  HMMA.16816.F32 R28, R40.reuse, R52, R28 ;  /* 0x00000034281c723c */ /* 0x044fee000000181c */
        /* <DEDUP_REMOVED lines=11> */
[----:B--2---:R-:W-:Y:S02]  /*2b880*/  F2FP.F16.F32.PACK_AB R137, R44, R45 ;  /* 0x0000002d2c89723e */ /* 0x004fe400000000ff */
[----:B------:R-:W-:Y:S01]  /*2b890*/  FADD.FTZ R0, R91, R38 ;  /* 0x000000265b007221 */ /* 0x000fe20000010000 */
[----:B------:R-:W-:Y:S03]  /*2b8a0*/  FADD.FTZ R36, R90, R36 ;  /* 0x000000245a247221 */ /* 0x000fe60000010000 */
        /* <DEDUP_REMOVED lines=35> */
[----:B------:R-:W-:Y:S01]  /*2bae0*/  FADD.FTZ R0, R39, R0 ;  /* 0x0000000027007221 */ /* 0x000fe20000010000 */
[----:B------:R-:W-:Y:S02]  /*2baf0*/  IMAD.MOV.U32 R39, RZ, RZ, R2 ;  /* 0x000000ffff277224 */ /* 0x000fe400078e0002 */
[----:B------:R-:W-:Y:S01]  /*2bb00*/  FADD.FTZ R3, R64, R3 ;  /* 0x0000000340037221 */ /* 0x000fe20000010000 */
[----:B------:R-:W-:Y:S01]  /*2bb10*/  FADD.FTZ R0, R65, R0 ;  /* 0x0000000041007221 */ /* 0x000fe20000010000 */
[----:B------:R-:W-:Y:S02]  /*2bb20*/  IMAD.MOV.U32 R2, RZ, RZ, R37 ;  /* 0x000000ffff027224 */ /* 0x000fe400078e0025 */
        /* <DEDUP_REMOVED lines=9> */
.L_x_3472:
        /* <DEDUP_REMOVED lines=14> */
.L_x_3487:
[----:B------:R-:W3:Y:S04]  /*2bca0*/  LDL.LU R5, [R1+0x64] ;  /* 0x0000640001057983 */ /* 0x000ee80000300800 */
[----:B------:R-:W2:Y:S01]  /*2bcb0*/  LDL.LU R4, [R1+0x54] ;  /* 0x0000540001047983 */ /* 0x000ea20000300800 */
[----:B------:R-:W4:Y:S01]  /*2bcc0*/  S2UR UR6, SR_CgaCtaId ;  /* 0x00000000000679c3 */ /* 0x000f220000008800 */
[----:B-1----:R-:W-:Y:S01]  /*2bcd0*/  FADD.FTZ R11, R2, R11 ;  /* 0x0000000b020b7221 */ /* 0x002fe20000010000 */
[----:B------:R-:W1:Y:S01]  /*2bce0*/  MUFU.RCP R0, R10 ;  /* 0x0000000a00007308 */ /* 0x000e620000001000 */
[----:B------:R-:W4:Y:S01]  /*2bcf0*/  S2R R15, SR_TID.X ;  /* 0x00000000000f7919 */ /* 0x000f220000002100 */
[----:B------:R-:W-:Y:S01]  /*2bd00*/  FSETP.NE.FTZ.AND P1, PT, R10, RZ, PT ;  /* 0x000000ff0a00720b */ /* 0x000fe20003f35000 */
[----:B------:R-:W-:Y:S01]  /*2bd10*/  UMOV UR7, 0x400 ;  /* 0x0000040000077882 */ /* 0x000fe20000000000 */
[----:B------:R-:W-:Y:S01]  /*2bd20*/  FSETP.NE.FTZ.AND P0, PT, R11, RZ, PT ;  /* 0x000000ff0b00720b */ /* 0x000fe20003f15000 */
[----:B------:R-:W2:Y:S03]  /*2bd30*/  LDL.LU R18, [R1+0x70] ;  /* 0x0000700001127983 */ /* 0x000ea60000300800 */
[----:B------:R-:W4:Y:S01]  /*2bd40*/  MUFU.RCP R3, R11 ;  /* 0x0000000b00037308 */ /* 0x000f220000001000 */
[----:B------:R-:W2:Y:S04]  /*2bd50*/  LDL.LU R17, [R1+0x7c] ;  /* 0x00007c0001117983 */ /* 0x000ea80000300800 */
[----:B------:R2:W5:Y:S01]  /*2bd60*/  LDL R48, [R1+0x78] ;  /* 0x0000780001307983 */ /* 0x0005620000100800 */
[----:B-1----:R-:W-:Y:S01]  /*2bd70*/  FSEL R0, R0, 1, P1 ;  /* 0x3f80000000007808 */ /* 0x002fe20000800000 */
[----:B----4-:R-:W-:-:S04]  /*2bd80*/  ULEA UR6, UR6, UR7, 0x18 ;  /* 0x0000000706067291 */ /* 0x010fc8000f8ec0ff */
[C---:B------:R-:W-:Y:S01]  /*2bd90*/  FMUL.FTZ R164, R0.reuse, R164 ;  /* 0x000000a400a47220 */ /* 0x040fe20000410000 */
[C---:B------:R-:W-:Y:S01]  /*2bda0*/  FMUL.FTZ R165, R0.reuse, R165 ;  /* 0x000000a500a57220 */ /* 0x040fe20000410000 */
[C---:B------:R-:W-:Y:S01]  /*2bdb0*/  FMUL.FTZ R160, R0.reuse, R160 ;  /* 0x000000a000a07220 */ /* 0x040fe20000410000 */
[----:B------:R-:W-:Y:S01]  /*2bdc0*/  FSEL R3, R3, 1, P0 ;  /* 0x3f80000003037808 */ /* 0x000fe20000000000 */
[C---:B------:R-:W-:Y:S01]  /*2bdd0*/  FMUL.FTZ R161, R0.reuse, R161 ;  /* 0x000000a100a17220 */ /* 0x040fe20000410000 */
[C---:B------:R-:W-:Y:S01]  /*2bde0*/  FMUL.FTZ R156, R0.reuse, R156 ;  /* 0x0000009c009c7220 */ /* 0x040fe20000410000 */
[C---:B------:R-:W-:Y:S01]  /*2bdf0*/  FMUL.FTZ R157, R0.reuse, R157 ;  /* 0x0000009d009d7220 */ /* 0x040fe20000410000 */
[----:B------:R-:W-:Y:S01]  /*2be00*/  FMUL.FTZ R152, R0, R152 ;  /* 0x0000009800987220 */ /* 0x000fe20000410000 */
[C---:B------:R-:W-:Y:S01]  /*2be10*/  FMUL.FTZ R166, R3.reuse, R166 ;  /* 0x000000a603a67220 */ /* 0x040fe20000410000 */
[----:B------:R-:W-:Y:S01]  /*2be20*/  FMUL.FTZ R167, R3, R167 ;  /* 0x000000a703a77220 */ /* 0x000fe20000410000 */
[----:B------:R-:W-:Y:S01]  /*2be30*/  SHF.L.U32 R16, R15, 0x4, RZ ;  /* 0x000000040f107819 */ /* 0x000fe200000006ff */
[----:B------:R-:W-:Y:S01]  /*2be40*/  FMUL.FTZ R162, R3, R162 ;  /* 0x000000a203a27220 */ /* 0x000fe20000410000 */
[----:B------:R-:W-:Y:S01]  /*2be50*/  R2P PR, R15, 0x1c ;  /* 0x0000001c0f007804 */ /* 0x000fe20000000000 */
[C---:B------:R-:W-:Y:S01]  /*2be60*/  FMUL.FTZ R163, R3.reuse, R163 ;  /* 0x000000a303a37220 */ /* 0x040fe20000410000 */
[----:B------:R-:W-:Y:S01]  /*2be70*/  LOP3.LUT R2, R16, 0x1c0, RZ, 0xc0, !PT ;  /* 0x000001c010027812 */ /* 0x000fe200078ec0ff */
        /* <DEDUP_REMOVED lines=22> */
[----:B------:R-:W-:Y:S01]  /*2bfe0*/  BAR.SYNC.DEFER_BLOCKING 0x0 ;  /* 0x0000000000007b1d */ /* 0x000fe20000010000 */
[----:B---3--:R-:W-:-:S04]  /*2bff0*/  LOP3.LUT R2, R2, 0x38, R5, 0xf8, !PT ;  /* 0x0000003802027812 */ /* 0x008fc800078ef805 */
[----:B--2---:R-:W-:Y:S02]  /*2c000*/  LOP3.LUT R2, R2, R4, R224, 0xfe, !PT ;  /* 0x0000000402027212 */ /* 0x004fe400078efee0 */
[----:B------:R-:W-:Y:S02]  /*2c010*/  SEL R5, R6, 0xffffffc0, !P3 ;  /* 0xffffffc006057807 */ /* 0x000fe40005800000 */
[----:B------:R-:W-:-:S04]  /*2c020*/  LEA R2, R2, UR6, 0x2 ;  /* 0x0000000602027c11 */ /* 0x000fc8000f8e10ff */
        /* <DEDUP_REMOVED lines=16> */
[----:B--2---:R-:W-:-:S05]  /*2c130*/  IADD3 R3, PT, PT, R7, R0, RZ ;  /* 0x0000000007037210 */ /* 0x004fca0007ffe0ff */
[----:B------:R-:W-:Y:S04]  /*2c140*/  STS.64 [R3], R144 ;  /* 0x0000009003007388 */ /* 0x000fe80000000a00 */
[----:B------:R2:W-:Y:S01]  /*2c150*/  STS.64 [R3+0x800], R146 ;  /* 0x0008009203007388 */ /* 0x0005e20000000a00 */
[----:B-1----:R-:W-:-:S03]  /*2c160*/  IADD3 R0, PT, PT, R7, R2, RZ ;  /* 0x0000000207007210 */ /* 0x002fc60007ffe0ff */
[----:B------:R-:W-:Y:S04]  /*2c170*/  STS.64 [R2], R140 ;  /* 0x0000008c02007388 */ /* 0x000fe80000000a00 */
[----:B------:R1:W-:Y:S04]  /*2c180*/  STS.64 [R2+0x800], R142 ;  /* 0x0008008e02007388 */ /* 0x0003e80000000a00 */
[----:B------:R-:W-:Y:S04]  /*2c190*/  STS.64 [R0], R136 ;  /* 0x0000008800007388 */ /* 0x000fe80000000a00 */
[----:B------:R3:W-:Y:S04]  /*2c1a0*/  STS.64 [R0+0x800], R138 ;  /* 0x0008008a00007388 */ /* 0x0007e80000000a00 */
[----:B------:R-:W4:Y:S04]  /*2c1b0*/  LD.E.64 R8, desc[UR4][R134.64+0xb0] ;  /* 0x0000b00486087980 */ /* 0x000f28000c101b00 */
[----:B------:R-:W4:Y:S01]  /*2c1c0*/  LD.E R6, desc[UR4][R134.64+0x60] ;  /* 0x0000600486067980 */ /* 0x000f22000c101900 */
[----:B------:R-:W3:Y:S01]  /*2c1d0*/  S2R R14, SR_CTAID.X ;  /* 0x00000000000e7919 */ /* 0x000ee20000002500 */
[----:B------:R-:W3:Y:S01]  /*2c1e0*/  @P1 MUFU.LG2 R4, R10 ;  /* 0x0000000a00041308 */ /* 0x000ee20000000c00 */
[----:B------:R-:W-:-:S07]  /*2c1f0*/  SHF.L.U32 R13, R15, 0x2, RZ ;  /* 0x000000020f0d7819 */ /* 0x000fce00000006ff */
[----:B--2---:R-:W2:Y:S01]  /*2c200*/  @P0 MUFU.LG2 R3, R11 ;  /* 0x0000000b00030308 */ /* 0x004ea20000000c00 */
[----:B------:R-:W-:Y:S02]  /*2c210*/  SHF.R.U32.HI R5, RZ, 0x2, R15 ;  /* 0x00000002ff057819 */ /* 0x000fe4000001160f */
[----:B-1----:R-:W-:Y:S02]  /*2c220*/  LOP3.LUT R2, R13, 0x1f8, RZ, 0xc0, !PT ;  /* 0x000001f80d027812 */ /* 0x002fe400078ec0ff */
[----:B---3--:R-:W-:-:S04]  /*2c230*/  LOP3.LUT R0, R223, 0x30, RZ, 0xc0, !PT ;  /* 0x00000030df007812 */ /* 0x008fc800078ec0ff */
[----:B------:R-:W-:Y:S02]  /*2c240*/  LOP3.LUT R5, R0, 0x7, R5, 0xf8, !PT ;  /* 0x0000000700057812 */ /* 0x000fe400078ef805 */
[----:B------:R-:W-:Y:S01]  /*2c250*/  LOP3.LUT R0, R2, 0x38, R223, 0x78, !PT ;  /* 0x0000003802007812 */ /* 0x000fe200078e78df */
[----:B------:R-:W-:Y:S01]  /*2c260*/  @P1 FMUL.FTZ R4, R4, 0.69314718246459960938 ;  /* 0x3f31721804041820 */ /* 0x000fe20000410000 */
[----:B------:R-:W-:Y:S01]  /*2c270*/  MOV R10, 0xff800000 ;  /* 0xff800000000a7802 */ /* 0x000fe20000000f00 */
[----:B--2---:R-:W-:Y:S01]  /*2c280*/  @P0 FMUL.FTZ R3, R3, 0.69314718246459960938 ;  /* 0x3f31721803030820 */ /* 0x004fe20000410000 */
[----:B------:R-:W-:Y:S02]  /*2c290*/  MOV R11, 0xff800000 ;  /* 0xff800000000b7802 */ /* 0x000fe40000000f00 */
[----:B------:R-:W-:Y:S01]  /*2c2a0*/  SHF.L.U32 R14, R14, 0x6, RZ ;  /* 0x000000060e0e7819 */ /* 0x000fe200000006ff */
[C---:B------:R-:W-:Y:S01]  /*2c2b0*/  @P1 FFMA.FTZ R11, R12.reuse, R37, R4 ;  /* 0x000000250c0b1223 */ /* 0x040fe20000010004 */
[----:B------:R-:W-:-:S02]  /*2c2c0*/  @P0 FFMA.FTZ R10, R12, R39, R3 ;  /* 0x000000270c0a0223 */ /* 0x000fc40000010003 */
[----:B------:R1:W5:Y:S01]  /*2c2d0*/  LD.E R12, desc[UR4][R134.64+0xcc] ;  /* 0x0000cc04860c7980 */ /* 0x000362000c101900 */
[----:B------:R-:W-:Y:S02]  /*2c2e0*/  LOP3.LUT P0, RZ, R15, 0x3, RZ, 0xc0, !PT ;  /* 0x000000030fff7812 */ /* 0x000fe4000780c0ff */
[----:B------:R-:W-:-:S04]  /*2c2f0*/  LOP3.LUT R7, R16, 0x10, RZ, 0xc0, !PT ;  /* 0x0000001010077812 */ /* 0x000fc800078ec0ff */
[----:B------:R-:W-:Y:S01]  /*2c300*/  LEA R0, R0, R7, 0x2 ;  /* 0x0000000700007211 */ /* 0x000fe200078e10ff */
[----:B------:R-:W-:Y:S01]  /*2c310*/  BSSY.RECONVERGENT B0, `(.L_x_3481) ;  /* 0x000001a000007945 */ /* 0x000fe20003800200 */
[----:B----4-:R-:W-:-:S04]  /*2c320*/  IMAD R2, R8, UR8, R18 ;  /* 0x0000000808027c24 */ /* 0x010fc8000f8e0212 */
[----:B------:R-:W-:-:S04]  /*2c330*/  IMAD R2, R2, R6, R17 ;  /* 0x0000000602027224 */ /* 0x000fc800078e0211 */
[----:B------:R-:W-:Y:S02]  /*2c340*/  IMAD R4, R9, R2, R14 ;  /* 0x0000000209047224 */ /* 0x000fe400078e020e */
[----:B------:R1:W5:Y:S04]  /*2c350*/  LD.E.64 R8, desc[UR4][R134.64+0x78] ;  /* 0x0000780486087980 */ /* 0x000368000c101b00 */
        /* <DEDUP_REMOVED lines=11> */
[----:B-1---5:R-:W-:Y:S01]  /*2c410*/  IMAD.IADD R0, R48, 0x1, -R14 ;  /* 0x0000000130007824 */ /* 0x022fe200078e0a0e */
[----:B------:R-:W-:Y:S01]  /*2c420*/  IADD3 R6, P0, PT, R4, R5, RZ ;  /* 0x0000000504067210 */ /* 0x000fe20007f1e0ff */
[----:B------:R-:W-:-:S03]  /*2c430*/  VIADD R7, R5, 0x8 ;  /* 0x0000000805077836 */ /* 0x000fc60000000000 */
[-C--:B------:R-:W-:Y:S02]  /*2c440*/  ISETP.GE.AND P2, PT, R5, R0.reuse, PT ;  /* 0x000000000500720c */ /* 0x080fe40003f46270 */
[----:B------:R-:W-:Y:S02]  /*2c450*/  ISETP.GE.AND P1, PT, R7, R0, PT ;  /* 0x000000000700720c */ /* 0x000fe40003f26270 */
[----:B------:R-:W-:Y:S02]  /*2c460*/  LEA.HI.X.SX32 R0, R4, RZ, 0x1, P0 ;  /* 0x000000ff04007211 */ /* 0x000fe400000f0eff */
[----:B------:R-:W-:-:S04]  /*2c470*/  LEA R2, P0, R6, R2, 0x2 ;  /* 0x0000000206027211 */ /* 0x000fc800078010ff */
[----:B------:R-:W-:-:S05]  /*2c480*/  LEA.HI.X R3, R6, R3, R0, 0x2, P0 ;  /* 0x0000000306037211 */ /* 0x000fca00000f1400 */
[----:B------:R1:W-:Y:S04]  /*2c490*/  @!P2 ST.E desc[UR4][R2.64], R11 ;  /* 0x0000000b0200a985 */ /* 0x0003e8000c101904 */
[----:B------:R1:W-:Y:S02]  /*2c4a0*/  @!P1 ST.E desc[UR4][R2.64+0x20], R10 ;  /* 0x0000200a02009985 */ /* 0x0003e4000c101904 */
.L_x_3482:
[----:B------:R-:W-:Y:S05]  /*2c4b0*/  BSYNC.RECONVERGENT B0 ;  /* 0x0000000000007941 */ /* 0x000fea0003800200 */
.L_x_3481:
[----:B------:R-:W2:Y:S01]  /*2c4c0*/  LD.E R5, desc[UR4][R134.64+0xc0] ;  /* 0x0000c00486057980 */ /* 0x000ea2000c101900 */
[C---:B-1---5:R-:W-:Y:S01]  /*2c4d0*/  LOP3.LUT R2, R13.reuse, 0xfc0, RZ, 0xc0, !PT ;  /* 0x00000fc00d027812 */ /* 0x062fe200078ec0ff */
[----:B------:R-:W-:Y:S01]  /*2c4e0*/  IMAD R0, R4, R12, RZ ;  /* 0x0000000c04007224 */ /* 0x000fe200078e02ff */
[----:B------:R-:W-:Y:S01]  /*2c4f0*/  MOV R10, 0x1f0 ;  /* 0x000001f0000a7802 */ /* 0x000fe20000000f00 */
[----:B------:R-:W-:Y:S01]  /*2c500*/  IMAD.IADD R4, R48, 0x1, -R14 ;  /* 0x0000000130047824 */ /* 0x000fe200078e0a0e */
[----:B------:R-:W-:Y:S02]  /*2c510*/  LOP3.LUT R2, R2, 0x3c, R13, 0xf8, !PT ;  /* 0x0000003c02027812 */ /* 0x000fe400078ef80d */
[----:B------:R-:W-:Y:S02]  /*2c520*/  LOP3.LUT R13, R13, 0x3c, RZ, 0xc0, !PT ;  /* 0x0000003c0d0d7812 */ /* 0x000fe400078ec0ff */
[----:B------:R-:W-:-:S04]  /*2c530*/  IADD3 R3, P1, PT, R0, R2, RZ ;  /* 0x0000000200037210 */ /* 0x000fc80007f3e0ff */
[----:B------:R-:W-:Y:S02]  /*2c540*/  LEA.HI.X.SX32 R0, R0, RZ, 0x1, P1 ;  /* 0x000000ff00007211 */ /* 0x000fe400008f0eff */
[----:B------:R-:W-:-:S04]  /*2c550*/  LEA R2, P2, R3, R8, 0x2 ;  /* 0x0000000803027211 */ /* 0x000fc800078410ff */
[----:B------:R-:W-:Y:S02]  /*2c560*/  LEA.HI.X R3, R3, R9, R0, 0x2, P2 ;  /* 0x0000000903037211 */ /* 0x000fe400010f1400 */
[----:B--2---:R-:W-:Y:S02]  /*2c570*/  ISETP.GE.AND P0, PT, R13, R5, PT ;  /* 0x000000050d00720c */ /* 0x004fe40003f06270 */
[----:B------:R-:W-:-:S04]  /*2c580*/  SHF.R.U32.HI R5, RZ, 0x4, R15 ;  /* 0x00000004ff057819 */ /* 0x000fc8000001160f */
[CC--:B------:R-:W-:Y:S01]  /*2c590*/  ISETP.GE.OR P1, PT, R5.reuse, R4.reuse, P0 ;  /* 0x000000040500720c */ /* 0x0c0fe20000726670 */
[C---:B------:R-:W-:Y:S02]  /*2c5a0*/  VIADD R6, R5.reuse, 0x8 ;  /* 0x0000000805067836 */ /* 0x040fe40000000000 */
[C---:B------:R-:W-:Y:S02]  /*2c5b0*/  VIADD R0, R5.reuse, 0x10 ;  /* 0x0000001005007836 */ /* 0x040fe40000000000 */
[C---:B------:R-:W-:Y:S01]  /*2c5c0*/  VIADD R8, R5.reuse, 0x18 ;  /* 0x0000001805087836 */ /* 0x040fe20000000000 */
[-C--:B------:R-:W-:Y:S01]  /*2c5d0*/  ISETP.GE.OR P6, PT, R6, R4.reuse, P0 ;  /* 0x000000040600720c */ /* 0x080fe200007c6670 */
[C---:B------:R-:W-:Y:S01]  /*2c5e0*/  VIADD R7, R5.reuse, 0x20 ;  /* 0x0000002005077836 */ /* 0x040fe20000000000 */
[-C--:B------:R-:W-:Y:S01]  /*2c5f0*/  ISETP.GE.OR P5, PT, R0, R4.reuse, P0 ;  /* 0x000000040000720c */ /* 0x080fe200007a6670 */
[C---:B------:R-:W-:Y:S01]  /*2c600*/  VIADD R6, R5.reuse, 0x28 ;  /* 0x0000002805067836 */ /* 0x040fe20000000000 */
[-C--:B------:R-:W-:Y:S01]  /*2c610*/  ISETP.GE.OR P4, PT, R8, R4.reuse, P0 ;  /* 0x000000040800720c */ /* 0x080fe20000786670 */
[----:B------:R-:W-:Y:S01]  /*2c620*/  VIADD R0, R5, 0x30 ;  /* 0x0000003005007836 */ /* 0x000fe20000000000 */
[-C--:B------:R-:W-:Y:S01]  /*2c630*/  ISETP.GE.OR P3, PT, R7, R4.reuse, P0 ;  /* 0x000000040700720c */ /* 0x080fe20000766670 */
[----:B------:R-:W-:Y:S01]  /*2c640*/  VIADD R5, R5, 0x38 ;  /* 0x0000003805057836 */ /* 0x000fe20000000000 */
[----:B------:R-:W-:Y:S01]  /*2c650*/  @!P1 ST.E.128 desc[UR4][R2.64], R44 ;  /* 0x0000002c02009985 */ /* 0x000fe2000c101d04 */
[----:B------:R-:W-:-:S02]  /*2c660*/  ISETP.GE.OR P2, PT, R6, R4, P0 ;  /* 0x000000040600720c */ /* 0x000fc40000746670 */
[-C--:B------:R-:W-:Y:S02]  /*2c670*/  ISETP.GE.OR P1, PT, R0, R4.reuse, P0 ;  /* 0x000000040000720c */ /* 0x080fe40000726670 */
[----:B------:R-:W-:Y:S01]  /*2c680*/  ISETP.GE.OR P0, PT, R5, R4, P0 ;  /* 0x000000040500720c */ /* 0x000fe20000706670 */
[----:B------:R-:W-:Y:S01]  /*2c690*/  IMAD.MOV.U32 R4, RZ, RZ, R10 ;  /* 0x000000ffff047224 */ /* 0x000fe200078e000a */
[----:B---3--:R-:W-:Y:S01]  /*2c6a0*/  @!P6 ST.E.128 desc[UR4][R2.64+0x800], R40 ;  /* 0x000800280200e985 */ /* 0x008fe2000c101d04 */
[----:B------:R-:W-:-:S03]  /*2c6b0*/  IMAD.MOV.U32 R5, RZ, RZ, 0x0 ;  /* 0x00000000ff057424 */ /* 0x000fc600078e00ff */
[----:B----4-:R-:W-:Y:S04]  /*2c6c0*/  @!P5 ST.E.128 desc[UR4][R2.64+0x1000], R36 ;  /* 0x001000240200d985 */ /* 0x010fe8000c101d04 */
[----:B------:R-:W-:Y:S04]  /*2c6d0*/  @!P4 ST.E.128 desc[UR4][R2.64+0x1800], R32 ;  /* 0x001800200200c985 */ /* 0x000fe8000c101d04 */
[----:B------:R-:W-:Y:S04]  /*2c6e0*/  @!P3 ST.E.128 desc[UR4][R2.64+0x2000], R28 ;  /* 0x0020001c0200b985 */ /* 0x000fe8000c101d04 */
[----:B------:R-:W-:Y:S04]  /*2c6f0*/  @!P2 ST.E.128 desc[UR4][R2.64+0x2800], R24 ;  /* 0x002800180200a985 */ /* 0x000fe8000c101d04 */
[----:B------:R1:W-:Y:S02]  /*2c700*/  @!P1 ST.E.128 desc[UR4][R2.64+0x3000], R20 ;  /* 0x0030001402009985 */ /* 0x0003e4000c101d04 */
[----:B-1----:R-:W-:Y:S05]  /*2c710*/  @P0 RET.REL.NODEC R4 `(_ZN5flash24flash_fwd_splitkv_kernelI23Flash_fwd_kernel_traitsILi64ELi64ELi256ELi4ELb0ELb0EN7cutlass6half_tE19Flash_kernel_traitsILi64ELi64ELi256ELi4ES3_EELb0ELb1ELb0ELb0ELb0ELb0ELb1ELb1EEEvNS_16Flash_fwd_paramsE) ;  /* 0xfffffd3804380950 */ /* 0x002fea0003c3ffff */
[----:B------:R1:W-:Y:S02]  /*2c720*/  ST.E.128 desc[UR4][R2.64+0x3800], R16 ;  /* 0x0038001002007985 */ /* 0x0003e4000c101d04 */
[----:B-1----:R-:W-:Y:S02]  /*2c730*/  MOV R2, R10 ;  /* 0x0000000a00027202 */ /* 0x002fe40000000f00 */
[----:B------:R-:W-:-:S04]  /*2c740*/  MOV R3, 0x0 ;  /* 0x0000000000037802 */ /* 0x000fc80000000f00 */
[----:B------:R-:W-:Y:S05]  /*2c750*/  RET.REL.NODEC R2 `(_ZN5flash24flash_fwd_splitkv_kernelI23Flash_fwd_kernel_traitsILi64ELi64ELi256ELi4ELb0ELb0EN7cutlass6half_tE19Flash_kernel_traitsILi64ELi64ELi256ELi4ES3_EELb0ELb1ELb0ELb0ELb0ELb0ELb1ELb1EEEvNS_16Flash_fwd_paramsE) ;  /* 0xfffffd3802287950 */ /* 0x000fea0003c3ffff */
.L_x_3480:
[----:B-1----:R-:W-:Y:S01]  /*2c760*/  IMAD.MOV.U32 R0, RZ, RZ, 0x2 ;  /* 0x00000002ff007424 */ /* 0x002fe200078e00ff */
[----:B-----5:R-:W-:Y:S01]  /*2c770*/  MOV R2, R9 ;  /* 0x0000000900027202 */ /* 0x020fe20000000f00 */
[----:B------:R-:W-:Y:S01]  /*2c780*/  IMAD.MOV.U32 R4, RZ, RZ, -0x1 ;  /* 0xffffffffff047424 */ /* 0x000fe200078e00ff */
[----:B------:R-:W-:-:S07]  /*2c790*/  MOV R3, 0x1f ;  /* 0x0000001f00037802 */ /* 0x000fce0000000f00 */
[----:B--2---:R-:W-:Y:S05]  /*2c7a0*/  WARPSYNC.COLLECTIVE R4, `(.L_x_3483) ;  /* 0x0000000004087348 */ /* 0x004fea0003c00000 */
[----:B------:R1:W3:Y:S02]  /*2c7b0*/  SHFL.BFLY P0, R0, R2, R0, R3 ;  /* 0x0c00000002007389 */ /* 0x0002e40000000003 */
[----:B-123--:R-:W-:Y:S05]  /*2c7c0*/  ENDCOLLECTIVE ;  /* 0x000000000000791b */ /* 0x00efea0003800000 */
.L_x_3483:
[----:B------:R-:W-:Y:S02]  /*2c7d0*/  MOV R5, R0 ;  /* 0x0000000000057202 */ /* 0x000fe40000000f00 */
[----:B------:R-:W-:-:S03]  /*2c7e0*/  MOV R0, 0x1 ;  /* 0x0000000100007802 */ /* 0x000fc60000000f00 */
[----:B------:R-:W-:-:S04]  /*2c7f0*/  FADD.FTZ R5, R5, R9 ;  /* 0x0000000905057221 */ /* 0x000fc80000010000 */
[----:B------:R-:W-:-:S07]  /*2c800*/  IMAD.MOV.U32 R2, RZ, RZ, R5 ;  /* 0x000000ffff027224 */ /* 0x000fce00078e0005 */
[----:B------:R-:W-:Y:S05]  /*2c810*/  WARPSYNC.COLLECTIVE R4, `(.L_x_3484) ;  /* 0x0000000004087348 */ /* 0x000fea0003c00000 */
[----:B------:R1:W2:Y:S02]  /*2c820*/  SHFL.BFLY P0, R0, R2, R0, R3 ;  /* 0x0c00000002007389 */ /* 0x0002a40000000003 */
[----:B-12---:R-:W-:Y:S05]  /*2c830*/  ENDCOLLECTIVE ;  /* 0x000000000000791b */ /* 0x006fea0003800000 */
.L_x_3484:
[----:B------:R-:W-:Y:S01]  /*2c840*/  IMAD.MOV.U32 R10, RZ, RZ, R0 ;  /* 0x000000ffff0a7224 */ /* 0x000fe200078e0000 */
[----:B------:R-:W-:Y:S02]  /*2c850*/  MOV R0, 0x2 ;  /* 0x0000000200007802 */ /* 0x000fe40000000f00 */
[----:B------:R-:W-:Y:S01]  /*2c860*/  MOV R2, R8 ;  /* 0x0000000800027202 */ /* 0x000fe20000000f00 */
[----:B------:R-:W-:-:S07]  /*2c870*/  FADD.FTZ R10, R5, R10 ;  /* 0x0000000a050a7221 */ /* 0x000fce0000010000 */
[----:B------:R-:W-:Y:S05]  /*2c880*/  WARPSYNC.COLLECTIVE R4, `(.L_x_3485) ;  /* 0x0000000004087348 */ /* 0x000fea0003c00000 */
[----:B------:R1:W2:Y:S02]  /*2c890*/  SHFL.BFLY P0, R0, R2, R0, R3 ;  /* 0x0c00000002007389 */ /* 0x0002a40000000003 */
[----:B-12---:R-:W-:Y:S05]  /*2c8a0*/  ENDCOLLECTIVE ;  /* 0x000000000000791b */ /* 0x006fea0003800000 */
.L_x_3485:
[----:B------:R-:W-:Y:S01]  /*2c8b0*/  IMAD.MOV.U32 R2, RZ, RZ, R0 ;  /* 0x000000ffff027224 */ /* 0x000fe200078e0000 */
[----:B------:R-:W-:-:S03]  /*2c8c0*/  MOV R0, 0x1 ;  /* 0x0000000100007802 */ /* 0x000fc60000000f00 */
[----:B------:R-:W-:-:S07]  /*2c8d0*/  FADD.FTZ R2, R2, R8 ;  /* 0x0000000802027221 */ /* 0x000fce0000010000 */
[----:B------:R-:W-:Y:S05]  /*2c8e0*/  WARPSYNC.COLLECTIVE R4, `(.L_x_3486) ;  /* 0x0000000004087348 */ /* 0x000fea0003c00000 */
[----:B------:R1:W2:Y:S02]  /*2c8f0*/  SHFL.BFLY P0, R0, R2, R0, R3 ;  /* 0x0c00000002007389 */ /* 0x0002a40000000003 */
[----:B-12---:R-:W-:Y:S05]  /*2c900*/  ENDCOLLECTIVE ;  /* 0x000000000000791b */ /* 0x006fea0003800000 */
.L_x_3486:
[----:B------:R-:W-:Y:S01]  /*2c910*/  MOV R11, R0 ;  /* 0x00000000000b7202 */ /* 0x000fe20000000f00 */
[----:B------:R-:W-:Y:S06]  /*2c920*/  BRA `(.L_x_3487) ;  /* 0xfffffff000dc7947 */ /* 0x000fec000383ffff */
.L_x_3488:
        /* <DEDUP_REMOVED lines=13> */
.L_x_14738:


//--------------------- .text._ZN5flash24flash_fwd_splitkv_kernelI23Flash_fwd_kernel_traitsILi64ELi64ELi256ELi4ELb0ELb0EN7cutlass6half_tE19Flash_kernel_traitsILi64ELi64ELi256ELi4ES3_EELb0ELb1ELb0ELb0ELb0ELb1ELb1ELb1EEEvNS_16Flash_fwd_paramsE --------------------------
	.section	.text._ZN5flash24flash_fwd_splitkv_kernelI23Flash_fwd_kernel_traitsILi64ELi64ELi256ELi4ELb0ELb0EN7cutlass6half_tE19Flash_kernel_traitsILi64ELi64ELi256ELi4ES3_EELb0ELb1ELb0ELb0ELb0ELb1ELb1ELb1EEEvNS_16Flash_fwd_paramsE,"ax",@progbits
	.align	128
        .global         _ZN5flash24flash_fwd_splitkv_kernelI23Flash_fwd_kernel_traitsILi64ELi64ELi256ELi4ELb0ELb0EN7cutlass6half_tE19Flash_kernel_traitsILi64ELi64ELi256ELi4ES3_EELb0ELb1ELb0ELb0ELb0ELb1ELb1ELb1EEEvNS_16Flash_fwd_paramsE
        .type           _ZN5flash24flash_fwd_splitkv_kernelI23Flash_fwd_kernel_traitsILi64ELi64ELi256ELi4ELb0ELb0EN7cutlass6half_tE19Flash_kernel_traitsILi64ELi64ELi256ELi4ES3_EELb0ELb1ELb0ELb0ELb0ELb1ELb1ELb1EEEvNS_16Flash_fwd_paramsE,@function
        .size           _ZN5flash24flash_fwd_splitkv_kernelI23Flash_fwd_kernel_traitsILi64ELi64ELi256ELi4ELb0ELb0EN7cutlass6half_tE19Flash_kernel_traitsILi64ELi64ELi256ELi4ES3_EELb0ELb1ELb0ELb0ELb0ELb1ELb1ELb1EEEvNS_16Flash_fwd_paramsE,(.L_x_14739 - _ZN5flash24flash_fwd_splitkv_kernelI23Flash_fwd_kernel_traitsILi64ELi64ELi256ELi4ELb0ELb0EN7cutlass6half_tE19Flash_kernel_traitsILi64ELi64ELi256ELi4ES3_EELb0ELb1ELb0ELb0ELb0ELb1ELb1ELb1EEEvNS_16Flash_fwd_paramsE)
        .other          _ZN5flash24flash_fwd_splitkv_kernelI23Flash_fwd_kernel_traitsILi64ELi64ELi256ELi4ELb0ELb0EN7cutlass6half_tE19Flash_kernel_traitsILi64ELi64ELi256ELi4ES3_EELb0ELb1ELb0ELb0ELb0ELb1ELb1ELb1EEEvNS_16Flash_fwd_paramsE,@"STO_CUDA_ENTRY STV_DEFAULT"
_ZN5flash24flash_fwd_splitkv_kernelI23Flash_fwd_kernel_traitsILi64ELi64ELi256ELi4ELb0ELb0EN7cutlass6half_tE19Flash_kernel_traitsILi64ELi64ELi256ELi4ES3_EELb0ELb1ELb0ELb0ELb0ELb1ELb1ELb1EEEvNS_16Flash_fwd_paramsE:
.text._ZN5flash24flash_fwd_splitkv_kernelI23Flash_fwd_kernel_traitsILi64ELi64ELi256ELi4ELb0ELb0EN7cutlass6half_tE19Flash_kernel_traitsILi64ELi64ELi256ELi4ES3_EELb0ELb1ELb0ELb0ELb0ELb1ELb1ELb1EEEvNS_16Flash_fwd_paramsE:
        /* <DEDUP_REMOVED lines=10> */
[----:B------:R-:W1:Y:S01]  /*00a0*/  LDC.64 R164, c[0x0][0x348] ;  /* 0x0000d200ffa47b82 */ /* 0x000e620000000a00 */
[----:B--2---:R-:W2:Y:S02]  /*00b0*/  MUFU.RCP R2, R2 ;  /* 0x0000000200027308 */ /* 0x004ea40000001000 */
[----:B--2---:R-:W-:-:S06]  /*00c0*/  IADD3 R2, PT, PT, R2, 0xffffffe, RZ ;  /* 0x0ffffffe02027810 */ /* 0x004fcc0007ffe0ff */
[----:B------:R-:W2:Y:S02]  /*00d0*/  F2I.FTZ.U32.TRUNC.NTZ R3, R2 ;  /* 0x0000000200037305 */ /* 0x000ea4000021f000 */
[----:B--2---:R-:W-:-:S04]  /*00e0*/  IMAD.MOV R2, RZ, RZ, -R3 ;  /* 0x000000ffff027224 */ /* 0x004fc800078e0a03 */
[----:B------:R-:W-:Y:S01]  /*00f0*/  IMAD R4, R2, R0, RZ ;  /* 0x0000000002047224 */ /* 0x000fe200078e02ff */
[----:B------:R-:W-:-:S05]  /*0100*/  MOV R2, RZ ;  /* 0x000000ff00027202 */ /* 0x000fca0000000f00 */
[----:B------:R-:W-:-:S06]  /*0110*/  IMAD.HI.U32 R4, R3, R4, R2 ;  /* 0x0000000403047227 */ /* 0x000fcc00078e0002 */
[----:B-1----:R-:W-:Y:S02]  /*0120*/  IMAD.HI.U32 R237, R4, UR4, RZ ;  /* 0x0000000404ed7c27 */ /* 0x002fe4000f8e00ff */
[----:B------:R-:W1:Y:S02]  /*0130*/  LDC R4, c[0x0][0x374] ;  /* 0x0000dd00ff047b82 */ /* 0x000e640000000800 */
        /* <DEDUP_REMOVED lines=9> */
[----:B-1-34-:R-:W-:Y:S02]  /*01d0*/  IMAD R236, R0, R236, UR4 ;  /* 0x0000000400ec7e24 */ /* 0x01afe4000f8e02ec */
[----:B------:R-:W-:Y:S05]  /*01e0*/  CALL.REL.NOINC `($_ZN5flash24flash_fwd_splitkv_kernelI23Flash_fwd_kernel_traitsILi64ELi64ELi256ELi4ELb0ELb0EN7cutlass6half_tE19Flash_kernel_traitsILi64ELi64ELi256ELi4ES3_EELb0ELb1ELb0ELb0ELb0ELb1ELb1ELb1EEEvNS_16Flash_fwd_paramsE$_ZN5flash30compute_attn_1rowblock_splitkvI23Flash_fwd_kernel_traitsILi64ELi64ELi256ELi4ELb0ELb0EN7cutlass6half_tE19Flash_kernel_traitsILi64ELi64ELi256ELi4ES3_EELb0ELb1ELb0ELb0ELb0ELb1ELb1ELb1ENS_16Flash_fwd_paramsEEEvRKT8_iiiii) ;  /* 0x0000000000087944 */ /* 0x000fea0003c00000 */
[----:B------:R-:W-:Y:S05]  /*01f0*/  BSYNC.RECONVERGENT B3 ;  /* 0x0000000000037941 */ /* 0x000fea0003800200 */
.L_x_3489:
[----:B------:R-:W-:Y:S05]  /*0200*/  EXIT ;  /* 0x000000000000794d */ /* 0x000fea0003800000 */
        .type           $_ZN5flash24flash_fwd_splitkv_kernelI23Flash_fwd_kernel_traitsILi64ELi64ELi256ELi4ELb0ELb0EN7cutlass6half_tE19Flash_kernel_traitsILi64ELi64ELi256ELi4ES3_EELb0ELb1ELb0ELb0ELb0ELb1ELb1ELb1EEEvNS_16Flash_fwd_paramsE$_ZN5flash30compute_attn_1rowblock_splitkvI23Flash_fwd_kernel_traitsILi64ELi64ELi256ELi4ELb0ELb0EN7cutlass6half_tE19Flash_kernel_traitsILi64ELi64ELi256ELi4ES3_EELb0ELb1ELb0ELb0ELb0ELb1ELb1ELb1ENS_16Flash_fwd_paramsEEEvRKT8_iiiii,@function
        .size           $_ZN5flash24flash_fwd_splitkv_kernelI23Flash_fwd_kernel_traitsILi64ELi64ELi256ELi4ELb0ELb0EN7cutlass6half_tE19Flash_kernel_traitsILi64ELi64ELi256ELi4ES3_EELb0ELb1ELb0ELb0ELb0ELb1ELb1ELb1EEEvNS_16Flash_fwd_paramsE$_ZN5flash30compute_attn_1rowblock_splitkvI23Flash_fwd_kernel_traitsILi64ELi64ELi256ELi4ELb0ELb0EN7cutlass6half_tE19Flash_kernel_traitsILi64ELi64ELi256ELi4ES3_EELb0ELb1ELb0ELb0ELb0ELb1ELb1ELb1ENS_16Flash_fwd_paramsEEEvRKT8_iiiii,(.L_x_14739 - $_ZN5flash24flash_fwd_splitkv_kernelI23Flash_fwd_kernel_traitsILi64ELi64ELi256ELi4ELb0ELb0EN7cutlass6half_tE19Flash_kernel_traitsILi64ELi64ELi256ELi4ES3_EELb0ELb1ELb0ELb0ELb0ELb1ELb1ELb1EEEvNS_16Flash_fwd_paramsE$_ZN5flash30compute_attn_1rowblock_splitkvI23Flash_fwd_kernel_traitsILi64ELi64ELi256ELi4ELb0ELb0EN7cutlass6half_tE19Flash_kernel_traitsILi64ELi64ELi256ELi4ES3_EELb0ELb1ELb0ELb0ELb0ELb1ELb1ELb1ENS_16Flash_fwd_paramsEEEvRKT8_iiiii)
$_ZN5flash24flash_fwd_splitkv_kernelI23Flash_fwd_kernel_traitsILi64ELi64ELi256ELi4ELb0ELb0EN7cutlass6half_tE19Flash_kernel_traitsILi64ELi64ELi256ELi4ES3_EELb0ELb1ELb0ELb0ELb0ELb1ELb1ELb1EEEvNS_16Flash_fwd_paramsE$_ZN5flash30compute_attn_1rowblock_splitkvI23Flash_fwd_kernel_traitsILi64ELi64ELi256ELi4ELb0ELb0EN7cutlass6half_tE19Flash_kernel_traitsILi64ELi64ELi256ELi4ES3_EELb0ELb1ELb0ELb0ELb0ELb1ELb1ELb1ENS_16Flash_fwd_paramsEEEvRKT8_iiiii:
[----:B------:R-:W1:Y:S02]  /*0210*/  LDCU.64 UR4, c[0x0][0x358] ;  /* 0x00006b00ff0477ac */ /* 0x000e640008000a00 */
[----:B-1----:R-:W2:Y:S04]  /*0220*/  LD.E.64 R10, desc[UR4][R164.64+0xe0] ;  /* 0x0000e004a40a7980 */ /* 0x002ea8000c101b00 */
[----:B------:R-:W3:Y:S04]  /*0230*/  LD.E.64 R2, desc[UR4][R164.64+0xe8] ;  /* 0x0000e804a4027980 */ /* 0x000ee8000c101b00 */
[----:B------:R-:W4:Y:S01]  /*0240*/  LD.E.64 R12, desc[UR4][R164.64+0xf0] ;  /* 0x0000f004a40c7980 */ /* 0x000f22000c101b00 */
[----:B------:R-:W-:Y:S01]  /*0250*/  IMAD.SHL.U32 R58, R237, 0x4, RZ ;  /* 0x00000004ed3a7824 */ /* 0x000fe200078e00ff */
[----:B------:R-:W-:-:S02]  /*0260*/  SHF.R.U32.HI R57, RZ, 0x1e, R237 ;  /* 0x0000001eff397819 */ /* 0x000fc400000116ed */
[----:B------:R-:W4:Y:S01]  /*0270*/  LD.E.64 R8, desc[UR4][R164.64+0xf8] ;  /* 0x0000f804a4087980 */ /* 0x000f22000c101b00 */
[----:B------:R-:W-:Y:S01]  /*0280*/  IMAD.MOV.U32 R7, RZ, RZ, -0x1 ;  /* 0xffffffffff077424 */ /* 0x000fe200078e00ff */
[C---:B--2---:R-:W-:Y:S02]  /*0290*/  ISETP.NE.U32.AND P5, PT, R10.reuse, RZ, PT ;  /* 0x000000ff0a00720c */ /* 0x044fe40003fa5070 */
[----:B------:R-:W-:Y:S02]  /*02a0*/  ISETP.NE.U32.AND P1, PT, R10, RZ, PT ;  /* 0x000000ff0a00720c */ /* 0x000fe40003f25070 */
[----:B---3--:R-:W-:Y:S02]  /*02b0*/  ISETP.NE.U32.AND P3, PT, R2, RZ, PT ;  /* 0x000000ff0200720c */ /* 0x008fe40003f65070 */
[----:B------:R-:W-:Y:S02]  /*02c0*/  ISETP.NE.AND.EX P5, PT, R11, RZ, PT, P5 ;  /* 0x000000ff0b00720c */ /* 0x000fe40003fa5350 */
[----:B----4-:R-:W-:-:S02]  /*02d0*/  ISETP.NE.U32.AND P4, PT, R12, RZ, PT ;  /* 0x000000ff0c00720c */ /* 0x010fc40003f85070 */
[----:B------:R-:W-:Y:S02]  /*02e0*/  ISETP.NE.AND.EX P3, PT, R3, RZ, PT, P3 ;  /* 0x000000ff0300720c */ /* 0x000fe40003f65330 */
[----:B------:R-:W-:Y:S02]  /*02f0*/  ISETP.NE.AND.EX P4, PT, R13, RZ, PT, P4 ;  /* 0x000000ff0d00720c */ /* 0x000fe40003f85340 */
[----:B------:R-:W-:Y:S01]  /*0300*/  IADD3 R24, P0, PT, R12, R58, RZ ;  /* 0x0000003a0c187210 */ /* 0x000fe20007f1e0ff */
[----:B------:R-:W-:Y:S01]  /*0310*/  IMAD.MOV.U32 R12, RZ, RZ, RZ ;  /* 0x000000ffff0c7224 */ /* 0x000fe200078e00ff */
[----:B------:R-:W-:Y:S01]  /*0320*/  ISETP.NE.AND.EX P1, PT, R11, RZ, PT, P1 ;  /* 0x000000ff0b00720c */ /* 0x000fe20003f25310 */
[----:B------:R-:W-:Y:S02]  /*0330*/  IMAD.WIDE.U32 R10, R237, 0x4, R10 ;  /* 0x00000004ed0a7825 */ /* 0x000fe400078e000a */
[----:B------:R-:W5:Y:S02]  /*0340*/  @!P5 LD.E R235, desc[UR4][R164.64+0xb4] ;  /* 0x0000b404a4ebd980 */ /* 0x000f64000c101900 */
[----:B------:R-:W-:-:S02]  /*0350*/  IMAD.X R25, R13, 0x1, R57, P0 ;  /* 0x000000010d197824 */ /* 0x000fc400000e0639 */
        /* <DEDUP_REMOVED lines=17> */
.L_x_3491:
[----:B------:R-:W-:Y:S05]  /*0470*/  BSYNC.RECONVERGENT B0 ;  /* 0x0000000000007941 */ /* 0x000fea0003800200 */
.L_x_3490:
[----:B------:R-:W-:Y:S04]  /*0480*/  BSSY.RECONVERGENT B0, `(.L_x_3492) ;  /* 0x0000007000007945 */ /* 0x000fe80003800200 */
[----:B------:R-:W-:Y:S05]  /*0490*/  @!P3 BRA `(.L_x_3493) ;  /* 0x000000000014b947 */ /* 0x000fea0003800000 */
[----:B------:R-:W2:Y:S02]  /*04a0*/  LD.E.U8 R2, desc[UR4][R164.64+0x1b2] ;  /* 0x0001b204a4027980 */ /* 0x000ea4000c101100 */
[----:B--2---:R-:W-:-:S13]  /*04b0*/  ISETP.NE.AND P1, PT, R2, RZ, PT ;  /* 0x000000ff0200720c */ /* 0x004fda0003f25270 */
[----:B-----5:R-:W2:Y:S02]  /*04c0*/  @P1 LD.E R56, desc[UR4][R10.64+0x4] ;  /* 0x000004040a381980 */ /* 0x020ea4000c101900 */
[----:B--2---:R-:W-:-:S06]  /*04d0*/  @P1 IADD3 R56, PT, PT, R56, -R13, RZ ;  /* 0x8000000d38381210 */ /* 0x004fcc0007ffe0ff */
[----:B------:R2:W5:Y:S02]  /*04e0*/  @!P1 LD.E R56, desc[UR4][R10.64] ;  /* 0x000000040a389980 */ /* 0x000564000c101900 */
.L_x_3493:
[----:B------:R-:W-:Y:S05]  /*04f0*/  BSYNC.RECONVERGENT B0 ;  /* 0x0000000000007941 */ /* 0x000fea0003800200 */
.L_x_3492:
[----:B------:R-:W-:Y:S01]  /*0500*/  BSSY.RECONVERGENT B1, `(.L_x_3494) ;  /* 0x0000012000017945 */ /* 0x000fe20003800200 */
[----:B-----5:R-:W-:Y:S02]  /*0510*/  @P5 IADD3 R235, PT, PT, R0, -R7, RZ ;  /* 0x8000000700eb5210 */ /* 0x020fe40007ffe0ff */
[----:B------:R-:W-:Y:S01]  /*0520*/  IADD3 R56, PT, PT, R56, -R12, RZ ;  /* 0x8000000c38387210 */ /* 0x000fe20007ffe0ff */
[----:B------:R-:W-:Y:S05]  /*0530*/  @!P0 BRA `(.L_x_3495) ;  /* 0x0000000000148947 */ /* 0x000fea0003800000 */
[----:B------:R-:W-:-:S05]  /*0540*/  IADD3 R2, P0, PT, R8, R58, RZ ;  /* 0x0000003a08027210 */ /* 0x000fca0007f1e0ff */
[----:B------:R-:W-:-:S05]  /*0550*/  IMAD.X R3, R9, 0x1, R57, P0 ;  /* 0x0000000109037824 */ /* 0x000fca00000e0639 */
[----:B------:R-:W3:Y:S02]  /*0560*/  LD.E R49, desc[UR4][R2.64] ;  /* 0x0000000402317980 */ /* 0x000ee4000c101900 */
[----:B---3--:R-:W-:Y:S01]  /*0570*/  IADD3 R49, PT, PT, R49, -R12, RZ ;  /* 0x8000000c31317210 */ /* 0x008fe20007ffe0ff */
[----:B------:R-:W-:Y:S05]  /*0580*/  BRA `(.L_x_3496) ;  /* 0x0000000000247947 */ /* 0x000fea0003800000 */
.L_x_3495:
[----:B------:R-:W3:Y:S01]  /*0590*/  LD.E.64 R2, desc[UR4][R164.64+0x108] ;  /* 0x00010804a4027980 */ /* 0x000ee2000c101b00 */
[----:B------:R-:W-:Y:S01]  /*05a0*/  BSSY.RECONVERGENT B0, `(.L_x_3497) ;  /* 0x0000006000007945 */ /* 0x000fe20003800200 */
[----:B------:R-:W-:Y:S01]  /*05b0*/  IMAD.MOV.U32 R49, RZ, RZ, RZ ;  /* 0x000000ffff317224 */ /* 0x000fe200078e00ff */
[----:B---3--:R-:W-:-:S04]  /*05c0*/  ISETP.NE.U32.AND P0, PT, R2, RZ, PT ;  /* 0x000000ff0200720c */ /* 0x008fc80003f05070 */
[----:B------:R-:W-:-:S13]  /*05d0*/  ISETP.NE.AND.EX P0, PT, R3, RZ, PT, P0 ;  /* 0x000000ff0300720c */ /* 0x000fda0003f05300 */
[----:B------:R-:W-:Y:S05]  /*05e0*/  @!P0 BRA `(.L_x_3498) ;  /* 0x0000000000048947 */ /* 0x000fea0003800000 */
[----:B------:R3:W5:Y:S02]  /*05f0*/  LD.E R49, desc[UR4][R164.64+0xbc] ;  /* 0x0000bc04a4317980 */ /* 0x000764000c101900 */
.L_x_3498:
[----:B------:R-:W-:Y:S05]  /*0600*/  BSYNC.RECONVERGENT B0 ;  /* 0x0000000000007941 */ /* 0x000fea0003800200 */
.L_x_3497:
[----:B-----5:R-:W-:Y:S02]  /*0610*/  IADD3 R49, PT, PT, R56, R49, RZ ;  /* 0x0000003138317210 */ /* 0x020fe40007ffe0ff */
.L_x_3496:
[----:B------:R-:W-:Y:S05]  /*0620*/  BSYNC.RECONVERGENT B1 ;  /* 0x0000000000017941 */ /* 0x000fea0003800200 */
.L_x_3494:
[----:B------:R-:W-:Y:S01]  /*0630*/  IMAD.SHL.U32 R60, R233, 0x40, RZ ;  /* 0x00000040e93c7824 */ /* 0x000fe200078e00ff */
[----:B------:R-:W-:Y:S01]  /*0640*/  MOV R2, R232 ;  /* 0x000000e800027202 */ /* 0x000fe20000000f00 */
[----:B------:R-:W-:-:S03]  /*0650*/  IMAD.MOV.U32 R3, RZ, RZ, 0x0 ;  /* 0x00000000ff037424 */ /* 0x000fc600078e00ff */
[----:B------:R-:W-:-:S13]  /*0660*/  ISETP.GT.AND P0, PT, R235, R60, PT ;  /* 0x0000003ceb00720c */ /* 0x000fda0003f04270 */
[----:B-123--:R-:W-:Y:S05]  /*0670*/  @!P0 RET.REL.NODEC R2 `(_ZN5flash24flash_fwd_splitkv_kernelI23Flash_fwd_kernel_traitsILi64ELi64ELi256ELi4ELb0ELb0EN7cutlass6half_tE19Flash_kernel_traitsILi64ELi64ELi256ELi4ES3_EELb0ELb1ELb0ELb0ELb0ELb1ELb1ELb1EEEvNS_16Flash_fwd_paramsE) ;  /* 0xfffffff802608950 */ /* 0x00efea0003c3ffff */
        /* <DEDUP_REMOVED lines=60> */
[----:B--2---:R-:W-:-:S04]  /*0a40*/  IMAD R2, R2, UR8, R237 ;  /* 0x0000000802027c24 */ /* 0x004fc8000f8e02ed */
[----:B---3--:R-:W-:-:S04]  /*0a50*/  IMAD R2, R2, R5, R236 ;  /* 0x0000000502027224 */ /* 0x008fc800078e02ec */
[--C-:B------:R-:W-:Y:S02]  /*0a60*/  IMAD R3, R3, R2, R60.reuse ;  /* 0x0000000203037224 */ /* 0x100fe400078e023c */
[----:B------:R-:W-:Y:S01]  /*0a70*/  IMAD.SHL.U32 R2, R167, 0x4, RZ ;  /* 0x00000004a7027824 */ /* 0x000fe200078e00ff */
[----:B------:R-:W-:Y:S01]  /*0a80*/  SHF.R.U32.HI R167, RZ, 0x4, R167 ;  /* 0x00000004ffa77819 */ /* 0x000fe200000116a7 */
[----:B----4-:R-:W-:Y:S02]  /*0a90*/  IMAD R5, R3, R4, RZ ;  /* 0x0000000403057224 */ /* 0x010fe400078e02ff */
[----:B------:R-:W-:Y:S01]  /*0aa0*/  IMAD.IADD R60, R235, 0x1, -R60 ;  /* 0x00000001eb3c7824 */ /* 0x000fe200078e0a3c */
[C---:B------:R-:W-:Y:S01]  /*0ab0*/  LOP3.LUT R4, R2.reuse, 0xffc, RZ, 0xc0, !PT ;  /* 0x00000ffc02047812 */ /* 0x040fe200078ec0ff */
[----:B------:R-:W-:Y:S01]  /*0ac0*/  VIADD R8, R167, 0x18 ;  /* 0x00000018a7087836 */ /* 0x000fe20000000000 */
[----:B------:R-:W-:Y:S02]  /*0ad0*/  LOP3.LUT R2, R2, 0x3c, RZ, 0xc0, !PT ;  /* 0x0000003c02027812 */ /* 0x000fe400078ec0ff */
[----:B------:R-:W-:-:S02]  /*0ae0*/  IADD3 R4, P0, PT, R5, R4, RZ ;  /* 0x0000000405047210 */ /* 0x000fc40007f1e0ff */
[C---:B------:R-:W-:Y:S02]  /*0af0*/  ISETP.NE.AND P6, PT, R2.reuse, RZ, PT ;  /* 0x000000ff0200720c */ /* 0x040fe40003fc5270 */
[----:B-----5:R-:W-:Y:S01]  /*0b00*/  ISETP.GE.AND P1, PT, R2, R0, PT ;  /* 0x000000000200720c */ /* 0x020fe20003f26270 */
[----:B------:R-:W-:Y:S01]  /*0b10*/  VIADD R2, R167, 0x8 ;  /* 0x00000008a7027836 */ /* 0x000fe20000000000 */
[----:B------:R-:W-:Y:S01]  /*0b20*/  LEA.HI.X.SX32 R5, R5, RZ, 0x1, P0 ;  /* 0x000000ff05057211 */ /* 0x000fe200000f0eff */
[C---:B------:R-:W-:Y:S01]  /*0b30*/  VIADD R0, R167.reuse, 0x10 ;  /* 0x00000010a7007836 */ /* 0x040fe20000000000 */
[----:B------:R-:W-:Y:S01]  /*0b40*/  LEA R10, P0, R4, R6, 0x2 ;  /* 0x00000006040a7211 */ /* 0x000fe200078010ff */
[C---:B------:R-:W-:Y:S01]  /*0b50*/  VIADD R6, R167.reuse, 0x28 ;  /* 0x00000028a7067836 */ /* 0x040fe20000000000 */
[-C--:B------:R-:W-:Y:S02]  /*0b60*/  ISETP.GE.OR P3, PT, R167, R60.reuse, P1 ;  /* 0x0000003ca700720c */ /* 0x080fe40000f66670 */
[----:B------:R-:W-:-:S02]  /*0b70*/  ISETP.GE.OR P2, PT, R2, R60, P1 ;  /* 0x0000003c0200720c */ /* 0x000fc40000f46670 */
[-C--:B------:R-:W-:Y:S02]  /*0b80*/  ISETP.GE.OR P5, PT, R0, R60.reuse, P1 ;  /* 0x0000003c0000720c */ /* 0x080fe40000fa6670 */
[----:B------:R-:W-:Y:S01]  /*0b90*/  LEA.HI.X R11, R4, R7, R5, 0x2, P0 ;  /* 0x00000007040b7211 */ /* 0x000fe200000f1405 */
[C---:B------:R-:W-:Y:S01]  /*0ba0*/  VIADD R7, R167.reuse, 0x20 ;  /* 0x00000020a7077836 */ /* 0x040fe20000000000 */
        /* <DEDUP_REMOVED lines=43> */
[----:B-1----:R-:W-:Y:S05]  /*0e60*/  @P6 RET.REL.NODEC R2 `(_ZN5flash24flash_fwd_splitkv_kernelI23Flash_fwd_kernel_traitsILi64ELi64ELi256ELi4ELb0ELb0EN7cutlass6half_tE19Flash_kernel_traitsILi64ELi64ELi256ELi4ES3_EELb0ELb1ELb0ELb0ELb0ELb1ELb1ELb1EEEvNS_16Flash_fwd_paramsE) ;  /* 0xfffffff002646950 */ /* 0x002fea0003c3ffff */
[----:B------:R-:W-:Y:S02]  /*0e70*/  MOV R0, 0xff800000 ;  /* 0xff80000000007802 */ /* 0x000fe40000000f00 */
[----:B------:R-:W-:-:S03]  /*0e80*/  MOV R233, 0x0 ;  /* 0x0000000000e97802 */ /* 0x000fc60000000f00 */
[----:B------:R1:W-:Y:S02]  /*0e90*/  ST.E desc[UR4][R12.64+0xe0], R0 ;  /* 0x0000e0000c007985 */ /* 0x0003e4000c101904 */
[----:B-1----:R-:W-:Y:S05]  /*0ea0*/  RET.REL.NODEC R232 `(_ZN5flash24flash_fwd_splitkv_kernelI23Flash_fwd_kernel_traitsILi64ELi64ELi256ELi4ELb0ELb0EN7cutlass6half_tE19Flash_kernel_traitsILi64ELi64ELi256ELi4ES3_EELb0ELb1ELb0ELb0ELb0ELb1ELb1ELb1EEEvNS_16Flash_fwd_paramsE) ;  /* 0xfffffff0e8547950 */ /* 0x002fea0003c3ffff */
.L_x_3499:
        /* <DEDUP_REMOVED lines=105> */
.L_x_3501:
        /* <DEDUP_REMOVED lines=8> */
[----:B------:R-:W-:Y:S01]  /*15c0*/  IMAD.MOV.U32 R20, RZ, RZ, RZ ;  /* 0x000000ffff147224 */ /* 0x000fe200078e00ff */
[----:B------:R-:W-:-:S02]  /*15d0*/  IABS R6, R236 ;  /* 0x000000ec00067213 */ /* 0x000fc40000000000 */
        /* <DEDUP_REMOVED lines=8> */
[----:B------:R-:W-:Y:S02]  /*1660*/  IABS R4, R0 ;  /* 0x0000000000047213 */ /* 0x000fe40000000000 */
[----:B-1----:R-:W-:-:S05]  /*1670*/  IADD3 R2, PT, PT, RZ, -R21, RZ ;  /* 0x80000015ff027210 */ /* 0x002fca0007ffe0ff */
[----:B------:R-:W-:-:S04]  /*1680*/  IMAD R9, R2, R3, RZ ;  /* 0x0000000302097224 */ /* 0x000fc800078e02ff */
[----:B------:R-:W-:Y:S01]  /*1690*/  IMAD.HI.U32 R9, R21, R9, R20 ;  /* 0x0000000915097227 */ /* 0x000fe200078e0014 */
[----:B------:R-:W-:-:S05]  /*16a0*/  IADD3 R4, PT, PT, RZ, -R4, RZ ;  /* 0x80000004ff047210 */ /* 0x000fca0007ffe0ff */
[----:B------:R-:W-:-:S04]  /*16b0*/  IMAD.HI.U32 R9, R9, R6, RZ ;  /* 0x0000000609097227 */ /* 0x000fc800078e00ff */
[----:B------:R-:W-:-:S05]  /*16c0*/  IMAD R4, R9, R4, R6 ;  /* 0x0000000409047224 */ /* 0x000fca00078e0206 */
[----:B------:R-:W-:Y:S01]  /*16d0*/  ISETP.GT.U32.AND P1, PT, R3, R4, PT ;  /* 0x000000040300720c */ /* 0x000fe20003f24070 */
[-C--:B--2---:R-:W-:Y:S02]  /*16e0*/  @!P2 IMAD R2, R223, R12.reuse, RZ ;  /* 0x0000000cdf02a224 */ /* 0x084fe400078e02ff */
[----:B------:R-:W-:-:S04]  /*16f0*/  @!P2 IMAD.WIDE.U32 R20, R222, R12, RZ ;  /* 0x0000000cde14a225 */ /* 0x000fc800078e00ff */
[----:B------:R-:W-:Y:S01]  /*1700*/  @!P2 IMAD R2, R5, R222, R2 ;  /* 0x000000de0502a224 */ /* 0x000fe200078e0202 */
[----:B------:R-:W-:Y:S01]  /*1710*/  @P2 IADD3 R6, PT, PT, R12, R13, RZ ;  /* 0x0000000d0c062210 */ /* 0x000fe20007ffe0ff */
[-C--:B---3-5:R-:W-:Y:S02]  /*1720*/  @!P2 IMAD R5, R19, R10.reuse, RZ ;  /* 0x0000000a1305a224 */ /* 0x0a8fe400078e02ff */
[----:B------:R-:W-:Y:S02]  /*1730*/  @!P2 IMAD.IADD R21, R21, 0x1, R2 ;  /* 0x000000011515a824 */ /* 0x000fe400078e0202 */
[-C--:B------:R-:W-:Y:S02]  /*1740*/  @!P1 IADD3 R4, PT, PT, R4, -R3.reuse, RZ ;  /* 0x8000000304049210 */ /* 0x080fe40007ffe0ff */
[----:B------:R-:W-:Y:S02]  /*1750*/  @!P2 SHF.R.S32.HI R2, RZ, 0x1f, R10 ;  /* 0x0000001fff02a819 */ /* 0x000fe4000001140a */
[----:B------:R-:W-:Y:S01]  /*1760*/  ISETP.GE.U32.AND P5, PT, R4, R3, PT ;  /* 0x000000030400720c */ /* 0x000fe20003fa6070 */
[----:B------:R-:W-:Y:S01]  /*1770*/  @!P2 IMAD.WIDE.U32 R20, R18, R10, R20 ;  /* 0x0000000a1214a225 */ /* 0x000fe200078e0014 */
[----:B------:R-:W-:-:S03]  /*1780*/  LOP3.LUT R3, R236, R0, RZ, 0x3c, !PT ;  /* 0x00000000ec037212 */ /* 0x000fc600078e3cff */
[----:B------:R-:W-:Y:S01]  /*1790*/  @!P2 IMAD R5, R18, R2, R5 ;  /* 0x000000021205a224 */ /* 0x000fe200078e0205 */
[----:B------:R-:W-:Y:S01]  /*17a0*/  ISETP.GE.AND P0, PT, R3, RZ, PT ;  /* 0x000000ff0300720c */ /* 0x000fe20003f06270 */
[-C--:B------:R-:W-:Y:S02]  /*17b0*/  @P2 IMAD R2, R223, R6.reuse, RZ ;  /* 0x00000006df022224 */ /* 0x080fe400078e02ff */
[----:B------:R-:W-:Y:S01]  /*17c0*/  @P2 IMAD.WIDE.U32 R18, R222, R6, RZ ;  /* 0x00000006de122225 */ /* 0x000fe200078e00ff */
[----:B------:R-:W-:Y:S02]  /*17d0*/  ISETP.NE.AND P3, PT, R0, RZ, PT ;  /* 0x000000ff0000720c */ /* 0x000fe40003f65270 */
[----:B------:R-:W-:Y:S01]  /*17e0*/  @!P2 MOV R8, R20 ;  /* 0x000000140008a202 */ /* 0x000fe20000000f00 */
[----:B------:R-:W-:Y:S01]  /*17f0*/  @!P2 IMAD.IADD R5, R21, 0x1, R5 ;  /* 0x000000011505a824 */ /* 0x000fe200078e0205 */
[----:B------:R-:W-:Y:S01]  /*1800*/  @P2 IADD3 R5, PT, PT, R19, R2, RZ ;  /* 0x0000000213052210 */ /* 0x000fe20007ffe0ff */
[----:B------:R-:W-:Y:S01]  /*1810*/  @P2 IMAD.MOV.U32 R8, RZ, RZ, R18 ;  /* 0x000000ffff082224 */ /* 0x000fe200078e0012 */
[----:B------:R-:W-:Y:S01]  /*1820*/  @!P1 IADD3 R9, PT, PT, R9, 0x1, RZ ;  /* 0x0000000109099810 */ /* 0x000fe20007ffe0ff */
[----:B------:R-:W-:Y:S01]  /*1830*/  @!P2 IMAD R3, R225, R12, RZ ;  /* 0x0000000ce103a224 */ /* 0x000fe200078e02ff */
[----:B------:R-:W-:Y:S01]  /*1840*/  @!P2 SHF.R.S32.HI R2, RZ, 0x1f, R12 ;  /* 0x0000001fff02a819 */ /* 0x000fe2000001140c */
[----:B------:R-:W-:Y:S01]  /*1850*/  IMAD R4, R223, R11, RZ ;  /* 0x0000000bdf047224 */ /* 0x000fe200078e02ff */
[----:B------:R-:W-:Y:S01]  /*1860*/  SHF.R.S32.HI R6, RZ, 0x1f, R11 ;  /* 0x0000001fff067819 */ /* 0x000fe2000001140b */
[----:B------:R-:W-:Y:S01]  /*1870*/  IMAD.MOV.U32 R19, RZ, RZ, R5 ;  /* 0x000000ffff137224 */ /* 0x000fe200078e0005 */
[----:B------:R-:W-:-:S02]  /*1880*/  MOV R18, R8 ;  /* 0x0000000800127202 */ /* 0x000fc40000000f00 */
[----:B------:R-:W-:Y:S01]  /*1890*/  @P5 IADD3 R9, PT, PT, R9, 0x1, RZ ;  /* 0x0000000109095810 */ /* 0x000fe20007ffe0ff */
[----:B------:R-:W-:Y:S02]  /*18a0*/  @!P2 IMAD R2, R2, R224, R3 ;  /* 0x000000e00202a224 */ /* 0x000fe400078e0203 */
[----:B------:R-:W-:-:S04]  /*18b0*/  @!P2 IMAD.WIDE.U32 R20, R224, R12, RZ ;  /* 0x0000000ce014a225 */ /* 0x000fc800078e00ff */
[----:B------:R-:W-:Y:S02]  /*18c0*/  IMAD R4, R6, R222, R4 ;  /* 0x000000de06047224 */ /* 0x000fe400078e0204 */
[----:B------:R-:W-:-:S04]  /*18d0*/  IMAD.WIDE.U32 R18, R222, R11, R18 ;  /* 0x0000000bde127225 */ /* 0x000fc800078e0012 */
[----:B------:R-:W-:Y:S01]  /*18e0*/  @!P0 IMAD.MOV R9, RZ, RZ, -R9 ;  /* 0x000000ffff098224 */ /* 0x000fe200078e0a09 */
[----:B------:R-:W-:Y:S02]  /*18f0*/  @!P3 LOP3.LUT R9, RZ, R0, RZ, 0x33, !PT ;  /* 0x00000000ff09b212 */ /* 0x000fe400078e33ff */
[----:B------:R-:W-:Y:S01]  /*1900*/  @!P2 IADD3 R21, PT, PT, R21, R2, RZ ;  /* 0x000000021515a210 */ /* 0x000fe20007ffe0ff */
[----:B----4-:R-:W-:Y:S01]  /*1910*/  @!P2 IMAD R3, R17, R10, RZ ;  /* 0x0000000a1103a224 */ /* 0x010fe200078e02ff */
[----:B------:R-:W-:Y:S01]  /*1920*/  IADD3 R19, PT, PT, R19, R4, RZ ;  /* 0x0000000413137210 */ /* 0x000fe20007ffe0ff */
[----:B------:R-:W-:Y:S01]  /*1930*/  IMAD R4, R15, R9, RZ ;  /* 0x000000090f047224 */ /* 0x000fe200078e02ff */
[----:B------:R-:W-:Y:S02]  /*1940*/  @!P2 SHF.R.S32.HI R2, RZ, 0x1f, R10 ;  /* 0x0000001fff02a819 */ /* 0x000fe4000001140a */
[----:B------:R-:W-:Y:S02]  /*1950*/  SHF.R.S32.HI R5, RZ, 0x1f, R9 ;  /* 0x0000001fff057819 */ /* 0x000fe40000011409 */
[----:B------:R-:W-:Y:S01]  /*1960*/  @P2 IADD3 R12, PT, PT, R12, R13, RZ ;  /* 0x0000000d0c0c2210 */ /* 0x000fe20007ffe0ff */
[----:B------:R-:W-:-:S02]  /*1970*/  @!P2 IMAD R2, R16, R2, R3 ;  /* 0x000000021002a224 */ /* 0x000fc400078e0203 */
[----:B------:R-:W-:Y:S02]  /*1980*/  IMAD R5, R14, R5, R4 ;  /* 0x000000050e057224 */ /* 0x000fe400078e0204 */
[----:B------:R-:W-:-:S04]  /*1990*/  @!P2 IMAD.WIDE.U32 R16, R16, R10, R20 ;  /* 0x0000000a1010a225 */ /* 0x000fc800078e0014 */
[----:B------:R-:W-:Y:S02]  /*19a0*/  @P2 IMAD R4, R225, R12, RZ ;  /* 0x0000000ce1042224 */ /* 0x000fe400078e02ff */
[----:B------:R-:W-:-:S04]  /*19b0*/  IMAD.WIDE.U32 R8, R14, R9, R18 ;  /* 0x000000090e087225 */ /* 0x000fc800078e0012 */
[----:B------:R-:W-:Y:S01]  /*19c0*/  @P2 IMAD.WIDE.U32 R12, R224, R12, RZ ;  /* 0x0000000ce00c2225 */ /* 0x000fe200078e00ff */
[----:B------:R-:W-:-:S03]  /*19d0*/  MOV R3, R8 ;  /* 0x0000000800037202 */ /* 0x000fc60000000f00 */
[----:B------:R-:W-:Y:S01]  /*19e0*/  @!P2 IMAD.IADD R18, R17, 0x1, R2 ;  /* 0x000000011112a824 */ /* 0x000fe200078e0202 */
[----:B------:R-:W-:Y:S01]  /*19f0*/  @!P2 MOV R17, R16 ;  /* 0x000000100011a202 */ /* 0x000fe20000000f00 */
[----:B------:R-:W-:Y:S01]  /*1a00*/  IMAD.IADD R2, R9, 0x1, R5 ;  /* 0x0000000109027824 */ /* 0x000fe200078e0205 */
[----:B------:R-:W-:Y:S02]  /*1a10*/  @P2 IADD3 R18, PT, PT, R13, R4, RZ ;  /* 0x000000040d122210 */ /* 0x000fe40007ffe0ff */
[----:B------:R-:W-:Y:S02]  /*1a20*/  @P2 MOV R17, R12 ;  /* 0x0000000c00112202 */ /* 0x000fe40000000f00 */
.L_x_3502:
[----:B------:R-:W-:Y:S05]  /*1a30*/  BSYNC.RECONVERGENT B0 ;  /* 0x0000000000007941 */ /* 0x000fea0003800200 */
.L_x_3500:
        /* <DEDUP_REMOVED lines=10> */
[----:B-----5:R-:W1:Y:S08]  /*1ae0*/  I2F.RP R10, R19 ;  /* 0x00000013000a7306 */ /* 0x020e700000209400 */
[----:B-1----:R-:W1:Y:S02]  /*1af0*/  MUFU.RCP R10, R10 ;  /* 0x0000000a000a7308 */ /* 0x002e640000001000 */
[----:B-1----:R-:W-:-:S06]  /*1b00*/  VIADD R10, R10, 0xffffffe ;  /* 0x0ffffffe0a0a7836 */ /* 0x002fcc0000000000 */
[----:B------:R-:W1:Y:S01]  /*1b10*/  F2I.FTZ.U32.TRUNC.NTZ R31, R10 ;  /* 0x0000000a001f7305 */ /* 0x000e62000021f000 */
[----:B------:R-:W-:Y:S01]  /*1b20*/  IMAD.MOV.U32 R12, RZ, RZ, RZ ;  /* 0x000000ffff0c7224 */ /* 0x000fe200078e00ff */
[----:B------:R-:W-:-:S05]  /*1b30*/  MOV R30, RZ ;  /* 0x000000ff001e7202 */ /* 0x000fca0000000f00 */
[----:B------:R1:W5:Y:S02]  /*1b40*/  @P4 LD.E R12, desc[UR4][R24.64] ;  /* 0x00000004180c4980 */ /* 0x000364000c101900 */
[----:B-1----:R-:W-:-:S04]  /*1b50*/  IMAD.MOV R10, RZ, RZ, -R31 ;  /* 0x000000ffff0a7224 */ /* 0x002fc800078e0a1f */
[----:B------:R-:W-:Y:S01]  /*1b60*/  IMAD R16, R10, R19, RZ ;  /* 0x000000130a107224 */ /* 0x000fe200078e02ff */
[----:B------:R-:W-:-:S03]  /*1b70*/  IABS R10, R0 ;  /* 0x00000000000a7213 */ /* 0x000fc60000000000 */
[----:B------:R-:W-:-:S04]  /*1b80*/  IMAD.HI.U32 R16, R31, R16, R30 ;  /* 0x000000101f107227 */ /* 0x000fc800078e001e */
[----:B------:R-:W-:Y:S01]  /*1b90*/  IMAD.MOV R10, RZ, RZ, -R10 ;  /* 0x000000ffff0a7224 */ /* 0x000fe200078e0a0a */
[----:B------:R-:W-:-:S05]  /*1ba0*/  IABS R24, R236 ;  /* 0x000000ec00187213 */ /* 0x000fca0000000000 */
[----:B------:R-:W-:-:S04]  /*1bb0*/  IMAD.HI.U32 R16, R16, R24, RZ ;  /* 0x0000001810107227 */ /* 0x000fc800078e00ff */
[----:B------:R-:W-:-:S05]  /*1bc0*/  IMAD R24, R16, R10, R24 ;  /* 0x0000000a10187224 */ /* 0x000fca00078e0218 */
[----:B------:R-:W-:Y:S01]  /*1bd0*/  ISETP.GT.U32.AND P3, PT, R19, R24, PT ;  /* 0x000000181300720c */ /* 0x000fe20003f64070 */
[----:B------:R-:W1:Y:S01]  /*1be0*/  S2R R48, SR_CgaCtaId ;  /* 0x0000000000307919 */ /* 0x000e620000008800 */
[----:B------:R-:W-:Y:S01]  /*1bf0*/  LOP3.LUT R10, R236, R0, RZ, 0x3c, !PT ;  /* 0x00000000ec0a7212 */ /* 0x000fe200078e3cff */
[----:B------:R-:W-:-:S03]  /*1c00*/  IMAD.SHL.U32 R44, R167, 0x8, RZ ;  /* 0x00000008a72c7824 */ /* 0x000fc600078e00ff */
[----:B------:R-:W-:Y:S02]  /*1c10*/  ISETP.GE.AND P2, PT, R10, RZ, PT ;  /* 0x000000ff0a00720c */ /* 0x000fe40003f46270 */
[----:B------:R-:W-:-:S05]  /*1c20*/  LOP3.LUT R10, R44, 0x38, RZ, 0xc0, !PT ;  /* 0x000000382c0a7812 */ /* 0x000fca00078ec0ff */
[----:B------:R-:W-:-:S04]  /*1c30*/  @!P3 IADD3 R24, PT, PT, R24, -R19, RZ ;  /* 0x800000131818b210 */ /* 0x000fc80007ffe0ff */
[----:B------:R-:W-:Y:S02]  /*1c40*/  ISETP.GE.U32.AND P4, PT, R24, R19, PT ;  /* 0x000000131800720c */ /* 0x000fe40003f86070 */
[----:B------:R-:W-:Y:S02]  /*1c50*/  LOP3.LUT R47, R44, 0x1c0, RZ, 0xc0, !PT ;  /* 0x000001c02c2f7812 */ /* 0x000fe400078ec0ff */
[----:B------:R-:W-:Y:S01]  /*1c60*/  IADD3 R24, P1, PT, R10, R17, RZ ;  /* 0x000000110a187210 */ /* 0x000fe20007f3e0ff */
[----:B------:R-:W-:Y:S01]  /*1c70*/  @!P3 VIADD R16, R16, 0x1 ;  /* 0x000000011010b836 */ /* 0x000fe20000000000 */
[----:B------:R-:W-:Y:S01]  /*1c80*/  LOP3.LUT R17, R44, 0x1e00, RZ, 0xc0, !PT ;  /* 0x00001e002c117812 */ /* 0x000fe200078ec0ff */
[----:B------:R-:W-:Y:S01]  /*1c90*/  IMAD R6, R6, R224, RZ ;  /* 0x000000e006067224 */ /* 0x000fe200078e02ff */
[----:B------:R-:W-:Y:S01]  /*1ca0*/  LOP3.LUT R47, R47, 0x38, R167, 0xf8, !PT ;  /* 0x000000382f2f7812 */ /* 0x000fe200078ef8a7 */
[----:B------:R-:W-:Y:S01]  /*1cb0*/  IMAD.X R25, RZ, RZ, R18, P1 ;  /* 0x000000ffff197224 */ /* 0x000fe200008e0612 */
[----:B------:R-:W-:-:S02]  /*1cc0*/  ISETP.NE.AND P1, PT, R0, RZ, PT ;  /* 0x000000ff0000720c */ /* 0x000fc40003f25270 */
[----:B------:R-:W-:Y:S01]  /*1cd0*/  LOP3.LUT R47, R17, R47, R10, 0xf6, !PT ;  /* 0x0000002f112f7212 */ /* 0x000fe200078ef60a */
[C---:B------:R-:W-:Y:S01]  /*1ce0*/  IMAD R17, R11.reuse, R225, R6 ;  /* 0x000000e10b117224 */ /* 0x040fe200078e0206 */
[----:B------:R-:W-:Y:S01]  /*1cf0*/  @P4 IADD3 R16, PT, PT, R16, 0x1, RZ ;  /* 0x0000000110104810 */ /* 0x000fe20007ffe0ff */
[----:B------:R-:W-:Y:S01]  /*1d00*/  IMAD.WIDE.U32 R24, R11, R224, R24 ;  /* 0x000000e00b187225 */ /* 0x000fe200078e0018 */
[----:B------:R-:W-:-:S03]  /*1d10*/  MOV R19, 0x400 ;  /* 0x0000040000137802 */ /* 0x000fc60000000f00 */
[----:B------:R-:W-:Y:S02]  /*1d20*/  IMAD.MOV.U32 R6, RZ, RZ, R16 ;  /* 0x000000ffff067224 */ /* 0x000fe400078e0010 */
[----:B------:R-:W-:Y:S01]  /*1d30*/  IMAD.IADD R25, R25, 0x1, R17 ;  /* 0x0000000119197824 */ /* 0x000fe200078e0211 */
[----:B-1----:R-:W-:Y:S01]  /*1d40*/  LEA R48, R48, R19, 0x18 ;  /* 0x0000001330307211 */ /* 0x002fe200078ec0ff */
[----:B------:R-:W-:Y:S01]  /*1d50*/  @!P2 IMAD.MOV R6, RZ, RZ, -R6 ;  /* 0x000000ffff06a224 */ /* 0x000fe200078e0a06 */
[----:B------:R-:W-:-:S04]  /*1d60*/  @!P1 LOP3.LUT R6, RZ, R0, RZ, 0x33, !PT ;  /* 0x00000000ff069212 */ /* 0x000fc800078e33ff */
[----:B------:R-:W-:Y:S01]  /*1d70*/  SHF.R.S32.HI R0, RZ, 0x1f, R6 ;  /* 0x0000001fff007819 */ /* 0x000fe20000011406 */
[----:B------:R-:W-:Y:S01]  /*1d80*/  IMAD.WIDE.U32 R24, R6, R26, R24 ;  /* 0x0000001a06187225 */ /* 0x000fe200078e0018 */
[----:B------:R-:W-:Y:S02]  /*1d90*/  SHF.R.U32.HI R138, RZ, 0x3, R167 ;  /* 0x00000003ff8a7819 */ /* 0x000fe400000116a7 */
[----:B------:R-:W-:-:S03]  /*1da0*/  MOV R139, RZ ;  /* 0x000000ff008b7202 */ /* 0x000fc60000000f00 */
[----:B------:R-:W-:Y:S01]  /*1db0*/  IMAD R230, R225, R138, RZ ;  /* 0x0000008ae1e67224 */ /* 0x000fe200078e02ff */
[----:B------:R-:W-:Y:S01]  /*1dc0*/  LOP3.LUT R239, R239, R238, RZ, 0x3c, !PT ;  /* 0x000000eeefef7212 */ /* 0x000fe200078e3cff */
[----:B------:R-:W-:Y:S02]  /*1dd0*/  IMAD R227, R223, R138, RZ ;  /* 0x0000008adfe37224 */ /* 0x000fe400078e02ff */
[----:B------:R-:W-:Y:S01]  /*1de0*/  IMAD.SHL.U32 R59, R167, 0x4, RZ ;  /* 0x00000004a73b7824 */ /* 0x000fe200078e00ff */
[----:B------:R-:W-:Y:S01]  /*1df0*/  LOP3.LUT R238, R239, R238, RZ, 0x3c, !PT ;  /* 0x000000eeefee7212 */ /* 0x000fe200078e3cff */
[----:B------:R-:W-:Y:S01]  /*1e00*/  IMAD.SHL.U32 R45, R46, 0x100, RZ ;  /* 0x000001002e2d7824 */ /* 0x000fe200078e00ff */
[----:B------:R-:W-:Y:S01]  /*1e10*/  SHF.L.U64.HI R53, R222, 0x4, R223 ;  /* 0x00000004de357819 */ /* 0x000fe200000102df */
[----:B------:R-:W-:Y:S01]  /*1e20*/  IMAD.SHL.U32 R50, R224, 0x10, RZ ;  /* 0x00000010e0327824 */ /* 0x000fe200078e00ff */
[----:B------:R-:W-:Y:S01]  /*1e30*/  SHF.L.U32 R52, R222, 0x4, RZ ;  /* 0x00000004de347819 */ /* 0x000fe200000006ff */
[----:B------:R-:W-:Y:S01]  /*1e40*/  VIADD R55, R45, 0xffffff00 ;  /* 0xffffff002d377836 */ /* 0x000fe20000000000 */
[----:B------:R-:W-:-:S02]  /*1e50*/  SHF.L.U64.HI R51, R224, 0x4, R225 ;  /* 0x00000004e0337819 */ /* 0x000fc400000102e1 */
[----:B------:R-:W-:Y:S02]  /*1e60*/  LOP3.LUT R59, R59, 0x1c, RZ, 0xc0, !PT ;  /* 0x0000001c3b3b7812 */ /* 0x000fe400078ec0ff */
[----:B------:R-:W-:Y:S02]  /*1e70*/  LEA R47, R47, R48, 0x1 ;  /* 0x000000302f2f7211 */ /* 0x000fe400078e08ff */
[----:B------:R-:W-:Y:S01]  /*1e80*/  LOP3.LUT R239, R239, R238, RZ, 0x3c, !PT ;  /* 0x000000eeefef7212 */ /* 0x000fe200078e3cff */
[----:B--2---:R-:W-:-:S04]  /*1e90*/  @P0 IMAD.WIDE.U32 R16, R22, R7, RZ ;  /* 0x0000000716100225 */ /* 0x004fc800078e00ff */
[----:B------:R-:W-:Y:S02]  /*1ea0*/  @P0 IMAD R19, R23, R7, RZ ;  /* 0x0000000717130224 */ /* 0x000fe400078e02ff */
[-C--:B---3--:R-:W-:Y:S02]  /*1eb0*/  @!P0 IMAD R18, R29, R237.reuse, RZ ;  /* 0x000000ed1d128224 */ /* 0x088fe400078e02ff */
[----:B------:R-:W-:-:S03]  /*1ec0*/  @!P0 IMAD.WIDE.U32 R28, R28, R237, RZ ;  /* 0x000000ed1c1c8225 */ /* 0x000fc600078e00ff */
[----:B------:R-:W-:Y:S02]  /*1ed0*/  @!P0 MOV R7, R28 ;  /* 0x0000001c00078202 */ /* 0x000fe40000000f00 */
[----:B------:R-:W-:Y:S01]  /*1ee0*/  @P0 MOV R7, R16 ;  /* 0x0000001000070202 */ /* 0x000fe20000000f00 */
[----:B------:R-:W-:Y:S02]  /*1ef0*/  @!P0 IMAD.IADD R18, R29, 0x1, R18 ;  /* 0x000000011d128824 */ /* 0x000fe400078e0212 */
[----:B------:R-:W-:Y:S01]  /*1f00*/  @P0 IMAD.IADD R18, R17, 0x1, R19 ;  /* 0x0000000111120824 */ /* 0x000fe200078e0213 */
[----:B------:R-:W-:Y:S01]  /*1f10*/  IADD3 R28, P1, PT, R10, R7, RZ ;  /* 0x000000070a1c7210 */ /* 0x000fe20007f3e0ff */
[----:B------:R-:W-:Y:S01]  /*1f20*/  IMAD R17, R27, R6, RZ ;  /* 0x000000061b117224 */ /* 0x000fe200078e02ff */
[----:B------:R-:W-:Y:S01]  /*1f30*/  SHF.R.S32.HI R16, RZ, 0x1f, R236 ;  /* 0x0000001fff107819 */ /* 0x000fe200000114ec */
[----:B------:R-:W-:Y:S02]  /*1f40*/  IMAD R7, R21, R236, RZ ;  /* 0x000000ec15077224 */ /* 0x000fe400078e02ff */
[----:B------:R-:W-:Y:S01]  /*1f50*/  IMAD.X R29, RZ, RZ, R18, P1 ;  /* 0x000000ffff1d7224 */ /* 0x000fe200008e0612 */
[----:B------:R-:W-:Y:S01]  /*1f60*/  @!P0 MOV R144, R22 ;  /* 0x0000001600908202 */ /* 0x000fe20000000f00 */
[----:B------:R-:W-:Y:S01]  /*1f70*/  @!P0 IMAD.MOV.U32 R145, RZ, RZ, R23 ;  /* 0x000000ffff918224 */ /* 0x000fe200078e0017 */
[----:B------:R-:W-:Y:S01]  /*1f80*/  @P0 MOV R145, R23 ;  /* 0x0000001700910202 */ /* 0x000fe20000000f00 */
[----:B------:R-:W-:-:S02]  /*1f90*/  IMAD R26, R0, R26, R17 ;  /* 0x0000001a001a7224 */ /* 0x000fc400078e0211 */
[----:B------:R-:W-:Y:S02]  /*1fa0*/  IMAD R7, R20, R16, R7 ;  /* 0x0000001014077224 */ /* 0x000fe400078e0207 */
[----:B------:R-:W-:-:S04]  /*1fb0*/  IMAD.WIDE.U32 R28, R236, R20, R28 ;  /* 0x00000014ec1c7225 */ /* 0x000fc800078e001c */
[----:B------:R-:W-:Y:S01]  /*1fc0*/  @P0 IMAD.MOV.U32 R144, RZ, RZ, R22 ;  /* 0x000000ffff900224 */ /* 0x000fe200078e0016 */
[----:B------:R-:W-:Y:S02]  /*1fd0*/  IADD3 R20, P0, PT, R10, R3, RZ ;  /* 0x000000030a147210 */ /* 0x000fe40007f1e0ff */
[----:B------:R-:W-:Y:S01]  /*1fe0*/  SHF.R.S32.HI R3, RZ, 0x1f, R56 ;  /* 0x0000001fff037819 */ /* 0x000fe20000011438 */
[----:B------:R-:W-:Y:S02]  /*1ff0*/  IMAD.IADD R19, R25, 0x1, R26 ;  /* 0x0000000119137824 */ /* 0x000fe400078e021a */
[----:B------:R-:W-:Y:S01]  /*2000*/  IMAD.MOV.U32 R18, RZ, RZ, R24 ;  /* 0x000000ffff127224 */ /* 0x000fe200078e0018 */
[----:B------:R-:W-:-:S03]  /*2010*/  LEA.HI R3, R3, R56, RZ, 0x8 ;  /* 0x0000003803037211 */ /* 0x000fc600078f40ff */
[----:B------:R-:W-:Y:S01]  /*2020*/  IMAD.WIDE.U32 R18, R138, R224, R18 ;  /* 0x000000e08a127225 */ /* 0x000fe200078e0012 */
[----:B------:R-:W-:-:S03]  /*2030*/  SHF.R.S32.HI R3, RZ, 0x8, R3 ;  /* 0x00000008ff037819 */ /* 0x000fc60000011403 */
[----:B------:R-:W-:Y:S01]  /*2040*/  IMAD.X R21, RZ, RZ, R2, P0 ;  /* 0x000000ffff157224 */ /* 0x000fe200000e0602 */
[----:B------:R-:W-:Y:S02]  /*2050*/  IADD3 R230, PT, PT, R19, R230, RZ ;  /* 0x000000e613e67210 */ /* 0x000fe40007ffe0ff */
[----:B----4-:R-:W-:Y:S01]  /*2060*/  LEA R231, P0, R18, R8, 0x1 ;  /* 0x0000000812e77211 */ /* 0x010fe200078008ff */
[----:B------:R-:W-:Y:S01]  /*2070*/  IMAD.WIDE.U32 R16, R233, 0x40, R138 ;  /* 0x00000040e9107825 */ /* 0x000fe200078e008a */
[----:B------:R-:W-:Y:S02]  /*2080*/  VIMNMX R54, PT, PT, R226, R3, !PT ;  /* 0x00000003e2367248 */ /* 0x000fe40007fe0100 */
[----:B------:R-:W-:Y:S01]  /*2090*/  LEA.HI.X R230, R18, R9, R230, 0x1, P0 ;  /* 0x0000000912e67211 */ /* 0x000fe200000f0ce6 */
[----:B------:R-:W-:Y:S01]  /*20a0*/  IMAD R2, R17, R144, RZ ;  /* 0x0000009011027224 */ /* 0x000fe200078e02ff */
[----:B------:R-:W-:Y:S01]  /*20b0*/  ISETP.GT.AND P0, PT, R46, R54, PT ;  /* 0x000000362e00720c */ /* 0x000fe20003f04270 */
[----:B------:R-:W-:Y:S01]  /*20c0*/  IMAD.IADD R23, R29, 0x1, R7 ;  /* 0x000000011d177824 */ /* 0x000fe200078e0207 */
[----:B------:R-:W-:Y:S01]  /*20d0*/  MOV R22, R28 ;  /* 0x0000001c00167202 */ /* 0x000fe20000000f00 */
[----:B------:R-:W-:-:S02]  /*20e0*/  IMAD R2, R16, R145, R2 ;  /* 0x0000009110027224 */ /* 0x000fc400078e0202 */
[----:B------:R-:W-:-:S04]  /*20f0*/  IMAD.WIDE.U32 R20, R138, R222, R20 ;  /* 0x000000de8a147225 */ /* 0x000fc800078e0014 */
[----:B------:R-:W-:Y:S01]  /*2100*/  IMAD.WIDE.U32 R16, R16, R144, R22 ;  /* 0x0000009010107225 */ /* 0x000fe200078e0016 */
[----:B------:R-:W-:-:S03]  /*2110*/  LEA R228, P1, R20, R14, 0x1 ;  /* 0x0000000e14e47211 */ /* 0x000fc600078208ff */
[----:B------:R-:W-:Y:S01]  /*2120*/  IMAD.IADD R227, R21, 0x1, R227 ;  /* 0x0000000115e37824 */ /* 0x000fe200078e02e3 */
[----:B------:R-:W-:Y:S01]  /*2130*/  LEA R136, P2, R16, R4, 0x1 ;  /* 0x0000000410887211 */ /* 0x000fe200078408ff */
[----:B------:R-:W-:Y:S01]  /*2140*/  IMAD.IADD R2, R17, 0x1, R2 ;  /* 0x0000000111027824 */ /* 0x000fe200078e0202 */
[----:B------:R-:W-:Y:S02]  /*2150*/  LEA.HI R13, R13, R13, RZ, 0x1 ;  /* 0x0000000d0d0d7211 */ /* 0x000fe400078f08ff */
[----:B------:R-:W-:Y:S02]  /*2160*/  LEA.HI.X R227, R20, R15, R227, 0x1, P1 ;  /* 0x0000000f14e37211 */ /* 0x000fe400008f0ce3 */
[----:B------:R-:W-:Y:S01]  /*2170*/  LEA.HI.X R137, R16, R5, R2, 0x1, P2 ;  /* 0x0000000510897211 */ /* 0x000fe200010f0c02 */
        /* <DEDUP_REMOVED lines=12> */
[----:B-----5:R-:W-:Y:S01]  /*2240*/  IMAD.IADD R12, R55, 0x1, R12 ;  /* 0x00000001370c7824 */ /* 0x020fe200078e020c */
[----:B------:R-:W-:Y:S01]  /*2250*/  SHF.R.S32.HI R13, RZ, 0x1, R13 ;  /* 0x00000001ff0d7819 */ /* 0x000fe2000001140d */
[C---:B------:R-:W-:Y:S01]  /*2260*/  VIADD R131, R138.reuse, 0x20 ;  /* 0x000000208a837836 */ /* 0x040fe20000000000 */
[C---:B------:R-:W-:Y:S01]  /*2270*/  IADD3 R132, PT, PT, R138.reuse, 0x10, RZ ;  /* 0x000000108a847810 */ /* 0x040fe20007ffe0ff */
[----:B------:R-:W-:Y:S01]  /*2280*/  VIADD R129, R138, 0x40 ;  /* 0x000000408a817836 */ /* 0x000fe20000000000 */
[C---:B------:R-:W-:Y:S01]  /*2290*/  SHF.L.U32 R133, R13.reuse, 0x4, RZ ;  /* 0x000000040d857819 */ /* 0x040fe200000006ff */
[----:B------:R-:W-:Y:S01]  /*22a0*/  IMAD R79, R12, R13, RZ ;  /* 0x0000000d0c4f7224 */ /* 0x000fe200078e02ff */
[C---:B------:R-:W-:Y:S01]  /*22b0*/  SHF.L.U32 R105, R13.reuse, 0x6, RZ ;  /* 0x000000060d697819 */ /* 0x040fe200000006ff */
[C---:B------:R-:W-:Y:S01]  /*22c0*/  IMAD R117, R13.reuse, 0x30, RZ ;  /* 0x000000300d757824 */ /* 0x040fe200078e02ff */
[C---:B------:R-:W-:Y:S01]  /*22d0*/  SHF.L.U32 R104, R13.reuse, 0x7, RZ ;  /* 0x000000070d687819 */ /* 0x040fe200000006ff */
[C---:B------:R-:W-:Y:S01]  /*22e0*/  IMAD R116, R13.reuse, 0x50, RZ ;  /* 0x000000500d747824 */ /* 0x040fe200078e02ff */
[----:B------:R-:W-:Y:S01]  /*22f0*/  SHF.R.S32.HI R78, RZ, 0x1f, R79 ;  /* 0x0000001fff4e7819 */ /* 0x000fe2000001144f */
        /* <DEDUP_REMOVED lines=18> */
[----:B------:R-:W-:Y:S01]  /*2420*/  IMAD.SHL.U32 R106, R13, 0x20, RZ ;  /* 0x000000200d6a7824 */ /* 0x000fe200078e00ff */
[----:B------:R-:W-:Y:S01]  /*2430*/  MOV R83, R231 ;  /* 0x000000e700537202 */ /* 0x000fe20000000f00 */
[C---:B------:R-:W-:Y:S01]  /*2440*/  VIADD R127, R138.reuse, 0x60 ;  /* 0x000000608a7f7836 */ /* 0x040fe20000000000 */
        /* <DEDUP_REMOVED lines=30> */
[----:B------:R-:W-:Y:S01]  /*2630*/  SHF.R.S32.HI R9, RZ, 0x1f, R55 ;  /* 0x0000001fff097819 */ /* 0x000fe20000011437 */
[----:B------:R-:W-:Y:S01]  /*2640*/  IMAD R8, R141, R55, RZ ;  /* 0x000000378d087224 */ /* 0x000fe200078e02ff */
[C---:B------:R-:W-:Y:S01]  /*2650*/  SHF.L.U64.HI R67, R142.reuse, 0x5, R143 ;  /* 0x000000058e437819 */ /* 0x040fe2000001028f */
[----:B------:R-:W-:Y:S01]  /*2660*/  IMAD.WIDE.U32 R24, R55, R140, R24 ;  /* 0x0000008c37187225 */ /* 0x000fe200078e0018 */
[----:B------:R-:W-:Y:S02]  /*2670*/  IADD3 R23, PT, PT, R23, R7, RZ ;  /* 0x0000000717177210 */ /* 0x000fe40007ffe0ff */
[C---:B------:R-:W-:Y:S01]  /*2680*/  SHF.L.U32 R68, R142.reuse, 0x5, RZ ;  /* 0x000000058e447819 */ /* 0x040fe200000006ff */
[----:B------:R-:W-:Y:S01]  /*2690*/  IMAD R7, R143, R55, RZ ;  /* 0x000000378f077224 */ /* 0x000fe200078e02ff */
[----:B------:R-:W-:Y:S01]  /*26a0*/  SHF.L.U64.HI R69, R142, 0x6, R143 ;  /* 0x000000068e457819 */ /* 0x000fe2000001028f */
[-C--:B------:R-:W-:Y:S01]  /*26b0*/  IMAD R8, R140, R9.reuse, R8 ;  /* 0x000000098c087224 */ /* 0x080fe200078e0208 */
[C---:B------:R-:W-:Y:S01]  /*26c0*/  SHF.L.U32 R70, R142.reuse, 0x6, RZ ;  /* 0x000000068e467819 */ /* 0x040fe200000006ff */
[C---:B------:R-:W-:Y:S01]  /*26d0*/  IMAD R7, R142.reuse, R9, R7 ;  /* 0x000000098e077224 */ /* 0x040fe200078e0207 */
[C---:B------:R-:W-:Y:S01]  /*26e0*/  SHF.L.U64.HI R71, R142.reuse, 0x7, R143 ;  /* 0x000000078e477819 */ /* 0x040fe2000001028f */
[----:B------:R-:W-:Y:S01]  /*26f0*/  IMAD.WIDE.U32 R22, R55, R142, R22 ;  /* 0x0000008e37167225 */ /* 0x000fe200078e0016 */
[----:B------:R-:W-:-:S02]  /*2700*/  SHF.L.U64.HI R84, R142, 0x4, R143 ;  /* 0x000000048e547819 */ /* 0x000fc4000001028f */
[----:B------:R-:W-:Y:S01]  /*2710*/  SHF.L.U32 R85, R142, 0x4, RZ ;  /* 0x000000048e557819 */ /* 0x000fe200000006ff */
[-C--:B------:R-:W-:Y:S01]  /*2720*/  IMAD R9, R21, R6.reuse, RZ ;  /* 0x0000000615097224 */ /* 0x080fe200078e02ff */
[----:B------:R-:W-:Y:S01]  /*2730*/  IADD3 R23, PT, PT, R23, R7, RZ ;  /* 0x0000000717177210 */ /* 0x000fe20007ffe0ff */
[----:B------:R-:W-:Y:S02]  /*2740*/  IMAD.IADD R25, R25, 0x1, R8 ;  /* 0x0000000119197824 */ /* 0x000fe400078e0208 */
[----:B------:R-:W-:Y:S02]  /*2750*/  IMAD R8, R15, R6, RZ ;  /* 0x000000060f087224 */ /* 0x000fe400078e02ff */
[----:B------:R-:W-:Y:S01]  /*2760*/  IMAD R7, R20, R0, R9 ;  /* 0x0000000014077224 */ /* 0x000fe200078e0209 */
[----:B------:R-:W-:Y:S01]  /*2770*/  SHF.R.S32.HI R9, RZ, 0x1f, R56 ;  /* 0x0000001fff097819 */ /* 0x000fe20000011438 */
[----:B------:R-:W-:-:S04]  /*2780*/  IMAD.WIDE.U32 R20, R6, R20, R24 ;  /* 0x0000001406147225 */ /* 0x000fc800078e0018 */
[----:B------:R-:W-:Y:S02]  /*2790*/  IMAD R0, R14, R0, R8 ;  /* 0x000000000e007224 */ /* 0x000fe400078e0208 */
[----:B------:R-:W-:Y:S01]  /*27a0*/  IMAD.WIDE.U32 R14, R6, R14, R22 ;  /* 0x0000000e060e7225 */ /* 0x000fe200078e0016 */
[----:B------:R-:W-:Y:S02]  /*27b0*/  IADD3 R23, PT, PT, R21, R7, RZ ;  /* 0x0000000715177210 */ /* 0x000fe40007ffe0ff */
[----:B------:R-:W-:Y:S01]  /*27c0*/  IADD3 R6, P0, PT, -R56, R138, RZ ;  /* 0x0000008a38067210 */ /* 0x000fe20007f1e1ff */
[----:B------:R-:W-:Y:S01]  /*27d0*/  IMAD.IADD R21, R15, 0x1, R0 ;  /* 0x000000010f157824 */ /* 0x000fe200078e0200 */
[----:B------:R-:W-:Y:S01]  /*27e0*/  MOV R22, R20 ;  /* 0x0000001400167202 */ /* 0x000fe20000000f00 */
[----:B------:R-:W-:Y:S01]  /*27f0*/  IMAD R0, R138, R13, R59 ;  /* 0x0000000d8a007224 */ /* 0x000fe200078e023b */
[----:B------:R-:W-:Y:S01]  /*2800*/  MOV R20, R14 ;  /* 0x0000000e00147202 */ /* 0x000fe20000000f00 */
[----:B------:R-:W-:-:S02]  /*2810*/  IMAD.X R9, RZ, RZ, ~R9, P0 ;  /* 0x000000ffff097224 */ /* 0x000fc400000e0e09 */
[----:B------:R-:W-:Y:S01]  /*2820*/  IMAD.IADD R7, R59, 0x1, R0 ;  /* 0x000000013b077824 */ /* 0x000fe200078e0200 */
[----:B------:R-:W-:Y:S01]  /*2830*/  IADD3 R14, P0, PT, R79, R0, RZ ;  /* 0x000000004f0e7210 */ /* 0x000fe20007f1e0ff */
[C---:B------:R-:W-:Y:S02]  /*2840*/  IMAD R73, R9.reuse, R140, RZ ;  /* 0x0000008c09497224 */ /* 0x040fe400078e02ff */
[----:B------:R-:W-:Y:S01]  /*2850*/  IMAD R9, R9, R142, RZ ;  /* 0x0000008e09097224 */ /* 0x000fe200078e02ff */
[----:B------:R-:W-:Y:S01]  /*2860*/  LEA.HI.X.SX32 R0, R0, R78, 0x1, P0 ;  /* 0x0000004e00007211 */ /* 0x000fe200000f0eff */
[-C--:B------:R-:W-:Y:S01]  /*2870*/  IMAD R73, R141, R6.reuse, R73 ;  /* 0x000000068d497224 */ /* 0x080fe200078e0249 */
[----:B------:R-:W-:Y:S01]  /*2880*/  IADD3 R79, P0, PT, R79, R7, RZ ;  /* 0x000000074f4f7210 */ /* 0x000fe20007f1e0ff */
[----:B------:R-:W-:Y:S01]  /*2890*/  IMAD.WIDE.U32 R22, R140, R6, R22 ;  /* 0x000000068c167225 */ /* 0x000fe200078e0016 */
[----:B------:R-:W-:Y:S02]  /*28a0*/  SHF.L.U64.HI R0, R14, 0x1, R0 ;  /* 0x000000010e007819 */ /* 0x000fe40000010200 */
[----:B------:R-:W-:Y:S01]  /*28b0*/  LEA.HI.X.SX32 R78, R7, R78, 0x1, P0 ;  /* 0x0000004e074e7211 */ /* 0x000fe200000f0eff */
[----:B------:R-:W-:Y:S01]  /*28c0*/  IMAD R9, R143, R6, R9 ;  /* 0x000000068f097224 */ /* 0x000fe200078e0209 */
[----:B------:R-:W-:Y:S01]  /*28d0*/  LEA R74, P1, R22, R18, 0x1 ;  /* 0x00000012164a7211 */ /* 0x000fe200078208ff */
[----:B------:R-:W-:Y:S01]  /*28e0*/  IMAD.WIDE.U32 R20, R142, R6, R20 ;  /* 0x000000068e147225 */ /* 0x000fe200078e0014 */
[----:B------:R-:W-:-:S02]  /*28f0*/  SHF.L.U64.HI R78, R79, 0x1, R78 ;  /* 0x000000014f4e7819 */ /* 0x000fc4000001024e */
[----:B------:R-:W-:Y:S01]  /*2900*/  SHF.L.U32 R14, R14, 0x1, RZ ;  /* 0x000000010e0e7819 */ /* 0x000fe200000006ff */
[----:B------:R-:W-:Y:S01]  /*2910*/  IMAD.SHL.U32 R79, R79, 0x2, RZ ;  /* 0x000000024f4f7824 */ /* 0x000fe200078e00ff */
[----:B------:R-:W-:Y:S01]  /*2920*/  IADD3 R9, PT, PT, R21, R9, RZ ;  /* 0x0000000915097210 */ /* 0x000fe20007ffe0ff */
[----:B------:R-:W-:Y:S01]  /*2930*/  IMAD.IADD R73, R23, 0x1, R73 ;  /* 0x0000000117497824 */ /* 0x000fe200078e0249 */
[----:B------:R-:W-:Y:S01]  /*2940*/  LEA R12, P0, R20, R16, 0x1 ;  /* 0x00000010140c7211 */ /* 0x000fe200078008ff */
[C---:B------:R-:W-:Y:S01]  /*2950*/  IMAD R63, R143.reuse, 0x60, RZ ;  /* 0x000000608f3f7824 */ /* 0x040fe200078e02ff */
[----:B------:R-:W-:Y:S01]  /*2960*/  IADD3 R77, P3, PT, R4, R79, RZ ;  /* 0x0000004f044d7210 */ /* 0x000fe20007f7e0ff */
        /* <DEDUP_REMOVED lines=20> */
[----:B------:R-:W-:Y:S02]  /*2ab0*/  IMAD.SHL.U32 R62, R140, 0x20, RZ ;  /* 0x000000208c3e7824 */ /* 0x000fe400078e00ff */
[----:B------:R-:W-:Y:S02]  /*2ac0*/  IMAD.SHL.U32 R72, R142, 0x80, RZ ;  /* 0x000000808e487824 */ /* 0x000fe400078e00ff */
[----:B------:R-:W-:-:S08]  /*2ad0*/  IMAD.IADD R64, R151, 0x1, R64 ;  /* 0x0000000197407824 */ /* 0x000fd000078e0240 */
.L_x_3574:
[----:B------:R-:W-:Y:S01]  /*2ae0*/  VIADD R102, R102, 0x100 ;  /* 0x0000010066667836 */ /* 0x000fe20000000000 */
[----:B------:R-:W-:Y:S01]  /*2af0*/  UMOV UR6, URZ ;  /* 0x000000ff00067c82 */ /* 0x000fe20008000000 */
[----:B------:R-:W-:Y:S01]  /*2b00*/  VIADD R103, R103, 0x100 ;  /* 0x0000010067677836 */ /* 0x000fe20000000000 */
[----:B------:R-:W-:Y:S01]  /*2b10*/  BSSY.RECONVERGENT B1, `(.L_x_3504) ;  /* 0x0000b46000017945 */ /* 0x000fe20003800200 */
[----:B------:R-:W-:Y:S01]  /*2b20*/  IMAD.MOV.U32 R135, RZ, RZ, R101 ;  /* 0x000000ffff877224 */ /* 0x000fe200078e0065 */
[----:B------:R-:W-:Y:S01]  /*2b30*/  ISETP.GE.OR P4, PT, R138, R102, P2 ;  /* 0x000000668a00720c */ /* 0x000fe20001786670 */
[----:B------:R-:W-:Y:S01]  /*2b40*/  VIADD R101, R101, 0xffffff00 ;  /* 0xffffff0065657836 */ /* 0x000fe20000000000 */
[----:B------:R-:W-:Y:S02]  /*2b50*/  ISETP.GE.AND P2, PT, R10, R234, PT ;  /* 0x000000ea0a00720c */ /* 0x000fe40003f46270 */
[-C--:B------:R-:W-:Y:S02]  /*2b60*/  ISETP.LT.OR P4, PT, R138, R103.reuse, P4 ;  /* 0x000000678a00720c */ /* 0x080fe40002781670 */
[CC--:B------:R-:W-:Y:S02]  /*2b70*/  ISETP.GE.OR P3, PT, R128.reuse, R102.reuse, P2 ;  /* 0x000000668000720c */ /* 0x0c0fe40001766670 */
[CC--:B------:R-:W-:Y:S02]  /*2b80*/  ISETP.GE.OR P0, PT, R131.reuse, R102.reuse, P2 ;  /* 0x000000668300720c */ /* 0x0c0fe40001706670 */
[-C--:B------:R-:W-:Y:S02]  /*2b90*/  ISETP.LT.OR P6, PT, R128, R103.reuse, P3 ;  /* 0x000000678000720c */ /* 0x080fe40001fc1670 */
[-C--:B------:R-:W-:Y:S02]  /*2ba0*/  ISETP.LT.OR P5, PT, R131, R103.reuse, P0 ;  /* 0x000000678300720c */ /* 0x080fe400007a1670 */
[C---:B------:R-:W-:Y:S02]  /*2bb0*/  ISETP.GE.OR P0, PT, R130.reuse, R102, P2 ;  /* 0x000000668200720c */ /* 0x040fe40001706670 */
[----:B------:R-:W-:Y:S01]  /*2bc0*/  P2R R8, PR, RZ, 0x20 ;  /* 0x00000020ff087803 */ /* 0x000fe20000000000 */
[----:B------:R-:W-:Y:S01]  /*2bd0*/  @!P4 IMAD.MOV.U32 R75, RZ, RZ, R73 ;  /* 0x000000ffff4bc224 */ /* 0x000fe200078e0049 */
[----:B------:R-:W-:Y:S01]  /*2be0*/  ISETP.LT.OR P1, PT, R130, R103, P0 ;  /* 0x000000678200720c */ /* 0x000fe20000721670 */
[----:B------:R-:W-:Y:S01]  /*2bf0*/  @!P4 IMAD.MOV.U32 R16, RZ, RZ, R83 ;  /* 0x000000ffff10c224 */ /* 0x000fe200078e0053 */
[-C--:B------:R-:W-:Y:S01]  /*2c00*/  IADD3 R26, P0, PT, R74, R62.reuse, RZ ;  /* 0x0000003e4a1a7210 */ /* 0x080fe20007f1e0ff */
[----:B------:R-:W-:Y:S01]  /*2c10*/  @!P4 IMAD.MOV.U32 R17, RZ, RZ, R82 ;  /* 0x000000ffff11c224 */ /* 0x000fe200078e0052 */
[----:B------:R1:W2:Y:S01]  /*2c20*/  @!P4 LD.E.128 R4, desc[UR4][R74.64] ;  /* 0x000000044a04c980 */ /* 0x0002a2000c101d00 */
[----:B------:R-:W-:Y:S02]  /*2c30*/  P2R R3, PR, RZ, 0x2 ;  /* 0x00000002ff037803 */ /* 0x000fe40000000000 */
[----:B------:R-:W-:Y:S01]  /*2c40*/  IMAD.X R27, R73, 0x1, R61, P0 ;  /* 0x00000001491b7824 */ /* 0x000fe200000e063d */
[----:B----4-:R-:W-:Y:S02]  /*2c50*/  LEA R24, P1, R50, R83, 0x1 ;  /* 0x0000005332187211 */ /* 0x010fe400078208ff */
[----:B------:R-:W-:Y:S02]  /*2c60*/  ISETP.NE.AND P3, PT, R3, RZ, PT ;  /* 0x000000ff0300720c */ /* 0x000fe40003f65270 */
[----:B------:R-:W-:Y:S02]  /*2c70*/  @!P5 IADD3 R38, P0, PT, R26, R62, RZ ;  /* 0x0000003e1a26d210 */ /* 0x000fe40007f1e0ff */
[----:B------:R-:W-:Y:S02]  /*2c80*/  LEA.HI.X R25, R50, R82, R51, 0x1, P1 ;  /* 0x0000005232197211 */ /* 0x000fe400008f0c33 */
[C---:B------:R-:W-:Y:S01]  /*2c90*/  @!P5 LEA R36, P1, R224.reuse, R24, 0x5 ;  /* 0x00000018e024d211 */ /* 0x040fe200078228ff */
[----:B------:R-:W-:Y:S01]  /*2ca0*/  @!P5 IMAD.X R39, R27, 0x1, R61, P0 ;  /* 0x000000011b27d824 */ /* 0x000fe200000e063d */
[----:B------:R-:W-:Y:S02]  /*2cb0*/  P2R R2, PR, RZ, 0x40 ;  /* 0x00000040ff027803 */ /* 0x000fe40000000000 */
[----:B------:R-:W-:Y:S02]  /*2cc0*/  @!P5 LEA.HI.X R37, R224, R25, R225, 0x5, P1 ;  /* 0x00000019e025d211 */ /* 0x000fe400008f2ce1 */
[----:B------:R-:W-:Y:S02]  /*2cd0*/  ISETP.GE.OR P1, PT, R124, R102, P2 ;  /* 0x000000667c00720c */ /* 0x000fe40001726670 */
[----:B------:R-:W-:Y:S02]  /*2ce0*/  @!P3 LEA R18, P0, R140, R26, 0x6 ;  /* 0x0000001a8c12b211 */ /* 0x000fe400078030ff */
[----:B------:R-:W-:Y:S02]  /*2cf0*/  ISETP.LT.OR P5, PT, R124, R103, P1 ;  /* 0x000000677c00720c */ /* 0x000fe40000fa1670 */
[----:B------:R-:W-:Y:S01]  /*2d00*/  @!P3 LEA.HI.X R19, R140, R27, R141, 0x6, P0 ;  /* 0x0000001b8c13b211 */ /* 0x000fe200000f348d */
[----:B-1----:R-:W-:Y:S01]  /*2d10*/  VIADD R75, R134, 0xffffffff ;  /* 0xffffffff864b7836 */ /* 0x002fe20000000000 */
[----:B------:R-:W-:Y:S02]  /*2d20*/  @!P3 LEA R34, P0, R224, R24, 0x6 ;  /* 0x00000018e022b211 */ /* 0x000fe400078030ff */
[----:B------:R-:W-:Y:S01]  /*2d30*/  ISETP.NE.AND P1, PT, R8, RZ, PT ;  /* 0x000000ff0800720c */ /* 0x000fe20003f25270 */
[----:B------:R-:W-:Y:S01]  /*2d40*/  IMAD.MOV.U32 R134, RZ, RZ, R75 ;  /* 0x000000ffff867224 */ /* 0x000fe200078e004b */
        /* <DEDUP_REMOVED lines=8> */
[C---:B------:R-:W-:Y:S04]  /*2dd0*/  @!P5 LEA R28, P0, R224.reuse, R24, 0x8 ;  /* 0x00000018e01cd211 */ /* 0x040fe800078040ff */
[----:B------:R-:W-:Y:S02]  /*2de0*/  @!P5 LEA.HI.X R29, R224, R25, R225, 0x8, P0 ;  /* 0x00000019e01dd211 */ /* 0x000fe400000f44e1 */
[CC--:B------:R-:W-:Y:S04]  /*2df0*/  ISETP.GE.OR P0, PT, R132.reuse, R102.reuse, P2 ;  /* 0x000000668400720c */ /* 0x0c0fe80001706670 */
[-C--:B------:R-:W-:Y:S01]  /*2e00*/  ISETP.LT.OR P0, PT, R132, R103.reuse, P0 ;  /* 0x000000678400720c */ /* 0x080fe20000701670 */
[----:B--2---:R1:W-:Y:S11]  /*2e10*/  @!P4 ST.E.128 desc[UR4][R16.64], R4 ;  /* 0x000000041000c985 */ /* 0x0043f6000c101d04 */
[----:B------:R-:W-:Y:S01]  /*2e20*/  @!UPT UIADD3 URZ, UPT, UPT, URZ, URZ, URZ ;  /* 0x000000fffffff290 */ /* 0x000fe2000fffe0ff */
[----:B-1----:R-:W2:Y:S01]  /*2e30*/  @!P0 LD.E.128 R4, desc[UR4][R26.64] ;  /* 0x000000041a048980 */ /* 0x002ea2000c101d00 */
[----:B------:R-:W-:Y:S03]  /*2e40*/  P2R R17, PR, RZ, 0x1 ;  /* 0x00000001ff117803 */ /* 0x000fe60000000000 */
[----:B--2---:R1:W-:Y:S01]  /*2e50*/  @!P0 ST.E.128 desc[UR4][R24.64], R4 ;  /* 0x0000000418008985 */ /* 0x0043e2000c101d04 */
[CC--:B------:R-:W-:Y:S03]  /*2e60*/  ISETP.GE.OR P0, PT, R129.reuse, R102.reuse, P2 ;  /* 0x000000668100720c */ /* 0x0c0fe60001706670 */
[----:B-1----:R-:W2:Y:S04]  /*2e70*/  @!P1 LD.E.128 R4, desc[UR4][R38.64] ;  /* 0x0000000426049980 */ /* 0x002ea8000c101d00 */
[----:B--2---:R1:W-:Y:S01]  /*2e80*/  @!P1 ST.E.128 desc[UR4][R36.64], R4 ;  /* 0x0000000424009985 */ /* 0x0043e2000c101d04 */
[-C--:B------:R-:W-:Y:S02]  /*2e90*/  ISETP.LT.OR P1, PT, R129, R103.reuse, P0 ;  /* 0x000000678100720c */ /* 0x080fe40000721670 */
[-C--:B------:R-:W-:Y:S11]  /*2ea0*/  ISETP.GE.OR P0, PT, R127, R102.reuse, P2 ;  /* 0x000000667f00720c */ /* 0x080ff60001706670 */
[----:B------:R-:W-:Y:S02]  /*2eb0*/  @!P1 IMAD R16, R141, 0x60, RZ ;  /* 0x000000608d109824 */ /* 0x000fe400078e02ff */
[----:B-1----:R-:W-:Y:S01]  /*2ec0*/  @!P1 IMAD.WIDE.U32 R36, R140, 0x60, R26 ;  /* 0x000000608c249825 */ /* 0x002fe200078e001a */
[----:B------:R1:W2:Y:S03]  /*2ed0*/  @!P3 LD.E.128 R4, desc[UR4][R18.64] ;  /* 0x000000041204b980 */ /* 0x0002a6000c101d00 */
[----:B------:R-:W-:Y:S02]  /*2ee0*/  @!P1 IMAD.IADD R37, R37, 0x1, R16 ;  /* 0x0000000125259824 */ /* 0x000fe400078e0210 */
[----:B------:R-:W-:Y:S01]  /*2ef0*/  @!P1 IMAD R16, R225, 0x60, RZ ;  /* 0x00000060e1109824 */ /* 0x000fe200078e02ff */
[----:B-1----:R-:W-:Y:S01]  /*2f00*/  P2R R19, PR, RZ, 0x2 ;  /* 0x00000002ff137803 */ /* 0x002fe20000000000 */
[----:B--2---:R1:W-:Y:S02]  /*2f10*/  @!P3 ST.E.128 desc[UR4][R34.64], R4 ;  /* 0x000000042200b985 */ /* 0x0043e4000c101d04 */
[----:B-1----:R-:W-:Y:S02]  /*2f20*/  @!P1 IMAD.WIDE.U32 R34, R224, 0x60, R24 ;  /* 0x00000060e0229825 */ /* 0x002fe400078e0018 */
[----:B------:R-:W2:Y:S02]  /*2f30*/  @!P1 LD.E.128 R4, desc[UR4][R36.64] ;  /* 0x0000000424049980 */ /* 0x000ea4000c101d00 */
[----:B------:R-:W-:Y:S05]  /*2f40*/  @!P1 IMAD.IADD R35, R35, 0x1, R16 ;  /* 0x0000000123239824 */ /* 0x000fea00078e0210 */
[----:B--2---:R1:W-:Y:S01]  /*2f50*/  @!P1 ST.E.128 desc[UR4][R34.64], R4 ;  /* 0x0000000422009985 */ /* 0x0043e2000c101d04 */
[-C--:B------:R-:W-:Y:S02]  /*2f60*/  ISETP.LT.OR P1, PT, R127, R103.reuse, P0 ;  /* 0x000000677f00720c */ /* 0x080fe40000721670 */
[CC--:B------:R-:W-:Y:S04]  /*2f70*/  ISETP.GE.OR P0, PT, R126.reuse, R102.reuse, P2 ;  /* 0x000000667e00720c */ /* 0x0c0fe80001706670 */
[-C--:B------:R-:W-:Y:S02]  /*2f80*/  ISETP.LT.OR P3, PT, R126, R103.reuse, P0 ;  /* 0x000000677e00720c */ /* 0x080fe40000761670 */
[-C--:B------:R-:W-:Y:S05]  /*2f90*/  ISETP.GE.OR P0, PT, R125, R102.reuse, P2 ;  /* 0x000000667d00720c */ /* 0x080fea0001706670 */
[----:B------:R-:W-:Y:S02]  /*2fa0*/  @!P1 IMAD R16, R141, 0xa0, RZ ;  /* 0x000000a08d109824 */ /* 0x000fe400078e02ff */
[----:B------:R-:W-:Y:S02]  /*2fb0*/  @!P1 IMAD R18, R225, 0xa0, RZ ;  /* 0x000000a0e1129824 */ /* 0x000fe400078e02ff */
[----:B-1----:R-:W-:Y:S01]  /*2fc0*/  @!P1 IMAD.WIDE.U32 R34, R140, 0xa0, R26 ;  /* 0x000000a08c229825 */ /* 0x002fe200078e001a */
[----:B------:R1:W2:Y:S03]  /*2fd0*/  @!P6 LD.E.128 R4, desc[UR4][R20.64] ;  /* 0x000000041404e980 */ /* 0x0002a6000c101d00 */
[----:B------:R-:W-:Y:S02]  /*2fe0*/  @!P1 IMAD.IADD R35, R35, 0x1, R16 ;  /* 0x0000000123239824 */ /* 0x000fe400078e0210 */
[----:B------:R-:W-:Y:S04]  /*2ff0*/  @!P1 IMAD.WIDE.U32 R36, R224, 0xa0, R24 ;  /* 0x000000a0e0249825 */ /* 0x000fe800078e0018 */
[----:B------:R-:W-:Y:S02]  /*3000*/  @!P1 IMAD.IADD R37, R37, 0x1, R18 ;  /* 0x0000000125259824 */ /* 0x000fe400078e0212 */
[----:B------:R-:W-:Y:S02]  /*3010*/  @!P3 IMAD R16, R141, 0xc0, RZ ;  /* 0x000000c08d10b824 */ /* 0x000fe400078e02ff */
[----:B------:R-:W-:Y:S01]  /*3020*/  @!P3 IMAD R18, R225, 0xc0, RZ ;  /* 0x000000c0e112b824 */ /* 0x000fe200078e02ff */
[----:B-1----:R-:W-:Y:S01]  /*3030*/  P2R R21, PR, RZ, 0x2 ;  /* 0x00000002ff157803 */ /* 0x002fe20000000000 */
[----:B--2---:R1:W-:Y:S01]  /*3040*/  @!P6 ST.E.128 desc[UR4][R22.64], R4 ;  /* 0x000000041600e985 */ /* 0x0043e2000c101d04 */
[C---:B------:R-:W-:Y:S04]  /*3050*/  ISETP.GE.OR P6, PT, R121.reuse, R102, P2 ;  /* 0x000000667900720c */ /* 0x040fe800017c6670 */
[-C--:B------:R-:W-:Y:S01]  /*3060*/  ISETP.LT.OR P6, PT, R121, R103.reuse, P6 ;  /* 0x000000677900720c */ /* 0x080fe200037c1670 */
[----:B-1----:R1:W2:Y:S01]  /*3070*/  @!P1 LD.E.128 R4, desc[UR4][R34.64] ;  /* 0x0000000422049980 */ /* 0x0022a2000c101d00 */
[----:B------:R-:W-:Y:S01]  /*3080*/  P2R R22, PR, RZ, 0x8 ;  /* 0x00000008ff167803 */ /* 0x000fe20000000000 */
[----:B-1----:R-:W-:Y:S05]  /*3090*/  @!P3 IMAD.WIDE.U32 R34, R140, 0xc0, R26 ;  /* 0x000000c08c22b825 */ /* 0x002fea00078e001a */
[----:B------:R-:W-:Y:S01]  /*30a0*/  @!P3 IADD3 R35, PT, PT, R35, R16, RZ ;  /* 0x000000102323b210 */ /* 0x000fe20007ffe0ff */
[----:B--2---:R1:W-:Y:S01]  /*30b0*/  @!P1 ST.E.128 desc[UR4][R36.64], R4 ;  /* 0x0000000424009985 */ /* 0x0043e2000c101d04 */
[-C--:B------:R-:W-:Y:S02]  /*30c0*/  ISETP.LT.OR P1, PT, R125, R103.reuse, P0 ;  /* 0x000000677d00720c */ /* 0x080fe40000721670 */
[-C--:B------:R-:W-:Y:S02]  /*30d0*/  ISETP.GE.OR P0, PT, R123, R102.reuse, P2 ;  /* 0x000000667b00720c */ /* 0x080fe40001706670 */
[----:B------:R-:W-:Y:S09]  /*30e0*/  P2R R23, PR, RZ, 0x2 ;  /* 0x00000002ff177803 */ /* 0x000ff20000000000 */
[----:B------:R-:W-:Y:S02]  /*30f0*/  @!P1 IMAD R16, R141, 0xe0, RZ ;  /* 0x000000e08d109824 */ /* 0x000fe400078e02ff */
[----:B-1----:R-:W-:Y:S01]  /*3100*/  @!P3 IMAD.WIDE.U32 R36, R224, 0xc0, R24 ;  /* 0x000000c0e024b825 */ /* 0x002fe200078e0018 */
[----:B------:R1:W2:Y:S03]  /*3110*/  @!P3 LD.E.128 R4, desc[UR4][R34.64] ;  /* 0x000000042204b980 */ /* 0x0002a6000c101d00 */
[----:B------:R-:W-:Y:S02]  /*3120*/  @!P3 IMAD.IADD R37, R37, 0x1, R18 ;  /* 0x000000012525b824 */ /* 0x000fe400078e0212 */
        /* <DEDUP_REMOVED lines=13> */
[CC--:B------:R-:W-:Y:S02]  /*3200*/  ISETP.GE.OR P0, PT, R118.reuse, R102.reuse, P2 ;  /* 0x000000667600720c */ /* 0x0c0fe40001706670 */
[----:B------:R-:W-:Y:S02]  /*3210*/  P2R R20, PR, RZ, 0x2 ;  /* 0x00000002ff147803 */ /* 0x000fe40000000000 */
[-C--:B------:R-:W-:Y:S01]  /*3220*/  ISETP.LT.OR P0, PT, R118, R103.reuse, P0 ;  /* 0x000000677600720c */ /* 0x080fe20000701670 */
[----:B-1----:R1:W2:Y:S02]  /*3230*/  @!P5 LD.E.128 R4, desc[UR4][R30.64] ;  /* 0x000000041e04d980 */ /* 0x0022a4000c101d00 */
[----:B-1----:R-:W-:Y:S04]  /*3240*/  @!P3 IMAD.WIDE.U32 R30, R140, 0x120, R26 ;  /* 0x000001208c1eb825 */ /* 0x002fe800078e001a */
[----:B------:R-:W-:Y:S02]  /*3250*/  @!P3 IMAD.IADD R31, R31, 0x1, R16 ;  /* 0x000000011f1fb824 */ /* 0x000fe400078e0210 */
[----:B------:R-:W-:Y:S04]  /*3260*/  @!P3 IMAD.WIDE.U32 R34, R224, 0x120, R24 ;  /* 0x00000120e022b825 */ /* 0x000fe800078e0018 */
[----:B------:R-:W-:Y:S01]  /*3270*/  @!P1 IMAD R16, R141, 0x140, RZ ;  /* 0x000001408d109824 */ /* 0x000fe200078e02ff */
[----:B--2---:R1:W-:Y:S02]  /*3280*/  @!P5 ST.E.128 desc[UR4][R28.64], R4 ;  /* 0x000000041c00d985 */ /* 0x0043e4000c101d04 */
[----:B-1----:R-:W-:Y:S02]  /*3290*/  @!P3 IMAD R28, R225, 0x120, RZ ;  /* 0x00000120e11cb824 */ /* 0x002fe400078e02ff */
[----:B------:R1:W2:Y:S02]  /*32a0*/  @!P3 LD.E.128 R4, desc[UR4][R30.64] ;  /* 0x000000041e04b980 */ /* 0x0002a4000c101d00 */
[----:B------:R-:W-:Y:S02]  /*32b0*/  @!P3 IMAD.IADD R35, R35, 0x1, R28 ;  /* 0x000000012323b824 */ /* 0x000fe400078e021c */
[----:B------:R-:W-:Y:S02]  /*32c0*/  @!P1 IMAD R28, R225, 0x140, RZ ;  /* 0x00000140e11c9824 */ /* 0x000fe400078e02ff */
[----:B-1----:R-:W-:Y:S04]  /*32d0*/  @!P1 IMAD.WIDE.U32 R30, R140, 0x140, R26 ;  /* 0x000001408c1e9825 */ /* 0x002fe800078e001a */
[----:B------:R-:W-:Y:S02]  /*32e0*/  @!P1 IMAD.IADD R31, R31, 0x1, R16 ;  /* 0x000000011f1f9824 */ /* 0x000fe400078e0210 */
[----:B------:R-:W-:Y:S01]  /*32f0*/  @!P6 IMAD R16, R141, 0x160, RZ ;  /* 0x000001608d10e824 */ /* 0x000fe200078e02ff */
[----:B--2---:R1:W-:Y:S01]  /*3300*/  @!P3 ST.E.128 desc[UR4][R34.64], R4 ;  /* 0x000000042200b985 */ /* 0x0043e2000c101d04 */
[C---:B------:R-:W-:Y:S04]  /*3310*/  ISETP.GE.OR P3, PT, R120.reuse, R102, P2 ;  /* 0x000000667800720c */ /* 0x040fe80001766670 */
[-C--:B------:R-:W-:Y:S01]  /*3320*/  ISETP.LT.OR P3, PT, R120, R103.reuse, P3 ;  /* 0x000000677800720c */ /* 0x080fe20001f61670 */
[----:B-1----:R-:W-:Y:S01]  /*3330*/  @!P1 IMAD.WIDE.U32 R34, R224, 0x140, R24 ;  /* 0x00000140e0229825 */ /* 0x002fe200078e0018 */
[----:B------:R1:W2:Y:S03]  /*3340*/  @!P1 LD.E.128 R4, desc[UR4][R30.64] ;  /* 0x000000041e049980 */ /* 0x0002a6000c101d00 */
[----:B------:R-:W-:Y:S02]  /*3350*/  @!P1 IMAD.IADD R35, R35, 0x1, R28 ;  /* 0x0000000123239824 */ /* 0x000fe400078e021c */
[----:B------:R-:W-:Y:S02]  /*3360*/  @!P6 IMAD R28, R225, 0x160, RZ ;  /* 0x00000160e11ce824 */ /* 0x000fe400078e02ff */
[----:B-1----:R-:W-:Y:S05]  /*3370*/  @!P6 IMAD.WIDE.U32 R30, R140, 0x160, R26 ;  /* 0x000001608c1ee825 */ /* 0x002fea00078e001a */
[----:B------:R-:W-:Y:S01]  /*3380*/  @!P6 IADD3 R31, PT, PT, R31, R16, RZ ;  /* 0x000000101f1fe210 */ /* 0x000fe20007ffe0ff */
        /* <DEDUP_REMOVED lines=34> */
[----:B---3--:R-:W-:Y:S05]  /*35b0*/  SHF.L.U32 R4, R4, 0x8, RZ ;  /* 0x0000000804047819 */ /* 0x008fea00000006ff */
[----:B------:R-:W-:Y:S05]  /*35c0*/  IMAD.X R4, RZ, RZ, ~R4, P5 ;  /* 0x000000ffff047224 */ /* 0x000fea00028e0e04 */
[----:B------:R-:W-:Y:S04]  /*35d0*/  SHF.R.S64 R5, R5, 0x1f, R4 ;  /* 0x0000001f05057819 */ /* 0x000fe80000001004 */
[----:B------:R-:W-:Y:S04]  /*35e0*/  IADD3 R74, P5, PT, R74, R5, RZ ;  /* 0x000000054a4a7210 */ /* 0x000fe80007fbe0ff */
[----:B------:R-:W-:Y:S02]  /*35f0*/  LEA.HI.X.SX32 R73, R4, R73, 0x1, P5 ;  /* 0x0000004904497211 */ /* 0x000fe400028f0eff */
[----:B--2---:R-:W-:Y:S11]  /*3600*/  ISETP.NE.AND P5, PT, R16, RZ, PT ;  /* 0x000000ff1000720c */ /* 0x004ff60003fa5270 */
[----:B------:R-:W-:Y:S02]  /*3610*/  @!UPT UIADD3 URZ, UPT, UPT, URZ, URZ, URZ ;  /* 0x000000fffffff290 */ /* 0x000fe4000fffe0ff */
[----:B------:R-:W-:Y:S05]  /*3620*/  @P5 BRA `(.L_x_3505) ;  /* 0x0000000800285947 */ /* 0x000fea0003800000 */
[----:B------:R-:W-:Y:S01]  /*3630*/  @!P4 IMAD.MOV.U32 R28, RZ, RZ, R81 ;  /* 0x000000ffff1cc224 */ /* 0x000fe200078e0051 */
[----:B------:R-:W-:Y:S01]  /*3640*/  P2R R24, PR, RZ, 0x8 ;  /* 0x00000008ff187803 */ /* 0x000fe20000000000 */
[----:B------:R-:W-:Y:S01]  /*3650*/  @!P4 IMAD.MOV.U32 R29, RZ, RZ, R80 ;  /* 0x000000ffff1dc224 */ /* 0x000fe200078e0050 */
[----:B------:R-:W-:Y:S02]  /*3660*/  ISETP.NE.AND P3, PT, R21, RZ, PT ;  /* 0x000000ff1500720c */ /* 0x000fe40003f65270 */
[----:B------:R-:W-:Y:S02]  /*3670*/  LEA R26, P5, R85, R12, 0x1 ;  /* 0x0000000c551a7211 */ /* 0x000fe400078a08ff */
[----:B------:R-:W-:Y:S02]  /*3680*/  P2R R21, PR, RZ, 0x8 ;  /* 0x00000008ff157803 */ /* 0x000fe40000000000 */
[----:B------:R-:W-:Y:S02]  /*3690*/  ISETP.NE.AND P3, PT, R3, RZ, PT ;  /* 0x000000ff0300720c */ /* 0x000fe40003f65270 */
[----:B------:R-:W-:Y:S02]  /*36a0*/  P2R R3, PR, RZ, 0x4 ;  /* 0x00000004ff037803 */ /* 0x000fe40000000000 */
[----:B------:R-:W-:Y:S01]  /*36b0*/  ISETP.NE.AND P2, PT, R8, RZ, PT ;  /* 0x000000ff0800720c */ /* 0x000fe20003f45270 */
[----:B------:R-:W-:Y:S01]  /*36c0*/  @!P4 IMAD.MOV.U32 R8, RZ, RZ, R12 ;  /* 0x000000ffff08c224 */ /* 0x000fe200078e000c */
[----:B------:R-:W-:Y:S02]  /*36d0*/  LEA.HI.X R27, R85, R9, R84, 0x1, P5 ;  /* 0x00000009551b7211 */ /* 0x000fe400028f0c54 */
[----:B------:R-:W-:Y:S02]  /*36e0*/  P2R R25, PR, RZ, 0x40 ;  /* 0x00000040ff197803 */ /* 0x000fe40000000000 */
[----:B------:R-:W2:Y:S01]  /*36f0*/  @!P4 LD.E.128 R4, desc[UR4][R8.64] ;  /* 0x000000040804c980 */ /* 0x000ea2000c101d00 */
[----:B------:R-:W-:Y:S02]  /*3700*/  ISETP.NE.AND P6, PT, R19, RZ, PT ;  /* 0x000000ff1300720c */ /* 0x000fe40003fc5270 */
[----:B------:R-:W-:Y:S02]  /*3710*/  P2R R19, PR, RZ, 0x2 ;  /* 0x00000002ff137803 */ /* 0x000fe40000000000 */
[----:B------:R-:W-:Y:S02]  /*3720*/  ISETP.NE.AND P1, PT, R22, RZ, PT ;  /* 0x000000ff1600720c */ /* 0x000fe40003f25270 */
[C---:B------:R-:W-:Y:S02]  /*3730*/  LEA R22, P5, R52.reuse, R81, 0x1 ;  /* 0x0000005134167211 */ /* 0x040fe400078a08ff */
[----:B------:R-:W-:Y:S02]  /*3740*/  P2R R16, PR, RZ, 0x1 ;  /* 0x00000001ff107803 */ /* 0x000fe40000000000 */
[----:B------:R-:W-:Y:S02]  /*3750*/  ISETP.NE.AND P0, PT, R23, RZ, PT ;  /* 0x000000ff1700720c */ /* 0x000fe40003f05270 */
[----:B------:R-:W-:Y:S02]  /*3760*/  LEA.HI.X R23, R52, R80, R53, 0x1, P5 ;  /* 0x0000005034177211 */ /* 0x000fe400028f0c35 */
[----:B------:R-:W-:Y:S01]  /*3770*/  ISETP.NE.AND P5, PT, R2, RZ, PT ;  /* 0x000000ff0200720c */ /* 0x000fe20003fa5270 */
[----:B--2---:R1:W-:Y:S01]  /*3780*/  @!P4 ST.E.128 desc[UR4][R28.64], R4 ;  /* 0x000000041c00c985 */ /* 0x0043e2000c101d04 */
[----:B------:R-:W-:Y:S05]  /*3790*/  @!P2 IADD3 R36, P4, PT, R26, R68, RZ ;  /* 0x000000441a24a210 */ /* 0x000fea0007f9e0ff */
[----:B------:R-:W-:Y:S01]  /*37a0*/  @!P2 IMAD.X R37, R27, 0x1, R67, P4 ;  /* 0x000000011b25a824 */ /* 0x000fe200020e0643 */
        /* <DEDUP_REMOVED lines=9> */
[-C--:B------:R-:W-:Y:S01]  /*3840*/  @!P3 LEA.HI.X R31, R222, R23.reuse, R223, 0x6, P4 ;  /* 0x00000017de1fb211 */ /* 0x080fe200020f34df */
[----:B-1----:R1:W2:Y:S02]  /*3850*/  @!P2 LD.E.128 R4, desc[UR4][R36.64] ;  /* 0x000000042404a980 */ /* 0x0022a4000c101d00 */
[----:B-1----:R-:W-:Y:S05]  /*3860*/  @!P6 IADD3 R36, P4, PT, R26, R152, RZ ;  /* 0x000000981a24e210 */ /* 0x002fea0007f9e0ff */
[----:B------:R-:W-:Y:S01]  /*3870*/  @!P6 IMAD.X R37, R27, 0x1, R63, P4 ;  /* 0x000000011b25e824 */ /* 0x000fe200020e063f */
[----:B--2---:R1:W-:Y:S01]  /*3880*/  @!P2 ST.E.128 desc[UR4][R28.64], R4 ;  /* 0x000000041c00a985 */ /* 0x0043e2000c101d04 */
[----:B------:R-:W-:Y:S01]  /*3890*/  ISETP.NE.AND P2, PT, R0, RZ, PT ;  /* 0x000000ff0000720c */ /* 0x000fe20003f45270 */
[----:B------:R-:W-:Y:S02]  /*38a0*/  @!P6 IMAD R0, R223, 0x60, RZ ;  /* 0x00000060df00e824 */ /* 0x000fe400078e02ff */
[----:B-1----:R1:W2:Y:S01]  /*38b0*/  @!P3 LD.E.128 R4, desc[UR4][R34.64] ;  /* 0x000000042204b980 */ /* 0x0022a2000c101d00 */
[----:B------:R-:W-:Y:S05]  /*38c0*/  @!P5 IADD3 R28, P4, PT, R26, R72, RZ ;  /* 0x000000481a1cd210 */ /* 0x000fea0007f9e0ff */
[----:B------:R-:W-:Y:S02]  /*38d0*/  @!P5 IMAD.X R29, R27, 0x1, R71, P4 ;  /* 0x000000011b1dd824 */ /* 0x000fe400020e0647 */
[C---:B-1----:R-:W-:Y:S04]  /*38e0*/  @!P6 IMAD.WIDE.U32 R34, R222.reuse, 0x60, R22 ;  /* 0x00000060de22e825 */ /* 0x042fe800078e0016 */
[----:B------:R-:W-:Y:S01]  /*38f0*/  @!P6 IMAD.IADD R35, R35, 0x1, R0 ;  /* 0x000000012323e824 */ /* 0x000fe200078e0200 */
[----:B--2---:R1:W-:Y:S01]  /*3900*/  @!P3 ST.E.128 desc[UR4][R30.64], R4 ;  /* 0x000000041e00b985 */ /* 0x0043e2000c101d04 */
[----:B------:R-:W-:Y:S11]  /*3910*/  ISETP.NE.AND P3, PT, R21, RZ, PT ;  /* 0x000000ff1500720c */ /* 0x000ff60003f65270 */
[----:B------:R-:W-:Y:S02]  /*3920*/  @!UPT UIADD3 URZ, UPT, UPT, URZ, URZ, URZ ;  /* 0x000000fffffff290 */ /* 0x000fe4000fffe0ff */
[----:B------:R-:W-:Y:S01]  /*3930*/  @!P3 IMAD R0, R223, 0xa0, RZ ;  /* 0x000000a0df00b824 */ /* 0x000fe200078e02ff */
[----:B-1----:R1:W2:Y:S01]  /*3940*/  @!P6 LD.E.128 R4, desc[UR4][R36.64] ;  /* 0x000000042404e980 */ /* 0x0022a2000c101d00 */
[C---:B------:R-:W-:Y:S04]  /*3950*/  @!P5 LEA R30, P4, R222.reuse, R22, 0x7 ;  /* 0x00000016de1ed211 */ /* 0x040fe800078838ff */
[----:B------:R-:W-:Y:S02]  /*3960*/  @!P5 LEA.HI.X R31, R222, R23, R223, 0x7, P4 ;  /* 0x00000017de1fd211 */ /* 0x000fe400020f3cdf */
[C---:B-1----:R-:W-:Y:S05]  /*3970*/  @!P3 IADD3 R36, P4, PT, R26.reuse, R150, RZ ;  /* 0x000000961a24b210 */ /* 0x042fea0007f9e0ff */
[----:B------:R-:W-:Y:S01]  /*3980*/  @!P3 IMAD.X R37, R27, 0x1, R64, P4 ;  /* 0x000000011b25b824 */ /* 0x000fe200020e0640 */
[----:B--2---:R1:W-:Y:S01]  /*3990*/  @!P6 ST.E.128 desc[UR4][R34.64], R4 ;  /* 0x000000042200e985 */ /* 0x0043e2000c101d04 */
[----:B------:R-:W-:Y:S03]  /*39a0*/  ISETP.NE.AND P6, PT, R25, RZ, PT ;  /* 0x000000ff1900720c */ /* 0x000fe60003fc5270 */
[----:B-1----:R1:W2:Y:S01]  /*39b0*/  @!P5 LD.E.128 R4, desc[UR4][R28.64] ;  /* 0x000000041c04d980 */ /* 0x0022a2000c101d00 */
[----:B------:R-:W-:Y:S04]  /*39c0*/  @!P1 IADD3 R34, P4, PT, R26, R148, RZ ;  /* 0x000000941a229210 */ /* 0x000fe80007f9e0ff */
[----:B------:R-:W-:Y:S01]  /*39d0*/  @!P1 IADD3.X R35, PT, PT, R27, R65, RZ, P4, !PT ;  /* 0x000000411b239210 */ /* 0x000fe200027fe4ff */
[----:B-1----:R-:W-:Y:S04]  /*39e0*/  @!P3 IMAD.WIDE.U32 R28, R222, 0xa0, R22 ;  /* 0x000000a0de1cb825 */ /* 0x002fe800078e0016 */
[----:B------:R-:W-:Y:S02]  /*39f0*/  @!P3 IMAD.IADD R29, R29, 0x1, R0 ;  /* 0x000000011d1db824 */ /* 0x000fe400078e0200 */
[----:B------:R-:W-:Y:S01]  /*3a00*/  @!P1 IMAD R0, R223, 0xc0, RZ ;  /* 0x000000c0df009824 */ /* 0x000fe200078e02ff */
[----:B--2---:R1:W-:Y:S01]  /*3a10*/  @!P5 ST.E.128 desc[UR4][R30.64], R4 ;  /* 0x000000041e00d985 */ /* 0x0043e2000c101d04 */
[----:B------:R-:W-:Y:S02]  /*3a20*/  ISETP.NE.AND P5, PT, R20, RZ, PT ;  /* 0x000000ff1400720c */ /* 0x000fe40003fa5270 */
[----:B------:R-:W-:Y:S05]  /*3a30*/  @!P0 IADD3 R20, P4, PT, R26, R146, RZ ;  /* 0x000000921a148210 */ /* 0x000fea0007f9e0ff */
[----:B------:R-:W-:Y:S01]  /*3a40*/  @!P0 IMAD.X R21, R27, 0x1, R66, P4 ;  /* 0x000000011b158824 */ /* 0x000fe200020e0642 */
[----:B-1----:R-:W2:Y:S04]  /*3a50*/  @!P3 LD.E.128 R4, desc[UR4][R36.64] ;  /* 0x000000042404b980 */ /* 0x002ea8000c101d00 */
[----:B--2---:R1:W-:Y:S01]  /*3a60*/  @!P3 ST.E.128 desc[UR4][R28.64], R4 ;  /* 0x000000041c00b985 */ /* 0x0043e2000c101d04 */
[----:B------:R-:W-:Y:S02]  /*3a70*/  ISETP.NE.AND P3, PT, R24, RZ, PT ;  /* 0x000000ff1800720c */ /* 0x000fe40003f65270 */
[C---:B------:R-:W-:Y:S04]  /*3a80*/  @!P2 LEA R24, P4, R142.reuse, R26, 0x8 ;  /* 0x0000001a8e18a211 */ /* 0x040fe800078840ff */
[----:B------:R-:W-:Y:S01]  /*3a90*/  @!P2 LEA.HI.X R25, R142, R27, R143, 0x8, P4 ;  /* 0x0000001b8e19a211 */ /* 0x000fe200020f448f */
[C---:B-1----:R-:W-:Y:S01]  /*3aa0*/  @!P1 IMAD.WIDE.U32 R28, R222.reuse, 0xc0, R22 ;  /* 0x000000c0de1c9825 */ /* 0x042fe200078e0016 */
[----:B------:R-:W2:Y:S03]  /*3ab0*/  @!P1 LD.E.128 R4, desc[UR4][R34.64] ;  /* 0x0000000422049980 */ /* 0x000ea6000c101d00 */
[----:B------:R-:W-:Y:S02]  /*3ac0*/  @!P1 IMAD.IADD R29, R29, 0x1, R0 ;  /* 0x000000011d1d9824 */ /* 0x000fe400078e0200 */
[----:B------:R-:W-:Y:S03]  /*3ad0*/  @!P0 IMAD R0, R223, 0xe0, RZ ;  /* 0x000000e0df008824 */ /* 0x000fe600078e02ff */
[----:B--2---:R1:W-:Y:S01]  /*3ae0*/  @!P1 ST.E.128 desc[UR4][R28.64], R4 ;  /* 0x000000041c009985 */ /* 0x0043e2000c101d04 */
[----:B------:R-:W-:Y:S03]  /*3af0*/  ISETP.NE.AND P1, PT, R19, RZ, PT ;  /* 0x000000ff1300720c */ /* 0x000fe60003f25270 */
[----:B-1----:R-:W2:Y:S01]  /*3b00*/  @!P0 LD.E.128 R4, desc[UR4][R20.64] ;  /* 0x0000000414048980 */ /* 0x002ea2000c101d00 */
[C---:B------:R-:W-:Y:S04]  /*3b10*/  @!P2 LEA R28, P4, R222.reuse, R22, 0x8 ;  /* 0x00000016de1ca211 */ /* 0x040fe800078840ff */
[----:B------:R-:W-:Y:S02]  /*3b20*/  @!P2 LEA.HI.X R29, R222, R23, R223, 0x8, P4 ;  /* 0x00000017de1da211 */ /* 0x000fe400020f44df */
[----:B------:R-:W-:Y:S01]  /*3b30*/  ISETP.NE.AND P4, PT, R18, RZ, PT ;  /* 0x000000ff1200720c */ /* 0x000fe20003f85270 */
[----:B------:R-:W-:Y:S05]  /*3b40*/  @!P0 IMAD.WIDE.U32 R18, R222, 0xe0, R22 ;  /* 0x000000e0de128825 */ /* 0x000fea00078e0016 */
[----:B------:R-:W-:Y:S07]  /*3b50*/  @!P0 IADD3 R19, PT, PT, R19, R0, RZ ;  /* 0x0000000013138210 */ /* 0x000fee0007ffe0ff */
[----:B------:R-:W-:Y:S01]  /*3b60*/  @!P4 IMAD R0, R143, 0x120, RZ ;  /* 0x000001208f00c824 */ /* 0x000fe200078e02ff */
[----:B--2---:R1:W-:Y:S01]  /*3b70*/  @!P0 ST.E.128 desc[UR4][R18.64], R4 ;  /* 0x0000000412008985 */ /* 0x0043e2000c101d04 */
[----:B------:R-:W-:Y:S03]  /*3b80*/  ISETP.NE.AND P0, PT, R16, RZ, PT ;  /* 0x000000ff1000720c */ /* 0x000fe60003f05270 */
[----:B-1----:R-:W2:Y:S04]  /*3b90*/  @!P2 LD.E.128 R4, desc[UR4][R24.64] ;  /* 0x000000041804a980 */ /* 0x002ea8000c101d00 */
[----:B--2---:R1:W-:Y:S01]  /*3ba0*/  @!P2 ST.E.128 desc[UR4][R28.64], R4 ;  /* 0x000000041c00a985 */ /* 0x0043e2000c101d04 */
[----:B------:R-:W-:Y:S01]  /*3bb0*/  ISETP.NE.AND P2, PT, R3, RZ, PT ;  /* 0x000000ff0300720c */ /* 0x000fe20003f45270 */
[----:B------:R-:W-:Y:S04]  /*3bc0*/  @!P4 IMAD.WIDE.U32 R2, R142, 0x120, R26 ;  /* 0x000001208e02c825 */ /* 0x000fe800078e001a */
[----:B------:R-:W-:Y:S02]  /*3bd0*/  @!P4 IMAD.IADD R3, R3, 0x1, R0 ;  /* 0x000000010303c824 */ /* 0x000fe400078e0200 */
[----:B------:R-:W-:Y:S04]  /*3be0*/  @!P4 IMAD.WIDE.U32 R18, R222, 0x120, R22 ;  /* 0x00000120de12c825 */ /* 0x000fe800078e0016 */
[----:B------:R-:W-:Y:S02]  /*3bf0*/  @!P5 IMAD R0, R143, 0x140, RZ ;  /* 0x000001408f00d824 */ /* 0x000fe400078e02ff */
[----:B------:R-:W-:Y:S04]  /*3c00*/  @!P5 IMAD.WIDE.U32 R16, R142, 0x140, R26 ;  /* 0x000001408e10d825 */ /* 0x000fe800078e001a */
[----:B------:R-:W-:Y:S02]  /*3c10*/  @!P5 IMAD.IADD R17, R17, 0x1, R0 ;  /* 0x000000011111d824 */ /* 0x000fe400078e0200 */
[----:B------:R-:W-:Y:S01]  /*3c20*/  @!P6 IMAD R0, R143, 0x160, RZ ;  /* 0x000001608f00e824 */ /* 0x000fe200078e02ff */
[----:B-1----:R1:W2:Y:S02]  /*3c30*/  @!P4 LD.E.128 R4, desc[UR4][R2.64] ;  /* 0x000000040204c980 */ /* 0x0022a4000c101d00 */
[----:B-1----:R-:W-:Y:S04]  /*3c40*/  @!P4 IMAD R2, R223, 0x120, RZ ;  /* 0x00000120df02c824 */ /* 0x002fe800078e02ff */
[----:B------:R-:W-:Y:S02]  /*3c50*/  @!P4 IMAD.IADD R19, R19, 0x1, R2 ;  /* 0x000000011313c824 */ /* 0x000fe400078e0202 */
[----:B------:R-:W-:Y:S03]  /*3c60*/  @!P5 IMAD R2, R223, 0x140, RZ ;  /* 0x00000140df02d824 */ /* 0x000fe600078e02ff */
        /* <DEDUP_REMOVED lines=20> */
[----:B-1----:R-:W-:Y:S04]  /*3db0*/  @!P1 IMAD.WIDE.U32 R16, R142, 0x1a0, R26 ;  /* 0x000001a08e109825 */ /* 0x002fe800078e001a */
[----:B------:R-:W-:Y:S02]  /*3dc0*/  @!P1 IMAD.IADD R17, R17, 0x1, R0 ;  /* 0x0000000111119824 */ /* 0x000fe400078e0200 */
[----:B------:R-:W-:Y:S04]  /*3dd0*/  @!P1 IMAD.WIDE.U32 R2, R222, 0x1a0, R22 ;  /* 0x000001a0de029825 */ /* 0x000fe800078e0016 */
        /* <DEDUP_REMOVED lines=15> */
.L_x_3505:
        /* <DEDUP_REMOVED lines=77> */
.L_x_3509:
[----:B------:R-:W-:Y:S05]  /*43a0*/  BSYNC.RECONVERGENT B0 ;  /* 0x0000000000007941 */ /* 0x000fea0003800200 */
.L_x_3508:
        /* <DEDUP_REMOVED lines=43> */
[-C--:B------:R-:W-:Y:S01]  /*4660*/  @!P0 FMUL.FTZ R3, R19, R4.reuse ;  /* 0x0000000413038220 */ /* 0x080fe20000410000 */
        /* <DEDUP_REMOVED lines=13> */
.L_x_3511:
[----:B------:R-:W-:Y:S05]  /*4740*/  BSYNC.RECONVERGENT B0 ;  /* 0x0000000000007941 */ /* 0x000fea0003800200 */
.L_x_3510:
        /* <DEDUP_REMOVED lines=57> */
.L_x_3513:
[----:B------:R-:W-:Y:S05]  /*4ae0*/  BSYNC.RECONVERGENT B0 ;  /* 0x0000000000007941 */ /* 0x000fea0003800200 */
.L_x_3512:
        /* <DEDUP_REMOVED lines=58> */
.L_x_3515:
[----:B------:R-:W-:Y:S05]  /*4e90*/  BSYNC.RECONVERGENT B0 ;  /* 0x0000000000007941 */ /* 0x000fea0003800200 */
.L_x_3514:
        /* <DEDUP_REMOVED lines=61> */
.L_x_3517:
[----:B------:R-:W-:Y:S05]  /*5270*/  BSYNC.RECONVERGENT B0 ;  /* 0x0000000000007941 */ /* 0x000fea0003800200 */
.L_x_3516:
        /* <DEDUP_REMOVED lines=58> */
.L_x_3519:
[----:B------:R-:W-:Y:S05]  /*5620*/  BSYNC.RECONVERGENT B0 ;  /* 0x0000000000007941 */ /* 0x000fea0003800200 */
.L_x_3518:
        /* <DEDUP_REMOVED lines=61> */
.L_x_3521:
[----:B------:R-:W-:Y:S05]  /*5a00*/  BSYNC.RECONVERGENT B0 ;  /* 0x0000000000007941 */ /* 0x000fea0003800200 */
.L_x_3520:
        /* <DEDUP_REMOVED lines=60> */
.L_x_3523:
[----:B------:R-:W-:Y:S05]  /*5dd0*/  BSYNC.RECONVERGENT B0 ;  /* 0x0000000000007941 */ /* 0x000fea0003800200 */
.L_x_3522:
        /* <DEDUP_REMOVED lines=61> */
.L_x_3525:
[----:B------:R-:W-:Y:S05]  /*61b0*/  BSYNC.RECONVERGENT B0 ;  /* 0x0000000000007941 */ /* 0x000fea0003800200 */
.L_x_3524:
        /* <DEDUP_REMOVED lines=58> */
.L_x_3527:
[----:B------:R-:W-:Y:S05]  /*6560*/  BSYNC.RECONVERGENT B0 ;  /* 0x0000000000007941 */ /* 0x000fea0003800200 */
.L_x_3526:
        /* <DEDUP_REMOVED lines=70> */
.L_x_3529:
[----:B------:R-:W-:Y:S05]  /*69d0*/  BSYNC.RECONVERGENT B0 ;  /* 0x0000000000007941 */ /* 0x000fea0003800200 */
.L_x_3528:
        /* <DEDUP_REMOVED lines=59> */
.L_x_3531:
[----:B------:R-:W-:Y:S05]  /*6d90*/  BSYNC.RECONVERGENT B0 ;  /* 0x0000000000007941 */ /* 0x000fea0003800200 */
.L_x_3530:
        /* <DEDUP_REMOVED lines=59> */
.L_x_3533:
[----:B------:R-:W-:Y:S05]  /*7150*/  BSYNC.RECONVERGENT B0 ;  /* 0x0000000000007941 */ /* 0x000fea0003800200 */
.L_x_3532:
        /* <DEDUP_REMOVED lines=59> */
.L_x_3535:
[----:B------:R-:W-:Y:S05]  /*7510*/  BSYNC.RECONVERGENT B0 ;  /* 0x0000000000007941 */ /* 0x000fea0003800200 */
.L_x_3534:
        /* <DEDUP_REMOVED lines=59> */
.L_x_3537:
[----:B------:R-:W-:Y:S05]  /*78d0*/  BSYNC.RECONVERGENT B0 ;  /* 0x0000000000007941 */ /* 0x000fea0003800200 */
.L_x_3536:
        /* <DEDUP_REMOVED lines=59> */
.L_x_3539:
[----:B------:R-:W-:Y:S05]  /*7c90*/  BSYNC.RECONVERGENT B0 ;  /* 0x0000000000007941 */ /* 0x000fea0003800200 */
.L_x_3538:
[----:B------:R-:W5:Y:S02]  /*7ca0*/  LD.E R0, desc[UR4][R164.64+0xd0] ;  /* 0x0000d004a4007980 */ /* 0x000f64000c101900 */
[----:B-----5:R-:W-:Y:S05]  /*7cb0*/  IMAD.U32 R0, R0, -0x80, RZ ;  /* 0xffffff8000007824 */ /* 0x020fea00078e00ff */
[C---:B------:R-:W-:Y:S02]  /*7cc0*/  LEA R14, P1, R0.reuse, R14, 0x1 ;  /* 0x0000000e000e7211 */ /* 0x040fe400078208ff */
[C---:B------:R-:W-:Y:S02]  /*7cd0*/  LEA R32, P0, R0.reuse, R32, 0x1 ;  /* 0x0000002000207211 */ /* 0x040fe400078008ff */
[C---:B------:R-:W-:Y:S02]  /*7ce0*/  LEA.HI.X.SX32 R15, R0.reuse, R15, 0x1, P1 ;  /* 0x0000000f000f7211 */ /* 0x040fe400008f0eff */
[----:B------:R-:W-:Y:S01]  /*7cf0*/  LEA.HI.X.SX32 R33, R0, R33, 0x1, P0 ;  /* 0x0000002100217211 */ /* 0x000fe200000f0eff */
[----:B------:R-:W-:Y:S05]  /*7d00*/  BRA `(.L_x_3506) ;  /* 0x0000006000987947 */ /* 0x000fea0003800000 */
.L_x_3507:
        /* <DEDUP_REMOVED lines=101> */
.L_x_3541:
[----:B------:R-:W-:Y:S05]  /*8360*/  BSYNC.RECONVERGENT B0 ;  /* 0x0000000000007941 */ /* 0x000fea0003800200 */
.L_x_3540:
[C---:B------:R-:W-:Y:S01]  /*8370*/  ISETP.GE.OR P5, PT, R132.reuse, R102, P3 ;  /* 0x000000668400720c */ /* 0x040fe20001fa6670 */
[----:B------:R-:W-:Y:S01]  /*8380*/  BSSY.RECONVERGENT B0, `(.L_x_3542) ;  /* 0x000005f000007945 */ /* 0x000fe20003800200 */
[C---:B------:R-:W-:Y:S02]  /*8390*/  LEA R20, P4, R85.reuse, R12, 0x1 ;  /* 0x0000000c55147211 */ /* 0x040fe400078808ff */
        /* <DEDUP_REMOVED lines=93> */
.L_x_3543:
[----:B------:R-:W-:Y:S05]  /*8970*/  BSYNC.RECONVERGENT B0 ;  /* 0x0000000000007941 */ /* 0x000fea0003800200 */
.L_x_3542:
        /* <DEDUP_REMOVED lines=99> */
.L_x_3545:
[----:B------:R-:W-:Y:S05]  /*8fb0*/  BSYNC.RECONVERGENT B0 ;  /* 0x0000000000007941 */ /* 0x000fea0003800200 */
.L_x_3544:
        /* <DEDUP_REMOVED lines=93> */
.L_x_3547:
[----:B------:R-:W-:Y:S05]  /*9590*/  BSYNC.RECONVERGENT B0 ;  /* 0x0000000000007941 */ /* 0x000fea0003800200 */
.L_x_3546:
        /* <DEDUP_REMOVED lines=94> */
.L_x_3549:
[----:B------:R-:W-:Y:S05]  /*9b80*/  BSYNC.RECONVERGENT B0 ;  /* 0x0000000000007941 */ /* 0x000fea0003800200 */
.L_x_3548:
        /* <DEDUP_REMOVED lines=97> */
.L_x_3551:
[----:B------:R-:W-:Y:S05]  /*a1a0*/  BSYNC.RECONVERGENT B0 ;  /* 0x0000000000007941 */ /* 0x000fea0003800200 */
.L_x_3550:
        /* <DEDUP_REMOVED lines=94> */
.L_x_3553:
[----:B------:R-:W-:Y:S05]  /*a790*/  BSYNC.RECONVERGENT B0 ;  /* 0x0000000000007941 */ /* 0x000fea0003800200 */
.L_x_3552:
        /* <DEDUP_REMOVED lines=97> */
.L_x_3555:
[----:B------:R-:W-:Y:S05]  /*adb0*/  BSYNC.RECONVERGENT B0 ;  /* 0x0000000000007941 */ /* 0x000fea0003800200 */
.L_x_3554:
        /* <DEDUP_REMOVED lines=97> */
.L_x_3557:
[----:B------:R-:W-:Y:S05]  /*b3d0*/  BSYNC.RECONVERGENT B0 ;  /* 0x0000000000007941 */ /* 0x000fea0003800200 */
.L_x_3556:
        /* <DEDUP_REMOVED lines=97> */
.L_x_3559:
[----:B------:R-:W-:Y:S05]  /*b9f0*/  BSYNC.RECONVERGENT B0 ;  /* 0x0000000000007941 */ /* 0x000fea0003800200 */
.L_x_3558:
        /* <DEDUP_REMOVED lines=95> */
.L_x_3561:
[----:B------:R-:W-:Y:S05]  /*bff0*/  BSYNC.RECONVERGENT B0 ;  /* 0x0000000000007941 */ /* 0x000fea0003800200 */
.L_x_3560:
        /* <DEDUP_REMOVED lines=98> */
.L_x_3563:
[----:B------:R-:W-:Y:S05]  /*c620*/  BSYNC.RECONVERGENT B0 ;  /* 0x0000000000007941 */ /* 0x000fea0003800200 */
.L_x_3562:
        /* <DEDUP_REMOVED lines=98> */
.L_x_3565:
[----:B------:R-:W-:Y:S05]  /*cc50*/  BSYNC.RECONVERGENT B0 ;  /* 0x0000000000007941 */ /* 0x000fea0003800200 */
.L_x_3564:
        /* <DEDUP_REMOVED lines=98> */
.L_x_3567:
[----:B------:R-:W-:Y:S05]  /*d280*/  BSYNC.RECONVERGENT B0 ;  /* 0x0000000000007941 */ /* 0x000fea0003800200 */
.L_x_3566:
        /* <DEDUP_REMOVED lines=99> */
.L_x_3569:
[----:B------:R-:W-:Y:S05]  /*d8c0*/  BSYNC.RECONVERGENT B0 ;  /* 0x0000000000007941 */ /* 0x000fea0003800200 */
.L_x_3568:
        /* <DEDUP_REMOVED lines=95> */
.L_x_3571:
[----:B------:R-:W-:Y:S05]  /*dec0*/  BSYNC.RECONVERGENT B0 ;  /* 0x0000000000007941 */ /* 0x000fea0003800200 */
.L_x_3570:
        /* <DEDUP_REMOVED lines=10> */
.L_x_3506:
[----:B------:R-:W-:Y:S05]  /*df70*/  BSYNC.RECONVERGENT B1 ;  /* 0x0000000000017941 */ /* 0x000fea0003800200 */
.L_x_3504:
        /* <DEDUP_REMOVED lines=101> */
.L_x_3573:
[----:B------:R-:W-:Y:S05]  /*e5d0*/  BSYNC.RECONVERGENT B0 ;  /* 0x0000000000007941 */ /* 0x000fea0003800200 */
.L_x_3572:
[----:B------:R-:W-:Y:S11]  /*e5e0*/  ISETP.GT.AND P0, PT, R75, R54, PT ;  /* 0x000000364b00720c */ /* 0x000ff60003f04270 */
[----:B------:R-:W-:Y:S02]  /*e5f0*/  @!UPT UIADD3 URZ, UPT, UPT, URZ, URZ, URZ ;  /* 0x000000fffffff290 */ /* 0x000fe4000fffe0ff */
[----:B------:R-:W-:Y:S05]  /*e600*/  @P0 BRA `(.L_x_3574) ;  /* 0xffffff4400340947 */ /* 0x000fea000383ffff */
.L_x_3503:
        /* <DEDUP_REMOVED lines=19> */
.L_x_3579:
[----:B------:R2:W-:Y:S02]  /*e740*/  STS.128 [R47], RZ ;  /* 0x000000ff2f007388 */ /* 0x0005e40000000c00 */
.L_x_3578:
[----:B------:R-:W-:Y:S05]  /*e750*/  BSYNC.RECONVERGENT B0 ;  /* 0x0000000000007941 */ /* 0x000fea0003800200 */
.L_x_3577:
[----:B----4-:R-:W-:Y:S01]  /*e760*/  VIADD R25, R138, 0x10 ;  /* 0x000000108a197836 */ /* 0x010fe20000000000 */
        /* <DEDUP_REMOVED lines=16> */
.L_x_3581:
[----:B------:R-:W-:Y:S05]  /*e870*/  BSYNC.RECONVERGENT B0 ;  /* 0x0000000000007941 */ /* 0x000fea0003800200 */
.L_x_3580:
        /* <DEDUP_REMOVED lines=11> */
.L_x_3583:
[----:B------:R-:W-:Y:S05]  /*e930*/  BSYNC.RECONVERGENT B0 ;  /* 0x0000000000007941 */ /* 0x000fea0003800200 */
.L_x_3582:
        /* <DEDUP_REMOVED lines=11> */
.L_x_3576:
[----:B------:R-:W2:Y:S01]  /*e9f0*/  LD.E.64 R2, desc[UR4][R164.64+0xf0] ;  /* 0x0000f004a4027980 */ /* 0x000ea2000c101b00 */
[----:B------:R-:W-:-:S03]  /*ea00*/  IMAD.MOV.U32 R4, RZ, RZ, RZ ;  /* 0x000000ffff047224 */ /* 0x000fc600078e00ff */
[----:B------:R-:W5:Y:S04]  /*ea10*/  LD.E.64 R28, desc[UR4][R164.64+0x148] ;  /* 0x00014804a41c7980 */ /* 0x000f68000c101b00 */
[----:B------:R-:W5:Y:S01]  /*ea20*/  LD.E.64 R30, desc[UR4][R164.64+0x150] ;  /* 0x00015004a41e7980 */ /* 0x000f62000c101b00 */
[----:B--2---:R-:W-:-:S04]  /*ea30*/  ISETP.NE.U32.AND P1, PT, R2, RZ, PT ;  /* 0x000000ff0200720c */ /* 0x004fc80003f25070 */
[----:B------:R-:W-:-:S13]  /*ea40*/  ISETP.NE.AND.EX P1, PT, R3, RZ, PT, P1 ;  /* 0x000000ff0300720c */ /* 0x000fda0003f25310 */
[----:B------:R-:W-:-:S05]  /*ea50*/  @P1 IADD3 R2, P0, PT, R2, R58, RZ ;  /* 0x0000003a02021210 */ /* 0x000fca0007f1e0ff */
[----:B------:R-:W-:-:S05]  /*ea60*/  @P1 IMAD.X R3, R3, 0x1, R57, P0 ;  /* 0x0000000103031824 */ /* 0x000fca00000e0639 */
[----:B------:R1:W2:Y:S04]  /*ea70*/  @P1 LD.E R4, desc[UR4][R2.64] ;  /* 0x0000000402041980 */ /* 0x0002a8000c101900 */
[----:B------:R-:W3:Y:S01]  /*ea80*/  LD.E.U8 R3, desc[UR4][R164.64+0x1b3] ;  /* 0x0001b304a4037980 */ /* 0x000ee2000c101100 */
[----:B-1----:R-:W-:-:S04]  /*ea90*/  LEA.HI R2, R0, R0, RZ, 0x1 ;  /* 0x0000000000027211 */ /* 0x002fc800078f08ff */
[----:B------:R-:W-:-:S05]  /*eaa0*/  SHF.R.S32.HI R2, RZ, 0x1, R2 ;  /* 0x00000001ff027819 */ /* 0x000fca0000011402 */
[----:B------:R-:W-:-:S04]  /*eab0*/  IMAD R9, R138, R2, R59 ;  /* 0x000000028a097224 */ /* 0x000fc800078e023b */
[----:B------:R-:W-:Y:S02]  /*eac0*/  IMAD.IADD R59, R59, 0x1, R9 ;  /* 0x000000013b3b7824 */ /* 0x000fe400078e0209 */
[----:B------:R-:W-:Y:S01]  /*ead0*/  IMAD.SHL.U32 R27, R2, 0x10, RZ ;  /* 0x00000010021b7824 */ /* 0x000fe200078e00ff */
[----:B--2---:R-:W-:-:S05]  /*eae0*/  IADD3 R4, PT, PT, R4, R56, R60 ;  /* 0x0000003804047210 */ /* 0x004fca0007ffe03c */
[----:B------:R-:W-:-:S05]  /*eaf0*/  IMAD R8, R4, R2, RZ ;  /* 0x0000000204087224 */ /* 0x000fca00078e02ff */
[C---:B------:R-:W-:Y:S02]  /*eb00*/  IADD3 R16, P1, PT, R8.reuse, R9, RZ ;  /* 0x0000000908107210 */ /* 0x040fe40007f3e0ff */
[----:B---3--:R-:W-:Y:S02]  /*eb10*/  ISETP.NE.AND P2, PT, R3, RZ, PT ;  /* 0x000000ff0300720c */ /* 0x008fe40003f45270 */
[----:B------:R-:W-:Y:S02]  /*eb20*/  SHF.R.S32.HI R3, RZ, 0x1f, R8 ;  /* 0x0000001fff037819 */ /* 0x000fe40000011408 */
[----:B------:R-:W-:Y:S02]  /*eb30*/  IADD3 R8, P0, PT, R8, R59, RZ ;  /* 0x0000003b08087210 */ /* 0x000fe40007f1e0ff */
[-C--:B------:R-:W-:Y:S02]  /*eb40*/  LEA.HI.X.SX32 R9, R9, R3.reuse, 0x1, P1 ;  /* 0x0000000309097211 */ /* 0x080fe400008f0eff */
[----:B------:R-:W-:-:S05]  /*eb50*/  LEA.HI.X.SX32 R3, R59, R3, 0x1, P0 ;  /* 0x000000033b037211 */ /* 0x000fca00000f0eff */
[----:B------:R-:W-:Y:S05]  /*eb60*/  @!P2 BRA `(.L_x_3585) ;  /* 0x00000010004ca947 */ /* 0x000fea0003800000 */
        /* <DEDUP_REMOVED lines=16> */
[----:B----4-:R-:W-:Y:S02]  /*ec70*/  IADD3 R18, P0, PT, R30, R5, RZ ;  /* 0x000000051e127210 */ /* 0x010fe40007f1e0ff */
[-C--:B------:R-:W-:Y:S02]  /*ec80*/  IADD3.X R7, PT, PT, R29, R4.reuse, RZ, P1, !PT ;  /* 0x000000041d077210 */ /* 0x080fe40000ffe4ff */
[----:B------:R-:W-:-:S04]  /*ec90*/  IADD3.X R19, PT, PT, R31, R4, RZ, P0, !PT ;  /* 0x000000041f137210 */ /* 0x000fc800007fe4ff */
[----:B------:R-:W2:Y:S04]  /*eca0*/  LD.E.64 R6, desc[UR4][R6.64] ;  /* 0x0000000406067980 */ /* 0x000ea8000c101b00 */
[----:B------:R3:W4:Y:S01]  /*ecb0*/  LD.E.64 R4, desc[UR4][R18.64] ;  /* 0x0000000412047980 */ /* 0x000722000c101b00 */
[----:B-----5:R-:W-:Y:S02]  /*ecc0*/  MOV R8, R15 ;  /* 0x0000000f00087202 */ /* 0x020fe40000000f00 */
[----:B------:R-:W-:-:S03]  /*ecd0*/  MOV R21, R13 ;  /* 0x0000000d00157202 */ /* 0x000fc60000000f00 */
[--C-:B------:R-:W-:Y:S02]  /*ece0*/  HADD2.F32 R23, -RZ, R8.reuse.H0_H0 ;  /* 0x20000008ff177230 */ /* 0x100fe40000004100 */
[--C-:B------:R-:W-:Y:S02]  /*ecf0*/  HADD2.F32 R20, -RZ, R21.reuse.H0_H0 ;  /* 0x20000015ff147230 */ /* 0x100fe40000004100 */
[----:B------:R-:W-:Y:S02]  /*ed00*/  HADD2.F32 R21, -RZ, R21.H1_H1 ;  /* 0x30000015ff157230 */ /* 0x000fe40000004100 */
[----:B---3--:R-:W-:Y:S01]  /*ed10*/  HADD2.F32 R18, -RZ, R8.H1_H1 ;  /* 0x30000008ff127230 */ /* 0x008fe20000004100 */
[----:B------:R-:W-:Y:S01]  /*ed20*/  MOV R19, R14 ;  /* 0x0000000e00137202 */ /* 0x000fe20000000f00 */
[----:B--2---:R-:W-:Y:S02]  /*ed30*/  HADD2.F32 R15, -RZ, R7.H1_H1 ;  /* 0x30000007ff0f7230 */ /* 0x004fe40000004100 */
[----:B----4-:R-:W-:-:S02]  /*ed40*/  HADD2.F32 R13, -RZ, R5.H1_H1 ;  /* 0x30000005ff0d7230 */ /* 0x010fc40000004100 */
[----:B------:R-:W-:Y:S02]  /*ed50*/  HADD2.F32 R14, -RZ, R4.H1_H1 ;  /* 0x30000004ff0e7230 */ /* 0x000fe40000004100 */
[--C-:B------:R-:W-:Y:S02]  /*ed60*/  HADD2.F32 R17, -RZ, R6.reuse.H1_H1 ;  /* 0x30000006ff117230 */ /* 0x100fe40000004100 */
[C---:B------:R-:W-:Y:S01]  /*ed70*/  FMUL.FTZ R8, R18.reuse, R13 ;  /* 0x0000000d12087220 */ /* 0x040fe20000410000 */
[----:B------:R-:W-:Y:S01]  /*ed80*/  FMUL.FTZ R18, R18, R15 ;  /* 0x0000000f12127220 */ /* 0x000fe20000410000 */
[C---:B------:R-:W-:Y:S01]  /*ed90*/  FMUL.FTZ R22, R21.reuse, R14 ;  /* 0x0000000e15167220 */ /* 0x040fe20000410000 */
[----:B------:R-:W-:Y:S02]  /*eda0*/  FMUL.FTZ R21, R21, R17 ;  /* 0x0000001115157220 */ /* 0x000fe40000410000 */
[----:B------:R-:W-:Y:S01]  /*edb0*/  FFMA.FTZ R18, R23, R13, R18 ;  /* 0x0000000d17127223 */ /* 0x000fe20000010012 */
[----:B------:R-:W-:-:S02]  /*edc0*/  HADD2.F32 R6, -RZ, R6.H0_H0 ;  /* 0x20000006ff067230 */ /* 0x000fc40000004100 */
[----:B------:R-:W-:Y:S02]  /*edd0*/  HADD2.F32 R13, -RZ, R12.H1_H1 ;  /* 0x3000000cff0d7230 */ /* 0x000fe40000004100 */
[----:B------:R-:W-:Y:S02]  /*ede0*/  HADD2.F32 R4, -RZ, R4.H0_H0 ;  /* 0x20000004ff047230 */ /* 0x000fe40000004100 */
[C---:B------:R-:W-:Y:S01]  /*edf0*/  FFMA.FTZ R21, R20.reuse, R14, R21 ;  /* 0x0000000e14157223 */ /* 0x040fe20000010015 */
[----:B------:R-:W-:Y:S02]  /*ee00*/  HADD2.F32 R5, -RZ, R5.H0_H0 ;  /* 0x20000005ff057230 */ /* 0x000fe40000004100 */
[----:B------:R-:W-:Y:S01]  /*ee10*/  FFMA.FTZ R22, R20, R17, -R22 ;  /* 0x0000001114167223 */ /* 0x000fe20000010816 */
[----:B------:R-:W-:Y:S02]  /*ee20*/  HADD2.F32 R14, -RZ, R19.H1_H1 ;  /* 0x30000013ff0e7230 */ /* 0x000fe40000004100 */
[----:B------:R-:W-:Y:S01]  /*ee30*/  FFMA.FTZ R8, R23, R15, -R8 ;  /* 0x0000000f17087223 */ /* 0x000fe20000010808 */
[----:B------:R-:W-:-:S02]  /*ee40*/  HADD2.F32 R7, -RZ, R7.H0_H0 ;  /* 0x20000007ff077230 */ /* 0x000fc40000004100 */
[C---:B------:R-:W-:Y:S01]  /*ee50*/  FMUL.FTZ R15, R13.reuse, R4 ;  /* 0x000000040d0f7220 */ /* 0x040fe20000410000 */
[----:B------:R-:W-:Y:S02]  /*ee60*/  HADD2.F32 R12, -RZ, R12.H0_H0 ;  /* 0x2000000cff0c7230 */ /* 0x000fe40000004100 */
        /* <DEDUP_REMOVED lines=13> */
[----:B------:R-:W-:Y:S02]  /*ef40*/  MOV R13, R21 ;  /* 0x00000015000d7202 */ /* 0x000fe40000000f00 */
[----:B------:R-:W-:-:S02]  /*ef50*/  MOV R15, R8 ;  /* 0x00000008000f7202 */ /* 0x000fc40000000f00 */
.L_x_3590:
[----:B------:R-:W-:Y:S05]  /*ef60*/  BSYNC.RECONVERGENT B0 ;  /* 0x0000000000007941 */ /* 0x000fea0003800200 */
.L_x_3589:
[----:B-----5:R3:W-:Y:S01]  /*ef70*/  STS.128 [R47], R12 ;  /* 0x0000000c2f007388 */ /* 0x0207e20000000c00 */
[----:B------:R-:W-:Y:S05]  /*ef80*/  BRA `(.L_x_3587) ;  /* 0x0000000000047947 */ /* 0x000fea0003800000 */
.L_x_3588:
[----:B------:R2:W-:Y:S02]  /*ef90*/  STS.128 [R47], RZ ;  /* 0x000000ff2f007388 */ /* 0x0005e40000000c00 */
.L_x_3587:
[----:B------:R-:W-:Y:S05]  /*efa0*/  BSYNC.RECONVERGENT B1 ;  /* 0x0000000000017941 */ /* 0x000fea0003800200 */
.L_x_3586:
[----:B----4-:R-:W-:Y:S01]  /*efb0*/  VIADD R25, R138, 0x10 ;  /* 0x000000108a197836 */ /* 0x010fe20000000000 */
        /* <DEDUP_REMOVED lines=41> */
[--C-:B------:R-:W-:Y:S02]  /*f250*/  HADD2.F32 R13, -RZ, R12.reuse.H1_H1 ;  /* 0x3000000cff0d7230 */ /* 0x100fe40000004100 */
        /* <DEDUP_REMOVED lines=22> */
.L_x_3594:
[----:B------:R-:W-:Y:S05]  /*f3c0*/  BSYNC.RECONVERGENT B0 ;  /* 0x0000000000007941 */ /* 0x000fea0003800200 */
.L_x_3593:
[----:B-----5:R1:W-:Y:S02]  /*f3d0*/  STS.128 [R47+0x800], R12 ;  /* 0x0008000c2f007388 */ /* 0x0203e40000000c00 */
.L_x_3592:
[----:B------:R-:W-:Y:S05]  /*f3e0*/  BSYNC.RECONVERGENT B1 ;  /* 0x0000000000017941 */ /* 0x000fea0003800200 */
.L_x_3591:
        /* <DEDUP_REMOVED lines=15> */
[C---:B------:R-:W-:Y:S02]  /*f4e0*/  SHF.L.U32 R6, R5.reuse, 0x1, RZ ;  /* 0x0000000105067819 */ /* 0x040fe400000006ff */
[----:B------:R-:W-:Y:S02]  /*f4f0*/  LEA.HI.X.SX32 R4, R4, R9, 0x1, P0 ;  /* 0x0000000904047211 */ /* 0x000fe400000f0eff */
[-C--:B------:R-:W-:Y:S02]  /*f500*/  IADD3 R20, P1, PT, R28, R6.reuse, RZ ;  /* 0x000000061c147210 */ /* 0x080fe40007f3e0ff */
[----:B------:R-:W-:Y:S02]  /*f510*/  SHF.L.U64.HI R4, R5, 0x1, R4 ;  /* 0x0000000105047819 */ /* 0x000fe40000010204 */
[----:B------:R-:W-:Y:S02]  /*f520*/  IADD3 R6, P0, PT, R30, R6, RZ ;  /* 0x000000061e067210 */ /* 0x000fe40007f1e0ff */
[----:B------:R-:W-:-:S02]  /*f530*/  IADD3.X R21, PT, PT, R29, R4, RZ, P1, !PT ;  /* 0x000000041d157210 */ /* 0x000fc40000ffe4ff */
[----:B------:R-:W-:-:S05]  /*f540*/  IADD3.X R7, PT, PT, R31, R4, RZ, P0, !PT ;  /* 0x000000041f077210 */ /* 0x000fca00007fe4ff */
[----:B------:R-:W3:Y:S04]  /*f550*/  LD.E.64 R4, desc[UR4][R6.64] ;  /* 0x0000000406047980 */ /* 0x000ee8000c101b00 */
[----:B------:R1:W2:Y:S01]  /*f560*/  LD.E.64 R6, desc[UR4][R20.64] ;  /* 0x0000000414067980 */ /* 0x0002a2000c101b00 */
[----:B-----5:R-:W-:Y:S02]  /*f570*/  MOV R8, R15 ;  /* 0x0000000f00087202 */ /* 0x020fe40000000f00 */
[----:B------:R-:W-:-:S03]  /*f580*/  MOV R23, R13 ;  /* 0x0000000d00177202 */ /* 0x000fc60000000f00 */
[--C-:B------:R-:W-:Y:S02]  /*f590*/  HADD2.F32 R26, -RZ, R8.reuse.H0_H0 ;  /* 0x20000008ff1a7230 */ /* 0x100fe40000004100 */
[--C-:B------:R-:W-:Y:S02]  /*f5a0*/  HADD2.F32 R22, -RZ, R23.reuse.H0_H0 ;  /* 0x20000017ff167230 */ /* 0x100fe40000004100 */
[----:B------:R-:W-:Y:S02]  /*f5b0*/  HADD2.F32 R23, -RZ, R23.H1_H1 ;  /* 0x30000017ff177230 */ /* 0x000fe40000004100 */
[----:B-1----:R-:W-:Y:S01]  /*f5c0*/  HADD2.F32 R20, -RZ, R8.H1_H1 ;  /* 0x30000008ff147230 */ /* 0x002fe20000004100 */
[----:B------:R-:W-:Y:S01]  /*f5d0*/  MOV R21, R14 ;  /* 0x0000000e00157202 */ /* 0x000fe20000000f00 */
[----:B---3--:R-:W-:Y:S02]  /*f5e0*/  HADD2.F32 R13, -RZ, R5.H1_H1 ;  /* 0x30000005ff0d7230 */ /* 0x008fe40000004100 */
[----:B------:R-:W-:-:S02]  /*f5f0*/  HADD2.F32 R14, -RZ, R4.H1_H1 ;  /* 0x30000004ff0e7230 */ /* 0x000fc40000004100 */
[----:B------:R-:W-:Y:S02]  /*f600*/  HADD2.F32 R4, -RZ, R4.H0_H0 ;  /* 0x20000004ff047230 */ /* 0x000fe40000004100 */
[----:B------:R-:W-:Y:S01]  /*f610*/  FMUL.FTZ R8, R20, R13 ;  /* 0x0000000d14087220 */ /* 0x000fe20000410000 */
[----:B------:R-:W-:Y:S02]  /*f620*/  HADD2.F32 R5, -RZ, R5.H0_H0 ;  /* 0x20000005ff057230 */ /* 0x000fe40000004100 */
[----:B------:R-:W-:Y:S01]  /*f630*/  FMUL.FTZ R24, R23, R14 ;  /* 0x0000000e17187220 */ /* 0x000fe20000410000 */
[----:B--2---:R-:W-:Y:S02]  /*f640*/  HADD2.F32 R15, -RZ, R7.H1_H1 ;  /* 0x30000007ff0f7230 */ /* 0x004fe40000004100 */
[--C-:B------:R-:W-:Y:S02]  /*f650*/  HADD2.F32 R17, -RZ, R6.reuse.H1_H1 ;  /* 0x30000006ff117230 */ /* 0x100fe40000004100 */
[----:B------:R-:W-:-:S02]  /*f660*/  HADD2.F32 R6, -RZ, R6.H0_H0 ;  /* 0x20000006ff067230 */ /* 0x000fc40000004100 */
[-C--:B------:R-:W-:Y:S01]  /*f670*/  FMUL.FTZ R20, R20, R15.reuse ;  /* 0x0000000f14147220 */ /* 0x080fe20000410000 */
[----:B------:R-:W-:Y:S01]  /*f680*/  FFMA.FTZ R8, R26, R15, -R8 ;  /* 0x0000000f1a087223 */ /* 0x000fe20000010808 */
[-C--:B------:R-:W-:Y:S01]  /*f690*/  FMUL.FTZ R23, R23, R17.reuse ;  /* 0x0000001117177220 */ /* 0x080fe20000410000 */
[----:B------:R-:W-:Y:S01]  /*f6a0*/  FFMA.FTZ R24, R22, R17, -R24 ;  /* 0x0000001116187223 */ /* 0x000fe20000010818 */
[----:B------:R-:W-:Y:S01]  /*f6b0*/  FFMA.FTZ R20, R26, R13, R20 ;  /* 0x0000000d1a147223 */ /* 0x000fe20000010014 */
[----:B------:R-:W-:Y:S02]  /*f6c0*/  HADD2.F32 R13, -RZ, R12.H1_H1 ;  /* 0x3000000cff0d7230 */ /* 0x000fe40000004100 */
[----:B------:R-:W-:Y:S01]  /*f6d0*/  FFMA.FTZ R23, R22, R14, R23 ;  /* 0x0000000e16177223 */ /* 0x000fe20000010017 */
[----:B------:R-:W-:Y:S02]  /*f6e0*/  HADD2.F32 R14, -RZ, R21.H1_H1 ;  /* 0x30000015ff0e7230 */ /* 0x000fe40000004100 */
        /* <DEDUP_REMOVED lines=18> */
.L_x_3598:
[----:B------:R-:W-:Y:S05]  /*f810*/  BSYNC.RECONVERGENT B0 ;  /* 0x0000000000007941 */ /* 0x000fea0003800200 */
.L_x_3597:
[----:B-----5:R1:W-:Y:S02]  /*f820*/  STS.128 [R47+0x1000], R12 ;  /* 0x0010000c2f007388 */ /* 0x0203e40000000c00 */
.L_x_3596:
[----:B------:R-:W-:Y:S05]  /*f830*/  BSYNC.RECONVERGENT B1 ;  /* 0x0000000000017941 */ /* 0x000fea0003800200 */
.L_x_3595:
        /* <DEDUP_REMOVED lines=24> */
[----:B------:R-:W-:Y:S02]  /*f9c0*/  MOV R0, R15 ;  /* 0x0000000f00007202 */ /* 0x000fe40000000f00 */
[----:B-1----:R-:W-:Y:S02]  /*f9d0*/  MOV R7, R13 ;  /* 0x0000000d00077202 */ /* 0x002fe40000000f00 */
[----:B------:R-:W-:-:S03]  /*f9e0*/  MOV R6, R12 ;  /* 0x0000000c00067202 */ /* 0x000fc60000000f00 */
[--C-:B------:R-:W-:Y:S02]  /*f9f0*/  HADD2.F32 R13, -RZ, R7.reuse.H0_H0 ;  /* 0x20000007ff0d7230 */ /* 0x100fe40000004100 */
[----:B------:R-:W-:Y:S02]  /*fa00*/  HADD2.F32 R12, -RZ, R7.H1_H1 ;  /* 0x30000007ff0c7230 */ /* 0x000fe40000004100 */
[--C-:B------:R-:W-:Y:S02]  /*fa10*/  HADD2.F32 R14, -RZ, R6.reuse.H1_H1 ;  /* 0x30000006ff0e7230 */ /* 0x100fe40000004100 */
[----:B------:R-:W-:Y:S02]  /*fa20*/  HADD2.F32 R15, -RZ, R6.H0_H0 ;  /* 0x20000006ff0f7230 */ /* 0x000fe40000004100 */
[--C-:B---3--:R-:W-:Y:S02]  /*fa30*/  HADD2.F32 R8, -RZ, R4.reuse.H1_H1 ;  /* 0x30000004ff087230 */ /* 0x108fe40000004100 */
[----:B------:R-:W-:-:S02]  /*fa40*/  HADD2.F32 R4, -RZ, R4.H0_H0 ;  /* 0x20000004ff047230 */ /* 0x000fc40000004100 */
[--C-:B--2---:R-:W-:Y:S02]  /*fa50*/  HADD2.F32 R7, -RZ, R2.reuse.H1_H1 ;  /* 0x30000002ff077230 */ /* 0x104fe40000004100 */
[----:B------:R-:W-:-:S03]  /*fa60*/  HADD2.F32 R2, -RZ, R2.H0_H0 ;  /* 0x20000002ff027230 */ /* 0x000fc60000004100 */
[CC--:B------:R-:W-:Y:S01]  /*fa70*/  FMUL.FTZ R6, R12.reuse, R7.reuse ;  /* 0x000000070c067220 */ /* 0x0c0fe20000410000 */
[----:B------:R-:W-:Y:S01]  /*fa80*/  FMUL.FTZ R12, R12, R8 ;  /* 0x000000080c0c7220 */ /* 0x000fe20000410000 */
[C---:B------:R-:W-:Y:S01]  /*fa90*/  FMUL.FTZ R16, R14.reuse, R2 ;  /* 0x000000020e107220 */ /* 0x040fe20000410000 */
[----:B------:R-:W-:Y:S01]  /*faa0*/  FMUL.FTZ R14, R14, R4 ;  /* 0x000000040e0e7220 */ /* 0x000fe20000410000 */
[C---:B------:R-:W-:Y:S01]  /*fab0*/  FFMA.FTZ R6, R13.reuse, R8, -R6 ;  /* 0x000000080d067223 */ /* 0x040fe20000010806 */
[----:B------:R-:W-:Y:S01]  /*fac0*/  FFMA.FTZ R12, R13, R7, R12 ;  /* 0x000000070d0c7223 */ /* 0x000fe2000001000c */
[C---:B------:R-:W-:Y:S01]  /*fad0*/  FFMA.FTZ R16, R15.reuse, R4, -R16 ;  /* 0x000000040f107223 */ /* 0x040fe20000010810 */
[----:B------:R-:W-:Y:S01]  /*fae0*/  FFMA.FTZ R14, R15, R2, R14 ;  /* 0x000000020f0e7223 */ /* 0x000fe2000001000e */
[----:B------:R-:W-:Y:S02]  /*faf0*/  HADD2.F32 R2, -RZ, R5.H0_H0 ;  /* 0x20000005ff027230 */ /* 0x000fe40000004100 */
[----:B------:R-:W-:-:S02]  /*fb00*/  HADD2.F32 R7, -RZ, R9.H1_H1 ;  /* 0x30000009ff077230 */ /* 0x000fc40000004100 */
[--C-:B------:R-:W-:Y:S02]  /*fb10*/  HADD2.F32 R4, -RZ, R3.reuse.H0_H0 ;  /* 0x20000003ff047230 */ /* 0x100fe40000004100 */
[----:B------:R-:W-:Y:S02]  /*fb20*/  HADD2.F32 R3, -RZ, R3.H1_H1 ;  /* 0x30000003ff037230 */ /* 0x000fe40000004100 */
[--C-:B------:R-:W-:Y:S02]  /*fb30*/  HADD2.F32 R8, -RZ, R0.reuse.H1_H1 ;  /* 0x30000000ff087230 */ /* 0x100fe40000004100 */
[----:B------:R-:W-:Y:S02]  /*fb40*/  HADD2.F32 R5, -RZ, R5.H1_H1 ;  /* 0x30000005ff057230 */ /* 0x000fe40000004100 */
[C---:B------:R-:W-:Y:S01]  /*fb50*/  FMUL.FTZ R15, R7.reuse, R2 ;  /* 0x00000002070f7220 */ /* 0x040fe20000410000 */
[----:B------:R-:W-:Y:S02]  /*fb60*/  HADD2.F32 R13, -RZ, R9.H0_H0 ;  /* 0x20000009ff0d7230 */ /* 0x000fe40000004100 */
        /* <DEDUP_REMOVED lines=12> */
[----:B------:R-:W-:Y:S02]  /*fc30*/  MOV R13, R12 ;  /* 0x0000000c000d7202 */ /* 0x000fe40000000f00 */
[----:B------:R-:W-:Y:S02]  /*fc40*/  MOV R12, R14 ;  /* 0x0000000e000c7202 */ /* 0x000fe40000000f00 */
[----:B------:R-:W-:Y:S02]  /*fc50*/  MOV R14, R15 ;  /* 0x0000000f000e7202 */ /* 0x000fe40000000f00 */
[----:B------:R-:W-:Y:S02]  /*fc60*/  MOV R15, R7 ;  /* 0x00000007000f7202 */ /* 0x000fe40000000f00 */
.L_x_3600:
[----:B------:R-:W-:Y:S05]  /*fc70*/  BSYNC.RECONVERGENT B0 ;  /* 0x0000000000007941 */ /* 0x000fea0003800200 */
.L_x_3599:
[----:B-----5:R1:W-:Y:S01]  /*fc80*/  STS.128 [R47+0x1800], R12 ;  /* 0x0018000c2f007388 */ /* 0x0203e20000000c00 */
[----:B------:R-:W-:Y:S05]  /*fc90*/  BRA `(.L_x_3584) ;  /* 0x0000001800587947 */ /* 0x000fea0003800000 */
.L_x_3585:
[----:B------:R1:W5:Y:S01]  /*fca0*/  LD.E R26, desc[UR4][R164.64+0xc0] ;  /* 0x0000c004a41a7980 */ /* 0x000362000c101900 */
[----:B------:R-:W-:Y:S01]  /*fcb0*/  IMAD.IADD R60, R235, 0x1, -R60 ;  /* 0x00000001eb3c7824 */ /* 0x000fe200078e0a3c */
[----:B------:R-:W-:Y:S01]  /*fcc0*/  ISETP.GE.AND P3, PT, R10, R2, PT ;  /* 0x000000020a00720c */ /* 0x000fe20003f66270 */
[----:B------:R-:W-:Y:S01]  /*fcd0*/  IMAD.MOV R9, RZ, RZ, -R2 ;  /* 0x000000ffff097224 */ /* 0x000fe200078e0a02 */
[----:B------:R-:W-:Y:S02]  /*fce0*/  BSSY.RECONVERGENT B1, `(.L_x_3601) ;  /* 0x0000064000017945 */ /* 0x000fe40003800200 */
[----:B------:R-:W-:Y:S02]  /*fcf0*/  ISETP.GE.AND P0, PT, R138, R60, PT ;  /* 0x0000003c8a00720c */ /* 0x000fe40003f06270 */
[----:B------:R-:W-:Y:S02]  /*fd00*/  SEL R32, R2, R9, !P3 ;  /* 0x0000000902207207 */ /* 0x000fe40005800000 */
[----:B----4-:R-:W-:-:S02]  /*fd10*/  SHF.R.S32.HI R24, RZ, 0x1f, R9 ;  /* 0x0000001fff187819 */ /* 0x010fc40000011409 */
        /* <DEDUP_REMOVED lines=92> */
.L_x_3605:
[----:B------:R-:W-:Y:S05]  /*102e0*/  BSYNC.RECONVERGENT B0 ;  /* 0x0000000000007941 */ /* 0x000fea0003800200 */
.L_x_3604:
[----:B-----5:R2:W-:Y:S01]  /*102f0*/  STS.128 [R47], R20 ;  /* 0x000000142f007388 */ /* 0x0205e20000000c00 */
[----:B------:R-:W-:Y:S05]  /*10300*/  BRA `(.L_x_3602) ;  /* 0x0000000000047947 */ /* 0x000fea0003800000 */
.L_x_3603:
[----:B------:R3:W-:Y:S02]  /*10310*/  STS.128 [R47], RZ ;  /* 0x000000ff2f007388 */ /* 0x0007e40000000c00 */
.L_x_3602:
[----:B------:R-:W-:Y:S05]  /*10320*/  BSYNC.RECONVERGENT B1 ;  /* 0x0000000000017941 */ /* 0x000fea0003800200 */
.L_x_3601:
        /* <DEDUP_REMOVED lines=96> */
.L_x_3609:
[----:B------:R-:W-:Y:S05]  /*10930*/  BSYNC.RECONVERGENT B0 ;  /* 0x0000000000007941 */ /* 0x000fea0003800200 */
.L_x_3608:
[----:B-----5:R1:W-:Y:S02]  /*10940*/  STS.128 [R47+0x800], R20 ;  /* 0x000800142f007388 */ /* 0x0203e40000000c00 */
.L_x_3607:
[----:B------:R-:W-:Y:S05]  /*10950*/  BSYNC.RECONVERGENT B1 ;  /* 0x0000000000017941 */ /* 0x000fea0003800200 */
.L_x_3606:
        /* <DEDUP_REMOVED lines=15> */
[----:B------:R-:W-:Y:S02]  /*10a50*/  SEL R4, R24, RZ, P3 ;  /* 0x000000ff18047207 */ /* 0x000fe40001800000 */
[--C-:B------:R-:W-:Y:S02]  /*10a60*/  IADD3 R12, P1, P0, R12, R8, R5.reuse ;  /* 0x000000080c0c7210 */ /* 0x100fe4000783e005 */
[----:B------:R-:W-:Y:S02]  /*10a70*/  SHF.R.S32.HI R5, RZ, 0x1f, R5 ;  /* 0x0000001fff057819 */ /* 0x000fe40000011405 */
[----:B------:R-:W-:-:S02]  /*10a80*/  LEA R16, P2, R32, R6, 0x1 ;  /* 0x0000000620107211 */ /* 0x000fc400078408ff */
[----:B------:R-:W-:Y:S02]  /*10a90*/  IADD3.X R4, PT, PT, R4, R3, R5, P1, P0 ;  /* 0x0000000304047210 */ /* 0x000fe40000fe0405 */
[C---:B------:R-:W-:Y:S02]  /*10aa0*/  SHF.L.U32 R13, R12.reuse, 0x1, RZ ;  /* 0x000000010c0d7819 */ /* 0x040fe400000006ff */
        /* <DEDUP_REMOVED lines=76> */
.L_x_3613:
[----:B------:R-:W-:Y:S05]  /*10f70*/  BSYNC.RECONVERGENT B0 ;  /* 0x0000000000007941 */ /* 0x000fea0003800200 */
.L_x_3612:
[----:B-----5:R2:W-:Y:S02]  /*10f80*/  STS.128 [R47+0x1000], R20 ;  /* 0x001000142f007388 */ /* 0x0205e40000000c00 */
.L_x_3611:
[----:B------:R-:W-:Y:S05]  /*10f90*/  BSYNC.RECONVERGENT B1 ;  /* 0x0000000000017941 */ /* 0x000fea0003800200 */
.L_x_3610:
        /* <DEDUP_REMOVED lines=22> */
[C---:B------:R-:W-:Y:S02]  /*11100*/  SHF.L.U32 R0, R9.reuse, 0x1, RZ ;  /* 0x0000000109007819 */ /* 0x040fe400000006ff */
[----:B------:R-:W-:Y:S02]  /*11110*/  LEA.HI.X R17, R32, R137, R4, 0x1, P2 ;  /* 0x0000008920117211 */ /* 0x000fe400010f0c04 */
[----:B------:R-:W-:Y:S02]  /*11120*/  SHF.L.U64.HI R2, R9, 0x1, R2 ;  /* 0x0000000109027819 */ /* 0x000fe40000010202 */
[----:B------:R-:W-:Y:S02]  /*11130*/  IADD3 R4, P0, PT, R30, R0, RZ ;  /* 0x000000001e047210 */ /* 0x000fe40007f1e0ff */
[----:B------:R-:W2:Y:S02]  /*11140*/  LD.E.128 R16, desc[UR4][R16.64] ;  /* 0x0000000410107980 */ /* 0x000ea4000c101d00 */
[----:B------:R-:W-:-:S02]  /*11150*/  IADD3.X R5, PT, PT, R31, R2, RZ, P0, !PT ;  /* 0x000000021f057210 */ /* 0x000fc400007fe4ff */
        /* <DEDUP_REMOVED lines=72> */
.L_x_3615:
[----:B------:R-:W-:Y:S05]  /*115e0*/  BSYNC.RECONVERGENT B0 ;  /* 0x0000000000007941 */ /* 0x000fea0003800200 */
.L_x_3614:
[----:B-----5:R1:W-:Y:S02]  /*115f0*/  STS.128 [R47+0x1800], R20 ;  /* 0x001800142f007388 */ /* 0x0203e40000000c00 */
.L_x_3584:
[----:B------:R-:W-:Y:S05]  /*11600*/  BSYNC.RECONVERGENT B2 ;  /* 0x0000000000027941 */ /* 0x000fea0003800200 */
.L_x_3575:
[----:B------:R-:W-:Y:S01]  /*11610*/  IADD3 R55, PT, PT, -R55, R49, RZ ;  /* 0x0000003137377210 */ /* 0x000fe20007ffe1ff */
[----:B------:R-:W-:Y:S03]  /*11620*/  BSSY.RECONVERGENT B0, `(.L_x_3616) ;  /* 0x000000d000007945 */ /* 0x000fe60003800200 */
[----:B------:R-:W-:-:S13]  /*11630*/  ISETP.GE.AND P2, PT, R138, R55, PT ;  /* 0x000000378a00720c */ /* 0x000fda0003f46270 */
[----:B------:R-:W-:Y:S05]  /*11640*/  @P2 BRA `(.L_x_3617) ;  /* 0x0000000000282947 */ /* 0x000fea0003800000 */
[----:B------:R-:W-:-:S13]  /*11650*/  ISETP.GE.AND P0, PT, R10, R234, PT ;  /* 0x000000ea0a00720c */ /* 0x000fda0003f06270 */
[----:B------:R-:W-:Y:S05]  /*11660*/  @P0 BRA `(.L_x_3618) ;  /* 0x00000000001c0947 */ /* 0x000fea0003800000 */
[----:B----4-:R-:W-:Y:S02]  /*11670*/  MOV R2, R228 ;  /* 0x000000e400027202 */ /* 0x010fe40000000f00 */
[----:B-----5:R-:W-:-:S05]  /*11680*/  MOV R3, R227 ;  /* 0x000000e300037202 */ /* 0x020fca0000000f00 */
[----:B------:R-:W-:Y:S01]  /*11690*/  @!PT LDS RZ, [RZ] ;  /* 0x00000000fffff984 */ /* 0x000fe20000000800 */
[----:B------:R-:W-:Y:S01]  /*116a0*/  @!PT LDS RZ, [RZ] ;  /* 0x00000000fffff984 */ /* 0x000fe20000000800 */
[----:B------:R-:W-:Y:S01]  /*116b0*/  @!PT LDS RZ, [RZ] ;  /* 0x00000000fffff984 */ /* 0x000fe20000000800 */
[----:B------:R4:W-:Y:S01]  /*116c0*/  LDGSTS.E.BYPASS.LTC128B.128 [R47+0x2000], desc[UR4][R2.64] ;  /* 0x02000000022f7fae */ /* 0x0009e2000b981a04 */
[----:B------:R-:W-:Y:S05]  /*116d0*/  BRA `(.L_x_3617) ;  /* 0x0000000000047947 */ /* 0x000fea0003800000 */
.L_x_3618:
[----:B------:R1:W-:Y:S02]  /*116e0*/  STS.128 [R47+0x2000], RZ ;  /* 0x002000ff2f007388 */ /* 0x0003e40000000c00 */
.L_x_3617:
[----:B------:R-:W-:Y:S05]  /*116f0*/  BSYNC.RECONVERGENT B0 ;  /* 0x0000000000007941 */ /* 0x000fea0003800200 */
.L_x_3616:
[----:B------:R-:W-:Y:S01]  /*11700*/  ISETP.GE.AND P1, PT, R25, R55, PT ;  /* 0x000000371900720c */ /* 0x000fe20003f26270 */
[C---:B------:R-:W-:Y:S01]  /*11710*/  IMAD.SHL.U32 R16, R52.reuse, 0x2, RZ ;  /* 0x0000000234107824 */ /* 0x040fe200078e00ff */
[----:B------:R-:W-:Y:S01]  /*11720*/  SHF.L.U64.HI R52, R52, 0x1, R53 ;  /* 0x0000000134347819 */ /* 0x000fe20000010235 */
[----:B------:R-:W-:Y:S03]  /*11730*/  BSSY.RECONVERGENT B0, `(.L_x_3619) ;  /* 0x000000c000007945 */ /* 0x000fe60003800200 */
[----:B------:R-:W-:-:S05]  /*11740*/  IADD3 R16, P0, PT, R16, R228, RZ ;  /* 0x000000e410107210 */ /* 0x000fca0007f1e0ff */
[----:B------:R-:W-:Y:S02]  /*11750*/  IMAD.X R17, R52, 0x1, R227, P0 ;  /* 0x0000000134117824 */ /* 0x000fe400000e06e3 */
[----:B------:R-:W-:Y:S06]  /*11760*/  @P1 BRA `(.L_x_3620) ;  /* 0x0000000000201947 */ /* 0x000fec0003800000 */
[----:B------:R-:W-:-:S13]  /*11770*/  ISETP.GE.AND P0, PT, R10, R234, PT ;  /* 0x000000ea0a00720c */ /* 0x000fda0003f06270 */
[----:B------:R-:W-:Y:S05]  /*11780*/  @P0 BRA `(.L_x_3621) ;  /* 0x0000000000140947 */ /* 0x000fea0003800000 */
[----:B------:R-:W-:Y:S01]  /*11790*/  @!PT LDS RZ, [RZ] ;  /* 0x00000000fffff984 */ /* 0x000fe20000000800 */
[----:B------:R-:W-:Y:S01]  /*117a0*/  @!PT LDS RZ, [RZ] ;  /* 0x00000000fffff984 */ /* 0x000fe20000000800 */
[----:B------:R-:W-:Y:S01]  /*117b0*/  @!PT LDS RZ, [RZ] ;  /* 0x00000000fffff984 */ /* 0x000fe20000000800 */
[----:B------:R1:W-:Y:S01]  /*117c0*/  LDGSTS.E.BYPASS.LTC128B.128 [R47+0x2800], desc[UR4][R16.64] ;  /* 0x02800000102f7fae */ /* 0x0003e2000b981a04 */
[----:B------:R-:W-:Y:S05]  /*117d0*/  BRA `(.L_x_3620) ;  /* 0x0000000000047947 */ /* 0x000fea0003800000 */
.L_x_3621:
[----:B------:R1:W-:Y:S02]  /*117e0*/  STS.128 [R47+0x2800], RZ ;  /* 0x002800ff2f007388 */ /* 0x0003e40000000c00 */
.L_x_3620:
[----:B------:R-:W-:Y:S05]  /*117f0*/  BSYNC.RECONVERGENT B0 ;  /* 0x0000000000007941 */ /* 0x000fea0003800200 */
.L_x_3619:
[----:B------:R-:W-:Y:S01]  /*11800*/  ISETP.GE.AND P0, PT, R27, R55, PT ;  /* 0x000000371b00720c */ /* 0x000fe20003f06270 */
[----:B------:R-:W-:-:S12]  /*11810*/  BSSY.RECONVERGENT B0, `(.L_x_3622) ;  /* 0x000000c000007945 */ /* 0x000fd80003800200 */
[----:B------:R-:W-:Y:S05]  /*11820*/  @P0 BRA `(.L_x_3623) ;  /* 0x0000000000280947 */ /* 0x000fea0003800000 */
[----:B------:R-:W-:-:S13]  /*11830*/  ISETP.GE.AND P0, PT, R10, R234, PT ;  /* 0x000000ea0a00720c */ /* 0x000fda0003f06270 */
[----:B------:R-:W-:Y:S05]  /*11840*/  @P0 BRA `(.L_x_3624) ;  /* 0x00000000001c0947 */ /* 0x000fea0003800000 */
[----:B----4-:R-:W-:-:S04]  /*11850*/  LEA R2, P0, R222, R16, 0x5 ;  /* 0x00000010de027211 */ /* 0x010fc800078028ff */
[----:B-----5:R-:W-:-:S05]  /*11860*/  LEA.HI.X R3, R222, R17, R223, 0x5, P0 ;  /* 0x00000011de037211 */ /* 0x020fca00000f2cdf */
[----:B------:R-:W-:Y:S01]  /*11870*/  @!PT LDS RZ, [RZ] ;  /* 0x00000000fffff984 */ /* 0x000fe20000000800 */
[----:B------:R-:W-:Y:S01]  /*11880*/  @!PT LDS RZ, [RZ] ;  /* 0x00000000fffff984 */ /* 0x000fe20000000800 */
[----:B------:R-:W-:Y:S01]  /*11890*/  @!PT LDS RZ, [RZ] ;  /* 0x00000000fffff984 */ /* 0x000fe20000000800 */
[----:B------:R4:W-:Y:S01]  /*118a0*/  LDGSTS.E.BYPASS.LTC128B.128 [R47+0x3000], desc[UR4][R2.64] ;  /* 0x03000000022f7fae */ /* 0x0009e2000b981a04 */
[----:B------:R-:W-:Y:S05]  /*118b0*/  BRA `(.L_x_3623) ;  /* 0x0000000000047947 */ /* 0x000fea0003800000 */
.L_x_3624:
[----:B------:R1:W-:Y:S02]  /*118c0*/  STS.128 [R47+0x3000], RZ ;  /* 0x003000ff2f007388 */ /* 0x0003e40000000c00 */
.L_x_3623:
[----:B------:R-:W-:Y:S05]  /*118d0*/  BSYNC.RECONVERGENT B0 ;  /* 0x0000000000007941 */ /* 0x000fea0003800200 */
.L_x_3622:
        /* <DEDUP_REMOVED lines=12> */
.L_x_3627:
[----:B------:R1:W-:Y:S02]  /*119a0*/  STS.128 [R47+0x3800], RZ ;  /* 0x003800ff2f007388 */ /* 0x0003e40000000c00 */
.L_x_3626:
[----:B------:R-:W-:Y:S05]  /*119b0*/  BSYNC.RECONVERGENT B0 ;  /* 0x0000000000007941 */ /* 0x000fea0003800200 */
.L_x_3625:
[----:B-1-3--:R-:W-:Y:S01]  /*119c0*/  IADD3 R14, PT, PT, R138, 0x40, RZ ;  /* 0x000000408a0e7810 */ /* 0x00afe20007ffe0ff */
[----:B------:R-:W-:Y:S03]  /*119d0*/  BSSY.RECONVERGENT B0, `(.L_x_3628) ;  /* 0x0000010000007945 */ /* 0x000fe60003800200 */
[----:B------:R-:W-:-:S13]  /*119e0*/  ISETP.GE.AND P0, PT, R14, R55, PT ;  /* 0x000000370e00720c */ /* 0x000fda0003f06270 */
[----:B------:R-:W-:Y:S05]  /*119f0*/  @P0 BRA `(.L_x_3629) ;  /* 0x0000000000340947 */ /* 0x000fea0003800000 */
[----:B------:R-:W-:-:S13]  /*11a00*/  ISETP.GE.AND P0, PT, R10, R234, PT ;  /* 0x000000ea0a00720c */ /* 0x000fda0003f06270 */
[----:B------:R-:W-:Y:S05]  /*11a10*/  @P0 BRA `(.L_x_3630) ;  /* 0x0000000000280947 */ /* 0x000fea0003800000 */
[----:B----4-:R-:W-:Y:S01]  /*11a20*/  MOV R2, R16 ;  /* 0x0000001000027202 */ /* 0x010fe20000000f00 */
[----:B------:R-:W-:Y:S01]  /*11a30*/  IMAD R0, R223, 0x60, RZ ;  /* 0x00000060df007824 */ /* 0x000fe200078e02ff */
[----:B-----5:R-:W-:-:S03]  /*11a40*/  MOV R3, R17 ;  /* 0x0000001100037202 */ /* 0x020fc60000000f00 */
[----:B------:R-:W-:-:S05]  /*11a50*/  IMAD.WIDE.U32 R2, R222, 0x60, R2 ;  /* 0x00000060de027825 */ /* 0x000fca00078e0002 */
[----:B------:R-:W-:-:S05]  /*11a60*/  IADD3 R3, PT, PT, R0, R3, RZ ;  /* 0x0000000300037210 */ /* 0x000fca0007ffe0ff */
[----:B------:R-:W-:Y:S01]  /*11a70*/  @!PT LDS RZ, [RZ] ;  /* 0x00000000fffff984 */ /* 0x000fe20000000800 */
[----:B------:R-:W-:Y:S01]  /*11a80*/  @!PT LDS RZ, [RZ] ;  /* 0x00000000fffff984 */ /* 0x000fe20000000800 */
[----:B------:R-:W-:Y:S01]  /*11a90*/  @!PT LDS RZ, [RZ] ;  /* 0x00000000fffff984 */ /* 0x000fe20000000800 */
[----:B------:R3:W-:Y:S01]  /*11aa0*/  LDGSTS.E.BYPASS.LTC128B.128 [R47+0x4000], desc[UR4][R2.64] ;  /* 0x04000000022f7fae */ /* 0x0007e2000b981a04 */
[----:B------:R-:W-:Y:S05]  /*11ab0*/  BRA `(.L_x_3629) ;  /* 0x0000000000047947 */ /* 0x000fea0003800000 */
.L_x_3630:
[----:B------:R1:W-:Y:S02]  /*11ac0*/  STS.128 [R47+0x4000], RZ ;  /* 0x004000ff2f007388 */ /* 0x0003e40000000c00 */
.L_x_3629:
[----:B------:R-:W-:Y:S05]  /*11ad0*/  BSYNC.RECONVERGENT B0 ;  /* 0x0000000000007941 */ /* 0x000fea0003800200 */
.L_x_3628:
[----:B------:R-:W-:Y:S01]  /*11ae0*/  IADD3 R13, PT, PT, R138, 0x50, RZ ;  /* 0x000000508a0d7810 */ /* 0x000fe20007ffe0ff */
[----:B------:R-:W-:Y:S03]  /*11af0*/  BSSY.RECONVERGENT B0, `(.L_x_3631) ;  /* 0x000000d000007945 */ /* 0x000fe60003800200 */
[----:B------:R-:W-:-:S13]  /*11b00*/  ISETP.GE.AND P0, PT, R13, R55, PT ;  /* 0x000000370d00720c */ /* 0x000fda0003f06270 */
[----:B------:R-:W-:Y:S05]  /*11b10*/  @P0 BRA `(.L_x_3632) ;  /* 0x0000000000280947 */ /* 0x000fea0003800000 */
[----:B------:R-:W-:-:S13]  /*11b20*/  ISETP.GE.AND P0, PT, R10, R234, PT ;  /* 0x000000ea0a00720c */ /* 0x000fda0003f06270 */
[----:B------:R-:W-:Y:S05]  /*11b30*/  @P0 BRA `(.L_x_3633) ;  /* 0x00000000001c0947 */ /* 0x000fea0003800000 */
[----:B---34-:R-:W-:-:S04]  /*11b40*/  LEA R2, P0, R222, R16, 0x7 ;  /* 0x00000010de027211 */ /* 0x018fc800078038ff */
[----:B-----5:R-:W-:-:S05]  /*11b50*/  LEA.HI.X R3, R222, R17, R223, 0x7, P0 ;  /* 0x00000011de037211 */ /* 0x020fca00000f3cdf */
[----:B------:R-:W-:Y:S01]  /*11b60*/  @!PT LDS RZ, [RZ] ;  /* 0x00000000fffff984 */ /* 0x000fe20000000800 */
[----:B------:R-:W-:Y:S01]  /*11b70*/  @!PT LDS RZ, [RZ] ;  /* 0x00000000fffff984 */ /* 0x000fe20000000800 */
[----:B------:R-:W-:Y:S01]  /*11b80*/  @!PT LDS RZ, [RZ] ;  /* 0x00000000fffff984 */ /* 0x000fe20000000800 */
[----:B------:R3:W-:Y:S01]  /*11b90*/  LDGSTS.E.BYPASS.LTC128B.128 [R47+0x4800], desc[UR4][R2.64] ;  /* 0x04800000022f7fae */ /* 0x0007e2000b981a04 */
[----:B------:R-:W-:Y:S05]  /*11ba0*/  BRA `(.L_x_3632) ;  /* 0x0000000000047947 */ /* 0x000fea0003800000 */
.L_x_3633:
[----:B------:R1:W-:Y:S02]  /*11bb0*/  STS.128 [R47+0x4800], RZ ;  /* 0x004800ff2f007388 */ /* 0x0003e40000000c00 */
.L_x_3632:
[----:B------:R-:W-:Y:S05]  /*11bc0*/  BSYNC.RECONVERGENT B0 ;  /* 0x0000000000007941 */ /* 0x000fea0003800200 */
.L_x_3631:
[----:B-----5:R-:W-:Y:S01]  /*11bd0*/  IADD3 R12, PT, PT, R138, 0x60, RZ ;  /* 0x000000608a0c7810 */ /* 0x020fe20007ffe0ff */
        /* <DEDUP_REMOVED lines=15> */
.L_x_3636:
[----:B------:R1:W-:Y:S02]  /*11cd0*/  STS.128 [R47+0x5000], RZ ;  /* 0x005000ff2f007388 */ /* 0x0003e40000000c00 */
.L_x_3635:
[----:B------:R-:W-:Y:S05]  /*11ce0*/  BSYNC.RECONVERGENT B0 ;  /* 0x0000000000007941 */ /* 0x000fea0003800200 */
.L_x_3634:
        /* <DEDUP_REMOVED lines=16> */
.L_x_3639:
[----:B------:R1:W-:Y:S02]  /*11df0*/  STS.128 [R47+0x5800], RZ ;  /* 0x005800ff2f007388 */ /* 0x0003e40000000c00 */
.L_x_3638:
[----:B------:R-:W-:Y:S05]  /*11e00*/  BSYNC.RECONVERGENT B0 ;  /* 0x0000000000007941 */ /* 0x000fea0003800200 */
.L_x_3637:
        /* <DEDUP_REMOVED lines=16> */
.L_x_3642:
[----:B------:R1:W-:Y:S02]  /*11f10*/  STS.128 [R47+0x6000], RZ ;  /* 0x006000ff2f007388 */ /* 0x0003e40000000c00 */
.L_x_3641:
[----:B------:R-:W-:Y:S05]  /*11f20*/  BSYNC.RECONVERGENT B0 ;  /* 0x0000000000007941 */ /* 0x000fea0003800200 */
.L_x_3640:
        /* <DEDUP_REMOVED lines=13> */
.L_x_3645:
[----:B------:R1:W-:Y:S02]  /*12000*/  STS.128 [R47+0x6800], RZ ;  /* 0x006800ff2f007388 */ /* 0x0003e40000000c00 */
.L_x_3644:
[----:B------:R-:W-:Y:S05]  /*12010*/  BSYNC.RECONVERGENT B0 ;  /* 0x0000000000007941 */ /* 0x000fea0003800200 */
.L_x_3643:
        /* <DEDUP_REMOVED lines=16> */
.L_x_3648:
[----:B------:R1:W-:Y:S02]  /*12120*/  STS.128 [R47+0x7000], RZ ;  /* 0x007000ff2f007388 */ /* 0x0003e40000000c00 */
.L_x_3647:
[----:B------:R-:W-:Y:S05]  /*12130*/  BSYNC.RECONVERGENT B0 ;  /* 0x0000000000007941 */ /* 0x000fea0003800200 */
.L_x_3646:
        /* <DEDUP_REMOVED lines=16> */
.L_x_3651:
[----:B------:R1:W-:Y:S02]  /*12240*/  STS.128 [R47+0x7800], RZ ;  /* 0x007800ff2f007388 */ /* 0x0003e40000000c00 */
.L_x_3650:
[----:B------:R-:W-:Y:S05]  /*12250*/  BSYNC.RECONVERGENT B0 ;  /* 0x0000000000007941 */ /* 0x000fea0003800200 */
.L_x_3649:
        /* <DEDUP_REMOVED lines=16> */
.L_x_3654:
[----:B------:R1:W-:Y:S02]  /*12360*/  STS.128 [R47+0x8000], RZ ;  /* 0x008000ff2f007388 */ /* 0x0003e40000000c00 */
.L_x_3653:
[----:B------:R-:W-:Y:S05]  /*12370*/  BSYNC.RECONVERGENT B0 ;  /* 0x0000000000007941 */ /* 0x000fea0003800200 */
.L_x_3652:
        /* <DEDUP_REMOVED lines=16> */
.L_x_3657:
[----:B------:R3:W-:Y:S02]  /*12480*/  STS.128 [R47+0x8800], RZ ;  /* 0x008800ff2f007388 */ /* 0x0007e40000000c00 */
.L_x_3656:
[----:B------:R-:W-:Y:S05]  /*12490*/  BSYNC.RECONVERGENT B0 ;  /* 0x0000000000007941 */ /* 0x000fea0003800200 */
.L_x_3655:
        /* <DEDUP_REMOVED lines=16> */
.L_x_3660:
[----:B------:R1:W-:Y:S02]  /*125a0*/  STS.128 [R47+0x9000], RZ ;  /* 0x009000ff2f007388 */ /* 0x0003e40000000c00 */
.L_x_3659:
[----:B------:R-:W-:Y:S05]  /*125b0*/  BSYNC.RECONVERGENT B0 ;  /* 0x0000000000007941 */ /* 0x000fea0003800200 */
.L_x_3658:
        /* <DEDUP_REMOVED lines=14> */
.L_x_3663:
[----:B------:R1:W-:Y:S02]  /*126a0*/  STS.128 [R47+0x9800], RZ ;  /* 0x009800ff2f007388 */ /* 0x0003e40000000c00 */
.L_x_3662:
[----:B------:R-:W-:Y:S05]  /*126b0*/  BSYNC.RECONVERGENT B0 ;  /* 0x0000000000007941 */ /* 0x000fea0003800200 */
.L_x_3661:
[----:B------:R-:W0:Y:S01]  /*126c0*/  LDGDEPBAR ;  /* 0x00000000000079af */ /* 0x000e220000000000 */
[----:B------:R-:W-:Y:S03]  /*126d0*/  BSSY.RECONVERGENT B0, `(.L_x_3664) ;  /* 0x0000012000007945 */ /* 0x000fe60003800200 */
[----:B------:R1:W5:Y:S04]  /*126e0*/  LD.E R64, desc[UR4][R164.64+0x184] ;  /* 0x00018404a4407980 */ /* 0x000368000c101900 */
[----:B------:R1:W5:Y:S01]  /*126f0*/  LD.E R3, desc[UR4][R164.64+0x188] ;  /* 0x00018804a4037980 */ /* 0x000362000c101900 */
        /* <DEDUP_REMOVED lines=12> */
.L_x_3666:
[----:B------:R1:W-:Y:S01]  /*127c0*/  STS.128 [R47+0xa000], RZ ;  /* 0x00a000ff2f007388 */ /* 0x0003e20000000c00 */
[----:B------:R-:W-:Y:S05]  /*127d0*/  BRA `(.L_x_3667) ;  /* 0x0000000000047947 */ /* 0x000fea0003800000 */
.L_x_3665:
[----:B------:R1:W-:Y:S02]  /*127e0*/  STS.128 [R47+0xa000], RZ ;  /* 0x00a000ff2f007388 */ /* 0x0003e40000000c00 */
.L_x_3667:
[----:B------:R-:W-:Y:S05]  /*127f0*/  BSYNC.RECONVERGENT B0 ;  /* 0x0000000000007941 */ /* 0x000fea0003800200 */
.L_x_3664:
        /* <DEDUP_REMOVED lines=13> */
.L_x_3670:
[----:B------:R1:W-:Y:S02]  /*128d0*/  STS.128 [R47+0xa800], RZ ;  /* 0x00a800ff2f007388 */ /* 0x0003e40000000c00 */
.L_x_3669:
[----:B------:R-:W-:Y:S05]  /*128e0*/  BSYNC.RECONVERGENT B0 ;  /* 0x0000000000007941 */ /* 0x000fea0003800200 */
.L_x_3668:
[----:B------:R-:W-:Y:S01]  /*128f0*/  ISETP.GE.AND P0, PT, R27, R55, PT ;  /* 0x000000371b00720c */ /* 0x000fe20003f06270 */
[----:B------:R-:W-:-:S12]  /*12900*/  BSSY.RECONVERGENT B0, `(.L_x_3671) ;  /* 0x000000d000007945 */ /* 0x000fd80003800200 */
[----:B------:R1:W-:Y:S01]  /*12910*/  @P0 STS.128 [R47+0xb000], RZ ;  /* 0x00b000ff2f000388 */ /* 0x0003e20000000c00 */
        /* <DEDUP_REMOVED lines=10> */
.L_x_3673:
[----:B------:R1:W-:Y:S02]  /*129c0*/  STS.128 [R47+0xb000], RZ ;  /* 0x00b000ff2f007388 */ /* 0x0003e40000000c00 */
.L_x_3672:
[----:B------:R-:W-:Y:S05]  /*129d0*/  BSYNC.RECONVERGENT B0 ;  /* 0x0000000000007941 */ /* 0x000fea0003800200 */
.L_x_3671:
        /* <DEDUP_REMOVED lines=13> */
.L_x_3676:
[----:B------:R1:W-:Y:S02]  /*12ab0*/  STS.128 [R47+0xb800], RZ ;  /* 0x00b800ff2f007388 */ /* 0x0003e40000000c00 */
.L_x_3675:
[----:B------:R-:W-:Y:S05]  /*12ac0*/  BSYNC.RECONVERGENT B0 ;  /* 0x0000000000007941 */ /* 0x000fea0003800200 */
.L_x_3674:
[----:B------:R-:W-:Y:S01]  /*12ad0*/  ISETP.GE.AND P0, PT, R14, R55, PT ;  /* 0x000000370e00720c */ /* 0x000fe20003f06270 */
[----:B------:R-:W-:-:S12]  /*12ae0*/  BSSY.RECONVERGENT B0, `(.L_x_3677) ;  /* 0x0000011000007945 */ /* 0x000fd80003800200 */
[----:B------:R1:W-:Y:S01]  /*12af0*/  @P0 STS.128 [R47+0xc000], RZ ;  /* 0x00c000ff2f000388 */ /* 0x0003e20000000c00 */
[----:B------:R-:W-:Y:S05]  /*12b00*/  @P0 BRA `(.L_x_3678) ;  /* 0x0000000000380947 */ /* 0x000fea0003800000 */
[----:B------:R-:W-:-:S13]  /*12b10*/  ISETP.GE.AND P0, PT, R10, R234, PT ;  /* 0x000000ea0a00720c */ /* 0x000fda0003f06270 */
[----:B------:R-:W-:Y:S05]  /*12b20*/  @P0 BRA `(.L_x_3679) ;  /* 0x00000000002c0947 */ /* 0x000fea0003800000 */
[----:B----4-:R-:W-:Y:S01]  /*12b30*/  MOV R18, R16 ;  /* 0x0000001000127202 */ /* 0x010fe20000000f00 */
[----:B------:R-:W-:Y:S01]  /*12b40*/  IMAD R14, R225, 0x60, RZ ;  /* 0x00000060e10e7824 */ /* 0x000fe200078e02ff */
[----:B------:R-:W-:-:S03]  /*12b50*/  MOV R19, R17 ;  /* 0x0000001100137202 */ /* 0x000fc60000000f00 */
[----:B------:R-:W-:-:S05]  /*12b60*/  IMAD.WIDE.U32 R18, R224, 0x60, R18 ;  /* 0x00000060e0127825 */ /* 0x000fca00078e0012 */
[----:B------:R-:W-:Y:S02]  /*12b70*/  IADD3 R15, PT, PT, R14, R19, RZ ;  /* 0x000000130e0f7210 */ /* 0x000fe40007ffe0ff */
[----:B------:R-:W-:-:S05]  /*12b80*/  MOV R14, R18 ;  /* 0x00000012000e7202 */ /* 0x000fca0000000f00 */
[----:B------:R-:W-:Y:S01]  /*12b90*/  @!PT LDS RZ, [RZ] ;  /* 0x00000000fffff984 */ /* 0x000fe20000000800 */
[----:B------:R-:W-:Y:S01]  /*12ba0*/  @!PT LDS RZ, [RZ] ;  /* 0x00000000fffff984 */ /* 0x000fe20000000800 */
[----:B------:R-:W-:Y:S01]  /*12bb0*/  @!PT LDS RZ, [RZ] ;  /* 0x00000000fffff984 */ /* 0x000fe20000000800 */
[----:B------:R4:W-:Y:S01]  /*12bc0*/  LDGSTS.E.BYPASS.LTC128B.128 [R47+0xc000], desc[UR4][R14.64] ;  /* 0x0c0000000e2f7fae */ /* 0x0009e2000b981a04 */
[----:B------:R-:W-:Y:S05]  /*12bd0*/  BRA `(.L_x_3678) ;  /* 0x0000000000047947 */ /* 0x000fea0003800000 */
.L_x_3679:
[----:B------:R1:W-:Y:S02]  /*12be0*/  STS.128 [R47+0xc000], RZ ;  /* 0x00c000ff2f007388 */ /* 0x0003e40000000c00 */
.L_x_3678:
[----:B------:R-:W-:Y:S05]  /*12bf0*/  BSYNC.RECONVERGENT B0 ;  /* 0x0000000000007941 */ /* 0x000fea0003800200 */
.L_x_3677:
        /* <DEDUP_REMOVED lines=13> */
.L_x_3682:
[----:B------:R1:W-:Y:S02]  /*12cd0*/  STS.128 [R47+0xc800], RZ ;  /* 0x00c800ff2f007388 */ /* 0x0003e40000000c00 */
.L_x_3681:
[----:B------:R-:W-:Y:S05]  /*12ce0*/  BSYNC.RECONVERGENT B0 ;  /* 0x0000000000007941 */ /* 0x000fea0003800200 */
.L_x_3680:
        /* <DEDUP_REMOVED lines=17> */
.L_x_3685:
[----:B------:R1:W-:Y:S02]  /*12e00*/  STS.128 [R47+0xd000], RZ ;  /* 0x00d000ff2f007388 */ /* 0x0003e40000000c00 */
.L_x_3684:
[----:B------:R-:W-:Y:S05]  /*12e10*/  BSYNC.RECONVERGENT B0 ;  /* 0x0000000000007941 */ /* 0x000fea0003800200 */
.L_x_3683:
        /* <DEDUP_REMOVED lines=16> */
.L_x_3688:
[----:B------:R1:W-:Y:S02]  /*12f20*/  STS.128 [R47+0xd800], RZ ;  /* 0x00d800ff2f007388 */ /* 0x0003e40000000c00 */
.L_x_3687:
[----:B------:R-:W-:Y:S05]  /*12f30*/  BSYNC.RECONVERGENT B0 ;  /* 0x0000000000007941 */ /* 0x000fea0003800200 */
.L_x_3686:
        /* <DEDUP_REMOVED lines=17> */
.L_x_3691:
[----:B------:R1:W-:Y:S02]  /*13050*/  STS.128 [R47+0xe000], RZ ;  /* 0x00e000ff2f007388 */ /* 0x0003e40000000c00 */
.L_x_3690:
[----:B------:R-:W-:Y:S05]  /*13060*/  BSYNC.RECONVERGENT B0 ;  /* 0x0000000000007941 */ /* 0x000fea0003800200 */
.L_x_3689:
        /* <DEDUP_REMOVED lines=13> */
.L_x_3694:
[----:B------:R1:W-:Y:S02]  /*13140*/  STS.128 [R47+0xe800], RZ ;  /* 0x00e800ff2f007388 */ /* 0x0003e40000000c00 */
.L_x_3693:
[----:B------:R-:W-:Y:S05]  /*13150*/  BSYNC.RECONVERGENT B0 ;  /* 0x0000000000007941 */ /* 0x000fea0003800200 */
.L_x_3692:
        /* <DEDUP_REMOVED lines=17> */
.L_x_3697:
[----:B------:R1:W-:Y:S02]  /*13270*/  STS.128 [R47+0xf000], RZ ;  /* 0x00f000ff2f007388 */ /* 0x0003e40000000c00 */
.L_x_3696:
[----:B------:R-:W-:Y:S05]  /*13280*/  BSYNC.RECONVERGENT B0 ;  /* 0x0000000000007941 */ /* 0x000fea0003800200 */
.L_x_3695:
        /* <DEDUP_REMOVED lines=16> */
.L_x_3700:
[----:B------:R1:W-:Y:S02]  /*13390*/  STS.128 [R47+0xf800], RZ ;  /* 0x00f800ff2f007388 */ /* 0x0003e40000000c00 */
.L_x_3699:
[----:B------:R-:W-:Y:S05]  /*133a0*/  BSYNC.RECONVERGENT B0 ;  /* 0x0000000000007941 */ /* 0x000fea0003800200 */
.L_x_3698:
        /* <DEDUP_REMOVED lines=17> */
.L_x_3703:
[----:B------:R1:W-:Y:S02]  /*134c0*/  STS.128 [R47+0x10000], RZ ;  /* 0x010000ff2f007388 */ /* 0x0003e40000000c00 */
.L_x_3702:
[----:B------:R-:W-:Y:S05]  /*134d0*/  BSYNC.RECONVERGENT B0 ;  /* 0x0000000000007941 */ /* 0x000fea0003800200 */
.L_x_3701:
        /* <DEDUP_REMOVED lines=16> */
.L_x_3706:
[----:B------:R1:W-:Y:S02]  /*135e0*/  STS.128 [R47+0x10800], RZ ;  /* 0x010800ff2f007388 */ /* 0x0003e40000000c00 */
.L_x_3705:
[----:B------:R-:W-:Y:S05]  /*135f0*/  BSYNC.RECONVERGENT B0 ;  /* 0x0000000000007941 */ /* 0x000fea0003800200 */
.L_x_3704:
        /* <DEDUP_REMOVED lines=16> */
.L_x_3709:
[----:B------:R1:W-:Y:S02]  /*13700*/  STS.128 [R47+0x11000], RZ ;  /* 0x011000ff2f007388 */ /* 0x0003e40000000c00 */
.L_x_3708:
[----:B------:R-:W-:Y:S05]  /*13710*/  BSYNC.RECONVERGENT B0 ;  /* 0x0000000000007941 */ /* 0x000fea0003800200 */
.L_x_3707:
        /* <DEDUP_REMOVED lines=14> */
.L_x_3712:
[----:B------:R1:W-:Y:S02]  /*13800*/  STS.128 [R47+0x11800], RZ ;  /* 0x011800ff2f007388 */ /* 0x0003e40000000c00 */
.L_x_3711:
[----:B------:R-:W-:Y:S05]  /*13810*/  BSYNC.RECONVERGENT B0 ;  /* 0x0000000000007941 */ /* 0x000fea0003800200 */
.L_x_3710:
[----:B------:R-:W3:Y:S01]  /*13820*/  LD.E R126, desc[UR4][R164.64+0x18c] ;  /* 0x00018c04a47e7980 */ /* 0x000ee2000c101900 */
        /* <DEDUP_REMOVED lines=20> */
[----:B----4-:R-:W-:-:S02]  /*13970*/  MOV R9, 0x20 ;  /* 0x0000002000097802 */ /* 0x010fc40000000f00 */
[----:B------:R-:W-:Y:S01]  /*13980*/  MOV R8, 0x40 ;  /* 0x0000004000087802 */ /* 0x000fe20000000f00 */
[----:B--2---:R-:W2:Y:S01]  /*13990*/  LDSM.16.M88.4 R20, [R72+0x2000] ;  /* 0x002000004814783b */ /* 0x004ea20000000200 */
[----:B------:R-:W-:Y:S02]  /*139a0*/  SEL R50, R9, 0xffffffe0, !P0 ;  /* 0xffffffe009327807 */ /* 0x000fe40004000000 */
[----:B------:R-:W-:Y:S01]  /*139b0*/  LOP3.LUT P0, R66, R167, 0x4, RZ, 0xc0, !PT ;  /* 0x00000004a7427812 */ /* 0x000fe2000780c0ff */
[----:B------:R-:W4:Y:S01]  /*139c0*/  LDSM.16.M88.4 R24, [R72+0x2800] ;  /* 0x002800004818783b */ /* 0x000f220000000200 */
[-C--:B------:R-:W-:Y:S02]  /*139d0*/  IADD3 R56, PT, PT, R73, R50.reuse, RZ ;  /* 0x0000003249387210 */ /* 0x080fe40007ffe0ff */
[----:B------:R-:W-:Y:S01]  /*139e0*/  IADD3 R134, PT, PT, R72, R50, RZ ;  /* 0x0000003248867210 */ /* 0x000fe20007ffe0ff */
[----:B------:R-:W-:Y:S01]  /*139f0*/  LDSM.16.M88.4 R68, [R72+0x3000] ;  /* 0x003000004844783b */ /* 0x000fe20000000200 */
[----:B------:R-:W-:-:S02]  /*13a00*/  SEL R51, R8, 0xffffffc0, !P0 ;  /* 0xffffffc008337807 */ /* 0x000fc40004000000 */
[----:B-----5:R-:W-:Y:S01]  /*13a10*/  IADD3 R243, PT, PT, R3, R49, -R235 ;  /* 0x0000003103f37210 */ /* 0x020fe20007ffe8eb */
[----:B------:R-:W-:Y:S01]  /*13a20*/  LDSM.16.M88.4 R56, [R56] ;  /* 0x000000003838783b */ /* 0x000fe20000000200 */
[-C--:B-1----:R-:W-:Y:S02]  /*13a30*/  IADD3 R16, PT, PT, R73, R51.reuse, RZ ;  /* 0x0000003349107210 */ /* 0x082fe40007ffe0ff */
[----:B------:R-:W-:Y:S01]  /*13a40*/  IADD3 R127, PT, PT, R72, R51, RZ ;  /* 0x00000033487f7210 */ /* 0x000fe20007ffe0ff */
[----:B------:R-:W1:Y:S01]  /*13a50*/  LDSM.16.M88.4 R32, [R134+0x2000] ;  /* 0x002000008620783b */ /* 0x000e620000000200 */
[----:B------:R-:W-:Y:S02]  /*13a60*/  IADD3 R3, PT, PT, R46, -0x1, RZ ;  /* 0xffffffff2e037810 */ /* 0x000fe40007ffe0ff */
[----:B------:R-:W-:Y:S01]  /*13a70*/  IADD3 R65, PT, PT, R50, R127, RZ ;  /* 0x0000007f32417210 */ /* 0x000fe20007ffe0ff */
[----:B------:R4:W-:Y:S01]  /*13a80*/  LDSM.16.M88.4 R36, [R16] ;  /* 0x000000001024783b */ /* 0x0009e20000000200 */
[----:B------:R-:W-:-:S02]  /*13a90*/  SHF.R.U32.HI R244, RZ, 0x2, R167 ;  /* 0x00000002fff47819 */ /* 0x000fc400000116a7 */
[----:B------:R-:W-:Y:S01]  /*13aa0*/  ISETP.GT.AND P0, PT, R3, R226, PT ;  /* 0x000000e20300720c */ /* 0x000fe20003f04270 */
[----:B------:R-:W1:Y:S01]  /*13ab0*/  LDSM.16.M88.4 R40, [R127+0x2000] ;  /* 0x002000007f28783b */ /* 0x000e620000000200 */
[----:B------:R-:W-:-:S03]  /*13ac0*/  IADD3 R64, PT, PT, R49, -R235, -R64 ;  /* 0x800000eb31407210 */ /* 0x000fc60007ffe840 */
[----:B------:R-:W-:Y:S04]  /*13ad0*/  LDSM.16.M88.4 R52, [R65+0x2000] ;  /* 0x002000004134783b */ /* 0x000fe80000000200 */
[----:B------:R-:W1:Y:S04]  /*13ae0*/  LDSM.16.M88.4 R12, [R134+0x2800] ;  /* 0x00280000860c783b */ /* 0x000e680000000200 */
[----:B------:R-:W-:Y:S01]  /*13af0*/  LDSM.16.M88.4 R80, [R127+0x2800] ;  /* 0x002800007f50783b */ /* 0x000fe20000000200 */
[----:B--2---:R-:W-:Y:S03]  /*13b00*/  HMMA.16816.F32 R28, R60, R20, RZ ;  /* 0x000000143c1c723c */ /* 0x004fe600000018ff */
[----:B------:R-:W-:Y:S01]  /*13b10*/  LDSM.16.M88.4 R76, [R127+0x3000] ;  /* 0x003000007f4c783b */ /* 0x000fe20000000200 */
[----:B----4-:R-:W-:-:S04]  /*13b20*/  IADD3 R16, PT, PT, R50, R16, RZ ;  /* 0x0000001032107210 */ /* 0x010fc80007ffe0ff */
[C---:B------:R-:W-:Y:S02]  /*13b30*/  HMMA.16816.F32 R20, R60.reuse, R22, RZ ;  /* 0x000000163c14723c */ /* 0x040fe400000018ff */
[----:B------:R-:W2:Y:S06]  /*13b40*/  LDSM.16.M88.4 R16, [R16] ;  /* 0x000000001010783b */ /* 0x000eac0000000200 */
[----:B------:R-:W-:Y:S08]  /*13b50*/  HMMA.16816.F32 R4, R60, R24, RZ ;  /* 0x000000183c04723c */ /* 0x000ff000000018ff */
[C---:B-1----:R-:W-:Y:S08]  /*13b60*/  HMMA.16816.F32 R28, R56.reuse, R32, R28 ;  /* 0x00000020381c723c */ /* 0x042ff0000000181c */
[----:B------:R-:W-:Y:S01]  /*13b70*/  HMMA.16816.F32 R20, R56, R34, R20 ;  /* 0x000000223814723c */ /* 0x000fe20000001814 */
[----:B------:R-:W1:Y:S07]  /*13b80*/  LDSM.16.M88.4 R32, [R134+0x3000] ;  /* 0x003000008620783b */ /* 0x000e6e0000000200 */
[----:B------:R-:W-:Y:S08]  /*13b90*/  HMMA.16816.F32 R24, R60, R26, RZ ;  /* 0x0000001a3c18723c */ /* 0x000ff000000018ff */
[----:B------:R-:W-:Y:S08]  /*13ba0*/  HMMA.16816.F32 R28, R36, R40, R28 ;  /* 0x00000028241c723c */ /* 0x000ff0000000181c */
[----:B------:R-:W-:Y:S08]  /*13bb0*/  HMMA.16816.F32 R4, R56, R12, R4 ;  /* 0x0000000c3804723c */ /* 0x000ff00000001804 */
[----:B------:R-:W-:Y:S01]  /*13bc0*/  HMMA.16816.F32 R20, R36, R42, R20 ;  /* 0x0000002a2414723c */ /* 0x000fe20000001814 */
[----:B------:R-:W4:Y:S07]  /*13bd0*/  LDSM.16.M88.4 R40, [R65+0x2800] ;  /* 0x002800004128783b */ /* 0x000f2e0000000200 */
[----:B--2---:R-:W-:Y:S08]  /*13be0*/  HMMA.16816.F32 R28, R16, R52, R28 ;  /* 0x00000034101c723c */ /* 0x004ff0000000181c */
[----:B------:R-:W-:Y:S08]  /*13bf0*/  HMMA.16816.F32 R24, R56, R14, R24 ;  /* 0x0000000e3818723c */ /* 0x000ff00000001818 */
[----:B------:R-:W-:Y:S08]  /*13c00*/  HMMA.16816.F32 R12, R60, R68, RZ ;  /* 0x000000443c0c723c */ /* 0x000ff000000018ff */
[----:B------:R-:W-:Y:S08]  /*13c10*/  HMMA.16816.F32 R4, R36, R80, R4 ;  /* 0x000000502404723c */ /* 0x000ff00000001804 */
[----:B------:R-:W-:Y:S01]  /*13c20*/  HMMA.16816.F32 R20, R16, R54, R20 ;  /* 0x000000361014723c */ /* 0x000fe20000001814 */
[----:B------:R-:W2:Y:S07]  /*13c30*/  LDSM.16.M88.4 R52, [R72+0x3800] ;  /* 0x003800004834783b */ /* 0x000eae0000000200 */
[----:B-1----:R-:W-:Y:S08]  /*13c40*/  HMMA.16816.F32 R12, R56, R32, R12 ;  /* 0x00000020380c723c */ /* 0x002ff0000000180c */
[----:B------:R-:W-:Y:S01]  /*13c50*/  HMMA.16816.F32 R24, R36, R82, R24 ;  /* 0x000000522418723c */ /* 0x000fe20000001818 */
[----:B------:R-:W-:Y:S07]  /*13c60*/  LDSM.16.M88.4 R80, [R127+0x3800] ;  /* 0x003800007f50783b */ /* 0x000fee0000000200 */
[----:B----4-:R-:W-:Y:S08]  /*13c70*/  HMMA.16816.F32 R4, R16, R40, R4 ;  /* 0x000000281004723c */ /* 0x010ff00000001804 */
[----:B------:R-:W-:Y:S08]  /*13c80*/  HMMA.16816.F32 R12, R36, R76, R12 ;  /* 0x0000004c240c723c */ /* 0x000ff0000000180c */
[----:B------:R-:W-:Y:S01]  /*13c90*/  HMMA.16816.F32 R24, R16, R42, R24 ;  /* 0x0000002a1018723c */ /* 0x000fe20000001818 */
[----:B------:R-:W-:Y:S01]  /*13ca0*/  LDSM.16.M88.4 R40, [R72+0x4000] ;  /* 0x004000004828783b */ /* 0x000fe20000000200 */
[-C--:B---3--:R-:W-:Y:S01]  /*13cb0*/  FMUL.FTZ R28, R28, R126.reuse ;  /* 0x0000007e1c1c7220 */ /* 0x088fe20000410000 */
        /* <DEDUP_REMOVED lines=19> */
[----:B------:R-:W1:Y:S08]  /*13df0*/  MUFU.TANH R118, R20 ;  /* 0x0000001400767308 */ /* 0x000e700000002400 */
[----:B------:R-:W1:Y:S01]  /*13e00*/  MUFU.TANH R117, R21 ;  /* 0x0000001500757308 */ /* 0x000e620000002400 */
[----:B--2---:R-:W-:Y:S01]  /*13e10*/  HMMA.16816.F32 R28, R60, R70, RZ ;  /* 0x000000463c1c723c */ /* 0x004fe200000018ff */
[----:B------:R-:W2:Y:S06]  /*13e20*/  LDSM.16.M88.4 R68, [R134+0x3800] ;  /* 0x003800008644783b */ /* 0x000eac0000000200 */
        /* <DEDUP_REMOVED lines=10> */
[----:B------:R1:W1:Y:S05]  /*13ed0*/  MUFU.TANH R119, R7 ;  /* 0x0000000700777308 */ /* 0x00026a0000002400 */
[----:B--2---:R-:W-:Y:S03]  /*13ee0*/  HMMA.16816.F32 R20, R56, R68, R20 ;  /* 0x000000443814723c */ /* 0x004fe60000001814 */
[----:B------:R-:W2:Y:S05]  /*13ef0*/  MUFU.TANH R114, R24 ;  /* 0x0000001800727308 */ /* 0x000eaa0000002400 */
[----:B----4-:R-:W-:Y:S03]  /*13f00*/  HMMA.16816.F32 R12, R16, R32, R12 ;  /* 0x00000020100c723c */ /* 0x010fe6000000180c */
[----:B------:R-:W4:Y:S05]  /*13f10*/  MUFU.TANH R113, R25 ;  /* 0x0000001900717308 */ /* 0x000f2a0000002400 */
        /* <DEDUP_REMOVED lines=19> */
[----:B---3--:R-:W-:Y:S03]  /*14050*/  HMMA.16816.F32 R24, R60, R40, RZ ;  /* 0x000000283c18723c */ /* 0x008fe600000018ff */
[----:B------:R-:W3:Y:S08]  /*14060*/  MUFU.TANH R96, R14 ;  /* 0x0000000e00607308 */ /* 0x000ef00000002400 */
[----:B------:R4:W2:Y:S01]  /*14070*/  MUFU.TANH R95, R15 ;  /* 0x0000000f005f7308 */ /* 0x0008a20000002400 */
[----:B------:R-:W-:Y:S01]  /*14080*/  HMMA.16816.F32 R4, R36, R82, R4 ;  /* 0x000000522404723c */ /* 0x000fe20000001804 */
[----:B------:R-:W-:Y:S06]  /*14090*/  LDSM.16.M88.4 R80, [R127+0x4800] ;  /* 0x004800007f50783b */ /* 0x000fec0000000200 */
[----:B------:R-:W2:Y:S01]  /*140a0*/  MUFU.TANH R110, R28 ;  /* 0x0000001c006e7308 */ /* 0x000ea20000002400 */
[----:B-1----:R-:W-:Y:S07]  /*140b0*/  HMMA.16816.F32 R24, R56, R52, R24 ;  /* 0x000000343818723c */ /* 0x002fee0000001818 */
[----:B------:R-:W1:Y:S01]  /*140c0*/  MUFU.TANH R109, R29 ;  /* 0x0000001d006d7308 */ /* 0x000e620000002400 */
[----:B----4-:R-:W-:Y:S01]  /*140d0*/  HMMA.16816.F32 R12, R60, R42, RZ ;  /* 0x0000002a3c0c723c */ /* 0x010fe200000018ff */
[----:B------:R-:W4:Y:S06]  /*140e0*/  LDSM.16.M88.4 R40, [R134+0x4800] ;  /* 0x004800008628783b */ /* 0x000f2c0000000200 */
[----:B------:R-:W1:Y:S01]  /*140f0*/  MUFU.TANH R94, R30 ;  /* 0x0000001e005e7308 */ /* 0x000e620000002400 */
[----:B--2---:R-:W-:Y:S07]  /*14100*/  HMMA.16816.F32 R20, R16, R68, R20 ;  /* 0x000000441014723c */ /* 0x004fee0000001814 */
        /* <DEDUP_REMOVED lines=10> */
[----:B------:R-:W1:Y:S06]  /*141b0*/  LDSM.16.M88.4 R68, [R72+0x5000] ;  /* 0x005000004844783b */ /* 0x000e6c0000000200 */
[----:B------:R-:W1:Y:S01]  /*141c0*/  MUFU.TANH R107, R21 ;  /* 0x00000015006b7308 */ /* 0x000e620000002400 */
[C---:B--2---:R-:W-:Y:S07]  /*141d0*/  HMMA.16816.F32 R28, R60.reuse, R32, RZ ;  /* 0x000000203c1c723c */ /* 0x044fee00000018ff */
[----:B------:R-:W2:Y:S01]  /*141e0*/  MUFU.TANH R92, R22 ;  /* 0x00000016005c7308 */ /* 0x000ea20000002400 */
[----:B------:R-:W-:Y:S03]  /*141f0*/  HMMA.16816.F32 R32, R60, R34, RZ ;  /* 0x000000223c20723c */ /* 0x000fe600000018ff */
[-C--:B------:R-:W-:Y:S01]  /*14200*/  FMUL.FTZ R4, R4, R126.reuse ;  /* 0x0000007e04047220 */ /* 0x080fe20000410000 */
[-C--:B------:R-:W-:Y:S01]  /*14210*/  FMUL.FTZ R5, R5, R126.reuse ;  /* 0x0000007e05057220 */ /* 0x080fe20000410000 */
[-C--:B------:R-:W-:Y:S01]  /*14220*/  FMUL.FTZ R6, R6, R126.reuse ;  /* 0x0000007e06067220 */ /* 0x080fe20000410000 */
[-C--:B------:R-:W-:Y:S01]  /*14230*/  FMUL.FTZ R7, R7, R126.reuse ;  /* 0x0000007e07077220 */ /* 0x080fe20000410000 */
[----:B------:R2:W1:Y:S01]  /*14240*/  MUFU.TANH R91, R23 ;  /* 0x00000017005b7308 */ /* 0x0004620000002400 */
[----:B------:R-:W-:Y:S01]  /*14250*/  HMMA.16816.F32 R12, R36, R78, R12 ;  /* 0x0000004e240c723c */ /* 0x000fe2000000180c */
[----:B------:R-:W-:Y:S06]  /*14260*/  LDSM.16.M88.4 R76, [R127+0x5000] ;  /* 0x005000007f4c783b */ /* 0x000fec0000000200 */
[----:B------:R-:W1:Y:S01]  /*14270*/  MUFU.TANH R106, R4 ;  /* 0x00000004006a7308 */ /* 0x000e620000002400 */
[----:B----4-:R-:W-:Y:S07]  /*14280*/  HMMA.16816.F32 R28, R56, R40, R28 ;  /* 0x00000028381c723c */ /* 0x010fee000000181c */
[----:B------:R-:W4:Y:S01]  /*14290*/  MUFU.TANH R105, R5 ;  /* 0x0000000500697308 */ /* 0x000f220000002400 */
[----:B---3--:R-:W-:Y:S01]  /*142a0*/  HMMA.16816.F32 R24, R16, R52, R24 ;  /* 0x000000341018723c */ /* 0x008fe20000001818 */
[----:B--2---:R-:W-:Y:S06]  /*142b0*/  LDSM.16.M88.4 R20, [R134+0x5000] ;  /* 0x005000008614783b */ /* 0x004fec0000000200 */
[----:B------:R-:W2:Y:S01]  /*142c0*/  MUFU.TANH R90, R6 ;  /* 0x00000006005a7308 */ /* 0x000ea20000002400 */
[----:B------:R-:W-:Y:S01]  /*142d0*/  HMMA.16816.F32 R32, R56, R42, R32 ;  /* 0x0000002a3820723c */ /* 0x000fe20000001820 */
[----:B------:R-:W3:Y:S06]  /*142e0*/  LDSM.16.M88.4 R40, [R65+0x4800] ;  /* 0x004800004128783b */ /* 0x000eec0000000200 */
[----:B------:R1:W1:Y:S01]  /*142f0*/  MUFU.TANH R89, R7 ;  /* 0x0000000700597308 */ /* 0x0002620000002400 */
[----:B------:R-:W-:Y:S03]  /*14300*/  HMMA.16816.F32 R28, R36, R80, R28 ;  /* 0x00000050241c723c */ /* 0x000fe6000000181c */
[-C--:B------:R-:W-:Y:S01]  /*14310*/  FMUL.FTZ R24, R24, R126.reuse ;  /* 0x0000007e18187220 */ /* 0x080fe20000410000 */
[-C--:B------:R-:W-:Y:S01]  /*14320*/  FMUL.FTZ R25, R25, R126.reuse ;  /* 0x0000007e19197220 */ /* 0x080fe20000410000 */
[-C--:B------:R-:W-:Y:S01]  /*14330*/  FMUL.FTZ R26, R26, R126.reuse ;  /* 0x0000007e1a1a7220 */ /* 0x080fe20000410000 */
[-C--:B------:R-:W-:Y:S01]  /*14340*/  FMUL.FTZ R27, R27, R126.reuse ;  /* 0x0000007e1b1b7220 */ /* 0x080fe20000410000 */
[----:B------:R-:W2:Y:S01]  /*14350*/  MUFU.TANH R104, R24 ;  /* 0x0000001800687308 */ /* 0x000ea20000002400 */
[----:B------:R-:W-:Y:S01]  /*14360*/  HMMA.16816.F32 R12, R16, R54, R12 ;  /* 0x00000036100c723c */ /* 0x000fe2000000180c */
[----:B------:R-:W4:Y:S06]  /*14370*/  LDSM.16.M88.4 R52, [R72+0x5800] ;  /* 0x005800004834783b */ /* 0x000f2c0000000200 */
[----:B------:R-:W2:Y:S01]  /*14380*/  MUFU.TANH R103, R25 ;  /* 0x0000001900677308 */ /* 0x000ea20000002400 */
[----:B------:R-:W-:Y:S01]  /*14390*/  HMMA.16816.F32 R32, R36, R82, R32 ;  /* 0x000000522420723c */ /* 0x000fe20000001820 */
[----:B------:R-:W-:Y:S06]  /*143a0*/  LDSM.16.M88.4 R80, [R127+0x5800] ;  /* 0x005800007f50783b */ /* 0x000fec0000000200 */
[----:B------:R-:W2:Y:S01]  /*143b0*/  MUFU.TANH R88, R26 ;  /* 0x0000001a00587308 */ /* 0x000ea20000002400 */
[----:B-1----:R-:W-:Y:S03]  /*143c0*/  HMMA.16816.F32 R4, R60, R68, RZ ;  /* 0x000000443c04723c */ /* 0x002fe600000018ff */
[-C--:B------:R-:W-:Y:S01]  /*143d0*/  FMUL.FTZ R12, R12, R126.reuse ;  /* 0x0000007e0c0c7220 */ /* 0x080fe20000410000 */
[-C--:B------:R-:W-:Y:S01]  /*143e0*/  FMUL.FTZ R13, R13, R126.reuse ;  /* 0x0000007e0d0d7220 */ /* 0x080fe20000410000 */
[-C--:B------:R-:W-:Y:S01]  /*143f0*/  FMUL.FTZ R14, R14, R126.reuse ;  /* 0x0000007e0e0e7220 */ /* 0x080fe20000410000 */
[-C--:B------:R-:W-:Y:S01]  /*14400*/  FMUL.FTZ R15, R15, R126.reuse ;  /* 0x0000007e0f0f7220 */ /* 0x080fe20000410000 */
[----:B------:R1:W1:Y:S01]  /*14410*/  MUFU.TANH R87, R27 ;  /* 0x0000001b00577308 */ /* 0x0002620000002400 */
[C---:B---3--:R-:W-:Y:S07]  /*14420*/  HMMA.16816.F32 R28, R16.reuse, R40, R28 ;  /* 0x00000028101c723c */ /* 0x048fee000000181c */
[----:B------:R-:W3:Y:S01]  /*14430*/  MUFU.TANH R102, R12 ;  /* 0x0000000c00667308 */ /* 0x000ee20000002400 */
[----:B------:R-:W-:Y:S01]  /*14440*/  HMMA.16816.F32 R32, R16, R42, R32 ;  /* 0x0000002a1020723c */ /* 0x000fe20000001820 */
[----:B------:R-:W-:Y:S06]  /*14450*/  LDSM.16.M88.4 R40, [R72+0x6000] ;  /* 0x006000004828783b */ /* 0x000fec0000000200 */
[----:B------:R-:W2:Y:S01]  /*14460*/  MUFU.TANH R101, R13 ;  /* 0x0000000d00657308 */ /* 0x000ea20000002400 */
[----:B-1----:R-:W-:Y:S01]  /*14470*/  HMMA.16816.F32 R24, R60, R70, RZ ;  /* 0x000000463c18723c */ /* 0x002fe200000018ff */
[----:B------:R-:W-:Y:S02]  /*14480*/  LDSM.16.M88.4 R68, [R134+0x5800] ;  /* 0x005800008644783b */ /* 0x000fe40000000200 */
[-C--:B------:R-:W-:Y:S01]  /*14490*/  FMUL.FTZ R28, R28, R126.reuse ;  /* 0x0000007e1c1c7220 */ /* 0x080fe20000410000 */
[-C--:B------:R-:W-:Y:S01]  /*144a0*/  FMUL.FTZ R29, R29, R126.reuse ;  /* 0x0000007e1d1d7220 */ /* 0x080fe20000410000 */
[----:B------:R-:W-:-:S02]  /*144b0*/  FMUL.FTZ R30, R30, R126 ;  /* 0x0000007e1e1e7220 */ /* 0x000fc40000410000 */
[----:B------:R-:W1:Y:S01]  /*144c0*/  MUFU.TANH R86, R14 ;  /* 0x0000000e00567308 */ /* 0x000e620000002400 */
[-C--:B------:R-:W-:Y:S01]  /*144d0*/  FMUL.FTZ R2, R31, R126.reuse ;  /* 0x0000007e1f027220 */ /* 0x080fe20000410000 */
[----:B------:R-:W-:Y:S02]  /*144e0*/  HMMA.16816.F32 R4, R56, R20, R4 ;  /* 0x000000143804723c */ /* 0x000fe40000001804 */
[-C--:B------:R-:W-:Y:S01]  /*144f0*/  FMUL.FTZ R32, R32, R126.reuse ;  /* 0x0000007e20207220 */ /* 0x080fe20000410000 */
[-C--:B------:R-:W-:Y:S01]  /*14500*/  FMUL.FTZ R33, R33, R126.reuse ;  /* 0x0000007e21217220 */ /* 0x080fe20000410000 */
[-C--:B------:R-:W-:Y:S02]  /*14510*/  FMUL.FTZ R35, R35, R126.reuse ;  /* 0x0000007e23237220 */ /* 0x080fe40000410000 */
[----:B------:R4:W1:Y:S01]  /*14520*/  MUFU.TANH R85, R15 ;  /* 0x0000000f00557308 */ /* 0x0008620000002400 */
[----:B------:R-:W-:-:S04]  /*14530*/  FMUL.FTZ R0, R34, R126 ;  /* 0x0000007e22007220 */ /* 0x000fc80000410000 */
[----:B------:R-:W-:Y:S01]  /*14540*/  HMMA.16816.F32 R24, R56, R22, R24 ;  /* 0x000000163818723c */ /* 0x000fe20000001818 */
[----:B------:R-:W3:Y:S02]  /*14550*/  LDSM.16.M88.4 R20, [R65+0x5000] ;  /* 0x005000004114783b */ /* 0x000ee40000000200 */
[----:B------:R-:W1:Y:S06]  /*14560*/  MUFU.TANH R125, R28 ;  /* 0x0000001c007d7308 */ /* 0x000e6c0000002400 */
[----:B------:R-:W-:Y:S02]  /*14570*/  HMMA.16816.F32 R4, R36, R76, R4 ;  /* 0x0000004c2404723c */ /* 0x000fe40000001804 */
[----:B------:R-:W1:Y:S06]  /*14580*/  MUFU.TANH R128, R29 ;  /* 0x0000001d00807308 */ /* 0x000e6c0000002400 */
[----:B----4-:R-:W-:Y:S02]  /*14590*/  HMMA.16816.F32 R12, R60, R52, RZ ;  /* 0x000000343c0c723c */ /* 0x010fe400000018ff */
[----:B------:R4:W1:Y:S06]  /*145a0*/  MUFU.TANH R84, R30 ;  /* 0x0000001e00547308 */ /* 0x00086c0000002400 */
[----:B------:R-:W-:Y:S01]  /*145b0*/  HMMA.16816.F32 R24, R36, R78, R24 ;  /* 0x0000004e2418723c */ /* 0x000fe20000001818 */
[----:B------:R-:W-:Y:S01]  /*145c0*/  LDSM.16.M88.4 R76, [R127+0x6000] ;  /* 0x006000007f4c783b */ /* 0x000fe20000000200 */
[----:B------:R-:W1:Y:S08]  /*145d0*/  MUFU.TANH R130, R32 ;  /* 0x0000002000827308 */ /* 0x000e700000002400 */
[----:B------:R-:W1:Y:S01]  /*145e0*/  MUFU.TANH R132, R33 ;  /* 0x0000002100847308 */ /* 0x000e620000002400 */
[----:B----4-:R-:W-:Y:S01]  /*145f0*/  HMMA.16816.F32 R28, R60, R54, RZ ;  /* 0x000000363c1c723c */ /* 0x010fe200000018ff */
[----:B------:R-:W4:Y:S06]  /*14600*/  LDSM.16.M88.4 R52, [R134+0x6000] ;  /* 0x006000008634783b */ /* 0x000f2c0000000200 */
[----:B------:R2:W1:Y:S01]  /*14610*/  MUFU.TANH R129, R35 ;  /* 0x0000002300817308 */ /* 0x0004620000002400 */
[C---:B---3--:R-:W-:Y:S07]  /*14620*/  HMMA.16816.F32 R4, R16.reuse, R20, R4 ;  /* 0x000000141004723c */ /* 0x048fee0000001804 */
[----:B------:R-:W3:Y:S01]  /*14630*/  MUFU.TANH R2, R2 ;  /* 0x0000000200027308 */ /* 0x000ee20000002400 */
[----:B------:R-:W-:Y:S01]  /*14640*/  HMMA.16816.F32 R24, R16, R22, R24 ;  /* 0x000000161018723c */ /* 0x000fe20000001818 */
[----:B------:R-:W-:Y:S06]  /*14650*/  LDSM.16.M88.4 R20, [R72+0x6800] ;  /* 0x006800004814783b */ /* 0x000fec0000000200 */
[----:B------:R-:W1:Y:S01]  /*14660*/  MUFU.TANH R0, R0 ;  /* 0x0000000000007308 */ /* 0x000e620000002400 */
[C---:B------:R-:W-:Y:S03]  /*14670*/  HMMA.16816.F32 R12, R56.reuse, R68, R12 ;  /* 0x00000044380c723c */ /* 0x040fe6000000180c */
[-C--:B------:R-:W-:Y:S01]  /*14680*/  FMUL.FTZ R4, R4, R126.reuse ;  /* 0x0000007e04047220 */ /* 0x080fe20000410000 */
[-C--:B------:R-:W-:Y:S01]  /*14690*/  FMUL.FTZ R5, R5, R126.reuse ;  /* 0x0000007e05057220 */ /* 0x080fe20000410000 */
[-C--:B------:R-:W-:Y:S01]  /*146a0*/  FMUL.FTZ R6, R6, R126.reuse ;  /* 0x0000007e06067220 */ /* 0x080fe20000410000 */
[-C--:B------:R-:W-:Y:S01]  /*146b0*/  FMUL.FTZ R7, R7, R126.reuse ;  /* 0x0000007e07077220 */ /* 0x080fe20000410000 */
        /* <DEDUP_REMOVED lines=8> */
[----:B--2---:R-:W-:Y:S07]  /*14740*/  HMMA.16816.F32 R32, R60, R40, RZ ;  /* 0x000000283c20723c */ /* 0x004fee00000018ff */
[----:B------:R-:W2:Y:S01]  /*14750*/  MUFU.TANH R131, R6 ;  /* 0x0000000600837308 */ /* 0x000ea20000002400 */
[C---:B------:R-:W-:Y:S07]  /*14760*/  HMMA.16816.F32 R12, R36.reuse, R80, R12 ;  /* 0x00000050240c723c */ /* 0x040fee000000180c */
[----:B------:R1:W1:Y:S01]  /*14770*/  MUFU.TANH R133, R7 ;  /* 0x0000000700857308 */ /* 0x0002620000002400 */
[----:B------:R-:W-:Y:S01]  /*14780*/  HMMA.16816.F32 R28, R36, R82, R28 ;  /* 0x00000052241c723c */ /* 0x000fe2000000181c */
[----:B------:R-:W-:Y:S06]  /*14790*/  LDSM.16.M88.4 R80, [R127+0x6800] ;  /* 0x006800007f50783b */ /* 0x000fec0000000200 */
[----:B------:R-:W2:Y:S01]  /*147a0*/  MUFU.TANH R139, R24 ;  /* 0x00000018008b7308 */ /* 0x000ea20000002400 */
[----:B----4-:R-:W-:Y:S07]  /*147b0*/  HMMA.16816.F32 R32, R56, R52, R32 ;  /* 0x000000343820723c */ /* 0x010fee0000001820 */
[----:B------:R-:W4:Y:S01]  /*147c0*/  MUFU.TANH R142, R25 ;  /* 0x00000019008e7308 */ /* 0x000f220000002400 */
[----:B-1----:R-:W-:Y:S01]  /*147d0*/  HMMA.16816.F32 R4, R60, R42, RZ ;  /* 0x0000002a3c04723c */ /* 0x002fe200000018ff */
[----:B------:R-:W1:Y:S06]  /*147e0*/  LDSM.16.M88.4 R40, [R134+0x6800] ;  /* 0x006800008628783b */ /* 0x000e6c0000000200 */
[----:B------:R-:W1:Y:S01]  /*147f0*/  MUFU.TANH R136, R26 ;  /* 0x0000001a00887308 */ /* 0x000e620000002400 */
[C---:B---3--:R-:W-:Y:S07]  /*14800*/  HMMA.16816.F32 R12, R16.reuse, R68, R12 ;  /* 0x00000044100c723c */ /* 0x048fee000000180c */
[----:B------:R3:W1:Y:S01]  /*14810*/  MUFU.TANH R138, R27 ;  /* 0x0000001b008a7308 */ /* 0x0006620000002400 */
        /* <DEDUP_REMOVED lines=16> */
[----:B------:R-:W2:Y:S01]  /*14920*/  MUFU.TANH R140, R14 ;  /* 0x0000000e008c7308 */ /* 0x000ea20000002400 */
[----:B------:R-:W-:Y:S07]  /*14930*/  HMMA.16816.F32 R32, R36, R76, R32 ;  /* 0x0000004c2420723c */ /* 0x000fee0000001820 */
[----:B------:R4:W2:Y:S01]  /*14940*/  MUFU.TANH R141, R15 ;  /* 0x0000000f008d7308 */ /* 0x0008a20000002400 */
[C---:B-1----:R-:W-:Y:S07]  /*14950*/  HMMA.16816.F32 R24, R56.reuse, R40, R24 ;  /* 0x000000283818723c */ /* 0x042fee0000001818 */
[----:B------:R-:W1:Y:S01]  /*14960*/  MUFU.TANH R148, R28 ;  /* 0x0000001c00947308 */ /* 0x000e620000002400 */
[----:B------:R-:W-:Y:S01]  /*14970*/  HMMA.16816.F32 R20, R56, R42, R20 ;  /* 0x0000002a3814723c */ /* 0x000fe20000001814 */
[----:B------:R-:W3:Y:S06]  /*14980*/  LDSM.16.M88.4 R40, [R65+0x6800] ;  /* 0x006800004128783b */ /* 0x000eec0000000200 */
[----:B------:R-:W1:Y:S01]  /*14990*/  MUFU.TANH R150, R29 ;  /* 0x0000001d00967308 */ /* 0x000e620000002400 */
[----:B------:R-:W-:Y:S01]  /*149a0*/  HMMA.16816.F32 R4, R36, R78, R4 ;  /* 0x0000004e2404723c */ /* 0x000fe20000001804 */
[----:B----4-:R-:W4:Y:S04]  /*149b0*/  LDSM.16.M88.4 R12, [R134+0x7000] ;  /* 0x00700000860c783b */ /* 0x010f280000000200 */
[----:B------:R-:W1:Y:S02]  /*149c0*/  LDSM.16.M88.4 R76, [R127+0x7000] ;  /* 0x007000007f4c783b */ /* 0x000e640000000200 */
[----:B------:R-:W1:Y:S01]  /*149d0*/  MUFU.TANH R143, R30 ;  /* 0x0000001e008f7308 */ /* 0x000e620000002400 */
[----:B--2---:R-:W-:Y:S07]  /*149e0*/  HMMA.16816.F32 R32, R16, R52, R32 ;  /* 0x000000341020723c */ /* 0x004fee0000001820 */
[----:B------:R2:W1:Y:S01]  /*149f0*/  MUFU.TANH R145, R31 ;  /* 0x0000001f00917308 */ /* 0x0004620000002400 */
[----:B------:R-:W-:Y:S08]  /*14a00*/  HMMA.16816.F32 R24, R36, R80, R24 ;  /* 0x000000502418723c */ /* 0x000ff00000001818 */
[----:B------:R-:W-:Y:S01]  /*14a10*/  HMMA.16816.F32 R4, R16, R54, R4 ;  /* 0x000000361004723c */ /* 0x000fe20000001804 */
[----:B------:R-:W1:Y:S02]  /*14a20*/  LDSM.16.M88.4 R52, [R72+0x7800] ;  /* 0x007800004834783b */ /* 0x000e640000000200 */
        /* <DEDUP_REMOVED lines=13> */
[----:B------:R-:W2:Y:S01]  /*14b00*/  MUFU.TANH R147, R34 ;  /* 0x0000002200937308 */ /* 0x000ea20000002400 */
[----:B---3--:R-:W-:Y:S07]  /*14b10*/  HMMA.16816.F32 R24, R16, R40, R24 ;  /* 0x000000281018723c */ /* 0x008fee0000001818 */
[----:B------:R3:W1:Y:S01]  /*14b20*/  MUFU.TANH R149, R35 ;  /* 0x0000002300957308 */ /* 0x0006620000002400 */
[----:B------:R-:W-:Y:S07]  /*14b30*/  HMMA.16816.F32 R68, R60, R70, RZ ;  /* 0x000000463c44723c */ /* 0x000fee00000018ff */
[----:B------:R-:W1:Y:S01]  /*14b40*/  MUFU.TANH R156, R4 ;  /* 0x00000004009c7308 */ /* 0x000e620000002400 */
[----:B----4-:R-:W-:Y:S03]  /*14b50*/  HMMA.16816.F32 R28, R56, R12, R28 ;  /* 0x0000000c381c723c */ /* 0x010fe6000000181c */
[-C--:B------:R-:W-:Y:S01]  /*14b60*/  FMUL.FTZ R24, R24, R126.reuse ;  /* 0x0000007e18187220 */ /* 0x080fe20000410000 */
[-C--:B------:R-:W-:Y:S01]  /*14b70*/  FMUL.FTZ R25, R25, R126.reuse ;  /* 0x0000007e19197220 */ /* 0x080fe20000410000 */
[-C--:B------:R-:W-:Y:S01]  /*14b80*/  FMUL.FTZ R26, R26, R126.reuse ;  /* 0x0000007e1a1a7220 */ /* 0x080fe20000410000 */
[-C--:B------:R-:W-:Y:S01]  /*14b90*/  FMUL.FTZ R27, R27, R126.reuse ;  /* 0x0000007e1b1b7220 */ /* 0x080fe20000410000 */
[----:B------:R-:W4:Y:S01]  /*14ba0*/  MUFU.TANH R158, R5 ;  /* 0x00000005009e7308 */ /* 0x000f220000002400 */
[----:B------:R-:W-:Y:S01]  /*14bb0*/  HMMA.16816.F32 R20, R16, R42, R20 ;  /* 0x0000002a1014723c */ /* 0x000fe20000001814 */
[----:B---3--:R-:W-:Y:S04]  /*14bc0*/  LDSM.16.M88.4 R32, [R134+0x7800] ;  /* 0x007800008620783b */ /* 0x008fe80000000200 */
[----:B------:R-:W-:Y:S02]  /*14bd0*/  LDSM.16.M88.4 R40, [R72+0x8000] ;  /* 0x008000004828783b */ /* 0x000fe40000000200 */
[----:B------:R-:W3:Y:S01]  /*14be0*/  MUFU.TANH R151, R6 ;  /* 0x0000000600977308 */ /* 0x000ee20000002400 */
[----:B------:R-:W-:Y:S01]  /*14bf0*/  HMMA.16816.F32 R68, R56, R14, R68 ;  /* 0x0000000e3844723c */ /* 0x000fe20000001844 */
[----:B------:R-:W2:Y:S06]  /*14c00*/  LDSM.16.M88.4 R12, [R65+0x7000] ;  /* 0x00700000410c783b */ /* 0x000eac0000000200 */
[----:B------:R4:W2:Y:S01]  /*14c10*/  MUFU.TANH R153, R7 ;  /* 0x0000000700997308 */ /* 0x0008a20000002400 */
[C---:B-1----:R-:W-:Y:S03]  /*14c20*/  HMMA.16816.F32 R28, R36.reuse, R76, R28 ;  /* 0x0000004c241c723c */ /* 0x042fe6000000181c */
[-C--:B------:R-:W-:Y:S01]  /*14c30*/  FMUL.FTZ R20, R20, R126.reuse ;  /* 0x0000007e14147220 */ /* 0x080fe20000410000 */
[-C--:B------:R-:W-:Y:S01]  /*14c40*/  FMUL.FTZ R21, R21, R126.reuse ;  /* 0x0000007e15157220 */ /* 0x080fe20000410000 */
[-C--:B------:R-:W-:Y:S01]  /*14c50*/  FMUL.FTZ R22, R22, R126.reuse ;  /* 0x0000007e16167220 */ /* 0x080fe20000410000 */
[-C--:B------:R-:W-:Y:S01]  /*14c60*/  FMUL.FTZ R23, R23, R126.reuse ;  /* 0x0000007e17177220 */ /* 0x080fe20000410000 */
[----:B------:R-:W1:Y:S05]  /*14c70*/  MUFU.TANH R159, R24 ;  /* 0x00000018009f7308 */ /* 0x000e6a0000002400 */
[----:B------:R-:W-:Y:S01]  /*14c80*/  HMMA.16816.F32 R68, R36, R78, R68 ;  /* 0x0000004e2444723c */ /* 0x000fe20000001844 */
[----:B------:R-:W-:Y:S02]  /*14c90*/  LDSM.16.M88.4 R76, [R127+0x8000] ;  /* 0x008000007f4c783b */ /* 0x000fe40000000200 */
[----:B------:R-:W1:Y:S05]  /*14ca0*/  MUFU.TANH R160, R25 ;  /* 0x0000001900a07308 */ /* 0x000e6a0000002400 */
[----:B----4-:R-:W-:Y:S03]  /*14cb0*/  HMMA.16816.F32 R4, R60, R52, RZ ;  /* 0x000000343c04723c */ /* 0x010fe600000018ff */
[----:B------:R-:W4:Y:S08]  /*14cc0*/  MUFU.TANH R155, R26 ;  /* 0x0000001a009b7308 */ /* 0x000f300000002400 */
[----:B------:R3:W1:Y:S01]  /*14cd0*/  MUFU.TANH R157, R27 ;  /* 0x0000001b009d7308 */ /* 0x0006620000002400 */
[----:B--2---:R-:W-:Y:S07]  /*14ce0*/  HMMA.16816.F32 R28, R16, R12, R28 ;  /* 0x0000000c101c723c */ /* 0x004fee000000181c */
[----:B------:R-:W2:Y:S01]  /*14cf0*/  MUFU.TANH R161, R20 ;  /* 0x0000001400a17308 */ /* 0x000ea20000002400 */
[----:B------:R-:W-:Y:S07]  /*14d00*/  HMMA.16816.F32 R4, R56, R32, R4 ;  /* 0x000000203804723c */ /* 0x000fee0000001804 */
[----:B------:R-:W1:Y:S01]  /*14d10*/  MUFU.TANH R162, R21 ;  /* 0x0000001500a27308 */ /* 0x000e620000002400 */
[----:B---3--:R-:W-:Y:S01]  /*14d20*/  HMMA.16816.F32 R24, R60, R54, RZ ;  /* 0x000000363c18723c */ /* 0x008fe200000018ff */
[----:B------:R-:W3:Y:S02]  /*14d30*/  LDSM.16.M88.4 R52, [R134+0x8000] ;  /* 0x008000008634783b */ /* 0x000ee40000000200 */
        /* <DEDUP_REMOVED lines=17> */
[C---:B----4-:R-:W-:Y:S06]  /*14e50*/  HMMA.16816.F32 R20, R60.reuse, R40, RZ ;  /* 0x000000283c14723c */ /* 0x050fec00000018ff */
[----:B------:R-:W4:Y:S02]  /*14e60*/  MUFU.TANH R169, R30 ;  /* 0x0000001e00a97308 */ /* 0x000f240000002400 */
[----:B------:R-:W-:Y:S06]  /*14e70*/  HMMA.16816.F32 R40, R60, R42, RZ ;  /* 0x0000002a3c28723c */ /* 0x000fec00000018ff */
[----:B------:R1:W1:Y:S02]  /*14e80*/  MUFU.TANH R173, R31 ;  /* 0x0000001f00ad7308 */ /* 0x0002640000002400 */
[----:B------:R-:W-:Y:S01]  /*14e90*/  HMMA.16816.F32 R24, R36, R82, R24 ;  /* 0x000000522418723c */ /* 0x000fe20000001818 */
[----:B------:R-:W-:Y:S05]  /*14ea0*/  LDSM.16.M88.4 R80, [R127+0x8800] ;  /* 0x008800007f50783b */ /* 0x000fea0000000200 */
[----:B------:R-:W2:Y:S02]  /*14eb0*/  MUFU.TANH R180, R68 ;  /* 0x0000004400b47308 */ /* 0x000ea40000002400 */
[C---:B---3--:R-:W-:Y:S06]  /*14ec0*/  HMMA.16816.F32 R20, R56.reuse, R52, R20 ;  /* 0x000000343814723c */ /* 0x048fec0000001814 */
[----:B------:R-:W3:Y:S02]  /*14ed0*/  MUFU.TANH R181, R69 ;  /* 0x0000004500b57308 */ /* 0x000ee40000002400 */
[----:B------:R-:W-:Y:S01]  /*14ee0*/  HMMA.16816.F32 R40, R56, R54, R40 ;  /* 0x000000363828723c */ /* 0x000fe20000001828 */
[----:B------:R-:W4:Y:S04]  /*14ef0*/  LDSM.16.M88.4 R52, [R65+0x8000] ;  /* 0x008000004134783b */ /* 0x000f280000000200 */
[----:B-1----:R-:W1:Y:S01]  /*14f00*/  LDSM.16.M88.4 R28, [R134+0x8800] ;  /* 0x00880000861c783b */ /* 0x002e620000000200 */
[----:B------:R-:W1:Y:S02]  /*14f10*/  MUFU.TANH R194, R70 ;  /* 0x0000004600c27308 */ /* 0x000e640000002400 */
[----:B--2---:R-:W-:Y:S06]  /*14f20*/  HMMA.16816.F32 R4, R16, R32, R4 ;  /* 0x000000201004723c */ /* 0x004fec0000001804 */
[----:B------:R2:W1:Y:S02]  /*14f30*/  MUFU.TANH R219, R71 ;  /* 0x0000004700db7308 */ /* 0x0004640000002400 */
        /* <DEDUP_REMOVED lines=17> */
[----:B----4-:R-:W-:Y:S07]  /*15050*/  HMMA.16816.F32 R20, R16, R52, R20 ;  /* 0x000000341014723c */ /* 0x010fee0000001814 */
        /* <DEDUP_REMOVED lines=10> */
[----:B----4-:R-:W-:Y:S01]  /*15100*/  HMMA.16816.F32 R4, R60, R14, RZ ;  /* 0x0000000e3c04723c */ /* 0x010fe200000018ff */
[----:B------:R-:W4:Y:S06]  /*15110*/  LDSM.16.M88.4 R12, [R134+0x9000] ;  /* 0x00900000860c783b */ /* 0x000f2c0000000200 */
        /* <DEDUP_REMOVED lines=11> */
[----:B---3--:R-:W-:Y:S07]  /*151d0*/  HMMA.16816.F32 R24, R60, R32, RZ ;  /* 0x000000203c18723c */ /* 0x008fee00000018ff */
[----:B------:R-:W3:Y:S01]  /*151e0*/  MUFU.TANH R80, R22 ;  /* 0x0000001600507308 */ /* 0x000ee20000002400 */
[----:B------:R-:W-:Y:S07]  /*151f0*/  HMMA.16816.F32 R4, R36, R82, R4 ;  /* 0x000000522404723c */ /* 0x000fee0000001804 */
[----:B------:R1:W1:Y:S05]  /*15200*/  MUFU.TANH R81, R23 ;  /* 0x0000001700517308 */ /* 0x00026a0000002400 */
[----:B----4-:R-:W-:Y:S03]  /*15210*/  HMMA.16816.F32 R24, R56, R12, R24 ;  /* 0x0000000c3818723c */ /* 0x010fe60000001818 */
[----:B------:R-:W4:Y:S05]  /*15220*/  MUFU.TANH R197, R40 ;  /* 0x0000002800c57308 */ /* 0x000f2a0000002400 */
[----:B--2---:R-:W-:Y:S03]  /*15230*/  HMMA.16816.F32 R68, R16, R28, R68 ;  /* 0x0000001c1044723c */ /* 0x004fe60000001844 */
[----:B------:R-:W2:Y:S05]  /*15240*/  MUFU.TANH R134, R41 ;  /* 0x0000002900867308 */ /* 0x000eaa0000002400 */
[----:B-1----:R-:W-:Y:S01]  /*15250*/  HMMA.16816.F32 R20, R60, R34, RZ ;  /* 0x000000223c14723c */ /* 0x002fe200000018ff */
[----:B------:R-:W1:Y:S02]  /*15260*/  LDSM.16.M88.4 R32, [R127+0x9000] ;  /* 0x009000007f20783b */ /* 0x000e640000000200 */
[----:B------:R-:W1:Y:S05]  /*15270*/  MUFU.TANH R82, R42 ;  /* 0x0000002a00527308 */ /* 0x000e6a0000002400 */
[----:B------:R-:W-:Y:S01]  /*15280*/  HMMA.16816.F32 R4, R16, R30, R4 ;  /* 0x0000001e1004723c */ /* 0x000fe20000001804 */
[----:B------:R3:W-:Y:S02]  /*15290*/  LDSM.16.M88.4 R28, [R127+0x9800] ;  /* 0x009800007f1c783b */ /* 0x0007e40000000200 */
[----:B------:R4:W1:Y:S01]  /*152a0*/  MUFU.TANH R83, R43 ;  /* 0x0000002b00537308 */ /* 0x0008620000002400 */
[-C--:B------:R-:W-:Y:S01]  /*152b0*/  FMUL.FTZ R68, R68, R126.reuse ;  /* 0x0000007e44447220 */ /* 0x080fe20000410000 */
[-C--:B------:R-:W-:Y:S01]  /*152c0*/  FMUL.FTZ R69, R69, R126.reuse ;  /* 0x0000007e45457220 */ /* 0x080fe20000410000 */
[----:B------:R-:W-:-:S06]  /*152d0*/  FMUL.FTZ R70, R70, R126 ;  /* 0x0000007e46467220 */ /* 0x000fcc0000410000 */
[----:B------:R-:W-:Y:S01]  /*152e0*/  HMMA.16816.F32 R20, R56, R14, R20 ;  /* 0x0000000e3814723c */ /* 0x000fe20000001814 */
[----:B------:R-:W2:Y:S06]  /*152f0*/  LDSM.16.M88.4 R12, [R65+0x9000] ;  /* 0x00900000410c783b */ /* 0x000eac0000000200 */
[-C--:B------:R-:W-:Y:S01]  /*15300*/  FMUL.FTZ R4, R4, R126.reuse ;  /* 0x0000007e04047220 */ /* 0x080fe20000410000 */
[C---:B----4-:R-:W-:Y:S01]  /*15310*/  HMMA.16816.F32 R40, R60.reuse, R76, RZ ;  /* 0x0000004c3c28723c */ /* 0x050fe200000018ff */
[----:B------:R-:W-:Y:S01]  /*15320*/  FMUL.FTZ R5, R5, R126 ;  /* 0x0000007e05057220 */ /* 0x000fe20000410000 */
[----:B------:R-:W4:Y:S06]  /*15330*/  MUFU.TANH R77, R68 ;  /* 0x00000044004d7308 */ /* 0x000f2c0000002400 */
[----:B------:R-:W-:Y:S02]  /*15340*/  HMMA.16816.F32 R60, R60, R78, RZ ;  /* 0x0000004e3c3c723c */ /* 0x000fe400000018ff */
[----:B------:R4:W2:Y:S06]  /*15350*/  MUFU.TANH R198, R5 ;  /* 0x0000000500c67308 */ /* 0x0008ac0000002400 */
[C---:B-1----:R-:W-:Y:S02]  /*15360*/  HMMA.16816.F32 R24, R36.reuse, R32, R24 ;  /* 0x000000202418723c */ /* 0x042fe40000001818 */
[----:B---3--:R-:W1:Y:S06]  /*15370*/  MUFU.TANH R127, R69 ;  /* 0x00000045007f7308 */ /* 0x008e6c0000002400 */
[----:B------:R-:W-:Y:S01]  /*15380*/  HMMA.16816.F32 R20, R36, R34, R20 ;  /* 0x000000222414723c */ /* 0x000fe20000001814 */
[----:B------:R-:W3:Y:S01]  /*15390*/  LDSM.16.M88.4 R32, [R65+0x9800] ;  /* 0x009800004120783b */ /* 0x000ee20000000200 */
[----:B------:R-:W1:Y:S01]  /*153a0*/  MUFU.TANH R76, R70 ;  /* 0x00000046004c7308 */ /* 0x000e620000002400 */
[----:B------:R-:W-:-:S04]  /*153b0*/  DEPBAR.LE SB0, 0x0 ;  /* 0x000080000000791a */ /* 0x000fc80000000000 */
[-C--:B----4-:R-:W-:Y:S01]  /*153c0*/  FMUL.FTZ R5, R7, R126.reuse ;  /* 0x0000007e07057220 */ /* 0x090fe20000410000 */
[C---:B------:R-:W-:Y:S01]  /*153d0*/  HMMA.16816.F32 R40, R56.reuse, R52, R40 ;  /* 0x000000343828723c */ /* 0x040fe20000001828 */
[-C--:B------:R-:W-:Y:S01]  /*153e0*/  FMUL.FTZ R52, R71, R126.reuse ;  /* 0x0000007e47347220 */ /* 0x080fe20000410000 */
[----:B------:R4:W1:Y:S06]  /*153f0*/  MUFU.TANH R53, R4 ;  /* 0x0000000400357308 */ /* 0x00086c0000002400 */
[----:B------:R-:W-:Y:S02]  /*15400*/  HMMA.16816.F32 R60, R56, R54, R60 ;  /* 0x00000036383c723c */ /* 0x000fe4000000183c */
[----:B------:R-:W1:Y:S06]  /*15410*/  MUFU.TANH R52, R52 ;  /* 0x0000003400347308 */ /* 0x000e6c0000002400 */
[----:B--2---:R-:W-:Y:S02]  /*15420*/  HMMA.16816.F32 R20, R16, R14, R20 ;  /* 0x0000000e1014723c */ /* 0x004fe40000001814 */
[----:B------:R-:W2:Y:S01]  /*15430*/  MUFU.TANH R5, R5 ;  /* 0x0000000500057308 */ /* 0x000ea20000002400 */
[----:B----4-:R-:W-:-:S05]  /*15440*/  FMUL.FTZ R4, R6, R126 ;  /* 0x0000007e06047220 */ /* 0x010fca0000410000 */
[C---:B------:R-:W-:Y:S02]  /*15450*/  HMMA.16816.F32 R40, R36.reuse, R28, R40 ;  /* 0x0000001c2428723c */ /* 0x040fe40000001828 */
[----:B------:R-:W4:Y:S06]  /*15460*/  MUFU.TANH R4, R4 ;  /* 0x0000000400047308 */ /* 0x000f2c0000002400 */
[----:B------:R-:W-:Y:S03]  /*15470*/  HMMA.16816.F32 R60, R36, R30, R60 ;  /* 0x0000001e243c723c */ /* 0x000fe6000000183c */
[-C--:B------:R-:W-:Y:S01]  /*15480*/  FMUL.FTZ R21, R21, R126.reuse ;  /* 0x0000007e15157220 */ /* 0x080fe20000410000 */
[----:B------:R-:W-:-:S03]  /*15490*/  FMUL.FTZ R20, R20, R126 ;  /* 0x0000007e14147220 */ /* 0x000fc60000410000 */
[----:B------:R1:W1:Y:S01]  /*154a0*/  MUFU.TANH R54, R21 ;  /* 0x0000001500367308 */ /* 0x0002620000002400 */
[----:B------:R-:W-:Y:S01]  /*154b0*/  HMMA.16816.F32 R24, R16, R12, R24 ;  /* 0x0000000c1018723c */ /* 0x000fe20000001818 */
[----:B------:R-:W-:-:S04]  /*154c0*/  LOP3.LUT R12, R216, 0x1f0, RZ, 0xc0, !PT ;  /* 0x000001f0d80c7812 */ /* 0x000fc800078ec0ff */
[----:B------:R-:W-:-:S03]  /*154d0*/  LOP3.LUT R244, R12, 0x7, R244, 0xf8, !PT ;  /* 0x000000070cf47812 */ /* 0x000fc600078ef8f4 */
[----:B---3--:R-:W-:Y:S01]  /*154e0*/  HMMA.16816.F32 R40, R16, R32, R40 ;  /* 0x000000201028723c */ /* 0x008fe20000001828 */
[----:B------:R-:W-:-:S04]  /*154f0*/  LEA R244, R233, R244, 0x6 ;  /* 0x000000f4e9f47211 */ /* 0x000fc800078e30ff */
[C---:B------:R-:W-:Y:S02]  /*15500*/  IADD3 R243, PT, PT, R244.reuse, R243, RZ ;  /* 0x000000f3f4f37210 */ /* 0x040fe40007ffe0ff */
[----:B------:R-:W-:Y:S01]  /*15510*/  IADD3 R244, PT, PT, R244, R64, RZ ;  /* 0x00000040f4f47210 */ /* 0x000fe20007ffe0ff */
[----:B------:R-:W-:Y:S01]  /*15520*/  HMMA.16816.F32 R60, R16, R34, R60 ;  /* 0x00000022103c723c */ /* 0x000fe2000000183c */
[-C--:B-1----:R-:W-:Y:S01]  /*15530*/  FMUL.FTZ R21, R23, R126.reuse ;  /* 0x0000007e17157220 */ /* 0x082fe20000410000 */
[----:B------:R-:W-:Y:S01]  /*15540*/  VIADDMNMX R242, R243, 0x1, R49, PT ;  /* 0x00000001f3f27846 */ /* 0x000fe20003800131 */
[-C--:B------:R-:W-:Y:S01]  /*15550*/  FMUL.FTZ R25, R25, R126.reuse ;  /* 0x0000007e19197220 */ /* 0x080fe20000410000 */
[-C--:B------:R-:W-:Y:S01]  /*15560*/  FMUL.FTZ R6, R27, R126.reuse ;  /* 0x0000007e1b067220 */ /* 0x080fe20000410000 */
[-C--:B------:R-:W-:Y:S01]  /*15570*/  FMUL.FTZ R7, R26, R126.reuse ;  /* 0x0000007e1a077220 */ /* 0x080fe20000410000 */
[----:B------:R1:W3:Y:S01]  /*15580*/  MUFU.TANH R27, R20 ;  /* 0x00000014001b7308 */ /* 0x0002e20000002400 */
[----:B------:R-:W-:Y:S01]  /*15590*/  FMUL.FTZ R24, R24, R126 ;  /* 0x0000007e18187220 */ /* 0x000fe20000410000 */
[----:B------:R-:W-:-:S02]  /*155a0*/  VIMNMX R245, PT, PT, RZ, R244, !PT ;  /* 0x000000f4fff57248 */ /* 0x000fc40007fe0100 */
[----:B------:R-:W-:Y:S01]  /*155b0*/  VIADDMNMX R243, R243, 0x9, R49, PT ;  /* 0x00000009f3f37846 */ /* 0x000fe20003800131 */
[-C--:B------:R-:W-:Y:S01]  /*155c0*/  FMUL.FTZ R41, R41, R126.reuse ;  /* 0x0000007e29297220 */ /* 0x080fe20000410000 */
[-C--:B------:R-:W-:Y:S01]  /*155d0*/  FMUL.FTZ R18, R42, R126.reuse ;  /* 0x0000007e2a127220 */ /* 0x080fe20000410000 */
[-C--:B------:R-:W-:Y:S01]  /*155e0*/  FMUL.FTZ R23, R43, R126.reuse ;  /* 0x0000007e2b177220 */ /* 0x080fe20000410000 */
[----:B------:R2:W2:Y:S01]  /*155f0*/  MUFU.TANH R29, R25 ;  /* 0x00000019001d7308 */ /* 0x0004a20000002400 */
[----:B------:R-:W-:Y:S01]  /*15600*/  FMUL.FTZ R40, R40, R126 ;  /* 0x0000007e28287220 */ /* 0x000fe20000410000 */
[----:B------:R-:W-:-:S03]  /*15610*/  VIADDMNMX R244, R244, 0x8, RZ, !PT ;  /* 0x00000008f4f47846 */ /* 0x000fc600078001ff */
[-C--:B------:R-:W-:Y:S01]  /*15620*/  FMUL.FTZ R56, R60, R126.reuse ;  /* 0x0000007e3c387220 */ /* 0x080fe20000410000 */
[-C--:B------:R-:W-:Y:S01]  /*15630*/  FMUL.FTZ R26, R63, R126.reuse ;  /* 0x0000007e3f1a7220 */ /* 0x080fe20000410000 */
[-C--:B------:R-:W-:Y:S01]  /*15640*/  FMUL.FTZ R61, R61, R126.reuse ;  /* 0x0000007e3d3d7220 */ /* 0x080fe20000410000 */
[----:B------:R-:W3:Y:S01]  /*15650*/  MUFU.TANH R7, R7 ;  /* 0x0000000700077308 */ /* 0x000ee20000002400 */
[----:B-1----:R-:W-:-:S07]  /*15660*/  FMUL.FTZ R20, R22, R126 ;  /* 0x0000007e16147220 */ /* 0x002fce0000410000 */
[----:B------:R-:W1:Y:S01]  /*15670*/  MUFU.TANH R6, R6 ;  /* 0x0000000600067308 */ /* 0x000e620000002400 */
[----:B--2---:R-:W-:-:S07]  /*15680*/  FMUL.FTZ R25, R62, R126 ;  /* 0x0000007e3e197220 */ /* 0x004fce0000410000 */
[----:B------:R-:W2:Y:S08]  /*15690*/  MUFU.TANH R20, R20 ;  /* 0x0000001400147308 */ /* 0x000eb00000002400 */
[----:B------:R-:W1:Y:S08]  /*156a0*/  MUFU.TANH R21, R21 ;  /* 0x0000001500157308 */ /* 0x000e700000002400 */
        /* <DEDUP_REMOVED lines=25> */
.L_x_3716:
[----:B------:R-:W2:Y:S01]  /*15840*/  LD.E R30, desc[UR4][R164.64+0x170] ;  /* 0x00017004a41e7980 */ /* 0x000ea2000c101900 */
[----:B------:R-:W-:Y:S01]  /*15850*/  VIADD R17, R45, 0xfffffe00 ;  /* 0xfffffe002d117836 */ /* 0x000fe20000000000 */
[----:B------:R-:W-:-:S04]  /*15860*/  SHF.L.U32 R22, R3, 0x8, RZ ;  /* 0x0000000803167819 */ /* 0x000fc800000006ff */
        /* <DEDUP_REMOVED lines=27> */
[-C--:B------:R-:W-:Y:S02]  /*15a20*/  ISETP.GE.U32.AND P4, PT, R12, R15.reuse, PT ;  /* 0x0000000f0c00720c */ /* 0x080fe40003f86070 */
[-C--:B------:R-:W-:Y:S02]  /*15a30*/  @!P3 IADD3 R13, PT, PT, R13, -R15.reuse, RZ ;  /* 0x8000000f0d0db210 */ /* 0x080fe40007ffe0ff */
[----:B------:R-:W-:Y:S02]  /*15a40*/  @!P3 IADD3 R19, PT, PT, R19, 0x1, RZ ;  /* 0x000000011313b810 */ /* 0x000fe40007ffe0ff */
[----:B------:R-:W-:-:S07]  /*15a50*/  ISETP.GE.U32.AND P5, PT, R13, R15, PT ;  /* 0x0000000f0d00720c */ /* 0x000fce0003fa6070 */
        /* <DEDUP_REMOVED lines=29> */
.L_x_3717:
[----:B------:R-:W-:Y:S05]  /*15c30*/  BSYNC.RECONVERGENT B0 ;  /* 0x0000000000007941 */ /* 0x000fea0003800200 */
.L_x_3715:
        /* <DEDUP_REMOVED lines=37> */
[----:B------:R2:W-:Y:S01]  /*15e90*/  @P0 STS.128 [R47+0x3800], RZ ;  /* 0x003800ff2f000388 */ /* 0x0005e20000000c00 */
[----:B------:R-:W-:-:S03]  /*15ea0*/  IADD3.X R15, PT, PT, R17, R13, RZ, P1, !PT ;  /* 0x0000000d110f7210 */ /* 0x000fc60000ffe4ff */
        /* <DEDUP_REMOVED lines=33> */
[----:B------:R2:W-:Y:S01]  /*160c0*/  @P0 STS.128 [R47+0x6000], RZ ;  /* 0x006000ff2f000388 */ /* 0x0005e20000000c00 */
[----:B------:R-:W-:-:S03]  /*160d0*/  IADD3.X R31, PT, PT, R33, R13, RZ, P1, !PT ;  /* 0x0000000d211f7210 */ /* 0x000fc60000ffe4ff */
        /* <DEDUP_REMOVED lines=12> */
[----:B------:R2:W-:Y:S01]  /*161a0*/  @P0 STS.128 [R47+0x7000], RZ ;  /* 0x007000ff2f000388 */ /* 0x0005e20000000c00 */
[----:B------:R-:W-:Y:S01]  /*161b0*/  @!P0 IADD3 R12, P1, PT, R14, R12, RZ ;  /* 0x0000000c0e0c8210 */ /* 0x000fe20007f3e0ff */
[--C-:B------:R-:W-:Y:S02]  /*161c0*/  IMAD.X R15, R17, 0x1, R13.reuse, P2 ;  /* 0x00000001110f7824 */ /* 0x100fe400010e060d */
[----:B------:R-:W-:Y:S01]  /*161d0*/  @!PT LDS RZ, [RZ] ;  /* 0x00000000fffff984 */ /* 0x000fe20000000800 */
[----:B------:R-:W-:Y:S01]  /*161e0*/  @!PT LDS RZ, [RZ] ;  /* 0x00000000fffff984 */ /* 0x000fe20000000800 */
[----:B------:R-:W-:Y:S01]  /*161f0*/  @!PT LDS RZ, [RZ] ;  /* 0x00000000fffff984 */ /* 0x000fe20000000800 */
[----:B------:R2:W-:Y:S02]  /*16200*/  @!P0 LDGSTS.E.BYPASS.LTC128B.128 [R47+0x7800], desc[UR4][R32.64] ;  /* 0x07800000202f8fae */ /* 0x0005e4000b981a04 */
[----:B------:R-:W-:Y:S02]  /*16210*/  @!P0 IMAD.X R13, R15, 0x1, R13, P1 ;  /* 0x000000010f0d8824 */ /* 0x000fe400008e060d */
        /* <DEDUP_REMOVED lines=22> */
.L_x_3714:
[----:B------:R-:W-:Y:S05]  /*16380*/  BSYNC.RECONVERGENT B1 ;  /* 0x0000000000017941 */ /* 0x000fea0003800200 */
.L_x_3713:
[----:B------:R-:W-:-:S05]  /*16390*/  IMAD.SHL.U32 R65, R167, 0x2, RZ ;  /* 0x00000002a7417824 */ /* 0x000fca00078e00ff */
[----:B------:R-:W-:-:S05]  /*163a0*/  LOP3.LUT R64, R65, 0x6, RZ, 0xc0, !PT ;  /* 0x0000000641407812 */ /* 0x000fca00078ec0ff */
[----:B------:R-:W-:-:S04]  /*163b0*/  IMAD R60, R3, 0x100, R64 ;  /* 0x00000100033c7824 */ /* 0x000fc800078e0240 */
[C---:B--2---:R-:W-:Y:S01]  /*163c0*/  VIADD R12, R60.reuse, 0x1 ;  /* 0x000000013c0c7836 */ /* 0x044fe20000000000 */
[CC--:B------:R-:W-:Y:S01]  /*163d0*/  ISETP.GE.AND P1, PT, R60.reuse, R245.reuse, PT ;  /* 0x000000f53c00720c */ /* 0x0c0fe20003f26270 */
[C---:B------:R-:W-:Y:S01]  /*163e0*/  VIADD R16, R60.reuse, 0x8 ;  /* 0x000000083c107836 */ /* 0x040fe20000000000 */
[CC--:B------:R-:W-:Y:S01]  /*163f0*/  ISETP.GE.AND P5, PT, R60.reuse, R242.reuse, PT ;  /* 0x000000f23c00720c */ /* 0x0c0fe20003fa6270 */
        /* <DEDUP_REMOVED lines=11> */
[----:B------:R-:W-:Y:S01]  /*164b0*/  FSEL R19, R19, -INF , !P4 ;  /* 0xff80000013137808 */ /* 0x000fe20006000000 */
[C---:B------:R-:W-:Y:S01]  /*164c0*/  VIADD R215, R60.reuse, 0x21 ;  /* 0x000000213cd77836 */ /* 0x040fe20000000000 */
[CC--:B------:R-:W-:Y:S01]  /*164d0*/  ISETP.GE.AND P4, PT, R63.reuse, R245.reuse, PT ;  /* 0x000000f53f00720c */ /* 0x0c0fe20003f86270 */
[----:B------:R-:W-:Y:S01]  /*164e0*/  VIADD R214, R60, 0x28 ;  /* 0x000000283cd67836 */ /* 0x000fe20000000000 */
        /* <DEDUP_REMOVED lines=12> */
[----:B------:R-:W-:Y:S01]  /*165b0*/  FSEL R16, R16, -INF , !P2 ;  /* 0xff80000010107808 */ /* 0x000fe20005000000 */
[C---:B------:R-:W-:Y:S01]  /*165c0*/  VIADD R199, R60.reuse, 0x41 ;  /* 0x000000413cc77836 */ /* 0x040fe20000000000 */
[----:B------:R-:W-:Y:S01]  /*165d0*/  FSEL R17, R17, -INF , !P5 ;  /* 0xff80000011117808 */ /* 0x000fe20006800000 */
        /* <DEDUP_REMOVED lines=15> */
[----:B------:R-:W-:Y:S01]  /*166d0*/  ISETP.GE.AND P4, PT, R221, R245, PT ;  /* 0x000000f5dd00720c */ /* 0x000fe20003f86270 */
[C---:B------:R-:W-:Y:S01]  /*166e0*/  VIADD R38, R60.reuse, 0x68 ;  /* 0x000000683c267836 */ /* 0x040fe20000000000 */
[----:B------:R-:W-:Y:S01]  /*166f0*/  FSEL R15, R15, -INF , !P5 ;  /* 0xff8000000f0f7808 */ /* 0x000fe20006800000 */
[C---:B------:R-:W-:Y:S01]  /*16700*/  VIADD R36, R60.reuse, 0x69 ;  /* 0x000000693c247836 */ /* 0x040fe20000000000 */
[----:B------:R-:W-:Y:S01]  /*16710*/  ISETP.GE.AND P5, PT, R13, R242, PT ;  /* 0x000000f20d00720c */ /* 0x000fe20003fa6270 */
[----:B------:R-:W-:Y:S01]  /*16720*/  VIADD R34, R60, 0x70 ;  /* 0x000000703c227836 */ /* 0x000fe20000000000 */
[----:B------:R-:W-:Y:S01]  /*16730*/  ISETP.GE.AND P0, PT, R12, R244, PT ;  /* 0x000000f40c00720c */ /* 0x000fe20003f06270 */
[----:B------:R-:W-:Y:S01]  /*16740*/  VIADD R32, R60, 0x71 ;  /* 0x000000713c207836 */ /* 0x000fe20000000000 */
[----:B------:R-:W-:Y:S01]  /*16750*/  ISETP.GE.AND P6, PT, R12, R243, PT ;  /* 0x000000f30c00720c */ /* 0x000fe20003fc6270 */
        /* <DEDUP_REMOVED lines=9> */
[----:B------:R-:W-:Y:S01]  /*167f0*/  FSEL R12, R12, -INF , !P2 ;  /* 0xff8000000c0c7808 */ /* 0x000fe20005000000 */
[C---:B------:R-:W-:Y:S01]  /*16800*/  VIADD R39, R60.reuse, 0x89 ;  /* 0x000000893c277836 */ /* 0x040fe20000000000 */
[C---:B------:R-:W-:Y:S01]  /*16810*/  ISETP.GE.AND P2, PT, R215.reuse, R245, PT ;  /* 0x000000f5d700720c */ /* 0x040fe20003f46270 */
[----:B------:R-:W-:Y:S01]  /*16820*/  VIADD R42, R60, 0x90 ;  /* 0x000000903c2a7836 */ /* 0x000fe20000000000 */
[----:B------:R-:W-:Y:S01]  /*16830*/  FSEL R71, R112, -INF , P4 ;  /* 0xff80000070477808 */ /* 0x000fe20002000000 */
[C---:B------:R-:W-:Y:S01]  /*16840*/  VIADD R49, R60.reuse, 0x91 ;  /* 0x000000913c317836 */ /* 0x040fe20000000000 */
[----:B------:R-:W-:Y:S01]  /*16850*/  ISETP.GE.AND P4, PT, R215, R242, PT ;  /* 0x000000f2d700720c */ /* 0x000fe20003f86270 */
[----:B------:R-:W-:Y:S01]  /*16860*/  VIADD R58, R60, 0x98 ;  /* 0x000000983c3a7836 */ /* 0x000fe20000000000 */
[----:B------:R-:W-:-:S02]  /*16870*/  FSEL R70, R111, -INF , P2 ;  /* 0xff8000006f467808 */ /* 0x000fc40001000000 */
[-C--:B------:R-:W-:Y:S02]  /*16880*/  ISETP.GE.AND P2, PT, R214, R245.reuse, PT ;  /* 0x000000f5d600720c */ /* 0x080fe40003f46270 */
[----:B------:R-:W-:Y:S02]  /*16890*/  FSEL R70, R70, -INF , !P4 ;  /* 0xff80000046467808 */ /* 0x000fe40006000000 */
[C---:B------:R-:W-:Y:S02]  /*168a0*/  ISETP.GE.AND P4, PT, R213.reuse, R245, PT ;  /* 0x000000f5d500720c */ /* 0x040fe40003f86270 */
[----:B------:R-:W-:Y:S02]  /*168b0*/  FSEL R69, R110, -INF , P2 ;  /* 0xff8000006e457808 */ /* 0x000fe40001000000 */
[----:B------:R-:W-:Y:S02]  /*168c0*/  ISETP.GE.AND P2, PT, R213, R242, PT ;  /* 0x000000f2d500720c */ /* 0x000fe40003f46270 */
        /* <DEDUP_REMOVED lines=21> */
[----:B------:R-:W-:Y:S02]  /*16a20*/  ISETP.GE.AND P4, PT, R124, R245, PT ;  /* 0x000000f57c00720c */ /* 0x000fe40003f86270 */
        /* <DEDUP_REMOVED lines=13> */
[----:B------:R-:W-:Y:S02]  /*16b00*/  FSEL R13, R13, -INF , !P5 ;  /* 0xff8000000d0d7808 */ /* 0x000fe40006800000 */
[----:B------:R-:W-:-:S02]  /*16b10*/  ISETP.GE.AND P2, PT, R57, R242, PT ;  /* 0x000000f23900720c */ /* 0x000fc40003f46270 */
[----:B------:R-:W-:Y:S02]  /*16b20*/  FSEL R132, R132, -INF , P4 ;  /* 0xff80000084847808 */ /* 0x000fe40002000000 */
[----:B------:R-:W-:Y:S02]  /*16b30*/  ISETP.GE.AND P5, PT, R218, R242, PT ;  /* 0x000000f2da00720c */ /* 0x000fe40003fa6270 */
[-C--:B------:R-:W-:Y:S02]  /*16b40*/  ISETP.GE.AND P4, PT, R43, R245.reuse, PT ;  /* 0x000000f52b00720c */ /* 0x080fe40003f86270 */
[----:B------:R-:W-:Y:S02]  /*16b50*/  FSEL R174, R132, -INF , !P2 ;  /* 0xff80000084ae7808 */ /* 0x000fe40005000000 */
[----:B------:R-:W-:Y:S02]  /*16b60*/  FSEL R71, R71, -INF , !P5 ;  /* 0xff80000047477808 */ /* 0x000fe40006800000 */
[----:B------:R-:W-:-:S02]  /*16b70*/  ISETP.GE.AND P2, PT, R40, R245, PT ;  /* 0x000000f52800720c */ /* 0x000fc40003f46270 */
        /* <DEDUP_REMOVED lines=16> */
[-C--:B------:R-:W-:Y:S02]  /*16c80*/  ISETP.GE.AND P4, PT, R34, R245.reuse, PT ;  /* 0x000000f52200720c */ /* 0x080fe40003f86270 */
[----:B------:R-:W-:Y:S01]  /*16c90*/  FSEL R192, R142, -INF , !P2 ;  /* 0xff8000008ec07808 */ /* 0x000fe20005000000 */
[----:B------:R-:W-:Y:S01]  /*16ca0*/  IMAD R142, R3, 0x100, R64 ;  /* 0x00000100038e7824 */ /* 0x000fe200078e0240 */
        /* <DEDUP_REMOVED lines=8> */
[----:B------:R-:W-:Y:S01]  /*16d30*/  IMAD R102, R3, 0x100, R64 ;  /* 0x0000010003667824 */ /* 0x000fe200078e0240 */
[----:B------:R-:W-:-:S02]  /*16d40*/  ISETP.GE.AND P5, PT, R78, R242, PT ;  /* 0x000000f24e00720c */ /* 0x000fc40003fa6270 */
[-C--:B------:R-:W-:Y:S01]  /*16d50*/  ISETP.GE.AND P2, PT, R30, R245.reuse, PT ;  /* 0x000000f51e00720c */ /* 0x080fe20003f46270 */
[----:B------:R-:W-:Y:S01]  /*16d60*/  VIADD R62, R102, 0xa0 ;  /* 0x000000a0663e7836 */ /* 0x000fe20000000000 */
[----:B------:R-:W-:Y:S01]  /*16d70*/  FSEL R202, R146, -INF , !P4 ;  /* 0xff80000092ca7808 */ /* 0x000fe20006000000 */
[C---:B------:R-:W-:Y:S01]  /*16d80*/  VIADD R79, R102.reuse, 0xa1 ;  /* 0x000000a1664f7836 */ /* 0x040fe20000000000 */
[-C--:B------:R-:W-:Y:S01]  /*16d90*/  ISETP.GE.AND P4, PT, R31, R245.reuse, PT ;  /* 0x000000f51f00720c */ /* 0x080fe20003f86270 */
[C---:B------:R-:W-:Y:S01]  /*16da0*/  VIADD R123, R102.reuse, 0xa8 ;  /* 0x000000a8667b7836 */ /* 0x040fe20000000000 */
[----:B------:R-:W-:Y:S01]  /*16db0*/  FSEL R177, R125, -INF , !P5 ;  /* 0xff8000007db17808 */ /* 0x000fe20006800000 */
        /* <DEDUP_REMOVED lines=9> */
[----:B------:R-:W-:Y:S01]  /*16e50*/  FSEL R175, R130, -INF , !P5 ;  /* 0xff80000082af7808 */ /* 0x000fe20006800000 */
[C---:B------:R-:W-:Y:S01]  /*16e60*/  VIADD R130, R102.reuse, 0xb1 ;  /* 0x000000b166827836 */ /* 0x040fe20000000000 */
[-C--:B------:R-:W-:Y:S01]  /*16e70*/  ISETP.GE.AND P4, PT, R33, R245.reuse, PT ;  /* 0x000000f52100720c */ /* 0x080fe20003f86270 */
[----:B------:R-:W-:Y:S01]  /*16e80*/  VIADD R106, R102, 0xd0 ;  /* 0x000000d0666a7836 */ /* 0x000fe20000000000 */
[----:B------:R-:W-:Y:S01]  /*16e90*/  FSEL R200, R150, -INF , !P2 ;  /* 0xff80000096c87808 */ /* 0x000fe20005000000 */
[C---:B------:R-:W-:Y:S01]  /*16ea0*/  VIADD R150, R102.reuse, 0xc8 ;  /* 0x000000c866967836 */ /* 0x040fe20000000000 */
[-C--:B------:R-:W-:Y:S01]  /*16eb0*/  ISETP.GE.AND P5, PT, R43, R242.reuse, PT ;  /* 0x000000f22b00720c */ /* 0x080fe20003fa6270 */
[C---:B------:R-:W-:Y:S01]  /*16ec0*/  VIADD R105, R102.reuse, 0xd1 ;  /* 0x000000d166697836 */ /* 0x040fe20000000000 */
[----:B------:R-:W-:Y:S01]  /*16ed0*/  ISETP.GE.AND P2, PT, R35, R245, PT ;  /* 0x000000f52300720c */ /* 0x000fe20003f46270 */
[----:B------:R-:W-:Y:S01]  /*16ee0*/  VIADD R104, R102, 0xd8 ;  /* 0x000000d866687836 */ /* 0x000fe20000000000 */
[----:B------:R-:W-:Y:S01]  /*16ef0*/  FSEL R152, R152, -INF , P4 ;  /* 0xff80000098987808 */ /* 0x000fe20002000000 */
[C---:B------:R-:W-:Y:S01]  /*16f00*/  VIADD R103, R102.reuse, 0xd9 ;  /* 0x000000d966677836 */ /* 0x040fe20000000000 */
[----:B------:R-:W-:Y:S01]  /*16f10*/  FSEL R193, R135, -INF , !P5 ;  /* 0xff80000087c17808 */ /* 0x000fe20006800000 */
[C---:B------:R-:W-:Y:S01]  /*16f20*/  VIADD R135, R102.reuse, 0xb9 ;  /* 0x000000b966877836 */ /* 0x040fe20000000000 */
[----:B------:R-:W-:Y:S01]  /*16f30*/  ISETP.GE.AND P4, PT, R35, R242, PT ;  /* 0x000000f22300720c */ /* 0x000fe20003f86270 */
[----:B------:R-:W-:Y:S01]  /*16f40*/  VIADD R101, R102, 0xe9 ;  /* 0x000000e966657836 */ /* 0x000fe20000000000 */
[----:B------:R-:W-:-:S02]  /*16f50*/  FSEL R154, R154, -INF , P2 ;  /* 0xff8000009a9a7808 */ /* 0x000fc40001000000 */
[-C--:B------:R-:W-:Y:S02]  /*16f60*/  ISETP.GE.AND P5, PT, R38, R242.reuse, PT ;  /* 0x000000f22600720c */ /* 0x080fe40003fa6270 */
[-C--:B------:R-:W-:Y:S02]  /*16f70*/  ISETP.GE.AND P2, PT, R37, R245.reuse, PT ;  /* 0x000000f52500720c */ /* 0x080fe40003f46270 */
[----:B------:R-:W-:Y:S02]  /*16f80*/  FSEL R211, R154, -INF , !P4 ;  /* 0xff8000009ad37808 */ /* 0x000fe40006000000 */
[----:B------:R-:W-:Y:S01]  /*16f90*/  FSEL R190, R139, -INF , !P5 ;  /* 0xff8000008bbe7808 */ /* 0x000fe20006800000 */
[----:B------:R-:W-:Y:S01]  /*16fa0*/  VIADD R139, R102, 0xc1 ;  /* 0x000000c1668b7836 */ /* 0x000fe20000000000 */
[----:B------:R-:W-:Y:S02]  /*16fb0*/  ISETP.GE.AND P4, PT, R39, R245, PT ;  /* 0x000000f52700720c */ /* 0x000fe40003f86270 */
[----:B------:R-:W-:-:S02]  /*16fc0*/  ISETP.GE.AND P5, PT, R34, R242, PT ;  /* 0x000000f22200720c */ /* 0x000fc40003fa6270 */
[----:B------:R-:W-:Y:S02]  /*16fd0*/  FSEL R156, R156, -INF , P2 ;  /* 0xff8000009c9c7808 */ /* 0x000fe40001000000 */
[-C--:B------:R-:W-:Y:S02]  /*16fe0*/  ISETP.GE.AND P2, PT, R39, R242.reuse, PT ;  /* 0x000000f22700720c */ /* 0x080fe40003f46270 */
[----:B------:R-:W-:Y:S02]  /*16ff0*/  FSEL R158, R158, -INF , P4 ;  /* 0xff8000009e9e7808 */ /* 0x000fe40002000000 */
[----:B------:R-:W-:Y:S01]  /*17000*/  FSEL R203, R144, -INF , !P5 ;  /* 0xff80000090cb7808 */ /* 0x000fe20006800000 */
[----:B------:R-:W-:Y:S01]  /*17010*/  IMAD R144, R3, 0x100, R64 ;  /* 0x0000010003907824 */ /* 0x000fe200078e0240 */
[----:B------:R-:W-:Y:S02]  /*17020*/  ISETP.GE.AND P5, PT, R30, R242, PT ;  /* 0x000000f21e00720c */ /* 0x000fe40003fa6270 */
[----:B------:R-:W-:Y:S01]  /*17030*/  ISETP.GE.AND P4, PT, R42, R245, PT ;  /* 0x000000f52a00720c */ /* 0x000fe20003f86270 */
[----:B------:R-:W-:Y:S01]  /*17040*/  VIADD R144, R144, 0x11 ;  /* 0x0000001190907836 */ /* 0x000fe20000000000 */
[----:B------:R-:W-:-:S02]  /*17050*/  FSEL R209, R158, -INF , !P2 ;  /* 0xff8000009ed17808 */ /* 0x000fc40005000000 */
[----:B------:R-:W-:Y:S02]  /*17060*/  ISETP.GE.AND P2, PT, R49, R245, PT ;  /* 0x000000f53100720c */ /* 0x000fe40003f46270 */
[----:B------:R-:W-:Y:S02]  /*17070*/  FSEL R201, R148, -INF , !P5 ;  /* 0xff80000094c97808 */ /* 0x000fe40006800000 */
[----:B------:R-:W-:Y:S02]  /*17080*/  ISETP.GE.AND P5, PT, R33, R242, PT ;  /* 0x000000f22100720c */ /* 0x000fe40003fa6270 */
[C---:B------:R-:W-:Y:S02]  /*17090*/  ISETP.GE.AND P3, PT, R60.reuse, R243, PT ;  /* 0x000000f33c00720c */ /* 0x040fe40003f66270 */
[C---:B------:R-:W-:Y:S01]  /*170a0*/  ISETP.GE.AND P1, PT, R60.reuse, R244, PT ;  /* 0x000000f43c00720c */ /* 0x040fe20003f26270 */
[----:B------:R-:W-:Y:S01]  /*170b0*/  VIADD R60, R60, 0x99 ;  /* 0x000000993c3c7836 */ /* 0x000fe20000000000 */
        /* <DEDUP_REMOVED lines=19> */
[----:B------:R-:W-:Y:S02]  /*171f0*/  FSEL R162, R178, -INF , P4 ;  /* 0xff800000b2a27808 */ /* 0x000fe40002000000 */
[----:B------:R-:W-:Y:S02]  /*17200*/  ISETP.GE.AND P4, PT, R79, R242, PT ;  /* 0x000000f24f00720c */ /* 0x000fe40003f86270 */
[----:B------:R-:W-:Y:S02]  /*17210*/  FSEL R161, R179, -INF , P2 ;  /* 0xff800000b3a17808 */ /* 0x000fe40001000000 */
[-C--:B------:R-:W-:Y:S02]  /*17220*/  ISETP.GE.AND P2, PT, R123, R245.reuse, PT ;  /* 0x000000f57b00720c */ /* 0x080fe40003f46270 */
[----:B------:R-:W-:Y:S02]  /*17230*/  FSEL R161, R161, -INF , !P4 ;  /* 0xff800000a1a17808 */ /* 0x000fe40006000000 */
[----:B------:R-:W-:-:S02]  /*17240*/  ISETP.GE.AND P4, PT, R125, R245, PT ;  /* 0x000000f57d00720c */ /* 0x000fc40003f86270 */
        /* <DEDUP_REMOVED lines=35> */
[----:B------:R-:W-:Y:S01]  /*17480*/  FSEL R111, R134, -INF , P4 ;  /* 0xff800000866f7808 */ /* 0x000fe20002000000 */
[----:B------:R-:W-:Y:S01]  /*17490*/  VIADD R134, R102, 0xf0 ;  /* 0x000000f066867836 */ /* 0x000fe20000000000 */
[----:B------:R-:W-:-:S02]  /*174a0*/  FSEL R114, R114, -INF , !P5 ;  /* 0xff80000072727808 */ /* 0x000fc40006800000 */
[-C--:B------:R-:W-:Y:S02]  /*174b0*/  ISETP.GE.AND P5, PT, R150, R242.reuse, PT ;  /* 0x000000f29600720c */ /* 0x080fe40003fa6270 */
[----:B------:R-:W-:Y:S02]  /*174c0*/  FSEL R111, R111, -INF , !P2 ;  /* 0xff8000006f6f7808 */ /* 0x000fe40005000000 */
[-C--:B------:R-:W-:Y:S02]  /*174d0*/  ISETP.GE.AND P4, PT, R106, R245.reuse, PT ;  /* 0x000000f56a00720c */ /* 0x080fe40003f86270 */
[----:B------:R-:W-:Y:S02]  /*174e0*/  ISETP.GE.AND P2, PT, R105, R245, PT ;  /* 0x000000f56900720c */ /* 0x000fe40003f46270 */
[----:B------:R-:W-:Y:S02]  /*174f0*/  FSEL R112, R112, -INF , !P5 ;  /* 0xff80000070707808 */ /* 0x000fe40006800000 */
[----:B------:R-:W-:-:S02]  /*17500*/  ISETP.GE.AND P5, PT, R106, R242, PT ;  /* 0x000000f26a00720c */ /* 0x000fc40003fa6270 */
[----:B------:R-:W-:Y:S01]  /*17510*/  FSEL R110, R77, -INF , P4 ;  /* 0xff8000004d6e7808 */ /* 0x000fe20002000000 */
[C---:B------:R-:W-:Y:S01]  /*17520*/  VIADD R77, R102.reuse, 0xe0 ;  /* 0x000000e0664d7836 */ /* 0x040fe20000000000 */
[----:B------:R-:W-:Y:S01]  /*17530*/  FSEL R109, R127, -INF , P2 ;  /* 0xff8000007f6d7808 */ /* 0x000fe20001000000 */
[----:B------:R-:W-:Y:S01]  /*17540*/  VIADD R127, R102, 0xe1 ;  /* 0x000000e1667f7836 */ /* 0x000fe20000000000 */
[-C--:B------:R-:W-:Y:S02]  /*17550*/  ISETP.GE.AND P4, PT, R105, R242.reuse, PT ;  /* 0x000000f26900720c */ /* 0x080fe40003f86270 */
[----:B------:R-:W-:Y:S02]  /*17560*/  ISETP.GE.AND P2, PT, R104, R245, PT ;  /* 0x000000f56800720c */ /* 0x000fe40003f46270 */
[----:B------:R-:W-:Y:S02]  /*17570*/  FSEL R110, R110, -INF , !P5 ;  /* 0xff8000006e6e7808 */ /* 0x000fe40006800000 */
[----:B------:R-:W-:-:S02]  /*17580*/  ISETP.GE.AND P5, PT, R104, R242, PT ;  /* 0x000000f26800720c */ /* 0x000fc40003fa6270 */
[----:B------:R-:W-:Y:S02]  /*17590*/  FSEL R109, R109, -INF , !P4 ;  /* 0xff8000006d6d7808 */ /* 0x000fe40006000000 */
[----:B------:R-:W-:Y:S02]  /*175a0*/  FSEL R53, R53, -INF , P2 ;  /* 0xff80000035357808 */ /* 0x000fe40001000000 */
[----:B------:R-:W-:Y:S02]  /*175b0*/  ISETP.GE.AND P4, PT, R103, R245, PT ;  /* 0x000000f56700720c */ /* 0x000fe40003f86270 */
[----:B------:R-:W-:Y:S02]  /*175c0*/  FSEL R108, R53, -INF , !P5 ;  /* 0xff800000356c7808 */ /* 0x000fe40006800000 */
[----:B------:R-:W-:Y:S01]  /*175d0*/  ISETP.GE.AND P2, PT, R103, R242, PT ;  /* 0x000000f26700720c */ /* 0x000fe20003f46270 */
[----:B------:R-:W-:Y:S01]  /*175e0*/  VIADD R103, R102, 0xe8 ;  /* 0x000000e866677836 */ /* 0x000fe20000000000 */
[----:B------:R-:W-:-:S02]  /*175f0*/  FSEL R107, R198, -INF , P4 ;  /* 0xff800000c66b7808 */ /* 0x000fc40002000000 */
[CC--:B------:R-:W-:Y:S02]  /*17600*/  ISETP.GE.AND P5, PT, R77.reuse, R245.reuse, PT ;  /* 0x000000f54d00720c */ /* 0x0c0fe40003fa6270 */
[-C--:B------:R-:W-:Y:S02]  /*17610*/  ISETP.GE.AND P4, PT, R77, R242.reuse, PT ;  /* 0x000000f24d00720c */ /* 0x080fe40003f86270 */
[----:B------:R-:W-:Y:S02]  /*17620*/  FSEL R107, R107, -INF , !P2 ;  /* 0xff8000006b6b7808 */ /* 0x000fe40005000000 */
[----:B------:R-:W-:Y:S02]  /*17630*/  FSEL R28, R28, -INF , P5 ;  /* 0xff8000001c1c7808 */ /* 0x000fe40002800000 */
[C---:B------:R-:W-:Y:S02]  /*17640*/  ISETP.GE.AND P2, PT, R127.reuse, R245, PT ;  /* 0x000000f57f00720c */ /* 0x040fe40003f46270 */
[----:B------:R-:W-:Y:S01]  /*17650*/  FSEL R106, R28, -INF , !P4 ;  /* 0xff8000001c6a7808 */ /* 0x000fe20006000000 */
[----:B------:R-:W-:Y:S01]  /*17660*/  VIADD R28, R102, 0xf8 ;  /* 0x000000f8661c7836 */ /* 0x000fe20000000000 */
[----:B------:R-:W-:-:S02]  /*17670*/  ISETP.GE.AND P5, PT, R127, R242, PT ;  /* 0x000000f27f00720c */ /* 0x000fc40003fa6270 */
[----:B------:R-:W-:Y:S02]  /*17680*/  FSEL R29, R29, -INF , P2 ;  /* 0xff8000001d1d7808 */ /* 0x000fe40001000000 */
[CC--:B------:R-:W-:Y:S02]  /*17690*/  ISETP.GE.AND P4, PT, R103.reuse, R245.reuse, PT ;  /* 0x000000f56700720c */ /* 0x0c0fe40003f86270 */
[----:B------:R-:W-:Y:S02]  /*176a0*/  ISETP.GE.AND P2, PT, R103, R242, PT ;  /* 0x000000f26700720c */ /* 0x000fe40003f46270 */
[----:B------:R-:W-:Y:S01]  /*176b0*/  FSEL R105, R29, -INF , !P5 ;  /* 0xff8000001d697808 */ /* 0x000fe20006800000 */
[----:B------:R-:W-:Y:S01]  /*176c0*/  VIADD R29, R102, 0xf9 ;  /* 0x000000f9661d7836 */ /* 0x000fe20000000000 */
[----:B------:R-:W-:Y:S02]  /*176d0*/  FSEL R27, R27, -INF , P4 ;  /* 0xff8000001b1b7808 */ /* 0x000fe40002000000 */
[----:B------:R-:W-:-:S02]  /*176e0*/  ISETP.GE.AND P5, PT, R101, R245, PT ;  /* 0x000000f56500720c */ /* 0x000fc40003fa6270 */
[----:B------:R-:W-:Y:S01]  /*176f0*/  FSEL R104, R27, -INF , !P2 ;  /* 0xff8000001b687808 */ /* 0x000fe20005000000 */
[----:B------:R-:W-:Y:S01]  /*17700*/  VIADD R27, R102, 0xf1 ;  /* 0x000000f1661b7836 */ /* 0x000fe20000000000 */
[----:B------:R-:W-:Y:S02]  /*17710*/  ISETP.GE.AND P4, PT, R101, R242, PT ;  /* 0x000000f26500720c */ /* 0x000fe40003f86270 */
[----:B------:R-:W-:Y:S02]  /*17720*/  FSEL R54, R54, -INF , P5 ;  /* 0xff80000036367808 */ /* 0x000fe40002800000 */
[-C--:B------:R-:W-:Y:S02]  /*17730*/  ISETP.GE.AND P2, PT, R134, R245.reuse, PT ;  /* 0x000000f58600720c */ /* 0x080fe40003f46270 */
[----:B------:R-:W-:Y:S02]  /*17740*/  FSEL R103, R54, -INF , !P4 ;  /* 0xff80000036677808 */ /* 0x000fe40006000000 */
[----:B------:R-:W-:-:S02]  /*17750*/  ISETP.GE.AND P4, PT, R27, R245, PT ;  /* 0x000000f51b00720c */ /* 0x000fc40003f86270 */
[----:B------:R-:W-:Y:S02]  /*17760*/  ISETP.GE.AND P5, PT, R134, R242, PT ;  /* 0x000000f28600720c */ /* 0x000fe40003fa6270 */
[----:B------:R-:W-:Y:S02]  /*17770*/  FSEL R55, R55, -INF , P2 ;  /* 0xff80000037377808 */ /* 0x000fe40001000000 */
[----:B------:R-:W-:Y:S02]  /*17780*/  FSEL R41, R41, -INF , P4 ;  /* 0xff80000029297808 */ /* 0x000fe40002000000 */
[----:B------:R-:W-:Y:S02]  /*17790*/  FSEL R102, R55, -INF , !P5 ;  /* 0xff80000037667808 */ /* 0x000fe40006800000 */
[-C--:B------:R-:W-:Y:S02]  /*177a0*/  ISETP.GE.AND P4, PT, R29, R245.reuse, PT ;  /* 0x000000f51d00720c */ /* 0x080fe40003f86270 */
[----:B------:R-:W-:-:S02]  /*177b0*/  ISETP.GE.AND P5, PT, R28, R245, PT ;  /* 0x000000f51c00720c */ /* 0x000fc40003fa6270 */
[-C--:B------:R-:W-:Y:S02]  /*177c0*/  ISETP.GE.AND P2, PT, R27, R242.reuse, PT ;  /* 0x000000f21b00720c */ /* 0x080fe40003f46270 */
[----:B------:R-:W-:Y:S02]  /*177d0*/  FSEL R220, R220, -INF , P4 ;  /* 0xff800000dcdc7808 */ /* 0x000fe40002000000 */
[----:B------:R-:W-:Y:S02]  /*177e0*/  FSEL R56, R56, -INF , P5 ;  /* 0xff80000038387808 */ /* 0x000fe40002800000 */
[----:B------:R-:W-:Y:S02]  /*177f0*/  ISETP.GE.AND P4, PT, R28, R242, PT ;  /* 0x000000f21c00720c */ /* 0x000fe40003f86270 */
[----:B------:R-:W-:Y:S02]  /*17800*/  FSEL R101, R41, -INF , !P2 ;  /* 0xff80000029657808 */ /* 0x000fe40005000000 */
[----:B------:R-:W-:-:S02]  /*17810*/  ISETP.GE.AND P2, PT, R142, R244, PT ;  /* 0x000000f48e00720c */ /* 0x000fc40003f46270 */
[-C--:B------:R-:W-:Y:S01]  /*17820*/  ISETP.GE.AND P5, PT, R142, R243.reuse, PT ;  /* 0x000000f38e00720c */ /* 0x080fe20003fa6270 */
[----:B------:R-:W-:Y:S01]  /*17830*/  IMAD R142, R3, 0x100, R64 ;  /* 0x00000100038e7824 */ /* 0x000fe200078e0240 */
[----:B------:R-:W-:Y:S02]  /*17840*/  FSEL R28, R100, -INF , P1 ;  /* 0xff800000641c7808 */ /* 0x000fe40000800000 */
[----:B------:R-:W-:Y:S01]  /*17850*/  FSEL R100, R56, -INF , !P4 ;  /* 0xff80000038647808 */ /* 0x000fe20006000000 */
[----:B------:R-:W-:Y:S01]  /*17860*/  VIADD R142, R142, 0x10 ;  /* 0x000000108e8e7836 */ /* 0x000fe20000000000 */
[C---:B------:R-:W-:Y:S02]  /*17870*/  ISETP.GE.AND P1, PT, R63.reuse, R244, PT ;  /* 0x000000f43f00720c */ /* 0x040fe40003f26270 */
[----:B------:R-:W-:Y:S02]  /*17880*/  ISETP.GE.AND P4, PT, R63, R243, PT ;  /* 0x000000f33f00720c */ /* 0x000fe40003f86270 */
[----:B------:R-:W-:-:S02]  /*17890*/  FSEL R63, R28, -INF , !P3 ;  /* 0xff8000001c3f7808 */ /* 0x000fc40005800000 */
[----:B------:R-:W-:Y:S02]  /*178a0*/  ISETP.GE.AND P3, PT, R29, R242, PT ;  /* 0x000000f21d00720c */ /* 0x000fe40003f66270 */
[----:B------:R-:W-:Y:S02]  /*178b0*/  FSEL R41, R99, -INF , P0 ;  /* 0xff80000063297808 */ /* 0x000fe40000000000 */
[----:B------:R-:W-:Y:S02]  /*178c0*/  FSEL R99, R220, -INF , !P3 ;  /* 0xff800000dc637808 */ /* 0x000fe40005800000 */
[C---:B------:R-:W-:Y:S02]  /*178d0*/  ISETP.GE.AND P0, PT, R142.reuse, R244, PT ;  /* 0x000000f48e00720c */ /* 0x040fe40003f06270 */
[----:B------:R-:W-:Y:S01]  /*178e0*/  ISETP.GE.AND P3, PT, R142, R243, PT ;  /* 0x000000f38e00720c */ /* 0x000fe20003f66270 */
[----:B------:R-:W-:Y:S01]  /*178f0*/  IMAD R142, R3, 0x100, R64 ;  /* 0x00000100038e7824 */ /* 0x000fe200078e0240 */
[----:B------:R-:W-:-:S02]  /*17900*/  FSEL R28, R121, -INF , P1 ;  /* 0xff800000791c7808 */ /* 0x000fc40000800000 */
[----:B------:R-:W-:Y:S01]  /*17910*/  FSEL R56, R120, -INF , P0 ;  /* 0xff80000078387808 */ /* 0x000fe20000000000 */
[----:B------:R-:W-:Y:S01]  /*17920*/  VIADD R142, R142, 0x18 ;  /* 0x000000188e8e7836 */ /* 0x000fe20000000000 */
[----:B------:R-:W-:Y:S02]  /*17930*/  FSEL R29, R122, -INF , P2 ;  /* 0xff8000007a1d7808 */ /* 0x000fe40001000000 */
[-C--:B------:R-:W-:Y:S02]  /*17940*/  ISETP.GE.AND P2, PT, R144, R244.reuse, PT ;  /* 0x000000f49000720c */ /* 0x080fe40003f46270 */
[-C--:B------:R-:W-:Y:S02]  /*17950*/  ISETP.GE.AND P1, PT, R142, R244.reuse, PT ;  /* 0x000000f48e00720c */ /* 0x080fe40003f26270 */
[----:B------:R-:W-:Y:S02]  /*17960*/  ISETP.GE.AND P0, PT, R221, R244, PT ;  /* 0x000000f4dd00720c */ /* 0x000fe40003f06270 */
[----:B------:R-:W-:-:S02]  /*17970*/  FSEL R56, R56, -INF , !P3 ;  /* 0xff80000038387808 */ /* 0x000fc40005800000 */
[----:B------:R-:W-:Y:S02]  /*17980*/  FSEL R54, R98, -INF , P1 ;  /* 0xff80000062367808 */ /* 0x000fe40000800000 */
[-C--:B------:R-:W-:Y:S02]  /*17990*/  ISETP.GE.AND P3, PT, R218, R244.reuse, PT ;  /* 0x000000f4da00720c */ /* 0x080fe40003f66270 */
[----:B------:R-:W-:Y:S02]  /*179a0*/  ISETP.GE.AND P1, PT, R215, R244, PT ;  /* 0x000000f4d700720c */ /* 0x000fe40003f26270 */
[----:B------:R-:W-:Y:S02]  /*179b0*/  FSEL R41, R41, -INF , !P6 ;  /* 0xff80000029297808 */ /* 0x000fe40007000000 */
[----:B------:R-:W-:Y:S02]  /*179c0*/  ISETP.GE.AND P6, PT, R144, R243, PT ;  /* 0x000000f39000720c */ /* 0x000fe40003fc6270 */
[----:B------:R-:W-:-:S02]  /*179d0*/  FSEL R55, R119, -INF , P2 ;  /* 0xff80000077377808 */ /* 0x000fc40001000000 */
[----:B------:R-:W-:Y:S02]  /*179e0*/  FSEL R53, R97, -INF , P0 ;  /* 0xff80000061357808 */ /* 0x000fe40000000000 */
[----:B------:R-:W-:Y:S02]  /*179f0*/  ISETP.GE.AND P2, PT, R218, R243, PT ;  /* 0x000000f3da00720c */ /* 0x000fe40003f46270 */
[-C--:B------:R-:W-:Y:S02]  /*17a00*/  ISETP.GE.AND P0, PT, R214, R244.reuse, PT ;  /* 0x000000f4d600720c */ /* 0x080fe40003f06270 */
[----:B------:R-:W-:Y:S02]  /*17a10*/  FSEL R96, R96, -INF , P3 ;  /* 0xff80000060607808 */ /* 0x000fe40001800000 */
[----:B------:R-:W-:Y:S02]  /*17a20*/  FSEL R95, R95, -INF , P1 ;  /* 0xff8000005f5f7808 */ /* 0x000fe40000800000 */
[----:B------:R-:W-:-:S02]  /*17a30*/  ISETP.GE.AND P1, PT, R208, R244, PT ;  /* 0x000000f4d000720c */ /* 0x000fc40003f26270 */
[----:B------:R-:W-:Y:S02]  /*17a40*/  FSEL R29, R29, -INF , !P5 ;  /* 0xff8000001d1d7808 */ /* 0x000fe40006800000 */
[-C--:B------:R-:W-:Y:S02]  /*17a50*/  ISETP.GE.AND P5, PT, R142, R243.reuse, PT ;  /* 0x000000f38e00720c */ /* 0x080fe40003fa6270 */
[----:B------:R-:W-:Y:S02]  /*17a60*/  FSEL R55, R55, -INF , !P6 ;  /* 0xff80000037377808 */ /* 0x000fe40007000000 */
[----:B------:R-:W-:Y:S02]  /*17a70*/  ISETP.GE.AND P6, PT, R215, R243, PT ;  /* 0x000000f3d700720c */ /* 0x000fe40003fc6270 */
[----:B------:R-:W-:Y:S02]  /*17a80*/  FSEL R142, R96, -INF , !P2 ;  /* 0xff800000608e7808 */ /* 0x000fe40005000000 */
[----:B------:R-:W-:-:S02]  /*17a90*/  FSEL R94, R94, -INF , P0 ;  /* 0xff8000005e5e7808 */ /* 0x000fc40000000000 */
[-C--:B------:R-:W-:Y:S02]  /*17aa0*/  ISETP.GE.AND P2, PT, R208, R243.reuse, PT ;  /* 0x000000f3d000720c */ /* 0x080fe40003f46270 */
[----:B------:R-:W-:Y:S02]  /*17ab0*/  ISETP.GE.AND P0, PT, R207, R244, PT ;  /* 0x000000f4cf00720c */ /* 0x000fe40003f06270 */
[----:B------:R-:W-:Y:S02]  /*17ac0*/  FSEL R92, R92, -INF , P1 ;  /* 0xff8000005c5c7808 */ /* 0x000fe40000800000 */
[----:B------:R-:W-:Y:S02]  /*17ad0*/  FSEL R148, R95, -INF , !P6 ;  /* 0xff8000005f947808 */ /* 0x000fe40007000000 */
[----:B------:R-:W-:Y:S02]  /*17ae0*/  ISETP.GE.AND P6, PT, R207, R243, PT ;  /* 0x000000f3cf00720c */ /* 0x000fe40003fc6270 */
[----:B------:R-:W-:-:S02]  /*17af0*/  FSEL R91, R91, -INF , P0 ;  /* 0xff8000005b5b7808 */ /* 0x000fc40000000000 */
[----:B------:R-:W-:Y:S02]  /*17b00*/  FSEL R121, R92, -INF , !P2 ;  /* 0xff8000005c797808 */ /* 0x000fe40005000000 */
[CC--:B------:R-:W-:Y:S02]  /*17b10*/  ISETP.GE.AND P2, PT, R204.reuse, R244.reuse, PT ;  /* 0x000000f4cc00720c */ /* 0x0c0fe40003f46270 */
[----:B------:R-:W-:Y:S02]  /*17b20*/  FSEL R122, R91, -INF , !P6 ;  /* 0xff8000005b7a7808 */ /* 0x000fe40007000000 */
[----:B------:R-:W-:Y:S02]  /*17b30*/  ISETP.GE.AND P0, PT, R204, R243, PT ;  /* 0x000000f3cc00720c */ /* 0x000fe40003f06270 */
[----:B------:R-:W-:Y:S02]  /*17b40*/  ISETP.GE.AND P6, PT, R199, R244, PT ;  /* 0x000000f4c700720c */ /* 0x000fe40003fc6270 */
[----:B------:R-:W-:-:S02]  /*17b50*/  FSEL R88, R88, -INF , P2 ;  /* 0xff80000058587808 */ /* 0x000fc40001000000 */
[----:B------:R-:W-:Y:S02]  /*17b60*/  FSEL R28, R28, -INF , !P4 ;  /* 0xff8000001c1c7808 */ /* 0x000fe40006000000 */
[-C--:B------:R-:W-:Y:S02]  /*17b70*/  ISETP.GE.AND P4, PT, R221, R243.reuse, PT ;  /* 0x000000f3dd00720c */ /* 0x080fe40003f86270 */
[----:B------:R-:W-:Y:S02]  /*17b80*/  FSEL R221, R88, -INF , !P0 ;  /* 0xff80000058dd7808 */ /* 0x000fe40004000000 */
[----:B------:R-:W-:Y:S02]  /*17b90*/  FSEL R87, R87, -INF , P6 ;  /* 0xff80000057577808 */ /* 0x000fe40003000000 */
[C---:B------:R-:W-:Y:S02]  /*17ba0*/  ISETP.GE.AND P0, PT, R78.reuse, R244, PT ;  /* 0x000000f44e00720c */ /* 0x040fe40003f06270 */
[----:B------:R-:W-:-:S02]  /*17bb0*/  ISETP.GE.AND P6, PT, R78, R243, PT ;  /* 0x000000f34e00720c */ /* 0x000fc40003fc6270 */
[----:B------:R-:W2:Y:S01]  /*17bc0*/  LD.E R78, desc[UR4][R164.64+0xdc] ;  /* 0x0000dc04a44e7980 */ /* 0x000ea2000c101900 */
[----:B------:R-:W-:Y:S02]  /*17bd0*/  FSEL R54, R54, -INF , !P5 ;  /* 0xff80000036367808 */ /* 0x000fe40006800000 */
[----:B------:R-:W-:Y:S02]  /*17be0*/  ISETP.GE.AND P5, PT, R214, R243, PT ;  /* 0x000000f3d600720c */ /* 0x000fe40003fa6270 */
[----:B------:R-:W-:Y:S02]  /*17bf0*/  FSEL R53, R53, -INF , !P4 ;  /* 0xff80000035357808 */ /* 0x000fe40006000000 */
[-C--:B------:R-:W-:Y:S02]  /*17c00*/  ISETP.GE.AND P4, PT, R213, R244.reuse, PT ;  /* 0x000000f4d500720c */ /* 0x080fe40003f86270 */
[----:B------:R-:W-:Y:S02]  /*17c10*/  FSEL R146, R94, -INF , !P5 ;  /* 0xff8000005e927808 */ /* 0x000fe40006800000 */
[----:B------:R-:W-:-:S02]  /*17c20*/  ISETP.GE.AND P5, PT, R206, R244, PT ;  /* 0x000000f4ce00720c */ /* 0x000fc40003fa6270 */
[-C--:B------:R-:W-:Y:S02]  /*17c30*/  ISETP.GE.AND P1, PT, R205, R244.reuse, PT ;  /* 0x000000f4cd00720c */ /* 0x080fe40003f26270 */
[----:B------:R-:W-:Y:S02]  /*17c40*/  FSEL R93, R93, -INF , P4 ;  /* 0xff8000005d5d7808 */ /* 0x000fe40002000000 */
[----:B------:R-:W-:Y:S02]  /*17c50*/  ISETP.GE.AND P4, PT, R206, R243, PT ;  /* 0x000000f3ce00720c */ /* 0x000fe40003f86270 */
[----:B------:R-:W-:Y:S02]  /*17c60*/  FSEL R90, R90, -INF , P5 ;  /* 0xff8000005a5a7808 */ /* 0x000fe40002800000 */
[----:B------:R-:W-:Y:S02]  /*17c70*/  FSEL R89, R89, -INF , P1 ;  /* 0xff80000059597808 */ /* 0x000fe40000800000 */
[----:B------:R-:W-:-:S02]  /*17c80*/  ISETP.GE.AND P1, PT, R126, R244, PT ;  /* 0x000000f47e00720c */ /* 0x000fc40003f26270 */
[-C--:B------:R-:W-:Y:S02]  /*17c90*/  ISETP.GE.AND P2, PT, R124, R244.reuse, PT ;  /* 0x000000f47c00720c */ /* 0x080fe40003f46270 */
[----:B------:R-:W-:Y:S02]  /*17ca0*/  FSEL R152, R90, -INF , !P4 ;  /* 0xff8000005a987808 */ /* 0x000fe40006000000 */
[----:B------:R-:W-:Y:S02]  /*17cb0*/  ISETP.GE.AND P4, PT, R126, R243, PT ;  /* 0x000000f37e00720c */ /* 0x000fe40003f86270 */
[----:B------:R-:W-:Y:S02]  /*17cc0*/  FSEL R86, R86, -INF , P1 ;  /* 0xff80000056567808 */ /* 0x000fe40000800000 */
[----:B------:R-:W-:Y:S02]  /*17cd0*/  FSEL R85, R85, -INF , P2 ;  /* 0xff80000055557808 */ /* 0x000fe40001000000 */
[----:B------:R-:W-:-:S02]  /*17ce0*/  ISETP.GE.AND P2, PT, R59, R244, PT ;  /* 0x000000f43b00720c */ /* 0x000fc40003f46270 */
[-C--:B------:R-:W-:Y:S02]  /*17cf0*/  ISETP.GE.AND P3, PT, R213, R243.reuse, PT ;  /* 0x000000f3d500720c */ /* 0x080fe40003f66270 */
[----:B------:R-:W-:Y:S02]  /*17d00*/  FSEL R218, R86, -INF , !P4 ;  /* 0xff80000056da7808 */ /* 0x000fe40006000000 */
[----:B------:R-:W-:Y:S02]  /*17d10*/  FSEL R84, R84, -INF , P0 ;  /* 0xff80000054547808 */ /* 0x000fe40000000000 */
[-C--:B------:R-:W-:Y:S02]  /*17d20*/  ISETP.GE.AND P1, PT, R61, R244.reuse, PT ;  /* 0x000000f43d00720c */ /* 0x080fe40003f26270 */
[----:B------:R-:W-:Y:S02]  /*17d30*/  ISETP.GE.AND P4, PT, R59, R243, PT ;  /* 0x000000f33b00720c */ /* 0x000fe40003f86270 */
[----:B------:R-:W-:-:S02]  /*17d40*/  ISETP.GE.AND P0, PT, R57, R244, PT ;  /* 0x000000f43900720c */ /* 0x000fc40003f06270 */
[----:B------:R-:W-:Y:S02]  /*17d50*/  FSEL R0, R0, -INF , P2 ;  /* 0xff80000000007808 */ /* 0x000fe40001000000 */
[----:B------:R-:W-:Y:S02]  /*17d60*/  FSEL R144, R93, -INF , !P3 ;  /* 0xff8000005d907808 */ /* 0x000fe40005800000 */
[-C--:B------:R-:W-:Y:S02]  /*17d70*/  ISETP.GE.AND P3, PT, R205, R243.reuse, PT ;  /* 0x000000f3cd00720c */ /* 0x080fe40003f66270 */
[----:B------:R-:W-:Y:S02]  /*17d80*/  ISETP.GE.AND P5, PT, R199, R243, PT ;  /* 0x000000f3c700720c */ /* 0x000fe40003fa6270 */
[----:B------:R-:W-:Y:S02]  /*17d90*/  FSEL R2, R2, -INF , P1 ;  /* 0xff80000002027808 */ /* 0x000fe40000800000 */
[----:B------:R-:W-:-:S02]  /*17da0*/  FSEL R129, R129, -INF , P0 ;  /* 0xff80000081817808 */ /* 0x000fc40000000000 */
[----:B------:R-:W-:Y:S02]  /*17db0*/  FSEL R179, R0, -INF , !P4 ;  /* 0xff80000000b37808 */ /* 0x000fe40006000000 */
[-C--:B------:R-:W-:Y:S02]  /*17dc0*/  ISETP.GE.AND P1, PT, R43, R244.reuse, PT ;  /* 0x000000f42b00720c */ /* 0x080fe40003f26270 */
[-C--:B------:R-:W-:Y:S02]  /*17dd0*/  ISETP.GE.AND P2, PT, R40, R244.reuse, PT ;  /* 0x000000f42800720c */ /* 0x080fe40003f46270 */
[----:B------:R-:W-:Y:S02]  /*17de0*/  ISETP.GE.AND P0, PT, R38, R244, PT ;  /* 0x000000f42600720c */ /* 0x000fe40003f06270 */
[----:B------:R-:W-:Y:S02]  /*17df0*/  FMNMX3.FTZ R0, R22, R19, R17, !PT ;  /* 0x0000001316007276 */ /* 0x000fe40007810011 */
[----:B------:R-:W-:-:S02]  /*17e00*/  FSEL R154, R89, -INF , !P3 ;  /* 0xff800000599a7808 */ /* 0x000fc40005800000 */
[-C--:B------:R-:W-:Y:S02]  /*17e10*/  ISETP.GE.AND P3, PT, R124, R243.reuse, PT ;  /* 0x000000f37c00720c */ /* 0x080fe40003f66270 */
[----:B------:R-:W-:Y:S02]  /*17e20*/  FSEL R220, R87, -INF , !P5 ;  /* 0xff80000057dc7808 */ /* 0x000fe40006800000 */
[----:B------:R-:W-:Y:S02]  /*17e30*/  ISETP.GE.AND P5, PT, R61, R243, PT ;  /* 0x000000f33d00720c */ /* 0x000fe40003fa6270 */
[----:B------:R-:W-:Y:S02]  /*17e40*/  FSEL R131, R131, -INF , P1 ;  /* 0xff80000083837808 */ /* 0x000fe40000800000 */
[----:B------:R-:W-:Y:S02]  /*17e50*/  FSEL R133, R133, -INF , P2 ;  /* 0xff80000085857808 */ /* 0x000fe40001000000 */
[----:B------:R-:W-:-:S02]  /*17e60*/  FSEL R136, R136, -INF , P0 ;  /* 0xff80000088887808 */ /* 0x000fc40000000000 */
[----:B------:R-:W-:Y:S02]  /*17e70*/  FMNMX3.FTZ R0, R0, R16, R15, !PT ;  /* 0x0000001000007276 */ /* 0x000fe4000781000f */
[-C--:B------:R-:W-:Y:S02]  /*17e80*/  ISETP.GE.AND P1, PT, R36, R244.reuse, PT ;  /* 0x000000f42400720c */ /* 0x080fe40003f26270 */
[-C--:B------:R-:W-:Y:S02]  /*17e90*/  ISETP.GE.AND P2, PT, R34, R244.reuse, PT ;  /* 0x000000f42200720c */ /* 0x080fe40003f46270 */
[----:B------:R-:W-:Y:S02]  /*17ea0*/  ISETP.GE.AND P0, PT, R32, R244, PT ;  /* 0x000000f42000720c */ /* 0x000fe40003f06270 */
[----:B------:R-:W-:Y:S02]  /*17eb0*/  FSEL R215, R85, -INF , !P3 ;  /* 0xff80000055d77808 */ /* 0x000fe40005800000 */
        /* <DEDUP_REMOVED lines=8> */
[----:B------:R-:W-:Y:S02]  /*17f40*/  FSEL R141, R141, -INF , P0 ;  /* 0xff8000008d8d7808 */ /* 0x000fe40000000000 */
[-C--:B------:R-:W-:Y:S02]  /*17f50*/  ISETP.GE.AND P1, PT, R30, R244.reuse, PT ;  /* 0x000000f41e00720c */ /* 0x080fe40003f26270 */
[-C--:B------:R-:W-:Y:S02]  /*17f60*/  ISETP.GE.AND P2, PT, R31, R244.reuse, PT ;  /* 0x000000f41f00720c */ /* 0x080fe40003f46270 */
[----:B------:R-:W-:Y:S02]  /*17f70*/  ISETP.GE.AND P0, PT, R33, R244, PT ;  /* 0x000000f42100720c */ /* 0x000fe40003f06270 */
[----:B------:R-:W-:-:S02]  /*17f80*/  FSEL R178, R129, -INF , !P3 ;  /* 0xff80000081b27808 */ /* 0x000fc40005800000 */
[----:B------:R-:W-:Y:S02]  /*17f90*/  ISETP.GE.AND P3, PT, R36, R243, PT ;  /* 0x000000f32400720c */ /* 0x000fe40003f66270 */
[----:B------:R-:W-:Y:S02]  /*17fa0*/  FMNMX3.FTZ R2, R63, R41, R29, !PT ;  /* 0x000000293f027276 */ /* 0x000fe4000781001d */
[----:B------:R-:W-:Y:S02]  /*17fb0*/  FMNMX3.FTZ R0, R0, R12, R71, !PT ;  /* 0x0000000c00007276 */ /* 0x000fe40007810047 */
[----:B------:R-:W-:Y:S02]  /*17fc0*/  FSEL R214, R131, -INF , !P6 ;  /* 0xff80000083d67808 */ /* 0x000fe40007000000 */
[----:B------:R-:W-:Y:S02]  /*17fd0*/  FSEL R197, R133, -INF , !P5 ;  /* 0xff80000085c57808 */ /* 0x000fe40006800000 */
[----:B------:R-:W-:-:S02]  /*17fe0*/  ISETP.GE.AND P6, PT, R34, R243, PT ;  /* 0x000000f32200720c */ /* 0x000fc40003fc6270 */
[----:B------:R-:W-:Y:S02]  /*17ff0*/  ISETP.GE.AND P5, PT, R32, R243, PT ;  /* 0x000000f32000720c */ /* 0x000fe40003fa6270 */
[----:B------:R-:W-:Y:S02]  /*18000*/  FSEL R143, R143, -INF , P1 ;  /* 0xff8000008f8f7808 */ /* 0x000fe40000800000 */
[----:B------:R-:W-:Y:S02]  /*18010*/  FSEL R145, R145, -INF , P2 ;  /* 0xff80000091917808 */ /* 0x000fe40001000000 */
[----:B------:R-:W-:Y:S02]  /*18020*/  FSEL R147, R147, -INF , P0 ;  /* 0xff80000093937808 */ /* 0x000fe40000000000 */
[-C--:B------:R-:W-:Y:S02]  /*18030*/  ISETP.GE.AND P1, PT, R35, R244.reuse, PT ;  /* 0x000000f42300720c */ /* 0x080fe40003f26270 */
[----:B------:R-:W-:-:S02]  /*18040*/  ISETP.GE.AND P2, PT, R37, R244, PT ;  /* 0x000000f42500720c */ /* 0x000fc40003f46270 */
[----:B------:R-:W-:Y:S02]  /*18050*/  ISETP.GE.AND P0, PT, R39, R244, PT ;  /* 0x000000f42700720c */ /* 0x000fe40003f06270 */
[-C--:B------:R-:W-:Y:S02]  /*18060*/  ISETP.GE.AND P4, PT, R38, R243.reuse, PT ;  /* 0x000000f32600720c */ /* 0x080fe40003f86270 */
[----:B------:R-:W-:Y:S02]  /*18070*/  FSEL R195, R138, -INF , !P3 ;  /* 0xff8000008ac37808 */ /* 0x000fe40005800000 */
[----:B------:R-:W-:Y:S02]  /*18080*/  FMNMX3.FTZ R2, R2, R28, R56, !PT ;  /* 0x0000001c02027276 */ /* 0x000fe40007810038 */
[----:B------:R-:W-:Y:S02]  /*18090*/  FMNMX3.FTZ R0, R0, R70, R69, !PT ;  /* 0x0000004600007276 */ /* 0x000fe40007810045 */
[----:B------:R-:W-:-:S02]  /*180a0*/  ISETP.GE.AND P3, PT, R31, R243, PT ;  /* 0x000000f31f00720c */ /* 0x000fc40003f66270 */
[----:B------:R-:W-:Y:S02]  /*180b0*/  FSEL R213, R140, -INF , !P6 ;  /* 0xff8000008cd57808 */ /* 0x000fe40007000000 */
[----:B------:R-:W-:Y:S02]  /*180c0*/  FSEL R207, R141, -INF , !P5 ;  /* 0xff8000008dcf7808 */ /* 0x000fe40006800000 */
[-C--:B------:R-:W-:Y:S02]  /*180d0*/  ISETP.GE.AND P6, PT, R33, R243.reuse, PT ;  /* 0x000000f32100720c */ /* 0x080fe40003fc6270 */
[----:B------:R-:W-:Y:S02]  /*180e0*/  ISETP.GE.AND P5, PT, R35, R243, PT ;  /* 0x000000f32300720c */ /* 0x000fe40003fa6270 */
[----:B------:R-:W-:Y:S02]  /*180f0*/  FSEL R149, R149, -INF , P1 ;  /* 0xff80000095957808 */ /* 0x000fe40000800000 */
[----:B------:R-:W-:-:S02]  /*18100*/  FSEL R151, R151, -INF , P2 ;  /* 0xff80000097977808 */ /* 0x000fc40001000000 */
[----:B------:R-:W-:Y:S02]  /*18110*/  FSEL R153, R153, -INF , P0 ;  /* 0xff80000099997808 */ /* 0x000fe40000000000 */
[----:B------:R-:W-:Y:S02]  /*18120*/  FSEL R196, R136, -INF , !P4 ;  /* 0xff80000088c47808 */ /* 0x000fe40006000000 */
[-C--:B------:R-:W-:Y:S02]  /*18130*/  ISETP.GE.AND P1, PT, R42, R244.reuse, PT ;  /* 0x000000f42a00720c */ /* 0x080fe40003f26270 */
[-C--:B------:R-:W-:Y:S02]  /*18140*/  ISETP.GE.AND P2, PT, R49, R244.reuse, PT ;  /* 0x000000f43100720c */ /* 0x080fe40003f46270 */
[----:B------:R-:W-:Y:S02]  /*18150*/  ISETP.GE.AND P0, PT, R58, R244, PT ;  /* 0x000000f43a00720c */ /* 0x000fe40003f06270 */
[----:B------:R-:W-:-:S02]  /*18160*/  FMNMX3.FTZ R2, R2, R55, R54, !PT ;  /* 0x0000003702027276 */ /* 0x000fc40007810036 */
[----:B------:R-:W-:Y:S02]  /*18170*/  FMNMX3.FTZ R0, R0, R68, R250, !PT ;  /* 0x0000004400007276 */ /* 0x000fe400078100fa */
[-C--:B------:R-:W-:Y:S02]  /*18180*/  ISETP.GE.AND P4, PT, R30, R243.reuse, PT ;  /* 0x000000f31e00720c */ /* 0x080fe40003f86270 */
[----:B------:R-:W-:Y:S02]  /*18190*/  FSEL R205, R145, -INF , !P3 ;  /* 0xff80000091cd7808 */ /* 0x000fe40005800000 */
[----:B------:R-:W-:Y:S02]  /*181a0*/  ISETP.GE.AND P3, PT, R39, R243, PT ;  /* 0x000000f32700720c */ /* 0x000fe40003f66270 */
[----:B------:R-:W-:Y:S02]  /*181b0*/  FSEL R208, R147, -INF , !P6 ;  /* 0xff80000093d07808 */ /* 0x000fe40007000000 */
[----:B------:R-:W-:-:S02]  /*181c0*/  FSEL R204, R149, -INF , !P5 ;  /* 0xff80000095cc7808 */ /* 0x000fc40006800000 */
[-C--:B------:R-:W-:Y:S02]  /*181d0*/  ISETP.GE.AND P6, PT, R42, R243.reuse, PT ;  /* 0x000000f32a00720c */ /* 0x080fe40003fc6270 */
[----:B------:R-:W-:Y:S02]  /*181e0*/  ISETP.GE.AND P5, PT, R49, R243, PT ;  /* 0x000000f33100720c */ /* 0x000fe40003fa6270 */
[----:B------:R-:W-:Y:S02]  /*181f0*/  FSEL R155, R155, -INF , P1 ;  /* 0xff8000009b9b7808 */ /* 0x000fe40000800000 */
[----:B------:R-:W-:Y:S02]  /*18200*/  FSEL R157, R157, -INF , P2 ;  /* 0xff8000009d9d7808 */ /* 0x000fe40001000000 */
[----:B------:R-:W-:Y:S02]  /*18210*/  FSEL R163, R163, -INF , P0 ;  /* 0xff800000a3a37808 */ /* 0x000fe40000000000 */
[----:B------:R-:W-:-:S02]  /*18220*/  FMNMX3.FTZ R2, R2, R53, R142, !PT ;  /* 0x0000003502027276 */ /* 0x000fc4000781008e */
[----:B------:R-:W-:Y:S02]  /*18230*/  FMNMX3.FTZ R0, R0, R249, R248, !PT ;  /* 0x000000f900007276 */ /* 0x000fe400078100f8 */
[----:B------:R-:W-:Y:S02]  /*18240*/  FSEL R206, R143, -INF , !P4 ;  /* 0xff8000008fce7808 */ /* 0x000fe40006000000 */
[-C--:B------:R-:W-:Y:S02]  /*18250*/  ISETP.GE.AND P1, PT, R60, R244.reuse, PT ;  /* 0x000000f43c00720c */ /* 0x080fe40003f26270 */
[-C--:B------:R-:W-:Y:S02]  /*18260*/  ISETP.GE.AND P2, PT, R62, R244.reuse, PT ;  /* 0x000000f43e00720c */ /* 0x080fe40003f46270 */
[----:B------:R-:W-:Y:S02]  /*18270*/  ISETP.GE.AND P0, PT, R79, R244, PT ;  /* 0x000000f44f00720c */ /* 0x000fe40003f06270 */
[----:B------:R-:W-:-:S02]  /*18280*/  ISETP.GE.AND P4, PT, R37, R243, PT ;  /* 0x000000f32500720c */ /* 0x000fc40003f86270 */
[----:B------:R-:W-:Y:S01]  /*18290*/  FSEL R198, R153, -INF , !P3 ;  /* 0xff80000099c67808 */ /* 0x000fe20005800000 */
[----:B------:R-:W-:Y:S01]  /*182a0*/  IMAD.MOV.U32 R153, RZ, RZ, R121 ;  /* 0x000000ffff997224 */ /* 0x000fe200078e0079 */
[----:B------:R-:W-:Y:S02]  /*182b0*/  FSEL R185, R155, -INF , !P6 ;  /* 0xff8000009bb97808 */ /* 0x000fe40007000000 */
[----:B------:R-:W-:Y:S02]  /*182c0*/  FSEL R184, R157, -INF , !P5 ;  /* 0xff8000009db87808 */ /* 0x000fe40006800000 */
[----:B------:R-:W-:Y:S02]  /*182d0*/  FMNMX3.FTZ R2, R2, R148, R146, !PT ;  /* 0x0000009402027276 */ /* 0x000fe40007810092 */
[----:B------:R-:W-:Y:S02]  /*182e0*/  FMNMX3.FTZ R0, R0, R247, R172, !PT ;  /* 0x000000f700007276 */ /* 0x000fe400078100ac */
[----:B------:R-:W-:-:S02]  /*182f0*/  ISETP.GE.AND P3, PT, R60, R243, PT ;  /* 0x000000f33c00720c */ /* 0x000fc40003f66270 */
[----:B------:R-:W-:Y:S02]  /*18300*/  ISETP.GE.AND P6, PT, R62, R243, PT ;  /* 0x000000f33e00720c */ /* 0x000fe40003fc6270 */
[----:B------:R-:W-:Y:S02]  /*18310*/  FSEL R166, R166, -INF , P1 ;  /* 0xff800000a6a67808 */ /* 0x000fe40000800000 */
[----:B------:R-:W-:Y:S02]  /*18320*/  FSEL R158, R169, -INF , P2 ;  /* 0xff800000a99e7808 */ /* 0x000fe40001000000 */
[----:B------:R-:W-:Y:S02]  /*18330*/  FSEL R157, R173, -INF , P0 ;  /* 0xff800000ad9d7808 */ /* 0x000fe40000000000 */
[----:B------:R-:W-:Y:S01]  /*18340*/  FSEL R199, R151, -INF , !P4 ;  /* 0xff80000097c77808 */ /* 0x000fe20006000000 */
[----:B------:R-:W-:Y:S01]  /*18350*/  IMAD.MOV.U32 R151, RZ, RZ, R122 ;  /* 0x000000ffff977224 */ /* 0x000fe200078e007a */
[----:B------:R-:W-:-:S02]  /*18360*/  ISETP.GE.AND P2, PT, R125, R244, PT ;  /* 0x000000f47d00720c */ /* 0x000fc40003f46270 */
[----:B------:R-:W-:Y:S02]  /*18370*/  ISETP.GE.AND P0, PT, R128, R244, PT ;  /* 0x000000f48000720c */ /* 0x000fe40003f06270 */
[----:B------:R-:W-:Y:S02]  /*18380*/  FMNMX3.FTZ R2, R2, R144, R153, !PT ;  /* 0x0000009002027276 */ /* 0x000fe40007810099 */
[----:B------:R-:W-:Y:S02]  /*18390*/  FMNMX3.FTZ R0, R0, R171, R170, !PT ;  /* 0x000000ab00007276 */ /* 0x000fe400078100aa */
[----:B------:R-:W-:Y:S02]  /*183a0*/  FSEL R182, R166, -INF , !P3 ;  /* 0xff800000a6b67808 */ /* 0x000fe40005800000 */
[----:B------:R-:W-:Y:S01]  /*183b0*/  FSEL R158, R158, -INF , !P6 ;  /* 0xff8000009e9e7808 */ /* 0x000fe20007000000 */
[----:B------:R-:W-:Y:S01]  /*183c0*/  IMAD R122, R3, 0x100, R64 ;  /* 0x00000100037a7824 */ /* 0x000fe200078e0240 */
[----:B------:R-:W-:-:S02]  /*183d0*/  ISETP.GE.AND P3, PT, R125, R243, PT ;  /* 0x000000f37d00720c */ /* 0x000fc40003f66270 */
[----:B------:R-:W-:Y:S02]  /*183e0*/  ISETP.GE.AND P6, PT, R128, R243, PT ;  /* 0x000000f38000720c */ /* 0x000fe40003fc6270 */
[----:B------:R-:W-:Y:S02]  /*183f0*/  FSEL R155, R219, -INF , P2 ;  /* 0xff800000db9b7808 */ /* 0x000fe40001000000 */
[----:B------:R-:W-:Y:S02]  /*18400*/  FSEL R98, R229, -INF , P0 ;  /* 0xff800000e5627808 */ /* 0x000fe40000000000 */
[-C--:B------:R-:W-:Y:S02]  /*18410*/  ISETP.GE.AND P1, PT, R123, R244.reuse, PT ;  /* 0x000000f47b00720c */ /* 0x080fe40003f26270 */
[----:B------:R-:W-:Y:S02]  /*18420*/  ISETP.GE.AND P0, PT, R135, R244, PT ;  /* 0x000000f48700720c */ /* 0x000fe40003f06270 */
[----:B------:R-:W-:-:S02]  /*18430*/  FMNMX3.FTZ R2, R2, R151, R152, !PT ;  /* 0x0000009702027276 */ /* 0x000fc40007810098 */
[----:B------:R-:W-:Y:S01]  /*18440*/  FMNMX3.FTZ R0, R0, R168, R177, !PT ;  /* 0x000000a800007276 */ /* 0x000fe200078100b1 */
[----:B------:R-:W-:Y:S01]  /*18450*/  VIADD R122, R122, 0xc9 ;  /* 0x000000c97a7a7836 */ /* 0x000fe20000000000 */
[----:B------:R-:W-:Y:S02]  /*18460*/  FSEL R155, R155, -INF , !P3 ;  /* 0xff8000009b9b7808 */ /* 0x000fe40005800000 */
[----:B------:R-:W-:Y:S02]  /*18470*/  FSEL R98, R98, -INF , !P6 ;  /* 0xff80000062627808 */ /* 0x000fe40007000000 */
[-C--:B------:R-:W-:Y:S02]  /*18480*/  ISETP.GE.AND P5, PT, R79, R243.reuse, PT ;  /* 0x000000f34f00720c */ /* 0x080fe40003fa6270 */
[----:B------:R-:W-:Y:S02]  /*18490*/  FSEL R156, R194, -INF , P1 ;  /* 0xff800000c29c7808 */ /* 0x000fe40000800000 */
[----:B------:R-:W-:-:S02]  /*184a0*/  ISETP.GE.AND P3, PT, R135, R243, PT ;  /* 0x000000f38700720c */ /* 0x000fc40003f66270 */
[-C--:B------:R-:W-:Y:S02]  /*184b0*/  ISETP.GE.AND P6, PT, R137, R244.reuse, PT ;  /* 0x000000f48900720c */ /* 0x080fe40003fc6270 */
[----:B------:R-:W-:Y:S02]  /*184c0*/  FSEL R95, R252, -INF , P0 ;  /* 0xff800000fc5f7808 */ /* 0x000fe40000000000 */
[----:B------:R-:W-:Y:S02]  /*184d0*/  ISETP.GE.AND P1, PT, R130, R244, PT ;  /* 0x000000f48200720c */ /* 0x000fe40003f26270 */
[----:B------:R-:W-:Y:S02]  /*184e0*/  FMNMX3.FTZ R2, R2, R154, R221, !PT ;  /* 0x0000009a02027276 */ /* 0x000fe400078100dd */
[----:B------:R-:W-:Y:S02]  /*184f0*/  FMNMX3.FTZ R0, R0, R176, R175, !PT ;  /* 0x000000b000007276 */ /* 0x000fe400078100af */
[----:B------:R-:W-:-:S02]  /*18500*/  FSEL R157, R157, -INF , !P5 ;  /* 0xff8000009d9d7808 */ /* 0x000fc40006800000 */
[----:B------:R-:W-:Y:S02]  /*18510*/  FSEL R95, R95, -INF , !P3 ;  /* 0xff8000005f5f7808 */ /* 0x000fe40005800000 */
[----:B------:R-:W-:Y:S02]  /*18520*/  FSEL R80, R80, -INF , P6 ;  /* 0xff80000050507808 */ /* 0x000fe40003000000 */
[-C--:B------:R-:W-:Y:S02]  /*18530*/  ISETP.GE.AND P4, PT, R58, R243.reuse, PT ;  /* 0x000000f33a00720c */ /* 0x080fe40003f86270 */
[----:B------:R-:W-:Y:S02]  /*18540*/  ISETP.GE.AND P5, PT, R130, R243, PT ;  /* 0x000000f38200720c */ /* 0x000fe40003fa6270 */
[----:B------:R-:W-:Y:S02]  /*18550*/  FSEL R97, R246, -INF , P1 ;  /* 0xff800000f6617808 */ /* 0x000fe40000800000 */
[----:B------:R-:W-:-:S02]  /*18560*/  ISETP.GE.AND P3, PT, R122, R244, PT ;  /* 0x000000f47a00720c */ /* 0x000fc40003f66270 */
[----:B------:R-:W-:Y:S01]  /*18570*/  ISETP.GE.AND P6, PT, R122, R243, PT ;  /* 0x000000f37a00720c */ /* 0x000fe20003fc6270 */
[----:B------:R-:W-:Y:S01]  /*18580*/  IMAD R122, R3, 0x100, R64 ;  /* 0x00000100037a7824 */ /* 0x000fe200078e0240 */
[----:B------:R-:W-:Y:S02]  /*18590*/  FMNMX3.FTZ R2, R2, R220, R218, !PT ;  /* 0x000000dc02027276 */ /* 0x000fe400078100da */
[----:B------:R-:W-:Y:S01]  /*185a0*/  FMNMX3.FTZ R0, R0, R174, R193, !PT ;  /* 0x000000ae00007276 */ /* 0x000fe200078100c1 */
[----:B------:R-:W-:Y:S01]  /*185b0*/  VIADD R122, R122, 0xd0 ;  /* 0x000000d07a7a7836 */ /* 0x000fe20000000000 */
[----:B------:R-:W-:Y:S02]  /*185c0*/  FSEL R183, R163, -INF , !P4 ;  /* 0xff800000a3b77808 */ /* 0x000fe40006000000 */
[----:B------:R-:W-:Y:S02]  /*185d0*/  FSEL R97, R97, -INF , !P5 ;  /* 0xff80000061617808 */ /* 0x000fe40006800000 */
[----:B------:R-:W-:-:S02]  /*185e0*/  FMNMX3.FTZ R2, R2, R215, R181, !PT ;  /* 0x000000d702027276 */ /* 0x000fc400078100b5 */
[----:B------:R-:W-:Y:S02]  /*185f0*/  FMNMX3.FTZ R0, R0, R191, R190, !PT ;  /* 0x000000bf00007276 */ /* 0x000fe400078100be */
[-C--:B------:R-:W-:Y:S02]  /*18600*/  ISETP.GE.AND P4, PT, R123, R243.reuse, PT ;  /* 0x000000f37b00720c */ /* 0x080fe40003f86270 */
[----:B------:R-:W-:Y:S02]  /*18610*/  ISETP.GE.AND P1, PT, R137, R243, PT ;  /* 0x000000f38900720c */ /* 0x000fe40003f26270 */
[-C--:B------:R-:W-:Y:S02]  /*18620*/  ISETP.GE.AND P5, PT, R139, R244.reuse, PT ;  /* 0x000000f48b00720c */ /* 0x080fe40003fa6270 */
[----:B------:R-:W-:Y:S02]  /*18630*/  ISETP.GE.AND P2, PT, R132, R244, PT ;  /* 0x000000f48400720c */ /* 0x000fe40003f46270 */
[----:B------:R-:W-:-:S02]  /*18640*/  FMNMX3.FTZ R2, R2, R180, R179, !PT ;  /* 0x000000b402027276 */ /* 0x000fc400078100b3 */
[----:B------:R-:W-:Y:S02]  /*18650*/  FMNMX3.FTZ R0, R0, R192, R203, !PT ;  /* 0x000000c000007276 */ /* 0x000fe400078100cb */
[----:B------:R-:W-:Y:S02]  /*18660*/  FSEL R156, R156, -INF , !P4 ;  /* 0xff8000009c9c7808 */ /* 0x000fe40006000000 */
[----:B------:R-:W-:Y:S02]  /*18670*/  FSEL R94, R80, -INF , !P1 ;  /* 0xff800000505e7808 */ /* 0x000fe40004800000 */
[----:B------:R-:W-:Y:S02]  /*18680*/  FSEL R81, R81, -INF , P5 ;  /* 0xff80000051517808 */ /* 0x000fe40002800000 */
[----:B------:R-:W-:Y:S02]  /*18690*/  ISETP.GE.AND P4, PT, R132, R243, PT ;  /* 0x000000f38400720c */ /* 0x000fe40003f86270 */
[----:B------:R-:W-:-:S02]  /*186a0*/  FSEL R96, R251, -INF , P2 ;  /* 0xff800000fb607808 */ /* 0x000fc40001000000 */
[C---:B------:R-:W-:Y:S02]  /*186b0*/  ISETP.GE.AND P1, PT, R122.reuse, R244, PT ;  /* 0x000000f47a00720c */ /* 0x040fe40003f26270 */
[-C--:B------:R-:W-:Y:S01]  /*186c0*/  ISETP.GE.AND P5, PT, R122, R243.reuse, PT ;  /* 0x000000f37a00720c */ /* 0x080fe20003fa6270 */
[----:B------:R-:W-:Y:S01]  /*186d0*/  IMAD R122, R3, 0x100, R64 ;  /* 0x00000100037a7824 */ /* 0x000fe200078e0240 */
[----:B------:R-:W-:Y:S02]  /*186e0*/  FMNMX3.FTZ R2, R2, R178, R214, !PT ;  /* 0x000000b202027276 */ /* 0x000fe400078100d6 */
[----:B------:R-:W-:Y:S01]  /*186f0*/  FMNMX3.FTZ R0, R0, R202, R201, !PT ;  /* 0x000000ca00007276 */ /* 0x000fe200078100c9 */
[----:B------:R-:W-:Y:S01]  /*18700*/  VIADD R122, R122, 0xd1 ;  /* 0x000000d17a7a7836 */ /* 0x000fe20000000000 */
[----:B------:R-:W-:Y:S02]  /*18710*/  FSEL R96, R96, -INF , !P4 ;  /* 0xff80000060607808 */ /* 0x000fe40006000000 */
[----:B------:R-:W-:-:S02]  /*18720*/  ISETP.GE.AND P2, PT, R139, R243, PT ;  /* 0x000000f38b00720c */ /* 0x000fc40003f46270 */
[----:B------:R-:W-:Y:S02]  /*18730*/  ISETP.GE.AND P4, PT, R150, R244, PT ;  /* 0x000000f49600720c */ /* 0x000fe40003f86270 */
[----:B------:R-:W-:Y:S02]  /*18740*/  FMNMX3.FTZ R2, R2, R197, R196, !PT ;  /* 0x000000c502027276 */ /* 0x000fe400078100c4 */
[----:B------:R-:W-:Y:S02]  /*18750*/  FMNMX3.FTZ R0, R0, R200, R212, !PT ;  /* 0x000000c800007276 */ /* 0x000fe400078100d4 */
[----:B------:R-:W-:Y:S02]  /*18760*/  FSEL R93, R81, -INF , !P2 ;  /* 0xff800000515d7808 */ /* 0x000fe40005000000 */
[----:B------:R-:W-:Y:S02]  /*18770*/  FSEL R82, R82, -INF , P4 ;  /* 0xff80000052527808 */ /* 0x000fe40002000000 */
[----:B------:R-:W-:-:S02]  /*18780*/  ISETP.GE.AND P2, PT, R122, R244, PT ;  /* 0x000000f47a00720c */ /* 0x000fc40003f46270 */
[----:B------:R-:W-:Y:S01]  /*18790*/  ISETP.GE.AND P4, PT, R122, R243, PT ;  /* 0x000000f37a00720c */ /* 0x000fe20003f86270 */
[----:B------:R-:W-:Y:S01]  /*187a0*/  IMAD R122, R3, 0x100, R64 ;  /* 0x00000100037a7824 */ /* 0x000fe200078e0240 */
[----:B------:R-:W-:Y:S02]  /*187b0*/  FMNMX3.FTZ R2, R2, R195, R213, !PT ;  /* 0x000000c302027276 */ /* 0x000fe400078100d5 */
[----:B------:R-:W-:Y:S01]  /*187c0*/  FMNMX3.FTZ R0, R0, R211, R210, !PT ;  /* 0x000000d300007276 */ /* 0x000fe200078100d2 */
[----:B------:R-:W-:Y:S01]  /*187d0*/  VIADD R122, R122, 0xd8 ;  /* 0x000000d87a7a7836 */ /* 0x000fe20000000000 */
[----:B------:R-:W-:Y:S02]  /*187e0*/  FMNMX3.FTZ R2, R2, R207, R206, !PT ;  /* 0x000000cf02027276 */ /* 0x000fe400078100ce */
[----:B------:R-:W-:Y:S02]  /*187f0*/  FMNMX3.FTZ R0, R0, R209, R189, !PT ;  /* 0x000000d100007276 */ /* 0x000fe400078100bd */
[----:B------:R-:W-:-:S02]  /*18800*/  ISETP.GE.AND P0, PT, R150, R243, PT ;  /* 0x000000f39600720c */ /* 0x000fc40003f06270 */
[----:B------:R-:W-:Y:S02]  /*18810*/  FMNMX3.FTZ R2, R2, R205, R208, !PT ;  /* 0x000000cd02027276 */ /* 0x000fe400078100d0 */
[----:B------:R-:W-:Y:S02]  /*18820*/  FMNMX3.FTZ R0, R0, R188, R187, !PT ;  /* 0x000000bc00007276 */ /* 0x000fe400078100bb */
[----:B------:R-:W-:Y:S02]  /*18830*/  FSEL R92, R82, -INF , !P0 ;  /* 0xff800000525c7808 */ /* 0x000fe40004000000 */
[----:B------:R-:W-:Y:S02]  /*18840*/  FSEL R83, R83, -INF , P3 ;  /* 0xff80000053537808 */ /* 0x000fe40001800000 */
[C---:B------:R-:W-:Y:S02]  /*18850*/  ISETP.GE.AND P0, PT, R122.reuse, R244, PT ;  /* 0x000000f47a00720c */ /* 0x040fe40003f06270 */
[----:B------:R-:W-:Y:S01]  /*18860*/  ISETP.GE.AND P3, PT, R122, R243, PT ;  /* 0x000000f37a00720c */ /* 0x000fe20003f66270 */
[----:B------:R-:W-:Y:S01]  /*18870*/  IMAD R122, R3, 0x100, R64 ;  /* 0x00000100037a7824 */ /* 0x000fe200078e0240 */
[----:B------:R-:W-:-:S02]  /*18880*/  FMNMX3.FTZ R2, R2, R204, R199, !PT ;  /* 0x000000cc02027276 */ /* 0x000fc400078100c7 */
[----:B------:R-:W-:Y:S01]  /*18890*/  FMNMX3.FTZ R0, R0, R186, R162, !PT ;  /* 0x000000ba00007276 */ /* 0x000fe200078100a2 */
[----:B------:R-:W-:Y:S01]  /*188a0*/  VIADD R122, R122, 0xd9 ;  /* 0x000000d97a7a7836 */ /* 0x000fe20000000000 */
        /* <DEDUP_REMOVED lines=12> */
[----:B------:R-:W-:-:S02]  /*18970*/  FSEL R4, R4, -INF , P0 ;  /* 0xff80000004047808 */ /* 0x000fc40000000000 */
        /* <DEDUP_REMOVED lines=10> */
[----:B------:R-:W-:Y:S02]  /*18a20*/  FSEL R90, R76, -INF , !P5 ;  /* 0xff8000004c5a7808 */ /* 0x000fe40006800000 */
[----:B------:R-:W-:Y:S02]  /*18a30*/  ISETP.GE.AND P5, PT, R77, R244, PT ;  /* 0x000000f44d00720c */ /* 0x000fe40003fa6270 */
[----:B------:R-:W-:Y:S02]  /*18a40*/  FMNMX3.FTZ R2, R2, R97, R96, !PT ;  /* 0x0000006102027276 */ /* 0x000fe40007810060 */
[----:B------:R-:W-:Y:S02]  /*18a50*/  FMNMX3.FTZ R0, R0, R111, R110, !PT ;  /* 0x0000006f00007276 */ /* 0x000fe4000781006e */
[----:B------:R-:W-:-:S02]  /*18a60*/  FSEL R52, R52, -INF , P2 ;  /* 0xff80000034347808 */ /* 0x000fc40001000000 */
[----:B------:R-:W-:Y:S02]  /*18a70*/  FSEL R87, R5, -INF , !P1 ;  /* 0xff80000005577808 */ /* 0x000fe40004800000 */
[----:B------:R-:W-:Y:S02]  /*18a80*/  FSEL R7, R7, -INF , P5 ;  /* 0xff80000007077808 */ /* 0x000fe40002800000 */
[-C--:B------:R-:W-:Y:S02]  /*18a90*/  ISETP.GE.AND P2, PT, R77, R243.reuse, PT ;  /* 0x000000f34d00720c */ /* 0x080fe40003f46270 */
[C---:B------:R-:W-:Y:S02]  /*18aa0*/  ISETP.GE.AND P1, PT, R122.reuse, R244, PT ;  /* 0x000000f47a00720c */ /* 0x040fe40003f26270 */
[----:B------:R-:W-:Y:S01]  /*18ab0*/  ISETP.GE.AND P5, PT, R122, R243, PT ;  /* 0x000000f37a00720c */ /* 0x000fe20003fa6270 */
[----:B------:R-:W-:Y:S01]  /*18ac0*/  IMAD R122, R3, 0x100, R64 ;  /* 0x00000100037a7824 */ /* 0x000fe200078e0240 */
[----:B------:R-:W-:-:S02]  /*18ad0*/  FMNMX3.FTZ R2, R2, R95, R94, !PT ;  /* 0x0000005f02027276 */ /* 0x000fc4000781005e */
[----:B------:R-:W-:Y:S01]  /*18ae0*/  FMNMX3.FTZ R0, R0, R109, R108, !PT ;  /* 0x0000006d00007276 */ /* 0x000fe2000781006c */
[----:B------:R-:W-:Y:S01]  /*18af0*/  VIADD R122, R122, 0xf8 ;  /* 0x000000f87a7a7836 */ /* 0x000fe20000000000 */
[----:B------:R-:W-:Y:S02]  /*18b00*/  FSEL R86, R7, -INF , !P2 ;  /* 0xff80000007567808 */ /* 0x000fe40005000000 */
[----:B------:R-:W-:Y:S02]  /*18b10*/  FMNMX3.FTZ R2, R2, R93, R92, !PT ;  /* 0x0000005d02027276 */ /* 0x000fe4000781005c */
[----:B------:R-:W-:Y:S02]  /*18b20*/  FMNMX3.FTZ R5, R0, R107, R106, !PT ;  /* 0x0000006b00057276 */ /* 0x000fe4000781006a */
[----:B------:R-:W-:Y:S02]  /*18b30*/  FSEL R89, R52, -INF , !P4 ;  /* 0xff80000034597808 */ /* 0x000fe40006000000 */
[----:B------:R-:W-:-:S02]  /*18b40*/  ISETP.GE.AND P2, PT, R134, R244, PT ;  /* 0x000000f48600720c */ /* 0x000fc40003f46270 */
[----:B------:R-:W-:Y:S02]  /*18b50*/  ISETP.GE.AND P4, PT, R127, R244, PT ;  /* 0x000000f47f00720c */ /* 0x000fe40003f86270 */
[----:B------:R-:W-:Y:S02]  /*18b60*/  FMNMX3.FTZ R0, R2, R91, R90, !PT ;  /* 0x0000005b02007276 */ /* 0x000fe4000781005a */
[----:B------:R-:W-:Y:S02]  /*18b70*/  FMNMX3.FTZ R5, R5, R105, R104, !PT ;  /* 0x0000006905057276 */ /* 0x000fe40007810068 */
[----:B------:R-:W-:Y:S02]  /*18b80*/  FSEL R21, R21, -INF , P1 ;  /* 0xff80000015157808 */ /* 0x000fe40000800000 */
[----:B------:R-:W-:Y:S02]  /*18b90*/  FSEL R18, R18, -INF , P2 ;  /* 0xff80000012127808 */ /* 0x000fe40001000000 */
[----:B------:R-:W-:-:S02]  /*18ba0*/  ISETP.GE.AND P0, PT, R127, R243, PT ;  /* 0x000000f37f00720c */ /* 0x000fc40003f06270 */
[----:B------:R-:W-:Y:S02]  /*18bb0*/  FSEL R6, R6, -INF , P4 ;  /* 0xff80000006067808 */ /* 0x000fe40002000000 */
[C---:B------:R-:W-:Y:S02]  /*18bc0*/  ISETP.GE.AND P1, PT, R122.reuse, R244, PT ;  /* 0x000000f47a00720c */ /* 0x040fe40003f26270 */
[----:B------:R-:W-:Y:S01]  /*18bd0*/  ISETP.GE.AND P2, PT, R122, R243, PT ;  /* 0x000000f37a00720c */ /* 0x000fe20003f46270 */
[----:B------:R-:W-:Y:S01]  /*18be0*/  IMAD R122, R3, 0x100, R64 ;  /* 0x00000100037a7824 */ /* 0x000fe200078e0240 */
[----:B------:R-:W-:Y:S02]  /*18bf0*/  FSEL R20, R20, -INF , P3 ;  /* 0xff80000014147808 */ /* 0x000fe40001800000 */
[----:B------:R-:W-:Y:S02]  /*18c00*/  FMNMX3.FTZ R0, R0, R89, R88, !PT ;  /* 0x0000005900007276 */ /* 0x000fe40007810058 */
[----:B------:R-:W-:Y:S01]  /*18c10*/  FMNMX3.FTZ R5, R5, R103, R102, !PT ;  /* 0x0000006705057276 */ /* 0x000fe20007810066 */
[----:B------:R-:W-:Y:S01]  /*18c20*/  VIADD R122, R122, 0xf9 ;  /* 0x000000f97a7a7836 */ /* 0x000fe20000000000 */
[----:B------:R-:W-:-:S02]  /*18c30*/  FSEL R85, R6, -INF , !P0 ;  /* 0xff80000006557808 */ /* 0x000fc40004000000 */
[----:B------:R-:W-:Y:S02]  /*18c40*/  ISETP.GE.AND P0, PT, R27, R244, PT ;  /* 0x000000f41b00720c */ /* 0x000fe40003f06270 */
[----:B------:R-:W-:Y:S02]  /*18c50*/  ISETP.GE.AND P4, PT, R134, R243, PT ;  /* 0x000000f38600720c */ /* 0x000fe40003f86270 */
[----:B------:R-:W-:Y:S02]  /*18c60*/  FSEL R84, R20, -INF , !P6 ;  /* 0xff80000014547808 */ /* 0x000fe40007000000 */
[----:B------:R-:W-:Y:S02]  /*18c70*/  FMNMX3.FTZ R0, R0, R87, R86, !PT ;  /* 0x0000005700007276 */ /* 0x000fe40007810056 */
[----:B------:R-:W-:Y:S02]  /*18c80*/  FMNMX3.FTZ R5, R5, R101, R100, !PT ;  /* 0x0000006505057276 */ /* 0x000fe40007810064 */
[----:B------:R-:W-:-:S02]  /*18c90*/  FSEL R23, R23, -INF , P0 ;  /* 0xff80000017177808 */ /* 0x000fc40000000000 */
[----:B------:R-:W-:Y:S02]  /*18ca0*/  ISETP.GE.AND P3, PT, R27, R243, PT ;  /* 0x000000f31b00720c */ /* 0x000fe40003f66270 */
[----:B------:R-:W-:Y:S02]  /*18cb0*/  ISETP.GE.AND P0, PT, R122, R244, PT ;  /* 0x000000f47a00720c */ /* 0x000fe40003f06270 */
[----:B------:R-:W-:Y:S02]  /*18cc0*/  FSEL R25, R25, -INF , P1 ;  /* 0xff80000019197808 */ /* 0x000fe40000800000 */
[----:B------:R-:W-:Y:S02]  /*18cd0*/  FSEL R83, R21, -INF , !P5 ;  /* 0xff80000015537808 */ /* 0x000fe40006800000 */
[----:B------:R-:W-:Y:S02]  /*18ce0*/  FSEL R82, R18, -INF , !P4 ;  /* 0xff80000012527808 */ /* 0x000fe40006000000 */
[----:B------:R-:W-:-:S02]  /*18cf0*/  FMNMX3.FTZ R0, R0, R85, R84, !PT ;  /* 0x0000005500007276 */ /* 0x000fc40007810054 */
[----:B------:R-:W-:Y:S02]  /*18d00*/  FMNMX.FTZ R5, R99, R5, !PT ;  /* 0x0000000563057209 */ /* 0x000fe40007810000 */
[----:B------:R-:W-:Y:S02]  /*18d10*/  ISETP.GE.AND P1, PT, R122, R243, PT ;  /* 0x000000f37a00720c */ /* 0x000fe40003f26270 */
[----:B------:R-:W-:Y:S01]  /*18d20*/  FSEL R26, R26, -INF , P0 ;  /* 0xff8000001a1a7808 */ /* 0x000fe20000000000 */
[----:B------:R-:W1:Y:S01]  /*18d30*/  SHFL.BFLY PT, R2, R5, 0x2, 0x1f ;  /* 0x0c401f0005027f89 */ /* 0x000e6200000e0000 */
[----:B------:R-:W-:Y:S02]  /*18d40*/  FSEL R81, R23, -INF , !P3 ;  /* 0xff80000017517808 */ /* 0x000fe40005800000 */
[----:B------:R-:W-:Y:S02]  /*18d50*/  FSEL R80, R25, -INF , !P2 ;  /* 0xff80000019507808 */ /* 0x000fe40005000000 */
[----:B------:R-:W-:-:S02]  /*18d60*/  FMNMX3.FTZ R0, R0, R83, R82, !PT ;  /* 0x0000005300007276 */ /* 0x000fc40007810052 */
        /* <DEDUP_REMOVED lines=8> */
[----:B------:R-:W-:Y:S01]  /*18df0*/  IMAD.IADD R24, R24, 0x1, R74 ;  /* 0x0000000118187824 */ /* 0x000fe200078e024a */
[----:B-1----:R-:W-:-:S03]  /*18e00*/  FMNMX.FTZ R2, R5, R2, !PT ;  /* 0x0000000205027209 */ /* 0x002fc60007810000 */
[----:B------:R-:W-:Y:S01]  /*18e10*/  IMAD R121, R24, 0x2, R48 ;  /* 0x0000000218797824 */ /* 0x000fe200078e0230 */
[----:B------:R-:W-:Y:S01]  /*18e20*/  FSETP.NEU.FTZ.AND P0, PT, R2, -INF , PT ;  /* 0xff8000000200780b */ /* 0x000fe20003f1d000 */
[----:B--2---:R-:W-:Y:S02]  /*18e30*/  FMUL.FTZ R77, R78, R2 ;  /* 0x000000024e4d7220 */ /* 0x004fe40000410000 */
[--C-:B------:R-:W-:Y:S01]  /*18e40*/  IMAD.IADD R120, R50, 0x1, R121.reuse ;  /* 0x0000000132787824 */ /* 0x100fe200078e0279 */
[----:B------:R-:W-:Y:S02]  /*18e50*/  LDSM.16.MT88.4 R24, [R121+0xa000] ;  /* 0x00a000007918783b */ /* 0x000fe40000004200 */
[----:B------:R-:W-:Y:S01]  /*18e60*/  FSEL R77, R77, RZ, P0 ;  /* 0x000000ff4d4d7208 */ /* 0x000fe20000000000 */
[----:B------:R-:W-:Y:S01]  /*18e70*/  IMAD.IADD R119, R51, 0x1, R121 ;  /* 0x0000000133777824 */ /* 0x000fe200078e0279 */
[----:B------:R-:W-:Y:S03]  /*18e80*/  LDSM.16.MT88.4 R32, [R120+0xa800] ;  /* 0x00a800007820783b */ /* 0x000fe60000004200 */
[--C-:B------:R-:W-:Y:S01]  /*18e90*/  FFMA.FTZ R137, R19, R78, -R77.reuse ;  /* 0x0000004e13897223 */ /* 0x100fe2000001084d */
[----:B---3--:R-:W-:Y:S01]  /*18ea0*/  FMNMX.FTZ R0, R4, R0, !PT ;  /* 0x0000000004007209 */ /* 0x008fe20007810000 */
[-CC-:B------:R-:W-:Y:S01]  /*18eb0*/  FFMA.FTZ R136, R17, R78.reuse, -R77.reuse ;  /* 0x0000004e11887223 */ /* 0x180fe2000001084d */
[----:B------:R-:W-:Y:S01]  /*18ec0*/  FFMA.FTZ R135, R16, R78, -R77 ;  /* 0x0000004e10877223 */ /* 0x000fe2000001084d */
[----:B------:R-:W-:Y:S01]  /*18ed0*/  IMAD.IADD R76, R50, 0x1, R119 ;  /* 0x00000001324c7824 */ /* 0x000fe200078e0277 */
[----:B------:R-:W1:Y:S01]  /*18ee0*/  LDSM.16.MT88.4 R16, [R120+0xa000] ;  /* 0x00a000007810783b */ /* 0x000e620000004200 */
[----:B------:R-:W-:Y:S01]  /*18ef0*/  FMUL.FTZ R131, R78, R0 ;  /* 0x000000004e837220 */ /* 0x000fe20000410000 */
[----:B------:R-:W-:-:S02]  /*18f00*/  FSETP.NEU.FTZ.AND P0, PT, R0, -INF , PT ;  /* 0xff8000000000780b */ /* 0x000fc40003f1d000 */
[----:B------:R-:W2:Y:S02]  /*18f10*/  LDSM.16.MT88.4 R4, [R119+0xa000] ;  /* 0x00a000007704783b */ /* 0x000ea40000004200 */
[----:B------:R-:W-:Y:S01]  /*18f20*/  FSEL R131, R131, RZ, P0 ;  /* 0x000000ff83837208 */ /* 0x000fe20000000000 */
[-C--:B------:R-:W-:Y:S01]  /*18f30*/  FFMA.FTZ R138, R22, R78.reuse, -R77 ;  /* 0x0000004e168a7223 */ /* 0x080fe2000001084d */
[----:B------:R-:W-:Y:S03]  /*18f40*/  LDSM.16.MT88.4 R36, [R121+0xa800] ;  /* 0x00a800007924783b */ /* 0x000fe60000004200 */
[-CC-:B------:R-:W-:Y:S01]  /*18f50*/  FFMA.FTZ R128, R41, R78.reuse, -R131.reuse ;  /* 0x0000004e29807223 */ /* 0x180fe20000010883 */
[-CC-:B------:R-:W-:Y:S01]  /*18f60*/  FFMA.FTZ R129, R63, R78.reuse, -R131.reuse ;  /* 0x0000004e3f817223 */ /* 0x180fe20000010883 */
[----:B------:R-:W3:Y:S01]  /*18f70*/  LDSM.16.MT88.4 R40, [R76+0xa000] ;  /* 0x00a000004c28783b */ /* 0x000ee20000004200 */
[-CC-:B------:R-:W-:Y:S01]  /*18f80*/  FFMA.FTZ R127, R29, R78.reuse, -R131.reuse ;  /* 0x0000004e1d7f7223 */ /* 0x180fe20000010883 */
[-C--:B------:R-:W-:Y:S01]  /*18f90*/  FFMA.FTZ R126, R28, R78.reuse, -R131 ;  /* 0x0000004e1c7e7223 */ /* 0x080fe20000010883 */
[----:B------:R-:W-:Y:S04]  /*18fa0*/  MUFU.EX2 R138, R138 ;  /* 0x0000008a008a7308 */ /* 0x000fe80000000800 */
[----:B------:R-:W4:Y:S04]  /*18fb0*/  MUFU.EX2 R137, R137 ;  /* 0x0000008900897308 */ /* 0x000f280000000800 */
[----:B------:R-:W-:Y:S04]  /*18fc0*/  MUFU.EX2 R136, R136 ;  /* 0x0000008800887308 */ /* 0x000fe80000000800 */
[----:B------:R-:W5:Y:S01]  /*18fd0*/  MUFU.EX2 R135, R135 ;  /* 0x0000008700877308 */ /* 0x000f620000000800 */
[-CC-:B------:R-:W-:Y:S01]  /*18fe0*/  FFMA.FTZ R134, R15, R78.reuse, -R77.reuse ;  /* 0x0000004e0f867223 */ /* 0x180fe2000001084d */
[-CC-:B------:R-:W-:Y:S01]  /*18ff0*/  FFMA.FTZ R133, R14, R78.reuse, -R77.reuse ;  /* 0x0000004e0e857223 */ /* 0x180fe2000001084d */
[-CC-:B------:R-:W-:Y:S01]  /*19000*/  FFMA.FTZ R132, R13, R78.reuse, -R77.reuse ;  /* 0x0000004e0d847223 */ /* 0x180fe2000001084d */
[----:B------:R-:W-:Y:S01]  /*19010*/  MUFU.EX2 R129, R129 ;  /* 0x0000008100817308 */ /* 0x000fe20000000800 */
[-C--:B------:R-:W-:Y:S01]  /*19020*/  FFMA.FTZ R130, R12, R78.reuse, -R77 ;  /* 0x0000004e0c827223 */ /* 0x080fe2000001084d */
[-CC-:B------:R-:W-:Y:S01]  /*19030*/  FFMA.FTZ R125, R56, R78.reuse, -R131.reuse ;  /* 0x0000004e387d7223 */ /* 0x180fe20000010883 */
[-CC-:B------:R-:W-:Y:S01]  /*19040*/  FFMA.FTZ R124, R55, R78.reuse, -R131.reuse ;  /* 0x0000004e377c7223 */ /* 0x180fe20000010883 */
[----:B------:R-:W1:Y:S01]  /*19050*/  MUFU.EX2 R128, R128 ;  /* 0x0000008000807308 */ /* 0x000e620000000800 */
[-CC-:B------:R-:W-:Y:S01]  /*19060*/  FFMA.FTZ R123, R54, R78.reuse, -R131.reuse ;  /* 0x0000004e367b7223 */ /* 0x180fe20000010883 */
[----:B------:R-:W-:Y:S01]  /*19070*/  FFMA.FTZ R122, R53, R78, -R131 ;  /* 0x0000004e357a7223 */ /* 0x000fe20000010883 */
[----:B------:R-:W3:Y:S01]  /*19080*/  LDSM.16.MT88.4 R60, [R119+0xa800] ;  /* 0x00a80000773c783b */ /* 0x000ee20000004200 */
[----:B------:R-:W-:Y:S04]  /*19090*/  MUFU.EX2 R127, R127 ;  /* 0x0000007f007f7308 */ /* 0x000fe80000000800 */
[----:B------:R-:W2:Y:S01]  /*190a0*/  MUFU.EX2 R126, R126 ;  /* 0x0000007e007e7308 */ /* 0x000ea20000000800 */
[----:B----4-:R-:W-:Y:S01]  /*190b0*/  F2FP.F16.F32.PACK_AB R48, R137, R138 ;  /* 0x0000008a8930723e */ /* 0x010fe200000000ff */
[----:B------:R-:W4:Y:S01]  /*190c0*/  LDSM.16.MT88.4 R56, [R76+0xa800] ;  /* 0x00a800004c38783b */ /* 0x000f220000004200 */
[----:B-----5:R-:W-:-:S02]  /*190d0*/  F2FP.F16.F32.PACK_AB R50, R135, R136 ;  /* 0x000000888732723e */ /* 0x020fc400000000ff */
[----:B-1----:R-:W-:Y:S01]  /*190e0*/  F2FP.F16.F32.PACK_AB R49, R128, R129 ;  /* 0x000000818031723e */ /* 0x002fe200000000ff */
[----:B------:R-:W-:Y:S01]  /*190f0*/  MUFU.EX2 R134, R134 ;  /* 0x0000008600867308 */ /* 0x000fe20000000800 */
[----:B--2---:R-:W-:-:S03]  /*19100*/  F2FP.F16.F32.PACK_AB R51, R126, R127 ;  /* 0x0000007f7e33723e */ /* 0x004fc600000000ff */
[----:B------:R-:W1:Y:S04]  /*19110*/  MUFU.EX2 R133, R133 ;  /* 0x0000008500857308 */ /* 0x000e680000000800 */
[----:B------:R-:W-:Y:S01]  /*19120*/  MUFU.EX2 R132, R132 ;  /* 0x0000008400847308 */ /* 0x000fe20000000800 */
[C---:B------:R-:W-:Y:S03]  /*19130*/  HMMA.16816.F32 R20, R48.reuse, R16, RZ ;  /* 0x000000103014723c */ /* 0x040fe600000018ff */
[----:B------:R-:W-:Y:S04]  /*19140*/  MUFU.EX2 R130, R130 ;  /* 0x0000008200827308 */ /* 0x000fe80000000800 */
[----:B------:R-:W-:Y:S01]  /*19150*/  MUFU.EX2 R125, R125 ;  /* 0x0000007d007d7308 */ /* 0x000fe20000000800 */
[C---:B------:R-:W-:Y:S03]  /*19160*/  HMMA.16816.F32 R16, R48.reuse, R18, RZ ;  /* 0x000000123010723c */ /* 0x040fe600000018ff */
[----:B------:R-:W2:Y:S04]  /*19170*/  MUFU.EX2 R124, R124 ;  /* 0x0000007c007c7308 */ /* 0x000ea80000000800 */
[----:B------:R-:W-:Y:S04]  /*19180*/  MUFU.EX2 R123, R123 ;  /* 0x0000007b007b7308 */ /* 0x000fe80000000800 */
[----:B------:R-:W5:Y:S01]  /*19190*/  MUFU.EX2 R122, R122 ;  /* 0x0000007a007a7308 */ /* 0x000f620000000800 */
[C---:B------:R-:W-:Y:S08]  /*191a0*/  HMMA.16816.F32 R28, R48.reuse, R24, RZ ;  /* 0x00000018301c723c */ /* 0x040ff000000018ff */
[C---:B------:R-:W-:Y:S08]  /*191b0*/  HMMA.16816.F32 R12, R48.reuse, R4, RZ ;  /* 0x00000004300c723c */ /* 0x040ff000000018ff */
[C---:B------:R-:W-:Y:S08]  /*191c0*/  HMMA.16816.F32 R24, R48.reuse, R26, RZ ;  /* 0x0000001a3018723c */ /* 0x040ff000000018ff */
[C---:B------:R-:W-:Y:S08]  /*191d0*/  HMMA.16816.F32 R4, R48.reuse, R6, RZ ;  /* 0x000000063004723c */ /* 0x040ff000000018ff */
[----:B---3--:R-:W-:Y:S01]  /*191e0*/  HMMA.16816.F32 R52, R48, R40, RZ ;  /* 0x000000283034723c */ /* 0x008fe200000018ff */
[----:B-1----:R-:W-:-:S02]  /*191f0*/  F2FP.F16.F32.PACK_AB R40, R133, R134 ;  /* 0x000000868528723e */ /* 0x002fc400000000ff */
[----:B--2---:R-:W-:-:S05]  /*19200*/  F2FP.F16.F32.PACK_AB R41, R124, R125 ;  /* 0x0000007d7c29723e */ /* 0x004fca00000000ff */
[----:B------:R-:W-:Y:S01]  /*19210*/  HMMA.16816.F32 R48, R48, R42, RZ ;  /* 0x0000002a3030723c */ /* 0x000fe200000018ff */
[----:B------:R-:W-:Y:S02]  /*19220*/  F2FP.F16.F32.PACK_AB R42, R130, R132 ;  /* 0x00000084822a723e */ /* 0x000fe400000000ff */
[----:B-----5:R-:W-:-:S07]  /*19230*/  F2FP.F16.F32.PACK_AB R43, R122, R123 ;  /* 0x0000007b7a2b723e */ /* 0x020fce00000000ff */
[----:B------:R-:W-:Y:S01]  /*19240*/  HMMA.16816.F32 R20, R40, R32, R20 ;  /* 0x000000202814723c */ /* 0x000fe20000001814 */
[----:B------:R-:W-:-:S07]  /*19250*/  FFMA.FTZ R68, R68, R78, -R77 ;  /* 0x0000004e44447223 */ /* 0x000fce000001084d */
[C---:B------:R-:W-:Y:S01]  /*19260*/  HMMA.16816.F32 R16, R40.reuse, R34, R16 ;  /* 0x000000222810723c */ /* 0x040fe20000001810 */
[----:B------:R-:W1:Y:S01]  /*19270*/  LDSM.16.MT88.4 R32, [R120+0xb000] ;  /* 0x00b000007820783b */ /* 0x000e620000004200 */
[-C--:B------:R-:W-:Y:S01]  /*19280*/  FFMA.FTZ R141, R142, R78.reuse, -R131 ;  /* 0x0000004e8e8d7223 */ /* 0x080fe20000010883 */
[-CC-:B------:R-:W-:Y:S01]  /*19290*/  FFMA.FTZ R140, R71, R78.reuse, -R77.reuse ;  /* 0x0000004e478c7223 */ /* 0x180fe2000001084d */
[-CC-:B------:R-:W-:Y:S01]  /*192a0*/  FFMA.FTZ R139, R70, R78.reuse, -R77.reuse ;  /* 0x0000004e468b7223 */ /* 0x180fe2000001084d */
[-C--:B------:R-:W-:Y:S01]  /*192b0*/  FFMA.FTZ R143, R69, R78.reuse, -R77 ;  /* 0x0000004e458f7223 */ /* 0x080fe2000001084d */
[----:B------:R2:W-:Y:S01]  /*192c0*/  MUFU.EX2 R142, R68 ;  /* 0x00000044008e7308 */ /* 0x0005e20000000800 */
[-CC-:B------:R-:W-:Y:S01]  /*192d0*/  FFMA.FTZ R145, R146, R78.reuse, -R131.reuse ;  /* 0x0000004e92917223 */ /* 0x180fe20000010883 */
[-CC-:B------:R-:W-:Y:S01]  /*192e0*/  FFMA.FTZ R144, R144, R78.reuse, -R131.reuse ;  /* 0x0000004e90907223 */ /* 0x180fe20000010883 */
[----:B------:R-:W-:Y:S01]  /*192f0*/  FFMA.FTZ R148, R148, R78, -R131 ;  /* 0x0000004e94947223 */ /* 0x000fe20000010883 */
[----:B------:R-:W-:Y:S01]  /*19300*/  MUFU.EX2 R140, R140 ;  /* 0x0000008c008c7308 */ /* 0x000fe20000000800 */
[----:B--2---:R-:W2:Y:S03]  /*19310*/  LDSM.16.MT88.4 R68, [R119+0xb000] ;  /* 0x00b000007744783b */ /* 0x004ea60000004200 */
[----:B------:R-:W3:Y:S04]  /*19320*/  MUFU.EX2 R139, R139 ;  /* 0x0000008b008b7308 */ /* 0x000ee80000000800 */
[----:B------:R-:W5:Y:S04]  /*19330*/  MUFU.EX2 R143, R143 ;  /* 0x0000008f008f7308 */ /* 0x000f680000000800 */
[----:B------:R-:W-:Y:S04]  /*19340*/  MUFU.EX2 R141, R141 ;  /* 0x0000008d008d7308 */ /* 0x000fe80000000800 */
[----:B------:R-:W1:Y:S04]  /*19350*/  MUFU.EX2 R146, R148 ;  /* 0x0000009400927308 */ /* 0x000e680000000800 */
[----:B------:R-:W-:Y:S04]  /*19360*/  MUFU.EX2 R145, R145 ;  /* 0x0000009100917308 */ /* 0x000fe80000000800 */
[----:B------:R-:W1:Y:S01]  /*19370*/  MUFU.EX2 R144, R144 ;  /* 0x0000009000907308 */ /* 0x000e620000000800 */
[C---:B------:R-:W-:Y:S08]  /*19380*/  HMMA.16816.F32 R28, R40.reuse, R36, R28 ;  /* 0x00000024281c723c */ /* 0x040ff0000000181c */
[C---:B------:R-:W-:Y:S01]  /*19390*/  HMMA.16816.F32 R24, R40.reuse, R38, R24 ;  /* 0x000000262818723c */ /* 0x040fe20000001818 */
[----:B------:R-:W2:Y:S07]  /*193a0*/  LDSM.16.MT88.4 R36, [R121+0xb000] ;  /* 0x00b000007924783b */ /* 0x000eae0000004200 */
[C---:B------:R-:W-:Y:S08]  /*193b0*/  HMMA.16816.F32 R12, R40.reuse, R60, R12 ;  /* 0x0000003c280c723c */ /* 0x040ff0000000180c */
[C---:B------:R-:W-:Y:S08]  /*193c0*/  HMMA.16816.F32 R4, R40.reuse, R62, R4 ;  /* 0x0000003e2804723c */ /* 0x040ff00000001804 */
[C---:B----4-:R-:W-:Y:S08]  /*193d0*/  HMMA.16816.F32 R52, R40.reuse, R56, R52 ;  /* 0x000000382834723c */ /* 0x050ff00000001834 */
[----:B------:R-:W-:Y:S01]  /*193e0*/  HMMA.16816.F32 R48, R40, R58, R48 ;  /* 0x0000003a2830723c */ /* 0x000fe20000001830 */
[----:B---3--:R-:W-:Y:S01]  /*193f0*/  F2FP.F16.F32.PACK_AB R40, R139, R140 ;  /* 0x0000008c8b28723e */ /* 0x008fe200000000ff */
[----:B------:R-:W3:Y:S01]  /*19400*/  LDSM.16.MT88.4 R56, [R76+0xb000] ;  /* 0x00b000004c38783b */ /* 0x000ee20000004200 */
[----:B-----5:R-:W-:-:S02]  /*19410*/  F2FP.F16.F32.PACK_AB R42, R142, R143 ;  /* 0x0000008f8e2a723e */ /* 0x020fc400000000ff */
[----:B-1----:R-:W-:Y:S01]  /*19420*/  F2FP.F16.F32.PACK_AB R41, R146, R141 ;  /* 0x0000008d9229723e */ /* 0x002fe200000000ff */
[-CC-:B------:R-:W-:Y:S01]  /*19430*/  FFMA.FTZ R150, R250, R78.reuse, -R77.reuse ;  /* 0x0000004efa967223 */ /* 0x180fe2000001084d */
[----:B------:R-:W-:Y:S01]  /*19440*/  F2FP.F16.F32.PACK_AB R43, R144, R145 ;  /* 0x00000091902b723e */ /* 0x000fe200000000ff */
[-CC-:B------:R-:W-:Y:S01]  /*19450*/  FFMA.FTZ R149, R249, R78.reuse, -R77.reuse ;  /* 0x0000004ef9957223 */ /* 0x180fe2000001084d */
[-CC-:B------:R-:W-:Y:S01]  /*19460*/  FFMA.FTZ R148, R248, R78.reuse, -R77.reuse ;  /* 0x0000004ef8947223 */ /* 0x180fe2000001084d */
[-C--:B------:R-:W-:Y:S01]  /*19470*/  FFMA.FTZ R147, R247, R78.reuse, -R77 ;  /* 0x0000004ef7937223 */ /* 0x080fe2000001084d */
[-CC-:B------:R-:W-:Y:S01]  /*19480*/  FFMA.FTZ R153, R153, R78.reuse, -R131.reuse ;  /* 0x0000004e99997223 */ /* 0x180fe20000010883 */
[-CC-:B------:R-:W-:Y:S01]  /*19490*/  FFMA.FTZ R154, R154, R78.reuse, -R131.reuse ;  /* 0x0000004e9a9a7223 */ /* 0x180fe20000010883 */
[----:B------:R-:W-:Y:S01]  /*194a0*/  LDSM.16.MT88.4 R60, [R119+0xb800] ;  /* 0x00b80000773c783b */ /* 0x000fe20000004200 */
[C---:B------:R-:W-:Y:S08]  /*194b0*/  HMMA.16816.F32 R20, R40.reuse, R32, R20 ;  /* 0x000000202814723c */ /* 0x040ff00000001814 */
[C---:B------:R-:W-:Y:S01]  /*194c0*/  HMMA.16816.F32 R16, R40.reuse, R34, R16 ;  /* 0x000000222810723c */ /* 0x040fe20000001810 */
[----:B------:R-:W1:Y:S07]  /*194d0*/  LDSM.16.MT88.4 R32, [R120+0xb800] ;  /* 0x00b800007820783b */ /* 0x000e6e0000004200 */
[C---:B--2---:R-:W-:Y:S01]  /*194e0*/  HMMA.16816.F32 R12, R40.reuse, R68, R12 ;  /* 0x00000044280c723c */ /* 0x044fe2000000180c */
[-CC-:B------:R-:W-:Y:S01]  /*194f0*/  FFMA.FTZ R68, R151, R78.reuse, -R131.reuse ;  /* 0x0000004e97447223 */ /* 0x180fe20000010883 */
[----:B------:R-:W-:Y:S01]  /*19500*/  FFMA.FTZ R151, R152, R78, -R131 ;  /* 0x0000004e98977223 */ /* 0x000fe20000010883 */
[----:B------:R-:W-:Y:S04]  /*19510*/  MUFU.EX2 R150, R150 ;  /* 0x0000009600967308 */ /* 0x000fe80000000800 */
[----:B------:R-:W2:Y:S04]  /*19520*/  MUFU.EX2 R149, R149 ;  /* 0x0000009500957308 */ /* 0x000ea80000000800 */
[----:B------:R-:W-:Y:S04]  /*19530*/  MUFU.EX2 R148, R148 ;  /* 0x0000009400947308 */ /* 0x000fe80000000800 */
[----:B------:R-:W4:Y:S04]  /*19540*/  MUFU.EX2 R147, R147 ;  /* 0x0000009300937308 */ /* 0x000f280000000800 */
[----:B------:R-:W-:Y:S04]  /*19550*/  MUFU.EX2 R153, R153 ;  /* 0x0000009900997308 */ /* 0x000fe80000000800 */
[----:B------:R5:W1:Y:S04]  /*19560*/  MUFU.EX2 R152, R68 ;  /* 0x0000004400987308 */ /* 0x000a680000000800 */
[----:B------:R-:W-:Y:S04]  /*19570*/  MUFU.EX2 R151, R151 ;  /* 0x0000009700977308 */ /* 0x000fe80000000800 */
[----:B------:R-:W1:Y:S01]  /*19580*/  MUFU.EX2 R154, R154 ;  /* 0x0000009a009a7308 */ /* 0x000e620000000800 */
[C---:B------:R-:W-:Y:S08]  /*19590*/  HMMA.16816.F32 R28, R40.reuse, R36, R28 ;  /* 0x00000024281c723c */ /* 0x040ff0000000181c */
[C---:B------:R-:W-:Y:S01]  /*195a0*/  HMMA.16816.F32 R24, R40.reuse, R38, R24 ;  /* 0x000000262818723c */ /* 0x040fe20000001818 */
[----:B------:R-:W1:Y:S07]  /*195b0*/  LDSM.16.MT88.4 R36, [R121+0xb800] ;  /* 0x00b800007924783b */ /* 0x000e6e0000004200 */
[C---:B------:R-:W-:Y:S01]  /*195c0*/  HMMA.16816.F32 R4, R40.reuse, R70, R4 ;  /* 0x000000462804723c */ /* 0x040fe20000001804 */
[----:B-----5:R-:W-:Y:S07]  /*195d0*/  LDSM.16.MT88.4 R68, [R119+0xc000] ;  /* 0x00c000007744783b */ /* 0x020fee0000004200 */
[C---:B---3--:R-:W-:Y:S08]  /*195e0*/  HMMA.16816.F32 R52, R40.reuse, R56, R52 ;  /* 0x000000382834723c */ /* 0x048ff00000001834 */
[----:B------:R-:W-:Y:S01]  /*195f0*/  HMMA.16816.F32 R48, R40, R58, R48 ;  /* 0x0000003a2830723c */ /* 0x000fe20000001830 */
[----:B------:R-:W3:Y:S01]  /*19600*/  LDSM.16.MT88.4 R56, [R76+0xb800] ;  /* 0x00b800004c38783b */ /* 0x000ee20000004200 */
[----:B--2---:R-:W-:-:S02]  /*19610*/  F2FP.F16.F32.PACK_AB R40, R149, R150 ;  /* 0x000000969528723e */ /* 0x004fc400000000ff */
[----:B----4-:R-:W-:Y:S02]  /*19620*/  F2FP.F16.F32.PACK_AB R42, R147, R148 ;  /* 0x00000094932a723e */ /* 0x010fe400000000ff */
[----:B-1----:R-:W-:Y:S02]  /*19630*/  F2FP.F16.F32.PACK_AB R41, R152, R153 ;  /* 0x000000999829723e */ /* 0x002fe400000000ff */
[----:B------:R-:W-:-:S07]  /*19640*/  F2FP.F16.F32.PACK_AB R43, R154, R151 ;  /* 0x000000979a2b723e */ /* 0x000fce00000000ff */
        /* <DEDUP_REMOVED lines=10> */
[-CC-:B------:R-:W-:Y:S01]  /*196f0*/  FFMA.FTZ R171, R215, R78.reuse, -R131.reuse ;  /* 0x0000004ed7ab7223 */ /* 0x180fe20000010883 */
[----:B------:R-:W-:Y:S04]  /*19700*/  MUFU.EX2 R166, R166 ;  /* 0x000000a600a67308 */ /* 0x000fe80000000800 */
[----:B------:R-:W2:Y:S04]  /*19710*/  MUFU.EX2 R163, R163 ;  /* 0x000000a300a37308 */ /* 0x000ea80000000800 */
[----:B------:R-:W-:Y:S04]  /*19720*/  MUFU.EX2 R170, R170 ;  /* 0x000000aa00aa7308 */ /* 0x000fe80000000800 */
[----:B------:R-:W4:Y:S04]  /*19730*/  MUFU.EX2 R169, R169 ;  /* 0x000000a900a97308 */ /* 0x000f280000000800 */
[----:B------:R-:W-:Y:S04]  /*19740*/  MUFU.EX2 R168, R168 ;  /* 0x000000a800a87308 */ /* 0x000fe80000000800 */
[----:B------:R-:W5:Y:S04]  /*19750*/  MUFU.EX2 R173, R173 ;  /* 0x000000ad00ad7308 */ /* 0x000f680000000800 */
[----:B------:R-:W-:Y:S04]  /*19760*/  MUFU.EX2 R172, R172 ;  /* 0x000000ac00ac7308 */ /* 0x000fe80000000800 */
[----:B------:R-:W1:Y:S01]  /*19770*/  MUFU.EX2 R171, R171 ;  /* 0x000000ab00ab7308 */ /* 0x000e620000000800 */
[C---:B------:R-:W-:Y:S08]  /*19780*/  HMMA.16816.F32 R12, R40.reuse, R60, R12 ;  /* 0x0000003c280c723c */ /* 0x040ff0000000180c */
[C---:B------:R-:W-:Y:S08]  /*19790*/  HMMA.16816.F32 R28, R40.reuse, R36, R28 ;  /* 0x00000024281c723c */ /* 0x040ff0000000181c */
[C---:B------:R-:W-:Y:S01]  /*197a0*/  HMMA.16816.F32 R24, R40.reuse, R38, R24 ;  /* 0x000000262818723c */ /* 0x040fe20000001818 */
[----:B------:R-:W1:Y:S07]  /*197b0*/  LDSM.16.MT88.4 R36, [R121+0xc000] ;  /* 0x00c000007924783b */ /* 0x000e6e0000004200 */
[C---:B------:R-:W-:Y:S01]  /*197c0*/  HMMA.16816.F32 R4, R40.reuse, R62, R4 ;  /* 0x0000003e2804723c */ /* 0x040fe20000001804 */
[-C--:B------:R-:W-:Y:S01]  /*197d0*/  FFMA.FTZ R181, R181, R78.reuse, -R131 ;  /* 0x0000004eb5b57223 */ /* 0x080fe20000010883 */
[-CC-:B------:R-:W-:Y:S01]  /*197e0*/  FFMA.FTZ R177, R177, R78.reuse, -R77.reuse ;  /* 0x0000004eb1b17223 */ /* 0x180fe2000001084d */
[-CC-:B------:R-:W-:Y:S01]  /*197f0*/  FFMA.FTZ R176, R176, R78.reuse, -R77.reuse ;  /* 0x0000004eb0b07223 */ /* 0x180fe2000001084d */
[-CC-:B------:R-:W-:Y:S01]  /*19800*/  FFMA.FTZ R175, R175, R78.reuse, -R77.reuse ;  /* 0x0000004eafaf7223 */ /* 0x180fe2000001084d */
[----:B------:R-:W-:Y:S01]  /*19810*/  FFMA.FTZ R174, R174, R78, -R77 ;  /* 0x0000004eaeae7223 */ /* 0x000fe2000001084d */
[----:B------:R-:W-:Y:S02]  /*19820*/  LDSM.16.MT88.4 R60, [R119+0xc800] ;  /* 0x00c80000773c783b */ /* 0x000fe40000004200 */
[C---:B---3--:R-:W-:Y:S08]  /*19830*/  HMMA.16816.F32 R52, R40.reuse, R56, R52 ;  /* 0x000000382834723c */ /* 0x048ff00000001834 */
[----:B------:R-:W-:Y:S01]  /*19840*/  HMMA.16816.F32 R48, R40, R58, R48 ;  /* 0x0000003a2830723c */ /* 0x000fe20000001830 */
[----:B--2---:R-:W-:Y:S01]  /*19850*/  F2FP.F16.F32.PACK_AB R40, R163, R166 ;  /* 0x000000a6a328723e */ /* 0x004fe200000000ff */
[----:B------:R-:W2:Y:S01]  /*19860*/  LDSM.16.MT88.4 R56, [R76+0xc000] ;  /* 0x00c000004c38783b */ /* 0x000ea20000004200 */
[----:B----4-:R-:W-:-:S02]  /*19870*/  F2FP.F16.F32.PACK_AB R42, R169, R170 ;  /* 0x000000aaa92a723e */ /* 0x010fc400000000ff */
[----:B-----5:R-:W-:Y:S02]  /*19880*/  F2FP.F16.F32.PACK_AB R41, R173, R168 ;  /* 0x000000a8ad29723e */ /* 0x020fe400000000ff */
[----:B-1----:R-:W-:-:S07]  /*19890*/  F2FP.F16.F32.PACK_AB R43, R171, R172 ;  /* 0x000000acab2b723e */ /* 0x002fce00000000ff */
[C---:B------:R-:W-:Y:S08]  /*198a0*/  HMMA.16816.F32 R20, R40.reuse, R32, R20 ;  /* 0x000000202814723c */ /* 0x040ff00000001814 */
[C---:B------:R-:W-:Y:S01]  /*198b0*/  HMMA.16816.F32 R16, R40.reuse, R34, R16 ;  /* 0x000000222810723c */ /* 0x040fe20000001810 */
[----:B------:R-:W1:Y:S07]  /*198c0*/  LDSM.16.MT88.4 R32, [R120+0xc800] ;  /* 0x00c800007820783b */ /* 0x000e6e0000004200 */
[----:B------:R-:W-:Y:S01]  /*198d0*/  HMMA.16816.F32 R12, R40, R68, R12 ;  /* 0x00000044280c723c */ /* 0x000fe2000000180c */
[----:B------:R-:W-:-:S02]  /*198e0*/  FFMA.FTZ R69, R180, R78, -R131 ;  /* 0x0000004eb4457223 */ /* 0x000fc40000010883 */
[----:B------:R3:W-:Y:S01]  /*198f0*/  MUFU.EX2 R180, R181 ;  /* 0x000000b500b47308 */ /* 0x0007e20000000800 */
[----:B------:R-:W-:-:S03]  /*19900*/  FFMA.FTZ R68, R179, R78, -R131 ;  /* 0x0000004eb3447223 */ /* 0x000fc60000010883 */
[----:B------:R-:W-:Y:S04]  /*19910*/  MUFU.EX2 R177, R177 ;  /* 0x000000b100b17308 */ /* 0x000fe80000000800 */
[----:B------:R-:W4:Y:S01]  /*19920*/  MUFU.EX2 R176, R176 ;  /* 0x000000b000b07308 */ /* 0x000f220000000800 */
[----:B---3--:R-:W-:-:S03]  /*19930*/  FFMA.FTZ R181, R178, R78, -R131 ;  /* 0x0000004eb2b57223 */ /* 0x008fc60000010883 */
[----:B------:R-:W-:Y:S04]  /*19940*/  MUFU.EX2 R175, R175 ;  /* 0x000000af00af7308 */ /* 0x000fe80000000800 */
[----:B------:R-:W3:Y:S04]  /*19950*/  MUFU.EX2 R174, R174 ;  /* 0x000000ae00ae7308 */ /* 0x000ee80000000800 */
[----:B------:R-:W5:Y:S04]  /*19960*/  MUFU.EX2 R179, R69 ;  /* 0x0000004500b37308 */ /* 0x000f680000000800 */
[----:B------:R2:W-:Y:S04]  /*19970*/  MUFU.EX2 R178, R68 ;  /* 0x0000004400b27308 */ /* 0x0005e80000000800 */
[----:B------:R-:W1:Y:S01]  /*19980*/  MUFU.EX2 R181, R181 ;  /* 0x000000b500b57308 */ /* 0x000e620000000800 */
[C---:B------:R-:W-:Y:S08]  /*19990*/  HMMA.16816.F32 R28, R40.reuse, R36, R28 ;  /* 0x00000024281c723c */ /* 0x040ff0000000181c */
[C---:B------:R-:W-:Y:S01]  /*199a0*/  HMMA.16816.F32 R24, R40.reuse, R38, R24 ;  /* 0x000000262818723c */ /* 0x040fe20000001818 */
[----:B------:R-:W1:Y:S07]  /*199b0*/  LDSM.16.MT88.4 R36, [R121+0xc800] ;  /* 0x00c800007924783b */ /* 0x000e6e0000004200 */
[C---:B------:R-:W-:Y:S01]  /*199c0*/  HMMA.16816.F32 R4, R40.reuse, R70, R4 ;  /* 0x000000462804723c */ /* 0x040fe20000001804 */
[-CC-:B------:R-:W-:Y:S01]  /*199d0*/  FFMA.FTZ R194, R190, R78.reuse, -R77.reuse ;  /* 0x0000004ebec27223 */ /* 0x180fe2000001084d */
[----:B------:R-:W-:Y:S01]  /*199e0*/  FFMA.FTZ R193, R193, R78, -R77 ;  /* 0x0000004ec1c17223 */ /* 0x000fe2000001084d */
[----:B--2---:R-:W-:Y:S05]  /*199f0*/  LDSM.16.MT88.4 R68, [R119+0xd000] ;  /* 0x00d000007744783b */ /* 0x004fea0000004200 */
[C---:B------:R-:W-:Y:S08]  /*19a00*/  HMMA.16816.F32 R52, R40.reuse, R56, R52 ;  /* 0x000000382834723c */ /* 0x040ff00000001834 */
[----:B------:R-:W-:Y:S01]  /*19a10*/  HMMA.16816.F32 R48, R40, R58, R48 ;  /* 0x0000003a2830723c */ /* 0x000fe20000001830 */
[----:B----4-:R-:W-:Y:S01]  /*19a20*/  F2FP.F16.F32.PACK_AB R40, R176, R177 ;  /* 0x000000b1b028723e */ /* 0x010fe200000000ff */
[----:B------:R-:W2:Y:S01]  /*19a30*/  LDSM.16.MT88.4 R56, [R76+0xc800] ;  /* 0x00c800004c38783b */ /* 0x000ea20000004200 */
[----:B---3--:R-:W-:-:S02]  /*19a40*/  F2FP.F16.F32.PACK_AB R42, R174, R175 ;  /* 0x000000afae2a723e */ /* 0x008fc400000000ff */
[----:B-----5:R-:W-:Y:S02]  /*19a50*/  F2FP.F16.F32.PACK_AB R41, R179, R180 ;  /* 0x000000b4b329723e */ /* 0x020fe400000000ff */
[----:B-1----:R-:W-:-:S07]  /*19a60*/  F2FP.F16.F32.PACK_AB R43, R181, R178 ;  /* 0x000000b2b52b723e */ /* 0x002fce00000000ff */
[----:B------:R-:W-:Y:S01]  /*19a70*/  HMMA.16816.F32 R20, R40, R32, R20 ;  /* 0x000000202814723c */ /* 0x000fe20000001814 */
[----:B------:R-:W-:-:S04]  /*19a80*/  FFMA.FTZ R32, R191, R78, -R77 ;  /* 0x0000004ebf207223 */ /* 0x000fc8000001084d */
[----:B------:R1:W-:Y:S03]  /*19a90*/  MUFU.EX2 R190, R32 ;  /* 0x0000002000be7308 */ /* 0x0003e60000000800 */
[----:B------:R-:W-:Y:S01]  /*19aa0*/  HMMA.16816.F32 R16, R40, R34, R16 ;  /* 0x000000222810723c */ /* 0x000fe20000001810 */
[----:B-1----:R-:W1:Y:S01]  /*19ab0*/  LDSM.16.MT88.4 R32, [R120+0xd000] ;  /* 0x00d000007820783b */ /* 0x002e620000004200 */
[----:B------:R3:W4:Y:S01]  /*19ac0*/  MUFU.EX2 R191, R193 ;  /* 0x000000c100bf7308 */ /* 0x0007220000000800 */
[-CC-:B------:R-:W-:Y:S01]  /*19ad0*/  FFMA.FTZ R197, R197, R78.reuse, -R131.reuse ;  /* 0x0000004ec5c57223 */ /* 0x180fe20000010883 */
[-CC-:B------:R-:W-:Y:S01]  /*19ae0*/  FFMA.FTZ R196, R196, R78.reuse, -R131.reuse ;  /* 0x0000004ec4c47223 */ /* 0x180fe20000010883 */
[-C--:B------:R-:W-:Y:S01]  /*19af0*/  FFMA.FTZ R195, R195, R78.reuse, -R131 ;  /* 0x0000004ec3c37223 */ /* 0x080fe20000010883 */
[----:B------:R-:W-:Y:S01]  /*19b00*/  MUFU.EX2 R194, R194 ;  /* 0x000000c200c27308 */ /* 0x000fe20000000800 */
[-C--:B---3--:R-:W-:Y:S01]  /*19b10*/  FFMA.FTZ R193, R192, R78.reuse, -R77 ;  /* 0x0000004ec0c17223 */ /* 0x088fe2000001084d */
[----:B------:R-:W-:-:S02]  /*19b20*/  FFMA.FTZ R192, R214, R78, -R131 ;  /* 0x0000004ed6c07223 */ /* 0x000fc40000010883 */
[----:B------:R-:W-:Y:S04]  /*19b30*/  MUFU.EX2 R197, R197 ;  /* 0x000000c500c57308 */ /* 0x000fe80000000800 */
[----:B------:R-:W3:Y:S04]  /*19b40*/  MUFU.EX2 R193, R193 ;  /* 0x000000c100c17308 */ /* 0x000ee80000000800 */
[----:B------:R-:W5:Y:S04]  /*19b50*/  MUFU.EX2 R192, R192 ;  /* 0x000000c000c07308 */ /* 0x000f680000000800 */
[----:B------:R-:W-:Y:S04]  /*19b60*/  MUFU.EX2 R196, R196 ;  /* 0x000000c400c47308 */ /* 0x000fe80000000800 */
[----:B------:R-:W1:Y:S01]  /*19b70*/  MUFU.EX2 R195, R195 ;  /* 0x000000c300c37308 */ /* 0x000e620000000800 */
[C---:B------:R-:W-:Y:S08]  /*19b80*/  HMMA.16816.F32 R28, R40.reuse, R36, R28 ;  /* 0x00000024281c723c */ /* 0x040ff0000000181c */
[C---:B------:R-:W-:Y:S01]  /*19b90*/  HMMA.16816.F32 R24, R40.reuse, R38, R24 ;  /* 0x000000262818723c */ /* 0x040fe20000001818 */
[----:B------:R-:W1:Y:S07]  /*19ba0*/  LDSM.16.MT88.4 R36, [R121+0xd000] ;  /* 0x00d000007924783b */ /* 0x000e6e0000004200 */
[C---:B------:R-:W-:Y:S08]  /*19bb0*/  HMMA.16816.F32 R12, R40.reuse, R60, R12 ;  /* 0x0000003c280c723c */ /* 0x040ff0000000180c */
[C---:B------:R-:W-:Y:S01]  /*19bc0*/  HMMA.16816.F32 R4, R40.reuse, R62, R4 ;  /* 0x0000003e2804723c */ /* 0x040fe20000001804 */
[----:B------:R-:W-:Y:S01]  /*19bd0*/  FFMA.FTZ R213, R213, R78, -R131 ;  /* 0x0000004ed5d57223 */ /* 0x000fe20000010883 */
[----:B------:R-:W-:Y:S06]  /*19be0*/  LDSM.16.MT88.4 R60, [R119+0xd800] ;  /* 0x00d80000773c783b */ /* 0x000fec0000004200 */
[C---:B--2---:R-:W-:Y:S08]  /*19bf0*/  HMMA.16816.F32 R52, R40.reuse, R56, R52 ;  /* 0x000000382834723c */ /* 0x044ff00000001834 */
[----:B------:R-:W-:Y:S01]  /*19c00*/  HMMA.16816.F32 R48, R40, R58, R48 ;  /* 0x0000003a2830723c */ /* 0x000fe20000001830 */
[----:B----4-:R-:W-:Y:S01]  /*19c10*/  F2FP.F16.F32.PACK_AB R40, R190, R191 ;  /* 0x000000bfbe28723e */ /* 0x010fe200000000ff */
[----:B------:R-:W2:Y:S01]  /*19c20*/  LDSM.16.MT88.4 R56, [R76+0xd000] ;  /* 0x00d000004c38783b */ /* 0x000ea20000004200 */
[----:B---3--:R-:W-:-:S02]  /*19c30*/  F2FP.F16.F32.PACK_AB R42, R193, R194 ;  /* 0x000000c2c12a723e */ /* 0x008fc400000000ff */
[----:B-----5:R-:W-:Y:S02]  /*19c40*/  F2FP.F16.F32.PACK_AB R41, R197, R192 ;  /* 0x000000c0c529723e */ /* 0x020fe400000000ff */
[----:B-1----:R-:W-:-:S07]  /*19c50*/  F2FP.F16.F32.PACK_AB R43, R195, R196 ;  /* 0x000000c4c32b723e */ /* 0x002fce00000000ff */
[C---:B------:R-:W-:Y:S08]  /*19c60*/  HMMA.16816.F32 R20, R40.reuse, R32, R20 ;  /* 0x000000202814723c */ /* 0x040ff00000001814 */
[----:B------:R-:W-:Y:S01]  /*19c70*/  HMMA.16816.F32 R16, R40, R34, R16 ;  /* 0x000000222810723c */ /* 0x000fe20000001810 */
[----:B------:R-:W1:Y:S01]  /*19c80*/  LDSM.16.MT88.4 R32, [R120+0xd800] ;  /* 0x00d800007820783b */ /* 0x000e620000004200 */
[-CC-:B------:R-:W-:Y:S01]  /*19c90*/  FFMA.FTZ R203, R203, R78.reuse, -R77.reuse ;  /* 0x0000004ecbcb7223 */ /* 0x180fe2000001084d */
[-CC-:B------:R-:W-:Y:S01]  /*19ca0*/  FFMA.FTZ R202, R202, R78.reuse, -R77.reuse ;  /* 0x0000004ecaca7223 */ /* 0x180fe2000001084d */
[-CC-:B------:R-:W-:Y:S01]  /*19cb0*/  FFMA.FTZ R201, R201, R78.reuse, -R77.reuse ;  /* 0x0000004ec9c97223 */ /* 0x180fe2000001084d */
[----:B------:R-:W-:-:S03]  /*19cc0*/  FFMA.FTZ R200, R200, R78, -R77 ;  /* 0x0000004ec8c87223 */ /* 0x000fc6000001084d */
[----:B------:R-:W-:Y:S01]  /*19cd0*/  HMMA.16816.F32 R12, R40, R68, R12 ;  /* 0x00000044280c723c */ /* 0x000fe2000000180c */
[-CC-:B------:R-:W-:Y:S02]  /*19ce0*/  FFMA.FTZ R69, R207, R78.reuse, -R131.reuse ;  /* 0x0000004ecf457223 */ /* 0x180fe40000010883 */
        /* <DEDUP_REMOVED lines=14> */
[----:B------:R-:W-:Y:S01]  /*19dd0*/  FFMA.FTZ R212, R212, R78, -R77 ;  /* 0x0000004ed4d47223 */ /* 0x000fe2000001084d */
[----:B--2---:R-:W-:Y:S06]  /*19de0*/  LDSM.16.MT88.4 R68, [R119+0xe000] ;  /* 0x00e000007744783b */ /* 0x004fec0000004200 */
        /* <DEDUP_REMOVED lines=8> */
[-CC-:B------:R-:W-:Y:S01]  /*19e70*/  FFMA.FTZ R33, R211, R78.reuse, -R77.reuse ;  /* 0x0000004ed3217223 */ /* 0x180fe2000001084d */
[----:B------:R-:W-:-:S03]  /*19e80*/  FFMA.FTZ R32, R210, R78, -R77 ;  /* 0x0000004ed2207223 */ /* 0x000fc6000001084d */
[----:B------:R1:W-:Y:S03]  /*19e90*/  MUFU.EX2 R210, R33 ;  /* 0x0000002100d27308 */ /* 0x0003e60000000800 */
[----:B------:R-:W-:Y:S01]  /*19ea0*/  HMMA.16816.F32 R12, R40, R60, R12 ;  /* 0x0000003c280c723c */ /* 0x000fe2000000180c */
[-C--:B------:R-:W-:Y:S01]  /*19eb0*/  FFMA.FTZ R61, R208, R78.reuse, -R131 ;  /* 0x0000004ed03d7223 */ /* 0x080fe20000010883 */
[----:B-1----:R-:W-:-:S06]  /*19ec0*/  FFMA.FTZ R33, R209, R78, -R77 ;  /* 0x0000004ed1217223 */ /* 0x002fcc000001084d */
[C---:B------:R-:W-:Y:S01]  /*19ed0*/  HMMA.16816.F32 R16, R40.reuse, R34, R16 ;  /* 0x000000222810723c */ /* 0x040fe20000001810 */
[----:B------:R-:W-:Y:S04]  /*19ee0*/  MUFU.EX2 R209, R32 ;  /* 0x0000002000d17308 */ /* 0x000fe80000000800 */
[----:B------:R1:W3:Y:S01]  /*19ef0*/  MUFU.EX2 R208, R33 ;  /* 0x0000002100d07308 */ /* 0x0002e20000000800 */
[-CC-:B------:R-:W-:Y:S01]  /*19f00*/  FFMA.FTZ R198, R198, R78.reuse, -R131.reuse ;  /* 0x0000004ec6c67223 */ /* 0x180fe20000010883 */
[----:B-1----:R-:W1:Y:S02]  /*19f10*/  LDSM.16.MT88.4 R32, [R120+0xe000] ;  /* 0x00e000007820783b */ /* 0x002e640000004200 */
[----:B------:R4:W5:Y:S01]  /*19f20*/  MUFU.EX2 R211, R212 ;  /* 0x000000d400d37308 */ /* 0x0009620000000800 */
[-CC-:B------:R-:W-:Y:S01]  /*19f30*/  FFMA.FTZ R60, R204, R78.reuse, -R131.reuse ;  /* 0x0000004ecc3c7223 */ /* 0x180fe20000010883 */
[C---:B------:R-:W-:Y:S02]  /*19f40*/  HMMA.16816.F32 R28, R40.reuse, R36, R28 ;  /* 0x00000024281c723c */ /* 0x040fe4000000181c */
[----:B------:R-:W-:Y:S06]  /*19f50*/  MUFU.EX2 R204, R61 ;  /* 0x0000003d00cc7308 */ /* 0x000fec0000000800 */
[C---:B------:R-:W-:Y:S01]  /*19f60*/  HMMA.16816.F32 R24, R40.reuse, R38, R24 ;  /* 0x000000262818723c */ /* 0x040fe20000001818 */
[----:B------:R-:W1:Y:S01]  /*19f70*/  LDSM.16.MT88.4 R36, [R121+0xe000] ;  /* 0x00e000007924783b */ /* 0x000e620000004200 */
[----:B----4-:R-:W-:Y:S01]  /*19f80*/  FFMA.FTZ R212, R199, R78, -R131 ;  /* 0x0000004ec7d47223 */ /* 0x010fe20000010883 */
[----:B------:R-:W-:Y:S04]  /*19f90*/  MUFU.EX2 R198, R198 ;  /* 0x000000c600c67308 */ /* 0x000fe80000000800 */
[----:B------:R5:W4:Y:S04]  /*19fa0*/  MUFU.EX2 R199, R60 ;  /* 0x0000003c00c77308 */ /* 0x000b280000000800 */
[----:B------:R-:W2:Y:S01]  /*19fb0*/  MUFU.EX2 R212, R212 ;  /* 0x000000d400d47308 */ /* 0x000ea20000000800 */
[----:B------:R-:W-:Y:S01]  /*19fc0*/  HMMA.16816.F32 R4, R40, R62, R4 ;  /* 0x0000003e2804723c */ /* 0x000fe20000001804 */
[----:B---3--:R-:W-:-:S02]  /*19fd0*/  F2FP.F16.F32.PACK_AB R62, R208, R209 ;  /* 0x000000d1d03e723e */ /* 0x008fc400000000ff */
[----:B-----5:R-:W-:Y:S02]  /*19fe0*/  F2FP.F16.F32.PACK_AB R60, R210, R211 ;  /* 0x000000d3d23c723e */ /* 0x020fe400000000ff */
[----:B----4-:R-:W-:Y:S02]  /*19ff0*/  F2FP.F16.F32.PACK_AB R61, R199, R204 ;  /* 0x000000ccc73d723e */ /* 0x010fe400000000ff */
[----:B--2---:R-:W-:Y:S01]  /*1a000*/  F2FP.F16.F32.PACK_AB R63, R198, R212 ;  /* 0x000000d4c63f723e */ /* 0x004fe200000000ff */
[----:B------:R-:W-:Y:S08]  /*1a010*/  HMMA.16816.F32 R52, R40, R56, R52 ;  /* 0x000000382834723c */ /* 0x000ff00000001834 */
[----:B-1----:R-:W-:Y:S01]  /*1a020*/  HMMA.16816.F32 R20, R60, R32, R20 ;  /* 0x000000203c14723c */ /* 0x002fe20000001814 */
[-CC-:B------:R-:W-:Y:S01]  /*1a030*/  FFMA.FTZ R33, R188, R78.reuse, -R77.reuse ;  /* 0x0000004ebc217223 */ /* 0x180fe2000001084d */
[----:B------:R-:W-:-:S03]  /*1a040*/  FFMA.FTZ R32, R187, R78, -R77 ;  /* 0x0000004ebb207223 */ /* 0x000fc6000001084d */
[----:B------:R1:W-:Y:S03]  /*1a050*/  MUFU.EX2 R187, R33 ;  /* 0x0000002100bb7308 */ /* 0x0003e60000000800 */
[----:B------:R-:W-:Y:S01]  /*1a060*/  HMMA.16816.F32 R48, R40, R58, R48 ;  /* 0x0000003a2830723c */ /* 0x000fe20000001830 */
[----:B------:R-:W2:Y:S01]  /*1a070*/  LDSM.16.MT88.4 R56, [R76+0xe000] ;  /* 0x00e000004c38783b */ /* 0x000ea20000004200 */
[----:B------:R-:W-:-:S03]  /*1a080*/  FFMA.FTZ R189, R189, R78, -R77 ;  /* 0x0000004ebdbd7223 */ /* 0x000fc6000001084d */
[----:B------:R-:W-:Y:S01]  /*1a090*/  LDSM.16.MT88.4 R40, [R121+0xe800] ;  /* 0x00e800007928783b */ /* 0x000fe20000004200 */
[-C--:B-1----:R-:W-:Y:S02]  /*1a0a0*/  FFMA.FTZ R33, R186, R78.reuse, -R77 ;  /* 0x0000004eba217223 */ /* 0x082fe4000001084d */
[----:B------:R1:W-:Y:S01]  /*1a0b0*/  MUFU.EX2 R186, R32 ;  /* 0x0000002000ba7308 */ /* 0x0003e20000000800 */
[----:B------:R-:W-:Y:S01]  /*1a0c0*/  HMMA.16816.F32 R12, R60, R68, R12 ;  /* 0x000000443c0c723c */ /* 0x000fe2000000180c */
[----:B------:R-:W-:-:S07]  /*1a0d0*/  FFMA.FTZ R69, R184, R78, -R131 ;  /* 0x0000004eb8457223 */ /* 0x000fce0000010883 */
[C---:B------:R-:W-:Y:S01]  /*1a0e0*/  HMMA.16816.F32 R16, R60.reuse, R34, R16 ;  /* 0x000000223c10723c */ /* 0x040fe20000001810 */
[-CC-:B-1----:R-:W-:Y:S02]  /*1a0f0*/  FFMA.FTZ R32, R185, R78.reuse, -R131.reuse ;  /* 0x0000004eb9207223 */ /* 0x182fe40000010883 */
[----:B------:R-:W-:Y:S04]  /*1a100*/  MUFU.EX2 R185, R33 ;  /* 0x0000002100b97308 */ /* 0x000fe80000000800 */
[----:B------:R1:W-:Y:S01]  /*1a110*/  MUFU.EX2 R184, R32 ;  /* 0x0000002000b87308 */ /* 0x0003e20000000800 */
[C---:B------:R-:W-:Y:S08]  /*1a120*/  HMMA.16816.F32 R28, R60.reuse, R36, R28 ;  /* 0x000000243c1c723c */ /* 0x040ff0000000181c */
[----:B------:R-:W-:Y:S01]  /*1a130*/  HMMA.16816.F32 R24, R60, R38, R24 ;  /* 0x000000263c18723c */ /* 0x000fe20000001818 */
[----:B------:R-:W-:Y:S04]  /*1a140*/  LDSM.16.MT88.4 R36, [R120+0xe800] ;  /* 0x00e800007824783b */ /* 0x000fe80000004200 */
[----:B-1----:R-:W1:Y:S01]  /*1a150*/  LDSM.16.MT88.4 R32, [R119+0xe800] ;  /* 0x00e800007720783b */ /* 0x002e620000004200 */
[----:B------:R3:W4:Y:S01]  /*1a160*/  MUFU.EX2 R188, R189 ;  /* 0x000000bd00bc7308 */ /* 0x0007220000000800 */
[----:B------:R-:W-:-:S03]  /*1a170*/  FFMA.FTZ R68, R183, R78, -R131 ;  /* 0x0000004eb7447223 */ /* 0x000fc60000010883 */
[----:B------:R-:W5:Y:S01]  /*1a180*/  MUFU.EX2 R183, R69 ;  /* 0x0000004500b77308 */ /* 0x000f620000000800 */
[----:B---3--:R-:W-:-:S03]  /*1a190*/  FFMA.FTZ R189, R182, R78, -R131 ;  /* 0x0000004eb6bd7223 */ /* 0x008fc60000010883 */
[----:B------:R-:W-:Y:S04]  /*1a1a0*/  MUFU.EX2 R182, R68 ;  /* 0x0000004400b67308 */ /* 0x000fe80000000800 */
[----:B------:R-:W3:Y:S01]  /*1a1b0*/  MUFU.EX2 R189, R189 ;  /* 0x000000bd00bd7308 */ /* 0x000ee20000000800 */
[C---:B------:R-:W-:Y:S08]  /*1a1c0*/  HMMA.16816.F32 R4, R60.reuse, R70, R4 ;  /* 0x000000463c04723c */ /* 0x040ff00000001804 */
[C---:B--2---:R-:W-:Y:S08]  /*1a1d0*/  HMMA.16816.F32 R52, R60.reuse, R56, R52 ;  /* 0x000000383c34723c */ /* 0x044ff00000001834 */
[----:B------:R-:W-:Y:S01]  /*1a1e0*/  HMMA.16816.F32 R48, R60, R58, R48 ;  /* 0x0000003a3c30723c */ /* 0x000fe20000001830 */
[----:B----4-:R-:W-:Y:S01]  /*1a1f0*/  F2FP.F16.F32.PACK_AB R60, R187, R188 ;  /* 0x000000bcbb3c723e */ /* 0x010fe200000000ff */
[----:B------:R-:W2:Y:S01]  /*1a200*/  LDSM.16.MT88.4 R56, [R76+0xe800] ;  /* 0x00e800004c38783b */ /* 0x000ea20000004200 */
[----:B------:R-:W-:-:S02]  /*1a210*/  F2FP.F16.F32.PACK_AB R62, R185, R186 ;  /* 0x000000bab93e723e */ /* 0x000fc400000000ff */
[----:B-----5:R-:W-:Y:S02]  /*1a220*/  F2FP.F16.F32.PACK_AB R61, R183, R184 ;  /* 0x000000b8b73d723e */ /* 0x020fe400000000ff */
[----:B---3--:R-:W-:Y:S01]  /*1a230*/  F2FP.F16.F32.PACK_AB R63, R189, R182 ;  /* 0x000000b6bd3f723e */ /* 0x008fe200000000ff */
[----:B------:R-:W-:-:S06]  /*1a240*/  FFMA.FTZ R162, R162, R78, -R77 ;  /* 0x0000004ea2a27223 */ /* 0x000fcc000001084d */
[----:B-1----:R-:W-:Y:S01]  /*1a250*/  HMMA.16816.F32 R12, R60, R32, R12 ;  /* 0x000000203c0c723c */ /* 0x002fe2000000180c */
[-C--:B------:R-:W-:Y:S01]  /*1a260*/  FFMA.FTZ R32, R159, R78.reuse, -R77 ;  /* 0x0000004e9f207223 */ /* 0x080fe2000001084d */
[----:B------:R-:W-:-:S03]  /*1a270*/  FFMA.FTZ R33, R158, R78, -R131 ;  /* 0x0000004e9e217223 */ /* 0x000fc60000010883 */
[----:B------:R1:W-:Y:S03]  /*1a280*/  MUFU.EX2 R158, R32 ;  /* 0x00000020009e7308 */ /* 0x0003e60000000800 */
[C---:B------:R-:W-:Y:S08]  /*1a290*/  HMMA.16816.F32 R20, R60.reuse, R36, R20 ;  /* 0x000000243c14723c */ /* 0x040ff00000001814 */
[----:B------:R-:W-:Y:S01]  /*1a2a0*/  HMMA.16816.F32 R16, R60, R38, R16 ;  /* 0x000000263c10723c */ /* 0x000fe20000001810 */
[----:B------:R-:W3:Y:S01]  /*1a2b0*/  LDSM.16.MT88.4 R36, [R121+0xf000] ;  /* 0x00f000007924783b */ /* 0x000ee20000004200 */
[----:B-1----:R-:W-:-:S06]  /*1a2c0*/  FFMA.FTZ R32, R157, R78, -R131 ;  /* 0x0000004e9d207223 */ /* 0x002fcc0000010883 */
[C---:B------:R-:W-:Y:S01]  /*1a2d0*/  HMMA.16816.F32 R28, R60.reuse, R40, R28 ;  /* 0x000000283c1c723c */ /* 0x040fe2000000181c */
[-CC-:B------:R-:W-:Y:S01]  /*1a2e0*/  FFMA.FTZ R41, R161, R78.reuse, -R77.reuse ;  /* 0x0000004ea1297223 */ /* 0x180fe2000001084d */
[-C--:B------:R-:W-:Y:S01]  /*1a2f0*/  FFMA.FTZ R40, R160, R78.reuse, -R77 ;  /* 0x0000004ea0287223 */ /* 0x080fe2000001084d */
[----:B------:R1:W-:Y:S04]  /*1a300*/  MUFU.EX2 R161, R162 ;  /* 0x000000a200a17308 */ /* 0x0003e80000000800 */
[----:B------:R-:W-:Y:S01]  /*1a310*/  MUFU.EX2 R157, R33 ;  /* 0x00000021009d7308 */ /* 0x000fe20000000800 */
[----:B------:R-:W-:Y:S03]  /*1a320*/  HMMA.16816.F32 R4, R60, R34, R4 ;  /* 0x000000223c04723c */ /* 0x000fe60000001804 */
[----:B------:R-:W4:Y:S01]  /*1a330*/  MUFU.EX2 R160, R41 ;  /* 0x0000002900a07308 */ /* 0x000f220000000800 */
[----:B-1----:R-:W-:-:S03]  /*1a340*/  FFMA.FTZ R162, R156, R78, -R131 ;  /* 0x0000004e9ca27223 */ /* 0x002fc60000010883 */
[----:B------:R1:W5:Y:S01]  /*1a350*/  MUFU.EX2 R156, R32 ;  /* 0x00000020009c7308 */ /* 0x0003620000000800 */
[C---:B------:R-:W-:Y:S03]  /*1a360*/  HMMA.16816.F32 R24, R60.reuse, R42, R24 ;  /* 0x0000002a3c18723c */ /* 0x040fe60000001818 */
[----:B------:R2:W3:Y:S01]  /*1a370*/  MUFU.EX2 R159, R40 ;  /* 0x00000028009f7308 */ /* 0x0004e20000000800 */
[----:B------:R-:W-:Y:S01]  /*1a380*/  FFMA.FTZ R155, R155, R78, -R131 ;  /* 0x0000004e9b9b7223 */ /* 0x000fe20000010883 */
[----:B-1----:R-:W1:Y:S04]  /*1a390*/  LDSM.16.MT88.4 R32, [R119+0xf000] ;  /* 0x00f000007720783b */ /* 0x002e680000004200 */
[----:B--2---:R-:W2:Y:S01]  /*1a3a0*/  LDSM.16.MT88.4 R40, [R120+0xf000] ;  /* 0x00f000007828783b */ /* 0x004ea20000004200 */
[----:B------:R-:W-:Y:S04]  /*1a3b0*/  MUFU.EX2 R162, R162 ;  /* 0x000000a200a27308 */ /* 0x000fe80000000800 */
[----:B------:R-:W3:Y:S01]  /*1a3c0*/  MUFU.EX2 R155, R155 ;  /* 0x0000009b009b7308 */ /* 0x000ee20000000800 */
[----:B------:R-:W-:Y:S01]  /*1a3d0*/  FADD.FTZ R137, R138, R137 ;  /* 0x000000898a897221 */ /* 0x000fe20000010000 */
[----:B------:R-:W-:Y:S01]  /*1a3e0*/  FADD.FTZ R128, R129, R128 ;  /* 0x0000008081807221 */ /* 0x000fe20000010000 */
[----:B------:R-:W-:Y:S01]  /*1a3f0*/  HMMA.16816.F32 R52, R60, R56, R52 ;  /* 0x000000383c34723c */ /* 0x000fe20000001834 */
[----:B----4-:R-:W-:Y:S01]  /*1a400*/  F2FP.F16.F32.PACK_AB R56, R160, R161 ;  /* 0x000000a1a038723e */ /* 0x010fe200000000ff */
[----:B------:R-:W-:Y:S01]  /*1a410*/  FADD.FTZ R136, R136, R137 ;  /* 0x0000008988887221 */ /* 0x000fe20000010000 */
[----:B-----5:R-:W-:Y:S01]  /*1a420*/  F2FP.F16.F32.PACK_AB R57, R156, R157 ;  /* 0x0000009d9c39723e */ /* 0x020fe200000000ff */
[----:B------:R-:W-:-:S04]  /*1a430*/  FADD.FTZ R128, R127, R128 ;  /* 0x000000807f807221 */ /* 0x000fc80000010000 */
[----:B------:R-:W-:Y:S01]  /*1a440*/  HMMA.16816.F32 R48, R60, R58, R48 ;  /* 0x0000003a3c30723c */ /* 0x000fe20000001830 */
[----:B---3--:R-:W-:Y:S01]  /*1a450*/  F2FP.F16.F32.PACK_AB R58, R158, R159 ;  /* 0x0000009f9e3a723e */ /* 0x008fe200000000ff */
[--C-:B------:R-:W-:Y:S01]  /*1a460*/  FFMA.FTZ R69, R117, R78, -R77.reuse ;  /* 0x0000004e75457223 */ /* 0x100fe2000001084d */
[----:B------:R-:W-:Y:S01]  /*1a470*/  F2FP.F16.F32.PACK_AB R59, R155, R162 ;  /* 0x000000a29b3b723e */ /* 0x000fe200000000ff */
[----:B------:R-:W-:Y:S01]  /*1a480*/  FADD.FTZ R136, R135, R136 ;  /* 0x0000008887887221 */ /* 0x000fe20000010000 */
[----:B------:R-:W-:Y:S01]  /*1a490*/  FADD.FTZ R128, R126, R128 ;  /* 0x000000807e807221 */ /* 0x000fe20000010000 */
[----:B------:R-:W-:Y:S01]  /*1a4a0*/  FFMA.FTZ R68, R116, R78, -R77 ;  /* 0x0000004e74447223 */ /* 0x000fe2000001084d */
[----:B------:R-:W-:Y:S01]  /*1a4b0*/  LDSM.16.MT88.4 R60, [R121+0xf800] ;  /* 0x00f80000793c783b */ /* 0x000fe20000004200 */
[----:B------:R3:W-:Y:S02]  /*1a4c0*/  MUFU.EX2 R116, R69 ;  /* 0x0000004500747308 */ /* 0x0007e40000000800 */
[----:B------:R-:W-:Y:S01]  /*1a4d0*/  HMMA.16816.F32 R28, R56, R36, R28 ;  /* 0x00000024381c723c */ /* 0x000fe2000000181c */
[----:B------:R-:W-:Y:S01]  /*1a4e0*/  FADD.FTZ R134, R134, R136 ;  /* 0x0000008886867221 */ /* 0x000fe20000010000 */
[----:B------:R-:W-:-:S06]  /*1a4f0*/  FADD.FTZ R128, R125, R128 ;  /* 0x000000807d807221 */ /* 0x000fcc0000010000 */
[C---:B------:R-:W-:Y:S01]  /*1a500*/  HMMA.16816.F32 R24, R56.reuse, R38, R24 ;  /* 0x000000263818723c */ /* 0x040fe20000001818 */
[----:B------:R-:W4:Y:S01]  /*1a510*/  LDSM.16.MT88.4 R36, [R76+0xf000] ;  /* 0x00f000004c24783b */ /* 0x000f220000004200 */
[-C--:B---3--:R-:W-:Y:S02]  /*1a520*/  FFMA.FTZ R69, R115, R78.reuse, -R77 ;  /* 0x0000004e73457223 */ /* 0x088fe4000001084d */
[----:B------:R3:W-:Y:S01]  /*1a530*/  MUFU.EX2 R115, R68 ;  /* 0x0000004400737308 */ /* 0x0007e20000000800 */
[----:B------:R-:W-:Y:S01]  /*1a540*/  FADD.FTZ R134, R133, R134 ;  /* 0x0000008685867221 */ /* 0x000fe20000010000 */
[----:B------:R-:W-:Y:S02]  /*1a550*/  FADD.FTZ R124, R124, R128 ;  /* 0x000000807c7c7221 */ /* 0x000fe40000010000 */
[----:B-1----:R-:W-:Y:S01]  /*1a560*/  HMMA.16816.F32 R12, R56, R32, R12 ;  /* 0x00000020380c723c */ /* 0x002fe2000000180c */
[-CC-:B------:R-:W-:Y:S01]  /*1a570*/  FFMA.FTZ R33, R97, R78.reuse, -R131.reuse ;  /* 0x0000004e61217223 */ /* 0x180fe20000010883 */
[----:B------:R-:W-:Y:S01]  /*1a580*/  FADD.FTZ R132, R132, R134 ;  /* 0x0000008684847221 */ /* 0x000fe20000010000 */
[----:B------:R-:W-:Y:S01]  /*1a590*/  FADD.FTZ R124, R123, R124 ;  /* 0x0000007c7b7c7221 */ /* 0x000fe20000010000 */
[----:B---3--:R-:W-:-:S04]  /*1a5a0*/  FFMA.FTZ R68, R98, R78, -R131 ;  /* 0x0000004e62447223 */ /* 0x008fc80000010883 */
[C---:B--2---:R-:W-:Y:S01]  /*1a5b0*/  HMMA.16816.F32 R20, R56.reuse, R40, R20 ;  /* 0x000000283814723c */ /* 0x044fe20000001814 */
[----:B------:R-:W-:Y:S04]  /*1a5c0*/  MUFU.EX2 R98, R69 ;  /* 0x0000004500627308 */ /* 0x000fe80000000800 */
[----:B------:R1:W-:Y:S03]  /*1a5d0*/  MUFU.EX2 R97, R68 ;  /* 0x0000004400617308 */ /* 0x0003e60000000800 */
[----:B------:R-:W-:Y:S01]  /*1a5e0*/  HMMA.16816.F32 R16, R56, R42, R16 ;  /* 0x0000002a3810723c */ /* 0x000fe20000001810 */
[----:B------:R-:W2:Y:S01]  /*1a5f0*/  LDSM.16.MT88.4 R40, [R120+0xf800] ;  /* 0x00f800007828783b */ /* 0x000ea20000004200 */
[----:B------:R-:W-:Y:S01]  /*1a600*/  FADD.FTZ R132, R130, R132 ;  /* 0x0000008482847221 */ /* 0x000fe20000010000 */
[----:B------:R-:W-:Y:S01]  /*1a610*/  FADD.FTZ R124, R122, R124 ;  /* 0x0000007c7a7c7221 */ /* 0x000fe20000010000 */
[-C--:B------:R-:W-:Y:S01]  /*1a620*/  FFMA.FTZ R118, R118, R78.reuse, -R77 ;  /* 0x0000004e76767223 */ /* 0x080fe2000001084d */
[----:B-1----:R-:W1:Y:S01]  /*1a630*/  LDSM.16.MT88.4 R68, [R119+0xf800] ;  /* 0x00f800007744783b */ /* 0x002e620000004200 */
[----:B------:R-:W-:Y:S01]  /*1a640*/  FADD.FTZ R140, R140, R132 ;  /* 0x000000848c8c7221 */ /* 0x000fe20000010000 */
[----:B------:R-:W-:Y:S01]  /*1a650*/  FADD.FTZ R141, R141, R124 ;  /* 0x0000007c8d8d7221 */ /* 0x000fe20000010000 */
[----:B------:R3:W5:Y:S02]  /*1a660*/  MUFU.EX2 R117, R118 ;  /* 0x0000007600757308 */ /* 0x0007640000000800 */
[----:B------:R-:W-:Y:S01]  /*1a670*/  FADD.FTZ R140, R139, R140 ;  /* 0x0000008c8b8c7221 */ /* 0x000fe20000010000 */
[----:B------:R-:W-:Y:S01]  /*1a680*/  FADD.FTZ R141, R146, R141 ;  /* 0x0000008d928d7221 */ /* 0x000fe20000010000 */
[----:B------:R-:W-:-:S02]  /*1a690*/  FFMA.FTZ R32, R96, R78, -R131 ;  /* 0x0000004e60207223 */ /* 0x000fc40000010883 */
[----:B------:R-:W-:Y:S01]  /*1a6a0*/  FADD.FTZ R143, R143, R140 ;  /* 0x0000008c8f8f7221 */ /* 0x000fe20000010000 */
[----:B------:R-:W-:Y:S01]  /*1a6b0*/  FADD.FTZ R145, R145, R141 ;  /* 0x0000008d91917221 */ /* 0x000fe20000010000 */
[----:B------:R-:W5:Y:S01]  /*1a6c0*/  MUFU.EX2 R96, R33 ;  /* 0x0000002100607308 */ /* 0x000f620000000800 */
[-C--:B---3--:R-:W-:Y:S01]  /*1a6d0*/  FFMA.FTZ R118, R95, R78.reuse, -R131 ;  /* 0x0000004e5f767223 */ /* 0x088fe20000010883 */
[C---:B------:R-:W-:Y:S02]  /*1a6e0*/  HMMA.16816.F32 R4, R56.reuse, R34, R4 ;  /* 0x000000223804723c */ /* 0x040fe40000001804 */
[----:B------:R3:W-:Y:S01]  /*1a6f0*/  MUFU.EX2 R95, R32 ;  /* 0x00000020005f7308 */ /* 0x0007e20000000800 */
[----:B------:R-:W-:Y:S01]  /*1a700*/  FADD.FTZ R143, R142, R143 ;  /* 0x0000008f8e8f7221 */ /* 0x000fe20000010000 */
[----:B------:R-:W-:Y:S02]  /*1a710*/  FADD.FTZ R145, R144, R145 ;  /* 0x0000009190917221 */ /* 0x000fe40000010000 */
[----:B------:R-:W2:Y:S01]  /*1a720*/  MUFU.EX2 R118, R118 ;  /* 0x0000007600767308 */ /* 0x000ea20000000800 */
[----:B------:R-:W-:Y:S01]  /*1a730*/  FADD.FTZ R150, R150, R143 ;  /* 0x0000008f96967221 */ /* 0x000fe20000010000 */
[----:B------:R-:W-:Y:S01]  /*1a740*/  FADD.FTZ R153, R153, R145 ;  /* 0x0000009199997221 */ /* 0x000fe20000010000 */
[----:B----4-:R-:W-:Y:S01]  /*1a750*/  HMMA.16816.F32 R52, R56, R36, R52 ;  /* 0x000000243834723c */ /* 0x010fe20000001834 */
[----:B------:R-:W-:Y:S01]  /*1a760*/  FFMA.FTZ R114, R114, R78, -R77 ;  /* 0x0000004e72727223 */ /* 0x000fe2000001084d */
[----:B---3--:R-:W3:Y:S01]  /*1a770*/  LDSM.16.MT88.4 R32, [R76+0xf800] ;  /* 0x00f800004c20783b */ /* 0x008ee20000004200 */
[----:B------:R-:W-:Y:S01]  /*1a780*/  FADD.FTZ R150, R149, R150 ;  /* 0x0000009695967221 */ /* 0x000fe20000010000 */
[----:B------:R-:W-:-:S04]  /*1a790*/  FADD.FTZ R153, R152, R153 ;  /* 0x0000009998997221 */ /* 0x000fc80000010000 */
[----:B------:R-:W-:Y:S01]  /*1a7a0*/  HMMA.16816.F32 R48, R56, R38, R48 ;  /* 0x000000263830723c */ /* 0x000fe20000001830 */
[----:B-----5:R-:W-:Y:S01]  /*1a7b0*/  F2FP.F16.F32.PACK_AB R36, R116, R117 ;  /* 0x000000757424723e */ /* 0x020fe200000000ff */
[----:B------:R-:W-:Y:S01]  /*1a7c0*/  FADD.FTZ R148, R148, R150 ;  /* 0x0000009694947221 */ /* 0x000fe20000010000 */
[----:B------:R-:W-:Y:S01]  /*1a7d0*/  F2FP.F16.F32.PACK_AB R38, R98, R115 ;  /* 0x000000736226723e */ /* 0x000fe200000000ff */
[----:B------:R-:W-:Y:S01]  /*1a7e0*/  FADD.FTZ R151, R151, R153 ;  /* 0x0000009997977221 */ /* 0x000fe20000010000 */
[----:B------:R-:W-:Y:S01]  /*1a7f0*/  F2FP.F16.F32.PACK_AB R37, R96, R97 ;  /* 0x000000616025723e */ /* 0x000fe200000000ff */
[-C--:B------:R-:W-:Y:S01]  /*1a800*/  FFMA.FTZ R94, R94, R78.reuse, -R131 ;  /* 0x0000004e5e5e7223 */ /* 0x080fe20000010883 */
[----:B--2---:R-:W-:Y:S01]  /*1a810*/  F2FP.F16.F32.PACK_AB R39, R118, R95 ;  /* 0x0000005f7627723e */ /* 0x004fe200000000ff */
[-CC-:B------:R-:W-:Y:S01]  /*1a820*/  FFMA.FTZ R57, R113, R78.reuse, -R77.reuse ;  /* 0x0000004e71397223 */ /* 0x180fe2000001084d */
[-C--:B------:R-:W-:Y:S01]  /*1a830*/  FFMA.FTZ R56, R112, R78.reuse, -R77 ;  /* 0x0000004e70387223 */ /* 0x080fe2000001084d */
[----:B------:R-:W-:Y:S01]  /*1a840*/  FADD.FTZ R148, R147, R148 ;  /* 0x0000009493947221 */ /* 0x000fe20000010000 */
[----:B------:R-:W-:Y:S01]  /*1a850*/  FADD.FTZ R151, R154, R151 ;  /* 0x000000979a977221 */ /* 0x000fe20000010000 */
[----:B------:R-:W-:Y:S01]  /*1a860*/  MUFU.EX2 R112, R57 ;  /* 0x0000003900707308 */ /* 0x000fe20000000800 */
[-C--:B------:R-:W-:Y:S01]  /*1a870*/  FFMA.FTZ R107, R107, R78.reuse, -R77 ;  /* 0x0000004e6b6b7223 */ /* 0x080fe2000001084d */
[C---:B------:R-:W-:Y:S01]  /*1a880*/  HMMA.16816.F32 R28, R36.reuse, R60, R28 ;  /* 0x0000003c241c723c */ /* 0x040fe2000000181c */
[-C--:B------:R-:W-:Y:S01]  /*1a890*/  FFMA.FTZ R60, R93, R78.reuse, -R131 ;  /* 0x0000004e5d3c7223 */ /* 0x080fe20000010883 */
[----:B------:R-:W-:Y:S01]  /*1a8a0*/  FADD.FTZ R148, R166, R148 ;  /* 0x00000094a6947221 */ /* 0x000fe20000010000 */
[----:B------:R-:W-:Y:S01]  /*1a8b0*/  FADD.FTZ R151, R168, R151 ;  /* 0x00000097a8977221 */ /* 0x000fe20000010000 */
[-C--:B------:R-:W-:Y:S01]  /*1a8c0*/  FFMA.FTZ R109, R109, R78.reuse, -R77 ;  /* 0x0000004e6d6d7223 */ /* 0x080fe2000001084d */
[-C--:B------:R-:W-:Y:S01]  /*1a8d0*/  FFMA.FTZ R86, R86, R78.reuse, -R131 ;  /* 0x0000004e56567223 */ /* 0x080fe20000010883 */
[-C--:B------:R-:W-:Y:S01]  /*1a8e0*/  FFMA.FTZ R249, R99, R78.reuse, -R77 ;  /* 0x0000004e63f97223 */ /* 0x080fe2000001084d */
[-C--:B------:R-:W-:Y:S01]  /*1a8f0*/  FFMA.FTZ R81, R81, R78.reuse, -R131 ;  /* 0x0000004e51517223 */ /* 0x080fe20000010883 */
[C---:B------:R-:W-:Y:S01]  /*1a900*/  HMMA.16816.F32 R20, R36.reuse, R40, R20 ;  /* 0x000000282414723c */ /* 0x040fe20000001814 */
[----:B------:R-:W-:Y:S01]  /*1a910*/  FADD.FTZ R163, R163, R148 ;  /* 0x00000094a3a37221 */ /* 0x000fe20000010000 */
[----:B------:R-:W-:Y:S01]  /*1a920*/  FADD.FTZ R173, R173, R151 ;  /* 0x00000097adad7221 */ /* 0x000fe20000010000 */
[-C--:B------:R-:W-:Y:S01]  /*1a930*/  FFMA.FTZ R248, R79, R78.reuse, -R131 ;  /* 0x0000004e4ff87223 */ /* 0x080fe20000010883 */
[----:B------:R-:W-:Y:S04]  /*1a940*/  LDSM.16.MT88.4 R140, [R119+0x11800] ;  /* 0x01180000778c783b */ /* 0x000fe80000004200 */
[C---:B------:R-:W-:Y:S01]  /*1a950*/  HMMA.16816.F32 R16, R36.reuse, R42, R16 ;  /* 0x0000002a2410723c */ /* 0x040fe20000001810 */
[----:B------:R-:W2:Y:S07]  /*1a960*/  LDSM.16.MT88.4 R40, [R121+0x10000] ;  /* 0x010000007928783b */ /* 0x000eae0000004200 */
[C---:B-1----:R-:W-:Y:S01]  /*1a970*/  HMMA.16816.F32 R12, R36.reuse, R68, R12 ;  /* 0x00000044240c723c */ /* 0x042fe2000000180c */
[----:B------:R1:W-:Y:S01]  /*1a980*/  MUFU.EX2 R68, R56 ;  /* 0x0000003800447308 */ /* 0x0003e20000000800 */
[----:B------:R-:W-:Y:S01]  /*1a990*/  FADD.FTZ R163, R170, R163 ;  /* 0x000000a3aaa37221 */ /* 0x000fe20000010000 */
[----:B------:R-:W-:Y:S01]  /*1a9a0*/  FADD.FTZ R173, R172, R173 ;  /* 0x000000adacad7221 */ /* 0x000fe20000010000 */
[----:B------:R-:W-:Y:S04]  /*1a9b0*/  LDSM.16.MT88.4 R148, [R120+0x11800] ;  /* 0x011800007894783b */ /* 0x000fe80000004200 */
[----:B------:R-:W-:Y:S01]  /*1a9c0*/  HMMA.16816.F32 R4, R36, R70, R4 ;  /* 0x000000462404723c */ /* 0x000fe20000001804 */
[----:B------:R-:W-:-:S02]  /*1a9d0*/  FFMA.FTZ R71, R92, R78, -R131 ;  /* 0x0000004e5c477223 */ /* 0x000fc40000010883 */
[----:B------:R4:W-:Y:S01]  /*1a9e0*/  MUFU.EX2 R92, R60 ;  /* 0x0000003c005c7308 */ /* 0x0009e20000000800 */
[----:B-1----:R-:W1:Y:S04]  /*1a9f0*/  LDSM.16.MT88.4 R56, [R120+0x10000] ;  /* 0x010000007838783b */ /* 0x002e680000004200 */
[C---:B------:R-:W-:Y:S01]  /*1aa00*/  HMMA.16816.F32 R24, R36.reuse, R62, R24 ;  /* 0x0000003e2418723c */ /* 0x040fe20000001818 */
[----:B------:R-:W-:Y:S01]  /*1aa10*/  FADD.FTZ R163, R169, R163 ;  /* 0x000000a3a9a37221 */ /* 0x000fe20000010000 */
[----:B------:R-:W-:Y:S01]  /*1aa20*/  FADD.FTZ R173, R171, R173 ;  /* 0x000000adabad7221 */ /* 0x000fe20000010000 */
[----:B----4-:R-:W4:Y:S01]  /*1aa30*/  LDSM.16.MT88.4 R60, [R119+0x10000] ;  /* 0x01000000773c783b */ /* 0x010f220000004200 */
[-C--:B------:R-:W-:Y:S01]  /*1aa40*/  FFMA.FTZ R69, R111, R78.reuse, -R77 ;  /* 0x0000004e6f457223 */ /* 0x080fe2000001084d */
[----:B------:R-:W-:Y:S01]  /*1aa50*/  FFMA.FTZ R70, R91, R78, -R131 ;  /* 0x0000004e5b467223 */ /* 0x000fe20000010883 */
[----:B------:R-:W-:Y:S01]  /*1aa60*/  FADD.FTZ R163, R177, R163 ;  /* 0x000000a3b1a37221 */ /* 0x000fe20000010000 */
[----:B------:R-:W-:Y:S01]  /*1aa70*/  FADD.FTZ R180, R180, R173 ;  /* 0x000000adb4b47221 */ /* 0x000fe20000010000 */
[----:B------:R-:W5:Y:S01]  /*1aa80*/  MUFU.EX2 R113, R114 ;  /* 0x0000007200717308 */ /* 0x000f620000000800 */
[C---:B---3--:R-:W-:Y:S01]  /*1aa90*/  HMMA.16816.F32 R52, R36.reuse, R32, R52 ;  /* 0x000000202434723c */ /* 0x048fe20000001834 */
[----:B------:R-:W-:Y:S01]  /*1aaa0*/  FADD.FTZ R176, R176, R163 ;  /* 0x000000a3b0b07221 */ /* 0x000fe20000010000 */
[----:B------:R-:W-:Y:S01]  /*1aab0*/  FADD.FTZ R179, R179, R180 ;  /* 0x000000b4b3b37221 */ /* 0x000fe20000010000 */
[----:B------:R-:W3:Y:S04]  /*1aac0*/  MUFU.EX2 R69, R69 ;  /* 0x0000004500457308 */ /* 0x000ee80000000800 */
[----:B------:R-:W2:Y:S01]  /*1aad0*/  MUFU.EX2 R93, R94 ;  /* 0x0000005e005d7308 */ /* 0x000ea20000000800 */
[----:B------:R-:W-:Y:S01]  /*1aae0*/  HMMA.16816.F32 R48, R36, R34, R48 ;  /* 0x000000222430723c */ /* 0x000fe20000001830 */
[----:B------:R-:W4:Y:S02]  /*1aaf0*/  LDSM.16.MT88.4 R36, [R76+0x10000] ;  /* 0x010000004c24783b */ /* 0x000f240000004200 */
[----:B------:R-:W-:Y:S04]  /*1ab00*/  MUFU.EX2 R71, R71 ;  /* 0x0000004700477308 */ /* 0x000fe80000000800 */
[----:B------:R-:W1:Y:S01]  /*1ab10*/  MUFU.EX2 R70, R70 ;  /* 0x0000004600467308 */ /* 0x000e620000000800 */
[----:B------:R-:W-:Y:S01]  /*1ab20*/  FADD.FTZ R176, R175, R176 ;  /* 0x000000b0afb07221 */ /* 0x000fe20000010000 */
[----:B------:R-:W-:-:S03]  /*1ab30*/  FADD.FTZ R179, R178, R179 ;  /* 0x000000b3b2b37221 */ /* 0x000fc60000010000 */
[----:B------:R-:W-:Y:S01]  /*1ab40*/  FADD.FTZ R174, R174, R176 ;  /* 0x000000b0aeae7221 */ /* 0x000fe20000010000 */
[----:B------:R-:W-:Y:S01]  /*1ab50*/  FADD.FTZ R181, R181, R179 ;  /* 0x000000b3b5b57221 */ /* 0x000fe20000010000 */
[----:B-----5:R-:W-:Y:S02]  /*1ab60*/  F2FP.F16.F32.PACK_AB R32, R112, R113 ;  /* 0x000000717020723e */ /* 0x020fe400000000ff */
[----:B------:R-:W-:Y:S01]  /*1ab70*/  FADD.FTZ R174, R191, R174 ;  /* 0x000000aebfae7221 */ /* 0x000fe20000010000 */
[----:B------:R-:W-:Y:S01]  /*1ab80*/  FADD.FTZ R181, R192, R181 ;  /* 0x000000b5c0b57221 */ /* 0x000fe20000010000 */
[----:B---3--:R-:W-:Y:S02]  /*1ab90*/  F2FP.F16.F32.PACK_AB R34, R69, R68 ;  /* 0x000000444522723e */ /* 0x008fe400000000ff */
[----:B--2---:R-:W-:Y:S02]  /*1aba0*/  F2FP.F16.F32.PACK_AB R33, R92, R93 ;  /* 0x0000005d5c21723e */ /* 0x004fe400000000ff */
        /* <DEDUP_REMOVED lines=10> */
[----:B------:R-:W-:-:S06]  /*1ac50*/  FADD.FTZ R203, R203, R194 ;  /* 0x000000c2cbcb7221 */ /* 0x000fcc0000010000 */
[----:B------:R-:W-:Y:S01]  /*1ac60*/  HMMA.16816.F32 R20, R32, R56, R20 ;  /* 0x000000382014723c */ /* 0x000fe20000001814 */
[----:B------:R-:W-:Y:S01]  /*1ac70*/  FFMA.FTZ R56, R90, R78, -R131 ;  /* 0x0000004e5a387223 */ /* 0x000fe20000010883 */
[----:B------:R-:W-:-:S06]  /*1ac80*/  FADD.FTZ R195, R207, R195 ;  /* 0x000000c3cfc37221 */ /* 0x000fcc0000010000 */
[----:B----4-:R-:W-:Y:S01]  /*1ac90*/  HMMA.16816.F32 R12, R32, R60, R12 ;  /* 0x0000003c200c723c */ /* 0x010fe2000000180c */
[-CC-:B------:R-:W-:Y:S01]  /*1aca0*/  FFMA.FTZ R61, R89, R78.reuse, -R131.reuse ;  /* 0x0000004e593d7223 */ /* 0x180fe20000010883 */
[----:B------:R-:W-:Y:S01]  /*1acb0*/  FFMA.FTZ R60, R88, R78, -R131 ;  /* 0x0000004e583c7223 */ /* 0x000fe20000010883 */
[----:B------:R2:W-:Y:S01]  /*1acc0*/  MUFU.EX2 R89, R56 ;  /* 0x0000003800597308 */ /* 0x0005e20000000800 */
[----:B------:R-:W-:-:S04]  /*1acd0*/  FADD.FTZ R203, R202, R203 ;  /* 0x000000cbcacb7221 */ /* 0x000fc80000010000 */
[C---:B------:R-:W-:Y:S01]  /*1ace0*/  HMMA.16816.F32 R16, R32.reuse, R58, R16 ;  /* 0x0000003a2010723c */ /* 0x040fe20000001810 */
[----:B------:R3:W-:Y:S01]  /*1acf0*/  MUFU.EX2 R90, R107 ;  /* 0x0000006b005a7308 */ /* 0x0007e20000000800 */
[----:B------:R-:W-:Y:S01]  /*1ad00*/  FADD.FTZ R206, R206, R195 ;  /* 0x000000c3cece7221 */ /* 0x000fe20000010000 */
[-CC-:B------:R-:W-:Y:S01]  /*1ad10*/  FFMA.FTZ R91, R110, R78.reuse, -R77.reuse ;  /* 0x0000004e6e5b7223 */ /* 0x180fe2000001084d */
[----:B--2---:R-:W2:Y:S01]  /*1ad20*/  LDSM.16.MT88.4 R56, [R120+0x10800] ;  /* 0x010800007838783b */ /* 0x004ea20000004200 */
[----:B------:R-:W-:Y:S03]  /*1ad30*/  MUFU.EX2 R88, R61 ;  /* 0x0000003d00587308 */ /* 0x000fe60000000800 */
[----:B------:R-:W-:Y:S01]  /*1ad40*/  HMMA.16816.F32 R4, R32, R62, R4 ;  /* 0x0000003e2004723c */ /* 0x000fe20000001804 */
[-C--:B------:R-:W-:Y:S01]  /*1ad50*/  FFMA.FTZ R94, R108, R78.reuse, -R77 ;  /* 0x0000004e6c5e7223 */ /* 0x080fe2000001084d */
[----:B---3--:R-:W-:-:S02]  /*1ad60*/  FFMA.FTZ R107, R87, R78, -R131 ;  /* 0x0000004e576b7223 */ /* 0x008fc40000010883 */
[----:B------:R3:W-:Y:S01]  /*1ad70*/  MUFU.EX2 R87, R60 ;  /* 0x0000003c00577308 */ /* 0x0007e20000000800 */
[----:B------:R-:W-:Y:S01]  /*1ad80*/  FADD.FTZ R201, R201, R203 ;  /* 0x000000cbc9c97221 */ /* 0x000fe20000010000 */
[----:B------:R-:W-:Y:S02]  /*1ad90*/  FADD.FTZ R206, R205, R206 ;  /* 0x000000cecdce7221 */ /* 0x000fe40000010000 */
[C---:B------:R-:W-:Y:S01]  /*1ada0*/  HMMA.16816.F32 R52, R32.reuse, R36, R52 ;  /* 0x000000242034723c */ /* 0x040fe20000001834 */
[----:B------:R-:W-:Y:S01]  /*1adb0*/  MUFU.EX2 R91, R91 ;  /* 0x0000005b005b7308 */ /* 0x000fe20000000800 */
[----:B------:R-:W-:Y:S01]  /*1adc0*/  FADD.FTZ R201, R200, R201 ;  /* 0x000000c9c8c97221 */ /* 0x000fe20000010000 */
[----:B------:R-:W-:Y:S02]  /*1add0*/  FADD.FTZ R213, R213, R206 ;  /* 0x000000ced5d57221 */ /* 0x000fe40000010000 */
[----:B------:R-:W4:Y:S01]  /*1ade0*/  MUFU.EX2 R108, R109 ;  /* 0x0000006d006c7308 */ /* 0x000f220000000800 */
[----:B---3--:R-:W3:Y:S03]  /*1adf0*/  LDSM.16.MT88.4 R60, [R119+0x10800] ;  /* 0x01080000773c783b */ /* 0x008ee60000004200 */
[----:B------:R-:W5:Y:S01]  /*1ae00*/  MUFU.EX2 R94, R94 ;  /* 0x0000005e005e7308 */ /* 0x000f620000000800 */
[----:B------:R-:W-:Y:S01]  /*1ae10*/  HMMA.16816.F32 R48, R32, R38, R48 ;  /* 0x000000262030723c */ /* 0x000fe20000001830 */
[----:B------:R-:W3:Y:S02]  /*1ae20*/  LDSM.16.MT88.4 R36, [R76+0x10800] ;  /* 0x010800004c24783b */ /* 0x000ee40000004200 */
[----:B------:R-:W1:Y:S01]  /*1ae30*/  MUFU.EX2 R107, R107 ;  /* 0x0000006b006b7308 */ /* 0x000e620000000800 */
[----:B------:R-:W-:Y:S01]  /*1ae40*/  FADD.FTZ R211, R211, R201 ;  /* 0x000000c9d3d37221 */ /* 0x000fe20000010000 */
[----:B------:R-:W-:-:S03]  /*1ae50*/  FADD.FTZ R213, R204, R213 ;  /* 0x000000d5ccd57221 */ /* 0x000fc60000010000 */
[----:B------:R-:W-:Y:S01]  /*1ae60*/  FADD.FTZ R211, R210, R211 ;  /* 0x000000d3d2d37221 */ /* 0x000fe20000010000 */
[----:B------:R-:W-:-:S03]  /*1ae70*/  FADD.FTZ R213, R199, R213 ;  /* 0x000000d5c7d57221 */ /* 0x000fc60000010000 */
[----:B------:R-:W-:Y:S01]  /*1ae80*/  FADD.FTZ R209, R209, R211 ;  /* 0x000000d3d1d17221 */ /* 0x000fe20000010000 */
[----:B------:R-:W-:Y:S01]  /*1ae90*/  FADD.FTZ R212, R212, R213 ;  /* 0x000000d5d4d47221 */ /* 0x000fe20000010000 */
[----:B----4-:R-:W-:Y:S02]  /*1aea0*/  F2FP.F16.F32.PACK_AB R32, R108, R91 ;  /* 0x0000005b6c20723e */ /* 0x010fe400000000ff */
[----:B-----5:R-:W-:Y:S01]  /*1aeb0*/  F2FP.F16.F32.PACK_AB R34, R90, R94 ;  /* 0x0000005e5a22723e */ /* 0x020fe200000000ff */
[----:B------:R-:W-:Y:S01]  /*1aec0*/  FADD.FTZ R209, R208, R209 ;  /* 0x000000d1d0d17221 */ /* 0x000fe20000010000 */
[----:B------:R-:W-:Y:S01]  /*1aed0*/  F2FP.F16.F32.PACK_AB R33, R88, R89 ;  /* 0x000000595821723e */ /* 0x000fe200000000ff */
[----:B------:R-:W-:Y:S01]  /*1aee0*/  FADD.FTZ R212, R198, R212 ;  /* 0x000000d4c6d47221 */ /* 0x000fe20000010000 */
[----:B-1----:R-:W-:Y:S01]  /*1aef0*/  F2FP.F16.F32.PACK_AB R35, R107, R87 ;  /* 0x000000576b23723e */ /* 0x002fe200000000ff */
        /* <DEDUP_REMOVED lines=9> */
[----:B------:R-:W-:-:S05]  /*1af90*/  FADD.FTZ R209, R185, R209 ;  /* 0x000000d1b9d17221 */ /* 0x000fca0000010000 */
[C---:B--2---:R-:W-:Y:S01]  /*1afa0*/  HMMA.16816.F32 R20, R32.reuse, R56, R20 ;  /* 0x000000382014723c */ /* 0x044fe20000001814 */
[-CC-:B------:R-:W-:Y:S01]  /*1afb0*/  FFMA.FTZ R56, R85, R78.reuse, -R131.reuse ;  /* 0x0000004e55387223 */ /* 0x180fe20000010883 */
[----:B------:R-:W-:Y:S01]  /*1afc0*/  FFMA.FTZ R57, R84, R78, -R131 ;  /* 0x0000004e54397223 */ /* 0x000fe20000010883 */
[----:B------:R-:W-:Y:S01]  /*1afd0*/  FADD.FTZ R212, R189, R212 ;  /* 0x000000d4bdd47221 */ /* 0x000fe20000010000 */
[----:B------:R2:W-:Y:S01]  /*1afe0*/  MUFU.EX2 R85, R86 ;  /* 0x0000005600557308 */ /* 0x0005e20000000800 */
[----:B------:R-:W-:Y:S02]  /*1aff0*/  FADD.FTZ R209, R161, R209 ;  /* 0x000000d1a1d17221 */ /* 0x000fe40000010000 */
[----:B------:R-:W-:Y:S01]  /*1b000*/  FADD.FTZ R157, R157, R212 ;  /* 0x000000d49d9d7221 */ /* 0x000fe20000010000 */
[----:B------:R-:W-:Y:S01]  /*1b010*/  HMMA.16816.F32 R16, R32, R58, R16 ;  /* 0x0000003a2010723c */ /* 0x000fe20000001810 */
[----:B------:R-:W-:Y:S01]  /*1b020*/  MUFU.EX2 R84, R56 ;  /* 0x0000003800547308 */ /* 0x000fe20000000800 */
[----:B------:R-:W-:Y:S01]  /*1b030*/  FADD.FTZ R160, R160, R209 ;  /* 0x000000d1a0a07221 */ /* 0x000fe20000010000 */
[----:B------:R-:W-:-:S05]  /*1b040*/  FADD.FTZ R157, R156, R157 ;  /* 0x0000009d9c9d7221 */ /* 0x000fca0000010000 */
[----:B---3--:R-:W-:Y:S01]  /*1b050*/  HMMA.16816.F32 R12, R32, R60, R12 ;  /* 0x0000003c200c723c */ /* 0x008fe2000000180c */
[-C--:B--2---:R-:W-:Y:S01]  /*1b060*/  FFMA.FTZ R86, R83, R78.reuse, -R131 ;  /* 0x0000004e53567223 */ /* 0x084fe20000010883 */
[-CC-:B------:R-:W-:Y:S01]  /*1b070*/  FFMA.FTZ R60, R106, R78.reuse, -R77.reuse ;  /* 0x0000004e6a3c7223 */ /* 0x180fe2000001084d */
[----:B------:R2:W-:Y:S01]  /*1b080*/  MUFU.EX2 R83, R57 ;  /* 0x0000003900537308 */ /* 0x0005e20000000800 */
[----:B------:R-:W-:-:S04]  /*1b090*/  FFMA.FTZ R61, R104, R78, -R77 ;  /* 0x0000004e683d7223 */ /* 0x000fc8000001084d */
[C---:B------:R-:W-:Y:S01]  /*1b0a0*/  HMMA.16816.F32 R4, R32.reuse, R62, R4 ;  /* 0x0000003e2004723c */ /* 0x040fe20000001804 */
[-CC-:B------:R-:W-:Y:S01]  /*1b0b0*/  FFMA.FTZ R62, R105, R78.reuse, -R77.reuse ;  /* 0x0000004e693e7223 */ /* 0x180fe2000001084d */
[----:B------:R-:W-:Y:S01]  /*1b0c0*/  FFMA.FTZ R63, R103, R78, -R77 ;  /* 0x0000004e673f7223 */ /* 0x000fe2000001084d */
[----:B------:R-:W-:Y:S01]  /*1b0d0*/  MUFU.EX2 R60, R60 ;  /* 0x0000003c003c7308 */ /* 0x000fe20000000800 */
[----:B--2---:R-:W2:Y:S03]  /*1b0e0*/  LDSM.16.MT88.4 R56, [R120+0x11000] ;  /* 0x011000007838783b */ /* 0x004ea60000004200 */
[----:B------:R-:W3:Y:S01]  /*1b0f0*/  MUFU.EX2 R62, R62 ;  /* 0x0000003e003e7308 */ /* 0x000ee20000000800 */
[----:B------:R-:W-:Y:S01]  /*1b100*/  HMMA.16816.F32 R52, R32, R36, R52 ;  /* 0x000000242034723c */ /* 0x000fe20000001834 */
[----:B------:R-:W-:Y:S02]  /*1b110*/  FADD.FTZ R160, R159, R160 ;  /* 0x000000a09fa07221 */ /* 0x000fe40000010000 */
[----:B------:R-:W-:Y:S01]  /*1b120*/  MUFU.EX2 R61, R61 ;  /* 0x0000003d003d7308 */ /* 0x000fe20000000800 */
[----:B------:R-:W-:-:S03]  /*1b130*/  FADD.FTZ R162, R162, R157 ;  /* 0x0000009da2a27221 */ /* 0x000fc60000010000 */
[----:B------:R-:W4:Y:S01]  /*1b140*/  MUFU.EX2 R63, R63 ;  /* 0x0000003f003f7308 */ /* 0x000f220000000800 */
[----:B------:R-:W-:Y:S01]  /*1b150*/  HMMA.16816.F32 R48, R32, R38, R48 ;  /* 0x000000262030723c */ /* 0x000fe20000001830 */
[----:B------:R-:W5:Y:S02]  /*1b160*/  LDSM.16.MT88.4 R32, [R119+0x11000] ;  /* 0x011000007720783b */ /* 0x000f640000004200 */
[----:B------:R-:W1:Y:S01]  /*1b170*/  MUFU.EX2 R86, R86 ;  /* 0x0000005600567308 */ /* 0x000e620000000800 */
[----:B------:R-:W-:Y:S01]  /*1b180*/  FADD.FTZ R158, R158, R160 ;  /* 0x000000a09e9e7221 */ /* 0x000fe20000010000 */
[----:B------:R-:W-:-:S03]  /*1b190*/  FADD.FTZ R162, R155, R162 ;  /* 0x000000a29ba27221 */ /* 0x000fc60000010000 */
[----:B------:R-:W-:Y:S01]  /*1b1a0*/  FADD.FTZ R158, R117, R158 ;  /* 0x0000009e759e7221 */ /* 0x000fe20000010000 */
[----:B------:R-:W-:Y:S01]  /*1b1b0*/  FADD.FTZ R162, R97, R162 ;  /* 0x000000a261a27221 */ /* 0x000fe20000010000 */
[----:B---3--:R-:W-:Y:S02]  /*1b1c0*/  F2FP.F16.F32.PACK_AB R36, R62, R60 ;  /* 0x0000003c3e24723e */ /* 0x008fe400000000ff */
[----:B------:R-:W-:Y:S01]  /*1b1d0*/  F2FP.F16.F32.PACK_AB R37, R84, R85 ;  /* 0x000000555425723e */ /* 0x000fe200000000ff */
[----:B------:R-:W-:Y:S01]  /*1b1e0*/  FADD.FTZ R116, R116, R158 ;  /* 0x0000009e74747221 */ /* 0x000fe20000010000 */
[----:B----4-:R-:W-:Y:S01]  /*1b1f0*/  F2FP.F16.F32.PACK_AB R38, R63, R61 ;  /* 0x0000003d3f26723e */ /* 0x010fe200000000ff */
[----:B------:R-:W-:Y:S01]  /*1b200*/  FADD.FTZ R96, R96, R162 ;  /* 0x000000a260607221 */ /* 0x000fe20000010000 */
[----:B-1----:R-:W-:Y:S01]  /*1b210*/  F2FP.F16.F32.PACK_AB R39, R86, R83 ;  /* 0x000000535627723e */ /* 0x002fe200000000ff */
[----:B------:R-:W-:Y:S02]  /*1b220*/  FADD.FTZ R116, R115, R116 ;  /* 0x0000007473747221 */ /* 0x000fe40000010000 */
[----:B------:R-:W-:-:S02]  /*1b230*/  FADD.FTZ R96, R95, R96 ;  /* 0x000000605f607221 */ /* 0x000fc40000010000 */
[----:B------:R-:W-:Y:S02]  /*1b240*/  FADD.FTZ R98, R98, R116 ;  /* 0x0000007462627221 */ /* 0x000fe40000010000 */
[----:B------:R-:W-:Y:S01]  /*1b250*/  FADD.FTZ R118, R118, R96 ;  /* 0x0000006076767221 */ /* 0x000fe20000010000 */
[----:B------:R-:W-:Y:S01]  /*1b260*/  HMMA.16816.F32 R28, R36, R40, R28 ;  /* 0x00000028241c723c */ /* 0x000fe2000000181c */
[----:B------:R-:W-:Y:S02]  /*1b270*/  FADD.FTZ R98, R113, R98 ;  /* 0x0000006271627221 */ /* 0x000fe40000010000 */
[----:B------:R-:W-:-:S05]  /*1b280*/  FADD.FTZ R118, R93, R118 ;  /* 0x000000765d767221 */ /* 0x000fca0000010000 */
[----:B------:R-:W-:Y:S01]  /*1b290*/  HMMA.16816.F32 R24, R36, R42, R24 ;  /* 0x0000002a2418723c */ /* 0x000fe20000001818 */
[----:B------:R-:W1:Y:S01]  /*1b2a0*/  LDSM.16.MT88.4 R40, [R76+0x11000] ;  /* 0x011000004c28783b */ /* 0x000e620000004200 */
[----:B------:R-:W-:Y:S01]  /*1b2b0*/  FADD.FTZ R112, R112, R98 ;  /* 0x0000006270707221 */ /* 0x000fe20000010000 */
[----:B------:R-:W-:-:S03]  /*1b2c0*/  FADD.FTZ R92, R92, R118 ;  /* 0x000000765c5c7221 */ /* 0x000fc60000010000 */
[----:B------:R-:W-:Y:S01]  /*1b2d0*/  FADD.FTZ R112, R68, R112 ;  /* 0x0000007044707221 */ /* 0x000fe20000010000 */
[----:B------:R-:W-:Y:S01]  /*1b2e0*/  FADD.FTZ R92, R71, R92 ;  /* 0x0000005c475c7221 */ /* 0x000fe20000010000 */
[----:B--2---:R-:W-:Y:S01]  /*1b2f0*/  HMMA.16816.F32 R20, R36, R56, R20 ;  /* 0x000000382414723c */ /* 0x004fe20000001814 */
[-CC-:B------:R-:W-:Y:S01]  /*1b300*/  FFMA.FTZ R56, R102, R78.reuse, -R77.reuse ;  /* 0x0000004e66387223 */ /* 0x180fe2000001084d */
[----:B------:R-:W-:Y:S01]  /*1b310*/  FFMA.FTZ R57, R101, R78, -R77 ;  /* 0x0000004e65397223 */ /* 0x000fe2000001084d */
[----:B------:R-:W-:Y:S01]  /*1b320*/  FADD.FTZ R69, R69, R112 ;  /* 0x0000007045457221 */ /* 0x000fe20000010000 */
[----:B------:R-:W-:-:S04]  /*1b330*/  FADD.FTZ R70, R70, R92 ;  /* 0x0000005c46467221 */ /* 0x000fc80000010000 */
[C---:B------:R-:W-:Y:S01]  /*1b340*/  HMMA.16816.F32 R16, R36.reuse, R58, R16 ;  /* 0x0000003a2410723c */ /* 0x040fe20000001810 */
[-C--:B------:R-:W-:Y:S01]  /*1b350*/  FFMA.FTZ R58, R100, R78.reuse, -R77 ;  /* 0x0000004e643a7223 */ /* 0x080fe2000001084d */
[-CC-:B------:R-:W-:Y:S01]  /*1b360*/  FFMA.FTZ R77, R80, R78.reuse, -R131.reuse ;  /* 0x0000004e504d7223 */ /* 0x180fe20000010883 */
[----:B------:R-:W-:Y:S01]  /*1b370*/  FFMA.FTZ R59, R82, R78, -R131 ;  /* 0x0000004e523b7223 */ /* 0x000fe20000010883 */
[----:B------:R-:W-:Y:S01]  /*1b380*/  MUFU.EX2 R80, R81 ;  /* 0x0000005100507308 */ /* 0x000fe20000000800 */
[----:B------:R-:W-:Y:S01]  /*1b390*/  FADD.FTZ R69, R91, R69 ;  /* 0x000000455b457221 */ /* 0x000fe20000010000 */
[----:B------:R-:W-:Y:S02]  /*1b3a0*/  FADD.FTZ R70, R89, R70 ;  /* 0x0000004659467221 */ /* 0x000fe40000010000 */
[----:B-----5:R-:W-:Y:S01]  /*1b3b0*/  HMMA.16816.F32 R12, R36, R32, R12 ;  /* 0x00000020240c723c */ /* 0x020fe2000000180c */
[----:B------:R2:W-:Y:S01]  /*1b3c0*/  MUFU.EX2 R81, R77 ;  /* 0x0000004d00517308 */ /* 0x0005e20000000800 */
[----:B------:R-:W-:Y:S01]  /*1b3d0*/  FADD.FTZ R108, R108, R69 ;  /* 0x000000456c6c7221 */ /* 0x000fe20000010000 */
[----:B------:R-:W-:-:S05]  /*1b3e0*/  FADD.FTZ R88, R88, R70 ;  /* 0x0000004658587221 */ /* 0x000fca0000010000 */
[----:B------:R-:W-:Y:S01]  /*1b3f0*/  HMMA.16816.F32 R4, R36, R34, R4 ;  /* 0x000000222404723c */ /* 0x000fe20000001804 */
[----:B------:R-:W3:Y:S04]  /*1b400*/  LDSM.16.MT88.4 R32, [R121+0x11800] ;  /* 0x011800007920783b */ /* 0x000ee80000004200 */
[----:B--2---:R-:W2:Y:S01]  /*1b410*/  LDSM.16.MT88.4 R76, [R76+0x11800] ;  /* 0x011800004c4c783b */ /* 0x004ea20000004200 */
[----:B------:R-:W-:Y:S01]  /*1b420*/  FADD.FTZ R108, R94, R108 ;  /* 0x0000006c5e6c7221 */ /* 0x000fe20000010000 */
[----:B------:R-:W-:-:S03]  /*1b430*/  FADD.FTZ R88, R87, R88 ;  /* 0x0000005857587221 */ /* 0x000fc60000010000 */
[----:B------:R-:W-:Y:S01]  /*1b440*/  FADD.FTZ R90, R90, R108 ;  /* 0x0000006c5a5a7221 */ /* 0x000fe20000010000 */
[----:B------:R-:W-:Y:S01]  /*1b450*/  FADD.FTZ R107, R107, R88 ;  /* 0x000000586b6b7221 */ /* 0x000fe20000010000 */
[----:B------:R-:W-:Y:S02]  /*1b460*/  MUFU.EX2 R56, R56 ;  /* 0x0000003800387308 */ /* 0x000fe40000000800 */
[----:B------:R-:W-:Y:S01]  /*1b470*/  FADD.FTZ R90, R60, R90 ;  /* 0x0000005a3c5a7221 */ /* 0x000fe20000010000 */
[----:B------:R-:W-:Y:S01]  /*1b480*/  FADD.FTZ R107, R85, R107 ;  /* 0x0000006b556b7221 */ /* 0x000fe20000010000 */
[----:B------:R-:W4:Y:S01]  /*1b490*/  MUFU.EX2 R57, R57 ;  /* 0x0000003900397308 */ /* 0x000f220000000800 */
[----:B-1----:R-:W-:Y:S01]  /*1b4a0*/  HMMA.16816.F32 R52, R36, R40, R52 ;  /* 0x000000282434723c */ /* 0x002fe20000001834 */
[----:B------:R-:W-:Y:S02]  /*1b4b0*/  FADD.FTZ R62, R62, R90 ;  /* 0x0000005a3e3e7221 */ /* 0x000fe40000010000 */
[----:B------:R-:W-:Y:S01]  /*1b4c0*/  MUFU.EX2 R58, R58 ;  /* 0x0000003a003a7308 */ /* 0x000fe20000000800 */
[----:B------:R-:W-:-:S03]  /*1b4d0*/  FADD.FTZ R84, R84, R107 ;  /* 0x0000006b54547221 */ /* 0x000fc60000010000 */
[----:B------:R-:W1:Y:S01]  /*1b4e0*/  MUFU.EX2 R249, R249 ;  /* 0x000000f900f97308 */ /* 0x000e620000000800 */
[----:B------:R-:W-:Y:S03]  /*1b4f0*/  HMMA.16816.F32 R48, R36, R42, R48 ;  /* 0x0000002a2430723c */ /* 0x000fe60000001830 */
[----:B------:R-:W5:Y:S04]  /*1b500*/  MUFU.EX2 R59, R59 ;  /* 0x0000003b003b7308 */ /* 0x000f680000000800 */
[----:B------:R-:W3:Y:S01]  /*1b510*/  MUFU.EX2 R248, R248 ;  /* 0x000000f800f87308 */ /* 0x000ee20000000800 */
[----:B------:R-:W-:Y:S01]  /*1b520*/  FADD.FTZ R62, R61, R62 ;  /* 0x0000003e3d3e7221 */ /* 0x000fe20000010000 */
[----:B------:R-:W-:Y:S01]  /*1b530*/  FADD.FTZ R84, R83, R84 ;  /* 0x0000005453547221 */ /* 0x000fe20000010000 */
[----:B------:R-:W-:-:S02]  /*1b540*/  ISETP.GT.AND P0, PT, R3, R226, PT ;  /* 0x000000e20300720c */ /* 0x000fc40003f04270 */
[----:B------:R-:W-:Y:S01]  /*1b550*/  FADD.FTZ R63, R63, R62 ;  /* 0x0000003e3f3f7221 */ /* 0x000fe20000010000 */
[----:B------:R-:W-:Y:S01]  /*1b560*/  FADD.FTZ R86, R86, R84 ;  /* 0x0000005456567221 */ /* 0x000fe20000010000 */
[----:B----4-:R-:W-:Y:S02]  /*1b570*/  F2FP.F16.F32.PACK_AB R132, R57, R56 ;  /* 0x000000383984723e */ /* 0x010fe400000000ff */
[----:B-1----:R-:W-:Y:S01]  /*1b580*/  F2FP.F16.F32.PACK_AB R134, R249, R58 ;  /* 0x0000003af986723e */ /* 0x002fe200000000ff */
[----:B------:R-:W-:Y:S01]  /*1b590*/  FADD.FTZ R63, R56, R63 ;  /* 0x0000003f383f7221 */ /* 0x000fe20000010000 */
[----:B-----5:R-:W-:Y:S01]  /*1b5a0*/  F2FP.F16.F32.PACK_AB R133, R80, R59 ;  /* 0x0000003b5085723e */ /* 0x020fe200000000ff */
[----:B------:R-:W-:Y:S01]  /*1b5b0*/  FADD.FTZ R86, R59, R86 ;  /* 0x000000563b567221 */ /* 0x000fe20000010000 */
[----:B---3--:R-:W-:Y:S01]  /*1b5c0*/  F2FP.F16.F32.PACK_AB R135, R248, R81 ;  /* 0x00000051f887723e */ /* 0x008fe200000000ff */
[----:B------:R-:W-:Y:S02]  /*1b5d0*/  FADD.FTZ R63, R57, R63 ;  /* 0x0000003f393f7221 */ /* 0x000fe40000010000 */
[----:B------:R-:W-:Y:S01]  /*1b5e0*/  FADD.FTZ R86, R80, R86 ;  /* 0x0000005650567221 */ /* 0x000fe20000010000 */
[----:B------:R-:W-:Y:S01]  /*1b5f0*/  BSSY B2, `(.L_x_3718) ;  /* 0x00008d9000027945 */ /* 0x000fe20003800000 */
[----:B------:R-:W-:-:S02]  /*1b600*/  FADD.FTZ R63, R58, R63 ;  /* 0x0000003f3a3f7221 */ /* 0x000fc40000010000 */
[----:B------:R-:W-:Y:S01]  /*1b610*/  FADD.FTZ R86, R81, R86 ;  /* 0x0000005651567221 */ /* 0x000fe20000010000 */
[----:B------:R-:W-:Y:S01]  /*1b620*/  HMMA.16816.F32 R152, R132, R148, R20 ;  /* 0x000000948498723c */ /* 0x000fe20000001814 */
[----:B------:R-:W-:Y:S02]  /*1b630*/  FADD.FTZ R249, R249, R63 ;  /* 0x0000003ff9f97221 */ /* 0x000fe40000010000 */
[----:B------:R-:W-:-:S05]  /*1b640*/  FADD.FTZ R248, R248, R86 ;  /* 0x00000056f8f87221 */ /* 0x000fca0000010000 */
        /* <DEDUP_REMOVED lines=61> */
[----:B------:R1:W3:Y:S04]  /*1ba20*/  LD.E R5, desc[UR4][R16.64] ;  /* 0x0000000410057980 */ /* 0x0002e8000c101900 */
[----:B------:R-:W3:Y:S04]  /*1ba30*/  LD.E R3, desc[UR4][R14.64] ;  /* 0x000000040e037980 */ /* 0x000ee8000c101900 */
[----:B------:R-:W4:Y:S01]  /*1ba40*/  LD.E.64 R14, desc[UR4][R164.64+0x28] ;  /* 0x00002804a40e7980 */ /* 0x000f22000c101b00 */
[----:B------:R-:W-:-:S05]  /*1ba50*/  IADD3 R7, PT, PT, R6, -R7, RZ ;  /* 0x8000000706077210 */ /* 0x000fca0007ffe0ff */
[----:B------:R-:W-:-:S05]  /*1ba60*/  IMAD R7, R4, R7, -0x100 ;  /* 0xffffff0004077424 */ /* 0x000fca00078e0207 */
[----:B------:R-:W-:Y:S01]  /*1ba70*/  SHF.R.S32.HI R6, RZ, 0x1f, R7 ;  /* 0x0000001fff067819 */ /* 0x000fe20000011407 */
[-C--:B--2---:R-:W-:Y:S02]  /*1ba80*/  IMAD R4, R13, R7.reuse, RZ ;  /* 0x000000070d047224 */ /* 0x084fe400078e02ff */
[----:B-1----:R-:W-:-:S04]  /*1ba90*/  IMAD.WIDE.U32 R16, R12, R7, RZ ;  /* 0x000000070c107225 */ /* 0x002fc800078e00ff */
        /* <DEDUP_REMOVED lines=12> */
.L_x_3721:
        /* <DEDUP_REMOVED lines=8> */
.L_x_3722:
[----:B------:R-:W-:Y:S05]  /*1bbe0*/  BSYNC.RECONVERGENT B0 ;  /* 0x0000000000007941 */ /* 0x000fea0003800200 */
.L_x_3720:
[C---:B------:R-:W-:Y:S02]  /*1bbf0*/  SHF.L.U32 R3, R224.reuse, 0x5, RZ ;  /* 0x00000005e0037819 */ /* 0x040fe400000006ff */
[----:B------:R-:W-:Y:S02]  /*1bc00*/  SHF.L.U64.HI R4, R224, 0x5, R225 ;  /* 0x00000005e0047819 */ /* 0x000fe400000102e1 */
[----:B------:R-:W-:-:S04]  /*1bc10*/  IADD3 R14, P0, PT, R3, R231, RZ ;  /* 0x000000e7030e7210 */ /* 0x000fc80007f1e0ff */
[----:B------:R-:W-:Y:S02]  /*1bc20*/  IADD3.X R15, PT, PT, R4, R230, RZ, P0, !PT ;  /* 0x000000e6040f7210 */ /* 0x000fe400007fe4ff */
[----:B------:R-:W-:-:S04]  /*1bc30*/  IADD3 R12, P0, PT, R14, R3, RZ ;  /* 0x000000030e0c7210 */ /* 0x000fc80007f1e0ff */
[----:B------:R-:W-:Y:S02]  /*1bc40*/  IADD3.X R13, PT, PT, R15, R4, RZ, P0, !PT ;  /* 0x000000040f0d7210 */ /* 0x000fe400007fe4ff */
[-C--:B------:R-:W-:Y:S02]  /*1bc50*/  IADD3 R6, P2, PT, R12, R3.reuse, RZ ;  /* 0x000000030c067210 */ /* 0x080fe40007f5e0ff */
[----:B------:R-:W-:Y:S02]  /*1bc60*/  ISETP.GE.AND P0, PT, R10, R234, PT ;  /* 0x000000ea0a00720c */ /* 0x000fe40003f06270 */
[----:B------:R-:W-:Y:S02]  /*1bc70*/  IADD3.X R7, PT, PT, R13, R4, RZ, P2, !PT ;  /* 0x000000040d077210 */ /* 0x000fe400017fe4ff */
[----:B------:R-:W-:-:S04]  /*1bc80*/  IADD3 R20, P2, PT, R6, R3, RZ ;  /* 0x0000000306147210 */ /* 0x000fc80007f5e0ff */
[----:B------:R-:W-:Y:S02]  /*1bc90*/  IADD3.X R21, PT, PT, R7, R4, RZ, P2, !PT ;  /* 0x0000000407157210 */ /* 0x000fe400017fe4ff */
[----:B------:R-:W-:-:S03]  /*1bca0*/  IADD3 R18, P2, PT, R20, R3, RZ ;  /* 0x0000000314127210 */ /* 0x000fc60007f5e0ff */
[----:B------:R-:W-:Y:S02]  /*1bcb0*/  @!P0 MOV R10, R231 ;  /* 0x000000e7000a8202 */ /* 0x000fe40000000f00 */
[----:B------:R-:W-:Y:S02]  /*1bcc0*/  IADD3.X R19, PT, PT, R21, R4, RZ, P2, !PT ;  /* 0x0000000415137210 */ /* 0x000fe400017fe4ff */
[----:B------:R-:W-:Y:S02]  /*1bcd0*/  @!P0 MOV R11, R230 ;  /* 0x000000e6000b8202 */ /* 0x000fe40000000f00 */
[----:B------:R-:W-:-:S03]  /*1bce0*/  IADD3 R16, P2, PT, R18, R3, RZ ;  /* 0x0000000312107210 */ /* 0x000fc60007f5e0ff */
        /* <DEDUP_REMOVED lines=33> */
[----:B------:R2:W-:Y:S01]  /*1bf00*/  @!P0 LDGSTS.E.BYPASS.LTC128B.128 [R47+0xc800], desc[UR4][R18.64] ;  /* 0x0c800000122f8fae */ /* 0x0005e2000b981a04 */
[----:B---3--:R-:W-:-:S03]  /*1bf10*/  IADD3 R12, P2, PT, R14, R3, RZ ;  /* 0x000000030e0c7210 */ /* 0x008fc60007f5e0ff */
[----:B------:R-:W-:Y:S01]  /*1bf20*/  @P0 STS.128 [R47+0xc800], RZ ;  /* 0x00c800ff2f000388 */ /* 0x000fe20000000c00 */
[----:B------:R-:W-:-:S03]  /*1bf30*/  IADD3.X R13, PT, PT, R15, R4, RZ, P2, !PT ;  /* 0x000000040f0d7210 */ /* 0x000fc600017fe4ff */
[----:B------:R-:W-:Y:S01]  /*1bf40*/  @!PT LDS RZ, [RZ] ;  /* 0x00000000fffff984 */ /* 0x000fe20000000800 */
[----:B------:R-:W-:Y:S01]  /*1bf50*/  @!PT LDS RZ, [RZ] ;  /* 0x00000000fffff984 */ /* 0x000fe20000000800 */
[----:B------:R-:W-:Y:S01]  /*1bf60*/  @!PT LDS RZ, [RZ] ;  /* 0x00000000fffff984 */ /* 0x000fe20000000800 */
[----:B------:R3:W-:Y:S01]  /*1bf70*/  @!P0 LDGSTS.E.BYPASS.LTC128B.128 [R47+0xd000], desc[UR4][R16.64] ;  /* 0x0d000000102f8fae */ /* 0x0007e2000b981a04 */
[----:B----4-:R-:W-:-:S03]  /*1bf80*/  IADD3 R6, P2, PT, R12, R3, RZ ;  /* 0x000000030c067210 */ /* 0x010fc60007f5e0ff */
[----:B------:R-:W-:Y:S01]  /*1bf90*/  @P0 STS.128 [R47+0xd000], RZ ;  /* 0x00d000ff2f000388 */ /* 0x000fe20000000c00 */
[----:B------:R-:W-:-:S03]  /*1bfa0*/  IADD3.X R7, PT, PT, R13, R4, RZ, P2, !PT ;  /* 0x000000040d077210 */ /* 0x000fc600017fe4ff */
        /* <DEDUP_REMOVED lines=10> */
[----:B------:R-:W-:Y:S01]  /*1c050*/  @!P0 LDGSTS.E.BYPASS.LTC128B.128 [R47+0xe000], desc[UR4][R14.64] ;  /* 0x0e0000000e2f8fae */ /* 0x000fe2000b981a04 */
        /* <DEDUP_REMOVED lines=25> */
[----:B------:R-:W-:Y:S01]  /*1c1f0*/  @!P0 LDGSTS.E.BYPASS.LTC128B.128 [R47+0x10000], desc[UR4][R18.64] ;  /* 0x10000000122f8fae */ /* 0x000fe2000b981a04 */
[----:B-1----:R-:W-:-:S03]  /*1c200*/  @!P0 IADD3 R12, P2, PT, R10, R3, RZ ;  /* 0x000000030a0c8210 */ /* 0x002fc60007f5e0ff */
        /* <DEDUP_REMOVED lines=18> */
[----:B------:R-:W-:Y:S01]  /*1c330*/  ISETP.NE.AND P2, PT, R67, RZ, PT ;  /* 0x000000ff4300720c */ /* 0x000fe20003f45270 */
[----:B------:R-:W-:Y:S02]  /*1c340*/  BSSY.RECONVERGENT B1, `(.L_x_3723) ;  /* 0x0000297000017945 */ /* 0x000fe40003800200 */
[----:B--2---:R-:W-:Y:S01]  /*1c350*/  LDSM.16.M88.4 R4, [R73] ;  /* 0x000000004904783b */ /* 0x004fe20000000200 */
[----:B------:R-:W-:-:S02]  /*1c360*/  SEL R100, R9, 0xffffffe0, !P2 ;  /* 0xffffffe009647807 */ /* 0x000fc40005000000 */
[----:B------:R-:W-:Y:S01]  /*1c370*/  ISETP.NE.AND P2, PT, R66, RZ, PT ;  /* 0x000000ff4200720c */ /* 0x000fe20003f45270 */
[----:B------:R-:W2:Y:S01]  /*1c380*/  LDSM.16.M88.4 R24, [R72+0x2000] ;  /* 0x002000004818783b */ /* 0x000ea20000000200 */
[----:B------:R-:W-:Y:S02]  /*1c390*/  IADD3 R103, PT, PT, R72, R100, RZ ;  /* 0x0000006448677210 */ /* 0x000fe40007ffe0ff */
[----:B------:R-:W-:Y:S01]  /*1c3a0*/  SEL R8, R8, 0xffffffc0, !P2 ;  /* 0xffffffc008087807 */ /* 0x000fe20005000000 */
[----:B------:R-:W5:Y:S03]  /*1c3b0*/  LDSM.16.M88.4 R48, [R72+0x2800] ;  /* 0x002800004830783b */ /* 0x000f660000000200 */
[-C--:B---3--:R-:W-:Y:S01]  /*1c3c0*/  IADD3 R20, PT, PT, R73, R8.reuse, RZ ;  /* 0x0000000849147210 */ /* 0x088fe20007ffe0ff */
[----:B------:R-:W-:Y:S01]  /*1c3d0*/  LDSM.16.M88.4 R40, [R103+0x2000] ;  /* 0x002000006728783b */ /* 0x000fe20000000200 */
[----:B------:R-:W-:-:S02]  /*1c3e0*/  IADD3 R102, PT, PT, R72, R8, RZ ;  /* 0x0000000848667210 */ /* 0x000fc40007ffe0ff */
[----:B-1----:R-:W-:Y:S01]  /*1c3f0*/  IADD3 R12, PT, PT, R73, R100, RZ ;  /* 0x00000064490c7210 */ /* 0x002fe20007ffe0ff */
[----:B------:R1:W-:Y:S04]  /*1c400*/  LDSM.16.M88.4 R36, [R20] ;  /* 0x000000001424783b */ /* 0x0003e80000000200 */
[----:B------:R-:W-:Y:S04]  /*1c410*/  LDSM.16.M88.4 R60, [R102+0x2000] ;  /* 0x00200000663c783b */ /* 0x000fe80000000200 */
[----:B------:R-:W3:Y:S04]  /*1c420*/  LDSM.16.M88.4 R12, [R12] ;  /* 0x000000000c0c783b */ /* 0x000ee80000000200 */
[----:B------:R-:W3:Y:S04]  /*1c430*/  LDSM.16.M88.4 R16, [R103+0x2800] ;  /* 0x002800006710783b */ /* 0x000ee80000000200 */
[----:B------:R-:W3:Y:S04]  /*1c440*/  LDSM.16.M88.4 R68, [R102+0x2800] ;  /* 0x002800006644783b */ /* 0x000ee80000000200 */
[----:B------:R-:W-:Y:S01]  /*1c450*/  LDSM.16.M88.4 R52, [R72+0x3000] ;  /* 0x003000004834783b */ /* 0x000fe20000000200 */
[----:B-1----:R-:W-:-:S03]  /*1c460*/  IADD3 R20, PT, PT, R100, R20, RZ ;  /* 0x0000001464147210 */ /* 0x002fc60007ffe0ff */
[----:B------:R-:W-:Y:S01]  /*1c470*/  LDSM.16.M88.4 R76, [R102+0x3000] ;  /* 0x00300000664c783b */ /* 0x000fe20000000200 */
[----:B------:R-:W-:Y:S01]  /*1c480*/  IADD3 R100, PT, PT, R100, R102, RZ ;  /* 0x0000006664647210 */ /* 0x000fe20007ffe0ff */
[C---:B--2---:R-:W-:Y:S02]  /*1c490*/  HMMA.16816.F32 R28, R4.reuse, R24, RZ ;  /* 0x00000018041c723c */ /* 0x044fe400000018ff */
[----:B------:R-:W-:Y:S04]  /*1c4a0*/  LDSM.16.M88.4 R20, [R20] ;  /* 0x000000001414783b */ /* 0x000fe80000000200 */
[----:B------:R-:W1:Y:S02]  /*1c4b0*/  LDSM.16.M88.4 R56, [R100+0x2000] ;  /* 0x002000006438783b */ /* 0x000e640000000200 */
[C---:B------:R-:W-:Y:S02]  /*1c4c0*/  HMMA.16816.F32 R24, R4.reuse, R26, RZ ;  /* 0x0000001a0418723c */ /* 0x040fe400000018ff */
[----:B------:R-:W0:Y:S06]  /*1c4d0*/  LDGDEPBAR ;  /* 0x00000000000079af */ /* 0x000e2c0000000000 */
[----:B-----5:R-:W-:Y:S08]  /*1c4e0*/  HMMA.16816.F32 R32, R4, R48, RZ ;  /* 0x000000300420723c */ /* 0x020ff000000018ff */
[C---:B---3--:R-:W-:Y:S08]  /*1c4f0*/  HMMA.16816.F32 R28, R12.reuse, R40, R28 ;  /* 0x000000280c1c723c */ /* 0x048ff0000000181c */
[C---:B------:R-:W-:Y:S01]  /*1c500*/  HMMA.16816.F32 R24, R12.reuse, R42, R24 ;  /* 0x0000002a0c18723c */ /* 0x040fe20000001818 */
[----:B------:R-:W-:Y:S07]  /*1c510*/  LDSM.16.M88.4 R40, [R103+0x3000] ;  /* 0x003000006728783b */ /* 0x000fee0000000200 */
[----:B------:R-:W-:Y:S08]  /*1c520*/  HMMA.16816.F32 R32, R12, R16, R32 ;  /* 0x000000100c20723c */ /* 0x000ff00000001820 */
[C---:B------:R-:W-:Y:S08]  /*1c530*/  HMMA.16816.F32 R28, R36.reuse, R60, R28 ;  /* 0x0000003c241c723c */ /* 0x040ff0000000181c */
[C---:B------:R-:W-:Y:S01]  /*1c540*/  HMMA.16816.F32 R24, R36.reuse, R62, R24 ;  /* 0x0000003e2418723c */ /* 0x040fe20000001818 */
[----:B------:R-:W2:Y:S07]  /*1c550*/  LDSM.16.M88.4 R60, [R100+0x2800] ;  /* 0x00280000643c783b */ /* 0x000eae0000000200 */
[----:B------:R-:W-:Y:S08]  /*1c560*/  HMMA.16816.F32 R32, R36, R68, R32 ;  /* 0x000000442420723c */ /* 0x000ff00000001820 */
[----:B-1----:R-:W-:Y:S08]  /*1c570*/  HMMA.16816.F32 R28, R20, R56, R28 ;  /* 0x00000038141c723c */ /* 0x002ff0000000181c */
[----:B------:R-:W-:Y:S08]  /*1c580*/  HMMA.16816.F32 R48, R4, R50, RZ ;  /* 0x000000320430723c */ /* 0x000ff000000018ff */
[C---:B------:R-:W-:Y:S01]  /*1c590*/  HMMA.16816.F32 R24, R20.reuse, R58, R24 ;  /* 0x0000003a1418723c */ /* 0x040fe20000001818 */
[----:B------:R-:W1:Y:S07]  /*1c5a0*/  LDSM.16.M88.4 R56, [R72+0x3800] ;  /* 0x003800004838783b */ /* 0x000e6e0000000200 */
[----:B--2---:R-:W-:Y:S08]  /*1c5b0*/  HMMA.16816.F32 R32, R20, R60, R32 ;  /* 0x0000003c1420723c */ /* 0x004ff00000001820 */
        /* <DEDUP_REMOVED lines=35> */
[----:B------:R-:W2:Y:S02]  /*1c7f0*/  LDSM.16.M88.4 R40, [R100+0x3000] ;  /* 0x003000006428783b */ /* 0x000ea40000000200 */
[----:B------:R-:W2:Y:S08]  /*1c800*/  MUFU.TANH R91, R32 ;  /* 0x00000020005b7308 */ /* 0x000eb00000002400 */
[----:B------:R-:W2:Y:S01]  /*1c810*/  MUFU.TANH R90, R33 ;  /* 0x00000021005a7308 */ /* 0x000ea20000002400 */
[----:B-1----:R-:W-:Y:S07]  /*1c820*/  HMMA.16816.F32 R24, R4, R56, RZ ;  /* 0x000000380418723c */ /* 0x002fee00000018ff */
[----:B------:R-:W1:Y:S01]  /*1c830*/  MUFU.TANH R89, R34 ;  /* 0x0000002200597308 */ /* 0x000e620000002400 */
[----:B------:R-:W-:Y:S01]  /*1c840*/  HMMA.16816.F32 R28, R36, R78, R28 ;  /* 0x0000004e241c723c */ /* 0x000fe2000000181c */
[----:B------:R-:W-:Y:S06]  /*1c850*/  LDSM.16.M88.4 R76, [R102+0x4000] ;  /* 0x00400000664c783b */ /* 0x000fec0000000200 */
[----:B------:R3:W1:Y:S05]  /*1c860*/  MUFU.TANH R88, R35 ;  /* 0x0000002300587308 */ /* 0x00066a0000002400 */
[----:B-----5:R-:W-:Y:S03]  /*1c870*/  HMMA.16816.F32 R24, R12, R52, R24 ;  /* 0x000000340c18723c */ /* 0x020fe60000001818 */
[----:B------:R-:W1:Y:S05]  /*1c880*/  MUFU.TANH R87, R48 ;  /* 0x0000003000577308 */ /* 0x000e6a0000002400 */
[----:B--2---:R-:W-:Y:S03]  /*1c890*/  HMMA.16816.F32 R16, R20, R40, R16 ;  /* 0x000000281410723c */ /* 0x004fe60000001810 */
[----:B------:R-:W2:Y:S05]  /*1c8a0*/  MUFU.TANH R86, R49 ;  /* 0x0000003100567308 */ /* 0x000eaa0000002400 */
[----:B---3--:R-:W-:Y:S01]  /*1c8b0*/  HMMA.16816.F32 R32, R4, R58, RZ ;  /* 0x0000003a0420723c */ /* 0x008fe200000018ff */
[----:B------:R-:W3:Y:S02]  /*1c8c0*/  LDSM.16.M88.4 R56, [R103+0x4000] ;  /* 0x004000006738783b */ /* 0x000ee40000000200 */
        /* <DEDUP_REMOVED lines=38> */
[----:B------:R3:W1:Y:S01]  /*1cb30*/  MUFU.TANH R44, R24 ;  /* 0x00000018002c7308 */ /* 0x0006620000002400 */
        /* <DEDUP_REMOVED lines=10> */
[----:B------:R-:W1:Y:S01]  /*1cbe0*/  MUFU.TANH R105, R34 ;  /* 0x0000002200697308 */ /* 0x000e620000002400 */
[----:B---3--:R-:W-:Y:S01]  /*1cbf0*/  HMMA.16816.F32 R24, R4, R42, RZ ;  /* 0x0000002a0418723c */ /* 0x008fe200000018ff */
[----:B------:R-:W3:Y:S06]  /*1cc00*/  LDSM.16.M88.4 R40, [R103+0x5000] ;  /* 0x005000006728783b */ /* 0x000eec0000000200 */
[----:B------:R4:W1:Y:S01]  /*1cc10*/  MUFU.TANH R106, R35 ;  /* 0x00000023006a7308 */ /* 0x0008620000002400 */
[----:B-----5:R-:W-:Y:S07]  /*1cc20*/  HMMA.16816.F32 R28, R12, R60, R28 ;  /* 0x0000003c0c1c723c */ /* 0x020fee000000181c */
[----:B------:R-:W1:Y:S01]  /*1cc30*/  MUFU.TANH R11, R11 ;  /* 0x0000000b000b7308 */ /* 0x000e620000002400 */
[----:B--2---:R-:W-:Y:S07]  /*1cc40*/  HMMA.16816.F32 R48, R20, R56, R48 ;  /* 0x000000381430723c */ /* 0x004fee0000001830 */
[----:B------:R-:W2:Y:S01]  /*1cc50*/  MUFU.TANH R10, R10 ;  /* 0x0000000a000a7308 */ /* 0x000ea20000002400 */
[----:B------:R-:W-:Y:S01]  /*1cc60*/  HMMA.16816.F32 R24, R12, R62, R24 ;  /* 0x0000003e0c18723c */ /* 0x000fe20000001818 */
[----:B------:R-:W5:Y:S06]  /*1cc70*/  LDSM.16.M88.4 R60, [R100+0x4800] ;  /* 0x00480000643c783b */ /* 0x000f6c0000000200 */
[----:B------:R-:W1:Y:S01]  /*1cc80*/  MUFU.TANH R8, R8 ;  /* 0x0000000800087308 */ /* 0x000e620000002400 */
[C---:B----4-:R-:W-:Y:S03]  /*1cc90*/  HMMA.16816.F32 R32, R4.reuse, R52, RZ ;  /* 0x000000340420723c */ /* 0x050fe600000018ff */
[-C--:B------:R-:W-:Y:S01]  /*1cca0*/  FMUL.FTZ R48, R48, R3.reuse ;  /* 0x0000000330307220 */ /* 0x080fe20000410000 */
[-C--:B------:R-:W-:Y:S01]  /*1ccb0*/  FMUL.FTZ R49, R49, R3.reuse ;  /* 0x0000000331317220 */ /* 0x080fe20000410000 */
[-C--:B------:R-:W-:Y:S01]  /*1ccc0*/  FMUL.FTZ R50, R50, R3.reuse ;  /* 0x0000000332327220 */ /* 0x080fe20000410000 */
[-C--:B------:R-:W-:Y:S01]  /*1ccd0*/  FMUL.FTZ R51, R51, R3.reuse ;  /* 0x0000000333337220 */ /* 0x080fe20000410000 */
[----:B------:R-:W4:Y:S01]  /*1cce0*/  MUFU.TANH R107, R48 ;  /* 0x00000030006b7308 */ /* 0x000f220000002400 */
[----:B------:R-:W-:Y:S07]  /*1ccf0*/  HMMA.16816.F32 R52, R4, R54, RZ ;  /* 0x000000360434723c */ /* 0x000fee00000018ff */
[----:B------:R-:W1:Y:S01]  /*1cd00*/  MUFU.TANH R108, R49 ;  /* 0x00000031006c7308 */ /* 0x000e620000002400 */
[----:B------:R-:W-:Y:S07]  /*1cd10*/  HMMA.16816.F32 R28, R36, R68, R28 ;  /* 0x00000044241c723c */ /* 0x000fee000000181c */
[----:B------:R-:W1:Y:S01]  /*1cd20*/  MUFU.TANH R109, R50 ;  /* 0x00000032006d7308 */ /* 0x000e620000002400 */
[C---:B---3--:R-:W-:Y:S07]  /*1cd30*/  HMMA.16816.F32 R32, R12.reuse, R40, R32 ;  /* 0x000000280c20723c */ /* 0x048fee0000001820 */
[----:B------:R3:W1:Y:S01]  /*1cd40*/  MUFU.TANH R110, R51 ;  /* 0x00000033006e7308 */ /* 0x0006620000002400 */
[----:B------:R-:W-:Y:S01]  /*1cd50*/  HMMA.16816.F32 R52, R12, R42, R52 ;  /* 0x0000002a0c34723c */ /* 0x000fe20000001834 */
[----:B------:R-:W2:Y:S07]  /*1cd60*/  LDSM.16.M88.4 R40, [R100+0x5000] ;  /* 0x005000006428783b */ /* 0x000eae0000000200 */
[----:B------:R-:W-:Y:S01]  /*1cd70*/  HMMA.16816.F32 R16, R20, R58, R16 ;  /* 0x0000003a1410723c */ /* 0x000fe20000001810 */
[----:B------:R-:W4:Y:S07]  /*1cd80*/  LDSM.16.M88.4 R56, [R72+0x5800] ;  /* 0x005800004838783b */ /* 0x000f2e0000000200 */
[----:B------:R-:W-:Y:S01]  /*1cd90*/  HMMA.16816.F32 R24, R36, R70, R24 ;  /* 0x000000462418723c */ /* 0x000fe20000001818 */
[----:B---3--:R-:W3:Y:S04]  /*1cda0*/  LDSM.16.M88.4 R48, [R103+0x5800] ;  /* 0x005800006730783b */ /* 0x008ee80000000200 */
[----:B------:R-:W1:Y:S03]  /*1cdb0*/  LDSM.16.M88.4 R68, [R102+0x5800] ;  /* 0x005800006644783b */ /* 0x000e660000000200 */
[----:B-----5:R-:W-:Y:S03]  /*1cdc0*/  HMMA.16816.F32 R28, R20, R60, R28 ;  /* 0x0000003c141c723c */ /* 0x020fe6000000181c */
        /* <DEDUP_REMOVED lines=15> */
[----:B------:R-:W-:Y:S06]  /*1cec0*/  LDSM.16.M88.4 R76, [R102+0x6000] ;  /* 0x00600000664c783b */ /* 0x000fec0000000200 */
[----:B------:R4:W1:Y:S01]  /*1ced0*/  MUFU.TANH R114, R19 ;  /* 0x0000001300727308 */ /* 0x0008620000002400 */
[C---:B--2---:R-:W-:Y:S03]  /*1cee0*/  HMMA.16816.F32 R32, R20.reuse, R40, R32 ;  /* 0x000000281420723c */ /* 0x044fe60000001820 */
[-C--:B------:R-:W-:Y:S01]  /*1cef0*/  FMUL.FTZ R24, R24, R3.reuse ;  /* 0x0000000318187220 */ /* 0x080fe20000410000 */
[-C--:B------:R-:W-:Y:S01]  /*1cf00*/  FMUL.FTZ R25, R25, R3.reuse ;  /* 0x0000000319197220 */ /* 0x080fe20000410000 */
[-C--:B------:R-:W-:Y:S01]  /*1cf10*/  FMUL.FTZ R26, R26, R3.reuse ;  /* 0x000000031a1a7220 */ /* 0x080fe20000410000 */
[-C--:B------:R-:W-:Y:S01]  /*1cf20*/  FMUL.FTZ R27, R27, R3.reuse ;  /* 0x000000031b1b7220 */ /* 0x080fe20000410000 */
[----:B------:R-:W2:Y:S05]  /*1cf30*/  MUFU.TANH R115, R28 ;  /* 0x0000001c00737308 */ /* 0x000eaa0000002400 */
[----:B------:R-:W-:Y:S01]  /*1cf40*/  HMMA.16816.F32 R52, R20, R42, R52 ;  /* 0x0000002a1434723c */ /* 0x000fe20000001834 */
[----:B------:R-:W-:Y:S02]  /*1cf50*/  LDSM.16.M88.4 R40, [R72+0x6800] ;  /* 0x006800004828783b */ /* 0x000fe40000000200 */
[----:B------:R-:W1:Y:S04]  /*1cf60*/  MUFU.TANH R116, R29 ;  /* 0x0000001d00747308 */ /* 0x000e680000002400 */
[-C--:B------:R-:W-:Y:S01]  /*1cf70*/  FMUL.FTZ R32, R32, R3.reuse ;  /* 0x0000000320207220 */ /* 0x080fe20000410000 */
[----:B----4-:R-:W-:Y:S01]  /*1cf80*/  HMMA.16816.F32 R16, R4, R56, RZ ;  /* 0x000000380410723c */ /* 0x010fe200000018ff */
[-C--:B------:R-:W-:Y:S01]  /*1cf90*/  FMUL.FTZ R33, R33, R3.reuse ;  /* 0x0000000321217220 */ /* 0x080fe20000410000 */
[-C--:B------:R-:W-:Y:S01]  /*1cfa0*/  FMUL.FTZ R34, R34, R3.reuse ;  /* 0x0000000322227220 */ /* 0x080fe20000410000 */
[----:B------:R-:W4:Y:S01]  /*1cfb0*/  MUFU.TANH R117, R30 ;  /* 0x0000001e00757308 */ /* 0x000f220000002400 */
[----:B------:R-:W-:-:S07]  /*1cfc0*/  FMUL.FTZ R35, R35, R3 ;  /* 0x0000000323237220 */ /* 0x000fce0000410000 */
[----:B------:R2:W1:Y:S01]  /*1cfd0*/  MUFU.TANH R118, R31 ;  /* 0x0000001f00767308 */ /* 0x0004620000002400 */
[-C--:B------:R-:W-:Y:S01]  /*1cfe0*/  FMUL.FTZ R52, R52, R3.reuse ;  /* 0x0000000334347220 */ /* 0x080fe20000410000 */
[-C--:B------:R-:W-:Y:S01]  /*1cff0*/  FMUL.FTZ R53, R53, R3.reuse ;  /* 0x0000000335357220 */ /* 0x080fe20000410000 */
[-C--:B------:R-:W-:Y:S01]  /*1d000*/  FMUL.FTZ R54, R54, R3.reuse ;  /* 0x0000000336367220 */ /* 0x080fe20000410000 */
[----:B------:R-:W-:-:S04]  /*1d010*/  FMUL.FTZ R55, R55, R3 ;  /* 0x0000000337377220 */ /* 0x000fc80000410000 */
[----:B------:R-:W1:Y:S01]  /*1d020*/  MUFU.TANH R119, R24 ;  /* 0x0000001800777308 */ /* 0x000e620000002400 */
[----:B---3--:R-:W-:Y:S07]  /*1d030*/  HMMA.16816.F32 R16, R12, R48, R16 ;  /* 0x000000300c10723c */ /* 0x008fee0000001810 */
[----:B------:R-:W3:Y:S01]  /*1d040*/  MUFU.TANH R120, R25 ;  /* 0x0000001900787308 */ /* 0x000ee20000002400 */
[----:B--2---:R-:W-:Y:S01]  /*1d050*/  HMMA.16816.F32 R28, R4, R58, RZ ;  /* 0x0000003a041c723c */ /* 0x004fe200000018ff */
[----:B------:R-:W2:Y:S06]  /*1d060*/  LDSM.16.M88.4 R56, [R103+0x6000] ;  /* 0x006000006738783b */ /* 0x000eac0000000200 */
[----:B------:R-:W2:Y:S05]  /*1d070*/  MUFU.TANH R121, R26 ;  /* 0x0000001a00797308 */ /* 0x000eaa0000002400 */
[----:B-1----:R-:W-:Y:S03]  /*1d080*/  HMMA.16816.F32 R16, R36, R68, R16 ;  /* 0x000000442410723c */ /* 0x002fe60000001810 */
[----:B------:R5:W1:Y:S05]  /*1d090*/  MUFU.TANH R122, R27 ;  /* 0x0000001b007a7308 */ /* 0x000a6a0000002400 */
[----:B------:R-:W-:Y:S01]  /*1d0a0*/  HMMA.16816.F32 R28, R12, R50, R28 ;  /* 0x000000320c1c723c */ /* 0x000fe2000000181c */
[----:B------:R-:W4:Y:S02]  /*1d0b0*/  LDSM.16.M88.4 R48, [R100+0x5800] ;  /* 0x005800006430783b */ /* 0x000f240000000200 */
[----:B------:R-:W1:Y:S08]  /*1d0c0*/  MUFU.TANH R123, R32 ;  /* 0x00000020007b7308 */ /* 0x000e700000002400 */
[----:B------:R-:W1:Y:S01]  /*1d0d0*/  MUFU.TANH R124, R33 ;  /* 0x00000021007c7308 */ /* 0x000e620000002400 */
[----:B-----5:R-:W-:Y:S07]  /*1d0e0*/  HMMA.16816.F32 R24, R4, R60, RZ ;  /* 0x0000003c0418723c */ /* 0x020fee00000018ff */
[----:B------:R-:W1:Y:S01]  /*1d0f0*/  MUFU.TANH R125, R34 ;  /* 0x00000022007d7308 */ /* 0x000e620000002400 */
[----:B------:R-:W-:Y:S01]  /*1d100*/  HMMA.16816.F32 R28, R36, R70, R28 ;  /* 0x00000046241c723c */ /* 0x000fe2000000181c */
[----:B------:R-:W-:Y:S06]  /*1d110*/  LDSM.16.M88.4 R68, [R102+0x6800] ;  /* 0x006800006644783b */ /* 0x000fec0000000200 */
[----:B------:R5:W1:Y:S05]  /*1d120*/  MUFU.TANH R126, R35 ;  /* 0x00000023007e7308 */ /* 0x000a6a0000002400 */
[----:B--2---:R-:W-:Y:S03]  /*1d130*/  HMMA.16816.F32 R24, R12, R56, R24 ;  /* 0x000000380c18723c */ /* 0x004fe60000001818 */
[----:B------:R-:W2:Y:S05]  /*1d140*/  MUFU.TANH R127, R52 ;  /* 0x00000034007f7308 */ /* 0x000eaa0000002400 */
[----:B----4-:R-:W-:Y:S03]  /*1d150*/  HMMA.16816.F32 R16, R20, R48, R16 ;  /* 0x000000301410723c */ /* 0x010fe60000001810 */
[----:B------:R-:W4:Y:S05]  /*1d160*/  MUFU.TANH R128, R53 ;  /* 0x0000003500807308 */ /* 0x000f2a0000002400 */
[----:B-----5:R-:W-:Y:S01]  /*1d170*/  HMMA.16816.F32 R32, R4, R62, RZ ;  /* 0x0000003e0420723c */ /* 0x020fe200000018ff */
[----:B------:R-:W5:Y:S02]  /*1d180*/  LDSM.16.M88.4 R60, [R103+0x6800] ;  /* 0x00680000673c783b */ /* 0x000f640000000200 */
        /* <DEDUP_REMOVED lines=13> */
[----:B---3--:R-:W-:Y:S03]  /*1d260*/  HMMA.16816.F32 R52, R4, R40, RZ ;  /* 0x000000280434723c */ /* 0x008fe600000018ff */
[----:B------:R-:W3:Y:S01]  /*1d270*/  MUFU.TANH R168, R18 ;  /* 0x0000001200a87308 */ /* 0x000ee20000002400 */
        /* <DEDUP_REMOVED lines=8> */
[----:B-----5:R-:W-:Y:S07]  /*1d300*/  HMMA.16816.F32 R52, R12, R60, R52 ;  /* 0x0000003c0c34723c */ /* 0x020fee0000001834 */
[----:B------:R-:W1:Y:S01]  /*1d310*/  MUFU.TANH R171, R29 ;  /* 0x0000001d00ab7308 */ /* 0x000e620000002400 */
[----:B----4-:R-:W-:Y:S01]  /*1d320*/  HMMA.16816.F32 R16, R4, R42, RZ ;  /* 0x0000002a0410723c */ /* 0x010fe200000018ff */
[----:B------:R-:W4:Y:S06]  /*1d330*/  LDSM.16.M88.4 R40, [R103+0x7000] ;  /* 0x007000006728783b */ /* 0x000f2c0000000200 */
[----:B------:R-:W1:Y:S01]  /*1d340*/  MUFU.TANH R172, R30 ;  /* 0x0000001e00ac7308 */ /* 0x000e620000002400 */
[C---:B--2---:R-:W-:Y:S07]  /*1d350*/  HMMA.16816.F32 R24, R20.reuse, R56, R24 ;  /* 0x000000381418723c */ /* 0x044fee0000001818 */
[----:B------:R2:W1:Y:S01]  /*1d360*/  MUFU.TANH R173, R31 ;  /* 0x0000001f00ad7308 */ /* 0x0004620000002400 */
[----:B------:R-:W-:Y:S01]  /*1d370*/  HMMA.16816.F32 R32, R20, R58, R32 ;  /* 0x0000003a1420723c */ /* 0x000fe20000001820 */
[----:B------:R-:W-:Y:S07]  /*1d380*/  LDSM.16.M88.4 R56, [R72+0x7800] ;  /* 0x007800004838783b */ /* 0x000fee0000000200 */
[----:B------:R-:W-:Y:S01]  /*1d390*/  HMMA.16816.F32 R16, R12, R62, R16 ;  /* 0x0000003e0c10723c */ /* 0x000fe20000001810 */
[----:B------:R-:W5:Y:S02]  /*1d3a0*/  LDSM.16.M88.4 R60, [R100+0x6800] ;  /* 0x00680000643c783b */ /* 0x000f640000000200 */
        /* <DEDUP_REMOVED lines=16> */
[----:B----4-:R-:W-:Y:S07]  /*1d4b0*/  HMMA.16816.F32 R28, R12, R40, R28 ;  /* 0x000000280c1c723c */ /* 0x010fee000000181c */
[----:B------:R-:W4:Y:S01]  /*1d4c0*/  MUFU.TANH R179, R32 ;  /* 0x0000002000b37308 */ /* 0x000f220000002400 */
[----:B-----5:R-:W-:Y:S07]  /*1d4d0*/  HMMA.16816.F32 R52, R20, R60, R52 ;  /* 0x0000003c1434723c */ /* 0x020fee0000001834 */
[----:B------:R-:W1:Y:S01]  /*1d4e0*/  MUFU.TANH R207, R33 ;  /* 0x0000002100cf7308 */ /* 0x000e620000002400 */
[----:B---3--:R-:W-:Y:S01]  /*1d4f0*/  HMMA.16816.F32 R24, R4, R50, RZ ;  /* 0x000000320418723c */ /* 0x008fe200000018ff */
[----:B------:R-:W3:Y:S06]  /*1d500*/  LDSM.16.M88.4 R48, [R103+0x7800] ;  /* 0x007800006730783b */ /* 0x000eec0000000200 */
        /* <DEDUP_REMOVED lines=24> */
[C---:B---3--:R-:W-:Y:S06]  /*1d690*/  HMMA.16816.F32 R32, R12.reuse, R48, R32 ;  /* 0x000000300c20723c */ /* 0x048fec0000001820 */
[----:B------:R-:W3:Y:S02]  /*1d6a0*/  MUFU.TANH R247, R17 ;  /* 0x0000001100f77308 */ /* 0x000ee40000002400 */
[----:B------:R-:W-:Y:S01]  /*1d6b0*/  HMMA.16816.F32 R56, R12, R50, R56 ;  /* 0x000000320c38723c */ /* 0x000fe20000001838 */
[----:B-----5:R-:W-:Y:S04]  /*1d6c0*/  LDSM.16.M88.4 R52, [R103+0x8000] ;  /* 0x008000006734783b */ /* 0x020fe80000000200 */
[----:B------:R-:W5:Y:S01]  /*1d6d0*/  LDSM.16.M88.4 R48, [R100+0x7800] ;  /* 0x007800006430783b */ /* 0x000f620000000200 */
[----:B------:R-:W1:Y:S02]  /*1d6e0*/  MUFU.TANH R250, R18 ;  /* 0x0000001200fa7308 */ /* 0x000e640000002400 */
[----:B--2---:R-:W-:Y:S06]  /*1d6f0*/  HMMA.16816.F32 R28, R20, R40, R28 ;  /* 0x00000028141c723c */ /* 0x004fec000000181c */
        /* <DEDUP_REMOVED lines=12> */
[----:B------:R-:W4:Y:S02]  /*1d7c0*/  LDSM.16.M88.4 R60, [R100+0x8000] ;  /* 0x00800000643c783b */ /* 0x000f240000000200 */
        /* <DEDUP_REMOVED lines=27> */
[----:B------:R-:W1:Y:S05]  /*1d980*/  MUFU.TANH R193, R32 ;  /* 0x0000002000c17308 */ /* 0x000e6a0000002400 */
[----:B----4-:R-:W-:Y:S03]  /*1d990*/  HMMA.16816.F32 R16, R20, R60, R16 ;  /* 0x0000003c1410723c */ /* 0x010fe60000001810 */
[----:B------:R-:W4:Y:S05]  /*1d9a0*/  MUFU.TANH R183, R33 ;  /* 0x0000002100b77308 */ /* 0x000f2a0000002400 */
[C---:B---3--:R-:W-:Y:S03]  /*1d9b0*/  HMMA.16816.F32 R24, R4.reuse, R40, RZ ;  /* 0x000000280418723c */ /* 0x048fe600000018ff */
[----:B------:R-:W3:Y:S05]  /*1d9c0*/  MUFU.TANH R195, R34 ;  /* 0x0000002200c37308 */ /* 0x000eea0000002400 */
        /* <DEDUP_REMOVED lines=16> */
[----:B------:R4:W3:Y:S02]  /*1dad0*/  LDSM.16.M88.4 R60, [R72+0x9800] ;  /* 0x00980000483c783b */ /* 0x0008e40000000200 */
[----:B------:R2:W1:Y:S08]  /*1dae0*/  MUFU.TANH R196, R59 ;  /* 0x0000003b00c47308 */ /* 0x0004700000002400 */
[----:B------:R-:W1:Y:S08]  /*1daf0*/  MUFU.TANH R197, R16 ;  /* 0x0000001000c57308 */ /* 0x000e700000002400 */
[----:B------:R-:W1:Y:S01]  /*1db00*/  MUFU.TANH R182, R17 ;  /* 0x0000001100b67308 */ /* 0x000e620000002400 */
[-C--:B------:R-:W-:Y:S01]  /*1db10*/  FMUL.FTZ R28, R28, R3.reuse ;  /* 0x000000031c1c7220 */ /* 0x080fe20000410000 */
[----:B--2---:R-:W-:Y:S01]  /*1db20*/  HMMA.16816.F32 R56, R4, R52, RZ ;  /* 0x000000340438723c */ /* 0x004fe200000018ff */
[-C--:B------:R-:W-:Y:S01]  /*1db30*/  FMUL.FTZ R29, R29, R3.reuse ;  /* 0x000000031d1d7220 */ /* 0x080fe20000410000 */
[-C--:B------:R-:W-:Y:S01]  /*1db40*/  FMUL.FTZ R30, R30, R3.reuse ;  /* 0x000000031e1e7220 */ /* 0x080fe20000410000 */
[----:B------:R-:W-:-:S03]  /*1db50*/  FMUL.FTZ R31, R31, R3 ;  /* 0x000000031f1f7220 */ /* 0x000fc60000410000 */
[----:B----4-:R-:W2:Y:S02]  /*1db60*/  MUFU.TANH R72, R18 ;  /* 0x0000001200487308 */ /* 0x010ea40000002400 */
        /* <DEDUP_REMOVED lines=14> */
[----:B------:R-:W2:Y:S07]  /*1dc50*/  LDSM.16.M88.4 R40, [R102+0x9800] ;  /* 0x009800006628783b */ /* 0x000eae0000000200 */
[----:B---3--:R-:W-:Y:S03]  /*1dc60*/  HMMA.16816.F32 R28, R4, R60, RZ ;  /* 0x0000003c041c723c */ /* 0x008fe600000018ff */
[-C--:B------:R-:W-:Y:S01]  /*1dc70*/  FMUL.FTZ R24, R24, R3.reuse ;  /* 0x0000000318187220 */ /* 0x080fe20000410000 */
[-C--:B------:R-:W-:Y:S01]  /*1dc80*/  FMUL.FTZ R25, R25, R3.reuse ;  /* 0x0000000319197220 */ /* 0x080fe20000410000 */
[-C--:B------:R-:W-:Y:S01]  /*1dc90*/  FMUL.FTZ R26, R26, R3.reuse ;  /* 0x000000031a1a7220 */ /* 0x080fe20000410000 */
[----:B------:R-:W-:-:S02]  /*1dca0*/  FMUL.FTZ R27, R27, R3 ;  /* 0x000000031b1b7220 */ /* 0x000fc40000410000 */
[----:B------:R-:W-:Y:S01]  /*1dcb0*/  HMMA.16816.F32 R4, R4, R62, RZ ;  /* 0x0000003e0404723c */ /* 0x000fe200000018ff */
[----:B------:R-:W3:Y:S02]  /*1dcc0*/  MUFU.TANH R24, R24 ;  /* 0x0000001800187308 */ /* 0x000ee40000002400 */
        /* <DEDUP_REMOVED lines=13> */
[----:B--2---:R-:W-:Y:S01]  /*1dda0*/  HMMA.16816.F32 R28, R36, R40, R28 ;  /* 0x00000028241c723c */ /* 0x004fe2000000181c */
[----:B------:R-:W-:-:S06]  /*1ddb0*/  FMUL.FTZ R41, R71, R3 ;  /* 0x0000000347297220 */ /* 0x000fcc0000410000 */
[----:B------:R-:W2:Y:S01]  /*1ddc0*/  MUFU.TANH R41, R41 ;  /* 0x0000002900297308 */ /* 0x000ea20000002400 */
[----:B------:R-:W-:Y:S01]  /*1ddd0*/  HMMA.16816.F32 R56, R20, R32, R56 ;  /* 0x000000201438723c */ /* 0x000fe20000001838 */
[----:B------:R-:W-:-:S06]  /*1dde0*/  FMUL.FTZ R33, R69, R3 ;  /* 0x0000000345217220 */ /* 0x000fcc0000410000 */
[----:B------:R-:W1:Y:S01]  /*1ddf0*/  MUFU.TANH R33, R33 ;  /* 0x0000002100217308 */ /* 0x000e620000002400 */
[----:B------:R-:W-:Y:S08]  /*1de00*/  HMMA.16816.F32 R4, R36, R42, R4 ;  /* 0x0000002a2404723c */ /* 0x000ff00000001804 */
        /* <DEDUP_REMOVED lines=42> */
[----:B------:R-:W-:-:S05]  /*1e0b0*/  SHF.L.U32 R20, R46, 0x8, RZ ;  /* 0x000000082e147819 */ /* 0x000fca00000006ff */
[C---:B-1----:R-:W-:Y:S02]  /*1e0c0*/  VIADD R5, R20.reuse, 0xfffffe00 ;  /* 0xfffffe0014057836 */ /* 0x042fe40000000000 */
[----:B------:R-:W-:-:S03]  /*1e0d0*/  VIADD R20, R20, 0xfffffd00 ;  /* 0xfffffd0014147836 */ /* 0x000fc60000000000 */
[----:B------:R-:W-:Y:S02]  /*1e0e0*/  IABS R4, R5 ;  /* 0x0000000500047213 */ /* 0x000fe40000000000 */
[----:B------:R-:W-:Y:S02]  /*1e0f0*/  IABS R6, R20 ;  /* 0x0000001400067213 */ /* 0x000fe40000000000 */
[-C--:B--2---:R-:W-:Y:S02]  /*1e100*/  IABS R18, R32.reuse ;  /* 0x0000002000127213 */ /* 0x084fe40000000000 */
[-C--:B------:R-:W-:Y:S02]  /*1e110*/  IABS R7, R32.reuse ;  /* 0x0000002000077213 */ /* 0x080fe40000000000 */
[----:B------:R-:W1:Y:S01]  /*1e120*/  I2F.RP R36, R18 ;  /* 0x0000001200247306 */ /* 0x000e620000209400 */
[-C--:B------:R-:W-:Y:S02]  /*1e130*/  LOP3.LUT R20, R20, R32.reuse, RZ, 0x3c, !PT ;  /* 0x0000002014147212 */ /* 0x080fe400078e3cff */
[----:B------:R-:W-:Y:S01]  /*1e140*/  IMAD.MOV R7, RZ, RZ, -R7 ;  /* 0x000000ffff077224 */ /* 0x000fe200078e0a07 */
[----:B------:R-:W-:-:S02]  /*1e150*/  LOP3.LUT R5, R5, R32, RZ, 0x3c, !PT ;  /* 0x0000002005057212 */ /* 0x000fc400078e3cff */
        /* <DEDUP_REMOVED lines=53> */
.L_x_3726:
        /* <DEDUP_REMOVED lines=8> */
.L_x_3727:
[----:B------:R-:W-:Y:S05]  /*1e530*/  BSYNC.RECONVERGENT B0 ;  /* 0x0000000000007941 */ /* 0x000fea0003800200 */
.L_x_3725:
[C---:B------:R-:W-:Y:S01]  /*1e540*/  IMAD.SHL.U32 R7, R222.reuse, 0x10, RZ ;  /* 0x00000010de077824 */ /* 0x040fe200078e00ff */
[C-C-:B------:R-:W-:Y:S01]  /*1e550*/  SHF.L.U64.HI R4, R222.reuse, 0x4, R223.reuse ;  /* 0x00000004de047819 */ /* 0x140fe200000102df */
[C---:B------:R-:W-:Y:S02]  /*1e560*/  IMAD.SHL.U32 R6, R222.reuse, 0x20, RZ ;  /* 0x00000020de067824 */ /* 0x040fe400078e00ff */
[C---:B------:R-:W-:Y:S01]  /*1e570*/  IMAD.SHL.U32 R5, R7.reuse, 0x2, RZ ;  /* 0x0000000207057824 */ /* 0x040fe200078e00ff */
[----:B------:R-:W-:Y:S01]  /*1e580*/  SHF.L.U64.HI R4, R7, 0x1, R4 ;  /* 0x0000000107047819 */ /* 0x000fe20000010204 */
[----:B------:R-:W-:Y:S01]  /*1e590*/  @!P0 IMAD.MOV.U32 R52, RZ, RZ, R228 ;  /* 0x000000ffff348224 */ /* 0x000fe200078e00e4 */
[----:B------:R-:W-:Y:S01]  /*1e5a0*/  SHF.L.U64.HI R7, R222, 0x5, R223 ;  /* 0x00000005de077819 */ /* 0x000fe200000102df */
[----:B------:R-:W-:Y:S01]  /*1e5b0*/  @!P0 IMAD.MOV.U32 R53, RZ, RZ, R227 ;  /* 0x000000ffff358224 */ /* 0x000fe200078e00e3 */
[----:B------:R-:W-:-:S04]  /*1e5c0*/  IADD3 R38, P2, P1, R6, R228, R5 ;  /* 0x000000e406267210 */ /* 0x000fc8000795e005 */
[----:B------:R-:W-:Y:S01]  /*1e5d0*/  IADD3.X R39, PT, PT, R7, R227, R4, P2, P1 ;  /* 0x000000e307277210 */ /* 0x000fe200017e2404 */
[----:B------:R-:W-:Y:S01]  /*1e5e0*/  @!PT LDS RZ, [RZ] ;  /* 0x00000000fffff984 */ /* 0x000fe20000000800 */
[----:B------:R-:W-:Y:S01]  /*1e5f0*/  @!PT LDS RZ, [RZ] ;  /* 0x00000000fffff984 */ /* 0x000fe20000000800 */
[----:B------:R-:W-:Y:S01]  /*1e600*/  @!PT LDS RZ, [RZ] ;  /* 0x00000000fffff984 */ /* 0x000fe20000000800 */
[----:B------:R1:W-:Y:S01]  /*1e610*/  @!P0 LDGSTS.E.BYPASS.LTC128B.128 [R47+0x2000], desc[UR4][R52.64] ;  /* 0x02000000342f8fae */ /* 0x0003e2000b981a04 */
[----:B------:R-:W-:-:S03]  /*1e620*/  IADD3 R36, P1, PT, R38, R6, RZ ;  /* 0x0000000626247210 */ /* 0x000fc60007f3e0ff */
[----:B------:R2:W-:Y:S02]  /*1e630*/  @P0 STS.128 [R47+0x2000], RZ ;  /* 0x002000ff2f000388 */ /* 0x0005e40000000c00 */
        /* <DEDUP_REMOVED lines=15> */
[-C--:B-1----:R-:W-:Y:S01]  /*1e730*/  IADD3 R52, P1, PT, R4, R6.reuse, RZ ;  /* 0x0000000604347210 */ /* 0x082fe20007f3e0ff */
        /* <DEDUP_REMOVED lines=87> */
.L_x_3724:
[----:B------:R-:W-:Y:S05]  /*1ecb0*/  BSYNC.RECONVERGENT B1 ;  /* 0x0000000000017941 */ /* 0x000fea0003800200 */
.L_x_3723:
[----:B--2---:R-:W-:Y:S02]  /*1ecc0*/  IMAD R47, R46, 0x100, R64 ;  /* 0x000001002e2f7824 */ /* 0x004fe400078e0240 */
[----:B-1----:R-:W-:Y:S02]  /*1ecd0*/  IMAD.MOV.U32 R102, RZ, RZ, R191 ;  /* 0x000000ffff667224 */ /* 0x002fe400078e00bf */
[C---:B------:R-:W-:Y:S02]  /*1ece0*/  VIADD R5, R47.reuse, 0xfffffe00 ;  /* 0xfffffe002f057836 */ /* 0x040fe40000000000 */
[C---:B------:R-:W-:Y:S02]  /*1ecf0*/  VIADD R4, R47.reuse, 0xfffffe01 ;  /* 0xfffffe012f047836 */ /* 0x040fe40000000000 */
[----:B------:R-:W-:Y:S01]  /*1ed00*/  VIADD R32, R47, 0xfffffe11 ;  /* 0xfffffe112f207836 */ /* 0x000fe20000000000 */
[-C--:B------:R-:W-:Y:S01]  /*1ed10*/  ISETP.GE.AND P0, PT, R5, R245.reuse, PT ;  /* 0x000000f50500720c */ /* 0x080fe20003f06270 */
        /* <DEDUP_REMOVED lines=10> */
[-C--:B------:R-:W-:Y:S01]  /*1edc0*/  ISETP.GE.AND P0, PT, R4, R243.reuse, PT ;  /* 0x000000f30400720c */ /* 0x080fe20003f06270 */
        /* <DEDUP_REMOVED lines=62> */
[C---:B------:R-:W-:Y:S02]  /*1f1b0*/  ISETP.GE.AND P3, PT, R38.reuse, R245, PT ;  /* 0x000000f52600720c */ /* 0x040fe40003f66270 */
        /* <DEDUP_REMOVED lines=28> */
[----:B------:R-:W-:Y:S02]  /*1f380*/  ISETP.GE.AND P0, PT, R53, R244, PT ;  /* 0x000000f43500720c */ /* 0x000fe40003f06270 */
[----:B------:R-:W-:Y:S01]  /*1f390*/  FSEL R55, R83, -INF , !P5 ;  /* 0xff80000053377808 */ /* 0x000fe20006800000 */
[----:B------:R-:W-:Y:S01]  /*1f3a0*/  IMAD.MOV.U32 R83, RZ, RZ, R185 ;  /* 0x000000ffff537224 */ /* 0x000fe200078e00b9 */
        /* <DEDUP_REMOVED lines=13> */
[C---:B------:R-:W-:Y:S02]  /*1f480*/  ISETP.GE.AND P2, PT, R54.reuse, R245, PT ;  /* 0x000000f53600720c */ /* 0x040fe40003f46270 */
[----:B------:R-:W-:Y:S01]  /*1f490*/  FSEL R63, R45, -INF , !P3 ;  /* 0xff8000002d3f7808 */ /* 0x000fe20005800000 */
[----:B------:R-:W-:Y:S01]  /*1f4a0*/  VIADD R45, R47, 0xfffffe38 ;  /* 0xfffffe382f2d7836 */ /* 0x000fe20000000000 */
[-C--:B------:R-:W-:Y:S02]  /*1f4b0*/  ISETP.GE.AND P3, PT, R53, R244.reuse, PT ;  /* 0x000000f43500720c */ /* 0x080fe40003f66270 */
[----:B------:R-:W-:Y:S02]  /*1f4c0*/  FSEL R67, R67, -INF , P1 ;  /* 0xff80000043437808 */ /* 0x000fe40000800000 */
[----:B------:R-:W-:Y:S02]  /*1f4d0*/  ISETP.GE.AND P1, PT, R54, R244, PT ;  /* 0x000000f43600720c */ /* 0x000fe40003f26270 */
[----:B------:R-:W-:Y:S01]  /*1f4e0*/  FSEL R61, R44, -INF , P2 ;  /* 0xff8000002c3d7808 */ /* 0x000fe20001000000 */
[----:B------:R-:W-:Y:S01]  /*1f4f0*/  VIADD R44, R47, 0xfffffe39 ;  /* 0xfffffe392f2c7836 */ /* 0x000fe20000000000 */
[----:B------:R-:W-:-:S02]  /*1f500*/  ISETP.GE.AND P2, PT, R53, R243, PT ;  /* 0x000000f33500720c */ /* 0x000fc40003f46270 */
[----:B------:R-:W-:Y:S02]  /*1f510*/  FSEL R8, R8, -INF , P3 ;  /* 0xff80000008087808 */ /* 0x000fe40001800000 */
[----:B------:R-:W-:Y:S02]  /*1f520*/  FSEL R70, R66, -INF , !P4 ;  /* 0xff80000042467808 */ /* 0x000fe40006000000 */
[----:B------:R-:W-:Y:S02]  /*1f530*/  ISETP.GE.AND P0, PT, R53, R245, PT ;  /* 0x000000f53500720c */ /* 0x000fe40003f06270 */
[----:B------:R-:W-:Y:S02]  /*1f540*/  ISETP.GE.AND P4, PT, R54, R243, PT ;  /* 0x000000f33600720c */ /* 0x000fe40003f86270 */
[----:B------:R-:W-:Y:S02]  /*1f550*/  FSEL R10, R10, -INF , P1 ;  /* 0xff8000000a0a7808 */ /* 0x000fe40000800000 */
[----:B------:R-:W-:-:S02]  /*1f560*/  FSEL R58, R73, -INF , !P5 ;  /* 0xff800000493a7808 */ /* 0x000fc40006800000 */
[----:B------:R-:W-:Y:S02]  /*1f570*/  ISETP.GE.AND P1, PT, R45, R245, PT ;  /* 0x000000f52d00720c */ /* 0x000fe40003f26270 */
[----:B------:R-:W-:Y:S01]  /*1f580*/  FSEL R78, R8, -INF , !P2 ;  /* 0xff800000084e7808 */ /* 0x000fe20005000000 */
[----:B------:R-:W-:Y:S01]  /*1f590*/  VIADD R8, R47, 0xfffffe41 ;  /* 0xfffffe412f087836 */ /* 0x000fe20000000000 */
[----:B------:R-:W-:Y:S02]  /*1f5a0*/  ISETP.GE.AND P5, PT, R54, R242, PT ;  /* 0x000000f23600720c */ /* 0x000fe40003fa6270 */
[----:B------:R-:W-:Y:S02]  /*1f5b0*/  FSEL R11, R11, -INF , P0 ;  /* 0xff8000000b0b7808 */ /* 0x000fe40000000000 */
[----:B------:R-:W-:Y:S02]  /*1f5c0*/  ISETP.GE.AND P2, PT, R44, R244, PT ;  /* 0x000000f42c00720c */ /* 0x000fe40003f46270 */
[----:B------:R-:W-:-:S02]  /*1f5d0*/  FSEL R59, R67, -INF , !P6 ;  /* 0xff800000433b7808 */ /* 0x000fc40007000000 */
[----:B------:R-:W-:Y:S01]  /*1f5e0*/  FSEL R77, R10, -INF , !P4 ;  /* 0xff8000000a4d7808 */ /* 0x000fe20006000000 */
[----:B------:R-:W-:Y:S01]  /*1f5f0*/  VIADD R10, R47, 0xfffffe40 ;  /* 0xfffffe402f0a7836 */ /* 0x000fe20000000000 */
[----:B------:R-:W-:Y:S01]  /*1f600*/  ISETP.GE.AND P0, PT, R45, R244, PT ;  /* 0x000000f42d00720c */ /* 0x000fe20003f06270 */
[----:B------:R-:W2:Y:S01]  /*1f610*/  LD.E R67, desc[UR4][R164.64+0xdc] ;  /* 0x0000dc04a4437980 */ /* 0x000ea2000c101900 */
[----:B------:R-:W-:Y:S02]  /*1f620*/  ISETP.GE.AND P6, PT, R53, R242, PT ;  /* 0x000000f23500720c */ /* 0x000fe40003fc6270 */
[----:B------:R-:W-:Y:S02]  /*1f630*/  ISETP.GE.AND P3, PT, R44, R245, PT ;  /* 0x000000f52c00720c */ /* 0x000fe40003f66270 */
[----:B------:R-:W-:Y:S02]  /*1f640*/  FSEL R101, R101, -INF , P1 ;  /* 0xff80000065657808 */ /* 0x000fe40000800000 */
[----:B------:R-:W-:-:S02]  /*1f650*/  FSEL R61, R61, -INF , !P5 ;  /* 0xff8000003d3d7808 */ /* 0x000fc40006800000 */
[-C--:B------:R-:W-:Y:S02]  /*1f660*/  ISETP.GE.AND P1, PT, R44, R243.reuse, PT ;  /* 0x000000f32c00720c */ /* 0x080fe40003f26270 */
[----:B------:R-:W-:Y:S02]  /*1f670*/  FSEL R106, R106, -INF , P2 ;  /* 0xff8000006a6a7808 */ /* 0x000fe40001000000 */
[C---:B------:R-:W-:Y:S02]  /*1f680*/  ISETP.GE.AND P5, PT, R45.reuse, R242, PT ;  /* 0x000000f22d00720c */ /* 0x040fe40003fa6270 */
[----:B------:R-:W-:Y:S02]  /*1f690*/  ISETP.GE.AND P4, PT, R45, R243, PT ;  /* 0x000000f32d00720c */ /* 0x000fe40003f86270 */
[----:B------:R-:W-:Y:S02]  /*1f6a0*/  FSEL R105, R105, -INF , P0 ;  /* 0xff80000069697808 */ /* 0x000fe40000000000 */
[----:B------:R-:W-:-:S02]  /*1f6b0*/  FSEL R60, R11, -INF , !P6 ;  /* 0xff8000000b3c7808 */ /* 0x000fc40007000000 */
[----:B------:R-:W-:Y:S02]  /*1f6c0*/  ISETP.GE.AND P6, PT, R44, R242, PT ;  /* 0x000000f22c00720c */ /* 0x000fe40003fc6270 */
[----:B------:R-:W-:Y:S02]  /*1f6d0*/  ISETP.GE.AND P0, PT, R10, R245, PT ;  /* 0x000000f50a00720c */ /* 0x000fe40003f06270 */
[----:B------:R-:W-:Y:S02]  /*1f6e0*/  FSEL R104, R104, -INF , P3 ;  /* 0xff80000068687808 */ /* 0x000fe40001800000 */
[----:B------:R-:W-:Y:S02]  /*1f6f0*/  FSEL R100, R106, -INF , !P1 ;  /* 0xff8000006a647808 */ /* 0x000fe40004800000 */
[----:B------:R-:W-:Y:S02]  /*1f700*/  FSEL R71, R101, -INF , !P5 ;  /* 0xff80000065477808 */ /* 0x000fe40006800000 */
[----:B------:R-:W-:-:S02]  /*1f710*/  FSEL R79, R105, -INF , !P4 ;  /* 0xff800000694f7808 */ /* 0x000fc40006000000 */
[----:B------:R-:W-:Y:S02]  /*1f720*/  ISETP.GE.AND P1, PT, R8, R244, PT ;  /* 0x000000f40800720c */ /* 0x000fe40003f26270 */
[C---:B------:R-:W-:Y:S02]  /*1f730*/  ISETP.GE.AND P5, PT, R10.reuse, R242, PT ;  /* 0x000000f20a00720c */ /* 0x040fe40003fa6270 */
[C---:B------:R-:W-:Y:S02]  /*1f740*/  ISETP.GE.AND P3, PT, R10.reuse, R244, PT ;  /* 0x000000f40a00720c */ /* 0x040fe40003f66270 */
[----:B------:R-:W-:Y:S01]  /*1f750*/  ISETP.GE.AND P4, PT, R10, R243, PT ;  /* 0x000000f30a00720c */ /* 0x000fe20003f86270 */
[----:B------:R-:W-:Y:S01]  /*1f760*/  VIADD R10, R47, 0xfffffe48 ;  /* 0xfffffe482f0a7836 */ /* 0x000fe20000000000 */
[----:B------:R-:W-:Y:S02]  /*1f770*/  FSEL R76, R104, -INF , !P6 ;  /* 0xff800000684c7808 */ /* 0x000fe40007000000 */
[----:B------:R-:W-:-:S02]  /*1f780*/  FSEL R107, R107, -INF , P0 ;  /* 0xff8000006b6b7808 */ /* 0x000fc40000000000 */
[C---:B------:R-:W-:Y:S02]  /*1f790*/  ISETP.GE.AND P2, PT, R8.reuse, R245, PT ;  /* 0x000000f50800720c */ /* 0x040fe40003f46270 */
        /* <DEDUP_REMOVED lines=28> */
[----:B------:R-:W-:Y:S02]  /*1f960*/  ISETP.GE.AND P3, PT, R8, R244, PT ;  /* 0x000000f40800720c */ /* 0x000fe40003f66270 */
        /* <DEDUP_REMOVED lines=35> */
[----:B------:R-:W-:Y:S02]  /*1fba0*/  ISETP.GE.AND P1, PT, R8, R244, PT ;  /* 0x000000f40800720c */ /* 0x000fe40003f26270 */
        /* <DEDUP_REMOVED lines=53> */
[-C--:B------:R-:W-:Y:S02]  /*1ff00*/  ISETP.GE.AND P0, PT, R10, R244.reuse, PT ;  /* 0x000000f40a00720c */ /* 0x080fe40003f06270 */
        /* <DEDUP_REMOVED lines=36> */
[----:B------:R-:W-:Y:S02]  /*20150*/  ISETP.GE.AND P0, PT, R8, R244, PT ;  /* 0x000000f40800720c */ /* 0x000fe40003f06270 */
[----:B------:R-:W-:-:S02]  /*20160*/  ISETP.GE.AND P5, PT, R10, R242, PT ;  /* 0x000000f20a00720c */ /* 0x000fc40003fa6270 */
[----:B------:R-:W-:Y:S01]  /*20170*/  ISETP.GE.AND P4, PT, R10, R243, PT ;  /* 0x000000f30a00720c */ /* 0x000fe20003f86270 */
[----:B------:R-:W-:Y:S01]  /*20180*/  VIADD R10, R47, 0xfffffe90 ;  /* 0xfffffe902f0a7836 */ /* 0x000fe20000000000 */
[----:B------:R-:W-:Y:S02]  /*20190*/  FSEL R179, R179, -INF , P3 ;  /* 0xff800000b3b37808 */ /* 0x000fe40001800000 */
[----:B------:R-:W-:Y:S02]  /*201a0*/  FSEL R181, R175, -INF , !P6 ;  /* 0xff800000afb57808 */ /* 0x000fe40007000000 */
[C---:B------:R-:W-:Y:S02]  /*201b0*/  ISETP.GE.AND P1, PT, R8.reuse, R245, PT ;  /* 0x000000f50800720c */ /* 0x040fe40003f26270 */
[C---:B------:R-:W-:Y:S02]  /*201c0*/  ISETP.GE.AND P6, PT, R8.reuse, R242, PT ;  /* 0x000000f20800720c */ /* 0x040fe40003fc6270 */
[----:B------:R-:W-:Y:S01]  /*201d0*/  ISETP.GE.AND P3, PT, R8, R243, PT ;  /* 0x000000f30800720c */ /* 0x000fe20003f66270 */
[----:B------:R-:W-:Y:S01]  /*201e0*/  VIADD R8, R47, 0xfffffe91 ;  /* 0xfffffe912f087836 */ /* 0x000fe20000000000 */
[----:B------:R-:W-:-:S02]  /*201f0*/  FSEL R176, R180, -INF , P2 ;  /* 0xff800000b4b07808 */ /* 0x000fc40001000000 */
[----:B------:R-:W-:Y:S02]  /*20200*/  FSEL R175, R208, -INF , P0 ;  /* 0xff800000d0af7808 */ /* 0x000fe40000000000 */
[----:B------:R-:W-:Y:S02]  /*20210*/  FSEL R180, R179, -INF , !P5 ;  /* 0xff800000b3b47808 */ /* 0x000fe40006800000 */
[----:B------:R-:W-:Y:S02]  /*20220*/  FSEL R179, R207, -INF , P1 ;  /* 0xff800000cfb37808 */ /* 0x000fe40000800000 */
[C---:B------:R-:W-:Y:S02]  /*20230*/  ISETP.GE.AND P2, PT, R10.reuse, R245, PT ;  /* 0x000000f50a00720c */ /* 0x040fe40003f46270 */
[----:B------:R-:W-:Y:S02]  /*20240*/  ISETP.GE.AND P1, PT, R10, R244, PT ;  /* 0x000000f40a00720c */ /* 0x000fe40003f26270 */
[----:B------:R-:W-:-:S02]  /*20250*/  FSEL R176, R176, -INF , !P4 ;  /* 0xff800000b0b07808 */ /* 0x000fc40006000000 */
[----:B------:R-:W-:Y:S02]  /*20260*/  FSEL R175, R175, -INF , !P3 ;  /* 0xff800000afaf7808 */ /* 0x000fe40005800000 */
[C---:B------:R-:W-:Y:S02]  /*20270*/  ISETP.GE.AND P5, PT, R10.reuse, R242, PT ;  /* 0x000000f20a00720c */ /* 0x040fe40003fa6270 */
[----:B------:R-:W-:Y:S01]  /*20280*/  ISETP.GE.AND P4, PT, R10, R243, PT ;  /* 0x000000f30a00720c */ /* 0x000fe20003f86270 */
[----:B------:R-:W-:Y:S01]  /*20290*/  VIADD R10, R47, 0xfffffe98 ;  /* 0xfffffe982f0a7836 */ /* 0x000fe20000000000 */
[C---:B------:R-:W-:Y:S02]  /*202a0*/  ISETP.GE.AND P3, PT, R8.reuse, R244, PT ;  /* 0x000000f40800720c */ /* 0x040fe40003f66270 */
[----:B------:R-:W-:Y:S02]  /*202b0*/  ISETP.GE.AND P0, PT, R8, R245, PT ;  /* 0x000000f50800720c */ /* 0x000fe40003f06270 */
[----:B------:R-:W-:-:S02]  /*202c0*/  FSEL R179, R179, -INF , !P6 ;  /* 0xff800000b3b37808 */ /* 0x000fc40007000000 */
[----:B------:R-:W-:Y:S02]  /*202d0*/  FSEL R174, R209, -INF , P2 ;  /* 0xff800000d1ae7808 */ /* 0x000fe40001000000 */
[----:B------:R-:W-:Y:S02]  /*202e0*/  FSEL R170, R215, -INF , P1 ;  /* 0xff800000d7aa7808 */ /* 0x000fe40000800000 */
[C---:B------:R-:W-:Y:S02]  /*202f0*/  ISETP.GE.AND P6, PT, R8.reuse, R242, PT ;  /* 0x000000f20800720c */ /* 0x040fe40003fc6270 */
[----:B------:R-:W-:Y:S01]  /*20300*/  ISETP.GE.AND P2, PT, R8, R243, PT ;  /* 0x000000f30800720c */ /* 0x000fe20003f46270 */
[----:B------:R-:W-:Y:S01]  /*20310*/  VIADD R8, R47, 0xfffffe99 ;  /* 0xfffffe992f087836 */ /* 0x000fe20000000000 */
[----:B------:R-:W-:Y:S02]  /*20320*/  FSEL R169, R221, -INF , P3 ;  /* 0xff800000dda97808 */ /* 0x000fe40001800000 */
[----:B------:R-:W-:-:S02]  /*20330*/  FSEL R173, R214, -INF , P0 ;  /* 0xff800000d6ad7808 */ /* 0x000fc40000000000 */
[----:B------:R-:W-:Y:S02]  /*20340*/  FSEL R174, R174, -INF , !P5 ;  /* 0xff800000aeae7808 */ /* 0x000fe40006800000 */
[----:B------:R-:W-:Y:S02]  /*20350*/  FSEL R170, R170, -INF , !P4 ;  /* 0xff800000aaaa7808 */ /* 0x000fe40006000000 */
[C---:B------:R-:W-:Y:S02]  /*20360*/  ISETP.GE.AND P0, PT, R10.reuse, R244, PT ;  /* 0x000000f40a00720c */ /* 0x040fe40003f06270 */
[C---:B------:R-:W-:Y:S02]  /*20370*/  ISETP.GE.AND P1, PT, R10.reuse, R245, PT ;  /* 0x000000f50a00720c */ /* 0x040fe40003f26270 */
[C---:B------:R-:W-:Y:S02]  /*20380*/  ISETP.GE.AND P5, PT, R10.reuse, R242, PT ;  /* 0x000000f20a00720c */ /* 0x040fe40003fa6270 */
[----:B------:R-:W-:Y:S01]  /*20390*/  ISETP.GE.AND P4, PT, R10, R243, PT ;  /* 0x000000f30a00720c */ /* 0x000fe20003f86270 */
[----:B------:R-:W-:Y:S01]  /*203a0*/  VIADD R10, R47, 0xfffffea0 ;  /* 0xfffffea02f0a7836 */ /* 0x000fe20000000000 */
[----:B------:R-:W-:-:S02]  /*203b0*/  FSEL R169, R169, -INF , !P2 ;  /* 0xff800000a9a97808 */ /* 0x000fc40005000000 */
[----:B------:R-:W-:Y:S02]  /*203c0*/  ISETP.GE.AND P2, PT, R8, R244, PT ;  /* 0x000000f40800720c */ /* 0x000fe40003f46270 */
[----:B------:R-:W-:Y:S02]  /*203d0*/  FSEL R168, R250, -INF , P0 ;  /* 0xff800000faa87808 */ /* 0x000fe40000000000 */
[----:B------:R-:W-:Y:S02]  /*203e0*/  FSEL R173, R173, -INF , !P6 ;  /* 0xff800000adad7808 */ /* 0x000fe40007000000 */
[----:B------:R-:W-:Y:S02]  /*203f0*/  ISETP.GE.AND P3, PT, R8, R245, PT ;  /* 0x000000f50800720c */ /* 0x000fe40003f66270 */
[----:B------:R-:W-:Y:S02]  /*20400*/  FSEL R172, R246, -INF , P1 ;  /* 0xff800000f6ac7808 */ /* 0x000fe40000800000 */
[----:B------:R-:W-:-:S02]  /*20410*/  ISETP.GE.AND P6, PT, R8, R242, PT ;  /* 0x000000f20800720c */ /* 0x000fc40003fc6270 */
[----:B------:R-:W-:Y:S01]  /*20420*/  ISETP.GE.AND P1, PT, R8, R243, PT ;  /* 0x000000f30800720c */ /* 0x000fe20003f26270 */
[----:B------:R-:W-:Y:S01]  /*20430*/  VIADD R8, R47, 0xfffffea1 ;  /* 0xfffffea12f087836 */ /* 0x000fe20000000000 */
[----:B------:R-:W-:Y:S02]  /*20440*/  ISETP.GE.AND P0, PT, R10, R245, PT ;  /* 0x000000f50a00720c */ /* 0x000fe40003f06270 */
[----:B------:R-:W-:Y:S02]  /*20450*/  FSEL R166, R251, -INF , P2 ;  /* 0xff800000fba67808 */ /* 0x000fe40001000000 */
[----:B------:R-:W-:Y:S02]  /*20460*/  FSEL R168, R168, -INF , !P4 ;  /* 0xff800000a8a87808 */ /* 0x000fe40006000000 */
[----:B------:R-:W-:Y:S02]  /*20470*/  FSEL R172, R172, -INF , !P5 ;  /* 0xff800000acac7808 */ /* 0x000fe40006800000 */
[----:B------:R-:W-:-:S02]  /*20480*/  FSEL R171, R247, -INF , P3 ;  /* 0xff800000f7ab7808 */ /* 0x000fc40001800000 */
        /* <DEDUP_REMOVED lines=8> */
[----:B------:R-:W-:Y:S02]  /*20510*/  FSEL R93, R93, -INF , P4 ;  /* 0xff8000005d5d7808 */ /* 0x000fe40002000000 */
[----:B------:R-:W-:Y:S02]  /*20520*/  FSEL R171, R171, -INF , !P6 ;  /* 0xff800000abab7808 */ /* 0x000fe40007000000 */
[C---:B------:R-:W-:Y:S02]  /*20530*/  ISETP.GE.AND P6, PT, R8.reuse, R242, PT ;  /* 0x000000f20800720c */ /* 0x040fe40003fc6270 */
[----:B------:R-:W-:Y:S01]  /*20540*/  ISETP.GE.AND P0, PT, R8, R243, PT ;  /* 0x000000f30800720c */ /* 0x000fe20003f06270 */
[----:B------:R-:W-:Y:S01]  /*20550*/  VIADD R8, R47, 0xfffffea9 ;  /* 0xfffffea92f087836 */ /* 0x000fe20000000000 */
[----:B------:R-:W-:-:S02]  /*20560*/  FSEL R117, R117, -INF , !P5 ;  /* 0xff80000075757808 */ /* 0x000fc40006800000 */
[----:B------:R-:W-:Y:S02]  /*20570*/  ISETP.GE.AND P5, PT, R10, R245, PT ;  /* 0x000000f50a00720c */ /* 0x000fe40003fa6270 */
[----:B------:R-:W-:Y:S02]  /*20580*/  FSEL R116, R83, -INF , P2 ;  /* 0xff80000053747808 */ /* 0x000fe40001000000 */
[----:B------:R-:W-:Y:S02]  /*20590*/  FSEL R92, R92, -INF , P1 ;  /* 0xff8000005c5c7808 */ /* 0x000fe40000800000 */
[----:B------:R-:W-:Y:S02]  /*205a0*/  FSEL R93, R93, -INF , !P3 ;  /* 0xff8000005d5d7808 */ /* 0x000fe40005800000 */
[----:B------:R-:W-:Y:S02]  /*205b0*/  ISETP.GE.AND P3, PT, R10, R244, PT ;  /* 0x000000f40a00720c */ /* 0x000fe40003f66270 */
[----:B------:R-:W-:-:S02]  /*205c0*/  FSEL R116, R116, -INF , !P6 ;  /* 0xff80000074747808 */ /* 0x000fc40007000000 */
[----:B------:R-:W-:Y:S02]  /*205d0*/  FSEL R92, R92, -INF , !P0 ;  /* 0xff8000005c5c7808 */ /* 0x000fe40004000000 */
[----:B------:R-:W-:Y:S02]  /*205e0*/  FSEL R115, R86, -INF , P5 ;  /* 0xff80000056737808 */ /* 0x000fe40002800000 */
[C---:B------:R-:W-:Y:S02]  /*205f0*/  ISETP.GE.AND P1, PT, R8.reuse, R245, PT ;  /* 0x000000f50800720c */ /* 0x040fe40003f26270 */
[C---:B------:R-:W-:Y:S02]  /*20600*/  ISETP.GE.AND P6, PT, R8.reuse, R242, PT ;  /* 0x000000f20800720c */ /* 0x040fe40003fc6270 */
[C---:B------:R-:W-:Y:S02]  /*20610*/  ISETP.GE.AND P0, PT, R8.reuse, R244, PT ;  /* 0x000000f40800720c */ /* 0x040fe40003f06270 */
[-C--:B------:R-:W-:Y:S01]  /*20620*/  ISETP.GE.AND P5, PT, R8, R243.reuse, PT ;  /* 0x000000f30800720c */ /* 0x080fe20003fa6270 */
[----:B------:R-:W-:Y:S01]  /*20630*/  VIADD R8, R47, 0xfffffeb0 ;  /* 0xfffffeb02f087836 */ /* 0x000fe20000000000 */
[----:B------:R-:W-:-:S02]  /*20640*/  ISETP.GE.AND P2, PT, R10, R243, PT ;  /* 0x000000f30a00720c */ /* 0x000fc40003f46270 */
[----:B------:R-:W-:Y:S02]  /*20650*/  FSEL R91, R91, -INF , P3 ;  /* 0xff8000005b5b7808 */ /* 0x000fe40001800000 */
[----:B------:R-:W-:Y:S02]  /*20660*/  ISETP.GE.AND P4, PT, R10, R242, PT ;  /* 0x000000f20a00720c */ /* 0x000fe40003f86270 */
[----:B------:R-:W-:Y:S02]  /*20670*/  FSEL R91, R91, -INF , !P2 ;  /* 0xff8000005b5b7808 */ /* 0x000fe40005000000 */
[C---:B------:R-:W-:Y:S01]  /*20680*/  ISETP.GE.AND P2, PT, R8.reuse, R244, PT ;  /* 0x000000f40800720c */ /* 0x040fe20003f46270 */
[----:B------:R-:W-:Y:S01]  /*20690*/  VIADD R10, R47, 0xfffffeb1 ;  /* 0xfffffeb12f0a7836 */ /* 0x000fe20000000000 */
[----:B------:R-:W-:Y:S02]  /*206a0*/  FSEL R115, R115, -INF , !P4 ;  /* 0xff80000073737808 */ /* 0x000fe40006000000 */
[----:B------:R-:W-:-:S02]  /*206b0*/  ISETP.GE.AND P3, PT, R8, R245, PT ;  /* 0x000000f50800720c */ /* 0x000fc40003f66270 */
[----:B------:R-:W-:Y:S02]  /*206c0*/  FSEL R114, R84, -INF , P1 ;  /* 0xff80000054727808 */ /* 0x000fe40000800000 */
[----:B------:R-:W-:Y:S02]  /*206d0*/  FSEL R90, R90, -INF , P0 ;  /* 0xff8000005a5a7808 */ /* 0x000fe40000000000 */
[C---:B------:R-:W-:Y:S02]  /*206e0*/  ISETP.GE.AND P4, PT, R8.reuse, R242, PT ;  /* 0x000000f20800720c */ /* 0x040fe40003f86270 */
[----:B------:R-:W-:Y:S01]  /*206f0*/  ISETP.GE.AND P1, PT, R8, R243, PT ;  /* 0x000000f30800720c */ /* 0x000fe20003f26270 */
[----:B------:R-:W-:Y:S01]  /*20700*/  VIADD R8, R47, 0xfffffeb8 ;  /* 0xfffffeb82f087836 */ /* 0x000fe20000000000 */
[----:B------:R-:W-:Y:S02]  /*20710*/  FSEL R89, R89, -INF , P2 ;  /* 0xff80000059597808 */ /* 0x000fe40001000000 */
[----:B------:R-:W-:-:S02]  /*20720*/  FSEL R114, R114, -INF , !P6 ;  /* 0xff80000072727808 */ /* 0x000fc40007000000 */
[----:B------:R-:W-:Y:S02]  /*20730*/  FSEL R113, R85, -INF , P3 ;  /* 0xff80000055717808 */ /* 0x000fe40001800000 */
[----:B------:R-:W-:Y:S02]  /*20740*/  FSEL R90, R90, -INF , !P5 ;  /* 0xff8000005a5a7808 */ /* 0x000fe40006800000 */
[C---:B------:R-:W-:Y:S02]  /*20750*/  ISETP.GE.AND P0, PT, R10.reuse, R245, PT ;  /* 0x000000f50a00720c */ /* 0x040fe40003f06270 */
[C---:B------:R-:W-:Y:S02]  /*20760*/  ISETP.GE.AND P6, PT, R10.reuse, R242, PT ;  /* 0x000000f20a00720c */ /* 0x040fe40003fc6270 */
[C---:B------:R-:W-:Y:S02]  /*20770*/  ISETP.GE.AND P3, PT, R10.reuse, R244, PT ;  /* 0x000000f40a00720c */ /* 0x040fe40003f66270 */
[----:B------:R-:W-:Y:S01]  /*20780*/  ISETP.GE.AND P5, PT, R10, R243, PT ;  /* 0x000000f30a00720c */ /* 0x000fe20003fa6270 */
[----:B------:R-:W-:Y:S01]  /*20790*/  VIADD R10, R47, 0xfffffeb9 ;  /* 0xfffffeb92f0a7836 */ /* 0x000fe20000000000 */
[----:B------:R-:W-:-:S02]  /*207a0*/  FSEL R89, R89, -INF , !P1 ;  /* 0xff80000059597808 */ /* 0x000fc40004800000 */
[C---:B------:R-:W-:Y:S02]  /*207b0*/  ISETP.GE.AND P2, PT, R8.reuse, R245, PT ;  /* 0x000000f50800720c */ /* 0x040fe40003f46270 */
[C---:B------:R-:W-:Y:S02]  /*207c0*/  ISETP.GE.AND P1, PT, R8.reuse, R244, PT ;  /* 0x000000f40800720c */ /* 0x040fe40003f26270 */
[----:B------:R-:W-:Y:S02]  /*207d0*/  FSEL R113, R113, -INF , !P4 ;  /* 0xff80000071717808 */ /* 0x000fe40006000000 */
[----:B------:R-:W-:Y:S02]  /*207e0*/  FSEL R112, R87, -INF , P0 ;  /* 0xff80000057707808 */ /* 0x000fe40000000000 */
[C---:B------:R-:W-:Y:S02]  /*207f0*/  ISETP.GE.AND P4, PT, R8.reuse, R242, PT ;  /* 0x000000f20800720c */ /* 0x040fe40003f86270 */
[----:B------:R-:W-:Y:S01]  /*20800*/  ISETP.GE.AND P0, PT, R8, R243, PT ;  /* 0x000000f30800720c */ /* 0x000fe20003f06270 */
[----:B------:R-:W-:Y:S01]  /*20810*/  VIADD R8, R47, 0xfffffec0 ;  /* 0xfffffec02f087836 */ /* 0x000fe20000000000 */
[----:B------:R-:W-:-:S02]  /*20820*/  FSEL R88, R88, -INF , P3 ;  /* 0xff80000058587808 */ /* 0x000fc40001800000 */
[----:B------:R-:W-:Y:S02]  /*20830*/  ISETP.GE.AND P3, PT, R10, R245, PT ;  /* 0x000000f50a00720c */ /* 0x000fe40003f66270 */
[----:B------:R-:W-:Y:S02]  /*20840*/  FSEL R111, R94, -INF , P2 ;  /* 0xff8000005e6f7808 */ /* 0x000fe40001000000 */
[----:B------:R-:W-:Y:S02]  /*20850*/  FSEL R87, R95, -INF , P1 ;  /* 0xff8000005f577808 */ /* 0x000fe40000800000 */
[----:B------:R-:W-:Y:S02]  /*20860*/  ISETP.GE.AND P2, PT, R10, R244, PT ;  /* 0x000000f40a00720c */ /* 0x000fe40003f46270 */
[----:B------:R-:W-:Y:S02]  /*20870*/  FSEL R112, R112, -INF , !P6 ;  /* 0xff80000070707808 */ /* 0x000fe40007000000 */
[----:B------:R-:W-:-:S02]  /*20880*/  FSEL R88, R88, -INF , !P5 ;  /* 0xff80000058587808 */ /* 0x000fc40006800000 */
[C---:B------:R-:W-:Y:S02]  /*20890*/  ISETP.GE.AND P6, PT, R10.reuse, R242, PT ;  /* 0x000000f20a00720c */ /* 0x040fe40003fc6270 */
[----:B------:R-:W-:Y:S01]  /*208a0*/  ISETP.GE.AND P5, PT, R10, R243, PT ;  /* 0x000000f30a00720c */ /* 0x000fe20003fa6270 */
[----:B------:R-:W-:Y:S01]  /*208b0*/  VIADD R10, R47, 0xfffffec1 ;  /* 0xfffffec12f0a7836 */ /* 0x000fe20000000000 */
[----:B------:R-:W-:Y:S02]  /*208c0*/  FSEL R111, R111, -INF , !P4 ;  /* 0xff8000006f6f7808 */ /* 0x000fe40006000000 */
[----:B------:R-:W-:Y:S02]  /*208d0*/  FSEL R87, R87, -INF , !P0 ;  /* 0xff80000057577808 */ /* 0x000fe40004000000 */
[----:B------:R-:W-:Y:S02]  /*208e0*/  FSEL R110, R96, -INF , P3 ;  /* 0xff800000606e7808 */ /* 0x000fe40001800000 */
[----:B------:R-:W-:-:S02]  /*208f0*/  ISETP.GE.AND P1, PT, R8, R245, PT ;  /* 0x000000f50800720c */ /* 0x000fc40003f26270 */
[C---:B------:R-:W-:Y:S02]  /*20900*/  ISETP.GE.AND P4, PT, R8.reuse, R242, PT ;  /* 0x000000f20800720c */ /* 0x040fe40003f86270 */
[C---:B------:R-:W-:Y:S02]  /*20910*/  ISETP.GE.AND P0, PT, R8.reuse, R244, PT ;  /* 0x000000f40800720c */ /* 0x040fe40003f06270 */
[----:B------:R-:W-:Y:S01]  /*20920*/  ISETP.GE.AND P3, PT, R8, R243, PT ;  /* 0x000000f30800720c */ /* 0x000fe20003f66270 */
[----:B------:R-:W-:Y:S01]  /*20930*/  VIADD R8, R47, 0xfffffec8 ;  /* 0xfffffec82f087836 */ /* 0x000fe20000000000 */
[----:B------:R-:W-:Y:S02]  /*20940*/  FSEL R86, R98, -INF , P2 ;  /* 0xff80000062567808 */ /* 0x000fe40001000000 */
[----:B------:R-:W-:Y:S02]  /*20950*/  FSEL R110, R110, -INF , !P6 ;  /* 0xff8000006e6e7808 */ /* 0x000fe40007000000 */
[----:B------:R-:W-:-:S02]  /*20960*/  FSEL R109, R97, -INF , P1 ;  /* 0xff800000616d7808 */ /* 0x000fc40000800000 */
[----:B------:R-:W-:Y:S02]  /*20970*/  FSEL R86, R86, -INF , !P5 ;  /* 0xff80000056567808 */ /* 0x000fe40006800000 */
[----:B------:R-:W-:Y:S02]  /*20980*/  FSEL R72, R72, -INF , P0 ;  /* 0xff80000048487808 */ /* 0x000fe40000000000 */
[C---:B------:R-:W-:Y:S02]  /*20990*/  ISETP.GE.AND P2, PT, R10.reuse, R245, PT ;  /* 0x000000f50a00720c */ /* 0x040fe40003f46270 */
[C---:B------:R-:W-:Y:S02]  /*209a0*/  ISETP.GE.AND P6, PT, R10.reuse, R242, PT ;  /* 0x000000f20a00720c */ /* 0x040fe40003fc6270 */
[C---:B------:R-:W-:Y:S02]  /*209b0*/  ISETP.GE.AND P1, PT, R10.reuse, R244, PT ;  /* 0x000000f40a00720c */ /* 0x040fe40003f26270 */
[----:B------:R-:W-:Y:S01]  /*209c0*/  ISETP.GE.AND P5, PT, R10, R243, PT ;  /* 0x000000f30a00720c */ /* 0x000fe20003fa6270 */
[----:B------:R-:W-:Y:S01]  /*209d0*/  VIADD R10, R47, 0xfffffec9 ;  /* 0xfffffec92f0a7836 */ /* 0x000fe20000000000 */
[----:B------:R-:W-:-:S02]  /*209e0*/  ISETP.GE.AND P0, PT, R8, R245, PT ;  /* 0x000000f50800720c */ /* 0x000fc40003f06270 */
[----:B------:R-:W-:Y:S02]  /*209f0*/  FSEL R85, R72, -INF , !P3 ;  /* 0xff80000048557808 */ /* 0x000fe40005800000 */
[----:B------:R-:W-:Y:S02]  /*20a00*/  ISETP.GE.AND P3, PT, R8, R244, PT ;  /* 0x000000f40800720c */ /* 0x000fe40003f66270 */
[----:B------:R-:W-:Y:S02]  /*20a10*/  FSEL R108, R99, -INF , P2 ;  /* 0xff800000636c7808 */ /* 0x000fe40001000000 */
[----:B------:R-:W-:Y:S02]  /*20a20*/  FSEL R48, R48, -INF , P1 ;  /* 0xff80000030307808 */ /* 0x000fe40000800000 */
[----:B------:R-:W-:Y:S02]  /*20a30*/  FSEL R49, R49, -INF , P0 ;  /* 0xff80000031317808 */ /* 0x000fe40000000000 */
[----:B------:R-:W-:-:S02]  /*20a40*/  FSEL R109, R109, -INF , !P4 ;  /* 0xff8000006d6d7808 */ /* 0x000fc40006000000 */
[----:B------:R-:W-:Y:S02]  /*20a50*/  ISETP.GE.AND P0, PT, R10, R244, PT ;  /* 0x000000f40a00720c */ /* 0x000fe40003f06270 */
[C---:B------:R-:W-:Y:S02]  /*20a60*/  ISETP.GE.AND P4, PT, R8.reuse, R242, PT ;  /* 0x000000f20800720c */ /* 0x040fe40003f86270 */
[----:B------:R-:W-:Y:S01]  /*20a70*/  ISETP.GE.AND P2, PT, R8, R243, PT ;  /* 0x000000f30800720c */ /* 0x000fe20003f46270 */
[----:B------:R-:W-:Y:S01]  /*20a80*/  VIADD R8, R47, 0xfffffed0 ;  /* 0xfffffed02f087836 */ /* 0x000fe20000000000 */
[----:B------:R-:W-:Y:S02]  /*20a90*/  FSEL R108, R108, -INF , !P6 ;  /* 0xff8000006c6c7808 */ /* 0x000fe40007000000 */
[----:B------:R-:W-:Y:S02]  /*20aa0*/  ISETP.GE.AND P1, PT, R10, R245, PT ;  /* 0x000000f50a00720c */ /* 0x000fe40003f26270 */
[----:B------:R-:W-:-:S02]  /*20ab0*/  FSEL R84, R48, -INF , !P5 ;  /* 0xff80000030547808 */ /* 0x000fc40006800000 */
[----:B------:R-:W-:Y:S02]  /*20ac0*/  FSEL R83, R102, -INF , P3 ;  /* 0xff80000066537808 */ /* 0x000fe40001800000 */
[C---:B------:R-:W-:Y:S02]  /*20ad0*/  ISETP.GE.AND P6, PT, R10.reuse, R242, PT ;  /* 0x000000f20a00720c */ /* 0x040fe40003fc6270 */
[----:B------:R-:W-:Y:S01]  /*20ae0*/  ISETP.GE.AND P5, PT, R10, R243, PT ;  /* 0x000000f30a00720c */ /* 0x000fe20003fa6270 */
[----:B------:R-:W-:Y:S01]  /*20af0*/  VIADD R10, R47, 0xfffffed1 ;  /* 0xfffffed12f0a7836 */ /* 0x000fe20000000000 */
[----:B------:R-:W-:Y:S02]  /*20b00*/  FSEL R50, R50, -INF , P0 ;  /* 0xff80000032327808 */ /* 0x000fe40000000000 */
[----:B------:R-:W-:Y:S02]  /*20b10*/  FSEL R107, R49, -INF , !P4 ;  /* 0xff800000316b7808 */ /* 0x000fe40006000000 */
[----:B------:R-:W-:-:S02]  /*20b20*/  FSEL R83, R83, -INF , !P2 ;  /* 0xff80000053537808 */ /* 0x000fc40005000000 */
[----:B------:R-:W-:Y:S02]  /*20b30*/  FSEL R103, R103, -INF , P1 ;  /* 0xff80000067677808 */ /* 0x000fe40000800000 */
[C---:B------:R-:W-:Y:S02]  /*20b40*/  ISETP.GE.AND P3, PT, R8.reuse, R245, PT ;  /* 0x000000f50800720c */ /* 0x040fe40003f66270 */
[C---:B------:R-:W-:Y:S02]  /*20b50*/  ISETP.GE.AND P4, PT, R8.reuse, R242, PT ;  /* 0x000000f20800720c */ /* 0x040fe40003f86270 */
[C---:B------:R-:W-:Y:S02]  /*20b60*/  ISETP.GE.AND P2, PT, R8.reuse, R244, PT ;  /* 0x000000f40800720c */ /* 0x040fe40003f46270 */
[----:B------:R-:W-:Y:S01]  /*20b70*/  ISETP.GE.AND P1, PT, R8, R243, PT ;  /* 0x000000f30800720c */ /* 0x000fe20003f26270 */
[----:B------:R-:W-:Y:S01]  /*20b80*/  VIADD R8, R47, 0xfffffed8 ;  /* 0xfffffed82f087836 */ /* 0x000fe20000000000 */
[----:B------:R-:W-:-:S02]  /*20b90*/  FSEL R82, R50, -INF , !P5 ;  /* 0xff80000032527808 */ /* 0x000fc40006800000 */
[C---:B------:R-:W-:Y:S02]  /*20ba0*/  ISETP.GE.AND P0, PT, R10.reuse, R245, PT ;  /* 0x000000f50a00720c */ /* 0x040fe40003f06270 */
[----:B------:R-:W-:Y:S02]  /*20bb0*/  ISETP.GE.AND P5, PT, R10, R244, PT ;  /* 0x000000f40a00720c */ /* 0x000fe40003fa6270 */
[----:B------:R-:W-:Y:S02]  /*20bc0*/  FMNMX3.FTZ R11, R2, R18, R21, !PT ;  /* 0x00000012020b7276 */ /* 0x000fe40007810015 */
[----:B------:R-:W-:Y:S02]  /*20bd0*/  FSEL R106, R103, -INF , !P6 ;  /* 0xff800000676a7808 */ /* 0x000fe40007000000 */
[----:B------:R-:W-:Y:S02]  /*20be0*/  FSEL R24, R24, -INF , P3 ;  /* 0xff80000018187808 */ /* 0x000fe40001800000 */
[----:B------:R-:W-:-:S02]  /*20bf0*/  ISETP.GE.AND P6, PT, R10, R242, PT ;  /* 0x000000f20a00720c */ /* 0x000fc40003fc6270 */
[----:B------:R-:W-:Y:S01]  /*20c00*/  ISETP.GE.AND P3, PT, R10, R243, PT ;  /* 0x000000f30a00720c */ /* 0x000fe20003f66270 */
[----:B------:R-:W-:Y:S01]  /*20c10*/  VIADD R10, R47, 0xfffffed9 ;  /* 0xfffffed92f0a7836 */ /* 0x000fe20000000000 */
[----:B------:R-:W-:Y:S02]  /*20c20*/  FSEL R26, R26, -INF , P2 ;  /* 0xff8000001a1a7808 */ /* 0x000fe40001000000 */
[----:B------:R-:W-:Y:S02]  /*20c30*/  ISETP.GE.AND P2, PT, R8, R245, PT ;  /* 0x000000f50800720c */ /* 0x000fe40003f46270 */
[----:B------:R-:W-:Y:S02]  /*20c40*/  FSEL R25, R25, -INF , P0 ;  /* 0xff80000019197808 */ /* 0x000fe40000000000 */
[----:B------:R-:W-:Y:S02]  /*20c50*/  FSEL R27, R27, -INF , P5 ;  /* 0xff8000001b1b7808 */ /* 0x000fe40002800000 */
[----:B------:R-:W-:-:S02]  /*20c60*/  FMNMX3.FTZ R11, R11, R20, R19, !PT ;  /* 0x000000140b0b7276 */ /* 0x000fc40007810013 */
[----:B------:R-:W-:Y:S02]  /*20c70*/  FSEL R104, R25, -INF , !P6 ;  /* 0xff80000019687808 */ /* 0x000fe40007000000 */
[----:B------:R-:W-:Y:S02]  /*20c80*/  FSEL R51, R51, -INF , P2 ;  /* 0xff80000033337808 */ /* 0x000fe40001000000 */
[----:B------:R-:W-:Y:S02]  /*20c90*/  FSEL R80, R27, -INF , !P3 ;  /* 0xff8000001b507808 */ /* 0x000fe40005800000 */
[C---:B------:R-:W-:Y:S02]  /*20ca0*/  ISETP.GE.AND P6, PT, R10.reuse, R245, PT ;  /* 0x000000f50a00720c */ /* 0x040fe40003fc6270 */
[C---:B------:R-:W-:Y:S02]  /*20cb0*/  ISETP.GE.AND P5, PT, R10.reuse, R242, PT ;  /* 0x000000f20a00720c */ /* 0x040fe40003fa6270 */
[----:B------:R-:W-:-:S02]  /*20cc0*/  ISETP.GE.AND P2, PT, R10, R244, PT ;  /* 0x000000f40a00720c */ /* 0x000fc40003f46270 */
[----:B------:R-:W-:Y:S02]  /*20cd0*/  ISETP.GE.AND P3, PT, R10, R243, PT ;  /* 0x000000f30a00720c */ /* 0x000fe40003f66270 */
[----:B------:R-:W-:Y:S02]  /*20ce0*/  FMNMX3.FTZ R11, R11, R32, R39, !PT ;  /* 0x000000200b0b7276 */ /* 0x000fe40007810027 */
[----:B------:R-:W-:Y:S01]  /*20cf0*/  FMNMX3.FTZ R10, R0, R7, R4, !PT ;  /* 0x00000007000a7276 */ /* 0x000fe20007810004 */
[----:B------:R-:W-:Y:S01]  /*20d00*/  IMAD.MOV.U32 R252, RZ, RZ, R57 ;  /* 0x000000fffffc7224 */ /* 0x000fe200078e0039 */
[----:B------:R-:W-:Y:S02]  /*20d10*/  FMNMX3.FTZ R11, R11, R40, R38, !PT ;  /* 0x000000280b0b7276 */ /* 0x000fe40007810026 */
[----:B------:R-:W-:Y:S01]  /*20d20*/  FMNMX3.FTZ R10, R10, R6, R5, !PT ;  /* 0x000000060a0a7276 */ /* 0x000fe20007810005 */
[----:B------:R-:W-:Y:S01]  /*20d30*/  IMAD.MOV.U32 R247, RZ, RZ, R59 ;  /* 0x000000fffff77224 */ /* 0x000fe200078e003b */
[----:B------:R-:W-:Y:S01]  /*20d40*/  FMNMX3.FTZ R11, R11, R55, R252, !PT ;  /* 0x000000370b0b7276 */ /* 0x000fe200078100fc */
[----:B------:R-:W-:Y:S01]  /*20d50*/  IMAD.MOV.U32 R251, RZ, RZ, R58 ;  /* 0x000000fffffb7224 */ /* 0x000fe200078e003a */
[----:B------:R-:W-:Y:S01]  /*20d60*/  FMNMX3.FTZ R10, R10, R37, R36, !PT ;  /* 0x000000250a0a7276 */ /* 0x000fe20007810024 */
[----:B------:R-:W-:-:S03]  /*20d70*/  IMAD.MOV.U32 R250, RZ, RZ, R69 ;  /* 0x000000fffffa7224 */ /* 0x000fc600078e0045 */
[----:B------:R-:W-:Y:S02]  /*20d80*/  FMNMX3.FTZ R11, R11, R251, R247, !PT ;  /* 0x000000fb0b0b7276 */ /* 0x000fe400078100f7 */
[----:B------:R-:W-:Y:S01]  /*20d90*/  FMNMX3.FTZ R10, R10, R52, R56, !PT ;  /* 0x000000340a0a7276 */ /* 0x000fe20007810038 */
[----:B------:R-:W-:Y:S01]  /*20da0*/  IMAD.MOV.U32 R214, RZ, RZ, R76 ;  /* 0x000000ffffd67224 */ /* 0x000fe200078e004c */
[----:B------:R-:W-:Y:S01]  /*20db0*/  FMNMX3.FTZ R11, R11, R61, R60, !PT ;  /* 0x0000003d0b0b7276 */ /* 0x000fe2000781003c */
[----:B------:R-:W-:Y:S01]  /*20dc0*/  IMAD.MOV.U32 R221, RZ, RZ, R71 ;  /* 0x000000ffffdd7224 */ /* 0x000fe200078e0047 */
[----:B------:R-:W-:Y:S01]  /*20dd0*/  FMNMX3.FTZ R10, R10, R250, R62, !PT ;  /* 0x000000fa0a0a7276 */ /* 0x000fe2000781003e */
[----:B------:R-:W-:Y:S02]  /*20de0*/  IMAD.MOV.U32 R246, RZ, RZ, R70 ;  /* 0x000000fffff67224 */ /* 0x000fe400078e0046 */
[----:B------:R-:W-:Y:S01]  /*20df0*/  IMAD.MOV.U32 R209, RZ, RZ, R78 ;  /* 0x000000ffffd17224 */ /* 0x000fe200078e004e */
[----:B------:R-:W-:Y:S01]  /*20e00*/  FMNMX3.FTZ R11, R11, R221, R214, !PT ;  /* 0x000000dd0b0b7276 */ /* 0x000fe200078100d6 */
[----:B------:R-:W-:Y:S01]  /*20e10*/  IMAD.MOV.U32 R215, RZ, RZ, R77 ;  /* 0x000000ffffd77224 */ /* 0x000fe200078e004d */
[----:B------:R-:W-:Y:S01]  /*20e20*/  FMNMX3.FTZ R10, R10, R246, R63, !PT ;  /* 0x000000f60a0a7276 */ /* 0x000fe2000781003f */
[----:B------:R-:W-:Y:S01]  /*20e30*/  IMAD.MOV.U32 R207, RZ, RZ, R100 ;  /* 0x000000ffffcf7224 */ /* 0x000fe200078e0064 */
[----:B------:R-:W-:Y:S01]  /*20e40*/  FMNMX3.FTZ R11, R11, R229, R220, !PT ;  /* 0x000000e50b0b7276 */ /* 0x000fe200078100dc */
[----:B------:R-:W-:Y:S01]  /*20e50*/  IMAD.MOV.U32 R208, RZ, RZ, R79 ;  /* 0x000000ffffd07224 */ /* 0x000fe200078e004f */
        /* <DEDUP_REMOVED lines=10> */
[----:B------:R-:W-:Y:S02]  /*20f00*/  FSEL R81, R26, -INF , !P1 ;  /* 0xff8000001a517808 */ /* 0x000fe40004800000 */
[----:B------:R-:W-:Y:S02]  /*20f10*/  FMNMX3.FTZ R10, R10, R185, R184, !PT ;  /* 0x000000b90a0a7276 */ /* 0x000fe400078100b8 */
[----:B------:R-:W-:-:S02]  /*20f20*/  ISETP.GE.AND P1, PT, R8, R244, PT ;  /* 0x000000f40800720c */ /* 0x000fc40003f26270 */
[----:B------:R-:W-:Y:S02]  /*20f30*/  FSEL R105, R24, -INF , !P4 ;  /* 0xff80000018697808 */ /* 0x000fe40006000000 */
[----:B------:R-:W-:Y:S02]  /*20f40*/  FMNMX3.FTZ R11, R11, R202, R201, !PT ;  /* 0x000000ca0b0b7276 */ /* 0x000fe400078100c9 */
[C---:B------:R-:W-:Y:S02]  /*20f50*/  ISETP.GE.AND P4, PT, R8.reuse, R242, PT ;  /* 0x000000f20800720c */ /* 0x040fe40003f86270 */
[----:B------:R-:W-:Y:S01]  /*20f60*/  ISETP.GE.AND P0, PT, R8, R243, PT ;  /* 0x000000f30800720c */ /* 0x000fe20003f06270 */
[----:B------:R-:W-:Y:S01]  /*20f70*/  VIADD R8, R47, 0xfffffee0 ;  /* 0xfffffee02f087836 */ /* 0x000fe20000000000 */
[----:B------:R-:W-:Y:S02]  /*20f80*/  FMNMX3.FTZ R10, R10, R193, R192, !PT ;  /* 0x000000c10a0a7276 */ /* 0x000fe400078100c0 */
[----:B------:R-:W-:-:S02]  /*20f90*/  FSEL R68, R68, -INF , P1 ;  /* 0xff80000044447808 */ /* 0x000fc40000800000 */
[----:B------:R-:W-:Y:S02]  /*20fa0*/  FMNMX3.FTZ R11, R11, R200, R199, !PT ;  /* 0x000000c80b0b7276 */ /* 0x000fe400078100c7 */
[----:B------:R-:W-:Y:S02]  /*20fb0*/  FMNMX3.FTZ R10, R10, R191, R190, !PT ;  /* 0x000000bf0a0a7276 */ /* 0x000fe400078100be */
        /* <DEDUP_REMOVED lines=36> */
[----:B------:R-:W-:-:S02]  /*21200*/  FSEL R76, R13, -INF , !P1 ;  /* 0xff8000000d4c7808 */ /* 0x000fc40004800000 */
[----:B------:R-:W-:Y:S02]  /*21210*/  FSEL R15, R15, -INF , P4 ;  /* 0xff8000000f0f7808 */ /* 0x000fe40002000000 */
[----:B------:R-:W-:Y:S02]  /*21220*/  FMNMX3.FTZ R11, R11, R117, R116, !PT ;  /* 0x000000750b0b7276 */ /* 0x000fe40007810074 */
[C---:B------:R-:W-:Y:S02]  /*21230*/  ISETP.GE.AND P2, PT, R8.reuse, R245, PT ;  /* 0x000000f50800720c */ /* 0x040fe40003f46270 */
[C---:B------:R-:W-:Y:S02]  /*21240*/  ISETP.GE.AND P3, PT, R8.reuse, R242, PT ;  /* 0x000000f20800720c */ /* 0x040fe40003f66270 */
[C---:B------:R-:W-:Y:S02]  /*21250*/  ISETP.GE.AND P1, PT, R8.reuse, R244, PT ;  /* 0x000000f40800720c */ /* 0x040fe40003f26270 */
[----:B------:R-:W-:Y:S01]  /*21260*/  ISETP.GE.AND P4, PT, R8, R243, PT ;  /* 0x000000f30800720c */ /* 0x000fe20003f86270 */
[----:B------:R-:W-:Y:S01]  /*21270*/  VIADD R8, R47, 0xfffffef0 ;  /* 0xfffffef02f087836 */ /* 0x000fe20000000000 */
[----:B------:R-:W-:-:S02]  /*21280*/  FMNMX3.FTZ R10, R10, R170, R169, !PT ;  /* 0x000000aa0a0a7276 */ /* 0x000fc400078100a9 */
[----:B------:R-:W-:Y:S02]  /*21290*/  FMNMX3.FTZ R11, R11, R115, R114, !PT ;  /* 0x000000730b0b7276 */ /* 0x000fe40007810072 */
[----:B------:R-:W-:Y:S02]  /*212a0*/  FSEL R16, R16, -INF , P2 ;  /* 0xff80000010107808 */ /* 0x000fe40001000000 */
[----:B------:R-:W-:Y:S02]  /*212b0*/  FMNMX3.FTZ R10, R10, R168, R166, !PT ;  /* 0x000000a80a0a7276 */ /* 0x000fe400078100a6 */
[----:B------:R-:W-:Y:S02]  /*212c0*/  FSEL R99, R15, -INF , !P0 ;  /* 0xff8000000f637808 */ /* 0x000fe40004000000 */
[----:B------:R-:W-:Y:S02]  /*212d0*/  ISETP.GE.AND P0, PT, R8, R245, PT ;  /* 0x000000f50800720c */ /* 0x000fe40003f06270 */
[----:B------:R-:W-:-:S02]  /*212e0*/  FMNMX3.FTZ R11, R11, R113, R112, !PT ;  /* 0x000000710b0b7276 */ /* 0x000fc40007810070 */
[----:B------:R-:W-:Y:S02]  /*212f0*/  FSEL R35, R35, -INF , P6 ;  /* 0xff80000023237808 */ /* 0x000fe40003000000 */
[----:B------:R-:W-:Y:S02]  /*21300*/  FSEL R98, R16, -INF , !P3 ;  /* 0xff80000010627808 */ /* 0x000fe40005800000 */
[----:B------:R-:W-:Y:S02]  /*21310*/  FMNMX3.FTZ R10, R10, R93, R92, !PT ;  /* 0x0000005d0a0a7276 */ /* 0x000fe4000781005c */
[C---:B------:R-:W-:Y:S02]  /*21320*/  ISETP.GE.AND P6, PT, R8.reuse, R242, PT ;  /* 0x000000f20800720c */ /* 0x040fe40003fc6270 */
[C---:B------:R-:W-:Y:S02]  /*21330*/  ISETP.GE.AND P2, PT, R8.reuse, R244, PT ;  /* 0x000000f40800720c */ /* 0x040fe40003f46270 */
[----:B------:R-:W-:Y:S01]  /*21340*/  ISETP.GE.AND P3, PT, R8, R243, PT ;  /* 0x000000f30800720c */ /* 0x000fe20003f66270 */
[----:B------:R-:W-:Y:S01]  /*21350*/  VIADD R8, R47, 0xfffffef1 ;  /* 0xfffffef12f087836 */ /* 0x000fe20000000000 */
[----:B------:R-:W-:-:S02]  /*21360*/  FSEL R28, R28, -INF , P0 ;  /* 0xff8000001c1c7808 */ /* 0x000fc40000000000 */
[----:B------:R-:W-:Y:S02]  /*21370*/  FMNMX3.FTZ R11, R11, R111, R110, !PT ;  /* 0x0000006f0b0b7276 */ /* 0x000fe4000781006e */
[----:B------:R-:W-:Y:S02]  /*21380*/  FMNMX3.FTZ R10, R10, R91, R90, !PT ;  /* 0x0000005b0a0a7276 */ /* 0x000fe4000781005a */
[----:B------:R-:W-:Y:S02]  /*21390*/  FSEL R17, R17, -INF , P1 ;  /* 0xff80000011117808 */ /* 0x000fe40000800000 */
[----:B------:R-:W-:Y:S02]  /*213a0*/  FSEL R97, R28, -INF , !P6 ;  /* 0xff8000001c617808 */ /* 0x000fe40007000000 */
[----:B------:R-:W-:Y:S02]  /*213b0*/  FSEL R29, R29, -INF , P2 ;  /* 0xff8000001d1d7808 */ /* 0x000fe40001000000 */
[----:B------:R-:W-:-:S02]  /*213c0*/  ISETP.GE.AND P1, PT, R8, R245, PT ;  /* 0x000000f50800720c */ /* 0x000fc40003f26270 */
[C---:B------:R-:W-:Y:S02]  /*213d0*/  ISETP.GE.AND P0, PT, R8.reuse, R242, PT ;  /* 0x000000f20800720c */ /* 0x040fe40003f06270 */
[C---:B------:R-:W-:Y:S02]  /*213e0*/  ISETP.GE.AND P6, PT, R8.reuse, R244, PT ;  /* 0x000000f40800720c */ /* 0x040fe40003fc6270 */
[----:B------:R-:W-:Y:S01]  /*213f0*/  ISETP.GE.AND P2, PT, R8, R243, PT ;  /* 0x000000f30800720c */ /* 0x000fe20003f46270 */
[----:B------:R-:W-:Y:S01]  /*21400*/  VIADD R8, R47, 0xfffffef8 ;  /* 0xfffffef82f087836 */ /* 0x000fe20000000000 */
[----:B------:R-:W-:Y:S02]  /*21410*/  FMNMX3.FTZ R11, R11, R109, R108, !PT ;  /* 0x0000006d0b0b7276 */ /* 0x000fe4000781006c */
[----:B------:R-:W-:Y:S02]  /*21420*/  FMNMX3.FTZ R10, R10, R89, R88, !PT ;  /* 0x000000590a0a7276 */ /* 0x000fe40007810058 */
[----:B------:R-:W-:-:S02]  /*21430*/  FMNMX3.FTZ R11, R11, R107, R106, !PT ;  /* 0x0000006b0b0b7276 */ /* 0x000fc4000781006a */
[----:B------:R-:W-:Y:S02]  /*21440*/  FSEL R22, R22, -INF , P1 ;  /* 0xff80000016167808 */ /* 0x000fe40000800000 */
[----:B------:R-:W-:Y:S02]  /*21450*/  FMNMX3.FTZ R10, R10, R87, R86, !PT ;  /* 0x000000570a0a7276 */ /* 0x000fe40007810056 */
[----:B------:R-:W-:Y:S02]  /*21460*/  ISETP.GE.AND P1, PT, R8, R245, PT ;  /* 0x000000f50800720c */ /* 0x000fe40003f26270 */
[----:B------:R-:W-:Y:S02]  /*21470*/  FMNMX3.FTZ R11, R11, R105, R104, !PT ;  /* 0x000000690b0b7276 */ /* 0x000fe40007810068 */
[----:B------:R-:W-:Y:S02]  /*21480*/  FMNMX3.FTZ R10, R10, R85, R84, !PT ;  /* 0x000000550a0a7276 */ /* 0x000fe40007810054 */
[----:B------:R-:W-:-:S02]  /*21490*/  FSEL R96, R22, -INF , !P0 ;  /* 0xff80000016607808 */ /* 0x000fc40004000000 */
[----:B------:R-:W-:Y:S02]  /*214a0*/  FSEL R23, R23, -INF , P6 ;  /* 0xff80000017177808 */ /* 0x000fe40003000000 */
[----:B------:R-:W-:Y:S02]  /*214b0*/  FSEL R31, R31, -INF , P1 ;  /* 0xff8000001f1f7808 */ /* 0x000fe40000800000 */
[C---:B------:R-:W-:Y:S02]  /*214c0*/  ISETP.GE.AND P0, PT, R8.reuse, R242, PT ;  /* 0x000000f20800720c */ /* 0x040fe40003f06270 */
[C---:B------:R-:W-:Y:S02]  /*214d0*/  ISETP.GE.AND P6, PT, R8.reuse, R244, PT ;  /* 0x000000f40800720c */ /* 0x040fe40003fc6270 */
[----:B------:R-:W-:Y:S02]  /*214e0*/  ISETP.GE.AND P1, PT, R8, R243, PT ;  /* 0x000000f30800720c */ /* 0x000fe40003f26270 */
[----:B------:R-:W-:-:S02]  /*214f0*/  FMNMX3.FTZ R8, R11, R103, R102, !PT ;  /* 0x000000670b087276 */ /* 0x000fc40007810066 */
[----:B------:R-:W-:Y:S01]  /*21500*/  FMNMX3.FTZ R11, R10, R83, R82, !PT ;  /* 0x000000530a0b7276 */ /* 0x000fe20007810052 */
[----:B------:R-:W-:Y:S01]  /*21510*/  VIADD R47, R47, 0xfffffef9 ;  /* 0xfffffef92f2f7836 */ /* 0x000fe20000000000 */
[----:B------:R-:W-:Y:S02]  /*21520*/  FSEL R95, R31, -INF , !P0 ;  /* 0xff8000001f5f7808 */ /* 0x000fe40004000000 */
[----:B------:R-:W-:Y:S02]  /*21530*/  FMNMX3.FTZ R11, R11, R81, R80, !PT ;  /* 0x000000510b0b7276 */ /* 0x000fe40007810050 */
[----:B------:R-:W-:Y:S02]  /*21540*/  ISETP.GE.AND P0, PT, R47, R245, PT ;  /* 0x000000f52f00720c */ /* 0x000fe40003f06270 */
[----:B------:R-:W-:Y:S02]  /*21550*/  FMNMX3.FTZ R11, R11, R79, R78, !PT ;  /* 0x0000004f0b0b7276 */ /* 0x000fe4000781004e */
[----:B------:R-:W-:-:S02]  /*21560*/  FSEL R42, R42, -INF , P6 ;  /* 0xff8000002a2a7808 */ /* 0x000fc40003000000 */
[C---:B------:R-:W-:Y:S02]  /*21570*/  ISETP.GE.AND P6, PT, R47.reuse, R242, PT ;  /* 0x000000f22f00720c */ /* 0x040fe40003fc6270 */
[----:B------:R-:W-:Y:S02]  /*21580*/  FSEL R30, R30, -INF , P0 ;  /* 0xff8000001e1e7808 */ /* 0x000fe40000000000 */
[----:B------:R-:W-:Y:S02]  /*21590*/  FMNMX3.FTZ R8, R8, R101, R100, !PT ;  /* 0x0000006508087276 */ /* 0x000fe40007810064 */
[----:B------:R-:W-:Y:S02]  /*215a0*/  ISETP.GE.AND P0, PT, R47, R244, PT ;  /* 0x000000f42f00720c */ /* 0x000fe40003f06270 */
[----:B------:R-:W-:Y:S02]  /*215b0*/  FSEL R73, R35, -INF , !P5 ;  /* 0xff80000023497808 */ /* 0x000fe40006800000 */
[----:B------:R-:W-:-:S02]  /*215c0*/  FSEL R72, R17, -INF , !P4 ;  /* 0xff80000011487808 */ /* 0x000fc40006000000 */
[----:B------:R-:W-:Y:S02]  /*215d0*/  FMNMX3.FTZ R11, R11, R77, R76, !PT ;  /* 0x0000004d0b0b7276 */ /* 0x000fe4000781004c */
[----:B------:R-:W-:Y:S02]  /*215e0*/  FSEL R94, R30, -INF , !P6 ;  /* 0xff8000001e5e7808 */ /* 0x000fe40007000000 */
[----:B------:R-:W-:Y:S02]  /*215f0*/  FMNMX3.FTZ R8, R8, R99, R98, !PT ;  /* 0x0000006308087276 */ /* 0x000fe40007810062 */
[----:B------:R-:W-:Y:S02]  /*21600*/  ISETP.GE.AND P6, PT, R47, R243, PT ;  /* 0x000000f32f00720c */ /* 0x000fe40003fc6270 */
[----:B------:R-:W-:Y:S02]  /*21610*/  FSEL R43, R43, -INF , P0 ;  /* 0xff8000002b2b7808 */ /* 0x000fe40000000000 */
[----:B------:R-:W-:-:S02]  /*21620*/  FSEL R71, R29, -INF , !P3 ;  /* 0xff8000001d477808 */ /* 0x000fc40005800000 */
[----:B------:R-:W-:Y:S02]  /*21630*/  FSEL R70, R23, -INF , !P2 ;  /* 0xff80000017467808 */ /* 0x000fe40005000000 */
[----:B------:R-:W-:Y:S02]  /*21640*/  FMNMX3.FTZ R11, R11, R73, R72, !PT ;  /* 0x000000490b0b7276 */ /* 0x000fe40007810048 */
[----:B------:R-:W-:Y:S02]  /*21650*/  FMNMX3.FTZ R8, R8, R97, R96, !PT ;  /* 0x0000006108087276 */ /* 0x000fe40007810060 */
[----:B------:R-:W-:Y:S02]  /*21660*/  FSEL R69, R42, -INF , !P1 ;  /* 0xff8000002a457808 */ /* 0x000fe40004800000 */
[----:B------:R-:W-:Y:S02]  /*21670*/  FSEL R68, R43, -INF , !P6 ;  /* 0xff8000002b447808 */ /* 0x000fe40007000000 */
[----:B------:R-:W-:-:S02]  /*21680*/  FMNMX3.FTZ R11, R11, R71, R70, !PT ;  /* 0x000000470b0b7276 */ /* 0x000fc40007810046 */
        /* <DEDUP_REMOVED lines=8> */
[----:B------:R-:W4:Y:S01]  /*21710*/  S2UR UR6, SR_CgaCtaId ;  /* 0x00000000000679c3 */ /* 0x000f220000008800 */
[----:B------:R-:W-:Y:S01]  /*21720*/  UMOV UR7, 0x400 ;  /* 0x0000040000077882 */ /* 0x000fe20000000000 */
[----:B------:R-:W-:Y:S02]  /*21730*/  LOP3.LUT R122, R74, 0x200, R75, 0xf8, !PT ;  /* 0x000002004a7a7812 */ /* 0x000fe400078ef84b */
[----:B-1----:R-:W-:Y:S02]  /*21740*/  FMNMX.FTZ R44, R8, R44, !PT ;  /* 0x0000002c082c7209 */ /* 0x002fe40007810000 */
[----:B---3--:R-:W-:-:S03]  /*21750*/  FMNMX.FTZ R45, R10, R45, !PT ;  /* 0x0000002d0a2d7209 */ /* 0x008fc60007810000 */
[----:B--2---:R-:W-:Y:S01]  /*21760*/  FMUL.FTZ R118, R67, R44 ;  /* 0x0000002c43767220 */ /* 0x004fe20000410000 */
[----:B------:R-:W-:Y:S02]  /*21770*/  FSETP.NEU.FTZ.AND P0, PT, R44, -INF , PT ;  /* 0xff8000002c00780b */ /* 0x000fe40003f1d000 */
[----:B------:R-:W-:Y:S01]  /*21780*/  FSETP.NEU.FTZ.AND P1, PT, R45, -INF , PT ;  /* 0xff8000002d00780b */ /* 0x000fe20003f3d000 */
[----:B------:R-:W-:Y:S01]  /*21790*/  FMUL.FTZ R66, R67, R45 ;  /* 0x0000002d43427220 */ /* 0x000fe20000410000 */
[----:B------:R-:W-:Y:S01]  /*217a0*/  FSEL R118, R118, RZ, P0 ;  /* 0x000000ff76767208 */ /* 0x000fe20000000000 */
[----:B----4-:R-:W-:-:S03]  /*217b0*/  ULEA UR6, UR6, UR7, 0x18 ;  /* 0x0000000706067291 */ /* 0x010fc6000f8ec0ff */
[----:B------:R-:W-:Y:S01]  /*217c0*/  FSEL R66, R66, RZ, P1 ;  /* 0x000000ff42427208 */ /* 0x000fe20000800000 */
[----:B------:R-:W-:Y:S01]  /*217d0*/  FFMA.FTZ R75, R7, R67, -R118 ;  /* 0x00000043074b7223 */ /* 0x000fe20000010876 */
[----:B------:R-:W-:Y:S02]  /*217e0*/  FSEL R7, R45, RZ, P1 ;  /* 0x000000ff2d077208 */ /* 0x000fe40000800000 */
[----:B------:R-:W-:Y:S02]  /*217f0*/  R2P PR, R167, 0x6 ;  /* 0x00000006a7007804 */ /* 0x000fe40000000000 */
[----:B------:R-:W-:-:S05]  /*21800*/  LEA R122, R122, UR6, 0x1 ;  /* 0x000000067a7a7c11 */ /* 0x000fca000f8e08ff */
[C---:B------:R-:W-:Y:S01]  /*21810*/  VIADD R16, R122.reuse, 0xa000 ;  /* 0x0000a0007a107836 */ /* 0x040fe20000000000 */
[----:B------:R-:W-:Y:S01]  /*21820*/  SEL R126, R9, 0xffffffe0, !P1 ;  /* 0xffffffe0097e7807 */ /* 0x000fe20004800000 */
[----:B------:R-:W-:Y:S02]  /*21830*/  VIADD R127, R122, 0xa040 ;  /* 0x0000a0407a7f7836 */ /* 0x000fe40000000000 */
[-CC-:B------:R-:W-:Y:S01]  /*21840*/  FFMA.FTZ R47, R18, R67.reuse, -R66.reuse ;  /* 0x00000043122f7223 */ /* 0x180fe20000010842 */
[-C--:B------:R-:W-:Y:S01]  /*21850*/  FFMA.FTZ R119, R19, R67.reuse, -R66 ;  /* 0x0000004313777223 */ /* 0x080fe20000010842 */
[----:B------:R-:W-:Y:S01]  /*21860*/  FADD.FTZ R7, R2, -R7 ;  /* 0x8000000702077221 */ /* 0x000fe20000010000 */
[----:B------:R-:W-:Y:S02]  /*21870*/  @P2 VIADD R127, R16, 0xffffffc0 ;  /* 0xffffffc0107f2836 */ /* 0x000fe40000000000 */
[----:B------:R-:W-:Y:S01]  /*21880*/  FFMA.FTZ R74, R4, R67, -R118 ;  /* 0x00000043044a7223 */ /* 0x000fe20000010876 */
[----:B------:R-:W-:Y:S01]  /*21890*/  IMAD.IADD R123, R122, 0x1, R126 ;  /* 0x000000017a7b7824 */ /* 0x000fe200078e027e */
[----:B------:R-:W-:Y:S04]  /*218a0*/  LDSM.16.MT88.4 R12, [R122+0xa000] ;  /* 0x00a000007a0c783b */ /* 0x000fe80000004200 */
[----:B------:R-:W1:Y:S01]  /*218b0*/  LDSM.16.MT88.4 R16, [R127] ;  /* 0x000000007f10783b */ /* 0x000e620000004200 */
[----:B------:R-:W-:Y:S01]  /*218c0*/  FSEL R4, R44, RZ, P0 ;  /* 0x000000ff2c047208 */ /* 0x000fe20000000000 */
[----:B------:R-:W-:-:S02]  /*218d0*/  IMAD.IADD R126, R126, 0x1, R127 ;  /* 0x000000017e7e7824 */ /* 0x000fc400078e027f */
[----:B------:R-:W-:Y:S01]  /*218e0*/  FMUL.FTZ R7, R67, R7 ;  /* 0x0000000743077220 */ /* 0x000fe20000410000 */
[----:B------:R-:W2:Y:S01]  /*218f0*/  LDSM.16.MT88.4 R24, [R123+0xa000] ;  /* 0x00a000007b18783b */ /* 0x000ea20000004200 */
[----:B------:R-:W-:Y:S02]  /*21900*/  FADD.FTZ R4, R0, -R4 ;  /* 0x8000000400047221 */ /* 0x000fe40000010000 */
[----:B------:R-:W3:Y:S01]  /*21910*/  MUFU.EX2 R125, R7 ;  /* 0x00000007007d7308 */ /* 0x000ee20000000800 */
[----:B------:R-:W4:Y:S01]  /*21920*/  LDSM.16.MT88.4 R28, [R126] ;  /* 0x000000007e1c783b */ /* 0x000f220000004200 */
[-CC-:B------:R-:W-:Y:S01]  /*21930*/  FFMA.FTZ R121, R21, R67.reuse, -R66.reuse ;  /* 0x0000004315797223 */ /* 0x180fe20000010842 */
[-C--:B------:R-:W-:Y:S01]  /*21940*/  FFMA.FTZ R120, R20, R67.reuse, -R66 ;  /* 0x0000004314787223 */ /* 0x080fe20000010842 */
[-CC-:B------:R-:W-:Y:S01]  /*21950*/  FFMA.FTZ R6, R6, R67.reuse, -R118.reuse ;  /* 0x0000004306067223 */ /* 0x180fe20000010876 */
[-C--:B------:R-:W-:Y:S01]  /*21960*/  FFMA.FTZ R5, R5, R67.reuse, -R118 ;  /* 0x0000004305057223 */ /* 0x080fe20000010876 */
[----:B------:R-:W-:Y:S01]  /*21970*/  FMUL.FTZ R4, R67, R4 ;  /* 0x0000000443047220 */ /* 0x000fe20000410000 */
[----:B------:R-:W-:Y:S01]  /*21980*/  MUFU.EX2 R47, R47 ;  /* 0x0000002f002f7308 */ /* 0x000fe20000000800 */
[----:B------:R-:W-:-:S03]  /*21990*/  FFMA.FTZ R38, R38, R67, -R66 ;  /* 0x0000004326267223 */ /* 0x000fc60000010842 */
[----:B------:R-:W-:Y:S04]  /*219a0*/  MUFU.EX2 R121, R121 ;  /* 0x0000007900797308 */ /* 0x000fe80000000800 */
[----:B------:R-:W-:Y:S04]  /*219b0*/  MUFU.EX2 R120, R120 ;  /* 0x0000007800787308 */ /* 0x000fe80000000800 */
[----:B------:R-:W5:Y:S04]  /*219c0*/  MUFU.EX2 R119, R119 ;  /* 0x0000007700777308 */ /* 0x000f680000000800 */
[----:B------:R-:W-:Y:S04]  /*219d0*/  MUFU.EX2 R75, R75 ;  /* 0x0000004b004b7308 */ /* 0x000fe80000000800 */
[----:B------:R-:W1:Y:S04]  /*219e0*/  MUFU.EX2 R74, R74 ;  /* 0x0000004a004a7308 */ /* 0x000e680000000800 */
[----:B------:R5:W-:Y:S04]  /*219f0*/  MUFU.EX2 R2, R6 ;  /* 0x0000000600027308 */ /* 0x000be80000000800 */
[----:B------:R1:W-:Y:S04]  /*21a00*/  MUFU.EX2 R0, R5 ;  /* 0x0000000500007308 */ /* 0x0003e80000000800 */
[----:B------:R-:W2:Y:S01]  /*21a10*/  MUFU.EX2 R124, R4 ;  /* 0x00000004007c7308 */ /* 0x000ea20000000800 */
[-C--:B---3--:R-:W-:Y:S01]  /*21a20*/  FMUL.FTZ R48, R140, R125.reuse ;  /* 0x0000007d8c307220 */ /* 0x088fe20000410000 */
[----:B------:R-:W-:Y:S01]  /*21a30*/  FMUL.FTZ R49, R141, R125 ;  /* 0x0000007d8d317220 */ /* 0x000fe20000410000 */
[-C--:B------:R-:W-:Y:S01]  /*21a40*/  FFMA.FTZ R128, R39, R67.reuse, -R66 ;  /* 0x0000004327807223 */ /* 0x080fe20000010842 */
[-CC-:B------:R-:W-:Y:S01]  /*21a50*/  FFMA.FTZ R131, R37, R67.reuse, -R118.reuse ;  /* 0x0000004325837223 */ /* 0x180fe20000010876 */
[----:B------:R3:W-:Y:S01]  /*21a60*/  MUFU.EX2 R140, R38 ;  /* 0x00000026008c7308 */ /* 0x0007e20000000800 */
[-C--:B------:R-:W-:Y:S01]  /*21a70*/  FFMA.FTZ R141, R36, R67.reuse, -R118 ;  /* 0x00000043248d7223 */ /* 0x080fe20000010876 */
[-CC-:B------:R-:W-:Y:S01]  /*21a80*/  FFMA.FTZ R130, R40, R67.reuse, -R66.reuse ;  /* 0x0000004328827223 */ /* 0x180fe20000010842 */
[----:B------:R-:W-:Y:S01]  /*21a90*/  FFMA.FTZ R129, R32, R67, -R66 ;  /* 0x0000004320817223 */ /* 0x000fe20000010842 */
[----:B------:R-:W-:Y:S01]  /*21aa0*/  LDSM.16.MT88.4 R40, [R122+0xa800] ;  /* 0x00a800007a28783b */ /* 0x000fe20000004200 */
[----:B-----5:R-:W-:Y:S01]  /*21ab0*/  F2FP.F16.F32.PACK_AB R6, R119, R120 ;  /* 0x000000787706723e */ /* 0x020fe200000000ff */
[----:B------:R-:W-:Y:S01]  /*21ac0*/  FMUL.FTZ R32, R144, R125 ;  /* 0x0000007d90207220 */ /* 0x000fe20000410000 */
[----:B-1----:R-:W-:Y:S01]  /*21ad0*/  F2FP.F16.F32.PACK_AB R5, R74, R75 ;  /* 0x0000004b4a05723e */ /* 0x002fe200000000ff */
[----:B------:R-:W-:Y:S01]  /*21ae0*/  FMUL.FTZ R33, R145, R125 ;  /* 0x0000007d91217220 */ /* 0x000fe20000410000 */
[----:B---3--:R-:W1:Y:S01]  /*21af0*/  LDSM.16.MT88.4 R36, [R123+0xa800] ;  /* 0x00a800007b24783b */ /* 0x008e620000004200 */
[----:B------:R-:W-:Y:S01]  /*21b00*/  F2FP.F16.F32.PACK_AB R4, R121, R47 ;  /* 0x0000002f7904723e */ /* 0x000fe200000000ff */
[----:B--2---:R-:W-:Y:S01]  /*21b10*/  FMUL.FTZ R34, R146, R124 ;  /* 0x0000007c92227220 */ /* 0x004fe20000410000 */
[----:B------:R-:W-:Y:S01]  /*21b20*/  F2FP.F16.F32.PACK_AB R7, R0, R2 ;  /* 0x000000020007723e */ /* 0x000fe200000000ff */
        /* <DEDUP_REMOVED lines=10> */
[-C--:B------:R-:W-:Y:S01]  /*21bd0*/  FMUL.FTZ R150, R150, R124.reuse ;  /* 0x0000007c96967220 */ /* 0x080fe20000410000 */
[----:B------:R-:W-:Y:S01]  /*21be0*/  FMUL.FTZ R151, R151, R124 ;  /* 0x0000007c97977220 */ /* 0x000fe20000410000 */
[----:B------:R-:W-:Y:S01]  /*21bf0*/  HMMA.16816.F32 R32, R4, R16, R32 ;  /* 0x000000100420723c */ /* 0x000fe20000001820 */
[----:B------:R-:W-:Y:S01]  /*21c00*/  FFMA.FTZ R137, R56, R67, -R118 ;  /* 0x0000004338897223 */ /* 0x000fe20000010876 */
[----:B------:R-:W-:Y:S01]  /*21c10*/  FMUL.FTZ R8, R160, R125 ;  /* 0x0000007da0087220 */ /* 0x000fe20000410000 */
[----:B------:R-:W-:-:S02]  /*21c20*/  IMAD.MOV.U32 R160, RZ, RZ, R55 ;  /* 0x000000ffffa07224 */ /* 0x000fc400078e0037 */
[----:B------:R-:W-:Y:S01]  /*21c30*/  FMUL.FTZ R9, R161, R125 ;  /* 0x0000007da1097220 */ /* 0x000fe20000410000 */
[-C--:B------:R-:W-:Y:S01]  /*21c40*/  FMUL.FTZ R10, R162, R124.reuse ;  /* 0x0000007ca20a7220 */ /* 0x080fe20000410000 */
[-C--:B------:R-:W-:Y:S01]  /*21c50*/  FMUL.FTZ R11, R163, R124.reuse ;  /* 0x0000007ca30b7220 */ /* 0x080fe20000410000 */
[C---:B------:R-:W-:Y:S01]  /*21c60*/  HMMA.16816.F32 R16, R4.reuse, R18, R48 ;  /* 0x000000120410723c */ /* 0x040fe20000001830 */
[----:B------:R-:W-:Y:S01]  /*21c70*/  FFMA.FTZ R48, R52, R67, -R118 ;  /* 0x0000004334307223 */ /* 0x000fe20000010876 */
        /* <DEDUP_REMOVED lines=12> */
[----:B------:R-:W-:Y:S04]  /*21d40*/  MUFU.EX2 R129, R129 ;  /* 0x0000008100817308 */ /* 0x000fe80000000800 */
[----:B------:R-:W2:Y:S03]  /*21d50*/  MUFU.EX2 R128, R128 ;  /* 0x0000008000807308 */ /* 0x000ea60000000800 */
[C---:B------:R-:W-:Y:S01]  /*21d60*/  HMMA.16816.F32 R24, R4.reuse, R26, R148 ;  /* 0x0000001a0418723c */ /* 0x040fe20000001894 */
[----:B------:R-:W-:Y:S04]  /*21d70*/  MUFU.EX2 R130, R130 ;  /* 0x0000008200827308 */ /* 0x000fe80000000800 */
[----:B------:R-:W-:Y:S04]  /*21d80*/  MUFU.EX2 R131, R131 ;  /* 0x0000008300837308 */ /* 0x000fe80000000800 */
[----:B------:R-:W3:Y:S04]  /*21d90*/  MUFU.EX2 R141, R141 ;  /* 0x0000008d008d7308 */ /* 0x000ee80000000800 */
[----:B------:R5:W-:Y:S04]  /*21da0*/  MUFU.EX2 R136, R48 ;  /* 0x0000003000887308 */ /* 0x000be80000000800 */
[----:B------:R-:W1:Y:S01]  /*21db0*/  MUFU.EX2 R137, R137 ;  /* 0x0000008900897308 */ /* 0x000e620000000800 */
[C---:B------:R-:W-:Y:S08]  /*21dc0*/  HMMA.16816.F32 R8, R4.reuse, R12, R8 ;  /* 0x0000000c0408723c */ /* 0x040ff00000001808 */
[C---:B------:R-:W-:Y:S01]  /*21dd0*/  HMMA.16816.F32 R12, R4.reuse, R14, R156 ;  /* 0x0000000e040c723c */ /* 0x040fe2000000189c */
[----:B-----5:R-:W5:Y:S07]  /*21de0*/  LDSM.16.MT88.4 R48, [R127+0x800] ;  /* 0x000800007f30783b */ /* 0x020f6e0000004200 */
[C---:B----4-:R-:W-:Y:S08]  /*21df0*/  HMMA.16816.F32 R52, R4.reuse, R28, R52 ;  /* 0x0000001c0434723c */ /* 0x050ff00000001834 */
[----:B------:R-:W-:Y:S01]  /*21e00*/  HMMA.16816.F32 R4, R4, R30, R132 ;  /* 0x0000001e0404723c */ /* 0x000fe20000001884 */
[----:B------:R-:W4:Y:S01]  /*21e10*/  LDSM.16.MT88.4 R28, [R126+0x800] ;  /* 0x000800007e1c783b */ /* 0x000f220000004200 */
[----:B--2---:R-:W-:-:S02]  /*21e20*/  F2FP.F16.F32.PACK_AB R56, R128, R129 ;  /* 0x000000818038723e */ /* 0x004fc400000000ff */
[----:B---3--:R-:W-:Y:S02]  /*21e30*/  F2FP.F16.F32.PACK_AB R57, R141, R131 ;  /* 0x000000838d39723e */ /* 0x008fe400000000ff */
[----:B------:R-:W-:Y:S02]  /*21e40*/  F2FP.F16.F32.PACK_AB R58, R140, R130 ;  /* 0x000000828c3a723e */ /* 0x000fe400000000ff */
[----:B-1----:R-:W-:-:S07]  /*21e50*/  F2FP.F16.F32.PACK_AB R59, R137, R136 ;  /* 0x00000088893b723e */ /* 0x002fce00000000ff */
[C---:B------:R-:W-:Y:S08]  /*21e60*/  HMMA.16816.F32 R20, R56.reuse, R36, R20 ;  /* 0x000000243814723c */ /* 0x040ff00000001814 */
[C---:B------:R-:W-:Y:S01]  /*21e70*/  HMMA.16816.F32 R24, R56.reuse, R38, R24 ;  /* 0x000000263818723c */ /* 0x040fe20000001818 */
[----:B------:R-:W1:Y:S07]  /*21e80*/  LDSM.16.MT88.4 R36, [R122+0xb000] ;  /* 0x00b000007a24783b */ /* 0x000e6e0000004200 */
[C---:B------:R-:W-:Y:S08]  /*21e90*/  HMMA.16816.F32 R8, R56.reuse, R40, R8 ;  /* 0x000000283808723c */ /* 0x040ff00000001808 */
[C---:B------:R-:W-:Y:S01]  /*21ea0*/  HMMA.16816.F32 R12, R56.reuse, R42, R12 ;  /* 0x0000002a380c723c */ /* 0x040fe2000000180c */
[----:B------:R-:W2:Y:S01]  /*21eb0*/  LDSM.16.MT88.4 R40, [R123+0xb000] ;  /* 0x00b000007b28783b */ /* 0x000ea20000004200 */
        /* <DEDUP_REMOVED lines=8> */
[----:B------:R-:W-:Y:S04]  /*21f40*/  MUFU.EX2 R134, R134 ;  /* 0x0000008600867308 */ /* 0x000fe80000000800 */
[----:B------:R-:W3:Y:S04]  /*21f50*/  MUFU.EX2 R133, R133 ;  /* 0x0000008500857308 */ /* 0x000ee80000000800 */
[----:B------:R-:W-:Y:S04]  /*21f60*/  MUFU.EX2 R132, R132 ;  /* 0x0000008400847308 */ /* 0x000fe80000000800 */
[----:B------:R-:W-:Y:S04]  /*21f70*/  MUFU.EX2 R142, R142 ;  /* 0x0000008e008e7308 */ /* 0x000fe80000000800 */
[----:B------:R-:W-:Y:S04]  /*21f80*/  MUFU.EX2 R139, R139 ;  /* 0x0000008b008b7308 */ /* 0x000fe80000000800 */
[----:B------:R-:W1:Y:S04]  /*21f90*/  MUFU.EX2 R138, R138 ;  /* 0x0000008a008a7308 */ /* 0x000e680000000800 */
[----:B------:R-:W-:Y:S04]  /*21fa0*/  MUFU.EX2 R135, R135 ;  /* 0x0000008700877308 */ /* 0x000fe80000000800 */
[----:B------:R-:W2:Y:S01]  /*21fb0*/  MUFU.EX2 R143, R143 ;  /* 0x0000008f008f7308 */ /* 0x000ea20000000800 */
[C---:B-----5:R-:W-:Y:S08]  /*21fc0*/  HMMA.16816.F32 R32, R56.reuse, R48, R32 ;  /* 0x000000303820723c */ /* 0x060ff00000001820 */
[C---:B------:R-:W-:Y:S01]  /*21fd0*/  HMMA.16816.F32 R16, R56.reuse, R50, R16 ;  /* 0x000000323810723c */ /* 0x040fe20000001810 */
[----:B------:R-:W5:Y:S07]  /*21fe0*/  LDSM.16.MT88.4 R48, [R127+0x1000] ;  /* 0x001000007f30783b */ /* 0x000f6e0000004200 */
[C---:B----4-:R-:W-:Y:S08]  /*21ff0*/  HMMA.16816.F32 R52, R56.reuse, R28, R52 ;  /* 0x0000001c3834723c */ /* 0x050ff00000001834 */
[----:B------:R-:W-:Y:S01]  /*22000*/  HMMA.16816.F32 R4, R56, R30, R4 ;  /* 0x0000001e3804723c */ /* 0x000fe20000001804 */
[----:B------:R-:W4:Y:S01]  /*22010*/  LDSM.16.MT88.4 R56, [R126+0x1000] ;  /* 0x001000007e38783b */ /* 0x000f220000004200 */
[----:B---3--:R-:W-:-:S02]  /*22020*/  F2FP.F16.F32.PACK_AB R28, R133, R134 ;  /* 0x00000086851c723e */ /* 0x008fc400000000ff */
[----:B-1----:R-:W-:Y:S02]  /*22030*/  F2FP.F16.F32.PACK_AB R29, R138, R139 ;  /* 0x0000008b8a1d723e */ /* 0x002fe400000000ff */
[----:B------:R-:W-:Y:S02]  /*22040*/  F2FP.F16.F32.PACK_AB R30, R142, R132 ;  /* 0x000000848e1e723e */ /* 0x000fe400000000ff */
[----:B--2---:R-:W-:-:S07]  /*22050*/  F2FP.F16.F32.PACK_AB R31, R143, R135 ;  /* 0x000000878f1f723e */ /* 0x004fce00000000ff */
        /* <DEDUP_REMOVED lines=14> */
[----:B------:R-:W-:Y:S01]  /*22140*/  MUFU.EX2 R145, R145 ;  /* 0x0000009100917308 */ /* 0x000fe20000000800 */
[----:B------:R-:W3:Y:S03]  /*22150*/  LDSM.16.MT88.4 R60, [R122+0xb800] ;  /* 0x00b800007a3c783b */ /* 0x000ee60000004200 */
[----:B------:R-:W1:Y:S04]  /*22160*/  MUFU.EX2 R144, R144 ;  /* 0x0000009000907308 */ /* 0x000e680000000800 */
[----:B------:R-:W-:Y:S04]  /*22170*/  MUFU.EX2 R148, R148 ;  /* 0x0000009400947308 */ /* 0x000fe80000000800 */
[----:B------:R-:W-:Y:S04]  /*22180*/  MUFU.EX2 R147, R147 ;  /* 0x0000009300937308 */ /* 0x000fe80000000800 */
[----:B------:R-:W-:Y:S04]  /*22190*/  MUFU.EX2 R146, R146 ;  /* 0x0000009200927308 */ /* 0x000fe80000000800 */
[----:B------:R-:W2:Y:S04]  /*221a0*/  MUFU.EX2 R150, R150 ;  /* 0x0000009600967308 */ /* 0x000ea80000000800 */
[----:B------:R-:W-:Y:S04]  /*221b0*/  MUFU.EX2 R149, R149 ;  /* 0x0000009500957308 */ /* 0x000fe80000000800 */
[----:B------:R-:W3:Y:S01]  /*221c0*/  MUFU.EX2 R151, R151 ;  /* 0x0000009700977308 */ /* 0x000ee20000000800 */
[C---:B-----5:R-:W-:Y:S08]  /*221d0*/  HMMA.16816.F32 R32, R28.reuse, R48, R32 ;  /* 0x000000301c20723c */ /* 0x060ff00000001820 */
[C---:B------:R-:W-:Y:S08]  /*221e0*/  HMMA.16816.F32 R16, R28.reuse, R50, R16 ;  /* 0x000000321c10723c */ /* 0x040ff00000001810 */
[C---:B----4-:R-:W-:Y:S08]  /*221f0*/  HMMA.16816.F32 R52, R28.reuse, R56, R52 ;  /* 0x000000381c34723c */ /* 0x050ff00000001834 */
[----:B------:R-:W-:Y:S01]  /*22200*/  HMMA.16816.F32 R4, R28, R58, R4 ;  /* 0x0000003a1c04723c */ /* 0x000fe20000001804 */
[----:B------:R-:W4:Y:S01]  /*22210*/  LDSM.16.MT88.4 R28, [R126+0x1800] ;  /* 0x001800007e1c783b */ /* 0x000f220000004200 */
[----:B-1----:R-:W-:-:S02]  /*22220*/  F2FP.F16.F32.PACK_AB R48, R144, R145 ;  /* 0x000000919030723e */ /* 0x002fc400000000ff */
[----:B--2---:R-:W-:Y:S01]  /*22230*/  F2FP.F16.F32.PACK_AB R49, R150, R146 ;  /* 0x000000929631723e */ /* 0x004fe200000000ff */
[----:B------:R-:W1:Y:S01]  /*22240*/  LDSM.16.MT88.4 R56, [R123+0xc000] ;  /* 0x00c000007b38783b */ /* 0x000e620000004200 */
[----:B------:R-:W-:Y:S02]  /*22250*/  F2FP.F16.F32.PACK_AB R50, R147, R148 ;  /* 0x000000949332723e */ /* 0x000fe400000000ff */
[----:B---3--:R-:W-:-:S07]  /*22260*/  F2FP.F16.F32.PACK_AB R51, R151, R149 ;  /* 0x000000959733723e */ /* 0x008fce00000000ff */
[C---:B------:R-:W-:Y:S08]  /*22270*/  HMMA.16816.F32 R20, R48.reuse, R36, R20 ;  /* 0x000000243014723c */ /* 0x040ff00000001814 */
[----:B------:R-:W-:Y:S01]  /*22280*/  HMMA.16816.F32 R24, R48, R38, R24 ;  /* 0x000000263018723c */ /* 0x000fe20000001818 */
[----:B------:R-:W2:Y:S01]  /*22290*/  LDSM.16.MT88.4 R36, [R122+0xc000] ;  /* 0x00c000007a24783b */ /* 0x000ea20000004200 */
[-CC-:B------:R-:W-:Y:S01]  /*222a0*/  FFMA.FTZ R154, R229, R67.reuse, -R66.reuse ;  /* 0x00000043e59a7223 */ /* 0x180fe20000010842 */
[-CC-:B------:R-:W-:Y:S01]  /*222b0*/  FFMA.FTZ R153, R220, R67.reuse, -R66.reuse ;  /* 0x00000043dc997223 */ /* 0x180fe20000010842 */
[-CC-:B------:R-:W-:Y:S01]  /*222c0*/  FFMA.FTZ R152, R218, R67.reuse, -R66.reuse ;  /* 0x00000043da987223 */ /* 0x180fe20000010842 */
[----:B------:R-:W-:-:S03]  /*222d0*/  FFMA.FTZ R158, R219, R67, -R66 ;  /* 0x00000043db9e7223 */ /* 0x000fc60000010842 */
[----:B------:R-:W-:Y:S01]  /*222e0*/  HMMA.16816.F32 R32, R48, R40, R32 ;  /* 0x000000283020723c */ /* 0x000fe20000001820 */
[-CC-:B------:R-:W-:Y:S01]  /*222f0*/  FFMA.FTZ R157, R213, R67.reuse, -R118.reuse ;  /* 0x00000043d59d7223 */ /* 0x180fe20000010876 */
[-CC-:B------:R-:W-:Y:S01]  /*22300*/  FFMA.FTZ R156, R210, R67.reuse, -R118.reuse ;  /* 0x00000043d29c7223 */ /* 0x180fe20000010876 */
[-CC-:B------:R-:W-:Y:S01]  /*22310*/  FFMA.FTZ R155, R212, R67.reuse, -R118.reuse ;  /* 0x00000043d49b7223 */ /* 0x180fe20000010876 */
[----:B------:R-:W-:-:S04]  /*22320*/  FFMA.FTZ R159, R211, R67, -R118 ;  /* 0x00000043d39f7223 */ /* 0x000fc80000010876 */
[C---:B------:R-:W-:Y:S01]  /*22330*/  HMMA.16816.F32 R16, R48.reuse, R42, R16 ;  /* 0x0000002a3010723c */ /* 0x040fe20000001810 */
[----:B------:R-:W3:Y:S01]  /*22340*/  LDSM.16.MT88.4 R40, [R127+0x2000] ;  /* 0x002000007f28783b */ /* 0x000ee20000004200 */
[----:B------:R-:W-:Y:S04]  /*22350*/  MUFU.EX2 R154, R154 ;  /* 0x0000009a009a7308 */ /* 0x000fe80000000800 */
[----:B------:R-:W5:Y:S04]  /*22360*/  MUFU.EX2 R153, R153 ;  /* 0x0000009900997308 */ /* 0x000f680000000800 */
[----:B------:R-:W-:Y:S04]  /*22370*/  MUFU.EX2 R152, R152 ;  /* 0x0000009800987308 */ /* 0x000fe80000000800 */
[----:B------:R-:W-:Y:S04]  /*22380*/  MUFU.EX2 R158, R158 ;  /* 0x0000009e009e7308 */ /* 0x000fe80000000800 */
[----:B------:R-:W-:Y:S04]  /*22390*/  MUFU.EX2 R157, R157 ;  /* 0x0000009d009d7308 */ /* 0x000fe80000000800 */
[----:B------:R-:W1:Y:S04]  /*223a0*/  MUFU.EX2 R156, R156 ;  /* 0x0000009c009c7308 */ /* 0x000e680000000800 */
[----:B------:R-:W-:Y:S04]  /*223b0*/  MUFU.EX2 R155, R155 ;  /* 0x0000009b009b7308 */ /* 0x000fe80000000800 */
[----:B------:R-:W2:Y:S01]  /*223c0*/  MUFU.EX2 R159, R159 ;  /* 0x0000009f009f7308 */ /* 0x000ea20000000800 */
[C---:B------:R-:W-:Y:S08]  /*223d0*/  HMMA.16816.F32 R8, R48.reuse, R60, R8 ;  /* 0x0000003c3008723c */ /* 0x040ff00000001808 */
[C---:B------:R-:W-:Y:S01]  /*223e0*/  HMMA.16816.F32 R12, R48.reuse, R62, R12 ;  /* 0x0000003e300c723c */ /* 0x040fe2000000180c */
[-C--:B------:R-:W-:Y:S01]  /*223f0*/  FFMA.FTZ R186, R186, R67.reuse, -R118 ;  /* 0x00000043baba7223 */ /* 0x080fe20000010876 */
[-CC-:B------:R-:W-:Y:S01]  /*22400*/  FFMA.FTZ R161, R206, R67.reuse, -R66.reuse ;  /* 0x00000043cea17223 */ /* 0x180fe20000010842 */
[-CC-:B------:R-:W-:Y:S01]  /*22410*/  FFMA.FTZ R160, R205, R67.reuse, -R66.reuse ;  /* 0x00000043cda07223 */ /* 0x180fe20000010842 */
[-C--:B------:R-:W-:Y:S01]  /*22420*/  FFMA.FTZ R163, R183, R67.reuse, -R66 ;  /* 0x00000043b7a37223 */ /* 0x080fe20000010842 */
[-C--:B------:R-:W-:Y:S01]  /*22430*/  FFMA.FTZ R162, R203, R67.reuse, -R118 ;  /* 0x00000043cba27223 */ /* 0x080fe20000010876 */
[----:B------:R-:W-:Y:S01]  /*22440*/  FFMA.FTZ R204, R204, R67, -R66 ;  /* 0x00000043cccc7223 */ /* 0x000fe20000010842 */
[----:B------:R-:W-:Y:S01]  /*22450*/  LDSM.16.MT88.4 R60, [R122+0xc800] ;  /* 0x00c800007a3c783b */ /* 0x000fe20000004200 */
[----:B----4-:R-:W-:Y:S01]  /*22460*/  HMMA.16816.F32 R52, R48, R28, R52 ;  /* 0x0000001c3034723c */ /* 0x010fe20000001834 */
[----:B-----5:R-:W-:-:S02]  /*22470*/  F2FP.F16.F32.PACK_AB R28, R153, R154 ;  /* 0x0000009a991c723e */ /* 0x020fc400000000ff */
[----:B-1----:R-:W-:-:S05]  /*22480*/  F2FP.F16.F32.PACK_AB R29, R156, R157 ;  /* 0x0000009d9c1d723e */ /* 0x002fca00000000ff */
[----:B------:R-:W-:Y:S01]  /*22490*/  HMMA.16816.F32 R4, R48, R30, R4 ;  /* 0x0000001e3004723c */ /* 0x000fe20000001804 */
[----:B------:R-:W1:Y:S01]  /*224a0*/  LDSM.16.MT88.4 R48, [R126+0x2000] ;  /* 0x002000007e30783b */ /* 0x000e620000004200 */
[----:B------:R-:W-:Y:S02]  /*224b0*/  F2FP.F16.F32.PACK_AB R30, R158, R152 ;  /* 0x000000989e1e723e */ /* 0x000fe400000000ff */
[----:B--2---:R-:W-:-:S07]  /*224c0*/  F2FP.F16.F32.PACK_AB R31, R159, R155 ;  /* 0x0000009b9f1f723e */ /* 0x004fce00000000ff */
[C---:B------:R-:W-:Y:S08]  /*224d0*/  HMMA.16816.F32 R20, R28.reuse, R56, R20 ;  /* 0x000000381c14723c */ /* 0x040ff00000001814 */
[C---:B------:R-:W-:Y:S01]  /*224e0*/  HMMA.16816.F32 R24, R28.reuse, R58, R24 ;  /* 0x0000003a1c18723c */ /* 0x040fe20000001818 */
[----:B------:R-:W2:Y:S07]  /*224f0*/  LDSM.16.MT88.4 R56, [R127+0x2800] ;  /* 0x002800007f38783b */ /* 0x000eae0000004200 */
[C---:B------:R-:W-:Y:S08]  /*22500*/  HMMA.16816.F32 R8, R28.reuse, R36, R8 ;  /* 0x000000241c08723c */ /* 0x040ff00000001808 */
[C---:B------:R-:W-:Y:S01]  /*22510*/  HMMA.16816.F32 R12, R28.reuse, R38, R12 ;  /* 0x000000261c0c723c */ /* 0x040fe2000000180c */
[----:B------:R-:W4:Y:S07]  /*22520*/  LDSM.16.MT88.4 R36, [R123+0xc800] ;  /* 0x00c800007b24783b */ /* 0x000f2e0000004200 */
[----:B---3--:R-:W-:Y:S01]  /*22530*/  HMMA.16816.F32 R32, R28, R40, R32 ;  /* 0x000000281c20723c */ /* 0x008fe20000001820 */
[----:B------:R-:W-:-:S02]  /*22540*/  FFMA.FTZ R40, R185, R67, -R118 ;  /* 0x00000043b9287223 */ /* 0x000fc40000010876 */
[----:B------:R3:W-:Y:S04]  /*22550*/  MUFU.EX2 R185, R186 ;  /* 0x000000ba00b97308 */ /* 0x0007e80000000800 */
[----:B------:R-:W-:Y:S04]  /*22560*/  MUFU.EX2 R161, R161 ;  /* 0x000000a100a17308 */ /* 0x000fe80000000800 */
[----:B------:R-:W-:Y:S01]  /*22570*/  MUFU.EX2 R160, R160 ;  /* 0x000000a000a07308 */ /* 0x000fe20000000800 */
[----:B---3--:R-:W-:-:S03]  /*22580*/  FFMA.FTZ R186, R184, R67, -R118 ;  /* 0x00000043b8ba7223 */ /* 0x008fc60000010876 */
[----:B------:R-:W-:Y:S04]  /*22590*/  MUFU.EX2 R183, R204 ;  /* 0x000000cc00b77308 */ /* 0x000fe80000000800 */
[----:B------:R-:W3:Y:S04]  /*225a0*/  MUFU.EX2 R163, R163 ;  /* 0x000000a300a37308 */ /* 0x000ee80000000800 */
[----:B------:R-:W5:Y:S04]  /*225b0*/  MUFU.EX2 R162, R162 ;  /* 0x000000a200a27308 */ /* 0x000f680000000800 */
[----:B------:R2:W-:Y:S04]  /*225c0*/  MUFU.EX2 R184, R40 ;  /* 0x0000002800b87308 */ /* 0x0005e80000000800 */
[----:B------:R-:W4:Y:S01]  /*225d0*/  MUFU.EX2 R186, R186 ;  /* 0x000000ba00ba7308 */ /* 0x000f220000000800 */
[----:B------:R-:W-:Y:S01]  /*225e0*/  HMMA.16816.F32 R16, R28, R42, R16 ;  /* 0x0000002a1c10723c */ /* 0x000fe20000001810 */
[----:B---3--:R-:W-:-:S02]  /*225f0*/  F2FP.F16.F32.PACK_AB R42, R163, R183 ;  /* 0x000000b7a32a723e */ /* 0x008fc400000000ff */
[----:B-----5:R-:W-:-:S05]  /*22600*/  F2FP.F16.F32.PACK_AB R41, R185, R162 ;  /* 0x000000a2b929723e */ /* 0x020fca00000000ff */
[C---:B-1----:R-:W-:Y:S01]  /*22610*/  HMMA.16816.F32 R52, R28.reuse, R48, R52 ;  /* 0x000000301c34723c */ /* 0x042fe20000001834 */
[--C-:B------:R-:W-:Y:S01]  /*22620*/  FFMA.FTZ R48, R189, R67, -R66.reuse ;  /* 0x00000043bd307223 */ /* 0x100fe20000010842 */
[----:B--2---:R-:W-:Y:S01]  /*22630*/  F2FP.F16.F32.PACK_AB R40, R160, R161 ;  /* 0x000000a1a028723e */ /* 0x004fe200000000ff */
[-CC-:B------:R-:W-:Y:S01]  /*22640*/  FFMA.FTZ R49, R188, R67.reuse, -R66.reuse ;  /* 0x00000043bc317223 */ /* 0x180fe20000010842 */
[----:B----4-:R-:W-:Y:S01]  /*22650*/  F2FP.F16.F32.PACK_AB R43, R186, R184 ;  /* 0x000000b8ba2b723e */ /* 0x010fe200000000ff */
        /* <DEDUP_REMOVED lines=9> */
[----:B------:R1:W-:Y:S01]  /*226f0*/  MUFU.EX2 R193, R48 ;  /* 0x0000003000c17308 */ /* 0x0003e20000000800 */
[C---:B------:R-:W-:Y:S03]  /*22700*/  HMMA.16816.F32 R20, R40.reuse, R36, R20 ;  /* 0x000000242814723c */ /* 0x040fe60000001814 */
[----:B------:R3:W-:Y:S05]  /*22710*/  MUFU.EX2 R192, R56 ;  /* 0x0000003800c07308 */ /* 0x0007ea0000000800 */
[C---:B------:R-:W-:Y:S01]  /*22720*/  HMMA.16816.F32 R24, R40.reuse, R38, R24 ;  /* 0x000000262818723c */ /* 0x040fe20000001818 */
[----:B------:R-:W-:Y:S04]  /*22730*/  LDSM.16.MT88.4 R36, [R122+0xd000] ;  /* 0x00d000007a24783b */ /* 0x000fe80000004200 */
[----:B-1----:R-:W1:Y:S01]  /*22740*/  LDSM.16.MT88.4 R48, [R123+0xd000] ;  /* 0x00d000007b30783b */ /* 0x002e620000004200 */
[----:B------:R4:W5:Y:S01]  /*22750*/  MUFU.EX2 R189, R196 ;  /* 0x000000c400bd7308 */ /* 0x0009620000000800 */
[-CC-:B---3--:R-:W-:Y:S01]  /*22760*/  FFMA.FTZ R56, R191, R67.reuse, -R118.reuse ;  /* 0x00000043bf387223 */ /* 0x188fe20000010876 */
[----:B------:R-:W-:Y:S02]  /*22770*/  HMMA.16816.F32 R16, R40, R58, R16 ;  /* 0x0000003a2810723c */ /* 0x000fe40000001810 */
[----:B------:R-:W3:Y:S01]  /*22780*/  MUFU.EX2 R191, R57 ;  /* 0x0000003900bf7308 */ /* 0x000ee20000000800 */
[----:B----4-:R-:W-:-:S03]  /*22790*/  FFMA.FTZ R196, R190, R67, -R118 ;  /* 0x00000043bec47223 */ /* 0x010fc60000010876 */
[----:B------:R4:W-:Y:S04]  /*227a0*/  MUFU.EX2 R190, R56 ;  /* 0x0000003800be7308 */ /* 0x0009e80000000800 */
[----:B------:R-:W1:Y:S01]  /*227b0*/  MUFU.EX2 R196, R196 ;  /* 0x000000c400c47308 */ /* 0x000e620000000800 */
[----:B----4-:R-:W4:Y:S01]  /*227c0*/  LDSM.16.MT88.4 R56, [R127+0x3000] ;  /* 0x003000007f38783b */ /* 0x010f220000004200 */
[C---:B------:R-:W-:Y:S08]  /*227d0*/  HMMA.16816.F32 R8, R40.reuse, R60, R8 ;  /* 0x0000003c2808723c */ /* 0x040ff00000001808 */
[C---:B------:R-:W-:Y:S01]  /*227e0*/  HMMA.16816.F32 R12, R40.reuse, R62, R12 ;  /* 0x0000003e280c723c */ /* 0x040fe2000000180c */
[----:B------:R-:W-:Y:S01]  /*227f0*/  FFMA.FTZ R202, R202, R67, -R66 ;  /* 0x00000043caca7223 */ /* 0x000fe20000010842 */
[----:B------:R-:W-:Y:S06]  /*22800*/  LDSM.16.MT88.4 R60, [R122+0xd800] ;  /* 0x00d800007a3c783b */ /* 0x000fec0000004200 */
[----:B--2---:R-:W-:Y:S01]  /*22810*/  HMMA.16816.F32 R52, R40, R28, R52 ;  /* 0x0000001c2834723c */ /* 0x004fe20000001834 */
[----:B-----5:R-:W-:-:S02]  /*22820*/  F2FP.F16.F32.PACK_AB R28, R188, R189 ;  /* 0x000000bdbc1c723e */ /* 0x020fc400000000ff */
[----:B---3--:R-:W-:-:S05]  /*22830*/  F2FP.F16.F32.PACK_AB R29, R191, R192 ;  /* 0x000000c0bf1d723e */ /* 0x008fca00000000ff */
[----:B------:R-:W-:Y:S01]  /*22840*/  HMMA.16816.F32 R4, R40, R30, R4 ;  /* 0x0000001e2804723c */ /* 0x000fe20000001804 */
[----:B------:R-:W-:Y:S01]  /*22850*/  F2FP.F16.F32.PACK_AB R30, R193, R187 ;  /* 0x000000bbc11e723e */ /* 0x000fe200000000ff */
[----:B------:R-:W2:Y:S01]  /*22860*/  LDSM.16.MT88.4 R40, [R126+0x3000] ;  /* 0x003000007e28783b */ /* 0x000ea20000004200 */
[----:B-1----:R-:W-:-:S07]  /*22870*/  F2FP.F16.F32.PACK_AB R31, R196, R190 ;  /* 0x000000bec41f723e */ /* 0x002fce00000000ff */
[----:B------:R-:W-:Y:S01]  /*22880*/  HMMA.16816.F32 R20, R28, R48, R20 ;  /* 0x000000301c14723c */ /* 0x000fe20000001814 */
[-C--:B------:R-:W-:Y:S01]  /*22890*/  FFMA.FTZ R48, R200, R67.reuse, -R66 ;  /* 0x00000043c8307223 */ /* 0x080fe20000010842 */
[----:B------:R-:W-:-:S06]  /*228a0*/  FFMA.FTZ R49, R198, R67, -R118 ;  /* 0x00000043c6317223 */ /* 0x000fcc0000010876 */
[C---:B------:R-:W-:Y:S01]  /*228b0*/  HMMA.16816.F32 R24, R28.reuse, R50, R24 ;  /* 0x000000321c18723c */ /* 0x040fe20000001818 */
[-CC-:B------:R-:W-:Y:S02]  /*228c0*/  FFMA.FTZ R50, R199, R67.reuse, -R66.reuse ;  /* 0x00000043c7327223 */ /* 0x180fe40000010842 */
[----:B------:R1:W-:Y:S05]  /*228d0*/  MUFU.EX2 R199, R48 ;  /* 0x0000003000c77308 */ /* 0x0003ea0000000800 */
[----:B------:R-:W-:Y:S01]  /*228e0*/  HMMA.16816.F32 R8, R28, R36, R8 ;  /* 0x000000241c08723c */ /* 0x000fe20000001808 */
[-C--:B------:R-:W-:Y:S01]  /*228f0*/  FFMA.FTZ R36, R201, R67.reuse, -R66 ;  /* 0x00000043c9247223 */ /* 0x080fe20000010842 */
[----:B------:R-:W-:Y:S01]  /*22900*/  MUFU.EX2 R198, R50 ;  /* 0x0000003200c67308 */ /* 0x000fe20000000800 */
[----:B-1----:R-:W-:-:S05]  /*22910*/  FFMA.FTZ R48, R197, R67, -R118 ;  /* 0x00000043c5307223 */ /* 0x002fca0000010876 */
[----:B----4-:R-:W-:Y:S01]  /*22920*/  HMMA.16816.F32 R32, R28, R56, R32 ;  /* 0x000000381c20723c */ /* 0x010fe20000001820 */
[----:B------:R1:W-:Y:S01]  /*22930*/  MUFU.EX2 R200, R36 ;  /* 0x0000002400c87308 */ /* 0x0003e20000000800 */
[----:B------:R-:W-:-:S03]  /*22940*/  FFMA.FTZ R56, R195, R67, -R118 ;  /* 0x00000043c3387223 */ /* 0x000fc60000010876 */
[----:B------:R-:W-:Y:S03]  /*22950*/  MUFU.EX2 R197, R49 ;  /* 0x0000003100c57308 */ /* 0x000fe60000000800 */
[----:B------:R-:W-:Y:S01]  /*22960*/  HMMA.16816.F32 R12, R28, R38, R12 ;  /* 0x000000261c0c723c */ /* 0x000fe2000000180c */
[----:B------:R3:W-:Y:S01]  /*22970*/  MUFU.EX2 R195, R48 ;  /* 0x0000003000c37308 */ /* 0x0007e20000000800 */
[----:B-1----:R-:W1:Y:S04]  /*22980*/  LDSM.16.MT88.4 R36, [R123+0xd800] ;  /* 0x00d800007b24783b */ /* 0x002e680000004200 */
[----:B---3--:R-:W3:Y:S01]  /*22990*/  LDSM.16.MT88.4 R48, [R127+0x3800] ;  /* 0x003800007f30783b */ /* 0x008ee20000004200 */
[----:B------:R4:W5:Y:S02]  /*229a0*/  MUFU.EX2 R201, R202 ;  /* 0x000000ca00c97308 */ /* 0x0009640000000800 */
[----:B----4-:R-:W-:-:S02]  /*229b0*/  FFMA.FTZ R202, R194, R67, -R118 ;  /* 0x00000043c2ca7223 */ /* 0x010fc40000010876 */
[----:B------:R4:W-:Y:S04]  /*229c0*/  MUFU.EX2 R194, R56 ;  /* 0x0000003800c27308 */ /* 0x0009e80000000800 */
[----:B------:R-:W1:Y:S01]  /*229d0*/  MUFU.EX2 R202, R202 ;  /* 0x000000ca00ca7308 */ /* 0x000e620000000800 */
[----:B------:R-:W-:Y:S01]  /*229e0*/  HMMA.16816.F32 R16, R28, R58, R16 ;  /* 0x0000003a1c10723c */ /* 0x000fe20000001810 */
[----:B------:R-:W-:-:S07]  /*229f0*/  FFMA.FTZ R57, R180, R67, -R66 ;  /* 0x00000043b4397223 */ /* 0x000fce0000010842 */
[----:B--2---:R-:W-:Y:S01]  /*22a00*/  HMMA.16816.F32 R52, R28, R40, R52 ;  /* 0x000000281c34723c */ /* 0x004fe20000001834 */
[----:B-----5:R-:W-:Y:S01]  /*22a10*/  F2FP.F16.F32.PACK_AB R40, R200, R201 ;  /* 0x000000c9c828723e */ /* 0x020fe200000000ff */
[----:B----4-:R-:W-:Y:S01]  /*22a20*/  FFMA.FTZ R56, R181, R67, -R66 ;  /* 0x00000043b5387223 */ /* 0x010fe20000010842 */
[----:B------:R-:W-:-:S05]  /*22a30*/  F2FP.F16.F32.PACK_AB R41, R195, R197 ;  /* 0x000000c5c329723e */ /* 0x000fca00000000ff */
[----:B------:R-:W-:Y:S01]  /*22a40*/  HMMA.16816.F32 R4, R28, R42, R4 ;  /* 0x0000002a1c04723c */ /* 0x000fe20000001804 */
[----:B------:R-:W2:Y:S01]  /*22a50*/  LDSM.16.MT88.4 R28, [R126+0x3800] ;  /* 0x003800007e1c783b */ /* 0x000ea20000004200 */
[----:B------:R-:W-:Y:S02]  /*22a60*/  F2FP.F16.F32.PACK_AB R42, R198, R199 ;  /* 0x000000c7c62a723e */ /* 0x000fe400000000ff */
[----:B-1----:R-:W-:Y:S01]  /*22a70*/  F2FP.F16.F32.PACK_AB R43, R202, R194 ;  /* 0x000000c2ca2b723e */ /* 0x002fe200000000ff */
[----:B------:R1:W-:Y:S06]  /*22a80*/  MUFU.EX2 R180, R56 ;  /* 0x0000003800b47308 */ /* 0x0003ec0000000800 */
[----:B------:R-:W-:Y:S01]  /*22a90*/  HMMA.16816.F32 R20, R40, R36, R20 ;  /* 0x000000242814723c */ /* 0x000fe20000001814 */
[----:B-1----:R-:W-:-:S07]  /*22aa0*/  FFMA.FTZ R56, R179, R67, -R66 ;  /* 0x00000043b3387223 */ /* 0x002fce0000010842 */
[----:B------:R-:W-:Y:S01]  /*22ab0*/  HMMA.16816.F32 R24, R40, R38, R24 ;  /* 0x000000262818723c */ /* 0x000fe20000001818 */
[----:B------:R-:W1:Y:S01]  /*22ac0*/  LDSM.16.MT88.4 R36, [R122+0xe000] ;  /* 0x00e000007a24783b */ /* 0x000e620000004200 */
[----:B------:R-:W-:Y:S01]  /*22ad0*/  MUFU.EX2 R179, R57 ;  /* 0x0000003900b37308 */ /* 0x000fe20000000800 */
[----:B------:R-:W-:-:S05]  /*22ae0*/  FFMA.FTZ R182, R182, R67, -R66 ;  /* 0x00000043b6b67223 */ /* 0x000fca0000010842 */
[----:B---3--:R-:W-:Y:S01]  /*22af0*/  HMMA.16816.F32 R32, R40, R48, R32 ;  /* 0x000000302820723c */ /* 0x008fe20000001820 */
[-CC-:B------:R-:W-:Y:S02]  /*22b00*/  FFMA.FTZ R48, R178, R67.reuse, -R118.reuse ;  /* 0x00000043b2307223 */ /* 0x180fe40000010876 */
[----:B------:R3:W-:Y:S01]  /*22b10*/  MUFU.EX2 R178, R56 ;  /* 0x0000003800b27308 */ /* 0x0007e20000000800 */
[----:B------:R-:W-:-:S03]  /*22b20*/  FFMA.FTZ R49, R177, R67, -R118 ;  /* 0x00000043b1317223 */ /* 0x000fc60000010876 */
[----:B------:R4:W-:Y:S01]  /*22b30*/  MUFU.EX2 R177, R48 ;  /* 0x0000003000b17308 */ /* 0x0009e20000000800 */
[----:B------:R-:W-:Y:S03]  /*22b40*/  HMMA.16816.F32 R16, R40, R50, R16 ;  /* 0x000000322810723c */ /* 0x000fe60000001810 */
[----:B------:R5:W2:Y:S01]  /*22b50*/  MUFU.EX2 R181, R182 ;  /* 0x000000b600b57308 */ /* 0x000aa20000000800 */
[----:B---3--:R-:W3:Y:S01]  /*22b60*/  LDSM.16.MT88.4 R56, [R123+0xe000] ;  /* 0x00e000007b38783b */ /* 0x008ee20000004200 */
[-CC-:B----4-:R-:W-:Y:S02]  /*22b70*/  FFMA.FTZ R48, R176, R67.reuse, -R118.reuse ;  /* 0x00000043b0307223 */ /* 0x190fe40000010876 */
[----:B------:R-:W4:Y:S01]  /*22b80*/  MUFU.EX2 R176, R49 ;  /* 0x0000003100b07308 */ /* 0x000f220000000800 */
[----:B-----5:R-:W-:-:S03]  /*22b90*/  FFMA.FTZ R182, R175, R67, -R118 ;  /* 0x00000043afb67223 */ /* 0x020fc60000010876 */
[----:B------:R5:W-:Y:S01]  /*22ba0*/  MUFU.EX2 R175, R48 ;  /* 0x0000003000af7308 */ /* 0x000be20000000800 */
[C---:B------:R-:W-:Y:S03]  /*22bb0*/  HMMA.16816.F32 R8, R40.reuse, R60, R8 ;  /* 0x0000003c2808723c */ /* 0x040fe60000001808 */
[----:B------:R-:W1:Y:S01]  /*22bc0*/  MUFU.EX2 R182, R182 ;  /* 0x000000b600b67308 */ /* 0x000e620000000800 */
[----:B-----5:R-:W5:Y:S04]  /*22bd0*/  LDSM.16.MT88.4 R48, [R127+0x4000] ;  /* 0x004000007f30783b */ /* 0x020f680000004200 */
[C---:B------:R-:W-:Y:S01]  /*22be0*/  HMMA.16816.F32 R12, R40.reuse, R62, R12 ;  /* 0x0000003e280c723c */ /* 0x040fe2000000180c */
[----:B------:R-:W-:Y:S01]  /*22bf0*/  FFMA.FTZ R174, R174, R67, -R66 ;  /* 0x00000043aeae7223 */ /* 0x000fe20000010842 */
[----:B------:R-:W-:Y:S06]  /*22c00*/  LDSM.16.MT88.4 R60, [R122+0xe800] ;  /* 0x00e800007a3c783b */ /* 0x000fec0000004200 */
[----:B--2---:R-:W-:Y:S01]  /*22c10*/  HMMA.16816.F32 R52, R40, R28, R52 ;  /* 0x0000001c2834723c */ /* 0x004fe20000001834 */
[----:B------:R-:W-:-:S02]  /*22c20*/  F2FP.F16.F32.PACK_AB R28, R180, R181 ;  /* 0x000000b5b41c723e */ /* 0x000fc400000000ff */
[----:B----4-:R-:W-:-:S05]  /*22c30*/  F2FP.F16.F32.PACK_AB R29, R176, R177 ;  /* 0x000000b1b01d723e */ /* 0x010fca00000000ff */
[----:B------:R-:W-:Y:S01]  /*22c40*/  HMMA.16816.F32 R4, R40, R30, R4 ;  /* 0x0000001e2804723c */ /* 0x000fe20000001804 */
[----:B------:R-:W-:Y:S01]  /*22c50*/  F2FP.F16.F32.PACK_AB R30, R178, R179 ;  /* 0x000000b3b21e723e */ /* 0x000fe200000000ff */
[----:B------:R-:W2:Y:S01]  /*22c60*/  LDSM.16.MT88.4 R40, [R126+0x4000] ;  /* 0x004000007e28783b */ /* 0x000ea20000004200 */
[----:B-1----:R-:W-:-:S07]  /*22c70*/  F2FP.F16.F32.PACK_AB R31, R182, R175 ;  /* 0x000000afb61f723e */ /* 0x002fce00000000ff */
[----:B------:R-:W-:Y:S01]  /*22c80*/  HMMA.16816.F32 R8, R28, R36, R8 ;  /* 0x000000241c08723c */ /* 0x000fe20000001808 */
[----:B------:R-:W-:-:S07]  /*22c90*/  FFMA.FTZ R36, R173, R67, -R66 ;  /* 0x00000043ad247223 */ /* 0x000fce0000010842 */
[----:B---3--:R-:W-:Y:S01]  /*22ca0*/  HMMA.16816.F32 R20, R28, R56, R20 ;  /* 0x000000381c14723c */ /* 0x008fe20000001814 */
        /* <DEDUP_REMOVED lines=8> */
[----:B-----5:R-:W-:Y:S01]  /*22d30*/  HMMA.16816.F32 R32, R28, R48, R32 ;  /* 0x000000301c20723c */ /* 0x020fe20000001820 */
        /* <DEDUP_REMOVED lines=8> */
[----:B------:R-:W-:Y:S04]  /*22dc0*/  MUFU.EX2 R166, R48 ;  /* 0x0000003000a67308 */ /* 0x000fe80000000800 */
[----:B------:R-:W4:Y:S01]  /*22dd0*/  MUFU.EX2 R174, R174 ;  /* 0x000000ae00ae7308 */ /* 0x000f220000000800 */
[C---:B------:R-:W-:Y:S08]  /*22de0*/  HMMA.16816.F32 R16, R28.reuse, R50, R16 ;  /* 0x000000321c10723c */ /* 0x040ff00000001810 */
[----:B--2---:R-:W-:Y:S01]  /*22df0*/  HMMA.16816.F32 R52, R28, R40, R52 ;  /* 0x000000281c34723c */ /* 0x004fe20000001834 */
[----:B-----5:R-:W-:-:S02]  /*22e00*/  F2FP.F16.F32.PACK_AB R40, R172, R173 ;  /* 0x000000adac28723e */ /* 0x020fc400000000ff */
[----:B------:R-:W-:-:S05]  /*22e10*/  F2FP.F16.F32.PACK_AB R41, R168, R169 ;  /* 0x000000a9a829723e */ /* 0x000fca00000000ff */
[----:B------:R-:W-:Y:S01]  /*22e20*/  HMMA.16816.F32 R4, R28, R42, R4 ;  /* 0x0000002a1c04723c */ /* 0x000fe20000001804 */
[----:B------:R-:W2:Y:S01]  /*22e30*/  LDSM.16.MT88.4 R28, [R126+0x4800] ;  /* 0x004800007e1c783b */ /* 0x000ea20000004200 */
[----:B------:R-:W-:Y:S02]  /*22e40*/  F2FP.F16.F32.PACK_AB R42, R170, R171 ;  /* 0x000000abaa2a723e */ /* 0x000fe400000000ff */
[----:B----4-:R-:W-:-:S07]  /*22e50*/  F2FP.F16.F32.PACK_AB R43, R174, R166 ;  /* 0x000000a6ae2b723e */ /* 0x010fce00000000ff */
[C---:B-1----:R-:W-:Y:S08]  /*22e60*/  HMMA.16816.F32 R20, R40.reuse, R36, R20 ;  /* 0x000000242814723c */ /* 0x042ff00000001814 */
[----:B------:R-:W-:Y:S01]  /*22e70*/  HMMA.16816.F32 R24, R40, R38, R24 ;  /* 0x000000262818723c */ /* 0x000fe20000001818 */
[----:B------:R-:W1:Y:S01]  /*22e80*/  LDSM.16.MT88.4 R36, [R122+0xf000] ;  /* 0x00f000007a24783b */ /* 0x000e620000004200 */
[-CC-:B------:R-:W-:Y:S01]  /*22e90*/  FFMA.FTZ R117, R117, R67.reuse, -R66.reuse ;  /* 0x0000004375757223 */ /* 0x180fe20000010842 */
[----:B------:R-:W-:-:S05]  /*22ea0*/  FFMA.FTZ R48, R116, R67, -R66 ;  /* 0x0000004374307223 */ /* 0x000fca0000010842 */
[----:B---3--:R-:W-:Y:S01]  /*22eb0*/  HMMA.16816.F32 R32, R40, R56, R32 ;  /* 0x000000382820723c */ /* 0x008fe20000001820 */
[-CC-:B------:R-:W-:Y:S01]  /*22ec0*/  FFMA.FTZ R56, R93, R67.reuse, -R118.reuse ;  /* 0x000000435d387223 */ /* 0x180fe20000010876 */
[-C--:B------:R-:W-:Y:S01]  /*22ed0*/  FFMA.FTZ R57, R92, R67.reuse, -R118 ;  /* 0x000000435c397223 */ /* 0x080fe20000010876 */
[----:B------:R3:W-:Y:S01]  /*22ee0*/  MUFU.EX2 R116, R117 ;  /* 0x0000007500747308 */ /* 0x0007e20000000800 */
[----:B------:R-:W-:-:S03]  /*22ef0*/  FFMA.FTZ R49, R115, R67, -R66 ;  /* 0x0000004373317223 */ /* 0x000fc60000010842 */
[----:B------:R4:W-:Y:S04]  /*22f00*/  MUFU.EX2 R92, R56 ;  /* 0x00000038005c7308 */ /* 0x0009e80000000800 */
[----:B------:R5:W2:Y:S01]  /*22f10*/  MUFU.EX2 R115, R48 ;  /* 0x0000003000737308 */ /* 0x000aa20000000800 */
[C---:B------:R-:W-:Y:S01]  /*22f20*/  HMMA.16816.F32 R16, R40.reuse, R58, R16 ;  /* 0x0000003a2810723c */ /* 0x040fe20000001810 */
[-CC-:B---3--:R-:W-:Y:S01]  /*22f30*/  FFMA.FTZ R117, R90, R67.reuse, -R118.reuse ;  /* 0x000000435a757223 */ /* 0x188fe20000010876 */
[-C--:B----4-:R-:W-:Y:S01]  /*22f40*/  FFMA.FTZ R56, R91, R67.reuse, -R118 ;  /* 0x000000435b387223 */ /* 0x090fe20000010876 */
[----:B-----5:R-:W-:Y:S01]  /*22f50*/  FFMA.FTZ R48, R114, R67, -R66 ;  /* 0x0000004372307223 */ /* 0x020fe20000010842 */
[----:B------:R-:W3:Y:S04]  /*22f60*/  MUFU.EX2 R91, R57 ;  /* 0x00000039005b7308 */ /* 0x000ee80000000800 */
[C---:B------:R-:W-:Y:S01]  /*22f70*/  HMMA.16816.F32 R8, R40.reuse, R60, R8 ;  /* 0x0000003c2808723c */ /* 0x040fe20000001808 */
[----:B------:R4:W-:Y:S04]  /*22f80*/  MUFU.EX2 R90, R56 ;  /* 0x00000038005a7308 */ /* 0x0009e80000000800 */
[----:B------:R-:W-:Y:S03]  /*22f90*/  MUFU.EX2 R114, R49 ;  /* 0x0000003100727308 */ /* 0x000fe60000000800 */
[C---:B------:R-:W-:Y:S01]  /*22fa0*/  HMMA.16816.F32 R12, R40.reuse, R62, R12 ;  /* 0x0000003e280c723c */ /* 0x040fe2000000180c */
[----:B------:R-:W5:Y:S04]  /*22fb0*/  MUFU.EX2 R93, R48 ;  /* 0x00000030005d7308 */ /* 0x000f680000000800 */
[----:B------:R-:W1:Y:S01]  /*22fc0*/  MUFU.EX2 R117, R117 ;  /* 0x0000007500757308 */ /* 0x000e620000000800 */
[----:B----4-:R-:W4:Y:S02]  /*22fd0*/  LDSM.16.MT88.4 R56, [R127+0x5000] ;  /* 0x005000007f38783b */ /* 0x010f240000004200 */
[----:B--2---:R-:W-:Y:S01]  /*22fe0*/  HMMA.16816.F32 R52, R40, R28, R52 ;  /* 0x0000001c2834723c */ /* 0x004fe20000001834 */
[----:B------:R-:W-:-:S02]  /*22ff0*/  F2FP.F16.F32.PACK_AB R28, R115, R116 ;  /* 0x00000074731c723e */ /* 0x000fc400000000ff */
[----:B---3--:R-:W-:-:S05]  /*23000*/  F2FP.F16.F32.PACK_AB R29, R91, R92 ;  /* 0x0000005c5b1d723e */ /* 0x008fca00000000ff */
[----:B------:R-:W-:Y:S01]  /*23010*/  HMMA.16816.F32 R4, R40, R30, R4 ;  /* 0x0000001e2804723c */ /* 0x000fe20000001804 */
[----:B-----5:R-:W-:Y:S01]  /*23020*/  F2FP.F16.F32.PACK_AB R30, R93, R114 ;  /* 0x000000725d1e723e */ /* 0x020fe200000000ff */
[-CC-:B------:R-:W-:Y:S01]  /*23030*/  FFMA.FTZ R60, R112, R67.reuse, -R66.reuse ;  /* 0x00000043703c7223 */ /* 0x180fe20000010842 */
[----:B-1----:R-:W-:Y:S01]  /*23040*/  F2FP.F16.F32.PACK_AB R31, R117, R90 ;  /* 0x0000005a751f723e */ /* 0x002fe200000000ff */
[-CC-:B------:R-:W-:Y:S01]  /*23050*/  FFMA.FTZ R61, R111, R67.reuse, -R66.reuse ;  /* 0x000000436f3d7223 */ /* 0x180fe20000010842 */
[-C--:B------:R-:W-:Y:S01]  /*23060*/  FFMA.FTZ R113, R113, R67.reuse, -R66 ;  /* 0x0000004371717223 */ /* 0x080fe20000010842 */
[----:B------:R1:W-:Y:S01]  /*23070*/  MUFU.EX2 R111, R60 ;  /* 0x0000003c006f7308 */ /* 0x0003e20000000800 */
[----:B------:R-:W-:Y:S01]  /*23080*/  FFMA.FTZ R88, R88, R67, -R118 ;  /* 0x0000004358587223 */ /* 0x000fe20000010876 */
[----:B------:R-:W-:Y:S02]  /*23090*/  LDSM.16.MT88.4 R48, [R123+0xf000] ;  /* 0x00f000007b30783b */ /* 0x000fe40000004200 */
[C---:B------:R-:W-:Y:S01]  /*230a0*/  HMMA.16816.F32 R8, R28.reuse, R36, R8 ;  /* 0x000000241c08723c */ /* 0x040fe20000001808 */
[----:B------:R2:W3:Y:S01]  /*230b0*/  MUFU.EX2 R112, R113 ;  /* 0x0000007100707308 */ /* 0x0004e20000000800 */
[----:B------:R-:W-:Y:S01]  /*230c0*/  FFMA.FTZ R125, R249, R125, R47 ;  /* 0x0000007df97d7223 */ /* 0x000fe2000001002f */
[----:B------:R-:W-:Y:S05]  /*230d0*/  LDSM.16.MT88.4 R40, [R123+0xf800] ;  /* 0x00f800007b28783b */ /* 0x000fea0000004200 */
[----:B------:R-:W-:Y:S01]  /*230e0*/  HMMA.16816.F32 R12, R28, R38, R12 ;  /* 0x000000261c0c723c */ /* 0x000fe2000000180c */
[----:B------:R-:W5:Y:S01]  /*230f0*/  LDSM.16.MT88.4 R36, [R126+0x5000] ;  /* 0x005000007e24783b */ /* 0x000f620000004200 */
[----:B-1----:R-:W-:-:S02]  /*23100*/  FFMA.FTZ R60, R110, R67, -R66 ;  /* 0x000000436e3c7223 */ /* 0x002fc40000010842 */
[----:B------:R-:W-:Y:S01]  /*23110*/  MUFU.EX2 R110, R61 ;  /* 0x0000003d006e7308 */ /* 0x000fe20000000800 */
[----:B--2---:R-:W-:-:S03]  /*23120*/  FFMA.FTZ R113, R89, R67, -R118 ;  /* 0x0000004359717223 */ /* 0x004fc60000010876 */
[----:B------:R1:W-:Y:S01]  /*23130*/  MUFU.EX2 R89, R60 ;  /* 0x0000003c00597308 */ /* 0x0003e20000000800 */
[C---:B----4-:R-:W-:Y:S01]  /*23140*/  HMMA.16816.F32 R32, R28.reuse, R56, R32 ;  /* 0x000000381c20723c */ /* 0x050fe20000001820 */
[----:B-1----:R-:W1:Y:S01]  /*23150*/  LDSM.16.MT88.4 R60, [R127+0x5800] ;  /* 0x005800007f3c783b */ /* 0x002e620000004200 */
[-CC-:B------:R-:W-:Y:S02]  /*23160*/  FFMA.FTZ R56, R87, R67.reuse, -R118.reuse ;  /* 0x0000004357387223 */ /* 0x180fe40000010876 */
[----:B------:R2:W-:Y:S04]  /*23170*/  MUFU.EX2 R87, R88 ;  /* 0x0000005800577308 */ /* 0x0005e80000000800 */
[----:B------:R-:W-:Y:S01]  /*23180*/  HMMA.16816.F32 R16, R28, R58, R16 ;  /* 0x0000003a1c10723c */ /* 0x000fe20000001810 */
[----:B------:R-:W4:Y:S01]  /*23190*/  MUFU.EX2 R113, R113 ;  /* 0x0000007100717308 */ /* 0x000f220000000800 */
[----:B--2---:R-:W-:-:S03]  /*231a0*/  FFMA.FTZ R88, R86, R67, -R118 ;  /* 0x0000004356587223 */ /* 0x004fc60000010876 */
[----:B------:R2:W-:Y:S04]  /*231b0*/  MUFU.EX2 R86, R56 ;  /* 0x0000003800567308 */ /* 0x0005e80000000800 */
[----:B------:R-:W1:Y:S01]  /*231c0*/  MUFU.EX2 R88, R88 ;  /* 0x0000005800587308 */ /* 0x000e620000000800 */
[----:B-----5:R-:W-:Y:S01]  /*231d0*/  HMMA.16816.F32 R52, R28, R36, R52 ;  /* 0x000000241c34723c */ /* 0x020fe20000001834 */
[----:B---3--:R-:W-:Y:S02]  /*231e0*/  F2FP.F16.F32.PACK_AB R36, R111, R112 ;  /* 0x000000706f24723e */ /* 0x008fe400000000ff */
[----:B----4-:R-:W-:-:S05]  /*231f0*/  F2FP.F16.F32.PACK_AB R37, R87, R113 ;  /* 0x000000715725723e */ /* 0x010fca00000000ff */
[----:B------:R-:W-:Y:S01]  /*23200*/  HMMA.16816.F32 R4, R28, R38, R4 ;  /* 0x000000261c04723c */ /* 0x000fe20000001804 */
[----:B------:R-:W-:Y:S01]  /*23210*/  F2FP.F16.F32.PACK_AB R38, R89, R110 ;  /* 0x0000006e5926723e */ /* 0x000fe200000000ff */
[-CC-:B--2---:R-:W-:Y:S01]  /*23220*/  FFMA.FTZ R56, R85, R67.reuse, -R118.reuse ;  /* 0x0000004355387223 */ /* 0x184fe20000010876 */
[----:B-1----:R-:W-:Y:S01]  /*23230*/  F2FP.F16.F32.PACK_AB R39, R88, R86 ;  /* 0x000000565827723e */ /* 0x002fe200000000ff */
[----:B------:R-:W-:-:S06]  /*23240*/  FFMA.FTZ R85, R84, R67, -R118 ;  /* 0x0000004354557223 */ /* 0x000fcc0000010876 */
[----:B------:R-:W-:Y:S01]  /*23250*/  HMMA.16816.F32 R16, R36, R62, R16 ;  /* 0x0000003e2410723c */ /* 0x000fe20000001810 */
[----:B------:R1:W-:Y:S01]  /*23260*/  MUFU.EX2 R63, R85 ;  /* 0x00000055003f7308 */ /* 0x0003e20000000800 */
[----:B------:R-:W-:-:S04]  /*23270*/  FADD.FTZ R125, R121, R125 ;  /* 0x0000007d797d7221 */ /* 0x000fc80000010000 */
[----:B------:R-:W-:Y:S01]  /*23280*/  FADD.FTZ R125, R120, R125 ;  /* 0x0000007d787d7221 */ /* 0x000fe20000010000 */
[----:B-1----:R-:W-:-:S04]  /*23290*/  FFMA.FTZ R85, R248, R124, R75 ;  /* 0x0000007cf8557223 */ /* 0x002fc8000001004b */
        /* <DEDUP_REMOVED lines=11> */
[----:B------:R-:W-:Y:S01]  /*23350*/  HMMA.16816.F32 R24, R28, R50, R24 ;  /* 0x000000321c18723c */ /* 0x000fe20000001818 */
[----:B------:R-:W1:Y:S01]  /*23360*/  LDSM.16.MT88.4 R28, [R126+0x5800] ;  /* 0x005800007e1c783b */ /* 0x000e620000004200 */
[----:B------:R-:W-:Y:S01]  /*23370*/  FADD.FTZ R140, R140, R129 ;  /* 0x000000818c8c7221 */ /* 0x000fe20000010000 */
[----:B------:R-:W-:Y:S02]  /*23380*/  FADD.FTZ R137, R137, R141 ;  /* 0x0000008d89897221 */ /* 0x000fe40000010000 */
        /* <DEDUP_REMOVED lines=11> */
[C---:B------:R-:W-:Y:S02]  /*23440*/  HMMA.16816.F32 R20, R36.reuse, R40, R20 ;  /* 0x000000282414723c */ /* 0x040fe40000001814 */
[----:B------:R-:W-:Y:S01]  /*23450*/  FADD.FTZ R144, R144, R142 ;  /* 0x0000008e90907221 */ /* 0x000fe20000010000 */
[----:B------:R-:W-:Y:S01]  /*23460*/  FADD.FTZ R150, R150, R143 ;  /* 0x0000008f96967221 */ /* 0x000fe20000010000 */
[----:B------:R3:W-:Y:S01]  /*23470*/  MUFU.EX2 R84, R56 ;  /* 0x0000003800547308 */ /* 0x0007e20000000800 */
[-C--:B------:R-:W-:Y:S01]  /*23480*/  FFMA.FTZ R47, R108, R67.reuse, -R66 ;  /* 0x000000436c2f7223 */ /* 0x080fe20000010842 */
[----:B------:R-:W-:Y:S02]  /*23490*/  FADD.FTZ R144, R148, R144 ;  /* 0x0000009094907221 */ /* 0x000fe40000010000 */
[C---:B------:R-:W-:Y:S01]  /*234a0*/  HMMA.16816.F32 R24, R36.reuse, R42, R24 ;  /* 0x0000002a2418723c */ /* 0x040fe20000001818 */
[----:B------:R-:W4:Y:S01]  /*234b0*/  LDSM.16.MT88.4 R40, [R122+0x10000] ;  /* 0x010000007a28783b */ /* 0x000f220000004200 */
[----:B------:R-:W-:Y:S01]  /*234c0*/  FADD.FTZ R150, R149, R150 ;  /* 0x0000009695967221 */ /* 0x000fe20000010000 */
[----:B------:R-:W-:Y:S01]  /*234d0*/  FADD.FTZ R147, R147, R144 ;  /* 0x0000009093937221 */ /* 0x000fe20000010000 */
[-C--:B------:R-:W-:Y:S01]  /*234e0*/  FFMA.FTZ R62, R82, R67.reuse, -R118 ;  /* 0x00000043523e7223 */ /* 0x080fe20000010876 */
[-C--:B------:R-:W-:Y:S01]  /*234f0*/  FFMA.FTZ R109, R109, R67.reuse, -R66 ;  /* 0x000000436d6d7223 */ /* 0x080fe20000010842 */
[----:B------:R-:W-:Y:S01]  /*23500*/  FADD.FTZ R151, R151, R150 ;  /* 0x0000009697977221 */ /* 0x000fe20000010000 */
[----:B------:R-:W-:Y:S01]  /*23510*/  FADD.FTZ R147, R154, R147 ;  /* 0x000000939a937221 */ /* 0x000fe20000010000 */
[C---:B------:R-:W-:Y:S01]  /*23520*/  HMMA.16816.F32 R32, R36.reuse, R60, R32 ;  /* 0x0000003c2420723c */ /* 0x040fe20000001820 */
[-CC-:B------:R-:W-:Y:S01]  /*23530*/  FFMA.FTZ R107, R107, R67.reuse, -R66.reuse ;  /* 0x000000436b6b7223 */ /* 0x180fe20000010842 */
[----:B------:R-:W-:Y:S01]  /*23540*/  FADD.FTZ R151, R157, R151 ;  /* 0x000000979d977221 */ /* 0x000fe20000010000 */
[----:B------:R-:W-:Y:S01]  /*23550*/  FFMA.FTZ R60, R106, R67, -R66 ;  /* 0x000000436a3c7223 */ /* 0x000fe20000010842 */
[----:B---3--:R-:W-:Y:S04]  /*23560*/  LDSM.16.MT88.4 R56, [R127+0x6000] ;  /* 0x006000007f38783b */ /* 0x008fe80000004200 */
[----:B-1----:R-:W-:Y:S01]  /*23570*/  HMMA.16816.F32 R52, R36, R28, R52 ;  /* 0x0000001c2434723c */ /* 0x002fe20000001834 */
[----:B------:R-:W-:Y:S01]  /*23580*/  FADD.FTZ R147, R153, R147 ;  /* 0x0000009399937221 */ /* 0x000fe20000010000 */
[----:B------:R-:W-:-:S06]  /*23590*/  FADD.FTZ R151, R156, R151 ;  /* 0x000000979c977221 */ /* 0x000fcc0000010000 */
[C---:B------:R-:W-:Y:S01]  /*235a0*/  HMMA.16816.F32 R4, R36.reuse, R30, R4 ;  /* 0x0000001e2404723c */ /* 0x040fe20000001804 */
[----:B------:R-:W1:Y:S01]  /*235b0*/  LDSM.16.MT88.4 R28, [R126+0x6000] ;  /* 0x006000007e1c783b */ /* 0x000e620000004200 */
[-C--:B------:R-:W-:Y:S01]  /*235c0*/  FFMA.FTZ R83, R83, R67.reuse, -R118 ;  /* 0x0000004353537223 */ /* 0x080fe20000010876 */
[----:B------:R-:W-:Y:S01]  /*235d0*/  FADD.FTZ R152, R152, R147 ;  /* 0x0000009398987221 */ /* 0x000fe20000010000 */
[----:B------:R-:W-:Y:S01]  /*235e0*/  FADD.FTZ R155, R155, R151 ;  /* 0x000000979b9b7221 */ /* 0x000fe20000010000 */
[----:B------:R-:W-:Y:S01]  /*235f0*/  MUFU.EX2 R108, R109 ;  /* 0x0000006d006c7308 */ /* 0x000fe20000000800 */
[-C--:B------:R-:W-:Y:S01]  /*23600*/  FFMA.FTZ R74, R104, R67.reuse, -R66 ;  /* 0x00000043684a7223 */ /* 0x080fe20000010842 */
[----:B------:R-:W-:Y:S01]  /*23610*/  FADD.FTZ R152, R158, R152 ;  /* 0x000000989e987221 */ /* 0x000fe20000010000 */
[C---:B--2---:R-:W-:Y:S01]  /*23620*/  HMMA.16816.F32 R8, R36.reuse, R48, R8 ;  /* 0x000000302408723c */ /* 0x044fe20000001808 */
[----:B------:R-:W2:Y:S01]  /*23630*/  MUFU.EX2 R47, R47 ;  /* 0x0000002f002f7308 */ /* 0x000ea20000000800 */
[----:B------:R-:W-:Y:S01]  /*23640*/  FADD.FTZ R155, R159, R155 ;  /* 0x0000009b9f9b7221 */ /* 0x000fe20000010000 */
[-CC-:B------:R-:W-:Y:S01]  /*23650*/  FFMA.FTZ R75, R103, R67.reuse, -R66.reuse ;  /* 0x00000043674b7223 */ /* 0x180fe20000010842 */
[-C--:B------:R-:W-:Y:S01]  /*23660*/  FFMA.FTZ R102, R102, R67.reuse, -R66 ;  /* 0x0000004366667223 */ /* 0x080fe20000010842 */
[----:B------:R-:W-:Y:S01]  /*23670*/  MUFU.EX2 R61, R107 ;  /* 0x0000006b003d7308 */ /* 0x000fe20000000800 */
[-CC-:B------:R-:W-:Y:S01]  /*23680*/  FFMA.FTZ R81, R81, R67.reuse, -R118.reuse ;  /* 0x0000004351517223 */ /* 0x180fe20000010876 */
[-CC-:B------:R-:W-:Y:S01]  /*23690*/  FFMA.FTZ R79, R79, R67.reuse, -R118.reuse ;  /* 0x000000434f4f7223 */ /* 0x180fe20000010876 */
[----:B------:R-:W-:Y:S01]  /*236a0*/  HMMA.16816.F32 R12, R36, R50, R12 ;  /* 0x00000032240c723c */ /* 0x000fe2000000180c */
[----:B------:R-:W3:Y:S01]  /*236b0*/  MUFU.EX2 R60, R60 ;  /* 0x0000003c003c7308 */ /* 0x000ee20000000800 */
[----:B------:R-:W5:Y:S03]  /*236c0*/  LDSM.16.MT88.4 R48, [R123+0x10000] ;  /* 0x010000007b30783b */ /* 0x000f660000004200 */
[----:B------:R-:W-:Y:S01]  /*236d0*/  MUFU.EX2 R82, R83 ;  /* 0x0000005300527308 */ /* 0x000fe20000000800 */
[-C--:B------:R-:W-:Y:S01]  /*236e0*/  FFMA.FTZ R77, R77, R67.reuse, -R118 ;  /* 0x000000434d4d7223 */ /* 0x080fe20000010876 */
[-CC-:B------:R-:W-:Y:S01]  /*236f0*/  FFMA.FTZ R0, R100, R67.reuse, -R66.reuse ;  /* 0x0000004364007223 */ /* 0x180fe20000010842 */
[----:B------:R-:W-:Y:S01]  /*23700*/  FFMA.FTZ R2, R98, R67, -R66 ;  /* 0x0000004362027223 */ /* 0x000fe20000010842 */
[----:B------:R-:W4:Y:S01]  /*23710*/  MUFU.EX2 R62, R62 ;  /* 0x0000003e003e7308 */ /* 0x000f220000000800 */
[----:B------:R-:W-:Y:S01]  /*23720*/  FADD.FTZ R152, R161, R152 ;  /* 0x00000098a1987221 */ /* 0x000fe20000010000 */
[----:B------:R-:W-:Y:S01]  /*23730*/  FADD.FTZ R155, R162, R155 ;  /* 0x0000009ba29b7221 */ /* 0x000fe20000010000 */
[----:B------:R-:W-:Y:S02]  /*23740*/  LDSM.16.MT88.4 R156, [R122+0x11800] ;  /* 0x011800007a9c783b */ /* 0x000fe40000004200 */
[----:B------:R-:W-:Y:S01]  /*23750*/  FADD.FTZ R152, R160, R152 ;  /* 0x00000098a0987221 */ /* 0x000fe20000010000 */
[----:B------:R-:W-:Y:S01]  /*23760*/  FADD.FTZ R185, R185, R155 ;  /* 0x0000009bb9b97221 */ /* 0x000fe20000010000 */
[----:B--2---:R-:W-:Y:S01]  /*23770*/  F2FP.F16.F32.PACK_AB R36, R47, R108 ;  /* 0x0000006c2f24723e */ /* 0x004fe200000000ff */
[----:B------:R-:W-:Y:S01]  /*23780*/  LDSM.16.MT88.4 R148, [R123+0x11800] ;  /* 0x011800007b94783b */ /* 0x000fe20000004200 */
[----:B------:R-:W-:Y:S01]  /*23790*/  F2FP.F16.F32.PACK_AB R37, R63, R84 ;  /* 0x000000543f25723e */ /* 0x000fe200000000ff */
[----:B------:R-:W-:Y:S01]  /*237a0*/  FADD.FTZ R183, R183, R152 ;  /* 0x00000098b7b77221 */ /* 0x000fe20000010000 */
[----:B---3--:R-:W-:Y:S01]  /*237b0*/  F2FP.F16.F32.PACK_AB R38, R60, R61 ;  /* 0x0000003d3c26723e */ /* 0x008fe200000000ff */
[----:B------:R-:W-:Y:S01]  /*237c0*/  FADD.FTZ R184, R184, R185 ;  /* 0x000000b9b8b87221 */ /* 0x000fe20000010000 */
[----:B------:R-:W-:Y:S01]  /*237d0*/  LDSM.16.MT88.4 R140, [R127+0x7800] ;  /* 0x007800007f8c783b */ /* 0x000fe20000004200 */
[----:B----4-:R-:W-:Y:S01]  /*237e0*/  F2FP.F16.F32.PACK_AB R39, R62, R82 ;  /* 0x000000523e27723e */ /* 0x010fe200000000ff */
        /* <DEDUP_REMOVED lines=10> */
[----:B------:R-:W-:Y:S01]  /*23890*/  FADD.FTZ R190, R190, R192 ;  /* 0x000000c0bebe7221 */ /* 0x000fe20000010000 */
[----:B------:R-:W-:-:S04]  /*238a0*/  FFMA.FTZ R83, R105, R67, -R66 ;  /* 0x0000004369537223 */ /* 0x000fc80000010842 */
[----:B-1----:R-:W-:Y:S01]  /*238b0*/  HMMA.16816.F32 R52, R36, R28, R52 ;  /* 0x0000001c2434723c */ /* 0x002fe20000001834 */
[----:B------:R-:W-:Y:S01]  /*238c0*/  FADD.FTZ R193, R193, R189 ;  /* 0x000000bdc1c17221 */ /* 0x000fe20000010000 */
[----:B------:R-:W-:-:S06]  /*238d0*/  FADD.FTZ R190, R196, R190 ;  /* 0x000000bec4be7221 */ /* 0x000fcc0000010000 */
[----:B------:R-:W-:Y:S01]  /*238e0*/  HMMA.16816.F32 R4, R36, R30, R4 ;  /* 0x0000001e2404723c */ /* 0x000fe20000001804 */
[----:B------:R-:W1:Y:S01]  /*238f0*/  LDSM.16.MT88.4 R28, [R127+0x6800] ;  /* 0x006800007f1c783b */ /* 0x000e620000004200 */
[----:B------:R-:W-:Y:S01]  /*23900*/  FADD.FTZ R193, R201, R193 ;  /* 0x000000c1c9c17221 */ /* 0x000fe20000010000 */
[----:B------:R-:W-:-:S05]  /*23910*/  FADD.FTZ R197, R197, R190 ;  /* 0x000000bec5c57221 */ /* 0x000fca0000010000 */
[----:B------:R-:W-:Y:S01]  /*23920*/  HMMA.16816.F32 R32, R36, R56, R32 ;  /* 0x000000382420723c */ /* 0x000fe20000001820 */
[----:B------:R-:W-:-:S07]  /*23930*/  FFMA.FTZ R57, R80, R67, -R118 ;  /* 0x0000004350397223 */ /* 0x000fce0000010876 */
[C---:B------:R-:W-:Y:S01]  /*23940*/  HMMA.16816.F32 R16, R36.reuse, R58, R16 ;  /* 0x0000003a2410723c */ /* 0x040fe20000001810 */
[----:B------:R-:W-:Y:S01]  /*23950*/  FFMA.FTZ R58, R78, R67, -R118 ;  /* 0x000000434e3a7223 */ /* 0x000fe20000010876 */
[----:B------:R-:W-:Y:S01]  /*23960*/  MUFU.EX2 R83, R83 ;  /* 0x0000005300537308 */ /* 0x000fe20000000800 */
[----:B------:R-:W-:Y:S01]  /*23970*/  FADD.FTZ R200, R200, R193 ;  /* 0x000000c1c8c87221 */ /* 0x000fe20000010000 */
[----:B------:R-:W-:Y:S02]  /*23980*/  FADD.FTZ R197, R195, R197 ;  /* 0x000000c5c3c57221 */ /* 0x000fe40000010000 */
[----:B------:R-:W3:Y:S02]  /*23990*/  MUFU.EX2 R74, R74 ;  /* 0x0000004a004a7308 */ /* 0x000ee40000000800 */
[C---:B-----5:R-:W-:Y:S02]  /*239a0*/  HMMA.16816.F32 R20, R36.reuse, R48, R20 ;  /* 0x000000302414723c */ /* 0x060fe40000001814 */
[----:B------:R-:W-:Y:S04]  /*239b0*/  MUFU.EX2 R75, R75 ;  /* 0x0000004b004b7308 */ /* 0x000fe80000000800 */
[----:B------:R-:W-:Y:S02]  /*239c0*/  MUFU.EX2 R56, R102 ;  /* 0x0000006600387308 */ /* 0x000fe40000000800 */
[----:B------:R-:W-:Y:S01]  /*239d0*/  HMMA.16816.F32 R24, R36, R50, R24 ;  /* 0x000000322418723c */ /* 0x000fe20000001818 */
[----:B------:R-:W4:Y:S01]  /*239e0*/  LDSM.16.MT88.4 R48, [R123+0x10800] ;  /* 0x010800007b30783b */ /* 0x000f220000004200 */
[----:B------:R-:W-:Y:S04]  /*239f0*/  MUFU.EX2 R80, R81 ;  /* 0x0000005100507308 */ /* 0x000fe80000000800 */
[----:B------:R-:W5:Y:S04]  /*23a00*/  MUFU.EX2 R57, R57 ;  /* 0x0000003900397308 */ /* 0x000f680000000800 */
[----:B------:R-:W-:Y:S04]  /*23a10*/  MUFU.EX2 R59, R79 ;  /* 0x0000004f003b7308 */ /* 0x000fe80000000800 */
[----:B------:R-:W2:Y:S01]  /*23a20*/  MUFU.EX2 R58, R58 ;  /* 0x0000003a003a7308 */ /* 0x000ea20000000800 */
        /* <DEDUP_REMOVED lines=30> */
[----:B----4-:R-:W-:Y:S01]  /*23c10*/  HMMA.16816.F32 R20, R36, R48, R20 ;  /* 0x000000302414723c */ /* 0x010fe20000001814 */
[-C--:B------:R-:W-:Y:S01]  /*23c20*/  FFMA.FTZ R48, R76, R67.reuse, -R118 ;  /* 0x000000434c307223 */ /* 0x080fe20000010876 */
[-CC-:B------:R-:W-:Y:S01]  /*23c30*/  FFMA.FTZ R78, R101, R67.reuse, -R66.reuse ;  /* 0x00000043654e7223 */ /* 0x180fe20000010842 */
[----:B------:R3:W-:Y:S01]  /*23c40*/  MUFU.EX2 R76, R77 ;  /* 0x0000004d004c7308 */ /* 0x0007e20000000800 */
[-C--:B------:R-:W-:Y:S01]  /*23c50*/  FFMA.FTZ R79, R99, R67.reuse, -R66 ;  /* 0x00000043634f7223 */ /* 0x080fe20000010842 */
[----:B------:R-:W-:Y:S01]  /*23c60*/  FADD.FTZ R178, R116, R178 ;  /* 0x000000b274b27221 */ /* 0x000fe20000010000 */
[----:B------:R-:W-:Y:S01]  /*23c70*/  FADD.FTZ R182, R92, R182 ;  /* 0x000000b65cb67221 */ /* 0x000fe20000010000 */
[-C--:B------:R-:W-:Y:S02]  /*23c80*/  FFMA.FTZ R49, R73, R67.reuse, -R118 ;  /* 0x0000004349317223 */ /* 0x080fe40000010876 */
[----:B------:R-:W-:Y:S01]  /*23c90*/  FADD.FTZ R178, R115, R178 ;  /* 0x000000b273b27221 */ /* 0x000fe20000010000 */
[----:B------:R-:W-:Y:S01]  /*23ca0*/  FADD.FTZ R91, R91, R182 ;  /* 0x000000b65b5b7221 */ /* 0x000fe20000010000 */
[----:B------:R-:W-:Y:S01]  /*23cb0*/  MUFU.EX2 R78, R78 ;  /* 0x0000004e004e7308 */ /* 0x000fe20000000800 */
[----:B---3--:R-:W-:-:S03]  /*23cc0*/  FFMA.FTZ R77, R72, R67, -R118 ;  /* 0x00000043484d7223 */ /* 0x008fc60000010876 */
[----:B------:R-:W3:Y:S01]  /*23cd0*/  MUFU.EX2 R0, R0 ;  /* 0x0000000000007308 */ /* 0x000ee20000000800 */
[----:B------:R-:W-:Y:S01]  /*23ce0*/  FADD.FTZ R114, R114, R178 ;  /* 0x000000b272727221 */ /* 0x000fe20000010000 */
[----:B------:R-:W-:Y:S02]  /*23cf0*/  FADD.FTZ R91, R90, R91 ;  /* 0x0000005b5a5b7221 */ /* 0x000fe40000010000 */
[----:B------:R-:W-:Y:S04]  /*23d00*/  MUFU.EX2 R79, R79 ;  /* 0x0000004f004f7308 */ /* 0x000fe80000000800 */
[----:B------:R-:W-:Y:S04]  /*23d10*/  MUFU.EX2 R2, R2 ;  /* 0x0000000200027308 */ /* 0x000fe80000000800 */
[----:B------:R-:W4:Y:S04]  /*23d20*/  MUFU.EX2 R73, R48 ;  /* 0x0000003000497308 */ /* 0x000f280000000800 */
[----:B------:R5:W-:Y:S04]  /*23d30*/  MUFU.EX2 R72, R49 ;  /* 0x0000003100487308 */ /* 0x000be80000000800 */
[----:B------:R-:W1:Y:S01]  /*23d40*/  MUFU.EX2 R77, R77 ;  /* 0x0000004d004d7308 */ /* 0x000e620000000800 */
[----:B------:R-:W-:Y:S01]  /*23d50*/  FADD.FTZ R114, R93, R114 ;  /* 0x000000725d727221 */ /* 0x000fe20000010000 */
[----:B------:R-:W-:Y:S01]  /*23d60*/  FADD.FTZ R117, R117, R91 ;  /* 0x0000005b75757221 */ /* 0x000fe20000010000 */
[C---:B------:R-:W-:Y:S02]  /*23d70*/  HMMA.16816.F32 R24, R36.reuse, R50, R24 ;  /* 0x000000322418723c */ /* 0x040fe40000001818 */
[----:B------:R-:W-:Y:S01]  /*23d80*/  FADD.FTZ R112, R112, R114 ;  /* 0x0000007270707221 */ /* 0x000fe20000010000 */
[----:B------:R-:W-:Y:S01]  /*23d90*/  FADD.FTZ R117, R113, R117 ;  /* 0x0000007571757221 */ /* 0x000fe20000010000 */
[----:B-----5:R-:W5:Y:S04]  /*23da0*/  LDSM.16.MT88.4 R48, [R123+0x11000] ;  /* 0x011000007b30783b */ /* 0x020f680000004200 */
[----:B--2---:R-:W-:Y:S01]  /*23db0*/  HMMA.16816.F32 R52, R36, R40, R52 ;  /* 0x000000282434723c */ /* 0x004fe20000001834 */
[----:B---3--:R-:W-:Y:S01]  /*23dc0*/  F2FP.F16.F32.PACK_AB R40, R0, R78 ;  /* 0x0000004e0028723e */ /* 0x008fe200000000ff */
[----:B------:R-:W-:Y:S01]  /*23dd0*/  FADD.FTZ R112, R111, R112 ;  /* 0x000000706f707221 */ /* 0x000fe20000010000 */
[----:B----4-:R-:W-:Y:S01]  /*23de0*/  F2FP.F16.F32.PACK_AB R41, R73, R76 ;  /* 0x0000004c4929723e */ /* 0x010fe200000000ff */
[----:B------:R-:W-:-:S04]  /*23df0*/  FADD.FTZ R117, R87, R117 ;  /* 0x0000007557757221 */ /* 0x000fc80000010000 */
[----:B------:R-:W-:Y:S01]  /*23e00*/  HMMA.16816.F32 R4, R36, R42, R4 ;  /* 0x0000002a2404723c */ /* 0x000fe20000001804 */
[----:B------:R-:W2:Y:S01]  /*23e10*/  LDSM.16.MT88.4 R36, [R127+0x7000] ;  /* 0x007000007f24783b */ /* 0x000ea20000004200 */
        /* <DEDUP_REMOVED lines=28> */
[----:B--2---:R-:W-:Y:S01]  /*23fe0*/  HMMA.16816.F32 R32, R40, R36, R32 ;  /* 0x000000242820723c */ /* 0x004fe20000001820 */
        /* <DEDUP_REMOVED lines=11> */
[----:B------:R-:W2:Y:S01]  /*240a0*/  MUFU.EX2 R36, R36 ;  /* 0x0000002400247308 */ /* 0x000ea20000000800 */
[----:B------:R-:W-:Y:S03]  /*240b0*/  HMMA.16816.F32 R24, R40, R50, R24 ;  /* 0x000000322818723c */ /* 0x000fe60000001818 */
[----:B------:R-:W-:Y:S01]  /*240c0*/  MUFU.EX2 R48, R48 ;  /* 0x0000003000307308 */ /* 0x000fe20000000800 */
[----:B------:R-:W-:-:S03]  /*240d0*/  FADD.FTZ R78, R0, R78 ;  /* 0x0000004e004e7221 */ /* 0x000fc60000010000 */
[----:B------:R-:W4:Y:S01]  /*240e0*/  MUFU.EX2 R39, R39 ;  /* 0x0000002700277308 */ /* 0x000f220000000800 */
[C---:B-1----:R-:W-:Y:S01]  /*240f0*/  HMMA.16816.F32 R52, R40.reuse, R28, R52 ;  /* 0x0000001c2834723c */ /* 0x042fe20000001834 */
[----:B------:R-:W-:Y:S02]  /*24100*/  FADD.FTZ R76, R73, R76 ;  /* 0x0000004c494c7221 */ /* 0x000fe40000010000 */
[----:B------:R-:W-:Y:S04]  /*24110*/  MUFU.EX2 R38, R95 ;  /* 0x0000005f00267308 */ /* 0x000fe80000000800 */
[----:B------:R-:W1:Y:S01]  /*24120*/  MUFU.EX2 R249, R249 ;  /* 0x000000f900f97308 */ /* 0x000e620000000800 */
        /* <DEDUP_REMOVED lines=8> */
[----:B--2---:R-:W-:Y:S02]  /*241b0*/  F2FP.F16.F32.PACK_AB R132, R36, R37 ;  /* 0x000000252484723e */ /* 0x004fe400000000ff */
[----:B----4-:R-:W-:Y:S01]  /*241c0*/  F2FP.F16.F32.PACK_AB R133, R39, R48 ;  /* 0x000000302785723e */ /* 0x010fe200000000ff */
[----:B------:R-:W-:Y:S01]  /*241d0*/  FADD.FTZ R37, R37, R79 ;  /* 0x0000004f25257221 */ /* 0x000fe20000010000 */
[----:B-1----:R-:W-:Y:S01]  /*241e0*/  F2FP.F16.F32.PACK_AB R134, R249, R38 ;  /* 0x00000026f986723e */ /* 0x002fe200000000ff */
[----:B------:R-:W-:Y:S01]  /*241f0*/  FADD.FTZ R48, R48, R72 ;  /* 0x0000004830307221 */ /* 0x000fe20000010000 */
[----:B-----5:R-:W-:Y:S01]  /*24200*/  F2FP.F16.F32.PACK_AB R135, R248, R49 ;  /* 0x00000031f887723e */ /* 0x020fe200000000ff */
[----:B------:R-:W-:Y:S02]  /*24210*/  FADD.FTZ R37, R36, R37 ;  /* 0x0000002524257221 */ /* 0x000fe40000010000 */
[----:B------:R-:W-:Y:S01]  /*24220*/  FADD.FTZ R48, R39, R48 ;  /* 0x0000003027307221 */ /* 0x000fe20000010000 */
[----:B------:R-:W-:-:S02]  /*24230*/  IMAD.MOV.U32 R0, RZ, RZ, R44 ;  /* 0x000000ffff007224 */ /* 0x000fc400078e002c */
[----:B------:R-:W-:Y:S01]  /*24240*/  FADD.FTZ R37, R38, R37 ;  /* 0x0000002526257221 */ /* 0x000fe20000010000 */
[----:B------:R-:W-:Y:S01]  /*24250*/  FADD.FTZ R48, R49, R48 ;  /* 0x0000003031307221 */ /* 0x000fe20000010000 */
[----:B------:R-:W-:Y:S01]  /*24260*/  HMMA.16816.F32 R160, R132, R156, R8 ;  /* 0x0000009c84a0723c */ /* 0x000fe20000001808 */
[----:B------:R-:W-:Y:S02]  /*24270*/  IMAD.MOV.U32 R2, RZ, RZ, R45 ;  /* 0x000000ffff027224 */ /* 0x000fe400078e002d */
[----:B------:R-:W-:Y:S01]  /*24280*/  FADD.FTZ R249, R249, R37 ;  /* 0x00000025f9f97221 */ /* 0x000fe20000010000 */
[----:B------:R-:W-:-:S04]  /*24290*/  @P0 IMAD.MOV.U32 R0, RZ, RZ, R44 ;  /* 0x000000ffff000224 */ /* 0x000fc800078e002c */
[----:B------:R-:W-:Y:S01]  /*242a0*/  HMMA.16816.F32 R152, R132, R148, R20 ;  /* 0x000000948498723c */ /* 0x000fe20000001814 */
[----:B------:R-:W-:Y:S02]  /*242b0*/  @P0 IMAD.MOV.U32 R2, RZ, RZ, R45 ;  /* 0x000000ffff020224 */ /* 0x000fe400078e002d */
[----:B------:R-:W-:Y:S01]  /*242c0*/  FADD.FTZ R248, R248, R48 ;  /* 0x00000030f8f87221 */ /* 0x000fe20000010000 */
[----:B------:R-:W-:-:S04]  /*242d0*/  IMAD.SHL.U32 R44, R167, 0x8, RZ ;  /* 0x00000008a72c7824 */ /* 0x000fc800078e00ff */
        /* <DEDUP_REMOVED lines=9> */
.L_x_3719:
[----:B------:R-:W-:-:S07]  /*24370*/  IADD3 R246, PT, PT, R3, -0x1, RZ ;  /* 0xffffffff03f67810 */ /* 0x000fce0007ffe0ff */
.L_x_3728:
[----:B------:R-:W-:Y:S05]  /*24380*/  BSYNC B2 ;  /* 0x0000000000027941 */ /* 0x000fea0003800000 */
.L_x_3718:
[----:B------:R-:W-:-:S13]  /*24390*/  ISETP.GE.AND P0, PT, R246, R226, PT ;  /* 0x000000e2f600720c */ /* 0x000fda0003f06270 */
[----:B------:R-:W-:Y:S05]  /*243a0*/  @!P0 BRA `(.L_x_3729) ;  /* 0x0000009400008947 */ /* 0x000fea0003800000 */
[----:B------:R-:W1:Y:S01]  /*243b0*/  S2UR UR6, SR_CgaCtaId ;  /* 0x00000000000679c3 */ /* 0x000e620000008800 */
[----:B------:R-:W-:Y:S01]  /*243c0*/  LOP3.LUT R229, R167, 0x38, RZ, 0xc0, !PT ;  /* 0x00000038a7e57812 */ /* 0x000fe200078ec0ff */
[----:B------:R-:W-:Y:S01]  /*243d0*/  UMOV UR7, 0x400 ;  /* 0x0000040000077882 */ /* 0x000fe20000000000 */
[----:B------:R-:W-:Y:S01]  /*243e0*/  LOP3.LUT R218, R44, 0x38, RZ, 0xc0, !PT ;  /* 0x000000382cda7812 */ /* 0x000fe200078ec0ff */
[----:B------:R-:W-:Y:S01]  /*243f0*/  IMAD.MOV.U32 R166, RZ, RZ, R0 ;  /* 0x000000ffffa67224 */ /* 0x000fe200078e0000 */
[----:B------:R-:W-:Y:S02]  /*24400*/  LOP3.LUT R3, R229, 0x1c0, R44, 0xf8, !PT ;  /* 0x000001c0e5037812 */ /* 0x000fe400078ef82c */
[----:B------:R-:W-:Y:S02]  /*24410*/  ISETP.NE.U32.AND P2, PT, R240, RZ, PT ;  /* 0x000000fff000720c */ /* 0x000fe40003f45070 */
[----:B------:R-:W-:Y:S02]  /*24420*/  LOP3.LUT R3, R3, R218, RZ, 0x3c, !PT ;  /* 0x000000da03037212 */ /* 0x000fe400078e3cff */
[----:B------:R-:W-:-:S02]  /*24430*/  ISETP.NE.AND.EX P2, PT, R241, RZ, PT, P2 ;  /* 0x000000fff100720c */ /* 0x000fc40003f45320 */
[----:B------:R-:W-:Y:S01]  /*24440*/  LOP3.LUT R44, R3, 0x1e00, R44, 0xf8, !PT ;  /* 0x00001e00032c7812 */ /* 0x000fe200078ef82c */
[----:B------:R-:W-:Y:S01]  /*24450*/  IMAD.MOV.U32 R3, RZ, RZ, R2 ;  /* 0x000000ffff037224 */ /* 0x000fe200078e0002 */
[----:B-1----:R-:W-:-:S06]  /*24460*/  ULEA UR6, UR6, UR7, 0x18 ;  /* 0x0000000706067291 */ /* 0x002fcc000f8ec0ff */
[----:B------:R-:W-:-:S04]  /*24470*/  IMAD.U32 R39, RZ, RZ, UR6 ;  /* 0x00000006ff277e24 */ /* 0x000fc8000f8e00ff */
[----:B------:R-:W-:-:S07]  /*24480*/  IMAD R247, R44, 0x2, R39 ;  /* 0x000000022cf77824 */ /* 0x000fce00078e0227 */
.L_x_3736:
[----:B-----5:R-:W-:Y:S01]  /*24490*/  ISETP.GE.AND P3, PT, R218, R234, PT ;  /* 0x000000eada00720c */ /* 0x020fe20003f66270 */
[----:B------:R-:W-:Y:S04]  /*244a0*/  DEPBAR.LE SB0, 0x0 ;  /* 0x000080000000791a */ /* 0x000fe80000000000 */
[----:B------:R-:W-:Y:S05]  /*244b0*/  WARPSYNC.ALL ;  /* 0x0000000000007948 */ /* 0x000fea0003800000 */
[----:B------:R-:W-:Y:S01]  /*244c0*/  BAR.SYNC.DEFER_BLOCKING 0x0 ;  /* 0x0000000000007b1d */ /* 0x000fe20000010000 */
[----:B------:R-:W-:Y:S02]  /*244d0*/  IMAD.SHL.U32 R4, R167, 0x8, RZ ;  /* 0x00000008a7047824 */ /* 0x000fe400078e00ff */
[----:B------:R-:W-:Y:S03]  /*244e0*/  @!P2 IMAD.MOV.U32 R7, RZ, RZ, RZ ;  /* 0x000000ffff07a224 */ /* 0x000fe600078e00ff */
[--C-:B------:R-:W-:Y:S02]  /*244f0*/  LOP3.LUT R5, R229, 0x1c0, R4.reuse, 0xf8, !PT ;  /* 0x000001c0e5057812 */ /* 0x100fe400078ef804 */
[----:B------:R-:W-:Y:S02]  /*24500*/  @!P2 IADD3 R7, P0, PT, RZ, -R7, RZ ;  /* 0x80000007ff07a210 */ /* 0x000fe40007f1e0ff */
[----:B------:R-:W-:Y:S04]  /*24510*/  LOP3.LUT R218, R4, 0x38, RZ, 0xc0, !PT ;  /* 0x0000003804da7812 */ /* 0x000fe800078ec0ff */
[-C--:B------:R-:W-:Y:S04]  /*24520*/  LOP3.LUT R5, R5, R218.reuse, RZ, 0x3c, !PT ;  /* 0x000000da05057212 */ /* 0x080fe800078e3cff */
[----:B------:R-:W-:Y:S01]  /*24530*/  LOP3.LUT R4, R5, 0x1e00, R4, 0xf8, !PT ;  /* 0x00001e0005047812 */ /* 0x000fe200078ef804 */
[----:B------:R-:W-:Y:S01]  /*24540*/  IMAD.MOV.U32 R5, RZ, RZ, R231 ;  /* 0x000000ffff057224 */ /* 0x000fe200078e00e7 */
[----:B------:R-:W2:Y:S01]  /*24550*/  @!P2 LD.E R6, desc[UR4][R164.64+0x40] ;  /* 0x00004004a406a980 */ /* 0x000ea2000c101900 */
[----:B------:R-:W-:Y:S01]  /*24560*/  BSSY.RECONVERGENT B0, `(.L_x_3730) ;  /* 0x000004f000007945 */ /* 0x000fe20003800200 */
[----:B------:R-:W1:Y:S02]  /*24570*/  S2R R167, SR_TID.X ;  /* 0x0000000000a77919 */ /* 0x000e640000002100 */
[C---:B-1----:R-:W-:Y:S01]  /*24580*/  LOP3.LUT R0, R167.reuse, 0x8, RZ, 0xc0, !PT ;  /* 0x00000008a7007812 */ /* 0x042fe200078ec0ff */
[----:B------:R-:W-:Y:S01]  /*24590*/  IMAD.SHL.U32 R2, R167, 0x40, RZ ;  /* 0x00000040a7027824 */ /* 0x000fe200078e00ff */
[----:B------:R-:W-:Y:S04]  /*245a0*/  SHF.R.U32.HI R216, RZ, 0x1, R167 ;  /* 0x00000001ffd87819 */ /* 0x000fe800000116a7 */
[----:B------:R-:W-:Y:S02]  /*245b0*/  LOP3.LUT R0, R0, 0x1c0, R2, 0xf8, !PT ;  /* 0x000001c000007812 */ /* 0x000fe400078ef802 */
[----:B------:R-:W-:Y:S02]  /*245c0*/  LOP3.LUT R208, R2, 0x400, RZ, 0xc0, !PT ;  /* 0x0000040002d07812 */ /* 0x000fe400078ec0ff */
[----:B------:R-:W-:Y:S05]  /*245d0*/  LOP3.LUT R0, R0, R218, RZ, 0x3c, !PT ;  /* 0x000000da00007212 */ /* 0x000fea00078e3cff */
[----:B------:R-:W-:Y:S02]  /*245e0*/  IMAD R208, R0, 0x2, R208 ;  /* 0x0000000200d07824 */ /* 0x000fe400078e02d0 */
[----:B------:R-:W-:Y:S02]  /*245f0*/  IMAD.MOV.U32 R0, RZ, RZ, R230 ;  /* 0x000000ffff007224 */ /* 0x000fe400078e00e6 */
[----:B--2---:R-:W-:Y:S04]  /*24600*/  @!P2 IMAD.SHL.U32 R6, R6, 0x100, RZ ;  /* 0x000001000606a824 */ /* 0x004fe800078e00ff */
[----:B------:R-:W-:Y:S05]  /*24610*/  @!P2 IMAD.X R6, RZ, RZ, ~R6, P0 ;  /* 0x000000ffff06a224 */ /* 0x000fea00000e0e06 */
[----:B------:R-:W-:Y:S04]  /*24620*/  @!P2 SHF.R.S64 R7, R7, 0x1f, R6 ;  /* 0x0000001f0707a819 */ /* 0x000fe80000001006 */
[----:B------:R-:W-:Y:S04]  /*24630*/  @!P2 IADD3 R231, P0, PT, R231, R7, RZ ;  /* 0x00000007e7e7a210 */ /* 0x000fe80007f1e0ff */
        /* <DEDUP_REMOVED lines=12> */
[-C--:B------:R-:W-:Y:S04]  /*24700*/  LOP3.LUT R6, R6, R13.reuse, RZ, 0x3c, !PT ;  /* 0x0000000d06067212 */ /* 0x080fe800078e3cff */
[----:B------:R-:W-:Y:S02]  /*24710*/  ISETP.GE.AND P0, PT, R6, RZ, PT ;  /* 0x000000ff0600720c */ /* 0x000fe40003f06270 */
[----:B------:R-:W-:Y:S01]  /*24720*/  LOP3.LUT R6, RZ, R13, RZ, 0x33, !PT ;  /* 0x0000000dff067212 */ /* 0x000fe200078e33ff */
        /* <DEDUP_REMOVED lines=18> */
[----:B------:R-:W3:Y:S01]  /*24850*/  LD.E.64 R14, desc[UR4][R164.64+0x40] ;  /* 0x00004004a40e7980 */ /* 0x000ee2000c101b00 */
[-C--:B------:R-:W-:Y:S01]  /*24860*/  @!P4 IADD3 R9, PT, PT, R9, -R10.reuse, RZ ;  /* 0x8000000a0909c210 */ /* 0x080fe20007ffe0ff */
[----:B------:R-:W-:Y:S01]  /*24870*/  @!P4 VIADD R12, R12, 0x1 ;  /* 0x000000010c0cc836 */ /* 0x000fe20000000000 */
[----:B------:R-:W-:Y:S02]  /*24880*/  ISETP.NE.AND P4, PT, R13, RZ, PT ;  /* 0x000000ff0d00720c */ /* 0x000fe40003f85270 */
[----:B------:R-:W-:Y:S07]  /*24890*/  ISETP.GE.U32.AND P6, PT, R9, R10, PT ;  /* 0x0000000a0900720c */ /* 0x000fee0003fc6070 */
[----:B------:R-:W-:Y:S05]  /*248a0*/  @P5 IADD3 R11, PT, PT, R11, 0x1, RZ ;  /* 0x000000010b0b5810 */ /* 0x000fea0007ffe0ff */
        /* <DEDUP_REMOVED lines=26> */
.L_x_3731:
[----:B------:R-:W-:Y:S05]  /*24a50*/  BSYNC.RECONVERGENT B0 ;  /* 0x0000000000007941 */ /* 0x000fea0003800200 */
.L_x_3730:
[-C--:B------:R-:W-:Y:S01]  /*24a60*/  @!P3 MOV R6, R231.reuse ;  /* 0x000000e70006b202 */ /* 0x080fe20000000f00 */
[----:B------:R-:W-:Y:S01]  /*24a70*/  BSSY.RECONVERGENT B1, `(.L_x_3732) ;  /* 0x0000316000017945 */ /* 0x000fe20003800200 */
[----:B------:R-:W-:Y:S02]  /*24a80*/  @!P3 MOV R7, R230 ;  /* 0x000000e60007b202 */ /* 0x000fe40000000f00 */
[----:B------:R-:W-:Y:S02]  /*24a90*/  SHF.L.U32 R5, R224, 0x5, RZ ;  /* 0x00000005e0057819 */ /* 0x000fe400000006ff */
[----:B------:R-:W-:Y:S01]  /*24aa0*/  SHF.L.U32 R217, R167, 0x5, RZ ;  /* 0x00000005a7d97819 */ /* 0x000fe200000006ff */
[----:B------:R-:W-:Y:S01]  /*24ab0*/  @!PT LDS RZ, [RZ] ;  /* 0x00000000fffff984 */ /* 0x000fe20000000800 */
[----:B------:R-:W-:Y:S01]  /*24ac0*/  @!PT LDS RZ, [RZ] ;  /* 0x00000000fffff984 */ /* 0x000fe20000000800 */
[----:B------:R-:W-:Y:S01]  /*24ad0*/  @!PT LDS RZ, [RZ] ;  /* 0x00000000fffff984 */ /* 0x000fe20000000800 */
[----:B------:R1:W-:Y:S01]  /*24ae0*/  @!P3 LDGSTS.E.BYPASS.LTC128B.128 [R247+0xa000], desc[UR4][R6.64] ;  /* 0x0a00000006f7bfae */ /* 0x0003e2000b981a04 */
[----:B------:R-:W-:Y:S02]  /*24af0*/  IADD3 R8, P0, PT, R5, R231, RZ ;  /* 0x000000e705087210 */ /* 0x000fe40007f1e0ff */
[----:B------:R-:W-:Y:S02]  /*24b00*/  LOP3.LUT R0, R216, 0x8, RZ, 0xc0, !PT ;  /* 0x00000008d8007812 */ /* 0x000fe400078ec0ff */
[----:B------:R-:W-:Y:S02]  /*24b10*/  IADD3 R10, P1, PT, R8, R5, RZ ;  /* 0x00000005080a7210 */ /* 0x000fe40007f3e0ff */
[----:B------:R-:W-:Y:S01]  /*24b20*/  LOP3.LUT R217, R217, 0x7c00, RZ, 0xc0, !PT ;  /* 0x00007c00d9d97812 */ /* 0x000fe200078ec0ff */
[----:B------:R2:W-:Y:S01]  /*24b30*/  @P3 STS.128 [R247+0xa000], RZ ;  /* 0x00a000fff7003388 */ /* 0x0005e20000000c00 */
[--C-:B------:R-:W-:Y:S02]  /*24b40*/  LOP3.LUT R0, R0, 0x1c0, R2.reuse, 0xf8, !PT ;  /* 0x000001c000007812 */ /* 0x100fe400078ef802 */
[----:B------:R-:W-:Y:S02]  /*24b50*/  LOP3.LUT R209, R217, 0x200, R2, 0xf8, !PT ;  /* 0x00000200d9d17812 */ /* 0x000fe400078ef802 */
[----:B------:R-:W-:Y:S02]  /*24b60*/  LOP3.LUT R0, R0, R218, RZ, 0x3c, !PT ;  /* 0x000000da00007212 */ /* 0x000fe400078e3cff */
[----:B------:R-:W-:Y:S02]  /*24b70*/  IADD3 R208, PT, PT, R39, R208, RZ ;  /* 0x000000d027d07210 */ /* 0x000fe40007ffe0ff */
[----:B------:R-:W-:Y:S02]  /*24b80*/  LOP3.LUT R209, R209, R0, RZ, 0xfc, !PT ;  /* 0x00000000d1d17212 */ /* 0x000fe400078efcff */
[----:B------:R-:W-:Y:S02]  /*24b90*/  MOV R219, 0x20 ;  /* 0x0000002000db7802 */ /* 0x000fe40000000f00 */
[-C--:B------:R-:W-:Y:S02]  /*24ba0*/  LEA R209, R209, R39.reuse, 0x1 ;  /* 0x00000027d1d17211 */ /* 0x080fe400078e08ff */
[----:B------:R-:W-:Y:S02]  /*24bb0*/  MOV R221, 0x40 ;  /* 0x0000004000dd7802 */ /* 0x000fe40000000f00 */
[----:B-1----:R-:W-:Y:S04]  /*24bc0*/  SHF.L.U64.HI R6, R224, 0x5, R225 ;  /* 0x00000005e0067819 */ /* 0x002fe800000102e1 */
[----:B------:R-:W-:Y:S02]  /*24bd0*/  IADD3.X R9, PT, PT, R6, R230, RZ, P0, !PT ;  /* 0x000000e606097210 */ /* 0x000fe400007fe4ff */
[----:B--2---:R-:W-:Y:S02]  /*24be0*/  LEA R247, R4, R39, 0x1 ;  /* 0x0000002704f77211 */ /* 0x004fe400078e08ff */
[-C--:B------:R-:W-:Y:S02]  /*24bf0*/  IADD3.X R11, PT, PT, R9, R6.reuse, RZ, P1, !PT ;  /* 0x00000006090b7210 */ /* 0x080fe40000ffe4ff */
[-C--:B------:R-:W-:Y:S01]  /*24c00*/  IADD3 R12, P0, PT, R10, R5.reuse, RZ ;  /* 0x000000050a0c7210 */ /* 0x080fe20007f1e0ff */
[----:B------:R-:W-:Y:S01]  /*24c10*/  @!PT LDS RZ, [RZ] ;  /* 0x00000000fffff984 */ /* 0x000fe20000000800 */
[----:B------:R-:W-:Y:S01]  /*24c20*/  @!PT LDS RZ, [RZ] ;  /* 0x00000000fffff984 */ /* 0x000fe20000000800 */
[----:B------:R-:W-:Y:S01]  /*24c30*/  @!PT LDS RZ, [RZ] ;  /* 0x00000000fffff984 */ /* 0x000fe20000000800 */
[----:B------:R1:W-:Y:S03]  /*24c40*/  @!P3 LDGSTS.E.BYPASS.LTC128B.128 [R247+0xa800], desc[UR4][R8.64] ;  /* 0x0a80000008f7bfae */ /* 0x0003e6000b981a04 */
[-C--:B------:R-:W-:Y:S02]  /*24c50*/  IADD3.X R13, PT, PT, R11, R6.reuse, RZ, P0, !PT ;  /* 0x000000060b0d7210 */ /* 0x080fe400007fe4ff */
[-C--:B------:R-:W-:Y:S03]  /*24c60*/  IADD3 R14, P1, PT, R12, R5.reuse, RZ ;  /* 0x000000050c0e7210 */ /* 0x080fe60007f3e0ff */
[----:B------:R-:W-:Y:S01]  /*24c70*/  @P3 STS.128 [R247+0xa800], RZ ;  /* 0x00a800fff7003388 */ /* 0x000fe20000000c00 */
[-C--:B------:R-:W-:Y:S07]  /*24c80*/  IADD3.X R15, PT, PT, R13, R6.reuse, RZ, P1, !PT ;  /* 0x000000060d0f7210 */ /* 0x080fee0000ffe4ff */
        /* <DEDUP_REMOVED lines=66> */
[----:B------:R-:W-:Y:S01]  /*250b0*/  @!P3 LDGSTS.E.BYPASS.LTC128B.128 [R247+0xf800], desc[UR4][R12.64] ;  /* 0x0f8000000cf7bfae */ /* 0x000fe2000b981a04 */
[-C--:B------:R-:W-:Y:S07]  /*250c0*/  IADD3 R4, P1, PT, R8, R5.reuse, RZ ;  /* 0x0000000508047210 */ /* 0x080fee0007f3e0ff */
[----:B------:R-:W-:Y:S01]  /*250d0*/  @P3 STS.128 [R247+0xf800], RZ ;  /* 0x00f800fff7003388 */ /* 0x000fe20000000c00 */
[----:B--2---:R-:W-:Y:S02]  /*250e0*/  @!P3 IADD3 R10, P0, PT, R4, R5, RZ ;  /* 0x00000005040ab210 */ /* 0x004fe40007f1e0ff */
[-C--:B------:R-:W-:Y:S02]  /*250f0*/  IADD3.X R5, PT, PT, R9, R6.reuse, RZ, P1, !PT ;  /* 0x0000000609057210 */ /* 0x080fe40000ffe4ff */
[----:B------:R-:W-:Y:S03]  /*25100*/  LOP3.LUT P1, RZ, R167, 0x4, RZ, 0xc0, !PT ;  /* 0x00000004a7ff7812 */ /* 0x000fe6000782c0ff */
[----:B------:R-:W-:Y:S01]  /*25110*/  @!PT LDS RZ, [RZ] ;  /* 0x00000000fffff984 */ /* 0x000fe20000000800 */
[----:B------:R-:W-:Y:S01]  /*25120*/  @!PT LDS RZ, [RZ] ;  /* 0x00000000fffff984 */ /* 0x000fe20000000800 */
[----:B------:R-:W-:Y:S01]  /*25130*/  @!PT LDS RZ, [RZ] ;  /* 0x00000000fffff984 */ /* 0x000fe20000000800 */
[----:B------:R-:W-:Y:S01]  /*25140*/  @!P3 LDGSTS.E.BYPASS.LTC128B.128 [R247+0x10000], desc[UR4][R14.64] ;  /* 0x100000000ef7bfae */ /* 0x000fe2000b981a04 */
[----:B------:R-:W-:Y:S02]  /*25150*/  @!P3 IADD3.X R11, PT, PT, R5, R6, RZ, P0, !PT ;  /* 0x00000006050bb210 */ /* 0x000fe400007fe4ff */
[----:B------:R-:W-:Y:S02]  /*25160*/  LOP3.LUT P0, RZ, R167, 0x2, RZ, 0xc0, !PT ;  /* 0x00000002a7ff7812 */ /* 0x000fe4000780c0ff */
[----:B------:R-:W-:Y:S02]  /*25170*/  SEL R221, R221, 0xffffffc0, !P1 ;  /* 0xffffffc0dddd7807 */ /* 0x000fe40004800000 */
[----:B------:R-:W-:Y:S01]  /*25180*/  SEL R219, R219, 0xffffffe0, !P0 ;  /* 0xffffffe0dbdb7807 */ /* 0x000fe20004000000 */
[----:B------:R-:W-:Y:S01]  /*25190*/  @P3 STS.128 [R247+0x10000], RZ ;  /* 0x010000fff7003388 */ /* 0x000fe20000000c00 */
[C---:B------:R-:W-:Y:S02]  /*251a0*/  IADD3 R220, PT, PT, R209.reuse, R221, RZ ;  /* 0x000000ddd1dc7210 */ /* 0x040fe40007ffe0ff */
[-C--:B------:R-:W-:Y:S02]  /*251b0*/  IADD3 R172, PT, PT, R209, R219.reuse, RZ ;  /* 0x000000dbd1ac7210 */ /* 0x080fe40007ffe0ff */
[C---:B------:R-:W-:Y:S02]  /*251c0*/  IADD3 R210, PT, PT, R208.reuse, R219, RZ ;  /* 0x000000dbd0d27210 */ /* 0x040fe40007ffe0ff */
[----:B------:R-:W-:Y:S01]  /*251d0*/  IADD3 R221, PT, PT, R208, R221, RZ ;  /* 0x000000ddd0dd7210 */ /* 0x000fe20007ffe0ff */
[----:B------:R-:W-:Y:S01]  /*251e0*/  @!PT LDS RZ, [RZ] ;  /* 0x00000000fffff984 */ /* 0x000fe20000000800 */
[----:B------:R-:W-:Y:S01]  /*251f0*/  @!PT LDS RZ, [RZ] ;  /* 0x00000000fffff984 */ /* 0x000fe20000000800 */
[----:B------:R-:W-:Y:S01]  /*25200*/  @!PT LDS RZ, [RZ] ;  /* 0x00000000fffff984 */ /* 0x000fe20000000800 */
[----:B------:R-:W-:Y:S01]  /*25210*/  @!P3 LDGSTS.E.BYPASS.LTC128B.128 [R247+0x10800], desc[UR4][R8.64] ;  /* 0x1080000008f7bfae */ /* 0x000fe2000b981a04 */
[----:B------:R-:W-:Y:S07]  /*25220*/  ISETP.GT.AND P0, PT, R246, R226, PT ;  /* 0x000000e2f600720c */ /* 0x000fee0003f04270 */
        /* <DEDUP_REMOVED lines=12> */
[----:B------:R-:W-:Y:S08]  /*252f0*/  LDSM.16.M88.4 R16, [R208+0x2800] ;  /* 0x00280000d010783b */ /* 0x000ff00000000200 */
[----:B-1----:R-:W1:Y:S08]  /*25300*/  LDSM.16.M88.4 R8, [R208+0x2000] ;  /* 0x00200000d008783b */ /* 0x002e700000000200 */
[----:B------:R-:W2:Y:S08]  /*25310*/  LDSM.16.M88.4 R24, [R208+0x3000] ;  /* 0x00300000d018783b */ /* 0x000eb00000000200 */
        /* <DEDUP_REMOVED lines=17> */
[----:B------:R-:W-:Y:S08]  /*25430*/  LDSM.16.M88.4 R188, [R210+0x4000] ;  /* 0x00400000d2bc783b */ /* 0x000ff00000000200 */
[----:B------:R-:W-:Y:S08]  /*25440*/  LDSM.16.M88.4 R192, [R210+0x4800] ;  /* 0x00480000d2c0783b */ /* 0x000ff00000000200 */
[----:B------:R-:W-:Y:S08]  /*25450*/  LDSM.16.M88.4 R196, [R210+0x5000] ;  /* 0x00500000d2c4783b */ /* 0x000ff00000000200 */
[----:B------:R-:W-:Y:S08]  /*25460*/  LDSM.16.M88.4 R200, [R210+0x5800] ;  /* 0x00580000d2c8783b */ /* 0x000ff00000000200 */
[----:B------:R-:W0:Y:S08]  /*25470*/  LDGDEPBAR ;  /* 0x00000000000079af */ /* 0x000e300000000000 */
[----:B------:R-:W-:Y:S08]  /*25480*/  LDSM.16.M88.4 R204, [R210+0x6800] ;  /* 0x00680000d2cc783b */ /* 0x000ff00000000200 */
[----:B------:R-:W5:Y:S04]  /*25490*/  LD.E R250, desc[UR4][R164.64+0x18c] ;  /* 0x00018c04a4fa7980 */ /* 0x000f68000c101900 */
[----:B------:R-:W-:Y:S01]  /*254a0*/  LDSM.16.M88.4 R212, [R221+0x4800] ;  /* 0x00480000ddd4783b */ /* 0x000fe20000000200 */
[C---:B-1----:R-:W-:Y:S08]  /*254b0*/  HMMA.16816.F32 R4, R128.reuse, R8, RZ ;  /* 0x000000088004723c */ /* 0x042ff000000018ff */
        /* <DEDUP_REMOVED lines=62> */
[C---:B---3--:R-:W-:Y:S08]  /*258a0*/  HMMA.16816.F32 R84, R172.reuse, R180, R84 ;  /* 0x000000b4ac54723c */ /* 0x048ff00000001854 */
[C---:B------:R-:W-:Y:S01]  /*258b0*/  HMMA.16816.F32 R88, R172.reuse, R182, R88 ;  /* 0x000000b6ac58723c */ /* 0x040fe20000001858 */
[----:B------:R-:W3:Y:S07]  /*258c0*/  LDSM.16.M88.4 R180, [R210+0x9000] ;  /* 0x00900000d2b4783b */ /* 0x000eee0000000200 */
[C---:B----4-:R-:W-:Y:S01]  /*258d0*/  HMMA.16816.F32 R92, R172.reuse, R184, R92 ;  /* 0x000000b8ac5c723c */ /* 0x050fe2000000185c */
[----:B------:R-:W-:Y:S07]  /*258e0*/  LDSM.16.M88.4 R208, [R221+0x4000] ;  /* 0x00400000ddd0783b */ /* 0x000fee0000000200 */
[C---:B------:R-:W-:Y:S01]  /*258f0*/  HMMA.16816.F32 R96, R172.reuse, R186, R96 ;  /* 0x000000baac60723c */ /* 0x040fe20000001860 */
[----:B------:R-:W4:Y:S07]  /*25900*/  LDSM.16.M88.4 R184, [R221+0x2800] ;  /* 0x00280000ddb8783b */ /* 0x000f2e0000000200 */
[C---:B-1----:R-:W-:Y:S08]  /*25910*/  HMMA.16816.F32 R100, R172.reuse, R168, R100 ;  /* 0x000000a8ac64723c */ /* 0x042ff00000001864 */
        /* <DEDUP_REMOVED lines=8> */
[C---:B------:R-:W-:Y:S08]  /*259a0*/  HMMA.16816.F32 R124, R172.reuse, R188, R124 ;  /* 0x000000bcac7c723c */ /* 0x040ff0000000187c */
[----:B------:R-:W-:Y:S01]  /*259b0*/  HMMA.16816.F32 R128, R172, R190, R128 ;  /* 0x000000beac80723c */ /* 0x000fe20000001880 */
[----:B------:R-:W2:Y:S07]  /*259c0*/  LDSM.16.M88.4 R172, [R221+0x5800] ;  /* 0x00580000ddac783b */ /* 0x000eae0000000200 */
[C---:B------:R-:W-:Y:S01]  /*259d0*/  HMMA.16816.F32 R4, R192.reuse, R196, R4 ;  /* 0x000000c4c004723c */ /* 0x040fe20000001804 */
[----:B------:R-:W-:Y:S07]  /*259e0*/  LDSM.16.M88.4 R188, [R221+0x7800] ;  /* 0x00780000ddbc783b */ /* 0x000fee0000000200 */
[C---:B------:R-:W-:Y:S01]  /*259f0*/  HMMA.16816.F32 R8, R192.reuse, R198, R8 ;  /* 0x000000c6c008723c */ /* 0x040fe20000001808 */
[----:B------:R-:W-:Y:S07]  /*25a00*/  LDSM.16.M88.4 R196, [R221+0x8000] ;  /* 0x00800000ddc4783b */ /* 0x000fee0000000200 */
        /* <DEDUP_REMOVED lines=9> */
[C---:B------:R-:W-:Y:S03]  /*25aa0*/  HMMA.16816.F32 R36, R192.reuse, R208, R36 ;  /* 0x000000d0c024723c */ /* 0x040fe60000001824 */
[C---:B------:R-:W-:Y:S02]  /*25ab0*/  IADD3 R208, PT, PT, R219.reuse, R220, RZ ;  /* 0x000000dcdbd07210 */ /* 0x040fe40007ffe0ff */
[----:B------:R-:W-:Y:S03]  /*25ac0*/  IADD3 R220, PT, PT, R219, R221, RZ ;  /* 0x000000dddbdc7210 */ /* 0x000fe60007ffe0ff */
        /* <DEDUP_REMOVED lines=25> */
[----:B------:R-:W-:Y:S01]  /*25c60*/  HMMA.16816.F32 R128, R192, R170, R128 ;  /* 0x000000aac080723c */ /* 0x000fe20000001880 */
[----:B------:R-:W1:Y:S07]  /*25c70*/  LDSM.16.M88.4 R168, [R220+0x2800] ;  /* 0x00280000dca8783b */ /* 0x000e6e0000000200 */
[C---:B------:R-:W-:Y:S08]  /*25c80*/  HMMA.16816.F32 R4, R208.reuse, R212, R4 ;  /* 0x000000d4d004723c */ /* 0x040ff00000001804 */
[C---:B------:R-:W-:Y:S11]  /*25c90*/  HMMA.16816.F32 R8, R208.reuse, R214, R8 ;  /* 0x000000d6d008723c */ /* 0x040ff60000001808 */
[-C--:B------:R-:W-:Y:S01]  /*25ca0*/  FMUL.FTZ R4, R4, R250.reuse ;  /* 0x000000fa04047220 */ /* 0x080fe20000410000 */
[-C--:B------:R-:W-:Y:S01]  /*25cb0*/  FMUL.FTZ R5, R5, R250.reuse ;  /* 0x000000fa05057220 */ /* 0x080fe20000410000 */
[-C--:B------:R-:W-:Y:S01]  /*25cc0*/  FMUL.FTZ R6, R6, R250.reuse ;  /* 0x000000fa06067220 */ /* 0x080fe20000410000 */
[-C--:B------:R-:W-:Y:S01]  /*25cd0*/  FMUL.FTZ R7, R7, R250.reuse ;  /* 0x000000fa07077220 */ /* 0x080fe20000410000 */
[----:B------:R-:W-:Y:S04]  /*25ce0*/  MUFU.TANH R172, R4 ;  /* 0x0000000400ac7308 */ /* 0x000fe80000002400 */
[-C--:B------:R-:W-:Y:S01]  /*25cf0*/  FMUL.FTZ R8, R8, R250.reuse ;  /* 0x000000fa08087220 */ /* 0x080fe20000410000 */
[-C--:B------:R-:W-:Y:S01]  /*25d00*/  FMUL.FTZ R9, R9, R250.reuse ;  /* 0x000000fa09097220 */ /* 0x080fe20000410000 */
[-C--:B------:R-:W-:Y:S01]  /*25d10*/  FMUL.FTZ R10, R10, R250.reuse ;  /* 0x000000fa0a0a7220 */ /* 0x080fe20000410000 */
[-C--:B------:R-:W-:Y:S03]  /*25d20*/  FMUL.FTZ R11, R11, R250.reuse ;  /* 0x000000fa0b0b7220 */ /* 0x080fe60000410000 */
[----:B------:R-:W-:Y:S01]  /*25d30*/  MUFU.TANH R174, R5 ;  /* 0x0000000500ae7308 */ /* 0x000fe20000002400 */
[C---:B-1----:R-:W-:Y:S09]  /*25d40*/  HMMA.16816.F32 R12, R208.reuse, R168, R12 ;  /* 0x000000a8d00c723c */ /* 0x042ff2000000180c */
[----:B------:R-:W-:Y:S01]  /*25d50*/  MUFU.TANH R173, R6 ;  /* 0x0000000600ad7308 */ /* 0x000fe20000002400 */
[C---:B------:R-:W-:Y:S09]  /*25d60*/  HMMA.16816.F32 R16, R208.reuse, R170, R16 ;  /* 0x000000aad010723c */ /* 0x040ff20000001810 */
[----:B------:R1:W-:Y:S01]  /*25d70*/  MUFU.TANH R175, R7 ;  /* 0x0000000700af7308 */ /* 0x0003e20000002400 */
[-C--:B------:R-:W-:Y:S01]  /*25d80*/  FMUL.FTZ R13, R13, R250.reuse ;  /* 0x000000fa0d0d7220 */ /* 0x080fe20000410000 */
[-C--:B------:R-:W-:Y:S08]  /*25d90*/  FMUL.FTZ R12, R12, R250.reuse ;  /* 0x000000fa0c0c7220 */ /* 0x080ff00000410000 */
[----:B------:R-:W-:Y:S01]  /*25da0*/  MUFU.TANH R168, R8 ;  /* 0x0000000800a87308 */ /* 0x000fe20000002400 */
[-C--:B------:R-:W-:Y:S09]  /*25db0*/  FMUL.FTZ R17, R17, R250.reuse ;  /* 0x000000fa11117220 */ /* 0x080ff20000410000 */
        /* <DEDUP_REMOVED lines=172> */
[----:B------:R5:W-:Y:S01]  /*26880*/  MUFU.TANH R195, R105 ;  /* 0x0000006900c37308 */ /* 0x000be20000002400 */
[-C--:B----4-:R-:W-:Y:S01]  /*26890*/  FMUL.FTZ R97, R103, R250.reuse ;  /* 0x000000fa67617220 */ /* 0x090fe20000410000 */
[C---:B--2---:R-:W-:Y:S08]  /*268a0*/  HMMA.16816.F32 R116, R208.reuse, R4, R116 ;  /* 0x00000004d074723c */ /* 0x044ff00000001874 */
[----:B------:R-:W-:Y:S01]  /*268b0*/  MUFU.TANH R43, R43 ;  /* 0x0000002b002b7308 */ /* 0x000fe20000002400 */
[----:B------:R-:W-:Y:S01]  /*268c0*/  BAR.SYNC.DEFER_BLOCKING 0x0 ;  /* 0x0000000000007b1d */ /* 0x000fe20000010000 */
[-C--:B-1----:R-:W-:Y:S01]  /*268d0*/  FMUL.FTZ R104, R110, R250.reuse ;  /* 0x000000fa6e687220 */ /* 0x082fe20000410000 */
[C---:B------:R-:W-:Y:S03]  /*268e0*/  HMMA.16816.F32 R120, R208.reuse, R6, R120 ;  /* 0x00000006d078723c */ /* 0x040fe60000001878 */
[-C--:B------:R-:W-:Y:S01]  /*268f0*/  FMUL.FTZ R114, R114, R250.reuse ;  /* 0x000000fa72727220 */ /* 0x080fe20000410000 */
[-C--:B------:R-:W-:Y:S03]  /*26900*/  FMUL.FTZ R115, R115, R250.reuse ;  /* 0x000000fa73737220 */ /* 0x080fe60000410000 */
[----:B------:R-:W-:Y:S01]  /*26910*/  MUFU.TANH R48, R48 ;  /* 0x0000003000307308 */ /* 0x000fe20000002400 */
[-C--:B------:R-:W-:Y:S01]  /*26920*/  FMUL.FTZ R113, R113, R250.reuse ;  /* 0x000000fa71717220 */ /* 0x080fe20000410000 */
[-C--:B-----5:R-:W-:Y:S01]  /*26930*/  FMUL.FTZ R105, R111, R250.reuse ;  /* 0x000000fa6f697220 */ /* 0x0a0fe20000410000 */
        /* <DEDUP_REMOVED lines=8> */
[-C--:B------:R-:W-:Y:S07]  /*269c0*/  FMUL.FTZ R120, R120, R250.reuse ;  /* 0x000000fa78787220 */ /* 0x080fee0000410000 */
[----:B------:R2:W-:Y:S01]  /*269d0*/  MUFU.TANH R181, R115 ;  /* 0x0000007300b57308 */ /* 0x0005e20000002400 */
[-C--:B------:R-:W-:Y:S01]  /*269e0*/  FMUL.FTZ R122, R122, R250.reuse ;  /* 0x000000fa7a7a7220 */ /* 0x080fe20000410000 */
[C---:B---3--:R-:W-:Y:S08]  /*269f0*/  HMMA.16816.F32 R124, R208.reuse, R8, R124 ;  /* 0x00000008d07c723c */ /* 0x048ff0000000187c */
[----:B------:R3:W-:Y:S01]  /*26a00*/  MUFU.TANH R183, R118 ;  /* 0x0000007600b77308 */ /* 0x0007e20000002400 */
[-C--:B-1----:R-:W-:Y:S01]  /*26a10*/  FMUL.FTZ R114, R117, R250.reuse ;  /* 0x000000fa75727220 */ /* 0x082fe20000410000 */
[----:B------:R-:W-:Y:S08]  /*26a20*/  HMMA.16816.F32 R128, R208, R10, R128 ;  /* 0x0000000ad080723c */ /* 0x000ff00000001880 */
[----:B------:R-:W-:Y:S01]  /*26a30*/  MUFU.TANH R49, R49 ;  /* 0x0000003100317308 */ /* 0x000fe20000002400 */
[-C--:B--2---:R-:W-:Y:S01]  /*26a40*/  FMUL.FTZ R115, R121, R250.reuse ;  /* 0x000000fa79737220 */ /* 0x084fe20000410000 */
[-C--:B------:R-:W-:Y:S01]  /*26a50*/  FMUL.FTZ R126, R126, R250.reuse ;  /* 0x000000fa7e7e7220 */ /* 0x080fe20000410000 */
[-C--:B------:R-:W-:Y:S07]  /*26a60*/  FMUL.FTZ R127, R127, R250.reuse ;  /* 0x000000fa7f7f7220 */ /* 0x080fee0000410000 */
[----:B------:R-:W-:Y:S01]  /*26a70*/  MUFU.TANH R46, R46 ;  /* 0x0000002e002e7308 */ /* 0x000fe20000002400 */
[-C--:B------:R-:W-:Y:S01]  /*26a80*/  FMUL.FTZ R10, R125, R250.reuse ;  /* 0x000000fa7d0a7220 */ /* 0x080fe20000410000 */
[-C--:B---3--:R-:W-:Y:S01]  /*26a90*/  FMUL.FTZ R118, R124, R250.reuse ;  /* 0x000000fa7c767220 */ /* 0x088fe20000410000 */
        /* <DEDUP_REMOVED lines=71> */
[----:B------:R1:W1:Y:S10]  /*26f10*/  MUFU.TANH R6, R116 ;  /* 0x0000007400067308 */ /* 0x0002740000002400 */
[----:B------:R-:W1:Y:S10]  /*26f20*/  MUFU.TANH R114, R114 ;  /* 0x0000007200727308 */ /* 0x000e740000002400 */
        /* <DEDUP_REMOVED lines=11> */
[----:B------:R-:W-:Y:S03]  /*26fe0*/  BSSY.RECONVERGENT B0, `(.L_x_3734) ;  /* 0x000004c000007945 */ /* 0x000fe60003800200 */
        /* <DEDUP_REMOVED lines=47> */
[C---:B------:R-:W-:Y:S03]  /*272e0*/  ISETP.NE.AND P5, PT, R106.reuse, RZ, PT ;  /* 0x000000ff6a00720c */ /* 0x040fe60003fa5270 */
[----:B------:R-:W-:Y:S02]  /*272f0*/  @!P0 IMAD.MOV R101, RZ, RZ, -R101 ;  /* 0x000000ffff658224 */ /* 0x000fe400078e0a65 */
[----:B------:R-:W-:Y:S03]  /*27300*/  @P6 VIADD R103, R103, 0x1 ;  /* 0x0000000167676836 */ /* 0x000fe60000000000 */
[----:B------:R-:W-:Y:S02]  /*27310*/  SEL R101, R5, R101, !P5 ;  /* 0x0000006505657207 */ /* 0x000fe40006800000 */
[----:B------:R-:W-:Y:S02]  /*27320*/  @!P4 IADD3 R103, PT, PT, -R103, RZ, RZ ;  /* 0x000000ff6767c210 */ /* 0x000fe40007ffe1ff */
[-C--:B------:R-:W-:Y:S02]  /*27330*/  LEA R110, P4, R101, R238.reuse, 0x2 ;  /* 0x000000ee656e7211 */ /* 0x080fe400078810ff */
[----:B------:R-:W-:Y:S02]  /*27340*/  SEL R103, R5, R103, !P5 ;  /* 0x0000006705677207 */ /* 0x000fe40006800000 */
[-C--:B------:R-:W-:Y:S02]  /*27350*/  LEA.HI.X.SX32 R111, R101, R239.reuse, 0x2, P4 ;  /* 0x000000ef656f7211 */ /* 0x080fe400020f16ff */
[C---:B------:R-:W-:Y:S01]  /*27360*/  LEA R64, P0, R103.reuse, R238, 0x2 ;  /* 0x000000ee67407211 */ /* 0x040fe200078010ff */
[C---:B------:R-:W-:Y:S02]  /*27370*/  IMAD.IADD R101, R103.reuse, 0x1, -R101 ;  /* 0x0000000167657824 */ /* 0x040fe400078e0a65 */
[----:B------:R-:W3:Y:S01]  /*27380*/  LD.E R7, desc[UR4][R110.64] ;  /* 0x000000046e077980 */ /* 0x000ee2000c101900 */
[----:B------:R-:W-:Y:S01]  /*27390*/  LEA.HI.X.SX32 R65, R103, R239, 0x2, P0 ;  /* 0x000000ef67417211 */ /* 0x000fe200000f16ff */
[----:B------:R-:W-:Y:S04]  /*273a0*/  IMAD R106, R106, R101, -0x100 ;  /* 0xffffff006a6a7424 */ /* 0x000fe800078e0265 */
[----:B------:R1:W3:Y:S04]  /*273b0*/  LD.E R5, desc[UR4][R64.64] ;  /* 0x0000000440057980 */ /* 0x0002e8000c101900 */
[----:B------:R-:W4:Y:S01]  /*273c0*/  LD.E.64 R110, desc[UR4][R164.64+0x20] ;  /* 0x00002004a46e7980 */ /* 0x000f22000c101b00 */
[----:B-1----:R-:W-:Y:S01]  /*273d0*/  SHF.R.S32.HI R65, RZ, 0x1f, R106 ;  /* 0x0000001fff417819 */ /* 0x002fe2000001146a */
        /* <DEDUP_REMOVED lines=12> */
.L_x_3735:
[----:B------:R-:W-:Y:S05]  /*274a0*/  BSYNC.RECONVERGENT B0 ;  /* 0x0000000000007941 */ /* 0x000fea0003800200 */
.L_x_3734:
[----:B------:R-:W-:Y:S01]  /*274b0*/  @!P3 IMAD.MOV.U32 R229, RZ, RZ, R227 ;  /* 0x000000ffffe5b224 */ /* 0x000fe200078e00e3 */
[-C--:B------:R-:W-:Y:S02]  /*274c0*/  @!P3 LEA R100, P0, R222, R228.reuse, 0x5 ;  /* 0x000000e4de64b211 */ /* 0x080fe400078028ff */
[--C-:B------:R-:W-:Y:S02]  /*274d0*/  IADD3 R64, P6, P5, R4, R228, R4.reuse ;  /* 0x000000e404407210 */ /* 0x100fe40007dde004 */
[----:B------:R-:W-:Y:S01]  /*274e0*/  @!PT LDS RZ, [RZ] ;  /* 0x00000000fffff984 */ /* 0x000fe20000000800 */
[----:B------:R-:W-:Y:S01]  /*274f0*/  @!PT LDS RZ, [RZ] ;  /* 0x00000000fffff984 */ /* 0x000fe20000000800 */
[----:B------:R-:W-:Y:S01]  /*27500*/  @!PT LDS RZ, [RZ] ;  /* 0x00000000fffff984 */ /* 0x000fe20000000800 */
[----:B------:R1:W-:Y:S01]  /*27510*/  @!P3 LDGSTS.E.BYPASS.LTC128B.128 [R247+0x2000], desc[UR4][R228.64] ;  /* 0x02000000e4f7bfae */ /* 0x0003e2000b981a04 */
[-CC-:B------:R-:W-:Y:S02]  /*27520*/  @!P3 LEA.HI.X R101, R222, R227.reuse, R223.reuse, 0x5, P0 ;  /* 0x000000e3de65b211 */ /* 0x180fe400000f2cdf */
[----:B------:R-:W-:Y:S01]  /*27530*/  IADD3 R108, P4, P0, R4, R64, R4 ;  /* 0x00000040046c7210 */ /* 0x000fe2000789e004 */
[----:B------:R2:W-:Y:S01]  /*27540*/  @P3 STS.128 [R247+0x2000], RZ ;  /* 0x002000fff7003388 */ /* 0x0005e20000000c00 */
[----:B------:R-:W-:Y:S03]  /*27550*/  SHF.L.U64.HI R5, R222, 0x5, R223 ;  /* 0x00000005de057819 */ /* 0x000fe600000102df */
[----:B------:R-:W-:Y:S01]  /*27560*/  @!PT LDS RZ, [RZ] ;  /* 0x00000000fffff984 */ /* 0x000fe20000000800 */
[----:B------:R-:W-:Y:S01]  /*27570*/  @!PT LDS RZ, [RZ] ;  /* 0x00000000fffff984 */ /* 0x000fe20000000800 */
[----:B------:R-:W-:Y:S01]  /*27580*/  @!PT LDS RZ, [RZ] ;  /* 0x00000000fffff984 */ /* 0x000fe20000000800 */
[----:B------:R3:W-:Y:S01]  /*27590*/  @!P3 LDGSTS.E.BYPASS.LTC128B.128 [R247+0x2800], desc[UR4][R100.64] ;  /* 0x0280000064f7bfae */ /* 0x0007e2000b981a04 */
[C-C-:B------:R-:W-:Y:S02]  /*275a0*/  IADD3.X R65, PT, PT, R5.reuse, R227, R5.reuse, P6, P5 ;  /* 0x000000e305417210 */ /* 0x140fe400037ea405 */
[-C--:B------:R-:W-:Y:S01]  /*275b0*/  IADD3 R106, P5, PT, R108, R4.reuse, RZ ;  /* 0x000000046c6a7210 */ /* 0x080fe20007fbe0ff */
[----:B------:R2:W-:Y:S01]  /*275c0*/  @P3 STS.128 [R247+0x2800], RZ ;  /* 0x002800fff7003388 */ /* 0x0005e20000000c00 */
[--C-:B------:R-:W-:Y:S02]  /*275d0*/  IADD3.X R109, PT, PT, R5, R65, R5.reuse, P4, P0 ;  /* 0x00000041056d7210 */ /* 0x100fe400027e0405 */
[-C--:B------:R-:W-:Y:S01]  /*275e0*/  @!P3 IADD3 R110, P4, PT, R64, R4.reuse, RZ ;  /* 0x00000004406eb210 */ /* 0x080fe20007f9e0ff */
[----:B------:R-:W-:Y:S01]  /*275f0*/  @!PT LDS RZ, [RZ] ;  /* 0x00000000fffff984 */ /* 0x000fe20000000800 */
[----:B------:R-:W-:Y:S01]  /*27600*/  @!PT LDS RZ, [RZ] ;  /* 0x00000000fffff984 */ /* 0x000fe20000000800 */
[----:B------:R-:W-:Y:S01]  /*27610*/  @!PT LDS RZ, [RZ] ;  /* 0x00000000fffff984 */ /* 0x000fe20000000800 */
[----:B------:R4:W-:Y:S01]  /*27620*/  @!P3 LDGSTS.E.BYPASS.LTC128B.128 [R247+0x3000], desc[UR4][R64.64] ;  /* 0x0300000040f7bfae */ /* 0x0009e2000b981a04 */
[-C--:B------:R-:W-:Y:S01]  /*27630*/  IADD3 R102, P0, PT, R106, R4.reuse, RZ ;  /* 0x000000046a667210 */ /* 0x080fe20007f1e0ff */
[--C-:B------:R-:W-:Y:S02]  /*27640*/  IMAD.X R107, R109, 0x1, R5.reuse, P5 ;  /* 0x000000016d6b7824 */ /* 0x100fe400028e0605 */
[----:B------:R2:W-:Y:S01]  /*27650*/  @P3 STS.128 [R247+0x3000], RZ ;  /* 0x003000fff7003388 */ /* 0x0005e20000000c00 */
[--C-:B------:R-:W-:Y:S02]  /*27660*/  @!P3 IMAD.X R111, R65, 0x1, R5.reuse, P4 ;  /* 0x00000001416fb824 */ /* 0x100fe400020e0605 */
[--C-:B------:R-:W-:Y:S03]  /*27670*/  IMAD.X R103, R107, 0x1, R5.reuse, P0 ;  /* 0x000000016b677824 */ /* 0x100fe600000e0605 */
[----:B------:R-:W-:Y:S01]  /*27680*/  @!PT LDS RZ, [RZ] ;  /* 0x00000000fffff984 */ /* 0x000fe20000000800 */
[----:B------:R-:W-:Y:S01]  /*27690*/  @!PT LDS RZ, [RZ] ;  /* 0x00000000fffff984 */ /* 0x000fe20000000800 */
[----:B------:R-:W-:Y:S01]  /*276a0*/  @!PT LDS RZ, [RZ] ;  /* 0x00000000fffff984 */ /* 0x000fe20000000800 */
[----:B------:R5:W-:Y:S01]  /*276b0*/  @!P3 LDGSTS.E.BYPASS.LTC128B.128 [R247+0x3800], desc[UR4][R110.64] ;  /* 0x038000006ef7bfae */ /* 0x000be2000b981a04 */
[----:B-1----:R-:W-:Y:S03]  /*276c0*/  LOP3.LUT R229, R167, 0x38, RZ, 0xc0, !PT ;  /* 0x00000038a7e57812 */ /* 0x002fe600078ec0ff */
[----:B------:R2:W-:Y:S04]  /*276d0*/  @P3 STS.128 [R247+0x3800], RZ ;  /* 0x003800fff7003388 */ /* 0x0005e80000000c00 */
[----:B------:R-:W-:Y:S01]  /*276e0*/  @!PT LDS RZ, [RZ] ;  /* 0x00000000fffff984 */ /* 0x000fe20000000800 */
[----:B------:R-:W-:Y:S01]  /*276f0*/  @!PT LDS RZ, [RZ] ;  /* 0x00000000fffff984 */ /* 0x000fe20000000800 */
[----:B------:R-:W-:Y:S01]  /*27700*/  @!PT LDS RZ, [RZ] ;  /* 0x00000000fffff984 */ /* 0x000fe20000000800 */
[----:B------:R1:W-:Y:S01]  /*27710*/  @!P3 LDGSTS.E.BYPASS.LTC128B.128 [R247+0x4000], desc[UR4][R108.64] ;  /* 0x040000006cf7bfae */ /* 0x0003e2000b981a04 */
[-C--:B---3--:R-:W-:Y:S03]  /*27720*/  IADD3 R100, P4, PT, R102, R4.reuse, RZ ;  /* 0x0000000466647210 */ /* 0x088fe60007f9e0ff */
[----:B------:R2:W-:Y:S02]  /*27730*/  @P3 STS.128 [R247+0x4000], RZ ;  /* 0x004000fff7003388 */ /* 0x0005e40000000c00 */
[--C-:B------:R-:W-:Y:S02]  /*27740*/  IMAD.X R101, R103, 0x1, R5.reuse, P4 ;  /* 0x0000000167657824 */ /* 0x100fe400020e0605 */
[----:B------:R-:W-:Y:S01]  /*27750*/  @!PT LDS RZ, [RZ] ;  /* 0x00000000fffff984 */ /* 0x000fe20000000800 */
[----:B------:R-:W-:Y:S01]  /*27760*/  @!PT LDS RZ, [RZ] ;  /* 0x00000000fffff984 */ /* 0x000fe20000000800 */
[----:B------:R-:W-:Y:S01]  /*27770*/  @!PT LDS RZ, [RZ] ;  /* 0x00000000fffff984 */ /* 0x000fe20000000800 */
[----:B------:R3:W-:Y:S01]  /*27780*/  @!P3 LDGSTS.E.BYPASS.LTC128B.128 [R247+0x4800], desc[UR4][R106.64] ;  /* 0x048000006af7bfae */ /* 0x0007e2000b981a04 */
[-C--:B----4-:R-:W-:Y:S03]  /*27790*/  IADD3 R64, P0, PT, R100, R4.reuse, RZ ;  /* 0x0000000464407210 */ /* 0x090fe60007f1e0ff */
[----:B------:R2:W-:Y:S02]  /*277a0*/  @P3 STS.128 [R247+0x4800], RZ ;  /* 0x004800fff7003388 */ /* 0x0005e40000000c00 */
[--C-:B------:R-:W-:Y:S02]  /*277b0*/  IMAD.X R65, R101, 0x1, R5.reuse, P0 ;  /* 0x0000000165417824 */ /* 0x100fe400000e0605 */
        /* <DEDUP_REMOVED lines=65> */
.L_x_3733:
[----:B------:R-:W-:Y:S05]  /*27bd0*/  BSYNC.RECONVERGENT B1 ;  /* 0x0000000000017941 */ /* 0x000fea0003800200 */
.L_x_3732:
[----:B------:R-:W-:Y:S01]  /*27be0*/  LOP3.LUT R7, R0, 0x200, R2, 0xf8, !PT ;  /* 0x0000020000077812 */ /* 0x000fe200078ef802 */
[----:B------:R-:W-:Y:S01]  /*27bf0*/  STL [R1+0x40], R234 ;  /* 0x000040ea01007387 */ /* 0x000fe20000100800 */
[----:B--2---:R-:W-:Y:S01]  /*27c00*/  IMAD.SHL.U32 R65, R167, 0x2, RZ ;  /* 0x00000002a7417824 */ /* 0x004fe200078e00ff */
[----:B------:R-:W2:Y:S01]  /*27c10*/  S2UR UR6, SR_CgaCtaId ;  /* 0x00000000000679c3 */ /* 0x000ea20000008800 */
[----:B------:R-:W-:Y:S01]  /*27c20*/  UMOV UR7, 0x400 ;  /* 0x0000040000077882 */ /* 0x000fe20000000000 */
[----:B------:R-:W-:Y:S02]  /*27c30*/  STL [R1+0x3c], R231 ;  /* 0x00003ce701007387 */ /* 0x000fe40000100800 */
[----:B------:R-:W-:Y:S02]  /*27c40*/  LOP3.LUT R64, R65, 0x6, RZ, 0xc0, !PT ;  /* 0x0000000641407812 */ /* 0x000fe400078ec0ff */
[----:B------:R-:W-:Y:S03]  /*27c50*/  STL [R1+0x38], R230 ;  /* 0x000038e601007387 */ /* 0x000fe60000100800 */
[----:B-1----:R-:W-:Y:S01]  /*27c60*/  IMAD R4, R246, 0x100, R64 ;  /* 0x00000100f6047824 */ /* 0x002fe200078e0240 */
[----:B------:R-:W-:Y:S03]  /*27c70*/  STL [R1+0x34], R229 ;  /* 0x000034e501007387 */ /* 0x000fe60000100800 */
[C---:B------:R-:W-:Y:S01]  /*27c80*/  VIADD R220, R4.reuse, 0x9 ;  /* 0x0000000904dc7836 */ /* 0x040fe20000000000 */
[CC--:B------:R-:W-:Y:S01]  /*27c90*/  ISETP.GE.AND P4, PT, R4.reuse, R245.reuse, PT ;  /* 0x000000f50400720c */ /* 0x0c0fe20003f86270 */
[----:B------:R-:W-:Y:S01]  /*27ca0*/  STL [R1+0x30], R228 ;  /* 0x000030e401007387 */ /* 0x000fe20000100800 */
[CC--:B------:R-:W-:Y:S01]  /*27cb0*/  ISETP.GE.AND P0, PT, R4.reuse, R242.reuse, PT ;  /* 0x000000f20400720c */ /* 0x0c0fe20003f06270 */
        /* <DEDUP_REMOVED lines=28> */
[C---:B-1----:R-:W-:Y:S01]  /*27e80*/  VIADD R227, R4.reuse, 0x39 ;  /* 0x0000003904e37836 */ /* 0x042fe20000000000 */
[-C--:B------:R-:W-:Y:S01]  /*27e90*/  ISETP.GE.AND P5, PT, R203, R245.reuse, PT ;  /* 0x000000f5cb00720c */ /* 0x080fe20003fa6270 */
[----:B------:R1:W-:Y:S01]  /*27ea0*/  STL [R1+0x10], R216 ;  /* 0x000010d801007387 */ /* 0x0003e20000100800 */
[----:B------:R-:W-:Y:S01]  /*27eb0*/  FSEL R15, R15, -INF , P6 ;  /* 0xff8000000f0f7808 */ /* 0x000fe20003000000 */
[C---:B---3--:R-:W-:Y:S01]  /*27ec0*/  VIADD R225, R4.reuse, 0x40 ;  /* 0x0000004004e17836 */ /* 0x048fe20000000000 */
[----:B------:R-:W-:Y:S01]  /*27ed0*/  FSEL R25, R25, -INF , P5 ;  /* 0xff80000019197808 */ /* 0x000fe20002800000 */
[C---:B------:R-:W-:Y:S01]  /*27ee0*/  VIADD R124, R4.reuse, 0x31 ;  /* 0x00000031047c7836 */ /* 0x040fe20000000000 */
[-C--:B------:R-:W-:Y:S01]  /*27ef0*/  ISETP.GE.AND P5, PT, R227, R245.reuse, PT ;  /* 0x000000f5e300720c */ /* 0x080fe20003fa6270 */
[C---:B------:R-:W-:Y:S01]  /*27f00*/  VIADD R215, R4.reuse, 0x49 ;  /* 0x0000004904d77836 */ /* 0x040fe20000000000 */
[----:B--2---:R-:W-:Y:S01]  /*27f10*/  ULEA UR6, UR6, UR7, 0x18 ;  /* 0x0000000706067291 */ /* 0x004fe2000f8ec0ff */
[C---:B----4-:R-:W-:Y:S01]  /*27f20*/  VIADD R224, R4.reuse, 0x41 ;  /* 0x0000004104e07836 */ /* 0x050fe20000000000 */
[----:B------:R-:W-:Y:S01]  /*27f30*/  FSEL R33, R33, -INF , P5 ;  /* 0xff80000021217808 */ /* 0x000fe20002800000 */
[C---:B------:R-:W-:Y:S01]  /*27f40*/  VIADD R223, R4.reuse, 0x38 ;  /* 0x0000003804df7836 */ /* 0x040fe20000000000 */
[-C--:B------:R-:W-:Y:S01]  /*27f50*/  ISETP.GE.AND P5, PT, R215, R245.reuse, PT ;  /* 0x000000f5d700720c */ /* 0x080fe20003fa6270 */
[C---:B------:R-:W-:Y:S02]  /*27f60*/  VIADD R252, R4.reuse, 0x48 ;  /* 0x0000004804fc7836 */ /* 0x040fe40000000000 */
[C---:B------:R-:W-:Y:S01]  /*27f70*/  VIADD R222, R4.reuse, 0x30 ;  /* 0x0000003004de7836 */ /* 0x040fe20000000000 */
[----:B------:R-:W-:Y:S01]  /*27f80*/  FSEL R220, R41, -INF , P5 ;  /* 0xff80000029dc7808 */ /* 0x000fe20002800000 */
[C---:B------:R-:W-:Y:S02]  /*27f90*/  VIADD R214, R4.reuse, 0x50 ;  /* 0x0000005004d67836 */ /* 0x040fe40000000000 */
[C---:B------:R-:W-:Y:S02]  /*27fa0*/  VIADD R218, R4.reuse, 0x28 ;  /* 0x0000002804da7836 */ /* 0x040fe40000000000 */
[C---:B------:R-:W-:Y:S02]  /*27fb0*/  VIADD R206, R4.reuse, 0x60 ;  /* 0x0000006004ce7836 */ /* 0x040fe40000000000 */
[----:B------:R-:W-:Y:S01]  /*27fc0*/  VIADD R217, R4, 0x21 ;  /* 0x0000002104d97836 */ /* 0x000fe20000000000 */
[-C--:B------:R-:W-:Y:S01]  /*27fd0*/  ISETP.GE.AND P6, PT, R218, R245.reuse, PT ;  /* 0x000000f5da00720c */ /* 0x080fe20003fc6270 */
[----:B------:R-:W-:Y:S01]  /*27fe0*/  VIADD R213, R4, 0x51 ;  /* 0x0000005104d57836 */ /* 0x000fe20000000000 */
[-C--:B------:R-:W-:Y:S01]  /*27ff0*/  ISETP.GE.AND P5, PT, R206, R245.reuse, PT ;  /* 0x000000f5ce00720c */ /* 0x080fe20003fa6270 */
[C---:B-1----:R-:W-:Y:S01]  /*28000*/  VIADD R216, R4.reuse, 0x20 ;  /* 0x0000002004d87836 */ /* 0x042fe20000000000 */
        /* <DEDUP_REMOVED lines=35> */
[----:B------:R-:W-:Y:S01]  /*28240*/  IMAD.MOV.U32 R40, RZ, RZ, R25 ;  /* 0x000000ffff287224 */ /* 0x000fe200078e0019 */
[----:B------:R-:W-:Y:S01]  /*28250*/  FSEL R211, R44, -INF , P4 ;  /* 0xff8000002cd37808 */ /* 0x000fe20002000000 */
[----:B------:R-:W-:Y:S01]  /*28260*/  IMAD.MOV.U32 R44, RZ, RZ, R21 ;  /* 0x000000ffff2c7224 */ /* 0x000fe200078e0015 */
[-C--:B------:R-:W-:Y:S01]  /*28270*/  ISETP.GE.AND P3, PT, R213, R245.reuse, PT ;  /* 0x000000f5d500720c */ /* 0x080fe20003f66270 */
[----:B------:R-:W-:Y:S01]  /*28280*/  IMAD.MOV.U32 R41, RZ, RZ, R23 ;  /* 0x000000ffff297224 */ /* 0x000fe200078e0017 */
[----:B------:R-:W-:Y:S01]  /*28290*/  FSEL R32, R172, -INF , !P0 ;  /* 0xff800000ac207808 */ /* 0x000fe20004000000 */
        /* <DEDUP_REMOVED lines=8> */
[----:B------:R-:W-:Y:S01]  /*28320*/  IMAD.MOV.U32 R52, RZ, RZ, R15 ;  /* 0x000000ffff347224 */ /* 0x000fe200078e000f */
[-C--:B------:R-:W-:Y:S01]  /*28330*/  ISETP.GE.AND P5, PT, R201, R245.reuse, PT ;  /* 0x000000f5c900720c */ /* 0x080fe20003fa6270 */
[C---:B------:R-:W-:Y:S01]  /*28340*/  VIADD R170, R4.reuse, 0x89 ;  /* 0x0000008904aa7836 */ /* 0x040fe20000000000 */
        /* <DEDUP_REMOVED lines=9> */
[----:B------:R-:W-:Y:S01]  /*283e0*/  IMAD.MOV.U32 R48, RZ, RZ, R17 ;  /* 0x000000ffff307224 */ /* 0x000fe200078e0011 */
[-C--:B------:R-:W-:Y:S01]  /*283f0*/  ISETP.GE.AND P6, PT, R189, R245.reuse, PT ;  /* 0x000000f5bd00720c */ /* 0x080fe20003fc6270 */
        /* <DEDUP_REMOVED lines=10> */
[----:B------:R-:W-:Y:S01]  /*284a0*/  VIADD R109, R4, 0xb9 ;  /* 0x000000b9046d7836 */ /* 0x000fe20000000000 */
[----:B------:R-:W-:Y:S01]  /*284b0*/  FSEL R228, R60, -INF , P6 ;  /* 0xff8000003ce47808 */ /* 0x000fe20003000000 */
        /* <DEDUP_REMOVED lines=21> */
[----:B------:R-:W-:Y:S01]  /*28610*/  FSEL R73, R73, -INF , P4 ;  /* 0xff80000049497808 */ /* 0x000fe20002000000 */
[----:B------:R-:W-:Y:S01]  /*28620*/  VIADD R5, R4, 0xf8 ;  /* 0x000000f804057836 */ /* 0x000fe20000000000 */
[-C--:B------:R-:W-:Y:S01]  /*28630*/  ISETP.GE.AND P3, PT, R182, R245.reuse, PT ;  /* 0x000000f5b600720c */ /* 0x080fe20003f66270 */
[----:B------:R-:W-:Y:S01]  /*28640*/  IMAD.MOV.U32 R49, RZ, RZ, R12 ;  /* 0x000000ffff317224 */ /* 0x000fe200078e000c */
[----:B------:R-:W-:Y:S01]  /*28650*/  FSEL R172, R68, -INF , P0 ;  /* 0xff80000044ac7808 */ /* 0x000fe20000000000 */
[C---:B------:R-:W-:Y:S01]  /*28660*/  VIADD R57, R4.reuse, 0x10 ;  /* 0x0000001004397836 */ /* 0x040fe20000000000 */
[-C--:B------:R-:W-:Y:S01]  /*28670*/  ISETP.GE.AND P6, PT, R131, R245.reuse, PT ;  /* 0x000000f58300720c */ /* 0x080fe20003fc6270 */
[----:B------:R-:W-:Y:S01]  /*28680*/  VIADD R0, R4, 0xf9 ;  /* 0x000000f904007836 */ /* 0x000fe20000000000 */
        /* <DEDUP_REMOVED lines=24> */
[----:B------:R-:W-:Y:S01]  /*28810*/  FSEL R61, R184, -INF , P3 ;  /* 0xff800000b83d7808 */ /* 0x000fe20001800000 */
[----:B------:R-:W-:Y:S01]  /*28820*/  VIADD R184, R4, 0x61 ;  /* 0x0000006104b87836 */ /* 0x000fe20000000000 */
        /* <DEDUP_REMOVED lines=25> */
[-C--:B------:R-:W-:Y:S01]  /*289c0*/  ISETP.GE.AND P4, PT, R56, R242.reuse, PT ;  /* 0x000000f23800720c */ /* 0x080fe20003f86270 */
[----:B------:R-:W-:Y:S01]  /*289d0*/  VIADD R56, R4, 0x11 ;  /* 0x0000001104387836 */ /* 0x000fe20000000000 */
[----:B------:R-:W-:Y:S02]  /*289e0*/  ISETP.GE.AND P0, PT, R5, R245, PT ;  /* 0x000000f50500720c */ /* 0x000fe40003f06270 */
[----:B------:R-:W-:Y:S02]  /*289f0*/  FSEL R9, R10, -INF , P3 ;  /* 0xff8000000a097808 */ /* 0x000fe40001800000 */
[----:B------:R-:W-:Y:S02]  /*28a00*/  FSEL R167, R167, -INF , !P6 ;  /* 0xff800000a7a77808 */ /* 0x000fe40007000000 */
[-C--:B------:R-:W-:Y:S01]  /*28a10*/  ISETP.GE.AND P3, PT, R57, R242.reuse, PT ;  /* 0x000000f23900720c */ /* 0x080fe20003f66270 */
[----:B------:R-:W-:Y:S01]  /*28a20*/  VIADD R57, R4, 0x18 ;  /* 0x0000001804397836 */ /* 0x000fe20000000000 */
[----:B------:R-:W-:Y:S02]  /*28a30*/  FSEL R69, R11, -INF , P0 ;  /* 0xff8000000b457808 */ /* 0x000fe40000000000 */
[----:B------:R-:W-:Y:S01]  /*28a40*/  ISETP.GE.AND P0, PT, R56, R242, PT ;  /* 0x000000f23800720c */ /* 0x000fe20003f06270 */
[----:B------:R-:W-:Y:S01]  /*28a50*/  VIADD R56, R4, 0x19 ;  /* 0x0000001904387836 */ /* 0x000fe20000000000 */
[----:B------:R-:W-:Y:S02]  /*28a60*/  FSEL R233, R233, -INF , !P5 ;  /* 0xff800000e9e97808 */ /* 0x000fe40006800000 */
[----:B------:R-:W-:Y:S02]  /*28a70*/  FSEL R232, R232, -INF , !P4 ;  /* 0xff800000e8e87808 */ /* 0x000fe40006000000 */
[----:B------:R-:W-:Y:S02]  /*28a80*/  FMNMX3.FTZ R6, R3, R32, R167, !PT ;  /* 0x0000002003067276 */ /* 0x000fe400078100a7 */
[-C--:B------:R-:W-:Y:S02]  /*28a90*/  ISETP.GE.AND P6, PT, R57, R242.reuse, PT ;  /* 0x000000f23900720c */ /* 0x080fe40003fc6270 */
[----:B------:R-:W-:Y:S02]  /*28aa0*/  ISETP.GE.AND P5, PT, R56, R242, PT ;  /* 0x000000f23800720c */ /* 0x000fe40003fa6270 */
[----:B------:R-:W-:Y:S01]  /*28ab0*/  FSEL R72, R49, -INF , !P3 ;  /* 0xff80000031487808 */ /* 0x000fe20005800000 */
[----:B------:R-:W-:Y:S01]  /*28ac0*/  VIADD R49, R4, 0x29 ;  /* 0x0000002904317836 */ /* 0x000fe20000000000 */
        /* <DEDUP_REMOVED lines=23> */
[----:B------:R-:W-:Y:S02]  /*28c40*/  ISETP.GE.AND P0, PT, R227, R242, PT ;  /* 0x000000f2e300720c */ /* 0x000fe40003f06270 */
[----:B------:R-:W-:Y:S02]  /*28c50*/  FSEL R40, R230, -INF , !P3 ;  /* 0xff800000e6287808 */ /* 0x000fe40005800000 */
[----:B------:R-:W-:Y:S01]  /*28c60*/  FMNMX3.FTZ R6, R6, R44, R41, !PT ;  /* 0x0000002c06067276 */ /* 0x000fe20007810029 */
[----:B------:R1:W5:Y:S01]  /*28c70*/  LDL.LU R230, [R1+0x38] ;  /* 0x0000380001e67983 */ /* 0x0003620000300800 */
[-C--:B------:R-:W-:Y:S02]  /*28c80*/  ISETP.GE.AND P6, PT, R225, R242.reuse, PT ;  /* 0x000000f2e100720c */ /* 0x080fe40003fc6270 */
        /* <DEDUP_REMOVED lines=18> */
[-C--:B------:R-:W-:Y:S01]  /*28db0*/  ISETP.GE.AND P0, PT, R184, R242.reuse, PT ;  /* 0x000000f2b800720c */ /* 0x080fe20003f06270 */
[----:B------:R-:W-:Y:S01]  /*28dc0*/  VIADD R184, R4, 0x71 ;  /* 0x0000007104b87836 */ /* 0x000fe20000000000 */
        /* <DEDUP_REMOVED lines=8> */
[----:B------:R-:W-:Y:S02]  /*28e50*/  FSEL R200, R229, -INF , !P5 ;  /* 0xff800000e5c87808 */ /* 0x000fe40006800000 */
[-C--:B------:R-:W-:Y:S01]  /*28e60*/  ISETP.GE.AND P4, PT, R189, R242.reuse, PT ;  /* 0x000000f2bd00720c */ /* 0x080fe20003f86270 */
[----:B------:R1:W5:Y:S01]  /*28e70*/  LDL.LU R229, [R1+0x34] ;  /* 0x0000340001e57983 */ /* 0x0003620000300800 */
[-C--:B------:R-:W-:Y:S01]  /*28e80*/  ISETP.GE.AND P3, PT, R184, R242.reuse, PT ;  /* 0x000000f2b800720c */ /* 0x080fe20003f66270 */
[----:B------:R-:W-:Y:S01]  /*28e90*/  VIADD R184, R4, 0x89 ;  /* 0x0000008904b87836 */ /* 0x000fe20000000000 */
        /* <DEDUP_REMOVED lines=22> */
[----:B------:R-:W-:Y:S02]  /*29000*/  FSEL R185, R168, -INF , !P3 ;  /* 0xff800000a8b97808 */ /* 0x000fe40005800000 */
        /* <DEDUP_REMOVED lines=32> */
[----:B------:R-:W-:Y:S02]  /*29210*/  ISETP.GE.AND P4, PT, R107, R242, PT ;  /* 0x000000f26b00720c */ /* 0x000fe40003f86270 */
[----:B------:R-:W-:Y:S01]  /*29220*/  FSEL R114, R61, -INF , !P6 ;  /* 0xff8000003d727808 */ /* 0x000fe20007000000 */
[--C-:B------:R-:W-:Y:S01]  /*29230*/  IMAD R61, R246, 0x100, R64.reuse ;  /* 0x00000100f63d7824 */ /* 0x100fe200078e0240 */
[----:B------:R-:W-:Y:S02]  /*29240*/  FMNMX3.FTZ R6, R6, R118, R115, !PT ;  /* 0x0000007606067276 */ /* 0x000fe40007810073 */
[-C--:B------:R-:W-:Y:S01]  /*29250*/  ISETP.GE.AND P6, PT, R117, R242.reuse, PT ;  /* 0x000000f27500720c */ /* 0x080fe20003fc6270 */
[----:B------:R-:W-:Y:S01]  /*29260*/  VIADD R61, R61, 0x29 ;  /* 0x000000293d3d7836 */ /* 0x000fe20000000000 */
[----:B------:R-:W-:Y:S02]  /*29270*/  FSEL R23, R23, -INF , !P4 ;  /* 0xff80000017177808 */ /* 0x000fe40006000000 */
[----:B------:R-:W-:Y:S02]  /*29280*/  FSEL R21, R21, -INF , !P3 ;  /* 0xff80000015157808 */ /* 0x000fe40005800000 */
[----:B------:R-:W-:Y:S02]  /*29290*/  ISETP.GE.AND P0, PT, R119, R242, PT ;  /* 0x000000f27700720c */ /* 0x000fe40003f06270 */
        /* <DEDUP_REMOVED lines=12> */
[----:B------:R-:W-:Y:S02]  /*29360*/  ISETP.GE.AND P5, PT, R106, R242, PT ;  /* 0x000000f26a00720c */ /* 0x000fe40003fa6270 */
[----:B------:R-:W-:Y:S02]  /*29370*/  FSEL R6, R37, -INF , !P3 ;  /* 0xff80000025067808 */ /* 0x000fe40005800000 */
[----:B------:R-:W-:Y:S02]  /*29380*/  FMNMX3.FTZ R10, R10, R88, R17, !PT ;  /* 0x000000580a0a7276 */ /* 0x000fe40007810011 */
[----:B------:R-:W-:Y:S02]  /*29390*/  FSEL R85, R85, -INF , !P0 ;  /* 0xff80000055557808 */ /* 0x000fe40004000000 */
[----:B------:R-:W-:Y:S02]  /*293a0*/  FSEL R15, R15, -INF , !P5 ;  /* 0xff8000000f0f7808 */ /* 0x000fe40006800000 */
[-C--:B------:R-:W-:Y:S02]  /*293b0*/  ISETP.GE.AND P4, PT, R103, R242.reuse, PT ;  /* 0x000000f26700720c */ /* 0x080fe40003f86270 */
[----:B------:R-:W-:Y:S02]  /*293c0*/  ISETP.GE.AND P3, PT, R102, R242, PT ;  /* 0x000000f26600720c */ /* 0x000fe40003f66270 */
[----:B------:R-:W-:Y:S02]  /*293d0*/  FSEL R80, R80, -INF , !P6 ;  /* 0xff80000050507808 */ /* 0x000fe40007000000 */
[----:B------:R-:W-:Y:S02]  /*293e0*/  FMNMX3.FTZ R10, R10, R6, R85, !PT ;  /* 0x000000060a0a7276 */ /* 0x000fe40007810055 */
[----:B------:R-:W-:Y:S02]  /*293f0*/  FSEL R12, R12, -INF , !P4 ;  /* 0xff8000000c0c7808 */ /* 0x000fe40006000000 */
[----:B------:R-:W-:Y:S02]  /*29400*/  FMNMX3.FTZ R10, R10, R80, R15, !PT ;  /* 0x000000500a0a7276 */ /* 0x000fe4000781000f */
[----:B------:R-:W-:Y:S02]  /*29410*/  ISETP.GE.AND P0, PT, R0, R245, PT ;  /* 0x000000f50000720c */ /* 0x000fe40003f06270 */
[-C--:B------:R-:W-:Y:S02]  /*29420*/  ISETP.GE.AND P6, PT, R101, R242.reuse, PT ;  /* 0x000000f26500720c */ /* 0x080fe40003fc6270 */
[----:B------:R-:W-:Y:S02]  /*29430*/  ISETP.GE.AND P5, PT, R100, R242, PT ;  /* 0x000000f26400720c */ /* 0x000fe40003fa6270 */
[----:B------:R-:W-:Y:S02]  /*29440*/  FSEL R77, R77, -INF , !P3 ;  /* 0xff8000004d4d7808 */ /* 0x000fe40005800000 */
[----:B------:R-:W-:Y:S02]  /*29450*/  FSEL R11, R36, -INF , !P6 ;  /* 0xff800000240b7808 */ /* 0x000fe40007000000 */
[----:B------:R-:W-:Y:S02]  /*29460*/  FSEL R9, R9, -INF , !P5 ;  /* 0xff80000009097808 */ /* 0x000fe40006800000 */
[----:B------:R-:W-:Y:S02]  /*29470*/  FMNMX3.FTZ R10, R10, R12, R77, !PT ;  /* 0x0000000c0a0a7276 */ /* 0x000fe4000781004d */
[-C--:B------:R-:W-:Y:S02]  /*29480*/  ISETP.GE.AND P4, PT, R5, R242.reuse, PT ;  /* 0x000000f20500720c */ /* 0x080fe40003f86270 */
[----:B------:R-:W-:Y:S02]  /*29490*/  ISETP.GE.AND P3, PT, R0, R242, PT ;  /* 0x000000f20000720c */ /* 0x000fe40003f66270 */
[----:B------:R-:W-:Y:S02]  /*294a0*/  FSEL R8, R8, -INF , P0 ;  /* 0xff80000008087808 */ /* 0x000fe40000000000 */
[----:B------:R-:W-:Y:S02]  /*294b0*/  FMNMX3.FTZ R10, R10, R11, R9, !PT ;  /* 0x0000000b0a0a7276 */ /* 0x000fe40007810009 */
[----:B------:R-:W-:Y:S02]  /*294c0*/  FSEL R8, R8, -INF , !P3 ;  /* 0xff80000008087808 */ /* 0x000fe40005800000 */
[----:B------:R-:W-:Y:S02]  /*294d0*/  FSEL R69, R69, -INF , !P4 ;  /* 0xff80000045457808 */ /* 0x000fe40006000000 */
[-C--:B------:R-:W-:Y:S01]  /*294e0*/  ISETP.GE.AND P5, PT, R73, R244.reuse, PT ;  /* 0x000000f44900720c */ /* 0x080fe20003fa6270 */
[----:B------:R-:W-:Y:S01]  /*294f0*/  IMAD R73, R246, 0x100, R64 ;  /* 0x00000100f6497824 */ /* 0x000fe200078e0240 */
[----:B------:R-:W-:Y:S02]  /*29500*/  FMNMX3.FTZ R10, R10, R69, R8, !PT ;  /* 0x000000450a0a7276 */ /* 0x000fe40007810008 */
[-C--:B------:R-:W-:Y:S01]  /*29510*/  ISETP.GE.AND P3, PT, R4, R244.reuse, PT ;  /* 0x000000f40400720c */ /* 0x080fe20003f66270 */
[----:B------:R-:W-:Y:S01]  /*29520*/  VIADD R73, R73, 0x10 ;  /* 0x0000001049497836 */ /* 0x000fe20000000000 */
[CC--:B------:R-:W-:Y:S01]  /*29530*/  ISETP.GE.AND P0, PT, R2.reuse, R244.reuse, PT ;  /* 0x000000f40200720c */ /* 0x0c0fe20003f06270 */
[----:B------:R-:W2:Y:S01]  /*29540*/  SHFL.BFLY PT, R36, R10, 0x2, 0x1f ;  /* 0x0c401f000a247f89 */ /* 0x000ea200000e0000 */
[-C--:B------:R-:W-:Y:S02]  /*29550*/  ISETP.GE.AND P6, PT, R2, R243.reuse, PT ;  /* 0x000000f30200720c */ /* 0x080fe40003fc6270 */
[----:B------:R-:W-:Y:S02]  /*29560*/  FSEL R175, R175, -INF , P0 ;  /* 0xff800000afaf7808 */ /* 0x000fe40000000000 */
[----:B------:R-:W-:Y:S01]  /*29570*/  ISETP.GE.AND P0, PT, R73, R244, PT ;  /* 0x000000f44900720c */ /* 0x000fe20003f06270 */
[--C-:B------:R-:W-:Y:S01]  /*29580*/  IMAD R73, R246, 0x100, R64.reuse ;  /* 0x00000100f6497824 */ /* 0x100fe200078e0240 */
[----:B------:R-:W-:Y:S02]  /*29590*/  FSEL R169, R169, -INF , P5 ;  /* 0xff800000a9a97808 */ /* 0x000fe40002800000 */
[----:B------:R-:W-:Y:S01]  /*295a0*/  FSEL R37, R13, -INF , P0 ;  /* 0xff8000000d257808 */ /* 0x000fe20000000000 */
[----:B------:R-:W-:Y:S01]  /*295b0*/  VIADD R73, R73, 0x18 ;  /* 0x0000001849497836 */ /* 0x000fe20000000000 */
[-C--:B------:R-:W-:Y:S02]  /*295c0*/  ISETP.GE.AND P4, PT, R4, R243.reuse, PT ;  /* 0x000000f30400720c */ /* 0x080fe40003f86270 */
[----:B--2---:R-:W-:Y:S05]  /*295d0*/  FMNMX.FTZ R36, R10, R36, !PT ;  /* 0x000000240a247209 */ /* 0x004fea0007810000 */
[----:B------:R-:W2:Y:S02]  /*295e0*/  SHFL.BFLY PT, R10, R36, 0x1, 0x1f ;  /* 0x0c201f00240a7f89 */ /* 0x000ea400000e0000 */
[----:B--2---:R-:W-:Y:S02]  /*295f0*/  FMNMX.FTZ R2, R36, R10, !PT ;  /* 0x0000000a24027209 */ /* 0x004fe40007810000 */
[----:B------:R-:W-:Y:S02]  /*29600*/  FSEL R10, R173, -INF , P3 ;  /* 0xff800000ad0a7808 */ /* 0x000fe40001800000 */
[-C--:B------:R-:W-:Y:S01]  /*29610*/  ISETP.GE.AND P3, PT, R172, R244.reuse, PT ;  /* 0x000000f4ac00720c */ /* 0x080fe20003f66270 */
        /* <DEDUP_REMOVED lines=8> */
[--C-:B------:R-:W-:Y:S01]  /*296a0*/  IMAD R172, R246, 0x100, R64.reuse ;  /* 0x00000100f6ac7824 */ /* 0x100fe200078e0240 */
[----:B------:R-:W-:Y:S01]  /*296b0*/  FSEL R16, R16, -INF , P3 ;  /* 0xff80000010107808 */ /* 0x000fe20001800000 */
[----:B------:R-:W-:Y:S01]  /*296c0*/  VIADD R73, R73, 0x71 ;  /* 0x0000007149497836 */ /* 0x000fe20000000000 */
[----:B------:R-:W-:Y:S01]  /*296d0*/  FSEL R36, R14, -INF , P5 ;  /* 0xff8000000e247808 */ /* 0x000fe20002800000 */
[----:B------:R-:W-:Y:S01]  /*296e0*/  VIADD R172, R172, 0x19 ;  /* 0x00000019acac7836 */ /* 0x000fe20000000000 */
        /* <DEDUP_REMOVED lines=17> */
[----:B------:R-:W2:Y:S01]  /*29800*/  LDL.LU R31, [R1] ;  /* 0x00000000011f7983 */ /* 0x000ea20000300800 */
[-C--:B------:R-:W-:Y:S01]  /*29810*/  ISETP.GE.AND P0, PT, R172, R244.reuse, PT ;  /* 0x000000f4ac00720c */ /* 0x080fe20003f06270 */
[--C-:B------:R-:W-:Y:S01]  /*29820*/  IMAD R172, R246, 0x100, R64.reuse ;  /* 0x00000100f6ac7824 */ /* 0x100fe200078e0240 */
[-C--:B------:R-:W-:Y:S01]  /*29830*/  ISETP.GE.AND P5, PT, R224, R244.reuse, PT ;  /* 0x000000f4e000720c */ /* 0x080fe20003fa6270 */
[----:B------:R-:W3:Y:S01]  /*29840*/  LDL.LU R22, [R1+0x4] ;  /* 0x0000040001167983 */ /* 0x000ee20000300800 */
[----:B------:R-:W-:Y:S01]  /*29850*/  FSEL R13, R18, -INF , P0 ;  /* 0xff800000120d7808 */ /* 0x000fe20000000000 */
[----:B------:R-:W-:Y:S01]  /*29860*/  VIADD R172, R172, 0x61 ;  /* 0x00000061acac7836 */ /* 0x000fe20000000000 */
[-C--:B------:R-:W-:Y:S01]  /*29870*/  ISETP.GE.AND P0, PT, R218, R244.reuse, PT ;  /* 0x000000f4da00720c */ /* 0x080fe20003f06270 */
[----:B------:R-:W4:Y:S01]  /*29880*/  LDL.LU R30, [R1+0x8] ;  /* 0x00000800011e7983 */ /* 0x000f220000300800 */
[----:B------:R-:W-:Y:S01]  /*29890*/  FSEL R223, R35, -INF , P5 ;  /* 0xff80000023df7808 */ /* 0x000fe20002800000 */
[--C-:B------:R-:W-:Y:S01]  /*298a0*/  IMAD R35, R246, 0x100, R64.reuse ;  /* 0x00000100f6237824 */ /* 0x100fe200078e0240 */
[----:B------:R-:W-:Y:S01]  /*298b0*/  FSEL R24, R24, -INF , P0 ;  /* 0xff80000018187808 */ /* 0x000fe20000000000 */
[----:B------:R-:W4:Y:S01]  /*298c0*/  LDL.LU R18, [R1+0xc] ;  /* 0x00000c0001127983 */ /* 0x000f220000300800 */
[C---:B------:R-:W-:Y:S01]  /*298d0*/  FSETP.NEU.FTZ.AND P0, PT, R2.reuse, -INF , PT ;  /* 0xff8000000200780b */ /* 0x040fe20003f1d000 */
[----:B------:R-:W-:Y:S01]  /*298e0*/  VIADD R35, R35, 0x21 ;  /* 0x0000002123237836 */ /* 0x000fe20000000000 */
[-C--:B------:R-:W-:Y:S02]  /*298f0*/  ISETP.GE.AND P5, PT, R215, R244.reuse, PT ;  /* 0x000000f4d700720c */ /* 0x080fe40003fa6270 */
[----:B------:R-:W-:Y:S02]  /*29900*/  FSEL R4, R2, RZ, P0 ;  /* 0x000000ff02047208 */ /* 0x000fe40000000000 */
[----:B------:R-:W-:Y:S01]  /*29910*/  FSEL R224, R34, -INF , P3 ;  /* 0xff80000022e07808 */ /* 0x000fe20001800000 */
[--C-:B------:R-:W-:Y:S01]  /*29920*/  IMAD R34, R246, 0x100, R64.reuse ;  /* 0x00000100f6227824 */ /* 0x100fe200078e0240 */
[----:B------:R-:W-:Y:S01]  /*29930*/  FSEL R218, R39, -INF , P5 ;  /* 0xff80000027da7808 */ /* 0x000fe20002800000 */
[----:B------:R-:W-:Y:S01]  /*29940*/  FADD.FTZ R4, -R4, R3 ;  /* 0x0000000304047221 */ /* 0x000fe20000010100 */
[-C--:B------:R-:W-:Y:S01]  /*29950*/  ISETP.GE.AND P3, PT, R252, R244.reuse, PT ;  /* 0x000000f4fc00720c */ /* 0x080fe20003f66270 */
[----:B------:R-:W4:Y:S01]  /*29960*/  LD.E R3, desc[UR4][R164.64+0xdc] ;  /* 0x0000dc04a4037980 */ /* 0x000f22000c101900 */
        /* <DEDUP_REMOVED lines=26> */
[-C--:B------:R-:W-:Y:S01]  /*29b10*/  ISETP.GE.AND P4, PT, R73, R244.reuse, PT ;  /* 0x000000f44900720c */ /* 0x080fe20003f86270 */
[--C-:B------:R-:W-:Y:S01]  /*29b20*/  IMAD R73, R246, 0x100, R64.reuse ;  /* 0x00000100f6497824 */ /* 0x100fe200078e0240 */
[-C--:B------:R-:W-:Y:S02]  /*29b30*/  ISETP.GE.AND P5, PT, R174, R244.reuse, PT ;  /* 0x000000f4ae00720c */ /* 0x080fe40003fa6270 */
[----:B------:R-:W-:Y:S01]  /*29b40*/  FSEL R47, R67, -INF , P3 ;  /* 0xff800000432f7808 */ /* 0x000fe20001800000 */
[----:B------:R-:W-:Y:S01]  /*29b50*/  VIADD R73, R73, 0x89 ;  /* 0x0000008949497836 */ /* 0x000fe20000000000 */
        /* <DEDUP_REMOVED lines=54> */
[-C--:B------:R-:W-:Y:S04]  /*29ec0*/  ISETP.GE.AND P4, PT, R108, R244.reuse, PT ;  /* 0x000000f46c00720c */ /* 0x080fe80003f86270 */
        /* <DEDUP_REMOVED lines=19> */
[----:B------:R-:W-:Y:S01]  /*2a000*/  IMAD R14, R246, 0x100, R64 ;  /* 0x00000100f60e7824 */ /* 0x000fe200078e0240 */
[----:B------:R-:W-:Y:S01]  /*2a010*/  FSEL R22, R175, -INF , !P6 ;  /* 0xff800000af167808 */ /* 0x000fe20007000000 */
[----:B------:R-:W-:Y:S02]  /*2a020*/  VIADD R18, R18, 0x11 ;  /* 0x0000001112127836 */ /* 0x000fe40000000000 */
[----:B------:R-:W-:Y:S02]  /*2a030*/  VIADD R14, R14, 0x18 ;  /* 0x000000180e0e7836 */ /* 0x000fe40000000000 */
[----:B------:R-:W-:Y:S01]  /*2a040*/  VIADD R31, R31, 0x19 ;  /* 0x000000191f1f7836 */ /* 0x000fe20000000000 */
[-C--:B------:R-:W-:Y:S01]  /*2a050*/  ISETP.GE.AND P6, PT, R18, R243.reuse, PT ;  /* 0x000000f31200720c */ /* 0x080fe20003fc6270 */
[----:B------:R-:W-:Y:S01]  /*2a060*/  VIADD R30, R30, 0x20 ;  /* 0x000000201e1e7836 */ /* 0x000fe20000000000 */
[----:B------:R-:W-:Y:S01]  /*2a070*/  FSEL R18, R169, -INF , !P5 ;  /* 0xff800000a9127808 */ /* 0x000fe20006800000 */
[----:B------:R-:W-:Y:S01]  /*2a080*/  FMUL.FTZ R4, R3, R4 ;  /* 0x0000000403047220 */ /* 0x000fe20000410000 */
        /* <DEDUP_REMOVED lines=20> */
[----:B------:R-:W-:Y:S01]  /*2a1d0*/  ISETP.GE.AND P5, PT, R99, R243, PT ;  /* 0x000000f36300720c */ /* 0x000fe20003fa6270 */
[----:B------:R-:W-:Y:S01]  /*2a1e0*/  IMAD R99, R246, 0x100, R64 ;  /* 0x00000100f6637824 */ /* 0x000fe200078e0240 */
[----:B------:R-:W-:Y:S02]  /*2a1f0*/  FMNMX3.FTZ R13, R13, R31, R30, !PT ;  /* 0x0000001f0d0d7276 */ /* 0x000fe4000781001e */
[----:B------:R-:W-:Y:S01]  /*2a200*/  FSEL R123, R26, -INF , !P4 ;  /* 0xff8000001a7b7808 */ /* 0x000fe20006000000 */
[----:B------:R-:W-:Y:S01]  /*2a210*/  VIADD R99, R99, 0x40 ;  /* 0x0000004063637836 */ /* 0x000fe20000000000 */
[----:B------:R-:W-:Y:S01]  /*2a220*/  ISETP.GE.AND P4, PT, R98, R243, PT ;  /* 0x000000f36200720c */ /* 0x000fe20003f86270 */
[----:B------:R-:W-:Y:S01]  /*2a230*/  IMAD R98, R246, 0x100, R64 ;  /* 0x00000100f6627824 */ /* 0x000fe200078e0240 */
[----:B------:R-:W-:Y:S02]  /*2a240*/  FMNMX3.FTZ R13, R13, R35, R34, !PT ;  /* 0x000000230d0d7276 */ /* 0x000fe40007810022 */
[----:B------:R-:W-:Y:S01]  /*2a250*/  FSEL R27, R27, -INF , !P3 ;  /* 0xff8000001b1b7808 */ /* 0x000fe20005800000 */
[----:B------:R-:W-:Y:S01]  /*2a260*/  VIADD R98, R98, 0x41 ;  /* 0x0000004162627836 */ /* 0x000fe20000000000 */
[----:B------:R-:W-:Y:S02]  /*2a270*/  FMNMX3.FTZ R13, R13, R61, R60, !PT ;  /* 0x0000003d0d0d7276 */ /* 0x000fe4000781003c */
[-C--:B------:R-:W-:Y:S02]  /*2a280*/  ISETP.GE.AND P3, PT, R99, R243.reuse, PT ;  /* 0x000000f36300720c */ /* 0x080fe40003f66270 */
[----:B------:R-:W-:Y:S02]  /*2a290*/  FSEL R99, R227, -INF , !P5 ;  /* 0xff800000e3637808 */ /* 0x000fe40006800000 */
[-C--:B------:R-:W-:Y:S01]  /*2a2a0*/  ISETP.GE.AND P5, PT, R252, R243.reuse, PT ;  /* 0x000000f3fc00720c */ /* 0x080fe20003fa6270 */
[----:B------:R1:W5:Y:S01]  /*2a2b0*/  LDL.LU R227, [R1+0x2c] ;  /* 0x00002c0001e37983 */ /* 0x0003620000300800 */
[----:B------:R-:W-:Y:S02]  /*2a2c0*/  FMNMX3.FTZ R13, R13, R124, R123, !PT ;  /* 0x0000007c0d0d7276 */ /* 0x000fe4000781007b */
[----:B------:R-:W-:Y:S02]  /*2a2d0*/  FSEL R29, R29, -INF , !P6 ;  /* 0xff8000001d1d7808 */ /* 0x000fe40007000000 */
[----:B------:R-:W-:Y:S02]  /*2a2e0*/  FSEL R252, R225, -INF , !P4 ;  /* 0xff800000e1fc7808 */ /* 0x000fe40006000000 */
        /* <DEDUP_REMOVED lines=24> */
[----:B------:R-:W-:Y:S01]  /*2a470*/  ISETP.GE.AND P6, PT, R98, R243, PT ;  /* 0x000000f36200720c */ /* 0x000fe20003fc6270 */
[----:B------:R-:W-:Y:S01]  /*2a480*/  IMAD R98, R246, 0x100, R64 ;  /* 0x00000100f6627824 */ /* 0x000fe200078e0240 */
[----:B------:R-:W-:Y:S01]  /*2a490*/  FMNMX3.FTZ R13, R13, R213, R212, !PT ;  /* 0x000000d50d0d7276 */ /* 0x000fe200078100d4 */
[----:B------:R1:W5:Y:S01]  /*2a4a0*/  LDL.LU R216, [R1+0x10] ;  /* 0x0000100001d87983 */ /* 0x0003620000300800 */
[----:B------:R-:W-:Y:S01]  /*2a4b0*/  FSEL R205, R173, -INF , !P5 ;  /* 0xff800000adcd7808 */ /* 0x000fe20006800000 */
[----:B------:R-:W-:Y:S01]  /*2a4c0*/  VIADD R98, R98, 0x71 ;  /* 0x0000007162627836 */ /* 0x000fe20000000000 */
[-C--:B------:R-:W-:Y:S02]  /*2a4d0*/  ISETP.GE.AND P5, PT, R204, R243.reuse, PT ;  /* 0x000000f3cc00720c */ /* 0x080fe40003fa6270 */
[----:B------:R-:W-:Y:S02]  /*2a4e0*/  FSEL R204, R172, -INF , !P4 ;  /* 0xff800000accc7808 */ /* 0x000fe40006000000 */
[----:B------:R-:W-:Y:S02]  /*2a4f0*/  ISETP.GE.AND P4, PT, R199, R243, PT ;  /* 0x000000f3c700720c */ /* 0x000fe40003f86270 */
[----:B------:R-:W-:Y:S02]  /*2a500*/  FMNMX3.FTZ R13, R13, R207, R206, !PT ;  /* 0x000000cf0d0d7276 */ /* 0x000fe400078100ce */
[----:B------:R-:W-:Y:S01]  /*2a510*/  FSEL R199, R68, -INF , !P3 ;  /* 0xff80000044c77808 */ /* 0x000fe20005800000 */
[----:B------:R-:W-:Y:S01]  /*2a520*/  FMUL.FTZ R68, R3, R2 ;  /* 0x0000000203447220 */ /* 0x000fe20000410000 */
[-C--:B------:R-:W-:Y:S02]  /*2a530*/  ISETP.GE.AND P3, PT, R189, R243.reuse, PT ;  /* 0x000000f3bd00720c */ /* 0x080fe40003f66270 */
[----:B------:R-:W-:Y:S02]  /*2a540*/  FSEL R189, R51, -INF , !P6 ;  /* 0xff80000033bd7808 */ /* 0x000fe40007000000 */
[----:B------:R-:W-:Y:S02]  /*2a550*/  FSEL R188, R54, -INF , !P5 ;  /* 0xff80000036bc7808 */ /* 0x000fe40006800000 */
        /* <DEDUP_REMOVED lines=16> */
[----:B------:R-:W-:Y:S01]  /*2a660*/  ISETP.GE.AND P4, PT, R98, R243, PT ;  /* 0x000000f36200720c */ /* 0x000fe20003f86270 */
[----:B------:R-:W-:Y:S01]  /*2a670*/  IMAD R98, R246, 0x100, R64 ;  /* 0x00000100f6627824 */ /* 0x000fe200078e0240 */
[----:B------:R-:W-:Y:S02]  /*2a680*/  FMNMX3.FTZ R13, R13, R193, R192, !PT ;  /* 0x000000c10d0d7276 */ /* 0x000fe400078100c0 */
[----:B------:R-:W-:Y:S01]  /*2a690*/  FSEL R183, R50, -INF , !P3 ;  /* 0xff80000032b77808 */ /* 0x000fe20005800000 */
[----:B------:R-:W-:Y:S01]  /*2a6a0*/  VIADD R98, R98, 0x91 ;  /* 0x0000009162627836 */ /* 0x000fe20000000000 */
[----:B------:R-:W-:Y:S02]  /*2a6b0*/  ISETP.GE.AND P3, PT, R182, R243, PT ;  /* 0x000000f3b600720c */ /* 0x000fe40003f66270 */
[----:B------:R-:W-:Y:S02]  /*2a6c0*/  FSEL R182, R47, -INF , !P6 ;  /* 0xff8000002fb67808 */ /* 0x000fe40007000000 */
[----:B------:R-:W-:Y:S02]  /*2a6d0*/  FMNMX3.FTZ R13, R13, R191, R190, !PT ;  /* 0x000000bf0d0d7276 */ /* 0x000fe400078100be */
[----:B------:R-:W-:Y:S02]  /*2a6e0*/  FSEL R181, R70, -INF , !P5 ;  /* 0xff80000046b57808 */ /* 0x000fe40006800000 */
[----:B------:R-:W-:Y:S02]  /*2a6f0*/  FSEL R180, R71, -INF , !P4 ;  /* 0xff80000047b47808 */ /* 0x000fe40006000000 */
        /* <DEDUP_REMOVED lines=22> */
[-C--:B------:R-:W-:Y:S02]  /*2a860*/  ISETP.GE.AND P4, PT, R109, R243.reuse, PT ;  /* 0x000000f36d00720c */ /* 0x080fe40003f86270 */
[----:B------:R-:W-:Y:S01]  /*2a870*/  FSEL R109, R39, -INF , !P3 ;  /* 0xff800000276d7808 */ /* 0x000fe20005800000 */
[----:B------:R-:W-:Y:S01]  /*2a880*/  IMAD.U32 R39, RZ, RZ, UR6 ;  /* 0x00000006ff277e24 */ /* 0x000fe2000f8e00ff */
[-C--:B------:R-:W-:Y:S02]  /*2a890*/  ISETP.GE.AND P3, PT, R107, R243.reuse, PT ;  /* 0x000000f36b00720c */ /* 0x080fe40003f66270 */
[-C--:B------:R-:W-:Y:S02]  /*2a8a0*/  ISETP.GE.AND P5, PT, R121, R243.reuse, PT ;  /* 0x000000f37900720c */ /* 0x080fe40003fa6270 */
[----:B------:R-:W-:Y:S02]  /*2a8b0*/  FSEL R107, R38, -INF , !P6 ;  /* 0xff800000266b7808 */ /* 0x000fe40007000000 */
[----:B------:R-:W-:Y:S02]  /*2a8c0*/  FMNMX3.FTZ R13, R13, R128, R127, !PT ;  /* 0x000000800d0d7276 */ /* 0x000fe4000781007f */
[----:B------:R-:W-:Y:S02]  /*2a8d0*/  ISETP.GE.AND P6, PT, R120, R243, PT ;  /* 0x000000f37800720c */ /* 0x000fe40003fc6270 */
[----:B------:R-:W-:Y:S02]  /*2a8e0*/  FSEL R105, R94, -INF , !P5 ;  /* 0xff8000005e697808 */ /* 0x000fe40006800000 */
[----:B------:R-:W-:Y:S02]  /*2a8f0*/  FSEL R104, R95, -INF , !P4 ;  /* 0xff8000005f687808 */ /* 0x000fe40006000000 */
[----:B------:R-:W-:Y:S02]  /*2a900*/  FMNMX3.FTZ R13, R13, R109, R107, !PT ;  /* 0x0000006d0d0d7276 */ /* 0x000fe4000781006b */
[----:B------:R-:W-:Y:S02]  /*2a910*/  ISETP.GE.AND P4, PT, R117, R243, PT ;  /* 0x000000f37500720c */ /* 0x000fe40003f86270 */
        /* <DEDUP_REMOVED lines=25> */
[----:B------:R-:W-:Y:S02]  /*2aab0*/  FMNMX3.FTZ R13, R13, R76, R75, !PT ;  /* 0x0000004c0d0d7276 */ /* 0x000fe4000781004b */
[-C--:B------:R-:W-:Y:S02]  /*2aac0*/  ISETP.GE.AND P3, PT, R101, R243.reuse, PT ;  /* 0x000000f36500720c */ /* 0x080fe40003f66270 */
        /* <DEDUP_REMOVED lines=14> */
[----:B------:R-:W2:Y:S01]  /*2abb0*/  SHFL.BFLY PT, R5, R0, 0x2, 0x1f ;  /* 0x0c401f0000057f89 */ /* 0x000ea200000e0000 */
[----:B------:R-:W3:Y:S01]  /*2abc0*/  MUFU.EX2 R6, R4 ;  /* 0x0000000400067308 */ /* 0x000ee20000000800 */
[-CC-:B------:R-:W-:Y:S01]  /*2abd0*/  FFMA.FTZ R16, R40, R3.reuse, -R68.reuse ;  /* 0x0000000328107223 */ /* 0x180fe20000010844 */
[-CC-:B------:R-:W-:Y:S01]  /*2abe0*/  FFMA.FTZ R20, R41, R3.reuse, -R68.reuse ;  /* 0x0000000329147223 */ /* 0x180fe20000010844 */
[-CC-:B------:R-:W-:Y:S07]  /*2abf0*/  FFMA.FTZ R13, R33, R3.reuse, -R68.reuse ;  /* 0x00000003210d7223 */ /* 0x180fee0000010844 */
[----:B------:R4:W1:Y:S01]  /*2ac00*/  MUFU.EX2 R40, R32 ;  /* 0x0000002000287308 */ /* 0x0008620000000800 */
        /* <DEDUP_REMOVED lines=13> */
[C---:B---3--:R-:W-:Y:S01]  /*2ace0*/  FMUL.FTZ R9, R6.reuse, R157 ;  /* 0x0000009d06097220 */ /* 0x048fe20000410000 */
[----:B------:R-:W-:Y:S01]  /*2acf0*/  FMUL.FTZ R17, R6, R149 ;  /* 0x0000009506117220 */ /* 0x000fe20000410000 */
        /* <DEDUP_REMOVED lines=8> */
[----:B------:R-:W2:Y:S01]  /*2ad80*/  SHFL.BFLY PT, R0, R5, 0x1, 0x1f ;  /* 0x0c201f0005007f89 */ /* 0x000ea200000e0000 */
        /* <DEDUP_REMOVED lines=43> */
[----:B------:R-:W-:Y:S02]  /*2b040*/  IMAD.MOV.U32 R149, RZ, RZ, R20 ;  /* 0x000000ffff957224 */ /* 0x000fe400078e0014 */
[C---:B------:R-:W-:Y:S01]  /*2b050*/  FMUL.FTZ R8, R6.reuse, R156 ;  /* 0x0000009c06087220 */ /* 0x040fe20000410000 */
[C---:B------:R-:W-:Y:S01]  /*2b060*/  FMUL.FTZ R13, R6.reuse, R153 ;  /* 0x00000099060d7220 */ /* 0x040fe20000410000 */
[C---:B------:R-:W-:Y:S01]  /*2b070*/  FMUL.FTZ R20, R6.reuse, R144 ;  /* 0x0000009006147220 */ /* 0x040fe20000410000 */
        /* <DEDUP_REMOVED lines=12> */
[C---:B----4-:R-:W-:Y:S01]  /*2b140*/  FMUL.FTZ R32, R6.reuse, R132 ;  /* 0x0000008406207220 */ /* 0x050fe20000410000 */
[C---:B------:R-:W-:Y:S01]  /*2b150*/  FMUL.FTZ R33, R6.reuse, R133 ;  /* 0x0000008506217220 */ /* 0x040fe20000410000 */
[----:B-1----:R-:W-:Y:S01]  /*2b160*/  FFMA.FTZ R102, R6, R249, R40 ;  /* 0x000000f906667223 */ /* 0x002fe20000010028 */
[----:B------:R-:W-:Y:S01]  /*2b170*/  FSEL R6, R0, RZ, P0 ;  /* 0x000000ff00067208 */ /* 0x000fe20000000000 */
[----:B------:R-:W1:Y:S01]  /*2b180*/  LDSM.16.MT88.4 R44, [R156+0xa000] ;  /* 0x00a000009c2c783b */ /* 0x000e620000004200 */
[C---:B------:R-:W-:Y:S01]  /*2b190*/  FMUL.FTZ R72, R3.reuse, R0 ;  /* 0x0000000003487220 */ /* 0x040fe20000410000 */
[----:B------:R-:W-:Y:S01]  /*2b1a0*/  IMAD.IADD R148, R156, 0x1, R219 ;  /* 0x000000019c947824 */ /* 0x000fe200078e02db */
[----:B------:R-:W2:Y:S01]  /*2b1b0*/  MUFU.EX2 R26, R26 ;  /* 0x0000001a001a7308 */ /* 0x000ea20000000800 */
[----:B------:R-:W-:Y:S01]  /*2b1c0*/  FADD.FTZ R6, -R6, R166 ;  /* 0x000000a606067221 */ /* 0x000fe20000010100 */
[----:B------:R-:W-:Y:S01]  /*2b1d0*/  IMAD.MOV.U32 R160, RZ, RZ, R99 ;  /* 0x000000ffffa07224 */ /* 0x000fe200078e0063 */
[----:B------:R-:W-:Y:S07]  /*2b1e0*/  FSEL R72, R72, RZ, P0 ;  /* 0x000000ff48487208 */ /* 0x000fee0000000000 */
[----:B------:R-:W-:Y:S01]  /*2b1f0*/  MUFU.EX2 R101, R101 ;  /* 0x0000006500657308 */ /* 0x000fe20000000800 */
[----:B------:R-:W-:Y:S01]  /*2b200*/  FMUL.FTZ R6, R3, R6 ;  /* 0x0000000603067220 */ /* 0x000fe20000410000 */
[----:B------:R-:W3:Y:S01]  /*2b210*/  LDSM.16.MT88.4 R48, [R148+0xa000] ;  /* 0x00a000009430783b */ /* 0x000ee20000004200 */
[----:B------:R-:W-:Y:S02]  /*2b220*/  VIADD R140, R156, 0xa040 ;  /* 0x0000a0409c8c7836 */ /* 0x000fe40000000000 */
[-CC-:B------:R-:W-:Y:S05]  /*2b230*/  FFMA.FTZ R103, R10, R3.reuse, -R72.reuse ;  /* 0x000000030a677223 */ /* 0x180fea0000010848 */
[----:B------:R4:W4:Y:S01]  /*2b240*/  MUFU.EX2 R38, R6 ;  /* 0x0000000600267308 */ /* 0x0009220000000800 */
[-CC-:B------:R-:W-:Y:S01]  /*2b250*/  FFMA.FTZ R100, R22, R3.reuse, -R72.reuse ;  /* 0x0000000316647223 */ /* 0x180fe20000010848 */
[-CC-:B------:R-:W-:Y:S01]  /*2b260*/  FFMA.FTZ R99, R18, R3.reuse, -R72.reuse ;  /* 0x0000000312637223 */ /* 0x180fe20000010848 */
[-C--:B------:R-:W-:Y:S07]  /*2b270*/  FFMA.FTZ R96, R14, R3.reuse, -R72 ;  /* 0x000000030e607223 */ /* 0x080fee0000010848 */
[----:B------:R-:W1:Y:S01]  /*2b280*/  MUFU.EX2 R98, R98 ;  /* 0x0000006200627308 */ /* 0x000e620000000800 */
[C---:B--2---:R-:W-:Y:S01]  /*2b290*/  F2FP.F16.F32.PACK_AB R40, R26.reuse, R40 ;  /* 0x000000281a28723e */ /* 0x044fe200000000ff */
[----:B------:R-:W-:Y:S02]  /*2b2a0*/  IMAD.MOV.U32 R152, RZ, RZ, R27 ;  /* 0x000000ffff987224 */ /* 0x000fe400078e001b */
[----:B------:R-:W-:Y:S06]  /*2b2b0*/  FADD.FTZ R102, R26, R102 ;  /* 0x000000661a667221 */ /* 0x000fec0000010000 */
[----:B------:R-:W-:Y:S01]  /*2b2c0*/  MUFU.EX2 R103, R103 ;  /* 0x0000006700677308 */ /* 0x000fe20000000800 */
[-CC-:B------:R-:W-:Y:S01]  /*2b2d0*/  FFMA.FTZ R119, R31, R3.reuse, -R72.reuse ;  /* 0x000000031f777223 */ /* 0x180fe20000010848 */
[-CC-:B------:R-:W-:Y:S01]  /*2b2e0*/  FFMA.FTZ R112, R30, R3.reuse, -R72.reuse ;  /* 0x000000031e707223 */ /* 0x180fe20000010848 */
[-CC-:B------:R-:W-:Y:S07]  /*2b2f0*/  FFMA.FTZ R111, R35, R3.reuse, -R72.reuse ;  /* 0x00000003236f7223 */ /* 0x180fee0000010848 */
[----:B------:R-:W2:Y:S01]  /*2b300*/  MUFU.EX2 R100, R100 ;  /* 0x0000006400647308 */ /* 0x000ea20000000800 */
[----:B------:R-:W-:Y:S01]  /*2b310*/  FFMA.FTZ R116, R34, R3, -R72 ;  /* 0x0000000322747223 */ /* 0x000fe20000010848 */
[----:B----4-:R-:W-:Y:S02]  /*2b320*/  VIADD R6, R156, 0xa000 ;  /* 0x0000a0009c067836 */ /* 0x010fe40000000000 */
[C---:B------:R-:W-:Y:S06]  /*2b330*/  FMUL.FTZ R7, R38.reuse, R163 ;  /* 0x000000a326077220 */ /* 0x040fec0000410000 */
[----:B------:R-:W-:Y:S01]  /*2b340*/  MUFU.EX2 R99, R99 ;  /* 0x0000006300637308 */ /* 0x000fe20000000800 */
[----:B------:R-:W-:Y:S01]  /*2b350*/  FMUL.FTZ R10, R38, R158 ;  /* 0x0000009e260a7220 */ /* 0x000fe20000410000 */
[----:B------:R-:W-:Y:S01]  /*2b360*/  @P1 VIADD R140, R6, 0xffffffc0 ;  /* 0xffffffc0068c1836 */ /* 0x000fe20000000000 */
[----:B-1----:R-:W-:Y:S07]  /*2b370*/  F2FP.F16.F32.PACK_AB R42, R98, R101 ;  /* 0x00000065622a723e */ /* 0x002fee00000000ff */
[----:B------:R-:W1:Y:S01]  /*2b380*/  MUFU.EX2 R96, R96 ;  /* 0x0000006000607308 */ /* 0x000e620000000800 */
[C---:B------:R-:W-:Y:S01]  /*2b390*/  FMUL.FTZ R6, R38.reuse, R162 ;  /* 0x000000a226067220 */ /* 0x040fe20000410000 */
[C---:B------:R-:W-:Y:S01]  /*2b3a0*/  FMUL.FTZ R11, R38.reuse, R159 ;  /* 0x0000009f260b7220 */ /* 0x040fe20000410000 */
[----:B------:R-:W4:Y:S01]  /*2b3b0*/  LDSM.16.MT88.4 R52, [R140] ;  /* 0x000000008c34783b */ /* 0x000f220000004200 */
[----:B------:R-:W-:Y:S02]  /*2b3c0*/  IMAD.IADD R219, R219, 0x1, R140 ;  /* 0x00000001dbdb7824 */ /* 0x000fe400078e028c */
[----:B------:R-:W-:Y:S01]  /*2b3d0*/  FMUL.FTZ R14, R38, R154 ;  /* 0x0000009a260e7220 */ /* 0x000fe20000410000 */
[----:B--2---:R-:W-:Y:S01]  /*2b3e0*/  F2FP.F16.F32.PACK_AB R41, R100, R103 ;  /* 0x000000676429723e */ /* 0x004fe200000000ff */
[C---:B------:R-:W-:Y:S01]  /*2b3f0*/  FMUL.FTZ R15, R38.reuse, R155 ;  /* 0x0000009b260f7220 */ /* 0x040fe20000410000 */
[C---:B------:R-:W-:Y:S01]  /*2b400*/  FMUL.FTZ R18, R38.reuse, R150 ;  /* 0x0000009626127220 */ /* 0x040fe20000410000 */
[C---:B------:R-:W-:Y:S01]  /*2b410*/  FMUL.FTZ R19, R38.reuse, R151 ;  /* 0x0000009726137220 */ /* 0x040fe20000410000 */
[C---:B------:R-:W-:Y:S01]  /*2b420*/  FMUL.FTZ R22, R38.reuse, R146 ;  /* 0x0000009226167220 */ /* 0x040fe20000410000 */
[C---:B------:R-:W-:Y:S01]  /*2b430*/  FMUL.FTZ R23, R38.reuse, R147 ;  /* 0x0000009326177220 */ /* 0x040fe20000410000 */
[C---:B------:R-:W-:Y:S01]  /*2b440*/  FMUL.FTZ R26, R38.reuse, R142 ;  /* 0x0000008e261a7220 */ /* 0x040fe20000410000 */
[----:B------:R-:W-:Y:S01]  /*2b450*/  FMUL.FTZ R27, R38, R143 ;  /* 0x0000008f261b7220 */ /* 0x000fe20000410000 */
[----:B-1----:R-:W-:Y:S01]  /*2b460*/  F2FP.F16.F32.PACK_AB R43, R96, R99 ;  /* 0x00000063602b723e */ /* 0x002fe200000000ff */
[----:B------:R-:W-:Y:S01]  /*2b470*/  LDSM.16.MT88.4 R56, [R148+0xa800] ;  /* 0x00a800009438783b */ /* 0x000fe20000004200 */
[--C-:B------:R-:W-:Y:S01]  /*2b480*/  FFMA.FTZ R130, R61, R3, -R72.reuse ;  /* 0x000000033d827223 */ /* 0x100fe20000010848 */
[----:B------:R-:W-:Y:S01]  /*2b490*/  MUFU.EX2 R141, R220 ;  /* 0x000000dc008d7308 */ /* 0x000fe20000000800 */
[C---:B------:R-:W-:Y:S01]  /*2b4a0*/  FMUL.FTZ R30, R38.reuse, R138 ;  /* 0x0000008a261e7220 */ /* 0x040fe20000410000 */
[C---:B------:R-:W-:Y:S01]  /*2b4b0*/  FMUL.FTZ R31, R38.reuse, R139 ;  /* 0x0000008b261f7220 */ /* 0x040fe20000410000 */
[C---:B------:R-:W-:Y:S01]  /*2b4c0*/  FMUL.FTZ R34, R38.reuse, R134 ;  /* 0x0000008626227220 */ /* 0x040fe20000410000 */
[C---:B------:R-:W-:Y:S06]  /*2b4d0*/  HMMA.16816.F32 R4, R40.reuse, R44, R4 ;  /* 0x0000002c2804723c */ /* 0x040fec0000001804 */
[----:B------:R-:W-:Y:S01]  /*2b4e0*/  MUFU.EX2 R150, R208 ;  /* 0x000000d000967308 */ /* 0x000fe20000000800 */
[----:B------:R-:W1:Y:S01]  /*2b4f0*/  S2R R167, SR_TID.X ;  /* 0x0000000000a77919 */ /* 0x000e620000002100 */
[----:B------:R-:W-:Y:S08]  /*2b500*/  MOV R232, 0x1f0 ;  /* 0x000001f000e87802 */ /* 0x000ff00000000f00 */
[----:B------:R-:W-:Y:S01]  /*2b510*/  MUFU.EX2 R159, R200 ;  /* 0x000000c8009f7308 */ /* 0x000fe20000000800 */
[----:B------:R-:W-:Y:S01]  /*2b520*/  FMUL.FTZ R35, R38, R135 ;  /* 0x0000008726237220 */ /* 0x000fe20000410000 */
[-CC-:B------:R-:W-:Y:S01]  /*2b530*/  FFMA.FTZ R125, R123, R3.reuse, -R72.reuse ;  /* 0x000000037b7d7223 */ /* 0x180fe20000010848 */
[C---:B------:R-:W-:Y:S01]  /*2b540*/  HMMA.16816.F32 R8, R40.reuse, R46, R8 ;  /* 0x0000002e2808723c */ /* 0x040fe20000001808 */
[----:B------:R-:W2:Y:S06]  /*2b550*/  LDSM.16.MT88.4 R44, [R219] ;  /* 0x00000000db2c783b */ /* 0x000eac0000004200 */
[----:B------:R-:W-:Y:S01]  /*2b560*/  MUFU.EX2 R143, R221 ;  /* 0x000000dd008f7308 */ /* 0x000fe20000000800 */
[-CC-:B------:R-:W-:Y:S01]  /*2b570*/  FFMA.FTZ R142, R212, R3.reuse, -R72.reuse ;  /* 0x00000003d48e7223 */ /* 0x180fe20000010848 */
[-CC-:B------:R-:W-:Y:S01]  /*2b580*/  FFMA.FTZ R158, R207, R3.reuse, -R72.reuse ;  /* 0x00000003cf9e7223 */ /* 0x180fe20000010848 */
[-CC-:B------:R-:W-:Y:S07]  /*2b590*/  FFMA.FTZ R151, R205, R3.reuse, -R72.reuse ;  /* 0x00000003cd977223 */ /* 0x180fee0000010848 */
[----:B------:R-:W-:Y:S01]  /*2b5a0*/  MUFU.EX2 R155, R211 ;  /* 0x000000d3009b7308 */ /* 0x000fe20000000800 */
[-CC-:B------:R-:W-:Y:S01]  /*2b5b0*/  FFMA.FTZ R162, R188, R3.reuse, -R72.reuse ;  /* 0x00000003bca27223 */ /* 0x180fe20000010848 */
[C---:B---3--:R-:W-:Y:S01]  /*2b5c0*/  HMMA.16816.F32 R12, R40.reuse, R48, R12 ;  /* 0x00000030280c723c */ /* 0x048fe2000000180c */
[----:B------:R-:W3:Y:S07]  /*2b5d0*/  S2R R233, SR_CTAID.X ;  /* 0x0000000000e97919 */ /* 0x000eee0000002500 */
[----:B------:R-:W-:Y:S01]  /*2b5e0*/  MUFU.EX2 R142, R142 ;  /* 0x0000008e008e7308 */ /* 0x000fe20000000800 */
[-CC-:B------:R-:W-:Y:S01]  /*2b5f0*/  FFMA.FTZ R109, R109, R3.reuse, -R72.reuse ;  /* 0x000000036d6d7223 */ /* 0x180fe20000010848 */
[-CC-:B------:R-:W-:Y:S01]  /*2b600*/  FFMA.FTZ R139, R152, R3.reuse, -R72.reuse ;  /* 0x00000003988b7223 */ /* 0x180fe20000010848 */
[-CC-:B------:R-:W-:Y:S07]  /*2b610*/  FFMA.FTZ R136, R161, R3.reuse, -R72.reuse ;  /* 0x00000003a1887223 */ /* 0x180fee0000010848 */
[----:B------:R-:W-:Y:S01]  /*2b620*/  MUFU.EX2 R158, R158 ;  /* 0x0000009e009e7308 */ /* 0x000fe20000000800 */
[-CC-:B------:R-:W-:Y:S01]  /*2b630*/  FFMA.FTZ R134, R160, R3.reuse, -R72.reuse ;  /* 0x00000003a0867223 */ /* 0x180fe20000010848 */
[C---:B------:R-:W-:Y:S01]  /*2b640*/  HMMA.16816.F32 R16, R40.reuse, R50, R16 ;  /* 0x000000322810723c */ /* 0x040fe20000001810 */
[----:B------:R-:W1:Y:S07]  /*2b650*/  LDSM.16.MT88.4 R48, [R156+0xa800] ;  /* 0x00a800009c30783b */ /* 0x000e6e0000004200 */
[----:B------:R-:W-:Y:S01]  /*2b660*/  MUFU.EX2 R151, R151 ;  /* 0x0000009700977308 */ /* 0x000fe20000000800 */
[-CC-:B------:R-:W-:Y:S01]  /*2b670*/  FFMA.FTZ R147, R214, R3.reuse, -R72.reuse ;  /* 0x00000003d6937223 */ /* 0x180fe20000010848 */
[-CC-:B------:R-:W-:Y:S01]  /*2b680*/  FFMA.FTZ R146, R213, R3.reuse, -R72.reuse ;  /* 0x00000003d5927223 */ /* 0x180fe20000010848 */
[-CC-:B------:R-:W-:Y:S07]  /*2b690*/  FFMA.FTZ R154, R204, R3.reuse, -R72.reuse ;  /* 0x00000003cc9a7223 */ /* 0x180fee0000010848 */
[----:B------:R-:W-:Y:S01]  /*2b6a0*/  MUFU.EX2 R152, R209 ;  /* 0x000000d100987308 */ /* 0x000fe20000000800 */
[-CC-:B------:R-:W-:Y:S01]  /*2b6b0*/  FFMA.FTZ R163, R198, R3.reuse, -R72.reuse ;  /* 0x00000003c6a37223 */ /* 0x180fe20000010848 */
[C---:B----4-:R-:W-:Y:S08]  /*2b6c0*/  HMMA.16816.F32 R20, R40.reuse, R52, R20 ;  /* 0x000000342814723c */ /* 0x050ff00000001814 */
        /* <DEDUP_REMOVED lines=12> */
[----:B------:R-:W3:Y:S01]  /*2b790*/  MUFU.EX2 R117, R117 ;  /* 0x0000007500757308 */ /* 0x000ee20000000800 */
[-CC-:B------:R-:W-:Y:S01]  /*2b7a0*/  FFMA.FTZ R129, R129, R3.reuse, -R72.reuse ;  /* 0x0000000381817223 */ /* 0x180fe20000010848 */
[-CC-:B------:R-:W-:Y:S01]  /*2b7b0*/  FFMA.FTZ R92, R92, R3.reuse, -R72.reuse ;  /* 0x000000035c5c7223 */ /* 0x180fe20000010848 */
[C---:B--2---:R-:W-:Y:S07]  /*2b7c0*/  HMMA.16816.F32 R28, R40.reuse, R44, R28 ;  /* 0x0000002c281c723c */ /* 0x044fee000000181c */
[----:B------:R-:W-:Y:S01]  /*2b7d0*/  MUFU.EX2 R108, R108 ;  /* 0x0000006c006c7308 */ /* 0x000fe20000000800 */
[-CC-:B------:R-:W-:Y:S01]  /*2b7e0*/  FFMA.FTZ R90, R90, R3.reuse, -R72.reuse ;  /* 0x000000035a5a7223 */ /* 0x180fe20000010848 */
[-CC-:B------:R-:W-:Y:S08]  /*2b7f0*/  FFMA.FTZ R74, R74, R3.reuse, -R72.reuse ;  /* 0x000000034a4a7223 */ /* 0x180ff00000010848 */
[----:B------:R-:W2:Y:S01]  /*2b800*/  MUFU.EX2 R106, R106 ;  /* 0x0000006a006a7308 */ /* 0x000ea20000000800 */
[-CC-:B------:R-:W-:Y:S01]  /*2b810*/  FFMA.FTZ R73, R73, R3.reuse, -R72.reuse ;  /* 0x0000000349497223 */ /* 0x180fe20000010848 */
[-CC-:B------:R-:W-:Y:S01]  /*2b820*/  FFMA.FTZ R76, R76, R3.reuse, -R72.reuse ;  /* 0x000000034c4c7223 */ /* 0x180fe20000010848 */
[----:B------:R-:W-:Y:S07]  /*2b830*/  HMMA.16816.F32 R32, R40, R46, R32 ;  /* 0x0000002e2820723c */ /* 0x000fee0000001820 */
[----:B------:R-:W-:Y:S01]  /*2b840*/  MUFU.EX2 R119, R119 ;  /* 0x0000007700777308 */ /* 0x000fe20000000800 */
[----:B------:R-:W4:Y:S01]  /*2b850*/  LDSM.16.MT88.4 R44, [R219+0x800] ;  /* 0x00080000db2c783b */ /* 0x000f220000004200 */
[----:B---3--:R-:W-:Y:S01]  /*2b860*/  F2FP.F16.F32.PACK_AB R40, R117, R110 ;  /* 0x0000006e7528723e */ /* 0x008fe200000000ff */
[-CC-:B------:R-:W-:Y:S07]  /*2b870*/  FFMA.FTZ R66, R66, R3.reuse, -R72.reuse ;  /* 0x0000000342427223 */ /* 0x180fee0000010848 */
[----:B------:R-:W3:Y:S01]  /*2b880*/  MUFU.EX2 R112, R112 ;  /* 0x0000007000707308 */ /* 0x000ee20000000800 */
[-CC-:B------:R-:W-:Y:S01]  /*2b890*/  FFMA.FTZ R37, R37, R3.reuse, -R72.reuse ;  /* 0x0000000325257223 */ /* 0x180fe20000010848 */
[----:B------:R-:W-:Y:S01]  /*2b8a0*/  FFMA.FTZ R103, R38, R248, R103 ;  /* 0x000000f826677223 */ /* 0x000fe20000010067 */
[----:B------:R-:W-:Y:S07]  /*2b8b0*/  FFMA.FTZ R38, R91, R3, -R72 ;  /* 0x000000035b267223 */ /* 0x000fee0000010848 */
[----:B------:R-:W-:Y:S01]  /*2b8c0*/  MUFU.EX2 R111, R111 ;  /* 0x0000006f006f7308 */ /* 0x000fe20000000800 */
[----:B------:R-:W-:Y:S01]  /*2b8d0*/  FADD.FTZ R102, R101, R102 ;  /* 0x0000006665667221 */ /* 0x000fe20000010000 */
        /* <DEDUP_REMOVED lines=8> */
[----:B---3--:R-:W-:Y:S01]  /*2b960*/  F2FP.F16.F32.PACK_AB R41, R112, R119 ;  /* 0x000000777029723e */ /* 0x008fe200000000ff */
[----:B------:R-:W-:Y:S07]  /*2b970*/  FADD.FTZ R103, R96, R103 ;  /* 0x0000006760677221 */ /* 0x000fee0000010000 */
[----:B------:R-:W3:Y:S01]  /*2b980*/  MUFU.EX2 R122, R122 ;  /* 0x0000007a007a7308 */ /* 0x000ee20000000800 */
[----:B------:R-:W-:Y:S01]  /*2b990*/  FADD.FTZ R117, R117, R102 ;  /* 0x0000006675757221 */ /* 0x000fe20000010000 */
[----:B------:R-:W-:Y:S02]  /*2b9a0*/  VIADD R246, R246, 0xffffffff ;  /* 0xfffffffff6f67836 */ /* 0x000fe40000000000 */
[----:B------:R-:W-:Y:S06]  /*2b9b0*/  FADD.FTZ R119, R119, R103 ;  /* 0x0000006777777221 */ /* 0x000fec0000010000 */
[----:B------:R-:W-:Y:S01]  /*2b9c0*/  MUFU.EX2 R121, R121 ;  /* 0x0000007900797308 */ /* 0x000fe20000000800 */
[----:B------:R-:W-:Y:S01]  /*2b9d0*/  FADD.FTZ R117, R108, R117 ;  /* 0x000000756c757221 */ /* 0x000fe20000010000 */
[----:B--2---:R-:W-:Y:S01]  /*2b9e0*/  F2FP.F16.F32.PACK_AB R43, R116, R111 ;  /* 0x0000006f742b723e */ /* 0x004fe200000000ff */
[----:B------:R-:W-:Y:S07]  /*2b9f0*/  FADD.FTZ R119, R112, R119 ;  /* 0x0000007770777221 */ /* 0x000fee0000010000 */
[----:B------:R-:W-:Y:S01]  /*2ba00*/  MUFU.EX2 R154, R154 ;  /* 0x0000009a009a7308 */ /* 0x000fe20000000800 */
[----:B------:R-:W-:Y:S01]  /*2ba10*/  FADD.FTZ R117, R106, R117 ;  /* 0x000000756a757221 */ /* 0x000fe20000010000 */
[----:B------:R-:W-:Y:S08]  /*2ba20*/  FADD.FTZ R111, R111, R119 ;  /* 0x000000776f6f7221 */ /* 0x000ff00000010000 */
[----:B------:R-:W-:Y:S01]  /*2ba30*/  MUFU.EX2 R161, R202 ;  /* 0x000000ca00a17308 */ /* 0x000fe20000000800 */
[C---:B-1----:R-:W-:Y:S09]  /*2ba40*/  HMMA.16816.F32 R4, R40.reuse, R48, R4 ;  /* 0x000000302804723c */ /* 0x042ff20000001804 */
[----:B------:R-:W-:Y:S01]  /*2ba50*/  MUFU.EX2 R160, R201 ;  /* 0x000000c900a07308 */ /* 0x000fe20000000800 */
[----:B------:R-:W-:Y:S09]  /*2ba60*/  FADD.FTZ R111, R116, R111 ;  /* 0x0000006f746f7221 */ /* 0x000ff20000010000 */
[----:B------:R-:W-:Y:S01]  /*2ba70*/  MUFU.EX2 R162, R162 ;  /* 0x000000a200a27308 */ /* 0x000fe20000000800 */
[C---:B------:R-:W-:Y:S01]  /*2ba80*/  HMMA.16816.F32 R8, R40.reuse, R50, R8 ;  /* 0x000000322808723c */ /* 0x040fe20000001808 */
[----:B------:R-:W1:Y:S08]  /*2ba90*/  LDSM.16.MT88.4 R48, [R156+0xb000] ;  /* 0x00b000009c30783b */ /* 0x000e700000004200 */
[----:B------:R-:W-:Y:S10]  /*2baa0*/  MUFU.EX2 R163, R163 ;  /* 0x000000a300a37308 */ /* 0x000ff40000000800 */
[----:B------:R-:W2:Y:S01]  /*2bab0*/  MUFU.EX2 R120, R120 ;  /* 0x0000007800787308 */ /* 0x000ea20000000800 */
[C---:B------:R-:W-:Y:S09]  /*2bac0*/  HMMA.16816.F32 R12, R40.reuse, R56, R12 ;  /* 0x00000038280c723c */ /* 0x040ff2000000180c */
[----:B------:R-:W-:Y:S10]  /*2bad0*/  MUFU.EX2 R130, R130 ;  /* 0x0000008200827308 */ /* 0x000ff40000000800 */
[----:B------:R-:W-:Y:S01]  /*2bae0*/  MUFU.EX2 R125, R125 ;  /* 0x0000007d007d7308 */ /* 0x000fe20000000800 */
[C---:B------:R-:W-:Y:S01]  /*2baf0*/  HMMA.16816.F32 R16, R40.reuse, R58, R16 ;  /* 0x0000003a2810723c */ /* 0x040fe20000001810 */
[----:B------:R-:W1:Y:S08]  /*2bb00*/  LDSM.16.MT88.4 R56, [R148+0xb000] ;  /* 0x00b000009438783b */ /* 0x000e700000004200 */
[----:B------:R-:W-:Y:S10]  /*2bb10*/  MUFU.EX2 R138, R144 ;  /* 0x00000090008a7308 */ /* 0x000ff40000000800 */
[----:B------:R3:W-:Y:S01]  /*2bb20*/  MUFU.EX2 R135, R149 ;  /* 0x0000009500877308 */ /* 0x0007e20000000800 */
[C---:B----4-:R-:W-:Y:S03]  /*2bb30*/  HMMA.16816.F32 R20, R40.reuse, R52, R20 ;  /* 0x000000342814723c */ /* 0x050fe60000001814 */
[-CC-:B------:R-:W-:Y:S01]  /*2bb40*/  FFMA.FTZ R53, R60, R3.reuse, -R72.reuse ;  /* 0x000000033c357223 */ /* 0x180fe20000010848 */
[-CC-:B------:R-:W-:Y:S01]  /*2bb50*/  FFMA.FTZ R52, R124, R3.reuse, -R72.reuse ;  /* 0x000000037c347223 */ /* 0x180fe20000010848 */
[----:B------:R-:W4:Y:S04]  /*2bb60*/  LDSM.16.MT88.4 R60, [R140+0x1000] ;  /* 0x001000008c3c783b */ /* 0x000f280000004200 */
[----:B------:R-:W-:Y:S01]  /*2bb70*/  MUFU.EX2 R133, R153 ;  /* 0x0000009900857308 */ /* 0x000fe20000000800 */
[C---:B------:R-:W-:Y:S09]  /*2bb80*/  HMMA.16816.F32 R24, R40.reuse, R54, R24 ;  /* 0x000000362818723c */ /* 0x040ff20000001818 */
[----:B------:R-:W1:Y:S01]  /*2bb90*/  MUFU.EX2 R124, R53 ;  /* 0x00000035007c7308 */ /* 0x000e620000000800 */
[--C-:B---3--:R-:W-:Y:S09]  /*2bba0*/  FFMA.FTZ R149, R215, R3, -R72.reuse ;  /* 0x00000003d7957223 */ /* 0x108ff20000010848 */
[----:B------:R-:W3:Y:S01]  /*2bbb0*/  MUFU.EX2 R123, R52 ;  /* 0x00000034007b7308 */ /* 0x000ee20000000800 */
[C---:B------:R-:W-:Y:S09]  /*2bbc0*/  HMMA.16816.F32 R28, R40.reuse, R44, R28 ;  /* 0x0000002c281c723c */ /* 0x040ff2000000181c */
[----:B------:R3:W4:Y:S10]  /*2bbd0*/  MUFU.EX2 R132, R157 ;  /* 0x0000009d00847308 */ /* 0x0007340000000800 */
[----:B------:R-:W-:Y:S01]  /*2bbe0*/  MUFU.EX2 R149, R149 ;  /* 0x0000009500957308 */ /* 0x000fe20000000800 */
[----:B------:R-:W-:Y:S01]  /*2bbf0*/  HMMA.16816.F32 R32, R40, R46, R32 ;  /* 0x0000002e2820723c */ /* 0x000fe20000001820 */
[----:B------:R-:W4:Y:S08]  /*2bc00*/  LDSM.16.MT88.4 R44, [R219+0x1000] ;  /* 0x00100000db2c783b */ /* 0x000f300000004200 */
[----:B------:R-:W-:Y:S01]  /*2bc10*/  MUFU.EX2 R139, R139 ;  /* 0x0000008b008b7308 */ /* 0x000fe20000000800 */
[----:B------:R-:W-:Y:S01]  /*2bc20*/  F2FP.F16.F32.PACK_AB R40, R122, R126 ;  /* 0x0000007e7a28723e */ /* 0x000fe200000000ff */
[----:B------:R-:W-:Y:S01]  /*2bc30*/  FADD.FTZ R126, R126, R117 ;  /* 0x000000757e7e7221 */ /* 0x000fe20000010000 */
[----:B--2---:R-:W-:Y:S07]  /*2bc40*/  F2FP.F16.F32.PACK_AB R42, R120, R121 ;  /* 0x00000079782a723e */ /* 0x004fee00000000ff */
[----:B------:R-:W2:Y:S01]  /*2bc50*/  MUFU.EX2 R136, R136 ;  /* 0x0000008800887308 */ /* 0x000ea20000000800 */
[----:B-1----:R-:W-:Y:S01]  /*2bc60*/  F2FP.F16.F32.PACK_AB R41, R124, R130 ;  /* 0x000000827c29723e */ /* 0x002fe200000000ff */
[----:B---3--:R-:W-:Y:S01]  /*2bc70*/  FFMA.FTZ R157, R206, R3, -R72 ;  /* 0x00000003ce9d7223 */ /* 0x008fe20000010848 */
[----:B------:R-:W-:Y:S01]  /*2bc80*/  F2FP.F16.F32.PACK_AB R43, R125, R123 ;  /* 0x0000007b7d2b723e */ /* 0x000fe200000000ff */
[----:B------:R-:W-:Y:S06]  /*2bc90*/  LDSM.16.MT88.4 R52, [R148+0xb800] ;  /* 0x00b800009434783b */ /* 0x000fec0000004200 */
[----:B------:R-:W-:Y:S01]  /*2bca0*/  MUFU.EX2 R134, R134 ;  /* 0x0000008600867308 */ /* 0x000fe20000000800 */
[----:B------:R-:W-:Y:S01]  /*2bcb0*/  FADD.FTZ R126, R122, R126 ;  /* 0x0000007e7a7e7221 */ /* 0x000fe20000010000 */
[----:B------:R-:W-:Y:S08]  /*2bcc0*/  FADD.FTZ R130, R130, R111 ;  /* 0x0000006f82827221 */ /* 0x000ff00000010000 */
[----:B------:R-:W-:Y:S01]  /*2bcd0*/  MUFU.EX2 R157, R157 ;  /* 0x0000009d009d7308 */ /* 0x000fe20000000800 */
[C---:B------:R-:W-:Y:S09]  /*2bce0*/  HMMA.16816.F32 R4, R40.reuse, R48, R4 ;  /* 0x000000302804723c */ /* 0x040ff20000001804 */
[----:B------:R-:W1:Y:S01]  /*2bcf0*/  MUFU.EX2 R137, R137 ;  /* 0x0000008900897308 */ /* 0x000e620000000800 */
[----:B------:R-:W-:Y:S01]  /*2bd00*/  FADD.FTZ R121, R121, R126 ;  /* 0x0000007e79797221 */ /* 0x000fe20000010000 */
[----:B------:R-:W-:Y:S08]  /*2bd10*/  FADD.FTZ R130, R124, R130 ;  /* 0x000000827c827221 */ /* 0x000ff00000010000 */
[----:B------:R-:W3:Y:S01]  /*2bd20*/  MUFU.EX2 R145, R251 ;  /* 0x000000fb00917308 */ /* 0x000ee20000000800 */
[C---:B------:R-:W-:Y:S01]  /*2bd30*/  HMMA.16816.F32 R8, R40.reuse, R50, R8 ;  /* 0x000000322808723c */ /* 0x040fe20000001808 */
[----:B------:R-:W3:Y:S08]  /*2bd40*/  LDSM.16.MT88.4 R48, [R156+0xb800] ;  /* 0x00b800009c30783b */ /* 0x000ef00000004200 */
[----:B------:R-:W3:Y:S01]  /*2bd50*/  MUFU.EX2 R144, R250 ;  /* 0x000000fa00907308 */ /* 0x000ee20000000800 */
[----:B------:R-:W-:Y:S01]  /*2bd60*/  FADD.FTZ R121, R120, R121 ;  /* 0x0000007978797221 */ /* 0x000fe20000010000 */
[----:B------:R-:W-:Y:S08]  /*2bd70*/  FADD.FTZ R123, R123, R130 ;  /* 0x000000827b7b7221 */ /* 0x000ff00000010000 */
[----:B------:R-:W3:Y:S01]  /*2bd80*/  MUFU.EX2 R153, R210 ;  /* 0x000000d200997308 */ /* 0x000ee20000000800 */
[C---:B------:R-:W-:Y:S09]  /*2bd90*/  HMMA.16816.F32 R12, R40.reuse, R56, R12 ;  /* 0x00000038280c723c */ /* 0x040ff2000000180c */
[----:B------:R-:W-:Y:S01]  /*2bda0*/  MUFU.EX2 R166, R203 ;  /* 0x000000cb00a67308 */ /* 0x000fe20000000800 */
[----:B------:R-:W-:Y:S09]  /*2bdb0*/  FADD.FTZ R123, R125, R123 ;  /* 0x0000007b7d7b7221 */ /* 0x000ff20000010000 */
[----:B------:R-:W-:Y:S01]  /*2bdc0*/  MUFU.EX2 R197, R197 ;  /* 0x000000c500c57308 */ /* 0x000fe20000000800 */
[C---:B------:R-:W-:Y:S01]  /*2bdd0*/  HMMA.16816.F32 R16, R40.reuse, R58, R16 ;  /* 0x0000003a2810723c */ /* 0x040fe20000001810 */
[----:B------:R-:W3:Y:S08]  /*2bde0*/  LDSM.16.MT88.4 R56, [R140+0x1800] ;  /* 0x001800008c38783b */ /* 0x000ef00000004200 */
[----:B------:R-:W-:Y:S10]  /*2bdf0*/  MUFU.EX2 R196, R196 ;  /* 0x000000c400c47308 */ /* 0x000ff40000000800 */
[----:B------:R-:W-:Y:S01]  /*2be00*/  MUFU.EX2 R195, R195 ;  /* 0x000000c300c37308 */ /* 0x000fe20000000800 */
[C---:B----4-:R-:W-:Y:S09]  /*2be10*/  HMMA.16816.F32 R20, R40.reuse, R60, R20 ;  /* 0x0000003c2814723c */ /* 0x050ff20000001814 */
        /* <DEDUP_REMOVED lines=13> */
[----:B------:R-:W-:Y:S01]  /*2bef0*/  F2FP.F16.F32.PACK_AB R42, R132, R133 ;  /* 0x00000085842a723e */ /* 0x000fe200000000ff */
        /* <DEDUP_REMOVED lines=37> */
[C---:B----4-:R-:W-:Y:S09]  /*2c150*/  HMMA.16816.F32 R28, R40.reuse, R44, R28 ;  /* 0x0000002c281c723c */ /* 0x050ff2000000181c */
[----:B------:R-:W-:Y:S10]  /*2c160*/  MUFU.EX2 R95, R95 ;  /* 0x0000005f005f7308 */ /* 0x000ff40000000800 */
[----:B------:R-:W-:Y:S01]  /*2c170*/  MUFU.EX2 R94, R94 ;  /* 0x0000005e005e7308 */ /* 0x000fe20000000800 */
[----:B------:R-:W-:Y:S01]  /*2c180*/  HMMA.16816.F32 R32, R40, R46, R32 ;  /* 0x0000002e2820723c */ /* 0x000fe20000001820 */
[----:B------:R-:W3:Y:S08]  /*2c190*/  LDSM.16.MT88.4 R44, [R219+0x2000] ;  /* 0x00200000db2c783b */ /* 0x000ef00000004200 */
        /* <DEDUP_REMOVED lines=8> */
[----:B------:R-:W-:Y:S06]  /*2c220*/  FADD.FTZ R146, R146, R137 ;  /* 0x0000008992927221 */ /* 0x000fec0000010000 */
[----:B------:R-:W-:Y:S01]  /*2c230*/  MUFU.EX2 R88, R88 ;  /* 0x0000005800587308 */ /* 0x000fe20000000800 */
[----:B------:R-:W-:Y:S09]  /*2c240*/  FADD.FTZ R146, R142, R146 ;  /* 0x000000928e927221 */ /* 0x000ff20000010000 */
[----:B------:R-:W-:Y:S01]  /*2c250*/  MUFU.EX2 R87, R87 ;  /* 0x0000005700577308 */ /* 0x000fe20000000800 */
[C---:B-1----:R-:W-:Y:S03]  /*2c260*/  HMMA.16816.F32 R4, R40.reuse, R48, R4 ;  /* 0x000000302804723c */ /* 0x042fe60000001804 */
[----:B------:R-:W-:Y:S06]  /*2c270*/  FADD.FTZ R146, R158, R146 ;  /* 0x000000929e927221 */ /* 0x000fec0000010000 */
        /* <DEDUP_REMOVED lines=17> */
[----:B------:R-:W4:Y:S10]  /*2c390*/  MUFU.EX2 R70, R70 ;  /* 0x0000004600467308 */ /* 0x000f340000000800 */
[----:B------:R-:W-:Y:S01]  /*2c3a0*/  MUFU.EX2 R69, R69 ;  /* 0x0000004500457308 */ /* 0x000fe20000000800 */
[C---:B---3--:R-:W-:Y:S09]  /*2c3b0*/  HMMA.16816.F32 R28, R40.reuse, R44, R28 ;  /* 0x0000002c281c723c */ /* 0x048ff2000000181c */
[----:B------:R-:W3:Y:S01]  /*2c3c0*/  MUFU.EX2 R68, R68 ;  /* 0x0000004400447308 */ /* 0x000ee20000000800 */
[----:B------:R-:W-:Y:S01]  /*2c3d0*/  HMMA.16816.F32 R32, R40, R46, R32 ;  /* 0x0000002e2820723c */ /* 0x000fe20000001820 */
[----:B------:R-:W2:Y:S02]  /*2c3e0*/  LDSM.16.MT88.4 R44, [R219+0x2800] ;  /* 0x00280000db2c783b */ /* 0x000ea40000004200 */
[----:B------:R-:W-:Y:S02]  /*2c3f0*/  F2FP.F16.F32.PACK_AB R42, R150, R152 ;  /* 0x00000098962a723e */ /* 0x000fe400000000ff */
[C---:B------:R-:W-:Y:S01]  /*2c400*/  F2FP.F16.F32.PACK_AB R41, R157.reuse, R158 ;  /* 0x0000009e9d29723e */ /* 0x040fe200000000ff */
[----:B------:R-:W-:Y:S01]  /*2c410*/  FADD.FTZ R157, R157, R146 ;  /* 0x000000929d9d7221 */ /* 0x000fe20000010000 */
[----:B------:R-:W-:Y:S02]  /*2c420*/  F2FP.F16.F32.PACK_AB R43, R154, R151 ;  /* 0x000000979a2b723e */ /* 0x000fe400000000ff */
[----:B------:R-:W-:Y:S01]  /*2c430*/  F2FP.F16.F32.PACK_AB R40, R153, R155 ;  /* 0x0000009b9928723e */ /* 0x000fe200000000ff */
[----:B------:R-:W-:Y:S01]  /*2c440*/  FADD.FTZ R155, R155, R143 ;  /* 0x0000008f9b9b7221 */ /* 0x000fe20000010000 */
[----:B------:R-:W-:Y:S01]  /*2c450*/  FADD.FTZ R157, R151, R157 ;  /* 0x0000009d979d7221 */ /* 0x000fe20000010000 */
[----:B----4-:R-:W-:Y:S02]  /*2c460*/  F2FP.F16.F32.PACK_AB R132, R70, R71 ;  /* 0x000000474684723e */ /* 0x010fe400000000ff */
[----:B---3--:R-:W-:Y:S01]  /*2c470*/  F2FP.F16.F32.PACK_AB R134, R68, R69 ;  /* 0x000000454486723e */ /* 0x008fe200000000ff */
[----:B------:R-:W-:Y:S01]  /*2c480*/  FADD.FTZ R154, R154, R157 ;  /* 0x0000009d9a9a7221 */ /* 0x000fe20000010000 */
[C---:B-1----:R-:W-:Y:S03]  /*2c490*/  HMMA.16816.F32 R4, R40.reuse, R48, R4 ;  /* 0x000000302804723c */ /* 0x042fe60000001804 */
[----:B------:R-:W-:Y:S04]  /*2c4a0*/  FADD.FTZ R155, R153, R155 ;  /* 0x0000009b999b7221 */ /* 0x000fe80000010000 */
        /* <DEDUP_REMOVED lines=8> */
[----:B------:R-:W-:Y:S02]  /*2c530*/  FFMA.FTZ R56, R189, R3, -R72 ;  /* 0x00000003bd387223 */ /* 0x000fe40000010848 */
[----:B------:R-:W3:Y:S03]  /*2c540*/  MUFU.EX2 R189, R199 ;  /* 0x000000c700bd7308 */ /* 0x000ee60000000800 */
[C---:B------:R-:W-:Y:S07]  /*2c550*/  HMMA.16816.F32 R24, R40.reuse, R58, R24 ;  /* 0x0000003a2818723c */ /* 0x040fee0000001818 */
[----:B------:R4:W1:Y:S01]  /*2c560*/  MUFU.EX2 R188, R56 ;  /* 0x0000003800bc7308 */ /* 0x0008620000000800 */
[C---:B------:R-:W-:Y:S03]  /*2c570*/  HMMA.16816.F32 R28, R40.reuse, R44, R28 ;  /* 0x0000002c281c723c */ /* 0x040fe6000000181c */
[----:B---3--:R-:W-:Y:S01]  /*2c580*/  FADD.FTZ R154, R189, R154 ;  /* 0x0000009abd9a7221 */ /* 0x008fe20000010000 */
[----:B----4-:R-:W-:Y:S04]  /*2c590*/  LDSM.16.MT88.4 R56, [R140+0x3800] ;  /* 0x003800008c38783b */ /* 0x010fe80000004200 */
[----:B------:R-:W-:Y:S03]  /*2c5a0*/  HMMA.16816.F32 R32, R40, R46, R32 ;  /* 0x0000002e2820723c */ /* 0x000fe60000001820 */
[----:B------:R-:W-:Y:S02]  /*2c5b0*/  F2FP.F16.F32.PACK_AB R42, R159, R160 ;  /* 0x000000a09f2a723e */ /* 0x000fe400000000ff */
[----:B------:R-:W-:Y:S01]  /*2c5c0*/  F2FP.F16.F32.PACK_AB R40, R161, R166 ;  /* 0x000000a6a128723e */ /* 0x000fe200000000ff */
[----:B------:R-:W-:Y:S01]  /*2c5d0*/  FADD.FTZ R166, R166, R152 ;  /* 0x00000098a6a67221 */ /* 0x000fe20000010000 */
[C---:B-1----:R-:W-:Y:S01]  /*2c5e0*/  F2FP.F16.F32.PACK_AB R41, R188.reuse, R189 ;  /* 0x000000bdbc29723e */ /* 0x042fe200000000ff */
        /* <DEDUP_REMOVED lines=12> */
[----:B------:R-:W3:Y:S02]  /*2c6b0*/  LDSM.16.MT88.4 R48, [R156+0xd800] ;  /* 0x00d800009c30783b */ /* 0x000ee40000004200 */
[----:B------:R-:W-:Y:S05]  /*2c6c0*/  FADD.FTZ R188, R193, R188 ;  /* 0x000000bcc1bc7221 */ /* 0x000fea0000010000 */
[C---:B--2---:R-:W-:Y:S08]  /*2c6d0*/  HMMA.16816.F32 R12, R40.reuse, R52, R12 ;  /* 0x00000034280c723c */ /* 0x044ff0000000180c */
[C---:B------:R-:W-:Y:S01]  /*2c6e0*/  HMMA.16816.F32 R16, R40.reuse, R54, R16 ;  /* 0x000000362810723c */ /* 0x040fe20000001810 */
[----:B------:R-:W2:Y:S07]  /*2c6f0*/  LDSM.16.MT88.4 R52, [R148+0xd800] ;  /* 0x00d800009434783b */ /* 0x000eae0000004200 */
[C---:B------:R-:W-:Y:S03]  /*2c700*/  HMMA.16816.F32 R20, R40.reuse, R60, R20 ;  /* 0x0000003c2814723c */ /* 0x040fe60000001814 */
[-CC-:B------:R-:W-:Y:S02]  /*2c710*/  FFMA.FTZ R60, R191, R3.reuse, -R72.reuse ;  /* 0x00000003bf3c7223 */ /* 0x180fe40000010848 */
[----:B------:R4:W3:Y:S03]  /*2c720*/  MUFU.EX2 R191, R192 ;  /* 0x000000c000bf7308 */ /* 0x0008e60000000800 */
[C---:B------:R-:W-:Y:S08]  /*2c730*/  HMMA.16816.F32 R24, R40.reuse, R62, R24 ;  /* 0x0000003e2818723c */ /* 0x040ff00000001818 */
[C---:B-1----:R-:W-:Y:S03]  /*2c740*/  HMMA.16816.F32 R28, R40.reuse, R44, R28 ;  /* 0x0000002c281c723c */ /* 0x042fe6000000181c */
[----:B----4-:R-:W-:Y:S01]  /*2c750*/  FFMA.FTZ R192, R190, R3, -R72 ;  /* 0x00000003bec07223 */ /* 0x010fe20000010848 */
[C---:B---3--:R-:W-:Y:S01]  /*2c760*/  FADD.FTZ R188, R191.reuse, R188 ;  /* 0x000000bcbfbc7221 */ /* 0x048fe20000010000 */
[----:B------:R1:W3:Y:S03]  /*2c770*/  MUFU.EX2 R190, R60 ;  /* 0x0000003c00be7308 */ /* 0x0002e60000000800 */
[----:B------:R-:W-:Y:S07]  /*2c780*/  HMMA.16816.F32 R32, R40, R46, R32 ;  /* 0x0000002e2820723c */ /* 0x000fee0000001820 */
[----:B------:R-:W4:Y:S01]  /*2c790*/  MUFU.EX2 R192, R192 ;  /* 0x000000c000c07308 */ /* 0x000f220000000800 */
[----:B------:R-:W2:Y:S01]  /*2c7a0*/  LDSM.16.MT88.4 R44, [R219+0x3800] ;  /* 0x00380000db2c783b */ /* 0x000ea20000004200 */
[C---:B------:R-:W-:Y:S01]  /*2c7b0*/  F2FP.F16.F32.PACK_AB R40, R196.reuse, R197 ;  /* 0x000000c5c428723e */ /* 0x040fe200000000ff */
[----:B------:R-:W-:Y:S01]  /*2c7c0*/  FADD.FTZ R196, R196, R160 ;  /* 0x000000a0c4c47221 */ /* 0x000fe20000010000 */
[----:B------:R-:W-:Y:S02]  /*2c7d0*/  F2FP.F16.F32.PACK_AB R42, R194, R195 ;  /* 0x000000c3c22a723e */ /* 0x000fe400000000ff */
[----:B------:R-:W-:Y:S01]  /*2c7e0*/  F2FP.F16.F32.PACK_AB R41, R191, R193 ;  /* 0x000000c1bf29723e */ /* 0x000fe200000000ff */
[----:B------:R-:W-:Y:S02]  /*2c7f0*/  FADD.FTZ R196, R195, R196 ;  /* 0x000000c4c3c47221 */ /* 0x000fe40000010000 */
[----:B-1----:R-:W-:Y:S01]  /*2c800*/  LDSM.16.MT88.4 R60, [R140+0x4000] ;  /* 0x004000008c3c783b */ /* 0x002fe20000004200 */
[----:B---3--:R-:W-:Y:S01]  /*2c810*/  FADD.FTZ R188, R190, R188 ;  /* 0x000000bcbebc7221 */ /* 0x008fe20000010000 */
[----:B------:R-:W-:Y:S01]  /*2c820*/  FADD.FTZ R196, R194, R196 ;  /* 0x000000c4c2c47221 */ /* 0x000fe20000010000 */
[C---:B----4-:R-:W-:Y:S02]  /*2c830*/  F2FP.F16.F32.PACK_AB R43, R192.reuse, R190 ;  /* 0x000000bec02b723e */ /* 0x050fe400000000ff */
[----:B------:R-:W-:Y:S05]  /*2c840*/  FADD.FTZ R192, R192, R188 ;  /* 0x000000bcc0c07221 */ /* 0x000fea0000010000 */
        /* <DEDUP_REMOVED lines=77> */
[--C-:B------:R-:W-:Y:S03]  /*2cd20*/  FFMA.FTZ R128, R127, R3, -R72.reuse ;  /* 0x000000037f807223 */ /* 0x100fe60000010848 */
        /* <DEDUP_REMOVED lines=10> */
[----:B------:R-:W-:Y:S02]  /*2cdd0*/  F2FP.F16.F32.PACK_AB R41, R129, R131 ;  /* 0x000000838129723e */ /* 0x000fe400000000ff */
        /* <DEDUP_REMOVED lines=35> */
[----:B------:R-:W3:Y:S07]  /*2d010*/  LDSM.16.MT88.4 R48, [R148+0x10000] ;  /* 0x010000009430783b */ /* 0x000eee0000004200 */
[C---:B--2---:R-:W-:Y:S08]  /*2d020*/  HMMA.16816.F32 R12, R40.reuse, R52, R12 ;  /* 0x00000034280c723c */ /* 0x044ff0000000180c */
[C---:B------:R-:W-:Y:S01]  /*2d030*/  HMMA.16816.F32 R16, R40.reuse, R54, R16 ;  /* 0x000000362810723c */ /* 0x040fe20000001810 */
[----:B------:R-:W2:Y:S07]  /*2d040*/  LDSM.16.MT88.4 R52, [R140+0x6000] ;  /* 0x006000008c34783b */ /* 0x000eae0000004200 */
[C---:B------:R-:W-:Y:S01]  /*2d050*/  HMMA.16816.F32 R20, R40.reuse, R56, R20 ;  /* 0x000000382814723c */ /* 0x040fe20000001814 */
[----:B------:R-:W4:Y:S02]  /*2d060*/  MUFU.EX2 R56, R92 ;  /* 0x0000005c00387308 */ /* 0x000f240000000800 */
[-CC-:B------:R-:W-:Y:S05]  /*2d070*/  FFMA.FTZ R57, R89, R3.reuse, -R72.reuse ;  /* 0x0000000359397223 */ /* 0x180fea0000010848 */
[C---:B------:R-:W-:Y:S03]  /*2d080*/  HMMA.16816.F32 R24, R40.reuse, R58, R24 ;  /* 0x0000003a2818723c */ /* 0x040fe60000001818 */
[----:B------:R-:W-:Y:S01]  /*2d090*/  MUFU.EX2 R58, R90 ;  /* 0x0000005a003a7308 */ /* 0x000fe20000000800 */
[-CC-:B------:R-:W-:Y:S09]  /*2d0a0*/  FFMA.FTZ R59, R83, R3.reuse, -R72.reuse ;  /* 0x00000003533b7223 */ /* 0x180ff20000010848 */
[----:B------:R-:W3:Y:S01]  /*2d0b0*/  MUFU.EX2 R57, R57 ;  /* 0x0000003900397308 */ /* 0x000ee20000000800 */
[C---:B-1----:R-:W-:Y:S09]  /*2d0c0*/  HMMA.16816.F32 R28, R40.reuse, R60, R28 ;  /* 0x0000003c281c723c */ /* 0x042ff2000000181c */
[----:B------:R-:W-:Y:S01]  /*2d0d0*/  MUFU.EX2 R59, R59 ;  /* 0x0000003b003b7308 */ /* 0x000fe20000000800 */
[-CC-:B------:R-:W-:Y:S01]  /*2d0e0*/  FFMA.FTZ R60, R84, R3.reuse, -R72.reuse ;  /* 0x00000003543c7223 */ /* 0x180fe20000010848 */
[--C-:B------:R-:W-:Y:S01]  /*2d0f0*/  FFMA.FTZ R61, R81, R3, -R72.reuse ;  /* 0x00000003513d7223 */ /* 0x100fe20000010848 */
[----:B------:R-:W-:Y:S07]  /*2d100*/  HMMA.16816.F32 R32, R40, R62, R32 ;  /* 0x0000003e2820723c */ /* 0x000fee0000001820 */
[----:B------:R-:W1:Y:S01]  /*2d110*/  MUFU.EX2 R60, R60 ;  /* 0x0000003c003c7308 */ /* 0x000e620000000800 */
[----:B------:R-:W-:Y:S01]  /*2d120*/  F2FP.F16.F32.PACK_AB R40, R95, R97 ;  /* 0x000000615f28723e */ /* 0x000fe200000000ff */
[-CC-:B------:R-:W-:Y:S01]  /*2d130*/  FFMA.FTZ R62, R82, R3.reuse, -R72.reuse ;  /* 0x00000003523e7223 */ /* 0x180fe20000010848 */
[----:B------:R-:W-:Y:S07]  /*2d140*/  F2FP.F16.F32.PACK_AB R42, R93, R94 ;  /* 0x0000005e5d2a723e */ /* 0x000fee00000000ff */
[----:B------:R-:W-:Y:S01]  /*2d150*/  MUFU.EX2 R61, R61 ;  /* 0x0000003d003d7308 */ /* 0x000fe20000000800 */
[----:B----4-:R-:W-:Y:S01]  /*2d160*/  F2FP.F16.F32.PACK_AB R41, R38, R56 ;  /* 0x000000382629723e */ /* 0x010fe200000000ff */
[----:B------:R-:W-:Y:S01]  /*2d170*/  FFMA.FTZ R63, R75, R3, -R72 ;  /* 0x000000034b3f7223 */ /* 0x000fe20000010848 */
[----:B---3--:R-:W-:Y:S07]  /*2d180*/  F2FP.F16.F32.PACK_AB R43, R57, R58 ;  /* 0x0000003a392b723e */ /* 0x008fee00000000ff */
[----:B------:R-:W3:Y:S01]  /*2d190*/  MUFU.EX2 R62, R62 ;  /* 0x0000003e003e7308 */ /* 0x000ee20000000800 */
[----:B------:R-:W-:Y:S01]  /*2d1a0*/  FADD.FTZ R56, R56, R109 ;  /* 0x0000006d38387221 */ /* 0x000fe20000010000 */
[----:B------:R-:W-:Y:S08]  /*2d1b0*/  FADD.FTZ R95, R95, R113 ;  /* 0x000000715f5f7221 */ /* 0x000ff00000010000 */
[----:B------:R-:W-:Y:S01]  /*2d1c0*/  MUFU.EX2 R75, R76 ;  /* 0x0000004c004b7308 */ /* 0x000fe20000000800 */
[----:B------:R-:W-:Y:S01]  /*2d1d0*/  FADD.FTZ R56, R38, R56 ;  /* 0x0000003826387221 */ /* 0x000fe20000010000 */
[C---:B------:R-:W-:Y:S08]  /*2d1e0*/  HMMA.16816.F32 R4, R40.reuse, R44, R4 ;  /* 0x0000002c2804723c */ /* 0x040ff00000001804 */
[----:B------:R-:W4:Y:S01]  /*2d1f0*/  MUFU.EX2 R63, R63 ;  /* 0x0000003f003f7308 */ /* 0x000f220000000800 */
[----:B------:R-:W-:Y:S01]  /*2d200*/  FADD.FTZ R95, R94, R95 ;  /* 0x0000005f5e5f7221 */ /* 0x000fe20000010000 */
[----:B------:R-:W-:Y:S03]  /*2d210*/  FADD.FTZ R58, R58, R56 ;  /* 0x000000383a3a7221 */ /* 0x000fe60000010000 */
[----:B------:R-:W-:Y:S01]  /*2d220*/  FADD.FTZ R93, R93, R95 ;  /* 0x0000005f5d5d7221 */ /* 0x000fe20000010000 */
[C---:B------:R-:W-:Y:S01]  /*2d230*/  HMMA.16816.F32 R8, R40.reuse, R46, R8 ;  /* 0x0000002e2808723c */ /* 0x040fe20000001808 */
[----:B------:R-:W1:Y:S02]  /*2d240*/  LDSM.16.MT88.4 R44, [R219+0x6000] ;  /* 0x00600000db2c783b */ /* 0x000e640000004200 */
[----:B------:R-:W-:Y:S01]  /*2d250*/  FADD.FTZ R58, R57, R58 ;  /* 0x0000003a393a7221 */ /* 0x000fe20000010000 */
[----:B------:R-:W-:Y:S04]  /*2d260*/  FADD.FTZ R93, R88, R93 ;  /* 0x0000005d585d7221 */ /* 0x000fe80000010000 */
[C---:B------:R-:W-:Y:S08]  /*2d270*/  HMMA.16816.F32 R12, R40.reuse, R48, R12 ;  /* 0x00000030280c723c */ /* 0x040ff0000000180c */
[C---:B------:R-:W-:Y:S01]  /*2d280*/  HMMA.16816.F32 R16, R40.reuse, R50, R16 ;  /* 0x000000322810723c */ /* 0x040fe20000001810 */
[----:B------:R-:W4:Y:S07]  /*2d290*/  LDSM.16.MT88.4 R48, [R156+0x10800] ;  /* 0x010800009c30783b */ /* 0x000f2e0000004200 */
[C---:B--2---:R-:W-:Y:S08]  /*2d2a0*/  HMMA.16816.F32 R20, R40.reuse, R52, R20 ;  /* 0x000000342814723c */ /* 0x044ff00000001814 */
[C---:B------:R-:W-:Y:S01]  /*2d2b0*/  HMMA.16816.F32 R24, R40.reuse, R54, R24 ;  /* 0x000000362818723c */ /* 0x040fe20000001818 */
[----:B------:R-:W2:Y:S07]  /*2d2c0*/  LDSM.16.MT88.4 R52, [R148+0x10800] ;  /* 0x010800009434783b */ /* 0x000eae0000004200 */
[C---:B-1----:R-:W-:Y:S08]  /*2d2d0*/  HMMA.16816.F32 R28, R40.reuse, R44, R28 ;  /* 0x0000002c281c723c */ /* 0x042ff0000000181c */
[----:B------:R-:W-:Y:S01]  /*2d2e0*/  HMMA.16816.F32 R32, R40, R46, R32 ;  /* 0x0000002e2820723c */ /* 0x000fe20000001820 */
[----:B------:R-:W1:Y:S02]  /*2d2f0*/  LDSM.16.MT88.4 R44, [R140+0x6800] ;  /* 0x006800008c2c783b */ /* 0x000e640000004200 */
[C---:B------:R-:W-:Y:S01]  /*2d300*/  F2FP.F16.F32.PACK_AB R40, R87.reuse, R88 ;  /* 0x000000585728723e */ /* 0x040fe200000000ff */
[----:B------:R-:W-:Y:S01]  /*2d310*/  FADD.FTZ R87, R87, R93 ;  /* 0x0000005d57577221 */ /* 0x000fe20000010000 */
[----:B------:R-:W-:Y:S02]  /*2d320*/  F2FP.F16.F32.PACK_AB R42, R85, R86 ;  /* 0x00000056552a723e */ /* 0x000fe400000000ff */
[----:B------:R-:W-:Y:S01]  /*2d330*/  F2FP.F16.F32.PACK_AB R41, R59, R60 ;  /* 0x0000003c3b29723e */ /* 0x000fe200000000ff */
[----:B------:R-:W-:Y:S01]  /*2d340*/  FADD.FTZ R60, R60, R58 ;  /* 0x0000003a3c3c7221 */ /* 0x000fe20000010000 */
[----:B---3--:R-:W-:Y:S01]  /*2d350*/  F2FP.F16.F32.PACK_AB R43, R61, R62 ;  /* 0x0000003e3d2b723e */ /* 0x008fe200000000ff */
        /* <DEDUP_REMOVED lines=8> */
[----:B------:R-:W3:Y:S07]  /*2d3e0*/  LDSM.16.MT88.4 R48, [R219+0x6800] ;  /* 0x00680000db30783b */ /* 0x000eee0000004200 */
[C---:B--2---:R-:W-:Y:S08]  /*2d3f0*/  HMMA.16816.F32 R12, R40.reuse, R52, R12 ;  /* 0x00000034280c723c */ /* 0x044ff0000000180c */
[C---:B------:R-:W-:Y:S01]  /*2d400*/  HMMA.16816.F32 R16, R40.reuse, R54, R16 ;  /* 0x000000362810723c */ /* 0x040fe20000001810 */
[----:B------:R-:W2:Y:S07]  /*2d410*/  LDSM.16.MT88.4 R52, [R156+0x11000] ;  /* 0x011000009c34783b */ /* 0x000eae0000004200 */
[C---:B-1----:R-:W-:Y:S01]  /*2d420*/  HMMA.16816.F32 R20, R40.reuse, R44, R20 ;  /* 0x0000002c2814723c */ /* 0x042fe20000001814 */
[----:B------:R-:W-:Y:S07]  /*2d430*/  LDSM.16.MT88.4 R156, [R156+0x11800] ;  /* 0x011800009c9c783b */ /* 0x000fee0000004200 */
[C---:B------:R-:W-:Y:S01]  /*2d440*/  HMMA.16816.F32 R24, R40.reuse, R46, R24 ;  /* 0x0000002e2818723c */ /* 0x040fe20000001818 */
[----:B------:R-:W1:Y:S07]  /*2d450*/  LDSM.16.MT88.4 R44, [R148+0x11000] ;  /* 0x01100000942c783b */ /* 0x000e6e0000004200 */
[C---:B---3--:R-:W-:Y:S01]  /*2d460*/  HMMA.16816.F32 R28, R40.reuse, R48, R28 ;  /* 0x00000030281c723c */ /* 0x048fe2000000181c */
[----:B------:R-:W-:Y:S07]  /*2d470*/  LDSM.16.MT88.4 R148, [R148+0x11800] ;  /* 0x011800009494783b */ /* 0x000fee0000004200 */
[----:B------:R-:W-:Y:S01]  /*2d480*/  HMMA.16816.F32 R32, R40, R50, R32 ;  /* 0x000000322820723c */ /* 0x000fe20000001820 */
[----:B------:R-:W3:Y:S02]  /*2d490*/  LDSM.16.MT88.4 R48, [R140+0x7000] ;  /* 0x007000008c30783b */ /* 0x000ee40000004200 */
        /* <DEDUP_REMOVED lines=16> */
[----:B------:R-:W-:Y:S04]  /*2d5a0*/  FADD.FTZ R70, R70, R77 ;  /* 0x0000004d46467221 */ /* 0x000fe80000010000 */
[----:B------:R-:W-:Y:S01]  /*2d5b0*/  FADD.FTZ R70, R69, R70 ;  /* 0x0000004645467221 */ /* 0x000fe20000010000 */
[C---:B-1----:R-:W-:Y:S03]  /*2d5c0*/  HMMA.16816.F32 R12, R40.reuse, R44, R12 ;  /* 0x0000002c280c723c */ /* 0x042fe6000000180c */
[-CC-:B------:R-:W-:Y:S01]  /*2d5d0*/  FFMA.FTZ R44, R67, R3.reuse, -R72.reuse ;  /* 0x00000003432c7223 */ /* 0x180fe20000010848 */
[----:B------:R-:W-:Y:S01]  /*2d5e0*/  FFMA.FTZ R72, R36, R3, -R72 ;  /* 0x0000000324487223 */ /* 0x000fe20000010848 */
[----:B------:R-:W-:Y:S01]  /*2d5f0*/  FADD.FTZ R249, R68, R70 ;  /* 0x0000004644f97221 */ /* 0x000fe20000010000 */
[----:B------:R-:W-:Y:S02]  /*2d600*/  MUFU.EX2 R3, R66 ;  /* 0x0000004200037308 */ /* 0x000fe40000000800 */
[C---:B------:R-:W-:Y:S08]  /*2d610*/  HMMA.16816.F32 R16, R40.reuse, R46, R16 ;  /* 0x0000002e2810723c */ /* 0x040ff00000001810 */
[----:B------:R-:W1:Y:S10]  /*2d620*/  MUFU.EX2 R44, R44 ;  /* 0x0000002c002c7308 */ /* 0x000e740000000800 */
[----:B------:R-:W-:Y:S01]  /*2d630*/  MUFU.EX2 R36, R37 ;  /* 0x0000002500247308 */ /* 0x000fe20000000800 */
[C---:B---3--:R-:W-:Y:S09]  /*2d640*/  HMMA.16816.F32 R20, R40.reuse, R48, R20 ;  /* 0x000000302814723c */ /* 0x048ff20000001814 */
[----:B------:R-:W3:Y:S01]  /*2d650*/  MUFU.EX2 R72, R72 ;  /* 0x0000004800487308 */ /* 0x000ee20000000800 */
[C---:B------:R-:W-:Y:S03]  /*2d660*/  HMMA.16816.F32 R24, R40.reuse, R50, R24 ;  /* 0x000000322818723c */ /* 0x040fe60000001818 */
[C---:B-1----:R-:W-:Y:S01]  /*2d670*/  F2FP.F16.F32.PACK_AB R133, R3.reuse, R44 ;  /* 0x0000002c0385723e */ /* 0x042fe200000000ff */
[----:B------:R-:W-:Y:S01]  /*2d680*/  FADD.FTZ R44, R44, R74 ;  /* 0x0000004a2c2c7221 */ /* 0x000fe20000010000 */
[----:B---3--:R-:W-:Y:S03]  /*2d690*/  F2FP.F16.F32.PACK_AB R135, R72, R36 ;  /* 0x000000244887723e */ /* 0x008fe600000000ff */
[C---:B--2---:R-:W-:Y:S03]  /*2d6a0*/  HMMA.16816.F32 R28, R40.reuse, R52, R28 ;  /* 0x00000034281c723c */ /* 0x044fe6000000181c */
[----:B------:R-:W-:Y:S01]  /*2d6b0*/  FADD.FTZ R44, R3, R44 ;  /* 0x0000002c032c7221 */ /* 0x000fe20000010000 */
[----:B------:R-:W-:Y:S03]  /*2d6c0*/  IMAD.MOV.U32 R3, RZ, RZ, R2 ;  /* 0x000000ffff037224 */ /* 0x000fe600078e0002 */
        /* <DEDUP_REMOVED lines=14> */
.L_x_3729:
        /* <DEDUP_REMOVED lines=13> */
.L_x_3744:
[----:B------:R-:W2:Y:S01]  /*2d880*/  S2R R3, SR_TID.X ;  /* 0x0000000000037919 */ /* 0x000ea20000002100 */
[----:B------:R-:W1:Y:S01]  /*2d890*/  S2UR UR6, SR_CgaCtaId ;  /* 0x00000000000679c3 */ /* 0x000e620000008800 */
[----:B----4-:R-:W-:Y:S01]  /*2d8a0*/  FADD.FTZ R7, R248, R7 ;  /* 0x00000007f8077221 */ /* 0x010fe20000010000 */
[----:B------:R-:W4:Y:S06]  /*2d8b0*/  MUFU.RCP R11, R8 ;  /* 0x00000008000b7308 */ /* 0x000f2c0000001000 */
[----:B------:R-:W-:Y:S01]  /*2d8c0*/  BAR.SYNC.DEFER_BLOCKING 0x0 ;  /* 0x0000000000007b1d */ /* 0x000fe20000010000 */
[----:B------:R-:W-:-:S02]  /*2d8d0*/  FSETP.NE.FTZ.AND P1, PT, R8, RZ, PT ;  /* 0x000000ff0800720b */ /* 0x000fc40003f35000 */
[----:B------:R-:W-:-:S03]  /*2d8e0*/  FSETP.NE.FTZ.AND P0, PT, R7, RZ, PT ;  /* 0x000000ff0700720b */ /* 0x000fc60003f15000 */
[----:B------:R-:W-:Y:S01]  /*2d8f0*/  UMOV UR7, 0x400 ;  /* 0x0000040000077882 */ /* 0x000fe20000000000 */
[----:B------:R-:W3:Y:S01]  /*2d900*/  MUFU.RCP R10, R7 ;  /* 0x00000007000a7308 */ /* 0x000ee20000001000 */
[----:B----4-:R-:W-:Y:S01]  /*2d910*/  FSEL R11, R11, 1, P1 ;  /* 0x3f8000000b0b7808 */ /* 0x010fe20000800000 */
[----:B-1----:R-:W-:-:S04]  /*2d920*/  ULEA UR6, UR6, UR7, 0x18 ;  /* 0x0000000706067291 */ /* 0x002fc8000f8ec0ff */
[C---:B------:R-:W-:Y:S01]  /*2d930*/  FMUL.FTZ R160, R11.reuse, R160 ;  /* 0x000000a00ba07220 */ /* 0x040fe20000410000 */
[C---:B------:R-:W-:Y:S01]  /*2d940*/  FMUL.FTZ R161, R11.reuse, R161 ;  /* 0x000000a10ba17220 */ /* 0x040fe20000410000 */
[C---:B------:R-:W-:Y:S01]  /*2d950*/  FMUL.FTZ R156, R11.reuse, R156 ;  /* 0x0000009c0b9c7220 */ /* 0x040fe20000410000 */
[----:B---3--:R-:W-:Y:S01]  /*2d960*/  FSEL R10, R10, 1, P0 ;  /* 0x3f8000000a0a7808 */ /* 0x008fe20000000000 */
[C---:B------:R-:W-:Y:S01]  /*2d970*/  FMUL.FTZ R157, R11.reuse, R157 ;  /* 0x0000009d0b9d7220 */ /* 0x040fe20000410000 */
[----:B------:R-:W-:Y:S01]  /*2d980*/  FMUL.FTZ R152, R11, R152 ;  /* 0x000000980b987220 */ /* 0x000fe20000410000 */
[----:B--2---:R-:W-:Y:S01]  /*2d990*/  SHF.L.U32 R9, R3, 0x4, RZ ;  /* 0x0000000403097819 */ /* 0x004fe200000006ff */
[----:B------:R-:W-:Y:S01]  /*2d9a0*/  FMUL.FTZ R153, R11, R153 ;  /* 0x000000990b997220 */ /* 0x000fe20000410000 */
[----:B------:R-:W-:Y:S01]  /*2d9b0*/  R2P PR, R3, 0x1c ;  /* 0x0000001c03007804 */ /* 0x000fe20000000000 */
[C---:B------:R-:W-:Y:S01]  /*2d9c0*/  FMUL.FTZ R162, R10.reuse, R162 ;  /* 0x000000a20aa27220 */ /* 0x040fe20000410000 */
[----:B------:R-:W-:Y:S01]  /*2d9d0*/  LOP3.LUT R12, R9, 0x1c0, RZ, 0xc0, !PT ;  /* 0x000001c0090c7812 */ /* 0x000fe200078ec0ff */
[C---:B------:R-:W-:Y:S01]  /*2d9e0*/  FMUL.FTZ R163, R10.reuse, R163 ;  /* 0x000000a30aa37220 */ /* 0x040fe20000410000 */
[C---:B------:R-:W-:Y:S01]  /*2d9f0*/  FMUL.FTZ R158, R10.reuse, R158 ;  /* 0x0000009e0a9e7220 */ /* 0x040fe20000410000 */
[----:B------:R-:W-:Y:S01]  /*2da00*/  FMUL.FTZ R159, R10, R159 ;  /* 0x0000009f0a9f7220 */ /* 0x000fe20000410000 */
[----:B------:R-:W-:Y:S01]  /*2da10*/  LOP3.LUT R65, R12, 0x38, R65, 0xf8, !PT ;  /* 0x000000380c417812 */ /* 0x000fe200078ef841 */
[C---:B------:R-:W-:Y:S01]  /*2da20*/  FMUL.FTZ R154, R10.reuse, R154 ;  /* 0x0000009a0a9a7220 */ /* 0x040fe20000410000 */
[C---:B------:R-:W-:Y:S01]  /*2da30*/  FMUL.FTZ R155, R10.reuse, R155 ;  /* 0x0000009b0a9b7220 */ /* 0x040fe20000410000 */
[C---:B------:R-:W-:Y:S01]  /*2da40*/  FMUL.FTZ R150, R10.reuse, R150 ;  /* 0x000000960a967220 */ /* 0x040fe20000410000 */
[----:B-----5:R-:W-:Y:S01]  /*2da50*/  LOP3.LUT R65, R65, R64, R217, 0xfe, !PT ;  /* 0x0000004041417212 */ /* 0x020fe200078efed9 */
        /* <DEDUP_REMOVED lines=8> */
[----:B------:R-:W-:Y:S01]  /*2dae0*/  LEA R65, R65, UR6, 0x2 ;  /* 0x0000000641417c11 */ /* 0x000fe2000f8e10ff */
[----:B------:R-:W-:Y:S01]  /*2daf0*/  FMUL.FTZ R135, R10, R135 ;  /* 0x000000870a877220 */ /* 0x000fe20000410000 */
[----:B------:R-:W-:Y:S01]  /*2db00*/  SEL R6, R6, 0xffffffe0, !P2 ;  /* 0xffffffe006067807 */ /* 0x000fe20005000000 */
        /* <DEDUP_REMOVED lines=27> */
[----:B-1----:R-:W-:-:S02]  /*2dcc0*/  IADD3 R4, PT, PT, R6, R12, RZ ;  /* 0x0000000c06047210 */ /* 0x002fc40007ffe0ff */
[----:B------:R-:W-:-:S03]  /*2dcd0*/  IADD3 R6, PT, PT, R6, R10, RZ ;  /* 0x0000000a06067210 */ /* 0x000fc60007ffe0ff */
[----:B------:R-:W-:Y:S04]  /*2dce0*/  STS.64 [R4], R140 ;  /* 0x0000008c04007388 */ /* 0x000fe80000000a00 */
[----:B------:R1:W-:Y:S04]  /*2dcf0*/  STS.64 [R4+0x800], R142 ;  /* 0x0008008e04007388 */ /* 0x0003e80000000a00 */
[----:B------:R-:W-:Y:S04]  /*2dd00*/  STS.64 [R10], R136 ;  /* 0x000000880a007388 */ /* 0x000fe80000000a00 */
[----:B------:R2:W-:Y:S04]  /*2dd10*/  STS.64 [R10+0x800], R138 ;  /* 0x0008008a0a007388 */ /* 0x0005e80000000a00 */
[----:B------:R-:W-:Y:S04]  /*2dd20*/  STS.64 [R6], R132 ;  /* 0x0000008406007388 */ /* 0x000fe80000000a00 */
[----:B------:R3:W-:Y:S01]  /*2dd30*/  STS.64 [R6+0x800], R134 ;  /* 0x0008008606007388 */ /* 0x0007e20000000a00 */
[----:B------:R-:W4:Y:S03]  /*2dd40*/  @P0 MUFU.LG2 R7, R7 ;  /* 0x0000000700070308 */ /* 0x000f260000000c00 */
[----:B------:R3:W5:Y:S04]  /*2dd50*/  LD.E R41, desc[UR4][R164.64+0xcc] ;  /* 0x0000cc04a4297980 */ /* 0x000768000c101900 */
[----:B------:R3:W5:Y:S04]  /*2dd60*/  LD.E.64 R46, desc[UR4][R164.64+0x78] ;  /* 0x00007804a42e7980 */ /* 0x000768000c101b00 */
[----:B-1----:R-:W3:Y:S01]  /*2dd70*/  LD.E R4, desc[UR4][R164.64+0x60] ;  /* 0x00006004a4047980 */ /* 0x002ee2000c101900 */
[----:B------:R-:W1:Y:S03]  /*2dd80*/  @P1 MUFU.LG2 R8, R8 ;  /* 0x0000000800081308 */ /* 0x000e660000000c00 */
[----:B------:R1:W5:Y:S04]  /*2dd90*/  LD.E.64 R44, desc[UR4][R164.64+0xa8] ;  /* 0x0000a804a42c7980 */ /* 0x000368000c101b00 */
[----:B--2---:R-:W2:Y:S01]  /*2dda0*/  LD.E.64 R10, desc[UR4][R164.64+0xb0] ;  /* 0x0000b004a40a7980 */ /* 0x004ea2000c101b00 */
[----:B------:R-:W-:Y:S01]  /*2ddb0*/  SHF.L.U32 R36, R3, 0x2, RZ ;  /* 0x0000000203247819 */ /* 0x000fe200000006ff */
[----:B----4-:R-:W-:Y:S01]  /*2ddc0*/  @P0 FMUL.FTZ R7, R7, 0.69314718246459960938 ;  /* 0x3f31721807070820 */ /* 0x010fe20000410000 */
[----:B------:R-:W-:-:S03]  /*2ddd0*/  MOV R38, 0xff800000 ;  /* 0xff80000000267802 */ /* 0x000fc60000000f00 */
[----:B------:R-:W-:Y:S01]  /*2dde0*/  @P0 FFMA.FTZ R38, R5, R0, R7 ;  /* 0x0000000005260223 */ /* 0x000fe20000010007 */
[----:B---3--:R-:W-:Y:S02]  /*2ddf0*/  LOP3.LUT R6, R36, 0x1f8, RZ, 0xc0, !PT ;  /* 0x000001f824067812 */ /* 0x008fe400078ec0ff */
[----:B------:R-:W-:Y:S02]  /*2de00*/  LOP3.LUT P0, RZ, R3, 0x3, RZ, 0xc0, !PT ;  /* 0x0000000303ff7812 */ /* 0x000fe4000780c0ff */
[----:B------:R-:W-:Y:S02]  /*2de10*/  LOP3.LUT R12, R216, 0x30, RZ, 0xc0, !PT ;  /* 0x00000030d80c7812 */ /* 0x000fe400078ec0ff */
[----:B------:R-:W-:Y:S02]  /*2de20*/  LOP3.LUT R216, R6, 0x38, R216, 0x78, !PT ;  /* 0x0000003806d87812 */ /* 0x000fe400078e78d8 */
[----:B------:R-:W-:Y:S01]  /*2de30*/  LOP3.LUT R9, R9, 0x10, RZ, 0xc0, !PT ;  /* 0x0000001009097812 */ /* 0x000fe200078ec0ff */
[----:B-1----:R-:W-:Y:S01]  /*2de40*/  @P1 FMUL.FTZ R8, R8, 0.69314718246459960938 ;  /* 0x3f31721808081820 */ /* 0x002fe20000410000 */
[----:B------:R-:W-:-:S02]  /*2de50*/  SHF.L.U32 R233, R233, 0x6, RZ ;  /* 0x00000006e9e97819 */ /* 0x000fc400000006ff */
[----:B------:R-:W-:Y:S02]  /*2de60*/  SHF.R.U32.HI R37, RZ, 0x2, R3 ;  /* 0x00000002ff257819 */ /* 0x000fe40000011603 */
[----:B------:R-:W-:Y:S01]  /*2de70*/  MOV R39, 0xff800000 ;  /* 0xff80000000277802 */ /* 0x000fe20000000f00 */
[----:B------:R-:W-:Y:S01]  /*2de80*/  @P1 FFMA.FTZ R39, R5, R2, R8 ;  /* 0x0000000205271223 */ /* 0x000fe20000010008 */
[----:B------:R-:W-:Y:S01]  /*2de90*/  LOP3.LUT R37, R12, 0x7, R37, 0xf8, !PT ;  /* 0x000000070c257812 */ /* 0x000fe200078ef825 */
[----:B------:R-:W-:Y:S01]  /*2dea0*/  BSSY.RECONVERGENT B0, `(.L_x_3738) ;  /* 0x0000019000007945 */ /* 0x000fe20003800200 */
[----:B------:R-:W-:Y:S01]  /*2deb0*/  BAR.SYNC.DEFER_BLOCKING 0x0 ;  /* 0x0000000000007b1d */ /* 0x000fe20000010000 */
[----:B--2---:R-:W-:-:S04]  /*2dec0*/  IMAD R10, R10, UR8, R237 ;  /* 0x000000080a0a7c24 */ /* 0x004fc8000f8e02ed */
[----:B------:R-:W-:Y:S01]  /*2ded0*/  IMAD R10, R10, R4, R236 ;  /* 0x000000040a0a7224 */ /* 0x000fe200078e02ec */
[----:B------:R-:W-:-:S03]  /*2dee0*/  LEA R4, R216, R9, 0x2 ;  /* 0x00000009d8047211 */ /* 0x000fc600078e10ff */
[----:B------:R-:W-:Y:S02]  /*2def0*/  IMAD R42, R11, R10, R233 ;  /* 0x0000000a0b2a7224 */ /* 0x000fe400078e02e9 */
[----:B------:R1:W2:Y:S04]  /*2df00*/  LDS.128 R32, [R4+UR6] ;  /* 0x0000000604207984 */ /* 0x0002a80008000c00 */
[----:B------:R1:W3:Y:S04]  /*2df10*/  LDS.128 R28, [R4+UR6+0x800] ;  /* 0x00080006041c7984 */ /* 0x0002e80008000c00 */
[----:B------:R1:W4:Y:S04]  /*2df20*/  LDS.128 R24, [R4+UR6+0x1000] ;  /* 0x0010000604187984 */ /* 0x0003280008000c00 */
[----:B------:R1:W1:Y:S04]  /*2df30*/  LDS.128 R20, [R4+UR6+0x1800] ;  /* 0x0018000604147984 */ /* 0x0002680008000c00 */
[----:B------:R1:W1:Y:S04]  /*2df40*/  LDS.128 R16, [R4+UR6+0x2000] ;  /* 0x0020000604107984 */ /* 0x0002680008000c00 */
[----:B------:R1:W1:Y:S04]  /*2df50*/  LDS.128 R12, [R4+UR6+0x2800] ;  /* 0x00280006040c7984 */ /* 0x0002680008000c00 */
[----:B------:R1:W1:Y:S04]  /*2df60*/  LDS.128 R8, [R4+UR6+0x3000] ;  /* 0x0030000604087984 */ /* 0x0002680008000c00 */
[----:B------:R-:W1:Y:S01]  /*2df70*/  LDS.128 R4, [R4+UR6+0x3800] ;  /* 0x0038000604047984 */ /* 0x000e620008000c00 */
[----:B------:R-:W-:Y:S05]  /*2df80*/  @P0 BRA `(.L_x_3739) ;  /* 0x0000000000280947 */ /* 0x000fea0003800000 */
[----:B------:R-:W-:Y:S01]  /*2df90*/  IMAD.IADD R0, R235, 0x1, -R233 ;  /* 0x00000001eb007824 */ /* 0x000fe200078e0ae9 */
[----:B------:R-:W-:Y:S01]  /*2dfa0*/  IADD3 R2, P0, PT, R42, R37, RZ ;  /* 0x000000252a027210 */ /* 0x000fe20007f1e0ff */
[----:B------:R-:W-:-:S03]  /*2dfb0*/  VIADD R40, R37, 0x8 ;  /* 0x0000000825287836 */ /* 0x000fc60000000000 */
[-C--:B------:R-:W-:Y:S02]  /*2dfc0*/  ISETP.GE.AND P2, PT, R37, R0.reuse, PT ;  /* 0x000000002500720c */ /* 0x080fe40003f46270 */
[----:B------:R-:W-:Y:S02]  /*2dfd0*/  ISETP.GE.AND P1, PT, R40, R0, PT ;  /* 0x000000002800720c */ /* 0x000fe40003f26270 */
[----:B------:R-:W-:Y:S02]  /*2dfe0*/  LEA.HI.X.SX32 R0, R42, RZ, 0x1, P0 ;  /* 0x000000ff2a007211 */ /* 0x000fe400000f0eff */
[----:B-----5:R-:W-:-:S04]  /*2dff0*/  LEA R44, P0, R2, R44, 0x2 ;  /* 0x0000002c022c7211 */ /* 0x020fc800078010ff */
[----:B------:R-:W-:-:S05]  /*2e000*/  LEA.HI.X R45, R2, R45, R0, 0x2, P0 ;  /* 0x0000002d022d7211 */ /* 0x000fca00000f1400 */
[----:B------:R1:W-:Y:S04]  /*2e010*/  @!P2 ST.E desc[UR4][R44.64], R39 ;  /* 0x000000272c00a985 */ /* 0x0003e8000c101904 */
[----:B------:R1:W-:Y:S02]  /*2e020*/  @!P1 ST.E desc[UR4][R44.64+0x20], R38 ;  /* 0x000020262c009985 */ /* 0x0003e4000c101904 */
.L_x_3739:
[----:B------:R-:W-:Y:S05]  /*2e030*/  BSYNC.RECONVERGENT B0 ;  /* 0x0000000000007941 */ /* 0x000fea0003800200 */
.L_x_3738:
[----:B------:R-:W2:Y:S01]  /*2e040*/  LD.E R164, desc[UR4][R164.64+0xc0] ;  /* 0x0000c004a4a47980 */ /* 0x000ea2000c101900 */
[----:B------:R-:W-:Y:S01]  /*2e050*/  LOP3.LUT R0, R36, 0xfc0, RZ, 0xc0, !PT ;  /* 0x00000fc024007812 */ /* 0x000fe200078ec0ff */
[----:B-----5:R-:W-:Y:S01]  /*2e060*/  IMAD R41, R42, R41, RZ ;  /* 0x000000292a297224 */ /* 0x020fe200078e02ff */
[----:B------:R-:W-:Y:S01]  /*2e070*/  SHF.R.U32.HI R3, RZ, 0x4, R3 ;  /* 0x00000004ff037819 */ /* 0x000fe20000011603 */
[----:B------:R-:W-:Y:S01]  /*2e080*/  IMAD.IADD R233, R235, 0x1, -R233 ;  /* 0x00000001ebe97824 */ /* 0x000fe200078e0ae9 */
[----:B------:R-:W-:Y:S02]  /*2e090*/  LOP3.LUT R0, R0, 0x3c, R36, 0xf8, !PT ;  /* 0x0000003c00007812 */ /* 0x000fe400078ef824 */
[----:B------:R-:W-:Y:S01]  /*2e0a0*/  LOP3.LUT R36, R36, 0x3c, RZ, 0xc0, !PT ;  /* 0x0000003c24247812 */ /* 0x000fe200078ec0ff */
[----:B------:R-:W-:Y:S01]  /*2e0b0*/  VIADD R2, R3, 0x8 ;  /* 0x0000000803027836 */ /* 0x000fe20000000000 */
[----:B------:R-:W-:Y:S01]  /*2e0c0*/  IADD3 R0, P1, PT, R41, R0, RZ ;  /* 0x0000000029007210 */ /* 0x000fe20007f3e0ff */
[----:B-1----:R-:W-:-:S03]  /*2e0d0*/  VIADD R38, R3, 0x18 ;  /* 0x0000001803267836 */ /* 0x002fc60000000000 */
[----:B------:R-:W-:Y:S02]  /*2e0e0*/  LEA.HI.X.SX32 R41, R41, RZ, 0x1, P1 ;  /* 0x000000ff29297211 */ /* 0x000fe400008f0eff */
[----:B--2---:R-:W-:Y:S02]  /*2e0f0*/  ISETP.GE.AND P0, PT, R36, R164, PT ;  /* 0x000000a42400720c */ /* 0x004fe40003f06270 */
[C---:B------:R-:W-:Y:S02]  /*2e100*/  LEA R36, P2, R0.reuse, R46, 0x2 ;  /* 0x0000002e00247211 */ /* 0x040fe400078410ff */
[C---:B------:R-:W-:Y:S02]  /*2e110*/  ISETP.GE.OR P1, PT, R3.reuse, R233, P0 ;  /* 0x000000e90300720c */ /* 0x040fe40000726670 */
[----:B------:R-:W-:Y:S01]  /*2e120*/  LEA.HI.X R37, R0, R47, R41, 0x2, P2 ;  /* 0x0000002f00257211 */ /* 0x000fe200010f1429 */
[C---:B------:R-:W-:Y:S01]  /*2e130*/  VIADD R0, R3.reuse, 0x10 ;  /* 0x0000001003007836 */ /* 0x040fe20000000000 */
[-C--:B------:R-:W-:Y:S01]  /*2e140*/  ISETP.GE.OR P6, PT, R2, R233.reuse, P0 ;  /* 0x000000e90200720c */ /* 0x080fe200007c6670 */
[----:B------:R-:W-:Y:S01]  /*2e150*/  VIADD R2, R3, 0x20 ;  /* 0x0000002003027836 */ /* 0x000fe20000000000 */
[----:B------:R-:W-:-:S02]  /*2e160*/  ISETP.GE.OR P4, PT, R38, R233, P0 ;  /* 0x000000e92600720c */ /* 0x000fc40000786670 */
[-C--:B------:R-:W-:Y:S01]  /*2e170*/  ISETP.GE.OR P5, PT, R0, R233.reuse, P0 ;  /* 0x000000e90000720c */ /* 0x080fe200007a6670 */
[C---:B------:R-:W-:Y:S01]  /*2e180*/  VIADD R0, R3.reuse, 0x28 ;  /* 0x0000002803007836 */ /* 0x040fe20000000000 */
[-C--:B------:R-:W-:Y:S01]  /*2e190*/  ISETP.GE.OR P3, PT, R2, R233.reuse, P0 ;  /* 0x000000e90200720c */ /* 0x080fe20000766670 */
[C---:B------:R-:W-:Y:S02]  /*2e1a0*/  VIADD R2, R3.reuse, 0x30 ;  /* 0x0000003003027836 */ /* 0x040fe40000000000 */
[----:B------:R-:W-:Y:S01]  /*2e1b0*/  VIADD R3, R3, 0x38 ;  /* 0x0000003803037836 */ /* 0x000fe20000000000 */
[----:B------:R-:W-:Y:S01]  /*2e1c0*/  @!P1 ST.E.128 desc[UR4][R36.64], R32 ;  /* 0x0000002024009985 */ /* 0x000fe2000c101d04 */
[-C--:B------:R-:W-:Y:S02]  /*2e1d0*/  ISETP.GE.OR P2, PT, R0, R233.reuse, P0 ;  /* 0x000000e90000720c */ /* 0x080fe40000746670 */
[-C--:B------:R-:W-:Y:S01]  /*2e1e0*/  ISETP.GE.OR P1, PT, R2, R233.reuse, P0 ;  /* 0x000000e90200720c */ /* 0x080fe20000726670 */
[----:B------:R-:W-:Y:S01]  /*2e1f0*/  IMAD.MOV.U32 R2, RZ, RZ, R232 ;  /* 0x000000ffff027224 */ /* 0x000fe200078e00e8 */
[----:B------:R-:W-:Y:S01]  /*2e200*/  ISETP.GE.OR P0, PT, R3, R233, P0 ;  /* 0x000000e90300720c */ /* 0x000fe20000706670 */
[----:B------:R-:W-:Y:S01]  /*2e210*/  IMAD.MOV.U32 R3, RZ, RZ, 0x0 ;  /* 0x00000000ff037424 */ /* 0x000fe200078e00ff */
[----:B---3--:R-:W-:Y:S04]  /*2e220*/  @!P6 ST.E.128 desc[UR4][R36.64+0x800], R28 ;  /* 0x0008001c2400e985 */ /* 0x008fe8000c101d04 */
[----:B----4-:R-:W-:Y:S04]  /*2e230*/  @!P5 ST.E.128 desc[UR4][R36.64+0x1000], R24 ;  /* 0x001000182400d985 */ /* 0x010fe8000c101d04 */
[----:B------:R-:W-:Y:S04]  /*2e240*/  @!P4 ST.E.128 desc[UR4][R36.64+0x1800], R20 ;  /* 0x001800142400c985 */ /* 0x000fe8000c101d04 */
[----:B------:R-:W-:Y:S04]  /*2e250*/  @!P3 ST.E.128 desc[UR4][R36.64+0x2000], R16 ;  /* 0x002000102400b985 */ /* 0x000fe8000c101d04 */
[----:B------:R-:W-:Y:S04]  /*2e260*/  @!P2 ST.E.128 desc[UR4][R36.64+0x2800], R12 ;  /* 0x0028000c2400a985 */ /* 0x000fe8000c101d04 */
[----:B------:R1:W-:Y:S02]  /*2e270*/  @!P1 ST.E.128 desc[UR4][R36.64+0x3000], R8 ;  /* 0x0030000824009985 */ /* 0x0003e4000c101d04 */
[----:B-1----:R-:W-:Y:S05]  /*2e280*/  @P0 RET.REL.NODEC R2 `(_ZN5flash24flash_fwd_splitkv_kernelI23Flash_fwd_kernel_traitsILi64ELi64ELi256ELi4ELb0ELb0EN7cutlass6half_tE19Flash_kernel_traitsILi64ELi64ELi256ELi4ES3_EELb0ELb1ELb0ELb0ELb0ELb1ELb1ELb1EEEvNS_16Flash_fwd_paramsE) ;  /* 0xfffffd1c025c0950 */ /* 0x002fea0003c3ffff */
[----:B------:R-:W-:Y:S01]  /*2e290*/  MOV R233, 0x0 ;  /* 0x0000000000e97802 */ /* 0x000fe20000000f00 */
[----:B------:R1:W-:Y:S03]  /*2e2a0*/  ST.E.128 desc[UR4][R36.64+0x3800], R4 ;  /* 0x0038000424007985 */ /* 0x0003e6000c101d04 */
[----:B-1----:R-:W-:Y:S05]  /*2e2b0*/  RET.REL.NODEC R232 `(_ZN5flash24flash_fwd_splitkv_kernelI23Flash_fwd_kernel_traitsILi64ELi64ELi256ELi4ELb0ELb0EN7cutlass6half_tE19Flash_kernel_traitsILi64ELi64ELi256ELi4ES3_EELb0ELb1ELb0ELb0ELb0ELb1ELb1ELb1EEEvNS_16Flash_fwd_paramsE) ;  /* 0xfffffd1ce8507950 */ /* 0x002fea0003c3ffff */
.L_x_3737:
[----:B------:R-:W-:Y:S01]  /*2e2c0*/  MOV R3, 0x1f ;  /* 0x0000001f00037802 */ /* 0x000fe20000000f00 */
[----:B------:R-:W-:Y:S01]  /*2e2d0*/  IMAD.MOV.U32 R7, RZ, RZ, 0x2 ;  /* 0x00000002ff077424 */ /* 0x000fe200078e00ff */
[----:B------:R-:W-:Y:S01]  /*2e2e0*/  MOV R10, R249 ;  /* 0x000000f9000a7202 */ /* 0x000fe20000000f00 */
[----:B------:R-:W-:-:S07]  /*2e2f0*/  IMAD.MOV.U32 R8, RZ, RZ, -0x1 ;  /* 0xffffffffff087424 */ /* 0x000fce00078e00ff */
[----:B-1---5:R-:W-:Y:S05]  /*2e300*/  WARPSYNC.COLLECTIVE R8, `(.L_x_3740) ;  /* 0x0000000008087348 */ /* 0x022fea0003c00000 */
[----:B------:R2:W3:Y:S02]  /*2e310*/  SHFL.BFLY P0, R3, R10, R7, R3 ;  /* 0x0c0000070a037389 */ /* 0x0004e40000000003 */
[----:B-123-5:R-:W-:Y:S05]  /*2e320*/  ENDCOLLECTIVE ;  /* 0x000000000000791b */ /* 0x02efea0003800000 */
.L_x_3740:
        /* <DEDUP_REMOVED lines=8> */
.L_x_3741:
[----:B------:R-:W-:Y:S01]  /*2e3b0*/  MOV R9, R3 ;  /* 0x0000000300097202 */ /* 0x000fe20000000f00 */
[----:B------:R-:W-:Y:S01]  /*2e3c0*/  IMAD.MOV.U32 R7, RZ, RZ, 0x2 ;  /* 0x00000002ff077424 */ /* 0x000fe200078e00ff */
[----:B------:R-:W-:Y:S02]  /*2e3d0*/  MOV R3, 0x1f ;  /* 0x0000001f00037802 */ /* 0x000fe40000000f00 */
[----:B------:R-:W-:-:S07]  /*2e3e0*/  MOV R10, R248 ;  /* 0x000000f8000a7202 */ /* 0x000fce0000000f00 */
[----:B------:R-:W-:Y:S05]  /*2e3f0*/  WARPSYNC.COLLECTIVE R8, `(.L_x_3742) ;  /* 0x0000000008087348 */ /* 0x000fea0003c00000 */
[----:B------:R1:W2:Y:S02]  /*2e400*/  SHFL.BFLY P0, R3, R10, R7, R3 ;  /* 0x0c0000070a037389 */ /* 0x0002a40000000003 */
[----:B-12---:R-:W-:Y:S05]  /*2e410*/  ENDCOLLECTIVE ;  /* 0x000000000000791b */ /* 0x006fea0003800000 */
.L_x_3742:
[----:B------:R-:W-:Y:S01]  /*2e420*/  FADD.FTZ R248, R3, R248 ;  /* 0x000000f803f87221 */ /* 0x000fe20000010000 */
[----:B------:R-:W-:Y:S01]  /*2e430*/  MOV R3, 0x1f ;  /* 0x0000001f00037802 */ /* 0x000fe20000000f00 */
[----:B------:R-:W-:-:S03]  /*2e440*/  IMAD.MOV.U32 R7, RZ, RZ, 0x1 ;  /* 0x00000001ff077424 */ /* 0x000fc600078e00ff */
[----:B------:R-:W-:-:S07]  /*2e450*/  MOV R10, R248 ;  /* 0x000000f8000a7202 */ /* 0x000fce0000000f00 */
[----:B------:R-:W-:Y:S05]  /*2e460*/  WARPSYNC.COLLECTIVE R8, `(.L_x_3743) ;  /* 0x0000000008087348 */ /* 0x000fea0003c00000 */
[----:B------:R1:W2:Y:S02]  /*2e470*/  SHFL.BFLY P0, R3, R10, R7, R3 ;  /* 0x0c0000070a037389 */ /* 0x0002a40000000003 */
[----:B-12---:R-:W-:Y:S05]  /*2e480*/  ENDCOLLECTIVE ;  /* 0x000000000000791b */ /* 0x006fea0003800000 */
.L_x_3743:
[----:B------:R-:W-:Y:S01]  /*2e490*/  MOV R7, R3 ;  /* 0x0000000300077202 */ /* 0x000fe20000000f00 */
[----:B------:R-:W-:Y:S01]  /*2e4a0*/  FADD.FTZ R8, R249, R9 ;  /* 0x00000009f9087221 */ /* 0x000fe20000010000 */
[----:B------:R-:W-:Y:S06]  /*2e4b0*/  BRA `(.L_x_3744) ;  /* 0xfffffff000f07947 */ /* 0x000fec000383ffff */
.L_x_3745:
        /* <DEDUP_REMOVED lines=12> */
.L_x_14739:


//--------------------- .text._ZN5flash24flash_fwd_splitkv_kernelI23Flash_fwd_kernel_traitsILi64ELi64ELi256ELi4ELb0ELb0EN7cutlass6half_tE19Flash_kernel_traitsILi64ELi64ELi256ELi4ES3_EELb0ELb0ELb0ELb1ELb1ELb0ELb0ELb0EEEvNS_16Flash_fwd_paramsE --------------------------
	.section	.text._ZN5flash24flash_fwd_splitkv_kernelI23Flash_fwd_kernel_traitsILi64ELi64ELi256ELi4ELb0ELb0EN7cutlass6half_tE19Flash_kernel_traitsILi64ELi64ELi256ELi4ES3_EELb0ELb0ELb0ELb1ELb1ELb0ELb0ELb0EEEvNS_16Flash_fwd_paramsE,"ax",@progbits
	.align	128
        .global         _ZN5flash24flash_fwd_splitkv_kernelI23Flash_fwd_kernel_traitsILi64ELi64ELi256ELi4ELb0ELb0EN7cutlass6half_tE19Flash_kernel_traitsILi64ELi64ELi256ELi4ES3_EELb0ELb0ELb0ELb1ELb1ELb0ELb0ELb0EEEvNS_16Flash_fwd_paramsE
        .type           _ZN5flash24flash_fwd_splitkv_kernelI23Flash_fwd_kernel_traitsILi64ELi64ELi256ELi4ELb0ELb0EN7cutlass6half_tE19Flash_kernel_traitsILi64ELi64ELi256ELi4ES3_EELb0ELb0ELb0ELb1ELb1ELb0ELb0ELb0EEEvNS_16Flash_fwd_paramsE,@function
        .size           _ZN5flash24flash_fwd_splitkv_kernelI23Flash_fwd_kernel_traitsILi64ELi64ELi256ELi4ELb0ELb0EN7cutlass6half_tE19Flash_kernel_traitsILi64ELi64ELi256ELi4ES3_EELb0ELb0ELb0ELb1ELb1ELb0ELb0ELb0EEEvNS_16Flash_fwd_paramsE,(.L_x_14740 - _ZN5flash24flash_fwd_splitkv_kernelI23Flash_fwd_kernel_traitsILi64ELi64ELi256ELi4ELb0ELb0EN7cutlass6half_tE19Flash_kernel_traitsILi64ELi64ELi256ELi4ES3_EELb0ELb0ELb0ELb1ELb1ELb0ELb0ELb0EEEvNS_16Flash_fwd_paramsE)
        .other          _ZN5flash24flash_fwd_splitkv_kernelI23Flash_fwd_kernel_traitsILi64ELi64ELi256ELi4ELb0ELb0EN7cutlass6half_tE19Flash_kernel_traitsILi64ELi64ELi256ELi4ES3_EELb0ELb0ELb0ELb1ELb1ELb0ELb0ELb0EEEvNS_16Flash_fwd_paramsE,@"STO_CUDA_ENTRY STV_DEFAULT"
_ZN5flash24flash_fwd_splitkv_kernelI23Flash_fwd_kernel_traitsILi64ELi64ELi256ELi4ELb0ELb0EN7cutlass6half_tE19Flash_kernel_traitsILi64ELi64ELi256ELi4ES3_EELb0ELb0ELb0ELb1ELb1ELb0ELb0ELb0EEEvNS_16Flash_fwd_paramsE:
.text._ZN5flash24flash_fwd_splitkv_kernelI23Flash_fwd_kernel_traitsILi64ELi64ELi256ELi4ELb0ELb0EN7cutlass6half_tE19Flash_kernel_traitsILi64ELi64ELi256ELi4ES3_EELb0ELb0ELb0ELb1ELb1ELb0ELb0ELb0EEEvNS_16Flash_fwd_paramsE:
        /* <DEDUP_REMOVED lines=8> */
[----:B-1-34-:R-:W-:Y:S05]  /*0080*/  CALL.REL.NOINC `($_ZN5flash24flash_fwd_splitkv_kernelI23Flash_fwd_kernel_traitsILi64ELi64ELi256ELi4ELb0ELb0EN7cutlass6half_tE19Flash_kernel_traitsILi64ELi64ELi256ELi4ES3_EELb0ELb0ELb0ELb1ELb1ELb0ELb0ELb0EEEvNS_16Flash_fwd_paramsE$_ZN5flash30compute_attn_1rowblock_splitkvI23Flash_fwd_kernel_traitsILi64ELi64ELi256ELi4ELb0ELb0EN7cutlass6half_tE19Flash_kernel_traitsILi64ELi64ELi256ELi4ES3_EELb0ELb0ELb0ELb1ELb1ELb0ELb0ELb0ENS_16Flash_fwd_paramsEEEvRKT8_iiiii) ;  /* 0x0000000000087944 */ /* 0x01afea0003c00000 */
[----:B------:R-:W-:Y:S05]  /*0090*/  BSYNC.RECONVERGENT B2 ;  /* 0x0000000000027941 */ /* 0x000fea0003800200 */
.L_x_3746:
[----:B------:R-:W-:Y:S05]  /*00a0*/  EXIT ;  /* 0x000000000000794d */ /* 0x000fea0003800000 */
        .type           $_ZN5flash24flash_fwd_splitkv_kernelI23Flash_fwd_kernel_traitsILi64ELi64ELi256ELi4ELb0ELb0EN7cutlass6half_tE19Flash_kernel_traitsILi64ELi64ELi256ELi4ES3_EELb0ELb0ELb0ELb1ELb1ELb0ELb0ELb0EEEvNS_16Flash_fwd_paramsE$_ZN5flash30compute_attn_1rowblock_splitkvI23Flash_fwd_kernel_traitsILi64ELi64ELi256ELi4ELb0ELb0EN7cutlass6half_tE19Flash_kernel_traitsILi64ELi64ELi256ELi4ES3_EELb0ELb0ELb0ELb1ELb1ELb0ELb0ELb0ENS_16Flash_fwd_paramsEEEvRKT8_iiiii,@function
        .size           $_ZN5flash24flash_fwd_splitkv_kernelI23Flash_fwd_kernel_traitsILi64ELi64ELi256ELi4ELb0ELb0EN7cutlass6half_tE19Flash_kernel_traitsILi64ELi64ELi256ELi4ES3_EELb0ELb0ELb0ELb1ELb1ELb0ELb0ELb0EEEvNS_16Flash_fwd_paramsE$_ZN5flash30compute_attn_1rowblock_splitkvI23Flash_fwd_kernel_traitsILi64ELi64ELi256ELi4ELb0ELb0EN7cutlass6half_tE19Flash_kernel_traitsILi64ELi64ELi256ELi4ES3_EELb0ELb0ELb0ELb1ELb1ELb0ELb0ELb0ENS_16Flash_fwd_paramsEEEvRKT8_iiiii,(.L_x_14740 - $_ZN5flash24flash_fwd_splitkv_kernelI23Flash_fwd_kernel_traitsILi64ELi64ELi256ELi4ELb0ELb0EN7cutlass6half_tE19Flash_kernel_traitsILi64ELi64ELi256ELi4ES3_EELb0ELb0ELb0ELb1ELb1ELb0ELb0ELb0EEEvNS_16Flash_fwd_paramsE$_ZN5flash30compute_attn_1rowblock_splitkvI23Flash_fwd_kernel_traitsILi64ELi64ELi256ELi4ELb0ELb0EN7cutlass6half_tE19Flash_kernel_traitsILi64ELi64ELi256ELi4ES3_EELb0ELb0ELb0ELb1ELb1ELb0ELb0ELb0ENS_16Flash_fwd_paramsEEEvRKT8_iiiii)
$_ZN5flash24flash_fwd_splitkv_kernelI23Flash_fwd_kernel_traitsILi64ELi64ELi256ELi4ELb0ELb0EN7cutlass6half_tE19Flash_kernel_traitsILi64ELi64ELi256ELi4ES3_EELb0ELb0ELb0ELb1ELb1ELb0ELb0ELb0EEEvNS_16Flash_fwd_paramsE$_ZN5flash30compute_attn_1rowblock_splitkvI23Flash_fwd_kernel_traitsILi64ELi64ELi256ELi4ELb0ELb0EN7cutlass6half_tE19Flash_kernel_traitsILi64ELi64ELi256ELi4ES3_EELb0ELb0ELb0ELb1ELb1ELb0ELb0ELb0ENS_16Flash_fwd_paramsEEEvRKT8_iiiii:
[----:B------:R-:W1:Y:S02]  /*00b0*/  LDCU.64 UR4, c[0x0][0x358] ;  /* 0x00006b00ff0477ac */ /* 0x000e640008000a00 */
[----:B-1----:R-:W2:Y:S04]  /*00c0*/  LD.E.64 R4, desc[UR4][R2.64+0xf8] ;  /* 0x0000f80402047980 */ /* 0x002ea8000c101b00 */
[----:B------:R-:W3:Y:S01]  /*00d0*/  LD.E.64 R6, desc[UR4][R2.64+0xf0] ;  /* 0x0000f00402067980 */ /* 0x000ee2000c101b00 */
[----:B------:R-:W-:-:S03]  /*00e0*/  IMAD.MOV.U32 R8, RZ, RZ, RZ ;  /* 0x000000ffff087224 */ /* 0x000fc600078e00ff */
[----:B------:R1:W5:Y:S01]  /*00f0*/  LD.E R247, desc[UR4][R2.64+0xb4] ;  /* 0x0000b40402f77980 */ /* 0x000362000c101900 */
[----:B--2---:R-:W-:Y:S02]  /*0100*/  ISETP.NE.U32.AND P0, PT, R4, RZ, PT ;  /* 0x000000ff0400720c */ /* 0x004fe40003f05070 */
[----:B---3--:R-:W-:Y:S02]  /*0110*/  ISETP.NE.U32.AND P1, PT, R6, RZ, PT ;  /* 0x000000ff0600720c */ /* 0x008fe40003f25070 */
[----:B------:R-:W-:Y:S02]  /*0120*/  ISETP.NE.AND.EX P0, PT, R5, RZ, PT, P0 ;  /* 0x000000ff0500720c */ /* 0x000fe40003f05300 */
[----:B------:R-:W-:-:S11]  /*0130*/  ISETP.NE.AND.EX P1, PT, R7, RZ, PT, P1 ;  /* 0x000000ff0700720c */ /* 0x000fd60003f25310 */
[----:B------:R-:W-:-:S04]  /*0140*/  @P0 IMAD.WIDE.U32 R4, R242, 0x4, R4 ;  /* 0x00000004f2040825 */ /* 0x000fc800078e0004 */
[----:B------:R-:W-:Y:S02]  /*0150*/  @P1 IMAD.WIDE.U32 R6, R242, 0x4, R6 ;  /* 0x00000004f2061825 */ /* 0x000fe400078e0006 */
[----:B------:R-:W2:Y:S04]  /*0160*/  @P0 LD.E R5, desc[UR4][R4.64] ;  /* 0x0000000404050980 */ /* 0x000ea8000c101900 */
[----:B------:R-:W2:Y:S04]  /*0170*/  @P1 LD.E R8, desc[UR4][R6.64] ;  /* 0x0000000406081980 */ /* 0x000ea8000c101900 */
[----:B------:R1:W5:Y:S01]  /*0180*/  LD.E R7, desc[UR4][R2.64+0xb8] ;  /* 0x0000b80402077980 */ /* 0x000362000c101900 */
[----:B------:R-:W-:Y:S01]  /*0190*/  BSSY.RECONVERGENT B1, `(.L_x_3747) ;  /* 0x000000c000017945 */ /* 0x000fe20003800200 */
[----:B--2---:R-:W-:-:S03]  /*01a0*/  @P0 IMAD.IADD R5, R5, 0x1, -R8 ;  /* 0x0000000105050824 */ /* 0x004fc600078e0a08 */
[----:B-1----:R-:W-:Y:S05]  /*01b0*/  @P0 BRA `(.L_x_3748) ;  /* 0x0000000000240947 */ /* 0x002fea0003800000 */
[----:B------:R-:W2:Y:S01]  /*01c0*/  LD.E.64 R4, desc[UR4][R2.64+0x108] ;  /* 0x0001080402047980 */ /* 0x000ea2000c101b00 */
[----:B------:R-:W-:Y:S01]  /*01d0*/  BSSY.RECONVERGENT B0, `(.L_x_3749) ;  /* 0x0000006000007945 */ /* 0x000fe20003800200 */
[----:B--2---:R-:W-:-:S04]  /*01e0*/  ISETP.NE.U32.AND P0, PT, R4, RZ, PT ;  /* 0x000000ff0400720c */ /* 0x004fc80003f05070 */
[----:B------:R-:W-:Y:S01]  /*01f0*/  ISETP.NE.AND.EX P0, PT, R5, RZ, PT, P0 ;  /* 0x000000ff0500720c */ /* 0x000fe20003f05300 */
[----:B------:R-:W-:-:S12]  /*0200*/  IMAD.MOV.U32 R5, RZ, RZ, RZ ;  /* 0x000000ffff057224 */ /* 0x000fd800078e00ff */
[----:B------:R-:W-:Y:S05]  /*0210*/  @!P0 BRA `(.L_x_3750) ;  /* 0x0000000000048947 */ /* 0x000fea0003800000 */
[----:B------:R1:W5:Y:S02]  /*0220*/  LD.E R5, desc[UR4][R2.64+0xbc] ;  /* 0x0000bc0402057980 */ /* 0x000364000c101900 */
.L_x_3750:
[----:B------:R-:W-:Y:S05]  /*0230*/  BSYNC.RECONVERGENT B0 ;  /* 0x0000000000007941 */ /* 0x000fea0003800200 */
.L_x_3749:
[----:B-----5:R-:W-:Y:S02]  /*0240*/  IADD3 R5, PT, PT, R5, R7, -R8 ;  /* 0x0000000705057210 */ /* 0x020fe40007ffe808 */
.L_x_3748:
[----:B------:R-:W-:Y:S05]  /*0250*/  BSYNC.RECONVERGENT B1 ;  /* 0x0000000000017941 */ /* 0x000fea0003800200 */
.L_x_3747:
[----:B------:R-:W-:Y:S01]  /*0260*/  IMAD.SHL.U32 R0, R243, 0x40, RZ ;  /* 0x00000040f3007824 */ /* 0x000fe200078e00ff */
[----:B------:R-:W-:Y:S01]  /*0270*/  MOV R10, R240 ;  /* 0x000000f0000a7202 */ /* 0x000fe20000000f00 */
[----:B------:R-:W-:-:S03]  /*0280*/  IMAD.MOV.U32 R11, RZ, RZ, 0x0 ;  /* 0x00000000ff0b7424 */ /* 0x000fc600078e00ff */
[----:B-----5:R-:W-:-:S13]  /*0290*/  ISETP.GT.AND P0, PT, R247, R0, PT ;  /* 0x00000000f700720c */ /* 0x020fda0003f04270 */
[----:B-1----:R-:W-:Y:S05]  /*02a0*/  @!P0 RET.REL.NODEC R10 `(_ZN5flash24flash_fwd_splitkv_kernelI23Flash_fwd_kernel_traitsILi64ELi64ELi256ELi4ELb0ELb0EN7cutlass6half_tE19Flash_kernel_traitsILi64ELi64ELi256ELi4ES3_EELb0ELb0ELb0ELb1ELb1ELb0ELb0ELb0EEEvNS_16Flash_fwd_paramsE) ;  /* 0xfffffffc0a548950 */ /* 0x002fea0003c3ffff */
[----:B------:R-:W-:Y:S01]  /*02b0*/  VIADD R7, R7, 0xff ;  /* 0x000000ff07077836 */ /* 0x000fe20000000000 */
[----:B------:R-:W1:Y:S01]  /*02c0*/  S2R R221, SR_TID.X ;  /* 0x0000000000dd7919 */ /* 0x000e620000002100 */
[----:B------:R-:W-:-:S03]  /*02d0*/  VIADD R5, R5, 0xff ;  /* 0x000000ff05057836 */ /* 0x000fc60000000000 */
[----:B------:R-:W-:Y:S02]  /*02e0*/  SHF.R.S32.HI R6, RZ, 0x1f, R7 ;  /* 0x0000001fff067819 */ /* 0x000fe40000011407 */
[----:B------:R-:W-:Y:S02]  /*02f0*/  SHF.R.S32.HI R4, RZ, 0x1f, R5 ;  /* 0x0000001fff047819 */ /* 0x000fe40000011405 */
[----:B------:R-:W-:Y:S02]  /*0300*/  LEA.HI R6, R6, R7, RZ, 0x8 ;  /* 0x0000000706067211 */ /* 0x000fe400078f40ff */
[----:B------:R-:W-:Y:S02]  /*0310*/  LEA.HI R4, R4, R5, RZ, 0x8 ;  /* 0x0000000504047211 */ /* 0x000fe400078f40ff */
[----:B------:R-:W-:Y:S02]  /*0320*/  SHF.R.S32.HI R6, RZ, 0x8, R6 ;  /* 0x00000008ff067819 */ /* 0x000fe40000011406 */
[----:B------:R-:W-:-:S04]  /*0330*/  SHF.R.S32.HI R4, RZ, 0x8, R4 ;  /* 0x00000008ff047819 */ /* 0x000fc80000011404 */
[----:B------:R-:W-:-:S04]  /*0340*/  VIMNMX R190, PT, PT, R6, R4, PT ;  /* 0x0000000406be7248 */ /* 0x000fc80003fe0100 */
[----:B------:R-:W-:-:S13]  /*0350*/  ISETP.GT.AND P0, PT, R190, RZ, PT ;  /* 0x000000ffbe00720c */ /* 0x000fda0003f04270 */
[----:B-1----:R-:W-:Y:S05]  /*0360*/  @P0 BRA `(.L_x_3751) ;  /* 0x00000004000c0947 */ /* 0x002fea0003800000 */
[----:B------:R-:W2:Y:S04]  /*0370*/  LD.E.64 R8, desc[UR4][R2.64+0x88] ;  /* 0x0000880402087980 */ /* 0x000ea8000c101b00 */
[----:B------:R-:W3:Y:S04]  /*0380*/  LD.E.64 R12, desc[UR4][R2.64+0x80] ;  /* 0x00008004020c7980 */ /* 0x000ee8000c101b00 */
[----:B------:R-:W4:Y:S04]  /*0390*/  LD.E.64 R10, desc[UR4][R2.64+0x90] ;  /* 0x00009004020a7980 */ /* 0x000f28000c101b00 */
[----:B------:R-:W5:Y:S04]  /*03a0*/  LD.E R4, desc[UR4][R2.64+0x60] ;  /* 0x0000600402047980 */ /* 0x000f68000c101900 */
[----:B------:R-:W5:Y:S04]  /*03b0*/  LD.E.64 R6, desc[UR4][R2.64+0x70] ;  /* 0x0000700402067980 */ /* 0x000f68000c101b00 */
[----:B------:R1:W5:Y:S01]  /*03c0*/  LD.E.64 R14, desc[UR4][R2.64+0xa0] ;  /* 0x0000a004020e7980 */ /* 0x000362000c101b00 */
[----:B------:R-:W-:-:S02]  /*03d0*/  IMAD.MOV.U32 R17, RZ, RZ, RZ ;  /* 0x000000ffff117224 */ /* 0x000fc400078e00ff */
[C---:B-1----:R-:W-:Y:S01]  /*03e0*/  IMAD.SHL.U32 R2, R221.reuse, 0x8, RZ ;  /* 0x00000008dd027824 */ /* 0x042fe200078e00ff */
[----:B------:R-:W-:Y:S02]  /*03f0*/  SHF.R.U32.HI R3, RZ, 0x3, R221 ;  /* 0x00000003ff037819 */ /* 0x000fe400000116dd */
[----:B------:R-:W-:Y:S02]  /*0400*/  LOP3.LUT P4, R221, R221, 0x7, RZ, 0xc0, !PT ;  /* 0x00000007dddd7812 */ /* 0x000fe4000788c0ff */
[----:B------:R-:W-:Y:S01]  /*0410*/  LOP3.LUT R16, R2, 0x38, RZ, 0xc0, !PT ;  /* 0x0000003802107812 */ /* 0x000fe200078ec0ff */
[----:B------:R-:W-:Y:S02]  /*0420*/  VIADD R5, R3, 0x10 ;  /* 0x0000001003057836 */ /* 0x000fe40000000000 */
[----:B--2---:R-:W-:Y:S02]  /*0430*/  IMAD R2, R9, R0, RZ ;  /* 0x0000000009027224 */ /* 0x004fe400078e02ff */
[----:B------:R-:W-:-:S04]  /*0440*/  IMAD.WIDE.U32 R16, R0, R8, R16 ;  /* 0x0000000800107225 */ /* 0x000fc800078e0010 */
[----:B------:R-:W-:Y:S02]  /*0450*/  IMAD.IADD R17, R17, 0x1, R2 ;  /* 0x0000000111117824 */ /* 0x000fe400078e0202 */
[-C--:B---3--:R-:W-:Y:S02]  /*0460*/  IMAD R2, R13, R242.reuse, RZ ;  /* 0x000000f20d027224 */ /* 0x088fe400078e02ff */
[----:B------:R-:W-:-:S05]  /*0470*/  IMAD.WIDE.U32 R12, R12, R242, R16 ;  /* 0x000000f20c0c7225 */ /* 0x000fca00078e0010 */
[----:B------:R-:W-:Y:S01]  /*0480*/  IADD3 R13, PT, PT, R13, R2, RZ ;  /* 0x000000020d0d7210 */ /* 0x000fe20007ffe0ff */
[-C--:B----4-:R-:W-:Y:S02]  /*0490*/  IMAD R2, R11, R241.reuse, RZ ;  /* 0x000000f10b027224 */ /* 0x090fe400078e02ff */
[----:B------:R-:W-:-:S04]  /*04a0*/  IMAD.WIDE.U32 R10, R10, R241, R12 ;  /* 0x000000f10a0a7225 */ /* 0x000fc800078e000c */
[----:B------:R-:W-:Y:S02]  /*04b0*/  IMAD.IADD R11, R11, 0x1, R2 ;  /* 0x000000010b0b7824 */ /* 0x000fe400078e0202 */
[-C--:B------:R-:W-:Y:S02]  /*04c0*/  IMAD R2, R9, R3.reuse, RZ ;  /* 0x0000000309027224 */ /* 0x080fe400078e02ff */
[----:B------:R-:W-:-:S04]  /*04d0*/  IMAD.WIDE.U32 R10, R8, R3, R10 ;  /* 0x00000003080a7225 */ /* 0x000fc800078e000a */
[----:B-----5:R-:W-:Y:S01]  /*04e0*/  IMAD R241, R4, R242, R241 ;  /* 0x000000f204f17224 */ /* 0x020fe200078e02f1 */
[----:B------:R-:W-:Y:S01]  /*04f0*/  IADD3 R4, PT, PT, R3, 0x20, RZ ;  /* 0x0000002003047810 */ /* 0x000fe20007ffe0ff */
[----:B------:R-:W-:Y:S01]  /*0500*/  IMAD.IADD R12, R247, 0x1, -R0 ;  /* 0x00000001f70c7824 */ /* 0x000fe200078e0a00 */
[----:B------:R-:W-:Y:S01]  /*0510*/  LEA R6, P0, R10, R6, 0x1 ;  /* 0x000000060a067211 */ /* 0x000fe200078008ff */
[----:B------:R-:W-:Y:S02]  /*0520*/  IMAD.IADD R2, R11, 0x1, R2 ;  /* 0x000000010b027824 */ /* 0x000fe400078e0202 */
[----:B------:R-:W-:Y:S01]  /*0530*/  IMAD R241, R247, R241, R0 ;  /* 0x000000f1f7f17224 */ /* 0x000fe200078e0200 */
[----:B------:R-:W-:Y:S02]  /*0540*/  ISETP.GE.AND P2, PT, R4, R12, PT ;  /* 0x0000000c0400720c */ /* 0x000fe40003f46270 */
[----:B------:R-:W-:Y:S01]  /*0550*/  LEA.HI.X R7, R10, R7, R2, 0x1, P0 ;  /* 0x000000070a077211 */ /* 0x000fe200000f0c02 */
[----:B------:R-:W-:Y:S01]  /*0560*/  IMAD.SHL.U32 R2, R8, 0x20, RZ ;  /* 0x0000002008027824 */ /* 0x000fe200078e00ff */
[----:B------:R-:W-:-:S02]  /*0570*/  IADD3 R4, P0, PT, R241, R3, RZ ;  /* 0x00000003f1047210 */ /* 0x000fc40007f1e0ff */
[----:B------:R-:W-:Y:S01]  /*0580*/  ISETP.GE.AND P3, PT, R5, R12, PT ;  /* 0x0000000c0500720c */ /* 0x000fe20003f66270 */
[----:B------:R1:W-:Y:S01]  /*0590*/  ST.E.128 desc[UR4][R6.64], RZ ;  /* 0x000000ff06007985 */ /* 0x0003e2000c101d04 */
[----:B------:R-:W-:Y:S02]  /*05a0*/  LEA.HI.X.SX32 R241, R241, RZ, 0x1, P0 ;  /* 0x000000fff1f17211 */ /* 0x000fe400000f0eff */
[----:B------:R-:W-:Y:S02]  /*05b0*/  LEA R14, P0, R4, R14, 0x2 ;  /* 0x0000000e040e7211 */ /* 0x000fe400078010ff */
[----:B------:R-:W-:Y:S02]  /*05c0*/  LEA R10, P1, R8, R6, 0x6 ;  /* 0x00000006080a7211 */ /* 0x000fe400078230ff */
[----:B------:R-:W-:Y:S02]  /*05d0*/  LEA.HI.X R15, R4, R15, R241, 0x2, P0 ;  /* 0x0000000f040f7211 */ /* 0x000fe400000f14f1 */
[----:B------:R-:W-:-:S02]  /*05e0*/  SHF.L.U64.HI R0, R8, 0x5, R9 ;  /* 0x0000000508007819 */ /* 0x000fc40000010209 */
[-C--:B------:R-:W-:Y:S02]  /*05f0*/  LEA.HI.X R11, R8, R7.reuse, R9, 0x6, P1 ;  /* 0x00000007080b7211 */ /* 0x080fe400008f3409 */
[C---:B------:R-:W-:Y:S01]  /*0600*/  ISETP.GE.OR P4, PT, R3.reuse, R12, P4 ;  /* 0x0000000c0300720c */ /* 0x040fe20002786670 */
[----:B------:R-:W-:Y:S01]  /*0610*/  VIADD R3, R3, 0x30 ;  /* 0x0000003003037836 */ /* 0x000fe20000000000 */
[C---:B------:R-:W-:Y:S02]  /*0620*/  ISETP.NE.OR P3, PT, R221.reuse, RZ, P3 ;  /* 0x000000ffdd00720c */ /* 0x040fe40001f65670 */
[----:B------:R-:W-:Y:S02]  /*0630*/  IADD3 R4, P0, PT, R10, R2, RZ ;  /* 0x000000020a047210 */ /* 0x000fe40007f1e0ff */
[----:B------:R-:W-:Y:S02]  /*0640*/  ISETP.NE.OR P2, PT, R221, RZ, P2 ;  /* 0x000000ffdd00720c */ /* 0x000fe40001745670 */
[----:B------:R-:W-:Y:S01]  /*0650*/  IADD3 R8, P1, PT, R2, R6, RZ ;  /* 0x0000000602087210 */ /* 0x000fe20007f3e0ff */
[----:B------:R-:W-:Y:S01]  /*0660*/  IMAD.X R5, R11, 0x1, R0, P0 ;  /* 0x000000010b057824 */ /* 0x000fe200000e0600 */
[----:B------:R-:W-:Y:S01]  /*0670*/  ISETP.GE.AND P0, PT, R3, R12, PT ;  /* 0x0000000c0300720c */ /* 0x000fe20003f06270 */
[----:B------:R-:W-:Y:S01]  /*0680*/  IMAD.MOV.U32 R3, RZ, RZ, 0x0 ;  /* 0x00000000ff037424 */ /* 0x000fe200078e00ff */
[----:B------:R-:W-:Y:S01]  /*0690*/  IADD3.X R9, PT, PT, R0, R7, RZ, P1, !PT ;  /* 0x0000000700097210 */ /* 0x000fe20000ffe4ff */
[----:B-1----:R-:W-:Y:S01]  /*06a0*/  @!P4 IMAD.MOV.U32 R6, RZ, RZ, 0x7f800000 ;  /* 0x7f800000ff06c424 */ /* 0x002fe200078e00ff */
[----:B------:R-:W-:-:S02]  /*06b0*/  ISETP.NE.OR P0, PT, R221, RZ, P0 ;  /* 0x000000ffdd00720c */ /* 0x000fc40000705670 */
[----:B------:R-:W-:Y:S01]  /*06c0*/  @!P3 MOV R2, 0x7f800000 ;  /* 0x7f8000000002b802 */ /* 0x000fe20000000f00 */
[----:B------:R-:W-:Y:S02]  /*06d0*/  ST.E.128 desc[UR4][R8.64], RZ ;  /* 0x000000ff08007985 */ /* 0x000fe4000c101d04 */
[----:B------:R-:W-:Y:S02]  /*06e0*/  @!P2 IMAD.MOV.U32 R0, RZ, RZ, 0x7f800000 ;  /* 0x7f800000ff00a424 */ /* 0x000fe400078e00ff */
[----:B------:R-:W-:Y:S04]  /*06f0*/  ST.E.128 desc[UR4][R10.64], RZ ;  /* 0x000000ff0a007985 */ /* 0x000fe8000c101d04 */
[----:B------:R-:W-:Y:S04]  /*0700*/  ST.E.128 desc[UR4][R4.64], RZ ;  /* 0x000000ff04007985 */ /* 0x000fe8000c101d04 */
[----:B------:R1:W-:Y:S04]  /*0710*/  @!P3 ST.E desc[UR4][R14.64+0x40], R2 ;  /* 0x000040020e00b985 */ /* 0x0003e8000c101904 */
[----:B------:R-:W-:Y:S04]  /*0720*/  @!P4 ST.E desc[UR4][R14.64], R6 ;  /* 0x000000060e00c985 */ /* 0x000fe8000c101904 */
[----:B------:R2:W-:Y:S01]  /*0730*/  @!P2 ST.E desc[UR4][R14.64+0x80], R0 ;  /* 0x000080000e00a985 */ /* 0x0005e2000c101904 */
[----:B-1----:R-:W-:-:S04]  /*0740*/  MOV R2, R240 ;  /* 0x000000f000027202 */ /* 0x002fc80000000f00 */
[----:B--2---:R-:W-:Y:S05]  /*0750*/  @P0 RET.REL.NODEC R2 `(_ZN5flash24flash_fwd_splitkv_kernelI23Flash_fwd_kernel_traitsILi64ELi64ELi256ELi4ELb0ELb0EN7cutlass6half_tE19Flash_kernel_traitsILi64ELi64ELi256ELi4ES3_EELb0ELb0ELb0ELb1ELb1ELb0ELb0ELb0EEEvNS_16Flash_fwd_paramsE) ;  /* 0xfffffff802280950 */ /* 0x004fea0003c3ffff */
[----:B------:R-:W-:Y:S02]  /*0760*/  MOV R0, 0x7f800000 ;  /* 0x7f80000000007802 */ /* 0x000fe40000000f00 */
[----:B------:R-:W-:-:S03]  /*0770*/  MOV R241, 0x0 ;  /* 0x0000000000f17802 */ /* 0x000fc60000000f00 */
[----:B------:R1:W-:Y:S02]  /*0780*/  ST.E desc[UR4][R14.64+0xc0], R0 ;  /* 0x0000c0000e007985 */ /* 0x0003e4000c101904 */
[----:B-1----:R-:W-:Y:S05]  /*0790*/  RET.REL.NODEC R240 `(_ZN5flash24flash_fwd_splitkv_kernelI23Flash_fwd_kernel_traitsILi64ELi64ELi256ELi4ELb0ELb0EN7cutlass6half_tE19Flash_kernel_traitsILi64ELi64ELi256ELi4ES3_EELb0ELb0ELb0ELb1ELb1ELb0ELb0ELb0EEEvNS_16Flash_fwd_paramsE) ;  /* 0xfffffff8f0187950 */ /* 0x002fea0003c3ffff */
.L_x_3751:
[----:B------:R-:W2:Y:S04]  /*07a0*/  LD.E.64 R4, desc[UR4][R2.64+0x158] ;  /* 0x0001580402047980 */ /* 0x000ea8000c101b00 */
[----:B------:R-:W3:Y:S01]  /*07b0*/  LD.E.64 R208, desc[UR4][R2.64+0x160] ;  /* 0x0001600402d07980 */ /* 0x000ee2000c101b00 */
[----:B------:R-:W-:Y:S01]  /*07c0*/  IMAD.MOV.U32 R7, RZ, RZ, R242 ;  /* 0x000000ffff077224 */ /* 0x000fe200078e00f2 */
[----:B------:R-:W-:Y:S01]  /*07d0*/  BSSY.RECONVERGENT B0, `(.L_x_3752) ;  /* 0x00000a7000007945 */ /* 0x000fe20003800200 */
[----:B--2---:R-:W-:-:S04]  /*07e0*/  ISETP.NE.U32.AND P0, PT, R4, RZ, PT ;  /* 0x000000ff0400720c */ /* 0x004fc80003f05070 */
[----:B------:R-:W-:Y:S01]  /*07f0*/  ISETP.NE.AND.EX P0, PT, R5, RZ, PT, P0 ;  /* 0x000000ff0500720c */ /* 0x000fe20003f05300 */
[----:B---3--:R1:W-:-:S12]  /*0800*/  STL.64 [R1], R208 ;  /* 0x000000d001007387 */ /* 0x0083d80000100a00 */
[----:B------:R-:W-:-:S05]  /*0810*/  @P0 IMAD.WIDE.U32 R4, R242, 0x4, R4 ;  /* 0x00000004f2040825 */ /* 0x000fca00078e0004 */
[----:B------:R1:W5:Y:S01]  /*0820*/  @P0 LD.E R7, desc[UR4][R4.64] ;  /* 0x0000000404070980 */ /* 0x000362000c101900 */
[----:B------:R-:W-:-:S04]  /*0830*/  ISETP.NE.U32.AND P0, PT, R208, RZ, PT ;  /* 0x000000ffd000720c */ /* 0x000fc80003f05070 */
[----:B------:R-:W-:-:S13]  /*0840*/  ISETP.NE.AND.EX P0, PT, R209, RZ, PT, P0 ;  /* 0x000000ffd100720c */ /* 0x000fda0003f05300 */
[----:B------:R-:W-:Y:S05]  /*0850*/  @!P0 BRA `(.L_x_3753) ;  /* 0x0000000400748947 */ /* 0x000fea0003800000 */
[----:B------:R-:W2:Y:S04]  /*0860*/  LD.E R15, desc[UR4][R2.64+0x170] ;  /* 0x00017004020f7980 */ /* 0x000ea8000c101900 */
[----:B------:R-:W3:Y:S04]  /*0870*/  LD.E.64 R8, desc[UR4][R2.64+0x168] ;  /* 0x0001680402087980 */ /* 0x000ee8000c101b00 */
[----:B-1----:R-:W4:Y:S01]  /*0880*/  LD.E R5, desc[UR4][R2.64+0x68] ;  /* 0x0000680402057980 */ /* 0x002f22000c101900 */
[----:B------:R-:W-:-:S03]  /*0890*/  LEA R191, R190, 0xffffff00, 0x8 ;  /* 0xffffff00bebf7811 */ /* 0x000fc600078e40ff */
[----:B------:R-:W4:Y:S01]  /*08a0*/  LD.E.64 R20, desc[UR4][R2.64+0x20] ;  /* 0x0000200402147980 */ /* 0x000f22000c101b00 */
[----:B------:R-:W-:-:S03]  /*08b0*/  IABS R4, R191 ;  /* 0x000000bf00047213 */ /* 0x000fc60000000000 */
[----:B------:R-:W4:Y:S04]  /*08c0*/  LD.E.64 R188, desc[UR4][R2.64+0x38] ;  /* 0x0000380402bc7980 */ /* 0x000f28000c101b00 */
[----:B------:R-:W4:Y:S04]  /*08d0*/  LD.E.64 R18, desc[UR4][R2.64+0x50] ;  /* 0x0000500402127980 */ /* 0x000f28000c101b00 */
[----:B------:R-:W4:Y:S04]  /*08e0*/  LD.E.64 R16, desc[UR4][R2.64+0x28] ;  /* 0x0000280402107980 */ /* 0x000f28000c101b00 */
[----:B------:R-:W5:Y:S01]  /*08f0*/  LD.E.64 R196, desc[UR4][R2.64+0x40] ;  /* 0x0000400402c47980 */ /* 0x000f62000c101b00 */
[----:B--2---:R-:W-:-:S04]  /*0900*/  IABS R6, R15 ;  /* 0x0000000f00067213 */ /* 0x004fc80000000000 */
[----:B------:R-:W1:Y:S08]  /*0910*/  I2F.RP R10, R6 ;  /* 0x00000006000a7306 */ /* 0x000e700000209400 */
[----:B-1----:R-:W1:Y:S02]  /*0920*/  MUFU.RCP R10, R10 ;  /* 0x0000000a000a7308 */ /* 0x002e640000001000 */
[----:B-1----:R-:W-:-:S06]  /*0930*/  VIADD R10, R10, 0xffffffe ;  /* 0x0ffffffe0a0a7836 */ /* 0x002fcc0000000000 */
[----:B------:R-:W1:Y:S01]  /*0940*/  F2I.FTZ.U32.TRUNC.NTZ R11, R10 ;  /* 0x0000000a000b7305 */ /* 0x000e62000021f000 */
[----:B------:R-:W-:Y:S01]  /*0950*/  IABS R0, R15 ;  /* 0x0000000f00007213 */ /* 0x000fe20000000000 */
[----:B-1---5:R-:W-:Y:S01]  /*0960*/  IMAD.MOV R7, RZ, RZ, -R11 ;  /* 0x000000ffff077224 */ /* 0x022fe200078e0a0b */
[----:B------:R-:W-:-:S03]  /*0970*/  MOV R10, RZ ;  /* 0x000000ff000a7202 */ /* 0x000fc60000000f00 */
[----:B------:R-:W-:-:S04]  /*0980*/  IMAD R7, R7, R6, RZ ;  /* 0x0000000607077224 */ /* 0x000fc800078e02ff */
[----:B------:R-:W-:Y:S02]  /*0990*/  IMAD.HI.U32 R7, R11, R7, R10 ;  /* 0x000000070b077227 */ /* 0x000fe400078e000a */
[----:B------:R-:W5:Y:S02]  /*09a0*/  LD.E.64 R10, desc[UR4][R2.64+0x58] ;  /* 0x00005804020a7980 */ /* 0x000f64000c101b00 */
        /* <DEDUP_REMOVED lines=54> */
[-C--:B------:R-:W-:Y:S02]  /*0d10*/  IMAD R8, R21, R4.reuse, RZ ;  /* 0x0000000415087224 */ /* 0x080fe400078e02ff */
[----:B------:R-:W-:-:S04]  /*0d20*/  IMAD.WIDE.U32 R12, R20, R4, RZ ;  /* 0x00000004140c7225 */ /* 0x000fc800078e00ff */
[----:B------:R-:W-:-:S05]  /*0d30*/  IMAD R8, R20, R7, R8 ;  /* 0x0000000714087224 */ /* 0x000fca00078e0208 */
[----:B------:R-:W-:-:S03]  /*0d40*/  IADD3 R13, PT, PT, R13, R8, RZ ;  /* 0x000000080d0d7210 */ /* 0x000fc60007ffe0ff */
        /* <DEDUP_REMOVED lines=14> */
.L_x_3753:
[----:B-1----:R-:W2:Y:S04]  /*0e30*/  LD.E R5, desc[UR4][R2.64+0x68] ;  /* 0x0000680402057980 */ /* 0x002ea8000c101900 */
[----:B------:R-:W3:Y:S04]  /*0e40*/  LD.E.64 R188, desc[UR4][R2.64+0x38] ;  /* 0x0000380402bc7980 */ /* 0x000ee8000c101b00 */
[----:B------:R-:W4:Y:S04]  /*0e50*/  LD.E.64 R18, desc[UR4][R2.64+0x20] ;  /* 0x0000200402127980 */ /* 0x000f28000c101b00 */
[----:B------:R-:W4:Y:S04]  /*0e60*/  LD.E.64 R196, desc[UR4][R2.64+0x40] ;  /* 0x0000400402c47980 */ /* 0x000f28000c101b00 */
[----:B------:R-:W4:Y:S04]  /*0e70*/  LD.E.64 R14, desc[UR4][R2.64+0x28] ;  /* 0x00002804020e7980 */ /* 0x000f28000c101b00 */
[----:B------:R-:W4:Y:S04]  /*0e80*/  LD.E.64 R16, desc[UR4][R2.64+0x50] ;  /* 0x0000500402107980 */ /* 0x000f28000c101b00 */
[----:B------:R1:W5:Y:S01]  /*0e90*/  LD.E.64 R10, desc[UR4][R2.64+0x58] ;  /* 0x00005804020a7980 */ /* 0x000362000c101b00 */
[----:B------:R-:W-:Y:S01]  /*0ea0*/  IMAD.MOV.U32 R20, RZ, RZ, RZ ;  /* 0x000000ffff147224 */ /* 0x000fe200078e00ff */
[----:B------:R-:W-:-:S02]  /*0eb0*/  LEA R191, R190, 0xffffff00, 0x8 ;  /* 0xffffff00bebf7811 */ /* 0x000fc400078e40ff */
[----:B------:R-:W-:Y:S02]  /*0ec0*/  MOV R195, RZ ;  /* 0x000000ff00c37202 */ /* 0x000fe40000000f00 */
[----:B--2---:R-:W-:-:S04]  /*0ed0*/  IABS R4, R5 ;  /* 0x0000000500047213 */ /* 0x004fc80000000000 */
[----:B------:R-:W2:Y:S08]  /*0ee0*/  I2F.RP R0, R4 ;  /* 0x0000000400007306 */ /* 0x000eb00000209400 */
[----:B--2---:R-:W2:Y:S02]  /*0ef0*/  MUFU.RCP R0, R0 ;  /* 0x0000000000007308 */ /* 0x004ea40000001000 */
[----:B--2---:R-:W-:-:S06]  /*0f00*/  IADD3 R0, PT, PT, R0, 0xffffffe, RZ ;  /* 0x0ffffffe00007810 */ /* 0x004fcc0007ffe0ff */
[----:B------:R-:W2:Y:S01]  /*0f10*/  F2I.FTZ.U32.TRUNC.NTZ R21, R0 ;  /* 0x0000000000157305 */ /* 0x000ea2000021f000 */
[----:B------:R-:W-:Y:S02]  /*0f20*/  IABS R12, R5 ;  /* 0x00000005000c7213 */ /* 0x000fe40000000000 */
[----:B--2---:R-:W-:-:S05]  /*0f30*/  IADD3 R0, PT, PT, RZ, -R21, RZ ;  /* 0x80000015ff007210 */ /* 0x004fca0007ffe0ff */
[----:B------:R-:W-:Y:S01]  /*0f40*/  IMAD R6, R0, R4, RZ ;  /* 0x0000000400067224 */ /* 0x000fe200078e02ff */
[----:B------:R-:W-:-:S03]  /*0f50*/  IABS R0, R241 ;  /* 0x000000f100007213 */ /* 0x000fc60000000000 */
[----:B------:R-:W-:Y:S01]  /*0f60*/  IMAD.HI.U32 R6, R21, R6, R20 ;  /* 0x0000000615067227 */ /* 0x000fe200078e0014 */
[----:B------:R-:W-:-:S05]  /*0f70*/  IADD3 R12, PT, PT, RZ, -R12, RZ ;  /* 0x8000000cff0c7210 */ /* 0x000fca0007ffe0ff */
[----:B------:R-:W-:-:S04]  /*0f80*/  IMAD.HI.U32 R6, R6, R0, RZ ;  /* 0x0000000006067227 */ /* 0x000fc800078e00ff */
[----:B------:R-:W-:-:S05]  /*0f90*/  IMAD R12, R6, R12, R0 ;  /* 0x0000000c060c7224 */ /* 0x000fca00078e0200 */
[----:B------:R-:W-:Y:S01]  /*0fa0*/  ISETP.GT.U32.AND P1, PT, R4, R12, PT ;  /* 0x0000000c0400720c */ /* 0x000fe20003f24070 */
[-C--:B---3--:R-:W-:Y:S01]  /*0fb0*/  IMAD R9, R189, R8.reuse, RZ ;  /* 0x00000008bd097224 */ /* 0x088fe200078e02ff */
[----:B------:R-:W-:Y:S01]  /*0fc0*/  SHF.R.S32.HI R0, RZ, 0x1f, R8 ;  /* 0x0000001fff007819 */ /* 0x000fe20000011408 */
[----:B------:R-:W-:-:S10]  /*0fd0*/  IMAD.WIDE.U32 R20, R188, R8, RZ ;  /* 0x00000008bc147225 */ /* 0x000fd400078e00ff */
[----:B------:R-:W-:-:S04]  /*0fe0*/  @!P1 IADD3 R12, PT, PT, R12, -R4, RZ ;  /* 0x800000040c0c9210 */ /* 0x000fc80007ffe0ff */
[----:B------:R-:W-:Y:S01]  /*0ff0*/  ISETP.GE.U32.AND P2, PT, R12, R4, PT ;  /* 0x000000040c00720c */ /* 0x000fe20003f46070 */
[----:B------:R-:W-:Y:S01]  /*1000*/  IMAD R9, R188, R0, R9 ;  /* 0x00000000bc097224 */ /* 0x000fe200078e0209 */
[----:B------:R-:W-:Y:S02]  /*1010*/  LOP3.LUT R12, R241, R5, RZ, 0x3c, !PT ;  /* 0x00000005f10c7212 */ /* 0x000fe400078e3cff */
[----:B------:R-:W-:Y:S01]  /*1020*/  @!P1 IADD3 R6, PT, PT, R6, 0x1, RZ ;  /* 0x0000000106069810 */ /* 0x000fe20007ffe0ff */
[----:B------:R-:W-:Y:S01]  /*1030*/  IMAD.IADD R21, R21, 0x1, R9 ;  /* 0x0000000115157824 */ /* 0x000fe200078e0209 */
[----:B-----5:R-:W-:Y:S01]  /*1040*/  SHF.R.S32.HI R4, RZ, 0x1f, R7 ;  /* 0x0000001fff047819 */ /* 0x020fe20000011407 */
[----:B----4-:R-:W-:Y:S01]  /*1050*/  IMAD R9, R19, R7, RZ ;  /* 0x0000000713097224 */ /* 0x010fe200078e02ff */
[----:B------:R-:W-:Y:S02]  /*1060*/  ISETP.GE.AND P0, PT, R12, RZ, PT ;  /* 0x000000ff0c00720c */ /* 0x000fe40003f06270 */
[----:B------:R-:W-:Y:S01]  /*1070*/  ISETP.NE.AND P1, PT, R5, RZ, PT ;  /* 0x000000ff0500720c */ /* 0x000fe20003f25270 */
[----:B------:R-:W-:-:S02]  /*1080*/  IMAD R9, R18, R4, R9 ;  /* 0x0000000412097224 */ /* 0x000fc400078e0209 */
[----:B------:R-:W-:Y:S02]  /*1090*/  @P2 VIADD R6, R6, 0x1 ;  /* 0x0000000106062836 */ /* 0x000fe40000000000 */
[----:B------:R-:W-:-:S03]  /*10a0*/  IMAD.WIDE.U32 R18, R18, R7, R20 ;  /* 0x0000000712127225 */ /* 0x000fc600078e0014 */
[----:B------:R-:W-:Y:S01]  /*10b0*/  MOV R12, R6 ;  /* 0x00000006000c7202 */ /* 0x000fe20000000f00 */
[-C--:B------:R-:W-:Y:S01]  /*10c0*/  IMAD R6, R197, R8.reuse, RZ ;  /* 0x00000008c5067224 */ /* 0x080fe200078e02ff */
[----:B------:R-:W-:Y:S01]  /*10d0*/  IADD3 R19, PT, PT, R19, R9, RZ ;  /* 0x0000000913137210 */ /* 0x000fe20007ffe0ff */
[----:B------:R-:W-:Y:S01]  /*10e0*/  IMAD.WIDE.U32 R20, R196, R8, RZ ;  /* 0x00000008c4147225 */ /* 0x000fe200078e00ff */
[----:B------:R-:W-:-:S03]  /*10f0*/  @!P0 IADD3 R12, PT, PT, -R12, RZ, RZ ;  /* 0x000000ff0c0c8210 */ /* 0x000fc60007ffe1ff */
[----:B------:R-:W-:Y:S01]  /*1100*/  IMAD R6, R196, R0, R6 ;  /* 0x00000000c4067224 */ /* 0x000fe200078e0206 */
[----:B------:R-:W-:Y:S01]  /*1110*/  @!P1 LOP3.LUT R12, RZ, R5, RZ, 0x33, !PT ;  /* 0x00000005ff0c9212 */ /* 0x000fe200078e33ff */
[-C--:B------:R-:W-:Y:S02]  /*1120*/  IMAD R9, R189, R191.reuse, RZ ;  /* 0x000000bfbd097224 */ /* 0x080fe400078e02ff */
[----:B------:R-:W-:Y:S01]  /*1130*/  IMAD.WIDE.U32 R18, R188, R191, R18 ;  /* 0x000000bfbc127225 */ /* 0x000fe200078e0012 */
[----:B------:R-:W-:-:S03]  /*1140*/  IADD3 R21, PT, PT, R21, R6, RZ ;  /* 0x0000000615157210 */ /* 0x000fc60007ffe0ff */
[-C--:B------:R-:W-:Y:S01]  /*1150*/  IMAD R0, R15, R7.reuse, RZ ;  /* 0x000000070f007224 */ /* 0x080fe200078e02ff */
[----:B------:R-:W-:Y:S01]  /*1160*/  SHF.R.S32.HI R8, RZ, 0x1f, R12 ;  /* 0x0000001fff087819 */ /* 0x000fe2000001140c */
[----:B------:R-:W-:Y:S02]  /*1170*/  IMAD.IADD R19, R19, 0x1, R9 ;  /* 0x0000000113137824 */ /* 0x000fe400078e0209 */
[----:B------:R-:W-:Y:S02]  /*1180*/  IMAD R6, R17, R12, RZ ;  /* 0x0000000c11067224 */ /* 0x000fe400078e02ff */
[C---:B------:R-:W-:Y:S02]  /*1190*/  IMAD R0, R14.reuse, R4, R0 ;  /* 0x000000040e007224 */ /* 0x040fe400078e0200 */
[----:B------:R-:W-:-:S04]  /*11a0*/  IMAD.WIDE.U32 R14, R14, R7, R20 ;  /* 0x000000070e0e7225 */ /* 0x000fc800078e0014 */
[----:B------:R-:W-:Y:S01]  /*11b0*/  IMAD.WIDE.U32 R12, R16, R12, R18 ;  /* 0x0000000c100c7225 */ /* 0x000fe200078e0012 */
[----:B------:R-:W-:-:S03]  /*11c0*/  MOV R17, R14 ;  /* 0x0000000e00117202 */ /* 0x000fc60000000f00 */
[----:B------:R-:W-:Y:S01]  /*11d0*/  IMAD R6, R16, R8, R6 ;  /* 0x0000000810067224 */ /* 0x000fe200078e0206 */
[----:B------:R-:W-:Y:S01]  /*11e0*/  IADD3 R16, PT, PT, R15, R0, RZ ;  /* 0x000000000f107210 */ /* 0x000fe20007ffe0ff */
[----:B------:R-:W-:Y:S01]  /*11f0*/  IMAD.MOV.U32 R14, RZ, RZ, RZ ;  /* 0x000000ffff0e7224 */ /* 0x000fe200078e00ff */
[----:B------:R-:W-:Y:S01]  /*1200*/  MOV R7, R12 ;  /* 0x0000000c00077202 */ /* 0x000fe20000000f00 */
[----:B------:R-:W-:Y:S01]  /*1210*/  IMAD.IADD R6, R13, 0x1, R6 ;  /* 0x000000010d067824 */ /* 0x000fe200078e0206 */
[----:B------:R-:W-:Y:S02]  /*1220*/  MOV R0, RZ ;  /* 0x000000ff00007202 */ /* 0x000fe40000000f00 */
[----:B-1----:R-:W-:Y:S02]  /*1230*/  MOV R15, R191 ;  /* 0x000000bf000f7202 */ /* 0x002fe40000000f00 */
.L_x_3754:
[----:B------:R-:W-:Y:S05]  /*1240*/  BSYNC.RECONVERGENT B0 ;  /* 0x0000000000007941 */ /* 0x000fea0003800200 */
.L_x_3752:
[----:B------:R-:W2:Y:S04]  /*1250*/  LD.E.64 R28, desc[UR4][R2.64+0x18] ;  /* 0x00001804021c7980 */ /* 0x000ea8000c101b00 */
[----:B------:R-:W3:Y:S04]  /*1260*/  LD.E.64 R22, desc[UR4][R2.64+0x30] ;  /* 0x0000300402167980 */ /* 0x000ee8000c101b00 */
[----:B------:R-:W4:Y:S04]  /*1270*/  LD.E.64 R26, desc[UR4][R2.64+0x48] ;  /* 0x00004804021a7980 */ /* 0x000f28000c101b00 */
[----:B------:R-:W4:Y:S04]  /*1280*/  LD.E.64 R8, desc[UR4][R2.64+0x8] ;  /* 0x0000080402087980 */ /* 0x000f28000c101b00 */
[----:B------:R-:W4:Y:S04]  /*1290*/  LD.E.64 R18, desc[UR4][R2.64] ;  /* 0x0000000402127980 */ /* 0x000f28000c101b00 */
[----:B------:R-:W4:Y:S01]  /*12a0*/  LD.E.64 R12, desc[UR4][R2.64+0x10] ;  /* 0x00001004020c7980 */ /* 0x000f22000c101b00 */
        /* <DEDUP_REMOVED lines=17> */
[----:B------:R-:W-:Y:S01]  /*13c0*/  @!P1 IMAD.IADD R20, R20, 0x1, -R4 ;  /* 0x0000000114149824 */ /* 0x000fe200078e0a04 */
[----:B------:R-:W-:-:S04]  /*13d0*/  IADD3 R24, P0, PT, R220, R17, RZ ;  /* 0x00000011dc187210 */ /* 0x000fc80007f1e0ff */
[----:B------:R-:W-:Y:S02]  /*13e0*/  ISETP.GE.U32.AND P2, PT, R20, R4, PT ;  /* 0x000000041400720c */ /* 0x000fe40003f46070 */
[----:B------:R-:W-:Y:S01]  /*13f0*/  LOP3.LUT R4, R241, R5, RZ, 0x3c, !PT ;  /* 0x00000005f1047212 */ /* 0x000fe200078e3cff */
[----:B------:R-:W-:Y:S01]  /*1400*/  IMAD.X R25, RZ, RZ, R16, P0 ;  /* 0x000000ffff197224 */ /* 0x000fe200000e0610 */
[----:B------:R-:W-:Y:S02]  /*1410*/  @!P1 IADD3 R21, PT, PT, R21, 0x1, RZ ;  /* 0x0000000115159810 */ /* 0x000fe40007ffe0ff */
[----:B------:R-:W-:Y:S01]  /*1420*/  ISETP.GE.AND P0, PT, R4, RZ, PT ;  /* 0x000000ff0400720c */ /* 0x000fe20003f06270 */
[----:B------:R-:W-:Y:S01]  /*1430*/  IMAD R14, R14, R196, RZ ;  /* 0x000000c40e0e7224 */ /* 0x000fe200078e02ff */
[----:B------:R-:W-:Y:S01]  /*1440*/  ISETP.NE.AND P1, PT, R5, RZ, PT ;  /* 0x000000ff0500720c */ /* 0x000fe20003f25270 */
[----:B------:R-:W-:-:S04]  /*1450*/  IMAD.MOV.U32 R30, RZ, RZ, R220 ;  /* 0x000000ffff1e7224 */ /* 0x000fc800078e00dc */
[----:B------:R-:W-:Y:S02]  /*1460*/  @P2 VIADD R21, R21, 0x1 ;  /* 0x0000000115152836 */ /* 0x000fe40000000000 */
[----:B------:R-:W-:Y:S01]  /*1470*/  IMAD.MOV.U32 R31, RZ, RZ, RZ ;  /* 0x000000ffff1f7224 */ /* 0x000fe200078e00ff */
[----:B------:R-:W-:Y:S01]  /*1480*/  LOP3.LUT R16, R250, 0x1c0, RZ, 0xc0, !PT ;  /* 0x000001c0fa107812 */ /* 0x000fe200078ec0ff */
[----:B------:R-:W-:Y:S02]  /*1490*/  IMAD.MOV.U32 R4, RZ, RZ, R21 ;  /* 0x000000ffff047224 */ /* 0x000fe400078e0015 */
[C---:B------:R-:W-:Y:S02]  /*14a0*/  IMAD R14, R15.reuse, R197, R14 ;  /* 0x000000c50f0e7224 */ /* 0x040fe400078e020e */
[----:B------:R-:W-:Y:S01]  /*14b0*/  IMAD.WIDE.U32 R24, R15, R196, R24 ;  /* 0x000000c40f187225 */ /* 0x000fe200078e0018 */
[----:B------:R-:W-:Y:S02]  /*14c0*/  LOP3.LUT R16, R16, 0x38, R221, 0xf8, !PT ;  /* 0x0000003810107812 */ /* 0x000fe400078ef8dd */
[----:B------:R-:W-:Y:S01]  /*14d0*/  @!P0 IADD3 R4, PT, PT, -R4, RZ, RZ ;  /* 0x000000ff04048210 */ /* 0x000fe20007ffe1ff */
[----:B------:R-:W-:Y:S01]  /*14e0*/  IMAD.IADD R17, R25, 0x1, R14 ;  /* 0x0000000119117824 */ /* 0x000fe200078e020e */
[----:B------:R-:W-:-:S02]  /*14f0*/  IADD3 R32, P0, PT, R220, R7, RZ ;  /* 0x00000007dc207210 */ /* 0x000fc40007f1e0ff */
[----:B------:R-:W-:Y:S02]  /*1500*/  SHF.R.U32.HI R14, RZ, 0x3, R221 ;  /* 0x00000003ff0e7819 */ /* 0x000fe400000116dd */
[----:B------:R-:W-:Y:S01]  /*1510*/  LOP3.LUT R16, R16, R220, RZ, 0x3c, !PT ;  /* 0x000000dc10107212 */ /* 0x000fe200078e3cff */
[----:B------:R-:W-:Y:S01]  /*1520*/  IMAD.X R33, RZ, RZ, R6, P0 ;  /* 0x000000ffff217224 */ /* 0x000fe200000e0606 */
[----:B------:R-:W-:Y:S02]  /*1530*/  @!P1 LOP3.LUT R4, RZ, R5, RZ, 0x33, !PT ;  /* 0x00000005ff049212 */ /* 0x000fe400078e33ff */
[----:B------:R-:W-:Y:S01]  /*1540*/  LOP3.LUT R250, R16, 0x1e00, R250, 0xf8, !PT ;  /* 0x00001e0010fa7812 */ /* 0x000fe200078ef8fa */
[----:B------:R-:W-:Y:S01]  /*1550*/  IMAD.MOV.U32 R16, RZ, RZ, R24 ;  /* 0x000000ffff107224 */ /* 0x000fe200078e0018 */
[----:B------:R-:W1:Y:S01]  /*1560*/  S2UR UR6, SR_CgaCtaId ;  /* 0x00000000000679c3 */ /* 0x000e620000008800 */
[----:B------:R-:W-:Y:S02]  /*1570*/  IMAD R236, R189, R14, RZ ;  /* 0x0000000ebdec7224 */ /* 0x000fe400078e02ff */
[----:B------:R-:W-:Y:S01]  /*1580*/  IMAD.WIDE.U32 R32, R14, R188, R32 ;  /* 0x000000bc0e207225 */ /* 0x000fe200078e0020 */
[----:B------:R-:W-:-:S03]  /*1590*/  SHF.R.S32.HI R6, RZ, 0x1f, R4 ;  /* 0x0000001fff067819 */ /* 0x000fc60000011404 */
[----:B-----5:R-:W-:-:S04]  /*15a0*/  IMAD.WIDE.U32 R16, R4, R10, R16 ;  /* 0x0000000a04107225 */ /* 0x020fc800078e0010 */
[----:B------:R-:W-:Y:S02]  /*15b0*/  IMAD.IADD R236, R33, 0x1, R236 ;  /* 0x0000000121ec7824 */ /* 0x000fe400078e02ec */
[----:B------:R-:W-:-:S04]  /*15c0*/  IMAD R4, R11, R4, RZ ;  /* 0x000000040b047224 */ /* 0x000fc800078e02ff */
[----:B------:R-:W-:Y:S02]  /*15d0*/  IMAD R4, R6, R10, R4 ;  /* 0x0000000a06047224 */ /* 0x000fe400078e0204 */
[C---:B------:R-:W-:Y:S01]  /*15e0*/  IMAD.SHL.U32 R232, R188.reuse, 0x20, RZ ;  /* 0x00000020bce87824 */ /* 0x040fe200078e00ff */
[----:B------:R-:W-:Y:S01]  /*15f0*/  SHF.L.U64.HI R233, R188, 0x5, R189 ;  /* 0x00000005bce97819 */ /* 0x000fe200000102bd */
[----:B------:R-:W-:Y:S02]  /*1600*/  UMOV UR7, 0x400 ;  /* 0x0000040000077882 */ /* 0x000fe40000000000 */
[----:B-1----:R-:W-:-:S06]  /*1610*/  ULEA UR6, UR6, UR7, 0x18 ;  /* 0x0000000706067291 */ /* 0x002fcc000f8ec0ff */
[----:B------:R-:W-:-:S04]  /*1620*/  IMAD.U32 R222, RZ, RZ, UR6 ;  /* 0x00000006ffde7e24 */ /* 0x000fc8000f8e00ff */
[----:B------:R-:W-:Y:S02]  /*1630*/  IMAD R250, R250, 0x2, R222 ;  /* 0x00000002fafa7824 */ /* 0x000fe400078e02de */
[----:B------:R-:W-:Y:S02]  /*1640*/  IMAD.IADD R17, R17, 0x1, R4 ;  /* 0x0000000111117824 */ /* 0x000fe400078e0204 */
[----:B------:R-:W-:-:S04]  /*1650*/  IMAD.WIDE.U32 R16, R14, R196, R16 ;  /* 0x000000c40e107225 */ /* 0x000fc800078e0010 */
[-C--:B--2---:R-:W-:Y:S02]  /*1660*/  IMAD R15, R29, R242.reuse, RZ ;  /* 0x000000f21d0f7224 */ /* 0x084fe400078e02ff */
[----:B------:R-:W-:-:S04]  /*1670*/  IMAD.WIDE.U32 R28, R28, R242, R30 ;  /* 0x000000f21c1c7225 */ /* 0x000fc800078e001e */
[----:B------:R-:W-:Y:S02]  /*1680*/  IMAD.IADD R29, R29, 0x1, R15 ;  /* 0x000000011d1d7824 */ /* 0x000fe400078e020f */
[----:B------:R-:W-:Y:S01]  /*1690*/  IMAD.MOV.U32 R15, RZ, RZ, RZ ;  /* 0x000000ffff0f7224 */ /* 0x000fe200078e00ff */
[C---:B---3--:R-:W-:Y:S01]  /*16a0*/  SHF.L.U64.HI R31, R22.reuse, 0x5, R23 ;  /* 0x00000005161f7819 */ /* 0x048fe20000010217 */
[----:B------:R-:W-:Y:S01]  /*16b0*/  IMAD.WIDE.U32 R20, R243, 0x40, R14 ;  /* 0x00000040f3147825 */ /* 0x000fe200078e000e */
[----:B------:R-:W-:-:S03]  /*16c0*/  SHF.L.U64.HI R25, R22, 0x4, R23 ;  /* 0x0000000416197819 */ /* 0x000fc60000010217 */
[C---:B------:R-:W-:Y:S02]  /*16d0*/  IMAD.SHL.U32 R30, R22.reuse, 0x20, RZ ;  /* 0x00000020161e7824 */ /* 0x040fe400078e00ff */
[----:B------:R-:W-:Y:S02]  /*16e0*/  IMAD R7, R21, R22, RZ ;  /* 0x0000001615077224 */ /* 0x000fe400078e02ff */
[----:B------:R-:W-:Y:S01]  /*16f0*/  IMAD.SHL.U32 R24, R22, 0x10, RZ ;  /* 0x0000001016187824 */ /* 0x000fe200078e00ff */
[----:B----4-:R-:W-:Y:S01]  /*1700*/  LEA R237, P0, R32, R8, 0x1 ;  /* 0x0000000820ed7211 */ /* 0x010fe200078008ff */
[----:B------:R-:W-:Y:S02]  /*1710*/  IMAD R5, R27, R241, RZ ;  /* 0x000000f11b057224 */ /* 0x000fe400078e02ff */
[----:B------:R-:W-:-:S04]  /*1720*/  IMAD.WIDE.U32 R26, R241, R26, R28 ;  /* 0x0000001af11a7225 */ /* 0x000fc800078e001c */
[----:B------:R-:W-:-:S04]  /*1730*/  IMAD.WIDE.U32 R30, R22, R20, R30 ;  /* 0x00000014161e7225 */ /* 0x000fc800078e001e */
[-C--:B------:R-:W-:Y:S02]  /*1740*/  IMAD R7, R23, R20.reuse, R7 ;  /* 0x0000001417077224 */ /* 0x080fe400078e0207 */
[----:B------:R-:W-:Y:S01]  /*1750*/  IMAD.WIDE.U32 R28, R22, R20, R24 ;  /* 0x00000014161c7225 */ /* 0x000fe200078e0018 */
[----:B------:R-:W-:Y:S02]  /*1760*/  LEA.HI.X R236, R32, R9, R236, 0x1, P0 ;  /* 0x0000000920ec7211 */ /* 0x000fe400000f0cec */
[----:B------:R-:W-:Y:S01]  /*1770*/  IADD3 R27, PT, PT, R27, R5, RZ ;  /* 0x000000051b1b7210 */ /* 0x000fe20007ffe0ff */
[----:B------:R-:W-:Y:S01]  /*1780*/  IMAD.IADD R10, R7, 0x1, R31 ;  /* 0x00000001070a7824 */ /* 0x000fe200078e021f */
[CC--:B------:R-:W-:Y:S02]  /*1790*/  IADD3 R6, P1, P0, R26.reuse, R30.reuse, R24 ;  /* 0x0000001e1a067210 */ /* 0x0c0fe4000783e018 */
[C---:B------:R-:W-:Y:S02]  /*17a0*/  IADD3 R11, P2, PT, R26.reuse, R30, RZ ;  /* 0x0000001e1a0b7210 */ /* 0x040fe40007f5e0ff */
[----:B------:R-:W-:-:S02]  /*17b0*/  IADD3 R9, P3, PT, R26, R28, RZ ;  /* 0x0000001c1a097210 */ /* 0x000fc40007f7e0ff */
[C---:B------:R-:W-:Y:S01]  /*17c0*/  IADD3.X R5, PT, PT, R27.reuse, R10, R25, P1, P0 ;  /* 0x0000000a1b057210 */ /* 0x040fe20000fe0419 */
[----:B------:R-:W-:Y:S01]  /*17d0*/  IMAD.X R10, R10, 0x1, R27, P2 ;  /* 0x000000010a0a7824 */ /* 0x000fe200010e061b */
[----:B------:R-:W-:Y:S01]  /*17e0*/  IADD3.X R8, PT, PT, R27, R7, R29, P3, !PT ;  /* 0x000000071b087210 */ /* 0x000fe20001ffe41d */
[----:B------:R-:W-:Y:S01]  /*17f0*/  IMAD.WIDE.U32 R26, R22, R20, R26 ;  /* 0x00000014161a7225 */ /* 0x000fe200078e001a */
[----:B------:R-:W-:Y:S02]  /*1800*/  IADD3 R20, P0, PT, R232, R237, RZ ;  /* 0x000000ede8147210 */ /* 0x000fe40007f1e0ff */
[-C--:B------:R-:W-:Y:S02]  /*1810*/  LEA R24, P2, R9, R18.reuse, 0x1 ;  /* 0x0000001209187211 */ /* 0x080fe400078408ff */
[----:B------:R-:W-:Y:S01]  /*1820*/  LEA R22, P1, R11, R18, 0x1 ;  /* 0x000000120b167211 */ /* 0x000fe200078208ff */
[----:B------:R-:W-:Y:S01]  /*1830*/  IMAD.X R21, R233, 0x1, R236, P0 ;  /* 0x00000001e9157824 */ /* 0x000fe200000e06ec */
[----:B------:R-:W-:-:S02]  /*1840*/  LEA.HI.X R25, R9, R19, R8, 0x1, P2 ;  /* 0x0000001309197211 */ /* 0x000fc400010f0c08 */
[----:B------:R-:W-:Y:S01]  /*1850*/  IADD3 R8, P0, PT, R20, R232, RZ ;  /* 0x000000e814087210 */ /* 0x000fe20007f1e0ff */
[----:B------:R-:W-:Y:S01]  /*1860*/  IMAD.IADD R7, R27, 0x1, R7 ;  /* 0x000000011b077824 */ /* 0x000fe200078e0207 */
[----:B------:R-:W-:Y:S02]  /*1870*/  LEA.HI.X R23, R11, R19, R10, 0x1, P1 ;  /* 0x000000130b177211 */ /* 0x000fe400008f0c0a */
[-C--:B------:R-:W-:Y:S02]  /*1880*/  LEA R10, P2, R26, R18.reuse, 0x1 ;  /* 0x000000121a0a7211 */ /* 0x080fe400078408ff */
[----:B------:R-:W-:Y:S02]  /*1890*/  LEA R28, P1, R6, R18, 0x1 ;  /* 0x00000012061c7211 */ /* 0x000fe400078208ff */
[----:B------:R-:W-:Y:S02]  /*18a0*/  IADD3.X R9, PT, PT, R21, R233, RZ, P0, !PT ;  /* 0x000000e915097210 */ /* 0x000fe400007fe4ff */
[----:B------:R-:W-:-:S02]  /*18b0*/  IADD3 R18, P0, PT, R8, R232, RZ ;  /* 0x000000e808127210 */ /* 0x000fc40007f1e0ff */
[-C--:B------:R-:W-:Y:S02]  /*18c0*/  LEA.HI.X R11, R26, R19.reuse, R7, 0x1, P2 ;  /* 0x000000131a0b7211 */ /* 0x080fe400010f0c07 */
[----:B------:R-:W-:Y:S01]  /*18d0*/  LEA.HI.X R29, R6, R19, R5, 0x1, P1 ;  /* 0x00000013061d7211 */ /* 0x000fe200008f0c05 */
[--C-:B------:R-:W-:Y:S01]  /*18e0*/  IMAD.X R19, R9, 0x1, R233.reuse, P0 ;  /* 0x0000000109137824 */ /* 0x100fe200000e06e9 */
[-C--:B------:R-:W-:Y:S01]  /*18f0*/  IADD3 R6, P0, PT, R18, R232.reuse, RZ ;  /* 0x000000e812067210 */ /* 0x080fe20007f1e0ff */
[----:B------:R-:W-:Y:S01]  /*1900*/  @!PT LDS RZ, [RZ] ;  /* 0x00000000fffff984 */ /* 0x000fe20000000800 */
[----:B------:R-:W-:Y:S01]  /*1910*/  @!PT LDS RZ, [RZ] ;  /* 0x00000000fffff984 */ /* 0x000fe20000000800 */
[----:B------:R-:W-:Y:S01]  /*1920*/  @!PT LDS RZ, [RZ] ;  /* 0x00000000fffff984 */ /* 0x000fe20000000800 */
[----:B------:R1:W-:Y:S04]  /*1930*/  LDGSTS.E.BYPASS.LTC128B.128 [R250], desc[UR4][R10.64] ;  /* 0x000000000afa7fae */ /* 0x0003e8000b981a04 */
[----:B------:R-:W-:Y:S01]  /*1940*/  IMAD.X R7, R19, 0x1, R233, P0 ;  /* 0x0000000113077824 */ /* 0x000fe200000e06e9 */
[----:B------:R2:W-:Y:S04]  /*1950*/  LDGSTS.E.BYPASS.LTC128B.128 [R250+0x800], desc[UR4][R24.64] ;  /* 0x0080000018fa7fae */ /* 0x0005e8000b981a04 */
[----:B------:R3:W-:Y:S04]  /*1960*/  LDGSTS.E.BYPASS.LTC128B.128 [R250+0x1000], desc[UR4][R22.64] ;  /* 0x0100000016fa7fae */ /* 0x0007e8000b981a04 */
[----:B------:R-:W-:Y:S01]  /*1970*/  LDGSTS.E.BYPASS.LTC128B.128 [R250+0x1800], desc[UR4][R28.64] ;  /* 0x018000001cfa7fae */ /* 0x000fe2000b981a04 */
[----:B-1----:R-:W-:-:S05]  /*1980*/  IADD3 R10, P0, PT, R6, R232, RZ ;  /* 0x000000e8060a7210 */ /* 0x002fca0007f1e0ff */
[----:B------:R-:W-:Y:S01]  /*1990*/  IMAD.X R11, R7, 0x1, R233, P0 ;  /* 0x00000001070b7824 */ /* 0x000fe200000e06e9 */
[----:B--2---:R-:W-:Y:S01]  /*19a0*/  IADD3 R24, P0, PT, R10, R232, RZ ;  /* 0x000000e80a187210 */ /* 0x004fe20007f1e0ff */
[----:B---3--:R-:W-:Y:S02]  /*19b0*/  IMAD.MOV.U32 R22, RZ, RZ, R237 ;  /* 0x000000ffff167224 */ /* 0x008fe400078e00ed */
[----:B------:R-:W-:Y:S01]  /*19c0*/  IMAD.MOV.U32 R23, RZ, RZ, R236 ;  /* 0x000000ffff177224 */ /* 0x000fe200078e00ec */
[----:B------:R-:W-:-:S04]  /*19d0*/  IADD3.X R25, PT, PT, R11, R233, RZ, P0, !PT ;  /* 0x000000e90b197210 */ /* 0x000fc800007fe4ff */
[----:B------:R1:W-:Y:S04]  /*19e0*/  LDGSTS.E.BYPASS.LTC128B.128 [R250+0x2000], desc[UR4][R22.64] ;  /* 0x0200000016fa7fae */ /* 0x0003e8000b981a04 */
[----:B------:R2:W-:Y:S04]  /*19f0*/  LDGSTS.E.BYPASS.LTC128B.128 [R250+0x2800], desc[UR4][R20.64] ;  /* 0x0280000014fa7fae */ /* 0x0005e8000b981a04 */
[----:B------:R-:W-:Y:S04]  /*1a00*/  LDGSTS.E.BYPASS.LTC128B.128 [R250+0x3000], desc[UR4][R8.64] ;  /* 0x0300000008fa7fae */ /* 0x000fe8000b981a04 */
[----:B------:R-:W-:Y:S04]  /*1a10*/  LDGSTS.E.BYPASS.LTC128B.128 [R250+0x3800], desc[UR4][R18.64] ;  /* 0x0380000012fa7fae */ /* 0x000fe8000b981a04 */
[----:B------:R3:W-:Y:S01]  /*1a20*/  LDGSTS.E.BYPASS.LTC128B.128 [R250+0x4000], desc[UR4][R6.64] ;  /* 0x0400000006fa7fae */ /* 0x0007e2000b981a04 */
[----:B------:R-:W-:-:S03]  /*1a30*/  IMAD R14, R197, R14, RZ ;  /* 0x0000000ec50e7224 */ /* 0x000fc600078e02ff */
[----:B------:R4:W-:Y:S01]  /*1a40*/  LDGSTS.E.BYPASS.LTC128B.128 [R250+0x4800], desc[UR4][R10.64] ;  /* 0x048000000afa7fae */ /* 0x0009e2000b981a04 */
[----:B-1----:R-:W-:Y:S01]  /*1a50*/  IADD3 R22, P0, PT, R24, R232, RZ ;  /* 0x000000e818167210 */ /* 0x002fe20007f1e0ff */
[----:B------:R-:W-:Y:S01]  /*1a60*/  IMAD.IADD R14, R17, 0x1, R14 ;  /* 0x00000001110e7824 */ /* 0x000fe200078e020e */
[----:B------:R-:W-:Y:S01]  /*1a70*/  LEA R239, P1, R16, R12, 0x1 ;  /* 0x0000000c10ef7211 */ /* 0x000fe200078208ff */
[----:B------:R-:W-:Y:S02]  /*1a80*/  LDGSTS.E.BYPASS.LTC128B.128 [R250+0x5000], desc[UR4][R24.64] ;  /* 0x0500000018fa7fae */ /* 0x000fe4000b981a04 */
[--C-:B------:R-:W-:Y:S01]  /*1a90*/  IMAD.X R23, R25, 0x1, R233.reuse, P0 ;  /* 0x0000000119177824 */ /* 0x100fe200000e06e9 */
[-C--:B--2---:R-:W-:Y:S02]  /*1aa0*/  IADD3 R20, P0, PT, R22, R232.reuse, RZ ;  /* 0x000000e816147210 */ /* 0x084fe40007f1e0ff */
[----:B------:R-:W-:Y:S02]  /*1ab0*/  LEA.HI.X R238, R16, R13, R14, 0x1, P1 ;  /* 0x0000000d10ee7211 */ /* 0x000fe400008f0c0e */
[----:B------:R-:W-:Y:S01]  /*1ac0*/  LDGSTS.E.BYPASS.LTC128B.128 [R250+0x5800], desc[UR4][R22.64] ;  /* 0x0580000016fa7fae */ /* 0x000fe2000b981a04 */
[----:B------:R-:W-:Y:S01]  /*1ad0*/  IMAD.X R21, R23, 0x1, R233, P0 ;  /* 0x0000000117157824 */ /* 0x000fe200000e06e9 */
[----:B------:R-:W-:-:S04]  /*1ae0*/  IADD3 R4, P0, PT, R20, R232, RZ ;  /* 0x000000e814047210 */ /* 0x000fc80007f1e0ff */
[----:B------:R-:W-:Y:S01]  /*1af0*/  LDGSTS.E.BYPASS.LTC128B.128 [R250+0x6000], desc[UR4][R20.64] ;  /* 0x0600000014fa7fae */ /* 0x000fe2000b981a04 */
[----:B------:R-:W-:Y:S01]  /*1b00*/  IMAD.X R5, R21, 0x1, R233, P0 ;  /* 0x0000000115057824 */ /* 0x000fe200000e06e9 */
[----:B---3--:R-:W-:-:S04]  /*1b10*/  IADD3 R6, P0, PT, R4, R232, RZ ;  /* 0x000000e804067210 */ /* 0x008fc80007f1e0ff */
[----:B------:R-:W-:Y:S01]  /*1b20*/  LDGSTS.E.BYPASS.LTC128B.128 [R250+0x6800], desc[UR4][R4.64] ;  /* 0x0680000004fa7fae */ /* 0x000fe2000b981a04 */
[----:B------:R-:W-:Y:S01]  /*1b30*/  IMAD.X R7, R5, 0x1, R233, P0 ;  /* 0x0000000105077824 */ /* 0x000fe200000e06e9 */
[----:B------:R-:W-:-:S04]  /*1b40*/  IADD3 R8, P0, PT, R6, R232, RZ ;  /* 0x000000e806087210 */ /* 0x000fc80007f1e0ff */
[----:B------:R-:W-:Y:S01]  /*1b50*/  IADD3.X R9, PT, PT, R7, R233, RZ, P0, !PT ;  /* 0x000000e907097210 */ /* 0x000fe200007fe4ff */
[----:B------:R1:W-:Y:S01]  /*1b60*/  LDGSTS.E.BYPASS.LTC128B.128 [R250+0x7000], desc[UR4][R6.64] ;  /* 0x0700000006fa7fae */ /* 0x0003e2000b981a04 */
[----:B----4-:R-:W-:-:S03]  /*1b70*/  IADD3 R10, P0, PT, R8, R232, RZ ;  /* 0x000000e8080a7210 */ /* 0x010fc60007f1e0ff */
[----:B------:R-:W-:Y:S02]  /*1b80*/  LDGSTS.E.BYPASS.LTC128B.128 [R250+0x7800], desc[UR4][R8.64] ;  /* 0x0780000008fa7fae */ /* 0x000fe4000b981a04 */
[----:B------:R-:W-:Y:S01]  /*1b90*/  IMAD.X R11, R9, 0x1, R233, P0 ;  /* 0x00000001090b7824 */ /* 0x000fe200000e06e9 */
[----:B------:R-:W-:-:S04]  /*1ba0*/  IADD3 R12, P0, PT, R10, R232, RZ ;  /* 0x000000e80a0c7210 */ /* 0x000fc80007f1e0ff */
[----:B------:R2:W-:Y:S01]  /*1bb0*/  LDGSTS.E.BYPASS.LTC128B.128 [R250+0x8000], desc[UR4][R10.64] ;  /* 0x080000000afa7fae */ /* 0x0005e2000b981a04 */
[----:B------:R-:W-:-:S05]  /*1bc0*/  IMAD.X R13, R11, 0x1, R233, P0 ;  /* 0x000000010b0d7824 */ /* 0x000fca00000e06e9 */
[----:B------:R-:W-:Y:S01]  /*1bd0*/  LDGSTS.E.BYPASS.LTC128B.128 [R250+0x8800], desc[UR4][R12.64] ;  /* 0x088000000cfa7fae */ /* 0x000fe2000b981a04 */
[----:B-1----:R-:W-:-:S05]  /*1be0*/  IADD3 R6, P0, PT, R12, R232, RZ ;  /* 0x000000e80c067210 */ /* 0x002fca0007f1e0ff */
[----:B------:R-:W-:Y:S01]  /*1bf0*/  IMAD.X R7, R13, 0x1, R233, P0 ;  /* 0x000000010d077824 */ /* 0x000fe200000e06e9 */
[----:B------:R-:W-:-:S04]  /*1c00*/  IADD3 R4, P0, PT, R6, R232, RZ ;  /* 0x000000e806047210 */ /* 0x000fc80007f1e0ff */
[----:B------:R1:W-:Y:S01]  /*1c10*/  LDGSTS.E.BYPASS.LTC128B.128 [R250+0x9000], desc[UR4][R6.64] ;  /* 0x0900000006fa7fae */ /* 0x0003e2000b981a04 */
[----:B------:R-:W-:-:S05]  /*1c20*/  IMAD.X R5, R7, 0x1, R233, P0 ;  /* 0x0000000107057824 */ /* 0x000fca00000e06e9 */
[----:B------:R3:W-:Y:S04]  /*1c30*/  LDGSTS.E.BYPASS.LTC128B.128 [R250+0x9800], desc[UR4][R4.64] ;  /* 0x0980000004fa7fae */ /* 0x0007e8000b981a04 */
[----:B------:R-:W0:Y:S01]  /*1c40*/  LDGDEPBAR ;  /* 0x00000000000079af */ /* 0x000e220000000000 */
[C---:B------:R-:W-:Y:S01]  /*1c50*/  IMAD.SHL.U32 R230, R196.reuse, 0x20, RZ ;  /* 0x00000020c4e67824 */ /* 0x040fe200078e00ff */
[----:B------:R-:W-:-:S04]  /*1c60*/  SHF.L.U64.HI R231, R196, 0x5, R197 ;  /* 0x00000005c4e77819 */ /* 0x000fc800000102c5 */
[----:B--2---:R-:W-:-:S04]  /*1c70*/  IADD3 R10, P0, PT, R230, R239, RZ ;  /* 0x000000efe60a7210 */ /* 0x004fc80007f1e0ff */
[----:B------:R-:W-:Y:S02]  /*1c80*/  IADD3.X R11, PT, PT, R231, R238, RZ, P0, !PT ;  /* 0x000000eee70b7210 */ /* 0x000fe400007fe4ff */
[----:B------:R-:W-:Y:S01]  /*1c90*/  IADD3 R8, P0, PT, R10, R230, RZ ;  /* 0x000000e60a087210 */ /* 0x000fe20007f1e0ff */
[----:B------:R-:W-:-:S04]  /*1ca0*/  IMAD.SHL.U32 R194, R221, 0x40, RZ ;  /* 0x00000040ddc27824 */ /* 0x000fc800078e00ff */
[----:B------:R-:W-:Y:S01]  /*1cb0*/  IMAD.X R9, R11, 0x1, R231, P0 ;  /* 0x000000010b097824 */ /* 0x000fe200000e06e7 */
[----:B-1----:R-:W-:Y:S01]  /*1cc0*/  IADD3 R6, P0, PT, R8, R230, RZ ;  /* 0x000000e608067210 */ /* 0x002fe20007f1e0ff */
[----:B------:R-:W-:-:S12]  /*1cd0*/  DEPBAR.LE SB0, 0x0 ;  /* 0x000080000000791a */ /* 0x000fd80000000000 */
[----:B------:R-:W-:Y:S05]  /*1ce0*/  WARPSYNC.ALL ;  /* 0x0000000000007948 */ /* 0x000fea0003800000 */
[----:B---3--:R-:W-:Y:S01]  /*1cf0*/  LOP3.LUT R4, R194, 0x1c0, RZ, 0xc0, !PT ;  /* 0x000001c0c2047812 */ /* 0x008fe200078ec0ff */
[----:B------:R-:W-:Y:S01]  /*1d00*/  IMAD.X R7, R9, 0x1, R231, P0 ;  /* 0x0000000109077824 */ /* 0x000fe200000e06e7 */
[----:B------:R-:W-:Y:S02]  /*1d10*/  IADD3 R12, P0, PT, R6, R230, RZ ;  /* 0x000000e6060c7210 */ /* 0x000fe40007f1e0ff */
[----:B------:R-:W-:Y:S02]  /*1d20*/  LOP3.LUT R4, R4, 0x8, R221, 0xf8, !PT ;  /* 0x0000000804047812 */ /* 0x000fe400078ef8dd */
[----:B------:R-:W-:Y:S01]  /*1d30*/  LOP3.LUT R172, R194, 0x400, RZ, 0xc0, !PT ;  /* 0x00000400c2ac7812 */ /* 0x000fe200078ec0ff */
[----:B------:R-:W-:Y:S01]  /*1d40*/  IMAD.X R13, R7, 0x1, R231, P0 ;  /* 0x00000001070d7824 */ /* 0x000fe200000e06e7 */
[----:B------:R-:W-:-:S02]  /*1d50*/  LOP3.LUT R4, R4, R220, RZ, 0x3c, !PT ;  /* 0x000000dc04047212 */ /* 0x000fc400078e3cff */
[-C--:B------:R-:W-:Y:S01]  /*1d60*/  IADD3 R14, P0, PT, R12, R230.reuse, RZ ;  /* 0x000000e60c0e7210 */ /* 0x080fe20007f1e0ff */
[----:B------:R-:W-:Y:S02]  /*1d70*/  IMAD.MOV.U32 R16, RZ, RZ, R239 ;  /* 0x000000ffff107224 */ /* 0x000fe400078e00ef */
[----:B------:R-:W-:Y:S01]  /*1d80*/  IMAD R172, R4, 0x2, R172 ;  /* 0x0000000204ac7824 */ /* 0x000fe200078e02ac */
[----:B------:R-:W-:Y:S01]  /*1d90*/  IADD3.X R15, PT, PT, R13, R231, RZ, P0, !PT ;  /* 0x000000e70d0f7210 */ /* 0x000fe200007fe4ff */
[----:B------:R-:W-:Y:S01]  /*1da0*/  IMAD.MOV.U32 R17, RZ, RZ, R238 ;  /* 0x000000ffff117224 */ /* 0x000fe200078e00ee */
[----:B------:R-:W-:Y:S01]  /*1db0*/  BAR.SYNC.DEFER_BLOCKING 0x0 ;  /* 0x0000000000007b1d */ /* 0x000fe20000010000 */
[----:B------:R-:W-:-:S05]  /*1dc0*/  IADD3 R4, P0, PT, R14, R230, RZ ;  /* 0x000000e60e047210 */ /* 0x000fca0007f1e0ff */
[----:B------:R-:W-:Y:S01]  /*1dd0*/  IMAD.X R5, R15, 0x1, R231, P0 ;  /* 0x000000010f057824 */ /* 0x000fe200000e06e7 */
[----:B------:R-:W-:Y:S01]  /*1de0*/  @!PT LDS RZ, [RZ] ;  /* 0x00000000fffff984 */ /* 0x000fe20000000800 */
[----:B------:R-:W-:Y:S01]  /*1df0*/  @!PT LDS RZ, [RZ] ;  /* 0x00000000fffff984 */ /* 0x000fe20000000800 */
[----:B------:R-:W-:Y:S01]  /*1e00*/  @!PT LDS RZ, [RZ] ;  /* 0x00000000fffff984 */ /* 0x000fe20000000800 */
[----:B------:R-:W-:Y:S04]  /*1e10*/  LDGSTS.E.BYPASS.LTC128B.128 [R250+0xa000], desc[UR4][R16.64] ;  /* 0x0a00000010fa7fae */ /* 0x000fe8000b981a04 */
[----:B------:R1:W-:Y:S04]  /*1e20*/  LDGSTS.E.BYPASS.LTC128B.128 [R250+0xa800], desc[UR4][R10.64] ;  /* 0x0a8000000afa7fae */ /* 0x0003e8000b981a04 */
[----:B------:R-:W-:Y:S04]  /*1e30*/  LDGSTS.E.BYPASS.LTC128B.128 [R250+0xb000], desc[UR4][R8.64] ;  /* 0x0b00000008fa7fae */ /* 0x000fe8000b981a04 */
[----:B------:R2:W-:Y:S04]  /*1e40*/  LDGSTS.E.BYPASS.LTC128B.128 [R250+0xb800], desc[UR4][R6.64] ;  /* 0x0b80000006fa7fae */ /* 0x0005e8000b981a04 */
[----:B------:R3:W-:Y:S04]  /*1e50*/  LDGSTS.E.BYPASS.LTC128B.128 [R250+0xc000], desc[UR4][R12.64] ;  /* 0x0c0000000cfa7fae */ /* 0x0007e8000b981a04 */
[----:B------:R-:W-:Y:S04]  /*1e60*/  LDGSTS.E.BYPASS.LTC128B.128 [R250+0xc800], desc[UR4][R14.64] ;  /* 0x0c8000000efa7fae */ /* 0x000fe8000b981a04 */
[----:B------:R4:W-:Y:S01]  /*1e70*/  LDGSTS.E.BYPASS.LTC128B.128 [R250+0xd000], desc[UR4][R4.64] ;  /* 0x0d00000004fa7fae */ /* 0x0009e2000b981a04 */
[----:B-1----:R-:W-:-:S05]  /*1e80*/  IADD3 R10, P0, PT, R4, R230, RZ ;  /* 0x000000e6040a7210 */ /* 0x002fca0007f1e0ff */
[----:B------:R-:W-:Y:S01]  /*1e90*/  IMAD.X R11, R5, 0x1, R231, P0 ;  /* 0x00000001050b7824 */ /* 0x000fe200000e06e7 */
[----:B--2---:R-:W-:-:S04]  /*1ea0*/  IADD3 R6, P0, PT, R10, R230, RZ ;  /* 0x000000e60a067210 */ /* 0x004fc80007f1e0ff */
[----:B------:R-:W-:Y:S01]  /*1eb0*/  LDGSTS.E.BYPASS.LTC128B.128 [R250+0xd800], desc[UR4][R10.64] ;  /* 0x0d8000000afa7fae */ /* 0x000fe2000b981a04 */
[----:B------:R-:W-:Y:S01]  /*1ec0*/  IMAD.X R7, R11, 0x1, R231, P0 ;  /* 0x000000010b077824 */ /* 0x000fe200000e06e7 */
[----:B---3--:R-:W-:-:S04]  /*1ed0*/  IADD3 R12, P0, PT, R6, R230, RZ ;  /* 0x000000e6060c7210 */ /* 0x008fc80007f1e0ff */
[----:B------:R1:W-:Y:S01]  /*1ee0*/  LDGSTS.E.BYPASS.LTC128B.128 [R250+0xe000], desc[UR4][R6.64] ;  /* 0x0e00000006fa7fae */ /* 0x0003e2000b981a04 */
[----:B------:R-:W-:Y:S01]  /*1ef0*/  IMAD.X R13, R7, 0x1, R231, P0 ;  /* 0x00000001070d7824 */ /* 0x000fe200000e06e7 */
[-C--:B------:R-:W-:Y:S02]  /*1f00*/  IADD3 R8, P0, PT, R12, R230.reuse, RZ ;  /* 0x000000e60c087210 */ /* 0x080fe40007f1e0ff */
[----:B------:R-:W-:Y:S02]  /*1f10*/  SHF.R.U32.HI R224, RZ, 0x1, R221 ;  /* 0x00000001ffe07819 */ /* 0x000fe400000116dd */
[----:B------:R-:W-:Y:S01]  /*1f20*/  LDGSTS.E.BYPASS.LTC128B.128 [R250+0xe800], desc[UR4][R12.64] ;  /* 0x0e8000000cfa7fae */ /* 0x000fe2000b981a04 */
[----:B------:R-:W-:Y:S01]  /*1f30*/  IMAD.X R9, R13, 0x1, R231, P0 ;  /* 0x000000010d097824 */ /* 0x000fe200000e06e7 */
[----:B----4-:R-:W-:-:S04]  /*1f40*/  IADD3 R4, P0, PT, R8, R230, RZ ;  /* 0x000000e608047210 */ /* 0x010fc80007f1e0ff */
[----:B------:R-:W-:Y:S01]  /*1f50*/  IADD3.X R5, PT, PT, R9, R231, RZ, P0, !PT ;  /* 0x000000e709057210 */ /* 0x000fe200007fe4ff */
[----:B------:R2:W-:Y:S01]  /*1f60*/  LDGSTS.E.BYPASS.LTC128B.128 [R250+0xf000], desc[UR4][R8.64] ;  /* 0x0f00000008fa7fae */ /* 0x0005e2000b981a04 */
[----:B------:R-:W-:Y:S01]  /*1f70*/  IMAD.SHL.U32 R223, R221, 0x20, RZ ;  /* 0x00000020dddf7824 */ /* 0x000fe200078e00ff */
[----:B------:R-:W-:Y:S02]  /*1f80*/  LOP3.LUT R193, R224, 0x8, RZ, 0xc0, !PT ;  /* 0x00000008e0c17812 */ /* 0x000fe400078ec0ff */
[----:B------:R3:W-:Y:S01]  /*1f90*/  LDGSTS.E.BYPASS.LTC128B.128 [R250+0xf800], desc[UR4][R4.64] ;  /* 0x0f80000004fa7fae */ /* 0x0007e2000b981a04 */
[----:B-1----:R-:W-:-:S05]  /*1fa0*/  IADD3 R6, P0, PT, R4, R230, RZ ;  /* 0x000000e604067210 */ /* 0x002fca0007f1e0ff */
[--C-:B------:R-:W-:Y:S01]  /*1fb0*/  IMAD.X R7, R5, 0x1, R231.reuse, P0 ;  /* 0x0000000105077824 */ /* 0x100fe200000e06e7 */
[----:B------:R-:W-:Y:S02]  /*1fc0*/  LOP3.LUT R223, R223, 0x7c00, RZ, 0xc0, !PT ;  /* 0x00007c00dfdf7812 */ /* 0x000fe400078ec0ff */
[----:B------:R-:W-:Y:S02]  /*1fd0*/  LOP3.LUT R193, R193, 0x1c0, R194, 0xf8, !PT ;  /* 0x000001c0c1c17812 */ /* 0x000fe400078ef8c2 */
[-C--:B--2---:R-:W-:Y:S01]  /*1fe0*/  IADD3 R8, P0, PT, R6, R230.reuse, RZ ;  /* 0x000000e606087210 */ /* 0x084fe20007f1e0ff */
[----:B------:R1:W-:Y:S04]  /*1ff0*/  LDGSTS.E.BYPASS.LTC128B.128 [R250+0x10000], desc[UR4][R6.64] ;  /* 0x1000000006fa7fae */ /* 0x0003e8000b981a04 */
[----:B------:R-:W-:Y:S01]  /*2000*/  IMAD.X R9, R7, 0x1, R231, P0 ;  /* 0x0000000107097824 */ /* 0x000fe200000e06e7 */
[----:B---3--:R-:W-:-:S02]  /*2010*/  IADD3 R4, P0, PT, R8, R230, RZ ;  /* 0x000000e608047210 */ /* 0x008fc40007f1e0ff */
[----:B------:R-:W-:Y:S02]  /*2020*/  LOP3.LUT R173, R223, 0x200, R194, 0xf8, !PT ;  /* 0x00000200dfad7812 */ /* 0x000fe400078ef8c2 */
[----:B------:R-:W-:Y:S01]  /*2030*/  LOP3.LUT R193, R193, R220, RZ, 0x3c, !PT ;  /* 0x000000dcc1c17212 */ /* 0x000fe200078e3cff */
[----:B------:R-:W-:Y:S01]  /*2040*/  IMAD.X R5, R9, 0x1, R231, P0 ;  /* 0x0000000109057824 */ /* 0x000fe200000e06e7 */
[----:B------:R-:W-:Y:S02]  /*2050*/  LDGSTS.E.BYPASS.LTC128B.128 [R250+0x10800], desc[UR4][R8.64] ;  /* 0x1080000008fa7fae */ /* 0x000fe4000b981a04 */
[----:B------:R-:W-:Y:S01]  /*2060*/  LOP3.LUT R173, R173, R193, RZ, 0xfc, !PT ;  /* 0x000000c1adad7212 */ /* 0x000fe200078efcff */
[----:B------:R-:W-:Y:S01]  /*2070*/  IMAD.IADD R172, R222, 0x1, R172 ;  /* 0x00000001deac7824 */ /* 0x000fe200078e02ac */
[----:B------:R-:W-:Y:S03]  /*2080*/  LDGSTS.E.BYPASS.LTC128B.128 [R250+0x11000], desc[UR4][R4.64] ;  /* 0x1100000004fa7fae */ /* 0x000fe6000b981a04 */
[----:B------:R-:W-:Y:S01]  /*2090*/  IMAD R173, R173, 0x2, R222 ;  /* 0x00000002adad7824 */ /* 0x000fe200078e02de */
[----:B-1----:R-:W-:-:S05]  /*20a0*/  IADD3 R6, P0, PT, R4, R230, RZ ;  /* 0x000000e604067210 */ /* 0x002fca0007f1e0ff */
[----:B------:R-:W-:-:S05]  /*20b0*/  IMAD.X R7, R5, 0x1, R231, P0 ;  /* 0x0000000105077824 */ /* 0x000fca00000e06e7 */
[----:B------:R1:W-:Y:S04]  /*20c0*/  LDGSTS.E.BYPASS.LTC128B.128 [R250+0x11800], desc[UR4][R6.64] ;  /* 0x1180000006fa7fae */ /* 0x0003e8000b981a04 */
[----:B------:R-:W-:Y:S04]  /*20d0*/  LDSM.16.M88.4 R36, [R173] ;  /* 0x00000000ad24783b */ /* 0x000fe80000000200 */
[----:B------:R-:W2:Y:S04]  /*20e0*/  LDSM.16.M88.4 R28, [R172+0x2000] ;  /* 0x00200000ac1c783b */ /* 0x000ea80000000200 */
[----:B------:R-:W3:Y:S04]  /*20f0*/  LDSM.16.M88.4 R20, [R172+0x2800] ;  /* 0x00280000ac14783b */ /* 0x000ee80000000200 */
[----:B------:R-:W4:Y:S04]  /*2100*/  LDSM.16.M88.4 R12, [R172+0x3000] ;  /* 0x00300000ac0c783b */ /* 0x000f280000000200 */
[----:B------:R-:W-:Y:S04]  /*2110*/  LDSM.16.M88.4 R124, [R172+0x4000] ;  /* 0x00400000ac7c783b */ /* 0x000fe80000000200 */
[----:B------:R-:W-:Y:S04]  /*2120*/  LDSM.16.M88.4 R116, [R172+0x4800] ;  /* 0x00480000ac74783b */ /* 0x000fe80000000200 */
[----:B-1----:R-:W1:Y:S04]  /*2130*/  LDSM.16.M88.4 R4, [R172+0x3800] ;  /* 0x00380000ac04783b */ /* 0x002e680000000200 */
[----:B------:R-:W5:Y:S04]  /*2140*/  LDSM.16.M88.4 R108, [R172+0x5000] ;  /* 0x00500000ac6c783b */ /* 0x000f680000000200 */
        /* <DEDUP_REMOVED lines=8> */
[----:B------:R-:W5:Y:S01]  /*21d0*/  LDSM.16.M88.4 R132, [R172+0x9800] ;  /* 0x00980000ac84783b */ /* 0x000f620000000200 */
[----:B------:R-:W-:-:S02]  /*21e0*/  R2P PR, R221, 0x6 ;  /* 0x00000006dd007804 */ /* 0x000fc40000000000 */
[----:B------:R-:W-:Y:S01]  /*21f0*/  MOV R192, 0x20 ;  /* 0x0000002000c07802 */ /* 0x000fe20000000f00 */
[----:B------:R-:W-:Y:S01]  /*2200*/  IMAD.MOV.U32 R198, RZ, RZ, 0x40 ;  /* 0x00000040ffc67424 */ /* 0x000fe200078e00ff */
[----:B------:R-:W0:Y:S02]  /*2210*/  LDGDEPBAR ;  /* 0x00000000000079af */ /* 0x000e240000000000 */
[----:B------:R-:W-:Y:S01]  /*2220*/  SEL R192, R192, 0xffffffe0, !P1 ;  /* 0xffffffe0c0c07807 */ /* 0x000fe20004800000 */
[----:B--2---:R-:W-:Y:S04]  /*2230*/  HMMA.16816.F32 R32, R36, R28, RZ ;  /* 0x0000001c2420723c */ /* 0x004fe800000018ff */
[C---:B------:R-:W-:Y:S02]  /*2240*/  IMAD.IADD R156, R192.reuse, 0x1, R173 ;  /* 0x00000001c09c7824 */ /* 0x040fe400078e02ad */
[----:B------:R-:W-:-:S02]  /*2250*/  IMAD.IADD R174, R192, 0x1, R172 ;  /* 0x00000001c0ae7824 */ /* 0x000fc400078e02ac */
[C---:B---3--:R-:W-:Y:S02]  /*2260*/  HMMA.16816.F32 R24, R36.reuse, R20, RZ ;  /* 0x000000142418723c */ /* 0x048fe400000018ff */
[----:B------:R-:W-:Y:S04]  /*2270*/  LDSM.16.M88.4 R156, [R156] ;  /* 0x000000009c9c783b */ /* 0x000fe80000000200 */
[----:B------:R-:W2:Y:S02]  /*2280*/  LDSM.16.M88.4 R144, [R174+0x2000] ;  /* 0x00200000ae90783b */ /* 0x000ea40000000200 */
[C---:B----4-:R-:W-:Y:S02]  /*2290*/  HMMA.16816.F32 R16, R36.reuse, R12, RZ ;  /* 0x0000000c2410723c */ /* 0x050fe400000018ff */
[----:B------:R-:W3:Y:S04]  /*22a0*/  LDSM.16.M88.4 R140, [R174+0x3800] ;  /* 0x00380000ae8c783b */ /* 0x000ee80000000200 */
[----:B------:R-:W4:Y:S02]  /*22b0*/  LDSM.16.M88.4 R136, [R174+0x5800] ;  /* 0x00580000ae88783b */ /* 0x000f240000000200 */
[C---:B-1----:R-:W-:Y:S02]  /*22c0*/  HMMA.16816.F32 R8, R36.reuse, R4, RZ ;  /* 0x000000042408723c */ /* 0x042fe400000018ff */
[----:B------:R-:W-:Y:S04]  /*22d0*/  LDSM.16.M88.4 R168, [R174+0x2800] ;  /* 0x00280000aea8783b */ /* 0x000fe80000000200 */
[----:B------:R-:W-:Y:S02]  /*22e0*/  LDSM.16.M88.4 R164, [R174+0x3000] ;  /* 0x00300000aea4783b */ /* 0x000fe40000000200 */
[C---:B------:R-:W-:Y:S08]  /*22f0*/  HMMA.16816.F32 R128, R36.reuse, R124, RZ ;  /* 0x0000007c2480723c */ /* 0x040ff000000018ff */
        /* <DEDUP_REMOVED lines=11> */
[----:B------:R-:W-:Y:S01]  /*23b0*/  SEL R198, R198, 0xffffffc0, !P2 ;  /* 0xffffffc0c6c67807 */ /* 0x000fe20005000000 */
[----:B------:R-:W-:Y:S04]  /*23c0*/  LDSM.16.M88.4 R160, [R174+0x4000] ;  /* 0x00400000aea0783b */ /* 0x000fe80000000200 */
[----:B------:R-:W-:Y:S02]  /*23d0*/  LDSM.16.M88.4 R152, [R174+0x4800] ;  /* 0x00480000ae98783b */ /* 0x000fe40000000200 */
[C---:B------:R-:W-:Y:S02]  /*23e0*/  HMMA.16816.F32 R28, R36.reuse, R30, RZ ;  /* 0x0000001e241c723c */ /* 0x040fe400000018ff */
[----:B------:R-:W-:Y:S06]  /*23f0*/  LDSM.16.M88.4 R148, [R174+0x5000] ;  /* 0x00500000ae94783b */ /* 0x000fec0000000200 */
        /* <DEDUP_REMOVED lines=25> */
[C---:B-1----:R-:W-:Y:S08]  /*2590*/  HMMA.16816.F32 R96, R156.reuse, R132, R96 ;  /* 0x000000849c60723c */ /* 0x042ff00000001860 */
[----:B------:R-:W-:Y:S01]  /*25a0*/  HMMA.16816.F32 R92, R156, R134, R92 ;  /* 0x000000869c5c723c */ /* 0x000fe2000000185c */
[----:B------:R-:W1:Y:S01]  /*25b0*/  LDSM.16.M88.4 R132, [R174+0x8000] ;  /* 0x00800000ae84783b */ /* 0x000e620000000200 */
[----:B------:R-:W-:-:S02]  /*25c0*/  IMAD.IADD R181, R198, 0x1, R173 ;  /* 0x00000001c6b57824 */ /* 0x000fc400078e02ad */
[----:B------:R-:W-:-:S04]  /*25d0*/  IMAD.IADD R180, R198, 0x1, R172 ;  /* 0x00000001c6b47824 */ /* 0x000fc800078e02ac */
[C---:B--2---:R-:W-:Y:S08]  /*25e0*/  HMMA.16816.F32 R88, R156.reuse, R144, R88 ;  /* 0x000000909c58723c */ /* 0x044ff00000001858 */
[C---:B------:R-:W-:Y:S01]  /*25f0*/  HMMA.16816.F32 R84, R156.reuse, R146, R84 ;  /* 0x000000929c54723c */ /* 0x040fe20000001854 */
[----:B------:R2:W-:Y:S07]  /*2600*/  LDSM.16.M88.4 R144, [R181] ;  /* 0x00000000b590783b */ /* 0x0005ee0000000200 */
[C---:B---3--:R-:W-:Y:S08]  /*2610*/  HMMA.16816.F32 R80, R156.reuse, R140, R80 ;  /* 0x0000008c9c50723c */ /* 0x048ff00000001850 */
[C---:B------:R-:W-:Y:S01]  /*2620*/  HMMA.16816.F32 R76, R156.reuse, R142, R76 ;  /* 0x0000008e9c4c723c */ /* 0x040fe2000000184c */
[----:B------:R-:W3:Y:S07]  /*2630*/  LDSM.16.M88.4 R140, [R180+0x2800] ;  /* 0x00280000b48c783b */ /* 0x000eee0000000200 */
[C---:B----4-:R-:W-:Y:S08]  /*2640*/  HMMA.16816.F32 R72, R156.reuse, R136, R72 ;  /* 0x000000889c48723c */ /* 0x050ff00000001848 */
[C---:B------:R-:W-:Y:S01]  /*2650*/  HMMA.16816.F32 R68, R156.reuse, R138, R68 ;  /* 0x0000008a9c44723c */ /* 0x040fe20000001844 */
[----:B------:R-:W4:Y:S07]  /*2660*/  LDSM.16.M88.4 R136, [R180+0x3000] ;  /* 0x00300000b488783b */ /* 0x000f2e0000000200 */
[C---:B-1----:R-:W-:Y:S08]  /*2670*/  HMMA.16816.F32 R64, R156.reuse, R132, R64 ;  /* 0x000000849c40723c */ /* 0x042ff00000001840 */
[C---:B------:R-:W-:Y:S01]  /*2680*/  HMMA.16816.F32 R60, R156.reuse, R134, R60 ;  /* 0x000000869c3c723c */ /* 0x040fe2000000183c */
[----:B------:R-:W1:Y:S07]  /*2690*/  LDSM.16.M88.4 R132, [R180+0x3800] ;  /* 0x00380000b484783b */ /* 0x000e6e0000000200 */
        /* <DEDUP_REMOVED lines=15> */
[C---:B--2---:R-:W-:Y:S01]  /*2790*/  IMAD.IADD R181, R192.reuse, 0x1, R181 ;  /* 0x00000001c0b57824 */ /* 0x044fe200078e02b5 */
[----:B------:R-:W-:-:S02]  /*27a0*/  IADD3 R199, PT, PT, R192, R180, RZ ;  /* 0x000000b4c0c77210 */ /* 0x000fc40007ffe0ff */
[----:B------:R-:W-:Y:S03]  /*27b0*/  LDSM.16.M88.4 R176, [R180+0x5000] ;  /* 0x00500000b4b0783b */ /* 0x000fe60000000200 */
[C---:B---3--:R-:W-:Y:S01]  /*27c0*/  HMMA.16816.F32 R24, R144.reuse, R140, R24 ;  /* 0x0000008c9018723c */ /* 0x048fe20000001818 */
[----:B------:R-:W-:Y:S04]  /*27d0*/  LDSM.16.M88.4 R172, [R180+0x5800] ;  /* 0x00580000b4ac783b */ /* 0x000fe80000000200 */
[----:B------:R-:W-:Y:S03]  /*27e0*/  LDSM.16.M88.4 R184, [R199+0x3800] ;  /* 0x00380000c7b8783b */ /* 0x000fe60000000200 */
[C---:B------:R-:W-:Y:S01]  /*27f0*/  HMMA.16816.F32 R20, R144.reuse, R142, R20 ;  /* 0x0000008e9014723c */ /* 0x040fe20000001814 */
[----:B------:R-:W2:Y:S07]  /*2800*/  LDSM.16.M88.4 R140, [R180+0x4800] ;  /* 0x00480000b48c783b */ /* 0x000eae0000000200 */
[C---:B----4-:R-:W-:Y:S08]  /*2810*/  HMMA.16816.F32 R16, R144.reuse, R136, R16 ;  /* 0x000000889010723c */ /* 0x050ff00000001810 */
[C---:B------:R-:W-:Y:S01]  /*2820*/  HMMA.16816.F32 R12, R144.reuse, R138, R12 ;  /* 0x0000008a900c723c */ /* 0x040fe2000000180c */
[----:B------:R-:W3:Y:S07]  /*2830*/  LDSM.16.M88.4 R136, [R180+0x6800] ;  /* 0x00680000b488783b */ /* 0x000eee0000000200 */
[C---:B-1----:R-:W-:Y:S08]  /*2840*/  HMMA.16816.F32 R8, R144.reuse, R132, R8 ;  /* 0x000000849008723c */ /* 0x042ff00000001808 */
[----:B------:R-:W-:Y:S01]  /*2850*/  HMMA.16816.F32 R4, R144, R134, R4 ;  /* 0x000000869004723c */ /* 0x000fe20000001804 */
[----:B------:R-:W1:Y:S07]  /*2860*/  LDSM.16.M88.4 R132, [R180+0x7000] ;  /* 0x00700000b484783b */ /* 0x000e6e0000000200 */
[C---:B-----5:R-:W-:Y:S08]  /*2870*/  HMMA.16816.F32 R56, R156.reuse, R168, R56 ;  /* 0x000000a89c38723c */ /* 0x060ff00000001838 */
[C---:B------:R-:W-:Y:S01]  /*2880*/  HMMA.16816.F32 R52, R156.reuse, R170, R52 ;  /* 0x000000aa9c34723c */ /* 0x040fe20000001834 */
[----:B------:R-:W4:Y:S07]  /*2890*/  LDSM.16.M88.4 R168, [R180+0x6000] ;  /* 0x00600000b4a8783b */ /* 0x000f2e0000000200 */
[C---:B------:R-:W-:Y:S08]  /*28a0*/  HMMA.16816.F32 R48, R156.reuse, R164, R48 ;  /* 0x000000a49c30723c */ /* 0x040ff00000001830 */
[C---:B------:R-:W-:Y:S01]  /*28b0*/  HMMA.16816.F32 R44, R156.reuse, R166, R44 ;  /* 0x000000a69c2c723c */ /* 0x040fe2000000182c */
[----:B------:R-:W5:Y:S07]  /*28c0*/  LDSM.16.M88.4 R164, [R180+0x7800] ;  /* 0x00780000b4a4783b */ /* 0x000f6e0000000200 */
[C---:B------:R-:W-:Y:S08]  /*28d0*/  HMMA.16816.F32 R40, R156.reuse, R160, R40 ;  /* 0x000000a09c28723c */ /* 0x040ff00000001828 */
[----:B------:R-:W-:Y:S01]  /*28e0*/  HMMA.16816.F32 R36, R156, R162, R36 ;  /* 0x000000a29c24723c */ /* 0x000fe20000001824 */
[----:B------:R-:W5:Y:S04]  /*28f0*/  LDSM.16.M88.4 R160, [R180+0x8000] ;  /* 0x00800000b4a0783b */ /* 0x000f680000000200 */
[----:B------:R-:W5:Y:S03]  /*2900*/  LDSM.16.M88.4 R156, [R180+0x8800] ;  /* 0x00880000b49c783b */ /* 0x000f660000000200 */
[C---:B------:R-:W-:Y:S08]  /*2910*/  HMMA.16816.F32 R32, R144.reuse, R152, R32 ;  /* 0x000000989020723c */ /* 0x040ff00000001820 */
[C---:B------:R-:W-:Y:S01]  /*2920*/  HMMA.16816.F32 R28, R144.reuse, R154, R28 ;  /* 0x0000009a901c723c */ /* 0x040fe2000000181c */
[----:B------:R-:W5:Y:S07]  /*2930*/  LDSM.16.M88.4 R152, [R180+0x9000] ;  /* 0x00900000b498783b */ /* 0x000f6e0000000200 */
[C---:B------:R-:W-:Y:S08]  /*2940*/  HMMA.16816.F32 R128, R144.reuse, R148, R128 ;  /* 0x000000949080723c */ /* 0x040ff00000001880 */
[C---:B------:R-:W-:Y:S01]  /*2950*/  HMMA.16816.F32 R124, R144.reuse, R150, R124 ;  /* 0x00000096907c723c */ /* 0x040fe2000000187c */
[----:B------:R-:W5:Y:S04]  /*2960*/  LDSM.16.M88.4 R148, [R180+0x9800] ;  /* 0x00980000b494783b */ /* 0x000f680000000200 */
[----:B------:R-:W-:Y:S03]  /*2970*/  LDSM.16.M88.4 R180, [R181] ;  /* 0x00000000b5b4783b */ /* 0x000fe60000000200 */
[C---:B--2---:R-:W-:Y:S08]  /*2980*/  HMMA.16816.F32 R120, R144.reuse, R140, R120 ;  /* 0x0000008c9078723c */ /* 0x044ff00000001878 */
[C---:B------:R-:W-:Y:S01]  /*2990*/  HMMA.16816.F32 R116, R144.reuse, R142, R116 ;  /* 0x0000008e9074723c */ /* 0x040fe20000001874 */
[----:B------:R-:W2:Y:S07]  /*29a0*/  LDSM.16.M88.4 R140, [R199+0x2000] ;  /* 0x00200000c78c783b */ /* 0x000eae0000000200 */
[C---:B---3--:R-:W-:Y:S08]  /*29b0*/  HMMA.16816.F32 R88, R144.reuse, R136, R88 ;  /* 0x000000889058723c */ /* 0x048ff00000001858 */
[C---:B------:R-:W-:Y:S01]  /*29c0*/  HMMA.16816.F32 R84, R144.reuse, R138, R84 ;  /* 0x0000008a9054723c */ /* 0x040fe20000001854 */
[----:B------:R-:W3:Y:S07]  /*29d0*/  LDSM.16.M88.4 R136, [R199+0x2800] ;  /* 0x00280000c788783b */ /* 0x000eee0000000200 */
        /* <DEDUP_REMOVED lines=26> */
[----:B------:R-:W5:Y:S04]  /*2b80*/  LDSM.16.M88.4 R148, [R199+0x7800] ;  /* 0x00780000c794783b */ /* 0x000f680000000200 */
[----:B------:R-:W5:Y:S03]  /*2b90*/  LDSM.16.M88.4 R144, [R199+0x8000] ;  /* 0x00800000c790783b */ /* 0x000f660000000200 */
[C---:B--2---:R-:W-:Y:S08]  /*2ba0*/  HMMA.16816.F32 R32, R180.reuse, R140, R32 ;  /* 0x0000008cb420723c */ /* 0x044ff00000001820 */
[C---:B------:R-:W-:Y:S01]  /*2bb0*/  HMMA.16816.F32 R28, R180.reuse, R142, R28 ;  /* 0x0000008eb41c723c */ /* 0x040fe2000000181c */
[----:B------:R-:W2:Y:S07]  /*2bc0*/  LDSM.16.M88.4 R140, [R199+0x8800] ;  /* 0x00880000c78c783b */ /* 0x000eae0000000200 */
[C---:B---3--:R-:W-:Y:S08]  /*2bd0*/  HMMA.16816.F32 R24, R180.reuse, R136, R24 ;  /* 0x00000088b418723c */ /* 0x048ff00000001818 */
[C---:B------:R-:W-:Y:S01]  /*2be0*/  HMMA.16816.F32 R20, R180.reuse, R138, R20 ;  /* 0x0000008ab414723c */ /* 0x040fe20000001814 */
[----:B------:R-:W3:Y:S07]  /*2bf0*/  LDSM.16.M88.4 R136, [R199+0x9000] ;  /* 0x00900000c788783b */ /* 0x000eee0000000200 */
[C---:B-1----:R-:W-:Y:S08]  /*2c00*/  HMMA.16816.F32 R16, R180.reuse, R132, R16 ;  /* 0x00000084b410723c */ /* 0x042ff00000001810 */
[----:B------:R-:W-:Y:S01]  /*2c10*/  HMMA.16816.F32 R12, R180, R134, R12 ;  /* 0x00000086b40c723c */ /* 0x000fe2000000180c */
[----:B------:R-:W1:Y:S01]  /*2c20*/  LDSM.16.M88.4 R132, [R199+0x9800] ;  /* 0x00980000c784783b */ /* 0x000e620000000200 */
[----:B------:R-:W-:Y:S01]  /*2c30*/  ISETP.NE.AND P0, PT, R190, 0x1, PT ;  /* 0x00000001be00780c */ /* 0x000fe20003f05270 */
[----:B------:R-:W-:-:S04]  /*2c40*/  DEPBAR.LE SB0, 0x0 ;  /* 0x000080000000791a */ /* 0x000fc80000000000 */
[----:B------:R-:W-:Y:S01]  /*2c50*/  BSSY.RECONVERGENT B1, `(.L_x_3755) ;  /* 0x00000a4000017945 */ /* 0x000fe20003800200 */
[----:B------:R-:W-:Y:S01]  /*2c60*/  HMMA.16816.F32 R8, R180, R184, R8 ;  /* 0x000000b8b408723c */ /* 0x000fe20000001808 */
[C---:B------:R-:W-:Y:S01]  /*2c70*/  SHF.L.U64.HI R235, R188.reuse, 0x4, R189 ;  /* 0x00000004bceb7819 */ /* 0x040fe200000102bd */
[----:B------:R-:W-:Y:S02]  /*2c80*/  IMAD.SHL.U32 R234, R188, 0x10, RZ ;  /* 0x00000010bcea7824 */ /* 0x000fe400078e00ff */
[----:B------:R-:W-:-:S04]  /*2c90*/  IMAD.MOV.U32 R248, RZ, RZ, R195 ;  /* 0x000000fffff87224 */ /* 0x000fc800078e00c3 */
[----:B------:R-:W-:Y:S01]  /*2ca0*/  HMMA.16816.F32 R4, R180, R186, R4 ;  /* 0x000000bab404723c */ /* 0x000fe20000001804 */
[----:B------:R-:W-:-:S07]  /*2cb0*/  IMAD.MOV.U32 R249, RZ, RZ, R0 ;  /* 0x000000fffff97224 */ /* 0x000fce00078e0000 */
[C---:B------:R-:W-:Y:S08]  /*2cc0*/  HMMA.16816.F32 R128, R180.reuse, R176, R128 ;  /* 0x000000b0b480723c */ /* 0x040ff00000001880 */
[C---:B------:R-:W-:Y:S08]  /*2cd0*/  HMMA.16816.F32 R124, R180.reuse, R178, R124 ;  /* 0x000000b2b47c723c */ /* 0x040ff0000000187c */
[C---:B------:R-:W-:Y:S08]  /*2ce0*/  HMMA.16816.F32 R120, R180.reuse, R172, R120 ;  /* 0x000000acb478723c */ /* 0x040ff00000001878 */
[C---:B------:R-:W-:Y:S08]  /*2cf0*/  HMMA.16816.F32 R116, R180.reuse, R174, R116 ;  /* 0x000000aeb474723c */ /* 0x040ff00000001874 */
[C---:B----4-:R-:W-:Y:S08]  /*2d00*/  HMMA.16816.F32 R112, R180.reuse, R168, R112 ;  /* 0x000000a8b470723c */ /* 0x050ff00000001870 */
[C---:B------:R-:W-:Y:S08]  /*2d10*/  HMMA.16816.F32 R108, R180.reuse, R170, R108 ;  /* 0x000000aab46c723c */ /* 0x040ff0000000186c */
[----:B-----5:R-:W-:Y:S01]  /*2d20*/  HMMA.16816.F32 R104, R180, R164, R104 ;  /* 0x000000a4b468723c */ /* 0x020fe20000001868 */
[----:B------:R-:W-:-:S07]  /*2d30*/  SHF.L.U64.HI R165, R196, 0x4, R197 ;  /* 0x00000004c4a57819 */ /* 0x000fce00000102c5 */
[----:B------:R-:W-:Y:S01]  /*2d40*/  HMMA.16816.F32 R100, R180, R166, R100 ;  /* 0x000000a6b464723c */ /* 0x000fe20000001864 */
[----:B------:R-:W-:-:S07]  /*2d50*/  IMAD.SHL.U32 R166, R196, 0x10, RZ ;  /* 0x00000010c4a67824 */ /* 0x000fce00078e00ff */
        /* <DEDUP_REMOVED lines=12> */
[C---:B---3--:R-:W-:Y:S08]  /*2e20*/  HMMA.16816.F32 R48, R180.reuse, R136, R48 ;  /* 0x00000088b430723c */ /* 0x048ff00000001830 */
[C---:B------:R-:W-:Y:S08]  /*2e30*/  HMMA.16816.F32 R44, R180.reuse, R138, R44 ;  /* 0x0000008ab42c723c */ /* 0x040ff0000000182c */
[C---:B-1----:R-:W-:Y:S08]  /*2e40*/  HMMA.16816.F32 R40, R180.reuse, R132, R40 ;  /* 0x00000084b428723c */ /* 0x042ff00000001828 */
[----:B------:R-:W-:Y:S01]  /*2e50*/  HMMA.16816.F32 R36, R180, R134, R36 ;  /* 0x00000086b424723c */ /* 0x000fe20000001824 */
[----:B------:R-:W-:Y:S06]  /*2e60*/  BAR.SYNC.DEFER_BLOCKING 0x0 ;  /* 0x0000000000007b1d */ /* 0x000fec0000010000 */
[----:B------:R-:W-:-:S13]  /*2e70*/  @!P0 BRA `(.L_x_3756) ;  /* 0x0000000800048947 */ /* 0x000fda0003800000 */
        /* <DEDUP_REMOVED lines=13> */
.L_x_3758:
[----:B------:R-:W2:Y:S01]  /*2f50*/  LD.E R138, desc[UR4][R2.64+0x170] ;  /* 0x00017004028a7980 */ /* 0x000ea2000c101900 */
[C---:B------:R-:W-:Y:S02]  /*2f60*/  LEA R136, R190.reuse, 0xfffffe00, 0x8 ;  /* 0xfffffe00be887811 */ /* 0x040fe400078e40ff */
[----:B------:R-:W-:Y:S02]  /*2f70*/  LEA R139, R190, 0xffffff00, 0x8 ;  /* 0xffffff00be8b7811 */ /* 0x000fe400078e40ff */
[----:B------:R-:W-:Y:S02]  /*2f80*/  IABS R0, R136 ;  /* 0x0000008800007213 */ /* 0x000fe40000000000 */
[----:B------:R-:W-:Y:S02]  /*2f90*/  IABS R133, R139 ;  /* 0x0000008b00857213 */ /* 0x000fe40000000000 */
[-C--:B--2---:R-:W-:Y:S02]  /*2fa0*/  IABS R134, R138.reuse ;  /* 0x0000008a00867213 */ /* 0x084fe40000000000 */
[----:B------:R-:W-:-:S02]  /*2fb0*/  IABS R132, R138 ;  /* 0x0000008a00847213 */ /* 0x000fc40000000000 */
[----:B------:R-:W1:Y:S01]  /*2fc0*/  I2F.RP R140, R134 ;  /* 0x00000086008c7306 */ /* 0x000e620000209400 */
[-C--:B------:R-:W-:Y:S02]  /*2fd0*/  LOP3.LUT R136, R136, R138.reuse, RZ, 0x3c, !PT ;  /* 0x0000008a88887212 */ /* 0x080fe400078e3cff */
[----:B------:R-:W-:Y:S01]  /*2fe0*/  IMAD.MOV R132, RZ, RZ, -R132 ;  /* 0x000000ffff847224 */ /* 0x000fe200078e0a84 */
[----:B------:R-:W-:-:S04]  /*2ff0*/  LOP3.LUT R139, R139, R138, RZ, 0x3c, !PT ;  /* 0x0000008a8b8b7212 */ /* 0x000fc800078e3cff */
        /* <DEDUP_REMOVED lines=17> */
[-C--:B------:R-:W-:Y:S01]  /*3110*/  ISETP.GE.U32.AND P5, PT, R0, R134.reuse, PT ;  /* 0x000000860000720c */ /* 0x080fe20003fa6070 */
[----:B------:R-:W-:Y:S01]  /*3120*/  @!P1 VIADD R137, R137, 0x1 ;  /* 0x0000000189899836 */ /* 0x000fe20000000000 */
[-C--:B------:R-:W-:Y:S02]  /*3130*/  @!P1 IADD3 R132, PT, PT, R132, -R134.reuse, RZ ;  /* 0x8000008684849210 */ /* 0x080fe40007ffe0ff */
[----:B------:R-:W-:Y:S02]  /*3140*/  ISETP.GE.AND P1, PT, R136, RZ, PT ;  /* 0x000000ff8800720c */ /* 0x000fe40003f26270 */
[----:B------:R-:W-:-:S02]  /*3150*/  ISETP.GE.U32.AND P6, PT, R132, R134, PT ;  /* 0x000000868400720c */ /* 0x000fc40003fc6070 */
[----:B------:R-:W-:-:S05]  /*3160*/  LOP3.LUT R0, RZ, R138, RZ, 0x33, !PT ;  /* 0x0000008aff007212 */ /* 0x000fca00078e33ff */
[----:B------:R-:W-:-:S05]  /*3170*/  @P5 IADD3 R135, PT, PT, R135, 0x1, RZ ;  /* 0x0000000187875810 */ /* 0x000fca0007ffe0ff */
[----:B------:R-:W-:Y:S02]  /*3180*/  IMAD.MOV.U32 R134, RZ, RZ, R135 ;  /* 0x000000ffff867224 */ /* 0x000fe400078e0087 */
[----:B------:R-:W-:-:S03]  /*3190*/  @P6 VIADD R137, R137, 0x1 ;  /* 0x0000000189896836 */ /* 0x000fc60000000000 */
[----:B------:R-:W-:Y:S01]  /*31a0*/  @!P1 IADD3 R134, PT, PT, -R134, RZ, RZ ;  /* 0x000000ff86869210 */ /* 0x000fe20007ffe1ff */
[----:B------:R-:W-:-:S03]  /*31b0*/  @!P4 IMAD.MOV R137, RZ, RZ, -R137 ;  /* 0x000000ffff89c224 */ /* 0x000fc600078e0a89 */
        /* <DEDUP_REMOVED lines=24> */
.L_x_3759:
[----:B------:R-:W-:Y:S05]  /*3340*/  BSYNC.RECONVERGENT B0 ;  /* 0x0000000000007941 */ /* 0x000fea0003800200 */
.L_x_3757:
[C---:B------:R-:W-:Y:S01]  /*3350*/  LEA R132, P1, R234.reuse, R237, 0x1 ;  /* 0x000000edea847211 */ /* 0x040fe200078208ff */
[----:B------:R-:W-:Y:S02]  /*3360*/  IMAD.MOV.U32 R134, RZ, RZ, R237 ;  /* 0x000000ffff867224 */ /* 0x000fe400078e00ed */
[----:B------:R-:W-:Y:S01]  /*3370*/  IMAD.MOV.U32 R135, RZ, RZ, R236 ;  /* 0x000000ffff877224 */ /* 0x000fe200078e00ec */
[----:B------:R-:W-:Y:S02]  /*3380*/  LEA.HI.X R133, R234, R236, R235, 0x1, P1 ;  /* 0x000000ecea857211 */ /* 0x000fe400008f0ceb */
[-C--:B------:R-:W-:Y:S02]  /*3390*/  IADD3 R146, P1, PT, R132, R232.reuse, RZ ;  /* 0x000000e884927210 */ /* 0x080fe40007f3e0ff */
[----:B------:R-:W-:Y:S01]  /*33a0*/  @!PT LDS RZ, [RZ] ;  /* 0x00000000fffff984 */ /* 0x000fe20000000800 */
[----:B------:R-:W-:Y:S01]  /*33b0*/  @!PT LDS RZ, [RZ] ;  /* 0x00000000fffff984 */ /* 0x000fe20000000800 */
[----:B------:R-:W-:Y:S01]  /*33c0*/  @!PT LDS RZ, [RZ] ;  /* 0x00000000fffff984 */ /* 0x000fe20000000800 */
[----:B------:R1:W-:Y:S03]  /*33d0*/  LDGSTS.E.BYPASS.LTC128B.128 [R250+0x2000], desc[UR4][R134.64] ;  /* 0x0200000086fa7fae */ /* 0x0003e6000b981a04 */
[--C-:B------:R-:W-:Y:S01]  /*33e0*/  IMAD.X R147, R133, 0x1, R233.reuse, P1 ;  /* 0x0000000185937824 */ /* 0x100fe200008e06e9 */
[-C--:B------:R-:W-:Y:S01]  /*33f0*/  IADD3 R144, P1, PT, R146, R232.reuse, RZ ;  /* 0x000000e892907210 */ /* 0x080fe20007f3e0ff */
[----:B------:R2:W-:Y:S04]  /*3400*/  LDGSTS.E.BYPASS.LTC128B.128 [R250+0x2800], desc[UR4][R132.64] ;  /* 0x0280000084fa7fae */ /* 0x0005e8000b981a04 */
[--C-:B------:R-:W-:Y:S01]  /*3410*/  IMAD.X R145, R147, 0x1, R233.reuse, P1 ;  /* 0x0000000193917824 */ /* 0x100fe200008e06e9 */
[-C--:B------:R-:W-:Y:S01]  /*3420*/  IADD3 R142, P1, PT, R144, R232.reuse, RZ ;  /* 0x000000e8908e7210 */ /* 0x080fe20007f3e0ff */
[----:B------:R-:W-:Y:S04]  /*3430*/  LDGSTS.E.BYPASS.LTC128B.128 [R250+0x3000], desc[UR4][R146.64] ;  /* 0x0300000092fa7fae */ /* 0x000fe8000b981a04 */
[--C-:B------:R-:W-:Y:S01]  /*3440*/  IMAD.X R143, R145, 0x1, R233.reuse, P1 ;  /* 0x00000001918f7824 */ /* 0x100fe200008e06e9 */
[-C--:B------:R-:W-:Y:S01]  /*3450*/  IADD3 R140, P1, PT, R142, R232.reuse, RZ ;  /* 0x000000e88e8c7210 */ /* 0x080fe20007f3e0ff */
[----:B------:R3:W-:Y:S04]  /*3460*/  LDGSTS.E.BYPASS.LTC128B.128 [R250+0x3800], desc[UR4][R144.64] ;  /* 0x0380000090fa7fae */ /* 0x0007e8000b981a04 */
[--C-:B------:R-:W-:Y:S01]  /*3470*/  IMAD.X R141, R143, 0x1, R233.reuse, P1 ;  /* 0x000000018f8d7824 */ /* 0x100fe200008e06e9 */
[-C--:B------:R-:W-:Y:S01]  /*3480*/  IADD3 R138, P1, PT, R140, R232.reuse, RZ ;  /* 0x000000e88c8a7210 */ /* 0x080fe20007f3e0ff */
[----:B------:R4:W-:Y:S04]  /*3490*/  LDGSTS.E.BYPASS.LTC128B.128 [R250+0x4000], desc[UR4][R142.64] ;  /* 0x040000008efa7fae */ /* 0x0009e8000b981a04 */
[--C-:B------:R-:W-:Y:S01]  /*34a0*/  IMAD.X R139, R141, 0x1, R233.reuse, P1 ;  /* 0x000000018d8b7824 */ /* 0x100fe200008e06e9 */
[-C--:B------:R-:W-:Y:S01]  /*34b0*/  IADD3 R136, P1, PT, R138, R232.reuse, RZ ;  /* 0x000000e88a887210 */ /* 0x080fe20007f3e0ff */
[----:B------:R-:W-:Y:S04]  /*34c0*/  LDGSTS.E.BYPASS.LTC128B.128 [R250+0x4800], desc[UR4][R140.64] ;  /* 0x048000008cfa7fae */ /* 0x000fe8000b981a04 */
[--C-:B------:R-:W-:Y:S01]  /*34d0*/  IMAD.X R137, R139, 0x1, R233.reuse, P1 ;  /* 0x000000018b897824 */ /* 0x100fe200008e06e9 */
[-C--:B-1----:R-:W-:Y:S01]  /*34e0*/  IADD3 R134, P1, PT, R136, R232.reuse, RZ ;  /* 0x000000e888867210 */ /* 0x082fe20007f3e0ff */
[----:B------:R1:W-:Y:S04]  /*34f0*/  LDGSTS.E.BYPASS.LTC128B.128 [R250+0x5000], desc[UR4][R138.64] ;  /* 0x050000008afa7fae */ /* 0x0003e8000b981a04 */
[--C-:B------:R-:W-:Y:S01]  /*3500*/  IMAD.X R135, R137, 0x1, R233.reuse, P1 ;  /* 0x0000000189877824 */ /* 0x100fe200008e06e9 */
[-C--:B--2---:R-:W-:Y:S01]  /*3510*/  IADD3 R132, P1, PT, R134, R232.reuse, RZ ;  /* 0x000000e886847210 */ /* 0x084fe20007f3e0ff */
[----:B------:R2:W-:Y:S04]  /*3520*/  LDGSTS.E.BYPASS.LTC128B.128 [R250+0x5800], desc[UR4][R136.64] ;  /* 0x0580000088fa7fae */ /* 0x0005e8000b981a04 */
[--C-:B------:R-:W-:Y:S01]  /*3530*/  IMAD.X R133, R135, 0x1, R233.reuse, P1 ;  /* 0x0000000187857824 */ /* 0x100fe200008e06e9 */
[-C--:B---3--:R-:W-:Y:S01]  /*3540*/  IADD3 R144, P1, PT, R132, R232.reuse, RZ ;  /* 0x000000e884907210 */ /* 0x088fe20007f3e0ff */
[----:B------:R-:W-:Y:S04]  /*3550*/  LDGSTS.E.BYPASS.LTC128B.128 [R250+0x6000], desc[UR4][R134.64] ;  /* 0x0600000086fa7fae */ /* 0x000fe8000b981a04 */
[--C-:B------:R-:W-:Y:S01]  /*3560*/  IMAD.X R145, R133, 0x1, R233.reuse, P1 ;  /* 0x0000000185917824 */ /* 0x100fe200008e06e9 */
[-C--:B----4-:R-:W-:Y:S01]  /*3570*/  IADD3 R142, P1, PT, R144, R232.reuse, RZ ;  /* 0x000000e8908e7210 */ /* 0x090fe20007f3e0ff */
[----:B------:R3:W-:Y:S04]  /*3580*/  LDGSTS.E.BYPASS.LTC128B.128 [R250+0x6800], desc[UR4][R132.64] ;  /* 0x0680000084fa7fae */ /* 0x0007e8000b981a04 */
[----:B------:R-:W-:Y:S01]  /*3590*/  IMAD.X R143, R145, 0x1, R233, P1 ;  /* 0x00000001918f7824 */ /* 0x000fe200008e06e9 */
[----:B------:R4:W-:Y:S01]  /*35a0*/  LDGSTS.E.BYPASS.LTC128B.128 [R250+0x7000], desc[UR4][R144.64] ;  /* 0x0700000090fa7fae */ /* 0x0009e2000b981a04 */
[----:B-1----:R-:W-:-:S03]  /*35b0*/  IADD3 R138, P1, PT, R142, R232, RZ ;  /* 0x000000e88e8a7210 */ /* 0x002fc60007f3e0ff */
[----:B------:R4:W-:Y:S02]  /*35c0*/  LDGSTS.E.BYPASS.LTC128B.128 [R250+0x7800], desc[UR4][R142.64] ;  /* 0x078000008efa7fae */ /* 0x0009e4000b981a04 */
[----:B------:R-:W-:Y:S01]  /*35d0*/  IMAD.X R139, R143, 0x1, R233, P1 ;  /* 0x000000018f8b7824 */ /* 0x000fe200008e06e9 */
[----:B--2---:R-:W-:-:S04]  /*35e0*/  IADD3 R136, P1, PT, R138, R232, RZ ;  /* 0x000000e88a887210 */ /* 0x004fc80007f3e0ff */
[----:B------:R4:W-:Y:S01]  /*35f0*/  LDGSTS.E.BYPASS.LTC128B.128 [R250+0x8000], desc[UR4][R138.64] ;  /* 0x080000008afa7fae */ /* 0x0009e2000b981a04 */
[----:B------:R-:W-:-:S05]  /*3600*/  IMAD.X R137, R139, 0x1, R233, P1 ;  /* 0x000000018b897824 */ /* 0x000fca00008e06e9 */
[----:B------:R4:W-:Y:S01]  /*3610*/  LDGSTS.E.BYPASS.LTC128B.128 [R250+0x8800], desc[UR4][R136.64] ;  /* 0x0880000088fa7fae */ /* 0x0009e2000b981a04 */
[----:B---3--:R-:W-:-:S05]  /*3620*/  IADD3 R132, P1, PT, R136, R232, RZ ;  /* 0x000000e888847210 */ /* 0x008fca0007f3e0ff */
[----:B------:R-:W-:Y:S01]  /*3630*/  IMAD.X R133, R137, 0x1, R233, P1 ;  /* 0x0000000189857824 */ /* 0x000fe200008e06e9 */
[----:B------:R-:W-:-:S04]  /*3640*/  IADD3 R134, P1, PT, R132, R232, RZ ;  /* 0x000000e884867210 */ /* 0x000fc80007f3e0ff */
[----:B------:R4:W-:Y:S01]  /*3650*/  LDGSTS.E.BYPASS.LTC128B.128 [R250+0x9000], desc[UR4][R132.64] ;  /* 0x0900000084fa7fae */ /* 0x0009e2000b981a04 */
[----:B------:R-:W-:-:S05]  /*3660*/  IMAD.X R135, R133, 0x1, R233, P1 ;  /* 0x0000000185877824 */ /* 0x000fca00008e06e9 */
[----:B------:R4:W-:Y:S04]  /*3670*/  LDGSTS.E.BYPASS.LTC128B.128 [R250+0x9800], desc[UR4][R134.64] ;  /* 0x0980000086fa7fae */ /* 0x0009e8000b981a04 */
[----:B------:R-:W0:Y:S02]  /*3680*/  LDGDEPBAR ;  /* 0x00000000000079af */ /* 0x000e240000000000 */
.L_x_3756:
[----:B------:R-:W-:Y:S05]  /*3690*/  BSYNC.RECONVERGENT B1 ;  /* 0x0000000000017941 */ /* 0x000fea0003800200 */
.L_x_3755:
[----:B------:R-:W2:Y:S01]  /*36a0*/  LD.E R172, desc[UR4][R2.64+0xdc] ;  /* 0x0000dc0402ac7980 */ /* 0x000ea2000c101900 */
[----:B------:R-:W-:Y:S02]  /*36b0*/  FMNMX3.FTZ R0, R34, R35, R30, !PT ;  /* 0x0000002322007276 */ /* 0x000fe4000781001e */
[----:B----4-:R-:W-:Y:S02]  /*36c0*/  FMNMX3.FTZ R134, R32, R33, R28, !PT ;  /* 0x0000002120867276 */ /* 0x010fe4000781001c */
        /* <DEDUP_REMOVED lines=62> */
[----:B------:R-:W-:Y:S01]  /*3ab0*/  LOP3.LUT R173, R193, 0x200, R194, 0xf8, !PT ;  /* 0x00000200c1ad7812 */ /* 0x000fe200078ef8c2 */
[----:B------:R-:W1:Y:S03]  /*3ac0*/  SHFL.BFLY PT, R133, R0, 0x2, 0x1f ;  /* 0x0c401f0000857f89 */ /* 0x000e6600000e0000 */
[----:B------:R-:W-:Y:S01]  /*3ad0*/  LEA R173, R173, R222, 0x1 ;  /* 0x000000deadad7211 */ /* 0x000fe200078e08ff */
[----:B------:R-:W3:Y:S03]  /*3ae0*/  SHFL.BFLY PT, R132, R134, 0x2, 0x1f ;  /* 0x0c401f0086847f89 */ /* 0x000ee600000e0000 */
[-C--:B------:R-:W-:Y:S01]  /*3af0*/  IADD3 R185, PT, PT, R198, R173.reuse, RZ ;  /* 0x000000adc6b97210 */ /* 0x080fe20007ffe0ff */
[----:B------:R-:W-:Y:S01]  /*3b00*/  LDSM.16.MT88.4 R136, [R173+0xa000] ;  /* 0x00a00000ad88783b */ /* 0x000fe20000004200 */
[----:B------:R-:W-:-:S02]  /*3b10*/  IADD3 R178, PT, PT, R192, R173, RZ ;  /* 0x000000adc0b27210 */ /* 0x000fc40007ffe0ff */
[----:B------:R-:W-:Y:S01]  /*3b20*/  IADD3 R174, PT, PT, R192, R185, RZ ;  /* 0x000000b9c0ae7210 */ /* 0x000fe20007ffe0ff */
[----:B------:R-:W-:Y:S04]  /*3b30*/  LDSM.16.MT88.4 R160, [R185+0xa000] ;  /* 0x00a00000b9a0783b */ /* 0x000fe80000004200 */
[----:B------:R-:W-:Y:S04]  /*3b40*/  LDSM.16.MT88.4 R152, [R178+0xa000] ;  /* 0x00a00000b298783b */ /* 0x000fe80000004200 */
[----:B------:R-:W-:Y:S01]  /*3b50*/  LDSM.16.MT88.4 R140, [R173+0xa800] ;  /* 0x00a80000ad8c783b */ /* 0x000fe20000004200 */
[----:B-1----:R-:W-:-:S03]  /*3b60*/  FMNMX.FTZ R133, R0, R133, !PT ;  /* 0x0000008500857209 */ /* 0x002fc60007810000 */
[----:B------:R-:W-:Y:S01]  /*3b70*/  LDSM.16.MT88.4 R148, [R178+0xa800] ;  /* 0x00a80000b294783b */ /* 0x000fe20000004200 */
[----:B---3--:R-:W-:-:S03]  /*3b80*/  FMNMX.FTZ R132, R134, R132, !PT ;  /* 0x0000008486847209 */ /* 0x008fc60007810000 */
[----:B------:R-:W1:Y:S04]  /*3b90*/  SHFL.BFLY PT, R0, R133, 0x1, 0x1f ;  /* 0x0c201f0085007f89 */ /* 0x000e6800000e0000 */
[----:B------:R-:W3:Y:S04]  /*3ba0*/  SHFL.BFLY PT, R164, R132, 0x1, 0x1f ;  /* 0x0c201f0084a47f89 */ /* 0x000ee800000e0000 */
[----:B------:R-:W-:Y:S01]  /*3bb0*/  LDSM.16.MT88.4 R156, [R185+0xa800] ;  /* 0x00a80000b99c783b */ /* 0x000fe20000004200 */
[----:B-1----:R-:W-:Y:S02]  /*3bc0*/  FMNMX.FTZ R0, R133, R0, !PT ;  /* 0x0000000085007209 */ /* 0x002fe40007810000 */
[----:B---3--:R-:W-:-:S02]  /*3bd0*/  FMNMX.FTZ R164, R132, R164, !PT ;  /* 0x000000a484a47209 */ /* 0x008fc40007810000 */
[----:B------:R-:W-:Y:S01]  /*3be0*/  FSETP.NEU.FTZ.AND P1, PT, R0, -INF , PT ;  /* 0xff8000000000780b */ /* 0x000fe20003f3d000 */
[C---:B--2---:R-:W-:Y:S02]  /*3bf0*/  FMUL.FTZ R167, R172.reuse, R0 ;  /* 0x00000000aca77220 */ /* 0x044fe40000410000 */
        /* <DEDUP_REMOVED lines=11> */
[-CC-:B------:R-:W-:Y:S01]  /*3cb0*/  FFMA.FTZ R184, R28, R172.reuse, -R177.reuse ;  /* 0x000000ac1cb87223 */ /* 0x180fe200000108b1 */
[----:B------:R-:W1:Y:S01]  /*3cc0*/  LDSM.16.MT88.4 R32, [R174+0xa000] ;  /* 0x00a00000ae20783b */ /* 0x000e620000004200 */
[-C--:B------:R-:W-:Y:S01]  /*3cd0*/  FFMA.FTZ R183, R29, R172.reuse, -R177 ;  /* 0x000000ac1db77223 */ /* 0x080fe200000108b1 */
[----:B------:R-:W-:Y:S01]  /*3ce0*/  MUFU.EX2 R175, R175 ;  /* 0x000000af00af7308 */ /* 0x000fe20000000800 */
[-CC-:B------:R-:W-:Y:S01]  /*3cf0*/  FFMA.FTZ R187, R27, R172.reuse, -R167.reuse ;  /* 0x000000ac1bbb7223 */ /* 0x180fe200000108a7 */
[-C--:B------:R-:W-:Y:S01]  /*3d00*/  FFMA.FTZ R188, R22, R172.reuse, -R167 ;  /* 0x000000ac16bc7223 */ /* 0x080fe200000108a7 */
[-CC-:B------:R-:W-:Y:S01]  /*3d10*/  FFMA.FTZ R189, R24, R172.reuse, -R177.reuse ;  /* 0x000000ac18bd7223 */ /* 0x180fe200000108b1 */
[----:B------:R-:W2:Y:S01]  /*3d20*/  MUFU.EX2 R176, R176 ;  /* 0x000000b000b07308 */ /* 0x000ea20000000800 */
[-CC-:B------:R-:W-:Y:S01]  /*3d30*/  FFMA.FTZ R192, R25, R172.reuse, -R177.reuse ;  /* 0x000000ac19c07223 */ /* 0x180fe200000108b1 */
[-CC-:B------:R-:W-:Y:S01]  /*3d40*/  FFMA.FTZ R193, R20, R172.reuse, -R177.reuse ;  /* 0x000000ac14c17223 */ /* 0x180fe200000108b1 */
[-C--:B------:R-:W-:Y:S01]  /*3d50*/  FFMA.FTZ R194, R21, R172.reuse, -R177 ;  /* 0x000000ac15c27223 */ /* 0x080fe200000108b1 */
[----:B------:R-:W-:Y:S01]  /*3d60*/  MUFU.EX2 R179, R179 ;  /* 0x000000b300b37308 */ /* 0x000fe20000000800 */
[-CC-:B------:R-:W-:Y:S01]  /*3d70*/  FFMA.FTZ R195, R23, R172.reuse, -R167.reuse ;  /* 0x000000ac17c37223 */ /* 0x180fe200000108a7 */
[-CC-:B------:R-:W-:Y:S01]  /*3d80*/  FFMA.FTZ R196, R18, R172.reuse, -R167.reuse ;  /* 0x000000ac12c47223 */ /* 0x180fe200000108a7 */
[-CC-:B------:R-:W-:Y:S01]  /*3d90*/  FFMA.FTZ R197, R19, R172.reuse, -R167.reuse ;  /* 0x000000ac13c57223 */ /* 0x180fe200000108a7 */
[----:B------:R-:W3:Y:S01]  /*3da0*/  MUFU.EX2 R180, R180 ;  /* 0x000000b400b47308 */ /* 0x000ee20000000800 */
[-C--:B------:R-:W-:Y:S01]  /*3db0*/  FFMA.FTZ R198, R14, R172.reuse, -R167 ;  /* 0x000000ac0ec67223 */ /* 0x080fe200000108a7 */
[-CC-:B------:R-:W-:Y:S01]  /*3dc0*/  FFMA.FTZ R199, R16, R172.reuse, -R177.reuse ;  /* 0x000000ac10c77223 */ /* 0x180fe200000108b1 */
[-CC-:B------:R-:W-:Y:S01]  /*3dd0*/  FFMA.FTZ R200, R17, R172.reuse, -R177.reuse ;  /* 0x000000ac11c87223 */ /* 0x180fe200000108b1 */
[----:B------:R-:W-:Y:S01]  /*3de0*/  MUFU.EX2 R181, R181 ;  /* 0x000000b500b57308 */ /* 0x000fe20000000800 */
[-CC-:B------:R-:W-:Y:S01]  /*3df0*/  FFMA.FTZ R201, R12, R172.reuse, -R177.reuse ;  /* 0x000000ac0cc97223 */ /* 0x180fe200000108b1 */
[----:B--2---:R-:W-:Y:S01]  /*3e00*/  F2FP.F16.F32.PACK_AB R133, R176, R175 ;  /* 0x000000afb085723e */ /* 0x004fe200000000ff */
[-C--:B------:R-:W-:Y:S01]  /*3e10*/  FFMA.FTZ R202, R13, R172.reuse, -R177 ;  /* 0x000000ac0dca7223 */ /* 0x080fe200000108b1 */
[----:B------:R-:W2:Y:S01]  /*3e20*/  MUFU.EX2 R182, R182 ;  /* 0x000000b600b67308 */ /* 0x000ea20000000800 */
[-C--:B------:R-:W-:Y:S01]  /*3e30*/  FFMA.FTZ R203, R15, R172.reuse, -R167 ;  /* 0x000000ac0fcb7223 */ /* 0x080fe200000108a7 */
[----:B------:R-:W-:Y:S01]  /*3e40*/  LDSM.16.MT88.4 R16, [R178+0xb000] ;  /* 0x00b00000b210783b */ /* 0x000fe20000004200 */
[-CC-:B------:R-:W-:Y:S01]  /*3e50*/  FFMA.FTZ R204, R9, R172.reuse, -R177.reuse ;  /* 0x000000ac09cc7223 */ /* 0x180fe200000108b1 */
[----:B------:R-:W-:Y:S01]  /*3e60*/  MUFU.EX2 R184, R184 ;  /* 0x000000b800b87308 */ /* 0x000fe20000000800 */
[-CC-:B------:R-:W-:Y:S01]  /*3e70*/  FFMA.FTZ R205, R4, R172.reuse, -R177.reuse ;  /* 0x000000ac04cd7223 */ /* 0x180fe200000108b1 */
[----:B---3--:R-:W-:Y:S01]  /*3e80*/  F2FP.F16.F32.PACK_AB R135, R180, R179 ;  /* 0x000000b3b487723e */ /* 0x008fe200000000ff */
[----:B------:R-:W-:Y:S01]  /*3e90*/  LDSM.16.MT88.4 R12, [R185+0xb000] ;  /* 0x00b00000b90c783b */ /* 0x000fe20000004200 */
[----:B------:R-:W3:Y:S01]  /*3ea0*/  MUFU.EX2 R183, R183 ;  /* 0x000000b700b77308 */ /* 0x000ee20000000800 */
[-C--:B------:R-:W-:Y:S01]  /*3eb0*/  FFMA.FTZ R206, R5, R172.reuse, -R177 ;  /* 0x000000ac05ce7223 */ /* 0x080fe200000108b1 */
[-CC-:B------:R-:W-:Y:S01]  /*3ec0*/  FFMA.FTZ R207, R7, R172.reuse, -R167.reuse ;  /* 0x000000ac07cf7223 */ /* 0x180fe200000108a7 */
[-CC-:B------:R-:W-:Y:S01]  /*3ed0*/  FFMA.FTZ R118, R118, R172.reuse, -R167.reuse ;  /* 0x000000ac76767223 */ /* 0x180fe200000108a7 */
[----:B------:R-:W-:Y:S01]  /*3ee0*/  MUFU.EX2 R186, R186 ;  /* 0x000000ba00ba7308 */ /* 0x000fe20000000800 */
[-CC-:B------:R-:W-:Y:S01]  /*3ef0*/  FFMA.FTZ R122, R122, R172.reuse, -R167.reuse ;  /* 0x000000ac7a7a7223 */ /* 0x180fe200000108a7 */
[----:B--2---:R-:W-:Y:S01]  /*3f00*/  F2FP.F16.F32.PACK_AB R132, R182, R181 ;  /* 0x000000b5b684723e */ /* 0x004fe200000000ff */
[-CC-:B------:R-:W-:Y:S01]  /*3f10*/  FFMA.FTZ R123, R123, R172.reuse, -R167.reuse ;  /* 0x000000ac7b7b7223 */ /* 0x180fe200000108a7 */
[----:B------:R-:W2:Y:S01]  /*3f20*/  MUFU.EX2 R187, R187 ;  /* 0x000000bb00bb7308 */ /* 0x000ea20000000800 */
[-C--:B------:R-:W-:Y:S01]  /*3f30*/  FFMA.FTZ R111, R111, R172.reuse, -R167 ;  /* 0x000000ac6f6f7223 */ /* 0x080fe200000108a7 */
[-CC-:B------:R-:W-:Y:S01]  /*3f40*/  FFMA.FTZ R112, R112, R172.reuse, -R177.reuse ;  /* 0x000000ac70707223 */ /* 0x180fe200000108b1 */
[-C--:B------:R-:W-:Y:S01]  /*3f50*/  FFMA.FTZ R113, R113, R172.reuse, -R177 ;  /* 0x000000ac71717223 */ /* 0x080fe200000108b1 */
[----:B------:R-:W-:Y:S01]  /*3f60*/  MUFU.EX2 R188, R188 ;  /* 0x000000bc00bc7308 */ /* 0x000fe20000000800 */
[--C-:B------:R-:W-:Y:S01]  /*3f70*/  FFMA.FTZ R107, R107, R172, -R167.reuse ;  /* 0x000000ac6b6b7223 */ /* 0x100fe200000108a7 */
[----:B---3--:R-:W-:Y:S01]  /*3f80*/  F2FP.F16.F32.PACK_AB R134, R183, R184 ;  /* 0x000000b8b786723e */ /* 0x008fe200000000ff */
[-CC-:B------:R-:W-:Y:S01]  /*3f90*/  FFMA.FTZ R106, R106, R172.reuse, -R167.reuse ;  /* 0x000000ac6a6a7223 */ /* 0x180fe200000108a7 */
[----:B------:R-:W-:Y:S01]  /*3fa0*/  MUFU.EX2 R189, R189 ;  /* 0x000000bd00bd7308 */ /* 0x000fe20000000800 */
[-CC-:B------:R-:W-:Y:S01]  /*3fb0*/  FFMA.FTZ R86, R86, R172.reuse, -R167.reuse ;  /* 0x000000ac56567223 */ /* 0x180fe200000108a7 */
[-CC-:B------:R-:W-:Y:S01]  /*3fc0*/  FFMA.FTZ R90, R90, R172.reuse, -R167.reuse ;  /* 0x000000ac5a5a7223 */ /* 0x180fe200000108a7 */
[--C-:B------:R-:W-:Y:S01]  /*3fd0*/  FFMA.FTZ R91, R91, R172, -R167.reuse ;  /* 0x000000ac5b5b7223 */ /* 0x100fe200000108a7 */
[----:B------:R-:W3:Y:S01]  /*3fe0*/  MUFU.EX2 R192, R192 ;  /* 0x000000c000c07308 */ /* 0x000ee20000000800 */
[C---:B------:R-:W-:Y:S01]  /*3ff0*/  HMMA.16816.F32 R28, R132.reuse, R136, RZ ;  /* 0x00000088841c723c */ /* 0x040fe200000018ff */
[----:B--2---:R-:W-:Y:S01]  /*4000*/  F2FP.F16.F32.PACK_AB R169, R187, R186 ;  /* 0x000000babba9723e */ /* 0x004fe200000000ff */
[-C--:B------:R-:W-:Y:S01]  /*4010*/  FFMA.FTZ R79, R79, R172.reuse, -R167 ;  /* 0x000000ac4f4f7223 */ /* 0x080fe200000108a7 */
[----:B------:R-:W-:Y:S01]  /*4020*/  MUFU.EX2 R193, R193 ;  /* 0x000000c100c17308 */ /* 0x000fe20000000800 */
[-CC-:B------:R-:W-:Y:S01]  /*4030*/  FFMA.FTZ R80, R80, R172.reuse, -R177.reuse ;  /* 0x000000ac50507223 */ /* 0x180fe200000108b1 */
[-C--:B------:R-:W-:Y:S01]  /*4040*/  FFMA.FTZ R81, R81, R172.reuse, -R177 ;  /* 0x000000ac51517223 */ /* 0x080fe200000108b1 */
[-CC-:B------:R-:W-:Y:S01]  /*4050*/  FFMA.FTZ R75, R75, R172.reuse, -R167.reuse ;  /* 0x000000ac4b4b7223 */ /* 0x180fe200000108a7 */
[----:B------:R-:W2:Y:S01]  /*4060*/  MUFU.EX2 R194, R194 ;  /* 0x000000c200c27308 */ /* 0x000ea20000000800 */
[C---:B------:R-:W-:Y:S01]  /*4070*/  HMMA.16816.F32 R136, R132.reuse, R138, RZ ;  /* 0x0000008a8488723c */ /* 0x040fe200000018ff */
[----:B------:R-:W-:Y:S01]  /*4080*/  FADD.FTZ R175, R175, R176 ;  /* 0x000000b0afaf7221 */ /* 0x000fe20000010000 */
[----:B------:R-:W-:Y:S01]  /*4090*/  FADD.FTZ R181, R181, R182 ;  /* 0x000000b6b5b57221 */ /* 0x000fe20000010000 */
[----:B------:R-:W4:Y:S01]  /*40a0*/  MUFU.EX2 R195, R195 ;  /* 0x000000c300c37308 */ /* 0x000f220000000800 */
[-C--:B------:R-:W-:Y:S01]  /*40b0*/  FFMA.FTZ R74, R74, R172.reuse, -R167 ;  /* 0x000000ac4a4a7223 */ /* 0x080fe200000108a7 */
[----:B---3--:R-:W-:Y:S01]  /*40c0*/  F2FP.F16.F32.PACK_AB R168, R192, R189 ;  /* 0x000000bdc0a8723e */ /* 0x008fe200000000ff */
[----:B------:R-:W-:Y:S01]  /*40d0*/  FADD.FTZ R175, R179, R175 ;  /* 0x000000afb3af7221 */ /* 0x000fe20000010000 */
[----:B------:R-:W3:Y:S01]  /*40e0*/  MUFU.EX2 R196, R196 ;  /* 0x000000c400c47308 */ /* 0x000ee20000000800 */
[C---:B------:R-:W-:Y:S01]  /*40f0*/  HMMA.16816.F32 R144, R132.reuse, R152, RZ ;  /* 0x000000988490723c */ /* 0x040fe200000018ff */
[----:B------:R-:W-:Y:S01]  /*4100*/  FADD.FTZ R181, R184, R181 ;  /* 0x000000b5b8b57221 */ /* 0x000fe20000010000 */
[----:B------:R-:W-:Y:S01]  /*4110*/  FADD.FTZ R175, R180, R175 ;  /* 0x000000afb4af7221 */ /* 0x000fe20000010000 */
[----:B------:R-:W5:Y:S01]  /*4120*/  MUFU.EX2 R197, R197 ;  /* 0x000000c500c57308 */ /* 0x000f620000000800 */
[----:B------:R-:W-:Y:S01]  /*4130*/  FFMA.FTZ R62, R62, R172, -R167 ;  /* 0x000000ac3e3e7223 */ /* 0x000fe200000108a7 */
[----:B--2---:R-:W-:Y:S01]  /*4140*/  F2FP.F16.F32.PACK_AB R170, R194, R193 ;  /* 0x000000c1c2aa723e */ /* 0x004fe200000000ff */
[----:B------:R-:W-:Y:S01]  /*4150*/  FADD.FTZ R181, R183, R181 ;  /* 0x000000b5b7b57221 */ /* 0x000fe20000010000 */
[----:B------:R-:W-:Y:S01]  /*4160*/  MUFU.EX2 R198, R198 ;  /* 0x000000c600c67308 */ /* 0x000fe20000000800 */
[C---:B------:R-:W-:Y:S01]  /*4170*/  HMMA.16816.F32 R24, R132.reuse, R154, RZ ;  /* 0x0000009a8418723c */ /* 0x040fe200000018ff */
[----:B----4-:R-:W-:Y:S01]  /*4180*/  F2FP.F16.F32.PACK_AB R171, R195, R188 ;  /* 0x000000bcc3ab723e */ /* 0x010fe200000000ff */
[----:B------:R-:W-:Y:S01]  /*4190*/  FADD.FTZ R186, R186, R175 ;  /* 0x000000afbaba7221 */ /* 0x000fe20000010000 */
[----:B------:R-:W-:Y:S01]  /*41a0*/  MUFU.EX2 R199, R199 ;  /* 0x000000c700c77308 */ /* 0x000fe20000000800 */
[----:B------:R-:W-:Y:S01]  /*41b0*/  FADD.FTZ R181, R189, R181 ;  /* 0x000000b5bdb57221 */ /* 0x000fe20000010000 */
[-C--:B------:R-:W-:Y:S01]  /*41c0*/  FFMA.FTZ R60, R60, R172.reuse, -R177 ;  /* 0x000000ac3c3c7223 */ /* 0x080fe200000108b1 */
[----:B------:R-:W-:Y:S01]  /*41d0*/  FADD.FTZ R186, R187, R186 ;  /* 0x000000babbba7221 */ /* 0x000fe20000010000 */
[----:B------:R-:W2:Y:S01]  /*41e0*/  MUFU.EX2 R200, R200 ;  /* 0x000000c800c87308 */ /* 0x000ea20000000800 */
[C---:B------:R-:W-:Y:S01]  /*41f0*/  HMMA.16816.F32 R152, R132.reuse, R160, RZ ;  /* 0x000000a08498723c */ /* 0x040fe200000018ff */
[----:B------:R-:W-:Y:S01]  /*4200*/  FADD.FTZ R181, R192, R181 ;  /* 0x000000b5c0b57221 */ /* 0x000fe20000010000 */
[----:B------:R-:W-:Y:S01]  /*4210*/  FADD.FTZ R186, R188, R186 ;  /* 0x000000babcba7221 */ /* 0x000fe20000010000 */
[----:B------:R-:W-:Y:S01]  /*4220*/  MUFU.EX2 R201, R201 ;  /* 0x000000c900c97308 */ /* 0x000fe20000000800 */
[-C--:B------:R-:W-:Y:S01]  /*4230*/  FFMA.FTZ R61, R61, R172.reuse, -R177 ;  /* 0x000000ac3d3d7223 */ /* 0x080fe200000108b1 */
[----:B------:R-:W-:Y:S01]  /*4240*/  FADD.FTZ R193, R193, R181 ;  /* 0x000000b5c1c17221 */ /* 0x000fe20000010000 */
[----:B------:R-:W-:Y:S01]  /*4250*/  FADD.FTZ R195, R195, R186 ;  /* 0x000000bac3c37221 */ /* 0x000fe20000010000 */
[----:B------:R-:W4:Y:S01]  /*4260*/  MUFU.EX2 R202, R202 ;  /* 0x000000ca00ca7308 */ /* 0x000f220000000800 */
[C---:B------:R-:W-:Y:S01]  /*4270*/  HMMA.16816.F32 R20, R132.reuse, R162, RZ ;  /* 0x000000a28414723c */ /* 0x040fe200000018ff */
[----:B------:R-:W-:Y:S01]  /*4280*/  FADD.FTZ R193, R194, R193 ;  /* 0x000000c1c2c17221 */ /* 0x000fe20000010000 */
[----:B---3--:R-:W-:Y:S01]  /*4290*/  FADD.FTZ R195, R196, R195 ;  /* 0x000000c3c4c37221 */ /* 0x008fe20000010000 */
[----:B------:R-:W3:Y:S01]  /*42a0*/  MUFU.EX2 R203, R203 ;  /* 0x000000cb00cb7308 */ /* 0x000ee20000000800 */
[-CC-:B------:R-:W-:Y:S01]  /*42b0*/  FFMA.FTZ R63, R63, R172.reuse, -R167.reuse ;  /* 0x000000ac3f3f7223 */ /* 0x180fe200000108a7 */
[-C--:B------:R-:W-:Y:S01]  /*42c0*/  FFMA.FTZ R59, R59, R172.reuse, -R167 ;  /* 0x000000ac3b3b7223 */ /* 0x080fe200000108a7 */
[----:B-----5:R-:W-:Y:S01]  /*42d0*/  FADD.FTZ R195, R197, R195 ;  /* 0x000000c3c5c37221 */ /* 0x020fe20000010000 */
[----:B------:R-:W-:Y:S01]  /*42e0*/  MUFU.EX2 R204, R204 ;  /* 0x000000cc00cc7308 */ /* 0x000fe20000000800 */
[C---:B-1----:R-:W-:Y:S01]  /*42f0*/  HMMA.16816.F32 R160, R132.reuse, R32, RZ ;  /* 0x0000002084a0723c */ /* 0x042fe200000018ff */
[-C--:B------:R-:W-:Y:S01]  /*4300*/  FFMA.FTZ R58, R58, R172.reuse, -R167 ;  /* 0x000000ac3a3a7223 */ /* 0x080fe200000108a7 */
[-C--:B------:R-:W-:Y:S01]  /*4310*/  FFMA.FTZ R52, R52, R172.reuse, -R177 ;  /* 0x000000ac34347223 */ /* 0x080fe200000108b1 */
[----:B------:R-:W-:Y:S01]  /*4320*/  MUFU.EX2 R205, R205 ;  /* 0x000000cd00cd7308 */ /* 0x000fe20000000800 */
[-C--:B------:R-:W-:Y:S01]  /*4330*/  FFMA.FTZ R55, R55, R172.reuse, -R167 ;  /* 0x000000ac37377223 */ /* 0x080fe200000108a7 */
[-C--:B------:R-:W-:Y:S01]  /*4340*/  FFMA.FTZ R53, R53, R172.reuse, -R177 ;  /* 0x000000ac35357223 */ /* 0x080fe200000108b1 */
[-CC-:B------:R-:W-:Y:S01]  /*4350*/  FFMA.FTZ R51, R51, R172.reuse, -R167.reuse ;  /* 0x000000ac33337223 */ /* 0x180fe200000108a7 */
[----:B------:R-:W-:Y:S01]  /*4360*/  MUFU.EX2 R206, R206 ;  /* 0x000000ce00ce7308 */ /* 0x000fe20000000800 */
[----:B------:R-:W-:Y:S01]  /*4370*/  HMMA.16816.F32 R32, R132, R34, RZ ;  /* 0x000000228420723c */ /* 0x000fe200000018ff */
[----:B------:R-:W1:Y:S01]  /*4380*/  LDSM.16.MT88.4 R132, [R174+0xa800] ;  /* 0x00a80000ae84783b */ /* 0x000e620000004200 */
[-CC-:B------:R-:W-:Y:S01]  /*4390*/  FFMA.FTZ R50, R50, R172.reuse, -R167.reuse ;  /* 0x000000ac32327223 */ /* 0x180fe200000108a7 */
[----:B------:R-:W-:Y:S01]  /*43a0*/  MUFU.EX2 R207, R207 ;  /* 0x000000cf00cf7308 */ /* 0x000fe20000000800 */
[-C--:B------:R-:W-:Y:S01]  /*43b0*/  FFMA.FTZ R46, R46, R172.reuse, -R167 ;  /* 0x000000ac2e2e7223 */ /* 0x080fe200000108a7 */
[-CC-:B------:R-:W-:Y:S01]  /*43c0*/  FFMA.FTZ R44, R44, R172.reuse, -R177.reuse ;  /* 0x000000ac2c2c7223 */ /* 0x180fe200000108b1 */
[-C--:B------:R-:W-:Y:S01]  /*43d0*/  FFMA.FTZ R45, R45, R172.reuse, -R177 ;  /* 0x000000ac2d2d7223 */ /* 0x080fe200000108b1 */
[----:B------:R-:W-:Y:S01]  /*43e0*/  MUFU.EX2 R122, R122 ;  /* 0x0000007a007a7308 */ /* 0x000fe20000000800 */
[C---:B------:R-:W-:Y:S01]  /*43f0*/  HMMA.16816.F32 R28, R168.reuse, R140, R28 ;  /* 0x0000008ca81c723c */ /* 0x040fe2000000181c */
[-C--:B------:R-:W-:Y:S01]  /*4400*/  FFMA.FTZ R47, R47, R172.reuse, -R167 ;  /* 0x000000ac2f2f7223 */ /* 0x080fe200000108a7 */
[-CC-:B------:R-:W-:Y:S01]  /*4410*/  FFMA.FTZ R41, R41, R172.reuse, -R177.reuse ;  /* 0x000000ac29297223 */ /* 0x180fe200000108b1 */
[----:B------:R-:W-:Y:S01]  /*4420*/  MUFU.EX2 R123, R123 ;  /* 0x0000007b007b7308 */ /* 0x000fe20000000800 */
[-C--:B------:R-:W-:Y:S01]  /*4430*/  FFMA.FTZ R251, R37, R172.reuse, -R177 ;  /* 0x000000ac25fb7223 */ /* 0x080fe200000108b1 */
[-CC-:B------:R-:W-:Y:S01]  /*4440*/  FFMA.FTZ R42, R42, R172.reuse, -R167.reuse ;  /* 0x000000ac2a2a7223 */ /* 0x180fe200000108a7 */
[-CC-:B------:R-:W-:Y:S01]  /*4450*/  FFMA.FTZ R43, R43, R172.reuse, -R167.reuse ;  /* 0x000000ac2b2b7223 */ /* 0x180fe200000108a7 */
[----:B------:R-:W-:Y:S01]  /*4460*/  MUFU.EX2 R106, R106 ;  /* 0x0000006a006a7308 */ /* 0x000fe20000000800 */
[C---:B------:R-:W-:Y:S01]  /*4470*/  HMMA.16816.F32 R136, R168.reuse, R142, R136 ;  /* 0x0000008ea888723c */ /* 0x040fe20000001888 */
[----:B------:R-:W5:Y:S01]  /*4480*/  LDSM.16.MT88.4 R140, [R173+0xb000] ;  /* 0x00b00000ad8c783b */ /* 0x000f620000004200 */
[----:B------:R-:W-:Y:S01]  /*4490*/  FFMA.FTZ R252, R39, R172, -R167 ;  /* 0x000000ac27fc7223 */ /* 0x000fe200000108a7 */
[----:B------:R-:W-:Y:S04]  /*44a0*/  MUFU.EX2 R90, R90 ;  /* 0x0000005a005a7308 */ /* 0x000fe80000000800 */
[----:B------:R-:W-:Y:S01]  /*44b0*/  MUFU.EX2 R91, R91 ;  /* 0x0000005b005b7308 */ /* 0x000fe20000000800 */
[C---:B------:R-:W-:Y:S03]  /*44c0*/  HMMA.16816.F32 R144, R168.reuse, R148, R144 ;  /* 0x00000094a890723c */ /* 0x040fe60000001890 */
[----:B------:R-:W-:Y:S04]  /*44d0*/  MUFU.EX2 R74, R74 ;  /* 0x0000004a004a7308 */ /* 0x000fe80000000800 */
[----:B------:R-:W-:Y:S01]  /*44e0*/  MUFU.EX2 R62, R62 ;  /* 0x0000003e003e7308 */ /* 0x000fe20000000800 */
[C---:B------:R-:W-:Y:S01]  /*44f0*/  HMMA.16816.F32 R24, R168.reuse, R150, R24 ;  /* 0x00000096a818723c */ /* 0x040fe20000001818 */
[----:B------:R-:W5:Y:S02]  /*4500*/  LDSM.16.MT88.4 R148, [R174+0xb000] ;  /* 0x00b00000ae94783b */ /* 0x000f640000004200 */
[----:B------:R-:W-:Y:S04]  /*4510*/  MUFU.EX2 R60, R60 ;  /* 0x0000003c003c7308 */ /* 0x000fe80000000800 */
[----:B------:R-:W-:Y:S01]  /*4520*/  MUFU.EX2 R61, R61 ;  /* 0x0000003d003d7308 */ /* 0x000fe20000000800 */
[C---:B------:R-:W-:Y:S03]  /*4530*/  HMMA.16816.F32 R152, R168.reuse, R156, R152 ;  /* 0x0000009ca898723c */ /* 0x040fe60000001898 */
[----:B------:R-:W-:Y:S04]  /*4540*/  MUFU.EX2 R63, R63 ;  /* 0x0000003f003f7308 */ /* 0x000fe80000000800 */
[----:B------:R-:W-:Y:S01]  /*4550*/  MUFU.EX2 R58, R58 ;  /* 0x0000003a003a7308 */ /* 0x000fe20000000800 */
[----:B-1----:R-:W-:Y:S01]  /*4560*/  HMMA.16816.F32 R160, R168, R132, R160 ;  /* 0x00000084a8a0723c */ /* 0x002fe200000018a0 */
[C---:B--2---:R-:W-:Y:S01]  /*4570*/  F2FP.F16.F32.PACK_AB R132, R200.reuse, R199 ;  /* 0x000000c7c884723e */ /* 0x044fe200000000ff */
[----:B------:R-:W-:Y:S01]  /*4580*/  FADD.FTZ R199, R199, R193 ;  /* 0x000000c1c7c77221 */ /* 0x000fe20000010000 */
[----:B------:R-:W-:Y:S01]  /*4590*/  F2FP.F16.F32.PACK_AB R133, R197, R196 ;  /* 0x000000c4c585723e */ /* 0x000fe200000000ff */
[----:B------:R-:W-:Y:S02]  /*45a0*/  MUFU.EX2 R52, R52 ;  /* 0x0000003400347308 */ /* 0x000fe40000000800 */
[----:B------:R-:W-:-:S02]  /*45b0*/  FADD.FTZ R199, R200, R199 ;  /* 0x000000c7c8c77221 */ /* 0x000fc40000010000 */
[C---:B------:R-:W-:Y:S01]  /*45c0*/  HMMA.16816.F32 R32, R168.reuse, R134, R32 ;  /* 0x00000086a820723c */ /* 0x040fe20000001820 */
[----:B----4-:R-:W-:Y:S01]  /*45d0*/  F2FP.F16.F32.PACK_AB R134, R202, R201 ;  /* 0x000000c9ca86723e */ /* 0x010fe200000000ff */
[----:B------:R-:W-:Y:S01]  /*45e0*/  FADD.FTZ R201, R201, R199 ;  /* 0x000000c7c9c97221 */ /* 0x000fe20000010000 */
[----:B---3--:R-:W-:Y:S01]  /*45f0*/  F2FP.F16.F32.PACK_AB R135, R203, R198 ;  /* 0x000000c6cb87723e */ /* 0x008fe200000000ff */
[----:B------:R-:W-:Y:S01]  /*4600*/  FADD.FTZ R198, R198, R195 ;  /* 0x000000c3c6c67221 */ /* 0x000fe20000010000 */
[----:B------:R-:W-:Y:S01]  /*4610*/  MUFU.EX2 R53, R53 ;  /* 0x0000003500357308 */ /* 0x000fe20000000800 */
[----:B------:R-:W-:Y:S02]  /*4620*/  FADD.FTZ R201, R202, R201 ;  /* 0x000000c9cac97221 */ /* 0x000fe40000010000 */
[----:B------:R-:W-:Y:S01]  /*4630*/  HMMA.16816.F32 R20, R168, R158, R20 ;  /* 0x0000009ea814723c */ /* 0x000fe20000001814 */
[-CC-:B------:R-:W-:Y:S01]  /*4640*/  FFMA.FTZ R168, R10, R172.reuse, -R167.reuse ;  /* 0x000000ac0aa87223 */ /* 0x180fe200000108a7 */
[-CC-:B------:R-:W-:Y:S01]  /*4650*/  FFMA.FTZ R169, R11, R172.reuse, -R167.reuse ;  /* 0x000000ac0ba97223 */ /* 0x180fe200000108a7 */
[-C--:B------:R-:W-:Y:S01]  /*4660*/  FFMA.FTZ R170, R6, R172.reuse, -R167 ;  /* 0x000000ac06aa7223 */ /* 0x080fe200000108a7 */
[----:B------:R-:W-:Y:S01]  /*4670*/  FFMA.FTZ R171, R8, R172, -R177 ;  /* 0x000000ac08ab7223 */ /* 0x000fe200000108b1 */
[----:B------:R-:W-:Y:S01]  /*4680*/  LDSM.16.MT88.4 R156, [R178+0xb800] ;  /* 0x00b80000b29c783b */ /* 0x000fe20000004200 */
[----:B------:R-:W-:Y:S01]  /*4690*/  FADD.FTZ R198, R203, R198 ;  /* 0x000000c6cbc67221 */ /* 0x000fe20000010000 */
[----:B------:R-:W-:Y:S01]  /*46a0*/  MUFU.EX2 R168, R168 ;  /* 0x000000a800a87308 */ /* 0x000fe20000000800 */
[C---:B-----5:R-:W-:Y:S01]  /*46b0*/  HMMA.16816.F32 R28, R132.reuse, R140, R28 ;  /* 0x0000008c841c723c */ /* 0x060fe2000000181c */
[----:B------:R-:W-:Y:S02]  /*46c0*/  LDSM.16.MT88.4 R4, [R185+0xb800] ;  /* 0x00b80000b904783b */ /* 0x000fe40000004200 */
[----:B------:R-:W1:Y:S02]  /*46d0*/  MUFU.EX2 R169, R169 ;  /* 0x000000a900a97308 */ /* 0x000e640000000800 */
[----:B------:R-:W-:Y:S02]  /*46e0*/  LDSM.16.MT88.4 R8, [R174+0xb800] ;  /* 0x00b80000ae08783b */ /* 0x000fe40000004200 */
[----:B------:R-:W-:Y:S01]  /*46f0*/  MUFU.EX2 R170, R170 ;  /* 0x000000aa00aa7308 */ /* 0x000fe20000000800 */
[C---:B------:R-:W-:Y:S01]  /*4700*/  HMMA.16816.F32 R136, R132.reuse, R142, R136 ;  /* 0x0000008e8488723c */ /* 0x040fe20000001888 */
[----:B------:R-:W2:Y:S02]  /*4710*/  LDSM.16.MT88.4 R140, [R173+0xb800] ;  /* 0x00b80000ad8c783b */ /* 0x000ea40000004200 */
[----:B------:R-:W3:Y:S04]  /*4720*/  MUFU.EX2 R171, R171 ;  /* 0x000000ab00ab7308 */ /* 0x000ee80000000800 */
[----:B------:R-:W-:Y:S01]  /*4730*/  MUFU.EX2 R55, R55 ;  /* 0x0000003700377308 */ /* 0x000fe20000000800 */
[C---:B------:R-:W-:Y:S01]  /*4740*/  HMMA.16816.F32 R152, R132.reuse, R12, R152 ;  /* 0x0000000c8498723c */ /* 0x040fe20000001898 */
[C---:B-1----:R-:W-:Y:S01]  /*4750*/  F2FP.F16.F32.PACK_AB R13, R169.reuse, R168 ;  /* 0x000000a8a90d723e */ /* 0x042fe200000000ff */
[----:B------:R-:W-:Y:S01]  /*4760*/  FADD.FTZ R168, R168, R198 ;  /* 0x000000c6a8a87221 */ /* 0x000fe20000010000 */
[----:B------:R-:W-:Y:S03]  /*4770*/  MUFU.EX2 R50, R50 ;  /* 0x0000003200327308 */ /* 0x000fe60000000800 */
[----:B------:R-:W-:Y:S01]  /*4780*/  FADD.FTZ R168, R169, R168 ;  /* 0x000000a8a9a87221 */ /* 0x000fe20000010000 */
[----:B------:R-:W-:Y:S01]  /*4790*/  MUFU.EX2 R46, R46 ;  /* 0x0000002e002e7308 */ /* 0x000fe20000000800 */
[C---:B------:R-:W-:Y:S01]  /*47a0*/  HMMA.16816.F32 R20, R132.reuse, R14, R20 ;  /* 0x0000000e8414723c */ /* 0x040fe20000001814 */
[----:B---3--:R-:W-:Y:S01]  /*47b0*/  F2FP.F16.F32.PACK_AB R12, R204, R171 ;  /* 0x000000abcc0c723e */ /* 0x008fe200000000ff */
[----:B------:R-:W-:Y:S01]  /*47c0*/  FADD.FTZ R171, R171, R201 ;  /* 0x000000c9abab7221 */ /* 0x000fe20000010000 */
[----:B------:R-:W-:Y:S01]  /*47d0*/  F2FP.F16.F32.PACK_AB R14, R206, R205 ;  /* 0x000000cdce0e723e */ /* 0x000fe200000000ff */
[----:B------:R-:W-:Y:S01]  /*47e0*/  MUFU.EX2 R44, R44 ;  /* 0x0000002c002c7308 */ /* 0x000fe20000000800 */
[----:B------:R-:W-:Y:S01]  /*47f0*/  F2FP.F16.F32.PACK_AB R15, R207, R170 ;  /* 0x000000aacf0f723e */ /* 0x000fe200000000ff */
[----:B------:R-:W-:Y:S01]  /*4800*/  FADD.FTZ R171, R204, R171 ;  /* 0x000000abccab7221 */ /* 0x000fe20000010000 */
[----:B------:R-:W-:Y:S01]  /*4810*/  FADD.FTZ R170, R170, R168 ;  /* 0x000000a8aaaa7221 */ /* 0x000fe20000010000 */
[----:B------:R-:W-:Y:S01]  /*4820*/  HMMA.16816.F32 R144, R132, R16, R144 ;  /* 0x000000108490723c */ /* 0x000fe20000001890 */
[----:B------:R-:W-:Y:S01]  /*4830*/  MUFU.EX2 R45, R45 ;  /* 0x0000002d002d7308 */ /* 0x000fe20000000800 */
[----:B------:R-:W-:Y:S01]  /*4840*/  FADD.FTZ R205, R205, R171 ;  /* 0x000000abcdcd7221 */ /* 0x000fe20000010000 */
[----:B------:R-:W-:-:S02]  /*4850*/  FADD.FTZ R170, R207, R170 ;  /* 0x000000aacfaa7221 */ /* 0x000fc40000010000 */
[----:B------:R-:W-:Y:S01]  /*4860*/  MUFU.EX2 R47, R47 ;  /* 0x0000002f002f7308 */ /* 0x000fe20000000800 */
[----:B------:R-:W-:Y:S02]  /*4870*/  FADD.FTZ R205, R206, R205 ;  /* 0x000000cdcecd7221 */ /* 0x000fe40000010000 */
[C---:B------:R-:W-:Y:S01]  /*4880*/  HMMA.16816.F32 R24, R132.reuse, R18, R24 ;  /* 0x000000128418723c */ /* 0x040fe20000001818 */
[----:B------:R-:W-:Y:S01]  /*4890*/  LDSM.16.MT88.4 R16, [R173+0xc000] ;  /* 0x00c00000ad10783b */ /* 0x000fe20000004200 */
[----:B------:R-:W-:Y:S04]  /*48a0*/  MUFU.EX2 R251, R251 ;  /* 0x000000fb00fb7308 */ /* 0x000fe80000000800 */
[----:B------:R-:W-:Y:S02]  /*48b0*/  MUFU.EX2 R252, R252 ;  /* 0x000000fc00fc7308 */ /* 0x000fe40000000800 */
[----:B------:R-:W-:Y:S01]  /*48c0*/  HMMA.16816.F32 R160, R132, R148, R160 ;  /* 0x0000009484a0723c */ /* 0x000fe200000018a0 */
[----:B------:R-:W-:-:S06]  /*48d0*/  FFMA.FTZ R148, R109, R172, -R177 ;  /* 0x000000ac6d947223 */ /* 0x000fcc00000108b1 */
[----:B------:R-:W-:Y:S01]  /*48e0*/  MUFU.EX2 R148, R148 ;  /* 0x0000009400947308 */ /* 0x000fe20000000800 */
[----:B------:R-:W-:Y:S01]  /*48f0*/  HMMA.16816.F32 R32, R132, R150, R32 ;  /* 0x000000968420723c */ /* 0x000fe20000001820 */
[-CC-:B------:R-:W-:Y:S01]  /*4900*/  FFMA.FTZ R132, R130, R172.reuse, -R167.reuse ;  /* 0x000000ac82847223 */ /* 0x180fe200000108a7 */
[-C--:B------:R-:W-:Y:S01]  /*4910*/  FFMA.FTZ R133, R131, R172.reuse, -R167 ;  /* 0x000000ac83857223 */ /* 0x080fe200000108a7 */
[-C--:B------:R-:W-:Y:S01]  /*4920*/  FFMA.FTZ R135, R128, R172.reuse, -R177 ;  /* 0x000000ac80877223 */ /* 0x080fe200000108b1 */
[----:B------:R-:W-:-:S03]  /*4930*/  FFMA.FTZ R134, R126, R172, -R167 ;  /* 0x000000ac7e867223 */ /* 0x000fc600000108a7 */
[----:B------:R-:W1:Y:S01]  /*4940*/  MUFU.EX2 R132, R132 ;  /* 0x0000008400847308 */ /* 0x000e620000000800 */
[C---:B--2---:R-:W-:Y:S01]  /*4950*/  HMMA.16816.F32 R28, R12.reuse, R140, R28 ;  /* 0x0000008c0c1c723c */ /* 0x044fe2000000181c */
[-CC-:B------:R-:W-:Y:S01]  /*4960*/  FFMA.FTZ R140, R129, R172.reuse, -R177.reuse ;  /* 0x000000ac818c7223 */ /* 0x180fe200000108b1 */
[-CC-:B------:R-:W-:Y:S01]  /*4970*/  FFMA.FTZ R141, R124, R172.reuse, -R177.reuse ;  /* 0x000000ac7c8d7223 */ /* 0x180fe200000108b1 */
[----:B------:R-:W2:Y:S01]  /*4980*/  LDSM.16.MT88.4 R128, [R178+0xc000] ;  /* 0x00c00000b280783b */ /* 0x000ea20000004200 */
[----:B------:R-:W-:Y:S04]  /*4990*/  MUFU.EX2 R133, R133 ;  /* 0x0000008500857308 */ /* 0x000fe80000000800 */
[----:B------:R-:W-:Y:S01]  /*49a0*/  HMMA.16816.F32 R136, R12, R142, R136 ;  /* 0x0000008e0c88723c */ /* 0x000fe20000001888 */
[-C--:B------:R-:W-:Y:S01]  /*49b0*/  FFMA.FTZ R142, R125, R172.reuse, -R177 ;  /* 0x000000ac7d8e7223 */ /* 0x080fe200000108b1 */
[----:B------:R-:W-:Y:S01]  /*49c0*/  FFMA.FTZ R143, R127, R172, -R167 ;  /* 0x000000ac7f8f7223 */ /* 0x000fe200000108a7 */
[----:B------:R-:W-:Y:S01]  /*49d0*/  MUFU.EX2 R134, R134 ;  /* 0x0000008600867308 */ /* 0x000fe20000000800 */
[----:B------:R-:W-:Y:S01]  /*49e0*/  LDSM.16.MT88.4 R124, [R178+0xc800] ;  /* 0x00c80000b27c783b */ /* 0x000fe20000004200 */
[----:B-1----:R-:W-:-:S02]  /*49f0*/  FADD.FTZ R170, R132, R170 ;  /* 0x000000aa84aa7221 */ /* 0x002fc40000010000 */
[----:B------:R-:W1:Y:S01]  /*4a00*/  MUFU.EX2 R135, R135 ;  /* 0x0000008700877308 */ /* 0x000e620000000800 */
[C---:B------:R-:W-:Y:S03]  /*4a10*/  HMMA.16816.F32 R144, R12.reuse, R156, R144 ;  /* 0x0000009c0c90723c */ /* 0x040fe60000001890 */
[----:B------:R-:W3:Y:S04]  /*4a20*/  MUFU.EX2 R140, R140 ;  /* 0x0000008c008c7308 */ /* 0x000ee80000000800 */
[----:B------:R-:W4:Y:S01]  /*4a30*/  MUFU.EX2 R141, R141 ;  /* 0x0000008d008d7308 */ /* 0x000f220000000800 */
[----:B------:R-:W-:Y:S03]  /*4a40*/  HMMA.16816.F32 R152, R12, R4, R152 ;  /* 0x000000040c98723c */ /* 0x000fe60000001898 */
[----:B------:R-:W5:Y:S01]  /*4a50*/  MUFU.EX2 R142, R142 ;  /* 0x0000008e008e7308 */ /* 0x000f620000000800 */
[----:B-1----:R-:W-:-:S03]  /*4a60*/  FADD.FTZ R205, R135, R205 ;  /* 0x000000cd87cd7221 */ /* 0x002fc60000010000 */
[----:B------:R-:W1:Y:S01]  /*4a70*/  MUFU.EX2 R143, R143 ;  /* 0x0000008f008f7308 */ /* 0x000e620000000800 */
[C---:B------:R-:W-:Y:S01]  /*4a80*/  HMMA.16816.F32 R20, R12.reuse, R6, R20 ;  /* 0x000000060c14723c */ /* 0x040fe20000001814 */
[----:B------:R-:W2:Y:S07]  /*4a90*/  LDSM.16.MT88.4 R4, [R185+0xc000] ;  /* 0x00c00000b904783b */ /* 0x000eae0000004200 */
[C---:B------:R-:W-:Y:S01]  /*4aa0*/  HMMA.16816.F32 R24, R12.reuse, R158, R24 ;  /* 0x0000009e0c18723c */ /* 0x040fe20000001818 */
[----:B------:R-:W-:Y:S07]  /*4ab0*/  LDSM.16.MT88.4 R156, [R173+0x11800] ;  /* 0x01180000ad9c783b */ /* 0x000fee0000004200 */
[----:B------:R-:W-:Y:S01]  /*4ac0*/  HMMA.16816.F32 R160, R12, R8, R160 ;  /* 0x000000080ca0723c */ /* 0x000fe200000018a0 */
[C---:B---3--:R-:W-:Y:S01]  /*4ad0*/  F2FP.F16.F32.PACK_AB R8, R140.reuse, R135 ;  /* 0x000000878c08723e */ /* 0x048fe200000000ff */
[----:B------:R-:W-:Y:S01]  /*4ae0*/  FADD.FTZ R140, R140, R205 ;  /* 0x000000cd8c8c7221 */ /* 0x000fe20000010000 */
[C---:B------:R-:W-:Y:S01]  /*4af0*/  F2FP.F16.F32.PACK_AB R9, R133.reuse, R132 ;  /* 0x000000848509723e */ /* 0x040fe200000000ff */
[----:B------:R-:W-:-:S02]  /*4b00*/  FADD.FTZ R133, R133, R170 ;  /* 0x000000aa85857221 */ /* 0x000fc40000010000 */
[----:B----4-:R-:W-:Y:S02]  /*4b10*/  FADD.FTZ R140, R141, R140 ;  /* 0x0000008c8d8c7221 */ /* 0x010fe40000010000 */
[----:B------:R-:W-:Y:S01]  /*4b20*/  HMMA.16816.F32 R32, R12, R10, R32 ;  /* 0x0000000a0c20723c */ /* 0x000fe20000001820 */
[----:B-----5:R-:W-:Y:S01]  /*4b30*/  F2FP.F16.F32.PACK_AB R10, R142, R141 ;  /* 0x0000008d8e0a723e */ /* 0x020fe200000000ff */
[----:B------:R-:W3:Y:S01]  /*4b40*/  LDSM.16.MT88.4 R12, [R174+0xc000] ;  /* 0x00c00000ae0c783b */ /* 0x000ee20000004200 */
[----:B-1----:R-:W-:Y:S01]  /*4b50*/  F2FP.F16.F32.PACK_AB R11, R143, R134 ;  /* 0x000000868f0b723e */ /* 0x002fe200000000ff */
[----:B------:R-:W-:Y:S01]  /*4b60*/  FADD.FTZ R133, R134, R133 ;  /* 0x0000008586857221 */ /* 0x000fe20000010000 */
[----:B------:R-:W-:-:S03]  /*4b70*/  FADD.FTZ R140, R142, R140 ;  /* 0x0000008c8e8c7221 */ /* 0x000fc60000010000 */
[----:B------:R-:W-:Y:S02]  /*4b80*/  FADD.FTZ R133, R143, R133 ;  /* 0x000000858f857221 */ /* 0x000fe40000010000 */
[C---:B--2---:R-:W-:Y:S01]  /*4b90*/  HMMA.16816.F32 R144, R8.reuse, R128, R144 ;  /* 0x000000800890723c */ /* 0x044fe20000001890 */
[-CC-:B------:R-:W-:Y:S01]  /*4ba0*/  FFMA.FTZ R129, R120, R172.reuse, -R177.reuse ;  /* 0x000000ac78817223 */ /* 0x180fe200000108b1 */
[-CC-:B------:R-:W-:Y:S01]  /*4bb0*/  FFMA.FTZ R128, R121, R172.reuse, -R177.reuse ;  /* 0x000000ac79807223 */ /* 0x180fe200000108b1 */
[----:B------:R-:W-:Y:S04]  /*4bc0*/  MUFU.EX2 R120, R118 ;  /* 0x0000007600787308 */ /* 0x000fe80000000800 */
[----:B------:R1:W-:Y:S01]  /*4bd0*/  MUFU.EX2 R121, R129 ;  /* 0x0000008100797308 */ /* 0x0003e20000000800 */
[C---:B------:R-:W-:Y:S03]  /*4be0*/  HMMA.16816.F32 R28, R8.reuse, R16, R28 ;  /* 0x00000010081c723c */ /* 0x040fe6000000181c */
[----:B------:R-:W2:Y:S05]  /*4bf0*/  MUFU.EX2 R128, R128 ;  /* 0x0000008000807308 */ /* 0x000eaa0000000800 */
[----:B------:R-:W-:Y:S01]  /*4c00*/  HMMA.16816.F32 R136, R8, R18, R136 ;  /* 0x000000120888723c */ /* 0x000fe20000001888 */
[----:B------:R-:W4:Y:S01]  /*4c10*/  LDSM.16.MT88.4 R16, [R173+0xc800] ;  /* 0x00c80000ad10783b */ /* 0x000f220000004200 */
[----:B-1----:R-:W-:-:S06]  /*4c20*/  FFMA.FTZ R129, R116, R172, -R177 ;  /* 0x000000ac74817223 */ /* 0x002fcc00000108b1 */
[C---:B------:R-:W-:Y:S01]  /*4c30*/  HMMA.16816.F32 R24, R8.reuse, R130, R24 ;  /* 0x000000820818723c */ /* 0x040fe20000001818 */
[-C--:B------:R-:W-:Y:S01]  /*4c40*/  FFMA.FTZ R130, R117, R172.reuse, -R177 ;  /* 0x000000ac75827223 */ /* 0x080fe200000108b1 */
[----:B------:R-:W-:Y:S01]  /*4c50*/  FFMA.FTZ R131, R119, R172, -R167 ;  /* 0x000000ac77837223 */ /* 0x000fe200000108a7 */
[----:B------:R-:W-:Y:S01]  /*4c60*/  MUFU.EX2 R129, R129 ;  /* 0x0000008100817308 */ /* 0x000fe20000000800 */
[----:B------:R-:W1:Y:S03]  /*4c70*/  LDSM.16.MT88.4 R116, [R185+0xc800] ;  /* 0x00c80000b974783b */ /* 0x000e660000004200 */
[----:B------:R-:W5:Y:S01]  /*4c80*/  MUFU.EX2 R130, R130 ;  /* 0x0000008200827308 */ /* 0x000f620000000800 */
[C---:B------:R-:W-:Y:S03]  /*4c90*/  HMMA.16816.F32 R152, R8.reuse, R4, R152 ;  /* 0x000000040898723c */ /* 0x040fe60000001898 */
[----:B------:R-:W5:Y:S05]  /*4ca0*/  MUFU.EX2 R131, R131 ;  /* 0x0000008300837308 */ /* 0x000f6a0000000800 */
[C---:B------:R-:W-:Y:S01]  /*4cb0*/  HMMA.16816.F32 R20, R8.reuse, R6, R20 ;  /* 0x000000060814723c */ /* 0x040fe20000001814 */
[----:B------:R-:W1:Y:S07]  /*4cc0*/  LDSM.16.MT88.4 R4, [R174+0xc800] ;  /* 0x00c80000ae04783b */ /* 0x000e6e0000004200 */
[C---:B---3--:R-:W-:Y:S08]  /*4cd0*/  HMMA.16816.F32 R160, R8.reuse, R12, R160 ;  /* 0x0000000c08a0723c */ /* 0x048ff000000018a0 */
[----:B------:R-:W-:Y:S01]  /*4ce0*/  HMMA.16816.F32 R32, R8, R14, R32 ;  /* 0x0000000e0820723c */ /* 0x000fe20000001820 */
[----:B------:R-:W3:Y:S01]  /*4cf0*/  LDSM.16.MT88.4 R12, [R173+0xd000] ;  /* 0x00d00000ad0c783b */ /* 0x000ee20000004200 */
[----:B--2---:R-:W-:Y:S01]  /*4d00*/  F2FP.F16.F32.PACK_AB R8, R128, R121 ;  /* 0x000000798008723e */ /* 0x004fe200000000ff */
[----:B------:R-:W-:Y:S01]  /*4d10*/  FADD.FTZ R121, R121, R140 ;  /* 0x0000008c79797221 */ /* 0x000fe20000010000 */
[----:B------:R-:W-:Y:S01]  /*4d20*/  F2FP.F16.F32.PACK_AB R9, R123, R122 ;  /* 0x0000007a7b09723e */ /* 0x000fe200000000ff */
[----:B------:R-:W-:Y:S01]  /*4d30*/  FADD.FTZ R122, R122, R133 ;  /* 0x000000857a7a7221 */ /* 0x000fe20000010000 */
[----:B-----5:R-:W-:Y:S01]  /*4d40*/  F2FP.F16.F32.PACK_AB R10, R130, R129 ;  /* 0x00000081820a723e */ /* 0x020fe200000000ff */
[----:B------:R-:W-:Y:S01]  /*4d50*/  FADD.FTZ R121, R128, R121 ;  /* 0x0000007980797221 */ /* 0x000fe20000010000 */
[----:B------:R-:W-:Y:S01]  /*4d60*/  F2FP.F16.F32.PACK_AB R11, R131, R120 ;  /* 0x00000078830b723e */ /* 0x000fe200000000ff */
[----:B------:R-:W-:-:S02]  /*4d70*/  FADD.FTZ R122, R123, R122 ;  /* 0x0000007a7b7a7221 */ /* 0x000fc40000010000 */
[----:B------:R-:W-:Y:S02]  /*4d80*/  FADD.FTZ R121, R129, R121 ;  /* 0x0000007981797221 */ /* 0x000fe40000010000 */
[----:B------:R-:W-:Y:S02]  /*4d90*/  FADD.FTZ R122, R120, R122 ;  /* 0x0000007a787a7221 */ /* 0x000fe40000010000 */
[----:B----4-:R-:W-:Y:S01]  /*4da0*/  HMMA.16816.F32 R28, R8, R16, R28 ;  /* 0x00000010081c723c */ /* 0x010fe2000000181c */
[----:B------:R-:W-:Y:S01]  /*4db0*/  FADD.FTZ R130, R130, R121 ;  /* 0x0000007982827221 */ /* 0x000fe20000010000 */
[----:B------:R-:W-:-:S06]  /*4dc0*/  FADD.FTZ R131, R131, R122 ;  /* 0x0000007a83837221 */ /* 0x000fcc0000010000 */
[C---:B------:R-:W-:Y:S01]  /*4dd0*/  HMMA.16816.F32 R136, R8.reuse, R18, R136 ;  /* 0x000000120888723c */ /* 0x040fe20000001888 */
[----:B------:R-:W2:Y:S07]  /*4de0*/  LDSM.16.MT88.4 R16, [R178+0xd000] ;  /* 0x00d00000b210783b */ /* 0x000eae0000004200 */
[----:B------:R-:W-:Y:S01]  /*4df0*/  HMMA.16816.F32 R144, R8, R124, R144 ;  /* 0x0000007c0890723c */ /* 0x000fe20000001890 */
[-CC-:B------:R-:W-:Y:S01]  /*4e00*/  FFMA.FTZ R124, R114, R172.reuse, -R167.reuse ;  /* 0x000000ac727c7223 */ /* 0x180fe200000108a7 */
[----:B------:R-:W-:-:S05]  /*4e10*/  FFMA.FTZ R125, R115, R172, -R167 ;  /* 0x000000ac737d7223 */ /* 0x000fca00000108a7 */
[----:B------:R-:W-:Y:S01]  /*4e20*/  MUFU.EX2 R124, R124 ;  /* 0x0000007c007c7308 */ /* 0x000fe20000000800 */
[C---:B------:R-:W-:Y:S01]  /*4e30*/  HMMA.16816.F32 R24, R8.reuse, R126, R24 ;  /* 0x0000007e0818723c */ /* 0x040fe20000001818 */
[-C--:B------:R-:W-:Y:S01]  /*4e40*/  FFMA.FTZ R126, R110, R172.reuse, -R167 ;  /* 0x000000ac6e7e7223 */ /* 0x080fe200000108a7 */
[-CC-:B------:R-:W-:Y:S01]  /*4e50*/  FFMA.FTZ R127, R108, R172.reuse, -R177.reuse ;  /* 0x000000ac6c7f7223 */ /* 0x180fe200000108b1 */
[----:B------:R-:W4:Y:S04]  /*4e60*/  MUFU.EX2 R125, R125 ;  /* 0x0000007d007d7308 */ /* 0x000f280000000800 */
[----:B------:R-:W-:Y:S01]  /*4e70*/  MUFU.EX2 R126, R126 ;  /* 0x0000007e007e7308 */ /* 0x000fe20000000800 */
[----:B-1----:R-:W-:Y:S01]  /*4e80*/  HMMA.16816.F32 R20, R8, R118, R20 ;  /* 0x000000760814723c */ /* 0x002fe20000001814 */
[----:B------:R-:W-:-:S02]  /*4e90*/  FFMA.FTZ R119, R77, R172, -R177 ;  /* 0x000000ac4d777223 */ /* 0x000fc400000108b1 */
[----:B------:R1:W-:Y:S04]  /*4ea0*/  MUFU.EX2 R118, R111 ;  /* 0x0000006f00767308 */ /* 0x0003e80000000800 */
[----:B------:R-:W5:Y:S01]  /*4eb0*/  MUFU.EX2 R127, R127 ;  /* 0x0000007f007f7308 */ /* 0x000f620000000800 */
[C---:B------:R-:W-:Y:S03]  /*4ec0*/  HMMA.16816.F32 R152, R8.reuse, R116, R152 ;  /* 0x000000740898723c */ /* 0x040fe60000001898 */
[----:B------:R-:W3:Y:S04]  /*4ed0*/  MUFU.EX2 R116, R112 ;  /* 0x0000007000747308 */ /* 0x000ee80000000800 */
[----:B------:R-:W2:Y:S01]  /*4ee0*/  MUFU.EX2 R117, R113 ;  /* 0x0000007100757308 */ /* 0x000ea20000000800 */
[----:B------:R-:W-:Y:S01]  /*4ef0*/  HMMA.16816.F32 R160, R8, R4, R160 ;  /* 0x0000000408a0723c */ /* 0x000fe200000018a0 */
[----:B-1----:R-:W1:Y:S01]  /*4f00*/  LDSM.16.MT88.4 R108, [R185+0xd000] ;  /* 0x00d00000b96c783b */ /* 0x002e620000004200 */
[----:B----4-:R-:W-:Y:S01]  /*4f10*/  F2FP.F16.F32.PACK_AB R5, R125, R124 ;  /* 0x0000007c7d05723e */ /* 0x010fe200000000ff */
[----:B------:R-:W-:Y:S01]  /*4f20*/  MUFU.EX2 R119, R119 ;  /* 0x0000007700777308 */ /* 0x000fe20000000800 */
[----:B------:R-:W-:-:S04]  /*4f30*/  FADD.FTZ R124, R124, R131 ;  /* 0x000000837c7c7221 */ /* 0x000fc80000010000 */
[----:B------:R-:W-:Y:S01]  /*4f40*/  HMMA.16816.F32 R32, R8, R6, R32 ;  /* 0x000000060820723c */ /* 0x000fe20000001820 */
[----:B-----5:R-:W-:Y:S01]  /*4f50*/  F2FP.F16.F32.PACK_AB R6, R148, R127 ;  /* 0x0000007f9406723e */ /* 0x020fe200000000ff */
[----:B------:R-:W4:Y:S01]  /*4f60*/  LDSM.16.MT88.4 R8, [R174+0xd000] ;  /* 0x00d00000ae08783b */ /* 0x000f220000004200 */
[----:B------:R-:W-:Y:S01]  /*4f70*/  F2FP.F16.F32.PACK_AB R7, R118, R126 ;  /* 0x0000007e7607723e */ /* 0x000fe200000000ff */
[----:B---3--:R-:W-:Y:S01]  /*4f80*/  FADD.FTZ R130, R116, R130 ;  /* 0x0000008274827221 */ /* 0x008fe20000010000 */
[----:B--2---:R-:W-:Y:S01]  /*4f90*/  F2FP.F16.F32.PACK_AB R4, R117, R116 ;  /* 0x000000747504723e */ /* 0x004fe200000000ff */
[----:B------:R-:W-:Y:S01]  /*4fa0*/  LDSM.16.MT88.4 R112, [R178+0xd800] ;  /* 0x00d80000b270783b */ /* 0x000fe20000004200 */
[----:B------:R-:W-:Y:S01]  /*4fb0*/  FADD.FTZ R124, R125, R124 ;  /* 0x0000007c7d7c7221 */ /* 0x000fe20000010000 */
[----:B------:R-:W-:-:S03]  /*4fc0*/  FADD.FTZ R117, R117, R130 ;  /* 0x0000008275757221 */ /* 0x000fc60000010000 */
[----:B------:R-:W-:Y:S01]  /*4fd0*/  FADD.FTZ R126, R126, R124 ;  /* 0x0000007c7e7e7221 */ /* 0x000fe20000010000 */
[----:B------:R-:W-:Y:S01]  /*4fe0*/  HMMA.16816.F32 R28, R4, R12, R28 ;  /* 0x0000000c041c723c */ /* 0x000fe2000000181c */
[----:B------:R-:W-:Y:S02]  /*4ff0*/  FADD.FTZ R117, R127, R117 ;  /* 0x000000757f757221 */ /* 0x000fe40000010000 */
[----:B------:R-:W-:Y:S02]  /*5000*/  FADD.FTZ R126, R118, R126 ;  /* 0x0000007e767e7221 */ /* 0x000fe40000010000 */
[----:B------:R-:W-:-:S03]  /*5010*/  FADD.FTZ R148, R148, R117 ;  /* 0x0000007594947221 */ /* 0x000fc60000010000 */
[C---:B------:R-:W-:Y:S01]  /*5020*/  HMMA.16816.F32 R136, R4.reuse, R14, R136 ;  /* 0x0000000e0488723c */ /* 0x040fe20000001888 */
[----:B------:R-:W2:Y:S07]  /*5030*/  LDSM.16.MT88.4 R12, [R173+0xd800] ;  /* 0x00d80000ad0c783b */ /* 0x000eae0000004200 */
[C---:B------:R-:W-:Y:S01]  /*5040*/  HMMA.16816.F32 R144, R4.reuse, R16, R144 ;  /* 0x000000100490723c */ /* 0x040fe20000001890 */
[-C--:B------:R-:W-:Y:S01]  /*5050*/  FFMA.FTZ R16, R102, R172.reuse, -R167 ;  /* 0x000000ac66107223 */ /* 0x080fe200000108a7 */
[-CC-:B------:R-:W-:Y:S01]  /*5060*/  FFMA.FTZ R17, R105, R172.reuse, -R177.reuse ;  /* 0x000000ac69117223 */ /* 0x180fe200000108b1 */
[----:B------:R3:W5:Y:S05]  /*5070*/  MUFU.EX2 R102, R107 ;  /* 0x0000006b00667308 */ /* 0x00076a0000000800 */
[----:B------:R-:W-:Y:S01]  /*5080*/  HMMA.16816.F32 R24, R4, R18, R24 ;  /* 0x000000120418723c */ /* 0x000fe20000001818 */
[----:B------:R-:W-:-:S02]  /*5090*/  FFMA.FTZ R18, R104, R172, -R177 ;  /* 0x000000ac68127223 */ /* 0x000fc400000108b1 */
[----:B------:R4:W-:Y:S04]  /*50a0*/  MUFU.EX2 R104, R16 ;  /* 0x0000001000687308 */ /* 0x0009e80000000800 */
[----:B------:R-:W-:Y:S01]  /*50b0*/  MUFU.EX2 R105, R18 ;  /* 0x0000001200697308 */ /* 0x000fe20000000800 */
[----:B-1----:R-:W-:Y:S01]  /*50c0*/  HMMA.16816.F32 R152, R4, R108, R152 ;  /* 0x0000006c0498723c */ /* 0x002fe20000001898 */
[-C--:B---3--:R-:W-:Y:S01]  /*50d0*/  FFMA.FTZ R107, R103, R172.reuse, -R167 ;  /* 0x000000ac676b7223 */ /* 0x088fe200000108a7 */
[-C--:B------:R-:W-:Y:S01]  /*50e0*/  FFMA.FTZ R108, R101, R172.reuse, -R177 ;  /* 0x000000ac656c7223 */ /* 0x080fe200000108b1 */
[----:B------:R-:W-:-:S03]  /*50f0*/  FFMA.FTZ R109, R99, R172, -R167 ;  /* 0x000000ac636d7223 */ /* 0x000fc600000108a7 */
[----:B------:R1:W-:Y:S02]  /*5100*/  MUFU.EX2 R103, R108 ;  /* 0x0000006c00677308 */ /* 0x0003e40000000800 */
[C---:B------:R-:W-:Y:S01]  /*5110*/  HMMA.16816.F32 R20, R4.reuse, R110, R20 ;  /* 0x0000006e0414723c */ /* 0x040fe20000001814 */
[-CC-:B----4-:R-:W-:Y:S01]  /*5120*/  FFMA.FTZ R16, R100, R172.reuse, -R177.reuse ;  /* 0x000000ac64107223 */ /* 0x190fe200000108b1 */
[----:B------:R-:W3:Y:S01]  /*5130*/  MUFU.EX2 R107, R107 ;  /* 0x0000006b006b7308 */ /* 0x000ee20000000800 */
[-C--:B------:R-:W-:Y:S01]  /*5140*/  FFMA.FTZ R111, R96, R172.reuse, -R177 ;  /* 0x000000ac606f7223 */ /* 0x080fe200000108b1 */
[--C-:B------:R-:W-:Y:S02]  /*5150*/  FFMA.FTZ R110, R94, R172, -R167.reuse ;  /* 0x000000ac5e6e7223 */ /* 0x100fe400000108a7 */
[----:B------:R-:W4:Y:S02]  /*5160*/  MUFU.EX2 R100, R17 ;  /* 0x0000001100647308 */ /* 0x000f240000000800 */
[----:B------:R-:W-:Y:S01]  /*5170*/  HMMA.16816.F32 R160, R4, R8, R160 ;  /* 0x0000000804a0723c */ /* 0x000fe200000018a0 */
[----:B-----5:R-:W-:Y:S01]  /*5180*/  F2FP.F16.F32.PACK_AB R9, R102, R106 ;  /* 0x0000006a6609723e */ /* 0x020fe200000000ff */
[----:B------:R5:W2:Y:S01]  /*5190*/  MUFU.EX2 R101, R16 ;  /* 0x0000001000657308 */ /* 0x000aa20000000800 */
[----:B------:R-:W-:Y:S01]  /*51a0*/  FADD.FTZ R106, R106, R126 ;  /* 0x0000007e6a6a7221 */ /* 0x000fe20000010000 */
[----:B-1----:R-:W-:-:S02]  /*51b0*/  FFMA.FTZ R108, R98, R172, -R167 ;  /* 0x000000ac626c7223 */ /* 0x002fc400000108a7 */
[----:B------:R-:W-:Y:S01]  /*51c0*/  MUFU.EX2 R109, R109 ;  /* 0x0000006d006d7308 */ /* 0x000fe20000000800 */
[----:B------:R-:W-:Y:S01]  /*51d0*/  FADD.FTZ R106, R102, R106 ;  /* 0x0000006a666a7221 */ /* 0x000fe20000010000 */
[----:B------:R-:W-:Y:S01]  /*51e0*/  HMMA.16816.F32 R32, R4, R10, R32 ;  /* 0x0000000a0420723c */ /* 0x000fe20000001820 */
[----:B------:R-:W-:Y:S01]  /*51f0*/  LDSM.16.MT88.4 R4, [R174+0xd800] ;  /* 0x00d80000ae04783b */ /* 0x000fe20000004200 */
[----:B---3--:R-:W-:Y:S01]  /*5200*/  F2FP.F16.F32.PACK_AB R11, R107, R104 ;  /* 0x000000686b0b723e */ /* 0x008fe200000000ff */
[----:B------:R-:W-:Y:S01]  /*5210*/  MUFU.EX2 R108, R108 ;  /* 0x0000006c006c7308 */ /* 0x000fe20000000800 */
[----:B----4-:R-:W-:Y:S01]  /*5220*/  F2FP.F16.F32.PACK_AB R8, R100, R105 ;  /* 0x000000696408723e */ /* 0x010fe200000000ff */
[----:B------:R-:W-:Y:S01]  /*5230*/  FADD.FTZ R105, R105, R148 ;  /* 0x0000009469697221 */ /* 0x000fe20000010000 */
[----:B------:R-:W-:Y:S01]  /*5240*/  FADD.FTZ R104, R104, R106 ;  /* 0x0000006a68687221 */ /* 0x000fe20000010000 */
[----:B------:R-:W-:Y:S01]  /*5250*/  MUFU.EX2 R110, R110 ;  /* 0x0000006e006e7308 */ /* 0x000fe20000000800 */
[----:B-----5:R-:W1:Y:S01]  /*5260*/  LDSM.16.MT88.4 R16, [R185+0xd800] ;  /* 0x00d80000b910783b */ /* 0x020e620000004200 */
[----:B--2---:R-:W-:Y:S01]  /*5270*/  F2FP.F16.F32.PACK_AB R10, R103, R101 ;  /* 0x00000065670a723e */ /* 0x004fe200000000ff */
[----:B------:R-:W-:Y:S01]  /*5280*/  FADD.FTZ R105, R100, R105 ;  /* 0x0000006964697221 */ /* 0x000fe20000010000 */
[----:B------:R-:W-:Y:S01]  /*5290*/  MUFU.EX2 R111, R111 ;  /* 0x0000006f006f7308 */ /* 0x000fe20000000800 */
[----:B------:R-:W-:-:S02]  /*52a0*/  FADD.FTZ R104, R107, R104 ;  /* 0x000000686b687221 */ /* 0x000fc40000010000 */
[----:B------:R-:W-:Y:S02]  /*52b0*/  FADD.FTZ R101, R101, R105 ;  /* 0x0000006965657221 */ /* 0x000fe40000010000 */
[----:B------:R-:W-:Y:S02]  /*52c0*/  HMMA.16816.F32 R28, R8, R12, R28 ;  /* 0x0000000c081c723c */ /* 0x000fe4000000181c */
[----:B------:R-:W-:-:S06]  /*52d0*/  FADD.FTZ R101, R103, R101 ;  /* 0x0000006567657221 */ /* 0x000fcc0000010000 */
[C---:B------:R-:W-:Y:S01]  /*52e0*/  HMMA.16816.F32 R136, R8.reuse, R14, R136 ;  /* 0x0000000e0888723c */ /* 0x040fe20000001888 */
[----:B------:R-:W2:Y:S07]  /*52f0*/  LDSM.16.MT88.4 R12, [R173+0xe000] ;  /* 0x00e00000ad0c783b */ /* 0x000eae0000004200 */
[C---:B------:R-:W-:Y:S01]  /*5300*/  HMMA.16816.F32 R144, R8.reuse, R112, R144 ;  /* 0x000000700890723c */ /* 0x040fe20000001890 */
[-CC-:B------:R-:W-:Y:S01]  /*5310*/  FFMA.FTZ R112, R97, R172.reuse, -R177.reuse ;  /* 0x000000ac61707223 */ /* 0x180fe200000108b1 */
[-CC-:B------:R-:W-:Y:S01]  /*5320*/  FFMA.FTZ R113, R92, R172.reuse, -R177.reuse ;  /* 0x000000ac5c717223 */ /* 0x180fe200000108b1 */
[----:B------:R-:W3:Y:S04]  /*5330*/  LDSM.16.MT88.4 R96, [R178+0xe000] ;  /* 0x00e00000b260783b */ /* 0x000ee80000004200 */
[----:B------:R-:W4:Y:S01]  /*5340*/  MUFU.EX2 R112, R112 ;  /* 0x0000007000707308 */ /* 0x000f220000000800 */
[C---:B------:R-:W-:Y:S01]  /*5350*/  HMMA.16816.F32 R24, R8.reuse, R114, R24 ;  /* 0x000000720818723c */ /* 0x040fe20000001818 */
[-C--:B------:R-:W-:Y:S01]  /*5360*/  FFMA.FTZ R114, R93, R172.reuse, -R177 ;  /* 0x000000ac5d727223 */ /* 0x080fe200000108b1 */
[----:B------:R-:W-:Y:S01]  /*5370*/  FFMA.FTZ R115, R95, R172, -R167 ;  /* 0x000000ac5f737223 */ /* 0x000fe200000108a7 */
[----:B------:R-:W-:Y:S01]  /*5380*/  MUFU.EX2 R113, R113 ;  /* 0x0000007100717308 */ /* 0x000fe20000000800 */
[----:B------:R-:W-:Y:S03]  /*5390*/  LDSM.16.MT88.4 R92, [R178+0xe800] ;  /* 0x00e80000b25c783b */ /* 0x000fe60000004200 */
[----:B------:R-:W5:Y:S01]  /*53a0*/  MUFU.EX2 R114, R114 ;  /* 0x0000007200727308 */ /* 0x000f620000000800 */
[C---:B-1----:R-:W-:Y:S03]  /*53b0*/  HMMA.16816.F32 R152, R8.reuse, R16, R152 ;  /* 0x000000100898723c */ /* 0x042fe60000001898 */
[----:B------:R-:W1:Y:S05]  /*53c0*/  MUFU.EX2 R115, R115 ;  /* 0x0000007300737308 */ /* 0x000e6a0000000800 */
[C---:B------:R-:W-:Y:S01]  /*53d0*/  HMMA.16816.F32 R20, R8.reuse, R18, R20 ;  /* 0x000000120814723c */ /* 0x040fe20000001814 */
[----:B------:R-:W3:Y:S07]  /*53e0*/  LDSM.16.MT88.4 R16, [R185+0xe000] ;  /* 0x00e00000b910783b */ /* 0x000eee0000004200 */
[----:B------:R-:W-:Y:S01]  /*53f0*/  HMMA.16816.F32 R160, R8, R4, R160 ;  /* 0x0000000408a0723c */ /* 0x000fe200000018a0 */
[----:B----4-:R-:W-:Y:S01]  /*5400*/  F2FP.F16.F32.PACK_AB R4, R112, R111 ;  /* 0x0000006f7004723e */ /* 0x010fe200000000ff */
[----:B------:R-:W-:Y:S01]  /*5410*/  FADD.FTZ R111, R111, R101 ;  /* 0x000000656f6f7221 */ /* 0x000fe20000010000 */
[----:B------:R-:W-:Y:S01]  /*5420*/  F2FP.F16.F32.PACK_AB R5, R109, R108 ;  /* 0x0000006c6d05723e */ /* 0x000fe200000000ff */
[----:B------:R-:W-:-:S02]  /*5430*/  FADD.FTZ R108, R108, R104 ;  /* 0x000000686c6c7221 */ /* 0x000fc40000010000 */
[----:B------:R-:W-:Y:S02]  /*5440*/  FADD.FTZ R111, R112, R111 ;  /* 0x0000006f706f7221 */ /* 0x000fe40000010000 */
[----:B------:R-:W-:Y:S01]  /*5450*/  HMMA.16816.F32 R32, R8, R6, R32 ;  /* 0x000000060820723c */ /* 0x000fe20000001820 */
[----:B-----5:R-:W-:Y:S01]  /*5460*/  F2FP.F16.F32.PACK_AB R6, R114, R113 ;  /* 0x000000717206723e */ /* 0x020fe200000000ff */
[----:B------:R-:W4:Y:S01]  /*5470*/  LDSM.16.MT88.4 R8, [R174+0xe000] ;  /* 0x00e00000ae08783b */ /* 0x000f220000004200 */
[----:B-1----:R-:W-:Y:S01]  /*5480*/  F2FP.F16.F32.PACK_AB R7, R115, R110 ;  /* 0x0000006e7307723e */ /* 0x002fe200000000ff */
[----:B------:R-:W-:Y:S01]  /*5490*/  FADD.FTZ R108, R109, R108 ;  /* 0x0000006c6d6c7221 */ /* 0x000fe20000010000 */
[----:B------:R-:W-:-:S03]  /*54a0*/  FADD.FTZ R113, R113, R111 ;  /* 0x0000006f71717221 */ /* 0x000fc60000010000 */
[----:B------:R-:W-:Y:S01]  /*54b0*/  FADD.FTZ R110, R110, R108 ;  /* 0x0000006c6e6e7221 */ /* 0x000fe20000010000 */
[----:B------:R-:W-:Y:S01]  /*54c0*/  FADD.FTZ R113, R114, R113 ;  /* 0x0000007172717221 */ /* 0x000fe20000010000 */
[----:B--2---:R-:W-:Y:S02]  /*54d0*/  HMMA.16816.F32 R28, R4, R12, R28 ;  /* 0x0000000c041c723c */ /* 0x004fe4000000181c */
[----:B------:R-:W-:-:S04]  /*54e0*/  FADD.FTZ R110, R115, R110 ;  /* 0x0000006e736e7221 */ /* 0x000fc80000010000 */
[----:B------:R-:W-:Y:S02]  /*54f0*/  FADD.FTZ R110, R90, R110 ;  /* 0x0000006e5a6e7221 */ /* 0x000fe40000010000 */
[----:B------:R-:W-:Y:S01]  /*5500*/  HMMA.16816.F32 R136, R4, R14, R136 ;  /* 0x0000000e0488723c */ /* 0x000fe20000001888 */
[----:B------:R-:W1:Y:S01]  /*5510*/  LDSM.16.MT88.4 R12, [R173+0xe800] ;  /* 0x00e80000ad0c783b */ /* 0x000e620000004200 */
[----:B------:R-:W-:-:S06]  /*5520*/  FADD.FTZ R110, R91, R110 ;  /* 0x0000006e5b6e7221 */ /* 0x000fcc0000010000 */
[C---:B---3--:R-:W-:Y:S01]  /*5530*/  HMMA.16816.F32 R144, R4.reuse, R96, R144 ;  /* 0x000000600490723c */ /* 0x048fe20000001890 */
[-CC-:B------:R-:W-:Y:S01]  /*5540*/  FFMA.FTZ R97, R88, R172.reuse, -R177.reuse ;  /* 0x000000ac58617223 */ /* 0x180fe200000108b1 */
[-CC-:B------:R-:W-:Y:S01]  /*5550*/  FFMA.FTZ R96, R89, R172.reuse, -R177.reuse ;  /* 0x000000ac59607223 */ /* 0x180fe200000108b1 */
[----:B------:R-:W2:Y:S04]  /*5560*/  MUFU.EX2 R88, R86 ;  /* 0x0000005600587308 */ /* 0x000ea80000000800 */
[----:B------:R3:W5:Y:S01]  /*5570*/  MUFU.EX2 R89, R97 ;  /* 0x0000006100597308 */ /* 0x0007620000000800 */
[C---:B------:R-:W-:Y:S01]  /*5580*/  HMMA.16816.F32 R24, R4.reuse, R98, R24 ;  /* 0x000000620418723c */ /* 0x040fe20000001818 */
[-C--:B------:R-:W-:Y:S01]  /*5590*/  FFMA.FTZ R98, R85, R172.reuse, -R177 ;  /* 0x000000ac55627223 */ /* 0x080fe200000108b1 */
[----:B------:R-:W-:Y:S01]  /*55a0*/  FFMA.FTZ R99, R87, R172, -R167 ;  /* 0x000000ac57637223 */ /* 0x000fe200000108a7 */
[----:B------:R-:W4:Y:S04]  /*55b0*/  MUFU.EX2 R96, R96 ;  /* 0x0000006000607308 */ /* 0x000f280000000800 */
[----:B------:R-:W-:Y:S01]  /*55c0*/  MUFU.EX2 R98, R98 ;  /* 0x0000006200627308 */ /* 0x000fe20000000800 */
[----:B------:R-:W-:Y:S01]  /*55d0*/  HMMA.16816.F32 R152, R4, R16, R152 ;  /* 0x000000100498723c */ /* 0x000fe20000001898 */
[----:B--2---:R-:W-:-:S02]  /*55e0*/  FADD.FTZ R110, R88, R110 ;  /* 0x0000006e586e7221 */ /* 0x004fc40000010000 */
[----:B------:R-:W2:Y:S01]  /*55f0*/  MUFU.EX2 R99, R99 ;  /* 0x0000006300637308 */ /* 0x000ea20000000800 */
[----:B---3--:R-:W-:Y:S01]  /*5600*/  FFMA.FTZ R97, R84, R172, -R177 ;  /* 0x000000ac54617223 */ /* 0x008fe200000108b1 */
[----:B-----5:R-:W-:Y:S01]  /*5610*/  FADD.FTZ R113, R89, R113 ;  /* 0x0000007159717221 */ /* 0x020fe20000010000 */
[----:B------:R-:W3:Y:S02]  /*5620*/  LDSM.16.MT88.4 R84, [R185+0xe800] ;  /* 0x00e80000b954783b */ /* 0x000ee40000004200 */
[C---:B------:R-:W-:Y:S01]  /*5630*/  HMMA.16816.F32 R20, R4.reuse, R18, R20 ;  /* 0x000000120414723c */ /* 0x040fe20000001814 */
[C---:B----4-:R-:W-:Y:S01]  /*5640*/  FADD.FTZ R113, R96.reuse, R113 ;  /* 0x0000007160717221 */ /* 0x050fe20000010000 */
[----:B------:R-:W4:Y:S01]  /*5650*/  MUFU.EX2 R97, R97 ;  /* 0x0000006100617308 */ /* 0x000f220000000800 */
[----:B------:R-:W-:Y:S05]  /*5660*/  LDSM.16.MT88.4 R16, [R178+0xf000] ;  /* 0x00f00000b210783b */ /* 0x000fea0000004200 */
[----:B------:R-:W-:Y:S01]  /*5670*/  HMMA.16816.F32 R160, R4, R8, R160 ;  /* 0x0000000804a0723c */ /* 0x000fe200000018a0 */
[----:B------:R-:W-:Y:S01]  /*5680*/  F2FP.F16.F32.PACK_AB R8, R96, R89 ;  /* 0x000000596008723e */ /* 0x000fe200000000ff */
[----:B--2---:R-:W-:Y:S01]  /*5690*/  FADD.FTZ R110, R99, R110 ;  /* 0x0000006e636e7221 */ /* 0x004fe20000010000 */
[----:B------:R-:W-:-:S05]  /*56a0*/  F2FP.F16.F32.PACK_AB R9, R91, R90 ;  /* 0x0000005a5b09723e */ /* 0x000fca00000000ff */
[----:B------:R-:W-:Y:S01]  /*56b0*/  HMMA.16816.F32 R32, R4, R10, R32 ;  /* 0x0000000a0420723c */ /* 0x000fe20000001820 */
[----:B------:R-:W2:Y:S01]  /*56c0*/  LDSM.16.MT88.4 R4, [R174+0xe800] ;  /* 0x00e80000ae04783b */ /* 0x000ea20000004200 */
[----:B----4-:R-:W-:Y:S01]  /*56d0*/  F2FP.F16.F32.PACK_AB R10, R98, R97 ;  /* 0x00000061620a723e */ /* 0x010fe200000000ff */
[----:B------:R-:W-:Y:S01]  /*56e0*/  FADD.FTZ R113, R97, R113 ;  /* 0x0000007161717221 */ /* 0x000fe20000010000 */
[----:B------:R-:W-:-:S03]  /*56f0*/  F2FP.F16.F32.PACK_AB R11, R99, R88 ;  /* 0x00000058630b723e */ /* 0x000fc600000000ff */
[----:B------:R-:W-:-:S04]  /*5700*/  FADD.FTZ R113, R98, R113 ;  /* 0x0000007162717221 */ /* 0x000fc80000010000 */
[C---:B-1----:R-:W-:Y:S08]  /*5710*/  HMMA.16816.F32 R28, R8.reuse, R12, R28 ;  /* 0x0000000c081c723c */ /* 0x042ff0000000181c */
[C---:B------:R-:W-:Y:S01]  /*5720*/  HMMA.16816.F32 R136, R8.reuse, R14, R136 ;  /* 0x0000000e0888723c */ /* 0x040fe20000001888 */
[----:B------:R-:W1:Y:S07]  /*5730*/  LDSM.16.MT88.4 R12, [R173+0xf000] ;  /* 0x00f00000ad0c783b */ /* 0x000e6e0000004200 */
[----:B------:R-:W-:Y:S01]  /*5740*/  HMMA.16816.F32 R144, R8, R92, R144 ;  /* 0x0000005c0890723c */ /* 0x000fe20000001890 */
[-CC-:B------:R-:W-:Y:S01]  /*5750*/  FFMA.FTZ R92, R82, R172.reuse, -R167.reuse ;  /* 0x000000ac525c7223 */ /* 0x180fe200000108a7 */
[----:B------:R-:W-:-:S05]  /*5760*/  FFMA.FTZ R93, R83, R172, -R167 ;  /* 0x000000ac535d7223 */ /* 0x000fca00000108a7 */
[----:B------:R-:W4:Y:S01]  /*5770*/  MUFU.EX2 R92, R92 ;  /* 0x0000005c005c7308 */ /* 0x000f220000000800 */
[C---:B------:R-:W-:Y:S01]  /*5780*/  HMMA.16816.F32 R24, R8.reuse, R94, R24 ;  /* 0x0000005e0818723c */ /* 0x040fe20000001818 */
[-C--:B------:R-:W-:Y:S01]  /*5790*/  FFMA.FTZ R94, R78, R172.reuse, -R167 ;  /* 0x000000ac4e5e7223 */ /* 0x080fe200000108a7 */
[----:B------:R-:W-:Y:S01]  /*57a0*/  FFMA.FTZ R95, R76, R172, -R177 ;  /* 0x000000ac4c5f7223 */ /* 0x000fe200000108b1 */
[----:B------:R-:W5:Y:S04]  /*57b0*/  MUFU.EX2 R93, R93 ;  /* 0x0000005d005d7308 */ /* 0x000f680000000800 */
[----:B------:R-:W1:Y:S01]  /*57c0*/  MUFU.EX2 R94, R94 ;  /* 0x0000005e005e7308 */ /* 0x000e620000000800 */
[----:B---3--:R-:W-:Y:S03]  /*57d0*/  HMMA.16816.F32 R20, R8, R86, R20 ;  /* 0x000000560814723c */ /* 0x008fe60000001814 */
[----:B------:R3:W-:Y:S01]  /*57e0*/  MUFU.EX2 R86, R79 ;  /* 0x0000004f00567308 */ /* 0x0007e20000000800 */
[----:B----4-:R-:W-:-:S03]  /*57f0*/  FADD.FTZ R110, R92, R110 ;  /* 0x0000006e5c6e7221 */ /* 0x010fc60000010000 */
[----:B------:R-:W4:Y:S01]  /*5800*/  MUFU.EX2 R95, R95 ;  /* 0x0000005f005f7308 */ /* 0x000f220000000800 */
[C---:B------:R-:W-:Y:S03]  /*5810*/  HMMA.16816.F32 R152, R8.reuse, R84, R152 ;  /* 0x000000540898723c */ /* 0x040fe60000001898 */
[----:B------:R-:W-:Y:S04]  /*5820*/  MUFU.EX2 R84, R80 ;  /* 0x0000005000547308 */ /* 0x000fe80000000800 */
[----:B------:R-:W4:Y:S01]  /*5830*/  MUFU.EX2 R85, R81 ;  /* 0x0000005100557308 */ /* 0x000f220000000800 */
[----:B--2---:R-:W-:Y:S01]  /*5840*/  HMMA.16816.F32 R160, R8, R4, R160 ;  /* 0x0000000408a0723c */ /* 0x004fe200000018a0 */
[----:B---3--:R-:W2:Y:S01]  /*5850*/  LDSM.16.MT88.4 R76, [R185+0xf000] ;  /* 0x00f00000b94c783b */ /* 0x008ea20000004200 */
[C---:B-----5:R-:W-:Y:S01]  /*5860*/  F2FP.F16.F32.PACK_AB R5, R93.reuse, R92 ;  /* 0x0000005c5d05723e */ /* 0x060fe200000000ff */
[----:B------:R-:W-:-:S04]  /*5870*/  FADD.FTZ R93, R93, R110 ;  /* 0x0000006e5d5d7221 */ /* 0x000fc80000010000 */
[----:B-1----:R-:W-:Y:S01]  /*5880*/  FADD.FTZ R93, R94, R93 ;  /* 0x0000005d5e5d7221 */ /* 0x002fe20000010000 */
[----:B------:R-:W-:Y:S01]  /*5890*/  HMMA.16816.F32 R32, R8, R6, R32 ;  /* 0x000000060820723c */ /* 0x000fe20000001820 */
[----:B----4-:R-:W-:Y:S01]  /*58a0*/  F2FP.F16.F32.PACK_AB R6, R119, R95 ;  /* 0x0000005f7706723e */ /* 0x010fe200000000ff */
[----:B------:R-:W1:Y:S01]  /*58b0*/  LDSM.16.MT88.4 R8, [R174+0xf000] ;  /* 0x00f00000ae08783b */ /* 0x000e620000004200 */
[C---:B------:R-:W-:Y:S01]  /*58c0*/  F2FP.F16.F32.PACK_AB R7, R86.reuse, R94 ;  /* 0x0000005e5607723e */ /* 0x040fe200000000ff */
[----:B------:R-:W-:Y:S01]  /*58d0*/  FADD.FTZ R86, R86, R93 ;  /* 0x0000005d56567221 */ /* 0x000fe20000010000 */
[----:B------:R-:W-:Y:S01]  /*58e0*/  F2FP.F16.F32.PACK_AB R4, R85, R84 ;  /* 0x000000545504723e */ /* 0x000fe200000000ff */
[----:B------:R-:W-:Y:S01]  /*58f0*/  LDSM.16.MT88.4 R80, [R178+0xf800] ;  /* 0x00f80000b250783b */ /* 0x000fe20000004200 */
[----:B------:R-:W-:Y:S01]  /*5900*/  FADD.FTZ R84, R84, R113 ;  /* 0x0000007154547221 */ /* 0x000fe20000010000 */
[----:B------:R-:W-:-:S03]  /*5910*/  FADD.FTZ R86, R74, R86 ;  /* 0x000000564a567221 */ /* 0x000fc60000010000 */
[----:B------:R-:W-:Y:S01]  /*5920*/  FADD.FTZ R84, R85, R84 ;  /* 0x0000005455547221 */ /* 0x000fe20000010000 */
[----:B------:R-:W-:Y:S03]  /*5930*/  HMMA.16816.F32 R28, R4, R12, R28 ;  /* 0x0000000c041c723c */ /* 0x000fe6000000181c */
[----:B------:R-:W-:-:S04]  /*5940*/  FADD.FTZ R95, R95, R84 ;  /* 0x000000545f5f7221 */ /* 0x000fc80000010000 */
[----:B------:R-:W-:Y:S01]  /*5950*/  FADD.FTZ R95, R119, R95 ;  /* 0x0000005f775f7221 */ /* 0x000fe20000010000 */
[C---:B------:R-:W-:Y:S01]  /*5960*/  HMMA.16816.F32 R136, R4.reuse, R14, R136 ;  /* 0x0000000e0488723c */ /* 0x040fe20000001888 */
[----:B------:R-:W3:Y:S07]  /*5970*/  LDSM.16.MT88.4 R12, [R173+0xf800] ;  /* 0x00f80000ad0c783b */ /* 0x000eee0000004200 */
[C---:B------:R-:W-:Y:S01]  /*5980*/  HMMA.16816.F32 R144, R4.reuse, R16, R144 ;  /* 0x000000100490723c */ /* 0x040fe20000001890 */
[-C--:B------:R-:W-:Y:S01]  /*5990*/  FFMA.FTZ R16, R70, R172.reuse, -R167 ;  /* 0x000000ac46107223 */ /* 0x080fe200000108a7 */
[-CC-:B------:R-:W-:Y:S01]  /*59a0*/  FFMA.FTZ R17, R73, R172.reuse, -R177.reuse ;  /* 0x000000ac49117223 */ /* 0x180fe200000108b1 */
[----:B------:R4:W-:Y:S05]  /*59b0*/  MUFU.EX2 R70, R75 ;  /* 0x0000004b00467308 */ /* 0x0009ea0000000800 */
[----:B------:R-:W-:Y:S01]  /*59c0*/  HMMA.16816.F32 R24, R4, R18, R24 ;  /* 0x000000120418723c */ /* 0x000fe20000001818 */
[----:B------:R-:W-:-:S02]  /*59d0*/  FFMA.FTZ R18, R72, R172, -R177 ;  /* 0x000000ac48127223 */ /* 0x000fc400000108b1 */
[----:B------:R5:W-:Y:S04]  /*59e0*/  MUFU.EX2 R72, R16 ;  /* 0x0000001000487308 */ /* 0x000be80000000800 */
[----:B------:R-:W1:Y:S01]  /*59f0*/  MUFU.EX2 R73, R18 ;  /* 0x0000001200497308 */ /* 0x000e620000000800 */
[----:B--2---:R-:W-:Y:S01]  /*5a00*/  HMMA.16816.F32 R152, R4, R76, R152 ;  /* 0x0000004c0498723c */ /* 0x004fe20000001898 */
[-C--:B----4-:R-:W-:Y:S01]  /*5a10*/  FFMA.FTZ R75, R71, R172.reuse, -R167 ;  /* 0x000000ac474b7223 */ /* 0x090fe200000108a7 */
[-C--:B------:R-:W-:Y:S01]  /*5a20*/  FFMA.FTZ R76, R69, R172.reuse, -R177 ;  /* 0x000000ac454c7223 */ /* 0x080fe200000108b1 */
[----:B------:R-:W-:-:S03]  /*5a30*/  FFMA.FTZ R77, R67, R172, -R167 ;  /* 0x000000ac434d7223 */ /* 0x000fc600000108a7 */
[----:B------:R2:W-:Y:S02]  /*5a40*/  MUFU.EX2 R71, R76 ;  /* 0x0000004c00477308 */ /* 0x0005e40000000800 */
[C---:B------:R-:W-:Y:S01]  /*5a50*/  HMMA.16816.F32 R20, R4.reuse, R78, R20 ;  /* 0x0000004e0414723c */ /* 0x040fe20000001814 */
[-CC-:B-----5:R-:W-:Y:S01]  /*5a60*/  FFMA.FTZ R16, R68, R172.reuse, -R177.reuse ;  /* 0x000000ac44107223 */ /* 0x1a0fe200000108b1 */
[----:B------:R-:W4:Y:S01]  /*5a70*/  MUFU.EX2 R75, R75 ;  /* 0x0000004b004b7308 */ /* 0x000f220000000800 */
[-CC-:B------:R-:W-:Y:S01]  /*5a80*/  FFMA.FTZ R78, R64, R172.reuse, -R177.reuse ;  /* 0x000000ac404e7223 */ /* 0x180fe200000108b1 */
[----:B------:R-:W-:Y:S01]  /*5a90*/  FFMA.FTZ R79, R65, R172, -R177 ;  /* 0x000000ac414f7223 */ /* 0x000fe200000108b1 */
[----:B-1----:R-:W-:Y:S01]  /*5aa0*/  FADD.FTZ R95, R73, R95 ;  /* 0x0000005f495f7221 */ /* 0x002fe20000010000 */
[----:B------:R-:W1:Y:S02]  /*5ab0*/  MUFU.EX2 R68, R17 ;  /* 0x0000001100447308 */ /* 0x000e640000000800 */
[----:B------:R-:W-:Y:S01]  /*5ac0*/  HMMA.16816.F32 R160, R4, R8, R160 ;  /* 0x0000000804a0723c */ /* 0x000fe200000018a0 */
[C---:B------:R-:W-:Y:S01]  /*5ad0*/  F2FP.F16.F32.PACK_AB R9, R70.reuse, R74 ;  /* 0x0000004a4609723e */ /* 0x040fe200000000ff */
[----:B------:R5:W3:Y:S01]  /*5ae0*/  MUFU.EX2 R69, R16 ;  /* 0x0000001000457308 */ /* 0x000ae20000000800 */
[----:B------:R-:W-:Y:S01]  /*5af0*/  FADD.FTZ R70, R70, R86 ;  /* 0x0000005646467221 */ /* 0x000fe20000010000 */
[----:B--2---:R-:W-:-:S02]  /*5b00*/  FFMA.FTZ R76, R66, R172, -R167 ;  /* 0x000000ac424c7223 */ /* 0x004fc400000108a7 */
[----:B------:R-:W-:Y:S01]  /*5b10*/  LDSM.16.MT88.4 R64, [R178+0x10000] ;  /* 0x01000000b240783b */ /* 0x000fe20000004200 */
[----:B------:R-:W-:Y:S01]  /*5b20*/  MUFU.EX2 R77, R77 ;  /* 0x0000004d004d7308 */ /* 0x000fe20000000800 */
[----:B------:R-:W-:Y:S01]  /*5b30*/  HMMA.16816.F32 R32, R4, R10, R32 ;  /* 0x0000000a0420723c */ /* 0x000fe20000001820 */
[----:B----4-:R-:W-:Y:S01]  /*5b40*/  F2FP.F16.F32.PACK_AB R11, R75, R72 ;  /* 0x000000484b0b723e */ /* 0x010fe200000000ff */
[----:B------:R-:W-:Y:S01]  /*5b50*/  LDSM.16.MT88.4 R4, [R174+0xf800] ;  /* 0x00f80000ae04783b */ /* 0x000fe20000004200 */
[----:B------:R-:W2:Y:S01]  /*5b60*/  MUFU.EX2 R76, R76 ;  /* 0x0000004c004c7308 */ /* 0x000ea20000000800 */
[C---:B-1----:R-:W-:Y:S01]  /*5b70*/  F2FP.F16.F32.PACK_AB R8, R68.reuse, R73 ;  /* 0x000000494408723e */ /* 0x042fe200000000ff */
[----:B------:R-:W-:Y:S01]  /*5b80*/  FADD.FTZ R68, R68, R95 ;  /* 0x0000005f44447221 */ /* 0x000fe20000010000 */
[----:B------:R-:W-:Y:S01]  /*5b90*/  FADD.FTZ R70, R72, R70 ;  /* 0x0000004648467221 */ /* 0x000fe20000010000 */
[----:B------:R-:W1:Y:S01]  /*5ba0*/  MUFU.EX2 R78, R78 ;  /* 0x0000004e004e7308 */ /* 0x000e620000000800 */
[----:B-----5:R-:W4:Y:S01]  /*5bb0*/  LDSM.16.MT88.4 R16, [R185+0xf800] ;  /* 0x00f80000b910783b */ /* 0x020f220000004200 */
[----:B---3--:R-:W-:Y:S01]  /*5bc0*/  F2FP.F16.F32.PACK_AB R10, R71, R69 ;  /* 0x00000045470a723e */ /* 0x008fe200000000ff */
[----:B------:R-:W-:Y:S01]  /*5bd0*/  FADD.FTZ R68, R69, R68 ;  /* 0x0000004445447221 */ /* 0x000fe20000010000 */
[----:B------:R-:W3:Y:S01]  /*5be0*/  MUFU.EX2 R79, R79 ;  /* 0x0000004f004f7308 */ /* 0x000ee20000000800 */
[----:B------:R-:W-:-:S02]  /*5bf0*/  FADD.FTZ R75, R75, R70 ;  /* 0x000000464b4b7221 */ /* 0x000fc40000010000 */
[----:B------:R-:W-:Y:S02]  /*5c00*/  FADD.FTZ R71, R71, R68 ;  /* 0x0000004447477221 */ /* 0x000fe40000010000 */
[----:B------:R-:W-:Y:S01]  /*5c10*/  HMMA.16816.F32 R28, R8, R12, R28 ;  /* 0x0000000c081c723c */ /* 0x000fe2000000181c */
[----:B--2---:R-:W-:Y:S01]  /*5c20*/  FADD.FTZ R75, R76, R75 ;  /* 0x0000004b4c4b7221 */ /* 0x004fe20000010000 */
[----:B-1----:R-:W-:-:S06]  /*5c30*/  FADD.FTZ R71, R78, R71 ;  /* 0x000000474e477221 */ /* 0x002fcc0000010000 */
[C---:B------:R-:W-:Y:S01]  /*5c40*/  HMMA.16816.F32 R136, R8.reuse, R14, R136 ;  /* 0x0000000e0888723c */ /* 0x040fe20000001888 */
[----:B------:R-:W1:Y:S07]  /*5c50*/  LDSM.16.MT88.4 R12, [R173+0x10000] ;  /* 0x01000000ad0c783b */ /* 0x000e6e0000004200 */
[C---:B------:R-:W-:Y:S08]  /*5c60*/  HMMA.16816.F32 R144, R8.reuse, R80, R144 ;  /* 0x000000500890723c */ /* 0x040ff00000001890 */
[C---:B------:R-:W-:Y:S08]  /*5c70*/  HMMA.16816.F32 R24, R8.reuse, R82, R24 ;  /* 0x000000520818723c */ /* 0x040ff00000001818 */
[C---:B----4-:R-:W-:Y:S08]  /*5c80*/  HMMA.16816.F32 R152, R8.reuse, R16, R152 ;  /* 0x000000100898723c */ /* 0x050ff00000001898 */
[C---:B------:R-:W-:Y:S01]  /*5c90*/  HMMA.16816.F32 R20, R8.reuse, R18, R20 ;  /* 0x000000120814723c */ /* 0x040fe20000001814 */
[----:B------:R-:W2:Y:S07]  /*5ca0*/  LDSM.16.MT88.4 R16, [R185+0x10000] ;  /* 0x01000000b910783b */ /* 0x000eae0000004200 */
[----:B------:R-:W-:Y:S01]  /*5cb0*/  HMMA.16816.F32 R160, R8, R4, R160 ;  /* 0x0000000408a0723c */ /* 0x000fe200000018a0 */
[C---:B---3--:R-:W-:Y:S01]  /*5cc0*/  F2FP.F16.F32.PACK_AB R4, R79.reuse, R78 ;  /* 0x0000004e4f04723e */ /* 0x048fe200000000ff */
[----:B------:R-:W-:Y:S01]  /*5cd0*/  FADD.FTZ R79, R79, R71 ;  /* 0x000000474f4f7221 */ /* 0x000fe20000010000 */
[C---:B------:R-:W-:Y:S01]  /*5ce0*/  F2FP.F16.F32.PACK_AB R5, R77.reuse, R76 ;  /* 0x0000004c4d05723e */ /* 0x040fe200000000ff */
[----:B------:R-:W-:-:S02]  /*5cf0*/  FADD.FTZ R77, R77, R75 ;  /* 0x0000004b4d4d7221 */ /* 0x000fc40000010000 */
[----:B------:R-:W-:Y:S02]  /*5d00*/  FADD.FTZ R79, R60, R79 ;  /* 0x0000004f3c4f7221 */ /* 0x000fe40000010000 */
[----:B------:R-:W-:Y:S01]  /*5d10*/  HMMA.16816.F32 R32, R8, R6, R32 ;  /* 0x000000060820723c */ /* 0x000fe20000001820 */
[----:B------:R-:W-:Y:S01]  /*5d20*/  F2FP.F16.F32.PACK_AB R6, R61, R60 ;  /* 0x0000003c3d06723e */ /* 0x000fe200000000ff */
[----:B------:R-:W3:Y:S01]  /*5d30*/  LDSM.16.MT88.4 R8, [R174+0x10000] ;  /* 0x01000000ae08783b */ /* 0x000ee20000004200 */
[----:B------:R-:W-:Y:S01]  /*5d40*/  F2FP.F16.F32.PACK_AB R7, R63, R62 ;  /* 0x0000003e3f07723e */ /* 0x000fe200000000ff */
[----:B------:R-:W-:Y:S01]  /*5d50*/  FADD.FTZ R77, R62, R77 ;  /* 0x0000004d3e4d7221 */ /* 0x000fe20000010000 */
[----:B------:R-:W-:-:S03]  /*5d60*/  FADD.FTZ R61, R61, R79 ;  /* 0x0000004f3d3d7221 */ /* 0x000fc60000010000 */
[----:B------:R-:W-:Y:S02]  /*5d70*/  FADD.FTZ R63, R63, R77 ;  /* 0x0000004d3f3f7221 */ /* 0x000fe40000010000 */
[C---:B-1----:R-:W-:Y:S01]  /*5d80*/  HMMA.16816.F32 R28, R4.reuse, R12, R28 ;  /* 0x0000000c041c723c */ /* 0x042fe2000000181c */
[-C--:B------:R-:W-:Y:S01]  /*5d90*/  FFMA.FTZ R12, R54, R172.reuse, -R167 ;  /* 0x000000ac360c7223 */ /* 0x080fe200000108a7 */
[----:B------:R-:W-:Y:S01]  /*5da0*/  FADD.FTZ R63, R58, R63 ;  /* 0x0000003f3a3f7221 */ /* 0x000fe20000010000 */
[----:B------:R1:W-:Y:S05]  /*5db0*/  MUFU.EX2 R54, R59 ;  /* 0x0000003b00367308 */ /* 0x0003ea0000000800 */
[----:B------:R-:W-:Y:S01]  /*5dc0*/  HMMA.16816.F32 R144, R4, R64, R144 ;  /* 0x000000400490723c */ /* 0x000fe20000001890 */
[----:B------:R-:W-:-:S02]  /*5dd0*/  FFMA.FTZ R64, R56, R172, -R177 ;  /* 0x000000ac38407223 */ /* 0x000fc400000108b1 */
[----:B------:R4:W-:Y:S05]  /*5de0*/  MUFU.EX2 R56, R12 ;  /* 0x0000000c00387308 */ /* 0x0009ea0000000800 */
[C---:B------:R-:W-:Y:S01]  /*5df0*/  HMMA.16816.F32 R136, R4.reuse, R14, R136 ;  /* 0x0000000e0488723c */ /* 0x040fe20000001888 */
[----:B-1----:R-:W-:Y:S02]  /*5e00*/  FFMA.FTZ R59, R57, R172, -R177 ;  /* 0x000000ac393b7223 */ /* 0x002fe400000108b1 */
[----:B------:R-:W1:Y:S04]  /*5e10*/  MUFU.EX2 R57, R64 ;  /* 0x0000004000397308 */ /* 0x000e680000000800 */
[----:B------:R-:W5:Y:S01]  /*5e20*/  MUFU.EX2 R59, R59 ;  /* 0x0000003b003b7308 */ /* 0x000f620000000800 */
[C---:B--2---:R-:W-:Y:S01]  /*5e30*/  HMMA.16816.F32 R152, R4.reuse, R16, R152 ;  /* 0x000000100498723c */ /* 0x044fe20000001898 */
[----:B----4-:R-:W2:Y:S07]  /*5e40*/  LDSM.16.MT88.4 R12, [R173+0x10800] ;  /* 0x01080000ad0c783b */ /* 0x010eae0000004200 */
[----:B------:R-:W-:Y:S01]  /*5e50*/  HMMA.16816.F32 R20, R4, R18, R20 ;  /* 0x000000120414723c */ /* 0x000fe20000001814 */
[----:B------:R-:W4:Y:S01]  /*5e60*/  LDSM.16.MT88.4 R16, [R178+0x10800] ;  /* 0x01080000b210783b */ /* 0x000f220000004200 */
[----:B-1----:R-:W-:-:S06]  /*5e70*/  FADD.FTZ R61, R57, R61 ;  /* 0x0000003d393d7221 */ /* 0x002fcc0000010000 */
[C---:B---3--:R-:W-:Y:S08]  /*5e80*/  HMMA.16816.F32 R160, R4.reuse, R8, R160 ;  /* 0x0000000804a0723c */ /* 0x048ff000000018a0 */
[C---:B------:R-:W-:Y:S01]  /*5e90*/  HMMA.16816.F32 R32, R4.reuse, R10, R32 ;  /* 0x0000000a0420723c */ /* 0x040fe20000001820 */
[----:B------:R-:W1:Y:S07]  /*5ea0*/  LDSM.16.MT88.4 R8, [R185+0x10800] ;  /* 0x01080000b908783b */ /* 0x000e6e0000004200 */
[----:B------:R-:W-:Y:S01]  /*5eb0*/  HMMA.16816.F32 R24, R4, R66, R24 ;  /* 0x000000420418723c */ /* 0x000fe20000001818 */
[C---:B-----5:R-:W-:Y:S01]  /*5ec0*/  F2FP.F16.F32.PACK_AB R4, R59.reuse, R57 ;  /* 0x000000393b04723e */ /* 0x060fe200000000ff */
[----:B------:R-:W-:Y:S01]  /*5ed0*/  FADD.FTZ R59, R59, R61 ;  /* 0x0000003d3b3b7221 */ /* 0x000fe20000010000 */
        /* <DEDUP_REMOVED lines=8> */
[----:B--2---:R-:W-:Y:S02]  /*5f60*/  HMMA.16816.F32 R28, R4, R12, R28 ;  /* 0x0000000c041c723c */ /* 0x004fe4000000181c */
[----:B------:R-:W-:-:S06]  /*5f70*/  FADD.FTZ R55, R50, R55 ;  /* 0x0000003732377221 */ /* 0x000fcc0000010000 */
[C---:B------:R-:W-:Y:S01]  /*5f80*/  HMMA.16816.F32 R136, R4.reuse, R14, R136 ;  /* 0x0000000e0488723c */ /* 0x040fe20000001888 */
[----:B------:R-:W2:Y:S07]  /*5f90*/  LDSM.16.MT88.4 R12, [R174+0x10800] ;  /* 0x01080000ae0c783b */ /* 0x000eae0000004200 */
[C---:B----4-:R-:W-:Y:S08]  /*5fa0*/  HMMA.16816.F32 R144, R4.reuse, R16, R144 ;  /* 0x000000100490723c */ /* 0x050ff00000001890 */
[C---:B------:R-:W-:Y:S01]  /*5fb0*/  HMMA.16816.F32 R24, R4.reuse, R18, R24 ;  /* 0x000000120418723c */ /* 0x040fe20000001818 */
[----:B------:R-:W3:Y:S07]  /*5fc0*/  LDSM.16.MT88.4 R16, [R173+0x11000] ;  /* 0x01100000ad10783b */ /* 0x000eee0000004200 */
[----:B-1----:R-:W-:Y:S01]  /*5fd0*/  HMMA.16816.F32 R152, R4, R8, R152 ;  /* 0x000000080498723c */ /* 0x002fe20000001898 */
[----:B------:R-:W-:-:S02]  /*5fe0*/  FFMA.FTZ R8, R48, R172, -R177 ;  /* 0x000000ac30087223 */ /* 0x000fc400000108b1 */
[----:B------:R1:W4:Y:S05]  /*5ff0*/  MUFU.EX2 R48, R51 ;  /* 0x0000003300307308 */ /* 0x00032a0000000800 */
[----:B------:R-:W-:Y:S01]  /*6000*/  HMMA.16816.F32 R20, R4, R10, R20 ;  /* 0x0000000a0414723c */ /* 0x000fe20000001814 */
[----:B-1----:R-:W-:-:S07]  /*6010*/  FFMA.FTZ R51, R49, R172, -R177 ;  /* 0x000000ac31337223 */ /* 0x002fce00000108b1 */
[C---:B--2---:R-:W-:Y:S01]  /*6020*/  HMMA.16816.F32 R160, R4.reuse, R12, R160 ;  /* 0x0000000c04a0723c */ /* 0x044fe200000018a0 */
[----:B------:R-:W1:Y:S04]  /*6030*/  MUFU.EX2 R49, R8 ;  /* 0x0000000800317308 */ /* 0x000e680000000800 */
[----:B------:R-:W2:Y:S03]  /*6040*/  MUFU.EX2 R51, R51 ;  /* 0x0000003300337308 */ /* 0x000ea60000000800 */
[----:B------:R-:W-:Y:S01]  /*6050*/  HMMA.16816.F32 R32, R4, R14, R32 ;  /* 0x0000000e0420723c */ /* 0x000fe20000001820 */
[----:B------:R-:W5:Y:S01]  /*6060*/  LDSM.16.MT88.4 R12, [R185+0x11000] ;  /* 0x01100000b90c783b */ /* 0x000f620000004200 */
[C---:B----4-:R-:W-:Y:S01]  /*6070*/  F2FP.F16.F32.PACK_AB R5, R48.reuse, R50 ;  /* 0x000000323005723e */ /* 0x050fe200000000ff */
[----:B------:R-:W-:Y:S01]  /*6080*/  FADD.FTZ R48, R48, R55 ;  /* 0x0000003730307221 */ /* 0x000fe20000010000 */
[----:B------:R-:W-:Y:S01]  /*6090*/  F2FP.F16.F32.PACK_AB R6, R45, R44 ;  /* 0x0000002c2d06723e */ /* 0x000fe200000000ff */
[----:B------:R-:W-:Y:S01]  /*60a0*/  LDSM.16.MT88.4 R184, [R185+0x11800] ;  /* 0x01180000b9b8783b */ /* 0x000fe20000004200 */
[----:B------:R-:W-:Y:S01]  /*60b0*/  F2FP.F16.F32.PACK_AB R7, R47, R46 ;  /* 0x0000002e2f07723e */ /* 0x000fe200000000ff */
[----:B-1----:R-:W-:Y:S01]  /*60c0*/  FADD.FTZ R53, R49, R53 ;  /* 0x0000003531357221 */ /* 0x002fe20000010000 */
[----:B------:R-:W-:Y:S01]  /*60d0*/  FADD.FTZ R48, R46, R48 ;  /* 0x000000302e307221 */ /* 0x000fe20000010000 */
[----:B------:R-:W1:Y:S01]  /*60e0*/  LDSM.16.MT88.4 R8, [R178+0x11000] ;  /* 0x01100000b208783b */ /* 0x000e620000004200 */
[C---:B--2---:R-:W-:Y:S01]  /*60f0*/  F2FP.F16.F32.PACK_AB R4, R51.reuse, R49 ;  /* 0x000000313304723e */ /* 0x044fe200000000ff */
[----:B------:R-:W-:Y:S01]  /*6100*/  FADD.FTZ R51, R51, R53 ;  /* 0x0000003533337221 */ /* 0x000fe20000010000 */
[----:B------:R-:W-:-:S03]  /*6110*/  FADD.FTZ R47, R47, R48 ;  /* 0x000000302f2f7221 */ /* 0x000fc60000010000 */
[----:B------:R-:W-:Y:S02]  /*6120*/  FADD.FTZ R51, R44, R51 ;  /* 0x000000332c337221 */ /* 0x000fe40000010000 */
[----:B---3--:R-:W-:Y:S02]  /*6130*/  HMMA.16816.F32 R28, R4, R16, R28 ;  /* 0x00000010041c723c */ /* 0x008fe4000000181c */
[----:B------:R-:W-:-:S06]  /*6140*/  FADD.FTZ R45, R45, R51 ;  /* 0x000000332d2d7221 */ /* 0x000fcc0000010000 */
[C---:B------:R-:W-:Y:S01]  /*6150*/  HMMA.16816.F32 R136, R4.reuse, R18, R136 ;  /* 0x000000120488723c */ /* 0x040fe20000001888 */
[----:B------:R-:W2:Y:S07]  /*6160*/  LDSM.16.MT88.4 R16, [R174+0x11000] ;  /* 0x01100000ae10783b */ /* 0x000eae0000004200 */
[C---:B-----5:R-:W-:Y:S08]  /*6170*/  HMMA.16816.F32 R152, R4.reuse, R12, R152 ;  /* 0x0000000c0498723c */ /* 0x060ff00000001898 */
[C---:B-1----:R-:W-:Y:S01]  /*6180*/  HMMA.16816.F32 R144, R4.reuse, R8, R144 ;  /* 0x000000080490723c */ /* 0x042fe20000001890 */
[-C--:B------:R-:W-:Y:S01]  /*6190*/  FFMA.FTZ R9, R38, R172.reuse, -R167 ;  /* 0x000000ac26097223 */ /* 0x080fe200000108a7 */
[-CC-:B------:R-:W-:Y:S01]  /*61a0*/  FFMA.FTZ R8, R40, R172.reuse, -R177.reuse ;  /* 0x000000ac28087223 */ /* 0x180fe200000108b1 */
[----:B------:R-:W-:Y:S04]  /*61b0*/  MUFU.EX2 R38, R43 ;  /* 0x0000002b00267308 */ /* 0x000fe80000000800 */
[----:B------:R1:W3:Y:S01]  /*61c0*/  MUFU.EX2 R12, R9 ;  /* 0x00000009000c7308 */ /* 0x0002e20000000800 */
[C---:B------:R-:W-:Y:S03]  /*61d0*/  HMMA.16816.F32 R20, R4.reuse, R14, R20 ;  /* 0x0000000e0414723c */ /* 0x040fe60000001814 */
[----:B------:R-:W4:Y:S04]  /*61e0*/  MUFU.EX2 R40, R42 ;  /* 0x0000002a00287308 */ /* 0x000f280000000800 */
[----:B------:R-:W5:Y:S01]  /*61f0*/  MUFU.EX2 R13, R8 ;  /* 0x00000008000d7308 */ /* 0x000f620000000800 */
[C---:B------:R-:W-:Y:S01]  /*6200*/  HMMA.16816.F32 R24, R4.reuse, R10, R24 ;  /* 0x0000000a0418723c */ /* 0x040fe20000001818 */
[----:B-1----:R-:W-:Y:S01]  /*6210*/  FFMA.FTZ R9, R36, R172, -R177 ;  /* 0x000000ac24097223 */ /* 0x002fe200000108b1 */
[----:B---3--:R-:W-:Y:S01]  /*6220*/  F2FP.F16.F32.PACK_AB R151, R252, R12 ;  /* 0x0000000cfc97723e */ /* 0x008fe200000000ff */
[----:B------:R-:W1:Y:S01]  /*6230*/  LDSM.16.MT88.4 R176, [R178+0x11800] ;  /* 0x01180000b2b0783b */ /* 0x000e620000004200 */
[----:B------:R-:W3:Y:S04]  /*6240*/  MUFU.EX2 R36, R41 ;  /* 0x0000002900247308 */ /* 0x000ee80000000800 */
[----:B--2---:R-:W-:Y:S01]  /*6250*/  HMMA.16816.F32 R32, R4, R18, R32 ;  /* 0x000000120420723c */ /* 0x004fe20000001820 */
[----:B----4-:R-:W-:Y:S01]  /*6260*/  F2FP.F16.F32.PACK_AB R149, R38, R40 ;  /* 0x000000282695723e */ /* 0x010fe200000000ff */
[----:B------:R-:W2:Y:S01]  /*6270*/  LDSM.16.MT88.4 R172, [R174+0x11800] ;  /* 0x01180000aeac783b */ /* 0x000ea20000004200 */
[----:B------:R4:W4:Y:S01]  /*6280*/  MUFU.EX2 R14, R9 ;  /* 0x00000009000e7308 */ /* 0x0009220000000800 */
[----:B------:R-:W-:Y:S01]  /*6290*/  FADD.FTZ R47, R40, R47 ;  /* 0x0000002f282f7221 */ /* 0x000fe20000010000 */
[----:B-----5:R-:W-:-:S03]  /*62a0*/  FADD.FTZ R45, R13, R45 ;  /* 0x0000002d0d2d7221 */ /* 0x020fc60000010000 */
[----:B------:R-:W-:-:S04]  /*62b0*/  FADD.FTZ R47, R38, R47 ;  /* 0x0000002f262f7221 */ /* 0x000fc80000010000 */
[----:B------:R-:W-:Y:S01]  /*62c0*/  FADD.FTZ R47, R12, R47 ;  /* 0x0000002f0c2f7221 */ /* 0x000fe20000010000 */
[C---:B---3--:R-:W-:Y:S01]  /*62d0*/  F2FP.F16.F32.PACK_AB R148, R36.reuse, R13 ;  /* 0x0000000d2494723e */ /* 0x048fe200000000ff */
[----:B------:R-:W-:Y:S02]  /*62e0*/  FADD.FTZ R45, R36, R45 ;  /* 0x0000002d242d7221 */ /* 0x000fe40000010000 */
[----:B------:R-:W-:Y:S01]  /*62f0*/  FADD.FTZ R252, R252, R47 ;  /* 0x0000002ffcfc7221 */ /* 0x000fe20000010000 */
[----:B----4-:R-:W-:Y:S01]  /*6300*/  HMMA.16816.F32 R8, R4, R16, R160 ;  /* 0x000000100408723c */ /* 0x010fe200000018a0 */
[----:B------:R-:W-:Y:S01]  /*6310*/  F2FP.F16.F32.PACK_AB R150, R251, R14 ;  /* 0x0000000efb96723e */ /* 0x000fe200000000ff */
[----:B------:R-:W-:-:S04]  /*6320*/  FADD.FTZ R45, R14, R45 ;  /* 0x0000002d0e2d7221 */ /* 0x000fc80000010000 */
[----:B------:R-:W-:Y:S02]  /*6330*/  FADD.FTZ R251, R251, R45 ;  /* 0x0000002dfbfb7221 */ /* 0x000fe40000010000 */
[C---:B------:R-:W-:Y:S08]  /*6340*/  HMMA.16816.F32 R160, R148.reuse, R156, R28 ;  /* 0x0000009c94a0723c */ /* 0x040ff0000000181c */
[C---:B------:R-:W-:Y:S08]  /*6350*/  HMMA.16816.F32 R156, R148.reuse, R158, R136 ;  /* 0x0000009e949c723c */ /* 0x040ff00000001888 */
[C---:B-1----:R-:W-:Y:S08]  /*6360*/  HMMA.16816.F32 R132, R148.reuse, R176, R144 ;  /* 0x000000b09484723c */ /* 0x042ff00000001890 */
        /* <DEDUP_REMOVED lines=13> */
[----:B------:R-:W-:Y:S02]  /*6440*/  MOV R167, R0 ;  /* 0x0000000000a77202 */ /* 0x000fe40000000f00 */
[C---:B------:R-:W-:Y:S02]  /*6450*/  IADD3 R246, PT, PT, R190.reuse, -0x2, RZ ;  /* 0xfffffffebef67810 */ /* 0x040fe40007ffe0ff */
[----:B------:R-:W-:-:S07]  /*6460*/  IADD3 R244, PT, PT, -R190, 0x1, RZ ;  /* 0x00000001bef47810 */ /* 0x000fce0007ffe1ff */
.L_x_3767:
        /* <DEDUP_REMOVED lines=78> */
.L_x_3762:
[----:B------:R-:W-:Y:S05]  /*6950*/  BSYNC.RECONVERGENT B0 ;  /* 0x0000000000007941 */ /* 0x000fea0003800200 */
.L_x_3761:
[----:B------:R-:W1:Y:S01]  /*6960*/  S2UR UR6, SR_CgaCtaId ;  /* 0x00000000000679c3 */ /* 0x000e620000008800 */
[C---:B------:R-:W-:Y:S01]  /*6970*/  IMAD.SHL.U32 R5, R221.reuse, 0x8, RZ ;  /* 0x00000008dd057824 */ /* 0x040fe200078e00ff */
[----:B------:R-:W-:Y:S01]  /*6980*/  LOP3.LUT R250, R221, 0x38, RZ, 0xc0, !PT ;  /* 0x00000038ddfa7812 */ /* 0x000fe200078ec0ff */
[----:B------:R-:W-:Y:S01]  /*6990*/  UMOV UR7, 0x400 ;  /* 0x0000040000077882 */ /* 0x000fe20000000000 */
[----:B------:R-:W-:Y:S01]  /*69a0*/  IADD3 R8, P0, PT, R228, R239, RZ ;  /* 0x000000efe4087210 */ /* 0x000fe20007f1e0ff */
[----:B------:R-:W-:Y:S01]  /*69b0*/  IMAD.MOV.U32 R14, RZ, RZ, R239 ;  /* 0x000000ffff0e7224 */ /* 0x000fe200078e00ef */
[----:B------:R-:W-:Y:S01]  /*69c0*/  LOP3.LUT R250, R250, 0x1c0, R5, 0xf8, !PT ;  /* 0x000001c0fafa7812 */ /* 0x000fe200078ef805 */
[--C-:B------:R-:W-:Y:S01]  /*69d0*/  IMAD.MOV.U32 R15, RZ, RZ, R238.reuse ;  /* 0x000000ffff0f7224 */ /* 0x100fe200078e00ee */
[----:B------:R-:W-:Y:S01]  /*69e0*/  LOP3.LUT R220, R5, 0x38, RZ, 0xc0, !PT ;  /* 0x0000003805dc7812 */ /* 0x000fe200078ec0ff */
[----:B------:R-:W-:Y:S01]  /*69f0*/  IMAD.X R9, R229, 0x1, R238, P0 ;  /* 0x00000001e5097824 */ /* 0x000fe200000e06ee */
[----:B------:R-:W-:Y:S01]  /*6a00*/  IADD3 R6, P0, PT, R8, R230, RZ ;  /* 0x000000e608067210 */ /* 0x000fe20007f1e0ff */
[C---:B------:R-:W-:Y:S01]  /*6a10*/  IMAD.SHL.U32 R227, R221.reuse, 0x40, RZ ;  /* 0x00000040dde37824 */ /* 0x040fe200078e00ff */
[----:B------:R-:W-:Y:S01]  /*6a20*/  LOP3.LUT R250, R250, R220, RZ, 0x3c, !PT ;  /* 0x000000dcfafa7212 */ /* 0x000fe200078e3cff */
[C---:B------:R-:W-:Y:S01]  /*6a30*/  IMAD.SHL.U32 R223, R221.reuse, 0x20, RZ ;  /* 0x00000020dddf7824 */ /* 0x040fe200078e00ff */
[----:B------:R-:W-:Y:S01]  /*6a40*/  LOP3.LUT R0, R221, 0x8, RZ, 0xc0, !PT ;  /* 0x00000008dd007812 */ /* 0x000fe200078ec0ff */
[----:B------:R-:W-:Y:S01]  /*6a50*/  IMAD.X R7, R9, 0x1, R231, P0 ;  /* 0x0000000109077824 */ /* 0x000fe200000e06e7 */
[----:B------:R-:W-:Y:S01]  /*6a60*/  LOP3.LUT R250, R250, 0x1e00, R5, 0xf8, !PT ;  /* 0x00001e00fafa7812 */ /* 0x000fe200078ef805 */
[----:B------:R-:W-:Y:S01]  /*6a70*/  IMAD.MOV.U32 R225, RZ, RZ, 0x20 ;  /* 0x00000020ffe17424 */ /* 0x000fe200078e00ff */
[-C--:B------:R-:W-:Y:S01]  /*6a80*/  IADD3 R4, P0, PT, R6, R230.reuse, RZ ;  /* 0x000000e606047210 */ /* 0x080fe20007f1e0ff */
[----:B------:R-:W-:Y:S01]  /*6a90*/  VIADD R244, R244, 0x1 ;  /* 0x00000001f4f47836 */ /* 0x000fe20000000000 */
[----:B------:R-:W-:Y:S01]  /*6aa0*/  SHF.R.U32.HI R224, RZ, 0x1, R221 ;  /* 0x00000001ffe07819 */ /* 0x000fe200000116dd */
[----:B------:R-:W-:Y:S01]  /*6ab0*/  BSSY.RECONVERGENT B1, `(.L_x_3763) ;  /* 0x0000193000017945 */ /* 0x000fe20003800200 */
[----:B------:R-:W-:Y:S01]  /*6ac0*/  LOP3.LUT R0, R0, 0x1c0, R227, 0xf8, !PT ;  /* 0x000001c000007812 */ /* 0x000fe200078ef8e3 */
[--C-:B------:R-:W-:Y:S01]  /*6ad0*/  IMAD.X R5, R7, 0x1, R231.reuse, P0 ;  /* 0x0000000107057824 */ /* 0x100fe200000e06e7 */
[----:B-1----:R-:W-:Y:S01]  /*6ae0*/  ULEA UR6, UR6, UR7, 0x18 ;  /* 0x0000000706067291 */ /* 0x002fe2000f8ec0ff */
[----:B------:R-:W-:Y:S02]  /*6af0*/  IADD3 R10, P0, PT, R4, R230, RZ ;  /* 0x000000e6040a7210 */ /* 0x000fe40007f1e0ff */
[----:B------:R-:W-:Y:S02]  /*6b00*/  LOP3.LUT R226, R224, 0x8, RZ, 0xc0, !PT ;  /* 0x00000008e0e27812 */ /* 0x000fe400078ec0ff */
[----:B------:R-:W-:Y:S01]  /*6b10*/  LOP3.LUT R164, R227, 0x400, RZ, 0xc0, !PT ;  /* 0x00000400e3a47812 */ /* 0x000fe200078ec0ff */
[----:B------:R-:W-:Y:S01]  /*6b20*/  IMAD.U32 R222, RZ, RZ, UR6 ;  /* 0x00000006ffde7e24 */ /* 0x000fe2000f8e00ff */
[----:B------:R-:W-:Y:S01]  /*6b30*/  LOP3.LUT R0, R0, R220, RZ, 0x3c, !PT ;  /* 0x000000dc00007212 */ /* 0x000fe200078e3cff */
[----:B------:R-:W-:Y:S01]  /*6b40*/  IMAD.X R11, R5, 0x1, R231, P0 ;  /* 0x00000001050b7824 */ /* 0x000fe200000e06e7 */
[----:B------:R-:W-:Y:S01]  /*6b50*/  IADD3 R12, P0, PT, R10, R230, RZ ;  /* 0x000000e60a0c7210 */ /* 0x000fe20007f1e0ff */
[----:B------:R-:W-:Y:S01]  /*6b60*/  IMAD R250, R250, 0x2, R222 ;  /* 0x00000002fafa7824 */ /* 0x000fe200078e02de */
[----:B------:R-:W-:Y:S01]  /*6b70*/  LOP3.LUT R223, R223, 0x7c00, RZ, 0xc0, !PT ;  /* 0x00007c00dfdf7812 */ /* 0x000fe200078ec0ff */
[----:B------:R-:W-:Y:S01]  /*6b80*/  IMAD R164, R0, 0x2, R164 ;  /* 0x0000000200a47824 */ /* 0x000fe200078e02a4 */
[----:B------:R-:W-:Y:S01]  /*6b90*/  LOP3.LUT R226, R226, 0x1c0, R227, 0xf8, !PT ;  /* 0x000001c0e2e27812 */ /* 0x000fe200078ef8e3 */
[----:B------:R-:W-:Y:S01]  /*6ba0*/  IMAD.X R13, R11, 0x1, R231, P0 ;  /* 0x000000010b0d7824 */ /* 0x000fe200000e06e7 */
[----:B------:R-:W-:Y:S01]  /*6bb0*/  @!PT LDS RZ, [RZ] ;  /* 0x00000000fffff984 */ /* 0x000fe20000000800 */
[----:B------:R-:W-:Y:S01]  /*6bc0*/  @!PT LDS RZ, [RZ] ;  /* 0x00000000fffff984 */ /* 0x000fe20000000800 */
[----:B------:R-:W-:Y:S01]  /*6bd0*/  @!PT LDS RZ, [RZ] ;  /* 0x00000000fffff984 */ /* 0x000fe20000000800 */
[----:B------:R1:W-:Y:S01]  /*6be0*/  LDGSTS.E.BYPASS.LTC128B.128 [R250+0xa000], desc[UR4][R14.64] ;  /* 0x0a0000000efa7fae */ /* 0x0003e2000b981a04 */
[----:B------:R-:W-:Y:S01]  /*6bf0*/  LOP3.LUT R0, R223, 0x200, R227, 0xf8, !PT ;  /* 0x00000200df007812 */ /* 0x000fe200078ef8e3 */
[----:B------:R-:W-:Y:S01]  /*6c00*/  IMAD.IADD R164, R222, 0x1, R164 ;  /* 0x00000001dea47824 */ /* 0x000fe200078e02a4 */
[----:B------:R-:W-:Y:S02]  /*6c10*/  LOP3.LUT R226, R226, R220, RZ, 0x3c, !PT ;  /* 0x000000dce2e27212 */ /* 0x000fe400078e3cff */
[----:B------:R2:W-:Y:S01]  /*6c20*/  LDGSTS.E.BYPASS.LTC128B.128 [R250+0xa800], desc[UR4][R8.64] ;  /* 0x0a80000008fa7fae */ /* 0x0005e2000b981a04 */
[----:B------:R-:W-:Y:S02]  /*6c30*/  LOP3.LUT P2, RZ, R221, 0x4, RZ, 0xc0, !PT ;  /* 0x00000004ddff7812 */ /* 0x000fe4000784c0ff */
[----:B------:R-:W-:Y:S02]  /*6c40*/  LOP3.LUT R0, R0, R226, RZ, 0xfc, !PT ;  /* 0x000000e200007212 */ /* 0x000fe400078efcff */
[----:B------:R-:W-:Y:S05]  /*6c50*/  LDGSTS.E.BYPASS.LTC128B.128 [R250+0xb000], desc[UR4][R6.64] ;  /* 0x0b00000006fa7fae */ /* 0x000fea000b981a04 */
[----:B------:R3:W-:Y:S01]  /*6c60*/  LDGSTS.E.BYPASS.LTC128B.128 [R250+0xb800], desc[UR4][R4.64] ;  /* 0x0b80000004fa7fae */ /* 0x0007e2000b981a04 */
[----:B------:R-:W-:Y:S04]  /*6c70*/  IMAD R0, R0, 0x2, R222 ;  /* 0x0000000200007824 */ /* 0x000fe800078e02de */
[----:B------:R4:W-:Y:S05]  /*6c80*/  LDGSTS.E.BYPASS.LTC128B.128 [R250+0xc000], desc[UR4][R10.64] ;  /* 0x0c0000000afa7fae */ /* 0x0009ea000b981a04 */
[----:B------:R-:W-:Y:S01]  /*6c90*/  LDGSTS.E.BYPASS.LTC128B.128 [R250+0xc800], desc[UR4][R12.64] ;  /* 0x0c8000000cfa7fae */ /* 0x000fe2000b981a04 */
[-C--:B-1----:R-:W-:Y:S05]  /*6ca0*/  IADD3 R14, P0, PT, R12, R230.reuse, RZ ;  /* 0x000000e60c0e7210 */ /* 0x082fea0007f1e0ff */
[--C-:B------:R-:W-:Y:S01]  /*6cb0*/  IMAD.X R15, R13, 0x1, R231.reuse, P0 ;  /* 0x000000010d0f7824 */ /* 0x100fe200000e06e7 */
[-C--:B--2---:R-:W-:Y:S04]  /*6cc0*/  IADD3 R8, P0, PT, R14, R230.reuse, RZ ;  /* 0x000000e60e087210 */ /* 0x084fe80007f1e0ff */
[----:B------:R-:W-:Y:S01]  /*6cd0*/  LDGSTS.E.BYPASS.LTC128B.128 [R250+0xd000], desc[UR4][R14.64] ;  /* 0x0d0000000efa7fae */ /* 0x000fe2000b981a04 */
[--C-:B------:R-:W-:Y:S01]  /*6ce0*/  IMAD.X R9, R15, 0x1, R231.reuse, P0 ;  /* 0x000000010f097824 */ /* 0x100fe200000e06e7 */
[-C--:B---3--:R-:W-:Y:S04]  /*6cf0*/  IADD3 R4, P0, PT, R8, R230.reuse, RZ ;  /* 0x000000e608047210 */ /* 0x088fe80007f1e0ff */
[----:B------:R-:W-:Y:S01]  /*6d00*/  LDGSTS.E.BYPASS.LTC128B.128 [R250+0xd800], desc[UR4][R8.64] ;  /* 0x0d80000008fa7fae */ /* 0x000fe2000b981a04 */
[--C-:B------:R-:W-:Y:S01]  /*6d10*/  IMAD.X R5, R9, 0x1, R231.reuse, P0 ;  /* 0x0000000109057824 */ /* 0x100fe200000e06e7 */
[-C--:B----4-:R-:W-:Y:S04]  /*6d20*/  IADD3 R10, P0, PT, R4, R230.reuse, RZ ;  /* 0x000000e6040a7210 */ /* 0x090fe80007f1e0ff */
[----:B------:R1:W-:Y:S01]  /*6d30*/  LDGSTS.E.BYPASS.LTC128B.128 [R250+0xe000], desc[UR4][R4.64] ;  /* 0x0e00000004fa7fae */ /* 0x0003e2000b981a04 */
[--C-:B------:R-:W-:Y:S01]  /*6d40*/  IMAD.X R11, R5, 0x1, R231.reuse, P0 ;  /* 0x00000001050b7824 */ /* 0x100fe200000e06e7 */
[-C--:B------:R-:W-:Y:S04]  /*6d50*/  IADD3 R6, P0, PT, R10, R230.reuse, RZ ;  /* 0x000000e60a067210 */ /* 0x080fe80007f1e0ff */
[----:B------:R-:W-:Y:S01]  /*6d60*/  LDGSTS.E.BYPASS.LTC128B.128 [R250+0xe800], desc[UR4][R10.64] ;  /* 0x0e8000000afa7fae */ /* 0x000fe2000b981a04 */
[--C-:B------:R-:W-:Y:S05]  /*6d70*/  IMAD.X R7, R11, 0x1, R231.reuse, P0 ;  /* 0x000000010b077824 */ /* 0x100fea00000e06e7 */
[----:B------:R2:W-:Y:S01]  /*6d80*/  LDGSTS.E.BYPASS.LTC128B.128 [R250+0xf000], desc[UR4][R6.64] ;  /* 0x0f00000006fa7fae */ /* 0x0005e2000b981a04 */
[-C--:B-1----:R-:W-:Y:S05]  /*6d90*/  IADD3 R4, P0, PT, R6, R230.reuse, RZ ;  /* 0x000000e606047210 */ /* 0x082fea0007f1e0ff */
[--C-:B------:R-:W-:Y:S05]  /*6da0*/  IMAD.X R5, R7, 0x1, R231.reuse, P0 ;  /* 0x0000000107057824 */ /* 0x100fea00000e06e7 */
[----:B------:R1:W-:Y:S01]  /*6db0*/  LDGSTS.E.BYPASS.LTC128B.128 [R250+0xf800], desc[UR4][R4.64] ;  /* 0x0f80000004fa7fae */ /* 0x0003e2000b981a04 */
[-C--:B--2---:R-:W-:Y:S05]  /*6dc0*/  IADD3 R6, P0, PT, R4, R230.reuse, RZ ;  /* 0x000000e604067210 */ /* 0x084fea0007f1e0ff */
[--C-:B------:R-:W-:Y:S01]  /*6dd0*/  IMAD.X R7, R5, 0x1, R231.reuse, P0 ;  /* 0x0000000105077824 */ /* 0x100fe200000e06e7 */
[-C--:B------:R-:W-:Y:S04]  /*6de0*/  IADD3 R8, P0, PT, R6, R230.reuse, RZ ;  /* 0x000000e606087210 */ /* 0x080fe80007f1e0ff */
[----:B------:R2:W-:Y:S01]  /*6df0*/  LDGSTS.E.BYPASS.LTC128B.128 [R250+0x10000], desc[UR4][R6.64] ;  /* 0x1000000006fa7fae */ /* 0x0005e2000b981a04 */
[--C-:B------:R-:W-:Y:S05]  /*6e00*/  IMAD.X R9, R7, 0x1, R231.reuse, P0 ;  /* 0x0000000107097824 */ /* 0x100fea00000e06e7 */
[----:B------:R3:W-:Y:S01]  /*6e10*/  LDGSTS.E.BYPASS.LTC128B.128 [R250+0x10800], desc[UR4][R8.64] ;  /* 0x1080000008fa7fae */ /* 0x0007e2000b981a04 */
[-C--:B-1----:R-:W-:Y:S05]  /*6e20*/  IADD3 R4, P0, PT, R8, R230.reuse, RZ ;  /* 0x000000e608047210 */ /* 0x082fea0007f1e0ff */
[--C-:B------:R-:W-:Y:S05]  /*6e30*/  IMAD.X R5, R9, 0x1, R231.reuse, P0 ;  /* 0x0000000109057824 */ /* 0x100fea00000e06e7 */
[----:B------:R-:W-:Y:S01]  /*6e40*/  LDGSTS.E.BYPASS.LTC128B.128 [R250+0x11000], desc[UR4][R4.64] ;  /* 0x1100000004fa7fae */ /* 0x000fe2000b981a04 */
[----:B--2---:R-:W-:Y:S05]  /*6e50*/  IADD3 R6, P0, PT, R4, R230, RZ ;  /* 0x000000e604067210 */ /* 0x004fea0007f1e0ff */
[----:B------:R-:W-:Y:S01]  /*6e60*/  IMAD.X R7, R5, 0x1, R231, P0 ;  /* 0x0000000105077824 */ /* 0x000fe200000e06e7 */
[----:B------:R-:W-:Y:S04]  /*6e70*/  LOP3.LUT P0, RZ, R221, 0x2, RZ, 0xc0, !PT ;  /* 0x00000002ddff7812 */ /* 0x000fe8000780c0ff */
[----:B------:R1:W-:Y:S01]  /*6e80*/  LDGSTS.E.BYPASS.LTC128B.128 [R250+0x11800], desc[UR4][R6.64] ;  /* 0x1180000006fa7fae */ /* 0x0003e2000b981a04 */
[----:B------:R-:W-:Y:S02]  /*6e90*/  SEL R225, R225, 0xffffffe0, !P0 ;  /* 0xffffffe0e1e17807 */ /* 0x000fe40004000000 */
[----:B------:R-:W-:Y:S02]  /*6ea0*/  ISETP.NE.AND P0, PT, R244, RZ, PT ;  /* 0x000000fff400720c */ /* 0x000fe40003f05270 */
[----:B------:R-:W-:Y:S01]  /*6eb0*/  LDSM.16.M88.4 R128, [R0] ;  /* 0x000000000080783b */ /* 0x000fe20000000200 */
[C---:B------:R-:W-:Y:S02]  /*6ec0*/  IMAD.IADD R172, R225.reuse, 0x1, R0 ;  /* 0x00000001e1ac7824 */ /* 0x040fe400078e0200 */
[C---:B------:R-:W-:Y:S02]  /*6ed0*/  IMAD.IADD R165, R225.reuse, 0x1, R164 ;  /* 0x00000001e1a57824 */ /* 0x040fe400078e02a4 */
[----:B---3--:R-:W1:Y:S05]  /*6ee0*/  LDSM.16.M88.4 R8, [R164+0x2000] ;  /* 0x00200000a408783b */ /* 0x008e6a0000000200 */
[----:B------:R-:W2:Y:S05]  /*6ef0*/  LDSM.16.M88.4 R16, [R164+0x2800] ;  /* 0x00280000a410783b */ /* 0x000eaa0000000200 */
[----:B------:R-:W3:Y:S05]  /*6f00*/  LDSM.16.M88.4 R24, [R164+0x3000] ;  /* 0x00300000a418783b */ /* 0x000eea0000000200 */
[----:B------:R-:W0:Y:S05]  /*6f10*/  LDGDEPBAR ;  /* 0x00000000000079af */ /* 0x000e2a0000000000 */
[----:B------:R-:W4:Y:S05]  /*6f20*/  LDSM.16.M88.4 R32, [R164+0x3800] ;  /* 0x00380000a420783b */ /* 0x000f2a0000000200 */
        /* <DEDUP_REMOVED lines=19> */
[C---:B----4-:R-:W-:Y:S03]  /*7060*/  HMMA.16816.F32 R28, R128.reuse, R32, RZ ;  /* 0x00000020801c723c */ /* 0x050fe600000018ff */
[----:B------:R-:W4:Y:S05]  /*7070*/  LDSM.16.M88.4 R176, [R165+0x2000] ;  /* 0x00200000a5b0783b */ /* 0x000f2a0000000200 */
[C---:B------:R-:W-:Y:S01]  /*7080*/  HMMA.16816.F32 R32, R128.reuse, R34, RZ ;  /* 0x000000228020723c */ /* 0x040fe200000018ff */
[----:B------:R-:W4:Y:S05]  /*7090*/  LDSM.16.M88.4 R180, [R165+0x2800] ;  /* 0x00280000a5b4783b */ /* 0x000f2a0000000200 */
[----:B------:R-:W4:Y:S02]  /*70a0*/  LDSM.16.M88.4 R184, [R165+0x3000] ;  /* 0x00300000a5b8783b */ /* 0x000f240000000200 */
[C---:B-----5:R-:W-:Y:S03]  /*70b0*/  HMMA.16816.F32 R36, R128.reuse, R40, RZ ;  /* 0x000000288024723c */ /* 0x060fe600000018ff */
[----:B------:R-:W5:Y:S05]  /*70c0*/  LDSM.16.M88.4 R188, [R165+0x3800] ;  /* 0x00380000a5bc783b */ /* 0x000f6a0000000200 */
        /* <DEDUP_REMOVED lines=28> */
[C---:B----4-:R-:W-:Y:S08]  /*7290*/  HMMA.16816.F32 R4, R172.reuse, R176, R4 ;  /* 0x000000b0ac04723c */ /* 0x050ff00000001804 */
        /* <DEDUP_REMOVED lines=18> */
[C---:B------:R-:W-:Y:S08]  /*73c0*/  HMMA.16816.F32 R56, R172.reuse, R202, R56 ;  /* 0x000000caac38723c */ /* 0x040ff00000001838 */
[C---:B------:R-:W-:Y:S08]  /*73d0*/  HMMA.16816.F32 R60, R172.reuse, R204, R60 ;  /* 0x000000ccac3c723c */ /* 0x040ff0000000183c */
[C---:B------:R-:W-:Y:S08]  /*73e0*/  HMMA.16816.F32 R64, R172.reuse, R206, R64 ;  /* 0x000000ceac40723c */ /* 0x040ff00000001840 */
[C---:B-1----:R-:W-:Y:S01]  /*73f0*/  HMMA.16816.F32 R68, R172.reuse, R168, R68 ;  /* 0x000000a8ac44723c */ /* 0x042fe20000001844 */
[----:B------:R-:W-:Y:S05]  /*7400*/  IMAD.MOV.U32 R168, RZ, RZ, 0x40 ;  /* 0x00000040ffa87424 */ /* 0x000fea00078e00ff */
[----:B------:R-:W-:Y:S02]  /*7410*/  SEL R200, R168, 0xffffffc0, !P2 ;  /* 0xffffffc0a8c87807 */ /* 0x000fe40005000000 */
[C---:B------:R-:W-:Y:S01]  /*7420*/  HMMA.16816.F32 R72, R172.reuse, R170, R72 ;  /* 0x000000aaac48723c */ /* 0x040fe20000001848 */
[----:B------:R-:W1:Y:S02]  /*7430*/  LDSM.16.M88.4 R168, [R165+0x9800] ;  /* 0x00980000a5a8783b */ /* 0x000e640000000200 */
[C---:B------:R-:W-:Y:S02]  /*7440*/  IMAD.IADD R0, R200.reuse, 0x1, R0 ;  /* 0x00000001c8007824 */ /* 0x040fe400078e0200 */
[----:B------:R-:W-:Y:S03]  /*7450*/  IMAD.IADD R164, R200, 0x1, R164 ;  /* 0x00000001c8a47824 */ /* 0x000fe600078e02a4 */
[C---:B--2---:R-:W-:Y:S01]  /*7460*/  HMMA.16816.F32 R76, R172.reuse, R176, R76 ;  /* 0x000000b0ac4c723c */ /* 0x044fe2000000184c */
[----:B------:R-:W-:Y:S05]  /*7470*/  LDSM.16.M88.4 R200, [R0] ;  /* 0x0000000000c8783b */ /* 0x000fea0000000200 */
[----:B------:R-:W2:Y:S02]  /*7480*/  LDSM.16.M88.4 R204, [R164+0x2000] ;  /* 0x00200000a4cc783b */ /* 0x000ea40000000200 */
[C---:B------:R-:W-:Y:S03]  /*7490*/  HMMA.16816.F32 R80, R172.reuse, R178, R80 ;  /* 0x000000b2ac50723c */ /* 0x040fe60000001850 */
[----:B------:R-:W2:Y:S05]  /*74a0*/  LDSM.16.M88.4 R176, [R164+0x2800] ;  /* 0x00280000a4b0783b */ /* 0x000eaa0000000200 */
[C---:B---3--:R-:W-:Y:S08]  /*74b0*/  HMMA.16816.F32 R84, R172.reuse, R180, R84 ;  /* 0x000000b4ac54723c */ /* 0x048ff00000001854 */
[C---:B------:R-:W-:Y:S01]  /*74c0*/  HMMA.16816.F32 R88, R172.reuse, R182, R88 ;  /* 0x000000b6ac58723c */ /* 0x040fe20000001858 */
[----:B------:R-:W3:Y:S07]  /*74d0*/  LDSM.16.M88.4 R180, [R164+0x3000] ;  /* 0x00300000a4b4783b */ /* 0x000eee0000000200 */
[C---:B----4-:R-:W-:Y:S08]  /*74e0*/  HMMA.16816.F32 R92, R172.reuse, R184, R92 ;  /* 0x000000b8ac5c723c */ /* 0x050ff0000000185c */
[C---:B------:R-:W-:Y:S01]  /*74f0*/  HMMA.16816.F32 R96, R172.reuse, R186, R96 ;  /* 0x000000baac60723c */ /* 0x040fe20000001860 */
[----:B------:R-:W4:Y:S07]  /*7500*/  LDSM.16.M88.4 R184, [R164+0x3800] ;  /* 0x00380000a4b8783b */ /* 0x000f2e0000000200 */
[C---:B-----5:R-:W-:Y:S08]  /*7510*/  HMMA.16816.F32 R100, R172.reuse, R188, R100 ;  /* 0x000000bcac64723c */ /* 0x060ff00000001864 */
        /* <DEDUP_REMOVED lines=54> */
[----:B------:R-:W4:Y:S02]  /*7880*/  LDSM.16.M88.4 R172, [R164+0x4000] ;  /* 0x00400000a4ac783b */ /* 0x000f240000000200 */
        /* <DEDUP_REMOVED lines=22> */
[----:B------:R-:W4:Y:S01]  /*79f0*/  LDSM.16.M88.4 R168, [R164+0x7800] ;  /* 0x00780000a4a8783b */ /* 0x000f220000000200 */
[----:B------:R-:W-:Y:S04]  /*7a00*/  DEPBAR.LE SB0, 0x0 ;  /* 0x000080000000791a */ /* 0x000fe80000000000 */
[----:B------:R-:W-:Y:S02]  /*7a10*/  BAR.SYNC.DEFER_BLOCKING 0x0 ;  /* 0x0000000000007b1d */ /* 0x000fe40000010000 */
[C---:B------:R-:W-:Y:S08]  /*7a20*/  HMMA.16816.F32 R36, R184.reuse, R172, R36 ;  /* 0x000000acb824723c */ /* 0x040ff00000001824 */
[C---:B------:R-:W-:Y:S08]  /*7a30*/  HMMA.16816.F32 R40, R184.reuse, R174, R40 ;  /* 0x000000aeb828723c */ /* 0x040ff00000001828 */
[C---:B--2---:R-:W-:Y:S08]  /*7a40*/  HMMA.16816.F32 R44, R184.reuse, R176, R44 ;  /* 0x000000b0b82c723c */ /* 0x044ff0000000182c */
[C---:B------:R-:W-:Y:S08]  /*7a50*/  HMMA.16816.F32 R48, R184.reuse, R178, R48 ;  /* 0x000000b2b830723c */ /* 0x040ff00000001830 */
[C---:B-----5:R-:W-:Y:S08]  /*7a60*/  HMMA.16816.F32 R52, R184.reuse, R180, R52 ;  /* 0x000000b4b834723c */ /* 0x060ff00000001834 */
[C---:B------:R-:W-:Y:S08]  /*7a70*/  HMMA.16816.F32 R56, R184.reuse, R182, R56 ;  /* 0x000000b6b838723c */ /* 0x040ff00000001838 */
[C---:B-1----:R-:W-:Y:S08]  /*7a80*/  HMMA.16816.F32 R60, R184.reuse, R188, R60 ;  /* 0x000000bcb83c723c */ /* 0x042ff0000000183c */
        /* <DEDUP_REMOVED lines=19> */
[----:B------:R-:W2:Y:S01]  /*7bc0*/  LDL.64 R172, [R1] ;  /* 0x0000000001ac7983 */ /* 0x000ea20000100a00 */
[----:B------:R-:W-:Y:S01]  /*7bd0*/  BSSY.RECONVERGENT B0, `(.L_x_3765) ;  /* 0x000004c000007945 */ /* 0x000fe20003800200 */
        /* <DEDUP_REMOVED lines=75> */
.L_x_3766:
[----:B------:R-:W-:Y:S05]  /*8090*/  BSYNC.RECONVERGENT B0 ;  /* 0x0000000000007941 */ /* 0x000fea0003800200 */
.L_x_3765:
        /* <DEDUP_REMOVED lines=10> */
[----:B------:R2:W-:Y:S01]  /*8140*/  LDGSTS.E.BYPASS.LTC128B.128 [R250+0x2800], desc[UR4][R164.64] ;  /* 0x02800000a4fa7fae */ /* 0x0005e2000b981a04 */
[-C--:B------:R-:W-:Y:S03]  /*8150*/  IADD3 R178, P0, PT, R180, R232.reuse, RZ ;  /* 0x000000e8b4b27210 */ /* 0x080fe60007f1e0ff */
[----:B------:R-:W-:Y:S02]  /*8160*/  LDGSTS.E.BYPASS.LTC128B.128 [R250+0x3000], desc[UR4][R180.64] ;  /* 0x03000000b4fa7fae */ /* 0x000fe4000b981a04 */
[--C-:B------:R-:W-:Y:S01]  /*8170*/  IMAD.X R179, R181, 0x1, R233.reuse, P0 ;  /* 0x00000001b5b37824 */ /* 0x100fe200000e06e9 */
[-C--:B------:R-:W-:Y:S04]  /*8180*/  IADD3 R176, P0, PT, R178, R232.reuse, RZ ;  /* 0x000000e8b2b07210 */ /* 0x080fe80007f1e0ff */
[----:B------:R3:W-:Y:S01]  /*8190*/  LDGSTS.E.BYPASS.LTC128B.128 [R250+0x3800], desc[UR4][R178.64] ;  /* 0x03800000b2fa7fae */ /* 0x0007e2000b981a04 */
[--C-:B------:R-:W-:Y:S01]  /*81a0*/  IMAD.X R177, R179, 0x1, R233.reuse, P0 ;  /* 0x00000001b3b17824 */ /* 0x100fe200000e06e9 */
[-C--:B------:R-:W-:Y:S04]  /*81b0*/  IADD3 R174, P0, PT, R176, R232.reuse, RZ ;  /* 0x000000e8b0ae7210 */ /* 0x080fe80007f1e0ff */
[----:B------:R4:W-:Y:S01]  /*81c0*/  LDGSTS.E.BYPASS.LTC128B.128 [R250+0x4000], desc[UR4][R176.64] ;  /* 0x04000000b0fa7fae */ /* 0x0009e2000b981a04 */
[--C-:B------:R-:W-:Y:S01]  /*81d0*/  IMAD.X R175, R177, 0x1, R233.reuse, P0 ;  /* 0x00000001b1af7824 */ /* 0x100fe200000e06e9 */
[-C--:B------:R-:W-:Y:S04]  /*81e0*/  IADD3 R172, P0, PT, R174, R232.reuse, RZ ;  /* 0x000000e8aeac7210 */ /* 0x080fe80007f1e0ff */
[----:B------:R-:W-:Y:S01]  /*81f0*/  LDGSTS.E.BYPASS.LTC128B.128 [R250+0x4800], desc[UR4][R174.64] ;  /* 0x04800000aefa7fae */ /* 0x000fe2000b981a04 */
[--C-:B------:R-:W-:Y:S01]  /*8200*/  IMAD.X R173, R175, 0x1, R233.reuse, P0 ;  /* 0x00000001afad7824 */ /* 0x100fe200000e06e9 */
[-C--:B------:R-:W-:Y:S04]  /*8210*/  IADD3 R170, P0, PT, R172, R232.reuse, RZ ;  /* 0x000000e8acaa7210 */ /* 0x080fe80007f1e0ff */
[----:B------:R5:W-:Y:S01]  /*8220*/  LDGSTS.E.BYPASS.LTC128B.128 [R250+0x5000], desc[UR4][R172.64] ;  /* 0x05000000acfa7fae */ /* 0x000be2000b981a04 */
[--C-:B------:R-:W-:Y:S01]  /*8230*/  IMAD.X R171, R173, 0x1, R233.reuse, P0 ;  /* 0x00000001adab7824 */ /* 0x100fe200000e06e9 */
[-C--:B-1----:R-:W-:Y:S04]  /*8240*/  IADD3 R168, P0, PT, R170, R232.reuse, RZ ;  /* 0x000000e8aaa87210 */ /* 0x082fe80007f1e0ff */
[----:B------:R1:W-:Y:S01]  /*8250*/  LDGSTS.E.BYPASS.LTC128B.128 [R250+0x5800], desc[UR4][R170.64] ;  /* 0x05800000aafa7fae */ /* 0x0003e2000b981a04 */
[--C-:B------:R-:W-:Y:S01]  /*8260*/  IMAD.X R169, R171, 0x1, R233.reuse, P0 ;  /* 0x00000001aba97824 */ /* 0x100fe200000e06e9 */
[-C--:B--2---:R-:W-:Y:S04]  /*8270*/  IADD3 R164, P0, PT, R168, R232.reuse, RZ ;  /* 0x000000e8a8a47210 */ /* 0x084fe80007f1e0ff */
[----:B------:R-:W-:Y:S01]  /*8280*/  LDGSTS.E.BYPASS.LTC128B.128 [R250+0x6000], desc[UR4][R168.64] ;  /* 0x06000000a8fa7fae */ /* 0x000fe2000b981a04 */
[--C-:B------:R-:W-:Y:S01]  /*8290*/  IMAD.X R165, R169, 0x1, R233.reuse, P0 ;  /* 0x00000001a9a57824 */ /* 0x100fe200000e06e9 */
[-C--:B---3--:R-:W-:Y:S04]  /*82a0*/  IADD3 R178, P0, PT, R164, R232.reuse, RZ ;  /* 0x000000e8a4b27210 */ /* 0x088fe80007f1e0ff */
[----:B------:R2:W-:Y:S01]  /*82b0*/  LDGSTS.E.BYPASS.LTC128B.128 [R250+0x6800], desc[UR4][R164.64] ;  /* 0x06800000a4fa7fae */ /* 0x0005e2000b981a04 */
[--C-:B------:R-:W-:Y:S01]  /*82c0*/  IMAD.X R179, R165, 0x1, R233.reuse, P0 ;  /* 0x00000001a5b37824 */ /* 0x100fe200000e06e9 */
[-C--:B----4-:R-:W-:Y:S04]  /*82d0*/  IADD3 R176, P0, PT, R178, R232.reuse, RZ ;  /* 0x000000e8b2b07210 */ /* 0x090fe80007f1e0ff */
[----:B------:R3:W-:Y:S01]  /*82e0*/  LDGSTS.E.BYPASS.LTC128B.128 [R250+0x7000], desc[UR4][R178.64] ;  /* 0x07000000b2fa7fae */ /* 0x0007e2000b981a04 */
[--C-:B------:R-:W-:Y:S01]  /*82f0*/  IMAD.X R177, R179, 0x1, R233.reuse, P0 ;  /* 0x00000001b3b17824 */ /* 0x100fe200000e06e9 */
[-C--:B-----5:R-:W-:Y:S04]  /*8300*/  IADD3 R172, P0, PT, R176, R232.reuse, RZ ;  /* 0x000000e8b0ac7210 */ /* 0x0a0fe80007f1e0ff */
[----:B------:R3:W-:Y:S01]  /*8310*/  LDGSTS.E.BYPASS.LTC128B.128 [R250+0x7800], desc[UR4][R176.64] ;  /* 0x07800000b0fa7fae */ /* 0x0007e2000b981a04 */
[--C-:B------:R-:W-:Y:S01]  /*8320*/  IMAD.X R173, R177, 0x1, R233.reuse, P0 ;  /* 0x00000001b1ad7824 */ /* 0x100fe200000e06e9 */
[-C--:B-1----:R-:W-:Y:S04]  /*8330*/  IADD3 R170, P0, PT, R172, R232.reuse, RZ ;  /* 0x000000e8acaa7210 */ /* 0x082fe80007f1e0ff */
[----:B------:R3:W-:Y:S01]  /*8340*/  LDGSTS.E.BYPASS.LTC128B.128 [R250+0x8000], desc[UR4][R172.64] ;  /* 0x08000000acfa7fae */ /* 0x0007e2000b981a04 */
[--C-:B------:R-:W-:Y:S05]  /*8350*/  IMAD.X R171, R173, 0x1, R233.reuse, P0 ;  /* 0x00000001adab7824 */ /* 0x100fea00000e06e9 */
[----:B------:R3:W-:Y:S01]  /*8360*/  LDGSTS.E.BYPASS.LTC128B.128 [R250+0x8800], desc[UR4][R170.64] ;  /* 0x08800000aafa7fae */ /* 0x0007e2000b981a04 */
[-C--:B--2---:R-:W-:Y:S05]  /*8370*/  IADD3 R164, P0, PT, R170, R232.reuse, RZ ;  /* 0x000000e8aaa47210 */ /* 0x084fea0007f1e0ff */
[--C-:B------:R-:W-:Y:S01]  /*8380*/  IMAD.X R165, R171, 0x1, R233.reuse, P0 ;  /* 0x00000001aba57824 */ /* 0x100fe200000e06e9 */
[----:B------:R-:W-:Y:S04]  /*8390*/  IADD3 R168, P0, PT, R164, R232, RZ ;  /* 0x000000e8a4a87210 */ /* 0x000fe80007f1e0ff */
[----:B------:R3:W-:Y:S01]  /*83a0*/  LDGSTS.E.BYPASS.LTC128B.128 [R250+0x9000], desc[UR4][R164.64] ;  /* 0x09000000a4fa7fae */ /* 0x0007e2000b981a04 */
[----:B------:R-:W-:Y:S05]  /*83b0*/  IMAD.X R169, R165, 0x1, R233, P0 ;  /* 0x00000001a5a97824 */ /* 0x000fea00000e06e9 */
[----:B------:R3:W-:Y:S04]  /*83c0*/  LDGSTS.E.BYPASS.LTC128B.128 [R250+0x9800], desc[UR4][R168.64] ;  /* 0x09800000a8fa7fae */ /* 0x0007e8000b981a04 */
[----:B------:R-:W0:Y:S02]  /*83d0*/  LDGDEPBAR ;  /* 0x00000000000079af */ /* 0x000e240000000000 */
.L_x_3764:
[----:B------:R-:W-:Y:S05]  /*83e0*/  BSYNC.RECONVERGENT B1 ;  /* 0x0000000000017941 */ /* 0x000fea0003800200 */
.L_x_3763:
[----:B---3--:R-:W2:Y:S01]  /*83f0*/  LD.E R165, desc[UR4][R2.64+0xdc] ;  /* 0x0000dc0402a57980 */ /* 0x008ea2000c101900 */
        /* <DEDUP_REMOVED lines=69> */
[----:B------:R-:W-:Y:S02]  /*8850*/  IADD3 R245, PT, PT, R245, -0x100, RZ ;  /* 0xffffff00f5f57810 */ /* 0x000fe40007ffe0ff */
[----:B------:R-:W-:Y:S02]  /*8860*/  IADD3 R181, PT, PT, R225, R182, RZ ;  /* 0x000000b6e1b57210 */ /* 0x000fe40007ffe0ff */
[----:B------:R-:W-:Y:S03]  /*8870*/  IADD3 R180, PT, PT, R182, 0xa040, RZ ;  /* 0x0000a040b6b47810 */ /* 0x000fe60007ffe0ff */
[----:B------:R-:W-:Y:S01]  /*8880*/  LDSM.16.MT88.4 R172, [R181+0xa000] ;  /* 0x00a00000b5ac783b */ /* 0x000fe20000004200 */
[----:B-1----:R-:W-:Y:S02]  /*8890*/  FMNMX.FTZ R164, R0, R164, !PT ;  /* 0x000000a400a47209 */ /* 0x002fe40007810000 */
[----:B---3--:R-:W-:Y:S05]  /*88a0*/  FMNMX.FTZ R169, R168, R169, !PT ;  /* 0x000000a9a8a97209 */ /* 0x008fea0007810000 */
[----:B------:R-:W1:Y:S08]  /*88b0*/  SHFL.BFLY PT, R0, R164, 0x1, 0x1f ;  /* 0x0c201f00a4007f89 */ /* 0x000e7000000e0000 */
[----:B------:R-:W3:Y:S01]  /*88c0*/  SHFL.BFLY PT, R168, R169, 0x1, 0x1f ;  /* 0x0c201f00a9a87f89 */ /* 0x000ee200000e0000 */
[----:B-1----:R-:W-:Y:S02]  /*88d0*/  FMNMX.FTZ R0, R164, R0, !PT ;  /* 0x00000000a4007209 */ /* 0x002fe40007810000 */
[----:B---3--:R-:W-:Y:S03]  /*88e0*/  FMNMX.FTZ R164, R169, R168, !PT ;  /* 0x000000a8a9a47209 */ /* 0x008fe60007810000 */
[C---:B------:R-:W-:Y:S02]  /*88f0*/  FADD.FTZ R167, -R0.reuse, R167 ;  /* 0x000000a700a77221 */ /* 0x040fe40000010100 */
[----:B------:R-:W1:Y:S01]  /*8900*/  LDSM.16.MT88.4 R168, [R182+0xa000] ;  /* 0x00a00000b6a8783b */ /* 0x000e620000004200 */
[----:B------:R-:W-:Y:S02]  /*8910*/  FSETP.NEU.FTZ.AND P0, PT, R0, -INF , PT ;  /* 0xff8000000000780b */ /* 0x000fe40003f1d000 */
[C---:B------:R-:W-:Y:S01]  /*8920*/  FSETP.NEU.FTZ.AND P3, PT, R164.reuse, -INF , PT ;  /* 0xff800000a400780b */ /* 0x040fe20003f7d000 */
[----:B------:R-:W-:Y:S01]  /*8930*/  FADD.FTZ R166, -R164, R166 ;  /* 0x000000a6a4a67221 */ /* 0x000fe20000010100 */
        /* <DEDUP_REMOVED lines=9> */
[-C--:B------:R-:W-:Y:S01]  /*89d0*/  FFMA.FTZ R190, R4, R165.reuse, -R186 ;  /* 0x000000a504be7223 */ /* 0x080fe200000108ba */
[-CC-:B------:R-:W-:Y:S01]  /*89e0*/  FFMA.FTZ R191, R10, R165.reuse, -R184.reuse ;  /* 0x000000a50abf7223 */ /* 0x180fe200000108b8 */
[-C--:B------:R-:W-:Y:S01]  /*89f0*/  FFMA.FTZ R187, R11, R165.reuse, -R184 ;  /* 0x000000a50bbb7223 */ /* 0x080fe200000108b8 */
[-C--:B------:R-:W-:Y:S01]  /*8a00*/  FFMA.FTZ R189, R5, R165.reuse, -R186 ;  /* 0x000000a505bd7223 */ /* 0x080fe200000108ba */
[-CC-:B------:R-:W-:Y:S01]  /*8a10*/  FFMA.FTZ R193, R6, R165.reuse, -R184.reuse ;  /* 0x000000a506c17223 */ /* 0x180fe200000108b8 */
[-C--:B------:R-:W-:Y:S01]  /*8a20*/  FFMA.FTZ R192, R7, R165.reuse, -R184 ;  /* 0x000000a507c07223 */ /* 0x080fe200000108b8 */
[-C--:B------:R-:W-:Y:S01]  /*8a30*/  FFMA.FTZ R188, R8, R165.reuse, -R186 ;  /* 0x000000a508bc7223 */ /* 0x080fe200000108ba */
[----:B------:R-:W3:Y:S01]  /*8a40*/  MUFU.EX2 R166, R166 ;  /* 0x000000a600a67308 */ /* 0x000ee20000000800 */
[----:B------:R-:W-:Y:S01]  /*8a50*/  IADD3 R8, PT, PT, R182, 0xa000, RZ ;  /* 0x0000a000b6087810 */ /* 0x000fe20007ffe0ff */
[-CC-:B------:R-:W-:Y:S01]  /*8a60*/  FFMA.FTZ R198, R26, R165.reuse, -R184.reuse ;  /* 0x000000a51ac67223 */ /* 0x180fe200000108b8 */
[----:B------:R-:W-:Y:S07]  /*8a70*/  FFMA.FTZ R200, R27, R165, -R184 ;  /* 0x000000a51bc87223 */ /* 0x000fee00000108b8 */
[----:B------:R-:W-:Y:S01]  /*8a80*/  MUFU.EX2 R190, R190 ;  /* 0x000000be00be7308 */ /* 0x000fe20000000800 */
[----:B------:R-:W-:Y:S01]  /*8a90*/  @P2 IADD3 R180, PT, PT, R8, -0x40, RZ ;  /* 0xffffffc008b42810 */ /* 0x000fe20007ffe0ff */
[C---:B--2---:R-:W-:Y:S01]  /*8aa0*/  FMUL.FTZ R6, R167.reuse, R162 ;  /* 0x000000a2a7067220 */ /* 0x044fe20000410000 */
[C---:B------:R-:W-:Y:S07]  /*8ab0*/  FMUL.FTZ R7, R167.reuse, R163 ;  /* 0x000000a3a7077220 */ /* 0x040fee0000410000 */
[----:B------:R-:W2:Y:S01]  /*8ac0*/  MUFU.EX2 R189, R189 ;  /* 0x000000bd00bd7308 */ /* 0x000ea20000000800 */
[C---:B------:R-:W-:Y:S01]  /*8ad0*/  FMUL.FTZ R10, R167.reuse, R158 ;  /* 0x0000009ea70a7220 */ /* 0x040fe20000410000 */
[----:B------:R-:W4:Y:S01]  /*8ae0*/  LDSM.16.MT88.4 R176, [R180] ;  /* 0x00000000b4b0783b */ /* 0x000f220000004200 */
[----:B------:R-:W-:Y:S07]  /*8af0*/  FMUL.FTZ R11, R167, R159 ;  /* 0x0000009fa70b7220 */ /* 0x000fee0000410000 */
[----:B------:R-:W-:Y:S01]  /*8b00*/  MUFU.EX2 R193, R193 ;  /* 0x000000c100c17308 */ /* 0x000fe20000000800 */
[----:B------:R-:W-:Y:S01]  /*8b10*/  IADD3 R183, PT, PT, R225, R180, RZ ;  /* 0x000000b4e1b77210 */ /* 0x000fe20007ffe0ff */
[C---:B---3--:R-:W-:Y:S01]  /*8b20*/  FMUL.FTZ R4, R166.reuse, R160 ;  /* 0x000000a0a6047220 */ /* 0x048fe20000410000 */
[C---:B------:R-:W-:Y:S07]  /*8b30*/  FMUL.FTZ R5, R166.reuse, R161 ;  /* 0x000000a1a6057220 */ /* 0x040fee0000410000 */
[----:B------:R-:W3:Y:S01]  /*8b40*/  MUFU.EX2 R192, R192 ;  /* 0x000000c000c07308 */ /* 0x000ee20000000800 */
[C---:B------:R-:W-:Y:S01]  /*8b50*/  FMUL.FTZ R8, R166.reuse, R156 ;  /* 0x0000009ca6087220 */ /* 0x040fe20000410000 */
[C---:B------:R-:W-:Y:S01]  /*8b60*/  FMUL.FTZ R9, R166.reuse, R157 ;  /* 0x0000009da6097220 */ /* 0x040fe20000410000 */
[C---:B------:R-:W-:Y:S07]  /*8b70*/  FMUL.FTZ R134, R167.reuse, R134 ;  /* 0x00000086a7867220 */ /* 0x040fee0000410000 */
[----:B------:R-:W-:Y:S01]  /*8b80*/  MUFU.EX2 R188, R188 ;  /* 0x000000bc00bc7308 */ /* 0x000fe20000000800 */
[----:B------:R-:W-:Y:S01]  /*8b90*/  FMUL.FTZ R135, R167, R135 ;  /* 0x00000087a7877220 */ /* 0x000fe20000410000 */
[----:B--2---:R-:W-:Y:S01]  /*8ba0*/  F2FP.F16.F32.PACK_AB R160, R189, R190 ;  /* 0x000000bebda0723e */ /* 0x004fe200000000ff */
[C---:B------:R-:W-:Y:S07]  /*8bb0*/  FMUL.FTZ R132, R166.reuse, R132 ;  /* 0x00000084a6847220 */ /* 0x040fee0000410000 */
[----:B------:R-:W2:Y:S01]  /*8bc0*/  MUFU.EX2 R185, R185 ;  /* 0x000000b900b97308 */ /* 0x000ea20000000800 */
[----:B------:R-:W-:Y:S01]  /*8bd0*/  FMUL.FTZ R133, R166, R133 ;  /* 0x00000085a6857220 */ /* 0x000fe20000410000 */
[----:B------:R-:W5:Y:S01]  /*8be0*/  LDSM.16.MT88.4 R156, [R183] ;  /* 0x00000000b79c783b */ /* 0x000f620000004200 */
[C---:B------:R-:W-:Y:S07]  /*8bf0*/  FMUL.FTZ R138, R167.reuse, R138 ;  /* 0x0000008aa78a7220 */ /* 0x040fee0000410000 */
[----:B------:R-:W-:Y:S01]  /*8c00*/  MUFU.EX2 R191, R191 ;  /* 0x000000bf00bf7308 */ /* 0x000fe20000000800 */
[C---:B------:R-:W-:Y:S01]  /*8c10*/  FMUL.FTZ R139, R167.reuse, R139 ;  /* 0x0000008ba78b7220 */ /* 0x040fe20000410000 */
[----:B---3--:R-:W-:Y:S01]  /*8c20*/  F2FP.F16.F32.PACK_AB R161, R192, R193 ;  /* 0x000000c1c0a1723e */ /* 0x008fe200000000ff */
[C---:B------:R-:W-:Y:S07]  /*8c30*/  FMUL.FTZ R136, R166.reuse, R136 ;  /* 0x00000088a6887220 */ /* 0x040fee0000410000 */
[----:B------:R-:W3:Y:S01]  /*8c40*/  MUFU.EX2 R187, R187 ;  /* 0x000000bb00bb7308 */ /* 0x000ee20000000800 */
[C---:B------:R-:W-:Y:S01]  /*8c50*/  FMUL.FTZ R137, R166.reuse, R137 ;  /* 0x00000089a6897220 */ /* 0x040fe20000410000 */
[C---:B------:R-:W-:Y:S01]  /*8c60*/  FMUL.FTZ R142, R167.reuse, R142 ;  /* 0x0000008ea78e7220 */ /* 0x040fe20000410000 */
[----:B------:R-:W-:Y:S01]  /*8c70*/  FMUL.FTZ R143, R167, R143 ;  /* 0x0000008fa78f7220 */ /* 0x000fe20000410000 */
[C---:B------:R-:W-:Y:S01]  /*8c80*/  FMUL.FTZ R140, R166.reuse, R140 ;  /* 0x0000008ca68c7220 */ /* 0x040fe20000410000 */
[----:B------:R-:W-:Y:S01]  /*8c90*/  FMUL.FTZ R141, R166, R141 ;  /* 0x0000008da68d7220 */ /* 0x000fe20000410000 */
[----:B--2---:R-:W-:Y:S01]  /*8ca0*/  F2FP.F16.F32.PACK_AB R162, R185, R188 ;  /* 0x000000bcb9a2723e */ /* 0x004fe200000000ff */
[----:B------:R-:W-:Y:S01]  /*8cb0*/  FFMA.FTZ R12, R12, R165, -R186 ;  /* 0x000000a50c0c7223 */ /* 0x000fe200000108ba */
[C---:B------:R-:W-:Y:S01]  /*8cc0*/  FMUL.FTZ R146, R167.reuse, R146 ;  /* 0x00000092a7927220 */ /* 0x040fe20000410000 */
[C---:B------:R-:W-:Y:S01]  /*8cd0*/  FMUL.FTZ R147, R167.reuse, R147 ;  /* 0x00000093a7937220 */ /* 0x040fe20000410000 */
[C---:B------:R-:W-:Y:S01]  /*8ce0*/  FMUL.FTZ R144, R166.reuse, R144 ;  /* 0x00000090a6907220 */ /* 0x040fe20000410000 */
[----:B------:R-:W-:Y:S01]  /*8cf0*/  FMUL.FTZ R145, R166, R145 ;  /* 0x00000091a6917220 */ /* 0x000fe20000410000 */
[--C-:B------:R-:W-:Y:S01]  /*8d00*/  FFMA.FTZ R196, R14, R165, -R184.reuse ;  /* 0x000000a50ec47223 */ /* 0x100fe200000108b8 */
[----:B------:R-:W-:Y:S01]  /*8d10*/  FMUL.FTZ R14, R167, R154 ;  /* 0x0000009aa70e7220 */ /* 0x000fe20000410000 */
[----:B---3--:R-:W-:Y:S01]  /*8d20*/  F2FP.F16.F32.PACK_AB R163, R187, R191 ;  /* 0x000000bfbba3723e */ /* 0x008fe200000000ff */
[--C-:B------:R-:W-:Y:S01]  /*8d30*/  FFMA.FTZ R194, R15, R165, -R184.reuse ;  /* 0x000000a50fc27223 */ /* 0x100fe200000108b8 */
[C---:B------:R-:W-:Y:S01]  /*8d40*/  FMUL.FTZ R15, R167.reuse, R155 ;  /* 0x0000009ba70f7220 */ /* 0x040fe20000410000 */
[-CC-:B------:R-:W-:Y:S01]  /*8d50*/  FFMA.FTZ R62, R62, R165.reuse, -R184.reuse ;  /* 0x000000a53e3e7223 */ /* 0x180fe200000108b8 */
[----:B------:R-:W-:Y:S01]  /*8d60*/  MUFU.EX2 R196, R196 ;  /* 0x000000c400c47308 */ /* 0x000fe20000000800 */
[-CC-:B------:R-:W-:Y:S01]  /*8d70*/  FFMA.FTZ R195, R18, R165.reuse, -R184.reuse ;  /* 0x000000a512c37223 */ /* 0x180fe200000108b8 */
[----:B------:R-:W-:Y:S01]  /*8d80*/  FMUL.FTZ R18, R167, R150 ;  /* 0x00000096a7127220 */ /* 0x000fe20000410000 */
[C---:B-1----:R-:W-:Y:S07]  /*8d90*/  HMMA.16816.F32 R4, R160.reuse, R168, R4 ;  /* 0x000000a8a004723c */ /* 0x042fee0000001804 */
[----:B------:R-:W-:Y:S10]  /*8da0*/  MUFU.EX2 R194, R194 ;  /* 0x000000c200c27308 */ /* 0x000ff40000000800 */
[----:B------:R-:W-:Y:S01]  /*8db0*/  MUFU.EX2 R195, R195 ;  /* 0x000000c300c37308 */ /* 0x000fe20000000800 */
[--C-:B------:R-:W-:Y:S01]  /*8dc0*/  FFMA.FTZ R197, R19, R165, -R184.reuse ;  /* 0x000000a513c57223 */ /* 0x100fe200000108b8 */
[----:B------:R-:W-:Y:S01]  /*8dd0*/  FMUL.FTZ R19, R167, R151 ;  /* 0x00000097a7137220 */ /* 0x000fe20000410000 */
[C---:B------:R-:W-:Y:S01]  /*8de0*/  HMMA.16816.F32 R8, R160.reuse, R170, R8 ;  /* 0x000000aaa008723c */ /* 0x040fe20000001808 */
[----:B------:R-:W1:Y:S06]  /*8df0*/  LDSM.16.MT88.4 R168, [R182+0xa800] ;  /* 0x00a80000b6a8783b */ /* 0x000e6c0000004200 */
[----:B------:R-:W-:Y:S01]  /*8e00*/  MUFU.EX2 R198, R198 ;  /* 0x000000c600c67308 */ /* 0x000fe20000000800 */
[-CC-:B------:R-:W-:Y:S01]  /*8e10*/  FFMA.FTZ R201, R22, R165.reuse, -R184.reuse ;  /* 0x000000a516c97223 */ /* 0x180fe200000108b8 */
[-C--:B------:R-:W-:Y:S01]  /*8e20*/  FFMA.FTZ R199, R23, R165.reuse, -R184 ;  /* 0x000000a517c77223 */ /* 0x080fe200000108b8 */
[-CC-:B------:R-:W-:Y:S07]  /*8e30*/  FFMA.FTZ R60, R60, R165.reuse, -R186.reuse ;  /* 0x000000a53c3c7223 */ /* 0x180fee00000108ba */
[----:B------:R-:W2:Y:S01]  /*8e40*/  MUFU.EX2 R197, R197 ;  /* 0x000000c500c57308 */ /* 0x000ea20000000800 */
        /* <DEDUP_REMOVED lines=9> */
[----:B------:R-:W3:Y:S07]  /*8ee0*/  LDSM.16.MT88.4 R172, [R181+0xa800] ;  /* 0x00a80000b5ac783b */ /* 0x000eee0000004200 */
[----:B------:R-:W5:Y:S01]  /*8ef0*/  MUFU.EX2 R200, R200 ;  /* 0x000000c800c87308 */ /* 0x000f620000000800 */
[----:B------:R-:W-:Y:S01]  /*8f00*/  FFMA.FTZ R104, R104, R165, -R186 ;  /* 0x000000a568687223 */ /* 0x000fe200000108ba */
[----:B--2---:R-:W-:Y:S01]  /*8f10*/  F2FP.F16.F32.PACK_AB R151, R197, R195 ;  /* 0x000000c3c597723e */ /* 0x004fe200000000ff */
[-CC-:B------:R-:W-:Y:S07]  /*8f20*/  FFMA.FTZ R106, R106, R165.reuse, -R184.reuse ;  /* 0x000000a56a6a7223 */ /* 0x180fee00000108b8 */
[----:B------:R-:W-:Y:S01]  /*8f30*/  MUFU.EX2 R60, R60 ;  /* 0x0000003c003c7308 */ /* 0x000fe20000000800 */
[-C--:B------:R-:W-:Y:S01]  /*8f40*/  FFMA.FTZ R107, R107, R165.reuse, -R184 ;  /* 0x000000a56b6b7223 */ /* 0x080fe200000108b8 */
[C---:B----4-:R-:W-:Y:S08]  /*8f50*/  HMMA.16816.F32 R140, R160.reuse, R176, R140 ;  /* 0x000000b0a08c723c */ /* 0x050ff0000000188c */
[----:B------:R2:W-:Y:S01]  /*8f60*/  MUFU.EX2 R177, R12 ;  /* 0x0000000c00b17308 */ /* 0x0005e20000000800 */
[--C-:B------:R-:W-:Y:S01]  /*8f70*/  FFMA.FTZ R176, R13, R165, -R186.reuse ;  /* 0x000000a50db07223 */ /* 0x100fe200000108ba */
[----:B------:R-:W-:Y:S01]  /*8f80*/  FMUL.FTZ R13, R166, R153 ;  /* 0x00000099a60d7220 */ /* 0x000fe20000410000 */
[----:B------:R-:W-:Y:S07]  /*8f90*/  FFMA.FTZ R128, R128, R165, -R186 ;  /* 0x000000a580807223 */ /* 0x000fee00000108ba */
[----:B------:R-:W-:Y:S01]  /*8fa0*/  MUFU.EX2 R76, R76 ;  /* 0x0000004c004c7308 */ /* 0x000fe20000000800 */
[----:B------:R-:W-:Y:S01]  /*8fb0*/  FFMA.FTZ R190, R166, R251, R190 ;  /* 0x000000fba6be7223 */ /* 0x000fe200000100be */
[C---:B------:R-:W-:Y:S08]  /*8fc0*/  HMMA.16816.F32 R144, R160.reuse, R178, R144 ;  /* 0x000000b2a090723c */ /* 0x040ff00000001890 */
[----:B------:R-:W4:Y:S01]  /*8fd0*/  MUFU.EX2 R176, R176 ;  /* 0x000000b000b07308 */ /* 0x000f220000000800 */
[-CC-:B------:R-:W-:Y:S01]  /*8fe0*/  FFMA.FTZ R178, R16, R165.reuse, -R186.reuse ;  /* 0x000000a510b27223 */ /* 0x180fe200000108ba */
[----:B------:R-:W-:Y:S01]  /*8ff0*/  FFMA.FTZ R179, R17, R165, -R186 ;  /* 0x000000a511b37223 */ /* 0x000fe200000108ba */
[C---:B------:R-:W-:Y:S01]  /*9000*/  FMUL.FTZ R16, R166.reuse, R148 ;  /* 0x00000094a6107220 */ /* 0x040fe20000410000 */
[----:B------:R-:W-:Y:S01]  /*9010*/  FMUL.FTZ R17, R166, R149 ;  /* 0x00000095a6117220 */ /* 0x000fe20000410000 */
[----:B------:R-:W-:Y:S01]  /*9020*/  F2FP.F16.F32.PACK_AB R149, R194, R196 ;  /* 0x000000c4c295723e */ /* 0x000fe200000000ff */
[----:B--2---:R-:W-:Y:S04]  /*9030*/  FMUL.FTZ R12, R166, R152 ;  /* 0x00000098a60c7220 */ /* 0x004fe80000410000 */
[----:B------:R-:W-:Y:S01]  /*9040*/  MUFU.EX2 R178, R178 ;  /* 0x000000b200b27308 */ /* 0x000fe20000000800 */
[----:B------:R-:W2:Y:S01]  /*9050*/  LDSM.16.MT88.4 R152, [R180+0x800] ;  /* 0x00080000b498783b */ /* 0x000ea20000004200 */
[----:B-----5:R-:W-:Y:S01]  /*9060*/  F2FP.F16.F32.PACK_AB R23, R200, R198 ;  /* 0x000000c6c817723e */ /* 0x020fe200000000ff */
[----:B------:R-:W-:Y:S07]  /*9070*/  FADD.FTZ R190, R189, R190 ;  /* 0x000000bebdbe7221 */ /* 0x000fee0000010000 */
[----:B------:R-:W5:Y:S01]  /*9080*/  MUFU.EX2 R179, R179 ;  /* 0x000000b300b37308 */ /* 0x000f620000000800 */
[----:B------:R-:W-:Y:S01]  /*9090*/  FFMA.FTZ R193, R167, R252, R193 ;  /* 0x000000fca7c17223 */ /* 0x000fe200000100c1 */
[C---:B------:R-:W-:Y:S03]  /*90a0*/  HMMA.16816.F32 R12, R160.reuse, R156, R12 ;  /* 0x0000009ca00c723c */ /* 0x040fe6000000180c */
[----:B----4-:R-:W-:Y:S01]  /*90b0*/  F2FP.F16.F32.PACK_AB R148, R176, R177 ;  /* 0x000000b1b094723e */ /* 0x010fe200000000ff */
[----:B------:R-:W-:Y:S01]  /*90c0*/  FADD.FTZ R190, R188, R190 ;  /* 0x000000bebcbe7221 */ /* 0x000fe20000010000 */
[----:B------:R-:W-:Y:S01]  /*90d0*/  FADD.FTZ R193, R192, R193 ;  /* 0x000000c1c0c17221 */ /* 0x000fe20000010000 */
[----:B------:R-:W-:Y:S02]  /*90e0*/  MOV R167, R0 ;  /* 0x0000000000a77202 */ /* 0x000fe40000000f00 */
[----:B------:R-:W-:Y:S01]  /*90f0*/  HMMA.16816.F32 R16, R160, R158, R16 ;  /* 0x0000009ea010723c */ /* 0x000fe20000001810 */
[----:B------:R-:W4:Y:S02]  /*9100*/  LDSM.16.MT88.4 R156, [R183+0x800] ;  /* 0x00080000b79c783b */ /* 0x000f240000004200 */
        /* <DEDUP_REMOVED lines=15> */
[C---:B---3--:R-:W-:Y:S03]  /*9200*/  HMMA.16816.F32 R132, R148.reuse, R172, R132 ;  /* 0x000000ac9484723c */ /* 0x048fe60000001884 */
[-CC-:B------:R-:W-:Y:S01]  /*9210*/  FFMA.FTZ R172, R20, R165.reuse, -R186.reuse ;  /* 0x000000a514ac7223 */ /* 0x180fe200000108ba */
[--C-:B------:R-:W-:Y:S01]  /*9220*/  FFMA.FTZ R173, R21, R165, -R186.reuse ;  /* 0x000000a515ad7223 */ /* 0x100fe200000108ba */
[----:B------:R-:W-:Y:S01]  /*9230*/  F2FP.F16.F32.PACK_AB R21, R199, R201 ;  /* 0x000000c9c715723e */ /* 0x000fe200000000ff */
[----:B------:R-:W-:Y:S02]  /*9240*/  FADD.FTZ R195, R195, R193 ;  /* 0x000000c1c3c37221 */ /* 0x000fe40000010000 */
[C---:B------:R-:W-:Y:S01]  /*9250*/  HMMA.16816.F32 R136, R148.reuse, R174, R136 ;  /* 0x000000ae9488723c */ /* 0x040fe20000001888 */
[----:B------:R-:W3:Y:S02]  /*9260*/  MUFU.EX2 R172, R172 ;  /* 0x000000ac00ac7308 */ /* 0x000ee40000000800 */
[-CC-:B------:R-:W-:Y:S01]  /*9270*/  FFMA.FTZ R174, R24, R165.reuse, -R186.reuse ;  /* 0x000000a518ae7223 */ /* 0x180fe200000108ba */
[-CC-:B------:R-:W-:Y:S07]  /*9280*/  FFMA.FTZ R175, R25, R165.reuse, -R186.reuse ;  /* 0x000000a519af7223 */ /* 0x180fee00000108ba */
[----:B------:R-:W4:Y:S01]  /*9290*/  MUFU.EX2 R173, R173 ;  /* 0x000000ad00ad7308 */ /* 0x000f220000000800 */
[----:B------:R-:W1:Y:S01]  /*92a0*/  LDSM.16.MT88.4 R24, [R180+0x1000] ;  /* 0x00100000b418783b */ /* 0x000e620000004200 */
[----:B------:R-:W-:Y:S01]  /*92b0*/  FADD.FTZ R195, R197, R195 ;  /* 0x000000c3c5c37221 */ /* 0x000fe20000010000 */
[C---:B--2---:R-:W-:Y:S07]  /*92c0*/  HMMA.16816.F32 R140, R148.reuse, R152, R140 ;  /* 0x00000098948c723c */ /* 0x044fee000000188c */
[----:B------:R-:W-:Y:S01]  /*92d0*/  MUFU.EX2 R174, R174 ;  /* 0x000000ae00ae7308 */ /* 0x000fe20000000800 */
[----:B------:R-:W-:Y:S09]  /*92e0*/  FADD.FTZ R201, R201, R195 ;  /* 0x000000c3c9c97221 */ /* 0x000ff20000010000 */
[----:B------:R-:W2:Y:S01]  /*92f0*/  MUFU.EX2 R175, R175 ;  /* 0x000000af00af7308 */ /* 0x000ea20000000800 */
[----:B---3--:R-:W-:Y:S01]  /*9300*/  FADD.FTZ R179, R172, R179 ;  /* 0x000000b3acb37221 */ /* 0x008fe20000010000 */
[C---:B------:R-:W-:Y:S01]  /*9310*/  HMMA.16816.F32 R144, R148.reuse, R154, R144 ;  /* 0x0000009a9490723c */ /* 0x040fe20000001890 */
[----:B------:R-:W-:Y:S02]  /*9320*/  LDSM.16.MT88.4 R152, [R182+0xb800] ;  /* 0x00b80000b698783b */ /* 0x000fe40000004200 */
[C---:B----4-:R-:W-:Y:S01]  /*9330*/  F2FP.F16.F32.PACK_AB R20, R173.reuse, R172 ;  /* 0x000000acad14723e */ /* 0x050fe200000000ff */
[----:B------:R-:W-:Y:S01]  /*9340*/  FADD.FTZ R173, R173, R179 ;  /* 0x000000b3adad7221 */ /* 0x000fe20000010000 */
[----:B------:R-:W-:Y:S03]  /*9350*/  FADD.FTZ R201, R199, R201 ;  /* 0x000000c9c7c97221 */ /* 0x000fe60000010000 */
[C---:B------:R-:W-:Y:S03]  /*9360*/  HMMA.16816.F32 R12, R148.reuse, R156, R12 ;  /* 0x0000009c940c723c */ /* 0x040fe6000000180c */
[C---:B--2---:R-:W-:Y:S01]  /*9370*/  F2FP.F16.F32.PACK_AB R22, R175.reuse, R174 ;  /* 0x000000aeaf16723e */ /* 0x044fe200000000ff */
        /* <DEDUP_REMOVED lines=9> */
[-CC-:B------:R-:W-:Y:S02]  /*9410*/  FFMA.FTZ R161, R29, R165.reuse, -R186.reuse ;  /* 0x000000a51da17223 */ /* 0x180fe400000108ba */
        /* <DEDUP_REMOVED lines=512> */
.L_x_3760:
        /* <DEDUP_REMOVED lines=12> */
.L_x_3775:
[----:B----4-:R-:W-:Y:S01]  /*b4e0*/  FADD.FTZ R5, R252, R5 ;  /* 0x00000005fc057221 */ /* 0x010fe20000010000 */
[----:B------:R-:W2:Y:S01]  /*b4f0*/  MUFU.RCP R4, R10 ;  /* 0x0000000a00047308 */ /* 0x000ea20000001000 */
[C---:B------:R-:W-:Y:S01]  /*b500*/  SHF.L.U32 R9, R221.reuse, 0x4, RZ ;  /* 0x00000004dd097819 */ /* 0x040fe200000006ff */
[----:B------:R-:W-:Y:S01]  /*b510*/  IMAD.SHL.U32 R6, R221, 0x2, RZ ;  /* 0x00000002dd067824 */ /* 0x000fe200078e00ff */
[----:B------:R-:W-:Y:S02]  /*b520*/  FSETP.NE.FTZ.AND P1, PT, R10, RZ, PT ;  /* 0x000000ff0a00720b */ /* 0x000fe40003f35000 */
[----:B------:R-:W-:Y:S02]  /*b530*/  LOP3.LUT R9, R9, 0x1c0, RZ, 0xc0, !PT ;  /* 0x000001c009097812 */ /* 0x000fe400078ec0ff */
[----:B------:R-:W-:Y:S01]  /*b540*/  FSETP.NE.FTZ.AND P0, PT, R5, RZ, PT ;  /* 0x000000ff0500720b */ /* 0x000fe20003f15000 */
[----:B------:R-:W4:Y:S01]  /*b550*/  MUFU.RCP R11, R5 ;  /* 0x00000005000b7308 */ /* 0x000f220000001000 */
[----:B------:R-:W-:-:S02]  /*b560*/  LOP3.LUT R223, R223, 0x6, R6, 0xf8, !PT ;  /* 0x00000006dfdf7812 */ /* 0x000fc400078ef806 */
[----:B------:R-:W-:Y:S02]  /*b570*/  LOP3.LUT R9, R9, 0x38, R6, 0xf8, !PT ;  /* 0x0000003809097812 */ /* 0x000fe400078ef806 */
[----:B------:R-:W-:Y:S02]  /*b580*/  R2P PR, R221, 0x18 ;  /* 0x00000018dd007804 */ /* 0x000fe40000000000 */
[----:B------:R-:W-:Y:S02]  /*b590*/  LOP3.LUT R9, R223, R9, RZ, 0xfc, !PT ;  /* 0x00000009df097212 */ /* 0x000fe400078efcff */
[----:B------:R-:W-:Y:S02]  /*b5a0*/  MOV R6, 0x10 ;  /* 0x0000001000067802 */ /* 0x000fe40000000f00 */
[----:B--2---:R-:W-:Y:S01]  /*b5b0*/  FSEL R4, R4, 1, P1 ;  /* 0x3f80000004047808 */ /* 0x004fe20000800000 */
[----:B------:R-:W-:Y:S01]  /*b5c0*/  IMAD R9, R9, 0x2, R222 ;  /* 0x0000000209097824 */ /* 0x000fe200078e02de */
[----:B------:R-:W-:-:S02]  /*b5d0*/  SEL R7, R7, 0xffffffe0, !P3 ;  /* 0xffffffe007077807 */ /* 0x000fc40005800000 */
[----:B------:R-:W-:Y:S01]  /*b5e0*/  SEL R6, R6, 0xfffffff0, !P2 ;  /* 0xfffffff006067807 */ /* 0x000fe20005000000 */
[C---:B------:R-:W-:Y:S01]  /*b5f0*/  FMUL.FTZ R160, R4.reuse, R160 ;  /* 0x000000a004a07220 */ /* 0x040fe20000410000 */
[C---:B------:R-:W-:Y:S01]  /*b600*/  FMUL.FTZ R161, R4.reuse, R161 ;  /* 0x000000a104a17220 */ /* 0x040fe20000410000 */
[----:B----4-:R-:W-:Y:S01]  /*b610*/  FSEL R11, R11, 1, P0 ;  /* 0x3f8000000b0b7808 */ /* 0x010fe20000000000 */
[C---:B------:R-:W-:Y:S01]  /*b620*/  FMUL.FTZ R156, R4.reuse, R156 ;  /* 0x0000009c049c7220 */ /* 0x040fe20000410000 */
[C---:B------:R-:W-:Y:S01]  /*b630*/  FMUL.FTZ R157, R4.reuse, R157 ;  /* 0x0000009d049d7220 */ /* 0x040fe20000410000 */
[----:B------:R-:W-:Y:S01]  /*b640*/  IADD3 R13, PT, PT, R9, 0x40, RZ ;  /* 0x00000040090d7810 */ /* 0x000fe20007ffe0ff */
        /* <DEDUP_REMOVED lines=17> */
[----:B------:R-:W-:Y:S01]  /*b760*/  FMUL.FTZ R133, R4, R133 ;  /* 0x0000008504857220 */ /* 0x000fe20000410000 */
[----:B------:R-:W-:-:S02]  /*b770*/  @P4 VIADD R13, R9, 0xffffffc0 ;  /* 0xffffffc0090d4836 */ /* 0x000fc40000000000 */
[C---:B------:R-:W-:Y:S01]  /*b780*/  FMUL.FTZ R136, R4.reuse, R136 ;  /* 0x0000008804887220 */ /* 0x040fe20000410000 */
[C---:B------:R-:W-:Y:S01]  /*b790*/  FMUL.FTZ R137, R4.reuse, R137 ;  /* 0x0000008904897220 */ /* 0x040fe20000410000 */
[----:B------:R-:W-:Y:S02]  /*b7a0*/  IMAD.IADD R12, R7, 0x1, R9 ;  /* 0x00000001070c7824 */ /* 0x000fe400078e0209 */
[C---:B------:R-:W-:Y:S01]  /*b7b0*/  FMUL.FTZ R140, R4.reuse, R140 ;  /* 0x0000008c048c7220 */ /* 0x040fe20000410000 */
[C---:B------:R-:W-:Y:S01]  /*b7c0*/  FMUL.FTZ R141, R4.reuse, R141 ;  /* 0x0000008d048d7220 */ /* 0x040fe20000410000 */
[----:B------:R-:W-:Y:S01]  /*b7d0*/  F2FP.F16.F32.PACK_AB R160, R161, R160 ;  /* 0x000000a0a1a0723e */ /* 0x000fe200000000ff */
[C---:B------:R-:W-:Y:S01]  /*b7e0*/  FMUL.FTZ R144, R4.reuse, R144 ;  /* 0x0000009004907220 */ /* 0x040fe20000410000 */
[----:B------:R-:W-:Y:S01]  /*b7f0*/  F2FP.F16.F32.PACK_AB R162, R163, R162 ;  /* 0x000000a2a3a2723e */ /* 0x000fe200000000ff */
[C---:B------:R-:W-:Y:S01]  /*b800*/  FMUL.FTZ R145, R4.reuse, R145 ;  /* 0x0000009104917220 */ /* 0x040fe20000410000 */
[----:B------:R-:W-:Y:S01]  /*b810*/  F2FP.F16.F32.PACK_AB R150, R11, R150 ;  /* 0x000000960b96723e */ /* 0x000fe200000000ff */
[C---:B------:R-:W-:Y:S01]  /*b820*/  FMUL.FTZ R152, R4.reuse, R152 ;  /* 0x0000009804987220 */ /* 0x040fe20000410000 */
[C---:B------:R-:W-:Y:S01]  /*b830*/  FMUL.FTZ R153, R4.reuse, R153 ;  /* 0x0000009904997220 */ /* 0x040fe20000410000 */
[C---:B------:R-:W-:Y:S01]  /*b840*/  FMUL.FTZ R148, R4.reuse, R148 ;  /* 0x0000009404947220 */ /* 0x040fe20000410000 */
[----:B------:R-:W-:Y:S01]  /*b850*/  F2FP.F16.F32.PACK_AB R156, R157, R156 ;  /* 0x0000009c9d9c723e */ /* 0x000fe200000000ff */
[----:B------:R-:W-:Y:S01]  /*b860*/  FMUL.FTZ R4, R4, R149 ;  /* 0x0000009504047220 */ /* 0x000fe20000410000 */
[----:B------:R-:W-:Y:S01]  /*b870*/  F2FP.F16.F32.PACK_AB R158, R159, R158 ;  /* 0x0000009e9f9e723e */ /* 0x000fe200000000ff */
[----:B------:R-:W-:Y:S01]  /*b880*/  STS [R9], R160 ;  /* 0x000000a009007388 */ /* 0x000fe20000000800 */
[----:B------:R-:W-:-:S02]  /*b890*/  IADD3 R11, PT, PT, R6, R9, RZ ;  /* 0x00000009060b7210 */ /* 0x000fc40007ffe0ff */
[----:B------:R-:W-:Y:S01]  /*b8a0*/  F2FP.F16.F32.PACK_AB R132, R133, R132 ;  /* 0x000000848584723e */ /* 0x000fe200000000ff */
[----:B------:R2:W-:Y:S01]  /*b8b0*/  STS [R9+0x400], R162 ;  /* 0x000400a209007388 */ /* 0x0005e20000000800 */
[----:B------:R-:W-:Y:S02]  /*b8c0*/  F2FP.F16.F32.PACK_AB R134, R135, R134 ;  /* 0x000000868786723e */ /* 0x000fe400000000ff */
[----:B------:R-:W-:Y:S01]  /*b8d0*/  IADD3 R7, PT, PT, R7, R13, RZ ;  /* 0x0000000d07077210 */ /* 0x000fe20007ffe0ff */
        /* <DEDUP_REMOVED lines=9> */
[----:B------:R-:W-:Y:S01]  /*b970*/  STS [R12+0x400], R134 ;  /* 0x000400860c007388 */ /* 0x000fe20000000800 */
[----:B------:R-:W-:Y:S02]  /*b980*/  F2FP.F16.F32.PACK_AB R146, R147, R146 ;  /* 0x000000929392723e */ /* 0x000fe400000000ff */
[----:B------:R-:W-:Y:S01]  /*b990*/  F2FP.F16.F32.PACK_AB R152, R153, R152 ;  /* 0x000000989998723e */ /* 0x000fe200000000ff */
[----:B------:R-:W-:Y:S01]  /*b9a0*/  STS [R14], R136 ;  /* 0x000000880e007388 */ /* 0x000fe20000000800 */
[----:B------:R-:W-:-:S02]  /*b9b0*/  F2FP.F16.F32.PACK_AB R154, R155, R154 ;  /* 0x0000009a9b9a723e */ /* 0x000fc400000000ff */
[----:B------:R-:W-:Y:S01]  /*b9c0*/  F2FP.F16.F32.PACK_AB R4, R4, R148 ;  /* 0x000000940404723e */ /* 0x000fe200000000ff */
[----:B------:R-:W-:Y:S01]  /*b9d0*/  STS [R14+0x400], R138 ;  /* 0x0004008a0e007388 */ /* 0x000fe20000000800 */
[C---:B--2---:R-:W-:Y:S01]  /*b9e0*/  IADD3 R9, PT, PT, R6.reuse, R13, RZ ;  /* 0x0000000d06097210 */ /* 0x044fe20007ffe0ff */
[----:B------:R-:W-:Y:S02]  /*b9f0*/  IMAD.IADD R6, R6, 0x1, R7 ;  /* 0x0000000106067824 */ /* 0x000fe400078e0207 */
[----:B------:R-:W-:Y:S04]  /*ba00*/  STS [R13], R140 ;  /* 0x0000008c0d007388 */ /* 0x000fe80000000800 */
[----:B------:R2:W-:Y:S04]  /*ba10*/  STS [R13+0x400], R142 ;  /* 0x0004008e0d007388 */ /* 0x0005e80000000800 */
[----:B------:R-:W-:Y:S04]  /*ba20*/  STS [R9], R144 ;  /* 0x0000009009007388 */ /* 0x000fe80000000800 */
[----:B------:R-:W-:Y:S04]  /*ba30*/  STS [R9+0x400], R146 ;  /* 0x0004009209007388 */ /* 0x000fe80000000800 */
[----:B------:R-:W-:Y:S04]  /*ba40*/  STS [R7], R152 ;  /* 0x0000009807007388 */ /* 0x000fe80000000800 */
[----:B------:R-:W-:Y:S04]  /*ba50*/  STS [R7+0x400], R154 ;  /* 0x0004009a07007388 */ /* 0x000fe80000000800 */
[----:B------:R4:W-:Y:S04]  /*ba60*/  STS [R6], R4 ;  /* 0x0000000406007388 */ /* 0x0009e80000000800 */
[----:B------:R1:W-:Y:S04]  /*ba70*/  STS [R6+0x400], R150 ;  /* 0x0004009606007388 */ /* 0x0003e80000000800 */
[----:B------:R-:W3:Y:S04]  /*ba80*/  LD.E.64 R30, desc[UR4][R2.64+0x90] ;  /* 0x00009004021e7980 */ /* 0x000ee8000c101b00 */
[----:B--2---:R-:W2:Y:S04]  /*ba90*/  LD.E.64 R12, desc[UR4][R2.64+0x80] ;  /* 0x00008004020c7980 */ /* 0x004ea8000c101b00 */
[----:B------:R-:W3:Y:S04]  /*baa0*/  LD.E.64 R26, desc[UR4][R2.64+0x88] ;  /* 0x00008804021a7980 */ /* 0x000ee8000c101b00 */
[----:B------:R-:W2:Y:S01]  /*bab0*/  LD.E.64 R24, desc[UR4][R2.64+0x70] ;  /* 0x0000700402187980 */ /* 0x000ea2000c101b00 */
[----:B------:R-:W-:Y:S05]  /*bac0*/  WARPSYNC.ALL ;  /* 0x0000000000007948 */ /* 0x000fea0003800000 */
[----:B----4-:R-:W4:Y:S04]  /*bad0*/  LD.E.U8 R4, desc[UR4][R2.64+0x1c8] ;  /* 0x0001c80402047980 */ /* 0x010f28000c101100 */
[----:B------:R-:W5:Y:S01]  /*bae0*/  LD.E.64 R28, desc[UR4][R2.64+0xa0] ;  /* 0x0000a004021c7980 */ /* 0x000f62000c101b00 */
[----:B------:R-:W-:Y:S01]  /*baf0*/  SHF.L.U32 R243, R243, 0x6, RZ ;  /* 0x00000006f3f37819 */ /* 0x000fe200000006ff */
[----:B------:R-:W-:Y:S01]  /*bb00*/  IMAD.MOV.U32 R7, RZ, RZ, RZ ;  /* 0x000000ffff077224 */ /* 0x000fe200078e00ff */
[----:B-1----:R-:W-:Y:S01]  /*bb10*/  MOV R6, R220 ;  /* 0x000000dc00067202 */ /* 0x002fe20000000f00 */
[----:B------:R-:W1:Y:S01]  /*bb20*/  @P1 MUFU.LG2 R10, R10 ;  /* 0x0000000a000a1308 */ /* 0x000e620000000c00 */
[----:B----4-:R-:W-:-:S13]  /*bb30*/  ISETP.NE.AND P2, PT, R4, RZ, PT ;  /* 0x000000ff0400720c */ /* 0x010fda0003f45270 */
[----:B------:R-:W4:Y:S04]  /*bb40*/  @!P2 LD.E R21, desc[UR4][R2.64+0x60] ;  /* 0x000060040215a980 */ /* 0x000f28000c101900 */
[----:B------:R-:W4:Y:S04]  /*bb50*/  @!P2 LD.E R20, desc[UR4][R2.64+0xb4] ;  /* 0x0000b4040214a980 */ /* 0x000f28000c101900 */
[----:B------:R-:W4:Y:S04]  /*bb60*/  @P2 LD.E R11, desc[UR4][R2.64+0xd4] ;  /* 0x0000d404020b2980 */ /* 0x000f28000c101900 */
[----:B------:R1:W4:Y:S01]  /*bb70*/  @P2 LD.E R9, desc[UR4][R2.64+0xb4] ;  /* 0x0000b40402092980 */ /* 0x000322000c101900 */
[----:B------:R-:W-:Y:S01]  /*bb80*/  BAR.SYNC.DEFER_BLOCKING 0x0 ;  /* 0x0000000000007b1d */ /* 0x000fe20000010000 */
[----:B---3--:R-:W-:-:S04]  /*bb90*/  IMAD.WIDE.U32 R6, R243, R26, R6 ;  /* 0x0000001af3067225 */ /* 0x008fc800078e0006 */
[----:B------:R-:W-:-:S04]  /*bba0*/  IMAD R4, R27, R243, RZ ;  /* 0x000000f31b047224 */ /* 0x000fc800078e02ff */
[----:B------:R-:W-:Y:S02]  /*bbb0*/  IMAD.IADD R4, R7, 0x1, R4 ;  /* 0x0000000107047824 */ /* 0x000fe400078e0204 */
[-C--:B-1----:R-:W-:Y:S02]  /*bbc0*/  IMAD R3, R31, R241.reuse, RZ ;  /* 0x000000f11f037224 */ /* 0x082fe400078e02ff */
[----:B--2---:R-:W-:Y:S01]  /*bbd0*/  IMAD R2, R13, R242, RZ ;  /* 0x000000f20d027224 */ /* 0x004fe200078e02ff */
[----:B------:R1:W2:Y:S01]  /*bbe0*/  LDS.128 R16, [R250] ;  /* 0x00000000fa107984 */ /* 0x0002a20000000c00 */
[----:B------:R-:W-:-:S04]  /*bbf0*/  IMAD.WIDE.U32 R30, R30, R241, RZ ;  /* 0x000000f11e1e7225 */ /* 0x000fc800078e00ff */
[----:B------:R-:W-:Y:S01]  /*bc00*/  IMAD.WIDE.U32 R12, R12, R242, RZ ;  /* 0x000000f20c0c7225 */ /* 0x000fe200078e00ff */
[----:B------:R-:W-:-:S04]  /*bc10*/  IADD3 R3, PT, PT, R31, R3, RZ ;  /* 0x000000031f037210 */ /* 0x000fc80007ffe0ff */
[----:B------:R-:W-:Y:S02]  /*bc20*/  IADD3 R2, PT, PT, R13, R2, RZ ;  /* 0x000000020d027210 */ /* 0x000fe40007ffe0ff */
[----:B------:R-:W-:Y:S02]  /*bc30*/  IADD3 R30, P4, P3, R30, R6, R12 ;  /* 0x000000061e1e7210 */ /* 0x000fe40007b9e00c */
[----:B------:R1:W3:Y:S02]  /*bc40*/  LDS.128 R12, [R250+0x800] ;  /* 0x00080000fa0c7984 */ /* 0x0002e40000000c00 */
[----:B------:R-:W-:Y:S02]  /*bc50*/  IADD3.X R31, PT, PT, R3, R4, R2, P4, P3 ;  /* 0x00000004031f7210 */ /* 0x000fe400027e6402 */
[----:B------:R1:W2:Y:S02]  /*bc60*/  @P0 MUFU.LG2 R3, R5 ;  /* 0x0000000500030308 */ /* 0x0002a40000000c00 */
[----:B-1----:R1:W1:Y:S04]  /*bc70*/  LDS.128 R4, [R250+0x1000] ;  /* 0x00100000fa047984 */ /* 0x0022680000000c00 */
[----:B------:R-:W1:Y:S01]  /*bc80*/  LDS.128 R248, [R250+0x1800] ;  /* 0x00180000faf87984 */ /* 0x000e620000000c00 */
[----:B------:R-:W-:Y:S01]  /*bc90*/  SHF.R.U32.HI R2, RZ, 0x3, R221 ;  /* 0x00000003ff027819 */ /* 0x000fe200000116dd */
[----:B------:R-:W-:Y:S01]  /*bca0*/  @P1 FMUL.FTZ R10, R10, 0.69314718246459960938 ;  /* 0x3f3172180a0a1820 */ /* 0x000fe20000410000 */
[----:B------:R-:W-:-:S03]  /*bcb0*/  LOP3.LUT P3, RZ, R221, 0x3, RZ, 0xc0, !PT ;  /* 0x00000003ddff7812 */ /* 0x000fc6000786c0ff */
[----:B------:R-:W-:Y:S01]  /*bcc0*/  IMAD.WIDE.U32 R30, R2, R26, R30 ;  /* 0x0000001a021e7225 */ /* 0x000fe200078e001e */
[----:B------:R-:W-:-:S03]  /*bcd0*/  MOV R22, 0x7f800000 ;  /* 0x7f80000000167802 */ /* 0x000fc60000000f00 */
[----:B------:R-:W-:Y:S02]  /*bce0*/  IMAD R2, R27, R2, RZ ;  /* 0x000000021b027224 */ /* 0x000fe400078e02ff */
[----:B-----5:R-:W-:Y:S01]  /*bcf0*/  @P1 FFMA.FTZ R22, R8, R164, R10 ;  /* 0x000000a408161223 */ /* 0x020fe2000001000a */
[----:B------:R-:W-:Y:S01]  /*bd00*/  IMAD.SHL.U32 R10, R26, 0x20, RZ ;  /* 0x000000201a0a7824 */ /* 0x000fe200078e00ff */
[----:B------:R-:W-:Y:S02]  /*bd10*/  LEA R24, P1, R30, R24, 0x1 ;  /* 0x000000181e187211 */ /* 0x000fe400078208ff */
[----:B------:R-:W-:Y:S01]  /*bd20*/  IADD3 R2, PT, PT, R31, R2, RZ ;  /* 0x000000021f027210 */ /* 0x000fe20007ffe0ff */
[----:B------:R-:W-:Y:S01]  /*bd30*/  BSSY.RECONVERGENT B0, `(.L_x_3769) ;  /* 0x000001e000007945 */ /* 0x000fe20003800200 */
[----:B------:R-:W-:Y:S02]  /*bd40*/  LOP3.LUT R224, R224, 0x30, RZ, 0xc0, !PT ;  /* 0x00000030e0e07812 */ /* 0x000fe400078ec0ff */
[----:B------:R-:W-:-:S02]  /*bd50*/  SHF.R.U32.HI R221, RZ, 0x2, R221 ;  /* 0x00000002ffdd7819 */ /* 0x000fc400000116dd */
[-C--:B------:R-:W-:Y:S02]  /*bd60*/  LEA R32, P4, R26, R24.reuse, 0x6 ;  /* 0x000000181a207211 */ /* 0x080fe400078830ff */
[----:B------:R-:W-:Y:S02]  /*bd70*/  LEA.HI.X R25, R30, R25, R2, 0x1, P1 ;  /* 0x000000191e197211 */ /* 0x000fe400008f0c02 */
[----:B------:R-:W-:Y:S02]  /*bd80*/  IADD3 R34, P5, PT, R10, R24, RZ ;  /* 0x000000180a227210 */ /* 0x000fe40007fbe0ff */
[----:B------:R-:W-:Y:S02]  /*bd90*/  MOV R2, 0x7f800000 ;  /* 0x7f80000000027802 */ /* 0x000fe40000000f00 */
[----:B------:R-:W-:Y:S02]  /*bda0*/  LOP3.LUT R221, R224, 0x7, R221, 0xf8, !PT ;  /* 0x00000007e0dd7812 */ /* 0x000fe400078ef8dd */
[----:B------:R-:W-:-:S02]  /*bdb0*/  IADD3 R30, P1, PT, R32, R10, RZ ;  /* 0x0000000a201e7210 */ /* 0x000fc40007f3e0ff */
[----:B------:R-:W-:Y:S01]  /*bdc0*/  LEA.HI.X R33, R26, R25, R27, 0x6, P4 ;  /* 0x000000191a217211 */ /* 0x000fe200020f341b */
[----:B----4-:R-:W-:-:S04]  /*bdd0*/  @!P2 IMAD R21, R21, R242, R241 ;  /* 0x000000f21515a224 */ /* 0x010fc800078e02f1 */
[----:B------:R-:W-:Y:S02]  /*bde0*/  @!P2 IMAD R20, R21, R20, RZ ;  /* 0x000000141514a224 */ /* 0x000fe400078e02ff */
[----:B--2---:R-:W-:Y:S01]  /*bdf0*/  @P0 FMUL.FTZ R21, R3, 0.69314718246459960938 ;  /* 0x3f31721803150820 */ /* 0x004fe20000410000 */
[----:B------:R-:W-:Y:S01]  /*be00*/  SHF.L.U64.HI R3, R26, 0x5, R27 ;  /* 0x000000051a037819 */ /* 0x000fe2000001021b */
[----:B------:R-:W-:Y:S02]  /*be10*/  @P2 IMAD R11, R11, R241, RZ ;  /* 0x000000f10b0b2224 */ /* 0x000fe400078e02ff */
[----:B------:R-:W-:Y:S01]  /*be20*/  @P0 FFMA.FTZ R2, R8, R0, R21 ;  /* 0x0000000008020223 */ /* 0x000fe20000010015 */
[----:B------:R-:W-:Y:S01]  /*be30*/  IADD3.X R35, PT, PT, R3, R25, RZ, P5, !PT ;  /* 0x0000001903237210 */ /* 0x000fe20002ffe4ff */
[----:B------:R-:W-:Y:S01]  /*be40*/  @P2 IMAD R20, R9, R242, R11 ;  /* 0x000000f209142224 */ /* 0x000fe200078e020b */
[----:B-1-3--:R-:W-:Y:S06]  /*be50*/  @P3 BRA `(.L_x_3770) ;  /* 0x00000000002c3947 */ /* 0x00afec0003800000 */
[----:B------:R-:W-:Y:S02]  /*be60*/  IMAD.IADD R20, R243, 0x1, R20 ;  /* 0x00000001f3147824 */ /* 0x000fe400078e0214 */
[----:B------:R-:W-:Y:S02]  /*be70*/  IMAD.IADD R243, R247, 0x1, -R243 ;  /* 0x00000001f7f37824 */ /* 0x000fe400078e0af3 */
        /* <DEDUP_REMOVED lines=9> */
.L_x_3770:
[----:B------:R-:W-:Y:S05]  /*bf10*/  BSYNC.RECONVERGENT B0 ;  /* 0x0000000000007941 */ /* 0x000fea0003800200 */
.L_x_3769:
[----:B------:R-:W-:Y:S01]  /*bf20*/  IADD3.X R31, PT, PT, R33, R3, RZ, P1, !PT ;  /* 0x00000003211f7210 */ /* 0x000fe20000ffe4ff */
[----:B------:R-:W-:Y:S01]  /*bf30*/  ST.E.128 desc[UR4][R24.64], R16 ;  /* 0x0000001018007985 */ /* 0x000fe2000c101d04 */
[----:B------:R-:W-:-:S03]  /*bf40*/  MOV R241, 0x0 ;  /* 0x0000000000f17802 */ /* 0x000fc60000000f00 */
[----:B------:R-:W-:Y:S04]  /*bf50*/  ST.E.128 desc[UR4][R34.64], R12 ;  /* 0x0000000c22007985 */ /* 0x000fe8000c101d04 */
[----:B------:R-:W-:Y:S04]  /*bf60*/  ST.E.128 desc[UR4][R32.64], R4 ;  /* 0x0000000420007985 */ /* 0x000fe8000c101d04 */
[----:B------:R1:W-:Y:S02]  /*bf70*/  ST.E.128 desc[UR4][R30.64], R248 ;  /* 0x000000f81e007985 */ /* 0x0003e4000c101d04 */
[----:B-1----:R-:W-:Y:S05]  /*bf80*/  RET.REL.NODEC R240 `(_ZN5flash24flash_fwd_splitkv_kernelI23Flash_fwd_kernel_traitsILi64ELi64ELi256ELi4ELb0ELb0EN7cutlass6half_tE19Flash_kernel_traitsILi64ELi64ELi256ELi4ES3_EELb0ELb0ELb0ELb1ELb1ELb0ELb0ELb0EEEvNS_16Flash_fwd_paramsE) ;  /* 0xffffff40f01c7950 */ /* 0x002fea0003c3ffff */
.L_x_3768:
[----:B------:R-:W-:Y:S01]  /*bf90*/  MOV R4, 0x1f ;  /* 0x0000001f00047802 */ /* 0x000fe20000000f00 */
[----:B------:R-:W-:Y:S01]  /*bfa0*/  IMAD.MOV.U32 R5, RZ, RZ, 0x2 ;  /* 0x00000002ff057424 */ /* 0x000fe200078e00ff */
[----:B------:R-:W-:Y:S01]  /*bfb0*/  MOV R9, R251 ;  /* 0x000000fb00097202 */ /* 0x000fe20000000f00 */
[----:B------:R-:W-:-:S07]  /*bfc0*/  IMAD.MOV.U32 R6, RZ, RZ, -0x1 ;  /* 0xffffffffff067424 */ /* 0x000fce00078e00ff */
[----:B-1---5:R-:W-:Y:S05]  /*bfd0*/  WARPSYNC.COLLECTIVE R6, `(.L_x_3771) ;  /* 0x0000000006087348 */ /* 0x022fea0003c00000 */
[----:B------:R2:W3:Y:S02]  /*bfe0*/  SHFL.BFLY P0, R4, R9, R5, R4 ;  /* 0x0c00000509047389 */ /* 0x0004e40000000004 */
[----:B-123-5:R-:W-:Y:S05]  /*bff0*/  ENDCOLLECTIVE ;  /* 0x000000000000791b */ /* 0x02efea0003800000 */
.L_x_3771:
        /* <DEDUP_REMOVED lines=8> */
.L_x_3772:
        /* <DEDUP_REMOVED lines=8> */
.L_x_3773:
[----:B------:R-:W-:Y:S01]  /*c100*/  FADD.FTZ R252, R4, R252 ;  /* 0x000000fc04fc7221 */ /* 0x000fe20000010000 */
[----:B------:R-:W-:Y:S01]  /*c110*/  MOV R4, 0x1f ;  /* 0x0000001f00047802 */ /* 0x000fe20000000f00 */
[----:B------:R-:W-:-:S03]  /*c120*/  IMAD.MOV.U32 R5, RZ, RZ, 0x1 ;  /* 0x00000001ff057424 */ /* 0x000fc600078e00ff */
[----:B------:R-:W-:-:S07]  /*c130*/  MOV R9, R252 ;  /* 0x000000fc00097202 */ /* 0x000fce0000000f00 */
[----:B------:R-:W-:Y:S05]  /*c140*/  WARPSYNC.COLLECTIVE R6, `(.L_x_3774) ;  /* 0x0000000006087348 */ /* 0x000fea0003c00000 */
[----:B------:R1:W2:Y:S02]  /*c150*/  SHFL.BFLY P0, R4, R9, R5, R4 ;  /* 0x0c00000509047389 */ /* 0x0002a40000000004 */
[----:B-12---:R-:W-:Y:S05]  /*c160*/  ENDCOLLECTIVE ;  /* 0x000000000000791b */ /* 0x006fea0003800000 */
.L_x_3774:
[----:B------:R-:W-:Y:S01]  /*c170*/  MOV R5, R4 ;  /* 0x0000000400057202 */ /* 0x000fe20000000f00 */
[----:B------:R-:W-:Y:S06]  /*c180*/  BRA `(.L_x_3775) ;  /* 0xfffffff000d47947 */ /* 0x000fec000383ffff */
.L_x_3776:
        /* <DEDUP_REMOVED lines=15> */
.L_x_14740:


//--------------------- .text._ZN5flash24flash_fwd_splitkv_kernelI23Flash_fwd_kernel_traitsILi64ELi64ELi256ELi4ELb0ELb0EN7cutlass6half_tE19Flash_kernel_traitsILi64ELi64ELi256ELi4ES3_EELb0ELb0ELb0ELb1ELb1ELb1ELb0ELb0EEEvNS_16Flash_fwd_paramsE --------------------------
	.section	.text._ZN5flash24flash_fwd_splitkv_kernelI23Flash_fwd_kernel_traitsILi64ELi64ELi256ELi4ELb0ELb0EN7cutlass6half_tE19Flash_kernel_traitsILi64ELi64ELi256ELi4ES3_EELb0ELb0ELb0ELb1ELb1ELb1ELb0ELb0EEEvNS_16Flash_fwd_paramsE,"ax",@progbits
	.align	128
        .global         _ZN5flash24flash_fwd_splitkv_kernelI23Flash_fwd_kernel_traitsILi64ELi64ELi256ELi4ELb0ELb0EN7cutlass6half_tE19Flash_kernel_traitsILi64ELi64ELi256ELi4ES3_EELb0ELb0ELb0ELb1ELb1ELb1ELb0ELb0EEEvNS_16Flash_fwd_paramsE
        .type           _ZN5flash24flash_fwd_splitkv_kernelI23Flash_fwd_kernel_traitsILi64ELi64ELi256ELi4ELb0ELb0EN7cutlass6half_tE19Flash_kernel_traitsILi64ELi64ELi256ELi4ES3_EELb0ELb0ELb0ELb1ELb1ELb1ELb0ELb0EEEvNS_16Flash_fwd_paramsE,@function
        .size           _ZN5flash24flash_fwd_splitkv_kernelI23Flash_fwd_kernel_traitsILi64ELi64ELi256ELi4ELb0ELb0EN7cutlass6half_tE19Flash_kernel_traitsILi64ELi64ELi256ELi4ES3_EELb0ELb0ELb0ELb1ELb1ELb1ELb0ELb0EEEvNS_16Flash_fwd_paramsE,(.L_x_14741 - _ZN5flash24flash_fwd_splitkv_kernelI23Flash_fwd_kernel_traitsILi64ELi64ELi256ELi4ELb0ELb0EN7cutlass6half_tE19Flash_kernel_traitsILi64ELi64ELi256ELi4ES3_EELb0ELb0ELb0ELb1ELb1ELb1ELb0ELb0EEEvNS_16Flash_fwd_paramsE)
        .other          _ZN5flash24flash_fwd_splitkv_kernelI23Flash_fwd_kernel_traitsILi64ELi64ELi256ELi4ELb0ELb0EN7cutlass6half_tE19Flash_kernel_traitsILi64ELi64ELi256ELi4ES3_EELb0ELb0ELb0ELb1ELb1ELb1ELb0ELb0EEEvNS_16Flash_fwd_paramsE,@"STO_CUDA_ENTRY STV_DEFAULT"
_ZN5flash24flash_fwd_splitkv_kernelI23Flash_fwd_kernel_traitsILi64ELi64ELi256ELi4ELb0ELb0EN7cutlass6half_tE19Flash_kernel_traitsILi64ELi64ELi256ELi4ES3_EELb0ELb0ELb0ELb1ELb1ELb1ELb0ELb0EEEvNS_16Flash_fwd_paramsE:
.text._ZN5flash24flash_fwd_splitkv_kernelI23Flash_fwd_kernel_traitsILi64ELi64ELi256ELi4ELb0ELb0EN7cutlass6half_tE19Flash_kernel_traitsILi64ELi64ELi256ELi4ES3_EELb0ELb0ELb0ELb1ELb1ELb1ELb0ELb0EEEvNS_16Flash_fwd_paramsE:
[----:B------:R-:W1:Y:S08]  /*0000*/  LDC R1, c[0x0][0x37c] ;  /* 0x0000df00ff017b82 */ /* 0x000e700000000800 */
[----:B------:R-:W2:Y:S01]  /*0010*/  LDC.64 R134, c[0x0][0x348] ;  /* 0x0000d200ff867b82 */ /* 0x000ea20000000a00 */
[----:B------:R-:W-:Y:S01]  /*0020*/  BSSY.RECONVERGENT B2, `(.L_x_3777) ;  /* 0x0000003000027945 */ /* 0x000fe20003800200 */
[----:B-1----:R-:W-:-:S06]  /*0030*/  IADD3 R1, PT, PT, R1, -0x48, RZ ;  /* 0xffffffb801017810 */ /* 0x002fcc0007ffe0ff */
[----:B--2---:R-:W-:Y:S05]  /*0040*/  CALL.REL.NOINC `($_ZN5flash24flash_fwd_splitkv_kernelI23Flash_fwd_kernel_traitsILi64ELi64ELi256ELi4ELb0ELb0EN7cutlass6half_tE19Flash_kernel_traitsILi64ELi64ELi256ELi4ES3_EELb0ELb0ELb0ELb1ELb1ELb1ELb0ELb0EEEvNS_16Flash_fwd_paramsE$_ZN5flash30compute_attn_1rowblock_splitkvI23Flash_fwd_kernel_traitsILi64ELi64ELi256ELi4ELb0ELb0EN7cutlass6half_tE19Flash_kernel_traitsILi64ELi64ELi256ELi4ES3_EELb0ELb0ELb0ELb1ELb1ELb1ELb0ELb0ENS_16Flash_fwd_paramsEEEvRKT8_iiiii) ;  /* 0x0000000000087944 */ /* 0x004fea0003c00000 */
[----:B------:R-:W-:Y:S05]  /*0050*/  BSYNC.RECONVERGENT B2 ;  /* 0x0000000000027941 */ /* 0x000fea0003800200 */
.L_x_3777:
[----:B------:R-:W-:Y:S05]  /*0060*/  EXIT ;  /* 0x000000000000794d */ /* 0x000fea0003800000 */
        .type           $_ZN5flash24flash_fwd_splitkv_kernelI23Flash_fwd_kernel_traitsILi64ELi64ELi256ELi4ELb0ELb0EN7cutlass6half_tE19Flash_kernel_traitsILi64ELi64ELi256ELi4ES3_EELb0ELb0ELb0ELb1ELb1ELb1ELb0ELb0EEEvNS_16Flash_fwd_paramsE$_ZN5flash30compute_attn_1rowblock_splitkvI23Flash_fwd_kernel_traitsILi64ELi64ELi256ELi4ELb0ELb0EN7cutlass6half_tE19Flash_kernel_traitsILi64ELi64ELi256ELi4ES3_EELb0ELb0ELb0ELb1ELb1ELb1ELb0ELb0ENS_16Flash_fwd_paramsEEEvRKT8_iiiii,@function
        .size           $_ZN5flash24flash_fwd_splitkv_kernelI23Flash_fwd_kernel_traitsILi64ELi64ELi256ELi4ELb0ELb0EN7cutlass6half_tE19Flash_kernel_traitsILi64ELi64ELi256ELi4ES3_EELb0ELb0ELb0ELb1ELb1ELb1ELb0ELb0EEEvNS_16Flash_fwd_paramsE$_ZN5flash30compute_attn_1rowblock_splitkvI23Flash_fwd_kernel_traitsILi64ELi64ELi256ELi4ELb0ELb0EN7cutlass6half_tE19Flash_kernel_traitsILi64ELi64ELi256ELi4ES3_EELb0ELb0ELb0ELb1ELb1ELb1ELb0ELb0ENS_16Flash_fwd_paramsEEEvRKT8_iiiii,(.L_x_14741 - $_ZN5flash24flash_fwd_splitkv_kernelI23Flash_fwd_kernel_traitsILi64ELi64ELi256ELi4ELb0ELb0EN7cutlass6half_tE19Flash_kernel_traitsILi64ELi64ELi256ELi4ES3_EELb0ELb0ELb0ELb1ELb1ELb1ELb0ELb0EEEvNS_16Flash_fwd_paramsE$_ZN5flash30compute_attn_1rowblock_splitkvI23Flash_fwd_kernel_traitsILi64ELi64ELi256ELi4ELb0ELb0EN7cutlass6half_tE19Flash_kernel_traitsILi64ELi64ELi256ELi4ES3_EELb0ELb0ELb0ELb1ELb1ELb1ELb0ELb0ENS_16Flash_fwd_paramsEEEvRKT8_iiiii)
$_ZN5flash24flash_fwd_splitkv_kernelI23Flash_fwd_kernel_traitsILi64ELi64ELi256ELi4ELb0ELb0EN7cutlass6half_tE19Flash_kernel_traitsILi64ELi64ELi256ELi4ES3_EELb0ELb0ELb0ELb1ELb1ELb1ELb0ELb0EEEvNS_16Flash_fwd_paramsE$_ZN5flash30compute_attn_1rowblock_splitkvI23Flash_fwd_kernel_traitsILi64ELi64ELi256ELi4ELb0ELb0EN7cutlass6half_tE19Flash_kernel_traitsILi64ELi64ELi256ELi4ES3_EELb0ELb0ELb0ELb1ELb1ELb1ELb0ELb0ENS_16Flash_fwd_paramsEEEvRKT8_iiiii:
[----:B------:R-:W1:Y:S02]  /*0070*/  LDCU.64 UR4, c[0x0][0x358] ;  /* 0x00006b00ff0477ac */ /* 0x000e640008000a00 */
[----:B-1----:R-:W2:Y:S04]  /*0080*/  LD.E.64 R2, desc[UR4][R134.64+0xf8] ;  /* 0x0000f80486027980 */ /* 0x002ea8000c101b00 */
[----:B------:R-:W3:Y:S01]  /*0090*/  LD.E.64 R4, desc[UR4][R134.64+0xf0] ;  /* 0x0000f00486047980 */ /* 0x000ee2000c101b00 */
[----:B------:R-:W1:Y:S03]  /*00a0*/  S2R R30, SR_CTAID.Y ;  /* 0x00000000001e7919 */ /* 0x000e660000002600 */
[----:B------:R-:W4:Y:S01]  /*00b0*/  LD.E R17, desc[UR4][R134.64+0xb4] ;  /* 0x0000b40486117980 */ /* 0x000f22000c101900 */
[----:B------:R-:W-:Y:S01]  /*00c0*/  IMAD.MOV.U32 R7, RZ, RZ, RZ ;  /* 0x000000ffff077224 */ /* 0x000fe200078e00ff */
[----:B--2---:R-:W-:-:S02]  /*00d0*/  ISETP.NE.U32.AND P0, PT, R2, RZ, PT ;  /* 0x000000ff0200720c */ /* 0x004fc40003f05070 */
[----:B---3--:R-:W-:Y:S02]  /*00e0*/  ISETP.NE.U32.AND P1, PT, R4, RZ, PT ;  /* 0x000000ff0400720c */ /* 0x008fe40003f25070 */
[----:B------:R-:W-:Y:S02]  /*00f0*/  ISETP.NE.AND.EX P0, PT, R3, RZ, PT, P0 ;  /* 0x000000ff0300720c */ /* 0x000fe40003f05300 */
[----:B------:R-:W-:-:S11]  /*0100*/  ISETP.NE.AND.EX P1, PT, R5, RZ, PT, P1 ;  /* 0x000000ff0500720c */ /* 0x000fd60003f25310 */
[----:B-1----:R-:W-:-:S04]  /*0110*/  @P0 IMAD.WIDE.U32 R2, R30, 0x4, R2 ;  /* 0x000000041e020825 */ /* 0x002fc800078e0002 */
[----:B------:R-:W-:Y:S02]  /*0120*/  @P1 IMAD.WIDE.U32 R4, R30, 0x4, R4 ;  /* 0x000000041e041825 */ /* 0x000fe400078e0004 */
[----:B------:R-:W2:Y:S04]  /*0130*/  @P0 LD.E R2, desc[UR4][R2.64] ;  /* 0x0000000402020980 */ /* 0x000ea8000c101900 */
[----:B------:R-:W2:Y:S04]  /*0140*/  @P1 LD.E R7, desc[UR4][R4.64] ;  /* 0x0000000404071980 */ /* 0x000ea8000c101900 */
[----:B------:R1:W5:Y:S04]  /*0150*/  LD.E R4, desc[UR4][R134.64+0xb8] ;  /* 0x0000b80486047980 */ /* 0x000368000c101900 */
[----:B----4-:R1:W-:Y:S01]  /*0160*/  STL [R1+0x44], R17 ;  /* 0x0000441101007387 */ /* 0x0103e20000100800 */
[----:B------:R-:W-:Y:S01]  /*0170*/  BSSY.RECONVERGENT B1, `(.L_x_3778) ;  /* 0x000000c000017945 */ /* 0x000fe20003800200 */
[----:B--2---:R-:W-:-:S03]  /*0180*/  @P0 IMAD.IADD R0, R2, 0x1, -R7 ;  /* 0x0000000102000824 */ /* 0x004fc600078e0a07 */
[----:B-1----:R-:W-:Y:S05]  /*0190*/  @P0 BRA `(.L_x_3779) ;  /* 0x0000000000240947 */ /* 0x002fea0003800000 */
[----:B------:R-:W2:Y:S01]  /*01a0*/  LD.E.64 R2, desc[UR4][R134.64+0x108] ;  /* 0x0001080486027980 */ /* 0x000ea2000c101b00 */
[----:B------:R-:W-:Y:S01]  /*01b0*/  BSSY.RECONVERGENT B0, `(.L_x_3780) ;  /* 0x0000006000007945 */ /* 0x000fe20003800200 */
[----:B------:R-:W-:Y:S01]  /*01c0*/  IMAD.MOV.U32 R0, RZ, RZ, RZ ;  /* 0x000000ffff007224 */ /* 0x000fe200078e00ff */
[----:B--2---:R-:W-:-:S04]  /*01d0*/  ISETP.NE.U32.AND P0, PT, R2, RZ, PT ;  /* 0x000000ff0200720c */ /* 0x004fc80003f05070 */
[----:B------:R-:W-:-:S13]  /*01e0*/  ISETP.NE.AND.EX P0, PT, R3, RZ, PT, P0 ;  /* 0x000000ff0300720c */ /* 0x000fda0003f05300 */
[----:B------:R-:W-:Y:S05]  /*01f0*/  @!P0 BRA `(.L_x_3781) ;  /* 0x0000000000048947 */ /* 0x000fea0003800000 */
[----:B------:R1:W5:Y:S02]  /*0200*/  LD.E R0, desc[UR4][R134.64+0xbc] ;  /* 0x0000bc0486007980 */ /* 0x000364000c101900 */
.L_x_3781:
[----:B------:R-:W-:Y:S05]  /*0210*/  BSYNC.RECONVERGENT B0 ;  /* 0x0000000000007941 */ /* 0x000fea0003800200 */
.L_x_3780:
[----:B-----5:R-:W-:Y:S02]  /*0220*/  IADD3 R0, PT, PT, R0, R4, -R7 ;  /* 0x0000000400007210 */ /* 0x020fe40007ffe807 */
.L_x_3779:
[----:B------:R-:W-:Y:S05]  /*0230*/  BSYNC.RECONVERGENT B1 ;  /* 0x0000000000017941 */ /* 0x000fea0003800200 */
.L_x_3778:
[----:B------:R-:W2:Y:S01]  /*0240*/  S2R R22, SR_CTAID.X ;  /* 0x0000000000167919 */ /* 0x000ea20000002500 */
[----:B------:R-:W-:Y:S01]  /*0250*/  MOV R16, 0x50 ;  /* 0x0000005000107802 */ /* 0x000fe20000000f00 */
[----:B------:R-:W-:-:S03]  /*0260*/  IMAD.MOV.U32 R3, RZ, RZ, 0x0 ;  /* 0x00000000ff037424 */ /* 0x000fc600078e00ff */
[----:B------:R-:W-:Y:S01]  /*0270*/  MOV R2, R16 ;  /* 0x0000001000027202 */ /* 0x000fe20000000f00 */
[----:B--2---:R-:W-:-:S05]  /*0280*/  IMAD.SHL.U32 R13, R22, 0x40, RZ ;  /* 0x00000040160d7824 */ /* 0x004fca00078e00ff */
[----:B------:R-:W-:-:S13]  /*0290*/  ISETP.GT.AND P0, PT, R17, R13, PT ;  /* 0x0000000d1100720c */ /* 0x000fda0003f04270 */
[----:B-1---5:R-:W-:Y:S05]  /*02a0*/  @!P0 RET.REL.NODEC R2 `(_ZN5flash24flash_fwd_splitkv_kernelI23Flash_fwd_kernel_traitsILi64ELi64ELi256ELi4ELb0ELb0EN7cutlass6half_tE19Flash_kernel_traitsILi64ELi64ELi256ELi4ES3_EELb0ELb0ELb0ELb1ELb1ELb1ELb0ELb0EEEvNS_16Flash_fwd_paramsE) ;  /* 0xfffffffc02548950 */ /* 0x022fea0003c3ffff */
        /* <DEDUP_REMOVED lines=17> */
[----:B------:R-:W5:Y:S01]  /*03c0*/  LD.E.64 R134, desc[UR4][R134.64+0xa0] ;  /* 0x0000a00486867980 */ /* 0x000f62000c101b00 */
[C---:B------:R-:W-:Y:S01]  /*03d0*/  IMAD.SHL.U32 R2, R224.reuse, 0x8, RZ ;  /* 0x00000008e0027824 */ /* 0x040fe200078e00ff */
[----:B------:R-:W-:Y:S01]  /*03e0*/  SHF.R.U32.HI R15, RZ, 0x3, R224 ;  /* 0x00000003ff0f7819 */ /* 0x000fe200000116e0 */
[----:B------:R-:W-:Y:S01]  /*03f0*/  IMAD.MOV.U32 R3, RZ, RZ, RZ ;  /* 0x000000ffff037224 */ /* 0x000fe200078e00ff */
[----:B------:R-:W4:Y:S01]  /*0400*/  S2R R14, SR_CTAID.Z ;  /* 0x00000000000e7919 */ /* 0x000f220000002700 */
[----:B------:R-:W-:-:S02]  /*0410*/  LOP3.LUT P4, R224, R224, 0x7, RZ, 0xc0, !PT ;  /* 0x00000007e0e07812 */ /* 0x000fc4000788c0ff */
[----:B------:R-:W-:Y:S01]  /*0420*/  LOP3.LUT R2, R2, 0x38, RZ, 0xc0, !PT ;  /* 0x0000003802027812 */ /* 0x000fe200078ec0ff */
[----:B--2---:R-:W-:-:S04]  /*0430*/  IMAD R0, R9, R13, RZ ;  /* 0x0000000d09007224 */ /* 0x004fc800078e02ff */
[----:B------:R-:W-:-:S04]  /*0440*/  IMAD.WIDE.U32 R2, R13, R8, R2 ;  /* 0x000000080d027225 */ /* 0x000fc800078e0002 */
[----:B------:R-:W-:Y:S02]  /*0450*/  IMAD.IADD R3, R3, 0x1, R0 ;  /* 0x0000000103037824 */ /* 0x000fe400078e0200 */
[-C--:B---3--:R-:W-:Y:S01]  /*0460*/  IMAD R0, R5, R30.reuse, RZ ;  /* 0x0000001e05007224 */ /* 0x088fe200078e02ff */
[----:B------:R-:W-:Y:S01]  /*0470*/  IADD3 R5, PT, PT, R15, 0x20, RZ ;  /* 0x000000200f057810 */ /* 0x000fe20007ffe0ff */
[----:B------:R-:W-:-:S04]  /*0480*/  IMAD.WIDE.U32 R2, R4, R30, R2 ;  /* 0x0000001e04027225 */ /* 0x000fc800078e0002 */
[----:B------:R-:W-:Y:S01]  /*0490*/  IMAD R4, R9, R15, RZ ;  /* 0x0000000f09047224 */ /* 0x000fe200078e02ff */
[----:B------:R-:W-:Y:S01]  /*04a0*/  IADD3 R3, PT, PT, R3, R0, RZ ;  /* 0x0000000003037210 */ /* 0x000fe20007ffe0ff */
[-C--:B----4-:R-:W-:Y:S02]  /*04b0*/  IMAD R0, R7, R14.reuse, RZ ;  /* 0x0000000e07007224 */ /* 0x090fe400078e02ff */
[----:B------:R-:W-:-:S04]  /*04c0*/  IMAD.WIDE.U32 R2, R6, R14, R2 ;  /* 0x0000000e06027225 */ /* 0x000fc800078e0002 */
[----:B------:R-:W-:Y:S02]  /*04d0*/  IMAD.IADD R3, R3, 0x1, R0 ;  /* 0x0000000103037824 */ /* 0x000fe400078e0200 */
[----:B-----5:R-:W-:Y:S02]  /*04e0*/  IMAD R0, R12, R30, R14 ;  /* 0x0000001e0c007224 */ /* 0x020fe400078e020e */
[----:B------:R-:W-:-:S04]  /*04f0*/  IMAD.WIDE.U32 R2, R8, R15, R2 ;  /* 0x0000000f08027225 */ /* 0x000fc800078e0002 */
[--C-:B------:R-:W-:Y:S02]  /*0500*/  IMAD.IADD R14, R17, 0x1, -R13.reuse ;  /* 0x00000001110e7824 */ /* 0x100fe400078e0a0d */
[----:B------:R-:W-:Y:S01]  /*0510*/  IMAD.IADD R3, R3, 0x1, R4 ;  /* 0x0000000103037824 */ /* 0x000fe200078e0204 */
[C---:B------:R-:W-:Y:S01]  /*0520*/  LEA R4, P0, R2.reuse, R10, 0x1 ;  /* 0x0000000a02047211 */ /* 0x040fe200078008ff */
[----:B------:R-:W-:Y:S01]  /*0530*/  IMAD R0, R17, R0, R13 ;  /* 0x0000000011007224 */ /* 0x000fe200078e020d */
[-C--:B------:R-:W-:Y:S01]  /*0540*/  ISETP.GE.AND P2, PT, R5, R14.reuse, PT ;  /* 0x0000000e0500720c */ /* 0x080fe20003f46270 */
[----:B------:R-:W-:Y:S01]  /*0550*/  VIADD R6, R15, 0x10 ;  /* 0x000000100f067836 */ /* 0x000fe20000000000 */
[----:B------:R-:W-:Y:S01]  /*0560*/  LEA.HI.X R5, R2, R11, R3, 0x1, P0 ;  /* 0x0000000b02057211 */ /* 0x000fe200000f0c03 */
[----:B------:R-:W-:Y:S01]  /*0570*/  IMAD.SHL.U32 R12, R8, 0x20, RZ ;  /* 0x00000020080c7824 */ /* 0x000fe200078e00ff */
[----:B------:R-:W-:Y:S02]  /*0580*/  IADD3 R3, P0, PT, R0, R15, RZ ;  /* 0x0000000f00037210 */ /* 0x000fe40007f1e0ff */
[----:B------:R-:W-:Y:S01]  /*0590*/  ISETP.GE.AND P3, PT, R6, R14, PT ;  /* 0x0000000e0600720c */ /* 0x000fe20003f66270 */
[----:B------:R1:W-:Y:S01]  /*05a0*/  ST.E.128 desc[UR4][R4.64], RZ ;  /* 0x000000ff04007985 */ /* 0x0003e2000c101d04 */
[----:B------:R-:W-:-:S02]  /*05b0*/  ISETP.NE.OR P2, PT, R224, RZ, P2 ;  /* 0x000000ffe000720c */ /* 0x000fc40001745670 */
[----:B------:R-:W-:Y:S02]  /*05c0*/  LEA R6, P1, R8, R4, 0x6 ;  /* 0x0000000408067211 */ /* 0x000fe400078230ff */
[----:B------:R-:W-:Y:S02]  /*05d0*/  LEA.HI.X.SX32 R0, R0, RZ, 0x1, P0 ;  /* 0x000000ff00007211 */ /* 0x000fe400000f0eff */
[----:B------:R-:W-:Y:S02]  /*05e0*/  LEA R2, P0, R3, R134, 0x2 ;  /* 0x0000008603027211 */ /* 0x000fe400078010ff */
[C-C-:B------:R-:W-:Y:S02]  /*05f0*/  LEA.HI.X R7, R8.reuse, R5, R9.reuse, 0x6, P1 ;  /* 0x0000000508077211 */ /* 0x140fe400008f3409 */
[----:B------:R-:W-:Y:S02]  /*0600*/  SHF.L.U64.HI R13, R8, 0x5, R9 ;  /* 0x00000005080d7819 */ /* 0x000fe40000010209 */
[----:B------:R-:W-:-:S02]  /*0610*/  IADD3 R10, P1, PT, R12, R4, RZ ;  /* 0x000000040c0a7210 */ /* 0x000fc40007f3e0ff */
[----:B------:R-:W-:Y:S01]  /*0620*/  LEA.HI.X R3, R3, R135, R0, 0x2, P0 ;  /* 0x0000008703037211 */ /* 0x000fe200000f1400 */
[----:B------:R-:W-:Y:S01]  /*0630*/  @!P2 IMAD.MOV.U32 R0, RZ, RZ, 0x7f800000 ;  /* 0x7f800000ff00a424 */ /* 0x000fe200078e00ff */
[----:B------:R-:W-:Y:S02]  /*0640*/  IADD3 R8, P0, PT, R6, R12, RZ ;  /* 0x0000000c06087210 */ /* 0x000fe40007f1e0ff */
[----:B------:R-:W-:Y:S02]  /*0650*/  IADD3.X R11, PT, PT, R13, R5, RZ, P1, !PT ;  /* 0x000000050d0b7210 */ /* 0x000fe40000ffe4ff */
[----:B------:R-:W-:Y:S01]  /*0660*/  ISETP.GE.OR P4, PT, R15, R14, P4 ;  /* 0x0000000e0f00720c */ /* 0x000fe20002786670 */
[----:B------:R-:W-:Y:S01]  /*0670*/  IMAD.X R9, R7, 0x1, R13, P0 ;  /* 0x0000000107097824 */ /* 0x000fe200000e060d */
[----:B------:R-:W-:Y:S01]  /*0680*/  ISETP.NE.OR P3, PT, R224, RZ, P3 ;  /* 0x000000ffe000720c */ /* 0x000fe20001f65670 */
[----:B------:R-:W-:Y:S04]  /*0690*/  ST.E.128 desc[UR4][R10.64], RZ ;  /* 0x000000ff0a007985 */ /* 0x000fe8000c101d04 */
[----:B------:R-:W-:Y:S04]  /*06a0*/  ST.E.128 desc[UR4][R6.64], RZ ;  /* 0x000000ff06007985 */ /* 0x000fe8000c101d04 */
[----:B------:R-:W-:Y:S02]  /*06b0*/  ST.E.128 desc[UR4][R8.64], RZ ;  /* 0x000000ff08007985 */ /* 0x000fe4000c101d04 */
[----:B-1----:R-:W-:-:S02]  /*06c0*/  @!P4 IMAD.MOV.U32 R5, RZ, RZ, 0x7f800000 ;  /* 0x7f800000ff05c424 */ /* 0x002fc400078e00ff */
[----:B------:R1:W-:Y:S01]  /*06d0*/  @!P2 ST.E desc[UR4][R2.64+0x80], R0 ;  /* 0x000080000200a985 */ /* 0x0003e2000c101904 */
[----:B------:R-:W-:-:S03]  /*06e0*/  @!P3 MOV R4, 0x7f800000 ;  /* 0x7f8000000004b802 */ /* 0x000fc60000000f00 */
[----:B------:R2:W-:Y:S04]  /*06f0*/  @!P4 ST.E desc[UR4][R2.64], R5 ;  /* 0x000000050200c985 */ /* 0x0005e8000c101904 */
[----:B------:R3:W-:Y:S01]  /*0700*/  @!P3 ST.E desc[UR4][R2.64+0x40], R4 ;  /* 0x000040040200b985 */ /* 0x0007e2000c101904 */
[----:B-1----:R-:W-:Y:S02]  /*0710*/  VIADD R0, R15, 0x30 ;  /* 0x000000300f007836 */ /* 0x002fe40000000000 */
[----:B--2---:R-:W-:-:S03]  /*0720*/  IMAD.MOV.U32 R5, RZ, RZ, 0x0 ;  /* 0x00000000ff057424 */ /* 0x004fc600078e00ff */
[----:B------:R-:W-:Y:S02]  /*0730*/  ISETP.GE.AND P0, PT, R0, R14, PT ;  /* 0x0000000e0000720c */ /* 0x000fe40003f06270 */
[----:B---3--:R-:W-:Y:S02]  /*0740*/  MOV R4, R16 ;  /* 0x0000001000047202 */ /* 0x008fe40000000f00 */
[----:B------:R-:W-:-:S13]  /*0750*/  ISETP.NE.OR P0, PT, R224, RZ, P0 ;  /* 0x000000ffe000720c */ /* 0x000fda0000705670 */
[----:B------:R-:W-:Y:S05]  /*0760*/  @P0 RET.REL.NODEC R4 `(_ZN5flash24flash_fwd_splitkv_kernelI23Flash_fwd_kernel_traitsILi64ELi64ELi256ELi4ELb0ELb0EN7cutlass6half_tE19Flash_kernel_traitsILi64ELi64ELi256ELi4ES3_EELb0ELb0ELb0ELb1ELb1ELb1ELb0ELb0EEEvNS_16Flash_fwd_paramsE) ;  /* 0xfffffff804240950 */ /* 0x000fea0003c3ffff */
[----:B------:R-:W-:-:S05]  /*0770*/  MOV R0, 0x7f800000 ;  /* 0x7f80000000007802 */ /* 0x000fca0000000f00 */
[----:B------:R1:W-:Y:S02]  /*0780*/  ST.E desc[UR4][R2.64+0xc0], R0 ;  /* 0x0000c00002007985 */ /* 0x0003e4000c101904 */
[----:B-1----:R-:W-:Y:S02]  /*0790*/  MOV R2, R16 ;  /* 0x0000001000027202 */ /* 0x002fe40000000f00 */
[----:B------:R-:W-:-:S04]  /*07a0*/  MOV R3, 0x0 ;  /* 0x0000000000037802 */ /* 0x000fc80000000f00 */
[----:B------:R-:W-:Y:S05]  /*07b0*/  RET.REL.NODEC R2 `(_ZN5flash24flash_fwd_splitkv_kernelI23Flash_fwd_kernel_traitsILi64ELi64ELi256ELi4ELb0ELb0EN7cutlass6half_tE19Flash_kernel_traitsILi64ELi64ELi256ELi4ES3_EELb0ELb0ELb0ELb1ELb1ELb1ELb0ELb0EEEvNS_16Flash_fwd_paramsE) ;  /* 0xfffffff802107950 */ /* 0x000fea0003c3ffff */
.L_x_3782:
[----:B------:R-:W2:Y:S04]  /*07c0*/  LD.E.64 R2, desc[UR4][R134.64+0x158] ;  /* 0x0001580486027980 */ /* 0x000ea8000c101b00 */
[----:B------:R-:W3:Y:S01]  /*07d0*/  LD.E.64 R234, desc[UR4][R134.64+0x160] ;  /* 0x0001600486ea7980 */ /* 0x000ee2000c101b00 */
[----:B------:R-:W-:Y:S01]  /*07e0*/  IMAD.MOV.U32 R10, RZ, RZ, R30 ;  /* 0x000000ffff0a7224 */ /* 0x000fe200078e001e */
[----:B------:R-:W1:Y:S01]  /*07f0*/  S2R R23, SR_CTAID.Z ;  /* 0x0000000000177919 */ /* 0x000e620000002700 */
[----:B------:R-:W-:Y:S01]  /*0800*/  BSSY.RECONVERGENT B0, `(.L_x_3783) ;  /* 0x00000b0000007945 */ /* 0x000fe20003800200 */
[----:B--2---:R-:W-:-:S04]  /*0810*/  ISETP.NE.U32.AND P0, PT, R2, RZ, PT ;  /* 0x000000ff0200720c */ /* 0x004fc80003f05070 */
[----:B------:R-:W-:Y:S01]  /*0820*/  ISETP.NE.AND.EX P0, PT, R3, RZ, PT, P0 ;  /* 0x000000ff0300720c */ /* 0x000fe20003f05300 */
[----:B---3--:R2:W-:-:S12]  /*0830*/  STL.64 [R1+0x30], R234 ;  /* 0x000030ea01007387 */ /* 0x0085d80000100a00 */
[----:B------:R-:W-:-:S05]  /*0840*/  @P0 IMAD.WIDE.U32 R2, R30, 0x4, R2 ;  /* 0x000000041e020825 */ /* 0x000fca00078e0002 */
[----:B------:R2:W5:Y:S01]  /*0850*/  @P0 LD.E R10, desc[UR4][R2.64] ;  /* 0x00000004020a0980 */ /* 0x000562000c101900 */
[----:B------:R-:W-:-:S04]  /*0860*/  ISETP.NE.U32.AND P0, PT, R234, RZ, PT ;  /* 0x000000ffea00720c */ /* 0x000fc80003f05070 */
[----:B------:R-:W-:-:S13]  /*0870*/  ISETP.NE.AND.EX P0, PT, R235, RZ, PT, P0 ;  /* 0x000000ffeb00720c */ /* 0x000fda0003f05300 */
[----:B-1----:R-:W-:Y:S05]  /*0880*/  @!P0 BRA `(.L_x_3784) ;  /* 0x0000000400848947 */ /* 0x002fea0003800000 */
[----:B-----5:R-:W3:Y:S04]  /*0890*/  LD.E R10, desc[UR4][R134.64+0x170] ;  /* 0x00017004860a7980 */ /* 0x020ee8000c101900 */
[----:B------:R-:W4:Y:S01]  /*08a0*/  LD.E.64 R6, desc[UR4][R134.64+0x168] ;  /* 0x0001680486067980 */ /* 0x000f22000c101b00 */
        /* <DEDUP_REMOVED lines=9> */
[----:B---3--:R-:W-:-:S04]  /*0940*/  IABS R5, R10 ;  /* 0x0000000a00057213 */ /* 0x008fc80000000000 */
[----:B--2---:R-:W1:Y:S08]  /*0950*/  I2F.RP R2, R5 ;  /* 0x0000000500027306 */ /* 0x004e700000209400 */
        /* <DEDUP_REMOVED lines=63> */
[----:B---3--:R-:W-:Y:S01]  /*0d50*/  SHF.R.S32.HI R8, RZ, 0x1f, R9 ;  /* 0x0000001fff087819 */ /* 0x008fe20000011409 */
[----:B--2---:R-:W-:-:S04]  /*0d60*/  IMAD R4, R7, R9, RZ ;  /* 0x0000000907047224 */ /* 0x004fc800078e02ff */
        /* <DEDUP_REMOVED lines=19> */
.L_x_3784:
[----:B------:R-:W3:Y:S04]  /*0ea0*/  LD.E R13, desc[UR4][R134.64+0x68] ;  /* 0x00006804860d7980 */ /* 0x000ee8000c101900 */
[----:B------:R-:W4:Y:S04]  /*0eb0*/  LD.E.64 R84, desc[UR4][R134.64+0x38] ;  /* 0x0000380486547980 */ /* 0x000f28000c101b00 */
[----:B------:R-:W4:Y:S01]  /*0ec0*/  LD.E.64 R8, desc[UR4][R134.64+0x20] ;  /* 0x0000200486087980 */ /* 0x000f22000c101b00 */
[----:B------:R-:W-:Y:S01]  /*0ed0*/  MOV R48, R134 ;  /* 0x0000008600307202 */ /* 0x000fe20000000f00 */
[----:B------:R-:W-:-:S05]  /*0ee0*/  IMAD.MOV.U32 R49, RZ, RZ, R135 ;  /* 0x000000ffff317224 */ /* 0x000fca00078e0087 */
[----:B------:R-:W4:Y:S04]  /*0ef0*/  LD.E.64 R50, desc[UR4][R48.64+0x40] ;  /* 0x0000400430327980 */ /* 0x000f28000c101b00 */
[----:B------:R-:W4:Y:S04]  /*0f00*/  LD.E.64 R14, desc[UR4][R48.64+0x50] ;  /* 0x00005004300e7980 */ /* 0x000f28000c101b00 */
[----:B------:R-:W4:Y:S04]  /*0f10*/  LD.E.64 R16, desc[UR4][R48.64+0x28] ;  /* 0x0000280430107980 */ /* 0x000f28000c101b00 */
[----:B------:R1:W5:Y:S01]  /*0f20*/  LD.E.64 R26, desc[UR4][R48.64+0x58] ;  /* 0x00005804301a7980 */ /* 0x000362000c101b00 */
[----:B------:R-:W-:-:S02]  /*0f30*/  IABS R6, R23 ;  /* 0x0000001700067213 */ /* 0x000fc40000000000 */
[----:B------:R-:W-:Y:S02]  /*0f40*/  CS2R R88, SRZ ;  /* 0x0000000000587805 */ /* 0x000fe4000001ff00 */
[----:B------:R-:W-:Y:S02]  /*0f50*/  SHF.R.S32.HI R11, RZ, 0x1f, R7 ;  /* 0x0000001fff0b7819 */ /* 0x000fe40000011407 */
[----:B-----5:R-:W-:Y:S02]  /*0f60*/  SHF.R.S32.HI R12, RZ, 0x1f, R10 ;  /* 0x0000001fff0c7819 */ /* 0x020fe4000001140a */
[----:B------:R-:W-:Y:S02]  /*0f70*/  LEA R245, R87, 0xffffff00, 0x8 ;  /* 0xffffff0057f57811 */ /* 0x000fe400078e40ff */
[----:B------:R-:W-:Y:S02]  /*0f80*/  MOV R20, RZ ;  /* 0x000000ff00147202 */ /* 0x000fe40000000f00 */
[----:B---3--:R-:W-:-:S02]  /*0f90*/  IABS R0, R13 ;  /* 0x0000000d00007213 */ /* 0x008fc40000000000 */
[----:B------:R-:W-:Y:S02]  /*0fa0*/  IABS R4, R13 ;  /* 0x0000000d00047213 */ /* 0x000fe40000000000 */
[----:B------:R-:W-:-:S04]  /*0fb0*/  MOV R5, R0 ;  /* 0x0000000000057202 */ /* 0x000fc80000000f00 */
[----:B--2---:R-:W2:Y:S08]  /*0fc0*/  I2F.RP R2, R5 ;  /* 0x0000000500027306 */ /* 0x004eb00000209400 */
[----:B--2---:R-:W2:Y:S02]  /*0fd0*/  MUFU.RCP R2, R2 ;  /* 0x0000000200027308 */ /* 0x004ea40000001000 */
[----:B--2---:R-:W-:-:S06]  /*0fe0*/  VIADD R2, R2, 0xffffffe ;  /* 0x0ffffffe02027836 */ /* 0x004fcc0000000000 */
[----:B------:R-:W2:Y:S02]  /*0ff0*/  F2I.FTZ.U32.TRUNC.NTZ R3, R2 ;  /* 0x0000000200037305 */ /* 0x000ea4000021f000 */
[----:B--2---:R-:W-:Y:S01]  /*1000*/  IADD3 R0, PT, PT, RZ, -R3, RZ ;  /* 0x80000003ff007210 */ /* 0x004fe20007ffe0ff */
[----:B------:R-:W-:-:S04]  /*1010*/  IMAD.MOV.U32 R2, RZ, RZ, RZ ;  /* 0x000000ffff027224 */ /* 0x000fc800078e00ff */
[----:B------:R-:W-:-:S04]  /*1020*/  IMAD R0, R0, R5, RZ ;  /* 0x0000000500007224 */ /* 0x000fc800078e02ff */
[----:B------:R-:W-:Y:S01]  /*1030*/  IMAD.HI.U32 R2, R3, R0, R2 ;  /* 0x0000000003027227 */ /* 0x000fe200078e0002 */
[----:B------:R-:W-:-:S03]  /*1040*/  MOV R3, R6 ;  /* 0x0000000600037202 */ /* 0x000fc60000000f00 */
[----:B------:R-:W-:Y:S02]  /*1050*/  IMAD.MOV R0, RZ, RZ, -R4 ;  /* 0x000000ffff007224 */ /* 0x000fe400078e0a04 */
[----:B------:R-:W-:-:S04]  /*1060*/  IMAD.HI.U32 R4, R2, R3, RZ ;  /* 0x0000000302047227 */ /* 0x000fc800078e00ff */
[----:B------:R-:W-:Y:S02]  /*1070*/  IMAD R0, R4, R0, R3 ;  /* 0x0000000004007224 */ /* 0x000fe400078e0203 */
[-C--:B----4-:R-:W-:Y:S02]  /*1080*/  IMAD R6, R85, R7.reuse, RZ ;  /* 0x0000000755067224 */ /* 0x090fe400078e02ff */
[----:B------:R-:W-:Y:S01]  /*1090*/  IMAD.WIDE.U32 R2, R84, R7, RZ ;  /* 0x0000000754027225 */ /* 0x000fe200078e00ff */
[----:B------:R-:W-:-:S03]  /*10a0*/  ISETP.GT.U32.AND P1, PT, R5, R0, PT ;  /* 0x000000000500720c */ /* 0x000fc60003f24070 */
[----:B------:R-:W-:-:S05]  /*10b0*/  IMAD R6, R84, R11, R6 ;  /* 0x0000000b54067224 */ /* 0x000fca00078e0206 */
[----:B------:R-:W-:-:S05]  /*10c0*/  IADD3 R3, PT, PT, R3, R6, RZ ;  /* 0x0000000603037210 */ /* 0x000fca0007ffe0ff */
[-C--:B------:R-:W-:Y:S01]  /*10d0*/  @!P1 IADD3 R0, PT, PT, R0, -R5.reuse, RZ ;  /* 0x8000000500009210 */ /* 0x080fe20007ffe0ff */
[----:B------:R-:W-:Y:S01]  /*10e0*/  @!P1 VIADD R4, R4, 0x1 ;  /* 0x0000000104049836 */ /* 0x000fe20000000000 */
[----:B------:R-:W-:Y:S01]  /*10f0*/  ISETP.NE.AND P1, PT, R13, RZ, PT ;  /* 0x000000ff0d00720c */ /* 0x000fe20003f25270 */
[-C--:B------:R-:W-:Y:S01]  /*1100*/  IMAD.WIDE.U32 R2, R8, R10.reuse, R2 ;  /* 0x0000000a08027225 */ /* 0x080fe200078e0002 */
[----:B------:R-:W-:Y:S02]  /*1110*/  ISETP.GE.U32.AND P2, PT, R0, R5, PT ;  /* 0x000000050000720c */ /* 0x000fe40003f46070 */
[----:B------:R-:W-:Y:S01]  /*1120*/  LOP3.LUT R5, R23, R13, RZ, 0x3c, !PT ;  /* 0x0000000d17057212 */ /* 0x000fe200078e3cff */
[----:B------:R-:W-:-:S03]  /*1130*/  IMAD R0, R9, R10, RZ ;  /* 0x0000000a09007224 */ /* 0x000fc600078e02ff */
[----:B------:R-:W-:Y:S01]  /*1140*/  ISETP.GE.AND P0, PT, R5, RZ, PT ;  /* 0x000000ff0500720c */ /* 0x000fe20003f06270 */
[----:B------:R-:W-:Y:S02]  /*1150*/  IMAD R0, R8, R12, R0 ;  /* 0x0000000c08007224 */ /* 0x000fe400078e0200 */
[----:B------:R-:W-:-:S03]  /*1160*/  IMAD R5, R85, R245, RZ ;  /* 0x000000f555057224 */ /* 0x000fc600078e02ff */
[----:B------:R-:W-:Y:S02]  /*1170*/  IADD3 R3, PT, PT, R3, R0, RZ ;  /* 0x0000000003037210 */ /* 0x000fe40007ffe0ff */
[----:B------:R-:W-:Y:S01]  /*1180*/  @P2 IADD3 R4, PT, PT, R4, 0x1, RZ ;  /* 0x0000000104042810 */ /* 0x000fe20007ffe0ff */
[----:B------:R-:W-:-:S04]  /*1190*/  IMAD.WIDE.U32 R2, R84, R245, R2 ;  /* 0x000000f554027225 */ /* 0x000fc800078e0002 */
[----:B------:R-:W-:Y:S01]  /*11a0*/  IMAD.MOV.U32 R0, RZ, RZ, R4 ;  /* 0x000000ffff007224 */ /* 0x000fe200078e0004 */
[----:B------:R-:W-:Y:S01]  /*11b0*/  IADD3 R5, PT, PT, R3, R5, RZ ;  /* 0x0000000503057210 */ /* 0x000fe20007ffe0ff */
[-C--:B------:R-:W-:Y:S02]  /*11c0*/  IMAD R4, R51, R7.reuse, RZ ;  /* 0x0000000733047224 */ /* 0x080fe400078e02ff */
[----:B------:R-:W-:Y:S01]  /*11d0*/  IMAD.WIDE.U32 R6, R50, R7, RZ ;  /* 0x0000000732067225 */ /* 0x000fe200078e00ff */
[----:B------:R-:W-:Y:S02]  /*11e0*/  @!P0 IADD3 R0, PT, PT, -R0, RZ, RZ ;  /* 0x000000ff00008210 */ /* 0x000fe40007ffe1ff */
[----:B------:R-:W-:Y:S01]  /*11f0*/  @!P1 LOP3.LUT R0, RZ, R13, RZ, 0x33, !PT ;  /* 0x0000000dff009212 */ /* 0x000fe200078e33ff */
[----:B------:R-:W-:-:S03]  /*1200*/  IMAD R4, R50, R11, R4 ;  /* 0x0000000b32047224 */ /* 0x000fc600078e0204 */
[----:B------:R-:W-:Y:S01]  /*1210*/  SHF.R.S32.HI R9, RZ, 0x1f, R0 ;  /* 0x0000001fff097819 */ /* 0x000fe20000011400 */
[----:B------:R-:W-:Y:S01]  /*1220*/  IMAD.IADD R3, R7, 0x1, R4 ;  /* 0x0000000107037824 */ /* 0x000fe200078e0204 */
[----:B------:R-:W-:Y:S01]  /*1230*/  MOV R4, R2 ;  /* 0x0000000200047202 */ /* 0x000fe20000000f00 */
[----:B------:R-:W-:Y:S01]  /*1240*/  IMAD R8, R15, R0, RZ ;  /* 0x000000000f087224 */ /* 0x000fe200078e02ff */
[----:B------:R-:W-:Y:S01]  /*1250*/  MOV R2, R6 ;  /* 0x0000000600027202 */ /* 0x000fe20000000f00 */
[----:B------:R-:W-:Y:S02]  /*1260*/  IMAD R7, R17, R10, RZ ;  /* 0x0000000a11077224 */ /* 0x000fe400078e02ff */
[----:B------:R-:W-:-:S04]  /*1270*/  IMAD.WIDE.U32 R4, R14, R0, R4 ;  /* 0x000000000e047225 */ /* 0x000fc800078e0004 */
[----:B------:R-:W-:Y:S02]  /*1280*/  IMAD R8, R14, R9, R8 ;  /* 0x000000090e087224 */ /* 0x000fe400078e0208 */
[C---:B------:R-:W-:Y:S01]  /*1290*/  IMAD R0, R16.reuse, R12, R7 ;  /* 0x0000000c10007224 */ /* 0x040fe200078e0207 */
[----:B------:R-:W-:Y:S01]  /*12a0*/  MOV R12, R245 ;  /* 0x000000f5000c7202 */ /* 0x000fe20000000f00 */
[----:B------:R-:W-:Y:S01]  /*12b0*/  IMAD.WIDE.U32 R2, R16, R10, R2 ;  /* 0x0000000a10027225 */ /* 0x000fe200078e0002 */
[----:B------:R-:W-:-:S03]  /*12c0*/  IADD3 R17, PT, PT, R5, R8, RZ ;  /* 0x0000000805117210 */ /* 0x000fc60007ffe0ff */
[----:B------:R-:W-:Y:S01]  /*12d0*/  IMAD.MOV.U32 R16, RZ, RZ, R4 ;  /* 0x000000ffff107224 */ /* 0x000fe200078e0004 */
[----:B------:R-:W-:Y:S01]  /*12e0*/  IADD3 R11, PT, PT, R3, R0, RZ ;  /* 0x00000000030b7210 */ /* 0x000fe20007ffe0ff */
[----:B-1----:R-:W-:Y:S02]  /*12f0*/  IMAD.MOV.U32 R10, RZ, RZ, R2 ;  /* 0x000000ffff0a7224 */ /* 0x002fe400078e0002 */
.L_x_3785:
[----:B------:R-:W-:Y:S05]  /*1300*/  BSYNC.RECONVERGENT B0 ;  /* 0x0000000000007941 */ /* 0x000fea0003800200 */
.L_x_3783:
[----:B------:R-:W2:Y:S04]  /*1310*/  LD.E.64 R14, desc[UR4][R48.64+0x18] ;  /* 0x00001804300e7980 */ /* 0x000ea8000c101b00 */
[----:B------:R-:W3:Y:S04]  /*1320*/  LD.E.64 R18, desc[UR4][R48.64+0x48] ;  /* 0x0000480430127980 */ /* 0x000ee8000c101b00 */
[----:B------:R-:W4:Y:S04]  /*1330*/  LD.E.64 R2, desc[UR4][R48.64+0x30] ;  /* 0x0000300430027980 */ /* 0x000f28000c101b00 */
[----:B------:R-:W4:Y:S04]  /*1340*/  LD.E.64 R24, desc[UR4][R48.64+0x8] ;  /* 0x0000080430187980 */ /* 0x000f28000c101b00 */
[----:B------:R-:W4:Y:S04]  /*1350*/  LD.E.64 R4, desc[UR4][R48.64] ;  /* 0x0000000430047980 */ /* 0x000f28000c101b00 */
[----:B------:R-:W4:Y:S01]  /*1360*/  LD.E.64 R28, desc[UR4][R48.64+0x10] ;  /* 0x00001004301c7980 */ /* 0x000f22000c101b00 */
[-C--:B------:R-:W-:Y:S01]  /*1370*/  IABS R8, R13.reuse ;  /* 0x0000000d00087213 */ /* 0x080fe20000000000 */
[----:B------:R-:W1:Y:S01]  /*1380*/  S2UR UR6, SR_CgaCtaId ;  /* 0x00000000000679c3 */ /* 0x000e620000008800 */
[----:B------:R-:W-:Y:S01]  /*1390*/  IABS R9, R13 ;  /* 0x0000000d00097213 */ /* 0x000fe20000000000 */
[----:B------:R-:W-:Y:S01]  /*13a0*/  UMOV UR7, 0x400 ;  /* 0x0000040000077882 */ /* 0x000fe20000000000 */
[----:B------:R-:W1:Y:S01]  /*13b0*/  I2F.RP R6, R8 ;  /* 0x0000000800067306 */ /* 0x000e620000209400 */
[----:B------:R-:W-:-:S02]  /*13c0*/  IABS R21, R23 ;  /* 0x0000001700157213 */ /* 0x000fc40000000000 */
[----:B------:R-:W-:Y:S02]  /*13d0*/  SHF.L.U32 R227, R224, 0x3, RZ ;  /* 0x00000003e0e37819 */ /* 0x000fe400000006ff */
[C---:B------:R-:W-:Y:S02]  /*13e0*/  SHF.L.U32 R228, R84.reuse, 0x5, RZ ;  /* 0x0000000554e47819 */ /* 0x040fe400000006ff */
[----:B------:R-:W-:Y:S02]  /*13f0*/  LOP3.LUT R220, R227, 0x38, RZ, 0xc0, !PT ;  /* 0x00000038e3dc7812 */ /* 0x000fe400078ec0ff */
[----:B------:R-:W-:Y:S02]  /*1400*/  SHF.L.U64.HI R226, R84, 0x5, R85 ;  /* 0x0000000554e27819 */ /* 0x000fe40000010255 */
[----:B------:R-:W-:Y:S02]  /*1410*/  IADD3 R10, P0, PT, R220, R10, RZ ;  /* 0x0000000adc0a7210 */ /* 0x000fe40007f1e0ff */
[C---:B-----5:R-:W-:Y:S01]  /*1420*/  SHF.L.U32 R230, R50.reuse, 0x5, RZ ;  /* 0x0000000532e67819 */ /* 0x060fe200000006ff */
[----:B-1----:R-:W1:Y:S02]  /*1430*/  MUFU.RCP R6, R6 ;  /* 0x0000000600067308 */ /* 0x002e640000001000 */
[----:B------:R-:W-:Y:S01]  /*1440*/  IMAD.X R11, RZ, RZ, R11, P0 ;  /* 0x000000ffff0b7224 */ /* 0x000fe200000e060b */
[----:B------:R-:W-:Y:S01]  /*1450*/  SHF.L.U64.HI R229, R50, 0x5, R51 ;  /* 0x0000000532e57819 */ /* 0x000fe20000010233 */
[----:B------:R-:W-:Y:S01]  /*1460*/  IMAD.WIDE.U32 R10, R12, R50, R10 ;  /* 0x000000320c0a7225 */ /* 0x000fe200078e000a */
[----:B------:R-:W-:-:S06]  /*1470*/  ULEA UR6, UR6, UR7, 0x18 ;  /* 0x0000000706067291 */ /* 0x000fcc000f8ec0ff */
[----:B------:R-:W-:Y:S01]  /*1480*/  IMAD.U32 R219, RZ, RZ, UR6 ;  /* 0x00000006ffdb7e24 */ /* 0x000fe2000f8e00ff */
[----:B-1----:R-:W-:-:S04]  /*1490*/  IADD3 R6, PT, PT, R6, 0xffffffe, RZ ;  /* 0x0ffffffe06067810 */ /* 0x002fc80007ffe0ff */
[----:B------:R-:W1:Y:S02]  /*14a0*/  F2I.FTZ.U32.TRUNC.NTZ R7, R6 ;  /* 0x0000000600077305 */ /* 0x000e64000021f000 */
[----:B-1----:R-:W-:Y:S02]  /*14b0*/  IADD3 R0, PT, PT, RZ, -R7, RZ ;  /* 0x80000007ff007210 */ /* 0x002fe40007ffe0ff */
[----:B------:R-:W-:-:S03]  /*14c0*/  MOV R6, RZ ;  /* 0x000000ff00067202 */ /* 0x000fc60000000f00 */
[----:B------:R-:W-:-:S04]  /*14d0*/  IMAD R0, R0, R8, RZ ;  /* 0x0000000800007224 */ /* 0x000fc800078e02ff */
[----:B------:R-:W-:Y:S01]  /*14e0*/  IMAD.HI.U32 R7, R7, R0, R6 ;  /* 0x0000000007077227 */ /* 0x000fe200078e0006 */
[----:B------:R-:W-:-:S04]  /*14f0*/  IADD3 R0, PT, PT, RZ, -R9, RZ ;  /* 0x80000009ff007210 */ /* 0x000fc80007ffe0ff */
[----:B------:R-:W-:Y:S01]  /*1500*/  MOV R6, R0 ;  /* 0x0000000000067202 */ /* 0x000fe20000000f00 */
[----:B------:R-:W-:Y:S01]  /*1510*/  IMAD.HI.U32 R0, R7, R21, RZ ;  /* 0x0000001507007227 */ /* 0x000fe200078e00ff */
[----:B------:R-:W-:-:S03]  /*1520*/  LOP3.LUT R7, R23, R13, RZ, 0x3c, !PT ;  /* 0x0000000d17077212 */ /* 0x000fc600078e3cff */
[----:B------:R-:W-:Y:S01]  /*1530*/  IMAD R6, R0, R6, R21 ;  /* 0x0000000600067224 */ /* 0x000fe200078e0215 */
[----:B------:R-:W-:Y:S02]  /*1540*/  ISETP.GE.AND P0, PT, R7, RZ, PT ;  /* 0x000000ff0700720c */ /* 0x000fe40003f06270 */
[----:B------:R-:W-:Y:S02]  /*1550*/  MOV R7, RZ ;  /* 0x000000ff00077202 */ /* 0x000fe40000000f00 */
[----:B------:R-:W-:-:S13]  /*1560*/  ISETP.GT.U32.AND P1, PT, R8, R6, PT ;  /* 0x000000060800720c */ /* 0x000fda0003f24070 */
[-C--:B------:R-:W-:Y:S02]  /*1570*/  @!P1 IADD3 R6, PT, PT, R6, -R8.reuse, RZ ;  /* 0x8000000806069210 */ /* 0x080fe40007ffe0ff */
[----:B------:R-:W-:Y:S02]  /*1580*/  @!P1 IADD3 R0, PT, PT, R0, 0x1, RZ ;  /* 0x0000000100009810 */ /* 0x000fe40007ffe0ff */
[----:B------:R-:W-:Y:S01]  /*1590*/  ISETP.GE.U32.AND P2, PT, R6, R8, PT ;  /* 0x000000080600720c */ /* 0x000fe20003f46070 */
[----:B------:R-:W-:Y:S01]  /*15a0*/  IMAD R6, R20, R50, RZ ;  /* 0x0000003214067224 */ /* 0x000fe200078e02ff */
[----:B------:R-:W-:Y:S02]  /*15b0*/  ISETP.NE.AND P1, PT, R13, RZ, PT ;  /* 0x000000ff0d00720c */ /* 0x000fe40003f25270 */
[----:B------:R-:W-:Y:S01]  /*15c0*/  LOP3.LUT R8, R227, 0x1c0, RZ, 0xc0, !PT ;  /* 0x000001c0e3087812 */ /* 0x000fe200078ec0ff */
[----:B------:R-:W-:Y:S01]  /*15d0*/  IMAD R9, R12, R51, R6 ;  /* 0x000000330c097224 */ /* 0x000fe200078e0206 */
[----:B------:R-:W-:-:S02]  /*15e0*/  MOV R6, R220 ;  /* 0x000000dc00067202 */ /* 0x000fc40000000f00 */
[----:B------:R-:W-:Y:S02]  /*15f0*/  LOP3.LUT R8, R8, 0x38, R224, 0xf8, !PT ;  /* 0x0000003808087812 */ /* 0x000fe400078ef8e0 */
[----:B------:R-:W-:Y:S02]  /*1600*/  IADD3 R11, PT, PT, R11, R9, RZ ;  /* 0x000000090b0b7210 */ /* 0x000fe40007ffe0ff */
[----:B------:R-:W-:Y:S02]  /*1610*/  LOP3.LUT R8, R8, R220, RZ, 0x3c, !PT ;  /* 0x000000dc08087212 */ /* 0x000fe400078e3cff */
[----:B------:R-:W-:Y:S02]  /*1620*/  @P2 IADD3 R0, PT, PT, R0, 0x1, RZ ;  /* 0x0000000100002810 */ /* 0x000fe40007ffe0ff */
[----:B------:R-:W-:-:S03]  /*1630*/  LOP3.LUT R227, R8, 0x1e00, R227, 0xf8, !PT ;  /* 0x00001e0008e37812 */ /* 0x000fc600078ef8e3 */
[----:B------:R-:W-:Y:S01]  /*1640*/  @!P0 IMAD.MOV R0, RZ, RZ, -R0 ;  /* 0x000000ffff008224 */ /* 0x000fe200078e0a00 */
[----:B------:R-:W-:Y:S02]  /*1650*/  @!P1 LOP3.LUT R0, RZ, R13, RZ, 0x33, !PT ;  /* 0x0000000dff009212 */ /* 0x000fe400078e33ff */
[----:B------:R-:W-:Y:S01]  /*1660*/  LEA R227, R227, R219, 0x1 ;  /* 0x000000dbe3e37211 */ /* 0x000fe200078e08ff */
[-C--:B--2---:R-:W-:Y:S01]  /*1670*/  IMAD R12, R15, R30.reuse, RZ ;  /* 0x0000001e0f0c7224 */ /* 0x084fe200078e02ff */
[----:B------:R-:W-:Y:S01]  /*1680*/  MOV R15, RZ ;  /* 0x000000ff000f7202 */ /* 0x000fe20000000f00 */
[----:B------:R-:W-:Y:S01]  /*1690*/  IMAD.WIDE.U32 R6, R14, R30, R6 ;  /* 0x0000001e0e067225 */ /* 0x000fe200078e0006 */
[----:B------:R-:W-:-:S03]  /*16a0*/  SHF.R.U32.HI R14, RZ, 0x3, R224 ;  /* 0x00000003ff0e7819 */ /* 0x000fc600000116e0 */
[----:B---3--:R-:W-:Y:S01]  /*16b0*/  IMAD R30, R19, R23, RZ ;  /* 0x00000017131e7224 */ /* 0x008fe200078e02ff */
[----:B------:R-:W-:Y:S01]  /*16c0*/  IADD3 R7, PT, PT, R7, R12, RZ ;  /* 0x0000000c07077210 */ /* 0x000fe20007ffe0ff */
[----:B------:R-:W-:Y:S01]  /*16d0*/  IMAD.WIDE.U32 R20, R22, 0x40, R14 ;  /* 0x0000004016147825 */ /* 0x000fe200078e000e */
[C---:B----4-:R-:W-:Y:S02]  /*16e0*/  SHF.L.U64.HI R13, R2.reuse, 0x5, R3 ;  /* 0x00000005020d7819 */ /* 0x050fe40000010203 */
[----:B------:R-:W-:Y:S01]  /*16f0*/  SHF.L.U32 R12, R2, 0x5, RZ ;  /* 0x00000005020c7819 */ /* 0x000fe200000006ff */
[----:B------:R-:W-:Y:S01]  /*1700*/  IMAD.WIDE.U32 R18, R23, R18, R6 ;  /* 0x0000001217127225 */ /* 0x000fe200078e0006 */
[----:B------:R-:W-:Y:S02]  /*1710*/  IADD3 R6, P0, PT, R220, R16, RZ ;  /* 0x00000010dc067210 */ /* 0x000fe40007f1e0ff */
[C---:B------:R-:W-:Y:S01]  /*1720*/  SHF.L.U64.HI R9, R2.reuse, 0x4, R3 ;  /* 0x0000000402097819 */ /* 0x040fe20000010203 */
[----:B------:R-:W-:Y:S01]  /*1730*/  IMAD R15, R85, R14, RZ ;  /* 0x0000000e550f7224 */ /* 0x000fe200078e02ff */
[----:B------:R-:W-:Y:S01]  /*1740*/  IADD3.X R7, PT, PT, RZ, R17, RZ, P0, !PT ;  /* 0x00000011ff077210 */ /* 0x000fe200007fe4ff */
[----:B------:R-:W-:Y:S01]  /*1750*/  IMAD R21, R21, R2, RZ ;  /* 0x0000000215157224 */ /* 0x000fe200078e02ff */
[----:B------:R-:W-:Y:S01]  /*1760*/  SHF.L.U32 R8, R2, 0x4, RZ ;  /* 0x0000000402087819 */ /* 0x000fe200000006ff */
[----:B------:R-:W-:-:S04]  /*1770*/  IMAD.WIDE.U32 R22, R0, R26, R10 ;  /* 0x0000001a00167225 */ /* 0x000fc800078e000a */
[----:B------:R-:W-:-:S04]  /*1780*/  IMAD.WIDE.U32 R6, R14, R84, R6 ;  /* 0x000000540e067225 */ /* 0x000fc800078e0006 */
[----:B------:R-:W-:Y:S01]  /*1790*/  IMAD.WIDE.U32 R10, R2, R20, R12 ;  /* 0x00000014020a7225 */ /* 0x000fe200078e000c */
[----:B------:R-:W-:Y:S02]  /*17a0*/  IADD3 R15, PT, PT, R7, R15, RZ ;  /* 0x0000000f070f7210 */ /* 0x000fe40007ffe0ff */
[----:B------:R-:W-:Y:S01]  /*17b0*/  SHF.R.S32.HI R7, RZ, 0x1f, R0 ;  /* 0x0000001fff077819 */ /* 0x000fe20000011400 */
[----:B------:R-:W-:Y:S01]  /*17c0*/  IMAD R0, R27, R0, RZ ;  /* 0x000000001b007224 */ /* 0x000fe200078e02ff */
[----:B------:R-:W-:Y:S01]  /*17d0*/  LEA R31, P0, R6, R24, 0x1 ;  /* 0x00000018061f7211 */ /* 0x000fe200078008ff */
[-C--:B------:R-:W-:Y:S02]  /*17e0*/  IMAD R12, R3, R20.reuse, R21 ;  /* 0x00000014030c7224 */ /* 0x080fe400078e0215 */
[----:B------:R-:W-:Y:S01]  /*17f0*/  IMAD.WIDE.U32 R16, R2, R20, R8 ;  /* 0x0000001402107225 */ /* 0x000fe200078e0008 */
[----:B------:R-:W-:Y:S01]  /*1800*/  LEA.HI.X R15, R6, R25, R15, 0x1, P0 ;  /* 0x00000019060f7211 */ /* 0x000fe200000f0c0f */
[----:B------:R-:W-:Y:S01]  /*1810*/  STL [R1+0xc], R31 ;  /* 0x00000c1f01007387 */ /* 0x000fe20000100800 */
[----:B------:R-:W-:Y:S01]  /*1820*/  MOV R6, R18 ;  /* 0x0000001200067202 */ /* 0x000fe20000000f00 */
[----:B------:R-:W-:Y:S01]  /*1830*/  IMAD R26, R7, R26, R0 ;  /* 0x0000001a071a7224 */ /* 0x000fe200078e0200 */
[----:B------:R-:W-:Y:S01]  /*1840*/  IADD3 R0, PT, PT, R12, R11, RZ ;  /* 0x0000000b0c007210 */ /* 0x000fe20007ffe0ff */
[----:B------:R1:W-:Y:S01]  /*1850*/  STL [R1+0x8], R15 ;  /* 0x0000080f01007387 */ /* 0x0003e20000100800 */
[----:B------:R-:W-:Y:S01]  /*1860*/  IADD3 R7, PT, PT, R19, R30, RZ ;  /* 0x0000001e13077210 */ /* 0x000fe20007ffe0ff */
[----:B------:R-:W-:Y:S01]  /*1870*/  IMAD.MOV.U32 R232, RZ, RZ, R15 ;  /* 0x000000ffffe87224 */ /* 0x000fe200078e000f */
[----:B------:R-:W-:-:S02]  /*1880*/  IADD3 R11, P1, P0, R18, R10, R8 ;  /* 0x0000000a120b7210 */ /* 0x000fc4000783e008 */
[----:B------:R-:W-:Y:S01]  /*1890*/  IADD3 R13, P3, PT, R18, R16, RZ ;  /* 0x00000010120d7210 */ /* 0x000fe20007f7e0ff */
[----:B------:R-:W-:Y:S01]  /*18a0*/  IMAD.WIDE.U32 R2, R2, R20, R6 ;  /* 0x0000001402027225 */ /* 0x000fe200078e0006 */
[----:B------:R-:W-:Y:S02]  /*18b0*/  IADD3 R10, P2, PT, R18, R10, RZ ;  /* 0x0000000a120a7210 */ /* 0x000fe40007f5e0ff */
[C---:B------:R-:W-:Y:S02]  /*18c0*/  IADD3.X R17, PT, PT, R7.reuse, R12, R17, P3, !PT ;  /* 0x0000000c07117210 */ /* 0x040fe40001ffe411 */
[----:B------:R-:W-:Y:S02]  /*18d0*/  MOV R231, R31 ;  /* 0x0000001f00e77202 */ /* 0x000fe40000000f00 */
[----:B-1----:R-:W-:Y:S02]  /*18e0*/  IADD3.X R15, PT, PT, R7, R0, R9, P1, P0 ;  /* 0x00000000070f7210 */ /* 0x002fe40000fe0409 */
[----:B------:R-:W-:-:S02]  /*18f0*/  LEA R18, P1, R13, R4, 0x1 ;  /* 0x000000040d127211 */ /* 0x000fc400078208ff */
[----:B------:R-:W-:Y:S02]  /*1900*/  IADD3.X R0, PT, PT, R0, R7, RZ, P2, !PT ;  /* 0x0000000700007210 */ /* 0x000fe400017fe4ff */
[C---:B------:R-:W-:Y:S02]  /*1910*/  LEA R16, P0, R10.reuse, R4, 0x1 ;  /* 0x000000040a107211 */ /* 0x040fe400078008ff */
[-C--:B------:R-:W-:Y:S02]  /*1920*/  LEA.HI.X R19, R13, R5.reuse, R17, 0x1, P1 ;  /* 0x000000050d137211 */ /* 0x080fe400008f0c11 */
[----:B------:R-:W-:Y:S02]  /*1930*/  LEA.HI.X R17, R10, R5, R0, 0x1, P0 ;  /* 0x000000050a117211 */ /* 0x000fe400000f0c00 */
[----:B------:R-:W-:Y:S02]  /*1940*/  IADD3 R8, P0, PT, R228, R231, RZ ;  /* 0x000000e7e4087210 */ /* 0x000fe40007f1e0ff */
[----:B------:R-:W-:-:S02]  /*1950*/  IADD3 R0, PT, PT, R3, R12, RZ ;  /* 0x0000000c03007210 */ /* 0x000fc40007ffe0ff */
[----:B------:R-:W-:Y:S02]  /*1960*/  LEA R12, P1, R2, R4, 0x1 ;  /* 0x00000004020c7211 */ /* 0x000fe400078208ff */
[----:B------:R-:W-:Y:S02]  /*1970*/  IADD3.X R9, PT, PT, R226, R232, RZ, P0, !PT ;  /* 0x000000e8e2097210 */ /* 0x000fe400007fe4ff */
[----:B------:R-:W-:Y:S02]  /*1980*/  IADD3 R6, P0, PT, R8, R228, RZ ;  /* 0x000000e408067210 */ /* 0x000fe40007f1e0ff */
[----:B------:R-:W-:Y:S01]  /*1990*/  LEA.HI.X R13, R2, R5, R0, 0x1, P1 ;  /* 0x00000005020d7211 */ /* 0x000fe200008f0c00 */
[----:B------:R-:W-:Y:S01]  /*19a0*/  IMAD R0, R51, R14, RZ ;  /* 0x0000000e33007224 */ /* 0x000fe200078e02ff */
[----:B------:R-:W-:Y:S02]  /*19b0*/  LEA R10, P1, R11, R4, 0x1 ;  /* 0x000000040b0a7211 */ /* 0x000fe400078208ff */
[----:B------:R-:W-:Y:S01]  /*19c0*/  IADD3.X R7, PT, PT, R9, R226, RZ, P0, !PT ;  /* 0x000000e209077210 */ /* 0x000fe200007fe4ff */
[----:B------:R-:W-:Y:S01]  /*19d0*/  @!PT LDS RZ, [RZ] ;  /* 0x00000000fffff984 */ /* 0x000fe20000000800 */
[----:B------:R-:W-:Y:S01]  /*19e0*/  @!PT LDS RZ, [RZ] ;  /* 0x00000000fffff984 */ /* 0x000fe20000000800 */
[----:B------:R-:W-:Y:S01]  /*19f0*/  @!PT LDS RZ, [RZ] ;  /* 0x00000000fffff984 */ /* 0x000fe20000000800 */
[----:B------:R1:W-:Y:S01]  /*1a00*/  LDGSTS.E.BYPASS.LTC128B.128 [R227], desc[UR4][R12.64] ;  /* 0x000000000ce37fae */ /* 0x0003e2000b981a04 */
[----:B------:R-:W-:-:S02]  /*1a10*/  IADD3 R4, P0, PT, R6, R228, RZ ;  /* 0x000000e406047210 */ /* 0x000fc40007f1e0ff */
[----:B------:R-:W-:Y:S01]  /*1a20*/  LEA.HI.X R11, R11, R5, R15, 0x1, P1 ;  /* 0x000000050b0b7211 */ /* 0x000fe200008f0c0f */
[----:B------:R-:W-:Y:S01]  /*1a30*/  LDGSTS.E.BYPASS.LTC128B.128 [R227+0x800], desc[UR4][R18.64] ;  /* 0x0080000012e37fae */ /* 0x000fe2000b981a04 */
[----:B------:R-:W-:Y:S02]  /*1a40*/  IADD3.X R5, PT, PT, R7, R226, RZ, P0, !PT ;  /* 0x000000e207057210 */ /* 0x000fe400007fe4ff */
[-C--:B------:R-:W-:Y:S01]  /*1a50*/  IADD3 R2, P0, PT, R4, R228.reuse, RZ ;  /* 0x000000e404027210 */ /* 0x080fe20007f1e0ff */
[----:B------:R-:W-:Y:S04]  /*1a60*/  LDGSTS.E.BYPASS.LTC128B.128 [R227+0x1000], desc[UR4][R16.64] ;  /* 0x0100000010e37fae */ /* 0x000fe8000b981a04 */
[----:B------:R2:W-:Y:S01]  /*1a70*/  LDGSTS.E.BYPASS.LTC128B.128 [R227+0x1800], desc[UR4][R10.64] ;  /* 0x018000000ae37fae */ /* 0x0005e2000b981a04 */
[----:B------:R-:W-:Y:S01]  /*1a80*/  IMAD.X R3, R5, 0x1, R226, P0 ;  /* 0x0000000105037824 */ /* 0x000fe200000e06e2 */
[----:B-1----:R-:W-:-:S04]  /*1a90*/  IADD3 R12, P0, PT, R2, R228, RZ ;  /* 0x000000e4020c7210 */ /* 0x002fc80007f1e0ff */
[----:B------:R-:W-:Y:S02]  /*1aa0*/  IADD3.X R13, PT, PT, R3, R226, RZ, P0, !PT ;  /* 0x000000e2030d7210 */ /* 0x000fe400007fe4ff */
[----:B--2---:R-:W-:Y:S02]  /*1ab0*/  MOV R10, R231 ;  /* 0x000000e7000a7202 */ /* 0x004fe40000000f00 */
[----:B------:R-:W-:-:S05]  /*1ac0*/  MOV R11, R232 ;  /* 0x000000e8000b7202 */ /* 0x000fca0000000f00 */
[----:B------:R1:W-:Y:S04]  /*1ad0*/  LDGSTS.E.BYPASS.LTC128B.128 [R227+0x2000], desc[UR4][R10.64] ;  /* 0x020000000ae37fae */ /* 0x0003e8000b981a04 */
[----:B------:R2:W-:Y:S04]  /*1ae0*/  LDGSTS.E.BYPASS.LTC128B.128 [R227+0x2800], desc[UR4][R8.64] ;  /* 0x0280000008e37fae */ /* 0x0005e8000b981a04 */
[----:B------:R3:W-:Y:S04]  /*1af0*/  LDGSTS.E.BYPASS.LTC128B.128 [R227+0x3000], desc[UR4][R6.64] ;  /* 0x0300000006e37fae */ /* 0x0007e8000b981a04 */
[----:B------:R4:W-:Y:S04]  /*1b00*/  LDGSTS.E.BYPASS.LTC128B.128 [R227+0x3800], desc[UR4][R4.64] ;  /* 0x0380000004e37fae */ /* 0x0009e8000b981a04 */
[----:B------:R4:W-:Y:S04]  /*1b10*/  LDGSTS.E.BYPASS.LTC128B.128 [R227+0x4000], desc[UR4][R2.64] ;  /* 0x0400000002e37fae */ /* 0x0009e8000b981a04 */
[----:B------:R-:W-:Y:S01]  /*1b20*/  LDGSTS.E.BYPASS.LTC128B.128 [R227+0x4800], desc[UR4][R12.64] ;  /* 0x048000000ce37fae */ /* 0x000fe2000b981a04 */
[----:B-1----:R-:W-:-:S04]  /*1b30*/  IADD3 R10, P0, PT, R12, R228, RZ ;  /* 0x000000e40c0a7210 */ /* 0x002fc80007f1e0ff */
[----:B------:R-:W-:Y:S02]  /*1b40*/  IADD3.X R11, PT, PT, R13, R226, RZ, P0, !PT ;  /* 0x000000e20d0b7210 */ /* 0x000fe400007fe4ff */
[----:B--2---:R-:W-:Y:S02]  /*1b50*/  IADD3 R8, P0, PT, R10, R228, RZ ;  /* 0x000000e40a087210 */ /* 0x004fe40007f1e0ff */
[----:B---3--:R-:W-:Y:S01]  /*1b60*/  IADD3 R7, PT, PT, R23, R26, RZ ;  /* 0x0000001a17077210 */ /* 0x008fe20007ffe0ff */
[----:B------:R-:W-:Y:S01]  /*1b70*/  LDGSTS.E.BYPASS.LTC128B.128 [R227+0x5000], desc[UR4][R10.64] ;  /* 0x050000000ae37fae */ /* 0x000fe2000b981a04 */
[----:B------:R-:W-:Y:S02]  /*1b80*/  MOV R6, R22 ;  /* 0x0000001600067202 */ /* 0x000fe40000000f00 */
[----:B------:R-:W-:Y:S02]  /*1b90*/  IADD3.X R9, PT, PT, R11, R226, RZ, P0, !PT ;  /* 0x000000e20b097210 */ /* 0x000fe400007fe4ff */
[----:B----4-:R-:W-:Y:S01]  /*1ba0*/  IADD3 R4, P0, PT, R8, R228, RZ ;  /* 0x000000e408047210 */ /* 0x010fe20007f1e0ff */
[----:B------:R-:W-:-:S02]  /*1bb0*/  IMAD.WIDE.U32 R2, R14, R50, R6 ;  /* 0x000000320e027225 */ /* 0x000fc400078e0006 */
[----:B------:R1:W-:Y:S01]  /*1bc0*/  LDGSTS.E.BYPASS.LTC128B.128 [R227+0x5800], desc[UR4][R8.64] ;  /* 0x0580000008e37fae */ /* 0x0003e2000b981a04 */
[----:B------:R-:W-:Y:S02]  /*1bd0*/  IADD3.X R5, PT, PT, R9, R226, RZ, P0, !PT ;  /* 0x000000e209057210 */ /* 0x000fe400007fe4ff */
[----:B------:R-:W-:Y:S02]  /*1be0*/  IADD3 R6, P0, PT, R4, R228, RZ ;  /* 0x000000e404067210 */ /* 0x000fe40007f1e0ff */
[----:B------:R-:W-:Y:S01]  /*1bf0*/  IADD3 R0, PT, PT, R3, R0, RZ ;  /* 0x0000000003007210 */ /* 0x000fe20007ffe0ff */
[----:B------:R-:W-:Y:S01]  /*1c00*/  LDGSTS.E.BYPASS.LTC128B.128 [R227+0x6000], desc[UR4][R4.64] ;  /* 0x0600000004e37fae */ /* 0x000fe2000b981a04 */
[----:B------:R-:W-:Y:S01]  /*1c10*/  LEA R24, P1, R2, R28, 0x1 ;  /* 0x0000001c02187211 */ /* 0x000fe200078208ff */
[----:B------:R-:W-:-:S03]  /*1c20*/  IMAD.X R7, R5, 0x1, R226, P0 ;  /* 0x0000000105077824 */ /* 0x000fc600000e06e2 */
[----:B------:R-:W-:Y:S01]  /*1c30*/  LEA.HI.X R25, R2, R29, R0, 0x1, P1 ;  /* 0x0000001d02197211 */ /* 0x000fe200008f0c00 */
[----:B------:R-:W-:Y:S01]  /*1c40*/  IMAD.MOV.U32 R22, RZ, RZ, R24 ;  /* 0x000000ffff167224 */ /* 0x000fe200078e0018 */
[----:B------:R-:W-:Y:S01]  /*1c50*/  IADD3 R2, P0, PT, R6, R228, RZ ;  /* 0x000000e406027210 */ /* 0x000fe20007f1e0ff */
[----:B------:R2:W-:Y:S01]  /*1c60*/  LDGSTS.E.BYPASS.LTC128B.128 [R227+0x6800], desc[UR4][R6.64] ;  /* 0x0680000006e37fae */ /* 0x0005e2000b981a04 */
[----:B------:R-:W-:Y:S02]  /*1c70*/  MOV R23, R25 ;  /* 0x0000001900177202 */ /* 0x000fe40000000f00 */
[----:B------:R-:W-:Y:S01]  /*1c80*/  IADD3.X R3, PT, PT, R7, R226, RZ, P0, !PT ;  /* 0x000000e207037210 */ /* 0x000fe200007fe4ff */
[----:B------:R3:W-:Y:S04]  /*1c90*/  STL [R1+0x14], R24 ;  /* 0x0000141801007387 */ /* 0x0007e80000100800 */
[----:B------:R4:W-:Y:S01]  /*1ca0*/  LDGSTS.E.BYPASS.LTC128B.128 [R227+0x7000], desc[UR4][R2.64] ;  /* 0x0700000002e37fae */ /* 0x0009e2000b981a04 */
[----:B------:R-:W-:-:S02]  /*1cb0*/  SHF.R.U32.HI R222, RZ, 0x1, R224 ;  /* 0x00000001ffde7819 */ /* 0x000fc400000116e0 */
[----:B------:R-:W-:Y:S01]  /*1cc0*/  SHF.L.U32 R148, R224, 0x6, RZ ;  /* 0x00000006e0947819 */ /* 0x000fe200000006ff */
[----:B------:R3:W-:Y:S01]  /*1cd0*/  STL [R1+0x10], R25 ;  /* 0x0000101901007387 */ /* 0x0007e20000100800 */
[----:B-1----:R-:W-:-:S04]  /*1ce0*/  IADD3 R8, P0, PT, R2, R228, RZ ;  /* 0x000000e402087210 */ /* 0x002fc80007f1e0ff */
[----:B------:R-:W-:Y:S02]  /*1cf0*/  IADD3.X R9, PT, PT, R3, R226, RZ, P0, !PT ;  /* 0x000000e203097210 */ /* 0x000fe400007fe4ff */
[----:B------:R-:W-:-:S03]  /*1d00*/  IADD3 R14, P0, PT, R230, R24, RZ ;  /* 0x00000018e60e7210 */ /* 0x000fc60007f1e0ff */
[----:B------:R1:W-:Y:S01]  /*1d10*/  LDGSTS.E.BYPASS.LTC128B.128 [R227+0x7800], desc[UR4][R8.64] ;  /* 0x0780000008e37fae */ /* 0x0003e2000b981a04 */
[----:B------:R-:W-:Y:S02]  /*1d20*/  IADD3.X R15, PT, PT, R229, R25, RZ, P0, !PT ;  /* 0x00000019e50f7210 */ /* 0x000fe400007fe4ff */
[----:B------:R-:W-:Y:S02]  /*1d30*/  IADD3 R20, P0, PT, R14, R230, RZ ;  /* 0x000000e60e147210 */ /* 0x000fe40007f1e0ff */
[----:B--2---:R-:W-:Y:S02]  /*1d40*/  IADD3 R6, P1, PT, R8, R228, RZ ;  /* 0x000000e408067210 */ /* 0x004fe40007f3e0ff */
[----:B------:R-:W-:Y:S02]  /*1d50*/  IADD3.X R21, PT, PT, R15, R229, RZ, P0, !PT ;  /* 0x000000e50f157210 */ /* 0x000fe400007fe4ff */
[----:B------:R-:W-:Y:S02]  /*1d60*/  IADD3.X R7, PT, PT, R9, R226, RZ, P1, !PT ;  /* 0x000000e209077210 */ /* 0x000fe40000ffe4ff */
[----:B------:R-:W-:-:S03]  /*1d70*/  IADD3 R4, P1, PT, R6, R228, RZ ;  /* 0x000000e406047210 */ /* 0x000fc60007f3e0ff */
[----:B------:R2:W-:Y:S01]  /*1d80*/  LDGSTS.E.BYPASS.LTC128B.128 [R227+0x8000], desc[UR4][R6.64] ;  /* 0x0800000006e37fae */ /* 0x0005e2000b981a04 */
[----:B------:R-:W-:Y:S02]  /*1d90*/  IADD3.X R5, PT, PT, R7, R226, RZ, P1, !PT ;  /* 0x000000e207057210 */ /* 0x000fe40000ffe4ff */
[----:B----4-:R-:W-:-:S03]  /*1da0*/  IADD3 R2, P1, PT, R4, R228, RZ ;  /* 0x000000e404027210 */ /* 0x010fc60007f3e0ff */
[----:B------:R4:W-:Y:S02]  /*1db0*/  LDGSTS.E.BYPASS.LTC128B.128 [R227+0x8800], desc[UR4][R4.64] ;  /* 0x0880000004e37fae */ /* 0x0009e4000b981a04 */
[----:B------:R-:W-:Y:S01]  /*1dc0*/  IMAD.X R3, R5, 0x1, R226, P1 ;  /* 0x0000000105037824 */ /* 0x000fe200008e06e2 */
[----:B------:R-:W-:-:S04]  /*1dd0*/  IADD3 R10, P1, PT, R2, R228, RZ ;  /* 0x000000e4020a7210 */ /* 0x000fc80007f3e0ff */
[----:B------:R-:W-:Y:S01]  /*1de0*/  IADD3.X R11, PT, PT, R3, R226, RZ, P1, !PT ;  /* 0x000000e2030b7210 */ /* 0x000fe20000ffe4ff */
[----:B------:R3:W-:Y:S01]  /*1df0*/  LDGSTS.E.BYPASS.LTC128B.128 [R227+0x9000], desc[UR4][R2.64] ;  /* 0x0900000002e37fae */ /* 0x0007e2000b981a04 */
[----:B-1----:R-:W-:-:S03]  /*1e00*/  IADD3 R8, P0, PT, R20, R230, RZ ;  /* 0x000000e614087210 */ /* 0x002fc60007f1e0ff */
[----:B------:R1:W-:Y:S01]  /*1e10*/  LDGSTS.E.BYPASS.LTC128B.128 [R227+0x9800], desc[UR4][R10.64] ;  /* 0x098000000ae37fae */ /* 0x0003e2000b981a04 */
[-C--:B------:R-:W-:Y:S02]  /*1e20*/  IADD3.X R9, PT, PT, R21, R229.reuse, RZ, P0, !PT ;  /* 0x000000e515097210 */ /* 0x080fe400007fe4ff */
[-C--:B------:R-:W-:Y:S01]  /*1e30*/  IADD3 R18, P0, PT, R8, R230.reuse, RZ ;  /* 0x000000e608127210 */ /* 0x080fe20007f1e0ff */
[----:B------:R-:W0:Y:S03]  /*1e40*/  LDGDEPBAR ;  /* 0x00000000000079af */ /* 0x000e260000000000 */
[----:B------:R-:W-:Y:S02]  /*1e50*/  IADD3.X R19, PT, PT, R9, R229, RZ, P0, !PT ;  /* 0x000000e509137210 */ /* 0x000fe400007fe4ff */
[----:B--2---:R-:W-:-:S04]  /*1e60*/  IADD3 R6, P0, PT, R18, R230, RZ ;  /* 0x000000e612067210 */ /* 0x004fc80007f1e0ff */
[----:B------:R-:W-:Y:S02]  /*1e70*/  IADD3.X R7, PT, PT, R19, R229, RZ, P0, !PT ;  /* 0x000000e513077210 */ /* 0x000fe400007fe4ff */
[----:B----4-:R-:W-:-:S04]  /*1e80*/  IADD3 R4, P0, PT, R6, R230, RZ ;  /* 0x000000e606047210 */ /* 0x010fc80007f1e0ff */
[----:B------:R-:W-:Y:S02]  /*1e90*/  IADD3.X R5, PT, PT, R7, R229, RZ, P0, !PT ;  /* 0x000000e507057210 */ /* 0x000fe400007fe4ff */
[----:B---3--:R-:W-:-:S04]  /*1ea0*/  IADD3 R2, P0, PT, R4, R230, RZ ;  /* 0x000000e604027210 */ /* 0x008fc80007f1e0ff */
[----:B------:R-:W-:Y:S01]  /*1eb0*/  IADD3.X R3, PT, PT, R5, R229, RZ, P0, !PT ;  /* 0x000000e505037210 */ /* 0x000fe200007fe4ff */
[----:B-1----:R-:W-:-:S08]  /*1ec0*/  DEPBAR.LE SB0, 0x0 ;  /* 0x000080000000791a */ /* 0x002fd00000000000 */
[----:B------:R-:W-:Y:S05]  /*1ed0*/  WARPSYNC.ALL ;  /* 0x0000000000007948 */ /* 0x000fea0003800000 */
[----:B------:R-:W-:Y:S01]  /*1ee0*/  BAR.SYNC.DEFER_BLOCKING 0x0 ;  /* 0x0000000000007b1d */ /* 0x000fe20000010000 */
[----:B------:R-:W-:-:S04]  /*1ef0*/  IADD3 R12, P0, PT, R2, R230, RZ ;  /* 0x000000e6020c7210 */ /* 0x000fc80007f1e0ff */
[----:B------:R-:W-:Y:S02]  /*1f00*/  IADD3.X R13, PT, PT, R3, R229, RZ, P0, !PT ;  /* 0x000000e5030d7210 */ /* 0x000fe400007fe4ff */
[----:B------:R-:W-:-:S04]  /*1f10*/  IADD3 R10, P0, PT, R12, R230, RZ ;  /* 0x000000e60c0a7210 */ /* 0x000fc80007f1e0ff */
[----:B------:R-:W-:Y:S02]  /*1f20*/  IADD3.X R11, PT, PT, R13, R229, RZ, P0, !PT ;  /* 0x000000e50d0b7210 */ /* 0x000fe400007fe4ff */
[----:B------:R-:W-:-:S04]  /*1f30*/  IADD3 R16, P0, PT, R10, R230, RZ ;  /* 0x000000e60a107210 */ /* 0x000fc80007f1e0ff */
[----:B------:R-:W-:Y:S01]  /*1f40*/  IADD3.X R17, PT, PT, R11, R229, RZ, P0, !PT ;  /* 0x000000e50b117210 */ /* 0x000fe200007fe4ff */
[----:B------:R-:W-:Y:S01]  /*1f50*/  @!PT LDS RZ, [RZ] ;  /* 0x00000000fffff984 */ /* 0x000fe20000000800 */
[----:B------:R-:W-:Y:S01]  /*1f60*/  @!PT LDS RZ, [RZ] ;  /* 0x00000000fffff984 */ /* 0x000fe20000000800 */
[----:B------:R-:W-:Y:S01]  /*1f70*/  @!PT LDS RZ, [RZ] ;  /* 0x00000000fffff984 */ /* 0x000fe20000000800 */
[----:B------:R-:W-:Y:S04]  /*1f80*/  LDGSTS.E.BYPASS.LTC128B.128 [R227+0xa000], desc[UR4][R22.64] ;  /* 0x0a00000016e37fae */ /* 0x000fe8000b981a04 */
[----:B------:R1:W-:Y:S04]  /*1f90*/  LDGSTS.E.BYPASS.LTC128B.128 [R227+0xa800], desc[UR4][R14.64] ;  /* 0x0a8000000ee37fae */ /* 0x0003e8000b981a04 */
[----:B------:R-:W-:Y:S04]  /*1fa0*/  LDGSTS.E.BYPASS.LTC128B.128 [R227+0xb000], desc[UR4][R20.64] ;  /* 0x0b00000014e37fae */ /* 0x000fe8000b981a04 */
[----:B------:R2:W-:Y:S04]  /*1fb0*/  LDGSTS.E.BYPASS.LTC128B.128 [R227+0xb800], desc[UR4][R8.64] ;  /* 0x0b80000008e37fae */ /* 0x0005e8000b981a04 */
[----:B------:R-:W-:Y:S04]  /*1fc0*/  LDGSTS.E.BYPASS.LTC128B.128 [R227+0xc000], desc[UR4][R18.64] ;  /* 0x0c00000012e37fae */ /* 0x000fe8000b981a04 */
[----:B------:R3:W-:Y:S04]  /*1fd0*/  LDGSTS.E.BYPASS.LTC128B.128 [R227+0xc800], desc[UR4][R6.64] ;  /* 0x0c80000006e37fae */ /* 0x0007e8000b981a04 */
[----:B------:R-:W-:Y:S04]  /*1fe0*/  LDGSTS.E.BYPASS.LTC128B.128 [R227+0xd000], desc[UR4][R4.64] ;  /* 0x0d00000004e37fae */ /* 0x000fe8000b981a04 */
[----:B------:R4:W-:Y:S01]  /*1ff0*/  LDGSTS.E.BYPASS.LTC128B.128 [R227+0xd800], desc[UR4][R2.64] ;  /* 0x0d80000002e37fae */ /* 0x0009e2000b981a04 */
[----:B-1----:R-:W-:-:S03]  /*2000*/  IADD3 R14, P0, PT, R16, R230, RZ ;  /* 0x000000e6100e7210 */ /* 0x002fc60007f1e0ff */
[----:B------:R-:W-:Y:S01]  /*2010*/  LDGSTS.E.BYPASS.LTC128B.128 [R227+0xe000], desc[UR4][R12.64] ;  /* 0x0e0000000ce37fae */ /* 0x000fe2000b981a04 */
[----:B------:R-:W-:-:S03]  /*2020*/  IADD3.X R15, PT, PT, R17, R229, RZ, P0, !PT ;  /* 0x000000e5110f7210 */ /* 0x000fc600007fe4ff */
[----:B------:R-:W-:Y:S01]  /*2030*/  LDGSTS.E.BYPASS.LTC128B.128 [R227+0xe800], desc[UR4][R10.64] ;  /* 0x0e8000000ae37fae */ /* 0x000fe2000b981a04 */
[----:B--2---:R-:W-:-:S03]  /*2040*/  IADD3 R8, P0, PT, R14, R230, RZ ;  /* 0x000000e60e087210 */ /* 0x004fc60007f1e0ff */
[----:B------:R-:W-:Y:S01]  /*2050*/  LDGSTS.E.BYPASS.LTC128B.128 [R227+0xf000], desc[UR4][R16.64] ;  /* 0x0f00000010e37fae */ /* 0x000fe2000b981a04 */
[----:B------:R-:W-:-:S03]  /*2060*/  IADD3.X R9, PT, PT, R15, R229, RZ, P0, !PT ;  /* 0x000000e50f097210 */ /* 0x000fc600007fe4ff */
[----:B------:R-:W-:Y:S01]  /*2070*/  LDGSTS.E.BYPASS.LTC128B.128 [R227+0xf800], desc[UR4][R14.64] ;  /* 0x0f8000000ee37fae */ /* 0x000fe2000b981a04 */
[----:B---3--:R-:W-:-:S03]  /*2080*/  IADD3 R6, P0, PT, R8, R230, RZ ;  /* 0x000000e608067210 */ /* 0x008fc60007f1e0ff */
[----:B------:R-:W-:Y:S01]  /*2090*/  LDGSTS.E.BYPASS.LTC128B.128 [R227+0x10000], desc[UR4][R8.64] ;  /* 0x1000000008e37fae */ /* 0x000fe2000b981a04 */
[----:B------:R-:W-:Y:S02]  /*20a0*/  IADD3.X R7, PT, PT, R9, R229, RZ, P0, !PT ;  /* 0x000000e509077210 */ /* 0x000fe400007fe4ff */
[----:B----4-:R-:W-:-:S03]  /*20b0*/  IADD3 R2, P0, PT, R6, R230, RZ ;  /* 0x000000e606027210 */ /* 0x010fc60007f1e0ff */
[----:B------:R-:W-:Y:S01]  /*20c0*/  LDGSTS.E.BYPASS.LTC128B.128 [R227+0x10800], desc[UR4][R6.64] ;  /* 0x1080000006e37fae */ /* 0x000fe2000b981a04 */
[----:B------:R-:W-:Y:S02]  /*20d0*/  IADD3.X R3, PT, PT, R7, R229, RZ, P0, !PT ;  /* 0x000000e507037210 */ /* 0x000fe400007fe4ff */
[----:B------:R-:W-:-:S03]  /*20e0*/  IADD3 R4, P0, PT, R2, R230, RZ ;  /* 0x000000e602047210 */ /* 0x000fc60007f1e0ff */
[----:B------:R1:W-:Y:S02]  /*20f0*/  LDGSTS.E.BYPASS.LTC128B.128 [R227+0x11000], desc[UR4][R2.64] ;  /* 0x1100000002e37fae */ /* 0x0003e4000b981a04 */
[----:B------:R-:W-:-:S05]  /*2100*/  IMAD.X R5, R3, 0x1, R229, P0 ;  /* 0x0000000103057824 */ /* 0x000fca00000e06e5 */
[----:B------:R2:W-:Y:S04]  /*2110*/  LDGSTS.E.BYPASS.LTC128B.128 [R227+0x11800], desc[UR4][R4.64] ;  /* 0x1180000004e37fae */ /* 0x0005e8000b981a04 */
[----:B------:R-:W3:Y:S01]  /*2120*/  LD.E R0, desc[UR4][R48.64+0x18c] ;  /* 0x00018c0430007980 */ /* 0x000ee2000c101900 */
[----:B------:R-:W-:Y:S01]  /*2130*/  SHF.L.U32 R221, R224, 0x5, RZ ;  /* 0x00000005e0dd7819 */ /* 0x000fe200000006ff */
[----:B------:R-:W-:Y:S01]  /*2140*/  BSSY.RECONVERGENT B1, `(.L_x_3786) ;  /* 0x0000274000017945 */ /* 0x000fe20003800200 */
[----:B------:R-:W-:Y:S01]  /*2150*/  LOP3.LUT R21, R148, 0x400, RZ, 0xc0, !PT ;  /* 0x0000040094157812 */ /* 0x000fe200078ec0ff */
[----:B------:R-:W0:Y:S01]  /*2160*/  LDGDEPBAR ;  /* 0x00000000000079af */ /* 0x000e220000000000 */
[----:B------:R-:W-:Y:S02]  /*2170*/  LOP3.LUT R221, R221, 0x7c00, RZ, 0xc0, !PT ;  /* 0x00007c00dddd7812 */ /* 0x000fe400078ec0ff */
[----:B------:R-:W-:-:S02]  /*2180*/  R2P PR, R224, 0x6 ;  /* 0x00000006e0007804 */ /* 0x000fc40000000000 */
[----:B------:R-:W-:Y:S02]  /*2190*/  MOV R86, 0x20 ;  /* 0x0000002000567802 */ /* 0x000fe40000000f00 */
[----:B------:R-:W-:Y:S02]  /*21a0*/  MOV R156, 0x40 ;  /* 0x00000040009c7802 */ /* 0x000fe40000000f00 */
[----:B------:R-:W-:Y:S02]  /*21b0*/  SEL R86, R86, 0xffffffe0, !P1 ;  /* 0xffffffe056567807 */ /* 0x000fe40004800000 */
[----:B------:R-:W-:Y:S02]  /*21c0*/  SEL R156, R156, 0xffffffc0, !P2 ;  /* 0xffffffc09c9c7807 */ /* 0x000fe40005000000 */
[----:B-1----:R-:W-:Y:S02]  /*21d0*/  LOP3.LUT R2, R222, 0x8, RZ, 0xc0, !PT ;  /* 0x00000008de027812 */ /* 0x002fe400078ec0ff */
[----:B------:R-:W-:-:S02]  /*21e0*/  LOP3.LUT R89, R89, R88, RZ, 0x3c, !PT ;  /* 0x0000005859597212 */ /* 0x000fc400078e3cff */
[----:B------:R-:W-:Y:S02]  /*21f0*/  LOP3.LUT R3, R2, 0x1c0, R148, 0xf8, !PT ;  /* 0x000001c002037812 */ /* 0x000fe400078ef894 */
[----:B--2---:R-:W-:Y:S02]  /*2200*/  LOP3.LUT R4, R148, 0x1c0, RZ, 0xc0, !PT ;  /* 0x000001c094047812 */ /* 0x004fe400078ec0ff */
[-C--:B------:R-:W-:Y:S02]  /*2210*/  LOP3.LUT R140, R3, R220.reuse, RZ, 0x3c, !PT ;  /* 0x000000dc038c7212 */ /* 0x080fe400078e3cff */
[----:B------:R-:W-:Y:S02]  /*2220*/  LOP3.LUT R2, R4, 0x8, R224, 0xf8, !PT ;  /* 0x0000000804027812 */ /* 0x000fe400078ef8e0 */
[----:B------:R-:W-:Y:S02]  /*2230*/  LOP3.LUT R4, R221, 0x200, R148, 0xf8, !PT ;  /* 0x00000200dd047812 */ /* 0x000fe400078ef894 */
[----:B------:R-:W-:-:S02]  /*2240*/  LOP3.LUT R2, R2, R220, RZ, 0x3c, !PT ;  /* 0x000000dc02027212 */ /* 0x000fc400078e3cff */
[----:B------:R-:W-:Y:S02]  /*2250*/  LOP3.LUT R3, R4, R140, RZ, 0xfc, !PT ;  /* 0x0000008c04037212 */ /* 0x000fe400078efcff */
[----:B------:R-:W-:Y:S02]  /*2260*/  LEA R21, R2, R21, 0x1 ;  /* 0x0000001502157211 */ /* 0x000fe400078e08ff */
[----:B------:R-:W-:Y:S02]  /*2270*/  LEA R2, R3, R219, 0x1 ;  /* 0x000000db03027211 */ /* 0x000fe400078e08ff */
[----:B------:R-:W-:Y:S02]  /*2280*/  IADD3 R21, PT, PT, R219, R21, RZ ;  /* 0x00000015db157210 */ /* 0x000fe40007ffe0ff */
[----:B------:R-:W-:Y:S01]  /*2290*/  IADD3 R4, PT, PT, R86, R2, RZ ;  /* 0x0000000256047210 */ /* 0x000fe20007ffe0ff */
[----:B------:R1:W-:Y:S01]  /*22a0*/  LDSM.16.M88.4 R16, [R2] ;  /* 0x000000000210783b */ /* 0x0003e20000000200 */
[----:B------:R-:W-:Y:S01]  /*22b0*/  IADD3 R20, PT, PT, R156, R21, RZ ;  /* 0x000000159c147210 */ /* 0x000fe20007ffe0ff */
[----:B------:R-:W-:Y:S01]  /*22c0*/  IMAD.IADD R3, R86, 0x1, R21 ;  /* 0x0000000156037824 */ /* 0x000fe200078e0215 */
[----:B------:R-:W-:Y:S01]  /*22d0*/  LOP3.LUT R88, R89, R88, RZ, 0x3c, !PT ;  /* 0x0000005859587212 */ /* 0x000fe200078e3cff */
[----:B------:R-:W2:Y:S01]  /*22e0*/  LDSM.16.M88.4 R28, [R21+0x2000] ;  /* 0x00200000151c783b */ /* 0x000ea20000000200 */
[----:B------:R-:W-:-:S02]  /*22f0*/  SHF.L.U64.HI R85, R84, 0x4, R85 ;  /* 0x0000000454557819 */ /* 0x000fc40000010255 */
[----:B------:R-:W-:Y:S01]  /*2300*/  LOP3.LUT R89, R89, R88, RZ, 0x3c, !PT ;  /* 0x0000005859597212 */ /* 0x000fe200078e3cff */
[----:B------:R4:W-:Y:S01]  /*2310*/  LDSM.16.M88.4 R12, [R4] ;  /* 0x00000000040c783b */ /* 0x0009e20000000200 */
[----:B------:R-:W-:Y:S02]  /*2320*/  ISETP.NE.AND P0, PT, R87, 0x1, PT ;  /* 0x000000015700780c */ /* 0x000fe40003f05270 */
[C---:B------:R-:W-:Y:S01]  /*2330*/  SHF.L.U64.HI R252, R50.reuse, 0x4, R51 ;  /* 0x0000000432fc7819 */ /* 0x040fe20000010233 */
[----:B------:R-:W-:Y:S01]  /*2340*/  LDSM.16.M88.4 R32, [R3+0x2000] ;  /* 0x002000000320783b */ /* 0x000fe20000000200 */
[----:B------:R-:W-:-:S03]  /*2350*/  SHF.L.U32 R225, R50, 0x4, RZ ;  /* 0x0000000432e17819 */ /* 0x000fc600000006ff */
[----:B------:R-:W5:Y:S04]  /*2360*/  LDSM.16.M88.4 R40, [R21+0x2800] ;  /* 0x002800001528783b */ /* 0x000f680000000200 */
[----:B------:R-:W-:Y:S01]  /*2370*/  LDSM.16.M88.4 R52, [R20+0x2000] ;  /* 0x002000001434783b */ /* 0x000fe20000000200 */
[----:B-1----:R-:W-:-:S03]  /*2380*/  IADD3 R2, PT, PT, R156, R2, RZ ;  /* 0x000000029c027210 */ /* 0x002fc60007ffe0ff */
[----:B------:R-:W1:Y:S04]  /*2390*/  LDSM.16.M88.4 R56, [R3+0x2800] ;  /* 0x002800000338783b */ /* 0x000e680000000200 */
[----:B------:R5:W1:Y:S01]  /*23a0*/  LDSM.16.M88.4 R8, [R2] ;  /* 0x000000000208783b */ /* 0x000a620000000200 */
[----:B----4-:R-:W-:-:S03]  /*23b0*/  IADD3 R4, PT, PT, R86, R2, RZ ;  /* 0x0000000256047210 */ /* 0x010fc60007ffe0ff */
[----:B------:R-:W-:Y:S04]  /*23c0*/  LDSM.16.M88.4 R76, [R21+0x3000] ;  /* 0x00300000154c783b */ /* 0x000fe80000000200 */
[----:B------:R-:W-:Y:S04]  /*23d0*/  LDSM.16.M88.4 R68, [R20+0x2800] ;  /* 0x002800001444783b */ /* 0x000fe80000000200 */
[----:B------:R-:W-:Y:S01]  /*23e0*/  LDSM.16.M88.4 R4, [R4] ;  /* 0x000000000404783b */ /* 0x000fe20000000200 */
[C---:B--2---:R-:W-:Y:S03]  /*23f0*/  HMMA.16816.F32 R24, R16.reuse, R28, RZ ;  /* 0x0000001c1018723c */ /* 0x044fe600000018ff */
[----:B------:R-:W-:Y:S04]  /*2400*/  LDSM.16.M88.4 R60, [R3+0x3000] ;  /* 0x00300000033c783b */ /* 0x000fe80000000200 */
[----:B------:R-:W-:Y:S01]  /*2410*/  LDSM.16.M88.4 R72, [R21+0x3800] ;  /* 0x003800001548783b */ /* 0x000fe20000000200 */
[----:B-----5:R-:W-:Y:S01]  /*2420*/  IADD3 R2, PT, PT, R86, R20, RZ ;  /* 0x0000001456027210 */ /* 0x020fe20007ffe0ff */
[C---:B------:R-:W-:Y:S02]  /*2430*/  HMMA.16816.F32 R28, R16.reuse, R30, RZ ;  /* 0x0000001e101c723c */ /* 0x040fe400000018ff */
[----:B------:R-:W-:Y:S04]  /*2440*/  LDSM.16.M88.4 R80, [R20+0x3000] ;  /* 0x003000001450783b */ /* 0x000fe80000000200 */
[----:B------:R-:W2:Y:S02]  /*2450*/  LDSM.16.M88.4 R64, [R2+0x2000] ;  /* 0x002000000240783b */ /* 0x000ea40000000200 */
[----:B------:R-:W-:Y:S08]  /*2460*/  HMMA.16816.F32 R36, R16, R40, RZ ;  /* 0x000000281024723c */ /* 0x000ff000000018ff */
[C---:B------:R-:W-:Y:S08]  /*2470*/  HMMA.16816.F32 R24, R12.reuse, R32, R24 ;  /* 0x000000200c18723c */ /* 0x040ff00000001818 */
[C---:B------:R-:W-:Y:S08]  /*2480*/  HMMA.16816.F32 R28, R12.reuse, R34, R28 ;  /* 0x000000220c1c723c */ /* 0x040ff0000000181c */
[----:B-1----:R-:W-:Y:S08]  /*2490*/  HMMA.16816.F32 R44, R12, R56, R36 ;  /* 0x000000380c2c723c */ /* 0x002ff00000001824 */
[----:B------:R-:W-:Y:S08]  /*24a0*/  HMMA.16816.F32 R24, R8, R52, R24 ;  /* 0x000000340818723c */ /* 0x000ff00000001818 */
[----:B------:R-:W-:-:S12]  /*24b0*/  HMMA.16816.F32 R32, R16, R42, RZ ;  /* 0x0000002a1020723c */ /* 0x000fd800000018ff */
[----:B--2---:R-:W-:Y:S08]  /*24c0*/  HMMA.16816.F32 R36, R4, R64, R24 ;  /* 0x000000400424723c */ /* 0x004ff00000001818 */
[----:B------:R-:W-:Y:S01]  /*24d0*/  HMMA.16816.F32 R24, R8, R54, R28 ;  /* 0x000000360818723c */ /* 0x000fe2000000181c */
[----:B------:R-:W1:Y:S07]  /*24e0*/  LDSM.16.M88.4 R52, [R2+0x2800] ;  /* 0x002800000234783b */ /* 0x000e6e0000000200 */
[----:B------:R-:W-:Y:S08]  /*24f0*/  HMMA.16816.F32 R28, R16, R76, RZ ;  /* 0x0000004c101c723c */ /* 0x000ff000000018ff */
[----:B------:R-:W-:Y:S01]  /*2500*/  HMMA.16816.F32 R40, R12, R58, R32 ;  /* 0x0000003a0c28723c */ /* 0x000fe20000001820 */
[----:B------:R-:W-:Y:S07]  /*2510*/  LDSM.16.M88.4 R56, [R2+0x3000] ;  /* 0x003000000238783b */ /* 0x000fee0000000200 */
[----:B------:R-:W-:Y:S01]  /*2520*/  HMMA.16816.F32 R32, R4, R66, R24 ;  /* 0x000000420420723c */ /* 0x000fe20000001818 */
[----:B------:R-:W2:Y:S07]  /*2530*/  LDSM.16.M88.4 R64, [R3+0x3800] ;  /* 0x003800000340783b */ /* 0x000eae0000000200 */
[----:B------:R-:W-:Y:S08]  /*2540*/  HMMA.16816.F32 R24, R8, R68, R44 ;  /* 0x000000440818723c */ /* 0x000ff0000000182c */
[----:B------:R-:W-:Y:S08]  /*2550*/  HMMA.16816.F32 R44, R12, R60, R28 ;  /* 0x0000003c0c2c723c */ /* 0x000ff0000000181c */
[----:B------:R-:W-:Y:S01]  /*2560*/  HMMA.16816.F32 R28, R16, R78, RZ ;  /* 0x0000004e101c723c */ /* 0x000fe200000018ff */
[----:B------:R-:W4:Y:S01]  /*2570*/  LDSM.16.M88.4 R76, [R21+0x4000] ;  /* 0x00400000154c783b */ /* 0x000f220000000200 */
[-C--:B---3--:R-:W-:Y:S01]  /*2580*/  FMUL.FTZ R36, R36, R0.reuse ;  /* 0x0000000024247220 */ /* 0x088fe20000410000 */
[-C--:B------:R-:W-:Y:S01]  /*2590*/  FMUL.FTZ R37, R37, R0.reuse ;  /* 0x0000000025257220 */ /* 0x080fe20000410000 */
[-C--:B------:R-:W-:Y:S01]  /*25a0*/  FMUL.FTZ R38, R38, R0.reuse ;  /* 0x0000000026267220 */ /* 0x080fe20000410000 */
[-C--:B------:R-:W-:Y:S01]  /*25b0*/  FMUL.FTZ R39, R39, R0.reuse ;  /* 0x0000000027277220 */ /* 0x080fe20000410000 */
[----:B------:R-:W3:Y:S01]  /*25c0*/  MUFU.TANH R128, R36 ;  /* 0x0000002400807308 */ /* 0x000ee20000002400 */
[-C--:B------:R-:W-:Y:S01]  /*25d0*/  FMUL.FTZ R32, R32, R0.reuse ;  /* 0x0000000020207220 */ /* 0x080fe20000410000 */
[-C--:B------:R-:W-:Y:S01]  /*25e0*/  FMUL.FTZ R33, R33, R0.reuse ;  /* 0x0000000021217220 */ /* 0x080fe20000410000 */
[-C--:B------:R-:W-:Y:S01]  /*25f0*/  FMUL.FTZ R34, R34, R0.reuse ;  /* 0x0000000022227220 */ /* 0x080fe20000410000 */
[----:B------:R-:W-:-:S04]  /*2600*/  FMUL.FTZ R35, R35, R0 ;  /* 0x0000000023237220 */ /* 0x000fc80000410000 */
[----:B------:R-:W1:Y:S08]  /*2610*/  MUFU.TANH R123, R37 ;  /* 0x00000025007b7308 */ /* 0x000e700000002400 */
[----:B------:R-:W1:Y:S08]  /*2620*/  MUFU.TANH R97, R38 ;  /* 0x0000002600617308 */ /* 0x000e700000002400 */
[----:B------:R1:W1:Y:S08]  /*2630*/  MUFU.TANH R92, R39 ;  /* 0x00000027005c7308 */ /* 0x0002700000002400 */
[----:B------:R-:W2:Y:S08]  /*2640*/  MUFU.TANH R101, R32 ;  /* 0x0000002000657308 */ /* 0x000eb00000002400 */
[----:B------:R-:W2:Y:S01]  /*2650*/  MUFU.TANH R119, R33 ;  /* 0x0000002100777308 */ /* 0x000ea20000002400 */
[----:B-1----:R-:W-:Y:S07]  /*2660*/  HMMA.16816.F32 R36, R4, R52, R24 ;  /* 0x000000340424723c */ /* 0x002fee0000001818 */
[----:B------:R-:W1:Y:S01]  /*2670*/  MUFU.TANH R90, R34 ;  /* 0x00000022005a7308 */ /* 0x000e620000002400 */
[----:B------:R-:W-:Y:S01]  /*2680*/  HMMA.16816.F32 R24, R8, R70, R40 ;  /* 0x000000460818723c */ /* 0x000fe20000001828 */
[----:B------:R-:W-:Y:S06]  /*2690*/  LDSM.16.M88.4 R68, [R21+0x4800] ;  /* 0x004800001544783b */ /* 0x000fec0000000200 */
[----:B------:R5:W1:Y:S01]  /*26a0*/  MUFU.TANH R93, R35 ;  /* 0x00000023005d7308 */ /* 0x000a620000002400 */
[----:B------:R-:W-:Y:S01]  /*26b0*/  HMMA.16816.F32 R40, R12, R62, R28 ;  /* 0x0000003e0c28723c */ /* 0x000fe2000000181c */
[----:B------:R-:W-:Y:S02]  /*26c0*/  LDSM.16.M88.4 R60, [R3+0x4000] ;  /* 0x00400000033c783b */ /* 0x000fe40000000200 */
[-C--:B------:R-:W-:Y:S01]  /*26d0*/  FMUL.FTZ R36, R36, R0.reuse ;  /* 0x0000000024247220 */ /* 0x080fe20000410000 */
[-C--:B------:R-:W-:Y:S01]  /*26e0*/  FMUL.FTZ R37, R37, R0.reuse ;  /* 0x0000000025257220 */ /* 0x080fe20000410000 */
[-C--:B------:R-:W-:Y:S01]  /*26f0*/  FMUL.FTZ R38, R38, R0.reuse ;  /* 0x0000000026267220 */ /* 0x080fe20000410000 */
[-C--:B------:R-:W-:Y:S01]  /*2700*/  FMUL.FTZ R22, R39, R0.reuse ;  /* 0x0000000027167220 */ /* 0x080fe20000410000 */
[----:B------:R-:W1:Y:S01]  /*2710*/  MUFU.TANH R152, R36 ;  /* 0x0000002400987308 */ /* 0x000e620000002400 */
[----:B------:R-:W-:Y:S07]  /*2720*/  HMMA.16816.F32 R28, R16, R72, RZ ;  /* 0x00000048101c723c */ /* 0x000fee00000018ff */
[----:B------:R-:W1:Y:S01]  /*2730*/  MUFU.TANH R142, R37 ;  /* 0x00000025008e7308 */ /* 0x000e620000002400 */
[----:B-----5:R-:W-:Y:S01]  /*2740*/  HMMA.16816.F32 R32, R4, R54, R24 ;  /* 0x000000360420723c */ /* 0x020fe20000001818 */
[----:B------:R-:W-:Y:S06]  /*2750*/  LDSM.16.M88.4 R52, [R2+0x3800] ;  /* 0x003800000234783b */ /* 0x000fec0000000200 */
[----:B------:R5:W1:Y:S01]  /*2760*/  MUFU.TANH R100, R38 ;  /* 0x0000002600647308 */ /* 0x000a620000002400 */
[----:B------:R-:W-:Y:S07]  /*2770*/  HMMA.16816.F32 R24, R8, R80, R44 ;  /* 0x000000500818723c */ /* 0x000fee000000182c */
[----:B------:R-:W1:Y:S01]  /*2780*/  MUFU.TANH R98, R22 ;  /* 0x0000001600627308 */ /* 0x000e620000002400 */
[----:B--2---:R-:W-:Y:S03]  /*2790*/  HMMA.16816.F32 R44, R12, R64, R28 ;  /* 0x000000400c2c723c */ /* 0x004fe6000000181c */
[-C--:B------:R-:W-:Y:S01]  /*27a0*/  FMUL.FTZ R32, R32, R0.reuse ;  /* 0x0000000020207220 */ /* 0x080fe20000410000 */
[-C--:B------:R-:W-:Y:S01]  /*27b0*/  FMUL.FTZ R33, R33, R0.reuse ;  /* 0x0000000021217220 */ /* 0x080fe20000410000 */
[-C--:B------:R-:W-:Y:S01]  /*27c0*/  FMUL.FTZ R34, R34, R0.reuse ;  /* 0x0000000022227220 */ /* 0x080fe20000410000 */
[-C--:B------:R-:W-:Y:S01]  /*27d0*/  FMUL.FTZ R35, R35, R0.reuse ;  /* 0x0000000023237220 */ /* 0x080fe20000410000 */
[----:B------:R-:W2:Y:S01]  /*27e0*/  MUFU.TANH R109, R32 ;  /* 0x00000020006d7308 */ /* 0x000ea20000002400 */
[----:B------:R-:W-:Y:S01]  /*27f0*/  HMMA.16816.F32 R28, R16, R74, RZ ;  /* 0x0000004a101c723c */ /* 0x000fe200000018ff */
[----:B------:R-:W3:Y:S06]  /*2800*/  LDSM.16.M88.4 R72, [R20+0x3800] ;  /* 0x003800001448783b */ /* 0x000eec0000000200 */
[----:B------:R-:W1:Y:S01]  /*2810*/  MUFU.TANH R104, R33 ;  /* 0x0000002100687308 */ /* 0x000e620000002400 */
[----:B-----5:R-:W-:Y:S07]  /*2820*/  HMMA.16816.F32 R36, R4, R56, R24 ;  /* 0x000000380424723c */ /* 0x020fee0000001818 */
[----:B------:R-:W1:Y:S01]  /*2830*/  MUFU.TANH R91, R34 ;  /* 0x00000022005b7308 */ /* 0x000e620000002400 */
[----:B------:R-:W-:Y:S01]  /*2840*/  HMMA.16816.F32 R24, R8, R82, R40 ;  /* 0x000000520818723c */ /* 0x000fe20000001828 */
[----:B------:R-:W5:Y:S06]  /*2850*/  LDSM.16.M88.4 R80, [R20+0x4000] ;  /* 0x004000001450783b */ /* 0x000f6c0000000200 */
[----:B------:R2:W1:Y:S01]  /*2860*/  MUFU.TANH R96, R35 ;  /* 0x0000002300607308 */ /* 0x0004620000002400 */
[----:B------:R-:W-:Y:S01]  /*2870*/  HMMA.16816.F32 R40, R12, R66, R28 ;  /* 0x000000420c28723c */ /* 0x000fe2000000181c */
[----:B------:R-:W1:Y:S02]  /*2880*/  LDSM.16.M88.4 R64, [R3+0x4800] ;  /* 0x004800000340783b */ /* 0x000e640000000200 */
[-C--:B------:R-:W-:Y:S01]  /*2890*/  FMUL.FTZ R36, R36, R0.reuse ;  /* 0x0000000024247220 */ /* 0x080fe20000410000 */
[-C--:B------:R-:W-:Y:S01]  /*28a0*/  FMUL.FTZ R37, R37, R0.reuse ;  /* 0x0000000025257220 */ /* 0x080fe20000410000 */
[-C--:B------:R-:W-:Y:S01]  /*28b0*/  FMUL.FTZ R38, R38, R0.reuse ;  /* 0x0000000026267220 */ /* 0x080fe20000410000 */
[-C--:B------:R-:W-:Y:S01]  /*28c0*/  FMUL.FTZ R39, R39, R0.reuse ;  /* 0x0000000027277220 */ /* 0x080fe20000410000 */
[----:B------:R-:W1:Y:S01]  /*28d0*/  MUFU.TANH R161, R36 ;  /* 0x0000002400a17308 */ /* 0x000e620000002400 */
[----:B----4-:R-:W-:Y:S07]  /*28e0*/  HMMA.16816.F32 R28, R16, R76, RZ ;  /* 0x0000004c101c723c */ /* 0x010fee00000018ff */
[----:B------:R-:W4:Y:S01]  /*28f0*/  MUFU.TANH R155, R37 ;  /* 0x00000025009b7308 */ /* 0x000f220000002400 */
[----:B--2---:R-:W-:Y:S01]  /*2900*/  HMMA.16816.F32 R32, R4, R58, R24 ;  /* 0x0000003a0420723c */ /* 0x004fe20000001818 */
[----:B------:R-:W2:Y:S06]  /*2910*/  LDSM.16.M88.4 R56, [R2+0x4000] ;  /* 0x004000000238783b */ /* 0x000eac0000000200 */
[----:B------:R-:W1:Y:S01]  /*2920*/  MUFU.TANH R113, R38 ;  /* 0x0000002600717308 */ /* 0x000e620000002400 */
[----:B---3--:R-:W-:Y:S07]  /*2930*/  HMMA.16816.F32 R24, R8, R72, R44 ;  /* 0x000000480818723c */ /* 0x008fee000000182c */
[----:B------:R3:W1:Y:S01]  /*2940*/  MUFU.TANH R108, R39 ;  /* 0x00000027006c7308 */ /* 0x0006620000002400 */
[----:B------:R-:W-:Y:S03]  /*2950*/  HMMA.16816.F32 R44, R12, R60, R28 ;  /* 0x0000003c0c2c723c */ /* 0x000fe6000000181c */
[-C--:B------:R-:W-:Y:S01]  /*2960*/  FMUL.FTZ R32, R32, R0.reuse ;  /* 0x0000000020207220 */ /* 0x080fe20000410000 */
[-C--:B------:R-:W-:Y:S01]  /*2970*/  FMUL.FTZ R33, R33, R0.reuse ;  /* 0x0000000021217220 */ /* 0x080fe20000410000 */
[-C--:B------:R-:W-:Y:S01]  /*2980*/  FMUL.FTZ R34, R34, R0.reuse ;  /* 0x0000000022227220 */ /* 0x080fe20000410000 */
[-C--:B------:R-:W-:Y:S01]  /*2990*/  FMUL.FTZ R35, R35, R0.reuse ;  /* 0x0000000023237220 */ /* 0x080fe20000410000 */
[----:B------:R-:W1:Y:S01]  /*29a0*/  MUFU.TANH R127, R32 ;  /* 0x00000020007f7308 */ /* 0x000e620000002400 */
[----:B------:R-:W-:Y:S01]  /*29b0*/  HMMA.16816.F32 R28, R16, R78, RZ ;  /* 0x0000004e101c723c */ /* 0x000fe200000018ff */
[----:B------:R-:W4:Y:S06]  /*29c0*/  LDSM.16.M88.4 R76, [R21+0x5000] ;  /* 0x00500000154c783b */ /* 0x000f2c0000000200 */
[----:B------:R-:W1:Y:S01]  /*29d0*/  MUFU.TANH R114, R33 ;  /* 0x0000002100727308 */ /* 0x000e620000002400 */
[----:B---3--:R-:W-:Y:S07]  /*29e0*/  HMMA.16816.F32 R36, R4, R52, R24 ;  /* 0x000000340424723c */ /* 0x008fee0000001818 */
[----:B------:R-:W3:Y:S01]  /*29f0*/  MUFU.TANH R95, R34 ;  /* 0x00000022005f7308 */ /* 0x000ee20000002400 */
[----:B------:R-:W-:Y:S01]  /*2a00*/  HMMA.16816.F32 R24, R8, R74, R40 ;  /* 0x0000004a0818723c */ /* 0x000fe20000001828 */
[----:B------:R-:W3:Y:S06]  /*2a10*/  LDSM.16.M88.4 R72, [R20+0x4800] ;  /* 0x004800001448783b */ /* 0x000eec0000000200 */
[----:B------:R5:W1:Y:S01]  /*2a20*/  MUFU.TANH R99, R35 ;  /* 0x0000002300637308 */ /* 0x000a620000002400 */
[----:B------:R-:W-:Y:S01]  /*2a30*/  HMMA.16816.F32 R40, R12, R62, R28 ;  /* 0x0000003e0c28723c */ /* 0x000fe2000000181c */
[----:B------:R-:W3:Y:S02]  /*2a40*/  LDSM.16.M88.4 R60, [R3+0x5000] ;  /* 0x00500000033c783b */ /* 0x000ee40000000200 */
        /* <DEDUP_REMOVED lines=8> */
[----:B------:R-:W5:Y:S06]  /*2ad0*/  LDSM.16.M88.4 R52, [R2+0x4800] ;  /* 0x004800000234783b */ /* 0x000f6c0000000200 */
[----:B------:R2:W2:Y:S01]  /*2ae0*/  MUFU.TANH R112, R38 ;  /* 0x0000002600707308 */ /* 0x0004a20000002400 */
[----:B------:R-:W-:Y:S07]  /*2af0*/  HMMA.16816.F32 R24, R8, R80, R44 ;  /* 0x000000500818723c */ /* 0x000fee000000182c */
[----:B------:R-:W3:Y:S01]  /*2b00*/  MUFU.TANH R107, R22 ;  /* 0x00000016006b7308 */ /* 0x000ee20000002400 */
[----:B-1----:R-:W-:Y:S03]  /*2b10*/  HMMA.16816.F32 R44, R12, R64, R28 ;  /* 0x000000400c2c723c */ /* 0x002fe6000000181c */
[-C--:B------:R-:W-:Y:S01]  /*2b20*/  FMUL.FTZ R32, R32, R0.reuse ;  /* 0x0000000020207220 */ /* 0x080fe20000410000 */
[-C--:B------:R-:W-:Y:S01]  /*2b30*/  FMUL.FTZ R33, R33, R0.reuse ;  /* 0x0000000021217220 */ /* 0x080fe20000410000 */
[-C--:B------:R-:W-:Y:S01]  /*2b40*/  FMUL.FTZ R34, R34, R0.reuse ;  /* 0x0000000022227220 */ /* 0x080fe20000410000 */
[-C--:B------:R-:W-:Y:S01]  /*2b50*/  FMUL.FTZ R35, R35, R0.reuse ;  /* 0x0000000023237220 */ /* 0x080fe20000410000 */
[----:B------:R-:W1:Y:S01]  /*2b60*/  MUFU.TANH R126, R32 ;  /* 0x00000020007e7308 */ /* 0x000e620000002400 */
[----:B------:R-:W-:Y:S01]  /*2b70*/  HMMA.16816.F32 R28, R16, R70, RZ ;  /* 0x00000046101c723c */ /* 0x000fe200000018ff */
[----:B------:R-:W1:Y:S06]  /*2b80*/  LDSM.16.M88.4 R68, [R21+0x5800] ;  /* 0x005800001544783b */ /* 0x000e6c0000000200 */
[----:B------:R-:W1:Y:S01]  /*2b90*/  MUFU.TANH R122, R33 ;  /* 0x00000021007a7308 */ /* 0x000e620000002400 */
[----:B--2---:R-:W-:Y:S07]  /*2ba0*/  HMMA.16816.F32 R36, R4, R56, R24 ;  /* 0x000000380424723c */ /* 0x004fee0000001818 */
[----:B------:R-:W2:Y:S01]  /*2bb0*/  MUFU.TANH R94, R34 ;  /* 0x00000022005e7308 */ /* 0x000ea20000002400 */
[----:B------:R-:W-:Y:S01]  /*2bc0*/  HMMA.16816.F32 R24, R8, R82, R40 ;  /* 0x000000520818723c */ /* 0x000fe20000001828 */
[----:B------:R-:W2:Y:S06]  /*2bd0*/  LDSM.16.M88.4 R80, [R20+0x5000] ;  /* 0x005000001450783b */ /* 0x000eac0000000200 */
[----:B------:R3:W1:Y:S01]  /*2be0*/  MUFU.TANH R106, R35 ;  /* 0x00000023006a7308 */ /* 0x0006620000002400 */
[----:B------:R-:W-:Y:S01]  /*2bf0*/  HMMA.16816.F32 R40, R12, R66, R28 ;  /* 0x000000420c28723c */ /* 0x000fe2000000181c */
[----:B------:R-:W2:Y:S02]  /*2c00*/  LDSM.16.M88.4 R64, [R3+0x5800] ;  /* 0x005800000340783b */ /* 0x000ea40000000200 */
[-C--:B------:R-:W-:Y:S01]  /*2c10*/  FMUL.FTZ R36, R36, R0.reuse ;  /* 0x0000000024247220 */ /* 0x080fe20000410000 */
[-C--:B------:R-:W-:Y:S01]  /*2c20*/  FMUL.FTZ R37, R37, R0.reuse ;  /* 0x0000000025257220 */ /* 0x080fe20000410000 */
[-C--:B------:R-:W-:Y:S01]  /*2c30*/  FMUL.FTZ R38, R38, R0.reuse ;  /* 0x0000000026267220 */ /* 0x080fe20000410000 */
[-C--:B------:R-:W-:Y:S01]  /*2c40*/  FMUL.FTZ R39, R39, R0.reuse ;  /* 0x0000000027277220 */ /* 0x080fe20000410000 */
[----:B------:R-:W1:Y:S01]  /*2c50*/  MUFU.TANH R173, R36 ;  /* 0x0000002400ad7308 */ /* 0x000e620000002400 */
[----:B----4-:R-:W-:Y:S07]  /*2c60*/  HMMA.16816.F32 R28, R16, R76, RZ ;  /* 0x0000004c101c723c */ /* 0x010fee00000018ff */
[----:B------:R-:W4:Y:S01]  /*2c70*/  MUFU.TANH R169, R37 ;  /* 0x0000002500a97308 */ /* 0x000f220000002400 */
[----:B---3--:R-:W-:Y:S01]  /*2c80*/  HMMA.16816.F32 R32, R4, R58, R24 ;  /* 0x0000003a0420723c */ /* 0x008fe20000001818 */
[----:B------:R-:W3:Y:S06]  /*2c90*/  LDSM.16.M88.4 R56, [R2+0x5000] ;  /* 0x005000000238783b */ /* 0x000eec0000000200 */
[----:B------:R-:W1:Y:S01]  /*2ca0*/  MUFU.TANH R125, R38 ;  /* 0x00000026007d7308 */ /* 0x000e620000002400 */
[----:B------:R-:W-:Y:S07]  /*2cb0*/  HMMA.16816.F32 R24, R8, R72, R44 ;  /* 0x000000480818723c */ /* 0x000fee000000182c */
        /* <DEDUP_REMOVED lines=10> */
[----:B-----5:R-:W-:Y:S07]  /*2d60*/  HMMA.16816.F32 R36, R4, R52, R24 ;  /* 0x000000340424723c */ /* 0x020fee0000001818 */
[----:B------:R-:W2:Y:S01]  /*2d70*/  MUFU.TANH R103, R34 ;  /* 0x0000002200677308 */ /* 0x000ea20000002400 */
[----:B------:R-:W-:Y:S01]  /*2d80*/  HMMA.16816.F32 R24, R8, R74, R40 ;  /* 0x0000004a0818723c */ /* 0x000fe20000001828 */
[----:B------:R-:W5:Y:S06]  /*2d90*/  LDSM.16.M88.4 R72, [R20+0x5800] ;  /* 0x005800001448783b */ /* 0x000f6c0000000200 */
[----:B------:R3:W2:Y:S01]  /*2da0*/  MUFU.TANH R105, R35 ;  /* 0x0000002300697308 */ /* 0x0006a20000002400 */
[----:B------:R-:W-:Y:S01]  /*2db0*/  HMMA.16816.F32 R40, R12, R62, R28 ;  /* 0x0000003e0c28723c */ /* 0x000fe2000000181c */
[----:B------:R-:W5:Y:S02]  /*2dc0*/  LDSM.16.M88.4 R60, [R3+0x6000] ;  /* 0x00600000033c783b */ /* 0x000f640000000200 */
[-C--:B------:R-:W-:Y:S01]  /*2dd0*/  FMUL.FTZ R36, R36, R0.reuse ;  /* 0x0000000024247220 */ /* 0x080fe20000410000 */
[-C--:B------:R-:W-:Y:S01]  /*2de0*/  FMUL.FTZ R37, R37, R0.reuse ;  /* 0x0000000025257220 */ /* 0x080fe20000410000 */
[-C--:B------:R-:W-:Y:S01]  /*2df0*/  FMUL.FTZ R38, R38, R0.reuse ;  /* 0x0000000026267220 */ /* 0x080fe20000410000 */
[-C--:B------:R-:W-:Y:S01]  /*2e00*/  FMUL.FTZ R22, R39, R0.reuse ;  /* 0x0000000027167220 */ /* 0x080fe20000410000 */
[----:B------:R-:W2:Y:S01]  /*2e10*/  MUFU.TANH R181, R36 ;  /* 0x0000002400b57308 */ /* 0x000ea20000002400 */
[----:B-1----:R-:W-:Y:S07]  /*2e20*/  HMMA.16816.F32 R28, R16, R68, RZ ;  /* 0x00000044101c723c */ /* 0x002fee00000018ff */
[----:B------:R-:W1:Y:S01]  /*2e30*/  MUFU.TANH R175, R37 ;  /* 0x0000002500af7308 */ /* 0x000e620000002400 */
[----:B---3--:R-:W-:Y:S01]  /*2e40*/  HMMA.16816.F32 R32, R4, R54, R24 ;  /* 0x000000360420723c */ /* 0x008fe20000001818 */
[----:B------:R-:W3:Y:S06]  /*2e50*/  LDSM.16.M88.4 R52, [R2+0x5800] ;  /* 0x005800000234783b */ /* 0x000eec0000000200 */
[----:B------:R4:W1:Y:S01]  /*2e60*/  MUFU.TANH R124, R38 ;  /* 0x00000026007c7308 */ /* 0x0008620000002400 */
[----:B--2---:R-:W-:Y:S07]  /*2e70*/  HMMA.16816.F32 R24, R8, R80, R44 ;  /* 0x000000500818723c */ /* 0x004fee000000182c */
[----:B------:R-:W2:Y:S01]  /*2e80*/  MUFU.TANH R117, R22 ;  /* 0x0000001600757308 */ /* 0x000ea20000002400 */
[----:B------:R-:W-:Y:S03]  /*2e90*/  HMMA.16816.F32 R44, R12, R64, R28 ;  /* 0x000000400c2c723c */ /* 0x000fe6000000181c */
[-C--:B------:R-:W-:Y:S01]  /*2ea0*/  FMUL.FTZ R32, R32, R0.reuse ;  /* 0x0000000020207220 */ /* 0x080fe20000410000 */
[-C--:B------:R-:W-:Y:S01]  /*2eb0*/  FMUL.FTZ R33, R33, R0.reuse ;  /* 0x0000000021217220 */ /* 0x080fe20000410000 */
[-C--:B------:R-:W-:Y:S01]  /*2ec0*/  FMUL.FTZ R34, R34, R0.reuse ;  /* 0x0000000022227220 */ /* 0x080fe20000410000 */
[-C--:B------:R-:W-:Y:S01]  /*2ed0*/  FMUL.FTZ R35, R35, R0.reuse ;  /* 0x0000000023237220 */ /* 0x080fe20000410000 */
[----:B------:R-:W1:Y:S01]  /*2ee0*/  MUFU.TANH R143, R32 ;  /* 0x00000020008f7308 */ /* 0x000e620000002400 */
[----:B------:R-:W-:Y:S01]  /*2ef0*/  HMMA.16816.F32 R28, R16, R70, RZ ;  /* 0x00000046101c723c */ /* 0x000fe200000018ff */
[----:B------:R-:W2:Y:S06]  /*2f00*/  LDSM.16.M88.4 R68, [R21+0x6800] ;  /* 0x006800001544783b */ /* 0x000eac0000000200 */
[----:B------:R-:W1:Y:S01]  /*2f10*/  MUFU.TANH R138, R33 ;  /* 0x00000021008a7308 */ /* 0x000e620000002400 */
[----:B----4-:R-:W-:Y:S07]  /*2f20*/  HMMA.16816.F32 R36, R4, R56, R24 ;  /* 0x000000380424723c */ /* 0x010fee0000001818 */
[----:B------:R-:W4:Y:S01]  /*2f30*/  MUFU.TANH R102, R34 ;  /* 0x0000002200667308 */ /* 0x000f220000002400 */
        /* <DEDUP_REMOVED lines=24> */
[----:B------:R-:W5:Y:S06]  /*30c0*/  LDSM.16.M88.4 R76, [R20+0x6000] ;  /* 0x00600000144c783b */ /* 0x000f6c0000000200 */
[----:B------:R-:W1:Y:S01]  /*30d0*/  MUFU.TANH R145, R33 ;  /* 0x0000002100917308 */ /* 0x000e620000002400 */
[----:B---3--:R-:W-:Y:S07]  /*30e0*/  HMMA.16816.F32 R36, R4, R52, R24 ;  /* 0x000000340424723c */ /* 0x008fee0000001818 */
[----:B------:R-:W3:Y:S01]  /*30f0*/  MUFU.TANH R111, R34 ;  /* 0x00000022006f7308 */ /* 0x000ee20000002400 */
[----:B------:R-:W-:Y:S01]  /*3100*/  HMMA.16816.F32 R24, R8, R74, R40 ;  /* 0x0000004a0818723c */ /* 0x000fe20000001828 */
[----:B------:R-:W4:Y:S06]  /*3110*/  LDSM.16.M88.4 R72, [R21+0x7000] ;  /* 0x007000001548783b */ /* 0x000f2c0000000200 */
[----:B------:R1:W1:Y:S01]  /*3120*/  MUFU.TANH R115, R35 ;  /* 0x0000002300737308 */ /* 0x0002620000002400 */
[----:B------:R-:W-:Y:S01]  /*3130*/  HMMA.16816.F32 R40, R12, R62, R28 ;  /* 0x0000003e0c28723c */ /* 0x000fe2000000181c */
[----:B------:R-:W-:Y:S02]  /*3140*/  LDSM.16.M88.4 R60, [R3+0x7000] ;  /* 0x00700000033c783b */ /* 0x000fe40000000200 */
[-C--:B------:R-:W-:Y:S01]  /*3150*/  FMUL.FTZ R36, R36, R0.reuse ;  /* 0x0000000024247220 */ /* 0x080fe20000410000 */
[-C--:B------:R-:W-:Y:S01]  /*3160*/  FMUL.FTZ R37, R37, R0.reuse ;  /* 0x0000000025257220 */ /* 0x080fe20000410000 */
[-C--:B------:R-:W-:Y:S01]  /*3170*/  FMUL.FTZ R38, R38, R0.reuse ;  /* 0x0000000026267220 */ /* 0x080fe20000410000 */
[-C--:B------:R-:W-:Y:S01]  /*3180*/  FMUL.FTZ R22, R39, R0.reuse ;  /* 0x0000000027167220 */ /* 0x080fe20000410000 */
[----:B------:R-:W3:Y:S01]  /*3190*/  MUFU.TANH R189, R36 ;  /* 0x0000002400bd7308 */ /* 0x000ee20000002400 */
[----:B--2---:R-:W-:Y:S07]  /*31a0*/  HMMA.16816.F32 R28, R16, R68, RZ ;  /* 0x00000044101c723c */ /* 0x004fee00000018ff */
[----:B------:R-:W2:Y:S01]  /*31b0*/  MUFU.TANH R183, R37 ;  /* 0x0000002500b77308 */ /* 0x000ea20000002400 */
[----:B-1----:R-:W-:Y:S01]  /*31c0*/  HMMA.16816.F32 R32, R4, R54, R24 ;  /* 0x000000360420723c */ /* 0x002fe20000001818 */
[----:B------:R-:W-:Y:S06]  /*31d0*/  LDSM.16.M88.4 R52, [R2+0x6800] ;  /* 0x006800000234783b */ /* 0x000fec0000000200 */
[----:B------:R1:W1:Y:S01]  /*31e0*/  MUFU.TANH R139, R38 ;  /* 0x00000026008b7308 */ /* 0x0002620000002400 */
[----:B-----5:R-:W-:Y:S07]  /*31f0*/  HMMA.16816.F32 R24, R8, R76, R44 ;  /* 0x0000004c0818723c */ /* 0x020fee000000182c */
[----:B------:R-:W2:Y:S01]  /*3200*/  MUFU.TANH R132, R22 ;  /* 0x0000001600847308 */ /* 0x000ea20000002400 */
[----:B------:R-:W-:Y:S03]  /*3210*/  HMMA.16816.F32 R44, R12, R64, R28 ;  /* 0x000000400c2c723c */ /* 0x000fe6000000181c */
[-C--:B------:R-:W-:Y:S01]  /*3220*/  FMUL.FTZ R32, R32, R0.reuse ;  /* 0x0000000020207220 */ /* 0x080fe20000410000 */
[-C--:B------:R-:W-:Y:S01]  /*3230*/  FMUL.FTZ R33, R33, R0.reuse ;  /* 0x0000000021217220 */ /* 0x080fe20000410000 */
[-C--:B------:R-:W-:Y:S01]  /*3240*/  FMUL.FTZ R34, R34, R0.reuse ;  /* 0x0000000022227220 */ /* 0x080fe20000410000 */
[-C--:B------:R-:W-:Y:S01]  /*3250*/  FMUL.FTZ R35, R35, R0.reuse ;  /* 0x0000000023237220 */ /* 0x080fe20000410000 */
[----:B------:R-:W2:Y:S01]  /*3260*/  MUFU.TANH R157, R32 ;  /* 0x00000020009d7308 */ /* 0x000ea20000002400 */
[----:B------:R-:W-:Y:S01]  /*3270*/  HMMA.16816.F32 R28, R16, R70, RZ ;  /* 0x00000046101c723c */ /* 0x000fe200000018ff */
[----:B------:R-:W5:Y:S06]  /*3280*/  LDSM.16.M88.4 R68, [R20+0x6800] ;  /* 0x006800001444783b */ /* 0x000f6c0000000200 */
[----:B------:R-:W2:Y:S01]  /*3290*/  MUFU.TANH R151, R33 ;  /* 0x0000002100977308 */ /* 0x000ea20000002400 */
[----:B-1----:R-:W-:Y:S07]  /*32a0*/  HMMA.16816.F32 R36, R4, R56, R24 ;  /* 0x000000380424723c */ /* 0x002fee0000001818 */
[----:B------:R-:W1:Y:S01]  /*32b0*/  MUFU.TANH R110, R34 ;  /* 0x00000022006e7308 */ /* 0x000e620000002400 */
[----:B------:R-:W-:Y:S01]  /*32c0*/  HMMA.16816.F32 R24, R8, R78, R40 ;  /* 0x0000004e0818723c */ /* 0x000fe20000001828 */
[----:B------:R-:W-:Y:S06]  /*32d0*/  LDSM.16.M88.4 R76, [R21+0x8000] ;  /* 0x00800000154c783b */ /* 0x000fec0000000200 */
        /* <DEDUP_REMOVED lines=13> */
[----:B-----5:R-:W-:Y:S07]  /*33b0*/  HMMA.16816.F32 R24, R8, R68, R44 ;  /* 0x000000440818723c */ /* 0x020fee000000182c */
        /* <DEDUP_REMOVED lines=8> */
[----:B------:R-:W-:Y:S06]  /*3440*/  LDSM.16.M88.4 R72, [R20+0x7800] ;  /* 0x007800001448783b */ /* 0x000fec0000000200 */
[----:B------:R-:W1:Y:S01]  /*3450*/  MUFU.TANH R159, R33 ;  /* 0x00000021009f7308 */ /* 0x000e620000002400 */
[----:B-----5:R-:W-:Y:S07]  /*3460*/  HMMA.16816.F32 R36, R4, R52, R24 ;  /* 0x000000340424723c */ /* 0x020fee0000001818 */
[----:B------:R-:W1:Y:S01]  /*3470*/  MUFU.TANH R121, R34 ;  /* 0x0000002200797308 */ /* 0x000e620000002400 */
[----:B------:R-:W-:Y:S01]  /*3480*/  HMMA.16816.F32 R24, R8, R70, R40 ;  /* 0x000000460818723c */ /* 0x000fe20000001828 */
[----:B------:R-:W-:Y:S06]  /*3490*/  LDSM.16.M88.4 R68, [R21+0x8800] ;  /* 0x008800001544783b */ /* 0x000fec0000000200 */
[----:B------:R5:W1:Y:S01]  /*34a0*/  MUFU.TANH R130, R35 ;  /* 0x0000002300827308 */ /* 0x000a620000002400 */
        /* <DEDUP_REMOVED lines=9> */
[----:B-----5:R-:W-:Y:S07]  /*3540*/  HMMA.16816.F32 R32, R4, R54, R24 ;  /* 0x000000360420723c */ /* 0x020fee0000001818 */
[----:B------:R4:W1:Y:S01]  /*3550*/  MUFU.TANH R153, R38 ;  /* 0x0000002600997308 */ /* 0x0008620000002400 */
[----:B------:R-:W-:Y:S07]  /*3560*/  HMMA.16816.F32 R24, R8, R80, R44 ;  /* 0x000000500818723c */ /* 0x000fee000000182c */
[----:B------:R-:W1:Y:S01]  /*3570*/  MUFU.TANH R149, R22 ;  /* 0x0000001600957308 */ /* 0x000e620000002400 */
[----:B---3--:R-:W-:Y:S03]  /*3580*/  HMMA.16816.F32 R52, R12, R56, R28 ;  /* 0x000000380c34723c */ /* 0x008fe6000000181c */
[-C--:B------:R-:W-:Y:S01]  /*3590*/  FMUL.FTZ R32, R32, R0.reuse ;  /* 0x0000000020207220 */ /* 0x080fe20000410000 */
[-C--:B------:R-:W-:Y:S01]  /*35a0*/  FMUL.FTZ R33, R33, R0.reuse ;  /* 0x0000000021217220 */ /* 0x080fe20000410000 */
[-C--:B------:R-:W-:Y:S01]  /*35b0*/  FMUL.FTZ R34, R34, R0.reuse ;  /* 0x0000000022227220 */ /* 0x080fe20000410000 */
[-C--:B------:R-:W-:Y:S01]  /*35c0*/  FMUL.FTZ R35, R35, R0.reuse ;  /* 0x0000000023237220 */ /* 0x080fe20000410000 */
[----:B------:R-:W3:Y:S01]  /*35d0*/  MUFU.TANH R170, R32 ;  /* 0x0000002000aa7308 */ /* 0x000ee20000002400 */
[----:B------:R-:W-:Y:S01]  /*35e0*/  HMMA.16816.F32 R28, R16, R66, RZ ;  /* 0x00000042101c723c */ /* 0x000fe200000018ff */
[----:B------:R-:W5:Y:S06]  /*35f0*/  LDSM.16.M88.4 R64, [R3+0x8000] ;  /* 0x008000000340783b */ /* 0x000f6c0000000200 */
[----:B------:R-:W1:Y:S01]  /*3600*/  MUFU.TANH R165, R33 ;  /* 0x0000002100a57308 */ /* 0x000e620000002400 */
[----:B----4-:R-:W-:Y:S07]  /*3610*/  HMMA.16816.F32 R36, R4, R60, R24 ;  /* 0x0000003c0424723c */ /* 0x010fee0000001818 */
[----:B------:R-:W4:Y:S01]  /*3620*/  MUFU.TANH R120, R34 ;  /* 0x0000002200787308 */ /* 0x000f220000002400 */
[----:B------:R-:W-:Y:S01]  /*3630*/  HMMA.16816.F32 R24, R8, R82, R40 ;  /* 0x000000520818723c */ /* 0x000fe20000001828 */
[----:B------:R-:W-:Y:S06]  /*3640*/  LDSM.16.M88.4 R80, [R20+0x8000] ;  /* 0x008000001450783b */ /* 0x000fec0000000200 */
        /* <DEDUP_REMOVED lines=10> */
[----:B--2---:R-:W-:Y:S01]  /*36f0*/  HMMA.16816.F32 R32, R4, R62, R24 ;  /* 0x0000003e0420723c */ /* 0x004fe20000001818 */
[----:B------:R-:W-:Y:S06]  /*3700*/  LDSM.16.M88.4 R60, [R2+0x8000] ;  /* 0x00800000023c783b */ /* 0x000fec0000000200 */
[----:B------:R-:W2:Y:S01]  /*3710*/  MUFU.TANH R168, R38 ;  /* 0x0000002600a87308 */ /* 0x000ea20000002400 */
[----:B------:R-:W-:Y:S07]  /*3720*/  HMMA.16816.F32 R24, R8, R72, R52 ;  /* 0x000000480818723c */ /* 0x000fee0000001834 */
[----:B------:R4:W1:Y:S01]  /*3730*/  MUFU.TANH R164, R39 ;  /* 0x0000002700a47308 */ /* 0x0008620000002400 */
[----:B-----5:R-:W-:Y:S03]  /*3740*/  HMMA.16816.F32 R52, R12, R64, R28 ;  /* 0x000000400c34723c */ /* 0x020fe6000000181c */
        /* <DEDUP_REMOVED lines=22> */
[----:B----4-:R-:W-:Y:S01]  /*38b0*/  HMMA.16816.F32 R36, R4, R58, R24 ;  /* 0x0000003a0424723c */ /* 0x010fe20000001818 */
[----:B------:R-:W4:Y:S06]  /*38c0*/  LDSM.16.M88.4 R56, [R21+0x9000] ;  /* 0x009000001538783b */ /* 0x000f2c0000000200 */
[----:B------:R-:W1:Y:S01]  /*38d0*/  MUFU.TANH R167, R42 ;  /* 0x0000002a00a77308 */ /* 0x000e620000002400 */
        /* <DEDUP_REMOVED lines=11> */
[----:B--2---:R-:W-:Y:S07]  /*3990*/  HMMA.16816.F32 R32, R4, R60, R24 ;  /* 0x0000003c0420723c */ /* 0x004fee0000001818 */
[----:B------:R-:W2:Y:S01]  /*39a0*/  MUFU.TANH R136, R38 ;  /* 0x0000002600887308 */ /* 0x000ea20000002400 */
[----:B------:R-:W-:Y:S01]  /*39b0*/  HMMA.16816.F32 R24, R8, R82, R44 ;  /* 0x000000520818723c */ /* 0x000fe2000000182c */
[----:B------:R1:W2:Y:S06]  /*39c0*/  LDSM.16.M88.4 R80, [R21+0x9800] ;  /* 0x009800001550783b */ /* 0x0002ac0000000200 */
[----:B------:R-:W1:Y:S01]  /*39d0*/  MUFU.TANH R166, R39 ;  /* 0x0000002700a67308 */ /* 0x000e620000002400 */
[----:B------:R-:W-:Y:S01]  /*39e0*/  HMMA.16816.F32 R44, R12, R78, R28 ;  /* 0x0000004e0c2c723c */ /* 0x000fe2000000181c */
[----:B------:R2:W-:Y:S02]  /*39f0*/  LDSM.16.M88.4 R76, [R3+0x9800] ;  /* 0x00980000034c783b */ /* 0x0005e40000000200 */
[-C--:B------:R-:W-:Y:S01]  /*3a00*/  FMUL.FTZ R32, R32, R0.reuse ;  /* 0x0000000020207220 */ /* 0x080fe20000410000 */
[----:B------:R-:W-:-:S03]  /*3a10*/  FMUL.FTZ R33, R33, R0 ;  /* 0x0000000021217220 */ /* 0x000fc60000410000 */
[----:B------:R-:W2:Y:S01]  /*3a20*/  MUFU.TANH R202, R32 ;  /* 0x0000002000ca7308 */ /* 0x000ea20000002400 */
[----:B----4-:R-:W-:Y:S07]  /*3a30*/  HMMA.16816.F32 R28, R16, R56, RZ ;  /* 0x00000038101c723c */ /* 0x010fee00000018ff */
[----:B------:R-:W4:Y:S01]  /*3a40*/  MUFU.TANH R201, R33 ;  /* 0x0000002100c97308 */ /* 0x000f220000002400 */
[----:B---3--:R-:W-:Y:S01]  /*3a50*/  HMMA.16816.F32 R40, R4, R62, R24 ;  /* 0x0000003e0428723c */ /* 0x008fe20000001818 */
[-C--:B-1----:R-:W-:Y:S01]  /*3a60*/  FMUL.FTZ R21, R34, R0.reuse ;  /* 0x0000000022157220 */ /* 0x082fe20000410000 */
[----:B------:R-:W-:Y:S05]  /*3a70*/  LDSM.16.M88.4 R60, [R20+0x9800] ;  /* 0x00980000143c783b */ /* 0x000fea0000000200 */
[----:B------:R1:W3:Y:S01]  /*3a80*/  MUFU.TANH R185, R21 ;  /* 0x0000001500b97308 */ /* 0x0002e20000002400 */
[----:B-----5:R-:W-:Y:S08]  /*3a90*/  HMMA.16816.F32 R24, R8, R68, R52 ;  /* 0x000000440818723c */ /* 0x020ff00000001834 */
[----:B------:R-:W-:Y:S03]  /*3aa0*/  HMMA.16816.F32 R52, R12, R64, R28 ;  /* 0x000000400c34723c */ /* 0x000fe6000000181c */
[----:B--2---:R-:W-:-:S04]  /*3ab0*/  FMUL.FTZ R3, R41, R0 ;  /* 0x0000000029037220 */ /* 0x004fc80000410000 */
[----:B------:R2:W2:Y:S01]  /*3ac0*/  MUFU.TANH R191, R3 ;  /* 0x0000000300bf7308 */ /* 0x0004a20000002400 */
[----:B------:R-:W-:Y:S01]  /*3ad0*/  HMMA.16816.F32 R28, R16, R58, RZ ;  /* 0x0000003a101c723c */ /* 0x000fe200000018ff */
[----:B------:R-:W5:Y:S01]  /*3ae0*/  LDSM.16.M88.4 R56, [R20+0x9000] ;  /* 0x009000001438783b */ /* 0x000f620000000200 */
[----:B-1----:R-:W-:-:S05]  /*3af0*/  FMUL.FTZ R21, R35, R0 ;  /* 0x0000000023157220 */ /* 0x002fca0000410000 */
[----:B------:R1:W1:Y:S01]  /*3b00*/  MUFU.TANH R182, R21 ;  /* 0x0000001500b67308 */ /* 0x0002620000002400 */
[----:B------:R-:W-:Y:S08]  /*3b10*/  HMMA.16816.F32 R32, R4, R72, R24 ;  /* 0x000000480420723c */ /* 0x000ff00000001818 */
[----:B------:R-:W-:Y:S01]  /*3b20*/  HMMA.16816.F32 R24, R8, R70, R44 ;  /* 0x000000460818723c */ /* 0x000fe2000000182c */
[----:B------:R-:W4:Y:S01]  /*3b30*/  LDSM.16.M88.4 R44, [R2+0x9000] ;  /* 0x00900000022c783b */ /* 0x000f220000000200 */
[----:B--2---:R-:W-:-:S04]  /*3b40*/  FMUL.FTZ R3, R42, R0 ;  /* 0x000000002a037220 */ /* 0x004fc80000410000 */
[----:B------:R2:W2:Y:S02]  /*3b50*/  MUFU.TANH R160, R3 ;  /* 0x0000000300a07308 */ /* 0x0004a40000002400 */
[----:B------:R-:W-:Y:S01]  /*3b60*/  HMMA.16816.F32 R36, R12, R66, R28 ;  /* 0x000000420c24723c */ /* 0x000fe2000000181c */
[----:B-1----:R-:W-:-:S05]  /*3b70*/  FMUL.FTZ R21, R40, R0 ;  /* 0x0000000028157220 */ /* 0x002fca0000410000 */
[----:B------:R5:W1:Y:S02]  /*3b80*/  MUFU.TANH R197, R21 ;  /* 0x0000001500c57308 */ /* 0x000a640000002400 */
[C---:B------:R-:W-:Y:S08]  /*3b90*/  HMMA.16816.F32 R28, R16.reuse, R80, RZ ;  /* 0x00000050101c723c */ /* 0x040ff000000018ff */
[----:B------:R-:W-:Y:S01]  /*3ba0*/  HMMA.16816.F32 R16, R16, R82, RZ ;  /* 0x000000521010723c */ /* 0x000fe200000018ff */
[----:B--2---:R-:W-:-:S04]  /*3bb0*/  FMUL.FTZ R3, R43, R0 ;  /* 0x000000002b037220 */ /* 0x004fc80000410000 */
[----:B------:R2:W1:Y:S03]  /*3bc0*/  MUFU.TANH R176, R3 ;  /* 0x0000000300b07308 */ /* 0x0004660000002400 */
[----:B-----5:R-:W-:Y:S08]  /*3bd0*/  HMMA.16816.F32 R20, R8, R56, R52 ;  /* 0x000000380814723c */ /* 0x020ff00000001834 */
[----:B------:R-:W-:Y:S01]  /*3be0*/  HMMA.16816.F32 R40, R4, R74, R24 ;  /* 0x0000004a0428723c */ /* 0x000fe20000001818 */
[----:B--2---:R-:W-:-:S07]  /*3bf0*/  FMUL.FTZ R3, R32, R0 ;  /* 0x0000000020037220 */ /* 0x004fce0000410000 */
[----:B------:R-:W-:Y:S01]  /*3c00*/  HMMA.16816.F32 R24, R12, R76, R28 ;  /* 0x0000004c0c18723c */ /* 0x000fe2000000181c */
[----:B------:R2:W1:Y:S07]  /*3c10*/  MUFU.TANH R204, R3 ;  /* 0x0000000300cc7308 */ /* 0x00046e0000002400 */
[----:B------:R-:W-:Y:S01]  /*3c20*/  HMMA.16816.F32 R28, R8, R58, R36 ;  /* 0x0000003a081c723c */ /* 0x000fe20000001824 */
[----:B------:R5:W3:Y:S01]  /*3c30*/  LDSM.16.M88.4 R36, [R2+0x9800] ;  /* 0x009800000224783b */ /* 0x000ae20000000200 */
[----:B------:R-:W-:-:S04]  /*3c40*/  DEPBAR.LE SB0, 0x0 ;  /* 0x000080000000791a */ /* 0x000fc80000000000 */
[-C--:B------:R-:W-:Y:S02]  /*3c50*/  FMUL.FTZ R43, R43, R0.reuse ;  /* 0x000000002b2b7220 */ /* 0x080fe40000410000 */
[----:B------:R-:W-:Y:S02]  /*3c60*/  HMMA.16816.F32 R12, R12, R78, R16 ;  /* 0x0000004e0c0c723c */ /* 0x000fe40000001810 */
[----:B------:R-:W1:Y:S01]  /*3c70*/  MUFU.TANH R186, R43 ;  /* 0x0000002b00ba7308 */ /* 0x000e620000002400 */
[----:B--2---:R-:W-:-:S07]  /*3c80*/  FMUL.FTZ R3, R33, R0 ;  /* 0x0000000021037220 */ /* 0x004fce0000410000 */
[----:B------:R2:W1:Y:S01]  /*3c90*/  MUFU.TANH R203, R3 ;  /* 0x0000000300cb7308 */ /* 0x0004620000002400 */
[----:B-----5:R-:W-:-:S07]  /*3ca0*/  FMUL.FTZ R2, R41, R0 ;  /* 0x0000000029027220 */ /* 0x020fce0000410000 */
[----:B------:R5:W1:Y:S01]  /*3cb0*/  MUFU.TANH R193, R2 ;  /* 0x0000000200c17308 */ /* 0x000a620000002400 */
[----:B--2---:R-:W-:-:S07]  /*3cc0*/  FMUL.FTZ R3, R34, R0 ;  /* 0x0000000022037220 */ /* 0x004fce0000410000 */
[----:B------:R2:W1:Y:S01]  /*3cd0*/  MUFU.TANH R194, R3 ;  /* 0x0000000300c27308 */ /* 0x0004620000002400 */
[----:B-----5:R-:W-:-:S07]  /*3ce0*/  FMUL.FTZ R2, R42, R0 ;  /* 0x000000002a027220 */ /* 0x020fce0000410000 */
[----:B------:R5:W1:Y:S01]  /*3cf0*/  MUFU.TANH R80, R2 ;  /* 0x0000000200507308 */ /* 0x000a620000002400 */
[-C--:B--2---:R-:W-:Y:S02]  /*3d00*/  FMUL.FTZ R3, R35, R0.reuse ;  /* 0x0000000023037220 */ /* 0x084fe40000410000 */
[----:B----4-:R-:W-:Y:S05]  /*3d10*/  HMMA.16816.F32 R32, R4, R44, R20 ;  /* 0x0000002c0420723c */ /* 0x010fea0000001814 */
[----:B------:R2:W4:Y:S03]  /*3d20*/  MUFU.TANH R81, R3 ;  /* 0x0000000300517308 */ /* 0x0005260000002400 */
[----:B------:R-:W-:Y:S08]  /*3d30*/  HMMA.16816.F32 R20, R8, R60, R24 ;  /* 0x0000003c0814723c */ /* 0x000ff00000001818 */
[----:B------:R-:W-:Y:S03]  /*3d40*/  HMMA.16816.F32 R24, R4, R46, R28 ;  /* 0x0000002e0418723c */ /* 0x000fe6000000181c */
[-C--:B-----5:R-:W-:Y:S01]  /*3d50*/  FMUL.FTZ R2, R34, R0.reuse ;  /* 0x0000000022027220 */ /* 0x0a0fe20000410000 */
[-C--:B--2---:R-:W-:Y:S01]  /*3d60*/  FMUL.FTZ R3, R40, R0.reuse ;  /* 0x0000000028037220 */ /* 0x084fe20000410000 */
[-C--:B------:R-:W-:Y:S01]  /*3d70*/  FMUL.FTZ R32, R32, R0.reuse ;  /* 0x0000000020207220 */ /* 0x080fe20000410000 */
[-C--:B------:R-:W-:Y:S01]  /*3d80*/  FMUL.FTZ R33, R33, R0.reuse ;  /* 0x0000000021217220 */ /* 0x080fe20000410000 */
[----:B------:R2:W1:Y:S01]  /*3d90*/  MUFU.TANH R206, R2 ;  /* 0x0000000200ce7308 */ /* 0x0004620000002400 */
[----:B------:R-:W-:Y:S07]  /*3da0*/  HMMA.16816.F32 R8, R8, R62, R12 ;  /* 0x0000003e0808723c */ /* 0x000fee000000180c */
[----:B------:R-:W1:Y:S01]  /*3db0*/  MUFU.TANH R198, R3 ;  /* 0x0000000300c67308 */ /* 0x000e620000002400 */
[----:B---3--:R-:W-:Y:S03]  /*3dc0*/  HMMA.16816.F32 R16, R4, R36, R20 ;  /* 0x000000240410723c */ /* 0x008fe60000001814 */
[----:B------:R-:W-:-:S04]  /*3dd0*/  FMUL.FTZ R24, R24, R0 ;  /* 0x0000000018187220 */ /* 0x000fc80000410000 */
[----:B------:R-:W3:Y:S01]  /*3de0*/  MUFU.TANH R212, R32 ;  /* 0x0000002000d47308 */ /* 0x000ee20000002400 */
[----:B--2---:R-:W-:-:S04]  /*3df0*/  FMUL.FTZ R2, R35, R0 ;  /* 0x0000000023027220 */ /* 0x004fc80000410000 */
[----:B------:R-:W-:Y:S01]  /*3e00*/  HMMA.16816.F32 R4, R4, R38, R8 ;  /* 0x000000260404723c */ /* 0x000fe20000001808 */
[----:B------:R-:W-:Y:S02]  /*3e10*/  SHF.L.U32 R11, R84, 0x4, RZ ;  /* 0x00000004540b7819 */ /* 0x000fe400000006ff */
[----:B------:R2:W1:Y:S03]  /*3e20*/  MUFU.TANH R207, R2 ;  /* 0x0000000200cf7308 */ /* 0x0004660000002400 */
[----:B------:R1:W-:Y:S01]  /*3e30*/  STL [R1+0x28], R11 ;  /* 0x0000280b01007387 */ /* 0x0003e20000100800 */
[----:B------:R-:W-:-:S03]  /*3e40*/  FMUL.FTZ R16, R16, R0 ;  /* 0x0000000010107220 */ /* 0x000fc60000410000 */
[----:B------:R1:W-:Y:S01]  /*3e50*/  STL [R1+0x40], R85 ;  /* 0x0000405501007387 */ /* 0x0003e20000100800 */
[----:B------:R-:W1:Y:S03]  /*3e60*/  MUFU.TANH R211, R33 ;  /* 0x0000002100d37308 */ /* 0x000e660000002400 */
[----:B------:R1:W-:Y:S05]  /*3e70*/  STL.64 [R1], R88 ;  /* 0x0000005801007387 */ /* 0x0003ea0000100a00 */
[-C--:B------:R-:W-:Y:S01]  /*3e80*/  FMUL.FTZ R4, R4, R0.reuse ;  /* 0x0000000004047220 */ /* 0x080fe20000410000 */
[-C--:B------:R-:W-:Y:S01]  /*3e90*/  FMUL.FTZ R5, R5, R0.reuse ;  /* 0x0000000005057220 */ /* 0x080fe20000410000 */
[-C--:B--2---:R-:W-:Y:S01]  /*3ea0*/  FMUL.FTZ R2, R25, R0.reuse ;  /* 0x0000000019027220 */ /* 0x084fe20000410000 */
[-C--:B------:R-:W-:Y:S01]  /*3eb0*/  FMUL.FTZ R6, R6, R0.reuse ;  /* 0x0000000006067220 */ /* 0x080fe20000410000 */
[-C--:B------:R-:W-:Y:S01]  /*3ec0*/  FMUL.FTZ R7, R7, R0.reuse ;  /* 0x0000000007077220 */ /* 0x080fe20000410000 */
[----:B------:R-:W2:Y:S08]  /*3ed0*/  MUFU.TANH R210, R24 ;  /* 0x0000001800d27308 */ /* 0x000eb00000002400 */
[----:B------:R5:W1:Y:S08]  /*3ee0*/  MUFU.TANH R209, R2 ;  /* 0x0000000200d17308 */ /* 0x000a700000002400 */
[----:B------:R-:W1:Y:S08]  /*3ef0*/  MUFU.TANH R223, R16 ;  /* 0x0000001000df7308 */ /* 0x000e700000002400 */
[----:B------:R-:W1:Y:S01]  /*3f00*/  MUFU.TANH R216, R4 ;  /* 0x0000000400d87308 */ /* 0x000e620000002400 */
[----:B-----5:R-:W-:-:S07]  /*3f10*/  FMUL.FTZ R2, R26, R0 ;  /* 0x000000001a027220 */ /* 0x020fce0000410000 */
[----:B------:R5:W1:Y:S08]  /*3f20*/  MUFU.TANH R205, R2 ;  /* 0x0000000200cd7308 */ /* 0x000a700000002400 */
[----:B------:R-:W1:Y:S08]  /*3f30*/  MUFU.TANH R215, R5 ;  /* 0x0000000500d77308 */ /* 0x000e700000002400 */
[----:B------:R-:W1:Y:S01]  /*3f40*/  MUFU.TANH R39, R6 ;  /* 0x0000000600277308 */ /* 0x000e620000002400 */
[----:B-----5:R-:W-:-:S07]  /*3f50*/  FMUL.FTZ R2, R27, R0 ;  /* 0x000000001b027220 */ /* 0x020fce0000410000 */
[----:B------:R5:W1:Y:S08]  /*3f60*/  MUFU.TANH R208, R2 ;  /* 0x0000000200d07308 */ /* 0x000a700000002400 */
[----:B------:R-:W1:Y:S01]  /*3f70*/  MUFU.TANH R218, R7 ;  /* 0x0000000700da7308 */ /* 0x000e620000002400 */
[----:B-----5:R-:W-:-:S07]  /*3f80*/  FMUL.FTZ R2, R17, R0 ;  /* 0x0000000011027220 */ /* 0x020fce0000410000 */
[----:B------:R5:W1:Y:S02]  /*3f90*/  MUFU.TANH R217, R2 ;  /* 0x0000000200d97308 */ /* 0x000a640000002400 */
[----:B-----5:R-:W-:-:S06]  /*3fa0*/  FMUL.FTZ R2, R18, R0 ;  /* 0x0000000012027220 */ /* 0x020fcc0000410000 */
[----:B------:R5:W1:Y:S02]  /*3fb0*/  MUFU.TANH R213, R2 ;  /* 0x0000000200d57308 */ /* 0x000a640000002400 */
[----:B-----5:R-:W-:-:S06]  /*3fc0*/  FMUL.FTZ R2, R19, R0 ;  /* 0x0000000013027220 */ /* 0x020fcc0000410000 */
[----:B------:R1:W1:Y:S01]  /*3fd0*/  MUFU.TANH R214, R2 ;  /* 0x0000000200d67308 */ /* 0x0002620000002400 */
[----:B------:R-:W-:Y:S06]  /*3fe0*/  BAR.SYNC.DEFER_BLOCKING 0x0 ;  /* 0x0000000000007b1d */ /* 0x000fec0000010000 */
[----:B--234-:R-:W-:Y:S05]  /*3ff0*/  @!P0 BRA `(.L_x_3787) ;  /* 0x0000000800208947 */ /* 0x01cfea0003800000 */
[----:B------:R-:W-:Y:S01]  /*4000*/  ISETP.NE.U32.AND P1, PT, R234, RZ, PT ;  /* 0x000000ffea00720c */ /* 0x000fe20003f25070 */
[----:B------:R-:W-:Y:S03]  /*4010*/  BSSY.RECONVERGENT B0, `(.L_x_3788) ;  /* 0x0000050000007945 */ /* 0x000fe60003800200 */
[----:B------:R-:W-:-:S13]  /*4020*/  ISETP.NE.AND.EX P1, PT, R235, RZ, PT, P1 ;  /* 0x000000ffeb00720c */ /* 0x000fda0003f25310 */
[----:B------:R-:W-:Y:S05]  /*4030*/  @P1 BRA `(.L_x_3789) ;  /* 0x00000000002c1947 */ /* 0x000fea0003800000 */
[----:B------:R-:W2:Y:S01]  /*4040*/  LD.E R0, desc[UR4][R134.64+0x38] ;  /* 0x0000380486007980 */ /* 0x000ea2000c101900 */
[----:B------:R-:W-:Y:S02]  /*4050*/  UMOV UR6, URZ ;  /* 0x000000ff00067c82 */ /* 0x000fe40008000000 */
[----:B-1----:R-:W-:Y:S01]  /*4060*/  IADD3 R2, P1, PT, RZ, -UR6, RZ ;  /* 0x80000006ff027c10 */ /* 0x002fe2000ff3e0ff */
        /* <DEDUP_REMOVED lines=8> */
.L_x_3789:
[----:B-1----:R-:W2:Y:S01]  /*40f0*/  LD.E R2, desc[UR4][R134.64+0x170] ;  /* 0x0001700486027980 */ /* 0x002ea2000c101900 */
[C---:B------:R-:W-:Y:S01]  /*4100*/  LEA R8, R87.reuse, 0xfffffe00, 0x8 ;  /* 0xfffffe0057087811 */ /* 0x040fe200078e40ff */
[----:B------:R-:W-:Y:S01]  /*4110*/  IMAD.MOV.U32 R13, RZ, RZ, R231 ;  /* 0x000000ffff0d7224 */ /* 0x000fe200078e00e7 */
[----:B------:R-:W-:Y:S01]  /*4120*/  LEA R9, R87, 0xffffff00, 0x8 ;  /* 0xffffff0057097811 */ /* 0x000fe200078e40ff */
        /* <DEDUP_REMOVED lines=9> */
[----:B-1----:R-:W-:Y:S02]  /*41c0*/  IMAD.MOV R3, RZ, RZ, -R5 ;  /* 0x000000ffff037224 */ /* 0x002fe400078e0a05 */
        /* <DEDUP_REMOVED lines=15> */
[-C--:B------:R-:W-:Y:S01]  /*42c0*/  LOP3.LUT R0, R8, R2.reuse, RZ, 0x3c, !PT ;  /* 0x0000000208007212 */ /* 0x080fe200078e3cff */
[----:B------:R-:W-:Y:S01]  /*42d0*/  @!P1 VIADD R4, R4, 0x1 ;  /* 0x0000000104049836 */ /* 0x000fe20000000000 */
[----:B------:R-:W-:Y:S02]  /*42e0*/  LOP3.LUT R5, R9, R2, RZ, 0x3c, !PT ;  /* 0x0000000209057212 */ /* 0x000fe400078e3cff */
[----:B------:R-:W-:Y:S01]  /*42f0*/  ISETP.GE.AND P1, PT, R0, RZ, PT ;  /* 0x000000ff0000720c */ /* 0x000fe20003f26270 */
[----:B------:R-:W-:Y:S01]  /*4300*/  @!P3 VIADD R3, R3, 0x1 ;  /* 0x000000010303b836 */ /* 0x000fe20000000000 */
[----:B------:R-:W-:-:S04]  /*4310*/  ISETP.GE.AND P4, PT, R5, RZ, PT ;  /* 0x000000ff0500720c */ /* 0x000fc80003f86270 */
[----:B------:R-:W-:Y:S01]  /*4320*/  @P5 IADD3 R3, PT, PT, R3, 0x1, RZ ;  /* 0x0000000103035810 */ /* 0x000fe20007ffe0ff */
[----:B------:R-:W-:Y:S01]  /*4330*/  @P6 VIADD R4, R4, 0x1 ;  /* 0x0000000104046836 */ /* 0x000fe20000000000 */
[----:B------:R-:W-:Y:S02]  /*4340*/  ISETP.NE.AND P3, PT, R2, RZ, PT ;  /* 0x000000ff0200720c */ /* 0x000fe40003f65270 */
[----:B------:R-:W-:-:S03]  /*4350*/  LOP3.LUT R0, RZ, R2, RZ, 0x33, !PT ;  /* 0x00000002ff007212 */ /* 0x000fc600078e33ff */
        /* <DEDUP_REMOVED lines=27> */
.L_x_3790:
[----:B------:R-:W-:Y:S05]  /*4510*/  BSYNC.RECONVERGENT B0 ;  /* 0x0000000000007941 */ /* 0x000fea0003800200 */
.L_x_3788:
[----:B------:R-:W3:Y:S04]  /*4520*/  LDL R0, [R1+0xc] ;  /* 0x00000c0001007983 */ /* 0x000ee80000100800 */
[----:B------:R-:W4:Y:S01]  /*4530*/  LDL R10, [R1+0x8] ;  /* 0x00000800010a7983 */ /* 0x000f220000100800 */
[----:B---3--:R-:W-:-:S04]  /*4540*/  LEA R8, P1, R11, R0, 0x1 ;  /* 0x000000000b087211 */ /* 0x008fc800078208ff */
[----:B----4-:R-:W-:Y:S02]  /*4550*/  LEA.HI.X R9, R11, R10, R85, 0x1, P1 ;  /* 0x0000000a0b097211 */ /* 0x010fe400008f0c55 */
[----:B------:R-:W-:-:S05]  /*4560*/  IADD3 R6, P1, PT, R8, R228, RZ ;  /* 0x000000e408067210 */ /* 0x000fca0007f3e0ff */
[----:B------:R-:W-:Y:S01]  /*4570*/  IMAD.X R7, R9, 0x1, R226, P1 ;  /* 0x0000000109077824 */ /* 0x000fe200008e06e2 */
[----:B------:R-:W-:-:S05]  /*4580*/  IADD3 R4, P1, PT, R6, R228, RZ ;  /* 0x000000e406047210 */ /* 0x000fca0007f3e0ff */
[----:B------:R-:W-:Y:S01]  /*4590*/  IMAD.X R5, R7, 0x1, R226, P1 ;  /* 0x0000000107057824 */ /* 0x000fe200008e06e2 */
[----:B------:R-:W-:-:S05]  /*45a0*/  IADD3 R2, P1, PT, R4, R228, RZ ;  /* 0x000000e404027210 */ /* 0x000fca0007f3e0ff */
[----:B------:R-:W-:Y:S01]  /*45b0*/  IMAD.X R3, R5, 0x1, R226, P1 ;  /* 0x0000000105037824 */ /* 0x000fe200008e06e2 */
[----:B------:R-:W-:-:S05]  /*45c0*/  IADD3 R14, P1, PT, R2, R228, RZ ;  /* 0x000000e4020e7210 */ /* 0x000fca0007f3e0ff */
[----:B------:R-:W-:Y:S01]  /*45d0*/  IMAD.X R15, R3, 0x1, R226, P1 ;  /* 0x00000001030f7824 */ /* 0x000fe200008e06e2 */
[----:B-1----:R-:W-:-:S05]  /*45e0*/  IADD3 R12, P1, PT, R14, R228, RZ ;  /* 0x000000e40e0c7210 */ /* 0x002fca0007f3e0ff */
[----:B------:R-:W-:Y:S01]  /*45f0*/  IMAD.X R13, R15, 0x1, R226, P1 ;  /* 0x000000010f0d7824 */ /* 0x000fe200008e06e2 */
[----:B------:R-:W-:-:S05]  /*4600*/  IADD3 R18, P1, PT, R12, R228, RZ ;  /* 0x000000e40c127210 */ /* 0x000fca0007f3e0ff */
[----:B------:R-:W-:Y:S01]  /*4610*/  IMAD.X R19, R13, 0x1, R226, P1 ;  /* 0x000000010d137824 */ /* 0x000fe200008e06e2 */
[-C--:B------:R-:W-:Y:S01]  /*4620*/  IADD3 R20, P1, PT, R18, R228.reuse, RZ ;  /* 0x000000e412147210 */ /* 0x080fe20007f3e0ff */
[----:B------:R-:W-:Y:S02]  /*4630*/  IMAD.MOV.U32 R11, RZ, RZ, R10 ;  /* 0x000000ffff0b7224 */ /* 0x000fe400078e000a */
[----:B------:R-:W-:Y:S02]  /*4640*/  IMAD.MOV.U32 R10, RZ, RZ, R0 ;  /* 0x000000ffff0a7224 */ /* 0x000fe400078e0000 */
[--C-:B------:R-:W-:Y:S01]  /*4650*/  IMAD.X R21, R19, 0x1, R226.reuse, P1 ;  /* 0x0000000113157824 */ /* 0x100fe200008e06e2 */
[-C--:B------:R-:W-:Y:S02]  /*4660*/  IADD3 R16, P1, PT, R20, R228.reuse, RZ ;  /* 0x000000e414107210 */ /* 0x080fe40007f3e0ff */
[----:B------:R-:W-:Y:S01]  /*4670*/  @!PT LDS RZ, [RZ] ;  /* 0x00000000fffff984 */ /* 0x000fe20000000800 */
[----:B------:R-:W-:Y:S01]  /*4680*/  @!PT LDS RZ, [RZ] ;  /* 0x00000000fffff984 */ /* 0x000fe20000000800 */
[----:B------:R-:W-:Y:S01]  /*4690*/  @!PT LDS RZ, [RZ] ;  /* 0x00000000fffff984 */ /* 0x000fe20000000800 */
[----:B------:R1:W-:Y:S03]  /*46a0*/  LDGSTS.E.BYPASS.LTC128B.128 [R227+0x2000], desc[UR4][R10.64] ;  /* 0x020000000ae37fae */ /* 0x0003e6000b981a04 */
[----:B------:R-:W-:Y:S01]  /*46b0*/  IMAD.X R17, R21, 0x1, R226, P1 ;  /* 0x0000000115117824 */ /* 0x000fe200008e06e2 */
[----:B------:R3:W-:Y:S04]  /*46c0*/  LDGSTS.E.BYPASS.LTC128B.128 [R227+0x2800], desc[UR4][R8.64] ;  /* 0x0280000008e37fae */ /* 0x0007e8000b981a04 */
[----:B------:R4:W-:Y:S04]  /*46d0*/  LDGSTS.E.BYPASS.LTC128B.128 [R227+0x3000], desc[UR4][R6.64] ;  /* 0x0300000006e37fae */ /* 0x0009e8000b981a04 */
[----:B------:R5:W-:Y:S04]  /*46e0*/  LDGSTS.E.BYPASS.LTC128B.128 [R227+0x3800], desc[UR4][R4.64] ;  /* 0x0380000004e37fae */ /* 0x000be8000b981a04 */
[----:B------:R2:W-:Y:S04]  /*46f0*/  LDGSTS.E.BYPASS.LTC128B.128 [R227+0x4000], desc[UR4][R2.64] ;  /* 0x0400000002e37fae */ /* 0x0005e8000b981a04 */
[----:B------:R-:W-:Y:S04]  /*4700*/  LDGSTS.E.BYPASS.LTC128B.128 [R227+0x4800], desc[UR4][R14.64] ;  /* 0x048000000ee37fae */ /* 0x000fe8000b981a04 */
[----:B------:R-:W-:Y:S01]  /*4710*/  LDGSTS.E.BYPASS.LTC128B.128 [R227+0x5000], desc[UR4][R12.64] ;  /* 0x050000000ce37fae */ /* 0x000fe2000b981a04 */
[----:B-1----:R-:W-:-:S03]  /*4720*/  IADD3 R10, P1, PT, R16, R228, RZ ;  /* 0x000000e4100a7210 */ /* 0x002fc60007f3e0ff */
[----:B------:R-:W-:Y:S02]  /*4730*/  LDGSTS.E.BYPASS.LTC128B.128 [R227+0x5800], desc[UR4][R18.64] ;  /* 0x0580000012e37fae */ /* 0x000fe4000b981a04 */
[--C-:B------:R-:W-:Y:S01]  /*4740*/  IMAD.X R11, R17, 0x1, R226.reuse, P1 ;  /* 0x00000001110b7824 */ /* 0x100fe200008e06e2 */
[-C--:B---3--:R-:W-:Y:S01]  /*4750*/  IADD3 R8, P1, PT, R10, R228.reuse, RZ ;  /* 0x000000e40a087210 */ /* 0x088fe20007f3e0ff */
[----:B------:R-:W-:Y:S04]  /*4760*/  LDGSTS.E.BYPASS.LTC128B.128 [R227+0x6000], desc[UR4][R20.64] ;  /* 0x0600000014e37fae */ /* 0x000fe8000b981a04 */
[--C-:B------:R-:W-:Y:S01]  /*4770*/  IMAD.X R9, R11, 0x1, R226.reuse, P1 ;  /* 0x000000010b097824 */ /* 0x100fe200008e06e2 */
[-C--:B----4-:R-:W-:Y:S01]  /*4780*/  IADD3 R6, P1, PT, R8, R228.reuse, RZ ;  /* 0x000000e408067210 */ /* 0x090fe20007f3e0ff */
[----:B------:R-:W-:Y:S04]  /*4790*/  LDGSTS.E.BYPASS.LTC128B.128 [R227+0x6800], desc[UR4][R16.64] ;  /* 0x0680000010e37fae */ /* 0x000fe8000b981a04 */
[--C-:B------:R-:W-:Y:S01]  /*47a0*/  IMAD.X R7, R9, 0x1, R226.reuse, P1 ;  /* 0x0000000109077824 */ /* 0x100fe200008e06e2 */
[-C--:B-----5:R-:W-:Y:S01]  /*47b0*/  IADD3 R4, P1, PT, R6, R228.reuse, RZ ;  /* 0x000000e406047210 */ /* 0x0a0fe20007f3e0ff */
[----:B------:R1:W-:Y:S04]  /*47c0*/  LDGSTS.E.BYPASS.LTC128B.128 [R227+0x7000], desc[UR4][R10.64] ;  /* 0x070000000ae37fae */ /* 0x0003e8000b981a04 */
[--C-:B------:R-:W-:Y:S01]  /*47d0*/  IMAD.X R5, R7, 0x1, R226.reuse, P1 ;  /* 0x0000000107057824 */ /* 0x100fe200008e06e2 */
[-C--:B--2---:R-:W-:Y:S01]  /*47e0*/  IADD3 R2, P1, PT, R4, R228.reuse, RZ ;  /* 0x000000e404027210 */ /* 0x084fe20007f3e0ff */
[----:B------:R2:W-:Y:S04]  /*47f0*/  LDGSTS.E.BYPASS.LTC128B.128 [R227+0x7800], desc[UR4][R8.64] ;  /* 0x0780000008e37fae */ /* 0x0005e8000b981a04 */
[----:B------:R-:W-:Y:S01]  /*4800*/  IMAD.X R3, R5, 0x1, R226, P1 ;  /* 0x0000000105037824 */ /* 0x000fe200008e06e2 */
[----:B------:R2:W-:Y:S04]  /*4810*/  LDGSTS.E.BYPASS.LTC128B.128 [R227+0x8000], desc[UR4][R6.64] ;  /* 0x0800000006e37fae */ /* 0x0005e8000b981a04 */
[----:B------:R2:W-:Y:S04]  /*4820*/  LDGSTS.E.BYPASS.LTC128B.128 [R227+0x8800], desc[UR4][R4.64] ;  /* 0x0880000004e37fae */ /* 0x0005e8000b981a04 */
[----:B------:R2:W-:Y:S01]  /*4830*/  LDGSTS.E.BYPASS.LTC128B.128 [R227+0x9000], desc[UR4][R2.64] ;  /* 0x0900000002e37fae */ /* 0x0005e2000b981a04 */
[----:B-1----:R-:W-:-:S05]  /*4840*/  IADD3 R10, P1, PT, R2, R228, RZ ;  /* 0x000000e4020a7210 */ /* 0x002fca0007f3e0ff */
[----:B------:R-:W-:-:S05]  /*4850*/  IMAD.X R11, R3, 0x1, R226, P1 ;  /* 0x00000001030b7824 */ /* 0x000fca00008e06e2 */
[----:B------:R2:W-:Y:S04]  /*4860*/  LDGSTS.E.BYPASS.LTC128B.128 [R227+0x9800], desc[UR4][R10.64] ;  /* 0x098000000ae37fae */ /* 0x0005e8000b981a04 */
[----:B------:R-:W0:Y:S02]  /*4870*/  LDGDEPBAR ;  /* 0x00000000000079af */ /* 0x000e240000000000 */
.L_x_3787:
[----:B------:R-:W-:Y:S05]  /*4880*/  BSYNC.RECONVERGENT B1 ;  /* 0x0000000000017941 */ /* 0x000fea0003800200 */
.L_x_3786:
        /* <DEDUP_REMOVED lines=50> */
[----:B-1----:R-:W-:Y:S02]  /*4bb0*/  FMNMX3.FTZ R37, R37, R201, R197, !PT ;  /* 0x000000c925257276 */ /* 0x002fe400078100c5 */
        /* <DEDUP_REMOVED lines=21> */
[----:B------:R-:W-:Y:S02]  /*4d10*/  LOP3.LUT R2, R140, 0x200, R148, 0xf8, !PT ;  /* 0x000002008c027812 */ /* 0x000fe400078ef894 */
        /* <DEDUP_REMOVED lines=36> */
[----:B--2---:R-:W-:-:S04]  /*4f60*/  FFMA.FTZ R6, R127, R0, -R5 ;  /* 0x000000007f067223 */ /* 0x004fc80000010805 */
[----:B------:R2:W-:Y:S01]  /*4f70*/  MUFU.EX2 R109, R6 ;  /* 0x00000006006d7308 */ /* 0x0005e20000000800 */
[----:B---3--:R-:W-:Y:S01]  /*4f80*/  FFMA.FTZ R2, R119, R0, -R5 ;  /* 0x0000000077027223 */ /* 0x008fe20000010805 */
[----:B----4-:R-:W-:Y:S01]  /*4f90*/  F2FP.F16.F32.PACK_AB R8, R7, R82 ;  /* 0x000000520708723e */ /* 0x010fe200000000ff */
[----:B------:R-:W-:Y:S02]  /*4fa0*/  FADD.FTZ R7, R82, R7 ;  /* 0x0000000752077221 */ /* 0x000fe40000010000 */
[----:B------:R3:W4:Y:S01]  /*4fb0*/  MUFU.EX2 R70, R2 ;  /* 0x0000000200467308 */ /* 0x0007220000000800 */
[----:B-1----:R-:W-:-:S04]  /*4fc0*/  FFMA.FTZ R4, R98, R0, -R3 ;  /* 0x0000000062047223 */ /* 0x002fc80000010803 */
[----:B------:R1:W5:Y:S01]  /*4fd0*/  MUFU.EX2 R72, R4 ;  /* 0x0000000400487308 */ /* 0x0003620000000800 */
[----:B--2---:R-:W-:-:S04]  /*4fe0*/  FFMA.FTZ R6, R126, R0, -R5 ;  /* 0x000000007e067223 */ /* 0x004fc80000010805 */
[----:B------:R2:W-:Y:S01]  /*4ff0*/  MUFU.EX2 R248, R6 ;  /* 0x0000000600f87308 */ /* 0x0005e20000000800 */
[----:B---3--:R-:W-:Y:S01]  /*5000*/  FFMA.FTZ R2, R100, R0, -R3 ;  /* 0x0000000064027223 */ /* 0x008fe20000010803 */
[----:B----4-:R-:W-:-:S03]  /*5010*/  F2FP.F16.F32.PACK_AB R10, R70, R49 ;  /* 0x00000031460a723e */ /* 0x010fc600000000ff */
[----:B------:R3:W4:Y:S01]  /*5020*/  MUFU.EX2 R69, R2 ;  /* 0x0000000200457308 */ /* 0x0007220000000800 */
[--C-:B-1----:R-:W-:Y:S01]  /*5030*/  FFMA.FTZ R4, R152, R0, -R5.reuse ;  /* 0x0000000098047223 */ /* 0x102fe20000010805 */
[----:B-----5:R-:W-:Y:S02]  /*5040*/  MOV R127, R72 ;  /* 0x00000048007f7202 */ /* 0x020fe40000000f00 */
[----:B------:R-:W-:Y:S01]  /*5050*/  HMMA.16816.F32 R32, R8, R12, RZ ;  /* 0x0000000c0820723c */ /* 0x000fe200000018ff */
[----:B------:R1:W-:Y:S01]  /*5060*/  MUFU.EX2 R68, R4 ;  /* 0x0000000400447308 */ /* 0x0003e20000000800 */
[----:B--2---:R-:W-:-:S04]  /*5070*/  FFMA.FTZ R6, R144, R0, -R5 ;  /* 0x0000000090067223 */ /* 0x004fc80000010805 */
[----:B------:R2:W-:Y:S02]  /*5080*/  MUFU.EX2 R238, R6 ;  /* 0x0000000600ee7308 */ /* 0x0005e40000000800 */
[----:B------:R-:W-:Y:S01]  /*5090*/  HMMA.16816.F32 R24, R8, R14, RZ ;  /* 0x0000000e0818723c */ /* 0x000fe200000018ff */
[----:B------:R-:W5:Y:S01]  /*50a0*/  LDSM.16.MT88.4 R12, [R38+0xa800] ;  /* 0x00a80000260c783b */ /* 0x000f620000004200 */
[----:B---3--:R-:W-:-:S04]  /*50b0*/  FFMA.FTZ R2, R91, R0, -R3 ;  /* 0x000000005b027223 */ /* 0x008fc80000010803 */
[----:B------:R3:W-:Y:S01]  /*50c0*/  MUFU.EX2 R89, R2 ;  /* 0x0000000200597308 */ /* 0x0007e20000000800 */
[-CC-:B-1----:R-:W-:Y:S01]  /*50d0*/  FFMA.FTZ R4, R104, R0.reuse, -R5.reuse ;  /* 0x0000000068047223 */ /* 0x182fe20000010805 */
[----:B------:R-:W-:Y:S01]  /*50e0*/  HMMA.16816.F32 R60, R8, R16, RZ ;  /* 0x00000010083c723c */ /* 0x000fe200000018ff */
[----:B------:R-:W-:Y:S02]  /*50f0*/  MOV R104, R49 ;  /* 0x0000003100687202 */ /* 0x000fe40000000f00 */
[----:B------:R1:W-:Y:S01]  /*5100*/  MUFU.EX2 R93, R4 ;  /* 0x00000004005d7308 */ /* 0x0003e20000000800 */
[----:B--2---:R-:W-:-:S04]  /*5110*/  FFMA.FTZ R6, R143, R0, -R5 ;  /* 0x000000008f067223 */ /* 0x004fc80000010805 */
[----:B------:R-:W-:Y:S01]  /*5120*/  HMMA.16816.F32 R56, R8, R18, RZ ;  /* 0x000000120838723c */ /* 0x000fe200000018ff */
[----:B---3--:R-:W-:-:S04]  /*5130*/  FFMA.FTZ R2, R142, R0, -R5 ;  /* 0x000000008e027223 */ /* 0x008fc80000010805 */
[----:B------:R2:W3:Y:S03]  /*5140*/  MUFU.EX2 R88, R2 ;  /* 0x0000000200587308 */ /* 0x0004e60000000800 */
[----:B------:R-:W-:Y:S01]  /*5150*/  HMMA.16816.F32 R16, R8, R20, RZ ;  /* 0x000000140810723c */ /* 0x000fe200000018ff */
[----:B-1----:R-:W-:Y:S01]  /*5160*/  FFMA.FTZ R4, R108, R0, -R3 ;  /* 0x000000006c047223 */ /* 0x002fe20000010803 */
[----:B----4-:R-:W-:-:S03]  /*5170*/  MOV R108, R69 ;  /* 0x00000045006c7202 */ /* 0x010fc60000000f00 */
[----:B------:R1:W-:Y:S03]  /*5180*/  MUFU.EX2 R100, R4 ;  /* 0x0000000400647308 */ /* 0x0003e60000000800 */
[----:B------:R-:W-:Y:S01]  /*5190*/  HMMA.16816.F32 R52, R8, R22, RZ ;  /* 0x000000160834723c */ /* 0x000fe200000018ff */
[----:B--2---:R-:W-:Y:S01]  /*51a0*/  FFMA.FTZ R2, R96, R0, -R3 ;  /* 0x0000000060027223 */ /* 0x004fe20000010803 */
[----:B------:R-:W-:-:S06]  /*51b0*/  MOV R96, R48 ;  /* 0x0000003000607202 */ /* 0x000fcc0000000f00 */
[----:B------:R-:W-:Y:S01]  /*51c0*/  HMMA.16816.F32 R20, R8, R28, RZ ;  /* 0x0000001c0814723c */ /* 0x000fe200000018ff */
[----:B------:R-:W2:Y:S01]  /*51d0*/  MUFU.EX2 R90, R2 ;  /* 0x00000002005a7308 */ /* 0x000ea20000000800 */
[----:B-1----:R-:W-:-:S04]  /*51e0*/  FFMA.FTZ R4, R161, R0, -R5 ;  /* 0x00000000a1047223 */ /* 0x002fc80000010805 */
[----:B------:R1:W-:Y:S02]  /*51f0*/  MUFU.EX2 R119, R4 ;  /* 0x0000000400777308 */ /* 0x0003e40000000800 */
[----:B------:R-:W-:Y:S01]  /*5200*/  HMMA.16816.F32 R48, R8, R30, RZ ;  /* 0x0000001e0830723c */ /* 0x000fe200000018ff */
[----:B---3--:R-:W-:Y:S01]  /*5210*/  F2FP.F16.F32.PACK_AB R8, R88, R68 ;  /* 0x000000445808723e */ /* 0x008fe200000000ff */
[----:B------:R-:W-:Y:S01]  /*5220*/  LDSM.16.MT88.4 R28, [R148+0xb000] ;  /* 0x00b00000941c783b */ /* 0x000fe20000004200 */
[----:B------:R-:W-:Y:S02]  /*5230*/  F2FP.F16.F32.PACK_AB R9, R72, R69 ;  /* 0x000000454809723e */ /* 0x000fe400000000ff */
[----:B------:R-:W-:Y:S02]  /*5240*/  F2FP.F16.F32.PACK_AB R10, R93, R97 ;  /* 0x000000615d0a723e */ /* 0x000fe400000000ff */
[----:B--2---:R-:W-:Y:S01]  /*5250*/  F2FP.F16.F32.PACK_AB R11, R90, R89 ;  /* 0x000000595a0b723e */ /* 0x004fe200000000ff */
[----:B------:R-:W-:Y:S01]  /*5260*/  FFMA.FTZ R2, R113, R0, -R3 ;  /* 0x0000000071027223 */ /* 0x000fe20000010803 */
[----:B------:R-:W-:-:S03]  /*5270*/  MOV R113, R70 ;  /* 0x0000004600717202 */ /* 0x000fc60000000f00 */
        /* <DEDUP_REMOVED lines=14> */
[-CC-:B---3--:R-:W-:Y:S01]  /*5360*/  FFMA.FTZ R2, R155, R0.reuse, -R5.reuse ;  /* 0x000000009b027223 */ /* 0x188fe20000010805 */
[----:B------:R-:W-:Y:S03]  /*5370*/  LDSM.16.MT88.4 R16, [R38+0xb000] ;  /* 0x00b000002610783b */ /* 0x000fe60000004200 */
[----:B------:R3:W4:Y:S01]  /*5380*/  MUFU.EX2 R98, R2 ;  /* 0x0000000200627308 */ /* 0x0007220000000800 */
[----:B-1----:R-:W-:-:S02]  /*5390*/  FFMA.FTZ R4, R174, R0, -R5 ;  /* 0x00000000ae047223 */ /* 0x002fc40000010805 */
[C---:B-----5:R-:W-:Y:S01]  /*53a0*/  HMMA.16816.F32 R24, R8.reuse, R12, R20 ;  /* 0x0000000c0818723c */ /* 0x060fe20000001814 */
[----:B------:R-:W1:Y:S01]  /*53b0*/  LDSM.16.MT88.4 R20, [R156+0xb000] ;  /* 0x00b000009c14783b */ /* 0x000e620000004200 */
[----:B------:R5:W-:Y:S06]  /*53c0*/  MUFU.EX2 R244, R4 ;  /* 0x0000000400f47308 */ /* 0x000bec0000000800 */
[----:B------:R-:W-:Y:S01]  /*53d0*/  HMMA.16816.F32 R12, R8, R14, R48 ;  /* 0x0000000e080c723c */ /* 0x000fe20000001830 */
[----:B---3--:R-:W-:-:S04]  /*53e0*/  FFMA.FTZ R2, R99, R0, -R3 ;  /* 0x0000000063027223 */ /* 0x008fc80000010803 */
[----:B------:R-:W3:Y:S03]  /*53f0*/  MUFU.EX2 R86, R2 ;  /* 0x0000000200567308 */ /* 0x000ee60000000800 */
[----:B------:R-:W-:Y:S01]  /*5400*/  HMMA.16816.F32 R72, R8, R66, R52 ;  /* 0x000000420848723c */ /* 0x000fe20000001834 */
[----:B----4-:R-:W-:Y:S01]  /*5410*/  F2FP.F16.F32.PACK_AB R8, R98, R119 ;  /* 0x000000776208723e */ /* 0x010fe200000000ff */
[-C--:B-----5:R-:W-:Y:S01]  /*5420*/  FFMA.FTZ R4, R122, R0.reuse, -R5 ;  /* 0x000000007a047223 */ /* 0x0a0fe20000010805 */
        /* <DEDUP_REMOVED lines=12> */
[C---:B------:R-:W-:Y:S01]  /*54f0*/  HMMA.16816.F32 R52, R8.reuse, R28, R56 ;  /* 0x0000001c0834723c */ /* 0x040fe20000001838 */
[----:B------:R3:W-:Y:S01]  /*5500*/  MUFU.EX2 R249, R2 ;  /* 0x0000000200f97308 */ /* 0x0007e20000000800 */
[----:B------:R-:W5:Y:S01]  /*5510*/  LDSM.16.MT88.4 R56, [R148+0xb800] ;  /* 0x00b800009438783b */ /* 0x000f620000004200 */
[-CC-:B--2---:R-:W-:Y:S02]  /*5520*/  FFMA.FTZ R4, R173, R0.reuse, -R5.reuse ;  /* 0x00000000ad047223 */ /* 0x184fe40000010805 */
[----:B------:R2:W-:Y:S03]  /*5530*/  MUFU.EX2 R173, R6 ;  /* 0x0000000600ad7308 */ /* 0x0005e60000000800 */
[----:B-1----:R-:W-:Y:S01]  /*5540*/  HMMA.16816.F32 R64, R8, R20, R68 ;  /* 0x000000140840723c */ /* 0x002fe20000001844 */
[----:B------:R-:W1:Y:S01]  /*5550*/  LDSM.16.MT88.4 R68, [R156+0xb800] ;  /* 0x00b800009c44783b */ /* 0x000e620000004200 */
[----:B------:R2:W-:Y:S01]  /*5560*/  MUFU.EX2 R236, R4 ;  /* 0x0000000400ec7308 */ /* 0x0005e20000000800 */
[----:B---3--:R-:W-:-:S05]  /*5570*/  FFMA.FTZ R2, R162, R0, -R5 ;  /* 0x00000000a2027223 */ /* 0x008fca0000010805 */
[----:B------:R-:W-:Y:S01]  /*5580*/  HMMA.16816.F32 R48, R8, R16, R24 ;  /* 0x000000100830723c */ /* 0x000fe20000001818 */
[----:B------:R-:W-:Y:S01]  /*5590*/  LDSM.16.MT88.4 R24, [R140+0xc000] ;  /* 0x00c000008c18783b */ /* 0x000fe20000004200 */
[----:B------:R3:W4:Y:S01]  /*55a0*/  MUFU.EX2 R246, R2 ;  /* 0x0000000200f67308 */ /* 0x0007220000000800 */
[----:B--2---:R-:W-:-:S05]  /*55b0*/  FFMA.FTZ R6, R158, R0, -R5 ;  /* 0x000000009e067223 */ /* 0x004fca0000010805 */
[C---:B------:R-:W-:Y:S01]  /*55c0*/  HMMA.16816.F32 R12, R8.reuse, R18, R12 ;  /* 0x00000012080c723c */ /* 0x040fe2000000180c */
[----:B------:R-:W2:Y:S01]  /*55d0*/  LDSM.16.MT88.4 R16, [R38+0xb800] ;  /* 0x00b800002610783b */ /* 0x000ea20000004200 */
[-C--:B------:R-:W-:Y:S01]  /*55e0*/  FFMA.FTZ R4, R129, R0.reuse, -R5 ;  /* 0x0000000081047223 */ /* 0x080fe20000010805 */
[----:B------:R5:W-:Y:S04]  /*55f0*/  MUFU.EX2 R158, R6 ;  /* 0x00000006009e7308 */ /* 0x000be80000000800 */
[----:B------:R1:W-:Y:S01]  /*5600*/  MUFU.EX2 R240, R4 ;  /* 0x0000000400f07308 */ /* 0x0003e20000000800 */
[----:B------:R-:W-:Y:S01]  /*5610*/  HMMA.16816.F32 R60, R8, R30, R76 ;  /* 0x0000001e083c723c */ /* 0x000fe2000000184c */
[----:B---3--:R-:W-:-:S04]  /*5620*/  FFMA.FTZ R2, R106, R0, -R3 ;  /* 0x000000006a027223 */ /* 0x008fc80000010803 */
[----:B------:R3:W3:Y:S03]  /*5630*/  MUFU.EX2 R243, R2 ;  /* 0x0000000200f37308 */ /* 0x0006e60000000800 */
[----:B------:R-:W-:Y:S01]  /*5640*/  HMMA.16816.F32 R72, R8, R22, R72 ;  /* 0x000000160848723c */ /* 0x000fe20000001848 */
[----:B----4-:R-:W-:Y:S01]  /*5650*/  F2FP.F16.F32.PACK_AB R8, R246, R244 ;  /* 0x000000f4f608723e */ /* 0x010fe200000000ff */
[----:B-----5:R-:W-:Y:S01]  /*5660*/  FFMA.FTZ R6, R157, R0, -R5 ;  /* 0x000000009d067223 */ /* 0x020fe20000010805 */
[----:B------:R-:W-:Y:S02]  /*5670*/  F2FP.F16.F32.PACK_AB R9, R251, R250 ;  /* 0x000000fafb09723e */ /* 0x000fe400000000ff */
[----:B------:R-:W-:Y:S01]  /*5680*/  F2FP.F16.F32.PACK_AB R10, R247, R248 ;  /* 0x000000f8f70a723e */ /* 0x000fe200000000ff */
[----:B-1----:R-:W-:Y:S01]  /*5690*/  FFMA.FTZ R4, R117, R0, -R3 ;  /* 0x0000000075047223 */ /* 0x002fe20000010803 */
[----:B------:R-:W-:-:S03]  /*56a0*/  MOV R157, R100 ;  /* 0x00000064009d7202 */ /* 0x000fc60000000f00 */
[----:B------:R1:W-:Y:S01]  /*56b0*/  MUFU.EX2 R234, R4 ;  /* 0x0000000400ea7308 */ /* 0x0003e20000000800 */
[----:B---3--:R-:W-:Y:S01]  /*56c0*/  FFMA.FTZ R2, R125, R0, -R3 ;  /* 0x000000007d027223 */ /* 0x008fe20000010803 */
[----:B------:R-:W-:-:S03]  /*56d0*/  F2FP.F16.F32.PACK_AB R11, R243, R249 ;  /* 0x000000f9f30b723e */ /* 0x000fc600000000ff */
[----:B------:R3:W-:Y:S04]  /*56e0*/  MUFU.EX2 R239, R2 ;  /* 0x0000000200ef7308 */ /* 0x0007e80000000800 */
[----:B------:R-:W-:Y:S01]  /*56f0*/  HMMA.16816.F32 R20, R8, R32, R40 ;  /* 0x000000200814723c */ /* 0x000fe20000001828 */
[----:B-1----:R-:W-:-:S07]  /*5700*/  FFMA.FTZ R4, R181, R0, -R5 ;  /* 0x00000000b5047223 */ /* 0x002fce0000010805 */
[----:B------:R-:W-:Y:S01]  /*5710*/  HMMA.16816.F32 R28, R8, R34, R44 ;  /* 0x00000022081c723c */ /* 0x000fe2000000182c */
[----:B------:R-:W1:Y:S01]  /*5720*/  LDSM.16.MT88.4 R44, [R148+0xc000] ;  /* 0x00c00000942c783b */ /* 0x000e620000004200 */
[----:B---3--:R-:W-:-:S04]  /*5730*/  FFMA.FTZ R2, R103, R0, -R3 ;  /* 0x0000000067027223 */ /* 0x008fc80000010803 */
[----:B------:R3:W-:Y:S02]  /*5740*/  MUFU.EX2 R242, R2 ;  /* 0x0000000200f27308 */ /* 0x0007e40000000800 */
[C---:B------:R-:W-:Y:S08]  /*5750*/  HMMA.16816.F32 R32, R8.reuse, R56, R52 ;  /* 0x000000380820723c */ /* 0x040ff00000001834 */
[----:B------:R-:W-:Y:S01]  /*5760*/  HMMA.16816.F32 R76, R8, R58, R60 ;  /* 0x0000003a084c723c */ /* 0x000fe2000000183c */
[----:B---3--:R-:W-:-:S04]  /*5770*/  FFMA.FTZ R2, R169, R0, -R5 ;  /* 0x00000000a9027223 */ /* 0x008fc80000010805 */
[----:B------:R3:W4:Y:S03]  /*5780*/  MUFU.EX2 R237, R2 ;  /* 0x0000000200ed7308 */ /* 0x0007260000000800 */
[C---:B------:R-:W-:Y:S01]  /*5790*/  HMMA.16816.F32 R52, R8.reuse, R68, R64 ;  /* 0x000000440834723c */ /* 0x040fe20000001840 */
[----:B------:R-:W-:Y:S07]  /*57a0*/  LDSM.16.MT88.4 R64, [R156+0xc800] ;  /* 0x00c800009c40783b */ /* 0x000fee0000004200 */
[----:B--2---:R-:W-:Y:S01]  /*57b0*/  HMMA.16816.F32 R40, R8, R18, R12 ;  /* 0x000000120828723c */ /* 0x004fe2000000180c */
[----:B------:R-:W2:Y:S01]  /*57c0*/  LDSM.16.MT88.4 R12, [R38+0xc000] ;  /* 0x00c00000260c783b */ /* 0x000ea20000004200 */
[----:B---3--:R-:W-:-:S06]  /*57d0*/  FFMA.FTZ R2, R105, R0, -R3 ;  /* 0x0000000069027223 */ /* 0x008fcc0000010803 */
[C---:B------:R-:W-:Y:S01]  /*57e0*/  HMMA.16816.F32 R68, R8.reuse, R70, R72 ;  /* 0x000000460844723c */ /* 0x040fe20000001848 */
[----:B------:R3:W5:Y:S07]  /*57f0*/  MUFU.EX2 R235, R2 ;  /* 0x0000000200eb7308 */ /* 0x00076e0000000800 */
[----:B------:R-:W-:Y:S01]  /*5800*/  HMMA.16816.F32 R56, R8, R16, R48 ;  /* 0x000000100838723c */ /* 0x000fe20000001830 */
[----:B------:R-:W2:Y:S01]  /*5810*/  LDSM.16.MT88.4 R48, [R156+0xc000] ;  /* 0x00c000009c30783b */ /* 0x000ea20000004200 */
[----:B----4-:R-:W-:-:S02]  /*5820*/  F2FP.F16.F32.PACK_AB R8, R237, R236 ;  /* 0x000000eced08723e */ /* 0x010fc400000000ff */
[----:B------:R-:W-:Y:S01]  /*5830*/  F2FP.F16.F32.PACK_AB R9, R241, R239 ;  /* 0x000000eff109723e */ /* 0x000fe200000000ff */
[----:B------:R-:W-:Y:S01]  /*5840*/  LDSM.16.MT88.4 R16, [R148+0xc800] ;  /* 0x00c800009410783b */ /* 0x000fe20000004200 */
[----:B------:R-:W-:Y:S01]  /*5850*/  F2FP.F16.F32.PACK_AB R10, R240, R238 ;  /* 0x000000eef00a723e */ /* 0x000fe200000000ff */
[----:B---3--:R-:W-:Y:S01]  /*5860*/  FFMA.FTZ R2, R124, R0, -R3 ;  /* 0x000000007c027223 */ /* 0x008fe20000010803 */
[----:B-----5:R-:W-:-:S03]  /*5870*/  F2FP.F16.F32.PACK_AB R11, R235, R242 ;  /* 0x000000f2eb0b723e */ /* 0x020fc600000000ff */
[----:B------:R3:W-:Y:S04]  /*5880*/  MUFU.EX2 R233, R2 ;  /* 0x0000000200e97308 */ /* 0x0007e80000000800 */
[C---:B------:R-:W-:Y:S01]  /*5890*/  HMMA.16816.F32 R60, R8.reuse, R24, R20 ;  /* 0x00000018083c723c */ /* 0x040fe20000001814 */
[----:B------:R-:W4:Y:S07]  /*58a0*/  LDSM.16.MT88.4 R20, [R140+0xc800] ;  /* 0x00c800008c14783b */ /* 0x000f2e0000004200 */
[----:B------:R-:W-:Y:S01]  /*58b0*/  HMMA.16816.F32 R28, R8, R26, R28 ;  /* 0x0000001a081c723c */ /* 0x000fe2000000181c */
[----:B---3--:R-:W-:-:S04]  /*58c0*/  FFMA.FTZ R2, R102, R0, -R3 ;  /* 0x0000000066027223 */ /* 0x008fc80000010803 */
[----:B------:R3:W-:Y:S03]  /*58d0*/  MUFU.EX2 R231, R2 ;  /* 0x0000000200e77308 */ /* 0x0007e60000000800 */
[C---:B-1----:R-:W-:Y:S08]  /*58e0*/  HMMA.16816.F32 R24, R8.reuse, R44, R32 ;  /* 0x0000002c0818723c */ /* 0x042ff00000001820 */
[----:B--2---:R-:W-:Y:S01]  /*58f0*/  HMMA.16816.F32 R56, R8, R12, R56 ;  /* 0x0000000c0838723c */ /* 0x004fe20000001838 */
[----:B---3--:R-:W-:-:S02]  /*5900*/  FFMA.FTZ R2, R175, R0, -R5 ;  /* 0x00000000af027223 */ /* 0x008fc40000010805 */
        /* <DEDUP_REMOVED lines=8> */
[----:B------:R-:W5:Y:S07]  /*5990*/  MUFU.EX2 R174, R2 ;  /* 0x0000000200ae7308 */ /* 0x000f6e0000000800 */
[----:B------:R-:W-:Y:S01]  /*59a0*/  HMMA.16816.F32 R12, R8, R14, R40 ;  /* 0x0000000e080c723c */ /* 0x000fe20000001828 */
[----:B------:R-:W4:Y:S01]  /*59b0*/  LDSM.16.MT88.4 R40, [R38+0xc800] ;  /* 0x00c800002628783b */ /* 0x000f220000004200 */
[----:B---3--:R-:W-:-:S02]  /*59c0*/  F2FP.F16.F32.PACK_AB R8, R181, R175 ;  /* 0x000000afb508723e */ /* 0x008fc400000000ff */
[----:B------:R-:W-:Y:S01]  /*59d0*/  F2FP.F16.F32.PACK_AB R9, R234, R233 ;  /* 0x000000e9ea09723e */ /* 0x000fe200000000ff */
[-CC-:B-1----:R-:W-:Y:S01]  /*59e0*/  FFMA.FTZ R4, R133, R0.reuse, -R3.reuse ;  /* 0x0000000085047223 */ /* 0x182fe20000010803 */
[----:B--2---:R-:W-:Y:S02]  /*59f0*/  F2FP.F16.F32.PACK_AB R10, R232, R173 ;  /* 0x000000ade80a723e */ /* 0x004fe400000000ff */
[----:B-----5:R-:W-:Y:S01]  /*5a00*/  F2FP.F16.F32.PACK_AB R11, R174, R231 ;  /* 0x000000e7ae0b723e */ /* 0x020fe200000000ff */
[-C--:B------:R-:W-:Y:S01]  /*5a10*/  FFMA.FTZ R2, R141, R0.reuse, -R3 ;  /* 0x000000008d027223 */ /* 0x080fe20000010803 */
[----:B------:R1:W-:Y:S04]  /*5a20*/  MUFU.EX2 R161, R4 ;  /* 0x0000000400a17308 */ /* 0x0003e80000000800 */
[----:B------:R2:W-:Y:S01]  /*5a30*/  MUFU.EX2 R155, R2 ;  /* 0x00000002009b7308 */ /* 0x0005e20000000800 */
[C---:B----4-:R-:W-:Y:S08]  /*5a40*/  HMMA.16816.F32 R48, R8.reuse, R20, R60 ;  /* 0x000000140830723c */ /* 0x050ff0000000183c */
[----:B------:R-:W-:Y:S01]  /*5a50*/  HMMA.16816.F32 R44, R8, R22, R28 ;  /* 0x00000016082c723c */ /* 0x000fe2000000181c */
[----:B------:R-:W3:Y:S01]  /*5a60*/  LDSM.16.MT88.4 R20, [R140+0xd000] ;  /* 0x00d000008c14783b */ /* 0x000ee20000004200 */
[----:B-1----:R-:W-:Y:S01]  /*5a70*/  FFMA.FTZ R4, R180, R0, -R5 ;  /* 0x00000000b4047223 */ /* 0x002fe20000010805 */
[----:B------:R-:W-:Y:S01]  /*5a80*/  MOV R180, R92 ;  /* 0x0000005c00b47202 */ /* 0x000fe20000000f00 */
[----:B--2---:R-:W-:-:S02]  /*5a90*/  FFMA.FTZ R2, R111, R0, -R3 ;  /* 0x000000006f027223 */ /* 0x004fc40000010803 */
[----:B------:R1:W-:Y:S02]  /*5aa0*/  MUFU.EX2 R138, R4 ;  /* 0x00000004008a7308 */ /* 0x0003e40000000800 */
[C---:B------:R-:W-:Y:S01]  /*5ab0*/  HMMA.16816.F32 R28, R8.reuse, R16, R24 ;  /* 0x00000010081c723c */ /* 0x040fe20000001818 */
[----:B------:R-:W2:Y:S01]  /*5ac0*/  LDSM.16.MT88.4 R24, [R148+0xd000] ;  /* 0x00d000009418783b */ /* 0x000ea20000004200 */
[----:B------:R4:W-:Y:S06]  /*5ad0*/  MUFU.EX2 R169, R2 ;  /* 0x0000000200a97308 */ /* 0x0009ec0000000800 */
[----:B------:R-:W-:Y:S01]  /*5ae0*/  HMMA.16816.F32 R60, R8, R64, R52 ;  /* 0x00000040083c723c */ /* 0x000fe20000001834 */
[----:B------:R-:W5:Y:S01]  /*5af0*/  LDSM.16.MT88.4 R52, [R156+0xd000] ;  /* 0x00d000009c34783b */ /* 0x000f620000004200 */
[-CC-:B-1----:R-:W-:Y:S01]  /*5b00*/  FFMA.FTZ R4, R145, R0.reuse, -R5.reuse ;  /* 0x0000000091047223 */ /* 0x182fe20000010805 */
[----:B----4-:R-:W-:-:S03]  /*5b10*/  FFMA.FTZ R2, R177, R0, -R5 ;  /* 0x00000000b1027223 */ /* 0x010fc60000010805 */
[----:B------:R1:W-:Y:S02]  /*5b20*/  MUFU.EX2 R162, R4 ;  /* 0x0000000400a27308 */ /* 0x0003e40000000800 */
[C---:B------:R-:W-:Y:S01]  /*5b30*/  HMMA.16816.F32 R72, R8.reuse, R18, R32 ;  /* 0x000000120848723c */ /* 0x040fe20000001820 */
[----:B------:R-:W4:Y:S01]  /*5b40*/  LDSM.16.MT88.4 R16, [R38+0xd000] ;  /* 0x00d000002610783b */ /* 0x000f220000004200 */
[----:B------:R-:W-:Y:S01]  /*5b50*/  MOV R177, R86 ;  /* 0x0000005600b17202 */ /* 0x000fe20000000f00 */
[----:B------:R3:W2:Y:S05]  /*5b60*/  MUFU.EX2 R152, R2 ;  /* 0x0000000200987308 */ /* 0x0006aa0000000800 */
[----:B------:R-:W-:Y:S01]  /*5b70*/  HMMA.16816.F32 R64, R8, R66, R68 ;  /* 0x000000420840723c */ /* 0x000fe20000001844 */
[----:B-1----:R-:W-:-:S02]  /*5b80*/  FFMA.FTZ R4, R132, R0, -R3 ;  /* 0x0000000084047223 */ /* 0x002fc40000010803 */
[----:B------:R1:W-:Y:S05]  /*5b90*/  MUFU.EX2 R132, R6 ;  /* 0x0000000600847308 */ /* 0x0003ea0000000800 */
[C---:B------:R-:W-:Y:S01]  /*5ba0*/  HMMA.16816.F32 R56, R8.reuse, R40, R56 ;  /* 0x000000280838723c */ /* 0x040fe20000001838 */
[----:B---3--:R-:W-:Y:S01]  /*5bb0*/  FFMA.FTZ R2, R115, R0, -R3 ;  /* 0x0000000073027223 */ /* 0x008fe20000010803 */
[----:B------:R3:W-:Y:S04]  /*5bc0*/  MUFU.EX2 R143, R4 ;  /* 0x00000004008f7308 */ /* 0x0007e80000000800 */
[----:B------:R-:W5:Y:S02]  /*5bd0*/  MUFU.EX2 R145, R2 ;  /* 0x0000000200917308 */ /* 0x000f640000000800 */
[----:B------:R-:W-:Y:S01]  /*5be0*/  HMMA.16816.F32 R12, R8, R42, R12 ;  /* 0x0000002a080c723c */ /* 0x000fe2000000180c */
[----:B--2---:R-:W-:-:S02]  /*5bf0*/  F2FP.F16.F32.PACK_AB R8, R152, R138 ;  /* 0x0000008a9808723e */ /* 0x004fc400000000ff */
[----:B------:R-:W-:Y:S02]  /*5c00*/  F2FP.F16.F32.PACK_AB R9, R161, R155 ;  /* 0x0000009ba109723e */ /* 0x000fe400000000ff */
[----:B------:R-:W-:Y:S01]  /*5c10*/  F2FP.F16.F32.PACK_AB R10, R162, R158 ;  /* 0x0000009ea20a723e */ /* 0x000fe200000000ff */
[-CC-:B-1----:R-:W-:Y:S01]  /*5c20*/  FFMA.FTZ R6, R171, R0.reuse, -R5.reuse ;  /* 0x00000000ab067223 */ /* 0x182fe20000010805 */
[----:B------:R-:W-:Y:S01]  /*5c30*/  MOV R171, R89 ;  /* 0x0000005900ab7202 */ /* 0x000fe20000000f00 */
[-C--:B---3--:R-:W-:Y:S02]  /*5c40*/  FFMA.FTZ R4, R189, R0.reuse, -R5 ;  /* 0x00000000bd047223 */ /* 0x088fe40000010805 */
[----:B------:R1:W-:Y:S01]  /*5c50*/  MUFU.EX2 R123, R6 ;  /* 0x00000006007b7308 */ /* 0x0003e20000000800 */
[----:B------:R-:W-:Y:S02]  /*5c60*/  MOV R189, R91 ;  /* 0x0000005b00bd7202 */ /* 0x000fe40000000f00 */
[----:B-----5:R-:W-:Y:S01]  /*5c70*/  F2FP.F16.F32.PACK_AB R11, R145, R169 ;  /* 0x000000a9910b723e */ /* 0x020fe200000000ff */
[----:B------:R-:W-:Y:S01]  /*5c80*/  FFMA.FTZ R2, R139, R0, -R3 ;  /* 0x000000008b027223 */ /* 0x000fe20000010803 */
[----:B------:R2:W-:Y:S01]  /*5c90*/  MUFU.EX2 R133, R4 ;  /* 0x0000000400857308 */ /* 0x0005e20000000800 */
[----:B------:R-:W-:-:S03]  /*5ca0*/  MOV R139, R109 ;  /* 0x0000006d008b7202 */ /* 0x000fc60000000f00 */
[----:B------:R3:W-:Y:S01]  /*5cb0*/  MUFU.EX2 R144, R2 ;  /* 0x0000000200907308 */ /* 0x0007e20000000800 */
[----:B------:R-:W-:Y:S01]  /*5cc0*/  HMMA.16816.F32 R48, R8, R20, R48 ;  /* 0x000000140830723c */ /* 0x000fe20000001830 */
[----:B-1----:R-:W-:Y:S01]  /*5cd0*/  FFMA.FTZ R6, R170, R0, -R5 ;  /* 0x00000000aa067223 */ /* 0x002fe20000010805 */
[----:B------:R-:W-:-:S06]  /*5ce0*/  MOV R170, R85 ;  /* 0x0000005500aa7202 */ /* 0x000fcc0000000f00 */
[----:B------:R-:W-:Y:S01]  /*5cf0*/  HMMA.16816.F32 R44, R8, R22, R44 ;  /* 0x00000016082c723c */ /* 0x000fe2000000182c */
[----:B------:R-:W1:Y:S01]  /*5d00*/  LDSM.16.MT88.4 R20, [R148+0xd800] ;  /* 0x00d800009414783b */ /* 0x000e620000004200 */
[-C--:B--2---:R-:W-:Y:S01]  /*5d10*/  FFMA.FTZ R4, R151, R0.reuse, -R5 ;  /* 0x0000000097047223 */ /* 0x084fe20000010805 */
[----:B------:R-:W-:Y:S01]  /*5d20*/  MOV R151, R119 ;  /* 0x0000007700977202 */ /* 0x000fe20000000f00 */
[----:B------:R2:W-:Y:S01]  /*5d30*/  MUFU.EX2 R115, R6 ;  /* 0x0000000600737308 */ /* 0x0005e20000000800 */
[----:B---3--:R-:W-:-:S03]  /*5d40*/  FFMA.FTZ R2, R110, R0, -R3 ;  /* 0x000000006e027223 */ /* 0x008fc60000010803 */
[C---:B------:R-:W-:Y:S01]  /*5d50*/  HMMA.16816.F32 R32, R8.reuse, R24, R28 ;  /* 0x000000180820723c */ /* 0x040fe2000000181c */
[----:B------:R3:W-:Y:S01]  /*5d60*/  MUFU.EX2 R142, R2 ;  /* 0x00000002008e7308 */ /* 0x0007e20000000800 */
[----:B------:R-:W5:Y:S06]  /*5d70*/  LDSM.16.MT88.4 R28, [R140+0xd800] ;  /* 0x00d800008c1c783b */ /* 0x000f6c0000004200 */
[----:B------:R-:W-:Y:S01]  /*5d80*/  HMMA.16816.F32 R24, R8, R26, R72 ;  /* 0x0000001a0818723c */ /* 0x000fe20000001848 */
[-CC-:B--2---:R-:W-:Y:S01]  /*5d90*/  FFMA.FTZ R6, R178, R0.reuse, -R5.reuse ;  /* 0x00000000b2067223 */ /* 0x184fe20000010805 */
[----:B---3--:R-:W-:-:S06]  /*5da0*/  FFMA.FTZ R2, R183, R0, -R5 ;  /* 0x00000000b7027223 */ /* 0x008fcc0000010805 */
[C---:B------:R-:W-:Y:S01]  /*5db0*/  HMMA.16816.F32 R40, R8.reuse, R52, R60 ;  /* 0x000000340828723c */ /* 0x040fe2000000183c */
[----:B------:R-:W2:Y:S01]  /*5dc0*/  LDSM.16.MT88.4 R60, [R156+0xd800] ;  /* 0x00d800009c3c783b */ /* 0x000ea20000004200 */
[----:B------:R-:W-:Y:S01]  /*5dd0*/  MOV R183, R98 ;  /* 0x0000006200b77202 */ /* 0x000fe20000000f00 */
[----:B------:R3:W1:Y:S05]  /*5de0*/  MUFU.EX2 R141, R2 ;  /* 0x00000002008d7308 */ /* 0x00066a0000000800 */
[C---:B------:R-:W-:Y:S08]  /*5df0*/  HMMA.16816.F32 R64, R8.reuse, R54, R64 ;  /* 0x000000360840723c */ /* 0x040ff00000001840 */
[----:B----4-:R-:W-:Y:S01]  /*5e00*/  HMMA.16816.F32 R52, R8, R16, R56 ;  /* 0x000000100834723c */ /* 0x010fe20000001838 */
[----:B---3--:R-:W-:-:S02]  /*5e10*/  FFMA.FTZ R2, R131, R0, -R3 ;  /* 0x0000000083027223 */ /* 0x008fc40000010803 */
[----:B------:R-:W3:Y:S04]  /*5e20*/  MUFU.EX2 R131, R4 ;  /* 0x0000000400837308 */ /* 0x000ee80000000800 */
[----:B------:R-:W4:Y:S01]  /*5e30*/  MUFU.EX2 R129, R2 ;  /* 0x0000000200817308 */ /* 0x000f220000000800 */
[----:B------:R-:W-:Y:S01]  /*5e40*/  HMMA.16816.F32 R12, R8, R18, R12 ;  /* 0x00000012080c723c */ /* 0x000fe2000000180c */
[----:B------:R-:W2:Y:S01]  /*5e50*/  LDSM.16.MT88.4 R16, [R38+0xd800] ;  /* 0x00d800002610783b */ /* 0x000ea20000004200 */
[----:B-1----:R-:W-:Y:S02]  /*5e60*/  F2FP.F16.F32.PACK_AB R8, R141, R133 ;  /* 0x000000858d08723e */ /* 0x002fe400000000ff */
[----:B------:R-:W-:Y:S02]  /*5e70*/  F2FP.F16.F32.PACK_AB R9, R143, R144 ;  /* 0x000000908f09723e */ /* 0x000fe400000000ff */
[----:B---3--:R-:W-:Y:S01]  /*5e80*/  F2FP.F16.F32.PACK_AB R10, R131, R132 ;  /* 0x00000084830a723e */ /* 0x008fe200000000ff */
[----:B------:R-:W-:Y:S01]  /*5e90*/  FFMA.FTZ R4, R150, R0, -R3 ;  /* 0x0000000096047223 */ /* 0x000fe20000010803 */
        /* <DEDUP_REMOVED lines=10> */
[----:B------:R-:W-:-:S02]  /*5f40*/  MOV R188, R90 ;  /* 0x0000005a00bc7202 */ /* 0x000fc40000000f00 */
[----:B------:R-:W1:Y:S01]  /*5f50*/  LDSM.16.MT88.4 R24, [R148+0xe000] ;  /* 0x00e000009418783b */ /* 0x000e620000004200 */
[-C--:B---3--:R-:W-:Y:S01]  /*5f60*/  FFMA.FTZ R2, R121, R0.reuse, -R3 ;  /* 0x0000000079027223 */ /* 0x088fe20000010803 */
[----:B------:R3:W-:Y:S01]  /*5f70*/  MUFU.EX2 R122, R4 ;  /* 0x00000004007a7308 */ /* 0x0007e20000000800 */
[C---:B-----5:R-:W-:Y:S03]  /*5f80*/  HMMA.16816.F32 R48, R8.reuse, R28, R48 ;  /* 0x0000001c0830723c */ /* 0x060fe60000001830 */
[----:B------:R5:W-:Y:S05]  /*5f90*/  MUFU.EX2 R128, R2 ;  /* 0x0000000200807308 */ /* 0x000bea0000000800 */
[----:B------:R-:W-:Y:S01]  /*5fa0*/  HMMA.16816.F32 R28, R8, R30, R44 ;  /* 0x0000001e081c723c */ /* 0x000fe2000000182c */
[----:B------:R-:W1:Y:S01]  /*5fb0*/  LDSM.16.MT88.4 R44, [R156+0xe000] ;  /* 0x00e000009c2c783b */ /* 0x000e620000004200 */
[----:B---3--:R-:W-:Y:S01]  /*5fc0*/  FFMA.FTZ R4, R159, R0, -R5 ;  /* 0x000000009f047223 */ /* 0x008fe20000010805 */
[----:B------:R-:W-:-:S05]  /*5fd0*/  MOV R159, R88 ;  /* 0x00000058009f7202 */ /* 0x000fca0000000f00 */
[----:B--2---:R-:W-:Y:S01]  /*5fe0*/  HMMA.16816.F32 R40, R8, R60, R40 ;  /* 0x0000003c0828723c */ /* 0x004fe20000001828 */
[----:B-----5:R-:W-:Y:S01]  /*5ff0*/  FFMA.FTZ R2, R187, R0, -R5 ;  /* 0x00000000bb027223 */ /* 0x020fe20000010805 */
[----:B------:R-:W-:-:S03]  /*6000*/  MOV R187, R97 ;  /* 0x0000006100bb7202 */ /* 0x000fc60000000f00 */
[----:B------:R2:W3:Y:S03]  /*6010*/  MUFU.EX2 R124, R2 ;  /* 0x00000002007c7308 */ /* 0x0004e60000000800 */
[C---:B------:R-:W-:Y:S01]  /*6020*/  HMMA.16816.F32 R68, R8.reuse, R62, R64 ;  /* 0x0000003e0844723c */ /* 0x040fe20000001840 */
[----:B------:R-:W-:Y:S07]  /*6030*/  LDSM.16.MT88.4 R64, [R156+0xe800] ;  /* 0x00e800009c40783b */ /* 0x000fee0000004200 */
[----:B------:R-:W-:Y:S01]  /*6040*/  HMMA.16816.F32 R60, R8, R16, R52 ;  /* 0x00000010083c723c */ /* 0x000fe20000001834 */
[----:B--2---:R-:W-:Y:S01]  /*6050*/  FFMA.FTZ R2, R130, R0, -R3 ;  /* 0x0000000082027223 */ /* 0x004fe20000010803 */
[----:B------:R-:W-:-:S02]  /*6060*/  MOV R130, R127 ;  /* 0x0000007f00827202 */ /* 0x000fc40000000f00 */
[----:B------:R-:W2:Y:S04]  /*6070*/  MUFU.EX2 R127, R4 ;  /* 0x00000004007f7308 */ /* 0x000ea80000000800 */
[----:B------:R-:W-:Y:S01]  /*6080*/  HMMA.16816.F32 R12, R8, R18, R12 ;  /* 0x00000012080c723c */ /* 0x000fe2000000180c */
[----:B---3--:R-:W-:Y:S01]  /*6090*/  F2FP.F16.F32.PACK_AB R8, R124, R122 ;  /* 0x0000007a7c08723e */ /* 0x008fe200000000ff */
[----:B------:R-:W3:Y:S01]  /*60a0*/  MUFU.EX2 R121, R2 ;  /* 0x0000000200797308 */ /* 0x000ee20000000800 */
[----:B------:R-:W-:Y:S01]  /*60b0*/  F2FP.F16.F32.PACK_AB R9, R125, R126 ;  /* 0x0000007e7d09723e */ /* 0x000fe200000000ff */
[----:B------:R-:W5:Y:S01]  /*60c0*/  LDSM.16.MT88.4 R16, [R38+0xe000] ;  /* 0x00e000002610783b */ /* 0x000f620000004200 */
[----:B--2---:R-:W-:Y:S01]  /*60d0*/  F2FP.F16.F32.PACK_AB R10, R127, R123 ;  /* 0x0000007b7f0a723e */ /* 0x004fe200000000ff */
[----:B------:R-:W-:Y:S01]  /*60e0*/  FFMA.FTZ R4, R149, R0, -R3 ;  /* 0x0000000095047223 */ /* 0x000fe20000010803 */
[----:B------:R-:W-:-:S02]  /*60f0*/  MOV R149, R108 ;  /* 0x0000006c00957202 */ /* 0x000fc40000000f00 */
[----:B---3--:R-:W-:Y:S01]  /*6100*/  F2FP.F16.F32.PACK_AB R11, R121, R128 ;  /* 0x00000080790b723e */ /* 0x008fe200000000ff */
[----:B------:R-:W-:Y:S01]  /*6110*/  FFMA.FTZ R2, R153, R0, -R3 ;  /* 0x0000000099027223 */ /* 0x000fe20000010803 */
[----:B------:R2:W-:Y:S01]  /*6120*/  MUFU.EX2 R118, R4 ;  /* 0x0000000400767308 */ /* 0x0005e20000000800 */
[----:B------:R-:W-:-:S03]  /*6130*/  MOV R153, R95 ;  /* 0x0000005f00997202 */ /* 0x000fc60000000f00 */
[----:B------:R3:W-:Y:S01]  /*6140*/  MUFU.EX2 R117, R2 ;  /* 0x0000000200757308 */ /* 0x0007e20000000800 */
[C---:B----4-:R-:W-:Y:S03]  /*6150*/  HMMA.16816.F32 R56, R8.reuse, R20, R48 ;  /* 0x000000140838723c */ /* 0x050fe60000001830 */
[----:B------:R4:W-:Y:S05]  /*6160*/  MUFU.EX2 R108, R6 ;  /* 0x00000006006c7308 */ /* 0x0009ea0000000800 */
[----:B-1----:R-:W-:Y:S01]  /*6170*/  HMMA.16816.F32 R48, R8, R24, R32 ;  /* 0x000000180830723c */ /* 0x002fe20000001820 */
[----:B------:R-:W1:Y:S01]  /*6180*/  LDSM.16.MT88.4 R32, [R148+0xe800] ;  /* 0x00e800009420783b */ /* 0x000e620000004200 */
[----:B--2---:R-:W-:Y:S01]  /*6190*/  FFMA.FTZ R4, R196, R0, -R5 ;  /* 0x00000000c4047223 */ /* 0x004fe20000010805 */
[----:B------:R-:W-:Y:S01]  /*61a0*/  MOV R196, R96 ;  /* 0x0000006000c47202 */ /* 0x000fe20000000f00 */
[----:B---3--:R-:W-:Y:S01]  /*61b0*/  FFMA.FTZ R2, R120, R0, -R3 ;  /* 0x0000000078027223 */ /* 0x008fe20000010803 */
[----:B------:R-:W-:-:S02]  /*61c0*/  MOV R120, R113 ;  /* 0x0000007100787202 */ /* 0x000fc40000000f00 */
[----:B------:R2:W-:Y:S01]  /*61d0*/  MUFU.EX2 R113, R4 ;  /* 0x0000000400717308 */ /* 0x0005e20000000800 */
[C---:B------:R-:W-:Y:S01]  /*61e0*/  HMMA.16816.F32 R52, R8.reuse, R22, R28 ;  /* 0x000000160834723c */ /* 0x040fe2000000181c */
[----:B------:R-:W3:Y:S01]  /*61f0*/  LDSM.16.MT88.4 R28, [R140+0xe800] ;  /* 0x00e800008c1c783b */ /* 0x000ee20000004200 */
[-CC-:B----4-:R-:W-:Y:S01]  /*6200*/  FFMA.FTZ R6, R184, R0.reuse, -R5.reuse ;  /* 0x00000000b8067223 */ /* 0x190fe20000010805 */
[----:B------:R4:W-:Y:S04]  /*6210*/  MUFU.EX2 R116, R2 ;  /* 0x0000000200747308 */ /* 0x0009e80000000800 */
[----:B------:R5:W-:Y:S01]  /*6220*/  MUFU.EX2 R97, R6 ;  /* 0x0000000600617308 */ /* 0x000be20000000800 */
[----:B------:R-:W-:Y:S01]  /*6230*/  HMMA.16816.F32 R24, R8, R26, R72 ;  /* 0x0000001a0818723c */ /* 0x000fe20000001848 */
[----:B--2---:R-:W-:Y:S01]  /*6240*/  FFMA.FTZ R4, R165, R0, -R5 ;  /* 0x00000000a5047223 */ /* 0x004fe20000010805 */
[----:B------:R-:W-:-:S06]  /*6250*/  MOV R165, R84 ;  /* 0x0000005400a57202 */ /* 0x000fcc0000000f00 */
[C---:B------:R-:W-:Y:S01]  /*6260*/  HMMA.16816.F32 R40, R8.reuse, R44, R40 ;  /* 0x0000002c0828723c */ /* 0x040fe20000001828 */
[--C-:B----4-:R-:W-:Y:S01]  /*6270*/  FFMA.FTZ R2, R190, R0, -R5.reuse ;  /* 0x00000000be027223 */ /* 0x110fe20000010805 */
[----:B------:R2:W-:Y:S01]  /*6280*/  MUFU.EX2 R119, R4 ;  /* 0x0000000400777308 */ /* 0x0005e20000000800 */
[----:B------:R-:W-:Y:S01]  /*6290*/  MOV R190, R104 ;  /* 0x0000006800be7202 */ /* 0x000fe20000000f00 */
[-C--:B-----5:R-:W-:Y:S02]  /*62a0*/  FFMA.FTZ R6, R197, R0.reuse, -R5 ;  /* 0x00000000c5067223 */ /* 0x0a0fe40000010805 */
[----:B------:R4:W5:Y:S02]  /*62b0*/  MUFU.EX2 R114, R2 ;  /* 0x0000000200727308 */ /* 0x0009640000000800 */
[C---:B------:R-:W-:Y:S01]  /*62c0*/  HMMA.16816.F32 R68, R8.reuse, R46, R68 ;  /* 0x0000002e0844723c */ /* 0x040fe20000001844 */
[----:B------:R-:W-:Y:S01]  /*62d0*/  FADD.FTZ R7, R190, R7 ;  /* 0x00000007be077221 */ /* 0x000fe20000010000 */
[----:B------:R1:W-:Y:S06]  /*62e0*/  MUFU.EX2 R91, R6 ;  /* 0x00000006005b7308 */ /* 0x0003ec0000000800 */
[----:B------:R-:W-:Y:S01]  /*62f0*/  HMMA.16816.F32 R44, R8, R16, R60 ;  /* 0x00000010082c723c */ /* 0x000fe2000000183c */
[-CC-:B--2---:R-:W-:Y:S01]  /*6300*/  FFMA.FTZ R4, R164, R0.reuse, -R3.reuse ;  /* 0x00000000a4047223 */ /* 0x184fe20000010803 */
[----:B----4-:R-:W-:-:S03]  /*6310*/  FFMA.FTZ R2, R147, R0, -R3 ;  /* 0x0000000093027223 */ /* 0x010fc60000010803 */
[----:B------:R2:W-:Y:S01]  /*6320*/  MUFU.EX2 R109, R4 ;  /* 0x00000004006d7308 */ /* 0x0005e20000000800 */
[----:B------:R-:W-:Y:S02]  /*6330*/  MOV R147, R83 ;  /* 0x0000005300937202 */ /* 0x000fe40000000f00 */
[----:B------:R-:W-:Y:S01]  /*6340*/  HMMA.16816.F32 R12, R8, R18, R12 ;  /* 0x00000012080c723c */ /* 0x000fe2000000180c */
[----:B------:R4:W3:Y:S01]  /*6350*/  MUFU.EX2 R112, R2 ;  /* 0x0000000200707308 */ /* 0x0008e20000000800 */
[----:B------:R-:W3:Y:S01]  /*6360*/  LDSM.16.MT88.4 R16, [R38+0xe800] ;  /* 0x00e800002610783b */ /* 0x000ee20000004200 */
[----:B-----5:R-:W-:Y:S01]  /*6370*/  F2FP.F16.F32.PACK_AB R8, R114, R113 ;  /* 0x000000717208723e */ /* 0x020fe200000000ff */
[-CC-:B-1----:R-:W-:Y:S01]  /*6380*/  FFMA.FTZ R6, R198, R0.reuse, -R5.reuse ;  /* 0x00000000c6067223 */ /* 0x182fe20000010805 */
[----:B------:R-:W-:Y:S02]  /*6390*/  F2FP.F16.F32.PACK_AB R9, R118, R117 ;  /* 0x000000757609723e */ /* 0x000fe400000000ff */
[----:B------:R-:W-:Y:S01]  /*63a0*/  F2FP.F16.F32.PACK_AB R10, R119, R115 ;  /* 0x00000073770a723e */ /* 0x000fe200000000ff */
[----:B------:R-:W-:Y:S01]  /*63b0*/  MUFU.EX2 R82, R6 ;  /* 0x0000000600527308 */ /* 0x000fe20000000800 */
[-C--:B--2---:R-:W-:Y:S01]  /*63c0*/  FFMA.FTZ R4, R195, R0.reuse, -R5 ;  /* 0x00000000c3047223 */ /* 0x084fe20000010805 */
[----:B----4-:R-:W-:Y:S01]  /*63d0*/  FFMA.FTZ R2, R168, R0, -R3 ;  /* 0x00000000a8027223 */ /* 0x010fe20000010803 */
[----:B---3--:R-:W-:-:S02]  /*63e0*/  F2FP.F16.F32.PACK_AB R11, R112, R116 ;  /* 0x00000074700b723e */ /* 0x008fc400000000ff */
[----:B------:R1:W-:Y:S04]  /*63f0*/  MUFU.EX2 R104, R4 ;  /* 0x0000000400687308 */ /* 0x0003e80000000800 */
[----:B------:R2:W-:Y:S01]  /*6400*/  MUFU.EX2 R106, R2 ;  /* 0x00000002006a7308 */ /* 0x0005e20000000800 */
[----:B------:R-:W-:Y:S01]  /*6410*/  HMMA.16816.F32 R76, R8, R34, R24 ;  /* 0x00000022084c723c */ /* 0x000fe20000001818 */
[----:B------:R-:W3:Y:S01]  /*6420*/  LDSM.16.MT88.4 R24, [R140+0xf000] ;  /* 0x00f000008c18783b */ /* 0x000ee20000004200 */
[----:B-1----:R-:W-:-:S06]  /*6430*/  FFMA.FTZ R4, R172, R0, -R5 ;  /* 0x00000000ac047223 */ /* 0x002fcc0000010805 */
[C---:B------:R-:W-:Y:S01]  /*6440*/  HMMA.16816.F32 R20, R8.reuse, R28, R56 ;  /* 0x0000001c0814723c */ /* 0x040fe20000001838 */
[-CC-:B--2---:R-:W-:Y:S01]  /*6450*/  FFMA.FTZ R2, R137, R0.reuse, -R3.reuse ;  /* 0x0000000089027223 */ /* 0x184fe20000010803 */
[----:B------:R1:W-:Y:S04]  /*6460*/  MUFU.EX2 R110, R4 ;  /* 0x00000004006e7308 */ /* 0x0003e80000000800 */
[----:B------:R2:W-:Y:S02]  /*6470*/  MUFU.EX2 R111, R2 ;  /* 0x00000002006f7308 */ /* 0x0005e40000000800 */
[C---:B------:R-:W-:Y:S01]  /*6480*/  HMMA.16816.F32 R56, R8.reuse, R30, R52 ;  /* 0x0000001e0838723c */ /* 0x040fe20000001834 */
[----:B------:R-:W-:Y:S07]  /*6490*/  LDSM.16.MT88.4 R52, [R156+0xf000] ;  /* 0x00f000009c34783b */ /* 0x000fee0000004200 */
[----:B------:R-:W-:Y:S01]  /*64a0*/  HMMA.16816.F32 R28, R8, R32, R48 ;  /* 0x00000020081c723c */ /* 0x000fe20000001830 */
[----:B------:R-:W4:Y:S01]  /*64b0*/  LDSM.16.MT88.4 R48, [R148+0xf000] ;  /* 0x00f000009430783b */ /* 0x000f220000004200 */
[-C--:B-1----:R-:W-:Y:S01]  /*64c0*/  FFMA.FTZ R4, R163, R0.reuse, -R3 ;  /* 0x00000000a3047223 */ /* 0x082fe20000010803 */
[----:B--2---:R-:W-:-:S03]  /*64d0*/  FFMA.FTZ R2, R192, R0, -R5 ;  /* 0x00000000c0027223 */ /* 0x004fc60000010805 */
[----:B------:R1:W-:Y:S02]  /*64e0*/  MUFU.EX2 R103, R4 ;  /* 0x0000000400677308 */ /* 0x0003e40000000800 */
[C---:B------:R-:W-:Y:S02]  /*64f0*/  HMMA.16816.F32 R72, R8.reuse, R64, R40 ;  /* 0x000000400848723c */ /* 0x040fe40000001828 */
[----:B------:R2:W5:Y:S06]  /*6500*/  MUFU.EX2 R107, R2 ;  /* 0x00000002006b7308 */ /* 0x00056c0000000800 */
[----:B------:R-:W-:Y:S01]  /*6510*/  HMMA.16816.F32 R60, R8, R16, R44 ;  /* 0x00000010083c723c */ /* 0x000fe2000000182c */
[-C--:B-1----:R-:W-:Y:S01]  /*6520*/  FFMA.FTZ R4, R200, R0.reuse, -R5 ;  /* 0x00000000c8047223 */ /* 0x082fe20000010805 */
[----:B--2---:R-:W-:-:S06]  /*6530*/  FFMA.FTZ R2, R146, R0, -R3 ;  /* 0x0000000092027223 */ /* 0x004fcc0000010803 */
        /* <DEDUP_REMOVED lines=9> */
[-C--:B-1----:R-:W-:Y:S01]  /*65d0*/  FFMA.FTZ R4, R179, R0.reuse, -R5 ;  /* 0x00000000b3047223 */ /* 0x082fe20000010805 */
[-CC-:B--2---:R-:W-:Y:S01]  /*65e0*/  FFMA.FTZ R2, R167, R0.reuse, -R3.reuse ;  /* 0x00000000a7027223 */ /* 0x184fe20000010803 */
[----:B---3--:R-:W-:Y:S02]  /*65f0*/  F2FP.F16.F32.PACK_AB R11, R105, R111 ;  /* 0x0000006f690b723e */ /* 0x008fe400000000ff */
[----:B------:R1:W-:Y:S04]  /*6600*/  MUFU.EX2 R100, R4 ;  /* 0x0000000400647308 */ /* 0x0003e80000000800 */
[----:B------:R2:W-:Y:S01]  /*6610*/  MUFU.EX2 R99, R2 ;  /* 0x0000000200637308 */ /* 0x0005e20000000800 */
[C---:B------:R-:W-:Y:S08]  /*6620*/  HMMA.16816.F32 R40, R8.reuse, R24, R20 ;  /* 0x000000180828723c */ /* 0x040ff00000001814 */
[----:B------:R-:W-:Y:S01]  /*6630*/  HMMA.16816.F32 R32, R8, R26, R56 ;  /* 0x0000001a0820723c */ /* 0x000fe20000001838 */
[----:B------:R-:W3:Y:S01]  /*6640*/  LDSM.16.MT88.4 R24, [R140+0xf800] ;  /* 0x00f800008c18783b */ /* 0x000ee20000004200 */
[-CC-:B-1----:R-:W-:Y:S01]  /*6650*/  FFMA.FTZ R4, R182, R0.reuse, -R3.reuse ;  /* 0x00000000b6047223 */ /* 0x182fe20000010803 */
[----:B--2---:R-:W-:-:S03]  /*6660*/  FFMA.FTZ R2, R136, R0, -R3 ;  /* 0x0000000088027223 */ /* 0x004fc60000010803 */
[----:B------:R1:W-:Y:S02]  /*6670*/  MUFU.EX2 R94, R4 ;  /* 0x00000004005e7308 */ /* 0x0003e40000000800 */
[C---:B----4-:R-:W-:Y:S02]  /*6680*/  HMMA.16816.F32 R28, R8.reuse, R48, R28 ;  /* 0x00000030081c723c */ /* 0x050fe4000000181c */
[----:B------:R2:W-:Y:S06]  /*6690*/  MUFU.EX2 R102, R2 ;  /* 0x0000000200667308 */ /* 0x0005ec0000000800 */
[----:B------:R-:W-:Y:S01]  /*66a0*/  HMMA.16816.F32 R20, R8, R50, R76 ;  /* 0x000000320814723c */ /* 0x000fe2000000184c */
[-CC-:B-1----:R-:W-:Y:S01]  /*66b0*/  FFMA.FTZ R4, R202, R0.reuse, -R5.reuse ;  /* 0x00000000ca047223 */ /* 0x182fe20000010805 */
[----:B--2---:R-:W-:-:S03]  /*66c0*/  FFMA.FTZ R2, R199, R0, -R5 ;  /* 0x00000000c7027223 */ /* 0x004fc60000010805 */
[----:B------:R1:W-:Y:S03]  /*66d0*/  MUFU.EX2 R89, R4 ;  /* 0x0000000400597308 */ /* 0x0003e60000000800 */
[C---:B------:R-:W-:Y:S01]  /*66e0*/  HMMA.16816.F32 R68, R8.reuse, R54, R64 ;  /* 0x000000360844723c */ /* 0x040fe20000001840 */
[----:B------:R2:W4:Y:S07]  /*66f0*/  MUFU.EX2 R101, R2 ;  /* 0x0000000200657308 */ /* 0x00052e0000000800 */
        /* <DEDUP_REMOVED lines=13> */
[-CC-:B-1----:R-:W-:Y:S01]  /*67d0*/  FFMA.FTZ R4, R81, R0.reuse, -R3.reuse ;  /* 0x0000000051047223 */ /* 0x182fe20000010803 */
[----:B--2---:R-:W-:-:S03]  /*67e0*/  FFMA.FTZ R2, R185, R0, -R3 ;  /* 0x00000000b9027223 */ /* 0x004fc60000010803 */
[----:B------:R1:W-:Y:S01]  /*67f0*/  MUFU.EX2 R84, R4 ;  /* 0x0000000400547308 */ /* 0x0003e20000000800 */
[----:B-----5:R-:W-:-:S03]  /*6800*/  F2FP.F16.F32.PACK_AB R11, R96, R102 ;  /* 0x00000066600b723e */ /* 0x020fc600000000ff */
[----:B------:R2:W-:Y:S04]  /*6810*/  MUFU.EX2 R93, R2 ;  /* 0x00000002005d7308 */ /* 0x0005e80000000800 */
[----:B---3--:R-:W-:Y:S01]  /*6820*/  HMMA.16816.F32 R60, R8, R24, R40 ;  /* 0x00000018083c723c */ /* 0x008fe20000001828 */
[----:B-1----:R-:W-:-:S07]  /*6830*/  FFMA.FTZ R4, R204, R0, -R5 ;  /* 0x00000000cc047223 */ /* 0x002fce0000010805 */
[C---:B------:R-:W-:Y:S01]  /*6840*/  HMMA.16816.F32 R40, R8.reuse, R16, R28 ;  /* 0x000000100828723c */ /* 0x040fe2000000181c */
[-C--:B--2---:R-:W-:Y:S01]  /*6850*/  FFMA.FTZ R2, R160, R0.reuse, -R3 ;  /* 0x00000000a0027223 */ /* 0x084fe20000010803 */
[----:B------:R1:W-:Y:S04]  /*6860*/  MUFU.EX2 R83, R4 ;  /* 0x0000000400537308 */ /* 0x0003e80000000800 */
[----:B------:R2:W-:Y:S02]  /*6870*/  MUFU.EX2 R95, R2 ;  /* 0x00000002005f7308 */ /* 0x0005e40000000800 */
[C---:B------:R-:W-:Y:S01]  /*6880*/  HMMA.16816.F32 R28, R8.reuse, R18, R20 ;  /* 0x00000012081c723c */ /* 0x040fe20000001814 */
[----:B------:R-:W3:Y:S04]  /*6890*/  LDSM.16.MT88.4 R16, [R140+0x10000] ;  /* 0x010000008c10783b */ /* 0x000ee80000004200 */
[----:B------:R-:W5:Y:S03]  /*68a0*/  LDSM.16.MT88.4 R20, [R156+0x10000] ;  /* 0x010000009c14783b */ /* 0x000f660000004200 */
[----:B------:R-:W-:Y:S01]  /*68b0*/  HMMA.16816.F32 R52, R8, R26, R32 ;  /* 0x0000001a0834723c */ /* 0x000fe20000001820 */
[-CC-:B-1----:R-:W-:Y:S01]  /*68c0*/  FFMA.FTZ R4, R193, R0.reuse, -R5.reuse ;  /* 0x00000000c1047223 */ /* 0x182fe20000010805 */
[----:B--2---:R-:W-:-:S06]  /*68d0*/  FFMA.FTZ R2, R201, R0, -R5 ;  /* 0x00000000c9027223 */ /* 0x004fcc0000010805 */
[C---:B------:R-:W-:Y:S01]  /*68e0*/  HMMA.16816.F32 R24, R8.reuse, R72, R48 ;  /* 0x000000480818723c */ /* 0x040fe20000001830 */
[----:B------:R1:W2:Y:S07]  /*68f0*/  MUFU.EX2 R90, R2 ;  /* 0x00000002005a7308 */ /* 0x0002ae0000000800 */
[----:B------:R-:W-:Y:S01]  /*6900*/  HMMA.16816.F32 R32, R8, R74, R68 ;  /* 0x0000004a0820723c */ /* 0x000fe20000001844 */
[----:B-1----:R-:W-:-:S07]  /*6910*/  FFMA.FTZ R2, R176, R0, -R3 ;  /* 0x00000000b0027223 */ /* 0x002fce0000010803 */
[C---:B----4-:R-:W-:Y:S01]  /*6920*/  HMMA.16816.F32 R64, R8.reuse, R44, R64 ;  /* 0x0000002c0840723c */ /* 0x050fe20000001840 */
[----:B------:R1:W4:Y:S07]  /*6930*/  MUFU.EX2 R88, R2 ;  /* 0x0000000200587308 */ /* 0x00032e0000000800 */
[----:B------:R-:W-:Y:S01]  /*6940*/  HMMA.16816.F32 R48, R8, R46, R56 ;  /* 0x0000002e0830723c */ /* 0x000fe20000001838 */
[----:B--2---:R-:W-:Y:S01]  /*6950*/  F2FP.F16.F32.PACK_AB R8, R90, R89 ;  /* 0x000000595a08723e */ /* 0x004fe200000000ff */
[----:B------:R-:W2:Y:S01]  /*6960*/  LDSM.16.MT88.4 R44, [R38+0x10000] ;  /* 0x01000000262c783b */ /* 0x000ea20000004200 */
[----:B------:R-:W-:-:S02]  /*6970*/  F2FP.F16.F32.PACK_AB R9, R94, R93 ;  /* 0x0000005d5e09723e */ /* 0x000fc400000000ff */
[----:B------:R-:W-:Y:S01]  /*6980*/  F2FP.F16.F32.PACK_AB R10, R92, R91 ;  /* 0x0000005b5c0a723e */ /* 0x000fe200000000ff */
[----:B-1----:R-:W-:Y:S01]  /*6990*/  FFMA.FTZ R2, R194, R0, -R3 ;  /* 0x00000000c2027223 */ /* 0x002fe20000010803 */
[----:B----4-:R-:W-:-:S03]  /*69a0*/  F2FP.F16.F32.PACK_AB R11, R88, R95 ;  /* 0x0000005f580b723e */ /* 0x010fc600000000ff */
[----:B------:R1:W-:Y:S04]  /*69b0*/  MUFU.EX2 R86, R2 ;  /* 0x0000000200567308 */ /* 0x0003e80000000800 */
[C---:B---3--:R-:W-:Y:S08]  /*69c0*/  HMMA.16816.F32 R56, R8.reuse, R18, R52 ;  /* 0x000000120838723c */ /* 0x048ff00000001834 */
[----:B------:R-:W-:Y:S01]  /*69d0*/  HMMA.16816.F32 R60, R8, R16, R60 ;  /* 0x00000010083c723c */ /* 0x000fe2000000183c */
[----:B------:R-:W3:Y:S01]  /*69e0*/  LDSM.16.MT88.4 R16, [R148+0x10800] ;  /* 0x010800009410783b */ /* 0x000ee20000004200 */
[----:B-1----:R-:W-:-:S02]  /*69f0*/  FFMA.FTZ R2, R80, R0, -R3 ;  /* 0x0000000050027223 */ /* 0x002fc40000010803 */
[----:B------:R-:W-:Y:S04]  /*6a00*/  MUFU.EX2 R80, R4 ;  /* 0x0000000400507308 */ /* 0x000fe80000000800 */
[----:B------:R1:W-:Y:S01]  /*6a10*/  MUFU.EX2 R85, R2 ;  /* 0x0000000200557308 */ /* 0x0003e20000000800 */
[C---:B------:R-:W-:Y:S08]  /*6a20*/  HMMA.16816.F32 R52, R8.reuse, R12, R40 ;  /* 0x0000000c0834723c */ /* 0x040ff00000001828 */
[----:B------:R-:W-:Y:S01]  /*6a30*/  HMMA.16816.F32 R40, R8, R14, R28 ;  /* 0x0000000e0828723c */ /* 0x000fe2000000181c */
[----:B------:R-:W4:Y:S01]  /*6a40*/  LDSM.16.MT88.4 R12, [R156+0x10800] ;  /* 0x010800009c0c783b */ /* 0x000f220000004200 */
[----:B-1----:R-:W-:-:S03]  /*6a50*/  FFMA.FTZ R2, R203, R0, -R5 ;  /* 0x00000000cb027223 */ /* 0x002fc60000010805 */
[----:B------:R-:W1:Y:S03]  /*6a60*/  LDSM.16.MT88.4 R28, [R140+0x10800] ;  /* 0x010800008c1c783b */ /* 0x000e660000004200 */
[C---:B-----5:R-:W-:Y:S01]  /*6a70*/  HMMA.16816.F32 R24, R8.reuse, R20, R24 ;  /* 0x000000140818723c */ /* 0x060fe20000001818 */
[----:B------:R5:W3:Y:S07]  /*6a80*/  MUFU.EX2 R81, R2 ;  /* 0x0000000200517308 */ /* 0x000aee0000000800 */
[----:B------:R-:W-:Y:S01]  /*6a90*/  HMMA.16816.F32 R32, R8, R22, R32 ;  /* 0x000000160820723c */ /* 0x000fe20000001820 */
[----:B------:R-:W1:Y:S01]  /*6aa0*/  LDSM.16.MT88.4 R20, [R38+0x10800] ;  /* 0x010800002614783b */ /* 0x000e620000004200 */
[----:B-----5:R-:W-:-:S06]  /*6ab0*/  FADD.FTZ R2, R165, R147 ;  /* 0x00000093a5027221 */ /* 0x020fcc0000010000 */
[----:B--2---:R-:W-:Y:S01]  /*6ac0*/  HMMA.16816.F32 R64, R8, R44, R64 ;  /* 0x0000002c0840723c */ /* 0x004fe20000001840 */
[----:B------:R-:W-:Y:S01]  /*6ad0*/  FADD.FTZ R6, R170, R2 ;  /* 0x00000002aa067221 */ /* 0x000fe20000010000 */
[----:B------:R-:W-:-:S03]  /*6ae0*/  FFMA.FTZ R2, R186, R0, -R3 ;  /* 0x00000000ba027223 */ /* 0x000fc60000010803 */
[----:B------:R-:W-:Y:S01]  /*6af0*/  FADD.FTZ R4, R196, R6 ;  /* 0x00000006c4047221 */ /* 0x000fe20000010000 */
[----:B------:R2:W5:Y:S01]  /*6b00*/  MUFU.EX2 R79, R2 ;  /* 0x00000002004f7308 */ /* 0x0005620000000800 */
[----:B------:R-:W-:Y:S01]  /*6b10*/  FADD.FTZ R6, R120, R7 ;  /* 0x0000000778067221 */ /* 0x000fe20000010000 */
[----:B------:R-:W-:Y:S01]  /*6b20*/  HMMA.16816.F32 R48, R8, R46, R48 ;  /* 0x0000002e0830723c */ /* 0x000fe20000001830 */
[----:B---3--:R-:W-:Y:S01]  /*6b30*/  F2FP.F16.F32.PACK_AB R8, R81, R83 ;  /* 0x000000535108723e */ /* 0x008fe200000000ff */
[--C-:B------:R-:W-:Y:S01]  /*6b40*/  FFMA.FTZ R7, R205, R0, -R3.reuse ;  /* 0x00000000cd077223 */ /* 0x100fe20000010803 */
[----:B------:R-:W-:Y:S02]  /*6b50*/  F2FP.F16.F32.PACK_AB R9, R84, R86 ;  /* 0x000000565409723e */ /* 0x000fe400000000ff */
[----:B------:R-:W-:Y:S01]  /*6b60*/  F2FP.F16.F32.PACK_AB R10, R80, R82 ;  /* 0x00000052500a723e */ /* 0x000fe200000000ff */
[----:B------:R3:W-:Y:S01]  /*6b70*/  MUFU.EX2 R78, R7 ;  /* 0x00000007004e7308 */ /* 0x0007e20000000800 */
[----:B--2---:R-:W-:Y:S01]  /*6b80*/  FADD.FTZ R2, R149, R4 ;  /* 0x0000000495027221 */ /* 0x004fe20000010000 */
        /* <DEDUP_REMOVED lines=9> */
[-C--:B---3--:R-:W-:Y:S01]  /*6c20*/  FFMA.FTZ R7, R211, R0.reuse, -R5 ;  /* 0x00000000d3077223 */ /* 0x088fe20000010805 */
[----:B------:R-:W-:Y:S01]  /*6c30*/  FADD.FTZ R2, R188, R2 ;  /* 0x00000002bc027221 */ /* 0x000fe20000010000 */
[----:B------:R-:W-:Y:S02]  /*6c40*/  FADD.FTZ R4, R150, R4 ;  /* 0x0000000496047221 */ /* 0x000fe40000010000 */
[----:B------:R3:W-:Y:S01]  /*6c50*/  MUFU.EX2 R72, R7 ;  /* 0x0000000700487308 */ /* 0x0007e20000000800 */
[----:B------:R-:W-:Y:S01]  /*6c60*/  FADD.FTZ R2, R154, R2 ;  /* 0x000000029a027221 */ /* 0x000fe20000010000 */
[----:B------:R-:W-:Y:S01]  /*6c70*/  FADD.FTZ R4, R151, R4 ;  /* 0x0000000497047221 */ /* 0x000fe20000010000 */
[C---:B----4-:R-:W-:Y:S01]  /*6c80*/  HMMA.16816.F32 R40, R8.reuse, R12, R24 ;  /* 0x0000000c0828723c */ /* 0x050fe20000001818 */
        /* <DEDUP_REMOVED lines=25> */
[----:B------:R3:W4:Y:S01]  /*6e20*/  MUFU.EX2 R75, R6 ;  /* 0x00000006004b7308 */ /* 0x0007220000000800 */
[----:B------:R-:W-:Y:S01]  /*6e30*/  LDSM.16.MT88.4 R148, [R148+0x11800] ;  /* 0x011800009494783b */ /* 0x000fe20000004200 */
[----:B------:R-:W-:Y:S01]  /*6e40*/  FADD.FTZ R2, R239, R2 ;  /* 0x00000002ef027221 */ /* 0x000fe20000010000 */
[----:B------:R-:W-:Y:S01]  /*6e50*/  FADD.FTZ R4, R236, R4 ;  /* 0x00000004ec047221 */ /* 0x000fe20000010000 */
[----:B-1----:R-:W-:Y:S01]  /*6e60*/  FFMA.FTZ R7, R39, R0, -R3 ;  /* 0x0000000027077223 */ /* 0x002fe20000010803 */
[----:B------:R-:W-:Y:S01]  /*6e70*/  HMMA.16816.F32 R28, R8, R20, R64 ;  /* 0x00000014081c723c */ /* 0x000fe20000001840 */
[----:B------:R-:W-:Y:S01]  /*6e80*/  FADD.FTZ R2, R241, R2 ;  /* 0x00000002f1027221 */ /* 0x000fe20000010000 */
[----:B------:R-:W-:Y:S01]  /*6e90*/  FADD.FTZ R4, R237, R4 ;  /* 0x00000004ed047221 */ /* 0x000fe20000010000 */
[----:B------:R1:W-:Y:S02]  /*6ea0*/  MUFU.EX2 R39, R7 ;  /* 0x0000000700277308 */ /* 0x0003e40000000800 */
[----:B------:R-:W-:Y:S01]  /*6eb0*/  FADD.FTZ R2, R242, R2 ;  /* 0x00000002f2027221 */ /* 0x000fe20000010000 */
[----:B------:R-:W-:-:S02]  /*6ec0*/  FADD.FTZ R4, R238, R4 ;  /* 0x00000004ee047221 */ /* 0x000fc40000010000 */
[C---:B------:R-:W-:Y:S01]  /*6ed0*/  HMMA.16816.F32 R52, R8.reuse, R16, R52 ;  /* 0x000000100834723c */ /* 0x040fe20000001834 */
[----:B------:R-:W-:Y:S01]  /*6ee0*/  FADD.FTZ R2, R235, R2 ;  /* 0x00000002eb027221 */ /* 0x000fe20000010000 */
[----:B------:R-:W-:Y:S01]  /*6ef0*/  FADD.FTZ R4, R240, R4 ;  /* 0x00000004f0047221 */ /* 0x000fe20000010000 */
[-C--:B---3--:R-:W-:Y:S01]  /*6f00*/  FFMA.FTZ R6, R208, R0.reuse, -R3 ;  /* 0x00000000d0067223 */ /* 0x088fe20000010803 */
[----:B------:R-:W3:Y:S01]  /*6f10*/  LDSM.16.MT88.4 R16, [R140+0x11000] ;  /* 0x011000008c10783b */ /* 0x000ee20000004200 */
[----:B------:R-:W-:Y:S01]  /*6f20*/  FADD.FTZ R2, R233, R2 ;  /* 0x00000002e9027221 */ /* 0x000fe20000010000 */
[----:B------:R-:W-:Y:S01]  /*6f30*/  FADD.FTZ R4, R175, R4 ;  /* 0x00000004af047221 */ /* 0x000fe20000010000 */
[----:B------:R-:W2:Y:S01]  /*6f40*/  MUFU.EX2 R64, R6 ;  /* 0x0000000600407308 */ /* 0x000ea20000000800 */
[----:B------:R-:W-:Y:S01]  /*6f50*/  HMMA.16816.F32 R24, R8, R22, R48 ;  /* 0x000000160818723c */ /* 0x000fe20000001830 */
[----:B------:R-:W-:Y:S01]  /*6f60*/  FADD.FTZ R2, R234, R2 ;  /* 0x00000002ea027221 */ /* 0x000fe20000010000 */
[----:B------:R-:W-:Y:S01]  /*6f70*/  FADD.FTZ R4, R181, R4 ;  /* 0x00000004b5047221 */ /* 0x000fe20000010000 */
[----:B-----5:R-:W-:Y:S01]  /*6f80*/  F2FP.F16.F32.PACK_AB R8, R72, R73 ;  /* 0x000000494808723e */ /* 0x020fe200000000ff */
[----:B-1----:R-:W-:Y:S01]  /*6f90*/  FFMA.FTZ R7, R217, R0, -R5 ;  /* 0x00000000d9077223 */ /* 0x002fe20000010805 */
        /* <DEDUP_REMOVED lines=16> */
[C---:B------:R-:W-:Y:S01]  /*70a0*/  HMMA.16816.F32 R52, R8.reuse, R12, R52 ;  /* 0x0000000c0834723c */ /* 0x040fe20000001834 */
[-C--:B------:R-:W-:Y:S01]  /*70b0*/  FFMA.FTZ R12, R214, R0.reuse, -R3 ;  /* 0x00000000d60c7223 */ /* 0x080fe20000010803 */
[----:B------:R-:W-:Y:S01]  /*70c0*/  FADD.FTZ R2, R145, R2 ;  /* 0x0000000291027221 */ /* 0x000fe20000010000 */
[----:B------:R-:W-:Y:S01]  /*70d0*/  FADD.FTZ R4, R162, R4 ;  /* 0x00000004a2047221 */ /* 0x000fe20000010000 */
[-C--:B------:R-:W-:Y:S01]  /*70e0*/  FFMA.FTZ R13, R215, R0.reuse, -R5 ;  /* 0x00000000d70d7223 */ /* 0x080fe20000010805 */
[----:B------:R2:W4:Y:S01]  /*70f0*/  MUFU.EX2 R48, R12 ;  /* 0x0000000c00307308 */ /* 0x0005220000000800 */
[----:B------:R-:W-:Y:S01]  /*7100*/  FADD.FTZ R2, R144, R2 ;  /* 0x0000000290027221 */ /* 0x000fe20000010000 */
[----:B------:R-:W-:Y:S01]  /*7110*/  FADD.FTZ R4, R133, R4 ;  /* 0x0000000485047221 */ /* 0x000fe20000010000 */
[C---:B------:R-:W-:Y:S01]  /*7120*/  HMMA.16816.F32 R44, R8.reuse, R14, R44 ;  /* 0x0000000e082c723c */ /* 0x040fe2000000182c */
[-C--:B------:R-:W-:Y:S01]  /*7130*/  FFMA.FTZ R3, R218, R0.reuse, -R3 ;  /* 0x00000000da037223 */ /* 0x080fe20000010803 */
[----:B------:R-:W-:Y:S01]  /*7140*/  FADD.FTZ R2, R143, R2 ;  /* 0x000000028f027221 */ /* 0x000fe20000010000 */
[----:B------:R-:W-:Y:S01]  /*7150*/  FADD.FTZ R4, R141, R4 ;  /* 0x000000048d047221 */ /* 0x000fe20000010000 */
[----:B------:R-:W-:Y:S01]  /*7160*/  MUFU.EX2 R14, R7 ;  /* 0x00000007000e7308 */ /* 0x000fe20000000800 */
[----:B------:R-:W-:Y:S01]  /*7170*/  LDSM.16.MT88.4 R156, [R156+0x11800] ;  /* 0x011800009c9c783b */ /* 0x000fe20000004200 */
[----:B------:R-:W-:Y:S01]  /*7180*/  FADD.FTZ R2, R142, R2 ;  /* 0x000000028e027221 */ /* 0x000fe20000010000 */
[----:B------:R-:W-:Y:S01]  /*7190*/  FADD.FTZ R4, R132, R4 ;  /* 0x0000000484047221 */ /* 0x000fe20000010000 */
[C---:B---3--:R-:W-:Y:S01]  /*71a0*/  HMMA.16816.F32 R136, R8.reuse, R16, R60 ;  /* 0x000000100888723c */ /* 0x048fe2000000183c */
[----:B------:R-:W-:Y:S01]  /*71b0*/  LDSM.16.MT88.4 R140, [R140+0x11800] ;  /* 0x011800008c8c783b */ /* 0x000fe20000004200 */
[----:B------:R-:W-:Y:S01]  /*71c0*/  FADD.FTZ R2, R129, R2 ;  /* 0x0000000281027221 */ /* 0x000fe20000010000 */
[----:B------:R-:W-:Y:S01]  /*71d0*/  FADD.FTZ R4, R131, R4 ;  /* 0x0000000483047221 */ /* 0x000fe20000010000 */
[----:B--2---:R-:W-:Y:S01]  /*71e0*/  FFMA.FTZ R12, R216, R0, -R5 ;  /* 0x00000000d80c7223 */ /* 0x004fe20000010805 */
[----:B------:R-:W2:Y:S01]  /*71f0*/  MUFU.EX2 R3, R3 ;  /* 0x0000000300037308 */ /* 0x000ea20000000800 */
[----:B------:R-:W-:Y:S01]  /*7200*/  FADD.FTZ R2, R126, R2 ;  /* 0x000000027e027221 */ /* 0x000fe20000010000 */
[----:B------:R-:W-:Y:S01]  /*7210*/  FADD.FTZ R4, R122, R4 ;  /* 0x000000047a047221 */ /* 0x000fe20000010000 */
[C---:B------:R-:W-:Y:S01]  /*7220*/  HMMA.16816.F32 R32, R8.reuse, R18, R56 ;  /* 0x000000120820723c */ /* 0x040fe20000001838 */
[----:B------:R-:W3:Y:S01]  /*7230*/  LDSM.16.MT88.4 R16, [R38+0x11000] ;  /* 0x011000002610783b */ /* 0x000ee20000004200 */
[----:B------:R-:W-:Y:S01]  /*7240*/  FADD.FTZ R2, R125, R2 ;  /* 0x000000027d027221 */ /* 0x000fe20000010000 */
[----:B------:R-:W-:Y:S01]  /*7250*/  FADD.FTZ R4, R124, R4 ;  /* 0x000000047c047221 */ /* 0x000fe20000010000 */
[----:B------:R-:W-:Y:S01]  /*7260*/  MUFU.EX2 R12, R12 ;  /* 0x0000000c000c7308 */ /* 0x000fe20000000800 */
[----:B----4-:R-:W-:Y:S01]  /*7270*/  F2FP.F16.F32.PACK_AB R165, R48, R49 ;  /* 0x0000003130a5723e */ /* 0x010fe200000000ff */
[----:B------:R-:W-:Y:S01]  /*7280*/  FADD.FTZ R2, R128, R2 ;  /* 0x0000000280027221 */ /* 0x000fe20000010000 */
[----:B------:R-:W-:Y:S01]  /*7290*/  FADD.FTZ R4, R123, R4 ;  /* 0x000000047b047221 */ /* 0x000fe20000010000 */
[----:B------:R-:W4:Y:S01]  /*72a0*/  MUFU.EX2 R13, R13 ;  /* 0x0000000d000d7308 */ /* 0x000f220000000800 */
[----:B-1----:R-:W-:Y:S01]  /*72b0*/  HMMA.16816.F32 R40, R8, R20, R40 ;  /* 0x000000140828723c */ /* 0x002fe20000001828 */
[----:B------:R-:W-:Y:S01]  /*72c0*/  FADD.FTZ R2, R121, R2 ;  /* 0x0000000279027221 */ /* 0x000fe20000010000 */
[----:B------:R-:W-:Y:S01]  /*72d0*/  FADD.FTZ R4, R127, R4 ;  /* 0x000000047f047221 */ /* 0x000fe20000010000 */
[----:B--2---:R-:W-:-:S02]  /*72e0*/  F2FP.F16.F32.PACK_AB R167, R3, R39 ;  /* 0x0000002703a7723e */ /* 0x004fc400000000ff */
        /* <DEDUP_REMOVED lines=8> */
[----:B----4-:R-:W-:Y:S02]  /*7370*/  F2FP.F16.F32.PACK_AB R166, R13, R12 ;  /* 0x0000000c0da6723e */ /* 0x010fe400000000ff */
[----:B------:R1:W2:Y:S01]  /*7380*/  MUFU.EX2 R15, R2 ;  /* 0x00000002000f7308 */ /* 0x0002a20000000800 */
[----:B------:R-:W-:Y:S01]  /*7390*/  FADD.FTZ R5, R119, R4 ;  /* 0x0000000477057221 */ /* 0x000fe20000010000 */
[----:B-1----:R-:W-:Y:S01]  /*73a0*/  FADD.FTZ R2, R112, R6 ;  /* 0x0000000670027221 */ /* 0x002fe20000010000 */
[----:B---3--:R-:W-:Y:S01]  /*73b0*/  HMMA.16816.F32 R28, R8, R16, R28 ;  /* 0x00000010081c723c */ /* 0x008fe2000000181c */
[----:B--2---:R-:W-:Y:S02]  /*73c0*/  F2FP.F16.F32.PACK_AB R164, R14, R15 ;  /* 0x0000000f0ea4723e */ /* 0x004fe400000000ff */
        /* <DEDUP_REMOVED lines=62> */
[C---:B------:R-:W-:Y:S01]  /*77b0*/  SHF.L.U64.HI R2, R225.reuse, 0x1, R252 ;  /* 0x00000001e1027819 */ /* 0x040fe200000102fc */
[----:B-1----:R-:W-:Y:S02]  /*77c0*/  IMAD.SHL.U32 R0, R225, 0x2, RZ ;  /* 0x00000002e1007824 */ /* 0x002fe400078e00ff */
[----:B------:R-:W-:Y:S02]  /*77d0*/  IMAD.MOV.U32 R132, RZ, RZ, R36 ;  /* 0x000000ffff847224 */ /* 0x000fe400078e0024 */
[----:B------:R1:W-:Y:S01]  /*77e0*/  STL [R1+0x3c], R2 ;  /* 0x00003c0201007387 */ /* 0x0003e20000100800 */
[----:B------:R-:W-:-:S03]  /*77f0*/  IMAD.MOV.U32 R133, RZ, RZ, R37 ;  /* 0x000000ffff857224 */ /* 0x000fc600078e0025 */
[----:B------:R3:W-:Y:S01]  /*7800*/  STL [R1+0x38], R0 ;  /* 0x0000380001007387 */ /* 0x0007e20000100800 */
[C---:B-1----:R-:W-:Y:S01]  /*7810*/  VIADD R2, R87.reuse, 0xfffffffe ;  /* 0xfffffffe57027836 */ /* 0x042fe20000000000 */
[----:B---3--:R-:W-:-:S05]  /*7820*/  IADD3 R0, PT, PT, -R87, 0x1, RZ ;  /* 0x0000000157007810 */ /* 0x008fca0007ffe1ff */
[----:B------:R1:W-:Y:S04]  /*7830*/  STL [R1+0x18], R0 ;  /* 0x0000180001007387 */ /* 0x0003e80000100800 */
[----:B------:R1:W-:Y:S01]  /*7840*/  STL [R1+0x1c], R2 ;  /* 0x00001c0201007387 */ /* 0x0003e20000100800 */
[----:B--2---:R-:W-:-:S04]  /*7850*/  ISETP.NE.U32.AND P1, PT, R188, RZ, PT ;  /* 0x000000ffbc00720c */ /* 0x004fc80003f25070 */
[----:B-1----:R-:W-:-:S13]  /*7860*/  ISETP.NE.AND.EX P1, PT, R189, RZ, PT, P1 ;  /* 0x000000ffbd00720c */ /* 0x002fda0003f25310 */
.L_x_3798:
[----:B--2---:R-:W2:Y:S01]  /*7870*/  LDL R5, [R1+0x14] ;  /* 0x0000140001057983 */ /* 0x004ea20000100800 */
[----:B------:R-:W-:Y:S04]  /*7880*/  DEPBAR.LE SB0, 0x0 ;  /* 0x000080000000791a */ /* 0x000fe80000000000 */
[----:B------:R-:W3:Y:S01]  /*7890*/  LDL R4, [R1+0x10] ;  /* 0x0000100001047983 */ /* 0x000ee20000100800 */
[----:B------:R-:W-:Y:S05]  /*78a0*/  WARPSYNC.ALL ;  /* 0x0000000000007948 */ /* 0x000fea0003800000 */
[----:B------:R-:W-:Y:S01]  /*78b0*/  BAR.SYNC.DEFER_BLOCKING 0x0 ;  /* 0x0000000000007b1d */ /* 0x000fe20000010000 */
[----:B------:R-:W-:Y:S05]  /*78c0*/  @!P1 IMAD.MOV.U32 R0, RZ, RZ, RZ ;  /* 0x000000ffff009224 */ /* 0x000fea00078e00ff */
        /* <DEDUP_REMOVED lines=80> */
.L_x_3793:
[----:B------:R-:W-:Y:S05]  /*7dd0*/  BSYNC.RECONVERGENT B0 ;  /* 0x0000000000007941 */ /* 0x000fea0003800200 */
.L_x_3792:
[----:B------:R-:W3:Y:S01]  /*7de0*/  LDL R2, [R1+0x10] ;  /* 0x0000100001027983 */ /* 0x000ee20000100800 */
[----:B------:R-:W4:Y:S01]  /*7df0*/  S2UR UR6, SR_CgaCtaId ;  /* 0x00000000000679c3 */ /* 0x000f220000008800 */
[C---:B------:R-:W-:Y:S01]  /*7e00*/  SHF.L.U32 R3, R224.reuse, 0x3, RZ ;  /* 0x00000003e0037819 */ /* 0x040fe200000006ff */
[----:B------:R-:W-:Y:S01]  /*7e10*/  UMOV UR7, 0x400 ;  /* 0x0000040000077882 */ /* 0x000fe20000000000 */
[----:B--2---:R-:W2:Y:S01]  /*7e20*/  LDL R4, [R1+0x38] ;  /* 0x0000380001047983 */ /* 0x004ea20000100800 */
[C---:B------:R-:W-:Y:S01]  /*7e30*/  SHF.L.U32 R223, R224.reuse, 0x6, RZ ;  /* 0x00000006e0df7819 */ /* 0x040fe200000006ff */
[----:B------:R-:W-:Y:S01]  /*7e40*/  BSSY.RECONVERGENT B1, `(.L_x_3794) ;  /* 0x00002b3000017945 */ /* 0x000fe20003800200 */
[----:B------:R-:W-:Y:S01]  /*7e50*/  LOP3.LUT R220, R3, 0x38, RZ, 0xc0, !PT ;  /* 0x0000003803dc7812 */ /* 0x000fe200078ec0ff */
[----:B-1----:R-:W5:Y:S01]  /*7e60*/  LDL R0, [R1+0x3c] ;  /* 0x00003c0001007983 */ /* 0x002f620000100800 */
[----:B------:R-:W-:Y:S02]  /*7e70*/  SHF.R.U32.HI R222, RZ, 0x1, R224 ;  /* 0x00000001ffde7819 */ /* 0x000fe400000116e0 */
[C---:B------:R-:W-:Y:S02]  /*7e80*/  SHF.L.U32 R221, R224.reuse, 0x5, RZ ;  /* 0x00000005e0dd7819 */ /* 0x040fe400000006ff */
[----:B------:R-:W-:Y:S02]  /*7e90*/  MOV R217, 0x20 ;  /* 0x0000002000d97802 */ /* 0x000fe40000000f00 */
[----:B------:R-:W-:Y:S02]  /*7ea0*/  LOP3.LUT R221, R221, 0x7c00, RZ, 0xc0, !PT ;  /* 0x00007c00dddd7812 */ /* 0x000fe400078ec0ff */
[C---:B------:R-:W-:Y:S01]  /*7eb0*/  LOP3.LUT P2, RZ, R224.reuse, 0x4, RZ, 0xc0, !PT ;  /* 0x00000004e0ff7812 */ /* 0x040fe2000784c0ff */
[----:B----4-:R-:W-:Y:S06]  /*7ec0*/  ULEA UR6, UR6, UR7, 0x18 ;  /* 0x0000000706067291 */ /* 0x010fec000f8ec0ff */
[----:B------:R-:W-:Y:S02]  /*7ed0*/  MOV R219, UR6 ;  /* 0x0000000600db7c02 */ /* 0x000fe40008000f00 */
[----:B---3--:R-:W-:Y:S02]  /*7ee0*/  MOV R6, R2 ;  /* 0x0000000200067202 */ /* 0x008fe40000000f00 */
[----:B------:R-:W-:Y:S02]  /*7ef0*/  LOP3.LUT R2, R224, 0x38, RZ, 0xc0, !PT ;  /* 0x00000038e0027812 */ /* 0x000fe400078ec0ff */
[----:B--2---:R-:W-:Y:S02]  /*7f00*/  IADD3 R4, P0, PT, R4, R16, RZ ;  /* 0x0000001004047210 */ /* 0x004fe40007f1e0ff */
[--C-:B------:R-:W-:Y:S02]  /*7f10*/  LOP3.LUT R2, R2, 0x1c0, R3.reuse, 0xf8, !PT ;  /* 0x000001c002027812 */ /* 0x100fe400078ef803 */
[----:B-----5:R-:W-:Y:S02]  /*7f20*/  IADD3.X R5, PT, PT, R0, R6, RZ, P0, !PT ;  /* 0x0000000600057210 */ /* 0x020fe400007fe4ff */
[----:B------:R-:W-:Y:S02]  /*7f30*/  LOP3.LUT R2, R2, R220, RZ, 0x3c, !PT ;  /* 0x000000dc02027212 */ /* 0x000fe400078e3cff */
[----:B------:R-:W-:Y:S02]  /*7f40*/  MOV R7, R6 ;  /* 0x0000000600077202 */ /* 0x000fe40000000f00 */
[----:B------:R-:W-:Y:S02]  /*7f50*/  LOP3.LUT R2, R2, 0x1e00, R3, 0xf8, !PT ;  /* 0x00001e0002027812 */ /* 0x000fe400078ef803 */
[----:B------:R-:W-:Y:S02]  /*7f60*/  MOV R6, R16 ;  /* 0x0000001000067202 */ /* 0x000fe40000000f00 */
[----:B------:R-:W-:Y:S02]  /*7f70*/  LEA R227, R2, R219, 0x1 ;  /* 0x000000db02e37211 */ /* 0x000fe400078e08ff */
[-C--:B------:R-:W-:Y:S02]  /*7f80*/  IADD3 R14, P0, PT, R4, R230.reuse, RZ ;  /* 0x000000e6040e7210 */ /* 0x080fe40007f1e0ff */
[----:B------:R-:W-:Y:S01]  /*7f90*/  LOP3.LUT R0, R224, 0x8, RZ, 0xc0, !PT ;  /* 0x00000008e0007812 */ /* 0x000fe200078ec0ff */
[----:B------:R-:W-:Y:S01]  /*7fa0*/  @!PT LDS RZ, [RZ] ;  /* 0x00000000fffff984 */ /* 0x000fe20000000800 */
[----:B------:R-:W-:Y:S01]  /*7fb0*/  @!PT LDS RZ, [RZ] ;  /* 0x00000000fffff984 */ /* 0x000fe20000000800 */
[----:B------:R-:W-:Y:S01]  /*7fc0*/  @!PT LDS RZ, [RZ] ;  /* 0x00000000fffff984 */ /* 0x000fe20000000800 */
[----:B------:R1:W-:Y:S01]  /*7fd0*/  LDGSTS.E.BYPASS.LTC128B.128 [R227+0xa000], desc[UR4][R6.64] ;  /* 0x0a00000006e37fae */ /* 0x0003e2000b981a04 */
[-C--:B------:R-:W-:Y:S02]  /*7fe0*/  IADD3.X R15, PT, PT, R5, R229.reuse, RZ, P0, !PT ;  /* 0x000000e5050f7210 */ /* 0x080fe400007fe4ff */
[-C--:B------:R-:W-:Y:S02]  /*7ff0*/  IADD3 R10, P0, PT, R14, R230.reuse, RZ ;  /* 0x000000e60e0a7210 */ /* 0x080fe40007f1e0ff */
[--C-:B------:R-:W-:Y:S02]  /*8000*/  LOP3.LUT R0, R0, 0x1c0, R223.reuse, 0xf8, !PT ;  /* 0x000001c000007812 */ /* 0x100fe400078ef8df */
[-C--:B------:R-:W-:Y:S01]  /*8010*/  IADD3.X R11, PT, PT, R15, R229.reuse, RZ, P0, !PT ;  /* 0x000000e50f0b7210 */ /* 0x080fe200007fe4ff */
[----:B------:R2:W-:Y:S01]  /*8020*/  LDGSTS.E.BYPASS.LTC128B.128 [R227+0xa800], desc[UR4][R4.64] ;  /* 0x0a80000004e37fae */ /* 0x0005e2000b981a04 */
[-C--:B------:R-:W-:Y:S02]  /*8030*/  IADD3 R12, P0, PT, R10, R230.reuse, RZ ;  /* 0x000000e60a0c7210 */ /* 0x080fe40007f1e0ff */
[----:B------:R-:W-:Y:S02]  /*8040*/  LOP3.LUT R3, R223, 0x400, RZ, 0xc0, !PT ;  /* 0x00000400df037812 */ /* 0x000fe400078ec0ff */
[-C--:B------:R-:W-:Y:S02]  /*8050*/  IADD3.X R13, PT, PT, R11, R229.reuse, RZ, P0, !PT ;  /* 0x000000e50b0d7210 */ /* 0x080fe400007fe4ff */
[----:B------:R-:W-:Y:S01]  /*8060*/  IADD3 R8, P0, PT, R12, R230, RZ ;  /* 0x000000e60c087210 */ /* 0x000fe20007f1e0ff */
[----:B------:R-:W-:Y:S01]  /*8070*/  LDGSTS.E.BYPASS.LTC128B.128 [R227+0xb000], desc[UR4][R14.64] ;  /* 0x0b0000000ee37fae */ /* 0x000fe2000b981a04 */
[----:B------:R-:W-:Y:S02]  /*8080*/  LOP3.LUT R0, R0, R220, RZ, 0x3c, !PT ;  /* 0x000000dc00007212 */ /* 0x000fe400078e3cff */
[----:B------:R-:W-:Y:S02]  /*8090*/  IADD3.X R9, PT, PT, R13, R229, RZ, P0, !PT ;  /* 0x000000e50d097210 */ /* 0x000fe400007fe4ff */
[----:B------:R-:W-:Y:S02]  /*80a0*/  LEA R3, R0, R3, 0x1 ;  /* 0x0000000300037211 */ /* 0x000fe400078e08ff */
[----:B------:R-:W-:Y:S01]  /*80b0*/  LOP3.LUT R0, R222, 0x8, RZ, 0xc0, !PT ;  /* 0x00000008de007812 */ /* 0x000fe200078ec0ff */
[----:B------:R3:W-:Y:S01]  /*80c0*/  LDGSTS.E.BYPASS.LTC128B.128 [R227+0xb800], desc[UR4][R10.64] ;  /* 0x0b8000000ae37fae */ /* 0x0007e2000b981a04 */
[--C-:B------:R-:W-:Y:S02]  /*80d0*/  LOP3.LUT R2, R221, 0x200, R223.reuse, 0xf8, !PT ;  /* 0x00000200dd027812 */ /* 0x100fe400078ef8df */
[----:B-1----:R-:W-:Y:S02]  /*80e0*/  IADD3 R6, P0, PT, R8, R230, RZ ;  /* 0x000000e608067210 */ /* 0x002fe40007f1e0ff */
[----:B------:R-:W-:Y:S02]  /*80f0*/  LOP3.LUT R0, R0, 0x1c0, R223, 0xf8, !PT ;  /* 0x000001c000007812 */ /* 0x000fe400078ef8df */
[-C--:B------:R-:W-:Y:S01]  /*8100*/  IADD3.X R7, PT, PT, R9, R229.reuse, RZ, P0, !PT ;  /* 0x000000e509077210 */ /* 0x080fe200007fe4ff */
[----:B------:R-:W-:Y:S01]  /*8110*/  LDGSTS.E.BYPASS.LTC128B.128 [R227+0xc000], desc[UR4][R12.64] ;  /* 0x0c0000000ce37fae */ /* 0x000fe2000b981a04 */
[----:B------:R-:W-:Y:S02]  /*8120*/  LOP3.LUT R218, R0, R220, RZ, 0x3c, !PT ;  /* 0x000000dc00da7212 */ /* 0x000fe400078e3cff */
[----:B--2---:R-:W-:Y:S02]  /*8130*/  IADD3 R4, P0, PT, R6, R230, RZ ;  /* 0x000000e606047210 */ /* 0x004fe40007f1e0ff */
[----:B------:R-:W-:Y:S02]  /*8140*/  LOP3.LUT R0, R2, R218, RZ, 0xfc, !PT ;  /* 0x000000da02007212 */ /* 0x000fe400078efcff */
[----:B------:R-:W-:Y:S01]  /*8150*/  IADD3.X R5, PT, PT, R7, R229, RZ, P0, !PT ;  /* 0x000000e507057210 */ /* 0x000fe200007fe4ff */
[----:B------:R1:W-:Y:S01]  /*8160*/  LDGSTS.E.BYPASS.LTC128B.128 [R227+0xc800], desc[UR4][R8.64] ;  /* 0x0c80000008e37fae */ /* 0x0003e2000b981a04 */
[----:B------:R-:W-:Y:S02]  /*8170*/  LEA R208, R0, R219, 0x1 ;  /* 0x000000db00d07211 */ /* 0x000fe400078e08ff */
[----:B------:R-:W-:Y:S02]  /*8180*/  IADD3 R3, PT, PT, R219, R3, RZ ;  /* 0x00000003db037210 */ /* 0x000fe40007ffe0ff */
[----:B------:R-:W-:Y:S03]  /*8190*/  MOV R0, 0x40 ;  /* 0x0000004000007802 */ /* 0x000fe60000000f00 */
[----:B------:R-:W-:Y:S01]  /*81a0*/  LDGSTS.E.BYPASS.LTC128B.128 [R227+0xd000], desc[UR4][R6.64] ;  /* 0x0d00000006e37fae */ /* 0x000fe2000b981a04 */
[----:B------:R-:W-:Y:S02]  /*81b0*/  SEL R0, R0, 0xffffffc0, !P2 ;  /* 0xffffffc000007807 */ /* 0x000fe40005000000 */
[----:B---3--:R-:W-:Y:S02]  /*81c0*/  IADD3 R10, P0, PT, R4, R230, RZ ;  /* 0x000000e6040a7210 */ /* 0x008fe40007f1e0ff */
[C---:B------:R-:W-:Y:S02]  /*81d0*/  IADD3 R216, PT, PT, R0.reuse, R208, RZ ;  /* 0x000000d000d87210 */ /* 0x040fe40007ffe0ff */
[----:B------:R-:W-:Y:S01]  /*81e0*/  IADD3.X R11, PT, PT, R5, R229, RZ, P0, !PT ;  /* 0x000000e5050b7210 */ /* 0x000fe200007fe4ff */
[----:B------:R2:W-:Y:S01]  /*81f0*/  LDGSTS.E.BYPASS.LTC128B.128 [R227+0xd800], desc[UR4][R4.64] ;  /* 0x0d80000004e37fae */ /* 0x0005e2000b981a04 */
[----:B------:R-:W-:Y:S07]  /*8200*/  IADD3 R0, PT, PT, R0, R3, RZ ;  /* 0x0000000300007210 */ /* 0x000fee0007ffe0ff */
[----:B------:R-:W-:Y:S01]  /*8210*/  LDGSTS.E.BYPASS.LTC128B.128 [R227+0xe000], desc[UR4][R10.64] ;  /* 0x0e0000000ae37fae */ /* 0x000fe2000b981a04 */
[-C--:B-1----:R-:W-:Y:S04]  /*8220*/  IADD3 R8, P0, PT, R10, R230.reuse, RZ ;  /* 0x000000e60a087210 */ /* 0x082fe80007f1e0ff */
[-C--:B------:R-:W-:Y:S05]  /*8230*/  IADD3.X R9, PT, PT, R11, R229.reuse, RZ, P0, !PT ;  /* 0x000000e50b097210 */ /* 0x080fea00007fe4ff */
[----:B------:R-:W-:Y:S01]  /*8240*/  LDGSTS.E.BYPASS.LTC128B.128 [R227+0xe800], desc[UR4][R8.64] ;  /* 0x0e80000008e37fae */ /* 0x000fe2000b981a04 */
[-C--:B--2---:R-:W-:Y:S04]  /*8250*/  IADD3 R4, P0, PT, R8, R230.reuse, RZ ;  /* 0x000000e608047210 */ /* 0x084fe80007f1e0ff */
[-C--:B------:R-:W-:Y:S02]  /*8260*/  IADD3.X R5, PT, PT, R9, R229.reuse, RZ, P0, !PT ;  /* 0x000000e509057210 */ /* 0x080fe400007fe4ff */
[-C--:B------:R-:W-:Y:S03]  /*8270*/  IADD3 R6, P0, PT, R4, R230.reuse, RZ ;  /* 0x000000e604067210 */ /* 0x080fe60007f1e0ff */
[----:B------:R1:W-:Y:S01]  /*8280*/  LDGSTS.E.BYPASS.LTC128B.128 [R227+0xf000], desc[UR4][R4.64] ;  /* 0x0f00000004e37fae */ /* 0x0003e2000b981a04 */
[-C--:B------:R-:W-:Y:S07]  /*8290*/  IADD3.X R7, PT, PT, R5, R229.reuse, RZ, P0, !PT ;  /* 0x000000e505077210 */ /* 0x080fee00007fe4ff */
[----:B------:R2:W-:Y:S01]  /*82a0*/  LDGSTS.E.BYPASS.LTC128B.128 [R227+0xf800], desc[UR4][R6.64] ;  /* 0x0f80000006e37fae */ /* 0x0005e2000b981a04 */
[-C--:B-1----:R-:W-:Y:S04]  /*82b0*/  IADD3 R4, P0, PT, R6, R230.reuse, RZ ;  /* 0x000000e606047210 */ /* 0x082fe80007f1e0ff */
[-C--:B------:R-:W-:Y:S02]  /*82c0*/  IADD3.X R5, PT, PT, R7, R229.reuse, RZ, P0, !PT ;  /* 0x000000e507057210 */ /* 0x080fe400007fe4ff */
[-C--:B------:R-:W-:Y:S03]  /*82d0*/  IADD3 R8, P0, PT, R4, R230.reuse, RZ ;  /* 0x000000e604087210 */ /* 0x080fe60007f1e0ff */
[----:B------:R1:W-:Y:S01]  /*82e0*/  LDGSTS.E.BYPASS.LTC128B.128 [R227+0x10000], desc[UR4][R4.64] ;  /* 0x1000000004e37fae */ /* 0x0003e2000b981a04 */
[-C--:B------:R-:W-:Y:S02]  /*82f0*/  IADD3.X R9, PT, PT, R5, R229.reuse, RZ, P0, !PT ;  /* 0x000000e505097210 */ /* 0x080fe400007fe4ff */
[-C--:B--2---:R-:W-:Y:S04]  /*8300*/  IADD3 R6, P0, PT, R8, R230.reuse, RZ ;  /* 0x000000e608067210 */ /* 0x084fe80007f1e0ff */
[-C--:B------:R-:W-:Y:S01]  /*8310*/  IADD3.X R7, PT, PT, R9, R229.reuse, RZ, P0, !PT ;  /* 0x000000e509077210 */ /* 0x080fe200007fe4ff */
[----:B------:R2:W-:Y:S08]  /*8320*/  LDGSTS.E.BYPASS.LTC128B.128 [R227+0x10800], desc[UR4][R8.64] ;  /* 0x1080000008e37fae */ /* 0x0005f0000b981a04 */
[----:B------:R-:W-:Y:S01]  /*8330*/  LDGSTS.E.BYPASS.LTC128B.128 [R227+0x11000], desc[UR4][R6.64] ;  /* 0x1100000006e37fae */ /* 0x000fe2000b981a04 */
[----:B-1----:R-:W-:Y:S04]  /*8340*/  IADD3 R4, P0, PT, R6, R230, RZ ;  /* 0x000000e606047210 */ /* 0x002fe80007f1e0ff */
[----:B------:R-:W-:Y:S02]  /*8350*/  IADD3.X R5, PT, PT, R7, R229, RZ, P0, !PT ;  /* 0x000000e507057210 */ /* 0x000fe400007fe4ff */
[----:B------:R-:W-:Y:S03]  /*8360*/  LOP3.LUT P0, RZ, R224, 0x2, RZ, 0xc0, !PT ;  /* 0x00000002e0ff7812 */ /* 0x000fe6000780c0ff */
[----:B------:R1:W-:Y:S01]  /*8370*/  LDGSTS.E.BYPASS.LTC128B.128 [R227+0x11800], desc[UR4][R4.64] ;  /* 0x1180000004e37fae */ /* 0x0003e2000b981a04 */
[----:B------:R-:W-:Y:S04]  /*8380*/  SEL R217, R217, 0xffffffe0, !P0 ;  /* 0xffffffe0d9d97807 */ /* 0x000fe80004000000 */
[C---:B------:R-:W-:Y:S02]  /*8390*/  IADD3 R172, PT, PT, R217.reuse, R208, RZ ;  /* 0x000000d0d9ac7210 */ /* 0x040fe40007ffe0ff */
[----:B------:R-:W-:Y:S01]  /*83a0*/  IADD3 R2, PT, PT, R217, R3, RZ ;  /* 0x00000003d9027210 */ /* 0x000fe20007ffe0ff */
[----:B------:R-:W-:Y:S08]  /*83b0*/  LDSM.16.M88.4 R128, [R208] ;  /* 0x00000000d080783b */ /* 0x000ff00000000200 */
[----:B--2---:R-:W1:Y:S08]  /*83c0*/  LDSM.16.M88.4 R8, [R3+0x2000] ;  /* 0x002000000308783b */ /* 0x004e700000000200 */
        /* <DEDUP_REMOVED lines=15> */
[----:B------:R-:W3:Y:S01]  /*84c0*/  LDSM.16.M88.4 R88, [R3+0x7000] ;  /* 0x007000000358783b */ /* 0x000ee20000000200 */
        /* <DEDUP_REMOVED lines=9> */
[----:B------:R1:W5:Y:S01]  /*8560*/  LDSM.16.M88.4 R168, [R3+0x9800] ;  /* 0x0098000003a8783b */ /* 0x0003620000000200 */
[C---:B------:R-:W-:Y:S07]  /*8570*/  HMMA.16816.F32 R48, R128.reuse, R50, RZ ;  /* 0x000000328030723c */ /* 0x040fee00000018ff */
[----:B------:R-:W0:Y:S08]  /*8580*/  LDGDEPBAR ;  /* 0x00000000000079af */ /* 0x000e300000000000 */
[----:B------:R-:W-:Y:S01]  /*8590*/  LDSM.16.M88.4 R172, [R172] ;  /* 0x00000000acac783b */ /* 0x000fe20000000200 */
[C---:B------:R-:W-:Y:S07]  /*85a0*/  HMMA.16816.F32 R52, R128.reuse, R56, RZ ;  /* 0x000000388034723c */ /* 0x040fee00000018ff */
[----:B------:R-:W5:Y:S01]  /*85b0*/  LDSM.16.M88.4 R176, [R2+0x2000] ;  /* 0x0020000002b0783b */ /* 0x000f620000000200 */
[C---:B------:R-:W-:Y:S07]  /*85c0*/  HMMA.16816.F32 R56, R128.reuse, R58, RZ ;  /* 0x0000003a8038723c */ /* 0x040fee00000018ff */
[----:B-1----:R-:W5:Y:S01]  /*85d0*/  LDL.LU R3, [R1+0x18] ;  /* 0x0000180001037983 */ /* 0x002f620000300800 */
[C---:B--2---:R-:W-:Y:S03]  /*85e0*/  HMMA.16816.F32 R60, R128.reuse, R64, RZ ;  /* 0x00000040803c723c */ /* 0x044fe600000018ff */
[----:B------:R-:W1:Y:S05]  /*85f0*/  LDSM.16.M88.4 R180, [R2+0x2800] ;  /* 0x0028000002b4783b */ /* 0x000e6a0000000200 */
[C---:B------:R-:W-:Y:S03]  /*8600*/  HMMA.16816.F32 R64, R128.reuse, R66, RZ ;  /* 0x000000428040723c */ /* 0x040fe600000018ff */
[----:B------:R-:W2:Y:S05]  /*8610*/  LDSM.16.M88.4 R184, [R2+0x3000] ;  /* 0x0030000002b8783b */ /* 0x000eaa0000000200 */
[C---:B------:R-:W-:Y:S03]  /*8620*/  HMMA.16816.F32 R68, R128.reuse, R72, RZ ;  /* 0x000000488044723c */ /* 0x040fe600000018ff */
[----:B------:R-:W-:Y:S05]  /*8630*/  LDSM.16.M88.4 R188, [R2+0x4000] ;  /* 0x0040000002bc783b */ /* 0x000fea0000000200 */
[C---:B------:R-:W-:Y:S03]  /*8640*/  HMMA.16816.F32 R72, R128.reuse, R74, RZ ;  /* 0x0000004a8048723c */ /* 0x040fe600000018ff */
[----:B------:R-:W-:Y:S05]  /*8650*/  LDSM.16.M88.4 R192, [R2+0x4800] ;  /* 0x0048000002c0783b */ /* 0x000fea0000000200 */
[C---:B---3--:R-:W-:Y:S03]  /*8660*/  HMMA.16816.F32 R76, R128.reuse, R80, RZ ;  /* 0x00000050804c723c */ /* 0x048fe600000018ff */
[----:B------:R-:W-:Y:S05]  /*8670*/  LDSM.16.M88.4 R196, [R2+0x5000] ;  /* 0x0050000002c4783b */ /* 0x000fea0000000200 */
[C---:B------:R-:W-:Y:S03]  /*8680*/  HMMA.16816.F32 R80, R128.reuse, R82, RZ ;  /* 0x000000528050723c */ /* 0x040fe600000018ff */
[----:B------:R-:W-:Y:S05]  /*8690*/  LDSM.16.M88.4 R200, [R2+0x5800] ;  /* 0x0058000002c8783b */ /* 0x000fea0000000200 */
[C---:B------:R-:W-:Y:S03]  /*86a0*/  HMMA.16816.F32 R84, R128.reuse, R88, RZ ;  /* 0x000000588054723c */ /* 0x040fe600000018ff */
[----:B------:R-:W-:Y:S05]  /*86b0*/  LDSM.16.M88.4 R204, [R2+0x6800] ;  /* 0x0068000002cc783b */ /* 0x000fea0000000200 */
[C---:B------:R-:W-:Y:S03]  /*86c0*/  HMMA.16816.F32 R88, R128.reuse, R90, RZ ;  /* 0x0000005a8058723c */ /* 0x040fe600000018ff */
[----:B------:R-:W3:Y:S04]  /*86d0*/  LD.E R225, desc[UR4][R134.64+0x18c] ;  /* 0x00018c0486e17980 */ /* 0x000ee8000c101900 */
[----:B------:R-:W-:Y:S01]  /*86e0*/  LDSM.16.M88.4 R208, [R0+0x4000] ;  /* 0x0040000000d0783b */ /* 0x000fe20000000200 */
[C---:B----4-:R-:W-:Y:S07]  /*86f0*/  HMMA.16816.F32 R92, R128.reuse, R96, RZ ;  /* 0x00000060805c723c */ /* 0x050fee00000018ff */
[----:B------:R-:W-:Y:S01]  /*8700*/  LDSM.16.M88.4 R212, [R0+0x4800] ;  /* 0x0048000000d4783b */ /* 0x000fe20000000200 */
[C---:B------:R-:W-:Y:S08]  /*8710*/  HMMA.16816.F32 R96, R128.reuse, R98, RZ ;  /* 0x000000628060723c */ /* 0x040ff000000018ff */
        /* <DEDUP_REMOVED lines=8> */
[----:B------:R-:W4:Y:S07]  /*87a0*/  LDSM.16.M88.4 R168, [R2+0x3800] ;  /* 0x0038000002a8783b */ /* 0x000f2e0000000200 */
        /* <DEDUP_REMOVED lines=11> */
[----:B------:R-:W4:Y:S07]  /*8860*/  LDSM.16.M88.4 R168, [R2+0x8000] ;  /* 0x0080000002a8783b */ /* 0x000f2e0000000200 */
        /* <DEDUP_REMOVED lines=12> */
[C---:B-----5:R-:W-:Y:S08]  /*8930*/  HMMA.16816.F32 R68, R172.reuse, R176, R68 ;  /* 0x000000b0ac44723c */ /* 0x060ff00000001844 */
[C---:B------:R-:W-:Y:S01]  /*8940*/  HMMA.16816.F32 R72, R172.reuse, R178, R72 ;  /* 0x000000b2ac48723c */ /* 0x040fe20000001848 */
[----:B------:R-:W5:Y:S07]  /*8950*/  LDSM.16.M88.4 R176, [R2+0x8800] ;  /* 0x0088000002b0783b */ /* 0x000f6e0000000200 */
[C---:B------:R-:W-:Y:S08]  /*8960*/  HMMA.16816.F32 R76, R172.reuse, R204, R76 ;  /* 0x000000ccac4c723c */ /* 0x040ff0000000184c */
[C---:B------:R-:W-:Y:S01]  /*8970*/  HMMA.16816.F32 R80, R172.reuse, R206, R80 ;  /* 0x000000ceac50723c */ /* 0x040fe20000001850 */
[----:B------:R-:W-:Y:S02]  /*8980*/  LDSM.16.M88.4 R204, [R0+0x3800] ;  /* 0x0038000000cc783b */ /* 0x000fe40000000200 */
[----:B------:R-:W-:Y:S04]  /*8990*/  IADD3 R3, PT, PT, R3, 0x1, RZ ;  /* 0x0000000103037810 */ /* 0x000fe80007ffe0ff */
[----:B------:R-:W-:Y:S01]  /*89a0*/  ISETP.NE.AND P0, PT, R3, RZ, PT ;  /* 0x000000ff0300720c */ /* 0x000fe20003f05270 */
[C---:B-1----:R-:W-:Y:S01]  /*89b0*/  HMMA.16816.F32 R84, R172.reuse, R180, R84 ;  /* 0x000000b4ac54723c */ /* 0x042fe20000001854 */
[----:B------:R-:W-:Y:S07]  /*89c0*/  STL [R1+0x18], R3 ;  /* 0x0000180301007387 */ /* 0x000fee0000100800 */
[C---:B------:R-:W-:Y:S01]  /*89d0*/  HMMA.16816.F32 R88, R172.reuse, R182, R88 ;  /* 0x000000b6ac58723c */ /* 0x040fe20000001858 */
[----:B------:R1:W3:Y:S07]  /*89e0*/  LDSM.16.M88.4 R180, [R2+0x9000] ;  /* 0x0090000002b4783b */ /* 0x0002ee0000000200 */
[C---:B--2---:R-:W-:Y:S08]  /*89f0*/  HMMA.16816.F32 R92, R172.reuse, R184, R92 ;  /* 0x000000b8ac5c723c */ /* 0x044ff0000000185c */
[C---:B------:R-:W-:Y:S01]  /*8a00*/  HMMA.16816.F32 R96, R172.reuse, R186, R96 ;  /* 0x000000baac60723c */ /* 0x040fe20000001860 */
[----:B------:R-:W2:Y:S02]  /*8a10*/  LDSM.16.M88.4 R184, [R0+0x2800] ;  /* 0x0028000000b8783b */ /* 0x000ea40000000200 */
[C---:B-1----:R-:W-:Y:S05]  /*8a20*/  IADD3 R2, PT, PT, R217.reuse, R0, RZ ;  /* 0x00000000d9027210 */ /* 0x042fea0007ffe0ff */
[C---:B----4-:R-:W-:Y:S08]  /*8a30*/  HMMA.16816.F32 R100, R172.reuse, R168, R100 ;  /* 0x000000a8ac64723c */ /* 0x050ff00000001864 */
[C---:B------:R-:W-:Y:S01]  /*8a40*/  HMMA.16816.F32 R104, R172.reuse, R170, R104 ;  /* 0x000000aaac68723c */ /* 0x040fe20000001868 */
[----:B------:R-:W1:Y:S07]  /*8a50*/  LDSM.16.M88.4 R168, [R0+0x5000] ;  /* 0x0050000000a8783b */ /* 0x000e6e0000000200 */
[C---:B-----5:R-:W-:Y:S08]  /*8a60*/  HMMA.16816.F32 R108, R172.reuse, R176, R108 ;  /* 0x000000b0ac6c723c */ /* 0x060ff0000000186c */
[C---:B------:R-:W-:Y:S01]  /*8a70*/  HMMA.16816.F32 R112, R172.reuse, R178, R112 ;  /* 0x000000b2ac70723c */ /* 0x040fe20000001870 */
[----:B------:R-:W-:Y:S07]  /*8a80*/  LDSM.16.M88.4 R176, [R0+0x6000] ;  /* 0x0060000000b0783b */ /* 0x000fee0000000200 */
[C---:B---3--:R-:W-:Y:S08]  /*8a90*/  HMMA.16816.F32 R116, R172.reuse, R180, R116 ;  /* 0x000000b4ac74723c */ /* 0x048ff00000001874 */
[C---:B------:R-:W-:Y:S01]  /*8aa0*/  HMMA.16816.F32 R120, R172.reuse, R182, R120 ;  /* 0x000000b6ac78723c */ /* 0x040fe20000001878 */
[----:B------:R-:W-:Y:S07]  /*8ab0*/  LDSM.16.M88.4 R180, [R0+0x6800] ;  /* 0x0068000000b4783b */ /* 0x000fee0000000200 */
[C---:B------:R-:W-:Y:S08]  /*8ac0*/  HMMA.16816.F32 R124, R172.reuse, R188, R124 ;  /* 0x000000bcac7c723c */ /* 0x040ff0000000187c */
[----:B------:R-:W-:Y:S01]  /*8ad0*/  HMMA.16816.F32 R128, R172, R190, R128 ;  /* 0x000000beac80723c */ /* 0x000fe20000001880 */
[----:B------:R-:W3:Y:S07]  /*8ae0*/  LDSM.16.M88.4 R172, [R0+0x5800] ;  /* 0x0058000000ac783b */ /* 0x000eee0000000200 */
[C---:B------:R-:W-:Y:S01]  /*8af0*/  HMMA.16816.F32 R4, R192.reuse, R196, R4 ;  /* 0x000000c4c004723c */ /* 0x040fe20000001804 */
[----:B------:R-:W-:Y:S07]  /*8b00*/  LDSM.16.M88.4 R188, [R0+0x7800] ;  /* 0x0078000000bc783b */ /* 0x000fee0000000200 */
[C---:B------:R-:W-:Y:S01]  /*8b10*/  HMMA.16816.F32 R8, R192.reuse, R198, R8 ;  /* 0x000000c6c008723c */ /* 0x040fe20000001808 */
[----:B------:R-:W-:Y:S07]  /*8b20*/  LDSM.16.M88.4 R196, [R0+0x8000] ;  /* 0x0080000000c4783b */ /* 0x000fee0000000200 */
        /* <DEDUP_REMOVED lines=44> */
[----:B------:R-:W2:Y:S04]  /*8df0*/  MUFU.TANH R172, R4 ;  /* 0x0000000400ac7308 */ /* 0x000ea80000002400 */
[-C--:B------:R-:W-:Y:S01]  /*8e00*/  FMUL.FTZ R8, R8, R225.reuse ;  /* 0x000000e108087220 */ /* 0x080fe20000410000 */
[-C--:B------:R-:W-:Y:S01]  /*8e10*/  FMUL.FTZ R9, R9, R225.reuse ;  /* 0x000000e109097220 */ /* 0x080fe20000410000 */
[-C--:B------:R-:W-:Y:S01]  /*8e20*/  FMUL.FTZ R10, R10, R225.reuse ;  /* 0x000000e10a0a7220 */ /* 0x080fe20000410000 */
[-C--:B------:R-:W-:Y:S03]  /*8e30*/  FMUL.FTZ R11, R11, R225.reuse ;  /* 0x000000e10b0b7220 */ /* 0x080fe60000410000 */
[----:B------:R-:W3:Y:S01]  /*8e40*/  MUFU.TANH R175, R5 ;  /* 0x0000000500af7308 */ /* 0x000ee20000002400 */
[C---:B-1----:R-:W-:Y:S09]  /*8e50*/  HMMA.16816.F32 R12, R208.reuse, R168, R12 ;  /* 0x000000a8d00c723c */ /* 0x042ff2000000180c */
[----:B------:R-:W1:Y:S01]  /*8e60*/  MUFU.TANH R174, R6 ;  /* 0x0000000600ae7308 */ /* 0x000e620000002400 */
[C---:B------:R-:W-:Y:S09]  /*8e70*/  HMMA.16816.F32 R16, R208.reuse, R170, R16 ;  /* 0x000000aad010723c */ /* 0x040ff20000001810 */
[----:B------:R4:W1:Y:S01]  /*8e80*/  MUFU.TANH R173, R7 ;  /* 0x0000000700ad7308 */ /* 0x0008620000002400 */
        /* <DEDUP_REMOVED lines=10> */
[----:B----4-:R-:W4:Y:S08]  /*8f30*/  LDSM.16.M88.4 R4, [R2+0x3000] ;  /* 0x003000000204783b */ /* 0x010f300000000200 */
        /* <DEDUP_REMOVED lines=49> */
[C---:B-----5:R-:W-:Y:S07]  /*9250*/  HMMA.16816.F32 R44, R208.reuse, R8, R44 ;  /* 0x00000008d02c723c */ /* 0x060fee000000182c */
[----:B------:R5:W1:Y:S01]  /*9260*/  MUFU.TANH R207, R39 ;  /* 0x0000002700cf7308 */ /* 0x000a620000002400 */
[C---:B------:R-:W-:Y:S01]  /*9270*/  HMMA.16816.F32 R48, R208.reuse, R10, R48 ;  /* 0x0000000ad030723c */ /* 0x040fe20000001830 */
[----:B------:R-:W2:Y:S08]  /*9280*/  LDSM.16.M88.4 R8, [R2+0x5800] ;  /* 0x005800000208783b */ /* 0x000eb00000000200 */
        /* <DEDUP_REMOVED lines=24> */
[C---:B--2---:R-:W-:Y:S06]  /*9410*/  HMMA.16816.F32 R60, R208.reuse, R8, R60 ;  /* 0x00000008d03c723c */ /* 0x044fec000000183c */
[----:B------:R-:W2:Y:S02]  /*9420*/  MUFU.TANH R185, R21 ;  /* 0x0000001500b97308 */ /* 0x000ea40000002400 */
        /* <DEDUP_REMOVED lines=111> */
[C---:B-----5:R-:W-:Y:S03]  /*9b20*/  HMMA.16816.F32 R124, R208.reuse, R8, R124 ;  /* 0x00000008d07c723c */ /* 0x060fe6000000187c */
[-C--:B------:R-:W-:Y:S06]  /*9b30*/  FMUL.FTZ R120, R120, R225.reuse ;  /* 0x000000e178787220 */ /* 0x080fec0000410000 */
[----:B------:R-:W1:Y:S01]  /*9b40*/  MUFU.TANH R24, R111 ;  /* 0x0000006f00187308 */ /* 0x000e620000002400 */
        /* <DEDUP_REMOVED lines=13> */
[----:B-----5:R-:W-:Y:S09]  /*9c20*/  FMUL.FTZ R0, R131, R225 ;  /* 0x000000e183007220 */ /* 0x020ff20000410000 */
        /* <DEDUP_REMOVED lines=92> */
[----:B------:R-:W-:Y:S03]  /*a1f0*/  IADD3 R9, PT, PT, R245, -0x100, RZ ;  /* 0xffffff00f5097810 */ /* 0x000fe60007ffe0ff */
[----:B------:R-:W3:Y:S01]  /*a200*/  LDL.64 R14, [R1] ;  /* 0x00000000010e7983 */ /* 0x000ee20000100a00 */
[----:B------:R-:W-:Y:S02]  /*a210*/  IABS R7, R10 ;  /* 0x0000000a00077213 */ /* 0x000fe40000000000 */
[----:B------:R-:W-:Y:S02]  /*a220*/  IABS R6, R9 ;  /* 0x0000000900067213 */ /* 0x000fe40000000000 */
[-C--:B--2---:R-:W-:Y:S02]  /*a230*/  IABS R0, R2.reuse ;  /* 0x0000000200007213 */ /* 0x084fe40000000000 */
[-C--:B------:R-:W-:Y:S02]  /*a240*/  IABS R8, R2.reuse ;  /* 0x0000000200087213 */ /* 0x080fe40000000000 */
[----:B------:R-:W2:Y:S01]  /*a250*/  I2F.RP R4, R0 ;  /* 0x0000000000047306 */ /* 0x000ea20000209400 */
[-C--:B------:R-:W-:Y:S02]  /*a260*/  LOP3.LUT R10, R10, R2.reuse, RZ, 0x3c, !PT ;  /* 0x000000020a0a7212 */ /* 0x080fe400078e3cff */
[----:B------:R-:W-:Y:S01]  /*a270*/  IMAD.MOV R8, RZ, RZ, -R8 ;  /* 0x000000ffff087224 */ /* 0x000fe200078e0a08 */
[----:B------:R-:W-:Y:S02]  /*a280*/  LOP3.LUT R9, R9, R2, RZ, 0x3c, !PT ;  /* 0x0000000209097212 */ /* 0x000fe400078e3cff */
[----:B------:R-:W-:Y:S04]  /*a290*/  ISETP.GE.AND P0, PT, R10, RZ, PT ;  /* 0x000000ff0a00720c */ /* 0x000fe80003f06270 */
        /* <DEDUP_REMOVED lines=53> */
.L_x_3797:
[----:B------:R-:W-:Y:S05]  /*a5f0*/  BSYNC.RECONVERGENT B0 ;  /* 0x0000000000007941 */ /* 0x000fea0003800200 */
.L_x_3796:
[----:B------:R-:W3:Y:S01]  /*a600*/  LDL R2, [R1+0x28] ;  /* 0x0000280001027983 */ /* 0x000ee20000100800 */
[----:B------:R-:W-:Y:S03]  /*a610*/  IMAD.MOV.U32 R10, RZ, RZ, R11 ;  /* 0x000000ffff0a7224 */ /* 0x000fe600078e000b */
[----:B------:R-:W2:Y:S04]  /*a620*/  LDL R0, [R1+0x8] ;  /* 0x0000080001007983 */ /* 0x000ea80000100800 */
[----:B------:R-:W4:Y:S01]  /*a630*/  LDL R3, [R1+0x40] ;  /* 0x0000400001037983 */ /* 0x000f220000100800 */
[C---:B---3--:R-:W-:Y:S01]  /*a640*/  LEA R8, P0, R2.reuse, R11, 0x1 ;  /* 0x0000000b02087211 */ /* 0x048fe200078008ff */
[----:B--2---:R-:W-:Y:S03]  /*a650*/  IMAD.MOV.U32 R11, RZ, RZ, R0 ;  /* 0x000000ffff0b7224 */ /* 0x004fe600078e0000 */
[----:B----4-:R-:W-:Y:S02]  /*a660*/  LEA.HI.X R9, R2, R0, R3, 0x1, P0 ;  /* 0x0000000002097211 */ /* 0x010fe400000f0c03 */
[----:B------:R-:W-:Y:S01]  /*a670*/  @!PT LDS RZ, [RZ] ;  /* 0x00000000fffff984 */ /* 0x000fe20000000800 */
[----:B------:R-:W-:Y:S01]  /*a680*/  @!PT LDS RZ, [RZ] ;  /* 0x00000000fffff984 */ /* 0x000fe20000000800 */
[----:B------:R-:W-:Y:S01]  /*a690*/  @!PT LDS RZ, [RZ] ;  /* 0x00000000fffff984 */ /* 0x000fe20000000800 */
[----:B------:R2:W-:Y:S01]  /*a6a0*/  LDGSTS.E.BYPASS.LTC128B.128 [R227+0x2000], desc[UR4][R10.64] ;  /* 0x020000000ae37fae */ /* 0x0005e2000b981a04 */
[-C--:B------:R-:W-:Y:S03]  /*a6b0*/  IADD3 R6, P0, PT, R8, R228.reuse, RZ ;  /* 0x000000e408067210 */ /* 0x080fe60007f1e0ff */
[----:B------:R3:W-:Y:S02]  /*a6c0*/  LDGSTS.E.BYPASS.LTC128B.128 [R227+0x2800], desc[UR4][R8.64] ;  /* 0x0280000008e37fae */ /* 0x0007e4000b981a04 */
        /* <DEDUP_REMOVED lines=8> */
[----:B------:R5:W-:Y:S01]  /*a750*/  LDGSTS.E.BYPASS.LTC128B.128 [R227+0x4000], desc[UR4][R2.64] ;  /* 0x0400000002e37fae */ /* 0x000be2000b981a04 */
[--C-:B------:R-:W-:Y:S01]  /*a760*/  IMAD.X R15, R3, 0x1, R226.reuse, P0 ;  /* 0x00000001030f7824 */ /* 0x100fe200000e06e2 */
[-C--:B-1----:R-:W-:Y:S04]  /*a770*/  IADD3 R12, P0, PT, R14, R228.reuse, RZ ;  /* 0x000000e40e0c7210 */ /* 0x082fe80007f1e0ff */
[----:B------:R-:W-:Y:S01]  /*a780*/  LDGSTS.E.BYPASS.LTC128B.128 [R227+0x4800], desc[UR4][R14.64] ;  /* 0x048000000ee37fae */ /* 0x000fe2000b981a04 */
[--C-:B------:R-:W-:Y:S01]  /*a790*/  IMAD.X R13, R15, 0x1, R226.reuse, P0 ;  /* 0x000000010f0d7824 */ /* 0x100fe200000e06e2 */
[-C--:B------:R-:W-:Y:S04]  /*a7a0*/  IADD3 R18, P0, PT, R12, R228.reuse, RZ ;  /* 0x000000e40c127210 */ /* 0x080fe80007f1e0ff */
        /* <DEDUP_REMOVED lines=20> */
[-C--:B------:R-:W-:Y:S04]  /*a8f0*/  IADD3 R2, P0, PT, R4, R228.reuse, RZ ;  /* 0x000000e404027210 */ /* 0x080fe80007f1e0ff */
[----:B------:R2:W-:Y:S01]  /*a900*/  LDGSTS.E.BYPASS.LTC128B.128 [R227+0x8800], desc[UR4][R4.64] ;  /* 0x0880000004e37fae */ /* 0x0005e2000b981a04 */
[--C-:B------:R-:W-:Y:S05]  /*a910*/  IMAD.X R3, R5, 0x1, R226.reuse, P0 ;  /* 0x0000000105037824 */ /* 0x100fea00000e06e2 */
[----:B------:R2:W-:Y:S01]  /*a920*/  LDGSTS.E.BYPASS.LTC128B.128 [R227+0x9000], desc[UR4][R2.64] ;  /* 0x0900000002e37fae */ /* 0x0005e2000b981a04 */
[----:B-1----:R-:W-:Y:S05]  /*a930*/  IADD3 R10, P0, PT, R2, R228, RZ ;  /* 0x000000e4020a7210 */ /* 0x002fea0007f1e0ff */
[----:B------:R-:W-:Y:S05]  /*a940*/  IMAD.X R11, R3, 0x1, R226, P0 ;  /* 0x00000001030b7824 */ /* 0x000fea00000e06e2 */
[----:B------:R2:W-:Y:S04]  /*a950*/  LDGSTS.E.BYPASS.LTC128B.128 [R227+0x9800], desc[UR4][R10.64] ;  /* 0x098000000ae37fae */ /* 0x0005e8000b981a04 */
[----:B------:R-:W0:Y:S02]  /*a960*/  LDGDEPBAR ;  /* 0x00000000000079af */ /* 0x000e240000000000 */
.L_x_3795:
[----:B------:R-:W-:Y:S05]  /*a970*/  BSYNC.RECONVERGENT B1 ;  /* 0x0000000000017941 */ /* 0x000fea0003800200 */
.L_x_3794:
[----:B--2---:R-:W2:Y:S01]  /*a980*/  LD.E R3, desc[UR4][R134.64+0xdc] ;  /* 0x0000dc0486037980 */ /* 0x004ea2000c101900 */
        /* <DEDUP_REMOVED lines=86> */
[----:B------:R-:W-:Y:S01]  /*aef0*/  IADD3 R68, PT, PT, R217, R42, RZ ;  /* 0x0000002ad9447210 */ /* 0x000fe20007ffe0ff */
[----:B------:R-:W-:Y:S01]  /*af00*/  LDSM.16.MT88.4 R28, [R42] ;  /* 0x000000002a1c783b */ /* 0x000fe20000004200 */
[C---:B------:R-:W-:Y:S01]  /*af10*/  FSETP.NEU.FTZ.AND P0, PT, R36.reuse, -INF , PT ;  /* 0xff8000002400780b */ /* 0x040fe20003f1d000 */
[----:B------:R-:W-:Y:S01]  /*af20*/  FADD.FTZ R0, -R36, R132 ;  /* 0x0000008424007221 */ /* 0x000fe20000010100 */
[----:B------:R-:W-:Y:S05]  /*af30*/  MOV R132, R22 ;  /* 0x0000001600847202 */ /* 0x000fea0000000f00 */
[----:B------:R-:W3:Y:S08]  /*af40*/  LDSM.16.MT88.4 R20, [R43+0xa000] ;  /* 0x00a000002b14783b */ /* 0x000ef00000004200 */
[----:B------:R-:W4:Y:S08]  /*af50*/  LDSM.16.MT88.4 R48, [R68] ;  /* 0x000000004430783b */ /* 0x000f300000004200 */
        /* <DEDUP_REMOVED lines=22> */
[----:B------:R-:W-:Y:S07]  /*b0c0*/  FMUL.FTZ R17, R2, R149 ;  /* 0x0000009502117220 */ /* 0x000fee0000410000 */
[----:B------:R2:W-:Y:S01]  /*b0d0*/  MUFU.EX2 R225, R32 ;  /* 0x0000002000e17308 */ /* 0x0005e20000000800 */
[C---:B-1----:R-:W-:Y:S01]  /*b0e0*/  FMUL.FTZ R6, R0.reuse, R138 ;  /* 0x0000008a00067220 */ /* 0x042fe20000410000 */
[C---:B------:R-:W-:Y:S01]  /*b0f0*/  FMUL.FTZ R7, R0.reuse, R139 ;  /* 0x0000008b00077220 */ /* 0x040fe20000410000 */
[C---:B------:R-:W-:Y:S01]  /*b100*/  FMUL.FTZ R10, R0.reuse, R142 ;  /* 0x0000008e000a7220 */ /* 0x040fe20000410000 */
[C---:B------:R-:W-:Y:S01]  /*b110*/  FMUL.FTZ R11, R0.reuse, R143 ;  /* 0x0000008f000b7220 */ /* 0x040fe20000410000 */
[--C-:B---3--:R-:W-:Y:S01]  /*b120*/  FFMA.FTZ R4, R173, R3, -R72.reuse ;  /* 0x00000003ad047223 */ /* 0x108fe20000010848 */
[C---:B------:R-:W-:Y:S01]  /*b130*/  FMUL.FTZ R18, R0.reuse, R150 ;  /* 0x0000009600127220 */ /* 0x040fe20000410000 */
[----:B------:R-:W-:Y:S03]  /*b140*/  FMUL.FTZ R19, R0, R151 ;  /* 0x0000009700137220 */ /* 0x000fe60000410000 */
[----:B------:R1:W-:Y:S01]  /*b150*/  MUFU.EX2 R131, R33 ;  /* 0x0000002100837308 */ /* 0x0003e20000000800 */
[-CC-:B----4-:R-:W-:Y:S01]  /*b160*/  FFMA.FTZ R5, R174, R3.reuse, -R72.reuse ;  /* 0x00000003ae057223 */ /* 0x190fe20000010848 */
[----:B-----5:R-:W-:Y:S01]  /*b170*/  F2FP.F16.F32.PACK_AB R44, R127, R66 ;  /* 0x000000427f2c723e */ /* 0x020fe200000000ff */
[----:B------:R-:W-:Y:S07]  /*b180*/  FMUL.FTZ R26, R0, R158 ;  /* 0x0000009e001a7220 */ /* 0x000fee0000410000 */
[----:B------:R3:W-:Y:S01]  /*b190*/  MUFU.EX2 R119, R4 ;  /* 0x0000000400777308 */ /* 0x0007e20000000800 */
[----:B------:R-:W-:Y:S01]  /*b1a0*/  MOV R138, R24 ;  /* 0x00000018008a7202 */ /* 0x000fe20000000f00 */
[--C-:B--2---:R-:W-:Y:S01]  /*b1b0*/  FFMA.FTZ R32, R182, R3, -R72.reuse ;  /* 0x00000003b6207223 */ /* 0x104fe20000010848 */
[----:B------:R-:W-:Y:S07]  /*b1c0*/  FMUL.FTZ R27, R0, R159 ;  /* 0x0000009f001b7220 */ /* 0x000fee0000410000 */
[----:B------:R2:W4:Y:S01]  /*b1d0*/  MUFU.EX2 R117, R5 ;  /* 0x0000000500757308 */ /* 0x0005220000000800 */
[C---:B------:R-:W-:Y:S01]  /*b1e0*/  FMUL.FTZ R24, R2.reuse, R156 ;  /* 0x0000009c02187220 */ /* 0x040fe20000410000 */
[----:B------:R-:W-:Y:S01]  /*b1f0*/  FMUL.FTZ R25, R2, R157 ;  /* 0x0000009d02197220 */ /* 0x000fe20000410000 */
[C---:B------:R-:W-:Y:S07]  /*b200*/  FMUL.FTZ R34, R0.reuse, R166 ;  /* 0x000000a600227220 */ /* 0x040fee0000410000 */
[----:B------:R5:W-:Y:S01]  /*b210*/  MUFU.EX2 R223, R32 ;  /* 0x0000002000df7308 */ /* 0x000be20000000800 */
[----:B------:R-:W-:Y:S01]  /*b220*/  FMUL.FTZ R35, R0, R167 ;  /* 0x000000a700237220 */ /* 0x000fe20000410000 */
[-C--:B-1----:R-:W-:Y:S01]  /*b230*/  FFMA.FTZ R33, R183, R3.reuse, -R72 ;  /* 0x00000003b7217223 */ /* 0x082fe20000010848 */
[----:B------:R-:W-:Y:S01]  /*b240*/  MOV R139, R64 ;  /* 0x00000040008b7202 */ /* 0x000fe20000000f00 */
[--C-:B------:R-:W-:Y:S01]  /*b250*/  FFMA.FTZ R64, R187, R3, -R70.reuse ;  /* 0x00000003bb407223 */ /* 0x100fe20000010846 */
[----:B------:R-:W-:Y:S01]  /*b260*/  MOV R187, R111 ;  /* 0x0000006f00bb7202 */ /* 0x000fe20000000f00 */
[-CC-:B---3--:R-:W-:Y:S04]  /*b270*/  FFMA.FTZ R4, R176, R3.reuse, -R70.reuse ;  /* 0x00000003b0047223 */ /* 0x188fe80000010846 */
[----:B------:R1:W-:Y:S01]  /*b280*/  MUFU.EX2 R217, R33 ;  /* 0x0000002100d97308 */ /* 0x0003e20000000800 */
[----:B--2---:R-:W-:Y:S09]  /*b290*/  FFMA.FTZ R5, R177, R3, -R70 ;  /* 0x00000003b1057223 */ /* 0x004ff20000010846 */
[----:B------:R2:W-:Y:S01]  /*b2a0*/  MUFU.EX2 R120, R4 ;  /* 0x0000000400787308 */ /* 0x0005e20000000800 */
[----:B----4-:R-:W-:Y:S01]  /*b2b0*/  F2FP.F16.F32.PACK_AB R45, R119, R117 ;  /* 0x00000075772d723e */ /* 0x010fe200000000ff */
[C---:B-----5:R-:W-:Y:S08]  /*b2c0*/  FMUL.FTZ R32, R2.reuse, R164 ;  /* 0x000000a402207220 */ /* 0x060ff00000410000 */
[----:B------:R3:W4:Y:S10]  /*b2d0*/  MUFU.EX2 R126, R5 ;  /* 0x00000005007e7308 */ /* 0x0007340000000800 */
[----:B------:R5:W-:Y:S01]  /*b2e0*/  MUFU.EX2 R183, R64 ;  /* 0x0000004000b77308 */ /* 0x000be20000000800 */
[----:B-1----:R-:W-:Y:S09]  /*b2f0*/  FMUL.FTZ R33, R2, R165 ;  /* 0x000000a502217220 */ /* 0x002ff20000410000 */
[----:B------:R-:W-:Y:S01]  /*b300*/  MUFU.EX2 R39, R39 ;  /* 0x0000002700277308 */ /* 0x000fe20000000800 */
[-CC-:B--2---:R-:W-:Y:S09]  /*b310*/  FFMA.FTZ R4, R168, R3.reuse, -R72.reuse ;  /* 0x00000003a8047223 */ /* 0x184ff20000010848 */
[----:B------:R-:W-:Y:S01]  /*b320*/  MUFU.EX2 R41, R41 ;  /* 0x0000002900297308 */ /* 0x000fe20000000800 */
[-C--:B---3--:R-:W-:Y:S01]  /*b330*/  FFMA.FTZ R5, R169, R3.reuse, -R72 ;  /* 0x00000003a9057223 */ /* 0x088fe20000010848 */
[----:B----4-:R-:W-:Y:S08]  /*b340*/  F2FP.F16.F32.PACK_AB R46, R120, R126 ;  /* 0x0000007e782e723e */ /* 0x010ff000000000ff */
[----:B------:R1:W2:Y:S01]  /*b350*/  MUFU.EX2 R9, R4 ;  /* 0x0000000400097308 */ /* 0x0002a20000000800 */
[--C-:B-----5:R-:W-:Y:S01]  /*b360*/  FFMA.FTZ R64, R194, R3, -R70.reuse ;  /* 0x00000003c2407223 */ /* 0x120fe20000010846 */
[----:B------:R-:W-:Y:S08]  /*b370*/  MOV R194, R132 ;  /* 0x0000008400c27202 */ /* 0x000ff00000000f00 */
[----:B------:R3:W4:Y:S01]  /*b380*/  MUFU.EX2 R128, R5 ;  /* 0x0000000500807308 */ /* 0x0007220000000800 */
[C---:B-1----:R-:W-:Y:S01]  /*b390*/  FMUL.FTZ R4, R2.reuse, R136 ;  /* 0x0000008802047220 */ /* 0x042fe20000410000 */
[----:B--2---:R-:W-:Y:S01]  /*b3a0*/  MOV R136, R9 ;  /* 0x0000000900887202 */ /* 0x004fe20000000f00 */
[C---:B------:R-:W-:Y:S01]  /*b3b0*/  FMUL.FTZ R9, R2.reuse, R141 ;  /* 0x0000008d02097220 */ /* 0x040fe20000410000 */
[----:B---3--:R-:W-:Y:S02]  /*b3c0*/  FMUL.FTZ R5, R2, R137 ;  /* 0x0000008902057220 */ /* 0x008fe40000410000 */
        /* <DEDUP_REMOVED lines=58> */
[--C-:B------:R-:W-:Y:S01]  /*b770*/  FFMA.FTZ R65, R199, R3, -R72.reuse ;  /* 0x00000003c7417223 */ /* 0x100fe20000010848 */
[----:B------:R-:W-:Y:S08]  /*b780*/  MOV R199, R138 ;  /* 0x0000008a00c77202 */ /* 0x000ff00000000f00 */
[----:B------:R-:W-:Y:S01]  /*b790*/  MUFU.EX2 R181, R61 ;  /* 0x0000003d00b57308 */ /* 0x000fe20000000800 */
[C---:B-1----:R-:W-:Y:S09]  /*b7a0*/  HMMA.16816.F32 R28, R44.reuse, R48, R28 ;  /* 0x000000302c1c723c */ /* 0x042ff2000000181c */
[----:B------:R1:W-:Y:S01]  /*b7b0*/  MUFU.EX2 R175, R65 ;  /* 0x0000004100af7308 */ /* 0x0003e20000000800 */
[----:B------:R-:W-:Y:S01]  /*b7c0*/  MOV R190, R113 ;  /* 0x0000007100be7202 */ /* 0x000fe20000000f00 */
[----:B---3--:R-:W-:Y:S01]  /*b7d0*/  FFMA.FTZ R60, R189, R3, -R72 ;  /* 0x00000003bd3c7223 */ /* 0x008fe20000010848 */
[----:B------:R-:W-:Y:S01]  /*b7e0*/  MOV R189, R116 ;  /* 0x0000007400bd7202 */ /* 0x000fe20000000f00 */
[----:B------:R-:W-:Y:S01]  /*b7f0*/  HMMA.16816.F32 R32, R44, R50, R32 ;  /* 0x000000322c20723c */ /* 0x000fe20000001820 */
[----:B-----5:R-:W3:Y:S05]  /*b800*/  LDSM.16.MT88.4 R56, [R43+0xb000] ;  /* 0x00b000002b38783b */ /* 0x020eea0000004200 */
[----:B------:R-:W5:Y:S01]  /*b810*/  MUFU.EX2 R182, R60 ;  /* 0x0000003c00b67308 */ /* 0x000f620000000800 */
[----:B----4-:R-:W-:Y:S02]  /*b820*/  F2FP.F16.F32.PACK_AB R44, R186, R210 ;  /* 0x000000d2ba2c723e */ /* 0x010fe400000000ff */
[----:B--2---:R-:W-:Y:S02]  /*b830*/  F2FP.F16.F32.PACK_AB R45, R184, R180 ;  /* 0x000000b4b82d723e */ /* 0x004fe400000000ff */
[----:B------:R-:W-:Y:S01]  /*b840*/  F2FP.F16.F32.PACK_AB R46, R183, R185 ;  /* 0x000000b9b72e723e */ /* 0x000fe200000000ff */
[----:B------:R-:W-:Y:S01]  /*b850*/  LDSM.16.MT88.4 R48, [R68+0x1000] ;  /* 0x001000004430783b */ /* 0x000fe20000004200 */
[--C-:B-1----:R-:W-:Y:S01]  /*b860*/  FFMA.FTZ R65, R193, R3, -R70.reuse ;  /* 0x00000003c1417223 */ /* 0x102fe20000010846 */
[----:B------:R-:W-:Y:S03]  /*b870*/  MOV R193, R112 ;  /* 0x0000007000c17202 */ /* 0x000fe60000000f00 */
[----:B------:R1:W-:Y:S01]  /*b880*/  MUFU.EX2 R176, R65 ;  /* 0x0000004100b07308 */ /* 0x0003e20000000800 */
[----:B-----5:R-:W-:Y:S02]  /*b890*/  F2FP.F16.F32.PACK_AB R47, R182, R181 ;  /* 0x000000b5b62f723e */ /* 0x020fe400000000ff */
[----:B------:R-:W2:Y:S05]  /*b8a0*/  LDSM.16.MT88.4 R60, [R42+0x1000] ;  /* 0x001000002a3c783b */ /* 0x000eaa0000004200 */
[C---:B------:R-:W-:Y:S03]  /*b8b0*/  HMMA.16816.F32 R4, R44.reuse, R52, R4 ;  /* 0x000000342c04723c */ /* 0x040fe60000001804 */
[--C-:B------:R-:W-:Y:S01]  /*b8c0*/  FFMA.FTZ R52, R192, R3, -R70.reuse ;  /* 0x00000003c0347223 */ /* 0x100fe20000010846 */
[----:B------:R-:W-:Y:S01]  /*b8d0*/  MOV R192, R107 ;  /* 0x0000006b00c07202 */ /* 0x000fe20000000f00 */
[----:B-1----:R-:W-:Y:S02]  /*b8e0*/  LDSM.16.MT88.4 R64, [R42+0x1800] ;  /* 0x001800002a40783b */ /* 0x002fe40000004200 */
[----:B------:R1:W4:Y:S01]  /*b8f0*/  MUFU.EX2 R177, R52 ;  /* 0x0000003400b17308 */ /* 0x0003220000000800 */
[C---:B------:R-:W-:Y:S08]  /*b900*/  HMMA.16816.F32 R8, R44.reuse, R54, R8 ;  /* 0x000000362c08723c */ /* 0x040ff00000001808 */
[C---:B---3--:R-:W-:Y:S01]  /*b910*/  HMMA.16816.F32 R12, R44.reuse, R56, R12 ;  /* 0x000000382c0c723c */ /* 0x048fe2000000180c */
[----:B-1----:R-:W1:Y:S07]  /*b920*/  LDSM.16.MT88.4 R52, [R69+0xb800] ;  /* 0x00b800004534783b */ /* 0x002e6e0000004200 */
        /* <DEDUP_REMOVED lines=9> */
[-C--:B------:R-:W-:Y:S01]  /*b9c0*/  FFMA.FTZ R62, R203, R3.reuse, -R70 ;  /* 0x00000003cb3e7223 */ /* 0x080fe20000010846 */
[----:B------:R-:W-:Y:S02]  /*b9d0*/  MOV R195, R130 ;  /* 0x0000008200c37202 */ /* 0x000fe40000000f00 */
[----:B------:R-:W-:Y:S01]  /*b9e0*/  MOV R203, R128 ;  /* 0x0000008000cb7202 */ /* 0x000fe20000000f00 */
[C---:B------:R-:W-:Y:S05]  /*b9f0*/  HMMA.16816.F32 R28, R44.reuse, R48, R28 ;  /* 0x000000302c1c723c */ /* 0x040fea000000181c */
[----:B------:R-:W-:Y:S01]  /*ba00*/  MUFU.EX2 R169, R62 ;  /* 0x0000003e00a97308 */ /* 0x000fe20000000800 */
[----:B--2---:R-:W-:Y:S01]  /*ba10*/  FFMA.FTZ R61, R196, R3, -R72 ;  /* 0x00000003c43d7223 */ /* 0x004fe20000010848 */
[----:B------:R-:W-:Y:S01]  /*ba20*/  MOV R196, R133 ;  /* 0x0000008500c47202 */ /* 0x000fe20000000f00 */
[----:B------:R-:W-:Y:S07]  /*ba30*/  HMMA.16816.F32 R32, R44, R50, R32 ;  /* 0x000000322c20723c */ /* 0x000fee0000001820 */
        /* <DEDUP_REMOVED lines=18> */
[----:B------:R2:W-:Y:S01]  /*bb60*/  MUFU.EX2 R167, R60 ;  /* 0x0000003c00a77308 */ /* 0x0005e20000000800 */
[----:B------:R-:W-:Y:S01]  /*bb70*/  MOV R205, R119 ;  /* 0x0000007700cd7202 */ /* 0x000fe20000000f00 */
[C---:B---3--:R-:W-:Y:S03]  /*bb80*/  HMMA.16816.F32 R12, R44.reuse, R56, R12 ;  /* 0x000000382c0c723c */ /* 0x048fe6000000180c */
[-C--:B------:R-:W-:Y:S01]  /*bb90*/  FFMA.FTZ R56, R201, R3.reuse, -R70 ;  /* 0x00000003c9387223 */ /* 0x080fe20000010846 */
[-C--:B------:R-:W-:Y:S01]  /*bba0*/  FFMA.FTZ R57, R204, R3.reuse, -R72 ;  /* 0x00000003cc397223 */ /* 0x080fe20000010848 */
[----:B-1----:R-:W1:Y:S01]  /*bbb0*/  LDSM.16.MT88.4 R52, [R69+0xc000] ;  /* 0x00c000004534783b */ /* 0x002e620000004200 */
[----:B------:R-:W-:Y:S02]  /*bbc0*/  MOV R201, R124 ;  /* 0x0000007c00c97202 */ /* 0x000fe40000000f00 */
[----:B------:R3:W4:Y:S01]  /*bbd0*/  MUFU.EX2 R171, R56 ;  /* 0x0000003800ab7308 */ /* 0x0007220000000800 */
[C---:B------:R-:W-:Y:S09]  /*bbe0*/  HMMA.16816.F32 R16, R44.reuse, R58, R16 ;  /* 0x0000003a2c10723c */ /* 0x040ff20000001810 */
[----:B------:R-:W-:Y:S01]  /*bbf0*/  MUFU.EX2 R164, R57 ;  /* 0x0000003900a47308 */ /* 0x000fe20000000800 */
[----:B------:R-:W-:Y:S01]  /*bc00*/  MOV R204, R120 ;  /* 0x0000007800cc7202 */ /* 0x000fe20000000f00 */
[----:B--2---:R-:W-:Y:S01]  /*bc10*/  LDSM.16.MT88.4 R60, [R42+0x2000] ;  /* 0x002000002a3c783b */ /* 0x004fe20000004200 */
[C---:B------:R-:W-:Y:S03]  /*bc20*/  HMMA.16816.F32 R20, R44.reuse, R64, R20 ;  /* 0x000000402c14723c */ /* 0x040fe60000001814 */
[-C--:B------:R-:W-:Y:S01]  /*bc30*/  FFMA.FTZ R64, R214, R3.reuse, -R70 ;  /* 0x00000003d6407223 */ /* 0x080fe20000010846 */
[-CC-:B------:R-:W-:Y:S01]  /*bc40*/  FFMA.FTZ R65, R233, R3.reuse, -R72.reuse ;  /* 0x00000003e9417223 */ /* 0x180fe20000010848 */
[--C-:B---3--:R-:W-:Y:S01]  /*bc50*/  FFMA.FTZ R56, R207, R3, -R72.reuse ;  /* 0x00000003cf387223 */ /* 0x108fe20000010848 */
[----:B------:R-:W-:Y:S01]  /*bc60*/  MOV R207, R136 ;  /* 0x0000008800cf7202 */ /* 0x000fe20000000f00 */
[----:B------:R2:W-:Y:S01]  /*bc70*/  MUFU.EX2 R163, R64 ;  /* 0x0000004000a37308 */ /* 0x0005e20000000800 */
[C---:B------:R-:W-:Y:S09]  /*bc80*/  HMMA.16816.F32 R24, R44.reuse, R66, R24 ;  /* 0x000000422c18723c */ /* 0x040ff20000001818 */
[----:B------:R3:W5:Y:S01]  /*bc90*/  MUFU.EX2 R165, R56 ;  /* 0x0000003800a57308 */ /* 0x0007620000000800 */
[----:B------:R-:W-:Y:S02]  /*bca0*/  MOV R233, R94 ;  /* 0x0000005e00e97202 */ /* 0x000fe40000000f00 */
[----:B------:R-:W-:Y:S07]  /*bcb0*/  MOV R214, R117 ;  /* 0x0000007500d67202 */ /* 0x000fee0000000f00 */
[----:B------:R1:W-:Y:S01]  /*bcc0*/  MUFU.EX2 R156, R65 ;  /* 0x00000041009c7308 */ /* 0x0003e20000000800 */
[C---:B------:R-:W-:Y:S03]  /*bcd0*/  HMMA.16816.F32 R28, R44.reuse, R48, R28 ;  /* 0x000000302c1c723c */ /* 0x040fe6000000181c */
[-C--:B--2---:R-:W-:Y:S05]  /*bce0*/  FFMA.FTZ R64, R232, R3.reuse, -R72 ;  /* 0x00000003e8407223 */ /* 0x084fea0000010848 */
[----:B------:R-:W-:Y:S01]  /*bcf0*/  HMMA.16816.F32 R32, R44, R50, R32 ;  /* 0x000000322c20723c */ /* 0x000fe20000001820 */
[----:B---3--:R-:W2:Y:S01]  /*bd00*/  LDSM.16.MT88.4 R56, [R43+0xc000] ;  /* 0x00c000002b38783b */ /* 0x008ea20000004200 */
[----:B------:R-:W-:Y:S01]  /*bd10*/  MUFU.EX2 R162, R64 ;  /* 0x0000004000a27308 */ /* 0x000fe20000000800 */
[----:B----4-:R-:W-:Y:S02]  /*bd20*/  F2FP.F16.F32.PACK_AB R44, R171, R168 ;  /* 0x000000a8ab2c723e */ /* 0x010fe400000000ff */
[----:B-----5:R-:W-:Y:S01]  /*bd30*/  F2FP.F16.F32.PACK_AB R45, R165, R164 ;  /* 0x000000a4a52d723e */ /* 0x020fe200000000ff */
[-CC-:B-1----:R-:W-:Y:S01]  /*bd40*/  FFMA.FTZ R65, R213, R3.reuse, -R70.reuse ;  /* 0x00000003d5417223 */ /* 0x182fe20000010846 */
[----:B------:R-:W-:Y:S02]  /*bd50*/  F2FP.F16.F32.PACK_AB R46, R169, R170 ;  /* 0x000000aaa92e723e */ /* 0x000fe400000000ff */
[----:B------:R-:W-:Y:S01]  /*bd60*/  F2FP.F16.F32.PACK_AB R47, R167, R166 ;  /* 0x000000a6a72f723e */ /* 0x000fe200000000ff */
[----:B------:R-:W1:Y:S02]  /*bd70*/  LDSM.16.MT88.4 R48, [R68+0x2000] ;  /* 0x002000004430783b */ /* 0x000e640000004200 */
[----:B------:R3:W-:Y:S04]  /*bd80*/  MUFU.EX2 R161, R65 ;  /* 0x0000004100a17308 */ /* 0x0007e80000000800 */
[C---:B------:R-:W-:Y:S03]  /*bd90*/  HMMA.16816.F32 R4, R44.reuse, R52, R4 ;  /* 0x000000342c04723c */ /* 0x040fe60000001804 */
[--C-:B------:R-:W-:Y:S01]  /*bda0*/  FFMA.FTZ R52, R212, R3, -R70.reuse ;  /* 0x00000003d4347223 */ /* 0x100fe20000010846 */
[----:B------:R-:W-:Y:S02]  /*bdb0*/  MOV R212, R188 ;  /* 0x000000bc00d47202 */ /* 0x000fe40000000f00 */
[----:B------:R-:W-:Y:S01]  /*bdc0*/  MOV R188, R109 ;  /* 0x0000006d00bc7202 */ /* 0x000fe20000000f00 */
        /* <DEDUP_REMOVED lines=109> */
[-CC-:B--2---:R-:W-:Y:S01]  /*c4a0*/  FFMA.FTZ R56, R191, R3.reuse, -R72.reuse ;  /* 0x00000003bf387223 */ /* 0x184fe20000010848 */
        /* <DEDUP_REMOVED lines=105> */
[----:B------:R-:W4:Y:S01]  /*cb40*/  LDL.LU R99, [R1+0x1c] ;  /* 0x00001c0001637983 */ /* 0x000f220000300800 */
[----:B-1----:R-:W-:Y:S03]  /*cb50*/  F2FP.F16.F32.PACK_AB R47, R93, R96 ;  /* 0x000000605d2f723e */ /* 0x002fe600000000ff */
[----:B------:R-:W1:Y:S04]  /*cb60*/  LDSM.16.MT88.4 R60, [R42+0x5800] ;  /* 0x005800002a3c783b */ /* 0x000e680000004200 */
        /* <DEDUP_REMOVED lines=25> */
[----:B-----5:R-:W3:Y:S06]  /*cd00*/  LDSM.16.MT88.4 R52, [R69+0x10000] ;  /* 0x010000004534783b */ /* 0x020eec0000004200 */
[----:B------:R5:W-:Y:S01]  /*cd10*/  MUFU.EX2 R86, R2 ;  /* 0x0000000200567308 */ /* 0x000be20000000800 */
[----:B------:R-:W-:Y:S04]  /*cd20*/  FADD.FTZ R58, R204, R64 ;  /* 0x00000040cc3a7221 */ /* 0x000fe80000010000 */
[----:B------:R-:W-:Y:S01]  /*cd30*/  FADD.FTZ R61, R225, R58 ;  /* 0x0000003ae13d7221 */ /* 0x000fe20000010000 */
[----:B-1----:R-:W-:Y:S01]  /*cd40*/  FFMA.FTZ R0, R103, R3, -R72 ;  /* 0x0000000367007223 */ /* 0x002fe20000010848 */
[----:B--2---:R-:W-:Y:S03]  /*cd50*/  F2FP.F16.F32.PACK_AB R44, R90, R89 ;  /* 0x000000595a2c723e */ /* 0x004fe600000000ff */
[----:B------:R1:W2:Y:S01]  /*cd60*/  MUFU.EX2 R85, R0 ;  /* 0x0000000000557308 */ /* 0x0002a20000000800 */
[-C--:B-----5:R-:W-:Y:S09]  /*cd70*/  FFMA.FTZ R2, R105, R3.reuse, -R70 ;  /* 0x0000000369027223 */ /* 0x0a0ff20000010846 */
[----:B------:R5:W3:Y:S01]  /*cd80*/  MUFU.EX2 R88, R2 ;  /* 0x0000000200587308 */ /* 0x000ae20000000800 */
[----:B-1----:R-:W-:Y:S01]  /*cd90*/  FADD.FTZ R0, R211, R56 ;  /* 0x00000038d3007221 */ /* 0x002fe20000010000 */
[-C--:B------:R-:W-:Y:S01]  /*cda0*/  FFMA.FTZ R56, R106, R3.reuse, -R72 ;  /* 0x000000036a387223 */ /* 0x080fe20000010848 */
[----:B--2---:R-:W-:Y:S02]  /*cdb0*/  F2FP.F16.F32.PACK_AB R45, R85, R86 ;  /* 0x00000056552d723e */ /* 0x004fe400000000ff */
[----:B------:R-:W-:Y:S01]  /*cdc0*/  FADD.FTZ R60, R218, R0 ;  /* 0x00000000da3c7221 */ /* 0x000fe20000010000 */
[-C--:B------:R-:W-:Y:S01]  /*cdd0*/  FFMA.FTZ R0, R201, R3.reuse, -R72 ;  /* 0x00000003c9007223 */ /* 0x080fe20000010848 */
[----:B-----5:R-:W-:Y:S03]  /*cde0*/  FADD.FTZ R2, R202, R61 ;  /* 0x0000003dca027221 */ /* 0x020fe60000010000 */
[----:B------:R1:W-:Y:S01]  /*cdf0*/  MUFU.EX2 R84, R56 ;  /* 0x0000003800547308 */ /* 0x0003e20000000800 */
[----:B------:R-:W-:Y:S01]  /*ce00*/  FADD.FTZ R60, R223, R60 ;  /* 0x0000003cdf3c7221 */ /* 0x000fe20000010000 */
[----:B------:R-:W-:Y:S01]  /*ce10*/  FFMA.FTZ R61, R195, R3, -R70 ;  /* 0x00000003c33d7223 */ /* 0x000fe20000010846 */
[----:B------:R-:W-:Y:S07]  /*ce20*/  FADD.FTZ R2, R196, R2 ;  /* 0x00000002c4027221 */ /* 0x000fee0000010000 */
[----:B------:R2:W5:Y:S01]  /*ce30*/  MUFU.EX2 R83, R0 ;  /* 0x0000000000537308 */ /* 0x0005620000000800 */
[----:B---3--:R-:W-:Y:S09]  /*ce40*/  F2FP.F16.F32.PACK_AB R46, R88, R87 ;  /* 0x00000057582e723e */ /* 0x008ff200000000ff */
[----:B------:R3:W-:Y:S01]  /*ce50*/  MUFU.EX2 R81, R61 ;  /* 0x0000003d00517308 */ /* 0x0007e20000000800 */
[----:B-1----:R-:W1:Y:S01]  /*ce60*/  LDSM.16.MT88.4 R56, [R43+0x10000] ;  /* 0x010000002b38783b */ /* 0x002e620000004200 */
[----:B--2---:R-:W-:Y:S01]  /*ce70*/  FADD.FTZ R0, R217, R60 ;  /* 0x0000003cd9007221 */ /* 0x004fe20000010000 */
[----:B------:R-:W-:Y:S01]  /*ce80*/  FADD.FTZ R60, R197, R2 ;  /* 0x00000002c53c7221 */ /* 0x000fe20000010000 */
[----:B-----5:R-:W-:Y:S02]  /*ce90*/  F2FP.F16.F32.PACK_AB R47, R83, R84 ;  /* 0x00000054532f723e */ /* 0x020fe400000000ff */
        /* <DEDUP_REMOVED lines=17> */
[----:B---3--:R-:W-:Y:S01]  /*cfb0*/  FADD.FTZ R61, R176, R60 ;  /* 0x0000003cb03d7221 */ /* 0x008fe20000010000 */
[----:B------:R3:W5:Y:S01]  /*cfc0*/  MUFU.EX2 R82, R2 ;  /* 0x0000000200527308 */ /* 0x0007620000000800 */
        /* <DEDUP_REMOVED lines=25> */
[----:B------:R-:W-:Y:S01]  /*d160*/  IADD3 R99, PT, PT, R99, -0x1, RZ ;  /* 0xffffffff63637810 */ /* 0x000fe20007ffe0ff */
[----:B-1----:R-:W1:Y:S01]  /*d170*/  LDSM.16.MT88.4 R48, [R43+0x10800] ;  /* 0x010800002b30783b */ /* 0x002e620000004200 */
[----:B------:R-:W-:Y:S05]  /*d180*/  HMMA.16816.F32 R32, R44, R54, R32 ;  /* 0x000000362c20723c */ /* 0x000fea0000001820 */
[----:B------:R3:W-:Y:S01]  /*d190*/  MUFU.EX2 R73, R61 ;  /* 0x0000003d00497308 */ /* 0x0007e20000000800 */
[----:B-----5:R-:W-:Y:S02]  /*d1a0*/  F2FP.F16.F32.PACK_AB R44, R82, R81 ;  /* 0x00000051522c723e */ /* 0x020fe400000000ff */
[----:B------:R-:W-:Y:S01]  /*d1b0*/  F2FP.F16.F32.PACK_AB R45, R78, R79 ;  /* 0x0000004f4e2d723e */ /* 0x000fe200000000ff */
        /* <DEDUP_REMOVED lines=8> */
[----:B------:R-:W-:Y:S01]  /*d240*/  FADD.FTZ R2, R163, R2 ;  /* 0x00000002a3027221 */ /* 0x000fe20000010000 */
[----:B------:R-:W-:Y:S01]  /*d250*/  STL [R1+0x1c], R99 ;  /* 0x00001c6301007387 */ /* 0x000fe20000100800 */
[----:B------:R-:W-:Y:S01]  /*d260*/  ISETP.NE.AND P0, PT, R99, -0x1, PT ;  /* 0xffffffff6300780c */ /* 0x000fe20003f05270 */
        /* <DEDUP_REMOVED lines=155> */
.L_x_3791:
        /* <DEDUP_REMOVED lines=13> */
.L_x_3806:
[----:B------:R-:W1:Y:S01]  /*dcf0*/  MUFU.RCP R0, R21 ;  /* 0x0000001500007308 */ /* 0x000e620000001000 */
[----:B------:R-:W-:Y:S01]  /*dd00*/  FSETP.NE.FTZ.AND P1, PT, R21, RZ, PT ;  /* 0x000000ff1500720b */ /* 0x000fe20003f35000 */
[----:B----4-:R-:W-:Y:S01]  /*dd10*/  FADD.FTZ R22, R2, R3 ;  /* 0x0000000302167221 */ /* 0x010fe20000010000 */
[C---:B------:R-:W-:Y:S01]  /*dd20*/  SHF.L.U32 R5, R224.reuse, 0x4, RZ ;  /* 0x00000004e0057819 */ /* 0x040fe200000006ff */
[----:B------:R-:W-:Y:S01]  /*dd30*/  IMAD.SHL.U32 R3, R224, 0x2, RZ ;  /* 0x00000002e0037824 */ /* 0x000fe200078e00ff */
[----:B------:R-:W-:Y:S02]  /*dd40*/  MOV R16, 0x10 ;  /* 0x0000001000107802 */ /* 0x000fe40000000f00 */
[----:B------:R-:W-:Y:S02]  /*dd50*/  LOP3.LUT R5, R5, 0x1c0, RZ, 0xc0, !PT ;  /* 0x000001c005057812 */ /* 0x000fe400078ec0ff */
[----:B------:R-:W-:Y:S02]  /*dd60*/  FSETP.NE.FTZ.AND P0, PT, R22, RZ, PT ;  /* 0x000000ff1600720b */ /* 0x000fe40003f15000 */
[----:B------:R-:W-:-:S02]  /*dd70*/  LOP3.LUT R221, R221, 0x6, R3, 0xf8, !PT ;  /* 0x00000006dddd7812 */ /* 0x000fc400078ef803 */
[----:B------:R-:W-:Y:S02]  /*dd80*/  R2P PR, R224, 0x18 ;  /* 0x00000018e0007804 */ /* 0x000fe40000000000 */
[----:B------:R-:W-:Y:S02]  /*dd90*/  SEL R16, R16, 0xfffffff0, !P2 ;  /* 0xfffffff010107807 */ /* 0x000fe40005000000 */
[----:B-1----:R-:W-:Y:S02]  /*dda0*/  FSEL R2, R0, 1, P1 ;  /* 0x3f80000000027808 */ /* 0x002fe40000800000 */
        /* <DEDUP_REMOVED lines=38> */
[----:B------:R-:W-:Y:S01]  /*e010*/  IMAD R219, R2, 0x2, R219 ;  /* 0x0000000202db7824 */ /* 0x000fe200078e02db */
[----:B------:R-:W-:-:S02]  /*e020*/  F2FP.F16.F32.PACK_AB R0, R137, R136 ;  /* 0x000000888900723e */ /* 0x000fc400000000ff */
[----:B------:R-:W-:Y:S01]  /*e030*/  F2FP.F16.F32.PACK_AB R3, R3, R138 ;  /* 0x0000008a0303723e */ /* 0x000fe200000000ff */
[----:B------:R-:W-:Y:S01]  /*e040*/  IMAD.IADD R2, R6, 0x1, R219 ;  /* 0x0000000106027824 */ /* 0x000fe200078e02db */
[----:B------:R-:W-:Y:S01]  /*e050*/  IADD3 R5, PT, PT, R16, R219, RZ ;  /* 0x000000db10057210 */ /* 0x000fe20007ffe0ff */
[----:B------:R1:W-:Y:S01]  /*e060*/  STS [R219], R0 ;  /* 0x00000000db007388 */ /* 0x0003e20000000800 */
        /* <DEDUP_REMOVED lines=17> */
[C---:B-1----:R-:W-:Y:S01]  /*e180*/  IADD3 R0, PT, PT, R219.reuse, 0x40, RZ ;  /* 0x00000040db007810 */ /* 0x042fe20007ffe0ff */
[----:B------:R-:W-:Y:S01]  /*e190*/  @P4 VIADD R0, R219, 0xffffffc0 ;  /* 0xffffffc0db004836 */ /* 0x000fe20000000000 */
[----:B------:R-:W-:-:S04]  /*e1a0*/  F2FP.F16.F32.PACK_AB R11, R11, R166 ;  /* 0x000000a60b0b723e */ /* 0x000fc800000000ff */
[C---:B--2---:R-:W-:Y:S02]  /*e1b0*/  IADD3 R3, PT, PT, R16.reuse, R0, RZ ;  /* 0x0000000010037210 */ /* 0x044fe40007ffe0ff */
[----:B----4-:R-:W-:-:S05]  /*e1c0*/  IADD3 R4, PT, PT, R16, R2, RZ ;  /* 0x0000000210047210 */ /* 0x010fca0007ffe0ff */
        /* <DEDUP_REMOVED lines=8> */
[----:B------:R2:W-:Y:S01]  /*e250*/  STS [R2+0x400], R12 ;  /* 0x0004000c02007388 */ /* 0x0005e20000000800 */
[----:B-1----:R-:W-:-:S05]  /*e260*/  IMAD.IADD R0, R16, 0x1, R2 ;  /* 0x0000000110007824 */ /* 0x002fca00078e0202 */
[----:B------:R-:W-:Y:S04]  /*e270*/  STS [R0], R17 ;  /* 0x0000001100007388 */ /* 0x000fe80000000800 */
[----:B------:R1:W-:Y:S04]  /*e280*/  STS [R0+0x400], R11 ;  /* 0x0004000b00007388 */ /* 0x0003e80000000800 */
[----:B------:R-:W3:Y:S04]  /*e290*/  LD.E.64 R4, desc[UR4][R134.64+0x80] ;  /* 0x0000800486047980 */ /* 0x000ee8000c101b00 */
[----:B--2---:R-:W2:Y:S04]  /*e2a0*/  LD.E.64 R2, desc[UR4][R134.64+0x90] ;  /* 0x0000900486027980 */ /* 0x004ea8000c101b00 */
[----:B------:R-:W4:Y:S01]  /*e2b0*/  LD.E.64 R6, desc[UR4][R134.64+0x88] ;  /* 0x0000880486067980 */ /* 0x000f22000c101b00 */
[----:B------:R-:W1:Y:S01]  /*e2c0*/  S2R R24, SR_CTAID.X ;  /* 0x0000000000187919 */ /* 0x000e620000002500 */
[----:B------:R-:W3:Y:S01]  /*e2d0*/  S2R R41, SR_CTAID.Y ;  /* 0x0000000000297919 */ /* 0x000ee20000002600 */
[----:B------:R-:W2:Y:S01]  /*e2e0*/  S2R R42, SR_CTAID.Z ;  /* 0x00000000002a7919 */ /* 0x000ea20000002700 */
[----:B-1----:R-:W3:Y:S04]  /*e2f0*/  LD.E.U8 R0, desc[UR4][R134.64+0x1c8] ;  /* 0x0001c80486007980 */ /* 0x002ee8000c101100 */
[----:B------:R-:W4:Y:S01]  /*e300*/  LD.E.64 R10, desc[UR4][R134.64+0x70] ;  /* 0x00007004860a7980 */ /* 0x000f22000c101b00 */
[----:B------:R-:W-:Y:S05]  /*e310*/  WARPSYNC.ALL ;  /* 0x0000000000007948 */ /* 0x000fea0003800000 */
[----:B------:R1:W5:Y:S01]  /*e320*/  LD.E.64 R14, desc[UR4][R134.64+0xa0] ;  /* 0x0000a004860e7980 */ /* 0x000362000c101b00 */
[----:B------:R-:W-:Y:S01]  /*e330*/  MOV R8, R220 ;  /* 0x000000dc00087202 */ /* 0x000fe20000000f00 */
[----:B------:R-:W-:Y:S01]  /*e340*/  IMAD.MOV.U32 R9, RZ, RZ, RZ ;  /* 0x000000ffff097224 */ /* 0x000fe200078e00ff */
[----:B------:R-:W-:-:S02]  /*e350*/  SHF.L.U32 R40, R24, 0x6, RZ ;  /* 0x0000000618287819 */ /* 0x000fc400000006ff */
[----:B---3--:R-:W-:-:S13]  /*e360*/  ISETP.NE.AND P2, PT, R0, RZ, PT ;  /* 0x000000ff0000720c */ /* 0x008fda0003f45270 */
[----:B------:R-:W3:Y:S04]  /*e370*/  @!P2 LD.E R33, desc[UR4][R134.64+0x60] ;  /* 0x000060048621a980 */ /* 0x000ee8000c101900 */
[----:B------:R-:W3:Y:S04]  /*e380*/  @P2 LD.E R35, desc[UR4][R134.64+0xd4] ;  /* 0x0000d40486232980 */ /* 0x000ee8000c101900 */
[----:B------:R-:W3:Y:S04]  /*e390*/  @!P2 LD.E R34, desc[UR4][R134.64+0xb4] ;  /* 0x0000b4048622a980 */ /* 0x000ee8000c101900 */
[----:B------:R-:W3:Y:S01]  /*e3a0*/  @P2 LD.E R38, desc[UR4][R134.64+0xb4] ;  /* 0x0000b40486262980 */ /* 0x000ee2000c101900 */
[----:B------:R-:W-:Y:S01]  /*e3b0*/  BAR.SYNC.DEFER_BLOCKING 0x0 ;  /* 0x0000000000007b1d */ /* 0x000fe20000010000 */
[----:B------:R-:W-:-:S02]  /*e3c0*/  IMAD R12, R5, R41, RZ ;  /* 0x00000029050c7224 */ /* 0x000fc400078e02ff */
[----:B--2---:R-:W-:Y:S02]  /*e3d0*/  IMAD R0, R3, R42, RZ ;  /* 0x0000002a03007224 */ /* 0x004fe400078e02ff */
[----:B------:R-:W-:-:S04]  /*e3e0*/  IMAD.WIDE.U32 R4, R4, R41, RZ ;  /* 0x0000002904047225 */ /* 0x000fc800078e00ff */
[----:B------:R-:W-:-:S04]  /*e3f0*/  IMAD.WIDE.U32 R2, R2, R42, RZ ;  /* 0x0000002a02027225 */ /* 0x000fc800078e00ff */
[----:B----4-:R-:W-:-:S04]  /*e400*/  IMAD.WIDE.U32 R8, R40, R6, R8 ;  /* 0x0000000628087225 */ /* 0x010fc800078e0008 */
[----:B------:R-:W-:Y:S01]  /*e410*/  IMAD R13, R7, R40, RZ ;  /* 0x00000028070d7224 */ /* 0x000fe200078e02ff */
[----:B------:R-:W-:Y:S02]  /*e420*/  IADD3 R2, P4, P3, R2, R8, R4 ;  /* 0x0000000802027210 */ /* 0x000fe40007b9e004 */
[----:B------:R-:W-:Y:S01]  /*e430*/  IADD3 R5, PT, PT, R5, R12, RZ ;  /* 0x0000000c05057210 */ /* 0x000fe20007ffe0ff */
[----:B------:R-:W-:Y:S01]  /*e440*/  IMAD.IADD R8, R9, 0x1, R13 ;  /* 0x0000000109087824 */ /* 0x000fe200078e020d */
[----:B------:R-:W-:Y:S01]  /*e450*/  IADD3 R0, PT, PT, R3, R0, RZ ;  /* 0x0000000003007210 */ /* 0x000fe20007ffe0ff */
[----:B------:R-:W2:Y:S01]  /*e460*/  @P1 MUFU.LG2 R4, R21 ;  /* 0x0000001500041308 */ /* 0x000ea20000000c00 */
[----:B------:R1:W4:Y:S02]  /*e470*/  LDS.128 R28, [R227] ;  /* 0x00000000e31c7984 */ /* 0x0003240000000c00 */
[----:B------:R-:W-:Y:S02]  /*e480*/  IADD3.X R3, PT, PT, R0, R8, R5, P4, P3 ;  /* 0x0000000800037210 */ /* 0x000fe400027e6405 */
[----:B------:R1:W1:Y:S03]  /*e490*/  LDS.128 R24, [R227+0x800] ;  /* 0x00080000e3187984 */ /* 0x0002660000000c00 */
[----:B------:R2:W2:Y:S01]  /*e4a0*/  @P0 MUFU.LG2 R5, R22 ;  /* 0x0000001600050308 */ /* 0x0004a20000000c00 */
[----:B------:R1:W1:Y:S01]  /*e4b0*/  LDS.128 R16, [R227+0x1800] ;  /* 0x00180000e3107984 */ /* 0x0002620000000c00 */
[----:B------:R-:W-:-:S03]  /*e4c0*/  SHF.R.U32.HI R0, RZ, 0x3, R224 ;  /* 0x00000003ff007819 */ /* 0x000fc600000116e0 */
[----:B--2---:R2:W1:Y:S01]  /*e4d0*/  LDS.128 R20, [R227+0x1000] ;  /* 0x00100000e3147984 */ /* 0x0044620000000c00 */
[----:B------:R-:W-:Y:S01]  /*e4e0*/  @P1 FMUL.FTZ R4, R4, 0.69314718246459960938 ;  /* 0x3f31721804041820 */ /* 0x000fe20000410000 */
[----:B------:R-:W-:Y:S01]  /*e4f0*/  IMAD.WIDE.U32 R8, R0, R6, R2 ;  /* 0x0000000600087225 */ /* 0x000fe200078e0002 */
[----:B------:R-:W-:Y:S02]  /*e500*/  LOP3.LUT P3, RZ, R224, 0x3, RZ, 0xc0, !PT ;  /* 0x00000003e0ff7812 */ /* 0x000fe4000786c0ff */
[----:B------:R-:W-:Y:S01]  /*e510*/  MOV R32, 0x7f800000 ;  /* 0x7f80000000207802 */ /* 0x000fe20000000f00 */
[----:B------:R-:W-:Y:S02]  /*e520*/  IMAD R3, R7, R0, RZ ;  /* 0x0000000007037224 */ /* 0x000fe400078e02ff */
[----:B------:R-:W-:Y:S01]  /*e530*/  @P1 FFMA.FTZ R32, R39, R37, R4 ;  /* 0x0000002527201223 */ /* 0x000fe20000010004 */
[----:B------:R-:W-:Y:S01]  /*e540*/  LEA R2, P1, R8, R10, 0x1 ;  /* 0x0000000a08027211 */ /* 0x000fe200078208ff */
[----:B------:R-:W-:Y:S01]  /*e550*/  IMAD.SHL.U32 R10, R6, 0x20, RZ ;  /* 0x00000020060a7824 */ /* 0x000fe200078e00ff */
[----:B------:R-:W-:-:S02]  /*e560*/  IADD3 R3, PT, PT, R9, R3, RZ ;  /* 0x0000000309037210 */ /* 0x000fc40007ffe0ff */
[----:B------:R-:W-:Y:S01]  /*e570*/  LEA R4, P4, R6, R2, 0x6 ;  /* 0x0000000206047211 */ /* 0x000fe200078830ff */
[----:B------:R-:W-:Y:S01]  /*e580*/  @P0 FMUL.FTZ R5, R5, 0.69314718246459960938 ;  /* 0x3f31721805050820 */ /* 0x000fe20000410000 */
[----:B------:R-:W-:Y:S02]  /*e590*/  LEA.HI.X R3, R8, R11, R3, 0x1, P1 ;  /* 0x0000000b08037211 */ /* 0x000fe400008f0c03 */
[----:B------:R-:W-:Y:S01]  /*e5a0*/  IADD3 R8, P1, PT, R4, R10, RZ ;  /* 0x0000000a04087210 */ /* 0x000fe20007f3e0ff */
[----:B------:R-:W-:Y:S01]  /*e5b0*/  BSSY.RECONVERGENT B0, `(.L_x_3800) ;  /* 0x000001b000007945 */ /* 0x000fe20003800200 */
[----:B------:R-:W-:Y:S02]  /*e5c0*/  LOP3.LUT R222, R222, 0x30, RZ, 0xc0, !PT ;  /* 0x00000030dede7812 */ /* 0x000fe400078ec0ff */
[----:B------:R-:W-:Y:S02]  /*e5d0*/  SHF.R.U32.HI R224, RZ, 0x2, R224 ;  /* 0x00000002ffe07819 */ /* 0x000fe400000116e0 */
[----:B------:R-:W-:-:S02]  /*e5e0*/  SHF.L.U64.HI R12, R6, 0x5, R7 ;  /* 0x00000005060c7819 */ /* 0x000fc40000010207 */
[----:B------:R-:W-:Y:S02]  /*e5f0*/  IADD3 R10, P5, PT, R10, R2, RZ ;  /* 0x000000020a0a7210 */ /* 0x000fe40007fbe0ff */
[----:B------:R-:W-:Y:S01]  /*e600*/  MOV R13, 0x7f800000 ;  /* 0x7f800000000d7802 */ /* 0x000fe20000000f00 */
[----:B------:R-:W-:Y:S01]  /*e610*/  @P0 FFMA.FTZ R13, R39, R36, R5 ;  /* 0x00000024270d0223 */ /* 0x000fe20000010005 */
[----:B------:R-:W-:Y:S02]  /*e620*/  LOP3.LUT R222, R222, 0x7, R224, 0xf8, !PT ;  /* 0x00000007dede7812 */ /* 0x000fe400078ef8e0 */
[-C--:B------:R-:W-:Y:S02]  /*e630*/  LEA.HI.X R5, R6, R3.reuse, R7, 0x6, P4 ;  /* 0x0000000306057211 */ /* 0x080fe400020f3407 */
[----:B------:R-:W-:Y:S01]  /*e640*/  IADD3.X R11, PT, PT, R12, R3, RZ, P5, !PT ;  /* 0x000000030c0b7210 */ /* 0x000fe20002ffe4ff */
[----:B---3--:R-:W-:Y:S02]  /*e650*/  @!P2 IMAD R0, R33, R41, R42 ;  /* 0x000000292100a224 */ /* 0x008fe400078e022a */
[----:B------:R-:W-:-:S02]  /*e660*/  @P2 IMAD R33, R35, R42, RZ ;  /* 0x0000002a23212224 */ /* 0x000fc400078e02ff */
[----:B------:R-:W-:Y:S02]  /*e670*/  @!P2 IMAD R0, R0, R34, RZ ;  /* 0x000000220000a224 */ /* 0x000fe400078e02ff */
[----:B------:R-:W-:Y:S01]  /*e680*/  @P2 IMAD R0, R38, R41, R33 ;  /* 0x0000002926002224 */ /* 0x000fe200078e0221 */
[----:B-12-4-:R-:W-:Y:S06]  /*e690*/  @P3 BRA `(.L_x_3801) ;  /* 0x0000000000303947 */ /* 0x016fec0003800000 */
[----:B------:R-:W2:Y:S01]  /*e6a0*/  LDL.LU R41, [R1+0x44] ;  /* 0x0000440001297983 */ /* 0x000ea20000300800 */
[----:B------:R-:W-:Y:S02]  /*e6b0*/  IMAD.IADD R0, R40, 0x1, R0 ;  /* 0x0000000128007824 */ /* 0x000fe400078e0200 */
[----:B------:R-:W-:-:S03]  /*e6c0*/  VIADD R6, R222, 0x8 ;  /* 0x00000008de067836 */ /* 0x000fc60000000000 */
[----:B------:R-:W-:-:S04]  /*e6d0*/  IADD3 R7, P0, PT, R222, R0, RZ ;  /* 0x00000000de077210 */ /* 0x000fc80007f1e0ff */
[----:B------:R-:W-:Y:S01]  /*e6e0*/  LEA.HI.X.SX32 R0, R0, RZ, 0x1, P0 ;  /* 0x000000ff00007211 */ /* 0x000fe200000f0eff */
[----:B--2---:R-:W-:-:S05]  /*e6f0*/  IMAD.IADD R33, R41, 0x1, -R40 ;  /* 0x0000000129217824 */ /* 0x004fca00078e0a28 */
[-C--:B------:R-:W-:Y:S02]  /*e700*/  ISETP.GE.AND P3, PT, R222, R33.reuse, PT ;  /* 0x00000021de00720c */ /* 0x080fe40003f66270 */
[----:B------:R-:W-:Y:S02]  /*e710*/  ISETP.GE.AND P2, PT, R6, R33, PT ;  /* 0x000000210600720c */ /* 0x000fe40003f46270 */
[----:B-----5:R-:W-:-:S04]  /*e720*/  LEA R6, P0, R7, R14, 0x2 ;  /* 0x0000000e07067211 */ /* 0x020fc800078010ff */
[----:B------:R-:W-:-:S05]  /*e730*/  LEA.HI.X R7, R7, R15, R0, 0x2, P0 ;  /* 0x0000000f07077211 */ /* 0x000fca00000f1400 */
[----:B------:R1:W-:Y:S04]  /*e740*/  @!P3 ST.E desc[UR4][R6.64], R32 ;  /* 0x000000200600b985 */ /* 0x0003e8000c101904 */
[----:B------:R1:W-:Y:S02]  /*e750*/  @!P2 ST.E desc[UR4][R6.64+0x20], R13 ;  /* 0x0000200d0600a985 */ /* 0x0003e4000c101904 */
.L_x_3801:
[----:B------:R-:W-:Y:S05]  /*e760*/  BSYNC.RECONVERGENT B0 ;  /* 0x0000000000007941 */ /* 0x000fea0003800200 */
.L_x_3800:
[----:B------:R-:W-:Y:S01]  /*e770*/  MOV R0, 0x50 ;  /* 0x0000005000007802 */ /* 0x000fe20000000f00 */
[----:B------:R-:W-:Y:S01]  /*e780*/  IMAD.X R9, R5, 0x1, R12, P1 ;  /* 0x0000000105097824 */ /* 0x000fe200008e060c */
[----:B------:R2:W-:Y:S04]  /*e790*/  ST.E.128 desc[UR4][R2.64], R28 ;  /* 0x0000001c02007985 */ /* 0x0005e8000c101d04 */
[----:B------:R-:W-:Y:S04]  /*e7a0*/  ST.E.128 desc[UR4][R10.64], R24 ;  /* 0x000000180a007985 */ /* 0x000fe8000c101d04 */
[----:B------:R-:W-:Y:S04]  /*e7b0*/  ST.E.128 desc[UR4][R4.64], R20 ;  /* 0x0000001404007985 */ /* 0x000fe8000c101d04 */
[----:B------:R1:W-:Y:S01]  /*e7c0*/  ST.E.128 desc[UR4][R8.64], R16 ;  /* 0x0000001008007985 */ /* 0x0003e2000c101d04 */
[----:B--2---:R-:W-:Y:S01]  /*e7d0*/  MOV R2, R0 ;  /* 0x0000000000027202 */ /* 0x004fe20000000f00 */
[----:B------:R-:W-:-:S04]  /*e7e0*/  IMAD.MOV.U32 R3, RZ, RZ, 0x0 ;  /* 0x00000000ff037424 */ /* 0x000fc800078e00ff */
[----:B-1---5:R-:W-:Y:S05]  /*e7f0*/  RET.REL.NODEC R2 `(_ZN5flash24flash_fwd_splitkv_kernelI23Flash_fwd_kernel_traitsILi64ELi64ELi256ELi4ELb0ELb0EN7cutlass6half_tE19Flash_kernel_traitsILi64ELi64ELi256ELi4ES3_EELb0ELb0ELb0ELb1ELb1ELb1ELb0ELb0EEEvNS_16Flash_fwd_paramsE) ;  /* 0xffffff1802007950 */ /* 0x022fea0003c3ffff */
.L_x_3799:
[----:B-12---:R-:W-:Y:S01]  /*e800*/  IMAD.MOV.U32 R0, RZ, RZ, 0x2 ;  /* 0x00000002ff007424 */ /* 0x006fe200078e00ff */
[----:B-----5:R-:W-:Y:S01]  /*e810*/  MOV R2, R8 ;  /* 0x0000000800027202 */ /* 0x020fe20000000f00 */
[----:B------:R-:W-:Y:S01]  /*e820*/  IMAD.MOV.U32 R4, RZ, RZ, -0x1 ;  /* 0xffffffffff047424 */ /* 0x000fe200078e00ff */
[----:B------:R-:W-:-:S07]  /*e830*/  MOV R3, 0x1f ;  /* 0x0000001f00037802 */ /* 0x000fce0000000f00 */
[----:B---3--:R-:W-:Y:S05]  /*e840*/  WARPSYNC.COLLECTIVE R4, `(.L_x_3802) ;  /* 0x0000000004087348 */ /* 0x008fea0003c00000 */
[----:B------:R1:W2:Y:S02]  /*e850*/  SHFL.BFLY P0, R0, R2, R0, R3 ;  /* 0x0c00000002007389 */ /* 0x0002a40000000003 */
[----:B-123--:R-:W-:Y:S05]  /*e860*/  ENDCOLLECTIVE ;  /* 0x000000000000791b */ /* 0x00efea0003800000 */
.L_x_3802:
[----:B------:R-:W-:Y:S02]  /*e870*/  MOV R5, R0 ;  /* 0x0000000000057202 */ /* 0x000fe40000000f00 */
[----:B------:R-:W-:-:S03]  /*e880*/  MOV R0, 0x1 ;  /* 0x0000000100007802 */ /* 0x000fc60000000f00 */
[----:B------:R-:W-:-:S04]  /*e890*/  FADD.FTZ R5, R5, R8 ;  /* 0x0000000805057221 */ /* 0x000fc80000010000 */
[----:B------:R-:W-:-:S07]  /*e8a0*/  IMAD.MOV.U32 R2, RZ, RZ, R5 ;  /* 0x000000ffff027224 */ /* 0x000fce00078e0005 */
[----:B------:R-:W-:Y:S05]  /*e8b0*/  WARPSYNC.COLLECTIVE R4, `(.L_x_3803) ;  /* 0x0000000004087348 */ /* 0x000fea0003c00000 */
[----:B------:R1:W2:Y:S02]  /*e8c0*/  SHFL.BFLY P0, R0, R2, R0, R3 ;  /* 0x0c00000002007389 */ /* 0x0002a40000000003 */
[----:B-12---:R-:W-:Y:S05]  /*e8d0*/  ENDCOLLECTIVE ;  /* 0x000000000000791b */ /* 0x006fea0003800000 */
.L_x_3803:
[----:B------:R-:W-:Y:S01]  /*e8e0*/  IMAD.MOV.U32 R6, RZ, RZ, R0 ;  /* 0x000000ffff067224 */ /* 0x000fe200078e0000 */
[----:B------:R-:W-:Y:S02]  /*e8f0*/  MOV R0, 0x2 ;  /* 0x0000000200007802 */ /* 0x000fe40000000f00 */
[----:B------:R-:W-:Y:S01]  /*e900*/  MOV R2, R7 ;  /* 0x0000000700027202 */ /* 0x000fe20000000f00 */
[----:B------:R-:W-:-:S07]  /*e910*/  FADD.FTZ R21, R5, R6 ;  /* 0x0000000605157221 */ /* 0x000fce0000010000 */
[----:B------:R-:W-:Y:S05]  /*e920*/  WARPSYNC.COLLECTIVE R4, `(.L_x_3804) ;  /* 0x0000000004087348 */ /* 0x000fea0003c00000 */
[----:B------:R1:W2:Y:S02]  /*e930*/  SHFL.BFLY P0, R0, R2, R0, R3 ;  /* 0x0c00000002007389 */ /* 0x0002a40000000003 */
[----:B-12---:R-:W-:Y:S05]  /*e940*/  ENDCOLLECTIVE ;  /* 0x000000000000791b */ /* 0x006fea0003800000 */
.L_x_3804:
[----:B------:R-:W-:Y:S01]  /*e950*/  IMAD.MOV.U32 R2, RZ, RZ, R0 ;  /* 0x000000ffff027224 */ /* 0x000fe200078e0000 */
[----:B------:R-:W-:-:S03]  /*e960*/  MOV R0, 0x1 ;  /* 0x0000000100007802 */ /* 0x000fc60000000f00 */
[----:B------:R-:W-:-:S07]  /*e970*/  FADD.FTZ R2, R2, R7 ;  /* 0x0000000702027221 */ /* 0x000fce0000010000 */
[----:B------:R-:W-:Y:S05]  /*e980*/  WARPSYNC.COLLECTIVE R4, `(.L_x_3805) ;  /* 0x0000000004087348 */ /* 0x000fea0003c00000 */
[----:B------:R1:W2:Y:S02]  /*e990*/  SHFL.BFLY P0, R0, R2, R0, R3 ;  /* 0x0c00000002007389 */ /* 0x0002a40000000003 */
[----:B-12---:R-:W-:Y:S05]  /*e9a0*/  ENDCOLLECTIVE ;  /* 0x000000000000791b */ /* 0x006fea0003800000 */
.L_x_3805:
[----:B------:R-:W-:Y:S01]  /*e9b0*/  MOV R3, R0 ;  /* 0x0000000000037202 */ /* 0x000fe20000000f00 */
[----:B------:R-:W-:Y:S06]  /*e9c0*/  BRA `(.L_x_3806) ;  /* 0xfffffff000c87947 */ /* 0x000fec000383ffff */
.L_x_3807:
        /* <DEDUP_REMOVED lines=11> */
.L_x_14741:


//--------------------- .text._ZN5flash24flash_fwd_splitkv_kernelI23Flash_fwd_kernel_traitsILi64ELi64ELi256ELi4ELb0ELb0EN7cutlass6half_tE19Flash_kernel_traitsILi64ELi64ELi256ELi4ES3_EELb0ELb0ELb1ELb0ELb0ELb0ELb0ELb0EEEvNS_16Flash_fwd_paramsE --------------------------
	.section	.text._ZN5flash24flash_fwd_splitkv_kernelI23Flash_fwd_kernel_traitsILi64ELi64ELi256ELi4ELb0ELb0EN7cutlass6half_tE19Flash_kernel_traitsILi64ELi64ELi256ELi4ES3_EELb0ELb0ELb1ELb0ELb0ELb0ELb0ELb0EEEvNS_16Flash_fwd_paramsE,"ax",@progbits
	.align	128
        .global         _ZN5flash24flash_fwd_splitkv_kernelI23Flash_fwd_kernel_traitsILi64ELi64ELi256ELi4ELb0ELb0EN7cutlass6half_tE19Flash_kernel_traitsILi64ELi64ELi256ELi4ES3_EELb0ELb0ELb1ELb0ELb0ELb0ELb0ELb0EEEvNS_16Flash_fwd_paramsE
        .type           _ZN5flash24flash_fwd_splitkv_kernelI23Flash_fwd_kernel_traitsILi64ELi64ELi256ELi4ELb0ELb0EN7cutlass6half_tE19Flash_kernel_traitsILi64ELi64ELi256ELi4ES3_EELb0ELb0ELb1ELb0ELb0ELb0ELb0ELb0EEEvNS_16Flash_fwd_paramsE,@function
        .size           _ZN5flash24flash_fwd_splitkv_kernelI23Flash_fwd_kernel_traitsILi64ELi64ELi256ELi4ELb0ELb0EN7cutlass6half_tE19Flash_kernel_traitsILi64ELi64ELi256ELi4ES3_EELb0ELb0ELb1ELb0ELb0ELb0ELb0ELb0EEEvNS_16Flash_fwd_paramsE,(.L_x_14742 - _ZN5flash24flash_fwd_splitkv_kernelI23Flash_fwd_kernel_traitsILi64ELi64ELi256ELi4ELb0ELb0EN7cutlass6half_tE19Flash_kernel_traitsILi64ELi64ELi256ELi4ES3_EELb0ELb0ELb1ELb0ELb0ELb0ELb0ELb0EEEvNS_16Flash_fwd_paramsE)
        .other          _ZN5flash24flash_fwd_splitkv_kernelI23Flash_fwd_kernel_traitsILi64ELi64ELi256ELi4ELb0ELb0EN7cutlass6half_tE19Flash_kernel_traitsILi64ELi64ELi256ELi4ES3_EELb0ELb0ELb1ELb0ELb0ELb0ELb0ELb0EEEvNS_16Flash_fwd_paramsE,@"STO_CUDA_ENTRY STV_DEFAULT"
_ZN5flash24flash_fwd_splitkv_kernelI23Flash_fwd_kernel_traitsILi64ELi64ELi256ELi4ELb0ELb0EN7cutlass6half_tE19Flash_kernel_traitsILi64ELi64ELi256ELi4ES3_EELb0ELb0ELb1ELb0ELb0ELb0ELb0ELb0EEEvNS_16Flash_fwd_paramsE:
.text._ZN5flash24flash_fwd_splitkv_kernelI23Flash_fwd_kernel_traitsILi64ELi64ELi256ELi4ELb0ELb0EN7cutlass6half_tE19Flash_kernel_traitsILi64ELi64ELi256ELi4ES3_EELb0ELb0ELb1ELb0ELb0ELb0ELb0ELb0EEEvNS_16Flash_fwd_paramsE:
        /* <DEDUP_REMOVED lines=8> */
[----:B-1-34-:R-:W-:Y:S05]  /*0080*/  CALL.REL.NOINC `($_ZN5flash24flash_fwd_splitkv_kernelI23Flash_fwd_kernel_traitsILi64ELi64ELi256ELi4ELb0ELb0EN7cutlass6half_tE19Flash_kernel_traitsILi64ELi64ELi256ELi4ES3_EELb0ELb0ELb1ELb0ELb0ELb0ELb0ELb0EEEvNS_16Flash_fwd_paramsE$_ZN5flash30compute_attn_1rowblock_splitkvI23Flash_fwd_kernel_traitsILi64ELi64ELi256ELi4ELb0ELb0EN7cutlass6half_tE19Flash_kernel_traitsILi64ELi64ELi256ELi4ES3_EELb0ELb0ELb1ELb0ELb0ELb0ELb0ELb0ENS_16Flash_fwd_paramsEEEvRKT8_iiiii) ;  /* 0x0000000000087944 */ /* 0x01afea0003c00000 */
[----:B------:R-:W-:Y:S05]  /*0090*/  BSYNC.RECONVERGENT B2 ;  /* 0x0000000000027941 */ /* 0x000fea0003800200 */
.L_x_3808:
[----:B------:R-:W-:Y:S05]  /*00a0*/  EXIT ;  /* 0x000000000000794d */ /* 0x000fea0003800000 */
        .type           $_ZN5flash24flash_fwd_splitkv_kernelI23Flash_fwd_kernel_traitsILi64ELi64ELi256ELi4ELb0ELb0EN7cutlass6half_tE19Flash_kernel_traitsILi64ELi64ELi256ELi4ES3_EELb0ELb0ELb1ELb0ELb0ELb0ELb0ELb0EEEvNS_16Flash_fwd_paramsE$_ZN5flash30compute_attn_1rowblock_splitkvI23Flash_fwd_kernel_traitsILi64ELi64ELi256ELi4ELb0ELb0EN7cutlass6half_tE19Flash_kernel_traitsILi64ELi64ELi256ELi4ES3_EELb0ELb0ELb1ELb0ELb0ELb0ELb0ELb0ENS_16Flash_fwd_paramsEEEvRKT8_iiiii,@function
        .size           $_ZN5flash24flash_fwd_splitkv_kernelI23Flash_fwd_kernel_traitsILi64ELi64ELi256ELi4ELb0ELb0EN7cutlass6half_tE19Flash_kernel_traitsILi64ELi64ELi256ELi4ES3_EELb0ELb0ELb1ELb0ELb0ELb0ELb0ELb0EEEvNS_16Flash_fwd_paramsE$_ZN5flash30compute_attn_1rowblock_splitkvI23Flash_fwd_kernel_traitsILi64ELi64ELi256ELi4ELb0ELb0EN7cutlass6half_tE19Flash_kernel_traitsILi64ELi64ELi256ELi4ES3_EELb0ELb0ELb1ELb0ELb0ELb0ELb0ELb0ENS_16Flash_fwd_paramsEEEvRKT8_iiiii,(.L_x_14742 - $_ZN5flash24flash_fwd_splitkv_kernelI23Flash_fwd_kernel_traitsILi64ELi64ELi256ELi4ELb0ELb0EN7cutlass6half_tE19Flash_kernel_traitsILi64ELi64ELi256ELi4ES3_EELb0ELb0ELb1ELb0ELb0ELb0ELb0ELb0EEEvNS_16Flash_fwd_paramsE$_ZN5flash30compute_attn_1rowblock_splitkvI23Flash_fwd_kernel_traitsILi64ELi64ELi256ELi4ELb0ELb0EN7cutlass6half_tE19Flash_kernel_traitsILi64ELi64ELi256ELi4ES3_EELb0ELb0ELb1ELb0ELb0ELb0ELb0ELb0ENS_16Flash_fwd_paramsEEEvRKT8_iiiii)
$_ZN5flash24flash_fwd_splitkv_kernelI23Flash_fwd_kernel_traitsILi64ELi64ELi256ELi4ELb0ELb0EN7cutlass6half_tE19Flash_kernel_traitsILi64ELi64ELi256ELi4ES3_EELb0ELb0ELb1ELb0ELb0ELb0ELb0ELb0EEEvNS_16Flash_fwd_paramsE$_ZN5flash30compute_attn_1rowblock_splitkvI23Flash_fwd_kernel_traitsILi64ELi64ELi256ELi4ELb0ELb0EN7cutlass6half_tE19Flash_kernel_traitsILi64ELi64ELi256ELi4ES3_EELb0ELb0ELb1ELb0ELb0ELb0ELb0ELb0ENS_16Flash_fwd_paramsEEEvRKT8_iiiii:
        /* <DEDUP_REMOVED lines=38> */
.L_x_3810:
[----:B------:R-:W-:Y:S05]  /*0310*/  BSYNC.RECONVERGENT B0 ;  /* 0x0000000000007941 */ /* 0x000fea0003800200 */
.L_x_3809:
[----:B------:R-:W-:Y:S04]  /*0320*/  BSSY.RECONVERGENT B0, `(.L_x_3811) ;  /* 0x0000007000007945 */ /* 0x000fe80003800200 */
[----:B------:R-:W-:Y:S05]  /*0330*/  @!P3 BRA `(.L_x_3812) ;  /* 0x000000000014b947 */ /* 0x000fea0003800000 */
[----:B------:R-:W2:Y:S02]  /*0340*/  LD.E.U8 R4, desc[UR4][R164.64+0x1b2] ;  /* 0x0001b204a4047980 */ /* 0x000ea4000c101100 */
[----:B--2---:R-:W-:-:S13]  /*0350*/  ISETP.NE.AND P1, PT, R4, RZ, PT ;  /* 0x000000ff0400720c */ /* 0x004fda0003f25270 */
[----:B-----5:R-:W2:Y:S02]  /*0360*/  @P1 LD.E R166, desc[UR4][R12.64+0x4] ;  /* 0x000004040ca61980 */ /* 0x020ea4000c101900 */
[----:B--2---:R-:W-:-:S06]  /*0370*/  @P1 IADD3 R166, PT, PT, R166, -R10, RZ ;  /* 0x8000000aa6a61210 */ /* 0x004fcc0007ffe0ff */
[----:B------:R2:W5:Y:S02]  /*0380*/  @!P1 LD.E R166, desc[UR4][R12.64] ;  /* 0x000000040ca69980 */ /* 0x000564000c101900 */
.L_x_3812:
[----:B------:R-:W-:Y:S05]  /*0390*/  BSYNC.RECONVERGENT B0 ;  /* 0x0000000000007941 */ /* 0x000fea0003800200 */
.L_x_3811:
        /* <DEDUP_REMOVED lines=8> */
.L_x_3814:
[----:B------:R-:W3:Y:S01]  /*0420*/  LD.E.64 R4, desc[UR4][R164.64+0x108] ;  /* 0x00010804a4047980 */ /* 0x000ee2000c101b00 */
[----:B------:R-:W-:Y:S01]  /*0430*/  BSSY.RECONVERGENT B0, `(.L_x_3816) ;  /* 0x0000006000007945 */ /* 0x000fe20003800200 */
[----:B------:R-:W-:Y:S01]  /*0440*/  IMAD.MOV.U32 R3, RZ, RZ, RZ ;  /* 0x000000ffff037224 */ /* 0x000fe200078e00ff */
[----:B---3--:R-:W-:-:S04]  /*0450*/  ISETP.NE.U32.AND P0, PT, R4, RZ, PT ;  /* 0x000000ff0400720c */ /* 0x008fc80003f05070 */
[----:B------:R-:W-:-:S13]  /*0460*/  ISETP.NE.AND.EX P0, PT, R5, RZ, PT, P0 ;  /* 0x000000ff0500720c */ /* 0x000fda0003f05300 */
[----:B------:R-:W-:Y:S05]  /*0470*/  @!P0 BRA `(.L_x_3817) ;  /* 0x0000000000048947 */ /* 0x000fea0003800000 */
[----:B------:R3:W5:Y:S02]  /*0480*/  LD.E R3, desc[UR4][R164.64+0xbc] ;  /* 0x0000bc04a4037980 */ /* 0x000764000c101900 */
.L_x_3817:
[----:B------:R-:W-:Y:S05]  /*0490*/  BSYNC.RECONVERGENT B0 ;  /* 0x0000000000007941 */ /* 0x000fea0003800200 */
.L_x_3816:
[----:B-----5:R-:W-:Y:S02]  /*04a0*/  IADD3 R166, PT, PT, R3, R166, -R9 ;  /* 0x000000a603a67210 */ /* 0x020fe40007ffe809 */
.L_x_3815:
[----:B------:R-:W-:Y:S05]  /*04b0*/  BSYNC.RECONVERGENT B1 ;  /* 0x0000000000017941 */ /* 0x000fea0003800200 */
.L_x_3813:
[----:B------:R-:W-:Y:S01]  /*04c0*/  IMAD.SHL.U32 R229, R241, 0x40, RZ ;  /* 0x00000040f1e57824 */ /* 0x000fe200078e00ff */
[----:B------:R-:W-:Y:S01]  /*04d0*/  MOV R4, R238 ;  /* 0x000000ee00047202 */ /* 0x000fe20000000f00 */
[----:B------:R-:W-:-:S03]  /*04e0*/  IMAD.MOV.U32 R5, RZ, RZ, 0x0 ;  /* 0x00000000ff057424 */ /* 0x000fc600078e00ff */
[----:B------:R-:W-:-:S13]  /*04f0*/  ISETP.GT.AND P0, PT, R168, R229, PT ;  /* 0x000000e5a800720c */ /* 0x000fda0003f04270 */
[----:B-123--:R-:W-:Y:S05]  /*0500*/  @!P0 RET.REL.NODEC R4 `(_ZN5flash24flash_fwd_splitkv_kernelI23Flash_fwd_kernel_traitsILi64ELi64ELi256ELi4ELb0ELb0EN7cutlass6half_tE19Flash_kernel_traitsILi64ELi64ELi256ELi4ES3_EELb0ELb0ELb1ELb0ELb0ELb0ELb0ELb0EEEvNS_16Flash_fwd_paramsE) ;  /* 0xfffffff804bc8950 */ /* 0x00efea0003c3ffff */
        /* <DEDUP_REMOVED lines=50> */
[----:B------:R-:W-:Y:S01]  /*0830*/  @!P0 LEA R16, P1, R10, R6, 0x1 ;  /* 0x000000060a108211 */ /* 0x000fe200078208ff */
[----:B------:R-:W-:-:S03]  /*0840*/  IMAD R3, R3, R240, R239 ;  /* 0x000000f003037224 */ /* 0x000fc600078e02ef */
[----:B------:R-:W-:Y:S01]  /*0850*/  @!P0 LEA.HI.X R17, R10, R7, R2, 0x1, P1 ;  /* 0x000000070a118211 */ /* 0x000fe200008f0c02 */
[----:B------:R-:W-:Y:S02]  /*0860*/  VIADD R10, R170, 0x10 ;  /* 0x00000010aa0a7836 */ /* 0x000fe40000000000 */
[----:B------:R-:W-:Y:S01]  /*0870*/  IMAD R0, R0, R3, R229 ;  /* 0x0000000300007224 */ /* 0x000fe200078e02e5 */
[----:B------:R-:W-:Y:S02]  /*0880*/  IADD3 R3, PT, PT, R170, 0x20, RZ ;  /* 0x00000020aa037810 */ /* 0x000fe40007ffe0ff */
[CC--:B------:R-:W-:Y:S01]  /*0890*/  ISETP.GE.OR P5, PT, R10.reuse, R168.reuse, P6 ;  /* 0x000000a80a00720c */ /* 0x0c0fe200037a6670 */
[----:B------:R1:W-:Y:S01]  /*08a0*/  @!P0 ST.E.128 desc[UR4][R16.64], RZ ;  /* 0x000000ff10008985 */ /* 0x0003e2000c101d04 */
[-C--:B------:R-:W-:Y:S02]  /*08b0*/  ISETP.GE.OR P2, PT, R10, R168.reuse, P4 ;  /* 0x000000a80a00720c */ /* 0x080fe40002746670 */
[----:B------:R-:W-:-:S02]  /*08c0*/  ISETP.GE.OR P1, PT, R3, R168, P4 ;  /* 0x000000a80300720c */ /* 0x000fc40002726670 */
        /* <DEDUP_REMOVED lines=13> */
[----:B-1----:R-:W-:Y:S01]  /*09a0*/  IMAD.MOV.U32 R16, RZ, RZ, R8 ;  /* 0x000000ffff107224 */ /* 0x002fe200078e0008 */
        /* <DEDUP_REMOVED lines=9> */
.L_x_3820:
[----:B------:R-:W-:Y:S05]  /*0a40*/  BSYNC.RECONVERGENT B0 ;  /* 0x0000000000007941 */ /* 0x000fea0003800200 */
.L_x_3819:
[----:B------:R-:W-:Y:S04]  /*0a50*/  BSSY.RECONVERGENT B0, `(.L_x_3821) ;  /* 0x000000d000007945 */ /* 0x000fe80003800200 */
[----:B------:R-:W-:Y:S05]  /*0a60*/  @P0 BRA `(.L_x_3822) ;  /* 0x00000000002c0947 */ /* 0x000fea0003800000 */
[----:B------:R-:W-:Y:S01]  /*0a70*/  IADD3 R11, P0, PT, R170, 0x20, RZ ;  /* 0x00000020aa0b7810 */ /* 0x000fe20007f1e0ff */
[----:B-1----:R-:W-:Y:S01]  /*0a80*/  IMAD.MOV.U32 R16, RZ, RZ, R8 ;  /* 0x000000ffff107224 */ /* 0x002fe200078e0008 */
        /* <DEDUP_REMOVED lines=9> */
.L_x_3822:
[----:B------:R-:W-:Y:S05]  /*0b20*/  BSYNC.RECONVERGENT B0 ;  /* 0x0000000000007941 */ /* 0x000fea0003800200 */
.L_x_3821:
        /* <DEDUP_REMOVED lines=12> */
.L_x_3824:
[----:B------:R-:W-:Y:S05]  /*0bf0*/  BSYNC.RECONVERGENT B0 ;  /* 0x0000000000007941 */ /* 0x000fea0003800200 */
.L_x_3823:
[----:B------:R5:W-:Y:S04]  /*0c00*/  @!P3 ST.E desc[UR4][R14.64], R3 ;  /* 0x000000030e00b985 */ /* 0x000be8000c101904 */
[----:B------:R1:W-:Y:S04]  /*0c10*/  @!P2 ST.E desc[UR4][R14.64+0x40], R2 ;  /* 0x000040020e00a985 */ /* 0x0003e8000c101904 */
[----:B------:R2:W-:Y:S01]  /*0c20*/  @!P1 ST.E desc[UR4][R14.64+0x80], R0 ;  /* 0x000080000e009985 */ /* 0x0005e2000c101904 */
[----:B-----5:R-:W-:Y:S02]  /*0c30*/  MOV R3, 0x0 ;  /* 0x0000000000037802 */ /* 0x020fe40000000f00 */
[----:B-1----:R-:W-:-:S04]  /*0c40*/  MOV R2, R238 ;  /* 0x000000ee00027202 */ /* 0x002fc80000000f00 */
[----:B--234-:R-:W-:Y:S05]  /*0c50*/  @P4 RET.REL.NODEC R2 `(_ZN5flash24flash_fwd_splitkv_kernelI23Flash_fwd_kernel_traitsILi64ELi64ELi256ELi4ELb0ELb0EN7cutlass6half_tE19Flash_kernel_traitsILi64ELi64ELi256ELi4ES3_EELb0ELb0ELb1ELb0ELb0ELb0ELb0ELb0EEEvNS_16Flash_fwd_paramsE) ;  /* 0xfffffff002e84950 */ /* 0x01cfea0003c3ffff */
[----:B------:R-:W-:Y:S02]  /*0c60*/  MOV R0, 0x7f800000 ;  /* 0x7f80000000007802 */ /* 0x000fe40000000f00 */
[----:B------:R-:W-:-:S03]  /*0c70*/  MOV R239, 0x0 ;  /* 0x0000000000ef7802 */ /* 0x000fc60000000f00 */
[----:B------:R1:W-:Y:S02]  /*0c80*/  ST.E desc[UR4][R14.64+0xc0], R0 ;  /* 0x0000c0000e007985 */ /* 0x0003e4000c101904 */
[----:B-1----:R-:W-:Y:S05]  /*0c90*/  RET.REL.NODEC R238 `(_ZN5flash24flash_fwd_splitkv_kernelI23Flash_fwd_kernel_traitsILi64ELi64ELi256ELi4ELb0ELb0EN7cutlass6half_tE19Flash_kernel_traitsILi64ELi64ELi256ELi4ES3_EELb0ELb0ELb1ELb0ELb0ELb0ELb0ELb0EEEvNS_16Flash_fwd_paramsE) ;  /* 0xfffffff0eed87950 */ /* 0x002fea0003c3ffff */
.L_x_3818:
        /* <DEDUP_REMOVED lines=15> */
[----:B-1----:R-:W-:-:S03]  /*0d90*/  LEA R2, R167, 0xffffff00, 0x8 ;  /* 0xffffff00a7027811 */ /* 0x002fc600078e40ff */
[----:B------:R-:W4:Y:S01]  /*0da0*/  LD.E.64 R12, desc[UR4][R164.64+0x20] ;  /* 0x00002004a40c7980 */ /* 0x000f22000c101b00 */
[----:B------:R-:W-:-:S03]  /*0db0*/  IABS R3, R2 ;  /* 0x0000000200037213 */ /* 0x000fc60000000000 */
[----:B------:R-:W4:Y:S04]  /*0dc0*/  LD.E.64 R230, desc[UR4][R164.64+0x38] ;  /* 0x00003804a4e67980 */ /* 0x000f28000c101b00 */
[----:B------:R-:W4:Y:S04]  /*0dd0*/  LD.E.64 R10, desc[UR4][R164.64+0x50] ;  /* 0x00005004a40a7980 */ /* 0x000f28000c101b00 */
[----:B------:R-:W5:Y:S04]  /*0de0*/  LD.E.64 R24, desc[UR4][R164.64+0x58] ;  /* 0x00005804a4187980 */ /* 0x000f68000c101b00 */
[----:B------:R-:W5:Y:S01]  /*0df0*/  LD.E.64 R232, desc[UR4][R164.64+0x40] ;  /* 0x00004004a4e87980 */ /* 0x000f62000c101b00 */
[----:B--2---:R-:W-:-:S04]  /*0e00*/  IABS R4, R16 ;  /* 0x0000001000047213 */ /* 0x004fc80000000000 */
[----:B-----5:R-:W1:Y:S08]  /*0e10*/  I2F.RP R8, R4 ;  /* 0x0000000400087306 */ /* 0x020e700000209400 */
        /* <DEDUP_REMOVED lines=32> */
[----:B----4-:R-:W-:-:S04]  /*1020*/  IABS R6, R18 ;  /* 0x0000001200067213 */ /* 0x010fc80000000000 */
[----:B------:R-:W4:Y:S08]  /*1030*/  I2F.RP R3, R6 ;  /* 0x0000000600037306 */ /* 0x000f300000209400 */
[----:B----4-:R-:W4:Y:S02]  /*1040*/  MUFU.RCP R3, R3 ;  /* 0x0000000300037308 */ /* 0x010f240000001000 */
[----:B----4-:R-:W-:-:S06]  /*1050*/  IADD3 R3, PT, PT, R3, 0xffffffe, RZ ;  /* 0x0ffffffe03037810 */ /* 0x010fcc0007ffe0ff */
[----:B------:R-:W4:Y:S01]  /*1060*/  F2I.FTZ.U32.TRUNC.NTZ R15, R3 ;  /* 0x00000003000f7305 */ /* 0x000f22000021f000 */
[----:B------:R-:W-:Y:S02]  /*1070*/  MOV R14, RZ ;  /* 0x000000ff000e7202 */ /* 0x000fe40000000f00 */
[----:B-1----:R-:W-:Y:S02]  /*1080*/  IABS R5, R239 ;  /* 0x000000ef00057213 */ /* 0x002fe40000000000 */
[----:B------:R-:W-:Y:S01]  /*1090*/  IABS R4, R18 ;  /* 0x0000001200047213 */ /* 0x000fe20000000000 */
[----:B----4-:R-:W-:-:S04]  /*10a0*/  IMAD.MOV R3, RZ, RZ, -R15 ;  /* 0x000000ffff037224 */ /* 0x010fc800078e0a0f */
        /* <DEDUP_REMOVED lines=21> */
[----:B---3--:R-:W-:Y:S01]  /*1200*/  SHF.R.S32.HI R4, RZ, 0x1f, R0 ;  /* 0x0000001fff047819 */ /* 0x008fe20000011400 */
        /* <DEDUP_REMOVED lines=9> */
[----:B--2---:R-:W-:Y:S02]  /*12a0*/  IMAD R3, R9, R0, RZ ;  /* 0x0000000009037224 */ /* 0x004fe400078e02ff */
        /* <DEDUP_REMOVED lines=8> */
.L_x_3826:
[----:B------:R-:W2:Y:S01]  /*1330*/  LD.E R18, desc[UR4][R164.64+0x68] ;  /* 0x00006804a4127980 */ /* 0x000ea2000c101900 */
[----:B------:R-:W-:-:S03]  /*1340*/  ISETP.NE.AND P2, PT, R10, -0x1, PT ;  /* 0xffffffff0a00780c */ /* 0x000fc60003f45270 */
[----:B------:R-:W3:Y:S04]  /*1350*/  LD.E.64 R230, desc[UR4][R164.64+0x38] ;  /* 0x00003804a4e67980 */ /* 0x000ee8000c101b00 */
[----:B------:R-:W4:Y:S04]  /*1360*/  LD.E.64 R232, desc[UR4][R164.64+0x40] ;  /* 0x00004004a4e87980 */ /* 0x000f28000c101b00 */
[----:B------:R-:W4:Y:S04]  /*1370*/  LD.E.64 R12, desc[UR4][R164.64+0x50] ;  /* 0x00005004a40c7980 */ /* 0x000f28000c101b00 */
[----:B------:R-:W4:Y:S04]  /*1380*/  @!P2 LD.E.64 R16, desc[UR4][R164.64+0x20] ;  /* 0x00002004a410a980 */ /* 0x000f28000c101b00 */
[----:B------:R-:W4:Y:S04]  /*1390*/  @!P2 LD.E.64 R14, desc[UR4][R164.64+0x28] ;  /* 0x00002804a40ea980 */ /* 0x000f28000c101b00 */
[----:B------:R1:W5:Y:S01]  /*13a0*/  LD.E.64 R24, desc[UR4][R164.64+0x58] ;  /* 0x00005804a4187980 */ /* 0x000362000c101b00 */
[----:B------:R-:W-:-:S02]  /*13b0*/  MOV R4, RZ ;  /* 0x000000ff00047202 */ /* 0x000fc40000000f00 */
        /* <DEDUP_REMOVED lines=16> */
[-C--:B---3--:R-:W-:Y:S02]  /*14c0*/  @!P2 IMAD R2, R231, R9.reuse, RZ ;  /* 0x00000009e702a224 */ /* 0x088fe400078e02ff */
[----:B------:R-:W-:-:S04]  /*14d0*/  @!P2 IMAD.WIDE.U32 R20, R230, R9, RZ ;  /* 0x00000009e614a225 */ /* 0x000fc800078e00ff */
[----:B------:R-:W-:Y:S01]  /*14e0*/  @!P2 IMAD R2, R4, R230, R2 ;  /* 0x000000e60402a224 */ /* 0x000fe200078e0202 */
[----:B-----5:R-:W-:Y:S01]  /*14f0*/  @!P2 SHF.R.S32.HI R4, RZ, 0x1f, R8 ;  /* 0x0000001fff04a819 */ /* 0x020fe20000011408 */
[----:B----4-:R-:W-:-:S03]  /*1500*/  @!P2 IMAD R5, R17, R8, RZ ;  /* 0x000000081105a224 */ /* 0x010fc600078e02ff */
[----:B------:R-:W-:Y:S02]  /*1510*/  @!P2 IADD3 R21, PT, PT, R21, R2, RZ ;  /* 0x000000021515a210 */ /* 0x000fe40007ffe0ff */
[----:B------:R-:W-:Y:S01]  /*1520*/  @!P1 IADD3 R3, PT, PT, R3, -R0, RZ ;  /* 0x8000000003039210 */ /* 0x000fe20007ffe0ff */
[----:B------:R-:W-:-:S03]  /*1530*/  @P2 IMAD.IADD R2, R9, 0x1, R10 ;  /* 0x0000000109022824 */ /* 0x000fc600078e020a */
[----:B------:R-:W-:Y:S01]  /*1540*/  ISETP.GE.U32.AND P3, PT, R3, R0, PT ;  /* 0x000000000300720c */ /* 0x000fe20003f66070 */
[----:B------:R-:W-:Y:S01]  /*1550*/  @!P2 IMAD.WIDE.U32 R20, R16, R8, R20 ;  /* 0x000000081014a225 */ /* 0x000fe200078e0014 */
[----:B------:R-:W-:-:S03]  /*1560*/  LOP3.LUT R3, R239, R18, RZ, 0x3c, !PT ;  /* 0x00000012ef037212 */ /* 0x000fc600078e3cff */
[----:B------:R-:W-:Y:S01]  /*1570*/  @!P2 IMAD R5, R16, R4, R5 ;  /* 0x000000041005a224 */ /* 0x000fe200078e0205 */
[----:B------:R-:W-:Y:S01]  /*1580*/  ISETP.GE.AND P0, PT, R3, RZ, PT ;  /* 0x000000ff0300720c */ /* 0x000fe20003f06270 */
[-C--:B------:R-:W-:Y:S01]  /*1590*/  @P2 IMAD R0, R231, R2.reuse, RZ ;  /* 0x00000002e7002224 */ /* 0x080fe200078e02ff */
[----:B------:R-:W-:Y:S01]  /*15a0*/  @!P1 IADD3 R7, PT, PT, R7, 0x1, RZ ;  /* 0x0000000107079810 */ /* 0x000fe20007ffe0ff */
[----:B------:R-:W-:Y:S01]  /*15b0*/  @P2 IMAD.WIDE.U32 R16, R230, R2, RZ ;  /* 0x00000002e6102225 */ /* 0x000fe200078e00ff */
[----:B------:R-:W-:Y:S02]  /*15c0*/  ISETP.NE.AND P1, PT, R18, RZ, PT ;  /* 0x000000ff1200720c */ /* 0x000fe40003f25270 */
[----:B------:R-:W-:Y:S01]  /*15d0*/  @!P2 MOV R6, R20 ;  /* 0x000000140006a202 */ /* 0x000fe20000000f00 */
[----:B------:R-:W-:Y:S01]  /*15e0*/  @!P2 IMAD.IADD R5, R21, 0x1, R5 ;  /* 0x000000011505a824 */ /* 0x000fe200078e0205 */
[----:B------:R-:W-:Y:S01]  /*15f0*/  @P2 IADD3 R5, PT, PT, R17, R0, RZ ;  /* 0x0000000011052210 */ /* 0x000fe20007ffe0ff */
[----:B------:R-:W-:Y:S01]  /*1600*/  @P2 IMAD.MOV.U32 R6, RZ, RZ, R16 ;  /* 0x000000ffff062224 */ /* 0x000fe200078e0010 */
[----:B------:R-:W-:Y:S01]  /*1610*/  @!P2 SHF.R.S32.HI R0, RZ, 0x1f, R9 ;  /* 0x0000001fff00a819 */ /* 0x000fe20000011409 */
[----:B------:R-:W-:Y:S01]  /*1620*/  @!P2 IMAD R3, R233, R9, RZ ;  /* 0x00000009e903a224 */ /* 0x000fe200078e02ff */
[----:B------:R-:W-:Y:S01]  /*1630*/  LEA R2, R167, 0xffffff00, 0x8 ;  /* 0xffffff00a7027811 */ /* 0x000fe200078e40ff */
[----:B------:R-:W-:Y:S01]  /*1640*/  IMAD.MOV.U32 R17, RZ, RZ, R5 ;  /* 0x000000ffff117224 */ /* 0x000fe200078e0005 */
[----:B------:R-:W-:-:S02]  /*1650*/  MOV R16, R6 ;  /* 0x0000000600107202 */ /* 0x000fc40000000f00 */
[----:B------:R-:W-:Y:S01]  /*1660*/  @P3 IADD3 R7, PT, PT, R7, 0x1, RZ ;  /* 0x0000000107073810 */ /* 0x000fe20007ffe0ff */
[----:B------:R-:W-:Y:S02]  /*1670*/  @!P2 IMAD R0, R0, R232, R3 ;  /* 0x000000e80000a224 */ /* 0x000fe400078e0203 */
[----:B------:R-:W-:-:S04]  /*1680*/  @!P2 IMAD.WIDE.U32 R20, R232, R9, RZ ;  /* 0x00000009e814a225 */ /* 0x000fc800078e00ff */
[-C--:B------:R-:W-:Y:S02]  /*1690*/  IMAD R4, R231, R2.reuse, RZ ;  /* 0x00000002e7047224 */ /* 0x080fe400078e02ff */
[----:B------:R-:W-:-:S04]  /*16a0*/  IMAD.WIDE.U32 R16, R230, R2, R16 ;  /* 0x00000002e6107225 */ /* 0x000fc800078e0010 */
[----:B------:R-:W-:Y:S01]  /*16b0*/  @!P0 IMAD.MOV R7, RZ, RZ, -R7 ;  /* 0x000000ffff078224 */ /* 0x000fe200078e0a07 */
[----:B------:R-:W-:Y:S02]  /*16c0*/  @!P1 LOP3.LUT R7, RZ, R18, RZ, 0x33, !PT ;  /* 0x00000012ff079212 */ /* 0x000fe400078e33ff */
[----:B------:R-:W-:Y:S01]  /*16d0*/  @!P2 IADD3 R21, PT, PT, R21, R0, RZ ;  /* 0x000000001515a210 */ /* 0x000fe20007ffe0ff */
[----:B------:R-:W-:Y:S01]  /*16e0*/  @!P2 IMAD R3, R15, R8, RZ ;  /* 0x000000080f03a224 */ /* 0x000fe200078e02ff */
[----:B------:R-:W-:Y:S01]  /*16f0*/  IADD3 R11, PT, PT, R17, R4, RZ ;  /* 0x00000004110b7210 */ /* 0x000fe20007ffe0ff */
[----:B------:R-:W-:Y:S01]  /*1700*/  IMAD R4, R13, R7, RZ ;  /* 0x000000070d047224 */ /* 0x000fe200078e02ff */
[----:B------:R-:W-:Y:S02]  /*1710*/  @!P2 SHF.R.S32.HI R0, RZ, 0x1f, R8 ;  /* 0x0000001fff00a819 */ /* 0x000fe40000011408 */
[----:B------:R-:W-:Y:S02]  /*1720*/  SHF.R.S32.HI R5, RZ, 0x1f, R7 ;  /* 0x0000001fff057819 */ /* 0x000fe40000011407 */
[----:B------:R-:W-:Y:S01]  /*1730*/  @P2 IADD3 R9, PT, PT, R9, R10, RZ ;  /* 0x0000000a09092210 */ /* 0x000fe20007ffe0ff */
[----:B------:R-:W-:-:S02]  /*1740*/  IMAD.MOV.U32 R10, RZ, RZ, R16 ;  /* 0x000000ffff0a7224 */ /* 0x000fc400078e0010 */
        /* <DEDUP_REMOVED lines=12> */
[----:B------:R-:W-:Y:S02]  /*1810*/  MOV R15, RZ ;  /* 0x000000ff000f7202 */ /* 0x000fe40000000f00 */
[----:B------:R-:W-:-:S02]  /*1820*/  MOV R16, R2 ;  /* 0x0000000200107202 */ /* 0x000fc40000000f00 */
.L_x_3827:
[----:B------:R-:W-:Y:S05]  /*1830*/  BSYNC.RECONVERGENT B0 ;  /* 0x0000000000007941 */ /* 0x000fea0003800200 */
.L_x_3825:
        /* <DEDUP_REMOVED lines=29> */
[----:B------:R-:W-:-:S04]  /*1a10*/  @P3 VIADD R17, R17, 0x1 ;  /* 0x0000000111113836 */ /* 0x000fc80000000000 */
[----:B------:R-:W-:Y:S01]  /*1a20*/  IMAD.MOV.U32 R12, RZ, RZ, R17 ;  /* 0x000000ffff0c7224 */ /* 0x000fe200078e0011 */
[----:B------:R-:W-:Y:S01]  /*1a30*/  SHF.L.U32 R13, R170, 0x3, RZ ;  /* 0x00000003aa0d7819 */ /* 0x000fe200000006ff */
[----:B------:R-:W-:Y:S02]  /*1a40*/  IMAD R14, R15, R232, RZ ;  /* 0x000000e80f0e7224 */ /* 0x000fe400078e02ff */
[----:B------:R-:W-:Y:S01]  /*1a50*/  @!P1 IMAD.MOV R12, RZ, RZ, -R12 ;  /* 0x000000ffff0c9224 */ /* 0x000fe200078e0a0c */
[----:B------:R-:W-:Y:S01]  /*1a60*/  @!P2 LOP3.LUT R12, RZ, R18, RZ, 0x33, !PT ;  /* 0x00000012ff0ca212 */ /* 0x000fe200078e33ff */
[C---:B------:R-:W-:Y:S01]  /*1a70*/  IMAD R14, R16.reuse, R233, R14 ;  /* 0x000000e9100e7224 */ /* 0x040fe200078e020e */
[C---:B------:R-:W-:Y:S01]  /*1a80*/  LOP3.LUT R169, R13.reuse, 0x38, RZ, 0xc0, !PT ;  /* 0x000000380da97812 */ /* 0x040fe200078ec0ff */
[----:B------:R-:W-:Y:S01]  /*1a90*/  IMAD.WIDE.U32 R28, R16, R232, RZ ;  /* 0x000000e8101c7225 */ /* 0x000fe200078e00ff */
[----:B------:R-:W-:Y:S02]  /*1aa0*/  SHF.R.S32.HI R17, RZ, 0x1f, R12 ;  /* 0x0000001fff117819 */ /* 0x000fe4000001140c */
[----:B------:R-:W-:Y:S01]  /*1ab0*/  LOP3.LUT R15, R13, 0x1c0, RZ, 0xc0, !PT ;  /* 0x000001c00d0f7812 */ /* 0x000fe200078ec0ff */
[-C--:B------:R-:W-:Y:S01]  /*1ac0*/  IMAD R16, R25, R12.reuse, RZ ;  /* 0x0000000c19107224 */ /* 0x080fe200078e02ff */
[----:B------:R-:W-:Y:S01]  /*1ad0*/  IADD3 R7, P2, P1, R28, R7, R169 ;  /* 0x000000071c077210 */ /* 0x000fe2000795e0a9 */
[----:B------:R-:W-:Y:S01]  /*1ae0*/  IMAD.IADD R14, R29, 0x1, R14 ;  /* 0x000000011d0e7824 */ /* 0x000fe200078e020e */
[----:B------:R-:W-:Y:S01]  /*1af0*/  LOP3.LUT R15, R15, 0x38, R170, 0xf8, !PT ;  /* 0x000000380f0f7812 */ /* 0x000fe200078ef8aa */
[----:B------:R-:W-:-:S04]  /*1b00*/  IMAD.WIDE.U32 R18, R24, R12, RZ ;  /* 0x0000000c18127225 */ /* 0x000fc800078e00ff */
[----:B------:R-:W-:Y:S01]  /*1b10*/  IMAD R16, R17, R24, R16 ;  /* 0x0000001811107224 */ /* 0x000fe200078e0210 */
[----:B------:R-:W-:Y:S02]  /*1b20*/  IADD3.X R6, PT, PT, R14, R6, RZ, P2, P1 ;  /* 0x000000060e067210 */ /* 0x000fe400017e24ff */
[----:B------:R-:W-:Y:S02]  /*1b30*/  LOP3.LUT R15, R15, R169, RZ, 0x3c, !PT ;  /* 0x000000a90f0f7212 */ /* 0x000fe400078e3cff */
[----:B------:R-:W-:Y:S02]  /*1b40*/  IADD3 R14, P1, PT, R7, R18, RZ ;  /* 0x00000012070e7210 */ /* 0x000fe40007f3e0ff */
[----:B------:R-:W-:Y:S01]  /*1b50*/  IADD3 R16, PT, PT, R19, R16, RZ ;  /* 0x0000001013107210 */ /* 0x000fe20007ffe0ff */
[----:B------:R-:W1:Y:S01]  /*1b60*/  S2UR UR6, SR_CgaCtaId ;  /* 0x00000000000679c3 */ /* 0x000e620000008800 */
[----:B------:R-:W-:-:S03]  /*1b70*/  LOP3.LUT R13, R15, 0x1e00, R13, 0xf8, !PT ;  /* 0x00001e000f0d7812 */ /* 0x000fc600078ef80d */
[----:B------:R-:W-:Y:S01]  /*1b80*/  IMAD.X R15, R6, 0x1, R16, P1 ;  /* 0x00000001060f7824 */ /* 0x000fe200008e0610 */
[----:B------:R-:W-:-:S05]  /*1b90*/  IADD3 R16, P1, PT, R169, R3, RZ ;  /* 0x00000003a9107210 */ /* 0x000fca0007f3e0ff */
[----:B------:R-:W-:Y:S01]  /*1ba0*/  IMAD.X R17, RZ, RZ, R0, P1 ;  /* 0x000000ffff117224 */ /* 0x000fe200008e0600 */
[----:B------:R-:W-:Y:S02]  /*1bb0*/  SHF.R.U32.HI R24, RZ, 0x3, R170 ;  /* 0x00000003ff187819 */ /* 0x000fe400000116aa */
[----:B------:R-:W-:Y:S01]  /*1bc0*/  IADD3 R229, PT, PT, -R229, R168, RZ ;  /* 0x000000a8e5e57210 */ /* 0x000fe20007ffe1ff */
[----:B------:R-:W-:Y:S02]  /*1bd0*/  UMOV UR7, 0x400 ;  /* 0x0000040000077882 */ /* 0x000fe40000000000 */
[----:B------:R-:W-:Y:S02]  /*1be0*/  IMAD R236, R233, R24, RZ ;  /* 0x00000018e9ec7224 */ /* 0x000fe400078e02ff */
[----:B------:R-:W-:Y:S01]  /*1bf0*/  IMAD.WIDE.U32 R14, R24, R232, R14 ;  /* 0x000000e8180e7225 */ /* 0x000fe200078e000e */
[----:B------:R-:W-:-:S03]  /*1c00*/  LOP3.LUT R249, R249, R248, RZ, 0x3c, !PT ;  /* 0x000000f8f9f97212 */ /* 0x000fc600078e3cff */
[----:B------:R-:W-:Y:S02]  /*1c10*/  IMAD R234, R231, R24, RZ ;  /* 0x00000018e7ea7224 */ /* 0x000fe400078e02ff */
[----:B------:R-:W-:Y:S01]  /*1c20*/  IMAD.WIDE.U32 R16, R24, R230, R16 ;  /* 0x000000e618107225 */ /* 0x000fe200078e0010 */
[----:B-1----:R-:W-:-:S03]  /*1c30*/  ULEA UR6, UR6, UR7, 0x18 ;  /* 0x0000000706067291 */ /* 0x002fc6000f8ec0ff */
[----:B------:R-:W-:Y:S01]  /*1c40*/  IMAD.IADD R236, R15, 0x1, R236 ;  /* 0x000000010fec7824 */ /* 0x000fe200078e02ec */
[----:B------:R-:W-:Y:S02]  /*1c50*/  IADD3 R234, PT, PT, R17, R234, RZ ;  /* 0x000000ea11ea7210 */ /* 0x000fe40007ffe0ff */
[----:B------:R-:W-:Y:S01]  /*1c60*/  IMAD.U32 R225, RZ, RZ, UR6 ;  /* 0x00000006ffe17e24 */ /* 0x000fe2000f8e00ff */
[----:B------:R-:W-:Y:S01]  /*1c70*/  MOV R25, RZ ;  /* 0x000000ff00197202 */ /* 0x000fe20000000f00 */
[----:B------:R-:W-:Y:S01]  /*1c80*/  BSSY.RECONVERGENT B0, `(.L_x_3828) ;  /* 0x000002b000007945 */ /* 0x000fe20003800200 */
[----:B------:R-:W-:Y:S01]  /*1c90*/  LOP3.LUT R248, R249, R248, RZ, 0x3c, !PT ;  /* 0x000000f8f9f87212 */ /* 0x000fe200078e3cff */
[----:B------:R-:W-:-:S03]  /*1ca0*/  IMAD R247, R13, 0x2, R225 ;  /* 0x000000020df77824 */ /* 0x000fc600078e02e1 */
[----:B------:R-:W-:Y:S01]  /*1cb0*/  LOP3.LUT R249, R249, R248, RZ, 0x3c, !PT ;  /* 0x000000f8f9f97212 */ /* 0x000fe200078e3cff */
[----:B--2---:R-:W-:-:S04]  /*1cc0*/  @P0 IMAD.WIDE.U32 R18, R4, R246, RZ ;  /* 0x000000f604120225 */ /* 0x004fc800078e00ff */
[-C--:B---3--:R-:W-:Y:S02]  /*1cd0*/  @!P0 IMAD R3, R27, R240.reuse, RZ ;  /* 0x000000f01b038224 */ /* 0x088fe400078e02ff */
[----:B------:R-:W-:-:S04]  /*1ce0*/  @!P0 IMAD.WIDE.U32 R26, R26, R240, RZ ;  /* 0x000000f01a1a8225 */ /* 0x000fc800078e00ff */
[----:B------:R-:W-:Y:S01]  /*1cf0*/  @!P0 IMAD.IADD R0, R27, 0x1, R3 ;  /* 0x000000011b008824 */ /* 0x000fe200078e0203 */
[----:B------:R-:W-:Y:S01]  /*1d00*/  @!P0 MOV R6, R26 ;  /* 0x0000001a00068202 */ /* 0x000fe20000000f00 */
[----:B------:R-:W-:Y:S02]  /*1d10*/  @P0 IMAD R3, R5, R246, RZ ;  /* 0x000000f605030224 */ /* 0x000fe400078e02ff */
[----:B------:R-:W-:-:S03]  /*1d20*/  @P0 IMAD.MOV.U32 R6, RZ, RZ, R18 ;  /* 0x000000ffff060224 */ /* 0x000fc600078e0012 */
[----:B------:R-:W-:Y:S02]  /*1d30*/  @P0 IADD3 R0, PT, PT, R19, R3, RZ ;  /* 0x0000000313000210 */ /* 0x000fe40007ffe0ff */
[----:B------:R-:W-:-:S05]  /*1d40*/  IADD3 R6, P1, PT, R169, R6, RZ ;  /* 0x00000006a9067210 */ /* 0x000fca0007f3e0ff */
[----:B------:R-:W-:Y:S01]  /*1d50*/  IMAD.X R7, RZ, RZ, R0, P1 ;  /* 0x000000ffff077224 */ /* 0x000fe200008e0600 */
[----:B------:R-:W-:Y:S02]  /*1d60*/  ISETP.GE.AND P1, PT, R24, R229, PT ;  /* 0x000000e51800720c */ /* 0x000fe40003f26270 */
[----:B------:R-:W-:Y:S01]  /*1d70*/  LEA R237, P2, R14, R22, 0x1 ;  /* 0x000000160eed7211 */ /* 0x000fe200078408ff */
[----:B----4-:R-:W-:Y:S01]  /*1d80*/  IMAD R12, R9, R239, RZ ;  /* 0x000000ef090c7224 */ /* 0x010fe200078e02ff */
[----:B------:R-:W-:Y:S02]  /*1d90*/  LEA R235, P3, R16, R20, 0x1 ;  /* 0x0000001410eb7211 */ /* 0x000fe400078608ff */
[----:B------:R-:W-:Y:S01]  /*1da0*/  LEA.HI.X R236, R14, R23, R236, 0x1, P2 ;  /* 0x000000170eec7211 */ /* 0x000fe200010f0cec */
        /* <DEDUP_REMOVED lines=23> */
.L_x_3830:
[----:B------:R1:W-:Y:S02]  /*1f20*/  STS.128 [R247], RZ ;  /* 0x000000fff7007388 */ /* 0x0003e40000000c00 */
.L_x_3829:
[----:B------:R-:W-:Y:S05]  /*1f30*/  BSYNC.RECONVERGENT B0 ;  /* 0x0000000000007941 */ /* 0x000fea0003800200 */
.L_x_3828:
[C---:B------:R-:W-:Y:S01]  /*1f40*/  VIADD R8, R24.reuse, 0x10 ;  /* 0x0000001018087836 */ /* 0x040fe20000000000 */
[C---:B--2---:R-:W-:Y:S01]  /*1f50*/  IADD3 R6, PT, PT, R24.reuse, 0x30, RZ ;  /* 0x0000003018067810 */ /* 0x044fe20007ffe0ff */
        /* <DEDUP_REMOVED lines=12> */
[----:B------:R-:W-:Y:S01]  /*2020*/  IADD3 R3, P0, PT, R18, 0x10, RZ ;  /* 0x0000001012037810 */ /* 0x000fe20007f1e0ff */
[----:B------:R-:W-:Y:S01]  /*2030*/  IMAD.MOV.U32 R20, RZ, RZ, R14 ;  /* 0x000000ffff147224 */ /* 0x000fe200078e000e */
        /* <DEDUP_REMOVED lines=12> */
.L_x_3832:
[----:B------:R-:W-:Y:S05]  /*2100*/  BSYNC.RECONVERGENT B0 ;  /* 0x0000000000007941 */ /* 0x000fea0003800200 */
.L_x_3831:
[----:B------:R-:W-:Y:S04]  /*2110*/  BSSY.RECONVERGENT B0, `(.L_x_3833) ;  /* 0x0000013000007945 */ /* 0x000fe80003800200 */
[----:B------:R-:W-:Y:S05]  /*2120*/  @P2 BRA `(.L_x_3834) ;  /* 0x0000000000442947 */ /* 0x000fea0003800000 */
        /* <DEDUP_REMOVED lines=9> */
[----:B---3--:R-:W-:-:S03]  /*21c0*/  LEA R22, P0, R20, R10, 0x1 ;  /* 0x0000000a14167211 */ /* 0x008fc600078008ff */
[----:B------:R-:W-:-:S05]  /*21d0*/  IMAD R0, R17, R3, R0 ;  /* 0x0000000311007224 */ /* 0x000fca00078e0200 */
[----:B------:R-:W-:-:S04]  /*21e0*/  IADD3 R0, PT, PT, R21, R0, RZ ;  /* 0x0000000015007210 */ /* 0x000fc80007ffe0ff */
[----:B------:R-:W-:-:S05]  /*21f0*/  LEA.HI.X R23, R20, R11, R0, 0x1, P0 ;  /* 0x0000000b14177211 */ /* 0x000fca00000f0c00 */
[----:B------:R-:W-:Y:S01]  /*2200*/  @!PT LDS RZ, [RZ] ;  /* 0x00000000fffff984 */ /* 0x000fe20000000800 */
[----:B------:R-:W-:Y:S01]  /*2210*/  @!PT LDS RZ, [RZ] ;  /* 0x00000000fffff984 */ /* 0x000fe20000000800 */
[----:B------:R-:W-:Y:S01]  /*2220*/  @!PT LDS RZ, [RZ] ;  /* 0x00000000fffff984 */ /* 0x000fe20000000800 */
[----:B------:R3:W-:Y:S02]  /*2230*/  LDGSTS.E.BYPASS.LTC128B.128 [R247+0x1000], desc[UR4][R22.64] ;  /* 0x0100000016f77fae */ /* 0x0007e4000b981a04 */
.L_x_3834:
[----:B------:R-:W-:Y:S05]  /*2240*/  BSYNC.RECONVERGENT B0 ;  /* 0x0000000000007941 */ /* 0x000fea0003800200 */
.L_x_3833:
[----:B------:R-:W-:Y:S04]  /*2250*/  BSSY.RECONVERGENT B0, `(.L_x_3835) ;  /* 0x0000012000007945 */ /* 0x000fe80003800200 */
[----:B------:R-:W-:Y:S05]  /*2260*/  @P1 BRA `(.L_x_3836) ;  /* 0x0000000000401947 */ /* 0x000fea0003800000 */
[----:B-----5:R-:W-:-:S13]  /*2270*/  ISETP.GE.AND P0, PT, R169, R245, PT ;  /* 0x000000f5a900720c */ /* 0x020fda0003f06270 */
[----:B------:R1:W-:Y:S01]  /*2280*/  @P0 STS.128 [R247+0x1800], RZ ;  /* 0x001800fff7000388 */ /* 0x0003e20000000c00 */
[----:B------:R-:W-:Y:S05]  /*2290*/  @P0 BRA `(.L_x_3836) ;  /* 0x0000000000340947 */ /* 0x000fea0003800000 */
[----:B------:R-:W-:Y:S02]  /*22a0*/  IADD3 R0, P0, PT, R18, 0x30, RZ ;  /* 0x0000003012007810 */ /* 0x000fe40007f1e0ff */
[----:B------:R-:W-:Y:S02]  /*22b0*/  MOV R12, R14 ;  /* 0x0000000e000c7202 */ /* 0x000fe40000000f00 */
[----:B------:R-:W-:-:S03]  /*22c0*/  IADD3.X R3, PT, PT, RZ, R19, RZ, P0, !PT ;  /* 0x00000013ff037210 */ /* 0x000fc600007fe4ff */
        /* <DEDUP_REMOVED lines=10> */
.L_x_3836:
[----:B------:R-:W-:Y:S05]  /*2370*/  BSYNC.RECONVERGENT B0 ;  /* 0x0000000000007941 */ /* 0x000fea0003800200 */
.L_x_3835:
        /* <DEDUP_REMOVED lines=13> */
.L_x_3839:
[----:B------:R1:W-:Y:S02]  /*2450*/  STS.128 [R247+0x2000], RZ ;  /* 0x002000fff7007388 */ /* 0x0003e40000000c00 */
.L_x_3838:
[----:B------:R-:W-:Y:S05]  /*2460*/  BSYNC.RECONVERGENT B0 ;  /* 0x0000000000007941 */ /* 0x000fea0003800200 */
.L_x_3837:
[----:B------:R-:W-:Y:S01]  /*2470*/  ISETP.GE.AND P3, PT, R8, R4, PT ;  /* 0x000000040800720c */ /* 0x000fe20003f66270 */
[----:B------:R-:W-:Y:S01]  /*2480*/  VIADD R20, R24, 0x40 ;  /* 0x0000004018147836 */ /* 0x000fe20000000000 */
[----:B---3--:R-:W-:Y:S01]  /*2490*/  LEA R22, P0, R0, R235, 0x1 ;  /* 0x000000eb00167211 */ /* 0x008fe200078008ff */
[C---:B------:R-:W-:Y:S01]  /*24a0*/  VIADD R19, R24.reuse, 0x50 ;  /* 0x0000005018137836 */ /* 0x040fe20000000000 */
        /* <DEDUP_REMOVED lines=10> */
[----:B-----5:R-:W-:-:S13]  /*2550*/  ISETP.GE.AND P3, PT, R169, R245, PT ;  /* 0x000000f5a900720c */ /* 0x020fda0003f66270 */
[----:B------:R3:W-:Y:S01]  /*2560*/  @P3 STS.128 [R247+0x2800], RZ ;  /* 0x002800fff7003388 */ /* 0x0007e20000000c00 */
[----:B------:R-:W-:Y:S05]  /*2570*/  @P3 BRA `(.L_x_3841) ;  /* 0x0000000000103947 */ /* 0x000fea0003800000 */
[----:B------:R-:W-:Y:S01]  /*2580*/  @!PT LDS RZ, [RZ] ;  /* 0x00000000fffff984 */ /* 0x000fe20000000800 */
[----:B------:R-:W-:Y:S01]  /*2590*/  @!PT LDS RZ, [RZ] ;  /* 0x00000000fffff984 */ /* 0x000fe20000000800 */
[----:B------:R-:W-:Y:S01]  /*25a0*/  @!PT LDS RZ, [RZ] ;  /* 0x00000000fffff984 */ /* 0x000fe20000000800 */
[----:B------:R1:W-:Y:S02]  /*25b0*/  LDGSTS.E.BYPASS.LTC128B.128 [R247+0x2800], desc[UR4][R22.64] ;  /* 0x0280000016f77fae */ /* 0x0003e4000b981a04 */
.L_x_3841:
[----:B------:R-:W-:Y:S05]  /*25c0*/  BSYNC.RECONVERGENT B0 ;  /* 0x0000000000007941 */ /* 0x000fea0003800200 */
.L_x_3840:
[----:B------:R-:W-:Y:S01]  /*25d0*/  BSSY.RECONVERGENT B0, `(.L_x_3842) ;  /* 0x000000d000007945 */ /* 0x000fe20003800200 */
[----:B------:R-:W-:Y:S02]  /*25e0*/  ISETP.GE.AND P3, PT, R17, R4, PT ;  /* 0x000000041100720c */ /* 0x000fe40003f66270 */
[----:B------:R-:W-:Y:S01]  /*25f0*/  LOP3.LUT R16, R24, 0x80, RZ, 0xfc, !PT ;  /* 0x0000008018107812 */ /* 0x000fe200078efcff */
        /* <DEDUP_REMOVED lines=10> */
.L_x_3843:
[----:B------:R-:W-:Y:S05]  /*26a0*/  BSYNC.RECONVERGENT B0 ;  /* 0x0000000000007941 */ /* 0x000fea0003800200 */
.L_x_3842:
[----:B------:R-:W-:Y:S01]  /*26b0*/  BSSY.RECONVERGENT B0, `(.L_x_3844) ;  /* 0x000000d000007945 */ /* 0x000fe20003800200 */
[----:B------:R-:W-:Y:S02]  /*26c0*/  ISETP.GE.AND P2, PT, R16, R4, PT ;  /* 0x000000041000720c */ /* 0x000fe40003f46270 */
[----:B------:R-:W-:Y:S01]  /*26d0*/  IADD3 R15, PT, PT, R24, 0x90, RZ ;  /* 0x00000090180f7810 */ /* 0x000fe20007ffe0ff */
        /* <DEDUP_REMOVED lines=10> */
.L_x_3845:
[----:B------:R-:W-:Y:S05]  /*2780*/  BSYNC.RECONVERGENT B0 ;  /* 0x0000000000007941 */ /* 0x000fea0003800200 */
.L_x_3844:
[----:B------:R-:W-:Y:S01]  /*2790*/  BSSY.RECONVERGENT B0, `(.L_x_3846) ;  /* 0x0000010000007945 */ /* 0x000fe20003800200 */
[----:B------:R-:W-:Y:S02]  /*27a0*/  ISETP.GE.AND P1, PT, R15, R4, PT ;  /* 0x000000040f00720c */ /* 0x000fe40003f26270 */
[----:B------:R-:W-:Y:S01]  /*27b0*/  IADD3 R14, PT, PT, R24, 0xa0, RZ ;  /* 0x000000a0180e7810 */ /* 0x000fe20007ffe0ff */
[----:B------:R-:W-:Y:S05]  /*27c0*/  @P0 BRA `(.L_x_3847) ;  /* 0x0000000000300947 */ /* 0x000fea0003800000 */
[----:B-----5:R-:W-:-:S13]  /*27d0*/  ISETP.GE.AND P0, PT, R169, R245, PT ;  /* 0x000000f5a900720c */ /* 0x020fda0003f06270 */
        /* <DEDUP_REMOVED lines=11> */
.L_x_3847:
[----:B------:R-:W-:Y:S05]  /*2890*/  BSYNC.RECONVERGENT B0 ;  /* 0x0000000000007941 */ /* 0x000fea0003800200 */
.L_x_3846:
        /* <DEDUP_REMOVED lines=13> */
.L_x_3849:
[----:B------:R-:W-:Y:S05]  /*2970*/  BSYNC.RECONVERGENT B0 ;  /* 0x0000000000007941 */ /* 0x000fea0003800200 */
.L_x_3848:
        /* <DEDUP_REMOVED lines=16> */
.L_x_3851:
[----:B------:R-:W-:Y:S05]  /*2a80*/  BSYNC.RECONVERGENT B0 ;  /* 0x0000000000007941 */ /* 0x000fea0003800200 */
.L_x_3850:
[----:B------:R-:W-:Y:S01]  /*2a90*/  BSSY.RECONVERGENT B0, `(.L_x_3852) ;  /* 0x0000010000007945 */ /* 0x000fe20003800200 */
[----:B------:R-:W-:Y:S02]  /*2aa0*/  ISETP.GE.AND P4, PT, R12, R4, PT ;  /* 0x000000040c00720c */ /* 0x000fe40003f86270 */
[----:B-1---5:R-:W-:Y:S01]  /*2ab0*/  IADD3 R11, PT, PT, R24, 0xd0, RZ ;  /* 0x000000d0180b7810 */ /* 0x022fe20007ffe0ff */
        /* <DEDUP_REMOVED lines=13> */
.L_x_3853:
[----:B------:R-:W-:Y:S05]  /*2b90*/  BSYNC.RECONVERGENT B0 ;  /* 0x0000000000007941 */ /* 0x000fea0003800200 */
.L_x_3852:
        /* <DEDUP_REMOVED lines=16> */
.L_x_3855:
[----:B------:R-:W-:Y:S05]  /*2ca0*/  BSYNC.RECONVERGENT B0 ;  /* 0x0000000000007941 */ /* 0x000fea0003800200 */
.L_x_3854:
        /* <DEDUP_REMOVED lines=13> */
.L_x_3857:
[----:B------:R-:W-:Y:S05]  /*2d80*/  BSYNC.RECONVERGENT B0 ;  /* 0x0000000000007941 */ /* 0x000fea0003800200 */
.L_x_3856:
        /* <DEDUP_REMOVED lines=15> */
.L_x_3859:
[----:B------:R-:W-:Y:S05]  /*2e80*/  BSYNC.RECONVERGENT B0 ;  /* 0x0000000000007941 */ /* 0x000fea0003800200 */
.L_x_3858:
        /* <DEDUP_REMOVED lines=14> */
.L_x_3861:
[----:B------:R-:W-:Y:S05]  /*2f70*/  BSYNC.RECONVERGENT B0 ;  /* 0x0000000000007941 */ /* 0x000fea0003800200 */
.L_x_3860:
        /* <DEDUP_REMOVED lines=14> */
.L_x_3863:
[----:B------:R-:W-:Y:S05]  /*3060*/  BSYNC.RECONVERGENT B0 ;  /* 0x0000000000007941 */ /* 0x000fea0003800200 */
.L_x_3862:
        /* <DEDUP_REMOVED lines=14> */
.L_x_3865:
[----:B------:R-:W-:Y:S05]  /*3150*/  BSYNC.RECONVERGENT B0 ;  /* 0x0000000000007941 */ /* 0x000fea0003800200 */
.L_x_3864:
        /* <DEDUP_REMOVED lines=14> */
.L_x_3867:
[----:B------:R-:W-:Y:S05]  /*3240*/  BSYNC.RECONVERGENT B0 ;  /* 0x0000000000007941 */ /* 0x000fea0003800200 */
.L_x_3866:
        /* <DEDUP_REMOVED lines=12> */
.L_x_3869:
[----:B------:R-:W-:Y:S05]  /*3310*/  BSYNC.RECONVERGENT B0 ;  /* 0x0000000000007941 */ /* 0x000fea0003800200 */
.L_x_3868:
[----:B-1----:R-:W2:Y:S04]  /*3320*/  LD.E.64 R26, desc[UR4][R164.64+0x1c0] ;  /* 0x0001c004a41a7980 */ /* 0x002ea8000c101b00 */
[----:B------:R-:W3:Y:S01]  /*3330*/  LD.E.64 R24, desc[UR4][R164.64+0x1b8] ;  /* 0x0001b804a4187980 */ /* 0x000ee2000c101b00 */
[----:B------:R-:W-:Y:S02]  /*3340*/  IMAD.MOV.U32 R22, RZ, RZ, R239 ;  /* 0x000000ffff167224 */ /* 0x000fe400078e00ef */
[----:B------:R-:W-:Y:S01]  /*3350*/  IMAD.MOV.U32 R23, RZ, RZ, RZ ;  /* 0x000000ffff177224 */ /* 0x000fe200078e00ff */
[----:B------:R-:W4:Y:S04]  /*3360*/  LD.E R3, desc[UR4][R164.64+0xd8] ;  /* 0x0000d804a4037980 */ /* 0x000f28000c101900 */
[----:B------:R-:W0:Y:S01]  /*3370*/  LDGDEPBAR ;  /* 0x00000000000079af */ /* 0x000e220000000000 */
[----:B--2---:R-:W-:-:S04]  /*3380*/  IMAD.WIDE.U32 R22, R240, R26, R22 ;  /* 0x0000001af0167225 */ /* 0x004fc800078e0016 */
[----:B------:R-:W-:Y:S01]  /*3390*/  IMAD R9, R27, R240, RZ ;  /* 0x000000f01b097224 */ /* 0x000fe200078e02ff */
[----:B---3--:R-:W-:-:S04]  /*33a0*/  LEA R24, P0, R22, R24, 0x2 ;  /* 0x0000001816187211 */ /* 0x008fc800078010ff */
[----:B------:R-:W-:-:S04]  /*33b0*/  IADD3 R9, PT, PT, R23, R9, RZ ;  /* 0x0000000917097210 */ /* 0x000fc80007ffe0ff */
[----:B------:R-:W-:-:S05]  /*33c0*/  LEA.HI.X R25, R22, R25, R9, 0x2, P0 ;  /* 0x0000001916197211 */ /* 0x000fca00000f1409 */
[----:B------:R1:W5:Y:S01]  /*33d0*/  LD.E R9, desc[UR4][R24.64] ;  /* 0x0000000418097980 */ /* 0x000362000c101900 */
[----:B----4-:R-:W2:Y:S01]  /*33e0*/  MUFU.RCP R3, R3 ;  /* 0x0000000300037308 */ /* 0x010ea20000001000 */
[----:B------:R-:W-:-:S04]  /*33f0*/  DEPBAR.LE SB0, 0x0 ;  /* 0x000080000000791a */ /* 0x000fc80000000000 */
[----:B------:R-:W-:Y:S05]  /*3400*/  WARPSYNC.ALL ;  /* 0x0000000000007948 */ /* 0x000fea0003800000 */
[----:B------:R-:W-:Y:S01]  /*3410*/  BSSY.RECONVERGENT B0, `(.L_x_3870) ;  /* 0x0000012000007945 */ /* 0x000fe20003800200 */
[C---:B------:R-:W-:Y:S01]  /*3420*/  SHF.L.U64.HI R10, R232.reuse, 0x4, R233 ;  /* 0x00000004e80a7819 */ /* 0x040fe200000102e9 */
[----:B------:R-:W-:Y:S01]  /*3430*/  BAR.SYNC.DEFER_BLOCKING 0x0 ;  /* 0x0000000000007b1d */ /* 0x000fe20000010000 */
[----:B--2--5:R-:W-:Y:S01]  /*3440*/  FMUL.FTZ R3, R9, R3 ;  /* 0x0000000309037220 */ /* 0x024fe20000410000 */
[----:B------:R-:W-:-:S04]  /*3450*/  SHF.L.U32 R9, R232, 0x4, RZ ;  /* 0x00000004e8097819 */ /* 0x000fc800000006ff */
        /* <DEDUP_REMOVED lines=10> */
.L_x_3872:
[----:B------:R4:W-:Y:S01]  /*3500*/  STS.128 [R247+0xa000], RZ ;  /* 0x00a000fff7007388 */ /* 0x0009e20000000c00 */
[----:B------:R-:W-:Y:S05]  /*3510*/  BRA `(.L_x_3873) ;  /* 0x0000000000047947 */ /* 0x000fea0003800000 */
.L_x_3871:
[----:B------:R2:W-:Y:S02]  /*3520*/  STS.128 [R247+0xa000], RZ ;  /* 0x00a000fff7007388 */ /* 0x0005e40000000c00 */
.L_x_3873:
[----:B------:R-:W-:Y:S05]  /*3530*/  BSYNC.RECONVERGENT B0 ;  /* 0x0000000000007941 */ /* 0x000fea0003800200 */
.L_x_3870:
        /* <DEDUP_REMOVED lines=19> */
.L_x_3875:
[----:B------:R-:W-:Y:S05]  /*3670*/  BSYNC.RECONVERGENT B0 ;  /* 0x0000000000007941 */ /* 0x000fea0003800200 */
.L_x_3874:
        /* <DEDUP_REMOVED lines=13> */
.L_x_3877:
[----:B------:R-:W-:Y:S05]  /*3750*/  BSYNC.RECONVERGENT B0 ;  /* 0x0000000000007941 */ /* 0x000fea0003800200 */
.L_x_3876:
        /* <DEDUP_REMOVED lines=13> */
.L_x_3879:
[----:B------:R-:W-:Y:S05]  /*3830*/  BSYNC.RECONVERGENT B0 ;  /* 0x0000000000007941 */ /* 0x000fea0003800200 */
.L_x_3878:
        /* <DEDUP_REMOVED lines=17> */
.L_x_3881:
[----:B------:R-:W-:Y:S05]  /*3950*/  BSYNC.RECONVERGENT B0 ;  /* 0x0000000000007941 */ /* 0x000fea0003800200 */
.L_x_3880:
        /* <DEDUP_REMOVED lines=13> */
.L_x_3883:
[----:B------:R-:W-:Y:S05]  /*3a30*/  BSYNC.RECONVERGENT B0 ;  /* 0x0000000000007941 */ /* 0x000fea0003800200 */
.L_x_3882:
        /* <DEDUP_REMOVED lines=17> */
.L_x_3885:
[----:B------:R-:W-:Y:S05]  /*3b50*/  BSYNC.RECONVERGENT B0 ;  /* 0x0000000000007941 */ /* 0x000fea0003800200 */
.L_x_3884:
[----:B------:R2:W-:Y:S01]  /*3b60*/  @P2 STS.128 [R247+0xd800], RZ ;  /* 0x00d800fff7002388 */ /* 0x0005e20000000c00 */
[C---:B------:R-:W-:Y:S01]  /*3b70*/  IMAD.SHL.U32 R197, R170.reuse, 0x40, RZ ;  /* 0x00000040aac57824 */ /* 0x040fe200078e00ff */
[----:B------:R-:W-:Y:S01]  /*3b80*/  SHF.R.U32.HI R171, RZ, 0x1, R170 ;  /* 0x00000001ffab7819 */ /* 0x000fe200000116aa */
[----:B------:R-:W-:Y:S01]  /*3b90*/  BSSY.RECONVERGENT B0, `(.L_x_3886) ;  /* 0x0000012000007945 */ /* 0x000fe20003800200 */
[----:B------:R-:W-:Y:S01]  /*3ba0*/  ISETP.GE.AND P3, PT, R11, R4, PT ;  /* 0x000000040b00720c */ /* 0x000fe20003f66270 */
[----:B------:R-:W-:Y:S01]  /*3bb0*/  IMAD.SHL.U32 R224, R170, 0x20, RZ ;  /* 0x00000020aae07824 */ /* 0x000fe200078e00ff */
[----:B------:R-:W-:Y:S02]  /*3bc0*/  LOP3.LUT R10, R197, 0x1c0, RZ, 0xc0, !PT ;  /* 0x000001c0c50a7812 */ /* 0x000fe400078ec0ff */
[----:B-1----:R-:W-:Y:S01]  /*3bd0*/  LOP3.LUT R8, R171, 0x8, RZ, 0xc0, !PT ;  /* 0x00000008ab087812 */ /* 0x002fe200078ec0ff */
        /* <DEDUP_REMOVED lines=13> */
.L_x_3887:
[----:B------:R-:W-:Y:S05]  /*3cb0*/  BSYNC.RECONVERGENT B0 ;  /* 0x0000000000007941 */ /* 0x000fea0003800200 */
.L_x_3886:
[----:B------:R1:W-:Y:S01]  /*3cc0*/  @P1 STS.128 [R247+0xe000], RZ ;  /* 0x00e000fff7001388 */ /* 0x0003e20000000c00 */
[----:B------:R-:W-:Y:S01]  /*3cd0*/  ISETP.GE.AND P2, PT, R0, R4, PT ;  /* 0x000000040000720c */ /* 0x000fe20003f46270 */
[----:B------:R-:W-:Y:S01]  /*3ce0*/  BSSY.RECONVERGENT B0, `(.L_x_3888) ;  /* 0x0000015000007945 */ /* 0x000fe20003800200 */
[----:B------:R-:W-:Y:S02]  /*3cf0*/  LOP3.LUT R224, R224, 0x7c00, RZ, 0xc0, !PT ;  /* 0x00007c00e0e07812 */ /* 0x000fe400078ec0ff */
[----:B------:R-:W-:Y:S02]  /*3d00*/  LOP3.LUT R10, R10, 0x8, R170, 0xf8, !PT ;  /* 0x000000080a0a7812 */ /* 0x000fe400078ef8aa */
[--C-:B------:R-:W-:Y:S02]  /*3d10*/  LOP3.LUT R0, R8, 0x1c0, R197.reuse, 0xf8, !PT ;  /* 0x000001c008007812 */ /* 0x100fe400078ef8c5 */
        /* <DEDUP_REMOVED lines=17> */
.L_x_3889:
[----:B------:R-:W-:Y:S05]  /*3e30*/  BSYNC.RECONVERGENT B0 ;  /* 0x0000000000007941 */ /* 0x000fea0003800200 */
.L_x_3888:
[----:B------:R1:W-:Y:S01]  /*3e40*/  @P0 STS.128 [R247+0xe800], RZ ;  /* 0x00e800fff7000388 */ /* 0x0003e20000000c00 */
[----:B------:R-:W-:Y:S01]  /*3e50*/  IMAD R9, R10, 0x2, R9 ;  /* 0x000000020a097824 */ /* 0x000fe200078e0209 */
[----:B------:R-:W-:Y:S01]  /*3e60*/  LOP3.LUT R11, R11, R0, RZ, 0xfc, !PT ;  /* 0x000000000b0b7212 */ /* 0x000fe200078efcff */
[----:B------:R-:W-:Y:S01]  /*3e70*/  BSSY.RECONVERGENT B0, `(.L_x_3890) ;  /* 0x000000e000007945 */ /* 0x000fe20003800200 */
[----:B------:R-:W-:Y:S02]  /*3e80*/  ISETP.GE.AND P1, PT, R5, R4, PT ;  /* 0x000000040500720c */ /* 0x000fe40003f26270 */
[----:B------:R-:W-:Y:S01]  /*3e90*/  IADD3 R180, PT, PT, R225, R9, RZ ;  /* 0x00000009e1b47210 */ /* 0x000fe20007ffe0ff */
[----:B------:R-:W-:Y:S01]  /*3ea0*/  IMAD R181, R11, 0x2, R225 ;  /* 0x000000020bb57824 */ /* 0x000fe200078e02e1 */
        /* <DEDUP_REMOVED lines=10> */
.L_x_3891:
[----:B------:R-:W-:Y:S05]  /*3f50*/  BSYNC.RECONVERGENT B0 ;  /* 0x0000000000007941 */ /* 0x000fea0003800200 */
.L_x_3890:
[----:B------:R1:W-:Y:S01]  /*3f60*/  @P6 STS.128 [R247+0xf000], RZ ;  /* 0x00f000fff7006388 */ /* 0x0003e20000000c00 */
        /* <DEDUP_REMOVED lines=15> */
.L_x_3893:
[----:B------:R-:W-:Y:S05]  /*4060*/  BSYNC.RECONVERGENT B0 ;  /* 0x0000000000007941 */ /* 0x000fea0003800200 */
.L_x_3892:
        /* <DEDUP_REMOVED lines=16> */
.L_x_3895:
[----:B------:R-:W-:Y:S05]  /*4170*/  BSYNC.RECONVERGENT B0 ;  /* 0x0000000000007941 */ /* 0x000fea0003800200 */
.L_x_3894:
        /* <DEDUP_REMOVED lines=16> */
.L_x_3897:
[----:B------:R-:W-:Y:S05]  /*4280*/  BSYNC.RECONVERGENT B0 ;  /* 0x0000000000007941 */ /* 0x000fea0003800200 */
.L_x_3896:
        /* <DEDUP_REMOVED lines=16> */
.L_x_3899:
[----:B------:R-:W-:Y:S05]  /*4390*/  BSYNC.RECONVERGENT B0 ;  /* 0x0000000000007941 */ /* 0x000fea0003800200 */
.L_x_3898:
        /* <DEDUP_REMOVED lines=16> */
.L_x_3901:
[----:B------:R-:W-:Y:S05]  /*44a0*/  BSYNC.RECONVERGENT B0 ;  /* 0x0000000000007941 */ /* 0x000fea0003800200 */
.L_x_3900:
        /* <DEDUP_REMOVED lines=14> */
.L_x_3903:
[----:B------:R-:W-:Y:S05]  /*4590*/  BSYNC.RECONVERGENT B0 ;  /* 0x0000000000007941 */ /* 0x000fea0003800200 */
.L_x_3902:
[----:B------:R-:W-:Y:S01]  /*45a0*/  LDSM.16.M88.4 R28, [R181] ;  /* 0x00000000b51c783b */ /* 0x000fe20000000200 */
[----:B------:R-:W-:Y:S01]  /*45b0*/  R2P PR, R170, 0x6 ;  /* 0x00000006aa007804 */ /* 0x000fe20000000000 */
[----:B------:R-:W-:Y:S01]  /*45c0*/  IMAD.MOV.U32 R196, RZ, RZ, 0x20 ;  /* 0x00000020ffc47424 */ /* 0x000fe200078e00ff */
[----:B------:R-:W-:Y:S01]  /*45d0*/  ISETP.NE.AND P6, PT, R167, 0x1, PT ;  /* 0x00000001a700780c */ /* 0x000fe20003fc5270 */
[----:B---3--:R-:W3:Y:S01]  /*45e0*/  LDSM.16.M88.4 R20, [R180+0x2000] ;  /* 0x00200000b414783b */ /* 0x008ee20000000200 */
[----:B------:R-:W-:Y:S01]  /*45f0*/  IMAD.MOV.U32 R188, RZ, RZ, 0x40 ;  /* 0x00000040ffbc7424 */ /* 0x000fe200078e00ff */
[----:B------:R-:W-:Y:S01]  /*4600*/  BSSY.RECONVERGENT B1, `(.L_x_3904) ;  /* 0x00001b3000017945 */ /* 0x000fe20003800200 */
[----:B------:R-:W-:Y:S01]  /*4610*/  SEL R196, R196, 0xffffffe0, !P1 ;  /* 0xffffffe0c4c47807 */ /* 0x000fe20004800000 */
[----:B-1----:R-:W1:Y:S01]  /*4620*/  LDSM.16.M88.4 R12, [R180+0x2800] ;  /* 0x00280000b40c783b */ /* 0x002e620000000200 */
[----:B------:R-:W-:Y:S02]  /*4630*/  MOV R244, R2 ;  /* 0x0000000200f47202 */ /* 0x000fe40000000f00 */
[----:B------:R-:W-:Y:S01]  /*4640*/  IADD3 R182, PT, PT, R180, R196, RZ ;  /* 0x000000c4b4b67210 */ /* 0x000fe20007ffe0ff */
[----:B------:R-:W5:Y:S01]  /*4650*/  LDSM.16.M88.4 R4, [R180+0x3000] ;  /* 0x00300000b404783b */ /* 0x000f620000000200 */
[----:B------:R-:W-:Y:S01]  /*4660*/  IMAD.IADD R156, R181, 0x1, R196 ;  /* 0x00000001b59c7824 */ /* 0x000fe200078e02c4 */
[----:B------:R-:W-:-:S02]  /*4670*/  SEL R188, R188, 0xffffffc0, !P2 ;  /* 0xffffffc0bcbc7807 */ /* 0x000fc40005000000 */
[----:B------:R-:W2:Y:S02]  /*4680*/  LDSM.16.M88.4 R124, [R180+0x3800] ;  /* 0x00380000b47c783b */ /* 0x000ea40000000200 */
[----:B------:R-:W-:Y:S01]  /*4690*/  IADD3 R189, PT, PT, R181, R188, RZ ;  /* 0x000000bcb5bd7210 */ /* 0x000fe20007ffe0ff */
[----:B------:R-:W-:Y:S01]  /*46a0*/  IMAD.IADD R188, R180, 0x1, R188 ;  /* 0x00000001b4bc7824 */ /* 0x000fe200078e02bc */
[----:B------:R-:W4:Y:S02]  /*46b0*/  LDSM.16.M88.4 R116, [R180+0x4000] ;  /* 0x00400000b474783b */ /* 0x000f240000000200 */
[C---:B------:R-:W-:Y:S01]  /*46c0*/  IADD3 R192, PT, PT, R196.reuse, R189, RZ ;  /* 0x000000bdc4c07210 */ /* 0x040fe20007ffe0ff */
[----:B------:R-:W-:Y:S01]  /*46d0*/  IMAD.IADD R198, R196, 0x1, R188 ;  /* 0x00000001c4c67824 */ /* 0x000fe200078e02bc */
[----:B------:R-:W4:Y:S04]  /*46e0*/  LDSM.16.M88.4 R108, [R180+0x4800] ;  /* 0x00480000b46c783b */ /* 0x000f280000000200 */
[----:B------:R-:W4:Y:S04]  /*46f0*/  LDSM.16.M88.4 R100, [R180+0x5000] ;  /* 0x00500000b464783b */ /* 0x000f280000000200 */
[----:B------:R-:W4:Y:S04]  /*4700*/  LDSM.16.M88.4 R92, [R180+0x5800] ;  /* 0x00580000b45c783b */ /* 0x000f280000000200 */
[----:B------:R-:W4:Y:S04]  /*4710*/  LDSM.16.M88.4 R84, [R180+0x6000] ;  /* 0x00600000b454783b */ /* 0x000f280000000200 */
[----:B------:R-:W4:Y:S04]  /*4720*/  LDSM.16.M88.4 R76, [R180+0x6800] ;  /* 0x00680000b44c783b */ /* 0x000f280000000200 */
[----:B------:R-:W4:Y:S01]  /*4730*/  LDSM.16.M88.4 R68, [R180+0x7000] ;  /* 0x00700000b444783b */ /* 0x000f220000000200 */
[C---:B---3--:R-:W-:Y:S03]  /*4740*/  HMMA.16816.F32 R24, R28.reuse, R20, RZ ;  /* 0x000000141c18723c */ /* 0x048fe600000018ff */
[----:B------:R-:W3:Y:S04]  /*4750*/  LDSM.16.M88.4 R60, [R180+0x7800] ;  /* 0x00780000b43c783b */ /* 0x000ee80000000200 */
[----:B------:R-:W3:Y:S01]  /*4760*/  LDSM.16.M88.4 R52, [R180+0x8000] ;  /* 0x00800000b434783b */ /* 0x000ee20000000200 */
[C---:B-1----:R-:W-:Y:S03]  /*4770*/  HMMA.16816.F32 R16, R28.reuse, R12, RZ ;  /* 0x0000000c1c10723c */ /* 0x042fe600000018ff */
[----:B------:R-:W1:Y:S04]  /*4780*/  LDSM.16.M88.4 R44, [R180+0x8800] ;  /* 0x00880000b42c783b */ /* 0x000e680000000200 */
[----:B------:R-:W1:Y:S01]  /*4790*/  LDSM.16.M88.4 R36, [R180+0x9000] ;  /* 0x00900000b424783b */ /* 0x000e620000000200 */
[C---:B-----5:R-:W-:Y:S03]  /*47a0*/  HMMA.16816.F32 R8, R28.reuse, R4, RZ ;  /* 0x000000041c08723c */ /* 0x060fe600000018ff */
[----:B------:R-:W5:Y:S04]  /*47b0*/  LDSM.16.M88.4 R132, [R180+0x9800] ;  /* 0x00980000b484783b */ /* 0x000f680000000200 */
[----:B------:R-:W-:Y:S01]  /*47c0*/  LDSM.16.M88.4 R156, [R156] ;  /* 0x000000009c9c783b */ /* 0x000fe20000000200 */
[C---:B--2---:R-:W-:Y:S03]  /*47d0*/  HMMA.16816.F32 R128, R28.reuse, R124, RZ ;  /* 0x0000007c1c80723c */ /* 0x044fe600000018ff */
[----:B------:R-:W2:Y:S04]  /*47e0*/  LDSM.16.M88.4 R144, [R182+0x2000] ;  /* 0x00200000b690783b */ /* 0x000ea80000000200 */
[----:B------:R-:W2:Y:S01]  /*47f0*/  LDSM.16.M88.4 R140, [R182+0x3800] ;  /* 0x00380000b68c783b */ /* 0x000ea20000000200 */
[C---:B----4-:R-:W-:Y:S03]  /*4800*/  HMMA.16816.F32 R120, R28.reuse, R116, RZ ;  /* 0x000000741c78723c */ /* 0x050fe600000018ff */
[----:B------:R-:W4:Y:S04]  /*4810*/  LDSM.16.M88.4 R136, [R182+0x5800] ;  /* 0x00580000b688783b */ /* 0x000f280000000200 */
[----:B------:R-:W-:Y:S01]  /*4820*/  LDSM.16.M88.4 R176, [R182+0x2800] ;  /* 0x00280000b6b0783b */ /* 0x000fe20000000200 */
[C---:B------:R-:W-:Y:S03]  /*4830*/  HMMA.16816.F32 R112, R28.reuse, R108, RZ ;  /* 0x0000006c1c70723c */ /* 0x040fe600000018ff */
[----:B------:R-:W-:Y:S04]  /*4840*/  LDSM.16.M88.4 R172, [R182+0x3000] ;  /* 0x00300000b6ac783b */ /* 0x000fe80000000200 */
[----:B------:R-:W-:Y:S01]  /*4850*/  LDSM.16.M88.4 R160, [R182+0x4000] ;  /* 0x00400000b6a0783b */ /* 0x000fe20000000200 */
[C---:B------:R-:W-:Y:S03]  /*4860*/  HMMA.16816.F32 R104, R28.reuse, R100, RZ ;  /* 0x000000641c68723c */ /* 0x040fe600000018ff */
[----:B------:R-:W-:Y:S04]  /*4870*/  LDSM.16.M88.4 R152, [R182+0x4800] ;  /* 0x00480000b698783b */ /* 0x000fe80000000200 */
[----:B------:R-:W-:Y:S01]  /*4880*/  LDSM.16.M88.4 R148, [R182+0x5000] ;  /* 0x00500000b694783b */ /* 0x000fe20000000200 */
[C---:B------:R-:W-:Y:S03]  /*4890*/  HMMA.16816.F32 R96, R28.reuse, R92, RZ ;  /* 0x0000005c1c60723c */ /* 0x040fe600000018ff */
[----:B------:R-:W-:Y:S04]  /*48a0*/  LDSM.16.M88.4 R184, [R188+0x5000] ;  /* 0x00500000bcb8783b */ /* 0x000fe80000000200 */
[----:B------:R-:W-:Y:S01]  /*48b0*/  LDSM.16.M88.4 R192, [R192] ;  /* 0x00000000c0c0783b */ /* 0x000fe20000000200 */
[C---:B------:R-:W-:Y:S03]  /*48c0*/  HMMA.16816.F32 R88, R28.reuse, R84, RZ ;  /* 0x000000541c58723c */ /* 0x040fe600000018ff */
[----:B------:R-:W0:Y:S05]  /*48d0*/  LDGDEPBAR ;  /* 0x00000000000079af */ /* 0x000e2a0000000000 */
[C---:B------:R-:W-:Y:S08]  /*48e0*/  HMMA.16816.F32 R80, R28.reuse, R76, RZ ;  /* 0x0000004c1c50723c */ /* 0x040ff000000018ff */
[C---:B------:R-:W-:Y:S08]  /*48f0*/  HMMA.16816.F32 R72, R28.reuse, R68, RZ ;  /* 0x000000441c48723c */ /* 0x040ff000000018ff */
[C---:B---3--:R-:W-:Y:S08]  /*4900*/  HMMA.16816.F32 R64, R28.reuse, R60, RZ ;  /* 0x0000003c1c40723c */ /* 0x048ff000000018ff */
        /* <DEDUP_REMOVED lines=18> */
[C---:B-----5:R-:W-:Y:S08]  /*4a30*/  HMMA.16816.F32 R32, R28.reuse, R132, RZ ;  /* 0x000000841c20723c */ /* 0x060ff000000018ff */
[----:B------:R-:W-:Y:S01]  /*4a40*/  HMMA.16816.F32 R28, R28, R134, RZ ;  /* 0x000000861c1c723c */ /* 0x000fe200000018ff */
[----:B------:R-:W1:Y:S07]  /*4a50*/  LDSM.16.M88.4 R132, [R182+0x6000] ;  /* 0x00600000b684783b */ /* 0x000e6e0000000200 */
[C---:B--2---:R-:W-:Y:S08]  /*4a60*/  HMMA.16816.F32 R24, R156.reuse, R144, R24 ;  /* 0x000000909c18723c */ /* 0x044ff00000001818 */
[C---:B------:R-:W-:Y:S01]  /*4a70*/  HMMA.16816.F32 R20, R156.reuse, R146, R20 ;  /* 0x000000929c14723c */ /* 0x040fe20000001814 */
[----:B------:R-:W2:Y:S07]  /*4a80*/  LDSM.16.M88.4 R144, [R182+0x6800] ;  /* 0x00680000b690783b */ /* 0x000eae0000000200 */
[C---:B------:R-:W-:Y:S08]  /*4a90*/  HMMA.16816.F32 R128, R156.reuse, R140, R128 ;  /* 0x0000008c9c80723c */ /* 0x040ff00000001880 */
        /* <DEDUP_REMOVED lines=8> */
[C---:B--2---:R-:W-:Y:S08]  /*4b20*/  HMMA.16816.F32 R80, R156.reuse, R144, R80 ;  /* 0x000000909c50723c */ /* 0x044ff00000001850 */
[C---:B------:R-:W-:Y:S01]  /*4b30*/  HMMA.16816.F32 R76, R156.reuse, R146, R76 ;  /* 0x000000929c4c723c */ /* 0x040fe2000000184c */
[----:B------:R-:W-:Y:S07]  /*4b40*/  LDSM.16.M88.4 R144, [R189] ;  /* 0x00000000bd90783b */ /* 0x000fee0000000200 */
[C---:B---3--:R-:W-:Y:S08]  /*4b50*/  HMMA.16816.F32 R72, R156.reuse, R140, R72 ;  /* 0x0000008c9c48723c */ /* 0x048ff00000001848 */
[C---:B------:R-:W-:Y:S01]  /*4b60*/  HMMA.16816.F32 R68, R156.reuse, R142, R68 ;  /* 0x0000008e9c44723c */ /* 0x040fe20000001844 */
[----:B------:R-:W2:Y:S07]  /*4b70*/  LDSM.16.M88.4 R140, [R188+0x2800] ;  /* 0x00280000bc8c783b */ /* 0x000eae0000000200 */
[C---:B----4-:R-:W-:Y:S08]  /*4b80*/  HMMA.16816.F32 R64, R156.reuse, R136, R64 ;  /* 0x000000889c40723c */ /* 0x050ff00000001840 */
        /* <DEDUP_REMOVED lines=13> */
[----:B------:R-:W5:Y:S04]  /*4c60*/  LDSM.16.M88.4 R160, [R182+0x9800] ;  /* 0x00980000b6a0783b */ /* 0x000f680000000200 */
[----:B------:R-:W-:Y:S03]  /*4c70*/  LDSM.16.M88.4 R180, [R188+0x5800] ;  /* 0x00580000bcb4783b */ /* 0x000fe60000000200 */
[C---:B------:R-:W-:Y:S08]  /*4c80*/  HMMA.16816.F32 R112, R156.reuse, R152, R112 ;  /* 0x000000989c70723c */ /* 0x040ff00000001870 */
[C---:B------:R-:W-:Y:S01]  /*4c90*/  HMMA.16816.F32 R108, R156.reuse, R154, R108 ;  /* 0x0000009a9c6c723c */ /* 0x040fe2000000186c */
[----:B------:R-:W5:Y:S07]  /*4ca0*/  LDSM.16.M88.4 R152, [R188+0x2000] ;  /* 0x00200000bc98783b */ /* 0x000f6e0000000200 */
[C---:B------:R-:W-:Y:S08]  /*4cb0*/  HMMA.16816.F32 R104, R156.reuse, R148, R104 ;  /* 0x000000949c68723c */ /* 0x040ff00000001868 */
[----:B------:R-:W-:Y:S01]  /*4cc0*/  HMMA.16816.F32 R100, R156, R150, R100 ;  /* 0x000000969c64723c */ /* 0x000fe20000001864 */
[----:B------:R-:W5:Y:S07]  /*4cd0*/  LDSM.16.M88.4 R148, [R188+0x4000] ;  /* 0x00400000bc94783b */ /* 0x000f6e0000000200 */
        /* <DEDUP_REMOVED lines=25> */
[----:B------:R-:W-:Y:S03]  /*4e70*/  LDSM.16.M88.4 R188, [R198+0x3800] ;  /* 0x00380000c6bc783b */ /* 0x000fe60000000200 */
        /* <DEDUP_REMOVED lines=43> */
[----:B------:R-:W-:-:S06]  /*5130*/  DEPBAR.LE SB0, 0x0 ;  /* 0x000080000000791a */ /* 0x000fcc0000000000 */
        /* <DEDUP_REMOVED lines=41> */
.L_x_3907:
        /* <DEDUP_REMOVED lines=28> */
[----:B------:R-:W-:Y:S02]  /*5590*/  @!P3 IADD3 R132, PT, PT, R132, -R134, RZ ;  /* 0x800000868484b210 */ /* 0x000fe40007ffe0ff */
[----:B------:R-:W-:Y:S02]  /*55a0*/  LOP3.LUT R2, R244, R138, RZ, 0x3c, !PT ;  /* 0x0000008af4027212 */ /* 0x000fe400078e3cff */
[----:B------:R-:W-:-:S02]  /*55b0*/  ISETP.GE.U32.AND P5, PT, R132, R134, PT ;  /* 0x000000868400720c */ /* 0x000fc40003fa6070 */
[----:B------:R-:W-:Y:S02]  /*55c0*/  ISETP.GE.AND P3, PT, R2, RZ, PT ;  /* 0x000000ff0200720c */ /* 0x000fe40003f66270 */
[----:B------:R-:W-:-:S03]  /*55d0*/  LOP3.LUT R2, RZ, R138, RZ, 0x33, !PT ;  /* 0x0000008aff027212 */ /* 0x000fc600078e33ff */
        /* <DEDUP_REMOVED lines=29> */
.L_x_3908:
[----:B------:R-:W-:Y:S05]  /*57b0*/  BSYNC.RECONVERGENT B0 ;  /* 0x0000000000007941 */ /* 0x000fea0003800200 */
.L_x_3906:
        /* <DEDUP_REMOVED lines=12> */
[----:B------:R-:W-:Y:S01]  /*5880*/  @!P0 IMAD.MOV.U32 R138, RZ, RZ, R136 ;  /* 0x000000ffff8a8224 */ /* 0x000fe200078e0088 */
[----:B------:R-:W-:Y:S01]  /*5890*/  @!P0 IADD3.X R133, PT, PT, R137, R2, RZ, P3, !PT ;  /* 0x0000000289858210 */ /* 0x000fe20001ffe4ff */
[----:B------:R-:W-:Y:S01]  /*58a0*/  @!PT LDS RZ, [RZ] ;  /* 0x00000000fffff984 */ /* 0x000fe20000000800 */
[----:B------:R-:W-:Y:S01]  /*58b0*/  @!PT LDS RZ, [RZ] ;  /* 0x00000000fffff984 */ /* 0x000fe20000000800 */
[----:B------:R-:W-:Y:S01]  /*58c0*/  @!PT LDS RZ, [RZ] ;  /* 0x00000000fffff984 */ /* 0x000fe20000000800 */
[----:B------:R1:W-:Y:S01]  /*58d0*/  @!P1 LDGSTS.E.BYPASS.LTC128B.128 [R247+0x2000], desc[UR4][R134.64] ;  /* 0x0200000086f79fae */ /* 0x0003e2000b981a04 */
[-C--:B------:R-:W-:Y:S01]  /*58e0*/  @!P0 MOV R139, R137.reuse ;  /* 0x00000089008b8202 */ /* 0x080fe20000000f00 */
[C---:B------:R-:W-:Y:S01]  /*58f0*/  @!P0 IMAD R142, R231.reuse, 0x120, RZ ;  /* 0x00000120e78e8824 */ /* 0x040fe200078e02ff */
[-C--:B------:R-:W-:Y:S01]  /*5900*/  @!P0 MOV R141, R137.reuse ;  /* 0x00000089008d8202 */ /* 0x080fe20000000f00 */
[----:B------:R2:W-:Y:S01]  /*5910*/  @P1 STS.128 [R247+0x2000], RZ ;  /* 0x002000fff7001388 */ /* 0x0005e20000000c00 */
[C---:B------:R-:W-:Y:S01]  /*5920*/  @!P0 IMAD R150, R231.reuse, 0x60, RZ ;  /* 0x00000060e7968824 */ /* 0x040fe200078e02ff */
[C---:B------:R-:W-:Y:S01]  /*5930*/  @!P0 LEA R154, P3, R230.reuse, R136, 0x6 ;  /* 0x00000088e69a8211 */ /* 0x040fe200078630ff */
[----:B------:R-:W-:Y:S01]  /*5940*/  @!P0 IMAD R146, R231, 0xc0, RZ ;  /* 0x000000c0e7928824 */ /* 0x000fe200078e02ff */
[----:B------:R2:W-:Y:S01]  /*5950*/  @P0 STS.128 [R247+0x2800], RZ ;  /* 0x002800fff7000388 */ /* 0x0005e20000000c00 */
[C---:B------:R-:W-:Y:S01]  /*5960*/  @!P0 IMAD.WIDE.U32 R152, R230.reuse, 0x60, R152 ;  /* 0x00000060e6988825 */ /* 0x040fe200078e0098 */
[----:B------:R-:W-:-:S02]  /*5970*/  @!P0 LEA.HI.X R155, R230, R137, R231, 0x6, P3 ;  /* 0x00000089e69b8211 */ /* 0x000fc400018f34e7 */
[----:B------:R-:W-:Y:S01]  /*5980*/  @!PT LDS RZ, [RZ] ;  /* 0x00000000fffff984 */ /* 0x000fe20000000800 */
[----:B------:R-:W-:Y:S01]  /*5990*/  @!PT LDS RZ, [RZ] ;  /* 0x00000000fffff984 */ /* 0x000fe20000000800 */
[----:B------:R-:W-:Y:S01]  /*59a0*/  @!PT LDS RZ, [RZ] ;  /* 0x00000000fffff984 */ /* 0x000fe20000000800 */
[----:B------:R-:W-:Y:S01]  /*59b0*/  @!P0 LDGSTS.E.BYPASS.LTC128B.128 [R247+0x2800], desc[UR4][R136.64] ;  /* 0x0280000088f78fae */ /* 0x000fe2000b981a04 */
[----:B------:R-:W-:-:S03]  /*59c0*/  @!P0 IMAD.WIDE.U32 R138, R230, 0xc0, R138 ;  /* 0x000000c0e68a8825 */ /* 0x000fc600078e008a */
[----:B------:R2:W-:Y:S01]  /*59d0*/  @P0 STS.128 [R247+0x3000], RZ ;  /* 0x003000fff7000388 */ /* 0x0005e20000000c00 */
[----:B------:R-:W-:Y:S02]  /*59e0*/  @!P0 IMAD.MOV.U32 R140, RZ, RZ, R136 ;  /* 0x000000ffff8c8224 */ /* 0x000fe400078e0088 */
[----:B------:R-:W-:Y:S01]  /*59f0*/  @!P0 IMAD.IADD R151, R150, 0x1, R153 ;  /* 0x0000000196978824 */ /* 0x000fe200078e0299 */
[----:B------:R-:W-:Y:S01]  /*5a00*/  @!PT LDS RZ, [RZ] ;  /* 0x00000000fffff984 */ /* 0x000fe20000000800 */
[----:B------:R-:W-:Y:S01]  /*5a10*/  @!PT LDS RZ, [RZ] ;  /* 0x00000000fffff984 */ /* 0x000fe20000000800 */
[----:B------:R-:W-:Y:S01]  /*5a20*/  @!PT LDS RZ, [RZ] ;  /* 0x00000000fffff984 */ /* 0x000fe20000000800 */
[----:B------:R3:W-:Y:S01]  /*5a30*/  @!P0 LDGSTS.E.BYPASS.LTC128B.128 [R247+0x3000], desc[UR4][R132.64] ;  /* 0x0300000084f78fae */ /* 0x0007e2000b981a04 */
[----:B------:R-:W-:Y:S01]  /*5a40*/  @!P0 IMAD.IADD R147, R146, 0x1, R139 ;  /* 0x0000000192938824 */ /* 0x000fe200078e028b */
[----:B------:R-:W-:Y:S01]  /*5a50*/  @!P0 MOV R146, R138 ;  /* 0x0000008a00928202 */ /* 0x000fe20000000f00 */
[----:B------:R-:W-:Y:S01]  /*5a60*/  @!P0 IMAD.MOV.U32 R150, RZ, RZ, R152 ;  /* 0x000000ffff968224 */ /* 0x000fe200078e0098 */
[----:B------:R-:W-:Y:S01]  /*5a70*/  @!P0 MOV R138, R136 ;  /* 0x00000088008a8202 */ /* 0x000fe20000000f00 */
[----:B------:R-:W-:Y:S01]  /*5a80*/  @!P0 IMAD.WIDE.U32 R152, R230, 0x180, R136 ;  /* 0x00000180e6988825 */ /* 0x000fe200078e0088 */
[-C--:B------:R-:W-:Y:S01]  /*5a90*/  @!P0 MOV R139, R137.reuse ;  /* 0x00000089008b8202 */ /* 0x080fe20000000f00 */
[----:B------:R2:W-:Y:S01]  /*5aa0*/  @P0 STS.128 [R247+0x3800], RZ ;  /* 0x003800fff7000388 */ /* 0x0005e20000000c00 */
[----:B-1----:R-:W-:Y:S01]  /*5ab0*/  @!P0 MOV R135, R137 ;  /* 0x0000008900878202 */ /* 0x002fe20000000f00 */
[----:B------:R-:W-:-:S02]  /*5ac0*/  @!P0 IMAD R148, R231, 0xa0, RZ ;  /* 0x000000a0e7948824 */ /* 0x000fc400078e02ff */
[----:B------:R-:W-:Y:S01]  /*5ad0*/  @!P0 IMAD.WIDE.U32 R140, R230, 0xa0, R140 ;  /* 0x000000a0e68c8825 */ /* 0x000fe200078e008c */
[----:B------:R-:W-:Y:S01]  /*5ae0*/  @!PT LDS RZ, [RZ] ;  /* 0x00000000fffff984 */ /* 0x000fe20000000800 */
[----:B------:R-:W-:Y:S01]  /*5af0*/  @!PT LDS RZ, [RZ] ;  /* 0x00000000fffff984 */ /* 0x000fe20000000800 */
[----:B------:R-:W-:Y:S01]  /*5b00*/  @!PT LDS RZ, [RZ] ;  /* 0x00000000fffff984 */ /* 0x000fe20000000800 */
[----:B------:R-:W-:Y:S03]  /*5b10*/  @!P0 LDGSTS.E.BYPASS.LTC128B.128 [R247+0x3800], desc[UR4][R154.64] ;  /* 0x038000009af78fae */ /* 0x000fe6000b981a04 */
[----:B------:R-:W-:Y:S01]  /*5b20*/  @!P0 IMAD.MOV.U32 R134, RZ, RZ, R136 ;  /* 0x000000ffff868224 */ /* 0x000fe200078e0088 */
[----:B------:R-:W-:Y:S01]  /*5b30*/  @!P0 IADD3 R149, PT, PT, R148, R141, RZ ;  /* 0x0000008d94958210 */ /* 0x000fe20007ffe0ff */
[----:B------:R-:W-:Y:S01]  /*5b40*/  @!P0 IMAD.WIDE.U32 R138, R230, 0x160, R138 ;  /* 0x00000160e68a8825 */ /* 0x000fe200078e008a */
[----:B------:R-:W-:Y:S01]  /*5b50*/  @!P0 MOV R148, R140 ;  /* 0x0000008c00948202 */ /* 0x000fe20000000f00 */
[----:B------:R2:W-:Y:S01]  /*5b60*/  @P0 STS.128 [R247+0x4000], RZ ;  /* 0x004000fff7000388 */ /* 0x0005e20000000c00 */
[----:B------:R-:W-:Y:S01]  /*5b70*/  @!P0 MOV R140, R136 ;  /* 0x00000088008c8202 */ /* 0x000fe20000000f00 */
[----:B------:R-:W-:-:S02]  /*5b80*/  @!P0 IMAD R144, R231, 0xe0, RZ ;  /* 0x000000e0e7908824 */ /* 0x000fc400078e02ff */
[----:B------:R-:W-:Y:S01]  /*5b90*/  @!P0 IMAD.WIDE.U32 R134, R230, 0xe0, R134 ;  /* 0x000000e0e6868825 */ /* 0x000fe200078e0086 */
[----:B------:R-:W-:Y:S01]  /*5ba0*/  @!PT LDS RZ, [RZ] ;  /* 0x00000000fffff984 */ /* 0x000fe20000000800 */
[----:B------:R-:W-:Y:S01]  /*5bb0*/  @!PT LDS RZ, [RZ] ;  /* 0x00000000fffff984 */ /* 0x000fe20000000800 */
[----:B------:R-:W-:Y:S01]  /*5bc0*/  @!PT LDS RZ, [RZ] ;  /* 0x00000000fffff984 */ /* 0x000fe20000000800 */
[----:B------:R1:W-:Y:S01]  /*5bd0*/  @!P0 LDGSTS.E.BYPASS.LTC128B.128 [R247+0x4000], desc[UR4][R150.64] ;  /* 0x0400000096f78fae */ /* 0x0003e2000b981a04 */
[----:B---3--:R-:W-:Y:S02]  /*5be0*/  @!P0 MOV R133, R137 ;  /* 0x0000008900858202 */ /* 0x008fe40000000f00 */
[----:B------:R-:W-:Y:S01]  /*5bf0*/  @!P0 IMAD.MOV.U32 R132, RZ, RZ, R136 ;  /* 0x000000ffff848224 */ /* 0x000fe200078e0088 */
[----:B------:R-:W-:Y:S01]  /*5c00*/  @!P0 IADD3 R145, PT, PT, R144, R135, RZ ;  /* 0x0000008790918210 */ /* 0x000fe20007ffe0ff */
[----:B------:R-:W-:Y:S01]  /*5c10*/  @!P0 IMAD.MOV.U32 R141, RZ, RZ, R137 ;  /* 0x000000ffff8d8224 */ /* 0x000fe200078e0089 */
[----:B------:R2:W-:Y:S01]  /*5c20*/  @P0 STS.128 [R247+0x4800], RZ ;  /* 0x004800fff7000388 */ /* 0x0005e20000000c00 */
[----:B------:R-:W-:Y:S01]  /*5c30*/  @!P0 IMAD.WIDE.U32 R132, R230, 0x120, R132 ;  /* 0x00000120e6848825 */ /* 0x000fe200078e0084 */
[----:B------:R-:W-:-:S03]  /*5c40*/  @!P0 MOV R135, R137 ;  /* 0x0000008900878202 */ /* 0x000fc60000000f00 */
[----:B------:R-:W-:Y:S01]  /*5c50*/  @!P0 IMAD.MOV.U32 R144, RZ, RZ, R134 ;  /* 0x000000ffff908224 */ /* 0x000fe200078e0086 */
[----:B------:R-:W-:Y:S01]  /*5c60*/  @!P0 IADD3 R143, PT, PT, R142, R133, RZ ;  /* 0x000000858e8f8210 */ /* 0x000fe20007ffe0ff */
[C---:B------:R-:W-:Y:S01]  /*5c70*/  @!P0 IMAD R133, R231.reuse, 0x160, RZ ;  /* 0x00000160e7858824 */ /* 0x040fe200078e02ff */
[----:B------:R-:W-:Y:S01]  /*5c80*/  @!P0 MOV R142, R132 ;  /* 0x00000084008e8202 */ /* 0x000fe20000000f00 */
[----:B------:R-:W-:Y:S02]  /*5c90*/  @!P0 IMAD R132, R231, 0x180, RZ ;  /* 0x00000180e7848824 */ /* 0x000fe400078e02ff */
[----:B------:R-:W-:Y:S02]  /*5ca0*/  @!P0 IMAD.IADD R139, R133, 0x1, R139 ;  /* 0x00000001858b8824 */ /* 0x000fe400078e028b */
[----:B------:R-:W-:Y:S01]  /*5cb0*/  @!P0 IMAD R134, R231, 0x140, RZ ;  /* 0x00000140e7868824 */ /* 0x000fe200078e02ff */
[----:B------:R-:W-:Y:S01]  /*5cc0*/  @!P0 IADD3 R153, PT, PT, R132, R153, RZ ;  /* 0x0000009984998210 */ /* 0x000fe20007ffe0ff */
[C---:B------:R-:W-:Y:S01]  /*5cd0*/  @!P0 IMAD.WIDE.U32 R140, R230.reuse, 0x140, R140 ;  /* 0x00000140e68c8825 */ /* 0x040fe200078e008c */
[----:B------:R-:W-:-:S03]  /*5ce0*/  @!P0 LEA R132, P1, R230, R136, 0x7 ;  /* 0x00000088e6848211 */ /* 0x000fc600078238ff */
[----:B------:R-:W-:Y:S01]  /*5cf0*/  @!P0 IMAD.IADD R141, R134, 0x1, R141 ;  /* 0x00000001868d8824 */ /* 0x000fe200078e028d */
[CCC-:B------:R-:W-:Y:S01]  /*5d00*/  @!P0 LEA.HI.X R133, R230.reuse, R137.reuse, R231.reuse, 0x7, P1 ;  /* 0x00000089e6858211 */ /* 0x1c0fe200008f3ce7 */
[----:B------:R-:W-:Y:S01]  /*5d10*/  @!P0 IMAD R2, R231, 0x1a0, RZ ;  /* 0x000001a0e7028824 */ /* 0x000fe200078e02ff */
[CC--:B-1----:R-:W-:Y:S02]  /*5d20*/  @!P0 LEA R150, P1, R230.reuse, R136.reuse, 0x8 ;  /* 0x00000088e6968211 */ /* 0x0c2fe400078240ff */
[----:B------:R-:W-:Y:S01]  /*5d30*/  @!P0 MOV R134, R136 ;  /* 0x0000008800868202 */ /* 0x000fe20000000f00 */
[----:B------:R-:W-:Y:S01]  /*5d40*/  @!PT LDS RZ, [RZ] ;  /* 0x00000000fffff984 */ /* 0x000fe20000000800 */
[----:B------:R-:W-:Y:S01]  /*5d50*/  @!PT LDS RZ, [RZ] ;  /* 0x00000000fffff984 */ /* 0x000fe20000000800 */
[----:B------:R-:W-:Y:S01]  /*5d60*/  @!PT LDS RZ, [RZ] ;  /* 0x00000000fffff984 */ /* 0x000fe20000000800 */
[----:B------:R2:W-:Y:S01]  /*5d70*/  @!P0 LDGSTS.E.BYPASS.LTC128B.128 [R247+0x4800], desc[UR4][R132.64] ;  /* 0x0480000084f78fae */ /* 0x0005e2000b981a04 */
[----:B------:R-:W-:-:S03]  /*5d80*/  @!P0 LEA.HI.X R151, R230, R137, R231, 0x8, P1 ;  /* 0x00000089e6978211 */ /* 0x000fc600008f44e7 */
[----:B------:R2:W-:Y:S01]  /*5d90*/  @P0 STS.128 [R247+0x5000], RZ ;  /* 0x005000fff7000388 */ /* 0x0005e20000000c00 */
[----:B------:R-:W-:-:S03]  /*5da0*/  @!P0 IMAD.WIDE.U32 R134, R230, 0x1a0, R134 ;  /* 0x000001a0e6868825 */ /* 0x000fc600078e0086 */
        /* <DEDUP_REMOVED lines=54> */
.L_x_3910:
[----:B------:R-:W-:Y:S05]  /*6110*/  BSYNC.RECONVERGENT B0 ;  /* 0x0000000000007941 */ /* 0x000fea0003800200 */
.L_x_3909:
[----:B------:R-:W0:Y:S02]  /*6120*/  LDGDEPBAR ;  /* 0x00000000000079af */ /* 0x000e240000000000 */
.L_x_3905:
[----:B------:R-:W-:Y:S05]  /*6130*/  BSYNC.RECONVERGENT B1 ;  /* 0x0000000000017941 */ /* 0x000fea0003800200 */
.L_x_3904:
[----:B------:R-:W-:Y:S01]  /*6140*/  SHF.R.U32.HI R172, RZ, 0x2, R170 ;  /* 0x00000002ffac7819 */ /* 0x000fe200000116aa */
[----:B------:R-:W-:-:S03]  /*6150*/  IMAD.SHL.U32 R173, R170, 0x2, RZ ;  /* 0x00000002aaad7824 */ /* 0x000fc600078e00ff */
[----:B------:R-:W-:Y:S02]  /*6160*/  LOP3.LUT R172, R172, 0x7, RZ, 0xc0, !PT ;  /* 0x00000007acac7812 */ /* 0x000fe400078ec0ff */
[----:B------:R-:W-:Y:S02]  /*6170*/  LOP3.LUT R173, R173, 0x6, RZ, 0xc0, !PT ;  /* 0x00000006adad7812 */ /* 0x000fe400078ec0ff */
[----:B------:R-:W-:-:S03]  /*6180*/  LOP3.LUT R2, R172, 0x1f0, R171, 0xf8, !PT ;  /* 0x000001f0ac027812 */ /* 0x000fc600078ef8ab */
[----:B------:R-:W-:Y:S02]  /*6190*/  IMAD.IADD R209, R244, 0x1, R173 ;  /* 0x00000001f4d17824 */ /* 0x000fe400078e02ad */
[----:B------:R-:W-:Y:S02]  /*61a0*/  IMAD R2, R241, 0x40, R2 ;  /* 0x00000040f1027824 */ /* 0x000fe400078e0202 */
[C---:B------:R-:W-:Y:S02]  /*61b0*/  VIADD R176, R209.reuse, 0x51 ;  /* 0x00000051d1b07836 */ /* 0x040fe40000000000 */
[C---:B--2---:R-:W-:Y:S01]  /*61c0*/  VIADD R135, R209.reuse, 0x30 ;  /* 0x00000030d1877836 */ /* 0x044fe20000000000 */
[----:B------:R-:W-:Y:S01]  /*61d0*/  IADD3 R2, PT, PT, R166, R2, -R168 ;  /* 0x00000002a6027210 */ /* 0x000fe20007ffe8a8 */
[C---:B------:R-:W-:Y:S02]  /*61e0*/  VIADD R163, R209.reuse, 0x59 ;  /* 0x00000059d1a37836 */ /* 0x040fe40000000000 */
[----:B------:R-:W-:-:S02]  /*61f0*/  VIADD R142, R209, 0x89 ;  /* 0x00000089d18e7836 */ /* 0x000fc40000000000 */
[C---:B------:R-:W-:Y:S02]  /*6200*/  IMAD.IADD R180, R2.reuse, 0x1, -R176 ;  /* 0x0000000102b47824 */ /* 0x040fe400078e0ab0 */
[C---:B------:R-:W-:Y:S02]  /*6210*/  IMAD.IADD R138, R2.reuse, 0x1, -R135 ;  /* 0x00000001028a7824 */ /* 0x040fe400078e0a87 */
[C---:B------:R-:W-:Y:S01]  /*6220*/  VIADD R178, R209.reuse, 0x61 ;  /* 0x00000061d1b27836 */ /* 0x040fe20000000000 */
[----:B------:R-:W-:Y:S01]  /*6230*/  IABS R180, R180 ;  /* 0x000000b400b47213 */ /* 0x000fe20000000000 */
[----:B------:R-:W-:Y:S01]  /*6240*/  VIADD R210, R209, 0x28 ;  /* 0x00000028d1d27836 */ /* 0x000fe20000000000 */
[----:B------:R-:W-:Y:S01]  /*6250*/  IABS R138, R138 ;  /* 0x0000008a008a7213 */ /* 0x000fe20000000000 */
[C---:B------:R-:W-:Y:S01]  /*6260*/  IMAD.IADD R185, R2.reuse, 0x1, -R163 ;  /* 0x0000000102b97824 */ /* 0x040fe200078e0aa3 */
[----:B------:R-:W-:Y:S01]  /*6270*/  I2FP.F32.S32 R180, R180 ;  /* 0x000000b400b47245 */ /* 0x000fe20000201400 */
[C---:B------:R-:W-:Y:S01]  /*6280*/  IMAD.IADD R190, R2.reuse, 0x1, -R142 ;  /* 0x0000000102be7824 */ /* 0x040fe200078e0a8e */
[----:B------:R-:W-:Y:S01]  /*6290*/  I2FP.F32.S32 R138, R138 ;  /* 0x0000008a008a7245 */ /* 0x000fe20000201400 */
[C---:B------:R-:W-:Y:S01]  /*62a0*/  IMAD.IADD R184, R2.reuse, 0x1, -R178 ;  /* 0x0000000102b87824 */ /* 0x040fe200078e0ab2 */
[----:B------:R-:W-:Y:S01]  /*62b0*/  IABS R185, R185 ;  /* 0x000000b900b97213 */ /* 0x000fe20000000000 */
[----:B------:R-:W-:Y:S01]  /*62c0*/  FFMA.FTZ R180, -R3, R180, R113 ;  /* 0x000000b403b47223 */ /* 0x000fe20000010171 */
[----:B------:R-:W-:Y:S01]  /*62d0*/  VIADD R113, R209, 0x98 ;  /* 0x00000098d1717836 */ /* 0x000fe20000000000 */
[----:B------:R-:W-:Y:S01]  /*62e0*/  IABS R190, R190 ;  /* 0x000000be00be7213 */ /* 0x000fe20000000000 */
[----:B------:R-:W-:-:S02]  /*62f0*/  IMAD.IADD R208, R2, 0x1, -R210 ;  /* 0x0000000102d07824 */ /* 0x000fc400078e0ad2 */
[----:B------:R-:W-:Y:S01]  /*6300*/  FFMA.FTZ R138, -R3, R138, R128 ;  /* 0x0000008a038a7223 */ /* 0x000fe20000010180 */
[C---:B------:R-:W-:Y:S01]  /*6310*/  IMAD.IADD R160, R2.reuse, 0x1, -R113 ;  /* 0x0000000102a07824 */ /* 0x040fe200078e0a71 */
[----:B------:R-:W-:Y:S01]  /*6320*/  IABS R184, R184 ;  /* 0x000000b800b87213 */ /* 0x000fe20000000000 */
[C---:B------:R-:W-:Y:S01]  /*6330*/  VIADD R216, R209.reuse, 0x9 ;  /* 0x00000009d1d87836 */ /* 0x040fe20000000000 */
[----:B------:R-:W-:Y:S01]  /*6340*/  IABS R208, R208 ;  /* 0x000000d000d07213 */ /* 0x000fe20000000000 */
[C---:B------:R-:W-:Y:S01]  /*6350*/  VIADD R128, R209.reuse, 0x39 ;  /* 0x00000039d1807836 */ /* 0x040fe20000000000 */
[----:B------:R-:W-:Y:S01]  /*6360*/  IABS R160, R160 ;  /* 0x000000a000a07213 */ /* 0x000fe20000000000 */
[C---:B------:R-:W-:Y:S01]  /*6370*/  IMAD.IADD R213, R2.reuse, 0x1, -R216 ;  /* 0x0000000102d57824 */ /* 0x040fe200078e0ad8 */
[----:B------:R-:W-:Y:S01]  /*6380*/  I2FP.F32.S32 R185, R185 ;  /* 0x000000b900b97245 */ /* 0x000fe20000201400 */
[C---:B------:R-:W-:Y:S01]  /*6390*/  VIADD R157, R209.reuse, 0x69 ;  /* 0x00000069d19d7836 */ /* 0x040fe20000000000 */
[----:B------:R-:W-:Y:S01]  /*63a0*/  I2FP.F32.S32 R160, R160 ;  /* 0x000000a000a07245 */ /* 0x000fe20000201400 */
[----:B------:R-:W-:Y:S01]  /*63b0*/  VIADD R144, R209, 0x48 ;  /* 0x00000048d1907836 */ /* 0x000fe20000000000 */
[----:B------:R-:W-:Y:S01]  /*63c0*/  I2FP.F32.S32 R190, R190 ;  /* 0x000000be00be7245 */ /* 0x000fe20000201400 */
[C---:B------:R-:W-:Y:S01]  /*63d0*/  IMAD.IADD R134, R2.reuse, 0x1, -R128 ;  /* 0x0000000102867824 */ /* 0x040fe200078e0a80 */
[----:B------:R-:W-:Y:S01]  /*63e0*/  I2FP.F32.S32 R184, R184 ;  /* 0x000000b800b87245 */ /* 0x000fe20000201400 */
[----:B------:R-:W-:Y:S01]  /*63f0*/  FFMA.FTZ R160, -R3, R160, R76 ;  /* 0x000000a003a07223 */ /* 0x000fe2000001014c */
[----:B------:R-:W-:Y:S01]  /*6400*/  VIADD R76, R209, 0xd1 ;  /* 0x000000d1d14c7836 */ /* 0x000fe20000000000 */
[----:B------:R-:W-:Y:S01]  /*6410*/  I2FP.F32.S32 R208, R208 ;  /* 0x000000d000d07245 */ /* 0x000fe20000201400 */
[----:B------:R-:W-:Y:S01]  /*6420*/  FFMA.FTZ R185, -R3, R185, R109 ;  /* 0x000000b903b97223 */ /* 0x000fe2000001016d */
[----:B------:R-:W-:-:S02]  /*6430*/  IMAD.IADD R187, R2, 0x1, -R157 ;  /* 0x0000000102bb7824 */ /* 0x000fc400078e0a9d */
[----:B------:R-:W-:Y:S01]  /*6440*/  FFMA.FTZ R190, -R3, R190, R85 ;  /* 0x000000be03be7223 */ /* 0x000fe20000010155 */
[C---:B------:R-:W-:Y:S01]  /*6450*/  VIADD R141, R209.reuse, 0x79 ;  /* 0x00000079d18d7836 */ /* 0x040fe20000000000 */
[----:B------:R-:W-:Y:S01]  /*6460*/  IABS R213, R213 ;  /* 0x000000d500d57213 */ /* 0x000fe20000000000 */
[----:B------:R-:W-:Y:S02]  /*6470*/  VIADD R109, R209, 0xb1 ;  /* 0x000000b1d16d7836 */ /* 0x000fe40000000000 */
[C---:B------:R-:W-:Y:S01]  /*6480*/  FFMA.FTZ R184, -R3.reuse, R184, R105 ;  /* 0x000000b803b87223 */ /* 0x040fe20000010169 */
[C---:B------:R-:W-:Y:S01]  /*6490*/  IMAD.IADD R85, R2.reuse, 0x1, -R76 ;  /* 0x0000000102557824 */ /* 0x040fe200078e0a4c */
[----:B------:R-:W-:Y:S01]  /*64a0*/  IABS R134, R134 ;  /* 0x0000008600867213 */ /* 0x000fe20000000000 */
[C---:B------:R-:W-:Y:S02]  /*64b0*/  IMAD.IADD R150, R2.reuse, 0x1, -R144 ;  /* 0x0000000102967824 */ /* 0x040fe400078e0a90 */
[----:B------:R-:W-:Y:S01]  /*64c0*/  FFMA.FTZ R208, -R3, R208, R4 ;  /* 0x000000d003d07223 */ /* 0x000fe20000010104 */
[C---:B------:R-:W-:Y:S01]  /*64d0*/  VIADD R105, R209.reuse, 0xa8 ;  /* 0x000000a8d1697836 */ /* 0x040fe20000000000 */
[----:B------:R-:W-:Y:S01]  /*64e0*/  I2FP.F32.S32 R213, R213 ;  /* 0x000000d500d57245 */ /* 0x000fe20000201400 */
[C---:B------:R-:W-:Y:S01]  /*64f0*/  IMAD.IADD R205, R2.reuse, 0x1, -R141 ;  /* 0x0000000102cd7824 */ /* 0x040fe200078e0a8d */
[----:B------:R-:W-:Y:S01]  /*6500*/  IABS R187, R187 ;  /* 0x000000bb00bb7213 */ /* 0x000fe20000000000 */
[C---:B------:R-:W-:Y:S01]  /*6510*/  IMAD.IADD R4, R2.reuse, 0x1, -R109 ;  /* 0x0000000102047824 */ /* 0x040fe200078e0a6d */
[----:B------:R-:W-:Y:S01]  /*6520*/  IABS R85, R85 ;  /* 0x0000005500557213 */ /* 0x000fe20000000000 */
[C---:B------:R-:W-:Y:S01]  /*6530*/  VIADD R215, R209.reuse, 0x10 ;  /* 0x00000010d1d77836 */ /* 0x040fe20000000000 */
[----:B------:R-:W-:Y:S01]  /*6540*/  IABS R150, R150 ;  /* 0x0000009600967213 */ /* 0x000fe20000000000 */
[C---:B------:R-:W-:Y:S01]  /*6550*/  VIADD R218, R209.reuse, 0x11 ;  /* 0x00000011d1da7836 */ /* 0x040fe20000000000 */
[----:B------:R-:W-:Y:S01]  /*6560*/  I2FP.F32.S32 R134, R134 ;  /* 0x0000008600867245 */ /* 0x000fe20000201400 */
[C---:B------:R-:W-:Y:S01]  /*6570*/  VIADD R147, R209.reuse, 0x50 ;  /* 0x00000050d1937836 */ /* 0x040fe20000000000 */
[----:B------:R-:W-:Y:S01]  /*6580*/  I2FP.F32.S32 R187, R187 ;  /* 0x000000bb00bb7245 */ /* 0x000fe20000201400 */
[----:B------:R-:W-:Y:S01]  /*6590*/  VIADD R156, R209, 0x70 ;  /* 0x00000070d19c7836 */ /* 0x000fe20000000000 */
[----:B------:R-:W-:Y:S01]  /*65a0*/  IABS R205, R205 ;  /* 0x000000cd00cd7213 */ /* 0x000fe20000000000 */
[----:B------:R-:W-:-:S02]  /*65b0*/  IMAD.IADD R149, R2, 0x1, -R105 ;  /* 0x0000000102957824 */ /* 0x000fc400078e0a69 */
[----:B------:R-:W-:Y:S01]  /*65c0*/  FFMA.FTZ R213, -R3, R213, R21 ;  /* 0x000000d503d57223 */ /* 0x000fe20000010115 */
[C---:B------:R-:W-:Y:S01]  /*65d0*/  IMAD.IADD R212, R2.reuse, 0x1, -R215 ;  /* 0x0000000102d47824 */ /* 0x040fe200078e0ad7 */
[----:B------:R-:W-:Y:S01]  /*65e0*/  IABS R4, R4 ;  /* 0x0000000400047213 */ /* 0x000fe20000000000 */
[C---:B------:R-:W-:Y:S01]  /*65f0*/  IMAD.IADD R21, R2.reuse, 0x1, -R218 ;  /* 0x0000000102157824 */ /* 0x040fe200078e0ada */
[----:B------:R-:W-:Y:S01]  /*6600*/  I2FP.F32.S32 R85, R85 ;  /* 0x0000005500557245 */ /* 0x000fe20000201400 */
[----:B-1----:R-:W-:Y:S01]  /*6610*/  VIADD R136, R209, 0x29 ;  /* 0x00000029d1887836 */ /* 0x002fe20000000000 */
[----:B------:R-:W-:Y:S01]  /*6620*/  I2FP.F32.S32 R150, R150 ;  /* 0x0000009600967245 */ /* 0x000fe20000201400 */
[C---:B------:R-:W-:Y:S02]  /*6630*/  IMAD.IADD R175, R2.reuse, 0x1, -R147 ;  /* 0x0000000102af7824 */ /* 0x040fe400078e0a93 */
[----:B------:R-:W-:Y:S01]  /*6640*/  FFMA.FTZ R134, -R3, R134, R125 ;  /* 0x0000008603867223 */ /* 0x000fe2000001017d */
[C---:B------:R-:W-:Y:S01]  /*6650*/  IMAD.IADD R206, R2.reuse, 0x1, -R156 ;  /* 0x0000000102ce7824 */ /* 0x040fe200078e0a9c */
[----:B------:R-:W-:Y:S01]  /*6660*/  IABS R149, R149 ;  /* 0x0000009500957213 */ /* 0x000fe20000000000 */
[----:B------:R-:W-:Y:S01]  /*6670*/  VIADD R125, R209, 0x99 ;  /* 0x00000099d17d7836 */ /* 0x000fe20000000000 */
[----:B------:R-:W-:Y:S01]  /*6680*/  I2FP.F32.S32 R205, R205 ;  /* 0x000000cd00cd7245 */ /* 0x000fe20000201400 */
[----:B------:R-:W-:Y:S01]  /*6690*/  FFMA.FTZ R187, -R3, R187, R101 ;  /* 0x000000bb03bb7223 */ /* 0x000fe20000010165 */
[----:B------:R-:W-:Y:S01]  /*66a0*/  I2FP.F32.S32 R4, R4 ;  /* 0x0000000400047245 */ /* 0x000fe20000201400 */
[----:B------:R-:W-:Y:S01]  /*66b0*/  IMAD.IADD R137, R2, 0x1, -R136 ;  /* 0x0000000102897824 */ /* 0x000fe200078e0a88 */
[----:B------:R-:W-:Y:S01]  /*66c0*/  IABS R212, R212 ;  /* 0x000000d400d47213 */ /* 0x000fe20000000000 */
[----:B------:R-:W-:-:S02]  /*66d0*/  VIADD R181, R209, 0x78 ;  /* 0x00000078d1b57836 */ /* 0x000fc40000000000 */
[----:B------:R-:W-:Y:S01]  /*66e0*/  FFMA.FTZ R85, -R3, R85, R49 ;  /* 0x0000005503557223 */ /* 0x000fe20000010131 */
[----:B------:R-:W-:Y:S01]  /*66f0*/  VIADD R101, R209, 0xc1 ;  /* 0x000000c1d1657836 */ /* 0x000fe20000000000 */
[----:B------:R-:W-:Y:S01]  /*6700*/  IABS R21, R21 ;  /* 0x0000001500157213 */ /* 0x000fe20000000000 */
[----:B------:R-:W-:Y:S01]  /*6710*/  FFMA.FTZ R150, -R3, R150, R116 ;  /* 0x0000009603967223 */ /* 0x000fe20000010174 */
[----:B------:R-:W-:Y:S01]  /*6720*/  IABS R175, R175 ;  /* 0x000000af00af7213 */ /* 0x000fe20000000000 */
[C---:B------:R-:W-:Y:S01]  /*6730*/  VIADD R49, R209.reuse, 0xe1 ;  /* 0x000000e1d1317836 */ /* 0x040fe20000000000 */
[----:B------:R-:W-:Y:S01]  /*6740*/  IABS R206, R206 ;  /* 0x000000ce00ce7213 */ /* 0x000fe20000000000 */
[----:B------:R-:W-:Y:S01]  /*6750*/  VIADD R116, R209, 0x91 ;  /* 0x00000091d1747836 */ /* 0x000fe20000000000 */
[----:B------:R-:W-:Y:S01]  /*6760*/  I2FP.F32.S32 R149, R149 ;  /* 0x0000009500957245 */ /* 0x000fe20000201400 */
[C---:B------:R-:W-:Y:S02]  /*6770*/  IMAD.IADD R159, R2.reuse, 0x1, -R125 ;  /* 0x00000001029f7824 */ /* 0x040fe400078e0a7d */
[----:B------:R-:W-:Y:S01]  /*6780*/  FFMA.FTZ R205, -R3, R205, R93 ;  /* 0x000000cd03cd7223 */ /* 0x000fe2000001015d */
[----:B------:R-:W-:Y:S01]  /*6790*/  VIADD R192, R209, 0x20 ;  /* 0x00000020d1c07836 */ /* 0x000fe20000000000 */
[----:B------:R-:W-:Y:S01]  /*67a0*/  I2FP.F32.S32 R212, R212 ;  /* 0x000000d400d47245 */ /* 0x000fe20000201400 */
[----:B------:R-:W-:-:S02]  /*67b0*/  IMAD.IADD R204, R2, 0x1, -R181 ;  /* 0x0000000102cc7824 */ /* 0x000fc400078e0ab5 */
[----:B------:R-:W-:Y:S01]  /*67c0*/  FFMA.FTZ R65, -R3, R4, R65 ;  /* 0x0000000403417223 */ /* 0x000fe20000010141 */
[----:B------:R-:W-:Y:S01]  /*67d0*/  VIADD R155, R209, 0x88 ;  /* 0x00000088d19b7836 */ /* 0x000fe20000000000 */
[----:B------:R-:W-:Y:S01]  /*67e0*/  I2FP.F32.S32 R21, R21 ;  /* 0x0000001500157245 */ /* 0x000fe20000201400 */
[C---:B------:R-:W-:Y:S01]  /*67f0*/  IMAD.IADD R93, R2.reuse, 0x1, -R101 ;  /* 0x00000001025d7824 */ /* 0x040fe200078e0a65 */
[----:B------:R-:W-:Y:S01]  /*6800*/  IABS R137, R137 ;  /* 0x0000008900897213 */ /* 0x000fe20000000000 */
[C---:B------:R-:W-:Y:S01]  /*6810*/  IMAD.IADD R4, R2.reuse, 0x1, -R49 ;  /* 0x0000000102047824 */ /* 0x040fe200078e0a31 */
[----:B------:R-:W-:Y:S01]  /*6820*/  I2FP.F32.S32 R175, R175 ;  /* 0x000000af00af7245 */ /* 0x000fe20000201400 */
[----:B------:R-:W-:Y:S01]  /*6830*/  IMAD.IADD R161, R2, 0x1, -R116 ;  /* 0x0000000102a17824 */ /* 0x000fe200078e0a74 */
[----:B------:R-:W-:Y:S01]  /*6840*/  I2FP.F32.S32 R206, R206 ;  /* 0x000000ce00ce7245 */ /* 0x000fe20000201400 */
[----:B------:R-:W-:Y:S01]  /*6850*/  FFMA.FTZ R149, -R3, R149, R68 ;  /* 0x0000009503957223 */ /* 0x000fe20000010144 */
[----:B------:R-:W-:Y:S01]  /*6860*/  IABS R159, R159 ;  /* 0x0000009f009f7213 */ /* 0x000fe20000000000 */
[----:B------:R-:W-:-:S02]  /*6870*/  VIADD R68, R209, 0xc0 ;  /* 0x000000c0d1447836 */ /* 0x000fc40000000000 */
[C---:B------:R-:W-:Y:S01]  /*6880*/  FFMA.FTZ R212, -R3.reuse, R212, R16 ;  /* 0x000000d403d47223 */ /* 0x040fe20000010110 */
[C---:B------:R-:W-:Y:S01]  /*6890*/  IMAD.IADD R201, R2.reuse, 0x1, -R192 ;  /* 0x0000000102c97824 */ /* 0x040fe200078e0ac0 */
[----:B------:R-:W-:Y:S01]  /*68a0*/  I2FP.F32.S32 R137, R137 ;  /* 0x0000008900897245 */ /* 0x000fe20000201400 */
[C---:B------:R-:W-:Y:S01]  /*68b0*/  IMAD.IADD R194, R2.reuse, 0x1, -R155 ;  /* 0x0000000102c27824 */ /* 0x040fe200078e0a9b */
[----:B------:R-:W-:Y:S01]  /*68c0*/  IABS R204, R204 ;  /* 0x000000cc00cc7213 */ /* 0x000fe20000000000 */
[----:B------:R-:W-:Y:S01]  /*68d0*/  FFMA.FTZ R16, -R3, R21, R17 ;  /* 0x0000001503107223 */ /* 0x000fe20000010111 */
[----:B------:R-:W-:Y:S01]  /*68e0*/  IABS R93, R93 ;  /* 0x0000005d005d7213 */ /* 0x000fe20000000000 */
[----:B------:R-:W-:Y:S02]  /*68f0*/  VIADD R211, R209, 0x21 ;  /* 0x00000021d1d37836 */ /* 0x000fe40000000000 */
[C---:B------:R-:W-:Y:S01]  /*6900*/  FFMA.FTZ R175, -R3.reuse, R175, R112 ;  /* 0x000000af03af7223 */ /* 0x040fe20000010170 */
[----:B------:R-:W-:Y:S01]  /*6910*/  FFMA.FTZ R206, -R3, R206, R96 ;  /* 0x000000ce03ce7223 */ /* 0x000fe20000010160 */
[----:B------:R-:W-:Y:S01]  /*6920*/  IABS R4, R4 ;  /* 0x0000000400047213 */ /* 0x000fe20000000000 */
[----:B------:R-:W-:Y:S01]  /*6930*/  VIADD R112, R209, 0xb0 ;  /* 0x000000b0d1707836 */ /* 0x000fe20000000000 */
[----:B------:R-:W-:Y:S01]  /*6940*/  IABS R161, R161 ;  /* 0x000000a100a17213 */ /* 0x000fe20000000000 */
[C---:B------:R-:W-:Y:S01]  /*6950*/  IMAD.IADD R96, R2.reuse, 0x1, -R68 ;  /* 0x0000000102607824 */ /* 0x040fe200078e0a44 */
[----:B------:R-:W-:Y:S01]  /*6960*/  I2FP.F32.S32 R159, R159 ;  /* 0x0000009f009f7245 */ /* 0x000fe20000201400 */
[C---:B------:R-:W-:Y:S01]  /*6970*/  VIADD R21, R2.reuse, 0x8 ;  /* 0x0000000802157836 */ /* 0x040fe20000000000 */
[----:B------:R-:W-:Y:S01]  /*6980*/  IABS R201, R201 ;  /* 0x000000c900c97213 */ /* 0x000fe20000000000 */
[C---:B------:R-:W-:Y:S01]  /*6990*/  IMAD.IADD R191, R2.reuse, 0x1, -R211 ;  /* 0x0000000102bf7824 */ /* 0x040fe200078e0ad3 */
[----:B------:R-:W-:Y:S01]  /*69a0*/  I2FP.F32.S32 R204, R204 ;  /* 0x000000cc00cc7245 */ /* 0x000fe20000201400 */
[C---:B------:R-:W-:Y:S01]  /*69b0*/  FFMA.FTZ R137, -R3.reuse, R137, R5 ;  /* 0x0000008903897223 */ /* 0x040fe20000010105 */
[----:B------:R-:W-:Y:S01]  /*69c0*/  IABS R194, R194 ;  /* 0x000000c200c27213 */ /* 0x000fe20000000000 */
[C---:B------:R-:W-:Y:S01]  /*69d0*/  IMAD.IADD R5, R2.reuse, 0x1, -R112 ;  /* 0x0000000102057824 */ /* 0x040fe200078e0a70 */
[----:B------:R-:W-:Y:S01]  /*69e0*/  I2FP.F32.S32 R93, R93 ;  /* 0x0000005d005d7245 */ /* 0x000fe20000201400 */
[----:B------:R-:W-:Y:S01]  /*69f0*/  FFMA.FTZ R159, -R3, R159, R77 ;  /* 0x0000009f039f7223 */ /* 0x000fe2000001014d */
[----:B------:R-:W-:Y:S01]  /*6a00*/  I2FP.F32.S32 R4, R4 ;  /* 0x0000000400047245 */ /* 0x000fe20000201400 */
[----:B------:R-:W-:Y:S01]  /*6a10*/  VIADD R77, R209, 0xd0 ;  /* 0x000000d0d14d7836 */ /* 0x000fe20000000000 */
[----:B------:R-:W-:Y:S01]  /*6a20*/  ISETP.GE.AND P3, PT, R215, R166, PT ;  /* 0x000000a6d700720c */ /* 0x000fe20003f66270 */
[----:B------:R-:W-:Y:S01]  /*6a30*/  IMAD.IADD R215, R21, 0x1, -R215 ;  /* 0x0000000115d77824 */ /* 0x000fe200078e0ad7 */
[----:B------:R-:W-:Y:S01]  /*6a40*/  I2FP.F32.S32 R161, R161 ;  /* 0x000000a100a17245 */ /* 0x000fe20000201400 */
[C---:B------:R-:W-:Y:S01]  /*6a50*/  FFMA.FTZ R204, -R3.reuse, R204, R92 ;  /* 0x000000cc03cc7223 */ /* 0x040fe2000001015c */
[----:B------:R-:W-:Y:S01]  /*6a60*/  IABS R96, R96 ;  /* 0x0000006000607213 */ /* 0x000fe20000000000 */
[----:B------:R-:W-:Y:S01]  /*6a70*/  FFMA.FTZ R93, -R3, R93, R57 ;  /* 0x0000005d035d7223 */ /* 0x000fe20000010139 */
[----:B------:R-:W-:Y:S01]  /*6a80*/  I2FP.F32.S32 R201, R201 ;  /* 0x000000c900c97245 */ /* 0x000fe20000201400 */
[C---:B------:R-:W-:Y:S01]  /*6a90*/  VIADD R92, R209.reuse, 0xd8 ;  /* 0x000000d8d15c7836 */ /* 0x040fe20000000000 */
[----:B------:R-:W-:Y:S01]  /*6aa0*/  I2FP.F32.S32 R194, R194 ;  /* 0x000000c200c27245 */ /* 0x000fe20000201400 */
[----:B------:R-:W-:Y:S01]  /*6ab0*/  VIADD R57, R209, 0xd9 ;  /* 0x000000d9d1397836 */ /* 0x000fe20000000000 */
[----:B------:R-:W-:Y:S01]  /*6ac0*/  IABS R191, R191 ;  /* 0x000000bf00bf7213 */ /* 0x000fe20000000000 */
[C---:B------:R-:W-:Y:S01]  /*6ad0*/  FFMA.FTZ R41, -R3.reuse, R4, R41 ;  /* 0x0000000403297223 */ /* 0x040fe20000010129 */
[----:B------:R-:W-:Y:S01]  /*6ae0*/  FFMA.FTZ R161, -R3, R161, R81 ;  /* 0x000000a103a17223 */ /* 0x000fe20000010151 */
[----:B------:R-:W-:Y:S01]  /*6af0*/  IABS R5, R5 ;  /* 0x0000000500057213 */ /* 0x000fe20000000000 */
[----:B------:R-:W-:Y:S01]  /*6b00*/  IMAD.IADD R4, R2, 0x1, -R209 ;  /* 0x0000000102047824 */ /* 0x000fe200078e0ad1 */
[----:B------:R-:W-:Y:S01]  /*6b10*/  I2FP.F32.S32 R96, R96 ;  /* 0x0000006000607245 */ /* 0x000fe20000201400 */
[----:B------:R-:W-:Y:S01]  /*6b20*/  VIADD R217, R209, 0x1 ;  /* 0x00000001d1d97836 */ /* 0x000fe20000000000 */
[----:B------:R-:W-:Y:S01]  /*6b30*/  ISETP.GE.AND P4, PT, R216, R166, PT ;  /* 0x000000a6d800720c */ /* 0x000fe20003f86270 */
[----:B------:R-:W-:Y:S01]  /*6b40*/  IMAD.IADD R81, R2, 0x1, -R77 ;  /* 0x0000000102517824 */ /* 0x000fe200078e0a4d */
[----:B------:R-:W-:Y:S01]  /*6b50*/  IABS R215, R215 ;  /* 0x000000d700d77213 */ /* 0x000fe20000000000 */
[----:B------:R-:W-:-:S02]  /*6b60*/  IMAD.IADD R216, R21, 0x1, -R216 ;  /* 0x0000000115d87824 */ /* 0x000fc400078e0ad8 */
[C---:B------:R-:W-:Y:S01]  /*6b70*/  FFMA.FTZ R201, -R3.reuse, R201, R8 ;  /* 0x000000c903c97223 */ /* 0x040fe20000010108 */
[----:B------:R-:W-:Y:S01]  /*6b80*/  FFMA.FTZ R194, -R3, R194, R84 ;  /* 0x000000c203c27223 */ /* 0x000fe20000010154 */
[----:B------:R-:W-:Y:S01]  /*6b90*/  I2FP.F32.S32 R191, R191 ;  /* 0x000000bf00bf7245 */ /* 0x000fe20000201400 */
[----:B------:R-:W-:Y:S01]  /*6ba0*/  IMAD.IADD R84, R2, 0x1, -R92 ;  /* 0x0000000102547824 */ /* 0x000fe200078e0a5c */
[----:B------:R-:W-:Y:S01]  /*6bb0*/  ISETP.GE.AND P1, PT, R218, R166, PT ;  /* 0x000000a6da00720c */ /* 0x000fe20003f26270 */
[C---:B------:R-:W-:Y:S01]  /*6bc0*/  IMAD.IADD R8, R2.reuse, 0x1, -R57 ;  /* 0x0000000102087824 */ /* 0x040fe200078e0a39 */
[----:B------:R-:W-:Y:S01]  /*6bd0*/  I2FP.F32.S32 R5, R5 ;  /* 0x0000000500057245 */ /* 0x000fe20000201400 */
[----:B------:R-:W-:Y:S01]  /*6be0*/  IMAD.IADD R218, R21, 0x1, -R218 ;  /* 0x0000000115da7824 */ /* 0x000fe200078e0ada */
[----:B------:R-:W-:Y:S01]  /*6bf0*/  I2FP.F32.S32 R215, R215 ;  /* 0x000000d700d77245 */ /* 0x000fe20000201400 */
[C---:B------:R-:W-:Y:S02]  /*6c00*/  IMAD.IADD R214, R2.reuse, 0x1, -R217 ;  /* 0x0000000102d67824 */ /* 0x040fe400078e0ad9 */
[----:B------:R-:W-:Y:S01]  /*6c10*/  FFMA.FTZ R96, -R3, R96, R56 ;  /* 0x0000006003607223 */ /* 0x000fe20000010138 */
[----:B------:R-:W-:Y:S01]  /*6c20*/  IABS R4, R4 ;  /* 0x0000000400047213 */ /* 0x000fe20000000000 */
[----:B------:R-:W-:Y:S01]  /*6c30*/  VIADD R56, R209, 0xe0 ;  /* 0x000000e0d1387836 */ /* 0x000fe20000000000 */
[----:B------:R-:W-:Y:S01]  /*6c40*/  IABS R81, R81 ;  /* 0x0000005100517213 */ /* 0x000fe20000000000 */
[C---:B------:R-:W-:Y:S01]  /*6c50*/  FFMA.FTZ R191, -R3.reuse, R191, R9 ;  /* 0x000000bf03bf7223 */ /* 0x040fe20000010109 */
[----:B------:R-:W-:Y:S01]  /*6c60*/  IABS R216, R216 ;  /* 0x000000d800d87213 */ /* 0x000fe20000000000 */
[C---:B------:R-:W-:Y:S01]  /*6c70*/  FFMA.FTZ R64, -R3.reuse, R5, R64 ;  /* 0x0000000503407223 */ /* 0x040fe20000010140 */
[----:B------:R-:W-:Y:S01]  /*6c80*/  IABS R84, R84 ;  /* 0x0000005400547213 */ /* 0x000fe20000000000 */
[----:B------:R-:W-:Y:S01]  /*6c90*/  FFMA.FTZ R9, -R3, R215, R18 ;  /* 0x000000d703097223 */ /* 0x000fe20000010112 */
[----:B------:R-:W-:Y:S01]  /*6ca0*/  IABS R8, R8 ;  /* 0x0000000800087213 */ /* 0x000fe20000000000 */
[----:B------:R-:W-:Y:S01]  /*6cb0*/  VIADD R133, R209, 0x31 ;  /* 0x00000031d1857836 */ /* 0x000fe20000000000 */
[----:B------:R-:W-:Y:S01]  /*6cc0*/  IABS R218, R218 ;  /* 0x000000da00da7213 */ /* 0x000fe20000000000 */
[C---:B------:R-:W-:Y:S01]  /*6cd0*/  IMAD.IADD R5, R2.reuse, 0x1, -R56 ;  /* 0x0000000102057824 */ /* 0x040fe200078e0a38 */
[----:B------:R-:W-:Y:S01]  /*6ce0*/  I2FP.F32.S32 R4, R4 ;  /* 0x0000000400047245 */ /* 0x000fe20000201400 */
[----:B------:R-:W-:Y:S01]  /*6cf0*/  IMAD.IADD R18, R21, 0x1, -R210 ;  /* 0x0000000115127824 */ /* 0x000fe200078e0ad2 */
[----:B------:R-:W-:Y:S01]  /*6d00*/  IABS R214, R214 ;  /* 0x000000d600d67213 */ /* 0x000fe20000000000 */
[C---:B------:R-:W-:Y:S01]  /*6d10*/  VIADD R199, R209.reuse, 0x19 ;  /* 0x00000019d1c77836 */ /* 0x040fe20000000000 */
[----:B------:R-:W-:Y:S01]  /*6d20*/  I2FP.F32.S32 R81, R81 ;  /* 0x0000005100517245 */ /* 0x000fe20000201400 */
[----:B------:R-:W-:Y:S01]  /*6d30*/  VIADD R200, R209, 0x18 ;  /* 0x00000018d1c87836 */ /* 0x000fe20000000000 */
[----:B------:R-:W-:Y:S01]  /*6d40*/  ISETP.GE.AND P5, PT, R217, R166, PT ;  /* 0x000000a6d900720c */ /* 0x000fe20003fa6270 */
[----:B------:R-:W-:Y:S01]  /*6d50*/  IMAD.IADD R217, R21, 0x1, -R217 ;  /* 0x0000000115d97824 */ /* 0x000fe200078e0ad9 */
[----:B------:R-:W-:Y:S01]  /*6d60*/  I2FP.F32.S32 R216, R216 ;  /* 0x000000d800d87245 */ /* 0x000fe20000201400 */
[C---:B------:R-:W-:Y:S01]  /*6d70*/  IMAD.IADD R188, R2.reuse, 0x1, -R133 ;  /* 0x0000000102bc7824 */ /* 0x040fe200078e0a85 */
[----:B------:R-:W-:Y:S01]  /*6d80*/  I2FP.F32.S32 R84, R84 ;  /* 0x0000005400547245 */ /* 0x000fe20000201400 */
[C---:B------:R-:W-:Y:S01]  /*6d90*/  FFMA.FTZ R24, -R3.reuse, R4, R24 ;  /* 0x0000000403187223 */ /* 0x040fe20000010118 */
[----:B------:R-:W-:Y:S01]  /*6da0*/  I2FP.F32.S32 R8, R8 ;  /* 0x0000000800087245 */ /* 0x000fe20000201400 */
[----:B------:R-:W-:Y:S01]  /*6db0*/  FFMA.FTZ R22, -R3, R4, R22 ;  /* 0x0000000403167223 */ /* 0x000fe20000010116 */
[----:B------:R-:W-:Y:S01]  /*6dc0*/  I2FP.F32.S32 R218, R218 ;  /* 0x000000da00da7245 */ /* 0x000fe20000201400 */
[----:B------:R-:W-:Y:S01]  /*6dd0*/  IMAD.IADD R202, R2, 0x1, -R199 ;  /* 0x0000000102ca7824 */ /* 0x000fe200078e0ac7 */
[----:B------:R-:W-:Y:S01]  /*6de0*/  I2FP.F32.S32 R214, R214 ;  /* 0x000000d600d67245 */ /* 0x000fe20000201400 */
[----:B------:R-:W-:-:S02]  /*6df0*/  VIADD R189, R209, 0x38 ;  /* 0x00000038d1bd7836 */ /* 0x000fc40000000000 */
[C---:B------:R-:W-:Y:S01]  /*6e00*/  FFMA.FTZ R81, -R3.reuse, R81, R48 ;  /* 0x0000005103517223 */ /* 0x040fe20000010130 */
[----:B------:R-:W-:Y:S01]  /*6e10*/  IABS R5, R5 ;  /* 0x0000000500057213 */ /* 0x000fe20000000000 */
[----:B------:R-:W-:Y:S01]  /*6e20*/  FFMA.FTZ R4, -R3, R216, R23 ;  /* 0x000000d803047223 */ /* 0x000fe20000010117 */
[----:B------:R-:W-:Y:S01]  /*6e30*/  IABS R18, R18 ;  /* 0x0000001200127213 */ /* 0x000fe20000000000 */
[----:B------:R-:W-:Y:S01]  /*6e40*/  VIADD R48, R209, 0xe8 ;  /* 0x000000e8d1307836 */ /* 0x000fe20000000000 */
[----:B------:R-:W-:Y:S01]  /*6e50*/  IABS R217, R217 ;  /* 0x000000d900d97213 */ /* 0x000fe20000000000 */
[----:B------:R-:W-:Y:S02]  /*6e60*/  IMAD.IADD R23, R21, 0x1, -R199 ;  /* 0x0000000115177824 */ /* 0x000fe400078e0ac7 */
[C---:B------:R-:W-:Y:S01]  /*6e70*/  FFMA.FTZ R84, -R3.reuse, R84, R44 ;  /* 0x0000005403547223 */ /* 0x040fe2000001012c */
[----:B------:R-:W-:Y:S01]  /*6e80*/  FFMA.FTZ R45, -R3, R8, R45 ;  /* 0x00000008032d7223 */ /* 0x000fe2000001012d */
[----:B------:R-:W-:-:S02]  /*6e90*/  IMAD.IADD R207, R2, 0x1, -R200 ;  /* 0x0000000102cf7824 */ /* 0x000fc400078e0ac8 */
[----:B------:R-:W-:Y:S01]  /*6ea0*/  FFMA.FTZ R8, -R3, R218, R19 ;  /* 0x000000da03087223 */ /* 0x000fe20000010113 */
[----:B------:R-:W-:Y:S02]  /*6eb0*/  IMAD.IADD R44, R21, 0x1, -R200 ;  /* 0x00000001152c7824 */ /* 0x000fe400078e0ac8 */
[----:B------:R-:W-:Y:S01]  /*6ec0*/  FFMA.FTZ R214, -R3, R214, R25 ;  /* 0x000000d603d67223 */ /* 0x000fe20000010119 */
[----:B------:R-:W-:Y:S01]  /*6ed0*/  IABS R188, R188 ;  /* 0x000000bc00bc7213 */ /* 0x000fe20000000000 */
[C---:B------:R-:W-:Y:S01]  /*6ee0*/  IMAD.IADD R132, R2.reuse, 0x1, -R189 ;  /* 0x0000000102847824 */ /* 0x040fe200078e0abd */
[----:B------:R-:W-:Y:S01]  /*6ef0*/  I2FP.F32.S32 R5, R5 ;  /* 0x0000000500057245 */ /* 0x000fe20000201400 */
[----:B------:R-:W-:Y:S01]  /*6f00*/  IMAD.IADD R19, R21, 0x1, -R211 ;  /* 0x0000000115137824 */ /* 0x000fe200078e0ad3 */
[----:B------:R-:W-:Y:S01]  /*6f10*/  I2FP.F32.S32 R18, R18 ;  /* 0x0000001200127245 */ /* 0x000fe20000201400 */
[C---:B------:R-:W-:Y:S01]  /*6f20*/  IMAD.IADD R25, R2.reuse, 0x1, -R48 ;  /* 0x0000000102197824 */ /* 0x040fe200078e0a30 */
[----:B------:R-:W-:Y:S01]  /*6f30*/  IABS R202, R202 ;  /* 0x000000ca00ca7213 */ /* 0x000fe20000000000 */
[C---:B------:R-:W-:Y:S01]  /*6f40*/  FFMA.FTZ R40, -R3.reuse, R5, R40 ;  /* 0x0000000503287223 */ /* 0x040fe20000010128 */
[----:B------:R-:W-:Y:S01]  /*6f50*/  I2FP.F32.S32 R217, R217 ;  /* 0x000000d900d97245 */ /* 0x000fe20000201400 */
[----:B------:R-:W-:Y:S01]  /*6f60*/  FFMA.FTZ R6, -R3, R18, R6 ;  /* 0x0000001203067223 */ /* 0x000fe20000010106 */
[----:B------:R-:W-:Y:S01]  /*6f70*/  IABS R23, R23 ;  /* 0x0000001700177213 */ /* 0x000fe20000000000 */
[----:B------:R-:W-:Y:S01]  /*6f80*/  VIADD R182, R209, 0x71 ;  /* 0x00000071d1b67836 */ /* 0x000fe20000000000 */
[----:B------:R-:W-:Y:S01]  /*6f90*/  IABS R207, R207 ;  /* 0x000000cf00cf7213 */ /* 0x000fe20000000000 */
[----:B------:R-:W-:Y:S01]  /*6fa0*/  FFMA.FTZ R5, -R3, R217, R27 ;  /* 0x000000d903057223 */ /* 0x000fe2000001011b */
[----:B------:R-:W-:Y:S01]  /*6fb0*/  I2FP.F32.S32 R188, R188 ;  /* 0x000000bc00bc7245 */ /* 0x000fe20000201400 */
[----:B------:R-:W-:Y:S01]  /*6fc0*/  IMAD.IADD R18, R21, 0x1, -R135 ;  /* 0x0000000115127824 */ /* 0x000fe200078e0a87 */
[----:B------:R-:W-:Y:S01]  /*6fd0*/  IABS R44, R44 ;  /* 0x0000002c002c7213 */ /* 0x000fe20000000000 */
[----:B------:R-:W-:Y:S01]  /*6fe0*/  IMAD.IADD R203, R2, 0x1, -R182 ;  /* 0x0000000102cb7824 */ /* 0x000fe200078e0ab6 */
[----:B------:R-:W-:Y:S01]  /*6ff0*/  I2FP.F32.S32 R202, R202 ;  /* 0x000000ca00ca7245 */ /* 0x000fe20000201400 */
[----:B------:R-:W-:Y:S01]  /*7000*/  FFMA.FTZ R188, -R3, R188, R129 ;  /* 0x000000bc03bc7223 */ /* 0x000fe20000010181 */
[----:B------:R-:W-:Y:S01]  /*7010*/  IABS R132, R132 ;  /* 0x0000008400847213 */ /* 0x000fe20000000000 */
[----:B------:R-:W-:Y:S01]  /*7020*/  VIADD R179, R209, 0x49 ;  /* 0x00000049d1b37836 */ /* 0x000fe20000000000 */
[----:B------:R-:W-:Y:S01]  /*7030*/  FSEL R16, R16, -INF , !P1 ;  /* 0xff80000010107808 */ /* 0x000fe20004800000 */
[----:B------:R-:W-:Y:S01]  /*7040*/  FFMA.FTZ R202, -R3, R202, R13 ;  /* 0x000000ca03ca7223 */ /* 0x000fe2000001010d */
[----:B------:R-:W-:Y:S01]  /*7050*/  FSEL R8, R8, -INF , !P1 ;  /* 0xff80000008087808 */ /* 0x000fe20004800000 */
[C---:B------:R-:W-:Y:S01]  /*7060*/  VIADD R145, R209.reuse, 0x41 ;  /* 0x00000041d1917836 */ /* 0x040fe20000000000 */
[----:B------:R-:W-:Y:S01]  /*7070*/  IABS R19, R19 ;  /* 0x0000001300137213 */ /* 0x000fe20000000000 */
[----:B------:R-:W-:Y:S01]  /*7080*/  IMAD.IADD R148, R2, 0x1, -R179 ;  /* 0x0000000102947824 */ /* 0x000fe200078e0ab3 */
[----:B------:R-:W-:Y:S01]  /*7090*/  IABS R25, R25 ;  /* 0x0000001900197213 */ /* 0x000fe20000000000 */
[C---:B------:R-:W-:Y:S01]  /*70a0*/  VIADD R146, R209.reuse, 0x40 ;  /* 0x00000040d1927836 */ /* 0x040fe20000000000 */
[----:B------:R-:W-:Y:S01]  /*70b0*/  ISETP.GE.AND P1, PT, R210, R166, PT ;  /* 0x000000a6d200720c */ /* 0x000fe20003f26270 */
[C---:B------:R-:W-:Y:S01]  /*70c0*/  VIADD R174, R209.reuse, 0x58 ;  /* 0x00000058d1ae7836 */ /* 0x040fe20000000000 */
[----:B------:R-:W-:Y:S01]  /*70d0*/  I2FP.F32.S32 R23, R23 ;  /* 0x0000001700177245 */ /* 0x000fe20000201400 */
[C---:B------:R-:W-:Y:S01]  /*70e0*/  VIADD R186, R209.reuse, 0x60 ;  /* 0x00000060d1ba7836 */ /* 0x040fe20000000000 */
[----:B------:R-:W-:Y:S01]  /*70f0*/  I2FP.F32.S32 R207, R207 ;  /* 0x000000cf00cf7245 */ /* 0x000fe20000201400 */
[----:B------:R-:W-:Y:S01]  /*7100*/  VIADD R158, R209, 0x68 ;  /* 0x00000068d19e7836 */ /* 0x000fe20000000000 */
[----:B------:R-:W-:Y:S01]  /*7110*/  I2FP.F32.S32 R44, R44 ;  /* 0x0000002c002c7245 */ /* 0x000fe20000201400 */
[C---:B------:R-:W-:Y:S01]  /*7120*/  FFMA.FTZ R15, -R3.reuse, R23, R15 ;  /* 0x00000017030f7223 */ /* 0x040fe2000001010f */
[----:B------:R-:W-:Y:S01]  /*7130*/  I2FP.F32.S32 R132, R132 ;  /* 0x0000008400847245 */ /* 0x000fe20000201400 */
[C---:B------:R-:W-:Y:S01]  /*7140*/  FFMA.FTZ R207, -R3.reuse, R207, R12 ;  /* 0x000000cf03cf7223 */ /* 0x040fe2000001010c */
[----:B------:R-:W-:Y:S01]  /*7150*/  I2FP.F32.S32 R19, R19 ;  /* 0x0000001300137245 */ /* 0x000fe20000201400 */
[C---:B------:R-:W-:Y:S01]  /*7160*/  FFMA.FTZ R44, -R3.reuse, R44, R14 ;  /* 0x0000002c032c7223 */ /* 0x040fe2000001010e */
[----:B------:R-:W-:Y:S01]  /*7170*/  I2FP.F32.S32 R25, R25 ;  /* 0x0000001900197245 */ /* 0x000fe20000201400 */
[----:B------:R-:W-:Y:S01]  /*7180*/  FFMA.FTZ R132, -R3, R132, R124 ;  /* 0x0000008403847223 */ /* 0x000fe2000001017c */
[----:B------:R-:W-:Y:S01]  /*7190*/  FSEL R129, R6, -INF , !P1 ;  /* 0xff80000006817808 */ /* 0x000fe20004800000 */
[----:B------:R-:W-:Y:S01]  /*71a0*/  IMAD.IADD R6, R21, 0x1, -R128 ;  /* 0x0000000115067824 */ /* 0x000fe200078e0a80 */
[----:B------:R-:W-:Y:S01]  /*71b0*/  FSEL R13, R214, -INF , !P5 ;  /* 0xff800000d60d7808 */ /* 0x000fe20006800000 */
[----:B------:R-:W-:Y:S01]  /*71c0*/  FFMA.FTZ R14, -R3, R19, R11 ;  /* 0x00000013030e7223 */ /* 0x000fe2000001010b */
[----:B------:R-:W-:Y:S01]  /*71d0*/  FSEL R5, R5, -INF , !P5 ;  /* 0xff80000005057808 */ /* 0x000fe20006800000 */
[----:B------:R-:W-:Y:S01]  /*71e0*/  VIADD R124, R209, 0xa0 ;  /* 0x000000a0d17c7836 */ /* 0x000fe20000000000 */
[-C--:B------:R-:W-:Y:S01]  /*71f0*/  ISETP.GE.AND P5, PT, R199, R166.reuse, PT ;  /* 0x000000a6c700720c */ /* 0x080fe20003fa6270 */
[----:B------:R-:W-:Y:S01]  /*7200*/  FFMA.FTZ R25, -R3, R25, R36 ;  /* 0x0000001903197223 */ /* 0x000fe20000010124 */
[-C--:B------:R-:W-:Y:S01]  /*7210*/  ISETP.GE.AND P0, PT, R200, R166.reuse, PT ;  /* 0x000000a6c800720c */ /* 0x080fe20003f06270 */
[----:B------:R-:W-:Y:S01]  /*7220*/  IMAD.IADD R19, R21, 0x1, -R136 ;  /* 0x0000000115137824 */ /* 0x000fe200078e0a88 */
[----:B------:R-:W-:Y:S01]  /*7230*/  FSEL R17, R212, -INF , !P3 ;  /* 0xff800000d4117808 */ /* 0x000fe20005800000 */
[C---:B------:R-:W-:Y:S01]  /*7240*/  IMAD.IADD R152, R2.reuse, 0x1, -R124 ;  /* 0x0000000102987824 */ /* 0x040fe200078e0a7c */
[----:B------:R-:W-:Y:S01]  /*7250*/  FSEL R9, R9, -INF , !P3 ;  /* 0xff80000009097808 */ /* 0x000fe20005800000 */
[C---:B------:R-:W-:Y:S01]  /*7260*/  IMAD.IADD R154, R2.reuse, 0x1, -R146 ;  /* 0x00000001029a7824 */ /* 0x040fe200078e0a92 */
[----:B------:R-:W-:Y:S01]  /*7270*/  ISETP.GE.AND P3, PT, R211, R166, PT ;  /* 0x000000a6d300720c */ /* 0x000fe20003f66270 */
[----:B------:R-:W-:Y:S01]  /*7280*/  VIADD R140, R209, 0x80 ;  /* 0x00000080d18c7836 */ /* 0x000fe20000000000 */
[----:B------:R-:W-:Y:S01]  /*7290*/  FSEL R36, R15, -INF , !P5 ;  /* 0xff8000000f247808 */ /* 0x000fe20006800000 */
[----:B------:R-:W-:Y:S01]  /*72a0*/  IMAD.IADD R15, R21, 0x1, -R133 ;  /* 0x00000001150f7824 */ /* 0x000fe200078e0a85 */
[----:B------:R-:W-:Y:S01]  /*72b0*/  IABS R6, R6 ;  /* 0x0000000600067213 */ /* 0x000fe20000000000 */
[----:B------:R-:W-:Y:S01]  /*72c0*/  IMAD.IADD R183, R2, 0x1, -R158 ;  /* 0x0000000102b77824 */ /* 0x000fe200078e0a9e */
[----:B------:R-:W-:Y:S01]  /*72d0*/  FSEL R11, R207, -INF , !P0 ;  /* 0xff800000cf0b7808 */ /* 0x000fe20004000000 */
[----:B------:R-:W-:Y:S01]  /*72e0*/  VIADD R139, R209, 0x81 ;  /* 0x00000081d18b7836 */ /* 0x000fe20000000000 */
[----:B------:R-:W-:Y:S01]  /*72f0*/  FSEL R207, R14, -INF , !P3 ;  /* 0xff8000000ecf7808 */ /* 0x000fe20005800000 */
[----:B------:R-:W-:Y:S01]  /*7300*/  IMAD.IADD R14, R21, 0x1, -R189 ;  /* 0x00000001150e7824 */ /* 0x000fe200078e0abd */
[----:B------:R-:W-:Y:S01]  /*7310*/  IABS R19, R19 ;  /* 0x0000001300137213 */ /* 0x000fe20000000000 */
[C---:B------:R-:W-:Y:S01]  /*7320*/  IMAD.IADD R198, R2.reuse, 0x1, -R140 ;  /* 0x0000000102c67824 */ /* 0x040fe200078e0a8c */
[----:B------:R-:W-:Y:S01]  /*7330*/  I2FP.F32.S32 R6, R6 ;  /* 0x0000000600067245 */ /* 0x000fe20000201400 */
[C---:B------:R-:W-:Y:S01]  /*7340*/  IMAD.IADD R195, R2.reuse, 0x1, -R139 ;  /* 0x0000000102c37824 */ /* 0x040fe200078e0a8b */
[----:B------:R-:W-:Y:S01]  /*7350*/  IABS R15, R15 ;  /* 0x0000000f000f7213 */ /* 0x000fe20000000000 */
[C---:B------:R-:W-:Y:S01]  /*7360*/  IMAD.IADD R193, R2.reuse, 0x1, -R186 ;  /* 0x0000000102c17824 */ /* 0x040fe200078e0aba */
[----:B------:R-:W-:Y:S01]  /*7370*/  IABS R152, R152 ;  /* 0x0000009800987213 */ /* 0x000fe20000000000 */
[----:B------:R-:W-:Y:S01]  /*7380*/  FFMA.FTZ R127, -R3, R6, R127 ;  /* 0x00000006037f7223 */ /* 0x000fe2000001017f */
[----:B------:R-:W-:Y:S01]  /*7390*/  I2FP.F32.S32 R19, R19 ;  /* 0x0000001300137245 */ /* 0x000fe20000201400 */
[----:B------:R-:W-:Y:S01]  /*73a0*/  IMAD.IADD R6, R21, 0x1, -R147 ;  /* 0x0000000115067824 */ /* 0x000fe200078e0a93 */
[----:B------:R-:W-:Y:S01]  /*73b0*/  IABS R14, R14 ;  /* 0x0000000e000e7213 */ /* 0x000fe20000000000 */
[C---:B------:R-:W-:Y:S01]  /*73c0*/  IMAD.IADD R177, R2.reuse, 0x1, -R174 ;  /* 0x0000000102b17824 */ /* 0x040fe200078e0aae */
[----:B------:R-:W-:Y:S01]  /*73d0*/  I2FP.F32.S32 R15, R15 ;  /* 0x0000000f000f7245 */ /* 0x000fe20000201400 */
[C---:B------:R-:W-:Y:S01]  /*73e0*/  FFMA.FTZ R7, -R3.reuse, R19, R7 ;  /* 0x0000001303077223 */ /* 0x040fe20000010107 */
[----:B------:R-:W-:Y:S01]  /*73f0*/  IABS R18, R18 ;  /* 0x0000001200127213 */ /* 0x000fe20000000000 */
[----:B------:R-:W-:Y:S01]  /*7400*/  IMAD.IADD R151, R2, 0x1, -R145 ;  /* 0x0000000102977824 */ /* 0x000fe200078e0a91 */
[----:B------:R-:W-:Y:S01]  /*7410*/  IABS R203, R203 ;  /* 0x000000cb00cb7213 */ /* 0x000fe20000000000 */
[----:B------:R-:W-:Y:S01]  /*7420*/  FFMA.FTZ R131, -R3, R15, R131 ;  /* 0x0000000f03837223 */ /* 0x000fe20000010183 */
[----:B------:R-:W-:Y:S01]  /*7430*/  I2FP.F32.S32 R152, R152 ;  /* 0x0000009800987245 */ /* 0x000fe20000201400 */
[----:B------:R-:W-:Y:S01]  /*7440*/  IMAD.IADD R15, R21, 0x1, -R145 ;  /* 0x00000001150f7824 */ /* 0x000fe200078e0a91 */
[----:B------:R-:W-:-:S02]  /*7450*/  FSEL R44, R44, -INF , !P0 ;  /* 0xff8000002c2c7808 */ /* 0x000fc40004000000 */
[----:B------:R-:W-:Y:S01]  /*7460*/  I2FP.F32.S32 R14, R14 ;  /* 0x0000000e000e7245 */ /* 0x000fe20000201400 */
[----:B------:R-:W-:Y:S01]  /*7470*/  FFMA.FTZ R152, -R3, R152, R72 ;  /* 0x0000009803987223 */ /* 0x000fe20000010148 */
[----:B------:R-:W-:Y:S01]  /*7480*/  ISETP.GE.AND P0, PT, R136, R166, PT ;  /* 0x000000a68800720c */ /* 0x000fe20003f06270 */
[----:B------:R-:W-:Y:S01]  /*7490*/  VIADD R72, R209, 0xb8 ;  /* 0x000000b8d1487836 */ /* 0x000fe20000000000 */
[----:B------:R-:W-:Y:S01]  /*74a0*/  I2FP.F32.S32 R18, R18 ;  /* 0x0000001200127245 */ /* 0x000fe20000201400 */
[----:B------:R-:W-:Y:S01]  /*74b0*/  FFMA.FTZ R126, -R3, R14, R126 ;  /* 0x0000000e037e7223 */ /* 0x000fe2000001017e */
[----:B------:R-:W-:Y:S01]  /*74c0*/  IABS R6, R6 ;  /* 0x0000000600067213 */ /* 0x000fe20000000000 */
[----:B------:R-:W-:Y:S01]  /*74d0*/  IMAD.IADD R14, R21, 0x1, -R144 ;  /* 0x00000001150e7824 */ /* 0x000fe200078e0a90 */
[----:B------:R-:W-:Y:S01]  /*74e0*/  I2FP.F32.S32 R203, R203 ;  /* 0x000000cb00cb7245 */ /* 0x000fe20000201400 */
[----:B------:R-:W-:Y:S01]  /*74f0*/  FFMA.FTZ R130, -R3, R18, R130 ;  /* 0x0000001203827223 */ /* 0x000fe20000010182 */
[----:B------:R-:W-:Y:S01]  /*7500*/  FSEL R208, R208, -INF , !P1 ;  /* 0xff800000d0d07808 */ /* 0x000fe20004800000 */
[----:B------:R-:W-:Y:S01]  /*7510*/  IMAD.IADD R18, R21, 0x1, -R146 ;  /* 0x0000000115127824 */ /* 0x000fe200078e0a92 */
[----:B------:R-:W-:Y:S01]  /*7520*/  ISETP.GE.AND P1, PT, R128, R166, PT ;  /* 0x000000a68000720c */ /* 0x000fe20003f26270 */
[----:B------:R-:W-:Y:S01]  /*7530*/  FFMA.FTZ R203, -R3, R203, R97 ;  /* 0x000000cb03cb7223 */ /* 0x000fe20000010161 */
[----:B------:R-:W-:Y:S01]  /*7540*/  FSEL R128, R7, -INF , !P0 ;  /* 0xff80000007807808 */ /* 0x000fe20004000000 */
[----:B------:R-:W-:Y:S01]  /*7550*/  IMAD.IADD R7, R21, 0x1, -R179 ;  /* 0x0000000115077824 */ /* 0x000fe200078e0ab3 */
[----:B------:R-:W-:Y:S01]  /*7560*/  IABS R148, R148 ;  /* 0x0000009400947213 */ /* 0x000fe20000000000 */
[----:B------:R-:W-:Y:S01]  /*7570*/  IMAD.IADD R97, R2, 0x1, -R72 ;  /* 0x0000000102617824 */ /* 0x000fe200078e0a48 */
[----:B------:R-:W-:-:S02]  /*7580*/  I2FP.F32.S32 R6, R6 ;  /* 0x0000000600067245 */ /* 0x000fc40000201400 */
[----:B------:R-:W-:Y:S02]  /*7590*/  IABS R15, R15 ;  /* 0x0000000f000f7213 */ /* 0x000fe40000000000 */
[----:B------:R-:W-:Y:S01]  /*75a0*/  I2FP.F32.S32 R148, R148 ;  /* 0x0000009400947245 */ /* 0x000fe20000201400 */
[----:B------:R-:W-:Y:S01]  /*75b0*/  FFMA.FTZ R114, -R3, R6, R114 ;  /* 0x0000000603727223 */ /* 0x000fe20000010172 */
[----:B------:R-:W-:Y:S01]  /*75c0*/  IABS R14, R14 ;  /* 0x0000000e000e7213 */ /* 0x000fe20000000000 */
[----:B------:R-:W-:Y:S01]  /*75d0*/  IMAD.IADD R6, R21, 0x1, -R178 ;  /* 0x0000000115067824 */ /* 0x000fe200078e0ab2 */
[----:B------:R-:W-:Y:S01]  /*75e0*/  IABS R7, R7 ;  /* 0x0000000700077213 */ /* 0x000fe20000000000 */
[----:B------:R-:W-:Y:S01]  /*75f0*/  FFMA.FTZ R148, -R3, R148, R117 ;  /* 0x0000009403947223 */ /* 0x000fe20000010175 */
[----:B------:R-:W-:Y:S01]  /*7600*/  I2FP.F32.S32 R15, R15 ;  /* 0x0000000f000f7245 */ /* 0x000fe20000201400 */
[----:B------:R-:W-:Y:S01]  /*7610*/  VIADD R117, R209, 0x90 ;  /* 0x00000090d1757836 */ /* 0x000fe20000000000 */
[----:B------:R-:W-:-:S02]  /*7620*/  IABS R18, R18 ;  /* 0x0000001200127213 */ /* 0x000fc40000000000 */
[----:B------:R-:W-:Y:S01]  /*7630*/  IABS R97, R97 ;  /* 0x0000006100617213 */ /* 0x000fe20000000000 */
[----:B------:R-:W-:Y:S01]  /*7640*/  FFMA.FTZ R123, -R3, R15, R123 ;  /* 0x0000000f037b7223 */ /* 0x000fe2000001017b */
[----:B------:R-:W-:Y:S01]  /*7650*/  I2FP.F32.S32 R14, R14 ;  /* 0x0000000e000e7245 */ /* 0x000fe20000201400 */
[----:B------:R-:W-:Y:S01]  /*7660*/  IMAD.IADD R15, R21, 0x1, -R174 ;  /* 0x00000001150f7824 */ /* 0x000fe200078e0aae */
[----:B------:R-:W-:Y:S01]  /*7670*/  I2FP.F32.S32 R7, R7 ;  /* 0x0000000700077245 */ /* 0x000fe20000201400 */
[----:B------:R-:W-:Y:S01]  /*7680*/  IMAD.IADD R162, R2, 0x1, -R117 ;  /* 0x0000000102a27824 */ /* 0x000fe200078e0a75 */
[----:B------:R-:W-:Y:S01]  /*7690*/  I2FP.F32.S32 R18, R18 ;  /* 0x0000001200127245 */ /* 0x000fe20000201400 */
[C---:B------:R-:W-:Y:S01]  /*76a0*/  FFMA.FTZ R118, -R3.reuse, R14, R118 ;  /* 0x0000000e03767223 */ /* 0x040fe20000010176 */
[----:B------:R-:W-:Y:S01]  /*76b0*/  IABS R6, R6 ;  /* 0x0000000600067213 */ /* 0x000fe20000000000 */
[----:B------:R-:W-:Y:S01]  /*76c0*/  FFMA.FTZ R119, -R3, R7, R119 ;  /* 0x0000000703777223 */ /* 0x000fe20000010177 */
[----:B------:R-:W-:Y:S01]  /*76d0*/  I2FP.F32.S32 R97, R97 ;  /* 0x0000006100617245 */ /* 0x000fe20000201400 */
[C---:B------:R-:W-:Y:S01]  /*76e0*/  IMAD.IADD R14, R21.reuse, 0x1, -R163 ;  /* 0x00000001150e7824 */ /* 0x040fe200078e0aa3 */
[----:B------:R-:W-:Y:S01]  /*76f0*/  I2FP.F32.S32 R6, R6 ;  /* 0x0000000600067245 */ /* 0x000fe20000201400 */
[----:B------:R-:W-:-:S02]  /*7700*/  IMAD.IADD R7, R21, 0x1, -R186 ;  /* 0x0000000115077824 */ /* 0x000fc400078e0aba */
[C---:B------:R-:W-:Y:S01]  /*7710*/  FFMA.FTZ R122, -R3.reuse, R18, R122 ;  /* 0x00000012037a7223 */ /* 0x040fe2000001017a */
[----:B------:R-:W-:Y:S01]  /*7720*/  FFMA.FTZ R97, -R3, R97, R60 ;  /* 0x0000006103617223 */ /* 0x000fe2000001013c */
[----:B------:R-:W-:Y:S01]  /*7730*/  IMAD.IADD R18, R21, 0x1, -R176 ;  /* 0x0000000115127824 */ /* 0x000fe200078e0ab0 */
[----:B------:R-:W-:Y:S01]  /*7740*/  IABS R15, R15 ;  /* 0x0000000f000f7213 */ /* 0x000fe20000000000 */
[----:B------:R-:W2:Y:S01]  /*7750*/  LD.E R60, desc[UR4][R164.64+0xdc] ;  /* 0x0000dc04a43c7980 */ /* 0x000ea2000c101900 */
[----:B------:R-:W-:Y:S01]  /*7760*/  IABS R154, R154 ;  /* 0x0000009a009a7213 */ /* 0x000fe20000000000 */
[----:B------:R-:W-:Y:S01]  /*7770*/  FFMA.FTZ R107, -R3, R6, R107 ;  /* 0x00000006036b7223 */ /* 0x000fe2000001016b */
[----:B------:R-:W-:Y:S01]  /*7780*/  IABS R162, R162 ;  /* 0x000000a200a27213 */ /* 0x000fe20000000000 */
[----:B------:R-:W-:Y:S01]  /*7790*/  IMAD.IADD R6, R21, 0x1, -R181 ;  /* 0x0000000115067824 */ /* 0x000fe200078e0ab5 */
[----:B------:R-:W-:Y:S02]  /*77a0*/  IABS R183, R183 ;  /* 0x000000b700b77213 */ /* 0x000fe40000000000 */
[----:B------:R-:W-:-:S02]  /*77b0*/  IABS R14, R14 ;  /* 0x0000000e000e7213 */ /* 0x000fc40000000000 */
[----:B------:R-:W-:Y:S02]  /*77c0*/  IABS R7, R7 ;  /* 0x0000000700077213 */ /* 0x000fe40000000000 */
[----:B------:R-:W-:Y:S02]  /*77d0*/  I2FP.F32.S32 R15, R15 ;  /* 0x0000000f000f7245 */ /* 0x000fe40000201400 */
[----:B------:R-:W-:Y:S02]  /*77e0*/  IABS R18, R18 ;  /* 0x0000001200127213 */ /* 0x000fe40000000000 */
[----:B------:R-:W-:Y:S01]  /*77f0*/  I2FP.F32.S32 R154, R154 ;  /* 0x0000009a009a7245 */ /* 0x000fe20000201400 */
[----:B------:R-:W-:Y:S01]  /*7800*/  FFMA.FTZ R110, -R3, R15, R110 ;  /* 0x0000000f036e7223 */ /* 0x000fe2000001016e */
[----:B------:R-:W-:Y:S01]  /*7810*/  IABS R198, R198 ;  /* 0x000000c600c67213 */ /* 0x000fe20000000000 */
[----:B------:R-:W-:Y:S01]  /*7820*/  IMAD.IADD R15, R21, 0x1, -R157 ;  /* 0x00000001150f7824 */ /* 0x000fe200078e0a9d */
[----:B------:R-:W-:Y:S01]  /*7830*/  I2FP.F32.S32 R162, R162 ;  /* 0x000000a200a27245 */ /* 0x000fe20000201400 */
[----:B------:R-:W-:Y:S01]  /*7840*/  FFMA.FTZ R154, -R3, R154, R120 ;  /* 0x0000009a039a7223 */ /* 0x000fe20000010178 */
[----:B------:R-:W-:Y:S01]  /*7850*/  I2FP.F32.S32 R183, R183 ;  /* 0x000000b700b77245 */ /* 0x000fe20000201400 */
[----:B------:R-:W-:Y:S01]  /*7860*/  IMAD.IADD R120, R21, 0x1, -R192 ;  /* 0x0000000115787824 */ /* 0x000fe200078e0ac0 */
[----:B------:R-:W-:Y:S01]  /*7870*/  IABS R195, R195 ;  /* 0x000000c300c37213 */ /* 0x000fe20000000000 */
[C---:B------:R-:W-:Y:S01]  /*7880*/  FFMA.FTZ R162, -R3.reuse, R162, R80 ;  /* 0x000000a203a27223 */ /* 0x040fe20000010150 */
[----:B------:R-:W-:Y:S01]  /*7890*/  I2FP.F32.S32 R14, R14 ;  /* 0x0000000e000e7245 */ /* 0x000fe20000201400 */
[----:B------:R-:W-:Y:S01]  /*78a0*/  FFMA.FTZ R183, -R3, R183, R100 ;  /* 0x000000b703b77223 */ /* 0x000fe20000010164 */
[----:B------:R-:W-:Y:S01]  /*78b0*/  I2FP.F32.S32 R7, R7 ;  /* 0x0000000700077245 */ /* 0x000fe20000201400 */
[----:B------:R-:W-:Y:S01]  /*78c0*/  VIADD R80, R209, 0xc9 ;  /* 0x000000c9d1507836 */ /* 0x000fe20000000000 */
[----:B------:R-:W-:Y:S01]  /*78d0*/  I2FP.F32.S32 R18, R18 ;  /* 0x0000001200127245 */ /* 0x000fe20000201400 */
[C---:B------:R-:W-:Y:S01]  /*78e0*/  FFMA.FTZ R111, -R3.reuse, R14, R111 ;  /* 0x0000000e036f7223 */ /* 0x040fe2000001016f */
[----:B------:R-:W-:Y:S01]  /*78f0*/  IABS R6, R6 ;  /* 0x0000000600067213 */ /* 0x000fe20000000000 */
[----:B------:R-:W-:Y:S01]  /*7900*/  FFMA.FTZ R106, -R3, R7, R106 ;  /* 0x00000007036a7223 */ /* 0x000fe2000001016a */
[----:B------:R-:W-:Y:S01]  /*7910*/  I2FP.F32.S32 R198, R198 ;  /* 0x000000c600c67245 */ /* 0x000fe20000201400 */
[----:B------:R-:W-:Y:S01]  /*7920*/  VIADD R100, R209, 0xc8 ;  /* 0x000000c8d1647836 */ /* 0x000fe20000000000 */
        /* <DEDUP_REMOVED lines=8> */
[C---:B------:R-:W-:Y:S01]  /*79b0*/  FFMA.FTZ R195, -R3.reuse, R195, R89 ;  /* 0x000000c303c37223 */ /* 0x040fe20000010159 */
[----:B------:R-:W-:Y:S01]  /*79c0*/  IABS R193, R193 ;  /* 0x000000c100c17213 */ /* 0x000fe20000000000 */
[C---:B------:R-:W-:Y:S01]  /*79d0*/  IMAD.IADD R88, R2.reuse, 0x1, -R80 ;  /* 0x0000000102587824 */ /* 0x040fe200078e0a50 */
[----:B------:R-:W-:Y:S01]  /*79e0*/  IABS R120, R120 ;  /* 0x0000007800787213 */ /* 0x000fe20000000000 */
[----:B------:R-:W-:Y:S01]  /*79f0*/  IMAD.IADD R89, R2, 0x1, -R100 ;  /* 0x0000000102597824 */ /* 0x000fe200078e0a64 */
[----:B------:R-:W-:Y:S01]  /*7a00*/  IABS R14, R14 ;  /* 0x0000000e000e7213 */ /* 0x000fe20000000000 */
[----:B------:R-:W-:Y:S01]  /*7a10*/  FFMA.FTZ R94, -R3, R6, R94 ;  /* 0x00000006035e7223 */ /* 0x000fe2000001015e */
        /* <DEDUP_REMOVED lines=13> */
[----:B------:R-:W-:Y:S01]  /*7af0*/  I2FP.F32.S32 R14, R14 ;  /* 0x0000000e000e7245 */ /* 0x000fe20000201400 */
[C---:B------:R-:W-:Y:S01]  /*7b00*/  FFMA.FTZ R120, -R3.reuse, R120, R10 ;  /* 0x0000007803787223 */ /* 0x040fe2000001010a */
[----:B------:R-:W-:Y:S01]  /*7b10*/  I2FP.F32.S32 R7, R7 ;  /* 0x0000000700077245 */ /* 0x000fe20000201400 */
[----:B------:R-:W-:Y:S01]  /*7b20*/  IMAD.IADD R143, R2, 0x1, -R104 ;  /* 0x00000001028f7824 */ /* 0x000fe200078e0a68 */
[----:B------:R-:W-:Y:S01]  /*7b30*/  I2FP.F32.S32 R177, R177 ;  /* 0x000000b100b17245 */ /* 0x000fe20000201400 */
[C---:B------:R-:W-:Y:S01]  /*7b40*/  FFMA.FTZ R98, -R3.reuse, R14, R98 ;  /* 0x0000000e03627223 */ /* 0x040fe20000010162 */
[----:B------:R-:W-:Y:S01]  /*7b50*/  I2FP.F32.S32 R18, R18 ;  /* 0x0000001200127245 */ /* 0x000fe20000201400 */
[----:B------:R-:W-:Y:S01]  /*7b60*/  FFMA.FTZ R99, -R3, R7, R99 ;  /* 0x0000000703637223 */ /* 0x000fe20000010163 */
[----:B------:R-:W-:Y:S01]  /*7b70*/  IABS R6, R6 ;  /* 0x0000000600067213 */ /* 0x000fe20000000000 */
[C---:B------:R-:W-:Y:S01]  /*7b80*/  IMAD.IADD R14, R21.reuse, 0x1, -R139 ;  /* 0x00000001150e7824 */ /* 0x040fe200078e0a8b */
[----:B------:R-:W-:Y:S01]  /*7b90*/  I2FP.F32.S32 R88, R88 ;  /* 0x0000005800587245 */ /* 0x000fe20000201400 */
[----:B------:R-:W-:Y:S01]  /*7ba0*/  IMAD.IADD R7, R21, 0x1, -R155 ;  /* 0x0000000115077824 */ /* 0x000fe200078e0a9b */
[----:B------:R-:W-:Y:S01]  /*7bb0*/  I2FP.F32.S32 R89, R89 ;  /* 0x0000005900597245 */ /* 0x000fe20000201400 */
[----:B------:R-:W-:Y:S01]  /*7bc0*/  FFMA.FTZ R177, -R3, R177, R108 ;  /* 0x000000b103b17223 */ /* 0x000fe2000001016c */
[----:B------:R-:W-:Y:S01]  /*7bd0*/  FSEL R12, R213, -INF , !P4 ;  /* 0xff800000d50c7808 */ /* 0x000fe20006000000 */
[----:B------:R-:W-:Y:S01]  /*7be0*/  FFMA.FTZ R102, -R3, R18, R102 ;  /* 0x0000001203667223 */ /* 0x000fe20000010166 */
[----:B------:R-:W-:Y:S01]  /*7bf0*/  FSEL R4, R4, -INF , !P4 ;  /* 0xff80000004047808 */ /* 0x000fe20006000000 */
[----:B------:R-:W-:Y:S01]  /*7c00*/  VIADD R108, R209, 0xa1 ;  /* 0x000000a1d16c7836 */ /* 0x000fe20000000000 */
[----:B------:R-:W-:Y:S01]  /*7c10*/  ISETP.GE.AND P4, PT, R192, R166, PT ;  /* 0x000000a6c000720c */ /* 0x000fe20003f86270 */
[----:B------:R-:W-:Y:S01]  /*7c20*/  FFMA.FTZ R88, -R3, R88, R53 ;  /* 0x0000005803587223 */ /* 0x000fe20000010135 */
[----:B------:R-:W-:Y:S01]  /*7c30*/  I2FP.F32.S32 R6, R6 ;  /* 0x0000000600067245 */ /* 0x000fe20000201400 */
[----:B------:R-:W-:Y:S01]  /*7c40*/  IMAD.IADD R18, R21, 0x1, -R141 ;  /* 0x0000000115127824 */ /* 0x000fe200078e0a8d */
[----:B------:R-:W-:Y:S01]  /*7c50*/  IABS R15, R15 ;  /* 0x0000000f000f7213 */ /* 0x000fe20000000000 */
[----:B------:R-:W-:Y:S01]  /*7c60*/  FFMA.FTZ R89, -R3, R89, R52 ;  /* 0x0000005903597223 */ /* 0x000fe20000010134 */
[----:B------:R-:W-:Y:S01]  /*7c70*/  FSEL R53, R201, -INF , !P4 ;  /* 0xff800000c9357808 */ /* 0x000fe20006000000 */
[----:B------:R-:W-:Y:S01]  /*7c80*/  FFMA.FTZ R87, -R3, R6, R87 ;  /* 0x0000000603577223 */ /* 0x000fe20000010157 */
[----:B------:R-:W-:Y:S01]  /*7c90*/  FSEL R120, R120, -INF , !P4 ;  /* 0xff80000078787808 */ /* 0x000fe20006000000 */
[----:B------:R-:W-:Y:S01]  /*7ca0*/  IMAD.IADD R153, R2, 0x1, -R108 ;  /* 0x0000000102997824 */ /* 0x000fe200078e0a6c */
[----:B------:R-:W-:Y:S01]  /*7cb0*/  ISETP.GE.AND P4, PT, R133, R166, PT ;  /* 0x000000a68500720c */ /* 0x000fe20003f86270 */
[----:B------:R-:W-:Y:S01]  /*7cc0*/  IMAD.IADD R6, R21, 0x1, -R124 ;  /* 0x0000000115067824 */ /* 0x000fe200078e0a7c */
[----:B------:R-:W-:-:S02]  /*7cd0*/  FSEL R52, R191, -INF , !P3 ;  /* 0xff800000bf347808 */ /* 0x000fc40005800000 */
[----:B------:R-:W-:Y:S02]  /*7ce0*/  ISETP.GE.AND P3, PT, R189, R166, PT ;  /* 0x000000a6bd00720c */ /* 0x000fe40003f66270 */
[----:B------:R-:W-:Y:S02]  /*7cf0*/  IABS R14, R14 ;  /* 0x0000000e000e7213 */ /* 0x000fe40000000000 */
[----:B------:R-:W-:Y:S02]  /*7d00*/  IABS R7, R7 ;  /* 0x0000000700077213 */ /* 0x000fe40000000000 */
[----:B------:R-:W-:Y:S02]  /*7d10*/  IABS R151, R151 ;  /* 0x0000009700977213 */ /* 0x000fe40000000000 */
[----:B------:R-:W-:Y:S02]  /*7d20*/  I2FP.F32.S32 R15, R15 ;  /* 0x0000000f000f7245 */ /* 0x000fe40000201400 */
[----:B------:R-:W-:-:S02]  /*7d30*/  IABS R143, R143 ;  /* 0x0000008f008f7213 */ /* 0x000fc40000000000 */
[----:B------:R-:W-:Y:S01]  /*7d40*/  FSEL R10, R202, -INF , !P5 ;  /* 0xff800000ca0a7808 */ /* 0x000fe20006800000 */
[----:B------:R-:W-:Y:S01]  /*7d50*/  FFMA.FTZ R90, -R3, R15, R90 ;  /* 0x0000000f035a7223 */ /* 0x000fe2000001015a */
[----:B------:R-:W-:Y:S01]  /*7d60*/  IABS R18, R18 ;  /* 0x0000001200127213 */ /* 0x000fe20000000000 */
[----:B------:R-:W-:Y:S01]  /*7d70*/  IMAD.IADD R15, R21, 0x1, -R116 ;  /* 0x00000001150f7824 */ /* 0x000fe200078e0a74 */
[-C--:B------:R-:W-:Y:S02]  /*7d80*/  ISETP.GE.AND P5, PT, R135, R166.reuse, PT ;  /* 0x000000a68700720c */ /* 0x080fe40003fa6270 */
[----:B------:R-:W-:Y:S02]  /*7d90*/  FSEL R133, R188, -INF , !P4 ;  /* 0xff800000bc857808 */ /* 0x000fe40006000000 */
[----:B------:R-:W-:Y:S02]  /*7da0*/  FSEL R136, R131, -INF , !P4 ;  /* 0xff80000083887808 */ /* 0x000fe40006000000 */
[----:B------:R-:W-:-:S02]  /*7db0*/  ISETP.GE.AND P4, PT, R144, R166, PT ;  /* 0x000000a69000720c */ /* 0x000fc40003f86270 */
[----:B------:R-:W-:Y:S02]  /*7dc0*/  FSEL R132, R132, -INF , !P3 ;  /* 0xff80000084847808 */ /* 0x000fe40005800000 */
[----:B------:R-:W-:Y:S02]  /*7dd0*/  FSEL R135, R126, -INF , !P3 ;  /* 0xff8000007e877808 */ /* 0x000fe40005800000 */
[----:B------:R-:W-:Y:S02]  /*7de0*/  I2FP.F32.S32 R14, R14 ;  /* 0x0000000e000e7245 */ /* 0x000fe40000201400 */
[----:B------:R-:W-:Y:S02]  /*7df0*/  I2FP.F32.S32 R7, R7 ;  /* 0x0000000700077245 */ /* 0x000fe40000201400 */
[----:B------:R-:W-:Y:S01]  /*7e00*/  I2FP.F32.S32 R151, R151 ;  /* 0x0000009700977245 */ /* 0x000fe20000201400 */
[----:B------:R-:W-:Y:S01]  /*7e10*/  FFMA.FTZ R91, -R3, R14, R91 ;  /* 0x0000000e035b7223 */ /* 0x000fe2000001015b */
[----:B------:R-:W-:Y:S01]  /*7e20*/  ISETP.GE.AND P3, PT, R179, R166, PT ;  /* 0x000000a6b300720c */ /* 0x000fe20003f66270 */
[C---:B------:R-:W-:Y:S01]  /*7e30*/  FFMA.FTZ R86, -R3.reuse, R7, R86 ;  /* 0x0000000703567223 */ /* 0x040fe20000010156 */
[----:B------:R-:W-:Y:S01]  /*7e40*/  IABS R153, R153 ;  /* 0x0000009900997213 */ /* 0x000fe20000000000 */
[----:B------:R-:W-:Y:S01]  /*7e50*/  FFMA.FTZ R151, -R3, R151, R121 ;  /* 0x0000009703977223 */ /* 0x000fe20000010179 */
[----:B------:R-:W-:Y:S01]  /*7e60*/  I2FP.F32.S32 R143, R143 ;  /* 0x0000008f008f7245 */ /* 0x000fe20000201400 */
[C---:B------:R-:W-:Y:S01]  /*7e70*/  IMAD.IADD R14, R21.reuse, 0x1, -R113 ;  /* 0x00000001150e7824 */ /* 0x040fe200078e0a71 */
[----:B------:R-:W-:Y:S01]  /*7e80*/  I2FP.F32.S32 R18, R18 ;  /* 0x0000001200127245 */ /* 0x000fe20000201400 */
[----:B------:R-:W-:Y:S01]  /*7e90*/  IMAD.IADD R7, R21, 0x1, -R125 ;  /* 0x0000000115077824 */ /* 0x000fe200078e0a7d */
[----:B------:R-:W-:Y:S01]  /*7ea0*/  IABS R6, R6 ;  /* 0x0000000600067213 */ /* 0x000fe20000000000 */
[C---:B------:R-:W-:Y:S01]  /*7eb0*/  FFMA.FTZ R143, -R3.reuse, R143, R69 ;  /* 0x0000008f038f7223 */ /* 0x040fe20000010145 */
[----:B------:R-:W-:Y:S01]  /*7ec0*/  FSEL R144, R150, -INF , !P4 ;  /* 0xff80000096907808 */ /* 0x000fe20006000000 */
[----:B------:R-:W-:Y:S01]  /*7ed0*/  FFMA.FTZ R95, -R3, R18, R95 ;  /* 0x00000012035f7223 */ /* 0x000fe2000001015f */
[----:B------:R-:W-:Y:S01]  /*7ee0*/  FSEL R148, R148, -INF , !P3 ;  /* 0xff80000094947808 */ /* 0x000fe20005800000 */
[----:B------:R-:W-:Y:S01]  /*7ef0*/  VIADD R69, R209, 0xb9 ;  /* 0x000000b9d1457836 */ /* 0x000fe20000000000 */
[----:B------:R-:W-:Y:S01]  /*7f00*/  FSEL R150, R119, -INF , !P3 ;  /* 0xff80000077967808 */ /* 0x000fe20005800000 */
[----:B------:R-:W-:Y:S01]  /*7f10*/  IMAD.IADD R18, R21, 0x1, -R117 ;  /* 0x0000000115127824 */ /* 0x000fe200078e0a75 */
[----:B------:R-:W-:-:S02]  /*7f20*/  I2FP.F32.S32 R153, R153 ;  /* 0x0000009900997245 */ /* 0x000fc40000201400 */
[----:B------:R-:W-:Y:S02]  /*7f30*/  ISETP.GE.AND P3, PT, R186, R166, PT ;  /* 0x000000a6ba00720c */ /* 0x000fe40003f66270 */
[----:B------:R-:W-:Y:S01]  /*7f40*/  I2FP.F32.S32 R6, R6 ;  /* 0x0000000600067245 */ /* 0x000fe20000201400 */
[----:B------:R-:W-:Y:S01]  /*7f50*/  FFMA.FTZ R153, -R3, R153, R73 ;  /* 0x0000009903997223 */ /* 0x000fe20000010149 */
[----:B------:R-:W-:Y:S01]  /*7f60*/  FSEL R121, R137, -INF , !P0 ;  /* 0xff80000089797808 */ /* 0x000fe20004000000 */
[----:B------:R-:W-:Y:S01]  /*7f70*/  IMAD.IADD R73, R2, 0x1, -R69 ;  /* 0x0000000102497824 */ /* 0x000fe200078e0a45 */
[----:B------:R-:W-:Y:S01]  /*7f80*/  ISETP.GE.AND P0, PT, R146, R166, PT ;  /* 0x000000a69200720c */ /* 0x000fe20003f06270 */
[----:B------:R-:W-:Y:S01]  /*7f90*/  FFMA.FTZ R74, -R3, R6, R74 ;  /* 0x00000006034a7223 */ /* 0x000fe2000001014a */
[----:B------:R-:W-:Y:S01]  /*7fa0*/  IABS R15, R15 ;  /* 0x0000000f000f7213 */ /* 0x000fe20000000000 */
[----:B------:R-:W-:Y:S01]  /*7fb0*/  IMAD.IADD R6, R21, 0x1, -R112 ;  /* 0x0000000115067824 */ /* 0x000fe200078e0a70 */
[----:B------:R-:W-:-:S02]  /*7fc0*/  FSEL R138, R138, -INF , !P5 ;  /* 0xff8000008a8a7808 */ /* 0x000fc40006800000 */
[----:B------:R-:W-:Y:S02]  /*7fd0*/  FSEL R137, R130, -INF , !P5 ;  /* 0xff80000082897808 */ /* 0x000fe40006800000 */
[----:B------:R-:W-:Y:S02]  /*7fe0*/  FSEL R131, R134, -INF , !P1 ;  /* 0xff80000086837808 */ /* 0x000fe40004800000 */
[----:B------:R-:W-:Y:S02]  /*7ff0*/  ISETP.GE.AND P5, PT, R145, R166, PT ;  /* 0x000000a69100720c */ /* 0x000fe40003fa6270 */
[----:B------:R-:W-:Y:S02]  /*8000*/  FSEL R134, R127, -INF , !P1 ;  /* 0xff8000007f867808 */ /* 0x000fe40004800000 */
[----:B------:R-:W-:Y:S02]  /*8010*/  FSEL R193, R193, -INF , !P3 ;  /* 0xff800000c1c17808 */ /* 0x000fe40005800000 */
[----:B------:R-:W-:-:S02]  /*8020*/  FSEL R186, R106, -INF , !P3 ;  /* 0xff8000006aba7808 */ /* 0x000fc40005800000 */
[-C--:B------:R-:W-:Y:S02]  /*8030*/  ISETP.GE.AND P1, PT, R147, R166.reuse, PT ;  /* 0x000000a69300720c */ /* 0x080fe40003f26270 */
[----:B------:R-:W-:Y:S02]  /*8040*/  ISETP.GE.AND P3, PT, R182, R166, PT ;  /* 0x000000a6b600720c */ /* 0x000fe40003f66270 */
[----:B------:R-:W-:Y:S02]  /*8050*/  IABS R14, R14 ;  /* 0x0000000e000e7213 */ /* 0x000fe40000000000 */
[----:B------:R-:W-:Y:S02]  /*8060*/  IABS R7, R7 ;  /* 0x0000000700077213 */ /* 0x000fe40000000000 */
[----:B------:R-:W-:Y:S02]  /*8070*/  FSEL R154, R154, -INF , !P0 ;  /* 0xff8000009a9a7808 */ /* 0x000fe40004000000 */
[----:B------:R-:W-:-:S02]  /*8080*/  FSEL R147, R122, -INF , !P0 ;  /* 0xff8000007a937808 */ /* 0x000fc40004000000 */
[----:B------:R-:W-:Y:S02]  /*8090*/  I2FP.F32.S32 R15, R15 ;  /* 0x0000000f000f7245 */ /* 0x000fe40000201400 */
[----:B------:R-:W-:Y:S02]  /*80a0*/  ISETP.GE.AND P0, PT, R176, R166, PT ;  /* 0x000000a6b000720c */ /* 0x000fe40003f06270 */
[----:B------:R-:W-:Y:S01]  /*80b0*/  IABS R18, R18 ;  /* 0x0000001200127213 */ /* 0x000fe20000000000 */
[----:B------:R-:W-:Y:S01]  /*80c0*/  FFMA.FTZ R83, -R3, R15, R83 ;  /* 0x0000000f03537223 */ /* 0x000fe20000010153 */
[----:B------:R-:W-:Y:S01]  /*80d0*/  FSEL R145, R151, -INF , !P5 ;  /* 0xff80000097917808 */ /* 0x000fe20006800000 */
[----:B------:R-:W-:Y:S01]  /*80e0*/  IMAD.IADD R15, R21, 0x1, -R108 ;  /* 0x00000001150f7824 */ /* 0x000fe200078e0a6c */
[----:B------:R-:W-:Y:S02]  /*80f0*/  FSEL R146, R123, -INF , !P5 ;  /* 0xff8000007b927808 */ /* 0x000fe40006800000 */
[----:B------:R-:W-:-:S02]  /*8100*/  ISETP.GE.AND P5, PT, R174, R166, PT ;  /* 0x000000a6ae00720c */ /* 0x000fc40003fa6270 */
[----:B------:R-:W-:Y:S02]  /*8110*/  FSEL R175, R175, -INF , !P1 ;  /* 0xff800000afaf7808 */ /* 0x000fe40004800000 */
[----:B------:R-:W-:Y:S02]  /*8120*/  FSEL R179, R114, -INF , !P1 ;  /* 0xff80000072b37808 */ /* 0x000fe40004800000 */
[----:B------:R-:W-:Y:S02]  /*8130*/  FSEL R203, R203, -INF , !P3 ;  /* 0xff800000cbcb7808 */ /* 0x000fe40005800000 */
[----:B------:R-:W-:Y:S02]  /*8140*/  FSEL R200, R99, -INF , !P3 ;  /* 0xff80000063c87808 */ /* 0x000fe40005800000 */
[----:B------:R-:W-:Y:S02]  /*8150*/  I2FP.F32.S32 R14, R14 ;  /* 0x0000000e000e7245 */ /* 0x000fe40000201400 */
[----:B------:R-:W-:-:S02]  /*8160*/  I2FP.F32.S32 R7, R7 ;  /* 0x0000000700077245 */ /* 0x000fc40000201400 */
[----:B------:R-:W-:Y:S01]  /*8170*/  ISETP.GE.AND P1, PT, R178, R166, PT ;  /* 0x000000a6b200720c */ /* 0x000fe20003f26270 */
[----:B------:R-:W-:Y:S01]  /*8180*/  FFMA.FTZ R78, -R3, R14, R78 ;  /* 0x0000000e034e7223 */ /* 0x000fe2000001014e */
[----:B------:R-:W-:Y:S01]  /*8190*/  ISETP.GE.AND P3, PT, R155, R166, PT ;  /* 0x000000a69b00720c */ /* 0x000fe20003f66270 */
[----:B------:R-:W-:Y:S01]  /*81a0*/  FFMA.FTZ R79, -R3, R7, R79 ;  /* 0x00000007034f7223 */ /* 0x000fe2000001014f */
[----:B------:R-:W-:Y:S01]  /*81b0*/  IABS R73, R73 ;  /* 0x0000004900497213 */ /* 0x000fe20000000000 */
[C---:B------:R-:W-:Y:S01]  /*81c0*/  IMAD.IADD R14, R21.reuse, 0x1, -R105 ;  /* 0x00000001150e7824 */ /* 0x040fe200078e0a69 */
[----:B------:R-:W-:Y:S01]  /*81d0*/  FSEL R180, R180, -INF , !P0 ;  /* 0xff800000b4b47808 */ /* 0x000fe20004000000 */
[----:B------:R-:W-:Y:S01]  /*81e0*/  IMAD.IADD R7, R21, 0x1, -R104 ;  /* 0x0000000115077824 */ /* 0x000fe200078e0a68 */
[----:B------:R-:W-:Y:S02]  /*81f0*/  FSEL R178, R115, -INF , !P0 ;  /* 0xff80000073b27808 */ /* 0x000fe40004000000 */
[----:B------:R-:W-:-:S02]  /*8200*/  I2FP.F32.S32 R18, R18 ;  /* 0x0000001200127245 */ /* 0x000fc40000201400 */
[----:B------:R-:W-:Y:S02]  /*8210*/  IABS R6, R6 ;  /* 0x0000000600067213 */ /* 0x000fe40000000000 */
[----:B------:R-:W-:Y:S01]  /*8220*/  ISETP.GE.AND P0, PT, R158, R166, PT ;  /* 0x000000a69e00720c */ /* 0x000fe20003f06270 */
[----:B------:R-:W-:Y:S01]  /*8230*/  FFMA.FTZ R82, -R3, R18, R82 ;  /* 0x0000001203527223 */ /* 0x000fe20000010152 */
[----:B------:R-:W-:Y:S02]  /*8240*/  FSEL R174, R177, -INF , !P5 ;  /* 0xff800000b1ae7808 */ /* 0x000fe40006800000 */
[----:B------:R-:W-:Y:S02]  /*8250*/  FSEL R151, R118, -INF , !P4 ;  /* 0xff80000076977808 */ /* 0x000fe40006000000 */
[----:B------:R-:W-:Y:S02]  /*8260*/  FSEL R177, R110, -INF , !P5 ;  /* 0xff8000006eb17808 */ /* 0x000fe40006800000 */
[----:B------:R-:W-:-:S02]  /*8270*/  FSEL R194, R194, -INF , !P3 ;  /* 0xff800000c2c27808 */ /* 0x000fc40005800000 */
[----:B------:R-:W-:Y:S02]  /*8280*/  FSEL R182, R86, -INF , !P3 ;  /* 0xff80000056b67808 */ /* 0x000fe40005800000 */
[----:B------:R-:W-:Y:S02]  /*8290*/  I2FP.F32.S32 R73, R73 ;  /* 0x0000004900497245 */ /* 0x000fe40000201400 */
[-C--:B------:R-:W-:Y:S02]  /*82a0*/  ISETP.GE.AND P4, PT, R163, R166.reuse, PT ;  /* 0x000000a6a300720c */ /* 0x080fe40003f86270 */
[----:B------:R-:W-:Y:S02]  /*82b0*/  ISETP.GE.AND P5, PT, R157, R166, PT ;  /* 0x000000a69d00720c */ /* 0x000fe40003fa6270 */
[----:B------:R-:W-:Y:S01]  /*82c0*/  I2FP.F32.S32 R6, R6 ;  /* 0x0000000600067245 */ /* 0x000fe20000201400 */
[----:B------:R-:W-:Y:S01]  /*82d0*/  IMAD.IADD R18, R21, 0x1, -R72 ;  /* 0x0000000115127824 */ /* 0x000fe200078e0a48 */
[----:B------:R-:W-:Y:S01]  /*82e0*/  ISETP.GE.AND P3, PT, R125, R166, PT ;  /* 0x000000a67d00720c */ /* 0x000fe20003f66270 */
[----:B------:R-:W-:Y:S01]  /*82f0*/  FFMA.FTZ R73, -R3, R73, R61 ;  /* 0x0000004903497223 */ /* 0x000fe2000001013d */
[----:B------:R-:W-:Y:S01]  /*8300*/  FSEL R183, R183, -INF , !P0 ;  /* 0xff800000b7b77808 */ /* 0x000fe20004000000 */
[----:B------:R-:W-:Y:S01]  /*8310*/  FFMA.FTZ R6, -R3, R6, R66 ;  /* 0x0000000603067223 */ /* 0x000fe20000010142 */
[----:B------:R-:W-:Y:S01]  /*8320*/  FSEL R192, R102, -INF , !P0 ;  /* 0xff80000066c07808 */ /* 0x000fe20004000000 */
[----:B------:R-:W-:Y:S01]  /*8330*/  IMAD.IADD R61, R21, 0x1, -R109 ;  /* 0x00000001153d7824 */ /* 0x000fe200078e0a6d */
[----:B------:R-:W-:-:S02]  /*8340*/  ISETP.GE.AND P0, PT, R141, R166, PT ;  /* 0x000000a68d00720c */ /* 0x000fc40003f06270 */
[----:B------:R-:W-:Y:S02]  /*8350*/  IABS R15, R15 ;  /* 0x0000000f000f7213 */ /* 0x000fe40000000000 */
[----:B------:R-:W-:Y:S02]  /*8360*/  FSEL R163, R185, -INF , !P4 ;  /* 0xff800000b9a37808 */ /* 0x000fe40006000000 */
[----:B------:R-:W-:Y:S02]  /*8370*/  FSEL R187, R187, -INF , !P5 ;  /* 0xff800000bbbb7808 */ /* 0x000fe40006800000 */
[----:B------:R-:W-:Y:S02]  /*8380*/  FSEL R191, R103, -INF , !P5 ;  /* 0xff80000067bf7808 */ /* 0x000fe40006800000 */
[----:B------:R-:W-:Y:S02]  /*8390*/  FSEL R159, R159, -INF , !P3 ;  /* 0xff8000009f9f7808 */ /* 0x000fe40005800000 */
[----:B------:R-:W-:-:S02]  /*83a0*/  FSEL R155, R79, -INF , !P3 ;  /* 0xff8000004f9b7808 */ /* 0x000fc40005800000 */
[----:B------:R-:W-:Y:S02]  /*83b0*/  FSEL R184, R184, -INF , !P1 ;  /* 0xff800000b8b87808 */ /* 0x000fe40004800000 */
[----:B------:R-:W-:Y:S02]  /*83c0*/  FSEL R185, R107, -INF , !P1 ;  /* 0xff8000006bb97808 */ /* 0x000fe40004800000 */
[-C--:B------:R-:W-:Y:S02]  /*83d0*/  ISETP.GE.AND P5, PT, R140, R166.reuse, PT ;  /* 0x000000a68c00720c */ /* 0x080fe40003fa6270 */
[----:B------:R-:W-:Y:S02]  /*83e0*/  ISETP.GE.AND P3, PT, R112, R166, PT ;  /* 0x000000a67000720c */ /* 0x000fe40003f66270 */
[----:B------:R-:W-:Y:S02]  /*83f0*/  IABS R14, R14 ;  /* 0x0000000e000e7213 */ /* 0x000fe40000000000 */
[----:B------:R-:W-:-:S02]  /*8400*/  ISETP.GE.AND P1, PT, R181, R166, PT ;  /* 0x000000a6b500720c */ /* 0x000fc40003f26270 */
[----:B------:R-:W-:Y:S02]  /*8410*/  FSEL R205, R205, -INF , !P0 ;  /* 0xff800000cdcd7808 */ /* 0x000fe40004000000 */
[----:B------:R-:W-:Y:S02]  /*8420*/  FSEL R202, R95, -INF , !P0 ;  /* 0xff8000005fca7808 */ /* 0x000fe40004000000 */
[----:B------:R-:W-:Y:S02]  /*8430*/  I2FP.F32.S32 R15, R15 ;  /* 0x0000000f000f7245 */ /* 0x000fe40000201400 */
[----:B------:R-:W-:Y:S02]  /*8440*/  ISETP.GE.AND P0, PT, R117, R166, PT ;  /* 0x000000a67500720c */ /* 0x000fe40003f06270 */
[----:B------:R-:W-:Y:S01]  /*8450*/  IABS R18, R18 ;  /* 0x0000001200127213 */ /* 0x000fe20000000000 */
[----:B------:R-:W-:Y:S01]  /*8460*/  FFMA.FTZ R75, -R3, R15, R75 ;  /* 0x0000000f034b7223 */ /* 0x000fe2000001014b */
[----:B------:R-:W-:-:S02]  /*8470*/  FSEL R198, R198, -INF , !P5 ;  /* 0xff800000c6c67808 */ /* 0x000fc40006800000 */
[----:B------:R-:W-:Y:S02]  /*8480*/  FSEL R189, R90, -INF , !P5 ;  /* 0xff8000005abd7808 */ /* 0x000fe40006800000 */
[----:B------:R-:W-:Y:S02]  /*8490*/  I2FP.F32.S32 R14, R14 ;  /* 0x0000000e000e7245 */ /* 0x000fe40000201400 */
[----:B------:R-:W-:Y:S02]  /*84a0*/  FSEL R66, R64, -INF , !P3 ;  /* 0xff80000040427808 */ /* 0x000fe40005800000 */
[----:B------:R-:W-:Y:S01]  /*84b0*/  FSEL R204, R204, -INF , !P1 ;  /* 0xff800000cccc7808 */ /* 0x000fe20004800000 */
[----:B------:R-:W-:Y:S01]  /*84c0*/  FFMA.FTZ R70, -R3, R14, R70 ;  /* 0x0000000e03467223 */ /* 0x000fe20000010146 */
[----:B------:R-:W-:Y:S02]  /*84d0*/  FSEL R199, R94, -INF , !P1 ;  /* 0xff8000005ec77808 */ /* 0x000fe40004800000 */
[----:B------:R-:W-:-:S02]  /*84e0*/  ISETP.GE.AND P5, PT, R116, R166, PT ;  /* 0x000000a67400720c */ /* 0x000fc40003fa6270 */
[----:B------:R-:W-:Y:S01]  /*84f0*/  FSEL R64, R6, -INF , !P3 ;  /* 0xff80000006407808 */ /* 0x000fe20005800000 */
[----:B------:R-:W-:Y:S01]  /*8500*/  IMAD.IADD R6, R21, 0x1, -R100 ;  /* 0x0000000115067824 */ /* 0x000fe200078e0a64 */
[----:B------:R-:W-:Y:S02]  /*8510*/  ISETP.GE.AND P1, PT, R142, R166, PT ;  /* 0x000000a68e00720c */ /* 0x000fe40003f26270 */
[----:B------:R-:W-:Y:S02]  /*8520*/  FSEL R162, R162, -INF , !P0 ;  /* 0xff800000a2a27808 */ /* 0x000fe40004000000 */
[----:B------:R-:W-:Y:S02]  /*8530*/  FSEL R158, R82, -INF , !P0 ;  /* 0xff800000529e7808 */ /* 0x000fe40004000000 */
[----:B------:R-:W-:Y:S02]  /*8540*/  IABS R61, R61 ;  /* 0x0000003d003d7213 */ /* 0x000fe40000000000 */
[----:B------:R-:W-:-:S02]  /*8550*/  I2FP.F32.S32 R18, R18 ;  /* 0x0000001200127245 */ /* 0x000fc40000201400 */
[----:B------:R-:W-:Y:S02]  /*8560*/  ISETP.GE.AND P0, PT, R108, R166, PT ;  /* 0x000000a66c00720c */ /* 0x000fe40003f06270 */
[----:B------:R-:W-:Y:S02]  /*8570*/  FSEL R161, R161, -INF , !P5 ;  /* 0xff800000a1a17808 */ /* 0x000fe40006800000 */
[----:B------:R-:W-:Y:S01]  /*8580*/  FSEL R157, R83, -INF , !P5 ;  /* 0xff800000539d7808 */ /* 0x000fe20006800000 */
[----:B------:R-:W-:Y:S01]  /*8590*/  FFMA.FTZ R62, -R3, R18, R62 ;  /* 0x00000012033e7223 */ /* 0x000fe2000001013e */
[----:B------:R-:W-:Y:S02]  /*85a0*/  FSEL R190, R190, -INF , !P1 ;  /* 0xff800000bebe7808 */ /* 0x000fe40004800000 */
[----:B------:R-:W-:Y:S02]  /*85b0*/  FSEL R181, R87, -INF , !P1 ;  /* 0xff80000057b57808 */ /* 0x000fe40004800000 */
[----:B------:R-:W-:-:S02]  /*85c0*/  ISETP.GE.AND P5, PT, R105, R166, PT ;  /* 0x000000a66900720c */ /* 0x000fc40003fa6270 */
[----:B------:R-:W-:Y:S02]  /*85d0*/  I2FP.F32.S32 R61, R61 ;  /* 0x0000003d003d7245 */ /* 0x000fe40000201400 */
[----:B------:R-:W-:Y:S02]  /*85e0*/  ISETP.GE.AND P1, PT, R124, R166, PT ;  /* 0x000000a67c00720c */ /* 0x000fe40003f26270 */
[----:B------:R-:W-:Y:S01]  /*85f0*/  FSEL R153, R153, -INF , !P0 ;  /* 0xff80000099997808 */ /* 0x000fe20004000000 */
[----:B------:R-:W-:Y:S01]  /*8600*/  FFMA.FTZ R61, -R3, R61, R67 ;  /* 0x0000003d033d7223 */ /* 0x000fe20000010143 */
[----:B------:R-:W-:Y:S02]  /*8610*/  FSEL R142, R75, -INF , !P0 ;  /* 0xff8000004b8e7808 */ /* 0x000fe40004000000 */
[----:B------:R-:W-:Y:S02]  /*8620*/  IABS R6, R6 ;  /* 0x0000000600067213 */ /* 0x000fe40000000000 */
[----:B------:R-:W-:-:S02]  /*8630*/  ISETP.GE.AND P0, PT, R72, R166, PT ;  /* 0x000000a64800720c */ /* 0x000fc40003f06270 */
[----:B------:R-:W-:Y:S01]  /*8640*/  IABS R7, R7 ;  /* 0x0000000700077213 */ /* 0x000fe20000000000 */
[----:B------:R-:W-:Y:S01]  /*8650*/  IMAD.IADD R15, R21, 0x1, -R69 ;  /* 0x00000001150f7824 */ /* 0x000fe200078e0a45 */
[----:B------:R-:W-:Y:S02]  /*8660*/  FSEL R149, R149, -INF , !P5 ;  /* 0xff80000095957808 */ /* 0x000fe40006800000 */
[----:B------:R-:W-:Y:S02]  /*8670*/  FSEL R141, R70, -INF , !P5 ;  /* 0xff800000468d7808 */ /* 0x000fe40006800000 */
[----:B------:R-:W-:Y:S02]  /*8680*/  FSEL R152, R152, -INF , !P1 ;  /* 0xff80000098987808 */ /* 0x000fe40004800000 */
[----:B------:R-:W-:Y:S02]  /*8690*/  FSEL R140, R74, -INF , !P1 ;  /* 0xff8000004a8c7808 */ /* 0x000fe40004800000 */
[----:B------:R-:W-:-:S02]  /*86a0*/  ISETP.GE.AND P5, PT, R69, R166, PT ;  /* 0x000000a64500720c */ /* 0x000fc40003fa6270 */
[----:B------:R-:W-:Y:S02]  /*86b0*/  I2FP.F32.S32 R6, R6 ;  /* 0x0000000600067245 */ /* 0x000fe40000201400 */
[-C--:B------:R-:W-:Y:S02]  /*86c0*/  ISETP.GE.AND P1, PT, R109, R166.reuse, PT ;  /* 0x000000a66d00720c */ /* 0x080fe40003f26270 */
[----:B------:R-:W-:Y:S02]  /*86d0*/  FSEL R74, R97, -INF , !P0 ;  /* 0xff800000614a7808 */ /* 0x000fe40004000000 */
[----:B------:R-:W-:Y:S02]  /*86e0*/  FSEL R69, R62, -INF , !P0 ;  /* 0xff8000003e457808 */ /* 0x000fe40004000000 */
[----:B------:R-:W-:Y:S02]  /*86f0*/  I2FP.F32.S32 R7, R7 ;  /* 0x0000000700077245 */ /* 0x000fe40000201400 */
[----:B------:R-:W-:Y:S01]  /*8700*/  ISETP.GE.AND P0, PT, R80, R166, PT ;  /* 0x000000a65000720c */ /* 0x000fe20003f06270 */
[----:B------:R-:W-:Y:S01]  /*8710*/  IMAD.IADD R80, R21, 0x1, -R80 ;  /* 0x0000000115507824 */ /* 0x000fe200078e0a50 */
[----:B------:R-:W-:Y:S01]  /*8720*/  FSEL R65, R65, -INF , !P1 ;  /* 0xff80000041417808 */ /* 0x000fe20004800000 */
[----:B------:R-:W-:Y:S01]  /*8730*/  FFMA.FTZ R54, -R3, R6, R54 ;  /* 0x0000000603367223 */ /* 0x000fe20000010136 */
[----:B------:R-:W-:Y:S01]  /*8740*/  FSEL R61, R61, -INF , !P1 ;  /* 0xff8000003d3d7808 */ /* 0x000fe20004800000 */
[----:B------:R-:W-:Y:S01]  /*8750*/  VIADD R6, R209, 0x8 ;  /* 0x00000008d1067836 */ /* 0x000fe20000000000 */
[----:B------:R-:W-:Y:S01]  /*8760*/  FSEL R176, R111, -INF , !P4 ;  /* 0xff8000006fb07808 */ /* 0x000fe20006000000 */
[----:B------:R-:W-:Y:S01]  /*8770*/  FFMA.FTZ R71, -R3, R7, R71 ;  /* 0x0000000703477223 */ /* 0x000fe20000010147 */
[-C--:B------:R-:W-:Y:S01]  /*8780*/  ISETP.GE.AND P1, PT, R100, R166.reuse, PT ;  /* 0x000000a66400720c */ /* 0x080fe20003f26270 */
[C---:B------:R-:W-:Y:S01]  /*8790*/  IMAD.IADD R7, R21.reuse, 0x1, -R101 ;  /* 0x0000000115077824 */ /* 0x040fe200078e0a65 */
[----:B------:R-:W-:Y:S01]  /*87a0*/  ISETP.GE.AND P4, PT, R156, R166, PT ;  /* 0x000000a69c00720c */ /* 0x000fe20003f86270 */
[C---:B------:R-:W-:Y:S01]  /*87b0*/  IMAD.IADD R19, R21.reuse, 0x1, -R57 ;  /* 0x0000000115137824 */ /* 0x040fe200078e0a39 */
[----:B------:R-:W-:Y:S01]  /*87c0*/  IABS R80, R80 ;  /* 0x0000005000507213 */ /* 0x000fe20000000000 */
[----:B------:R-:W-:Y:S01]  /*87d0*/  IMAD.IADD R14, R21, 0x1, -R68 ;  /* 0x00000001150e7824 */ /* 0x000fe200078e0a44 */
[----:B------:R-:W-:-:S02]  /*87e0*/  FSEL R70, R89, -INF , !P1 ;  /* 0xff80000059467808 */ /* 0x000fc40004800000 */
[----:B------:R-:W-:Y:S02]  /*87f0*/  FSEL R62, R54, -INF , !P1 ;  /* 0xff800000363e7808 */ /* 0x000fe40004800000 */
[----:B------:R-:W-:Y:S02]  /*8800*/  FSEL R206, R206, -INF , !P4 ;  /* 0xff800000cece7808 */ /* 0x000fe40006000000 */
[----:B------:R-:W-:Y:S02]  /*8810*/  FSEL R201, R98, -INF , !P4 ;  /* 0xff80000062c97808 */ /* 0x000fe40006000000 */
[-C--:B------:R-:W-:Y:S01]  /*8820*/  ISETP.GE.AND P1, PT, R6, R166.reuse, PT ;  /* 0x000000a60600720c */ /* 0x080fe20003f26270 */
[----:B------:R-:W-:Y:S01]  /*8830*/  IMAD.IADD R6, R2, 0x1, -R6 ;  /* 0x0000000102067824 */ /* 0x000fe200078e0a06 */
[----:B------:R-:W-:Y:S02]  /*8840*/  ISETP.GE.AND P4, PT, R139, R166, PT ;  /* 0x000000a68b00720c */ /* 0x000fe40003f86270 */
[----:B------:R-:W-:-:S02]  /*8850*/  I2FP.F32.S32 R80, R80 ;  /* 0x0000005000507245 */ /* 0x000fc40000201400 */
[----:B------:R-:W-:Y:S02]  /*8860*/  IABS R7, R7 ;  /* 0x0000000700077213 */ /* 0x000fe40000000000 */
[----:B------:R-:W-:Y:S01]  /*8870*/  IABS R19, R19 ;  /* 0x0000001300137213 */ /* 0x000fe20000000000 */
[----:B------:R-:W-:Y:S01]  /*8880*/  FFMA.FTZ R55, -R3, R80, R55 ;  /* 0x0000005003377223 */ /* 0x000fe20000010137 */
[----:B------:R-:W-:Y:S02]  /*8890*/  FSEL R195, R195, -INF , !P4 ;  /* 0xff800000c3c37808 */ /* 0x000fe40006000000 */
[----:B------:R-:W-:Y:S02]  /*88a0*/  FSEL R188, R91, -INF , !P4 ;  /* 0xff8000005bbc7808 */ /* 0x000fe40006000000 */
[----:B------:R-:W-:Y:S02]  /*88b0*/  IABS R14, R14 ;  /* 0x0000000e000e7213 */ /* 0x000fe40000000000 */
[----:B------:R-:W-:-:S02]  /*88c0*/  ISETP.GE.AND P4, PT, R113, R166, PT ;  /* 0x000000a67100720c */ /* 0x000fc40003f86270 */
[----:B------:R-:W-:Y:S02]  /*88d0*/  I2FP.F32.S32 R7, R7 ;  /* 0x0000000700077245 */ /* 0x000fe40000201400 */
[----:B------:R-:W-:Y:S02]  /*88e0*/  IABS R6, R6 ;  /* 0x0000000600067213 */ /* 0x000fe40000000000 */
[----:B------:R-:W-:Y:S02]  /*88f0*/  I2FP.F32.S32 R19, R19 ;  /* 0x0000001300137245 */ /* 0x000fe40000201400 */
[----:B------:R-:W-:Y:S01]  /*8900*/  I2FP.F32.S32 R14, R14 ;  /* 0x0000000e000e7245 */ /* 0x000fe20000201400 */
[C---:B------:R-:W-:Y:S01]  /*8910*/  FFMA.FTZ R59, -R3.reuse, R7, R59 ;  /* 0x00000007033b7223 */ /* 0x040fe2000001013b */
[----:B------:R-:W-:Y:S01]  /*8920*/  FSEL R156, R78, -INF , !P4 ;  /* 0xff8000004e9c7808 */ /* 0x000fe20006000000 */
[----:B------:R-:W-:Y:S01]  /*8930*/  FFMA.FTZ R19, -R3, R19, R47 ;  /* 0x0000001303137223 */ /* 0x000fe2000001012f */
[----:B------:R-:W-:Y:S01]  /*8940*/  I2FP.F32.S32 R6, R6 ;  /* 0x0000000600067245 */ /* 0x000fe20000201400 */
[----:B------:R-:W-:Y:S01]  /*8950*/  IMAD.IADD R7, R21, 0x1, -R209 ;  /* 0x0000000115077824 */ /* 0x000fe200078e0ad1 */
[----:B------:R-:W-:-:S02]  /*8960*/  FSEL R82, R88, -INF , !P0 ;  /* 0xff80000058527808 */ /* 0x000fc40004000000 */
[----:B------:R-:W-:Y:S02]  /*8970*/  FSEL R78, R55, -INF , !P0 ;  /* 0xff800000374e7808 */ /* 0x000fe40004000000 */
[----:B------:R-:W-:Y:S01]  /*8980*/  ISETP.GE.AND P0, PT, R57, R166, PT ;  /* 0x000000a63900720c */ /* 0x000fe20003f06270 */
[C---:B------:R-:W-:Y:S01]  /*8990*/  FFMA.FTZ R58, -R3.reuse, R14, R58 ;  /* 0x0000000e033a7223 */ /* 0x040fe2000001013a */
[----:B------:R-:W-:Y:S01]  /*89a0*/  FFMA.FTZ R14, -R3, R6, R20 ;  /* 0x00000006030e7223 */ /* 0x000fe20000010114 */
[----:B------:R-:W-:Y:S01]  /*89b0*/  IMAD.IADD R6, R21, 0x1, -R48 ;  /* 0x0000000115067824 */ /* 0x000fe200078e0a30 */
[----:B------:R-:W-:Y:S02]  /*89c0*/  FSEL R90, R45, -INF , !P0 ;  /* 0xff8000002d5a7808 */ /* 0x000fe40004000000 */
[----:B------:R-:W-:Y:S02]  /*89d0*/  FSEL R86, R19, -INF , !P0 ;  /* 0xff80000013567808 */ /* 0x000fe40004000000 */
[----:B------:R-:W-:-:S02]  /*89e0*/  IABS R7, R7 ;  /* 0x0000000700077213 */ /* 0x000fc40000000000 */
[----:B------:R-:W-:Y:S02]  /*89f0*/  ISETP.GE.AND P0, PT, R209, R166, PT ;  /* 0x000000a6d100720c */ /* 0x000fe40003f06270 */
[----:B------:R-:W-:Y:S02]  /*8a00*/  IABS R6, R6 ;  /* 0x0000000600067213 */ /* 0x000fe40000000000 */
[----:B------:R-:W-:Y:S02]  /*8a10*/  I2FP.F32.S32 R7, R7 ;  /* 0x0000000700077245 */ /* 0x000fe40000201400 */
[----:B------:R-:W-:Y:S02]  /*8a20*/  FSEL R14, R14, -INF , !P1 ;  /* 0xff8000000e0e7808 */ /* 0x000fe40004800000 */
[----:B------:R-:W-:Y:S01]  /*8a30*/  FSEL R24, R24, -INF , !P0 ;  /* 0xff80000018187808 */ /* 0x000fe20004000000 */
[----:B------:R-:W-:Y:S01]  /*8a40*/  FFMA.FTZ R7, -R3, R7, R26 ;  /* 0x0000000703077223 */ /* 0x000fe2000001011a */
[----:B------:R-:W-:-:S02]  /*8a50*/  I2FP.F32.S32 R6, R6 ;  /* 0x0000000600067245 */ /* 0x000fc40000201400 */
[----:B------:R-:W-:Y:S02]  /*8a60*/  FMNMX3.FTZ R23, R24, R13, R14, !PT ;  /* 0x0000000d18177276 */ /* 0x000fe4000781000e */
[----:B------:R-:W-:Y:S01]  /*8a70*/  FSEL R7, R7, -INF , !P0 ;  /* 0xff80000007077808 */ /* 0x000fe20004000000 */
[----:B------:R-:W-:Y:S01]  /*8a80*/  FFMA.FTZ R38, -R3, R6, R38 ;  /* 0x0000000603267223 */ /* 0x000fe20000010126 */
[----:B------:R-:W-:Y:S02]  /*8a90*/  FMNMX3.FTZ R23, R23, R12, R17, !PT ;  /* 0x0000000c17177276 */ /* 0x000fe40007810011 */
[----:B------:R-:W-:Y:S02]  /*8aa0*/  FSEL R6, R22, -INF , !P1 ;  /* 0xff80000016067808 */ /* 0x000fe40004800000 */
        /* <DEDUP_REMOVED lines=22> */
[----:B------:R-:W-:Y:S02]  /*8c10*/  IABS R15, R15 ;  /* 0x0000000f000f7213 */ /* 0x000fe40000000000 */
[----:B------:R-:W-:Y:S02]  /*8c20*/  FMNMX3.FTZ R23, R23, R187, R206, !PT ;  /* 0x000000bb17177276 */ /* 0x000fe400078100ce */
[----:B------:R-:W-:Y:S02]  /*8c30*/  FMNMX3.FTZ R22, R22, R176, R186, !PT ;  /* 0x000000b016167276 */ /* 0x000fe400078100ba */
[----:B------:R-:W-:-:S02]  /*8c40*/  I2FP.F32.S32 R15, R15 ;  /* 0x0000000f000f7245 */ /* 0x000fc40000201400 */
[----:B------:R-:W-:Y:S02]  /*8c50*/  FMNMX3.FTZ R23, R23, R203, R204, !PT ;  /* 0x000000cb17177276 */ /* 0x000fe400078100cc */
[----:B------:R-:W-:Y:S02]  /*8c60*/  FSEL R160, R160, -INF , !P4 ;  /* 0xff800000a0a07808 */ /* 0x000fe40006000000 */
[----:B------:R-:W-:Y:S01]  /*8c70*/  FMNMX3.FTZ R22, R22, R185, R192, !PT ;  /* 0x000000b916167276 */ /* 0x000fe200078100c0 */
[----:B------:R-:W-:Y:S01]  /*8c80*/  FFMA.FTZ R63, -R3, R15, R63 ;  /* 0x0000000f033f7223 */ /* 0x000fe2000001013f */
[-C--:B------:R-:W-:Y:S02]  /*8c90*/  ISETP.GE.AND P4, PT, R104, R166.reuse, PT ;  /* 0x000000a66800720c */ /* 0x080fe40003f86270 */
[----:B------:R-:W-:Y:S02]  /*8ca0*/  FMNMX3.FTZ R23, R23, R205, R198, !PT ;  /* 0x000000cd17177276 */ /* 0x000fe400078100c6 */
[----:B------:R-:W-:-:S02]  /*8cb0*/  ISETP.GE.AND P3, PT, R101, R166, PT ;  /* 0x000000a66500720c */ /* 0x000fc40003f66270 */
[----:B------:R-:W-:Y:S02]  /*8cc0*/  FMNMX3.FTZ R22, R22, R191, R201, !PT ;  /* 0x000000bf16167276 */ /* 0x000fe400078100c9 */
[----:B------:R-:W-:Y:S02]  /*8cd0*/  FSEL R143, R143, -INF , !P4 ;  /* 0xff8000008f8f7808 */ /* 0x000fe40006000000 */
[----:B------:R-:W-:Y:S02]  /*8ce0*/  FSEL R139, R71, -INF , !P4 ;  /* 0xff800000478b7808 */ /* 0x000fe40006000000 */
[----:B------:R-:W-:Y:S02]  /*8cf0*/  ISETP.GE.AND P4, PT, R68, R166, PT ;  /* 0x000000a64400720c */ /* 0x000fe40003f86270 */
[----:B------:R-:W-:Y:S02]  /*8d00*/  FMNMX3.FTZ R23, R23, R195, R194, !PT ;  /* 0x000000c317177276 */ /* 0x000fe400078100c2 */
[----:B------:R-:W-:-:S02]  /*8d10*/  FSEL R68, R63, -INF , !P5 ;  /* 0xff8000003f447808 */ /* 0x000fc40006800000 */
[----:B------:R-:W-:Y:S02]  /*8d20*/  FSEL R71, R93, -INF , !P3 ;  /* 0xff8000005d477808 */ /* 0x000fe40005800000 */
[----:B------:R-:W-:Y:S02]  /*8d30*/  FSEL R63, R59, -INF , !P3 ;  /* 0xff8000003b3f7808 */ /* 0x000fe40005800000 */
[----:B------:R-:W-:Y:S02]  /*8d40*/  FMNMX3.FTZ R22, R22, R200, R199, !PT ;  /* 0x000000c816167276 */ /* 0x000fe400078100c7 */
[----:B------:R-:W-:Y:S01]  /*8d50*/  ISETP.GE.AND P3, PT, R92, R166, PT ;  /* 0x000000a65c00720c */ /* 0x000fe20003f66270 */
[----:B------:R-:W-:Y:S01]  /*8d60*/  IMAD.IADD R92, R21, 0x1, -R92 ;  /* 0x00000001155c7824 */ /* 0x000fe200078e0a5c */
[----:B------:R-:W-:Y:S02]  /*8d70*/  FMNMX3.FTZ R23, R23, R190, R162, !PT ;  /* 0x000000be17177276 */ /* 0x000fe400078100a2 */
[----:B------:R-:W-:-:S02]  /*8d80*/  FMNMX3.FTZ R22, R22, R202, R189, !PT ;  /* 0x000000ca16167276 */ /* 0x000fc400078100bd */
[----:B------:R-:W-:Y:S02]  /*8d90*/  FMNMX3.FTZ R23, R23, R161, R160, !PT ;  /* 0x000000a117177276 */ /* 0x000fe400078100a0 */
[----:B------:R-:W-:Y:S02]  /*8da0*/  IABS R92, R92 ;  /* 0x0000005c005c7213 */ /* 0x000fe40000000000 */
[----:B------:R-:W-:Y:S02]  /*8db0*/  FSEL R73, R73, -INF , !P5 ;  /* 0xff80000049497808 */ /* 0x000fe40006800000 */
[----:B------:R-:W-:Y:S02]  /*8dc0*/  FMNMX3.FTZ R22, R22, R188, R182, !PT ;  /* 0x000000bc16167276 */ /* 0x000fe400078100b6 */
[----:B------:R-:W-:Y:S01]  /*8dd0*/  ISETP.GE.AND P5, PT, R77, R166, PT ;  /* 0x000000a64d00720c */ /* 0x000fe20003fa6270 */
[----:B------:R-:W-:Y:S01]  /*8de0*/  IMAD.IADD R77, R21, 0x1, -R77 ;  /* 0x00000001154d7824 */ /* 0x000fe200078e0a4d */
[----:B------:R-:W-:-:S02]  /*8df0*/  FSEL R72, R96, -INF , !P4 ;  /* 0xff80000060487808 */ /* 0x000fc40006000000 */
[----:B------:R-:W-:Y:S02]  /*8e00*/  FSEL R67, R58, -INF , !P4 ;  /* 0xff8000003a437808 */ /* 0x000fe40006000000 */
[----:B------:R-:W-:Y:S01]  /*8e10*/  ISETP.GE.AND P4, PT, R76, R166, PT ;  /* 0x000000a64c00720c */ /* 0x000fe20003f86270 */
[----:B------:R-:W-:Y:S01]  /*8e20*/  IMAD.IADD R76, R21, 0x1, -R76 ;  /* 0x00000001154c7824 */ /* 0x000fe200078e0a4c */
[----:B------:R-:W-:Y:S01]  /*8e30*/  FMNMX3.FTZ R23, R23, R159, R152, !PT ;  /* 0x0000009f17177276 */ /* 0x000fe20007810098 */
[C---:B------:R-:W-:Y:S01]  /*8e40*/  IMAD.IADD R18, R21.reuse, 0x1, -R56 ;  /* 0x0000000115127824 */ /* 0x040fe200078e0a38 */
[----:B------:R-:W-:Y:S01]  /*8e50*/  I2FP.F32.S32 R92, R92 ;  /* 0x0000005c005c7245 */ /* 0x000fe20000201400 */
[----:B------:R-:W-:Y:S01]  /*8e60*/  IMAD.IADD R15, R21, 0x1, -R49 ;  /* 0x00000001150f7824 */ /* 0x000fe200078e0a31 */
[----:B------:R-:W-:Y:S02]  /*8e70*/  FMNMX3.FTZ R22, R22, R181, R158, !PT ;  /* 0x000000b516167276 */ /* 0x000fe4000781009e */
[----:B------:R-:W-:Y:S01]  /*8e80*/  FMNMX3.FTZ R23, R23, R153, R149, !PT ;  /* 0x0000009917177276 */ /* 0x000fe20007810095 */
[----:B------:R-:W-:Y:S01]  /*8e90*/  FFMA.FTZ R46, -R3, R92, R46 ;  /* 0x0000005c032e7223 */ /* 0x000fe2000001012e */
[----:B------:R-:W-:-:S02]  /*8ea0*/  IABS R77, R77 ;  /* 0x0000004d004d7213 */ /* 0x000fc40000000000 */
[----:B------:R-:W-:Y:S02]  /*8eb0*/  IABS R76, R76 ;  /* 0x0000004c004c7213 */ /* 0x000fe40000000000 */
[----:B------:R-:W-:Y:S02]  /*8ec0*/  FMNMX3.FTZ R22, R22, R157, R156, !PT ;  /* 0x0000009d16167276 */ /* 0x000fe4000781009c */
[----:B------:R-:W-:Y:S02]  /*8ed0*/  IABS R18, R18 ;  /* 0x0000001200127213 */ /* 0x000fe40000000000 */
[----:B------:R-:W-:Y:S02]  /*8ee0*/  IABS R15, R15 ;  /* 0x0000000f000f7213 */ /* 0x000fe40000000000 */
[----:B------:R-:W-:Y:S02]  /*8ef0*/  FMNMX3.FTZ R23, R23, R143, R66, !PT ;  /* 0x0000008f17177276 */ /* 0x000fe40007810042 */
[----:B------:R-:W-:-:S02]  /*8f00*/  I2FP.F32.S32 R77, R77 ;  /* 0x0000004d004d7245 */ /* 0x000fc40000201400 */
[----:B------:R-:W-:Y:S02]  /*8f10*/  I2FP.F32.S32 R76, R76 ;  /* 0x0000004c004c7245 */ /* 0x000fe40000201400 */
[----:B------:R-:W-:Y:S02]  /*8f20*/  FMNMX3.FTZ R22, R22, R155, R140, !PT ;  /* 0x0000009b16167276 */ /* 0x000fe4000781008c */
[----:B------:R-:W-:Y:S02]  /*8f30*/  FSEL R79, R84, -INF , !P3 ;  /* 0xff800000544f7808 */ /* 0x000fe40005800000 */
[----:B------:R-:W-:Y:S02]  /*8f40*/  FSEL R75, R46, -INF , !P3 ;  /* 0xff8000002e4b7808 */ /* 0x000fe40005800000 */
[----:B------:R-:W-:Y:S02]  /*8f50*/  I2FP.F32.S32 R18, R18 ;  /* 0x0000001200127245 */ /* 0x000fe40000201400 */
[----:B------:R-:W-:Y:S01]  /*8f60*/  I2FP.F32.S32 R15, R15 ;  /* 0x0000000f000f7245 */ /* 0x000fe20000201400 */
[C---:B------:R-:W-:Y:S01]  /*8f70*/  VIADD R20, R209.reuse, 0xe9 ;  /* 0x000000e9d1147836 */ /* 0x040fe20000000000 */
[----:B------:R-:W-:Y:S01]  /*8f80*/  ISETP.GE.AND P3, PT, R48, R166, PT ;  /* 0x000000a63000720c */ /* 0x000fe20003f66270 */
[----:B------:R-:W-:Y:S01]  /*8f90*/  VIADD R19, R209, 0xf0 ;  /* 0x000000f0d1137836 */ /* 0x000fe20000000000 */
[----:B------:R-:W-:Y:S01]  /*8fa0*/  FMNMX3.FTZ R23, R23, R65, R74, !PT ;  /* 0x0000004117177276 */ /* 0x000fe2000781004a */
[C---:B------:R-:W-:Y:S01]  /*8fb0*/  FFMA.FTZ R77, -R3.reuse, R77, R50 ;  /* 0x0000004d034d7223 */ /* 0x040fe20000010132 */
[----:B------:R-:W-:Y:S01]  /*8fc0*/  FMNMX3.FTZ R22, R22, R142, R141, !PT ;  /* 0x0000008e16167276 */ /* 0x000fe2000781008d */
[C---:B------:R-:W-:Y:S01]  /*8fd0*/  FFMA.FTZ R76, -R3.reuse, R76, R51 ;  /* 0x0000004c034c7223 */ /* 0x040fe20000010133 */
[C---:B------:R-:W-:Y:S01]  /*8fe0*/  FFMA.FTZ R42, -R3.reuse, R18, R42 ;  /* 0x00000012032a7223 */ /* 0x040fe2000001012a */
[----:B------:R-:W-:Y:S01]  /*8ff0*/  FFMA.FTZ R43, -R3, R15, R43 ;  /* 0x0000000f032b7223 */ /* 0x000fe2000001012b */
[----:B------:R-:W-:Y:S01]  /*9000*/  FSEL R83, R38, -INF , !P3 ;  /* 0xff80000026537808 */ /* 0x000fe20005800000 */
[----:B------:R-:W-:Y:S01]  /*9010*/  VIADD R18, R209, 0xf1 ;  /* 0x000000f1d1127836 */ /* 0x000fe20000000000 */
[----:B------:R-:W-:Y:S01]  /*9020*/  FMNMX3.FTZ R23, R23, R73, R72, !PT ;  /* 0x0000004917177276 */ /* 0x000fe20007810048 */
[----:B------:R-:W-:Y:S01]  /*9030*/  VIADD R15, R209, 0xf8 ;  /* 0x000000f8d10f7836 */ /* 0x000fe20000000000 */
[----:B------:R-:W-:Y:S01]  /*9040*/  FMNMX3.FTZ R22, R22, R139, R64, !PT ;  /* 0x0000008b16167276 */ /* 0x000fe20007810040 */
[----:B------:R-:W-:-:S02]  /*9050*/  IMAD.IADD R38, R2, 0x1, -R20 ;  /* 0x0000000102267824 */ /* 0x000fc400078e0a14 */
[C---:B------:R-:W-:Y:S01]  /*9060*/  IMAD.IADD R27, R2.reuse, 0x1, -R19 ;  /* 0x00000001021b7824 */ /* 0x040fe200078e0a13 */
[----:B------:R-:W-:Y:S01]  /*9070*/  FSEL R81, R81, -INF , !P5 ;  /* 0xff80000051517808 */ /* 0x000fe20006800000 */
[----:B------:R-:W-:Y:S01]  /*9080*/  VIADD R209, R209, 0xf9 ;  /* 0x000000f9d1d17836 */ /* 0x000fe20000000000 */
[----:B------:R-:W-:Y:S01]  /*9090*/  FSEL R77, R77, -INF , !P5 ;  /* 0xff8000004d4d7808 */ /* 0x000fe20006800000 */
[----:B------:R-:W-:Y:S01]  /*90a0*/  IMAD.IADD R26, R2, 0x1, -R18 ;  /* 0x00000001021a7824 */ /* 0x000fe200078e0a12 */
[----:B------:R-:W-:Y:S02]  /*90b0*/  ISETP.GE.AND P5, PT, R56, R166, PT ;  /* 0x000000a63800720c */ /* 0x000fe40003fa6270 */
[----:B------:R-:W-:Y:S02]  /*90c0*/  FSEL R80, R85, -INF , !P4 ;  /* 0xff80000055507808 */ /* 0x000fe40006000000 */
[----:B------:R-:W-:Y:S02]  /*90d0*/  FSEL R76, R76, -INF , !P4 ;  /* 0xff8000004c4c7808 */ /* 0x000fe40006000000 */
[----:B------:R-:W-:Y:S01]  /*90e0*/  FSEL R87, R25, -INF , !P3 ;  /* 0xff80000019577808 */ /* 0x000fe20005800000 */
[----:B------:R-:W-:Y:S01]  /*90f0*/  IMAD.IADD R25, R2, 0x1, -R15 ;  /* 0x0000000102197824 */ /* 0x000fe200078e0a0f */
[----:B------:R-:W-:-:S02]  /*9100*/  FMNMX3.FTZ R23, R23, R71, R70, !PT ;  /* 0x0000004717177276 */ /* 0x000fc40007810046 */
[----:B------:R-:W-:Y:S02]  /*9110*/  ISETP.GE.AND P4, PT, R49, R166, PT ;  /* 0x000000a63100720c */ /* 0x000fe40003f86270 */
[----:B------:R-:W-:Y:S02]  /*9120*/  IABS R38, R38 ;  /* 0x0000002600267213 */ /* 0x000fe40000000000 */
[----:B------:R-:W-:Y:S02]  /*9130*/  IABS R27, R27 ;  /* 0x0000001b001b7213 */ /* 0x000fe40000000000 */
[----:B------:R-:W-:Y:S01]  /*9140*/  FMNMX3.FTZ R22, R22, R61, R69, !PT ;  /* 0x0000003d16167276 */ /* 0x000fe20007810045 */
[----:B------:R-:W-:Y:S01]  /*9150*/  IMAD.IADD R2, R2, 0x1, -R209 ;  /* 0x0000000102027824 */ /* 0x000fe200078e0ad1 */
[----:B------:R-:W-:Y:S02]  /*9160*/  FSEL R89, R40, -INF , !P5 ;  /* 0xff80000028597808 */ /* 0x000fe40006800000 */
[----:B------:R-:W-:-:S02]  /*9170*/  FSEL R85, R42, -INF , !P5 ;  /* 0xff8000002a557808 */ /* 0x000fc40006800000 */
[----:B------:R-:W-:Y:S02]  /*9180*/  FMNMX3.FTZ R23, R23, R82, R81, !PT ;  /* 0x0000005217177276 */ /* 0x000fe40007810051 */
[-C--:B------:R-:W-:Y:S01]  /*9190*/  ISETP.GE.AND P5, PT, R20, R166.reuse, PT ;  /* 0x000000a61400720c */ /* 0x080fe20003fa6270 */
[----:B------:R-:W-:Y:S01]  /*91a0*/  IMAD.IADD R20, R21, 0x1, -R20 ;  /* 0x0000000115147824 */ /* 0x000fe200078e0a14 */
[----:B------:R-:W-:Y:S02]  /*91b0*/  FSEL R88, R41, -INF , !P4 ;  /* 0xff80000029587808 */ /* 0x000fe40006000000 */
[----:B------:R-:W-:Y:S02]  /*91c0*/  FSEL R84, R43, -INF , !P4 ;  /* 0xff8000002b547808 */ /* 0x000fe40006000000 */
[-C--:B------:R-:W-:Y:S01]  /*91d0*/  ISETP.GE.AND P4, PT, R19, R166.reuse, PT ;  /* 0x000000a61300720c */ /* 0x080fe20003f86270 */
[C---:B------:R-:W-:Y:S01]  /*91e0*/  IMAD.IADD R19, R21.reuse, 0x1, -R19 ;  /* 0x0000000115137824 */ /* 0x040fe200078e0a13 */
[-C--:B------:R-:W-:Y:S01]  /*91f0*/  ISETP.GE.AND P3, PT, R18, R166.reuse, PT ;  /* 0x000000a61200720c */ /* 0x080fe20003f66270 */
[----:B------:R-:W-:Y:S01]  /*9200*/  IMAD.IADD R18, R21, 0x1, -R18 ;  /* 0x0000000115127824 */ /* 0x000fe200078e0a12 */
[----:B------:R-:W-:Y:S01]  /*9210*/  ISETP.GE.AND P1, PT, R15, R166, PT ;  /* 0x000000a60f00720c */ /* 0x000fe20003f26270 */
[----:B------:R-:W-:Y:S01]  /*9220*/  IMAD.IADD R15, R21, 0x1, -R15 ;  /* 0x00000001150f7824 */ /* 0x000fe200078e0a0f */
[----:B------:R-:W-:-:S02]  /*9230*/  I2FP.F32.S32 R38, R38 ;  /* 0x0000002600267245 */ /* 0x000fc40000201400 */
[----:B------:R-:W-:Y:S02]  /*9240*/  I2FP.F32.S32 R27, R27 ;  /* 0x0000001b001b7245 */ /* 0x000fe40000201400 */
[----:B------:R-:W-:Y:S02]  /*9250*/  IABS R26, R26 ;  /* 0x0000001a001a7213 */ /* 0x000fe40000000000 */
[----:B------:R-:W-:Y:S02]  /*9260*/  IABS R25, R25 ;  /* 0x0000001900197213 */ /* 0x000fe40000000000 */
[----:B------:R-:W-:Y:S01]  /*9270*/  FMNMX3.FTZ R22, R22, R68, R67, !PT ;  /* 0x0000004416167276 */ /* 0x000fe20007810043 */
[----:B------:R-:W-:Y:S01]  /*9280*/  IMAD.IADD R21, R21, 0x1, -R209 ;  /* 0x0000000115157824 */ /* 0x000fe200078e0ad1 */
[----:B------:R-:W-:Y:S02]  /*9290*/  FMNMX3.FTZ R23, R23, R80, R79, !PT ;  /* 0x0000005017177276 */ /* 0x000fe4000781004f */
[----:B------:R-:W-:Y:S01]  /*92a0*/  IABS R2, R2 ;  /* 0x0000000200027213 */ /* 0x000fe20000000000 */
[C---:B------:R-:W-:Y:S01]  /*92b0*/  FFMA.FTZ R37, -R3.reuse, R38, R37 ;  /* 0x0000002603257223 */ /* 0x040fe20000010125 */
[----:B------:R-:W-:Y:S01]  /*92c0*/  I2FP.F32.S32 R26, R26 ;  /* 0x0000001a001a7245 */ /* 0x000fe20000201400 */
[----:B------:R-:W-:Y:S01]  /*92d0*/  FFMA.FTZ R27, -R3, R27, R32 ;  /* 0x0000001b031b7223 */ /* 0x000fe20000010120 */
[----:B------:R-:W-:-:S02]  /*92e0*/  I2FP.F32.S32 R25, R25 ;  /* 0x0000001900197245 */ /* 0x000fc40000201400 */
[----:B------:R-:W-:Y:S02]  /*92f0*/  FMNMX3.FTZ R22, R22, R63, R62, !PT ;  /* 0x0000003f16167276 */ /* 0x000fe4000781003e */
[----:B------:R-:W-:Y:S02]  /*9300*/  IABS R20, R20 ;  /* 0x0000001400147213 */ /* 0x000fe40000000000 */
[----:B------:R-:W-:Y:S02]  /*9310*/  IABS R19, R19 ;  /* 0x0000001300137213 */ /* 0x000fe40000000000 */
[----:B------:R-:W-:Y:S02]  /*9320*/  FMNMX3.FTZ R23, R23, R90, R89, !PT ;  /* 0x0000005a17177276 */ /* 0x000fe40007810059 */
[----:B------:R-:W-:Y:S02]  /*9330*/  I2FP.F32.S32 R2, R2 ;  /* 0x0000000200027245 */ /* 0x000fe40000201400 */
[----:B------:R-:W-:Y:S01]  /*9340*/  IABS R21, R21 ;  /* 0x0000001500157213 */ /* 0x000fe20000000000 */
[C---:B------:R-:W-:Y:S01]  /*9350*/  FFMA.FTZ R26, -R3.reuse, R26, R33 ;  /* 0x0000001a031a7223 */ /* 0x040fe20000010121 */
[----:B------:R-:W-:Y:S01]  /*9360*/  FMNMX3.FTZ R22, R22, R78, R77, !PT ;  /* 0x0000004e16167276 */ /* 0x000fe2000781004d */
[----:B------:R-:W-:Y:S01]  /*9370*/  FFMA.FTZ R25, -R3, R25, R28 ;  /* 0x0000001903197223 */ /* 0x000fe2000001011c */
[----:B------:R-:W-:-:S02]  /*9380*/  I2FP.F32.S32 R20, R20 ;  /* 0x0000001400147245 */ /* 0x000fc40000201400 */
[----:B------:R-:W-:Y:S02]  /*9390*/  IABS R18, R18 ;  /* 0x0000001200127213 */ /* 0x000fe40000000000 */
[----:B------:R-:W-:Y:S02]  /*93a0*/  I2FP.F32.S32 R19, R19 ;  /* 0x0000001300137245 */ /* 0x000fe40000201400 */
[----:B------:R-:W-:Y:S02]  /*93b0*/  IABS R15, R15 ;  /* 0x0000000f000f7213 */ /* 0x000fe40000000000 */
[----:B------:R-:W-:Y:S02]  /*93c0*/  FSEL R95, R37, -INF , !P5 ;  /* 0xff800000255f7808 */ /* 0x000fe40006800000 */
[----:B------:R-:W-:Y:S02]  /*93d0*/  FSEL R94, R27, -INF , !P4 ;  /* 0xff8000001b5e7808 */ /* 0x000fe40006000000 */
[----:B------:R-:W-:Y:S01]  /*93e0*/  FMNMX3.FTZ R23, R23, R88, R87, !PT ;  /* 0x0000005817177276 */ /* 0x000fe20007810057 */
[C---:B------:R-:W-:Y:S01]  /*93f0*/  FFMA.FTZ R2, -R3.reuse, R2, R29 ;  /* 0x0000000203027223 */ /* 0x040fe2000001011d */
[----:B------:R-:W-:Y:S01]  /*9400*/  IMAD.MOV.U32 R28, RZ, RZ, R21 ;  /* 0x000000ffff1c7224 */ /* 0x000fe200078e0015 */
[----:B------:R-:W-:Y:S01]  /*9410*/  FMNMX3.FTZ R22, R22, R76, R75, !PT ;  /* 0x0000004c16167276 */ /* 0x000fe2000781004b */
[----:B------:R-:W-:Y:S01]  /*9420*/  FFMA.FTZ R20, -R3, R20, R39 ;  /* 0x0000001403147223 */ /* 0x000fe20000010127 */
[----:B------:R-:W-:Y:S01]  /*9430*/  ISETP.GE.AND P0, PT, R209, R166, PT ;  /* 0x000000a6d100720c */ /* 0x000fe20003f06270 */
[----:B------:R-:W-:Y:S01]  /*9440*/  FFMA.FTZ R19, -R3, R19, R34 ;  /* 0x0000001303137223 */ /* 0x000fe20000010122 */
[----:B------:R-:W-:-:S02]  /*9450*/  I2FP.F32.S32 R18, R18 ;  /* 0x0000001200127245 */ /* 0x000fc40000201400 */
[----:B------:R-:W-:Y:S02]  /*9460*/  I2FP.F32.S32 R21, R15 ;  /* 0x0000000f00157245 */ /* 0x000fe40000201400 */
[----:B------:R-:W-:Y:S02]  /*9470*/  FSEL R93, R26, -INF , !P3 ;  /* 0xff8000001a5d7808 */ /* 0x000fe40005800000 */
[----:B------:R-:W-:Y:S02]  /*9480*/  FSEL R92, R25, -INF , !P1 ;  /* 0xff800000195c7808 */ /* 0x000fe40004800000 */
[----:B------:R-:W-:Y:S02]  /*9490*/  FMNMX3.FTZ R23, R23, R95, R94, !PT ;  /* 0x0000005f17177276 */ /* 0x000fe4000781005e */
[----:B------:R-:W-:Y:S02]  /*94a0*/  FMNMX3.FTZ R22, R22, R86, R85, !PT ;  /* 0x0000005616167276 */ /* 0x000fe40007810055 */
[----:B------:R-:W-:-:S02]  /*94b0*/  I2FP.F32.S32 R15, R28 ;  /* 0x0000001c000f7245 */ /* 0x000fc40000201400 */
[----:B------:R-:W-:Y:S01]  /*94c0*/  FSEL R96, R2, -INF , !P0 ;  /* 0xff80000002607808 */ /* 0x000fe20004000000 */
[----:B------:R-:W-:Y:S01]  /*94d0*/  FFMA.FTZ R18, -R3, R18, R35 ;  /* 0x0000001203127223 */ /* 0x000fe20000010123 */
[----:B------:R-:W-:Y:S01]  /*94e0*/  FMNMX3.FTZ R2, R23, R93, R92, !PT ;  /* 0x0000005d17027276 */ /* 0x000fe2000781005c */
[----:B------:R-:W-:Y:S01]  /*94f0*/  FFMA.FTZ R21, -R3, R21, R30 ;  /* 0x0000001503157223 */ /* 0x000fe2000001011e */
[----:B------:R-:W-:Y:S02]  /*9500*/  FSEL R101, R20, -INF , !P5 ;  /* 0xff80000014657808 */ /* 0x000fe40006800000 */
[----:B------:R-:W-:Y:S02]  /*9510*/  FSEL R100, R19, -INF , !P4 ;  /* 0xff80000013647808 */ /* 0x000fe40006000000 */
[----:B------:R-:W-:Y:S01]  /*9520*/  FMNMX3.FTZ R20, R22, R84, R83, !PT ;  /* 0x0000005416147276 */ /* 0x000fe20007810053 */
[----:B------:R-:W-:Y:S01]  /*9530*/  FFMA.FTZ R15, -R3, R15, R31 ;  /* 0x0000000f030f7223 */ /* 0x000fe2000001011f */
[----:B------:R-:W-:-:S02]  /*9540*/  FMNMX.FTZ R2, R96, R2, !PT ;  /* 0x0000000260027209 */ /* 0x000fc40007810000 */
        /* <DEDUP_REMOVED lines=12> */
[----:B------:R-:W-:Y:S02]  /*9610*/  LOP3.LUT R104, R0, 0x200, R197, 0xf8, !PT ;  /* 0x0000020000687812 */ /* 0x000fe400078ef8c5 */
[----:B-1----:R-:W-:-:S03]  /*9620*/  FMNMX.FTZ R2, R19, R2, !PT ;  /* 0x0000000213027209 */ /* 0x002fc60007810000 */
[----:B------:R-:W-:Y:S01]  /*9630*/  IMAD R104, R104, 0x2, R225 ;  /* 0x0000000268687824 */ /* 0x000fe200078e02e1 */
[----:B------:R-:W-:Y:S01]  /*9640*/  FSETP.NEU.FTZ.AND P0, PT, R2, -INF , PT ;  /* 0xff8000000200780b */ /* 0x000fe20003f1d000 */
[----:B--2---:R-:W-:Y:S02]  /*9650*/  FMUL.FTZ R115, R60, R2 ;  /* 0x000000023c737220 */ /* 0x004fe40000410000 */
[----:B------:R-:W-:Y:S01]  /*9660*/  IMAD.IADD R102, R196, 0x1, R104 ;  /* 0x00000001c4667824 */ /* 0x000fe200078e0268 */
[----:B------:R-:W-:Y:S02]  /*9670*/  LDSM.16.MT88.4 R20, [R104+0xa000] ;  /* 0x00a000006814783b */ /* 0x000fe40000004200 */
[----:B------:R-:W-:Y:S02]  /*9680*/  FSEL R115, R115, RZ, P0 ;  /* 0x000000ff73737208 */ /* 0x000fe40000000000 */
[----:B---3--:R-:W-:Y:S01]  /*9690*/  FMNMX.FTZ R0, R18, R15, !PT ;  /* 0x0000000f12007209 */ /* 0x008fe20007810000 */
[----:B------:R-:W-:Y:S01]  /*96a0*/  VIADD R18, R104, 0xa000 ;  /* 0x0000a00068127836 */ /* 0x000fe20000000000 */
[----:B------:R-:W-:Y:S01]  /*96b0*/  LDSM.16.MT88.4 R48, [R102+0xa800] ;  /* 0x00a800006630783b */ /* 0x000fe20000004200 */
[-CC-:B------:R-:W-:Y:S01]  /*96c0*/  FFMA.FTZ R112, R13, R60.reuse, -R115.reuse ;  /* 0x0000003c0d707223 */ /* 0x180fe20000010873 */
[--C-:B------:R-:W-:Y:S01]  /*96d0*/  FFMA.FTZ R111, R14, R60, -R115.reuse ;  /* 0x0000003c0e6f7223 */ /* 0x100fe20000010873 */
[----:B------:R-:W-:Y:S01]  /*96e0*/  FMUL.FTZ R109, R60, R0 ;  /* 0x000000003c6d7220 */ /* 0x000fe20000410000 */
[----:B------:R-:W-:Y:S01]  /*96f0*/  FFMA.FTZ R110, R12, R60, -R115 ;  /* 0x0000003c0c6e7223 */ /* 0x000fe20000010873 */
[----:B------:R-:W-:Y:S01]  /*9700*/  FSETP.NEU.FTZ.AND P0, PT, R0, -INF , PT ;  /* 0xff8000000000780b */ /* 0x000fe20003f1d000 */
[----:B------:R-:W1:Y:S01]  /*9710*/  LDSM.16.MT88.4 R12, [R102+0xa000] ;  /* 0x00a00000660c783b */ /* 0x000e620000004200 */
[----:B------:R-:W-:-:S02]  /*9720*/  VIADD R103, R104, 0xa040 ;  /* 0x0000a04068677836 */ /* 0x000fc40000000000 */
[----:B------:R-:W-:Y:S01]  /*9730*/  @P2 VIADD R103, R18, 0xffffffc0 ;  /* 0xffffffc012672836 */ /* 0x000fe20000000000 */
[----:B------:R-:W-:Y:S01]  /*9740*/  FSEL R109, R109, RZ, P0 ;  /* 0x000000ff6d6d7208 */ /* 0x000fe20000000000 */
[----:B------:R-:W-:Y:S02]  /*9750*/  LDSM.16.MT88.4 R28, [R104+0xa800] ;  /* 0x00a80000681c783b */ /* 0x000fe40000004200 */
[----:B------:R-:W-:Y:S02]  /*9760*/  IMAD.IADD R91, R196, 0x1, R103 ;  /* 0x00000001c45b7824 */ /* 0x000fe400078e0267 */
[-CC-:B------:R-:W-:Y:S01]  /*9770*/  FFMA.FTZ R108, R7, R60.reuse, -R109.reuse ;  /* 0x0000003c076c7223 */ /* 0x180fe2000001086d */
[-CC-:B------:R-:W-:Y:S01]  /*9780*/  FFMA.FTZ R107, R5, R60.reuse, -R109.reuse ;  /* 0x0000003c056b7223 */ /* 0x180fe2000001086d */
[-CC-:B------:R-:W-:Y:S01]  /*9790*/  FFMA.FTZ R106, R6, R60.reuse, -R109.reuse ;  /* 0x0000003c066a7223 */ /* 0x180fe2000001086d */
[-C--:B------:R-:W-:Y:S01]  /*97a0*/  FFMA.FTZ R105, R4, R60.reuse, -R109 ;  /* 0x0000003c04697223 */ /* 0x080fe2000001086d */
[----:B------:R-:W-:Y:S01]  /*97b0*/  LDSM.16.MT88.4 R32, [R91] ;  /* 0x000000005b20783b */ /* 0x000fe20000004200 */
[----:B------:R-:W-:-:S03]  /*97c0*/  FFMA.FTZ R113, R24, R60, -R115 ;  /* 0x0000003c18717223 */ /* 0x000fc60000010873 */
[----:B------:R-:W2:Y:S01]  /*97d0*/  LDSM.16.MT88.4 R4, [R103] ;  /* 0x000000006704783b */ /* 0x000ea20000004200 */
[----:B------:R-:W-:Y:S01]  /*97e0*/  MUFU.EX2 R112, R112 ;  /* 0x0000007000707308 */ /* 0x000fe20000000800 */
[-CC-:B------:R-:W-:Y:S01]  /*97f0*/  FFMA.FTZ R127, R17, R60.reuse, -R115.reuse ;  /* 0x0000003c117f7223 */ /* 0x180fe20000010873 */
[-CC-:B------:R-:W-:Y:S01]  /*9800*/  FFMA.FTZ R126, R16, R60.reuse, -R115.reuse ;  /* 0x0000003c107e7223 */ /* 0x180fe20000010873 */
[----:B------:R-:W3:Y:S01]  /*9810*/  LDSM.16.MT88.4 R56, [R103+0x800] ;  /* 0x000800006738783b */ /* 0x000ee20000004200 */
[----:B------:R-:W4:Y:S04]  /*9820*/  MUFU.EX2 R113, R113 ;  /* 0x0000007100717308 */ /* 0x000f280000000800 */
[----:B------:R-:W-:Y:S04]  /*9830*/  MUFU.EX2 R111, R111 ;  /* 0x0000006f006f7308 */ /* 0x000fe80000000800 */
[----:B------:R-:W5:Y:S04]  /*9840*/  MUFU.EX2 R110, R110 ;  /* 0x0000006e006e7308 */ /* 0x000f680000000800 */
[----:B------:R-:W-:Y:S04]  /*9850*/  MUFU.EX2 R108, R108 ;  /* 0x0000006c006c7308 */ /* 0x000fe80000000800 */
[----:B------:R-:W1:Y:S04]  /*9860*/  MUFU.EX2 R107, R107 ;  /* 0x0000006b006b7308 */ /* 0x000e680000000800 */
[----:B------:R-:W-:Y:S04]  /*9870*/  MUFU.EX2 R106, R106 ;  /* 0x0000006a006a7308 */ /* 0x000fe80000000800 */
[----:B------:R-:W2:Y:S01]  /*9880*/  MUFU.EX2 R105, R105 ;  /* 0x0000006900697308 */ /* 0x000ea20000000800 */
[----:B----4-:R-:W-:Y:S01]  /*9890*/  F2FP.F16.F32.PACK_AB R40, R112, R113 ;  /* 0x000000717028723e */ /* 0x010fe200000000ff */
[-CC-:B------:R-:W-:Y:S01]  /*98a0*/  FFMA.FTZ R125, R11, R60.reuse, -R115.reuse ;  /* 0x0000003c0b7d7223 */ /* 0x180fe20000010873 */
[----:B-----5:R-:W-:Y:S01]  /*98b0*/  F2FP.F16.F32.PACK_AB R42, R110, R111 ;  /* 0x0000006f6e2a723e */ /* 0x020fe200000000ff */
[-C--:B------:R-:W-:Y:S01]  /*98c0*/  FFMA.FTZ R124, R10, R60.reuse, -R115 ;  /* 0x0000003c0a7c7223 */ /* 0x080fe20000010873 */
[--C-:B------:R-:W-:Y:S01]  /*98d0*/  FFMA.FTZ R119, R9, R60, -R109.reuse ;  /* 0x0000003c09777223 */ /* 0x100fe2000001086d */
[----:B-1----:R-:W-:Y:S01]  /*98e0*/  F2FP.F16.F32.PACK_AB R41, R107, R108 ;  /* 0x0000006c6b29723e */ /* 0x002fe200000000ff */
[-CC-:B------:R-:W-:Y:S01]  /*98f0*/  FFMA.FTZ R118, R8, R60.reuse, -R109.reuse ;  /* 0x0000003c08767223 */ /* 0x180fe2000001086d */
[-CC-:B------:R-:W-:Y:S01]  /*9900*/  FFMA.FTZ R117, R44, R60.reuse, -R109.reuse ;  /* 0x0000003c2c757223 */ /* 0x180fe2000001086d */
[----:B------:R-:W-:Y:S01]  /*9910*/  FFMA.FTZ R116, R36, R60, -R109 ;  /* 0x0000003c24747223 */ /* 0x000fe2000001086d */
[----:B--2---:R-:W-:Y:S01]  /*9920*/  F2FP.F16.F32.PACK_AB R43, R105, R106 ;  /* 0x0000006a692b723e */ /* 0x004fe200000000ff */
[----:B------:R-:W-:Y:S01]  /*9930*/  MUFU.EX2 R127, R127 ;  /* 0x0000007f007f7308 */ /* 0x000fe20000000800 */
[----:B------:R-:W1:Y:S03]  /*9940*/  LDSM.16.MT88.4 R36, [R91+0x800] ;  /* 0x000800005b24783b */ /* 0x000e660000004200 */
[----:B------:R-:W2:Y:S02]  /*9950*/  MUFU.EX2 R126, R126 ;  /* 0x0000007e007e7308 */ /* 0x000ea40000000800 */
[C---:B------:R-:W-:Y:S02]  /*9960*/  HMMA.16816.F32 R16, R40.reuse, R12, RZ ;  /* 0x0000000c2810723c */ /* 0x040fe400000018ff */
[----:B------:R-:W-:Y:S04]  /*9970*/  MUFU.EX2 R125, R125 ;  /* 0x0000007d007d7308 */ /* 0x000fe80000000800 */
[----:B------:R-:W-:Y:S04]  /*9980*/  MUFU.EX2 R124, R124 ;  /* 0x0000007c007c7308 */ /* 0x000fe80000000800 */
[----:B------:R-:W-:Y:S04]  /*9990*/  MUFU.EX2 R119, R119 ;  /* 0x0000007700777308 */ /* 0x000fe80000000800 */
[----:B------:R-:W4:Y:S04]  /*99a0*/  MUFU.EX2 R118, R118 ;  /* 0x0000007600767308 */ /* 0x000f280000000800 */
[----:B------:R-:W-:Y:S04]  /*99b0*/  MUFU.EX2 R117, R117 ;  /* 0x0000007500757308 */ /* 0x000fe80000000800 */
[----:B------:R-:W5:Y:S01]  /*99c0*/  MUFU.EX2 R116, R116 ;  /* 0x0000007400747308 */ /* 0x000f620000000800 */
[----:B------:R-:W-:Y:S01]  /*99d0*/  HMMA.16816.F32 R12, R40, R14, RZ ;  /* 0x0000000e280c723c */ /* 0x000fe200000018ff */
[----:B------:R-:W-:-:S07]  /*99e0*/  FFMA.FTZ R123, R53, R60, -R115 ;  /* 0x0000003c357b7223 */ /* 0x000fce0000010873 */
[C---:B------:R-:W-:Y:S01]  /*99f0*/  HMMA.16816.F32 R24, R40.reuse, R20, RZ ;  /* 0x000000142818723c */ /* 0x040fe200000018ff */
[----:B------:R-:W-:Y:S02]  /*9a00*/  FFMA.FTZ R122, R52, R60, -R115 ;  /* 0x0000003c347a7223 */ /* 0x000fe40000010873 */
[----:B------:R-:W1:Y:S05]  /*9a10*/  LDSM.16.MT88.4 R52, [R104+0xb000] ;  /* 0x00b000006834783b */ /* 0x000e6a0000004200 */
[C---:B------:R-:W-:Y:S08]  /*9a20*/  HMMA.16816.F32 R8, R40.reuse, R4, RZ ;  /* 0x000000042808723c */ /* 0x040ff000000018ff */
[C---:B------:R-:W-:Y:S08]  /*9a30*/  HMMA.16816.F32 R20, R40.reuse, R22, RZ ;  /* 0x000000162814723c */ /* 0x040ff000000018ff */
[C---:B------:R-:W-:Y:S08]  /*9a40*/  HMMA.16816.F32 R4, R40.reuse, R6, RZ ;  /* 0x000000062804723c */ /* 0x040ff000000018ff */
[----:B------:R-:W-:Y:S01]  /*9a50*/  HMMA.16816.F32 R44, R40, R32, RZ ;  /* 0x00000020282c723c */ /* 0x000fe200000018ff */
[----:B--2---:R-:W-:-:S02]  /*9a60*/  F2FP.F16.F32.PACK_AB R32, R126, R127 ;  /* 0x0000007f7e20723e */ /* 0x004fc400000000ff */
[----:B----4-:R-:W-:-:S05]  /*9a70*/  F2FP.F16.F32.PACK_AB R33, R118, R119 ;  /* 0x000000777621723e */ /* 0x010fca00000000ff */
[----:B------:R-:W-:Y:S01]  /*9a80*/  HMMA.16816.F32 R40, R40, R34, RZ ;  /* 0x000000222828723c */ /* 0x000fe200000018ff */
[----:B------:R-:W-:Y:S02]  /*9a90*/  F2FP.F16.F32.PACK_AB R34, R124, R125 ;  /* 0x0000007d7c22723e */ /* 0x000fe400000000ff */
[----:B-----5:R-:W-:Y:S01]  /*9aa0*/  F2FP.F16.F32.PACK_AB R35, R116, R117 ;  /* 0x000000757423723e */ /* 0x020fe200000000ff */
[----:B------:R-:W-:-:S06]  /*9ab0*/  FFMA.FTZ R114, R120, R60, -R109 ;  /* 0x0000003c78727223 */ /* 0x000fcc000001086d */
[----:B------:R-:W-:Y:S01]  /*9ac0*/  HMMA.16816.F32 R16, R32, R48, R16 ;  /* 0x000000302010723c */ /* 0x000fe20000001810 */
[----:B------:R-:W-:-:S04]  /*9ad0*/  FFMA.FTZ R48, R121, R60, -R115 ;  /* 0x0000003c79307223 */ /* 0x000fc80000010873 */
[----:B------:R2:W-:Y:S03]  /*9ae0*/  MUFU.EX2 R120, R48 ;  /* 0x0000003000787308 */ /* 0x0005e60000000800 */
[C---:B------:R-:W-:Y:S01]  /*9af0*/  HMMA.16816.F32 R12, R32.reuse, R50, R12 ;  /* 0x00000032200c723c */ /* 0x040fe2000000180c */
[-C--:B------:R-:W-:Y:S01]  /*9b00*/  FFMA.FTZ R130, R128, R60.reuse, -R109 ;  /* 0x0000003c80827223 */ /* 0x080fe2000001086d */
[-C--:B------:R-:W-:Y:S01]  /*9b10*/  FFMA.FTZ R208, R208, R60.reuse, -R115 ;  /* 0x0000003cd0d07223 */ /* 0x080fe20000010873 */
[-CC-:B------:R-:W-:Y:S01]  /*9b20*/  FFMA.FTZ R207, R207, R60.reuse, -R109.reuse ;  /* 0x0000003ccfcf7223 */ /* 0x180fe2000001086d */
[----:B--2---:R-:W2:Y:S04]  /*9b30*/  LDSM.16.MT88.4 R48, [R103+0x1000] ;  /* 0x001000006730783b */ /* 0x004ea80000004200 */
[C---:B------:R-:W-:Y:S01]  /*9b40*/  HMMA.16816.F32 R24, R32.reuse, R28, R24 ;  /* 0x0000001c2018723c */ /* 0x040fe20000001818 */
[----:B------:R-:W-:Y:S07]  /*9b50*/  MUFU.EX2 R123, R123 ;  /* 0x0000007b007b7308 */ /* 0x000fee0000000800 */
[C---:B------:R-:W-:Y:S01]  /*9b60*/  HMMA.16816.F32 R20, R32.reuse, R30, R20 ;  /* 0x0000001e2014723c */ /* 0x040fe20000001814 */
[----:B------:R-:W4:Y:S01]  /*9b70*/  LDSM.16.MT88.4 R28, [R102+0xb000] ;  /* 0x00b00000661c783b */ /* 0x000f220000004200 */
[----:B------:R-:W5:Y:S06]  /*9b80*/  MUFU.EX2 R122, R122 ;  /* 0x0000007a007a7308 */ /* 0x000f6c0000000800 */
[C---:B---3--:R-:W-:Y:S01]  /*9b90*/  HMMA.16816.F32 R8, R32.reuse, R56, R8 ;  /* 0x000000382008723c */ /* 0x048fe20000001808 */
[-C--:B------:R-:W-:Y:S01]  /*9ba0*/  FFMA.FTZ R56, R129, R60.reuse, -R109 ;  /* 0x0000003c81387223 */ /* 0x080fe2000001086d */
[----:B------:R-:W3:Y:S04]  /*9bb0*/  MUFU.EX2 R121, R208 ;  /* 0x000000d000797308 */ /* 0x000ee80000000800 */
[----:B------:R-:W-:Y:S04]  /*9bc0*/  MUFU.EX2 R114, R114 ;  /* 0x0000007200727308 */ /* 0x000fe80000000800 */
[----:B------:R-:W2:Y:S04]  /*9bd0*/  MUFU.EX2 R129, R207 ;  /* 0x000000cf00817308 */ /* 0x000ea80000000800 */
[----:B------:R5:W-:Y:S04]  /*9be0*/  MUFU.EX2 R128, R56 ;  /* 0x0000003800807308 */ /* 0x000be80000000800 */
[----:B------:R-:W4:Y:S01]  /*9bf0*/  MUFU.EX2 R130, R130 ;  /* 0x0000008200827308 */ /* 0x000f220000000800 */
[C---:B------:R-:W-:Y:S08]  /*9c00*/  HMMA.16816.F32 R4, R32.reuse, R58, R4 ;  /* 0x0000003a2004723c */ /* 0x040ff00000001804 */
[C---:B-1----:R-:W-:Y:S01]  /*9c10*/  HMMA.16816.F32 R44, R32.reuse, R36, R44 ;  /* 0x00000024202c723c */ /* 0x042fe2000000182c */
[----:B------:R-:W-:Y:S01]  /*9c20*/  FFMA.FTZ R138, R138, R60, -R115 ;  /* 0x0000003c8a8a7223 */ /* 0x000fe20000010873 */
[----:B-----5:R-:W-:Y:S06]  /*9c30*/  LDSM.16.MT88.4 R56, [R103+0x1800] ;  /* 0x001800006738783b */ /* 0x020fec0000004200 */
[----:B------:R-:W-:Y:S01]  /*9c40*/  HMMA.16816.F32 R40, R32, R38, R40 ;  /* 0x000000262028723c */ /* 0x000fe20000001828 */
[----:B------:R-:W-:Y:S01]  /*9c50*/  F2FP.F16.F32.PACK_AB R32, R122, R123 ;  /* 0x0000007b7a20723e */ /* 0x000fe200000000ff */
[----:B------:R-:W1:Y:S01]  /*9c60*/  LDSM.16.MT88.4 R36, [R91+0x1000] ;  /* 0x001000005b24783b */ /* 0x000e620000004200 */
[----:B---3--:R-:W-:-:S02]  /*9c70*/  F2FP.F16.F32.PACK_AB R34, R120, R121 ;  /* 0x000000797822723e */ /* 0x008fc400000000ff */
[----:B--2---:R-:W-:Y:S02]  /*9c80*/  F2FP.F16.F32.PACK_AB R33, R129, R114 ;  /* 0x000000728121723e */ /* 0x004fe400000000ff */
[----:B----4-:R-:W-:-:S07]  /*9c90*/  F2FP.F16.F32.PACK_AB R35, R130, R128 ;  /* 0x000000808223723e */ /* 0x010fce00000000ff */
[----:B------:R-:W-:Y:S01]  /*9ca0*/  HMMA.16816.F32 R24, R32, R52, R24 ;  /* 0x000000342018723c */ /* 0x000fe20000001818 */
[-CC-:B------:R-:W-:Y:S01]  /*9cb0*/  FFMA.FTZ R52, R133, R60.reuse, -R115.reuse ;  /* 0x0000003c85347223 */ /* 0x180fe20000010873 */
[----:B------:R-:W-:-:S03]  /*9cc0*/  FFMA.FTZ R53, R132, R60, -R115 ;  /* 0x0000003c84357223 */ /* 0x000fc60000010873 */
[----:B------:R2:W-:Y:S03]  /*9cd0*/  MUFU.EX2 R132, R52 ;  /* 0x0000003400847308 */ /* 0x0005e60000000800 */
[----:B------:R-:W-:Y:S01]  /*9ce0*/  HMMA.16816.F32 R8, R32, R48, R8 ;  /* 0x000000302008723c */ /* 0x000fe20000001808 */
[-C--:B------:R-:W-:Y:S01]  /*9cf0*/  FFMA.FTZ R48, R137, R60.reuse, -R109 ;  /* 0x0000003c89307223 */ /* 0x080fe2000001086d */
[----:B--2---:R-:W-:-:S06]  /*9d00*/  FFMA.FTZ R52, R131, R60, -R115 ;  /* 0x0000003c83347223 */ /* 0x004fcc0000010873 */
[C---:B------:R-:W-:Y:S01]  /*9d10*/  HMMA.16816.F32 R20, R32.reuse, R54, R20 ;  /* 0x000000362014723c */ /* 0x040fe20000001814 */
[----:B------:R-:W-:Y:S04]  /*9d20*/  MUFU.EX2 R131, R53 ;  /* 0x0000003500837308 */ /* 0x000fe80000000800 */
[----:B------:R2:W-:Y:S03]  /*9d30*/  MUFU.EX2 R137, R52 ;  /* 0x0000003400897308 */ /* 0x0005e60000000800 */
[C---:B------:R-:W-:Y:S08]  /*9d40*/  HMMA.16816.F32 R16, R32.reuse, R28, R16 ;  /* 0x0000001c2010723c */ /* 0x040ff00000001810 */
[----:B------:R-:W-:Y:S01]  /*9d50*/  HMMA.16816.F32 R12, R32, R30, R12 ;  /* 0x0000001e200c723c */ /* 0x000fe2000000180c */
[----:B------:R-:W-:Y:S04]  /*9d60*/  LDSM.16.MT88.4 R28, [R104+0xb800] ;  /* 0x00b80000681c783b */ /* 0x000fe80000004200 */
[----:B--2---:R-:W2:Y:S01]  /*9d70*/  LDSM.16.MT88.4 R52, [R102+0xb800] ;  /* 0x00b800006634783b */ /* 0x004ea20000004200 */
[----:B------:R3:W4:Y:S01]  /*9d80*/  MUFU.EX2 R133, R138 ;  /* 0x0000008a00857308 */ /* 0x0007220000000800 */
[----:B------:R-:W-:-:S03]  /*9d90*/  FFMA.FTZ R49, R136, R60, -R109 ;  /* 0x0000003c88317223 */ /* 0x000fc6000001086d */
[----:B------:R5:W-:Y:S01]  /*9da0*/  MUFU.EX2 R136, R48 ;  /* 0x0000003000887308 */ /* 0x000be20000000800 */
[-CC-:B---3--:R-:W-:Y:S01]  /*9db0*/  FFMA.FTZ R138, R134, R60.reuse, -R109.reuse ;  /* 0x0000003c868a7223 */ /* 0x188fe2000001086d */
[----:B-----5:R-:W-:Y:S02]  /*9dc0*/  FFMA.FTZ R48, R135, R60, -R109 ;  /* 0x0000003c87307223 */ /* 0x020fe4000001086d */
[----:B------:R-:W3:Y:S04]  /*9dd0*/  MUFU.EX2 R135, R49 ;  /* 0x0000003100877308 */ /* 0x000ee80000000800 */
[----:B------:R5:W-:Y:S04]  /*9de0*/  MUFU.EX2 R134, R48 ;  /* 0x0000003000867308 */ /* 0x000be80000000800 */
[----:B------:R-:W2:Y:S01]  /*9df0*/  MUFU.EX2 R138, R138 ;  /* 0x0000008a008a7308 */ /* 0x000ea20000000800 */
[C---:B------:R-:W-:Y:S08]  /*9e00*/  HMMA.16816.F32 R4, R32.reuse, R50, R4 ;  /* 0x000000322004723c */ /* 0x040ff00000001804 */
[C---:B-1----:R-:W-:Y:S01]  /*9e10*/  HMMA.16816.F32 R44, R32.reuse, R36, R44 ;  /* 0x00000024202c723c */ /* 0x042fe2000000182c */
[----:B-----5:R-:W-:Y:S07]  /*9e20*/  LDSM.16.MT88.4 R48, [R104+0xc000] ;  /* 0x00c000006830783b */ /* 0x020fee0000004200 */
[----:B------:R-:W-:Y:S01]  /*9e30*/  HMMA.16816.F32 R40, R32, R38, R40 ;  /* 0x000000262028723c */ /* 0x000fe20000001828 */
[----:B----4-:R-:W-:Y:S01]  /*9e40*/  F2FP.F16.F32.PACK_AB R32, R132, R133 ;  /* 0x000000858420723e */ /* 0x010fe200000000ff */
[----:B------:R-:W1:Y:S01]  /*9e50*/  LDSM.16.MT88.4 R36, [R91+0x1800] ;  /* 0x001800005b24783b */ /* 0x000e620000004200 */
[----:B------:R-:W-:-:S02]  /*9e60*/  F2FP.F16.F32.PACK_AB R34, R137, R131 ;  /* 0x000000838922723e */ /* 0x000fc400000000ff */
[----:B---3--:R-:W-:Y:S02]  /*9e70*/  F2FP.F16.F32.PACK_AB R33, R135, R136 ;  /* 0x000000888721723e */ /* 0x008fe400000000ff */
[----:B--2---:R-:W-:-:S07]  /*9e80*/  F2FP.F16.F32.PACK_AB R35, R138, R134 ;  /* 0x000000868a23723e */ /* 0x004fce00000000ff */
[----:B------:R-:W-:Y:S01]  /*9e90*/  HMMA.16816.F32 R16, R32, R52, R16 ;  /* 0x000000342010723c */ /* 0x000fe20000001810 */
[-C--:B------:R-:W-:Y:S01]  /*9ea0*/  FFMA.FTZ R52, R144, R60.reuse, -R115 ;  /* 0x0000003c90347223 */ /* 0x080fe20000010873 */
[----:B------:R-:W-:-:S06]  /*9eb0*/  FFMA.FTZ R53, R147, R60, -R109 ;  /* 0x0000003c93357223 */ /* 0x000fcc000001086d */
[----:B------:R-:W-:Y:S01]  /*9ec0*/  HMMA.16816.F32 R24, R32, R28, R24 ;  /* 0x0000001c2018723c */ /* 0x000fe20000001818 */
[----:B------:R-:W-:-:S07]  /*9ed0*/  FFMA.FTZ R28, R145, R60, -R115 ;  /* 0x0000003c911c7223 */ /* 0x000fce0000010873 */
[C---:B------:R-:W-:Y:S01]  /*9ee0*/  HMMA.16816.F32 R12, R32.reuse, R54, R12 ;  /* 0x00000036200c723c */ /* 0x040fe2000000180c */
[-C--:B------:R-:W-:Y:S02]  /*9ef0*/  FFMA.FTZ R54, R148, R60.reuse, -R115 ;  /* 0x0000003c94367223 */ /* 0x080fe40000010873 */
[----:B------:R2:W-:Y:S04]  /*9f00*/  MUFU.EX2 R148, R52 ;  /* 0x0000003400947308 */ /* 0x0005e80000000800 */
[----:B------:R3:W-:Y:S01]  /*9f10*/  MUFU.EX2 R144, R28 ;  /* 0x0000001c00907308 */ /* 0x0007e20000000800 */
[----:B------:R-:W-:Y:S03]  /*9f20*/  HMMA.16816.F32 R20, R32, R30, R20 ;  /* 0x0000001e2014723c */ /* 0x000fe60000001814 */
[----:B------:R-:W-:Y:S01]  /*9f30*/  MUFU.EX2 R147, R54 ;  /* 0x0000003600937308 */ /* 0x000fe20000000800 */
[----:B--2---:R-:W-:-:S04]  /*9f40*/  FFMA.FTZ R52, R146, R60, -R109 ;  /* 0x0000003c92347223 */ /* 0x004fc8000001086d */
[----:B------:R-:W-:Y:S01]  /*9f50*/  HMMA.16816.F32 R8, R32, R56, R8 ;  /* 0x000000382008723c */ /* 0x000fe20000001808 */
[-C--:B------:R-:W-:Y:S01]  /*9f60*/  FFMA.FTZ R56, R151, R60.reuse, -R109 ;  /* 0x0000003c97387223 */ /* 0x080fe2000001086d */
[----:B------:R-:W-:Y:S01]  /*9f70*/  MUFU.EX2 R146, R53 ;  /* 0x0000003500927308 */ /* 0x000fe20000000800 */
[----:B---3--:R-:W2:Y:S03]  /*9f80*/  LDSM.16.MT88.4 R28, [R102+0xc000] ;  /* 0x00c00000661c783b */ /* 0x008ea60000004200 */
[----:B------:R3:W-:Y:S01]  /*9f90*/  MUFU.EX2 R151, R52 ;  /* 0x0000003400977308 */ /* 0x0007e20000000800 */
[----:B------:R-:W-:-:S04]  /*9fa0*/  FFMA.FTZ R154, R154, R60, -R115 ;  /* 0x0000003c9a9a7223 */ /* 0x000fc80000010873 */
[----:B------:R4:W5:Y:S01]  /*9fb0*/  MUFU.EX2 R145, R154 ;  /* 0x0000009a00917308 */ /* 0x0009620000000800 */
[----:B---3--:R-:W3:Y:S01]  /*9fc0*/  LDSM.16.MT88.4 R52, [R103+0x2000] ;  /* 0x002000006734783b */ /* 0x008ee20000004200 */
[-C--:B----4-:R-:W-:Y:S02]  /*9fd0*/  FFMA.FTZ R154, R150, R60.reuse, -R109 ;  /* 0x0000003c969a7223 */ /* 0x090fe4000001086d */
[----:B------:R4:W-:Y:S04]  /*9fe0*/  MUFU.EX2 R150, R56 ;  /* 0x0000003800967308 */ /* 0x0009e80000000800 */
[----:B------:R-:W2:Y:S01]  /*9ff0*/  MUFU.EX2 R154, R154 ;  /* 0x0000009a009a7308 */ /* 0x000ea20000000800 */
[C---:B------:R-:W-:Y:S08]  /*a000*/  HMMA.16816.F32 R4, R32.reuse, R58, R4 ;  /* 0x0000003a2004723c */ /* 0x040ff00000001804 */
[C---:B-1----:R-:W-:Y:S01]  /*a010*/  HMMA.16816.F32 R44, R32.reuse, R36, R44 ;  /* 0x00000024202c723c */ /* 0x042fe2000000182c */
[-CC-:B------:R-:W-:Y:S01]  /*a020*/  FFMA.FTZ R180, R180, R60.reuse, -R115.reuse ;  /* 0x0000003cb4b47223 */ /* 0x180fe20000010873 */
[----:B------:R-:W-:Y:S01]  /*a030*/  FFMA.FTZ R175, R175, R60, -R115 ;  /* 0x0000003cafaf7223 */ /* 0x000fe20000010873 */
[----:B----4-:R-:W-:Y:S05]  /*a040*/  LDSM.16.MT88.4 R56, [R103+0x2800] ;  /* 0x002800006738783b */ /* 0x010fea0000004200 */
[----:B------:R-:W-:Y:S01]  /*a050*/  HMMA.16816.F32 R40, R32, R38, R40 ;  /* 0x000000262028723c */ /* 0x000fe20000001828 */
[----:B-----5:R-:W-:Y:S01]  /*a060*/  F2FP.F16.F32.PACK_AB R32, R144, R145 ;  /* 0x000000919020723e */ /* 0x020fe200000000ff */
[----:B------:R-:W1:Y:S01]  /*a070*/  LDSM.16.MT88.4 R36, [R91+0x2000] ;  /* 0x002000005b24783b */ /* 0x000e620000004200 */
[----:B------:R-:W-:-:S02]  /*a080*/  F2FP.F16.F32.PACK_AB R34, R147, R148 ;  /* 0x000000949322723e */ /* 0x000fc400000000ff */
[----:B------:R-:W-:Y:S02]  /*a090*/  F2FP.F16.F32.PACK_AB R33, R151, R146 ;  /* 0x000000929721723e */ /* 0x000fe400000000ff */
[----:B--2---:R-:W-:-:S07]  /*a0a0*/  F2FP.F16.F32.PACK_AB R35, R154, R150 ;  /* 0x000000969a23723e */ /* 0x004fce00000000ff */
[----:B------:R-:W-:Y:S01]  /*a0b0*/  HMMA.16816.F32 R24, R32, R48, R24 ;  /* 0x000000302018723c */ /* 0x000fe20000001818 */
[-CC-:B------:R-:W-:Y:S01]  /*a0c0*/  FFMA.FTZ R49, R174, R60.reuse, -R115.reuse ;  /* 0x0000003cae317223 */ /* 0x180fe20000010873 */
[----:B------:R-:W-:-:S06]  /*a0d0*/  FFMA.FTZ R48, R163, R60, -R115 ;  /* 0x0000003ca3307223 */ /* 0x000fcc0000010873 */
[C---:B------:R-:W-:Y:S01]  /*a0e0*/  HMMA.16816.F32 R16, R32.reuse, R28, R16 ;  /* 0x0000001c2010723c */ /* 0x040fe20000001810 */
[----:B------:R-:W-:Y:S07]  /*a0f0*/  MUFU.EX2 R163, R49 ;  /* 0x0000003100a37308 */ /* 0x000fee0000000800 */
[C---:B------:R-:W-:Y:S01]  /*a100*/  HMMA.16816.F32 R12, R32.reuse, R30, R12 ;  /* 0x0000001e200c723c */ /* 0x040fe2000000180c */
[----:B------:R-:W2:Y:S07]  /*a110*/  LDSM.16.MT88.4 R28, [R104+0xc800] ;  /* 0x00c80000681c783b */ /* 0x000eae0000004200 */
[----:B---3--:R-:W-:Y:S01]  /*a120*/  HMMA.16816.F32 R8, R32, R52, R8 ;  /* 0x000000342008723c */ /* 0x008fe20000001808 */
[----:B------:R-:W-:-:S02]  /*a130*/  FFMA.FTZ R52, R179, R60, -R109 ;  /* 0x0000003cb3347223 */ /* 0x000fc4000001086d */
[----:B------:R3:W-:Y:S05]  /*a140*/  MUFU.EX2 R179, R48 ;  /* 0x0000003000b37308 */ /* 0x0007ea0000000800 */
[----:B------:R-:W-:Y:S01]  /*a150*/  HMMA.16816.F32 R20, R32, R50, R20 ;  /* 0x000000322014723c */ /* 0x000fe20000001814 */
[----:B------:R4:W-:Y:S01]  /*a160*/  MUFU.EX2 R174, R180 ;  /* 0x000000b400ae7308 */ /* 0x0009e20000000800 */
[----:B---3--:R-:W3:Y:S01]  /*a170*/  LDSM.16.MT88.4 R48, [R102+0xc800] ;  /* 0x00c800006630783b */ /* 0x008ee20000004200 */
[-CC-:B------:R-:W-:Y:S02]  /*a180*/  FFMA.FTZ R53, R178, R60.reuse, -R109.reuse ;  /* 0x0000003cb2357223 */ /* 0x180fe4000001086d */
[----:B------:R5:W-:Y:S01]  /*a190*/  MUFU.EX2 R178, R52 ;  /* 0x0000003400b27308 */ /* 0x000be20000000800 */
[----:B----4-:R-:W-:-:S03]  /*a1a0*/  FFMA.FTZ R180, R176, R60, -R109 ;  /* 0x0000003cb0b47223 */ /* 0x010fc6000001086d */
[----:B------:R-:W4:Y:S04]  /*a1b0*/  MUFU.EX2 R175, R175 ;  /* 0x000000af00af7308 */ /* 0x000f280000000800 */
[----:B------:R-:W-:Y:S01]  /*a1c0*/  MUFU.EX2 R180, R180 ;  /* 0x000000b400b47308 */ /* 0x000fe20000000800 */
[----:B-----5:R-:W-:-:S03]  /*a1d0*/  FFMA.FTZ R52, R177, R60, -R109 ;  /* 0x0000003cb1347223 */ /* 0x020fc6000001086d */
[----:B------:R-:W5:Y:S04]  /*a1e0*/  MUFU.EX2 R177, R53 ;  /* 0x0000003500b17308 */ /* 0x000f680000000800 */
[----:B------:R2:W3:Y:S01]  /*a1f0*/  MUFU.EX2 R176, R52 ;  /* 0x0000003400b07308 */ /* 0x0004e20000000800 */
[C---:B------:R-:W-:Y:S08]  /*a200*/  HMMA.16816.F32 R4, R32.reuse, R54, R4 ;  /* 0x000000362004723c */ /* 0x040ff00000001804 */
[C---:B-1----:R-:W-:Y:S01]  /*a210*/  HMMA.16816.F32 R44, R32.reuse, R36, R44 ;  /* 0x00000024202c723c */ /* 0x042fe2000000182c */
[----:B------:R-:W-:Y:S01]  /*a220*/  FFMA.FTZ R193, R193, R60, -R115 ;  /* 0x0000003cc1c17223 */ /* 0x000fe20000010873 */
[----:B--2---:R-:W-:Y:S06]  /*a230*/  LDSM.16.MT88.4 R52, [R104+0xd000] ;  /* 0x00d000006834783b */ /* 0x004fec0000004200 */
[----:B------:R-:W-:Y:S01]  /*a240*/  HMMA.16816.F32 R40, R32, R38, R40 ;  /* 0x000000262028723c */ /* 0x000fe20000001828 */
[----:B----4-:R-:W-:Y:S01]  /*a250*/  F2FP.F16.F32.PACK_AB R32, R174, R175 ;  /* 0x000000afae20723e */ /* 0x010fe200000000ff */
[----:B------:R-:W1:Y:S01]  /*a260*/  LDSM.16.MT88.4 R36, [R91+0x2800] ;  /* 0x002800005b24783b */ /* 0x000e620000004200 */
[----:B------:R-:W-:-:S02]  /*a270*/  F2FP.F16.F32.PACK_AB R34, R179, R163 ;  /* 0x000000a3b322723e */ /* 0x000fc400000000ff */
[----:B-----5:R-:W-:Y:S02]  /*a280*/  F2FP.F16.F32.PACK_AB R33, R177, R178 ;  /* 0x000000b2b121723e */ /* 0x020fe400000000ff */
[----:B---3--:R-:W-:-:S07]  /*a290*/  F2FP.F16.F32.PACK_AB R35, R180, R176 ;  /* 0x000000b0b423723e */ /* 0x008fce00000000ff */
[----:B------:R-:W-:Y:S01]  /*a2a0*/  HMMA.16816.F32 R24, R32, R28, R24 ;  /* 0x0000001c2018723c */ /* 0x000fe20000001818 */
[----:B------:R-:W-:-:S07]  /*a2b0*/  FFMA.FTZ R28, R184, R60, -R115 ;  /* 0x0000003cb81c7223 */ /* 0x000fce0000010873 */
[C---:B------:R-:W-:Y:S01]  /*a2c0*/  HMMA.16816.F32 R16, R32.reuse, R48, R16 ;  /* 0x000000302010723c */ /* 0x040fe20000001810 */
[-C--:B------:R-:W-:Y:S02]  /*a2d0*/  FFMA.FTZ R48, R183, R60.reuse, -R115 ;  /* 0x0000003cb7307223 */ /* 0x080fe40000010873 */
[----:B------:R2:W-:Y:S05]  /*a2e0*/  MUFU.EX2 R183, R28 ;  /* 0x0000001c00b77308 */ /* 0x0005ea0000000800 */
[----:B------:R-:W-:Y:S01]  /*a2f0*/  HMMA.16816.F32 R20, R32, R30, R20 ;  /* 0x0000001e2014723c */ /* 0x000fe20000001814 */
[----:B------:R-:W-:-:S07]  /*a300*/  FFMA.FTZ R49, R186, R60, -R109 ;  /* 0x0000003cba317223 */ /* 0x000fce000001086d */
[C---:B------:R-:W-:Y:S01]  /*a310*/  HMMA.16816.F32 R12, R32.reuse, R50, R12 ;  /* 0x00000032200c723c */ /* 0x040fe2000000180c */
[----:B--2---:R-:W2:Y:S01]  /*a320*/  LDSM.16.MT88.4 R28, [R102+0xd000] ;  /* 0x00d00000661c783b */ /* 0x004ea20000004200 */
[-C--:B------:R-:W-:Y:S02]  /*a330*/  FFMA.FTZ R50, R187, R60.reuse, -R115 ;  /* 0x0000003cbb327223 */ /* 0x080fe40000010873 */
        /* <DEDUP_REMOVED lines=11> */
[----:B------:R-:W2:Y:S01]  /*a3f0*/  MUFU.EX2 R193, R193 ;  /* 0x000000c100c17308 */ /* 0x000ea20000000800 */
[C---:B------:R-:W-:Y:S08]  /*a400*/  HMMA.16816.F32 R4, R32.reuse, R58, R4 ;  /* 0x0000003a2004723c */ /* 0x040ff00000001804 */
[----:B-1----:R-:W-:Y:S01]  /*a410*/  HMMA.16816.F32 R44, R32, R36, R44 ;  /* 0x00000024202c723c */ /* 0x002fe2000000182c */
[----:B------:R-:W-:-:S07]  /*a420*/  FFMA.FTZ R196, R204, R60, -R115 ;  /* 0x0000003cccc47223 */ /* 0x000fce0000010873 */
[----:B------:R-:W-:Y:S01]  /*a430*/  HMMA.16816.F32 R40, R32, R38, R40 ;  /* 0x000000262028723c */ /* 0x000fe20000001828 */
[----:B------:R-:W1:Y:S01]  /*a440*/  LDSM.16.MT88.4 R36, [R91+0x3000] ;  /* 0x003000005b24783b */ /* 0x000e620000004200 */
[----:B-----5:R-:W-:Y:S02]  /*a450*/  F2FP.F16.F32.PACK_AB R32, R183, R184 ;  /* 0x000000b8b720723e */ /* 0x020fe400000000ff */
[----:B------:R-:W-:Y:S01]  /*a460*/  F2FP.F16.F32.PACK_AB R34, R186, R187 ;  /* 0x000000bbba22723e */ /* 0x000fe200000000ff */
[----:B------:R-:W-:Y:S01]  /*a470*/  FFMA.FTZ R197, R203, R60, -R115 ;  /* 0x0000003ccbc57223 */ /* 0x000fe20000010873 */
[----:B------:R-:W-:Y:S01]  /*a480*/  F2FP.F16.F32.PACK_AB R33, R192, R185 ;  /* 0x000000b9c021723e */ /* 0x000fe200000000ff */
[----:B----4-:R-:W-:Y:S01]  /*a490*/  LDSM.16.MT88.4 R56, [R103+0x3800] ;  /* 0x003800006738783b */ /* 0x010fe20000004200 */
[----:B--2---:R-:W-:-:S07]  /*a4a0*/  F2FP.F16.F32.PACK_AB R35, R193, R191 ;  /* 0x000000bfc123723e */ /* 0x004fce00000000ff */
[C---:B------:R-:W-:Y:S08]  /*a4b0*/  HMMA.16816.F32 R16, R32.reuse, R28, R16 ;  /* 0x0000001c2010723c */ /* 0x040ff00000001810 */
[C---:B------:R-:W-:Y:S01]  /*a4c0*/  HMMA.16816.F32 R12, R32.reuse, R30, R12 ;  /* 0x0000001e200c723c */ /* 0x040fe2000000180c */
[----:B------:R-:W2:Y:S07]  /*a4d0*/  LDSM.16.MT88.4 R28, [R104+0xd800] ;  /* 0x00d80000681c783b */ /* 0x000eae0000004200 */
[C---:B------:R-:W-:Y:S08]  /*a4e0*/  HMMA.16816.F32 R24, R32.reuse, R52, R24 ;  /* 0x000000342018723c */ /* 0x040ff00000001818 */
[----:B------:R-:W-:Y:S01]  /*a4f0*/  HMMA.16816.F32 R20, R32, R54, R20 ;  /* 0x000000362014723c */ /* 0x000fe20000001814 */
[----:B------:R-:W4:Y:S01]  /*a500*/  LDSM.16.MT88.4 R52, [R102+0xd800] ;  /* 0x00d800006634783b */ /* 0x000f220000004200 */
[----:B------:R-:W-:-:S06]  /*a510*/  FFMA.FTZ R204, R202, R60, -R109 ;  /* 0x0000003ccacc7223 */ /* 0x000fcc000001086d */
[----:B---3--:R-:W-:Y:S01]  /*a520*/  HMMA.16816.F32 R8, R32, R48, R8 ;  /* 0x000000302008723c */ /* 0x008fe20000001808 */
[-CC-:B------:R-:W-:Y:S01]  /*a530*/  FFMA.FTZ R48, R201, R60.reuse, -R109.reuse ;  /* 0x0000003cc9307223 */ /* 0x180fe2000001086d */
[-C--:B------:R-:W-:Y:S01]  /*a540*/  FFMA.FTZ R49, R200, R60.reuse, -R109 ;  /* 0x0000003cc8317223 */ /* 0x080fe2000001086d */
[-CC-:B------:R-:W-:Y:S01]  /*a550*/  FFMA.FTZ R206, R206, R60.reuse, -R115.reuse ;  /* 0x0000003ccece7223 */ /* 0x180fe20000010873 */
[-C--:B------:R-:W-:Y:S01]  /*a560*/  FFMA.FTZ R205, R205, R60.reuse, -R115 ;  /* 0x0000003ccdcd7223 */ /* 0x080fe20000010873 */
[----:B------:R3:W-:Y:S04]  /*a570*/  MUFU.EX2 R200, R48 ;  /* 0x0000003000c87308 */ /* 0x0007e80000000800 */
[----:B------:R-:W-:Y:S04]  /*a580*/  MUFU.EX2 R203, R206 ;  /* 0x000000ce00cb7308 */ /* 0x000fe80000000800 */
[----:B------:R-:W5:Y:S01]  /*a590*/  MUFU.EX2 R197, R197 ;  /* 0x000000c500c57308 */ /* 0x000f620000000800 */
[----:B---3--:R-:W-:-:S03]  /*a5a0*/  FFMA.FTZ R48, R199, R60, -R109 ;  /* 0x0000003cc7307223 */ /* 0x008fc6000001086d */
[----:B------:R-:W-:Y:S04]  /*a5b0*/  MUFU.EX2 R196, R196 ;  /* 0x000000c400c47308 */ /* 0x000fe80000000800 */
[----:B------:R-:W-:Y:S04]  /*a5c0*/  MUFU.EX2 R201, R205 ;  /* 0x000000cd00c97308 */ /* 0x000fe80000000800 */
[----:B------:R-:W3:Y:S04]  /*a5d0*/  MUFU.EX2 R199, R49 ;  /* 0x0000003100c77308 */ /* 0x000ee80000000800 */
[----:B------:R-:W-:Y:S04]  /*a5e0*/  MUFU.EX2 R202, R48 ;  /* 0x0000003000ca7308 */ /* 0x000fe80000000800 */
[----:B------:R-:W2:Y:S01]  /*a5f0*/  MUFU.EX2 R204, R204 ;  /* 0x000000cc00cc7308 */ /* 0x000ea20000000800 */
[----:B-1----:R-:W-:Y:S01]  /*a600*/  HMMA.16816.F32 R44, R32, R36, R44 ;  /* 0x00000024202c723c */ /* 0x002fe2000000182c */
[----:B-----5:R-:W-:-:S02]  /*a610*/  F2FP.F16.F32.PACK_AB R36, R197, R203 ;  /* 0x000000cbc524723e */ /* 0x020fc400000000ff */
[----:B---3--:R-:W-:-:S05]  /*a620*/  F2FP.F16.F32.PACK_AB R37, R199, R200 ;  /* 0x000000c8c725723e */ /* 0x008fca00000000ff */
[----:B------:R-:W-:Y:S01]  /*a630*/  HMMA.16816.F32 R40, R32, R38, R40 ;  /* 0x000000262028723c */ /* 0x000fe20000001828 */
[----:B------:R-:W-:Y:S02]  /*a640*/  F2FP.F16.F32.PACK_AB R38, R201, R196 ;  /* 0x000000c4c926723e */ /* 0x000fe400000000ff */
[----:B--2---:R-:W-:-:S05]  /*a650*/  F2FP.F16.F32.PACK_AB R39, R204, R202 ;  /* 0x000000cacc27723e */ /* 0x004fca00000000ff */
[----:B------:R-:W-:Y:S01]  /*a660*/  HMMA.16816.F32 R4, R32, R50, R4 ;  /* 0x000000322004723c */ /* 0x000fe20000001804 */
[----:B------:R-:W1:Y:S01]  /*a670*/  LDSM.16.MT88.4 R48, [R91+0x3800] ;  /* 0x003800005b30783b */ /* 0x000e620000004200 */
[----:B------:R-:W-:-:S03]  /*a680*/  FFMA.FTZ R198, R198, R60, -R115 ;  /* 0x0000003cc6c67223 */ /* 0x000fc60000010873 */
[----:B------:R-:W-:Y:S03]  /*a690*/  LDSM.16.MT88.4 R32, [R104+0xe000] ;  /* 0x00e000006820783b */ /* 0x000fe60000004200 */
[----:B------:R-:W-:Y:S01]  /*a6a0*/  HMMA.16816.F32 R24, R36, R28, R24 ;  /* 0x0000001c2418723c */ /* 0x000fe20000001818 */
[----:B------:R-:W-:-:S07]  /*a6b0*/  FFMA.FTZ R28, R195, R60, -R115 ;  /* 0x0000003cc31c7223 */ /* 0x000fce0000010873 */
[----:B----4-:R-:W-:Y:S01]  /*a6c0*/  HMMA.16816.F32 R16, R36, R52, R16 ;  /* 0x000000342410723c */ /* 0x010fe20000001810 */
[-C--:B------:R-:W-:Y:S02]  /*a6d0*/  FFMA.FTZ R52, R194, R60.reuse, -R115 ;  /* 0x0000003cc2347223 */ /* 0x080fe40000010873 */
[----:B------:R2:W-:Y:S01]  /*a6e0*/  MUFU.EX2 R194, R28 ;  /* 0x0000001c00c27308 */ /* 0x0005e20000000800 */
[----:B------:R-:W-:-:S04]  /*a6f0*/  FFMA.FTZ R53, R189, R60, -R109 ;  /* 0x0000003cbd357223 */ /* 0x000fc8000001086d */
[C---:B------:R-:W-:Y:S08]  /*a700*/  HMMA.16816.F32 R20, R36.reuse, R30, R20 ;  /* 0x0000001e2414723c */ /* 0x040ff00000001814 */
[----:B------:R-:W-:Y:S01]  /*a710*/  HMMA.16816.F32 R12, R36, R54, R12 ;  /* 0x00000036240c723c */ /* 0x000fe2000000180c */
[----:B--2---:R-:W2:Y:S01]  /*a720*/  LDSM.16.MT88.4 R28, [R102+0xe000] ;  /* 0x00e00000661c783b */ /* 0x004ea20000004200 */
        /* <DEDUP_REMOVED lines=14> */
[C---:B-1----:R-:W-:Y:S01]  /*a810*/  HMMA.16816.F32 R44, R36.reuse, R48, R44 ;  /* 0x00000030242c723c */ /* 0x042fe2000000182c */
[----:B------:R-:W-:Y:S01]  /*a820*/  FFMA.FTZ R162, R162, R60, -R115 ;  /* 0x0000003ca2a27223 */ /* 0x000fe20000010873 */
[----:B----4-:R-:W-:Y:S06]  /*a830*/  LDSM.16.MT88.4 R56, [R103+0x4800] ;  /* 0x004800006738783b */ /* 0x010fec0000004200 */
        /* <DEDUP_REMOVED lines=8> */
[----:B------:R-:W-:-:S03]  /*a8c0*/  FFMA.FTZ R29, R160, R60, -R115 ;  /* 0x0000003ca01d7223 */ /* 0x000fc60000010873 */
[----:B------:R2:W-:Y:S03]  /*a8d0*/  MUFU.EX2 R160, R28 ;  /* 0x0000001c00a07308 */ /* 0x0005e60000000800 */
[----:B---3--:R-:W-:Y:S01]  /*a8e0*/  HMMA.16816.F32 R8, R36, R52, R8 ;  /* 0x000000342408723c */ /* 0x008fe20000001808 */
[-C--:B------:R-:W-:Y:S01]  /*a8f0*/  FFMA.FTZ R52, R158, R60.reuse, -R109 ;  /* 0x0000003c9e347223 */ /* 0x080fe2000001086d */
[----:B--2---:R-:W-:-:S06]  /*a900*/  FFMA.FTZ R28, R159, R60, -R115 ;  /* 0x0000003c9f1c7223 */ /* 0x004fcc0000010873 */
[C---:B------:R-:W-:Y:S01]  /*a910*/  HMMA.16816.F32 R12, R36.reuse, R30, R12 ;  /* 0x0000001e240c723c */ /* 0x040fe2000000180c */
[----:B------:R-:W-:Y:S04]  /*a920*/  MUFU.EX2 R159, R29 ;  /* 0x0000001d009f7308 */ /* 0x000fe80000000800 */
[----:B------:R2:W3:Y:S03]  /*a930*/  MUFU.EX2 R158, R28 ;  /* 0x0000001c009e7308 */ /* 0x0004e60000000800 */
[C---:B------:R-:W-:Y:S01]  /*a940*/  HMMA.16816.F32 R24, R36.reuse, R32, R24 ;  /* 0x000000202418723c */ /* 0x040fe20000001818 */
[----:B--2---:R-:W2:Y:S07]  /*a950*/  LDSM.16.MT88.4 R28, [R102+0xe800] ;  /* 0x00e80000661c783b */ /* 0x004eae0000004200 */
[----:B------:R-:W-:Y:S01]  /*a960*/  HMMA.16816.F32 R20, R36, R34, R20 ;  /* 0x000000222414723c */ /* 0x000fe20000001814 */
[----:B------:R-:W4:Y:S01]  /*a970*/  LDSM.16.MT88.4 R32, [R104+0xe800] ;  /* 0x00e800006820783b */ /* 0x000f220000004200 */
[----:B------:R5:W-:Y:S01]  /*a980*/  MUFU.EX2 R161, R162 ;  /* 0x000000a200a17308 */ /* 0x000be20000000800 */
[----:B------:R-:W-:-:S03]  /*a990*/  FFMA.FTZ R53, R157, R60, -R109 ;  /* 0x0000003c9d357223 */ /* 0x000fc6000001086d */
[----:B------:R1:W-:Y:S01]  /*a9a0*/  MUFU.EX2 R157, R52 ;  /* 0x00000034009d7308 */ /* 0x0003e20000000800 */
[-CC-:B-----5:R-:W-:Y:S01]  /*a9b0*/  FFMA.FTZ R162, R155, R60.reuse, -R109.reuse ;  /* 0x0000003c9ba27223 */ /* 0x1a0fe2000001086d */
[----:B-1----:R-:W-:Y:S02]  /*a9c0*/  FFMA.FTZ R52, R156, R60, -R109 ;  /* 0x0000003c9c347223 */ /* 0x002fe4000001086d */
[----:B------:R-:W1:Y:S04]  /*a9d0*/  MUFU.EX2 R156, R53 ;  /* 0x00000035009c7308 */ /* 0x000e680000000800 */
[----:B------:R5:W-:Y:S04]  /*a9e0*/  MUFU.EX2 R155, R52 ;  /* 0x00000034009b7308 */ /* 0x000be80000000800 */
[----:B------:R-:W2:Y:S01]  /*a9f0*/  MUFU.EX2 R162, R162 ;  /* 0x000000a200a27308 */ /* 0x000ea20000000800 */
[----:B------:R-:W-:Y:S01]  /*aa00*/  HMMA.16816.F32 R4, R36, R54, R4 ;  /* 0x000000362404723c */ /* 0x000fe20000001804 */
[----:B---3--:R-:W-:-:S02]  /*aa10*/  F2FP.F16.F32.PACK_AB R54, R158, R159 ;  /* 0x0000009f9e36723e */ /* 0x008fc400000000ff */
[----:B-1----:R-:W-:Y:S02]  /*aa20*/  F2FP.F16.F32.PACK_AB R53, R156, R157 ;  /* 0x0000009d9c35723e */ /* 0x002fe400000000ff */
[----:B-----5:R-:W-:Y:S02]  /*aa30*/  F2FP.F16.F32.PACK_AB R52, R160, R161 ;  /* 0x000000a1a034723e */ /* 0x020fe400000000ff */
[----:B--2---:R-:W-:Y:S01]  /*aa40*/  F2FP.F16.F32.PACK_AB R55, R162, R155 ;  /* 0x0000009ba237723e */ /* 0x004fe200000000ff */
[C---:B------:R-:W-:Y:S08]  /*aa50*/  HMMA.16816.F32 R44, R36.reuse, R48, R44 ;  /* 0x00000030242c723c */ /* 0x040ff0000000182c */
[----:B------:R-:W-:Y:S01]  /*aa60*/  HMMA.16816.F32 R40, R36, R50, R40 ;  /* 0x000000322428723c */ /* 0x000fe20000001828 */
[----:B------:R-:W1:Y:S04]  /*aa70*/  LDSM.16.MT88.4 R48, [R91+0x4800] ;  /* 0x004800005b30783b */ /* 0x000e680000004200 */
[----:B------:R-:W2:Y:S03]  /*aa80*/  LDSM.16.MT88.4 R36, [R104+0xf000] ;  /* 0x00f000006824783b */ /* 0x000ea60000004200 */
[----:B------:R-:W-:Y:S01]  /*aa90*/  HMMA.16816.F32 R16, R52, R28, R16 ;  /* 0x0000001c3410723c */ /* 0x000fe20000001810 */
[-C--:B------:R-:W-:Y:S01]  /*aaa0*/  FFMA.FTZ R28, R149, R60.reuse, -R115 ;  /* 0x0000003c951c7223 */ /* 0x080fe20000010873 */
[----:B------:R-:W-:-:S06]  /*aab0*/  FFMA.FTZ R29, R140, R60, -R109 ;  /* 0x0000003c8c1d7223 */ /* 0x000fcc000001086d */
[C---:B------:R-:W-:Y:S01]  /*aac0*/  HMMA.16816.F32 R12, R52.reuse, R30, R12 ;  /* 0x0000001e340c723c */ /* 0x040fe2000000180c */
[-C--:B------:R-:W-:Y:S02]  /*aad0*/  FFMA.FTZ R30, R143, R60.reuse, -R115 ;  /* 0x0000003c8f1e7223 */ /* 0x080fe40000010873 */
[----:B------:R3:W-:Y:S05]  /*aae0*/  MUFU.EX2 R143, R28 ;  /* 0x0000001c008f7308 */ /* 0x0007ea0000000800 */
[----:B----4-:R-:W-:Y:S01]  /*aaf0*/  HMMA.16816.F32 R24, R52, R32, R24 ;  /* 0x000000203418723c */ /* 0x010fe20000001818 */
[----:B------:R-:W-:Y:S01]  /*ab00*/  MUFU.EX2 R140, R30 ;  /* 0x0000001e008c7308 */ /* 0x000fe20000000800 */
[----:B---3--:R-:W-:-:S06]  /*ab10*/  FFMA.FTZ R28, R142, R60, -R109 ;  /* 0x0000003c8e1c7223 */ /* 0x008fcc000001086d */
[C---:B------:R-:W-:Y:S01]  /*ab20*/  HMMA.16816.F32 R20, R52.reuse, R34, R20 ;  /* 0x000000223414723c */ /* 0x040fe20000001814 */
[----:B------:R-:W3:Y:S01]  /*ab30*/  LDSM.16.MT88.4 R32, [R102+0xf000] ;  /* 0x00f000006620783b */ /* 0x000ee20000004200 */
[----:B------:R-:W-:Y:S06]  /*ab40*/  MUFU.EX2 R142, R29 ;  /* 0x0000001d008e7308 */ /* 0x000fec0000000800 */
[----:B------:R-:W-:Y:S01]  /*ab50*/  HMMA.16816.F32 R8, R52, R56, R8 ;  /* 0x000000383408723c */ /* 0x000fe20000001808 */
[-C--:B------:R-:W-:Y:S02]  /*ab60*/  FFMA.FTZ R56, R141, R60.reuse, -R109 ;  /* 0x0000003c8d387223 */ /* 0x080fe4000001086d */
[----:B------:R4:W-:Y:S01]  /*ab70*/  MUFU.EX2 R141, R28 ;  /* 0x0000001c008d7308 */ /* 0x0009e20000000800 */
[-CC-:B------:R-:W-:Y:S01]  /*ab80*/  FFMA.FTZ R153, R153, R60.reuse, -R115.reuse ;  /* 0x0000003c99997223 */ /* 0x180fe20000010873 */
[-C--:B------:R-:W-:Y:S01]  /*ab90*/  FFMA.FTZ R152, R152, R60.reuse, -R115 ;  /* 0x0000003c98987223 */ /* 0x080fe20000010873 */
[----:B----4-:R-:W4:Y:S02]  /*aba0*/  LDSM.16.MT88.4 R28, [R103+0x5000] ;  /* 0x00500000671c783b */ /* 0x010f240000004200 */
[----:B------:R5:W-:Y:S04]  /*abb0*/  MUFU.EX2 R149, R153 ;  /* 0x0000009900957308 */ /* 0x000be80000000800 */
[----:B------:R-:W2:Y:S01]  /*abc0*/  MUFU.EX2 R152, R152 ;  /* 0x0000009800987308 */ /* 0x000ea20000000800 */
[----:B-----5:R-:W-:-:S03]  /*abd0*/  FFMA.FTZ R153, R139, R60, -R109 ;  /* 0x0000003c8b997223 */ /* 0x020fc6000001086d */
[----:B------:R-:W-:Y:S04]  /*abe0*/  MUFU.EX2 R139, R56 ;  /* 0x00000038008b7308 */ /* 0x000fe80000000800 */
[----:B------:R-:W5:Y:S01]  /*abf0*/  MUFU.EX2 R153, R153 ;  /* 0x0000009900997308 */ /* 0x000f620000000800 */
[----:B------:R-:W-:Y:S01]  /*ac00*/  HMMA.16816.F32 R4, R52, R58, R4 ;  /* 0x0000003a3404723c */ /* 0x000fe20000001804 */
[----:B------:R-:W-:-:S07]  /*ac10*/  FADD.FTZ R107, R108, R107 ;  /* 0x0000006b6c6b7221 */ /* 0x000fce0000010000 */
[----:B-1----:R-:W-:Y:S01]  /*ac20*/  HMMA.16816.F32 R44, R52, R48, R44 ;  /* 0x00000030342c723c */ /* 0x002fe2000000182c */
[----:B------:R-:W-:Y:S01]  /*ac30*/  FADD.FTZ R107, R106, R107 ;  /* 0x0000006b6a6b7221 */ /* 0x000fe20000010000 */
[-CC-:B------:R-:W-:Y:S01]  /*ac40*/  FFMA.FTZ R73, R73, R60.reuse, -R115.reuse ;  /* 0x0000003c49497223 */ /* 0x180fe20000010873 */
[-C--:B------:R-:W-:Y:S01]  /*ac50*/  FFMA.FTZ R66, R66, R60.reuse, -R115 ;  /* 0x0000003c42427223 */ /* 0x080fe20000010873 */
[----:B------:R-:W-:-:S04]  /*ac60*/  FFMA.FTZ R68, R68, R60, -R109 ;  /* 0x0000003c44447223 */ /* 0x000fc8000001086d */
[----:B------:R-:W-:Y:S01]  /*ac70*/  HMMA.16816.F32 R40, R52, R50, R40 ;  /* 0x000000323428723c */ /* 0x000fe20000001828 */
[----:B------:R-:W1:Y:S01]  /*ac80*/  LDSM.16.MT88.4 R48, [R91+0x5000] ;  /* 0x005000005b30783b */ /* 0x000e620000004200 */
[----:B--2---:R-:W-:Y:S02]  /*ac90*/  F2FP.F16.F32.PACK_AB R52, R149, R152 ;  /* 0x000000989534723e */ /* 0x004fe400000000ff */
[----:B------:R-:W-:Y:S01]  /*aca0*/  F2FP.F16.F32.PACK_AB R54, R140, R143 ;  /* 0x0000008f8c36723e */ /* 0x000fe200000000ff */
[----:B------:R-:W-:Y:S01]  /*acb0*/  FADD.FTZ R112, R113, R112 ;  /* 0x0000007071707221 */ /* 0x000fe20000010000 */
[----:B------:R-:W-:Y:S01]  /*acc0*/  F2FP.F16.F32.PACK_AB R53, R141, R142 ;  /* 0x0000008e8d35723e */ /* 0x000fe200000000ff */
[-C--:B------:R-:W-:Y:S01]  /*acd0*/  FFMA.FTZ R72, R72, R60.reuse, -R115 ;  /* 0x0000003c48487223 */ /* 0x080fe20000010873 */
[----:B-----5:R-:W-:Y:S01]  /*ace0*/  F2FP.F16.F32.PACK_AB R55, R153, R139 ;  /* 0x0000008b9937723e */ /* 0x020fe200000000ff */
[----:B------:R-:W-:Y:S01]  /*acf0*/  FADD.FTZ R105, R105, R107 ;  /* 0x0000006b69697221 */ /* 0x000fe20000010000 */
[----:B------:R-:W-:Y:S01]  /*ad00*/  FFMA.FTZ R82, R82, R60, -R115 ;  /* 0x0000003c52527223 */ /* 0x000fe20000010873 */
[----:B------:R-:W-:Y:S02]  /*ad10*/  LDSM.16.MT88.4 R56, [R102+0x10000] ;  /* 0x010000006638783b */ /* 0x000fe40000004200 */
[----:B------:R-:W-:-:S02]  /*ad20*/  FADD.FTZ R105, R119, R105 ;  /* 0x0000006977697221 */ /* 0x000fc40000010000 */
[----:B------:R-:W-:Y:S01]  /*ad30*/  HMMA.16816.F32 R24, R52, R36, R24 ;  /* 0x000000243418723c */ /* 0x000fe20000001818 */
[-CC-:B------:R-:W-:Y:S01]  /*ad40*/  FFMA.FTZ R36, R65, R60.reuse, -R115.reuse ;  /* 0x0000003c41247223 */ /* 0x180fe20000010873 */
[----:B------:R-:W-:Y:S01]  /*ad50*/  FFMA.FTZ R65, R74, R60, -R115 ;  /* 0x0000003c4a417223 */ /* 0x000fe20000010873 */
[----:B------:R-:W-:-:S05]  /*ad60*/  FADD.FTZ R118, R118, R105 ;  /* 0x0000006976767221 */ /* 0x000fca0000010000 */
[C---:B---3--:R-:W-:Y:S01]  /*ad70*/  HMMA.16816.F32 R16, R52.reuse, R32, R16 ;  /* 0x000000203410723c */ /* 0x048fe20000001810 */
[----:B------:R2:W-:Y:S07]  /*ad80*/  MUFU.EX2 R74, R36 ;  /* 0x00000024004a7308 */ /* 0x0005ee0000000800 */
[C---:B------:R-:W-:Y:S01]  /*ad90*/  HMMA.16816.F32 R12, R52.reuse, R34, R12 ;  /* 0x00000022340c723c */ /* 0x040fe2000000180c */
[----:B------:R-:W3:Y:S07]  /*ada0*/  LDSM.16.MT88.4 R32, [R104+0xf800] ;  /* 0x00f800006820783b */ /* 0x000eee0000004200 */
[----:B----4-:R-:W-:Y:S01]  /*adb0*/  HMMA.16816.F32 R8, R52, R28, R8 ;  /* 0x0000001c3408723c */ /* 0x010fe20000001808 */
[-CC-:B------:R-:W-:Y:S01]  /*adc0*/  FFMA.FTZ R29, R64, R60.reuse, -R109.reuse ;  /* 0x0000003c401d7223 */ /* 0x180fe2000001086d */
[-CC-:B------:R-:W-:Y:S01]  /*add0*/  FFMA.FTZ R28, R61, R60.reuse, -R109.reuse ;  /* 0x0000003c3d1c7223 */ /* 0x180fe2000001086d */
[----:B------:R-:W-:Y:S01]  /*ade0*/  MUFU.EX2 R64, R73 ;  /* 0x0000004900407308 */ /* 0x000fe20000000800 */
[----:B------:R-:W-:Y:S01]  /*adf0*/  FFMA.FTZ R61, R69, R60, -R109 ;  /* 0x0000003c453d7223 */ /* 0x000fe2000001086d */
[----:B------:R-:W-:-:S03]  /*ae00*/  FADD.FTZ R118, R117, R118 ;  /* 0x0000007675767221 */ /* 0x000fc60000010000 */
[C---:B------:R-:W-:Y:S01]  /*ae10*/  HMMA.16816.F32 R20, R52.reuse, R38, R20 ;  /* 0x000000263414723c */ /* 0x040fe20000001814 */
[----:B--2---:R-:W2:Y:S01]  /*ae20*/  LDSM.16.MT88.4 R36, [R102+0xf800] ;  /* 0x00f800006624783b */ /* 0x004ea20000004200 */
[----:B------:R-:W-:Y:S04]  /*ae30*/  MUFU.EX2 R73, R29 ;  /* 0x0000001d00497308 */ /* 0x000fe80000000800 */
[----:B------:R4:W-:Y:S02]  /*ae40*/  MUFU.EX2 R69, R28 ;  /* 0x0000001c00457308 */ /* 0x0009e40000000800 */
[----:B------:R-:W-:Y:S01]  /*ae50*/  HMMA.16816.F32 R4, R52, R30, R4 ;  /* 0x0000001e3404723c */ /* 0x000fe20000001804 */
[----:B------:R-:W-:Y:S01]  /*ae60*/  FADD.FTZ R116, R116, R118 ;  /* 0x0000007674747221 */ /* 0x000fe20000010000 */
[----:B------:R-:W-:Y:S01]  /*ae70*/  FADD.FTZ R112, R111, R112 ;  /* 0x000000706f707221 */ /* 0x000fe20000010000 */
[----:B----4-:R-:W4:Y:S02]  /*ae80*/  LDSM.16.MT88.4 R28, [R103+0x5800] ;  /* 0x00580000671c783b */ /* 0x010f240000004200 */
[----:B------:R-:W-:Y:S01]  /*ae90*/  FADD.FTZ R116, R114, R116 ;  /* 0x0000007472747221 */ /* 0x000fe20000010000 */
[----:B------:R-:W5:Y:S01]  /*aea0*/  MUFU.EX2 R66, R66 ;  /* 0x0000004200427308 */ /* 0x000f620000000800 */
[----:B------:R-:W-:-:S02]  /*aeb0*/  FADD.FTZ R112, R110, R112 ;  /* 0x000000706e707221 */ /* 0x000fc40000010000 */
[----:B------:R-:W-:Y:S01]  /*aec0*/  FADD.FTZ R129, R129, R116 ;  /* 0x0000007481817221 */ /* 0x000fe20000010000 */
[----:B------:R-:W3:Y:S04]  /*aed0*/  MUFU.EX2 R65, R65 ;  /* 0x0000004100417308 */ /* 0x000ee80000000800 */
[----:B------:R-:W-:Y:S04]  /*aee0*/  MUFU.EX2 R61, R61 ;  /* 0x0000003d003d7308 */ /* 0x000fe80000000800 */
[----:B------:R-:W2:Y:S01]  /*aef0*/  MUFU.EX2 R68, R68 ;  /* 0x0000004400447308 */ /* 0x000ea20000000800 */
[----:B------:R-:W-:Y:S01]  /*af00*/  FADD.FTZ R129, R128, R129 ;  /* 0x0000008180817221 */ /* 0x000fe20000010000 */
[----:B------:R-:W-:Y:S01]  /*af10*/  FADD.FTZ R127, R127, R112 ;  /* 0x000000707f7f7221 */ /* 0x000fe20000010000 */
[----:B-1----:R-:W-:Y:S02]  /*af20*/  HMMA.16816.F32 R44, R52, R48, R44 ;  /* 0x00000030342c723c */ /* 0x002fe4000000182c */
[----:B------:R-:W-:Y:S01]  /*af30*/  FADD.FTZ R130, R130, R129 ;  /* 0x0000008182827221 */ /* 0x000fe20000010000 */
[----:B------:R-:W-:-:S05]  /*af40*/  FADD.FTZ R127, R126, R127 ;  /* 0x0000007f7e7f7221 */ /* 0x000fca0000010000 */
[----:B------:R-:W-:Y:S01]  /*af50*/  HMMA.16816.F32 R40, R52, R50, R40 ;  /* 0x000000323428723c */ /* 0x000fe20000001828 */
[----:B------:R-:W1:Y:S01]  /*af60*/  LDSM.16.MT88.4 R52, [R91+0x5800] ;  /* 0x005800005b34783b */ /* 0x000e620000004200 */
[----:B------:R-:W-:Y:S01]  /*af70*/  FADD.FTZ R130, R136, R130 ;  /* 0x0000008288827221 */ /* 0x000fe20000010000 */
[----:B-----5:R-:W-:Y:S01]  /*af80*/  F2FP.F16.F32.PACK_AB R48, R74, R66 ;  /* 0x000000424a30723e */ /* 0x020fe200000000ff */
[----:B------:R-:W-:Y:S01]  /*af90*/  FADD.FTZ R127, R125, R127 ;  /* 0x0000007f7d7f7221 */ /* 0x000fe20000010000 */
        /* <DEDUP_REMOVED lines=13> */
[----:B------:R-:W-:-:S05]  /*b070*/  FADD.FTZ R122, R121, R122 ;  /* 0x0000007a797a7221 */ /* 0x000fca0000010000 */
[----:B------:R-:W-:Y:S01]  /*b080*/  HMMA.16816.F32 R16, R48, R36, R16 ;  /* 0x000000243010723c */ /* 0x000fe20000001810 */
[----:B------:R-:W-:Y:S02]  /*b090*/  FFMA.FTZ R36, R71, R60, -R115 ;  /* 0x0000003c47247223 */ /* 0x000fe40000010873 */
[----:B------:R3:W-:Y:S01]  /*b0a0*/  MUFU.EX2 R71, R72 ;  /* 0x0000004800477308 */ /* 0x0007e20000000800 */
[----:B------:R-:W-:-:S04]  /*b0b0*/  FADD.FTZ R151, R151, R134 ;  /* 0x0000008697977221 */ /* 0x000fc80000010000 */
[----:B----4-:R-:W-:Y:S01]  /*b0c0*/  HMMA.16816.F32 R8, R48, R28, R8 ;  /* 0x0000001c3008723c */ /* 0x010fe20000001808 */
[----:B------:R-:W-:Y:S01]  /*b0d0*/  FADD.FTZ R120, R120, R122 ;  /* 0x0000007a78787221 */ /* 0x000fe20000010000 */
[----:B------:R-:W-:-:S06]  /*b0e0*/  FFMA.FTZ R62, R62, R60, -R109 ;  /* 0x0000003c3e3e7223 */ /* 0x000fcc000001086d */
[----:B------:R-:W-:Y:S01]  /*b0f0*/  HMMA.16816.F32 R4, R48, R30, R4 ;  /* 0x0000001e3004723c */ /* 0x000fe20000001804 */
[----:B------:R-:W4:Y:S01]  /*b100*/  LDSM.16.MT88.4 R28, [R91+0x6000] ;  /* 0x006000005b1c783b */ /* 0x000f220000004200 */
[-C--:B---3--:R-:W-:Y:S02]  /*b110*/  FFMA.FTZ R72, R70, R60.reuse, -R115 ;  /* 0x0000003c46487223 */ /* 0x088fe40000010873 */
[----:B------:R3:W5:Y:S01]  /*b120*/  MUFU.EX2 R70, R36 ;  /* 0x0000002400467308 */ /* 0x0007620000000800 */
[-C--:B------:R-:W-:Y:S01]  /*b130*/  FFMA.FTZ R78, R78, R60.reuse, -R109 ;  /* 0x0000003c4e4e7223 */ /* 0x080fe2000001086d */
[----:B------:R-:W-:Y:S01]  /*b140*/  FADD.FTZ R151, R150, R151 ;  /* 0x0000009796977221 */ /* 0x000fe20000010000 */
[----:B------:R-:W-:Y:S01]  /*b150*/  FADD.FTZ R120, R133, R120 ;  /* 0x0000007885787221 */ /* 0x000fe20000010000 */
[----:B------:R-:W-:Y:S02]  /*b160*/  MUFU.EX2 R72, R72 ;  /* 0x0000004800487308 */ /* 0x000fe40000000800 */
[----:B------:R-:W-:Y:S01]  /*b170*/  FADD.FTZ R151, R154, R151 ;  /* 0x000000979a977221 */ /* 0x000fe20000010000 */
[----:B---3--:R-:W-:-:S02]  /*b180*/  FFMA.FTZ R36, R67, R60, -R109 ;  /* 0x0000003c43247223 */ /* 0x008fc4000001086d */
[----:B------:R3:W2:Y:S01]  /*b190*/  MUFU.EX2 R67, R82 ;  /* 0x0000005200437308 */ /* 0x0006a20000000800 */
[----:B------:R-:W-:-:S03]  /*b1a0*/  FADD.FTZ R132, R132, R120 ;  /* 0x0000007884847221 */ /* 0x000fc60000010000 */
[----:B------:R-:W-:Y:S04]  /*b1b0*/  MUFU.EX2 R62, R62 ;  /* 0x0000003e003e7308 */ /* 0x000fe80000000800 */
[----:B------:R-:W-:Y:S01]  /*b1c0*/  MUFU.EX2 R78, R78 ;  /* 0x0000004e004e7308 */ /* 0x000fe20000000800 */
[----:B---3--:R-:W-:-:S03]  /*b1d0*/  FFMA.FTZ R82, R63, R60, -R109 ;  /* 0x0000003c3f527223 */ /* 0x008fc6000001086d */
[----:B------:R3:W-:Y:S04]  /*b1e0*/  MUFU.EX2 R63, R36 ;  /* 0x00000024003f7308 */ /* 0x0007e80000000800 */
[----:B------:R-:W4:Y:S01]  /*b1f0*/  MUFU.EX2 R82, R82 ;  /* 0x0000005200527308 */ /* 0x000f220000000800 */
[----:B------:R-:W-:Y:S01]  /*b200*/  FADD.FTZ R178, R178, R151 ;  /* 0x00000097b2b27221 */ /* 0x000fe20000010000 */
[----:B------:R-:W-:Y:S01]  /*b210*/  FADD.FTZ R132, R131, R132 ;  /* 0x0000008483847221 */ /* 0x000fe20000010000 */
[C---:B------:R-:W-:Y:S02]  /*b220*/  HMMA.16816.F32 R12, R48.reuse, R38, R12 ;  /* 0x00000026300c723c */ /* 0x040fe4000000180c */
[----:B------:R-:W-:Y:S01]  /*b230*/  FADD.FTZ R177, R177, R178 ;  /* 0x000000b2b1b17221 */ /* 0x000fe20000010000 */
[----:B------:R-:W-:Y:S01]  /*b240*/  FADD.FTZ R137, R137, R132 ;  /* 0x0000008489897221 */ /* 0x000fe20000010000 */
[----:B---3--:R-:W3:Y:S04]  /*b250*/  LDSM.16.MT88.4 R36, [R103+0x6000] ;  /* 0x006000006724783b */ /* 0x008ee80000004200 */
[----:B-1----:R-:W-:Y:S01]  /*b260*/  HMMA.16816.F32 R44, R48, R52, R44 ;  /* 0x00000034302c723c */ /* 0x002fe2000000182c */
[----:B------:R-:W-:Y:S01]  /*b270*/  FADD.FTZ R177, R176, R177 ;  /* 0x000000b1b0b17221 */ /* 0x000fe20000010000 */
[----:B------:R-:W-:-:S06]  /*b280*/  FADD.FTZ R137, R145, R137 ;  /* 0x0000008991897221 */ /* 0x000fcc0000010000 */
[----:B------:R-:W-:Y:S01]  /*b290*/  HMMA.16816.F32 R40, R48, R54, R40 ;  /* 0x000000363028723c */ /* 0x000fe20000001828 */
[----:B-----5:R-:W-:Y:S02]  /*b2a0*/  F2FP.F16.F32.PACK_AB R48, R70, R71 ;  /* 0x000000474630723e */ /* 0x020fe400000000ff */
[----:B--2---:R-:W-:Y:S02]  /*b2b0*/  F2FP.F16.F32.PACK_AB R50, R67, R72 ;  /* 0x000000484332723e */ /* 0x004fe400000000ff */
[----:B----4-:R-:W-:Y:S02]  /*b2c0*/  F2FP.F16.F32.PACK_AB R49, R82, R63 ;  /* 0x0000003f5231723e */ /* 0x010fe400000000ff */
[----:B------:R-:W-:Y:S01]  /*b2d0*/  F2FP.F16.F32.PACK_AB R51, R78, R62 ;  /* 0x0000003e4e33723e */ /* 0x000fe200000000ff */
        /* <DEDUP_REMOVED lines=13> */
[----:B------:R-:W-:Y:S01]  /*b3b0*/  FADD.FTZ R174, R174, R144 ;  /* 0x00000090aeae7221 */ /* 0x000fe20000010000 */
[-CC-:B------:R-:W-:Y:S01]  /*b3c0*/  FFMA.FTZ R52, R81, R60.reuse, -R115.reuse ;  /* 0x0000003c51347223 */ /* 0x180fe20000010873 */
[----:B------:R-:W-:-:S04]  /*b3d0*/  FFMA.FTZ R54, R80, R60, -R115 ;  /* 0x0000003c50367223 */ /* 0x000fc80000010873 */
[----:B------:R-:W-:Y:S01]  /*b3e0*/  HMMA.16816.F32 R40, R48, R30, R40 ;  /* 0x0000001e3028723c */ /* 0x000fe20000001828 */
[----:B------:R-:W2:Y:S01]  /*b3f0*/  LDSM.16.MT88.4 R28, [R103+0x6800] ;  /* 0x00680000671c783b */ /* 0x000ea20000004200 */
[-CC-:B------:R-:W-:Y:S01]  /*b400*/  FFMA.FTZ R53, R79, R60.reuse, -R115.reuse ;  /* 0x0000003c4f357223 */ /* 0x180fe20000010873 */
[----:B------:R-:W-:Y:S01]  /*b410*/  FFMA.FTZ R55, R90, R60, -R115 ;  /* 0x0000003c5a377223 */ /* 0x000fe20000010873 */
[----:B------:R-:W-:Y:S01]  /*b420*/  FADD.FTZ R193, R200, R193 ;  /* 0x000000c1c8c17221 */ /* 0x000fe20000010000 */
[----:B------:R-:W-:-:S03]  /*b430*/  FADD.FTZ R174, R163, R174 ;  /* 0x000000aea3ae7221 */ /* 0x000fc60000010000 */
[----:B------:R-:W-:Y:S01]  /*b440*/  HMMA.16816.F32 R16, R48, R56, R16 ;  /* 0x000000383010723c */ /* 0x000fe20000001810 */
[-CC-:B------:R-:W-:Y:S01]  /*b450*/  FFMA.FTZ R56, R77, R60.reuse, -R109.reuse ;  /* 0x0000003c4d387223 */ /* 0x180fe2000001086d */
[----:B------:R-:W-:-:S06]  /*b460*/  FFMA.FTZ R57, R76, R60, -R109 ;  /* 0x0000003c4c397223 */ /* 0x000fcc000001086d */
[----:B------:R-:W-:Y:S01]  /*b470*/  HMMA.16816.F32 R12, R48, R58, R12 ;  /* 0x0000003a300c723c */ /* 0x000fe2000000180c */
[-CC-:B------:R-:W-:Y:S01]  /*b480*/  FFMA.FTZ R58, R75, R60.reuse, -R109.reuse ;  /* 0x0000003c4b3a7223 */ /* 0x180fe2000001086d */
[-C--:B------:R-:W-:Y:S01]  /*b490*/  FFMA.FTZ R59, R86, R60.reuse, -R109 ;  /* 0x0000003c563b7223 */ /* 0x080fe2000001086d */
[----:B------:R-:W-:Y:S01]  /*b4a0*/  FADD.FTZ R199, R199, R193 ;  /* 0x000000c1c7c77221 */ /* 0x000fe20000010000 */
[----:B------:R-:W-:Y:S01]  /*b4b0*/  MUFU.EX2 R52, R52 ;  /* 0x0000003400347308 */ /* 0x000fe20000000800 */
[----:B------:R-:W-:Y:S01]  /*b4c0*/  FADD.FTZ R179, R179, R174 ;  /* 0x000000aeb3b37221 */ /* 0x000fe20000010000 */
[----:B------:R-:W-:Y:S01]  /*b4d0*/  FFMA.FTZ R84, R84, R60, -R109 ;  /* 0x0000003c54547223 */ /* 0x000fe2000001086d */
[----:B------:R-:W-:Y:S01]  /*b4e0*/  LDSM.16.MT88.4 R144, [R103+0x7800] ;  /* 0x007800006790783b */ /* 0x000fe20000004200 */
[----:B------:R-:W4:Y:S01]  /*b4f0*/  MUFU.EX2 R54, R54 ;  /* 0x0000003600367308 */ /* 0x000f220000000800 */
[----:B------:R-:W-:-:S03]  /*b500*/  FADD.FTZ R199, R202, R199 ;  /* 0x000000c7cac77221 */ /* 0x000fc60000010000 */
[----:B------:R-:W-:Y:S04]  /*b510*/  MUFU.EX2 R53, R53 ;  /* 0x0000003500357308 */ /* 0x000fe80000000800 */
[----:B------:R-:W5:Y:S04]  /*b520*/  MUFU.EX2 R55, R55 ;  /* 0x0000003700377308 */ /* 0x000f680000000800 */
[----:B------:R-:W-:Y:S04]  /*b530*/  MUFU.EX2 R56, R56 ;  /* 0x0000003800387308 */ /* 0x000fe80000000800 */
[----:B------:R-:W1:Y:S04]  /*b540*/  MUFU.EX2 R57, R57 ;  /* 0x0000003900397308 */ /* 0x000e680000000800 */
[----:B------:R-:W-:Y:S04]  /*b550*/  MUFU.EX2 R58, R58 ;  /* 0x0000003a003a7308 */ /* 0x000fe80000000800 */
[----:B------:R-:W2:Y:S01]  /*b560*/  MUFU.EX2 R59, R59 ;  /* 0x0000003b003b7308 */ /* 0x000ea20000000800 */
[----:B------:R-:W-:Y:S01]  /*b570*/  FADD.FTZ R179, R184, R179 ;  /* 0x000000b3b8b37221 */ /* 0x000fe20000010000 */
[----:B------:R-:W-:Y:S01]  /*b580*/  FADD.FTZ R204, R204, R199 ;  /* 0x000000c7cccc7221 */ /* 0x000fe20000010000 */
[----:B---3--:R-:W-:Y:S02]  /*b590*/  HMMA.16816.F32 R8, R48, R36, R8 ;  /* 0x000000243008723c */ /* 0x008fe40000001808 */
[----:B------:R-:W-:Y:S01]  /*b5a0*/  FADD.FTZ R179, R183, R179 ;  /* 0x000000b3b7b37221 */ /* 0x000fe20000010000 */
[----:B------:R-:W-:-:S05]  /*b5b0*/  FADD.FTZ R204, R188, R204 ;  /* 0x000000ccbccc7221 */ /* 0x000fca0000010000 */
[----:B------:R-:W-:Y:S01]  /*b5c0*/  HMMA.16816.F32 R4, R48, R38, R4 ;  /* 0x000000263004723c */ /* 0x000fe20000001804 */
[----:B------:R-:W-:Y:S01]  /*b5d0*/  FADD.FTZ R187, R187, R179 ;  /* 0x000000b3bbbb7221 */ /* 0x000fe20000010000 */
[----:B----4-:R-:W-:Y:S01]  /*b5e0*/  F2FP.F16.F32.PACK_AB R48, R54, R52 ;  /* 0x000000343630723e */ /* 0x010fe200000000ff */
[----:B------:R-:W-:Y:S01]  /*b5f0*/  FADD.FTZ R204, R182, R204 ;  /* 0x000000ccb6cc7221 */ /* 0x000fe20000010000 */
[----:B-----5:R-:W-:Y:S02]  /*b600*/  F2FP.F16.F32.PACK_AB R50, R55, R53 ;  /* 0x000000353732723e */ /* 0x020fe400000000ff */
[----:B-1----:R-:W-:Y:S02]  /*b610*/  F2FP.F16.F32.PACK_AB R49, R57, R56 ;  /* 0x000000383931723e */ /* 0x002fe400000000ff */
[----:B--2---:R-:W-:Y:S01]  /*b620*/  F2FP.F16.F32.PACK_AB R51, R59, R58 ;  /* 0x0000003a3b33723e */ /* 0x004fe200000000ff */
[----:B------:R-:W-:Y:S01]  /*b630*/  FADD.FTZ R187, R186, R187 ;  /* 0x000000bbbabb7221 */ /* 0x000fe20000010000 */
[----:B------:R-:W-:Y:S01]  /*b640*/  FADD.FTZ R181, R181, R204 ;  /* 0x000000ccb5b57221 */ /* 0x000fe20000010000 */
[----:B------:R-:W1:Y:S02]  /*b650*/  LDSM.16.MT88.4 R36, [R102+0x10800] ;  /* 0x010800006624783b */ /* 0x000e640000004200 */
[----:B------:R-:W-:-:S02]  /*b660*/  FADD.FTZ R203, R203, R187 ;  /* 0x000000bbcbcb7221 */ /* 0x000fc40000010000 */
[----:B------:R-:W-:Y:S01]  /*b670*/  HMMA.16816.F32 R24, R48, R32, R24 ;  /* 0x000000203018723c */ /* 0x000fe20000001818 */
[----:B------:R-:W-:Y:S01]  /*b680*/  FADD.FTZ R181, R198, R181 ;  /* 0x000000b5c6b57221 */ /* 0x000fe20000010000 */
[----:B------:R-:W-:-:S06]  /*b690*/  FADD.FTZ R203, R197, R203 ;  /* 0x000000cbc5cb7221 */ /* 0x000fcc0000010000 */
[----:B------:R-:W-:Y:S01]  /*b6a0*/  HMMA.16816.F32 R20, R48, R34, R20 ;  /* 0x000000223014723c */ /* 0x000fe20000001814 */
[----:B------:R-:W2:Y:S01]  /*b6b0*/  LDSM.16.MT88.4 R32, [R91+0x6800] ;  /* 0x006800005b20783b */ /* 0x000ea20000004200 */
[----:B------:R-:W-:Y:S01]  /*b6c0*/  FADD.FTZ R181, R157, R181 ;  /* 0x000000b59db57221 */ /* 0x000fe20000010000 */
[----:B------:R-:W-:-:S03]  /*b6d0*/  FADD.FTZ R196, R196, R203 ;  /* 0x000000cbc4c47221 */ /* 0x000fc60000010000 */
[----:B------:R-:W-:Y:S02]  /*b6e0*/  FADD.FTZ R181, R156, R181 ;  /* 0x000000b59cb57221 */ /* 0x000fe40000010000 */
[----:B------:R-:W-:Y:S01]  /*b6f0*/  HMMA.16816.F32 R8, R48, R28, R8 ;  /* 0x0000001c3008723c */ /* 0x000fe20000001808 */
[----:B------:R-:W-:Y:S01]  /*b700*/  FADD.FTZ R196, R201, R196 ;  /* 0x000000c4c9c47221 */ /* 0x000fe20000010000 */
[----:B------:R-:W-:-:S06]  /*b710*/  FADD.FTZ R181, R155, R181 ;  /* 0x000000b59bb57221 */ /* 0x000fcc0000010000 */
[C---:B------:R-:W-:Y:S01]  /*b720*/  HMMA.16816.F32 R4, R48.reuse, R30, R4 ;  /* 0x0000001e3004723c */ /* 0x040fe20000001804 */
[----:B------:R-:W3:Y:S01]  /*b730*/  LDSM.16.MT88.4 R28, [R104+0x11000] ;  /* 0x01100000681c783b */ /* 0x000ee20000004200 */
[----:B------:R-:W-:Y:S01]  /*b740*/  FADD.FTZ R195, R195, R196 ;  /* 0x000000c4c3c37221 */ /* 0x000fe20000010000 */
[----:B------:R-:W-:Y:S01]  /*b750*/  FADD.FTZ R181, R162, R181 ;  /* 0x000000b5a2b57221 */ /* 0x000fe20000010000 */
[-C--:B------:R-:W-:Y:S01]  /*b760*/  FFMA.FTZ R81, R83, R60.reuse, -R109 ;  /* 0x0000003c53517223 */ /* 0x080fe2000001086d */
[-C--:B------:R-:W-:Y:S01]  /*b770*/  FFMA.FTZ R75, R89, R60.reuse, -R115 ;  /* 0x0000003c594b7223 */ /* 0x080fe20000010873 */
[----:B------:R-:W-:Y:S01]  /*b780*/  FADD.FTZ R195, R194, R195 ;  /* 0x000000c3c2c37221 */ /* 0x000fe20000010000 */
[----:B------:R4:W-:Y:S01]  /*b790*/  MUFU.EX2 R83, R84 ;  /* 0x0000005400537308 */ /* 0x0009e20000000800 */
[-CC-:B------:R-:W-:Y:S01]  /*b7a0*/  FFMA.FTZ R77, R88, R60.reuse, -R115.reuse ;  /* 0x0000003c584d7223 */ /* 0x180fe20000010873 */
[-CC-:B------:R-:W-:Y:S01]  /*b7b0*/  FFMA.FTZ R76, R87, R60.reuse, -R115.reuse ;  /* 0x0000003c574c7223 */ /* 0x180fe20000010873 */
[-C--:B------:R-:W-:Y:S01]  /*b7c0*/  FFMA.FTZ R79, R95, R60.reuse, -R115 ;  /* 0x0000003c5f4f7223 */ /* 0x080fe20000010873 */
[-C--:B------:R-:W-:Y:S01]  /*b7d0*/  FFMA.FTZ R80, R85, R60.reuse, -R109 ;  /* 0x0000003c55507223 */ /* 0x080fe2000001086d */
[----:B------:R-:W-:Y:S01]  /*b7e0*/  FADD.FTZ R142, R142, R181 ;  /* 0x000000b58e8e7221 */ /* 0x000fe20000010000 */
[----:B------:R-:W-:Y:S01]  /*b7f0*/  FADD.FTZ R190, R190, R195 ;  /* 0x000000c3bebe7221 */ /* 0x000fe20000010000 */
[----:B------:R-:W-:Y:S01]  /*b800*/  MUFU.EX2 R75, R75 ;  /* 0x0000004b004b7308 */ /* 0x000fe20000000800 */
[----:B-1----:R-:W-:Y:S01]  /*b810*/  HMMA.16816.F32 R16, R48, R36, R16 ;  /* 0x000000243010723c */ /* 0x002fe20000001810 */
[----:B------:R-:W-:Y:S01]  /*b820*/  FADD.FTZ R142, R141, R142 ;  /* 0x0000008e8d8e7221 */ /* 0x000fe20000010000 */
[-C--:B------:R-:W-:Y:S01]  /*b830*/  FFMA.FTZ R252, R96, R60.reuse, -R115 ;  /* 0x0000003c60fc7223 */ /* 0x080fe20000010873 */
[-CC-:B------:R-:W-:Y:S01]  /*b840*/  FFMA.FTZ R98, R98, R60.reuse, -R109.reuse ;  /* 0x0000003c62627223 */ /* 0x180fe2000001086d */
[-CC-:B------:R-:W-:Y:S01]  /*b850*/  FFMA.FTZ R97, R97, R60.reuse, -R109.reuse ;  /* 0x0000003c61617223 */ /* 0x180fe2000001086d */
[----:B------:R-:W-:Y:S01]  /*b860*/  LDSM.16.MT88.4 R104, [R104+0x11800] ;  /* 0x011800006868783b */ /* 0x000fe20000004200 */
[----:B----4-:R-:W-:Y:S01]  /*b870*/  FFMA.FTZ R84, R101, R60, -R109 ;  /* 0x0000003c65547223 */ /* 0x010fe2000001086d */
[----:B------:R-:W-:Y:S01]  /*b880*/  FADD.FTZ R190, R189, R190 ;  /* 0x000000bebdbe7221 */ /* 0x000fe20000010000 */
[----:B------:R-:W1:Y:S01]  /*b890*/  MUFU.EX2 R77, R77 ;  /* 0x0000004d004d7308 */ /* 0x000e620000000800 */
[----:B------:R-:W-:-:S03]  /*b8a0*/  FADD.FTZ R139, R139, R142 ;  /* 0x0000008e8b8b7221 */ /* 0x000fc60000010000 */
[----:B------:R-:W-:Y:S01]  /*b8b0*/  MUFU.EX2 R76, R76 ;  /* 0x0000004c004c7308 */ /* 0x000fe20000000800 */
[----:B------:R-:W-:-:S03]  /*b8c0*/  FADD.FTZ R190, R161, R190 ;  /* 0x000000bea1be7221 */ /* 0x000fc60000010000 */
[----:B------:R-:W4:Y:S04]  /*b8d0*/  MUFU.EX2 R79, R79 ;  /* 0x0000004f004f7308 */ /* 0x000f280000000800 */
[----:B------:R-:W5:Y:S04]  /*b8e0*/  MUFU.EX2 R80, R80 ;  /* 0x0000005000507308 */ /* 0x000f680000000800 */
[----:B------:R-:W-:Y:S04]  /*b8f0*/  MUFU.EX2 R81, R81 ;  /* 0x0000005100517308 */ /* 0x000fe80000000800 */
[----:B------:R-:W3:Y:S01]  /*b900*/  MUFU.EX2 R84, R84 ;  /* 0x0000005400547308 */ /* 0x000ee20000000800 */
[----:B------:R-:W-:Y:S01]  /*b910*/  FADD.FTZ R139, R153, R139 ;  /* 0x0000008b998b7221 */ /* 0x000fe20000010000 */
[----:B------:R-:W-:Y:S01]  /*b920*/  FADD.FTZ R190, R160, R190 ;  /* 0x000000bea0be7221 */ /* 0x000fe20000010000 */
[----:B------:R-:W-:Y:S01]  /*b930*/  HMMA.16816.F32 R12, R48, R38, R12 ;  /* 0x00000026300c723c */ /* 0x000fe2000000180c */
[----:B------:R-:W3:Y:S01]  /*b940*/  LDSM.16.MT88.4 R36, [R102+0x11000] ;  /* 0x011000006624783b */ /* 0x000ee20000004200 */
[----:B------:R-:W-:Y:S01]  /*b950*/  FADD.FTZ R139, R73, R139 ;  /* 0x0000008b498b7221 */ /* 0x000fe20000010000 */
[----:B------:R-:W-:-:S03]  /*b960*/  FADD.FTZ R190, R159, R190 ;  /* 0x000000be9fbe7221 */ /* 0x000fc60000010000 */
[----:B------:R-:W-:Y:S02]  /*b970*/  FADD.FTZ R69, R69, R139 ;  /* 0x0000008b45457221 */ /* 0x000fe40000010000 */
[----:B--2---:R-:W-:Y:S01]  /*b980*/  HMMA.16816.F32 R44, R48, R32, R44 ;  /* 0x00000020302c723c */ /* 0x004fe2000000182c */
[----:B------:R-:W-:Y:S01]  /*b990*/  FADD.FTZ R190, R158, R190 ;  /* 0x000000be9ebe7221 */ /* 0x000fe20000010000 */
[----:B------:R-:W-:-:S06]  /*b9a0*/  FADD.FTZ R69, R61, R69 ;  /* 0x000000453d457221 */ /* 0x000fcc0000010000 */
[----:B------:R-:W-:Y:S01]  /*b9b0*/  HMMA.16816.F32 R40, R48, R34, R40 ;  /* 0x000000223028723c */ /* 0x000fe20000001828 */
[----:B-1----:R-:W-:Y:S01]  /*b9c0*/  F2FP.F16.F32.PACK_AB R48, R77, R75 ;  /* 0x0000004b4d30723e */ /* 0x002fe200000000ff */
[----:B------:R-:W-:Y:S01]  /*b9d0*/  FADD.FTZ R190, R152, R190 ;  /* 0x000000be98be7221 */ /* 0x000fe20000010000 */
[----:B----4-:R-:W-:Y:S01]  /*b9e0*/  F2FP.F16.F32.PACK_AB R50, R79, R76 ;  /* 0x0000004c4f32723e */ /* 0x010fe200000000ff */
[----:B------:R-:W-:Y:S01]  /*b9f0*/  FADD.FTZ R68, R68, R69 ;  /* 0x0000004544447221 */ /* 0x000fe20000010000 */
[----:B-----5:R-:W-:Y:S02]  /*ba00*/  F2FP.F16.F32.PACK_AB R49, R83, R80 ;  /* 0x000000505331723e */ /* 0x020fe400000000ff */
[----:B---3--:R-:W-:Y:S01]  /*ba10*/  F2FP.F16.F32.PACK_AB R51, R84, R81 ;  /* 0x000000515433723e */ /* 0x008fe200000000ff */
[----:B------:R-:W-:Y:S01]  /*ba20*/  FADD.FTZ R149, R149, R190 ;  /* 0x000000be95957221 */ /* 0x000fe20000010000 */
[----:B------:R-:W1:Y:S05]  /*ba30*/  LDSM.16.MT88.4 R32, [R103+0x7000] ;  /* 0x007000006720783b */ /* 0x000e6a0000004200 */
[----:B------:R-:W-:Y:S01]  /*ba40*/  HMMA.16816.F32 R24, R48, R28, R24 ;  /* 0x0000001c3018723c */ /* 0x000fe20000001818 */
[----:B------:R-:W-:Y:S01]  /*ba50*/  FADD.FTZ R68, R63, R68 ;  /* 0x000000443f447221 */ /* 0x000fe20000010000 */
[----:B------:R-:W-:-:S06]  /*ba60*/  FADD.FTZ R149, R143, R149 ;  /* 0x000000958f957221 */ /* 0x000fcc0000010000 */
[C---:B------:R-:W-:Y:S01]  /*ba70*/  HMMA.16816.F32 R20, R48.reuse, R30, R20 ;  /* 0x0000001e3014723c */ /* 0x040fe20000001814 */
[----:B------:R-:W2:Y:S01]  /*ba80*/  LDSM.16.MT88.4 R28, [R91+0x7000] ;  /* 0x007000005b1c783b */ /* 0x000ea20000004200 */
[----:B------:R-:W-:Y:S01]  /*ba90*/  FADD.FTZ R82, R82, R68 ;  /* 0x0000004452527221 */ /* 0x000fe20000010000 */
[----:B------:R-:W-:Y:S01]  /*baa0*/  FADD.FTZ R140, R140, R149 ;  /* 0x000000958c8c7221 */ /* 0x000fe20000010000 */
[----:B------:R-:W-:Y:S01]  /*bab0*/  FFMA.FTZ R85, R99, R60, -R109 ;  /* 0x0000003c63557223 */ /* 0x000fe2000001086d */
[----:B------:R-:W-:Y:S01]  /*bac0*/  MUFU.EX2 R252, R252 ;  /* 0x000000fc00fc7308 */ /* 0x000fe20000000800 */
[----:B------:R-:W-:Y:S01]  /*bad0*/  FADD.FTZ R82, R62, R82 ;  /* 0x000000523e527221 */ /* 0x000fe20000010000 */
[----:B------:R-:W-:Y:S01]  /*bae0*/  FADD.FTZ R140, R66, R140 ;  /* 0x0000008c428c7221 */ /* 0x000fe20000010000 */
[----:B------:R-:W-:Y:S01]  /*baf0*/  HMMA.16816.F32 R12, R48, R38, R12 ;  /* 0x00000026300c723c */ /* 0x000fe2000000180c */
        /* <DEDUP_REMOVED lines=9> */
[-C--:B------:R-:W-:Y:S02]  /*bb90*/  FFMA.FTZ R39, R100, R60.reuse, -R109 ;  /* 0x0000003c64277223 */ /* 0x080fe4000001086d */
[----:B------:R-:W-:Y:S01]  /*bba0*/  FADD.FTZ R59, R59, R57 ;  /* 0x000000393b3b7221 */ /* 0x000fe20000010000 */
[----:B------:R-:W-:Y:S01]  /*bbb0*/  FADD.FTZ R70, R70, R64 ;  /* 0x0000004046467221 */ /* 0x000fe20000010000 */
[C---:B------:R-:W-:Y:S01]  /*bbc0*/  HMMA.16816.F32 R16, R48.reuse, R36, R16 ;  /* 0x000000243010723c */ /* 0x040fe20000001810 */
[-CC-:B------:R-:W-:Y:S01]  /*bbd0*/  FFMA.FTZ R36, R94, R60.reuse, -R115.reuse ;  /* 0x0000003c5e247223 */ /* 0x180fe20000010873 */
[-CC-:B------:R-:W-:Y:S01]  /*bbe0*/  FFMA.FTZ R37, R93, R60.reuse, -R115.reuse ;  /* 0x0000003c5d257223 */ /* 0x180fe20000010873 */
[----:B------:R-:W-:Y:S01]  /*bbf0*/  FFMA.FTZ R38, R92, R60, -R115 ;  /* 0x0000003c5c267223 */ /* 0x000fe20000010873 */
[----:B------:R-:W-:Y:S01]  /*bc00*/  FADD.FTZ R59, R80, R59 ;  /* 0x0000003b503b7221 */ /* 0x000fe20000010000 */
[----:B------:R-:W-:Y:S01]  /*bc10*/  FADD.FTZ R70, R72, R70 ;  /* 0x0000004648467221 */ /* 0x000fe20000010000 */
[----:B------:R-:W3:Y:S02]  /*bc20*/  MUFU.EX2 R39, R39 ;  /* 0x0000002700277308 */ /* 0x000ee40000000800 */
[----:B------:R-:W-:Y:S01]  /*bc30*/  FADD.FTZ R83, R83, R59 ;  /* 0x0000003b53537221 */ /* 0x000fe20000010000 */
[----:B------:R-:W-:Y:S01]  /*bc40*/  FADD.FTZ R67, R67, R70 ;  /* 0x0000004643437221 */ /* 0x000fe20000010000 */
[----:B------:R-:W-:Y:S01]  /*bc50*/  MUFU.EX2 R36, R36 ;  /* 0x0000002400247308 */ /* 0x000fe20000000800 */
[----:B-1----:R-:W-:Y:S03]  /*bc60*/  HMMA.16816.F32 R8, R48, R32, R8 ;  /* 0x000000203008723c */ /* 0x002fe60000001808 */
[----:B------:R-:W1:Y:S01]  /*bc70*/  MUFU.EX2 R37, R37 ;  /* 0x0000002500257308 */ /* 0x000e620000000800 */
[----:B------:R-:W-:-:S03]  /*bc80*/  FADD.FTZ R83, R81, R83 ;  /* 0x0000005351537221 */ /* 0x000fc60000010000 */
[----:B------:R-:W4:Y:S01]  /*bc90*/  MUFU.EX2 R38, R38 ;  /* 0x0000002600267308 */ /* 0x000f220000000800 */
[C---:B--2---:R-:W-:Y:S03]  /*bca0*/  HMMA.16816.F32 R44, R48.reuse, R28, R44 ;  /* 0x0000001c302c723c */ /* 0x044fe6000000182c */
[----:B------:R-:W2:Y:S04]  /*bcb0*/  MUFU.EX2 R85, R85 ;  /* 0x0000005500557308 */ /* 0x000ea80000000800 */
[----:B------:R-:W-:Y:S01]  /*bcc0*/  MUFU.EX2 R60, R98 ;  /* 0x00000062003c7308 */ /* 0x000fe20000000800 */
[----:B------:R-:W-:Y:S01]  /*bcd0*/  HMMA.16816.F32 R4, R48, R34, R4 ;  /* 0x000000223004723c */ /* 0x000fe20000001804 */
[----:B------:R-:W5:Y:S02]  /*bce0*/  LDSM.16.MT88.4 R32, [R102+0x11800] ;  /* 0x011800006620783b */ /* 0x000f640000004200 */
[----:B------:R-:W2:Y:S01]  /*bcf0*/  MUFU.EX2 R28, R97 ;  /* 0x00000061001c7308 */ /* 0x000ea20000000800 */
[----:B------:R-:W-:Y:S01]  /*bd00*/  FADD.FTZ R67, R52, R67 ;  /* 0x0000004334437221 */ /* 0x000fe20000010000 */
[----:B------:R-:W-:-:S03]  /*bd10*/  FADD.FTZ R84, R84, R83 ;  /* 0x0000005354547221 */ /* 0x000fc60000010000 */
[----:B------:R-:W-:Y:S01]  /*bd20*/  FADD.FTZ R54, R54, R67 ;  /* 0x0000004336367221 */ /* 0x000fe20000010000 */
[----:B---3--:R-:W-:Y:S01]  /*bd30*/  FADD.FTZ R84, R39, R84 ;  /* 0x0000005427547221 */ /* 0x008fe20000010000 */
[----:B-1----:R-:W-:Y:S02]  /*bd40*/  F2FP.F16.F32.PACK_AB R148, R37, R36 ;  /* 0x000000242594723e */ /* 0x002fe400000000ff */
[----:B------:R-:W-:Y:S01]  /*bd50*/  FADD.FTZ R54, R53, R54 ;  /* 0x0000003635367221 */ /* 0x000fe20000010000 */
[----:B----4-:R-:W-:Y:S01]  /*bd60*/  F2FP.F16.F32.PACK_AB R150, R252, R38 ;  /* 0x00000026fc96723e */ /* 0x010fe200000000ff */
[C---:B--2---:R-:W-:Y:S01]  /*bd70*/  FADD.FTZ R84, R85.reuse, R84 ;  /* 0x0000005455547221 */ /* 0x044fe20000010000 */
[----:B------:R-:W-:Y:S02]  /*bd80*/  F2FP.F16.F32.PACK_AB R149, R85, R39 ;  /* 0x000000275595723e */ /* 0x000fe400000000ff */
[----:B------:R-:W-:Y:S01]  /*bd90*/  F2FP.F16.F32.PACK_AB R151, R28, R60 ;  /* 0x0000003c1c97723e */ /* 0x000fe200000000ff */
[----:B------:R-:W-:Y:S01]  /*bda0*/  FADD.FTZ R55, R55, R54 ;  /* 0x0000003637377221 */ /* 0x000fe20000010000 */
[----:B------:R-:W-:-:S03]  /*bdb0*/  FADD.FTZ R84, R60, R84 ;  /* 0x000000543c547221 */ /* 0x000fc60000010000 */
[----:B------:R-:W-:Y:S02]  /*bdc0*/  FADD.FTZ R55, R75, R55 ;  /* 0x000000374b377221 */ /* 0x000fe40000010000 */
[----:B------:R-:W-:Y:S02]  /*bdd0*/  HMMA.16816.F32 R140, R148, R144, R8 ;  /* 0x00000090948c723c */ /* 0x000fe40000001808 */
[----:B------:R-:W-:-:S06]  /*bde0*/  FADD.FTZ R77, R77, R55 ;  /* 0x000000374d4d7221 */ /* 0x000fcc0000010000 */
[----:B------:R-:W-:Y:S01]  /*bdf0*/  HMMA.16816.F32 R144, R148, R146, R4 ;  /* 0x000000929490723c */ /* 0x000fe20000001804 */
[----:B------:R-:W-:Y:S01]  /*be00*/  FADD.FTZ R4, R28, R84 ;  /* 0x000000541c047221 */ /* 0x000fe20000010000 */
[----:B------:R-:W-:-:S06]  /*be10*/  FADD.FTZ R77, R76, R77 ;  /* 0x0000004d4c4d7221 */ /* 0x000fcc0000010000 */
[----:B------:R-:W-:Y:S01]  /*be20*/  HMMA.16816.F32 R40, R48, R30, R40 ;  /* 0x0000001e3028723c */ /* 0x000fe20000001828 */
[----:B------:R1:W-:Y:S01]  /*be30*/  STL [R1], R4 ;  /* 0x0000000401007387 */ /* 0x0003e20000100800 */
[----:B------:R-:W-:-:S04]  /*be40*/  FADD.FTZ R79, R79, R77 ;  /* 0x0000004d4f4f7221 */ /* 0x000fc80000010000 */
[----:B------:R-:W-:-:S04]  /*be50*/  FADD.FTZ R79, R36, R79 ;  /* 0x0000004f244f7221 */ /* 0x000fc80000010000 */
[----:B------:R-:W-:Y:S01]  /*be60*/  FADD.FTZ R79, R37, R79 ;  /* 0x0000004f254f7221 */ /* 0x000fe20000010000 */
[----:B------:R-:W-:Y:S03]  /*be70*/  HMMA.16816.F32 R160, R148, R104, R24 ;  /* 0x0000006894a0723c */ /* 0x000fe60000001818 */
[----:B------:R-:W-:-:S05]  /*be80*/  FADD.FTZ R79, R38, R79 ;  /* 0x0000004f264f7221 */ /* 0x000fca0000010000 */
[----:B------:R-:W-:Y:S01]  /*be90*/  HMMA.16816.F32 R156, R148, R106, R20 ;  /* 0x0000006a949c723c */ /* 0x000fe20000001814 */
[----:B------:R-:W-:-:S07]  /*bea0*/  FADD.FTZ R252, R252, R79 ;  /* 0x0000004ffcfc7221 */ /* 0x000fce0000010000 */
[C---:B-----5:R-:W-:Y:S08]  /*beb0*/  HMMA.16816.F32 R132, R148.reuse, R32, R16 ;  /* 0x000000209484723c */ /* 0x060ff00000001810 */
[C---:B------:R-:W-:Y:S08]  /*bec0*/  HMMA.16816.F32 R136, R148.reuse, R34, R12 ;  /* 0x000000229488723c */ /* 0x040ff0000000180c */
[C---:B------:R-:W-:Y:S08]  /*bed0*/  HMMA.16816.F32 R152, R148.reuse, R88, R44 ;  /* 0x000000589498723c */ /* 0x040ff0000000182c */
[----:B------:R-:W-:Y:S01]  /*bee0*/  HMMA.16816.F32 R148, R148, R90, R40 ;  /* 0x0000005a9494723c */ /* 0x000fe20000001828 */
[----:B------:R-:W-:-:S04]  /*bef0*/  NOP ;  /* 0x0000000000007918 */ /* 0x000fc80000000000 */
[----:B-1----:R-:W-:-:S15]  /*bf00*/  @!P6 BRA `(.L_x_3911) ;  /* 0x0000006c00f0e947 */ /* 0x002fde0003800000 */
[----:B------:R-:W-:Y:S01]  /*bf10*/  IMAD R166, R241, 0x40, R166 ;  /* 0x00000040f1a67824 */ /* 0x000fe200078e02a6 */
[----:B------:R-:W-:Y:S01]  /*bf20*/  LOP3.LUT R171, R171, 0x1f0, RZ, 0xc0, !PT ;  /* 0x000001f0abab7812 */ /* 0x000fe200078ec0ff */
[----:B------:R-:W-:Y:S01]  /*bf30*/  VIADD R243, R167, 0xfffffffe ;  /* 0xfffffffea7f37836 */ /* 0x000fe20000000000 */
[----:B------:R-:W-:Y:S02]  /*bf40*/  ISETP.NE.U32.AND P4, PT, R250, RZ, PT ;  /* 0x000000fffa00720c */ /* 0x000fe40003f85070 */
[----:B------:R-:W-:Y:S02]  /*bf50*/  IADD3 R166, PT, PT, R172, R166, R171 ;  /* 0x000000a6aca67210 */ /* 0x000fe40007ffe0ab */
[----:B------:R-:W-:Y:S02]  /*bf60*/  ISETP.NE.AND.EX P4, PT, R251, RZ, PT, P4 ;  /* 0x000000fffb00720c */ /* 0x000fe40003f85340 */
[----:B------:R-:W-:Y:S01]  /*bf70*/  IADD3 R166, PT, PT, -R173, R166, -R168 ;  /* 0x000000a6ada67210 */ /* 0x000fe20007ffe9a8 */
[----:B------:R-:W-:-:S04]  /*bf80*/  IMAD.MOV.U32 R168, RZ, RZ, R0 ;  /* 0x000000ffffa87224 */ /* 0x000fc800078e0000 */
[----:B------:R-:W-:Y:S01]  /*bf90*/  IMAD R242, R167, -0x100, R166 ;  /* 0xffffff00a7f27824 */ /* 0x000fe200078e02a6 */
[----:B------:R-:W-:-:S04]  /*bfa0*/  MOV R166, R2 ;  /* 0x0000000200a67202 */ /* 0x000fc80000000f00 */
[----:B------:R-:W-:-:S07]  /*bfb0*/  IADD3 R242, PT, PT, R242, 0x208, RZ ;  /* 0x00000208f2f27810 */ /* 0x000fce0007ffe0ff */
.L_x_3918:
[----:B-1----:R-:W1:Y:S01]  /*bfc0*/  S2R R170, SR_TID.X ;  /* 0x0000000000aa7919 */ /* 0x002e620000002100 */
        /* <DEDUP_REMOVED lines=77> */
.L_x_3913:
[----:B------:R-:W-:Y:S05]  /*c4a0*/  BSYNC.RECONVERGENT B0 ;  /* 0x0000000000007941 */ /* 0x000fea0003800200 */
.L_x_3912:
[----:B------:R-:W1:Y:S01]  /*c4b0*/  S2UR UR6, SR_CgaCtaId ;  /* 0x00000000000679c3 */ /* 0x000e620000008800 */
[C---:B------:R-:W-:Y:S01]  /*c4c0*/  IMAD.SHL.U32 R0, R170.reuse, 0x8, RZ ;  /* 0x00000008aa007824 */ /* 0x040fe200078e00ff */
[C---:B------:R-:W-:Y:S01]  /*c4d0*/  LOP3.LUT R247, R170.reuse, 0x38, RZ, 0xc0, !PT ;  /* 0x00000038aaf77812 */ /* 0x040fe200078ec0ff */
[----:B------:R-:W-:Y:S01]  /*c4e0*/  UMOV UR7, 0x400 ;  /* 0x0000040000077882 */ /* 0x000fe20000000000 */
[----:B------:R-:W-:Y:S01]  /*c4f0*/  IMAD.SHL.U32 R228, R170, 0x40, RZ ;  /* 0x00000040aae47824 */ /* 0x000fe200078e00ff */
[----:B------:R-:W-:Y:S01]  /*c500*/  SHF.R.U32.HI R171, RZ, 0x1, R170 ;  /* 0x00000001ffab7819 */ /* 0x000fe200000116aa */
[----:B------:R-:W-:Y:S01]  /*c510*/  IMAD.SHL.U32 R8, R232, 0x20, RZ ;  /* 0x00000020e8087824 */ /* 0x000fe200078e00ff */
[----:B------:R-:W-:Y:S01]  /*c520*/  LOP3.LUT R169, R0, 0x38, RZ, 0xc0, !PT ;  /* 0x0000003800a97812 */ /* 0x000fe200078ec0ff */
[----:B------:R-:W-:Y:S01]  /*c530*/  IMAD.MOV.U32 R226, RZ, RZ, 0x20 ;  /* 0x00000020ffe27424 */ /* 0x000fe200078e00ff */
[--C-:B------:R-:W-:Y:S01]  /*c540*/  LOP3.LUT R247, R247, 0x1c0, R0.reuse, 0xf8, !PT ;  /* 0x000001c0f7f77812 */ /* 0x100fe200078ef800 */
[----:B------:R-:W-:Y:S01]  /*c550*/  BSSY.RECONVERGENT B1, `(.L_x_3914) ;  /* 0x000024c000017945 */ /* 0x000fe20003800200 */
[----:B------:R-:W-:Y:S02]  /*c560*/  ISETP.GE.AND P3, PT, R169, R245, PT ;  /* 0x000000f5a900720c */ /* 0x000fe40003f66270 */
[----:B------:R-:W-:Y:S02]  /*c570*/  LOP3.LUT R247, R247, R169, RZ, 0x3c, !PT ;  /* 0x000000a9f7f77212 */ /* 0x000fe400078e3cff */
[----:B------:R-:W-:Y:S02]  /*c580*/  LOP3.LUT R2, R228, 0x1c0, RZ, 0xc0, !PT ;  /* 0x000001c0e4027812 */ /* 0x000fe400078ec0ff */
[----:B------:R-:W-:Y:S02]  /*c590*/  LOP3.LUT R247, R247, 0x1e00, R0, 0xf8, !PT ;  /* 0x00001e00f7f77812 */ /* 0x000fe400078ef800 */
[----:B------:R-:W-:Y:S02]  /*c5a0*/  LOP3.LUT R2, R2, 0x8, R170, 0xf8, !PT ;  /* 0x0000000802027812 */ /* 0x000fe400078ef8aa */
[----:B------:R-:W-:Y:S02]  /*c5b0*/  ISETP.GE.AND P1, PT, R169, R245, PT ;  /* 0x000000f5a900720c */ /* 0x000fe40003f26270 */
[----:B------:R-:W-:Y:S01]  /*c5c0*/  LOP3.LUT R0, R228, 0x400, RZ, 0xc0, !PT ;  /* 0x00000400e4007812 */ /* 0x000fe200078ec0ff */
[----:B-1----:R-:W-:Y:S01]  /*c5d0*/  ULEA UR6, UR6, UR7, 0x18 ;  /* 0x0000000706067291 */ /* 0x002fe2000f8ec0ff */
[----:B------:R-:W-:Y:S01]  /*c5e0*/  @!P3 IMAD.MOV.U32 R4, RZ, RZ, R237 ;  /* 0x000000ffff04b224 */ /* 0x000fe200078e00ed */
[----:B------:R-:W-:Y:S01]  /*c5f0*/  LOP3.LUT R2, R2, R169, RZ, 0x3c, !PT ;  /* 0x000000a902027212 */ /* 0x000fe200078e3cff */
[----:B------:R-:W-:Y:S01]  /*c600*/  @!P3 IMAD.MOV.U32 R5, RZ, RZ, R236 ;  /* 0x000000ffff05b224 */ /* 0x000fe200078e00ec */
[----:B------:R-:W-:Y:S02]  /*c610*/  IADD3 R20, P0, PT, R8, R237, RZ ;  /* 0x000000ed08147210 */ /* 0x000fe40007f1e0ff */
[----:B------:R-:W-:Y:S02]  /*c620*/  MOV R225, UR6 ;  /* 0x0000000600e17c02 */ /* 0x000fe40008000f00 */
[----:B------:R-:W-:Y:S02]  /*c630*/  LEA R0, R2, R0, 0x1 ;  /* 0x0000000002007211 */ /* 0x000fe400078e08ff */
[----:B------:R-:W-:Y:S01]  /*c640*/  SHF.L.U64.HI R2, R232, 0x5, R233 ;  /* 0x00000005e8027819 */ /* 0x000fe200000102e9 */
[----:B------:R-:W-:Y:S01]  /*c650*/  IMAD R247, R247, 0x2, R225 ;  /* 0x00000002f7f77824 */ /* 0x000fe200078e02e1 */
[----:B------:R-:W-:Y:S01]  /*c660*/  @!P1 MOV R24, R20 ;  /* 0x0000001400189202 */ /* 0x000fe20000000f00 */
[--C-:B------:R-:W-:Y:S01]  /*c670*/  @!P1 IMAD.MOV.U32 R16, RZ, RZ, R20.reuse ;  /* 0x000000ffff109224 */ /* 0x100fe200078e0014 */
[----:B------:R-:W-:Y:S01]  /*c680*/  IADD3.X R21, PT, PT, R2, R236, RZ, P0, !PT ;  /* 0x000000ec02157210 */ /* 0x000fe200007fe4ff */
[----:B------:R-:W-:Y:S01]  /*c690*/  @!P1 IMAD.MOV.U32 R26, RZ, RZ, R20 ;  /* 0x000000ffff1a9224 */ /* 0x000fe200078e0014 */
[----:B------:R-:W-:Y:S01]  /*c6a0*/  @!PT LDS RZ, [RZ] ;  /* 0x00000000fffff984 */ /* 0x000fe20000000800 */
[----:B------:R-:W-:Y:S01]  /*c6b0*/  @!PT LDS RZ, [RZ] ;  /* 0x00000000fffff984 */ /* 0x000fe20000000800 */
[----:B------:R-:W-:Y:S01]  /*c6c0*/  @!PT LDS RZ, [RZ] ;  /* 0x00000000fffff984 */ /* 0x000fe20000000800 */
[----:B------:R1:W-:Y:S01]  /*c6d0*/  @!P3 LDGSTS.E.BYPASS.LTC128B.128 [R247+0xa000], desc[UR4][R4.64] ;  /* 0x0a00000004f7bfae */ /* 0x0003e2000b981a04 */
[C---:B------:R-:W-:Y:S01]  /*c6e0*/  @!P1 IMAD R6, R233.reuse, 0xc0, RZ ;  /* 0x000000c0e9069824 */ /* 0x040fe200078e02ff */
[-C--:B------:R-:W-:Y:S01]  /*c6f0*/  @!P1 MOV R17, R21.reuse ;  /* 0x0000001500119202 */ /* 0x080fe20000000f00 */
[--C-:B------:R-:W-:Y:S02]  /*c700*/  @!P1 IMAD.MOV.U32 R25, RZ, RZ, R21.reuse ;  /* 0x000000ffff199224 */ /* 0x100fe400078e0015 */
[----:B------:R-:W-:Y:S01]  /*c710*/  @P3 STS.128 [R247+0xa000], RZ ;  /* 0x00a000fff7003388 */ /* 0x000fe20000000c00 */
[----:B------:R-:W-:Y:S01]  /*c720*/  @!P1 IMAD.MOV.U32 R27, RZ, RZ, R21 ;  /* 0x000000ffff1b9224 */ /* 0x000fe200078e0015 */
[----:B------:R-:W-:Y:S01]  /*c730*/  @!P1 IADD3 R8, P0, PT, R20, R8, RZ ;  /* 0x0000000814089210 */ /* 0x000fe20007f1e0ff */
[C---:B------:R-:W-:Y:S02]  /*c740*/  @!P1 IMAD.WIDE.U32 R16, R232.reuse, 0x120, R16 ;  /* 0x00000120e8109825 */ /* 0x040fe400078e0010 */
[----:B------:R-:W-:Y:S01]  /*c750*/  @P1 STS.128 [R247+0xa800], RZ ;  /* 0x00a800fff7001388 */ /* 0x000fe20000000c00 */
[----:B------:R-:W-:Y:S01]  /*c760*/  @!P1 MOV R13, R21 ;  /* 0x00000015000d9202 */ /* 0x000fe20000000f00 */
[C---:B------:R-:W-:Y:S03]  /*c770*/  @!P1 IMAD.WIDE.U32 R24, R232.reuse, 0xe0, R24 ;  /* 0x000000e0e8189825 */ /* 0x040fe600078e0018 */
[----:B------:R-:W-:Y:S01]  /*c780*/  @!PT LDS RZ, [RZ] ;  /* 0x00000000fffff984 */ /* 0x000fe20000000800 */
[----:B------:R-:W-:Y:S01]  /*c790*/  @!PT LDS RZ, [RZ] ;  /* 0x00000000fffff984 */ /* 0x000fe20000000800 */
[----:B------:R-:W-:Y:S01]  /*c7a0*/  @!PT LDS RZ, [RZ] ;  /* 0x00000000fffff984 */ /* 0x000fe20000000800 */
[----:B------:R-:W-:Y:S01]  /*c7b0*/  @!P1 LDGSTS.E.BYPASS.LTC128B.128 [R247+0xa800], desc[UR4][R20.64] ;  /* 0x0a80000014f79fae */ /* 0x000fe2000b981a04 */
[-C--:B------:R-:W-:Y:S01]  /*c7c0*/  @!P1 MOV R14, R20.reuse ;  /* 0x00000014000e9202 */ /* 0x080fe20000000f00 */
[----:B------:R-:W-:Y:S03]  /*c7d0*/  @!P1 IMAD.WIDE.U32 R26, R232, 0xc0, R26 ;  /* 0x000000c0e81a9825 */ /* 0x000fe600078e001a */
[----:B------:R-:W-:Y:S01]  /*c7e0*/  @P1 STS.128 [R247+0xb000], RZ ;  /* 0x00b000fff7001388 */ /* 0x000fe20000000c00 */
[----:B------:R-:W-:Y:S01]  /*c7f0*/  SHF.L.U32 R224, R170, 0x5, RZ ;  /* 0x00000005aae07819 */ /* 0x000fe200000006ff */
[--C-:B------:R-:W-:Y:S01]  /*c800*/  @!P1 IMAD.WIDE.U32 R30, R232, 0x60, R20.reuse ;  /* 0x00000060e81e9825 */ /* 0x100fe200078e0014 */
[----:B------:R-:W-:Y:S02]  /*c810*/  @!P1 IADD3 R27, PT, PT, R6, R27, RZ ;  /* 0x0000001b061b9210 */ /* 0x000fe40007ffe0ff */
[----:B------:R-:W-:Y:S01]  /*c820*/  @!P1 MOV R6, R20 ;  /* 0x0000001400069202 */ /* 0x000fe20000000f00 */
[----:B------:R-:W-:Y:S01]  /*c830*/  @!P1 IMAD R9, R233, 0x60, RZ ;  /* 0x00000060e9099824 */ /* 0x000fe200078e02ff */
[----:B------:R-:W-:Y:S01]  /*c840*/  LOP3.LUT R227, R171, 0x8, RZ, 0xc0, !PT ;  /* 0x00000008abe37812 */ /* 0x000fe200078ec0ff */
[----:B------:R-:W-:Y:S01]  /*c850*/  @!P1 IMAD.WIDE.U32 R28, R232, 0xa0, R20 ;  /* 0x000000a0e81c9825 */ /* 0x000fe200078e0014 */
[----:B------:R-:W-:Y:S02]  /*c860*/  LOP3.LUT R224, R224, 0x7c00, RZ, 0xc0, !PT ;  /* 0x00007c00e0e07812 */ /* 0x000fe400078ec0ff */
[----:B------:R-:W-:Y:S01]  /*c870*/  LOP3.LUT R227, R227, 0x1c0, R228, 0xf8, !PT ;  /* 0x000001c0e3e37812 */ /* 0x000fe200078ef8e4 */
[----:B-1----:R-:W-:Y:S01]  /*c880*/  @!P1 IMAD R4, R233, 0x120, RZ ;  /* 0x00000120e9049824 */ /* 0x002fe200078e02ff */
[----:B------:R-:W-:Y:S01]  /*c890*/  IADD3 R0, PT, PT, R225, R0, RZ ;  /* 0x00000000e1007210 */ /* 0x000fe20007ffe0ff */
[----:B------:R-:W-:Y:S01]  /*c8a0*/  @!P1 IMAD R5, R233, 0xe0, RZ ;  /* 0x000000e0e9059824 */ /* 0x000fe200078e02ff */
[----:B------:R-:W-:Y:S01]  /*c8b0*/  LOP3.LUT R227, R227, R169, RZ, 0x3c, !PT ;  /* 0x000000a9e3e37212 */ /* 0x000fe200078e3cff */
[----:B------:R-:W-:Y:S01]  /*c8c0*/  @!P1 IMAD.IADD R17, R4, 0x1, R17 ;  /* 0x0000000104119824 */ /* 0x000fe200078e0211 */
[-C--:B------:R-:W-:Y:S01]  /*c8d0*/  @!P1 MOV R4, R20.reuse ;  /* 0x0000001400049202 */ /* 0x080fe20000000f00 */
[----:B------:R-:W-:Y:S02]  /*c8e0*/  @!P1 IMAD.IADD R25, R5, 0x1, R25 ;  /* 0x0000000105199824 */ /* 0x000fe400078e0219 */
[----:B------:R-:W-:Y:S02]  /*c8f0*/  @!P1 IMAD R7, R233, 0xa0, RZ ;  /* 0x000000a0e9079824 */ /* 0x000fe400078e02ff */
[----:B------:R-:W-:Y:S02]  /*c900*/  @!P1 IMAD.MOV.U32 R5, RZ, RZ, R21 ;  /* 0x000000ffff059224 */ /* 0x000fe400078e0015 */
[----:B------:R-:W-:Y:S02]  /*c910*/  @!P1 IMAD.IADD R31, R9, 0x1, R31 ;  /* 0x00000001091f9824 */ /* 0x000fe400078e021f */
[----:B------:R-:W-:Y:S02]  /*c920*/  @!P1 IMAD.IADD R29, R7, 0x1, R29 ;  /* 0x00000001071d9824 */ /* 0x000fe400078e021d */
[C---:B------:R-:W-:Y:S04]  /*c930*/  @!P1 IMAD.WIDE.U32 R4, R232.reuse, 0x1c0, R4 ;  /* 0x000001c0e8049825 */ /* 0x040fe800078e0004 */
[----:B------:R-:W-:Y:S02]  /*c940*/  @!P1 IMAD R9, R233, 0x1c0, RZ ;  /* 0x000001c0e9099824 */ /* 0x000fe400078e02ff */
[--C-:B------:R-:W-:Y:S02]  /*c950*/  @!P1 IMAD.MOV.U32 R7, RZ, RZ, R21.reuse ;  /* 0x000000ffff079224 */ /* 0x100fe400078e0015 */
[----:B------:R-:W-:Y:S01]  /*c960*/  @!P1 IMAD.MOV.U32 R10, RZ, RZ, R20 ;  /* 0x000000ffff0a9224 */ /* 0x000fe200078e0014 */
[----:B------:R-:W-:Y:S01]  /*c970*/  @!P1 IADD3 R5, PT, PT, R9, R5, RZ ;  /* 0x0000000509059210 */ /* 0x000fe20007ffe0ff */
[----:B------:R-:W-:Y:S02]  /*c980*/  @!P1 IMAD.MOV.U32 R11, RZ, RZ, R21 ;  /* 0x000000ffff0b9224 */ /* 0x000fe400078e0015 */
[----:B------:R-:W-:Y:S04]  /*c990*/  @!P1 IMAD.WIDE.U32 R6, R232, 0x1a0, R6 ;  /* 0x000001a0e8069825 */ /* 0x000fe800078e0006 */
[----:B------:R-:W-:Y:S02]  /*c9a0*/  @!P1 IMAD R18, R233, 0x1a0, RZ ;  /* 0x000001a0e9129824 */ /* 0x000fe400078e02ff */
[----:B------:R-:W-:Y:S01]  /*c9b0*/  @!P1 IMAD.X R9, R21, 0x1, R2, P0 ;  /* 0x0000000115099824 */ /* 0x000fe200000e0602 */
[----:B------:R-:W-:Y:S01]  /*c9c0*/  LOP3.LUT R2, R224, 0x200, R228, 0xf8, !PT ;  /* 0x00000200e0027812 */ /* 0x000fe200078ef8e4 */
[----:B------:R-:W-:Y:S03]  /*c9d0*/  @!P1 IMAD.WIDE.U32 R10, R232, 0x180, R10 ;  /* 0x00000180e80a9825 */ /* 0x000fe600078e000a */
[----:B------:R-:W-:Y:S01]  /*c9e0*/  @!PT LDS RZ, [RZ] ;  /* 0x00000000fffff984 */ /* 0x000fe20000000800 */
[----:B------:R-:W-:Y:S01]  /*c9f0*/  @!PT LDS RZ, [RZ] ;  /* 0x00000000fffff984 */ /* 0x000fe20000000800 */
[----:B------:R-:W-:Y:S01]  /*ca00*/  @!PT LDS RZ, [RZ] ;  /* 0x00000000fffff984 */ /* 0x000fe20000000800 */
[----:B------:R1:W-:Y:S01]  /*ca10*/  @!P1 LDGSTS.E.BYPASS.LTC128B.128 [R247+0xb000], desc[UR4][R8.64] ;  /* 0x0b00000008f79fae */ /* 0x0003e2000b981a04 */
[----:B------:R-:W-:Y:S01]  /*ca20*/  @!P1 IMAD R19, R233, 0x180, RZ ;  /* 0x00000180e9139824 */ /* 0x000fe200078e02ff */
[----:B------:R-:W-:Y:S01]  /*ca30*/  LOP3.LUT R2, R2, R227, RZ, 0xfc, !PT ;  /* 0x000000e302027212 */ /* 0x000fe200078efcff */
[----:B------:R-:W-:Y:S01]  /*ca40*/  @!P1 IMAD.IADD R7, R18, 0x1, R7 ;  /* 0x0000000112079824 */ /* 0x000fe200078e0207 */
[CC--:B------:R-:W-:Y:S01]  /*ca50*/  @!P1 LEA R18, P2, R232.reuse, R20.reuse, 0x6 ;  /* 0x00000014e8129211 */ /* 0x0c0fe200078430ff */
[----:B------:R-:W-:Y:S01]  /*ca60*/  @P1 STS.128 [R247+0xb800], RZ ;  /* 0x00b800fff7001388 */ /* 0x000fe20000000c00 */
[----:B------:R-:W-:Y:S01]  /*ca70*/  @!P1 IADD3 R11, PT, PT, R19, R11, RZ ;  /* 0x0000000b130b9210 */ /* 0x000fe20007ffe0ff */
[----:B------:R-:W-:Y:S01]  /*ca80*/  @!P1 IMAD.MOV.U32 R12, RZ, RZ, R20 ;  /* 0x000000ffff0c9224 */ /* 0x000fe200078e0014 */
[----:B------:R-:W-:Y:S01]  /*ca90*/  @!P1 LEA.HI.X R19, R232, R21, R233, 0x6, P2 ;  /* 0x00000015e8139211 */ /* 0x000fe200010f34e9 */
[----:B------:R-:W-:Y:S01]  /*caa0*/  @!P1 IMAD.MOV.U32 R15, RZ, RZ, R21 ;  /* 0x000000ffff0f9224 */ /* 0x000fe200078e0015 */
[----:B------:R-:W-:Y:S01]  /*cab0*/  LOP3.LUT P2, RZ, R170, 0x4, RZ, 0xc0, !PT ;  /* 0x00000004aaff7812 */ /* 0x000fe2000784c0ff */
[C---:B------:R-:W-:Y:S02]  /*cac0*/  @!P1 IMAD.WIDE.U32 R12, R232.reuse, 0x160, R12 ;  /* 0x00000160e80c9825 */ /* 0x040fe400078e000c */
[----:B------:R-:W-:Y:S01]  /*cad0*/  @!PT LDS RZ, [RZ] ;  /* 0x00000000fffff984 */ /* 0x000fe20000000800 */
[----:B------:R-:W-:Y:S01]  /*cae0*/  @!PT LDS RZ, [RZ] ;  /* 0x00000000fffff984 */ /* 0x000fe20000000800 */
[----:B------:R-:W-:Y:S01]  /*caf0*/  @!PT LDS RZ, [RZ] ;  /* 0x00000000fffff984 */ /* 0x000fe20000000800 */
[----:B------:R-:W-:Y:S02]  /*cb00*/  @!P1 LDGSTS.E.BYPASS.LTC128B.128 [R247+0xb800], desc[UR4][R18.64] ;  /* 0x0b80000012f79fae */ /* 0x000fe4000b981a04 */
[C---:B------:R-:W-:Y:S03]  /*cb10*/  @!P1 IMAD R22, R233.reuse, 0x160, RZ ;  /* 0x00000160e9169824 */ /* 0x040fe600078e02ff */
[----:B------:R-:W-:Y:S01]  /*cb20*/  @P1 STS.128 [R247+0xc000], RZ ;  /* 0x00c000fff7001388 */ /* 0x000fe20000000c00 */
[----:B------:R-:W-:Y:S04]  /*cb30*/  @!P1 IMAD.WIDE.U32 R14, R232, 0x140, R14 ;  /* 0x00000140e80e9825 */ /* 0x000fe800078e000e */
[----:B------:R-:W-:Y:S01]  /*cb40*/  @!PT LDS RZ, [RZ] ;  /* 0x00000000fffff984 */ /* 0x000fe20000000800 */
[----:B------:R-:W-:Y:S01]  /*cb50*/  @!PT LDS RZ, [RZ] ;  /* 0x00000000fffff984 */ /* 0x000fe20000000800 */
[----:B------:R-:W-:Y:S01]  /*cb60*/  @!PT LDS RZ, [RZ] ;  /* 0x00000000fffff984 */ /* 0x000fe20000000800 */
[----:B------:R-:W-:Y:S01]  /*cb70*/  @!P1 LDGSTS.E.BYPASS.LTC128B.128 [R247+0xc000], desc[UR4][R30.64] ;  /* 0x0c0000001ef79fae */ /* 0x000fe2000b981a04 */
[----:B------:R-:W-:Y:S02]  /*cb80*/  @!P1 IMAD R23, R233, 0x140, RZ ;  /* 0x00000140e9179824 */ /* 0x000fe400078e02ff */
[----:B------:R-:W-:Y:S01]  /*cb90*/  @!P1 IMAD.IADD R13, R22, 0x1, R13 ;  /* 0x00000001160d9824 */ /* 0x000fe200078e020d */
[-C--:B------:R-:W-:Y:S01]  /*cba0*/  @!P1 LEA R22, P0, R232, R20.reuse, 0x7 ;  /* 0x00000014e8169211 */ /* 0x080fe200078038ff */
[----:B------:R-:W-:Y:S01]  /*cbb0*/  @P1 STS.128 [R247+0xc800], RZ ;  /* 0x00c800fff7001388 */ /* 0x000fe20000000c00 */
[----:B------:R-:W-:Y:S01]  /*cbc0*/  @!P1 IADD3 R15, PT, PT, R23, R15, RZ ;  /* 0x0000000f170f9210 */ /* 0x000fe20007ffe0ff */
[----:B------:R-:W-:Y:S01]  /*cbd0*/  IMAD R2, R2, 0x2, R225 ;  /* 0x0000000202027824 */ /* 0x000fe200078e02e1 */
[CCC-:B------:R-:W-:Y:S02]  /*cbe0*/  @!P1 LEA.HI.X R23, R232.reuse, R21.reuse, R233.reuse, 0x7, P0 ;  /* 0x00000015e8179211 */ /* 0x1c0fe400000f3ce9 */
[C---:B-1----:R-:W-:Y:S03]  /*cbf0*/  @!P1 LEA R8, P0, R232.reuse, R20, 0x8 ;  /* 0x00000014e8089211 */ /* 0x042fe600078040ff */
[----:B------:R-:W-:Y:S01]  /*cc00*/  @!PT LDS RZ, [RZ] ;  /* 0x00000000fffff984 */ /* 0x000fe20000000800 */
[----:B------:R-:W-:Y:S01]  /*cc10*/  @!PT LDS RZ, [RZ] ;  /* 0x00000000fffff984 */ /* 0x000fe20000000800 */
[----:B------:R-:W-:Y:S01]  /*cc20*/  @!PT LDS RZ, [RZ] ;  /* 0x00000000fffff984 */ /* 0x000fe20000000800 */
[----:B------:R-:W-:Y:S01]  /*cc30*/  @!P1 LDGSTS.E.BYPASS.LTC128B.128 [R247+0xc800], desc[UR4][R22.64] ;  /* 0x0c80000016f79fae */ /* 0x000fe2000b981a04 */
[----:B------:R-:W-:Y:S02]  /*cc40*/  @!P1 LEA.HI.X R9, R232, R21, R233, 0x8, P0 ;  /* 0x00000015e8099211 */ /* 0x000fe400000f44e9 */
[----:B------:R-:W-:Y:S02]  /*cc50*/  LOP3.LUT P0, RZ, R170, 0x2, RZ, 0xc0, !PT ;  /* 0x00000002aaff7812 */ /* 0x000fe4000780c0ff */
[----:B------:R-:W-:Y:S02]  /*cc60*/  @P1 STS.128 [R247+0xd000], RZ ;  /* 0x00d000fff7001388 */ /* 0x000fe40000000c00 */
[----:B------:R-:W-:Y:S03]  /*cc70*/  SEL R226, R226, 0xffffffe0, !P0 ;  /* 0xffffffe0e2e27807 */ /* 0x000fe60004000000 */
[----:B------:R-:W-:Y:S01]  /*cc80*/  @!PT LDS RZ, [RZ] ;  /* 0x00000000fffff984 */ /* 0x000fe20000000800 */
[----:B------:R-:W-:Y:S01]  /*cc90*/  @!PT LDS RZ, [RZ] ;  /* 0x00000000fffff984 */ /* 0x000fe20000000800 */
[----:B------:R-:W-:Y:S01]  /*cca0*/  @!PT LDS RZ, [RZ] ;  /* 0x00000000fffff984 */ /* 0x000fe20000000800 */
[----:B------:R-:W-:Y:S01]  /*ccb0*/  @!P1 LDGSTS.E.BYPASS.LTC128B.128 [R247+0xd000], desc[UR4][R28.64] ;  /* 0x0d0000001cf79fae */ /* 0x000fe2000b981a04 */
[----:B------:R-:W-:Y:S02]  /*ccc0*/  ISETP.NE.AND P0, PT, R243, RZ, PT ;  /* 0x000000fff300720c */ /* 0x000fe40003f05270 */
[----:B------:R-:W-:Y:S02]  /*ccd0*/  IADD3 R176, PT, PT, R2, R226, RZ ;  /* 0x000000e202b07210 */ /* 0x000fe40007ffe0ff */
[----:B------:R-:W-:Y:S01]  /*cce0*/  @P1 STS.128 [R247+0xd800], RZ ;  /* 0x00d800fff7001388 */ /* 0x000fe20000000c00 */
[----:B------:R-:W-:Y:S04]  /*ccf0*/  IMAD.IADD R212, R0, 0x1, R226 ;  /* 0x0000000100d47824 */ /* 0x000fe800078e02e2 */
        /* <DEDUP_REMOVED lines=45> */
[----:B-1----:R-:W-:Y:S05]  /*cfd0*/  LDSM.16.M88.4 R16, [R0+0x2800] ;  /* 0x002800000010783b */ /* 0x002fea0000000200 */
[----:B--2---:R-:W3:Y:S05]  /*cfe0*/  LDSM.16.M88.4 R8, [R0+0x2000] ;  /* 0x002000000008783b */ /* 0x004eea0000000200 */
[----:B------:R-:W1:Y:S05]  /*cff0*/  LDSM.16.M88.4 R24, [R0+0x3000] ;  /* 0x003000000018783b */ /* 0x000e6a0000000200 */
[----:B------:R-:W0:Y:S05]  /*d000*/  LDGDEPBAR ;  /* 0x00000000000079af */ /* 0x000e2a0000000000 */
[----:B------:R-:W2:Y:S05]  /*d010*/  LDSM.16.M88.4 R32, [R0+0x3800] ;  /* 0x003800000020783b */ /* 0x000eaa0000000200 */
[----:B------:R-:W4:Y:S05]  /*d020*/  LDSM.16.M88.4 R40, [R0+0x4000] ;  /* 0x004000000028783b */ /* 0x000f2a0000000200 */
[----:B------:R-:W5:Y:S05]  /*d030*/  LDSM.16.M88.4 R48, [R0+0x4800] ;  /* 0x004800000030783b */ /* 0x000f6a0000000200 */
[----:B------:R-:W5:Y:S05]  /*d040*/  LDSM.16.M88.4 R56, [R0+0x5000] ;  /* 0x005000000038783b */ /* 0x000f6a0000000200 */
[----:B------:R-:W5:Y:S05]  /*d050*/  LDSM.16.M88.4 R64, [R0+0x5800] ;  /* 0x005800000040783b */ /* 0x000f6a0000000200 */
[----:B------:R-:W5:Y:S01]  /*d060*/  LDSM.16.M88.4 R72, [R0+0x6000] ;  /* 0x006000000048783b */ /* 0x000f620000000200 */
[C---:B---3--:R-:W-:Y:S04]  /*d070*/  HMMA.16816.F32 R4, R128.reuse, R8, RZ ;  /* 0x000000088004723c */ /* 0x048fe800000018ff */
[----:B------:R-:W3:Y:S04]  /*d080*/  LDSM.16.M88.4 R80, [R0+0x6800] ;  /* 0x006800000050783b */ /* 0x000ee80000000200 */
        /* <DEDUP_REMOVED lines=8> */
[C---:B-1----:R-:W-:Y:S03]  /*d110*/  HMMA.16816.F32 R20, R128.reuse, R24, RZ ;  /* 0x000000188014723c */ /* 0x042fe600000018ff */
[----:B------:R-:W1:Y:S05]  /*d120*/  LDSM.16.M88.4 R172, [R0+0x9800] ;  /* 0x0098000000ac783b */ /* 0x000e6a0000000200 */
[C---:B------:R-:W-:Y:S01]  /*d130*/  HMMA.16816.F32 R24, R128.reuse, R26, RZ ;  /* 0x0000001a8018723c */ /* 0x040fe200000018ff */
[----:B------:R-:W-:Y:S05]  /*d140*/  LDSM.16.M88.4 R176, [R176] ;  /* 0x00000000b0b0783b */ /* 0x000fea0000000200 */
        /* <DEDUP_REMOVED lines=12> */
[----:B------:R-:W5:Y:S05]  /*d210*/  LDSM.16.M88.4 R208, [R212+0x5800] ;  /* 0x00580000d4d0783b */ /* 0x000f6a0000000200 */
        /* <DEDUP_REMOVED lines=20> */
[----:B------:R-:W-:Y:S01]  /*d360*/  HMMA.16816.F32 R128, R128, R174, RZ ;  /* 0x000000ae8080723c */ /* 0x000fe200000018ff */
[----:B------:R-:W1:Y:S07]  /*d370*/  LDSM.16.M88.4 R172, [R212+0x6000] ;  /* 0x00600000d4ac783b */ /* 0x000e6e0000000200 */
[C---:B------:R-:W-:Y:S08]  /*d380*/  HMMA.16816.F32 R4, R176.reuse, R180, R4 ;  /* 0x000000b4b004723c */ /* 0x040ff00000001804 */
[C---:B------:R-:W-:Y:S01]  /*d390*/  HMMA.16816.F32 R8, R176.reuse, R182, R8 ;  /* 0x000000b6b008723c */ /* 0x040fe20000001808 */
[----:B------:R-:W3:Y:S07]  /*d3a0*/  LDSM.16.M88.4 R180, [R212+0x6800] ;  /* 0x00680000d4b4783b */ /* 0x000eee0000000200 */
        /* <DEDUP_REMOVED lines=8> */
[----:B------:R-:W2:Y:S07]  /*d430*/  LDSM.16.M88.4 R192, [R212+0x8000] ;  /* 0x00800000d4c0783b */ /* 0x000eae0000000200 */
[C---:B----4-:R-:W-:Y:S08]  /*d440*/  HMMA.16816.F32 R36, R176.reuse, R196, R36 ;  /* 0x000000c4b024723c */ /* 0x050ff00000001824 */
[C---:B------:R-:W-:Y:S01]  /*d450*/  HMMA.16816.F32 R40, R176.reuse, R198, R40 ;  /* 0x000000c6b028723c */ /* 0x040fe20000001828 */
[----:B------:R-:W-:Y:S07]  /*d460*/  LDSM.16.M88.4 R196, [R212+0x9000] ;  /* 0x00900000d4c4783b */ /* 0x000fee0000000200 */
[C---:B------:R-:W-:Y:S01]  /*d470*/  HMMA.16816.F32 R44, R176.reuse, R200, R44 ;  /* 0x000000c8b02c723c */ /* 0x040fe2000000182c */
[----:B------:R-:W-:Y:S04]  /*d480*/  MOV R200, 0x40 ;  /* 0x0000004000c87802 */ /* 0x000fe80000000f00 */
[----:B------:R-:W-:Y:S03]  /*d490*/  SEL R200, R200, 0xffffffc0, !P2 ;  /* 0xffffffc0c8c87807 */ /* 0x000fe60005000000 */
[C---:B------:R-:W-:Y:S03]  /*d4a0*/  HMMA.16816.F32 R48, R176.reuse, R202, R48 ;  /* 0x000000cab030723c */ /* 0x040fe60000001830 */
[----:B------:R-:W-:Y:S01]  /*d4b0*/  IMAD.IADD R167, R2, 0x1, R200 ;  /* 0x0000000102a77824 */ /* 0x000fe200078e02c8 */
[----:B------:R-:W-:Y:S02]  /*d4c0*/  IADD3 R2, PT, PT, R0, R200, RZ ;  /* 0x000000c800027210 */ /* 0x000fe40007ffe0ff */
[----:B------:R-:W-:Y:S02]  /*d4d0*/  LDSM.16.M88.4 R200, [R212+0x9800] ;  /* 0x00980000d4c8783b */ /* 0x000fe40000000200 */
[C---:B------:R-:W-:Y:S03]  /*d4e0*/  HMMA.16816.F32 R52, R176.reuse, R204, R52 ;  /* 0x000000ccb034723c */ /* 0x040fe60000001834 */
[C---:B------:R-:W-:Y:S05]  /*d4f0*/  IADD3 R0, PT, PT, R226.reuse, R2, RZ ;  /* 0x00000002e2007210 */ /* 0x040fea0007ffe0ff */
[C---:B------:R-:W-:Y:S01]  /*d500*/  HMMA.16816.F32 R56, R176.reuse, R206, R56 ;  /* 0x000000ceb038723c */ /* 0x040fe20000001838 */
[----:B------:R-:W-:Y:S05]  /*d510*/  LDSM.16.M88.4 R204, [R2+0x2000] ;  /* 0x0020000002cc783b */ /* 0x000fea0000000200 */
[----:B------:R-:W-:Y:S02]  /*d520*/  LDSM.16.M88.4 R216, [R0+0x2000] ;  /* 0x0020000000d8783b */ /* 0x000fe40000000200 */
[C---:B-----5:R-:W-:Y:S03]  /*d530*/  HMMA.16816.F32 R60, R176.reuse, R208, R60 ;  /* 0x000000d0b03c723c */ /* 0x060fe6000000183c */
[----:B------:R-:W-:Y:S05]  /*d540*/  LDSM.16.M88.4 R220, [R0+0x2800] ;  /* 0x0028000000dc783b */ /* 0x000fea0000000200 */
[C---:B------:R-:W-:Y:S01]  /*d550*/  HMMA.16816.F32 R64, R176.reuse, R210, R64 ;  /* 0x000000d2b040723c */ /* 0x040fe20000001840 */
[----:B------:R-:W-:Y:S07]  /*d560*/  LDSM.16.M88.4 R208, [R2+0x3800] ;  /* 0x0038000002d0783b */ /* 0x000fee0000000200 */
[C---:B-1----:R-:W-:Y:S08]  /*d570*/  HMMA.16816.F32 R68, R176.reuse, R172, R68 ;  /* 0x000000acb044723c */ /* 0x042ff00000001844 */
[C---:B------:R-:W-:Y:S01]  /*d580*/  HMMA.16816.F32 R72, R176.reuse, R174, R72 ;  /* 0x000000aeb048723c */ /* 0x040fe20000001848 */
[----:B------:R1:W4:Y:S07]  /*d590*/  LDSM.16.M88.4 R172, [R212+0x8800] ;  /* 0x00880000d4ac783b */ /* 0x00032e0000000200 */
[C---:B---3--:R-:W-:Y:S08]  /*d5a0*/  HMMA.16816.F32 R76, R176.reuse, R180, R76 ;  /* 0x000000b4b04c723c */ /* 0x048ff0000000184c */
[C---:B------:R-:W-:Y:S01]  /*d5b0*/  HMMA.16816.F32 R80, R176.reuse, R182, R80 ;  /* 0x000000b6b050723c */ /* 0x040fe20000001850 */
[----:B------:R-:W3:Y:S07]  /*d5c0*/  LDSM.16.M88.4 R180, [R167] ;  /* 0x00000000a7b4783b */ /* 0x000eee0000000200 */
[C---:B--2---:R-:W-:Y:S03]  /*d5d0*/  HMMA.16816.F32 R84, R176.reuse, R184, R84 ;  /* 0x000000b8b054723c */ /* 0x044fe60000001854 */
[----:B-1----:R-:W-:Y:S05]  /*d5e0*/  IMAD.IADD R212, R226, 0x1, R167 ;  /* 0x00000001e2d47824 */ /* 0x002fea00078e02a7 */
[C---:B------:R-:W-:Y:S01]  /*d5f0*/  HMMA.16816.F32 R88, R176.reuse, R186, R88 ;  /* 0x000000bab058723c */ /* 0x040fe20000001858 */
[----:B------:R-:W1:Y:S05]  /*d600*/  LDSM.16.M88.4 R184, [R2+0x2800] ;  /* 0x0028000002b8783b */ /* 0x000e6a0000000200 */
[----:B------:R-:W-:Y:S02]  /*d610*/  LDSM.16.M88.4 R212, [R212] ;  /* 0x00000000d4d4783b */ /* 0x000fe40000000200 */
[C---:B------:R-:W-:Y:S08]  /*d620*/  HMMA.16816.F32 R92, R176.reuse, R188, R92 ;  /* 0x000000bcb05c723c */ /* 0x040ff0000000185c */
[C---:B------:R-:W-:Y:S01]  /*d630*/  HMMA.16816.F32 R96, R176.reuse, R190, R96 ;  /* 0x000000beb060723c */ /* 0x040fe20000001860 */
[----:B------:R-:W2:Y:S07]  /*d640*/  LDSM.16.M88.4 R188, [R2+0x3000] ;  /* 0x0030000002bc783b */ /* 0x000eae0000000200 */
[C---:B------:R-:W-:Y:S08]  /*d650*/  HMMA.16816.F32 R100, R176.reuse, R192, R100 ;  /* 0x000000c0b064723c */ /* 0x040ff00000001864 */
[C---:B------:R-:W-:Y:S01]  /*d660*/  HMMA.16816.F32 R104, R176.reuse, R194, R104 ;  /* 0x000000c2b068723c */ /* 0x040fe20000001868 */
[----:B------:R-:W-:Y:S07]  /*d670*/  LDSM.16.M88.4 R192, [R2+0x5000] ;  /* 0x0050000002c0783b */ /* 0x000fee0000000200 */
[C---:B----4-:R-:W-:Y:S08]  /*d680*/  HMMA.16816.F32 R108, R176.reuse, R172, R108 ;  /* 0x000000acb06c723c */ /* 0x050ff0000000186c */
[C---:B------:R-:W-:Y:S01]  /*d690*/  HMMA.16816.F32 R112, R176.reuse, R174, R112 ;  /* 0x000000aeb070723c */ /* 0x040fe20000001870 */
[----:B------:R-:W4:Y:S07]  /*d6a0*/  LDSM.16.M88.4 R172, [R2+0x4000] ;  /* 0x0040000002ac783b */ /* 0x000f2e0000000200 */
[C---:B------:R-:W-:Y:S08]  /*d6b0*/  HMMA.16816.F32 R116, R176.reuse, R196, R116 ;  /* 0x000000c4b074723c */ /* 0x040ff00000001874 */
[C---:B------:R-:W-:Y:S01]  /*d6c0*/  HMMA.16816.F32 R120, R176.reuse, R198, R120 ;  /* 0x000000c6b078723c */ /* 0x040fe20000001878 */
[----:B------:R-:W-:Y:S07]  /*d6d0*/  LDSM.16.M88.4 R196, [R2+0x6800] ;  /* 0x0068000002c4783b */ /* 0x000fee0000000200 */
[C---:B------:R-:W-:Y:S08]  /*d6e0*/  HMMA.16816.F32 R124, R176.reuse, R200, R124 ;  /* 0x000000c8b07c723c */ /* 0x040ff0000000187c */
[----:B------:R-:W-:Y:S01]  /*d6f0*/  HMMA.16816.F32 R128, R176, R202, R128 ;  /* 0x000000cab080723c */ /* 0x000fe20000001880 */
[----:B------:R-:W5:Y:S05]  /*d700*/  LDSM.16.M88.4 R176, [R2+0x4800] ;  /* 0x0048000002b0783b */ /* 0x000f6a0000000200 */
[----:B------:R-:W-:Y:S02]  /*d710*/  LDSM.16.M88.4 R200, [R2+0x7000] ;  /* 0x0070000002c8783b */ /* 0x000fe40000000200 */
[C---:B---3--:R-:W-:Y:S08]  /*d720*/  HMMA.16816.F32 R4, R180.reuse, R204, R4 ;  /* 0x000000ccb404723c */ /* 0x048ff00000001804 */
        /* <DEDUP_REMOVED lines=45> */
[----:B------:R-:W-:Y:S01]  /*da00*/  HMMA.16816.F32 R128, R180, R210, R128 ;  /* 0x000000d2b480723c */ /* 0x000fe20000001880 */
[----:B------:R-:W5:Y:S05]  /*da10*/  LDSM.16.M88.4 R180, [R0+0x5000] ;  /* 0x0050000000b4783b */ /* 0x000f6a0000000200 */
        /* <DEDUP_REMOVED lines=12> */
[----:B------:R-:W2:Y:S01]  /*dae0*/  LDSM.16.M88.4 R188, [R0+0x9800] ;  /* 0x0098000000bc783b */ /* 0x000ea20000000200 */
[----:B------:R-:W-:Y:S04]  /*daf0*/  DEPBAR.LE SB0, 0x0 ;  /* 0x000080000000791a */ /* 0x000fe80000000000 */
[----:B------:R-:W-:Y:S02]  /*db00*/  BAR.SYNC.DEFER_BLOCKING 0x0 ;  /* 0x0000000000007b1d */ /* 0x000fe40000010000 */
        /* <DEDUP_REMOVED lines=80> */
[CC--:B------:R-:W-:Y:S02]  /*e010*/  LEA R182, P5, R175.reuse, R248.reuse, 0x2 ;  /* 0x000000f8afb67211 */ /* 0x0c0fe400078a10ff */
        /* <DEDUP_REMOVED lines=22> */
.L_x_3917:
[----:B------:R-:W-:Y:S05]  /*e180*/  BSYNC.RECONVERGENT B0 ;  /* 0x0000000000007941 */ /* 0x000fea0003800200 */
.L_x_3916:
[-C--:B------:R-:W-:Y:S01]  /*e190*/  @!P3 MOV R172, R235.reuse ;  /* 0x000000eb00acb202 */ /* 0x080fe20000000f00 */
[----:B------:R-:W-:Y:S01]  /*e1a0*/  @!P3 IMAD.MOV.U32 R173, RZ, RZ, R234 ;  /* 0x000000ffffadb224 */ /* 0x000fe200078e00ea */
[----:B------:R-:W-:Y:S01]  /*e1b0*/  IADD3 R174, P5, PT, R0, R235, RZ ;  /* 0x000000eb00ae7210 */ /* 0x000fe20007fbe0ff */
[C---:B------:R-:W-:Y:S01]  /*e1c0*/  @!P1 IMAD R167, R231.reuse, 0xe0, RZ ;  /* 0x000000e0e7a79824 */ /* 0x040fe200078e02ff */
[--C-:B------:R-:W-:Y:S02]  /*e1d0*/  SHF.L.U64.HI R2, R230, 0x5, R231.reuse ;  /* 0x00000005e6027819 */ /* 0x100fe400000102e7 */
        /* <DEDUP_REMOVED lines=8> */
[C---:B------:R-:W-:Y:S01]  /*e260*/  @!P1 LEA R194, P3, R230.reuse, R174, 0x6 ;  /* 0x000000aee6c29211 */ /* 0x040fe200078630ff */
[--C-:B------:R-:W-:Y:S01]  /*e270*/  @!P1 IMAD.MOV.U32 R178, RZ, RZ, R174.reuse ;  /* 0x000000ffffb29224 */ /* 0x100fe200078e00ae */
[----:B------:R-:W-:Y:S01]  /*e280*/  @!P1 IADD3.X R177, PT, PT, R175, R2, RZ, P0, !PT ;  /* 0x00000002afb19210 */ /* 0x000fe200007fe4ff */
[----:B------:R2:W-:Y:S01]  /*e290*/  @P1 STS.128 [R247+0x2800], RZ ;  /* 0x002800fff7001388 */ /* 0x0005e20000000c00 */
[CC--:B------:R-:W-:Y:S01]  /*e2a0*/  @!P1 LEA.HI.X R195, R230.reuse, R175.reuse, R231, 0x6, P3 ;  /* 0x000000afe6c39211 */ /* 0x0c0fe200018f34e7 */
[C-C-:B------:R-:W-:Y:S01]  /*e2b0*/  @!P1 IMAD.WIDE.U32 R182, R230.reuse, 0x60, R174.reuse ;  /* 0x00000060e6b69825 */ /* 0x140fe200078e00ae */
[CC--:B------:R-:W-:Y:S01]  /*e2c0*/  @!P1 LEA R196, P0, R230.reuse, R174.reuse, 0x7 ;  /* 0x000000aee6c49211 */ /* 0x0c0fe200078038ff */
        /* <DEDUP_REMOVED lines=8> */
[CC--:B------:R-:W-:Y:S01]  /*e350*/  @!P1 LEA.HI.X R197, R230.reuse, R175.reuse, R231, 0x7, P0 ;  /* 0x000000afe6c59211 */ /* 0x0c0fe200000f3ce7 */
[C---:B------:R-:W-:Y:S01]  /*e360*/  @!P1 IMAD.WIDE.U32 R178, R230.reuse, 0xc0, R178 ;  /* 0x000000c0e6b29825 */ /* 0x040fe200078e00b2 */
[-C--:B------:R-:W-:Y:S01]  /*e370*/  @!P1 MOV R184, R174.reuse ;  /* 0x000000ae00b89202 */ /* 0x080fe20000000f00 */
[----:B------:R-:W-:Y:S01]  /*e380*/  @!PT LDS RZ, [RZ] ;  /* 0x00000000fffff984 */ /* 0x000fe20000000800 */
[----:B------:R-:W-:Y:S01]  /*e390*/  @!PT LDS RZ, [RZ] ;  /* 0x00000000fffff984 */ /* 0x000fe20000000800 */
[----:B------:R-:W-:Y:S01]  /*e3a0*/  @!PT LDS RZ, [RZ] ;  /* 0x00000000fffff984 */ /* 0x000fe20000000800 */
[----:B------:R3:W-:Y:S01]  /*e3b0*/  @!P1 LDGSTS.E.BYPASS.LTC128B.128 [R247+0x3000], desc[UR4][R176.64] ;  /* 0x03000000b0f79fae */ /* 0x0007e2000b981a04 */
[-C--:B------:R-:W-:Y:S01]  /*e3c0*/  @!P1 MOV R185, R175.reuse ;  /* 0x000000af00b99202 */ /* 0x080fe20000000f00 */
[C-C-:B------:R-:W-:Y:S01]  /*e3d0*/  @!P1 IMAD.WIDE.U32 R186, R230.reuse, 0x160, R174.reuse ;  /* 0x00000160e6ba9825 */ /* 0x140fe200078e00ae */
[-C--:B------:R-:W-:Y:S01]  /*e3e0*/  @!P1 MOV R189, R175.reuse ;  /* 0x000000af00bd9202 */ /* 0x080fe20000000f00 */
[----:B------:R2:W-:Y:S01]  /*e3f0*/  @P1 STS.128 [R247+0x3800], RZ ;  /* 0x003800fff7001388 */ /* 0x0005e20000000c00 */
[----:B------:R-:W-:Y:S01]  /*e400*/  @!P1 MOV R191, R175 ;  /* 0x000000af00bf9202 */ /* 0x000fe20000000f00 */
[C---:B------:R-:W-:Y:S02]  /*e410*/  @!P1 IMAD.WIDE.U32 R192, R230.reuse, 0x180, R174 ;  /* 0x00000180e6c09825 */ /* 0x040fe400078e00ae */
[----:B------:R-:W-:Y:S01]  /*e420*/  @!PT LDS RZ, [RZ] ;  /* 0x00000000fffff984 */ /* 0x000fe20000000800 */
[----:B------:R-:W-:Y:S01]  /*e430*/  @!PT LDS RZ, [RZ] ;  /* 0x00000000fffff984 */ /* 0x000fe20000000800 */
[----:B------:R-:W-:Y:S01]  /*e440*/  @!PT LDS RZ, [RZ] ;  /* 0x00000000fffff984 */ /* 0x000fe20000000800 */
[----:B------:R2:W-:Y:S02]  /*e450*/  @!P1 LDGSTS.E.BYPASS.LTC128B.128 [R247+0x3800], desc[UR4][R194.64] ;  /* 0x03800000c2f79fae */ /* 0x0005e4000b981a04 */
[----:B------:R-:W-:Y:S02]  /*e460*/  @!P1 IMAD.WIDE.U32 R184, R230, 0x120, R184 ;  /* 0x00000120e6b89825 */ /* 0x000fe400078e00b8 */
[----:B------:R2:W-:Y:S02]  /*e470*/  @P1 STS.128 [R247+0x4000], RZ ;  /* 0x004000fff7001388 */ /* 0x0005e40000000c00 */
[C---:B-1----:R-:W-:Y:S02]  /*e480*/  @!P1 IMAD R173, R231.reuse, 0xa0, RZ ;  /* 0x000000a0e7ad9824 */ /* 0x042fe400078e02ff */
[----:B------:R-:W-:Y:S01]  /*e490*/  @!PT LDS RZ, [RZ] ;  /* 0x00000000fffff984 */ /* 0x000fe20000000800 */
[----:B------:R-:W-:Y:S01]  /*e4a0*/  @!PT LDS RZ, [RZ] ;  /* 0x00000000fffff984 */ /* 0x000fe20000000800 */
[----:B------:R-:W-:Y:S01]  /*e4b0*/  @!PT LDS RZ, [RZ] ;  /* 0x00000000fffff984 */ /* 0x000fe20000000800 */
[----:B------:R2:W-:Y:S01]  /*e4c0*/  @!P1 LDGSTS.E.BYPASS.LTC128B.128 [R247+0x4000], desc[UR4][R182.64] ;  /* 0x04000000b6f79fae */ /* 0x0005e2000b981a04 */
[----:B------:R-:W-:Y:S02]  /*e4d0*/  @!P1 IMAD R172, R231, 0xc0, RZ ;  /* 0x000000c0e7ac9824 */ /* 0x000fe400078e02ff */
[----:B------:R-:W-:Y:S01]  /*e4e0*/  @!P1 IADD3 R181, PT, PT, R173, R181, RZ ;  /* 0x000000b5adb59210 */ /* 0x000fe20007ffe0ff */
[----:B------:R2:W-:Y:S01]  /*e4f0*/  @P1 STS.128 [R247+0x4800], RZ ;  /* 0x004800fff7001388 */ /* 0x0005e20000000c00 */
[----:B------:R-:W-:Y:S02]  /*e500*/  @!P1 IMAD.IADD R179, R172, 0x1, R179 ;  /* 0x00000001acb39824 */ /* 0x000fe400078e02b3 */
[----:B------:R-:W-:Y:S01]  /*e510*/  @!P1 IMAD R172, R231, 0x160, RZ ;  /* 0x00000160e7ac9824 */ /* 0x000fe200078e02ff */
[----:B------:R-:W-:Y:S01]  /*e520*/  @!PT LDS RZ, [RZ] ;  /* 0x00000000fffff984 */ /* 0x000fe20000000800 */
[----:B------:R-:W-:Y:S01]  /*e530*/  @!PT LDS RZ, [RZ] ;  /* 0x00000000fffff984 */ /* 0x000fe20000000800 */
[----:B------:R-:W-:Y:S01]  /*e540*/  @!PT LDS RZ, [RZ] ;  /* 0x00000000fffff984 */ /* 0x000fe20000000800 */
[----:B------:R2:W-:Y:S01]  /*e550*/  @!P1 LDGSTS.E.BYPASS.LTC128B.128 [R247+0x4800], desc[UR4][R196.64] ;  /* 0x04800000c4f79fae */ /* 0x0005e2000b981a04 */
[----:B------:R-:W-:Y:S01]  /*e560*/  @!P1 IMAD.MOV.U32 R188, RZ, RZ, R174 ;  /* 0x000000ffffbc9224 */ /* 0x000fe200078e00ae */
[-C--:B---3--:R-:W-:Y:S02]  /*e570*/  @!P1 MOV R176, R174.reuse ;  /* 0x000000ae00b09202 */ /* 0x088fe40000000f00 */
[----:B------:R2:W-:Y:S01]  /*e580*/  @P1 STS.128 [R247+0x5000], RZ ;  /* 0x005000fff7001388 */ /* 0x0005e20000000c00 */
[----:B------:R-:W-:Y:S01]  /*e590*/  @!P1 IADD3 R187, PT, PT, R172, R187, RZ ;  /* 0x000000bbacbb9210 */ /* 0x000fe20007ffe0ff */
[C---:B------:R-:W-:Y:S01]  /*e5a0*/  @!P1 IMAD.WIDE.U32 R188, R230.reuse, 0x140, R188 ;  /* 0x00000140e6bc9825 */ /* 0x040fe200078e00bc */
[-C--:B------:R-:W-:Y:S01]  /*e5b0*/  @!P1 MOV R172, R174.reuse ;  /* 0x000000ae00ac9202 */ /* 0x080fe20000000f00 */
[----:B------:R-:W-:Y:S01]  /*e5c0*/  @!PT LDS RZ, [RZ] ;  /* 0x00000000fffff984 */ /* 0x000fe20000000800 */
[----:B------:R-:W-:Y:S01]  /*e5d0*/  @!PT LDS RZ, [RZ] ;  /* 0x00000000fffff984 */ /* 0x000fe20000000800 */
[----:B------:R-:W-:Y:S01]  /*e5e0*/  @!PT LDS RZ, [RZ] ;  /* 0x00000000fffff984 */ /* 0x000fe20000000800 */
[----:B------:R2:W-:Y:S02]  /*e5f0*/  @!P1 LDGSTS.E.BYPASS.LTC128B.128 [R247+0x5000], desc[UR4][R180.64] ;  /* 0x05000000b4f79fae */ /* 0x0005e4000b981a04 */
[----:B------:R-:W-:Y:S02]  /*e600*/  @!P1 IMAD.MOV.U32 R177, RZ, RZ, R175 ;  /* 0x000000ffffb19224 */ /* 0x000fe400078e00af */
[----:B------:R2:W-:Y:S01]  /*e610*/  @P1 STS.128 [R247+0x5800], RZ ;  /* 0x005800fff7001388 */ /* 0x0005e20000000c00 */
[----:B------:R-:W-:Y:S01]  /*e620*/  @!P1 IMAD.MOV.U32 R190, RZ, RZ, R174 ;  /* 0x000000ffffbe9224 */ /* 0x000fe200078e00ae */
[C---:B------:R-:W-:Y:S01]  /*e630*/  @!P1 LEA R174, P0, R230.reuse, R174, 0x8 ;  /* 0x000000aee6ae9211 */ /* 0x040fe200078040ff */
[C---:B------:R-:W-:Y:S01]  /*e640*/  @!P1 IMAD.WIDE.U32 R176, R230.reuse, 0xe0, R176 ;  /* 0x000000e0e6b09825 */ /* 0x040fe200078e00b0 */
[----:B------:R-:W-:Y:S01]  /*e650*/  @!PT LDS RZ, [RZ] ;  /* 0x00000000fffff984 */ /* 0x000fe20000000800 */
[----:B------:R-:W-:Y:S01]  /*e660*/  @!PT LDS RZ, [RZ] ;  /* 0x00000000fffff984 */ /* 0x000fe20000000800 */
[----:B------:R-:W-:Y:S01]  /*e670*/  @!PT LDS RZ, [RZ] ;  /* 0x00000000fffff984 */ /* 0x000fe20000000800 */
[----:B------:R2:W-:Y:S03]  /*e680*/  @!P1 LDGSTS.E.BYPASS.LTC128B.128 [R247+0x5800], desc[UR4][R178.64] ;  /* 0x05800000b2f79fae */ /* 0x0005e6000b981a04 */
[C---:B------:R-:W-:Y:S01]  /*e690*/  @!P1 IMAD.WIDE.U32 R190, R230.reuse, 0x1a0, R190 ;  /* 0x000001a0e6be9825 */ /* 0x040fe200078e00be */
[----:B------:R2:W-:Y:S02]  /*e6a0*/  @P1 STS.128 [R247+0x6000], RZ ;  /* 0x006000fff7001388 */ /* 0x0005e40000000c00 */
[----:B------:R-:W-:Y:S01]  /*e6b0*/  @!P1 IADD3 R177, PT, PT, R167, R177, RZ ;  /* 0x000000b1a7b19210 */ /* 0x000fe20007ffe0ff */
[----:B------:R-:W-:Y:S01]  /*e6c0*/  @!P1 IMAD.MOV.U32 R173, RZ, RZ, R175 ;  /* 0x000000ffffad9224 */ /* 0x000fe200078e00af */
[C---:B------:R-:W-:Y:S01]  /*e6d0*/  @!P1 LEA.HI.X R175, R230.reuse, R175, R231, 0x8, P0 ;  /* 0x000000afe6af9211 */ /* 0x040fe200000f44e7 */
[C---:B------:R-:W-:Y:S02]  /*e6e0*/  @!P1 IMAD R2, R231.reuse, 0x120, RZ ;  /* 0x00000120e7029824 */ /* 0x040fe400078e02ff */
[----:B------:R-:W-:Y:S01]  /*e6f0*/  @!PT LDS RZ, [RZ] ;  /* 0x00000000fffff984 */ /* 0x000fe20000000800 */
[----:B------:R-:W-:Y:S01]  /*e700*/  @!PT LDS RZ, [RZ] ;  /* 0x00000000fffff984 */ /* 0x000fe20000000800 */
[----:B------:R-:W-:Y:S01]  /*e710*/  @!PT LDS RZ, [RZ] ;  /* 0x00000000fffff984 */ /* 0x000fe20000000800 */
[----:B------:R2:W-:Y:S01]  /*e720*/  @!P1 LDGSTS.E.BYPASS.LTC128B.128 [R247+0x6000], desc[UR4][R176.64] ;  /* 0x06000000b0f79fae */ /* 0x0005e2000b981a04 */
[----:B------:R-:W-:Y:S03]  /*e730*/  @!P1 IMAD.WIDE.U32 R172, R230, 0x1c0, R172 ;  /* 0x000001c0e6ac9825 */ /* 0x000fe600078e00ac */
[----:B------:R2:W-:Y:S01]  /*e740*/  @P1 STS.128 [R247+0x6800], RZ ;  /* 0x006800fff7001388 */ /* 0x0005e20000000c00 */
[----:B------:R-:W-:Y:S01]  /*e750*/  @!P1 IADD3 R185, PT, PT, R2, R185, RZ ;  /* 0x000000b902b99210 */ /* 0x000fe20007ffe0ff */
[C---:B------:R-:W-:Y:S02]  /*e760*/  @!P1 IMAD R0, R231.reuse, 0x140, RZ ;  /* 0x00000140e7009824 */ /* 0x040fe400078e02ff */
[----:B------:R-:W-:Y:S01]  /*e770*/  @!PT LDS RZ, [RZ] ;  /* 0x00000000fffff984 */ /* 0x000fe20000000800 */
[----:B------:R-:W-:Y:S01]  /*e780*/  @!PT LDS RZ, [RZ] ;  /* 0x00000000fffff984 */ /* 0x000fe20000000800 */
[----:B------:R-:W-:Y:S01]  /*e790*/  @!PT LDS RZ, [RZ] ;  /* 0x00000000fffff984 */ /* 0x000fe20000000800 */
[----:B------:R2:W-:Y:S01]  /*e7a0*/  @!P1 LDGSTS.E.BYPASS.LTC128B.128 [R247+0x6800], desc[UR4][R174.64] ;  /* 0x06800000aef79fae */ /* 0x0005e2000b981a04 */
[C---:B------:R-:W-:Y:S02]  /*e7b0*/  @!P1 IMAD R167, R231.reuse, 0x180, RZ ;  /* 0x00000180e7a79824 */ /* 0x040fe400078e02ff */
[----:B------:R-:W-:Y:S01]  /*e7c0*/  @!P1 IADD3 R189, PT, PT, R0, R189, RZ ;  /* 0x000000bd00bd9210 */ /* 0x000fe20007ffe0ff */
        /* <DEDUP_REMOVED lines=36> */
.L_x_3915:
[----:B------:R-:W-:Y:S05]  /*ea10*/  BSYNC.RECONVERGENT B1 ;  /* 0x0000000000017941 */ /* 0x000fea0003800200 */
.L_x_3914:
[C---:B------:R-:W-:Y:S01]  /*ea20*/  IADD3 R167, PT, PT, R242.reuse, -0x1, RZ ;  /* 0xfffffffff2a77810 */ /* 0x040fe20007ffe0ff */
[----:B------:R-:W3:Y:S01]  /*ea30*/  LDL.LU R206, [R1] ;  /* 0x0000000001ce7983 */ /* 0x000ee20000300800 */
[----:B--2---:R-:W-:Y:S02]  /*ea40*/  IABS R172, R242 ;  /* 0x000000f200ac7213 */ /* 0x004fe40000000000 */
[C---:B------:R-:W-:Y:S02]  /*ea50*/  IADD3 R2, PT, PT, R242.reuse, -0x9, RZ ;  /* 0xfffffff7f2027810 */ /* 0x040fe40007ffe0ff */
[----:B------:R-:W-:Y:S02]  /*ea60*/  IABS R167, R167 ;  /* 0x000000a700a77213 */ /* 0x000fe40000000000 */
[----:B------:R-:W-:Y:S02]  /*ea70*/  IABS R2, R2 ;  /* 0x0000000200027213 */ /* 0x000fe40000000000 */
[----:B------:R-:W-:Y:S02]  /*ea80*/  I2FP.F32.S32 R172, R172 ;  /* 0x000000ac00ac7245 */ /* 0x000fe40000201400 */
[----:B------:R-:W-:Y:S02]  /*ea90*/  I2FP.F32.S32 R167, R167 ;  /* 0x000000a700a77245 */ /* 0x000fe40000201400 */
[C---:B------:R-:W-:Y:S01]  /*eaa0*/  IADD3 R173, PT, PT, R242.reuse, -0x11, RZ ;  /* 0xffffffeff2ad7810 */ /* 0x040fe20007ffe0ff */
[C---:B------:R-:W-:Y:S01]  /*eab0*/  FFMA.FTZ R6, -R3.reuse, R172, R6 ;  /* 0x000000ac03067223 */ /* 0x040fe20000010106 */
[----:B------:R-:W-:Y:S01]  /*eac0*/  I2FP.F32.S32 R2, R2 ;  /* 0x0000000200027245 */ /* 0x000fe20000201400 */
[C---:B------:R-:W-:Y:S01]  /*ead0*/  FFMA.FTZ R7, -R3.reuse, R167, R7 ;  /* 0x000000a703077223 */ /* 0x040fe20000010107 */
[----:B------:R-:W-:Y:S02]  /*eae0*/  IABS R173, R173 ;  /* 0x000000ad00ad7213 */ /* 0x000fe40000000000 */
[C---:B------:R-:W-:Y:S01]  /*eaf0*/  IADD3 R172, PT, PT, R242.reuse, -0x10, RZ ;  /* 0xfffffff0f2ac7810 */ /* 0x040fe20007ffe0ff */
[CC--:B------:R-:W-:Y:S01]  /*eb00*/  FFMA.FTZ R11, -R3.reuse, R2.reuse, R11 ;  /* 0x00000002030b7223 */ /* 0x0c0fe2000001010b */
[C---:B------:R-:W-:Y:S01]  /*eb10*/  IADD3 R167, PT, PT, R242.reuse, -0x19, RZ ;  /* 0xffffffe7f2a77810 */ /* 0x040fe20007ffe0ff */
[C---:B------:R-:W-:Y:S01]  /*eb20*/  FFMA.FTZ R5, -R3.reuse, R2, R5 ;  /* 0x0000000203057223 */ /* 0x040fe20000010105 */
[----:B------:R-:W-:Y:S02]  /*eb30*/  I2FP.F32.S32 R2, R173 ;  /* 0x000000ad00027245 */ /* 0x000fe40000201400 */
[----:B------:R-:W-:Y:S02]  /*eb40*/  IABS R172, R172 ;  /* 0x000000ac00ac7213 */ /* 0x000fe40000000000 */
[----:B------:R-:W-:Y:S01]  /*eb50*/  IABS R167, R167 ;  /* 0x000000a700a77213 */ /* 0x000fe20000000000 */
[CC--:B------:R-:W-:Y:S01]  /*eb60*/  FFMA.FTZ R9, -R3.reuse, R2.reuse, R9 ;  /* 0x0000000203097223 */ /* 0x0c0fe20000010109 */
[C---:B------:R-:W-:Y:S01]  /*eb70*/  IADD3 R173, PT, PT, R242.reuse, -0x21, RZ ;  /* 0xffffffdff2ad7810 */ /* 0x040fe20007ffe0ff */
[C---:B------:R-:W-:Y:S01]  /*eb80*/  FFMA.FTZ R15, -R3.reuse, R2, R15 ;  /* 0x00000002030f7223 */ /* 0x040fe2000001010f */
[----:B------:R-:W-:Y:S02]  /*eb90*/  I2FP.F32.S32 R172, R172 ;  /* 0x000000ac00ac7245 */ /* 0x000fe40000201400 */
[----:B------:R-:W-:Y:S02]  /*eba0*/  I2FP.F32.S32 R167, R167 ;  /* 0x000000a700a77245 */ /* 0x000fe40000201400 */
[C---:B------:R-:W-:Y:S01]  /*ebb0*/  IADD3 R2, PT, PT, R242.reuse, -0x20, RZ ;  /* 0xffffffe0f2027810 */ /* 0x040fe20007ffe0ff */
[CC--:B------:R-:W-:Y:S01]  /*ebc0*/  FFMA.FTZ R14, -R3.reuse, R172.reuse, R14 ;  /* 0x000000ac030e7223 */ /* 0x0c0fe2000001010e */
[----:B------:R-:W-:Y:S01]  /*ebd0*/  IABS R173, R173 ;  /* 0x000000ad00ad7213 */ /* 0x000fe20000000000 */
[CC--:B------:R-:W-:Y:S01]  /*ebe0*/  FFMA.FTZ R13, -R3.reuse, R167.reuse, R13 ;  /* 0x000000a7030d7223 */ /* 0x0c0fe2000001010d */
[C---:B------:R-:W-:Y:S01]  /*ebf0*/  FFMA.FTZ R8, -R3.reuse, R172, R8 ;  /* 0x000000ac03087223 */ /* 0x040fe20000010108 */
[C---:B------:R-:W-:Y:S01]  /*ec00*/  FFMA.FTZ R19, -R3.reuse, R167, R19 ;  /* 0x000000a703137223 */ /* 0x040fe20000010113 */
[----:B------:R-:W-:Y:S02]  /*ec10*/  I2FP.F32.S32 R167, R173 ;  /* 0x000000ad00a77245 */ /* 0x000fe40000201400 */
[----:B------:R-:W-:Y:S02]  /*ec20*/  IABS R172, R2 ;  /* 0x0000000200ac7213 */ /* 0x000fe40000000000 */
[C---:B------:R-:W-:Y:S01]  /*ec30*/  IADD3 R2, PT, PT, R242.reuse, -0x29, RZ ;  /* 0xffffffd7f2027810 */ /* 0x040fe20007ffe0ff */
[CC--:B------:R-:W-:Y:S01]  /*ec40*/  FFMA.FTZ R17, -R3.reuse, R167.reuse, R17 ;  /* 0x000000a703117223 */ /* 0x0c0fe20000010111 */
[C---:B------:R-:W-:Y:S01]  /*ec50*/  IADD3 R0, PT, PT, R242.reuse, -0x8, RZ ;  /* 0xfffffff8f2007810 */ /* 0x040fe20007ffe0ff */
[C---:B------:R-:W-:Y:S01]  /*ec60*/  FFMA.FTZ R23, -R3.reuse, R167, R23 ;  /* 0x000000a703177223 */ /* 0x040fe20000010117 */
[----:B------:R-:W-:Y:S02]  /*ec70*/  I2FP.F32.S32 R172, R172 ;  /* 0x000000ac00ac7245 */ /* 0x000fe40000201400 */
[----:B------:R-:W-:Y:S02]  /*ec80*/  IABS R2, R2 ;  /* 0x0000000200027213 */ /* 0x000fe40000000000 */
[C---:B------:R-:W-:Y:S01]  /*ec90*/  IADD3 R167, PT, PT, R242.reuse, -0x30, RZ ;  /* 0xffffffd0f2a77810 */ /* 0x040fe20007ffe0ff */
[C---:B------:R-:W-:Y:S01]  /*eca0*/  FFMA.FTZ R16, -R3.reuse, R172, R16 ;  /* 0x000000ac03107223 */ /* 0x040fe20000010110 */
[----:B------:R-:W-:Y:S01]  /*ecb0*/  IABS R0, R0 ;  /* 0x0000000000007213 */ /* 0x000fe20000000000 */
[C---:B------:R-:W-:Y:S01]  /*ecc0*/  FFMA.FTZ R22, -R3.reuse, R172, R22 ;  /* 0x000000ac03167223 */ /* 0x040fe20000010116 */
[C---:B------:R-:W-:Y:S02]  /*ecd0*/  IADD3 R173, PT, PT, R242.reuse, -0x31, RZ ;  /* 0xffffffcff2ad7810 */ /* 0x040fe40007ffe0ff */
[----:B------:R-:W-:Y:S02]  /*ece0*/  I2FP.F32.S32 R2, R2 ;  /* 0x0000000200027245 */ /* 0x000fe40000201400 */
[----:B------:R-:W-:Y:S02]  /*ecf0*/  IABS R172, R167 ;  /* 0x000000a700ac7213 */ /* 0x000fe40000000000 */
[----:B------:R-:W-:Y:S01]  /*ed00*/  I2FP.F32.S32 R0, R0 ;  /* 0x0000000000007245 */ /* 0x000fe20000201400 */
[CC--:B------:R-:W-:Y:S01]  /*ed10*/  FFMA.FTZ R27, -R3.reuse, R2.reuse, R27 ;  /* 0x00000002031b7223 */ /* 0x0c0fe2000001011b */
[----:B------:R-:W-:Y:S01]  /*ed20*/  IABS R173, R173 ;  /* 0x000000ad00ad7213 */ /* 0x000fe20000000000 */
[C---:B------:R-:W-:Y:S01]  /*ed30*/  FFMA.FTZ R21, -R3.reuse, R2, R21 ;  /* 0x0000000203157223 */ /* 0x040fe20000010115 */
[C---:B------:R-:W-:Y:S01]  /*ed40*/  IADD3 R167, PT, PT, R242.reuse, -0x39, RZ ;  /* 0xffffffc7f2a77810 */ /* 0x040fe20007ffe0ff */
[CC--:B------:R-:W-:Y:S01]  /*ed50*/  FFMA.FTZ R10, -R3.reuse, R0.reuse, R10 ;  /* 0x00000000030a7223 */ /* 0x0c0fe2000001010a */
        /* <DEDUP_REMOVED lines=8> */
[----:B------:R-:W-:Y:S02]  /*ede0*/  I2FP.F32.S32 R167, R167 ;  /* 0x000000a700a77245 */ /* 0x000fe40000201400 */
[----:B------:R-:W-:Y:S01]  /*edf0*/  IABS R173, R173 ;  /* 0x000000ad00ad7213 */ /* 0x000fe20000000000 */
[C---:B------:R-:W-:Y:S01]  /*ee00*/  FFMA.FTZ R24, -R3.reuse, R172, R24 ;  /* 0x000000ac03187223 */ /* 0x040fe20000010118 */
[----:B------:R-:W-:Y:S01]  /*ee10*/  IABS R0, R0 ;  /* 0x0000000000007213 */ /* 0x000fe20000000000 */
[C---:B------:R-:W-:Y:S01]  /*ee20*/  FFMA.FTZ R30, -R3.reuse, R172, R30 ;  /* 0x000000ac031e7223 */ /* 0x040fe2000001011e */
[C---:B------:R-:W-:Y:S01]  /*ee30*/  IADD3 R2, PT, PT, R242.reuse, -0x40, RZ ;  /* 0xffffffc0f2027810 */ /* 0x040fe20007ffe0ff */
[CC--:B------:R-:W-:Y:S01]  /*ee40*/  FFMA.FTZ R29, -R3.reuse, R167.reuse, R29 ;  /* 0x000000a7031d7223 */ /* 0x0c0fe2000001011d */
[C---:B------:R-:W-:Y:S01]  /*ee50*/  FFMA.FTZ R35, -R3.reuse, R167, R35 ;  /* 0x000000a703237223 */ /* 0x040fe20000010123 */
[----:B------:R-:W-:Y:S02]  /*ee60*/  I2FP.F32.S32 R167, R173 ;  /* 0x000000ad00a77245 */ /* 0x000fe40000201400 */
[----:B------:R-:W-:Y:S02]  /*ee70*/  I2FP.F32.S32 R0, R0 ;  /* 0x0000000000007245 */ /* 0x000fe40000201400 */
[----:B------:R-:W-:Y:S01]  /*ee80*/  IABS R172, R2 ;  /* 0x0000000200ac7213 */ /* 0x000fe20000000000 */
[CC--:B------:R-:W-:Y:S01]  /*ee90*/  FFMA.FTZ R33, -R3.reuse, R167.reuse, R33 ;  /* 0x000000a703217223 */ /* 0x0c0fe20000010121 */
[C---:B------:R-:W-:Y:S01]  /*eea0*/  IADD3 R2, PT, PT, R242.reuse, -0x49, RZ ;  /* 0xffffffb7f2027810 */ /* 0x040fe20007ffe0ff */
[C---:B------:R-:W-:Y:S01]  /*eeb0*/  FFMA.FTZ R39, -R3.reuse, R167, R39 ;  /* 0x000000a703277223 */ /* 0x040fe20000010127 */
[----:B------:R-:W-:Y:S01]  /*eec0*/  I2FP.F32.S32 R172, R172 ;  /* 0x000000ac00ac7245 */ /* 0x000fe20000201400 */
[C---:B------:R-:W-:Y:S01]  /*eed0*/  FFMA.FTZ R12, -R3.reuse, R0, R12 ;  /* 0x00000000030c7223 */ /* 0x040fe2000001010c */
[----:B------:R-:W-:Y:S01]  /*eee0*/  IABS R2, R2 ;  /* 0x0000000200027213 */ /* 0x000fe20000000000 */
[C---:B------:R-:W-:Y:S01]  /*eef0*/  FFMA.FTZ R18, -R3.reuse, R0, R18 ;  /* 0x0000000003127223 */ /* 0x040fe20000010112 */
[C---:B------:R-:W-:Y:S01]  /*ef00*/  IADD3 R0, PT, PT, R242.reuse, -0x28, RZ ;  /* 0xffffffd8f2007810 */ /* 0x040fe20007ffe0ff */
[CC--:B------:R-:W-:Y:S01]  /*ef10*/  FFMA.FTZ R32, -R3.reuse, R172.reuse, R32 ;  /* 0x000000ac03207223 */ /* 0x0c0fe20000010120 */
[C---:B------:R-:W-:Y:S01]  /*ef20*/  IADD3 R167, PT, PT, R242.reuse, -0x50, RZ ;  /* 0xffffffb0f2a77810 */ /* 0x040fe20007ffe0ff */
[C---:B------:R-:W-:Y:S01]  /*ef30*/  FFMA.FTZ R38, -R3.reuse, R172, R38 ;  /* 0x000000ac03267223 */ /* 0x040fe20000010126 */
[C---:B------:R-:W-:Y:S02]  /*ef40*/  IADD3 R173, PT, PT, R242.reuse, -0x51, RZ ;  /* 0xffffffaff2ad7810 */ /* 0x040fe40007ffe0ff */
[----:B------:R-:W-:Y:S02]  /*ef50*/  I2FP.F32.S32 R2, R2 ;  /* 0x0000000200027245 */ /* 0x000fe40000201400 */
[----:B------:R-:W-:Y:S02]  /*ef60*/  IABS R0, R0 ;  /* 0x0000000000007213 */ /* 0x000fe40000000000 */
[----:B------:R-:W-:Y:S01]  /*ef70*/  IABS R172, R167 ;  /* 0x000000a700ac7213 */ /* 0x000fe20000000000 */
[CC--:B------:R-:W-:Y:S01]  /*ef80*/  FFMA.FTZ R37, -R3.reuse, R2.reuse, R37 ;  /* 0x0000000203257223 */ /* 0x0c0fe20000010125 */
[----:B------:R-:W-:Y:S01]  /*ef90*/  IABS R173, R173 ;  /* 0x000000ad00ad7213 */ /* 0x000fe20000000000 */
[C---:B------:R-:W-:Y:S01]  /*efa0*/  FFMA.FTZ R43, -R3.reuse, R2, R43 ;  /* 0x00000002032b7223 */ /* 0x040fe2000001012b */
[C---:B------:R-:W-:Y:S02]  /*efb0*/  IADD3 R167, PT, PT, R242.reuse, -0x59, RZ ;  /* 0xffffffa7f2a77810 */ /* 0x040fe40007ffe0ff */
[----:B------:R-:W-:Y:S02]  /*efc0*/  I2FP.F32.S32 R0, R0 ;  /* 0x0000000000007245 */ /* 0x000fe40000201400 */
[----:B------:R-:W-:Y:S02]  /*efd0*/  I2FP.F32.S32 R2, R173 ;  /* 0x000000ad00027245 */ /* 0x000fe40000201400 */
[----:B------:R-:W-:Y:S01]  /*efe0*/  IABS R167, R167 ;  /* 0x000000a700a77213 */ /* 0x000fe20000000000 */
[CC--:B------:R-:W-:Y:S01]  /*eff0*/  FFMA.FTZ R26, -R3.reuse, R0.reuse, R26 ;  /* 0x00000000031a7223 */ /* 0x0c0fe2000001011a */
[C---:B------:R-:W-:Y:S01]  /*f000*/  IADD3 R173, PT, PT, R242.reuse, -0x61, RZ ;  /* 0xffffff9ff2ad7810 */ /* 0x040fe20007ffe0ff */
[C---:B------:R-:W-:Y:S01]  /*f010*/  FFMA.FTZ R20, -R3.reuse, R0, R20 ;  /* 0x0000000003147223 */ /* 0x040fe20000010114 */
[----:B------:R-:W-:Y:S01]  /*f020*/  I2FP.F32.S32 R172, R172 ;  /* 0x000000ac00ac7245 */ /* 0x000fe20000201400 */
[CC--:B------:R-:W-:Y:S01]  /*f030*/  FFMA.FTZ R41, -R3.reuse, R2.reuse, R41 ;  /* 0x0000000203297223 */ /* 0x0c0fe20000010129 */
[----:B------:R-:W-:Y:S01]  /*f040*/  I2FP.F32.S32 R167, R167 ;  /* 0x000000a700a77245 */ /* 0x000fe20000201400 */
[C---:B------:R-:W-:Y:S01]  /*f050*/  FFMA.FTZ R47, -R3.reuse, R2, R47 ;  /* 0x00000002032f7223 */ /* 0x040fe2000001012f */
[C---:B------:R-:W-:Y:S01]  /*f060*/  IADD3 R0, PT, PT, R242.reuse, -0x38, RZ ;  /* 0xffffffc8f2007810 */ /* 0x040fe20007ffe0ff */
[C---:B------:R-:W-:Y:S01]  /*f070*/  FFMA.FTZ R40, -R3.reuse, R172, R40 ;  /* 0x000000ac03287223 */ /* 0x040fe20000010128 */
[C---:B------:R-:W-:Y:S01]  /*f080*/  IADD3 R2, PT, PT, R242.reuse, -0x60, RZ ;  /* 0xffffffa0f2027810 */ /* 0x040fe20007ffe0ff */
[C---:B------:R-:W-:Y:S01]  /*f090*/  FFMA.FTZ R45, -R3.reuse, R167, R45 ;  /* 0x000000a7032d7223 */ /* 0x040fe2000001012d */
[----:B------:R-:W-:Y:S01]  /*f0a0*/  IABS R173, R173 ;  /* 0x000000ad00ad7213 */ /* 0x000fe20000000000 */
[C---:B------:R-:W-:Y:S01]  /*f0b0*/  FFMA.FTZ R51, -R3.reuse, R167, R51 ;  /* 0x000000a703337223 */ /* 0x040fe20000010133 */
[----:B------:R-:W-:Y:S01]  /*f0c0*/  IABS R0, R0 ;  /* 0x0000000000007213 */ /* 0x000fe20000000000 */
[C---:B------:R-:W-:Y:S01]  /*f0d0*/  FFMA.FTZ R46, -R3.reuse, R172, R46 ;  /* 0x000000ac032e7223 */ /* 0x040fe2000001012e */
[----:B------:R-:W-:Y:S02]  /*f0e0*/  IABS R172, R2 ;  /* 0x0000000200ac7213 */ /* 0x000fe40000000000 */
[----:B------:R-:W-:Y:S02]  /*f0f0*/  I2FP.F32.S32 R167, R173 ;  /* 0x000000ad00a77245 */ /* 0x000fe40000201400 */
[C---:B------:R-:W-:Y:S02]  /*f100*/  IADD3 R2, PT, PT, R242.reuse, -0x69, RZ ;  /* 0xffffff97f2027810 */ /* 0x040fe40007ffe0ff */
[----:B------:R-:W-:Y:S01]  /*f110*/  I2FP.F32.S32 R0, R0 ;  /* 0x0000000000007245 */ /* 0x000fe20000201400 */
[CC--:B------:R-:W-:Y:S01]  /*f120*/  FFMA.FTZ R49, -R3.reuse, R167.reuse, R49 ;  /* 0x000000a703317223 */ /* 0x0c0fe20000010131 */
[----:B------:R-:W-:Y:S01]  /*f130*/  I2FP.F32.S32 R172, R172 ;  /* 0x000000ac00ac7245 */ /* 0x000fe20000201400 */
[C---:B------:R-:W-:Y:S01]  /*f140*/  FFMA.FTZ R55, -R3.reuse, R167, R55 ;  /* 0x000000a703377223 */ /* 0x040fe20000010137 */
[----:B------:R-:W-:Y:S01]  /*f150*/  IABS R2, R2 ;  /* 0x0000000200027213 */ /* 0x000fe20000000000 */
[CC--:B------:R-:W-:Y:S01]  /*f160*/  FFMA.FTZ R28, -R3.reuse, R0.reuse, R28 ;  /* 0x00000000031c7223 */ /* 0x0c0fe2000001011c */
[C---:B------:R-:W-:Y:S01]  /*f170*/  IADD3 R167, PT, PT, R242.reuse, -0x70, RZ ;  /* 0xffffff90f2a77810 */ /* 0x040fe20007ffe0ff */
[C---:B------:R-:W-:Y:S01]  /*f180*/  FFMA.FTZ R34, -R3.reuse, R0, R34 ;  /* 0x0000000003227223 */ /* 0x040fe20000010122 */
[C---:B------:R-:W-:Y:S01]  /*f190*/  IADD3 R173, PT, PT, R242.reuse, -0x71, RZ ;  /* 0xffffff8ff2ad7810 */ /* 0x040fe20007ffe0ff */
[CC--:B------:R-:W-:Y:S01]  /*f1a0*/  FFMA.FTZ R48, -R3.reuse, R172.reuse, R48 ;  /* 0x000000ac03307223 */ /* 0x0c0fe20000010130 */
[C---:B------:R-:W-:Y:S01]  /*f1b0*/  IADD3 R0, PT, PT, R242.reuse, -0x48, RZ ;  /* 0xffffffb8f2007810 */ /* 0x040fe20007ffe0ff */
[C---:B------:R-:W-:Y:S01]  /*f1c0*/  FFMA.FTZ R54, -R3.reuse, R172, R54 ;  /* 0x000000ac03367223 */ /* 0x040fe20000010136 */
[----:B------:R-:W-:Y:S02]  /*f1d0*/  I2FP.F32.S32 R2, R2 ;  /* 0x0000000200027245 */ /* 0x000fe40000201400 */
[----:B------:R-:W-:Y:S02]  /*f1e0*/  IABS R172, R167 ;  /* 0x000000a700ac7213 */ /* 0x000fe40000000000 */
[C---:B------:R-:W-:Y:S01]  /*f1f0*/  IADD3 R167, PT, PT, R242.reuse, -0x79, RZ ;  /* 0xffffff87f2a77810 */ /* 0x040fe20007ffe0ff */
[CC--:B------:R-:W-:Y:S01]  /*f200*/  FFMA.FTZ R53, -R3.reuse, R2.reuse, R53 ;  /* 0x0000000203357223 */ /* 0x0c0fe20000010135 */
[----:B------:R-:W-:Y:S01]  /*f210*/  IABS R173, R173 ;  /* 0x000000ad00ad7213 */ /* 0x000fe20000000000 */
[C---:B------:R-:W-:Y:S01]  /*f220*/  FFMA.FTZ R59, -R3.reuse, R2, R59 ;  /* 0x00000002033b7223 */ /* 0x040fe2000001013b */
[----:B------:R-:W-:Y:S02]  /*f230*/  IABS R0, R0 ;  /* 0x0000000000007213 */ /* 0x000fe40000000000 */
[----:B------:R-:W-:Y:S02]  /*f240*/  IABS R167, R167 ;  /* 0x000000a700a77213 */ /* 0x000fe40000000000 */
[----:B------:R-:W-:Y:S02]  /*f250*/  I2FP.F32.S32 R2, R173 ;  /* 0x000000ad00027245 */ /* 0x000fe40000201400 */
[----:B------:R-:W-:Y:S02]  /*f260*/  I2FP.F32.S32 R0, R0 ;  /* 0x0000000000007245 */ /* 0x000fe40000201400 */
[C---:B------:R-:W-:Y:S01]  /*f270*/  IADD3 R173, PT, PT, R242.reuse, -0x81, RZ ;  /* 0xffffff7ff2ad7810 */ /* 0x040fe20007ffe0ff */
[C---:B------:R-:W-:Y:S01]  /*f280*/  FFMA.FTZ R57, -R3.reuse, R2, R57 ;  /* 0x0000000203397223 */ /* 0x040fe20000010139 */
[----:B------:R-:W-:Y:S01]  /*f290*/  I2FP.F32.S32 R167, R167 ;  /* 0x000000a700a77245 */ /* 0x000fe20000201400 */
[CC--:B------:R-:W-:Y:S01]  /*f2a0*/  FFMA.FTZ R36, -R3.reuse, R0.reuse, R36 ;  /* 0x0000000003247223 */ /* 0x0c0fe20000010124 */
[----:B------:R-:W-:Y:S01]  /*f2b0*/  IABS R173, R173 ;  /* 0x000000ad00ad7213 */ /* 0x000fe20000000000 */
[C---:B------:R-:W-:Y:S01]  /*f2c0*/  FFMA.FTZ R42, -R3.reuse, R0, R42 ;  /* 0x00000000032a7223 */ /* 0x040fe2000001012a */
[C---:B------:R-:W-:Y:S01]  /*f2d0*/  IADD3 R0, PT, PT, R242.reuse, -0x58, RZ ;  /* 0xffffffa8f2007810 */ /* 0x040fe20007ffe0ff */
[CC--:B------:R-:W-:Y:S01]  /*f2e0*/  FFMA.FTZ R61, -R3.reuse, R167.reuse, R61 ;  /* 0x000000a7033d7223 */ /* 0x0c0fe2000001013d */
[C---:B------:R-:W-:Y:S01]  /*f2f0*/  FFMA.FTZ R67, -R3.reuse, R167, R67 ;  /* 0x000000a703437223 */ /* 0x040fe20000010143 */
[----:B------:R-:W-:Y:S01]  /*f300*/  I2FP.F32.S32 R167, R173 ;  /* 0x000000ad00a77245 */ /* 0x000fe20000201400 */
[C---:B------:R-:W-:Y:S01]  /*f310*/  FFMA.FTZ R63, -R3.reuse, R2, R63 ;  /* 0x00000002033f7223 */ /* 0x040fe2000001013f */
[----:B------:R-:W-:Y:S02]  /*f320*/  IABS R0, R0 ;  /* 0x0000000000007213 */ /* 0x000fe40000000000 */
[----:B------:R-:W-:Y:S01]  /*f330*/  I2FP.F32.S32 R172, R172 ;  /* 0x000000ac00ac7245 */ /* 0x000fe20000201400 */
[CC--:B------:R-:W-:Y:S01]  /*f340*/  FFMA.FTZ R65, -R3.reuse, R167.reuse, R65 ;  /* 0x000000a703417223 */ /* 0x0c0fe20000010141 */
[C---:B------:R-:W-:Y:S01]  /*f350*/  FFMA.FTZ R71, -R3.reuse, R167, R71 ;  /* 0x000000a703477223 */ /* 0x040fe20000010147 */
[----:B------:R-:W-:Y:S01]  /*f360*/  I2FP.F32.S32 R0, R0 ;  /* 0x0000000000007245 */ /* 0x000fe20000201400 */
[----:B------:R-:W2:Y:S01]  /*f370*/  LD.E R167, desc[UR4][R164.64+0xdc] ;  /* 0x0000dc04a4a77980 */ /* 0x000ea2000c101900 */
[C---:B------:R-:W-:Y:S01]  /*f380*/  IADD3 R2, PT, PT, R242.reuse, -0x80, RZ ;  /* 0xffffff80f2027810 */ /* 0x040fe20007ffe0ff */
[CC--:B------:R-:W-:Y:S01]  /*f390*/  FFMA.FTZ R56, -R3.reuse, R172.reuse, R56 ;  /* 0x000000ac03387223 */ /* 0x0c0fe20000010138 */
[C---:B------:R-:W-:Y:S01]  /*f3a0*/  FFMA.FTZ R62, -R3.reuse, R172, R62 ;  /* 0x000000ac033e7223 */ /* 0x040fe2000001013e */
[CC--:B------:R-:W-:Y:S01]  /*f3b0*/  FFMA.FTZ R44, -R3.reuse, R0.reuse, R44 ;  /* 0x00000000032c7223 */ /* 0x0c0fe2000001012c */
[C---:B------:R-:W-:Y:S01]  /*f3c0*/  FFMA.FTZ R50, -R3.reuse, R0, R50 ;  /* 0x0000000003327223 */ /* 0x040fe20000010132 */
[C---:B------:R-:W-:Y:S02]  /*f3d0*/  IADD3 R0, PT, PT, R242.reuse, -0x68, RZ ;  /* 0xffffff98f2007810 */ /* 0x040fe40007ffe0ff */
[----:B------:R-:W-:Y:S02]  /*f3e0*/  IABS R172, R2 ;  /* 0x0000000200ac7213 */ /* 0x000fe40000000000 */
[----:B------:R-:W-:Y:S02]  /*f3f0*/  IABS R0, R0 ;  /* 0x0000000000007213 */ /* 0x000fe40000000000 */
[C---:B------:R-:W-:Y:S02]  /*f400*/  IADD3 R174, PT, PT, R242.reuse, -0x91, RZ ;  /* 0xffffff6ff2ae7810 */ /* 0x040fe40007ffe0ff */
[----:B------:R-:W-:Y:S02]  /*f410*/  I2FP.F32.S32 R0, R0 ;  /* 0x0000000000007245 */ /* 0x000fe40000201400 */
[C---:B------:R-:W-:Y:S02]  /*f420*/  IADD3 R2, PT, PT, R242.reuse, -0x88, RZ ;  /* 0xffffff78f2027810 */ /* 0x040fe40007ffe0ff */
[----:B------:R-:W-:Y:S01]  /*f430*/  I2FP.F32.S32 R172, R172 ;  /* 0x000000ac00ac7245 */ /* 0x000fe20000201400 */
[CC--:B------:R-:W-:Y:S01]  /*f440*/  FFMA.FTZ R52, -R3.reuse, R0.reuse, R52 ;  /* 0x0000000003347223 */ /* 0x0c0fe20000010134 */
[C---:B------:R-:W-:Y:S01]  /*f450*/  FFMA.FTZ R58, -R3.reuse, R0, R58 ;  /* 0x00000000033a7223 */ /* 0x040fe2000001013a */
[C---:B------:R-:W-:Y:S02]  /*f460*/  IADD3 R0, PT, PT, R242.reuse, -0x78, RZ ;  /* 0xffffff88f2007810 */ /* 0x040fe40007ffe0ff */
[C---:B------:R-:W-:Y:S01]  /*f470*/  IADD3 R173, PT, PT, R242.reuse, -0x90, RZ ;  /* 0xffffff70f2ad7810 */ /* 0x040fe20007ffe0ff */
[C---:B------:R-:W-:Y:S01]  /*f480*/  FFMA.FTZ R70, -R3.reuse, R172, R70 ;  /* 0x000000ac03467223 */ /* 0x040fe20000010146 */
[----:B------:R-:W-:Y:S01]  /*f490*/  IABS R0, R0 ;  /* 0x0000000000007213 */ /* 0x000fe20000000000 */
[C---:B------:R-:W-:Y:S01]  /*f4a0*/  FFMA.FTZ R64, -R3.reuse, R172, R64 ;  /* 0x000000ac03407223 */ /* 0x040fe20000010140 */
[----:B------:R-:W-:Y:S02]  /*f4b0*/  IABS R174, R174 ;  /* 0x000000ae00ae7213 */ /* 0x000fe40000000000 */
[----:B------:R-:W-:Y:S02]  /*f4c0*/  I2FP.F32.S32 R0, R0 ;  /* 0x0000000000007245 */ /* 0x000fe40000201400 */
[----:B------:R-:W-:Y:S02]  /*f4d0*/  IABS R2, R2 ;  /* 0x0000000200027213 */ /* 0x000fe40000000000 */
[----:B------:R-:W-:Y:S01]  /*f4e0*/  IABS R173, R173 ;  /* 0x000000ad00ad7213 */ /* 0x000fe20000000000 */
[CC--:B------:R-:W-:Y:S01]  /*f4f0*/  FFMA.FTZ R60, -R3.reuse, R0.reuse, R60 ;  /* 0x00000000033c7223 */ /* 0x0c0fe2000001013c */
[C---:B------:R-:W-:Y:S01]  /*f500*/  FFMA.FTZ R66, -R3.reuse, R0, R66 ;  /* 0x0000000003427223 */ /* 0x040fe20000010142 */
[C---:B------:R-:W-:Y:S02]  /*f510*/  IADD3 R0, PT, PT, R242.reuse, -0x89, RZ ;  /* 0xffffff77f2007810 */ /* 0x040fe40007ffe0ff */
[C---:B------:R-:W-:Y:S02]  /*f520*/  IADD3 R172, PT, PT, R242.reuse, -0x98, RZ ;  /* 0xffffff68f2ac7810 */ /* 0x040fe40007ffe0ff */
[----:B------:R-:W-:Y:S02]  /*f530*/  IABS R0, R0 ;  /* 0x0000000000007213 */ /* 0x000fe40000000000 */
[----:B------:R-:W-:Y:S02]  /*f540*/  I2FP.F32.S32 R2, R2 ;  /* 0x0000000200027245 */ /* 0x000fe40000201400 */
[----:B------:R-:W-:Y:S02]  /*f550*/  I2FP.F32.S32 R0, R0 ;  /* 0x0000000000007245 */ /* 0x000fe40000201400 */
[----:B------:R-:W-:Y:S01]  /*f560*/  I2FP.F32.S32 R173, R173 ;  /* 0x000000ad00ad7245 */ /* 0x000fe20000201400 */
[C---:B------:R-:W-:Y:S01]  /*f570*/  FFMA.FTZ R68, -R3.reuse, R2, R68 ;  /* 0x0000000203447223 */ /* 0x040fe20000010144 */
[----:B------:R-:W-:Y:S01]  /*f580*/  IABS R172, R172 ;  /* 0x000000ac00ac7213 */ /* 0x000fe20000000000 */
[CC--:B------:R-:W-:Y:S01]  /*f590*/  FFMA.FTZ R69, -R3.reuse, R0.reuse, R69 ;  /* 0x0000000003457223 */ /* 0x0c0fe20000010145 */
[C---:B------:R-:W-:Y:S01]  /*f5a0*/  FFMA.FTZ R75, -R3.reuse, R0, R75 ;  /* 0x00000000034b7223 */ /* 0x040fe2000001014b */
[----:B------:R-:W-:Y:S01]  /*f5b0*/  I2FP.F32.S32 R0, R174 ;  /* 0x000000ae00007245 */ /* 0x000fe20000201400 */
[C---:B------:R-:W-:Y:S01]  /*f5c0*/  FFMA.FTZ R74, -R3.reuse, R2, R74 ;  /* 0x00000002034a7223 */ /* 0x040fe2000001014a */
[C---:B------:R-:W-:Y:S01]  /*f5d0*/  IADD3 R174, PT, PT, R242.reuse, -0xa1, RZ ;  /* 0xffffff5ff2ae7810 */ /* 0x040fe20007ffe0ff */
[CC--:B------:R-:W-:Y:S01]  /*f5e0*/  FFMA.FTZ R72, -R3.reuse, R173.reuse, R72 ;  /* 0x000000ad03487223 */ /* 0x0c0fe20000010148 */
[C---:B------:R-:W-:Y:S01]  /*f5f0*/  IADD3 R2, PT, PT, R242.reuse, -0x99, RZ ;  /* 0xffffff67f2027810 */ /* 0x040fe20007ffe0ff */
[CC--:B------:R-:W-:Y:S01]  /*f600*/  FFMA.FTZ R73, -R3.reuse, R0.reuse, R73 ;  /* 0x0000000003497223 */ /* 0x0c0fe20000010149 */
[C---:B------:R-:W-:Y:S01]  /*f610*/  FFMA.FTZ R79, -R3.reuse, R0, R79 ;  /* 0x00000000034f7223 */ /* 0x040fe2000001014f */
[C---:B------:R-:W-:Y:S01]  /*f620*/  IADD3 R0, PT, PT, R242.reuse, -0xa0, RZ ;  /* 0xffffff60f2007810 */ /* 0x040fe20007ffe0ff */
[C---:B------:R-:W-:Y:S01]  /*f630*/  FFMA.FTZ R78, -R3.reuse, R173, R78 ;  /* 0x000000ad034e7223 */ /* 0x040fe2000001014e */
[----:B------:R-:W-:Y:S02]  /*f640*/  I2FP.F32.S32 R172, R172 ;  /* 0x000000ac00ac7245 */ /* 0x000fe40000201400 */
[----:B------:R-:W-:Y:S02]  /*f650*/  IABS R173, R0 ;  /* 0x0000000000ad7213 */ /* 0x000fe40000000000 */
[----:B------:R-:W-:Y:S01]  /*f660*/  IABS R2, R2 ;  /* 0x0000000200027213 */ /* 0x000fe20000000000 */
[C---:B------:R-:W-:Y:S01]  /*f670*/  FFMA.FTZ R76, -R3.reuse, R172, R76 ;  /* 0x000000ac034c7223 */ /* 0x040fe2000001014c */
[----:B------:R-:W-:Y:S01]  /*f680*/  IABS R0, R174 ;  /* 0x000000ae00007213 */ /* 0x000fe20000000000 */
[C---:B------:R-:W-:Y:S01]  /*f690*/  FFMA.FTZ R82, -R3.reuse, R172, R82 ;  /* 0x000000ac03527223 */ /* 0x040fe20000010152 */
[C---:B------:R-:W-:Y:S02]  /*f6a0*/  IADD3 R172, PT, PT, R242.reuse, -0xa8, RZ ;  /* 0xffffff58f2ac7810 */ /* 0x040fe40007ffe0ff */
[----:B------:R-:W-:Y:S02]  /*f6b0*/  I2FP.F32.S32 R2, R2 ;  /* 0x0000000200027245 */ /* 0x000fe40000201400 */
[----:B------:R-:W-:Y:S02]  /*f6c0*/  I2FP.F32.S32 R0, R0 ;  /* 0x0000000000007245 */ /* 0x000fe40000201400 */
[C---:B------:R-:W-:Y:S01]  /*f6d0*/  IADD3 R174, PT, PT, R242.reuse, -0xa9, RZ ;  /* 0xffffff57f2ae7810 */ /* 0x040fe20007ffe0ff */
[C---:B------:R-:W-:Y:S01]  /*f6e0*/  FFMA.FTZ R77, -R3.reuse, R2, R77 ;  /* 0x00000002034d7223 */ /* 0x040fe2000001014d */
[----:B------:R-:W-:Y:S01]  /*f6f0*/  IABS R172, R172 ;  /* 0x000000ac00ac7213 */ /* 0x000fe20000000000 */
[C---:B------:R-:W-:Y:S01]  /*f700*/  FFMA.FTZ R81, -R3.reuse, R0, R81 ;  /* 0x0000000003517223 */ /* 0x040fe20000010151 */
[----:B------:R-:W-:Y:S01]  /*f710*/  I2FP.F32.S32 R173, R173 ;  /* 0x000000ad00ad7245 */ /* 0x000fe20000201400 */
[C---:B------:R-:W-:Y:S01]  /*f720*/  FFMA.FTZ R83, -R3.reuse, R2, R83 ;  /* 0x0000000203537223 */ /* 0x040fe20000010153 */
[C---:B------:R-:W-:Y:S01]  /*f730*/  FFMA.FTZ R87, -R3.reuse, R0, R87 ;  /* 0x0000000003577223 */ /* 0x040fe20000010157 */
[----:B------:R-:W-:Y:S02]  /*f740*/  IABS R2, R174 ;  /* 0x000000ae00027213 */ /* 0x000fe40000000000 */
[C---:B------:R-:W-:Y:S01]  /*f750*/  IADD3 R0, PT, PT, R242.reuse, -0xb0, RZ ;  /* 0xffffff50f2007810 */ /* 0x040fe20007ffe0ff */
[CC--:B------:R-:W-:Y:S01]  /*f760*/  FFMA.FTZ R80, -R3.reuse, R173.reuse, R80 ;  /* 0x000000ad03507223 */ /* 0x0c0fe20000010150 */
[----:B------:R-:W-:Y:S01]  /*f770*/  I2FP.F32.S32 R172, R172 ;  /* 0x000000ac00ac7245 */ /* 0x000fe20000201400 */
[C---:B------:R-:W-:Y:S01]  /*f780*/  FFMA.FTZ R86, -R3.reuse, R173, R86 ;  /* 0x000000ad03567223 */ /* 0x040fe20000010156 */
[C---:B------:R-:W-:Y:S02]  /*f790*/  IADD3 R174, PT, PT, R242.reuse, -0xb1, RZ ;  /* 0xffffff4ff2ae7810 */ /* 0x040fe40007ffe0ff */
[----:B------:R-:W-:Y:S01]  /*f7a0*/  IABS R173, R0 ;  /* 0x0000000000ad7213 */ /* 0x000fe20000000000 */
[C---:B------:R-:W-:Y:S01]  /*f7b0*/  FFMA.FTZ R84, -R3.reuse, R172, R84 ;  /* 0x000000ac03547223 */ /* 0x040fe20000010154 */
        /* <DEDUP_REMOVED lines=11> */
[C---:B------:R-:W-:Y:S01]  /*f870*/  FFMA.FTZ R95, -R3.reuse, R0, R95 ;  /* 0x00000000035f7223 */ /* 0x040fe2000001015f */
[----:B------:R-:W-:Y:S02]  /*f880*/  I2FP.F32.S32 R172, R172 ;  /* 0x000000ac00ac7245 */ /* 0x000fe40000201400 */
[----:B------:R-:W-:Y:S01]  /*f890*/  IABS R2, R174 ;  /* 0x000000ae00027213 */ /* 0x000fe20000000000 */
[CC--:B------:R-:W-:Y:S01]  /*f8a0*/  FFMA.FTZ R88, -R3.reuse, R173.reuse, R88 ;  /* 0x000000ad03587223 */ /* 0x0c0fe20000010158 */
[C---:B------:R-:W-:Y:S01]  /*f8b0*/  IADD3 R0, PT, PT, R242.reuse, -0xc0, RZ ;  /* 0xffffff40f2007810 */ /* 0x040fe20007ffe0ff */
[C---:B------:R-:W-:Y:S01]  /*f8c0*/  FFMA.FTZ R94, -R3.reuse, R173, R94 ;  /* 0x000000ad035e7223 */ /* 0x040fe2000001015e */
[C---:B------:R-:W-:Y:S01]  /*f8d0*/  IADD3 R174, PT, PT, R242.reuse, -0xc1, RZ ;  /* 0xffffff3ff2ae7810 */ /* 0x040fe20007ffe0ff */
[C---:B------:R-:W-:Y:S01]  /*f8e0*/  FFMA.FTZ R92, -R3.reuse, R172, R92 ;  /* 0x000000ac035c7223 */ /* 0x040fe2000001015c */
[----:B------:R-:W-:Y:S01]  /*f8f0*/  IABS R173, R0 ;  /* 0x0000000000ad7213 */ /* 0x000fe20000000000 */
[C---:B------:R-:W-:Y:S01]  /*f900*/  FFMA.FTZ R98, -R3.reuse, R172, R98 ;  /* 0x000000ac03627223 */ /* 0x040fe20000010162 */
[----:B------:R-:W-:Y:S02]  /*f910*/  IABS R0, R174 ;  /* 0x000000ae00007213 */ /* 0x000fe40000000000 */
        /* <DEDUP_REMOVED lines=11> */
[C---:B------:R-:W-:Y:S01]  /*f9d0*/  IADD3 R0, PT, PT, R242.reuse, -0xd0, RZ ;  /* 0xffffff30f2007810 */ /* 0x040fe20007ffe0ff */
[CC--:B------:R-:W-:Y:S01]  /*f9e0*/  FFMA.FTZ R96, -R3.reuse, R173.reuse, R96 ;  /* 0x000000ad03607223 */ /* 0x0c0fe20000010160 */
[----:B------:R-:W-:Y:S01]  /*f9f0*/  IABS R2, R174 ;  /* 0x000000ae00027213 */ /* 0x000fe20000000000 */
[C---:B------:R-:W-:Y:S01]  /*fa00*/  FFMA.FTZ R102, -R3.reuse, R173, R102 ;  /* 0x000000ad03667223 */ /* 0x040fe20000010166 */
[C---:B------:R-:W-:Y:S01]  /*fa10*/  IADD3 R174, PT, PT, R242.reuse, -0xd1, RZ ;  /* 0xffffff2ff2ae7810 */ /* 0x040fe20007ffe0ff */
[CC--:B------:R-:W-:Y:S01]  /*fa20*/  FFMA.FTZ R100, -R3.reuse, R172.reuse, R100 ;  /* 0x000000ac03647223 */ /* 0x0c0fe20000010164 */
[C---:B------:R-:W-:Y:S01]  /*fa30*/  FFMA.FTZ R106, -R3.reuse, R172, R106 ;  /* 0x000000ac036a7223 */ /* 0x040fe2000001016a */
[----:B------:R-:W-:Y:S02]  /*fa40*/  IABS R173, R0 ;  /* 0x0000000000ad7213 */ /* 0x000fe40000000000 */
[----:B------:R-:W-:Y:S02]  /*fa50*/  IADD3 R172, PT, PT, R242, -0xd8, RZ ;  /* 0xffffff28f2ac7810 */ /* 0x000fe40007ffe0ff */
[----:B------:R-:W-:Y:S02]  /*fa60*/  IABS R0, R174 ;  /* 0x000000ae00007213 */ /* 0x000fe40000000000 */
[----:B------:R-:W-:Y:S02]  /*fa70*/  IABS R172, R172 ;  /* 0x000000ac00ac7213 */ /* 0x000fe40000000000 */
[----:B------:R-:W-:Y:S02]  /*fa80*/  I2FP.F32.S32 R0, R0 ;  /* 0x0000000000007245 */ /* 0x000fe40000201400 */
[----:B------:R-:W-:Y:S02]  /*fa90*/  I2FP.F32.S32 R173, R173 ;  /* 0x000000ad00ad7245 */ /* 0x000fe40000201400 */
[----:B------:R-:W-:Y:S01]  /*faa0*/  I2FP.F32.S32 R172, R172 ;  /* 0x000000ac00ac7245 */ /* 0x000fe20000201400 */
[CC--:B------:R-:W-:Y:S01]  /*fab0*/  FFMA.FTZ R105, -R3.reuse, R0.reuse, R105 ;  /* 0x0000000003697223 */ /* 0x0c0fe20000010169 */
[C---:B------:R-:W-:Y:S01]  /*fac0*/  FFMA.FTZ R111, -R3.reuse, R0, R111 ;  /* 0x00000000036f7223 */ /* 0x040fe2000001016f */
[----:B------:R-:W-:Y:S01]  /*fad0*/  FMNMX3.FTZ R0, R168, R6, R7, !PT ;  /* 0x00000006a8007276 */ /* 0x000fe20007810007 */
[CC--:B------:R-:W-:Y:S01]  /*fae0*/  FFMA.FTZ R104, -R3.reuse, R173.reuse, R104 ;  /* 0x000000ad03687223 */ /* 0x0c0fe20000010168 */
[C---:B------:R-:W-:Y:S01]  /*faf0*/  FFMA.FTZ R110, -R3.reuse, R173, R110 ;  /* 0x000000ad036e7223 */ /* 0x040fe2000001016e */
[CC--:B------:R-:W-:Y:S01]  /*fb00*/  FFMA.FTZ R108, -R3.reuse, R172.reuse, R108 ;  /* 0x000000ac036c7223 */ /* 0x0c0fe2000001016c */
[----:B------:R-:W-:Y:S01]  /*fb10*/  FFMA.FTZ R114, -R3, R172, R114 ;  /* 0x000000ac03727223 */ /* 0x000fe20000010172 */
        /* <DEDUP_REMOVED lines=22> */
[----:B------:R-:W-:Y:S02]  /*fc80*/  IADD3 R0, PT, PT, R242, -0xe0, RZ ;  /* 0xffffff20f2007810 */ /* 0x000fe40007ffe0ff */
[----:B------:R-:W-:Y:S02]  /*fc90*/  FMNMX3.FTZ R173, R173, R48, R49, !PT ;  /* 0x00000030adad7276 */ /* 0x000fe40007810031 */
[----:B------:R-:W-:Y:S02]  /*fca0*/  FMNMX3.FTZ R172, R172, R54, R55, !PT ;  /* 0x00000036acac7276 */ /* 0x000fe40007810037 */
[----:B------:R-:W-:Y:S02]  /*fcb0*/  IABS R0, R0 ;  /* 0x0000000000007213 */ /* 0x000fe40000000000 */
[----:B------:R-:W-:Y:S02]  /*fcc0*/  FMNMX3.FTZ R173, R173, R52, R53, !PT ;  /* 0x00000034adad7276 */ /* 0x000fe40007810035 */
[----:B------:R-:W-:Y:S02]  /*fcd0*/  FMNMX3.FTZ R172, R172, R58, R59, !PT ;  /* 0x0000003aacac7276 */ /* 0x000fe4000781003b */
[----:B------:R-:W-:Y:S02]  /*fce0*/  I2FP.F32.S32 R0, R0 ;  /* 0x0000000000007245 */ /* 0x000fe40000201400 */
[----:B------:R-:W-:Y:S02]  /*fcf0*/  FMNMX3.FTZ R173, R173, R56, R57, !PT ;  /* 0x00000038adad7276 */ /* 0x000fe40007810039 */
[----:B------:R-:W-:Y:S01]  /*fd00*/  I2FP.F32.S32 R2, R2 ;  /* 0x0000000200027245 */ /* 0x000fe20000201400 */
[C---:B------:R-:W-:Y:S01]  /*fd10*/  FFMA.FTZ R112, -R3.reuse, R0, R112 ;  /* 0x0000000003707223 */ /* 0x040fe20000010170 */
[----:B------:R-:W-:Y:S01]  /*fd20*/  FMNMX3.FTZ R172, R172, R62, R63, !PT ;  /* 0x0000003eacac7276 */ /* 0x000fe2000781003f */
[C---:B------:R-:W-:Y:S01]  /*fd30*/  FFMA.FTZ R118, -R3.reuse, R0, R118 ;  /* 0x0000000003767223 */ /* 0x040fe20000010176 */
[C---:B------:R-:W-:Y:S01]  /*fd40*/  IADD3 R174, PT, PT, R242.reuse, -0xd9, RZ ;  /* 0xffffff27f2ae7810 */ /* 0x040fe20007ffe0ff */
[CC--:B------:R-:W-:Y:S01]  /*fd50*/  FFMA.FTZ R101, -R3.reuse, R2.reuse, R101 ;  /* 0x0000000203657223 */ /* 0x0c0fe20000010165 */
[----:B------:R-:W-:Y:S01]  /*fd60*/  IADD3 R0, PT, PT, R242, -0xe8, RZ ;  /* 0xffffff18f2007810 */ /* 0x000fe20007ffe0ff */
[----:B------:R-:W-:Y:S01]  /*fd70*/  FFMA.FTZ R107, -R3, R2, R107 ;  /* 0x00000002036b7223 */ /* 0x000fe2000001016b */
[----:B------:R-:W-:Y:S02]  /*fd80*/  FMNMX3.FTZ R173, R173, R60, R61, !PT ;  /* 0x0000003cadad7276 */ /* 0x000fe4000781003d */
[----:B------:R-:W-:Y:S02]  /*fd90*/  FMNMX3.FTZ R172, R172, R66, R67, !PT ;  /* 0x00000042acac7276 */ /* 0x000fe40007810043 */
[----:B------:R-:W-:Y:S02]  /*fda0*/  IABS R2, R174 ;  /* 0x000000ae00027213 */ /* 0x000fe40000000000 */
[----:B------:R-:W-:Y:S02]  /*fdb0*/  IABS R0, R0 ;  /* 0x0000000000007213 */ /* 0x000fe40000000000 */
[----:B------:R-:W-:Y:S02]  /*fdc0*/  FMNMX3.FTZ R173, R173, R64, R65, !PT ;  /* 0x00000040adad7276 */ /* 0x000fe40007810041 */
[----:B------:R-:W-:Y:S02]  /*fdd0*/  IADD3 R174, PT, PT, R242, -0xe1, RZ ;  /* 0xffffff1ff2ae7810 */ /* 0x000fe40007ffe0ff */
[----:B------:R-:W-:Y:S02]  /*fde0*/  FMNMX3.FTZ R172, R172, R70, R71, !PT ;  /* 0x00000046acac7276 */ /* 0x000fe40007810047 */
[----:B------:R-:W-:Y:S02]  /*fdf0*/  I2FP.F32.S32 R2, R2 ;  /* 0x0000000200027245 */ /* 0x000fe40000201400 */
[----:B------:R-:W-:Y:S02]  /*fe00*/  I2FP.F32.S32 R0, R0 ;  /* 0x0000000000007245 */ /* 0x000fe40000201400 */
[----:B------:R-:W-:Y:S01]  /*fe10*/  FMNMX3.FTZ R173, R173, R68, R69, !PT ;  /* 0x00000044adad7276 */ /* 0x000fe20007810045 */
[C---:B------:R-:W-:Y:S01]  /*fe20*/  FFMA.FTZ R109, -R3.reuse, R2, R109 ;  /* 0x00000002036d7223 */ /* 0x040fe2000001016d */
[----:B------:R-:W-:Y:S01]  /*fe30*/  IABS R174, R174 ;  /* 0x000000ae00ae7213 */ /* 0x000fe20000000000 */
[C---:B------:R-:W-:Y:S01]  /*fe40*/  FFMA.FTZ R115, -R3.reuse, R2, R115 ;  /* 0x0000000203737223 */ /* 0x040fe20000010173 */
[----:B------:R-:W-:Y:S01]  /*fe50*/  FMNMX3.FTZ R172, R172, R74, R75, !PT ;  /* 0x0000004aacac7276 */ /* 0x000fe2000781004b */
[----:B------:R-:W-:Y:S01]  /*fe60*/  FFMA.FTZ R116, -R3, R0, R116 ;  /* 0x0000000003747223 */ /* 0x000fe20000010174 */
[----:B------:R-:W-:Y:S01]  /*fe70*/  FMNMX3.FTZ R173, R173, R72, R73, !PT ;  /* 0x00000048adad7276 */ /* 0x000fe20007810049 */
[C---:B------:R-:W-:Y:S01]  /*fe80*/  FFMA.FTZ R122, -R3.reuse, R0, R122 ;  /* 0x00000000037a7223 */ /* 0x040fe2000001017a */
[----:B------:R-:W-:Y:S02]  /*fe90*/  I2FP.F32.S32 R2, R174 ;  /* 0x000000ae00027245 */ /* 0x000fe40000201400 */
[C---:B------:R-:W-:Y:S02]  /*fea0*/  IADD3 R174, PT, PT, R242.reuse, -0xe9, RZ ;  /* 0xffffff17f2ae7810 */ /* 0x040fe40007ffe0ff */
[----:B------:R-:W-:Y:S01]  /*feb0*/  IADD3 R0, PT, PT, R242, -0xf0, RZ ;  /* 0xffffff10f2007810 */ /* 0x000fe20007ffe0ff */
[C---:B------:R-:W-:Y:S01]  /*fec0*/  FFMA.FTZ R113, -R3.reuse, R2, R113 ;  /* 0x0000000203717223 */ /* 0x040fe20000010171 */
[----:B------:R-:W-:Y:S01]  /*fed0*/  FMNMX3.FTZ R172, R172, R78, R79, !PT ;  /* 0x0000004eacac7276 */ /* 0x000fe2000781004f */
[----:B------:R-:W-:Y:S01]  /*fee0*/  FFMA.FTZ R119, -R3, R2, R119 ;  /* 0x0000000203777223 */ /* 0x000fe20000010177 */
[----:B------:R-:W-:Y:S02]  /*fef0*/  FMNMX3.FTZ R173, R173, R76, R77, !PT ;  /* 0x0000004cadad7276 */ /* 0x000fe4000781004d */
[----:B------:R-:W-:Y:S02]  /*ff00*/  IABS R174, R174 ;  /* 0x000000ae00ae7213 */ /* 0x000fe40000000000 */
[----:B------:R-:W-:Y:S02]  /*ff10*/  IABS R0, R0 ;  /* 0x0000000000007213 */ /* 0x000fe40000000000 */
[----:B------:R-:W-:Y:S02]  /*ff20*/  FMNMX3.FTZ R172, R172, R82, R83, !PT ;  /* 0x00000052acac7276 */ /* 0x000fe40007810053 */
[----:B------:R-:W-:Y:S02]  /*ff30*/  FMNMX3.FTZ R173, R173, R80, R81, !PT ;  /* 0x00000050adad7276 */ /* 0x000fe40007810051 */
[----:B------:R-:W-:Y:S02]  /*ff40*/  I2FP.F32.S32 R2, R174 ;  /* 0x000000ae00027245 */ /* 0x000fe40000201400 */
[----:B------:R-:W-:Y:S02]  /*ff50*/  I2FP.F32.S32 R0, R0 ;  /* 0x0000000000007245 */ /* 0x000fe40000201400 */
[----:B------:R-:W-:Y:S01]  /*ff60*/  FMNMX3.FTZ R172, R172, R86, R87, !PT ;  /* 0x00000056acac7276 */ /* 0x000fe20007810057 */
[C---:B------:R-:W-:Y:S01]  /*ff70*/  FFMA.FTZ R117, -R3.reuse, R2, R117 ;  /* 0x0000000203757223 */ /* 0x040fe20000010175 */
[----:B------:R-:W-:Y:S01]  /*ff80*/  IADD3 R174, PT, PT, R242, -0xf1, RZ ;  /* 0xffffff0ff2ae7810 */ /* 0x000fe20007ffe0ff */
[----:B------:R-:W-:Y:S01]  /*ff90*/  FFMA.FTZ R120, -R3, R0, R120 ;  /* 0x0000000003787223 */ /* 0x000fe20000010178 */
[----:B------:R-:W-:Y:S01]  /*ffa0*/  FMNMX3.FTZ R173, R173, R84, R85, !PT ;  /* 0x00000054adad7276 */ /* 0x000fe20007810055 */
[C---:B------:R-:W-:Y:S01]  /*ffb0*/  FFMA.FTZ R126, -R3.reuse, R0, R126 ;  /* 0x00000000037e7223 */ /* 0x040fe2000001017e */
[----:B------:R-:W-:Y:S01]  /*ffc0*/  FMNMX3.FTZ R172, R172, R90, R91, !PT ;  /* 0x0000005aacac7276 */ /* 0x000fe2000781005b */
[----:B------:R-:W-:Y:S01]  /*ffd0*/  FFMA.FTZ R123, -R3, R2, R123 ;  /* 0x00000002037b7223 */ /* 0x000fe2000001017b */
[----:B------:R-:W-:Y:S02]  /*ffe0*/  IABS R174, R174 ;  /* 0x000000ae00ae7213 */ /* 0x000fe40000000000 */
[----:B------:R-:W-:Y:S02]  /*fff0*/  IADD3 R0, PT, PT, R242, -0xf8, RZ ;  /* 0xffffff08f2007810 */ /* 0x000fe40007ffe0ff */
[----:B------:R-:W-:Y:S02]  /*10000*/  FMNMX3.FTZ R173, R173, R88, R89, !PT ;  /* 0x00000058adad7276 */ /* 0x000fe40007810059 */
[----:B------:R-:W-:Y:S02]  /*10010*/  FMNMX3.FTZ R172, R172, R94, R95, !PT ;  /* 0x0000005eacac7276 */ /* 0x000fe4000781005f */
[----:B------:R-:W-:Y:S02]  /*10020*/  I2FP.F32.S32 R2, R174 ;  /* 0x000000ae00027245 */ /* 0x000fe40000201400 */
[----:B------:R-:W-:Y:S02]  /*10030*/  IADD3 R174, PT, PT, R242, -0xf9, RZ ;  /* 0xffffff07f2ae7810 */ /* 0x000fe40007ffe0ff */
[----:B------:R-:W-:Y:S01]  /*10040*/  IABS R0, R0 ;  /* 0x0000000000007213 */ /* 0x000fe20000000000 */
[----:B------:R-:W-:Y:S01]  /*10050*/  FFMA.FTZ R121, -R3, R2, R121 ;  /* 0x0000000203797223 */ /* 0x000fe20000010179 */
[----:B------:R-:W-:Y:S01]  /*10060*/  FMNMX3.FTZ R173, R173, R92, R93, !PT ;  /* 0x0000005cadad7276 */ /* 0x000fe2000781005d */
[----:B------:R-:W-:Y:S01]  /*10070*/  FFMA.FTZ R127, -R3, R2, R127 ;  /* 0x00000002037f7223 */ /* 0x000fe2000001017f */
[----:B------:R-:W-:Y:S02]  /*10080*/  FMNMX3.FTZ R172, R172, R98, R99, !PT ;  /* 0x00000062acac7276 */ /* 0x000fe40007810063 */
[----:B------:R-:W-:Y:S02]  /*10090*/  IABS R174, R174 ;  /* 0x000000ae00ae7213 */ /* 0x000fe40000000000 */
[----:B------:R-:W-:Y:S02]  /*100a0*/  I2FP.F32.S32 R0, R0 ;  /* 0x0000000000007245 */ /* 0x000fe40000201400 */
[----:B------:R-:W-:Y:S02]  /*100b0*/  FMNMX3.FTZ R173, R173, R96, R97, !PT ;  /* 0x00000060adad7276 */ /* 0x000fe40007810061 */
[----:B------:R-:W-:Y:S01]  /*100c0*/  FMNMX3.FTZ R172, R172, R102, R103, !PT ;  /* 0x00000066acac7276 */ /* 0x000fe20007810067 */
[C---:B------:R-:W-:Y:S01]  /*100d0*/  FFMA.FTZ R124, -R3.reuse, R0, R124 ;  /* 0x00000000037c7223 */ /* 0x040fe2000001017c */
[----:B------:R-:W-:Y:S01]  /*100e0*/  I2FP.F32.S32 R2, R174 ;  /* 0x000000ae00027245 */ /* 0x000fe20000201400 */
[----:B------:R-:W-:Y:S01]  /*100f0*/  FFMA.FTZ R130, -R3, R0, R130 ;  /* 0x0000000003827223 */ /* 0x000fe20000010182 */
[----:B------:R-:W-:Y:S02]  /*10100*/  FMNMX3.FTZ R174, R173, R100, R101, !PT ;  /* 0x00000064adae7276 */ /* 0x000fe40007810065 */
[----:B------:R-:W-:Y:S01]  /*10110*/  FMNMX3.FTZ R0, R172, R106, R107, !PT ;  /* 0x0000006aac007276 */ /* 0x000fe2000781006b */
[C---:B------:R-:W-:Y:S01]  /*10120*/  FFMA.FTZ R125, -R3.reuse, R2, R125 ;  /* 0x00000002037d7223 */ /* 0x040fe2000001017d */
[----:B------:R-:W-:Y:S01]  /*10130*/  FMNMX3.FTZ R174, R174, R104, R105, !PT ;  /* 0x00000068aeae7276 */ /* 0x000fe20007810069 */
[C---:B------:R-:W-:Y:S01]  /*10140*/  FFMA.FTZ R131, -R3.reuse, R2, R131 ;  /* 0x0000000203837223 */ /* 0x040fe20000010183 */
[----:B------:R-:W-:Y:S02]  /*10150*/  FMNMX3.FTZ R0, R0, R110, R111, !PT ;  /* 0x0000006e00007276 */ /* 0x000fe4000781006f */
[----:B------:R-:W-:Y:S02]  /*10160*/  FMNMX3.FTZ R174, R174, R108, R109, !PT ;  /* 0x0000006caeae7276 */ /* 0x000fe4000781006d */
[----:B------:R-:W-:Y:S02]  /*10170*/  FMNMX3.FTZ R0, R0, R114, R115, !PT ;  /* 0x0000007200007276 */ /* 0x000fe40007810073 */
[C---:B------:R-:W-:Y:S02]  /*10180*/  IADD3 R173, PT, PT, R242.reuse, -0x101, RZ ;  /* 0xfffffefff2ad7810 */ /* 0x040fe40007ffe0ff */
[----:B------:R-:W-:Y:S02]  /*10190*/  IADD3 R172, PT, PT, R242, -0x100, RZ ;  /* 0xffffff00f2ac7810 */ /* 0x000fe40007ffe0ff */
[----:B------:R-:W-:Y:S02]  /*101a0*/  FMNMX3.FTZ R174, R174, R112, R113, !PT ;  /* 0x00000070aeae7276 */ /* 0x000fe40007810071 */
        /* <DEDUP_REMOVED lines=9> */
[----:B------:R-:W-:Y:S01]  /*10240*/  FMNMX3.FTZ R0, R0, R126, R127, !PT ;  /* 0x0000007e00007276 */ /* 0x000fe2000781007f */
[----:B------:R-:W-:Y:S01]  /*10250*/  FFMA.FTZ R128, -R3, R172, R128 ;  /* 0x000000ac03807223 */ /* 0x000fe20000010180 */
[----:B------:R-:W-:Y:S02]  /*10260*/  FMNMX3.FTZ R2, R2, R124, R125, !PT ;  /* 0x0000007c02027276 */ /* 0x000fe4000781007d */
[----:B------:R-:W-:Y:S02]  /*10270*/  FMNMX3.FTZ R0, R0, R130, R131, !PT ;  /* 0x0000008200007276 */ /* 0x000fe40007810083 */
[----:B------:R-:W-:Y:S02]  /*10280*/  FMNMX3.FTZ R172, R2, R128, R129, !PT ;  /* 0x0000008002ac7276 */ /* 0x000fe40007810081 */
[----:B------:R-:W-:Y:S01]  /*10290*/  LOP3.LUT R187, R227, 0x200, R228, 0xf8, !PT ;  /* 0x00000200e3bb7812 */ /* 0x000fe200078ef8e4 */
[----:B------:R-:W1:Y:S01]  /*102a0*/  SHFL.BFLY PT, R2, R0, 0x2, 0x1f ;  /* 0x0c401f0000027f89 */ /* 0x000e6200000e0000 */
[----:B------:R-:W-:Y:S02]  /*102b0*/  IADD3 R244, PT, PT, R244, -0x100, RZ ;  /* 0xffffff00f4f47810 */ /* 0x000fe40007ffe0ff */
[----:B------:R-:W-:Y:S05]  /*102c0*/  LEA R187, R187, R225, 0x1 ;  /* 0x000000e1bbbb7211 */ /* 0x000fea00078e08ff */
[----:B------:R-:W4:Y:S01]  /*102d0*/  SHFL.BFLY PT, R173, R172, 0x2, 0x1f ;  /* 0x0c401f00acad7f89 */ /* 0x000f2200000e0000 */
[----:B------:R-:W-:Y:S02]  /*102e0*/  IADD3 R242, PT, PT, R242, 0x100, RZ ;  /* 0x00000100f2f27810 */ /* 0x000fe40007ffe0ff */
[----:B------:R-:W-:Y:S02]  /*102f0*/  IADD3 R185, PT, PT, R226, R187, RZ ;  /* 0x000000bbe2b97210 */ /* 0x000fe40007ffe0ff */
[----:B------:R-:W-:Y:S03]  /*10300*/  IADD3 R184, PT, PT, R187, 0xa040, RZ ;  /* 0x0000a040bbb87810 */ /* 0x000fe60007ffe0ff */
[----:B------:R-:W-:Y:S01]  /*10310*/  LDSM.16.MT88.4 R176, [R185+0xa000] ;  /* 0x00a00000b9b0783b */ /* 0x000fe20000004200 */
[----:B-1----:R-:W-:Y:S02]  /*10320*/  FMNMX.FTZ R2, R0, R2, !PT ;  /* 0x0000000200027209 */ /* 0x002fe40007810000 */
[----:B----4-:R-:W-:Y:S05]  /*10330*/  FMNMX.FTZ R173, R172, R173, !PT ;  /* 0x000000adacad7209 */ /* 0x010fea0007810000 */
[----:B------:R-:W1:Y:S08]  /*10340*/  SHFL.BFLY PT, R0, R2, 0x1, 0x1f ;  /* 0x0c201f0002007f89 */ /* 0x000e7000000e0000 */
[----:B------:R-:W4:Y:S01]  /*10350*/  SHFL.BFLY PT, R172, R173, 0x1, 0x1f ;  /* 0x0c201f00adac7f89 */ /* 0x000f2200000e0000 */
[----:B-1----:R-:W-:Y:S02]  /*10360*/  FMNMX.FTZ R0, R2, R0, !PT ;  /* 0x0000000002007209 */ /* 0x002fe40007810000 */
[----:B----4-:R-:W-:Y:S03]  /*10370*/  FMNMX.FTZ R2, R173, R172, !PT ;  /* 0x000000acad027209 */ /* 0x010fe60007810000 */
[C---:B--2---:R-:W-:Y:S01]  /*10380*/  FMUL.FTZ R190, R167.reuse, R0 ;  /* 0x00000000a7be7220 */ /* 0x044fe20000410000 */
[C---:B------:R-:W-:Y:S01]  /*10390*/  FSETP.NEU.FTZ.AND P0, PT, R0.reuse, -INF , PT ;  /* 0xff8000000000780b */ /* 0x040fe20003f1d000 */
[----:B------:R-:W1:Y:S01]  /*103a0*/  LDSM.16.MT88.4 R172, [R187+0xa000] ;  /* 0x00a00000bbac783b */ /* 0x000e620000004200 */
[----:B------:R-:W-:Y:S01]  /*103b0*/  FADD.FTZ R168, -R0, R168 ;  /* 0x000000a800a87221 */ /* 0x000fe20000010100 */
[C---:B------:R-:W-:Y:S01]  /*103c0*/  FMUL.FTZ R188, R167.reuse, R2 ;  /* 0x00000002a7bc7220 */ /* 0x040fe20000410000 */
[----:B------:R-:W-:Y:S01]  /*103d0*/  FSEL R190, R190, RZ, P0 ;  /* 0x000000ffbebe7208 */ /* 0x000fe20000000000 */
[C---:B------:R-:W-:Y:S01]  /*103e0*/  FADD.FTZ R166, -R2.reuse, R166 ;  /* 0x000000a602a67221 */ /* 0x040fe20000010100 */
[----:B------:R-:W-:Y:S01]  /*103f0*/  FSETP.NEU.FTZ.AND P0, PT, R2, -INF , PT ;  /* 0xff8000000200780b */ /* 0x000fe20003f1d000 */
[C---:B------:R-:W-:Y:S02]  /*10400*/  FMUL.FTZ R168, R167.reuse, R168 ;  /* 0x000000a8a7a87220 */ /* 0x040fe40000410000 */
[----:B------:R-:W-:Y:S01]  /*10410*/  FMUL.FTZ R166, R167, R166 ;  /* 0x000000a6a7a67220 */ /* 0x000fe20000410000 */
        /* <DEDUP_REMOVED lines=9> */
[----:B------:R-:W2:Y:S01]  /*104b0*/  MUFU.EX2 R168, R168 ;  /* 0x000000a800a87308 */ /* 0x000ea20000000800 */
[----:B------:R-:W-:Y:S01]  /*104c0*/  IADD3 R8, PT, PT, R187, 0xa000, RZ ;  /* 0x0000a000bb087810 */ /* 0x000fe20007ffe0ff */
[-C--:B------:R-:W-:Y:S01]  /*104d0*/  FFMA.FTZ R203, R24, R167.reuse, -R188 ;  /* 0x000000a718cb7223 */ /* 0x080fe200000108bc */
[-C--:B------:R-:W-:Y:S07]  /*104e0*/  FFMA.FTZ R198, R14, R167.reuse, -R190 ;  /* 0x000000a70ec67223 */ /* 0x080fee00000108be */
[----:B------:R-:W4:Y:S01]  /*104f0*/  MUFU.EX2 R166, R166 ;  /* 0x000000a600a67308 */ /* 0x000f220000000800 */
[----:B------:R-:W-:Y:S01]  /*10500*/  @P2 IADD3 R184, PT, PT, R8, -0x40, RZ ;  /* 0xffffffc008b82810 */ /* 0x000fe20007ffe0ff */
[-CC-:B------:R-:W-:Y:S01]  /*10510*/  FFMA.FTZ R201, R12, R167.reuse, -R188.reuse ;  /* 0x000000a70cc97223 */ /* 0x180fe200000108bc */
[-CC-:B------:R-:W-:Y:S07]  /*10520*/  FFMA.FTZ R200, R13, R167.reuse, -R188.reuse ;  /* 0x000000a70dc87223 */ /* 0x180fee00000108bc */
[----:B------:R-:W-:Y:S01]  /*10530*/  MUFU.EX2 R197, R197 ;  /* 0x000000c500c57308 */ /* 0x000fe20000000800 */
[----:B------:R-:W-:Y:S01]  /*10540*/  IADD3 R186, PT, PT, R226, R184, RZ ;  /* 0x000000b8e2ba7210 */ /* 0x000fe20007ffe0ff */
[----:B------:R-:W5:Y:S01]  /*10550*/  LDSM.16.MT88.4 R180, [R184] ;  /* 0x00000000b8b4783b */ /* 0x000f620000004200 */
[-C--:B------:R-:W-:Y:S07]  /*10560*/  FFMA.FTZ R69, R69, R167.reuse, -R188 ;  /* 0x000000a745457223 */ /* 0x080fee00000108bc */
[----:B------:R-:W3:Y:S01]  /*10570*/  MUFU.EX2 R194, R194 ;  /* 0x000000c200c27308 */ /* 0x000ee20000000800 */
[----:B------:R-:W-:Y:S01]  /*10580*/  FFMA.FTZ R18, R18, R167, -R190 ;  /* 0x000000a712127223 */ /* 0x000fe200000108be */
[C---:B--2---:R-:W-:Y:S01]  /*10590*/  FMUL.FTZ R6, R168.reuse, R162 ;  /* 0x000000a2a8067220 */ /* 0x044fe20000410000 */
[C---:B------:R-:W-:Y:S07]  /*105a0*/  FMUL.FTZ R7, R168.reuse, R163 ;  /* 0x000000a3a8077220 */ /* 0x040fee0000410000 */
[----:B------:R-:W-:Y:S01]  /*105b0*/  MUFU.EX2 R193, R193 ;  /* 0x000000c100c17308 */ /* 0x000fe20000000800 */
[----:B------:R-:W-:Y:S01]  /*105c0*/  FMUL.FTZ R10, R168, R158 ;  /* 0x0000009ea80a7220 */ /* 0x000fe20000410000 */
[C---:B----4-:R-:W-:Y:S01]  /*105d0*/  FMUL.FTZ R4, R166.reuse, R160 ;  /* 0x000000a0a6047220 */ /* 0x050fe20000410000 */
[----:B------:R-:W-:Y:S07]  /*105e0*/  FMUL.FTZ R5, R166, R161 ;  /* 0x000000a1a6057220 */ /* 0x000fee0000410000 */
[----:B------:R-:W2:Y:S01]  /*105f0*/  MUFU.EX2 R189, R189 ;  /* 0x000000bd00bd7308 */ /* 0x000ea20000000800 */
[----:B------:R-:W-:Y:S01]  /*10600*/  FMUL.FTZ R11, R168, R159 ;  /* 0x0000009fa80b7220 */ /* 0x000fe20000410000 */
[C---:B------:R-:W-:Y:S01]  /*10610*/  FMUL.FTZ R8, R166.reuse, R156 ;  /* 0x0000009ca6087220 */ /* 0x040fe20000410000 */
[----:B------:R-:W-:Y:S07]  /*10620*/  FMUL.FTZ R9, R166, R157 ;  /* 0x0000009da6097220 */ /* 0x000fee0000410000 */
[----:B------:R-:W-:Y:S01]  /*10630*/  MUFU.EX2 R196, R196 ;  /* 0x000000c400c47308 */ /* 0x000fe20000000800 */
[----:B------:R-:W-:Y:S01]  /*10640*/  FMUL.FTZ R134, R168, R134 ;  /* 0x00000086a8867220 */ /* 0x000fe20000410000 */
[----:B---3--:R-:W-:Y:S01]  /*10650*/  F2FP.F16.F32.PACK_AB R161, R194, R197 ;  /* 0x000000c5c2a1723e */ /* 0x008fe200000000ff */
[----:B------:R-:W-:Y:S07]  /*10660*/  FMUL.FTZ R135, R168, R135 ;  /* 0x00000087a8877220 */ /* 0x000fee0000410000 */
[----:B------:R-:W3:Y:S01]  /*10670*/  MUFU.EX2 R195, R195 ;  /* 0x000000c300c37308 */ /* 0x000ee20000000800 */
[C---:B------:R-:W-:Y:S01]  /*10680*/  FMUL.FTZ R132, R166.reuse, R132 ;  /* 0x00000084a6847220 */ /* 0x040fe20000410000 */
[----:B------:R-:W-:Y:S01]  /*10690*/  FMUL.FTZ R133, R166, R133 ;  /* 0x00000085a6857220 */ /* 0x000fe20000410000 */
[----:B------:R-:W4:Y:S07]  /*106a0*/  LDSM.16.MT88.4 R156, [R186] ;  /* 0x00000000ba9c783b */ /* 0x000f2e0000004200 */
[----:B------:R-:W-:Y:S01]  /*106b0*/  MUFU.EX2 R192, R192 ;  /* 0x000000c000c07308 */ /* 0x000fe20000000800 */
[C---:B------:R-:W-:Y:S01]  /*106c0*/  FMUL.FTZ R138, R168.reuse, R138 ;  /* 0x0000008aa88a7220 */ /* 0x040fe20000410000 */
[----:B--2---:R-:W-:Y:S01]  /*106d0*/  F2FP.F16.F32.PACK_AB R163, R189, R193 ;  /* 0x000000c1bda3723e */ /* 0x004fe200000000ff */
[----:B------:R-:W-:Y:S07]  /*106e0*/  FMUL.FTZ R139, R168, R139 ;  /* 0x0000008ba88b7220 */ /* 0x000fee0000410000 */
[----:B------:R-:W2:Y:S01]  /*106f0*/  MUFU.EX2 R191, R191 ;  /* 0x000000bf00bf7308 */ /* 0x000ea20000000800 */
[C---:B------:R-:W-:Y:S01]  /*10700*/  FMUL.FTZ R136, R166.reuse, R136 ;  /* 0x00000088a6887220 */ /* 0x040fe20000410000 */
[----:B------:R-:W-:Y:S01]  /*10710*/  FMUL.FTZ R137, R166, R137 ;  /* 0x00000089a6897220 */ /* 0x000fe20000410000 */
[C---:B------:R-:W-:Y:S01]  /*10720*/  FMUL.FTZ R142, R168.reuse, R142 ;  /* 0x0000008ea88e7220 */ /* 0x040fe20000410000 */
[----:B------:R-:W-:Y:S01]  /*10730*/  FMUL.FTZ R143, R168, R143 ;  /* 0x0000008fa88f7220 */ /* 0x000fe20000410000 */
[C---:B------:R-:W-:Y:S01]  /*10740*/  FMUL.FTZ R140, R166.reuse, R140 ;  /* 0x0000008ca68c7220 */ /* 0x040fe20000410000 */
[----:B---3--:R-:W-:Y:S01]  /*10750*/  F2FP.F16.F32.PACK_AB R160, R195, R196 ;  /* 0x000000c4c3a0723e */ /* 0x008fe200000000ff */
[----:B------:R-:W-:Y:S01]  /*10760*/  FMUL.FTZ R141, R166, R141 ;  /* 0x0000008da68d7220 */ /* 0x000fe20000410000 */
[----:B------:R-:W-:Y:S01]  /*10770*/  FMUL.FTZ R14, R168, R154 ;  /* 0x0000009aa80e7220 */ /* 0x000fe20000410000 */
[C---:B------:R-:W-:Y:S01]  /*10780*/  FMUL.FTZ R12, R166.reuse, R152 ;  /* 0x00000098a60c7220 */ /* 0x040fe20000410000 */
[----:B------:R-:W-:Y:S01]  /*10790*/  FMUL.FTZ R13, R166, R153 ;  /* 0x00000099a60d7220 */ /* 0x000fe20000410000 */
[C---:B------:R-:W-:Y:S01]  /*107a0*/  FMUL.FTZ R146, R168.reuse, R146 ;  /* 0x00000092a8927220 */ /* 0x040fe20000410000 */
[----:B------:R-:W-:Y:S01]  /*107b0*/  FMUL.FTZ R147, R168, R147 ;  /* 0x00000093a8937220 */ /* 0x000fe20000410000 */
[C---:B------:R-:W-:Y:S01]  /*107c0*/  FMUL.FTZ R144, R166.reuse, R144 ;  /* 0x00000090a6907220 */ /* 0x040fe20000410000 */
[----:B--2---:R-:W-:Y:S01]  /*107d0*/  F2FP.F16.F32.PACK_AB R162, R191, R192 ;  /* 0x000000c0bfa2723e */ /* 0x004fe200000000ff */
[C---:B------:R-:W-:Y:S01]  /*107e0*/  FMUL.FTZ R145, R166.reuse, R145 ;  /* 0x00000091a6917220 */ /* 0x040fe20000410000 */
[----:B------:R-:W-:Y:S01]  /*107f0*/  MUFU.EX2 R198, R198 ;  /* 0x000000c600c67308 */ /* 0x000fe20000000800 */
[----:B------:R-:W-:Y:S01]  /*10800*/  FFMA.FTZ R199, R17, R167, -R188 ;  /* 0x000000a711c77223 */ /* 0x000fe200000108bc */
[----:B------:R-:W-:Y:S01]  /*10810*/  FMUL.FTZ R17, R166, R149 ;  /* 0x00000095a6117220 */ /* 0x000fe20000410000 */
[-C--:B------:R-:W-:Y:S07]  /*10820*/  FFMA.FTZ R202, R22, R167.reuse, -R190 ;  /* 0x000000a716ca7223 */ /* 0x080fee00000108be */
[----:B------:R-:W-:Y:S01]  /*10830*/  MUFU.EX2 R201, R201 ;  /* 0x000000c900c97308 */ /* 0x000fe20000000800 */
[C---:B-1----:R-:W-:Y:S09]  /*10840*/  HMMA.16816.F32 R4, R160.reuse, R172, R4 ;  /* 0x000000aca004723c */ /* 0x042ff20000001804 */
[----:B------:R-:W-:Y:S01]  /*10850*/  MUFU.EX2 R200, R200 ;  /* 0x000000c800c87308 */ /* 0x000fe20000000800 */
[-CC-:B------:R-:W-:Y:S01]  /*10860*/  FFMA.FTZ R205, R20, R167.reuse, -R188.reuse ;  /* 0x000000a714cd7223 */ /* 0x180fe200000108bc */
[-C--:B------:R-:W-:Y:S08]  /*10870*/  FFMA.FTZ R204, R21, R167.reuse, -R188 ;  /* 0x000000a715cc7223 */ /* 0x080ff000000108bc */
[----:B------:R-:W-:Y:S01]  /*10880*/  MUFU.EX2 R199, R199 ;  /* 0x000000c700c77308 */ /* 0x000fe20000000800 */
[C---:B------:R-:W-:Y:S01]  /*10890*/  HMMA.16816.F32 R8, R160.reuse, R174, R8 ;  /* 0x000000aea008723c */ /* 0x040fe20000001808 */
[----:B------:R-:W1:Y:S08]  /*108a0*/  LDSM.16.MT88.4 R172, [R187+0xa800] ;  /* 0x00a80000bbac783b */ /* 0x000e700000004200 */
[----:B------:R-:W-:Y:S01]  /*108b0*/  MUFU.EX2 R202, R202 ;  /* 0x000000ca00ca7308 */ /* 0x000fe20000000800 */
[-C--:B------:R-:W-:Y:S01]  /*108c0*/  FFMA.FTZ R47, R47, R167.reuse, -R190 ;  /* 0x000000a72f2f7223 */ /* 0x080fe200000108be */
[-C--:B------:R-:W-:Y:S01]  /*108d0*/  FFMA.FTZ R53, R53, R167.reuse, -R188 ;  /* 0x000000a735357223 */ /* 0x080fe200000108bc */
[-CC-:B------:R-:W-:Y:S07]  /*108e0*/  FFMA.FTZ R54, R54, R167.reuse, -R190.reuse ;  /* 0x000000a736367223 */ /* 0x180fee00000108be */
[----:B------:R-:W-:Y:S01]  /*108f0*/  MUFU.EX2 R205, R205 ;  /* 0x000000cd00cd7308 */ /* 0x000fe20000000800 */
[C---:B------:R-:W-:Y:S09]  /*10900*/  HMMA.16816.F32 R132, R160.reuse, R176, R132 ;  /* 0x000000b0a084723c */ /* 0x040ff20000001884 */
[----:B------:R-:W2:Y:S01]  /*10910*/  MUFU.EX2 R204, R204 ;  /* 0x000000cc00cc7308 */ /* 0x000ea20000000800 */
[-CC-:B------:R-:W-:Y:S01]  /*10920*/  FFMA.FTZ R55, R55, R167.reuse, -R190.reuse ;  /* 0x000000a737377223 */ /* 0x180fe200000108be */
[-C--:B------:R-:W-:Y:S01]  /*10930*/  FFMA.FTZ R59, R59, R167.reuse, -R190 ;  /* 0x000000a73b3b7223 */ /* 0x080fe200000108be */
[-C--:B------:R-:W-:Y:S07]  /*10940*/  FFMA.FTZ R64, R64, R167.reuse, -R188 ;  /* 0x000000a740407223 */ /* 0x080fee00000108bc */
[----:B------:R-:W-:Y:S01]  /*10950*/  MUFU.EX2 R203, R203 ;  /* 0x000000cb00cb7308 */ /* 0x000fe20000000800 */
[C---:B------:R-:W-:Y:S01]  /*10960*/  HMMA.16816.F32 R136, R160.reuse, R178, R136 ;  /* 0x000000b2a088723c */ /* 0x040fe20000001888 */
[----:B------:R-:W3:Y:S08]  /*10970*/  LDSM.16.MT88.4 R176, [R185+0xa800] ;  /* 0x00a80000b9b0783b */ /* 0x000ef00000004200 */
[----:B------:R-:W-:Y:S01]  /*10980*/  MUFU.EX2 R54, R54 ;  /* 0x0000003600367308 */ /* 0x000fe20000000800 */
[-CC-:B------:R-:W-:Y:S01]  /*10990*/  FFMA.FTZ R74, R74, R167.reuse, -R190.reuse ;  /* 0x000000a74a4a7223 */ /* 0x180fe200000108be */
[-CC-:B------:R-:W-:Y:S01]  /*109a0*/  FFMA.FTZ R83, R83, R167.reuse, -R190.reuse ;  /* 0x000000a753537223 */ /* 0x180fe200000108be */
[-CC-:B------:R-:W-:Y:S07]  /*109b0*/  FFMA.FTZ R78, R78, R167.reuse, -R190.reuse ;  /* 0x000000a74e4e7223 */ /* 0x180fee00000108be */
[----:B------:R-:W-:Y:S01]  /*109c0*/  MUFU.EX2 R55, R55 ;  /* 0x0000003700377308 */ /* 0x000fe20000000800 */
[C---:B-----5:R-:W-:Y:S03]  /*109d0*/  HMMA.16816.F32 R140, R160.reuse, R180, R140 ;  /* 0x000000b4a08c723c */ /* 0x060fe6000000188c */
[--C-:B------:R-:W-:Y:S01]  /*109e0*/  FFMA.FTZ R181, R15, R167, -R190.reuse ;  /* 0x000000a70fb57223 */ /* 0x100fe200000108be */
[----:B------:R-:W-:Y:S01]  /*109f0*/  FMUL.FTZ R15, R168, R155 ;  /* 0x0000009ba80f7220 */ /* 0x000fe20000410000 */
[----:B--2---:R-:W-:Y:S01]  /*10a00*/  F2FP.F16.F32.PACK_AB R20, R204, R205 ;  /* 0x000000cdcc14723e */ /* 0x004fe200000000ff */
[----:B------:R-:W2:Y:S01]  /*10a10*/  LDSM.16.MT88.4 R152, [R184+0x800] ;  /* 0x00080000b898783b */ /* 0x000ea20000004200 */
[-C--:B------:R-:W-:Y:S01]  /*10a20*/  FFMA.FTZ R180, R19, R167.reuse, -R190 ;  /* 0x000000a713b47223 */ /* 0x080fe200000108be */
[C---:B------:R-:W-:Y:S01]  /*10a30*/  HMMA.16816.F32 R144, R160.reuse, R182, R144 ;  /* 0x000000b6a090723c */ /* 0x040fe20000001890 */
[----:B------:R5:W-:Y:S02]  /*10a40*/  MUFU.EX2 R183, R18 ;  /* 0x0000001200b77308 */ /* 0x000be40000000800 */
[----:B------:R-:W-:Y:S01]  /*10a50*/  FFMA.FTZ R182, R16, R167, -R188 ;  /* 0x000000a710b67223 */ /* 0x000fe200000108bc */
[----:B------:R-:W-:Y:S07]  /*10a60*/  FMUL.FTZ R19, R168, R151 ;  /* 0x00000097a8137220 */ /* 0x000fee0000410000 */
[----:B------:R-:W1:Y:S01]  /*10a70*/  MUFU.EX2 R181, R181 ;  /* 0x000000b500b57308 */ /* 0x000e620000000800 */
[----:B------:R-:W-:Y:S01]  /*10a80*/  FMUL.FTZ R16, R166, R148 ;  /* 0x00000094a6107220 */ /* 0x000fe20000410000 */
[----:B------:R-:W-:Y:S01]  /*10a90*/  F2FP.F16.F32.PACK_AB R148, R200, R201 ;  /* 0x000000c9c894723e */ /* 0x000fe200000000ff */
[C---:B----4-:R-:W-:Y:S07]  /*10aa0*/  HMMA.16816.F32 R12, R160.reuse, R156, R12 ;  /* 0x0000009ca00c723c */ /* 0x050fee000000180c */
[----:B------:R-:W4:Y:S01]  /*10ab0*/  MUFU.EX2 R180, R180 ;  /* 0x000000b400b47308 */ /* 0x000f220000000800 */
[-CC-:B------:R-:W-:Y:S01]  /*10ac0*/  FFMA.FTZ R79, R79, R167.reuse, -R190.reuse ;  /* 0x000000a74f4f7223 */ /* 0x180fe200000108be */
[-CC-:B------:R-:W-:Y:S08]  /*10ad0*/  FFMA.FTZ R86, R86, R167.reuse, -R190.reuse ;  /* 0x000000a756567223 */ /* 0x180ff000000108be */
[----:B------:R-:W3:Y:S01]  /*10ae0*/  MUFU.EX2 R182, R182 ;  /* 0x000000b600b67308 */ /* 0x000ee20000000800 */
[-C--:B------:R-:W-:Y:S01]  /*10af0*/  FFMA.FTZ R90, R90, R167.reuse, -R190 ;  /* 0x000000a75a5a7223 */ /* 0x080fe200000108be */
[----:B-----5:R-:W-:Y:S01]  /*10b00*/  FMUL.FTZ R18, R168, R150 ;  /* 0x00000096a8127220 */ /* 0x020fe20000410000 */
[-CC-:B------:R-:W-:Y:S07]  /*10b10*/  FFMA.FTZ R100, R100, R167.reuse, -R188.reuse ;  /* 0x000000a764647223 */ /* 0x180fee00000108bc */
[----:B------:R-:W-:Y:S01]  /*10b20*/  MUFU.EX2 R64, R64 ;  /* 0x0000004000407308 */ /* 0x000fe20000000800 */
[-CC-:B------:R-:W-:Y:S01]  /*10b30*/  FFMA.FTZ R124, R124, R167.reuse, -R188.reuse ;  /* 0x000000a77c7c7223 */ /* 0x180fe200000108bc */
[----:B-1----:R-:W-:Y:S01]  /*10b40*/  F2FP.F16.F32.PACK_AB R149, R181, R198 ;  /* 0x000000c6b595723e */ /* 0x002fe200000000ff */
[----:B------:R-:W-:Y:S07]  /*10b50*/  FFMA.FTZ R128, R128, R167, -R188 ;  /* 0x000000a780807223 */ /* 0x000fee00000108bc */
[----:B------:R-:W-:Y:S01]  /*10b60*/  MUFU.EX2 R74, R74 ;  /* 0x0000004a004a7308 */ /* 0x000fe20000000800 */
[----:B------:R-:W-:Y:S01]  /*10b70*/  HMMA.16816.F32 R16, R160, R158, R16 ;  /* 0x0000009ea010723c */ /* 0x000fe20000001810 */
[----:B------:R-:W1:Y:S02]  /*10b80*/  LDSM.16.MT88.4 R156, [R186+0x800] ;  /* 0x00080000ba9c783b */ /* 0x000e640000004200 */
[----:B----4-:R-:W-:Y:S06]  /*10b90*/  F2FP.F16.F32.PACK_AB R151, R180, R183 ;  /* 0x000000b7b497723e */ /* 0x010fec00000000ff */
[----:B------:R-:W-:Y:S01]  /*10ba0*/  MUFU.EX2 R78, R78 ;  /* 0x0000004e004e7308 */ /* 0x000fe20000000800 */
[----:B---3--:R-:W-:Y:S01]  /*10bb0*/  F2FP.F16.F32.PACK_AB R150, R199, R182 ;  /* 0x000000b6c796723e */ /* 0x008fe200000000ff */
[----:B------:R-:W-:Y:S01]  /*10bc0*/  FFMA.FTZ R197, R168, R206, R197 ;  /* 0x000000cea8c57223 */ /* 0x000fe200000100c5 */
[----:B------:R-:W-:Y:S07]  /*10bd0*/  FFMA.FTZ R196, R166, R252, R196 ;  /* 0x000000fca6c47223 */ /* 0x000fee00000100c4 */
[----:B------:R-:W-:Y:S01]  /*10be0*/  MUFU.EX2 R79, R79 ;  /* 0x0000004f004f7308 */ /* 0x000fe20000000800 */
[----:B------:R-:W3:Y:S01]  /*10bf0*/  LDSM.16.MT88.4 R160, [R187+0xb000] ;  /* 0x00b00000bba0783b */ /* 0x000ee20000004200 */
[----:B------:R-:W-:Y:S01]  /*10c00*/  FADD.FTZ R197, R194, R197 ;  /* 0x000000c5c2c57221 */ /* 0x000fe20000010000 */
[----:B------:R-:W-:Y:S01]  /*10c10*/  FADD.FTZ R196, R195, R196 ;  /* 0x000000c4c3c47221 */ /* 0x000fe20000010000 */
[C---:B------:R-:W-:Y:S06]  /*10c20*/  HMMA.16816.F32 R4, R148.reuse, R172, R4 ;  /* 0x000000ac9404723c */ /* 0x040fec0000001804 */
[----:B------:R-:W-:Y:S01]  /*10c30*/  MUFU.EX2 R86, R86 ;  /* 0x0000005600567308 */ /* 0x000fe20000000800 */
[----:B------:R-:W-:Y:S01]  /*10c40*/  FADD.FTZ R193, R193, R197 ;  /* 0x000000c5c1c17221 */ /* 0x000fe20000010000 */
[----:B------:R-:W-:Y:S01]  /*10c50*/  FADD.FTZ R196, R192, R196 ;  /* 0x000000c4c0c47221 */ /* 0x000fe20000010000 */
[----:B------:R-:W-:Y:S01]  /*10c60*/  ISETP.GT.AND P0, PT, R243, RZ, PT ;  /* 0x000000fff300720c */ /* 0x000fe20003f04270 */
[C---:B------:R-:W-:Y:S01]  /*10c70*/  HMMA.16816.F32 R8, R148.reuse, R174, R8 ;  /* 0x000000ae9408723c */ /* 0x040fe20000001808 */
[----:B------:R-:W4:Y:S02]  /*10c80*/  LDSM.16.MT88.4 R172, [R185+0xb000] ;  /* 0x00b00000b9ac783b */ /* 0x000f240000004200 */
[----:B------:R-:W-:Y:S01]  /*10c90*/  FADD.FTZ R193, R189, R193 ;  /* 0x000000c1bdc17221 */ /* 0x000fe20000010000 */
[----:B------:R-:W-:Y:S01]  /*10ca0*/  FADD.FTZ R191, R191, R196 ;  /* 0x000000c4bfbf7221 */ /* 0x000fe20000010000 */
[----:B------:R-:W-:Y:S02]  /*10cb0*/  IADD3 R243, PT, PT, R243, -0x1, RZ ;  /* 0xfffffffff3f37810 */ /* 0x000fe40007ffe0ff */
[----:B------:R-:W-:Y:S01]  /*10cc0*/  FADD.FTZ R193, R198, R193 ;  /* 0x000000c1c6c17221 */ /* 0x000fe20000010000 */
[C---:B------:R-:W-:Y:S03]  /*10cd0*/  HMMA.16816.F32 R132, R148.reuse, R176, R132 ;  /* 0x000000b09484723c */ /* 0x040fe60000001884 */
[-CC-:B------:R-:W-:Y:S01]  /*10ce0*/  FFMA.FTZ R177, R26, R167.reuse, -R190.reuse ;  /* 0x000000a71ab17223 */ /* 0x180fe200000108be */
[-C--:B------:R-:W-:Y:S01]  /*10cf0*/  FFMA.FTZ R176, R27, R167.reuse, -R190 ;  /* 0x000000a71bb07223 */ /* 0x080fe200000108be */
[----:B------:R-:W-:Y:S01]  /*10d00*/  FADD.FTZ R193, R181, R193 ;  /* 0x000000c1b5c17221 */ /* 0x000fe20000010000 */
[----:B------:R-:W-:Y:S01]  /*10d10*/  FADD.FTZ R191, R201, R191 ;  /* 0x000000bfc9bf7221 */ /* 0x000fe20000010000 */
[----:B------:R-:W-:Y:S01]  /*10d20*/  MOV R168, R0 ;  /* 0x0000000000a87202 */ /* 0x000fe20000000f00 */
[C---:B------:R-:W-:Y:S01]  /*10d30*/  HMMA.16816.F32 R136, R148.reuse, R178, R136 ;  /* 0x000000b29488723c */ /* 0x040fe20000001888 */
[----:B------:R-:W-:Y:S02]  /*10d40*/  MUFU.EX2 R177, R177 ;  /* 0x000000b100b17308 */ /* 0x000fe40000000800 */
[-C--:B------:R-:W-:Y:S01]  /*10d50*/  FFMA.FTZ R178, R25, R167.reuse, -R188 ;  /* 0x000000a719b27223 */ /* 0x080fe200000108bc */
[--C-:B------:R-:W-:Y:S01]  /*10d60*/  FFMA.FTZ R179, R23, R167, -R190.reuse ;  /* 0x000000a717b37223 */ /* 0x100fe200000108be */
[----:B------:R-:W5:Y:S06]  /*10d70*/  LDSM.16.MT88.4 R24, [R184+0x1000] ;  /* 0x00100000b818783b */ /* 0x000f6c0000004200 */
[----:B------:R-:W1:Y:S01]  /*10d80*/  MUFU.EX2 R176, R176 ;  /* 0x000000b000b07308 */ /* 0x000e620000000800 */
[----:B------:R-:W-:Y:S01]  /*10d90*/  FADD.FTZ R183, R183, R193 ;  /* 0x000000c1b7b77221 */ /* 0x000fe20000010000 */
[C---:B--2---:R-:W-:Y:S08]  /*10da0*/  HMMA.16816.F32 R140, R148.reuse, R152, R140 ;  /* 0x00000098948c723c */ /* 0x044ff0000000188c */
[----:B------:R-:W2:Y:S01]  /*10db0*/  MUFU.EX2 R179, R179 ;  /* 0x000000b300b37308 */ /* 0x000ea20000000800 */
[----:B------:R-:W-:Y:S01]  /*10dc0*/  FADD.FTZ R183, R180, R183 ;  /* 0x000000b7b4b77221 */ /* 0x000fe20000010000 */
[----:B------:R-:W-:Y:S01]  /*10dd0*/  FADD.FTZ R191, R200, R191 ;  /* 0x000000bfc8bf7221 */ /* 0x000fe20000010000 */
[----:B------:R-:W-:Y:S07]  /*10de0*/  MOV R166, R2 ;  /* 0x0000000200a67202 */ /* 0x000fee0000000f00 */
[----:B------:R-:W3:Y:S01]  /*10df0*/  MUFU.EX2 R178, R178 ;  /* 0x000000b200b27308 */ /* 0x000ee20000000800 */
[----:B------:R-:W-:Y:S01]  /*10e00*/  FADD.FTZ R183, R202, R183 ;  /* 0x000000b7cab77221 */ /* 0x000fe20000010000 */
[C---:B------:R-:W-:Y:S01]  /*10e10*/  HMMA.16816.F32 R144, R148.reuse, R154, R144 ;  /* 0x0000009a9490723c */ /* 0x040fe20000001890 */
[----:B------:R-:W-:Y:S02]  /*10e20*/  LDSM.16.MT88.4 R152, [R187+0xb800] ;  /* 0x00b80000bb98783b */ /* 0x000fe40000004200 */
[----:B------:R-:W-:Y:S01]  /*10e30*/  FADD.FTZ R191, R182, R191 ;  /* 0x000000bfb6bf7221 */ /* 0x000fe20000010000 */
[----:B-1----:R-:W-:Y:S03]  /*10e40*/  F2FP.F16.F32.PACK_AB R23, R176, R177 ;  /* 0x000000b1b017723e */ /* 0x002fe600000000ff */
[----:B------:R-:W-:Y:S01]  /*10e50*/  FADD.FTZ R191, R199, R191 ;  /* 0x000000bfc7bf7221 */ /* 0x000fe20000010000 */
[C---:B------:R-:W-:Y:S03]  /*10e60*/  HMMA.16816.F32 R12, R148.reuse, R156, R12 ;  /* 0x0000009c940c723c */ /* 0x040fe6000000180c */
[C---:B--2---:R-:W-:Y:S01]  /*10e70*/  F2FP.F16.F32.PACK_AB R21, R179.reuse, R202 ;  /* 0x000000cab315723e */ /* 0x044fe200000000ff */
[----:B------:R-:W-:Y:S01]  /*10e80*/  FADD.FTZ R179, R179, R183 ;  /* 0x000000b7b3b37221 */ /* 0x000fe20000010000 */
[----:B---3--:R-:W-:Y:S01]  /*10e90*/  F2FP.F16.F32.PACK_AB R22, R178, R203 ;  /* 0x000000cbb216723e */ /* 0x008fe200000000ff */
[----:B------:R-:W-:Y:S02]  /*10ea0*/  FADD.FTZ R205, R205, R191 ;  /* 0x000000bfcdcd7221 */ /* 0x000fe40000010000 */
[----:B------:R-:W-:Y:S01]  /*10eb0*/  HMMA.16816.F32 R16, R148, R158, R16 ;  /* 0x0000009e9410723c */ /* 0x000fe20000001810 */
[----:B------:R-:W1:Y:S02]  /*10ec0*/  LDSM.16.MT88.4 R148, [R186+0x1000] ;  /* 0x00100000ba94783b */ /* 0x000e640000004200 */
[----:B------:R-:W-:Y:S01]  /*10ed0*/  FADD.FTZ R179, R177, R179 ;  /* 0x000000b3b1b37221 */ /* 0x000fe20000010000 */
[----:B------:R-:W-:Y:S03]  /*10ee0*/  FADD.FTZ R205, R204, R205 ;  /* 0x000000cdcccd7221 */ /* 0x000fe60000010000 */
[----:B------:R-:W-:Y:S01]  /*10ef0*/  FADD.FTZ R179, R176, R179 ;  /* 0x000000b3b0b37221 */ /* 0x000fe20000010000 */
[C---:B------:R-:W-:Y:S01]  /*10f00*/  HMMA.16816.F32 R4, R20.reuse, R160, R4 ;  /* 0x000000a01404723c */ /* 0x040fe20000001804 */
[----:B------:R-:W2:Y:S04]  /*10f10*/  LDSM.16.MT88.4 R156, [R185+0xb800] ;  /* 0x00b80000b99c783b */ /* 0x000ea80000004200 */
[-CC-:B------:R-:W-:Y:S01]  /*10f20*/  FFMA.FTZ R161, R34, R167.reuse, -R190.reuse ;  /* 0x000000a722a17223 */ /* 0x180fe200000108be */
[-CC-:B------:R-:W-:Y:S01]  /*10f30*/  FFMA.FTZ R160, R35, R167.reuse, -R190.reuse ;  /* 0x000000a723a07223 */ /* 0x180fe200000108be */
[----:B------:R-:W-:Y:S01]  /*10f40*/  FADD.FTZ R203, R203, R205 ;  /* 0x000000cdcbcb7221 */ /* 0x000fe20000010000 */
[C---:B------:R-:W-:Y:S03]  /*10f50*/  HMMA.16816.F32 R8, R20.reuse, R162, R8 ;  /* 0x000000a21408723c */ /* 0x040fe60000001808 */
[-C--:B------:R-:W-:Y:S01]  /*10f60*/  FFMA.FTZ R162, R31, R167.reuse, -R190 ;  /* 0x000000a71fa27223 */ /* 0x080fe200000108be */
[-C--:B------:R-:W-:Y:S01]  /*10f70*/  FFMA.FTZ R163, R32, R167.reuse, -R188 ;  /* 0x000000a720a37223 */ /* 0x080fe200000108bc */
[----:B------:R-:W-:Y:S01]  /*10f80*/  MUFU.EX2 R160, R160 ;  /* 0x000000a000a07308 */ /* 0x000fe20000000800 */
[----:B------:R-:W-:Y:S02]  /*10f90*/  FADD.FTZ R203, R178, R203 ;  /* 0x000000cbb2cb7221 */ /* 0x000fe40000010000 */
[C---:B----4-:R-:W-:Y:S07]  /*10fa0*/  HMMA.16816.F32 R132, R20.reuse, R172, R132 ;  /* 0x000000ac1484723c */ /* 0x050fee0000001884 */
[----:B------:R-:W-:Y:S01]  /*10fb0*/  MUFU.EX2 R162, R162 ;  /* 0x000000a200a27308 */ /* 0x000fe20000000800 */
[-C--:B------:R-:W-:Y:S01]  /*10fc0*/  FFMA.FTZ R173, R30, R167.reuse, -R190 ;  /* 0x000000a71ead7223 */ /* 0x080fe200000108be */
[-CC-:B------:R-:W-:Y:S08]  /*10fd0*/  FFMA.FTZ R172, R29, R167.reuse, -R188.reuse ;  /* 0x000000a71dac7223 */ /* 0x180ff000000108bc */
[----:B------:R-:W-:Y:S01]  /*10fe0*/  MUFU.EX2 R161, R161 ;  /* 0x000000a100a17308 */ /* 0x000fe20000000800 */
[C---:B------:R-:W-:Y:S09]  /*10ff0*/  HMMA.16816.F32 R136, R20.reuse, R174, R136 ;  /* 0x000000ae1488723c */ /* 0x040ff20000001888 */
[----:B------:R-:W3:Y:S01]  /*11000*/  MUFU.EX2 R173, R173 ;  /* 0x000000ad00ad7308 */ /* 0x000ee20000000800 */
[-CC-:B------:R-:W-:Y:S01]  /*11010*/  FFMA.FTZ R175, R28, R167.reuse, -R188.reuse ;  /* 0x000000a71caf7223 */ /* 0x180fe200000108bc */
[----:B------:R-:W-:Y:S01]  /*11020*/  FFMA.FTZ R174, R33, R167, -R188 ;  /* 0x000000a721ae7223 */ /* 0x000fe200000108bc */
[----:B------:R-:W4:Y:S07]  /*11030*/  LDSM.16.MT88.4 R28, [R184+0x1800] ;  /* 0x00180000b81c783b */ /* 0x000f2e0000004200 */
[----:B------:R-:W-:Y:S01]  /*11040*/  MUFU.EX2 R172, R172 ;  /* 0x000000ac00ac7308 */ /* 0x000fe20000000800 */
[C---:B-----5:R-:W-:Y:S09]  /*11050*/  HMMA.16816.F32 R140, R20.reuse, R24, R140 ;  /* 0x00000018148c723c */ /* 0x060ff2000000188c */
[----:B------:R-:W5:Y:S01]  /*11060*/  MUFU.EX2 R175, R175 ;  /* 0x000000af00af7308 */ /* 0x000f620000000800 */
[----:B------:R-:W-:Y:S09]  /*11070*/  LDSM.16.MT88.4 R32, [R187+0xc000] ;  /* 0x00c00000bb20783b */ /* 0x000ff20000004200 */
[----:B------:R-:W-:Y:S01]  /*11080*/  MUFU.EX2 R163, R163 ;  /* 0x000000a300a37308 */ /* 0x000fe20000000800 */
[C---:B------:R-:W-:Y:S09]  /*11090*/  HMMA.16816.F32 R144, R20.reuse, R26, R144 ;  /* 0x0000001a1490723c */ /* 0x040ff20000001890 */
[----:B------:R-:W2:Y:S01]  /*110a0*/  MUFU.EX2 R174, R174 ;  /* 0x000000ae00ae7308 */ /* 0x000ea20000000800 */
[----:B------:R-:W4:Y:S01]  /*110b0*/  LDSM.16.MT88.4 R24, [R186+0x1800] ;  /* 0x00180000ba18783b */ /* 0x000f220000004200 */
[C---:B-1----:R-:W-:Y:S08]  /*110c0*/  HMMA.16816.F32 R12, R20.reuse, R148, R12 ;  /* 0x00000094140c723c */ /* 0x042ff0000000180c */
[----:B------:R-:W-:Y:S01]  /*110d0*/  HMMA.16816.F32 R16, R20, R150, R16 ;  /* 0x000000961410723c */ /* 0x000fe20000001810 */
[----:B------:R-:W1:Y:S02]  /*110e0*/  LDSM.16.MT88.4 R148, [R185+0xc000] ;  /* 0x00c00000b994783b */ /* 0x000e640000004200 */
[----:B---3--:R-:W-:Y:S01]  /*110f0*/  F2FP.F16.F32.PACK_AB R21, R162, R173 ;  /* 0x000000ada215723e */ /* 0x008fe200000000ff */
[----:B------:R-:W-:Y:S01]  /*11100*/  FADD.FTZ R173, R173, R179 ;  /* 0x000000b3adad7221 */ /* 0x000fe20000010000 */
[----:B------:R-:W-:Y:S02]  /*11110*/  F2FP.F16.F32.PACK_AB R23, R160, R161 ;  /* 0x000000a1a017723e */ /* 0x000fe400000000ff */
[----:B-----5:R-:W-:Y:S01]  /*11120*/  F2FP.F16.F32.PACK_AB R20, R172, R175 ;  /* 0x000000afac14723e */ /* 0x020fe200000000ff */
[----:B------:R-:W-:Y:S01]  /*11130*/  FADD.FTZ R173, R162, R173 ;  /* 0x000000ada2ad7221 */ /* 0x000fe20000010000 */
[----:B--2---:R-:W-:Y:S01]  /*11140*/  F2FP.F16.F32.PACK_AB R22, R174, R163 ;  /* 0x000000a3ae16723e */ /* 0x004fe200000000ff */
[----:B------:R-:W-:Y:S02]  /*11150*/  FADD.FTZ R175, R175, R203 ;  /* 0x000000cbafaf7221 */ /* 0x000fe40000010000 */
[----:B------:R-:W-:Y:S02]  /*11160*/  FADD.FTZ R161, R161, R173 ;  /* 0x000000ada1a17221 */ /* 0x000fe40000010000 */
[----:B------:R-:W-:Y:S02]  /*11170*/  FADD.FTZ R175, R172, R175 ;  /* 0x000000afacaf7221 */ /* 0x000fe40000010000 */
[C---:B------:R-:W-:Y:S03]  /*11180*/  HMMA.16816.F32 R4, R20.reuse, R152, R4 ;  /* 0x000000981404723c */ /* 0x040fe60000001804 */
[-CC-:B------:R-:W-:Y:S01]  /*11190*/  FFMA.FTZ R153, R39, R167.reuse, -R190.reuse ;  /* 0x000000a727997223 */ /* 0x180fe200000108be */
[-CC-:B------:R-:W-:Y:S01]  /*111a0*/  FFMA.FTZ R152, R43, R167.reuse, -R190.reuse ;  /* 0x000000a72b987223 */ /* 0x180fe200000108be */
[----:B------:R-:W-:Y:S01]  /*111b0*/  FADD.FTZ R161, R160, R161 ;  /* 0x000000a1a0a17221 */ /* 0x000fe20000010000 */
[----:B------:R-:W-:Y:S02]  /*111c0*/  FADD.FTZ R163, R163, R175 ;  /* 0x000000afa3a37221 */ /* 0x000fe40000010000 */
[C---:B------:R-:W-:Y:S01]  /*111d0*/  HMMA.16816.F32 R8, R20.reuse, R154, R8 ;  /* 0x0000009a1408723c */ /* 0x040fe20000001808 */
[----:B------:R-:W-:Y:S02]  /*111e0*/  MUFU.EX2 R153, R153 ;  /* 0x0000009900997308 */ /* 0x000fe40000000800 */
[-C--:B------:R-:W-:Y:S01]  /*111f0*/  FFMA.FTZ R155, R42, R167.reuse, -R190 ;  /* 0x000000a72a9b7223 */ /* 0x080fe200000108be */
[-C--:B------:R-:W-:Y:S01]  /*11200*/  FFMA.FTZ R154, R41, R167.reuse, -R188 ;  /* 0x000000a7299a7223 */ /* 0x080fe200000108bc */
[----:B------:R-:W-:Y:S06]  /*11210*/  FADD.FTZ R163, R174, R163 ;  /* 0x000000a3aea37221 */ /* 0x000fec0000010000 */
[----:B------:R-:W-:Y:S01]  /*11220*/  MUFU.EX2 R152, R152 ;  /* 0x0000009800987308 */ /* 0x000fe20000000800 */
[C---:B------:R-:W-:Y:S09]  /*11230*/  HMMA.16816.F32 R132, R20.reuse, R156, R132 ;  /* 0x0000009c1484723c */ /* 0x040ff20000001884 */
[----:B------:R-:W-:Y:S01]  /*11240*/  MUFU.EX2 R155, R155 ;  /* 0x0000009b009b7308 */ /* 0x000fe20000000800 */
[-C--:B------:R-:W-:Y:S01]  /*11250*/  FFMA.FTZ R157, R38, R167.reuse, -R190 ;  /* 0x000000a7269d7223 */ /* 0x080fe200000108be */
[-CC-:B------:R-:W-:Y:S08]  /*11260*/  FFMA.FTZ R156, R36, R167.reuse, -R188.reuse ;  /* 0x000000a7249c7223 */ /* 0x180ff000000108bc */
[----:B------:R-:W-:Y:S01]  /*11270*/  MUFU.EX2 R154, R154 ;  /* 0x0000009a009a7308 */ /* 0x000fe20000000800 */
[C---:B------:R-:W-:Y:S09]  /*11280*/  HMMA.16816.F32 R136, R20.reuse, R158, R136 ;  /* 0x0000009e1488723c */ /* 0x040ff20000001888 */
[----:B------:R-:W2:Y:S01]  /*11290*/  MUFU.EX2 R156, R156 ;  /* 0x0000009c009c7308 */ /* 0x000ea20000000800 */
[-CC-:B------:R-:W-:Y:S01]  /*112a0*/  FFMA.FTZ R159, R37, R167.reuse, -R188.reuse ;  /* 0x000000a7259f7223 */ /* 0x180fe200000108bc */
[-C--:B------:R-:W-:Y:S01]  /*112b0*/  FFMA.FTZ R158, R40, R167.reuse, -R188 ;  /* 0x000000a7289e7223 */ /* 0x080fe200000108bc */
[----:B------:R-:W-:Y:S01]  /*112c0*/  LDSM.16.MT88.4 R36, [R185+0xc800] ;  /* 0x00c80000b924783b */ /* 0x000fe20000004200 */
[-C--:B------:R-:W-:Y:S01]  /*112d0*/  FFMA.FTZ R40, R51, R167.reuse, -R190 ;  /* 0x000000a733287223 */ /* 0x080fe200000108be */
[----:B------:R-:W-:Y:S01]  /*112e0*/  FFMA.FTZ R51, R44, R167, -R188 ;  /* 0x000000a72c337223 */ /* 0x000fe200000108bc */
[C---:B----4-:R-:W-:Y:S04]  /*112f0*/  HMMA.16816.F32 R140, R20.reuse, R28, R140 ;  /* 0x0000001c148c723c */ /* 0x050fe8000000188c */
[----:B------:R-:W3:Y:S10]  /*11300*/  MUFU.EX2 R159, R159 ;  /* 0x0000009f009f7308 */ /* 0x000ef40000000800 */
[----:B------:R4:W-:Y:S01]  /*11310*/  MUFU.EX2 R44, R40 ;  /* 0x00000028002c7308 */ /* 0x0009e20000000800 */
[C---:B------:R-:W-:Y:S09]  /*11320*/  HMMA.16816.F32 R144, R20.reuse, R30, R144 ;  /* 0x0000001e1490723c */ /* 0x040ff20000001890 */
[----:B------:R-:W5:Y:S01]  /*11330*/  MUFU.EX2 R157, R157 ;  /* 0x0000009d009d7308 */ /* 0x000f620000000800 */
[----:B------:R-:W1:Y:S01]  /*11340*/  LDSM.16.MT88.4 R28, [R184+0x2000] ;  /* 0x00200000b81c783b */ /* 0x000e620000004200 */
[----:B--2---:R-:W-:Y:S08]  /*11350*/  FADD.FTZ R163, R156, R163 ;  /* 0x000000a39ca37221 */ /* 0x004ff00000010000 */
[----:B------:R-:W2:Y:S01]  /*11360*/  MUFU.EX2 R158, R158 ;  /* 0x0000009e009e7308 */ /* 0x000ea20000000800 */
[C---:B---3--:R-:W-:Y:S01]  /*11370*/  FADD.FTZ R163, R159.reuse, R163 ;  /* 0x000000a39fa37221 */ /* 0x048fe20000010000 */
[C---:B------:R-:W-:Y:S08]  /*11380*/  HMMA.16816.F32 R12, R20.reuse, R24, R12 ;  /* 0x00000018140c723c */ /* 0x040ff0000000180c */
[----:B------:R-:W3:Y:S01]  /*11390*/  MUFU.EX2 R51, R51 ;  /* 0x0000003300337308 */ /* 0x000ee20000000800 */
[----:B----4-:R-:W-:Y:S01]  /*113a0*/  LDSM.16.MT88.4 R40, [R184+0x2800] ;  /* 0x00280000b828783b */ /* 0x010fe20000004200 */
[----:B------:R-:W-:Y:S03]  /*113b0*/  HMMA.16816.F32 R16, R20, R26, R16 ;  /* 0x0000001a1410723c */ /* 0x000fe60000001810 */
[----:B------:R-:W-:Y:S04]  /*113c0*/  F2FP.F16.F32.PACK_AB R20, R159, R156 ;  /* 0x0000009c9f14723e */ /* 0x000fe800000000ff */
[----:B------:R-:W4:Y:S01]  /*113d0*/  LDSM.16.MT88.4 R24, [R186+0x2000] ;  /* 0x00200000ba18783b */ /* 0x000f220000004200 */
[----:B-----5:R-:W-:Y:S01]  /*113e0*/  F2FP.F16.F32.PACK_AB R21, R153, R157 ;  /* 0x0000009d9915723e */ /* 0x020fe200000000ff */
[----:B------:R-:W-:Y:S01]  /*113f0*/  FADD.FTZ R157, R157, R161 ;  /* 0x000000a19d9d7221 */ /* 0x000fe20000010000 */
[----:B------:R-:W-:Y:S02]  /*11400*/  F2FP.F16.F32.PACK_AB R23, R152, R155 ;  /* 0x0000009b9817723e */ /* 0x000fe400000000ff */
[----:B--2---:R-:W-:Y:S01]  /*11410*/  F2FP.F16.F32.PACK_AB R22, R154, R158 ;  /* 0x0000009e9a16723e */ /* 0x004fe200000000ff */
[----:B------:R-:W-:Y:S01]  /*11420*/  FADD.FTZ R158, R158, R163 ;  /* 0x000000a39e9e7221 */ /* 0x000fe20000010000 */
[----:B------:R-:W-:Y:S03]  /*11430*/  FADD.FTZ R157, R153, R157 ;  /* 0x0000009d999d7221 */ /* 0x000fe60000010000 */
[----:B------:R-:W-:Y:S01]  /*11440*/  FADD.FTZ R158, R154, R158 ;  /* 0x0000009e9a9e7221 */ /* 0x000fe20000010000 */
[----:B------:R-:W-:Y:S01]  /*11450*/  FADD.FTZ R157, R155, R157 ;  /* 0x0000009d9b9d7221 */ /* 0x000fe20000010000 */
[C---:B------:R-:W-:Y:S03]  /*11460*/  HMMA.16816.F32 R4, R20.reuse, R32, R4 ;  /* 0x000000201404723c */ /* 0x040fe60000001804 */
[----:B---3--:R-:W-:Y:S01]  /*11470*/  FADD.FTZ R158, R51, R158 ;  /* 0x0000009e339e7221 */ /* 0x008fe20000010000 */
[----:B------:R-:W-:Y:S04]  /*11480*/  FADD.FTZ R157, R152, R157 ;  /* 0x0000009d989d7221 */ /* 0x000fe80000010000 */
[C---:B------:R-:W-:Y:S01]  /*11490*/  HMMA.16816.F32 R8, R20.reuse, R34, R8 ;  /* 0x000000221408723c */ /* 0x040fe20000001808 */
[----:B------:R-:W2:Y:S07]  /*114a0*/  LDSM.16.MT88.4 R32, [R187+0xc800] ;  /* 0x00c80000bb20783b */ /* 0x000eae0000004200 */
[C---:B-1----:R-:W-:Y:S03]  /*114b0*/  HMMA.16816.F32 R132, R20.reuse, R148, R132 ;  /* 0x000000941484723c */ /* 0x042fe60000001884 */
[-CC-:B------:R-:W-:Y:S01]  /*114c0*/  FFMA.FTZ R148, R46, R167.reuse, -R190.reuse ;  /* 0x000000a72e947223 */ /* 0x180fe200000108be */
[-C--:B------:R-:W-:Y:S02]  /*114d0*/  FFMA.FTZ R46, R50, R167.reuse, -R190 ;  /* 0x000000a7322e7223 */ /* 0x080fe400000108be */
[----:B------:R1:W-:Y:S02]  /*114e0*/  MUFU.EX2 R50, R47 ;  /* 0x0000002f00327308 */ /* 0x0003e40000000800 */
[C---:B------:R-:W-:Y:S08]  /*114f0*/  HMMA.16816.F32 R136, R20.reuse, R150, R136 ;  /* 0x000000961488723c */ /* 0x040ff00000001888 */
[----:B------:R-:W3:Y:S10]  /*11500*/  MUFU.EX2 R148, R148 ;  /* 0x0000009400947308 */ /* 0x000ef40000000800 */
[----:B------:R-:W5:Y:S01]  /*11510*/  MUFU.EX2 R46, R46 ;  /* 0x0000002e002e7308 */ /* 0x000f620000000800 */
[C---:B------:R-:W-:Y:S03]  /*11520*/  HMMA.16816.F32 R140, R20.reuse, R28, R140 ;  /* 0x0000001c148c723c */ /* 0x040fe6000000188c */
[-CC-:B------:R-:W-:Y:S01]  /*11530*/  FFMA.FTZ R28, R45, R167.reuse, -R188.reuse ;  /* 0x000000a72d1c7223 */ /* 0x180fe200000108bc */
[-CC-:B------:R-:W-:Y:S01]  /*11540*/  FFMA.FTZ R45, R48, R167.reuse, -R188.reuse ;  /* 0x000000a7302d7223 */ /* 0x180fe200000108bc */
[-C--:B-1----:R-:W-:Y:S01]  /*11550*/  FFMA.FTZ R47, R49, R167.reuse, -R188 ;  /* 0x000000a7312f7223 */ /* 0x082fe200000108bc */
[-C--:B------:R-:W-:Y:S03]  /*11560*/  FFMA.FTZ R49, R58, R167.reuse, -R190 ;  /* 0x000000a73a317223 */ /* 0x080fe600000108be */
[----:B------:R1:W2:Y:S01]  /*11570*/  MUFU.EX2 R48, R28 ;  /* 0x0000001c00307308 */ /* 0x0002a20000000800 */
[C---:B------:R-:W-:Y:S09]  /*11580*/  HMMA.16816.F32 R144, R20.reuse, R30, R144 ;  /* 0x0000001e1490723c */ /* 0x040ff20000001890 */
[----:B------:R-:W-:Y:S01]  /*11590*/  MUFU.EX2 R45, R45 ;  /* 0x0000002d002d7308 */ /* 0x000fe20000000800 */
[----:B---3--:R-:W-:Y:S01]  /*115a0*/  FADD.FTZ R157, R148, R157 ;  /* 0x0000009d949d7221 */ /* 0x008fe20000010000 */
[----:B------:R-:W-:Y:S08]  /*115b0*/  FFMA.FTZ R58, R52, R167, -R188 ;  /* 0x000000a7343a7223 */ /* 0x000ff000000108bc */
[----:B------:R-:W3:Y:S01]  /*115c0*/  MUFU.EX2 R47, R47 ;  /* 0x0000002f002f7308 */ /* 0x000ee20000000800 */
[C---:B----4-:R-:W-:Y:S09]  /*115d0*/  HMMA.16816.F32 R12, R20.reuse, R24, R12 ;  /* 0x00000018140c723c */ /* 0x050ff2000000180c */
[----:B------:R-:W-:Y:S01]  /*115e0*/  MUFU.EX2 R49, R49 ;  /* 0x0000003100317308 */ /* 0x000fe20000000800 */
[----:B-1----:R-:W-:Y:S09]  /*115f0*/  LDSM.16.MT88.4 R28, [R187+0xd000] ;  /* 0x00d00000bb1c783b */ /* 0x002ff20000004200 */
[----:B------:R1:W4:Y:S01]  /*11600*/  MUFU.EX2 R52, R59 ;  /* 0x0000003b00347308 */ /* 0x0003220000000800 */
[----:B------:R-:W-:Y:S03]  /*11610*/  HMMA.16816.F32 R16, R20, R26, R16 ;  /* 0x0000001a1410723c */ /* 0x000fe60000001810 */
[C---:B------:R-:W-:Y:S01]  /*11620*/  F2FP.F16.F32.PACK_AB R21, R50.reuse, R148 ;  /* 0x000000943215723e */ /* 0x040fe200000000ff */
[----:B------:R-:W-:Y:S01]  /*11630*/  FADD.FTZ R50, R50, R157 ;  /* 0x0000009d32327221 */ /* 0x000fe20000010000 */
[----:B-----5:R-:W-:Y:S01]  /*11640*/  F2FP.F16.F32.PACK_AB R23, R44, R46 ;  /* 0x0000002e2c17723e */ /* 0x020fe200000000ff */
[----:B------:R-:W5:Y:S01]  /*11650*/  LDSM.16.MT88.4 R24, [R186+0x2800] ;  /* 0x00280000ba18783b */ /* 0x000f620000004200 */
[C---:B--2---:R-:W-:Y:S01]  /*11660*/  F2FP.F16.F32.PACK_AB R20, R48.reuse, R51 ;  /* 0x000000333014723e */ /* 0x044fe200000000ff */
[----:B------:R-:W-:Y:S01]  /*11670*/  FADD.FTZ R48, R48, R158 ;  /* 0x0000009e30307221 */ /* 0x000fe20000010000 */
[----:B---3--:R-:W-:Y:S01]  /*11680*/  F2FP.F16.F32.PACK_AB R22, R47, R45 ;  /* 0x0000002d2f16723e */ /* 0x008fe200000000ff */
[----:B------:R-:W-:Y:S01]  /*11690*/  MUFU.EX2 R58, R58 ;  /* 0x0000003a003a7308 */ /* 0x000fe20000000800 */
[-C--:B------:R-:W-:Y:S01]  /*116a0*/  FFMA.FTZ R51, R121, R167.reuse, -R188 ;  /* 0x000000a779337223 */ /* 0x080fe200000108bc */
[----:B------:R-:W-:Y:S01]  /*116b0*/  FADD.FTZ R50, R46, R50 ;  /* 0x000000322e327221 */ /* 0x000fe20000010000 */
[-CC-:B------:R-:W-:Y:S01]  /*116c0*/  FFMA.FTZ R46, R123, R167.reuse, -R190.reuse ;  /* 0x000000a77b2e7223 */ /* 0x180fe200000108be */
[----:B------:R-:W-:Y:S01]  /*116d0*/  LDSM.16.MT88.4 R156, [R187+0x11800] ;  /* 0x01180000bb9c783b */ /* 0x000fe20000004200 */
[-C--:B-1----:R-:W-:Y:S01]  /*116e0*/  FFMA.FTZ R59, R66, R167.reuse, -R190 ;  /* 0x000000a7423b7223 */ /* 0x082fe200000108be */
[C---:B------:R-:W-:Y:S04]  /*116f0*/  HMMA.16816.F32 R4, R20.reuse, R32, R4 ;  /* 0x000000201404723c */ /* 0x040fe80000001804 */
[----:B------:R-:W-:Y:S01]  /*11700*/  MUFU.EX2 R51, R51 ;  /* 0x0000003300337308 */ /* 0x000fe20000000800 */
[-CC-:B------:R-:W-:Y:S01]  /*11710*/  FFMA.FTZ R66, R61, R167.reuse, -R188.reuse ;  /* 0x000000a73d427223 */ /* 0x180fe200000108bc */
[-C--:B------:R-:W-:Y:S08]  /*11720*/  FFMA.FTZ R61, R65, R167.reuse, -R188 ;  /* 0x000000a7413d7223 */ /* 0x080ff000000108bc */
[----:B------:R-:W-:Y:S01]  /*11730*/  MUFU.EX2 R46, R46 ;  /* 0x0000002e002e7308 */ /* 0x000fe20000000800 */
[-C--:B------:R-:W-:Y:S01]  /*11740*/  FFMA.FTZ R65, R75, R167.reuse, -R190 ;  /* 0x000000a74b417223 */ /* 0x080fe200000108be */
[-CC-:B------:R-:W-:Y:S01]  /*11750*/  FFMA.FTZ R75, R68, R167.reuse, -R188.reuse ;  /* 0x000000a7444b7223 */ /* 0x180fe200000108bc */
[C---:B------:R-:W-:Y:S01]  /*11760*/  HMMA.16816.F32 R8, R20.reuse, R34, R8 ;  /* 0x000000221408723c */ /* 0x040fe20000001808 */
[----:B------:R-:W1:Y:S06]  /*11770*/  LDSM.16.MT88.4 R32, [R185+0xd000] ;  /* 0x00d00000b920783b */ /* 0x000e6c0000004200 */
[----:B------:R-:W-:Y:S01]  /*11780*/  MUFU.EX2 R59, R59 ;  /* 0x0000003b003b7308 */ /* 0x000fe20000000800 */
[-C--:B------:R-:W-:Y:S01]  /*11790*/  FFMA.FTZ R68, R73, R167.reuse, -R188 ;  /* 0x000000a749447223 */ /* 0x080fe200000108bc */
[-C--:B------:R-:W-:Y:S01]  /*117a0*/  FFMA.FTZ R73, R82, R167.reuse, -R190 ;  /* 0x000000a752497223 */ /* 0x080fe200000108be */
[-C--:B------:R-:W-:Y:S07]  /*117b0*/  FFMA.FTZ R82, R76, R167.reuse, -R188 ;  /* 0x000000a74c527223 */ /* 0x080fee00000108bc */
[----:B------:R-:W-:Y:S01]  /*117c0*/  MUFU.EX2 R66, R66 ;  /* 0x0000004200427308 */ /* 0x000fe20000000800 */
[----:B------:R-:W-:Y:S01]  /*117d0*/  FADD.FTZ R44, R44, R50 ;  /* 0x000000322c2c7221 */ /* 0x000fe20000010000 */
[C---:B------:R-:W-:Y:S08]  /*117e0*/  HMMA.16816.F32 R132, R20.reuse, R36, R132 ;  /* 0x000000241484723c */ /* 0x040ff00000001884 */
[----:B------:R-:W-:Y:S01]  /*117f0*/  MUFU.EX2 R61, R61 ;  /* 0x0000003d003d7308 */ /* 0x000fe20000000800 */
[-CC-:B------:R-:W-:Y:S01]  /*11800*/  FFMA.FTZ R36, R56, R167.reuse, -R188.reuse ;  /* 0x000000a738247223 */ /* 0x180fe200000108bc */
[-C--:B------:R-:W-:Y:S01]  /*11810*/  FFMA.FTZ R50, R120, R167.reuse, -R188 ;  /* 0x000000a778327223 */ /* 0x080fe200000108bc */
[----:B------:R-:W-:Y:S07]  /*11820*/  FADD.FTZ R44, R54, R44 ;  /* 0x0000002c362c7221 */ /* 0x000fee0000010000 */
[----:B------:R2:W3:Y:S01]  /*11830*/  MUFU.EX2 R56, R53 ;  /* 0x0000003500387308 */ /* 0x0004e20000000800 */
[----:B------:R-:W-:Y:S01]  /*11840*/  FADD.FTZ R48, R45, R48 ;  /* 0x000000302d307221 */ /* 0x000fe20000010000 */
[C---:B------:R-:W-:Y:S08]  /*11850*/  HMMA.16816.F32 R136, R20.reuse, R38, R136 ;  /* 0x000000261488723c */ /* 0x040ff00000001888 */
[----:B------:R-:W-:Y:S01]  /*11860*/  MUFU.EX2 R50, R50 ;  /* 0x0000003200327308 */ /* 0x000fe20000000800 */
[-C--:B------:R-:W-:Y:S01]  /*11870*/  FFMA.FTZ R45, R118, R167.reuse, -R190 ;  /* 0x000000a7762d7223 */ /* 0x080fe200000108be */
[----:B------:R-:W-:Y:S01]  /*11880*/  FADD.FTZ R48, R47, R48 ;  /* 0x000000302f307221 */ /* 0x000fe20000010000 */
[-CC-:B------:R-:W-:Y:S07]  /*11890*/  FFMA.FTZ R47, R122, R167.reuse, -R190.reuse ;  /* 0x000000a77a2f7223 */ /* 0x180fee00000108be */
[----:B------:R-:W-:Y:S01]  /*118a0*/  MUFU.EX2 R65, R65 ;  /* 0x0000004100417308 */ /* 0x000fe20000000800 */
[C---:B------:R-:W-:Y:S09]  /*118b0*/  HMMA.16816.F32 R140, R20.reuse, R40, R140 ;  /* 0x00000028148c723c */ /* 0x040ff2000000188c */
[----:B------:R-:W-:Y:S01]  /*118c0*/  MUFU.EX2 R45, R45 ;  /* 0x0000002d002d7308 */ /* 0x000fe20000000800 */
[-C--:B------:R-:W-:Y:S01]  /*118d0*/  FFMA.FTZ R40, R67, R167.reuse, -R190 ;  /* 0x000000a743287223 */ /* 0x080fe200000108be */
[-CC-:B--2---:R-:W-:Y:S01]  /*118e0*/  FFMA.FTZ R53, R57, R167.reuse, -R188.reuse ;  /* 0x000000a739357223 */ /* 0x184fe200000108bc */
[----:B------:R-:W-:Y:S07]  /*118f0*/  FFMA.FTZ R67, R60, R167, -R188 ;  /* 0x000000a73c437223 */ /* 0x000fee00000108bc */
[----:B------:R2:W-:Y:S01]  /*11900*/  MUFU.EX2 R57, R36 ;  /* 0x0000002400397308 */ /* 0x0005e20000000800 */
[C---:B------:R-:W-:Y:S09]  /*11910*/  HMMA.16816.F32 R144, R20.reuse, R42, R144 ;  /* 0x0000002a1490723c */ /* 0x040ff20000001890 */
[----:B------:R-:W1:Y:S10]  /*11920*/  MUFU.EX2 R53, R53 ;  /* 0x0000003500357308 */ /* 0x000e740000000800 */
[----:B------:R1:W-:Y:S01]  /*11930*/  MUFU.EX2 R60, R40 ;  /* 0x00000028003c7308 */ /* 0x0003e20000000800 */
[C---:B-----5:R-:W-:Y:S09]  /*11940*/  HMMA.16816.F32 R12, R20.reuse, R24, R12 ;  /* 0x00000018140c723c */ /* 0x060ff2000000180c */
[----:B------:R-:W-:Y:S01]  /*11950*/  MUFU.EX2 R47, R47 ;  /* 0x0000002f002f7308 */ /* 0x000fe20000000800 */
[----:B--2---:R-:W2:Y:S09]  /*11960*/  LDSM.16.MT88.4 R36, [R184+0x3000] ;  /* 0x00300000b824783b */ /* 0x004eb20000004200 */
[----:B------:R-:W-:Y:S01]  /*11970*/  MUFU.EX2 R67, R67 ;  /* 0x0000004300437308 */ /* 0x000fe20000000800 */
[----:B------:R-:W-:Y:S09]  /*11980*/  HMMA.16816.F32 R16, R20, R26, R16 ;  /* 0x0000001a1410723c */ /* 0x000ff20000001810 */
[----:B------:R-:W-:Y:S01]  /*11990*/  MUFU.EX2 R75, R75 ;  /* 0x0000004b004b7308 */ /* 0x000fe20000000800 */
[C---:B------:R-:W-:Y:S01]  /*119a0*/  F2FP.F16.F32.PACK_AB R21, R55.reuse, R54 ;  /* 0x000000363715723e */ /* 0x040fe200000000ff */
[----:B------:R-:W5:Y:S01]  /*119b0*/  LDSM.16.MT88.4 R24, [R186+0x3000] ;  /* 0x00300000ba18783b */ /* 0x000f620000004200 */
[----:B----4-:R-:W-:Y:S07]  /*119c0*/  F2FP.F16.F32.PACK_AB R23, R52, R49 ;  /* 0x000000313417723e */ /* 0x010fee00000000ff */
[----:B------:R-:W-:Y:S01]  /*119d0*/  MUFU.EX2 R68, R68 ;  /* 0x0000004400447308 */ /* 0x000fe20000000800 */
[----:B---3--:R-:W-:Y:S01]  /*119e0*/  F2FP.F16.F32.PACK_AB R20, R56, R58 ;  /* 0x0000003a3814723e */ /* 0x008fe200000000ff */
[----:B------:R-:W-:Y:S01]  /*119f0*/  FADD.FTZ R55, R55, R44 ;  /* 0x0000002c37377221 */ /* 0x000fe20000010000 */
[----:B-1----:R-:W-:Y:S07]  /*11a00*/  F2FP.F16.F32.PACK_AB R22, R53, R57 ;  /* 0x000000393516723e */ /* 0x002fee00000000ff */
[----:B------:R1:W-:Y:S01]  /*11a10*/  MUFU.EX2 R76, R83 ;  /* 0x00000053004c7308 */ /* 0x0003e20000000800 */
[-C--:B------:R-:W-:Y:S01]  /*11a20*/  FFMA.FTZ R44, R119, R167.reuse, -R190 ;  /* 0x000000a7772c7223 */ /* 0x080fe200000108be */
[----:B------:R-:W-:Y:S01]  /*11a30*/  LDSM.16.MT88.4 R40, [R184+0x3800] ;  /* 0x00380000b828783b */ /* 0x000fe20000004200 */
[----:B------:R-:W-:Y:S07]  /*11a40*/  FADD.FTZ R55, R49, R55 ;  /* 0x0000003731377221 */ /* 0x000fee0000010000 */
[----:B------:R-:W-:Y:S01]  /*11a50*/  MUFU.EX2 R73, R73 ;  /* 0x0000004900497308 */ /* 0x000fe20000000800 */
[-C--:B------:R-:W-:Y:S01]  /*11a60*/  FFMA.FTZ R49, R117, R167.reuse, -R188 ;  /* 0x000000a775317223 */ /* 0x080fe200000108bc */
[C---:B------:R-:W-:Y:S08]  /*11a70*/  HMMA.16816.F32 R4, R20.reuse, R28, R4 ;  /* 0x0000001c1404723c */ /* 0x040ff00000001804 */
[----:B------:R-:W-:Y:S01]  /*11a80*/  MUFU.EX2 R44, R44 ;  /* 0x0000002c002c7308 */ /* 0x000fe20000000800 */
[-CC-:B------:R-:W-:Y:S01]  /*11a90*/  FFMA.FTZ R28, R62, R167.reuse, -R190.reuse ;  /* 0x000000a73e1c7223 */ /* 0x180fe200000108be */
[-C--:B------:R-:W-:Y:S01]  /*11aa0*/  FFMA.FTZ R62, R63, R167.reuse, -R190 ;  /* 0x000000a73f3e7223 */ /* 0x080fe200000108be */
[----:B------:R-:W-:Y:S07]  /*11ab0*/  FADD.FTZ R58, R58, R48 ;  /* 0x000000303a3a7221 */ /* 0x000fee0000010000 */
[----:B------:R-:W-:Y:S01]  /*11ac0*/  MUFU.EX2 R49, R49 ;  /* 0x0000003100317308 */ /* 0x000fe20000000800 */
[-CC-:B------:R-:W-:Y:S01]  /*11ad0*/  FFMA.FTZ R48, R116, R167.reuse, -R188.reuse ;  /* 0x000000a774307223 */ /* 0x180fe200000108bc */
[C---:B------:R-:W-:Y:S08]  /*11ae0*/  HMMA.16816.F32 R8, R20.reuse, R30, R8 ;  /* 0x0000001e1408723c */ /* 0x040ff00000001808 */
[----:B------:R3:W4:Y:S01]  /*11af0*/  MUFU.EX2 R63, R28 ;  /* 0x0000001c003f7308 */ /* 0x0007220000000800 */
[-CC-:B-1----:R-:W-:Y:S01]  /*11b00*/  FFMA.FTZ R83, R77, R167.reuse, -R188.reuse ;  /* 0x000000a74d537223 */ /* 0x182fe200000108bc */
[-CC-:B------:R-:W-:Y:S01]  /*11b10*/  FFMA.FTZ R77, R80, R167.reuse, -R188.reuse ;  /* 0x000000a7504d7223 */ /* 0x180fe200000108bc */
[-C--:B------:R-:W-:Y:S07]  /*11b20*/  FFMA.FTZ R80, R81, R167.reuse, -R188 ;  /* 0x000000a751507223 */ /* 0x080fee00000108bc */
[----:B------:R-:W-:Y:S01]  /*11b30*/  MUFU.EX2 R48, R48 ;  /* 0x0000003000307308 */ /* 0x000fe20000000800 */
[-CC-:B------:R-:W-:Y:S01]  /*11b40*/  FFMA.FTZ R81, R87, R167.reuse, -R190.reuse ;  /* 0x000000a757517223 */ /* 0x180fe200000108be */
[C---:B------:R-:W-:Y:S08]  /*11b50*/  HMMA.16816.F32 R132, R20.reuse, R32, R132 ;  /* 0x000000201484723c */ /* 0x040ff00000001884 */
[----:B------:R-:W1:Y:S01]  /*11b60*/  MUFU.EX2 R62, R62 ;  /* 0x0000003e003e7308 */ /* 0x000e620000000800 */
[-C--:B------:R-:W-:Y:S01]  /*11b70*/  FFMA.FTZ R87, R99, R167.reuse, -R190 ;  /* 0x000000a763577223 */ /* 0x080fe200000108be */
[-C--:B------:R-:W-:Y:S01]  /*11b80*/  FFMA.FTZ R99, R101, R167.reuse, -R188 ;  /* 0x000000a765637223 */ /* 0x080fe200000108bc */
[-CC-:B------:R-:W-:Y:S07]  /*11b90*/  FFMA.FTZ R101, R115, R167.reuse, -R190.reuse ;  /* 0x000000a773657223 */ /* 0x180fee00000108be */
[----:B------:R-:W-:Y:S01]  /*11ba0*/  MUFU.EX2 R82, R82 ;  /* 0x0000005200527308 */ /* 0x000fe20000000800 */
[-C--:B------:R-:W-:Y:S01]  /*11bb0*/  FFMA.FTZ R54, R130, R167.reuse, -R190 ;  /* 0x000000a782367223 */ /* 0x080fe200000108be */
[C---:B------:R-:W-:Y:S01]  /*11bc0*/  HMMA.16816.F32 R136, R20.reuse, R34, R136 ;  /* 0x000000221488723c */ /* 0x040fe20000001888 */
[----:B---3--:R-:W3:Y:S07]  /*11bd0*/  LDSM.16.MT88.4 R28, [R187+0xd800] ;  /* 0x00d80000bb1c783b */ /* 0x008eee0000004200 */
[----:B------:R-:W-:Y:S01]  /*11be0*/  MUFU.EX2 R83, R83 ;  /* 0x0000005300537308 */ /* 0x000fe20000000800 */
[----:B------:R-:W-:Y:S01]  /*11bf0*/  FADD.FTZ R58, R56, R58 ;  /* 0x0000003a383a7221 */ /* 0x000fe20000010000 */
[----:B------:R-:W-:Y:S08]  /*11c00*/  FADD.FTZ R52, R52, R55 ;  /* 0x0000003734347221 */ /* 0x000ff00000010000 */
[----:B------:R-:W-:Y:S01]  /*11c10*/  MUFU.EX2 R77, R77 ;  /* 0x0000004d004d7308 */ /* 0x000fe20000000800 */
[----:B------:R-:W-:Y:S01]  /*11c20*/  FADD.FTZ R57, R57, R58 ;  /* 0x0000003a39397221 */ /* 0x000fe20000010000 */
[C---:B--2---:R-:W-:Y:S01]  /*11c30*/  HMMA.16816.F32 R140, R20.reuse, R36, R140 ;  /* 0x00000024148c723c */ /* 0x044fe2000000188c */
[----:B------:R-:W2:Y:S07]  /*11c40*/  LDSM.16.MT88.4 R32, [R185+0xd800] ;  /* 0x00d80000b920783b */ /* 0x000eae0000004200 */
[----:B------:R-:W-:Y:S01]  /*11c50*/  MUFU.EX2 R80, R80 ;  /* 0x0000005000507308 */ /* 0x000fe20000000800 */
[-C--:B------:R-:W-:Y:S01]  /*11c60*/  FFMA.FTZ R36, R72, R167.reuse, -R188 ;  /* 0x000000a748247223 */ /* 0x080fe200000108bc */
[----:B------:R-:W-:Y:S01]  /*11c70*/  FADD.FTZ R57, R53, R57 ;  /* 0x0000003935397221 */ /* 0x000fe20000010000 */
[----:B------:R-:W-:Y:S07]  /*11c80*/  FFMA.FTZ R53, R126, R167, -R190 ;  /* 0x000000a77e357223 */ /* 0x000fee00000108be */
[----:B------:R-:W-:Y:S01]  /*11c90*/  MUFU.EX2 R72, R69 ;  /* 0x0000004500487308 */ /* 0x000fe20000000800 */
[----:B----4-:R-:W-:Y:S01]  /*11ca0*/  FADD.FTZ R52, R63, R52 ;  /* 0x000000343f347221 */ /* 0x010fe20000010000 */
[C---:B------:R-:W-:Y:S08]  /*11cb0*/  HMMA.16816.F32 R144, R20.reuse, R38, R144 ;  /* 0x000000261490723c */ /* 0x040ff00000001890 */
[----:B------:R4:W-:Y:S01]  /*11cc0*/  MUFU.EX2 R69, R36 ;  /* 0x0000002400457308 */ /* 0x0009e20000000800 */
[C---:B-1----:R-:W-:Y:S09]  /*11cd0*/  FADD.FTZ R52, R62.reuse, R52 ;  /* 0x000000343e347221 */ /* 0x042ff20000010000 */
[----:B------:R-:W-:Y:S01]  /*11ce0*/  MUFU.EX2 R81, R81 ;  /* 0x0000005100517308 */ /* 0x000fe20000000800 */
[----:B------:R-:W-:Y:S01]  /*11cf0*/  FADD.FTZ R52, R59, R52 ;  /* 0x000000343b347221 */ /* 0x000fe20000010000 */
[C---:B-----5:R-:W-:Y:S08]  /*11d00*/  HMMA.16816.F32 R12, R20.reuse, R24, R12 ;  /* 0x00000018140c723c */ /* 0x060ff0000000180c */
        /* <DEDUP_REMOVED lines=10> */
[----:B------:R-:W-:Y:S01]  /*11db0*/  F2FP.F16.F32.PACK_AB R22, R61, R64 ;  /* 0x000000403d16723e */ /* 0x000fe200000000ff */
[----:B----4-:R-:W-:Y:S06]  /*11dc0*/  LDSM.16.MT88.4 R36, [R184+0x4000] ;  /* 0x00400000b824783b */ /* 0x010fec0000004200 */
[----:B------:R-:W-:Y:S01]  /*11dd0*/  MUFU.EX2 R54, R54 ;  /* 0x0000003600367308 */ /* 0x000fe20000000800 */
[-CC-:B------:R-:W-:Y:S01]  /*11de0*/  FFMA.FTZ R52, R127, R167.reuse, -R190.reuse ;  /* 0x000000a77f347223 */ /* 0x180fe200000108be */
[----:B------:R-:W-:Y:S01]  /*11df0*/  FADD.FTZ R67, R67, R57 ;  /* 0x0000003943437221 */ /* 0x000fe20000010000 */
[C---:B---3--:R-:W-:Y:S07]  /*11e00*/  HMMA.16816.F32 R4, R20.reuse, R28, R4 ;  /* 0x0000001c1404723c */ /* 0x048fee0000001804 */
[----:B------:R-:W3:Y:S01]  /*11e10*/  MUFU.EX2 R52, R52 ;  /* 0x0000003400347308 */ /* 0x000ee20000000800 */
[-CC-:B------:R-:W-:Y:S01]  /*11e20*/  FFMA.FTZ R28, R70, R167.reuse, -R190.reuse ;  /* 0x000000a7461c7223 */ /* 0x180fe200000108be */
[----:B------:R-:W-:Y:S01]  /*11e30*/  FFMA.FTZ R70, R71, R167, -R190 ;  /* 0x000000a747467223 */ /* 0x000fe200000108be */
[----:B------:R-:W-:Y:S07]  /*11e40*/  FADD.FTZ R67, R66, R67 ;  /* 0x0000004342437221 */ /* 0x000fee0000010000 */
[----:B------:R4:W5:Y:S01]  /*11e50*/  MUFU.EX2 R71, R28 ;  /* 0x0000001c00477308 */ /* 0x0009620000000800 */
[C---:B------:R-:W-:Y:S09]  /*11e60*/  HMMA.16816.F32 R8, R20.reuse, R30, R8 ;  /* 0x0000001e1408723c */ /* 0x040ff20000001808 */
[----:B------:R-:W1:Y:S01]  /*11e70*/  MUFU.EX2 R70, R70 ;  /* 0x0000004600467308 */ /* 0x000e620000000800 */
[----:B------:R-:W-:Y:S01]  /*11e80*/  FADD.FTZ R67, R64, R67 ;  /* 0x0000004340437221 */ /* 0x000fe20000010000 */
[C---:B--2---:R-:W-:Y:S03]  /*11e90*/  HMMA.16816.F32 R132, R20.reuse, R32, R132 ;  /* 0x000000201484723c */ /* 0x044fe60000001884 */
[----:B---3--:R-:W-:Y:S01]  /*11ea0*/  F2FP.F16.F32.PACK_AB R149, R52, R53 ;  /* 0x000000353495723e */ /* 0x008fe200000000ff */
[----:B------:R-:W-:Y:S01]  /*11eb0*/  FADD.FTZ R67, R61, R67 ;  /* 0x000000433d437221 */ /* 0x000fe20000010000 */
[----:B----4-:R-:W2:Y:S01]  /*11ec0*/  LDSM.16.MT88.4 R28, [R187+0xe000] ;  /* 0x00e00000bb1c783b */ /* 0x010ea20000004200 */
[----:B-----5:R-:W-:Y:S02]  /*11ed0*/  FADD.FTZ R60, R71, R60 ;  /* 0x0000003c473c7221 */ /* 0x020fe40000010000 */
[C---:B------:R-:W-:Y:S03]  /*11ee0*/  HMMA.16816.F32 R136, R20.reuse, R34, R136 ;  /* 0x000000221488723c */ /* 0x040fe60000001888 */
[C---:B-1----:R-:W-:Y:S01]  /*11ef0*/  FADD.FTZ R60, R70.reuse, R60 ;  /* 0x0000003c463c7221 */ /* 0x042fe20000010000 */
[----:B------:R-:W-:Y:S01]  /*11f00*/  FADD.FTZ R67, R75, R67 ;  /* 0x000000434b437221 */ /* 0x000fe20000010000 */
[----:B------:R-:W1:Y:S03]  /*11f10*/  LDSM.16.MT88.4 R32, [R185+0xe000] ;  /* 0x00e00000b920783b */ /* 0x000e660000004200 */
[C---:B------:R-:W-:Y:S08]  /*11f20*/  HMMA.16816.F32 R140, R20.reuse, R40, R140 ;  /* 0x00000028148c723c */ /* 0x040ff0000000188c */
[C---:B------:R-:W-:Y:S01]  /*11f30*/  HMMA.16816.F32 R144, R20.reuse, R42, R144 ;  /* 0x0000002a1490723c */ /* 0x040fe20000001890 */
[----:B------:R-:W-:Y:S07]  /*11f40*/  LDSM.16.MT88.4 R40, [R184+0x4800] ;  /* 0x00480000b828783b */ /* 0x000fee0000004200 */
[C---:B------:R-:W-:Y:S08]  /*11f50*/  HMMA.16816.F32 R12, R20.reuse, R24, R12 ;  /* 0x00000018140c723c */ /* 0x040ff0000000180c */
[----:B------:R-:W-:Y:S01]  /*11f60*/  HMMA.16816.F32 R16, R20, R26, R16 ;  /* 0x0000001a1410723c */ /* 0x000fe20000001810 */
[----:B------:R-:W3:Y:S02]  /*11f70*/  LDSM.16.MT88.4 R24, [R186+0x4000] ;  /* 0x00400000ba18783b */ /* 0x000ee40000004200 */
[----:B------:R-:W-:Y:S02]  /*11f80*/  F2FP.F16.F32.PACK_AB R21, R70, R71 ;  /* 0x000000474615723e */ /* 0x000fe400000000ff */
        /* <DEDUP_REMOVED lines=8> */
[C---:B--2---:R-:W-:Y:S03]  /*12010*/  HMMA.16816.F32 R4, R20.reuse, R28, R4 ;  /* 0x0000001c1404723c */ /* 0x044fe60000001804 */
[----:B------:R-:W-:Y:S04]  /*12020*/  FADD.FTZ R68, R68, R72 ;  /* 0x0000004844447221 */ /* 0x000fe80000010000 */
[----:B------:R-:W-:Y:S01]  /*12030*/  FADD.FTZ R68, R82, R68 ;  /* 0x0000004452447221 */ /* 0x000fe20000010000 */
[C---:B------:R-:W-:Y:S01]  /*12040*/  HMMA.16816.F32 R8, R20.reuse, R30, R8 ;  /* 0x0000001e1408723c */ /* 0x040fe20000001808 */
[----:B------:R-:W2:Y:S07]  /*12050*/  LDSM.16.MT88.4 R28, [R187+0xe800] ;  /* 0x00e80000bb1c783b */ /* 0x000eae0000004200 */
[C---:B-1----:R-:W-:Y:S08]  /*12060*/  HMMA.16816.F32 R132, R20.reuse, R32, R132 ;  /* 0x000000201484723c */ /* 0x042ff00000001884 */
[C---:B------:R-:W-:Y:S01]  /*12070*/  HMMA.16816.F32 R136, R20.reuse, R34, R136 ;  /* 0x000000221488723c */ /* 0x040fe20000001888 */
[----:B------:R-:W1:Y:S07]  /*12080*/  LDSM.16.MT88.4 R32, [R185+0xe800] ;  /* 0x00e80000b920783b */ /* 0x000e6e0000004200 */
[C---:B------:R-:W-:Y:S03]  /*12090*/  HMMA.16816.F32 R140, R20.reuse, R36, R140 ;  /* 0x00000024148c723c */ /* 0x040fe6000000188c */
[-CC-:B------:R-:W-:Y:S01]  /*120a0*/  FFMA.FTZ R36, R84, R167.reuse, -R188.reuse ;  /* 0x000000a754247223 */ /* 0x180fe200000108bc */
[----:B------:R-:W-:Y:S03]  /*120b0*/  FFMA.FTZ R84, R85, R167, -R188 ;  /* 0x000000a755547223 */ /* 0x000fe600000108bc */
[----:B------:R4:W5:Y:S01]  /*120c0*/  MUFU.EX2 R85, R36 ;  /* 0x0000002400557308 */ /* 0x0009620000000800 */
[C---:B------:R-:W-:Y:S09]  /*120d0*/  HMMA.16816.F32 R144, R20.reuse, R38, R144 ;  /* 0x000000261490723c */ /* 0x040ff20000001890 */
[----:B------:R-:W1:Y:S01]  /*120e0*/  MUFU.EX2 R84, R84 ;  /* 0x0000005400547308 */ /* 0x000e620000000800 */
[C---:B---3--:R-:W-:Y:S01]  /*120f0*/  HMMA.16816.F32 R12, R20.reuse, R24, R12 ;  /* 0x00000018140c723c */ /* 0x048fe2000000180c */
[----:B----4-:R-:W-:Y:S07]  /*12100*/  LDSM.16.MT88.4 R36, [R184+0x5000] ;  /* 0x00500000b824783b */ /* 0x010fee0000004200 */
[----:B------:R-:W-:Y:S03]  /*12110*/  HMMA.16816.F32 R16, R20, R26, R16 ;  /* 0x0000001a1410723c */ /* 0x000fe60000001810 */
[C---:B------:R-:W-:Y:S01]  /*12120*/  F2FP.F16.F32.PACK_AB R21, R79.reuse, R78 ;  /* 0x0000004e4f15723e */ /* 0x040fe200000000ff */
[----:B------:R-:W-:Y:S01]  /*12130*/  FADD.FTZ R79, R79, R74 ;  /* 0x0000004a4f4f7221 */ /* 0x000fe20000010000 */
[----:B------:R-:W-:Y:S01]  /*12140*/  F2FP.F16.F32.PACK_AB R23, R76, R73 ;  /* 0x000000494c17723e */ /* 0x000fe200000000ff */
[----:B------:R-:W3:Y:S01]  /*12150*/  LDSM.16.MT88.4 R24, [R186+0x4800] ;  /* 0x00480000ba18783b */ /* 0x000ee20000004200 */
        /* <DEDUP_REMOVED lines=12> */
[----:B-----5:R-:W-:Y:S04]  /*12220*/  FADD.FTZ R80, R85, R80 ;  /* 0x0000005055507221 */ /* 0x020fe80000010000 */
[----:B-1----:R-:W-:Y:S01]  /*12230*/  FADD.FTZ R80, R84, R80 ;  /* 0x0000005054507221 */ /* 0x002fe20000010000 */
[C---:B------:R-:W-:Y:S08]  /*12240*/  HMMA.16816.F32 R132, R20.reuse, R32, R132 ;  /* 0x000000201484723c */ /* 0x040ff00000001884 */
[C---:B------:R-:W-:Y:S01]  /*12250*/  HMMA.16816.F32 R136, R20.reuse, R34, R136 ;  /* 0x000000221488723c */ /* 0x040fe20000001888 */
[----:B------:R-:W1:Y:S07]  /*12260*/  LDSM.16.MT88.4 R32, [R185+0xf000] ;  /* 0x00f00000b920783b */ /* 0x000e6e0000004200 */
[C---:B------:R-:W-:Y:S01]  /*12270*/  HMMA.16816.F32 R140, R20.reuse, R40, R140 ;  /* 0x00000028148c723c */ /* 0x040fe2000000188c */
[----:B------:R4:W-:Y:S02]  /*12280*/  MUFU.EX2 R41, R90 ;  /* 0x0000005a00297308 */ /* 0x0009e40000000800 */
[-C--:B------:R-:W-:Y:S01]  /*12290*/  FFMA.FTZ R40, R91, R167.reuse, -R190 ;  /* 0x000000a75b287223 */ /* 0x080fe200000108be */
[-C--:B------:R-:W-:Y:S01]  /*122a0*/  FFMA.FTZ R91, R97, R167.reuse, -R188 ;  /* 0x000000a7615b7223 */ /* 0x080fe200000108bc */
[-C--:B------:R-:W-:Y:S03]  /*122b0*/  FFMA.FTZ R97, R107, R167.reuse, -R190 ;  /* 0x000000a76b617223 */ /* 0x080fe600000108be */
[C---:B------:R-:W-:Y:S03]  /*122c0*/  HMMA.16816.F32 R144, R20.reuse, R42, R144 ;  /* 0x0000002a1490723c */ /* 0x040fe60000001890 */
[----:B------:R-:W5:Y:S01]  /*122d0*/  MUFU.EX2 R40, R40 ;  /* 0x0000002800287308 */ /* 0x000f620000000800 */
[-CC-:B------:R-:W-:Y:S01]  /*122e0*/  FFMA.FTZ R43, R88, R167.reuse, -R188.reuse ;  /* 0x000000a7582b7223 */ /* 0x180fe200000108bc */
[-C--:B------:R-:W-:Y:S08]  /*122f0*/  FFMA.FTZ R42, R89, R167.reuse, -R188 ;  /* 0x000000a7592a7223 */ /* 0x080ff000000108bc */
[----:B------:R-:W-:Y:S01]  /*12300*/  MUFU.EX2 R91, R91 ;  /* 0x0000005b005b7308 */ /* 0x000fe20000000800 */
[-C--:B------:R-:W-:Y:S01]  /*12310*/  FFMA.FTZ R88, R94, R167.reuse, -R190 ;  /* 0x000000a75e587223 */ /* 0x080fe200000108be */
[-CC-:B------:R-:W-:Y:S01]  /*12320*/  FFMA.FTZ R94, R92, R167.reuse, -R188.reuse ;  /* 0x000000a75c5e7223 */ /* 0x180fe200000108bc */
[C---:B---3--:R-:W-:Y:S07]  /*12330*/  HMMA.16816.F32 R12, R20.reuse, R24, R12 ;  /* 0x00000018140c723c */ /* 0x048fee000000180c */
[----:B------:R-:W-:Y:S01]  /*12340*/  MUFU.EX2 R43, R43 ;  /* 0x0000002b002b7308 */ /* 0x000fe20000000800 */
[-C--:B------:R-:W-:Y:S01]  /*12350*/  FFMA.FTZ R92, R93, R167.reuse, -R188 ;  /* 0x000000a75d5c7223 */ /* 0x080fe200000108bc */
[-CC-:B------:R-:W-:Y:S08]  /*12360*/  FFMA.FTZ R89, R95, R167.reuse, -R190.reuse ;  /* 0x000000a75f597223 */ /* 0x180ff000000108be */
[----:B------:R-:W3:Y:S01]  /*12370*/  MUFU.EX2 R42, R42 ;  /* 0x0000002a002a7308 */ /* 0x000ee20000000800 */
[-C--:B----4-:R-:W-:Y:S01]  /*12380*/  FFMA.FTZ R90, R98, R167.reuse, -R190 ;  /* 0x000000a7625a7223 */ /* 0x090fe200000108be */
[-C--:B------:R-:W-:Y:S01]  /*12390*/  FFMA.FTZ R93, R96, R167.reuse, -R188 ;  /* 0x000000a7605d7223 */ /* 0x080fe200000108bc */
[----:B------:R-:W-:Y:S01]  /*123a0*/  HMMA.16816.F32 R16, R20, R26, R16 ;  /* 0x0000001a1410723c */ /* 0x000fe20000001810 */
[----:B------:R-:W4:Y:S06]  /*123b0*/  LDSM.16.MT88.4 R24, [R186+0x5000] ;  /* 0x00500000ba18783b */ /* 0x000f2c0000004200 */
[----:B------:R-:W1:Y:S01]  /*123c0*/  MUFU.EX2 R88, R88 ;  /* 0x0000005800587308 */ /* 0x000e620000000800 */
[----:B------:R-:W-:Y:S01]  /*123d0*/  F2FP.F16.F32.PACK_AB R21, R81, R86 ;  /* 0x000000565115723e */ /* 0x000fe200000000ff */
[--C-:B------:R-:W-:Y:S01]  /*123e0*/  FFMA.FTZ R96, R102, R167, -R190.reuse ;  /* 0x000000a766607223 */ /* 0x100fe200000108be */
[----:B-----5:R-:W-:Y:S07]  /*123f0*/  F2FP.F16.F32.PACK_AB R23, R40, R41 ;  /* 0x000000292817723e */ /* 0x020fee00000000ff */
[----:B------:R-:W5:Y:S01]  /*12400*/  MUFU.EX2 R89, R89 ;  /* 0x0000005900597308 */ /* 0x000f620000000800 */
[----:B------:R-:W-:Y:S01]  /*12410*/  F2FP.F16.F32.PACK_AB R20, R84, R85 ;  /* 0x000000555414723e */ /* 0x000fe200000000ff */
[-CC-:B------:R-:W-:Y:S01]  /*12420*/  FFMA.FTZ R95, R103, R167.reuse, -R190.reuse ;  /* 0x000000a7675f7223 */ /* 0x180fe200000108be */
[--C-:B------:R-:W-:Y:S07]  /*12430*/  FFMA.FTZ R98, R106, R167, -R190.reuse ;  /* 0x000000a76a627223 */ /* 0x100fee00000108be */
[----:B------:R-:W4:Y:S01]  /*12440*/  MUFU.EX2 R90, R90 ;  /* 0x0000005a005a7308 */ /* 0x000f220000000800 */
[----:B---3--:R-:W-:Y:S01]  /*12450*/  F2FP.F16.F32.PACK_AB R22, R42, R43 ;  /* 0x0000002b2a16723e */ /* 0x008fe200000000ff */
[-C--:B------:R-:W-:Y:S01]  /*12460*/  FFMA.FTZ R102, R114, R167.reuse, -R190 ;  /* 0x000000a772667223 */ /* 0x080fe200000108be */
[-CC-:B------:R-:W-:Y:S07]  /*12470*/  FFMA.FTZ R103, R108, R167.reuse, -R188.reuse ;  /* 0x000000a76c677223 */ /* 0x180fee00000108bc */
[----:B------:R-:W-:Y:S01]  /*12480*/  MUFU.EX2 R94, R94 ;  /* 0x0000005e005e7308 */ /* 0x000fe20000000800 */
[----:B------:R-:W-:Y:S01]  /*12490*/  FFMA.FTZ R106, R113, R167, -R188 ;  /* 0x000000a7716a7223 */ /* 0x000fe200000108bc */
[----:B------:R-:W-:Y:S01]  /*124a0*/  FADD.FTZ R76, R41, R76 ;  /* 0x0000004c294c7221 */ /* 0x000fe20000010000 */
[----:B------:R-:W-:Y:S01]  /*124b0*/  FADD.FTZ R80, R43, R80 ;  /* 0x000000502b507221 */ /* 0x000fe20000010000 */
[C---:B--2---:R-:W-:Y:S06]  /*124c0*/  HMMA.16816.F32 R4, R20.reuse, R28, R4 ;  /* 0x0000001c1404723c */ /* 0x044fec0000001804 */
[----:B------:R-:W2:Y:S01]  /*124d0*/  MUFU.EX2 R92, R92 ;  /* 0x0000005c005c7308 */ /* 0x000ea20000000800 */
[----:B------:R-:W-:Y:S01]  /*124e0*/  FADD.FTZ R76, R40, R76 ;  /* 0x0000004c284c7221 */ /* 0x000fe20000010000 */
[----:B------:R-:W-:Y:S08]  /*124f0*/  FADD.FTZ R80, R42, R80 ;  /* 0x000000502a507221 */ /* 0x000ff00000010000 */
[----:B------:R-:W3:Y:S01]  /*12500*/  MUFU.EX2 R93, R93 ;  /* 0x0000005d005d7308 */ /* 0x000ee20000000800 */
[----:B-1----:R-:W-:Y:S01]  /*12510*/  FADD.FTZ R76, R88, R76 ;  /* 0x0000004c584c7221 */ /* 0x002fe20000010000 */
[C---:B------:R-:W-:Y:S01]  /*12520*/  HMMA.16816.F32 R8, R20.reuse, R30, R8 ;  /* 0x0000001e1408723c */ /* 0x040fe20000001808 */
[----:B------:R-:W1:Y:S07]  /*12530*/  LDSM.16.MT88.4 R28, [R187+0xf800] ;  /* 0x00f80000bb1c783b */ /* 0x000e6e0000004200 */
[----:B------:R-:W-:Y:S01]  /*12540*/  MUFU.EX2 R96, R96 ;  /* 0x0000006000607308 */ /* 0x000fe20000000800 */
[C---:B-----5:R-:W-:Y:S09]  /*12550*/  FADD.FTZ R76, R89.reuse, R76 ;  /* 0x0000004c594c7221 */ /* 0x060ff20000010000 */
[----:B------:R-:W-:Y:S01]  /*12560*/  MUFU.EX2 R95, R95 ;  /* 0x0000005f005f7308 */ /* 0x000fe20000000800 */
[C---:B------:R-:W-:Y:S09]  /*12570*/  HMMA.16816.F32 R132, R20.reuse, R32, R132 ;  /* 0x000000201484723c */ /* 0x040ff20000001884 */
[----:B------:R-:W-:Y:S10]  /*12580*/  MUFU.EX2 R98, R98 ;  /* 0x0000006200627308 */ /* 0x000ff40000000800 */
[----:B------:R-:W-:Y:S01]  /*12590*/  MUFU.EX2 R97, R97 ;  /* 0x0000006100617308 */ /* 0x000fe20000000800 */
[C---:B------:R-:W-:Y:S01]  /*125a0*/  HMMA.16816.F32 R136, R20.reuse, R34, R136 ;  /* 0x000000221488723c */ /* 0x040fe20000001888 */
[----:B------:R-:W5:Y:S08]  /*125b0*/  LDSM.16.MT88.4 R32, [R185+0xf800] ;  /* 0x00f80000b920783b */ /* 0x000f700000004200 */
[----:B------:R-:W-:Y:S10]  /*125c0*/  MUFU.EX2 R102, R102 ;  /* 0x0000006600667308 */ /* 0x000ff40000000800 */
[----:B------:R-:W-:Y:S01]  /*125d0*/  MUFU.EX2 R103, R103 ;  /* 0x0000006700677308 */ /* 0x000fe20000000800 */
[C---:B------:R-:W-:Y:S09]  /*125e0*/  HMMA.16816.F32 R140, R20.reuse, R36, R140 ;  /* 0x00000024148c723c */ /* 0x040ff2000000188c */
[----:B------:R-:W-:Y:S01]  /*125f0*/  MUFU.EX2 R106, R106 ;  /* 0x0000006a006a7308 */ /* 0x000fe20000000800 */
[C---:B------:R-:W-:Y:S01]  /*12600*/  HMMA.16816.F32 R144, R20.reuse, R38, R144 ;  /* 0x000000261490723c */ /* 0x040fe20000001890 */
[----:B------:R-:W5:Y:S07]  /*12610*/  LDSM.16.MT88.4 R36, [R184+0x5800] ;  /* 0x00580000b824783b */ /* 0x000f6e0000004200 */
[C---:B----4-:R-:W-:Y:S08]  /*12620*/  HMMA.16816.F32 R12, R20.reuse, R24, R12 ;  /* 0x00000018140c723c */ /* 0x050ff0000000180c */
[----:B------:R-:W-:Y:S01]  /*12630*/  HMMA.16816.F32 R16, R20, R26, R16 ;  /* 0x0000001a1410723c */ /* 0x000fe20000001810 */
[----:B------:R-:W4:Y:S02]  /*12640*/  LDSM.16.MT88.4 R24, [R186+0x5800] ;  /* 0x00580000ba18783b */ /* 0x000f240000004200 */
[----:B------:R-:W-:Y:S02]  /*12650*/  F2FP.F16.F32.PACK_AB R21, R89, R88 ;  /* 0x000000585915723e */ /* 0x000fe400000000ff */
[----:B------:R-:W-:Y:S01]  /*12660*/  F2FP.F16.F32.PACK_AB R23, R87, R90 ;  /* 0x0000005a5717723e */ /* 0x000fe200000000ff */
[----:B------:R-:W-:Y:S01]  /*12670*/  FADD.FTZ R90, R90, R76 ;  /* 0x0000004c5a5a7221 */ /* 0x000fe20000010000 */
[----:B--2---:R-:W-:Y:S01]  /*12680*/  F2FP.F16.F32.PACK_AB R20, R92, R94 ;  /* 0x0000005e5c14723e */ /* 0x004fe200000000ff */
[----:B------:R-:W-:Y:S01]  /*12690*/  FADD.FTZ R94, R94, R80 ;  /* 0x000000505e5e7221 */ /* 0x000fe20000010000 */
[----:B---3--:R-:W-:Y:S01]  /*126a0*/  F2FP.F16.F32.PACK_AB R22, R91, R93 ;  /* 0x0000005d5b16723e */ /* 0x008fe200000000ff */
[----:B------:R-:W-:Y:S02]  /*126b0*/  FADD.FTZ R90, R87, R90 ;  /* 0x0000005a575a7221 */ /* 0x000fe40000010000 */
[----:B------:R-:W-:Y:S04]  /*126c0*/  FADD.FTZ R94, R92, R94 ;  /* 0x0000005e5c5e7221 */ /* 0x000fe80000010000 */
[C---:B-1----:R-:W-:Y:S03]  /*126d0*/  HMMA.16816.F32 R4, R20.reuse, R28, R4 ;  /* 0x0000001c1404723c */ /* 0x042fe60000001804 */
[----:B------:R-:W-:Y:S04]  /*126e0*/  FADD.FTZ R93, R93, R94 ;  /* 0x0000005e5d5d7221 */ /* 0x000fe80000010000 */
[----:B------:R-:W-:Y:S01]  /*126f0*/  FADD.FTZ R93, R91, R93 ;  /* 0x0000005d5b5d7221 */ /* 0x000fe20000010000 */
[C---:B------:R-:W-:Y:S01]  /*12700*/  HMMA.16816.F32 R8, R20.reuse, R30, R8 ;  /* 0x0000001e1408723c */ /* 0x040fe20000001808 */
[----:B------:R-:W1:Y:S07]  /*12710*/  LDSM.16.MT88.4 R28, [R187+0x10000] ;  /* 0x01000000bb1c783b */ /* 0x000e6e0000004200 */
[C---:B-----5:R-:W-:Y:S08]  /*12720*/  HMMA.16816.F32 R132, R20.reuse, R32, R132 ;  /* 0x000000201484723c */ /* 0x060ff00000001884 */
[C---:B------:R-:W-:Y:S01]  /*12730*/  HMMA.16816.F32 R136, R20.reuse, R34, R136 ;  /* 0x000000221488723c */ /* 0x040fe20000001888 */
[----:B------:R-:W2:Y:S07]  /*12740*/  LDSM.16.MT88.4 R32, [R185+0x10000] ;  /* 0x01000000b920783b */ /* 0x000eae0000004200 */
[C---:B------:R-:W-:Y:S01]  /*12750*/  HMMA.16816.F32 R140, R20.reuse, R36, R140 ;  /* 0x00000024148c723c */ /* 0x040fe2000000188c */
[----:B------:R3:W5:Y:S02]  /*12760*/  MUFU.EX2 R36, R100 ;  /* 0x0000006400247308 */ /* 0x0007640000000800 */
[-CC-:B------:R-:W-:Y:S01]  /*12770*/  FFMA.FTZ R37, R104, R167.reuse, -R188.reuse ;  /* 0x000000a768257223 */ /* 0x180fe200000108bc */
[-CC-:B------:R-:W-:Y:S04]  /*12780*/  FFMA.FTZ R104, R109, R167.reuse, -R188.reuse ;  /* 0x000000a76d687223 */ /* 0x180fe800000108bc */
[C---:B------:R-:W-:Y:S03]  /*12790*/  HMMA.16816.F32 R144, R20.reuse, R38, R144 ;  /* 0x000000261490723c */ /* 0x040fe60000001890 */
[----:B------:R-:W-:Y:S01]  /*127a0*/  MUFU.EX2 R37, R37 ;  /* 0x0000002500257308 */ /* 0x000fe20000000800 */
[-C--:B------:R-:W-:Y:S01]  /*127b0*/  FFMA.FTZ R38, R105, R167.reuse, -R188 ;  /* 0x000000a769267223 */ /* 0x080fe200000108bc */
[-C--:B------:R-:W-:Y:S08]  /*127c0*/  FFMA.FTZ R39, R111, R167.reuse, -R190 ;  /* 0x000000a76f277223 */ /* 0x080ff000000108be */
[----:B------:R-:W-:Y:S01]  /*127d0*/  MUFU.EX2 R104, R104 ;  /* 0x0000006800687308 */ /* 0x000fe20000000800 */
[-C--:B------:R-:W-:Y:S01]  /*127e0*/  FFMA.FTZ R105, R112, R167.reuse, -R188 ;  /* 0x000000a770697223 */ /* 0x080fe200000108bc */
[-CC-:B---3--:R-:W-:Y:S01]  /*127f0*/  FFMA.FTZ R100, R110, R167.reuse, -R190.reuse ;  /* 0x000000a76e647223 */ /* 0x188fe200000108be */
[C---:B----4-:R-:W-:Y:S07]  /*12800*/  HMMA.16816.F32 R12, R20.reuse, R24, R12 ;  /* 0x00000018140c723c */ /* 0x050fee000000180c */
[----:B------:R-:W3:Y:S01]  /*12810*/  MUFU.EX2 R38, R38 ;  /* 0x0000002600267308 */ /* 0x000ee20000000800 */
[----:B------:R-:W-:Y:S01]  /*12820*/  FFMA.FTZ R190, R131, R167, -R190 ;  /* 0x000000a783be7223 */ /* 0x000fe200000108be */
[----:B-----5:R-:W-:Y:S08]  /*12830*/  FADD.FTZ R93, R36, R93 ;  /* 0x0000005d245d7221 */ /* 0x020ff00000010000 */
[----:B------:R-:W-:Y:S01]  /*12840*/  MUFU.EX2 R100, R100 ;  /* 0x0000006400647308 */ /* 0x000fe20000000800 */
[----:B------:R-:W-:Y:S01]  /*12850*/  HMMA.16816.F32 R16, R20, R26, R16 ;  /* 0x0000001a1410723c */ /* 0x000fe20000001810 */
[----:B------:R-:W4:Y:S08]  /*12860*/  LDSM.16.MT88.4 R24, [R184+0x6000] ;  /* 0x00600000b818783b */ /* 0x000f300000004200 */
[----:B------:R-:W5:Y:S01]  /*12870*/  MUFU.EX2 R190, R190 ;  /* 0x000000be00be7308 */ /* 0x000f620000000800 */
[----:B------:R-:W-:Y:S01]  /*12880*/  F2FP.F16.F32.PACK_AB R21, R95, R96 ;  /* 0x000000605f15723e */ /* 0x000fe200000000ff */
[----:B------:R-:W-:Y:S01]  /*12890*/  FADD.FTZ R96, R96, R90 ;  /* 0x0000005a60607221 */ /* 0x000fe20000010000 */
[----:B------:R-:W-:Y:S07]  /*128a0*/  F2FP.F16.F32.PACK_AB R23, R97, R98 ;  /* 0x000000626117723e */ /* 0x000fee00000000ff */
[----:B------:R-:W4:Y:S01]  /*128b0*/  MUFU.EX2 R39, R39 ;  /* 0x0000002700277308 */ /* 0x000f220000000800 */
[----:B------:R-:W-:Y:S01]  /*128c0*/  F2FP.F16.F32.PACK_AB R20, R99, R36 ;  /* 0x000000246314723e */ /* 0x000fe200000000ff */
[----:B------:R-:W-:Y:S01]  /*128d0*/  FADD.FTZ R96, R95, R96 ;  /* 0x000000605f607221 */ /* 0x000fe20000010000 */
[----:B---3--:R-:W-:Y:S07]  /*128e0*/  F2FP.F16.F32.PACK_AB R22, R38, R37 ;  /* 0x000000252616723e */ /* 0x008fee00000000ff */
[----:B------:R-:W3:Y:S01]  /*128f0*/  MUFU.EX2 R105, R105 ;  /* 0x0000006900697308 */ /* 0x000ee20000000800 */
[----:B------:R-:W-:Y:S01]  /*12900*/  FADD.FTZ R99, R99, R93 ;  /* 0x0000005d63637221 */ /* 0x000fe20000010000 */
[----:B------:R-:W-:Y:S03]  /*12910*/  FADD.FTZ R98, R98, R96 ;  /* 0x0000006062627221 */ /* 0x000fe60000010000 */
[----:B------:R-:W-:Y:S01]  /*12920*/  FADD.FTZ R99, R37, R99 ;  /* 0x0000006325637221 */ /* 0x000fe20000010000 */
[C---:B-1----:R-:W-:Y:S03]  /*12930*/  HMMA.16816.F32 R4, R20.reuse, R28, R4 ;  /* 0x0000001c1404723c */ /* 0x042fe60000001804 */
[----:B-----5:R-:W-:Y:S01]  /*12940*/  F2FP.F16.F32.PACK_AB R151, R190, R54 ;  /* 0x00000036be97723e */ /* 0x020fe200000000ff */
[----:B------:R-:W-:Y:S01]  /*12950*/  FADD.FTZ R98, R97, R98 ;  /* 0x0000006261627221 */ /* 0x000fe20000010000 */
[----:B------:R-:W-:Y:S03]  /*12960*/  FADD.FTZ R38, R38, R99 ;  /* 0x0000006326267221 */ /* 0x000fe60000010000 */
[C---:B------:R-:W-:Y:S01]  /*12970*/  HMMA.16816.F32 R8, R20.reuse, R30, R8 ;  /* 0x0000001e1408723c */ /* 0x040fe20000001808 */
[----:B------:R-:W1:Y:S02]  /*12980*/  LDSM.16.MT88.4 R28, [R186+0x6000] ;  /* 0x00600000ba1c783b */ /* 0x000e640000004200 */
[----:B------:R-:W-:Y:S05]  /*12990*/  FADD.FTZ R38, R103, R38 ;  /* 0x0000002667267221 */ /* 0x000fea0000010000 */
[C---:B--2---:R-:W-:Y:S08]  /*129a0*/  HMMA.16816.F32 R132, R20.reuse, R32, R132 ;  /* 0x000000201484723c */ /* 0x044ff00000001884 */
[C---:B------:R-:W-:Y:S01]  /*129b0*/  HMMA.16816.F32 R136, R20.reuse, R34, R136 ;  /* 0x000000221488723c */ /* 0x040fe20000001888 */
[----:B------:R-:W2:Y:S07]  /*129c0*/  LDSM.16.MT88.4 R32, [R187+0x10800] ;  /* 0x01080000bb20783b */ /* 0x000eae0000004200 */
[C---:B----4-:R-:W-:Y:S08]  /*129d0*/  HMMA.16816.F32 R140, R20.reuse, R24, R140 ;  /* 0x00000018148c723c */ /* 0x050ff0000000188c */
[C---:B------:R-:W-:Y:S01]  /*129e0*/  HMMA.16816.F32 R144, R20.reuse, R26, R144 ;  /* 0x0000001a1490723c */ /* 0x040fe20000001890 */
[----:B------:R-:W4:Y:S07]  /*129f0*/  LDSM.16.MT88.4 R24, [R185+0x10800] ;  /* 0x01080000b918783b */ /* 0x000f2e0000004200 */
[C---:B-1----:R-:W-:Y:S08]  /*12a00*/  HMMA.16816.F32 R12, R20.reuse, R28, R12 ;  /* 0x0000001c140c723c */ /* 0x042ff0000000180c */
[----:B------:R-:W-:Y:S01]  /*12a10*/  HMMA.16816.F32 R16, R20, R30, R16 ;  /* 0x0000001e1410723c */ /* 0x000fe20000001810 */
[----:B------:R-:W1:Y:S02]  /*12a20*/  LDSM.16.MT88.4 R28, [R184+0x6800] ;  /* 0x00680000b81c783b */ /* 0x000e640000004200 */
[----:B------:R-:W-:Y:S01]  /*12a30*/  F2FP.F16.F32.PACK_AB R21, R39, R100 ;  /* 0x000000642715723e */ /* 0x000fe200000000ff */
        /* <DEDUP_REMOVED lines=8> */
[C---:B--2---:R-:W-:Y:S03]  /*12ac0*/  HMMA.16816.F32 R4, R20.reuse, R32, R4 ;  /* 0x000000201404723c */ /* 0x044fe60000001804 */
[----:B------:R-:W-:Y:S01]  /*12ad0*/  FADD.FTZ R102, R101, R102 ;  /* 0x0000006665667221 */ /* 0x000fe20000010000 */
[----:B------:R-:W-:Y:S04]  /*12ae0*/  FADD.FTZ R106, R106, R104 ;  /* 0x000000686a6a7221 */ /* 0x000fe80000010000 */
[C---:B------:R-:W-:Y:S01]  /*12af0*/  HMMA.16816.F32 R8, R20.reuse, R34, R8 ;  /* 0x000000221408723c */ /* 0x040fe20000001808 */
[----:B------:R-:W2:Y:S02]  /*12b00*/  LDSM.16.MT88.4 R32, [R186+0x6800] ;  /* 0x00680000ba20783b */ /* 0x000ea40000004200 */
[----:B------:R-:W-:Y:S05]  /*12b10*/  FADD.FTZ R106, R48, R106 ;  /* 0x0000006a306a7221 */ /* 0x000fea0000010000 */
[C---:B----4-:R-:W-:Y:S08]  /*12b20*/  HMMA.16816.F32 R132, R20.reuse, R24, R132 ;  /* 0x000000181484723c */ /* 0x050ff00000001884 */
        /* <DEDUP_REMOVED lines=35> */
[----:B--2---:R-:W-:Y:S01]  /*12d60*/  FADD.FTZ R51, R32, R51 ;  /* 0x0000003320337221 */ /* 0x004fe20000010000 */
[C---:B---3--:R-:W-:Y:S08]  /*12d70*/  HMMA.16816.F32 R12, R20.reuse, R24, R12 ;  /* 0x00000018140c723c */ /* 0x048ff0000000180c */
[----:B------:R-:W2:Y:S01]  /*12d80*/  MUFU.EX2 R188, R188 ;  /* 0x000000bc00bc7308 */ /* 0x000ea20000000800 */
[C---:B----4-:R-:W-:Y:S01]  /*12d90*/  F2FP.F16.F32.PACK_AB R148, R33.reuse, R32 ;  /* 0x000000202194723e */ /* 0x050fe200000000ff */
[----:B------:R-:W-:Y:S01]  /*12da0*/  FADD.FTZ R33, R33, R51 ;  /* 0x0000003321217221 */ /* 0x000fe20000010000 */
[----:B------:R-:W-:Y:S01]  /*12db0*/  HMMA.16816.F32 R16, R20, R26, R16 ;  /* 0x0000001a1410723c */ /* 0x000fe20000001810 */
[----:B------:R-:W3:Y:S02]  /*12dc0*/  LDSM.16.MT88.4 R20, [R184+0x7800] ;  /* 0x00780000b814783b */ /* 0x000ee40000004200 */
[----:B-----5:R-:W-:Y:S01]  /*12dd0*/  FADD.FTZ R33, R34, R33 ;  /* 0x0000002122217221 */ /* 0x020fe20000010000 */
[C---:B--2---:R-:W-:Y:S03]  /*12de0*/  F2FP.F16.F32.PACK_AB R150, R188.reuse, R34 ;  /* 0x00000022bc96723e */ /* 0x044fe600000000ff */
[----:B------:R-:W-:Y:S04]  /*12df0*/  FADD.FTZ R252, R188, R33 ;  /* 0x00000021bcfc7221 */ /* 0x000fe80000010000 */
[C---:B------:R-:W-:Y:S01]  /*12e00*/  HMMA.16816.F32 R160, R148.reuse, R156, R4 ;  /* 0x0000009c94a0723c */ /* 0x040fe20000001804 */
[----:B------:R-:W2:Y:S07]  /*12e10*/  LDSM.16.MT88.4 R4, [R186+0x7800] ;  /* 0x00780000ba04783b */ /* 0x000eae0000004200 */
[C---:B------:R-:W-:Y:S08]  /*12e20*/  HMMA.16816.F32 R156, R148.reuse, R158, R8 ;  /* 0x0000009e949c723c */ /* 0x040ff00000001808 */
[C---:B-1----:R-:W-:Y:S08]  /*12e30*/  HMMA.16816.F32 R132, R148.reuse, R28, R132 ;  /* 0x0000001c9484723c */ /* 0x042ff00000001884 */
[C---:B------:R-:W-:Y:S08]  /*12e40*/  HMMA.16816.F32 R136, R148.reuse, R30, R136 ;  /* 0x0000001e9488723c */ /* 0x040ff00000001888 */
[C---:B---3--:R-:W-:Y:S08]  /*12e50*/  HMMA.16816.F32 R140, R148.reuse, R20, R140 ;  /* 0x00000014948c723c */ /* 0x048ff0000000188c */
[C---:B------:R-:W-:Y:S08]  /*12e60*/  HMMA.16816.F32 R144, R148.reuse, R22, R144 ;  /* 0x000000169490723c */ /* 0x040ff00000001890 */
[C---:B--2---:R-:W-:Y:S03]  /*12e70*/  HMMA.16816.F32 R152, R148.reuse, R4, R12 ;  /* 0x000000049498723c */ /* 0x044fe6000000180c */
[----:B------:R-:W-:Y:S05]  /*12e80*/  FADD.FTZ R4, R190, R54 ;  /* 0x00000036be047221 */ /* 0x000fea0000010000 */
[----:B------:R-:W-:Y:S01]  /*12e90*/  HMMA.16816.F32 R148, R148, R6, R16 ;  /* 0x000000069494723c */ /* 0x000fe20000001810 */
[----:B------:R1:W-:Y:S01]  /*12ea0*/  STL [R1], R4 ;  /* 0x0000000401007387 */ /* 0x0003e20000100800 */
[----:B------:R-:W-:Y:S07]  /*12eb0*/  @!UPT UIADD3 URZ, UPT, UPT, URZ, URZ, URZ ;  /* 0x000000fffffff290 */ /* 0x000fee000fffe0ff */
[----:B------:R-:W-:Y:S11]  /*12ec0*/  @P0 BRA `(.L_x_3918) ;  /* 0xffffff90003c0947 */ /* 0x000ff6000383ffff */
.L_x_3911:
[----:B------:R2:W5:Y:S04]  /*12ed0*/  LDL R10, [R1] ;  /* 0x00000000010a7983 */ /* 0x0005680000100800 */
[----:B------:R2:W5:Y:S01]  /*12ee0*/  LD.E R7, desc[UR4][R164.64+0xd8] ;  /* 0x0000d804a4077980 */ /* 0x000562000c101900 */
[----:B------:R-:W-:Y:S01]  /*12ef0*/  UMOV UR6, 0xffffffff ;  /* 0xffffffff00067882 */ /* 0x000fe20000000000 */
[----:B------:R-:W-:Y:S02]  /*12f00*/  MOV R6, 0x20 ;  /* 0x0000002000067802 */ /* 0x000fe40000000f00 */
[----:B------:R-:W-:Y:S05]  /*12f10*/  BRA.DIV UR6, `(.L_x_3919) ;  /* 0x0000000e068c7947 */ /* 0x000fea000b800000 */
[----:B------:R-:W3:Y:S04]  /*12f20*/  SHFL.BFLY PT, R3, R252, 0x2, 0x1f ;  /* 0x0c401f00fc037f89 */ /* 0x000ee800000e0000 */
[----:B-----5:R-:W4:Y:S01]  /*12f30*/  SHFL.BFLY PT, R8, R10, 0x2, 0x1f ;  /* 0x0c401f000a087f89 */ /* 0x020f2200000e0000 */
[----:B---3--:R-:W-:Y:S01]  /*12f40*/  FADD.FTZ R252, R3, R252 ;  /* 0x000000fc03fc7221 */ /* 0x008fe20000010000 */
[----:B----4-:R-:W-:-:S04]  /*12f50*/  FADD.FTZ R8, R8, R10 ;  /* 0x0000000a08087221 */ /* 0x010fc80000010000 */
[----:B------:R-:W3:Y:S04]  /*12f60*/  SHFL.BFLY PT, R9, R252, 0x1, 0x1f ;  /* 0x0c201f00fc097f89 */ /* 0x000ee800000e0000 */
[----:B------:R4:W1:Y:S01]  /*12f70*/  SHFL.BFLY PT, R3, R8, 0x1, 0x1f ;  /* 0x0c201f0008037f89 */ /* 0x00086200000e0000 */
[----:B---3--:R-:W-:-:S07]  /*12f80*/  FADD.FTZ R9, R252, R9 ;  /* 0x00000009fc097221 */ /* 0x008fce0000010000 */
.L_x_3932:
[----:B-1--4-:R-:W-:Y:S01]  /*12f90*/  FADD.FTZ R8, R8, R3 ;  /* 0x0000000308087221 */ /* 0x012fe20000010000 */
[----:B------:R-:W1:Y:S01]  /*12fa0*/  MUFU.RCP R4, R9 ;  /* 0x0000000900047308 */ /* 0x000e620000001000 */
[C---:B------:R-:W-:Y:S02]  /*12fb0*/  SHF.L.U32 R5, R170.reuse, 0x4, RZ ;  /* 0x00000004aa057819 */ /* 0x040fe400000006ff */
[----:B------:R-:W-:Y:S02]  /*12fc0*/  SHF.L.U32 R3, R170, 0x1, RZ ;  /* 0x00000001aa037819 */ /* 0x000fe400000006ff */
[----:B------:R-:W-:Y:S02]  /*12fd0*/  LOP3.LUT R5, R5, 0x1c0, RZ, 0xc0, !PT ;  /* 0x000001c005057812 */ /* 0x000fe400078ec0ff */
[----:B------:R-:W-:Y:S01]  /*12fe0*/  FSETP.NE.FTZ.AND P1, PT, R9, RZ, PT ;  /* 0x000000ff0900720b */ /* 0x000fe20003f35000 */
[----:B------:R-:W3:Y:S01]  /*12ff0*/  MUFU.RCP R10, R8 ;  /* 0x00000008000a7308 */ /* 0x000ee20000001000 */
[----:B------:R-:W-:-:S02]  /*13000*/  FSETP.NE.FTZ.AND P0, PT, R8, RZ, PT ;  /* 0x000000ff0800720b */ /* 0x000fc40003f15000 */
[--C-:B------:R-:W-:Y:S02]  /*13010*/  LOP3.LUT R224, R224, 0x6, R3.reuse, 0xf8, !PT ;  /* 0x00000006e0e07812 */ /* 0x100fe400078ef803 */
[----:B------:R-:W-:Y:S02]  /*13020*/  LOP3.LUT R5, R5, 0x38, R3, 0xf8, !PT ;  /* 0x0000003805057812 */ /* 0x000fe400078ef803 */
[----:B------:R-:W-:Y:S02]  /*13030*/  R2P PR, R170, 0x18 ;  /* 0x00000018aa007804 */ /* 0x000fe40000000000 */
[----:B------:R-:W-:Y:S02]  /*13040*/  LOP3.LUT R5, R224, R5, RZ, 0xfc, !PT ;  /* 0x00000005e0057212 */ /* 0x000fe400078efcff */
[----:B-1----:R-:W-:Y:S02]  /*13050*/  FSEL R4, R4, 1, P1 ;  /* 0x3f80000004047808 */ /* 0x002fe40000800000 */
[----:B------:R-:W-:-:S02]  /*13060*/  MOV R3, 0x10 ;  /* 0x0000001000037802 */ /* 0x000fc40000000f00 */
[----:B------:R-:W-:Y:S01]  /*13070*/  LEA R5, R5, R225, 0x1 ;  /* 0x000000e105057211 */ /* 0x000fe200078e08ff */
[C---:B------:R-:W-:Y:S01]  /*13080*/  FMUL.FTZ R160, R4.reuse, R160 ;  /* 0x000000a004a07220 */ /* 0x040fe20000410000 */
[----:B------:R-:W-:Y:S01]  /*13090*/  FMUL.FTZ R161, R4, R161 ;  /* 0x000000a104a17220 */ /* 0x000fe20000410000 */
[----:B---3--:R-:W-:Y:S01]  /*130a0*/  FSEL R10, R10, 1, P0 ;  /* 0x3f8000000a0a7808 */ /* 0x008fe20000000000 */
[----:B------:R-:W-:Y:S01]  /*130b0*/  FMUL.FTZ R156, R4, R156 ;  /* 0x0000009c049c7220 */ /* 0x000fe20000410000 */
[----:B------:R-:W-:Y:S01]  /*130c0*/  SEL R6, R6, 0xffffffe0, !P3 ;  /* 0xffffffe006067807 */ /* 0x000fe20005800000 */
        /* <DEDUP_REMOVED lines=19> */
[----:B------:R-:W-:Y:S01]  /*13200*/  SEL R3, R3, 0xfffffff0, !P2 ;  /* 0xfffffff003037807 */ /* 0x000fe20005000000 */
[C---:B------:R-:W-:Y:S01]  /*13210*/  FMUL.FTZ R136, R4.reuse, R136 ;  /* 0x0000008804887220 */ /* 0x040fe20000410000 */
[----:B------:R-:W-:Y:S01]  /*13220*/  FMUL.FTZ R137, R4, R137 ;  /* 0x0000008904897220 */ /* 0x000fe20000410000 */
[----:B------:R-:W-:-:S02]  /*13230*/  VIADD R12, R5, 0x40 ;  /* 0x00000040050c7836 */ /* 0x000fc40000000000 */
[C---:B------:R-:W-:Y:S01]  /*13240*/  FMUL.FTZ R140, R4.reuse, R140 ;  /* 0x0000008c048c7220 */ /* 0x040fe20000410000 */
[C---:B------:R-:W-:Y:S01]  /*13250*/  FMUL.FTZ R141, R4.reuse, R141 ;  /* 0x0000008d048d7220 */ /* 0x040fe20000410000 */
[----:B------:R-:W-:Y:S01]  /*13260*/  F2FP.F16.F32.PACK_AB R160, R161, R160 ;  /* 0x000000a0a1a0723e */ /* 0x000fe200000000ff */
[C---:B------:R-:W-:Y:S01]  /*13270*/  FMUL.FTZ R144, R4.reuse, R144 ;  /* 0x0000009004907220 */ /* 0x040fe20000410000 */
[----:B------:R-:W-:Y:S01]  /*13280*/  F2FP.F16.F32.PACK_AB R162, R163, R162 ;  /* 0x000000a2a3a2723e */ /* 0x000fe200000000ff */
[----:B------:R-:W-:Y:S01]  /*13290*/  FMUL.FTZ R145, R4, R145 ;  /* 0x0000009104917220 */ /* 0x000fe20000410000 */
[----:B------:R-:W-:Y:S01]  /*132a0*/  IADD3 R11, PT, PT, R6, R5, RZ ;  /* 0x00000005060b7210 */ /* 0x000fe20007ffe0ff */
[C---:B------:R-:W-:Y:S01]  /*132b0*/  FMUL.FTZ R152, R4.reuse, R152 ;  /* 0x0000009804987220 */ /* 0x040fe20000410000 */
[----:B------:R-:W-:Y:S01]  /*132c0*/  @P4 IADD3 R12, PT, PT, R5, -0x40, RZ ;  /* 0xffffffc0050c4810 */ /* 0x000fe20007ffe0ff */
[----:B------:R-:W-:Y:S01]  /*132d0*/  FMUL.FTZ R153, R4, R153 ;  /* 0x0000009904997220 */ /* 0x000fe20000410000 */
[----:B------:R-:W-:Y:S01]  /*132e0*/  F2FP.F16.F32.PACK_AB R150, R10, R150 ;  /* 0x000000960a96723e */ /* 0x000fe200000000ff */
        /* <DEDUP_REMOVED lines=9> */
[----:B------:R-:W-:Y:S01]  /*13380*/  F2FP.F16.F32.PACK_AB R136, R137, R136 ;  /* 0x000000888988723e */ /* 0x000fe200000000ff */
[----:B------:R-:W-:Y:S01]  /*13390*/  STS [R10], R156 ;  /* 0x0000009c0a007388 */ /* 0x000fe20000000800 */
[----:B------:R-:W-:Y:S02]  /*133a0*/  F2FP.F16.F32.PACK_AB R138, R139, R138 ;  /* 0x0000008a8b8a723e */ /* 0x000fe400000000ff */
[----:B------:R-:W-:Y:S01]  /*133b0*/  IADD3 R13, PT, PT, R3, R11, RZ ;  /* 0x0000000b030d7210 */ /* 0x000fe20007ffe0ff */
        /* <DEDUP_REMOVED lines=13> */
[C---:B-1----:R-:W-:Y:S01]  /*13490*/  IMAD.IADD R5, R3.reuse, 0x1, R12 ;  /* 0x0000000103057824 */ /* 0x042fe200078e020c */
[----:B------:R-:W-:Y:S02]  /*134a0*/  IADD3 R3, PT, PT, R3, R6, RZ ;  /* 0x0000000603037210 */ /* 0x000fe40007ffe0ff */
        /* <DEDUP_REMOVED lines=8> */
[----:B------:R-:W3:Y:S04]  /*13530*/  LD.E.64 R24, desc[UR4][R164.64+0x88] ;  /* 0x00008804a4187980 */ /* 0x000ee8000c101b00 */
[----:B-1----:R-:W4:Y:S01]  /*13540*/  LD.E.U8 R3, desc[UR4][R164.64+0x1c8] ;  /* 0x0001c804a4037980 */ /* 0x002f22000c101100 */
[----:B------:R-:W1:Y:S01]  /*13550*/  @P1 MUFU.LG2 R9, R9 ;  /* 0x0000000900091308 */ /* 0x000e620000000c00 */
[----:B----4-:R-:W-:-:S13]  /*13560*/  ISETP.NE.AND P3, PT, R3, RZ, PT ;  /* 0x000000ff0300720c */ /* 0x010fda0003f65270 */
[----:B------:R-:W4:Y:S04]  /*13570*/  @!P3 LD.E R3, desc[UR4][R164.64+0x60] ;  /* 0x00006004a403b980 */ /* 0x000f28000c101900 */
[----:B------:R-:W5:Y:S01]  /*13580*/  @!P3 LD.E R4, desc[UR4][R164.64+0xb4] ;  /* 0x0000b404a404b980 */ /* 0x000f62000c101900 */
[----:B------:R-:W2:Y:S01]  /*13590*/  @P0 MUFU.LG2 R8, R8 ;  /* 0x0000000800080308 */ /* 0x000ea20000000c00 */
[----:B------:R-:W-:Y:S01]  /*135a0*/  ISETP.NE.AND P2, PT, R246, -0x1, PT ;  /* 0xfffffffff600780c */ /* 0x000fe20003f45270 */
[----:B-1----:R-:W-:Y:S01]  /*135b0*/  @P1 FMUL.FTZ R9, R9, 0.69314718246459960938 ;  /* 0x3f31721809091820 */ /* 0x002fe20000410000 */
[----:B------:R-:W-:Y:S01]  /*135c0*/  LOP3.LUT R171, R171, 0x30, RZ, 0xc0, !PT ;  /* 0x00000030abab7812 */ /* 0x000fe200078ec0ff */
[----:B------:R-:W-:Y:S01]  /*135d0*/  BSSY.RECONVERGENT B0, `(.L_x_3920) ;  /* 0x0000012000007945 */ /* 0x000fe20003800200 */
[----:B------:R-:W-:-:S02]  /*135e0*/  SHF.R.U32.HI R5, RZ, 0x2, R170 ;  /* 0x00000002ff057819 */ /* 0x000fc400000116aa */
[----:B------:R-:W-:Y:S01]  /*135f0*/  MOV R21, 0x7f800000 ;  /* 0x7f80000000157802 */ /* 0x000fe20000000f00 */
[----:B------:R-:W-:Y:S01]  /*13600*/  @P1 FFMA.FTZ R21, R7, R2, R9 ;  /* 0x0000000207151223 */ /* 0x000fe20000010009 */
[----:B------:R-:W-:Y:S01]  /*13610*/  MOV R20, 0x7f800000 ;  /* 0x7f80000000147802 */ /* 0x000fe20000000f00 */
[----:B--2---:R-:W-:-:S04]  /*13620*/  @P0 FMUL.FTZ R8, R8, 0.69314718246459960938 ;  /* 0x3f31721808080820 */ /* 0x004fc80000410000 */
[----:B---3--:R-:W-:-:S04]  /*13630*/  @P2 IMAD.WIDE.U32 R26, R24, R246, RZ ;  /* 0x000000f6181a2225 */ /* 0x008fc800078e00ff */
[----:B------:R-:W-:Y:S01]  /*13640*/  @P0 FFMA.FTZ R20, R7, R0, R8 ;  /* 0x0000000007140223 */ /* 0x000fe20000010008 */
[----:B------:R-:W-:Y:S02]  /*13650*/  @P2 IMAD R0, R25, R246, RZ ;  /* 0x000000f619002224 */ /* 0x000fe400078e02ff */
[----:B----4-:R-:W-:Y:S01]  /*13660*/  @!P3 IMAD R6, R3, R240, R239 ;  /* 0x000000f00306b224 */ /* 0x010fe200078e02ef */
[----:B------:R-:W-:-:S03]  /*13670*/  LOP3.LUT R3, R171, 0x7, R5, 0xf8, !PT ;  /* 0x00000007ab037812 */ /* 0x000fc600078ef805 */
[----:B-----5:R-:W-:Y:S01]  /*13680*/  @!P3 IMAD R2, R6, R4, RZ ;  /* 0x000000040602b224 */ /* 0x020fe200078e02ff */
[----:B------:R-:W-:Y:S06]  /*13690*/  @!P3 BRA `(.L_x_3921) ;  /* 0x000000000014b947 */ /* 0x000fec0003800000 */
[----:B------:R-:W2:Y:S04]  /*136a0*/  @!P2 LD.E R2, desc[UR4][R164.64+0xb4] ;  /* 0x0000b404a402a980 */ /* 0x000ea8000c101900 */
[----:B------:R-:W3:Y:S01]  /*136b0*/  LD.E R4, desc[UR4][R164.64+0xd4] ;  /* 0x0000d404a4047980 */ /* 0x000ee2000c101900 */
[----:B--2---:R-:W-:Y:S02]  /*136c0*/  @!P2 IMAD R246, R2, R240, RZ ;  /* 0x000000f002f6a224 */ /* 0x004fe400078e02ff */
[----:B---3--:R-:W-:-:S05]  /*136d0*/  IMAD R4, R4, R239, RZ ;  /* 0x000000ef04047224 */ /* 0x008fca00078e02ff */
[----:B------:R-:W-:Y:S02]  /*136e0*/  IADD3 R2, PT, PT, R4, R246, RZ ;  /* 0x000000f604027210 */ /* 0x000fe40007ffe0ff */
.L_x_3921:
[----:B------:R-:W-:Y:S05]  /*136f0*/  BSYNC.RECONVERGENT B0 ;  /* 0x0000000000007941 */ /* 0x000fea0003800200 */
.L_x_3920:
        /* <DEDUP_REMOVED lines=17> */
[C---:B------:R-:W-:Y:S02]  /*13810*/  IADD3 R22, P0, PT, R2.reuse, R3, RZ ;  /* 0x0000000302167210 */ /* 0x040fe40007f1e0ff */
[----:B------:R-:W-:Y:S02]  /*13820*/  ISETP.GE.AND P1, PT, R23, R229, PT ;  /* 0x000000e51700720c */ /* 0x000fe40003f26270 */
[----:B------:R-:W-:Y:S02]  /*13830*/  LEA.HI.X.SX32 R2, R2, RZ, 0x1, P0 ;  /* 0x000000ff02027211 */ /* 0x000fe400000f0eff */
[----:B-----5:R-:W-:-:S04]  /*13840*/  LEA R34, P0, R22, R34, 0x2 ;  /* 0x0000002216227211 */ /* 0x020fc800078010ff */
[----:B------:R-:W-:-:S05]  /*13850*/  LEA.HI.X R35, R22, R35, R2, 0x2, P0 ;  /* 0x0000002316237211 */ /* 0x000fca00000f1402 */
[----:B------:R1:W-:Y:S04]  /*13860*/  @!P3 ST.E desc[UR4][R34.64], R21 ;  /* 0x000000152200b985 */ /* 0x0003e8000c101904 */
[----:B------:R1:W-:Y:S02]  /*13870*/  @!P1 ST.E desc[UR4][R34.64+0x20], R20 ;  /* 0x0000201422009985 */ /* 0x0003e4000c101904 */
.L_x_3923:
[----:B------:R-:W-:Y:S05]  /*13880*/  BSYNC.RECONVERGENT B0 ;  /* 0x0000000000007941 */ /* 0x000fea0003800200 */
.L_x_3922:
[----:B-1----:R-:W2:Y:S01]  /*13890*/  LD.E R164, desc[UR4][R164.64+0xc0] ;  /* 0x0000c004a4a47980 */ /* 0x002ea2000c101900 */
[----:B------:R-:W-:Y:S01]  /*138a0*/  MOV R22, R169 ;  /* 0x000000a900167202 */ /* 0x000fe20000000f00 */
[-C--:B-----5:R-:W-:Y:S01]  /*138b0*/  @!P2 IMAD R2, R33, R240.reuse, RZ ;  /* 0x000000f02102a224 */ /* 0x0a0fe200078e02ff */
[----:B------:R-:W-:Y:S01]  /*138c0*/  SHF.R.U32.HI R170, RZ, 0x3, R170 ;  /* 0x00000003ffaa7819 */ /* 0x000fe200000116aa */
[----:B------:R-:W-:Y:S01]  /*138d0*/  IMAD.MOV.U32 R23, RZ, RZ, RZ ;  /* 0x000000ffff177224 */ /* 0x000fe200078e00ff */
[----:B------:R-:W-:Y:S01]  /*138e0*/  BSSY.RECONVERGENT B0, `(.L_x_3924) ;  /* 0x0000028000007945 */ /* 0x000fe20003800200 */
[----:B------:R-:W-:-:S04]  /*138f0*/  @!P2 IMAD.WIDE.U32 R32, R32, R240, RZ ;  /* 0x000000f02020a225 */ /* 0x000fc800078e00ff */
[----:B------:R-:W-:-:S04]  /*13900*/  IMAD.WIDE.U32 R22, R241, R24, R22 ;  /* 0x00000018f1167225 */ /* 0x000fc800078e0016 */
[----:B------:R-:W-:Y:S02]  /*13910*/  IMAD R20, R31, R239, RZ ;  /* 0x000000ef1f147224 */ /* 0x000fe400078e02ff */
[----:B------:R-:W-:Y:S01]  /*13920*/  @!P2 IMAD.MOV.U32 R3, RZ, RZ, R32 ;  /* 0x000000ffff03a224 */ /* 0x000fe200078e0020 */
[----:B------:R-:W-:Y:S01]  /*13930*/  @P2 MOV R3, R26 ;  /* 0x0000001a00032202 */ /* 0x000fe20000000f00 */
[----:B------:R-:W-:Y:S02]  /*13940*/  IMAD R241, R25, R241, RZ ;  /* 0x000000f119f17224 */ /* 0x000fe400078e02ff */
[----:B------:R-:W-:-:S03]  /*13950*/  IMAD.WIDE.U32 R30, R30, R239, RZ ;  /* 0x000000ef1e1e7225 */ /* 0x000fc600078e00ff */
[----:B------:R-:W-:Y:S01]  /*13960*/  IADD3 R241, PT, PT, R23, R241, RZ ;  /* 0x000000f117f17210 */ /* 0x000fe20007ffe0ff */
[----:B------:R-:W-:Y:S02]  /*13970*/  @!P2 IMAD.IADD R2, R33, 0x1, R2 ;  /* 0x000000012102a824 */ /* 0x000fe400078e0202 */
[----:B------:R-:W-:Y:S01]  /*13980*/  @P2 IMAD.IADD R2, R27, 0x1, R0 ;  /* 0x000000011b022824 */ /* 0x000fe200078e0200 */
[----:B------:R-:W-:Y:S01]  /*13990*/  IADD3 R22, P3, P2, R30, R22, R3 ;  /* 0x000000161e167210 */ /* 0x000fe20007a7e003 */
[----:B------:R-:W-:Y:S01]  /*139a0*/  IMAD.IADD R20, R31, 0x1, R20 ;  /* 0x000000011f147824 */ /* 0x000fe200078e0214 */
[C---:B------:R-:W-:Y:S02]  /*139b0*/  IADD3 R3, PT, PT, R170.reuse, 0x10, RZ ;  /* 0x00000010aa037810 */ /* 0x040fe40007ffe0ff */
[----:B------:R-:W-:Y:S02]  /*139c0*/  IADD3 R0, PT, PT, R170, 0x30, RZ ;  /* 0x00000030aa007810 */ /* 0x000fe40007ffe0ff */
[----:B------:R-:W-:Y:S01]  /*139d0*/  IADD3.X R23, PT, PT, R20, R241, R2, P3, P2 ;  /* 0x000000f114177210 */ /* 0x000fe20001fe4402 */
[----:B------:R-:W-:Y:S01]  /*139e0*/  VIADD R2, R170, 0x20 ;  /* 0x00000020aa027836 */ /* 0x000fe20000000000 */
[----:B--2---:R-:W-:-:S04]  /*139f0*/  ISETP.GE.AND P1, PT, R169, R164, PT ;  /* 0x000000a4a900720c */ /* 0x004fc80003f26270 */
[-C--:B------:R-:W-:Y:S02]  /*13a00*/  ISETP.GE.OR P0, PT, R170, R229.reuse, P1 ;  /* 0x000000e5aa00720c */ /* 0x080fe40000f06670 */
[-C--:B------:R-:W-:Y:S02]  /*13a10*/  ISETP.GE.OR P4, PT, R3, R229.reuse, P1 ;  /* 0x000000e50300720c */ /* 0x080fe40000f86670 */
[-C--:B------:R-:W-:Y:S02]  /*13a20*/  ISETP.GE.OR P3, PT, R2, R229.reuse, P1 ;  /* 0x000000e50200720c */ /* 0x080fe40000f66670 */
[----:B------:R-:W-:-:S07]  /*13a30*/  ISETP.GE.OR P1, PT, R0, R229, P1 ;  /* 0x000000e50000720c */ /* 0x000fce0000f26670 */
[----:B------:R-:W-:Y:S02]  /*13a40*/  @!P0 IMAD R20, R25, R170, RZ ;  /* 0x000000aa19148224 */ /* 0x000fe400078e02ff */
[----:B------:R-:W-:-:S04]  /*13a50*/  @!P0 IMAD.WIDE.U32 R26, R170, R24, R22 ;  /* 0x00000018aa1a8225 */ /* 0x000fc800078e0016 */
[----:B------:R-:W-:Y:S01]  /*13a60*/  @!P0 IMAD.IADD R20, R27, 0x1, R20 ;  /* 0x000000011b148824 */ /* 0x000fe200078e0214 */
[----:B------:R-:W-:-:S04]  /*13a70*/  @!P0 LEA R30, P2, R26, R28, 0x1 ;  /* 0x0000001c1a1e8211 */ /* 0x000fc800078408ff */
[----:B------:R-:W-:-:S05]  /*13a80*/  @!P0 LEA.HI.X R31, R26, R29, R20, 0x1, P2 ;  /* 0x0000001d1a1f8211 */ /* 0x000fca00010f0c14 */
[----:B------:R1:W-:Y:S01]  /*13a90*/  @!P0 ST.E.128 desc[UR4][R30.64], R12 ;  /* 0x0000000c1e008985 */ /* 0x0003e2000c101d04 */
[----:B------:R-:W-:Y:S05]  /*13aa0*/  @P4 BRA `(.L_x_3925) ;  /* 0x00000000002c4947 */ /* 0x000fea0003800000 */
[----:B------:R-:W-:Y:S01]  /*13ab0*/  IADD3 R2, P0, PT, R170, 0x10, RZ ;  /* 0x00000010aa027810 */ /* 0x000fe20007f1e0ff */
        /* <DEDUP_REMOVED lines=10> */
.L_x_3925:
[----:B------:R-:W-:Y:S05]  /*13b60*/  BSYNC.RECONVERGENT B0 ;  /* 0x0000000000007941 */ /* 0x000fea0003800200 */
.L_x_3924:
[----:B------:R-:W-:Y:S04]  /*13b70*/  BSSY.RECONVERGENT B0, `(.L_x_3926) ;  /* 0x000000d000007945 */ /* 0x000fe80003800200 */
[----:B------:R-:W-:Y:S05]  /*13b80*/  @P3 BRA `(.L_x_3927) ;  /* 0x00000000002c3947 */ /* 0x000fea0003800000 */
[----:B--2---:R-:W-:Y:S01]  /*13b90*/  IADD3 R2, P0, PT, R170, 0x20, RZ ;  /* 0x00000020aa027810 */ /* 0x004fe20007f1e0ff */
[----:B---3--:R-:W-:Y:S01]  /*13ba0*/  IMAD.MOV.U32 R8, RZ, RZ, R22 ;  /* 0x000000ffff087224 */ /* 0x008fe200078e0016 */
        /* <DEDUP_REMOVED lines=9> */
.L_x_3927:
[----:B------:R-:W-:Y:S05]  /*13c40*/  BSYNC.RECONVERGENT B0 ;  /* 0x0000000000007941 */ /* 0x000fea0003800200 */
.L_x_3926:
[----:B--2---:R-:W-:Y:S02]  /*13c50*/  MOV R2, R238 ;  /* 0x000000ee00027202 */ /* 0x004fe40000000f00 */
[----:B------:R-:W-:-:S04]  /*13c60*/  MOV R3, 0x0 ;  /* 0x0000000000037802 */ /* 0x000fc80000000f00 */
[----:B-1-34-:R-:W-:Y:S05]  /*13c70*/  @P1 RET.REL.NODEC R2 `(_ZN5flash24flash_fwd_splitkv_kernelI23Flash_fwd_kernel_traitsILi64ELi64ELi256ELi4ELb0ELb0EN7cutlass6half_tE19Flash_kernel_traitsILi64ELi64ELi256ELi4ES3_EELb0ELb0ELb1ELb0ELb0ELb0ELb0ELb0EEEvNS_16Flash_fwd_paramsE) ;  /* 0xfffffec002e01950 */ /* 0x01afea0003c3ffff */
        /* <DEDUP_REMOVED lines=12> */
[----:B-1----:R-:W-:Y:S05]  /*13d40*/  RET.REL.NODEC R238 `(_ZN5flash24flash_fwd_splitkv_kernelI23Flash_fwd_kernel_traitsILi64ELi64ELi256ELi4ELb0ELb0EN7cutlass6half_tE19Flash_kernel_traitsILi64ELi64ELi256ELi4ES3_EELb0ELb0ELb1ELb0ELb0ELb0ELb0ELb0EEEvNS_16Flash_fwd_paramsE) ;  /* 0xfffffec0eeac7950 */ /* 0x002fea0003c3ffff */
.L_x_3919:
[----:B------:R-:W-:Y:S01]  /*13d50*/  MOV R3, 0x1f ;  /* 0x0000001f00037802 */ /* 0x000fe20000000f00 */
[----:B-1----:R-:W-:Y:S01]  /*13d60*/  IMAD.MOV.U32 R4, RZ, RZ, 0x2 ;  /* 0x00000002ff047424 */ /* 0x002fe200078e00ff */
[----:B------:R-:W-:Y:S01]  /*13d70*/  MOV R8, R252 ;  /* 0x000000fc00087202 */ /* 0x000fe20000000f00 */
[----:B------:R-:W-:-:S07]  /*13d80*/  IMAD.MOV.U32 R5, RZ, RZ, -0x1 ;  /* 0xffffffffff057424 */ /* 0x000fce00078e00ff */
[----:B--2--5:R-:W-:Y:S05]  /*13d90*/  WARPSYNC.COLLECTIVE R5, `(.L_x_3928) ;  /* 0x0000000005087348 */ /* 0x024fea0003c00000 */
[----:B------:R1:W3:Y:S02]  /*13da0*/  SHFL.BFLY P0, R3, R8, R4, R3 ;  /* 0x0c00000408037389 */ /* 0x0002e40000000003 */
[----:B-123-5:R-:W-:Y:S05]  /*13db0*/  ENDCOLLECTIVE ;  /* 0x000000000000791b */ /* 0x02efea0003800000 */
.L_x_3928:
[----:B------:R-:W-:Y:S01]  /*13dc0*/  FADD.FTZ R252, R3, R252 ;  /* 0x000000fc03fc7221 */ /* 0x000fe20000010000 */
[----:B------:R-:W-:Y:S01]  /*13dd0*/  MOV R3, 0x1f ;  /* 0x0000001f00037802 */ /* 0x000fe20000000f00 */
[----:B------:R-:W-:-:S03]  /*13de0*/  IMAD.MOV.U32 R4, RZ, RZ, 0x1 ;  /* 0x00000001ff047424 */ /* 0x000fc600078e00ff */
[----:B------:R-:W-:-:S07]  /*13df0*/  MOV R8, R252 ;  /* 0x000000fc00087202 */ /* 0x000fce0000000f00 */
[----:B------:R-:W-:Y:S05]  /*13e00*/  WARPSYNC.COLLECTIVE R5, `(.L_x_3929) ;  /* 0x0000000005087348 */ /* 0x000fea0003c00000 */
[----:B------:R1:W2:Y:S02]  /*13e10*/  SHFL.BFLY P0, R3, R8, R4, R3 ;  /* 0x0c00000408037389 */ /* 0x0002a40000000003 */
[----:B-12---:R-:W-:Y:S05]  /*13e20*/  ENDCOLLECTIVE ;  /* 0x000000000000791b */ /* 0x006fea0003800000 */
.L_x_3929:
        /* <DEDUP_REMOVED lines=8> */
.L_x_3930:
[----:B------:R-:W-:Y:S01]  /*13eb0*/  IMAD.MOV.U32 R8, RZ, RZ, R3 ;  /* 0x000000ffff087224 */ /* 0x000fe200078e0003 */
[----:B------:R-:W-:Y:S02]  /*13ec0*/  MOV R3, 0x1f ;  /* 0x0000001f00037802 */ /* 0x000fe40000000f00 */
[----:B------:R-:W-:Y:S01]  /*13ed0*/  MOV R4, 0x1 ;  /* 0x0000000100047802 */ /* 0x000fe20000000f00 */
[----:B------:R-:W-:-:S07]  /*13ee0*/  FADD.FTZ R8, R8, R10 ;  /* 0x0000000a08087221 */ /* 0x000fce0000010000 */
[----:B------:R-:W-:Y:S05]  /*13ef0*/  WARPSYNC.COLLECTIVE R5, `(.L_x_3931) ;  /* 0x0000000005087348 */ /* 0x000fea0003c00000 */
[----:B------:R1:W2:Y:S02]  /*13f00*/  SHFL.BFLY P0, R3, R8, R4, R3 ;  /* 0x0c00000408037389 */ /* 0x0002a40000000003 */
[----:B-12---:R-:W-:Y:S05]  /*13f10*/  ENDCOLLECTIVE ;  /* 0x000000000000791b */ /* 0x006fea0003800000 */
.L_x_3931:
[----:B------:R-:W-:Y:S05]  /*13f20*/  BRA `(.L_x_3932) ;  /* 0xfffffff000187947 */ /* 0x000fea000383ffff */
.L_x_3933:
        /* <DEDUP_REMOVED lines=13> */
.L_x_14742:


//--------------------- .text._ZN5flash24flash_fwd_splitkv_kernelI23Flash_fwd_kernel_traitsILi64ELi64ELi256ELi4ELb0ELb0EN7cutlass6half_tE19Flash_kernel_traitsILi64ELi64ELi256ELi4ES3_EELb0ELb0ELb1ELb0ELb0ELb1ELb0ELb0EEEvNS_16Flash_fwd_paramsE --------------------------
	.section	.text._ZN5flash24flash_fwd_splitkv_kernelI23Flash_fwd_kernel_traitsILi64ELi64ELi256ELi4ELb0ELb0EN7cutlass6half_tE19Flash_kernel_traitsILi64ELi64ELi256ELi4ES3_EELb0ELb0ELb1ELb0ELb0ELb1ELb0ELb0EEEvNS_16Flash_fwd_paramsE,"ax",@progbits
	.align	128
        .global         _ZN5flash24flash_fwd_splitkv_kernelI23Flash_fwd_kernel_traitsILi64ELi64ELi256ELi4ELb0ELb0EN7cutlass6half_tE19Flash_kernel_traitsILi64ELi64ELi256ELi4ES3_EELb0ELb0ELb1ELb0ELb0ELb1ELb0ELb0EEEvNS_16Flash_fwd_paramsE
        .type           _ZN5flash24flash_fwd_splitkv_kernelI23Flash_fwd_kernel_traitsILi64ELi64ELi256ELi4ELb0ELb0EN7cutlass6half_tE19Flash_kernel_traitsILi64ELi64ELi256ELi4ES3_EELb0ELb0ELb1ELb0ELb0ELb1ELb0ELb0EEEvNS_16Flash_fwd_paramsE,@function
        .size           _ZN5flash24flash_fwd_splitkv_kernelI23Flash_fwd_kernel_traitsILi64ELi64ELi256ELi4ELb0ELb0EN7cutlass6half_tE19Flash_kernel_traitsILi64ELi64ELi256ELi4ES3_EELb0ELb0ELb1ELb0ELb0ELb1ELb0ELb0EEEvNS_16Flash_fwd_paramsE,(.L_x_14743 - _ZN5flash24flash_fwd_splitkv_kernelI23Flash_fwd_kernel_traitsILi64ELi64ELi256ELi4ELb0ELb0EN7cutlass6half_tE19Flash_kernel_traitsILi64ELi64ELi256ELi4ES3_EELb0ELb0ELb1ELb0ELb0ELb1ELb0ELb0EEEvNS_16Flash_fwd_paramsE)
        .other          _ZN5flash24flash_fwd_splitkv_kernelI23Flash_fwd_kernel_traitsILi64ELi64ELi256ELi4ELb0ELb0EN7cutlass6half_tE19Flash_kernel_traitsILi64ELi64ELi256ELi4ES3_EELb0ELb0ELb1ELb0ELb0ELb1ELb0ELb0EEEvNS_16Flash_fwd_paramsE,@"STO_CUDA_ENTRY STV_DEFAULT"
_ZN5flash24flash_fwd_splitkv_kernelI23Flash_fwd_kernel_traitsILi64ELi64ELi256ELi4ELb0ELb0EN7cutlass6half_tE19Flash_kernel_traitsILi64ELi64ELi256ELi4ES3_EELb0ELb0ELb1ELb0ELb0ELb1ELb0ELb0EEEvNS_16Flash_fwd_paramsE:
.text._ZN5flash24flash_fwd_splitkv_kernelI23Flash_fwd_kernel_traitsILi64ELi64ELi256ELi4ELb0ELb0EN7cutlass6half_tE19Flash_kernel_traitsILi64ELi64ELi256ELi4ES3_EELb0ELb0ELb1ELb0ELb0ELb1ELb0ELb0EEEvNS_16Flash_fwd_paramsE:
        /* <DEDUP_REMOVED lines=8> */
[----:B-1-34-:R-:W-:Y:S05]  /*0080*/  CALL.REL.NOINC `($_ZN5flash24flash_fwd_splitkv_kernelI23Flash_fwd_kernel_traitsILi64ELi64ELi256ELi4ELb0ELb0EN7cutlass6half_tE19Flash_kernel_traitsILi64ELi64ELi256ELi4ES3_EELb0ELb0ELb1ELb0ELb0ELb1ELb0ELb0EEEvNS_16Flash_fwd_paramsE$_ZN5flash30compute_attn_1rowblock_splitkvI23Flash_fwd_kernel_traitsILi64ELi64ELi256ELi4ELb0ELb0EN7cutlass6half_tE19Flash_kernel_traitsILi64ELi64ELi256ELi4ES3_EELb0ELb0ELb1ELb0ELb0ELb1ELb0ELb0ENS_16Flash_fwd_paramsEEEvRKT8_iiiii) ;  /* 0x0000000000087944 */ /* 0x01afea0003c00000 */
[----:B------:R-:W-:Y:S05]  /*0090*/  BSYNC.RECONVERGENT B2 ;  /* 0x0000000000027941 */ /* 0x000fea0003800200 */
.L_x_3934:
[----:B------:R-:W-:Y:S05]  /*00a0*/  EXIT ;  /* 0x000000000000794d */ /* 0x000fea0003800000 */
        .type           $_ZN5flash24flash_fwd_splitkv_kernelI23Flash_fwd_kernel_traitsILi64ELi64ELi256ELi4ELb0ELb0EN7cutlass6half_tE19Flash_kernel_traitsILi64ELi64ELi256ELi4ES3_EELb0ELb0ELb1ELb0ELb0ELb1ELb0ELb0EEEvNS_16Flash_fwd_paramsE$_ZN5flash30compute_attn_1rowblock_splitkvI23Flash_fwd_kernel_traitsILi64ELi64ELi256ELi4ELb0ELb0EN7cutlass6half_tE19Flash_kernel_traitsILi64ELi64ELi256ELi4ES3_EELb0ELb0ELb1ELb0ELb0ELb1ELb0ELb0ENS_16Flash_fwd_paramsEEEvRKT8_iiiii,@function
        .size           $_ZN5flash24flash_fwd_splitkv_kernelI23Flash_fwd_kernel_traitsILi64ELi64ELi256ELi4ELb0ELb0EN7cutlass6half_tE19Flash_kernel_traitsILi64ELi64ELi256ELi4ES3_EELb0ELb0ELb1ELb0ELb0ELb1ELb0ELb0EEEvNS_16Flash_fwd_paramsE$_ZN5flash30compute_attn_1rowblock_splitkvI23Flash_fwd_kernel_traitsILi64ELi64ELi256ELi4ELb0ELb0EN7cutlass6half_tE19Flash_kernel_traitsILi64ELi64ELi256ELi4ES3_EELb0ELb0ELb1ELb0ELb0ELb1ELb0ELb0ENS_16Flash_fwd_paramsEEEvRKT8_iiiii,(.L_x_14743 - $_ZN5flash24flash_fwd_splitkv_kernelI23Flash_fwd_kernel_traitsILi64ELi64ELi256ELi4ELb0ELb0EN7cutlass6half_tE19Flash_kernel_traitsILi64ELi64ELi256ELi4ES3_EELb0ELb0ELb1ELb0ELb0ELb1ELb0ELb0EEEvNS_16Flash_fwd_paramsE$_ZN5flash30compute_attn_1rowblock_splitkvI23Flash_fwd_kernel_traitsILi64ELi64ELi256ELi4ELb0ELb0EN7cutlass6half_tE19Flash_kernel_traitsILi64ELi64ELi256ELi4ES3_EELb0ELb0ELb1ELb0ELb0ELb1ELb0ELb0ENS_16Flash_fwd_paramsEEEvRKT8_iiiii)
$_ZN5flash24flash_fwd_splitkv_kernelI23Flash_fwd_kernel_traitsILi64ELi64ELi256ELi4ELb0ELb0EN7cutlass6half_tE19Flash_kernel_traitsILi64ELi64ELi256ELi4ES3_EELb0ELb0ELb1ELb0ELb0ELb1ELb0ELb0EEEvNS_16Flash_fwd_paramsE$_ZN5flash30compute_attn_1rowblock_splitkvI23Flash_fwd_kernel_traitsILi64ELi64ELi256ELi4ELb0ELb0EN7cutlass6half_tE19Flash_kernel_traitsILi64ELi64ELi256ELi4ES3_EELb0ELb0ELb1ELb0ELb0ELb1ELb0ELb0ENS_16Flash_fwd_paramsEEEvRKT8_iiiii:
        /* <DEDUP_REMOVED lines=14> */
[----:B------:R-:W-:Y:S02]  /*0190*/  @P1 IADD3 R14, P0, PT, R6, R4, RZ ;  /* 0x00000004060e1210 */ /* 0x000fe40007f1e0ff */
[----:B------:R-:W-:Y:S01]  /*01a0*/  ISETP.NE.AND.EX P2, PT, R17, RZ, PT, P2 ;  /* 0x000000ff1100720c */ /* 0x000fe20003f45320 */
[----:B------:R-:W-:-:S03]  /*01b0*/  IMAD.WIDE.U32 R16, R239, 0x4, R16 ;  /* 0x00000004ef107825 */ /* 0x000fc600078e0010 */
[----:B------:R1:W5:Y:S01]  /*01c0*/  @!P4 LD.E R66, desc[UR4][R2.64+0xb4] ;  /* 0x0000b4040242c980 */ /* 0x000362000c101900 */
[----:B------:R-:W-:-:S03]  /*01d0*/  @P1 IMAD.X R15, R7, 0x1, R0, P0 ;  /* 0x00000001070f1824 */ /* 0x000fc600000e0600 */
[----:B------:R1:W5:Y:S04]  /*01e0*/  @P4 LD.E R7, desc[UR4][R16.64+0x4] ;  /* 0x0000040410074980 */ /* 0x000368000c101900 */
[----:B------:R1:W5:Y:S01]  /*01f0*/  @!P3 LD.E R5, desc[UR4][R2.64+0xb8] ;  /* 0x0000b8040205b980 */ /* 0x000362000c101900 */
[----:B------:R-:W-:-:S06]  /*0200*/  IMAD.MOV.U32 R246, RZ, RZ, -0x1 ;  /* 0xfffffffffff67424 */ /* 0x000fcc00078e00ff */
[----:B------:R1:W5:Y:S01]  /*0210*/  @P2 LD.E R246, desc[UR4][R16.64] ;  /* 0x0000000410f62980 */ /* 0x000362000c101900 */
[----:B------:R-:W-:Y:S01]  /*0220*/  ISETP.NE.U32.AND P2, PT, R12, RZ, PT ;  /* 0x000000ff0c00720c */ /* 0x000fe20003f45070 */
[----:B------:R-:W-:-:S03]  /*0230*/  IMAD.MOV.U32 R10, RZ, RZ, RZ ;  /* 0x000000ffff0a7224 */ /* 0x000fc600078e00ff */
[----:B------:R-:W-:-:S03]  /*0240*/  ISETP.NE.AND.EX P2, PT, R13, RZ, PT, P2 ;  /* 0x000000ff0d00720c */ /* 0x000fc60003f45320 */
[----:B------:R1:W5:Y:S01]  /*0250*/  @P1 LD.E R10, desc[UR4][R14.64] ;  /* 0x000000040e0a1980 */ /* 0x000362000c101900 */
[----:B------:R-:W-:Y:S01]  /*0260*/  IADD3 R12, P1, PT, R12, R4, RZ ;  /* 0x000000040c0c7210 */ /* 0x000fe20007f3e0ff */
[----:B------:R-:W-:Y:S01]  /*0270*/  BSSY.RECONVERGENT B0, `(.L_x_3935) ;  /* 0x000000a000007945 */ /* 0x000fe20003800200 */
[----:B------:R-:W-:Y:S01]  /*0280*/  ISETP.NE.U32.AND P0, PT, R8, RZ, PT ;  /* 0x000000ff0800720c */ /* 0x000fe20003f05070 */
[----:B------:R-:W-:Y:S02]  /*0290*/  IMAD.MOV.U32 R11, RZ, RZ, -0x1 ;  /* 0xffffffffff0b7424 */ /* 0x000fe400078e00ff */
[----:B------:R-:W-:Y:S01]  /*02a0*/  IMAD.X R13, R13, 0x1, R0, P1 ;  /* 0x000000010d0d7824 */ /* 0x000fe200008e0600 */
[----:B------:R-:W-:-:S03]  /*02b0*/  ISETP.NE.AND.EX P0, PT, R9, RZ, PT, P0 ;  /* 0x000000ff0900720c */ /* 0x000fc60003f05300 */
[----:B------:R-:W-:Y:S10]  /*02c0*/  @!P2 BRA `(.L_x_3936) ;  /* 0x000000000010a947 */ /* 0x000ff40003800000 */
[----:B------:R-:W2:Y:S02]  /*02d0*/  LD.E.U8 R6, desc[UR4][R2.64+0x1b2] ;  /* 0x0001b20402067980 */ /* 0x000ea4000c101100 */
[----:B--2---:R-:W-:-:S13]  /*02e0*/  ISETP.NE.AND P1, PT, R6, RZ, PT ;  /* 0x000000ff0600720c */ /* 0x004fda0003f25270 */
[----:B------:R-:W-:Y:S05]  /*02f0*/  @!P1 BRA `(.L_x_3936) ;  /* 0x0000000000049947 */ /* 0x000fea0003800000 */
[----:B------:R2:W5:Y:S02]  /*0300*/  LD.E R11, desc[UR4][R12.64] ;  /* 0x000000040c0b7980 */ /* 0x000564000c101900 */
.L_x_3936:
[----:B------:R-:W-:Y:S05]  /*0310*/  BSYNC.RECONVERGENT B0 ;  /* 0x0000000000007941 */ /* 0x000fea0003800200 */
.L_x_3935:
[----:B------:R-:W-:Y:S04]  /*0320*/  BSSY.RECONVERGENT B0, `(.L_x_3937) ;  /* 0x0000007000007945 */ /* 0x000fe80003800200 */
[----:B------:R-:W-:Y:S05]  /*0330*/  @!P3 BRA `(.L_x_3938) ;  /* 0x000000000014b947 */ /* 0x000fea0003800000 */
[----:B-----5:R-:W3:Y:S02]  /*0340*/  LD.E.U8 R5, desc[UR4][R2.64+0x1b2] ;  /* 0x0001b20402057980 */ /* 0x020ee4000c101100 */
[----:B---3--:R-:W-:-:S13]  /*0350*/  ISETP.NE.AND P1, PT, R5, RZ, PT ;  /* 0x000000ff0500720c */ /* 0x008fda0003f25270 */
[----:B------:R-:W3:Y:S02]  /*0360*/  @P1 LD.E R6, desc[UR4][R12.64+0x4] ;  /* 0x000004040c061980 */ /* 0x000ee4000c101900 */
[----:B---3--:R-:W-:-:S06]  /*0370*/  @P1 IADD3 R5, PT, PT, R6, -R11, RZ ;  /* 0x8000000b06051210 */ /* 0x008fcc0007ffe0ff */
[----:B------:R3:W5:Y:S02]  /*0380*/  @!P1 LD.E R5, desc[UR4][R12.64] ;  /* 0x000000040c059980 */ /* 0x000764000c101900 */
.L_x_3938:
[----:B------:R-:W-:Y:S05]  /*0390*/  BSYNC.RECONVERGENT B0 ;  /* 0x0000000000007941 */ /* 0x000fea0003800200 */
.L_x_3937:
[----:B------:R-:W-:Y:S01]  /*03a0*/  BSSY.RECONVERGENT B1, `(.L_x_3939) ;  /* 0x0000011000017945 */ /* 0x000fe20003800200 */
[----:B-----5:R-:W-:-:S03]  /*03b0*/  @P4 IADD3 R66, PT, PT, -R246, R7, RZ ;  /* 0x00000007f6424210 */ /* 0x020fc60007ffe1ff */
[----:B------:R-:W-:Y:S05]  /*03c0*/  @!P0 BRA `(.L_x_3940) ;  /* 0x0000000000148947 */ /* 0x000fea0003800000 */
[----:B------:R-:W-:-:S05]  /*03d0*/  IADD3 R6, P0, PT, R8, R4, RZ ;  /* 0x0000000408067210 */ /* 0x000fca0007f1e0ff */
[----:B------:R-:W-:-:S05]  /*03e0*/  IMAD.X R7, R9, 0x1, R0, P0 ;  /* 0x0000000109077824 */ /* 0x000fca00000e0600 */
[----:B------:R-:W4:Y:S02]  /*03f0*/  LD.E R5, desc[UR4][R6.64] ;  /* 0x0000000406057980 */ /* 0x000f24000c101900 */
[----:B----4-:R-:W-:Y:S01]  /*0400*/  IADD3 R64, PT, PT, R5, -R10, RZ ;  /* 0x8000000a05407210 */ /* 0x010fe20007ffe0ff */
[----:B------:R-:W-:Y:S05]  /*0410*/  BRA `(.L_x_3941) ;  /* 0x0000000000247947 */ /* 0x000fea0003800000 */
.L_x_3940:
[----:B------:R-:W4:Y:S01]  /*0420*/  LD.E.64 R6, desc[UR4][R2.64+0x108] ;  /* 0x0001080402067980 */ /* 0x000f22000c101b00 */
[----:B------:R-:W-:Y:S01]  /*0430*/  BSSY.RECONVERGENT B0, `(.L_x_3942) ;  /* 0x0000006000007945 */ /* 0x000fe20003800200 */
[----:B------:R-:W-:Y:S01]  /*0440*/  IMAD.MOV.U32 R64, RZ, RZ, RZ ;  /* 0x000000ffff407224 */ /* 0x000fe200078e00ff */
[----:B----4-:R-:W-:-:S04]  /*0450*/  ISETP.NE.U32.AND P0, PT, R6, RZ, PT ;  /* 0x000000ff0600720c */ /* 0x010fc80003f05070 */
[----:B------:R-:W-:-:S13]  /*0460*/  ISETP.NE.AND.EX P0, PT, R7, RZ, PT, P0 ;  /* 0x000000ff0700720c */ /* 0x000fda0003f05300 */
[----:B------:R-:W-:Y:S05]  /*0470*/  @!P0 BRA `(.L_x_3943) ;  /* 0x0000000000048947 */ /* 0x000fea0003800000 */
[----:B------:R4:W5:Y:S02]  /*0480*/  LD.E R64, desc[UR4][R2.64+0xbc] ;  /* 0x0000bc0402407980 */ /* 0x000964000c101900 */
.L_x_3943:
[----:B------:R-:W-:Y:S05]  /*0490*/  BSYNC.RECONVERGENT B0 ;  /* 0x0000000000007941 */ /* 0x000fea0003800200 */
.L_x_3942:
[----:B-----5:R-:W-:Y:S02]  /*04a0*/  IADD3 R64, PT, PT, R64, R5, -R10 ;  /* 0x0000000540407210 */ /* 0x020fe40007ffe80a */
.L_x_3941:
[----:B------:R-:W-:Y:S05]  /*04b0*/  BSYNC.RECONVERGENT B1 ;  /* 0x0000000000017941 */ /* 0x000fea0003800200 */
.L_x_3939:
[----:B------:R-:W-:Y:S01]  /*04c0*/  IMAD.SHL.U32 R227, R241, 0x40, RZ ;  /* 0x00000040f1e37824 */ /* 0x000fe200078e00ff */
[----:B------:R-:W-:Y:S01]  /*04d0*/  MOV R6, R238 ;  /* 0x000000ee00067202 */ /* 0x000fe20000000f00 */
[----:B------:R-:W-:-:S03]  /*04e0*/  IMAD.MOV.U32 R7, RZ, RZ, 0x0 ;  /* 0x00000000ff077424 */ /* 0x000fc600078e00ff */
[----:B------:R-:W-:-:S13]  /*04f0*/  ISETP.GT.AND P0, PT, R66, R227, PT ;  /* 0x000000e34200720c */ /* 0x000fda0003f04270 */
[----:B-1234-:R-:W-:Y:S05]  /*0500*/  @!P0 RET.REL.NODEC R6 `(_ZN5flash24flash_fwd_splitkv_kernelI23Flash_fwd_kernel_traitsILi64ELi64ELi256ELi4ELb0ELb0EN7cutlass6half_tE19Flash_kernel_traitsILi64ELi64ELi256ELi4ES3_EELb0ELb0ELb1ELb0ELb0ELb1ELb0ELb0EEEvNS_16Flash_fwd_paramsE) ;  /* 0xfffffff806bc8950 */ /* 0x01efea0003c3ffff */
        /* <DEDUP_REMOVED lines=35> */
[----:B------:R-:W-:Y:S01]  /*0740*/  @P0 MOV R10, R246 ;  /* 0x000000f6000a0202 */ /* 0x000fe20000000f00 */
[----:B-1----:R-:W-:Y:S02]  /*0750*/  IMAD R2, R15, R227, RZ ;  /* 0x000000e30f027224 */ /* 0x002fe400078e02ff */
[----:B------:R-:W-:Y:S02]  /*0760*/  @!P0 IMAD.IADD R7, R11, 0x1, R7 ;  /* 0x000000010b078824 */ /* 0x000fe400078e0207 */
[----:B------:R-:W-:Y:S01]  /*0770*/  @P0 IMAD.IADD R7, R247, 0x1, R6 ;  /* 0x00000001f7070824 */ /* 0x000fe200078e0206 */
[----:B------:R-:W-:Y:S02]  /*0780*/  IADD3 R10, P0, PT, R10, R20, RZ ;  /* 0x000000140a0a7210 */ /* 0x000fe40007f1e0ff */
[----:B---3--:R-:W-:Y:S02]  /*0790*/  ISETP.GE.AND P6, PT, R16, R4, PT ;  /* 0x000000041000720c */ /* 0x008fe40003fc6270 */
[----:B------:R-:W-:-:S02]  /*07a0*/  IADD3.X R11, PT, PT, R7, R21, R2, P0, !PT ;  /* 0x00000015070b7210 */ /* 0x000fc400007fe402 */
        /* <DEDUP_REMOVED lines=21> */
[----:B------:R-:W-:Y:S01]  /*0900*/  LEA R4, P0, R5, R18, 0x2 ;  /* 0x0000001205047211 */ /* 0x000fe200078010ff */
[----:B------:R-:W-:Y:S01]  /*0910*/  @!P3 IMAD.MOV.U32 R17, RZ, RZ, 0x7f800000 ;  /* 0x7f800000ff11b424 */ /* 0x000fe200078e00ff */
[-C--:B------:R-:W-:Y:S02]  /*0920*/  ISETP.GE.OR P4, PT, R21, R66.reuse, P4 ;  /* 0x000000421500720c */ /* 0x080fe40002786670 */
[----:B------:R-:W-:Y:S02]  /*0930*/  LEA.HI.X R5, R5, R19, R0, 0x2, P0 ;  /* 0x0000001305057211 */ /* 0x000fe400000f1400 */
[-C--:B------:R-:W-:Y:S02]  /*0940*/  ISETP.GE.OR P0, PT, R13, R66.reuse, P6 ;  /* 0x000000420d00720c */ /* 0x080fe40003706670 */
[----:B------:R-:W-:-:S02]  /*0950*/  ISETP.GE.OR P6, PT, R21, R66, P6 ;  /* 0x000000421500720c */ /* 0x000fc400037c6670 */
[----:B------:R-:W-:Y:S01]  /*0960*/  @!P2 MOV R13, 0x7f800000 ;  /* 0x7f800000000da802 */ /* 0x000fe20000000f00 */
[----:B-1----:R-:W-:Y:S01]  /*0970*/  @!P1 IMAD.MOV.U32 R3, RZ, RZ, 0x7f800000 ;  /* 0x7f800000ff039424 */ /* 0x002fe200078e00ff */
[----:B------:R-:W-:Y:S09]  /*0980*/  @P5 BRA `(.L_x_3946) ;  /* 0x00000000002c5947 */ /* 0x000ff20003800000 */
        /* <DEDUP_REMOVED lines=11> */
.L_x_3946:
[----:B------:R-:W-:Y:S05]  /*0a40*/  BSYNC.RECONVERGENT B0 ;  /* 0x0000000000007941 */ /* 0x000fea0003800200 */
.L_x_3945:
[----:B------:R-:W-:Y:S04]  /*0a50*/  BSSY.RECONVERGENT B0, `(.L_x_3947) ;  /* 0x000000d000007945 */ /* 0x000fe80003800200 */
        /* <DEDUP_REMOVED lines=12> */
.L_x_3948:
[----:B------:R-:W-:Y:S05]  /*0b20*/  BSYNC.RECONVERGENT B0 ;  /* 0x0000000000007941 */ /* 0x000fea0003800200 */
.L_x_3947:
        /* <DEDUP_REMOVED lines=12> */
.L_x_3950:
[----:B------:R-:W-:Y:S05]  /*0bf0*/  BSYNC.RECONVERGENT B0 ;  /* 0x0000000000007941 */ /* 0x000fea0003800200 */
.L_x_3949:
[----:B------:R-:W-:Y:S01]  /*0c00*/  MOV R239, 0x0 ;  /* 0x0000000000ef7802 */ /* 0x000fe20000000f00 */
[----:B------:R-:W-:Y:S04]  /*0c10*/  @!P3 ST.E desc[UR4][R4.64], R17 ;  /* 0x000000110400b985 */ /* 0x000fe8000c101904 */
[----:B------:R-:W-:Y:S04]  /*0c20*/  @!P2 ST.E desc[UR4][R4.64+0x40], R13 ;  /* 0x0000400d0400a985 */ /* 0x000fe8000c101904 */
[----:B------:R1:W-:Y:S02]  /*0c30*/  @!P1 ST.E desc[UR4][R4.64+0x80], R3 ;  /* 0x0000800304009985 */ /* 0x0003e4000c101904 */
[----:B-123--:R-:W-:Y:S05]  /*0c40*/  @P4 RET.REL.NODEC R238 `(_ZN5flash24flash_fwd_splitkv_kernelI23Flash_fwd_kernel_traitsILi64ELi64ELi256ELi4ELb0ELb0EN7cutlass6half_tE19Flash_kernel_traitsILi64ELi64ELi256ELi4ES3_EELb0ELb0ELb1ELb0ELb0ELb1ELb0ELb0EEEvNS_16Flash_fwd_paramsE) ;  /* 0xfffffff0eeec4950 */ /* 0x00efea0003c3ffff */
[----:B------:R-:W-:Y:S02]  /*0c50*/  MOV R3, 0x7f800000 ;  /* 0x7f80000000037802 */ /* 0x000fe40000000f00 */
[----:B------:R-:W-:-:S03]  /*0c60*/  MOV R239, 0x0 ;  /* 0x0000000000ef7802 */ /* 0x000fc60000000f00 */
[----:B------:R1:W-:Y:S02]  /*0c70*/  ST.E desc[UR4][R4.64+0xc0], R3 ;  /* 0x0000c00304007985 */ /* 0x0003e4000c101904 */
[----:B-1----:R-:W-:Y:S05]  /*0c80*/  RET.REL.NODEC R238 `(_ZN5flash24flash_fwd_splitkv_kernelI23Flash_fwd_kernel_traitsILi64ELi64ELi256ELi4ELb0ELb0EN7cutlass6half_tE19Flash_kernel_traitsILi64ELi64ELi256ELi4ES3_EELb0ELb0ELb1ELb0ELb0ELb1ELb0ELb0EEEvNS_16Flash_fwd_paramsE) ;  /* 0xfffffff0eedc7950 */ /* 0x002fea0003c3ffff */
.L_x_3944:
        /* <DEDUP_REMOVED lines=27> */
[----:B-1----:R-:W-:-:S06]  /*0e40*/  IADD3 R12, PT, PT, R12, 0xffffffe, RZ ;  /* 0x0ffffffe0c0c7810 */ /* 0x002fcc0007ffe0ff */
[----:B------:R-:W1:Y:S02]  /*0e50*/  F2I.FTZ.U32.TRUNC.NTZ R13, R12 ;  /* 0x0000000c000d7305 */ /* 0x000e64000021f000 */
[----:B-1----:R-:W-:Y:S01]  /*0e60*/  IMAD.MOV R0, RZ, RZ, -R13 ;  /* 0x000000ffff007224 */ /* 0x002fe200078e0a0d */
[----:B------:R-:W-:-:S03]  /*0e70*/  MOV R12, RZ ;  /* 0x000000ff000c7202 */ /* 0x000fc60000000f00 */
[----:B------:R-:W-:Y:S01]  /*0e80*/  IMAD R7, R0, R5, RZ ;  /* 0x0000000500077224 */ /* 0x000fe200078e02ff */
[----:B------:R-:W-:-:S03]  /*0e90*/  IABS R0, R9 ;  /* 0x0000000900007213 */ /* 0x000fc60000000000 */
        /* <DEDUP_REMOVED lines=14> */
[----:B------:R-:W-:Y:S01]  /*0f80*/  @P0 IADD3 R8, PT, PT, R8, 0x1, RZ ;  /* 0x0000000108080810 */ /* 0x000fe20007ffe0ff */
[----:B------:R-:W-:Y:S01]  /*0f90*/  IMAD.IADD R249, R11, 0x1, R0 ;  /* 0x000000010bf97824 */ /* 0x000fe200078e0200 */
[----:B------:R-:W-:-:S04]  /*0fa0*/  LEA R248, P0, R10, R250, 0x2 ;  /* 0x000000fa0af87211 */ /* 0x000fc800078010ff */
[----:B------:R-:W-:Y:S02]  /*0fb0*/  @!P1 IADD3 R8, PT, PT, -R8, RZ, RZ ;  /* 0x000000ff08089210 */ /* 0x000fe40007ffe1ff */
[----:B------:R-:W-:Y:S02]  /*0fc0*/  LEA.HI.X R249, R10, R251, R249, 0x2, P0 ;  /* 0x000000fb0af97211 */ /* 0x000fe400000f14f9 */
[----:B------:R-:W-:-:S05]  /*0fd0*/  @!P2 LOP3.LUT R8, RZ, R9, RZ, 0x33, !PT ;  /* 0x00000009ff08a212 */ /* 0x000fca00078e33ff */
[----:B------:R-:W-:-:S05]  /*0fe0*/  IMAD.WIDE R4, R8, 0x4, R248 ;  /* 0x0000000408047825 */ /* 0x000fca00078e02f8 */
[----:B------:R1:W3:Y:S01]  /*0ff0*/  LD.E R0, desc[UR4][R4.64] ;  /* 0x0000000404007980 */ /* 0x0002e2000c101900 */
[----:B----4-:R-:W-:-:S04]  /*1000*/  IABS R7, R21 ;  /* 0x0000001500077213 */ /* 0x010fc80000000000 */
[----:B------:R-:W4:Y:S08]  /*1010*/  I2F.RP R16, R7 ;  /* 0x0000000700107306 */ /* 0x000f300000209400 */
[----:B----4-:R-:W4:Y:S02]  /*1020*/  MUFU.RCP R10, R16 ;  /* 0x00000010000a7308 */ /* 0x010f240000001000 */
[----:B----4-:R-:W-:-:S06]  /*1030*/  VIADD R10, R10, 0xffffffe ;  /* 0x0ffffffe0a0a7836 */ /* 0x010fcc0000000000 */
[----:B------:R-:W4:Y:S01]  /*1040*/  F2I.FTZ.U32.TRUNC.NTZ R23, R10 ;  /* 0x0000000a00177305 */ /* 0x000f22000021f000 */
[----:B------:R-:W-:Y:S01]  /*1050*/  IMAD.MOV.U32 R22, RZ, RZ, RZ ;  /* 0x000000ffff167224 */ /* 0x000fe200078e00ff */
[----:B------:R-:W-:Y:S02]  /*1060*/  IABS R6, R240 ;  /* 0x000000f000067213 */ /* 0x000fe40000000000 */
[----:B-1----:R-:W-:Y:S02]  /*1070*/  IABS R5, R21 ;  /* 0x0000001500057213 */ /* 0x002fe40000000000 */
[----:B----4-:R-:W-:-:S05]  /*1080*/  IADD3 R4, PT, PT, RZ, -R23, RZ ;  /* 0x80000017ff047210 */ /* 0x010fca0007ffe0ff */
        /* <DEDUP_REMOVED lines=14> */
[----:B------:R-:W-:Y:S02]  /*1170*/  @P2 IADD3 R4, PT, PT, R4, 0x1, RZ ;  /* 0x0000000104042810 */ /* 0x000fe40007ffe0ff */
[----:B------:R-:W-:Y:S02]  /*1180*/  SHF.R.S32.HI R17, RZ, 0x1f, R16 ;  /* 0x0000001fff117819 */ /* 0x000fe40000011410 */
[----:B------:R-:W-:Y:S01]  /*1190*/  MOV R7, R4 ;  /* 0x0000000400077202 */ /* 0x000fe20000000f00 */
[----:B------:R-:W-:-:S04]  /*11a0*/  IMAD R4, R231, R16, RZ ;  /* 0x00000010e7047224 */ /* 0x000fc800078e02ff */
[----:B------:R-:W-:Y:S01]  /*11b0*/  @!P0 IMAD.MOV R7, RZ, RZ, -R7 ;  /* 0x000000ffff078224 */ /* 0x000fe200078e0a07 */
[----:B------:R-:W-:Y:S01]  /*11c0*/  @!P1 LOP3.LUT R7, RZ, R21, RZ, 0x33, !PT ;  /* 0x00000015ff079212 */ /* 0x000fe200078e33ff */
[----:B------:R-:W-:-:S04]  /*11d0*/  IMAD R4, R230, R17, R4 ;  /* 0x00000011e6047224 */ /* 0x000fc800078e0204 */
[----:B------:R-:W-:Y:S01]  /*11e0*/  IMAD R9, R15, R7, RZ ;  /* 0x000000070f097224 */ /* 0x000fe200078e02ff */
[----:B---3--:R-:W-:Y:S01]  /*11f0*/  SHF.R.S32.HI R5, RZ, 0x1f, R0 ;  /* 0x0000001fff057819 */ /* 0x008fe20000011400 */
[-C--:B------:R-:W-:Y:S02]  /*1200*/  IMAD R6, R19, R0.reuse, RZ ;  /* 0x0000000013067224 */ /* 0x080fe400078e02ff */
[----:B------:R-:W-:-:S04]  /*1210*/  IMAD.WIDE.U32 R10, R18, R0, RZ ;  /* 0x00000000120a7225 */ /* 0x000fc800078e00ff */
[----:B------:R-:W-:-:S04]  /*1220*/  IMAD R6, R18, R5, R6 ;  /* 0x0000000512067224 */ /* 0x000fc800078e0206 */
[----:B------:R-:W-:Y:S02]  /*1230*/  IMAD.IADD R11, R11, 0x1, R6 ;  /* 0x000000010b0b7824 */ /* 0x000fe400078e0206 */
[----:B------:R-:W-:Y:S01]  /*1240*/  IMAD.WIDE.U32 R10, R16, R230, R10 ;  /* 0x000000e6100a7225 */ /* 0x000fe200078e000a */
[----:B------:R-:W-:-:S04]  /*1250*/  SHF.R.S32.HI R6, RZ, 0x1f, R7 ;  /* 0x0000001fff067819 */ /* 0x000fc80000011407 */
[----:B------:R-:W-:Y:S01]  /*1260*/  IADD3 R11, PT, PT, R11, R4, RZ ;  /* 0x000000040b0b7210 */ /* 0x000fe20007ffe0ff */
[----:B--2---:R-:W-:Y:S02]  /*1270*/  IMAD R4, R13, R0, RZ ;  /* 0x000000000d047224 */ /* 0x004fe400078e02ff */
[----:B------:R-:W-:Y:S02]  /*1280*/  IMAD R6, R14, R6, R9 ;  /* 0x000000060e067224 */ /* 0x000fe400078e0209 */
[----:B------:R-:W-:-:S04]  /*1290*/  IMAD.WIDE.U32 R10, R7, R14, R10 ;  /* 0x0000000e070a7225 */ /* 0x000fc800078e000a */
[----:B------:R-:W-:-:S04]  /*12a0*/  IMAD.WIDE.U32 R8, R12, R0, RZ ;  /* 0x000000000c087225 */ /* 0x000fc800078e00ff */
[----:B------:R-:W-:Y:S01]  /*12b0*/  IMAD R5, R12, R5, R4 ;  /* 0x000000050c057224 */ /* 0x000fe200078e0204 */
[----:B------:R-:W-:Y:S01]  /*12c0*/  MOV R4, R10 ;  /* 0x0000000a00047202 */ /* 0x000fe20000000f00 */
[----:B------:R-:W-:-:S03]  /*12d0*/  IMAD.IADD R0, R11, 0x1, R6 ;  /* 0x000000010b007824 */ /* 0x000fc600078e0206 */
[----:B------:R-:W-:Y:S01]  /*12e0*/  IADD3 R5, PT, PT, R9, R5, RZ ;  /* 0x0000000509057210 */ /* 0x000fe20007ffe0ff */
[----:B------:R-:W-:Y:S05]  /*12f0*/  BRA `(.L_x_3953) ;  /* 0x0000000400407947 */ /* 0x000fea0003800000 */
.L_x_3952:
        /* <DEDUP_REMOVED lines=14> */
[----:B------:R-:W2:Y:S08]  /*13e0*/  I2F.RP R8, R0 ;  /* 0x0000000000087306 */ /* 0x000eb00000209400 */
[----:B--2---:R-:W2:Y:S02]  /*13f0*/  MUFU.RCP R6, R8 ;  /* 0x0000000800067308 */ /* 0x004ea40000001000 */
[----:B--2---:R-:W-:-:S06]  /*1400*/  IADD3 R6, PT, PT, R6, 0xffffffe, RZ ;  /* 0x0ffffffe06067810 */ /* 0x004fcc0007ffe0ff */
[----:B------:R-:W2:Y:S01]  /*1410*/  F2I.FTZ.U32.TRUNC.NTZ R19, R6 ;  /* 0x0000000600137305 */ /* 0x000ea2000021f000 */
[----:B-1----:R-:W-:Y:S01]  /*1420*/  IABS R5, R21 ;  /* 0x0000001500057213 */ /* 0x002fe20000000000 */
[----:B--2---:R-:W-:-:S04]  /*1430*/  IMAD.MOV R4, RZ, RZ, -R19 ;  /* 0x000000ffff047224 */ /* 0x004fc800078e0a13 */
        /* <DEDUP_REMOVED lines=23> */
[----:B------:R-:W-:Y:S02]  /*15b0*/  ISETP.GE.AND P0, PT, R4, RZ, PT ;  /* 0x000000ff0400720c */ /* 0x000fe40003f06270 */
[----:B------:R-:W-:Y:S01]  /*15c0*/  ISETP.NE.AND P1, PT, R21, RZ, PT ;  /* 0x000000ff1500720c */ /* 0x000fe20003f25270 */
[----:B------:R-:W-:Y:S01]  /*15d0*/  @!P2 IMAD.MOV.U32 R6, RZ, RZ, R18 ;  /* 0x000000ffff06a224 */ /* 0x000fe200078e0012 */
[----:B------:R-:W-:Y:S02]  /*15e0*/  @!P2 IADD3 R7, PT, PT, R19, R7, RZ ;  /* 0x000000071307a210 */ /* 0x000fe40007ffe0ff */
[----:B------:R-:W-:Y:S02]  /*15f0*/  @P2 IADD3 R7, PT, PT, R17, R0, RZ ;  /* 0x0000000011072210 */ /* 0x000fe40007ffe0ff */
[----:B------:R-:W-:Y:S01]  /*1600*/  @P2 MOV R6, R16 ;  /* 0x0000001000062202 */ /* 0x000fe20000000f00 */
[----:B------:R-:W-:Y:S01]  /*1610*/  @!P2 IMAD R0, R233, R10, RZ ;  /* 0x0000000ae900a224 */ /* 0x000fe200078e02ff */
[----:B------:R-:W-:-:S02]  /*1620*/  @!P2 SHF.R.S32.HI R5, RZ, 0x1f, R10 ;  /* 0x0000001fff05a819 */ /* 0x000fc4000001140a */
[----:B------:R-:W-:Y:S01]  /*1630*/  @P3 IADD3 R8, PT, PT, R8, 0x1, RZ ;  /* 0x0000000108083810 */ /* 0x000fe20007ffe0ff */
[----:B------:R-:W-:-:S04]  /*1640*/  IMAD.WIDE.U32 R16, R230, R244, R6 ;  /* 0x000000f4e6107225 */ /* 0x000fc800078e0006 */
[----:B------:R-:W-:Y:S02]  /*1650*/  IMAD R4, R231, R244, RZ ;  /* 0x000000f4e7047224 */ /* 0x000fe400078e02ff */
[----:B------:R-:W-:Y:S02]  /*1660*/  @!P2 IMAD R0, R5, R232, R0 ;  /* 0x000000e80500a224 */ /* 0x000fe400078e0200 */
[----:B------:R-:W-:-:S04]  /*1670*/  @!P2 IMAD.WIDE.U32 R6, R232, R10, RZ ;  /* 0x0000000ae806a225 */ /* 0x000fc800078e00ff */
[----:B------:R-:W-:Y:S01]  /*1680*/  @!P0 IMAD.MOV R8, RZ, RZ, -R8 ;  /* 0x000000ffff088224 */ /* 0x000fe200078e0a08 */
[----:B------:R-:W-:Y:S02]  /*1690*/  @!P1 LOP3.LUT R8, RZ, R21, RZ, 0x33, !PT ;  /* 0x00000015ff089212 */ /* 0x000fe400078e33ff */
[----:B------:R-:W-:Y:S02]  /*16a0*/  IADD3 R17, PT, PT, R17, R4, RZ ;  /* 0x0000000411117210 */ /* 0x000fe40007ffe0ff */
[----:B------:R-:W-:Y:S01]  /*16b0*/  @!P2 IADD3 R19, PT, PT, R7, R0, RZ ;  /* 0x000000000713a210 */ /* 0x000fe20007ffe0ff */
[----:B------:R-:W-:Y:S01]  /*16c0*/  @!P2 IMAD R0, R15, R9, RZ ;  /* 0x000000090f00a224 */ /* 0x000fe200078e02ff */
[----:B------:R-:W-:Y:S01]  /*16d0*/  @!P2 SHF.R.S32.HI R5, RZ, 0x1f, R9 ;  /* 0x0000001fff05a819 */ /* 0x000fe20000011409 */
[----:B------:R-:W-:Y:S01]  /*16e0*/  @!P2 IMAD.MOV.U32 R18, RZ, RZ, R6 ;  /* 0x000000ffff12a224 */ /* 0x000fe200078e0006 */
[----:B------:R-:W-:Y:S01]  /*16f0*/  @P2 IADD3 R10, PT, PT, R10, R11, RZ ;  /* 0x0000000b0a0a2210 */ /* 0x000fe20007ffe0ff */
[----:B------:R-:W-:Y:S01]  /*1700*/  IMAD R7, R13, R8, RZ ;  /* 0x000000080d077224 */ /* 0x000fe200078e02ff */
[----:B------:R-:W-:Y:S01]  /*1710*/  SHF.R.S32.HI R4, RZ, 0x1f, R8 ;  /* 0x0000001fff047819 */ /* 0x000fe20000011408 */
[----:B------:R-:W-:-:S02]  /*1720*/  @!P2 IMAD R5, R14, R5, R0 ;  /* 0x000000050e05a224 */ /* 0x000fc400078e0200 */
        /* <DEDUP_REMOVED lines=13> */
.L_x_3953:
[----:B------:R-:W-:Y:S05]  /*1800*/  BSYNC.RECONVERGENT B0 ;  /* 0x0000000000007941 */ /* 0x000fea0003800200 */
.L_x_3951:
        /* <DEDUP_REMOVED lines=24> */
[----:B------:R-:W-:-:S05]  /*1990*/  @!P2 IMAD.IADD R12, R12, 0x1, -R13 ;  /* 0x000000010c0ca824 */ /* 0x000fca00078e0a0d */
[----:B------:R-:W-:Y:S02]  /*19a0*/  ISETP.GE.U32.AND P3, PT, R12, R13, PT ;  /* 0x0000000d0c00720c */ /* 0x000fe40003f66070 */
[----:B------:R-:W-:Y:S02]  /*19b0*/  ISETP.GE.AND P1, PT, R9, RZ, PT ;  /* 0x000000ff0900720c */ /* 0x000fe40003f26270 */
[----:B------:R-:W-:Y:S02]  /*19c0*/  @!P2 IADD3 R19, PT, PT, R19, 0x1, RZ ;  /* 0x000000011313a810 */ /* 0x000fe40007ffe0ff */
[----:B------:R-:W-:Y:S01]  /*19d0*/  ISETP.NE.AND P2, PT, R21, RZ, PT ;  /* 0x000000ff1500720c */ /* 0x000fe20003f45270 */
[----:B-----5:R-:W-:-:S06]  /*19e0*/  IMAD R13, R17, R232, RZ ;  /* 0x000000e8110d7224 */ /* 0x020fcc00078e02ff */
[----:B------:R-:W-:-:S04]  /*19f0*/  @P3 VIADD R19, R19, 0x1 ;  /* 0x0000000113133836 */ /* 0x000fc80000000000 */
[----:B------:R-:W-:Y:S01]  /*1a00*/  IMAD.MOV.U32 R9, RZ, RZ, R19 ;  /* 0x000000ffff097224 */ /* 0x000fe200078e0013 */
[----:B------:R-:W-:Y:S01]  /*1a10*/  SHF.L.U32 R12, R167, 0x3, RZ ;  /* 0x00000003a70c7819 */ /* 0x000fe200000006ff */
[C---:B------:R-:W-:Y:S02]  /*1a20*/  IMAD R13, R16.reuse, R233, R13 ;  /* 0x000000e9100d7224 */ /* 0x040fe400078e020d */
[----:B------:R-:W-:Y:S01]  /*1a30*/  @!P1 IMAD.MOV R9, RZ, RZ, -R9 ;  /* 0x000000ffff099224 */ /* 0x000fe200078e0a09 */
[----:B------:R-:W-:Y:S01]  /*1a40*/  @!P2 LOP3.LUT R9, RZ, R21, RZ, 0x33, !PT ;  /* 0x00000015ff09a212 */ /* 0x000fe200078e33ff */
[----:B------:R-:W-:Y:S01]  /*1a50*/  IMAD.WIDE.U32 R30, R16, R232, RZ ;  /* 0x000000e8101e7225 */ /* 0x000fe200078e00ff */
[----:B------:R-:W-:Y:S02]  /*1a60*/  LOP3.LUT R166, R12, 0x38, RZ, 0xc0, !PT ;  /* 0x000000380ca67812 */ /* 0x000fe400078ec0ff */
[----:B------:R-:W-:Y:S01]  /*1a70*/  SHF.R.S32.HI R17, RZ, 0x1f, R9 ;  /* 0x0000001fff117819 */ /* 0x000fe20000011409 */
[----:B------:R-:W-:-:S02]  /*1a80*/  IMAD.IADD R18, R31, 0x1, R13 ;  /* 0x000000011f127824 */ /* 0x000fc400078e020d */
[-C--:B------:R-:W-:Y:S01]  /*1a90*/  IMAD R13, R29, R9.reuse, RZ ;  /* 0x000000091d0d7224 */ /* 0x080fe200078e02ff */
[----:B------:R-:W-:Y:S01]  /*1aa0*/  LOP3.LUT R16, R12, 0x1c0, RZ, 0xc0, !PT ;  /* 0x000001c00c107812 */ /* 0x000fe200078ec0ff */
[----:B------:R-:W-:Y:S01]  /*1ab0*/  IMAD.WIDE.U32 R20, R28, R9, RZ ;  /* 0x000000091c147225 */ /* 0x000fe200078e00ff */
[----:B------:R-:W-:-:S03]  /*1ac0*/  IADD3 R8, P2, P1, R30, R8, R166 ;  /* 0x000000081e087210 */ /* 0x000fc6000795e0a6 */
[----:B------:R-:W-:Y:S01]  /*1ad0*/  IMAD R13, R17, R28, R13 ;  /* 0x0000001c110d7224 */ /* 0x000fe200078e020d */
[----:B------:R-:W-:Y:S02]  /*1ae0*/  LOP3.LUT R19, R16, 0x38, R167, 0xf8, !PT ;  /* 0x0000003810137812 */ /* 0x000fe400078ef8a7 */
[----:B------:R-:W-:Y:S02]  /*1af0*/  IADD3.X R5, PT, PT, R18, R5, RZ, P2, P1 ;  /* 0x0000000512057210 */ /* 0x000fe400017e24ff */
[----:B------:R-:W-:Y:S02]  /*1b00*/  IADD3 R16, P1, PT, R8, R20, RZ ;  /* 0x0000001408107210 */ /* 0x000fe40007f3e0ff */
[----:B------:R-:W-:Y:S01]  /*1b10*/  IADD3 R8, PT, PT, R21, R13, RZ ;  /* 0x0000000d15087210 */ /* 0x000fe20007ffe0ff */
[----:B------:R-:W1:Y:S01]  /*1b20*/  S2UR UR6, SR_CgaCtaId ;  /* 0x00000000000679c3 */ /* 0x000e620000008800 */
[----:B------:R-:W-:-:S03]  /*1b30*/  LOP3.LUT R19, R19, R166, RZ, 0x3c, !PT ;  /* 0x000000a613137212 */ /* 0x000fc600078e3cff */
[----:B------:R-:W-:Y:S01]  /*1b40*/  IMAD.X R17, R5, 0x1, R8, P1 ;  /* 0x0000000105117824 */ /* 0x000fe200008e0608 */
[----:B------:R-:W-:Y:S02]  /*1b50*/  IADD3 R8, P1, PT, R166, R4, RZ ;  /* 0x00000004a6087210 */ /* 0x000fe40007f3e0ff */
[----:B------:R-:W-:Y:S02]  /*1b60*/  LOP3.LUT R247, R19, 0x1e00, R12, 0xf8, !PT ;  /* 0x00001e0013f77812 */ /* 0x000fe400078ef80c */
[----:B------:R-:W-:Y:S02]  /*1b70*/  IADD3.X R9, PT, PT, RZ, R0, RZ, P1, !PT ;  /* 0x00000000ff097210 */ /* 0x000fe40000ffe4ff */
[----:B------:R-:W-:Y:S02]  /*1b80*/  SHF.R.U32.HI R12, RZ, 0x3, R167 ;  /* 0x00000003ff0c7819 */ /* 0x000fe400000116a7 */
[----:B------:R-:W-:Y:S01]  /*1b90*/  IADD3 R227, PT, PT, -R227, R66, RZ ;  /* 0x00000042e3e37210 */ /* 0x000fe20007ffe1ff */
[----:B------:R-:W-:-:S02]  /*1ba0*/  UMOV UR7, 0x400 ;  /* 0x0000040000077882 */ /* 0x000fc40000000000 */
[----:B------:R-:W-:Y:S02]  /*1bb0*/  IMAD R235, R233, R12, RZ ;  /* 0x0000000ce9eb7224 */ /* 0x000fe400078e02ff */
[----:B------:R-:W-:-:S04]  /*1bc0*/  IMAD.WIDE.U32 R16, R12, R232, R16 ;  /* 0x000000e80c107225 */ /* 0x000fc800078e0010 */
[----:B------:R-:W-:Y:S01]  /*1bd0*/  IMAD R229, R231, R12, RZ ;  /* 0x0000000ce7e57224 */ /* 0x000fe200078e02ff */
[----:B-1----:R-:W-:Y:S01]  /*1be0*/  ULEA UR6, UR6, UR7, 0x18 ;  /* 0x0000000706067291 */ /* 0x002fe2000f8ec0ff */
[----:B------:R-:W-:Y:S01]  /*1bf0*/  IMAD.WIDE.U32 R8, R12, R230, R8 ;  /* 0x000000e60c087225 */ /* 0x000fe200078e0008 */
[----:B------:R-:W-:-:S03]  /*1c00*/  MOV R13, RZ ;  /* 0x000000ff000d7202 */ /* 0x000fc60000000f00 */
[----:B------:R-:W-:Y:S01]  /*1c10*/  IMAD.IADD R235, R17, 0x1, R235 ;  /* 0x0000000111eb7824 */ /* 0x000fe200078e02eb */
[----:B------:R-:W-:Y:S01]  /*1c20*/  IADD3 R229, PT, PT, R9, R229, RZ ;  /* 0x000000e509e57210 */ /* 0x000fe20007ffe0ff */
[----:B------:R-:W-:Y:S01]  /*1c30*/  IMAD.U32 R222, RZ, RZ, UR6 ;  /* 0x00000006ffde7e24 */ /* 0x000fe2000f8e00ff */
[----:B------:R-:W-:Y:S03]  /*1c40*/  BSSY.RECONVERGENT B0, `(.L_x_3954) ;  /* 0x0000029000007945 */ /* 0x000fe60003800200 */
[----:B------:R-:W-:Y:S02]  /*1c50*/  IMAD R247, R247, 0x2, R222 ;  /* 0x00000002f7f77824 */ /* 0x000fe400078e02de */
[----:B--2---:R-:W-:-:S04]  /*1c60*/  @P0 IMAD.WIDE.U32 R18, R6, R246, RZ ;  /* 0x000000f606120225 */ /* 0x004fc800078e00ff */
[-C--:B---3--:R-:W-:Y:S02]  /*1c70*/  @!P0 IMAD R4, R27, R239.reuse, RZ ;  /* 0x000000ef1b048224 */ /* 0x088fe400078e02ff */
[----:B------:R-:W-:-:S04]  /*1c80*/  @!P0 IMAD.WIDE.U32 R26, R26, R239, RZ ;  /* 0x000000ef1a1a8225 */ /* 0x000fc800078e00ff */
[----:B------:R-:W-:Y:S01]  /*1c90*/  @!P0 IMAD.MOV.U32 R5, RZ, RZ, R26 ;  /* 0x000000ffff058224 */ /* 0x000fe200078e001a */
[----:B------:R-:W-:Y:S01]  /*1ca0*/  @!P0 IADD3 R0, PT, PT, R27, R4, RZ ;  /* 0x000000041b008210 */ /* 0x000fe20007ffe0ff */
[----:B------:R-:W-:Y:S02]  /*1cb0*/  @P0 IMAD R4, R7, R246, RZ ;  /* 0x000000f607040224 */ /* 0x000fe400078e02ff */
[----:B------:R-:W-:-:S03]  /*1cc0*/  @P0 IMAD.MOV.U32 R5, RZ, RZ, R18 ;  /* 0x000000ffff050224 */ /* 0x000fc600078e0012 */
[----:B------:R-:W-:Y:S02]  /*1cd0*/  @P0 IADD3 R0, PT, PT, R19, R4, RZ ;  /* 0x0000000413000210 */ /* 0x000fe40007ffe0ff */
[----:B------:R-:W-:-:S05]  /*1ce0*/  IADD3 R4, P1, PT, R166, R5, RZ ;  /* 0x00000005a6047210 */ /* 0x000fca0007f3e0ff */
[----:B------:R-:W-:Y:S01]  /*1cf0*/  IMAD.X R5, RZ, RZ, R0, P1 ;  /* 0x000000ffff057224 */ /* 0x000fe200008e0600 */
[----:B------:R-:W-:Y:S01]  /*1d00*/  ISETP.GE.AND P1, PT, R12, R227, PT ;  /* 0x000000e30c00720c */ /* 0x000fe20003f26270 */
[----:B----4-:R-:W-:Y:S01]  /*1d10*/  IMAD R21, R15, R240, RZ ;  /* 0x000000f00f157224 */ /* 0x010fe200078e02ff */
[----:B------:R-:W-:Y:S01]  /*1d20*/  LEA R236, P2, R16, R24, 0x1 ;  /* 0x0000001810ec7211 */ /* 0x000fe200078408ff */
[----:B------:R-:W-:Y:S01]  /*1d30*/  IMAD.WIDE.U32 R14, R14, R240, R4 ;  /* 0x000000f00e0e7225 */ /* 0x000fe200078e0004 */
[----:B------:R-:W-:Y:S02]  /*1d40*/  LEA R234, P3, R8, R22, 0x1 ;  /* 0x0000001608ea7211 */ /* 0x000fe400078608ff */
[----:B------:R-:W-:Y:S01]  /*1d50*/  LEA.HI.X R235, R16, R25, R235, 0x1, P2 ;  /* 0x0000001910eb7211 */ /* 0x000fe200010f0ceb */
[----:B------:R-:W-:Y:S01]  /*1d60*/  @!P0 IMAD.MOV.U32 R16, RZ, RZ, R6 ;  /* 0x000000ffff108224 */ /* 0x000fe200078e0006 */
[----:B------:R-:W-:Y:S01]  /*1d70*/  @!P0 MOV R17, R7 ;  /* 0x0000000700118202 */ /* 0x000fe20000000f00 */
[----:B------:R-:W-:Y:S01]  /*1d80*/  @P0 IMAD.MOV.U32 R17, RZ, RZ, R7 ;  /* 0x000000ffff110224 */ /* 0x000fe200078e0007 */
[----:B------:R-:W-:Y:S01]  /*1d90*/  LEA.HI.X R229, R8, R23, R229, 0x1, P3 ;  /* 0x0000001708e57211 */ /* 0x000fe200018f0ce5 */
[----:B------:R-:W-:Y:S01]  /*1da0*/  IMAD.WIDE.U32 R18, R241, 0x40, R12 ;  /* 0x00000040f1127825 */ /* 0x000fe200078e000c */
[----:B------:R-:W-:-:S02]  /*1db0*/  @P0 MOV R16, R6 ;  /* 0x0000000600100202 */ /* 0x000fc40000000f00 */
[----:B------:R-:W-:Y:S01]  /*1dc0*/  IADD3 R21, PT, PT, R15, R21, RZ ;  /* 0x000000150f157210 */ /* 0x000fe20007ffe0ff */
        /* <DEDUP_REMOVED lines=15> */
.L_x_3956:
[----:B------:R1:W-:Y:S02]  /*1ec0*/  STS.128 [R247], RZ ;  /* 0x000000fff7007388 */ /* 0x0003e40000000c00 */
.L_x_3955:
[----:B------:R-:W-:Y:S05]  /*1ed0*/  BSYNC.RECONVERGENT B0 ;  /* 0x0000000000007941 */ /* 0x000fea0003800200 */
.L_x_3954:
[C---:B------:R-:W-:Y:S01]  /*1ee0*/  VIADD R8, R12.reuse, 0x10 ;  /* 0x000000100c087836 */ /* 0x040fe20000000000 */
[----:B--2---:R-:W-:Y:S01]  /*1ef0*/  IADD3 R4, PT, PT, R12, 0x30, RZ ;  /* 0x000000300c047810 */ /* 0x004fe20007ffe0ff */
        /* <DEDUP_REMOVED lines=26> */
.L_x_3958:
[----:B------:R-:W-:Y:S05]  /*20a0*/  BSYNC.RECONVERGENT B0 ;  /* 0x0000000000007941 */ /* 0x000fea0003800200 */
.L_x_3957:
[----:B------:R-:W-:Y:S04]  /*20b0*/  BSSY.RECONVERGENT B0, `(.L_x_3959) ;  /* 0x0000013000007945 */ /* 0x000fe80003800200 */
[----:B------:R-:W-:Y:S05]  /*20c0*/  @P2 BRA `(.L_x_3960) ;  /* 0x0000000000442947 */ /* 0x000fea0003800000 */
        /* <DEDUP_REMOVED lines=17> */
.L_x_3960:
[----:B------:R-:W-:Y:S05]  /*21e0*/  BSYNC.RECONVERGENT B0 ;  /* 0x0000000000007941 */ /* 0x000fea0003800200 */
.L_x_3959:
        /* <DEDUP_REMOVED lines=18> */
.L_x_3962:
[----:B------:R-:W-:Y:S05]  /*2310*/  BSYNC.RECONVERGENT B0 ;  /* 0x0000000000007941 */ /* 0x000fea0003800200 */
.L_x_3961:
[----:B------:R-:W-:Y:S01]  /*2320*/  BSSY.RECONVERGENT B0, `(.L_x_3963) ;  /* 0x000000d000007945 */ /* 0x000fe20003800200 */
[C---:B------:R-:W-:Y:S02]  /*2330*/  SHF.L.U64.HI R5, R230.reuse, 0x4, R231 ;  /* 0x00000004e6057819 */ /* 0x040fe400000102e7 */
[----:B------:R-:W-:Y:S01]  /*2340*/  SHF.L.U32 R0, R230, 0x4, RZ ;  /* 0x00000004e6007819 */ /* 0x000fe200000006ff */
[----:B------:R-:W-:Y:S05]  /*2350*/  @P6 BRA `(.L_x_3964) ;  /* 0x0000000000246947 */ /* 0x000fea0003800000 */
[----:B------:R-:W-:-:S13]  /*2360*/  ISETP.GE.AND P0, PT, R166, R245, PT ;  /* 0x000000f5a600720c */ /* 0x000fda0003f06270 */
[----:B------:R-:W-:Y:S05]  /*2370*/  @P0 BRA `(.L_x_3965) ;  /* 0x0000000000180947 */ /* 0x000fea0003800000 */
[----:B------:R-:W-:-:S05]  /*2380*/  MOV R228, R234 ;  /* 0x000000ea00e47202 */ /* 0x000fca0000000f00 */
[----:B------:R-:W-:Y:S01]  /*2390*/  @!PT LDS RZ, [RZ] ;  /* 0x00000000fffff984 */ /* 0x000fe20000000800 */
[----:B------:R-:W-:Y:S01]  /*23a0*/  @!PT LDS RZ, [RZ] ;  /* 0x00000000fffff984 */ /* 0x000fe20000000800 */
[----:B------:R-:W-:Y:S01]  /*23b0*/  @!PT LDS RZ, [RZ] ;  /* 0x00000000fffff984 */ /* 0x000fe20000000800 */
[----:B------:R1:W-:Y:S01]  /*23c0*/  LDGSTS.E.BYPASS.LTC128B.128 [R247+0x2000], desc[UR4][R228.64] ;  /* 0x02000000e4f77fae */ /* 0x0003e2000b981a04 */
[----:B------:R-:W-:Y:S05]  /*23d0*/  BRA `(.L_x_3964) ;  /* 0x0000000000047947 */ /* 0x000fea0003800000 */
.L_x_3965:
[----:B------:R1:W-:Y:S02]  /*23e0*/  STS.128 [R247+0x2000], RZ ;  /* 0x002000fff7007388 */ /* 0x0003e40000000c00 */
.L_x_3964:
[----:B------:R-:W-:Y:S05]  /*23f0*/  BSYNC.RECONVERGENT B0 ;  /* 0x0000000000007941 */ /* 0x000fea0003800200 */
.L_x_3963:
[----:B------:R-:W-:Y:S01]  /*2400*/  ISETP.GE.AND P3, PT, R8, R7, PT ;  /* 0x000000070800720c */ /* 0x000fe20003f66270 */
[----:B------:R-:W-:Y:S01]  /*2410*/  VIADD R34, R12, 0x40 ;  /* 0x000000400c227836 */ /* 0x000fe20000000000 */
[----:B-1----:R-:W-:Y:S01]  /*2420*/  LEA R10, P0, R0, R234, 0x1 ;  /* 0x000000ea000a7211 */ /* 0x002fe200078008ff */
        /* <DEDUP_REMOVED lines=18> */
.L_x_3967:
[----:B------:R-:W-:Y:S05]  /*2550*/  BSYNC.RECONVERGENT B0 ;  /* 0x0000000000007941 */ /* 0x000fea0003800200 */
.L_x_3966:
        /* <DEDUP_REMOVED lines=13> */
.L_x_3969:
[----:B------:R-:W-:Y:S05]  /*2630*/  BSYNC.RECONVERGENT B0 ;  /* 0x0000000000007941 */ /* 0x000fea0003800200 */
.L_x_3968:
[----:B------:R-:W-:Y:S01]  /*2640*/  BSSY.RECONVERGENT B0, `(.L_x_3970) ;  /* 0x000000d000007945 */ /* 0x000fe20003800200 */
[----:B------:R-:W-:Y:S02]  /*2650*/  ISETP.GE.AND P2, PT, R26, R7, PT ;  /* 0x000000071a00720c */ /* 0x000fe40003f46270 */
[----:B---3--:R-:W-:Y:S01]  /*2660*/  IADD3 R24, PT, PT, R12, 0x90, RZ ;  /* 0x000000900c187810 */ /* 0x008fe20007ffe0ff */
        /* <DEDUP_REMOVED lines=10> */
.L_x_3971:
[----:B------:R-:W-:Y:S05]  /*2710*/  BSYNC.RECONVERGENT B0 ;  /* 0x0000000000007941 */ /* 0x000fea0003800200 */
.L_x_3970:
        /* <DEDUP_REMOVED lines=16> */
.L_x_3973:
[----:B------:R-:W-:Y:S05]  /*2820*/  BSYNC.RECONVERGENT B0 ;  /* 0x0000000000007941 */ /* 0x000fea0003800200 */
.L_x_3972:
        /* <DEDUP_REMOVED lines=13> */
.L_x_3975:
[----:B------:R-:W-:Y:S05]  /*2900*/  BSYNC.RECONVERGENT B0 ;  /* 0x0000000000007941 */ /* 0x000fea0003800200 */
.L_x_3974:
        /* <DEDUP_REMOVED lines=16> */
.L_x_3977:
[----:B------:R-:W-:Y:S05]  /*2a10*/  BSYNC.RECONVERGENT B0 ;  /* 0x0000000000007941 */ /* 0x000fea0003800200 */
.L_x_3976:
        /* <DEDUP_REMOVED lines=16> */
.L_x_3979:
[----:B------:R-:W-:Y:S05]  /*2b20*/  BSYNC.RECONVERGENT B0 ;  /* 0x0000000000007941 */ /* 0x000fea0003800200 */
.L_x_3978:
[----:B------:R-:W-:Y:S01]  /*2b30*/  BSSY.RECONVERGENT B0, `(.L_x_3980) ;  /* 0x0000010000007945 */ /* 0x000fe20003800200 */
[----:B------:R-:W-:Y:S02]  /*2b40*/  ISETP.GE.AND P3, PT, R16, R7, PT ;  /* 0x000000071000720c */ /* 0x000fe40003f66270 */
[----:B-1----:R-:W-:Y:S01]  /*2b50*/  IADD3 R14, PT, PT, R12, 0xe0, RZ ;  /* 0x000000e00c0e7810 */ /* 0x002fe20007ffe0ff */
        /* <DEDUP_REMOVED lines=13> */
.L_x_3981:
[----:B------:R-:W-:Y:S05]  /*2c30*/  BSYNC.RECONVERGENT B0 ;  /* 0x0000000000007941 */ /* 0x000fea0003800200 */
.L_x_3980:
        /* <DEDUP_REMOVED lines=13> */
.L_x_3983:
[----:B------:R-:W-:Y:S05]  /*2d10*/  BSYNC.RECONVERGENT B0 ;  /* 0x0000000000007941 */ /* 0x000fea0003800200 */
.L_x_3982:
        /* <DEDUP_REMOVED lines=15> */
.L_x_3985:
[----:B------:R-:W-:Y:S05]  /*2e10*/  BSYNC.RECONVERGENT B0 ;  /* 0x0000000000007941 */ /* 0x000fea0003800200 */
.L_x_3984:
        /* <DEDUP_REMOVED lines=14> */
.L_x_3987:
[----:B------:R-:W-:Y:S05]  /*2f00*/  BSYNC.RECONVERGENT B0 ;  /* 0x0000000000007941 */ /* 0x000fea0003800200 */
.L_x_3986:
        /* <DEDUP_REMOVED lines=14> */
.L_x_3989:
[----:B------:R-:W-:Y:S05]  /*2ff0*/  BSYNC.RECONVERGENT B0 ;  /* 0x0000000000007941 */ /* 0x000fea0003800200 */
.L_x_3988:
        /* <DEDUP_REMOVED lines=14> */
.L_x_3991:
[----:B------:R-:W-:Y:S05]  /*30e0*/  BSYNC.RECONVERGENT B0 ;  /* 0x0000000000007941 */ /* 0x000fea0003800200 */
.L_x_3990:
        /* <DEDUP_REMOVED lines=14> */
.L_x_3993:
[----:B------:R-:W-:Y:S05]  /*31d0*/  BSYNC.RECONVERGENT B0 ;  /* 0x0000000000007941 */ /* 0x000fea0003800200 */
.L_x_3992:
        /* <DEDUP_REMOVED lines=12> */
.L_x_3995:
[----:B------:R-:W-:Y:S05]  /*32a0*/  BSYNC.RECONVERGENT B0 ;  /* 0x0000000000007941 */ /* 0x000fea0003800200 */
.L_x_3994:
[----:B------:R-:W2:Y:S04]  /*32b0*/  LD.E.64 R40, desc[UR4][R2.64+0x1c0] ;  /* 0x0001c00402287980 */ /* 0x000ea8000c101b00 */
[----:B-1----:R-:W3:Y:S01]  /*32c0*/  LD.E.64 R36, desc[UR4][R2.64+0x1b8] ;  /* 0x0001b80402247980 */ /* 0x002ee2000c101b00 */
        /* <DEDUP_REMOVED lines=10> */
[----:B----4-:R1:W2:Y:S01]  /*3370*/  MUFU.RCP R0, R9 ;  /* 0x0000000900007308 */ /* 0x0102a20000001000 */
        /* <DEDUP_REMOVED lines=16> */
.L_x_3998:
[----:B------:R4:W-:Y:S01]  /*3480*/  STS.128 [R247+0xa000], RZ ;  /* 0x00a000fff7007388 */ /* 0x0009e20000000c00 */
[----:B------:R-:W-:Y:S05]  /*3490*/  BRA `(.L_x_3999) ;  /* 0x0000000000047947 */ /* 0x000fea0003800000 */
.L_x_3997:
[----:B------:R2:W-:Y:S02]  /*34a0*/  STS.128 [R247+0xa000], RZ ;  /* 0x00a000fff7007388 */ /* 0x0005e40000000c00 */
.L_x_3999:
[----:B------:R-:W-:Y:S05]  /*34b0*/  BSYNC.RECONVERGENT B0 ;  /* 0x0000000000007941 */ /* 0x000fea0003800200 */
.L_x_3996:
[-C--:B------:R-:W-:Y:S01]  /*34c0*/  ISETP.GE.AND P1, PT, R8, R7.reuse, PT ;  /* 0x000000070800720c */ /* 0x080fe20003f26270 */
[----:B------:R-:W-:Y:S01]  /*34d0*/  BSSY.RECONVERGENT B0, `(.L_x_4000) ;  /* 0x0000012000007945 */ /* 0x000fe20003800200 */
[-C--:B------:R-:W-:Y:S02]  /*34e0*/  ISETP.GE.AND P6, PT, R4, R7.reuse, PT ;  /* 0x000000070400720c */ /* 0x080fe40003fc6270 */
[C---:B------:R-:W-:Y:S02]  /*34f0*/  LEA R4, P2, R5.reuse, R236, 0x1 ;  /* 0x000000ec05047211 */ /* 0x040fe400078408ff */
        /* <DEDUP_REMOVED lines=15> */
.L_x_4001:
[----:B------:R-:W-:Y:S05]  /*35f0*/  BSYNC.RECONVERGENT B0 ;  /* 0x0000000000007941 */ /* 0x000fea0003800200 */
.L_x_4000:
        /* <DEDUP_REMOVED lines=8> */
[----:B-1----:R-:W-:-:S05]  /*3680*/  LEA.HI.X R9, R232, R5, R233, 0x5, P0 ;  /* 0x00000005e8097211 */ /* 0x002fca00000f2ce9 */
[----:B------:R-:W-:Y:S01]  /*3690*/  @!PT LDS RZ, [RZ] ;  /* 0x00000000fffff984 */ /* 0x000fe20000000800 */
[----:B------:R-:W-:Y:S01]  /*36a0*/  @!PT LDS RZ, [RZ] ;  /* 0x00000000fffff984 */ /* 0x000fe20000000800 */
[----:B------:R-:W-:Y:S01]  /*36b0*/  @!PT LDS RZ, [RZ] ;  /* 0x00000000fffff984 */ /* 0x000fe20000000800 */
[----:B------:R1:W-:Y:S04]  /*36c0*/  LDGSTS.E.BYPASS.LTC128B.128 [R247+0xb000], desc[UR4][R8.64] ;  /* 0x0b00000008f77fae */ /* 0x0003e8000b981a04 */
.L_x_4003:
[----:B------:R-:W-:Y:S05]  /*36d0*/  BSYNC.RECONVERGENT B0 ;  /* 0x0000000000007941 */ /* 0x000fea0003800200 */
.L_x_4002:
        /* <DEDUP_REMOVED lines=13> */
.L_x_4005:
[----:B------:R-:W-:Y:S05]  /*37b0*/  BSYNC.RECONVERGENT B0 ;  /* 0x0000000000007941 */ /* 0x000fea0003800200 */
.L_x_4004:
        /* <DEDUP_REMOVED lines=16> */
.L_x_4007:
[----:B------:R-:W-:Y:S05]  /*38c0*/  BSYNC.RECONVERGENT B0 ;  /* 0x0000000000007941 */ /* 0x000fea0003800200 */
.L_x_4006:
        /* <DEDUP_REMOVED lines=13> */
.L_x_4009:
[----:B------:R-:W-:Y:S05]  /*39a0*/  BSYNC.RECONVERGENT B0 ;  /* 0x0000000000007941 */ /* 0x000fea0003800200 */
.L_x_4008:
        /* <DEDUP_REMOVED lines=16> */
.L_x_4011:
[----:B------:R-:W-:Y:S05]  /*3ab0*/  BSYNC.RECONVERGENT B0 ;  /* 0x0000000000007941 */ /* 0x000fea0003800200 */
.L_x_4010:
        /* <DEDUP_REMOVED lines=16> */
.L_x_4013:
[----:B------:R-:W-:Y:S05]  /*3bc0*/  BSYNC.RECONVERGENT B0 ;  /* 0x0000000000007941 */ /* 0x000fea0003800200 */
.L_x_4012:
        /* <DEDUP_REMOVED lines=16> */
.L_x_4015:
[----:B------:R-:W-:Y:S05]  /*3cd0*/  BSYNC.RECONVERGENT B0 ;  /* 0x0000000000007941 */ /* 0x000fea0003800200 */
.L_x_4014:
        /* <DEDUP_REMOVED lines=13> */
.L_x_4017:
[----:B------:R-:W-:Y:S05]  /*3db0*/  BSYNC.RECONVERGENT B0 ;  /* 0x0000000000007941 */ /* 0x000fea0003800200 */
.L_x_4016:
        /* <DEDUP_REMOVED lines=15> */
.L_x_4019:
[----:B------:R-:W-:Y:S05]  /*3eb0*/  BSYNC.RECONVERGENT B0 ;  /* 0x0000000000007941 */ /* 0x000fea0003800200 */
.L_x_4018:
        /* <DEDUP_REMOVED lines=15> */
.L_x_4021:
[----:B------:R-:W-:Y:S05]  /*3fb0*/  BSYNC.RECONVERGENT B0 ;  /* 0x0000000000007941 */ /* 0x000fea0003800200 */
.L_x_4020:
        /* <DEDUP_REMOVED lines=15> */
.L_x_4023:
[----:B------:R-:W-:Y:S05]  /*40b0*/  BSYNC.RECONVERGENT B0 ;  /* 0x0000000000007941 */ /* 0x000fea0003800200 */
.L_x_4022:
        /* <DEDUP_REMOVED lines=15> */
.L_x_4025:
[----:B------:R-:W-:Y:S05]  /*41b0*/  BSYNC.RECONVERGENT B0 ;  /* 0x0000000000007941 */ /* 0x000fea0003800200 */
.L_x_4024:
        /* <DEDUP_REMOVED lines=15> */
.L_x_4027:
[----:B------:R-:W-:Y:S05]  /*42b0*/  BSYNC.RECONVERGENT B0 ;  /* 0x0000000000007941 */ /* 0x000fea0003800200 */
.L_x_4026:
        /* <DEDUP_REMOVED lines=15> */
.L_x_4029:
[----:B------:R-:W-:Y:S05]  /*43b0*/  BSYNC.RECONVERGENT B0 ;  /* 0x0000000000007941 */ /* 0x000fea0003800200 */
.L_x_4028:
[----:B------:R-:W5:Y:S01]  /*43c0*/  LD.E R65, desc[UR4][R2.64+0x18c] ;  /* 0x00018c0402417980 */ /* 0x000f62000c101900 */
[----:B------:R-:W-:Y:S01]  /*43d0*/  SHF.R.U32.HI R220, RZ, 0x1, R167 ;  /* 0x00000001ffdc7819 */ /* 0x000fe200000116a7 */
[----:B------:R-:W-:Y:S01]  /*43e0*/  BSSY.RECONVERGENT B1, `(.L_x_4030) ;  /* 0x00002d4000017945 */ /* 0x000fe20003800200 */
[C---:B------:R-:W-:Y:S01]  /*43f0*/  SHF.L.U32 R72, R167.reuse, 0x6, RZ ;  /* 0x00000006a7487819 */ /* 0x040fe200000006ff */
[----:B------:R-:W0:Y:S01]  /*4400*/  LDGDEPBAR ;  /* 0x00000000000079af */ /* 0x000e220000000000 */
[----:B------:R-:W-:Y:S02]  /*4410*/  SHF.L.U32 R221, R167, 0x5, RZ ;  /* 0x00000005a7dd7819 */ /* 0x000fe400000006ff */
[----:B------:R-:W-:Y:S02]  /*4420*/  LOP3.LUT R11, R220, 0x8, RZ, 0xc0, !PT ;  /* 0x00000008dc0b7812 */ /* 0x000fe400078ec0ff */
[----:B-1----:R-:W-:Y:S02]  /*4430*/  LOP3.LUT R4, R72, 0x1c0, RZ, 0xc0, !PT ;  /* 0x000001c048047812 */ /* 0x002fe400078ec0ff */
[----:B------:R-:W-:-:S02]  /*4440*/  LOP3.LUT R221, R221, 0x7c00, RZ, 0xc0, !PT ;  /* 0x00007c00dddd7812 */ /* 0x000fc400078ec0ff */
[--C-:B------:R-:W-:Y:S02]  /*4450*/  LOP3.LUT R11, R11, 0x1c0, R72.reuse, 0xf8, !PT ;  /* 0x000001c00b0b7812 */ /* 0x100fe400078ef848 */
        /* <DEDUP_REMOVED lines=9> */
[----:B------:R-:W-:Y:S01]  /*44f0*/  R2P PR, R167, 0x6 ;  /* 0x00000006a7007804 */ /* 0x000fe20000000000 */
[----:B------:R1:W-:Y:S01]  /*4500*/  LDSM.16.M88.4 R52, [R56] ;  /* 0x000000003834783b */ /* 0x0003e20000000200 */
[----:B------:R-:W-:-:S02]  /*4510*/  MOV R67, 0x20 ;  /* 0x0000002000437802 */ /* 0x000fc40000000f00 */
[----:B------:R-:W-:Y:S01]  /*4520*/  MOV R5, 0x40 ;  /* 0x0000004000057802 */ /* 0x000fe20000000f00 */
[----:B------:R-:W2:Y:S01]  /*4530*/  LDSM.16.M88.4 R16, [R78+0x2000] ;  /* 0x002000004e10783b */ /* 0x000ea20000000200 */
[----:B------:R-:W-:Y:S02]  /*4540*/  SEL R67, R67, 0xffffffe0, !P1 ;  /* 0xffffffe043437807 */ /* 0x000fe40004800000 */
[----:B------:R-:W-:Y:S01]  /*4550*/  SEL R5, R5, 0xffffffc0, !P2 ;  /* 0xffffffc005057807 */ /* 0x000fe20005000000 */
[----:B------:R-:W3:Y:S01]  /*4560*/  LDSM.16.M88.4 R20, [R78+0x2800] ;  /* 0x002800004e14783b */ /* 0x000ee20000000200 */
[-C--:B------:R-:W-:Y:S02]  /*4570*/  IADD3 R48, PT, PT, R56, R67.reuse, RZ ;  /* 0x0000004338307210 */ /* 0x080fe40007ffe0ff */
[C---:B------:R-:W-:Y:S02]  /*4580*/  IADD3 R76, PT, PT, R78.reuse, R67, RZ ;  /* 0x000000434e4c7210 */ /* 0x040fe40007ffe0ff */
[----:B------:R-:W-:-:S02]  /*4590*/  IADD3 R74, PT, PT, R78, R5, RZ ;  /* 0x000000054e4a7210 */ /* 0x000fc40007ffe0ff */
[----:B------:R-:W-:Y:S01]  /*45a0*/  LDSM.16.M88.4 R48, [R48] ;  /* 0x000000003030783b */ /* 0x000fe20000000200 */
[----:B------:R-:W-:Y:S02]  /*45b0*/  ISETP.NE.AND P6, PT, R38, 0x1, PT ;  /* 0x000000012600780c */ /* 0x000fe40003fc5270 */
[----:B------:R-:W-:Y:S01]  /*45c0*/  IADD3 R39, PT, PT, R67, R74, RZ ;  /* 0x0000004a43277210 */ /* 0x000fe20007ffe0ff */
[----:B------:R-:W4:Y:S01]  /*45d0*/  LDSM.16.M88.4 R28, [R76+0x2000] ;  /* 0x002000004c1c783b */ /* 0x000f220000000200 */
[----:B-1----:R-:W-:-:S03]  /*45e0*/  IADD3 R56, PT, PT, R56, R5, RZ ;  /* 0x0000000538387210 */ /* 0x002fc60007ffe0ff */
[----:B------:R-:W-:Y:S01]  /*45f0*/  LDSM.16.M88.4 R40, [R74+0x2000] ;  /* 0x002000004a28783b */ /* 0x000fe20000000200 */
[----:B------:R-:W-:-:S03]  /*4600*/  IADD3 R12, PT, PT, R67, R56, RZ ;  /* 0x00000038430c7210 */ /* 0x000fc60007ffe0ff */
[----:B------:R-:W1:Y:S04]  /*4610*/  LDSM.16.M88.4 R32, [R56] ;  /* 0x000000003820783b */ /* 0x000e680000000200 */
[----:B------:R-:W-:Y:S04]  /*4620*/  LDSM.16.M88.4 R44, [R39+0x2000] ;  /* 0x00200000272c783b */ /* 0x000fe80000000200 */
[----:B------:R-:W-:Y:S04]  /*4630*/  LDSM.16.M88.4 R12, [R12] ;  /* 0x000000000c0c783b */ /* 0x000fe80000000200 */
[----:B------:R-:W1:Y:S01]  /*4640*/  LDSM.16.M88.4 R8, [R76+0x2800] ;  /* 0x002800004c08783b */ /* 0x000e620000000200 */
[C---:B--2---:R-:W-:Y:S03]  /*4650*/  HMMA.16816.F32 R24, R52.reuse, R16, RZ ;  /* 0x000000103418723c */ /* 0x044fe600000018ff */
[----:B------:R-:W2:Y:S04]  /*4660*/  LDSM.16.M88.4 R56, [R78+0x3000] ;  /* 0x003000004e38783b */ /* 0x000ea80000000200 */
[----:B------:R-:W2:Y:S01]  /*4670*/  LDSM.16.M88.4 R68, [R74+0x2800] ;  /* 0x002800004a44783b */ /* 0x000ea20000000200 */
[C---:B------:R-:W-:Y:S03]  /*4680*/  HMMA.16816.F32 R16, R52.reuse, R18, RZ ;  /* 0x000000123410723c */ /* 0x040fe600000018ff */
[----:B------:R-:W-:Y:S05]  /*4690*/  LDSM.16.M88.4 R60, [R74+0x3000] ;  /* 0x003000004a3c783b */ /* 0x000fea0000000200 */
[----:B---3--:R-:W-:Y:S08]  /*46a0*/  HMMA.16816.F32 R4, R52, R20, RZ ;  /* 0x000000143404723c */ /* 0x008ff000000018ff */
[C---:B----4-:R-:W-:Y:S08]  /*46b0*/  HMMA.16816.F32 R24, R48.reuse, R28, R24 ;  /* 0x0000001c3018723c */ /* 0x050ff00000001818 */
[----:B------:R-:W-:Y:S01]  /*46c0*/  HMMA.16816.F32 R16, R48, R30, R16 ;  /* 0x0000001e3010723c */ /* 0x000fe20000001810 */
[----:B------:R-:W3:Y:S07]  /*46d0*/  LDSM.16.M88.4 R28, [R76+0x3000] ;  /* 0x003000004c1c783b */ /* 0x000eee0000000200 */
[----:B------:R-:W-:Y:S08]  /*46e0*/  HMMA.16816.F32 R20, R52, R22, RZ ;  /* 0x000000163414723c */ /* 0x000ff000000018ff */
[----:B-1----:R-:W-:Y:S08]  /*46f0*/  HMMA.16816.F32 R24, R32, R40, R24 ;  /* 0x000000282018723c */ /* 0x002ff00000001818 */
[----:B------:R-:W-:Y:S08]  /*4700*/  HMMA.16816.F32 R4, R48, R8, R4 ;  /* 0x000000083004723c */ /* 0x000ff00000001804 */
[----:B------:R-:W-:Y:S01]  /*4710*/  HMMA.16816.F32 R16, R32, R42, R16 ;  /* 0x0000002a2010723c */ /* 0x000fe20000001810 */
[----:B------:R-:W1:Y:S07]  /*4720*/  LDSM.16.M88.4 R40, [R39+0x2800] ;  /* 0x002800002728783b */ /* 0x000e6e0000000200 */
[----:B------:R-:W-:Y:S08]  /*4730*/  HMMA.16816.F32 R24, R12, R44, R24 ;  /* 0x0000002c0c18723c */ /* 0x000ff00000001818 */
[----:B------:R-:W-:Y:S08]  /*4740*/  HMMA.16816.F32 R20, R48, R10, R20 ;  /* 0x0000000a3014723c */ /* 0x000ff00000001814 */
[----:B--2---:R-:W-:Y:S08]  /*4750*/  HMMA.16816.F32 R8, R52, R56, RZ ;  /* 0x000000383408723c */ /* 0x004ff000000018ff */
[----:B------:R-:W-:Y:S08]  /*4760*/  HMMA.16816.F32 R4, R32, R68, R4 ;  /* 0x000000442004723c */ /* 0x000ff00000001804 */
[----:B------:R-:W-:Y:S01]  /*4770*/  HMMA.16816.F32 R16, R12, R46, R16 ;  /* 0x0000002e0c10723c */ /* 0x000fe20000001810 */
[----:B------:R-:W2:Y:S07]  /*4780*/  LDSM.16.M88.4 R44, [R78+0x3800] ;  /* 0x003800004e2c783b */ /* 0x000eae0000000200 */
[----:B---3--:R-:W-:Y:S08]  /*4790*/  HMMA.16816.F32 R8, R48, R28, R8 ;  /* 0x0000001c3008723c */ /* 0x008ff00000001808 */
[----:B------:R-:W-:Y:S01]  /*47a0*/  HMMA.16816.F32 R20, R32, R70, R20 ;  /* 0x000000462014723c */ /* 0x000fe20000001814 */
[----:B------:R-:W-:Y:S07]  /*47b0*/  LDSM.16.M88.4 R68, [R74+0x3800] ;  /* 0x003800004a44783b */ /* 0x000fee0000000200 */
[----:B-1----:R-:W-:Y:S08]  /*47c0*/  HMMA.16816.F32 R4, R12, R40, R4 ;  /* 0x000000280c04723c */ /* 0x002ff00000001804 */
[----:B------:R-:W-:Y:S08]  /*47d0*/  HMMA.16816.F32 R8, R32, R60, R8 ;  /* 0x0000003c2008723c */ /* 0x000ff00000001808 */
[----:B------:R-:W-:Y:S01]  /*47e0*/  HMMA.16816.F32 R20, R12, R42, R20 ;  /* 0x0000002a0c14723c */ /* 0x000fe20000001814 */
[----:B------:R-:W1:Y:S01]  /*47f0*/  LDSM.16.M88.4 R40, [R78+0x4000] ;  /* 0x004000004e28783b */ /* 0x000e620000000200 */
[-C--:B-----5:R-:W-:Y:S01]  /*4800*/  FMUL.FTZ R24, R24, R65.reuse ;  /* 0x0000004118187220 */ /* 0x0a0fe20000410000 */
[-C--:B------:R-:W-:Y:S01]  /*4810*/  FMUL.FTZ R149, R25, R65.reuse ;  /* 0x0000004119957220 */ /* 0x080fe20000410000 */
[-C--:B------:R-:W-:Y:S01]  /*4820*/  FMUL.FTZ R37, R26, R65.reuse ;  /* 0x000000411a257220 */ /* 0x080fe20000410000 */
[-C--:B------:R-:W-:Y:S01]  /*4830*/  FMUL.FTZ R147, R27, R65.reuse ;  /* 0x000000411b937220 */ /* 0x080fe20000410000 */
[----:B------:R3:W4:Y:S01]  /*4840*/  MUFU.TANH R151, R24 ;  /* 0x0000001800977308 */ /* 0x0007220000002400 */
[-C--:B------:R-:W-:Y:S01]  /*4850*/  FMUL.FTZ R16, R16, R65.reuse ;  /* 0x0000004110107220 */ /* 0x080fe20000410000 */
[-C--:B------:R-:W-:Y:S01]  /*4860*/  FMUL.FTZ R4, R4, R65.reuse ;  /* 0x0000004104047220 */ /* 0x080fe20000410000 */
[-C--:B------:R-:W-:Y:S01]  /*4870*/  FMUL.FTZ R145, R17, R65.reuse ;  /* 0x0000004111917220 */ /* 0x080fe20000410000 */
[-C--:B------:R-:W-:Y:S01]  /*4880*/  FMUL.FTZ R143, R18, R65.reuse ;  /* 0x00000041128f7220 */ /* 0x080fe20000410000 */
[-C--:B------:R-:W-:Y:S01]  /*4890*/  FMUL.FTZ R141, R19, R65.reuse ;  /* 0x00000041138d7220 */ /* 0x080fe20000410000 */
[-C--:B------:R-:W-:Y:S01]  /*48a0*/  FMUL.FTZ R137, R5, R65.reuse ;  /* 0x0000004105897220 */ /* 0x080fe20000410000 */
[-C--:B------:R-:W-:Y:S01]  /*48b0*/  FMUL.FTZ R135, R6, R65.reuse ;  /* 0x0000004106877220 */ /* 0x080fe20000410000 */
[----:B------:R2:W1:Y:S01]  /*48c0*/  MUFU.TANH R73, R16 ;  /* 0x0000001000497308 */ /* 0x0004620000002400 */
[----:B------:R-:W-:-:S04]  /*48d0*/  FMUL.FTZ R133, R7, R65 ;  /* 0x0000004107857220 */ /* 0x000fc80000410000 */
[-C--:B------:R-:W-:Y:S01]  /*48e0*/  FMUL.FTZ R20, R20, R65.reuse ;  /* 0x0000004114147220 */ /* 0x080fe20000410000 */
[-C--:B------:R-:W-:Y:S01]  /*48f0*/  FMUL.FTZ R129, R21, R65.reuse ;  /* 0x0000004115817220 */ /* 0x080fe20000410000 */
[-C--:B------:R-:W-:Y:S01]  /*4900*/  FMUL.FTZ R127, R22, R65.reuse ;  /* 0x00000041167f7220 */ /* 0x080fe20000410000 */
[-C--:B------:R-:W-:Y:S01]  /*4910*/  FMUL.FTZ R125, R23, R65.reuse ;  /* 0x00000041177d7220 */ /* 0x080fe20000410000 */
[----:B------:R5:W1:Y:S01]  /*4920*/  MUFU.TANH R139, R4 ;  /* 0x00000004008b7308 */ /* 0x000a620000002400 */
[C---:B---3--:R-:W-:Y:S01]  /*4930*/  HMMA.16816.F32 R24, R52.reuse, R58, RZ ;  /* 0x0000003a3418723c */ /* 0x048fe200000018ff */
[----:B------:R-:W3:Y:S06]  /*4940*/  LDSM.16.M88.4 R56, [R76+0x3800] ;  /* 0x003800004c38783b */ /* 0x000eec0000000200 */
[----:B------:R1:W1:Y:S01]  /*4950*/  MUFU.TANH R131, R20 ;  /* 0x0000001400837308 */ /* 0x0002620000002400 */
[C---:B--2---:R-:W-:Y:S07]  /*4960*/  HMMA.16816.F32 R16, R52.reuse, R44, RZ ;  /* 0x0000002c3410723c */ /* 0x044fee00000018ff */
[----:B------:R-:W2:Y:S01]  /*4970*/  MUFU.TANH R149, R149 ;  /* 0x0000009500957308 */ /* 0x000ea20000002400 */
[----:B-----5:R-:W-:Y:S01]  /*4980*/  HMMA.16816.F32 R4, R52, R46, RZ ;  /* 0x0000002e3404723c */ /* 0x020fe200000018ff */
[----:B------:R-:W-:Y:S06]  /*4990*/  LDSM.16.M88.4 R44, [R76+0x4000] ;  /* 0x004000004c2c783b */ /* 0x000fec0000000200 */
[----:B------:R-:W2:Y:S01]  /*49a0*/  MUFU.TANH R37, R37 ;  /* 0x0000002500257308 */ /* 0x000ea20000002400 */
[----:B------:R-:W-:Y:S01]  /*49b0*/  HMMA.16816.F32 R24, R48, R30, R24 ;  /* 0x0000001e3018723c */ /* 0x000fe20000001818 */
[----:B------:R-:W5:Y:S06]  /*49c0*/  LDSM.16.M88.4 R28, [R39+0x3000] ;  /* 0x00300000271c783b */ /* 0x000f6c0000000200 */
[----:B------:R-:W2:Y:S01]  /*49d0*/  MUFU.TANH R147, R147 ;  /* 0x0000009300937308 */ /* 0x000ea20000002400 */
[----:B-1----:R-:W-:Y:S07]  /*49e0*/  HMMA.16816.F32 R20, R52, R40, RZ ;  /* 0x000000283414723c */ /* 0x002fee00000018ff */
[----:B------:R-:W1:Y:S01]  /*49f0*/  MUFU.TANH R145, R145 ;  /* 0x0000009100917308 */ /* 0x000e620000002400 */
[C---:B---3--:R-:W-:Y:S07]  /*4a00*/  HMMA.16816.F32 R16, R48.reuse, R56, R16 ;  /* 0x000000383010723c */ /* 0x048fee0000001810 */
[----:B------:R-:W3:Y:S01]  /*4a10*/  MUFU.TANH R143, R143 ;  /* 0x0000008f008f7308 */ /* 0x000ee20000002400 */
[----:B------:R-:W-:Y:S01]  /*4a20*/  HMMA.16816.F32 R4, R48, R58, R4 ;  /* 0x0000003a3004723c */ /* 0x000fe20000001804 */
[----:B------:R-:W4:Y:S06]  /*4a30*/  LDSM.16.M88.4 R56, [R39+0x3800] ;  /* 0x003800002738783b */ /* 0x000f2c0000000200 */
[----:B------:R-:W1:Y:S01]  /*4a40*/  MUFU.TANH R141, R141 ;  /* 0x0000008d008d7308 */ /* 0x000e620000002400 */
[----:B------:R-:W-:Y:S01]  /*4a50*/  HMMA.16816.F32 R24, R32, R62, R24 ;  /* 0x0000003e2018723c */ /* 0x000fe20000001818 */
[----:B------:R-:W2:Y:S06]  /*4a60*/  LDSM.16.M88.4 R60, [R74+0x4000] ;  /* 0x004000004a3c783b */ /* 0x000eac0000000200 */
[----:B------:R-:W1:Y:S01]  /*4a70*/  MUFU.TANH R137, R137 ;  /* 0x0000008900897308 */ /* 0x000e620000002400 */
[----:B-----5:R-:W-:Y:S07]  /*4a80*/  HMMA.16816.F32 R8, R12, R28, R8 ;  /* 0x0000001c0c08723c */ /* 0x020fee0000001808 */
        /* <DEDUP_REMOVED lines=18> */
[----:B------:R5:W1:Y:S01]  /*4bb0*/  MUFU.TANH R115, R24 ;  /* 0x0000001800737308 */ /* 0x000a620000002400 */
[----:B----4-:R-:W-:Y:S07]  /*4bc0*/  HMMA.16816.F32 R16, R12, R56, R16 ;  /* 0x000000380c10723c */ /* 0x010fee0000001810 */
[----:B------:R-:W4:Y:S01]  /*4bd0*/  MUFU.TANH R127, R127 ;  /* 0x0000007f007f7308 */ /* 0x000f220000002400 */
[----:B---3--:R-:W-:Y:S01]  /*4be0*/  HMMA.16816.F32 R8, R52, R42, RZ ;  /* 0x0000002a3408723c */ /* 0x008fe200000018ff */
[----:B------:R-:W3:Y:S06]  /*4bf0*/  LDSM.16.M88.4 R40, [R76+0x4800] ;  /* 0x004800004c28783b */ /* 0x000eec0000000200 */
[----:B------:R-:W1:Y:S01]  /*4c00*/  MUFU.TANH R125, R125 ;  /* 0x0000007d007d7308 */ /* 0x000e620000002400 */
[----:B--2---:R-:W-:Y:S03]  /*4c10*/  HMMA.16816.F32 R20, R32, R60, R20 ;  /* 0x0000003c2014723c */ /* 0x004fe60000001814 */
[-C--:B------:R-:W-:Y:S01]  /*4c20*/  FMUL.FTZ R16, R16, R65.reuse ;  /* 0x0000004110107220 */ /* 0x080fe20000410000 */
[-C--:B------:R-:W-:Y:S01]  /*4c30*/  FMUL.FTZ R17, R17, R65.reuse ;  /* 0x0000004111117220 */ /* 0x080fe20000410000 */
[-C--:B------:R-:W-:Y:S01]  /*4c40*/  FMUL.FTZ R103, R18, R65.reuse ;  /* 0x0000004112677220 */ /* 0x080fe20000410000 */
[-C--:B------:R-:W-:Y:S01]  /*4c50*/  FMUL.FTZ R101, R19, R65.reuse ;  /* 0x0000004113657220 */ /* 0x080fe20000410000 */
[----:B------:R-:W2:Y:S01]  /*4c60*/  MUFU.TANH R107, R16 ;  /* 0x00000010006b7308 */ /* 0x000ea20000002400 */
[----:B------:R-:W-:Y:S01]  /*4c70*/  HMMA.16816.F32 R4, R12, R58, R4 ;  /* 0x0000003a0c04723c */ /* 0x000fe20000001804 */
[----:B------:R-:W-:Y:S06]  /*4c80*/  LDSM.16.M88.4 R56, [R78+0x5000] ;  /* 0x005000004e38783b */ /* 0x000fec0000000200 */
[----:B------:R4:W1:Y:S01]  /*4c90*/  MUFU.TANH R105, R17 ;  /* 0x0000001100697308 */ /* 0x0008620000002400 */
[----:B------:R-:W-:Y:S01]  /*4ca0*/  HMMA.16816.F32 R8, R48, R46, R8 ;  /* 0x0000002e3008723c */ /* 0x000fe20000001808 */
[----:B------:R-:W2:Y:S06]  /*4cb0*/  LDSM.16.M88.4 R44, [R39+0x4000] ;  /* 0x00400000272c783b */ /* 0x000eac0000000200 */
[----:B------:R-:W1:Y:S01]  /*4cc0*/  MUFU.TANH R121, R121 ;  /* 0x0000007900797308 */ /* 0x000e620000002400 */
[C---:B-----5:R-:W-:Y:S03]  /*4cd0*/  HMMA.16816.F32 R24, R52.reuse, R28, RZ ;  /* 0x0000001c3418723c */ /* 0x060fe600000018ff */
[-C--:B------:R-:W-:Y:S01]  /*4ce0*/  FMUL.FTZ R4, R4, R65.reuse ;  /* 0x0000004104047220 */ /* 0x080fe20000410000 */
[-C--:B------:R-:W-:Y:S01]  /*4cf0*/  FMUL.FTZ R97, R5, R65.reuse ;  /* 0x0000004105617220 */ /* 0x080fe20000410000 */
[-C--:B------:R-:W-:Y:S01]  /*4d00*/  FMUL.FTZ R95, R6, R65.reuse ;  /* 0x00000041065f7220 */ /* 0x080fe20000410000 */
[-C--:B------:R-:W-:Y:S01]  /*4d10*/  FMUL.FTZ R93, R7, R65.reuse ;  /* 0x00000041075d7220 */ /* 0x080fe20000410000 */
[----:B------:R5:W1:Y:S01]  /*4d20*/  MUFU.TANH R99, R4 ;  /* 0x0000000400637308 */ /* 0x000a620000002400 */
[----:B------:R-:W-:Y:S01]  /*4d30*/  HMMA.16816.F32 R28, R52, R30, RZ ;  /* 0x0000001e341c723c */ /* 0x000fe200000018ff */
[----:B----4-:R-:W4:Y:S06]  /*4d40*/  LDSM.16.M88.4 R16, [R76+0x5000] ;  /* 0x005000004c10783b */ /* 0x010f2c0000000200 */
[----:B------:R-:W1:Y:S01]  /*4d50*/  MUFU.TANH R119, R119 ;  /* 0x0000007700777308 */ /* 0x000e620000002400 */
[----:B------:R-:W-:Y:S01]  /*4d60*/  HMMA.16816.F32 R8, R32, R62, R8 ;  /* 0x0000003e2008723c */ /* 0x000fe20000001808 */
[----:B------:R-:W-:Y:S06]  /*4d70*/  LDSM.16.M88.4 R60, [R74+0x5000] ;  /* 0x005000004a3c783b */ /* 0x000fec0000000200 */
[----:B------:R-:W1:Y:S01]  /*4d80*/  MUFU.TANH R117, R117 ;  /* 0x0000007500757308 */ /* 0x000e620000002400 */
[C---:B---3--:R-:W-:Y:S07]  /*4d90*/  HMMA.16816.F32 R24, R48.reuse, R40, R24 ;  /* 0x000000283018723c */ /* 0x048fee0000001818 */
[----:B------:R-:W3:Y:S01]  /*4da0*/  MUFU.TANH R113, R113 ;  /* 0x0000007100717308 */ /* 0x000ee20000002400 */
[----:B------:R-:W-:Y:S01]  /*4db0*/  HMMA.16816.F32 R28, R48, R42, R28 ;  /* 0x0000002a301c723c */ /* 0x000fe2000000181c */
[----:B------:R-:W1:Y:S06]  /*4dc0*/  LDSM.16.M88.4 R40, [R39+0x4800] ;  /* 0x004800002728783b */ /* 0x000e6c0000000200 */
[----:B------:R-:W1:Y:S01]  /*4dd0*/  MUFU.TANH R111, R111 ;  /* 0x0000006f006f7308 */ /* 0x000e620000002400 */
[----:B--2---:R-:W-:Y:S07]  /*4de0*/  HMMA.16816.F32 R20, R12, R44, R20 ;  /* 0x0000002c0c14723c */ /* 0x004fee0000001814 */
[----:B------:R-:W2:Y:S01]  /*4df0*/  MUFU.TANH R109, R109 ;  /* 0x0000006d006d7308 */ /* 0x000ea20000002400 */
[----:B-----5:R-:W-:Y:S07]  /*4e00*/  HMMA.16816.F32 R4, R52, R56, RZ ;  /* 0x000000383404723c */ /* 0x020fee00000018ff */
[----:B------:R-:W1:Y:S01]  /*4e10*/  MUFU.TANH R103, R103 ;  /* 0x0000006700677308 */ /* 0x000e620000002400 */
[----:B------:R-:W-:Y:S03]  /*4e20*/  HMMA.16816.F32 R24, R32, R68, R24 ;  /* 0x000000442018723c */ /* 0x000fe60000001818 */
[-C--:B------:R-:W-:Y:S01]  /*4e30*/  FMUL.FTZ R20, R20, R65.reuse ;  /* 0x0000004114147220 */ /* 0x080fe20000410000 */
[-C--:B------:R-:W-:Y:S01]  /*4e40*/  FMUL.FTZ R89, R21, R65.reuse ;  /* 0x0000004115597220 */ /* 0x080fe20000410000 */
[-C--:B------:R-:W-:Y:S01]  /*4e50*/  FMUL.FTZ R87, R22, R65.reuse ;  /* 0x0000004116577220 */ /* 0x080fe20000410000 */
[-C--:B------:R-:W-:Y:S01]  /*4e60*/  FMUL.FTZ R85, R23, R65.reuse ;  /* 0x0000004117557220 */ /* 0x080fe20000410000 */
[----:B------:R5:W1:Y:S01]  /*4e70*/  MUFU.TANH R91, R20 ;  /* 0x00000014005b7308 */ /* 0x000a620000002400 */
[----:B------:R-:W-:Y:S01]  /*4e80*/  HMMA.16816.F32 R8, R12, R46, R8 ;  /* 0x0000002e0c08723c */ /* 0x000fe20000001808 */
[----:B------:R-:W3:Y:S06]  /*4e90*/  LDSM.16.M88.4 R44, [R78+0x5800] ;  /* 0x005800004e2c783b */ /* 0x000eec0000000200 */
[----:B------:R-:W1:Y:S01]  /*4ea0*/  MUFU.TANH R101, R101 ;  /* 0x0000006500657308 */ /* 0x000e620000002400 */
[----:B----4-:R-:W-:Y:S07]  /*4eb0*/  HMMA.16816.F32 R4, R48, R16, R4 ;  /* 0x000000103004723c */ /* 0x010fee0000001804 */
[----:B------:R-:W4:Y:S01]  /*4ec0*/  MUFU.TANH R97, R97 ;  /* 0x0000006100617308 */ /* 0x000f220000002400 */
[----:B------:R-:W-:Y:S01]  /*4ed0*/  HMMA.16816.F32 R28, R32, R70, R28 ;  /* 0x00000046201c723c */ /* 0x000fe2000000181c */
[----:B------:R-:W-:Y:S02]  /*4ee0*/  LDSM.16.M88.4 R68, [R74+0x5800] ;  /* 0x005800004a44783b */ /* 0x000fe40000000200 */
[-C--:B------:R-:W-:Y:S01]  /*4ef0*/  FMUL.FTZ R8, R8, R65.reuse ;  /* 0x0000004108087220 */ /* 0x080fe20000410000 */
[-C--:B------:R-:W-:Y:S01]  /*4f00*/  FMUL.FTZ R81, R9, R65.reuse ;  /* 0x0000004109517220 */ /* 0x080fe20000410000 */
[-C--:B------:R-:W-:Y:S01]  /*4f10*/  FMUL.FTZ R79, R10, R65.reuse ;  /* 0x000000410a4f7220 */ /* 0x080fe20000410000 */
[-C--:B------:R-:W-:Y:S01]  /*4f20*/  FMUL.FTZ R77, R11, R65.reuse ;  /* 0x000000410b4d7220 */ /* 0x080fe20000410000 */
[----:B------:R3:W2:Y:S01]  /*4f30*/  MUFU.TANH R83, R8 ;  /* 0x0000000800537308 */ /* 0x0006a20000002400 */
[----:B-----5:R-:W-:Y:S01]  /*4f40*/  HMMA.16816.F32 R20, R52, R58, RZ ;  /* 0x0000003a3414723c */ /* 0x020fe200000018ff */
[----:B------:R-:W5:Y:S06]  /*4f50*/  LDSM.16.M88.4 R56, [R76+0x5800] ;  /* 0x005800004c38783b */ /* 0x000f6c0000000200 */
[----:B------:R-:W2:Y:S01]  /*4f60*/  MUFU.TANH R95, R95 ;  /* 0x0000005f005f7308 */ /* 0x000ea20000002400 */
[----:B-1----:R-:W-:Y:S07]  /*4f70*/  HMMA.16816.F32 R24, R12, R40, R24 ;  /* 0x000000280c18723c */ /* 0x002fee0000001818 */
[----:B------:R-:W1:Y:S01]  /*4f80*/  MUFU.TANH R93, R93 ;  /* 0x0000005d005d7308 */ /* 0x000e620000002400 */
[----:B------:R-:W-:Y:S07]  /*4f90*/  HMMA.16816.F32 R4, R32, R60, R4 ;  /* 0x0000003c2004723c */ /* 0x000fee0000001804 */
[----:B------:R-:W1:Y:S01]  /*4fa0*/  MUFU.TANH R89, R89 ;  /* 0x0000005900597308 */ /* 0x000e620000002400 */
[----:B------:R-:W-:Y:S01]  /*4fb0*/  HMMA.16816.F32 R20, R48, R18, R20 ;  /* 0x000000123014723c */ /* 0x000fe20000001814 */
[----:B------:R-:W4:Y:S02]  /*4fc0*/  LDSM.16.M88.4 R16, [R39+0x5000] ;  /* 0x005000002710783b */ /* 0x000f240000000200 */
[-C--:B------:R-:W-:Y:S01]  /*4fd0*/  FMUL.FTZ R24, R24, R65.reuse ;  /* 0x0000004118187220 */ /* 0x080fe20000410000 */
[-C--:B------:R-:W-:Y:S01]  /*4fe0*/  FMUL.FTZ R155, R25, R65.reuse ;  /* 0x00000041199b7220 */ /* 0x080fe20000410000 */
[-C--:B------:R-:W-:Y:S01]  /*4ff0*/  FMUL.FTZ R157, R26, R65.reuse ;  /* 0x000000411a9d7220 */ /* 0x080fe20000410000 */
[-C--:B------:R-:W-:Y:S01]  /*5000*/  FMUL.FTZ R159, R27, R65.reuse ;  /* 0x000000411b9f7220 */ /* 0x080fe20000410000 */
[----:B------:R2:W1:Y:S01]  /*5010*/  MUFU.TANH R75, R24 ;  /* 0x00000018004b7308 */ /* 0x0004620000002400 */
[----:B------:R-:W-:Y:S01]  /*5020*/  HMMA.16816.F32 R28, R12, R42, R28 ;  /* 0x0000002a0c1c723c */ /* 0x000fe2000000181c */
[----:B------:R-:W1:Y:S06]  /*5030*/  LDSM.16.M88.4 R40, [R78+0x6000] ;  /* 0x006000004e28783b */ /* 0x000e6c0000000200 */
[----:B------:R-:W1:Y:S01]  /*5040*/  MUFU.TANH R87, R87 ;  /* 0x0000005700577308 */ /* 0x000e620000002400 */
[----:B---3--:R-:W-:Y:S07]  /*5050*/  HMMA.16816.F32 R8, R52, R44, RZ ;  /* 0x0000002c3408723c */ /* 0x008fee00000018ff */
[----:B------:R-:W3:Y:S01]  /*5060*/  MUFU.TANH R85, R85 ;  /* 0x0000005500557308 */ /* 0x000ee20000002400 */
[----:B------:R-:W-:Y:S01]  /*5070*/  HMMA.16816.F32 R20, R32, R62, R20 ;  /* 0x0000003e2014723c */ /* 0x000fe20000001814 */
[----:B------:R-:W-:Y:S02]  /*5080*/  LDSM.16.M88.4 R60, [R74+0x6000] ;  /* 0x006000004a3c783b */ /* 0x000fe40000000200 */
[-C--:B------:R-:W-:Y:S01]  /*5090*/  FMUL.FTZ R28, R28, R65.reuse ;  /* 0x000000411c1c7220 */ /* 0x080fe20000410000 */
[-C--:B------:R-:W-:Y:S01]  /*50a0*/  FMUL.FTZ R163, R29, R65.reuse ;  /* 0x000000411da37220 */ /* 0x080fe20000410000 */
[-C--:B------:R-:W-:Y:S01]  /*50b0*/  FMUL.FTZ R165, R30, R65.reuse ;  /* 0x000000411ea57220 */ /* 0x080fe20000410000 */
[-C--:B------:R-:W-:Y:S01]  /*50c0*/  FMUL.FTZ R169, R31, R65.reuse ;  /* 0x000000411fa97220 */ /* 0x080fe20000410000 */
[----:B------:R1:W1:Y:S01]  /*50d0*/  MUFU.TANH R161, R28 ;  /* 0x0000001c00a17308 */ /* 0x0002620000002400 */
[----:B--2---:R-:W-:Y:S01]  /*50e0*/  HMMA.16816.F32 R24, R52, R46, RZ ;  /* 0x0000002e3418723c */ /* 0x004fe200000018ff */
[----:B------:R-:W2:Y:S06]  /*50f0*/  LDSM.16.M88.4 R44, [R76+0x6000] ;  /* 0x006000004c2c783b */ /* 0x000eac0000000200 */
[----:B------:R-:W1:Y:S01]  /*5100*/  MUFU.TANH R81, R81 ;  /* 0x0000005100517308 */ /* 0x000e620000002400 */
[----:B-----5:R-:W-:Y:S07]  /*5110*/  HMMA.16816.F32 R8, R48, R56, R8 ;  /* 0x000000383008723c */ /* 0x020fee0000001808 */
[----:B------:R-:W1:Y:S01]  /*5120*/  MUFU.TANH R79, R79 ;  /* 0x0000004f004f7308 */ /* 0x000e620000002400 */
[C---:B----4-:R-:W-:Y:S07]  /*5130*/  HMMA.16816.F32 R4, R12.reuse, R16, R4 ;  /* 0x000000100c04723c */ /* 0x050fee0000001804 */
[----:B------:R-:W4:Y:S01]  /*5140*/  MUFU.TANH R77, R77 ;  /* 0x0000004d004d7308 */ /* 0x000f220000002400 */
[----:B------:R-:W-:Y:S01]  /*5150*/  HMMA.16816.F32 R20, R12, R18, R20 ;  /* 0x000000120c14723c */ /* 0x000fe20000001814 */
[----:B------:R-:W5:Y:S06]  /*5160*/  LDSM.16.M88.4 R16, [R78+0x6800] ;  /* 0x006800004e10783b */ /* 0x000f6c0000000200 */
[----:B------:R-:W2:Y:S01]  /*5170*/  MUFU.TANH R155, R155 ;  /* 0x0000009b009b7308 */ /* 0x000ea20000002400 */
[----:B------:R-:W-:Y:S01]  /*5180*/  HMMA.16816.F32 R24, R48, R58, R24 ;  /* 0x0000003a3018723c */ /* 0x000fe20000001818 */
[----:B------:R-:W3:Y:S02]  /*5190*/  LDSM.16.M88.4 R56, [R39+0x5800] ;  /* 0x005800002738783b */ /* 0x000ee40000000200 */
[-C--:B------:R-:W-:Y:S01]  /*51a0*/  FMUL.FTZ R4, R4, R65.reuse ;  /* 0x0000004104047220 */ /* 0x080fe20000410000 */
[-C--:B------:R-:W-:Y:S01]  /*51b0*/  FMUL.FTZ R173, R5, R65.reuse ;  /* 0x0000004105ad7220 */ /* 0x080fe20000410000 */
[-C--:B------:R-:W-:Y:S01]  /*51c0*/  FMUL.FTZ R175, R6, R65.reuse ;  /* 0x0000004106af7220 */ /* 0x080fe20000410000 */
[-C--:B------:R-:W-:Y:S01]  /*51d0*/  FMUL.FTZ R177, R7, R65.reuse ;  /* 0x0000004107b17220 */ /* 0x080fe20000410000 */
[----:B------:R4:W2:Y:S01]  /*51e0*/  MUFU.TANH R171, R4 ;  /* 0x0000000400ab7308 */ /* 0x0008a20000002400 */
[----:B-1----:R-:W-:Y:S03]  /*51f0*/  HMMA.16816.F32 R28, R52, R40, RZ ;  /* 0x00000028341c723c */ /* 0x002fe600000018ff */
[-C--:B------:R-:W-:Y:S01]  /*5200*/  FMUL.FTZ R20, R20, R65.reuse ;  /* 0x0000004114147220 */ /* 0x080fe20000410000 */
[-C--:B------:R-:W-:Y:S01]  /*5210*/  FMUL.FTZ R181, R21, R65.reuse ;  /* 0x0000004115b57220 */ /* 0x080fe20000410000 */
[-C--:B------:R-:W-:Y:S01]  /*5220*/  FMUL.FTZ R183, R22, R65.reuse ;  /* 0x0000004116b77220 */ /* 0x080fe20000410000 */
[-C--:B------:R-:W-:Y:S01]  /*5230*/  FMUL.FTZ R185, R23, R65.reuse ;  /* 0x0000004117b97220 */ /* 0x080fe20000410000 */
[----:B------:R5:W1:Y:S01]  /*5240*/  MUFU.TANH R179, R20 ;  /* 0x0000001400b37308 */ /* 0x000a620000002400 */
[C---:B------:R-:W-:Y:S07]  /*5250*/  HMMA.16816.F32 R8, R32.reuse, R68, R8 ;  /* 0x000000442008723c */ /* 0x040fee0000001808 */
[----:B------:R-:W1:Y:S01]  /*5260*/  MUFU.TANH R157, R157 ;  /* 0x0000009d009d7308 */ /* 0x000e620000002400 */
[----:B------:R-:W-:Y:S01]  /*5270*/  HMMA.16816.F32 R24, R32, R70, R24 ;  /* 0x000000462018723c */ /* 0x000fe20000001818 */
[----:B------:R-:W-:Y:S06]  /*5280*/  LDSM.16.M88.4 R68, [R74+0x6800] ;  /* 0x006800004a44783b */ /* 0x000fec0000000200 */
[----:B------:R-:W1:Y:S01]  /*5290*/  MUFU.TANH R159, R159 ;  /* 0x0000009f009f7308 */ /* 0x000e620000002400 */
[----:B----4-:R-:W-:Y:S01]  /*52a0*/  HMMA.16816.F32 R4, R52, R42, RZ ;  /* 0x0000002a3404723c */ /* 0x010fe200000018ff */
[----:B------:R-:W4:Y:S06]  /*52b0*/  LDSM.16.M88.4 R40, [R76+0x6800] ;  /* 0x006800004c28783b */ /* 0x000f2c0000000200 */
[----:B------:R-:W1:Y:S01]  /*52c0*/  MUFU.TANH R163, R163 ;  /* 0x000000a300a37308 */ /* 0x000e620000002400 */
[----:B--2---:R-:W-:Y:S07]  /*52d0*/  HMMA.16816.F32 R28, R48, R44, R28 ;  /* 0x0000002c301c723c */ /* 0x004fee000000181c */
[----:B------:R-:W2:Y:S01]  /*52e0*/  MUFU.TANH R165, R165 ;  /* 0x000000a500a57308 */ /* 0x000ea20000002400 */
[----:B-----5:R-:W-:Y:S07]  /*52f0*/  HMMA.16816.F32 R20, R52, R16, RZ ;  /* 0x000000103414723c */ /* 0x020fee00000018ff */
[----:B------:R-:W1:Y:S01]  /*5300*/  MUFU.TANH R169, R169 ;  /* 0x000000a900a97308 */ /* 0x000e620000002400 */
[----:B------:R-:W-:Y:S01]  /*5310*/  HMMA.16816.F32 R4, R48, R46, R4 ;  /* 0x0000002e3004723c */ /* 0x000fe20000001804 */
[----:B------:R-:W5:Y:S06]  /*5320*/  LDSM.16.M88.4 R44, [R39+0x6000] ;  /* 0x00600000272c783b */ /* 0x000f6c0000000200 */
[----:B------:R-:W1:Y:S01]  /*5330*/  MUFU.TANH R173, R173 ;  /* 0x000000ad00ad7308 */ /* 0x000e620000002400 */
[----:B------:R-:W-:Y:S07]  /*5340*/  HMMA.16816.F32 R16, R52, R18, RZ ;  /* 0x000000123410723c */ /* 0x000fee00000018ff */
[----:B------:R-:W1:Y:S01]  /*5350*/  MUFU.TANH R175, R175 ;  /* 0x000000af00af7308 */ /* 0x000e620000002400 */
[C---:B---3--:R-:W-:Y:S07]  /*5360*/  HMMA.16816.F32 R8, R12.reuse, R56, R8 ;  /* 0x000000380c08723c */ /* 0x048fee0000001808 */
[----:B------:R-:W3:Y:S01]  /*5370*/  MUFU.TANH R177, R177 ;  /* 0x000000b100b17308 */ /* 0x000ee20000002400 */
[----:B------:R-:W-:Y:S01]  /*5380*/  HMMA.16816.F32 R24, R12, R58, R24 ;  /* 0x0000003a0c18723c */ /* 0x000fe20000001818 */
[----:B------:R-:W2:Y:S06]  /*5390*/  LDSM.16.M88.4 R56, [R78+0x7000] ;  /* 0x007000004e38783b */ /* 0x000eac0000000200 */
[----:B------:R-:W1:Y:S01]  /*53a0*/  MUFU.TANH R181, R181 ;  /* 0x000000b500b57308 */ /* 0x000e620000002400 */
[----:B------:R-:W-:Y:S03]  /*53b0*/  HMMA.16816.F32 R28, R32, R60, R28 ;  /* 0x0000003c201c723c */ /* 0x000fe6000000181c */
[-C--:B------:R-:W-:Y:S01]  /*53c0*/  FMUL.FTZ R8, R8, R65.reuse ;  /* 0x0000004108087220 */ /* 0x080fe20000410000 */
[-C--:B------:R-:W-:Y:S01]  /*53d0*/  FMUL.FTZ R9, R9, R65.reuse ;  /* 0x0000004109097220 */ /* 0x080fe20000410000 */
[-C--:B------:R-:W-:Y:S01]  /*53e0*/  FMUL.FTZ R191, R10, R65.reuse ;  /* 0x000000410abf7220 */ /* 0x080fe20000410000 */
[-C--:B------:R-:W-:Y:S01]  /*53f0*/  FMUL.FTZ R193, R11, R65.reuse ;  /* 0x000000410bc17220 */ /* 0x080fe20000410000 */
[----:B------:R-:W1:Y:S01]  /*5400*/  MUFU.TANH R187, R8 ;  /* 0x0000000800bb7308 */ /* 0x000e620000002400 */
[C---:B----4-:R-:W-:Y:S03]  /*5410*/  HMMA.16816.F32 R20, R48.reuse, R40, R20 ;  /* 0x000000283014723c */ /* 0x050fe60000001814 */
[-C--:B------:R-:W-:Y:S01]  /*5420*/  FMUL.FTZ R24, R24, R65.reuse ;  /* 0x0000004118187220 */ /* 0x080fe20000410000 */
[-C--:B------:R-:W-:Y:S01]  /*5430*/  FMUL.FTZ R197, R25, R65.reuse ;  /* 0x0000004119c57220 */ /* 0x080fe20000410000 */
[-C--:B------:R-:W-:Y:S01]  /*5440*/  FMUL.FTZ R199, R26, R65.reuse ;  /* 0x000000411ac77220 */ /* 0x080fe20000410000 */
[-C--:B------:R-:W-:Y:S01]  /*5450*/  FMUL.FTZ R201, R27, R65.reuse ;  /* 0x000000411bc97220 */ /* 0x080fe20000410000 */
[----:B------:R4:W1:Y:S01]  /*5460*/  MUFU.TANH R189, R9 ;  /* 0x0000000900bd7308 */ /* 0x0008620000002400 */
[----:B------:R-:W-:Y:S01]  /*5470*/  HMMA.16816.F32 R16, R48, R42, R16 ;  /* 0x0000002a3010723c */ /* 0x000fe20000001810 */
[----:B------:R-:W3:Y:S06]  /*5480*/  LDSM.16.M88.4 R40, [R39+0x6800] ;  /* 0x006800002728783b */ /* 0x000eec0000000200 */
[----:B------:R2:W1:Y:S01]  /*5490*/  MUFU.TANH R195, R24 ;  /* 0x0000001800c37308 */ /* 0x0004620000002400 */
[----:B------:R-:W-:Y:S01]  /*54a0*/  HMMA.16816.F32 R4, R32, R62, R4 ;  /* 0x0000003e2004723c */ /* 0x000fe20000001804 */
[----:B------:R-:W-:Y:S06]  /*54b0*/  LDSM.16.M88.4 R60, [R74+0x7000] ;  /* 0x007000004a3c783b */ /* 0x000fec0000000200 */
[----:B------:R-:W1:Y:S01]  /*54c0*/  MUFU.TANH R183, R183 ;  /* 0x000000b700b77308 */ /* 0x000e620000002400 */
[----:B-----5:R-:W-:Y:S01]  /*54d0*/  HMMA.16816.F32 R28, R12, R44, R28 ;  /* 0x0000002c0c1c723c */ /* 0x020fe2000000181c */
[----:B----4-:R-:W4:Y:S06]  /*54e0*/  LDSM.16.M88.4 R8, [R76+0x7000] ;  /* 0x007000004c08783b */ /* 0x010f2c0000000200 */
        /* <DEDUP_REMOVED lines=10> */
[----:B--2---:R-:W-:Y:S07]  /*5590*/  HMMA.16816.F32 R24, R52, R56, RZ ;  /* 0x000000383418723c */ /* 0x004fee00000018ff */
[----:B------:R2:W1:Y:S01]  /*55a0*/  MUFU.TANH R209, R29 ;  /* 0x0000001d00d17308 */ /* 0x0004620000002400 */
[----:B---3--:R-:W-:Y:S03]  /*55b0*/  HMMA.16816.F32 R20, R12, R40, R20 ;  /* 0x000000280c14723c */ /* 0x008fe60000001814 */
[-C--:B------:R-:W-:Y:S01]  /*55c0*/  FMUL.FTZ R4, R4, R65.reuse ;  /* 0x0000004104047220 */ /* 0x080fe20000410000 */
[-C--:B------:R-:W-:Y:S01]  /*55d0*/  FMUL.FTZ R217, R5, R65.reuse ;  /* 0x0000004105d97220 */ /* 0x080fe20000410000 */
[-C--:B------:R-:W-:Y:S01]  /*55e0*/  FMUL.FTZ R211, R6, R65.reuse ;  /* 0x0000004106d37220 */ /* 0x080fe20000410000 */
[-C--:B------:R-:W-:Y:S01]  /*55f0*/  FMUL.FTZ R215, R7, R65.reuse ;  /* 0x0000004107d77220 */ /* 0x080fe20000410000 */
[----:B------:R5:W3:Y:S01]  /*5600*/  MUFU.TANH R213, R4 ;  /* 0x0000000400d57308 */ /* 0x000ae20000002400 */
[----:B------:R-:W-:Y:S07]  /*5610*/  HMMA.16816.F32 R56, R52, R58, RZ ;  /* 0x0000003a3438723c */ /* 0x000fee00000018ff */
[----:B------:R-:W1:Y:S01]  /*5620*/  MUFU.TANH R193, R193 ;  /* 0x000000c100c17308 */ /* 0x000e620000002400 */
[----:B------:R-:W-:Y:S01]  /*5630*/  HMMA.16816.F32 R16, R32, R70, R16 ;  /* 0x000000462010723c */ /* 0x000fe20000001810 */
[----:B--2---:R-:W2:Y:S02]  /*5640*/  LDSM.16.M88.4 R28, [R76+0x7800] ;  /* 0x007800004c1c783b */ /* 0x004ea40000000200 */
[-C--:B------:R-:W-:Y:S01]  /*5650*/  FMUL.FTZ R20, R20, R65.reuse ;  /* 0x0000004114147220 */ /* 0x080fe20000410000 */
[-C--:B------:R-:W-:Y:S01]  /*5660*/  FMUL.FTZ R243, R21, R65.reuse ;  /* 0x0000004115f37220 */ /* 0x080fe20000410000 */
[-C--:B------:R-:W-:Y:S01]  /*5670*/  FMUL.FTZ R219, R22, R65.reuse ;  /* 0x0000004116db7220 */ /* 0x080fe20000410000 */
[-C--:B------:R-:W-:Y:S01]  /*5680*/  FMUL.FTZ R223, R23, R65.reuse ;  /* 0x0000004117df7220 */ /* 0x080fe20000410000 */
[----:B------:R3:W1:Y:S01]  /*5690*/  MUFU.TANH R225, R20 ;  /* 0x0000001400e17308 */ /* 0x0006620000002400 */
[C---:B----4-:R-:W-:Y:S01]  /*56a0*/  HMMA.16816.F32 R24, R48.reuse, R8, R24 ;  /* 0x000000083018723c */ /* 0x050fe20000001818 */
[----:B------:R-:W-:Y:S06]  /*56b0*/  LDSM.16.M88.4 R68, [R74+0x7800] ;  /* 0x007800004a44783b */ /* 0x000fec0000000200 */
[----:B------:R-:W4:Y:S01]  /*56c0*/  MUFU.TANH R197, R197 ;  /* 0x000000c500c57308 */ /* 0x000f220000002400 */
[----:B------:R-:W-:Y:S01]  /*56d0*/  HMMA.16816.F32 R56, R48, R10, R56 ;  /* 0x0000000a3038723c */ /* 0x000fe20000001838 */
[----:B------:R-:W1:Y:S06]  /*56e0*/  LDSM.16.M88.4 R8, [R39+0x7000] ;  /* 0x007000002708783b */ /* 0x000e6c0000000200 */
[----:B------:R-:W1:Y:S01]  /*56f0*/  MUFU.TANH R199, R199 ;  /* 0x000000c700c77308 */ /* 0x000e620000002400 */
[----:B------:R-:W-:Y:S01]  /*5700*/  HMMA.16816.F32 R16, R12, R42, R16 ;  /* 0x0000002a0c10723c */ /* 0x000fe20000001810 */
[----:B------:R-:W4:Y:S06]  /*5710*/  LDSM.16.M88.4 R40, [R78+0x8000] ;  /* 0x008000004e28783b */ /* 0x000f2c0000000200 */
[----:B------:R-:W1:Y:S01]  /*5720*/  MUFU.TANH R201, R201 ;  /* 0x000000c900c97308 */ /* 0x000e620000002400 */
[C---:B-----5:R-:W-:Y:S07]  /*5730*/  HMMA.16816.F32 R4, R52.reuse, R44, RZ ;  /* 0x0000002c3404723c */ /* 0x060fee00000018ff */
[----:B------:R-:W1:Y:S01]  /*5740*/  MUFU.TANH R203, R203 ;  /* 0x000000cb00cb7308 */ /* 0x000e620000002400 */
[----:B---3--:R-:W-:Y:S01]  /*5750*/  HMMA.16816.F32 R20, R52, R46, RZ ;  /* 0x0000002e3414723c */ /* 0x008fe200000018ff */
[----:B------:R-:W3:Y:S02]  /*5760*/  LDSM.16.M88.4 R44, [R76+0x8000] ;  /* 0x008000004c2c783b */ /* 0x000ee40000000200 */
[-C--:B------:R-:W-:Y:S01]  /*5770*/  FMUL.FTZ R16, R16, R65.reuse ;  /* 0x0000004110107220 */ /* 0x080fe20000410000 */
[-C--:B------:R-:W-:Y:S01]  /*5780*/  FMUL.FTZ R88, R17, R65.reuse ;  /* 0x0000004111587220 */ /* 0x080fe20000410000 */
[-C--:B------:R-:W-:Y:S01]  /*5790*/  FMUL.FTZ R237, R18, R65.reuse ;  /* 0x0000004112ed7220 */ /* 0x080fe20000410000 */
[-C--:B------:R-:W-:Y:S01]  /*57a0*/  FMUL.FTZ R80, R19, R65.reuse ;  /* 0x0000004113507220 */ /* 0x080fe20000410000 */
[----:B------:R4:W1:Y:S01]  /*57b0*/  MUFU.TANH R82, R16 ;  /* 0x0000001000527308 */ /* 0x0008620000002400 */
[----:B------:R-:W-:Y:S07]  /*57c0*/  HMMA.16816.F32 R24, R32, R60, R24 ;  /* 0x0000003c2018723c */ /* 0x000fee0000001818 */
[----:B------:R-:W1:Y:S01]  /*57d0*/  MUFU.TANH R207, R207 ;  /* 0x000000cf00cf7308 */ /* 0x000e620000002400 */
[C---:B--2---:R-:W-:Y:S07]  /*57e0*/  HMMA.16816.F32 R4, R48.reuse, R28, R4 ;  /* 0x0000001c3004723c */ /* 0x044fee0000001804 */
[----:B------:R-:W2:Y:S01]  /*57f0*/  MUFU.TANH R217, R217 ;  /* 0x000000d900d97308 */ /* 0x000ea20000002400 */
[----:B------:R-:W-:Y:S01]  /*5800*/  HMMA.16816.F32 R20, R48, R30, R20 ;  /* 0x0000001e3014723c */ /* 0x000fe20000001814 */
[----:B------:R-:W5:Y:S06]  /*5810*/  LDSM.16.M88.4 R28, [R39+0x7800] ;  /* 0x00780000271c783b */ /* 0x000f6c0000000200 */
[----:B------:R-:W2:Y:S01]  /*5820*/  MUFU.TANH R211, R211 ;  /* 0x000000d300d37308 */ /* 0x000ea20000002400 */
[----:B------:R-:W-:Y:S01]  /*5830*/  HMMA.16816.F32 R56, R32, R62, R56 ;  /* 0x0000003e2038723c */ /* 0x000fe20000001838 */
[----:B------:R-:W2:Y:S06]  /*5840*/  LDSM.16.M88.4 R60, [R74+0x8000] ;  /* 0x008000004a3c783b */ /* 0x000eac0000000200 */
[----:B------:R-:W2:Y:S01]  /*5850*/  MUFU.TANH R215, R215 ;  /* 0x000000d700d77308 */ /* 0x000ea20000002400 */
[----:B-1----:R-:W-:Y:S07]  /*5860*/  HMMA.16816.F32 R24, R12, R8, R24 ;  /* 0x000000080c18723c */ /* 0x002fee0000001818 */
        /* <DEDUP_REMOVED lines=8> */
[----:B------:R-:W1:Y:S01]  /*58f0*/  MUFU.TANH R94, R24 ;  /* 0x00000018005e7308 */ /* 0x000e620000002400 */
[----:B------:R-:W-:Y:S07]  /*5900*/  HMMA.16816.F32 R4, R32, R68, R4 ;  /* 0x000000442004723c */ /* 0x000fee0000001804 */
[----:B------:R5:W1:Y:S01]  /*5910*/  MUFU.TANH R96, R25 ;  /* 0x0000001900607308 */ /* 0x000a620000002400 */
[----:B------:R-:W-:Y:S01]  /*5920*/  HMMA.16816.F32 R56, R12, R10, R56 ;  /* 0x0000000a0c38723c */ /* 0x000fe20000001838 */
[----:B------:R-:W4:Y:S06]  /*5930*/  LDSM.16.M88.4 R8, [R78+0x8800] ;  /* 0x008800004e08783b */ /* 0x000f2c0000000200 */
[----:B------:R-:W1:Y:S01]  /*5940*/  MUFU.TANH R223, R223 ;  /* 0x000000df00df7308 */ /* 0x000e620000002400 */
[C---:B---3--:R-:W-:Y:S07]  /*5950*/  HMMA.16816.F32 R16, R48.reuse, R44, R16 ;  /* 0x0000002c3010723c */ /* 0x048fee0000001810 */
[----:B------:R-:W3:Y:S01]  /*5960*/  MUFU.TANH R88, R88 ;  /* 0x0000005800587308 */ /* 0x000ee20000002400 */
[----:B------:R-:W-:Y:S01]  /*5970*/  HMMA.16816.F32 R40, R48, R46, R40 ;  /* 0x0000002e3028723c */ /* 0x000fe20000001828 */
[----:B------:R-:W1:Y:S02]  /*5980*/  LDSM.16.M88.4 R44, [R39+0x8000] ;  /* 0x00800000272c783b */ /* 0x000e640000000200 */
[-C--:B------:R-:W-:Y:S01]  /*5990*/  FMUL.FTZ R56, R56, R65.reuse ;  /* 0x0000004138387220 */ /* 0x080fe20000410000 */
[-C--:B------:R-:W-:Y:S01]  /*59a0*/  FMUL.FTZ R108, R57, R65.reuse ;  /* 0x00000041396c7220 */ /* 0x080fe20000410000 */
[----:B-----5:R-:W5:Y:S01]  /*59b0*/  LDSM.16.M88.4 R24, [R76+0x8800] ;  /* 0x008800004c18783b */ /* 0x020f620000000200 */
[-C--:B------:R-:W-:Y:S01]  /*59c0*/  FMUL.FTZ R90, R58, R65.reuse ;  /* 0x000000413a5a7220 */ /* 0x080fe20000410000 */
[----:B------:R4:W1:Y:S01]  /*59d0*/  MUFU.TANH R102, R56 ;  /* 0x0000003800667308 */ /* 0x0008620000002400 */
[----:B------:R-:W-:Y:S01]  /*59e0*/  HMMA.16816.F32 R4, R12, R28, R4 ;  /* 0x0000001c0c04723c */ /* 0x000fe20000001804 */
[----:B------:R-:W-:-:S06]  /*59f0*/  FMUL.FTZ R92, R59, R65 ;  /* 0x000000413b5c7220 */ /* 0x000fcc0000410000 */
[----:B------:R-:W1:Y:S01]  /*5a00*/  MUFU.TANH R237, R237 ;  /* 0x000000ed00ed7308 */ /* 0x000e620000002400 */
[C---:B------:R-:W-:Y:S01]  /*5a10*/  HMMA.16816.F32 R20, R32.reuse, R70, R20 ;  /* 0x000000462014723c */ /* 0x040fe20000001814 */
[----:B------:R-:W3:Y:S06]  /*5a20*/  LDSM.16.M88.4 R68, [R74+0x8800] ;  /* 0x008800004a44783b */ /* 0x000eec0000000200 */
[----:B------:R-:W1:Y:S01]  /*5a30*/  MUFU.TANH R80, R80 ;  /* 0x0000005000507308 */ /* 0x000e620000002400 */
[----:B--2---:R-:W-:Y:S03]  /*5a40*/  HMMA.16816.F32 R16, R32, R60, R16 ;  /* 0x0000003c2010723c */ /* 0x004fe60000001810 */
[-C--:B------:R-:W-:Y:S01]  /*5a50*/  FMUL.FTZ R4, R4, R65.reuse ;  /* 0x0000004104047220 */ /* 0x080fe20000410000 */
[-C--:B------:R-:W-:Y:S01]  /*5a60*/  FMUL.FTZ R112, R5, R65.reuse ;  /* 0x0000004105707220 */ /* 0x080fe20000410000 */
[-C--:B------:R-:W-:Y:S01]  /*5a70*/  FMUL.FTZ R98, R6, R65.reuse ;  /* 0x0000004106627220 */ /* 0x080fe20000410000 */
[-C--:B------:R-:W-:Y:S01]  /*5a80*/  FMUL.FTZ R100, R7, R65.reuse ;  /* 0x0000004107647220 */ /* 0x080fe20000410000 */
[----:B------:R2:W2:Y:S01]  /*5a90*/  MUFU.TANH R110, R4 ;  /* 0x00000004006e7308 */ /* 0x0004a20000002400 */
[----:B----4-:R-:W-:Y:S07]  /*5aa0*/  HMMA.16816.F32 R56, R52, R8, RZ ;  /* 0x000000083438723c */ /* 0x010fee00000018ff */
[----:B------:R-:W4:Y:S01]  /*5ab0*/  MUFU.TANH R86, R86 ;  /* 0x0000005600567308 */ /* 0x000f220000002400 */
[C---:B------:R-:W-:Y:S01]  /*5ac0*/  HMMA.16816.F32 R20, R12.reuse, R30, R20 ;  /* 0x0000001e0c14723c */ /* 0x040fe20000001814 */
[----:B------:R-:W4:Y:S06]  /*5ad0*/  LDSM.16.M88.4 R28, [R78+0x9000] ;  /* 0x009000004e1c783b */ /* 0x000f2c0000000200 */
[----:B------:R-:W3:Y:S01]  /*5ae0*/  MUFU.TANH R84, R84 ;  /* 0x0000005400547308 */ /* 0x000ee20000002400 */
[----:B-1----:R-:W-:Y:S07]  /*5af0*/  HMMA.16816.F32 R16, R12, R44, R16 ;  /* 0x0000002c0c10723c */ /* 0x002fee0000001810 */
[----:B------:R-:W1:Y:S01]  /*5b00*/  MUFU.TANH R108, R108 ;  /* 0x0000006c006c7308 */ /* 0x000e620000002400 */
[----:B--2---:R-:W-:Y:S01]  /*5b10*/  HMMA.16816.F32 R4, R52, R10, RZ ;  /* 0x0000000a3404723c */ /* 0x004fe200000018ff */
[----:B------:R-:W2:Y:S02]  /*5b20*/  LDSM.16.M88.4 R8, [R76+0x9000] ;  /* 0x009000004c08783b */ /* 0x000ea40000000200 */
[-C--:B------:R-:W-:Y:S01]  /*5b30*/  FMUL.FTZ R20, R20, R65.reuse ;  /* 0x0000004114147220 */ /* 0x080fe20000410000 */
[-C--:B------:R-:W-:Y:S01]  /*5b40*/  FMUL.FTZ R116, R21, R65.reuse ;  /* 0x0000004115747220 */ /* 0x080fe20000410000 */
[-C--:B------:R-:W-:Y:S01]  /*5b50*/  FMUL.FTZ R104, R22, R65.reuse ;  /* 0x0000004116687220 */ /* 0x080fe20000410000 */
[-C--:B------:R-:W-:Y:S01]  /*5b60*/  FMUL.FTZ R106, R23, R65.reuse ;  /* 0x00000041176a7220 */ /* 0x080fe20000410000 */
[----:B------:R4:W1:Y:S01]  /*5b70*/  MUFU.TANH R114, R20 ;  /* 0x0000001400727308 */ /* 0x0008620000002400 */
[----:B------:R-:W-:Y:S01]  /*5b80*/  HMMA.16816.F32 R40, R32, R62, R40 ;  /* 0x0000003e2028723c */ /* 0x000fe20000001828 */
[----:B------:R1:W-:Y:S02]  /*5b90*/  LDSM.16.M88.4 R60, [R78+0x9800] ;  /* 0x009800004e3c783b */ /* 0x0003e40000000200 */
[-C--:B------:R-:W-:Y:S01]  /*5ba0*/  FMUL.FTZ R16, R16, R65.reuse ;  /* 0x0000004110107220 */ /* 0x080fe20000410000 */
[----:B------:R-:W-:-:S03]  /*5bb0*/  FMUL.FTZ R120, R17, R65 ;  /* 0x0000004111787220 */ /* 0x000fc60000410000 */
[----:B------:R1:W1:Y:S01]  /*5bc0*/  MUFU.TANH R118, R16 ;  /* 0x0000001000767308 */ /* 0x0002620000002400 */
[C---:B-----5:R-:W-:Y:S07]  /*5bd0*/  HMMA.16816.F32 R56, R48.reuse, R24, R56 ;  /* 0x000000183038723c */ /* 0x060fee0000001838 */
[----:B------:R-:W1:Y:S01]  /*5be0*/  MUFU.TANH R90, R90 ;  /* 0x0000005a005a7308 */ /* 0x000e620000002400 */
[----:B------:R-:W-:Y:S01]  /*5bf0*/  HMMA.16816.F32 R4, R48, R26, R4 ;  /* 0x0000001a3004723c */ /* 0x000fe20000001804 */
[----:B------:R-:W5:Y:S06]  /*5c00*/  LDSM.16.M88.4 R24, [R39+0x8800] ;  /* 0x008800002718783b */ /* 0x000f6c0000000200 */
[----:B------:R-:W1:Y:S01]  /*5c10*/  MUFU.TANH R92, R92 ;  /* 0x0000005c005c7308 */ /* 0x000e620000002400 */
[----:B------:R-:W-:Y:S01]  /*5c20*/  HMMA.16816.F32 R40, R12, R46, R40 ;  /* 0x0000002e0c28723c */ /* 0x000fe20000001828 */
[----:B------:R-:W-:Y:S06]  /*5c30*/  LDSM.16.M88.4 R44, [R76+0x9800] ;  /* 0x009800004c2c783b */ /* 0x000fec0000000200 */
[----:B------:R-:W2:Y:S01]  /*5c40*/  MUFU.TANH R112, R112 ;  /* 0x0000007000707308 */ /* 0x000ea20000002400 */
[----:B---3--:R-:W-:Y:S01]  /*5c50*/  HMMA.16816.F32 R56, R32, R68, R56 ;  /* 0x000000442038723c */ /* 0x008fe20000001838 */
[-C--:B------:R-:W-:Y:S01]  /*5c60*/  FMUL.FTZ R69, R18, R65.reuse ;  /* 0x0000004112457220 */ /* 0x080fe20000410000 */
[----:B------:R-:W-:-:S05]  /*5c70*/  FMUL.FTZ R68, R19, R65 ;  /* 0x0000004113447220 */ /* 0x000fca0000410000 */
[----:B------:R-:W3:Y:S01]  /*5c80*/  MUFU.TANH R98, R98 ;  /* 0x0000006200627308 */ /* 0x000ee20000002400 */
[C---:B----4-:R-:W-:Y:S03]  /*5c90*/  HMMA.16816.F32 R20, R52.reuse, R28, RZ ;  /* 0x0000001c3414723c */ /* 0x050fe600000018ff */
[-C--:B------:R-:W-:Y:S01]  /*5ca0*/  FMUL.FTZ R40, R40, R65.reuse ;  /* 0x0000004128287220 */ /* 0x080fe20000410000 */
[-C--:B------:R-:W-:Y:S01]  /*5cb0*/  FMUL.FTZ R124, R41, R65.reuse ;  /* 0x00000041297c7220 */ /* 0x080fe20000410000 */
[-C--:B-1----:R-:W-:Y:S02]  /*5cc0*/  FMUL.FTZ R78, R42, R65.reuse ;  /* 0x000000412a4e7220 */ /* 0x082fe40000410000 */
[----:B------:R1:W4:Y:S01]  /*5cd0*/  MUFU.TANH R122, R40 ;  /* 0x00000028007a7308 */ /* 0x0003220000002400 */
[----:B------:R-:W-:Y:S01]  /*5ce0*/  HMMA.16816.F32 R16, R52, R30, RZ ;  /* 0x0000001e3410723c */ /* 0x000fe200000018ff */
[----:B------:R-:W3:Y:S06]  /*5cf0*/  LDSM.16.M88.4 R28, [R74+0x9000] ;  /* 0x009000004a1c783b */ /* 0x000eec0000000200 */
[----:B------:R-:W1:Y:S01]  /*5d00*/  MUFU.TANH R100, R100 ;  /* 0x0000006400647308 */ /* 0x000e620000002400 */
[----:B------:R-:W-:Y:S01]  /*5d10*/  HMMA.16816.F32 R4, R32, R70, R4 ;  /* 0x000000462004723c */ /* 0x000fe20000001804 */
[----:B------:R-:W-:-:S06]  /*5d20*/  FMUL.FTZ R70, R43, R65 ;  /* 0x000000412b467220 */ /* 0x000fcc0000410000 */
[----:B------:R-:W1:Y:S01]  /*5d30*/  MUFU.TANH R116, R116 ;  /* 0x0000007400747308 */ /* 0x000e620000002400 */
[----:B--2---:R-:W-:Y:S07]  /*5d40*/  HMMA.16816.F32 R20, R48, R8, R20 ;  /* 0x000000083014723c */ /* 0x004fee0000001814 */
[----:B------:R-:W2:Y:S01]  /*5d50*/  MUFU.TANH R104, R104 ;  /* 0x0000006800687308 */ /* 0x000ea20000002400 */
[----:B-----5:R-:W-:Y:S07]  /*5d60*/  HMMA.16816.F32 R56, R12, R24, R56 ;  /* 0x000000180c38723c */ /* 0x020fee0000001838 */
[----:B------:R-:W2:Y:S01]  /*5d70*/  MUFU.TANH R106, R106 ;  /* 0x0000006a006a7308 */ /* 0x000ea20000002400 */
[----:B------:R-:W-:Y:S01]  /*5d80*/  HMMA.16816.F32 R16, R48, R10, R16 ;  /* 0x0000000a3010723c */ /* 0x000fe20000001810 */
[----:B------:R-:W5:Y:S06]  /*5d90*/  LDSM.16.M88.4 R8, [R39+0x9000] ;  /* 0x009000002708783b */ /* 0x000f6c0000000200 */
[----:B------:R-:W2:Y:S01]  /*5da0*/  MUFU.TANH R120, R120 ;  /* 0x0000007800787308 */ /* 0x000ea20000002400 */
[----:B-1----:R-:W-:Y:S03]  /*5db0*/  HMMA.16816.F32 R40, R52, R60, RZ ;  /* 0x0000003c3428723c */ /* 0x002fe600000018ff */
[-C--:B------:R-:W-:Y:S01]  /*5dc0*/  FMUL.FTZ R71, R57, R65.reuse ;  /* 0x0000004139477220 */ /* 0x080fe20000410000 */
[-C--:B------:R-:W-:Y:S01]  /*5dd0*/  FMUL.FTZ R57, R58, R65.reuse ;  /* 0x000000413a397220 */ /* 0x080fe20000410000 */
[----:B------:R-:W-:-:S02]  /*5de0*/  FMUL.FTZ R56, R56, R65 ;  /* 0x0000004138387220 */ /* 0x000fc40000410000 */
[----:B------:R-:W1:Y:S01]  /*5df0*/  MUFU.TANH R69, R69 ;  /* 0x0000004500457308 */ /* 0x000e620000002400 */
[----:B------:R-:W-:Y:S01]  /*5e00*/  HMMA.16816.F32 R4, R12, R26, R4 ;  /* 0x0000001a0c04723c */ /* 0x000fe20000001804 */
[----:B------:R-:W4:Y:S06]  /*5e10*/  LDSM.16.M88.4 R24, [R74+0x9800] ;  /* 0x009800004a18783b */ /* 0x000f2c0000000200 */
[----:B------:R-:W1:Y:S01]  /*5e20*/  MUFU.TANH R68, R68 ;  /* 0x0000004400447308 */ /* 0x000e620000002400 */
[----:B------:R-:W-:Y:S07]  /*5e30*/  HMMA.16816.F32 R52, R52, R62, RZ ;  /* 0x0000003e3434723c */ /* 0x000fee00000018ff */
[----:B------:R-:W1:Y:S01]  /*5e40*/  MUFU.TANH R124, R124 ;  /* 0x0000007c007c7308 */ /* 0x000e620000002400 */
[----:B---3--:R-:W-:Y:S03]  /*5e50*/  HMMA.16816.F32 R20, R32, R28, R20 ;  /* 0x0000001c2014723c */ /* 0x008fe60000001814 */
[----:B------:R-:W-:-:S04]  /*5e60*/  FMUL.FTZ R4, R4, R65 ;  /* 0x0000004104047220 */ /* 0x000fc80000410000 */
[----:B------:R-:W3:Y:S01]  /*5e70*/  MUFU.TANH R78, R78 ;  /* 0x0000004e004e7308 */ /* 0x000ee20000002400 */
[----:B------:R-:W-:Y:S01]  /*5e80*/  HMMA.16816.F32 R16, R32, R30, R16 ;  /* 0x0000001e2010723c */ /* 0x000fe20000001810 */
[----:B------:R-:W2:Y:S01]  /*5e90*/  LDSM.16.M88.4 R28, [R39+0x9800] ;  /* 0x00980000271c783b */ /* 0x000ea20000000200 */
[----:B------:R-:W-:-:S05]  /*5ea0*/  DEPBAR.LE SB0, 0x0 ;  /* 0x000080000000791a */ /* 0x000fca0000000000 */
[----:B------:R-:W1:Y:S01]  /*5eb0*/  MUFU.TANH R70, R70 ;  /* 0x0000004600467308 */ /* 0x000e620000002400 */
[----:B------:R-:W-:Y:S01]  /*5ec0*/  HMMA.16816.F32 R40, R48, R44, R40 ;  /* 0x0000002c3028723c */ /* 0x000fe20000001828 */
[----:B------:R-:W-:-:S06]  /*5ed0*/  FMUL.FTZ R45, R59, R65 ;  /* 0x000000413b2d7220 */ /* 0x000fcc0000410000 */
[----:B------:R-:W1:Y:S01]  /*5ee0*/  MUFU.TANH R61, R56 ;  /* 0x00000038003d7308 */ /* 0x000e620000002400 */
[----:B------:R-:W-:Y:S07]  /*5ef0*/  HMMA.16816.F32 R52, R48, R46, R52 ;  /* 0x0000002e3034723c */ /* 0x000fee0000001834 */
[----:B------:R-:W1:Y:S01]  /*5f00*/  MUFU.TANH R71, R71 ;  /* 0x0000004700477308 */ /* 0x000e620000002400 */
[----:B-----5:R-:W-:Y:S01]  /*5f10*/  HMMA.16816.F32 R20, R12, R8, R20 ;  /* 0x000000080c14723c */ /* 0x020fe20000001814 */
[-C--:B------:R-:W-:Y:S01]  /*5f20*/  FMUL.FTZ R8, R5, R65.reuse ;  /* 0x0000004105087220 */ /* 0x080fe20000410000 */
[-C--:B------:R-:W-:Y:S01]  /*5f30*/  FMUL.FTZ R9, R6, R65.reuse ;  /* 0x0000004106097220 */ /* 0x080fe20000410000 */
[----:B------:R-:W-:-:S04]  /*5f40*/  FMUL.FTZ R5, R7, R65 ;  /* 0x0000004107057220 */ /* 0x000fc80000410000 */
[----:B------:R-:W1:Y:S01]  /*5f50*/  MUFU.TANH R57, R57 ;  /* 0x0000003900397308 */ /* 0x000e620000002400 */
[C---:B----4-:R-:W-:Y:S07]  /*5f60*/  HMMA.16816.F32 R40, R32.reuse, R24, R40 ;  /* 0x000000182028723c */ /* 0x050fee0000001828 */
[----:B------:R-:W4:Y:S01]  /*5f70*/  MUFU.TANH R45, R45 ;  /* 0x0000002d002d7308 */ /* 0x000f220000002400 */
[----:B------:R-:W-:Y:S03]  /*5f80*/  HMMA.16816.F32 R52, R32, R26, R52 ;  /* 0x0000001a2034723c */ /* 0x000fe60000001834 */
[-C--:B------:R-:W-:Y:S01]  /*5f90*/  FMUL.FTZ R21, R21, R65.reuse ;  /* 0x0000004115157220 */ /* 0x080fe20000410000 */
[-C--:B------:R-:W-:Y:S01]  /*5fa0*/  FMUL.FTZ R6, R20, R65.reuse ;  /* 0x0000004114067220 */ /* 0x080fe20000410000 */
[----:B------:R-:W-:-:S02]  /*5fb0*/  FMUL.FTZ R7, R22, R65 ;  /* 0x0000004116077220 */ /* 0x000fc40000410000 */
[----:B------:R5:W1:Y:S01]  /*5fc0*/  MUFU.TANH R47, R21 ;  /* 0x00000015002f7308 */ /* 0x000a620000002400 */
[----:B------:R-:W-:Y:S01]  /*5fd0*/  HMMA.16816.F32 R16, R12, R10, R16 ;  /* 0x0000000a0c10723c */ /* 0x000fe20000001810 */
[----:B------:R-:W-:-:S06]  /*5fe0*/  FMUL.FTZ R11, R23, R65 ;  /* 0x00000041170b7220 */ /* 0x000fcc0000410000 */
[----:B------:R1:W1:Y:S01]  /*5ff0*/  MUFU.TANH R59, R4 ;  /* 0x00000004003b7308 */ /* 0x0002620000002400 */
[C---:B--2---:R-:W-:Y:S07]  /*6000*/  HMMA.16816.F32 R40, R12.reuse, R28, R40 ;  /* 0x0000001c0c28723c */ /* 0x044fee0000001828 */
[----:B------:R-:W2:Y:S01]  /*6010*/  MUFU.TANH R8, R8 ;  /* 0x0000000800087308 */ /* 0x000ea20000002400 */
[----:B------:R-:W-:Y:S03]  /*6020*/  HMMA.16816.F32 R52, R12, R30, R52 ;  /* 0x0000001e0c34723c */ /* 0x000fe60000001834 */
[-C--:B------:R-:W-:Y:S01]  /*6030*/  FMUL.FTZ R17, R17, R65.reuse ;  /* 0x0000004111117220 */ /* 0x080fe20000410000 */
[-C--:B------:R-:W-:Y:S01]  /*6040*/  FMUL.FTZ R19, R19, R65.reuse ;  /* 0x0000004113137220 */ /* 0x080fe20000410000 */
[-C--:B------:R-:W-:Y:S01]  /*6050*/  FMUL.FTZ R16, R16, R65.reuse ;  /* 0x0000004110107220 */ /* 0x080fe20000410000 */
[-C--:B------:R-:W-:Y:S01]  /*6060*/  FMUL.FTZ R18, R18, R65.reuse ;  /* 0x0000004112127220 */ /* 0x080fe20000410000 */
[----:B------:R-:W1:Y:S04]  /*6070*/  MUFU.TANH R9, R9 ;  /* 0x0000000900097308 */ /* 0x000e680000002400 */
[-C--:B-----5:R-:W-:Y:S01]  /*6080*/  FMUL.FTZ R21, R40, R65.reuse ;  /* 0x0000004128157220 */ /* 0x0a0fe20000410000 */
[-C--:B------:R-:W-:Y:S01]  /*6090*/  FMUL.FTZ R13, R41, R65.reuse ;  /* 0x00000041290d7220 */ /* 0x080fe20000410000 */
[-C--:B------:R-:W-:Y:S01]  /*60a0*/  FMUL.FTZ R25, R42, R65.reuse ;  /* 0x000000412a197220 */ /* 0x080fe20000410000 */
[-C--:B------:R-:W-:Y:S01]  /*60b0*/  FMUL.FTZ R29, R43, R65.reuse ;  /* 0x000000412b1d7220 */ /* 0x080fe20000410000 */
[----:B------:R-:W1:Y:S04]  /*60c0*/  MUFU.TANH R5, R5 ;  /* 0x0000000500057308 */ /* 0x000e680000002400 */
[-C--:B------:R-:W-:Y:S01]  /*60d0*/  FMUL.FTZ R31, R52, R65.reuse ;  /* 0x00000041341f7220 */ /* 0x080fe20000410000 */
[-C--:B------:R-:W-:Y:S01]  /*60e0*/  FMUL.FTZ R33, R53, R65.reuse ;  /* 0x0000004135217220 */ /* 0x080fe20000410000 */
[-C--:B------:R-:W-:Y:S01]  /*60f0*/  FMUL.FTZ R15, R54, R65.reuse ;  /* 0x00000041360f7220 */ /* 0x080fe20000410000 */
[----:B------:R-:W-:Y:S01]  /*6100*/  FMUL.FTZ R27, R55, R65 ;  /* 0x00000041371b7220 */ /* 0x000fe20000410000 */
[----:B------:R-:W1:Y:S08]  /*6110*/  MUFU.TANH R6, R6 ;  /* 0x0000000600067308 */ /* 0x000e700000002400 */
[----:B------:R-:W1:Y:S08]  /*6120*/  MUFU.TANH R7, R7 ;  /* 0x0000000700077308 */ /* 0x000e700000002400 */
[----:B------:R-:W1:Y:S08]  /*6130*/  MUFU.TANH R11, R11 ;  /* 0x0000000b000b7308 */ /* 0x000e700000002400 */
[----:B------:R1:W1:Y:S08]  /*6140*/  MUFU.TANH R49, R16 ;  /* 0x0000001000317308 */ /* 0x0002700000002400 */
        /* <DEDUP_REMOVED lines=13> */
[----:B------:R-:W-:Y:S01]  /*6220*/  ISETP.NE.U32.AND P0, PT, R250, RZ, PT ;  /* 0x000000fffa00720c */ /* 0x000fe20003f05070 */
[----:B------:R-:W-:Y:S03]  /*6230*/  BSSY.RECONVERGENT B0, `(.L_x_4032) ;  /* 0x0000048000007945 */ /* 0x000fe60003800200 */
[----:B------:R-:W-:-:S13]  /*6240*/  ISETP.NE.AND.EX P0, PT, R251, RZ, PT, P0 ;  /* 0x000000fffb00720c */ /* 0x000fda0003f05300 */
[----:B------:R-:W-:Y:S05]  /*6250*/  @P0 BRA `(.L_x_4033) ;  /* 0x0000000000240947 */ /* 0x000fea0003800000 */
[----:B-1----:R-:W2:Y:S01]  /*6260*/  LD.E R4, desc[UR4][R2.64+0x38] ;  /* 0x0000380402047980 */ /* 0x002ea2000c101900 */
        /* <DEDUP_REMOVED lines=8> */
.L_x_4033:
[----:B------:R-:W2:Y:S01]  /*62f0*/  LD.E R39, desc[UR4][R2.64+0x170] ;  /* 0x0001700402277980 */ /* 0x000ea2000c101900 */
[----:B-1----:R-:W-:Y:S02]  /*6300*/  LEA R16, R38, 0xfffffe00, 0x8 ;  /* 0xfffffe0026107811 */ /* 0x002fe400078e40ff */
[----:B------:R-:W-:Y:S01]  /*6310*/  IABS R10, R244 ;  /* 0x000000f4000a7213 */ /* 0x000fe20000000000 */
[----:B------:R-:W3:Y:S01]  /*6320*/  LD.E.64 R50, desc[UR4][R152.64+0x20] ;  /* 0x0000200498327980 */ /* 0x000ee2000c101b00 */
        /* <DEDUP_REMOVED lines=16> */
[----:B------:R-:W-:-:S04]  /*6430*/  IMAD.HI.U32 R18, R41, R10, RZ ;  /* 0x0000000a29127227 */ /* 0x000fc800078e00ff */
[----:B------:R-:W-:Y:S01]  /*6440*/  IMAD R41, R14, R35, R4 ;  /* 0x000000230e297224 */ /* 0x000fe200078e0204 */
[----:B------:R-:W-:Y:S01]  /*6450*/  LOP3.LUT R4, R244, R39, RZ, 0x3c, !PT ;  /* 0x00000027f4047212 */ /* 0x000fe200078e3cff */
[----:B------:R-:W-:-:S03]  /*6460*/  IMAD R35, R18, R35, R10 ;  /* 0x0000002312237224 */ /* 0x000fc600078e020a */
[C---:B------:R-:W-:Y:S02]  /*6470*/  ISETP.GT.U32.AND P1, PT, R12.reuse, R41, PT ;  /* 0x000000290c00720c */ /* 0x040fe40003f24070 */
[----:B------:R-:W-:-:S11]  /*6480*/  ISETP.GT.U32.AND P3, PT, R12, R35, PT ;  /* 0x000000230c00720c */ /* 0x000fd60003f64070 */
[----:B------:R-:W-:Y:S02]  /*6490*/  @!P1 IMAD.IADD R41, R41, 0x1, -R12 ;  /* 0x0000000129299824 */ /* 0x000fe400078e0a0c */
[-C--:B------:R-:W-:Y:S01]  /*64a0*/  @!P3 IADD3 R35, PT, PT, R35, -R12.reuse, RZ ;  /* 0x8000000c2323b210 */ /* 0x080fe20007ffe0ff */
[----:B------:R-:W-:Y:S01]  /*64b0*/  @!P3 VIADD R18, R18, 0x1 ;  /* 0x000000011212b836 */ /* 0x000fe20000000000 */
[----:B------:R-:W-:Y:S01]  /*64c0*/  ISETP.GE.AND P3, PT, R4, RZ, PT ;  /* 0x000000ff0400720c */ /* 0x000fe20003f66270 */
[----:B------:R-:W-:Y:S01]  /*64d0*/  @!P1 VIADD R14, R14, 0x1 ;  /* 0x000000010e0e9836 */ /* 0x000fe20000000000 */
[-C--:B------:R-:W-:Y:S02]  /*64e0*/  ISETP.GE.U32.AND P4, PT, R41, R12.reuse, PT ;  /* 0x0000000c2900720c */ /* 0x080fe40003f86070 */
[----:B------:R-:W-:Y:S02]  /*64f0*/  ISETP.GE.U32.AND P5, PT, R35, R12, PT ;  /* 0x0000000c2300720c */ /* 0x000fe40003fa6070 */
[----:B------:R-:W-:-:S02]  /*6500*/  ISETP.NE.AND P1, PT, R39, RZ, PT ;  /* 0x000000ff2700720c */ /* 0x000fc40003f25270 */
[----:B------:R-:W-:-:S07]  /*6510*/  LOP3.LUT R35, RZ, R39, RZ, 0x33, !PT ;  /* 0x00000027ff237212 */ /* 0x000fce00078e33ff */
[----:B------:R-:W-:Y:S02]  /*6520*/  @P4 IADD3 R14, PT, PT, R14, 0x1, RZ ;  /* 0x000000010e0e4810 */ /* 0x000fe40007ffe0ff */
[----:B------:R-:W-:-:S03]  /*6530*/  @P5 VIADD R18, R18, 0x1 ;  /* 0x0000000112125836 */ /* 0x000fc60000000000 */
        /* <DEDUP_REMOVED lines=22> */
[----:B------:R-:W-:Y:S02]  /*66a0*/  LEA.HI.X R229, R40, R229, R4, 0x1, P0 ;  /* 0x000000e528e57211 */ /* 0x000fe400000f0c04 */
.L_x_4034:
[----:B------:R-:W-:Y:S05]  /*66b0*/  BSYNC.RECONVERGENT B0 ;  /* 0x0000000000007941 */ /* 0x000fea0003800200 */
.L_x_4032:
[-C--:B------:R-:W-:Y:S01]  /*66c0*/  ISETP.GE.AND P0, PT, R166, R245.reuse, PT ;  /* 0x000000f5a600720c */ /* 0x080fe20003f06270 */
[----:B------:R1:W-:Y:S01]  /*66d0*/  STL [R1+0x50], R21 ;  /* 0x0000501501007387 */ /* 0x0003e20000100800 */
[C---:B------:R-:W-:Y:S02]  /*66e0*/  SHF.L.U32 R35, R230.reuse, 0x5, RZ ;  /* 0x00000005e6237819 */ /* 0x040fe400000006ff */
[----:B------:R-:W-:Y:S01]  /*66f0*/  SHF.L.U64.HI R4, R230, 0x5, R231 ;  /* 0x00000005e6047819 */ /* 0x000fe200000102e7 */
[----:B------:R2:W-:Y:S01]  /*6700*/  STL [R1+0x4c], R19 ;  /* 0x00004c1301007387 */ /* 0x0005e20000100800 */
[----:B------:R-:W-:Y:S02]  /*6710*/  IADD3 R34, P4, PT, R35, R234, RZ ;  /* 0x000000ea23227210 */ /* 0x000fe40007f9e0ff */
[----:B------:R-:W-:Y:S01]  /*6720*/  ISETP.GE.AND P1, PT, R166, R245, PT ;  /* 0x000000f5a600720c */ /* 0x000fe20003f26270 */
[----:B------:R3:W-:Y:S04]  /*6730*/  STL [R1+0x48], R17 ;  /* 0x0000481101007387 */ /* 0x0007e80000100800 */
[----:B------:R-:W-:Y:S01]  /*6740*/  @!P0 IADD3 R40, P3, PT, R34, R35, RZ ;  /* 0x0000002322288210 */ /* 0x000fe20007f7e0ff */
[----:B------:R4:W-:Y:S01]  /*6750*/  STL.64 [R1+0x40], R8 ;  /* 0x0000400801007387 */ /* 0x0009e20000100a00 */
[----:B------:R-:W-:Y:S01]  /*6760*/  IADD3.X R35, PT, PT, R4, R229, RZ, P4, !PT ;  /* 0x000000e504237210 */ /* 0x000fe200027fe4ff */
[C---:B------:R-:W-:Y:S01]  /*6770*/  @!P0 IMAD R54, R231.reuse, 0xc0, RZ ;  /* 0x000000c0e7368824 */ /* 0x040fe200078e02ff */
[-C--:B------:R-:W-:Y:S01]  /*6780*/  @!P0 MOV R20, R34.reuse ;  /* 0x0000002200148202 */ /* 0x080fe20000000f00 */
[C---:B------:R-:W-:Y:S01]  /*6790*/  @!P0 IMAD R62, R231.reuse, 0xa0, RZ ;  /* 0x000000a0e73e8824 */ /* 0x040fe200078e02ff */
[-C--:B------:R-:W-:Y:S01]  /*67a0*/  @!P0 MOV R18, R34.reuse ;  /* 0x0000002200128202 */ /* 0x080fe20000000f00 */
[----:B------:R-:W-:Y:S01]  /*67b0*/  @!P0 IMAD R152, R231, 0x60, RZ ;  /* 0x00000060e7988824 */ /* 0x000fe200078e02ff */
[----:B------:R-:W-:Y:S01]  /*67c0*/  STL.64 [R1+0x38], R6 ;  /* 0x0000380601007387 */ /* 0x000fe20000100a00 */
[----:B------:R-:W-:Y:S01]  /*67d0*/  @!P1 IMAD.MOV.U32 R228, RZ, RZ, R234 ;  /* 0x000000ffffe49224 */ /* 0x000fe200078e00ea */
[----:B------:R-:W-:Y:S01]  /*67e0*/  @!P0 MOV R42, R34 ;  /* 0x00000022002a8202 */ /* 0x000fe20000000f00 */
[----:B------:R-:W-:Y:S01]  /*67f0*/  @!P0 IMAD.X R41, R35, 0x1, R4, P3 ;  /* 0x0000000123298824 */ /* 0x000fe200018e0604 */
[----:B------:R4:W-:Y:S01]  /*6800*/  STL.64 [R1+0x30], R2 ;  /* 0x0000300201007387 */ /* 0x0009e20000100a00 */
[----:B-1----:R-:W-:-:S02]  /*6810*/  @!P0 IMAD.MOV.U32 R21, RZ, RZ, R35 ;  /* 0x000000ffff158224 */ /* 0x002fc400078e0023 */
[C---:B------:R-:W-:Y:S01]  /*6820*/  @!P0 IMAD R4, R231.reuse, 0x1a0, RZ ;  /* 0x000001a0e7048824 */ /* 0x040fe200078e02ff */
[----:B------:R-:W-:Y:S01]  /*6830*/  @!PT LDS RZ, [RZ] ;  /* 0x00000000fffff984 */ /* 0x000fe20000000800 */
[----:B------:R-:W-:Y:S01]  /*6840*/  @!PT LDS RZ, [RZ] ;  /* 0x00000000fffff984 */ /* 0x000fe20000000800 */
[----:B------:R-:W-:Y:S01]  /*6850*/  @!PT LDS RZ, [RZ] ;  /* 0x00000000fffff984 */ /* 0x000fe20000000800 */
[----:B------:R-:W-:Y:S01]  /*6860*/  @!P1 LDGSTS.E.BYPASS.LTC128B.128 [R247+0x2000], desc[UR4][R228.64] ;  /* 0x02000000e4f79fae */ /* 0x000fe2000b981a04 */
[----:B--2---:R-:W-:Y:S02]  /*6870*/  @!P0 IMAD.MOV.U32 R19, RZ, RZ, R35 ;  /* 0x000000ffff138224 */ /* 0x004fe400078e0023 */
[----:B------:R-:W-:Y:S01]  /*6880*/  @!P0 IMAD R10, R231, 0x180, RZ ;  /* 0x00000180e70a8824 */ /* 0x000fe200078e02ff */
[----:B------:R1:W-:Y:S01]  /*6890*/  @P1 STS.128 [R247+0x2000], RZ ;  /* 0x002000fff7001388 */ /* 0x0003e20000000c00 */
[----:B---3--:R-:W-:-:S03]  /*68a0*/  @!P0 IMAD.WIDE.U32 R16, R230, 0xa0, R20 ;  /* 0x000000a0e6108825 */ /* 0x008fc600078e0014 */
[----:B------:R1:W-:Y:S01]  /*68b0*/  @P0 STS.128 [R247+0x2800], RZ ;  /* 0x002800fff7000388 */ /* 0x0003e20000000c00 */
[----:B------:R-:W-:-:S03]  /*68c0*/  @!P0 IMAD.WIDE.U32 R18, R230, 0x60, R18 ;  /* 0x00000060e6128825 */ /* 0x000fc600078e0012 */
[----:B------:R-:W-:Y:S01]  /*68d0*/  @!PT LDS RZ, [RZ] ;  /* 0x00000000fffff984 */ /* 0x000fe20000000800 */
[----:B------:R-:W-:Y:S01]  /*68e0*/  @!PT LDS RZ, [RZ] ;  /* 0x00000000fffff984 */ /* 0x000fe20000000800 */
[----:B------:R-:W-:Y:S01]  /*68f0*/  @!PT LDS RZ, [RZ] ;  /* 0x00000000fffff984 */ /* 0x000fe20000000800 */
[----:B------:R-:W-:Y:S01]  /*6900*/  @!P0 LDGSTS.E.BYPASS.LTC128B.128 [R247+0x2800], desc[UR4][R34.64] ;  /* 0x0280000022f78fae */ /* 0x000fe2000b981a04 */
[----:B----4-:R-:W-:Y:S01]  /*6910*/  @!P0 IMAD.WIDE.U32 R8, R230, 0xc0, R34 ;  /* 0x000000c0e6088825 */ /* 0x010fe200078e0022 */
[----:B------:R-:W-:Y:S02]  /*6920*/  @!P0 IADD3 R153, PT, PT, R152, R19, RZ ;  /* 0x0000001398998210 */ /* 0x000fe40007ffe0ff */
[----:B------:R1:W-:Y:S01]  /*6930*/  @P0 STS.128 [R247+0x3000], RZ ;  /* 0x003000fff7000388 */ /* 0x0003e20000000c00 */
[----:B------:R-:W-:Y:S01]  /*6940*/  @!P0 IMAD.IADD R63, R62, 0x1, R17 ;  /* 0x000000013e3f8824 */ /* 0x000fe200078e0211 */
[----:B------:R-:W-:Y:S01]  /*6950*/  @!P0 IADD3 R55, PT, PT, R54, R9, RZ ;  /* 0x0000000936378210 */ /* 0x000fe20007ffe0ff */
[----:B------:R-:W-:Y:S01]  /*6960*/  @!P0 IMAD.MOV.U32 R152, RZ, RZ, R18 ;  /* 0x000000ffff988224 */ /* 0x000fe200078e0012 */
[----:B------:R-:W-:Y:S01]  /*6970*/  @!P0 MOV R54, R8 ;  /* 0x0000000800368202 */ /* 0x000fe20000000f00 */
[----:B------:R-:W-:Y:S01]  /*6980*/  @!PT LDS RZ, [RZ] ;  /* 0x00000000fffff984 */ /* 0x000fe20000000800 */
[----:B------:R-:W-:Y:S01]  /*6990*/  @!PT LDS RZ, [RZ] ;  /* 0x00000000fffff984 */ /* 0x000fe20000000800 */
[----:B------:R-:W-:Y:S01]  /*69a0*/  @!PT LDS RZ, [RZ] ;  /* 0x00000000fffff984 */ /* 0x000fe20000000800 */
[----:B------:R2:W-:Y:S01]  /*69b0*/  @!P0 LDGSTS.E.BYPASS.LTC128B.128 [R247+0x3000], desc[UR4][R40.64] ;  /* 0x0300000028f78fae */ /* 0x0005e2000b981a04 */
[----:B------:R-:W-:Y:S01]  /*69c0*/  @!P0 MOV R8, R34 ;  /* 0x0000002200088202 */ /* 0x000fe20000000f00 */
[----:B------:R-:W-:Y:S01]  /*69d0*/  @!P0 IMAD.WIDE.U32 R20, R230, 0x180, R34 ;  /* 0x00000180e6148825 */ /* 0x000fe200078e0022 */
[----:B------:R-:W-:-:S02]  /*69e0*/  @!P0 MOV R9, R35 ;  /* 0x0000002300098202 */ /* 0x000fc40000000f00 */
[----:B------:R-:W-:Y:S01]  /*69f0*/  @!P0 MOV R62, R16 ;  /* 0x00000010003e8202 */ /* 0x000fe20000000f00 */
[----:B------:R1:W-:Y:S01]  /*6a00*/  @P0 STS.128 [R247+0x3800], RZ ;  /* 0x003800fff7000388 */ /* 0x0003e20000000c00 */
[CC--:B------:R-:W-:Y:S01]  /*6a10*/  @!P0 LEA R16, P3, R230.reuse, R34.reuse, 0x6 ;  /* 0x00000022e6108211 */ /* 0x0c0fe200078630ff */
[C---:B------:R-:W-:Y:S01]  /*6a20*/  @!P0 IMAD.WIDE.U32 R18, R230.reuse, 0x1a0, R8 ;  /* 0x000001a0e6128825 */ /* 0x040fe200078e0008 */
[C---:B------:R-:W-:Y:S02]  /*6a30*/  @!P0 LEA R8, P1, R230.reuse, R34, 0x7 ;  /* 0x00000022e6088211 */ /* 0x040fe400078238ff */
[CCC-:B------:R-:W-:Y:S01]  /*6a40*/  @!P0 LEA.HI.X R17, R230.reuse, R35.reuse, R231.reuse, 0x6, P3 ;  /* 0x00000023e6118211 */ /* 0x1c0fe200018f34e7 */
[----:B------:R-:W-:Y:S01]  /*6a50*/  @!P0 IMAD.MOV.U32 R2, RZ, RZ, R20 ;  /* 0x000000ffff028224 */ /* 0x000fe200078e0014 */
[----:B------:R-:W-:Y:S01]  /*6a60*/  @!P0 LEA.HI.X R9, R230, R35, R231, 0x7, P1 ;  /* 0x00000023e6098211 */ /* 0x000fe200008f3ce7 */
[----:B------:R-:W-:Y:S01]  /*6a70*/  @!P0 IMAD.MOV.U32 R43, RZ, RZ, R35 ;  /* 0x000000ffff2b8224 */ /* 0x000fe200078e0023 */
        /* <DEDUP_REMOVED lines=8> */
[----:B------:R1:W-:Y:S01]  /*6b00*/  @P0 STS.128 [R247+0x4000], RZ ;  /* 0x004000fff7000388 */ /* 0x0003e20000000c00 */
[----:B------:R-:W-:-:S03]  /*6b10*/  @!P0 IMAD.WIDE.U32 R42, R230, 0xe0, R42 ;  /* 0x000000e0e62a8825 */ /* 0x000fc600078e002a */
[----:B------:R-:W-:Y:S01]  /*6b20*/  @!PT LDS RZ, [RZ] ;  /* 0x00000000fffff984 */ /* 0x000fe20000000800 */
[----:B------:R-:W-:Y:S01]  /*6b30*/  @!PT LDS RZ, [RZ] ;  /* 0x00000000fffff984 */ /* 0x000fe20000000800 */
[----:B------:R-:W-:Y:S01]  /*6b40*/  @!PT LDS RZ, [RZ] ;  /* 0x00000000fffff984 */ /* 0x000fe20000000800 */
[----:B------:R3:W-:Y:S01]  /*6b50*/  @!P0 LDGSTS.E.BYPASS.LTC128B.128 [R247+0x4000], desc[UR4][R152.64] ;  /* 0x0400000098f78fae */ /* 0x0007e2000b981a04 */
[----:B------:R-:W-:Y:S01]  /*6b60*/  @!P0 IMAD R50, R231, 0x120, RZ ;  /* 0x00000120e7328824 */ /* 0x000fe200078e02ff */
[----:B--2---:R-:W-:Y:S02]  /*6b70*/  @!P0 MOV R40, R34 ;  /* 0x0000002200288202 */ /* 0x004fe40000000f00 */
[----:B------:R1:W-:Y:S01]  /*6b80*/  @P0 STS.128 [R247+0x4800], RZ ;  /* 0x004800fff7000388 */ /* 0x0003e20000000c00 */
[----:B------:R-:W-:Y:S02]  /*6b90*/  @!P0 IMAD.MOV.U32 R41, RZ, RZ, R35 ;  /* 0x000000ffff298224 */ /* 0x000fe400078e0023 */
[----:B------:R-:W-:Y:S01]  /*6ba0*/  @!P0 IMAD.IADD R53, R52, 0x1, R43 ;  /* 0x0000000134358824 */ /* 0x000fe200078e022b */
[----:B------:R-:W-:Y:S01]  /*6bb0*/  @!PT LDS RZ, [RZ] ;  /* 0x00000000fffff984 */ /* 0x000fe20000000800 */
[----:B------:R-:W-:Y:S01]  /*6bc0*/  @!PT LDS RZ, [RZ] ;  /* 0x00000000fffff984 */ /* 0x000fe20000000800 */
[----:B------:R-:W-:Y:S01]  /*6bd0*/  @!PT LDS RZ, [RZ] ;  /* 0x00000000fffff984 */ /* 0x000fe20000000800 */
[----:B------:R-:W-:Y:S01]  /*6be0*/  @!P0 LDGSTS.E.BYPASS.LTC128B.128 [R247+0x4800], desc[UR4][R8.64] ;  /* 0x0480000008f78fae */ /* 0x000fe2000b981a04 */
[----:B------:R-:W-:-:S03]  /*6bf0*/  @!P0 IMAD.WIDE.U32 R40, R230, 0x120, R40 ;  /* 0x00000120e6288825 */ /* 0x000fc600078e0028 */
[----:B------:R-:W5:Y:S01]  /*6c00*/  LDL.LU R21, [R1+0x50] ;  /* 0x0000500001157983 */ /* 0x000f620000300800 */
[----:B------:R-:W-:Y:S01]  /*6c10*/  @!P0 IMAD.MOV.U32 R52, RZ, RZ, R42 ;  /* 0x000000ffff348224 */ /* 0x000fe200078e002a */
[----:B------:R-:W-:Y:S01]  /*6c20*/  @!P0 IADD3 R51, PT, PT, R50, R41, RZ ;  /* 0x0000002932338210 */ /* 0x000fe20007ffe0ff */
[----:B------:R-:W-:Y:S01]  /*6c30*/  @!P0 IMAD.MOV.U32 R43, RZ, RZ, R35 ;  /* 0x000000ffff2b8224 */ /* 0x000fe200078e0023 */
[----:B------:R1:W-:Y:S01]  /*6c40*/  @P0 STS.128 [R247+0x5000], RZ ;  /* 0x005000fff7000388 */ /* 0x0003e20000000c00 */
[----:B------:R-:W-:Y:S01]  /*6c50*/  @!P0 MOV R42, R34 ;  /* 0x00000022002a8202 */ /* 0x000fe20000000f00 */
[C---:B------:R-:W-:Y:S01]  /*6c60*/  @!P0 IMAD R14, R231.reuse, 0x140, RZ ;  /* 0x00000140e70e8824 */ /* 0x040fe200078e02ff */
[----:B------:R-:W-:Y:S01]  /*6c70*/  @!P0 MOV R50, R40 ;  /* 0x0000002800328202 */ /* 0x000fe20000000f00 */
[----:B------:R-:W5:Y:S01]  /*6c80*/  LDL.LU R19, [R1+0x4c] ;  /* 0x00004c0001137983 */ /* 0x000f620000300800 */
[----:B------:R-:W-:Y:S01]  /*6c90*/  @!P0 MOV R40, R34 ;  /* 0x0000002200288202 */ /* 0x000fe20000000f00 */
[----:B------:R-:W-:Y:S01]  /*6ca0*/  @!P0 IMAD.WIDE.U32 R42, R230, 0x140, R42 ;  /* 0x00000140e62a8825 */ /* 0x000fe200078e002a */
[----:B------:R-:W-:Y:S01]  /*6cb0*/  @!P0 MOV R41, R35 ;  /* 0x0000002300298202 */ /* 0x000fe20000000f00 */
[----:B------:R-:W-:Y:S01]  /*6cc0*/  @!PT LDS RZ, [RZ] ;  /* 0x00000000fffff984 */ /* 0x000fe20000000800 */
[----:B------:R-:W-:Y:S01]  /*6cd0*/  @!PT LDS RZ, [RZ] ;  /* 0x00000000fffff984 */ /* 0x000fe20000000800 */
[----:B------:R-:W-:Y:S01]  /*6ce0*/  @!PT LDS RZ, [RZ] ;  /* 0x00000000fffff984 */ /* 0x000fe20000000800 */
[----:B------:R2:W-:Y:S02]  /*6cf0*/  @!P0 LDGSTS.E.BYPASS.LTC128B.128 [R247+0x5000], desc[UR4][R62.64] ;  /* 0x050000003ef78fae */ /* 0x0005e4000b981a04 */
[----:B------:R-:W-:-:S02]  /*6d00*/  @!P0 IMAD R12, R231, 0x160, RZ ;  /* 0x00000160e70c8824 */ /* 0x000fc400078e02ff */
[----:B------:R-:W5:Y:S01]  /*6d10*/  LDL.LU R17, [R1+0x48] ;  /* 0x0000480001117983 */ /* 0x000f620000300800 */
[C---:B---3--:R-:W-:Y:S01]  /*6d20*/  @!P0 LEA R152, P1, R230.reuse, R34, 0x8 ;  /* 0x00000022e6988211 */ /* 0x048fe200078240ff */
[----:B------:R-:W-:Y:S02]  /*6d30*/  @!P0 IMAD.WIDE.U32 R40, R230, 0x160, R40 ;  /* 0x00000160e6288825 */ /* 0x000fe400078e0028 */
[----:B------:R1:W-:Y:S02]  /*6d40*/  @P0 STS.128 [R247+0x5800], RZ ;  /* 0x005800fff7000388 */ /* 0x0003e40000000c00 */
[----:B------:R-:W-:Y:S02]  /*6d50*/  @!P0 IMAD.IADD R43, R14, 0x1, R43 ;  /* 0x000000010e2b8824 */ /* 0x000fe400078e022b */
[----:B------:R-:W5:Y:S01]  /*6d60*/  LDL.LU.64 R8, [R1+0x40] ;  /* 0x0000400001087983 */ /* 0x000f620000300a00 */
[----:B--2---:R-:W-:Y:S01]  /*6d70*/  MOV R62, R6 ;  /* 0x00000006003e7202 */ /* 0x004fe20000000f00 */
[----:B------:R-:W-:-:S02]  /*6d80*/  IMAD.MOV.U32 R63, RZ, RZ, R7 ;  /* 0x000000ffff3f7224 */ /* 0x000fc400078e0007 */
[----:B------:R-:W-:Y:S01]  /*6d90*/  @!PT LDS RZ, [RZ] ;  /* 0x00000000fffff984 */ /* 0x000fe20000000800 */
[----:B------:R-:W-:Y:S01]  /*6da0*/  @!PT LDS RZ, [RZ] ;  /* 0x00000000fffff984 */ /* 0x000fe20000000800 */
[----:B------:R-:W-:Y:S01]  /*6db0*/  @!PT LDS RZ, [RZ] ;  /* 0x00000000fffff984 */ /* 0x000fe20000000800 */
[----:B------:R2:W-:Y:S01]  /*6dc0*/  @!P0 LDGSTS.E.BYPASS.LTC128B.128 [R247+0x5800], desc[UR4][R54.64] ;  /* 0x0580000036f78fae */ /* 0x0005e2000b981a04 */
[----:B------:R-:W-:Y:S01]  /*6dd0*/  @!P0 LEA.HI.X R153, R230, R35, R231, 0x8, P1 ;  /* 0x00000023e6998211 */ /* 0x000fe200008f44e7 */
[----:B------:R-:W-:Y:S02]  /*6de0*/  @!P0 IMAD.IADD R41, R12, 0x1, R41 ;  /* 0x000000010c298824 */ /* 0x000fe400078e0229 */
[----:B------:R1:W5:Y:S01]  /*6df0*/  LDL.LU.64 R6, [R1+0x38] ;  /* 0x0000380001067983 */ /* 0x0003620000300a00 */
[----:B--2---:R-:W-:Y:S02]  /*6e00*/  MOV R54, R2 ;  /* 0x0000000200367202 */ /* 0x004fe40000000f00 */
[----:B------:R-:W-:Y:S02]  /*6e10*/  MOV R55, R3 ;  /* 0x0000000300377202 */ /* 0x000fe40000000f00 */
[----:B------:R1:W5:Y:S04]  /*6e20*/  LDL.LU.64 R2, [R1+0x30] ;  /* 0x0000300001027983 */ /* 0x0003680000300a00 */
        /* <DEDUP_REMOVED lines=36> */
[----:B------:R-:W-:Y:S04]  /*7070*/  BSSY.RECONVERGENT B0, `(.L_x_4035) ;  /* 0x0000009000007945 */ /* 0x000fe80003800200 */
        /* <DEDUP_REMOVED lines=8> */
.L_x_4036:
[----:B------:R-:W-:Y:S05]  /*7100*/  BSYNC.RECONVERGENT B0 ;  /* 0x0000000000007941 */ /* 0x000fea0003800200 */
.L_x_4035:
[----:B------:R-:W0:Y:S02]  /*7110*/  LDGDEPBAR ;  /* 0x00000000000079af */ /* 0x000e240000000000 */
.L_x_4031:
[----:B------:R-:W-:Y:S05]  /*7120*/  BSYNC.RECONVERGENT B1 ;  /* 0x0000000000017941 */ /* 0x000fea0003800200 */
.L_x_4030:
[----:B------:R-:W-:Y:S01]  /*7130*/  SHF.R.U32.HI R39, RZ, 0x2, R167 ;  /* 0x00000002ff277819 */ /* 0x000fe200000116a7 */
[----:B------:R-:W-:-:S03]  /*7140*/  IMAD.SHL.U32 R65, R167, 0x2, RZ ;  /* 0x00000002a7417824 */ /* 0x000fc600078e00ff */
[----:B------:R-:W-:Y:S02]  /*7150*/  LOP3.LUT R39, R39, 0x7, RZ, 0xc0, !PT ;  /* 0x0000000727277812 */ /* 0x000fe400078ec0ff */
[----:B------:R-:W-:Y:S02]  /*7160*/  LOP3.LUT R65, R65, 0x6, RZ, 0xc0, !PT ;  /* 0x0000000641417812 */ /* 0x000fe400078ec0ff */
[----:B-1----:R-:W-:-:S03]  /*7170*/  LOP3.LUT R4, R39, 0x1f0, R220, 0xf8, !PT ;  /* 0x000001f027047812 */ /* 0x002fc600078ef8dc */
[----:B------:R-:W-:Y:S02]  /*7180*/  IMAD.IADD R41, R244, 0x1, R65 ;  /* 0x00000001f4297824 */ /* 0x000fe400078e0241 */
[----:B--2---:R-:W-:Y:S02]  /*7190*/  IMAD R35, R241, 0x40, R4 ;  /* 0x00000040f1237824 */ /* 0x004fe400078e0204 */
[C---:B------:R-:W-:Y:S02]  /*71a0*/  VIADD R12, R41.reuse, 0x9 ;  /* 0x00000009290c7836 */ /* 0x040fe40000000000 */
[C---:B------:R-:W-:Y:S01]  /*71b0*/  VIADD R18, R41.reuse, 0x1 ;  /* 0x0000000129127836 */ /* 0x040fe20000000000 */
[----:B------:R-:W-:Y:S01]  /*71c0*/  IADD3 R4, PT, PT, R64, R35, -R66 ;  /* 0x0000002340047210 */ /* 0x000fe20007ffe842 */
[C---:B------:R-:W-:Y:S01]  /*71d0*/  VIADD R204, R41.reuse, 0x28 ;  /* 0x0000002829cc7836 */ /* 0x040fe20000000000 */
[-C--:B------:R-:W-:Y:S01]  /*71e0*/  ISETP.GE.AND P4, PT, R12, R64.reuse, PT ;  /* 0x000000400c00720c */ /* 0x080fe20003f86270 */
[----:B------:R-:W-:Y:S01]  /*71f0*/  VIADD R180, R41, 0x49 ;  /* 0x0000004929b47836 */ /* 0x000fe20000000000 */
[----:B------:R-:W-:Y:S01]  /*7200*/  ISETP.GE.AND P5, PT, R18, R64, PT ;  /* 0x000000401200720c */ /* 0x000fe20003fa6270 */
[----:B------:R-:W-:-:S02]  /*7210*/  IMAD.IADD R14, R4, 0x1, -R12 ;  /* 0x00000001040e7824 */ /* 0x000fc400078e0a0c */
[C---:B------:R-:W-:Y:S02]  /*7220*/  IMAD.IADD R53, R4.reuse, 0x1, -R18 ;  /* 0x0000000104357824 */ /* 0x040fe400078e0a12 */
[C---:B------:R-:W-:Y:S01]  /*7230*/  IMAD.IADD R190, R4.reuse, 0x1, -R204 ;  /* 0x0000000104be7824 */ /* 0x040fe200078e0acc */
[----:B------:R-:W-:Y:S01]  /*7240*/  IABS R14, R14 ;  /* 0x0000000e000e7213 */ /* 0x000fe20000000000 */
[C---:B------:R-:W-:Y:S01]  /*7250*/  VIADD R156, R41.reuse, 0x58 ;  /* 0x00000058299c7836 */ /* 0x040fe20000000000 */
[----:B------:R-:W-:Y:S01]  /*7260*/  IABS R53, R53 ;  /* 0x0000003500357213 */ /* 0x000fe20000000000 */
[C---:B------:R-:W-:Y:S01]  /*7270*/  VIADD R46, R41.reuse, 0x11 ;  /* 0x00000011292e7836 */ /* 0x040fe20000000000 */
[----:B------:R-:W-:Y:S01]  /*7280*/  I2FP.F32.S32 R14, R14 ;  /* 0x0000000e000e7245 */ /* 0x000fe20000201400 */
[----:B------:R-:W-:Y:S01]  /*7290*/  IMAD.IADD R168, R4, 0x1, -R156 ;  /* 0x0000000104a87824 */ /* 0x000fe200078e0a9c */
[----:B------:R-:W-:Y:S01]  /*72a0*/  I2FP.F32.S32 R53, R53 ;  /* 0x0000003500357245 */ /* 0x000fe20000201400 */
[C---:B------:R-:W-:Y:S01]  /*72b0*/  VIADD R130, R41.reuse, 0x69 ;  /* 0x0000006929827836 */ /* 0x040fe20000000000 */
[----:B------:R-:W-:Y:S01]  /*72c0*/  IABS R190, R190 ;  /* 0x000000be00be7213 */ /* 0x000fe20000000000 */
[----:B------:R-:W-:Y:S01]  /*72d0*/  FFMA.FTZ R43, -R0, R14, R145 ;  /* 0x0000000e002b7223 */ /* 0x000fe20000010191 */
[----:B------:R-:W-:-:S02]  /*72e0*/  VIADD R145, R41, 0xa8 ;  /* 0x000000a829917836 */ /* 0x000fc40000000000 */
[----:B------:R-:W-:Y:S01]  /*72f0*/  FFMA.FTZ R53, -R0, R53, R149 ;  /* 0x0000003500357223 */ /* 0x000fe20000010195 */
[C---:B------:R-:W-:Y:S01]  /*7300*/  IMAD.IADD R149, R4.reuse, 0x1, -R180 ;  /* 0x0000000104957824 */ /* 0x040fe200078e0ab4 */
[----:B------:R-:W-:Y:S01]  /*7310*/  I2FP.F32.S32 R190, R190 ;  /* 0x000000be00be7245 */ /* 0x000fe20000201400 */
[----:B------:R-:W-:Y:S01]  /*7320*/  IMAD.IADD R63, R4, 0x1, -R145 ;  /* 0x00000001043f7824 */ /* 0x000fe200078e0a91 */
[----:B------:R-:W-:Y:S01]  /*7330*/  IABS R168, R168 ;  /* 0x000000a800a87213 */ /* 0x000fe20000000000 */
[C---:B------:R-:W-:Y:S01]  /*7340*/  VIADD R24, R41.reuse, 0x90 ;  /* 0x0000009029187836 */ /* 0x040fe20000000000 */
[----:B------:R-:W-:Y:S01]  /*7350*/  IABS R149, R149 ;  /* 0x0000009500957213 */ /* 0x000fe20000000000 */
[----:B------:R-:W-:Y:S01]  /*7360*/  FFMA.FTZ R190, -R0, R190, R115 ;  /* 0x000000be00be7223 */ /* 0x000fe20000010173 */
[----:B------:R-:W-:Y:S01]  /*7370*/  IABS R63, R63 ;  /* 0x0000003f003f7213 */ /* 0x000fe20000000000 */
[C---:B------:R-:W-:Y:S01]  /*7380*/  IMAD.IADD R44, R4.reuse, 0x1, -R46 ;  /* 0x00000001042c7824 */ /* 0x040fe200078e0a2e */
[----:B------:R-:W-:Y:S01]  /*7390*/  I2FP.F32.S32 R149, R149 ;  /* 0x0000009500957245 */ /* 0x000fe20000201400 */
[C---:B------:R-:W-:Y:S01]  /*73a0*/  VIADD R115, R41.reuse, 0xb9 ;  /* 0x000000b929737836 */ /* 0x040fe20000000000 */
[----:B------:R-:W-:Y:S01]  /*73b0*/  I2FP.F32.S32 R63, R63 ;  /* 0x0000003f003f7245 */ /* 0x000fe20000201400 */
[C---:B------:R-:W-:Y:S01]  /*73c0*/  IMAD.IADD R14, R4.reuse, 0x1, -R130 ;  /* 0x00000001040e7824 */ /* 0x040fe200078e0a82 */
[----:B------:R-:W-:Y:S01]  /*73d0*/  I2FP.F32.S32 R168, R168 ;  /* 0x000000a800a87245 */ /* 0x000fe20000201400 */
[----:B------:R-:W-:Y:S01]  /*73e0*/  IMAD.IADD R28, R4, 0x1, -R24 ;  /* 0x00000001041c7824 */ /* 0x000fe200078e0a18 */
[----:B------:R-:W-:Y:S01]  /*73f0*/  IABS R44, R44 ;  /* 0x0000002c002c7213 */ /* 0x000fe20000000000 */
[----:B------:R-:W-:-:S02]  /*7400*/  VIADD R30, R41, 0xa0 ;  /* 0x000000a0291e7836 */ /* 0x000fc40000000000 */
[----:B------:R-:W-:Y:S01]  /*7410*/  FFMA.FTZ R102, -R0, R63, R102 ;  /* 0x0000003f00667223 */ /* 0x000fe20000010166 */
[----:B------:R-:W-:Y:S02]  /*7420*/  IMAD.IADD R63, R4, 0x1, -R115 ;  /* 0x00000001043f7824 */ /* 0x000fe400078e0a73 */
[----:B------:R-:W-:Y:S01]  /*7430*/  FFMA.FTZ R149, -R0, R149, R81 ;  /* 0x0000009500957223 */ /* 0x000fe20000010151 */
[C---:B------:R-:W-:Y:S01]  /*7440*/  VIADD R74, R41.reuse, 0x31 ;  /* 0x00000031294a7836 */ /* 0x040fe20000000000 */
[----:B------:R-:W-:Y:S01]  /*7450*/  IABS R14, R14 ;  /* 0x0000000e000e7213 */ /* 0x000fe20000000000 */
[----:B------:R-:W-:Y:S01]  /*7460*/  IMAD.IADD R81, R4, 0x1, -R30 ;  /* 0x0000000104517824 */ /* 0x000fe200078e0a1e */
[----:B------:R-:W-:Y:S01]  /*7470*/  IABS R28, R28 ;  /* 0x0000001c001c7213 */ /* 0x000fe20000000000 */
[C---:B------:R-:W-:Y:S01]  /*7480*/  VIADD R192, R41.reuse, 0x39 ;  /* 0x0000003929c07836 */ /* 0x040fe20000000000 */
[----:B------:R-:W-:Y:S01]  /*7490*/  I2FP.F32.S32 R44, R44 ;  /* 0x0000002c002c7245 */ /* 0x000fe20000201400 */
[----:B------:R-:W-:Y:S01]  /*74a0*/  FFMA.FTZ R168, -R0, R168, R161 ;  /* 0x000000a800a87223 */ /* 0x000fe200000101a1 */
[----:B------:R-:W-:Y:S01]  /*74b0*/  IABS R63, R63 ;  /* 0x0000003f003f7213 */ /* 0x000fe20000000000 */
[C---:B------:R-:W-:Y:S01]  /*74c0*/  IMAD.IADD R184, R4.reuse, 0x1, -R74 ;  /* 0x0000000104b87824 */ /* 0x040fe200078e0a4a */
[----:B------:R-:W-:Y:S01]  /*74d0*/  I2FP.F32.S32 R14, R14 ;  /* 0x0000000e000e7245 */ /* 0x000fe20000201400 */
[C---:B------:R-:W-:Y:S01]  /*74e0*/  VIADD R161, R41.reuse, 0x98 ;  /* 0x0000009829a17836 */ /* 0x040fe20000000000 */
[----:B------:R-:W-:Y:S01]  /*74f0*/  I2FP.F32.S32 R28, R28 ;  /* 0x0000001c001c7245 */ /* 0x000fe20000201400 */
[C---:B------:R-:W-:Y:S01]  /*7500*/  VIADD R142, R41.reuse, 0x71 ;  /* 0x00000071298e7836 */ /* 0x040fe20000000000 */
[----:B------:R-:W-:Y:S01]  /*7510*/  IABS R81, R81 ;  /* 0x0000005100517213 */ /* 0x000fe20000000000 */
[----:B------:R-:W-:Y:S01]  /*7520*/  IMAD.IADD R146, R4, 0x1, -R192 ;  /* 0x0000000104927824 */ /* 0x000fe200078e0ac0 */
[----:B------:R-:W-:Y:S01]  /*7530*/  I2FP.F32.S32 R63, R63 ;  /* 0x0000003f003f7245 */ /* 0x000fe20000201400 */
[----:B------:R-:W-:-:S02]  /*7540*/  VIADD R60, R41, 0x89 ;  /* 0x00000089293c7836 */ /* 0x000fc40000000000 */
[----:B------:R-:W-:Y:S01]  /*7550*/  FFMA.FTZ R44, -R0, R44, R137 ;  /* 0x0000002c002c7223 */ /* 0x000fe20000010189 */
[----:B------:R-:W-:Y:S01]  /*7560*/  IMAD.IADD R55, R4, 0x1, -R161 ;  /* 0x0000000104377824 */ /* 0x000fe200078e0aa1 */
[----:B------:R-:W-:Y:S01]  /*7570*/  IABS R184, R184 ;  /* 0x000000b800b87213 */ /* 0x000fe20000000000 */
[----:B------:R-:W-:Y:S01]  /*7580*/  FFMA.FTZ R181, -R0, R14, R181 ;  /* 0x0000000e00b57223 */ /* 0x000fe200000101b5 */
[C---:B------:R-:W-:Y:S01]  /*7590*/  IMAD.IADD R126, R4.reuse, 0x1, -R142 ;  /* 0x00000001047e7824 */ /* 0x040fe200078e0a8e */
[----:B------:R-:W-:Y:S01]  /*75a0*/  I2FP.F32.S32 R81, R81 ;  /* 0x0000005100517245 */ /* 0x000fe20000201400 */
[C---:B------:R-:W-:Y:S01]  /*75b0*/  VIADD R137, R41.reuse, 0xc8 ;  /* 0x000000c829897836 */ /* 0x040fe20000000000 */
[----:B------:R-:W-:Y:S01]  /*75c0*/  IABS R146, R146 ;  /* 0x0000009200927213 */ /* 0x000fe20000000000 */
[----:B------:R-:W-:Y:S02]  /*75d0*/  IMAD.IADD R14, R4, 0x1, -R60 ;  /* 0x00000001040e7824 */ /* 0x000fe400078e0a3c */
[----:B------:R-:W-:Y:S01]  /*75e0*/  FFMA.FTZ R28, -R0, R28, R225 ;  /* 0x0000001c001c7223 */ /* 0x000fe200000101e1 */
[----:B------:R-:W-:-:S02]  /*75f0*/  VIADD R132, R41, 0x68 ;  /* 0x0000006829847836 */ /* 0x000fc40000000000 */
[----:B------:R-:W-:Y:S01]  /*7600*/  FFMA.FTZ R116, -R0, R63, R116 ;  /* 0x0000003f00747223 */ /* 0x000fe20000010174 */
[C---:B------:R-:W-:Y:S01]  /*7610*/  VIADD R225, R41.reuse, 0xb1 ;  /* 0x000000b129e17836 */ /* 0x040fe20000000000 */
[----:B------:R-:W-:Y:S01]  /*7620*/  I2FP.F32.S32 R184, R184 ;  /* 0x000000b800b87245 */ /* 0x000fe20000201400 */
[C---:B------:R-:W-:Y:S01]  /*7630*/  VIADD R206, R41.reuse, 0x21 ;  /* 0x0000002129ce7836 */ /* 0x040fe20000000000 */
[----:B------:R-:W-:Y:S01]  /*7640*/  IABS R55, R55 ;  /* 0x0000003700377213 */ /* 0x000fe20000000000 */
[C---:B------:R-:W-:Y:S01]  /*7650*/  IMAD.IADD R63, R4.reuse, 0x1, -R137 ;  /* 0x00000001043f7824 */ /* 0x040fe200078e0a89 */
[----:B------:R-:W-:Y:S01]  /*7660*/  IABS R126, R126 ;  /* 0x0000007e007e7213 */ /* 0x000fe20000000000 */
[C---:B------:R-:W-:Y:S01]  /*7670*/  VIADD R182, R41.reuse, 0x29 ;  /* 0x0000002929b67836 */ /* 0x040fe20000000000 */
[----:B------:R-:W-:Y:S01]  /*7680*/  I2FP.F32.S32 R146, R146 ;  /* 0x0000009200927245 */ /* 0x000fe20000201400 */
[----:B------:R-:W-:Y:S01]  /*7690*/  IMAD.IADD R136, R4, 0x1, -R132 ;  /* 0x0000000104887824 */ /* 0x000fe200078e0a84 */
[----:B------:R-:W-:Y:S01]  /*76a0*/  IABS R14, R14 ;  /* 0x0000000e000e7213 */ /* 0x000fe20000000000 */
[----:B------:R-:W-:Y:S01]  /*76b0*/  FFMA.FTZ R94, -R0, R81, R94 ;  /* 0x00000051005e7223 */ /* 0x000fe2000001015e */
[----:B------:R-:W-:Y:S01]  /*76c0*/  VIADD R35, R41, 0x20 ;  /* 0x0000002029237836 */ /* 0x000fe20000000000 */
[----:B------:R-:W-:Y:S01]  /*76d0*/  I2FP.F32.S32 R55, R55 ;  /* 0x0000003700377245 */ /* 0x000fe20000201400 */
[----:B------:R-:W-:-:S02]  /*76e0*/  IMAD.IADD R81, R4, 0x1, -R225 ;  /* 0x0000000104517824 */ /* 0x000fc400078e0ae1 */
[----:B------:R-:W-:Y:S01]  /*76f0*/  FFMA.FTZ R184, -R0, R184, R105 ;  /* 0x000000b800b87223 */ /* 0x000fe20000010169 */
[C---:B------:R-:W-:Y:S01]  /*7700*/  IMAD.IADD R196, R4.reuse, 0x1, -R206 ;  /* 0x0000000104c47824 */ /* 0x040fe200078e0ace */
[----:B------:R-:W-:Y:S01]  /*7710*/  I2FP.F32.S32 R126, R126 ;  /* 0x0000007e007e7245 */ /* 0x000fe20000201400 */
[C---:B------:R-:W-:Y:S01]  /*7720*/  VIADD R154, R41.reuse, 0x59 ;  /* 0x00000059299a7836 */ /* 0x040fe20000000000 */
[----:B------:R-:W-:Y:S01]  /*7730*/  IABS R63, R63 ;  /* 0x0000003f003f7213 */ /* 0x000fe20000000000 */
[----:B------:R-:W-:Y:S01]  /*7740*/  IMAD.IADD R188, R4, 0x1, -R182 ;  /* 0x0000000104bc7824 */ /* 0x000fe200078e0ab6 */
[----:B------:R-:W-:Y:S01]  /*7750*/  I2FP.F32.S32 R14, R14 ;  /* 0x0000000e000e7245 */ /* 0x000fe20000201400 */
[C---:B------:R-:W-:Y:S02]  /*7760*/  VIADD R105, R41.reuse, 0xa9 ;  /* 0x000000a929697836 */ /* 0x040fe40000000000 */
[----:B------:R-:W-:Y:S01]  /*7770*/  FFMA.FTZ R146, -R0, R146, R97 ;  /* 0x0000009200927223 */ /* 0x000fe20000010161 */
[C---:B------:R-:W-:Y:S01]  /*7780*/  VIADD R32, R41.reuse, 0x19 ;  /* 0x0000001929207836 */ /* 0x040fe20000000000 */
[----:B------:R-:W-:Y:S01]  /*7790*/  IABS R136, R136 ;  /* 0x0000008800887213 */ /* 0x000fe20000000000 */
[C---:B------:R-:W-:Y:S01]  /*77a0*/  IMAD.IADD R198, R4.reuse, 0x1, -R35 ;  /* 0x0000000104c67824 */ /* 0x040fe200078e0a23 */
[----:B------:R-:W-:Y:S01]  /*77b0*/  IABS R81, R81 ;  /* 0x0000005100517213 */ /* 0x000fe20000000000 */
[----:B------:R-:W-:Y:S01]  /*77c0*/  VIADD R97, R41, 0xd0 ;  /* 0x000000d029617836 */ /* 0x000fe20000000000 */
[----:B------:R-:W-:Y:S01]  /*77d0*/  IABS R196, R196 ;  /* 0x000000c400c47213 */ /* 0x000fe20000000000 */
[----:B------:R-:W-:-:S02]  /*77e0*/  IMAD.IADD R160, R4, 0x1, -R154 ;  /* 0x0000000104a07824 */ /* 0x000fc400078e0a9a */
[C---:B------:R-:W-:Y:S01]  /*77f0*/  FFMA.FTZ R82, -R0.reuse, R55, R82 ;  /* 0x0000003700527223 */ /* 0x040fe20000010152 */
[----:B------:R-:W-:Y:S01]  /*7800*/  I2FP.F32.S32 R63, R63 ;  /* 0x0000003f003f7245 */ /* 0x000fe20000201400 */
[----:B------:R-:W-:Y:S01]  /*7810*/  FFMA.FTZ R126, -R0, R126, R189 ;  /* 0x0000007e007e7223 */ /* 0x000fe200000101bd */
[C---:B------:R-:W-:Y:S01]  /*7820*/  IMAD.IADD R55, R4.reuse, 0x1, -R105 ;  /* 0x0000000104377824 */ /* 0x040fe200078e0a69 */
[----:B------:R-:W-:Y:S01]  /*7830*/  IABS R188, R188 ;  /* 0x000000bc00bc7213 */ /* 0x000fe20000000000 */
[----:B------:R-:W-:Y:S01]  /*7840*/  IMAD.IADD R200, R4, 0x1, -R32 ;  /* 0x0000000104c87824 */ /* 0x000fe200078e0a20 */
[----:B------:R-:W-:Y:S01]  /*7850*/  I2FP.F32.S32 R136, R136 ;  /* 0x0000008800887245 */ /* 0x000fe20000201400 */
[----:B------:R-:W-:Y:S01]  /*7860*/  FFMA.FTZ R189, -R0, R14, R217 ;  /* 0x0000000e00bd7223 */ /* 0x000fe200000101d9 */
[----:B------:R-:W-:Y:S01]  /*7870*/  IABS R198, R198 ;  /* 0x000000c600c67213 */ /* 0x000fe20000000000 */
[----:B------:R-:W-:Y:S01]  /*7880*/  IMAD.IADD R14, R4, 0x1, -R97 ;  /* 0x00000001040e7824 */ /* 0x000fe200078e0a61 */
[----:B------:R-:W-:Y:S01]  /*7890*/  I2FP.F32.S32 R81, R81 ;  /* 0x0000005100517245 */ /* 0x000fe20000201400 */
[C---:B------:R-:W-:Y:S01]  /*78a0*/  FFMA.FTZ R122, -R0.reuse, R63, R122 ;  /* 0x0000003f007a7223 */ /* 0x040fe2000001017a */
[----:B------:R-:W-:Y:S01]  /*78b0*/  I2FP.F32.S32 R196, R196 ;  /* 0x000000c400c47245 */ /* 0x000fe20000201400 */
[C---:B------:R-:W-:Y:S01]  /*78c0*/  VIADD R63, R41.reuse, 0xe0 ;  /* 0x000000e0293f7836 */ /* 0x040fe20000000000 */
[----:B------:R-:W-:Y:S01]  /*78d0*/  IABS R160, R160 ;  /* 0x000000a000a07213 */ /* 0x000fe20000000000 */
[C---:B------:R-:W-:Y:S01]  /*78e0*/  FFMA.FTZ R136, -R0.reuse, R136, R179 ;  /* 0x0000008800887223 */ /* 0x040fe200000101b3 */
[----:B------:R-:W-:Y:S01]  /*78f0*/  I2FP.F32.S32 R188, R188 ;  /* 0x000000bc00bc7245 */ /* 0x000fe20000201400 */
[C---:B------:R-:W-:Y:S01]  /*7900*/  VIADD R194, R41.reuse, 0x38 ;  /* 0x0000003829c27836 */ /* 0x040fe20000000000 */
[----:B------:R-:W-:Y:S01]  /*7910*/  IABS R55, R55 ;  /* 0x0000003700377213 */ /* 0x000fe20000000000 */
[C---:B------:R-:W-:Y:S01]  /*7920*/  VIADD R179, R41.reuse, 0x91 ;  /* 0x0000009129b37836 */ /* 0x040fe20000000000 */
[----:B------:R-:W-:Y:S01]  /*7930*/  IABS R200, R200 ;  /* 0x000000c800c87213 */ /* 0x000fe20000000000 */
[C---:B------:R-:W-:Y:S01]  /*7940*/  FFMA.FTZ R112, -R0.reuse, R81, R112 ;  /* 0x0000005100707223 */ /* 0x040fe20000010170 */
[----:B------:R-:W-:Y:S01]  /*7950*/  I2FP.F32.S32 R198, R198 ;  /* 0x000000c600c67245 */ /* 0x000fe20000201400 */
[----:B------:R-:W-:Y:S01]  /*7960*/  FFMA.FTZ R196, -R0, R196, R121 ;  /* 0x000000c400c47223 */ /* 0x000fe20000010179 */
[----:B------:R-:W-:Y:S01]  /*7970*/  IABS R14, R14 ;  /* 0x0000000e000e7213 */ /* 0x000fe20000000000 */
[C---:B------:R-:W-:Y:S01]  /*7980*/  VIADD R81, R41.reuse, 0xd9 ;  /* 0x000000d929517836 */ /* 0x040fe20000000000 */
[----:B------:R-:W-:Y:S01]  /*7990*/  I2FP.F32.S32 R160, R160 ;  /* 0x000000a000a07245 */ /* 0x000fe20000201400 */
[----:B------:R-:W-:Y:S01]  /*79a0*/  IMAD.IADD R121, R4, 0x1, -R63 ;  /* 0x0000000104797824 */ /* 0x000fe200078e0a3f */
[----:B------:R-:W-:Y:S01]  /*79b0*/  I2FP.F32.S32 R55, R55 ;  /* 0x0000003700377245 */ /* 0x000fe20000201400 */
[C---:B------:R-:W-:Y:S01]  /*79c0*/  FFMA.FTZ R188, -R0.reuse, R188, R113 ;  /* 0x000000bc00bc7223 */ /* 0x040fe20000010171 */
[----:B------:R-:W-:Y:S01]  /*79d0*/  I2FP.F32.S32 R200, R200 ;  /* 0x000000c800c87245 */ /* 0x000fe20000201400 */
[----:B------:R-:W-:Y:S01]  /*79e0*/  FFMA.FTZ R198, -R0, R198, R123 ;  /* 0x000000c600c67223 */ /* 0x000fe2000001017b */
[----:B------:R-:W-:Y:S01]  /*79f0*/  VIADD R153, R41, 0x48 ;  /* 0x0000004829997836 */ /* 0x000fe20000000000 */
[----:B------:R-:W-:Y:S01]  /*7a00*/  I2FP.F32.S32 R14, R14 ;  /* 0x0000000e000e7245 */ /* 0x000fe20000201400 */
[----:B------:R-:W-:-:S02]  /*7a10*/  IMAD.IADD R150, R4, 0x1, -R194 ;  /* 0x0000000104967824 */ /* 0x000fc400078e0ac2 */
[----:B------:R-:W-:Y:S01]  /*7a20*/  FFMA.FTZ R160, -R0, R160, R163 ;  /* 0x000000a000a07223 */ /* 0x000fe200000101a3 */
[----:B------:R-:W-:Y:S02]  /*7a30*/  IMAD.IADD R26, R4, 0x1, -R179 ;  /* 0x00000001041a7824 */ /* 0x000fe400078e0ab3 */
[----:B------:R-:W-:Y:S01]  /*7a40*/  FFMA.FTZ R108, -R0, R55, R108 ;  /* 0x00000037006c7223 */ /* 0x000fe2000001016c */
[C---:B------:R-:W-:Y:S01]  /*7a50*/  VIADD R113, R41.reuse, 0xc0 ;  /* 0x000000c029717836 */ /* 0x040fe20000000000 */
[----:B------:R-:W-:Y:S01]  /*7a60*/  IABS R121, R121 ;  /* 0x0000007900797213 */ /* 0x000fe20000000000 */
[----:B------:R-:W-:Y:S02]  /*7a70*/  IMAD.IADD R123, R4, 0x1, -R81 ;  /* 0x00000001047b7824 */ /* 0x000fe400078e0a51 */
[----:B------:R-:W-:Y:S01]  /*7a80*/  FFMA.FTZ R200, -R0, R200, R129 ;  /* 0x000000c800c87223 */ /* 0x000fe20000010181 */
[----:B------:R-:W-:Y:S01]  /*7a90*/  VIADD R163, R41, 0x61 ;  /* 0x0000006129a37836 */ /* 0x000fe20000000000 */
[----:B------:R-:W-:Y:S01]  /*7aa0*/  IABS R150, R150 ;  /* 0x0000009600967213 */ /* 0x000fe20000000000 */
[C---:B------:R-:W-:Y:S01]  /*7ab0*/  IMAD.IADD R162, R4.reuse, 0x1, -R153 ;  /* 0x0000000104a27824 */ /* 0x040fe200078e0a99 */
[----:B------:R-:W-:Y:S01]  /*7ac0*/  IABS R26, R26 ;  /* 0x0000001a001a7213 */ /* 0x000fe20000000000 */
[----:B------:R-:W-:-:S02]  /*7ad0*/  IMAD.IADD R55, R4, 0x1, -R113 ;  /* 0x0000000104377824 */ /* 0x000fc400078e0a71 */
[----:B------:R-:W-:Y:S01]  /*7ae0*/  FFMA.FTZ R129, -R0, R14, R61 ;  /* 0x0000000e00817223 */ /* 0x000fe2000001013d */
[C---:B------:R-:W-:Y:S01]  /*7af0*/  VIADD R158, R41.reuse, 0x51 ;  /* 0x00000051299e7836 */ /* 0x040fe20000000000 */
[----:B------:R-:W-:Y:S01]  /*7b00*/  IABS R123, R123 ;  /* 0x0000007b007b7213 */ /* 0x000fe20000000000 */
[C---:B------:R-:W-:Y:S01]  /*7b10*/  VIADD R61, R41.reuse, 0xe1 ;  /* 0x000000e1293d7836 */ /* 0x040fe20000000000 */
[----:B------:R-:W-:Y:S01]  /*7b20*/  I2FP.F32.S32 R121, R121 ;  /* 0x0000007900797245 */ /* 0x000fe20000201400 */
[C---:B------:R-:W-:Y:S01]  /*7b30*/  IMAD.IADD R138, R4.reuse, 0x1, -R163 ;  /* 0x00000001048a7824 */ /* 0x040fe200078e0aa3 */
[----:B------:R-:W-:Y:S01]  /*7b40*/  IABS R162, R162 ;  /* 0x000000a200a27213 */ /* 0x000fe20000000000 */
[C---:B------:R-:W-:Y:S01]  /*7b50*/  VIADD R178, R41.reuse, 0x50 ;  /* 0x0000005029b27836 */ /* 0x040fe20000000000 */
[----:B------:R-:W-:Y:S01]  /*7b60*/  I2FP.F32.S32 R150, R150 ;  /* 0x0000009600967245 */ /* 0x000fe20000201400 */
[C---:B------:R-:W-:Y:S01]  /*7b70*/  IMAD.IADD R170, R4.reuse, 0x1, -R158 ;  /* 0x0000000104aa7824 */ /* 0x040fe200078e0a9e */
[----:B------:R-:W-:Y:S01]  /*7b80*/  I2FP.F32.S32 R26, R26 ;  /* 0x0000001a001a7245 */ /* 0x000fe20000201400 */
[----:B------:R-:W-:Y:S01]  /*7b90*/  IMAD.IADD R16, R4, 0x1, -R61 ;  /* 0x0000000104107824 */ /* 0x000fe200078e0a3d */
[----:B------:R-:W-:Y:S01]  /*7ba0*/  IABS R55, R55 ;  /* 0x0000003700377213 */ /* 0x000fe20000000000 */
[----:B-----5:R-:W-:Y:S01]  /*7bb0*/  FFMA.FTZ R121, -R0, R121, R6 ;  /* 0x0000007900797223 */ /* 0x020fe20000010106 */
[----:B------:R-:W-:Y:S01]  /*7bc0*/  I2FP.F32.S32 R123, R123 ;  /* 0x0000007b007b7245 */ /* 0x000fe20000201400 */
[C---:B------:R-:W-:Y:S01]  /*7bd0*/  IMAD.IADD R172, R4.reuse, 0x1, -R178 ;  /* 0x0000000104ac7824 */ /* 0x040fe200078e0ab2 */
[----:B------:R-:W-:Y:S01]  /*7be0*/  IABS R138, R138 ;  /* 0x0000008a008a7213 */ /* 0x000fe20000000000 */
[----:B------:R-:W-:Y:S01]  /*7bf0*/  VIADD R6, R4, 0x8 ;  /* 0x0000000804067836 */ /* 0x000fe20000000000 */
[----:B------:R-:W-:Y:S01]  /*7c00*/  I2FP.F32.S32 R162, R162 ;  /* 0x000000a200a27245 */ /* 0x000fe20000201400 */
[C---:B------:R-:W-:Y:S01]  /*7c10*/  FFMA.FTZ R150, -R0.reuse, R150, R99 ;  /* 0x0000009600967223 */ /* 0x040fe20000010163 */
[----:B------:R-:W-:Y:S01]  /*7c20*/  I2FP.F32.S32 R55, R55 ;  /* 0x0000003700377245 */ /* 0x000fe20000201400 */
[----:B------:R-:W-:Y:S01]  /*7c30*/  FFMA.FTZ R26, -R0, R26, R243 ;  /* 0x0000001a001a7223 */ /* 0x000fe200000101f3 */
[----:B------:R-:W-:Y:S01]  /*7c40*/  IABS R170, R170 ;  /* 0x000000aa00aa7213 */ /* 0x000fe20000000000 */
[C---:B------:R-:W-:Y:S01]  /*7c50*/  VIADD R10, R41.reuse, 0x10 ;  /* 0x00000010290a7836 */ /* 0x040fe20000000000 */
[----:B------:R-:W-:Y:S01]  /*7c60*/  IABS R16, R16 ;  /* 0x0000001000107213 */ /* 0x000fe20000000000 */
[----:B------:R-:W-:-:S02]  /*7c70*/  VIADD R243, R41, 0xb0 ;  /* 0x000000b029f37836 */ /* 0x000fc40000000000 */
[----:B------:R-:W-:Y:S01]  /*7c80*/  FFMA.FTZ R123, -R0, R123, R8 ;  /* 0x0000007b007b7223 */ /* 0x000fe20000010108 */
[C---:B------:R-:W-:Y:S01]  /*7c90*/  VIADD R99, R41.reuse, 0xc9 ;  /* 0x000000c929637836 */ /* 0x040fe20000000000 */
[----:B------:R-:W-:Y:S01]  /*7ca0*/  I2FP.F32.S32 R138, R138 ;  /* 0x0000008a008a7245 */ /* 0x000fe20000201400 */
[----:B------:R-:W-:Y:S02]  /*7cb0*/  IMAD.IADD R8, R4, 0x1, -R41 ;  /* 0x0000000104087824 */ /* 0x000fe400078e0a29 */
[----:B------:R-:W-:Y:S01]  /*7cc0*/  FFMA.FTZ R162, -R0, R162, R83 ;  /* 0x000000a200a27223 */ /* 0x000fe20000010153 */
[----:B------:R-:W-:Y:S01]  /*7cd0*/  IMAD.IADD R18, R6, 0x1, -R18 ;  /* 0x0000000106127824 */ /* 0x000fe200078e0a12 */
[----:B------:R-:W-:Y:S01]  /*7ce0*/  IABS R172, R172 ;  /* 0x000000ac00ac7213 */ /* 0x000fe20000000000 */
[C---:B------:R-:W-:Y:S01]  /*7cf0*/  VIADD R40, R41.reuse, 0x99 ;  /* 0x0000009929287836 */ /* 0x040fe20000000000 */
[----:B------:R-:W-:Y:S01]  /*7d00*/  I2FP.F32.S32 R170, R170 ;  /* 0x000000aa00aa7245 */ /* 0x000fe20000201400 */
[----:B------:R-:W-:Y:S01]  /*7d10*/  FFMA.FTZ R118, -R0, R55, R118 ;  /* 0x0000003700767223 */ /* 0x000fe20000010176 */
[C---:B------:R-:W-:Y:S01]  /*7d20*/  IMAD.IADD R83, R4.reuse, 0x1, -R243 ;  /* 0x0000000104537824 */ /* 0x040fe200078e0af3 */
[----:B------:R-:W-:Y:S01]  /*7d30*/  I2FP.F32.S32 R16, R16 ;  /* 0x0000001000107245 */ /* 0x000fe20000201400 */
[----:B------:R-:W-:Y:S01]  /*7d40*/  IMAD.IADD R55, R4, 0x1, -R99 ;  /* 0x0000000104377824 */ /* 0x000fe200078e0a63 */
[----:B------:R-:W-:Y:S01]  /*7d50*/  ISETP.GE.AND P3, PT, R10, R64, PT ;  /* 0x000000400a00720c */ /* 0x000fe20003f66270 */
[----:B------:R-:W-:-:S02]  /*7d60*/  VIADD R34, R41, 0x18 ;  /* 0x0000001829227836 */ /* 0x000fc40000000000 */
[----:B------:R-:W-:Y:S01]  /*7d70*/  FFMA.FTZ R138, -R0, R138, R173 ;  /* 0x0000008a008a7223 */ /* 0x000fe200000101ad */
[--C-:B------:R-:W-:Y:S01]  /*7d80*/  IMAD.IADD R51, R4, 0x1, -R10.reuse ;  /* 0x0000000104337824 */ /* 0x100fe200078e0a0a */
[----:B------:R-:W-:Y:S01]  /*7d90*/  IABS R8, R8 ;  /* 0x0000000800087213 */ /* 0x000fe20000000000 */
[----:B------:R-:W-:Y:S01]  /*7da0*/  IMAD.IADD R10, R6, 0x1, -R10 ;  /* 0x00000001060a7824 */ /* 0x000fe200078e0a0a */
[----:B------:R-:W-:Y:S01]  /*7db0*/  I2FP.F32.S32 R172, R172 ;  /* 0x000000ac00ac7245 */ /* 0x000fe20000201400 */
[----:B------:R-:W-:Y:S01]  /*7dc0*/  IMAD.IADD R173, R4, 0x1, -R40 ;  /* 0x0000000104ad7824 */ /* 0x000fe200078e0a28 */
[----:B------:R-:W-:Y:S01]  /*7dd0*/  IABS R18, R18 ;  /* 0x0000001200127213 */ /* 0x000fe20000000000 */
[----:B------:R-:W-:Y:S01]  /*7de0*/  FFMA.FTZ R170, -R0, R170, R155 ;  /* 0x000000aa00aa7223 */ /* 0x000fe2000001019b */
[----:B------:R-:W-:Y:S01]  /*7df0*/  IMAD.IADD R202, R4, 0x1, -R34 ;  /* 0x0000000104ca7824 */ /* 0x000fe200078e0a22 */
[----:B------:R-:W-:Y:S01]  /*7e00*/  IABS R83, R83 ;  /* 0x0000005300537213 */ /* 0x000fe20000000000 */
[C---:B------:R-:W-:Y:S01]  /*7e10*/  VIADD R155, R41.reuse, 0xa1 ;  /* 0x000000a1299b7836 */ /* 0x040fe20000000000 */
[----:B------:R-:W-:Y:S01]  /*7e20*/  IABS R55, R55 ;  /* 0x0000003700377213 */ /* 0x000fe20000000000 */
[C---:B------:R-:W-:Y:S01]  /*7e30*/  FFMA.FTZ R16, -R0.reuse, R16, R47 ;  /* 0x0000001000107223 */ /* 0x040fe2000001012f */
[----:B------:R-:W-:Y:S01]  /*7e40*/  I2FP.F32.S32 R47, R8 ;  /* 0x00000008002f7245 */ /* 0x000fe20000201400 */
[----:B------:R-:W-:Y:S01]  /*7e50*/  FFMA.FTZ R172, -R0, R172, R75 ;  /* 0x000000ac00ac7223 */ /* 0x000fe2000001014b */
[----:B------:R-:W-:Y:S01]  /*7e60*/  IABS R10, R10 ;  /* 0x0000000a000a7213 */ /* 0x000fe20000000000 */
[----:B------:R-:W-:Y:S01]  /*7e70*/  IMAD.IADD R75, R4, 0x1, -R155 ;  /* 0x00000001044b7824 */ /* 0x000fe200078e0a9b */
[----:B------:R-:W-:Y:S01]  /*7e80*/  I2FP.F32.S32 R8, R18 ;  /* 0x0000001200087245 */ /* 0x000fe20000201400 */
[----:B------:R-:W-:Y:S01]  /*7e90*/  IMAD.IADD R12, R6, 0x1, -R12 ;  /* 0x00000001060c7824 */ /* 0x000fe200078e0a0c */
[----:B------:R-:W-:Y:S01]  /*7ea0*/  IABS R173, R173 ;  /* 0x000000ad00ad7213 */ /* 0x000fe20000000000 */
[C---:B------:R-:W-:Y:S01]  /*7eb0*/  VIADD R140, R41.reuse, 0x78 ;  /* 0x00000078298c7836 */ /* 0x040fe20000000000 */
        /* <DEDUP_REMOVED lines=9> */
[C---:B------:R-:W-:Y:S01]  /*7f50*/  VIADD R83, R41.reuse, 0xd1 ;  /* 0x000000d129537836 */ /* 0x040fe20000000000 */
[-C--:B------:R-:W-:Y:S01]  /*7f60*/  ISETP.GE.AND P1, PT, R46, R64.reuse, PT ;  /* 0x000000402e00720c */ /* 0x080fe20003f26270 */
[----:B------:R-:W-:Y:S01]  /*7f70*/  IMAD.IADD R46, R6, 0x1, -R46 ;  /* 0x00000001062e7824 */ /* 0x000fe200078e0a2e */
[----:B------:R-:W-:Y:S01]  /*7f80*/  ISETP.GE.AND P0, PT, R34, R64, PT ;  /* 0x000000402200720c */ /* 0x000fe20003f06270 */
[----:B------:R-:W-:Y:S01]  /*7f90*/  IMAD.IADD R34, R6, 0x1, -R34 ;  /* 0x0000000106227824 */ /* 0x000fe200078e0a22 */
[----:B------:R-:W-:Y:S01]  /*7fa0*/  I2FP.F32.S32 R202, R202 ;  /* 0x000000ca00ca7245 */ /* 0x000fe20000201400 */
[----:B------:R-:W-:Y:S01]  /*7fb0*/  VIADD R55, R41, 0xe8 ;  /* 0x000000e829377836 */ /* 0x000fe20000000000 */
[----:B------:R-:W-:Y:S01]  /*7fc0*/  IABS R75, R75 ;  /* 0x0000004b004b7213 */ /* 0x000fe20000000000 */
[C---:B------:R-:W-:Y:S01]  /*7fd0*/  FFMA.FTZ R135, -R0.reuse, R10, R135 ;  /* 0x0000000a00877223 */ /* 0x040fe20000010187 */
[----:B------:R-:W-:Y:S01]  /*7fe0*/  IABS R12, R12 ;  /* 0x0000000c000c7213 */ /* 0x000fe20000000000 */
[C---:B------:R-:W-:Y:S01]  /*7ff0*/  FFMA.FTZ R173, -R0.reuse, R173, R88 ;  /* 0x000000ad00ad7223 */ /* 0x040fe20000010158 */
[----:B------:R-:W-:Y:S01]  /*8000*/  IABS R51, R51 ;  /* 0x0000003300337213 */ /* 0x000fe20000000000 */
[----:B------:R-:W-:Y:S01]  /*8010*/  FFMA.FTZ R202, -R0, R202, R131 ;  /* 0x000000ca00ca7223 */ /* 0x000fe20000010183 */
[----:B------:R-:W-:Y:S01]  /*8020*/  FSEL R53, R53, -INF , !P5 ;  /* 0xff80000035357808 */ /* 0x000fe20006800000 */
[C---:B------:R-:W-:Y:S01]  /*8030*/  IMAD.IADD R22, R4.reuse, 0x1, -R83 ;  /* 0x0000000104167824 */ /* 0x040fe200078e0a53 */
[----:B------:R-:W-:Y:S01]  /*8040*/  FSEL R10, R147, -INF , !P5 ;  /* 0xff800000930a7808 */ /* 0x000fe20006800000 */
[----:B------:R-:W-:Y:S01]  /*8050*/  IMAD.IADD R14, R4, 0x1, -R55 ;  /* 0x00000001040e7824 */ /* 0x000fe200078e0a37 */
[----:B------:R-:W-:Y:S01]  /*8060*/  I2FP.F32.S32 R75, R75 ;  /* 0x0000004b004b7245 */ /* 0x000fe20000201400 */
[C---:B------:R-:W-:Y:S01]  /*8070*/  VIADD R131, R41.reuse, 0xb8 ;  /* 0x000000b829837836 */ /* 0x040fe20000000000 */
[----:B------:R-:W-:Y:S01]  /*8080*/  I2FP.F32.S32 R88, R12 ;  /* 0x0000000c00587245 */ /* 0x000fe20000201400 */
[----:B------:R-:W-:Y:S01]  /*8090*/  FFMA.FTZ R18, -R0, R47, R151 ;  /* 0x0000002f00127223 */ /* 0x000fe20000010197 */
[----:B------:R-:W-:Y:S01]  /*80a0*/  ISETP.GE.AND P5, PT, R32, R64, PT ;  /* 0x000000402000720c */ /* 0x000fe20003fa6270 */
[----:B------:R-:W-:Y:S01]  /*80b0*/  IMAD.IADD R32, R6, 0x1, -R32 ;  /* 0x0000000106207824 */ /* 0x000fe200078e0a20 */
[----:B------:R-:W-:Y:S01]  /*80c0*/  I2FP.F32.S32 R51, R51 ;  /* 0x0000003300337245 */ /* 0x000fe20000201400 */
[C---:B------:R-:W-:Y:S01]  /*80d0*/  FFMA.FTZ R96, -R0.reuse, R75, R96 ;  /* 0x0000004b00607223 */ /* 0x040fe20000010160 */
[----:B------:R-:W-:Y:S01]  /*80e0*/  IABS R46, R46 ;  /* 0x0000002e002e7213 */ /* 0x000fe20000000000 */
[C---:B------:R-:W-:Y:S01]  /*80f0*/  FFMA.FTZ R8, -R0.reuse, R88, R141 ;  /* 0x0000005800087223 */ /* 0x040fe2000001018d */
[----:B------:R-:W-:Y:S01]  /*8100*/  IABS R34, R34 ;  /* 0x0000002200227213 */ /* 0x000fe20000000000 */
[----:B------:R-:W-:Y:S01]  /*8110*/  FFMA.FTZ R51, -R0, R51, R139 ;  /* 0x0000003300337223 */ /* 0x000fe2000001018b */
[----:B------:R-:W-:Y:S01]  /*8120*/  IABS R58, R58 ;  /* 0x0000003a003a7213 */ /* 0x000fe20000000000 */
[----:B------:R-:W-:Y:S01]  /*8130*/  IMAD.IADD R75, R4, 0x1, -R131 ;  /* 0x00000001044b7824 */ /* 0x000fe200078e0a83 */
[----:B------:R-:W-:Y:S01]  /*8140*/  I2FP.F32.S32 R46, R46 ;  /* 0x0000002e002e7245 */ /* 0x000fe20000201400 */
[----:B------:R-:W-:Y:S01]  /*8150*/  IMAD.IADD R88, R6, 0x1, -R204 ;  /* 0x0000000106587824 */ /* 0x000fe200078e0acc */
[----:B------:R-:W-:Y:S01]  /*8160*/  I2FP.F32.S32 R34, R34 ;  /* 0x0000002200227245 */ /* 0x000fe20000201400 */
[----:B------:R-:W-:Y:S01]  /*8170*/  FFMA.FTZ R12, -R0, R47, R143 ;  /* 0x0000002f000c7223 */ /* 0x000fe2000001018f */
[----:B------:R-:W-:Y:S01]  /*8180*/  IABS R22, R22 ;  /* 0x0000001600167213 */ /* 0x000fe20000000000 */
[C---:B------:R-:W-:Y:S01]  /*8190*/  VIADD R76, R41.reuse, 0x30 ;  /* 0x00000030294c7836 */ /* 0x040fe20000000000 */
[----:B------:R-:W-:Y:S01]  /*81a0*/  IABS R14, R14 ;  /* 0x0000000e000e7213 */ /* 0x000fe20000000000 */
        /* <DEDUP_REMOVED lines=8> */
[----:B------:R-:W-:Y:S01]  /*8230*/  IMAD.IADD R186, R4, 0x1, -R76 ;  /* 0x0000000104ba7824 */ /* 0x000fe200078e0a4c */
[----:B------:R-:W-:Y:S01]  /*8240*/  FSEL R43, R43, -INF , !P4 ;  /* 0xff8000002b2b7808 */ /* 0x000fe20006000000 */
[----:B------:R-:W-:Y:S01]  /*8250*/  FFMA.FTZ R58, -R0, R58, R195 ;  /* 0x0000003a003a7223 */ /* 0x000fe200000101c3 */
[----:B------:R-:W-:Y:S01]  /*8260*/  FSEL R8, R8, -INF , !P4 ;  /* 0xff80000008087808 */ /* 0x000fe20006000000 */
[----:B------:R-:W-:Y:S01]  /*8270*/  IMAD.IADD R195, R4, 0x1, -R62 ;  /* 0x0000000104c37824 */ /* 0x000fe200078e0a3e */
[----:B------:R-:W-:Y:S01]  /*8280*/  I2FP.F32.S32 R32, R32 ;  /* 0x0000002000207245 */ /* 0x000fe20000201400 */
[C---:B------:R-:W-:Y:S01]  /*8290*/  FFMA.FTZ R22, -R0.reuse, R22, R71 ;  /* 0x0000001600167223 */ /* 0x040fe20000010147 */
[----:B------:R-:W-:Y:S01]  /*82a0*/  IABS R75, R75 ;  /* 0x0000004b004b7213 */ /* 0x000fe20000000000 */
[----:B------:R-:W-:Y:S01]  /*82b0*/  FFMA.FTZ R14, -R0, R14, R49 ;  /* 0x0000000e000e7223 */ /* 0x000fe20000010131 */
[----:B------:R-:W-:Y:S01]  /*82c0*/  ISETP.GE.AND P4, PT, R35, R64, PT ;  /* 0x000000402300720c */ /* 0x000fe20003f86270 */
[----:B------:R-:W-:Y:S01]  /*82d0*/  IMAD.IADD R35, R6, 0x1, -R206 ;  /* 0x0000000106237824 */ /* 0x000fe200078e0ace */
[----:B------:R-:W-:Y:S01]  /*82e0*/  FSEL R51, R51, -INF , !P3 ;  /* 0xff80000033337808 */ /* 0x000fe20005800000 */
[----:B------:R-:W-:Y:S01]  /*82f0*/  FFMA.FTZ R32, -R0, R32, R125 ;  /* 0x0000002000207223 */ /* 0x000fe2000001017d */
[----:B------:R-:W-:Y:S01]  /*8300*/  FSEL R46, R135, -INF , !P3 ;  /* 0xff800000872e7808 */ /* 0x000fe20005800000 */
[----:B------:R-:W-:Y:S01]  /*8310*/  IMAD.IADD R71, R6, 0x1, -R182 ;  /* 0x0000000106477824 */ /* 0x000fe200078e0ab6 */
[----:B------:R-:W-:Y:S01]  /*8320*/  IABS R88, R88 ;  /* 0x0000005800587213 */ /* 0x000fe20000000000 */
[C---:B------:R-:W-:Y:S01]  /*8330*/  VIADD R139, R41.reuse, 0xc1 ;  /* 0x000000c1298b7836 */ /* 0x040fe20000000000 */
[----:B------:R-:W-:Y:S01]  /*8340*/  ISETP.GE.AND P3, PT, R206, R64, PT ;  /* 0x00000040ce00720c */ /* 0x000fe20003f66270 */
[C---:B------:R-:W-:Y:S01]  /*8350*/  VIADD R152, R41.reuse, 0x40 ;  /* 0x0000004029987836 */ /* 0x040fe20000000000 */
[----:B------:R-:W-:Y:S01]  /*8360*/  IABS R206, R47 ;  /* 0x0000002f00ce7213 */ /* 0x000fe20000000000 */
[C---:B------:R-:W-:Y:S01]  /*8370*/  VIADD R148, R41.reuse, 0x41 ;  /* 0x0000004129947836 */ /* 0x040fe20000000000 */
[----:B------:R-:W-:Y:S01]  /*8380*/  I2FP.F32.S32 R75, R75 ;  /* 0x0000004b004b7245 */ /* 0x000fe20000201400 */
[----:B------:R-:W-:Y:S01]  /*8390*/  IMAD.IADD R164, R4, 0x1, -R152 ;  /* 0x0000000104a47824 */ /* 0x000fe200078e0a98 */
[----:B------:R-:W-:Y:S01]  /*83a0*/  I2FP.F32.S32 R88, R88 ;  /* 0x0000005800587245 */ /* 0x000fe20000201400 */
[----:B------:R-:W-:Y:S01]  /*83b0*/  VIADD R42, R41, 0x81 ;  /* 0x00000081292a7836 */ /* 0x000fe20000000000 */
[----:B------:R-:W-:Y:S01]  /*83c0*/  FSEL R47, R202, -INF , !P0 ;  /* 0xff800000ca2f7808 */ /* 0x000fe20004000000 */
[----:B------:R-:W-:Y:S01]  /*83d0*/  FFMA.FTZ R114, -R0, R75, R114 ;  /* 0x0000004b00727223 */ /* 0x000fe20000010172 */
[----:B------:R-:W-:Y:S01]  /*83e0*/  FSEL R34, R34, -INF , !P0 ;  /* 0xff80000022227808 */ /* 0x000fe20004000000 */
[----:B------:R-:W-:Y:S01]  /*83f0*/  FFMA.FTZ R111, -R0, R88, R111 ;  /* 0x00000058006f7223 */ /* 0x000fe2000001016f */
[----:B------:R-:W-:Y:S01]  /*8400*/  FSEL R49, R44, -INF , !P1 ;  /* 0xff8000002c317808 */ /* 0x000fe20004800000 */
[----:B------:R-:W-:Y:S01]  /*8410*/  IMAD.IADD R75, R4, 0x1, -R139 ;  /* 0x00000001044b7824 */ /* 0x000fe200078e0a8b */
[----:B------:R-:W-:Y:S01]  /*8420*/  ISETP.GE.AND P0, PT, R182, R64, PT ;  /* 0x00000040b600720c */ /* 0x000fe20003f06270 */
[C---:B------:R-:W-:Y:S01]  /*8430*/  IMAD.IADD R182, R6.reuse, 0x1, -R192 ;  /* 0x0000000106b67824 */ /* 0x040fe200078e0ac0 */
[----:B------:R-:W-:Y:S01]  /*8440*/  IABS R186, R186 ;  /* 0x000000ba00ba7213 */ /* 0x000fe20000000000 */
[----:B------:R-:W-:Y:S01]  /*8450*/  IMAD.IADD R88, R6, 0x1, -R76 ;  /* 0x0000000106587824 */ /* 0x000fe200078e0a4c */
[----:B------:R-:W-:Y:S01]  /*8460*/  FSEL R44, R133, -INF , !P1 ;  /* 0xff800000852c7808 */ /* 0x000fe20004800000 */
[C---:B------:R-:W-:Y:S01]  /*8470*/  IMAD.IADD R176, R4.reuse, 0x1, -R148 ;  /* 0x0000000104b07824 */ /* 0x040fe200078e0a94 */
[----:B------:R-:W-:Y:S01]  /*8480*/  I2FP.F32.S32 R206, R206 ;  /* 0x000000ce00ce7245 */ /* 0x000fe20000201400 */
[----:B------:R-:W-:Y:S01]  /*8490*/  IMAD.IADD R52, R4, 0x1, -R42 ;  /* 0x0000000104347824 */ /* 0x000fe200078e0a2a */
[----:B------:R-:W-:Y:S01]  /*84a0*/  ISETP.GE.AND P1, PT, R204, R64, PT ;  /* 0x00000040cc00720c */ /* 0x000fe20003f26270 */
[C---:B------:R-:W-:Y:S01]  /*84b0*/  VIADD R174, R41.reuse, 0x60 ;  /* 0x0000006029ae7836 */ /* 0x040fe20000000000 */
[----:B------:R-:W-:Y:S01]  /*84c0*/  IABS R204, R35 ;  /* 0x0000002300cc7213 */ /* 0x000fe20000000000 */
[----:B------:R-:W-:Y:S01]  /*84d0*/  FFMA.FTZ R119, -R0, R206, R119 ;  /* 0x000000ce00777223 */ /* 0x000fe20000010177 */
[----:B------:R-:W-:Y:S01]  /*84e0*/  IABS R195, R195 ;  /* 0x000000c300c37213 */ /* 0x000fe20000000000 */
[----:B------:R-:W-:Y:S01]  /*84f0*/  IMAD.IADD R144, R4, 0x1, -R174 ;  /* 0x0000000104907824 */ /* 0x000fe200078e0aae */
[----:B------:R-:W-:Y:S01]  /*8500*/  FSEL R35, R200, -INF , !P5 ;  /* 0xff800000c8237808 */ /* 0x000fe20006800000 */
[C---:B------:R-:W-:Y:S01]  /*8510*/  VIADD R128, R41.reuse, 0x70 ;  /* 0x0000007029807836 */ /* 0x040fe20000000000 */
[----:B------:R-:W-:Y:S01]  /*8520*/  FSEL R32, R32, -INF , !P5 ;  /* 0xff80000020207808 */ /* 0x000fe20006800000 */
[C---:B------:R-:W-:Y:S01]  /*8530*/  VIADD R50, R41.reuse, 0x79 ;  /* 0x0000007929327836 */ /* 0x040fe20000000000 */
[----:B------:R-:W-:Y:S01]  /*8540*/  I2FP.F32.S32 R186, R186 ;  /* 0x000000ba00ba7245 */ /* 0x000fe20000201400 */
[----:B------:R-:W-:Y:S01]  /*8550*/  IMAD.IADD R134, R4, 0x1, -R128 ;  /* 0x0000000104867824 */ /* 0x000fe200078e0a80 */
[----:B------:R-:W-:Y:S01]  /*8560*/  ISETP.GE.AND P5, PT, R76, R64, PT ;  /* 0x000000404c00720c */ /* 0x000fe20003fa6270 */
[----:B------:R-:W-:Y:S01]  /*8570*/  IMAD.IADD R56, R4, 0x1, -R50 ;  /* 0x0000000104387824 */ /* 0x000fe200078e0a32 */
[----:B------:R-:W-:Y:S01]  /*8580*/  IABS R76, R71 ;  /* 0x00000047004c7213 */ /* 0x000fe20000000000 */
[----:B------:R-:W-:Y:S01]  /*8590*/  FFMA.FTZ R186, -R0, R186, R107 ;  /* 0x000000ba00ba7223 */ /* 0x000fe2000001016b */
[----:B------:R-:W-:Y:S01]  /*85a0*/  IABS R182, R182 ;  /* 0x000000b600b67213 */ /* 0x000fe20000000000 */
[C---:B------:R-:W-:Y:S01]  /*85b0*/  VIADD R107, R41.reuse, 0xd8 ;  /* 0x000000d8296b7836 */ /* 0x040fe20000000000 */
[----:B------:R-:W-:Y:S01]  /*85c0*/  I2FP.F32.S32 R195, R195 ;  /* 0x000000c300c37245 */ /* 0x000fe20000201400 */
[----:B------:R-:W-:Y:S01]  /*85d0*/  VIADD R48, R41, 0x80 ;  /* 0x0000008029307836 */ /* 0x000fe20000000000 */
[----:B------:R-:W-:Y:S01]  /*85e0*/  IABS R75, R75 ;  /* 0x0000004b004b7213 */ /* 0x000fe20000000000 */
[----:B------:R-:W-:Y:S01]  /*85f0*/  IMAD.IADD R20, R4, 0x1, -R107 ;  /* 0x0000000104147824 */ /* 0x000fe200078e0a6b */
[----:B------:R-:W-:Y:S01]  /*8600*/  I2FP.F32.S32 R76, R76 ;  /* 0x0000004c004c7245 */ /* 0x000fe20000201400 */
[----:B------:R-:W-:Y:S01]  /*8610*/  FFMA.FTZ R195, -R0, R195, R213 ;  /* 0x000000c300c37223 */ /* 0x000fe200000101d5 */
[----:B------:R-:W-:Y:S01]  /*8620*/  I2FP.F32.S32 R182, R182 ;  /* 0x000000b600b67245 */ /* 0x000fe20000201400 */
[----:B------:R-:W-:Y:S01]  /*8630*/  IMAD.IADD R54, R4, 0x1, -R48 ;  /* 0x0000000104367824 */ /* 0x000fe200078e0a30 */
[----:B------:R-:W-:Y:S01]  /*8640*/  FSEL R217, R198, -INF , !P4 ;  /* 0xff800000c6d97808 */ /* 0x000fe20006000000 */
[C---:B------:R-:W-:Y:S01]  /*8650*/  FFMA.FTZ R76, -R0.reuse, R76, R109 ;  /* 0x0000004c004c7223 */ /* 0x040fe2000001016d */
[----:B------:R-:W-:Y:S01]  /*8660*/  FSEL R212, R119, -INF , !P4 ;  /* 0xff80000077d47808 */ /* 0x000fe20006000000 */
[----:B------:R-:W-:Y:S01]  /*8670*/  FFMA.FTZ R93, -R0, R182, R93 ;  /* 0x000000b6005d7223 */ /* 0x000fe2000001015d */
[-C--:B------:R-:W-:Y:S01]  /*8680*/  ISETP.GE.AND P4, PT, R74, R64.reuse, PT ;  /* 0x000000404a00720c */ /* 0x080fe20003f86270 */
[C---:B------:R-:W-:Y:S01]  /*8690*/  IMAD.IADD R74, R6.reuse, 0x1, -R74 ;  /* 0x00000001064a7824 */ /* 0x040fe200078e0a4a */
[----:B------:R-:W-:Y:S01]  /*86a0*/  I2FP.F32.S32 R75, R75 ;  /* 0x0000004b004b7245 */ /* 0x000fe20000201400 */
[----:B------:R-:W-:Y:S01]  /*86b0*/  IMAD.IADD R198, R6, 0x1, -R140 ;  /* 0x0000000106c67824 */ /* 0x000fe200078e0a8c */
[----:B------:R-:W-:Y:S01]  /*86c0*/  FSEL R213, R190, -INF , !P1 ;  /* 0xff800000bed57808 */ /* 0x000fe20004800000 */
[----:B------:R-:W-:Y:S01]  /*86d0*/  IMAD.IADD R190, R6, 0x1, -R194 ;  /* 0x0000000106be7824 */ /* 0x000fe200078e0ac2 */
[----:B------:R-:W-:Y:S01]  /*86e0*/  FSEL R208, R111, -INF , !P1 ;  /* 0xff8000006fd07808 */ /* 0x000fe20004800000 */
[----:B------:R-:W-:Y:S01]  /*86f0*/  FFMA.FTZ R120, -R0, R75, R120 ;  /* 0x0000004b00787223 */ /* 0x000fe20000010178 */
[----:B------:R-:W-:Y:S01]  /*8700*/  ISETP.GE.AND P1, PT, R192, R64, PT ;  /* 0x00000040c000720c */ /* 0x000fe20003f26270 */
[----:B------:R-:W-:Y:S01]  /*8710*/  IMAD.IADD R192, R6, 0x1, -R42 ;  /* 0x0000000106c07824 */ /* 0x000fe200078e0a2a */
[----:B------:R-:W-:-:S02]  /*8720*/  IABS R74, R74 ;  /* 0x0000004a004a7213 */ /* 0x000fc40000000000 */
[----:B------:R-:W-:Y:S02]  /*8730*/  FSEL R71, R146, -INF , !P1 ;  /* 0xff80000092477808 */ /* 0x000fe40004800000 */
[----:B------:R-:W-:Y:S02]  /*8740*/  IABS R20, R20 ;  /* 0x0000001400147213 */ /* 0x000fe40000000000 */
[----:B------:R-:W-:Y:S02]  /*8750*/  I2FP.F32.S32 R204, R204 ;  /* 0x000000cc00cc7245 */ /* 0x000fe40000201400 */
[----:B------:R-:W-:Y:S01]  /*8760*/  FSEL R75, R188, -INF , !P0 ;  /* 0xff800000bc4b7808 */ /* 0x000fe20004000000 */
[----:B------:R-:W-:Y:S01]  /*8770*/  IMAD.IADD R188, R6, 0x1, -R60 ;  /* 0x0000000106bc7824 */ /* 0x000fe200078e0a3c */
[----:B------:R-:W-:Y:S01]  /*8780*/  FSEL R76, R76, -INF , !P0 ;  /* 0xff8000004c4c7808 */ /* 0x000fe20004000000 */
[----:B------:R-:W-:Y:S01]  /*8790*/  FFMA.FTZ R117, -R0, R204, R117 ;  /* 0x000000cc00757223 */ /* 0x000fe20000010175 */
[----:B------:R-:W-:Y:S01]  /*87a0*/  FSEL R146, R93, -INF , !P1 ;  /* 0xff8000005d927808 */ /* 0x000fe20004800000 */
[----:B------:R-:W-:Y:S01]  /*87b0*/  IMAD.IADD R93, R6, 0x1, -R152 ;  /* 0x00000001065d7824 */ /* 0x000fe200078e0a98 */
[----:B------:R-:W-:Y:S01]  /*87c0*/  ISETP.GE.AND P0, PT, R152, R64, PT ;  /* 0x000000409800720c */ /* 0x000fe20003f06270 */
[----:B------:R-:W-:Y:S01]  /*87d0*/  IMAD.IADD R152, R6, 0x1, -R180 ;  /* 0x0000000106987824 */ /* 0x000fe200078e0ab4 */
[----:B------:R-:W-:-:S02]  /*87e0*/  IABS R164, R164 ;  /* 0x000000a400a47213 */ /* 0x000fc40000000000 */
[----:B------:R-:W-:Y:S02]  /*87f0*/  IABS R88, R88 ;  /* 0x0000005800587213 */ /* 0x000fe40000000000 */
[----:B------:R-:W-:Y:S02]  /*8800*/  IABS R190, R190 ;  /* 0x000000be00be7213 */ /* 0x000fe40000000000 */
[----:B------:R-:W-:Y:S02]  /*8810*/  I2FP.F32.S32 R74, R74 ;  /* 0x0000004a004a7245 */ /* 0x000fe40000201400 */
[----:B------:R-:W-:Y:S02]  /*8820*/  I2FP.F32.S32 R20, R20 ;  /* 0x0000001400147245 */ /* 0x000fe40000201400 */
[----:B------:R-:W-:Y:S01]  /*8830*/  IABS R176, R176 ;  /* 0x000000b000b07213 */ /* 0x000fe20000000000 */
[C---:B------:R-:W-:Y:S01]  /*8840*/  FFMA.FTZ R74, -R0.reuse, R74, R101 ;  /* 0x0000004a004a7223 */ /* 0x040fe20000010165 */
[----:B------:R-:W-:Y:S01]  /*8850*/  I2FP.F32.S32 R164, R164 ;  /* 0x000000a400a47245 */ /* 0x000fe20000201400 */
[----:B------:R-:W-:Y:S01]  /*8860*/  FFMA.FTZ R20, -R0, R20, R59 ;  /* 0x0000001400147223 */ /* 0x000fe2000001013b */
[----:B------:R-:W-:-:S02]  /*8870*/  IABS R52, R52 ;  /* 0x0000003400347213 */ /* 0x000fc40000000000 */
[----:B------:R-:W-:Y:S01]  /*8880*/  I2FP.F32.S32 R88, R88 ;  /* 0x0000005800587245 */ /* 0x000fe20000201400 */
[C---:B------:R-:W-:Y:S01]  /*8890*/  FFMA.FTZ R164, -R0.reuse, R164, R91 ;  /* 0x000000a400a47223 */ /* 0x040fe2000001015b */
[----:B------:R-:W-:Y:S02]  /*88a0*/  I2FP.F32.S32 R190, R190 ;  /* 0x000000be00be7245 */ /* 0x000fe40000201400 */
[----:B------:R-:W-:Y:S01]  /*88b0*/  IABS R93, R93 ;  /* 0x0000005d005d7213 */ /* 0x000fe20000000000 */
[C---:B------:R-:W-:Y:S01]  /*88c0*/  FFMA.FTZ R88, -R0.reuse, R88, R103 ;  /* 0x0000005800587223 */ /* 0x040fe20000010167 */
[----:B------:R-:W-:Y:S01]  /*88d0*/  IABS R152, R152 ;  /* 0x0000009800987213 */ /* 0x000fe20000000000 */
[----:B------:R-:W-:Y:S01]  /*88e0*/  FFMA.FTZ R95, -R0, R190, R95 ;  /* 0x000000be005f7223 */ /* 0x000fe2000001015f */
[----:B------:R-:W-:Y:S01]  /*88f0*/  I2FP.F32.S32 R176, R176 ;  /* 0x000000b000b07245 */ /* 0x000fe20000201400 */
[----:B------:R-:W-:Y:S01]  /*8900*/  IMAD.IADD R190, R6, 0x1, -R62 ;  /* 0x0000000106be7824 */ /* 0x000fe200078e0a3e */
[----:B------:R-:W-:-:S02]  /*8910*/  I2FP.F32.S32 R52, R52 ;  /* 0x0000003400347245 */ /* 0x000fc40000201400 */
[----:B------:R-:W-:Y:S01]  /*8920*/  FSEL R59, R196, -INF , !P3 ;  /* 0xff800000c43b7808 */ /* 0x000fe20005800000 */
[C---:B------:R-:W-:Y:S01]  /*8930*/  FFMA.FTZ R176, -R0.reuse, R176, R89 ;  /* 0x000000b000b07223 */ /* 0x040fe20000010159 */
[----:B------:R-:W-:Y:S01]  /*8940*/  FSEL R210, R117, -INF , !P3 ;  /* 0xff80000075d27808 */ /* 0x000fe20005800000 */
[----:B------:R-:W-:Y:S01]  /*8950*/  FFMA.FTZ R52, -R0, R52, R209 ;  /* 0x0000003400347223 */ /* 0x000fe200000101d1 */
[----:B------:R-:W-:Y:S01]  /*8960*/  ISETP.GE.AND P3, PT, R194, R64, PT ;  /* 0x00000040c200720c */ /* 0x000fe20003f66270 */
[----:B------:R-:W-:Y:S01]  /*8970*/  IMAD.IADD R194, R6, 0x1, -R48 ;  /* 0x0000000106c27824 */ /* 0x000fe200078e0a30 */
[----:B------:R-:W-:Y:S02]  /*8980*/  I2FP.F32.S32 R93, R93 ;  /* 0x0000005d005d7245 */ /* 0x000fe40000201400 */
[----:B------:R-:W-:Y:S02]  /*8990*/  I2FP.F32.S32 R152, R152 ;  /* 0x0000009800987245 */ /* 0x000fe40000201400 */
[----:B------:R-:W-:Y:S01]  /*89a0*/  FSEL R91, R184, -INF , !P4 ;  /* 0xff800000b85b7808 */ /* 0x000fe20006000000 */
[----:B------:R-:W-:Y:S01]  /*89b0*/  FFMA.FTZ R87, -R0, R93, R87 ;  /* 0x0000005d00577223 */ /* 0x000fe20000010157 */
[----:B------:R-:W-:Y:S01]  /*89c0*/  FSEL R74, R74, -INF , !P4 ;  /* 0xff8000004a4a7808 */ /* 0x000fe20006000000 */
[----:B------:R-:W-:Y:S01]  /*89d0*/  FFMA.FTZ R77, -R0, R152, R77 ;  /* 0x00000098004d7223 */ /* 0x000fe2000001014d */
[----:B------:R-:W-:Y:S01]  /*89e0*/  ISETP.GE.AND P4, PT, R153, R64, PT ;  /* 0x000000409900720c */ /* 0x000fe20003f86270 */
[----:B------:R-:W-:Y:S01]  /*89f0*/  IMAD.IADD R153, R6, 0x1, -R153 ;  /* 0x0000000106997824 */ /* 0x000fe200078e0a99 */
[----:B------:R-:W-:Y:S01]  /*8a00*/  FSEL R89, R150, -INF , !P3 ;  /* 0xff80000096597808 */ /* 0x000fe20005800000 */
[C---:B------:R-:W-:Y:S01]  /*8a10*/  IMAD.IADD R184, R6.reuse, 0x1, -R130 ;  /* 0x0000000106b87824 */ /* 0x040fe200078e0a82 */
[----:B------:R-:W-:Y:S01]  /*8a20*/  IABS R144, R144 ;  /* 0x0000009000907213 */ /* 0x000fe20000000000 */
[----:B------:R-:W-:Y:S01]  /*8a30*/  IMAD.IADD R93, R6, 0x1, -R155 ;  /* 0x00000001065d7824 */ /* 0x000fe200078e0a9b */
[----:B------:R-:W-:-:S02]  /*8a40*/  FSEL R209, R186, -INF , !P5 ;  /* 0xff800000bad17808 */ /* 0x000fc40006800000 */
[----:B------:R-:W-:Y:S02]  /*8a50*/  FSEL R88, R88, -INF , !P5 ;  /* 0xff80000058587808 */ /* 0x000fe40006800000 */
[----:B------:R-:W-:Y:S01]  /*8a60*/  FSEL R150, R95, -INF , !P3 ;  /* 0xff8000005f967808 */ /* 0x000fe20005800000 */
[----:B------:R-:W-:Y:S01]  /*8a70*/  IMAD.IADD R95, R6, 0x1, -R148 ;  /* 0x00000001065f7824 */ /* 0x000fe200078e0a94 */
[-C--:B------:R-:W-:Y:S01]  /*8a80*/  ISETP.GE.AND P5, PT, R148, R64.reuse, PT ;  /* 0x000000409400720c */ /* 0x080fe20003fa6270 */
[----:B------:R-:W-:Y:S01]  /*8a90*/  IMAD.IADD R148, R6, 0x1, -R178 ;  /* 0x0000000106947824 */ /* 0x000fe200078e0ab2 */
[-C--:B------:R-:W-:Y:S02]  /*8aa0*/  ISETP.GE.AND P3, PT, R180, R64.reuse, PT ;  /* 0x00000040b400720c */ /* 0x080fe40003f66270 */
[----:B------:R-:W-:Y:S02]  /*8ab0*/  ISETP.GE.AND P1, PT, R178, R64, PT ;  /* 0x00000040b200720c */ /* 0x000fe40003f26270 */
[----:B------:R-:W-:-:S02]  /*8ac0*/  IABS R178, R153 ;  /* 0x0000009900b27213 */ /* 0x000fc40000000000 */
[----:B------:R-:W-:Y:S02]  /*8ad0*/  I2FP.F32.S32 R144, R144 ;  /* 0x0000009000907245 */ /* 0x000fe40000201400 */
[----:B------:R-:W-:Y:S02]  /*8ae0*/  FSEL R153, R164, -INF , !P0 ;  /* 0xff800000a4997808 */ /* 0x000fe40004000000 */
        /* <DEDUP_REMOVED lines=9> */
[----:B------:R-:W-:Y:S01]  /*8b80*/  IMAD.IADD R172, R6, 0x1, -R156 ;  /* 0x0000000106ac7824 */ /* 0x000fe200078e0a9c */
[----:B------:R-:W-:-:S02]  /*8b90*/  I2FP.F32.S32 R178, R178 ;  /* 0x000000b200b27245 */ /* 0x000fc40000201400 */
[----:B------:R-:W-:Y:S02]  /*8ba0*/  IABS R77, R77 ;  /* 0x0000004d004d7213 */ /* 0x000fe40000000000 */
[----:B------:R-:W-:Y:S01]  /*8bb0*/  IABS R158, R158 ;  /* 0x0000009e009e7213 */ /* 0x000fe20000000000 */
[----:B------:R-:W-:Y:S01]  /*8bc0*/  FFMA.FTZ R79, -R0, R178, R79 ;  /* 0x000000b2004f7223 */ /* 0x000fe2000001014f */
[----:B------:R-:W-:Y:S01]  /*8bd0*/  IABS R148, R148 ;  /* 0x0000009400947213 */ /* 0x000fe20000000000 */
[----:B------:R-:W-:Y:S01]  /*8be0*/  IMAD.IADD R178, R6, 0x1, -R24 ;  /* 0x0000000106b27824 */ /* 0x000fe200078e0a18 */
[----:B------:R-:W-:Y:S02]  /*8bf0*/  I2FP.F32.S32 R180, R180 ;  /* 0x000000b400b47245 */ /* 0x000fe40000201400 */
[----:B------:R-:W-:Y:S02]  /*8c00*/  I2FP.F32.S32 R77, R77 ;  /* 0x0000004d004d7245 */ /* 0x000fe40000201400 */
[----:B------:R-:W-:Y:S01]  /*8c10*/  IABS R172, R172 ;  /* 0x000000ac00ac7213 */ /* 0x000fe20000000000 */
[C---:B------:R-:W-:Y:S01]  /*8c20*/  FFMA.FTZ R85, -R0.reuse, R180, R85 ;  /* 0x000000b400557223 */ /* 0x040fe20000010155 */
[----:B------:R-:W-:Y:S01]  /*8c30*/  I2FP.F32.S32 R158, R158 ;  /* 0x0000009e009e7245 */ /* 0x000fe20000201400 */
[----:B------:R-:W-:Y:S01]  /*8c40*/  FFMA.FTZ R159, -R0, R77, R159 ;  /* 0x0000004d009f7223 */ /* 0x000fe2000001019f */
[----:B------:R-:W-:-:S02]  /*8c50*/  I2FP.F32.S32 R148, R148 ;  /* 0x0000009400947245 */ /* 0x000fc40000201400 */
[----:B------:R-:W-:Y:S01]  /*8c60*/  FSEL R151, R162, -INF , !P4 ;  /* 0xff800000a2977808 */ /* 0x000fe20006000000 */
[C---:B------:R-:W-:Y:S01]  /*8c70*/  FFMA.FTZ R77, -R0.reuse, R158, R169 ;  /* 0x0000009e004d7223 */ /* 0x040fe200000101a9 */
[----:B------:R-:W-:Y:S01]  /*8c80*/  I2FP.F32.S32 R172, R172 ;  /* 0x000000ac00ac7245 */ /* 0x000fe20000201400 */
[----:B------:R-:W-:Y:S01]  /*8c90*/  FFMA.FTZ R157, -R0, R148, R157 ;  /* 0x00000094009d7223 */ /* 0x000fe2000001019d */
[----:B------:R-:W-:Y:S01]  /*8ca0*/  FSEL R162, R79, -INF , !P4 ;  /* 0xff8000004fa27808 */ /* 0x000fe20006000000 */
[----:B------:R-:W-:Y:S01]  /*8cb0*/  IMAD.IADD R79, R6, 0x1, -R40 ;  /* 0x00000001064f7824 */ /* 0x000fe200078e0a28 */
[----:B------:R-:W-:Y:S01]  /*8cc0*/  ISETP.GE.AND P4, PT, R154, R64, PT ;  /* 0x000000409a00720c */ /* 0x000fe20003f86270 */
[----:B------:R-:W-:Y:S01]  /*8cd0*/  FFMA.FTZ R165, -R0, R172, R165 ;  /* 0x000000ac00a57223 */ /* 0x000fe200000101a5 */
[----:B------:R-:W-:Y:S01]  /*8ce0*/  FSEL R147, R176, -INF , !P5 ;  /* 0xff800000b0937808 */ /* 0x000fe20006800000 */
[C---:B------:R-:W-:Y:S01]  /*8cf0*/  IMAD.IADD R154, R6.reuse, 0x1, -R163 ;  /* 0x00000001069a7824 */ /* 0x040fe200078e0aa3 */
[----:B------:R-:W-:Y:S01]  /*8d00*/  FSEL R148, R85, -INF , !P5 ;  /* 0xff80000055947808 */ /* 0x000fe20006800000 */
[----:B------:R-:W-:Y:S01]  /*8d10*/  IMAD.IADD R85, R6, 0x1, -R105 ;  /* 0x0000000106557824 */ /* 0x000fe200078e0a69 */
[----:B------:R-:W-:Y:S01]  /*8d20*/  ISETP.GE.AND P5, PT, R156, R64, PT ;  /* 0x000000409c00720c */ /* 0x000fe20003fa6270 */
[----:B------:R-:W-:Y:S01]  /*8d30*/  IMAD.IADD R156, R6, 0x1, -R174 ;  /* 0x00000001069c7824 */ /* 0x000fe200078e0aae */
[----:B------:R-:W-:Y:S01]  /*8d40*/  FSEL R169, R170, -INF , !P0 ;  /* 0xff800000aaa97808 */ /* 0x000fe20004000000 */
[C---:B------:R-:W-:Y:S01]  /*8d50*/  IMAD.IADD R176, R6.reuse, 0x1, -R179 ;  /* 0x0000000106b07824 */ /* 0x040fe200078e0ab3 */
[----:B------:R-:W-:Y:S01]  /*8d60*/  FSEL R170, R77, -INF , !P4 ;  /* 0xff8000004daa7808 */ /* 0x000fe20006000000 */
[----:B------:R-:W-:Y:S01]  /*8d70*/  IMAD.IADD R77, R6, 0x1, -R132 ;  /* 0x00000001064d7824 */ /* 0x000fe200078e0a84 */
[----:B------:R-:W-:-:S02]  /*8d80*/  FSEL R206, R157, -INF , !P1 ;  /* 0xff8000009dce7808 */ /* 0x000fc40004800000 */
[----:B------:R-:W-:Y:S02]  /*8d90*/  ISETP.GE.AND P1, PT, R163, R64, PT ;  /* 0x00000040a300720c */ /* 0x000fe40003f26270 */
[----:B------:R-:W-:Y:S02]  /*8da0*/  FSEL R163, R168, -INF , !P5 ;  /* 0xff800000a8a37808 */ /* 0x000fe40006800000 */
[----:B------:R-:W-:Y:S02]  /*8db0*/  FSEL R168, R165, -INF , !P5 ;  /* 0xff800000a5a87808 */ /* 0x000fe40006800000 */
[----:B------:R-:W-:Y:S02]  /*8dc0*/  IABS R154, R154 ;  /* 0x0000009a009a7213 */ /* 0x000fe40000000000 */
[----:B------:R-:W-:Y:S01]  /*8dd0*/  ISETP.GE.AND P5, PT, R130, R64, PT ;  /* 0x000000408200720c */ /* 0x000fe20003fa6270 */
[----:B------:R-:W-:Y:S01]  /*8de0*/  IMAD.IADD R130, R6, 0x1, -R128 ;  /* 0x0000000106827824 */ /* 0x000fe200078e0a80 */
[----:B------:R-:W-:-:S02]  /*8df0*/  IABS R77, R77 ;  /* 0x0000004d004d7213 */ /* 0x000fc40000000000 */
[----:B------:R-:W-:Y:S02]  /*8e00*/  I2FP.F32.S32 R154, R154 ;  /* 0x0000009a009a7245 */ /* 0x000fe40000201400 */
[----:B------:R-:W-:Y:S02]  /*8e10*/  I2FP.F32.S32 R77, R77 ;  /* 0x0000004d004d7245 */ /* 0x000fe40000201400 */
[----:B------:R-:W-:Y:S01]  /*8e20*/  IABS R134, R134 ;  /* 0x0000008600867213 */ /* 0x000fe20000000000 */
[C---:B------:R-:W-:Y:S01]  /*8e30*/  FFMA.FTZ R177, -R0.reuse, R154, R177 ;  /* 0x0000009a00b17223 */ /* 0x040fe200000101b1 */
[----:B------:R-:W-:Y:S01]  /*8e40*/  IABS R130, R130 ;  /* 0x0000008200827213 */ /* 0x000fe20000000000 */
[----:B------:R-:W-:Y:S01]  /*8e50*/  FFMA.FTZ R183, -R0, R77, R183 ;  /* 0x0000004d00b77223 */ /* 0x000fe200000101b7 */
[----:B------:R-:W-:Y:S01]  /*8e60*/  I2FP.F32.S32 R134, R134 ;  /* 0x0000008600867245 */ /* 0x000fe20000201400 */
[----:B------:R-:W-:Y:S01]  /*8e70*/  IMAD.IADD R77, R6, 0x1, -R30 ;  /* 0x00000001064d7824 */ /* 0x000fe200078e0a1e */
[----:B------:R-:W-:-:S02]  /*8e80*/  FSEL R180, R159, -INF , !P0 ;  /* 0xff8000009fb47808 */ /* 0x000fc40004000000 */
[----:B------:R-:W-:Y:S01]  /*8e90*/  IABS R198, R198 ;  /* 0x000000c600c67213 */ /* 0x000fe20000000000 */
[----:B------:R-:W-:Y:S01]  /*8ea0*/  FFMA.FTZ R134, -R0, R134, R187 ;  /* 0x0000008600867223 */ /* 0x000fe200000101bb */
[----:B------:R-:W-:Y:S02]  /*8eb0*/  I2FP.F32.S32 R130, R130 ;  /* 0x0000008200827245 */ /* 0x000fe40000201400 */
[----:B------:R-:W-:Y:S02]  /*8ec0*/  ISETP.GE.AND P0, PT, R132, R64, PT ;  /* 0x000000408400720c */ /* 0x000fe40003f06270 */
[----:B------:R-:W-:Y:S01]  /*8ed0*/  FSEL R196, R177, -INF , !P1 ;  /* 0xff800000b1c47808 */ /* 0x000fe20004800000 */
[----:B------:R-:W-:Y:S01]  /*8ee0*/  FFMA.FTZ R191, -R0, R130, R191 ;  /* 0x0000008200bf7223 */ /* 0x000fe200000101bf */
[----:B------:R-:W-:Y:S02]  /*8ef0*/  I2FP.F32.S32 R198, R198 ;  /* 0x000000c600c67245 */ /* 0x000fe40000201400 */
[----:B------:R-:W-:-:S02]  /*8f00*/  FSEL R165, R160, -INF , !P4 ;  /* 0xff800000a0a57808 */ /* 0x000fc40006000000 */
[----:B------:R-:W-:Y:S01]  /*8f10*/  FSEL R177, R136, -INF , !P0 ;  /* 0xff80000088b17808 */ /* 0x000fe20004000000 */
[----:B------:R-:W-:Y:S01]  /*8f20*/  FFMA.FTZ R198, -R0, R198, R199 ;  /* 0x000000c600c67223 */ /* 0x000fe200000101c7 */
[----:B------:R-:W-:Y:S02]  /*8f30*/  FSEL R186, R183, -INF , !P0 ;  /* 0xff800000b7ba7808 */ /* 0x000fe40004000000 */
[-C--:B------:R-:W-:Y:S01]  /*8f40*/  ISETP.GE.AND P4, PT, R128, R64.reuse, PT ;  /* 0x000000408000720c */ /* 0x080fe20003f86270 */
[----:B------:R-:W-:Y:S01]  /*8f50*/  IMAD.IADD R128, R6, 0x1, -R142 ;  /* 0x0000000106807824 */ /* 0x000fe200078e0a8e */
[----:B------:R-:W-:Y:S01]  /*8f60*/  ISETP.GE.AND P0, PT, R50, R64, PT ;  /* 0x000000403200720c */ /* 0x000fe20003f06270 */
[----:B------:R-:W-:Y:S01]  /*8f70*/  IMAD.IADD R50, R6, 0x1, -R50 ;  /* 0x0000000106327824 */ /* 0x000fe200078e0a32 */
[----:B------:R-:W-:Y:S02]  /*8f80*/  FSEL R199, R134, -INF , !P4 ;  /* 0xff80000086c77808 */ /* 0x000fe40006000000 */
[----:B------:R-:W-:-:S02]  /*8f90*/  FSEL R200, R191, -INF , !P4 ;  /* 0xff800000bfc87808 */ /* 0x000fc40006000000 */
[----:B------:R-:W-:Y:S02]  /*8fa0*/  FSEL R149, R149, -INF , !P3 ;  /* 0xff80000095957808 */ /* 0x000fe40005800000 */
[-C--:B------:R-:W-:Y:S02]  /*8fb0*/  ISETP.GE.AND P4, PT, R42, R64.reuse, PT ;  /* 0x000000402a00720c */ /* 0x080fe40003f86270 */
[----:B------:R-:W-:Y:S01]  /*8fc0*/  ISETP.GE.AND P3, PT, R174, R64, PT ;  /* 0x00000040ae00720c */ /* 0x000fe20003f66270 */
[----:B------:R-:W-:Y:S01]  /*8fd0*/  IMAD.IADD R174, R6, 0x1, -R161 ;  /* 0x0000000106ae7824 */ /* 0x000fe200078e0aa1 */
[----:B------:R-:W-:Y:S02]  /*8fe0*/  IABS R42, R50 ;  /* 0x00000032002a7213 */ /* 0x000fe40000000000 */
[----:B------:R-:W-:Y:S02]  /*8ff0*/  IABS R192, R192 ;  /* 0x000000c000c07213 */ /* 0x000fe40000000000 */
[----:B------:R-:W-:-:S02]  /*9000*/  I2FP.F32.S32 R42, R42 ;  /* 0x0000002a002a7245 */ /* 0x000fc40000201400 */
[----:B------:R-:W-:Y:S02]  /*9010*/  IABS R156, R156 ;  /* 0x0000009c009c7213 */ /* 0x000fe40000000000 */
[----:B------:R-:W-:Y:S01]  /*9020*/  I2FP.F32.S32 R192, R192 ;  /* 0x000000c000c07245 */ /* 0x000fe20000201400 */
[C---:B------:R-:W-:Y:S01]  /*9030*/  FFMA.FTZ R201, -R0.reuse, R42, R201 ;  /* 0x0000002a00c97223 */ /* 0x040fe200000101c9 */
[----:B------:R-:W-:Y:S02]  /*9040*/  IABS R174, R174 ;  /* 0x000000ae00ae7213 */ /* 0x000fe40000000000 */
[----:B------:R-:W-:Y:S01]  /*9050*/  I2FP.F32.S32 R156, R156 ;  /* 0x0000009c009c7245 */ /* 0x000fe20000201400 */
[C---:B------:R-:W-:Y:S01]  /*9060*/  FFMA.FTZ R192, -R0.reuse, R192, R207 ;  /* 0x000000c000c07223 */ /* 0x040fe200000101cf */
[----:B------:R-:W-:Y:S02]  /*9070*/  I2FP.F32.S32 R174, R174 ;  /* 0x000000ae00ae7245 */ /* 0x000fe40000201400 */
[----:B------:R-:W-:Y:S01]  /*9080*/  FSEL R202, R201, -INF , !P0 ;  /* 0xff800000c9ca7808 */ /* 0x000fe20004000000 */
[----:B------:R-:W-:Y:S01]  /*9090*/  FFMA.FTZ R175, -R0, R156, R175 ;  /* 0x0000009c00af7223 */ /* 0x000fe200000101af */
[----:B------:R-:W-:Y:S01]  /*90a0*/  FSEL R201, R52, -INF , !P4 ;  /* 0xff80000034c97808 */ /* 0x000fe20006000000 */
[----:B------:R-:W-:Y:S01]  /*90b0*/  FFMA.FTZ R174, -R0, R174, R237 ;  /* 0x000000ae00ae7223 */ /* 0x000fe200000101ed */
[----:B------:R-:W-:-:S02]  /*90c0*/  FSEL R192, R192, -INF , !P4 ;  /* 0xff800000c0c07808 */ /* 0x000fc40006000000 */
[-C--:B------:R-:W-:Y:S02]  /*90d0*/  ISETP.GE.AND P4, PT, R161, R64.reuse, PT ;  /* 0x00000040a100720c */ /* 0x080fe40003f86270 */
[----:B------:R-:W-:Y:S02]  /*90e0*/  FSEL R182, R175, -INF , !P3 ;  /* 0xff800000afb67808 */ /* 0x000fe40005800000 */
[----:B------:R-:W-:Y:S02]  /*90f0*/  FSEL R175, R82, -INF , !P4 ;  /* 0xff80000052af7808 */ /* 0x000fe40006000000 */
[----:B------:R-:W-:Y:S02]  /*9100*/  FSEL R174, R174, -INF , !P4 ;  /* 0xff800000aeae7808 */ /* 0x000fe40006000000 */
[----:B------:R-:W-:Y:S02]  /*9110*/  ISETP.GE.AND P4, PT, R105, R64, PT ;  /* 0x000000406900720c */ /* 0x000fe40003f86270 */
[----:B------:R-:W2:Y:S01]  /*9120*/  LD.E R105, desc[UR4][R2.64+0xdc] ;  /* 0x0000dc0402697980 */ /* 0x000ea2000c101900 */
[----:B------:R-:W-:-:S02]  /*9130*/  IABS R79, R79 ;  /* 0x0000004f004f7213 */ /* 0x000fc40000000000 */
[----:B------:R-:W-:Y:S02]  /*9140*/  IABS R54, R54 ;  /* 0x0000003600367213 */ /* 0x000fe40000000000 */
[----:B------:R-:W-:Y:S02]  /*9150*/  I2FP.F32.S32 R79, R79 ;  /* 0x0000004f004f7245 */ /* 0x000fe40000201400 */
[----:B------:R-:W-:Y:S02]  /*9160*/  IABS R128, R128 ;  /* 0x0000008000807213 */ /* 0x000fe40000000000 */
[----:B------:R-:W-:Y:S01]  /*9170*/  IABS R77, R77 ;  /* 0x0000004d004d7213 */ /* 0x000fe20000000000 */
[----:B------:R-:W-:Y:S01]  /*9180*/  FFMA.FTZ R80, -R0, R79, R80 ;  /* 0x0000004f00507223 */ /* 0x000fe20000010150 */
[----:B------:R-:W-:Y:S01]  /*9190*/  IMAD.IADD R79, R6, 0x1, -R243 ;  /* 0x00000001064f7824 */ /* 0x000fe200078e0af3 */
[----:B------:R-:W-:Y:S02]  /*91a0*/  I2FP.F32.S32 R54, R54 ;  /* 0x0000003600367245 */ /* 0x000fe40000201400 */
[----:B------:R-:W-:-:S02]  /*91b0*/  IABS R184, R184 ;  /* 0x000000b800b87213 */ /* 0x000fc40000000000 */
[----:B------:R-:W-:Y:S01]  /*91c0*/  IABS R56, R56 ;  /* 0x0000003800387213 */ /* 0x000fe20000000000 */
[C---:B------:R-:W-:Y:S01]  /*91d0*/  FFMA.FTZ R54, -R0.reuse, R54, R205 ;  /* 0x0000003600367223 */ /* 0x040fe200000101cd */
[----:B------:R-:W-:Y:S02]  /*91e0*/  I2FP.F32.S32 R128, R128 ;  /* 0x0000008000807245 */ /* 0x000fe40000201400 */
[----:B------:R-:W-:Y:S02]  /*91f0*/  IABS R190, R190 ;  /* 0x000000be00be7213 */ /* 0x000fe40000000000 */
[----:B------:R-:W-:Y:S01]  /*9200*/  I2FP.F32.S32 R77, R77 ;  /* 0x0000004d004d7245 */ /* 0x000fe20000201400 */
[C---:B------:R-:W-:Y:S01]  /*9210*/  FFMA.FTZ R193, -R0.reuse, R128, R193 ;  /* 0x0000008000c17223 */ /* 0x040fe200000101c1 */
[----:B------:R-:W-:Y:S02]  /*9220*/  IABS R79, R79 ;  /* 0x0000004f004f7213 */ /* 0x000fe40000000000 */
[----:B------:R-:W-:Y:S01]  /*9230*/  IABS R87, R87 ;  /* 0x0000005700577213 */ /* 0x000fe20000000000 */
[----:B------:R-:W-:Y:S01]  /*9240*/  FFMA.FTZ R86, -R0, R77, R86 ;  /* 0x0000004d00567223 */ /* 0x000fe20000010156 */
[----:B------:R-:W-:Y:S01]  /*9250*/  I2FP.F32.S32 R184, R184 ;  /* 0x000000b800b87245 */ /* 0x000fe20000201400 */
[----:B------:R-:W-:Y:S01]  /*9260*/  IMAD.IADD R77, R6, 0x1, -R225 ;  /* 0x00000001064d7824 */ /* 0x000fe200078e0ae1 */
[----:B------:R-:W-:-:S02]  /*9270*/  I2FP.F32.S32 R56, R56 ;  /* 0x0000003800387245 */ /* 0x000fc40000201400 */
[----:B------:R-:W-:Y:S01]  /*9280*/  IABS R194, R194 ;  /* 0x000000c200c27213 */ /* 0x000fe20000000000 */
[----:B------:R-:W-:Y:S01]  /*9290*/  FFMA.FTZ R184, -R0, R184, R185 ;  /* 0x000000b800b87223 */ /* 0x000fe200000101b9 */
[----:B------:R-:W-:Y:S01]  /*92a0*/  FSEL R205, R144, -INF , !P3 ;  /* 0xff80000090cd7808 */ /* 0x000fe20005800000 */
[----:B------:R-:W-:Y:S01]  /*92b0*/  FFMA.FTZ R56, -R0, R56, R197 ;  /* 0x0000003800387223 */ /* 0x000fe200000101c5 */
[----:B------:R-:W-:Y:S02]  /*92c0*/  I2FP.F32.S32 R190, R190 ;  /* 0x000000be00be7245 */ /* 0x000fe40000201400 */
[----:B------:R-:W-:Y:S02]  /*92d0*/  I2FP.F32.S32 R79, R79 ;  /* 0x0000004f004f7245 */ /* 0x000fe40000201400 */
[----:B------:R-:W-:Y:S01]  /*92e0*/  ISETP.GE.AND P3, PT, R142, R64, PT ;  /* 0x000000408e00720c */ /* 0x000fe20003f66270 */
[C---:B------:R-:W-:Y:S01]  /*92f0*/  FFMA.FTZ R190, -R0.reuse, R190, R211 ;  /* 0x000000be00be7223 */ /* 0x040fe200000101d3 */
[----:B------:R-:W-:Y:S01]  /*9300*/  I2FP.F32.S32 R87, R87 ;  /* 0x0000005700577245 */ /* 0x000fe20000201400 */
[----:B------:R-:W-:Y:S01]  /*9310*/  FFMA.FTZ R98, -R0, R79, R98 ;  /* 0x0000004f00627223 */ /* 0x000fe20000010162 */
[----:B------:R-:W-:-:S02]  /*9320*/  IABS R178, R178 ;  /* 0x000000b200b27213 */ /* 0x000fc40000000000 */
[----:B------:R-:W-:Y:S01]  /*9330*/  I2FP.F32.S32 R194, R194 ;  /* 0x000000c200c27245 */ /* 0x000fe20000201400 */
[----:B------:R-:W-:Y:S01]  /*9340*/  FFMA.FTZ R90, -R0, R87, R90 ;  /* 0x00000057005a7223 */ /* 0x000fe2000001015a */
[----:B------:R-:W-:Y:S01]  /*9350*/  IABS R176, R176 ;  /* 0x000000b000b07213 */ /* 0x000fe20000000000 */
[----:B------:R-:W-:Y:S01]  /*9360*/  IMAD.IADD R79, R6, 0x1, -R139 ;  /* 0x00000001064f7824 */ /* 0x000fe200078e0a8b */
[----:B------:R-:W-:Y:S02]  /*9370*/  FSEL R197, R126, -INF , !P3 ;  /* 0xff8000007ec57808 */ /* 0x000fe40005800000 */
[----:B------:R-:W-:Y:S01]  /*9380*/  FSEL R204, R193, -INF , !P3 ;  /* 0xff800000c1cc7808 */ /* 0x000fe20005800000 */
[----:B------:R-:W-:Y:S01]  /*9390*/  IMAD.IADD R87, R6, 0x1, -R131 ;  /* 0x0000000106577824 */ /* 0x000fe200078e0a83 */
[----:B------:R-:W-:Y:S01]  /*93a0*/  ISETP.GE.AND P3, PT, R62, R64, PT ;  /* 0x000000403e00720c */ /* 0x000fe20003f66270 */
[----:B------:R-:W-:Y:S01]  /*93b0*/  FFMA.FTZ R194, -R0, R194, R203 ;  /* 0x000000c200c27223 */ /* 0x000fe200000101cb */
[----:B------:R-:W-:-:S02]  /*93c0*/  I2FP.F32.S32 R178, R178 ;  /* 0x000000b200b27245 */ /* 0x000fc40000201400 */
[----:B------:R-:W-:Y:S02]  /*93d0*/  IABS R188, R188 ;  /* 0x000000bc00bc7213 */ /* 0x000fe40000000000 */
[----:B------:R-:W-:Y:S01]  /*93e0*/  IABS R93, R93 ;  /* 0x0000005d005d7213 */ /* 0x000fe20000000000 */
[----:B------:R-:W-:Y:S01]  /*93f0*/  FFMA.FTZ R178, -R0, R178, R219 ;  /* 0x000000b200b27223 */ /* 0x000fe200000101db */
[----:B------:R-:W-:Y:S02]  /*9400*/  IABS R77, R77 ;  /* 0x0000004d004d7213 */ /* 0x000fe40000000000 */
[----:B------:R-:W-:Y:S02]  /*9410*/  FSEL R181, R181, -INF , !P5 ;  /* 0xff800000b5b57808 */ /* 0x000fe40006800000 */
[----:B------:R-:W-:Y:S02]  /*9420*/  FSEL R184, R184, -INF , !P5 ;  /* 0xff800000b8b87808 */ /* 0x000fe40006800000 */
[----:B------:R-:W-:-:S02]  /*9430*/  I2FP.F32.S32 R176, R176 ;  /* 0x000000b000b07245 */ /* 0x000fc40000201400 */
[----:B------:R-:W-:Y:S02]  /*9440*/  ISETP.GE.AND P5, PT, R48, R64, PT ;  /* 0x000000403000720c */ /* 0x000fe40003fa6270 */
[----:B------:R-:W-:Y:S01]  /*9450*/  FSEL R195, R195, -INF , !P3 ;  /* 0xff800000c3c37808 */ /* 0x000fe20005800000 */
[----:B------:R-:W-:Y:S01]  /*9460*/  FFMA.FTZ R176, -R0, R176, R223 ;  /* 0x000000b000b07223 */ /* 0x000fe200000101df */
[----:B------:R-:W-:Y:S02]  /*9470*/  FSEL R190, R190, -INF , !P3 ;  /* 0xff800000bebe7808 */ /* 0x000fe40005800000 */
[----:B------:R-:W-:Y:S02]  /*9480*/  FSEL R187, R138, -INF , !P1 ;  /* 0xff8000008abb7808 */ /* 0x000fe40004800000 */
[----:B------:R-:W-:Y:S02]  /*9490*/  I2FP.F32.S32 R188, R188 ;  /* 0x000000bc00bc7245 */ /* 0x000fe40000201400 */
[----:B------:R-:W-:-:S02]  /*94a0*/  FSEL R191, R56, -INF , !P0 ;  /* 0xff80000038bf7808 */ /* 0x000fc40004000000 */
[----:B------:R-:W-:Y:S01]  /*94b0*/  ISETP.GE.AND P3, PT, R40, R64, PT ;  /* 0x000000402800720c */ /* 0x000fe20003f66270 */
[----:B------:R-:W-:Y:S01]  /*94c0*/  IMAD.IADD R136, R6, 0x1, -R113 ;  /* 0x0000000106887824 */ /* 0x000fe200078e0a71 */
[----:B------:R-:W-:Y:S01]  /*94d0*/  I2FP.F32.S32 R93, R93 ;  /* 0x0000005d005d7245 */ /* 0x000fe20000201400 */
[C---:B------:R-:W-:Y:S01]  /*94e0*/  FFMA.FTZ R188, -R0.reuse, R188, R215 ;  /* 0x000000bc00bc7223 */ /* 0x040fe200000101d7 */
[----:B------:R-:W-:Y:S02]  /*94f0*/  I2FP.F32.S32 R77, R77 ;  /* 0x0000004d004d7245 */ /* 0x000fe40000201400 */
[----:B------:R-:W-:Y:S01]  /*9500*/  IABS R79, R79 ;  /* 0x0000004f004f7213 */ /* 0x000fe20000000000 */
[----:B------:R-:W-:Y:S01]  /*9510*/  FFMA.FTZ R84, -R0, R93, R84 ;  /* 0x0000005d00547223 */ /* 0x000fe20000010154 */
[-C--:B------:R-:W-:Y:S01]  /*9520*/  ISETP.GE.AND P1, PT, R140, R64.reuse, PT ;  /* 0x000000408c00720c */ /* 0x080fe20003f26270 */
[----:B------:R-:W-:Y:S01]  /*9530*/  FFMA.FTZ R100, -R0, R77, R100 ;  /* 0x0000004d00647223 */ /* 0x000fe20000010164 */
[----:B------:R-:W-:-:S02]  /*9540*/  ISETP.GE.AND P0, PT, R24, R64, PT ;  /* 0x000000401800720c */ /* 0x000fc40003f06270 */
[----:B------:R-:W-:Y:S02]  /*9550*/  IABS R87, R87 ;  /* 0x0000005700577213 */ /* 0x000fe40000000000 */
[----:B------:R-:W-:Y:S02]  /*9560*/  FSEL R203, R54, -INF , !P5 ;  /* 0xff80000036cb7808 */ /* 0x000fe40006800000 */
[----:B------:R-:W-:Y:S02]  /*9570*/  FSEL R194, R194, -INF , !P5 ;  /* 0xff800000c2c27808 */ /* 0x000fe40006800000 */
[----:B------:R-:W-:Y:S02]  /*9580*/  ISETP.GE.AND P5, PT, R179, R64, PT ;  /* 0x00000040b300720c */ /* 0x000fe40003fa6270 */
[----:B------:R-:W-:Y:S02]  /*9590*/  FSEL R173, R173, -INF , !P3 ;  /* 0xff800000adad7808 */ /* 0x000fe40005800000 */
[----:B------:R-:W-:-:S02]  /*95a0*/  FSEL R172, R80, -INF , !P3 ;  /* 0xff80000050ac7808 */ /* 0x000fc40005800000 */
[----:B------:R-:W-:Y:S02]  /*95b0*/  IABS R85, R85 ;  /* 0x0000005500557213 */ /* 0x000fe40000000000 */
[----:B------:R-:W-:Y:S01]  /*95c0*/  I2FP.F32.S32 R79, R79 ;  /* 0x0000004f004f7245 */ /* 0x000fe20000201400 */
[----:B------:R-:W-:Y:S01]  /*95d0*/  IMAD.IADD R77, R6, 0x1, -R137 ;  /* 0x00000001064d7824 */ /* 0x000fe200078e0a89 */
[----:B------:R-:W-:Y:S02]  /*95e0*/  FSEL R193, R58, -INF , !P1 ;  /* 0xff8000003ac17808 */ /* 0x000fe40004800000 */
[----:B------:R-:W-:Y:S02]  /*95f0*/  FSEL R198, R198, -INF , !P1 ;  /* 0xff800000c6c67808 */ /* 0x000fe40004800000 */
[----:B------:R-:W-:Y:S02]  /*9600*/  FSEL R185, R28, -INF , !P0 ;  /* 0xff8000001cb97808 */ /* 0x000fe40004000000 */
[----:B------:R-:W-:-:S02]  /*9610*/  FSEL R178, R178, -INF , !P0 ;  /* 0xff800000b2b27808 */ /* 0x000fc40004000000 */
[-C--:B------:R-:W-:Y:S02]  /*9620*/  ISETP.GE.AND P3, PT, R243, R64.reuse, PT ;  /* 0x00000040f300720c */ /* 0x080fe40003f66270 */
[----:B------:R-:W-:Y:S02]  /*9630*/  I2FP.F32.S32 R87, R87 ;  /* 0x0000005700577245 */ /* 0x000fe40000201400 */
[-C--:B------:R-:W-:Y:S02]  /*9640*/  ISETP.GE.AND P1, PT, R60, R64.reuse, PT ;  /* 0x000000403c00720c */ /* 0x080fe40003f26270 */
[-C--:B------:R-:W-:Y:S02]  /*9650*/  ISETP.GE.AND P0, PT, R155, R64.reuse, PT ;  /* 0x000000409b00720c */ /* 0x080fe40003f06270 */
[----:B------:R-:W-:Y:S02]  /*9660*/  FSEL R179, R26, -INF , !P5 ;  /* 0xff8000001ab37808 */ /* 0x000fe40006800000 */
[----:B------:R-:W-:Y:S01]  /*9670*/  FSEL R176, R176, -INF , !P5 ;  /* 0xff800000b0b07808 */ /* 0x000fe20006800000 */
[----:B------:R-:W-:Y:S01]  /*9680*/  FFMA.FTZ R68, -R0, R79, R68 ;  /* 0x0000004f00447223 */ /* 0x000fe20000010144 */
[----:B------:R-:W-:-:S02]  /*9690*/  ISETP.GE.AND P5, PT, R145, R64, PT ;  /* 0x000000409100720c */ /* 0x000fc40003fa6270 */
[----:B------:R-:W-:Y:S01]  /*96a0*/  I2FP.F32.S32 R85, R85 ;  /* 0x0000005500557245 */ /* 0x000fe20000201400 */
[----:B------:R-:W-:Y:S01]  /*96b0*/  FFMA.FTZ R104, -R0, R87, R104 ;  /* 0x0000005700687223 */ /* 0x000fe20000010168 */
[----:B------:R-:W-:Y:S02]  /*96c0*/  FSEL R145, R110, -INF , !P3 ;  /* 0xff8000006e917808 */ /* 0x000fe40005800000 */
[----:B------:R-:W-:Y:S01]  /*96d0*/  FSEL R144, R98, -INF , !P3 ;  /* 0xff80000062907808 */ /* 0x000fe20005800000 */
[----:B------:R-:W-:Y:S01]  /*96e0*/  FFMA.FTZ R92, -R0, R85, R92 ;  /* 0x00000055005c7223 */ /* 0x000fe2000001015c */
[----:B------:R-:W-:Y:S02]  /*96f0*/  IABS R136, R136 ;  /* 0x0000008800887213 */ /* 0x000fe40000000000 */
[----:B------:R-:W-:Y:S02]  /*9700*/  FSEL R189, R189, -INF , !P1 ;  /* 0xff800000bdbd7808 */ /* 0x000fe40004800000 */
[----:B------:R-:W-:-:S02]  /*9710*/  FSEL R188, R188, -INF , !P1 ;  /* 0xff800000bcbc7808 */ /* 0x000fc40004800000 */
[----:B------:R-:W-:Y:S02]  /*9720*/  FSEL R159, R96, -INF , !P0 ;  /* 0xff800000609f7808 */ /* 0x000fe40004000000 */
[----:B------:R-:W-:Y:S02]  /*9730*/  FSEL R158, R84, -INF , !P0 ;  /* 0xff800000549e7808 */ /* 0x000fe40004000000 */
[-C--:B------:R-:W-:Y:S02]  /*9740*/  ISETP.GE.AND P3, PT, R139, R64.reuse, PT ;  /* 0x000000408b00720c */ /* 0x080fe40003f66270 */
[-C--:B------:R-:W-:Y:S02]  /*9750*/  ISETP.GE.AND P1, PT, R30, R64.reuse, PT ;  /* 0x000000401e00720c */ /* 0x080fe40003f26270 */
[----:B------:R-:W-:Y:S02]  /*9760*/  ISETP.GE.AND P0, PT, R131, R64, PT ;  /* 0x000000408300720c */ /* 0x000fe40003f06270 */
[----:B------:R-:W-:-:S02]  /*9770*/  IABS R77, R77 ;  /* 0x0000004d004d7213 */ /* 0x000fc40000000000 */
[----:B------:R-:W-:Y:S02]  /*9780*/  I2FP.F32.S32 R136, R136 ;  /* 0x0000008800887245 */ /* 0x000fe40000201400 */
[----:B------:R-:W-:Y:S02]  /*9790*/  FSEL R135, R120, -INF , !P3 ;  /* 0xff80000078877808 */ /* 0x000fe40005800000 */
[----:B------:R-:W-:Y:S02]  /*97a0*/  FSEL R134, R68, -INF , !P3 ;  /* 0xff80000044867808 */ /* 0x000fe40005800000 */
[----:B------:R-:W-:Y:S02]  /*97b0*/  FSEL R161, R94, -INF , !P1 ;  /* 0xff8000005ea17808 */ /* 0x000fe40004800000 */
[----:B------:R-:W-:Y:S02]  /*97c0*/  FSEL R160, R86, -INF , !P1 ;  /* 0xff80000056a07808 */ /* 0x000fe40004800000 */
[----:B------:R-:W-:-:S02]  /*97d0*/  I2FP.F32.S32 R77, R77 ;  /* 0x0000004d004d7245 */ /* 0x000fc40000201400 */
[----:B------:R-:W-:Y:S02]  /*97e0*/  FSEL R141, R114, -INF , !P0 ;  /* 0xff800000728d7808 */ /* 0x000fe40004000000 */
[----:B------:R-:W-:Y:S02]  /*97f0*/  FSEL R140, R104, -INF , !P0 ;  /* 0xff800000688c7808 */ /* 0x000fe40004000000 */
[-C--:B------:R-:W-:Y:S01]  /*9800*/  ISETP.GE.AND P3, PT, R107, R64.reuse, PT ;  /* 0x000000406b00720c */ /* 0x080fe20003f66270 */
[C---:B------:R-:W-:Y:S01]  /*9810*/  IMAD.IADD R107, R6.reuse, 0x1, -R107 ;  /* 0x00000001066b7824 */ /* 0x040fe200078e0a6b */
[-C--:B------:R-:W-:Y:S02]  /*9820*/  ISETP.GE.AND P1, PT, R225, R64.reuse, PT ;  /* 0x00000040e100720c */ /* 0x080fe40003f26270 */
[----:B------:R-:W-:Y:S01]  /*9830*/  ISETP.GE.AND P0, PT, R99, R64, PT ;  /* 0x000000406300720c */ /* 0x000fe20003f06270 */
[----:B------:R-:W-:Y:S01]  /*9840*/  IMAD.IADD R99, R6, 0x1, -R99 ;  /* 0x0000000106637824 */ /* 0x000fe200078e0a63 */
[----:B------:R-:W-:Y:S01]  /*9850*/  FSEL R155, R108, -INF , !P4 ;  /* 0xff8000006c9b7808 */ /* 0x000fe20006000000 */
[----:B------:R-:W-:Y:S01]  /*9860*/  FFMA.FTZ R136, -R0, R136, R69 ;  /* 0x0000008800887223 */ /* 0x000fe20000010145 */
[----:B------:R-:W-:Y:S01]  /*9870*/  FSEL R154, R92, -INF , !P4 ;  /* 0xff8000005c9a7808 */ /* 0x000fe20006000000 */
[----:B------:R-:W-:Y:S01]  /*9880*/  FFMA.FTZ R78, -R0, R77, R78 ;  /* 0x0000004d004e7223 */ /* 0x000fe2000001014e */
[----:B------:R-:W-:Y:S01]  /*9890*/  ISETP.GE.AND P4, PT, R113, R64, PT ;  /* 0x000000407100720c */ /* 0x000fe20003f86270 */
[----:B------:R-:W-:Y:S01]  /*98a0*/  VIADD R69, R41, 0x8 ;  /* 0x0000000829457836 */ /* 0x000fe20000000000 */
[----:B------:R-:W-:-:S02]  /*98b0*/  FSEL R143, R112, -INF , !P1 ;  /* 0xff800000708f7808 */ /* 0x000fc40004800000 */
[----:B------:R-:W-:Y:S02]  /*98c0*/  FSEL R142, R100, -INF , !P1 ;  /* 0xff800000648e7808 */ /* 0x000fe40004800000 */
[----:B------:R-:W-:Y:S02]  /*98d0*/  ISETP.GE.AND P1, PT, R137, R64, PT ;  /* 0x000000408900720c */ /* 0x000fe40003f26270 */
[----:B------:R-:W-:Y:S02]  /*98e0*/  IABS R107, R107 ;  /* 0x0000006b006b7213 */ /* 0x000fe40000000000 */
[----:B------:R-:W-:Y:S01]  /*98f0*/  FSEL R125, R20, -INF , !P3 ;  /* 0xff800000147d7808 */ /* 0x000fe20005800000 */
[----:B------:R-:W-:Y:S01]  /*9900*/  IMAD.IADD R20, R6, 0x1, -R81 ;  /* 0x0000000106147824 */ /* 0x000fe200078e0a51 */
[----:B------:R-:W-:Y:S02]  /*9910*/  IABS R99, R99 ;  /* 0x0000006300637213 */ /* 0x000fe40000000000 */
[----:B------:R-:W-:-:S02]  /*9920*/  FSEL R137, R118, -INF , !P4 ;  /* 0xff80000076897808 */ /* 0x000fc40006000000 */
[----:B------:R-:W-:Y:S02]  /*9930*/  FSEL R136, R136, -INF , !P4 ;  /* 0xff80000088887808 */ /* 0x000fe40006000000 */
[-C--:B------:R-:W-:Y:S01]  /*9940*/  ISETP.GE.AND P4, PT, R83, R64.reuse, PT ;  /* 0x000000405300720c */ /* 0x080fe20003f86270 */
[----:B------:R-:W-:Y:S01]  /*9950*/  IMAD.IADD R83, R6, 0x1, -R83 ;  /* 0x0000000106537824 */ /* 0x000fe200078e0a53 */
[----:B------:R-:W-:Y:S02]  /*9960*/  FSEL R133, R122, -INF , !P1 ;  /* 0xff8000007a857808 */ /* 0x000fe40004800000 */
[----:B------:R-:W-:Y:S02]  /*9970*/  FSEL R132, R78, -INF , !P1 ;  /* 0xff8000004e847808 */ /* 0x000fe40004800000 */
[----:B------:R-:W-:Y:S02]  /*9980*/  I2FP.F32.S32 R28, R107 ;  /* 0x0000006b001c7245 */ /* 0x000fe40000201400 */
[----:B------:R-:W-:Y:S01]  /*9990*/  ISETP.GE.AND P1, PT, R69, R64, PT ;  /* 0x000000404500720c */ /* 0x000fe20003f26270 */
[----:B------:R-:W-:Y:S01]  /*99a0*/  IMAD.IADD R69, R4, 0x1, -R69 ;  /* 0x0000000104457824 */ /* 0x000fe200078e0a45 */
[----:B------:R-:W-:-:S02]  /*99b0*/  I2FP.F32.S32 R99, R99 ;  /* 0x0000006300637245 */ /* 0x000fc40000201400 */
[----:B------:R-:W-:Y:S01]  /*99c0*/  IABS R20, R20 ;  /* 0x0000001400147213 */ /* 0x000fe20000000000 */
[C---:B------:R-:W-:Y:S01]  /*99d0*/  FFMA.FTZ R9, -R0.reuse, R28, R9 ;  /* 0x0000001c00097223 */ /* 0x040fe20000010109 */
[----:B------:R-:W-:Y:S01]  /*99e0*/  IABS R83, R83 ;  /* 0x0000005300537213 */ /* 0x000fe20000000000 */
[----:B------:R-:W-:Y:S01]  /*99f0*/  FFMA.FTZ R70, -R0, R99, R70 ;  /* 0x0000006300467223 */ /* 0x000fe20000010146 */
[----:B------:R-:W-:Y:S01]  /*9a00*/  IMAD.IADD R120, R6, 0x1, -R63 ;  /* 0x0000000106787824 */ /* 0x000fe200078e0a3f */
[----:B------:R-:W-:Y:S02]  /*9a10*/  I2FP.F32.S32 R20, R20 ;  /* 0x0000001400147245 */ /* 0x000fe40000201400 */
[----:B------:R-:W-:Y:S02]  /*9a20*/  IABS R69, R69 ;  /* 0x0000004500457213 */ /* 0x000fe40000000000 */
[----:B------:R-:W-:Y:S02]  /*9a30*/  I2FP.F32.S32 R26, R83 ;  /* 0x00000053001a7245 */ /* 0x000fe40000201400 */
[----:B------:R-:W-:Y:S01]  /*9a40*/  FSEL R131, R124, -INF , !P0 ;  /* 0xff8000007c837808 */ /* 0x000fe20004000000 */
[----:B------:R-:W-:Y:S01]  /*9a50*/  FFMA.FTZ R5, -R0, R20, R5 ;  /* 0x0000001400057223 */ /* 0x000fe20000010105 */
[----:B------:R-:W-:Y:S01]  /*9a60*/  FSEL R124, R9, -INF , !P3 ;  /* 0xff800000097c7808 */ /* 0x000fe20005800000 */
[----:B------:R-:W-:Y:S01]  /*9a70*/  IMAD.IADD R9, R6, 0x1, -R41 ;  /* 0x0000000106097824 */ /* 0x000fe200078e0a29 */
[----:B------:R-:W-:-:S02]  /*9a80*/  I2FP.F32.S32 R69, R69 ;  /* 0x0000004500457245 */ /* 0x000fc40000201400 */
[----:B------:R-:W-:Y:S02]  /*9a90*/  FSEL R130, R70, -INF , !P0 ;  /* 0xff80000046827808 */ /* 0x000fe40004000000 */
[----:B------:R-:W-:Y:S02]  /*9aa0*/  IABS R120, R120 ;  /* 0x0000007800787213 */ /* 0x000fe40000000000 */
[----:B------:R-:W-:Y:S01]  /*9ab0*/  ISETP.GE.AND P0, PT, R81, R64, PT ;  /* 0x000000405100720c */ /* 0x000fe20003f06270 */
[C---:B------:R-:W-:Y:S01]  /*9ac0*/  FFMA.FTZ R26, -R0.reuse, R26, R45 ;  /* 0x0000001a001a7223 */ /* 0x040fe2000001012d */
[----:B------:R-:W-:Y:S01]  /*9ad0*/  I2FP.F32.S32 R120, R120 ;  /* 0x0000007800787245 */ /* 0x000fe20000201400 */
[----:B------:R-:W-:Y:S01]  /*9ae0*/  FFMA.FTZ R73, -R0, R69, R73 ;  /* 0x0000004500497223 */ /* 0x000fe20000010149 */
[----:B------:R-:W-:Y:S02]  /*9af0*/  IABS R9, R9 ;  /* 0x0000000900097213 */ /* 0x000fe40000000000 */
[----:B------:R-:W-:-:S02]  /*9b00*/  FSEL R123, R123, -INF , !P0 ;  /* 0xff8000007b7b7808 */ /* 0x000fc40004000000 */
[----:B------:R-:W-:Y:S02]  /*9b10*/  FSEL R122, R5, -INF , !P0 ;  /* 0xff800000057a7808 */ /* 0x000fe40004000000 */
[----:B------:R-:W-:Y:S01]  /*9b20*/  ISETP.GE.AND P0, PT, R41, R64, PT ;  /* 0x000000402900720c */ /* 0x000fe20003f06270 */
[----:B------:R-:W-:Y:S01]  /*9b30*/  FFMA.FTZ R120, -R0, R120, R7 ;  /* 0x0000007800787223 */ /* 0x000fe20000010107 */
[----:B------:R-:W-:Y:S02]  /*9b40*/  FSEL R127, R22, -INF , !P4 ;  /* 0xff800000167f7808 */ /* 0x000fe40006000000 */
[----:B------:R-:W-:Y:S02]  /*9b50*/  FSEL R126, R26, -INF , !P4 ;  /* 0xff8000001a7e7808 */ /* 0x000fe40006000000 */
[----:B------:R-:W-:Y:S02]  /*9b60*/  ISETP.GE.AND P4, PT, R61, R64, PT ;  /* 0x000000403d00720c */ /* 0x000fe40003f86270 */
[----:B------:R-:W-:-:S02]  /*9b70*/  I2FP.F32.S32 R9, R9 ;  /* 0x0000000900097245 */ /* 0x000fc40000201400 */
[----:B------:R-:W-:Y:S02]  /*9b80*/  FSEL R5, R73, -INF , !P1 ;  /* 0xff80000049057808 */ /* 0x000fe40004800000 */
[----:B------:R-:W-:Y:S01]  /*9b90*/  FSEL R7, R18, -INF , !P0 ;  /* 0xff80000012077808 */ /* 0x000fe20004000000 */
[----:B------:R-:W-:Y:S01]  /*9ba0*/  FFMA.FTZ R37, -R0, R9, R37 ;  /* 0x0000000900257223 */ /* 0x000fe20000010125 */
[----:B------:R-:W-:Y:S02]  /*9bb0*/  ISETP.GE.AND P3, PT, R55, R64, PT ;  /* 0x000000403700720c */ /* 0x000fe40003f66270 */
[----:B------:R-:W-:Y:S02]  /*9bc0*/  FSEL R119, R16, -INF , !P4 ;  /* 0xff80000010777808 */ /* 0x000fe40006000000 */
[----:B------:R-:W-:Y:S02]  /*9bd0*/  FMNMX3.FTZ R16, R7, R53, R5, !PT ;  /* 0x0000003507107276 */ /* 0x000fe40007810005 */
[----:B------:R-:W-:-:S02]  /*9be0*/  FSEL R117, R14, -INF , !P3 ;  /* 0xff8000000e757808 */ /* 0x000fc40005800000 */
[----:B------:R-:W-:Y:S02]  /*9bf0*/  FMNMX3.FTZ R14, R16, R43, R51, !PT ;  /* 0x0000002b100e7276 */ /* 0x000fe40007810033 */
[----:B------:R-:W-:Y:S02]  /*9c00*/  FSEL R16, R12, -INF , !P1 ;  /* 0xff8000000c107808 */ /* 0x000fe40004800000 */
[----:B------:R-:W-:-:S04]  /*9c10*/  FSEL R18, R37, -INF , !P0 ;  /* 0xff80000025127808 */ /* 0x000fc80004000000 */
        /* <DEDUP_REMOVED lines=20> */
[----:B------:R-:W-:Y:S01]  /*9d60*/  FMNMX3.FTZ R37, R37, R180, R168, !PT ;  /* 0x000000b425257276 */ /* 0x000fe200078100a8 */
[----:B------:R-:W-:Y:S01]  /*9d70*/  IMAD.IADD R85, R6, 0x1, -R115 ;  /* 0x0000000106557824 */ /* 0x000fe200078e0a73 */
[----:B------:R-:W-:Y:S02]  /*9d80*/  FMNMX3.FTZ R12, R12, R187, R177, !PT ;  /* 0x000000bb0c0c7276 */ /* 0x000fe400078100b1 */
[----:B------:R-:W-:Y:S02]  /*9d90*/  FMNMX3.FTZ R37, R37, R170, R182, !PT ;  /* 0x000000aa25257276 */ /* 0x000fe400078100b6 */
[----:B------:R-:W-:-:S02]  /*9da0*/  FMNMX3.FTZ R12, R12, R181, R199, !PT ;  /* 0x000000b50c0c7276 */ /* 0x000fc400078100c7 */
[----:B------:R-:W-:Y:S02]  /*9db0*/  FMNMX3.FTZ R37, R37, R196, R186, !PT ;  /* 0x000000c425257276 */ /* 0x000fe400078100ba */
[----:B------:R-:W-:Y:S02]  /*9dc0*/  IABS R85, R85 ;  /* 0x0000005500557213 */ /* 0x000fe40000000000 */
[----:B------:R-:W-:Y:S02]  /*9dd0*/  FMNMX3.FTZ R37, R37, R184, R200, !PT ;  /* 0x000000b825257276 */ /* 0x000fe400078100c8 */
[----:B------:R-:W-:Y:S02]  /*9de0*/  FMNMX3.FTZ R12, R12, R197, R193, !PT ;  /* 0x000000c50c0c7276 */ /* 0x000fe400078100c1 */
[----:B------:R-:W-:Y:S02]  /*9df0*/  I2FP.F32.S32 R85, R85 ;  /* 0x0000005500557245 */ /* 0x000fe40000201400 */
[----:B------:R-:W-:-:S02]  /*9e00*/  FMNMX3.FTZ R37, R37, R204, R198, !PT ;  /* 0x000000cc25257276 */ /* 0x000fc400078100c6 */
[----:B------:R-:W-:Y:S01]  /*9e10*/  FMNMX3.FTZ R12, R12, R191, R203, !PT ;  /* 0x000000bf0c0c7276 */ /* 0x000fe200078100cb */
[----:B------:R-:W-:Y:S01]  /*9e20*/  FFMA.FTZ R106, -R0, R85, R106 ;  /* 0x00000055006a7223 */ /* 0x000fe2000001016a */
[----:B------:R-:W-:Y:S02]  /*9e30*/  FSEL R157, R102, -INF , !P5 ;  /* 0xff800000669d7808 */ /* 0x000fe40006800000 */
[----:B------:R-:W-:Y:S02]  /*9e40*/  FSEL R156, R90, -INF , !P5 ;  /* 0xff8000005a9c7808 */ /* 0x000fe40006800000 */
[----:B------:R-:W-:Y:S02]  /*9e50*/  FMNMX3.FTZ R37, R37, R202, R194, !PT ;  /* 0x000000ca25257276 */ /* 0x000fe400078100c2 */
[----:B------:R-:W-:Y:S02]  /*9e60*/  ISETP.GE.AND P5, PT, R115, R64, PT ;  /* 0x000000407300720c */ /* 0x000fe40003fa6270 */
[----:B------:R-:W-:-:S02]  /*9e70*/  FMNMX3.FTZ R12, R12, R201, R195, !PT ;  /* 0x000000c90c0c7276 */ /* 0x000fc400078100c3 */
[----:B------:R-:W-:Y:S02]  /*9e80*/  FMNMX3.FTZ R37, R37, R192, R190, !PT ;  /* 0x000000c025257276 */ /* 0x000fe400078100be */
[----:B------:R-:W-:Y:S02]  /*9e90*/  FSEL R139, R116, -INF , !P5 ;  /* 0xff800000748b7808 */ /* 0x000fe40006800000 */
[----:B------:R-:W-:Y:S02]  /*9ea0*/  FSEL R138, R106, -INF , !P5 ;  /* 0xff8000006a8a7808 */ /* 0x000fe40006800000 */
[----:B------:R-:W-:Y:S02]  /*9eb0*/  FMNMX3.FTZ R12, R12, R189, R185, !PT ;  /* 0x000000bd0c0c7276 */ /* 0x000fe400078100b9 */
[----:B------:R-:W-:Y:S01]  /*9ec0*/  ISETP.GE.AND P5, PT, R97, R64, PT ;  /* 0x000000406100720c */ /* 0x000fe20003fa6270 */
[C---:B------:R-:W-:Y:S01]  /*9ed0*/  IMAD.IADD R97, R6.reuse, 0x1, -R97 ;  /* 0x0000000106617824 */ /* 0x040fe200078e0a61 */
[----:B------:R-:W-:Y:S01]  /*9ee0*/  FMNMX3.FTZ R37, R37, R188, R178, !PT ;  /* 0x000000bc25257276 */ /* 0x000fe200078100b2 */
[----:B------:R-:W-:Y:S01]  /*9ef0*/  IMAD.IADD R118, R6, 0x1, -R61 ;  /* 0x0000000106767824 */ /* 0x000fe200078e0a3d */
[----:B------:R-:W-:Y:S01]  /*9f00*/  FMNMX3.FTZ R12, R12, R179, R175, !PT ;  /* 0x000000b30c0c7276 */ /* 0x000fe200078100af */
[----:B------:R-:W-:Y:S01]  /*9f10*/  IMAD.IADD R116, R6, 0x1, -R55 ;  /* 0x0000000106747824 */ /* 0x000fe200078e0a37 */
[----:B------:R-:W-:-:S02]  /*9f20*/  IABS R97, R97 ;  /* 0x0000006100617213 */ /* 0x000fc40000000000 */
[----:B------:R-:W-:Y:S02]  /*9f30*/  FMNMX3.FTZ R37, R37, R176, R174, !PT ;  /* 0x000000b025257276 */ /* 0x000fe400078100ae */
[----:B------:R-:W-:Y:S02]  /*9f40*/  IABS R118, R118 ;  /* 0x0000007600767213 */ /* 0x000fe40000000000 */
[----:B------:R-:W-:Y:S02]  /*9f50*/  FMNMX3.FTZ R12, R12, R173, R161, !PT ;  /* 0x000000ad0c0c7276 */ /* 0x000fe400078100a1 */
[----:B------:R-:W-:Y:S02]  /*9f60*/  I2FP.F32.S32 R24, R97 ;  /* 0x0000006100187245 */ /* 0x000fe40000201400 */
[----:B------:R-:W-:Y:S02]  /*9f70*/  IABS R116, R116 ;  /* 0x0000007400747213 */ /* 0x000fe40000000000 */
[----:B------:R-:W-:-:S02]  /*9f80*/  FMNMX3.FTZ R37, R37, R172, R160, !PT ;  /* 0x000000ac25257276 */ /* 0x000fc400078100a0 */
[----:B------:R-:W-:Y:S02]  /*9f90*/  I2FP.F32.S32 R118, R118 ;  /* 0x0000007600767245 */ /* 0x000fe40000201400 */
[----:B------:R-:W-:Y:S01]  /*9fa0*/  FMNMX3.FTZ R12, R12, R159, R157, !PT ;  /* 0x0000009f0c0c7276 */ /* 0x000fe2000781009d */
[C---:B------:R-:W-:Y:S01]  /*9fb0*/  FFMA.FTZ R24, -R0.reuse, R24, R57 ;  /* 0x0000001800187223 */ /* 0x040fe20000010139 */
[----:B------:R-:W-:Y:S02]  /*9fc0*/  I2FP.F32.S32 R116, R116 ;  /* 0x0000007400747245 */ /* 0x000fe40000201400 */
[----:B------:R-:W-:Y:S01]  /*9fd0*/  FMNMX3.FTZ R37, R37, R158, R156, !PT ;  /* 0x0000009e25257276 */ /* 0x000fe2000781009c */
[----:B------:R-:W-:Y:S01]  /*9fe0*/  FFMA.FTZ R118, -R0, R118, R11 ;  /* 0x0000007600767223 */ /* 0x000fe2000001010b */
[----:B------:R-:W-:Y:S01]  /*9ff0*/  FMNMX3.FTZ R12, R12, R155, R145, !PT ;  /* 0x0000009b0c0c7276 */ /* 0x000fe20007810091 */
[----:B------:R-:W-:Y:S01]  /*a000*/  VIADD R11, R41, 0xf1 ;  /* 0x000000f1290b7836 */ /* 0x000fe20000000000 */
[----:B------:R-:W-:Y:S01]  /*a010*/  FMNMX3.FTZ R37, R37, R154, R144, !PT ;  /* 0x0000009a25257276 */ /* 0x000fe20007810090 */
[----:B------:R-:W-:Y:S01]  /*a020*/  FFMA.FTZ R116, -R0, R116, R23 ;  /* 0x0000007400747223 */ /* 0x000fe20000010117 */
[----:B------:R-:W-:Y:S01]  /*a030*/  FMNMX3.FTZ R12, R12, R143, R141, !PT ;  /* 0x0000008f0c0c7276 */ /* 0x000fe2000781008d */
[----:B------:R-:W-:Y:S01]  /*a040*/  VIADD R45, R41, 0xe9 ;  /* 0x000000e9292d7836 */ /* 0x000fe20000000000 */
[----:B------:R-:W-:Y:S01]  /*a050*/  FSEL R129, R129, -INF , !P5 ;  /* 0xff80000081817808 */ /* 0x000fe20006800000 */
[----:B------:R-:W-:Y:S01]  /*a060*/  VIADD R23, R41, 0xf0 ;  /* 0x000000f029177836 */ /* 0x000fe20000000000 */
[----:B------:R-:W-:Y:S01]  /*a070*/  FSEL R128, R24, -INF , !P5 ;  /* 0xff80000018807808 */ /* 0x000fe20006800000 */
[----:B------:R-:W-:Y:S01]  /*a080*/  IMAD.IADD R20, R4, 0x1, -R11 ;  /* 0x0000000104147824 */ /* 0x000fe200078e0a0b */
[----:B------:R-:W-:-:S02]  /*a090*/  ISETP.GE.AND P5, PT, R63, R64, PT ;  /* 0x000000403f00720c */ /* 0x000fc40003fa6270 */
[----:B------:R-:W-:Y:S01]  /*a0a0*/  FMNMX3.FTZ R37, R37, R142, R140, !PT ;  /* 0x0000008e25257276 */ /* 0x000fe2000781008c */
[----:B------:R-:W-:Y:S01]  /*a0b0*/  VIADD R9, R41, 0xf8 ;  /* 0x000000f829097836 */ /* 0x000fe20000000000 */
[----:B------:R-:W-:Y:S01]  /*a0c0*/  FMNMX3.FTZ R12, R12, R139, R137, !PT ;  /* 0x0000008b0c0c7276 */ /* 0x000fe20007810089 */
[C---:B------:R-:W-:Y:S01]  /*a0d0*/  IMAD.IADD R24, R4.reuse, 0x1, -R45 ;  /* 0x0000000104187824 */ /* 0x040fe200078e0a2d */
[----:B------:R-:W-:Y:S01]  /*a0e0*/  FSEL R121, R121, -INF , !P5 ;  /* 0xff80000079797808 */ /* 0x000fe20006800000 */
[----:B------:R-:W-:Y:S01]  /*a0f0*/  IMAD.IADD R22, R4, 0x1, -R23 ;  /* 0x0000000104167824 */ /* 0x000fe200078e0a17 */
[----:B------:R-:W-:Y:S02]  /*a100*/  FSEL R120, R120, -INF , !P5 ;  /* 0xff80000078787808 */ /* 0x000fe40006800000 */
[----:B------:R-:W-:Y:S02]  /*a110*/  FSEL R118, R118, -INF , !P4 ;  /* 0xff80000076767808 */ /* 0x000fe40006000000 */
[-C--:B------:R-:W-:Y:S01]  /*a120*/  ISETP.GE.AND P5, PT, R45, R64.reuse, PT ;  /* 0x000000402d00720c */ /* 0x080fe20003fa6270 */
[C---:B------:R-:W-:Y:S01]  /*a130*/  IMAD.IADD R45, R6.reuse, 0x1, -R45 ;  /* 0x00000001062d7824 */ /* 0x040fe200078e0a2d */
[----:B------:R-:W-:Y:S01]  /*a140*/  ISETP.GE.AND P4, PT, R23, R64, PT ;  /* 0x000000401700720c */ /* 0x000fe20003f86270 */
[----:B------:R-:W-:Y:S01]  /*a150*/  IMAD.IADD R23, R6, 0x1, -R23 ;  /* 0x0000000106177824 */ /* 0x000fe200078e0a17 */
[----:B------:R-:W-:-:S02]  /*a160*/  IABS R20, R20 ;  /* 0x0000001400147213 */ /* 0x000fc40000000000 */
[----:B------:R-:W-:Y:S01]  /*a170*/  FMNMX3.FTZ R37, R37, R138, R136, !PT ;  /* 0x0000008a25257276 */ /* 0x000fe20007810088 */
[----:B------:R-:W-:Y:S01]  /*a180*/  VIADD R41, R41, 0xf9 ;  /* 0x000000f929297836 */ /* 0x000fe20000000000 */
[----:B------:R-:W-:Y:S01]  /*a190*/  FMNMX3.FTZ R12, R12, R135, R133, !PT ;  /* 0x000000870c0c7276 */ /* 0x000fe20007810085 */
[----:B------:R-:W-:Y:S01]  /*a1a0*/  IMAD.IADD R14, R4, 0x1, -R9 ;  /* 0x00000001040e7824 */ /* 0x000fe200078e0a09 */
[----:B------:R-:W-:Y:S02]  /*a1b0*/  FSEL R116, R116, -INF , !P3 ;  /* 0xff80000074747808 */ /* 0x000fe40005800000 */
[----:B------:R-:W-:Y:S02]  /*a1c0*/  IABS R24, R24 ;  /* 0x0000001800187213 */ /* 0x000fe40000000000 */
[----:B------:R-:W-:Y:S02]  /*a1d0*/  IABS R22, R22 ;  /* 0x0000001600167213 */ /* 0x000fe40000000000 */
[-C--:B------:R-:W-:Y:S01]  /*a1e0*/  ISETP.GE.AND P3, PT, R11, R64.reuse, PT ;  /* 0x000000400b00720c */ /* 0x080fe20003f66270 */
[C---:B------:R-:W-:Y:S01]  /*a1f0*/  IMAD.IADD R11, R6.reuse, 0x1, -R11 ;  /* 0x00000001060b7824 */ /* 0x040fe200078e0a0b */
[----:B------:R-:W-:Y:S01]  /*a200*/  ISETP.GE.AND P1, PT, R9, R64, PT ;  /* 0x000000400900720c */ /* 0x000fe20003f26270 */
[----:B------:R-:W-:Y:S01]  /*a210*/  IMAD.IADD R9, R6, 0x1, -R9 ;  /* 0x0000000106097824 */ /* 0x000fe200078e0a09 */
[----:B------:R-:W-:-:S02]  /*a220*/  I2FP.F32.S32 R20, R20 ;  /* 0x0000001400147245 */ /* 0x000fc40000201400 */
[----:B------:R-:W-:Y:S01]  /*a230*/  FMNMX3.FTZ R37, R37, R134, R132, !PT ;  /* 0x0000008625257276 */ /* 0x000fe20007810084 */
[----:B------:R-:W-:Y:S01]  /*a240*/  IMAD.IADD R4, R4, 0x1, -R41 ;  /* 0x0000000104047824 */ /* 0x000fe200078e0a29 */
[----:B------:R-:W-:Y:S02]  /*a250*/  FMNMX3.FTZ R12, R12, R131, R129, !PT ;  /* 0x000000830c0c7276 */ /* 0x000fe40007810081 */
[----:B------:R-:W-:Y:S02]  /*a260*/  IABS R45, R45 ;  /* 0x0000002d002d7213 */ /* 0x000fe40000000000 */
[----:B------:R-:W-:Y:S02]  /*a270*/  IABS R23, R23 ;  /* 0x0000001700177213 */ /* 0x000fe40000000000 */
[----:B------:R-:W-:Y:S02]  /*a280*/  I2FP.F32.S32 R24, R24 ;  /* 0x0000001800187245 */ /* 0x000fe40000201400 */
[----:B------:R-:W-:-:S02]  /*a290*/  I2FP.F32.S32 R22, R22 ;  /* 0x0000001600167245 */ /* 0x000fc40000201400 */
[----:B------:R-:W-:Y:S01]  /*a2a0*/  IABS R14, R14 ;  /* 0x0000000e000e7213 */ /* 0x000fe20000000000 */
[----:B------:R-:W-:Y:S01]  /*a2b0*/  IMAD.IADD R6, R6, 0x1, -R41 ;  /* 0x0000000106067824 */ /* 0x000fe200078e0a29 */
[----:B------:R-:W-:Y:S01]  /*a2c0*/  FMNMX3.FTZ R37, R37, R130, R128, !PT ;  /* 0x0000008225257276 */ /* 0x000fe20007810080 */
[----:B------:R-:W-:Y:S01]  /*a2d0*/  FFMA.FTZ R13, -R0, R20, R13 ;  /* 0x00000014000d7223 */ /* 0x000fe2000001010d */
[----:B------:R-:W-:Y:S02]  /*a2e0*/  FMNMX3.FTZ R12, R12, R127, R125, !PT ;  /* 0x0000007f0c0c7276 */ /* 0x000fe4000781007d */
[----:B------:R-:W-:Y:S02]  /*a2f0*/  IABS R11, R11 ;  /* 0x0000000b000b7213 */ /* 0x000fe40000000000 */
[----:B------:R-:W-:Y:S02]  /*a300*/  I2FP.F32.S32 R45, R45 ;  /* 0x0000002d002d7245 */ /* 0x000fe40000201400 */
[----:B------:R-:W-:-:S02]  /*a310*/  I2FP.F32.S32 R20, R23 ;  /* 0x0000001700147245 */ /* 0x000fc40000201400 */
[----:B------:R-:W-:Y:S01]  /*a320*/  IABS R9, R9 ;  /* 0x0000000900097213 */ /* 0x000fe20000000000 */
[C---:B------:R-:W-:Y:S01]  /*a330*/  FFMA.FTZ R17, -R0.reuse, R24, R17 ;  /* 0x0000001800117223 */ /* 0x040fe20000010111 */
[----:B------:R-:W-:Y:S01]  /*a340*/  IABS R4, R4 ;  /* 0x0000000400047213 */ /* 0x000fe20000000000 */
[----:B------:R-:W-:Y:S01]  /*a350*/  FFMA.FTZ R21, -R0, R22, R21 ;  /* 0x0000001600157223 */ /* 0x000fe20000010115 */
[----:B------:R-:W-:Y:S02]  /*a360*/  I2FP.F32.S32 R14, R14 ;  /* 0x0000000e000e7245 */ /* 0x000fe40000201400 */
[----:B------:R-:W-:Y:S02]  /*a370*/  FMNMX3.FTZ R37, R37, R126, R124, !PT ;  /* 0x0000007e25257276 */ /* 0x000fe4000781007c */
[----:B------:R-:W-:Y:S01]  /*a380*/  FMNMX3.FTZ R12, R12, R123, R121, !PT ;  /* 0x0000007b0c0c7276 */ /* 0x000fe20007810079 */
[C---:B------:R-:W-:Y:S01]  /*a390*/  FFMA.FTZ R19, -R0.reuse, R45, R19 ;  /* 0x0000002d00137223 */ /* 0x040fe20000010113 */
[----:B------:R-:W-:Y:S01]  /*a3a0*/  I2FP.F32.S32 R22, R11 ;  /* 0x0000000b00167245 */ /* 0x000fe20000201400 */
[----:B------:R-:W-:Y:S01]  /*a3b0*/  FFMA.FTZ R20, -R0, R20, R25 ;  /* 0x0000001400147223 */ /* 0x000fe20000010119 */
[----:B------:R-:W-:-:S02]  /*a3c0*/  IABS R6, R6 ;  /* 0x0000000600067213 */ /* 0x000fc40000000000 */
[----:B------:R-:W-:Y:S01]  /*a3d0*/  I2FP.F32.S32 R9, R9 ;  /* 0x0000000900097245 */ /* 0x000fe20000201400 */
[----:B------:R-:W-:Y:S01]  /*a3e0*/  FFMA.FTZ R14, -R0, R14, R31 ;  /* 0x0000000e000e7223 */ /* 0x000fe2000001011f */
[----:B------:R-:W-:Y:S02]  /*a3f0*/  I2FP.F32.S32 R4, R4 ;  /* 0x0000000400047245 */ /* 0x000fe40000201400 */
[----:B------:R-:W-:Y:S02]  /*a400*/  FSEL R111, R13, -INF , !P3 ;  /* 0xff8000000d6f7808 */ /* 0x000fe40005800000 */
[----:B------:R-:W-:Y:S02]  /*a410*/  FMNMX3.FTZ R13, R37, R122, R120, !PT ;  /* 0x0000007a250d7276 */ /* 0x000fe40007810078 */
[----:B------:R-:W-:Y:S02]  /*a420*/  FSEL R115, R17, -INF , !P5 ;  /* 0xff80000011737808 */ /* 0x000fe40006800000 */
[----:B------:R-:W-:-:S02]  /*a430*/  FSEL R113, R21, -INF , !P4 ;  /* 0xff80000015717808 */ /* 0x000fc40006000000 */
[----:B------:R-:W-:Y:S01]  /*a440*/  FMNMX3.FTZ R12, R12, R119, R117, !PT ;  /* 0x000000770c0c7276 */ /* 0x000fe20007810075 */
[C---:B------:R-:W-:Y:S01]  /*a450*/  FFMA.FTZ R22, -R0.reuse, R22, R29 ;  /* 0x0000001600167223 */ /* 0x040fe2000001011d */
[----:B------:R-:W-:Y:S01]  /*a460*/  I2FP.F32.S32 R6, R6 ;  /* 0x0000000600067245 */ /* 0x000fe20000201400 */
[C---:B------:R-:W-:Y:S01]  /*a470*/  FFMA.FTZ R9, -R0.reuse, R9, R15 ;  /* 0x0000000900097223 */ /* 0x040fe2000001010f */
[----:B------:R-:W-:Y:S01]  /*a480*/  FFMA.FTZ R4, -R0, R4, R33 ;  /* 0x0000000400047223 */ /* 0x000fe20000010121 */
[----:B------:R-:W-:Y:S02]  /*a490*/  FSEL R114, R19, -INF , !P5 ;  /* 0xff80000013727808 */ /* 0x000fe40006800000 */
[----:B------:R-:W-:Y:S02]  /*a4a0*/  FSEL R112, R20, -INF , !P4 ;  /* 0xff80000014707808 */ /* 0x000fe40006000000 */
[----:B------:R-:W-:Y:S02]  /*a4b0*/  FMNMX3.FTZ R13, R13, R118, R116, !PT ;  /* 0x000000760d0d7276 */ /* 0x000fe40007810074 */
[----:B------:R-:W-:-:S02]  /*a4c0*/  ISETP.GE.AND P0, PT, R41, R64, PT ;  /* 0x000000402900720c */ /* 0x000fc40003f06270 */
[----:B------:R-:W-:Y:S02]  /*a4d0*/  FSEL R109, R14, -INF , !P1 ;  /* 0xff8000000e6d7808 */ /* 0x000fe40004800000 */
[----:B------:R-:W-:Y:S01]  /*a4e0*/  FMNMX3.FTZ R12, R12, R115, R113, !PT ;  /* 0x000000730c0c7276 */ /* 0x000fe20007810071 */
[----:B------:R-:W-:Y:S01]  /*a4f0*/  FFMA.FTZ R6, -R0, R6, R27 ;  /* 0x0000000600067223 */ /* 0x000fe2000001011b */
[----:B------:R-:W-:Y:S02]  /*a500*/  FSEL R110, R22, -INF , !P3 ;  /* 0xff800000166e7808 */ /* 0x000fe40005800000 */
[----:B------:R-:W-:Y:S02]  /*a510*/  FSEL R108, R9, -INF , !P1 ;  /* 0xff800000096c7808 */ /* 0x000fe40004800000 */
[----:B------:R-:W-:Y:S02]  /*a520*/  FMNMX3.FTZ R13, R13, R114, R112, !PT ;  /* 0x000000720d0d7276 */ /* 0x000fe40007810070 */
[----:B------:R-:W-:-:S02]  /*a530*/  FSEL R107, R4, -INF , !P0 ;  /* 0xff800000046b7808 */ /* 0x000fc40004000000 */
[----:B------:R-:W-:Y:S02]  /*a540*/  FMNMX3.FTZ R12, R12, R111, R109, !PT ;  /* 0x0000006f0c0c7276 */ /* 0x000fe4000781006d */
[----:B------:R-:W-:Y:S02]  /*a550*/  FSEL R106, R6, -INF , !P0 ;  /* 0xff800000066a7808 */ /* 0x000fe40004000000 */
        /* <DEDUP_REMOVED lines=9> */
[----:B------:R-:W-:-:S05]  /*a5f0*/  LOP3.LUT R11, R36, 0x200, R72, 0xf8, !PT ;  /* 0x00000200240b7812 */ /* 0x000fca00078ef848 */
[----:B------:R-:W-:-:S04]  /*a600*/  IMAD R70, R11, 0x2, R222 ;  /* 0x000000020b467824 */ /* 0x000fc800078e02de */
[----:B------:R-:W-:Y:S01]  /*a610*/  VIADD R69, R70, 0xa040 ;  /* 0x0000a04046457836 */ /* 0x000fe20000000000 */
[----:B------:R-:W4:Y:S01]  /*a620*/  LDSM.16.MT88.4 R12, [R70+0xa000] ;  /* 0x00a00000460c783b */ /* 0x000f220000004200 */
[----:B-1----:R-:W-:-:S03]  /*a630*/  FMNMX.FTZ R37, R6, R37, !PT ;  /* 0x0000002506257209 */ /* 0x002fc60007810000 */
[----:B------:R-:W-:Y:S01]  /*a640*/  LDSM.16.MT88.4 R20, [R70+0xa800] ;  /* 0x00a800004614783b */ /* 0x000fe20000004200 */
[----:B---3--:R-:W-:Y:S01]  /*a650*/  FMNMX.FTZ R36, R9, R4, !PT ;  /* 0x0000000409247209 */ /* 0x008fe20007810000 */
[----:B------:R-:W-:Y:S02]  /*a660*/  VIADD R9, R70, 0xa000 ;  /* 0x0000a00046097836 */ /* 0x000fe40000000000 */
[----:B--2---:R-:W-:Y:S01]  /*a670*/  FMUL.FTZ R104, R105, R37 ;  /* 0x0000002569687220 */ /* 0x004fe20000410000 */
[----:B------:R-:W-:Y:S01]  /*a680*/  FSETP.NEU.FTZ.AND P0, PT, R37, -INF , PT ;  /* 0xff8000002500780b */ /* 0x000fe20003f1d000 */
[----:B------:R-:W-:-:S03]  /*a690*/  @P2 VIADD R69, R9, 0xffffffc0 ;  /* 0xffffffc009452836 */ /* 0x000fc60000000000 */
[----:B------:R-:W-:Y:S01]  /*a6a0*/  FSEL R104, R104, RZ, P0 ;  /* 0x000000ff68687208 */ /* 0x000fe20000000000 */
[----:B------:R-:W-:Y:S02]  /*a6b0*/  IMAD.IADD R68, R67, 0x1, R70 ;  /* 0x0000000143447824 */ /* 0x000fe400078e0246 */
[----:B------:R-:W-:Y:S01]  /*a6c0*/  FMUL.FTZ R87, R105, R36 ;  /* 0x0000002469577220 */ /* 0x000fe20000410000 */
[----:B------:R-:W-:Y:S01]  /*a6d0*/  IMAD.IADD R67, R67, 0x1, R69 ;  /* 0x0000000143437824 */ /* 0x000fe200078e0245 */
[----:B------:R-:W-:Y:S01]  /*a6e0*/  FSETP.NEU.FTZ.AND P0, PT, R36, -INF , PT ;  /* 0xff8000002400780b */ /* 0x000fe20003f1d000 */
[-CC-:B------:R-:W-:Y:S01]  /*a6f0*/  FFMA.FTZ R103, R7, R105.reuse, -R104.reuse ;  /* 0x0000006907677223 */ /* 0x180fe20000010868 */
[-CC-:B------:R-:W-:Y:S01]  /*a700*/  FFMA.FTZ R101, R5, R105.reuse, -R104.reuse ;  /* 0x0000006905657223 */ /* 0x180fe20000010868 */
[----:B------:R-:W-:Y:S01]  /*a710*/  FFMA.FTZ R100, R43, R105, -R104 ;  /* 0x000000692b647223 */ /* 0x000fe20000010868 */
[----:B------:R-:W1:Y:S01]  /*a720*/  LDSM.16.MT88.4 R4, [R68+0xa000] ;  /* 0x00a000004404783b */ /* 0x000e620000004200 */
[----:B------:R-:W-:-:S03]  /*a730*/  FSEL R87, R87, RZ, P0 ;  /* 0x000000ff57577208 */ /* 0x000fc60000000000 */
[----:B------:R-:W2:Y:S04]  /*a740*/  LDSM.16.MT88.4 R40, [R69] ;  /* 0x000000004528783b */ /* 0x000ea80000004200 */
[----:B------:R-:W3:Y:S01]  /*a750*/  LDSM.16.MT88.4 R24, [R67] ;  /* 0x000000004318783b */ /* 0x000ee20000004200 */
[-CC-:B------:R-:W-:Y:S01]  /*a760*/  FFMA.FTZ R102, R53, R105.reuse, -R104.reuse ;  /* 0x0000006935667223 */ /* 0x180fe20000010868 */
[-CC-:B------:R-:W-:Y:S01]  /*a770*/  FFMA.FTZ R86, R18, R105.reuse, -R87.reuse ;  /* 0x0000006912567223 */ /* 0x180fe20000010857 */
[-CC-:B------:R-:W-:Y:S01]  /*a780*/  FFMA.FTZ R85, R10, R105.reuse, -R87.reuse ;  /* 0x000000690a557223 */ /* 0x180fe20000010857 */
[-CC-:B------:R-:W-:Y:S01]  /*a790*/  FFMA.FTZ R84, R16, R105.reuse, -R87.reuse ;  /* 0x0000006910547223 */ /* 0x180fe20000010857 */
[-CC-:B------:R-:W-:Y:S01]  /*a7a0*/  FFMA.FTZ R83, R8, R105.reuse, -R87.reuse ;  /* 0x0000006908537223 */ /* 0x180fe20000010857 */
[----:B------:R-:W-:Y:S01]  /*a7b0*/  MUFU.EX2 R103, R103 ;  /* 0x0000006700677308 */ /* 0x000fe20000000800 */
[----:B------:R-:W-:Y:S03]  /*a7c0*/  LDSM.16.MT88.4 R60, [R69+0x800] ;  /* 0x00080000453c783b */ /* 0x000fe60000004200 */
[----:B------:R-:W4:Y:S04]  /*a7d0*/  MUFU.EX2 R102, R102 ;  /* 0x0000006600667308 */ /* 0x000f280000000800 */
[----:B------:R-:W-:Y:S04]  /*a7e0*/  MUFU.EX2 R101, R101 ;  /* 0x0000006500657308 */ /* 0x000fe80000000800 */
[----:B------:R-:W1:Y:S01]  /*a7f0*/  MUFU.EX2 R100, R100 ;  /* 0x0000006400647308 */ /* 0x000e620000000800 */
[-CC-:B------:R-:W-:Y:S01]  /*a800*/  FFMA.FTZ R99, R51, R105.reuse, -R104.reuse ;  /* 0x0000006933637223 */ /* 0x180fe20000010868 */
[-CC-:B------:R-:W-:Y:S01]  /*a810*/  FFMA.FTZ R98, R49, R105.reuse, -R104.reuse ;  /* 0x0000006931627223 */ /* 0x180fe20000010868 */
[-CC-:B------:R-:W-:Y:S01]  /*a820*/  FFMA.FTZ R97, R47, R105.reuse, -R104.reuse ;  /* 0x000000692f617223 */ /* 0x180fe20000010868 */
[----:B------:R-:W-:Y:S01]  /*a830*/  MUFU.EX2 R86, R86 ;  /* 0x0000005600567308 */ /* 0x000fe20000000800 */
[----:B------:R-:W3:Y:S03]  /*a840*/  LDSM.16.MT88.4 R48, [R67+0x800] ;  /* 0x000800004330783b */ /* 0x000ee60000004200 */
        /* <DEDUP_REMOVED lines=8> */
[----:B------:R-:W2:Y:S01]  /*a8d0*/  MUFU.EX2 R83, R83 ;  /* 0x0000005300537308 */ /* 0x000ea20000000800 */
[----:B----4-:R-:W-:-:S02]  /*a8e0*/  F2FP.F16.F32.PACK_AB R28, R102, R103 ;  /* 0x00000067661c723e */ /* 0x010fc400000000ff */
[----:B-1----:R-:W-:Y:S02]  /*a8f0*/  F2FP.F16.F32.PACK_AB R30, R100, R101 ;  /* 0x00000065641e723e */ /* 0x002fe400000000ff */
[----:B--2---:R-:W-:Y:S01]  /*a900*/  F2FP.F16.F32.PACK_AB R29, R85, R86 ;  /* 0x00000056551d723e */ /* 0x004fe200000000ff */
[----:B------:R-:W-:Y:S01]  /*a910*/  MUFU.EX2 R99, R99 ;  /* 0x0000006300637308 */ /* 0x000fe20000000800 */
[----:B------:R-:W-:-:S03]  /*a920*/  F2FP.F16.F32.PACK_AB R31, R83, R84 ;  /* 0x00000054531f723e */ /* 0x000fc600000000ff */
[----:B------:R-:W1:Y:S04]  /*a930*/  MUFU.EX2 R98, R98 ;  /* 0x0000006200627308 */ /* 0x000e680000000800 */
[----:B------:R-:W-:Y:S01]  /*a940*/  MUFU.EX2 R97, R97 ;  /* 0x0000006100617308 */ /* 0x000fe20000000800 */
[C---:B------:R-:W-:Y:S03]  /*a950*/  HMMA.16816.F32 R16, R28.reuse, R12, RZ ;  /* 0x0000000c1c10723c */ /* 0x040fe600000018ff */
[----:B------:R-:W2:Y:S04]  /*a960*/  MUFU.EX2 R96, R96 ;  /* 0x0000006000607308 */ /* 0x000ea80000000800 */
[----:B------:R-:W-:Y:S01]  /*a970*/  MUFU.EX2 R82, R82 ;  /* 0x0000005200527308 */ /* 0x000fe20000000800 */
[C---:B------:R-:W-:Y:S03]  /*a980*/  HMMA.16816.F32 R12, R28.reuse, R14, RZ ;  /* 0x0000000e1c0c723c */ /* 0x040fe600000018ff */
[----:B------:R-:W4:Y:S04]  /*a990*/  MUFU.EX2 R81, R81 ;  /* 0x0000005100517308 */ /* 0x000f280000000800 */
[----:B------:R-:W-:Y:S04]  /*a9a0*/  MUFU.EX2 R80, R80 ;  /* 0x0000005000507308 */ /* 0x000fe80000000800 */
[----:B------:R-:W4:Y:S01]  /*a9b0*/  MUFU.EX2 R79, R79 ;  /* 0x0000004f004f7308 */ /* 0x000f220000000800 */
[C---:B------:R-:W-:Y:S08]  /*a9c0*/  HMMA.16816.F32 R8, R28.reuse, R4, RZ ;  /* 0x000000041c08723c */ /* 0x040ff000000018ff */
[C---:B------:R-:W-:Y:S08]  /*a9d0*/  HMMA.16816.F32 R44, R28.reuse, R40, RZ ;  /* 0x000000281c2c723c */ /* 0x040ff000000018ff */
[C---:B------:R-:W-:Y:S08]  /*a9e0*/  HMMA.16816.F32 R4, R28.reuse, R6, RZ ;  /* 0x000000061c04723c */ /* 0x040ff000000018ff */
[C---:B------:R-:W-:Y:S08]  /*a9f0*/  HMMA.16816.F32 R40, R28.reuse, R42, RZ ;  /* 0x0000002a1c28723c */ /* 0x040ff000000018ff */
[----:B---3--:R-:W-:Y:S01]  /*aa00*/  HMMA.16816.F32 R32, R28, R24, RZ ;  /* 0x000000181c20723c */ /* 0x008fe200000018ff */
[----:B-1----:R-:W-:-:S07]  /*aa10*/  F2FP.F16.F32.PACK_AB R24, R98, R99 ;  /* 0x000000636218723e */ /* 0x002fce00000000ff */
[----:B------:R-:W-:Y:S01]  /*aa20*/  HMMA.16816.F32 R28, R28, R26, RZ ;  /* 0x0000001a1c1c723c */ /* 0x000fe200000018ff */
[----:B--2---:R-:W-:Y:S02]  /*aa30*/  F2FP.F16.F32.PACK_AB R26, R96, R97 ;  /* 0x00000061601a723e */ /* 0x004fe400000000ff */
[----:B----4-:R-:W-:Y:S02]  /*aa40*/  F2FP.F16.F32.PACK_AB R25, R81, R82 ;  /* 0x000000525119723e */ /* 0x010fe400000000ff */
[----:B------:R-:W-:-:S07]  /*aa50*/  F2FP.F16.F32.PACK_AB R27, R79, R80 ;  /* 0x000000504f1b723e */ /* 0x000fce00000000ff */
[C---:B------:R-:W-:Y:S08]  /*aa60*/  HMMA.16816.F32 R16, R24.reuse, R20, R16 ;  /* 0x000000141810723c */ /* 0x040ff00000001810 */
[----:B------:R-:W-:Y:S01]  /*aa70*/  HMMA.16816.F32 R12, R24, R22, R12 ;  /* 0x00000016180c723c */ /* 0x000fe2000000180c */
[----:B------:R-:W1:Y:S01]  /*aa80*/  LDSM.16.MT88.4 R20, [R68+0xb000] ;  /* 0x00b000004414783b */ /* 0x000e620000004200 */
[----:B------:R-:W-:-:S06]  /*aa90*/  FFMA.FTZ R92, R75, R105, -R104 ;  /* 0x000000694b5c7223 */ /* 0x000fcc0000010868 */
[----:B------:R-:W-:Y:S01]  /*aaa0*/  HMMA.16816.F32 R32, R24, R48, R32 ;  /* 0x000000301820723c */ /* 0x000fe20000001820 */
[----:B------:R-:W-:-:S07]  /*aab0*/  FFMA.FTZ R95, R217, R105, -R104 ;  /* 0x00000069d95f7223 */ /* 0x000fce0000010868 */
[C---:B------:R-:W-:Y:S01]  /*aac0*/  HMMA.16816.F32 R28, R24.reuse, R50, R28 ;  /* 0x00000032181c723c */ /* 0x040fe2000000181c */
[----:B------:R-:W2:Y:S01]  /*aad0*/  LDSM.16.MT88.4 R48, [R67+0x1000] ;  /* 0x001000004330783b */ /* 0x000ea20000004200 */
[-CC-:B------:R-:W-:Y:S01]  /*aae0*/  FFMA.FTZ R94, R59, R105.reuse, -R104.reuse ;  /* 0x000000693b5e7223 */ /* 0x180fe20000010868 */
[-C--:B------:R-:W-:Y:S01]  /*aaf0*/  FFMA.FTZ R93, R213, R105.reuse, -R104 ;  /* 0x00000069d55d7223 */ /* 0x080fe20000010868 */
[-CC-:B------:R-:W-:Y:S01]  /*ab00*/  FFMA.FTZ R78, R212, R105.reuse, -R87.reuse ;  /* 0x00000069d44e7223 */ /* 0x180fe20000010857 */
[-CC-:B------:R-:W-:Y:S01]  /*ab10*/  FFMA.FTZ R77, R210, R105.reuse, -R87.reuse ;  /* 0x00000069d24d7223 */ /* 0x180fe20000010857 */
[-CC-:B------:R-:W-:Y:S01]  /*ab20*/  FFMA.FTZ R75, R76, R105.reuse, -R87.reuse ;  /* 0x000000694c4b7223 */ /* 0x180fe20000010857 */
[----:B------:R-:W-:Y:S01]  /*ab30*/  FFMA.FTZ R208, R208, R105, -R87 ;  /* 0x00000069d0d07223 */ /* 0x000fe20000010857 */
[C---:B------:R-:W-:Y:S01]  /*ab40*/  HMMA.16816.F32 R8, R24.reuse, R52, R8 ;  /* 0x000000341808723c */ /* 0x040fe20000001808 */
[----:B------:R-:W-:Y:S01]  /*ab50*/  MUFU.EX2 R95, R95 ;  /* 0x0000005f005f7308 */ /* 0x000fe20000000800 */
[----:B------:R-:W-:Y:S06]  /*ab60*/  LDSM.16.MT88.4 R56, [R70+0xb000] ;  /* 0x00b000004638783b */ /* 0x000fec0000004200 */
[C---:B------:R-:W-:Y:S01]  /*ab70*/  HMMA.16816.F32 R4, R24.reuse, R54, R4 ;  /* 0x000000361804723c */ /* 0x040fe20000001804 */
[----:B------:R-:W3:Y:S01]  /*ab80*/  LDSM.16.MT88.4 R52, [R69+0x1000] ;  /* 0x001000004534783b */ /* 0x000ee20000004200 */
[----:B------:R-:W4:Y:S04]  /*ab90*/  MUFU.EX2 R94, R94 ;  /* 0x0000005e005e7308 */ /* 0x000f280000000800 */
[----:B------:R-:W-:Y:S04]  /*aba0*/  MUFU.EX2 R93, R93 ;  /* 0x0000005d005d7308 */ /* 0x000fe80000000800 */
[----:B------:R-:W1:Y:S04]  /*abb0*/  MUFU.EX2 R92, R92 ;  /* 0x0000005c005c7308 */ /* 0x000e680000000800 */
[----:B------:R-:W-:Y:S04]  /*abc0*/  MUFU.EX2 R78, R78 ;  /* 0x0000004e004e7308 */ /* 0x000fe80000000800 */
[----:B------:R-:W2:Y:S04]  /*abd0*/  MUFU.EX2 R77, R77 ;  /* 0x0000004d004d7308 */ /* 0x000ea80000000800 */
[----:B------:R-:W-:Y:S04]  /*abe0*/  MUFU.EX2 R76, R208 ;  /* 0x000000d0004c7308 */ /* 0x000fe80000000800 */
[----:B------:R-:W3:Y:S01]  /*abf0*/  MUFU.EX2 R75, R75 ;  /* 0x0000004b004b7308 */ /* 0x000ee20000000800 */
[C---:B------:R-:W-:Y:S08]  /*ac00*/  HMMA.16816.F32 R44, R24.reuse, R60, R44 ;  /* 0x0000003c182c723c */ /* 0x040ff0000000182c */
[----:B------:R-:W-:Y:S01]  /*ac10*/  HMMA.16816.F32 R40, R24, R62, R40 ;  /* 0x0000003e1828723c */ /* 0x000fe20000001828 */
[----:B----4-:R-:W-:-:S02]  /*ac20*/  F2FP.F16.F32.PACK_AB R24, R94, R95 ;  /* 0x0000005f5e18723e */ /* 0x010fc400000000ff */
[----:B-1----:R-:W-:Y:S02]  /*ac30*/  F2FP.F16.F32.PACK_AB R26, R92, R93 ;  /* 0x0000005d5c1a723e */ /* 0x002fe400000000ff */
[----:B--2---:R-:W-:Y:S02]  /*ac40*/  F2FP.F16.F32.PACK_AB R25, R77, R78 ;  /* 0x0000004e4d19723e */ /* 0x004fe400000000ff */
[----:B---3--:R-:W-:-:S07]  /*ac50*/  F2FP.F16.F32.PACK_AB R27, R75, R76 ;  /* 0x0000004c4b1b723e */ /* 0x008fce00000000ff */
        /* <DEDUP_REMOVED lines=9> */
[-CC-:B------:R-:W-:Y:S01]  /*acf0*/  FFMA.FTZ R73, R74, R105.reuse, -R87.reuse ;  /* 0x000000694a497223 */ /* 0x180fe20000010857 */
[-CC-:B------:R-:W-:Y:S01]  /*ad00*/  FFMA.FTZ R72, R150, R105.reuse, -R87.reuse ;  /* 0x0000006996487223 */ /* 0x180fe20000010857 */
[-CC-:B------:R-:W-:Y:S01]  /*ad10*/  FFMA.FTZ R71, R146, R105.reuse, -R87.reuse ;  /* 0x0000006992477223 */ /* 0x180fe20000010857 */
[-CC-:B------:R-:W-:Y:S02]  /*ad20*/  FFMA.FTZ R209, R209, R105.reuse, -R104.reuse ;  /* 0x00000069d1d17223 */ /* 0x180fe40000010868 */
[C---:B------:R-:W-:Y:S01]  /*ad30*/  HMMA.16816.F32 R44, R24.reuse, R52, R44 ;  /* 0x00000034182c723c */ /* 0x040fe2000000182c */
[--C-:B------:R-:W-:Y:S01]  /*ad40*/  FFMA.FTZ R52, R88, R105, -R87.reuse ;  /* 0x0000006958347223 */ /* 0x100fe20000010857 */
[----:B------:R-:W-:Y:S04]  /*ad50*/  MUFU.EX2 R91, R209 ;  /* 0x000000d1005b7308 */ /* 0x000fe80000000800 */
[----:B------:R-:W3:Y:S02]  /*ad60*/  MUFU.EX2 R90, R90 ;  /* 0x0000005a005a7308 */ /* 0x000ee40000000800 */
[C---:B------:R-:W-:Y:S02]  /*ad70*/  HMMA.16816.F32 R16, R24.reuse, R56, R16 ;  /* 0x000000381810723c */ /* 0x040fe40000001810 */
[----:B------:R-:W-:Y:S04]  /*ad80*/  MUFU.EX2 R89, R89 ;  /* 0x0000005900597308 */ /* 0x000fe80000000800 */
[----:B------:R4:W1:Y:S02]  /*ad90*/  MUFU.EX2 R88, R60 ;  /* 0x0000003c00587308 */ /* 0x0008640000000800 */
[C---:B------:R-:W-:Y:S01]  /*ada0*/  HMMA.16816.F32 R12, R24.reuse, R58, R12 ;  /* 0x0000003a180c723c */ /* 0x040fe2000000180c */
[----:B------:R-:W2:Y:S01]  /*adb0*/  LDSM.16.MT88.4 R56, [R68+0xb800] ;  /* 0x00b800004438783b */ /* 0x000ea20000004200 */
[----:B------:R-:W-:Y:S04]  /*adc0*/  MUFU.EX2 R74, R52 ;  /* 0x00000034004a7308 */ /* 0x000fe80000000800 */
[----:B------:R-:W1:Y:S04]  /*add0*/  MUFU.EX2 R73, R73 ;  /* 0x0000004900497308 */ /* 0x000e680000000800 */
[----:B------:R-:W-:Y:S01]  /*ade0*/  MUFU.EX2 R72, R72 ;  /* 0x0000004800487308 */ /* 0x000fe20000000800 */
[----:B------:R-:W-:Y:S01]  /*adf0*/  HMMA.16816.F32 R40, R24, R54, R40 ;  /* 0x000000361828723c */ /* 0x000fe20000001828 */
[----:B----4-:R-:W4:Y:S02]  /*ae00*/  LDSM.16.MT88.4 R60, [R69+0x1800] ;  /* 0x00180000453c783b */ /* 0x010f240000004200 */
[----:B------:R-:W1:Y:S01]  /*ae10*/  MUFU.EX2 R71, R71 ;  /* 0x0000004700477308 */ /* 0x000e620000000800 */
[----:B---3--:R-:W-:Y:S01]  /*ae20*/  F2FP.F16.F32.PACK_AB R24, R90, R91 ;  /* 0x0000005b5a18723e */ /* 0x008fe200000000ff */
[--C-:B------:R-:W-:Y:S01]  /*ae30*/  FFMA.FTZ R183, R153, R105, -R104.reuse ;  /* 0x0000006999b77223 */ /* 0x100fe20000010868 */
[----:B-1----:R-:W-:Y:S01]  /*ae40*/  F2FP.F16.F32.PACK_AB R26, R88, R89 ;  /* 0x00000059581a723e */ /* 0x002fe200000000ff */
[-CC-:B------:R-:W-:Y:S01]  /*ae50*/  FFMA.FTZ R150, R151, R105.reuse, -R104.reuse ;  /* 0x0000006997967223 */ /* 0x180fe20000010868 */
[-CC-:B------:R-:W-:Y:S01]  /*ae60*/  FFMA.FTZ R146, R147, R105.reuse, -R104.reuse ;  /* 0x0000006993927223 */ /* 0x180fe20000010868 */
[----:B------:R-:W-:Y:S01]  /*ae70*/  F2FP.F16.F32.PACK_AB R25, R73, R74 ;  /* 0x0000004a4919723e */ /* 0x000fe200000000ff */
[-C--:B------:R-:W-:Y:S01]  /*ae80*/  FFMA.FTZ R149, R149, R105.reuse, -R104 ;  /* 0x0000006995957223 */ /* 0x080fe20000010868 */
[-CC-:B------:R-:W-:Y:S01]  /*ae90*/  FFMA.FTZ R152, R152, R105.reuse, -R87.reuse ;  /* 0x0000006998987223 */ /* 0x180fe20000010857 */
[----:B------:R-:W-:Y:S01]  /*aea0*/  FFMA.FTZ R164, R164, R105, -R87 ;  /* 0x00000069a4a47223 */ /* 0x000fe20000010857 */
[----:B------:R-:W-:Y:S01]  /*aeb0*/  LDSM.16.MT88.4 R52, [R70+0xc000] ;  /* 0x00c000004634783b */ /* 0x000fe20000004200 */
[----:B------:R-:W-:-:S07]  /*aec0*/  F2FP.F16.F32.PACK_AB R27, R71, R72 ;  /* 0x00000048471b723e */ /* 0x000fce00000000ff */
[C---:B------:R-:W-:Y:S08]  /*aed0*/  HMMA.16816.F32 R16, R24.reuse, R20, R16 ;  /* 0x000000141810723c */ /* 0x040ff00000001810 */
[C---:B------:R-:W-:Y:S01]  /*aee0*/  HMMA.16816.F32 R12, R24.reuse, R22, R12 ;  /* 0x00000016180c723c */ /* 0x040fe2000000180c */
[----:B------:R-:W1:Y:S07]  /*aef0*/  LDSM.16.MT88.4 R20, [R68+0xc000] ;  /* 0x00c000004414783b */ /* 0x000e6e0000004200 */
[----:B--2---:R-:W-:Y:S01]  /*af00*/  HMMA.16816.F32 R32, R24, R48, R32 ;  /* 0x000000301820723c */ /* 0x004fe20000001820 */
[----:B------:R-:W-:-:S07]  /*af10*/  FFMA.FTZ R153, R148, R105, -R87 ;  /* 0x0000006994997223 */ /* 0x000fce0000010857 */
[C---:B------:R-:W-:Y:S01]  /*af20*/  HMMA.16816.F32 R28, R24.reuse, R50, R28 ;  /* 0x00000032181c723c */ /* 0x040fe2000000181c */
[----:B------:R-:W2:Y:S01]  /*af30*/  LDSM.16.MT88.4 R48, [R67+0x2000] ;  /* 0x002000004330783b */ /* 0x000ea20000004200 */
[----:B------:R-:W-:Y:S01]  /*af40*/  FFMA.FTZ R151, R162, R105, -R87 ;  /* 0x00000069a2977223 */ /* 0x000fe20000010857 */
[----:B------:R-:W-:Y:S04]  /*af50*/  MUFU.EX2 R147, R183 ;  /* 0x000000b700937308 */ /* 0x000fe80000000800 */
[----:B------:R-:W3:Y:S01]  /*af60*/  MUFU.EX2 R146, R146 ;  /* 0x0000009200927308 */ /* 0x000ee20000000800 */
[C---:B------:R-:W-:Y:S03]  /*af70*/  HMMA.16816.F32 R8, R24.reuse, R56, R8 ;  /* 0x000000381808723c */ /* 0x040fe60000001808 */
[----:B------:R-:W-:Y:S04]  /*af80*/  MUFU.EX2 R150, R150 ;  /* 0x0000009600967308 */ /* 0x000fe80000000800 */
[----:B------:R-:W1:Y:S01]  /*af90*/  MUFU.EX2 R149, R149 ;  /* 0x0000009500957308 */ /* 0x000e620000000800 */
[C---:B------:R-:W-:Y:S01]  /*afa0*/  HMMA.16816.F32 R4, R24.reuse, R58, R4 ;  /* 0x0000003a1804723c */ /* 0x040fe20000001804 */
[----:B------:R-:W2:Y:S02]  /*afb0*/  LDSM.16.MT88.4 R56, [R69+0x2000] ;  /* 0x002000004538783b */ /* 0x000ea40000004200 */
[----:B------:R-:W-:Y:S04]  /*afc0*/  MUFU.EX2 R148, R164 ;  /* 0x000000a400947308 */ /* 0x000fe80000000800 */
[----:B------:R-:W1:Y:S04]  /*afd0*/  MUFU.EX2 R153, R153 ;  /* 0x0000009900997308 */ /* 0x000e680000000800 */
[----:B------:R-:W-:Y:S04]  /*afe0*/  MUFU.EX2 R151, R151 ;  /* 0x0000009700977308 */ /* 0x000fe80000000800 */
[----:B------:R-:W1:Y:S01]  /*aff0*/  MUFU.EX2 R152, R152 ;  /* 0x0000009800987308 */ /* 0x000e620000000800 */
[C---:B----4-:R-:W-:Y:S08]  /*b000*/  HMMA.16816.F32 R44, R24.reuse, R60, R44 ;  /* 0x0000003c182c723c */ /* 0x050ff0000000182c */
[----:B------:R-:W-:Y:S01]  /*b010*/  HMMA.16816.F32 R40, R24, R62, R40 ;  /* 0x0000003e1828723c */ /* 0x000fe20000001828 */
[----:B---3--:R-:W-:-:S02]  /*b020*/  F2FP.F16.F32.PACK_AB R24, R146, R147 ;  /* 0x000000939218723e */ /* 0x008fc400000000ff */
[----:B-1----:R-:W-:Y:S02]  /*b030*/  F2FP.F16.F32.PACK_AB R26, R149, R150 ;  /* 0x00000096951a723e */ /* 0x002fe400000000ff */
[----:B------:R-:W-:Y:S02]  /*b040*/  F2FP.F16.F32.PACK_AB R25, R153, R148 ;  /* 0x000000949919723e */ /* 0x000fe400000000ff */
[----:B------:R-:W-:-:S07]  /*b050*/  F2FP.F16.F32.PACK_AB R27, R152, R151 ;  /* 0x00000097981b723e */ /* 0x000fce00000000ff */
[C---:B------:R-:W-:Y:S08]  /*b060*/  HMMA.16816.F32 R8, R24.reuse, R20, R8 ;  /* 0x000000141808723c */ /* 0x040ff00000001808 */
[----:B------:R-:W-:Y:S01]  /*b070*/  HMMA.16816.F32 R4, R24, R22, R4 ;  /* 0x000000161804723c */ /* 0x000fe20000001804 */
[----:B------:R-:W1:Y:S01]  /*b080*/  LDSM.16.MT88.4 R20, [R70+0xc800] ;  /* 0x00c800004614783b */ /* 0x000e620000004200 */
[-CC-:B------:R-:W-:Y:S01]  /*b090*/  FFMA.FTZ R60, R169, R105.reuse, -R104.reuse ;  /* 0x00000069a93c7223 */ /* 0x180fe20000010868 */
[----:B------:R-:W-:-:S05]  /*b0a0*/  FFMA.FTZ R164, R171, R105, -R104 ;  /* 0x00000069aba47223 */ /* 0x000fca0000010868 */
[----:B--2---:R-:W-:Y:S01]  /*b0b0*/  HMMA.16816.F32 R32, R24, R48, R32 ;  /* 0x000000301820723c */ /* 0x004fe20000001820 */
[----:B------:R-:W-:-:S07]  /*b0c0*/  FFMA.FTZ R171, R165, R105, -R104 ;  /* 0x00000069a5ab7223 */ /* 0x000fce0000010868 */
[C---:B------:R-:W-:Y:S01]  /*b0d0*/  HMMA.16816.F32 R28, R24.reuse, R50, R28 ;  /* 0x00000032181c723c */ /* 0x040fe2000000181c */
[----:B------:R-:W2:Y:S01]  /*b0e0*/  LDSM.16.MT88.4 R48, [R67+0x2800] ;  /* 0x002800004330783b */ /* 0x000ea20000004200 */
[-CC-:B------:R-:W-:Y:S01]  /*b0f0*/  FFMA.FTZ R162, R163, R105.reuse, -R104.reuse ;  /* 0x00000069a3a27223 */ /* 0x180fe20000010868 */
[-CC-:B------:R-:W-:Y:S01]  /*b100*/  FFMA.FTZ R169, R206, R105.reuse, -R87.reuse ;  /* 0x00000069cea97223 */ /* 0x180fe20000010857 */
[-CC-:B------:R-:W-:Y:S01]  /*b110*/  FFMA.FTZ R165, R168, R105.reuse, -R87.reuse ;  /* 0x00000069a8a57223 */ /* 0x180fe20000010857 */
[-CC-:B------:R-:W-:Y:S01]  /*b120*/  FFMA.FTZ R170, R170, R105.reuse, -R87.reuse ;  /* 0x00000069aaaa7223 */ /* 0x180fe20000010857 */
[----:B------:R3:W-:Y:S01]  /*b130*/  MUFU.EX2 R163, R60 ;  /* 0x0000003c00a37308 */ /* 0x0007e20000000800 */
[-C--:B------:R-:W-:Y:S01]  /*b140*/  FFMA.FTZ R180, R180, R105.reuse, -R87 ;  /* 0x00000069b4b47223 */ /* 0x080fe20000010857 */
[C---:B------:R-:W-:Y:S02]  /*b150*/  HMMA.16816.F32 R16, R24.reuse, R52, R16 ;  /* 0x000000341810723c */ /* 0x040fe40000001810 */
[----:B------:R-:W4:Y:S04]  /*b160*/  MUFU.EX2 R164, R164 ;  /* 0x000000a400a47308 */ /* 0x000f280000000800 */
[----:B------:R-:W-:Y:S01]  /*b170*/  MUFU.EX2 R162, R162 ;  /* 0x000000a200a27308 */ /* 0x000fe20000000800 */
[----:B---3--:R-:W3:Y:S03]  /*b180*/  LDSM.16.MT88.4 R60, [R69+0x2800] ;  /* 0x00280000453c783b */ /* 0x008ee60000004200 */
[----:B------:R-:W1:Y:S01]  /*b190*/  MUFU.EX2 R171, R171 ;  /* 0x000000ab00ab7308 */ /* 0x000e620000000800 */
[C---:B------:R-:W-:Y:S01]  /*b1a0*/  HMMA.16816.F32 R12, R24.reuse, R54, R12 ;  /* 0x00000036180c723c */ /* 0x040fe2000000180c */
[----:B------:R-:W3:Y:S02]  /*b1b0*/  LDSM.16.MT88.4 R52, [R68+0xc800] ;  /* 0x00c800004434783b */ /* 0x000ee40000004200 */
[----:B------:R-:W-:Y:S04]  /*b1c0*/  MUFU.EX2 R169, R169 ;  /* 0x000000a900a97308 */ /* 0x000fe80000000800 */
[----:B------:R2:W2:Y:S04]  /*b1d0*/  MUFU.EX2 R168, R180 ;  /* 0x000000b400a87308 */ /* 0x0004a80000000800 */
[----:B------:R-:W-:Y:S04]  /*b1e0*/  MUFU.EX2 R165, R165 ;  /* 0x000000a500a57308 */ /* 0x000fe80000000800 */
[----:B------:R-:W2:Y:S01]  /*b1f0*/  MUFU.EX2 R170, R170 ;  /* 0x000000aa00aa7308 */ /* 0x000ea20000000800 */
[C---:B------:R-:W-:Y:S08]  /*b200*/  HMMA.16816.F32 R44, R24.reuse, R56, R44 ;  /* 0x00000038182c723c */ /* 0x040ff0000000182c */
[----:B------:R-:W-:Y:S01]  /*b210*/  HMMA.16816.F32 R40, R24, R58, R40 ;  /* 0x0000003a1828723c */ /* 0x000fe20000001828 */
[----:B----4-:R-:W-:Y:S01]  /*b220*/  F2FP.F16.F32.PACK_AB R24, R163, R164 ;  /* 0x000000a4a318723e */ /* 0x010fe200000000ff */
[-CC-:B------:R-:W-:Y:S01]  /*b230*/  FFMA.FTZ R187, R187, R105.reuse, -R104.reuse ;  /* 0x00000069bbbb7223 */ /* 0x180fe20000010868 */
[----:B-1----:R-:W-:Y:S01]  /*b240*/  F2FP.F16.F32.PACK_AB R26, R171, R162 ;  /* 0x000000a2ab1a723e */ /* 0x002fe200000000ff */
[----:B--2---:R-:W-:Y:S01]  /*b250*/  FFMA.FTZ R180, R205, R105, -R104 ;  /* 0x00000069cdb47223 */ /* 0x004fe20000010868 */
[----:B------:R-:W-:-:S02]  /*b260*/  F2FP.F16.F32.PACK_AB R25, R168, R169 ;  /* 0x000000a9a819723e */ /* 0x000fc400000000ff */
[----:B------:R-:W-:Y:S01]  /*b270*/  F2FP.F16.F32.PACK_AB R27, R170, R165 ;  /* 0x000000a5aa1b723e */ /* 0x000fe200000000ff */
[-CC-:B------:R-:W-:Y:S01]  /*b280*/  FFMA.FTZ R183, R177, R105.reuse, -R104.reuse ;  /* 0x00000069b1b77223 */ /* 0x180fe20000010868 */
[----:B------:R-:W-:Y:S05]  /*b290*/  LDSM.16.MT88.4 R56, [R70+0xd000] ;  /* 0x00d000004638783b */ /* 0x000fea0000004200 */
[C---:B------:R-:W-:Y:S08]  /*b2a0*/  HMMA.16816.F32 R16, R24.reuse, R20, R16 ;  /* 0x000000141810723c */ /* 0x040ff00000001810 */
[C---:B------:R-:W-:Y:S01]  /*b2b0*/  HMMA.16816.F32 R12, R24.reuse, R22, R12 ;  /* 0x00000016180c723c */ /* 0x040fe2000000180c */
[----:B------:R-:W1:Y:S01]  /*b2c0*/  LDSM.16.MT88.4 R20, [R68+0xd000] ;  /* 0x00d000004414783b */ /* 0x000e620000004200 */
[----:B------:R2:W-:Y:S06]  /*b2d0*/  MUFU.EX2 R177, R187 ;  /* 0x000000bb00b17308 */ /* 0x0005ec0000000800 */
[----:B------:R-:W-:Y:S01]  /*b2e0*/  HMMA.16816.F32 R32, R24, R48, R32 ;  /* 0x000000301820723c */ /* 0x000fe20000001820 */
[----:B------:R-:W-:-:S07]  /*b2f0*/  FFMA.FTZ R205, R181, R105, -R104 ;  /* 0x00000069b5cd7223 */ /* 0x000fce0000010868 */
[----:B------:R-:W-:Y:S01]  /*b300*/  HMMA.16816.F32 R28, R24, R50, R28 ;  /* 0x00000032181c723c */ /* 0x000fe2000000181c */
[----:B------:R-:W4:Y:S01]  /*b310*/  LDSM.16.MT88.4 R48, [R67+0x3000] ;  /* 0x003000004330783b */ /* 0x000f220000004200 */
[-CC-:B------:R-:W-:Y:S01]  /*b320*/  FFMA.FTZ R181, R182, R105.reuse, -R87.reuse ;  /* 0x00000069b6b57223 */ /* 0x180fe20000010857 */
[-CC-:B--2---:R-:W-:Y:S01]  /*b330*/  FFMA.FTZ R187, R184, R105.reuse, -R87.reuse ;  /* 0x00000069b8bb7223 */ /* 0x184fe20000010857 */
[----:B------:R-:W-:-:S04]  /*b340*/  FFMA.FTZ R196, R196, R105, -R87 ;  /* 0x00000069c4c47223 */ /* 0x000fc80000010857 */
[C---:B---3--:R-:W-:Y:S01]  /*b350*/  HMMA.16816.F32 R44, R24.reuse, R60, R44 ;  /* 0x0000003c182c723c */ /* 0x048fe2000000182c */
[----:B------:R-:W-:Y:S01]  /*b360*/  FFMA.FTZ R60, R186, R105, -R87 ;  /* 0x00000069ba3c7223 */ /* 0x000fe20000010857 */
[----:B------:R-:W2:Y:S04]  /*b370*/  MUFU.EX2 R180, R180 ;  /* 0x000000b400b47308 */ /* 0x000ea80000000800 */
[----:B------:R-:W-:Y:S02]  /*b380*/  MUFU.EX2 R183, R183 ;  /* 0x000000b700b77308 */ /* 0x000fe40000000800 */
[C---:B------:R-:W-:Y:S02]  /*b390*/  HMMA.16816.F32 R8, R24.reuse, R52, R8 ;  /* 0x000000341808723c */ /* 0x040fe40000001808 */
[----:B------:R-:W3:Y:S04]  /*b3a0*/  MUFU.EX2 R182, R205 ;  /* 0x000000cd00b67308 */ /* 0x000ee80000000800 */
[----:B------:R-:W-:Y:S02]  /*b3b0*/  MUFU.EX2 R181, R181 ;  /* 0x000000b500b57308 */ /* 0x000fe40000000800 */
[C---:B------:R-:W-:Y:S01]  /*b3c0*/  HMMA.16816.F32 R4, R24.reuse, R54, R4 ;  /* 0x000000361804723c */ /* 0x040fe20000001804 */
[----:B------:R-:W4:Y:S01]  /*b3d0*/  LDSM.16.MT88.4 R52, [R69+0x3000] ;  /* 0x003000004534783b */ /* 0x000f220000004200 */
[----:B------:R-:W1:Y:S04]  /*b3e0*/  MUFU.EX2 R186, R196 ;  /* 0x000000c400ba7308 */ /* 0x000e680000000800 */
[----:B------:R-:W-:Y:S04]  /*b3f0*/  MUFU.EX2 R184, R60 ;  /* 0x0000003c00b87308 */ /* 0x000fe80000000800 */
[----:B------:R-:W1:Y:S01]  /*b400*/  MUFU.EX2 R187, R187 ;  /* 0x000000bb00bb7308 */ /* 0x000e620000000800 */
[----:B------:R-:W-:Y:S01]  /*b410*/  HMMA.16816.F32 R40, R24, R62, R40 ;  /* 0x0000003e1828723c */ /* 0x000fe20000001828 */
[----:B--2---:R-:W-:-:S02]  /*b420*/  F2FP.F16.F32.PACK_AB R24, R177, R180 ;  /* 0x000000b4b118723e */ /* 0x004fc400000000ff */
[----:B---3--:R-:W-:Y:S02]  /*b430*/  F2FP.F16.F32.PACK_AB R26, R182, R183 ;  /* 0x000000b7b61a723e */ /* 0x008fe400000000ff */
[----:B-1----:R-:W-:Y:S02]  /*b440*/  F2FP.F16.F32.PACK_AB R25, R186, R181 ;  /* 0x000000b5ba19723e */ /* 0x002fe400000000ff */
[----:B------:R-:W-:-:S07]  /*b450*/  F2FP.F16.F32.PACK_AB R27, R187, R184 ;  /* 0x000000b8bb1b723e */ /* 0x000fce00000000ff */
[C---:B------:R-:W-:Y:S08]  /*b460*/  HMMA.16816.F32 R8, R24.reuse, R20, R8 ;  /* 0x000000141808723c */ /* 0x040ff00000001808 */
[----:B------:R-:W-:Y:S01]  /*b470*/  HMMA.16816.F32 R4, R24, R22, R4 ;  /* 0x000000161804723c */ /* 0x000fe20000001804 */
[----:B------:R-:W1:Y:S01]  /*b480*/  LDSM.16.MT88.4 R20, [R70+0xd800] ;  /* 0x00d800004614783b */ /* 0x000e620000004200 */
[----:B------:R-:W-:-:S06]  /*b490*/  FFMA.FTZ R196, R199, R105, -R104 ;  /* 0x00000069c7c47223 */ /* 0x000fcc0000010868 */
[----:B----4-:R-:W-:Y:S01]  /*b4a0*/  HMMA.16816.F32 R32, R24, R48, R32 ;  /* 0x000000301820723c */ /* 0x010fe20000001820 */
[----:B------:R-:W-:-:S07]  /*b4b0*/  FFMA.FTZ R62, R197, R105, -R104 ;  /* 0x00000069c53e7223 */ /* 0x000fce0000010868 */
[C---:B------:R-:W-:Y:S01]  /*b4c0*/  HMMA.16816.F32 R28, R24.reuse, R50, R28 ;  /* 0x00000032181c723c */ /* 0x040fe2000000181c */
[----:B------:R-:W2:Y:S01]  /*b4d0*/  LDSM.16.MT88.4 R48, [R67+0x3800] ;  /* 0x003800004330783b */ /* 0x000ea20000004200 */
[-CC-:B------:R-:W-:Y:S01]  /*b4e0*/  FFMA.FTZ R199, R200, R105.reuse, -R87.reuse ;  /* 0x00000069c8c77223 */ /* 0x180fe20000010857 */
[-CC-:B------:R-:W-:Y:S01]  /*b4f0*/  FFMA.FTZ R197, R198, R105.reuse, -R87.reuse ;  /* 0x00000069c6c57223 */ /* 0x180fe20000010857 */
[-CC-:B------:R-:W-:Y:S01]  /*b500*/  FFMA.FTZ R202, R202, R105.reuse, -R87.reuse ;  /* 0x00000069caca7223 */ /* 0x180fe20000010857 */
[-CC-:B------:R-:W-:Y:S01]  /*b510*/  FFMA.FTZ R61, R193, R105.reuse, -R104.reuse ;  /* 0x00000069c13d7223 */ /* 0x180fe20000010868 */
[-CC-:B------:R-:W-:Y:S01]  /*b520*/  FFMA.FTZ R60, R191, R105.reuse, -R104.reuse ;  /* 0x00000069bf3c7223 */ /* 0x180fe20000010868 */
[-C--:B------:R-:W-:Y:S01]  /*b530*/  FFMA.FTZ R204, R204, R105.reuse, -R87 ;  /* 0x00000069cccc7223 */ /* 0x080fe20000010857 */
[C---:B------:R-:W-:Y:S01]  /*b540*/  HMMA.16816.F32 R16, R24.reuse, R56, R16 ;  /* 0x000000381810723c */ /* 0x040fe20000001810 */
[----:B------:R-:W-:Y:S07]  /*b550*/  MUFU.EX2 R196, R196 ;  /* 0x000000c400c47308 */ /* 0x000fee0000000800 */
[C---:B------:R-:W-:Y:S01]  /*b560*/  HMMA.16816.F32 R12, R24.reuse, R58, R12 ;  /* 0x0000003a180c723c */ /* 0x040fe2000000180c */
[----:B------:R-:W3:Y:S01]  /*b570*/  LDSM.16.MT88.4 R56, [R68+0xd800] ;  /* 0x00d800004438783b */ /* 0x000ee20000004200 */
[----:B------:R-:W4:Y:S04]  /*b580*/  MUFU.EX2 R193, R62 ;  /* 0x0000003e00c17308 */ /* 0x000f280000000800 */
[----:B------:R-:W-:Y:S04]  /*b590*/  MUFU.EX2 R191, R61 ;  /* 0x0000003d00bf7308 */ /* 0x000fe80000000800 */
[----:B------:R1:W2:Y:S04]  /*b5a0*/  MUFU.EX2 R200, R60 ;  /* 0x0000003c00c87308 */ /* 0x0002a80000000800 */
[----:B------:R-:W-:Y:S04]  /*b5b0*/  MUFU.EX2 R199, R199 ;  /* 0x000000c700c77308 */ /* 0x000fe80000000800 */
[----:B------:R2:W2:Y:S04]  /*b5c0*/  MUFU.EX2 R198, R204 ;  /* 0x000000cc00c67308 */ /* 0x0004a80000000800 */
[----:B------:R-:W-:Y:S01]  /*b5d0*/  MUFU.EX2 R197, R197 ;  /* 0x000000c500c57308 */ /* 0x000fe20000000800 */
[C---:B------:R-:W-:Y:S01]  /*b5e0*/  HMMA.16816.F32 R44, R24.reuse, R52, R44 ;  /* 0x00000034182c723c */ /* 0x040fe2000000182c */
[----:B-1----:R-:W1:Y:S02]  /*b5f0*/  LDSM.16.MT88.4 R60, [R69+0x3800] ;  /* 0x00380000453c783b */ /* 0x002e640000004200 */
[----:B------:R-:W3:Y:S05]  /*b600*/  MUFU.EX2 R202, R202 ;  /* 0x000000ca00ca7308 */ /* 0x000eea0000000800 */
[----:B------:R-:W-:Y:S01]  /*b610*/  HMMA.16816.F32 R40, R24, R54, R40 ;  /* 0x000000361828723c */ /* 0x000fe20000001828 */
[----:B----4-:R-:W-:Y:S01]  /*b620*/  F2FP.F16.F32.PACK_AB R24, R193, R196 ;  /* 0x000000c4c118723e */ /* 0x010fe200000000ff */
[--C-:B------:R-:W-:Y:S01]  /*b630*/  FFMA.FTZ R203, R203, R105, -R104.reuse ;  /* 0x00000069cbcb7223 */ /* 0x100fe20000010868 */
[----:B--2---:R-:W-:Y:S01]  /*b640*/  F2FP.F16.F32.PACK_AB R26, R200, R191 ;  /* 0x000000bfc81a723e */ /* 0x004fe200000000ff */
[----:B------:R-:W-:Y:S01]  /*b650*/  FFMA.FTZ R204, R201, R105, -R104 ;  /* 0x00000069c9cc7223 */ /* 0x000fe20000010868 */
[----:B------:R-:W-:-:S02]  /*b660*/  F2FP.F16.F32.PACK_AB R25, R198, R199 ;  /* 0x000000c7c619723e */ /* 0x000fc400000000ff */
[----:B---3--:R-:W-:Y:S01]  /*b670*/  F2FP.F16.F32.PACK_AB R27, R202, R197 ;  /* 0x000000c5ca1b723e */ /* 0x008fe200000000ff */
[-CC-:B------:R-:W-:Y:S01]  /*b680*/  FFMA.FTZ R205, R195, R105.reuse, -R104.reuse ;  /* 0x00000069c3cd7223 */ /* 0x180fe20000010868 */
[-C--:B------:R-:W-:Y:S01]  /*b690*/  FFMA.FTZ R207, R189, R105.reuse, -R104 ;  /* 0x00000069bdcf7223 */ /* 0x080fe20000010868 */
[-CC-:B------:R-:W-:Y:S01]  /*b6a0*/  FFMA.FTZ R206, R194, R105.reuse, -R87.reuse ;  /* 0x00000069c2ce7223 */ /* 0x180fe20000010857 */
[-CC-:B------:R-:W-:Y:S01]  /*b6b0*/  FFMA.FTZ R190, R190, R105.reuse, -R87.reuse ;  /* 0x00000069bebe7223 */ /* 0x180fe20000010857 */
[----:B------:R-:W-:Y:S02]  /*b6c0*/  LDSM.16.MT88.4 R52, [R70+0xe000] ;  /* 0x00e000004634783b */ /* 0x000fe40000004200 */
[C---:B------:R-:W-:Y:S08]  /*b6d0*/  HMMA.16816.F32 R16, R24.reuse, R20, R16 ;  /* 0x000000141810723c */ /* 0x040ff00000001810 */
[C---:B------:R-:W-:Y:S01]  /*b6e0*/  HMMA.16816.F32 R12, R24.reuse, R22, R12 ;  /* 0x00000016180c723c */ /* 0x040fe2000000180c */
[----:B------:R-:W2:Y:S01]  /*b6f0*/  LDSM.16.MT88.4 R20, [R68+0xe000] ;  /* 0x00e000004414783b */ /* 0x000ea20000004200 */
[----:B------:R3:W-:Y:S06]  /*b700*/  MUFU.EX2 R201, R203 ;  /* 0x000000cb00c97308 */ /* 0x0007ec0000000800 */
[----:B------:R-:W-:Y:S01]  /*b710*/  HMMA.16816.F32 R32, R24, R48, R32 ;  /* 0x000000301820723c */ /* 0x000fe20000001820 */
[----:B------:R-:W-:-:S07]  /*b720*/  FFMA.FTZ R195, R192, R105, -R87 ;  /* 0x00000069c0c37223 */ /* 0x000fce0000010857 */
[C---:B------:R-:W-:Y:S01]  /*b730*/  HMMA.16816.F32 R28, R24.reuse, R50, R28 ;  /* 0x00000032181c723c */ /* 0x040fe2000000181c */
[----:B------:R-:W4:Y:S01]  /*b740*/  LDSM.16.MT88.4 R48, [R67+0x4000] ;  /* 0x004000004330783b */ /* 0x000f220000004200 */
[----:B---3--:R-:W-:Y:S01]  /*b750*/  FFMA.FTZ R203, R188, R105, -R87 ;  /* 0x00000069bccb7223 */ /* 0x008fe20000010857 */
[----:B------:R-:W3:Y:S05]  /*b760*/  MUFU.EX2 R204, R204 ;  /* 0x000000cc00cc7308 */ /* 0x000eea0000000800 */
[C---:B------:R-:W-:Y:S01]  /*b770*/  HMMA.16816.F32 R8, R24.reuse, R56, R8 ;  /* 0x000000381808723c */ /* 0x040fe20000001808 */
[----:B------:R-:W-:Y:S07]  /*b780*/  MUFU.EX2 R189, R205 ;  /* 0x000000cd00bd7308 */ /* 0x000fee0000000800 */
[C---:B------:R-:W-:Y:S01]  /*b790*/  HMMA.16816.F32 R4, R24.reuse, R58, R4 ;  /* 0x0000003a1804723c */ /* 0x040fe20000001804 */
[----:B------:R-:W4:Y:S01]  /*b7a0*/  LDSM.16.MT88.4 R56, [R69+0x4000] ;  /* 0x004000004538783b */ /* 0x000f220000004200 */
[----:B------:R-:W2:Y:S04]  /*b7b0*/  MUFU.EX2 R194, R207 ;  /* 0x000000cf00c27308 */ /* 0x000ea80000000800 */
[----:B------:R-:W-:Y:S04]  /*b7c0*/  MUFU.EX2 R192, R206 ;  /* 0x000000ce00c07308 */ /* 0x000fe80000000800 */
[----:B------:R-:W2:Y:S04]  /*b7d0*/  MUFU.EX2 R195, R195 ;  /* 0x000000c300c37308 */ /* 0x000ea80000000800 */
[----:B------:R-:W-:Y:S04]  /*b7e0*/  MUFU.EX2 R188, R190 ;  /* 0x000000be00bc7308 */ /* 0x000fe80000000800 */
[----:B------:R-:W2:Y:S01]  /*b7f0*/  MUFU.EX2 R203, R203 ;  /* 0x000000cb00cb7308 */ /* 0x000ea20000000800 */
[C---:B-1----:R-:W-:Y:S08]  /*b800*/  HMMA.16816.F32 R44, R24.reuse, R60, R44 ;  /* 0x0000003c182c723c */ /* 0x042ff0000000182c */
[----:B------:R-:W-:Y:S01]  /*b810*/  HMMA.16816.F32 R40, R24, R62, R40 ;  /* 0x0000003e1828723c */ /* 0x000fe20000001828 */
[----:B---3--:R-:W-:-:S02]  /*b820*/  F2FP.F16.F32.PACK_AB R24, R204, R201 ;  /* 0x000000c9cc18723e */ /* 0x008fc400000000ff */
[----:B--2---:R-:W-:Y:S02]  /*b830*/  F2FP.F16.F32.PACK_AB R26, R194, R189 ;  /* 0x000000bdc21a723e */ /* 0x004fe400000000ff */
[----:B------:R-:W-:Y:S02]  /*b840*/  F2FP.F16.F32.PACK_AB R25, R195, R192 ;  /* 0x000000c0c319723e */ /* 0x000fe400000000ff */
[----:B------:R-:W-:-:S07]  /*b850*/  F2FP.F16.F32.PACK_AB R27, R203, R188 ;  /* 0x000000bccb1b723e */ /* 0x000fce00000000ff */
[C---:B------:R-:W-:Y:S08]  /*b860*/  HMMA.16816.F32 R8, R24.reuse, R20, R8 ;  /* 0x000000141808723c */ /* 0x040ff00000001808 */
[----:B------:R-:W-:Y:S01]  /*b870*/  HMMA.16816.F32 R4, R24, R22, R4 ;  /* 0x000000161804723c */ /* 0x000fe20000001804 */
[----:B------:R-:W1:Y:S01]  /*b880*/  LDSM.16.MT88.4 R20, [R70+0xe800] ;  /* 0x00e800004614783b */ /* 0x000e620000004200 */
[-CC-:B------:R-:W-:Y:S01]  /*b890*/  FFMA.FTZ R185, R185, R105.reuse, -R104.reuse ;  /* 0x00000069b9b97223 */ /* 0x180fe20000010868 */
[-CC-:B------:R-:W-:Y:S01]  /*b8a0*/  FFMA.FTZ R61, R175, R105.reuse, -R104.reuse ;  /* 0x00000069af3d7223 */ /* 0x180fe20000010868 */
[----:B------:R-:W-:-:S04]  /*b8b0*/  FFMA.FTZ R60, R173, R105, -R104 ;  /* 0x00000069ad3c7223 */ /* 0x000fc80000010868 */
[----:B----4-:R-:W-:Y:S01]  /*b8c0*/  HMMA.16816.F32 R32, R24, R48, R32 ;  /* 0x000000301820723c */ /* 0x010fe20000001820 */
[----:B------:R-:W-:-:S07]  /*b8d0*/  FFMA.FTZ R190, R179, R105, -R104 ;  /* 0x00000069b3be7223 */ /* 0x000fce0000010868 */
[C---:B------:R-:W-:Y:S01]  /*b8e0*/  HMMA.16816.F32 R28, R24.reuse, R50, R28 ;  /* 0x00000032181c723c */ /* 0x040fe2000000181c */
[----:B------:R-:W2:Y:S01]  /*b8f0*/  LDSM.16.MT88.4 R48, [R67+0x4800] ;  /* 0x004800004330783b */ /* 0x000ea20000004200 */
[----:B------:R3:W-:Y:S01]  /*b900*/  MUFU.EX2 R179, R185 ;  /* 0x000000b900b37308 */ /* 0x0007e20000000800 */
[-CC-:B------:R-:W-:Y:S01]  /*b910*/  FFMA.FTZ R175, R178, R105.reuse, -R87.reuse ;  /* 0x00000069b2af7223 */ /* 0x180fe20000010857 */
[-CC-:B------:R-:W-:Y:S02]  /*b920*/  FFMA.FTZ R176, R176, R105.reuse, -R87.reuse ;  /* 0x00000069b0b07223 */ /* 0x180fe40000010857 */
[----:B------:R-:W-:Y:S02]  /*b930*/  MUFU.EX2 R173, R61 ;  /* 0x0000003d00ad7308 */ /* 0x000fe40000000800 */
[----:B------:R-:W-:Y:S01]  /*b940*/  HMMA.16816.F32 R44, R24, R56, R44 ;  /* 0x00000038182c723c */ /* 0x000fe2000000182c */
[-CC-:B------:R-:W-:Y:S01]  /*b950*/  FFMA.FTZ R56, R174, R105.reuse, -R87.reuse ;  /* 0x00000069ae387223 */ /* 0x180fe20000010857 */
[----:B------:R4:W-:Y:S01]  /*b960*/  MUFU.EX2 R178, R60 ;  /* 0x0000003c00b27308 */ /* 0x0009e20000000800 */
[----:B---3--:R-:W-:-:S03]  /*b970*/  FFMA.FTZ R185, R172, R105, -R87 ;  /* 0x00000069acb97223 */ /* 0x008fc60000010857 */
[----:B------:R-:W3:Y:S02]  /*b980*/  MUFU.EX2 R190, R190 ;  /* 0x000000be00be7308 */ /* 0x000ee40000000800 */
[C---:B------:R-:W-:Y:S01]  /*b990*/  HMMA.16816.F32 R16, R24.reuse, R52, R16 ;  /* 0x000000341810723c */ /* 0x040fe20000001810 */
[----:B----4-:R-:W4:Y:S01]  /*b9a0*/  LDSM.16.MT88.4 R60, [R69+0x4800] ;  /* 0x00480000453c783b */ /* 0x010f220000004200 */
[----:B------:R-:W-:Y:S06]  /*b9b0*/  MUFU.EX2 R175, R175 ;  /* 0x000000af00af7308 */ /* 0x000fec0000000800 */
[C---:B------:R-:W-:Y:S01]  /*b9c0*/  HMMA.16816.F32 R12, R24.reuse, R54, R12 ;  /* 0x00000036180c723c */ /* 0x040fe2000000180c */
[----:B------:R-:W4:Y:S01]  /*b9d0*/  LDSM.16.MT88.4 R52, [R68+0xe800] ;  /* 0x00e800004434783b */ /* 0x000f220000004200 */
[----:B------:R-:W1:Y:S04]  /*b9e0*/  MUFU.EX2 R174, R176 ;  /* 0x000000b000ae7308 */ /* 0x000e680000000800 */
[----:B------:R2:W-:Y:S04]  /*b9f0*/  MUFU.EX2 R172, R56 ;  /* 0x0000003800ac7308 */ /* 0x0005e80000000800 */
[----:B------:R-:W2:Y:S01]  /*ba00*/  MUFU.EX2 R185, R185 ;  /* 0x000000b900b97308 */ /* 0x000ea20000000800 */
[----:B------:R-:W-:Y:S01]  /*ba10*/  HMMA.16816.F32 R40, R24, R58, R40 ;  /* 0x0000003a1828723c */ /* 0x000fe20000001828 */
[----:B---3--:R-:W-:-:S02]  /*ba20*/  F2FP.F16.F32.PACK_AB R24, R190, R179 ;  /* 0x000000b3be18723e */ /* 0x008fc400000000ff */
[----:B------:R-:W-:Y:S02]  /*ba30*/  F2FP.F16.F32.PACK_AB R26, R178, R173 ;  /* 0x000000adb21a723e */ /* 0x000fe400000000ff */
[----:B-1----:R-:W-:Y:S01]  /*ba40*/  F2FP.F16.F32.PACK_AB R25, R174, R175 ;  /* 0x000000afae19723e */ /* 0x002fe200000000ff */
[-CC-:B------:R-:W-:Y:S01]  /*ba50*/  FFMA.FTZ R161, R161, R105.reuse, -R104.reuse ;  /* 0x00000069a1a17223 */ /* 0x180fe20000010868 */
[-CC-:B------:R-:W-:Y:S01]  /*ba60*/  FFMA.FTZ R176, R159, R105.reuse, -R104.reuse ;  /* 0x000000699fb07223 */ /* 0x180fe20000010868 */
[----:B------:R-:W-:Y:S01]  /*ba70*/  FFMA.FTZ R205, R157, R105, -R104 ;  /* 0x000000699dcd7223 */ /* 0x000fe20000010868 */
[----:B--2---:R-:W-:Y:S01]  /*ba80*/  LDSM.16.MT88.4 R56, [R70+0xf000] ;  /* 0x00f000004638783b */ /* 0x004fe20000004200 */
[----:B------:R-:W-:-:S07]  /*ba90*/  F2FP.F16.F32.PACK_AB R27, R185, R172 ;  /* 0x000000acb91b723e */ /* 0x000fce00000000ff */
[C---:B------:R-:W-:Y:S08]  /*baa0*/  HMMA.16816.F32 R16, R24.reuse, R20, R16 ;  /* 0x000000141810723c */ /* 0x040ff00000001810 */
[C---:B------:R-:W-:Y:S01]  /*bab0*/  HMMA.16816.F32 R12, R24.reuse, R22, R12 ;  /* 0x00000016180c723c */ /* 0x040fe2000000180c */
[----:B------:R-:W1:Y:S01]  /*bac0*/  LDSM.16.MT88.4 R20, [R68+0xf000] ;  /* 0x00f000004414783b */ /* 0x000e620000004200 */
[----:B------:R2:W-:Y:S06]  /*bad0*/  MUFU.EX2 R159, R161 ;  /* 0x000000a1009f7308 */ /* 0x0005ec0000000800 */
[----:B------:R-:W-:Y:S01]  /*bae0*/  HMMA.16816.F32 R32, R24, R48, R32 ;  /* 0x000000301820723c */ /* 0x000fe20000001820 */
[----:B------:R-:W-:-:S07]  /*baf0*/  FFMA.FTZ R157, R160, R105, -R87 ;  /* 0x00000069a09d7223 */ /* 0x000fce0000010857 */
[----:B------:R-:W-:Y:S01]  /*bb00*/  HMMA.16816.F32 R28, R24, R50, R28 ;  /* 0x00000032181c723c */ /* 0x000fe2000000181c */
[----:B------:R-:W3:Y:S01]  /*bb10*/  LDSM.16.MT88.4 R48, [R67+0x5000] ;  /* 0x005000004330783b */ /* 0x000ee20000004200 */
[-CC-:B--2---:R-:W-:Y:S01]  /*bb20*/  FFMA.FTZ R161, R154, R105.reuse, -R87.reuse ;  /* 0x000000699aa17223 */ /* 0x184fe20000010857 */
[-C--:B------:R-:W-:Y:S01]  /*bb30*/  FFMA.FTZ R206, R155, R105.reuse, -R104 ;  /* 0x000000699bce7223 */ /* 0x080fe20000010868 */
[----:B------:R-:W-:-:S04]  /*bb40*/  FFMA.FTZ R158, R158, R105, -R87 ;  /* 0x000000699e9e7223 */ /* 0x000fc80000010857 */
[C---:B----4-:R-:W-:Y:S01]  /*bb50*/  HMMA.16816.F32 R44, R24.reuse, R60, R44 ;  /* 0x0000003c182c723c */ /* 0x050fe2000000182c */
[----:B------:R-:W-:Y:S01]  /*bb60*/  FFMA.FTZ R60, R156, R105, -R87 ;  /* 0x000000699c3c7223 */ /* 0x000fe20000010857 */
[----:B------:R-:W2:Y:S04]  /*bb70*/  MUFU.EX2 R176, R176 ;  /* 0x000000b000b07308 */ /* 0x000ea80000000800 */
[----:B------:R-:W-:Y:S02]  /*bb80*/  MUFU.EX2 R155, R205 ;  /* 0x000000cd009b7308 */ /* 0x000fe40000000800 */
[C---:B------:R-:W-:Y:S02]  /*bb90*/  HMMA.16816.F32 R8, R24.reuse, R52, R8 ;  /* 0x000000341808723c */ /* 0x040fe40000001808 */
[----:B------:R-:W4:Y:S04]  /*bba0*/  MUFU.EX2 R160, R206 ;  /* 0x000000ce00a07308 */ /* 0x000f280000000800 */
[----:B------:R-:W-:Y:S02]  /*bbb0*/  MUFU.EX2 R157, R157 ;  /* 0x0000009d009d7308 */ /* 0x000fe40000000800 */
[C---:B------:R-:W-:Y:S01]  /*bbc0*/  HMMA.16816.F32 R4, R24.reuse, R54, R4 ;  /* 0x000000361804723c */ /* 0x040fe20000001804 */
[----:B------:R-:W3:Y:S01]  /*bbd0*/  LDSM.16.MT88.4 R52, [R69+0x5000] ;  /* 0x005000004534783b */ /* 0x000ee20000004200 */
[----:B------:R-:W1:Y:S04]  /*bbe0*/  MUFU.EX2 R156, R158 ;  /* 0x0000009e009c7308 */ /* 0x000e680000000800 */
[----:B------:R1:W-:Y:S04]  /*bbf0*/  MUFU.EX2 R154, R60 ;  /* 0x0000003c009a7308 */ /* 0x0003e80000000800 */
[----:B------:R-:W1:Y:S01]  /*bc00*/  MUFU.EX2 R161, R161 ;  /* 0x000000a100a17308 */ /* 0x000e620000000800 */
[----:B------:R-:W-:Y:S01]  /*bc10*/  HMMA.16816.F32 R40, R24, R62, R40 ;  /* 0x0000003e1828723c */ /* 0x000fe20000001828 */
[----:B--2---:R-:W-:-:S02]  /*bc20*/  F2FP.F16.F32.PACK_AB R24, R176, R159 ;  /* 0x0000009fb018723e */ /* 0x004fc400000000ff */
[----:B----4-:R-:W-:Y:S02]  /*bc30*/  F2FP.F16.F32.PACK_AB R26, R160, R155 ;  /* 0x0000009ba01a723e */ /* 0x010fe400000000ff */
[----:B-1----:R-:W-:Y:S01]  /*bc40*/  F2FP.F16.F32.PACK_AB R25, R156, R157 ;  /* 0x0000009d9c19723e */ /* 0x002fe200000000ff */
[-CC-:B------:R-:W-:Y:S01]  /*bc50*/  FFMA.FTZ R145, R145, R105.reuse, -R104.reuse ;  /* 0x0000006991917223 */ /* 0x180fe20000010868 */
[----:B------:R-:W-:Y:S01]  /*bc60*/  FFMA.FTZ R158, R143, R105, -R104 ;  /* 0x000000698f9e7223 */ /* 0x000fe20000010868 */
[----:B------:R-:W-:Y:S01]  /*bc70*/  LDSM.16.MT88.4 R60, [R68+0xf800] ;  /* 0x00f80000443c783b */ /* 0x000fe20000004200 */
[----:B------:R-:W-:-:S07]  /*bc80*/  F2FP.F16.F32.PACK_AB R27, R161, R154 ;  /* 0x0000009aa11b723e */ /* 0x000fce00000000ff */
[C---:B------:R-:W-:Y:S08]  /*bc90*/  HMMA.16816.F32 R8, R24.reuse, R20, R8 ;  /* 0x000000141808723c */ /* 0x040ff00000001808 */
[C---:B------:R-:W-:Y:S01]  /*bca0*/  HMMA.16816.F32 R4, R24.reuse, R22, R4 ;  /* 0x000000161804723c */ /* 0x040fe20000001804 */
[----:B------:R-:W1:Y:S01]  /*bcb0*/  LDSM.16.MT88.4 R20, [R70+0xf800] ;  /* 0x00f800004614783b */ /* 0x000e620000004200 */
[----:B------:R2:W-:Y:S06]  /*bcc0*/  MUFU.EX2 R143, R145 ;  /* 0x00000091008f7308 */ /* 0x0005ec0000000800 */
[C---:B---3--:R-:W-:Y:S08]  /*bcd0*/  HMMA.16816.F32 R32, R24.reuse, R48, R32 ;  /* 0x000000301820723c */ /* 0x048ff00000001820 */
[----:B------:R-:W-:Y:S01]  /*bce0*/  HMMA.16816.F32 R28, R24, R50, R28 ;  /* 0x00000032181c723c */ /* 0x000fe2000000181c */
[----:B------:R-:W3:Y:S01]  /*bcf0*/  LDSM.16.MT88.4 R48, [R67+0x5800] ;  /* 0x005800004330783b */ /* 0x000ee20000004200 */
[----:B--2---:R-:W-:-:S06]  /*bd00*/  FFMA.FTZ R145, R138, R105, -R87 ;  /* 0x000000698a917223 */ /* 0x004fcc0000010857 */
[----:B------:R-:W-:Y:S01]  /*bd10*/  HMMA.16816.F32 R16, R24, R56, R16 ;  /* 0x000000381810723c */ /* 0x000fe20000001810 */
[-CC-:B------:R-:W-:Y:S01]  /*bd20*/  FFMA.FTZ R57, R141, R105.reuse, -R104.reuse ;  /* 0x000000698d397223 */ /* 0x180fe20000010868 */
[-C--:B------:R-:W-:Y:S01]  /*bd30*/  FFMA.FTZ R141, R144, R105.reuse, -R87 ;  /* 0x00000069908d7223 */ /* 0x080fe20000010857 */
[----:B------:R-:W-:-:S05]  /*bd40*/  FFMA.FTZ R56, R139, R105, -R104 ;  /* 0x000000698b387223 */ /* 0x000fca0000010868 */
[C---:B------:R-:W-:Y:S01]  /*bd50*/  HMMA.16816.F32 R12, R24.reuse, R58, R12 ;  /* 0x0000003a180c723c */ /* 0x040fe2000000180c */
[-CC-:B------:R-:W-:Y:S01]  /*bd60*/  FFMA.FTZ R59, R142, R105.reuse, -R87.reuse ;  /* 0x000000698e3b7223 */ /* 0x180fe20000010857 */
[----:B------:R-:W-:Y:S01]  /*bd70*/  FFMA.FTZ R142, R140, R105, -R87 ;  /* 0x000000698c8e7223 */ /* 0x000fe20000010857 */
[----:B------:R-:W2:Y:S04]  /*bd80*/  MUFU.EX2 R158, R158 ;  /* 0x0000009e009e7308 */ /* 0x000ea80000000800 */
[----:B------:R-:W-:Y:S04]  /*bd90*/  MUFU.EX2 R139, R57 ;  /* 0x00000039008b7308 */ /* 0x000fe80000000800 */
[----:B------:R2:W4:Y:S04]  /*bda0*/  MUFU.EX2 R144, R56 ;  /* 0x0000003800907308 */ /* 0x0005280000000800 */
[----:B------:R-:W-:Y:S04]  /*bdb0*/  MUFU.EX2 R141, R141 ;  /* 0x0000008d008d7308 */ /* 0x000fe80000000800 */
[----:B------:R-:W1:Y:S04]  /*bdc0*/  MUFU.EX2 R140, R59 ;  /* 0x0000003b008c7308 */ /* 0x000e680000000800 */
[----:B------:R-:W-:Y:S04]  /*bdd0*/  MUFU.EX2 R138, R142 ;  /* 0x0000008e008a7308 */ /* 0x000fe80000000800 */
[----:B------:R-:W3:Y:S01]  /*bde0*/  MUFU.EX2 R145, R145 ;  /* 0x0000009100917308 */ /* 0x000ee20000000800 */
[----:B------:R-:W-:Y:S01]  /*bdf0*/  HMMA.16816.F32 R44, R24, R52, R44 ;  /* 0x00000034182c723c */ /* 0x000fe2000000182c */
[----:B--2---:R-:W-:-:S02]  /*be00*/  F2FP.F16.F32.PACK_AB R56, R158, R143 ;  /* 0x0000008f9e38723e */ /* 0x004fc400000000ff */
[----:B----4-:R-:W-:Y:S02]  /*be10*/  F2FP.F16.F32.PACK_AB R58, R144, R139 ;  /* 0x0000008b903a723e */ /* 0x010fe400000000ff */
[----:B-1----:R-:W-:-:S03]  /*be20*/  F2FP.F16.F32.PACK_AB R57, R140, R141 ;  /* 0x0000008d8c39723e */ /* 0x002fc600000000ff */
[----:B------:R-:W-:Y:S01]  /*be30*/  HMMA.16816.F32 R40, R24, R54, R40 ;  /* 0x000000361828723c */ /* 0x000fe20000001828 */
[----:B------:R-:W1:Y:S01]  /*be40*/  LDSM.16.MT88.4 R52, [R69+0x5800] ;  /* 0x005800004534783b */ /* 0x000e620000004200 */
[----:B---3--:R-:W-:-:S03]  /*be50*/  F2FP.F16.F32.PACK_AB R59, R145, R138 ;  /* 0x0000008a913b723e */ /* 0x008fc600000000ff */
[----:B------:R-:W-:Y:S04]  /*be60*/  LDSM.16.MT88.4 R24, [R70+0x10000] ;  /* 0x010000004618783b */ /* 0x000fe80000004200 */
[C---:B------:R-:W-:Y:S08]  /*be70*/  HMMA.16816.F32 R16, R56.reuse, R20, R16 ;  /* 0x000000143810723c */ /* 0x040ff00000001810 */
[C---:B------:R-:W-:Y:S01]  /*be80*/  HMMA.16816.F32 R12, R56.reuse, R22, R12 ;  /* 0x00000016380c723c */ /* 0x040fe2000000180c */
[----:B------:R-:W2:Y:S07]  /*be90*/  LDSM.16.MT88.4 R20, [R68+0x10000] ;  /* 0x010000004414783b */ /* 0x000eae0000004200 */
[----:B------:R-:W-:Y:S01]  /*bea0*/  HMMA.16816.F32 R32, R56, R48, R32 ;  /* 0x000000303820723c */ /* 0x000fe20000001820 */
[----:B------:R-:W-:-:S07]  /*beb0*/  FFMA.FTZ R137, R137, R105, -R104 ;  /* 0x0000006989897223 */ /* 0x000fce0000010868 */
[----:B------:R-:W-:Y:S01]  /*bec0*/  HMMA.16816.F32 R28, R56, R50, R28 ;  /* 0x00000032381c723c */ /* 0x000fe2000000181c */
[----:B------:R-:W3:Y:S01]  /*bed0*/  LDSM.16.MT88.4 R48, [R67+0x6000] ;  /* 0x006000004330783b */ /* 0x000ee20000004200 */
[-C--:B------:R-:W-:Y:S01]  /*bee0*/  FFMA.FTZ R142, R135, R105.reuse, -R104 ;  /* 0x00000069878e7223 */ /* 0x080fe20000010868 */
[-CC-:B------:R-:W-:Y:S01]  /*bef0*/  FFMA.FTZ R205, R136, R105.reuse, -R87.reuse ;  /* 0x0000006988cd7223 */ /* 0x180fe20000010857 */
[-CC-:B------:R-:W-:Y:S01]  /*bf00*/  FFMA.FTZ R206, R134, R105.reuse, -R87.reuse ;  /* 0x0000006986ce7223 */ /* 0x180fe20000010857 */
[----:B------:R-:W-:-:S03]  /*bf10*/  FFMA.FTZ R207, R130, R105, -R87 ;  /* 0x0000006982cf7223 */ /* 0x000fc60000010857 */
[----:B------:R-:W-:Y:S01]  /*bf20*/  HMMA.16816.F32 R8, R56, R60, R8 ;  /* 0x0000003c3808723c */ /* 0x000fe20000001808 */
[-CC-:B------:R-:W-:Y:S01]  /*bf30*/  FFMA.FTZ R133, R133, R105.reuse, -R104.reuse ;  /* 0x0000006985857223 */ /* 0x180fe20000010868 */
[-C--:B------:R-:W-:Y:S01]  /*bf40*/  FFMA.FTZ R135, R131, R105.reuse, -R104 ;  /* 0x0000006983877223 */ /* 0x080fe20000010868 */
[----:B------:R-:W-:-:S05]  /*bf50*/  FFMA.FTZ R132, R132, R105, -R87 ;  /* 0x0000006984847223 */ /* 0x000fca0000010857 */
[C---:B------:R-:W-:Y:S01]  /*bf60*/  HMMA.16816.F32 R4, R56.reuse, R62, R4 ;  /* 0x0000003e3804723c */ /* 0x040fe20000001804 */
[----:B------:R-:W4:Y:S01]  /*bf70*/  LDSM.16.MT88.4 R60, [R69+0x6000] ;  /* 0x00600000453c783b */ /* 0x000f220000004200 */
[----:B------:R-:W-:Y:S04]  /*bf80*/  MUFU.EX2 R137, R137 ;  /* 0x0000008900897308 */ /* 0x000fe80000000800 */
[----:B------:R-:W2:Y:S04]  /*bf90*/  MUFU.EX2 R142, R142 ;  /* 0x0000008e008e7308 */ /* 0x000ea80000000800 */
[----:B------:R-:W-:Y:S04]  /*bfa0*/  MUFU.EX2 R131, R133 ;  /* 0x0000008500837308 */ /* 0x000fe80000000800 */
[----:B------:R-:W-:Y:S04]  /*bfb0*/  MUFU.EX2 R136, R135 ;  /* 0x0000008700887308 */ /* 0x000fe80000000800 */
[----:B------:R-:W-:Y:S04]  /*bfc0*/  MUFU.EX2 R205, R205 ;  /* 0x000000cd00cd7308 */ /* 0x000fe80000000800 */
[----:B------:R-:W3:Y:S04]  /*bfd0*/  MUFU.EX2 R206, R206 ;  /* 0x000000ce00ce7308 */ /* 0x000ee80000000800 */
[----:B------:R-:W-:Y:S04]  /*bfe0*/  MUFU.EX2 R130, R132 ;  /* 0x0000008400827308 */ /* 0x000fe80000000800 */
[----:B------:R-:W4:Y:S01]  /*bff0*/  MUFU.EX2 R207, R207 ;  /* 0x000000cf00cf7308 */ /* 0x000f220000000800 */
[----:B------:R-:W-:Y:S01]  /*c000*/  FADD.FTZ R85, R86, R85 ;  /* 0x0000005556557221 */ /* 0x000fe20000010000 */
[----:B------:R-:W-:Y:S01]  /*c010*/  FADD.FTZ R102, R103, R102 ;  /* 0x0000006667667221 */ /* 0x000fe20000010000 */
[----:B-1----:R-:W-:Y:S01]  /*c020*/  HMMA.16816.F32 R44, R56, R52, R44 ;  /* 0x00000034382c723c */ /* 0x002fe2000000182c */
[----:B--2---:R-:W-:Y:S01]  /*c030*/  F2FP.F16.F32.PACK_AB R52, R142, R137 ;  /* 0x000000898e34723e */ /* 0x004fe200000000ff */
[----:B------:R-:W-:Y:S01]  /*c040*/  FADD.FTZ R84, R84, R85 ;  /* 0x0000005554547221 */ /* 0x000fe20000010000 */
[----:B---3--:R-:W-:Y:S01]  /*c050*/  F2FP.F16.F32.PACK_AB R53, R206, R205 ;  /* 0x000000cdce35723e */ /* 0x008fe200000000ff */
[----:B------:R-:W-:-:S04]  /*c060*/  FADD.FTZ R101, R101, R102 ;  /* 0x0000006665657221 */ /* 0x000fc80000010000 */
[----:B------:R-:W-:Y:S01]  /*c070*/  HMMA.16816.F32 R40, R56, R54, R40 ;  /* 0x000000363828723c */ /* 0x000fe20000001828 */
[----:B------:R-:W-:Y:S02]  /*c080*/  F2FP.F16.F32.PACK_AB R54, R136, R131 ;  /* 0x000000838836723e */ /* 0x000fe400000000ff */
[----:B----4-:R-:W-:Y:S01]  /*c090*/  F2FP.F16.F32.PACK_AB R55, R207, R130 ;  /* 0x00000082cf37723e */ /* 0x010fe200000000ff */
[----:B------:R-:W-:Y:S01]  /*c0a0*/  FADD.FTZ R83, R83, R84 ;  /* 0x0000005453537221 */ /* 0x000fe20000010000 */
[----:B------:R-:W-:-:S03]  /*c0b0*/  FADD.FTZ R100, R100, R101 ;  /* 0x0000006564647221 */ /* 0x000fc60000010000 */
[----:B------:R-:W-:Y:S02]  /*c0c0*/  FADD.FTZ R82, R82, R83 ;  /* 0x0000005352527221 */ /* 0x000fe40000010000 */
[----:B------:R-:W-:Y:S01]  /*c0d0*/  HMMA.16816.F32 R8, R52, R20, R8 ;  /* 0x000000143408723c */ /* 0x000fe20000001808 */
[----:B------:R-:W-:Y:S01]  /*c0e0*/  FADD.FTZ R99, R99, R100 ;  /* 0x0000006463637221 */ /* 0x000fe20000010000 */
[----:B------:R-:W-:-:S06]  /*c0f0*/  FADD.FTZ R81, R81, R82 ;  /* 0x0000005251517221 */ /* 0x000fcc0000010000 */
[----:B------:R-:W-:Y:S01]  /*c100*/  HMMA.16816.F32 R4, R52, R22, R4 ;  /* 0x000000163404723c */ /* 0x000fe20000001804 */
[----:B------:R-:W1:Y:S01]  /*c110*/  LDSM.16.MT88.4 R20, [R70+0x10800] ;  /* 0x010800004614783b */ /* 0x000e620000004200 */
[----:B------:R-:W-:-:S06]  /*c120*/  FADD.FTZ R98, R98, R99 ;  /* 0x0000006362627221 */ /* 0x000fcc0000010000 */
[----:B------:R-:W-:Y:S01]  /*c130*/  HMMA.16816.F32 R16, R52, R24, R16 ;  /* 0x000000183410723c */ /* 0x000fe20000001810 */
[----:B------:R-:W-:-:S07]  /*c140*/  FADD.FTZ R80, R80, R81 ;  /* 0x0000005150507221 */ /* 0x000fce0000010000 */
[----:B------:R-:W-:Y:S01]  /*c150*/  HMMA.16816.F32 R12, R52, R26, R12 ;  /* 0x0000001a340c723c */ /* 0x000fe2000000180c */
[----:B------:R-:W2:Y:S01]  /*c160*/  LDSM.16.MT88.4 R24, [R68+0x10800] ;  /* 0x010800004418783b */ /* 0x000ea20000004200 */
[----:B------:R-:W-:Y:S01]  /*c170*/  FADD.FTZ R97, R97, R98 ;  /* 0x0000006261617221 */ /* 0x000fe20000010000 */
[----:B------:R-:W-:-:S05]  /*c180*/  FADD.FTZ R79, R79, R80 ;  /* 0x000000504f4f7221 */ /* 0x000fca0000010000 */
[----:B------:R-:W-:Y:S01]  /*c190*/  HMMA.16816.F32 R32, R52, R48, R32 ;  /* 0x000000303420723c */ /* 0x000fe20000001820 */
[----:B------:R-:W-:-:S07]  /*c1a0*/  FFMA.FTZ R56, R129, R105, -R104 ;  /* 0x0000006981387223 */ /* 0x000fce0000010868 */
[----:B------:R-:W-:Y:S01]  /*c1b0*/  HMMA.16816.F32 R28, R52, R50, R28 ;  /* 0x00000032341c723c */ /* 0x000fe2000000181c */
[----:B------:R-:W3:Y:S01]  /*c1c0*/  LDSM.16.MT88.4 R48, [R69+0x6800] ;  /* 0x006800004530783b */ /* 0x000ee20000004200 */
[-CC-:B------:R-:W-:Y:S01]  /*c1d0*/  FFMA.FTZ R59, R127, R105.reuse, -R104.reuse ;  /* 0x000000697f3b7223 */ /* 0x180fe20000010868 */
[-CC-:B------:R-:W-:Y:S01]  /*c1e0*/  FFMA.FTZ R57, R125, R105.reuse, -R104.reuse ;  /* 0x000000697d397223 */ /* 0x180fe20000010868 */
[----:B------:R-:W-:Y:S01]  /*c1f0*/  FFMA.FTZ R58, R123, R105, -R104 ;  /* 0x000000697b3a7223 */ /* 0x000fe20000010868 */
[----:B------:R-:W-:-:S03]  /*c200*/  FADD.FTZ R96, R96, R97 ;  /* 0x0000006160607221 */ /* 0x000fc60000010000 */
[----:B------:R-:W-:Y:S01]  /*c210*/  HMMA.16816.F32 R44, R52, R60, R44 ;  /* 0x0000003c342c723c */ /* 0x000fe2000000182c */
[-CC-:B------:R-:W-:Y:S01]  /*c220*/  FFMA.FTZ R60, R128, R105.reuse, -R87.reuse ;  /* 0x00000069803c7223 */ /* 0x180fe20000010857 */
[-CC-:B------:R-:W-:Y:S01]  /*c230*/  FFMA.FTZ R61, R126, R105.reuse, -R87.reuse ;  /* 0x000000697e3d7223 */ /* 0x180fe20000010857 */
[----:B------:R-:W-:Y:S01]  /*c240*/  FFMA.FTZ R124, R124, R105, -R87 ;  /* 0x000000697c7c7223 */ /* 0x000fe20000010857 */
[----:B------:R-:W-:-:S04]  /*c250*/  FADD.FTZ R78, R78, R79 ;  /* 0x0000004f4e4e7221 */ /* 0x000fc80000010000 */
[----:B------:R-:W-:Y:S01]  /*c260*/  HMMA.16816.F32 R40, R52, R62, R40 ;  /* 0x0000003e3428723c */ /* 0x000fe20000001828 */
[----:B------:R-:W-:Y:S01]  /*c270*/  FFMA.FTZ R63, R122, R105, -R87 ;  /* 0x000000697a3f7223 */ /* 0x000fe20000010857 */
[----:B------:R-:W-:Y:S01]  /*c280*/  FADD.FTZ R95, R95, R96 ;  /* 0x000000605f5f7221 */ /* 0x000fe20000010000 */
[----:B------:R-:W-:Y:S01]  /*c290*/  MUFU.EX2 R56, R56 ;  /* 0x0000003800387308 */ /* 0x000fe20000000800 */
[----:B------:R-:W-:-:S03]  /*c2a0*/  FADD.FTZ R77, R77, R78 ;  /* 0x0000004e4d4d7221 */ /* 0x000fc60000010000 */
[----:B------:R-:W4:Y:S01]  /*c2b0*/  MUFU.EX2 R59, R59 ;  /* 0x0000003b003b7308 */ /* 0x000f220000000800 */
[----:B------:R-:W-:-:S03]  /*c2c0*/  FADD.FTZ R94, R94, R95 ;  /* 0x0000005f5e5e7221 */ /* 0x000fc60000010000 */
[----:B------:R-:W-:Y:S04]  /*c2d0*/  MUFU.EX2 R57, R57 ;  /* 0x0000003900397308 */ /* 0x000fe80000000800 */
[----:B------:R-:W1:Y:S04]  /*c2e0*/  MUFU.EX2 R58, R58 ;  /* 0x0000003a003a7308 */ /* 0x000e680000000800 */
        /* <DEDUP_REMOVED lines=8> */
[----:B----4-:R-:W-:Y:S02]  /*c370*/  F2FP.F16.F32.PACK_AB R52, R59, R56 ;  /* 0x000000383b34723e */ /* 0x010fe400000000ff */
[----:B------:R-:W-:Y:S01]  /*c380*/  FADD.FTZ R74, R74, R75 ;  /* 0x0000004b4a4a7221 */ /* 0x000fe20000010000 */
[----:B-1----:R-:W-:Y:S01]  /*c390*/  F2FP.F16.F32.PACK_AB R54, R58, R57 ;  /* 0x000000393a36723e */ /* 0x002fe200000000ff */
[----:B------:R-:W-:Y:S01]  /*c3a0*/  FADD.FTZ R91, R91, R92 ;  /* 0x0000005c5b5b7221 */ /* 0x000fe20000010000 */
[----:B--2---:R-:W-:Y:S02]  /*c3b0*/  F2FP.F16.F32.PACK_AB R53, R61, R60 ;  /* 0x0000003c3d35723e */ /* 0x004fe400000000ff */
[----:B---3--:R-:W-:Y:S01]  /*c3c0*/  F2FP.F16.F32.PACK_AB R55, R63, R62 ;  /* 0x0000003e3f37723e */ /* 0x008fe200000000ff */
[----:B------:R-:W-:Y:S01]  /*c3d0*/  FADD.FTZ R73, R73, R74 ;  /* 0x0000004a49497221 */ /* 0x000fe20000010000 */
[----:B------:R-:W-:-:S03]  /*c3e0*/  FADD.FTZ R90, R90, R91 ;  /* 0x0000005b5a5a7221 */ /* 0x000fc60000010000 */
[----:B------:R-:W-:Y:S01]  /*c3f0*/  FADD.FTZ R72, R72, R73 ;  /* 0x0000004948487221 */ /* 0x000fe20000010000 */
[----:B------:R-:W-:Y:S01]  /*c400*/  FADD.FTZ R89, R89, R90 ;  /* 0x0000005a59597221 */ /* 0x000fe20000010000 */
[----:B------:R-:W-:Y:S03]  /*c410*/  HMMA.16816.F32 R16, R52, R20, R16 ;  /* 0x000000143410723c */ /* 0x000fe60000001810 */
[----:B------:R-:W-:-:S05]  /*c420*/  FADD.FTZ R88, R88, R89 ;  /* 0x0000005958587221 */ /* 0x000fca0000010000 */
[C---:B------:R-:W-:Y:S01]  /*c430*/  HMMA.16816.F32 R12, R52.reuse, R22, R12 ;  /* 0x00000016340c723c */ /* 0x040fe2000000180c */
[----:B------:R-:W1:Y:S07]  /*c440*/  LDSM.16.MT88.4 R20, [R67+0x6800] ;  /* 0x006800004314783b */ /* 0x000e6e0000004200 */
[----:B------:R-:W-:Y:S01]  /*c450*/  HMMA.16816.F32 R8, R52, R24, R8 ;  /* 0x000000183408723c */ /* 0x000fe20000001808 */
[----:B------:R-:W-:-:S07]  /*c460*/  FADD.FTZ R25, R71, R72 ;  /* 0x0000004847197221 */ /* 0x000fce0000010000 */
        /* <DEDUP_REMOVED lines=8> */
[----:B------:R-:W-:Y:S01]  /*c4f0*/  FADD.FTZ R151, R151, R48 ;  /* 0x0000003097977221 */ /* 0x000fe20000010000 */
[-CC-:B------:R-:W-:Y:S01]  /*c500*/  FFMA.FTZ R74, R119, R105.reuse, -R104.reuse ;  /* 0x00000069774a7223 */ /* 0x180fe20000010868 */
[-C--:B------:R-:W-:Y:S01]  /*c510*/  FFMA.FTZ R72, R117, R105.reuse, -R104 ;  /* 0x0000006975487223 */ /* 0x080fe20000010868 */
[----:B------:R-:W-:Y:S01]  /*c520*/  FADD.FTZ R149, R149, R150 ;  /* 0x0000009695957221 */ /* 0x000fe20000010000 */
[-CC-:B------:R-:W-:Y:S01]  /*c530*/  FFMA.FTZ R73, R115, R105.reuse, -R104.reuse ;  /* 0x0000006973497223 */ /* 0x180fe20000010868 */
[-CC-:B------:R-:W-:Y:S01]  /*c540*/  FFMA.FTZ R75, R120, R105.reuse, -R87.reuse ;  /* 0x00000069784b7223 */ /* 0x180fe20000010857 */
[-C--:B------:R-:W-:Y:S01]  /*c550*/  FFMA.FTZ R78, R118, R105.reuse, -R87 ;  /* 0x00000069764e7223 */ /* 0x080fe20000010857 */
[----:B------:R-:W-:Y:S01]  /*c560*/  FADD.FTZ R152, R152, R151 ;  /* 0x0000009798987221 */ /* 0x000fe20000010000 */
[-CC-:B------:R-:W-:Y:S01]  /*c570*/  FFMA.FTZ R76, R116, R105.reuse, -R87.reuse ;  /* 0x00000069744c7223 */ /* 0x180fe20000010857 */
[-C--:B------:R-:W-:Y:S01]  /*c580*/  FFMA.FTZ R77, R114, R105.reuse, -R87 ;  /* 0x00000069724d7223 */ /* 0x080fe20000010857 */
[----:B------:R-:W-:Y:S01]  /*c590*/  FFMA.FTZ R121, R121, R105, -R104 ;  /* 0x0000006979797223 */ /* 0x000fe20000010868 */
[----:B------:R-:W-:Y:S01]  /*c5a0*/  FADD.FTZ R164, R164, R149 ;  /* 0x00000095a4a47221 */ /* 0x000fe20000010000 */
[----:B------:R-:W-:Y:S01]  /*c5b0*/  FADD.FTZ R169, R169, R152 ;  /* 0x00000098a9a97221 */ /* 0x000fe20000010000 */
[----:B------:R-:W-:Y:S01]  /*c5c0*/  MUFU.EX2 R74, R74 ;  /* 0x0000004a004a7308 */ /* 0x000fe20000000800 */
[----:B------:R-:W-:Y:S01]  /*c5d0*/  HMMA.16816.F32 R40, R52, R50, R40 ;  /* 0x000000323428723c */ /* 0x000fe20000001828 */
[----:B------:R-:W-:-:S02]  /*c5e0*/  FADD.FTZ R163, R163, R164 ;  /* 0x000000a4a3a37221 */ /* 0x000fc40000010000 */
[----:B------:R-:W3:Y:S01]  /*c5f0*/  MUFU.EX2 R71, R121 ;  /* 0x0000007900477308 */ /* 0x000ee20000000800 */
[----:B------:R-:W-:-:S03]  /*c600*/  FADD.FTZ R168, R168, R169 ;  /* 0x000000a9a8a87221 */ /* 0x000fc60000010000 */
[----:B------:R-:W-:Y:S04]  /*c610*/  MUFU.EX2 R72, R72 ;  /* 0x0000004800487308 */ /* 0x000fe80000000800 */
[----:B------:R-:W4:Y:S04]  /*c620*/  MUFU.EX2 R73, R73 ;  /* 0x0000004900497308 */ /* 0x000f280000000800 */
[----:B------:R-:W-:Y:S04]  /*c630*/  MUFU.EX2 R75, R75 ;  /* 0x0000004b004b7308 */ /* 0x000fe80000000800 */
[----:B------:R-:W2:Y:S04]  /*c640*/  MUFU.EX2 R78, R78 ;  /* 0x0000004e004e7308 */ /* 0x000ea80000000800 */
[----:B------:R-:W-:Y:S04]  /*c650*/  MUFU.EX2 R76, R76 ;  /* 0x0000004c004c7308 */ /* 0x000fe80000000800 */
[----:B------:R-:W2:Y:S01]  /*c660*/  MUFU.EX2 R77, R77 ;  /* 0x0000004d004d7308 */ /* 0x000ea20000000800 */
[----:B------:R-:W-:Y:S01]  /*c670*/  FADD.FTZ R162, R162, R163 ;  /* 0x000000a3a2a27221 */ /* 0x000fe20000010000 */
[----:B------:R-:W-:Y:S01]  /*c680*/  FADD.FTZ R165, R165, R168 ;  /* 0x000000a8a5a57221 */ /* 0x000fe20000010000 */
[C---:B-1----:R-:W-:Y:S01]  /*c690*/  HMMA.16816.F32 R32, R52.reuse, R20, R32 ;  /* 0x000000143420723c */ /* 0x042fe20000001820 */
[----:B------:R-:W-:Y:S01]  /*c6a0*/  LDSM.16.MT88.4 R48, [R68+0x11000] ;  /* 0x011000004430783b */ /* 0x000fe20000004200 */
[----:B------:R-:W-:Y:S01]  /*c6b0*/  FADD.FTZ R171, R171, R162 ;  /* 0x000000a2abab7221 */ /* 0x000fe20000010000 */
[----:B------:R-:W-:Y:S01]  /*c6c0*/  FADD.FTZ R170, R170, R165 ;  /* 0x000000a5aaaa7221 */ /* 0x000fe20000010000 */
[-CC-:B------:R-:W-:Y:S01]  /*c6d0*/  FFMA.FTZ R80, R108, R105.reuse, -R87.reuse ;  /* 0x000000696c507223 */ /* 0x180fe20000010857 */
[----:B------:R-:W-:Y:S01]  /*c6e0*/  FFMA.FTZ R81, R106, R105, -R87 ;  /* 0x000000696a517223 */ /* 0x000fe20000010857 */
[----:B------:R-:W-:Y:S01]  /*c6f0*/  FADD.FTZ R180, R180, R171 ;  /* 0x000000abb4b47221 */ /* 0x000fe20000010000 */
[----:B------:R-:W-:Y:S01]  /*c700*/  FADD.FTZ R79, R181, R170 ;  /* 0x000000aab54f7221 */ /* 0x000fe20000010000 */
[----:B------:R-:W-:Y:S01]  /*c710*/  HMMA.16816.F32 R28, R52, R22, R28 ;  /* 0x00000016341c723c */ /* 0x000fe2000000181c */
[----:B---3--:R-:W-:Y:S01]  /*c720*/  F2FP.F16.F32.PACK_AB R52, R74, R71 ;  /* 0x000000474a34723e */ /* 0x008fe200000000ff */
[----:B------:R-:W-:Y:S01]  /*c730*/  FADD.FTZ R180, R177, R180 ;  /* 0x000000b4b1b47221 */ /* 0x000fe20000010000 */
[----:B----4-:R-:W-:Y:S01]  /*c740*/  F2FP.F16.F32.PACK_AB R54, R73, R72 ;  /* 0x000000484936723e */ /* 0x010fe200000000ff */
[----:B------:R-:W-:Y:S01]  /*c750*/  FADD.FTZ R79, R186, R79 ;  /* 0x0000004fba4f7221 */ /* 0x000fe20000010000 */
[----:B--2---:R-:W-:Y:S01]  /*c760*/  F2FP.F16.F32.PACK_AB R53, R78, R75 ;  /* 0x0000004b4e35723e */ /* 0x004fe200000000ff */
[----:B------:R-:W1:Y:S01]  /*c770*/  LDSM.16.MT88.4 R20, [R69+0x7000] ;  /* 0x007000004514783b */ /* 0x000e620000004200 */
[----:B------:R-:W-:Y:S01]  /*c780*/  F2FP.F16.F32.PACK_AB R55, R77, R76 ;  /* 0x0000004c4d37723e */ /* 0x000fe200000000ff */
[----:B------:R-:W-:Y:S01]  /*c790*/  FADD.FTZ R183, R183, R180 ;  /* 0x000000b4b7b77221 */ /* 0x000fe20000010000 */
[----:B------:R-:W-:Y:S01]  /*c7a0*/  FFMA.FTZ R110, R110, R105, -R87 ;  /* 0x000000696e6e7223 */ /* 0x000fe20000010857 */
[----:B------:R-:W-:Y:S04]  /*c7b0*/  LDSM.16.MT88.4 R148, [R68+0x11800] ;  /* 0x011800004494783b */ /* 0x000fe80000004200 */
        /* <DEDUP_REMOVED lines=20> */
[----:B------:R-:W-:Y:S01]  /*c900*/  FADD.FTZ R194, R194, R189 ;  /* 0x000000bdc2c27221 */ /* 0x000fe20000010000 */
[----:B-1----:R-:W-:Y:S02]  /*c910*/  HMMA.16816.F32 R44, R52, R20, R44 ;  /* 0x00000014342c723c */ /* 0x002fe4000000182c */
[----:B------:R-:W-:Y:S01]  /*c920*/  FADD.FTZ R188, R203, R188 ;  /* 0x000000bccbbc7221 */ /* 0x000fe20000010000 */
[----:B------:R-:W-:-:S03]  /*c930*/  FADD.FTZ R179, R179, R194 ;  /* 0x000000c2b3b37221 */ /* 0x000fc60000010000 */
[----:B------:R-:W-:Y:S02]  /*c940*/  FADD.FTZ R175, R175, R188 ;  /* 0x000000bcafaf7221 */ /* 0x000fe40000010000 */
[----:B------:R-:W-:Y:S01]  /*c950*/  HMMA.16816.F32 R40, R52, R22, R40 ;  /* 0x000000163428723c */ /* 0x000fe20000001828 */
[----:B------:R1:W3:Y:S01]  /*c960*/  LDSM.16.MT88.4 R20, [R70+0x11800] ;  /* 0x011800004614783b */ /* 0x0002e20000004200 */
[----:B------:R-:W-:Y:S01]  /*c970*/  FADD.FTZ R190, R190, R179 ;  /* 0x000000b3bebe7221 */ /* 0x000fe20000010000 */
[----:B------:R-:W-:-:S03]  /*c980*/  FADD.FTZ R175, R174, R175 ;  /* 0x000000afaeaf7221 */ /* 0x000fc60000010000 */
[----:B------:R-:W-:Y:S01]  /*c990*/  FADD.FTZ R173, R173, R190 ;  /* 0x000000beadad7221 */ /* 0x000fe20000010000 */
[----:B------:R-:W-:Y:S01]  /*c9a0*/  FADD.FTZ R172, R172, R175 ;  /* 0x000000afacac7221 */ /* 0x000fe20000010000 */
[----:B------:R-:W-:Y:S01]  /*c9b0*/  HMMA.16816.F32 R8, R52, R48, R8 ;  /* 0x000000303408723c */ /* 0x000fe20000001808 */
[-CC-:B------:R-:W-:Y:S01]  /*c9c0*/  FFMA.FTZ R48, R113, R105.reuse, -R104.reuse ;  /* 0x0000006971307223 */ /* 0x180fe20000010868 */
[----:B------:R-:W-:Y:S01]  /*c9d0*/  FADD.FTZ R178, R178, R173 ;  /* 0x000000adb2b27221 */ /* 0x000fe20000010000 */
[-C--:B------:R-:W-:Y:S01]  /*c9e0*/  FFMA.FTZ R49, R111, R105.reuse, -R104 ;  /* 0x000000696f317223 */ /* 0x080fe20000010868 */
[----:B------:R-:W-:Y:S01]  /*c9f0*/  FFMA.FTZ R79, R112, R105, -R87 ;  /* 0x00000069704f7223 */ /* 0x000fe20000010857 */
[----:B------:R-:W-:-:S03]  /*ca00*/  FADD.FTZ R172, R185, R172 ;  /* 0x000000acb9ac7221 */ /* 0x000fc60000010000 */
[----:B------:R-:W-:Y:S01]  /*ca10*/  HMMA.16816.F32 R4, R52, R50, R4 ;  /* 0x000000323404723c */ /* 0x000fe20000001804 */
[-CC-:B------:R-:W-:Y:S01]  /*ca20*/  FFMA.FTZ R50, R109, R105.reuse, -R104.reuse ;  /* 0x000000696d327223 */ /* 0x180fe20000010868 */
[----:B------:R-:W-:Y:S01]  /*ca30*/  FFMA.FTZ R51, R107, R105, -R104 ;  /* 0x000000696b337223 */ /* 0x000fe20000010868 */
[----:B------:R-:W-:Y:S01]  /*ca40*/  FADD.FTZ R159, R159, R178 ;  /* 0x000000b29f9f7221 */ /* 0x000fe20000010000 */
[----:B------:R-:W-:Y:S01]  /*ca50*/  FADD.FTZ R157, R157, R172 ;  /* 0x000000ac9d9d7221 */ /* 0x000fe20000010000 */
[----:B------:R-:W-:Y:S02]  /*ca60*/  MUFU.EX2 R48, R48 ;  /* 0x0000003000307308 */ /* 0x000fe40000000800 */
[----:B------:R-:W-:Y:S02]  /*ca70*/  FADD.FTZ R176, R176, R159 ;  /* 0x0000009fb0b07221 */ /* 0x000fe40000010000 */
[----:B------:R-:W4:Y:S01]  /*ca80*/  MUFU.EX2 R49, R49 ;  /* 0x0000003100317308 */ /* 0x000f220000000800 */
[----:B------:R-:W-:-:S03]  /*ca90*/  FADD.FTZ R157, R156, R157 ;  /* 0x0000009d9c9d7221 */ /* 0x000fc60000010000 */
[----:B------:R-:W-:Y:S04]  /*caa0*/  MUFU.EX2 R50, R50 ;  /* 0x0000003200327308 */ /* 0x000fe80000000800 */
[----:B------:R-:W3:Y:S04]  /*cab0*/  MUFU.EX2 R51, R51 ;  /* 0x0000003300337308 */ /* 0x000ee80000000800 */
[----:B------:R-:W-:Y:S04]  /*cac0*/  MUFU.EX2 R79, R79 ;  /* 0x0000004f004f7308 */ /* 0x000fe80000000800 */
[----:B-1----:R-:W1:Y:S04]  /*cad0*/  MUFU.EX2 R70, R110 ;  /* 0x0000006e00467308 */ /* 0x002e680000000800 */
[----:B------:R-:W-:Y:S04]  /*cae0*/  MUFU.EX2 R80, R80 ;  /* 0x0000005000507308 */ /* 0x000fe80000000800 */
[----:B------:R-:W1:Y:S01]  /*caf0*/  MUFU.EX2 R81, R81 ;  /* 0x0000005100517308 */ /* 0x000e620000000800 */
[----:B------:R-:W-:Y:S01]  /*cb00*/  FADD.FTZ R155, R155, R176 ;  /* 0x000000b09b9b7221 */ /* 0x000fe20000010000 */
[----:B------:R-:W-:-:S03]  /*cb10*/  FADD.FTZ R154, R154, R157 ;  /* 0x0000009d9a9a7221 */ /* 0x000fc60000010000 */
[----:B------:R-:W-:Y:S01]  /*cb20*/  FADD.FTZ R160, R160, R155 ;  /* 0x0000009ba0a07221 */ /* 0x000fe20000010000 */
[----:B------:R-:W-:Y:S01]  /*cb30*/  FADD.FTZ R154, R161, R154 ;  /* 0x0000009aa19a7221 */ /* 0x000fe20000010000 */
[C---:B--2---:R-:W-:Y:S01]  /*cb40*/  HMMA.16816.F32 R32, R52.reuse, R24, R32 ;  /* 0x000000183420723c */ /* 0x044fe20000001820 */
[----:B----4-:R-:W-:Y:S01]  /*cb50*/  F2FP.F16.F32.PACK_AB R132, R49, R48 ;  /* 0x000000303184723e */ /* 0x010fe200000000ff */
[----:B------:R-:W-:Y:S01]  /*cb60*/  FADD.FTZ R143, R143, R160 ;  /* 0x000000a08f8f7221 */ /* 0x000fe20000010000 */
[----:B---3--:R-:W-:Y:S02]  /*cb70*/  F2FP.F16.F32.PACK_AB R134, R51, R50 ;  /* 0x000000323386723e */ /* 0x008fe400000000ff */
[----:B-1----:R-:W-:Y:S02]  /*cb80*/  F2FP.F16.F32.PACK_AB R133, R70, R79 ;  /* 0x0000004f4685723e */ /* 0x002fe400000000ff */
[----:B------:R-:W-:Y:S01]  /*cb90*/  F2FP.F16.F32.PACK_AB R135, R81, R80 ;  /* 0x000000505187723e */ /* 0x000fe200000000ff */
[----:B------:R-:W-:Y:S01]  /*cba0*/  HMMA.16816.F32 R28, R52, R26, R28 ;  /* 0x0000001a341c723c */ /* 0x000fe2000000181c */
[----:B------:R-:W-:Y:S01]  /*cbb0*/  FADD.FTZ R53, R141, R154 ;  /* 0x0000009a8d357221 */ /* 0x000fe20000010000 */
[----:B------:R-:W-:Y:S01]  /*cbc0*/  FADD.FTZ R158, R158, R143 ;  /* 0x0000008f9e9e7221 */ /* 0x000fe20000010000 */
[----:B------:R-:W1:Y:S02]  /*cbd0*/  LDSM.16.MT88.4 R24, [R69+0x7800] ;  /* 0x007800004518783b */ /* 0x000e640000004200 */
[----:B------:R-:W-:Y:S01]  /*cbe0*/  FADD.FTZ R53, R140, R53 ;  /* 0x000000358c357221 */ /* 0x000fe20000010000 */
[----:B------:R-:W-:-:S02]  /*cbf0*/  FADD.FTZ R139, R139, R158 ;  /* 0x0000009e8b8b7221 */ /* 0x000fc40000010000 */
[----:B------:R-:W-:Y:S01]  /*cc00*/  HMMA.16816.F32 R160, R132, R20, R16 ;  /* 0x0000001484a0723c */ /* 0x000fe20000001810 */
        /* <DEDUP_REMOVED lines=18> */
[----:B------:R-:W-:-:S04]  /*cd30*/  FADD.FTZ R4, R62, R61 ;  /* 0x0000003d3e047221 */ /* 0x000fc80000010000 */
[----:B------:R-:W-:-:S04]  /*cd40*/  FADD.FTZ R4, R63, R4 ;  /* 0x000000043f047221 */ /* 0x000fc80000010000 */
[----:B------:R-:W-:-:S04]  /*cd50*/  FADD.FTZ R7, R75, R4 ;  /* 0x000000044b077221 */ /* 0x000fc80000010000 */
[----:B------:R-:W-:Y:S01]  /*cd60*/  FADD.FTZ R7, R78, R7 ;  /* 0x000000074e077221 */ /* 0x000fe20000010000 */
[----:B------:R-:W-:Y:S01]  /*cd70*/  HMMA.16816.F32 R156, R132, R22, R12 ;  /* 0x00000016849c723c */ /* 0x000fe2000000180c */
[----:B------:R-:W2:Y:S02]  /*cd80*/  LDSM.16.MT88.4 R12, [R67+0x7800] ;  /* 0x00780000430c783b */ /* 0x000ea40000004200 */
[----:B------:R-:W-:-:S04]  /*cd90*/  FADD.FTZ R4, R76, R7 ;  /* 0x000000074c047221 */ /* 0x000fc80000010000 */
        /* <DEDUP_REMOVED lines=8> */
[----:B------:R-:W-:-:S04]  /*ce20*/  FADD.FTZ R72, R72, R5 ;  /* 0x0000000548487221 */ /* 0x000fc80000010000 */
[----:B------:R3:W-:Y:S01]  /*ce30*/  STL [R1], R4 ;  /* 0x0000000401007387 */ /* 0x0007e20000100800 */
[----:B------:R-:W-:-:S04]  /*ce40*/  FADD.FTZ R73, R73, R72 ;  /* 0x0000004849497221 */ /* 0x000fc80000010000 */
[----:B------:R-:W-:-:S04]  /*ce50*/  FADD.FTZ R48, R48, R73 ;  /* 0x0000004930307221 */ /* 0x000fc80000010000 */
[----:B------:R-:W-:Y:S01]  /*ce60*/  FADD.FTZ R49, R49, R48 ;  /* 0x0000003031317221 */ /* 0x000fe20000010000 */
[----:B-1----:R-:W-:Y:S03]  /*ce70*/  HMMA.16816.F32 R144, R132, R24, R44 ;  /* 0x000000188490723c */ /* 0x002fe6000000182c */
[----:B------:R-:W-:-:S05]  /*ce80*/  FADD.FTZ R50, R50, R49 ;  /* 0x0000003132327221 */ /* 0x000fca0000010000 */
[----:B------:R-:W-:Y:S01]  /*ce90*/  HMMA.16816.F32 R140, R132, R26, R40 ;  /* 0x0000001a848c723c */ /* 0x000fe20000001828 */
[----:B------:R-:W-:-:S07]  /*cea0*/  FADD.FTZ R252, R51, R50 ;  /* 0x0000003233fc7221 */ /* 0x000fce0000010000 */
[C---:B--2---:R-:W-:Y:S08]  /*ceb0*/  HMMA.16816.F32 R136, R132.reuse, R12, R32 ;  /* 0x0000000c8488723c */ /* 0x044ff00000001820 */
[----:B------:R-:W-:Y:S01]  /*cec0*/  HMMA.16816.F32 R132, R132, R14, R28 ;  /* 0x0000000e8484723c */ /* 0x000fe2000000181c */
[----:B------:R-:W-:-:S04]  /*ced0*/  NOP ;  /* 0x0000000000007918 */ /* 0x000fc80000000000 */
[----:B---3--:R-:W-:-:S15]  /*cee0*/  @!P6 BRA `(.L_x_4037) ;  /* 0x000000800058e947 */ /* 0x008fde0003800000 */
[----:B------:R-:W-:Y:S01]  /*cef0*/  IMAD R64, R241, 0x40, R64 ;  /* 0x00000040f1407824 */ /* 0x000fe200078e0240 */
[----:B------:R-:W-:Y:S01]  /*cf00*/  LOP3.LUT R220, R220, 0x1f0, RZ, 0xc0, !PT ;  /* 0x000001f0dcdc7812 */ /* 0x000fe200078ec0ff */
[----:B------:R-:W-:Y:S01]  /*cf10*/  IMAD.MOV.U32 R165, RZ, RZ, R36 ;  /* 0x000000ffffa57224 */ /* 0x000fe200078e0024 */
[----:B------:R-:W-:Y:S01]  /*cf20*/  ISETP.NE.U32.AND P4, PT, R250, RZ, PT ;  /* 0x000000fffa00720c */ /* 0x000fe20003f85070 */
[----:B------:R-:W-:Y:S01]  /*cf30*/  VIADD R243, R38, 0xfffffffe ;  /* 0xfffffffe26f37836 */ /* 0x000fe20000000000 */
[----:B------:R-:W-:Y:S02]  /*cf40*/  IADD3 R64, PT, PT, R39, R64, R220 ;  /* 0x0000004027407210 */ /* 0x000fe40007ffe0dc */
[----:B------:R-:W-:Y:S02]  /*cf50*/  ISETP.NE.AND.EX P4, PT, R251, RZ, PT, P4 ;  /* 0x000000fffb00720c */ /* 0x000fe40003f85340 */
[----:B------:R-:W-:Y:S02]  /*cf60*/  IADD3 R65, PT, PT, -R65, R64, -R66 ;  /* 0x0000004041417210 */ /* 0x000fe40007ffe942 */
[----:B------:R-:W-:-:S03]  /*cf70*/  MOV R164, R37 ;  /* 0x0000002500a47202 */ /* 0x000fc60000000f00 */
[----:B------:R-:W-:-:S05]  /*cf80*/  IMAD R242, R38, -0x100, R65 ;  /* 0xffffff0026f27824 */ /* 0x000fca00078e0241 */
[----:B------:R-:W-:-:S07]  /*cf90*/  IADD3 R242, PT, PT, R242, 0x208, RZ ;  /* 0x00000208f2f27810 */ /* 0x000fce0007ffe0ff */
.L_x_4044:
[----:B-1----:R-:W1:Y:S01]  /*cfa0*/  S2R R167, SR_TID.X ;  /* 0x0000000000a77919 */ /* 0x002e620000002100 */
        /* <DEDUP_REMOVED lines=15> */
[----:B------:R-:W2:Y:S01]  /*d0a0*/  LD.E R13, desc[UR4][R2.64+0x170] ;  /* 0x00017004020d7980 */ /* 0x000ea2000c101900 */
[----:B------:R-:W-:Y:S03]  /*d0b0*/  IABS R9, R244 ;  /* 0x000000f400097213 */ /* 0x000fe60000000000 */
[----:B------:R-:W3:Y:S01]  /*d0c0*/  LD.E.64 R16, desc[UR4][R2.64+0x28] ;  /* 0x0000280402107980 */ /* 0x000ee2000c101b00 */
[-C--:B--2---:R-:W-:Y:S02]  /*d0d0*/  IABS R10, R13.reuse ;  /* 0x0000000d000a7213 */ /* 0x084fe40000000000 */
[-C--:B------:R-:W-:Y:S02]  /*d0e0*/  IABS R8, R13.reuse ;  /* 0x0000000d00087213 */ /* 0x080fe40000000000 */
[----:B------:R-:W1:Y:S02]  /*d0f0*/  I2F.RP R11, R10 ;  /* 0x0000000a000b7306 */ /* 0x000e640000209400 */
[----:B------:R-:W-:Y:S08]  /*d100*/  IADD3 R8, PT, PT, RZ, -R8, RZ ;  /* 0x80000008ff087210 */ /* 0x000ff00007ffe0ff */
[----:B-1----:R-:W1:Y:S02]  /*d110*/  MUFU.RCP R6, R11 ;  /* 0x0000000b00067308 */ /* 0x002e640000001000 */
[----:B-1----:R-:W-:Y:S02]  /*d120*/  VIADD R14, R6, 0xffffffe ;  /* 0x0ffffffe060e7836 */ /* 0x002fe40000000000 */
[----:B------:R-:W-:Y:S06]  /*d130*/  VIADD R6, R244, 0xffffff00 ;  /* 0xffffff00f4067836 */ /* 0x000fec0000000000 */
[----:B------:R-:W1:Y:S02]  /*d140*/  F2I.FTZ.U32.TRUNC.NTZ R15, R14 ;  /* 0x0000000e000f7305 */ /* 0x000e64000021f000 */
[--C-:B-1----:R-:W-:Y:S02]  /*d150*/  IMAD.MOV R7, RZ, RZ, -R15.reuse ;  /* 0x000000ffff077224 */ /* 0x102fe400078e0a0f */
[----:B------:R-:W-:Y:S02]  /*d160*/  IMAD.MOV.U32 R14, RZ, RZ, RZ ;  /* 0x000000ffff0e7224 */ /* 0x000fe400078e00ff */
[----:B------:R-:W-:Y:S01]  /*d170*/  IMAD R12, R7, R10, RZ ;  /* 0x0000000a070c7224 */ /* 0x000fe200078e02ff */
[----:B------:R-:W-:Y:S02]  /*d180*/  IABS R7, R6 ;  /* 0x0000000600077213 */ /* 0x000fe40000000000 */
[----:B------:R-:W-:Y:S01]  /*d190*/  LOP3.LUT R6, R6, R13, RZ, 0x3c, !PT ;  /* 0x0000000d06067212 */ /* 0x000fe200078e3cff */
[----:B------:R-:W-:Y:S02]  /*d1a0*/  IMAD.HI.U32 R12, R15, R12, R14 ;  /* 0x0000000c0f0c7227 */ /* 0x000fe400078e000e */
[----:B------:R-:W2:Y:S01]  /*d1b0*/  LD.E.64 R14, desc[UR4][R2.64+0x40] ;  /* 0x00004004020e7980 */ /* 0x000ea2000c101b00 */
[----:B------:R-:W-:Y:S03]  /*d1c0*/  ISETP.GE.AND P0, PT, R6, RZ, PT ;  /* 0x000000ff0600720c */ /* 0x000fe60003f06270 */
        /* <DEDUP_REMOVED lines=11> */
[-C--:B------:R-:W-:Y:S02]  /*d280*/  LOP3.LUT R7, R244, R13.reuse, RZ, 0x3c, !PT ;  /* 0x0000000df4077212 */ /* 0x080fe400078e3cff */
[----:B------:R-:W-:Y:S02]  /*d290*/  ISETP.GE.U32.AND P6, PT, R9, R10, PT ;  /* 0x0000000a0900720c */ /* 0x000fe40003fc6070 */
[----:B------:R-:W-:Y:S02]  /*d2a0*/  ISETP.GE.AND P2, PT, R7, RZ, PT ;  /* 0x000000ff0700720c */ /* 0x000fe40003f46270 */
[----:B------:R-:W-:Y:S02]  /*d2b0*/  ISETP.NE.AND P1, PT, R13, RZ, PT ;  /* 0x000000ff0d00720c */ /* 0x000fe40003f25270 */
[----:B------:R-:W-:Y:S03]  /*d2c0*/  LOP3.LUT R7, RZ, R13, RZ, 0x33, !PT ;  /* 0x0000000dff077212 */ /* 0x000fe600078e33ff */
[----:B------:R-:W-:Y:S04]  /*d2d0*/  @P5 VIADD R11, R11, 0x1 ;  /* 0x000000010b0b5836 */ /* 0x000fe80000000000 */
[----:B------:R-:W-:Y:S02]  /*d2e0*/  @P6 VIADD R12, R12, 0x1 ;  /* 0x000000010c0c6836 */ /* 0x000fe40000000000 */
[----:B------:R-:W-:Y:S03]  /*d2f0*/  @!P0 IMAD.MOV R11, RZ, RZ, -R11 ;  /* 0x000000ffff0b8224 */ /* 0x000fe600078e0a0b */
[----:B------:R-:W-:Y:S02]  /*d300*/  @!P2 IADD3 R12, PT, PT, -R12, RZ, RZ ;  /* 0x000000ff0c0ca210 */ /* 0x000fe40007ffe1ff */
        /* <DEDUP_REMOVED lines=23> */
.L_x_4039:
[----:B------:R-:W-:Y:S05]  /*d480*/  BSYNC.RECONVERGENT B0 ;  /* 0x0000000000007941 */ /* 0x000fea0003800200 */
.L_x_4038:
[----:B------:R-:W1:Y:S01]  /*d490*/  S2UR UR6, SR_CgaCtaId ;  /* 0x00000000000679c3 */ /* 0x000e620000008800 */
[C---:B------:R-:W-:Y:S01]  /*d4a0*/  SHF.L.U32 R12, R167.reuse, 0x3, RZ ;  /* 0x00000003a70c7819 */ /* 0x040fe200000006ff */
[----:B------:R-:W-:Y:S01]  /*d4b0*/  UMOV UR7, 0x400 ;  /* 0x0000040000077882 */ /* 0x000fe20000000000 */
[----:B------:R-:W-:Y:S01]  /*d4c0*/  LOP3.LUT R13, R167, 0x38, RZ, 0xc0, !PT ;  /* 0x00000038a70d7812 */ /* 0x000fe200078ec0ff */
[----:B------:R-:W-:Y:S01]  /*d4d0*/  BSSY.RECONVERGENT B1, `(.L_x_4040) ;  /* 0x000035a000017945 */ /* 0x000fe20003800200 */
[----:B------:R-:W-:Y:S02]  /*d4e0*/  LOP3.LUT R166, R12, 0x38, RZ, 0xc0, !PT ;  /* 0x000000380ca67812 */ /* 0x000fe400078ec0ff */
[--C-:B------:R-:W-:Y:S02]  /*d4f0*/  LOP3.LUT R13, R13, 0x1c0, R12.reuse, 0xf8, !PT ;  /* 0x000001c00d0d7812 */ /* 0x100fe400078ef80c */
[CC--:B------:R-:W-:Y:S02]  /*d500*/  ISETP.GE.AND P3, PT, R166.reuse, R245.reuse, PT ;  /* 0x000000f5a600720c */ /* 0x0c0fe40003f66270 */
[----:B------:R-:W-:Y:S02]  /*d510*/  LOP3.LUT R13, R13, R166, RZ, 0x3c, !PT ;  /* 0x000000a60d0d7212 */ /* 0x000fe400078e3cff */
[----:B------:R-:W-:Y:S02]  /*d520*/  ISETP.GE.AND P1, PT, R166, R245, PT ;  /* 0x000000f5a600720c */ /* 0x000fe40003f26270 */
[----:B------:R-:W-:Y:S02]  /*d530*/  LOP3.LUT R13, R13, 0x1e00, R12, 0xf8, !PT ;  /* 0x00001e000d0d7812 */ /* 0x000fe400078ef80c */
[C---:B------:R-:W-:Y:S02]  /*d540*/  SHF.L.U32 R17, R232.reuse, 0x5, RZ ;  /* 0x00000005e8117819 */ /* 0x040fe400000006ff */
[----:B------:R-:W-:Y:S02]  /*d550*/  SHF.L.U64.HI R16, R232, 0x5, R233 ;  /* 0x00000005e8107819 */ /* 0x000fe400000102e9 */
[----:B------:R-:W-:Y:S02]  /*d560*/  IADD3 R32, P0, PT, R17, R236, RZ ;  /* 0x000000ec11207210 */ /* 0x000fe40007f1e0ff */
[-C--:B------:R-:W-:Y:S01]  /*d570*/  @!P3 MOV R237, R235.reuse ;  /* 0x000000eb00edb202 */ /* 0x080fe20000000f00 */
[----:B-1----:R-:W-:Y:S01]  /*d580*/  ULEA UR6, UR6, UR7, 0x18 ;  /* 0x0000000706067291 */ /* 0x002fe2000f8ec0ff */
[----:B------:R-:W-:Y:S01]  /*d590*/  IADD3.X R33, PT, PT, R16, R235, RZ, P0, !PT ;  /* 0x000000eb10217210 */ /* 0x000fe200007fe4ff */
[C---:B------:R-:W-:Y:S01]  /*d5a0*/  @!P1 IMAD R25, R233.reuse, 0x1c0, RZ ;  /* 0x000001c0e9199824 */ /* 0x040fe200078e02ff */
[-C--:B------:R-:W-:Y:S01]  /*d5b0*/  @!P1 MOV R26, R32.reuse ;  /* 0x00000020001a9202 */ /* 0x080fe20000000f00 */
[C---:B------:R-:W-:Y:S01]  /*d5c0*/  @!P1 IMAD R15, R233.reuse, 0xe0, RZ ;  /* 0x000000e0e90f9824 */ /* 0x040fe200078e02ff */
[-C--:B------:R-:W-:Y:S01]  /*d5d0*/  @!P1 MOV R27, R33.reuse ;  /* 0x00000021001b9202 */ /* 0x080fe20000000f00 */
[----:B------:R-:W-:Y:S01]  /*d5e0*/  @!P1 IMAD R29, R233, 0x1a0, RZ ;  /* 0x000001a0e91d9824 */ /* 0x000fe200078e02ff */
[----:B------:R-:W-:Y:S01]  /*d5f0*/  MOV R222, UR6 ;  /* 0x0000000600de7c02 */ /* 0x000fe20008000f00 */
[C---:B------:R-:W-:Y:S01]  /*d600*/  @!P1 IMAD.WIDE.U32 R44, R232.reuse, 0x60, R32 ;  /* 0x00000060e82c9825 */ /* 0x040fe200078e0020 */
[----:B------:R-:W-:Y:S02]  /*d610*/  @!P1 MOV R12, R32 ;  /* 0x00000020000c9202 */ /* 0x000fe40000000f00 */
[----:B------:R-:W-:Y:S01]  /*d620*/  LEA R247, R13, R222, 0x1 ;  /* 0x000000de0df77211 */ /* 0x000fe200078e08ff */
[----:B------:R-:W-:Y:S01]  /*d630*/  @!P1 IMAD.WIDE.U32 R26, R232, 0x120, R26 ;  /* 0x00000120e81a9825 */ /* 0x000fe200078e001a */
[-C--:B------:R-:W-:Y:S02]  /*d640*/  @!P1 MOV R36, R32.reuse ;  /* 0x0000002000249202 */ /* 0x080fe40000000f00 */
[----:B------:R-:W-:Y:S01]  /*d650*/  @!P1 MOV R37, R33 ;  /* 0x0000002100259202 */ /* 0x000fe20000000f00 */
[----:B------:R-:W-:Y:S01]  /*d660*/  @!PT LDS RZ, [RZ] ;  /* 0x00000000fffff984 */ /* 0x000fe20000000800 */
[----:B------:R-:W-:Y:S01]  /*d670*/  @!PT LDS RZ, [RZ] ;  /* 0x00000000fffff984 */ /* 0x000fe20000000800 */
[----:B------:R-:W-:Y:S01]  /*d680*/  @!PT LDS RZ, [RZ] ;  /* 0x00000000fffff984 */ /* 0x000fe20000000800 */
[----:B------:R-:W-:Y:S01]  /*d690*/  @!P3 LDGSTS.E.BYPASS.LTC128B.128 [R247+0xa000], desc[UR4][R236.64] ;  /* 0x0a000000ecf7bfae */ /* 0x000fe2000b981a04 */
[C---:B------:R-:W-:Y:S01]  /*d6a0*/  @!P1 IMAD R13, R233.reuse, 0x120, RZ ;  /* 0x00000120e90d9824 */ /* 0x040fe200078e02ff */
[----:B------:R-:W-:Y:S01]  /*d6b0*/  @!P1 IADD3 R24, P0, PT, R32, R17, RZ ;  /* 0x0000001120189210 */ /* 0x000fe20007f1e0ff */
[----:B------:R-:W-:Y:S01]  /*d6c0*/  @!P1 IMAD R23, R233, 0x60, RZ ;  /* 0x00000060e9179824 */ /* 0x000fe200078e02ff */
[-C--:B------:R-:W-:Y:S01]  /*d6d0*/  @!P1 MOV R14, R32.reuse ;  /* 0x00000020000e9202 */ /* 0x080fe20000000f00 */
[C---:B------:R-:W-:Y:S01]  /*d6e0*/  @!P1 IMAD.WIDE.U32 R36, R232.reuse, 0xe0, R36 ;  /* 0x000000e0e8249825 */ /* 0x040fe200078e0024 */
[----:B------:R-:W-:Y:S02]  /*d6f0*/  @!P1 IADD3 R27, PT, PT, R13, R27, RZ ;  /* 0x0000001b0d1b9210 */ /* 0x000fe40007ffe0ff */
[----:B------:R-:W-:Y:S01]  /*d700*/  @P3 STS.128 [R247+0xa000], RZ ;  /* 0x00a000fff7003388 */ /* 0x000fe20000000c00 */
[----:B------:R-:W-:Y:S01]  /*d710*/  @!P1 MOV R13, R33 ;  /* 0x00000021000d9202 */ /* 0x000fe20000000f00 */
[----:B------:R-:W-:Y:S01]  /*d720*/  @!P1 IMAD R19, R233, 0xc0, RZ ;  /* 0x000000c0e9139824 */ /* 0x000fe200078e02ff */
[----:B------:R-:W-:Y:S01]  /*d730*/  @!P1 IADD3 R37, PT, PT, R15, R37, RZ ;  /* 0x000000250f259210 */ /* 0x000fe20007ffe0ff */
[----:B------:R-:W-:Y:S01]  /*d740*/  @!P1 IMAD R31, R233, 0x180, RZ ;  /* 0x00000180e91f9824 */ /* 0x000fe200078e02ff */
[----:B------:R-:W-:Y:S01]  /*d750*/  @!P1 MOV R15, R33 ;  /* 0x00000021000f9202 */ /* 0x000fe20000000f00 */
[C---:B------:R-:W-:Y:S01]  /*d760*/  @!P1 IMAD.WIDE.U32 R12, R232.reuse, 0x1c0, R12 ;  /* 0x000001c0e80c9825 */ /* 0x040fe200078e000c */
[CC--:B------:R-:W-:Y:S01]  /*d770*/  @!P1 LEA R28, P2, R232.reuse, R32.reuse, 0x6 ;  /* 0x00000020e81c9211 */ /* 0x0c0fe200078430ff */
[----:B------:R-:W-:Y:S01]  /*d780*/  @P1 STS.128 [R247+0xa800], RZ ;  /* 0x00a800fff7001388 */ /* 0x000fe20000000c00 */
[----:B------:R-:W-:Y:S01]  /*d790*/  @!P1 MOV R40, R32 ;  /* 0x0000002000289202 */ /* 0x000fe20000000f00 */
[C---:B------:R-:W-:Y:S01]  /*d7a0*/  @!P1 IMAD.WIDE.U32 R14, R232.reuse, 0x1a0, R14 ;  /* 0x000001a0e80e9825 */ /* 0x040fe200078e000e */
[----:B------:R-:W-:Y:S02]  /*d7b0*/  @!P1 IADD3 R13, PT, PT, R25, R13, RZ ;  /* 0x0000000d190d9210 */ /* 0x000fe40007ffe0ff */
[----:B------:R-:W-:Y:S01]  /*d7c0*/  @!P1 IADD3.X R25, PT, PT, R33, R16, RZ, P0, !PT ;  /* 0x0000001021199210 */ /* 0x000fe200007fe4ff */
[C---:B------:R-:W-:Y:S01]  /*d7d0*/  @!P1 IMAD.WIDE.U32 R42, R232.reuse, 0xa0, R32 ;  /* 0x000000a0e82a9825 */ /* 0x040fe200078e0020 */
[----:B------:R-:W-:Y:S01]  /*d7e0*/  @!P1 IADD3 R15, PT, PT, R29, R15, RZ ;  /* 0x0000000f1d0f9210 */ /* 0x000fe20007ffe0ff */
[----:B------:R-:W-:Y:S01]  /*d7f0*/  @!PT LDS RZ, [RZ] ;  /* 0x00000000fffff984 */ /* 0x000fe20000000800 */
[----:B------:R-:W-:Y:S01]  /*d800*/  @!PT LDS RZ, [RZ] ;  /* 0x00000000fffff984 */ /* 0x000fe20000000800 */
[----:B------:R-:W-:Y:S01]  /*d810*/  @!PT LDS RZ, [RZ] ;  /* 0x00000000fffff984 */ /* 0x000fe20000000800 */
[----:B------:R-:W-:Y:S01]  /*d820*/  @!P1 LDGSTS.E.BYPASS.LTC128B.128 [R247+0xa800], desc[UR4][R32.64] ;  /* 0x0a80000020f79fae */ /* 0x000fe2000b981a04 */
[CC--:B------:R-:W-:Y:S01]  /*d830*/  @!P1 LEA.HI.X R29, R232.reuse, R33.reuse, R233, 0x6, P2 ;  /* 0x00000021e81d9211 */ /* 0x0c0fe200010f34e9 */
[C---:B------:R-:W-:Y:S01]  /*d840*/  @!P1 IMAD R21, R233.reuse, 0xa0, RZ ;  /* 0x000000a0e9159824 */ /* 0x040fe200078e02ff */
[----:B------:R-:W-:Y:S01]  /*d850*/  @!P1 MOV R41, R33 ;  /* 0x0000002100299202 */ /* 0x000fe20000000f00 */
[----:B------:R-:W-:Y:S01]  /*d860*/  @!P1 IMAD R39, R233, 0x140, RZ ;  /* 0x00000140e9279824 */ /* 0x000fe200078e02ff */
[----:B------:R-:W-:Y:S01]  /*d870*/  @!P1 IADD3 R45, PT, PT, R23, R45, RZ ;  /* 0x0000002d172d9210 */ /* 0x000fe20007ffe0ff */
[----:B------:R-:W-:Y:S01]  /*d880*/  @!P1 IMAD R35, R233, 0x160, RZ ;  /* 0x00000160e9239824 */ /* 0x000fe200078e02ff */
[-C--:B------:R-:W-:Y:S01]  /*d890*/  @!P1 MOV R18, R32.reuse ;  /* 0x0000002000129202 */ /* 0x080fe20000000f00 */
[----:B------:R-:W-:Y:S01]  /*d8a0*/  @P1 STS.128 [R247+0xb000], RZ ;  /* 0x00b000fff7001388 */ /* 0x000fe20000000c00 */
[C---:B------:R-:W-:Y:S01]  /*d8b0*/  @!P1 IMAD.WIDE.U32 R40, R232.reuse, 0xc0, R40 ;  /* 0x000000c0e8289825 */ /* 0x040fe200078e0028 */
[CC--:B------:R-:W-:Y:S02]  /*d8c0*/  @!P1 LEA R30, P0, R232.reuse, R32.reuse, 0x7 ;  /* 0x00000020e81e9211 */ /* 0x0c0fe400078038ff */
[----:B------:R-:W-:Y:S02]  /*d8d0*/  @!P1 IADD3 R43, PT, PT, R21, R43, RZ ;  /* 0x0000002b152b9210 */ /* 0x000fe40007ffe0ff */
[----:B------:R-:W-:Y:S02]  /*d8e0*/  @!P1 IADD3 R41, PT, PT, R19, R41, RZ ;  /* 0x0000002913299210 */ /* 0x000fe40007ffe0ff */
[----:B------:R-:W-:Y:S01]  /*d8f0*/  @!PT LDS RZ, [RZ] ;  /* 0x00000000fffff984 */ /* 0x000fe20000000800 */
[----:B------:R-:W-:Y:S01]  /*d900*/  @!PT LDS RZ, [RZ] ;  /* 0x00000000fffff984 */ /* 0x000fe20000000800 */
[----:B------:R-:W-:Y:S01]  /*d910*/  @!PT LDS RZ, [RZ] ;  /* 0x00000000fffff984 */ /* 0x000fe20000000800 */
[----:B------:R1:W-:Y:S01]  /*d920*/  @!P1 LDGSTS.E.BYPASS.LTC128B.128 [R247+0xb000], desc[UR4][R24.64] ;  /* 0x0b00000018f79fae */ /* 0x0003e2000b981a04 */
[-C--:B------:R-:W-:Y:S02]  /*d930*/  @!P1 MOV R19, R33.reuse ;  /* 0x0000002100139202 */ /* 0x080fe40000000f00 */
[-C--:B------:R-:W-:Y:S02]  /*d940*/  @!P1 MOV R22, R32.reuse ;  /* 0x0000002000169202 */ /* 0x080fe40000000f00 */
[-C--:B------:R-:W-:Y:S01]  /*d950*/  @!P1 MOV R23, R33.reuse ;  /* 0x0000002100179202 */ /* 0x080fe20000000f00 */
[C---:B------:R-:W-:Y:S01]  /*d960*/  @!P1 IMAD.WIDE.U32 R18, R232.reuse, 0x180, R18 ;  /* 0x00000180e8129825 */ /* 0x040fe200078e0012 */
[-C--:B------:R-:W-:Y:S01]  /*d970*/  @!P1 MOV R20, R32.reuse ;  /* 0x0000002000149202 */ /* 0x080fe20000000f00 */
[----:B------:R-:W-:Y:S01]  /*d980*/  @P1 STS.128 [R247+0xb800], RZ ;  /* 0x00b800fff7001388 */ /* 0x000fe20000000c00 */
[----:B------:R-:W-:Y:S01]  /*d990*/  @!P1 MOV R21, R33 ;  /* 0x0000002100159202 */ /* 0x000fe20000000f00 */
[C---:B------:R-:W-:Y:S01]  /*d9a0*/  @!P1 IMAD.WIDE.U32 R22, R232.reuse, 0x140, R22 ;  /* 0x00000140e8169825 */ /* 0x040fe200078e0016 */
[----:B------:R-:W-:Y:S02]  /*d9b0*/  @!P1 IADD3 R19, PT, PT, R31, R19, RZ ;  /* 0x000000131f139210 */ /* 0x000fe40007ffe0ff */
[C---:B------:R-:W-:Y:S01]  /*d9c0*/  @!P1 LEA.HI.X R31, R232.reuse, R33, R233, 0x7, P0 ;  /* 0x00000021e81f9211 */ /* 0x040fe200000f3ce9 */
[----:B------:R-:W-:Y:S01]  /*d9d0*/  @!P1 IMAD.WIDE.U32 R20, R232, 0x160, R20 ;  /* 0x00000160e8149825 */ /* 0x000fe200078e0014 */
[----:B------:R-:W-:Y:S01]  /*d9e0*/  @!P1 IADD3 R23, PT, PT, R39, R23, RZ ;  /* 0x0000001727179210 */ /* 0x000fe20007ffe0ff */
[----:B------:R-:W-:Y:S01]  /*d9f0*/  @!PT LDS RZ, [RZ] ;  /* 0x00000000fffff984 */ /* 0x000fe20000000800 */
[----:B------:R-:W-:Y:S01]  /*da00*/  @!PT LDS RZ, [RZ] ;  /* 0x00000000fffff984 */ /* 0x000fe20000000800 */
[----:B------:R-:W-:Y:S01]  /*da10*/  @!PT LDS RZ, [RZ] ;  /* 0x00000000fffff984 */ /* 0x000fe20000000800 */
[----:B------:R-:W-:Y:S01]  /*da20*/  @!P1 LDGSTS.E.BYPASS.LTC128B.128 [R247+0xb800], desc[UR4][R28.64] ;  /* 0x0b8000001cf79fae */ /* 0x000fe2000b981a04 */
[----:B------:R-:W-:Y:S02]  /*da30*/  SHF.L.U32 R225, R167, 0x6, RZ ;  /* 0x00000006a7e17819 */ /* 0x000fe400000006ff */
[----:B------:R-:W-:Y:S02]  /*da40*/  @!P1 IADD3 R21, PT, PT, R35, R21, RZ ;  /* 0x0000001523159210 */ /* 0x000fe40007ffe0ff */
[C---:B------:R-:W-:Y:S02]  /*da50*/  LOP3.LUT R168, R225.reuse, 0x1c0, RZ, 0xc0, !PT ;  /* 0x000001c0e1a87812 */ /* 0x040fe400078ec0ff */
[----:B------:R-:W-:Y:S01]  /*da60*/  LOP3.LUT R169, R225, 0x400, RZ, 0xc0, !PT ;  /* 0x00000400e1a97812 */ /* 0x000fe200078ec0ff */
[----:B------:R-:W-:Y:S01]  /*da70*/  @P1 STS.128 [R247+0xc000], RZ ;  /* 0x00c000fff7001388 */ /* 0x000fe20000000c00 */
[----:B------:R-:W-:Y:S02]  /*da80*/  LOP3.LUT R171, R168, 0x8, R167, 0xf8, !PT ;  /* 0x00000008a8ab7812 */ /* 0x000fe400078ef8a7 */
[C---:B-1----:R-:W-:Y:S02]  /*da90*/  @!P1 LEA R24, P0, R232.reuse, R32, 0x8 ;  /* 0x00000020e8189211 */ /* 0x042fe400078040ff */
[-C--:B------:R-:W-:Y:S02]  /*daa0*/  LOP3.LUT R168, R171, R166.reuse, RZ, 0x3c, !PT ;  /* 0x000000a6aba87212 */ /* 0x080fe400078e3cff */
[----:B------:R-:W-:Y:S01]  /*dab0*/  @!P1 LEA.HI.X R25, R232, R33, R233, 0x8, P0 ;  /* 0x00000021e8199211 */ /* 0x000fe200000f44e9 */
[----:B------:R-:W-:Y:S01]  /*dac0*/  @!PT LDS RZ, [RZ] ;  /* 0x00000000fffff984 */ /* 0x000fe20000000800 */
[----:B------:R-:W-:Y:S01]  /*dad0*/  @!PT LDS RZ, [RZ] ;  /* 0x00000000fffff984 */ /* 0x000fe20000000800 */
[----:B------:R-:W-:Y:S01]  /*dae0*/  @!PT LDS RZ, [RZ] ;  /* 0x00000000fffff984 */ /* 0x000fe20000000800 */
[----:B------:R-:W-:Y:S01]  /*daf0*/  @!P1 LDGSTS.E.BYPASS.LTC128B.128 [R247+0xc000], desc[UR4][R44.64] ;  /* 0x0c0000002cf79fae */ /* 0x000fe2000b981a04 */
[----:B------:R-:W-:Y:S02]  /*db00*/  SHF.R.U32.HI R220, RZ, 0x1, R167 ;  /* 0x00000001ffdc7819 */ /* 0x000fe400000116a7 */
[----:B------:R-:W-:Y:S02]  /*db10*/  LEA R169, R168, R169, 0x1 ;  /* 0x000000a9a8a97211 */ /* 0x000fe400078e08ff */
[----:B------:R-:W-:Y:S02]  /*db20*/  LOP3.LUT R168, R220, 0x8, RZ, 0xc0, !PT ;  /* 0x00000008dca87812 */ /* 0x000fe400078ec0ff */
[----:B------:R-:W-:Y:S01]  /*db30*/  SHF.L.U32 R16, R167, 0x5, RZ ;  /* 0x00000005a7107819 */ /* 0x000fe200000006ff */
[----:B------:R-:W-:Y:S01]  /*db40*/  @P1 STS.128 [R247+0xc800], RZ ;  /* 0x00c800fff7001388 */ /* 0x000fe20000000c00 */
[--C-:B------:R-:W-:Y:S02]  /*db50*/  LOP3.LUT R173, R168, 0x1c0, R225.reuse, 0xf8, !PT ;  /* 0x000001c0a8ad7812 */ /* 0x100fe400078ef8e1 */
[----:B------:R-:W-:Y:S02]  /*db60*/  LOP3.LUT R221, R16, 0x7c00, RZ, 0xc0, !PT ;  /* 0x00007c0010dd7812 */ /* 0x000fe400078ec0ff */
[----:B------:R-:W-:Y:S02]  /*db70*/  LOP3.LUT R224, R173, R166, RZ, 0x3c, !PT ;  /* 0x000000a6ade07212 */ /* 0x000fe400078e3cff */
[----:B------:R-:W-:Y:S01]  /*db80*/  LOP3.LUT R171, R221, 0x200, R225, 0xf8, !PT ;  /* 0x00000200ddab7812 */ /* 0x000fe200078ef8e1 */
[----:B------:R-:W-:Y:S01]  /*db90*/  @!PT LDS RZ, [RZ] ;  /* 0x00000000fffff984 */ /* 0x000fe20000000800 */
[----:B------:R-:W-:Y:S01]  /*dba0*/  @!PT LDS RZ, [RZ] ;  /* 0x00000000fffff984 */ /* 0x000fe20000000800 */
[----:B------:R-:W-:Y:S01]  /*dbb0*/  @!PT LDS RZ, [RZ] ;  /* 0x00000000fffff984 */ /* 0x000fe20000000800 */
[----:B------:R-:W-:Y:S01]  /*dbc0*/  @!P1 LDGSTS.E.BYPASS.LTC128B.128 [R247+0xc800], desc[UR4][R30.64] ;  /* 0x0c8000001ef79fae */ /* 0x000fe2000b981a04 */
[----:B------:R-:W-:Y:S02]  /*dbd0*/  IADD3 R216, PT, PT, R222, R169, RZ ;  /* 0x000000a9ded87210 */ /* 0x000fe40007ffe0ff */
[----:B------:R-:W-:Y:S02]  /*dbe0*/  LOP3.LUT R171, R171, R224, RZ, 0xfc, !PT ;  /* 0x000000e0abab7212 */ /* 0x000fe400078efcff */
[----:B------:R-:W-:Y:S02]  /*dbf0*/  MOV R223, 0x20 ;  /* 0x0000002000df7802 */ /* 0x000fe40000000f00 */
[----:B------:R-:W-:Y:S01]  /*dc00*/  LEA R218, R171, R222, 0x1 ;  /* 0x000000deabda7211 */ /* 0x000fe200078e08ff */
[----:B------:R-:W-:Y:S01]  /*dc10*/  @P1 STS.128 [R247+0xd000], RZ ;  /* 0x00d000fff7001388 */ /* 0x000fe20000000c00 */
[C---:B------:R-:W-:Y:S02]  /*dc20*/  LOP3.LUT P0, RZ, R167.reuse, 0x2, RZ, 0xc0, !PT ;  /* 0x00000002a7ff7812 */ /* 0x040fe4000780c0ff */
[----:B------:R-:W-:Y:S02]  /*dc30*/  LOP3.LUT P2, RZ, R167, 0x4, RZ, 0xc0, !PT ;  /* 0x00000004a7ff7812 */ /* 0x000fe4000784c0ff */
[----:B------:R-:W-:Y:S02]  /*dc40*/  SEL R223, R223, 0xffffffe0, !P0 ;  /* 0xffffffe0dfdf7807 */ /* 0x000fe40004000000 */
[----:B------:R-:W-:Y:S01]  /*dc50*/  ISETP.NE.AND P0, PT, R243, RZ, PT ;  /* 0x000000fff300720c */ /* 0x000fe20003f05270 */
        /* <DEDUP_REMOVED lines=51> */
[----:B------:R-:W2:Y:S08]  /*df90*/  LDSM.16.M88.4 R172, [R216+0x2000] ;  /* 0x00200000d8ac783b */ /* 0x000eb00000000200 */
[----:B------:R-:W1:Y:S08]  /*dfa0*/  LDSM.16.M88.4 R176, [R216+0x2800] ;  /* 0x00280000d8b0783b */ /* 0x000e700000000200 */
[----:B------:R-:W3:Y:S08]  /*dfb0*/  LDSM.16.M88.4 R180, [R216+0x3000] ;  /* 0x00300000d8b4783b */ /* 0x000ef00000000200 */
[----:B------:R-:W4:Y:S08]  /*dfc0*/  LDSM.16.M88.4 R184, [R216+0x3800] ;  /* 0x00380000d8b8783b */ /* 0x000f300000000200 */
[----:B------:R-:W5:Y:S01]  /*dfd0*/  LDSM.16.M88.4 R188, [R216+0x4000] ;  /* 0x00400000d8bc783b */ /* 0x000f620000000200 */
[C---:B--2---:R-:W-:Y:S07]  /*dfe0*/  HMMA.16816.F32 R4, R168.reuse, R172, RZ ;  /* 0x000000aca804723c */ /* 0x044fee00000018ff */
[----:B------:R-:W2:Y:S01]  /*dff0*/  LDSM.16.M88.4 R192, [R216+0x4800] ;  /* 0x00480000d8c0783b */ /* 0x000ea20000000200 */
[C---:B------:R-:W-:Y:S01]  /*e000*/  IADD3 R172, PT, PT, R218.reuse, R223, RZ ;  /* 0x000000dfdaac7210 */ /* 0x040fe20007ffe0ff */
[C---:B------:R-:W-:Y:S06]  /*e010*/  HMMA.16816.F32 R8, R168.reuse, R174, RZ ;  /* 0x000000aea808723c */ /* 0x040fec00000018ff */
[----:B------:R-:W2:Y:S02]  /*e020*/  LDSM.16.M88.4 R196, [R216+0x5000] ;  /* 0x00500000d8c4783b */ /* 0x000ea40000000200 */
[C---:B-1----:R-:W-:Y:S06]  /*e030*/  HMMA.16816.F32 R12, R168.reuse, R176, RZ ;  /* 0x000000b0a80c723c */ /* 0x042fec00000018ff */
[----:B------:R-:W1:Y:S02]  /*e040*/  LDSM.16.M88.4 R200, [R216+0x5800] ;  /* 0x00580000d8c8783b */ /* 0x000e640000000200 */
[C---:B------:R-:W-:Y:S06]  /*e050*/  HMMA.16816.F32 R16, R168.reuse, R178, RZ ;  /* 0x000000b2a810723c */ /* 0x040fec00000018ff */
[----:B------:R-:W1:Y:S02]  /*e060*/  LDSM.16.M88.4 R72, [R216+0x6000] ;  /* 0x00600000d848783b */ /* 0x000e640000000200 */
[C---:B---3--:R-:W-:Y:S06]  /*e070*/  HMMA.16816.F32 R20, R168.reuse, R180, RZ ;  /* 0x000000b4a814723c */ /* 0x048fec00000018ff */
[----:B------:R-:W3:Y:S02]  /*e080*/  LDSM.16.M88.4 R80, [R216+0x6800] ;  /* 0x00680000d850783b */ /* 0x000ee40000000200 */
[C---:B------:R-:W-:Y:S06]  /*e090*/  HMMA.16816.F32 R24, R168.reuse, R182, RZ ;  /* 0x000000b6a818723c */ /* 0x040fec00000018ff */
[----:B------:R-:W3:Y:S02]  /*e0a0*/  LDSM.16.M88.4 R88, [R216+0x7000] ;  /* 0x00700000d858783b */ /* 0x000ee40000000200 */
[C---:B----4-:R-:W-:Y:S06]  /*e0b0*/  HMMA.16816.F32 R28, R168.reuse, R184, RZ ;  /* 0x000000b8a81c723c */ /* 0x050fec00000018ff */
[----:B------:R-:W4:Y:S02]  /*e0c0*/  LDSM.16.M88.4 R96, [R216+0x7800] ;  /* 0x00780000d860783b */ /* 0x000f240000000200 */
[C---:B------:R-:W-:Y:S06]  /*e0d0*/  HMMA.16816.F32 R32, R168.reuse, R186, RZ ;  /* 0x000000baa820723c */ /* 0x040fec00000018ff */
[----:B------:R-:W4:Y:S02]  /*e0e0*/  LDSM.16.M88.4 R104, [R216+0x8000] ;  /* 0x00800000d868783b */ /* 0x000f240000000200 */
[C---:B-----5:R-:W-:Y:S06]  /*e0f0*/  HMMA.16816.F32 R36, R168.reuse, R188, RZ ;  /* 0x000000bca824723c */ /* 0x060fec00000018ff */
[----:B------:R-:W5:Y:S02]  /*e100*/  LDSM.16.M88.4 R112, [R216+0x8800] ;  /* 0x00880000d870783b */ /* 0x000f640000000200 */
[C---:B------:R-:W-:Y:S06]  /*e110*/  HMMA.16816.F32 R40, R168.reuse, R190, RZ ;  /* 0x000000bea828723c */ /* 0x040fec00000018ff */
[----:B------:R-:W5:Y:S02]  /*e120*/  LDSM.16.M88.4 R120, [R216+0x9000] ;  /* 0x00900000d878783b */ /* 0x000f640000000200 */
[C---:B--2---:R-:W-:Y:S06]  /*e130*/  HMMA.16816.F32 R44, R168.reuse, R192, RZ ;  /* 0x000000c0a82c723c */ /* 0x044fec00000018ff */
[----:B------:R-:W2:Y:S02]  /*e140*/  LDSM.16.M88.4 R128, [R216+0x9800] ;  /* 0x00980000d880783b */ /* 0x000ea40000000200 */
[C---:B------:R-:W-:Y:S06]  /*e150*/  HMMA.16816.F32 R48, R168.reuse, R194, RZ ;  /* 0x000000c2a830723c */ /* 0x040fec00000018ff */
[----:B------:R-:W-:Y:S02]  /*e160*/  LDSM.16.M88.4 R172, [R172] ;  /* 0x00000000acac783b */ /* 0x000fe40000000200 */
[C---:B------:R-:W-:Y:S06]  /*e170*/  HMMA.16816.F32 R52, R168.reuse, R196, RZ ;  /* 0x000000c4a834723c */ /* 0x040fec00000018ff */
[----:B------:R-:W2:Y:S02]  /*e180*/  LDSM.16.M88.4 R176, [R217+0x2000] ;  /* 0x00200000d9b0783b */ /* 0x000ea40000000200 */
[C---:B------:R-:W-:Y:S06]  /*e190*/  HMMA.16816.F32 R56, R168.reuse, R198, RZ ;  /* 0x000000c6a838723c */ /* 0x040fec00000018ff */
[----:B------:R-:W2:Y:S02]  /*e1a0*/  LDSM.16.M88.4 R180, [R217+0x2800] ;  /* 0x00280000d9b4783b */ /* 0x000ea40000000200 */
[C---:B-1----:R-:W-:Y:S06]  /*e1b0*/  HMMA.16816.F32 R60, R168.reuse, R200, RZ ;  /* 0x000000c8a83c723c */ /* 0x042fec00000018ff */
[----:B------:R-:W1:Y:S02]  /*e1c0*/  LDSM.16.M88.4 R184, [R217+0x3000] ;  /* 0x00300000d9b8783b */ /* 0x000e640000000200 */
[C---:B------:R-:W-:Y:S06]  /*e1d0*/  HMMA.16816.F32 R64, R168.reuse, R202, RZ ;  /* 0x000000caa840723c */ /* 0x040fec00000018ff */
[----:B------:R-:W1:Y:S02]  /*e1e0*/  LDSM.16.M88.4 R188, [R217+0x3800] ;  /* 0x00380000d9bc783b */ /* 0x000e640000000200 */
[C---:B------:R-:W-:Y:S06]  /*e1f0*/  HMMA.16816.F32 R68, R168.reuse, R72, RZ ;  /* 0x00000048a844723c */ /* 0x040fec00000018ff */
[----:B------:R-:W1:Y:S02]  /*e200*/  LDSM.16.M88.4 R192, [R217+0x4000] ;  /* 0x00400000d9c0783b */ /* 0x000e640000000200 */
[C---:B------:R-:W-:Y:S06]  /*e210*/  HMMA.16816.F32 R72, R168.reuse, R74, RZ ;  /* 0x0000004aa848723c */ /* 0x040fec00000018ff */
[----:B------:R-:W1:Y:S02]  /*e220*/  LDSM.16.M88.4 R196, [R217+0x4800] ;  /* 0x00480000d9c4783b */ /* 0x000e640000000200 */
[C---:B---3--:R-:W-:Y:S06]  /*e230*/  HMMA.16816.F32 R76, R168.reuse, R80, RZ ;  /* 0x00000050a84c723c */ /* 0x048fec00000018ff */
[----:B------:R-:W3:Y:S02]  /*e240*/  LDSM.16.M88.4 R200, [R217+0x5000] ;  /* 0x00500000d9c8783b */ /* 0x000ee40000000200 */
[C---:B------:R-:W-:Y:S06]  /*e250*/  HMMA.16816.F32 R80, R168.reuse, R82, RZ ;  /* 0x00000052a850723c */ /* 0x040fec00000018ff */
[----:B------:R-:W3:Y:S02]  /*e260*/  LDSM.16.M88.4 R204, [R217+0x5800] ;  /* 0x00580000d9cc783b */ /* 0x000ee40000000200 */
[C---:B------:R-:W-:Y:S06]  /*e270*/  HMMA.16816.F32 R84, R168.reuse, R88, RZ ;  /* 0x00000058a854723c */ /* 0x040fec00000018ff */
[----:B------:R-:W3:Y:S02]  /*e280*/  LDSM.16.M88.4 R208, [R217+0x6000] ;  /* 0x00600000d9d0783b */ /* 0x000ee40000000200 */
[C---:B------:R-:W-:Y:S06]  /*e290*/  HMMA.16816.F32 R88, R168.reuse, R90, RZ ;  /* 0x0000005aa858723c */ /* 0x040fec00000018ff */
[----:B------:R-:W3:Y:S02]  /*e2a0*/  LDSM.16.M88.4 R212, [R217+0x6800] ;  /* 0x00680000d9d4783b */ /* 0x000ee40000000200 */
[C---:B----4-:R-:W-:Y:S06]  /*e2b0*/  HMMA.16816.F32 R92, R168.reuse, R96, RZ ;  /* 0x00000060a85c723c */ /* 0x050fec00000018ff */
[----:B------:R-:W0:Y:S08]  /*e2c0*/  LDGDEPBAR ;  /* 0x00000000000079af */ /* 0x000e300000000000 */
[----:B------:R-:W4:Y:S01]  /*e2d0*/  LD.E R237, desc[UR4][R2.64+0x18c] ;  /* 0x00018c0402ed7980 */ /* 0x000f22000c101900 */
[C---:B------:R-:W-:Y:S08]  /*e2e0*/  HMMA.16816.F32 R96, R168.reuse, R98, RZ ;  /* 0x00000062a860723c */ /* 0x040ff000000018ff */
[C---:B------:R-:W-:Y:S08]  /*e2f0*/  HMMA.16816.F32 R100, R168.reuse, R104, RZ ;  /* 0x00000068a864723c */ /* 0x040ff000000018ff */
[C---:B------:R-:W-:Y:S08]  /*e300*/  HMMA.16816.F32 R104, R168.reuse, R106, RZ ;  /* 0x0000006aa868723c */ /* 0x040ff000000018ff */
[C---:B-----5:R-:W-:Y:S08]  /*e310*/  HMMA.16816.F32 R108, R168.reuse, R112, RZ ;  /* 0x00000070a86c723c */ /* 0x060ff000000018ff */
[C---:B------:R-:W-:Y:S08]  /*e320*/  HMMA.16816.F32 R112, R168.reuse, R114, RZ ;  /* 0x00000072a870723c */ /* 0x040ff000000018ff */
[C---:B------:R-:W-:Y:S08]  /*e330*/  HMMA.16816.F32 R116, R168.reuse, R120, RZ ;  /* 0x00000078a874723c */ /* 0x040ff000000018ff */
[C---:B------:R-:W-:Y:S08]  /*e340*/  HMMA.16816.F32 R120, R168.reuse, R122, RZ ;  /* 0x0000007aa878723c */ /* 0x040ff000000018ff */
[C---:B--2---:R-:W-:Y:S08]  /*e350*/  HMMA.16816.F32 R124, R168.reuse, R128, RZ ;  /* 0x00000080a87c723c */ /* 0x044ff000000018ff */
[----:B------:R-:W-:Y:S01]  /*e360*/  HMMA.16816.F32 R128, R168, R130, RZ ;  /* 0x00000082a880723c */ /* 0x000fe200000018ff */
[----:B------:R-:W2:Y:S07]  /*e370*/  LDSM.16.M88.4 R168, [R217+0x7000] ;  /* 0x00700000d9a8783b */ /* 0x000eae0000000200 */
[C---:B------:R-:W-:Y:S08]  /*e380*/  HMMA.16816.F32 R4, R172.reuse, R176, R4 ;  /* 0x000000b0ac04723c */ /* 0x040ff00000001804 */
[C---:B------:R-:W-:Y:S01]  /*e390*/  HMMA.16816.F32 R8, R172.reuse, R178, R8 ;  /* 0x000000b2ac08723c */ /* 0x040fe20000001808 */
[----:B------:R-:W5:Y:S07]  /*e3a0*/  LDSM.16.M88.4 R176, [R217+0x7800] ;  /* 0x00780000d9b0783b */ /* 0x000f6e0000000200 */
[C---:B------:R-:W-:Y:S08]  /*e3b0*/  HMMA.16816.F32 R12, R172.reuse, R180, R12 ;  /* 0x000000b4ac0c723c */ /* 0x040ff0000000180c */
[C---:B------:R-:W-:Y:S01]  /*e3c0*/  HMMA.16816.F32 R16, R172.reuse, R182, R16 ;  /* 0x000000b6ac10723c */ /* 0x040fe20000001810 */
[----:B------:R-:W5:Y:S07]  /*e3d0*/  LDSM.16.M88.4 R180, [R217+0x8000] ;  /* 0x00800000d9b4783b */ /* 0x000f6e0000000200 */
[C---:B-1----:R-:W-:Y:S01]  /*e3e0*/  HMMA.16816.F32 R20, R172.reuse, R184, R20 ;  /* 0x000000b8ac14723c */ /* 0x042fe20000001814 */
[----:B------:R-:W-:Y:S04]  /*e3f0*/  MOV R185, 0x40 ;  /* 0x0000004000b97802 */ /* 0x000fe80000000f00 */
[----:B------:R-:W-:Y:S03]  /*e400*/  SEL R185, R185, 0xffffffc0, !P2 ;  /* 0xffffffc0b9b97807 */ /* 0x000fe60005000000 */
[C---:B------:R-:W-:Y:S03]  /*e410*/  HMMA.16816.F32 R24, R172.reuse, R186, R24 ;  /* 0x000000baac18723c */ /* 0x040fe60000001818 */
[-C--:B------:R-:W-:Y:S02]  /*e420*/  IADD3 R218, PT, PT, R218, R185.reuse, RZ ;  /* 0x000000b9dada7210 */ /* 0x080fe40007ffe0ff */
[----:B------:R-:W-:Y:S02]  /*e430*/  IADD3 R228, PT, PT, R216, R185, RZ ;  /* 0x000000b9d8e47210 */ /* 0x000fe40007ffe0ff */
[----:B------:R-:W-:Y:S01]  /*e440*/  LDSM.16.M88.4 R184, [R217+0x9000] ;  /* 0x00900000d9b8783b */ /* 0x000fe20000000200 */
[C---:B------:R-:W-:Y:S03]  /*e450*/  HMMA.16816.F32 R28, R172.reuse, R188, R28 ;  /* 0x000000bcac1c723c */ /* 0x040fe6000000181c */
[C---:B------:R-:W-:Y:S05]  /*e460*/  IADD3 R226, PT, PT, R223.reuse, R228, RZ ;  /* 0x000000e4dfe27210 */ /* 0x040fea0007ffe0ff */
        /* <DEDUP_REMOVED lines=22> */
[----:B------:R-:W1:Y:S07]  /*e5d0*/  LDSM.16.M88.4 R168, [R217+0x8800] ;  /* 0x00880000d9a8783b */ /* 0x000e6e0000000200 */
[C---:B-----5:R-:W-:Y:S08]  /*e5e0*/  HMMA.16816.F32 R92, R172.reuse, R176, R92 ;  /* 0x000000b0ac5c723c */ /* 0x060ff0000000185c */
        /* <DEDUP_REMOVED lines=10> */
[----:B------:R-:W-:Y:S07]  /*e690*/  LDSM.16.M88.4 R184, [R228+0x6800] ;  /* 0x00680000e4b8783b */ /* 0x000fee0000000200 */
[C---:B------:R-:W-:Y:S08]  /*e6a0*/  HMMA.16816.F32 R124, R172.reuse, R188, R124 ;  /* 0x000000bcac7c723c */ /* 0x040ff0000000187c */
[----:B------:R-:W-:Y:S01]  /*e6b0*/  HMMA.16816.F32 R128, R172, R190, R128 ;  /* 0x000000beac80723c */ /* 0x000fe20000001880 */
[----:B------:R-:W5:Y:S07]  /*e6c0*/  LDSM.16.M88.4 R172, [R228+0x6000] ;  /* 0x00600000e4ac783b */ /* 0x000f6e0000000200 */
[C---:B------:R-:W-:Y:S01]  /*e6d0*/  HMMA.16816.F32 R4, R192.reuse, R196, R4 ;  /* 0x000000c4c004723c */ /* 0x040fe20000001804 */
[----:B------:R-:W4:Y:S07]  /*e6e0*/  LDSM.16.M88.4 R188, [R228+0x7000] ;  /* 0x00700000e4bc783b */ /* 0x000f2e0000000200 */
        /* <DEDUP_REMOVED lines=13> */
[----:B------:R-:W-:Y:S03]  /*e7c0*/  LDSM.16.M88.4 R216, [R226+0x2000] ;  /* 0x00200000e2d8783b */ /* 0x000fe60000000200 */
[C---:B------:R-:W-:Y:S05]  /*e7d0*/  HMMA.16816.F32 R40, R192.reuse, R214, R40 ;  /* 0x000000d6c028723c */ /* 0x040fea0000001828 */
[----:B------:R-:W-:Y:S03]  /*e7e0*/  LDSM.16.M88.4 R212, [R212] ;  /* 0x00000000d4d4783b */ /* 0x000fe60000000200 */
[C---:B--2---:R-:W-:Y:S08]  /*e7f0*/  HMMA.16816.F32 R44, R192.reuse, R176, R44 ;  /* 0x000000b0c02c723c */ /* 0x044ff0000000182c */
[C---:B------:R-:W-:Y:S01]  /*e800*/  HMMA.16816.F32 R48, R192.reuse, R178, R48 ;  /* 0x000000b2c030723c */ /* 0x040fe20000001830 */
[----:B------:R-:W2:Y:S07]  /*e810*/  LDSM.16.M88.4 R176, [R228+0x7800] ;  /* 0x00780000e4b0783b */ /* 0x000eae0000000200 */
[C---:B---3--:R-:W-:Y:S08]  /*e820*/  HMMA.16816.F32 R52, R192.reuse, R180, R52 ;  /* 0x000000b4c034723c */ /* 0x048ff00000001834 */
[C---:B------:R-:W-:Y:S08]  /*e830*/  HMMA.16816.F32 R56, R192.reuse, R182, R56 ;  /* 0x000000b6c038723c */ /* 0x040ff00000001838 */
[C---:B-1----:R-:W-:Y:S08]  /*e840*/  HMMA.16816.F32 R60, R192.reuse, R168, R60 ;  /* 0x000000a8c03c723c */ /* 0x042ff0000000183c */
[C---:B------:R-:W-:Y:S01]  /*e850*/  HMMA.16816.F32 R64, R192.reuse, R170, R64 ;  /* 0x000000aac040723c */ /* 0x040fe20000001840 */
[----:B------:R-:W1:Y:S07]  /*e860*/  LDSM.16.M88.4 R168, [R226+0x2800] ;  /* 0x00280000e2a8783b */ /* 0x000e6e0000000200 */
[C---:B-----5:R-:W-:Y:S08]  /*e870*/  HMMA.16816.F32 R68, R192.reuse, R172, R68 ;  /* 0x000000acc044723c */ /* 0x060ff00000001844 */
[C---:B------:R-:W-:Y:S01]  /*e880*/  HMMA.16816.F32 R72, R192.reuse, R174, R72 ;  /* 0x000000aec048723c */ /* 0x040fe20000001848 */
[----:B------:R-:W3:Y:S07]  /*e890*/  LDSM.16.M88.4 R172, [R226+0x3000] ;  /* 0x00300000e2ac783b */ /* 0x000eee0000000200 */
[C---:B------:R-:W-:Y:S08]  /*e8a0*/  HMMA.16816.F32 R76, R192.reuse, R184, R76 ;  /* 0x000000b8c04c723c */ /* 0x040ff0000000184c */
[C---:B------:R-:W-:Y:S08]  /*e8b0*/  HMMA.16816.F32 R80, R192.reuse, R186, R80 ;  /* 0x000000bac050723c */ /* 0x040ff00000001850 */
[C---:B----4-:R-:W-:Y:S08]  /*e8c0*/  HMMA.16816.F32 R84, R192.reuse, R188, R84 ;  /* 0x000000bcc054723c */ /* 0x050ff00000001854 */
        /* <DEDUP_REMOVED lines=18> */
[----:B------:R1:W-:Y:S01]  /*e9f0*/  MUFU.TANH R7, R209 ;  /* 0x000000d100077308 */ /* 0x0003e20000002400 */
[C---:B------:R-:W-:Y:S03]  /*ea00*/  HMMA.16816.F32 R16, R212.reuse, R170, R16 ;  /* 0x000000aad410723c */ /* 0x040fe60000001810 */
[-C--:B------:R-:W-:Y:S01]  /*ea10*/  FMUL.FTZ R208, R9, R237.reuse ;  /* 0x000000ed09d07220 */ /* 0x080fe20000410000 */
[-C--:B------:R-:W-:Y:S05]  /*ea20*/  FMUL.FTZ R205, R8, R237.reuse ;  /* 0x000000ed08cd7220 */ /* 0x080fea0000410000 */
[----:B------:R2:W-:Y:S01]  /*ea30*/  MUFU.TANH R4, R204 ;  /* 0x000000cc00047308 */ /* 0x0005e20000002400 */
[C---:B---3--:R-:W-:Y:S03]  /*ea40*/  HMMA.16816.F32 R20, R212.reuse, R172, R20 ;  /* 0x000000acd414723c */ /* 0x048fe60000001814 */
[-C--:B------:R-:W-:Y:S06]  /*ea50*/  FMUL.FTZ R210, R13, R237.reuse ;  /* 0x000000ed0dd27220 */ /* 0x080fec0000410000 */
[----:B------:R3:W-:Y:S01]  /*ea60*/  MUFU.TANH R9, R208 ;  /* 0x000000d000097308 */ /* 0x0007e20000002400 */
[C---:B------:R-:W-:Y:S03]  /*ea70*/  HMMA.16816.F32 R24, R212.reuse, R174, R24 ;  /* 0x000000aed418723c */ /* 0x040fe60000001818 */
[-C--:B-1----:R-:W-:Y:S01]  /*ea80*/  FMUL.FTZ R209, R14, R237.reuse ;  /* 0x000000ed0ed17220 */ /* 0x082fe20000410000 */
[-C--:B------:R-:W-:Y:S01]  /*ea90*/  FMUL.FTZ R18, R18, R237.reuse ;  /* 0x000000ed12127220 */ /* 0x080fe20000410000 */
[-C--:B------:R-:W-:Y:S01]  /*eaa0*/  FMUL.FTZ R19, R19, R237.reuse ;  /* 0x000000ed13137220 */ /* 0x080fe20000410000 */
[-C--:B------:R-:W-:Y:S03]  /*eab0*/  FMUL.FTZ R17, R17, R237.reuse ;  /* 0x000000ed11117220 */ /* 0x080fe60000410000 */
[----:B------:R1:W-:Y:S01]  /*eac0*/  MUFU.TANH R8, R205 ;  /* 0x000000cd00087308 */ /* 0x0003e20000002400 */
[-C--:B--2---:R-:W-:Y:S01]  /*ead0*/  FMUL.FTZ R204, R12, R237.reuse ;  /* 0x000000ed0ccc7220 */ /* 0x084fe20000410000 */
[-C--:B------:R-:W-:Y:S01]  /*eae0*/  FMUL.FTZ R20, R20, R237.reuse ;  /* 0x000000ed14147220 */ /* 0x080fe20000410000 */
[-C--:B------:R-:W-:Y:S01]  /*eaf0*/  FMUL.FTZ R21, R21, R237.reuse ;  /* 0x000000ed15157220 */ /* 0x080fe20000410000 */
[-C--:B------:R-:W-:Y:S01]  /*eb00*/  FMUL.FTZ R22, R22, R237.reuse ;  /* 0x000000ed16167220 */ /* 0x080fe20000410000 */
[-C--:B------:R-:W-:Y:S05]  /*eb10*/  FMUL.FTZ R23, R23, R237.reuse ;  /* 0x000000ed17177220 */ /* 0x080fea0000410000 */
[----:B------:R-:W-:Y:S01]  /*eb20*/  MUFU.TANH R12, R210 ;  /* 0x000000d2000c7308 */ /* 0x000fe20000002400 */
[-C--:B---3--:R-:W-:Y:S01]  /*eb30*/  FMUL.FTZ R208, R15, R237.reuse ;  /* 0x000000ed0fd07220 */ /* 0x088fe20000410000 */
[-C--:B------:R-:W-:Y:S01]  /*eb40*/  FMUL.FTZ R25, R25, R237.reuse ;  /* 0x000000ed19197220 */ /* 0x080fe20000410000 */
[-C--:B------:R-:W-:Y:S01]  /*eb50*/  FMUL.FTZ R26, R26, R237.reuse ;  /* 0x000000ed1a1a7220 */ /* 0x080fe20000410000 */
[-C--:B------:R-:W-:Y:S06]  /*eb60*/  FMUL.FTZ R27, R27, R237.reuse ;  /* 0x000000ed1b1b7220 */ /* 0x080fec0000410000 */
[----:B------:R-:W-:Y:S01]  /*eb70*/  MUFU.TANH R13, R209 ;  /* 0x000000d1000d7308 */ /* 0x000fe20000002400 */
[-C--:B-1----:R-:W-:Y:S09]  /*eb80*/  FMUL.FTZ R205, R16, R237.reuse ;  /* 0x000000ed10cd7220 */ /* 0x082ff20000410000 */
[----:B------:R-:W-:Y:S10]  /*eb90*/  MUFU.TANH R16, R205 ;  /* 0x000000cd00107308 */ /* 0x000ff40000002400 */
[----:B------:R1:W-:Y:S10]  /*eba0*/  MUFU.TANH R6, R206 ;  /* 0x000000ce00067308 */ /* 0x0003f40000002400 */
[----:B------:R-:W2:Y:S10]  /*ebb0*/  MUFU.TANH R168, R204 ;  /* 0x000000cc00a87308 */ /* 0x000eb40000002400 */
[----:B------:R3:W-:Y:S01]  /*ebc0*/  MUFU.TANH R5, R207 ;  /* 0x000000cf00057308 */ /* 0x0007e20000002400 */
[-C--:B-1----:R-:W-:Y:S09]  /*ebd0*/  FMUL.FTZ R206, R11, R237.reuse ;  /* 0x000000ed0bce7220 */ /* 0x082ff20000410000 */
[----:B------:R-:W-:Y:S01]  /*ebe0*/  MUFU.TANH R11, R206 ;  /* 0x000000ce000b7308 */ /* 0x000fe20000002400 */
[----:B--2---:R-:W-:Y:S01]  /*ebf0*/  STL [R1+0x4], R168 ;  /* 0x000004a801007387 */ /* 0x004fe20000100800 */
[-C--:B------:R-:W-:Y:S03]  /*ec00*/  FMUL.FTZ R204, R24, R237.reuse ;  /* 0x000000ed18cc7220 */ /* 0x080fe60000410000 */
[----:B------:R1:W-:Y:S05]  /*ec10*/  STL [R1+0x8], R12 ;  /* 0x0000080c01007387 */ /* 0x0003ea0000100800 */
[----:B------:R-:W-:Y:S01]  /*ec20*/  MUFU.TANH R24, R204 ;  /* 0x000000cc00187308 */ /* 0x000fe20000002400 */
[----:B------:R-:W-:Y:S01]  /*ec30*/  STL [R1+0xc], R13 ;  /* 0x00000c0d01007387 */ /* 0x000fe20000100800 */
[-C--:B---3--:R-:W-:Y:S08]  /*ec40*/  FMUL.FTZ R207, R10, R237.reuse ;  /* 0x000000ed0acf7220 */ /* 0x088ff00000410000 */
[----:B------:R-:W-:Y:S10]  /*ec50*/  MUFU.TANH R10, R207 ;  /* 0x000000cf000a7308 */ /* 0x000ff40000002400 */
[----:B------:R-:W-:Y:S10]  /*ec60*/  MUFU.TANH R20, R20 ;  /* 0x0000001400147308 */ /* 0x000ff40000002400 */
[----:B-1----:R-:W1:Y:S10]  /*ec70*/  MUFU.TANH R12, R208 ;  /* 0x000000d0000c7308 */ /* 0x002e740000002400 */
[----:B------:R-:W-:Y:S10]  /*ec80*/  MUFU.TANH R21, R21 ;  /* 0x0000001500157308 */ /* 0x000ff40000002400 */
[----:B------:R-:W-:Y:S01]  /*ec90*/  MUFU.TANH R22, R22 ;  /* 0x0000001600167308 */ /* 0x000fe20000002400 */
[----:B-1----:R-:W-:Y:S04]  /*eca0*/  STL [R1+0x10], R12 ;  /* 0x0000100c01007387 */ /* 0x002fe80000100800 */
[----:B------:R-:W1:Y:S05]  /*ecb0*/  LDSM.16.M88.4 R12, [R226+0x3800] ;  /* 0x00380000e20c783b */ /* 0x000e6a0000000200 */
[----:B------:R-:W-:Y:S03]  /*ecc0*/  MUFU.TANH R23, R23 ;  /* 0x0000001700177308 */ /* 0x000fe60000002400 */
[----:B------:R2:W-:Y:S07]  /*ecd0*/  STL [R1+0x14], R16 ;  /* 0x0000141001007387 */ /* 0x0005ee0000100800 */
[----:B------:R-:W-:Y:S10]  /*ece0*/  MUFU.TANH R25, R25 ;  /* 0x0000001900197308 */ /* 0x000ff40000002400 */
[----:B------:R-:W-:Y:S10]  /*ecf0*/  MUFU.TANH R26, R26 ;  /* 0x0000001a001a7308 */ /* 0x000ff40000002400 */
[----:B------:R-:W-:Y:S10]  /*ed00*/  MUFU.TANH R27, R27 ;  /* 0x0000001b001b7308 */ /* 0x000ff40000002400 */
[----:B--2---:R-:W2:Y:S01]  /*ed10*/  MUFU.TANH R16, R17 ;  /* 0x0000001100107308 */ /* 0x004ea20000002400 */
[C---:B-1----:R-:W-:Y:S09]  /*ed20*/  HMMA.16816.F32 R28, R212.reuse, R12, R28 ;  /* 0x0000000cd41c723c */ /* 0x042ff2000000181c */
[----:B------:R-:W1:Y:S01]  /*ed30*/  MUFU.TANH R17, R18 ;  /* 0x0000001200117308 */ /* 0x000e620000002400 */
[C---:B------:R-:W-:Y:S01]  /*ed40*/  HMMA.16816.F32 R32, R212.reuse, R14, R32 ;  /* 0x0000000ed420723c */ /* 0x040fe20000001820 */
[----:B------:R-:W-:Y:S08]  /*ed50*/  LDSM.16.M88.4 R12, [R226+0x4800] ;  /* 0x00480000e20c783b */ /* 0x000ff00000000200 */
[----:B--2---:R2:W-:Y:S01]  /*ed60*/  STL [R1+0x18], R16 ;  /* 0x0000181001007387 */ /* 0x0045e20000100800 */
[-C--:B------:R-:W-:Y:S01]  /*ed70*/  FMUL.FTZ R28, R28, R237.reuse ;  /* 0x000000ed1c1c7220 */ /* 0x080fe20000410000 */
[-C--:B------:R-:W-:Y:S02]  /*ed80*/  FMUL.FTZ R29, R29, R237.reuse ;  /* 0x000000ed1d1d7220 */ /* 0x080fe40000410000 */
[----:B-1----:R-:W-:Y:S01]  /*ed90*/  STL [R1+0x1c], R17 ;  /* 0x00001c1101007387 */ /* 0x002fe20000100800 */
[-C--:B------:R-:W-:Y:S01]  /*eda0*/  FMUL.FTZ R30, R30, R237.reuse ;  /* 0x000000ed1e1e7220 */ /* 0x080fe20000410000 */
[-C--:B------:R-:W-:Y:S01]  /*edb0*/  FMUL.FTZ R31, R31, R237.reuse ;  /* 0x000000ed1f1f7220 */ /* 0x080fe20000410000 */
[----:B------:R-:W-:Y:S03]  /*edc0*/  MUFU.TANH R28, R28 ;  /* 0x0000001c001c7308 */ /* 0x000fe60000002400 */
[-C--:B------:R-:W-:Y:S01]  /*edd0*/  FMUL.FTZ R204, R32, R237.reuse ;  /* 0x000000ed20cc7220 */ /* 0x080fe20000410000 */
[-C--:B------:R-:W-:Y:S01]  /*ede0*/  FMUL.FTZ R33, R33, R237.reuse ;  /* 0x000000ed21217220 */ /* 0x080fe20000410000 */
[-C--:B------:R-:W-:Y:S01]  /*edf0*/  FMUL.FTZ R34, R34, R237.reuse ;  /* 0x000000ed22227220 */ /* 0x080fe20000410000 */
[-C--:B------:R-:W-:Y:S04]  /*ee00*/  FMUL.FTZ R35, R35, R237.reuse ;  /* 0x000000ed23237220 */ /* 0x080fe80000410000 */
[----:B------:R-:W-:Y:S10]  /*ee10*/  MUFU.TANH R32, R204 ;  /* 0x000000cc00207308 */ /* 0x000ff40000002400 */
[----:B------:R-:W-:Y:S10]  /*ee20*/  MUFU.TANH R29, R29 ;  /* 0x0000001d001d7308 */ /* 0x000ff40000002400 */
[----:B--2---:R-:W1:Y:S10]  /*ee30*/  MUFU.TANH R16, R19 ;  /* 0x0000001300107308 */ /* 0x004e740000002400 */
[----:B------:R-:W-:Y:S10]  /*ee40*/  MUFU.TANH R30, R30 ;  /* 0x0000001e001e7308 */ /* 0x000ff40000002400 */
[----:B------:R-:W-:Y:S01]  /*ee50*/  MUFU.TANH R31, R31 ;  /* 0x0000001f001f7308 */ /* 0x000fe20000002400 */
[----:B-1----:R-:W-:Y:S04]  /*ee60*/  STL [R1+0x20], R16 ;  /* 0x0000201001007387 */ /* 0x002fe80000100800 */
[----:B------:R-:W1:Y:S05]  /*ee70*/  LDSM.16.M88.4 R16, [R226+0x4000] ;  /* 0x00400000e210783b */ /* 0x000e6a0000000200 */
[----:B------:R-:W-:Y:S10]  /*ee80*/  MUFU.TANH R33, R33 ;  /* 0x0000002100217308 */ /* 0x000ff40000002400 */
[----:B------:R-:W-:Y:S10]  /*ee90*/  MUFU.TANH R34, R34 ;  /* 0x0000002200227308 */ /* 0x000ff40000002400 */
[----:B------:R-:W-:Y:S01]  /*eea0*/  MUFU.TANH R35, R35 ;  /* 0x0000002300237308 */ /* 0x000fe20000002400 */
[C---:B-1----:R-:W-:Y:S08]  /*eeb0*/  HMMA.16816.F32 R36, R212.reuse, R16, R36 ;  /* 0x00000010d424723c */ /* 0x042ff00000001824 */
[C---:B------:R-:W-:Y:S01]  /*eec0*/  HMMA.16816.F32 R40, R212.reuse, R18, R40 ;  /* 0x00000012d428723c */ /* 0x040fe20000001828 */
[----:B------:R-:W1:Y:S07]  /*eed0*/  LDSM.16.M88.4 R16, [R226+0x5000] ;  /* 0x00500000e210783b */ /* 0x000e6e0000000200 */
[C---:B------:R-:W-:Y:S03]  /*eee0*/  HMMA.16816.F32 R44, R212.reuse, R12, R44 ;  /* 0x0000000cd42c723c */ /* 0x040fe6000000182c */
[-C--:B------:R-:W-:Y:S01]  /*eef0*/  FMUL.FTZ R217, R39, R237.reuse ;  /* 0x000000ed27d97220 */ /* 0x080fe20000410000 */
[-C--:B------:R-:W-:Y:S01]  /*ef00*/  FMUL.FTZ R219, R38, R237.reuse ;  /* 0x000000ed26db7220 */ /* 0x080fe20000410000 */
[-C--:B------:R-:W-:Y:S01]  /*ef10*/  FMUL.FTZ R36, R36, R237.reuse ;  /* 0x000000ed24247220 */ /* 0x080fe20000410000 */
[-C--:B------:R-:W-:Y:S02]  /*ef20*/  FMUL.FTZ R37, R37, R237.reuse ;  /* 0x000000ed25257220 */ /* 0x080fe40000410000 */
[C---:B------:R-:W-:Y:S01]  /*ef30*/  HMMA.16816.F32 R48, R212.reuse, R14, R48 ;  /* 0x0000000ed430723c */ /* 0x040fe20000001830 */
[----:B------:R-:W-:Y:S02]  /*ef40*/  MUFU.TANH R217, R217 ;  /* 0x000000d900d97308 */ /* 0x000fe40000002400 */
[-C--:B------:R-:W-:Y:S01]  /*ef50*/  FMUL.FTZ R39, R40, R237.reuse ;  /* 0x000000ed28277220 */ /* 0x080fe20000410000 */
[-C--:B------:R-:W-:Y:S01]  /*ef60*/  FMUL.FTZ R42, R42, R237.reuse ;  /* 0x000000ed2a2a7220 */ /* 0x080fe20000410000 */
[-C--:B------:R-:W-:Y:S01]  /*ef70*/  FMUL.FTZ R38, R41, R237.reuse ;  /* 0x000000ed29267220 */ /* 0x080fe20000410000 */
[-C--:B------:R-:W-:Y:S05]  /*ef80*/  FMUL.FTZ R43, R43, R237.reuse ;  /* 0x000000ed2b2b7220 */ /* 0x080fea0000410000 */
[----:B------:R-:W2:Y:S01]  /*ef90*/  MUFU.TANH R12, R39 ;  /* 0x00000027000c7308 */ /* 0x000ea20000002400 */
[-C--:B------:R-:W-:Y:S01]  /*efa0*/  FMUL.FTZ R40, R45, R237.reuse ;  /* 0x000000ed2d287220 */ /* 0x080fe20000410000 */
[-C--:B------:R-:W-:Y:S01]  /*efb0*/  FMUL.FTZ R46, R46, R237.reuse ;  /* 0x000000ed2e2e7220 */ /* 0x080fe20000410000 */
[-C--:B------:R-:W-:Y:S01]  /*efc0*/  FMUL.FTZ R47, R47, R237.reuse ;  /* 0x000000ed2f2f7220 */ /* 0x080fe20000410000 */
[-C--:B------:R-:W-:Y:S06]  /*efd0*/  FMUL.FTZ R44, R44, R237.reuse ;  /* 0x000000ed2c2c7220 */ /* 0x080fec0000410000 */
[----:B------:R-:W-:Y:S01]  /*efe0*/  MUFU.TANH R203, R40 ;  /* 0x0000002800cb7308 */ /* 0x000fe20000002400 */
[-C--:B------:R-:W-:Y:S01]  /*eff0*/  FMUL.FTZ R51, R51, R237.reuse ;  /* 0x000000ed33337220 */ /* 0x080fe20000410000 */
[-C--:B------:R-:W-:Y:S01]  /*f000*/  FMUL.FTZ R45, R49, R237.reuse ;  /* 0x000000ed312d7220 */ /* 0x080fe20000410000 */
[-C--:B------:R-:W-:Y:S07]  /*f010*/  FMUL.FTZ R50, R50, R237.reuse ;  /* 0x000000ed32327220 */ /* 0x080fee0000410000 */
[----:B------:R-:W-:Y:S01]  /*f020*/  MUFU.TANH R205, R51 ;  /* 0x0000003300cd7308 */ /* 0x000fe20000002400 */
[C---:B-1----:R-:W-:Y:S01]  /*f030*/  HMMA.16816.F32 R52, R212.reuse, R16, R52 ;  /* 0x00000010d434723c */ /* 0x042fe20000001834 */
[----:B--2---:R1:W-:Y:S02]  /*f040*/  STL [R1+0x24], R12 ;  /* 0x0000240c01007387 */ /* 0x0043e40000100800 */
[-C--:B------:R-:W-:Y:S06]  /*f050*/  FMUL.FTZ R39, R48, R237.reuse ;  /* 0x000000ed30277220 */ /* 0x080fec0000410000 */
[----:B------:R2:W-:Y:S01]  /*f060*/  MUFU.TANH R48, R39 ;  /* 0x0000002700307308 */ /* 0x0005e20000002400 */
[C---:B------:R-:W-:Y:S01]  /*f070*/  HMMA.16816.F32 R56, R212.reuse, R18, R56 ;  /* 0x00000012d438723c */ /* 0x040fe20000001838 */
[----:B------:R-:W-:Y:S08]  /*f080*/  LDSM.16.M88.4 R16, [R226+0x6000] ;  /* 0x00600000e210783b */ /* 0x000ff00000000200 */
[----:B------:R-:W-:Y:S01]  /*f090*/  MUFU.TANH R211, R46 ;  /* 0x0000002e00d37308 */ /* 0x000fe20000002400 */
[-C--:B------:R-:W-:Y:S01]  /*f0a0*/  FMUL.FTZ R55, R55, R237.reuse ;  /* 0x000000ed37377220 */ /* 0x080fe20000410000 */
[-C--:B------:R-:W-:Y:S01]  /*f0b0*/  FMUL.FTZ R53, R53, R237.reuse ;  /* 0x000000ed35357220 */ /* 0x080fe20000410000 */
[-C--:B------:R-:W-:Y:S01]  /*f0c0*/  FMUL.FTZ R52, R52, R237.reuse ;  /* 0x000000ed34347220 */ /* 0x080fe20000410000 */
[-C--:B------:R-:W-:Y:S06]  /*f0d0*/  FMUL.FTZ R54, R54, R237.reuse ;  /* 0x000000ed36367220 */ /* 0x080fec0000410000 */
[----:B------:R-:W-:Y:S01]  /*f0e0*/  MUFU.TANH R199, R55 ;  /* 0x0000003700c77308 */ /* 0x000fe20000002400 */
[-C--:B--2---:R-:W-:Y:S01]  /*f0f0*/  FMUL.FTZ R39, R56, R237.reuse ;  /* 0x000000ed38277220 */ /* 0x084fe20000410000 */
[-C--:B------:R-:W-:Y:S01]  /*f100*/  FMUL.FTZ R57, R57, R237.reuse ;  /* 0x000000ed39397220 */ /* 0x080fe20000410000 */
[-C--:B------:R-:W-:Y:S01]  /*f110*/  FMUL.FTZ R59, R59, R237.reuse ;  /* 0x000000ed3b3b7220 */ /* 0x080fe20000410000 */
[-C--:B------:R-:W-:Y:S06]  /*f120*/  FMUL.FTZ R58, R58, R237.reuse ;  /* 0x000000ed3a3a7220 */ /* 0x080fec0000410000 */
[----:B-1----:R-:W1:Y:S10]  /*f130*/  MUFU.TANH R12, R42 ;  /* 0x0000002a000c7308 */ /* 0x002e740000002400 */
[----:B------:R2:W3:Y:S10]  /*f140*/  MUFU.TANH R189, R39 ;  /* 0x0000002700bd7308 */ /* 0x0004f40000002400 */
[----:B------:R-:W4:Y:S01]  /*f150*/  MUFU.TANH R187, R57 ;  /* 0x0000003900bb7308 */ /* 0x000f220000002400 */
[----:B-1----:R-:W-:Y:S04]  /*f160*/  STL [R1+0x28], R12 ;  /* 0x0000280c01007387 */ /* 0x002fe80000100800 */
[----:B------:R-:W1:Y:S05]  /*f170*/  LDSM.16.M88.4 R12, [R226+0x5800] ;  /* 0x00580000e20c783b */ /* 0x000e6a0000000200 */
[----:B------:R-:W1:Y:S10]  /*f180*/  MUFU.TANH R209, R47 ;  /* 0x0000002f00d17308 */ /* 0x000e740000002400 */
[----:B------:R5:W1:Y:S10]  /*f190*/  MUFU.TANH R191, R53 ;  /* 0x0000003500bf7308 */ /* 0x000a740000002400 */
[----:B------:R-:W1:Y:S10]  /*f1a0*/  MUFU.TANH R195, R59 ;  /* 0x0000003b00c37308 */ /* 0x000e740000002400 */
[----:B------:R-:W2:Y:S10]  /*f1b0*/  MUFU.TANH R36, R36 ;  /* 0x0000002400247308 */ /* 0x000eb40000002400 */
[----:B------:R-:W2:Y:S01]  /*f1c0*/  MUFU.TANH R37, R37 ;  /* 0x0000002500257308 */ /* 0x000ea20000002400 */
[C---:B-1----:R-:W-:Y:S09]  /*f1d0*/  HMMA.16816.F32 R60, R212.reuse, R12, R60 ;  /* 0x0000000cd43c723c */ /* 0x042ff2000000183c */
[----:B------:R-:W1:Y:S01]  /*f1e0*/  MUFU.TANH R219, R219 ;  /* 0x000000db00db7308 */ /* 0x000e620000002400 */
[C---:B------:R-:W-:Y:S01]  /*f1f0*/  HMMA.16816.F32 R64, R212.reuse, R14, R64 ;  /* 0x0000000ed440723c */ /* 0x040fe20000001840 */
[----:B------:R-:W3:Y:S08]  /*f200*/  LDSM.16.M88.4 R12, [R226+0x6800] ;  /* 0x00680000e20c783b */ /* 0x000ef00000000200 */
[----:B------:R-:W1:Y:S01]  /*f210*/  MUFU.TANH R38, R38 ;  /* 0x0000002600267308 */ /* 0x000e620000002400 */
[C---:B------:R-:W-:Y:S09]  /*f220*/  HMMA.16816.F32 R68, R212.reuse, R16, R68 ;  /* 0x00000010d444723c */ /* 0x040ff20000001844 */
[----:B------:R-:W1:Y:S01]  /*f230*/  MUFU.TANH R43, R43 ;  /* 0x0000002b002b7308 */ /* 0x000e620000002400 */
[-C--:B------:R-:W-:Y:S01]  /*f240*/  FMUL.FTZ R61, R61, R237.reuse ;  /* 0x000000ed3d3d7220 */ /* 0x080fe20000410000 */
[-C--:B------:R-:W-:Y:S01]  /*f250*/  FMUL.FTZ R63, R63, R237.reuse ;  /* 0x000000ed3f3f7220 */ /* 0x080fe20000410000 */
[-C--:B------:R-:W-:Y:S01]  /*f260*/  FMUL.FTZ R60, R60, R237.reuse ;  /* 0x000000ed3c3c7220 */ /* 0x080fe20000410000 */
[-C--:B------:R-:W-:Y:S01]  /*f270*/  FMUL.FTZ R62, R62, R237.reuse ;  /* 0x000000ed3e3e7220 */ /* 0x080fe20000410000 */
[C---:B------:R-:W-:Y:S01]  /*f280*/  HMMA.16816.F32 R72, R212.reuse, R18, R72 ;  /* 0x00000012d448723c */ /* 0x040fe20000001848 */
[----:B------:R-:W4:Y:S04]  /*f290*/  LDSM.16.M88.4 R16, [R226+0x7000] ;  /* 0x00700000e210783b */ /* 0x000f280000000200 */
[----:B------:R-:W1:Y:S01]  /*f2a0*/  MUFU.TANH R175, R61 ;  /* 0x0000003d00af7308 */ /* 0x000e620000002400 */
[-C--:B--2---:R-:W-:Y:S01]  /*f2b0*/  FMUL.FTZ R39, R64, R237.reuse ;  /* 0x000000ed40277220 */ /* 0x084fe20000410000 */
[-C--:B------:R-:W-:Y:S01]  /*f2c0*/  FMUL.FTZ R67, R67, R237.reuse ;  /* 0x000000ed43437220 */ /* 0x080fe20000410000 */
[-C--:B------:R-:W-:Y:S01]  /*f2d0*/  FMUL.FTZ R65, R65, R237.reuse ;  /* 0x000000ed41417220 */ /* 0x080fe20000410000 */
[-C--:B------:R-:W-:Y:S06]  /*f2e0*/  FMUL.FTZ R66, R66, R237.reuse ;  /* 0x000000ed42427220 */ /* 0x080fec0000410000 */
[----:B------:R2:W1:Y:S01]  /*f2f0*/  MUFU.TANH R173, R39 ;  /* 0x0000002700ad7308 */ /* 0x0004620000002400 */
[-C--:B------:R-:W-:Y:S01]  /*f300*/  FMUL.FTZ R49, R68, R237.reuse ;  /* 0x000000ed44317220 */ /* 0x080fe20000410000 */
[-C--:B-----5:R-:W-:Y:S01]  /*f310*/  FMUL.FTZ R53, R71, R237.reuse ;  /* 0x000000ed47357220 */ /* 0x0a0fe20000410000 */
[-C--:B------:R-:W-:Y:S01]  /*f320*/  FMUL.FTZ R69, R69, R237.reuse ;  /* 0x000000ed45457220 */ /* 0x080fe20000410000 */
[-C--:B------:R-:W-:Y:S06]  /*f330*/  FMUL.FTZ R70, R70, R237.reuse ;  /* 0x000000ed46467220 */ /* 0x080fec0000410000 */
[----:B------:R-:W1:Y:S01]  /*f340*/  MUFU.TANH R183, R63 ;  /* 0x0000003f00b77308 */ /* 0x000e620000002400 */
[-C--:B------:R-:W-:Y:S01]  /*f350*/  FMUL.FTZ R51, R73, R237.reuse ;  /* 0x000000ed49337220 */ /* 0x080fe20000410000 */
[-C--:B------:R-:W-:Y:S01]  /*f360*/  FMUL.FTZ R55, R75, R237.reuse ;  /* 0x000000ed4b377220 */ /* 0x080fe20000410000 */
[-C--:B------:R-:W-:Y:S01]  /*f370*/  FMUL.FTZ R47, R74, R237.reuse ;  /* 0x000000ed4a2f7220 */ /* 0x080fe20000410000 */
[C---:B---3--:R-:W-:Y:S06]  /*f380*/  HMMA.16816.F32 R76, R212.reuse, R12, R76 ;  /* 0x0000000cd44c723c */ /* 0x048fec000000184c */
[----:B------:R-:W3:Y:S01]  /*f390*/  MUFU.TANH R177, R67 ;  /* 0x0000004300b17308 */ /* 0x000ee20000002400 */
[-C--:B--2---:R-:W-:Y:S01]  /*f3a0*/  FMUL.FTZ R39, R72, R237.reuse ;  /* 0x000000ed48277220 */ /* 0x084fe20000410000 */
[C---:B------:R-:W-:Y:S08]  /*f3b0*/  HMMA.16816.F32 R80, R212.reuse, R14, R80 ;  /* 0x0000000ed450723c */ /* 0x040ff00000001850 */
[----:B------:R2:W1:Y:S01]  /*f3c0*/  MUFU.TANH R216, R39 ;  /* 0x0000002700d87308 */ /* 0x0004620000002400 */
[----:B------:R-:W5:Y:S01]  /*f3d0*/  LDSM.16.M88.4 R12, [R226+0x7800] ;  /* 0x00780000e20c783b */ /* 0x000f620000000200 */
[C---:B----4-:R-:W-:Y:S08]  /*f3e0*/  HMMA.16816.F32 R84, R212.reuse, R16, R84 ;  /* 0x00000010d454723c */ /* 0x050ff00000001854 */
        /* <DEDUP_REMOVED lines=8> */
[-C--:B--2---:R-:W-:Y:S01]  /*f470*/  FMUL.FTZ R39, R80, R237.reuse ;  /* 0x000000ed50277220 */ /* 0x084fe20000410000 */
[-C--:B------:R-:W-:Y:S01]  /*f480*/  FMUL.FTZ R83, R83, R237.reuse ;  /* 0x000000ed53537220 */ /* 0x080fe20000410000 */
[-C--:B------:R-:W-:Y:S01]  /*f490*/  FMUL.FTZ R81, R81, R237.reuse ;  /* 0x000000ed51517220 */ /* 0x080fe20000410000 */
[-C--:B------:R-:W-:Y:S05]  /*f4a0*/  FMUL.FTZ R82, R82, R237.reuse ;  /* 0x000000ed52527220 */ /* 0x080fea0000410000 */
[----:B------:R2:W1:Y:S01]  /*f4b0*/  MUFU.TANH R200, R39 ;  /* 0x0000002700c87308 */ /* 0x0004620000002400 */
        /* <DEDUP_REMOVED lines=8> */
[----:B------:R-:W1:Y:S01]  /*f540*/  MUFU.TANH R202, R77 ;  /* 0x0000004d00ca7308 */ /* 0x000e620000002400 */
[C---:B-----5:R-:W-:Y:S03]  /*f550*/  HMMA.16816.F32 R92, R212.reuse, R12, R92 ;  /* 0x0000000cd45c723c */ /* 0x060fe6000000185c */
[-C--:B--2---:R-:W-:Y:S06]  /*f560*/  FMUL.FTZ R39, R88, R237.reuse ;  /* 0x000000ed58277220 */ /* 0x084fec0000410000 */
[----:B------:R2:W1:Y:S01]  /*f570*/  MUFU.TANH R184, R39 ;  /* 0x0000002700b87308 */ /* 0x0004620000002400 */
[C---:B------:R-:W-:Y:S01]  /*f580*/  HMMA.16816.F32 R96, R212.reuse, R14, R96 ;  /* 0x0000000ed460723c */ /* 0x040fe20000001860 */
[----:B------:R-:W5:Y:S08]  /*f590*/  LDSM.16.M88.4 R12, [R226+0x8800] ;  /* 0x00880000e20c783b */ /* 0x000f700000000200 */
[----:B------:R-:W1:Y:S01]  /*f5a0*/  MUFU.TANH R210, R79 ;  /* 0x0000004f00d27308 */ /* 0x000e620000002400 */
[C---:B---3--:R-:W-:Y:S03]  /*f5b0*/  HMMA.16816.F32 R100, R212.reuse, R16, R100 ;  /* 0x00000010d464723c */ /* 0x048fe60000001864 */
[-C--:B------:R-:W-:Y:S01]  /*f5c0*/  FMUL.FTZ R92, R92, R237.reuse ;  /* 0x000000ed5c5c7220 */ /* 0x080fe20000410000 */
[-C--:B------:R-:W-:Y:S01]  /*f5d0*/  FMUL.FTZ R94, R94, R237.reuse ;  /* 0x000000ed5e5e7220 */ /* 0x080fe20000410000 */
[-C--:B------:R-:W-:Y:S01]  /*f5e0*/  FMUL.FTZ R93, R93, R237.reuse ;  /* 0x000000ed5d5d7220 */ /* 0x080fe20000410000 */
[-C--:B------:R-:W-:Y:S03]  /*f5f0*/  FMUL.FTZ R95, R95, R237.reuse ;  /* 0x000000ed5f5f7220 */ /* 0x080fe60000410000 */
[----:B------:R3:W1:Y:S01]  /*f600*/  MUFU.TANH R198, R81 ;  /* 0x0000005100c67308 */ /* 0x0006620000002400 */
[C---:B------:R-:W-:Y:S01]  /*f610*/  HMMA.16816.F32 R104, R212.reuse, R18, R104 ;  /* 0x00000012d468723c */ /* 0x040fe20000001868 */
[----:B------:R-:W4:Y:S02]  /*f620*/  LDSM.16.M88.4 R16, [R226+0x9000] ;  /* 0x00900000e210783b */ /* 0x000f240000000200 */
[-C--:B--2---:R-:W-:Y:S01]  /*f630*/  FMUL.FTZ R39, R96, R237.reuse ;  /* 0x000000ed60277220 */ /* 0x084fe20000410000 */
[-C--:B------:R-:W-:Y:S01]  /*f640*/  FMUL.FTZ R98, R98, R237.reuse ;  /* 0x000000ed62627220 */ /* 0x080fe20000410000 */
[-C--:B------:R-:W-:Y:S01]  /*f650*/  FMUL.FTZ R46, R97, R237.reuse ;  /* 0x000000ed612e7220 */ /* 0x080fe20000410000 */
[-C--:B------:R-:W-:Y:S03]  /*f660*/  FMUL.FTZ R99, R99, R237.reuse ;  /* 0x000000ed63637220 */ /* 0x080fe60000410000 */
[----:B------:R-:W2:Y:S01]  /*f670*/  MUFU.TANH R206, R82 ;  /* 0x0000005200ce7308 */ /* 0x000ea20000002400 */
        /* <DEDUP_REMOVED lines=8> */
[-C--:B---3--:R-:W-:Y:S06]  /*f700*/  FMUL.FTZ R81, R107, R237.reuse ;  /* 0x000000ed6b517220 */ /* 0x088fec0000410000 */
[----:B------:R3:W1:Y:S01]  /*f710*/  MUFU.TANH R196, R86 ;  /* 0x0000005600c47308 */ /* 0x0006620000002400 */
[C---:B-----5:R-:W-:Y:S09]  /*f720*/  HMMA.16816.F32 R108, R212.reuse, R12, R108 ;  /* 0x0000000cd46c723c */ /* 0x060ff2000000186c */
[----:B------:R-:W1:Y:S01]  /*f730*/  MUFU.TANH R192, R90 ;  /* 0x0000005a00c07308 */ /* 0x000e620000002400 */
[C---:B------:R-:W-:Y:S01]  /*f740*/  HMMA.16816.F32 R112, R212.reuse, R14, R112 ;  /* 0x0000000ed470723c */ /* 0x040fe20000001870 */
[----:B------:R-:W5:Y:S01]  /*f750*/  LDSM.16.M88.4 R12, [R226+0x9800] ;  /* 0x00980000e20c783b */ /* 0x000f620000000200 */
[----:B------:R-:W-:Y:S07]  /*f760*/  DEPBAR.LE SB0, 0x0 ;  /* 0x000080000000791a */ /* 0x000fee0000000000 */
[----:B------:R2:W1:Y:S01]  /*f770*/  MUFU.TANH R176, R92 ;  /* 0x0000005c00b07308 */ /* 0x0004620000002400 */
[C---:B----4-:R-:W-:Y:S09]  /*f780*/  HMMA.16816.F32 R116, R212.reuse, R16, R116 ;  /* 0x00000010d474723c */ /* 0x050ff20000001874 */
[----:B------:R4:W1:Y:S01]  /*f790*/  MUFU.TANH R180, R94 ;  /* 0x0000005e00b47308 */ /* 0x0008620000002400 */
[----:B------:R-:W-:Y:S01]  /*f7a0*/  BAR.SYNC.DEFER_BLOCKING 0x0 ;  /* 0x0000000000007b1d */ /* 0x000fe20000010000 */
        /* <DEDUP_REMOVED lines=9> */
[-C--:B---3--:R-:W-:Y:S01]  /*f840*/  FMUL.FTZ R86, R116, R237.reuse ;  /* 0x000000ed74567220 */ /* 0x088fe20000410000 */
[-C--:B------:R-:W-:Y:S01]  /*f850*/  FMUL.FTZ R84, R117, R237.reuse ;  /* 0x000000ed75547220 */ /* 0x080fe20000410000 */
[-C--:B--2---:R-:W-:Y:S03]  /*f860*/  FMUL.FTZ R92, R119, R237.reuse ;  /* 0x000000ed775c7220 */ /* 0x084fe60000410000 */
[----:B------:R2:W3:Y:S01]  /*f870*/  MUFU.TANH R174, R98 ;  /* 0x0000006200ae7308 */ /* 0x0004e20000002400 */
[-C--:B----4-:R-:W-:Y:S01]  /*f880*/  FMUL.FTZ R94, R118, R237.reuse ;  /* 0x000000ed765e7220 */ /* 0x090fe20000410000 */
[-C--:B------:R-:W-:Y:S01]  /*f890*/  FMUL.FTZ R82, R120, R237.reuse ;  /* 0x000000ed78527220 */ /* 0x080fe20000410000 */
[-C--:B------:R-:W-:Y:S01]  /*f8a0*/  FMUL.FTZ R80, R121, R237.reuse ;  /* 0x000000ed79507220 */ /* 0x080fe20000410000 */
[-C--:B------:R-:W-:Y:S06]  /*f8b0*/  FMUL.FTZ R90, R122, R237.reuse ;  /* 0x000000ed7a5a7220 */ /* 0x080fec0000410000 */
[----:B------:R-:W4:Y:S01]  /*f8c0*/  MUFU.TANH R45, R45 ;  /* 0x0000002d002d7308 */ /* 0x000f220000002400 */
[-C--:B------:R-:W-:Y:S01]  /*f8d0*/  FMUL.FTZ R88, R123, R237.reuse ;  /* 0x000000ed7b587220 */ /* 0x080fe20000410000 */
[C---:B-----5:R-:W-:Y:S08]  /*f8e0*/  HMMA.16816.F32 R124, R212.reuse, R12, R124 ;  /* 0x0000000cd47c723c */ /* 0x060ff0000000187c */
[----:B------:R1:W1:Y:S01]  /*f8f0*/  MUFU.TANH R207, R50 ;  /* 0x0000003200cf7308 */ /* 0x0002620000002400 */
[-C--:B--2---:R-:W-:Y:S01]  /*f900*/  FMUL.FTZ R98, R112, R237.reuse ;  /* 0x000000ed70627220 */ /* 0x084fe20000410000 */
[----:B------:R-:W-:Y:S08]  /*f910*/  HMMA.16816.F32 R128, R212, R14, R128 ;  /* 0x0000000ed480723c */ /* 0x000ff00000001880 */
[----:B------:R2:W1:Y:S01]  /*f920*/  MUFU.TANH R193, R52 ;  /* 0x0000003400c17308 */ /* 0x0004620000002400 */
[-C--:B------:R-:W-:Y:S01]  /*f930*/  FMUL.FTZ R76, R124, R237.reuse ;  /* 0x000000ed7c4c7220 */ /* 0x080fe20000410000 */
[-C--:B------:R-:W-:Y:S08]  /*f940*/  FMUL.FTZ R77, R125, R237.reuse ;  /* 0x000000ed7d4d7220 */ /* 0x080ff00000410000 */
[----:B------:R2:W1:Y:S01]  /*f950*/  MUFU.TANH R201, R54 ;  /* 0x0000003600c97308 */ /* 0x0004620000002400 */
[-C--:B------:R-:W-:Y:S01]  /*f960*/  FMUL.FTZ R42, R126, R237.reuse ;  /* 0x000000ed7e2a7220 */ /* 0x080fe20000410000 */
[-C--:B------:R-:W-:Y:S01]  /*f970*/  FMUL.FTZ R41, R127, R237.reuse ;  /* 0x000000ed7f297220 */ /* 0x080fe20000410000 */
[-C--:B------:R-:W-:Y:S01]  /*f980*/  FMUL.FTZ R78, R128, R237.reuse ;  /* 0x000000ed804e7220 */ /* 0x080fe20000410000 */
[-C--:B------:R-:W-:Y:S06]  /*f990*/  FMUL.FTZ R79, R129, R237.reuse ;  /* 0x000000ed814f7220 */ /* 0x080fec0000410000 */
[----:B------:R2:W1:Y:S01]  /*f9a0*/  MUFU.TANH R197, R58 ;  /* 0x0000003a00c57308 */ /* 0x0004620000002400 */
[-C--:B------:R-:W-:Y:S01]  /*f9b0*/  FMUL.FTZ R40, R130, R237.reuse ;  /* 0x000000ed82287220 */ /* 0x080fe20000410000 */
[----:B------:R-:W-:Y:S08]  /*f9c0*/  FMUL.FTZ R39, R131, R237 ;  /* 0x000000ed83277220 */ /* 0x000ff00000410000 */
[----:B------:R2:W1:Y:S10]  /*f9d0*/  MUFU.TANH R181, R60 ;  /* 0x0000003c00b57308 */ /* 0x0004740000002400 */
        /* <DEDUP_REMOVED lines=71> */
[-C--:B--2---:R-:W-:Y:S02]  /*fe50*/  IABS R17, R52.reuse ;  /* 0x0000003400117213 */ /* 0x084fe40000000000 */
[-C--:B------:R-:W-:Y:S02]  /*fe60*/  IABS R16, R52.reuse ;  /* 0x0000003400107213 */ /* 0x080fe40000000000 */
[----:B------:R-:W2:Y:S01]  /*fe70*/  I2F.RP R12, R17 ;  /* 0x00000011000c7306 */ /* 0x000ea20000209400 */
[----:B------:R-:W-:Y:S02]  /*fe80*/  LOP3.LUT R19, R19, R52, RZ, 0x3c, !PT ;  /* 0x0000003413137212 */ /* 0x000fe400078e3cff */
[----:B------:R-:W-:Y:S07]  /*fe90*/  IMAD.MOV R16, RZ, RZ, -R16 ;  /* 0x000000ffff107224 */ /* 0x000fee00078e0a10 */
[----:B--2---:R-:W2:Y:S02]  /*fea0*/  MUFU.RCP R12, R12 ;  /* 0x0000000c000c7308 */ /* 0x004ea40000001000 */
[----:B--2---:R-:W-:Y:S01]  /*feb0*/  VIADD R64, R12, 0xffffffe ;  /* 0x0ffffffe0c407836 */ /* 0x004fe20000000000 */
[----:B------:R-:W-:Y:S02]  /*fec0*/  IABS R12, R14 ;  /* 0x0000000e000c7213 */ /* 0x000fe40000000000 */
[----:B------:R-:W-:Y:S05]  /*fed0*/  LOP3.LUT R14, R14, R52, RZ, 0x3c, !PT ;  /* 0x000000340e0e7212 */ /* 0x000fea00078e3cff */
[----:B------:R-:W1:Y:S02]  /*fee0*/  F2I.FTZ.U32.TRUNC.NTZ R65, R64 ;  /* 0x0000004000417305 */ /* 0x000e64000021f000 */
[--C-:B-1----:R-:W-:Y:S01]  /*fef0*/  IMAD.MOV R50, RZ, RZ, -R65.reuse ;  /* 0x000000ffff327224 */ /* 0x102fe200078e0a41 */
[----:B------:R-:W-:Y:S03]  /*ff00*/  MOV R64, RZ ;  /* 0x000000ff00407202 */ /* 0x000fe60000000f00 */
        /* <DEDUP_REMOVED lines=21> */
[C---:B------:R-:W-:Y:S02]  /*10060*/  SEL R17, R12.reuse, R18, !P6 ;  /* 0x000000120c117207 */ /* 0x040fe40007000000 */
[----:B------:R-:W2:Y:S01]  /*10070*/  LD.E.64 R18, desc[UR4][R2.64+0x38] ;  /* 0x0000380402127980 */ /* 0x000ea2000c101b00 */
[----:B------:R-:W-:Y:S02]  /*10080*/  @!P5 IADD3 R65, PT, PT, -R65, RZ, RZ ;  /* 0x000000ff4141d210 */ /* 0x000fe40007ffe1ff */
[CC--:B------:R-:W-:Y:S02]  /*10090*/  LEA R112, P5, R17.reuse, R248.reuse, 0x2 ;  /* 0x000000f811707211 */ /* 0x0c0fe400078a10ff */
[----:B------:R-:W-:Y:S02]  /*100a0*/  SEL R65, R12, R65, !P6 ;  /* 0x000000410c417207 */ /* 0x000fe40007000000 */
[-C--:B------:R-:W-:Y:S02]  /*100b0*/  LEA.HI.X.SX32 R113, R17, R249.reuse, 0x2, P5 ;  /* 0x000000f911717211 */ /* 0x080fe400028f16ff */
[C---:B------:R-:W-:Y:S01]  /*100c0*/  LEA R70, P0, R65.reuse, R248, 0x2 ;  /* 0x000000f841467211 */ /* 0x040fe200078010ff */
[C---:B------:R-:W-:Y:S02]  /*100d0*/  IMAD.IADD R17, R65.reuse, 0x1, -R17 ;  /* 0x0000000141117824 */ /* 0x040fe400078e0a11 */
[----:B------:R-:W4:Y:S01]  /*100e0*/  LD.E R15, desc[UR4][R112.64] ;  /* 0x00000004700f7980 */ /* 0x000f22000c101900 */
[----:B------:R-:W-:Y:S01]  /*100f0*/  LEA.HI.X.SX32 R71, R65, R249, 0x2, P0 ;  /* 0x000000f941477211 */ /* 0x000fe200000f16ff */
[----:B------:R-:W-:Y:S04]  /*10100*/  IMAD R52, R52, R17, -0x100 ;  /* 0xffffff0034347424 */ /* 0x000fe800078e0211 */
[----:B------:R-:W4:Y:S01]  /*10110*/  LD.E R12, desc[UR4][R70.64] ;  /* 0x00000004460c7980 */ /* 0x000f22000c101900 */
[----:B------:R-:W-:Y:S01]  /*10120*/  SHF.R.S32.HI R17, RZ, 0x1f, R52 ;  /* 0x0000001fff117819 */ /* 0x000fe20000011434 */
        /* <DEDUP_REMOVED lines=12> */
.L_x_4043:
[----:B------:R-:W-:Y:S05]  /*101f0*/  BSYNC.RECONVERGENT B0 ;  /* 0x0000000000007941 */ /* 0x000fea0003800200 */
.L_x_4042:
[-C--:B------:R-:W-:Y:S01]  /*10200*/  @!P3 MOV R228, R234.reuse ;  /* 0x000000ea00e4b202 */ /* 0x080fe20000000f00 */
[----:B------:R-:W-:Y:S01]  /*10210*/  @!P1 IMAD R87, R231, 0xa0, RZ ;  /* 0x000000a0e7579824 */ /* 0x000fe200078e02ff */
[----:B------:R-:W-:Y:S01]  /*10220*/  IADD3 R16, P5, PT, R13, R234, RZ ;  /* 0x000000ea0d107210 */ /* 0x000fe20007fbe0ff */
[C---:B------:R-:W-:Y:S01]  /*10230*/  @!P1 IMAD R85, R231.reuse, 0xc0, RZ ;  /* 0x000000c0e7559824 */ /* 0x040fe200078e02ff */
[--C-:B------:R-:W-:Y:S01]  /*10240*/  SHF.L.U64.HI R12, R230, 0x5, R231.reuse ;  /* 0x00000005e60c7819 */ /* 0x100fe200000102e7 */
[----:B------:R-:W-:Y:S01]  /*10250*/  @!PT LDS RZ, [RZ] ;  /* 0x00000000fffff984 */ /* 0x000fe20000000800 */
[----:B------:R-:W-:Y:S01]  /*10260*/  @!PT LDS RZ, [RZ] ;  /* 0x00000000fffff984 */ /* 0x000fe20000000800 */
[----:B------:R-:W-:Y:S01]  /*10270*/  @!PT LDS RZ, [RZ] ;  /* 0x00000000fffff984 */ /* 0x000fe20000000800 */
[----:B------:R-:W-:Y:S01]  /*10280*/  @!P3 LDGSTS.E.BYPASS.LTC128B.128 [R247+0x2000], desc[UR4][R228.64] ;  /* 0x02000000e4f7bfae */ /* 0x000fe2000b981a04 */
[----:B------:R-:W-:Y:S01]  /*10290*/  @!P1 IADD3 R18, P0, PT, R16, R13, RZ ;  /* 0x0000000d10129210 */ /* 0x000fe20007f1e0ff */
[----:B------:R-:W-:Y:S01]  /*102a0*/  @!P1 IMAD R13, R231, 0x60, RZ ;  /* 0x00000060e70d9824 */ /* 0x000fe200078e02ff */
[----:B------:R-:W-:Y:S01]  /*102b0*/  IADD3.X R17, PT, PT, R12, R229, RZ, P5, !PT ;  /* 0x000000e50c117210 */ /* 0x000fe20002ffe4ff */
[----:B------:R2:W-:Y:S01]  /*102c0*/  @P3 STS.128 [R247+0x2000], RZ ;  /* 0x002000fff7003388 */ /* 0x0005e20000000c00 */
[CC--:B------:R-:W-:Y:S01]  /*102d0*/  @!P1 LEA R124, P3, R230.reuse, R16.reuse, 0x6 ;  /* 0x00000010e67c9211 */ /* 0x0c0fe200078630ff */
[----:B------:R-:W-:Y:S01]  /*102e0*/  @!P1 IMAD.MOV.U32 R112, RZ, RZ, R16 ;  /* 0x000000ffff709224 */ /* 0x000fe200078e0010 */
[-C--:B------:R-:W-:Y:S01]  /*102f0*/  @!P1 MOV R116, R16.reuse ;  /* 0x0000001000749202 */ /* 0x080fe20000000f00 */
[----:B------:R2:W-:Y:S01]  /*10300*/  @P1 STS.128 [R247+0x2800], RZ ;  /* 0x002800fff7001388 */ /* 0x0005e20000000c00 */
[----:B------:R-:W-:Y:S01]  /*10310*/  @!P1 IMAD.X R19, R17, 0x1, R12, P0 ;  /* 0x0000000111139824 */ /* 0x000fe200000e060c */
[CC--:B------:R-:W-:Y:S01]  /*10320*/  @!P1 LEA.HI.X R125, R230.reuse, R17.reuse, R231, 0x6, P3 ;  /* 0x00000011e67d9211 */ /* 0x0c0fe200018f34e7 */
[C-C-:B------:R-:W-:Y:S01]  /*10330*/  @!P1 IMAD.WIDE.U32 R70, R230.reuse, 0x60, R16.reuse ;  /* 0x00000060e6469825 */ /* 0x140fe200078e0010 */
[----:B------:R-:W-:Y:S01]  /*10340*/  @!PT LDS RZ, [RZ] ;  /* 0x00000000fffff984 */ /* 0x000fe20000000800 */
[----:B------:R-:W-:Y:S01]  /*10350*/  @!PT LDS RZ, [RZ] ;  /* 0x00000000fffff984 */ /* 0x000fe20000000800 */
[----:B------:R-:W-:Y:S01]  /*10360*/  @!PT LDS RZ, [RZ] ;  /* 0x00000000fffff984 */ /* 0x000fe20000000800 */
[----:B------:R-:W-:Y:S02]  /*10370*/  @!P1 LDGSTS.E.BYPASS.LTC128B.128 [R247+0x2800], desc[UR4][R16.64] ;  /* 0x0280000010f79fae */ /* 0x000fe4000b981a04 */
[----:B------:R-:W-:Y:S01]  /*10380*/  @!P1 MOV R113, R17 ;  /* 0x0000001100719202 */ /* 0x000fe20000000f00 */
[C---:B------:R-:W-:Y:S01]  /*10390*/  @!P1 IMAD.WIDE.U32 R68, R230.reuse, 0xa0, R16 ;  /* 0x000000a0e6449825 */ /* 0x040fe200078e0010 */
[----:B------:R2:W-:Y:S02]  /*103a0*/  @P1 STS.128 [R247+0x3000], RZ ;  /* 0x003000fff7001388 */ /* 0x0005e40000000c00 */
[----:B------:R-:W-:Y:S01]  /*103b0*/  @!P1 IADD3 R71, PT, PT, R13, R71, RZ ;  /* 0x000000470d479210 */ /* 0x000fe20007ffe0ff */
[----:B------:R-:W-:Y:S01]  /*103c0*/  @!P1 IMAD.MOV.U32 R117, RZ, RZ, R17 ;  /* 0x000000ffff759224 */ /* 0x000fe200078e0011 */
[----:B------:R-:W-:Y:S01]  /*103d0*/  @!PT LDS RZ, [RZ] ;  /* 0x00000000fffff984 */ /* 0x000fe20000000800 */
[----:B------:R-:W-:Y:S01]  /*103e0*/  @!PT LDS RZ, [RZ] ;  /* 0x00000000fffff984 */ /* 0x000fe20000000800 */
[----:B------:R-:W-:Y:S01]  /*103f0*/  @!PT LDS RZ, [RZ] ;  /* 0x00000000fffff984 */ /* 0x000fe20000000800 */
[----:B------:R3:W-:Y:S01]  /*10400*/  @!P1 LDGSTS.E.BYPASS.LTC128B.128 [R247+0x3000], desc[UR4][R18.64] ;  /* 0x0300000012f79fae */ /* 0x0007e2000b981a04 */
[----:B------:R-:W-:Y:S01]  /*10410*/  @!P1 IMAD R12, R231, 0x140, RZ ;  /* 0x00000140e70c9824 */ /* 0x000fe200078e02ff */
[----:B------:R-:W-:Y:S01]  /*10420*/  @!P1 IADD3 R69, PT, PT, R87, R69, RZ ;  /* 0x0000004557459210 */ /* 0x000fe20007ffe0ff */
[C---:B------:R-:W-:Y:S01]  /*10430*/  @!P1 IMAD.WIDE.U32 R116, R230.reuse, 0x140, R116 ;  /* 0x00000140e6749825 */ /* 0x040fe200078e0074 */
[----:B------:R2:W-:Y:S02]  /*10440*/  @P1 STS.128 [R247+0x3800], RZ ;  /* 0x003800fff7001388 */ /* 0x0005e40000000c00 */
[-C--:B------:R-:W-:Y:S01]  /*10450*/  @!P1 MOV R120, R16.reuse ;  /* 0x0000001000789202 */ /* 0x080fe20000000f00 */
[----:B------:R-:W-:Y:S01]  /*10460*/  @!P1 IMAD.MOV.U32 R121, RZ, RZ, R17 ;  /* 0x000000ffff799224 */ /* 0x000fe200078e0011 */
[----:B------:R-:W-:Y:S01]  /*10470*/  @!PT LDS RZ, [RZ] ;  /* 0x00000000fffff984 */ /* 0x000fe20000000800 */
[----:B------:R-:W-:Y:S01]  /*10480*/  @!PT LDS RZ, [RZ] ;  /* 0x00000000fffff984 */ /* 0x000fe20000000800 */
[----:B------:R-:W-:Y:S01]  /*10490*/  @!PT LDS RZ, [RZ] ;  /* 0x00000000fffff984 */ /* 0x000fe20000000800 */
[----:B------:R2:W-:Y:S01]  /*104a0*/  @!P1 LDGSTS.E.BYPASS.LTC128B.128 [R247+0x3800], desc[UR4][R124.64] ;  /* 0x038000007cf79fae */ /* 0x0005e2000b981a04 */
[----:B------:R-:W-:Y:S01]  /*104b0*/  @!P1 IMAD.WIDE.U32 R112, R230, 0x120, R112 ;  /* 0x00000120e6709825 */ /* 0x000fe200078e0070 */
[----:B------:R-:W-:Y:S02]  /*104c0*/  @!P1 IADD3 R117, PT, PT, R12, R117, RZ ;  /* 0x000000750c759210 */ /* 0x000fe40007ffe0ff */
[----:B------:R2:W-:Y:S01]  /*104d0*/  @P1 STS.128 [R247+0x4000], RZ ;  /* 0x004000fff7001388 */ /* 0x0005e20000000c00 */
[----:B------:R-:W-:Y:S01]  /*104e0*/  @!P1 IMAD R13, R231, 0x120, RZ ;  /* 0x00000120e70d9824 */ /* 0x000fe200078e02ff */
[----:B------:R-:W-:Y:S01]  /*104f0*/  @!P1 MOV R119, R17 ;  /* 0x0000001100779202 */ /* 0x000fe20000000f00 */
[----:B------:R-:W-:Y:S01]  /*10500*/  @!P1 IMAD.WIDE.U32 R120, R230, 0x1c0, R120 ;  /* 0x000001c0e6789825 */ /* 0x000fe200078e0078 */
[----:B------:R-:W-:Y:S01]  /*10510*/  @!PT LDS RZ, [RZ] ;  /* 0x00000000fffff984 */ /* 0x000fe20000000800 */
[----:B------:R-:W-:Y:S01]  /*10520*/  @!PT LDS RZ, [RZ] ;  /* 0x00000000fffff984 */ /* 0x000fe20000000800 */
[----:B------:R-:W-:Y:S01]  /*10530*/  @!PT LDS RZ, [RZ] ;  /* 0x00000000fffff984 */ /* 0x000fe20000000800 */
[----:B------:R2:W-:Y:S02]  /*10540*/  @!P1 LDGSTS.E.BYPASS.LTC128B.128 [R247+0x4000], desc[UR4][R70.64] ;  /* 0x0400000046f79fae */ /* 0x0005e4000b981a04 */
[----:B------:R-:W-:Y:S01]  /*10550*/  @!P1 IADD3 R113, PT, PT, R13, R113, RZ ;  /* 0x000000710d719210 */ /* 0x000fe20007ffe0ff */
[C---:B------:R-:W-:Y:S01]  /*10560*/  @!P1 IMAD R12, R231.reuse, 0x1c0, RZ ;  /* 0x000001c0e70c9824 */ /* 0x040fe200078e02ff */
[----:B------:R2:W-:Y:S01]  /*10570*/  @P1 STS.128 [R247+0x4800], RZ ;  /* 0x004800fff7001388 */ /* 0x0005e20000000c00 */
[----:B------:R-:W-:Y:S01]  /*10580*/  @!P1 IMAD.MOV.U32 R118, RZ, RZ, R16 ;  /* 0x000000ffff769224 */ /* 0x000fe200078e0010 */
[-C--:B------:R-:W-:Y:S01]  /*10590*/  @!P1 MOV R64, R16.reuse ;  /* 0x0000001000409202 */ /* 0x080fe20000000f00 */
[----:B------:R-:W-:Y:S01]  /*105a0*/  @!P1 IMAD R13, R231, 0x1a0, RZ ;  /* 0x000001a0e70d9824 */ /* 0x000fe200078e02ff */
[----:B------:R-:W-:Y:S01]  /*105b0*/  @!P1 IADD3 R121, PT, PT, R12, R121, RZ ;  /* 0x000000790c799210 */ /* 0x000fe20007ffe0ff */
[C---:B------:R-:W-:Y:S01]  /*105c0*/  @!P1 IMAD.WIDE.U32 R118, R230.reuse, 0x1a0, R118 ;  /* 0x000001a0e6769825 */ /* 0x040fe200078e0076 */
[CC--:B------:R-:W-:Y:S02]  /*105d0*/  @!P1 LEA R12, P0, R230.reuse, R16.reuse, 0x7 ;  /* 0x00000010e60c9211 */ /* 0x0c0fe400078038ff */
[-C--:B---3--:R-:W-:Y:S01]  /*105e0*/  @!P1 MOV R18, R16.reuse ;  /* 0x0000001000129202 */ /* 0x088fe20000000f00 */
[----:B------:R-:W-:Y:S01]  /*105f0*/  @!P1 IMAD.MOV.U32 R65, RZ, RZ, R17 ;  /* 0x000000ffff419224 */ /* 0x000fe200078e0011 */
[----:B------:R-:W-:Y:S01]  /*10600*/  @!P1 IADD3 R119, PT, PT, R13, R119, RZ ;  /* 0x000000770d779210 */ /* 0x000fe20007ffe0ff */
[----:B------:R-:W-:Y:S01]  /*10610*/  @!P1 IMAD R15, R231, 0xe0, RZ ;  /* 0x000000e0e70f9824 */ /* 0x000fe200078e02ff */
[CC--:B------:R-:W-:Y:S01]  /*10620*/  @!P1 LEA.HI.X R13, R230.reuse, R17.reuse, R231, 0x7, P0 ;  /* 0x00000011e60d9211 */ /* 0x0c0fe200000f3ce7 */
[C---:B------:R-:W-:Y:S01]  /*10630*/  @!P1 IMAD.WIDE.U32 R64, R230.reuse, 0xc0, R64 ;  /* 0x000000c0e6409825 */ /* 0x040fe200078e0040 */
[----:B------:R-:W-:Y:S03]  /*10640*/  @!P1 MOV R19, R17 ;  /* 0x0000001100139202 */ /* 0x000fe60000000f00 */
[----:B------:R-:W-:Y:S01]  /*10650*/  @!PT LDS RZ, [RZ] ;  /* 0x00000000fffff984 */ /* 0x000fe20000000800 */
[----:B------:R-:W-:Y:S01]  /*10660*/  @!PT LDS RZ, [RZ] ;  /* 0x00000000fffff984 */ /* 0x000fe20000000800 */
[----:B------:R-:W-:Y:S01]  /*10670*/  @!PT LDS RZ, [RZ] ;  /* 0x00000000fffff984 */ /* 0x000fe20000000800 */
[----:B------:R2:W-:Y:S01]  /*10680*/  @!P1 LDGSTS.E.BYPASS.LTC128B.128 [R247+0x4800], desc[UR4][R12.64] ;  /* 0x048000000cf79fae */ /* 0x0005e2000b981a04 */
[----:B------:R-:W-:Y:S01]  /*10690*/  @!P1 IADD3 R65, PT, PT, R85, R65, RZ ;  /* 0x0000004155419210 */ /* 0x000fe20007ffe0ff */
[C---:B------:R-:W-:Y:S02]  /*106a0*/  @!P1 IMAD.WIDE.U32 R18, R230.reuse, 0xe0, R18 ;  /* 0x000000e0e6129825 */ /* 0x040fe400078e0012 */
[----:B------:R2:W-:Y:S02]  /*106b0*/  @P1 STS.128 [R247+0x5000], RZ ;  /* 0x005000fff7001388 */ /* 0x0005e40000000c00 */
[C---:B------:R-:W-:Y:S02]  /*106c0*/  @!P1 IMAD.WIDE.U32 R122, R230.reuse, 0x180, R16 ;  /* 0x00000180e67a9825 */ /* 0x040fe400078e0010 */
[----:B------:R-:W-:Y:S01]  /*106d0*/  @!PT LDS RZ, [RZ] ;  /* 0x00000000fffff984 */ /* 0x000fe20000000800 */
[----:B------:R-:W-:Y:S01]  /*106e0*/  @!PT LDS RZ, [RZ] ;  /* 0x00000000fffff984 */ /* 0x000fe20000000800 */
[----:B------:R-:W-:Y:S01]  /*106f0*/  @!PT LDS RZ, [RZ] ;  /* 0x00000000fffff984 */ /* 0x000fe20000000800 */
[----:B------:R2:W-:Y:S02]  /*10700*/  @!P1 LDGSTS.E.BYPASS.LTC128B.128 [R247+0x5000], desc[UR4][R68.64] ;  /* 0x0500000044f79fae */ /* 0x0005e4000b981a04 */
[----:B------:R-:W-:Y:S02]  /*10710*/  @!P1 IMAD.IADD R19, R15, 0x1, R19 ;  /* 0x000000010f139824 */ /* 0x000fe400078e0213 */
[----:B------:R2:W-:Y:S01]  /*10720*/  @P1 STS.128 [R247+0x5800], RZ ;  /* 0x005800fff7001388 */ /* 0x0005e20000000c00 */
[----:B------:R-:W-:Y:S03]  /*10730*/  @!P1 IMAD.WIDE.U32 R114, R230, 0x160, R16 ;  /* 0x00000160e6729825 */ /* 0x000fe600078e0010 */
[----:B------:R-:W-:Y:S01]  /*10740*/  @!PT LDS RZ, [RZ] ;  /* 0x00000000fffff984 */ /* 0x000fe20000000800 */
[----:B------:R-:W-:Y:S01]  /*10750*/  @!PT LDS RZ, [RZ] ;  /* 0x00000000fffff984 */ /* 0x000fe20000000800 */
[----:B------:R-:W-:Y:S01]  /*10760*/  @!PT LDS RZ, [RZ] ;  /* 0x00000000fffff984 */ /* 0x000fe20000000800 */
[----:B------:R2:W-:Y:S01]  /*10770*/  @!P1 LDGSTS.E.BYPASS.LTC128B.128 [R247+0x5800], desc[UR4][R64.64] ;  /* 0x0580000040f79fae */ /* 0x0005e2000b981a04 */
[C---:B------:R-:W-:Y:S02]  /*10780*/  @!P1 IMAD R14, R231.reuse, 0x180, RZ ;  /* 0x00000180e70e9824 */ /* 0x040fe400078e02ff */
[----:B------:R-:W-:Y:S01]  /*10790*/  @!P1 IMAD R15, R231, 0x160, RZ ;  /* 0x00000160e70f9824 */ /* 0x000fe200078e02ff */
[----:B------:R2:W-:Y:S02]  /*107a0*/  @P1 STS.128 [R247+0x6000], RZ ;  /* 0x006000fff7001388 */ /* 0x0005e40000000c00 */
[----:B------:R-:W-:Y:S02]  /*107b0*/  @!P1 IADD3 R123, PT, PT, R14, R123, RZ ;  /* 0x0000007b0e7b9210 */ /* 0x000fe40007ffe0ff */
[----:B------:R-:W-:Y:S01]  /*107c0*/  @!PT LDS RZ, [RZ] ;  /* 0x00000000fffff984 */ /* 0x000fe20000000800 */
[----:B------:R-:W-:Y:S01]  /*107d0*/  @!PT LDS RZ, [RZ] ;  /* 0x00000000fffff984 */ /* 0x000fe20000000800 */
[----:B------:R-:W-:Y:S01]  /*107e0*/  @!PT LDS RZ, [RZ] ;  /* 0x00000000fffff984 */ /* 0x000fe20000000800 */
[----:B------:R2:W-:Y:S01]  /*107f0*/  @!P1 LDGSTS.E.BYPASS.LTC128B.128 [R247+0x6000], desc[UR4][R18.64] ;  /* 0x0600000012f79fae */ /* 0x0005e2000b981a04 */
[C---:B------:R-:W-:Y:S02]  /*10800*/  @!P1 LEA R14, P0, R230.reuse, R16, 0x8 ;  /* 0x00000010e60e9211 */ /* 0x040fe400078040ff */
[----:B------:R-:W-:Y:S01]  /*10810*/  @!P1 IADD3 R115, PT, PT, R15, R115, RZ ;  /* 0x000000730f739210 */ /* 0x000fe20007ffe0ff */
[----:B------:R2:W-:Y:S01]  /*10820*/  @P1 STS.128 [R247+0x6800], RZ ;  /* 0x006800fff7001388 */ /* 0x0005e20000000c00 */
[----:B------:R-:W-:Y:S05]  /*10830*/  @!P1 LEA.HI.X R15, R230, R17, R231, 0x8, P0 ;  /* 0x00000011e60f9211 */ /* 0x000fea00000f44e7 */
        /* <DEDUP_REMOVED lines=35> */
.L_x_4041:
[----:B------:R-:W-:Y:S05]  /*10a70*/  BSYNC.RECONVERGENT B1 ;  /* 0x0000000000017941 */ /* 0x000fea0003800200 */
.L_x_4040:
[----:B--2---:R-:W2:Y:S01]  /*10a80*/  LDL.LU R19, [R1+0x14] ;  /* 0x0000140001137983 */ /* 0x004ea20000300800 */
[C---:B------:R-:W-:Y:S02]  /*10a90*/  IADD3 R13, PT, PT, R242.reuse, -0x8, RZ ;  /* 0xfffffff8f20d7810 */ /* 0x040fe40007ffe0ff */
[C---:B------:R-:W-:Y:S01]  /*10aa0*/  IADD3 R18, PT, PT, R242.reuse, -0x1, RZ ;  /* 0xfffffffff2127810 */ /* 0x040fe20007ffe0ff */
[----:B------:R-:W3:Y:S01]  /*10ab0*/  LDL.LU R56, [R1+0x20] ;  /* 0x0000200001387983 */ /* 0x000ee20000300800 */
[----:B------:R-:W-:Y:S02]  /*10ac0*/  IABS R13, R13 ;  /* 0x0000000d000d7213 */ /* 0x000fe40000000000 */
[----:B------:R-:W-:Y:S01]  /*10ad0*/  IADD3 R12, PT, PT, R242, -0x9, RZ ;  /* 0xfffffff7f20c7810 */ /* 0x000fe20007ffe0ff */
[----:B------:R-:W4:Y:S01]  /*10ae0*/  LDL.LU R64, [R1+0x8] ;  /* 0x0000080001407983 */ /* 0x000f220000300800 */
[----:B------:R-:W-:Y:S02]  /*10af0*/  I2FP.F32.S32 R13, R13 ;  /* 0x0000000d000d7245 */ /* 0x000fe40000201400 */
[----:B------:R-:W-:Y:S01]  /*10b00*/  IABS R17, R242 ;  /* 0x000000f200117213 */ /* 0x000fe20000000000 */
[----:B------:R-:W5:Y:S01]  /*10b10*/  LDL.LU R60, [R1+0x1c] ;  /* 0x00001c00013c7983 */ /* 0x000f620000300800 */
[----:B------:R-:W-:Y:S01]  /*10b20*/  IABS R18, R18 ;  /* 0x0000001200127213 */ /* 0x000fe20000000000 */
[-C--:B------:R-:W-:Y:S01]  /*10b30*/  FFMA.FTZ R10, -R0, R13.reuse, R10 ;  /* 0x0000000d000a7223 */ /* 0x080fe2000001010a */
[----:B------:R-:W-:Y:S01]  /*10b40*/  IABS R12, R12 ;  /* 0x0000000c000c7213 */ /* 0x000fe20000000000 */
[----:B------:R-:W2:Y:S01]  /*10b50*/  LDL.LU R65, [R1+0x4] ;  /* 0x0000040001417983 */ /* 0x000ea20000300800 */
[----:B------:R-:W-:Y:S01]  /*10b60*/  IADD3 R15, PT, PT, R242, -0x10, RZ ;  /* 0xfffffff0f20f7810 */ /* 0x000fe20007ffe0ff */
[----:B------:R-:W-:Y:S01]  /*10b70*/  FFMA.FTZ R16, -R0, R13, R4 ;  /* 0x0000000d00107223 */ /* 0x000fe20000010104 */
[----:B------:R-:W-:Y:S01]  /*10b80*/  I2FP.F32.S32 R17, R17 ;  /* 0x0000001100117245 */ /* 0x000fe20000201400 */
[----:B------:R-:W4:Y:S01]  /*10b90*/  LDL.LU R58, [R1+0x10] ;  /* 0x00001000013a7983 */ /* 0x000f220000300800 */
[----:B------:R-:W-:Y:S02]  /*10ba0*/  I2FP.F32.S32 R18, R18 ;  /* 0x0000001200127245 */ /* 0x000fe40000201400 */
[----:B------:R-:W-:Y:S01]  /*10bb0*/  I2FP.F32.S32 R12, R12 ;  /* 0x0000000c000c7245 */ /* 0x000fe20000201400 */
[----:B-1----:R-:W4:Y:S01]  /*10bc0*/  LDL.LU R50, [R1+0x28] ;  /* 0x0000280001327983 */ /* 0x002f220000300800 */
[----:B------:R-:W-:Y:S01]  /*10bd0*/  IADD3 R13, PT, PT, R242, -0x11, RZ ;  /* 0xffffffeff20d7810 */ /* 0x000fe20007ffe0ff */
[C---:B------:R-:W-:Y:S01]  /*10be0*/  FFMA.FTZ R6, -R0.reuse, R17, R6 ;  /* 0x0000001100067223 */ /* 0x040fe20000010106 */
[----:B------:R-:W-:Y:S01]  /*10bf0*/  IABS R15, R15 ;  /* 0x0000000f000f7213 */ /* 0x000fe20000000000 */
[----:B------:R-:W4:Y:S01]  /*10c00*/  LDL.LU R14, [R1+0x24] ;  /* 0x00002400010e7983 */ /* 0x000f220000300800 */
[C---:B------:R-:W-:Y:S01]  /*10c10*/  FFMA.FTZ R18, -R0.reuse, R18, R7 ;  /* 0x0000001200127223 */ /* 0x040fe20000010107 */
[----:B------:R-:W-:Y:S01]  /*10c20*/  IABS R13, R13 ;  /* 0x0000000d000d7213 */ /* 0x000fe20000000000 */
[CC--:B------:R-:W-:Y:S01]  /*10c30*/  FFMA.FTZ R11, -R0.reuse, R12.reuse, R11 ;  /* 0x0000000c000b7223 */ /* 0x0c0fe2000001010b */
[----:B------:R-:W4:Y:S01]  /*10c40*/  LDL.LU R54, [R1+0xc] ;  /* 0x00000c0001367983 */ /* 0x000f220000300800 */
[----:B------:R-:W-:Y:S01]  /*10c50*/  I2FP.F32.S32 R15, R15 ;  /* 0x0000000f000f7245 */ /* 0x000fe20000201400 */
[----:B------:R-:W-:Y:S01]  /*10c60*/  FFMA.FTZ R17, -R0, R12, R5 ;  /* 0x0000000c00117223 */ /* 0x000fe20000010105 */
[C---:B------:R-:W-:Y:S01]  /*10c70*/  IADD3 R7, PT, PT, R242.reuse, -0x18, RZ ;  /* 0xffffffe8f2077810 */ /* 0x040fe20007ffe0ff */
[----:B------:R-:W4:Y:S01]  /*10c80*/  LDL.LU R52, [R1+0x18] ;  /* 0x0000180001347983 */ /* 0x000f220000300800 */
[----:B------:R-:W-:Y:S01]  /*10c90*/  IADD3 R12, PT, PT, R242, -0x20, RZ ;  /* 0xffffffe0f20c7810 */ /* 0x000fe20007ffe0ff */
[----:B------:R-:W-:Y:S01]  /*10ca0*/  FFMA.FTZ R8, -R0, R15, R8 ;  /* 0x0000000f00087223 */ /* 0x000fe20000010108 */
[----:B------:R-:W-:Y:S02]  /*10cb0*/  I2FP.F32.S32 R13, R13 ;  /* 0x0000000d000d7245 */ /* 0x000fe40000201400 */
[C---:B------:R-:W-:Y:S02]  /*10cc0*/  IADD3 R5, PT, PT, R242.reuse, -0x19, RZ ;  /* 0xffffffe7f2057810 */ /* 0x040fe40007ffe0ff */
[----:B------:R-:W-:Y:S02]  /*10cd0*/  IABS R7, R7 ;  /* 0x0000000700077213 */ /* 0x000fe40000000000 */
[----:B------:R-:W-:Y:S02]  /*10ce0*/  IABS R12, R12 ;  /* 0x0000000c000c7213 */ /* 0x000fe40000000000 */
[C---:B------:R-:W-:Y:S02]  /*10cf0*/  IADD3 R4, PT, PT, R242.reuse, -0x21, RZ ;  /* 0xffffffdff2047810 */ /* 0x040fe40007ffe0ff */
[----:B------:R-:W-:Y:S02]  /*10d00*/  IABS R5, R5 ;  /* 0x0000000500057213 */ /* 0x000fe40000000000 */
[----:B------:R-:W-:Y:S02]  /*10d10*/  I2FP.F32.S32 R7, R7 ;  /* 0x0000000700077245 */ /* 0x000fe40000201400 */
[----:B------:R-:W-:Y:S02]  /*10d20*/  IABS R4, R4 ;  /* 0x0000000400047213 */ /* 0x000fe40000000000 */
[----:B------:R-:W-:Y:S02]  /*10d30*/  I2FP.F32.S32 R5, R5 ;  /* 0x0000000500057245 */ /* 0x000fe40000201400 */
[C---:B------:R-:W-:Y:S02]  /*10d40*/  IADD3 R111, PT, PT, R242.reuse, -0x30, RZ ;  /* 0xffffffd0f26f7810 */ /* 0x040fe40007ffe0ff */
[C---:B------:R-:W-:Y:S02]  /*10d50*/  IADD3 R122, PT, PT, R242.reuse, -0xc8, RZ ;  /* 0xffffff38f27a7810 */ /* 0x040fe40007ffe0ff */
[----:B------:R-:W-:Y:S02]  /*10d60*/  IABS R111, R111 ;  /* 0x0000006f006f7213 */ /* 0x000fe40000000000 */
[----:B------:R-:W-:Y:S02]  /*10d70*/  IADD3 R120, PT, PT, R242, -0xc9, RZ ;  /* 0xffffff37f2787810 */ /* 0x000fe40007ffe0ff */
[----:B------:R-:W-:Y:S02]  /*10d80*/  I2FP.F32.S32 R111, R111 ;  /* 0x0000006f006f7245 */ /* 0x000fe40000201400 */
[----:B------:R-:W-:Y:S02]  /*10d90*/  IABS R122, R122 ;  /* 0x0000007a007a7213 */ /* 0x000fe40000000000 */
[----:B------:R-:W-:Y:S01]  /*10da0*/  IABS R120, R120 ;  /* 0x0000007800787213 */ /* 0x000fe20000000000 */
[CC--:B------:R-:W-:Y:S01]  /*10db0*/  FFMA.FTZ R107, -R0.reuse, R111.reuse, R24 ;  /* 0x0000006f006b7223 */ /* 0x0c0fe20000010118 */
[----:B------:R-:W-:Y:S01]  /*10dc0*/  FFMA.FTZ R111, -R0, R111, R30 ;  /* 0x0000006f006f7223 */ /* 0x000fe2000001011e */
[----:B------:R-:W-:Y:S02]  /*10dd0*/  I2FP.F32.S32 R122, R122 ;  /* 0x0000007a007a7245 */ /* 0x000fe40000201400 */
[----:B------:R-:W-:Y:S02]  /*10de0*/  I2FP.F32.S32 R120, R120 ;  /* 0x0000007800787245 */ /* 0x000fe40000201400 */
[----:B------:R-:W-:Y:S01]  /*10df0*/  LOP3.LUT R225, R224, 0x200, R225, 0xf8, !PT ;  /* 0x00000200e0e17812 */ /* 0x000fe200078ef8e1 */
[CC--:B------:R-:W-:Y:S01]  /*10e00*/  FFMA.FTZ R118, -R0.reuse, R122.reuse, R61 ;  /* 0x0000007a00767223 */ /* 0x0c0fe2000001013d */
[C---:B------:R-:W-:Y:S01]  /*10e10*/  FFMA.FTZ R122, -R0.reuse, R122, R83 ;  /* 0x0000007a007a7223 */ /* 0x040fe20000010153 */
[CC--:B------:R-:W-:Y:S01]  /*10e20*/  FFMA.FTZ R116, -R0.reuse, R120.reuse, R59 ;  /* 0x0000007800747223 */ /* 0x0c0fe2000001013b */
[----:B------:R-:W-:Y:S01]  /*10e30*/  FFMA.FTZ R120, -R0, R120, R81 ;  /* 0x0000007800787223 */ /* 0x000fe20000010151 */
[----:B------:R-:W-:Y:S01]  /*10e40*/  IADD3 R244, PT, PT, R244, -0x100, RZ ;  /* 0xffffff00f4f47810 */ /* 0x000fe20007ffe0ff */
[C---:B---3--:R-:W-:Y:S01]  /*10e50*/  FFMA.FTZ R56, -R0.reuse, R5, R56 ;  /* 0x0000000500387223 */ /* 0x048fe20000010138 */
[CC--:B-----5:R-:W-:Y:S01]  /*10e60*/  FFMA.FTZ R60, -R0.reuse, R7.reuse, R60 ;  /* 0x00000007003c7223 */ /* 0x0e0fe2000001013c */
[C---:B--2---:R-:W-:Y:S01]  /*10e70*/  FFMA.FTZ R66, -R0.reuse, R7, R65 ;  /* 0x0000000700427223 */ /* 0x044fe20000010141 */
[----:B------:R-:W-:Y:S01]  /*10e80*/  I2FP.F32.S32 R7, R4 ;  /* 0x0000000400077245 */ /* 0x000fe20000201400 */
[----:B----4-:R-:W-:Y:S01]  /*10e90*/  FFMA.FTZ R65, -R0, R5, R64 ;  /* 0x0000000500417223 */ /* 0x010fe20000010140 */
[----:B------:R-:W-:Y:S01]  /*10ea0*/  IADD3 R4, PT, PT, R242, -0x29, RZ ;  /* 0xffffffd7f2047810 */ /* 0x000fe20007ffe0ff */
[----:B------:R-:W-:Y:S01]  /*10eb0*/  FFMA.FTZ R58, -R0, R13, R58 ;  /* 0x0000000d003a7223 */ /* 0x000fe2000001013a */
[C---:B------:R-:W-:Y:S02]  /*10ec0*/  IADD3 R5, PT, PT, R242.reuse, -0x28, RZ ;  /* 0xffffffd8f2057810 */ /* 0x040fe40007ffe0ff */
[----:B------:R-:W-:Y:S02]  /*10ed0*/  IABS R4, R4 ;  /* 0x0000000400047213 */ /* 0x000fe40000000000 */
[----:B------:R-:W-:Y:S02]  /*10ee0*/  IABS R5, R5 ;  /* 0x0000000500057213 */ /* 0x000fe40000000000 */
[----:B------:R-:W-:Y:S02]  /*10ef0*/  I2FP.F32.S32 R4, R4 ;  /* 0x0000000400047245 */ /* 0x000fe40000201400 */
[----:B------:R-:W-:Y:S02]  /*10f00*/  I2FP.F32.S32 R105, R5 ;  /* 0x0000000500697245 */ /* 0x000fe40000201400 */
[----:B------:R-:W-:Y:S01]  /*10f10*/  IADD3 R5, PT, PT, R242, -0x38, RZ ;  /* 0xffffffc8f2057810 */ /* 0x000fe20007ffe0ff */
[C---:B------:R-:W-:Y:S01]  /*10f20*/  FFMA.FTZ R62, -R0.reuse, R15, R54 ;  /* 0x0000000f003e7223 */ /* 0x040fe20000010136 */
[CC--:B------:R-:W-:Y:S01]  /*10f30*/  FFMA.FTZ R237, -R0.reuse, R4.reuse, R21 ;  /* 0x0000000400ed7223 */ /* 0x0c0fe20000010115 */
[C---:B------:R-:W-:Y:S01]  /*10f40*/  FFMA.FTZ R27, -R0.reuse, R4, R27 ;  /* 0x00000004001b7223 */ /* 0x040fe2000001011b */
[----:B------:R-:W-:Y:S01]  /*10f50*/  IABS R5, R5 ;  /* 0x0000000500057213 */ /* 0x000fe20000000000 */
[CC--:B------:R-:W-:Y:S01]  /*10f60*/  FFMA.FTZ R101, -R0.reuse, R105.reuse, R20 ;  /* 0x0000006900657223 */ /* 0x0c0fe20000010114 */
[----:B------:R-:W-:Y:S01]  /*10f70*/  MOV R54, R52 ;  /* 0x0000003400367202 */ /* 0x000fe20000000f00 */
[C---:B------:R-:W-:Y:S01]  /*10f80*/  FFMA.FTZ R105, -R0.reuse, R105, R26 ;  /* 0x0000006900697223 */ /* 0x040fe2000001011a */
[----:B------:R-:W-:Y:S01]  /*10f90*/  MOV R52, R50 ;  /* 0x0000003200347202 */ /* 0x000fe20000000f00 */
[C---:B------:R-:W-:Y:S01]  /*10fa0*/  FFMA.FTZ R50, -R0.reuse, R13, R9 ;  /* 0x0000000d00327223 */ /* 0x040fe20000010109 */
[----:B------:R-:W-:Y:S01]  /*10fb0*/  MOV R9, R12 ;  /* 0x0000000c00097202 */ /* 0x000fe20000000f00 */
[----:B------:R-:W-:Y:S01]  /*10fc0*/  FFMA.FTZ R97, -R0, R7, R54 ;  /* 0x0000000700617223 */ /* 0x000fe20000010136 */
[----:B------:R-:W-:Y:S02]  /*10fd0*/  I2FP.F32.S32 R5, R5 ;  /* 0x0000000500057245 */ /* 0x000fe40000201400 */
[----:B------:R-:W-:Y:S02]  /*10fe0*/  I2FP.F32.S32 R9, R9 ;  /* 0x0000000900097245 */ /* 0x000fe40000201400 */
[----:B------:R-:W-:Y:S01]  /*10ff0*/  IADD3 R12, PT, PT, R242, -0x41, RZ ;  /* 0xffffffbff20c7810 */ /* 0x000fe20007ffe0ff */
[CC--:B------:R-:W-:Y:S01]  /*11000*/  FFMA.FTZ R70, -R0.reuse, R5.reuse, R28 ;  /* 0x0000000500467223 */ /* 0x0c0fe2000001011c */
[C---:B------:R-:W-:Y:S01]  /*11010*/  FFMA.FTZ R71, -R0.reuse, R5, R34 ;  /* 0x0000000500477223 */ /* 0x040fe20000010122 */
[CC--:B------:R-:W-:Y:S01]  /*11020*/  FFMA.FTZ R64, -R0.reuse, R9.reuse, R19 ;  /* 0x0000000900407223 */ /* 0x0c0fe20000010113 */
[C---:B------:R-:W-:Y:S01]  /*11030*/  FFMA.FTZ R19, -R0.reuse, R9, R22 ;  /* 0x0000000900137223 */ /* 0x040fe20000010116 */
[----:B------:R-:W-:Y:S01]  /*11040*/  FFMA.FTZ R22, -R0, R7, R23 ;  /* 0x0000000700167223 */ /* 0x000fe20000010117 */
[C---:B------:R-:W-:Y:S02]  /*11050*/  IADD3 R7, PT, PT, R242.reuse, -0x31, RZ ;  /* 0xffffffcff2077810 */ /* 0x040fe40007ffe0ff */
[C---:B------:R-:W-:Y:S02]  /*11060*/  IADD3 R9, PT, PT, R242.reuse, -0x48, RZ ;  /* 0xffffffb8f2097810 */ /* 0x040fe40007ffe0ff */
[----:B------:R-:W-:Y:S02]  /*11070*/  IABS R7, R7 ;  /* 0x0000000700077213 */ /* 0x000fe40000000000 */
[----:B------:R-:W-:Y:S02]  /*11080*/  IABS R9, R9 ;  /* 0x0000000900097213 */ /* 0x000fe40000000000 */
[----:B------:R-:W-:Y:S02]  /*11090*/  I2FP.F32.S32 R4, R7 ;  /* 0x0000000700047245 */ /* 0x000fe40000201400 */
[----:B------:R-:W-:Y:S02]  /*110a0*/  IADD3 R7, PT, PT, R242, -0x39, RZ ;  /* 0xffffffc7f2077810 */ /* 0x000fe40007ffe0ff */
[----:B------:R-:W-:Y:S01]  /*110b0*/  I2FP.F32.S32 R9, R9 ;  /* 0x0000000900097245 */ /* 0x000fe20000201400 */
[CC--:B------:R-:W-:Y:S01]  /*110c0*/  FFMA.FTZ R109, -R0.reuse, R4.reuse, R31 ;  /* 0x00000004006d7223 */ /* 0x0c0fe2000001011f */
[----:B------:R-:W-:Y:S01]  /*110d0*/  IABS R7, R7 ;  /* 0x0000000700077213 */ /* 0x000fe20000000000 */
[----:B------:R-:W-:Y:S01]  /*110e0*/  FFMA.FTZ R103, -R0, R4, R25 ;  /* 0x0000000400677223 */ /* 0x000fe20000010119 */
[----:B------:R-:W-:Y:S01]  /*110f0*/  IADD3 R4, PT, PT, R242, -0x40, RZ ;  /* 0xffffffc0f2047810 */ /* 0x000fe20007ffe0ff */
[C---:B------:R-:W-:Y:S01]  /*11100*/  FFMA.FTZ R119, -R0.reuse, R9, R52 ;  /* 0x0000000900777223 */ /* 0x040fe20000010134 */
[----:B------:R-:W-:Y:S01]  /*11110*/  I2FP.F32.S32 R69, R7 ;  /* 0x0000000700457245 */ /* 0x000fe20000201400 */
[----:B------:R-:W-:Y:S01]  /*11120*/  FFMA.FTZ R117, -R0, R9, R36 ;  /* 0x0000000900757223 */ /* 0x000fe20000010124 */
[----:B------:R-:W-:Y:S02]  /*11130*/  IADD3 R7, PT, PT, R242, -0x49, RZ ;  /* 0xffffffb7f2077810 */ /* 0x000fe40007ffe0ff */
[----:B------:R-:W-:Y:S01]  /*11140*/  IABS R5, R4 ;  /* 0x0000000400057213 */ /* 0x000fe20000000000 */
[CC--:B------:R-:W-:Y:S01]  /*11150*/  FFMA.FTZ R68, -R0.reuse, R69.reuse, R29 ;  /* 0x0000004500447223 */ /* 0x0c0fe2000001011d */
[----:B------:R-:W-:Y:S01]  /*11160*/  IABS R4, R12 ;  /* 0x0000000c00047213 */ /* 0x000fe20000000000 */
[----:B------:R-:W-:Y:S01]  /*11170*/  FFMA.FTZ R69, -R0, R69, R35 ;  /* 0x0000004500457223 */ /* 0x000fe20000010123 */
[----:B------:R-:W-:Y:S02]  /*11180*/  IABS R7, R7 ;  /* 0x0000000700077213 */ /* 0x000fe40000000000 */
[----:B------:R-:W-:Y:S02]  /*11190*/  I2FP.F32.S32 R4, R4 ;  /* 0x0000000400047245 */ /* 0x000fe40000201400 */
[----:B------:R-:W-:Y:S02]  /*111a0*/  I2FP.F32.S32 R12, R7 ;  /* 0x00000007000c7245 */ /* 0x000fe40000201400 */
[----:B------:R-:W-:Y:S01]  /*111b0*/  IADD3 R7, PT, PT, R242, -0x51, RZ ;  /* 0xffffffaff2077810 */ /* 0x000fe20007ffe0ff */
[CC--:B------:R-:W-:Y:S01]  /*111c0*/  FFMA.FTZ R113, -R0.reuse, R4.reuse, R33 ;  /* 0x0000000400717223 */ /* 0x0c0fe20000010121 */
[----:B------:R-:W-:Y:S01]  /*111d0*/  FFMA.FTZ R217, -R0, R4, R217 ;  /* 0x0000000400d97223 */ /* 0x000fe200000101d9 */
[----:B------:R-:W-:Y:S01]  /*111e0*/  IADD3 R4, PT, PT, R242, -0x50, RZ ;  /* 0xffffffb0f2047810 */ /* 0x000fe20007ffe0ff */
[CC--:B------:R-:W-:Y:S01]  /*111f0*/  FFMA.FTZ R123, -R0.reuse, R12.reuse, R37 ;  /* 0x0000000c007b7223 */ /* 0x0c0fe20000010125 */
[----:B------:R-:W-:Y:S01]  /*11200*/  I2FP.F32.S32 R5, R5 ;  /* 0x0000000500057245 */ /* 0x000fe20000201400 */
[C---:B------:R-:W-:Y:S01]  /*11210*/  FFMA.FTZ R215, -R0.reuse, R12, R43 ;  /* 0x0000000c00d77223 */ /* 0x040fe2000001012b */
[----:B------:R-:W-:Y:S02]  /*11220*/  IABS R7, R7 ;  /* 0x0000000700077213 */ /* 0x000fe40000000000 */
[----:B------:R-:W-:Y:S01]  /*11230*/  IABS R4, R4 ;  /* 0x0000000400047213 */ /* 0x000fe20000000000 */
[C---:B------:R-:W-:Y:S01]  /*11240*/  FFMA.FTZ R115, -R0.reuse, R5, R32 ;  /* 0x0000000500737223 */ /* 0x040fe20000010120 */
[----:B------:R-:W-:Y:S01]  /*11250*/  I2FP.F32.S32 R7, R7 ;  /* 0x0000000700077245 */ /* 0x000fe20000201400 */
[----:B------:R-:W-:Y:S01]  /*11260*/  FFMA.FTZ R219, -R0, R5, R219 ;  /* 0x0000000500db7223 */ /* 0x000fe200000101db */
[----:B------:R-:W-:Y:S02]  /*11270*/  IADD3 R5, PT, PT, R242, -0x58, RZ ;  /* 0xffffffa8f2057810 */ /* 0x000fe40007ffe0ff */
[----:B------:R-:W-:Y:S01]  /*11280*/  I2FP.F32.S32 R13, R4 ;  /* 0x00000004000d7245 */ /* 0x000fe20000201400 */
[----:B------:R-:W-:Y:S01]  /*11290*/  FFMA.FTZ R121, -R0, R7, R38 ;  /* 0x0000000700797223 */ /* 0x000fe20000010126 */
[----:B------:R-:W-:Y:S01]  /*112a0*/  IADD3 R4, PT, PT, R242, -0x60, RZ ;  /* 0xffffffa0f2047810 */ /* 0x000fe20007ffe0ff */
[----:B------:R-:W2:Y:S01]  /*112b0*/  LD.E R38, desc[UR4][R2.64+0xdc] ;  /* 0x0000dc0402267980 */ /* 0x000ea2000c101900 */
[----:B------:R-:W-:Y:S01]  /*112c0*/  IABS R5, R5 ;  /* 0x0000000500057213 */ /* 0x000fe20000000000 */
[C---:B------:R-:W-:Y:S01]  /*112d0*/  FFMA.FTZ R209, -R0.reuse, R7, R209 ;  /* 0x0000000700d17223 */ /* 0x040fe200000101d1 */
[----:B------:R-:W-:Y:S01]  /*112e0*/  IABS R4, R4 ;  /* 0x0000000400047213 */ /* 0x000fe20000000000 */
[C---:B------:R-:W-:Y:S01]  /*112f0*/  FFMA.FTZ R211, -R0.reuse, R13, R211 ;  /* 0x0000000d00d37223 */ /* 0x040fe200000101d3 */
[----:B------:R-:W-:Y:S01]  /*11300*/  I2FP.F32.S32 R5, R5 ;  /* 0x0000000500057245 */ /* 0x000fe20000201400 */
[----:B------:R-:W-:Y:S01]  /*11310*/  FFMA.FTZ R213, -R0, R13, R14 ;  /* 0x0000000d00d57223 */ /* 0x000fe2000001010e */
[----:B------:R-:W-:Y:S02]  /*11320*/  IADD3 R9, PT, PT, R242, -0x59, RZ ;  /* 0xffffffa7f2097810 */ /* 0x000fe40007ffe0ff */
[----:B------:R-:W-:Y:S01]  /*11330*/  I2FP.F32.S32 R7, R4 ;  /* 0x0000000400077245 */ /* 0x000fe20000201400 */
[C---:B------:R-:W-:Y:S01]  /*11340*/  FFMA.FTZ R125, -R0.reuse, R5, R44 ;  /* 0x00000005007d7223 */ /* 0x040fe2000001012c */
[----:B------:R-:W-:Y:S01]  /*11350*/  IABS R9, R9 ;  /* 0x0000000900097213 */ /* 0x000fe20000000000 */
[----:B------:R-:W-:Y:S01]  /*11360*/  FFMA.FTZ R207, -R0, R5, R207 ;  /* 0x0000000500cf7223 */ /* 0x000fe200000101cf */
[----:B------:R-:W-:Y:S01]  /*11370*/  IADD3 R5, PT, PT, R242, -0x61, RZ ;  /* 0xffffff9ff2057810 */ /* 0x000fe20007ffe0ff */
[CC--:B------:R-:W-:Y:S01]  /*11380*/  FFMA.FTZ R129, -R0.reuse, R7.reuse, R48 ;  /* 0x0000000700817223 */ /* 0x0c0fe20000010130 */
[----:B------:R-:W-:Y:S01]  /*11390*/  FFMA.FTZ R201, -R0, R7, R201 ;  /* 0x0000000700c97223 */ /* 0x000fe200000101c9 */
[C---:B------:R-:W-:Y:S02]  /*113a0*/  IADD3 R4, PT, PT, R242.reuse, -0x68, RZ ;  /* 0xffffff98f2047810 */ /* 0x040fe40007ffe0ff */
[----:B------:R-:W-:Y:S02]  /*113b0*/  IADD3 R7, PT, PT, R242, -0x69, RZ ;  /* 0xffffff97f2077810 */ /* 0x000fe40007ffe0ff */
[----:B------:R-:W-:Y:S02]  /*113c0*/  I2FP.F32.S32 R12, R9 ;  /* 0x00000009000c7245 */ /* 0x000fe40000201400 */
[----:B------:R-:W-:Y:S02]  /*113d0*/  IABS R9, R5 ;  /* 0x0000000500097213 */ /* 0x000fe40000000000 */
[----:B------:R-:W-:Y:S01]  /*113e0*/  IABS R5, R4 ;  /* 0x0000000400057213 */ /* 0x000fe20000000000 */
[CC--:B------:R-:W-:Y:S01]  /*113f0*/  FFMA.FTZ R203, -R0.reuse, R12.reuse, R203 ;  /* 0x0000000c00cb7223 */ /* 0x0c0fe200000101cb */
[----:B------:R-:W-:Y:S01]  /*11400*/  IABS R4, R7 ;  /* 0x0000000700047213 */ /* 0x000fe20000000000 */
[----:B------:R-:W-:Y:S01]  /*11410*/  FFMA.FTZ R205, -R0, R12, R205 ;  /* 0x0000000c00cd7223 */ /* 0x000fe200000101cd */
[C---:B------:R-:W-:Y:S02]  /*11420*/  IADD3 R13, PT, PT, R242.reuse, -0x70, RZ ;  /* 0xffffff90f20d7810 */ /* 0x040fe40007ffe0ff */
[----:B------:R-:W-:Y:S02]  /*11430*/  I2FP.F32.S32 R4, R4 ;  /* 0x0000000400047245 */ /* 0x000fe40000201400 */
[----:B------:R-:W-:Y:S02]  /*11440*/  I2FP.F32.S32 R12, R9 ;  /* 0x00000009000c7245 */ /* 0x000fe40000201400 */
[----:B------:R-:W-:Y:S01]  /*11450*/  IADD3 R7, PT, PT, R242, -0x71, RZ ;  /* 0xffffff8ff2077810 */ /* 0x000fe20007ffe0ff */
[CC--:B------:R-:W-:Y:S01]  /*11460*/  FFMA.FTZ R195, -R0.reuse, R4.reuse, R195 ;  /* 0x0000000400c37223 */ /* 0x0c0fe200000101c3 */
[----:B------:R-:W-:Y:S01]  /*11470*/  I2FP.F32.S32 R5, R5 ;  /* 0x0000000500057245 */ /* 0x000fe20000201400 */
[C---:B------:R-:W-:Y:S01]  /*11480*/  FFMA.FTZ R191, -R0.reuse, R4, R191 ;  /* 0x0000000400bf7223 */ /* 0x040fe200000101bf */
[----:B------:R-:W-:Y:S01]  /*11490*/  IABS R9, R13 ;  /* 0x0000000d00097213 */ /* 0x000fe20000000000 */
        /* <DEDUP_REMOVED lines=14> */
[----:B------:R-:W-:Y:S01]  /*11580*/  IABS R5, R5 ;  /* 0x0000000500057213 */ /* 0x000fe20000000000 */
[----:B------:R-:W-:Y:S01]  /*11590*/  FFMA.FTZ R183, -R0, R14, R183 ;  /* 0x0000000e00b77223 */ /* 0x000fe200000101b7 */
[----:B------:R-:W-:Y:S02]  /*115a0*/  MOV R12, R4 ;  /* 0x00000004000c7202 */ /* 0x000fe40000000f00 */
[----:B------:R-:W-:Y:S02]  /*115b0*/  IABS R4, R7 ;  /* 0x0000000700047213 */ /* 0x000fe40000000000 */
[C---:B------:R-:W-:Y:S02]  /*115c0*/  IADD3 R7, PT, PT, R242.reuse, -0x88, RZ ;  /* 0xffffff78f2077810 */ /* 0x040fe40007ffe0ff */
[----:B------:R-:W-:Y:S02]  /*115d0*/  I2FP.F32.S32 R5, R5 ;  /* 0x0000000500057245 */ /* 0x000fe40000201400 */
[----:B------:R-:W-:Y:S02]  /*115e0*/  IADD3 R9, PT, PT, R242, -0x81, RZ ;  /* 0xffffff7ff2097810 */ /* 0x000fe40007ffe0ff */
[----:B------:R-:W-:Y:S01]  /*115f0*/  I2FP.F32.S32 R12, R12 ;  /* 0x0000000c000c7245 */ /* 0x000fe20000201400 */
        /* <DEDUP_REMOVED lines=8> */
[CC--:B------:R-:W-:Y:S01]  /*11680*/  FFMA.FTZ R173, -R0.reuse, R4.reuse, R173 ;  /* 0x0000000400ad7223 */ /* 0x0c0fe200000101ad */
[----:B------:R-:W-:Y:S01]  /*11690*/  I2FP.F32.S32 R14, R7 ;  /* 0x00000007000e7245 */ /* 0x000fe20000201400 */
[----:B------:R-:W-:Y:S01]  /*116a0*/  FFMA.FTZ R169, -R0, R4, R169 ;  /* 0x0000000400a97223 */ /* 0x000fe200000101a9 */
[----:B------:R-:W-:Y:S02]  /*116b0*/  I2FP.F32.S32 R12, R9 ;  /* 0x00000009000c7245 */ /* 0x000fe40000201400 */
[----:B------:R-:W-:Y:S01]  /*116c0*/  IADD3 R7, PT, PT, R242, -0x90, RZ ;  /* 0xffffff70f2077810 */ /* 0x000fe20007ffe0ff */
[----:B------:R-:W-:Y:S01]  /*116d0*/  FFMA.FTZ R228, -R0, R14, R49 ;  /* 0x0000000e00e47223 */ /* 0x000fe20000010131 */
[----:B------:R-:W-:Y:S01]  /*116e0*/  IADD3 R4, PT, PT, R242, -0x89, RZ ;  /* 0xffffff77f2047810 */ /* 0x000fe20007ffe0ff */
[CC--:B------:R-:W-:Y:S01]  /*116f0*/  FFMA.FTZ R131, -R0.reuse, R12.reuse, R53 ;  /* 0x0000000c00837223 */ /* 0x0c0fe20000010135 */
[----:B------:R-:W-:Y:S01]  /*11700*/  IABS R5, R5 ;  /* 0x0000000500057213 */ /* 0x000fe20000000000 */
[C---:B------:R-:W-:Y:S01]  /*11710*/  FFMA.FTZ R171, -R0.reuse, R12, R171 ;  /* 0x0000000c00ab7223 */ /* 0x040fe200000101ab */
[----:B------:R-:W-:Y:S01]  /*11720*/  IABS R7, R7 ;  /* 0x0000000700077213 */ /* 0x000fe20000000000 */
[----:B------:R-:W-:Y:S01]  /*11730*/  FFMA.FTZ R47, -R0, R14, R47 ;  /* 0x0000000e002f7223 */ /* 0x000fe2000001012f */
[----:B------:R-:W-:Y:S02]  /*11740*/  IABS R4, R4 ;  /* 0x0000000400047213 */ /* 0x000fe40000000000 */
[----:B------:R-:W-:Y:S02]  /*11750*/  IADD3 R12, PT, PT, R242, -0x91, RZ ;  /* 0xffffff6ff20c7810 */ /* 0x000fe40007ffe0ff */
[----:B------:R-:W-:Y:S02]  /*11760*/  I2FP.F32.S32 R5, R5 ;  /* 0x0000000500057245 */ /* 0x000fe40000201400 */
[----:B------:R-:W-:Y:S02]  /*11770*/  I2FP.F32.S32 R7, R7 ;  /* 0x0000000700077245 */ /* 0x000fe40000201400 */
[----:B------:R-:W-:Y:S01]  /*11780*/  MOV R9, R4 ;  /* 0x0000000400097202 */ /* 0x000fe20000000f00 */
[CC--:B------:R-:W-:Y:S01]  /*11790*/  FFMA.FTZ R206, -R0.reuse, R5.reuse, R206 ;  /* 0x0000000500ce7223 */ /* 0x0c0fe200000101ce */
[----:B------:R-:W-:Y:S01]  /*117a0*/  IABS R4, R12 ;  /* 0x0000000c00047213 */ /* 0x000fe20000000000 */
[----:B------:R-:W-:Y:S01]  /*117b0*/  FFMA.FTZ R208, -R0, R5, R208 ;  /* 0x0000000500d07223 */ /* 0x000fe200000101d0 */
[----:B------:R-:W-:Y:S01]  /*117c0*/  IADD3 R5, PT, PT, R242, -0xa1, RZ ;  /* 0xffffff5ff2057810 */ /* 0x000fe20007ffe0ff */
[CC--:B------:R-:W-:Y:S01]  /*117d0*/  FFMA.FTZ R212, -R0.reuse, R7.reuse, R57 ;  /* 0x0000000700d47223 */ /* 0x0c0fe20000010139 */
[----:B------:R-:W-:Y:S01]  /*117e0*/  FFMA.FTZ R216, -R0, R7, R216 ;  /* 0x0000000700d87223 */ /* 0x000fe200000101d8 */
[----:B------:R-:W-:Y:S02]  /*117f0*/  I2FP.F32.S32 R4, R4 ;  /* 0x0000000400047245 */ /* 0x000fe40000201400 */
[----:B------:R-:W-:Y:S02]  /*11800*/  IADD3 R7, PT, PT, R242, -0xa0, RZ ;  /* 0xffffff60f2077810 */ /* 0x000fe40007ffe0ff */
[----:B------:R-:W-:Y:S01]  /*11810*/  IABS R5, R5 ;  /* 0x0000000500057213 */ /* 0x000fe20000000000 */
[CC--:B------:R-:W-:Y:S01]  /*11820*/  FFMA.FTZ R214, -R0.reuse, R4.reuse, R51 ;  /* 0x0000000400d67223 */ /* 0x0c0fe20000010133 */
[----:B------:R-:W-:Y:S01]  /*11830*/  IABS R7, R7 ;  /* 0x0000000700077213 */ /* 0x000fe20000000000 */
[----:B------:R-:W-:Y:S01]  /*11840*/  FFMA.FTZ R210, -R0, R4, R210 ;  /* 0x0000000400d27223 */ /* 0x000fe200000101d2 */
[----:B------:R-:W-:Y:S02]  /*11850*/  I2FP.F32.S32 R9, R9 ;  /* 0x0000000900097245 */ /* 0x000fe40000201400 */
[----:B------:R-:W-:Y:S02]  /*11860*/  I2FP.F32.S32 R5, R5 ;  /* 0x0000000500057245 */ /* 0x000fe40000201400 */
[----:B------:R-:W-:Y:S01]  /*11870*/  IADD3 R13, PT, PT, R242, -0x99, RZ ;  /* 0xffffff67f20d7810 */ /* 0x000fe20007ffe0ff */
[-C--:B------:R-:W-:Y:S01]  /*11880*/  FFMA.FTZ R226, -R0, R9.reuse, R55 ;  /* 0x0000000900e27223 */ /* 0x080fe20000010137 */
[----:B------:R-:W-:Y:S01]  /*11890*/  IADD3 R4, PT, PT, R242, -0xa9, RZ ;  /* 0xffffff57f2047810 */ /* 0x000fe20007ffe0ff */
[C---:B------:R-:W-:Y:S01]  /*118a0*/  FFMA.FTZ R218, -R0.reuse, R9, R218 ;  /* 0x0000000900da7223 */ /* 0x040fe200000101da */
[----:B------:R-:W-:Y:S01]  /*118b0*/  I2FP.F32.S32 R7, R7 ;  /* 0x0000000700077245 */ /* 0x000fe20000201400 */
[C---:B------:R-:W-:Y:S01]  /*118c0*/  FFMA.FTZ R194, -R0.reuse, R5, R194 ;  /* 0x0000000500c27223 */ /* 0x040fe200000101c2 */
[----:B------:R-:W-:Y:S01]  /*118d0*/  IABS R13, R13 ;  /* 0x0000000d000d7213 */ /* 0x000fe20000000000 */
[C---:B------:R-:W-:Y:S01]  /*118e0*/  FFMA.FTZ R198, -R0.reuse, R5, R198 ;  /* 0x0000000500c67223 */ /* 0x040fe200000101c6 */
[----:B------:R-:W-:Y:S01]  /*118f0*/  IABS R4, R4 ;  /* 0x0000000400047213 */ /* 0x000fe20000000000 */
[-C--:B------:R-:W-:Y:S01]  /*11900*/  FFMA.FTZ R200, -R0, R7.reuse, R200 ;  /* 0x0000000700c87223 */ /* 0x080fe200000101c8 */
[----:B------:R-:W-:Y:S01]  /*11910*/  IADD3 R9, PT, PT, R242, -0xa8, RZ ;  /* 0xffffff58f2097810 */ /* 0x000fe20007ffe0ff */
[----:B------:R-:W-:Y:S01]  /*11920*/  FFMA.FTZ R196, -R0, R7, R196 ;  /* 0x0000000700c47223 */ /* 0x000fe200000101c4 */
[----:B------:R-:W-:Y:S02]  /*11930*/  IADD3 R5, PT, PT, R242, -0xb0, RZ ;  /* 0xffffff50f2057810 */ /* 0x000fe40007ffe0ff */
[----:B------:R-:W-:Y:S02]  /*11940*/  I2FP.F32.S32 R13, R13 ;  /* 0x0000000d000d7245 */ /* 0x000fe40000201400 */
[----:B------:R-:W-:Y:S02]  /*11950*/  I2FP.F32.S32 R7, R4 ;  /* 0x0000000400077245 */ /* 0x000fe40000201400 */
[----:B------:R-:W-:Y:S01]  /*11960*/  IABS R9, R9 ;  /* 0x0000000900097213 */ /* 0x000fe20000000000 */
[C---:B------:R-:W-:Y:S01]  /*11970*/  FFMA.FTZ R202, -R0.reuse, R13, R202 ;  /* 0x0000000d00ca7223 */ /* 0x040fe200000101ca */
[----:B------:R-:W-:Y:S01]  /*11980*/  IABS R5, R5 ;  /* 0x0000000500057213 */ /* 0x000fe20000000000 */
[----:B------:R-:W-:Y:S01]  /*11990*/  FFMA.FTZ R204, -R0, R13, R204 ;  /* 0x0000000d00cc7223 */ /* 0x000fe200000101cc */
[----:B------:R-:W-:Y:S01]  /*119a0*/  IADD3 R4, PT, PT, R242, -0xb1, RZ ;  /* 0xffffff4ff2047810 */ /* 0x000fe20007ffe0ff */
[-C--:B------:R-:W-:Y:S01]  /*119b0*/  FFMA.FTZ R188, -R0, R7.reuse, R188 ;  /* 0x0000000700bc7223 */ /* 0x080fe200000101bc */
[----:B------:R-:W-:Y:S01]  /*119c0*/  IADD3 R12, PT, PT, R242, -0xb8, RZ ;  /* 0xffffff48f20c7810 */ /* 0x000fe20007ffe0ff */
[C---:B------:R-:W-:Y:S01]  /*119d0*/  FFMA.FTZ R186, -R0.reuse, R7, R186 ;  /* 0x0000000700ba7223 */ /* 0x040fe200000101ba */
[----:B------:R-:W-:Y:S02]  /*119e0*/  I2FP.F32.S32 R9, R9 ;  /* 0x0000000900097245 */ /* 0x000fe40000201400 */
[----:B------:R-:W-:Y:S02]  /*119f0*/  MOV R13, R5 ;  /* 0x00000005000d7202 */ /* 0x000fe40000000f00 */
        /* <DEDUP_REMOVED lines=9> */
[----:B------:R-:W-:Y:S01]  /*11a90*/  IABS R4, R4 ;  /* 0x0000000400047213 */ /* 0x000fe20000000000 */
[C---:B------:R-:W-:Y:S01]  /*11aa0*/  FFMA.FTZ R182, -R0.reuse, R7, R182 ;  /* 0x0000000700b67223 */ /* 0x040fe200000101b6 */
[----:B------:R-:W-:Y:S01]  /*11ab0*/  IABS R9, R9 ;  /* 0x0000000900097213 */ /* 0x000fe20000000000 */
[CC--:B------:R-:W-:Y:S01]  /*11ac0*/  FFMA.FTZ R176, -R0.reuse, R5.reuse, R176 ;  /* 0x0000000500b07223 */ /* 0x0c0fe200000101b0 */
[----:B------:R-:W-:Y:S01]  /*11ad0*/  FFMA.FTZ R174, -R0, R5, R174 ;  /* 0x0000000500ae7223 */ /* 0x000fe200000101ae */
[----:B------:R-:W-:Y:S02]  /*11ae0*/  I2FP.F32.S32 R7, R4 ;  /* 0x0000000400077245 */ /* 0x000fe40000201400 */
[----:B------:R-:W-:Y:S02]  /*11af0*/  IADD3 R5, PT, PT, R242, -0xc1, RZ ;  /* 0xffffff3ff2057810 */ /* 0x000fe40007ffe0ff */
[----:B------:R-:W-:Y:S01]  /*11b00*/  I2FP.F32.S32 R9, R9 ;  /* 0x0000000900097245 */ /* 0x000fe20000201400 */
[CC--:B------:R-:W-:Y:S01]  /*11b10*/  FFMA.FTZ R168, -R0.reuse, R7.reuse, R168 ;  /* 0x0000000700a87223 */ /* 0x0c0fe200000101a8 */
[----:B------:R-:W-:Y:S01]  /*11b20*/  FFMA.FTZ R126, -R0, R7, R73 ;  /* 0x00000007007e7223 */ /* 0x000fe20000010149 */
[----:B------:R-:W-:Y:S02]  /*11b30*/  IABS R5, R5 ;  /* 0x0000000500057213 */ /* 0x000fe40000000000 */
[----:B------:R-:W-:Y:S01]  /*11b40*/  IADD3 R7, PT, PT, R242, -0xd0, RZ ;  /* 0xffffff30f2077810 */ /* 0x000fe20007ffe0ff */
[CC--:B------:R-:W-:Y:S01]  /*11b50*/  FFMA.FTZ R170, -R0.reuse, R9.reuse, R170 ;  /* 0x0000000900aa7223 */ /* 0x0c0fe200000101aa */
[----:B------:R-:W-:Y:S01]  /*11b60*/  FFMA.FTZ R172, -R0, R9, R172 ;  /* 0x0000000900ac7223 */ /* 0x000fe200000101ac */
[----:B------:R-:W-:Y:S02]  /*11b70*/  I2FP.F32.S32 R9, R5 ;  /* 0x0000000500097245 */ /* 0x000fe40000201400 */
[----:B------:R-:W-:Y:S02]  /*11b80*/  IADD3 R5, PT, PT, R242, -0xd1, RZ ;  /* 0xffffff2ff2057810 */ /* 0x000fe40007ffe0ff */
[----:B------:R-:W-:Y:S01]  /*11b90*/  IABS R7, R7 ;  /* 0x0000000700077213 */ /* 0x000fe20000000000 */
[C---:B------:R-:W-:Y:S01]  /*11ba0*/  FFMA.FTZ R46, -R0.reuse, R9, R46 ;  /* 0x00000009002e7223 */ /* 0x040fe2000001012e */
[----:B------:R-:W-:Y:S01]  /*11bb0*/  IABS R5, R5 ;  /* 0x0000000500057213 */ /* 0x000fe20000000000 */
[----:B------:R-:W-:Y:S01]  /*11bc0*/  FFMA.FTZ R124, -R0, R9, R63 ;  /* 0x00000009007c7223 */ /* 0x000fe2000001013f */
[----:B------:R-:W-:Y:S02]  /*11bd0*/  I2FP.F32.S32 R7, R7 ;  /* 0x0000000700077245 */ /* 0x000fe40000201400 */
[----:B------:R-:W-:Y:S02]  /*11be0*/  I2FP.F32.S32 R5, R5 ;  /* 0x0000000500057245 */ /* 0x000fe40000201400 */
[----:B------:R-:W-:Y:S01]  /*11bf0*/  IADD3 R9, PT, PT, R242, -0xd8, RZ ;  /* 0xffffff28f2097810 */ /* 0x000fe20007ffe0ff */
[CC--:B------:R-:W-:Y:S01]  /*11c00*/  FFMA.FTZ R114, -R0.reuse, R7.reuse, R75 ;  /* 0x0000000700727223 */ /* 0x0c0fe2000001014b */
[----:B------:R-:W-:Y:S01]  /*11c10*/  FFMA.FTZ R110, -R0, R7, R110 ;  /* 0x00000007006e7223 */ /* 0x000fe2000001016e */
[----:B------:R-:W-:Y:S01]  /*11c20*/  IADD3 R7, PT, PT, R242, -0xe0, RZ ;  /* 0xffffff20f2077810 */ /* 0x000fe20007ffe0ff */
[C---:B------:R-:W-:Y:S01]  /*11c30*/  FFMA.FTZ R112, -R0.reuse, R5, R67 ;  /* 0x0000000500707223 */ /* 0x040fe20000010143 */
[----:B------:R-:W-:Y:S01]  /*11c40*/  I2FP.F32.S32 R13, R13 ;  /* 0x0000000d000d7245 */ /* 0x000fe20000201400 */
[----:B------:R-:W-:Y:S01]  /*11c50*/  FFMA.FTZ R108, -R0, R5, R108 ;  /* 0x00000005006c7223 */ /* 0x000fe2000001016c */
[----:B------:R-:W-:Y:S02]  /*11c60*/  IADD3 R4, PT, PT, R242, -0xd9, RZ ;  /* 0xffffff27f2047810 */ /* 0x000fe40007ffe0ff */
[----:B------:R-:W-:Y:S01]  /*11c70*/  IABS R9, R9 ;  /* 0x0000000900097213 */ /* 0x000fe20000000000 */
[C---:B------:R-:W-:Y:S01]  /*11c80*/  FFMA.FTZ R180, -R0.reuse, R13, R180 ;  /* 0x0000000d00b47223 */ /* 0x040fe200000101b4 */
[----:B------:R-:W-:Y:S01]  /*11c90*/  IABS R5, R7 ;  /* 0x0000000700057213 */ /* 0x000fe20000000000 */
[----:B------:R-:W-:Y:S01]  /*11ca0*/  FFMA.FTZ R184, -R0, R13, R184 ;  /* 0x0000000d00b87223 */ /* 0x000fe200000101b8 */
[----:B------:R-:W-:Y:S02]  /*11cb0*/  FMNMX3.FTZ R7, R165, R6, R18, !PT ;  /* 0x00000006a5077276 */ /* 0x000fe40007810012 */
[----:B------:R-:W-:Y:S02]  /*11cc0*/  IABS R4, R4 ;  /* 0x0000000400047213 */ /* 0x000fe40000000000 */
[----:B------:R-:W-:Y:S02]  /*11cd0*/  I2FP.F32.S32 R13, R9 ;  /* 0x00000009000d7245 */ /* 0x000fe40000201400 */
[----:B------:R-:W-:Y:S02]  /*11ce0*/  FMNMX3.FTZ R15, R164, R16, R17, !PT ;  /* 0x00000010a40f7276 */ /* 0x000fe40007810011 */
[----:B------:R-:W-:Y:S01]  /*11cf0*/  FMNMX3.FTZ R9, R7, R10, R11, !PT ;  /* 0x0000000a07097276 */ /* 0x000fe2000781000b */
[CC--:B------:R-:W-:Y:S01]  /*11d00*/  FFMA.FTZ R102, -R0.reuse, R13.reuse, R102 ;  /* 0x0000000d00667223 */ /* 0x0c0fe20000010166 */
[----:B------:R-:W-:Y:S01]  /*11d10*/  I2FP.F32.S32 R7, R4 ;  /* 0x0000000400077245 */ /* 0x000fe20000201400 */
[C---:B------:R-:W-:Y:S01]  /*11d20*/  FFMA.FTZ R106, -R0.reuse, R13, R106 ;  /* 0x0000000d006a7223 */ /* 0x040fe2000001016a */
[----:B------:R-:W-:Y:S02]  /*11d30*/  FMNMX3.FTZ R4, R15, R8, R50, !PT ;  /* 0x000000080f047276 */ /* 0x000fe40007810032 */
[----:B------:R-:W-:Y:S01]  /*11d40*/  FMNMX3.FTZ R9, R9, R62, R58, !PT ;  /* 0x0000003e09097276 */ /* 0x000fe2000781003a */
[-C--:B------:R-:W-:Y:S01]  /*11d50*/  FFMA.FTZ R104, -R0, R7.reuse, R104 ;  /* 0x0000000700687223 */ /* 0x080fe20000010168 */
[----:B------:R-:W-:Y:S01]  /*11d60*/  FMNMX3.FTZ R4, R4, R66, R65, !PT ;  /* 0x0000004204047276 */ /* 0x000fe20007810041 */
        /* <DEDUP_REMOVED lines=28> */
[----:B------:R-:W-:Y:S01]  /*11f30*/  FMNMX3.FTZ R4, R4, R179, R177, !PT ;  /* 0x000000b304047276 */ /* 0x000fe200078100b1 */
[----:B------:R-:W-:Y:S01]  /*11f40*/  FFMA.FTZ R92, -R0, R9, R92 ;  /* 0x00000009005c7223 */ /* 0x000fe2000001015c */
[----:B------:R-:W-:Y:S01]  /*11f50*/  FMNMX3.FTZ R13, R12, R173, R171, !PT ;  /* 0x000000ad0c0d7276 */ /* 0x000fe200078100ab */
[----:B------:R-:W-:Y:S01]  /*11f60*/  FFMA.FTZ R96, -R0, R9, R96 ;  /* 0x0000000900607223 */ /* 0x000fe20000010160 */
[----:B------:R-:W-:Y:S02]  /*11f70*/  IADD3 R7, PT, PT, R242, -0xe8, RZ ;  /* 0xffffff18f2077810 */ /* 0x000fe40007ffe0ff */
[----:B------:R-:W-:Y:S02]  /*11f80*/  FMNMX3.FTZ R9, R4, R169, R131, !PT ;  /* 0x000000a904097276 */ /* 0x000fe40007810083 */
[----:B------:R-:W-:Y:S02]  /*11f90*/  FMNMX3.FTZ R13, R13, R228, R218, !PT ;  /* 0x000000e40d0d7276 */ /* 0x000fe400078100da */
[----:B------:R-:W-:Y:S02]  /*11fa0*/  IABS R7, R7 ;  /* 0x0000000700077213 */ /* 0x000fe40000000000 */
[----:B------:R-:W-:Y:S02]  /*11fb0*/  FMNMX3.FTZ R9, R9, R47, R226, !PT ;  /* 0x0000002f09097276 */ /* 0x000fe400078100e2 */
[----:B------:R-:W-:Y:S02]  /*11fc0*/  FMNMX3.FTZ R13, R13, R216, R214, !PT ;  /* 0x000000d80d0d7276 */ /* 0x000fe400078100d6 */
[----:B------:R-:W-:Y:S02]  /*11fd0*/  I2FP.F32.S32 R7, R7 ;  /* 0x0000000700077245 */ /* 0x000fe40000201400 */
[----:B------:R-:W-:Y:S02]  /*11fe0*/  I2FP.F32.S32 R5, R5 ;  /* 0x0000000500057245 */ /* 0x000fe40000201400 */
[----:B------:R-:W-:Y:S01]  /*11ff0*/  FMNMX3.FTZ R9, R9, R212, R210, !PT ;  /* 0x000000d409097276 */ /* 0x000fe200078100d2 */
[CC--:B------:R-:W-:Y:S01]  /*12000*/  FFMA.FTZ R90, -R0.reuse, R7.reuse, R90 ;  /* 0x00000007005a7223 */ /* 0x0c0fe2000001015a */
[----:B------:R-:W-:Y:S01]  /*12010*/  FMNMX3.FTZ R13, R13, R208, R202, !PT ;  /* 0x000000d00d0d7276 */ /* 0x000fe200078100ca */
[C---:B------:R-:W-:Y:S01]  /*12020*/  FFMA.FTZ R86, -R0.reuse, R7, R86 ;  /* 0x0000000700567223 */ /* 0x040fe20000010156 */
[----:B------:R-:W-:Y:S01]  /*12030*/  FMNMX3.FTZ R9, R9, R206, R204, !PT ;  /* 0x000000ce09097276 */ /* 0x000fe200078100cc */
[CC--:B------:R-:W-:Y:S01]  /*12040*/  FFMA.FTZ R94, -R0.reuse, R5.reuse, R94 ;  /* 0x00000005005e7223 */ /* 0x0c0fe2000001015e */
[----:B------:R-:W-:Y:S01]  /*12050*/  FFMA.FTZ R98, -R0, R5, R98 ;  /* 0x0000000500627223 */ /* 0x000fe20000010162 */
        /* <DEDUP_REMOVED lines=14> */
[CC--:B------:R-:W-:Y:S01]  /*12140*/  FFMA.FTZ R88, -R0.reuse, R5.reuse, R88 ;  /* 0x0000000500587223 */ /* 0x0c0fe20000010158 */
[----:B------:R-:W-:Y:S01]  /*12150*/  FMNMX3.FTZ R7, R13, R176, R170, !PT ;  /* 0x000000b00d077276 */ /* 0x000fe200078100aa */
[----:B------:R-:W-:Y:S01]  /*12160*/  FFMA.FTZ R84, -R0, R5, R84 ;  /* 0x0000000500547223 */ /* 0x000fe20000010154 */
[----:B------:R-:W-:Y:S02]  /*12170*/  FMNMX3.FTZ R13, R9, R174, R172, !PT ;  /* 0x000000ae090d7276 */ /* 0x000fe400078100ac */
[----:B------:R-:W-:Y:S02]  /*12180*/  IADD3 R5, PT, PT, R242, -0xf8, RZ ;  /* 0xffffff08f2057810 */ /* 0x000fe40007ffe0ff */
[----:B------:R-:W-:Y:S02]  /*12190*/  FMNMX3.FTZ R13, R13, R126, R124, !PT ;  /* 0x0000007e0d0d7276 */ /* 0x000fe4000781007c */
[----:B------:R-:W-:Y:S02]  /*121a0*/  IABS R5, R5 ;  /* 0x0000000500057213 */ /* 0x000fe40000000000 */
[----:B------:R-:W-:Y:S02]  /*121b0*/  FMNMX3.FTZ R9, R7, R168, R46, !PT ;  /* 0x000000a807097276 */ /* 0x000fe4000781002e */
[----:B------:R-:W-:Y:S02]  /*121c0*/  I2FP.F32.S32 R5, R5 ;  /* 0x0000000500057245 */ /* 0x000fe40000201400 */
[----:B------:R-:W-:Y:S02]  /*121d0*/  FMNMX3.FTZ R13, R13, R122, R120, !PT ;  /* 0x0000007a0d0d7276 */ /* 0x000fe40007810078 */
[----:B------:R-:W-:Y:S01]  /*121e0*/  FMNMX3.FTZ R9, R9, R118, R116, !PT ;  /* 0x0000007609097276 */ /* 0x000fe20007810074 */
[-C--:B------:R-:W-:Y:S01]  /*121f0*/  FFMA.FTZ R76, -R0, R5.reuse, R76 ;  /* 0x00000005004c7223 */ /* 0x080fe2000001014c */
[----:B------:R-:W-:Y:S01]  /*12200*/  IADD3 R15, PT, PT, R242, -0xf0, RZ ;  /* 0xffffff10f20f7810 */ /* 0x000fe20007ffe0ff */
[----:B------:R-:W-:Y:S01]  /*12210*/  FFMA.FTZ R40, -R0, R5, R40 ;  /* 0x0000000500287223 */ /* 0x000fe20000010128 */
[----:B------:R-:W-:Y:S02]  /*12220*/  FMNMX3.FTZ R13, R13, R110, R108, !PT ;  /* 0x0000006e0d0d7276 */ /* 0x000fe4000781006c */
[----:B------:R-:W-:Y:S02]  /*12230*/  FMNMX3.FTZ R9, R9, R114, R112, !PT ;  /* 0x0000007209097276 */ /* 0x000fe40007810070 */
[----:B------:R-:W-:Y:S02]  /*12240*/  IABS R15, R15 ;  /* 0x0000000f000f7213 */ /* 0x000fe40000000000 */
[C---:B------:R-:W-:Y:S02]  /*12250*/  IADD3 R5, PT, PT, R242.reuse, -0xf9, RZ ;  /* 0xffffff07f2057810 */ /* 0x040fe40007ffe0ff */
[----:B------:R-:W-:Y:S02]  /*12260*/  FMNMX3.FTZ R13, R13, R106, R104, !PT ;  /* 0x0000006a0d0d7276 */ /* 0x000fe40007810068 */
[----:B------:R-:W-:Y:S02]  /*12270*/  FMNMX3.FTZ R9, R9, R102, R100, !PT ;  /* 0x0000006609097276 */ /* 0x000fe40007810064 */
[----:B------:R-:W-:Y:S02]  /*12280*/  I2FP.F32.S32 R15, R15 ;  /* 0x0000000f000f7245 */ /* 0x000fe40000201400 */
[----:B------:R-:W-:Y:S02]  /*12290*/  IABS R5, R5 ;  /* 0x0000000500057213 */ /* 0x000fe40000000000 */
[----:B------:R-:W-:Y:S01]  /*122a0*/  IADD3 R7, PT, PT, R242, -0x100, RZ ;  /* 0xffffff00f2077810 */ /* 0x000fe20007ffe0ff */
[-C--:B------:R-:W-:Y:S01]  /*122b0*/  FFMA.FTZ R42, -R0, R15.reuse, R42 ;  /* 0x0000000f002a7223 */ /* 0x080fe2000001012a */
[----:B------:R-:W-:Y:S01]  /*122c0*/  IADD3 R12, PT, PT, R242, -0x101, RZ ;  /* 0xfffffefff20c7810 */ /* 0x000fe20007ffe0ff */
[C---:B------:R-:W-:Y:S01]  /*122d0*/  FFMA.FTZ R82, -R0.reuse, R15, R82 ;  /* 0x0000000f00527223 */ /* 0x040fe20000010152 */
[----:B------:R-:W-:Y:S02]  /*122e0*/  FMNMX3.FTZ R13, R13, R94, R92, !PT ;  /* 0x0000005e0d0d7276 */ /* 0x000fe4000781005c */
[----:B------:R-:W-:Y:S02]  /*122f0*/  FMNMX3.FTZ R9, R9, R98, R96, !PT ;  /* 0x0000006209097276 */ /* 0x000fe40007810060 */
[----:B------:R-:W-:Y:S02]  /*12300*/  I2FP.F32.S32 R5, R5 ;  /* 0x0000000500057245 */ /* 0x000fe40000201400 */
[----:B------:R-:W-:Y:S02]  /*12310*/  IABS R7, R7 ;  /* 0x0000000700077213 */ /* 0x000fe40000000000 */
[----:B------:R-:W-:Y:S01]  /*12320*/  IABS R12, R12 ;  /* 0x0000000c000c7213 */ /* 0x000fe20000000000 */
[CC--:B------:R-:W-:Y:S01]  /*12330*/  FFMA.FTZ R39, -R0.reuse, R5.reuse, R39 ;  /* 0x0000000500277223 */ /* 0x0c0fe20000010127 */
[----:B------:R-:W-:Y:S01]  /*12340*/  FMNMX3.FTZ R4, R13, R90, R88, !PT ;  /* 0x0000005a0d047276 */ /* 0x000fe20007810058 */
[----:B------:R-:W-:Y:S01]  /*12350*/  FFMA.FTZ R77, -R0, R5, R77 ;  /* 0x00000005004d7223 */ /* 0x000fe2000001014d */
        /* <DEDUP_REMOVED lines=9> */
[----:B------:R-:W-:Y:S01]  /*123f0*/  LEA R75, R225, R222, 0x1 ;  /* 0x000000dee14b7211 */ /* 0x000fe200078e08ff */
[----:B------:R-:W1:Y:S01]  /*12400*/  SHFL.BFLY PT, R4, R7, 0x2, 0x1f ;  /* 0x0c401f0007047f89 */ /* 0x000e6200000e0000 */
[----:B------:R-:W-:Y:S02]  /*12410*/  FMNMX3.FTZ R14, R5, R78, R79, !PT ;  /* 0x0000004e050e7276 */ /* 0x000fe4000781004f */
[----:B------:R-:W-:Y:S02]  /*12420*/  IADD3 R73, PT, PT, R223, R75, RZ ;  /* 0x0000004bdf497210 */ /* 0x000fe40007ffe0ff */
[----:B------:R-:W-:Y:S03]  /*12430*/  MOV R224, R22 ;  /* 0x0000001600e07202 */ /* 0x000fe60000000f00 */
[----:B------:R-:W3:Y:S01]  /*12440*/  SHFL.BFLY PT, R5, R14, 0x2, 0x1f ;  /* 0x0c401f000e057f89 */ /* 0x000ee200000e0000 */
[----:B------:R-:W-:Y:S02]  /*12450*/  IADD3 R72, PT, PT, R75, 0xa040, RZ ;  /* 0x0000a0404b487810 */ /* 0x000fe40007ffe0ff */
[----:B------:R-:W-:Y:S05]  /*12460*/  MOV R225, R19 ;  /* 0x0000001300e17202 */ /* 0x000fea0000000f00 */
[----:B------:R-:W-:Y:S01]  /*12470*/  LDSM.16.MT88.4 R20, [R73+0xa000] ;  /* 0x00a000004914783b */ /* 0x000fe20000004200 */
[----:B------:R-:W-:Y:S02]  /*12480*/  IADD3 R242, PT, PT, R242, 0x100, RZ ;  /* 0x00000100f2f27810 */ /* 0x000fe40007ffe0ff */
[----:B-1----:R-:W-:Y:S05]  /*12490*/  FMNMX.FTZ R9, R7, R4, !PT ;  /* 0x0000000407097209 */ /* 0x002fea0007810000 */
[----:B------:R-:W1:Y:S01]  /*124a0*/  SHFL.BFLY PT, R36, R9, 0x1, 0x1f ;  /* 0x0c201f0009247f89 */ /* 0x000e6200000e0000 */
[----:B---3--:R-:W-:Y:S07]  /*124b0*/  FMNMX.FTZ R12, R14, R5, !PT ;  /* 0x000000050e0c7209 */ /* 0x008fee0007810000 */
[----:B------:R-:W3:Y:S01]  /*124c0*/  SHFL.BFLY PT, R37, R12, 0x1, 0x1f ;  /* 0x0c201f000c257f89 */ /* 0x000ee200000e0000 */
[----:B-1----:R-:W-:Y:S04]  /*124d0*/  FMNMX.FTZ R36, R9, R36, !PT ;  /* 0x0000002409247209 */ /* 0x002fe80007810000 */
[----:B------:R-:W-:Y:S01]  /*124e0*/  FSETP.NEU.FTZ.AND P0, PT, R36, -INF , PT ;  /* 0xff8000002400780b */ /* 0x000fe20003f1d000 */
[----:B--2---:R-:W-:Y:S01]  /*124f0*/  FMUL.FTZ R83, R38, R36 ;  /* 0x0000002426537220 */ /* 0x004fe20000410000 */
[----:B---3--:R-:W-:Y:S01]  /*12500*/  FMNMX.FTZ R37, R12, R37, !PT ;  /* 0x000000250c257209 */ /* 0x008fe20007810000 */
[----:B------:R-:W-:Y:S01]  /*12510*/  FADD.FTZ R5, -R36, R165 ;  /* 0x000000a524057221 */ /* 0x000fe20000010100 */
[----:B------:R-:W1:Y:S01]  /*12520*/  LDSM.16.MT88.4 R12, [R75+0xa000] ;  /* 0x00a000004b0c783b */ /* 0x000e620000004200 */
[----:B------:R-:W-:Y:S02]  /*12530*/  MOV R165, R27 ;  /* 0x0000001b00a57202 */ /* 0x000fe40000000f00 */
[----:B------:R-:W-:Y:S01]  /*12540*/  FSEL R83, R83, RZ, P0 ;  /* 0x000000ff53537208 */ /* 0x000fe20000000000 */
[C---:B------:R-:W-:Y:S01]  /*12550*/  FMUL.FTZ R81, R38.reuse, R37 ;  /* 0x0000002526517220 */ /* 0x040fe20000410000 */
[C---:B------:R-:W-:Y:S01]  /*12560*/  FSETP.NEU.FTZ.AND P0, PT, R37.reuse, -INF , PT ;  /* 0xff8000002500780b */ /* 0x040fe20003f1d000 */
[----:B------:R-:W-:Y:S01]  /*12570*/  FADD.FTZ R7, -R37, R164 ;  /* 0x000000a425077221 */ /* 0x000fe20000010100 */
[----:B------:R-:W-:Y:S01]  /*12580*/  FMUL.FTZ R44, R38, R5 ;  /* 0x00000005262c7220 */ /* 0x000fe20000410000 */
[-CC-:B------:R-:W-:Y:S01]  /*12590*/  FFMA.FTZ R45, R6, R38.reuse, -R83.reuse ;  /* 0x00000026062d7223 */ /* 0x180fe20000010853 */
[----:B------:R-:W-:Y:S01]  /*125a0*/  FSEL R81, R81, RZ, P0 ;  /* 0x000000ff51517208 */ /* 0x000fe20000000000 */
[----:B------:R-:W-:Y:S01]  /*125b0*/  FMUL.FTZ R43, R38, R7 ;  /* 0x00000007262b7220 */ /* 0x000fe20000410000 */
[-CC-:B------:R-:W-:Y:S01]  /*125c0*/  FFMA.FTZ R89, R18, R38.reuse, -R83.reuse ;  /* 0x0000002612597223 */ /* 0x180fe20000010853 */
[-CC-:B------:R-:W-:Y:S01]  /*125d0*/  FFMA.FTZ R130, R10, R38.reuse, -R83.reuse ;  /* 0x000000260a827223 */ /* 0x180fe20000010853 */
[-C--:B------:R-:W-:Y:S01]  /*125e0*/  FFMA.FTZ R85, R11, R38.reuse, -R83 ;  /* 0x000000260b557223 */ /* 0x080fe20000010853 */
[-CC-:B------:R-:W-:Y:S01]  /*125f0*/  FFMA.FTZ R164, R16, R38.reuse, -R81.reuse ;  /* 0x0000002610a47223 */ /* 0x180fe20000010851 */
[-CC-:B------:R-:W-:Y:S01]  /*12600*/  FFMA.FTZ R128, R8, R38.reuse, -R81.reuse ;  /* 0x0000002608807223 */ /* 0x180fe20000010851 */
[-CC-:B------:R-:W-:Y:S01]  /*12610*/  FFMA.FTZ R87, R50, R38.reuse, -R81.reuse ;  /* 0x0000002632577223 */ /* 0x180fe20000010851 */
[-C--:B------:R-:W-:Y:S01]  /*12620*/  FFMA.FTZ R91, R17, R38.reuse, -R81 ;  /* 0x00000026115b7223 */ /* 0x080fe20000010851 */
[----:B------:R-:W2:Y:S01]  /*12630*/  MUFU.EX2 R44, R44 ;  /* 0x0000002c002c7308 */ /* 0x000ea20000000800 */
[----:B------:R-:W-:Y:S01]  /*12640*/  IADD3 R8, PT, PT, R75, 0xa000, RZ ;  /* 0x0000a0004b087810 */ /* 0x000fe20007ffe0ff */
[-CC-:B------:R-:W-:Y:S01]  /*12650*/  FFMA.FTZ R95, R58, R38.reuse, -R83.reuse ;  /* 0x000000263a5f7223 */ /* 0x180fe20000010853 */
[-CC-:B------:R-:W-:Y:S07]  /*12660*/  FFMA.FTZ R93, R56, R38.reuse, -R83.reuse ;  /* 0x00000026385d7223 */ /* 0x180fee0000010853 */
[----:B------:R-:W-:Y:S01]  /*12670*/  MUFU.EX2 R45, R45 ;  /* 0x0000002d002d7308 */ /* 0x000fe20000000800 */
[----:B------:R-:W-:Y:S01]  /*12680*/  @P2 IADD3 R72, PT, PT, R8, -0x40, RZ ;  /* 0xffffffc008482810 */ /* 0x000fe20007ffe0ff */
[----:B------:R-:W-:Y:S01]  /*12690*/  LDSM.16.MT88.4 R56, [R75+0xa800] ;  /* 0x00a800004b38783b */ /* 0x000fe20000004200 */
[----:B------:R-:W-:Y:S07]  /*126a0*/  FFMA.FTZ R32, R62, R38, -R83 ;  /* 0x000000263e207223 */ /* 0x000fee0000010853 */
[----:B------:R-:W3:Y:S01]  /*126b0*/  MUFU.EX2 R89, R89 ;  /* 0x0000005900597308 */ /* 0x000ee20000000800 */
[----:B------:R-:W-:Y:S01]  /*126c0*/  IADD3 R74, PT, PT, R223, R72, RZ ;  /* 0x00000048df4a7210 */ /* 0x000fe20007ffe0ff */
[-CC-:B------:R-:W-:Y:S01]  /*126d0*/  FFMA.FTZ R33, R66, R38.reuse, -R81.reuse ;  /* 0x0000002642217223 */ /* 0x180fe20000010851 */
[-C--:B------:R-:W-:Y:S07]  /*126e0*/  FFMA.FTZ R99, R65, R38.reuse, -R81 ;  /* 0x0000002641637223 */ /* 0x080fee0000010851 */
[----:B------:R-:W4:Y:S01]  /*126f0*/  MUFU.EX2 R43, R43 ;  /* 0x0000002b002b7308 */ /* 0x000f220000000800 */
[--C-:B------:R-:W-:Y:S01]  /*12700*/  FFMA.FTZ R47, R47, R38, -R83.reuse ;  /* 0x000000262f2f7223 */ /* 0x100fe20000010853 */
[----:B------:R-:W5:Y:S01]  /*12710*/  LDSM.16.MT88.4 R28, [R72] ;  /* 0x00000000481c783b */ /* 0x000f620000004200 */
[C---:B--2---:R-:W-:Y:S07]  /*12720*/  FMUL.FTZ R6, R44.reuse, R162 ;  /* 0x000000a22c067220 */ /* 0x044fee0000410000 */
[----:B------:R-:W-:Y:S01]  /*12730*/  MUFU.EX2 R130, R130 ;  /* 0x0000008200827308 */ /* 0x000fe20000000800 */
[C---:B------:R-:W-:Y:S01]  /*12740*/  FMUL.FTZ R7, R44.reuse, R163 ;  /* 0x000000a32c077220 */ /* 0x040fe20000410000 */
[C---:B------:R-:W-:Y:S01]  /*12750*/  FMUL.FTZ R10, R44.reuse, R158 ;  /* 0x0000009e2c0a7220 */ /* 0x040fe20000410000 */
[C---:B------:R-:W-:Y:S07]  /*12760*/  FMUL.FTZ R11, R44.reuse, R159 ;  /* 0x0000009f2c0b7220 */ /* 0x040fee0000410000 */
[----:B------:R-:W2:Y:S01]  /*12770*/  MUFU.EX2 R85, R85 ;  /* 0x0000005500557308 */ /* 0x000ea20000000800 */
[C---:B------:R-:W-:Y:S01]  /*12780*/  FMUL.FTZ R18, R44.reuse, R150 ;  /* 0x000000962c127220 */ /* 0x040fe20000410000 */
[----:B---3--:R-:W-:Y:S01]  /*12790*/  F2FP.F16.F32.PACK_AB R49, R89, R45 ;  /* 0x0000002d5931723e */ /* 0x008fe200000000ff */
[----:B------:R-:W3:Y:S07]  /*127a0*/  LDSM.16.MT88.4 R52, [R74] ;  /* 0x000000004a34783b */ /* 0x000eee0000004200 */
[----:B------:R-:W-:Y:S01]  /*127b0*/  MUFU.EX2 R164, R164 ;  /* 0x000000a400a47308 */ /* 0x000fe20000000800 */
[C---:B------:R-:W-:Y:S01]  /*127c0*/  FMUL.FTZ R19, R44.reuse, R151 ;  /* 0x000000972c137220 */ /* 0x040fe20000410000 */
[C---:B----4-:R-:W-:Y:S01]  /*127d0*/  FMUL.FTZ R4, R43.reuse, R160 ;  /* 0x000000a02b047220 */ /* 0x050fe20000410000 */
[C---:B------:R-:W-:Y:S07]  /*127e0*/  FMUL.FTZ R5, R43.reuse, R161 ;  /* 0x000000a12b057220 */ /* 0x040fee0000410000 */
[----:B------:R-:W4:Y:S01]  /*127f0*/  MUFU.EX2 R91, R91 ;  /* 0x0000005b005b7308 */ /* 0x000f220000000800 */
        /* <DEDUP_REMOVED lines=9> */
[C---:B------:R-:W-:Y:S01]  /*12890*/  FMUL.FTZ R24, R43.reuse, R140 ;  /* 0x0000008c2b187220 */ /* 0x040fe20000410000 */
[----:B------:R-:W-:Y:S01]  /*128a0*/  FMUL.FTZ R25, R43, R141 ;  /* 0x0000008d2b197220 */ /* 0x000fe20000410000 */
[----:B------:R-:W3:Y:S01]  /*128b0*/  LDL.LU R223, [R1] ;  /* 0x0000000001df7983 */ /* 0x000ee20000300800 */
[--C-:B------:R-:W-:Y:S01]  /*128c0*/  FFMA.FTZ R142, R60, R38, -R83.reuse ;  /* 0x000000263c8e7223 */ /* 0x100fe20000010853 */
[----:B----4-:R-:W-:Y:S01]  /*128d0*/  F2FP.F16.F32.PACK_AB R48, R91, R164 ;  /* 0x000000a45b30723e */ /* 0x010fe200000000ff */
[C---:B------:R-:W-:Y:S01]  /*128e0*/  FMUL.FTZ R34, R44.reuse, R134 ;  /* 0x000000862c227220 */ /* 0x040fe20000410000 */
[----:B------:R-:W4:Y:S01]  /*128f0*/  LDSM.16.MT88.4 R60, [R73+0xa800] ;  /* 0x00a80000493c783b */ /* 0x000f220000004200 */
[C---:B------:R-:W-:Y:S01]  /*12900*/  FMUL.FTZ R35, R44.reuse, R135 ;  /* 0x000000872c237220 */ /* 0x040fe20000410000 */
[-C--:B------:R-:W-:Y:S01]  /*12910*/  FFMA.FTZ R148, R71, R38.reuse, -R83 ;  /* 0x0000002647947223 */ /* 0x080fe20000010853 */
[----:B------:R5:W-:Y:S01]  /*12920*/  MUFU.EX2 R140, R32 ;  /* 0x00000020008c7308 */ /* 0x000be20000000800 */
[-C--:B------:R-:W-:Y:S01]  /*12930*/  FFMA.FTZ R162, R123, R38.reuse, -R81 ;  /* 0x000000267ba27223 */ /* 0x080fe20000010851 */
[--C-:B------:R-:W-:Y:S01]  /*12940*/  FFMA.FTZ R143, R197, R38, -R83.reuse ;  /* 0x00000026c58f7223 */ /* 0x100fe20000010853 */
[----:B--2---:R-:W-:Y:S07]  /*12950*/  F2FP.F16.F32.PACK_AB R50, R87, R128 ;  /* 0x000000805732723e */ /* 0x004fee00000000ff */
[----:B------:R-:W2:Y:S01]  /*12960*/  MUFU.EX2 R95, R95 ;  /* 0x0000005f005f7308 */ /* 0x000ea20000000800 */
[-C--:B------:R-:W-:Y:S01]  /*12970*/  FFMA.FTZ R141, R195, R38.reuse, -R83 ;  /* 0x00000026c38d7223 */ /* 0x080fe20000010853 */
[-CC-:B------:R-:W-:Y:S01]  /*12980*/  FFMA.FTZ R151, R189, R38.reuse, -R81.reuse ;  /* 0x00000026bd977223 */ /* 0x180fe20000010851 */
[-C--:B------:R-:W-:Y:S07]  /*12990*/  FFMA.FTZ R149, R187, R38.reuse, -R81 ;  /* 0x00000026bb957223 */ /* 0x080fee0000010851 */
[----:B------:R-:W-:Y:S01]  /*129a0*/  MUFU.EX2 R143, R143 ;  /* 0x0000008f008f7308 */ /* 0x000fe20000000800 */
[--C-:B------:R-:W-:Y:S01]  /*129b0*/  FFMA.FTZ R157, R179, R38, -R83.reuse ;  /* 0x00000026b39d7223 */ /* 0x100fe20000010853 */
[C---:B-1----:R-:W-:Y:S08]  /*129c0*/  HMMA.16816.F32 R4, R48.reuse, R12, R4 ;  /* 0x0000000c3004723c */ /* 0x042ff00000001804 */
[----:B------:R-:W-:Y:S01]  /*129d0*/  MUFU.EX2 R141, R141 ;  /* 0x0000008d008d7308 */ /* 0x000fe20000000800 */
[----:B-----5:R-:W-:Y:S09]  /*129e0*/  FMUL.FTZ R32, R43, R132 ;  /* 0x000000842b207220 */ /* 0x020ff20000410000 */
[----:B------:R-:W-:Y:S01]  /*129f0*/  MUFU.EX2 R151, R151 ;  /* 0x0000009700977308 */ /* 0x000fe20000000800 */
[----:B------:R-:W-:Y:S01]  /*12a00*/  FFMA.FTZ R159, R177, R38, -R83 ;  /* 0x00000026b19f7223 */ /* 0x000fe20000010853 */
[C---:B------:R-:W-:Y:S08]  /*12a10*/  HMMA.16816.F32 R8, R48.reuse, R14, R8 ;  /* 0x0000000e3008723c */ /* 0x040ff00000001808 */
[----:B------:R-:W-:Y:S01]  /*12a20*/  MUFU.EX2 R142, R142 ;  /* 0x0000008e008e7308 */ /* 0x000fe20000000800 */
[C---:B------:R-:W-:Y:S01]  /*12a30*/  FMUL.FTZ R14, R44.reuse, R154 ;  /* 0x0000009a2c0e7220 */ /* 0x040fe20000410000 */
[----:B------:R-:W-:Y:S01]  /*12a40*/  FMUL.FTZ R15, R44, R155 ;  /* 0x0000009b2c0f7220 */ /* 0x000fe20000410000 */
[C---:B------:R-:W-:Y:S01]  /*12a50*/  FMUL.FTZ R12, R43.reuse, R152 ;  /* 0x000000982b0c7220 */ /* 0x040fe20000410000 */
[----:B------:R-:W-:Y:S01]  /*12a60*/  FMUL.FTZ R13, R43, R153 ;  /* 0x000000992b0d7220 */ /* 0x000fe20000410000 */
[-CC-:B------:R-:W-:Y:S05]  /*12a70*/  FFMA.FTZ R154, R70, R38.reuse, -R81.reuse ;  /* 0x00000026469a7223 */ /* 0x180fea0000010851 */
[----:B------:R-:W-:Y:S01]  /*12a80*/  MUFU.EX2 R149, R149 ;  /* 0x0000009500957308 */ /* 0x000fe20000000800 */
[-CC-:B------:R-:W-:Y:S01]  /*12a90*/  FFMA.FTZ R152, R113, R38.reuse, -R81.reuse ;  /* 0x0000002671987223 */ /* 0x180fe20000010851 */
[-CC-:B------:R-:W-:Y:S01]  /*12aa0*/  FFMA.FTZ R163, R171, R38.reuse, -R81.reuse ;  /* 0x00000026aba37223 */ /* 0x180fe20000010851 */
[----:B------:R-:W-:Y:S07]  /*12ab0*/  FFMA.FTZ R179, R214, R38, -R81 ;  /* 0x00000026d6b37223 */ /* 0x000fee0000010851 */
[----:B------:R-:W-:Y:S01]  /*12ac0*/  MUFU.EX2 R157, R157 ;  /* 0x0000009d009d7308 */ /* 0x000fe20000000800 */
[C---:B------:R-:W-:Y:S09]  /*12ad0*/  HMMA.16816.F32 R12, R48.reuse, R20, R12 ;  /* 0x00000014300c723c */ /* 0x040ff2000000180c */
[----:B------:R-:W-:Y:S01]  /*12ae0*/  MUFU.EX2 R159, R159 ;  /* 0x0000009f009f7308 */ /* 0x000fe20000000800 */
[C---:B------:R-:W-:Y:S01]  /*12af0*/  FMUL.FTZ R20, R43.reuse, R144 ;  /* 0x000000902b147220 */ /* 0x040fe20000410000 */
[----:B------:R-:W-:Y:S01]  /*12b00*/  FMUL.FTZ R21, R43, R145 ;  /* 0x000000912b157220 */ /* 0x000fe20000410000 */
[----:B------:R-:W-:Y:S07]  /*12b10*/  FFMA.FTZ R150, R111, R38, -R83 ;  /* 0x000000266f967223 */ /* 0x000fee0000010853 */
[----:B------:R-:W1:Y:S01]  /*12b20*/  MUFU.EX2 R93, R93 ;  /* 0x0000005d005d7308 */ /* 0x000e620000000800 */
[C---:B------:R-:W-:Y:S03]  /*12b30*/  HMMA.16816.F32 R16, R48.reuse, R22, R16 ;  /* 0x000000163010723c */ /* 0x040fe60000001810 */
[C---:B------:R-:W-:Y:S01]  /*12b40*/  FMUL.FTZ R22, R44.reuse, R146 ;  /* 0x000000922c167220 */ /* 0x040fe20000410000 */
[----:B------:R-:W-:Y:S01]  /*12b50*/  FMUL.FTZ R23, R44, R147 ;  /* 0x000000932c177220 */ /* 0x000fe20000410000 */
[-C--:B------:R-:W-:Y:S01]  /*12b60*/  FFMA.FTZ R146, R101, R38.reuse, -R81 ;  /* 0x0000002665927223 */ /* 0x080fe20000010851 */
[-CC-:B------:R-:W-:Y:S01]  /*12b70*/  FFMA.FTZ R111, R109, R38.reuse, -R83.reuse ;  /* 0x000000266d6f7223 */ /* 0x180fe20000010853 */
[-CC-:B------:R-:W-:Y:S02]  /*12b80*/  FFMA.FTZ R109, R69, R38.reuse, -R83.reuse ;  /* 0x00000026456d7223 */ /* 0x180fe40000010853 */
[----:B------:R-:W-:Y:S01]  /*12b90*/  MUFU.EX2 R150, R150 ;  /* 0x0000009600967308 */ /* 0x000fe20000000800 */
[-CC-:B------:R-:W-:Y:S01]  /*12ba0*/  FFMA.FTZ R158, R219, R38.reuse, -R83.reuse ;  /* 0x00000026db9e7223 */ /* 0x180fe20000010853 */
[----:B------:R-:W-:Y:S01]  /*12bb0*/  FFMA.FTZ R156, R119, R38, -R83 ;  /* 0x00000026779c7223 */ /* 0x000fe20000010853 */
[C---:B------:R-:W-:Y:S07]  /*12bc0*/  HMMA.16816.F32 R20, R48.reuse, R28, R20 ;  /* 0x0000001c3014723c */ /* 0x040fee0000001814 */
[----:B------:R-:W-:Y:S01]  /*12bd0*/  MUFU.EX2 R111, R111 ;  /* 0x0000006f006f7308 */ /* 0x000fe20000000800 */
[C---:B------:R-:W-:Y:S01]  /*12be0*/  FMUL.FTZ R28, R43.reuse, R136 ;  /* 0x000000882b1c7220 */ /* 0x040fe20000410000 */
[----:B------:R-:W-:Y:S01]  /*12bf0*/  FMUL.FTZ R29, R43, R137 ;  /* 0x000000892b1d7220 */ /* 0x000fe20000410000 */
[--C-:B------:R-:W-:Y:S07]  /*12c00*/  FFMA.FTZ R137, R64, R38, -R81.reuse ;  /* 0x0000002640897223 */ /* 0x100fee0000010851 */
[----:B------:R-:W-:Y:S01]  /*12c10*/  MUFU.EX2 R148, R148 ;  /* 0x0000009400947308 */ /* 0x000fe20000000800 */
[----:B------:R-:W5:Y:S01]  /*12c20*/  LDSM.16.MT88.4 R64, [R72+0x800] ;  /* 0x000800004840783b */ /* 0x000f620000004200 */
[C---:B------:R-:W-:Y:S08]  /*12c30*/  HMMA.16816.F32 R24, R48.reuse, R30, R24 ;  /* 0x0000001e3018723c */ /* 0x040ff00000001818 */
[----:B------:R-:W-:Y:S01]  /*12c40*/  MUFU.EX2 R99, R99 ;  /* 0x0000006300637308 */ /* 0x000fe20000000800 */
[C---:B------:R-:W-:Y:S01]  /*12c50*/  FMUL.FTZ R30, R44.reuse, R138 ;  /* 0x0000008a2c1e7220 */ /* 0x040fe20000410000 */
[-C--:B------:R-:W-:Y:S01]  /*12c60*/  FFMA.FTZ R136, R97, R38.reuse, -R81 ;  /* 0x0000002661887223 */ /* 0x080fe20000010851 */
[----:B------:R-:W-:Y:S07]  /*12c70*/  FMUL.FTZ R31, R44, R139 ;  /* 0x0000008b2c1f7220 */ /* 0x000fee0000410000 */
[----:B------:R2:W4:Y:S01]  /*12c80*/  MUFU.EX2 R138, R33 ;  /* 0x00000021008a7308 */ /* 0x0005220000000800 */
[-CC-:B------:R-:W-:Y:S01]  /*12c90*/  FFMA.FTZ R217, R217, R38.reuse, -R83.reuse ;  /* 0x00000026d9d97223 */ /* 0x180fe20000010853 */
[-CC-:B------:R-:W-:Y:S01]  /*12ca0*/  FFMA.FTZ R135, R211, R38.reuse, -R83.reuse ;  /* 0x00000026d3877223 */ /* 0x180fe20000010853 */
[-C--:B------:R-:W-:Y:S07]  /*12cb0*/  FFMA.FTZ R145, R199, R38.reuse, -R83 ;  /* 0x00000026c7917223 */ /* 0x080fee0000010853 */
[----:B------:R-:W-:Y:S01]  /*12cc0*/  MUFU.EX2 R97, R137 ;  /* 0x0000008900617308 */ /* 0x000fe20000000800 */
[-CC-:B------:R-:W-:Y:S01]  /*12cd0*/  FFMA.FTZ R199, R168, R38.reuse, -R81.reuse ;  /* 0x00000026a8c77223 */ /* 0x180fe20000010851 */
[C---:B---3--:R-:W-:Y:S08]  /*12ce0*/  HMMA.16816.F32 R28, R48.reuse, R52, R28 ;  /* 0x00000034301c723c */ /* 0x048ff0000000181c */
[----:B------:R-:W3:Y:S01]  /*12cf0*/  MUFU.EX2 R134, R136 ;  /* 0x0000008800867308 */ /* 0x000ee20000000800 */
[-C--:B------:R-:W-:Y:S01]  /*12d00*/  FFMA.FTZ R168, R46, R38.reuse, -R81 ;  /* 0x000000262ea87223 */ /* 0x080fe20000010851 */
[-CC-:B------:R-:W-:Y:S01]  /*12d10*/  FFMA.FTZ R161, R183, R38.reuse, -R83.reuse ;  /* 0x00000026b7a17223 */ /* 0x180fe20000010853 */
[-CC-:B------:R-:W-:Y:S07]  /*12d20*/  FFMA.FTZ R195, R178, R38.reuse, -R83.reuse ;  /* 0x00000026b2c37223 */ /* 0x180fee0000010853 */
[----:B------:R-:W-:Y:S01]  /*12d30*/  MUFU.EX2 R109, R109 ;  /* 0x0000006d006d7308 */ /* 0x000fe20000000800 */
[-CC-:B------:R-:W-:Y:S01]  /*12d40*/  FFMA.FTZ R197, R174, R38.reuse, -R83.reuse ;  /* 0x00000026aec57223 */ /* 0x180fe20000010853 */
[----:B--2---:R-:W-:Y:S01]  /*12d50*/  FMUL.FTZ R33, R43, R133 ;  /* 0x000000852b217220 */ /* 0x004fe20000410000 */
[-C--:B------:R-:W-:Y:S07]  /*12d60*/  FFMA.FTZ R172, R172, R38.reuse, -R83 ;  /* 0x00000026acac7223 */ /* 0x080fee0000010853 */
[----:B------:R-:W-:Y:S01]  /*12d70*/  MUFU.EX2 R158, R158 ;  /* 0x0000009e009e7308 */ /* 0x000fe20000000800 */
[-C--:B------:R-:W-:Y:S01]  /*12d80*/  FFMA.FTZ R170, R170, R38.reuse, -R81 ;  /* 0x00000026aaaa7223 */ /* 0x080fe20000010851 */
[-CC-:B------:R-:W-:Y:S01]  /*12d90*/  FFMA.FTZ R180, R180, R38.reuse, -R83.reuse ;  /* 0x00000026b4b47223 */ /* 0x180fe20000010853 */
[----:B------:R-:W-:Y:S07]  /*12da0*/  FFMA.FTZ R122, R122, R38, -R83 ;  /* 0x000000267a7a7223 */ /* 0x000fee0000010853 */
[----:B------:R-:W-:Y:S01]  /*12db0*/  MUFU.EX2 R119, R217 ;  /* 0x000000d900777308 */ /* 0x000fe20000000800 */
[----:B------:R-:W-:Y:S01]  /*12dc0*/  HMMA.16816.F32 R32, R48, R54, R32 ;  /* 0x000000363020723c */ /* 0x000fe20000001820 */
[----:B------:R-:W2:Y:S02]  /*12dd0*/  LDSM.16.MT88.4 R52, [R74+0x800] ;  /* 0x000800004a34783b */ /* 0x000ea40000004200 */
[----:B------:R-:W-:Y:S06]  /*12de0*/  F2FP.F16.F32.PACK_AB R49, R95, R140 ;  /* 0x0000008c5f31723e */ /* 0x000fec00000000ff */
[----:B------:R-:W-:Y:S01]  /*12df0*/  MUFU.EX2 R162, R162 ;  /* 0x000000a200a27308 */ /* 0x000fe20000000800 */
[----:B-1----:R-:W-:Y:S01]  /*12e00*/  F2FP.F16.F32.PACK_AB R51, R93, R142 ;  /* 0x0000008e5d33723e */ /* 0x002fe200000000ff */
[----:B------:R-:W-:Y:S01]  /*12e10*/  FFMA.FTZ R100, R100, R38, -R81 ;  /* 0x0000002664647223 */ /* 0x000fe20000010851 */
[----:B----4-:R-:W-:Y:S07]  /*12e20*/  F2FP.F16.F32.PACK_AB R48, R99, R138 ;  /* 0x0000008a6330723e */ /* 0x010fee00000000ff */
[----:B------:R-:W-:Y:S01]  /*12e30*/  MUFU.EX2 R135, R135 ;  /* 0x0000008700877308 */ /* 0x000fe20000000800 */
[----:B---3--:R-:W-:Y:S01]  /*12e40*/  F2FP.F16.F32.PACK_AB R50, R134, R97 ;  /* 0x000000618632723e */ /* 0x008fe200000000ff */
[-CC-:B------:R-:W-:Y:S01]  /*12e50*/  FFMA.FTZ R136, R225, R38.reuse, -R83.reuse ;  /* 0x00000026e1887223 */ /* 0x180fe20000010853 */
[-C--:B------:R-:W-:Y:S07]  /*12e60*/  FFMA.FTZ R132, R105, R38.reuse, -R83 ;  /* 0x0000002669847223 */ /* 0x080fee0000010853 */
[----:B------:R-:W-:Y:S01]  /*12e70*/  MUFU.EX2 R161, R161 ;  /* 0x000000a100a17308 */ /* 0x000fe20000000800 */
[-CC-:B------:R-:W-:Y:S01]  /*12e80*/  FFMA.FTZ R144, R107, R38.reuse, -R81.reuse ;  /* 0x000000266b907223 */ /* 0x180fe20000010851 */
[-C--:B------:R-:W-:Y:S01]  /*12e90*/  FFMA.FTZ R103, R103, R38.reuse, -R81 ;  /* 0x0000002667677223 */ /* 0x080fe20000010851 */
[-C--:B------:R-:W-:Y:S01]  /*12ea0*/  FFMA.FTZ R133, R224, R38.reuse, -R83 ;  /* 0x00000026e0857223 */ /* 0x080fe20000010853 */
[C---:B------:R-:W-:Y:S06]  /*12eb0*/  HMMA.16816.F32 R4, R48.reuse, R56, R4 ;  /* 0x000000383004723c */ /* 0x040fec0000001804 */
[----:B------:R-:W-:Y:S01]  /*12ec0*/  MUFU.EX2 R163, R163 ;  /* 0x000000a300a37308 */ /* 0x000fe20000000800 */
[-CC-:B------:R-:W-:Y:S01]  /*12ed0*/  FFMA.FTZ R237, R237, R38.reuse, -R81.reuse ;  /* 0x00000026eded7223 */ /* 0x180fe20000010851 */
[-CC-:B------:R-:W-:Y:S08]  /*12ee0*/  FFMA.FTZ R160, R213, R38.reuse, -R81.reuse ;  /* 0x00000026d5a07223 */ /* 0x180ff00000010851 */
[----:B------:R-:W-:Y:S01]  /*12ef0*/  MUFU.EX2 R178, R180 ;  /* 0x000000b400b27308 */ /* 0x000fe20000000800 */
[-C--:B------:R-:W-:Y:S01]  /*12f00*/  FFMA.FTZ R121, R121, R38.reuse, -R81 ;  /* 0x0000002679797223 */ /* 0x080fe20000010851 */
[-CC-:B------:R-:W-:Y:S01]  /*12f10*/  FFMA.FTZ R215, R215, R38.reuse, -R83.reuse ;  /* 0x00000026d7d77223 */ /* 0x180fe20000010853 */
[C---:B------:R-:W-:Y:S01]  /*12f20*/  HMMA.16816.F32 R8, R48.reuse, R58, R8 ;  /* 0x0000003a3008723c */ /* 0x040fe20000001808 */
[----:B------:R-:W1:Y:S06]  /*12f30*/  LDSM.16.MT88.4 R56, [R75+0xb000] ;  /* 0x00b000004b38783b */ /* 0x000e6c0000004200 */
        /* <DEDUP_REMOVED lines=10> */
[-CC-:B------:R-:W-:Y:S07]  /*12fe0*/  FFMA.FTZ R155, R193, R38.reuse, -R81.reuse ;  /* 0x00000026c19b7223 */ /* 0x180fee0000010851 */
[----:B------:R-:W-:Y:S01]  /*12ff0*/  MUFU.EX2 R170, R170 ;  /* 0x000000aa00aa7308 */ /* 0x000fe20000000800 */
[-CC-:B------:R-:W-:Y:S01]  /*13000*/  FFMA.FTZ R153, R191, R38.reuse, -R81.reuse ;  /* 0x00000026bf997223 */ /* 0x180fe20000010851 */
[C---:B------:R-:W-:Y:S01]  /*13010*/  HMMA.16816.F32 R16, R48.reuse, R62, R16 ;  /* 0x0000003e3010723c */ /* 0x040fe20000001810 */
[----:B------:R-:W3:Y:S07]  /*13020*/  LDSM.16.MT88.4 R60, [R73+0xb000] ;  /* 0x00b00000493c783b */ /* 0x000eee0000004200 */
[----:B------:R-:W-:Y:S01]  /*13030*/  MUFU.EX2 R201, R201 ;  /* 0x000000c900c97308 */ /* 0x000fe20000000800 */
[-C--:B------:R-:W-:Y:S01]  /*13040*/  FFMA.FTZ R181, R181, R38.reuse, -R81 ;  /* 0x00000026b5b57223 */ /* 0x080fe20000010851 */
[-CC-:B------:R-:W-:Y:S01]  /*13050*/  FFMA.FTZ R177, R169, R38.reuse, -R83.reuse ;  /* 0x00000026a9b17223 */ /* 0x180fe20000010853 */
[-CC-:B------:R-:W-:Y:S01]  /*13060*/  FFMA.FTZ R169, R131, R38.reuse, -R83.reuse ;  /* 0x0000002683a97223 */ /* 0x180fe20000010853 */
[-CC-:B------:R-:W-:Y:S06]  /*13070*/  FFMA.FTZ R131, R226, R38.reuse, -R83.reuse ;  /* 0x00000026e2837223 */ /* 0x180fec0000010853 */
[----:B------:R-:W-:Y:S01]  /*13080*/  MUFU.EX2 R199, R199 ;  /* 0x000000c700c77308 */ /* 0x000fe20000000800 */
[C---:B-----5:R-:W-:Y:S03]  /*13090*/  HMMA.16816.F32 R20, R48.reuse, R64, R20 ;  /* 0x000000403014723c */ /* 0x060fe60000001814 */
[-CC-:B------:R-:W-:Y:S06]  /*130a0*/  FFMA.FTZ R64, R165, R38.reuse, -R83.reuse ;  /* 0x00000026a5407223 */ /* 0x180fec0000010853 */
[----:B------:R-:W-:Y:S01]  /*130b0*/  MUFU.EX2 R226, R47 ;  /* 0x0000002f00e27308 */ /* 0x000fe20000000800 */
[-C--:B------:R-:W-:Y:S01]  /*130c0*/  FFMA.FTZ R165, R185, R38.reuse, -R83 ;  /* 0x00000026b9a57223 */ /* 0x080fe20000010853 */
[-C--:B------:R-:W-:Y:S01]  /*130d0*/  FFMA.FTZ R218, R218, R38.reuse, -R81 ;  /* 0x00000026dada7223 */ /* 0x080fe20000010851 */
[-CC-:B------:R-:W-:Y:S01]  /*130e0*/  FFMA.FTZ R185, R212, R38.reuse, -R83.reuse ;  /* 0x00000026d4b97223 */ /* 0x180fe20000010853 */
[C---:B------:R-:W-:Y:S06]  /*130f0*/  HMMA.16816.F32 R24, R48.reuse, R66, R24 ;  /* 0x000000423018723c */ /* 0x040fec0000001818 */
[----:B------:R4:W-:Y:S01]  /*13100*/  MUFU.EX2 R101, R64 ;  /* 0x0000004000657308 */ /* 0x0009e20000000800 */
[-CC-:B------:R-:W-:Y:S01]  /*13110*/  FFMA.FTZ R183, R206, R38.reuse, -R83.reuse ;  /* 0x00000026ceb77223 */ /* 0x180fe20000010853 */
[-C--:B------:R-:W-:Y:S08]  /*13120*/  FFMA.FTZ R204, R204, R38.reuse, -R83 ;  /* 0x00000026cccc7223 */ /* 0x080ff00000010853 */
[----:B------:R-:W-:Y:S01]  /*13130*/  MUFU.EX2 R136, R136 ;  /* 0x0000008800887308 */ /* 0x000fe20000000800 */
[-CC-:B------:R-:W-:Y:S01]  /*13140*/  FFMA.FTZ R189, R208, R38.reuse, -R81.reuse ;  /* 0x00000026d0bd7223 */ /* 0x180fe20000010851 */
[-CC-:B------:R-:W-:Y:S01]  /*13150*/  FFMA.FTZ R187, R200, R38.reuse, -R81.reuse ;  /* 0x00000026c8bb7223 */ /* 0x180fe20000010851 */
[C---:B--2---:R-:W-:Y:S07]  /*13160*/  HMMA.16816.F32 R28, R48.reuse, R52, R28 ;  /* 0x00000034301c723c */ /* 0x044fee000000181c */
[----:B------:R-:W2:Y:S01]  /*13170*/  MUFU.EX2 R105, R133 ;  /* 0x0000008500697308 */ /* 0x000ea20000000800 */
[-C--:B------:R-:W-:Y:S01]  /*13180*/  FFMA.FTZ R198, R198, R38.reuse, -R81 ;  /* 0x00000026c6c67223 */ /* 0x080fe20000010851 */
[-C--:B------:R-:W-:Y:S08]  /*13190*/  FFMA.FTZ R210, R210, R38.reuse, -R83 ;  /* 0x00000026d2d27223 */ /* 0x080ff00000010853 */
[----:B------:R-:W5:Y:S01]  /*131a0*/  MUFU.EX2 R132, R132 ;  /* 0x0000008400847308 */ /* 0x000f620000000800 */
[-C--:B------:R-:W-:Y:S01]  /*131b0*/  FFMA.FTZ R202, R202, R38.reuse, -R81 ;  /* 0x00000026caca7223 */ /* 0x080fe20000010851 */
[----:B----4-:R-:W4:Y:S01]  /*131c0*/  LDSM.16.MT88.4 R64, [R72+0x1000] ;  /* 0x001000004840783b */ /* 0x010f220000004200 */
[----:B------:R-:W-:Y:S07]  /*131d0*/  HMMA.16816.F32 R32, R48, R54, R32 ;  /* 0x000000363020723c */ /* 0x000fee0000001820 */
[----:B------:R-:W-:Y:S01]  /*131e0*/  MUFU.EX2 R146, R146 ;  /* 0x0000009200927308 */ /* 0x000fe20000000800 */
[-C--:B------:R-:W-:Y:S01]  /*131f0*/  FFMA.FTZ R191, R194, R38.reuse, -R83 ;  /* 0x00000026c2bf7223 */ /* 0x080fe20000010853 */
[-C--:B------:R-:W-:Y:S08]  /*13200*/  FFMA.FTZ R193, R190, R38.reuse, -R81 ;  /* 0x00000026bec17223 */ /* 0x080ff00000010851 */
[----:B------:R-:W1:Y:S01]  /*13210*/  MUFU.EX2 R107, R237 ;  /* 0x000000ed006b7308 */ /* 0x000e620000000800 */
[--C-:B------:R-:W-:Y:S01]  /*13220*/  FFMA.FTZ R196, R196, R38, -R83.reuse ;  /* 0x00000026c4c47223 */ /* 0x100fe20000010853 */
[----:B--2---:R-:W-:Y:S01]  /*13230*/  F2FP.F16.F32.PACK_AB R49, R105, R136 ;  /* 0x000000886931723e */ /* 0x004fe200000000ff */
[----:B------:R-:W2:Y:S07]  /*13240*/  LDSM.16.MT88.4 R52, [R74+0x1000] ;  /* 0x001000004a34783b */ /* 0x000eae0000004200 */
[----:B------:R-:W-:Y:S01]  /*13250*/  MUFU.EX2 R144, R144 ;  /* 0x0000009000907308 */ /* 0x000fe20000000800 */
[--C-:B------:R-:W-:Y:S01]  /*13260*/  FFMA.FTZ R133, R209, R38, -R83.reuse ;  /* 0x00000026d1857223 */ /* 0x100fe20000010853 */
[----:B-----5:R-:W-:Y:S01]  /*13270*/  F2FP.F16.F32.PACK_AB R51, R101, R132 ;  /* 0x000000846533723e */ /* 0x020fe200000000ff */
[-C--:B------:R-:W-:Y:S07]  /*13280*/  FFMA.FTZ R192, R192, R38.reuse, -R83 ;  /* 0x00000026c0c07223 */ /* 0x080fee0000010853 */
[----:B------:R-:W5:Y:S01]  /*13290*/  MUFU.EX2 R103, R103 ;  /* 0x0000006700677308 */ /* 0x000f620000000800 */
[----:B------:R-:W-:Y:S01]  /*132a0*/  FFMA.FTZ R186, R186, R38, -R81 ;  /* 0x00000026baba7223 */ /* 0x000fe20000010851 */
[----:B------:R-:W-:Y:S01]  /*132b0*/  FFMA.FTZ R164, R43, R252, R164 ;  /* 0x000000fc2ba47223 */ /* 0x000fe200000100a4 */
[-CC-:B------:R-:W-:Y:S07]  /*132c0*/  FFMA.FTZ R43, R124, R38.reuse, -R83.reuse ;  /* 0x000000267c2b7223 */ /* 0x180fee0000010853 */
[----:B------:R-:W-:Y:S01]  /*132d0*/  MUFU.EX2 R133, R133 ;  /* 0x0000008500857308 */ /* 0x000fe20000000800 */
[----:B------:R-:W-:Y:S01]  /*132e0*/  FFMA.FTZ R126, R126, R38, -R83 ;  /* 0x000000267e7e7223 */ /* 0x000fe20000010853 */
[----:B-1----:R-:W-:Y:S01]  /*132f0*/  F2FP.F16.F32.PACK_AB R48, R107, R146 ;  /* 0x000000926b30723e */ /* 0x002fe200000000ff */
[----:B------:R-:W-:Y:S07]  /*13300*/  FADD.FTZ R91, R91, R164 ;  /* 0x000000a45b5b7221 */ /* 0x000fee0000010000 */
[----:B------:R-:W-:Y:S01]  /*13310*/  MUFU.EX2 R168, R168 ;  /* 0x000000a800a87308 */ /* 0x000fe20000000800 */
[-CC-:B------:R-:W-:Y:S01]  /*13320*/  FFMA.FTZ R116, R116, R38.reuse, -R81.reuse ;  /* 0x0000002674747223 */ /* 0x180fe20000010851 */
[-C--:B------:R-:W-:Y:S01]  /*13330*/  FFMA.FTZ R96, R96, R38.reuse, -R81 ;  /* 0x0000002660607223 */ /* 0x080fe20000010851 */
[----:B------:R-:W-:Y:S07]  /*13340*/  FADD.FTZ R128, R128, R91 ;  /* 0x0000005b80807221 */ /* 0x000fee0000010000 */
[----:B------:R-:W-:Y:S01]  /*13350*/  MUFU.EX2 R43, R43 ;  /* 0x0000002b002b7308 */ /* 0x000fe20000000800 */
[--C-:B------:R-:W-:Y:S01]  /*13360*/  FFMA.FTZ R91, R94, R38, -R83.reuse ;  /* 0x000000265e5b7223 */ /* 0x100fe20000010853 */
[----:B-----5:R-:W-:Y:S01]  /*13370*/  F2FP.F16.F32.PACK_AB R50, R103, R144 ;  /* 0x000000906732723e */ /* 0x020fe200000000ff */
[-CC-:B------:R-:W-:Y:S07]  /*13380*/  FFMA.FTZ R106, R106, R38.reuse, -R83.reuse ;  /* 0x000000266a6a7223 */ /* 0x180fee0000010853 */
[----:B------:R-:W-:Y:S01]  /*13390*/  MUFU.EX2 R154, R154 ;  /* 0x0000009a009a7308 */ /* 0x000fe20000000800 */
[-CC-:B------:R-:W-:Y:S01]  /*133a0*/  FFMA.FTZ R42, R42, R38.reuse, -R83.reuse ;  /* 0x000000262a2a7223 */ /* 0x180fe20000010853 */
[-CC-:B------:R-:W-:Y:S01]  /*133b0*/  FFMA.FTZ R41, R41, R38.reuse, -R83.reuse ;  /* 0x0000002629297223 */ /* 0x180fe20000010853 */
[-C--:B------:R-:W-:Y:S07]  /*133c0*/  FFMA.FTZ R40, R40, R38.reuse, -R83 ;  /* 0x0000002628287223 */ /* 0x080fee0000010853 */
[----:B------:R-:W-:Y:S01]  /*133d0*/  MUFU.EX2 R152, R152 ;  /* 0x0000009800987308 */ /* 0x000fe20000000800 */
[C---:B------:R-:W-:Y:S09]  /*133e0*/  HMMA.16816.F32 R4, R48.reuse, R56, R4 ;  /* 0x000000383004723c */ /* 0x040ff20000001804 */
[----:B------:R-:W-:Y:S01]  /*133f0*/  MUFU.EX2 R156, R156 ;  /* 0x0000009c009c7308 */ /* 0x000fe20000000800 */
[-CC-:B------:R-:W-:Y:S01]  /*13400*/  FFMA.FTZ R76, R76, R38.reuse, -R81.reuse ;  /* 0x000000264c4c7223 */ /* 0x180fe20000010851 */
[-C--:B------:R-:W-:Y:S01]  /*13410*/  FFMA.FTZ R77, R77, R38.reuse, -R81 ;  /* 0x000000264d4d7223 */ /* 0x080fe20000010851 */
[----:B------:R-:W-:Y:S07]  /*13420*/  FADD.FTZ R87, R87, R128 ;  /* 0x0000008057577221 */ /* 0x000fee0000010000 */
[----:B------:R-:W-:Y:S01]  /*13430*/  MUFU.EX2 R160, R160 ;  /* 0x000000a000a07308 */ /* 0x000fe20000000800 */
[C---:B------:R-:W-:Y:S01]  /*13440*/  HMMA.16816.F32 R8, R48.reuse, R58, R8 ;  /* 0x0000003a3008723c */ /* 0x040fe20000001808 */
[----:B------:R-:W1:Y:S08]  /*13450*/  LDSM.16.MT88.4 R56, [R75+0xb800] ;  /* 0x00b800004b38783b */ /* 0x000e700000004200 */
[----:B------:R-:W-:Y:S01]  /*13460*/  MUFU.EX2 R121, R121 ;  /* 0x0000007900797308 */ /* 0x000fe20000000800 */
[----:B------:R-:W-:Y:S01]  /*13470*/  FADD.FTZ R138, R138, R87 ;  /* 0x000000578a8a7221 */ /* 0x000fe20000010000 */
[-CC-:B------:R-:W-:Y:S01]  /*13480*/  FFMA.FTZ R87, R102, R38.reuse, -R81.reuse ;  /* 0x0000002666577223 */ /* 0x180fe20000010851 */
[----:B------:R-:W-:Y:S07]  /*13490*/  ISETP.GT.AND P0, PT, R243, RZ, PT ;  /* 0x000000fff300720c */ /* 0x000fee0003f04270 */
[----:B------:R-:W-:Y:S01]  /*134a0*/  MUFU.EX2 R224, R224 ;  /* 0x000000e000e07308 */ /* 0x000fe20000000800 */
[C---:B---3--:R-:W-:Y:S09]  /*134b0*/  HMMA.16816.F32 R12, R48.reuse, R60, R12 ;  /* 0x0000003c300c723c */ /* 0x048ff2000000180c */
[----:B------:R-:W-:Y:S01]  /*134c0*/  MUFU.EX2 R125, R205 ;  /* 0x000000cd007d7308 */ /* 0x000fe20000000800 */
[----:B------:R-:W-:Y:S01]  /*134d0*/  FADD.FTZ R138, R99, R138 ;  /* 0x0000008a638a7221 */ /* 0x000fe20000010000 */
[----:B------:R-:W-:Y:S08]  /*134e0*/  IADD3 R243, PT, PT, R243, -0x1, RZ ;  /* 0xfffffffff3f37810 */ /* 0x000ff00007ffe0ff */
[----:B------:R-:W-:Y:S01]  /*134f0*/  MUFU.EX2 R139, R139 ;  /* 0x0000008b008b7308 */ /* 0x000fe20000000800 */
[C---:B------:R-:W-:Y:S01]  /*13500*/  HMMA.16816.F32 R16, R48.reuse, R62, R16 ;  /* 0x0000003e3010723c */ /* 0x040fe20000001810 */
[----:B------:R-:W3:Y:S08]  /*13510*/  LDSM.16.MT88.4 R60, [R73+0xb800] ;  /* 0x00b80000493c783b */ /* 0x000ef00000004200 */
[----:B------:R-:W-:Y:S01]  /*13520*/  MUFU.EX2 R137, R137 ;  /* 0x0000008900897308 */ /* 0x000fe20000000800 */
[----:B------:R-:W-:Y:S01]  /*13530*/  FADD.FTZ R97, R97, R138 ;  /* 0x0000008a61617221 */ /* 0x000fe20000010000 */
[----:B------:R-:W-:Y:S08]  /*13540*/  MOV R164, R37 ;  /* 0x0000002500a47202 */ /* 0x000ff00000000f00 */
[----:B------:R-:W-:Y:S01]  /*13550*/  MUFU.EX2 R147, R147 ;  /* 0x0000009300937308 */ /* 0x000fe20000000800 */
[C---:B----4-:R-:W-:Y:S03]  /*13560*/  HMMA.16816.F32 R20, R48.reuse, R64, R20 ;  /* 0x000000403014723c */ /* 0x050fe60000001814 */
[-CC-:B------:R-:W-:Y:S01]  /*13570*/  FFMA.FTZ R65, R68, R38.reuse, -R81.reuse ;  /* 0x0000002644417223 */ /* 0x180fe20000010851 */
[-C--:B------:R-:W-:Y:S01]  /*13580*/  FFMA.FTZ R64, R115, R38.reuse, -R81 ;  /* 0x0000002673407223 */ /* 0x080fe20000010851 */
[----:B------:R-:W4:Y:S04]  /*13590*/  LDSM.16.MT88.4 R68, [R72+0x1800] ;  /* 0x001800004844783b */ /* 0x000f280000004200 */
[----:B------:R-:W-:Y:S01]  /*135a0*/  MUFU.EX2 R145, R145 ;  /* 0x0000009100917308 */ /* 0x000fe20000000800 */
[----:B------:R-:W-:Y:S01]  /*135b0*/  FADD.FTZ R97, R134, R97 ;  /* 0x0000006186617221 */ /* 0x000fe20000010000 */
[C---:B------:R-:W-:Y:S08]  /*135c0*/  HMMA.16816.F32 R24, R48.reuse, R66, R24 ;  /* 0x000000423018723c */ /* 0x040ff00000001818 */
[----:B------:R-:W5:Y:S01]  /*135d0*/  MUFU.EX2 R115, R65 ;  /* 0x0000004100737308 */ /* 0x000f620000000800 */
[----:B------:R-:W-:Y:S01]  /*135e0*/  FADD.FTZ R146, R146, R97 ;  /* 0x0000006192927221 */ /* 0x000fe20000010000 */
[-C--:B------:R-:W-:Y:S01]  /*135f0*/  FFMA.FTZ R97, R88, R38.reuse, -R83 ;  /* 0x0000002658617223 */ /* 0x080fe20000010853 */
[----:B------:R-:W-:Y:S07]  /*13600*/  FFMA.FTZ R88, R86, R38, -R81 ;  /* 0x0000002656587223 */ /* 0x000fee0000010851 */
[----:B------:R-:W1:Y:S01]  /*13610*/  MUFU.EX2 R113, R64 ;  /* 0x0000004000717308 */ /* 0x000e620000000800 */
[----:B------:R-:W-:Y:S01]  /*13620*/  FADD.FTZ R107, R107, R146 ;  /* 0x000000926b6b7221 */ /* 0x000fe20000010000 */
[C---:B--2---:R-:W-:Y:S08]  /*13630*/  HMMA.16816.F32 R28, R48.reuse, R52, R28 ;  /* 0x00000034301c723c */ /* 0x044ff0000000181c */
[----:B------:R-:W-:Y:S01]  /*13640*/  MUFU.EX2 R155, R155 ;  /* 0x0000009b009b7308 */ /* 0x000fe20000000800 */
[----:B------:R-:W-:Y:S09]  /*13650*/  FADD.FTZ R144, R144, R107 ;  /* 0x0000006b90907221 */ /* 0x000ff20000010000 */
[----:B------:R-:W-:Y:S01]  /*13660*/  MUFU.EX2 R153, R153 ;  /* 0x0000009900997308 */ /* 0x000fe20000000800 */
[----:B------:R-:W-:Y:S01]  /*13670*/  FADD.FTZ R103, R103, R144 ;  /* 0x0000009067677221 */ /* 0x000fe20000010000 */
[----:B------:R-:W-:Y:S01]  /*13680*/  HMMA.16816.F32 R32, R48, R54, R32 ;  /* 0x000000363020723c */ /* 0x000fe20000001820 */
[----:B------:R-:W2:Y:S07]  /*13690*/  LDSM.16.MT88.4 R52, [R74+0x1800] ;  /* 0x001800004a34783b */ /* 0x000eae0000004200 */
[----:B------:R-:W-:Y:S01]  /*136a0*/  MUFU.EX2 R165, R165 ;  /* 0x000000a500a57308 */ /* 0x000fe20000000800 */
[----:B------:R-:W-:Y:S02]  /*136b0*/  F2FP.F16.F32.PACK_AB R49, R111, R150 ;  /* 0x000000966f31723e */ /* 0x000fe400000000ff */
[----:B------:R-:W-:Y:S07]  /*136c0*/  F2FP.F16.F32.PACK_AB R51, R109, R148 ;  /* 0x000000946d33723e */ /* 0x000fee00000000ff */
[----:B------:R-:W-:Y:S01]  /*136d0*/  MUFU.EX2 R177, R177 ;  /* 0x000000b100b17308 */ /* 0x000fe20000000800 */
[C---:B-----5:R-:W-:Y:S01]  /*136e0*/  F2FP.F16.F32.PACK_AB R48, R115.reuse, R154 ;  /* 0x0000009a7330723e */ /* 0x060fe200000000ff */
[----:B------:R-:W-:Y:S01]  /*136f0*/  FADD.FTZ R154, R154, R103 ;  /* 0x000000679a9a7221 */ /* 0x000fe20000010000 */
[C---:B-1----:R-:W-:Y:S01]  /*13700*/  F2FP.F16.F32.PACK_AB R50, R152.reuse, R113 ;  /* 0x000000719832723e */ /* 0x042fe200000000ff */
[----:B------:R-:W-:Y:S06]  /*13710*/  LDSM.16.MT88.4 R64, [R72+0x2000] ;  /* 0x002000004840783b */ /* 0x000fec0000004200 */
[----:B------:R-:W-:Y:S01]  /*13720*/  MUFU.EX2 R169, R169 ;  /* 0x000000a900a97308 */ /* 0x000fe20000000800 */
[----:B------:R-:W-:Y:S09]  /*13730*/  FADD.FTZ R154, R115, R154 ;  /* 0x0000009a739a7221 */ /* 0x000ff20000010000 */
[----:B------:R-:W-:Y:S01]  /*13740*/  MUFU.EX2 R131, R131 ;  /* 0x0000008300837308 */ /* 0x000fe20000000800 */
[C---:B------:R-:W-:Y:S09]  /*13750*/  HMMA.16816.F32 R4, R48.reuse, R56, R4 ;  /* 0x000000383004723c */ /* 0x040ff20000001804 */
[----:B------:R-:W-:Y:S01]  /*13760*/  MUFU.EX2 R179, R179 ;  /* 0x000000b300b37308 */ /* 0x000fe20000000800 */
[----:B------:R-:W-:Y:S09]  /*13770*/  FADD.FTZ R113, R113, R154 ;  /* 0x0000009a71717221 */ /* 0x000ff20000010000 */
[----:B------:R-:W-:Y:S01]  /*13780*/  MUFU.EX2 R185, R185 ;  /* 0x000000b900b97308 */ /* 0x000fe20000000800 */
[C---:B------:R-:W-:Y:S01]  /*13790*/  HMMA.16816.F32 R8, R48.reuse, R58, R8 ;  /* 0x0000003a3008723c */ /* 0x040fe20000001808 */
[----:B------:R-:W1:Y:S08]  /*137a0*/  LDSM.16.MT88.4 R56, [R75+0xc000] ;  /* 0x00c000004b38783b */ /* 0x000e700000004200 */
[----:B------:R-:W-:Y:S01]  /*137b0*/  MUFU.EX2 R206, R210 ;  /* 0x000000d200ce7308 */ /* 0x000fe20000000800 */
[----:B------:R-:W-:Y:S09]  /*137c0*/  FADD.FTZ R152, R152, R113 ;  /* 0x0000007198987221 */ /* 0x000ff20000010000 */
        /* <DEDUP_REMOVED lines=8> */
[C---:B----4-:R-:W-:Y:S03]  /*13850*/  HMMA.16816.F32 R20, R48.reuse, R68, R20 ;  /* 0x000000443014723c */ /* 0x050fe60000001814 */
[----:B------:R-:W-:Y:S06]  /*13860*/  FFMA.FTZ R68, R117, R38, -R81 ;  /* 0x0000002675447223 */ /* 0x000fec0000010851 */
[----:B------:R-:W-:Y:S01]  /*13870*/  MUFU.EX2 R198, R198 ;  /* 0x000000c600c67308 */ /* 0x000fe20000000800 */
[C---:B------:R-:W-:Y:S09]  /*13880*/  HMMA.16816.F32 R24, R48.reuse, R70, R24 ;  /* 0x000000463018723c */ /* 0x040ff20000001818 */
[----:B------:R4:W-:Y:S10]  /*13890*/  MUFU.EX2 R123, R68 ;  /* 0x00000044007b7308 */ /* 0x0009f40000000800 */
[----:B------:R-:W5:Y:S01]  /*138a0*/  MUFU.EX2 R117, R215 ;  /* 0x000000d700757308 */ /* 0x000f620000000800 */
[C---:B--2---:R-:W-:Y:S09]  /*138b0*/  HMMA.16816.F32 R28, R48.reuse, R52, R28 ;  /* 0x00000034301c723c */ /* 0x044ff2000000181c */
[----:B------:R-:W-:Y:S10]  /*138c0*/  MUFU.EX2 R194, R196 ;  /* 0x000000c400c27308 */ /* 0x000ff40000000800 */
[----:B------:R-:W-:Y:S01]  /*138d0*/  MUFU.EX2 R191, R191 ;  /* 0x000000bf00bf7308 */ /* 0x000fe20000000800 */
[----:B----4-:R-:W-:Y:S01]  /*138e0*/  LDSM.16.MT88.4 R68, [R72+0x2800] ;  /* 0x002800004844783b */ /* 0x010fe20000004200 */
[----:B------:R-:W-:Y:S08]  /*138f0*/  HMMA.16816.F32 R32, R48, R54, R32 ;  /* 0x000000363020723c */ /* 0x000ff00000001820 */
[----:B------:R-:W-:Y:S01]  /*13900*/  MUFU.EX2 R193, R193 ;  /* 0x000000c100c17308 */ /* 0x000fe20000000800 */
[----:B------:R-:W-:Y:S02]  /*13910*/  F2FP.F16.F32.PACK_AB R49, R119, R158 ;  /* 0x0000009e7731723e */ /* 0x000fe400000000ff */
[----:B-----5:R-:W-:Y:S07]  /*13920*/  F2FP.F16.F32.PACK_AB R51, R117, R156 ;  /* 0x0000009c7533723e */ /* 0x020fee00000000ff */
[----:B------:R-:W-:Y:S01]  /*13930*/  MUFU.EX2 R87, R87 ;  /* 0x0000005700577308 */ /* 0x000fe20000000800 */
[C---:B------:R-:W-:Y:S01]  /*13940*/  F2FP.F16.F32.PACK_AB R48, R162.reuse, R123 ;  /* 0x0000007ba230723e */ /* 0x040fe200000000ff */
[----:B------:R-:W2:Y:S01]  /*13950*/  LDSM.16.MT88.4 R52, [R74+0x2000] ;  /* 0x002000004a34783b */ /* 0x000ea20000004200 */
[----:B------:R-:W-:Y:S07]  /*13960*/  F2FP.F16.F32.PACK_AB R50, R121, R160 ;  /* 0x000000a07932723e */ /* 0x000fee00000000ff */
[----:B------:R-:W-:Y:S01]  /*13970*/  MUFU.EX2 R96, R96 ;  /* 0x0000006000607308 */ /* 0x000fe20000000800 */
[----:B------:R-:W-:Y:S09]  /*13980*/  FADD.FTZ R123, R123, R152 ;  /* 0x000000987b7b7221 */ /* 0x000ff20000010000 */
[----:B------:R4:W-:Y:S01]  /*13990*/  MUFU.EX2 R86, R97 ;  /* 0x0000006100567308 */ /* 0x0009e20000000800 */
[----:B------:R-:W-:Y:S01]  /*139a0*/  FADD.FTZ R123, R162, R123 ;  /* 0x0000007ba27b7221 */ /* 0x000fe20000010000 */
[C---:B-1----:R-:W-:Y:S08]  /*139b0*/  HMMA.16816.F32 R4, R48.reuse, R56, R4 ;  /* 0x000000383004723c */ /* 0x042ff00000001804 */
[----:B------:R-:W-:Y:S01]  /*139c0*/  MUFU.EX2 R91, R91 ;  /* 0x0000005b005b7308 */ /* 0x000fe20000000800 */
[----:B------:R-:W-:Y:S09]  /*139d0*/  FADD.FTZ R160, R160, R123 ;  /* 0x0000007ba0a07221 */ /* 0x000ff20000010000 */
[----:B------:R-:W-:Y:S01]  /*139e0*/  MUFU.EX2 R42, R42 ;  /* 0x0000002a002a7308 */ /* 0x000fe20000000800 */
[----:B------:R-:W-:Y:S01]  /*139f0*/  FADD.FTZ R160, R121, R160 ;  /* 0x000000a079a07221 */ /* 0x000fe20000010000 */
[C---:B------:R-:W-:Y:S01]  /*13a00*/  HMMA.16816.F32 R8, R48.reuse, R58, R8 ;  /* 0x0000003a3008723c */ /* 0x040fe20000001808 */
[----:B------:R-:W1:Y:S07]  /*13a10*/  LDSM.16.MT88.4 R56, [R75+0xc800] ;  /* 0x00c800004b38783b */ /* 0x000e6e0000004200 */
[----:B------:R-:W-:Y:S01]  /*13a20*/  MUFU.EX2 R40, R40 ;  /* 0x0000002800287308 */ /* 0x000fe20000000800 */
[-CC-:B----4-:R-:W-:Y:S01]  /*13a30*/  FFMA.FTZ R97, R80, R38.reuse, -R81.reuse ;  /* 0x0000002650617223 */ /* 0x190fe20000010851 */
[C---:B---3--:R-:W-:Y:S08]  /*13a40*/  HMMA.16816.F32 R12, R48.reuse, R60, R12 ;  /* 0x0000003c300c723c */ /* 0x048ff0000000180c */
[----:B------:R-:W-:Y:S01]  /*13a50*/  MUFU.EX2 R97, R97 ;  /* 0x0000006100617308 */ /* 0x000fe20000000800 */
[C---:B------:R-:W-:Y:S01]  /*13a60*/  HMMA.16816.F32 R16, R48.reuse, R62, R16 ;  /* 0x0000003e3010723c */ /* 0x040fe20000001810 */
[----:B------:R-:W3:Y:S07]  /*13a70*/  LDSM.16.MT88.4 R60, [R73+0xc800] ;  /* 0x00c80000493c783b */ /* 0x000eee0000004200 */
[C---:B------:R-:W-:Y:S03]  /*13a80*/  HMMA.16816.F32 R20, R48.reuse, R64, R20 ;  /* 0x000000403014723c */ /* 0x040fe60000001814 */
[-CC-:B------:R-:W-:Y:S01]  /*13a90*/  FFMA.FTZ R64, R129, R38.reuse, -R81.reuse ;  /* 0x0000002681407223 */ /* 0x180fe20000010851 */
[--C-:B------:R-:W-:Y:S03]  /*13aa0*/  FFMA.FTZ R129, R127, R38, -R81.reuse ;  /* 0x000000267f817223 */ /* 0x100fe60000010851 */
[----:B------:R4:W-:Y:S01]  /*13ab0*/  MUFU.EX2 R127, R64 ;  /* 0x00000040007f7308 */ /* 0x0009e20000000800 */
[C---:B------:R-:W-:Y:S09]  /*13ac0*/  HMMA.16816.F32 R24, R48.reuse, R66, R24 ;  /* 0x000000423018723c */ /* 0x040ff20000001818 */
[----:B------:R-:W5:Y:S01]  /*13ad0*/  MUFU.EX2 R129, R129 ;  /* 0x0000008100817308 */ /* 0x000f620000000800 */
[C---:B--2---:R-:W-:Y:S01]  /*13ae0*/  HMMA.16816.F32 R28, R48.reuse, R52, R28 ;  /* 0x00000034301c723c */ /* 0x044fe2000000181c */
[----:B----4-:R-:W-:Y:S07]  /*13af0*/  LDSM.16.MT88.4 R64, [R72+0x3000] ;  /* 0x003000004840783b */ /* 0x010fee0000004200 */
[----:B------:R-:W-:Y:S03]  /*13b00*/  HMMA.16816.F32 R32, R48, R54, R32 ;  /* 0x000000363020723c */ /* 0x000fe60000001820 */
[----:B------:R-:W-:Y:S02]  /*13b10*/  F2FP.F16.F32.PACK_AB R49, R133, R135 ;  /* 0x000000878531723e */ /* 0x000fe400000000ff */
[----:B------:R-:W-:Y:S01]  /*13b20*/  F2FP.F16.F32.PACK_AB R51, R125, R224 ;  /* 0x000000e07d33723e */ /* 0x000fe200000000ff */
[----:B------:R-:W2:Y:S01]  /*13b30*/  LDSM.16.MT88.4 R52, [R74+0x2800] ;  /* 0x002800004a34783b */ /* 0x000ea20000004200 */
[----:B------:R-:W-:Y:S02]  /*13b40*/  F2FP.F16.F32.PACK_AB R48, R137, R139 ;  /* 0x0000008b8930723e */ /* 0x000fe400000000ff */
[----:B-----5:R-:W-:Y:S07]  /*13b50*/  F2FP.F16.F32.PACK_AB R50, R129, R127 ;  /* 0x0000007f8132723e */ /* 0x020fee00000000ff */
[C---:B-1----:R-:W-:Y:S08]  /*13b60*/  HMMA.16816.F32 R4, R48.reuse, R56, R4 ;  /* 0x000000383004723c */ /* 0x042ff00000001804 */
[C---:B------:R-:W-:Y:S01]  /*13b70*/  HMMA.16816.F32 R8, R48.reuse, R58, R8 ;  /* 0x0000003a3008723c */ /* 0x040fe20000001808 */
[----:B------:R-:W1:Y:S07]  /*13b80*/  LDSM.16.MT88.4 R56, [R75+0xd000] ;  /* 0x00d000004b38783b */ /* 0x000e6e0000004200 */
[C---:B---3--:R-:W-:Y:S08]  /*13b90*/  HMMA.16816.F32 R12, R48.reuse, R60, R12 ;  /* 0x0000003c300c723c */ /* 0x048ff0000000180c */
[C---:B------:R-:W-:Y:S01]  /*13ba0*/  HMMA.16816.F32 R16, R48.reuse, R62, R16 ;  /* 0x0000003e3010723c */ /* 0x040fe20000001810 */
[----:B------:R-:W3:Y:S07]  /*13bb0*/  LDSM.16.MT88.4 R60, [R73+0xd000] ;  /* 0x00d00000493c783b */ /* 0x000eee0000004200 */
[C---:B------:R-:W-:Y:S08]  /*13bc0*/  HMMA.16816.F32 R20, R48.reuse, R68, R20 ;  /* 0x000000443014723c */ /* 0x040ff00000001814 */
        /* <DEDUP_REMOVED lines=9> */
[C---:B-1----:R-:W-:Y:S08]  /*13c60*/  HMMA.16816.F32 R4, R48.reuse, R56, R4 ;  /* 0x000000383004723c */ /* 0x042ff00000001804 */
[C---:B------:R-:W-:Y:S01]  /*13c70*/  HMMA.16816.F32 R8, R48.reuse, R58, R8 ;  /* 0x0000003a3008723c */ /* 0x040fe20000001808 */
[----:B------:R-:W1:Y:S07]  /*13c80*/  LDSM.16.MT88.4 R56, [R75+0xd800] ;  /* 0x00d800004b38783b */ /* 0x000e6e0000004200 */
[C---:B---3--:R-:W-:Y:S08]  /*13c90*/  HMMA.16816.F32 R12, R48.reuse, R60, R12 ;  /* 0x0000003c300c723c */ /* 0x048ff0000000180c */
[C---:B------:R-:W-:Y:S01]  /*13ca0*/  HMMA.16816.F32 R16, R48.reuse, R62, R16 ;  /* 0x0000003e3010723c */ /* 0x040fe20000001810 */
[----:B------:R-:W3:Y:S07]  /*13cb0*/  LDSM.16.MT88.4 R60, [R73+0xd800] ;  /* 0x00d80000493c783b */ /* 0x000eee0000004200 */
[C---:B------:R-:W-:Y:S03]  /*13cc0*/  HMMA.16816.F32 R20, R48.reuse, R64, R20 ;  /* 0x000000403014723c */ /* 0x040fe60000001814 */
[-CC-:B------:R-:W-:Y:S01]  /*13cd0*/  FFMA.FTZ R65, R175, R38.reuse, -R81.reuse ;  /* 0x00000026af417223 */ /* 0x180fe20000010851 */
[-CC-:B------:R-:W-:Y:S01]  /*13ce0*/  FFMA.FTZ R64, R173, R38.reuse, -R81.reuse ;  /* 0x00000026ad407223 */ /* 0x180fe20000010851 */
[----:B------:R4:W-:Y:S03]  /*13cf0*/  MUFU.EX2 R175, R181 ;  /* 0x000000b500af7308 */ /* 0x0009e60000000800 */
[C---:B------:R-:W-:Y:S07]  /*13d00*/  HMMA.16816.F32 R24, R48.reuse, R66, R24 ;  /* 0x000000423018723c */ /* 0x040fee0000001818 */
[----:B------:R-:W5:Y:S10]  /*13d10*/  MUFU.EX2 R173, R65 ;  /* 0x0000004100ad7308 */ /* 0x000f740000000800 */
[----:B------:R-:W1:Y:S01]  /*13d20*/  MUFU.EX2 R171, R64 ;  /* 0x0000004000ab7308 */ /* 0x000e620000000800 */
[C---:B--2---:R-:W-:Y:S03]  /*13d30*/  HMMA.16816.F32 R28, R48.reuse, R52, R28 ;  /* 0x00000034301c723c */ /* 0x044fe6000000181c */
[-CC-:B----4-:R-:W-:Y:S05]  /*13d40*/  FFMA.FTZ R181, R228, R38.reuse, -R81.reuse ;  /* 0x00000026e4b57223 */ /* 0x190fea0000010851 */
[----:B------:R-:W-:Y:S01]  /*13d50*/  HMMA.16816.F32 R32, R48, R54, R32 ;  /* 0x000000363020723c */ /* 0x000fe20000001820 */
[----:B------:R-:W2:Y:S01]  /*13d60*/  LDSM.16.MT88.4 R52, [R74+0x3800] ;  /* 0x003800004a34783b */ /* 0x000ea20000004200 */
[----:B------:R-:W-:Y:S01]  /*13d70*/  MUFU.EX2 R181, R181 ;  /* 0x000000b500b57308 */ /* 0x000fe20000000800 */
[----:B------:R-:W-:Y:S02]  /*13d80*/  F2FP.F16.F32.PACK_AB R51, R159, R157 ;  /* 0x0000009d9f33723e */ /* 0x000fe400000000ff */
[----:B------:R-:W-:Y:S02]  /*13d90*/  F2FP.F16.F32.PACK_AB R49, R161, R165 ;  /* 0x000000a5a131723e */ /* 0x000fe400000000ff */
[----:B-----5:R-:W-:Y:S02]  /*13da0*/  F2FP.F16.F32.PACK_AB R48, R173, R175 ;  /* 0x000000afad30723e */ /* 0x020fe400000000ff */
[----:B-1----:R-:W-:Y:S01]  /*13db0*/  F2FP.F16.F32.PACK_AB R50, R163, R171 ;  /* 0x000000aba332723e */ /* 0x002fe200000000ff */
[----:B------:R-:W-:Y:S06]  /*13dc0*/  LDSM.16.MT88.4 R64, [R72+0x4000] ;  /* 0x004000004840783b */ /* 0x000fec0000004200 */
[C---:B------:R-:W-:Y:S08]  /*13dd0*/  HMMA.16816.F32 R4, R48.reuse, R56, R4 ;  /* 0x000000383004723c */ /* 0x040ff00000001804 */
[C---:B------:R-:W-:Y:S01]  /*13de0*/  HMMA.16816.F32 R8, R48.reuse, R58, R8 ;  /* 0x0000003a3008723c */ /* 0x040fe20000001808 */
[----:B------:R-:W1:Y:S07]  /*13df0*/  LDSM.16.MT88.4 R56, [R75+0xe000] ;  /* 0x00e000004b38783b */ /* 0x000e6e0000004200 */
[C---:B---3--:R-:W-:Y:S08]  /*13e00*/  HMMA.16816.F32 R12, R48.reuse, R60, R12 ;  /* 0x0000003c300c723c */ /* 0x048ff0000000180c */
[C---:B------:R-:W-:Y:S01]  /*13e10*/  HMMA.16816.F32 R16, R48.reuse, R62, R16 ;  /* 0x0000003e3010723c */ /* 0x040fe20000001810 */
[----:B------:R-:W3:Y:S07]  /*13e20*/  LDSM.16.MT88.4 R60, [R73+0xe000] ;  /* 0x00e00000493c783b */ /* 0x000eee0000004200 */
[C---:B------:R-:W-:Y:S03]  /*13e30*/  HMMA.16816.F32 R20, R48.reuse, R68, R20 ;  /* 0x000000443014723c */ /* 0x040fe60000001814 */
[----:B------:R-:W-:Y:S02]  /*13e40*/  FFMA.FTZ R68, R216, R38, -R81 ;  /* 0x00000026d8447223 */ /* 0x000fe40000010851 */
[----:B------:R-:W4:Y:S03]  /*13e50*/  MUFU.EX2 R216, R218 ;  /* 0x000000da00d87308 */ /* 0x000f260000000800 */
[C---:B------:R-:W-:Y:S07]  /*13e60*/  HMMA.16816.F32 R24, R48.reuse, R70, R24 ;  /* 0x000000463018723c */ /* 0x040fee0000001818 */
[----:B------:R5:W1:Y:S01]  /*13e70*/  MUFU.EX2 R214, R68 ;  /* 0x0000004400d67308 */ /* 0x000a620000000800 */
[C---:B--2---:R-:W-:Y:S01]  /*13e80*/  HMMA.16816.F32 R28, R48.reuse, R52, R28 ;  /* 0x00000034301c723c */ /* 0x044fe2000000181c */
[----:B-----5:R-:W-:Y:S07]  /*13e90*/  LDSM.16.MT88.4 R68, [R72+0x4800] ;  /* 0x004800004844783b */ /* 0x020fee0000004200 */
[----:B------:R-:W-:Y:S03]  /*13ea0*/  HMMA.16816.F32 R32, R48, R54, R32 ;  /* 0x000000363020723c */ /* 0x000fe60000001820 */
[----:B------:R-:W-:Y:S02]  /*13eb0*/  F2FP.F16.F32.PACK_AB R49, R169, R177 ;  /* 0x000000b1a931723e */ /* 0x000fe400000000ff */
[----:B------:R-:W-:Y:S02]  /*13ec0*/  F2FP.F16.F32.PACK_AB R51, R131, R226 ;  /* 0x000000e28333723e */ /* 0x000fe400000000ff */
[----:B----4-:R-:W-:Y:S01]  /*13ed0*/  F2FP.F16.F32.PACK_AB R48, R216, R181 ;  /* 0x000000b5d830723e */ /* 0x010fe200000000ff */
[----:B------:R-:W2:Y:S01]  /*13ee0*/  LDSM.16.MT88.4 R52, [R74+0x4000] ;  /* 0x004000004a34783b */ /* 0x000ea20000004200 */
[----:B-1----:R-:W-:Y:S07]  /*13ef0*/  F2FP.F16.F32.PACK_AB R50, R179, R214 ;  /* 0x000000d6b332723e */ /* 0x002fee00000000ff */
[C---:B------:R-:W-:Y:S08]  /*13f00*/  HMMA.16816.F32 R4, R48.reuse, R56, R4 ;  /* 0x000000383004723c */ /* 0x040ff00000001804 */
        /* <DEDUP_REMOVED lines=21> */
[C---:B------:R-:W-:Y:S01]  /*14060*/  HMMA.16816.F32 R20, R48.reuse, R68, R20 ;  /* 0x000000443014723c */ /* 0x040fe20000001814 */
[----:B------:R-:W-:Y:S02]  /*14070*/  MUFU.EX2 R69, R192 ;  /* 0x000000c000457308 */ /* 0x000fe40000000800 */
[-C--:B------:R-:W-:Y:S05]  /*14080*/  FFMA.FTZ R68, R188, R38.reuse, -R83 ;  /* 0x00000026bc447223 */ /* 0x080fea0000010853 */
[C---:B------:R-:W-:Y:S03]  /*14090*/  HMMA.16816.F32 R24, R48.reuse, R70, R24 ;  /* 0x000000463018723c */ /* 0x040fe60000001818 */
[----:B------:R-:W4:Y:S01]  /*140a0*/  MUFU.EX2 R68, R68 ;  /* 0x0000004400447308 */ /* 0x000f220000000800 */
[-CC-:B------:R-:W-:Y:S01]  /*140b0*/  FFMA.FTZ R71, R184, R38.reuse, -R81.reuse ;  /* 0x00000026b8477223 */ /* 0x180fe20000010851 */
[----:B------:R-:W-:Y:S08]  /*140c0*/  FFMA.FTZ R70, R182, R38, -R81 ;  /* 0x00000026b6467223 */ /* 0x000ff00000010851 */
[----:B------:R-:W5:Y:S01]  /*140d0*/  MUFU.EX2 R184, R186 ;  /* 0x000000ba00b87308 */ /* 0x000f620000000800 */
[C---:B--2---:R-:W-:Y:S09]  /*140e0*/  HMMA.16816.F32 R28, R48.reuse, R52, R28 ;  /* 0x00000034301c723c */ /* 0x044ff2000000181c */
[----:B------:R-:W-:Y:S10]  /*140f0*/  MUFU.EX2 R71, R71 ;  /* 0x0000004700477308 */ /* 0x000ff40000000800 */
[----:B------:R-:W2:Y:S01]  /*14100*/  MUFU.EX2 R70, R70 ;  /* 0x0000004600467308 */ /* 0x000ea20000000800 */
[----:B------:R-:W-:Y:S01]  /*14110*/  HMMA.16816.F32 R32, R48, R54, R32 ;  /* 0x000000363020723c */ /* 0x000fe20000001820 */
[----:B------:R-:W3:Y:S02]  /*14120*/  LDSM.16.MT88.4 R52, [R74+0x5000] ;  /* 0x005000004a34783b */ /* 0x000ee40000004200 */
[----:B------:R-:W-:Y:S02]  /*14130*/  F2FP.F16.F32.PACK_AB R49, R191, R194 ;  /* 0x000000c2bf31723e */ /* 0x000fe400000000ff */
[----:B----4-:R-:W-:Y:S02]  /*14140*/  F2FP.F16.F32.PACK_AB R51, R68, R69 ;  /* 0x000000454433723e */ /* 0x010fe400000000ff */
[----:B-----5:R-:W-:Y:S02]  /*14150*/  F2FP.F16.F32.PACK_AB R48, R184, R193 ;  /* 0x000000c1b830723e */ /* 0x020fe400000000ff */
[----:B--2---:R-:W-:Y:S07]  /*14160*/  F2FP.F16.F32.PACK_AB R50, R70, R71 ;  /* 0x000000474632723e */ /* 0x004fee00000000ff */
[C---:B-1----:R-:W-:Y:S08]  /*14170*/  HMMA.16816.F32 R4, R48.reuse, R56, R4 ;  /* 0x000000383004723c */ /* 0x042ff00000001804 */
        /* <DEDUP_REMOVED lines=8> */
[C---:B------:R-:W-:Y:S03]  /*14200*/  HMMA.16816.F32 R28, R48.reuse, R52, R28 ;  /* 0x00000034301c723c */ /* 0x040fe6000000181c */
[----:B------:R-:W-:Y:S02]  /*14210*/  FFMA.FTZ R52, R44, R223, R45 ;  /* 0x000000df2c347223 */ /* 0x000fe4000001002d */
[----:B------:R-:W4:Y:S02]  /*14220*/  LDSM.16.MT88.4 R44, [R74+0x5800] ;  /* 0x005800004a2c783b */ /* 0x000f240000004200 */
[----:B------:R-:W-:Y:S01]  /*14230*/  FADD.FTZ R89, R89, R52 ;  /* 0x0000003459597221 */ /* 0x000fe20000010000 */
[----:B------:R-:W-:Y:S03]  /*14240*/  HMMA.16816.F32 R32, R48, R54, R32 ;  /* 0x000000363020723c */ /* 0x000fe60000001820 */
[----:B------:R-:W-:Y:S01]  /*14250*/  F2FP.F16.F32.PACK_AB R49, R195, R178 ;  /* 0x000000b2c331723e */ /* 0x000fe200000000ff */
[----:B------:R-:W-:Y:S01]  /*14260*/  FADD.FTZ R130, R130, R89 ;  /* 0x0000005982827221 */ /* 0x000fe20000010000 */
[----:B------:R-:W-:Y:S01]  /*14270*/  F2FP.F16.F32.PACK_AB R51, R172, R197 ;  /* 0x000000c5ac33723e */ /* 0x000fe200000000ff */
[----:B------:R-:W5:Y:S01]  /*14280*/  LDSM.16.MT88.4 R52, [R75+0x10000] ;  /* 0x010000004b34783b */ /* 0x000f620000004200 */
[----:B------:R-:W-:Y:S01]  /*14290*/  F2FP.F16.F32.PACK_AB R48, R170, R201 ;  /* 0x000000c9aa30723e */ /* 0x000fe200000000ff */
[----:B------:R-:W-:Y:S01]  /*142a0*/  FADD.FTZ R85, R85, R130 ;  /* 0x0000008255557221 */ /* 0x000fe20000010000 */
[----:B------:R-:W-:Y:S01]  /*142b0*/  F2FP.F16.F32.PACK_AB R50, R168, R199 ;  /* 0x000000c7a832723e */ /* 0x000fe200000000ff */
[-C--:B------:R-:W-:Y:S02]  /*142c0*/  FFMA.FTZ R89, R98, R38.reuse, -R81 ;  /* 0x0000002662597223 */ /* 0x080fe40000010851 */
[----:B------:R-:W-:Y:S01]  /*142d0*/  FADD.FTZ R140, R140, R85 ;  /* 0x000000558c8c7221 */ /* 0x000fe20000010000 */
[----:B------:R2:W-:Y:S01]  /*142e0*/  MUFU.EX2 R98, R100 ;  /* 0x0000006400627308 */ /* 0x0005e20000000800 */
[-C--:B------:R-:W-:Y:S02]  /*142f0*/  FFMA.FTZ R85, R104, R38.reuse, -R83 ;  /* 0x0000002668557223 */ /* 0x080fe40000010853 */
[C---:B-1----:R-:W-:Y:S07]  /*14300*/  HMMA.16816.F32 R4, R48.reuse, R56, R4 ;  /* 0x000000383004723c */ /* 0x042fee0000001804 */
[----:B------:R-:W-:Y:S01]  /*14310*/  MUFU.EX2 R104, R106 ;  /* 0x0000006a00687308 */ /* 0x000fe20000000800 */
[----:B------:R-:W-:Y:S09]  /*14320*/  FADD.FTZ R95, R95, R140 ;  /* 0x0000008c5f5f7221 */ /* 0x000ff20000010000 */
[----:B------:R-:W-:Y:S01]  /*14330*/  MUFU.EX2 R85, R85 ;  /* 0x0000005500557308 */ /* 0x000fe20000000800 */
[----:B------:R-:W-:Y:S01]  /*14340*/  FADD.FTZ R142, R142, R95 ;  /* 0x0000005f8e8e7221 */ /* 0x000fe20000010000 */
[C---:B------:R-:W-:Y:S01]  /*14350*/  HMMA.16816.F32 R8, R48.reuse, R58, R8 ;  /* 0x0000003a3008723c */ /* 0x040fe20000001808 */
[----:B------:R-:W1:Y:S07]  /*14360*/  LDSM.16.MT88.4 R56, [R73+0x10000] ;  /* 0x010000004938783b */ /* 0x000e6e0000004200 */
[----:B------:R-:W-:Y:S01]  /*14370*/  MUFU.EX2 R89, R89 ;  /* 0x0000005900597308 */ /* 0x000fe20000000800 */
[----:B------:R-:W-:Y:S01]  /*14380*/  FADD.FTZ R93, R93, R142 ;  /* 0x0000008e5d5d7221 */ /* 0x000fe20000010000 */
[-C--:B------:R-:W-:Y:S01]  /*14390*/  FFMA.FTZ R95, R92, R38.reuse, -R83 ;  /* 0x000000265c5f7223 */ /* 0x080fe20000010853 */
[----:B--2---:R-:W-:Y:S02]  /*143a0*/  FADD.FTZ R100, R139, R160 ;  /* 0x000000a08b647221 */ /* 0x004fe40000010000 */
[----:B------:R-:W-:Y:S01]  /*143b0*/  FADD.FTZ R136, R136, R93 ;  /* 0x0000005d88887221 */ /* 0x000fe20000010000 */
[C---:B------:R-:W-:Y:S04]  /*143c0*/  HMMA.16816.F32 R12, R48.reuse, R60, R12 ;  /* 0x0000003c300c723c */ /* 0x040fe8000000180c */
[----:B------:R-:W2:Y:S01]  /*143d0*/  MUFU.EX2 R60, R126 ;  /* 0x0000007e003c7308 */ /* 0x000ea20000000800 */
[----:B------:R-:W-:Y:S01]  /*143e0*/  FADD.FTZ R105, R105, R136 ;  /* 0x0000008869697221 */ /* 0x000fe20000010000 */
[----:B------:R-:W-:Y:S01]  /*143f0*/  FADD.FTZ R100, R137, R100 ;  /* 0x0000006489647221 */ /* 0x000fe20000010000 */
[-CC-:B------:R-:W-:Y:S01]  /*14400*/  FFMA.FTZ R61, R120, R38.reuse, -R83.reuse ;  /* 0x00000026783d7223 */ /* 0x180fe20000010853 */
[-C--:B------:R-:W-:Y:S01]  /*14410*/  FFMA.FTZ R93, R90, R38.reuse, -R83 ;  /* 0x000000265a5d7223 */ /* 0x080fe20000010853 */
[----:B------:R-:W-:Y:S01]  /*14420*/  FADD.FTZ R132, R132, R105 ;  /* 0x0000006984847221 */ /* 0x000fe20000010000 */
[C---:B------:R-:W-:Y:S04]  /*14430*/  HMMA.16816.F32 R16, R48.reuse, R62, R16 ;  /* 0x0000003e3010723c */ /* 0x040fe80000001810 */
[----:B------:R-:W-:Y:S01]  /*14440*/  MUFU.EX2 R62, R122 ;  /* 0x0000007a003e7308 */ /* 0x000fe20000000800 */
[----:B------:R-:W-:Y:S01]  /*14450*/  FADD.FTZ R101, R101, R132 ;  /* 0x0000008465657221 */ /* 0x000fe20000010000 */
[-C--:B------:R-:W-:Y:S08]  /*14460*/  FFMA.FTZ R63, R118, R38.reuse, -R81 ;  /* 0x00000026763f7223 */ /* 0x080ff00000010851 */
[----:B------:R-:W5:Y:S01]  /*14470*/  MUFU.EX2 R61, R61 ;  /* 0x0000003d003d7308 */ /* 0x000f620000000800 */
[----:B------:R-:W-:Y:S01]  /*14480*/  FADD.FTZ R100, R127, R100 ;  /* 0x000000647f647221 */ /* 0x000fe20000010000 */
[----:B------:R-:W-:Y:S01]  /*14490*/  FADD.FTZ R150, R150, R101 ;  /* 0x0000006596967221 */ /* 0x000fe20000010000 */
[C---:B---3--:R-:W-:Y:S07]  /*144a0*/  HMMA.16816.F32 R20, R48.reuse, R64, R20 ;  /* 0x000000403014723c */ /* 0x048fee0000001814 */
[----:B------:R-:W-:Y:S01]  /*144b0*/  MUFU.EX2 R90, R95 ;  /* 0x0000005f005a7308 */ /* 0x000fe20000000800 */
[-CC-:B------:R-:W-:Y:S01]  /*144c0*/  FFMA.FTZ R64, R114, R38.reuse, -R81.reuse ;  /* 0x0000002672407223 */ /* 0x180fe20000010851 */
[-C--:B------:R-:W-:Y:S01]  /*144d0*/  FFMA.FTZ R65, R112, R38.reuse, -R81 ;  /* 0x0000002670417223 */ /* 0x080fe20000010851 */
[----:B------:R-:W-:Y:S07]  /*144e0*/  FADD.FTZ R111, R111, R150 ;  /* 0x000000966f6f7221 */ /* 0x000fee0000010000 */
[----:B------:R-:W-:Y:S01]  /*144f0*/  MUFU.EX2 R63, R63 ;  /* 0x0000003f003f7308 */ /* 0x000fe20000000800 */
[----:B------:R-:W-:Y:S01]  /*14500*/  FADD.FTZ R100, R129, R100 ;  /* 0x0000006481647221 */ /* 0x000fe20000010000 */
[C---:B------:R-:W-:Y:S08]  /*14510*/  HMMA.16816.F32 R24, R48.reuse, R66, R24 ;  /* 0x000000423018723c */ /* 0x040ff00000001818 */
[----:B------:R-:W3:Y:S01]  /*14520*/  MUFU.EX2 R114, R116 ;  /* 0x0000007400727308 */ /* 0x000ee20000000800 */
[----:B------:R-:W-:Y:S01]  /*14530*/  FADD.FTZ R148, R148, R111 ;  /* 0x0000006f94947221 */ /* 0x000fe20000010000 */
[----:B------:R-:W-:Y:S01]  /*14540*/  FADD.FTZ R100, R155, R100 ;  /* 0x000000649b647221 */ /* 0x000fe20000010000 */
[----:B------:R-:W-:Y:S07]  /*14550*/  FFMA.FTZ R67, R110, R38, -R83 ;  /* 0x000000266e437223 */ /* 0x000fee0000010853 */
[----:B------:R-:W-:Y:S01]  /*14560*/  MUFU.EX2 R64, R64 ;  /* 0x0000004000407308 */ /* 0x000fe20000000800 */
[----:B------:R-:W-:Y:S01]  /*14570*/  FADD.FTZ R109, R109, R148 ;  /* 0x000000946d6d7221 */ /* 0x000fe20000010000 */
[C---:B----4-:R-:W-:Y:S08]  /*14580*/  HMMA.16816.F32 R28, R48.reuse, R44, R28 ;  /* 0x0000002c301c723c */ /* 0x050ff0000000181c */
[----:B------:R-:W4:Y:S01]  /*14590*/  MUFU.EX2 R65, R65 ;  /* 0x0000004100417308 */ /* 0x000f220000000800 */
[----:B------:R-:W-:Y:S01]  /*145a0*/  FADD.FTZ R158, R158, R109 ;  /* 0x0000006d9e9e7221 */ /* 0x000fe20000010000 */
[----:B--2---:R-:W-:Y:S01]  /*145b0*/  F2FP.F16.F32.PACK_AB R45, R43, R60 ;  /* 0x0000003c2b2d723e */ /* 0x004fe200000000ff */
[----:B------:R-:W-:Y:S07]  /*145c0*/  FADD.FTZ R100, R153, R100 ;  /* 0x0000006499647221 */ /* 0x000fee0000010000 */
[----:B------:R-:W-:Y:S01]  /*145d0*/  MUFU.EX2 R67, R67 ;  /* 0x0000004300437308 */ /* 0x000fe20000000800 */
[----:B------:R-:W-:Y:S01]  /*145e0*/  FADD.FTZ R119, R119, R158 ;  /* 0x0000009e77777221 */ /* 0x000fe20000010000 */
[----:B------:R-:W-:Y:S01]  /*145f0*/  HMMA.16816.F32 R32, R48, R46, R32 ;  /* 0x0000002e3020723c */ /* 0x000fe20000001820 */
[----:B------:R-:W2:Y:S07]  /*14600*/  LDSM.16.MT88.4 R48, [R72+0x6000] ;  /* 0x006000004830783b */ /* 0x000eae0000004200 */
[----:B------:R-:W-:Y:S01]  /*14610*/  MUFU.EX2 R93, R93 ;  /* 0x0000005d005d7308 */ /* 0x000fe20000000800 */
[----:B-----5:R-:W-:Y:S01]  /*14620*/  F2FP.F16.F32.PACK_AB R47, R61, R62 ;  /* 0x0000003e3d2f723e */ /* 0x020fe200000000ff */
[----:B------:R-:W-:Y:S01]  /*14630*/  FADD.FTZ R100, R151, R100 ;  /* 0x0000006497647221 */ /* 0x000fe20000010000 */
[----:B---3--:R-:W-:Y:S01]  /*14640*/  F2FP.F16.F32.PACK_AB R44, R114, R63 ;  /* 0x0000003f722c723e */ /* 0x008fe200000000ff */
[----:B------:R-:W-:Y:S01]  /*14650*/  FADD.FTZ R156, R156, R119 ;  /* 0x000000779c9c7221 */ /* 0x000fe20000010000 */
[--C-:B------:R-:W-:Y:S01]  /*14660*/  FFMA.FTZ R66, R108, R38, -R83.reuse ;  /* 0x000000266c427223 */ /* 0x100fe20000010853 */
[----:B----4-:R-:W-:Y:S01]  /*14670*/  F2FP.F16.F32.PACK_AB R46, R65, R64 ;  /* 0x00000040412e723e */ /* 0x010fe200000000ff */
[----:B------:R-:W-:Y:S01]  /*14680*/  FADD.FTZ R92, R149, R100 ;  /* 0x00000064955c7221 */ /* 0x000fe20000010000 */
[----:B------:R-:W-:Y:S01]  /*14690*/  FADD.FTZ R156, R117, R156 ;  /* 0x0000009c759c7221 */ /* 0x000fe20000010000 */
[----:B------:R-:W-:Y:S01]  /*146a0*/  LDSM.16.MT88.4 R148, [R73+0x11800] ;  /* 0x011800004994783b */ /* 0x000fe20000004200 */
[-C--:B------:R-:W-:Y:S01]  /*146b0*/  FFMA.FTZ R83, R39, R38.reuse, -R83 ;  /* 0x0000002627537223 */ /* 0x080fe20000010853 */
[----:B------:R-:W-:Y:S01]  /*146c0*/  MUFU.EX2 R66, R66 ;  /* 0x0000004200427308 */ /* 0x000fe20000000800 */
[----:B------:R-:W-:Y:S01]  /*146d0*/  FADD.FTZ R156, R135, R156 ;  /* 0x0000009c879c7221 */ /* 0x000fe20000010000 */
[C---:B------:R-:W-:Y:S08]  /*146e0*/  HMMA.16816.F32 R4, R44.reuse, R52, R4 ;  /* 0x000000342c04723c */ /* 0x040ff00000001804 */
[----:B------:R-:W3:Y:S01]  /*146f0*/  MUFU.EX2 R39, R41 ;  /* 0x0000002900277308 */ /* 0x000ee20000000800 */
[----:B------:R-:W-:Y:S09]  /*14700*/  FADD.FTZ R133, R133, R156 ;  /* 0x0000009c85857221 */ /* 0x000ff20000010000 */
[----:B------:R-:W4:Y:S01]  /*14710*/  MUFU.EX2 R83, R83 ;  /* 0x0000005300537308 */ /* 0x000f220000000800 */
[----:B------:R-:W-:Y:S01]  /*14720*/  FFMA.FTZ R95, R84, R38, -R81 ;  /* 0x00000026545f7223 */ /* 0x000fe20000010851 */
[C---:B------:R-:W-:Y:S01]  /*14730*/  HMMA.16816.F32 R8, R44.reuse, R54, R8 ;  /* 0x000000362c08723c */ /* 0x040fe20000001808 */
[----:B------:R-:W5:Y:S07]  /*14740*/  LDSM.16.MT88.4 R52, [R74+0x6000] ;  /* 0x006000004a34783b */ /* 0x000f6e0000004200 */
[----:B------:R-:W-:Y:S01]  /*14750*/  MUFU.EX2 R84, R88 ;  /* 0x0000005800547308 */ /* 0x000fe20000000800 */
[----:B------:R-:W-:Y:S01]  /*14760*/  FADD.FTZ R102, R224, R133 ;  /* 0x00000085e0667221 */ /* 0x000fe20000010000 */
[----:B------:R-:W-:Y:S08]  /*14770*/  FADD.FTZ R92, R175, R92 ;  /* 0x0000005caf5c7221 */ /* 0x000ff00000010000 */
[----:B------:R-:W5:Y:S01]  /*14780*/  MUFU.EX2 R95, R95 ;  /* 0x0000005f005f7308 */ /* 0x000f620000000800 */
[----:B------:R-:W-:Y:S01]  /*14790*/  FADD.FTZ R102, R125, R102 ;  /* 0x000000667d667221 */ /* 0x000fe20000010000 */
[C---:B-1----:R-:W-:Y:S08]  /*147a0*/  HMMA.16816.F32 R12, R44.reuse, R56, R12 ;  /* 0x000000382c0c723c */ /* 0x042ff0000000180c */
[----:B------:R-:W-:Y:S01]  /*147b0*/  MUFU.EX2 R41, R76 ;  /* 0x0000004c00297308 */ /* 0x000fe20000000800 */
[----:B---3--:R-:W-:Y:S01]  /*147c0*/  F2FP.F16.F32.PACK_AB R133, R39, R42 ;  /* 0x0000002a2785723e */ /* 0x008fe200000000ff */
[----:B------:R-:W-:Y:S01]  /*147d0*/  FADD.FTZ R102, R147, R102 ;  /* 0x0000006693667221 */ /* 0x000fe20000010000 */
[----:B----4-:R-:W-:Y:S01]  /*147e0*/  F2FP.F16.F32.PACK_AB R135, R83, R40 ;  /* 0x000000285387723e */ /* 0x010fe200000000ff */
        /* <DEDUP_REMOVED lines=15> */
[----:B------:R-:W-:Y:S02]  /*148e0*/  MOV R165, R36 ;  /* 0x0000002400a57202 */ /* 0x000fe40000000f00 */
[----:B------:R-:W-:Y:S01]  /*148f0*/  FADD.FTZ R99, R216, R99 ;  /* 0x00000063d8637221 */ /* 0x000fe20000010000 */
[C---:B-----5:R-:W-:Y:S08]  /*14900*/  HMMA.16816.F32 R28, R44.reuse, R52, R28 ;  /* 0x000000342c1c723c */ /* 0x060ff0000000181c */
[----:B------:R-:W-:Y:S01]  /*14910*/  HMMA.16816.F32 R32, R44, R54, R32 ;  /* 0x000000362c20723c */ /* 0x000fe20000001820 */
[----:B------:R-:W3:Y:S02]  /*14920*/  LDSM.16.MT88.4 R52, [R72+0x6800] ;  /* 0x006800004834783b */ /* 0x000ee40000004200 */
[----:B------:R-:W-:Y:S02]  /*14930*/  F2FP.F16.F32.PACK_AB R45, R66, R67 ;  /* 0x00000043422d723e */ /* 0x000fe400000000ff */
[----:B------:R-:W-:Y:S02]  /*14940*/  F2FP.F16.F32.PACK_AB R47, R85, R104 ;  /* 0x00000068552f723e */ /* 0x000fe400000000ff */
[----:B------:R-:W-:Y:S02]  /*14950*/  F2FP.F16.F32.PACK_AB R44, R98, R87 ;  /* 0x00000057622c723e */ /* 0x000fe400000000ff */
[----:B------:R-:W-:Y:S07]  /*14960*/  F2FP.F16.F32.PACK_AB R46, R96, R89 ;  /* 0x00000059602e723e */ /* 0x000fee00000000ff */
[C---:B-1----:R-:W-:Y:S08]  /*14970*/  HMMA.16816.F32 R4, R44.reuse, R56, R4 ;  /* 0x000000382c04723c */ /* 0x042ff00000001804 */
[C---:B------:R-:W-:Y:S01]  /*14980*/  HMMA.16816.F32 R8, R44.reuse, R58, R8 ;  /* 0x0000003a2c08723c */ /* 0x040fe20000001808 */
[----:B------:R-:W1:Y:S07]  /*14990*/  LDSM.16.MT88.4 R56, [R74+0x6800] ;  /* 0x006800004a38783b */ /* 0x000e6e0000004200 */
[C---:B--2---:R-:W-:Y:S08]  /*149a0*/  HMMA.16816.F32 R12, R44.reuse, R48, R12 ;  /* 0x000000302c0c723c */ /* 0x044ff0000000180c */
[C---:B------:R-:W-:Y:S01]  /*149b0*/  HMMA.16816.F32 R16, R44.reuse, R50, R16 ;  /* 0x000000322c10723c */ /* 0x040fe20000001810 */
[----:B------:R-:W2:Y:S07]  /*149c0*/  LDSM.16.MT88.4 R48, [R75+0x11000] ;  /* 0x011000004b30783b */ /* 0x000eae0000004200 */
[C---:B---3--:R-:W-:Y:S03]  /*149d0*/  HMMA.16816.F32 R20, R44.reuse, R52, R20 ;  /* 0x000000342c14723c */ /* 0x048fe60000001814 */
[----:B------:R-:W-:Y:S01]  /*149e0*/  FADD.FTZ R52, R157, R94 ;  /* 0x0000005e9d347221 */ /* 0x000fe20000010000 */
[----:B------:R-:W-:Y:S03]  /*149f0*/  FFMA.FTZ R94, R82, R38, -R81 ;  /* 0x00000026525e7223 */ /* 0x000fe60000010851 */
[----:B------:R-:W-:Y:S01]  /*14a00*/  FADD.FTZ R82, R159, R52 ;  /* 0x000000349f527221 */ /* 0x000fe20000010000 */
[C---:B------:R-:W-:Y:S01]  /*14a10*/  HMMA.16816.F32 R24, R44.reuse, R54, R24 ;  /* 0x000000362c18723c */ /* 0x040fe20000001818 */
[----:B------:R-:W3:Y:S01]  /*14a20*/  LDSM.16.MT88.4 R52, [R73+0x11000] ;  /* 0x011000004934783b */ /* 0x000ee20000004200 */
[----:B------:R-:W4:Y:S01]  /*14a30*/  MUFU.EX2 R80, R94 ;  /* 0x0000005e00507308 */ /* 0x000f220000000800 */
[----:B------:R-:W-:Y:S04]  /*14a40*/  FADD.FTZ R82, R177, R82 ;  /* 0x00000052b1527221 */ /* 0x000fe80000010000 */
[----:B------:R-:W-:Y:S01]  /*14a50*/  FADD.FTZ R169, R169, R82 ;  /* 0x00000052a9a97221 */ /* 0x000fe20000010000 */
[----:B------:R-:W-:Y:S01]  /*14a60*/  FADD.FTZ R82, R214, R99 ;  /* 0x00000063d6527221 */ /* 0x000fe20000010000 */
[C---:B-1----:R-:W-:Y:S01]  /*14a70*/  HMMA.16816.F32 R28, R44.reuse, R56, R28 ;  /* 0x000000382c1c723c */ /* 0x042fe2000000181c */
[----:B------:R-:W-:Y:S02]  /*14a80*/  LDSM.16.MT88.4 R156, [R75+0x11800] ;  /* 0x011800004b9c783b */ /* 0x000fe40000004200 */
        /* <DEDUP_REMOVED lines=11> */
[----:B----4-:R-:W-:Y:S01]  /*14b40*/  F2FP.F16.F32.PACK_AB R46, R97, R80 ;  /* 0x00000050612e723e */ /* 0x010fe200000000ff */
        /* <DEDUP_REMOVED lines=12> */
[C---:B---3--:R-:W-:Y:S03]  /*14c10*/  HMMA.16816.F32 R12, R44.reuse, R52, R12 ;  /* 0x000000342c0c723c */ /* 0x048fe6000000180c */
[-CC-:B------:R-:W-:Y:S01]  /*14c20*/  FFMA.FTZ R52, R78, R38.reuse, -R81.reuse ;  /* 0x000000264e347223 */ /* 0x180fe20000010851 */
[----:B------:R-:W-:Y:S01]  /*14c30*/  FFMA.FTZ R81, R79, R38, -R81 ;  /* 0x000000264f517223 */ /* 0x000fe20000010851 */
[----:B------:R-:W-:Y:S01]  /*14c40*/  FADD.FTZ R69, R68, R69 ;  /* 0x0000004544457221 */ /* 0x000fe20000010000 */
[----:B------:R-:W3:Y:S01]  /*14c50*/  MUFU.EX2 R38, R77 ;  /* 0x0000004d00267308 */ /* 0x000ee20000000800 */
[----:B------:R-:W-:Y:S01]  /*14c60*/  FADD.FTZ R184, R184, R193 ;  /* 0x000000c1b8b87221 */ /* 0x000fe20000010000 */
[C---:B------:R-:W-:Y:S08]  /*14c70*/  HMMA.16816.F32 R16, R44.reuse, R54, R16 ;  /* 0x000000362c10723c */ /* 0x040ff00000001810 */
[----:B------:R-:W-:Y:S01]  /*14c80*/  MUFU.EX2 R52, R52 ;  /* 0x0000003400347308 */ /* 0x000fe20000000800 */
[----:B------:R-:W-:Y:S01]  /*14c90*/  FADD.FTZ R178, R178, R69 ;  /* 0x00000045b2b27221 */ /* 0x000fe20000010000 */
[----:B------:R-:W-:Y:S08]  /*14ca0*/  FADD.FTZ R71, R71, R184 ;  /* 0x000000b847477221 */ /* 0x000ff00000010000 */
[----:B------:R-:W4:Y:S01]  /*14cb0*/  MUFU.EX2 R81, R81 ;  /* 0x0000005100517308 */ /* 0x000f220000000800 */
[----:B------:R-:W-:Y:S01]  /*14cc0*/  FADD.FTZ R178, R195, R178 ;  /* 0x000000b2c3b27221 */ /* 0x000fe20000010000 */
[C---:B-1----:R-:W-:Y:S03]  /*14cd0*/  HMMA.16816.F32 R20, R44.reuse, R56, R20 ;  /* 0x000000382c14723c */ /* 0x042fe60000001814 */
[----:B------:R-:W-:Y:S01]  /*14ce0*/  FADD.FTZ R197, R197, R178 ;  /* 0x000000b2c5c57221 */ /* 0x000fe20000010000 */
[----:B---3--:R-:W-:Y:S01]  /*14cf0*/  F2FP.F16.F32.PACK_AB R132, R38, R41 ;  /* 0x000000292684723e */ /* 0x008fe200000000ff */
[----:B------:R-:W-:Y:S02]  /*14d00*/  FADD.FTZ R70, R70, R71 ;  /* 0x0000004746467221 */ /* 0x000fe40000010000 */
[----:B------:R-:W-:Y:S01]  /*14d10*/  FADD.FTZ R197, R172, R197 ;  /* 0x000000c5acc57221 */ /* 0x000fe20000010000 */
[C---:B------:R-:W-:Y:S03]  /*14d20*/  HMMA.16816.F32 R24, R44.reuse, R58, R24 ;  /* 0x0000003a2c18723c */ /* 0x040fe60000001818 */
[----:B------:R-:W-:Y:S01]  /*14d30*/  FADD.FTZ R60, R60, R197 ;  /* 0x000000c53c3c7221 */ /* 0x000fe20000010000 */
[----:B----4-:R-:W-:Y:S01]  /*14d40*/  F2FP.F16.F32.PACK_AB R134, R81, R52 ;  /* 0x000000345186723e */ /* 0x010fe200000000ff */
[----:B------:R-:W-:Y:S03]  /*14d50*/  FADD.FTZ R201, R201, R70 ;  /* 0x00000046c9c97221 */ /* 0x000fe60000010000 */
[C---:B--2---:R-:W-:Y:S03]  /*14d60*/  HMMA.16816.F32 R28, R44.reuse, R48, R28 ;  /* 0x000000302c1c723c */ /* 0x044fe6000000181c */
[----:B------:R-:W-:Y:S04]  /*14d70*/  FADD.FTZ R170, R170, R201 ;  /* 0x000000c9aaaa7221 */ /* 0x000fe80000010000 */
[----:B------:R-:W-:Y:S01]  /*14d80*/  FADD.FTZ R199, R199, R170 ;  /* 0x000000aac7c77221 */ /* 0x000fe20000010000 */
[----:B------:R-:W-:Y:S03]  /*14d90*/  HMMA.16816.F32 R32, R44, R50, R32 ;  /* 0x000000322c20723c */ /* 0x000fe60000001820 */
[----:B------:R-:W-:Y:S04]  /*14da0*/  FADD.FTZ R168, R168, R199 ;  /* 0x000000c7a8a87221 */ /* 0x000fe80000010000 */
[----:B------:R-:W-:Y:S01]  /*14db0*/  FADD.FTZ R63, R63, R168 ;  /* 0x000000a83f3f7221 */ /* 0x000fe20000010000 */
[C---:B------:R-:W-:Y:S05]  /*14dc0*/  HMMA.16816.F32 R160, R132.reuse, R156, R4 ;  /* 0x0000009c84a0723c */ /* 0x040fea0000001804 */
[----:B------:R-:W-:Y:S01]  /*14dd0*/  FADD.FTZ R5, R43, R60 ;  /* 0x0000003c2b057221 */ /* 0x000fe20000010000 */
[----:B------:R-:W-:Y:S02]  /*14de0*/  FADD.FTZ R43, R114, R63 ;  /* 0x0000003f722b7221 */ /* 0x000fe40000010000 */
[C---:B------:R-:W-:Y:S03]  /*14df0*/  HMMA.16816.F32 R156, R132.reuse, R158, R8 ;  /* 0x0000009e849c723c */ /* 0x040fe60000001808 */
[----:B------:R-:W-:Y:S01]  /*14e00*/  FADD.FTZ R62, R62, R5 ;  /* 0x000000053e3e7221 */ /* 0x000fe20000010000 */
[----:B------:R-:W-:Y:S01]  /*14e10*/  FADD.FTZ R8, R64, R43 ;  /* 0x0000002b40087221 */ /* 0x000fe20000010000 */
[----:B------:R-:W1:Y:S02]  /*14e20*/  LDSM.16.MT88.4 R4, [R74+0x7800] ;  /* 0x007800004a04783b */ /* 0x000e640000004200 */
        /* <DEDUP_REMOVED lines=24> */
[----:B------:R-:W-:Y:S03]  /*14fb0*/  HMMA.16816.F32 R132, R132, R6, R32 ;  /* 0x000000068484723c */ /* 0x000fe60000001820 */
[----:B------:R-:W-:Y:S01]  /*14fc0*/  FADD.FTZ R4, R83, R40 ;  /* 0x0000002853047221 */ /* 0x000fe20000010000 */
[----:B------:R-:W-:Y:S04]  /*14fd0*/  FADD.FTZ R8, R80, R95 ;  /* 0x0000005f50087221 */ /* 0x000fe80000010000 */
[----:B------:R1:W-:Y:S01]  /*14fe0*/  STL [R1], R4 ;  /* 0x0000000401007387 */ /* 0x0003e20000100800 */
[----:B------:R-:W-:Y:S04]  /*14ff0*/  FADD.FTZ R8, R97, R8 ;  /* 0x0000000861087221 */ /* 0x000fe80000010000 */
[----:B------:R-:W-:Y:S04]  /*15000*/  FADD.FTZ R5, R41, R8 ;  /* 0x0000000829057221 */ /* 0x000fe80000010000 */
[----:B------:R-:W-:Y:S04]  /*15010*/  FADD.FTZ R5, R38, R5 ;  /* 0x0000000526057221 */ /* 0x000fe80000010000 */
[----:B------:R-:W-:Y:S04]  /*15020*/  FADD.FTZ R52, R52, R5 ;  /* 0x0000000534347221 */ /* 0x000fe80000010000 */
[----:B------:R-:W-:Y:S01]  /*15030*/  FADD.FTZ R252, R81, R52 ;  /* 0x0000003451fc7221 */ /* 0x000fe20000010000 */
[----:B------:R-:W-:Y:S06]  /*15040*/  @P0 BRA `(.L_x_4044) ;  /* 0xffffff7c00d40947 */ /* 0x000fec000383ffff */
.L_x_4037:
        /* <DEDUP_REMOVED lines=12> */
.L_x_4058:
        /* <DEDUP_REMOVED lines=16> */
[C---:B------:R-:W-:Y:S01]  /*15210*/  FMUL.FTZ R161, R4.reuse, R161 ;  /* 0x000000a104a17220 */ /* 0x040fe20000410000 */
[----:B---3--:R-:W-:Y:S01]  /*15220*/  FSEL R9, R9, 1, P0 ;  /* 0x3f80000009097808 */ /* 0x008fe20000000000 */
        /* <DEDUP_REMOVED lines=11> */
[----:B------:R-:W-:Y:S01]  /*152e0*/  SEL R0, R0, 0xfffffff0, !P2 ;  /* 0xfffffff000007807 */ /* 0x000fe20005000000 */
[C---:B------:R-:W-:Y:S01]  /*152f0*/  FMUL.FTZ R148, R4.reuse, R148 ;  /* 0x0000009404947220 */ /* 0x040fe20000410000 */
[----:B------:R-:W-:Y:S01]  /*15300*/  FMUL.FTZ R149, R4, R149 ;  /* 0x0000009504957220 */ /* 0x000fe20000410000 */
[C---:B------:R-:W-:Y:S01]  /*15310*/  FMUL.FTZ R150, R9.reuse, R150 ;  /* 0x0000009609967220 */ /* 0x040fe20000410000 */
[----:B------:R-:W-:Y:S01]  /*15320*/  FMUL.FTZ R151, R9, R151 ;  /* 0x0000009709977220 */ /* 0x000fe20000410000 */
[----:B------:R-:W-:-:S02]  /*15330*/  VIADD R13, R221, 0x40 ;  /* 0x00000040dd0d7836 */ /* 0x000fc40000000000 */
[C---:B------:R-:W-:Y:S01]  /*15340*/  FMUL.FTZ R144, R4.reuse, R144 ;  /* 0x0000009004907220 */ /* 0x040fe20000410000 */
[----:B------:R-:W-:Y:S01]  /*15350*/  FMUL.FTZ R145, R4, R145 ;  /* 0x0000009104917220 */ /* 0x000fe20000410000 */
[C---:B------:R-:W-:Y:S01]  /*15360*/  FMUL.FTZ R146, R9.reuse, R146 ;  /* 0x0000009209927220 */ /* 0x040fe20000410000 */
[----:B------:R-:W-:Y:S01]  /*15370*/  FMUL.FTZ R147, R9, R147 ;  /* 0x0000009309937220 */ /* 0x000fe20000410000 */
[----:B------:R-:W-:Y:S01]  /*15380*/  IADD3 R11, PT, PT, R6, R221, RZ ;  /* 0x000000dd060b7210 */ /* 0x000fe20007ffe0ff */
[C---:B------:R-:W-:Y:S01]  /*15390*/  FMUL.FTZ R140, R4.reuse, R140 ;  /* 0x0000008c048c7220 */ /* 0x040fe20000410000 */
[----:B------:R-:W-:Y:S01]  /*153a0*/  @P4 IADD3 R13, PT, PT, R221, -0x40, RZ ;  /* 0xffffffc0dd0d4810 */ /* 0x000fe20007ffe0ff */
[C---:B------:R-:W-:Y:S01]  /*153b0*/  FMUL.FTZ R141, R4.reuse, R141 ;  /* 0x0000008d048d7220 */ /* 0x040fe20000410000 */
[C---:B------:R-:W-:Y:S01]  /*153c0*/  FMUL.FTZ R142, R9.reuse, R142 ;  /* 0x0000008e098e7220 */ /* 0x040fe20000410000 */
[----:B------:R-:W-:Y:S01]  /*153d0*/  FMUL.FTZ R143, R9, R143 ;  /* 0x0000008f098f7220 */ /* 0x000fe20000410000 */
[----:B------:R-:W-:Y:S01]  /*153e0*/  F2FP.F16.F32.PACK_AB R160, R161, R160 ;  /* 0x000000a0a1a0723e */ /* 0x000fe200000000ff */
[C---:B------:R-:W-:Y:S01]  /*153f0*/  FMUL.FTZ R136, R4.reuse, R136 ;  /* 0x0000008804887220 */ /* 0x040fe20000410000 */
[----:B------:R-:W-:Y:S01]  /*15400*/  F2FP.F16.F32.PACK_AB R162, R163, R162 ;  /* 0x000000a2a3a2723e */ /* 0x000fe200000000ff */
[C---:B------:R-:W-:Y:S01]  /*15410*/  FMUL.FTZ R137, R4.reuse, R137 ;  /* 0x0000008904897220 */ /* 0x040fe20000410000 */
[C---:B------:R-:W-:Y:S01]  /*15420*/  FMUL.FTZ R138, R9.reuse, R138 ;  /* 0x0000008a098a7220 */ /* 0x040fe20000410000 */
[C---:B------:R-:W-:Y:S01]  /*15430*/  FMUL.FTZ R139, R9.reuse, R139 ;  /* 0x0000008b098b7220 */ /* 0x040fe20000410000 */
[----:B------:R-:W-:Y:S01]  /*15440*/  FMUL.FTZ R134, R9, R134 ;  /* 0x0000008609867220 */ /* 0x000fe20000410000 */
[----:B------:R-:W-:Y:S01]  /*15450*/  F2FP.F16.F32.PACK_AB R156, R157, R156 ;  /* 0x0000009c9d9c723e */ /* 0x000fe200000000ff */
[C---:B------:R-:W-:Y:S01]  /*15460*/  FMUL.FTZ R132, R4.reuse, R132 ;  /* 0x0000008404847220 */ /* 0x040fe20000410000 */
[----:B------:R-:W-:Y:S01]  /*15470*/  F2FP.F16.F32.PACK_AB R158, R159, R158 ;  /* 0x0000009e9f9e723e */ /* 0x000fe200000000ff */
[----:B------:R-:W-:Y:S01]  /*15480*/  FMUL.FTZ R133, R4, R133 ;  /* 0x0000008504857220 */ /* 0x000fe20000410000 */
[C---:B------:R-:W-:Y:S01]  /*15490*/  IADD3 R5, PT, PT, R0.reuse, R221, RZ ;  /* 0x000000dd00057210 */ /* 0x040fe20007ffe0ff */
[----:B------:R-:W-:Y:S01]  /*154a0*/  FMUL.FTZ R9, R9, R135 ;  /* 0x0000008709097220 */ /* 0x000fe20000410000 */
[----:B------:R-:W-:Y:S01]  /*154b0*/  F2FP.F16.F32.PACK_AB R152, R153, R152 ;  /* 0x000000989998723e */ /* 0x000fe200000000ff */
[----:B------:R-:W-:Y:S01]  /*154c0*/  STS [R221], R160 ;  /* 0x000000a0dd007388 */ /* 0x000fe20000000800 */
[----:B------:R-:W-:Y:S01]  /*154d0*/  F2FP.F16.F32.PACK_AB R154, R155, R154 ;  /* 0x0000009a9b9a723e */ /* 0x000fe200000000ff */
[----:B------:R-:W-:Y:S01]  /*154e0*/  IMAD.IADD R19, R0, 0x1, R13 ;  /* 0x0000000100137824 */ /* 0x000fe200078e020d */
[----:B------:R-:W-:Y:S01]  /*154f0*/  F2FP.F16.F32.PACK_AB R148, R149, R148 ;  /* 0x000000949594723e */ /* 0x000fe200000000ff */
[----:B------:R-:W-:Y:S01]  /*15500*/  STS [R221+0x400], R162 ;  /* 0x000400a2dd007388 */ /* 0x000fe20000000800 */
[----:B------:R-:W-:-:S02]  /*15510*/  F2FP.F16.F32.PACK_AB R150, R151, R150 ;  /* 0x000000969796723e */ /* 0x000fc400000000ff */
[----:B------:R-:W-:Y:S01]  /*15520*/  IADD3 R15, PT, PT, R0, R11, RZ ;  /* 0x0000000b000f7210 */ /* 0x000fe20007ffe0ff */
[----:B------:R-:W-:Y:S01]  /*15530*/  STS [R5], R156 ;  /* 0x0000009c05007388 */ /* 0x000fe20000000800 */
[----:B------:R-:W-:Y:S02]  /*15540*/  IADD3 R17, PT, PT, R6, R13, RZ ;  /* 0x0000000d06117210 */ /* 0x000fe40007ffe0ff */
[----:B------:R-:W-:Y:S01]  /*15550*/  F2FP.F16.F32.PACK_AB R144, R145, R144 ;  /* 0x000000909190723e */ /* 0x000fe200000000ff */
[----:B------:R1:W-:Y:S01]  /*15560*/  STS [R5+0x400], R158 ;  /* 0x0004009e05007388 */ /* 0x0003e20000000800 */
[----:B------:R-:W-:Y:S02]  /*15570*/  F2FP.F16.F32.PACK_AB R146, R147, R146 ;  /* 0x000000929392723e */ /* 0x000fe400000000ff */
[----:B------:R-:W-:Y:S01]  /*15580*/  F2FP.F16.F32.PACK_AB R140, R141, R140 ;  /* 0x0000008c8d8c723e */ /* 0x000fe200000000ff */
[----:B------:R-:W-:Y:S01]  /*15590*/  STS [R11], R152 ;  /* 0x000000980b007388 */ /* 0x000fe20000000800 */
[----:B------:R-:W-:-:S02]  /*155a0*/  F2FP.F16.F32.PACK_AB R142, R143, R142 ;  /* 0x0000008e8f8e723e */ /* 0x000fc400000000ff */
[----:B------:R-:W-:Y:S01]  /*155b0*/  F2FP.F16.F32.PACK_AB R136, R137, R136 ;  /* 0x000000888988723e */ /* 0x000fe200000000ff */
[----:B------:R-:W-:Y:S01]  /*155c0*/  STS [R11+0x400], R154 ;  /* 0x0004009a0b007388 */ /* 0x000fe20000000800 */
[----:B------:R-:W-:Y:S02]  /*155d0*/  F2FP.F16.F32.PACK_AB R138, R139, R138 ;  /* 0x0000008a8b8a723e */ /* 0x000fe400000000ff */
[----:B------:R-:W-:Y:S01]  /*155e0*/  F2FP.F16.F32.PACK_AB R132, R133, R132 ;  /* 0x000000848584723e */ /* 0x000fe200000000ff */
[----:B------:R-:W-:Y:S01]  /*155f0*/  STS [R15], R148 ;  /* 0x000000940f007388 */ /* 0x000fe20000000800 */
[----:B------:R-:W-:Y:S02]  /*15600*/  F2FP.F16.F32.PACK_AB R9, R9, R134 ;  /* 0x000000860909723e */ /* 0x000fe400000000ff */
[----:B------:R-:W-:Y:S01]  /*15610*/  IADD3 R0, PT, PT, R0, R17, RZ ;  /* 0x0000001100007210 */ /* 0x000fe20007ffe0ff */
[----:B------:R-:W-:Y:S04]  /*15620*/  STS [R15+0x400], R150 ;  /* 0x000400960f007388 */ /* 0x000fe80000000800 */
        /* <DEDUP_REMOVED lines=8> */
[----:B------:R-:W4:Y:S04]  /*156b0*/  LD.E.U8 R4, desc[UR4][R2.64+0x1c8] ;  /* 0x0001c80402047980 */ /* 0x000f28000c101100 */
[----:B------:R-:W5:Y:S01]  /*156c0*/  LD.E.64 R28, desc[UR4][R2.64+0x88] ;  /* 0x00008804021c7980 */ /* 0x000f62000c101b00 */
[----:B------:R-:W2:Y:S01]  /*156d0*/  @P1 MUFU.LG2 R8, R8 ;  /* 0x0000000800081308 */ /* 0x000ea20000000c00 */
[----:B----4-:R-:W-:-:S13]  /*156e0*/  ISETP.NE.AND P3, PT, R4, RZ, PT ;  /* 0x000000ff0400720c */ /* 0x010fda0003f65270 */
[----:B------:R-:W4:Y:S04]  /*156f0*/  @!P3 LD.E R4, desc[UR4][R2.64+0x60] ;  /* 0x000060040204b980 */ /* 0x000f28000c101900 */
[----:B------:R-:W4:Y:S01]  /*15700*/  @!P3 LD.E R23, desc[UR4][R2.64+0xb4] ;  /* 0x0000b4040217b980 */ /* 0x000f22000c101900 */
[----:B------:R-:W5:Y:S01]  /*15710*/  @P0 MUFU.LG2 R10, R10 ;  /* 0x0000000a000a0308 */ /* 0x000f620000000c00 */
[----:B------:R-:W-:Y:S01]  /*15720*/  ISETP.NE.AND P2, PT, R246, -0x1, PT ;  /* 0xfffffffff600780c */ /* 0x000fe20003f45270 */
[----:B--2---:R-:W-:Y:S01]  /*15730*/  @P1 FMUL.FTZ R6, R8, 0.69314718246459960938 ;  /* 0x3f31721808061820 */ /* 0x004fe20000410000 */
[----:B-1----:R-:W-:Y:S01]  /*15740*/  LOP3.LUT R5, R220, 0x30, RZ, 0xc0, !PT ;  /* 0x00000030dc057812 */ /* 0x002fe200078ec0ff */
[----:B------:R-:W-:Y:S01]  /*15750*/  BSSY.RECONVERGENT B0, `(.L_x_4046) ;  /* 0x0000012000007945 */ /* 0x000fe20003800200 */
[----:B---3--:R-:W-:-:S02]  /*15760*/  SHF.R.U32.HI R0, RZ, 0x2, R167 ;  /* 0x00000002ff007819 */ /* 0x008fc400000116a7 */
[----:B------:R-:W-:Y:S01]  /*15770*/  MOV R21, 0x7f800000 ;  /* 0x7f80000000157802 */ /* 0x000fe20000000f00 */
[----:B------:R-:W-:Y:S01]  /*15780*/  @P1 FFMA.FTZ R21, R7, R37, R6 ;  /* 0x0000002507151223 */ /* 0x000fe20000010006 */
[----:B------:R-:W-:Y:S02]  /*15790*/  MOV R20, 0x7f800000 ;  /* 0x7f80000000147802 */ /* 0x000fe40000000f00 */
[----:B------:R-:W-:-:S03]  /*157a0*/  LOP3.LUT R0, R5, 0x7, R0, 0xf8, !PT ;  /* 0x0000000705007812 */ /* 0x000fc600078ef800 */
[-C--:B-----5:R-:W-:Y:S02]  /*157b0*/  @P2 IMAD R22, R29, R246.reuse, RZ ;  /* 0x000000f61d162224 */ /* 0x0a0fe400078e02ff */
[----:B------:R-:W-:Y:S01]  /*157c0*/  @P0 FMUL.FTZ R9, R10, 0.69314718246459960938 ;  /* 0x3f3172180a090820 */ /* 0x000fe20000410000 */
[----:B------:R-:W-:-:S04]  /*157d0*/  @P2 IMAD.WIDE.U32 R30, R28, R246, RZ ;  /* 0x000000f61c1e2225 */ /* 0x000fc800078e00ff */
[----:B------:R-:W-:Y:S01]  /*157e0*/  @P0 FFMA.FTZ R20, R7, R36, R9 ;  /* 0x0000002407140223 */ /* 0x000fe20000010009 */
        /* <DEDUP_REMOVED lines=8> */
.L_x_4047:
[----:B------:R-:W-:Y:S05]  /*15870*/  BSYNC.RECONVERGENT B0 ;  /* 0x0000000000007941 */ /* 0x000fea0003800200 */
.L_x_4046:
        /* <DEDUP_REMOVED lines=24> */
.L_x_4049:
[----:B------:R-:W-:Y:S05]  /*15a00*/  BSYNC.RECONVERGENT B0 ;  /* 0x0000000000007941 */ /* 0x000fea0003800200 */
.L_x_4048:
[----:B-1----:R1:W2:Y:S01]  /*15a10*/  LD.E R3, desc[UR4][R2.64+0xc0] ;  /* 0x0000c00402037980 */ /* 0x0022a2000c101900 */
[-C--:B-----5:R-:W-:Y:S01]  /*15a20*/  @!P2 IMAD R0, R37, R239.reuse, RZ ;  /* 0x000000ef2500a224 */ /* 0x0a0fe200078e02ff */
[----:B------:R-:W-:Y:S01]  /*15a30*/  MOV R26, R166 ;  /* 0x000000a6001a7202 */ /* 0x000fe20000000f00 */
[----:B------:R-:W-:Y:S01]  /*15a40*/  @!P2 IMAD.WIDE.U32 R20, R36, R239, RZ ;  /* 0x000000ef2414a225 */ /* 0x000fe200078e00ff */
[----:B------:R-:W-:Y:S01]  /*15a50*/  SHF.R.U32.HI R167, RZ, 0x3, R167 ;  /* 0x00000003ffa77819 */ /* 0x000fe200000116a7 */
[----:B------:R-:W-:Y:S01]  /*15a60*/  BSSY.RECONVERGENT B0, `(.L_x_4050) ;  /* 0x0000027000007945 */ /* 0x000fe20003800200 */
[----:B------:R-:W-:Y:S01]  /*15a70*/  @P2 MOV R20, R30 ;  /* 0x0000001e00142202 */ /* 0x000fe20000000f00 */
[----:B------:R-:W-:Y:S02]  /*15a80*/  IMAD.MOV.U32 R27, RZ, RZ, RZ ;  /* 0x000000ffff1b7224 */ /* 0x000fe400078e00ff */
[----:B------:R-:W-:Y:S02]  /*15a90*/  @!P2 IMAD.IADD R0, R21, 0x1, R0 ;  /* 0x000000011500a824 */ /* 0x000fe400078e0200 */
[----:B------:R-:W-:-:S04]  /*15aa0*/  IMAD.WIDE.U32 R26, R24, R28, R26 ;  /* 0x0000001c181a7225 */ /* 0x000fc800078e001a */
[----:B------:R-:W-:Y:S02]  /*15ab0*/  IMAD R21, R35, R240, RZ ;  /* 0x000000f023157224 */ /* 0x000fe400078e02ff */
[----:B------:R-:W-:Y:S02]  /*15ac0*/  IMAD R24, R29, R24, RZ ;  /* 0x000000181d187224 */ /* 0x000fe400078e02ff */
[----:B------:R-:W-:-:S04]  /*15ad0*/  IMAD.WIDE.U32 R34, R34, R240, RZ ;  /* 0x000000f022227225 */ /* 0x000fc800078e00ff */
[----:B------:R-:W-:Y:S01]  /*15ae0*/  @P2 IMAD.IADD R0, R31, 0x1, R22 ;  /* 0x000000011f002824 */ /* 0x000fe200078e0216 */
[----:B------:R-:W-:Y:S01]  /*15af0*/  IADD3 R26, P3, P2, R34, R26, R20 ;  /* 0x0000001a221a7210 */ /* 0x000fe20007a7e014 */
[----:B------:R-:W-:Y:S01]  /*15b00*/  IMAD.IADD R21, R35, 0x1, R21 ;  /* 0x0000000123157824 */ /* 0x000fe200078e0215 */
[C---:B------:R-:W-:Y:S01]  /*15b10*/  IADD3 R20, PT, PT, R167.reuse, 0x10, RZ ;  /* 0x00000010a7147810 */ /* 0x040fe20007ffe0ff */
[----:B-1----:R-:W-:Y:S01]  /*15b20*/  VIADD R2, R167, 0x20 ;  /* 0x00000020a7027836 */ /* 0x002fe20000000000 */
[----:B--2---:R-:W-:Y:S02]  /*15b30*/  ISETP.GE.AND P1, PT, R166, R3, PT ;  /* 0x00000003a600720c */ /* 0x004fe40003f26270 */
[----:B------:R-:W-:Y:S02]  /*15b40*/  IADD3 R3, PT, PT, R27, R24, RZ ;  /* 0x000000181b037210 */ /* 0x000fe40007ffe0ff */
[----:B------:R-:W-:Y:S02]  /*15b50*/  ISETP.GE.OR P0, PT, R167, R227, P1 ;  /* 0x000000e3a700720c */ /* 0x000fe40000f06670 */
[----:B------:R-:W-:-:S02]  /*15b60*/  IADD3.X R27, PT, PT, R21, R3, R0, P3, P2 ;  /* 0x00000003151b7210 */ /* 0x000fc40001fe4400 */
[-C--:B------:R-:W-:Y:S02]  /*15b70*/  ISETP.GE.OR P4, PT, R20, R227.reuse, P1 ;  /* 0x000000e31400720c */ /* 0x080fe40000f86670 */
[----:B------:R-:W-:Y:S02]  /*15b80*/  IADD3 R0, PT, PT, R167, 0x30, RZ ;  /* 0x00000030a7007810 */ /* 0x000fe40007ffe0ff */
[-C--:B------:R-:W-:Y:S02]  /*15b90*/  ISETP.GE.OR P3, PT, R2, R227.reuse, P1 ;  /* 0x000000e30200720c */ /* 0x080fe40000f66670 */
[----:B------:R-:W-:-:S03]  /*15ba0*/  ISETP.GE.OR P1, PT, R0, R227, P1 ;  /* 0x000000e30000720c */ /* 0x000fc60000f26670 */
[----:B------:R-:W-:Y:S02]  /*15bb0*/  @!P0 IMAD R3, R29, R167, RZ ;  /* 0x000000a71d038224 */ /* 0x000fe400078e02ff */
        /* <DEDUP_REMOVED lines=16> */
[----:B---3--:R2:W-:Y:S02]  /*15cc0*/  ST.E.128 desc[UR4][R2.64], R8 ;  /* 0x0000000802007985 */ /* 0x0085e4000c101d04 */
.L_x_4051:
[----:B------:R-:W-:Y:S05]  /*15cd0*/  BSYNC.RECONVERGENT B0 ;  /* 0x0000000000007941 */ /* 0x000fea0003800200 */
.L_x_4050:
[----:B------:R-:W-:Y:S04]  /*15ce0*/  BSSY.RECONVERGENT B0, `(.L_x_4052) ;  /* 0x000000d000007945 */ /* 0x000fe80003800200 */
[----:B------:R-:W-:Y:S05]  /*15cf0*/  @P3 BRA `(.L_x_4053) ;  /* 0x00000000002c3947 */ /* 0x000fea0003800000 */
[----:B--23--:R-:W-:Y:S01]  /*15d00*/  IADD3 R9, P0, PT, R167, 0x20, RZ ;  /* 0x00000020a7097810 */ /* 0x00cfe20007f1e0ff */
        /* <DEDUP_REMOVED lines=9> */
[----:B----4-:R2:W-:Y:S02]  /*15da0*/  ST.E.128 desc[UR4][R2.64], R4 ;  /* 0x0000000402007985 */ /* 0x0105e4000c101d04 */
.L_x_4053:
[----:B------:R-:W-:Y:S05]  /*15db0*/  BSYNC.RECONVERGENT B0 ;  /* 0x0000000000007941 */ /* 0x000fea0003800200 */
.L_x_4052:
[----:B------:R-:W-:-:S04]  /*15dc0*/  MOV R239, 0x0 ;  /* 0x0000000000ef7802 */ /* 0x000fc80000000f00 */
[----:B-1234-:R-:W-:Y:S05]  /*15dd0*/  @P1 RET.REL.NODEC R238 `(_ZN5flash24flash_fwd_splitkv_kernelI23Flash_fwd_kernel_traitsILi64ELi64ELi256ELi4ELb0ELb0EN7cutlass6half_tE19Flash_kernel_traitsILi64ELi64ELi256ELi4ES3_EELb0ELb0ELb1ELb0ELb0ELb1ELb0ELb0EEEvNS_16Flash_fwd_paramsE) ;  /* 0xfffffea0ee881950 */ /* 0x01efea0003c3ffff */
        /* <DEDUP_REMOVED lines=12> */
[----:B-1----:R-:W-:Y:S05]  /*15ea0*/  RET.REL.NODEC R238 `(_ZN5flash24flash_fwd_splitkv_kernelI23Flash_fwd_kernel_traitsILi64ELi64ELi256ELi4ELb0ELb0EN7cutlass6half_tE19Flash_kernel_traitsILi64ELi64ELi256ELi4ES3_EELb0ELb0ELb1ELb0ELb0ELb1ELb0ELb0EEEvNS_16Flash_fwd_paramsE) ;  /* 0xfffffea0ee547950 */ /* 0x002fea0003c3ffff */
.L_x_4045:
[----:B------:R-:W-:Y:S01]  /*15eb0*/  MOV R5, 0x2 ;  /* 0x0000000200057802 */ /* 0x000fe20000000f00 */
[----:B------:R-:W-:Y:S01]  /*15ec0*/  IMAD.MOV.U32 R0, RZ, RZ, 0x1f ;  /* 0x0000001fff007424 */ /* 0x000fe200078e00ff */
[----:B-1----:R-:W-:-:S07]  /*15ed0*/  MOV R4, 0xffffffff ;  /* 0xffffffff00047802 */ /* 0x002fce0000000f00 */
[----:B--2--5:R-:W-:Y:S05]  /*15ee0*/  WARPSYNC.COLLECTIVE R4, `(.L_x_4054) ;  /* 0x0000000004087348 */ /* 0x024fea0003c00000 */
[----:B------:R1:W3:Y:S02]  /*15ef0*/  SHFL.BFLY P0, R11, R252, R5, R0 ;  /* 0x0c000005fc0b7389 */ /* 0x0002e40000000000 */
[----:B-123-5:R-:W-:Y:S05]  /*15f00*/  ENDCOLLECTIVE ;  /* 0x000000000000791b */ /* 0x02efea0003800000 */
.L_x_4054:
[----:B------:R-:W-:Y:S02]  /*15f10*/  IMAD.MOV.U32 R9, RZ, RZ, R11 ;  /* 0x000000ffff097224 */ /* 0x000fe400078e000b */
[----:B------:R-:W-:Y:S02]  /*15f20*/  IMAD.MOV.U32 R5, RZ, RZ, 0x1 ;  /* 0x00000001ff057424 */ /* 0x000fe400078e00ff */
[----:B------:R-:W-:-:S05]  /*15f30*/  FADD.FTZ R9, R9, R252 ;  /* 0x000000fc09097221 */ /* 0x000fca0000010000 */
[----:B------:R-:W-:-:S07]  /*15f40*/  MOV R252, R9 ;  /* 0x0000000900fc7202 */ /* 0x000fce0000000f00 */
[----:B------:R-:W-:Y:S05]  /*15f50*/  WARPSYNC.COLLECTIVE R4, `(.L_x_4055) ;  /* 0x0000000004087348 */ /* 0x000fea0003c00000 */
[----:B------:R1:W2:Y:S02]  /*15f60*/  SHFL.BFLY P0, R11, R252, R5, R0 ;  /* 0x0c000005fc0b7389 */ /* 0x0002a40000000000 */
[----:B-12---:R-:W-:Y:S05]  /*15f70*/  ENDCOLLECTIVE ;  /* 0x000000000000791b */ /* 0x006fea0003800000 */
.L_x_4055:
[----:B------:R-:W-:Y:S01]  /*15f80*/  MOV R252, R12 ;  /* 0x0000000c00fc7202 */ /* 0x000fe20000000f00 */
[----:B------:R-:W-:Y:S01]  /*15f90*/  IMAD.MOV.U32 R5, RZ, RZ, 0x2 ;  /* 0x00000002ff057424 */ /* 0x000fe200078e00ff */
[----:B------:R-:W-:-:S07]  /*15fa0*/  MOV R8, R11 ;  /* 0x0000000b00087202 */ /* 0x000fce0000000f00 */
[----:B------:R-:W-:Y:S05]  /*15fb0*/  WARPSYNC.COLLECTIVE R4, `(.L_x_4056) ;  /* 0x0000000004087348 */ /* 0x000fea0003c00000 */
[----:B------:R1:W2:Y:S02]  /*15fc0*/  SHFL.BFLY P0, R11, R252, R5, R0 ;  /* 0x0c000005fc0b7389 */ /* 0x0002a40000000000 */
[----:B-12---:R-:W-:Y:S05]  /*15fd0*/  ENDCOLLECTIVE ;  /* 0x000000000000791b */ /* 0x006fea0003800000 */
.L_x_4056:
[----:B------:R-:W-:Y:S01]  /*15fe0*/  FADD.FTZ R8, R9, R8 ;  /* 0x0000000809087221 */ /* 0x000fe20000010000 */
[----:B------:R-:W-:Y:S01]  /*15ff0*/  FADD.FTZ R10, R11, R12 ;  /* 0x0000000c0b0a7221 */ /* 0x000fe20000010000 */
[----:B------:R-:W-:-:S04]  /*16000*/  MOV R5, 0x1 ;  /* 0x0000000100057802 */ /* 0x000fc80000000f00 */
[----:B------:R-:W-:-:S07]  /*16010*/  MOV R252, R10 ;  /* 0x0000000a00fc7202 */ /* 0x000fce0000000f00 */
[----:B------:R-:W-:Y:S05]  /*16020*/  WARPSYNC.COLLECTIVE R4, `(.L_x_4057) ;  /* 0x0000000004087348 */ /* 0x000fea0003c00000 */
[----:B------:R1:W2:Y:S02]  /*16030*/  SHFL.BFLY P0, R11, R252, R5, R0 ;  /* 0x0c000005fc0b7389 */ /* 0x0002a40000000000 */
[----:B-12---:R-:W-:Y:S05]  /*16040*/  ENDCOLLECTIVE ;  /* 0x000000000000791b */ /* 0x006fea0003800000 */
.L_x_4057:
[----:B------:R-:W-:Y:S05]  /*16050*/  BRA `(.L_x_4058) ;  /* 0xfffffff0002c7947 */ /* 0x000fea000383ffff */
.L_x_4059:
        /* <DEDUP_REMOVED lines=10> */
.L_x_14743:


//--------------------- .text._ZN5flash24flash_fwd_splitkv_kernelI23Flash_fwd_kernel_traitsILi64ELi64ELi256ELi4ELb0ELb0EN7cutlass6half_tE19Flash_kernel_traitsILi64ELi64ELi256ELi4ES3_EELb0ELb0ELb0ELb0ELb1ELb0ELb0ELb1EEEvNS_16Flash_fwd_paramsE --------------------------
	.section	.text._ZN5flash24flash_fwd_splitkv_kernelI23Flash_fwd_kernel_traitsILi64ELi64ELi256ELi4ELb0ELb0EN7cutlass6half_tE19Flash_kernel_traitsILi64ELi64ELi256ELi4ES3_EELb0ELb0ELb0ELb0ELb1ELb0ELb0ELb1EEEvNS_16Flash_fwd_paramsE,"ax",@progbits
	.align	128
        .global         _ZN5flash24flash_fwd_splitkv_kernelI23Flash_fwd_kernel_traitsILi64ELi64ELi256ELi4ELb0ELb0EN7cutlass6half_tE19Flash_kernel_traitsILi64ELi64ELi256ELi4ES3_EELb0ELb0ELb0ELb0ELb1ELb0ELb0ELb1EEEvNS_16Flash_fwd_paramsE
        .type           _ZN5flash24flash_fwd_splitkv_kernelI23Flash_fwd_kernel_traitsILi64ELi64ELi256ELi4ELb0ELb0EN7cutlass6half_tE19Flash_kernel_traitsILi64ELi64ELi256ELi4ES3_EELb0ELb0ELb0ELb0ELb1ELb0ELb0ELb1EEEvNS_16Flash_fwd_paramsE,@function
        .size           _ZN5flash24flash_fwd_splitkv_kernelI23Flash_fwd_kernel_traitsILi64ELi64ELi256ELi4ELb0ELb0EN7cutlass6half_tE19Flash_kernel_traitsILi64ELi64ELi256ELi4ES3_EELb0ELb0ELb0ELb0ELb1ELb0ELb0ELb1EEEvNS_16Flash_fwd_paramsE,(.L_x_14744 - _ZN5flash24flash_fwd_splitkv_kernelI23Flash_fwd_kernel_traitsILi64ELi64ELi256ELi4ELb0ELb0EN7cutlass6half_tE19Flash_kernel_traitsILi64ELi64ELi256ELi4ES3_EELb0ELb0ELb0ELb0ELb1ELb0ELb0ELb1EEEvNS_16Flash_fwd_paramsE)
        .other          _ZN5flash24flash_fwd_splitkv_kernelI23Flash_fwd_kernel_traitsILi64ELi64ELi256ELi4ELb0ELb0EN7cutlass6half_tE19Flash_kernel_traitsILi64ELi64ELi256ELi4ES3_EELb0ELb0ELb0ELb0ELb1ELb0ELb0ELb1EEEvNS_16Flash_fwd_paramsE,@"STO_CUDA_ENTRY STV_DEFAULT"
_ZN5flash24flash_fwd_splitkv_kernelI23Flash_fwd_kernel_traitsILi64ELi64ELi256ELi4ELb0ELb0EN7cutlass6half_tE19Flash_kernel_traitsILi64ELi64ELi256ELi4ES3_EELb0ELb0ELb0ELb0ELb1ELb0ELb0ELb1EEEvNS_16Flash_fwd_paramsE:
.text._ZN5flash24flash_fwd_splitkv_kernelI23Flash_fwd_kernel_traitsILi64ELi64ELi256ELi4ELb0ELb0EN7cutlass6half_tE19Flash_kernel_traitsILi64ELi64ELi256ELi4ES3_EELb0ELb0ELb0ELb0ELb1ELb0ELb0ELb1EEEvNS_16Flash_fwd_paramsE:
[----:B------:R-:W1:Y:S08]  /*0000*/  LDC R1, c[0x0][0x37c] ;  /* 0x0000df00ff017b82 */ /* 0x000e700000000800 */
[----:B------:R-:W2:Y:S01]  /*0010*/  LDC.64 R168, c[0x0][0x348] ;  /* 0x0000d200ffa87b82 */ /* 0x000ea20000000a00 */
[----:B------:R-:W-:Y:S01]  /*0020*/  BSSY.RECONVERGENT B3, `(.L_x_4060) ;  /* 0x0000003000037945 */ /* 0x000fe20003800200 */
[----:B-1----:R-:W-:-:S06]  /*0030*/  IADD3 R1, PT, PT, R1, -0x8, RZ ;  /* 0xfffffff801017810 */ /* 0x002fcc0007ffe0ff */
[----:B--2---:R-:W-:Y:S05]  /*0040*/  CALL.REL.NOINC `($_ZN5flash24flash_fwd_splitkv_kernelI23Flash_fwd_kernel_traitsILi64ELi64ELi256ELi4ELb0ELb0EN7cutlass6half_tE19Flash_kernel_traitsILi64ELi64ELi256ELi4ES3_EELb0ELb0ELb0ELb0ELb1ELb0ELb0ELb1EEEvNS_16Flash_fwd_paramsE$_ZN5flash30compute_attn_1rowblock_splitkvI23Flash_fwd_kernel_traitsILi64ELi64ELi256ELi4ELb0ELb0EN7cutlass6half_tE19Flash_kernel_traitsILi64ELi64ELi256ELi4ES3_EELb0ELb0ELb0ELb0ELb1ELb0ELb0ELb1ENS_16Flash_fwd_paramsEEEvRKT8_iiiii) ;  /* 0x0000000000087944 */ /* 0x004fea0003c00000 */
[----:B------:R-:W-:Y:S05]  /*0050*/  BSYNC.RECONVERGENT B3 ;  /* 0x0000000000037941 */ /* 0x000fea0003800200 */
.L_x_4060:
[----:B------:R-:W-:Y:S05]  /*0060*/  EXIT ;  /* 0x000000000000794d */ /* 0x000fea0003800000 */
        .type           $_ZN5flash24flash_fwd_splitkv_kernelI23Flash_fwd_kernel_traitsILi64ELi64ELi256ELi4ELb0ELb0EN7cutlass6half_tE19Flash_kernel_traitsILi64ELi64ELi256ELi4ES3_EELb0ELb0ELb0ELb0ELb1ELb0ELb0ELb1EEEvNS_16Flash_fwd_paramsE$_ZN5flash30compute_attn_1rowblock_splitkvI23Flash_fwd_kernel_traitsILi64ELi64ELi256ELi4ELb0ELb0EN7cutlass6half_tE19Flash_kernel_traitsILi64ELi64ELi256ELi4ES3_EELb0ELb0ELb0ELb0ELb1ELb0ELb0ELb1ENS_16Flash_fwd_paramsEEEvRKT8_iiiii,@function
        .size           $_ZN5flash24flash_fwd_splitkv_kernelI23Flash_fwd_kernel_traitsILi64ELi64ELi256ELi4ELb0ELb0EN7cutlass6half_tE19Flash_kernel_traitsILi64ELi64ELi256ELi4ES3_EELb0ELb0ELb0ELb0ELb1ELb0ELb0ELb1EEEvNS_16Flash_fwd_paramsE$_ZN5flash30compute_attn_1rowblock_splitkvI23Flash_fwd_kernel_traitsILi64ELi64ELi256ELi4ELb0ELb0EN7cutlass6half_tE19Flash_kernel_traitsILi64ELi64ELi256ELi4ES3_EELb0ELb0ELb0ELb0ELb1ELb0ELb0ELb1ENS_16Flash_fwd_paramsEEEvRKT8_iiiii,(.L_x_14744 - $_ZN5flash24flash_fwd_splitkv_kernelI23Flash_fwd_kernel_traitsILi64ELi64ELi256ELi4ELb0ELb0EN7cutlass6half_tE19Flash_kernel_traitsILi64ELi64ELi256ELi4ES3_EELb0ELb0ELb0ELb0ELb1ELb0ELb0ELb1EEEvNS_16Flash_fwd_paramsE$_ZN5flash30compute_attn_1rowblock_splitkvI23Flash_fwd_kernel_traitsILi64ELi64ELi256ELi4ELb0ELb0EN7cutlass6half_tE19Flash_kernel_traitsILi64ELi64ELi256ELi4ES3_EELb0ELb0ELb0ELb0ELb1ELb0ELb0ELb1ENS_16Flash_fwd_paramsEEEvRKT8_iiiii)
$_ZN5flash24flash_fwd_splitkv_kernelI23Flash_fwd_kernel_traitsILi64ELi64ELi256ELi4ELb0ELb0EN7cutlass6half_tE19Flash_kernel_traitsILi64ELi64ELi256ELi4ES3_EELb0ELb0ELb0ELb0ELb1ELb0ELb0ELb1EEEvNS_16Flash_fwd_paramsE$_ZN5flash30compute_attn_1rowblock_splitkvI23Flash_fwd_kernel_traitsILi64ELi64ELi256ELi4ELb0ELb0EN7cutlass6half_tE19Flash_kernel_traitsILi64ELi64ELi256ELi4ES3_EELb0ELb0ELb0ELb0ELb1ELb0ELb0ELb1ENS_16Flash_fwd_paramsEEEvRKT8_iiiii:
        /* <DEDUP_REMOVED lines=40> */
.L_x_4062:
[----:B------:R-:W-:Y:S05]  /*02f0*/  BSYNC.RECONVERGENT B0 ;  /* 0x0000000000007941 */ /* 0x000fea0003800200 */
.L_x_4061:
[----:B------:R-:W-:Y:S04]  /*0300*/  BSSY.RECONVERGENT B0, `(.L_x_4063) ;  /* 0x0000007000007945 */ /* 0x000fe80003800200 */
[----:B------:R-:W-:Y:S05]  /*0310*/  @!P4 BRA `(.L_x_4064) ;  /* 0x000000000014c947 */ /* 0x000fea0003800000 */
[----:B-----5:R-:W3:Y:S02]  /*0320*/  LD.E.U8 R0, desc[UR6][R168.64+0x1b2] ;  /* 0x0001b206a8007980 */ /* 0x020ee4000c101100 */
[----:B---3--:R-:W-:-:S13]  /*0330*/  ISETP.NE.AND P0, PT, R0, RZ, PT ;  /* 0x000000ff0000720c */ /* 0x008fda0003f05270 */
[----:B------:R-:W3:Y:S02]  /*0340*/  @P0 LD.E R0, desc[UR6][R2.64+0x4] ;  /* 0x0000040602000980 */ /* 0x000ee4000c101900 */
[----:B---3--:R-:W-:-:S06]  /*0350*/  @P0 IADD3 R0, PT, PT, R0, -R12, RZ ;  /* 0x8000000c00000210 */ /* 0x008fcc0007ffe0ff */
[----:B------:R3:W5:Y:S02]  /*0360*/  @!P0 LD.E R0, desc[UR6][R2.64] ;  /* 0x0000000602008980 */ /* 0x000764000c101900 */
.L_x_4064:
[----:B------:R-:W-:Y:S05]  /*0370*/  BSYNC.RECONVERGENT B0 ;  /* 0x0000000000007941 */ /* 0x000fea0003800200 */
.L_x_4063:
[----:B-1---5:R-:W-:Y:S01]  /*0380*/  @P3 IADD3 R14, PT, PT, -R249, R5, RZ ;  /* 0x00000005f90e3210 */ /* 0x022fe20007ffe1ff */
        /* <DEDUP_REMOVED lines=9> */
.L_x_4066:
[----:B--23--:R-:W2:Y:S01]  /*0420*/  LD.E.64 R2, desc[UR6][R168.64+0x108] ;  /* 0x00010806a8027980 */ /* 0x00cea2000c101b00 */
[----:B------:R-:W-:Y:S01]  /*0430*/  BSSY.RECONVERGENT B0, `(.L_x_4068) ;  /* 0x0000006000007945 */ /* 0x000fe20003800200 */
[----:B------:R-:W-:Y:S01]  /*0440*/  IMAD.MOV.U32 R0, RZ, RZ, RZ ;  /* 0x000000ffff007224 */ /* 0x000fe200078e00ff */
[----:B--2---:R-:W-:-:S04]  /*0450*/  ISETP.NE.U32.AND P0, PT, R2, RZ, PT ;  /* 0x000000ff0200720c */ /* 0x004fc80003f05070 */
[----:B------:R-:W-:-:S13]  /*0460*/  ISETP.NE.AND.EX P0, PT, R3, RZ, PT, P0 ;  /* 0x000000ff0300720c */ /* 0x000fda0003f05300 */
[----:B------:R-:W-:Y:S05]  /*0470*/  @!P0 BRA `(.L_x_4069) ;  /* 0x0000000000048947 */ /* 0x000fea0003800000 */
[----:B------:R2:W5:Y:S02]  /*0480*/  LD.E R0, desc[UR6][R168.64+0xbc] ;  /* 0x0000bc06a8007980 */ /* 0x000564000c101900 */
.L_x_4069:
[----:B------:R-:W-:Y:S05]  /*0490*/  BSYNC.RECONVERGENT B0 ;  /* 0x0000000000007941 */ /* 0x000fea0003800200 */
.L_x_4068:
[----:B-----5:R-:W-:Y:S02]  /*04a0*/  IADD3 R90, PT, PT, R115, R0, RZ ;  /* 0x00000000735a7210 */ /* 0x020fe40007ffe0ff */
.L_x_4067:
[----:B------:R-:W-:Y:S05]  /*04b0*/  BSYNC.RECONVERGENT B1 ;  /* 0x0000000000017941 */ /* 0x000fea0003800200 */
.L_x_4065:
[----:B------:R-:W3:Y:S01]  /*04c0*/  S2R R30, SR_CTAID.X ;  /* 0x00000000001e7919 */ /* 0x000ee20000002500 */
[----:B------:R-:W-:Y:S01]  /*04d0*/  MOV R21, 0x50 ;  /* 0x0000005000157802 */ /* 0x000fe20000000f00 */
[----:B------:R-:W-:-:S03]  /*04e0*/  IMAD.MOV.U32 R3, RZ, RZ, 0x0 ;  /* 0x00000000ff037424 */ /* 0x000fc600078e00ff */
[----:B------:R-:W-:Y:S01]  /*04f0*/  MOV R2, R21 ;  /* 0x0000001500027202 */ /* 0x000fe20000000f00 */
[----:B---3--:R-:W-:-:S05]  /*0500*/  IMAD.SHL.U32 R163, R30, 0x40, RZ ;  /* 0x000000401ea37824 */ /* 0x008fca00078e00ff */
[----:B------:R-:W-:-:S13]  /*0510*/  ISETP.GT.AND P0, PT, R14, R163, PT ;  /* 0x000000a30e00720c */ /* 0x000fda0003f04270 */
[----:B-12---:R-:W-:Y:S05]  /*0520*/  @!P0 RET.REL.NODEC R2 `(_ZN5flash24flash_fwd_splitkv_kernelI23Flash_fwd_kernel_traitsILi64ELi64ELi256ELi4ELb0ELb0EN7cutlass6half_tE19Flash_kernel_traitsILi64ELi64ELi256ELi4ES3_EELb0ELb0ELb0ELb0ELb1ELb0ELb0ELb1EEEvNS_16Flash_fwd_paramsE) ;  /* 0xfffffff802b48950 */ /* 0x006fea0003c3ffff */
        /* <DEDUP_REMOVED lines=24> */
[----:B------:R-:W-:-:S04]  /*06b0*/  IMAD.IADD R14, R14, 0x1, -R163 ;  /* 0x000000010e0e7824 */ /* 0x000fc800078e0aa3 */
[----:B------:R-:W-:-:S05]  /*06c0*/  VIADD R17, R20, 0x10 ;  /* 0x0000001014117836 */ /* 0x000fca0000000000 */
[----:B------:R-:W-:Y:S01]  /*06d0*/  ISETP.GE.AND P2, PT, R17, R14, PT ;  /* 0x0000000e1100720c */ /* 0x000fe20003f46270 */
[----:B------:R-:W-:Y:S01]  /*06e0*/  BSSY.RECONVERGENT B0, `(.L_x_4071) ;  /* 0x0000038000007945 */ /* 0x000fe20003800200 */
        /* <DEDUP_REMOVED lines=15> */
[----:B------:R-:W-:-:S04]  /*07e0*/  IMAD.WIDE.U32 R6, R8, R18, R6 ;  /* 0x0000001208067225 */ /* 0x000fc800078e0006 */
[----:B------:R-:W-:-:S06]  /*07f0*/  IMAD.IADD R5, R7, 0x1, R4 ;  /* 0x0000000107057824 */ /* 0x000fcc00078e0204 */
[----:B------:R-:W-:Y:S01]  /*0800*/  @!P0 MOV R4, R6 ;  /* 0x0000000600048202 */ /* 0x000fe20000000f00 */
[----:B------:R-:W-:-:S04]  /*0810*/  @!P0 IMAD R0, R3, R20, RZ ;  /* 0x0000001403008224 */ /* 0x000fc800078e02ff */
[----:B------:R-:W-:-:S04]  /*0820*/  @!P0 IMAD.WIDE.U32 R8, R2, R20, R4 ;  /* 0x0000001402088225 */ /* 0x000fc800078e0004 */
[----:B------:R-:W-:Y:S01]  /*0830*/  @!P0 IMAD.IADD R0, R9, 0x1, R0 ;  /* 0x0000000109008824 */ /* 0x000fe200078e0200 */
[----:B----4-:R-:W-:Y:S01]  /*0840*/  @!P0 LEA R12, P1, R8, R10, 0x1 ;  /* 0x0000000a080c8211 */ /* 0x010fe200078208ff */
[----:B------:R-:W-:Y:S01]  /*0850*/  IMAD R9, R15, R33, R18 ;  /* 0x000000210f097224 */ /* 0x000fe200078e0212 */
[----:B------:R-:W-:Y:S02]  /*0860*/  IADD3 R15, PT, PT, R20, 0x20, RZ ;  /* 0x00000020140f7810 */ /* 0x000fe40007ffe0ff */
[----:B------:R-:W-:Y:S01]  /*0870*/  @!P0 LEA.HI.X R13, R8, R11, R0, 0x1, P1 ;  /* 0x0000000b080d8211 */ /* 0x000fe200008f0c00 */
[----:B------:R-:W-:Y:S01]  /*0880*/  IMAD R8, R16, R9, R163 ;  /* 0x0000000910087224 */ /* 0x000fe200078e02a3 */
[----:B------:R-:W-:Y:S02]  /*0890*/  LOP3.LUT P1, R0, R164, 0x7, RZ, 0xc0, !PT ;  /* 0x00000007a4007812 */ /* 0x000fe4000782c0ff */
[----:B------:R-:W-:Y:S01]  /*08a0*/  ISETP.GE.AND P3, PT, R15, R14, PT ;  /* 0x0000000e0f00720c */ /* 0x000fe20003f66270 */
[----:B------:R1:W-:Y:S01]  /*08b0*/  @!P0 ST.E.128 desc[UR6][R12.64], RZ ;  /* 0x000000ff0c008985 */ /* 0x0003e2000c101d06 */
[----:B------:R-:W-:-:S02]  /*08c0*/  IADD3 R9, P0, PT, R8, R20, RZ ;  /* 0x0000001408097210 */ /* 0x000fc40007f1e0ff */
[----:B------:R-:W-:Y:S02]  /*08d0*/  ISETP.GE.OR P6, PT, R20, R14, P1 ;  /* 0x0000000e1400720c */ /* 0x000fe40000fc6670 */
[C---:B------:R-:W-:Y:S02]  /*08e0*/  ISETP.NE.OR P5, PT, R0.reuse, RZ, P2 ;  /* 0x000000ff0000720c */ /* 0x040fe400017a5670 */
[----:B------:R-:W-:Y:S01]  /*08f0*/  ISETP.NE.OR P4, PT, R0, RZ, P3 ;  /* 0x000000ff0000720c */ /* 0x000fe20001f85670 */
[----:B-1----:R-:W-:Y:S01]  /*0900*/  VIADD R13, R20, 0x30 ;  /* 0x00000030140d7836 */ /* 0x002fe20000000000 */
[----:B------:R-:W-:Y:S02]  /*0910*/  LEA.HI.X.SX32 R12, R8, RZ, 0x1, P0 ;  /* 0x000000ff080c7211 */ /* 0x000fe400000f0eff */
[----:B------:R-:W-:Y:S02]  /*0920*/  LEA R8, P0, R9, R168, 0x2 ;  /* 0x000000a809087211 */ /* 0x000fe400078010ff */
[----:B------:R-:W-:-:S02]  /*0930*/  ISETP.GE.AND P1, PT, R13, R14, PT ;  /* 0x0000000e0d00720c */ /* 0x000fc40003f26270 */
[----:B------:R-:W-:Y:S02]  /*0940*/  LEA.HI.X R9, R9, R169, R12, 0x2, P0 ;  /* 0x000000a909097211 */ /* 0x000fe400000f140c */
[----:B------:R-:W-:Y:S01]  /*0950*/  ISETP.NE.OR P0, PT, R0, RZ, P1 ;  /* 0x000000ff0000720c */ /* 0x000fe20000f05670 */
[----:B------:R-:W-:Y:S01]  /*0960*/  @!P6 IMAD.MOV.U32 R18, RZ, RZ, 0x7f800000 ;  /* 0x7f800000ff12e424 */ /* 0x000fe200078e00ff */
[----:B------:R-:W-:Y:S01]  /*0970*/  @!P5 MOV R17, 0x7f800000 ;  /* 0x7f8000000011d802 */ /* 0x000fe20000000f00 */
[----:B------:R-:W-:Y:S01]  /*0980*/  @!P4 IMAD.MOV.U32 R16, RZ, RZ, 0x7f800000 ;  /* 0x7f800000ff10c424 */ /* 0x000fe200078e00ff */
[----:B------:R-:W-:Y:S01]  /*0990*/  P2R R19, PR, RZ, 0x1 ;  /* 0x00000001ff137803 */ /* 0x000fe20000000000 */
[----:B------:R-:W-:Y:S08]  /*09a0*/  @P2 BRA `(.L_x_4072) ;  /* 0x00000000002c2947 */ /* 0x000ff00003800000 */
        /* <DEDUP_REMOVED lines=11> */
.L_x_4072:
[----:B------:R-:W-:Y:S05]  /*0a60*/  BSYNC.RECONVERGENT B0 ;  /* 0x0000000000007941 */ /* 0x000fea0003800200 */
.L_x_4071:
        /* <DEDUP_REMOVED lines=13> */
.L_x_4074:
[----:B------:R-:W-:Y:S05]  /*0b40*/  BSYNC.RECONVERGENT B0 ;  /* 0x0000000000007941 */ /* 0x000fea0003800200 */
.L_x_4073:
        /* <DEDUP_REMOVED lines=12> */
.L_x_4076:
[----:B------:R-:W-:Y:S05]  /*0c10*/  BSYNC.RECONVERGENT B0 ;  /* 0x0000000000007941 */ /* 0x000fea0003800200 */
.L_x_4075:
[----:B------:R-:W-:Y:S01]  /*0c20*/  ISETP.NE.AND P0, PT, R19, RZ, PT ;  /* 0x000000ff1300720c */ /* 0x000fe20003f05270 */
[----:B---3--:R-:W-:Y:S01]  /*0c30*/  IMAD.MOV.U32 R2, RZ, RZ, R21 ;  /* 0x000000ffff027224 */ /* 0x008fe200078e0015 */
[----:B------:R-:W-:Y:S01]  /*0c40*/  MOV R3, 0x0 ;  /* 0x0000000000037802 */ /* 0x000fe20000000f00 */
[----:B------:R-:W-:Y:S04]  /*0c50*/  @!P6 ST.E desc[UR6][R8.64], R18 ;  /* 0x000000120800e985 */ /* 0x000fe8000c101906 */
[----:B------:R-:W-:Y:S04]  /*0c60*/  @!P5 ST.E desc[UR6][R8.64+0x40], R17 ;  /* 0x000040110800d985 */ /* 0x000fe8000c101906 */
[----:B------:R1:W-:Y:S02]  /*0c70*/  @!P4 ST.E desc[UR6][R8.64+0x80], R16 ;  /* 0x000080100800c985 */ /* 0x0003e4000c101906 */
[----:B-12---:R-:W-:Y:S05]  /*0c80*/  @P0 RET.REL.NODEC R2 `(_ZN5flash24flash_fwd_splitkv_kernelI23Flash_fwd_kernel_traitsILi64ELi64ELi256ELi4ELb0ELb0EN7cutlass6half_tE19Flash_kernel_traitsILi64ELi64ELi256ELi4ES3_EELb0ELb0ELb0ELb0ELb1ELb0ELb0ELb1EEEvNS_16Flash_fwd_paramsE) ;  /* 0xfffffff002dc0950 */ /* 0x006fea0003c3ffff */
[----:B------:R-:W-:Y:S02]  /*0c90*/  MOV R0, 0x7f800000 ;  /* 0x7f80000000007802 */ /* 0x000fe40000000f00 */
[----:B------:R-:W-:Y:S02]  /*0ca0*/  MOV R2, R21 ;  /* 0x0000001500027202 */ /* 0x000fe40000000f00 */
[----:B------:R-:W-:Y:S01]  /*0cb0*/  MOV R3, 0x0 ;  /* 0x0000000000037802 */ /* 0x000fe20000000f00 */
[----:B------:R1:W-:Y:S03]  /*0cc0*/  ST.E desc[UR6][R8.64+0xc0], R0 ;  /* 0x0000c00008007985 */ /* 0x0003e6000c101906 */
[----:B-1----:R-:W-:Y:S05]  /*0cd0*/  RET.REL.NODEC R2 `(_ZN5flash24flash_fwd_splitkv_kernelI23Flash_fwd_kernel_traitsILi64ELi64ELi256ELi4ELb0ELb0EN7cutlass6half_tE19Flash_kernel_traitsILi64ELi64ELi256ELi4ES3_EELb0ELb0ELb0ELb0ELb1ELb0ELb0ELb1EEEvNS_16Flash_fwd_paramsE) ;  /* 0xfffffff002c87950 */ /* 0x002fea0003c3ffff */
.L_x_4070:
        /* <DEDUP_REMOVED lines=111> */
.L_x_4078:
        /* <DEDUP_REMOVED lines=35> */
[----:B------:R-:W-:Y:S02]  /*1600*/  @!P0 IADD3 R3, PT, PT, R3, R0, RZ ;  /* 0x0000000003038210 */ /* 0x000fe40007ffe0ff */
[----:B------:R-:W-:Y:S01]  /*1610*/  @P0 IADD3 R0, PT, PT, R10, R12, RZ ;  /* 0x0000000c0a000210 */ /* 0x000fe20007ffe0ff */
[----:B------:R-:W-:Y:S02]  /*1620*/  @!P0 IMAD R11, R4, R11, R5 ;  /* 0x0000000b040b8224 */ /* 0x000fe400078e0205 */
[----:B------:R-:W-:Y:S02]  /*1630*/  @!P1 IMAD.IADD R6, R6, 0x1, -R8 ;  /* 0x0000000106069824 */ /* 0x000fe400078e0a08 */
[----:B------:R-:W-:-:S03]  /*1640*/  @!P0 IMAD.WIDE.U32 R4, R4, R9, R2 ;  /* 0x0000000904048225 */ /* 0x000fc600078e0002 */
[----:B------:R-:W-:Y:S01]  /*1650*/  ISETP.GE.U32.AND P3, PT, R6, R8, PT ;  /* 0x000000080600720c */ /* 0x000fe20003f66070 */
[-C--:B------:R-:W-:Y:S02]  /*1660*/  @P0 IMAD R6, R235, R0.reuse, RZ ;  /* 0x00000000eb060224 */ /* 0x080fe400078e02ff */
[----:B------:R-:W-:Y:S01]  /*1670*/  @P0 IMAD.WIDE.U32 R2, R234, R0, RZ ;  /* 0x00000000ea020225 */ /* 0x000fe200078e00ff */
[----:B------:R-:W-:Y:S02]  /*1680*/  @!P0 IADD3 R0, PT, PT, R5, R11, RZ ;  /* 0x0000000b05008210 */ /* 0x000fe40007ffe0ff */
[----:B------:R-:W-:Y:S01]  /*1690*/  LOP3.LUT R5, R34, R17, RZ, 0x3c, !PT ;  /* 0x0000001122057212 */ /* 0x000fe200078e3cff */
[----:B------:R-:W-:Y:S01]  /*16a0*/  @P0 IMAD.MOV.U32 R4, RZ, RZ, R2 ;  /* 0x000000ffff040224 */ /* 0x000fe200078e0002 */
[----:B------:R-:W-:Y:S02]  /*16b0*/  @!P1 IADD3 R7, PT, PT, R7, 0x1, RZ ;  /* 0x0000000107079810 */ /* 0x000fe40007ffe0ff */
[----:B------:R-:W-:-:S02]  /*16c0*/  ISETP.GE.AND P2, PT, R5, RZ, PT ;  /* 0x000000ff0500720c */ /* 0x000fc40003f46270 */
[----:B------:R-:W-:Y:S02]  /*16d0*/  @P0 IADD3 R0, PT, PT, R3, R6, RZ ;  /* 0x0000000603000210 */ /* 0x000fe40007ffe0ff */
        /* <DEDUP_REMOVED lines=34> */
.L_x_4079:
[----:B------:R-:W-:Y:S05]  /*1900*/  BSYNC.RECONVERGENT B0 ;  /* 0x0000000000007941 */ /* 0x000fea0003800200 */
.L_x_4077:
[----:B------:R-:W-:Y:S01]  /*1910*/  ISETP.NE.AND P0, PT, R249, -0x1, PT ;  /* 0xfffffffff900780c */ /* 0x000fe20003f05270 */
[----:B------:R-:W2:Y:S04]  /*1920*/  LD.E.64 R8, desc[UR6][R168.64+0x30] ;  /* 0x00003006a8087980 */ /* 0x000ea8000c101b00 */
[----:B------:R-:W3:Y:S04]  /*1930*/  LD.E.64 R20, desc[UR6][R168.64+0x48] ;  /* 0x00004806a8147980 */ /* 0x000ee8000c101b00 */
[----:B------:R-:W4:Y:S04]  /*1940*/  LD.E.64 R22, desc[UR6][R168.64+0x8] ;  /* 0x00000806a8167980 */ /* 0x000f28000c101b00 */
[----:B------:R-:W3:Y:S04]  /*1950*/  @!P0 LD.E.64 R10, desc[UR6][R168.64+0x18] ;  /* 0x00001806a80a8980 */ /* 0x000ee8000c101b00 */
[----:B------:R-:W4:Y:S04]  /*1960*/  LD.E.64 R24, desc[UR6][R168.64+0x10] ;  /* 0x00001006a8187980 */ /* 0x000f28000c101b00 */
        /* <DEDUP_REMOVED lines=18> */
[----:B------:R-:W-:-:S06]  /*1a90*/  IMAD.MOV.U32 R31, RZ, RZ, RZ ;  /* 0x000000ffff1f7224 */ /* 0x000fcc00078e00ff */
[----:B------:R1:W5:Y:S06]  /*1aa0*/  @P6 LD.E R31, desc[UR6][R28.64] ;  /* 0x000000061c1f6980 */ /* 0x00036c000c101900 */
[----:B------:R-:W-:-:S05]  /*1ab0*/  @!P1 IMAD.IADD R0, R0, 0x1, -R4 ;  /* 0x0000000100009824 */ /* 0x000fca00078e0a04 */
[----:B------:R-:W-:Y:S01]  /*1ac0*/  ISETP.GE.U32.AND P4, PT, R0, R4, PT ;  /* 0x000000040000720c */ /* 0x000fe20003f86070 */
[----:B-1----:R-:W-:-:S05]  /*1ad0*/  IMAD.SHL.U32 R28, R164, 0x8, RZ ;  /* 0x00000008a41c7824 */ /* 0x002fca00078e00ff */
[C---:B------:R-:W-:Y:S02]  /*1ae0*/  LOP3.LUT R2, R28.reuse, 0x1c0, RZ, 0xc0, !PT ;  /* 0x000001c01c027812 */ /* 0x040fe400078ec0ff */
[----:B------:R-:W-:Y:S02]  /*1af0*/  LOP3.LUT R18, R28, 0x38, RZ, 0xc0, !PT ;  /* 0x000000381c127812 */ /* 0x000fe400078ec0ff */
[----:B------:R-:W-:Y:S02]  /*1b00*/  LOP3.LUT R2, R2, 0x38, R164, 0xf8, !PT ;  /* 0x0000003802027812 */ /* 0x000fe400078ef8a4 */
[----:B------:R-:W-:Y:S02]  /*1b10*/  LOP3.LUT R3, R34, R17, RZ, 0x3c, !PT ;  /* 0x0000001122037212 */ /* 0x000fe400078e3cff */
[----:B------:R-:W-:Y:S01]  /*1b20*/  LOP3.LUT R0, R2, 0x38, R28, 0x78, !PT ;  /* 0x0000003802007812 */ /* 0x000fe200078e781c */
[----:B------:R-:W-:Y:S01]  /*1b30*/  @!P1 VIADD R5, R5, 0x1 ;  /* 0x0000000105059836 */ /* 0x000fe20000000000 */
[----:B------:R-:W-:-:S02]  /*1b40*/  IADD3 R2, P2, PT, R18, R6, RZ ;  /* 0x0000000612027210 */ /* 0x000fc40007f5e0ff */
[----:B------:R-:W-:Y:S01]  /*1b50*/  ISETP.GE.AND P3, PT, R3, RZ, PT ;  /* 0x000000ff0300720c */ /* 0x000fe20003f66270 */
[----:B------:R-:W-:Y:S01]  /*1b60*/  @P4 VIADD R5, R5, 0x1 ;  /* 0x0000000105054836 */ /* 0x000fe20000000000 */
[----:B------:R-:W-:Y:S01]  /*1b70*/  LOP3.LUT R28, R0, 0x1e00, R28, 0xf8, !PT ;  /* 0x00001e00001c7812 */ /* 0x000fe200078ef81c */
[----:B------:R-:W-:Y:S01]  /*1b80*/  IMAD R0, R7, R62, RZ ;  /* 0x0000003e07007224 */ /* 0x000fe200078e02ff */
[----:B------:R-:W-:Y:S02]  /*1b90*/  IADD3.X R3, PT, PT, RZ, R12, RZ, P2, !PT ;  /* 0x0000000cff037210 */ /* 0x000fe400017fe4ff */
[----:B------:R-:W-:Y:S01]  /*1ba0*/  ISETP.NE.AND P1, PT, R17, RZ, PT ;  /* 0x000000ff1100720c */ /* 0x000fe20003f25270 */
[C---:B------:R-:W-:Y:S02]  /*1bb0*/  IMAD R12, R16.reuse, R63, R0 ;  /* 0x0000003f100c7224 */ /* 0x040fe400078e0200 */
[----:B------:R-:W-:Y:S01]  /*1bc0*/  IMAD.WIDE.U32 R2, R16, R62, R2 ;  /* 0x0000003e10027225 */ /* 0x000fe200078e0002 */
[----:B------:R-:W-:-:S04]  /*1bd0*/  MOV R16, R5 ;  /* 0x0000000500107202 */ /* 0x000fc80000000f00 */
[----:B------:R-:W-:-:S05]  /*1be0*/  @!P3 IADD3 R16, PT, PT, -R16, RZ, RZ ;  /* 0x000000ff1010b210 */ /* 0x000fca0007ffe1ff */
[----:B------:R-:W-:Y:S01]  /*1bf0*/  @!P1 LOP3.LUT R16, RZ, R17, RZ, 0x33, !PT ;  /* 0x00000011ff109212 */ /* 0x000fe200078e33ff */
[----:B------:R-:W-:Y:S01]  /*1c00*/  IMAD.IADD R3, R3, 0x1, R12 ;  /* 0x0000000103037824 */ /* 0x000fe200078e020c */
[----:B------:R-:W-:Y:S02]  /*1c10*/  SHF.R.U32.HI R76, RZ, 0x3, R164 ;  /* 0x00000003ff4c7819 */ /* 0x000fe400000116a4 */
[----:B------:R-:W-:Y:S01]  /*1c20*/  SHF.R.S32.HI R17, RZ, 0x1f, R16 ;  /* 0x0000001fff117819 */ /* 0x000fe20000011410 */
[----:B------:R-:W-:Y:S02]  /*1c30*/  IMAD.MOV.U32 R77, RZ, RZ, RZ ;  /* 0x000000ffff4d7224 */ /* 0x000fe400078e00ff */
[----:B------:R-:W-:Y:S01]  /*1c40*/  IMAD.WIDE.U32 R2, R16, R26, R2 ;  /* 0x0000001a10027225 */ /* 0x000fe200078e0002 */
[----:B------:R-:W1:Y:S03]  /*1c50*/  S2UR UR4, SR_CgaCtaId ;  /* 0x00000000000479c3 */ /* 0x000e660000008800 */
[----:B------:R-:W-:-:S05]  /*1c60*/  IMAD.SHL.U32 R12, R233, 0x100, RZ ;  /* 0x00000100e90c7824 */ /* 0x000fca00078e00ff */
[----:B------:R2:W-:Y:S01]  /*1c70*/  STL [R1+0x4], R12 ;  /* 0x0000040c01007387 */ /* 0x0005e20000100800 */
[----:B------:R-:W-:Y:S01]  /*1c80*/  UMOV UR5, 0x400 ;  /* 0x0000040000057882 */ /* 0x000fe20000000000 */
[----:B------:R-:W-:-:S04]  /*1c90*/  LOP3.LUT R241, R241, R240, RZ, 0x3c, !PT ;  /* 0x000000f0f1f17212 */ /* 0x000fc800078e3cff */
[----:B------:R-:W-:Y:S01]  /*1ca0*/  LOP3.LUT R240, R241, R240, RZ, 0x3c, !PT ;  /* 0x000000f0f1f07212 */ /* 0x000fe200078e3cff */
[----:B------:R-:W-:Y:S01]  /*1cb0*/  IMAD.SHL.U32 R108, R62, 0x10, RZ ;  /* 0x000000103e6c7824 */ /* 0x000fe200078e00ff */
[----:B-1----:R-:W-:Y:S01]  /*1cc0*/  ULEA UR4, UR4, UR5, 0x18 ;  /* 0x0000000504047291 */ /* 0x002fe2000f8ec0ff */
[C---:B------:R-:W-:Y:S02]  /*1cd0*/  SHF.L.U64.HI R91, R234.reuse, 0x4, R235 ;  /* 0x00000004ea5b7819 */ /* 0x040fe400000102eb */
[----:B------:R-:W-:-:S03]  /*1ce0*/  SHF.L.U32 R75, R234, 0x4, RZ ;  /* 0x00000004ea4b7819 */ /* 0x000fc600000006ff */
[----:B------:R-:W-:Y:S02]  /*1cf0*/  LEA R89, R28, UR4, 0x1 ;  /* 0x000000041c597c11 */ /* 0x000fe4000f8e08ff */
[----:B------:R-:W-:Y:S02]  /*1d00*/  SHF.L.U64.HI R114, R62, 0x4, R63 ;  /* 0x000000043e727819 */ /* 0x000fe4000001023f */
[----:B------:R-:W-:Y:S02]  /*1d10*/  IADD3 R116, PT, PT, R12, -0x100, RZ ;  /* 0xffffff000c747810 */ /* 0x000fe40007ffe0ff */
        /* <DEDUP_REMOVED lines=29> */
[----:B------:R-:W-:Y:S02]  /*1ef0*/  IMAD.IADD R0, R7, 0x1, R10 ;  /* 0x0000000107007824 */ /* 0x000fe400078e020a */
[----:B------:R-:W-:Y:S01]  /*1f00*/  IMAD.WIDE.U32 R4, R8, R110, R4 ;  /* 0x0000006e08047225 */ /* 0x000fe200078e0004 */
[----:B------:R-:W-:Y:S02]  /*1f10*/  SHF.R.S32.HI R8, RZ, 0x1f, R115 ;  /* 0x0000001fff087819 */ /* 0x000fe40000011473 */
[----:B------:R-:W-:Y:S01]  /*1f20*/  LEA.HI.X R245, R6, R23, R0, 0x1, P1 ;  /* 0x0000001706f57211 */ /* 0x000fe200008f0c00 */
[----:B------:R-:W-:Y:S02]  /*1f30*/  IMAD R9, R63, R76, RZ ;  /* 0x0000004c3f097224 */ /* 0x000fe400078e02ff */
[----:B------:R-:W-:Y:S01]  /*1f40*/  IMAD.WIDE.U32 R2, R76, R62, R2 ;  /* 0x0000003e4c027225 */ /* 0x000fe200078e0002 */
[----:B------:R-:W-:-:S04]  /*1f50*/  LEA.HI R0, R8, R115, RZ, 0x8 ;  /* 0x0000007308007211 */ /* 0x000fc800078f40ff */
[----:B------:R-:W-:Y:S02]  /*1f60*/  IADD3 R3, PT, PT, R3, R9, RZ ;  /* 0x0000000903037210 */ /* 0x000fe40007ffe0ff */
[C---:B------:R-:W-:Y:S02]  /*1f70*/  LEA R248, P0, R2.reuse, R24, 0x1 ;  /* 0x0000001802f87211 */ /* 0x040fe400078008ff */
[----:B------:R-:W-:Y:S02]  /*1f80*/  SHF.R.S32.HI R30, RZ, 0x8, R0 ;  /* 0x00000008ff1e7819 */ /* 0x000fe40000011400 */
[----:B------:R-:W-:Y:S02]  /*1f90*/  LEA.HI.X R247, R2, R25, R3, 0x1, P0 ;  /* 0x0000001902f77211 */ /* 0x000fe400000f0c03 */
[----:B------:R-:W-:Y:S01]  /*1fa0*/  ISETP.GE.AND P0, PT, R30, R233, PT ;  /* 0x000000e91e00720c */ /* 0x000fe20003f06270 */
[----:B------:R-:W-:Y:S01]  /*1fb0*/  IMAD.IADD R5, R5, 0x1, R11 ;  /* 0x0000000105057824 */ /* 0x000fe200078e020b */
[----:B------:R-:W-:-:S02]  /*1fc0*/  LEA R112, P2, R4, R14, 0x1 ;  /* 0x0000000e04707211 */ /* 0x000fc400078408ff */
        /* <DEDUP_REMOVED lines=17> */
[----:B------:R-:W-:Y:S01]  /*20e0*/  IADD3 R0, P0, PT, -R115, R76, RZ ;  /* 0x0000004c73007210 */ /* 0x000fe20007f1e1ff */
[C---:B------:R-:W-:Y:S01]  /*20f0*/  VIADD R105, R76.reuse, 0x60 ;  /* 0x000000604c697836 */ /* 0x040fe20000000000 */
[C---:B------:R-:W-:Y:S01]  /*2100*/  SHF.L.U32 R107, R25.reuse, 0x4, RZ ;  /* 0x00000004196b7819 */ /* 0x040fe200000006ff */
[C---:B------:R-:W-:Y:S01]  /*2110*/  IMAD R130, R25.reuse, 0x30, RZ ;  /* 0x0000003019827824 */ /* 0x040fe200078e02ff */
[C---:B------:R-:W-:Y:S01]  /*2120*/  SHF.L.U32 R118, R25.reuse, 0x6, RZ ;  /* 0x0000000619767819 */ /* 0x040fe200000006ff */
[C---:B------:R-:W-:Y:S01]  /*2130*/  IMAD R129, R25.reuse, 0x50, RZ ;  /* 0x0000005019817824 */ /* 0x040fe200078e02ff */
[----:B------:R-:W-:Y:S01]  /*2140*/  VIMNMX R95, PT, PT, RZ, R30, !PT ;  /* 0x0000001eff5f7248 */ /* 0x000fe20007fe0100 */
[C---:B------:R-:W-:Y:S01]  /*2150*/  IMAD R128, R25.reuse, 0x60, RZ ;  /* 0x0000006019807824 */ /* 0x040fe200078e02ff */
[C---:B------:R-:W-:Y:S01]  /*2160*/  IADD3 R94, PT, PT, R76.reuse, 0x10, RZ ;  /* 0x000000104c5e7810 */ /* 0x040fe20007ffe0ff */
        /* <DEDUP_REMOVED lines=16> */
[C---:B------:R-:W-:Y:S01]  /*2270*/  IMAD.SHL.U32 R119, R25.reuse, 0x20, RZ ;  /* 0x0000002019777824 */ /* 0x040fe200078e00ff */
        /* <DEDUP_REMOVED lines=28> */
[----:B------:R-:W-:-:S04]  /*2440*/  IMAD.WIDE.U32 R2, R33, R2, R18 ;  /* 0x0000000221027225 */ /* 0x000fc800078e0012 */
[----:B------:R-:W-:Y:S02]  /*2450*/  IMAD.IADD R3, R3, 0x1, R4 ;  /* 0x0000000103037824 */ /* 0x000fe400078e0204 */
[----:B---3--:R-:W-:Y:S01]  /*2460*/  IMAD.WIDE.U32 R4, R33, R6, R18 ;  /* 0x0000000621047225 */ /* 0x008fe200078e0012 */
[C---:B----4-:R-:W-:Y:S02]  /*2470*/  SHF.L.U64.HI R147, R52.reuse, 0x5, R53 ;  /* 0x0000000534937819 */ /* 0x050fe40000010235 */
[----:B------:R-:W-:Y:S01]  /*2480*/  SHF.L.U32 R148, R52, 0x5, RZ ;  /* 0x0000000534947819 */ /* 0x000fe200000006ff */
[----:B------:R-:W-:Y:S02]  /*2490*/  IMAD R6, R7, R33, RZ ;  /* 0x0000002107067224 */ /* 0x000fe400078e02ff */
[----:B------:R-:W-:Y:S02]  /*24a0*/  IMAD R7, R53, R116, RZ ;  /* 0x0000007435077224 */ /* 0x000fe400078e02ff */
[----:B------:R-:W-:Y:S01]  /*24b0*/  IMAD.WIDE.U32 R2, R116, R52, R2 ;  /* 0x0000003474027225 */ /* 0x000fe200078e0002 */
[----:B------:R-:W-:-:S02]  /*24c0*/  IADD3 R5, PT, PT, R5, R6, RZ ;  /* 0x0000000605057210 */ /* 0x000fc40007ffe0ff */
[C-C-:B------:R-:W-:Y:S01]  /*24d0*/  SHF.L.U64.HI R140, R48.reuse, 0x5, R49.reuse ;  /* 0x00000005308c7819 */ /* 0x140fe20000010231 */
[----:B------:R-:W-:Y:S01]  /*24e0*/  IMAD R6, R9, R16, RZ ;  /* 0x0000001009067224 */ /* 0x000fe200078e02ff */
[C---:B------:R-:W-:Y:S01]  /*24f0*/  SHF.L.U64.HI R142, R48.reuse, 0x6, R49 ;  /* 0x00000006308e7819 */ /* 0x040fe20000010231 */
[----:B------:R-:W-:Y:S01]  /*2500*/  IMAD.IADD R3, R3, 0x1, R7 ;  /* 0x0000000103037824 */ /* 0x000fe200078e0207 */
[C---:B------:R-:W-:Y:S01]  /*2510*/  SHF.L.U32 R143, R48.reuse, 0x6, RZ ;  /* 0x00000006308f7819 */ /* 0x040fe200000006ff */
[----:B------:R-:W-:Y:S01]  /*2520*/  IMAD R9, R49, R116, RZ ;  /* 0x0000007431097224 */ /* 0x000fe200078e02ff */
[----:B------:R-:W-:Y:S01]  /*2530*/  SHF.L.U64.HI R144, R48, 0x7, R49 ;  /* 0x0000000730907819 */ /* 0x000fe20000010231 */
[----:B------:R-:W-:Y:S01]  /*2540*/  IMAD.WIDE.U32 R4, R116, R48, R4 ;  /* 0x0000003074047225 */ /* 0x000fe200078e0004 */
[C---:B------:R-:W-:Y:S02]  /*2550*/  SHF.L.U64.HI R146, R48.reuse, 0x4, R49 ;  /* 0x0000000430927819 */ /* 0x040fe40000010231 */
[----:B------:R-:W-:Y:S01]  /*2560*/  SHF.L.U32 R131, R48, 0x4, RZ ;  /* 0x0000000430837819 */ /* 0x000fe200000006ff */
[----:B------:R-:W-:-:S02]  /*2570*/  IMAD R26, R8, R17, R6 ;  /* 0x00000011081a7224 */ /* 0x000fc400078e0206 */
[----:B------:R-:W-:Y:S01]  /*2580*/  IMAD.WIDE.U32 R6, R16, R8, R2 ;  /* 0x0000000810067225 */ /* 0x000fe200078e0002 */
[----:B------:R-:W-:-:S03]  /*2590*/  IADD3 R3, PT, PT, R5, R9, RZ ;  /* 0x0000000905037210 */ /* 0x000fc60007ffe0ff */
[----:B------:R-:W-:Y:S01]  /*25a0*/  IMAD R5, R11, R16, RZ ;  /* 0x000000100b057224 */ /* 0x000fe200078e02ff */
[----:B------:R-:W-:Y:S01]  /*25b0*/  SHF.L.U32 R11, R164, 0x2, RZ ;  /* 0x00000002a40b7819 */ /* 0x000fe200000006ff */
[----:B-----5:R-:W-:Y:S02]  /*25c0*/  IMAD.IADD R8, R116, 0x1, R31 ;  /* 0x0000000174087824 */ /* 0x020fe400078e021f */
[----:B------:R-:W-:Y:S01]  /*25d0*/  IMAD.MOV.U32 R2, RZ, RZ, R4 ;  /* 0x000000ffff027224 */ /* 0x000fe200078e0004 */
[----:B------:R-:W-:Y:S01]  /*25e0*/  LOP3.LUT R11, R11, 0x1c, RZ, 0xc0, !PT ;  /* 0x0000001c0b0b7812 */ /* 0x000fe200078ec0ff */
[----:B------:R-:W-:Y:S01]  /*25f0*/  IMAD R24, R10, R17, R5 ;  /* 0x000000110a187224 */ /* 0x000fe200078e0205 */
[----:B------:R-:W-:Y:S01]  /*2600*/  SHF.R.S32.HI R17, RZ, 0x1f, R115 ;  /* 0x0000001fff117819 */ /* 0x000fe20000011473 */
[-C--:B------:R-:W-:Y:S02]  /*2610*/  IMAD R5, R8, R25.reuse, RZ ;  /* 0x0000001908057224 */ /* 0x080fe400078e02ff */
[C---:B------:R-:W-:Y:S01]  /*2620*/  IMAD R4, R76.reuse, R25, R18 ;  /* 0x000000194c047224 */ /* 0x040fe200078e0212 */
[----:B------:R-:W-:Y:S01]  /*2630*/  IADD3.X R8, PT, PT, RZ, ~R17, RZ, P0, !PT ;  /* 0x80000011ff087210 */ /* 0x000fe200007fe4ff */
[----:B------:R-:W-:-:S02]  /*2640*/  IMAD R11, R76, R25, R11 ;  /* 0x000000194c0b7224 */ /* 0x000fc400078e020b */
[----:B------:R-:W-:Y:S01]  /*2650*/  IMAD.WIDE.U32 R2, R16, R10, R2 ;  /* 0x0000000a10027225 */ /* 0x000fe200078e0002 */
[----:B------:R-:W-:Y:S02]  /*2660*/  SHF.R.S32.HI R16, RZ, 0x1f, R5 ;  /* 0x0000001fff107819 */ /* 0x000fe40000011405 */
[C---:B------:R-:W-:Y:S01]  /*2670*/  IADD3 R9, P1, PT, R5.reuse, R4, RZ ;  /* 0x0000000405097210 */ /* 0x040fe20007f3e0ff */
[----:B------:R-:W-:Y:S01]  /*2680*/  IMAD.WIDE.U32 R138, R48, 0x60, RZ ;  /* 0x00000060308a7825 */ /* 0x000fe200078e00ff */
[----:B------:R-:W-:Y:S02]  /*2690*/  IADD3 R10, P0, PT, R5, R11, RZ ;  /* 0x0000000b050a7210 */ /* 0x000fe40007f1e0ff */
[----:B------:R-:W-:Y:S01]  /*26a0*/  IADD3 R3, PT, PT, R3, R24, RZ ;  /* 0x0000001803037210 */ /* 0x000fe20007ffe0ff */
[----:B------:R-:W-:Y:S01]  /*26b0*/  IMAD.IADD R5, R7, 0x1, R26 ;  /* 0x0000000107057824 */ /* 0x000fe200078e021a */
[----:B------:R-:W-:Y:S01]  /*26c0*/  LEA.HI.X.SX32 R17, R4, R16, 0x1, P1 ;  /* 0x0000001004117211 */ /* 0x000fe200008f0eff */
[C---:B------:R-:W-:Y:S01]  /*26d0*/  IMAD R26, R8.reuse, R48, RZ ;  /* 0x00000030081a7224 */ /* 0x040fe200078e02ff */
[----:B------:R-:W-:Y:S01]  /*26e0*/  LEA.HI.X.SX32 R11, R11, R16, 0x1, P0 ;  /* 0x000000100b0b7211 */ /* 0x000fe200000f0eff */
[----:B------:R-:W-:-:S02]  /*26f0*/  IMAD R7, R8, R52, RZ ;  /* 0x0000003408077224 */ /* 0x000fc400078e02ff */
[----:B------:R-:W-:Y:S02]  /*2700*/  IMAD.MOV.U32 R4, RZ, RZ, R6 ;  /* 0x000000ffff047224 */ /* 0x000fe400078e0006 */
[-C--:B------:R-:W-:Y:S02]  /*2710*/  IMAD R26, R49, R0.reuse, R26 ;  /* 0x00000000311a7224 */ /* 0x080fe400078e021a */
[----:B------:R-:W-:-:S04]  /*2720*/  IMAD.WIDE.U32 R2, R48, R0, R2 ;  /* 0x0000000030027225 */ /* 0x000fc800078e0002 */
[----:B------:R-:W-:Y:S01]  /*2730*/  IMAD R7, R53, R0, R7 ;  /* 0x0000000035077224 */ /* 0x000fe200078e0207 */
[----:B------:R-:W-:Y:S01]  /*2740*/  IADD3 R26, PT, PT, R3, R26, RZ ;  /* 0x0000001a031a7210 */ /* 0x000fe20007ffe0ff */
[----:B------:R-:W-:Y:S01]  /*2750*/  IMAD.WIDE.U32 R4, R52, R0, R4 ;  /* 0x0000000034047225 */ /* 0x000fe200078e0004 */
[----:B------:R-:W-:Y:S02]  /*2760*/  SHF.L.U64.HI R3, R10, 0x1, R11 ;  /* 0x000000010a037819 */ /* 0x000fe4000001020b */
[----:B------:R-:W-:Y:S01]  /*2770*/  SHF.L.U64.HI R0, R9, 0x1, R17 ;  /* 0x0000000109007819 */ /* 0x000fe20000010211 */
[----:B------:R-:W-:Y:S01]  /*2780*/  IMAD.IADD R5, R5, 0x1, R7 ;  /* 0x0000000105057824 */ /* 0x000fe200078e0207 */
[----:B------:R-:W-:Y:S01]  /*2790*/  LEA R80, P1, R4, R20, 0x1 ;  /* 0x0000001404507211 */ /* 0x000fe200078208ff */
[----:B------:R-:W-:Y:S01]  /*27a0*/  IMAD.SHL.U32 R10, R10, 0x2, RZ ;  /* 0x000000020a0a7824 */ /* 0x000fe200078e00ff */
[----:B------:R-:W-:Y:S01]  /*27b0*/  LEA R27, P0, R2, R22, 0x1 ;  /* 0x00000016021b7211 */ /* 0x000fe200078008ff */
[----:B------:R-:W-:Y:S01]  /*27c0*/  IMAD.WIDE.U32 R134, R48, 0xc0, RZ ;  /* 0x000000c030867825 */ /* 0x000fe200078e00ff */
[----:B------:R-:W-:-:S02]  /*27d0*/  SHF.L.U32 R9, R9, 0x1, RZ ;  /* 0x0000000109097819 */ /* 0x000fc400000006ff */
[----:B------:R-:W-:Y:S01]  /*27e0*/  LEA.HI.X R79, R4, R21, R5, 0x1, P1 ;  /* 0x00000015044f7211 */ /* 0x000fe200008f0c05 */
[C---:B------:R-:W-:Y:S01]  /*27f0*/  IMAD R4, R49.reuse, 0x60, RZ ;  /* 0x0000006031047824 */ /* 0x040fe200078e02ff */
[----:B------:R-:W-:Y:S01]  /*2800*/  LEA.HI.X R26, R2, R23, R26, 0x1, P0 ;  /* 0x00000017021a7211 */ /* 0x000fe200000f0c1a */
[----:B------:R-:W-:Y:S01]  /*2810*/  IMAD R2, R49, 0xc0, RZ ;  /* 0x000000c031027824 */ /* 0x000fe200078e02ff */
[-C--:B------:R-:W-:Y:S01]  /*2820*/  IADD3 R58, P3, PT, R12, R9.reuse, RZ ;  /* 0x000000090c3a7210 */ /* 0x080fe20007f7e0ff */
[----:B------:R-:W-:Y:S01]  /*2830*/  IMAD.WIDE.U32 R132, R48, 0xe0, RZ ;  /* 0x000000e030847825 */ /* 0x000fe200078e00ff */
[-C--:B------:R-:W-:Y:S02]  /*2840*/  IADD3 R44, P1, PT, R12, R10.reuse, RZ ;  /* 0x0000000a0c2c7210 */ /* 0x080fe40007f3e0ff */
[----:B------:R-:W-:Y:S01]  /*2850*/  IADD3 R59, P2, PT, R14, R9, RZ ;  /* 0x000000090e3b7210 */ /* 0x000fe20007f5e0ff */
[----:B------:R-:W-:Y:S01]  /*2860*/  IMAD.WIDE.U32 R136, R48, 0xa0, RZ ;  /* 0x000000a030887825 */ /* 0x000fe200078e00ff */
[----:B------:R-:W-:-:S02]  /*2870*/  IADD3 R28, P0, PT, R14, R10, RZ ;  /* 0x0000000a0e1c7210 */ /* 0x000fc40007f1e0ff */
[CC--:B------:R-:W-:Y:S01]  /*2880*/  IADD3.X R57, PT, PT, R13.reuse, R0.reuse, RZ, P3, !PT ;  /* 0x000000000d397210 */ /* 0x0c0fe20001ffe4ff */
[--C-:B------:R-:W-:Y:S01]  /*2890*/  IMAD.X R45, R13, 0x1, R3.reuse, P1 ;  /* 0x000000010d2d7824 */ /* 0x100fe200008e0603 */
[C---:B------:R-:W-:Y:S01]  /*28a0*/  IADD3.X R56, PT, PT, R15.reuse, R0, RZ, P2, !PT ;  /* 0x000000000f387210 */ /* 0x040fe200017fe4ff */
[----:B------:R-:W-:Y:S01]  /*28b0*/  IMAD.X R29, R15, 0x1, R3, P0 ;  /* 0x000000010f1d7824 */ /* 0x000fe200000e0603 */
[----:B------:R-:W-:Y:S01]  /*28c0*/  IADD3 R88, PT, PT, R139, R4, RZ ;  /* 0x000000048b587210 */ /* 0x000fe20007ffe0ff */
[----:B------:R-:W-:Y:S01]  /*28d0*/  IMAD R0, R49, 0xe0, RZ ;  /* 0x000000e031007824 */ /* 0x000fe200078e02ff */
[----:B------:R-:W-:Y:S01]  /*28e0*/  IADD3 R86, PT, PT, R135, R2, RZ ;  /* 0x0000000287567210 */ /* 0x000fe20007ffe0ff */
[----:B------:R-:W-:Y:S02]  /*28f0*/  IMAD R3, R49, 0xa0, RZ ;  /* 0x000000a031037824 */ /* 0x000fe400078e02ff */
[C---:B------:R-:W-:Y:S01]  /*2900*/  IMAD.SHL.U32 R141, R48.reuse, 0x20, RZ ;  /* 0x00000020308d7824 */ /* 0x040fe200078e00ff */
[----:B------:R-:W-:Y:S01]  /*2910*/  IADD3 R85, PT, PT, R133, R0, RZ ;  /* 0x0000000085557210 */ /* 0x000fe20007ffe0ff */
[----:B------:R-:W-:-:S02]  /*2920*/  IMAD.SHL.U32 R145, R48, 0x80, RZ ;  /* 0x0000008030917824 */ /* 0x000fc400078e00ff */
[----:B------:R-:W-:-:S07]  /*2930*/  IMAD.IADD R87, R137, 0x1, R3 ;  /* 0x0000000189577824 */ /* 0x000fce00078e0203 */
.L_x_4151:
[----:B------:R-:W-:Y:S01]  /*2940*/  VIADD R54, R54, 0x100 ;  /* 0x0000010036367836 */ /* 0x000fe20000000000 */
[----:B------:R-:W-:Y:S01]  /*2950*/  UMOV UR4, URZ ;  /* 0x000000ff00047c82 */ /* 0x000fe20008000000 */
[----:B------:R-:W-:Y:S01]  /*2960*/  VIADD R55, R55, 0x100 ;  /* 0x0000010037377836 */ /* 0x000fe20000000000 */
[----:B------:R-:W-:Y:S01]  /*2970*/  BSSY.RECONVERGENT B1, `(.L_x_4081) ;  /* 0x0000b71000017945 */ /* 0x000fe20003800200 */
[----:B------:R-:W-:Y:S01]  /*2980*/  IMAD.MOV.U32 R82, RZ, RZ, R74 ;  /* 0x000000ffff527224 */ /* 0x000fe200078e004a */
[-C--:B------:R-:W-:Y:S01]  /*2990*/  ISETP.GE.AND P0, PT, R76, R54.reuse, PT ;  /* 0x000000364c00720c */ /* 0x080fe20003f06270 */
[----:B------:R-:W-:Y:S02]  /*29a0*/  VIADD R83, R83, 0xffffffff ;  /* 0xffffffff53537836 */ /* 0x000fe40000000000 */
[----:B------:R-:W-:Y:S01]  /*29b0*/  VIADD R74, R74, 0xffffff00 ;  /* 0xffffff004a4a7836 */ /* 0x000fe20000000000 */
[-C--:B------:R-:W-:Y:S02]  /*29c0*/  ISETP.GE.AND P2, PT, R76, R55.reuse, !P0 ;  /* 0x000000374c00720c */ /* 0x080fe40004746270 */
[C---:B------:R-:W-:Y:S04]  /*29d0*/  ISETP.GE.AND P0, PT, R94.reuse, R54, PT ;  /* 0x000000365e00720c */ /* 0x040fe80003f06270 */
[-C--:B------:R-:W-:Y:S02]  /*29e0*/  ISETP.GE.AND P3, PT, R94, R55.reuse, !P0 ;  /* 0x000000375e00720c */ /* 0x080fe40004766270 */
[----:B------:R-:W-:Y:S02]  /*29f0*/  IADD3 R4, P0, PT, R80, R148, RZ ;  /* 0x0000009450047210 */ /* 0x000fe40007f1e0ff */
[----:B------:R-:W-:Y:S03]  /*2a00*/  P2R R35, PR, RZ, 0x8 ;  /* 0x00000008ff237803 */ /* 0x000fe60000000000 */
[----:B------:R-:W-:Y:S02]  /*2a10*/  @P2 IMAD.MOV.U32 R2, RZ, RZ, R80 ;  /* 0x000000ffff022224 */ /* 0x000fe400078e0050 */
[----:B------:R-:W-:Y:S02]  /*2a20*/  @P2 IMAD.MOV.U32 R3, RZ, RZ, R79 ;  /* 0x000000ffff032224 */ /* 0x000fe400078e004f */
[--C-:B------:R-:W-:Y:S01]  /*2a30*/  IMAD.X R5, R79, 0x1, R147.reuse, P0 ;  /* 0x000000014f057824 */ /* 0x100fe200000e0693 */
[C---:B------:R-:W-:Y:S02]  /*2a40*/  ISETP.GE.AND P0, PT, R93.reuse, R54, PT ;  /* 0x000000365d00720c */ /* 0x040fe40003f06270 */
[----:B----4-:R1:W2:Y:S02]  /*2a50*/  @P2 LD.E.128 R8, desc[UR6][R2.64] ;  /* 0x0000000602082980 */ /* 0x0102a4000c101d00 */
[----:B------:R-:W-:Y:S04]  /*2a60*/  ISETP.GE.AND P4, PT, R93, R55, !P0 ;  /* 0x000000375d00720c */ /* 0x000fe80004786270 */
[----:B------:R-:W-:Y:S09]  /*2a70*/  P2R R46, PR, RZ, 0x10 ;  /* 0x00000010ff2e7803 */ /* 0x000ff20000000000 */
[----:B------:R-:W-:Y:S05]  /*2a80*/  @P4 IADD3 R6, P0, PT, R4, R148, RZ ;  /* 0x0000009404064210 */ /* 0x000fea0007f1e0ff */
[----:B------:R-:W-:Y:S01]  /*2a90*/  @P4 IMAD.X R7, R5, 0x1, R147, P0 ;  /* 0x0000000105074824 */ /* 0x000fe200000e0693 */
[----:B------:R-:W-:Y:S01]  /*2aa0*/  ISETP.GE.AND P0, PT, R92, R54, PT ;  /* 0x000000365c00720c */ /* 0x000fe20003f06270 */
[----:B-1----:R-:W-:Y:S02]  /*2ab0*/  @P2 IMAD.MOV.U32 R2, RZ, RZ, R70 ;  /* 0x000000ffff022224 */ /* 0x002fe400078e0046 */
[----:B------:R-:W-:Y:S05]  /*2ac0*/  @P2 IMAD.MOV.U32 R3, RZ, RZ, R69 ;  /* 0x000000ffff032224 */ /* 0x000fea00078e0045 */
[----:B--2---:R1:W-:Y:S04]  /*2ad0*/  @P2 ST.E.128 desc[UR6][R2.64], R8 ;  /* 0x0000000802002985 */ /* 0x0043e8000c101d06 */
[----:B-1----:R-:W2:Y:S01]  /*2ae0*/  @P3 LD.E.128 R8, desc[UR6][R4.64] ;  /* 0x0000000604083980 */ /* 0x002ea2000c101d00 */
[C---:B------:R-:W-:Y:S04]  /*2af0*/  LEA R2, P1, R108.reuse, R70, 0x1 ;  /* 0x000000466c027211 */ /* 0x040fe800078208ff */
[----:B------:R-:W-:Y:S05]  /*2b00*/  LEA.HI.X R3, R108, R69, R114, 0x1, P1 ;  /* 0x000000456c037211 */ /* 0x000fea00008f0c72 */
[----:B--2---:R1:W-:Y:S01]  /*2b10*/  @P3 ST.E.128 desc[UR6][R2.64], R8 ;  /* 0x0000000802003985 */ /* 0x0043e2000c101d06 */
[----:B------:R-:W-:Y:S03]  /*2b20*/  ISETP.GE.AND P3, PT, R92, R55, !P0 ;  /* 0x000000375c00720c */ /* 0x000fe60004766270 */
[----:B------:R2:W3:Y:S01]  /*2b30*/  @P4 LD.E.128 R12, desc[UR6][R6.64] ;  /* 0x00000006060c4980 */ /* 0x0004e2000c101d00 */
[----:B------:R-:W-:Y:S09]  /*2b40*/  P2R R60, PR, RZ, 0x8 ;  /* 0x00000008ff3c7803 */ /* 0x000ff20000000000 */
[----:B--2---:R-:W-:Y:S02]  /*2b50*/  @P3 LEA R6, P0, R52, R4, 0x6 ;  /* 0x0000000434063211 */ /* 0x004fe400078030ff */
[----:B-1----:R-:W-:Y:S02]  /*2b60*/  @P4 LEA R8, P1, R62, R2, 0x5 ;  /* 0x000000023e084211 */ /* 0x002fe400078228ff */
[----:B------:R-:W-:Y:S02]  /*2b70*/  @P3 LEA.HI.X R7, R52, R5, R53, 0x6, P0 ;  /* 0x0000000534073211 */ /* 0x000fe400000f3435 */
[--C-:B------:R-:W-:Y:S02]  /*2b80*/  @P4 LEA.HI.X R9, R62, R3, R63.reuse, 0x5, P1 ;  /* 0x000000033e094211 */ /* 0x100fe400008f2c3f */
[C---:B------:R-:W-:Y:S04]  /*2b90*/  ISETP.GE.AND P0, PT, R78.reuse, R54, PT ;  /* 0x000000364e00720c */ /* 0x040fe80003f06270 */
[----:B------:R-:W-:Y:S11]  /*2ba0*/  ISETP.LT.OR P0, PT, R78, R55, P0 ;  /* 0x000000374e00720c */ /* 0x000ff60000701670 */
[----:B------:R-:W-:Y:S02]  /*2bb0*/  @!UPT UIADD3 URZ, UPT, UPT, URZ, URZ, URZ ;  /* 0x000000fffffff290 */ /* 0x000fe4000fffe0ff */
[----:B------:R-:W-:Y:S01]  /*2bc0*/  @!P0 IMAD R0, R53, 0x60, RZ ;  /* 0x0000006035008824 */ /* 0x000fe200078e02ff */
[----:B---3--:R1:W-:Y:S04]  /*2bd0*/  @P4 ST.E.128 desc[UR6][R8.64], R12 ;  /* 0x0000000c08004985 */ /* 0x0083e8000c101d06 */
[----:B-1----:R1:W2:Y:S01]  /*2be0*/  @P3 LD.E.128 R12, desc[UR6][R6.64] ;  /* 0x00000006060c3980 */ /* 0x0022a2000c101d00 */
[C---:B------:R-:W-:Y:S04]  /*2bf0*/  @P3 LEA R8, P1, R62.reuse, R2, 0x6 ;  /* 0x000000023e083211 */ /* 0x040fe800078230ff */
[----:B------:R-:W-:Y:S02]  /*2c00*/  @P3 LEA.HI.X R9, R62, R3, R63, 0x6, P1 ;  /* 0x000000033e093211 */ /* 0x000fe400008f343f */
[C---:B------:R-:W-:Y:S04]  /*2c10*/  ISETP.GE.AND P1, PT, R106.reuse, R54, PT ;  /* 0x000000366a00720c */ /* 0x040fe80003f26270 */
[----:B------:R-:W-:Y:S04]  /*2c20*/  ISETP.LT.OR P4, PT, R106, R55, P1 ;  /* 0x000000376a00720c */ /* 0x000fe80000f81670 */
[----:B------:R-:W-:Y:S01]  /*2c30*/  P2R R61, PR, RZ, 0x10 ;  /* 0x00000010ff3d7803 */ /* 0x000fe20000000000 */
[C---:B-1----:R-:W-:Y:S05]  /*2c40*/  @!P0 IMAD.WIDE.U32 R6, R52.reuse, 0x60, R4 ;  /* 0x0000006034068825 */ /* 0x042fea00078e0004 */
[----:B------:R-:W-:Y:S01]  /*2c50*/  @!P0 IADD3 R7, PT, PT, R7, R0, RZ ;  /* 0x0000000007078210 */ /* 0x000fe20007ffe0ff */
[----:B------:R-:W-:Y:S01]  /*2c60*/  @!P0 IMAD R0, R63, 0x60, RZ ;  /* 0x000000603f008824 */ /* 0x000fe200078e02ff */
[----:B--2---:R1:W-:Y:S04]  /*2c70*/  @P3 ST.E.128 desc[UR6][R8.64], R12 ;  /* 0x0000000c08003985 */ /* 0x0043e8000c101d06 */
[----:B-1----:R1:W2:Y:S01]  /*2c80*/  @!P0 LD.E.128 R12, desc[UR6][R6.64] ;  /* 0x00000006060c8980 */ /* 0x0022a2000c101d00 */
[C---:B------:R-:W-:Y:S04]  /*2c90*/  @!P4 LEA R8, P1, R52.reuse, R4, 0x7 ;  /* 0x000000043408c211 */ /* 0x040fe800078238ff */
[----:B------:R-:W-:Y:S01]  /*2ca0*/  @!P4 LEA.HI.X R9, R52, R5, R53, 0x7, P1 ;  /* 0x000000053409c211 */ /* 0x000fe200008f3c35 */
[----:B-1----:R-:W-:Y:S04]  /*2cb0*/  @!P0 IMAD.WIDE.U32 R6, R62, 0x60, R2 ;  /* 0x000000603e068825 */ /* 0x002fe800078e0002 */
[----:B------:R-:W-:Y:S05]  /*2cc0*/  @!P0 IMAD.IADD R7, R7, 0x1, R0 ;  /* 0x0000000107078824 */ /* 0x000fea00078e0200 */
[----:B--2---:R1:W-:Y:S01]  /*2cd0*/  @!P0 ST.E.128 desc[UR6][R6.64], R12 ;  /* 0x0000000c06008985 */ /* 0x0043e2000c101d06 */
[C---:B------:R-:W-:Y:S04]  /*2ce0*/  ISETP.GE.AND P0, PT, R102.reuse, R54, PT ;  /* 0x000000366600720c */ /* 0x040fe80003f06270 */
[----:B------:R-:W-:Y:S04]  /*2cf0*/  ISETP.LT.OR P1, PT, R102, R55, P0 ;  /* 0x000000376600720c */ /* 0x000fe80000721670 */
[----:B------:R-:W-:Y:S01]  /*2d00*/  P2R R66, PR, RZ, 0x2 ;  /* 0x00000002ff427803 */ /* 0x000fe20000000000 */
[----:B-1----:R1:W2:Y:S02]  /*2d10*/  @!P4 LD.E.128 R12, desc[UR6][R8.64] ;  /* 0x00000006080cc980 */ /* 0x0022a4000c101d00 */
[C---:B-1----:R-:W-:Y:S04]  /*2d20*/  @!P4 LEA R8, P0, R62.reuse, R2, 0x7 ;  /* 0x000000023e08c211 */ /* 0x042fe800078038ff */
[----:B------:R-:W-:Y:S02]  /*2d30*/  @!P4 LEA.HI.X R9, R62, R3, R63, 0x7, P0 ;  /* 0x000000033e09c211 */ /* 0x000fe400000f3c3f */
[C---:B------:R-:W-:Y:S04]  /*2d40*/  @!P1 LEA R16, P0, R52.reuse, R4, 0x8 ;  /* 0x0000000434109211 */ /* 0x040fe800078040ff */
[----:B------:R-:W-:Y:S02]  /*2d50*/  @!P1 LEA.HI.X R17, R52, R5, R53, 0x8, P0 ;  /* 0x0000000534119211 */ /* 0x000fe400000f4435 */
[C---:B------:R-:W-:Y:S04]  /*2d60*/  @!P1 LEA R20, P0, R62.reuse, R2, 0x8 ;  /* 0x000000023e149211 */ /* 0x040fe800078040ff */
[----:B------:R-:W-:Y:S02]  /*2d70*/  @!P1 LEA.HI.X R21, R62, R3, R63, 0x8, P0 ;  /* 0x000000033e159211 */ /* 0x000fe400000f443f */
[CC--:B------:R-:W-:Y:S04]  /*2d80*/  ISETP.GE.AND P0, PT, R105.reuse, R54.reuse, PT ;  /* 0x000000366900720c */ /* 0x0c0fe80003f06270 */
[-C--:B------:R-:W-:Y:S02]  /*2d90*/  ISETP.LT.OR P3, PT, R105, R55.reuse, P0 ;  /* 0x000000376900720c */ /* 0x080fe40000761670 */
[-C--:B------:R-:W-:Y:S11]  /*2da0*/  ISETP.GE.AND P0, PT, R104, R54.reuse, PT ;  /* 0x000000366800720c */ /* 0x080ff60003f06270 */
[----:B------:R-:W-:Y:S02]  /*2db0*/  @!P3 IMAD R0, R53, 0xa0, RZ ;  /* 0x000000a03500b824 */ /* 0x000fe400078e02ff */
[----:B------:R-:W-:Y:S04]  /*2dc0*/  @!P3 IMAD.WIDE.U32 R6, R52, 0xa0, R4 ;  /* 0x000000a03406b825 */ /* 0x000fe800078e0004 */
[----:B------:R-:W-:Y:S02]  /*2dd0*/  @!P3 IMAD.IADD R7, R7, 0x1, R0 ;  /* 0x000000010707b824 */ /* 0x000fe400078e0200 */
[----:B------:R-:W-:Y:S01]  /*2de0*/  @!P3 IMAD R0, R63, 0xa0, RZ ;  /* 0x000000a03f00b824 */ /* 0x000fe200078e02ff */
[----:B--2---:R1:W-:Y:S01]  /*2df0*/  @!P4 ST.E.128 desc[UR6][R8.64], R12 ;  /* 0x0000000c0800c985 */ /* 0x0043e2000c101d06 */
[-C--:B------:R-:W-:Y:S02]  /*2e00*/  ISETP.LT.OR P4, PT, R104, R55.reuse, P0 ;  /* 0x000000376800720c */ /* 0x080fe40000781670 */
[CC--:B------:R-:W-:Y:S04]  /*2e10*/  ISETP.GE.AND P0, PT, R103.reuse, R54.reuse, PT ;  /* 0x000000366700720c */ /* 0x0c0fe80003f06270 */
[-C--:B------:R-:W-:Y:S02]  /*2e20*/  ISETP.LT.OR P5, PT, R103, R55.reuse, P0 ;  /* 0x000000376700720c */ /* 0x080fe400007a1670 */
[CC--:B------:R-:W-:Y:S04]  /*2e30*/  ISETP.GE.AND P0, PT, R101.reuse, R54.reuse, PT ;  /* 0x000000366500720c */ /* 0x0c0fe80003f06270 */
[-C--:B------:R-:W-:Y:S01]  /*2e40*/  ISETP.LT.OR P6, PT, R101, R55.reuse, P0 ;  /* 0x000000376500720c */ /* 0x080fe200007c1670 */
[----:B------:R-:W-:Y:S01]  /*2e50*/  @!P4 IMAD R10, R53, 0xc0, RZ ;  /* 0x000000c0350ac824 */ /* 0x000fe200078e02ff */
[----:B------:R-:W-:Y:S02]  /*2e60*/  ISETP.GE.AND P0, PT, R100, R54, PT ;  /* 0x000000366400720c */ /* 0x000fe40003f06270 */
[----:B------:R-:W-:Y:S01]  /*2e70*/  P2R R67, PR, RZ, 0x40 ;  /* 0x00000040ff437803 */ /* 0x000fe20000000000 */
        /* <DEDUP_REMOVED lines=13> */
[----:B------:R-:W-:Y:S01]  /*2f50*/  @!P5 IMAD.IADD R7, R7, 0x1, R10 ;  /* 0x000000010707d824 */ /* 0x000fe200078e020a */
[----:B--2---:R1:W-:Y:S04]  /*2f60*/  @!P4 ST.E.128 desc[UR6][R8.64], R12 ;  /* 0x0000000c0800c985 */ /* 0x0043e8000c101d06 */
[----:B-1----:R1:W2:Y:S02]  /*2f70*/  @!P5 LD.E.128 R8, desc[UR6][R6.64] ;  /* 0x000000060608d980 */ /* 0x0022a4000c101d00 */
[----:B-1----:R-:W-:Y:S05]  /*2f80*/  @!P5 IMAD.WIDE.U32 R6, R62, 0xe0, R2 ;  /* 0x000000e03e06d825 */ /* 0x002fea00078e0002 */
[----:B------:R-:W-:Y:S01]  /*2f90*/  @!P5 IADD3 R7, PT, PT, R7, R0, RZ ;  /* 0x000000000707d210 */ /* 0x000fe20007ffe0ff */
[----:B------:R-:W-:Y:S04]  /*2fa0*/  @!P6 IMAD R0, R53, 0x120, RZ ;  /* 0x000001203500e824 */ /* 0x000fe800078e02ff */
[----:B--2---:R1:W-:Y:S02]  /*2fb0*/  @!P5 ST.E.128 desc[UR6][R6.64], R8 ;  /* 0x000000080600d985 */ /* 0x0043e4000c101d06 */
[----:B-1----:R-:W-:Y:S02]  /*2fc0*/  @!P6 IMAD.WIDE.U32 R6, R52, 0x120, R4 ;  /* 0x000001203406e825 */ /* 0x002fe400078e0004 */
[----:B------:R-:W2:Y:S02]  /*2fd0*/  @!P1 LD.E.128 R8, desc[UR6][R16.64] ;  /* 0x0000000610089980 */ /* 0x000ea4000c101d00 */
[----:B------:R-:W-:Y:S02]  /*2fe0*/  @!P6 IMAD.IADD R7, R7, 0x1, R0 ;  /* 0x000000010707e824 */ /* 0x000fe400078e0200 */
[----:B------:R-:W-:Y:S01]  /*2ff0*/  @!P6 IMAD R0, R63, 0x120, RZ ;  /* 0x000001203f00e824 */ /* 0x000fe200078e02ff */
[----:B--2---:R1:W-:Y:S01]  /*3000*/  @!P1 ST.E.128 desc[UR6][R20.64], R8 ;  /* 0x0000000814009985 */ /* 0x0043e2000c101d06 */
[-C--:B------:R-:W-:Y:S02]  /*3010*/  ISETP.LT.OR P1, PT, R100, R55.reuse, P0 ;  /* 0x000000376400720c */ /* 0x080fe40000721670 */
[-C--:B------:R-:W-:Y:S01]  /*3020*/  ISETP.GE.AND P0, PT, R99, R54.reuse, PT ;  /* 0x000000366300720c */ /* 0x080fe20003f06270 */
[----:B------:R2:W3:Y:S01]  /*3030*/  @!P6 LD.E.128 R12, desc[UR6][R6.64] ;  /* 0x00000006060ce980 */ /* 0x0004e2000c101d00 */
[----:B------:R-:W-:Y:S01]  /*3040*/  P2R R68, PR, RZ, 0x2 ;  /* 0x00000002ff447803 */ /* 0x000fe20000000000 */
[----:B-1----:R-:W-:Y:S04]  /*3050*/  @!P6 IMAD.WIDE.U32 R8, R62, 0x120, R2 ;  /* 0x000001203e08e825 */ /* 0x002fe800078e0002 */
[----:B------:R-:W-:Y:S04]  /*3060*/  @!P6 IMAD.IADD R9, R9, 0x1, R0 ;  /* 0x000000010909e824 */ /* 0x000fe800078e0200 */
[----:B------:R-:W-:Y:S02]  /*3070*/  @!P1 IMAD R10, R53, 0x140, RZ ;  /* 0x00000140350a9824 */ /* 0x000fe400078e02ff */
[----:B--2---:R-:W-:Y:S04]  /*3080*/  @!P1 IMAD.WIDE.U32 R6, R52, 0x140, R4 ;  /* 0x0000014034069825 */ /* 0x004fe800078e0004 */
[----:B------:R-:W-:Y:S02]  /*3090*/  @!P1 IMAD.IADD R7, R7, 0x1, R10 ;  /* 0x0000000107079824 */ /* 0x000fe400078e020a */
[----:B------:R-:W-:Y:S01]  /*30a0*/  @!P1 IMAD R0, R63, 0x140, RZ ;  /* 0x000001403f009824 */ /* 0x000fe200078e02ff */
[----:B---3--:R1:W-:Y:S01]  /*30b0*/  @!P6 ST.E.128 desc[UR6][R8.64], R12 ;  /* 0x0000000c0800e985 */ /* 0x0083e2000c101d06 */
[-C--:B------:R-:W-:Y:S02]  /*30c0*/  ISETP.LT.OR P6, PT, R99, R55.reuse, P0 ;  /* 0x000000376300720c */ /* 0x080fe400007c1670 */
[-C--:B------:R-:W-:Y:S02]  /*30d0*/  ISETP.GE.AND P0, PT, R98, R54.reuse, PT ;  /* 0x000000366200720c */ /* 0x080fe40003f06270 */
        /* <DEDUP_REMOVED lines=10> */
[----:B------:R-:W-:Y:S02]  /*3180*/  ISETP.GE.AND P0, PT, R97, R54, PT ;  /* 0x000000366100720c */ /* 0x000fe40003f06270 */
[----:B------:R-:W-:Y:S09]  /*3190*/  P2R R72, PR, RZ, 0x2 ;  /* 0x00000002ff487803 */ /* 0x000ff20000000000 */
[----:B------:R-:W-:Y:S02]  /*31a0*/  @!P1 IMAD R10, R53, 0x180, RZ ;  /* 0x00000180350a9824 */ /* 0x000fe400078e02ff */
[----:B-1----:R-:W-:Y:S01]  /*31b0*/  @!P6 IMAD.WIDE.U32 R8, R62, 0x160, R2 ;  /* 0x000001603e08e825 */ /* 0x002fe200078e0002 */
[----:B------:R1:W2:Y:S03]  /*31c0*/  @!P6 LD.E.128 R12, desc[UR6][R6.64] ;  /* 0x00000006060ce980 */ /* 0x0002a6000c101d00 */
[----:B------:R-:W-:Y:S02]  /*31d0*/  @!P6 IMAD.IADD R9, R9, 0x1, R0 ;  /* 0x000000010909e824 */ /* 0x000fe400078e0200 */
[----:B------:R-:W-:Y:S02]  /*31e0*/  @!P1 IMAD R0, R63, 0x180, RZ ;  /* 0x000001803f009824 */ /* 0x000fe400078e02ff */
[----:B-1----:R-:W-:Y:S05]  /*31f0*/  @!P1 IMAD.WIDE.U32 R6, R52, 0x180, R4 ;  /* 0x0000018034069825 */ /* 0x002fea00078e0004 */
[----:B------:R-:W-:Y:S01]  /*3200*/  @!P1 IADD3 R7, PT, PT, R7, R10, RZ ;  /* 0x0000000a07079210 */ /* 0x000fe20007ffe0ff */
[----:B--2---:R1:W-:Y:S01]  /*3210*/  @!P6 ST.E.128 desc[UR6][R8.64], R12 ;  /* 0x0000000c0800e985 */ /* 0x0043e2000c101d06 */
        /* <DEDUP_REMOVED lines=11> */
[-C--:B------:R-:W-:Y:S04]  /*32d0*/  ISETP.LT.OR P1, PT, R96, R55.reuse, P0 ;  /* 0x000000376000720c */ /* 0x080fe80000721670 */
[----:B------:R-:W-:Y:S09]  /*32e0*/  P2R R81, PR, RZ, 0x2 ;  /* 0x00000002ff517803 */ /* 0x000ff20000000000 */
[----:B------:R-:W-:Y:S01]  /*32f0*/  @!P1 IMAD.WIDE.U32 R4, R52, 0x1c0, R4 ;  /* 0x000001c034049825 */ /* 0x000fe200078e0004 */
[----:B-1----:R1:W2:Y:S03]  /*3300*/  @!P6 LD.E.128 R8, desc[UR6][R6.64] ;  /* 0x000000060608e980 */ /* 0x0022a6000c101d00 */
[----:B------:R-:W-:Y:S04]  /*3310*/  @!P1 IMAD R12, R53, 0x1c0, RZ ;  /* 0x000001c0350c9824 */ /* 0x000fe800078e02ff */
[----:B------:R-:W-:Y:S02]  /*3320*/  @!P1 IMAD.IADD R5, R5, 0x1, R12 ;  /* 0x0000000105059824 */ /* 0x000fe400078e020c */
[C---:B-1----:R-:W-:Y:S04]  /*3330*/  @!P6 IMAD.WIDE.U32 R6, R62.reuse, 0x1a0, R2 ;  /* 0x000001a03e06e825 */ /* 0x042fe800078e0002 */
[----:B------:R-:W-:Y:S02]  /*3340*/  @!P6 IMAD.IADD R7, R7, 0x1, R0 ;  /* 0x000000010707e824 */ /* 0x000fe400078e0200 */
[----:B------:R-:W-:Y:S02]  /*3350*/  @!P1 IMAD R0, R63, 0x1c0, RZ ;  /* 0x000001c03f009824 */ /* 0x000fe400078e02ff */
[----:B------:R-:W-:Y:S04]  /*3360*/  @!P1 IMAD.WIDE.U32 R2, R62, 0x1c0, R2 ;  /* 0x000001c03e029825 */ /* 0x000fe800078e0002 */
[----:B------:R-:W-:Y:S01]  /*3370*/  @!P1 IMAD.IADD R3, R3, 0x1, R0 ;  /* 0x0000000103039824 */ /* 0x000fe200078e0200 */
[----:B--2---:R1:W-:Y:S01]  /*3380*/  @!P6 ST.E.128 desc[UR6][R6.64], R8 ;  /* 0x000000080600e985 */ /* 0x0043e2000c101d06 */
[C---:B------:R-:W-:Y:S04]  /*3390*/  ISETP.GE.AND P6, PT, R78.reuse, R54, PT ;  /* 0x000000364e00720c */ /* 0x040fe80003fc6270 */
[----:B------:R-:W-:Y:S01]  /*33a0*/  ISETP.GE.AND P6, PT, R78, R55, !P6 ;  /* 0x000000374e00720c */ /* 0x000fe200077c6270 */
[----:B-1----:R-:W2:Y:S04]  /*33b0*/  @!P1 LD.E.128 R4, desc[UR6][R4.64] ;  /* 0x0000000604049980 */ /* 0x002ea8000c101d00 */
[----:B--2---:R1:W-:Y:S04]  /*33c0*/  @!P1 ST.E.128 desc[UR6][R2.64], R4 ;  /* 0x0000000402009985 */ /* 0x0043e8000c101d06 */
[----:B------:R-:W2:Y:S04]  /*33d0*/  LD.E R0, desc[UR6][R168.64+0x130] ;  /* 0x00013006a8007980 */ /* 0x000ea8000c101900 */
[----:B------:R-:W3:Y:S01]  /*33e0*/  LD.E R17, desc[UR6][R168.64+0xd0] ;  /* 0x0000d006a8117980 */ /* 0x000ee2000c101900 */
[----:B-1----:R-:W-:Y:S02]  /*33f0*/  IADD3 R2, P0, PT, RZ, -UR4, RZ ;  /* 0x80000004ff027c10 */ /* 0x002fe4000ff1e0ff */
[----:B--2---:R-:W-:Y:S05]  /*3400*/  SHF.L.U32 R0, R0, 0x8, RZ ;  /* 0x0000000800007819 */ /* 0x004fea00000006ff */
[----:B------:R-:W-:Y:S05]  /*3410*/  IMAD.X R0, RZ, RZ, ~R0, P0 ;  /* 0x000000ffff007224 */ /* 0x000fea00000e0e00 */
[----:B------:R-:W-:Y:S04]  /*3420*/  SHF.R.S64 R2, R2, 0x1f, R0 ;  /* 0x0000001f02027819 */ /* 0x000fe80000001000 */
[----:B------:R-:W-:Y:S04]  /*3430*/  IADD3 R80, P0, PT, R80, R2, RZ ;  /* 0x0000000250507210 */ /* 0x000fe80007f1e0ff */
[----:B------:R-:W-:Y:S02]  /*3440*/  LEA.HI.X.SX32 R79, R0, R79, 0x1, P0 ;  /* 0x0000004f004f7211 */ /* 0x000fe400000f0eff */
[----:B---3--:R-:W-:Y:S11]  /*3450*/  ISETP.NE.AND P0, PT, R17, RZ, PT ;  /* 0x000000ff1100720c */ /* 0x008ff60003f05270 */
[----:B------:R-:W-:Y:S02]  /*3460*/  @!UPT UIADD3 URZ, UPT, UPT, URZ, URZ, URZ ;  /* 0x000000fffffff290 */ /* 0x000fe4000fffe0ff */
[----:B------:R-:W-:Y:S05]  /*3470*/  @P0 BRA `(.L_x_4082) ;  /* 0x0000000800080947 */ /* 0x000fea0003800000 */
[----:B------:R-:W-:Y:S01]  /*3480*/  @P2 IMAD.MOV.U32 R6, RZ, RZ, R27 ;  /* 0x000000ffff062224 */ /* 0x000fe200078e001b */
[C---:B------:R-:W-:Y:S01]  /*3490*/  LEA R2, P0, R131.reuse, R27, 0x1 ;  /* 0x0000001b83027211 */ /* 0x040fe200078008ff */
[----:B------:R-:W-:Y:S01]  /*34a0*/  @P2 IMAD.MOV.U32 R7, RZ, RZ, R26 ;  /* 0x000000ffff072224 */ /* 0x000fe200078e001a */
[----:B------:R-:W-:Y:S02]  /*34b0*/  P2R R0, PR, RZ, 0x20 ;  /* 0x00000020ff007803 */ /* 0x000fe40000000000 */
[----:B------:R-:W-:Y:S02]  /*34c0*/  LEA.HI.X R3, R131, R26, R146, 0x1, P0 ;  /* 0x0000001a83037211 */ /* 0x000fe400000f0c92 */
[----:B------:R1:W2:Y:S01]  /*34d0*/  @P2 LD.E.128 R8, desc[UR6][R6.64] ;  /* 0x0000000606082980 */ /* 0x0002a2000c101d00 */
[CC--:B------:R-:W-:Y:S02]  /*34e0*/  LEA R4, P0, R75.reuse, R65.reuse, 0x1 ;  /* 0x000000414b047211 */ /* 0x0c0fe400078008ff */
[----:B------:R-:W-:Y:S02]  /*34f0*/  ISETP.NE.AND P5, PT, R60, RZ, PT ;  /* 0x000000ff3c00720c */ /* 0x000fe40003fa5270 */
[----:B------:R-:W-:Y:S02]  /*3500*/  LEA.HI.X R5, R75, R64, R91, 0x1, P0 ;  /* 0x000000404b057211 */ /* 0x000fe400000f0c5b */
[----:B------:R-:W-:Y:S02]  /*3510*/  P2R R16, PR, RZ, 0x2 ;  /* 0x00000002ff107803 */ /* 0x000fe40000000000 */
[----:B------:R-:W-:Y:S02]  /*3520*/  ISETP.NE.AND P1, PT, R61, RZ, PT ;  /* 0x000000ff3d00720c */ /* 0x000fe40003f25270 */
[----:B-1----:R-:W-:Y:S01]  /*3530*/  @P2 MOV R6, R65 ;  /* 0x0000004100062202 */ /* 0x002fe20000000f00 */
[----:B------:R-:W-:Y:S05]  /*3540*/  @P2 IMAD.MOV.U32 R7, RZ, RZ, R64 ;  /* 0x000000ffff072224 */ /* 0x000fea00078e0040 */
[----:B--2---:R1:W-:Y:S01]  /*3550*/  @P2 ST.E.128 desc[UR6][R6.64], R8 ;  /* 0x0000000806002985 */ /* 0x0043e2000c101d06 */
[----:B------:R-:W-:Y:S11]  /*3560*/  ISETP.NE.AND P2, PT, R46, RZ, PT ;  /* 0x000000ff2e00720c */ /* 0x000ff60003f45270 */
[----:B------:R-:W-:Y:S02]  /*3570*/  @!UPT UIADD3 URZ, UPT, UPT, URZ, URZ, URZ ;  /* 0x000000fffffff290 */ /* 0x000fe4000fffe0ff */
[----:B-1----:R-:W-:Y:S05]  /*3580*/  @P2 IADD3 R8, P0, PT, R2, R141, RZ ;  /* 0x0000008d02082210 */ /* 0x002fea0007f1e0ff */
[----:B------:R-:W-:Y:S01]  /*3590*/  @P2 IMAD.X R9, R3, 0x1, R140, P0 ;  /* 0x0000000103092824 */ /* 0x000fe200000e068c */
[C---:B------:R-:W-:Y:S04]  /*35a0*/  @P2 LEA R6, P0, R234.reuse, R4, 0x5 ;  /* 0x00000004ea062211 */ /* 0x040fe800078028ff */
[--C-:B------:R-:W-:Y:S02]  /*35b0*/  @P2 LEA.HI.X R7, R234, R5, R235.reuse, 0x5, P0 ;  /* 0x00000005ea072211 */ /* 0x100fe400000f2ceb */
[----:B------:R-:W-:Y:S11]  /*35c0*/  ISETP.NE.AND P0, PT, R35, RZ, PT ;  /* 0x000000ff2300720c */ /* 0x000ff60003f05270 */
[----:B------:R-:W-:Y:S02]  /*35d0*/  @!UPT UIADD3 URZ, UPT, UPT, URZ, URZ, URZ ;  /* 0x000000fffffff290 */ /* 0x000fe4000fffe0ff */
[----:B------:R-:W2:Y:S04]  /*35e0*/  @P0 LD.E.128 R12, desc[UR6][R2.64] ;  /* 0x00000006020c0980 */ /* 0x000ea8000c101d00 */
[----:B--2---:R1:W-:Y:S04]  /*35f0*/  @P0 ST.E.128 desc[UR6][R4.64], R12 ;  /* 0x0000000c04000985 */ /* 0x0043e8000c101d06 */
[----:B------:R-:W2:Y:S01]  /*3600*/  @P2 LD.E.128 R20, desc[UR6][R8.64] ;  /* 0x0000000608142980 */ /* 0x000ea2000c101d00 */
[----:B-1----:R-:W-:Y:S04]  /*3610*/  @P5 IADD3 R12, P0, PT, R2, R143, RZ ;  /* 0x0000008f020c5210 */ /* 0x002fe80007f1e0ff */
[C---:B------:R-:W-:Y:S02]  /*3620*/  @P5 IADD3.X R13, PT, PT, R3.reuse, R142, RZ, P0, !PT ;  /* 0x0000008e030d5210 */ /* 0x040fe400007fe4ff */
[C---:B------:R-:W-:Y:S04]  /*3630*/  @P5 LEA R10, P0, R234.reuse, R4, 0x6 ;  /* 0x00000004ea0a5211 */ /* 0x040fe800078030ff */
[----:B------:R-:W-:Y:S01]  /*3640*/  @P5 LEA.HI.X R11, R234, R5, R235, 0x6, P0 ;  /* 0x00000005ea0b5211 */ /* 0x000fe200000f34eb */
[----:B--2---:R1:W-:Y:S01]  /*3650*/  @P2 ST.E.128 desc[UR6][R6.64], R20 ;  /* 0x0000001406002985 */ /* 0x0043e2000c101d06 */
[----:B------:R-:W-:Y:S03]  /*3660*/  ISETP.NE.AND P2, PT, R66, RZ, PT ;  /* 0x000000ff4200720c */ /* 0x000fe60003f45270 */
[----:B-1----:R-:W2:Y:S01]  /*3670*/  @P5 LD.E.128 R20, desc[UR6][R12.64] ;  /* 0x000000060c145980 */ /* 0x002ea2000c101d00 */
[C---:B------:R-:W-:Y:S05]  /*3680*/  @P6 IADD3 R6, P0, PT, R2.reuse, R138, RZ ;  /* 0x0000008a02066210 */ /* 0x040fea0007f1e0ff */
[C---:B------:R-:W-:Y:S01]  /*3690*/  @P6 IMAD.X R7, R3.reuse, 0x1, R88, P0 ;  /* 0x0000000103076824 */ /* 0x040fe200000e0658 */
[----:B------:R-:W-:Y:S05]  /*36a0*/  @!P1 IADD3 R14, P0, PT, R2, R145, RZ ;  /* 0x00000091020e9210 */ /* 0x000fea0007f1e0ff */
[----:B------:R-:W-:Y:S01]  /*36b0*/  @!P1 IMAD.X R15, R3, 0x1, R144, P0 ;  /* 0x00000001030f9824 */ /* 0x000fe200000e0690 */
[----:B--2---:R1:W-:Y:S01]  /*36c0*/  @P5 ST.E.128 desc[UR6][R10.64], R20 ;  /* 0x000000140a005985 */ /* 0x0043e2000c101d06 */
[----:B------:R-:W-:Y:S01]  /*36d0*/  ISETP.NE.AND P5, PT, R0, RZ, PT ;  /* 0x000000ff0000720c */ /* 0x000fe20003fa5270 */
[----:B------:R-:W-:Y:S02]  /*36e0*/  @P6 IMAD R0, R235, 0x60, RZ ;  /* 0x00000060eb006824 */ /* 0x000fe400078e02ff */
[----:B------:R2:W3:Y:S02]  /*36f0*/  @P6 LD.E.128 R32, desc[UR6][R6.64] ;  /* 0x0000000606206980 */ /* 0x0004e4000c101d00 */
[C---:B--2---:R-:W-:Y:S01]  /*3700*/  @P6 IMAD.WIDE.U32 R6, R234.reuse, 0x60, R4 ;  /* 0x00000060ea066825 */ /* 0x044fe200078e0004 */
[C---:B-1----:R-:W-:Y:S04]  /*3710*/  @!P1 LEA R10, P0, R234.reuse, R4, 0x7 ;  /* 0x00000004ea0a9211 */ /* 0x042fe800078038ff */
[----:B------:R-:W-:Y:S01]  /*3720*/  @P6 IADD3 R7, PT, PT, R7, R0, RZ ;  /* 0x0000000007076210 */ /* 0x000fe20007ffe0ff */
[----:B------:R-:W-:Y:S01]  /*3730*/  @!P3 IMAD R0, R235, 0xa0, RZ ;  /* 0x000000a0eb00b824 */ /* 0x000fe200078e02ff */
[----:B------:R-:W-:Y:S03]  /*3740*/  @!P1 LEA.HI.X R11, R234, R5, R235, 0x7, P0 ;  /* 0x00000005ea0b9211 */ /* 0x000fe600000f3ceb */
[----:B---3--:R1:W-:Y:S01]  /*3750*/  @P6 ST.E.128 desc[UR6][R6.64], R32 ;  /* 0x0000002006006985 */ /* 0x0083e2000c101d06 */
[----:B------:R-:W-:Y:S03]  /*3760*/  ISETP.NE.AND P6, PT, R72, RZ, PT ;  /* 0x000000ff4800720c */ /* 0x000fe60003fc5270 */
[----:B------:R-:W2:Y:S01]  /*3770*/  @!P1 LD.E.128 R12, desc[UR6][R14.64] ;  /* 0x000000060e0c9980 */ /* 0x000ea2000c101d00 */
[C---:B-1----:R-:W-:Y:S05]  /*3780*/  @!P3 IADD3 R6, P0, PT, R2.reuse, R136, RZ ;  /* 0x000000880206b210 */ /* 0x042fea0007f1e0ff */
[C---:B------:R-:W-:Y:S01]  /*3790*/  @!P3 IMAD.X R7, R3.reuse, 0x1, R87, P0 ;  /* 0x000000010307b824 */ /* 0x040fe200000e0657 */
[----:B------:R-:W-:Y:S05]  /*37a0*/  @!P4 IADD3 R8, P0, PT, R2, R134, RZ ;  /* 0x000000860208c210 */ /* 0x000fea0007f1e0ff */
[----:B------:R-:W-:Y:S01]  /*37b0*/  @!P4 IMAD.X R9, R3, 0x1, R86, P0 ;  /* 0x000000010309c824 */ /* 0x000fe200000e0656 */
[----:B--2---:R1:W-:Y:S01]  /*37c0*/  @!P1 ST.E.128 desc[UR6][R10.64], R12 ;  /* 0x0000000c0a009985 */ /* 0x0043e2000c101d06 */
[----:B------:R-:W-:Y:S03]  /*37d0*/  ISETP.NE.AND P1, PT, R16, RZ, PT ;  /* 0x000000ff1000720c */ /* 0x000fe60003f25270 */
[----:B------:R2:W3:Y:S02]  /*37e0*/  @!P3 LD.E.128 R20, desc[UR6][R6.64] ;  /* 0x000000060614b980 */ /* 0x0004e4000c101d00 */
[----:B--2---:R-:W-:Y:S04]  /*37f0*/  @!P3 IMAD.WIDE.U32 R6, R234, 0xa0, R4 ;  /* 0x000000a0ea06b825 */ /* 0x004fe800078e0004 */
[----:B------:R-:W-:Y:S01]  /*3800*/  @!P3 IMAD.IADD R7, R7, 0x1, R0 ;  /* 0x000000010707b824 */ /* 0x000fe200078e0200 */
[----:B-1----:R-:W-:Y:S01]  /*3810*/  @!P5 IADD3 R12, P0, PT, R2, R132, RZ ;  /* 0x00000084020cd210 */ /* 0x002fe20007f1e0ff */
[----:B------:R-:W-:Y:S03]  /*3820*/  @!P4 IMAD R0, R235, 0xc0, RZ ;  /* 0x000000c0eb00c824 */ /* 0x000fe600078e02ff */
[----:B------:R-:W-:Y:S02]  /*3830*/  @!P5 IADD3.X R13, PT, PT, R3, R85, RZ, P0, !PT ;  /* 0x00000055030dd210 */ /* 0x000fe400007fe4ff */
[C---:B------:R-:W-:Y:S04]  /*3840*/  @!P2 LEA R10, P0, R48.reuse, R2, 0x8 ;  /* 0x00000002300aa211 */ /* 0x040fe800078040ff */
[----:B------:R-:W-:Y:S01]  /*3850*/  @!P2 LEA.HI.X R11, R48, R3, R49, 0x8, P0 ;  /* 0x00000003300ba211 */ /* 0x000fe200000f4431 */
[----:B---3--:R1:W-:Y:S01]  /*3860*/  @!P3 ST.E.128 desc[UR6][R6.64], R20 ;  /* 0x000000140600b985 */ /* 0x0083e2000c101d06 */
        /* <DEDUP_REMOVED lines=9> */
[----:B------:R-:W-:Y:S03]  /*3900*/  ISETP.NE.AND P4, PT, R68, RZ, PT ;  /* 0x000000ff4400720c */ /* 0x000fe60003f85270 */
[----:B------:R-:W2:Y:S01]  /*3910*/  @!P5 LD.E.128 R12, desc[UR6][R12.64] ;  /* 0x000000060c0cd980 */ /* 0x000ea2000c101d00 */
[----:B-1----:R-:W-:Y:S05]  /*3920*/  @!P5 IMAD.WIDE.U32 R6, R234, 0xe0, R4 ;  /* 0x000000e0ea06d825 */ /* 0x002fea00078e0004 */
[----:B------:R-:W-:Y:S02]  /*3930*/  @!P5 IADD3 R7, PT, PT, R7, R0, RZ ;  /* 0x000000000707d210 */ /* 0x000fe40007ffe0ff */
        /* <DEDUP_REMOVED lines=32> */
[----:B--2---:R1:W-:Y:S04]  /*3b40*/  @!P3 ST.E.128 desc[UR6][R8.64], R12 ;  /* 0x0000000c0800b985 */ /* 0x0043e8000c101d06 */
[----:B-1----:R1:W2:Y:S01]  /*3b50*/  @!P6 LD.E.128 R12, desc[UR6][R6.64] ;  /* 0x00000006060ce980 */ /* 0x0022a2000c101d00 */
[----:B------:R-:W-:Y:S05]  /*3b60*/  @!P6 IMAD.WIDE.U32 R8, R234, 0x180, R4 ;  /* 0x00000180ea08e825 */ /* 0x000fea00078e0004 */
[----:B------:R-:W-:Y:S01]  /*3b70*/  @!P6 IADD3 R9, PT, PT, R9, R0, RZ ;  /* 0x000000000909e210 */ /* 0x000fe20007ffe0ff */
[----:B------:R-:W-:Y:S02]  /*3b80*/  @!P2 IMAD R0, R235, 0x1a0, RZ ;  /* 0x000001a0eb00a824 */ /* 0x000fe400078e02ff */
[----:B-1----:R-:W-:Y:S04]  /*3b90*/  @!P2 IMAD.WIDE.U32 R6, R48, 0x1a0, R2 ;  /* 0x000001a03006a825 */ /* 0x002fe800078e0002 */
[----:B------:R-:W-:Y:S01]  /*3ba0*/  @!P2 IMAD.IADD R7, R7, 0x1, R10 ;  /* 0x000000010707a824 */ /* 0x000fe200078e020a */
[----:B--2---:R1:W-:Y:S04]  /*3bb0*/  @!P6 ST.E.128 desc[UR6][R8.64], R12 ;  /* 0x0000000c0800e985 */ /* 0x0043e8000c101d06 */
[----:B-1----:R1:W2:Y:S02]  /*3bc0*/  @!P2 LD.E.128 R8, desc[UR6][R6.64] ;  /* 0x000000060608a980 */ /* 0x0022a4000c101d00 */
[----:B-1----:R-:W-:Y:S05]  /*3bd0*/  @!P2 IMAD.WIDE.U32 R6, R234, 0x1a0, R4 ;  /* 0x000001a0ea06a825 */ /* 0x002fea00078e0004 */
[----:B------:R-:W-:Y:S05]  /*3be0*/  @!P2 IADD3 R7, PT, PT, R7, R0, RZ ;  /* 0x000000000707a210 */ /* 0x000fea0007ffe0ff */
        /* <DEDUP_REMOVED lines=11> */
.L_x_4082:
[----:B------:R-:W2:Y:S02]  /*3ca0*/  LD.E.U8 R0, desc[UR6][R168.64+0x1b3] ;  /* 0x0001b306a8007980 */ /* 0x000ea4000c101100 */
[----:B--2---:R-:W-:Y:S11]  /*3cb0*/  ISETP.NE.AND P0, PT, R0, RZ, PT ;  /* 0x000000ff0000720c */ /* 0x004ff60003f05270 */
[----:B------:R-:W-:Y:S02]  /*3cc0*/  @!UPT UIADD3 URZ, UPT, UPT, URZ, URZ, URZ ;  /* 0x000000fffffff290 */ /* 0x000fe4000fffe0ff */
[----:B------:R-:W-:Y:S05]  /*3cd0*/  @!P0 BRA `(.L_x_4084) ;  /* 0x0000003c00e88947 */ /* 0x000fea0003800000 */
[----:B------:R-:W-:Y:S01]  /*3ce0*/  LEA R36, P0, R131, R27, 0x1 ;  /* 0x0000001b83247211 */ /* 0x000fe200078008ff */
[C---:B------:R-:W-:Y:S01]  /*3cf0*/  IMAD.SHL.U32 R30, R107.reuse, 0x2, RZ ;  /* 0x000000026b1e7824 */ /* 0x040fe200078e00ff */
[----:B------:R-:W-:Y:S01]  /*3d00*/  SHF.L.U64.HI R0, R107, 0x1, R109 ;  /* 0x000000016b007819 */ /* 0x000fe2000001026d */
[----:B------:R-:W-:Y:S01]  /*3d10*/  BSSY.RECONVERGENT B0, `(.L_x_4085) ;  /* 0x000003e000007945 */ /* 0x000fe20003800200 */
[----:B------:R-:W-:Y:S02]  /*3d20*/  LEA.HI.X R37, R131, R26, R146, 0x1, P0 ;  /* 0x0000001a83257211 */ /* 0x000fe400000f0c92 */
[C---:B------:R-:W-:Y:S04]  /*3d30*/  LEA R38, P0, R75.reuse, R65, 0x1 ;  /* 0x000000414b267211 */ /* 0x040fe800078008ff */
[----:B------:R-:W-:Y:S02]  /*3d40*/  LEA.HI.X R39, R75, R64, R91, 0x1, P0 ;  /* 0x000000404b277211 */ /* 0x000fe400000f0c5b */
[-C--:B------:R-:W-:Y:S05]  /*3d50*/  IADD3 R20, P0, PT, R28, R30.reuse, RZ ;  /* 0x0000001e1c147210 */ /* 0x080fea0007f1e0ff */
[--C-:B------:R-:W-:Y:S01]  /*3d60*/  IMAD.X R21, R29, 0x1, R0.reuse, P0 ;  /* 0x000000011d157824 */ /* 0x100fe200000e0600 */
[----:B------:R-:W-:Y:S05]  /*3d70*/  IADD3 R30, P0, PT, R44, R30, RZ ;  /* 0x0000001e2c1e7210 */ /* 0x000fea0007f1e0ff */
[----:B------:R-:W-:Y:S01]  /*3d80*/  IMAD.X R31, R45, 0x1, R0, P0 ;  /* 0x000000012d1f7824 */ /* 0x000fe200000e0600 */
[----:B------:R-:W-:Y:S07]  /*3d90*/  @!P2 BRA `(.L_x_4086) ;  /* 0x0000000000d4a947 */ /* 0x000fee0003800000 */
[----:B------:R-:W-:Y:S02]  /*3da0*/  MOV R2, R27 ;  /* 0x0000001b00027202 */ /* 0x000fe40000000f00 */
[----:B------:R-:W-:Y:S02]  /*3db0*/  MOV R3, R26 ;  /* 0x0000001a00037202 */ /* 0x000fe40000000f00 */
[----:B------:R-:W-:Y:S03]  /*3dc0*/  ISETP.GE.AND P0, PT, R18, R17, PT ;  /* 0x000000111200720c */ /* 0x000fe60003f06270 */
[----:B------:R-:W2:Y:S10]  /*3dd0*/  LD.E.128 R8, desc[UR6][R2.64] ;  /* 0x0000000602087980 */ /* 0x000eb4000c101d00 */
[----:B------:R-:W3:Y:S06]  /*3de0*/  @!P0 LD.E.64 R22, desc[UR6][R44.64] ;  /* 0x000000062c168980 */ /* 0x000eec000c101b00 */
[----:B------:R-:W4:Y:S01]  /*3df0*/  @!P0 LD.E.64 R2, desc[UR6][R28.64] ;  /* 0x000000061c028980 */ /* 0x000f22000c101b00 */
[--C-:B---3--:R-:W-:Y:S01]  /*3e00*/  @!P0 HADD2.F32 R15, -RZ, R22.reuse.H0_H0 ;  /* 0x20000016ff0f8230 */ /* 0x108fe20000004100 */
[----:B--2---:R-:W-:Y:S01]  /*3e10*/  @!P0 MOV R4, R8 ;  /* 0x0000000800048202 */ /* 0x004fe20000000f00 */
[----:B------:R-:W-:Y:S01]  /*3e20*/  @!P0 HADD2.F32 R16, -RZ, R22.H1_H1 ;  /* 0x30000016ff108230 */ /* 0x000fe20000004100 */
[----:B------:R-:W-:Y:S01]  /*3e30*/  @!P0 MOV R7, R10 ;  /* 0x0000000a00078202 */ /* 0x000fe20000000f00 */
[--C-:B------:R-:W-:Y:S01]  /*3e40*/  @!P0 HADD2.F32 R22, -RZ, R23.reuse.H0_H0 ;  /* 0x20000017ff168230 */ /* 0x100fe20000004100 */
[----:B------:R-:W-:Y:S01]  /*3e50*/  @!P0 MOV R6, R11 ;  /* 0x0000000b00068202 */ /* 0x000fe20000000f00 */
[----:B------:R-:W-:Y:S02]  /*3e60*/  @!P0 HADD2.F32 R0, -RZ, R4.H1_H1 ;  /* 0x30000004ff008230 */ /* 0x000fe40000004100 */
        /* <DEDUP_REMOVED lines=8> */
[-C--:B------:R-:W-:Y:S03]  /*3ef0*/  @!P0 FMUL.FTZ R0, R0, R5.reuse ;  /* 0x0000000500008220 */ /* 0x080fe60000410000 */
        /* <DEDUP_REMOVED lines=27> */
[----:B------:R-:W-:Y:S02]  /*40b0*/  @!P0 MOV R11, R4 ;  /* 0x00000004000b8202 */ /* 0x000fe40000000f00 */
[----:B------:R-:W-:Y:S02]  /*40c0*/  MOV R2, R65 ;  /* 0x0000004100027202 */ /* 0x000fe40000000f00 */
[----:B------:R-:W-:Y:S05]  /*40d0*/  MOV R3, R64 ;  /* 0x0000004000037202 */ /* 0x000fea0000000f00 */
[----:B------:R1:W-:Y:S02]  /*40e0*/  ST.E.128 desc[UR6][R2.64], R8 ;  /* 0x0000000802007985 */ /* 0x0003e4000c101d06 */
.L_x_4086:
[----:B------:R-:W-:Y:S05]  /*40f0*/  BSYNC.RECONVERGENT B0 ;  /* 0x0000000000007941 */ /* 0x000fea0003800200 */
.L_x_4085:
[----:B------:R-:W-:Y:S01]  /*4100*/  ISETP.NE.AND P0, PT, R35, RZ, PT ;  /* 0x000000ff2300720c */ /* 0x000fe20003f05270 */
[----:B------:R-:W-:Y:S11]  /*4110*/  BSSY.RECONVERGENT B0, `(.L_x_4087) ;  /* 0x0000035000007945 */ /* 0x000ff60003800200 */
[----:B------:R-:W-:Y:S01]  /*4120*/  @!UPT UIADD3 URZ, UPT, UPT, URZ, URZ, URZ ;  /* 0x000000fffffff290 */ /* 0x000fe2000fffe0ff */
[----:B------:R-:W-:Y:S05]  /*4130*/  @!P0 BRA `(.L_x_4088) ;  /* 0x0000000000c88947 */ /* 0x000fea0003800000 */
        /* <DEDUP_REMOVED lines=50> */
.L_x_4088:
[----:B------:R-:W-:Y:S05]  /*4460*/  BSYNC.RECONVERGENT B0 ;  /* 0x0000000000007941 */ /* 0x000fea0003800200 */
.L_x_4087:
[----:B------:R-:W-:Y:S01]  /*4470*/  ISETP.NE.AND P0, PT, R46, RZ, PT ;  /* 0x000000ff2e00720c */ /* 0x000fe20003f05270 */
[----:B------:R-:W-:Y:S11]  /*4480*/  BSSY.RECONVERGENT B0, `(.L_x_4089) ;  /* 0x000003b000007945 */ /* 0x000ff60003800200 */
[----:B------:R-:W-:Y:S01]  /*4490*/  @!UPT UIADD3 URZ, UPT, UPT, URZ, URZ, URZ ;  /* 0x000000fffffff290 */ /* 0x000fe2000fffe0ff */
[----:B------:R-:W-:Y:S05]  /*44a0*/  @!P0 BRA `(.L_x_4090) ;  /* 0x0000000000e08947 */ /* 0x000fea0003800000 */
[----:B-12---:R-:W-:Y:S04]  /*44b0*/  IADD3 R8, P0, PT, R36, R141, RZ ;  /* 0x0000008d24087210 */ /* 0x006fe80007f1e0ff */
[----:B------:R-:W-:Y:S02]  /*44c0*/  IADD3.X R9, PT, PT, R37, R140, RZ, P0, !PT ;  /* 0x0000008c25097210 */ /* 0x000fe400007fe4ff */
[C---:B------:R-:W-:Y:S04]  /*44d0*/  LEA R32, P0, R234.reuse, R38, 0x5 ;  /* 0x00000026ea207211 */ /* 0x040fe800078028ff */
[----:B------:R-:W-:Y:S01]  /*44e0*/  LEA.HI.X R33, R234, R39, R235, 0x5, P0 ;  /* 0x00000027ea217211 */ /* 0x000fe200000f2ceb */
[----:B------:R-:W2:Y:S01]  /*44f0*/  LD.E.128 R8, desc[UR6][R8.64] ;  /* 0x0000000608087980 */ /* 0x000ea2000c101d00 */
[----:B------:R-:W-:Y:S11]  /*4500*/  ISETP.GE.AND P0, PT, R18, R17, PT ;  /* 0x000000111200720c */ /* 0x000ff60003f06270 */
[----:B------:R-:W-:Y:S02]  /*4510*/  @!UPT UIADD3 URZ, UPT, UPT, URZ, URZ, URZ ;  /* 0x000000fffffff290 */ /* 0x000fe4000fffe0ff */
[C---:B------:R-:W-:Y:S04]  /*4520*/  @!P0 IMAD.WIDE R4, R25.reuse, 0x20, R30 ;  /* 0x0000002019048825 */ /* 0x040fe800078e021e */
[----:B------:R-:W-:Y:S01]  /*4530*/  @!P0 IMAD.WIDE R2, R25, 0x20, R20 ;  /* 0x0000002019028825 */ /* 0x000fe200078e0214 */
        /* <DEDUP_REMOVED lines=47> */
.L_x_4090:
[----:B------:R-:W-:Y:S05]  /*4830*/  BSYNC.RECONVERGENT B0 ;  /* 0x0000000000007941 */ /* 0x000fea0003800200 */
.L_x_4089:
[----:B------:R-:W-:Y:S01]  /*4840*/  ISETP.NE.AND P0, PT, R60, RZ, PT ;  /* 0x000000ff3c00720c */ /* 0x000fe20003f05270 */
[----:B------:R-:W-:Y:S11]  /*4850*/  BSSY.RECONVERGENT B0, `(.L_x_4091) ;  /* 0x000003b000007945 */ /* 0x000ff60003800200 */
[----:B------:R-:W-:Y:S01]  /*4860*/  @!UPT UIADD3 URZ, UPT, UPT, URZ, URZ, URZ ;  /* 0x000000fffffff290 */ /* 0x000fe2000fffe0ff */
[----:B------:R-:W-:Y:S05]  /*4870*/  @!P0 BRA `(.L_x_4092) ;  /* 0x0000000000e08947 */ /* 0x000fea0003800000 */
[----:B-123--:R-:W-:Y:S04]  /*4880*/  IADD3 R8, P0, PT, R36, R143, RZ ;  /* 0x0000008f24087210 */ /* 0x00efe80007f1e0ff */
        /* <DEDUP_REMOVED lines=55> */
.L_x_4092:
[----:B------:R-:W-:Y:S05]  /*4c00*/  BSYNC.RECONVERGENT B0 ;  /* 0x0000000000007941 */ /* 0x000fea0003800200 */
.L_x_4091:
[----:B------:R-:W-:Y:S04]  /*4c10*/  BSSY.RECONVERGENT B0, `(.L_x_4093) ;  /* 0x000003c000007945 */ /* 0x000fe80003800200 */
[----:B------:R-:W-:Y:S05]  /*4c20*/  @!P6 BRA `(.L_x_4094) ;  /* 0x0000000000e8e947 */ /* 0x000fea0003800000 */
[----:B-1234-:R-:W-:Y:S04]  /*4c30*/  IADD3 R8, P0, PT, R36, R138, RZ ;  /* 0x0000008a24087210 */ /* 0x01efe80007f1e0ff */
[----:B------:R-:W-:Y:S02]  /*4c40*/  IADD3.X R9, PT, PT, R37, R88, RZ, P0, !PT ;  /* 0x0000005825097210 */ /* 0x000fe400007fe4ff */
[----:B------:R-:W-:Y:S04]  /*4c50*/  ISETP.GE.AND P0, PT, R18, R17, PT ;  /* 0x000000111200720c */ /* 0x000fe80003f06270 */
[----:B------:R-:W2:Y:S09]  /*4c60*/  LD.E.128 R8, desc[UR6][R8.64] ;  /* 0x0000000608087980 */ /* 0x000eb2000c101d00 */
        /* <DEDUP_REMOVED lines=27> */
[-C--:B------:R-:W-:Y:S01]  /*4e20*/  @!P0 FMUL.FTZ R2, R5, R12.reuse ;  /* 0x0000000c05028220 */ /* 0x080fe20000410000 */
[----:B------:R-:W-:Y:S02]  /*4e30*/  @!P0 HADD2.F32 R5, -RZ, R7.H0_H0 ;  /* 0x20000007ff058230 */ /* 0x000fe40000004100 */
[----:B------:R-:W-:Y:S01]  /*4e40*/  @!P0 FFMA.FTZ R24, R15, R12, -R24 ;  /* 0x0000000c0f188223 */ /* 0x000fe20000010818 */
[----:B------:R-:W-:Y:S01]  /*4e50*/  @!P0 MOV R8, R0 ;  /* 0x0000000000088202 */ /* 0x000fe20000000f00 */
[C---:B------:R-:W-:Y:S01]  /*4e60*/  @!P0 FMUL.FTZ R12, R3.reuse, R22 ;  /* 0x00000016030c8220 */ /* 0x040fe20000410000 */
[-C--:B------:R-:W-:Y:S01]  /*4e70*/  @!P0 FMUL.FTZ R3, R3, R14.reuse ;  /* 0x0000000e03038220 */ /* 0x080fe20000410000 */
[----:B------:R-:W-:Y:S01]  /*4e80*/  @!P0 FFMA.FTZ R2, R16, R15, R2 ;  /* 0x0000000f10028223 */ /* 0x000fe20000010002 */
[--C-:B------:R-:W-:Y:S02]  /*4e90*/  @!P0 HADD2.F32 R4, -RZ, R6.reuse.H1_H1 ;  /* 0x30000006ff048230 */ /* 0x100fe40000004100 */
[----:B------:R-:W-:Y:S01]  /*4ea0*/  @!P0 FFMA.FTZ R12, R5, R14, -R12 ;  /* 0x0000000e050c8223 */ /* 0x000fe2000001080c */
[----:B------:R-:W-:Y:S01]  /*4eb0*/  @!P0 FFMA.FTZ R3, R22, R5, R3 ;  /* 0x0000000516038223 */ /* 0x000fe20000010003 */
[----:B------:R-:W-:Y:S01]  /*4ec0*/  IMAD R0, R235, 0x60, RZ ;  /* 0x00000060eb007824 */ /* 0x000fe200078e02ff */
[----:B------:R-:W-:Y:S01]  /*4ed0*/  @!P0 F2FP.F16.F32.PACK_AB R2, R2, R24 ;  /* 0x000000180202823e */ /* 0x000fe200000000ff */
[----:B------:R-:W-:Y:S02]  /*4ee0*/  @!P0 HADD2.F32 R6, -RZ, R6.H0_H0 ;  /* 0x20000006ff068230 */ /* 0x000fe40000004100 */
[C---:B------:R-:W-:Y:S01]  /*4ef0*/  @!P0 FMUL.FTZ R7, R4.reuse, R23 ;  /* 0x0000001704078220 */ /* 0x040fe20000410000 */
[----:B------:R-:W-:Y:S01]  /*4f00*/  @!P0 F2FP.F16.F32.PACK_AB R3, R3, R12 ;  /* 0x0000000c0303823e */ /* 0x000fe200000000ff */
[-C--:B------:R-:W-:Y:S01]  /*4f10*/  @!P0 FMUL.FTZ R4, R4, R13.reuse ;  /* 0x0000000d04048220 */ /* 0x080fe20000410000 */
[----:B------:R-:W-:Y:S01]  /*4f20*/  @!P0 MOV R9, R2 ;  /* 0x0000000200098202 */ /* 0x000fe20000000f00 */
[----:B------:R-:W-:Y:S01]  /*4f30*/  @!P0 FFMA.FTZ R7, R6, R13, -R7 ;  /* 0x0000000d06078223 */ /* 0x000fe20000010807 */
[----:B------:R-:W-:Y:S01]  /*4f40*/  @!P0 MOV R10, R3 ;  /* 0x00000003000a8202 */ /* 0x000fe20000000f00 */
[----:B------:R-:W-:Y:S01]  /*4f50*/  @!P0 FFMA.FTZ R4, R23, R6, R4 ;  /* 0x0000000617048223 */ /* 0x000fe20000010004 */
[----:B------:R-:W-:Y:S02]  /*4f60*/  MOV R2, R38 ;  /* 0x0000002600027202 */ /* 0x000fe40000000f00 */
[----:B------:R-:W-:Y:S02]  /*4f70*/  MOV R3, R39 ;  /* 0x0000002700037202 */ /* 0x000fe40000000f00 */
[----:B------:R-:W-:Y:S01]  /*4f80*/  @!P0 F2FP.F16.F32.PACK_AB R4, R4, R7 ;  /* 0x000000070404823e */ /* 0x000fe200000000ff */
[----:B------:R-:W-:Y:S03]  /*4f90*/  IMAD.WIDE.U32 R2, R234, 0x60, R2 ;  /* 0x00000060ea027825 */ /* 0x000fe600078e0002 */
[----:B------:R-:W-:Y:S02]  /*4fa0*/  @!P0 MOV R11, R4 ;  /* 0x00000004000b8202 */ /* 0x000fe40000000f00 */
[----:B------:R-:W-:Y:S05]  /*4fb0*/  IADD3 R3, PT, PT, R0, R3, RZ ;  /* 0x0000000300037210 */ /* 0x000fea0007ffe0ff */
[----:B------:R1:W-:Y:S02]  /*4fc0*/  ST.E.128 desc[UR6][R2.64], R8 ;  /* 0x0000000802007985 */ /* 0x0003e4000c101d06 */
.L_x_4094:
[----:B------:R-:W-:Y:S05]  /*4fd0*/  BSYNC.RECONVERGENT B0 ;  /* 0x0000000000007941 */ /* 0x000fea0003800200 */
.L_x_4093:
[----:B------:R-:W-:Y:S01]  /*4fe0*/  ISETP.NE.AND P0, PT, R61, RZ, PT ;  /* 0x000000ff3d00720c */ /* 0x000fe20003f05270 */
[----:B------:R-:W-:Y:S11]  /*4ff0*/  BSSY.RECONVERGENT B0, `(.L_x_4095) ;  /* 0x000003b000007945 */ /* 0x000ff60003800200 */
[----:B------:R-:W-:Y:S01]  /*5000*/  @!UPT UIADD3 URZ, UPT, UPT, URZ, URZ, URZ ;  /* 0x000000fffffff290 */ /* 0x000fe2000fffe0ff */
[----:B------:R-:W-:Y:S05]  /*5010*/  @P0 BRA `(.L_x_4096) ;  /* 0x0000000000e00947 */ /* 0x000fea0003800000 */
[----:B-1234-:R-:W-:Y:S04]  /*5020*/  IADD3 R8, P0, PT, R36, R145, RZ ;  /* 0x0000009124087210 */ /* 0x01efe80007f1e0ff */
        /* <DEDUP_REMOVED lines=55> */
.L_x_4096:
[----:B------:R-:W-:Y:S05]  /*53a0*/  BSYNC.RECONVERGENT B0 ;  /* 0x0000000000007941 */ /* 0x000fea0003800200 */
.L_x_4095:
[----:B------:R-:W-:Y:S04]  /*53b0*/  BSSY.RECONVERGENT B0, `(.L_x_4097) ;  /* 0x000003c000007945 */ /* 0x000fe80003800200 */
[----:B------:R-:W-:Y:S05]  /*53c0*/  @P3 BRA `(.L_x_4098) ;  /* 0x0000000000e83947 */ /* 0x000fea0003800000 */
        /* <DEDUP_REMOVED lines=58> */
.L_x_4098:
[----:B------:R-:W-:Y:S05]  /*5770*/  BSYNC.RECONVERGENT B0 ;  /* 0x0000000000007941 */ /* 0x000fea0003800200 */
.L_x_4097:
        /* <DEDUP_REMOVED lines=60> */
.L_x_4100:
[----:B------:R-:W-:Y:S05]  /*5b40*/  BSYNC.RECONVERGENT B0 ;  /* 0x0000000000007941 */ /* 0x000fea0003800200 */
.L_x_4099:
        /* <DEDUP_REMOVED lines=60> */
.L_x_4102:
[----:B------:R-:W-:Y:S05]  /*5f10*/  BSYNC.RECONVERGENT B0 ;  /* 0x0000000000007941 */ /* 0x000fea0003800200 */
.L_x_4101:
[----:B------:R-:W-:Y:S01]  /*5f20*/  ISETP.NE.AND P0, PT, R66, RZ, PT ;  /* 0x000000ff4200720c */ /* 0x000fe20003f05270 */
[----:B------:R-:W-:Y:S11]  /*5f30*/  BSSY.RECONVERGENT B0, `(.L_x_4103) ;  /* 0x000003b000007945 */ /* 0x000ff60003800200 */
[----:B------:R-:W-:Y:S01]  /*5f40*/  @!UPT UIADD3 URZ, UPT, UPT, URZ, URZ, URZ ;  /* 0x000000fffffff290 */ /* 0x000fe2000fffe0ff */
[----:B------:R-:W-:Y:S05]  /*5f50*/  @P0 BRA `(.L_x_4104) ;  /* 0x0000000000e00947 */ /* 0x000fea0003800000 */
[C---:B-1234-:R-:W-:Y:S04]  /*5f60*/  LEA R8, P0, R48.reuse, R36, 0x8 ;  /* 0x0000002430087211 */ /* 0x05efe800078040ff */
[----:B------:R-:W-:Y:S02]  /*5f70*/  LEA.HI.X R9, R48, R37, R49, 0x8, P0 ;  /* 0x0000002530097211 */ /* 0x000fe400000f4431 */
        /* <DEDUP_REMOVED lines=54> */
.L_x_4104:
[----:B------:R-:W-:Y:S05]  /*62e0*/  BSYNC.RECONVERGENT B0 ;  /* 0x0000000000007941 */ /* 0x000fea0003800200 */
.L_x_4103:
[----:B------:R-:W-:Y:S01]  /*62f0*/  ISETP.NE.AND P0, PT, R67, RZ, PT ;  /* 0x000000ff4300720c */ /* 0x000fe20003f05270 */
[----:B------:R-:W-:Y:S11]  /*6300*/  BSSY.RECONVERGENT B0, `(.L_x_4105) ;  /* 0x0000041000007945 */ /* 0x000ff60003800200 */
[----:B------:R-:W-:Y:S01]  /*6310*/  @!UPT UIADD3 URZ, UPT, UPT, URZ, URZ, URZ ;  /* 0x000000fffffff290 */ /* 0x000fe2000fffe0ff */
        /* <DEDUP_REMOVED lines=63> */
.L_x_4106:
[----:B------:R-:W-:Y:S05]  /*6710*/  BSYNC.RECONVERGENT B0 ;  /* 0x0000000000007941 */ /* 0x000fea0003800200 */
.L_x_4105:
        /* <DEDUP_REMOVED lines=66> */
.L_x_4108:
[----:B------:R-:W-:Y:S05]  /*6b40*/  BSYNC.RECONVERGENT B0 ;  /* 0x0000000000007941 */ /* 0x000fea0003800200 */
.L_x_4107:
        /* <DEDUP_REMOVED lines=66> */
.L_x_4110:
[----:B------:R-:W-:Y:S05]  /*6f70*/  BSYNC.RECONVERGENT B0 ;  /* 0x0000000000007941 */ /* 0x000fea0003800200 */
.L_x_4109:
        /* <DEDUP_REMOVED lines=66> */
.L_x_4112:
[----:B------:R-:W-:Y:S05]  /*73a0*/  BSYNC.RECONVERGENT B0 ;  /* 0x0000000000007941 */ /* 0x000fea0003800200 */
.L_x_4111:
        /* <DEDUP_REMOVED lines=66> */
.L_x_4114:
[----:B------:R-:W-:Y:S05]  /*77d0*/  BSYNC.RECONVERGENT B0 ;  /* 0x0000000000007941 */ /* 0x000fea0003800200 */
.L_x_4113:
        /* <DEDUP_REMOVED lines=66> */
.L_x_4116:
[----:B------:R-:W-:Y:S05]  /*7c00*/  BSYNC.RECONVERGENT B0 ;  /* 0x0000000000007941 */ /* 0x000fea0003800200 */
.L_x_4115:
[----:B------:R-:W5:Y:S02]  /*7c10*/  LD.E R0, desc[UR6][R168.64+0xd0] ;  /* 0x0000d006a8007980 */ /* 0x000f64000c101900 */
[----:B-----5:R-:W-:Y:S05]  /*7c20*/  IMAD.U32 R0, R0, -0x80, RZ ;  /* 0xffffff8000007824 */ /* 0x020fea00078e00ff */
[C---:B------:R-:W-:Y:S02]  /*7c30*/  LEA R28, P1, R0.reuse, R28, 0x1 ;  /* 0x0000001c001c7211 */ /* 0x040fe400078208ff */
[C---:B------:R-:W-:Y:S02]  /*7c40*/  LEA R44, P0, R0.reuse, R44, 0x1 ;  /* 0x0000002c002c7211 */ /* 0x040fe400078008ff */
[C---:B------:R-:W-:Y:S02]  /*7c50*/  LEA.HI.X.SX32 R29, R0.reuse, R29, 0x1, P1 ;  /* 0x0000001d001d7211 */ /* 0x040fe400008f0eff */
[----:B------:R-:W-:Y:S01]  /*7c60*/  LEA.HI.X.SX32 R45, R0, R45, 0x1, P0 ;  /* 0x0000002d002d7211 */ /* 0x000fe200000f0eff */
[----:B------:R-:W-:Y:S05]  /*7c70*/  BRA `(.L_x_4083) ;  /* 0x0000006400007947 */ /* 0x000fea0003800000 */
.L_x_4084:
[----:B------:R-:W-:Y:S01]  /*7c80*/  LEA.HI R0, R17, R17, RZ, 0x1 ;  /* 0x0000001111007211 */ /* 0x000fe200078f08ff */
[----:B------:R-:W-:Y:S01]  /*7c90*/  BSSY.RECONVERGENT B0, `(.L_x_4117) ;  /* 0x0000064000007945 */ /* 0x000fe20003800200 */
[C---:B------:R-:W-:Y:S02]  /*7ca0*/  LEA R20, P0, R131.reuse, R27, 0x1 ;  /* 0x0000001b83147211 */ /* 0x040fe400078008ff */
[----:B------:R-:W-:Y:S02]  /*7cb0*/  SHF.R.S32.HI R0, RZ, 0x1, R0 ;  /* 0x00000001ff007819 */ /* 0x000fe40000011400 */
[----:B------:R-:W-:Y:S02]  /*7cc0*/  LEA.HI.X R21, R131, R26, R146, 0x1, P0 ;  /* 0x0000001a83157211 */ /* 0x000fe400000f0c92 */
[C---:B------:R-:W-:Y:S01]  /*7cd0*/  LEA R50, P0, R75.reuse, R65, 0x1 ;  /* 0x000000414b327211 */ /* 0x040fe200078008ff */
[----:B------:R-:W-:Y:S01]  /*7ce0*/  IMAD.MOV R23, RZ, RZ, -R0 ;  /* 0x000000ffff177224 */ /* 0x000fe200078e0a00 */
[----:B------:R-:W-:Y:S02]  /*7cf0*/  ISETP.GE.AND P1, PT, R18, R0, PT ;  /* 0x000000001200720c */ /* 0x000fe40003f26270 */
[----:B------:R-:W-:Y:S02]  /*7d00*/  LEA.HI.X R51, R75, R64, R91, 0x1, P0 ;  /* 0x000000404b337211 */ /* 0x000fe400000f0c5b */
[----:B------:R-:W-:Y:S02]  /*7d10*/  SEL R24, R0, R23, !P1 ;  /* 0x0000001700187207 */ /* 0x000fe40004800000 */
[----:B------:R-:W-:Y:S01]  /*7d20*/  SHF.R.S32.HI R84, RZ, 0x1f, R23 ;  /* 0x0000001fff547819 */ /* 0x000fe20000011417 */
[----:B------:R-:W-:Y:S06]  /*7d30*/  @!P2 BRA `(.L_x_4118) ;  /* 0x000000040064a947 */ /* 0x000fec0003800000 */
[----:B------:R-:W-:Y:S02]  /*7d40*/  ISETP.GE.AND P0, PT, R18, R17, PT ;  /* 0x000000111200720c */ /* 0x000fe40003f06270 */
[----:B------:R-:W-:Y:S02]  /*7d50*/  MOV R8, R27 ;  /* 0x0000001b00087202 */ /* 0x000fe40000000f00 */
[----:B------:R-:W-:Y:S05]  /*7d60*/  MOV R9, R26 ;  /* 0x0000001a00097202 */ /* 0x000fea0000000f00 */
[----:B------:R-:W2:Y:S04]  /*7d70*/  LD.E.128 R36, desc[UR6][R8.64] ;  /* 0x0000000608247980 */ /* 0x000ea8000c101d00 */
[----:B------:R-:W-:Y:S02]  /*7d80*/  @!P0 SEL R0, R23, RZ, P1 ;  /* 0x000000ff17008207 */ /* 0x000fe40000800000 */
[----:B------:R-:W-:Y:S02]  /*7d90*/  @!P0 SEL R2, R84, RZ, P1 ;  /* 0x000000ff54028207 */ /* 0x000fe40000800000 */
[C---:B------:R-:W-:Y:S02]  /*7da0*/  @!P0 SHF.L.U32 R30, R0.reuse, 0x1, RZ ;  /* 0x00000001001e8819 */ /* 0x040fe400000006ff */
[----:B------:R-:W-:Y:S02]  /*7db0*/  @!P0 SHF.L.U64.HI R0, R0, 0x1, R2 ;  /* 0x0000000100008819 */ /* 0x000fe40000010202 */
[----:B------:R-:W-:Y:S04]  /*7dc0*/  @!P0 IADD3 R2, P2, PT, R30, R58, RZ ;  /* 0x0000003a1e028210 */ /* 0x000fe80007f5e0ff */
[----:B------:R-:W-:Y:S02]  /*7dd0*/  @!P0 IADD3.X R3, PT, PT, R0, R57, RZ, P2, !PT ;  /* 0x0000003900038210 */ /* 0x000fe400017fe4ff */
[----:B------:R-:W-:Y:S03]  /*7de0*/  @!P0 IADD3 R30, P2, PT, R30, R59, RZ ;  /* 0x0000003b1e1e8210 */ /* 0x000fe60007f5e0ff */
[----:B------:R1:W3:Y:S01]  /*7df0*/  @!P0 LD.E.128 R4, desc[UR6][R2.64] ;  /* 0x0000000602048980 */ /* 0x0002e2000c101d00 */
[----:B------:R-:W-:Y:S02]  /*7e00*/  @!P0 IADD3.X R31, PT, PT, R0, R56, RZ, P2, !PT ;  /* 0x00000038001f8210 */ /* 0x000fe400017fe4ff */
[----:B------:R-:W-:Y:S02]  /*7e10*/  PLOP3.LUT P2, PT, PT, PT, PT, 0x80, 0x8 ;  /* 0x000000000008781c */ /* 0x000fe40003f4f070 */
[----:B------:R-:W-:Y:S03]  /*7e20*/  @!P0 PLOP3.LUT P2, PT, P1, PT, PT, 0x80, 0x8 ;  /* 0x000000000008881c */ /* 0x000fe60000f4f070 */
[----:B------:R-:W4:Y:S01]  /*7e30*/  @!P0 LD.E.128 R40, desc[UR6][R30.64] ;  /* 0x000000061e288980 */ /* 0x000f22000c101d00 */
[----:B-1----:R-:W-:Y:S04]  /*7e40*/  @!P0 IMAD.WIDE R2, R24, 0x2, R8 ;  /* 0x0000000218028825 */ /* 0x002fe800078e0208 */
[--C-:B---3--:R-:W-:Y:S01]  /*7e50*/  @!P0 HADD2.F32 R0, -RZ, R4.reuse.H0_H0 ;  /* 0x20000004ff008230 */ /* 0x108fe20000004100 */
[----:B--2---:R-:W-:Y:S01]  /*7e60*/  @!P0 MOV R34, R37 ;  /* 0x0000002500228202 */ /* 0x004fe20000000f00 */
[----:B------:R-:W-:Y:S01]  /*7e70*/  @!P0 HADD2.F32 R10, -RZ, R4.H1_H1 ;  /* 0x30000004ff0a8230 */ /* 0x000fe20000004100 */
[----:B------:R-:W-:Y:S01]  /*7e80*/  @!P0 MOV R33, R38 ;  /* 0x0000002600218202 */ /* 0x000fe20000000f00 */
[--C-:B------:R-:W-:Y:S01]  /*7e90*/  @!P0 HADD2.F32 R11, -RZ, R5.reuse.H0_H0 ;  /* 0x20000005ff0b8230 */ /* 0x100fe20000004100 */
[----:B------:R-:W-:Y:S01]  /*7ea0*/  @!P0 MOV R32, R39 ;  /* 0x0000002700208202 */ /* 0x000fe20000000f00 */
[----:B------:R-:W-:Y:S02]  /*7eb0*/  @!P0 HADD2.F32 R12, -RZ, R5.H1_H1 ;  /* 0x30000005ff0c8230 */ /* 0x000fe40000004100 */
[----:B------:R-:W-:Y:S01]  /*7ec0*/  @!P2 FADD.FTZ R10, -R10, -RZ ;  /* 0x800000ff0a0aa221 */ /* 0x000fe20000010100 */
[--C-:B------:R-:W-:Y:S02]  /*7ed0*/  @!P0 HADD2.F32 R13, -RZ, R6.reuse.H0_H0 ;  /* 0x20000006ff0d8230 */ /* 0x100fe40000004100 */
[----:B------:R-:W-:Y:S01]  /*7ee0*/  @!P2 FADD.FTZ R11, -R11, -RZ ;  /* 0x800000ff0b0ba221 */ /* 0x000fe20000010100 */
[----:B------:R-:W-:Y:S02]  /*7ef0*/  @!P0 HADD2.F32 R14, -RZ, R6.H1_H1 ;  /* 0x30000006ff0e8230 */ /* 0x000fe40000004100 */
[----:B------:R-:W-:Y:S01]  /*7f00*/  @!P2 FADD.FTZ R12, -R12, -RZ ;  /* 0x800000ff0c0ca221 */ /* 0x000fe20000010100 */
[--C-:B------:R-:W-:Y:S02]  /*7f10*/  @!P0 HADD2.F32 R15, -RZ, R7.reuse.H0_H0 ;  /* 0x20000007ff0f8230 */ /* 0x100fe40000004100 */
[----:B------:R-:W-:Y:S01]  /*7f20*/  @!P2 FADD.FTZ R0, -R0, -RZ ;  /* 0x800000ff0000a221 */ /* 0x000fe20000010100 */
[----:B------:R-:W-:Y:S02]  /*7f30*/  @!P0 HADD2.F32 R16, -RZ, R7.H1_H1 ;  /* 0x30000007ff108230 */ /* 0x000fe40000004100 */
[----:B------:R-:W-:Y:S01]  /*7f40*/  @!P2 FADD.FTZ R13, -R13, -RZ ;  /* 0x800000ff0d0da221 */ /* 0x000fe20000010100 */
[--C-:B----4-:R-:W-:Y:S01]  /*7f50*/  @!P0 HADD2.F32 R30, -RZ, R43.reuse.H0_H0 ;  /* 0x2000002bff1e8230 */ /* 0x110fe20000004100 */
[----:B------:R-:W2:Y:S01]  /*7f60*/  @!P0 LD.E.128 R4, desc[UR6][R2.64] ;  /* 0x0000000602048980 */ /* 0x000ea2000c101d00 */
[----:B------:R-:W-:Y:S02]  /*7f70*/  @!P0 HADD2.F32 R31, -RZ, R43.H1_H1 ;  /* 0x3000002bff1f8230 */ /* 0x000fe40000004100 */
[----:B------:R-:W-:Y:S01]  /*7f80*/  @!P2 FADD.FTZ R16, -R16, -RZ ;  /* 0x800000ff1010a221 */ /* 0x000fe20000010100 */
[----:B------:R-:W-:Y:S01]  /*7f90*/  @!P2 FADD.FTZ R14, -R14, -RZ ;  /* 0x800000ff0e0ea221 */ /* 0x000fe20000010100 */
[----:B------:R-:W-:Y:S01]  /*7fa0*/  @!P2 FADD.FTZ R15, -R15, -RZ ;  /* 0x800000ff0f0fa221 */ /* 0x000fe20000010100 */
[--C-:B--2---:R-:W-:Y:S02]  /*7fb0*/  @!P0 HADD2.F32 R2, -RZ, R4.reuse.H1_H1 ;  /* 0x30000004ff028230 */ /* 0x104fe40000004100 */
[----:B------:R-:W-:Y:S02]  /*7fc0*/  @!P0 HADD2.F32 R3, -RZ, R4.H0_H0 ;  /* 0x20000004ff038230 */ /* 0x000fe40000004100 */
[----:B------:R-:W-:Y:S02]  /*7fd0*/  @!P0 HADD2.F32 R8, -RZ, R5.H0_H0 ;  /* 0x20000005ff088230 */ /* 0x000fe40000004100 */
[----:B------:R-:W-:Y:S01]  /*7fe0*/  @!P0 FMUL.FTZ R2, R2, R10 ;  /* 0x0000000a02028220 */ /* 0x000fe20000410000 */
[----:B------:R-:W-:Y:S01]  /*7ff0*/  @!P0 HADD2.F32 R9, -RZ, R7.H1_H1 ;  /* 0x30000007ff098230 */ /* 0x000fe20000004100 */
[----:B------:R-:W-:Y:S01]  /*8000*/  @!P0 MOV R10, R36 ;  /* 0x00000024000a8202 */ /* 0x000fe20000000f00 */
[----:B------:R-:W-:Y:S02]  /*8010*/  @!P0 HADD2.F32 R4, -RZ, R5.H1_H1 ;  /* 0x30000005ff048230 */ /* 0x000fe40000004100 */
[----:B------:R-:W-:Y:S01]  /*8020*/  @!P0 FMUL.FTZ R0, R3, R0 ;  /* 0x0000000003008220 */ /* 0x000fe20000410000 */
[--C-:B------:R-:W-:Y:S02]  /*8030*/  @!P0 HADD2.F32 R5, -RZ, R6.reuse.H0_H0 ;  /* 0x20000006ff058230 */ /* 0x100fe40000004100 */
[----:B------:R-:W-:Y:S01]  /*8040*/  @!P0 FMUL.FTZ R3, R8, R11 ;  /* 0x0000000b08038220 */ /* 0x000fe20000410000 */
[----:B------:R-:W-:Y:S02]  /*8050*/  @!P0 HADD2.F32 R6, -RZ, R6.H1_H1 ;  /* 0x30000006ff068230 */ /* 0x000fe40000004100 */
[----:B------:R-:W-:Y:S01]  /*8060*/  @!P0 FMUL.FTZ R8, R9, R16 ;  /* 0x0000001009088220 */ /* 0x000fe20000410000 */
[--C-:B------:R-:W-:Y:S02]  /*8070*/  @!P0 HADD2.F32 R9, -RZ, R10.reuse.H0_H0 ;  /* 0x2000000aff098230 */ /* 0x100fe40000004100 */
[----:B------:R-:W-:Y:S01]  /*8080*/  @!P0 FMUL.FTZ R4, R4, R12 ;  /* 0x0000000c04048220 */ /* 0x000fe20000410000 */
[----:B------:R-:W-:Y:S02]  /*8090*/  @!P0 HADD2.F32 R11, -RZ, R10.H1_H1 ;  /* 0x3000000aff0b8230 */ /* 0x000fe40000004100 */
[----:B------:R-:W-:Y:S01]  /*80a0*/  @!P0 FMUL.FTZ R5, R5, R13 ;  /* 0x0000000d05058220 */ /* 0x000fe20000410000 */
[----:B------:R-:W-:Y:S02]  /*80b0*/  @!P0 HADD2.F32 R22, -RZ, R7.H0_H0 ;  /* 0x20000007ff168230 */ /* 0x000fe40000004100 */
[----:B------:R-:W-:Y:S01]  /*80c0*/  @!P0 FMUL.FTZ R6, R6, R14 ;  /* 0x0000000e06068220 */ /* 0x000fe20000410000 */
[--C-:B------:R-:W-:Y:S02]  /*80d0*/  @!P0 HADD2.F32 R10, -RZ, R40.reuse.H0_H0 ;  /* 0x20000028ff0a8230 */ /* 0x100fe40000004100 */
[----:B------:R-:W-:Y:S02]  /*80e0*/  @!P0 HADD2.F32 R12, -RZ, R40.H1_H1 ;  /* 0x30000028ff0c8230 */ /* 0x000fe40000004100 */
        /* <DEDUP_REMOVED lines=9> */
[--C-:B------:R-:W-:Y:S01]  /*8180*/  @!P0 HADD2.F32 R16, -RZ, R42.reuse.H0_H0 ;  /* 0x2000002aff108230 */ /* 0x100fe20000004100 */
[----:B------:R-:W-:Y:S01]  /*8190*/  MOV R2, R65 ;  /* 0x0000004100027202 */ /* 0x000fe20000000f00 */
[--C-:B------:R-:W-:Y:S01]  /*81a0*/  @!P0 HADD2.F32 R10, -RZ, R33.reuse.H0_H0 ;  /* 0x20000021ff0a8230 */ /* 0x100fe20000004100 */
[----:B------:R-:W-:Y:S01]  /*81b0*/  @!P0 MOV R36, R0 ;  /* 0x0000000000248202 */ /* 0x000fe20000000f00 */
[----:B------:R-:W-:Y:S02]  /*81c0*/  @!P0 HADD2.F32 R22, -RZ, R42.H1_H1 ;  /* 0x3000002aff168230 */ /* 0x000fe40000004100 */
[----:B------:R-:W-:Y:S01]  /*81d0*/  @!P0 FFMA.FTZ R4, R9, R15, R4 ;  /* 0x0000000f09048223 */ /* 0x000fe20000010004 */
[----:B------:R-:W-:Y:S02]  /*81e0*/  @!P0 HADD2.F32 R11, -RZ, R33.H1_H1 ;  /* 0x30000021ff0b8230 */ /* 0x000fe40000004100 */
[----:B------:R-:W-:Y:S01]  /*81f0*/  @!P0 FFMA.FTZ R5, R10, R16, R5 ;  /* 0x000000100a058223 */ /* 0x000fe20000010005 */
[--C-:B------:R-:W-:Y:S01]  /*8200*/  @!P0 HADD2.F32 R12, -RZ, R32.reuse.H0_H0 ;  /* 0x20000020ff0c8230 */ /* 0x100fe20000004100 */
[----:B------:R-:W-:Y:S01]  /*8210*/  @!P0 F2FP.F16.F32.PACK_AB R3, R4, R3 ;  /* 0x000000030403823e */ /* 0x000fe200000000ff */
[----:B------:R-:W-:Y:S02]  /*8220*/  @!P0 HADD2.F32 R13, -RZ, R32.H1_H1 ;  /* 0x30000020ff0d8230 */ /* 0x000fe40000004100 */
[----:B------:R-:W-:Y:S01]  /*8230*/  @!P0 FFMA.FTZ R6, R11, R22, R6 ;  /* 0x000000160b068223 */ /* 0x000fe20000010006 */
[----:B------:R-:W-:Y:S01]  /*8240*/  @!P0 FFMA.FTZ R7, R12, R30, R7 ;  /* 0x0000001e0c078223 */ /* 0x000fe20000010007 */
[----:B------:R-:W-:Y:S02]  /*8250*/  @!P0 MOV R37, R3 ;  /* 0x0000000300258202 */ /* 0x000fe40000000f00 */
[----:B------:R-:W-:Y:S01]  /*8260*/  MOV R3, R64 ;  /* 0x0000004000037202 */ /* 0x000fe20000000f00 */
[----:B------:R-:W-:Y:S01]  /*8270*/  @!P0 FFMA.FTZ R8, R13, R31, R8 ;  /* 0x0000001f0d088223 */ /* 0x000fe20000010008 */
[----:B------:R-:W-:Y:S04]  /*8280*/  @!P0 F2FP.F16.F32.PACK_AB R5, R6, R5 ;  /* 0x000000050605823e */ /* 0x000fe800000000ff */
[----:B------:R-:W-:Y:S02]  /*8290*/  @!P0 F2FP.F16.F32.PACK_AB R7, R8, R7 ;  /* 0x000000070807823e */ /* 0x000fe400000000ff */
[----:B------:R-:W-:Y:S02]  /*82a0*/  @!P0 MOV R38, R5 ;  /* 0x0000000500268202 */ /* 0x000fe40000000f00 */
[----:B------:R-:W-:Y:S05]  /*82b0*/  @!P0 MOV R39, R7 ;  /* 0x0000000700278202 */ /* 0x000fea0000000f00 */
[----:B------:R1:W-:Y:S02]  /*82c0*/  ST.E.128 desc[UR6][R2.64], R36 ;  /* 0x0000002402007985 */ /* 0x0003e4000c101d06 */
.L_x_4118:
[----:B------:R-:W-:Y:S05]  /*82d0*/  BSYNC.RECONVERGENT B0 ;  /* 0x0000000000007941 */ /* 0x000fea0003800200 */
.L_x_4117:
[----:B------:R-:W-:Y:S01]  /*82e0*/  ISETP.NE.AND P0, PT, R35, RZ, PT ;  /* 0x000000ff2300720c */ /* 0x000fe20003f05270 */
[----:B------:R-:W-:Y:S11]  /*82f0*/  BSSY.RECONVERGENT B0, `(.L_x_4119) ;  /* 0x000005b000007945 */ /* 0x000ff60003800200 */
[----:B------:R-:W-:Y:S01]  /*8300*/  @!UPT UIADD3 URZ, UPT, UPT, URZ, URZ, URZ ;  /* 0x000000fffffff290 */ /* 0x000fe2000fffe0ff */
[----:B------:R-:W-:Y:S05]  /*8310*/  @!P0 BRA `(.L_x_4120) ;  /* 0x0000000400608947 */ /* 0x000fea0003800000 */
[----:B------:R-:W-:Y:S01]  /*8320*/  ISETP.GE.AND P0, PT, R18, R17, PT ;  /* 0x000000111200720c */ /* 0x000fe20003f06270 */
[----:B-1----:R-:W2:Y:S11]  /*8330*/  LD.E.128 R36, desc[UR6][R20.64] ;  /* 0x0000000614247980 */ /* 0x002eb6000c101d00 */
[----:B------:R-:W-:Y:S01]  /*8340*/  @!UPT UIADD3 URZ, UPT, UPT, URZ, URZ, URZ ;  /* 0x000000fffffff290 */ /* 0x000fe2000fffe0ff */
[----:B------:R-:W-:Y:S02]  /*8350*/  @!P0 SEL R0, R23, RZ, P1 ;  /* 0x000000ff17008207 */ /* 0x000fe40000800000 */
[----:B------:R-:W-:Y:S02]  /*8360*/  @!P0 SEL R2, R84, RZ, P1 ;  /* 0x000000ff54028207 */ /* 0x000fe40000800000 */
[----:B------:R-:W-:Y:S04]  /*8370*/  @!P0 IADD3 R0, P2, PT, R107, R0, RZ ;  /* 0x000000006b008210 */ /* 0x000fe80007f5e0ff */
[----:B------:R-:W-:Y:S02]  /*8380*/  @!P0 IADD3.X R2, PT, PT, R109, R2, RZ, P2, !PT ;  /* 0x000000026d028210 */ /* 0x000fe400017fe4ff */
        /* <DEDUP_REMOVED lines=33> */
[--C-:B--2---:R-:W-:Y:S02]  /*85a0*/  @!P0 HADD2.F32 R3, -RZ, R4.reuse.H0_H0 ;  /* 0x20000004ff038230 */ /* 0x104fe40000004100 */
[----:B------:R-:W-:Y:S02]  /*85b0*/  @!P0 HADD2.F32 R2, -RZ, R4.H1_H1 ;  /* 0x30000004ff028230 */ /* 0x000fe40000004100 */
[--C-:B------:R-:W-:Y:S02]  /*85c0*/  @!P0 HADD2.F32 R4, -RZ, R5.reuse.H1_H1 ;  /* 0x30000005ff048230 */ /* 0x100fe40000004100 */
[----:B------:R-:W-:Y:S01]  /*85d0*/  @!P0 FMUL.FTZ R0, R3, R0 ;  /* 0x0000000003008220 */ /* 0x000fe20000410000 */
[----:B------:R-:W-:Y:S02]  /*85e0*/  @!P0 HADD2.F32 R15, -RZ, R5.H0_H0 ;  /* 0x20000005ff0f8230 */ /* 0x000fe40000004100 */
[----:B------:R-:W-:Y:S01]  /*85f0*/  @!P0 FMUL.FTZ R2, R2, R8 ;  /* 0x0000000802028220 */ /* 0x000fe20000410000 */
[--C-:B------:R-:W-:Y:S02]  /*8600*/  @!P0 HADD2.F32 R5, -RZ, R6.reuse.H0_H0 ;  /* 0x20000006ff058230 */ /* 0x100fe40000004100 */
[----:B------:R-:W-:Y:S01]  /*8610*/  @!P0 FMUL.FTZ R4, R4, R10 ;  /* 0x0000000a04048220 */ /* 0x000fe20000410000 */
[----:B------:R-:W-:Y:S01]  /*8620*/  @!P0 HADD2.F32 R6, -RZ, R6.H1_H1 ;  /* 0x30000006ff068230 */ /* 0x000fe20000004100 */
[----:B------:R-:W-:Y:S01]  /*8630*/  @!P0 MOV R10, R36 ;  /* 0x00000024000a8202 */ /* 0x000fe20000000f00 */
        /* <DEDUP_REMOVED lines=38> */
.L_x_4120:
[----:B------:R-:W-:Y:S05]  /*88a0*/  BSYNC.RECONVERGENT B0 ;  /* 0x0000000000007941 */ /* 0x000fea0003800200 */
.L_x_4119:
[----:B------:R-:W-:Y:S01]  /*88b0*/  ISETP.NE.AND P0, PT, R46, RZ, PT ;  /* 0x000000ff2e00720c */ /* 0x000fe20003f05270 */
[----:B------:R-:W-:Y:S11]  /*88c0*/  BSSY.RECONVERGENT B0, `(.L_x_4121) ;  /* 0x000005f000007945 */ /* 0x000ff60003800200 */
[----:B------:R-:W-:Y:S01]  /*88d0*/  @!UPT UIADD3 URZ, UPT, UPT, URZ, URZ, URZ ;  /* 0x000000fffffff290 */ /* 0x000fe2000fffe0ff */
[----:B------:R-:W-:Y:S05]  /*88e0*/  @!P0 BRA `(.L_x_4122) ;  /* 0x0000000400708947 */ /* 0x000fea0003800000 */
[----:B-1----:R-:W-:Y:S04]  /*88f0*/  IADD3 R2, P0, PT, R20, R141, RZ ;  /* 0x0000008d14027210 */ /* 0x002fe80007f1e0ff */
[----:B------:R-:W-:Y:S02]  /*8900*/  IADD3.X R3, PT, PT, R21, R140, RZ, P0, !PT ;  /* 0x0000008c15037210 */ /* 0x000fe400007fe4ff */
[C---:B------:R-:W-:Y:S03]  /*8910*/  LEA R46, P0, R234.reuse, R50, 0x5 ;  /* 0x00000032ea2e7211 */ /* 0x040fe600078028ff */
[----:B--2---:R-:W2:Y:S01]  /*8920*/  LD.E.128 R36, desc[UR6][R2.64] ;  /* 0x0000000602247980 */ /* 0x004ea2000c101d00 */
[----:B------:R-:W-:Y:S02]  /*8930*/  LEA.HI.X R47, R234, R51, R235, 0x5, P0 ;  /* 0x00000033ea2f7211 */ /* 0x000fe400000f2ceb */
[----:B------:R-:W-:Y:S11]  /*8940*/  ISETP.GE.AND P0, PT, R18, R17, PT ;  /* 0x000000111200720c */ /* 0x000ff60003f06270 */
[----:B------:R-:W-:Y:S02]  /*8950*/  @!UPT UIADD3 URZ, UPT, UPT, URZ, URZ, URZ ;  /* 0x000000fffffff290 */ /* 0x000fe4000fffe0ff */
        /* <DEDUP_REMOVED lines=8> */
[----:B------:R-:W-:Y:S04]  /*89e0*/  @!P0 IADD3 R30, P2, PT, R30, R59, RZ ;  /* 0x0000003b1e1e8210 */ /* 0x000fe80007f5e0ff */
[----:B------:R-:W3:Y:S01]  /*89f0*/  @!P0 LD.E.128 R4, desc[UR6][R4.64] ;  /* 0x0000000604048980 */ /* 0x000ee2000c101d00 */
[----:B------:R-:W-:Y:S02]  /*8a00*/  @!P0 IADD3.X R31, PT, PT, R0, R56, RZ, P2, !PT ;  /* 0x00000038001f8210 */ /* 0x000fe400017fe4ff */
[----:B------:R-:W-:Y:S02]  /*8a10*/  PLOP3.LUT P2, PT, PT, PT, PT, 0x80, 0x8 ;  /* 0x000000000008781c */ /* 0x000fe40003f4f070 */
[----:B------:R-:W-:Y:S03]  /*8a20*/  @!P0 PLOP3.LUT P2, PT, P1, PT, PT, 0x80, 0x8 ;  /* 0x000000000008881c */ /* 0x000fe60000f4f070 */
[----:B------:R-:W4:Y:S01]  /*8a30*/  @!P0 LD.E.128 R40, desc[UR6][R30.64] ;  /* 0x000000061e288980 */ /* 0x000f22000c101d00 */
[--C-:B---3--:R-:W-:Y:S01]  /*8a40*/  @!P0 HADD2.F32 R0, -RZ, R4.reuse.H0_H0 ;  /* 0x20000004ff008230 */ /* 0x108fe20000004100 */
[----:B--2---:R-:W-:Y:S01]  /*8a50*/  @!P0 MOV R34, R37 ;  /* 0x0000002500228202 */ /* 0x004fe20000000f00 */
[----:B------:R-:W-:Y:S01]  /*8a60*/  @!P0 HADD2.F32 R8, -RZ, R4.H1_H1 ;  /* 0x30000004ff088230 */ /* 0x000fe20000004100 */
[----:B------:R-:W-:Y:S01]  /*8a70*/  @!P0 MOV R33, R38 ;  /* 0x0000002600218202 */ /* 0x000fe20000000f00 */
[--C-:B------:R-:W-:Y:S01]  /*8a80*/  @!P0 HADD2.F32 R9, -RZ, R5.reuse.H0_H0 ;  /* 0x20000005ff098230 */ /* 0x100fe20000004100 */
[----:B------:R-:W-:Y:S01]  /*8a90*/  @!P0 MOV R32, R39 ;  /* 0x0000002700208202 */ /* 0x000fe20000000f00 */
[----:B------:R-:W-:Y:S03]  /*8aa0*/  @!P0 HADD2.F32 R10, -RZ, R5.H1_H1 ;  /* 0x30000005ff0a8230 */ /* 0x000fe60000004100 */
[----:B------:R-:W-:Y:S01]  /*8ab0*/  @!P2 FADD.FTZ R0, -R0, -RZ ;  /* 0x800000ff0000a221 */ /* 0x000fe20000010100 */
[----:B------:R-:W-:Y:S04]  /*8ac0*/  @!P0 IMAD.WIDE R4, R24, 0x2, R2 ;  /* 0x0000000218048825 */ /* 0x000fe800078e0202 */
[----:B------:R-:W-:Y:S01]  /*8ad0*/  @!P2 FADD.FTZ R9, -R9, -RZ ;  /* 0x800000ff0909a221 */ /* 0x000fe20000010100 */
[----:B------:R-:W-:Y:S01]  /*8ae0*/  @!P2 FADD.FTZ R10, -R10, -RZ ;  /* 0x800000ff0a0aa221 */ /* 0x000fe20000010100 */
[--C-:B------:R-:W-:Y:S02]  /*8af0*/  @!P0 HADD2.F32 R11, -RZ, R6.reuse.H0_H0 ;  /* 0x20000006ff0b8230 */ /* 0x100fe40000004100 */
[----:B------:R-:W-:Y:S01]  /*8b00*/  @!P2 FADD.FTZ R8, -R8, -RZ ;  /* 0x800000ff0808a221 */ /* 0x000fe20000010100 */
[----:B------:R-:W-:Y:S02]  /*8b10*/  @!P0 HADD2.F32 R12, -RZ, R6.H1_H1 ;  /* 0x30000006ff0c8230 */ /* 0x000fe40000004100 */
        /* <DEDUP_REMOVED lines=57> */
.L_x_4122:
[----:B------:R-:W-:Y:S05]  /*8eb0*/  BSYNC.RECONVERGENT B0 ;  /* 0x0000000000007941 */ /* 0x000fea0003800200 */
.L_x_4121:
[----:B------:R-:W-:Y:S01]  /*8ec0*/  ISETP.NE.AND P0, PT, R60, RZ, PT ;  /* 0x000000ff3c00720c */ /* 0x000fe20003f05270 */
[----:B------:R-:W-:Y:S11]  /*8ed0*/  BSSY.RECONVERGENT B0, `(.L_x_4123) ;  /* 0x000005f000007945 */ /* 0x000ff60003800200 */
[----:B------:R-:W-:Y:S01]  /*8ee0*/  @!UPT UIADD3 URZ, UPT, UPT, URZ, URZ, URZ ;  /* 0x000000fffffff290 */ /* 0x000fe2000fffe0ff */
[----:B------:R-:W-:Y:S05]  /*8ef0*/  @!P0 BRA `(.L_x_4124) ;  /* 0x0000000400708947 */ /* 0x000fea0003800000 */
[----:B-1----:R-:W-:Y:S04]  /*8f00*/  IADD3 R2, P0, PT, R20, R143, RZ ;  /* 0x0000008f14027210 */ /* 0x002fe80007f1e0ff */
[----:B------:R-:W-:Y:S02]  /*8f10*/  IADD3.X R3, PT, PT, R21, R142, RZ, P0, !PT ;  /* 0x0000008e15037210 */ /* 0x000fe400007fe4ff */
[C---:B---3--:R-:W-:Y:S03]  /*8f20*/  LEA R46, P0, R234.reuse, R50, 0x6 ;  /* 0x00000032ea2e7211 */ /* 0x048fe600078030ff */
        /* <DEDUP_REMOVED lines=89> */
.L_x_4124:
[----:B------:R-:W-:Y:S05]  /*94c0*/  BSYNC.RECONVERGENT B0 ;  /* 0x0000000000007941 */ /* 0x000fea0003800200 */
.L_x_4123:
[----:B------:R-:W-:Y:S04]  /*94d0*/  BSSY.RECONVERGENT B0, `(.L_x_4125) ;  /* 0x0000060000007945 */ /* 0x000fe80003800200 */
[----:B------:R-:W-:Y:S05]  /*94e0*/  @!P6 BRA `(.L_x_4126) ;  /* 0x000000040078e947 */ /* 0x000fea0003800000 */
[----:B-1----:R-:W-:Y:S04]  /*94f0*/  IADD3 R2, P0, PT, R20, R138, RZ ;  /* 0x0000008a14027210 */ /* 0x002fe80007f1e0ff */
[----:B------:R-:W-:Y:S02]  /*9500*/  IADD3.X R3, PT, PT, R21, R88, RZ, P0, !PT ;  /* 0x0000005815037210 */ /* 0x000fe400007fe4ff */
[----:B------:R-:W-:Y:S03]  /*9510*/  ISETP.GE.AND P0, PT, R18, R17, PT ;  /* 0x000000111200720c */ /* 0x000fe60003f06270 */
[----:B--234-:R-:W2:Y:S10]  /*9520*/  LD.E.128 R36, desc[UR6][R2.64] ;  /* 0x0000000602247980 */ /* 0x01ceb4000c101d00 */
        /* <DEDUP_REMOVED lines=68> */
[----:B------:R-:W-:Y:S01]  /*9970*/  @!P0 FFMA.FTZ R4, R9, R15, R4 ;  /* 0x0000000f09048223 */ /* 0x000fe20000010004 */
[----:B------:R-:W-:Y:S01]  /*9980*/  @!P0 MOV R36, R0 ;  /* 0x0000000000248202 */ /* 0x000fe20000000f00 */
[--C-:B------:R-:W-:Y:S02]  /*9990*/  @!P0 HADD2.F32 R10, -RZ, R33.reuse.H0_H0 ;  /* 0x20000021ff0a8230 */ /* 0x100fe40000004100 */
[----:B------:R-:W-:Y:S01]  /*99a0*/  @!P0 HADD2.F32 R22, -RZ, R42.H1_H1 ;  /* 0x3000002aff168230 */ /* 0x000fe20000004100 */
[----:B------:R-:W-:Y:S01]  /*99b0*/  @!P0 F2FP.F16.F32.PACK_AB R3, R4, R3 ;  /* 0x000000030403823e */ /* 0x000fe200000000ff */
[----:B------:R-:W-:Y:S02]  /*99c0*/  @!P0 HADD2.F32 R11, -RZ, R33.H1_H1 ;  /* 0x30000021ff0b8230 */ /* 0x000fe40000004100 */
[----:B------:R-:W-:Y:S01]  /*99d0*/  @!P0 FFMA.FTZ R5, R10, R16, R5 ;  /* 0x000000100a058223 */ /* 0x000fe20000010005 */
[--C-:B------:R-:W-:Y:S01]  /*99e0*/  @!P0 HADD2.F32 R12, -RZ, R32.reuse.H0_H0 ;  /* 0x20000020ff0c8230 */ /* 0x100fe20000004100 */
[----:B------:R-:W-:Y:S01]  /*99f0*/  @!P0 MOV R37, R3 ;  /* 0x0000000300258202 */ /* 0x000fe20000000f00 */
[----:B------:R-:W-:Y:S01]  /*9a00*/  @!P0 HADD2.F32 R13, -RZ, R32.H1_H1 ;  /* 0x30000020ff0d8230 */ /* 0x000fe20000004100 */
[----:B------:R-:W-:Y:S01]  /*9a10*/  MOV R3, R51 ;  /* 0x0000003300037202 */ /* 0x000fe20000000f00 */
[----:B------:R-:W-:Y:S01]  /*9a20*/  @!P0 FFMA.FTZ R6, R11, R22, R6 ;  /* 0x000000160b068223 */ /* 0x000fe20000010006 */
[----:B------:R-:W-:Y:S01]  /*9a30*/  @!P0 FFMA.FTZ R7, R12, R30, R7 ;  /* 0x0000001e0c078223 */ /* 0x000fe20000010007 */
[----:B------:R-:W-:Y:S02]  /*9a40*/  IMAD R0, R235, 0x60, RZ ;  /* 0x00000060eb007824 */ /* 0x000fe400078e02ff */
[----:B------:R-:W-:Y:S01]  /*9a50*/  @!P0 FFMA.FTZ R8, R13, R31, R8 ;  /* 0x0000001f0d088223 */ /* 0x000fe20000010008 */
[----:B------:R-:W-:Y:S01]  /*9a60*/  IMAD.WIDE.U32 R2, R234, 0x60, R2 ;  /* 0x00000060ea027825 */ /* 0x000fe200078e0002 */
[----:B------:R-:W-:Y:S03]  /*9a70*/  @!P0 F2FP.F16.F32.PACK_AB R5, R6, R5 ;  /* 0x000000050605823e */ /* 0x000fe600000000ff */
[----:B------:R-:W-:Y:S02]  /*9a80*/  @!P0 F2FP.F16.F32.PACK_AB R7, R8, R7 ;  /* 0x000000070807823e */ /* 0x000fe400000000ff */
[----:B------:R-:W-:Y:S02]  /*9a90*/  @!P0 MOV R38, R5 ;  /* 0x0000000500268202 */ /* 0x000fe40000000f00 */
[----:B------:R-:W-:Y:S02]  /*9aa0*/  @!P0 MOV R39, R7 ;  /* 0x0000000700278202 */ /* 0x000fe40000000f00 */
[----:B------:R-:W-:Y:S05]  /*9ab0*/  IADD3 R3, PT, PT, R0, R3, RZ ;  /* 0x0000000300037210 */ /* 0x000fea0007ffe0ff */
[----:B------:R1:W-:Y:S02]  /*9ac0*/  ST.E.128 desc[UR6][R2.64], R36 ;  /* 0x0000002402007985 */ /* 0x0003e4000c101d06 */
.L_x_4126:
[----:B------:R-:W-:Y:S05]  /*9ad0*/  BSYNC.RECONVERGENT B0 ;  /* 0x0000000000007941 */ /* 0x000fea0003800200 */
.L_x_4125:
[----:B------:R-:W-:Y:S01]  /*9ae0*/  ISETP.NE.AND P0, PT, R61, RZ, PT ;  /* 0x000000ff3d00720c */ /* 0x000fe20003f05270 */
[----:B------:R-:W-:Y:S11]  /*9af0*/  BSSY.RECONVERGENT B0, `(.L_x_4127) ;  /* 0x000005f000007945 */ /* 0x000ff60003800200 */
[----:B------:R-:W-:Y:S01]  /*9b00*/  @!UPT UIADD3 URZ, UPT, UPT, URZ, URZ, URZ ;  /* 0x000000fffffff290 */ /* 0x000fe2000fffe0ff */
[----:B------:R-:W-:Y:S05]  /*9b10*/  @P0 BRA `(.L_x_4128) ;  /* 0x0000000400700947 */ /* 0x000fea0003800000 */
[----:B-1----:R-:W-:Y:S04]  /*9b20*/  IADD3 R2, P0, PT, R20, R145, RZ ;  /* 0x0000009114027210 */ /* 0x002fe80007f1e0ff */
[----:B------:R-:W-:Y:S02]  /*9b30*/  IADD3.X R3, PT, PT, R21, R144, RZ, P0, !PT ;  /* 0x0000009015037210 */ /* 0x000fe400007fe4ff */
[C---:B---34-:R-:W-:Y:S03]  /*9b40*/  LEA R46, P0, R234.reuse, R50, 0x7 ;  /* 0x00000032ea2e7211 */ /* 0x058fe600078038ff */
        /* <DEDUP_REMOVED lines=89> */
.L_x_4128:
[----:B------:R-:W-:Y:S05]  /*a0e0*/  BSYNC.RECONVERGENT B0 ;  /* 0x0000000000007941 */ /* 0x000fea0003800200 */
.L_x_4127:
[----:B------:R-:W-:Y:S04]  /*a0f0*/  BSSY.RECONVERGENT B0, `(.L_x_4129) ;  /* 0x0000060000007945 */ /* 0x000fe80003800200 */
[----:B------:R-:W-:Y:S05]  /*a100*/  @P3 BRA `(.L_x_4130) ;  /* 0x0000000400783947 */ /* 0x000fea0003800000 */
        /* <DEDUP_REMOVED lines=94> */
.L_x_4130:
[----:B------:R-:W-:Y:S05]  /*a6f0*/  BSYNC.RECONVERGENT B0 ;  /* 0x0000000000007941 */ /* 0x000fea0003800200 */
.L_x_4129:
        /* <DEDUP_REMOVED lines=96> */
.L_x_4132:
[----:B------:R-:W-:Y:S05]  /*ad00*/  BSYNC.RECONVERGENT B0 ;  /* 0x0000000000007941 */ /* 0x000fea0003800200 */
.L_x_4131:
        /* <DEDUP_REMOVED lines=96> */
.L_x_4134:
[----:B------:R-:W-:Y:S05]  /*b310*/  BSYNC.RECONVERGENT B0 ;  /* 0x0000000000007941 */ /* 0x000fea0003800200 */
.L_x_4133:
[----:B------:R-:W-:Y:S01]  /*b320*/  ISETP.NE.AND P0, PT, R66, RZ, PT ;  /* 0x000000ff4200720c */ /* 0x000fe20003f05270 */
[----:B------:R-:W-:Y:S11]  /*b330*/  BSSY.RECONVERGENT B0, `(.L_x_4135) ;  /* 0x000005f000007945 */ /* 0x000ff60003800200 */
[----:B------:R-:W-:Y:S01]  /*b340*/  @!UPT UIADD3 URZ, UPT, UPT, URZ, URZ, URZ ;  /* 0x000000fffffff290 */ /* 0x000fe2000fffe0ff */
[----:B------:R-:W-:Y:S05]  /*b350*/  @P0 BRA `(.L_x_4136) ;  /* 0x0000000400700947 */ /* 0x000fea0003800000 */
[C---:B-1----:R-:W-:Y:S04]  /*b360*/  LEA R2, P0, R48.reuse, R20, 0x8 ;  /* 0x0000001430027211 */ /* 0x042fe800078040ff */
[----:B------:R-:W-:Y:S02]  /*b370*/  LEA.HI.X R3, R48, R21, R49, 0x8, P0 ;  /* 0x0000001530037211 */ /* 0x000fe400000f4431 */
        /* <DEDUP_REMOVED lines=90> */
.L_x_4136:
[----:B------:R-:W-:Y:S05]  /*b920*/  BSYNC.RECONVERGENT B0 ;  /* 0x0000000000007941 */ /* 0x000fea0003800200 */
.L_x_4135:
[----:B------:R-:W-:Y:S01]  /*b930*/  ISETP.NE.AND P0, PT, R67, RZ, PT ;  /* 0x000000ff4300720c */ /* 0x000fe20003f05270 */
[----:B------:R-:W-:Y:S11]  /*b940*/  BSSY.RECONVERGENT B0, `(.L_x_4137) ;  /* 0x0000066000007945 */ /* 0x000ff60003800200 */
[----:B------:R-:W-:Y:S01]  /*b950*/  @!UPT UIADD3 URZ, UPT, UPT, URZ, URZ, URZ ;  /* 0x000000fffffff290 */ /* 0x000fe2000fffe0ff */
[----:B------:R-:W-:Y:S05]  /*b960*/  @P0 BRA `(.L_x_4138) ;  /* 0x00000004008c0947 */ /* 0x000fea0003800000 */
[----:B------:R-:W-:Y:S11]  /*b970*/  ISETP.GE.AND P0, PT, R18, R17, PT ;  /* 0x000000111200720c */ /* 0x000ff60003f06270 */
[----:B------:R-:W-:Y:S02]  /*b980*/  @!UPT UIADD3 URZ, UPT, UPT, URZ, URZ, URZ ;  /* 0x000000fffffff290 */ /* 0x000fe4000fffe0ff */
[----:B------:R-:W-:Y:S02]  /*b990*/  @!P0 SEL R0, R23, RZ, P1 ;  /* 0x000000ff17008207 */ /* 0x000fe40000800000 */
[----:B-1----:R-:W-:Y:S02]  /*b9a0*/  @!P0 SEL R2, R84, RZ, P1 ;  /* 0x000000ff54028207 */ /* 0x002fe40000800000 */
[----:B------:R-:W-:Y:S04]  /*b9b0*/  @!P0 IADD3 R0, P2, PT, R125, R0, RZ ;  /* 0x000000007d008210 */ /* 0x000fe80007f5e0ff */
[----:B------:R-:W-:Y:S02]  /*b9c0*/  @!P0 IADD3.X R2, PT, PT, R154, R2, RZ, P2, !PT ;  /* 0x000000029a028210 */ /* 0x000fe400017fe4ff */
[C---:B------:R-:W-:Y:S02]  /*b9d0*/  @!P0 SHF.L.U32 R30, R0.reuse, 0x1, RZ ;  /* 0x00000001001e8819 */ /* 0x040fe400000006ff */
[----:B------:R-:W-:Y:S02]  /*b9e0*/  @!P0 SHF.L.U64.HI R0, R0, 0x1, R2 ;  /* 0x0000000100008819 */ /* 0x000fe40000010202 */
[----:B------:R-:W-:Y:S04]  /*b9f0*/  @!P0 IADD3 R2, P2, PT, R30, R58, RZ ;  /* 0x0000003a1e028210 */ /* 0x000fe80007f5e0ff */
[----:B------:R-:W-:Y:S02]  /*ba00*/  @!P0 IADD3.X R3, PT, PT, R0, R57, RZ, P2, !PT ;  /* 0x0000003900038210 */ /* 0x000fe400017fe4ff */
[----:B------:R-:W-:Y:S03]  /*ba10*/  @!P0 IADD3 R30, P2, PT, R30, R59, RZ ;  /* 0x0000003b1e1e8210 */ /* 0x000fe60007f5e0ff */
[----:B------:R1:W5:Y:S01]  /*ba20*/  @!P0 LD.E.128 R4, desc[UR6][R2.64] ;  /* 0x0000000602048980 */ /* 0x000362000c101d00 */
[----:B------:R-:W-:Y:S02]  /*ba30*/  @!P0 IADD3.X R31, PT, PT, R0, R56, RZ, P2, !PT ;  /* 0x00000038001f8210 */ /* 0x000fe400017fe4ff */
[----:B------:R-:W-:Y:S02]  /*ba40*/  PLOP3.LUT P2, PT, PT, PT, PT, 0x80, 0x8 ;  /* 0x000000000008781c */ /* 0x000fe40003f4f070 */
[----:B------:R-:W-:Y:S03]  /*ba50*/  @!P0 PLOP3.LUT P2, PT, P1, PT, PT, 0x80, 0x8 ;  /* 0x000000000008881c */ /* 0x000fe60000f4f070 */
[----:B--234-:R-:W2:Y:S01]  /*ba60*/  @!P0 LD.E.128 R36, desc[UR6][R30.64] ;  /* 0x000000061e248980 */ /* 0x01cea2000c101d00 */
[----:B-1----:R-:W-:Y:S02]  /*ba70*/  MOV R2, R20 ;  /* 0x0000001400027202 */ /* 0x002fe40000000f00 */
[----:B------:R-:W-:Y:S03]  /*ba80*/  MOV R3, R21 ;  /* 0x0000001500037202 */ /* 0x000fe60000000f00 */
[----:B------:R-:W-:Y:S04]  /*ba90*/  IMAD.WIDE.U32 R2, R48, 0x120, R2 ;  /* 0x0000012030027825 */ /* 0x000fe800078e0002 */
[--C-:B-----5:R-:W-:Y:S02]  /*baa0*/  @!P0 HADD2.F32 R0, -RZ, R4.reuse.H0_H0 ;  /* 0x20000004ff008230 */ /* 0x120fe40000004100 */
[----:B------:R-:W-:Y:S02]  /*bab0*/  @!P0 HADD2.F32 R8, -RZ, R4.H1_H1 ;  /* 0x30000004ff088230 */ /* 0x000fe40000004100 */
[----:B------:R-:W-:Y:S02]  /*bac0*/  IMAD R4, R49, 0x120, RZ ;  /* 0x0000012031047824 */ /* 0x000fe400078e02ff */
[----:B------:R-:W-:Y:S01]  /*bad0*/  @!P2 FADD.FTZ R0, -R0, -RZ ;  /* 0x800000ff0000a221 */ /* 0x000fe20000010100 */
[--C-:B------:R-:W-:Y:S02]  /*bae0*/  @!P0 HADD2.F32 R9, -RZ, R5.reuse.H0_H0 ;  /* 0x20000005ff098230 */ /* 0x100fe40000004100 */
[----:B------:R-:W-:Y:S01]  /*baf0*/  @!P2 FADD.FTZ R8, -R8, -RZ ;  /* 0x800000ff0808a221 */ /* 0x000fe20000010100 */
[----:B------:R-:W-:Y:S01]  /*bb00*/  @!P0 HADD2.F32 R10, -RZ, R5.H1_H1 ;  /* 0x30000005ff0a8230 */ /* 0x000fe20000004100 */
[----:B------:R-:W-:Y:S01]  /*bb10*/  IADD3 R3, PT, PT, R4, R3, RZ ;  /* 0x0000000304037210 */ /* 0x000fe20007ffe0ff */
[--C-:B------:R-:W-:Y:S02]  /*bb20*/  @!P0 HADD2.F32 R11, -RZ, R6.reuse.H0_H0 ;  /* 0x20000006ff0b8230 */ /* 0x100fe40000004100 */
[----:B------:R-:W-:Y:S01]  /*bb30*/  @!P2 FADD.FTZ R9, -R9, -RZ ;  /* 0x800000ff0909a221 */ /* 0x000fe20000010100 */
[----:B------:R-:W-:Y:S02]  /*bb40*/  @!P0 HADD2.F32 R12, -RZ, R6.H1_H1 ;  /* 0x30000006ff0c8230 */ /* 0x000fe40000004100 */
[----:B------:R-:W-:Y:S01]  /*bb50*/  @!P2 FADD.FTZ R10, -R10, -RZ ;  /* 0x800000ff0a0aa221 */ /* 0x000fe20000010100 */
[----:B------:R-:W-:Y:S01]  /*bb60*/  @!P0 IMAD.WIDE R4, R24, 0x2, R2 ;  /* 0x0000000218048825 */ /* 0x000fe200078e0202 */
[----:B------:R-:W3:Y:S03]  /*bb70*/  LD.E.128 R32, desc[UR6][R2.64] ;  /* 0x0000000602207980 */ /* 0x000ee6000c101d00 */
[----:B------:R-:W-:Y:S01]  /*bb80*/  @!P2 FADD.FTZ R11, -R11, -RZ ;  /* 0x800000ff0b0ba221 */ /* 0x000fe20000010100 */
[--C-:B------:R-:W-:Y:S02]  /*bb90*/  @!P0 HADD2.F32 R13, -RZ, R7.reuse.H0_H0 ;  /* 0x20000007ff0d8230 */ /* 0x100fe40000004100 */
[----:B------:R-:W-:Y:S01]  /*bba0*/  @!P2 FADD.FTZ R12, -R12, -RZ ;  /* 0x800000ff0c0ca221 */ /* 0x000fe20000010100 */
[----:B------:R-:W-:Y:S02]  /*bbb0*/  @!P0 HADD2.F32 R14, -RZ, R7.H1_H1 ;  /* 0x30000007ff0e8230 */ /* 0x000fe40000004100 */
[----:B--2---:R-:W-:Y:S01]  /*bbc0*/  @!P0 HADD2.F32 R30, -RZ, R39.H1_H1 ;  /* 0x30000027ff1e8230 */ /* 0x004fe20000004100 */
[----:B------:R-:W2:Y:S01]  /*bbd0*/  @!P0 LD.E.128 R4, desc[UR6][R4.64] ;  /* 0x0000000604048980 */ /* 0x000ea2000c101d00 */
[----:B------:R-:W-:Y:S01]  /*bbe0*/  @!P2 FADD.FTZ R13, -R13, -RZ ;  /* 0x800000ff0d0da221 */ /* 0x000fe20000010100 */
[----:B------:R-:W-:Y:S01]  /*bbf0*/  @!P2 FADD.FTZ R14, -R14, -RZ ;  /* 0x800000ff0e0ea221 */ /* 0x000fe20000010100 */
[----:B---3--:R-:W-:Y:S01]  /*bc00*/  @!P0 MOV R31, R33 ;  /* 0x00000021001f8202 */ /* 0x008fe20000000f00 */
        /* <DEDUP_REMOVED lines=29> */
[----:B------:R-:W-:Y:S01]  /*bde0*/  @!P0 FFMA.FTZ R3, R9, R13, R3 ;  /* 0x0000000d09038223 */ /* 0x000fe20000010003 */
[----:B------:R-:W-:Y:S01]  /*bdf0*/  MOV R13, R51 ;  /* 0x00000033000d7202 */ /* 0x000fe20000000f00 */
[----:B------:R-:W-:Y:S01]  /*be00*/  @!P0 HADD2.F32 R11, -RZ, R36.H0_H0 ;  /* 0x20000024ff0b8230 */ /* 0x000fe20000004100 */
[----:B------:R-:W-:Y:S01]  /*be10*/  @!P0 F2FP.F16.F32.PACK_AB R0, R2, R0 ;  /* 0x000000000200823e */ /* 0x000fe200000000ff */
[--C-:B------:R-:W-:Y:S02]  /*be20*/  @!P0 HADD2.F32 R15, -RZ, R38.reuse.H0_H0 ;  /* 0x20000026ff0f8230 */ /* 0x100fe40000004100 */
[----:B------:R-:W-:Y:S01]  /*be30*/  @!P0 FFMA.FTZ R4, R10, R14, R4 ;  /* 0x0000000e0a048223 */ /* 0x000fe20000010004 */
[----:B------:R-:W-:Y:S01]  /*be40*/  @!P0 HADD2.F32 R16, -RZ, R38.H1_H1 ;  /* 0x30000026ff108230 */ /* 0x000fe20000004100 */
[----:B------:R-:W-:Y:S01]  /*be50*/  @!P0 MOV R32, R0 ;  /* 0x0000000000208202 */ /* 0x000fe20000000f00 */
        /* <DEDUP_REMOVED lines=8> */
[----:B------:R-:W-:Y:S01]  /*bee0*/  MOV R12, R50 ;  /* 0x00000032000c7202 */ /* 0x000fe20000000f00 */
[----:B------:R-:W-:Y:S01]  /*bef0*/  @!P0 FFMA.FTZ R7, R9, R22, R7 ;  /* 0x0000001609078223 */ /* 0x000fe20000010007 */
[----:B------:R-:W-:Y:S02]  /*bf00*/  IMAD R11, R235, 0x120, RZ ;  /* 0x00000120eb0b7824 */ /* 0x000fe400078e02ff */
[----:B------:R-:W-:Y:S01]  /*bf10*/  @!P0 FFMA.FTZ R8, R10, R30, R8 ;  /* 0x0000001e0a088223 */ /* 0x000fe20000010008 */
[----:B------:R-:W-:Y:S01]  /*bf20*/  @!P0 F2FP.F16.F32.PACK_AB R5, R6, R5 ;  /* 0x000000050605823e */ /* 0x000fe200000000ff */
[----:B------:R-:W-:Y:S03]  /*bf30*/  IMAD.WIDE.U32 R12, R234, 0x120, R12 ;  /* 0x00000120ea0c7825 */ /* 0x000fe600078e000c */
[----:B------:R-:W-:Y:S02]  /*bf40*/  @!P0 F2FP.F16.F32.PACK_AB R7, R8, R7 ;  /* 0x000000070807823e */ /* 0x000fe400000000ff */
[----:B------:R-:W-:Y:S02]  /*bf50*/  IADD3 R3, PT, PT, R11, R13, RZ ;  /* 0x0000000d0b037210 */ /* 0x000fe40007ffe0ff */
[----:B------:R-:W-:Y:S02]  /*bf60*/  MOV R2, R12 ;  /* 0x0000000c00027202 */ /* 0x000fe40000000f00 */
[----:B------:R-:W-:Y:S02]  /*bf70*/  @!P0 MOV R34, R5 ;  /* 0x0000000500228202 */ /* 0x000fe40000000f00 */
[----:B------:R-:W-:Y:S05]  /*bf80*/  @!P0 MOV R35, R7 ;  /* 0x0000000700238202 */ /* 0x000fea0000000f00 */
[----:B------:R1:W-:Y:S02]  /*bf90*/  ST.E.128 desc[UR6][R2.64], R32 ;  /* 0x0000002002007985 */ /* 0x0003e4000c101d06 */
.L_x_4138:
[----:B------:R-:W-:Y:S05]  /*bfa0*/  BSYNC.RECONVERGENT B0 ;  /* 0x0000000000007941 */ /* 0x000fea0003800200 */
.L_x_4137:
[----:B------:R-:W-:Y:S01]  /*bfb0*/  ISETP.NE.AND P0, PT, R68, RZ, PT ;  /* 0x000000ff4400720c */ /* 0x000fe20003f05270 */
[----:B------:R-:W-:Y:S11]  /*bfc0*/  BSSY.RECONVERGENT B0, `(.L_x_4139) ;  /* 0x0000065000007945 */ /* 0x000ff60003800200 */
[----:B------:R-:W-:Y:S01]  /*bfd0*/  @!UPT UIADD3 URZ, UPT, UPT, URZ, URZ, URZ ;  /* 0x000000fffffff290 */ /* 0x000fe2000fffe0ff */
        /* <DEDUP_REMOVED lines=11> */
[----:B------:R-:W-:Y:S01]  /*c090*/  @!P0 SHF.L.U32 R10, R0, 0x1, RZ ;  /* 0x00000001000a8819 */ /* 0x000fe200000006ff */
[----:B------:R-:W-:Y:S01]  /*c0a0*/  @!P0 IMAD.WIDE R4, R24, 0x2, R2 ;  /* 0x0000000218048825 */ /* 0x000fe200078e0202 */
[----:B------:R-:W-:Y:S01]  /*c0b0*/  @!P0 SHF.L.U64.HI R0, R0, 0x1, R6 ;  /* 0x0000000100008819 */ /* 0x000fe20000010206 */
[----:B------:R-:W5:Y:S01]  /*c0c0*/  LD.E.128 R32, desc[UR6][R2.64] ;  /* 0x0000000602207980 */ /* 0x000f62000c101d00 */
[----:B------:R-:W-:Y:S04]  /*c0d0*/  @!P0 IADD3 R8, P2, PT, R10, R58, RZ ;  /* 0x0000003a0a088210 */ /* 0x000fe80007f5e0ff */
[----:B------:R-:W-:Y:S03]  /*c0e0*/  @!P0 IADD3.X R9, PT, PT, R0, R57, RZ, P2, !PT ;  /* 0x0000003900098210 */ /* 0x000fe600017fe4ff */
[----:B------:R-:W5:Y:S08]  /*c0f0*/  @!P0 LD.E.128 R4, desc[UR6][R4.64] ;  /* 0x0000000604048980 */ /* 0x000f70000c101d00 */
[----:B------:R1:W5:Y:S02]  /*c100*/  @!P0 LD.E.128 R40, desc[UR6][R8.64] ;  /* 0x0000000608288980 */ /* 0x000364000c101d00 */
[----:B-1----:R-:W-:Y:S04]  /*c110*/  @!P0 IADD3 R8, P2, PT, R10, R59, RZ ;  /* 0x0000003b0a088210 */ /* 0x002fe80007f5e0ff */
[----:B------:R-:W-:Y:S02]  /*c120*/  @!P0 IADD3.X R9, PT, PT, R0, R56, RZ, P2, !PT ;  /* 0x0000003800098210 */ /* 0x000fe400017fe4ff */
[----:B------:R-:W-:Y:S02]  /*c130*/  PLOP3.LUT P2, PT, PT, PT, PT, 0x80, 0x8 ;  /* 0x000000000008781c */ /* 0x000fe40003f4f070 */
[----:B------:R-:W-:Y:S01]  /*c140*/  @!P0 PLOP3.LUT P2, PT, P1, PT, PT, 0x80, 0x8 ;  /* 0x000000000008881c */ /* 0x000fe20000f4f070 */
[----:B--234-:R1:W2:Y:S01]  /*c150*/  @!P0 LD.E.128 R36, desc[UR6][R8.64] ;  /* 0x0000000608248980 */ /* 0x01c2a2000c101d00 */
[--C-:B-----5:R-:W-:Y:S01]  /*c160*/  @!P0 HADD2.F32 R10, -RZ, R4.reuse.H0_H0 ;  /* 0x20000004ff0a8230 */ /* 0x120fe20000004100 */
[----:B------:R-:W-:Y:S01]  /*c170*/  @!P0 MOV R31, R33 ;  /* 0x00000021001f8202 */ /* 0x000fe20000000f00 */
[----:B-1----:R-:W-:Y:S02]  /*c180*/  @!P0 HADD2.F32 R9, -RZ, R4.H1_H1 ;  /* 0x30000004ff098230 */ /* 0x002fe40000004100 */
[----:B------:R-:W-:Y:S02]  /*c190*/  @!P0 HADD2.F32 R11, -RZ, R5.H1_H1 ;  /* 0x30000005ff0b8230 */ /* 0x000fe40000004100 */
[----:B------:R-:W-:Y:S02]  /*c1a0*/  @!P0 HADD2.F32 R14, -RZ, R6.H0_H0 ;  /* 0x20000006ff0e8230 */ /* 0x000fe40000004100 */
[--C-:B------:R-:W-:Y:S02]  /*c1b0*/  @!P0 HADD2.F32 R0, -RZ, R40.reuse.H0_H0 ;  /* 0x20000028ff008230 */ /* 0x100fe40000004100 */
        /* <DEDUP_REMOVED lines=69> */
.L_x_4140:
[----:B------:R-:W-:Y:S05]  /*c610*/  BSYNC.RECONVERGENT B0 ;  /* 0x0000000000007941 */ /* 0x000fea0003800200 */
.L_x_4139:
        /* <DEDUP_REMOVED lines=102> */
.L_x_4142:
[----:B------:R-:W-:Y:S05]  /*cc80*/  BSYNC.RECONVERGENT B0 ;  /* 0x0000000000007941 */ /* 0x000fea0003800200 */
.L_x_4141:
        /* <DEDUP_REMOVED lines=102> */
.L_x_4144:
[----:B------:R-:W-:Y:S05]  /*d2f0*/  BSYNC.RECONVERGENT B0 ;  /* 0x0000000000007941 */ /* 0x000fea0003800200 */
.L_x_4143:
        /* <DEDUP_REMOVED lines=102> */
.L_x_4146:
[----:B------:R-:W-:Y:S05]  /*d960*/  BSYNC.RECONVERGENT B0 ;  /* 0x0000000000007941 */ /* 0x000fea0003800200 */
.L_x_4145:
        /* <DEDUP_REMOVED lines=13> */
[----:B------:R-:W5:Y:S03]  /*da40*/  LD.E.128 R32, desc[UR6][R2.64] ;  /* 0x0000000602207980 */ /* 0x000f66000c101d00 */
[----:B------:R-:W-:Y:S01]  /*da50*/  @!P0 IADD3.X R6, PT, PT, R149, R4, RZ, P2, !PT ;  /* 0x0000000495068210 */ /* 0x000fe200017fe4ff */
[----:B------:R-:W-:Y:S01]  /*da60*/  @!P0 IMAD.WIDE R4, R24, 0x2, R2 ;  /* 0x0000000218048825 */ /* 0x000fe200078e0202 */
[C---:B------:R-:W-:Y:S02]  /*da70*/  @!P0 SHF.L.U32 R10, R0.reuse, 0x1, RZ ;  /* 0x00000001000a8819 */ /* 0x040fe400000006ff */
[----:B------:R-:W-:Y:S02]  /*da80*/  @!P0 SHF.L.U64.HI R0, R0, 0x1, R6 ;  /* 0x0000000100008819 */ /* 0x000fe40000010206 */
[----:B------:R-:W-:Y:S01]  /*da90*/  @!P0 IADD3 R8, P2, PT, R10, R58, RZ ;  /* 0x0000003a0a088210 */ /* 0x000fe20007f5e0ff */
[----:B------:R-:W5:Y:S03]  /*daa0*/  @!P0 LD.E.128 R4, desc[UR6][R4.64] ;  /* 0x0000000604048980 */ /* 0x000f66000c101d00 */
[----:B------:R-:W-:Y:S05]  /*dab0*/  @!P0 IADD3.X R9, PT, PT, R0, R57, RZ, P2, !PT ;  /* 0x0000003900098210 */ /* 0x000fea00017fe4ff */
[----:B------:R1:W5:Y:S02]  /*dac0*/  @!P0 LD.E.128 R20, desc[UR6][R8.64] ;  /* 0x0000000608148980 */ /* 0x000364000c101d00 */
[----:B-1----:R-:W-:Y:S04]  /*dad0*/  @!P0 IADD3 R8, P2, PT, R10, R59, RZ ;  /* 0x0000003b0a088210 */ /* 0x002fe80007f5e0ff */
[----:B------:R-:W-:Y:S02]  /*dae0*/  @!P0 IADD3.X R9, PT, PT, R0, R56, RZ, P2, !PT ;  /* 0x0000003800098210 */ /* 0x000fe400017fe4ff */
[----:B------:R-:W-:Y:S02]  /*daf0*/  PLOP3.LUT P2, PT, PT, PT, PT, 0x80, 0x8 ;  /* 0x000000000008781c */ /* 0x000fe40003f4f070 */
[----:B------:R-:W-:Y:S01]  /*db00*/  @!P0 PLOP3.LUT P2, PT, P1, PT, PT, 0x80, 0x8 ;  /* 0x000000000008881c */ /* 0x000fe20000f4f070 */
[----:B--234-:R1:W2:Y:S01]  /*db10*/  @!P0 LD.E.128 R36, desc[UR6][R8.64] ;  /* 0x0000000608248980 */ /* 0x01c2a2000c101d00 */
[--C-:B-----5:R-:W-:Y:S02]  /*db20*/  @!P0 HADD2.F32 R10, -RZ, R4.reuse.H0_H0 ;  /* 0x20000004ff0a8230 */ /* 0x120fe40000004100 */
        /* <DEDUP_REMOVED lines=74> */
.L_x_4148:
[----:B------:R-:W-:Y:S05]  /*dfd0*/  BSYNC.RECONVERGENT B0 ;  /* 0x0000000000007941 */ /* 0x000fea0003800200 */
.L_x_4147:
        /* <DEDUP_REMOVED lines=10> */
.L_x_4083:
[----:B------:R-:W-:Y:S05]  /*e080*/  BSYNC.RECONVERGENT B1 ;  /* 0x0000000000017941 */ /* 0x000fea0003800200 */
.L_x_4081:
        /* <DEDUP_REMOVED lines=32> */
[----:B----4-:R-:W-:Y:S02]  /*e290*/  IABS R8, R2 ;  /* 0x0000000200087213 */ /* 0x010fe40000000000 */
        /* <DEDUP_REMOVED lines=68> */
.L_x_4150:
[----:B------:R-:W-:Y:S05]  /*e6e0*/  BSYNC.RECONVERGENT B0 ;  /* 0x0000000000007941 */ /* 0x000fea0003800200 */
.L_x_4149:
[----:B------:R-:W-:Y:S11]  /*e6f0*/  ISETP.GT.AND P0, PT, R83, R95, PT ;  /* 0x0000005f5300720c */ /* 0x000ff60003f04270 */
[----:B------:R-:W-:Y:S02]  /*e700*/  @!UPT UIADD3 URZ, UPT, UPT, URZ, URZ, URZ ;  /* 0x000000fffffff290 */ /* 0x000fe4000fffe0ff */
[----:B------:R-:W-:Y:S05]  /*e710*/  @P0 BRA `(.L_x_4151) ;  /* 0xffffff4000880947 */ /* 0x000fea000383ffff */
.L_x_4080:
[----:B------:R-:W-:Y:S05]  /*e720*/  WARPSYNC.ALL ;  /* 0x0000000000007948 */ /* 0x000fea0003800000 */
[----:B------:R-:W-:Y:S06]  /*e730*/  BAR.SYNC.DEFER_BLOCKING 0x0 ;  /* 0x0000000000007b1d */ /* 0x000fec0000010000 */
[----:B------:R-:W2:Y:S01]  /*e740*/  LD.E R34, desc[UR6][R168.64+0xd0] ;  /* 0x0000d006a8227980 */ /* 0x000ea2000c101900 */
[----:B------:R-:W-:Y:S01]  /*e750*/  BSSY.RECONVERGENT B2, `(.L_x_4152) ;  /* 0x00002c4000027945 */ /* 0x000fe20003800200 */
[C---:B----4-:R-:W-:Y:S01]  /*e760*/  SHF.L.U64.HI R36, R110.reuse, 0x4, R111 ;  /* 0x000000046e247819 */ /* 0x050fe2000001026f */
[----:B------:R-:W-:Y:S01]  /*e770*/  IMAD.SHL.U32 R26, R110, 0x10, RZ ;  /* 0x000000106e1a7824 */ /* 0x000fe200078e00ff */
[----:B--2---:R-:W-:-:S13]  /*e780*/  ISETP.NE.AND P0, PT, R34, RZ, PT ;  /* 0x000000ff2200720c */ /* 0x004fda0003f05270 */
[----:B------:R-:W-:Y:S05]  /*e790*/  @P0 BRA `(.L_x_4153) ;  /* 0x0000000000840947 */ /* 0x000fea0003800000 */
[----:B------:R-:W2:Y:S01]  /*e7a0*/  LDL R0, [R1] ;  /* 0x0000000001007983 */ /* 0x000ea20000100800 */
[----:B------:R-:W-:Y:S01]  /*e7b0*/  LEA R2, P0, R26, R112, 0x1 ;  /* 0x000000701a027211 */ /* 0x000fe200078008ff */
[C---:B------:R-:W-:Y:S01]  /*e7c0*/  VIADD R40, R76.reuse, 0x20 ;  /* 0x000000204c287836 */ /* 0x040fe20000000000 */
[----:B------:R-:W-:Y:S01]  /*e7d0*/  BSSY.RECONVERGENT B0, `(.L_x_4154) ;  /* 0x0000015000007945 */ /* 0x000fe20003800200 */
[----:B------:R-:W-:Y:S01]  /*e7e0*/  VIADD R46, R76, 0x10 ;  /* 0x000000104c2e7836 */ /* 0x000fe20000000000 */
[----:B------:R-:W-:Y:S01]  /*e7f0*/  LEA.HI.X R3, R26, R113, R36, 0x1, P0 ;  /* 0x000000711a037211 */ /* 0x000fe200000f0c24 */
[----:B------:R-:W-:Y:S02]  /*e800*/  VIADD R26, R76, 0x30 ;  /* 0x000000304c1a7836 */ /* 0x000fe40000000000 */
[----:B--2---:R-:W-:-:S05]  /*e810*/  IMAD.IADD R0, R0, 0x1, -R163 ;  /* 0x0000000100007824 */ /* 0x004fca00078e0aa3 */
[-C--:B------:R-:W-:Y:S02]  /*e820*/  ISETP.GE.AND P2, PT, R76, R0.reuse, PT ;  /* 0x000000004c00720c */ /* 0x080fe40003f46270 */
[-C--:B------:R-:W-:Y:S02]  /*e830*/  ISETP.GE.AND P0, PT, R40, R0.reuse, PT ;  /* 0x000000002800720c */ /* 0x080fe40003f06270 */
[----:B------:R-:W-:-:S09]  /*e840*/  ISETP.GE.AND P1, PT, R46, R0, PT ;  /* 0x000000002e00720c */ /* 0x000fd20003f26270 */
[----:B------:R-:W-:Y:S01]  /*e850*/  @!PT LDS RZ, [RZ] ;  /* 0x00000000fffff984 */ /* 0x000fe20000000800 */
[----:B------:R-:W-:Y:S01]  /*e860*/  @!PT LDS RZ, [RZ] ;  /* 0x00000000fffff984 */ /* 0x000fe20000000800 */
[----:B------:R-:W-:Y:S01]  /*e870*/  @!PT LDS RZ, [RZ] ;  /* 0x00000000fffff984 */ /* 0x000fe20000000800 */
[----:B------:R1:W-:Y:S04]  /*e880*/  @!P2 LDGSTS.E.BYPASS.LTC128B.128 [R89], desc[UR6][R112.64] ;  /* 0x000000007059afae */ /* 0x0003e8000b981a06 */
[----:B------:R1:W-:Y:S01]  /*e890*/  @!P1 LDGSTS.E.BYPASS.LTC128B.128 [R89+0x800], desc[UR6][R2.64] ;  /* 0x0080000002599fae */ /* 0x0003e2000b981a06 */
[----:B------:R-:W-:Y:S01]  /*e8a0*/  ISETP.GE.AND P1, PT, R26, R0, PT ;  /* 0x000000001a00720c */ /* 0x000fe20003f26270 */
[----:B------:R-:W-:-:S12]  /*e8b0*/  @P0 BRA `(.L_x_4155) ;  /* 0x0000000000180947 */ /* 0x000fd80003800000 */
[----:B------:R-:W-:-:S04]  /*e8c0*/  LEA R4, P0, R110, R2, 0x5 ;  /* 0x000000026e047211 */ /* 0x000fc800078028ff */
[----:B------:R-:W-:-:S05]  /*e8d0*/  LEA.HI.X R5, R110, R3, R111, 0x5, P0 ;  /* 0x000000036e057211 */ /* 0x000fca00000f2c6f */
[----:B------:R-:W-:Y:S01]  /*e8e0*/  @!PT LDS RZ, [RZ] ;  /* 0x00000000fffff984 */ /* 0x000fe20000000800 */
[----:B------:R-:W-:Y:S01]  /*e8f0*/  @!PT LDS RZ, [RZ] ;  /* 0x00000000fffff984 */ /* 0x000fe20000000800 */
[----:B------:R-:W-:Y:S01]  /*e900*/  @!PT LDS RZ, [RZ] ;  /* 0x00000000fffff984 */ /* 0x000fe20000000800 */
[----:B------:R2:W-:Y:S04]  /*e910*/  LDGSTS.E.BYPASS.LTC128B.128 [R89+0x1000], desc[UR6][R4.64] ;  /* 0x0100000004597fae */ /* 0x0005e8000b981a06 */
.L_x_4155:
[----:B------:R-:W-:Y:S05]  /*e920*/  BSYNC.RECONVERGENT B0 ;  /* 0x0000000000007941 */ /* 0x000fea0003800200 */
.L_x_4154:
        /* <DEDUP_REMOVED lines=8> */
.L_x_4153:
[----:B------:R-:W2:Y:S01]  /*e9b0*/  LD.E.64 R2, desc[UR6][R168.64+0xf0] ;  /* 0x0000f006a8027980 */ /* 0x000ea2000c101b00 */
[----:B------:R-:W1:Y:S03]  /*e9c0*/  S2R R0, SR_CTAID.Y ;  /* 0x0000000000007919 */ /* 0x000e660000002600 */
[----:B------:R-:W3:Y:S04]  /*e9d0*/  LD.E.U8 R4, desc[UR6][R168.64+0x1b3] ;  /* 0x0001b306a8047980 */ /* 0x000ee8000c101100 */
[----:B------:R-:W5:Y:S04]  /*e9e0*/  LD.E.64 R32, desc[UR6][R168.64+0x148] ;  /* 0x00014806a8207980 */ /* 0x000f68000c101b00 */
[----:B-----5:R-:W5:Y:S01]  /*e9f0*/  LD.E.64 R30, desc[UR6][R168.64+0x150] ;  /* 0x00015006a81e7980 */ /* 0x020f62000c101b00 */
        /* <DEDUP_REMOVED lines=18> */
[----:B------:R-:W2:Y:S01]  /*eb20*/  LDL R5, [R1] ;  /* 0x0000000001057983 */ /* 0x000ea20000100800 */
[C---:B------:R-:W-:Y:S01]  /*eb30*/  IMAD.SHL.U32 R0, R2.reuse, 0x2, RZ ;  /* 0x0000000202007824 */ /* 0x040fe200078e00ff */
[----:B------:R-:W-:Y:S01]  /*eb40*/  SHF.L.U64.HI R2, R2, 0x1, R3 ;  /* 0x0000000102027819 */ /* 0x000fe20000010203 */
[----:B------:R-:W-:Y:S03]  /*eb50*/  BSSY.RECONVERGENT B1, `(.L_x_4158) ;  /* 0x0000040000017945 */ /* 0x000fe60003800200 */
[-C--:B------:R-:W-:Y:S02]  /*eb60*/  IADD3 R22, P1, PT, R32, R0.reuse, RZ ;  /* 0x0000000020167210 */ /* 0x080fe40007f3e0ff */
[----:B-----5:R-:W-:-:S03]  /*eb70*/  IADD3 R20, P0, PT, R30, R0, RZ ;  /* 0x000000001e147210 */ /* 0x020fc60007f1e0ff */
[--C-:B------:R-:W-:Y:S02]  /*eb80*/  IMAD.X R23, R33, 0x1, R2.reuse, P1 ;  /* 0x0000000121177824 */ /* 0x100fe400008e0602 */
[----:B------:R-:W-:Y:S02]  /*eb90*/  IMAD.X R21, R31, 0x1, R2, P0 ;  /* 0x000000011f157824 */ /* 0x000fe400000e0602 */
[----:B--2---:R-:W-:-:S05]  /*eba0*/  IMAD.IADD R25, R5, 0x1, -R163 ;  /* 0x0000000105197824 */ /* 0x004fca00078e0aa3 */
        /* <DEDUP_REMOVED lines=56> */
.L_x_4161:
[----:B------:R-:W-:Y:S05]  /*ef30*/  BSYNC.RECONVERGENT B0 ;  /* 0x0000000000007941 */ /* 0x000fea0003800200 */
.L_x_4160:
[----:B-----5:R1:W-:Y:S02]  /*ef40*/  STS.128 [R89], R4 ;  /* 0x0000000459007388 */ /* 0x0203e40000000c00 */
.L_x_4159:
[----:B------:R-:W-:Y:S05]  /*ef50*/  BSYNC.RECONVERGENT B1 ;  /* 0x0000000000017941 */ /* 0x000fea0003800200 */
.L_x_4158:
[----:B------:R-:W-:Y:S01]  /*ef60*/  VIADD R46, R76, 0x10 ;  /* 0x000000104c2e7836 */ /* 0x000fe20000000000 */
[----:B------:R-:W-:Y:S01]  /*ef70*/  LEA R12, P0, R26, R112, 0x1 ;  /* 0x000000701a0c7211 */ /* 0x000fe200078008ff */
[----:B------:R-:W-:Y:S03]  /*ef80*/  BSSY.RECONVERGENT B1, `(.L_x_4162) ;  /* 0x000003a000017945 */ /* 0x000fe60003800200 */
[----:B------:R-:W-:Y:S02]  /*ef90*/  ISETP.GE.AND P1, PT, R46, R25, PT ;  /* 0x000000192e00720c */ /* 0x000fe40003f26270 */
[----:B------:R-:W-:-:S11]  /*efa0*/  LEA.HI.X R13, R26, R113, R36, 0x1, P0 ;  /* 0x000000711a0d7211 */ /* 0x000fd600000f0c24 */
[----:B------:R-:W-:Y:S05]  /*efb0*/  @P1 BRA `(.L_x_4163) ;  /* 0x0000000000d81947 */ /* 0x000fea0003800000 */
[----:B-1----:R1:W5:Y:S01]  /*efc0*/  LD.E.128 R4, desc[UR6][R12.64] ;  /* 0x000000060c047980 */ /* 0x002362000c101d00 */
        /* <DEDUP_REMOVED lines=51> */
.L_x_4165:
[----:B------:R-:W-:Y:S05]  /*f300*/  BSYNC.RECONVERGENT B0 ;  /* 0x0000000000007941 */ /* 0x000fea0003800200 */
.L_x_4164:
[----:B-----5:R2:W-:Y:S02]  /*f310*/  STS.128 [R89+0x800], R4 ;  /* 0x0008000459007388 */ /* 0x0205e40000000c00 */
.L_x_4163:
[----:B------:R-:W-:Y:S05]  /*f320*/  BSYNC.RECONVERGENT B1 ;  /* 0x0000000000017941 */ /* 0x000fea0003800200 */
.L_x_4162:
[----:B------:R-:W-:Y:S01]  /*f330*/  IADD3 R40, PT, PT, R76, 0x20, RZ ;  /* 0x000000204c287810 */ /* 0x000fe20007ffe0ff */
[----:B------:R-:W-:Y:S03]  /*f340*/  BSSY.RECONVERGENT B1, `(.L_x_4166) ;  /* 0x000003b000017945 */ /* 0x000fe60003800200 */
[----:B------:R-:W-:-:S13]  /*f350*/  ISETP.GE.AND P0, PT, R40, R25, PT ;  /* 0x000000192800720c */ /* 0x000fda0003f06270 */
[----:B------:R-:W-:Y:S05]  /*f360*/  @P0 BRA `(.L_x_4167) ;  /* 0x0000000000e00947 */ /* 0x000fea0003800000 */
[----:B-12---:R-:W-:-:S04]  /*f370*/  LEA R4, P0, R110, R12, 0x5 ;  /* 0x0000000c6e047211 */ /* 0x006fc800078028ff */
[----:B------:R-:W-:-:S06]  /*f380*/  LEA.HI.X R5, R110, R13, R111, 0x5, P0 ;  /* 0x0000000d6e057211 */ /* 0x000fcc00000f2c6f */
        /* <DEDUP_REMOVED lines=52> */
.L_x_4169:
[----:B------:R-:W-:Y:S05]  /*f6d0*/  BSYNC.RECONVERGENT B0 ;  /* 0x0000000000007941 */ /* 0x000fea0003800200 */
.L_x_4168:
[----:B-----5:R3:W-:Y:S02]  /*f6e0*/  STS.128 [R89+0x1000], R4 ;  /* 0x0010000459007388 */ /* 0x0207e40000000c00 */
.L_x_4167:
[----:B------:R-:W-:Y:S05]  /*f6f0*/  BSYNC.RECONVERGENT B1 ;  /* 0x0000000000017941 */ /* 0x000fea0003800200 */
.L_x_4166:
[----:B------:R-:W-:-:S04]  /*f700*/  IADD3 R26, PT, PT, R76, 0x30, RZ ;  /* 0x000000304c1a7810 */ /* 0x000fc80007ffe0ff */
[----:B------:R-:W-:-:S13]  /*f710*/  ISETP.GE.AND P0, PT, R26, R25, PT ;  /* 0x000000191a00720c */ /* 0x000fda0003f06270 */
[----:B------:R-:W-:Y:S05]  /*f720*/  @P0 BRA `(.L_x_4156) ;  /* 0x0000001c00180947 */ /* 0x000fea0003800000 */
[----:B-123--:R-:W-:-:S04]  /*f730*/  LEA R4, P0, R110, R12, 0x6 ;  /* 0x0000000c6e047211 */ /* 0x00efc800078030ff */
        /* <DEDUP_REMOVED lines=10> */
[----:B------:R-:W-:-:S02]  /*f7e0*/  HADD2.F32 R4, -RZ, R3.H0_H0 ;  /* 0x20000003ff047230 */ /* 0x000fc40000004100 */
[----:B------:R-:W-:Y:S02]  /*f7f0*/  HADD2.F32 R3, -RZ, R3.H1_H1 ;  /* 0x30000003ff037230 */ /* 0x000fe40000004100 */
[--C-:B------:R-:W-:Y:S02]  /*f800*/  HADD2.F32 R0, -RZ, R2.reuse.H1_H1 ;  /* 0x30000002ff007230 */ /* 0x100fe40000004100 */
[----:B------:R-:W-:Y:S02]  /*f810*/  HADD2.F32 R2, -RZ, R2.H0_H0 ;  /* 0x20000002ff027230 */ /* 0x000fe40000004100 */
[----:B--2---:R-:W-:Y:S02]  /*f820*/  HADD2.F32 R14, -RZ, R10.H1_H1 ;  /* 0x3000000aff0e7230 */ /* 0x004fe40000004100 */
[----:B------:R-:W-:Y:S02]  /*f830*/  HADD2.F32 R16, -RZ, R11.H1_H1 ;  /* 0x3000000bff107230 */ /* 0x000fe40000004100 */
[----:B---3--:R-:W-:-:S02]  /*f840*/  HADD2.F32 R15, -RZ, R8.H1_H1 ;  /* 0x30000008ff0f7230 */ /* 0x008fc40000004100 */
[C---:B------:R-:W-:Y:S01]  /*f850*/  FMUL.FTZ R12, R3.reuse, R14 ;  /* 0x0000000e030c7220 */ /* 0x040fe20000410000 */
[----:B------:R-:W-:Y:S02]  /*f860*/  HADD2.F32 R13, -RZ, R9.H1_H1 ;  /* 0x30000009ff0d7230 */ /* 0x000fe40000004100 */
        /* <DEDUP_REMOVED lines=11> */
[--C-:B------:R-:W-:Y:S02]  /*f920*/  HADD2.F32 R0, -RZ, R6.reuse.H1_H1 ;  /* 0x30000006ff007230 */ /* 0x100fe40000004100 */
        /* <DEDUP_REMOVED lines=21> */
.L_x_4171:
[----:B------:R-:W-:Y:S05]  /*fa80*/  BSYNC.RECONVERGENT B0 ;  /* 0x0000000000007941 */ /* 0x000fea0003800200 */
.L_x_4170:
[----:B-----5:R4:W-:Y:S01]  /*fa90*/  STS.128 [R89+0x1800], R4 ;  /* 0x0018000459007388 */ /* 0x0209e20000000c00 */
[----:B------:R-:W-:Y:S05]  /*faa0*/  BRA `(.L_x_4156) ;  /* 0x0000001800387947 */ /* 0x000fea0003800000 */
.L_x_4157:
[----:B------:R-:W2:Y:S01]  /*fab0*/  LDL R2, [R1] ;  /* 0x0000000001027983 */ /* 0x000ea20000100800 */
[----:B------:R-:W-:Y:S01]  /*fac0*/  IMAD.MOV R37, RZ, RZ, -R0 ;  /* 0x000000ffff257224 */ /* 0x000fe200078e0a00 */
[----:B------:R-:W-:Y:S01]  /*fad0*/  ISETP.GE.AND P1, PT, R18, R0, PT ;  /* 0x000000001200720c */ /* 0x000fe20003f26270 */
[----:B------:R-:W-:Y:S03]  /*fae0*/  BSSY.RECONVERGENT B1, `(.L_x_4172) ;  /* 0x0000064000017945 */ /* 0x000fe60003800200 */
[----:B------:R-:W-:Y:S02]  /*faf0*/  SEL R28, R0, R37, !P1 ;  /* 0x00000025001c7207 */ /* 0x000fe40004800000 */
[----:B------:R-:W-:Y:S02]  /*fb00*/  SHF.R.S32.HI R47, RZ, 0x1f, R37 ;  /* 0x0000001fff2f7819 */ /* 0x000fe40000011425 */
[----:B------:R-:W-:Y:S01]  /*fb10*/  SHF.R.S32.HI R29, RZ, 0x1f, R28 ;  /* 0x0000001fff1d7819 */ /* 0x000fe2000001141c */
        /* <DEDUP_REMOVED lines=16> */
[----:B-----5:R-:W-:Y:S02]  /*fc20*/  IADD3 R2, P0, PT, R30, R16, RZ ;  /* 0x000000101e027210 */ /* 0x020fe40007f1e0ff */
[----:B------:R-:W-:Y:S02]  /*fc30*/  LEA.HI.X R9, R28, R113, R29, 0x1, P2 ;  /* 0x000000711c097211 */ /* 0x000fe400010f0c1d */
[----:B------:R-:W-:-:S04]  /*fc40*/  IADD3.X R3, PT, PT, R31, R0, RZ, P0, !PT ;  /* 0x000000001f037210 */ /* 0x000fc800007fe4ff */
[----:B------:R-:W2:Y:S04]  /*fc50*/  LD.E.128 R8, desc[UR6][R8.64] ;  /* 0x0000000608087980 */ /* 0x000ea8000c101d00 */
[----:B------:R1:W3:Y:S02]  /*fc60*/  LD.E.128 R12, desc[UR6][R2.64] ;  /* 0x00000006020c7980 */ /* 0x0002e4000c101d00 */
[----:B-1----:R-:W-:-:S04]  /*fc70*/  IADD3 R2, P0, PT, R32, R16, RZ ;  /* 0x0000001020027210 */ /* 0x002fc80007f1e0ff */
[----:B------:R-:W-:-:S05]  /*fc80*/  IADD3.X R3, PT, PT, R33, R0, RZ, P0, !PT ;  /* 0x0000000021037210 */ /* 0x000fca00007fe4ff */
[----:B------:R3:W4:Y:S01]  /*fc90*/  LD.E.128 R20, desc[UR6][R2.64] ;  /* 0x0000000602147980 */ /* 0x000722000c101d00 */
[----:B------:R-:W-:Y:S02]  /*fca0*/  MOV R24, R5 ;  /* 0x0000000500187202 */ /* 0x000fe40000000f00 */
        /* <DEDUP_REMOVED lines=69> */
.L_x_4175:
[----:B------:R-:W-:Y:S05]  /*10100*/  BSYNC.RECONVERGENT B0 ;  /* 0x0000000000007941 */ /* 0x000fea0003800200 */
.L_x_4174:
[----:B-----5:R1:W-:Y:S02]  /*10110*/  STS.128 [R89], R4 ;  /* 0x0000000459007388 */ /* 0x0203e40000000c00 */
.L_x_4173:
[----:B------:R-:W-:Y:S05]  /*10120*/  BSYNC.RECONVERGENT B1 ;  /* 0x0000000000017941 */ /* 0x000fea0003800200 */
.L_x_4172:
        /* <DEDUP_REMOVED lines=21> */
[----:B------:R3:W4:Y:S02]  /*10280*/  LD.E.128 R12, desc[UR6][R2.64] ;  /* 0x00000006020c7980 */ /* 0x000724000c101d00 */
[----:B---3--:R-:W-:-:S04]  /*10290*/  IADD3 R2, P0, PT, R32, R16, RZ ;  /* 0x0000001020027210 */ /* 0x008fc80007f1e0ff */
[----:B------:R-:W-:-:S05]  /*102a0*/  IADD3.X R3, PT, PT, R33, R0, RZ, P0, !PT ;  /* 0x0000000021037210 */ /* 0x000fca00007fe4ff */
[----:B------:R4:W3:Y:S01]  /*102b0*/  LD.E.128 R24, desc[UR6][R2.64] ;  /* 0x0000000602187980 */ /* 0x0008e2000c101d00 */
[----:B------:R-:W-:Y:S02]  /*102c0*/  MOV R22, R5 ;  /* 0x0000000500167202 */ /* 0x000fe40000000f00 */
        /* <DEDUP_REMOVED lines=69> */
.L_x_4179:
[----:B------:R-:W-:Y:S05]  /*10720*/  BSYNC.RECONVERGENT B0 ;  /* 0x0000000000007941 */ /* 0x000fea0003800200 */
.L_x_4178:
[----:B-----5:R2:W-:Y:S02]  /*10730*/  STS.128 [R89+0x800], R4 ;  /* 0x0008000459007388 */ /* 0x0205e40000000c00 */
.L_x_4177:
[----:B------:R-:W-:Y:S05]  /*10740*/  BSYNC.RECONVERGENT B1 ;  /* 0x0000000000017941 */ /* 0x000fea0003800200 */
.L_x_4176:
[----:B------:R-:W-:Y:S01]  /*10750*/  IADD3 R40, PT, PT, R76, 0x20, RZ ;  /* 0x000000204c287810 */ /* 0x000fe20007ffe0ff */
[----:B------:R-:W-:Y:S03]  /*10760*/  BSSY.RECONVERGENT B1, `(.L_x_4180) ;  /* 0x0000060000017945 */ /* 0x000fe60003800200 */
[----:B------:R-:W-:-:S13]  /*10770*/  ISETP.GE.AND P0, PT, R40, R43, PT ;  /* 0x0000002b2800720c */ /* 0x000fda0003f06270 */
        /* <DEDUP_REMOVED lines=15> */
[----:B------:R-:W2:Y:S01]  /*10870*/  LD.E.128 R8, desc[UR6][R8.64] ;  /* 0x0000000608087980 */ /* 0x000ea2000c101d00 */
[----:B-----5:R-:W-:-:S04]  /*10880*/  IADD3 R2, P0, PT, R30, R16, RZ ;  /* 0x000000101e027210 */ /* 0x020fc80007f1e0ff */
[----:B------:R-:W-:-:S05]  /*10890*/  IADD3.X R3, PT, PT, R31, R0, RZ, P0, !PT ;  /* 0x000000001f037210 */ /* 0x000fca00007fe4ff */
        /* <DEDUP_REMOVED lines=41> */
[--C-:B----4-:R-:W-:Y:S02]  /*10b30*/  HADD2.F32 R4, -RZ, R24.reuse.H0_H0 ;  /* 0x20000018ff047230 */ /* 0x110fe40000004100 */
        /* <DEDUP_REMOVED lines=32> */
.L_x_4183:
[----:B------:R-:W-:Y:S05]  /*10d40*/  BSYNC.RECONVERGENT B0 ;  /* 0x0000000000007941 */ /* 0x000fea0003800200 */
.L_x_4182:
[----:B-----5:R3:W-:Y:S02]  /*10d50*/  STS.128 [R89+0x1000], R4 ;  /* 0x0010000459007388 */ /* 0x0207e40000000c00 */
.L_x_4181:
[----:B------:R-:W-:Y:S05]  /*10d60*/  BSYNC.RECONVERGENT B1 ;  /* 0x0000000000017941 */ /* 0x000fea0003800200 */
.L_x_4180:
[----:B------:R-:W-:-:S04]  /*10d70*/  IADD3 R26, PT, PT, R76, 0x30, RZ ;  /* 0x000000304c1a7810 */ /* 0x000fc80007ffe0ff */
[----:B------:R-:W-:-:S13]  /*10d80*/  ISETP.GE.AND P0, PT, R26, R43, PT ;  /* 0x0000002b1a00720c */ /* 0x000fda0003f06270 */
[----:B------:R-:W-:Y:S05]  /*10d90*/  @P0 BRA `(.L_x_4156) ;  /* 0x00000004007c0947 */ /* 0x000fea0003800000 */
[----:B-1----:R-:W-:-:S04]  /*10da0*/  LEA R2, P0, R110, R20, 0x6 ;  /* 0x000000146e027211 */ /* 0x002fc800078030ff */
[----:B------:R-:W-:-:S05]  /*10db0*/  LEA.HI.X R3, R110, R21, R111, 0x6, P0 ;  /* 0x000000156e037211 */ /* 0x000fca00000f346f */
[----:B--23--:R1:W5:Y:S01]  /*10dc0*/  LD.E.128 R4, desc[UR6][R2.64] ;  /* 0x0000000602047980 */ /* 0x00c362000c101d00 */
[----:B------:R-:W-:Y:S01]  /*10dd0*/  ISETP.GE.AND P0, PT, R18, R34, PT ;  /* 0x000000221200720c */ /* 0x000fe20003f06270 */
[----:B------:R-:W-:-:S12]  /*10de0*/  BSSY.RECONVERGENT B0, `(.L_x_4184) ;  /* 0x0000059000007945 */ /* 0x000fd80003800200 */
[----:B------:R-:W-:Y:S05]  /*10df0*/  @P0 BRA `(.L_x_4185) ;  /* 0x00000004005c0947 */ /* 0x000fea0003800000 */
[----:B------:R-:W-:Y:S01]  /*10e00*/  SEL R0, R37, RZ, P1 ;  /* 0x000000ff25007207 */ /* 0x000fe20000800000 */
[----:B------:R-:W-:Y:S01]  /*10e10*/  IMAD R8, R111, 0x30, RZ ;  /* 0x000000306f087824 */ /* 0x000fe200078e02ff */
[----:B------:R-:W-:Y:S01]  /*10e20*/  SEL R9, R47, RZ, P1 ;  /* 0x000000ff2f097207 */ /* 0x000fe20000800000 */
[----:B-1----:R-:W-:Y:S01]  /*10e30*/  IMAD.WIDE.U32 R2, R110, 0x30, R28 ;  /* 0x000000306e027825 */ /* 0x002fe200078e001c */
[----:B------:R-:W-:-:S04]  /*10e40*/  IADD3 R0, P0, PT, R0, R44, RZ ;  /* 0x0000002c00007210 */ /* 0x000fc80007f1e0ff */
[----:B------:R-:W-:Y:S02]  /*10e50*/  IADD3 R10, PT, PT, R3, R8, RZ ;  /* 0x00000008030a7210 */ /* 0x000fe40007ffe0ff */
[----:B------:R-:W-:Y:S02]  /*10e60*/  LEA R8, P2, R2, R112, 0x1 ;  /* 0x0000007002087211 */ /* 0x000fe400078408ff */
[----:B------:R-:W-:Y:S02]  /*10e70*/  IADD3.X R3, PT, PT, R9, R45, RZ, P0, !PT ;  /* 0x0000002d09037210 */ /* 0x000fe400007fe4ff */
[----:B------:R-:W-:Y:S02]  /*10e80*/  SHF.L.U32 R16, R0, 0x1, RZ ;  /* 0x0000000100107819 */ /* 0x000fe400000006ff */
[----:B------:R-:W-:Y:S02]  /*10e90*/  LEA.HI.X R9, R2, R113, R10, 0x1, P2 ;  /* 0x0000007102097211 */ /* 0x000fe400010f0c0a */
[----:B------:R-:W-:-:S02]  /*10ea0*/  SHF.L.U64.HI R0, R0, 0x1, R3 ;  /* 0x0000000100007819 */ /* 0x000fc40000010203 */
[----:B-----5:R-:W-:Y:S02]  /*10eb0*/  IADD3 R2, P0, PT, R30, R16, RZ ;  /* 0x000000101e027210 */ /* 0x020fe40007f1e0ff */
[----:B------:R-:W2:Y:S02]  /*10ec0*/  LD.E.128 R8, desc[UR6][R8.64] ;  /* 0x0000000608087980 */ /* 0x000ea4000c101d00 */
        /* <DEDUP_REMOVED lines=11> */
[--C-:B------:R-:W-:Y:S02]  /*10f80*/  HADD2.F32 R28, -RZ, R10.reuse.H0_H0 ;  /* 0x2000000aff1c7230 */ /* 0x100fe40000004100 */
[----:B------:R-:W-:Y:S02]  /*10f90*/  HADD2.F32 R10, -RZ, R10.H1_H1 ;  /* 0x3000000aff0a7230 */ /* 0x000fe40000004100 */
[--C-:B---3--:R-:W-:Y:S02]  /*10fa0*/  HADD2.F32 R3, -RZ, R14.reuse.H1_H1 ;  /* 0x3000000eff037230 */ /* 0x108fe40000004100 */
[----:B------:R-:W-:Y:S02]  /*10fb0*/  HADD2.F32 R4, -RZ, R14.H0_H0 ;  /* 0x2000000eff047230 */ /* 0x000fe40000004100 */
[----:B------:R-:W-:Y:S02]  /*10fc0*/  HADD2.F32 R0, -RZ, R15.H1_H1 ;  /* 0x3000000fff007230 */ /* 0x000fe40000004100 */
[----:B------:R-:W-:Y:S01]  /*10fd0*/  @!P1 FADD.FTZ R3, -R3, -RZ ;  /* 0x800000ff03039221 */ /* 0x000fe20000010100 */
[----:B------:R-:W-:-:S02]  /*10fe0*/  HADD2.F32 R8, -RZ, R12.H0_H0 ;  /* 0x2000000cff087230 */ /* 0x000fc40000004100 */
[----:B------:R-:W-:Y:S01]  /*10ff0*/  @!P1 FADD.FTZ R4, -R4, -RZ ;  /* 0x800000ff04049221 */ /* 0x000fe20000010100 */
[--C-:B------:R-:W-:Y:S02]  /*11000*/  HADD2.F32 R6, -RZ, R13.reuse.H0_H0 ;  /* 0x2000000dff067230 */ /* 0x100fe40000004100 */
[----:B------:R-:W-:Y:S01]  /*11010*/  @!P1 FADD.FTZ R0, -R0, -RZ ;  /* 0x800000ff00009221 */ /* 0x000fe20000010100 */
[----:B------:R-:W-:Y:S02]  /*11020*/  HADD2.F32 R5, -RZ, R13.H1_H1 ;  /* 0x3000000dff057230 */ /* 0x000fe40000004100 */
[----:B------:R-:W-:Y:S01]  /*11030*/  @!P1 FADD.FTZ R8, -R8, -RZ ;  /* 0x800000ff08089221 */ /* 0x000fe20000010100 */
[----:B------:R-:W-:Y:S02]  /*11040*/  HADD2.F32 R2, -RZ, R15.H0_H0 ;  /* 0x2000000fff027230 */ /* 0x000fe40000004100 */
[----:B------:R-:W-:Y:S01]  /*11050*/  @!P1 FADD.FTZ R6, -R6, -RZ ;  /* 0x800000ff06069221 */ /* 0x000fe20000010100 */
[----:B------:R-:W-:-:S02]  /*11060*/  HADD2.F32 R29, -RZ, R11.H0_H0 ;  /* 0x2000000bff1d7230 */ /* 0x000fc40000004100 */
[----:B------:R-:W-:Y:S01]  /*11070*/  @!P1 FADD.FTZ R5, -R5, -RZ ;  /* 0x800000ff05059221 */ /* 0x000fe20000010100 */
[----:B------:R-:W-:Y:S02]  /*11080*/  HADD2.F32 R11, -RZ, R11.H1_H1 ;  /* 0x3000000bff0b7230 */ /* 0x000fe40000004100 */
[----:B------:R-:W-:Y:S01]  /*11090*/  @!P1 FADD.FTZ R2, -R2, -RZ ;  /* 0x800000ff02029221 */ /* 0x000fe20000010100 */
[----:B------:R-:W-:Y:S02]  /*110a0*/  HADD2.F32 R7, -RZ, R12.H1_H1 ;  /* 0x3000000cff077230 */ /* 0x000fe40000004100 */
[----:B------:R-:W-:Y:S01]  /*110b0*/  FMUL.FTZ R13, R10, R3 ;  /* 0x000000030a0d7220 */ /* 0x000fe20000410000 */
[--C-:B------:R-:W-:Y:S02]  /*110c0*/  HADD2.F32 R27, -RZ, R9.reuse.H0_H0 ;  /* 0x20000009ff1b7230 */ /* 0x100fe40000004100 */
[----:B------:R-:W-:Y:S01]  /*110d0*/  FMUL.FTZ R14, R28, R4 ;  /* 0x000000041c0e7220 */ /* 0x000fe20000410000 */
[----:B------:R-:W-:-:S02]  /*110e0*/  HADD2.F32 R9, -RZ, R9.H1_H1 ;  /* 0x30000009ff097230 */ /* 0x000fc40000004100 */
[----:B------:R-:W-:Y:S01]  /*110f0*/  @!P1 FADD.FTZ R7, -R7, -RZ ;  /* 0x800000ff07079221 */ /* 0x000fe20000010100 */
[----:B------:R-:W-:Y:S01]  /*11100*/  FMUL.FTZ R11, R11, R0 ;  /* 0x000000000b0b7220 */ /* 0x000fe20000410000 */
[----:B------:R-:W-:Y:S02]  /*11110*/  HADD2.F32 R3, -RZ, R16.H0_H0 ;  /* 0x20000010ff037230 */ /* 0x000fe40000004100 */
[----:B------:R-:W-:Y:S01]  /*11120*/  FMUL.FTZ R8, R25, R8 ;  /* 0x0000000819087220 */ /* 0x000fe20000410000 */
[----:B------:R-:W-:Y:S02]  /*11130*/  HADD2.F32 R0, -RZ, R18.H0_H0 ;  /* 0x20000012ff007230 */ /* 0x000fe40000004100 */
[----:B------:R-:W-:Y:S01]  /*11140*/  FMUL.FTZ R6, R27, R6 ;  /* 0x000000061b067220 */ /* 0x000fe20000410000 */
[----:B------:R-:W-:Y:S01]  /*11150*/  FMUL.FTZ R5, R9, R5 ;  /* 0x0000000509057220 */ /* 0x000fe20000410000 */
[----:B------:R-:W-:Y:S01]  /*11160*/  FMUL.FTZ R12, R29, R2 ;  /* 0x000000021d0c7220 */ /* 0x000fe20000410000 */
[----:B------:R-:W-:-:S02]  /*11170*/  HADD2.F32 R2, -RZ, R16.H1_H1 ;  /* 0x30000010ff027230 */ /* 0x000fc40000004100 */
[----:B------:R-:W-:Y:S01]  /*11180*/  FMUL.FTZ R7, R24, R7 ;  /* 0x0000000718077220 */ /* 0x000fe20000410000 */
[--C-:B----4-:R-:W-:Y:S02]  /*11190*/  HADD2.F32 R10, -RZ, R20.reuse.H0_H0 ;  /* 0x20000014ff0a7230 */ /* 0x110fe40000004100 */
[--C-:B------:R-:W-:Y:S02]  /*111a0*/  HADD2.F32 R4, -RZ, R21.reuse.H0_H0 ;  /* 0x20000015ff047230 */ /* 0x100fe40000004100 */
[----:B------:R-:W-:Y:S02]  /*111b0*/  HADD2.F32 R9, -RZ, R20.H1_H1 ;  /* 0x30000014ff097230 */ /* 0x000fe40000004100 */
[----:B------:R-:W-:Y:S01]  /*111c0*/  FFMA.FTZ R10, R3, R10, R8 ;  /* 0x0000000a030a7223 */ /* 0x000fe20000010008 */
[----:B------:R-:W-:Y:S02]  /*111d0*/  HADD2.F32 R21, -RZ, R21.H1_H1 ;  /* 0x30000015ff157230 */ /* 0x000fe40000004100 */
[----:B------:R-:W-:Y:S01]  /*111e0*/  FFMA.FTZ R8, R0, R4, R6 ;  /* 0x0000000400087223 */ /* 0x000fe20000010006 */
[----:B------:R-:W-:-:S02]  /*111f0*/  HADD2.F32 R4, -RZ, R18.H1_H1 ;  /* 0x30000012ff047230 */ /* 0x000fc40000004100 */
[----:B------:R-:W-:Y:S01]  /*11200*/  FFMA.FTZ R9, R2, R9, R7 ;  /* 0x0000000902097223 */ /* 0x000fe20000010007 */
[--C-:B------:R-:W-:Y:S02]  /*11210*/  HADD2.F32 R15, -RZ, R22.reuse.H0_H0 ;  /* 0x20000016ff0f7230 */ /* 0x100fe40000004100 */
[----:B------:R-:W-:Y:S02]  /*11220*/  HADD2.F32 R16, -RZ, R23.H0_H0 ;  /* 0x20000017ff107230 */ /* 0x000fe40000004100 */
[----:B------:R-:W-:Y:S01]  /*11230*/  FFMA.FTZ R5, R4, R21, R5 ;  /* 0x0000001504057223 */ /* 0x000fe20000010005 */
[----:B------:R-:W-:Y:S02]  /*11240*/  HADD2.F32 R3, -RZ, R17.H0_H0 ;  /* 0x20000011ff037230 */ /* 0x000fe40000004100 */
[----:B------:R-:W-:Y:S02]  /*11250*/  HADD2.F32 R22, -RZ, R22.H1_H1 ;  /* 0x30000016ff167230 */ /* 0x000fe40000004100 */
[----:B------:R-:W-:-:S02]  /*11260*/  HADD2.F32 R23, -RZ, R23.H1_H1 ;  /* 0x30000017ff177230 */ /* 0x000fc40000004100 */
[----:B------:R-:W-:Y:S01]  /*11270*/  FFMA.FTZ R4, R3, R15, R14 ;  /* 0x0000000f03047223 */ /* 0x000fe2000001000e */
[----:B------:R-:W-:Y:S02]  /*11280*/  HADD2.F32 R2, -RZ, R17.H1_H1 ;  /* 0x30000011ff027230 */ /* 0x000fe40000004100 */
[--C-:B------:R-:W-:Y:S02]  /*11290*/  HADD2.F32 R0, -RZ, R19.reuse.H0_H0 ;  /* 0x20000013ff007230 */ /* 0x100fe40000004100 */
[----:B------:R-:W-:Y:S02]  /*112a0*/  HADD2.F32 R6, -RZ, R19.H1_H1 ;  /* 0x30000013ff067230 */ /* 0x000fe40000004100 */
[----:B------:R-:W-:Y:S01]  /*112b0*/  FFMA.FTZ R7, R2, R22, R13 ;  /* 0x0000001602077223 */ /* 0x000fe2000001000d */
[----:B------:R-:W-:Y:S01]  /*112c0*/  F2FP.F16.F32.PACK_AB R2, R9, R10 ;  /* 0x0000000a0902723e */ /* 0x000fe200000000ff */
[----:B------:R-:W-:Y:S01]  /*112d0*/  FFMA.FTZ R3, R0, R16, R12 ;  /* 0x0000001000037223 */ /* 0x000fe2000001000c */
[----:B------:R-:W-:Y:S01]  /*112e0*/  F2FP.F16.F32.PACK_AB R0, R5, R8 ;  /* 0x000000080500723e */ /* 0x000fe200000000ff */
[----:B------:R-:W-:Y:S01]  /*112f0*/  FFMA.FTZ R6, R6, R23, R11 ;  /* 0x0000001706067223 */ /* 0x000fe2000001000b */
[----:B------:R-:W-:-:S02]  /*11300*/  F2FP.F16.F32.PACK_AB R7, R7, R4 ;  /* 0x000000040707723e */ /* 0x000fc400000000ff */
[----:B------:R-:W-:Y:S02]  /*11310*/  MOV R4, R2 ;  /* 0x0000000200047202 */ /* 0x000fe40000000f00 */
[----:B------:R-:W-:Y:S02]  /*11320*/  F2FP.F16.F32.PACK_AB R6, R6, R3 ;  /* 0x000000030606723e */ /* 0x000fe400000000ff */
[----:B------:R-:W-:Y:S02]  /*11330*/  MOV R5, R0 ;  /* 0x0000000000057202 */ /* 0x000fe40000000f00 */
[----:B------:R-:W-:-:S04]  /*11340*/  LOP3.LUT R7, R7, R6, RZ, 0x3c, !PT ;  /* 0x0000000607077212 */ /* 0x000fc800078e3cff */
[----:B------:R-:W-:-:S04]  /*11350*/  LOP3.LUT R6, R7, R6, RZ, 0x3c, !PT ;  /* 0x0000000607067212 */ /* 0x000fc800078e3cff */
[----:B------:R-:W-:Y:S02]  /*11360*/  LOP3.LUT R7, R7, R6, RZ, 0x3c, !PT ;  /* 0x0000000607077212 */ /* 0x000fe400078e3cff */
.L_x_4185:
[----:B------:R-:W-:Y:S05]  /*11370*/  BSYNC.RECONVERGENT B0 ;  /* 0x0000000000007941 */ /* 0x000fea0003800200 */
.L_x_4184:
[----:B-----5:R2:W-:Y:S02]  /*11380*/  STS.128 [R89+0x1800], R4 ;  /* 0x0018000459007388 */ /* 0x0205e40000000c00 */
.L_x_4156:
[----:B------:R-:W-:Y:S05]  /*11390*/  BSYNC.RECONVERGENT B2 ;  /* 0x0000000000027941 */ /* 0x000fea0003800200 */
.L_x_4152:
[----:B-1----:R-:W-:Y:S01]  /*113a0*/  IMAD.IADD R20, R90, 0x1, -R116 ;  /* 0x000000015a147824 */ /* 0x002fe200078e0a74 */
[C---:B---3--:R-:W-:Y:S01]  /*113b0*/  LEA R2, P1, R75.reuse, R246, 0x1 ;  /* 0x000000f64b027211 */ /* 0x048fe200078208ff */
[C---:B------:R-:W-:Y:S01]  /*113c0*/  VIADD R28, R76.reuse, 0x40 ;  /* 0x000000404c1c7836 */ /* 0x040fe20000000000 */
[C---:B------:R-:W-:Y:S01]  /*113d0*/  LOP3.LUT R33, R76.reuse, 0x80, RZ, 0xfc, !PT ;  /* 0x000000804c217812 */ /* 0x040fe200078efcff */
[C---:B------:R-:W-:Y:S01]  /*113e0*/  VIADD R32, R76.reuse, 0x70 ;  /* 0x000000704c207836 */ /* 0x040fe20000000000 */
[CC--:B------:R-:W-:Y:S01]  /*113f0*/  ISETP.GE.AND P4, PT, R76.reuse, R20.reuse, PT ;  /* 0x000000144c00720c */ /* 0x0c0fe20003f86270 */
[----:B-----5:R-:W-:Y:S01]  /*11400*/  VIADD R31, R76, 0x60 ;  /* 0x000000604c1f7836 */ /* 0x020fe20000000000 */
[-C--:B------:R-:W-:Y:S01]  /*11410*/  ISETP.GE.AND P0, PT, R40, R20.reuse, PT ;  /* 0x000000142800720c */ /* 0x080fe20003f06270 */
[C---:B------:R-:W-:Y:S01]  /*11420*/  VIADD R29, R76.reuse, 0x50 ;  /* 0x000000504c1d7836 */ /* 0x040fe20000000000 */
[----:B------:R-:W-:Y:S01]  /*11430*/  P2R R15, PR, RZ, 0x10 ;  /* 0x00000010ff0f7803 */ /* 0x000fe20000000000 */
[----:B------:R-:W-:Y:S01]  /*11440*/  VIADD R34, R76, 0x90 ;  /* 0x000000904c227836 */ /* 0x000fe20000000000 */
[-C--:B------:R-:W-:Y:S01]  /*11450*/  ISETP.GE.AND P2, PT, R46, R20.reuse, PT ;  /* 0x000000142e00720c */ /* 0x080fe20003f46270 */
[C---:B------:R-:W-:Y:S01]  /*11460*/  VIADD R24, R76.reuse, 0xa0 ;  /* 0x000000a04c187836 */ /* 0x040fe20000000000 */
[----:B------:R-:W-:Y:S01]  /*11470*/  LEA.HI.X R3, R75, R245, R91, 0x1, P1 ;  /* 0x000000f54b037211 */ /* 0x000fe200008f0c5b */
[----:B------:R-:W-:Y:S01]  /*11480*/  VIADD R22, R76, 0xc0 ;  /* 0x000000c04c167836 */ /* 0x000fe20000000000 */
[-C--:B------:R-:W-:Y:S01]  /*11490*/  ISETP.GE.AND P3, PT, R28, R20.reuse, PT ;  /* 0x000000141c00720c */ /* 0x080fe20003f66270 */
[----:B------:R-:W-:Y:S01]  /*114a0*/  VIADD R25, R76, 0xd0 ;  /* 0x000000d04c197836 */ /* 0x000fe20000000000 */
[----:B------:R-:W-:Y:S01]  /*114b0*/  ISETP.GE.AND P6, PT, R34, R20, PT ;  /* 0x000000142200720c */ /* 0x000fe20003fc6270 */
[----:B--2-4-:R-:W-:Y:S01]  /*114c0*/  @!P4 IMAD.MOV.U32 R6, RZ, RZ, R246 ;  /* 0x000000ffff06c224 */ /* 0x014fe200078e00f6 */
[----:B------:R-:W1:Y:S01]  /*114d0*/  S2R R232, SR_TID.X ;  /* 0x0000000000e87919 */ /* 0x000e620000002100 */
[----:B------:R-:W-:Y:S01]  /*114e0*/  @!P4 IMAD.MOV.U32 R7, RZ, RZ, R245 ;  /* 0x000000ffff07c224 */ /* 0x000fe200078e00f5 */
[----:B------:R-:W-:Y:S01]  /*114f0*/  @!P0 LEA R4, P1, R234, R2, 0x5 ;  /* 0x00000002ea048211 */ /* 0x000fe200078228ff */
[C---:B------:R-:W-:Y:S01]  /*11500*/  VIADD R23, R76.reuse, 0xb0 ;  /* 0x000000b04c177836 */ /* 0x040fe20000000000 */
[----:B------:R-:W2:Y:S01]  /*11510*/  S2UR UR8, SR_CgaCtaId ;  /* 0x00000000000879c3 */ /* 0x000ea20000008800 */
[----:B------:R-:W-:Y:S01]  /*11520*/  VIADD R27, R76, 0xe0 ;  /* 0x000000e04c1b7836 */ /* 0x000fe20000000000 */
[----:B------:R-:W-:Y:S01]  /*11530*/  @!PT LDS RZ, [RZ] ;  /* 0x00000000fffff984 */ /* 0x000fe20000000800 */
[----:B------:R-:W-:Y:S01]  /*11540*/  @!PT LDS RZ, [RZ] ;  /* 0x00000000fffff984 */ /* 0x000fe20000000800 */
[----:B------:R-:W-:Y:S01]  /*11550*/  @!PT LDS RZ, [RZ] ;  /* 0x00000000fffff984 */ /* 0x000fe20000000800 */
[----:B------:R3:W-:Y:S01]  /*11560*/  @!P4 LDGSTS.E.BYPASS.LTC128B.128 [R89+0x2000], desc[UR6][R6.64] ;  /* 0x020000000659cfae */ /* 0x0007e2000b981a06 */
[-C--:B------:R-:W-:Y:S01]  /*11570*/  ISETP.GE.AND P4, PT, R26, R20.reuse, PT ;  /* 0x000000141a00720c */ /* 0x080fe20003f86270 */
[----:B------:R-:W-:Y:S01]  /*11580*/  VIADD R30, R76, 0xf0 ;  /* 0x000000f04c1e7836 */ /* 0x000fe20000000000 */
[----:B------:R-:W-:Y:S01]  /*11590*/  @!P0 LEA.HI.X R5, R234, R3, R235, 0x5, P1 ;  /* 0x00000003ea058211 */ /* 0x000fe200008f2ceb */
[----:B------:R-:W-:Y:S01]  /*115a0*/  @!P2 LDGSTS.E.BYPASS.LTC128B.128 [R89+0x2800], desc[UR6][R2.64] ;  /* 0x028000000259afae */ /* 0x000fe2000b981a06 */
[-C--:B------:R-:W-:Y:S01]  /*115b0*/  ISETP.GE.AND P1, PT, R32, R20.reuse, PT ;  /* 0x000000142000720c */ /* 0x080fe20003f26270 */
[----:B------:R-:W-:Y:S01]  /*115c0*/  @!P3 IMAD R0, R235, 0x60, RZ ;  /* 0x00000060eb00b824 */ /* 0x000fe200078e02ff */
[-C--:B------:R-:W-:Y:S01]  /*115d0*/  ISETP.GE.AND P2, PT, R31, R20.reuse, PT ;  /* 0x000000141f00720c */ /* 0x080fe20003f46270 */
[----:B------:R4:W-:Y:S01]  /*115e0*/  @!P0 LDGSTS.E.BYPASS.LTC128B.128 [R89+0x3000], desc[UR6][R4.64] ;  /* 0x0300000004598fae */ /* 0x0009e2000b981a06 */
[----:B------:R-:W-:Y:S01]  /*115f0*/  ISETP.GE.AND P0, PT, R33, R20, PT ;  /* 0x000000142100720c */ /* 0x000fe20003f06270 */
[----:B------:R-:W-:Y:S01]  /*11600*/  UMOV UR4, 0x400 ;  /* 0x0000040000047882 */ /* 0x000fe20000000000 */
[----:B------:R-:W-:Y:S01]  /*11610*/  IMAD.MOV.U32 R60, RZ, RZ, 0x20 ;  /* 0x00000020ff3c7424 */ /* 0x000fe200078e00ff */
[----:B------:R-:W-:Y:S01]  /*11620*/  BSSY.RECONVERGENT B1, `(.L_x_4186) ;  /* 0x000037c000017945 */ /* 0x000fe20003800200 */
[----:B------:R-:W-:-:S05]  /*11630*/  IMAD.MOV.U32 R170, RZ, RZ, 0x40 ;  /* 0x00000040ffaa7424 */ /* 0x000fca00078e00ff */
[----:B------:R-:W-:Y:S02]  /*11640*/  @!P1 IMAD R13, R235, 0xc0, RZ ;  /* 0x000000c0eb0d9824 */ /* 0x000fe400078e02ff */
[--C-:B------:R-:W-:Y:S02]  /*11650*/  @!P2 IMAD.MOV.U32 R8, RZ, RZ, R2.reuse ;  /* 0x000000ffff08a224 */ /* 0x100fe400078e0002 */
[--C-:B------:R-:W-:Y:S01]  /*11660*/  @!P2 IMAD.MOV.U32 R9, RZ, RZ, R3.reuse ;  /* 0x000000ffff09a224 */ /* 0x100fe200078e0003 */
[----:B--2---:R-:W-:Y:S01]  /*11670*/  ULEA UR8, UR8, UR4, 0x18 ;  /* 0x0000000408087291 */ /* 0x004fe2000f8ec0ff */
[C---:B------:R-:W-:Y:S01]  /*11680*/  @!P0 IMAD.WIDE.U32 R10, R234.reuse, 0xe0, R2 ;  /* 0x000000e0ea0a8825 */ /* 0x040fe200078e0002 */
[----:B-1----:R-:W-:Y:S02]  /*11690*/  SHF.R.U32.HI R229, RZ, 0x1, R232 ;  /* 0x00000001ffe57819 */ /* 0x002fe400000116e8 */
[C---:B---3--:R-:W-:Y:S01]  /*116a0*/  @!P4 LEA R6, P5, R234.reuse, R2, 0x6 ;  /* 0x00000002ea06c211 */ /* 0x048fe200078a30ff */
[----:B------:R-:W-:-:S03]  /*116b0*/  @!P2 IMAD.WIDE.U32 R8, R234, 0xa0, R8 ;  /* 0x000000a0ea08a825 */ /* 0x000fc600078e0008 */
[----:B------:R-:W-:Y:S01]  /*116c0*/  @!P4 LEA.HI.X R7, R234, R3, R235, 0x6, P5 ;  /* 0x00000003ea07c211 */ /* 0x000fe200028f34eb */
[----:B------:R-:W-:Y:S01]  /*116d0*/  @!P0 IMAD R14, R235, 0xe0, RZ ;  /* 0x000000e0eb0e8824 */ /* 0x000fe200078e02ff */
[-C--:B------:R-:W-:Y:S01]  /*116e0*/  ISETP.GE.AND P5, PT, R24, R20.reuse, PT ;  /* 0x000000141800720c */ /* 0x080fe20003fa6270 */
[----:B----4-:R-:W-:Y:S02]  /*116f0*/  @!P3 IMAD.WIDE.U32 R4, R234, 0x60, R2 ;  /* 0x00000060ea04b825 */ /* 0x010fe400078e0002 */
[----:B------:R1:W-:Y:S01]  /*11700*/  @!P4 LDGSTS.E.BYPASS.LTC128B.128 [R89+0x3800], desc[UR6][R6.64] ;  /* 0x038000000659cfae */ /* 0x0003e2000b981a06 */
[----:B------:R-:W-:Y:S01]  /*11710*/  ISETP.GE.AND P4, PT, R29, R20, PT ;  /* 0x000000141d00720c */ /* 0x000fe20003f86270 */
[----:B------:R-:W-:Y:S02]  /*11720*/  @!P3 IMAD.IADD R5, R0, 0x1, R5 ;  /* 0x000000010005b824 */ /* 0x000fe400078e0205 */
[----:B------:R-:W-:Y:S02]  /*11730*/  @!P2 IMAD R0, R235, 0xa0, RZ ;  /* 0x000000a0eb00a824 */ /* 0x000fe400078e02ff */
[----:B------:R-:W-:Y:S01]  /*11740*/  IMAD.SHL.U32 R242, R232, 0x40, RZ ;  /* 0x00000040e8f27824 */ /* 0x000fe200078e00ff */
[----:B------:R2:W-:Y:S01]  /*11750*/  @!P3 LDGSTS.E.BYPASS.LTC128B.128 [R89+0x4000], desc[UR6][R4.64] ;  /* 0x040000000459bfae */ /* 0x0005e2000b981a06 */
[----:B------:R-:W-:-:S02]  /*11760*/  @!P2 IMAD.IADD R9, R0, 0x1, R9 ;  /* 0x000000010009a824 */ /* 0x000fc400078e0209 */
[----:B------:R-:W-:Y:S02]  /*11770*/  @!P5 IMAD R16, R235, 0x120, RZ ;  /* 0x00000120eb10d824 */ /* 0x000fe400078e02ff */
[----:B------:R-:W-:Y:S02]  /*11780*/  IMAD.SHL.U32 R243, R232, 0x8, RZ ;  /* 0x00000008e8f37824 */ /* 0x000fe400078e00ff */
[----:B------:R-:W-:Y:S01]  /*11790*/  @!P4 LEA R12, P3, R234, R2, 0x7 ;  /* 0x00000002ea0cc211 */ /* 0x000fe200078638ff */
[----:B------:R-:W-:Y:S02]  /*117a0*/  IMAD.SHL.U32 R230, R232, 0x20, RZ ;  /* 0x00000020e8e67824 */ /* 0x000fe400078e00ff */
[----:B------:R-:W-:-:S03]  /*117b0*/  LOP3.LUT R228, R243, 0x38, RZ, 0xc0, !PT ;  /* 0x00000038f3e47812 */ /* 0x000fc600078ec0ff */
[----:B------:R-:W-:Y:S01]  /*117c0*/  LOP3.LUT R230, R230, 0x7c00, RZ, 0xc0, !PT ;  /* 0x00007c00e6e67812 */ /* 0x000fe200078ec0ff */
[----:B-1----:R-:W-:Y:S02]  /*117d0*/  @!P1 IMAD.MOV.U32 R6, RZ, RZ, R2 ;  /* 0x000000ffff069224 */ /* 0x002fe400078e0002 */
[----:B------:R-:W-:Y:S02]  /*117e0*/  @!P1 IMAD.MOV.U32 R7, RZ, RZ, R3 ;  /* 0x000000ffff079224 */ /* 0x000fe400078e0003 */
[----:B------:R-:W-:-:S04]  /*117f0*/  @!P1 IMAD.WIDE.U32 R6, R234, 0xc0, R6 ;  /* 0x000000c0ea069825 */ /* 0x000fc800078e0006 */
[----:B------:R-:W-:Y:S01]  /*11800*/  @!P1 IMAD.IADD R7, R13, 0x1, R7 ;  /* 0x000000010d079824 */ /* 0x000fe200078e0207 */
[CC--:B------:R-:W-:Y:S01]  /*11810*/  @!P4 LEA.HI.X R13, R234.reuse, R3.reuse, R235, 0x7, P3 ;  /* 0x00000003ea0dc211 */ /* 0x0c0fe200018f3ceb */
[----:B--2---:R-:W-:Y:S01]  /*11820*/  @!P0 IMAD.MOV.U32 R4, RZ, RZ, R10 ;  /* 0x000000ffff048224 */ /* 0x004fe200078e000a */
[----:B------:R-:W-:Y:S01]  /*11830*/  @!P6 LEA R10, P3, R234, R2, 0x8 ;  /* 0x00000002ea0ae211 */ /* 0x000fe200078640ff */
[----:B------:R-:W-:Y:S02]  /*11840*/  @!P0 IMAD.IADD R5, R14, 0x1, R11 ;  /* 0x000000010e058824 */ /* 0x000fe400078e020b */
[----:B------:R1:W-:Y:S01]  /*11850*/  @!P4 LDGSTS.E.BYPASS.LTC128B.128 [R89+0x4800], desc[UR6][R12.64] ;  /* 0x048000000c59cfae */ /* 0x0003e2000b981a06 */
[----:B------:R-:W-:Y:S02]  /*11860*/  @!P6 LEA.HI.X R11, R234, R3, R235, 0x8, P3 ;  /* 0x00000003ea0be211 */ /* 0x000fe400018f44eb */
[-C--:B------:R-:W-:Y:S01]  /*11870*/  ISETP.GE.AND P3, PT, R22, R20.reuse, PT ;  /* 0x000000141600720c */ /* 0x080fe20003f66270 */
[----:B------:R2:W-:Y:S01]  /*11880*/  @!P2 LDGSTS.E.BYPASS.LTC128B.128 [R89+0x5000], desc[UR6][R8.64] ;  /* 0x050000000859afae */ /* 0x0005e2000b981a06 */
[----:B------:R-:W-:-:S02]  /*11890*/  ISETP.GE.AND P2, PT, R25, R20, PT ;  /* 0x000000141900720c */ /* 0x000fc40003f46270 */
[-C--:B------:R-:W-:Y:S01]  /*118a0*/  ISETP.GE.AND P4, PT, R23, R20.reuse, PT ;  /* 0x000000141700720c */ /* 0x080fe20003f86270 */
[----:B------:R3:W-:Y:S01]  /*118b0*/  @!P1 LDGSTS.E.BYPASS.LTC128B.128 [R89+0x5800], desc[UR6][R6.64] ;  /* 0x0580000006599fae */ /* 0x0007e2000b981a06 */
[----:B------:R-:W-:-:S03]  /*118c0*/  ISETP.GE.AND P1, PT, R27, R20, PT ;  /* 0x000000141b00720c */ /* 0x000fc60003f26270 */
[----:B------:R4:W-:Y:S01]  /*118d0*/  @!P0 LDGSTS.E.BYPASS.LTC128B.128 [R89+0x6000], desc[UR6][R4.64] ;  /* 0x0600000004598fae */ /* 0x0009e2000b981a06 */
[----:B------:R-:W-:-:S03]  /*118e0*/  ISETP.GE.AND P0, PT, R30, R20, PT ;  /* 0x000000141e00720c */ /* 0x000fc60003f06270 */
[----:B------:R4:W-:Y:S01]  /*118f0*/  @!P6 LDGSTS.E.BYPASS.LTC128B.128 [R89+0x6800], desc[UR6][R10.64] ;  /* 0x068000000a59efae */ /* 0x0009e2000b981a06 */
[----:B------:R-:W-:Y:S01]  /*11900*/  ISETP.NE.AND P6, PT, R15, RZ, PT ;  /* 0x000000ff0f00720c */ /* 0x000fe20003fc5270 */
[C---:B------:R-:W-:Y:S02]  /*11910*/  @!P3 IMAD R0, R235.reuse, 0x160, RZ ;  /* 0x00000160eb00b824 */ /* 0x040fe400078e02ff */
[C---:B------:R-:W-:Y:S02]  /*11920*/  @!P2 IMAD R18, R235.reuse, 0x180, RZ ;  /* 0x00000180eb12a824 */ /* 0x040fe400078e02ff */
[----:B------:R-:W-:-:S04]  /*11930*/  @!P1 IMAD R19, R235, 0x1a0, RZ ;  /* 0x000001a0eb139824 */ /* 0x000fc800078e02ff */
[--C-:B------:R-:W-:Y:S02]  /*11940*/  @!P0 IMAD.MOV.U32 R14, RZ, RZ, R2.reuse ;  /* 0x000000ffff0e8224 */ /* 0x100fe400078e0002 */
[--C-:B-1----:R-:W-:Y:S02]  /*11950*/  @!P1 IMAD.MOV.U32 R12, RZ, RZ, R2.reuse ;  /* 0x000000ffff0c9224 */ /* 0x102fe400078e0002 */
[--C-:B------:R-:W-:Y:S02]  /*11960*/  @!P1 IMAD.MOV.U32 R13, RZ, RZ, R3.reuse ;  /* 0x000000ffff0d9224 */ /* 0x100fe400078e0003 */
[--C-:B--2---:R-:W-:Y:S02]  /*11970*/  @!P2 IMAD.MOV.U32 R8, RZ, RZ, R2.reuse ;  /* 0x000000ffff08a224 */ /* 0x104fe400078e0002 */
[----:B------:R-:W-:Y:S02]  /*11980*/  @!P2 IMAD.MOV.U32 R9, RZ, RZ, R3 ;  /* 0x000000ffff09a224 */ /* 0x000fe400078e0003 */
[----:B---3--:R-:W-:-:S02]  /*11990*/  @!P3 IMAD.MOV.U32 R6, RZ, RZ, R2 ;  /* 0x000000ffff06b224 */ /* 0x008fc400078e0002 */
[--C-:B------:R-:W-:Y:S02]  /*119a0*/  @!P3 IMAD.MOV.U32 R7, RZ, RZ, R3.reuse ;  /* 0x000000ffff07b224 */ /* 0x100fe400078e0003 */
[----:B----4-:R-:W-:-:S04]  /*119b0*/  @!P5 IMAD.WIDE.U32 R4, R234, 0x120, R2 ;  /* 0x00000120ea04d825 */ /* 0x010fc800078e0002 */
[----:B------:R-:W-:Y:S02]  /*119c0*/  @!P5 IMAD.IADD R17, R16, 0x1, R5 ;  /* 0x000000011011d824 */ /* 0x000fe400078e0205 */
[----:B------:R-:W-:Y:S02]  /*119d0*/  @!P5 IMAD.MOV.U32 R16, RZ, RZ, R4 ;  /* 0x000000ffff10d224 */ /* 0x000fe400078e0004 */
[----:B------:R-:W-:Y:S02]  /*119e0*/  @!P4 IMAD R10, R235, 0x140, RZ ;  /* 0x00000140eb0ac824 */ /* 0x000fe400078e02ff */
[----:B------:R-:W-:Y:S01]  /*119f0*/  @!P4 IMAD.WIDE.U32 R4, R234, 0x140, R2 ;  /* 0x00000140ea04c825 */ /* 0x000fe200078e0002 */
[----:B------:R1:W-:Y:S01]  /*11a00*/  @!P5 LDGSTS.E.BYPASS.LTC128B.128 [R89+0x7000], desc[UR6][R16.64] ;  /* 0x070000001059dfae */ /* 0x0003e2000b981a06 */
[----:B------:R-:W-:Y:S02]  /*11a10*/  ISETP.GE.AND P5, PT, R24, R20, PT ;  /* 0x000000141800720c */ /* 0x000fe40003fa6270 */
[----:B------:R-:W-:-:S02]  /*11a20*/  @!P0 IMAD.MOV.U32 R15, RZ, RZ, R3 ;  /* 0x000000ffff0f8224 */ /* 0x000fc400078e0003 */
[----:B------:R-:W-:-:S04]  /*11a30*/  @!P3 IMAD.WIDE.U32 R2, R234, 0x160, R6 ;  /* 0x00000160ea02b825 */ /* 0x000fc800078e0006 */
[----:B------:R-:W-:-:S04]  /*11a40*/  @!P2 IMAD.WIDE.U32 R6, R234, 0x180, R8 ;  /* 0x00000180ea06a825 */ /* 0x000fc800078e0008 */
[----:B------:R-:W-:-:S04]  /*11a50*/  @!P1 IMAD.WIDE.U32 R12, R234, 0x1a0, R12 ;  /* 0x000001a0ea0c9825 */ /* 0x000fc800078e000c */
[----:B------:R-:W-:Y:S02]  /*11a60*/  @!P4 IMAD.IADD R11, R10, 0x1, R5 ;  /* 0x000000010a0bc824 */ /* 0x000fe400078e0205 */
[----:B------:R-:W-:Y:S02]  /*11a70*/  @!P0 IMAD R21, R235, 0x1c0, RZ ;  /* 0x000001c0eb158824 */ /* 0x000fe400078e02ff */
[----:B------:R-:W-:-:S04]  /*11a80*/  @!P0 IMAD.WIDE.U32 R14, R234, 0x1c0, R14 ;  /* 0x000001c0ea0e8825 */ /* 0x000fc800078e000e */
[----:B------:R-:W-:Y:S02]  /*11a90*/  @!P4 IMAD.MOV.U32 R10, RZ, RZ, R4 ;  /* 0x000000ffff0ac224 */ /* 0x000fe400078e0004 */
[----:B------:R-:W-:Y:S02]  /*11aa0*/  @!P3 IMAD.IADD R9, R0, 0x1, R3 ;  /* 0x000000010009b824 */ /* 0x000fe400078e0203 */
[----:B------:R-:W-:Y:S01]  /*11ab0*/  @!P3 IMAD.MOV.U32 R8, RZ, RZ, R2 ;  /* 0x000000ffff08b224 */ /* 0x000fe200078e0002 */
[----:B------:R-:W-:Y:S01]  /*11ac0*/  @!P4 LDGSTS.E.BYPASS.LTC128B.128 [R89+0x7800], desc[UR6][R10.64] ;  /* 0x078000000a59cfae */ /* 0x000fe2000b981a06 */
[----:B------:R-:W-:Y:S02]  /*11ad0*/  @!P2 IMAD.IADD R7, R18, 0x1, R7 ;  /* 0x000000011207a824 */ /* 0x000fe400078e0207 */
[----:B------:R-:W-:Y:S01]  /*11ae0*/  @!P1 IMAD.IADD R5, R19, 0x1, R13 ;  /* 0x0000000113059824 */ /* 0x000fe200078e020d */
[----:B------:R-:W-:Y:S01]  /*11af0*/  @!P3 LDGSTS.E.BYPASS.LTC128B.128 [R89+0x8000], desc[UR6][R8.64] ;  /* 0x080000000859bfae */ /* 0x000fe2000b981a06 */
[----:B------:R-:W-:Y:S01]  /*11b00*/  @!P1 IMAD.MOV.U32 R4, RZ, RZ, R12 ;  /* 0x000000ffff049224 */ /* 0x000fe200078e000c */
[-C--:B------:R-:W-:Y:S01]  /*11b10*/  ISETP.GE.AND P3, PT, R46, R20.reuse, PT ;  /* 0x000000142e00720c */ /* 0x080fe20003f66270 */
[----:B------:R-:W-:Y:S01]  /*11b20*/  @!P0 IMAD.IADD R3, R21, 0x1, R15 ;  /* 0x0000000115038824 */ /* 0x000fe200078e020f */
[----:B------:R-:W-:Y:S01]  /*11b30*/  @!P2 LDGSTS.E.BYPASS.LTC128B.128 [R89+0x8800], desc[UR6][R6.64] ;  /* 0x088000000659afae */ /* 0x000fe2000b981a06 */
[----:B------:R-:W-:Y:S01]  /*11b40*/  @!P0 IMAD.MOV.U32 R2, RZ, RZ, R14 ;  /* 0x000000ffff028224 */ /* 0x000fe200078e000e */
[-C--:B------:R-:W-:Y:S01]  /*11b50*/  ISETP.GE.AND P2, PT, R40, R20.reuse, PT ;  /* 0x000000142800720c */ /* 0x080fe20003f46270 */
[----:B-1----:R-:W-:Y:S01]  /*11b60*/  @!P5 IMAD R16, R63, 0x120, RZ ;  /* 0x000001203f10d824 */ /* 0x002fe200078e02ff */
[----:B------:R1:W-:Y:S01]  /*11b70*/  @!P1 LDGSTS.E.BYPASS.LTC128B.128 [R89+0x9000], desc[UR6][R4.64] ;  /* 0x0900000004599fae */ /* 0x0003e2000b981a06 */
[----:B------:R-:W-:-:S03]  /*11b80*/  ISETP.GE.AND P1, PT, R26, R20, PT ;  /* 0x000000141a00720c */ /* 0x000fc60003f26270 */
[----:B------:R2:W-:Y:S04]  /*11b90*/  @!P0 LDGSTS.E.BYPASS.LTC128B.128 [R89+0x9800], desc[UR6][R2.64] ;  /* 0x0980000002598fae */ /* 0x0005e8000b981a06 */
[----:B------:R-:W0:Y:S01]  /*11ba0*/  LDGDEPBAR ;  /* 0x00000000000079af */ /* 0x000e220000000000 */
[----:B-1----:R-:W-:Y:S02]  /*11bb0*/  @!P6 IMAD.MOV.U32 R4, RZ, RZ, R248 ;  /* 0x000000ffff04e224 */ /* 0x002fe400078e00f8 */
[----:B------:R-:W-:Y:S01]  /*11bc0*/  @!P6 IMAD.MOV.U32 R5, RZ, RZ, R247 ;  /* 0x000000ffff05e224 */ /* 0x000fe200078e00f7 */
[----:B--2---:R-:W-:Y:S01]  /*11bd0*/  LEA R2, P0, R108, R248, 0x1 ;  /* 0x000000f86c027211 */ /* 0x004fe200078008ff */
[----:B------:R-:W-:-:S04]  /*11be0*/  DEPBAR.LE SB0, 0x0 ;  /* 0x000080000000791a */ /* 0x000fc80000000000 */
[----:B------:R-:W-:Y:S01]  /*11bf0*/  BAR.SYNC.DEFER_BLOCKING 0x0 ;  /* 0x0000000000007b1d */ /* 0x000fe20000010000 */
[----:B------:R-:W-:Y:S02]  /*11c00*/  LEA.HI.X R3, R108, R247, R114, 0x1, P0 ;  /* 0x000000f76c037211 */ /* 0x000fe400000f0c72 */
[----:B------:R-:W-:Y:S02]  /*11c10*/  ISETP.GE.AND P0, PT, R28, R20, PT ;  /* 0x000000141c00720c */ /* 0x000fe40003f06270 */
[----:B------:R-:W-:-:S04]  /*11c20*/  @!P1 LEA R6, P4, R62, R2, 0x6 ;  /* 0x000000023e069211 */ /* 0x000fc800078830ff */
[----:B------:R-:W-:Y:S02]  /*11c30*/  @!P1 LEA.HI.X R7, R62, R3, R63, 0x6, P4 ;  /* 0x000000033e079211 */ /* 0x000fe400020f343f */
[----:B------:R-:W-:-:S05]  /*11c40*/  ISETP.GE.AND P4, PT, R23, R20, PT ;  /* 0x000000141700720c */ /* 0x000fca0003f86270 */
[----:B------:R-:W-:Y:S01]  /*11c50*/  @!P0 IMAD R0, R63, 0x60, RZ ;  /* 0x000000603f008824 */ /* 0x000fe200078e02ff */
        /* <DEDUP_REMOVED lines=11> */
[----:B------:R-:W-:-:S03]  /*11d10*/  @!P2 LEA R8, P3, R62, R2, 0x5 ;  /* 0x000000023e08a211 */ /* 0x000fc600078628ff */
[----:B------:R-:W-:Y:S01]  /*11d20*/  @P2 STS.128 [R89+0xb000], RZ ;  /* 0x00b000ff59002388 */ /* 0x000fe20000000c00 */
[----:B------:R-:W-:Y:S02]  /*11d30*/  @!P2 LEA.HI.X R9, R62, R3, R63, 0x5, P3 ;  /* 0x000000033e09a211 */ /* 0x000fe400018f2c3f */
[----:B------:R-:W-:-:S03]  /*11d40*/  ISETP.GE.AND P3, PT, R29, R20, PT ;  /* 0x000000141d00720c */ /* 0x000fc60003f66270 */
[----:B------:R-:W-:Y:S01]  /*11d50*/  @!PT LDS RZ, [RZ] ;  /* 0x00000000fffff984 */ /* 0x000fe20000000800 */
[----:B------:R-:W-:Y:S01]  /*11d60*/  @!PT LDS RZ, [RZ] ;  /* 0x00000000fffff984 */ /* 0x000fe20000000800 */
[----:B------:R-:W-:Y:S01]  /*11d70*/  @!PT LDS RZ, [RZ] ;  /* 0x00000000fffff984 */ /* 0x000fe20000000800 */
[----:B------:R2:W-:Y:S01]  /*11d80*/  @!P2 LDGSTS.E.BYPASS.LTC128B.128 [R89+0xb000], desc[UR6][R8.64] ;  /* 0x0b0000000859afae */ /* 0x0005e2000b981a06 */
[----:B------:R-:W-:-:S03]  /*11d90*/  ISETP.GE.AND P2, PT, R25, R20, PT ;  /* 0x000000141900720c */ /* 0x000fc60003f46270 */
[----:B------:R-:W-:Y:S01]  /*11da0*/  @P1 STS.128 [R89+0xb800], RZ ;  /* 0x00b800ff59001388 */ /* 0x000fe20000000c00 */
[----:B-1----:R-:W-:-:S03]  /*11db0*/  @!P0 IMAD.WIDE.U32 R4, R62, 0x60, R2 ;  /* 0x000000603e048825 */ /* 0x002fc600078e0002 */
[----:B------:R-:W-:Y:S01]  /*11dc0*/  @!PT LDS RZ, [RZ] ;  /* 0x00000000fffff984 */ /* 0x000fe20000000800 */
[----:B------:R-:W-:Y:S01]  /*11dd0*/  @!PT LDS RZ, [RZ] ;  /* 0x00000000fffff984 */ /* 0x000fe20000000800 */
[----:B------:R-:W-:Y:S01]  /*11de0*/  @!PT LDS RZ, [RZ] ;  /* 0x00000000fffff984 */ /* 0x000fe20000000800 */
[----:B------:R1:W-:Y:S01]  /*11df0*/  @!P1 LDGSTS.E.BYPASS.LTC128B.128 [R89+0xb800], desc[UR6][R6.64] ;  /* 0x0b80000006599fae */ /* 0x0003e2000b981a06 */
[----:B------:R-:W-:Y:S02]  /*11e00*/  @!P0 IMAD.IADD R5, R0, 0x1, R5 ;  /* 0x0000000100058824 */ /* 0x000fe400078e0205 */
[C---:B------:R-:W-:Y:S01]  /*11e10*/  @!P6 IMAD R0, R63.reuse, 0xa0, RZ ;  /* 0x000000a03f00e824 */ /* 0x040fe200078e02ff */
[----:B------:R-:W-:Y:S02]  /*11e20*/  @P0 STS.128 [R89+0xc000], RZ ;  /* 0x00c000ff59000388 */ /* 0x000fe40000000c00 */
[----:B------:R-:W-:Y:S02]  /*11e30*/  @!P2 IMAD R21, R63, 0x180, RZ ;  /* 0x000001803f15a824 */ /* 0x000fe400078e02ff */
[----:B------:R-:W-:Y:S01]  /*11e40*/  @!PT LDS RZ, [RZ] ;  /* 0x00000000fffff984 */ /* 0x000fe20000000800 */
[----:B------:R-:W-:Y:S01]  /*11e50*/  @!PT LDS RZ, [RZ] ;  /* 0x00000000fffff984 */ /* 0x000fe20000000800 */
[----:B------:R-:W-:Y:S01]  /*11e60*/  @!PT LDS RZ, [RZ] ;  /* 0x00000000fffff984 */ /* 0x000fe20000000800 */
[----:B------:R3:W-:Y:S01]  /*11e70*/  @!P0 LDGSTS.E.BYPASS.LTC128B.128 [R89+0xc000], desc[UR6][R4.64] ;  /* 0x0c00000004598fae */ /* 0x0007e2000b981a06 */
[----:B------:R-:W-:-:S03]  /*11e80*/  ISETP.GE.AND P0, PT, R33, R20, PT ;  /* 0x000000142100720c */ /* 0x000fc60003f06270 */
[----:B------:R-:W-:Y:S10]  /*11e90*/  @P3 STS.128 [R89+0xc800], RZ ;  /* 0x00c800ff59003388 */ /* 0x000ff40000000c00 */
[C---:B--2---:R-:W-:Y:S01]  /*11ea0*/  @!P0 IMAD.WIDE.U32 R8, R62.reuse, 0xe0, R2 ;  /* 0x000000e03e088825 */ /* 0x044fe200078e0002 */
[----:B-1----:R-:W-:-:S04]  /*11eb0*/  @!P3 LEA R6, P1, R62, R2, 0x7 ;  /* 0x000000023e06b211 */ /* 0x002fc800078238ff */
[----:B------:R-:W-:Y:S02]  /*11ec0*/  @!P3 LEA.HI.X R7, R62, R3, R63, 0x7, P1 ;  /* 0x000000033e07b211 */ /* 0x000fe400008f3c3f */
[-C--:B------:R-:W-:Y:S01]  /*11ed0*/  ISETP.GE.AND P1, PT, R32, R20.reuse, PT ;  /* 0x000000142000720c */ /* 0x080fe20003f26270 */
[----:B---3--:R-:W-:Y:S02]  /*11ee0*/  @!P6 IMAD.MOV.U32 R4, RZ, RZ, R2 ;  /* 0x000000ffff04e224 */ /* 0x008fe400078e0002 */
[----:B------:R-:W-:Y:S01]  /*11ef0*/  @!PT LDS RZ, [RZ] ;  /* 0x00000000fffff984 */ /* 0x000fe20000000800 */
[----:B------:R-:W-:Y:S01]  /*11f00*/  @!PT LDS RZ, [RZ] ;  /* 0x00000000fffff984 */ /* 0x000fe20000000800 */
[----:B------:R-:W-:Y:S01]  /*11f10*/  @!PT LDS RZ, [RZ] ;  /* 0x00000000fffff984 */ /* 0x000fe20000000800 */
[----:B------:R1:W-:Y:S01]  /*11f20*/  @!P3 LDGSTS.E.BYPASS.LTC128B.128 [R89+0xc800], desc[UR6][R6.64] ;  /* 0x0c8000000659bfae */ /* 0x0003e2000b981a06 */
[----:B------:R-:W-:Y:S01]  /*11f30*/  @!P6 IMAD.MOV.U32 R5, RZ, RZ, R3 ;  /* 0x000000ffff05e224 */ /* 0x000fe200078e0003 */
[----:B------:R-:W-:Y:S02]  /*11f40*/  ISETP.GE.AND P3, PT, R22, R20, PT ;  /* 0x000000141600720c */ /* 0x000fe40003f66270 */
[----:B------:R-:W-:Y:S01]  /*11f50*/  @P6 STS.128 [R89+0xd000], RZ ;  /* 0x00d000ff59006388 */ /* 0x000fe20000000c00 */
[----:B------:R-:W-:-:S04]  /*11f60*/  @!P6 IMAD.WIDE.U32 R4, R62, 0xa0, R4 ;  /* 0x000000a03e04e825 */ /* 0x000fc800078e0004 */
[----:B------:R-:W-:Y:S02]  /*11f70*/  @!P6 IMAD.IADD R5, R0, 0x1, R5 ;  /* 0x000000010005e824 */ /* 0x000fe400078e0205 */
[C---:B------:R-:W-:Y:S02]  /*11f80*/  @!P1 IMAD R10, R63.reuse, 0xc0, RZ ;  /* 0x000000c03f0a9824 */ /* 0x040fe400078e02ff */
[----:B------:R-:W-:Y:S01]  /*11f90*/  @!P0 IMAD R0, R63, 0xe0, RZ ;  /* 0x000000e03f008824 */ /* 0x000fe200078e02ff */
[----:B------:R-:W-:Y:S01]  /*11fa0*/  @!PT LDS RZ, [RZ] ;  /* 0x00000000fffff984 */ /* 0x000fe20000000800 */
[----:B------:R-:W-:Y:S01]  /*11fb0*/  @!PT LDS RZ, [RZ] ;  /* 0x00000000fffff984 */ /* 0x000fe20000000800 */
[----:B------:R-:W-:Y:S01]  /*11fc0*/  @!PT LDS RZ, [RZ] ;  /* 0x00000000fffff984 */ /* 0x000fe20000000800 */
[----:B------:R2:W-:Y:S01]  /*11fd0*/  @!P6 LDGSTS.E.BYPASS.LTC128B.128 [R89+0xd000], desc[UR6][R4.64] ;  /* 0x0d0000000459efae */ /* 0x0005e2000b981a06 */
[----:B------:R-:W-:-:S03]  /*11fe0*/  ISETP.GE.AND P6, PT, R34, R20, PT ;  /* 0x000000142200720c */ /* 0x000fc60003fc6270 */
[----:B------:R-:W-:Y:S01]  /*11ff0*/  @P1 STS.128 [R89+0xd800], RZ ;  /* 0x00d800ff59001388 */ /* 0x000fe20000000c00 */
[----:B-1----:R-:W-:-:S04]  /*12000*/  @!P1 IMAD.WIDE.U32 R6, R62, 0xc0, R2 ;  /* 0x000000c03e069825 */ /* 0x002fc800078e0002 */
[----:B------:R-:W-:Y:S02]  /*12010*/  @!P1 IMAD.IADD R7, R10, 0x1, R7 ;  /* 0x000000010a079824 */ /* 0x000fe400078e0207 */
[----:B------:R-:W-:-:S03]  /*12020*/  @!P4 IMAD R10, R63, 0x140, RZ ;  /* 0x000001403f0ac824 */ /* 0x000fc600078e02ff */
[----:B------:R-:W-:Y:S01]  /*12030*/  @!PT LDS RZ, [RZ] ;  /* 0x00000000fffff984 */ /* 0x000fe20000000800 */
[----:B------:R-:W-:Y:S01]  /*12040*/  @!PT LDS RZ, [RZ] ;  /* 0x00000000fffff984 */ /* 0x000fe20000000800 */
[----:B------:R-:W-:Y:S01]  /*12050*/  @!PT LDS RZ, [RZ] ;  /* 0x00000000fffff984 */ /* 0x000fe20000000800 */
[----:B------:R1:W-:Y:S01]  /*12060*/  @!P1 LDGSTS.E.BYPASS.LTC128B.128 [R89+0xd800], desc[UR6][R6.64] ;  /* 0x0d80000006599fae */ /* 0x0003e2000b981a06 */
[----:B------:R-:W-:-:S03]  /*12070*/  ISETP.GE.AND P1, PT, R27, R20, PT ;  /* 0x000000141b00720c */ /* 0x000fc60003f26270 */
[----:B------:R-:W-:Y:S01]  /*12080*/  @P0 STS.128 [R89+0xe000], RZ ;  /* 0x00e000ff59000388 */ /* 0x000fe20000000c00 */
[----:B--2---:R-:W-:Y:S01]  /*12090*/  @!P0 IMAD.IADD R5, R0, 0x1, R9 ;  /* 0x0000000100058824 */ /* 0x004fe200078e0209 */
[----:B------:R-:W-:Y:S01]  /*120a0*/  LOP3.LUT R0, R232, 0x8, RZ, 0xc0, !PT ;  /* 0x00000008e8007812 */ /* 0x000fe200078ec0ff */
[----:B------:R-:W-:Y:S02]  /*120b0*/  @!P0 IMAD.MOV.U32 R4, RZ, RZ, R8 ;  /* 0x000000ffff048224 */ /* 0x000fe400078e0008 */
[C---:B------:R-:W-:Y:S01]  /*120c0*/  @!P3 IMAD R8, R63.reuse, 0x160, RZ ;  /* 0x000001603f08b824 */ /* 0x040fe200078e02ff */
[----:B------:R-:W-:Y:S02]  /*120d0*/  LOP3.LUT R0, R0, 0x1c0, R242, 0xf8, !PT ;  /* 0x000001c000007812 */ /* 0x000fe400078ef8f2 */
[----:B------:R-:W-:Y:S01]  /*120e0*/  @!PT LDS RZ, [RZ] ;  /* 0x00000000fffff984 */ /* 0x000fe20000000800 */
[----:B------:R-:W-:Y:S01]  /*120f0*/  @!PT LDS RZ, [RZ] ;  /* 0x00000000fffff984 */ /* 0x000fe20000000800 */
[----:B------:R-:W-:Y:S01]  /*12100*/  @!PT LDS RZ, [RZ] ;  /* 0x00000000fffff984 */ /* 0x000fe20000000800 */
[----:B------:R2:W-:Y:S01]  /*12110*/  @!P0 LDGSTS.E.BYPASS.LTC128B.128 [R89+0xe000], desc[UR6][R4.64] ;  /* 0x0e00000004598fae */ /* 0x0005e2000b981a06 */
[----:B------:R-:W-:Y:S01]  /*12120*/  @!P6 LEA R18, P0, R62, R2, 0x8 ;  /* 0x000000023e12e211 */ /* 0x000fe200078040ff */
[----:B------:R-:W-:Y:S01]  /*12130*/  @!P1 IMAD.MOV.U32 R12, RZ, RZ, R2 ;  /* 0x000000ffff0c9224 */ /* 0x000fe200078e0002 */
[----:B------:R-:W-:Y:S01]  /*12140*/  LOP3.LUT R0, R0, R228, RZ, 0x3c, !PT ;  /* 0x000000e400007212 */ /* 0x000fe200078e3cff */
[----:B------:R-:W-:Y:S01]  /*12150*/  @!P1 IMAD.MOV.U32 R13, RZ, RZ, R3 ;  /* 0x000000ffff0d9224 */ /* 0x000fe200078e0003 */
[----:B------:R-:W-:Y:S01]  /*12160*/  @!P6 LEA.HI.X R19, R62, R3, R63, 0x8, P0 ;  /* 0x000000033e13e211 */ /* 0x000fe200000f443f */
[----:B------:R-:W-:Y:S01]  /*12170*/  @P6 STS.128 [R89+0xe800], RZ ;  /* 0x00e800ff59006388 */ /* 0x000fe20000000c00 */
[----:B------:R-:W-:Y:S01]  /*12180*/  ISETP.GE.AND P0, PT, R30, R20, PT ;  /* 0x000000141e00720c */ /* 0x000fe20003f06270 */
[----:B------:R-:W-:-:S02]  /*12190*/  @!P1 IMAD R20, R63, 0x1a0, RZ ;  /* 0x000001a03f149824 */ /* 0x000fc400078e02ff */
[----:B------:R-:W-:Y:S01]  /*121a0*/  @!P1 IMAD.WIDE.U32 R12, R62, 0x1a0, R12 ;  /* 0x000001a03e0c9825 */ /* 0x000fe200078e000c */
[----:B------:R-:W-:Y:S01]  /*121b0*/  @!PT LDS RZ, [RZ] ;  /* 0x00000000fffff984 */ /* 0x000fe20000000800 */
[----:B------:R-:W-:Y:S01]  /*121c0*/  @!PT LDS RZ, [RZ] ;  /* 0x00000000fffff984 */ /* 0x000fe20000000800 */
[----:B------:R-:W-:Y:S01]  /*121d0*/  @!PT LDS RZ, [RZ] ;  /* 0x00000000fffff984 */ /* 0x000fe20000000800 */
[----:B------:R-:W-:Y:S01]  /*121e0*/  @!P6 LDGSTS.E.BYPASS.LTC128B.128 [R89+0xe800], desc[UR6][R18.64] ;  /* 0x0e8000001259efae */ /* 0x000fe2000b981a06 */
[----:B-1----:R-:W-:Y:S02]  /*121f0*/  LOP3.LUT R6, R242, 0x400, RZ, 0xc0, !PT ;  /* 0x00000400f2067812 */ /* 0x002fe400078ec0ff */
[----:B------:R-:W-:Y:S01]  /*12200*/  @!P4 IMAD.MOV.U32 R7, RZ, RZ, R3 ;  /* 0x000000ffff07c224 */ /* 0x000fe200078e0003 */
[----:B------:R-:W-:Y:S02]  /*12210*/  @P5 STS.128 [R89+0xf000], RZ ;  /* 0x00f000ff59005388 */ /* 0x000fe40000000c00 */
[----:B------:R-:W-:Y:S02]  /*12220*/  IMAD R0, R0, 0x2, R6 ;  /* 0x0000000200007824 */ /* 0x000fe400078e0206 */
[--C-:B------:R-:W-:Y:S02]  /*12230*/  @!P4 IMAD.MOV.U32 R6, RZ, RZ, R2.reuse ;  /* 0x000000ffff06c224 */ /* 0x100fe400078e0002 */
[----:B------:R-:W-:-:S02]  /*12240*/  @!P0 IMAD.MOV.U32 R14, RZ, RZ, R2 ;  /* 0x000000ffff0e8224 */ /* 0x000fc400078e0002 */
[----:B------:R-:W-:-:S04]  /*12250*/  @!P4 IMAD.WIDE.U32 R6, R62, 0x140, R6 ;  /* 0x000001403e06c825 */ /* 0x000fc800078e0006 */
[----:B--2---:R-:W-:-:S04]  /*12260*/  @!P5 IMAD.WIDE.U32 R4, R62, 0x120, R2 ;  /* 0x000001203e04d825 */ /* 0x004fc800078e0002 */
[----:B------:R-:W-:Y:S02]  /*12270*/  @!P5 IMAD.IADD R17, R16, 0x1, R5 ;  /* 0x000000011011d824 */ /* 0x000fe400078e0205 */
[----:B------:R-:W-:Y:S02]  /*12280*/  @!P5 IMAD.MOV.U32 R16, RZ, RZ, R4 ;  /* 0x000000ffff10d224 */ /* 0x000fe400078e0004 */
[----:B------:R-:W-:Y:S02]  /*12290*/  @!P3 IMAD.MOV.U32 R4, RZ, RZ, R2 ;  /* 0x000000ffff04b224 */ /* 0x000fe400078e0002 */
[----:B------:R-:W-:Y:S01]  /*122a0*/  @!P3 IMAD.MOV.U32 R5, RZ, RZ, R3 ;  /* 0x000000ffff05b224 */ /* 0x000fe200078e0003 */
[----:B------:R-:W-:Y:S01]  /*122b0*/  @!PT LDS RZ, [RZ] ;  /* 0x00000000fffff984 */ /* 0x000fe20000000800 */
[----:B------:R-:W-:Y:S01]  /*122c0*/  @!PT LDS RZ, [RZ] ;  /* 0x00000000fffff984 */ /* 0x000fe20000000800 */
[----:B------:R-:W-:Y:S01]  /*122d0*/  @!PT LDS RZ, [RZ] ;  /* 0x00000000fffff984 */ /* 0x000fe20000000800 */
[----:B------:R-:W-:Y:S01]  /*122e0*/  @!P5 LDGSTS.E.BYPASS.LTC128B.128 [R89+0xf000], desc[UR6][R16.64] ;  /* 0x0f0000001059dfae */ /* 0x000fe2000b981a06 */
[----:B------:R-:W-:Y:S02]  /*122f0*/  @!P4 IMAD.IADD R11, R10, 0x1, R7 ;  /* 0x000000010a0bc824 */ /* 0x000fe400078e0207 */
[----:B------:R-:W-:Y:S01]  /*12300*/  @!P3 IMAD.WIDE.U32 R4, R62, 0x160, R4 ;  /* 0x000001603e04b825 */ /* 0x000fe200078e0004 */
[----:B------:R-:W-:Y:S03]  /*12310*/  @P4 STS.128 [R89+0xf800], RZ ;  /* 0x00f800ff59004388 */ /* 0x000fe60000000c00 */
[----:B------:R-:W-:-:S02]  /*12320*/  @!P3 IMAD.IADD R9, R8, 0x1, R5 ;  /* 0x000000010809b824 */ /* 0x000fc400078e0205 */
[----:B------:R-:W-:Y:S01]  /*12330*/  @!P1 IMAD.IADD R5, R20, 0x1, R13 ;  /* 0x0000000114059824 */ /* 0x000fe200078e020d */
[----:B------:R-:W-:Y:S01]  /*12340*/  LOP3.LUT R13, R229, 0x8, RZ, 0xc0, !PT ;  /* 0x00000008e50d7812 */ /* 0x000fe200078ec0ff */
[--C-:B------:R-:W-:Y:S02]  /*12350*/  @!P0 IMAD.MOV.U32 R15, RZ, RZ, R3.reuse ;  /* 0x000000ffff0f8224 */ /* 0x100fe400078e0003 */
[----:B------:R-:W-:Y:S01]  /*12360*/  @!P4 IMAD.MOV.U32 R10, RZ, RZ, R6 ;  /* 0x000000ffff0ac224 */ /* 0x000fe200078e0006 */
[----:B------:R-:W-:Y:S01]  /*12370*/  LOP3.LUT R13, R13, 0x1c0, R242, 0xf8, !PT ;  /* 0x000001c00d0d7812 */ /* 0x000fe200078ef8f2 */
[----:B------:R-:W-:Y:S02]  /*12380*/  @!P3 IMAD.MOV.U32 R8, RZ, RZ, R4 ;  /* 0x000000ffff08b224 */ /* 0x000fe400078e0004 */
[----:B------:R-:W-:Y:S01]  /*12390*/  @!P2 IMAD.WIDE.U32 R2, R62, 0x180, R2 ;  /* 0x000001803e02a825 */ /* 0x000fe200078e0002 */
[----:B------:R-:W-:Y:S01]  /*123a0*/  LOP3.LUT R231, R13, R228, RZ, 0x3c, !PT ;  /* 0x000000e40de77212 */ /* 0x000fe200078e3cff */
[----:B------:R-:W-:Y:S01]  /*123b0*/  @!PT LDS RZ, [RZ] ;  /* 0x00000000fffff984 */ /* 0x000fe20000000800 */
[----:B------:R-:W-:Y:S01]  /*123c0*/  @!PT LDS RZ, [RZ] ;  /* 0x00000000fffff984 */ /* 0x000fe20000000800 */
[----:B------:R-:W-:Y:S01]  /*123d0*/  @!PT LDS RZ, [RZ] ;  /* 0x00000000fffff984 */ /* 0x000fe20000000800 */
[----:B------:R1:W-:Y:S02]  /*123e0*/  @!P4 LDGSTS.E.BYPASS.LTC128B.128 [R89+0xf800], desc[UR6][R10.64] ;  /* 0x0f8000000a59cfae */ /* 0x0003e4000b981a06 */
[----:B------:R-:W-:Y:S01]  /*123f0*/  @!P1 IMAD.MOV.U32 R4, RZ, RZ, R12 ;  /* 0x000000ffff049224 */ /* 0x000fe200078e000c */
[----:B------:R-:W-:Y:S01]  /*12400*/  LOP3.LUT R12, R230, 0x200, R242, 0xf8, !PT ;  /* 0x00000200e60c7812 */ /* 0x000fe200078ef8f2 */
[----:B------:R-:W-:Y:S01]  /*12410*/  @!P0 IMAD R22, R63, 0x1c0, RZ ;  /* 0x000001c03f168824 */ /* 0x000fe200078e02ff */
[----:B------:R-:W-:Y:S01]  /*12420*/  @P3 STS.128 [R89+0x10000], RZ ;  /* 0x010000ff59003388 */ /* 0x000fe20000000c00 */
[----:B------:R-:W-:Y:S01]  /*12430*/  @!P0 IMAD.WIDE.U32 R14, R62, 0x1c0, R14 ;  /* 0x000001c03e0e8825 */ /* 0x000fe200078e000e */
[----:B------:R-:W-:-:S02]  /*12440*/  LOP3.LUT R242, R242, 0x200, RZ, 0xc0, !PT ;  /* 0x00000200f2f27812 */ /* 0x000fc400078ec0ff */
[----:B------:R-:W-:Y:S01]  /*12450*/  @!PT LDS RZ, [RZ] ;  /* 0x00000000fffff984 */ /* 0x000fe20000000800 */
[----:B------:R-:W-:Y:S01]  /*12460*/  @!PT LDS RZ, [RZ] ;  /* 0x00000000fffff984 */ /* 0x000fe20000000800 */
[----:B------:R-:W-:Y:S01]  /*12470*/  @!PT LDS RZ, [RZ] ;  /* 0x00000000fffff984 */ /* 0x000fe20000000800 */
[----:B------:R2:W-:Y:S01]  /*12480*/  @!P3 LDGSTS.E.BYPASS.LTC128B.128 [R89+0x10000], desc[UR6][R8.64] ;  /* 0x100000000859bfae */ /* 0x0005e2000b981a06 */
[----:B------:R-:W-:Y:S02]  /*12490*/  @!P2 IMAD.IADD R7, R21, 0x1, R3 ;  /* 0x000000011507a824 */ /* 0x000fe400078e0203 */
        /* <DEDUP_REMOVED lines=13> */
[----:B------:R-:W-:-:S02]  /*12570*/  R2P PR, R232, 0x6 ;  /* 0x00000006e8007804 */ /* 0x000fc40000000000 */
[----:B-1----:R-:W-:Y:S01]  /*12580*/  LOP3.LUT R10, R12, R231, RZ, 0xfc, !PT ;  /* 0x000000e70c0a7212 */ /* 0x002fe200078efcff */
[----:B------:R-:W-:Y:S02]  /*12590*/  @P0 STS.128 [R89+0x11800], RZ ;  /* 0x011800ff59000388 */ /* 0x000fe40000000c00 */
[----:B------:R-:W-:Y:S02]  /*125a0*/  SEL R60, R60, 0xffffffe0, !P1 ;  /* 0xffffffe03c3c7807 */ /* 0x000fe40004800000 */
[----:B------:R-:W-:Y:S01]  /*125b0*/  LEA R44, R10, UR8, 0x1 ;  /* 0x000000080a2c7c11 */ /* 0x000fe2000f8e08ff */
[----:B------:R-:W-:Y:S01]  /*125c0*/  @!PT LDS RZ, [RZ] ;  /* 0x00000000fffff984 */ /* 0x000fe20000000800 */
[----:B------:R-:W-:Y:S01]  /*125d0*/  @!PT LDS RZ, [RZ] ;  /* 0x00000000fffff984 */ /* 0x000fe20000000800 */
[----:B------:R-:W-:Y:S01]  /*125e0*/  @!PT LDS RZ, [RZ] ;  /* 0x00000000fffff984 */ /* 0x000fe20000000800 */
[----:B------:R1:W-:Y:S01]  /*125f0*/  @!P0 LDGSTS.E.BYPASS.LTC128B.128 [R89+0x11800], desc[UR6][R2.64] ;  /* 0x1180000002598fae */ /* 0x0003e2000b981a06 */
[----:B------:R-:W-:Y:S02]  /*12600*/  SEL R170, R170, 0xffffffc0, !P2 ;  /* 0xffffffc0aaaa7807 */ /* 0x000fe40005000000 */
[----:B------:R-:W-:Y:S01]  /*12610*/  P2R R61, PR, RZ, 0x4 ;  /* 0x00000004ff3d7803 */ /* 0x000fe20000000000 */
[----:B--2---:R-:W-:Y:S04]  /*12620*/  LDSM.16.M88.4 R8, [R0+UR8+0x2000] ;  /* 0x002000080008783b */ /* 0x004fe80008000200 */
[----:B------:R-:W-:Y:S04]  /*12630*/  LDSM.16.M88.4 R36, [R0+UR8+0x3000] ;  /* 0x003000080024783b */ /* 0x000fe80008000200 */
[----:B------:R-:W-:Y:S04]  /*12640*/  LDSM.16.M88.4 R16, [R0+UR8+0x2800] ;  /* 0x002800080010783b */ /* 0x000fe80008000200 */
[----:B------:R-:W-:Y:S04]  /*12650*/  LDSM.16.M88.4 R32, [R0+UR8+0x3800] ;  /* 0x003800080020783b */ /* 0x000fe80008000200 */
[----:B---3--:R-:W2:Y:S04]  /*12660*/  LDSM.16.M88.4 R4, [R44] ;  /* 0x000000002c04783b */ /* 0x008ea80000000200 */
[----:B------:R-:W3:Y:S01]  /*12670*/  LDSM.16.M88.4 R24, [R0+UR8+0x4800] ;  /* 0x004800080018783b */ /* 0x000ee20008000200 */
[----:B-1----:R-:W-:-:S03]  /*12680*/  IMAD.IADD R2, R44, 0x1, R60 ;  /* 0x000000012c027824 */ /* 0x002fc600078e023c */
[----:B------:R-:W1:Y:S01]  /*12690*/  LDSM.16.M88.4 R20, [R0+UR8+0x5000] ;  /* 0x005000080014783b */ /* 0x000e620008000200 */
[----:B------:R-:W-:-:S03]  /*126a0*/  IMAD.IADD R3, R44, 0x1, R170 ;  /* 0x000000012c037824 */ /* 0x000fc600078e02aa */
[----:B------:R-:W-:Y:S04]  /*126b0*/  LDSM.16.M88.4 R40, [R0+UR8+0x6800] ;  /* 0x006800080028783b */ /* 0x000fe80008000200 */
[----:B------:R-:W-:Y:S04]  /*126c0*/  LDSM.16.M88.4 R28, [R0+UR8+0x4000] ;  /* 0x00400008001c783b */ /* 0x000fe80008000200 */
[----:B------:R-:W-:Y:S04]  /*126d0*/  LDSM.16.M88.4 R12, [R0+UR8+0x5800] ;  /* 0x00580008000c783b */ /* 0x000fe80008000200 */
[----:B------:R-:W0:Y:S01]  /*126e0*/  LDGDEPBAR ;  /* 0x00000000000079af */ /* 0x000e220000000000 */
[C---:B--2---:R-:W-:Y:S08]  /*126f0*/  HMMA.16816.F32 R96, R4.reuse, R8, RZ ;  /* 0x000000080460723c */ /* 0x044ff000000018ff */
[C---:B------:R-:W-:Y:S01]  /*12700*/  HMMA.16816.F32 R72, R4.reuse, R10, RZ ;  /* 0x0000000a0448723c */ /* 0x040fe200000018ff */
[----:B------:R-:W2:Y:S07]  /*12710*/  LDSM.16.M88.4 R8, [R0+UR8+0x6000] ;  /* 0x006000080008783b */ /* 0x000eae0008000200 */
[C---:B------:R-:W-:Y:S08]  /*12720*/  HMMA.16816.F32 R84, R4.reuse, R36, RZ ;  /* 0x000000240454723c */ /* 0x040ff000000018ff */
[C---:B------:R-:W-:Y:S01]  /*12730*/  HMMA.16816.F32 R128, R4.reuse, R38, RZ ;  /* 0x000000260480723c */ /* 0x040fe200000018ff */
[----:B------:R-:W4:Y:S07]  /*12740*/  LDSM.16.M88.4 R36, [R0+UR8+0x7000] ;  /* 0x007000080024783b */ /* 0x000f2e0008000200 */
[C---:B------:R-:W-:Y:S08]  /*12750*/  HMMA.16816.F32 R92, R4.reuse, R16, RZ ;  /* 0x00000010045c723c */ /* 0x040ff000000018ff */
[C---:B------:R-:W-:Y:S01]  /*12760*/  HMMA.16816.F32 R108, R4.reuse, R18, RZ ;  /* 0x00000012046c723c */ /* 0x040fe200000018ff */
[----:B------:R-:W-:Y:S07]  /*12770*/  LDSM.16.M88.4 R16, [R0+UR8+0x9000] ;  /* 0x009000080010783b */ /* 0x000fee0008000200 */
[C---:B------:R-:W-:Y:S08]  /*12780*/  HMMA.16816.F32 R148, R4.reuse, R32, RZ ;  /* 0x000000200494723c */ /* 0x040ff000000018ff */
[C---:B------:R-:W-:Y:S01]  /*12790*/  HMMA.16816.F32 R124, R4.reuse, R34, RZ ;  /* 0x00000022047c723c */ /* 0x040fe200000018ff */
[----:B------:R-:W4:Y:S07]  /*127a0*/  LDSM.16.M88.4 R32, [R0+UR8+0x7800] ;  /* 0x007800080020783b */ /* 0x000f2e0008000200 */
[C---:B---3--:R-:W-:Y:S08]  /*127b0*/  HMMA.16816.F32 R140, R4.reuse, R24, RZ ;  /* 0x00000018048c723c */ /* 0x048ff000000018ff */
[C---:B------:R-:W-:Y:S01]  /*127c0*/  HMMA.16816.F32 R152, R4.reuse, R26, RZ ;  /* 0x0000001a0498723c */ /* 0x040fe200000018ff */
[----:B------:R-:W3:Y:S07]  /*127d0*/  LDSM.16.M88.4 R24, [R0+UR8+0x8000] ;  /* 0x008000080018783b */ /* 0x000eee0008000200 */
[C---:B-1----:R-:W-:Y:S08]  /*127e0*/  HMMA.16816.F32 R136, R4.reuse, R20, RZ ;  /* 0x000000140488723c */ /* 0x042ff000000018ff */
[C---:B------:R-:W-:Y:S01]  /*127f0*/  HMMA.16816.F32 R116, R4.reuse, R22, RZ ;  /* 0x000000160474723c */ /* 0x040fe200000018ff */
[----:B------:R-:W1:Y:S07]  /*12800*/  LDSM.16.M88.4 R20, [R0+UR8+0x8800] ;  /* 0x008800080014783b */ /* 0x000e6e0008000200 */
[C---:B--2---:R-:W-:Y:S08]  /*12810*/  HMMA.16816.F32 R80, R4.reuse, R8, RZ ;  /* 0x000000080450723c */ /* 0x044ff000000018ff */
[C---:B------:R-:W-:Y:S01]  /*12820*/  HMMA.16816.F32 R100, R4.reuse, R10, RZ ;  /* 0x0000000a0464723c */ /* 0x040fe200000018ff */
[----:B------:R2:W1:Y:S07]  /*12830*/  LDSM.16.M88.4 R8, [R0+UR8+0x9800] ;  /* 0x009800080008783b */ /* 0x00046e0008000200 */
[----:B------:R-:W-:Y:S01]  /*12840*/  HMMA.16816.F32 R76, R4, R40, RZ ;  /* 0x00000028044c723c */ /* 0x000fe200000018ff */
[----:B------:R-:W-:-:S07]  /*12850*/  VIADD R40, R0, UR8 ;  /* 0x0000000800287c36 */ /* 0x000fce0008000000 */
[----:B------:R-:W-:Y:S01]  /*12860*/  HMMA.16816.F32 R144, R4, R28, RZ ;  /* 0x0000001c0490723c */ /* 0x000fe200000018ff */
[----:B--2---:R-:W-:-:S07]  /*12870*/  IMAD.IADD R0, R40, 0x1, R60 ;  /* 0x0000000128007824 */ /* 0x004fce00078e023c */
[C---:B------:R-:W-:Y:S01]  /*12880*/  HMMA.16816.F32 R120, R4.reuse, R30, RZ ;  /* 0x0000001e0478723c */ /* 0x040fe200000018ff */
[----:B------:R-:W-:Y:S07]  /*12890*/  LDSM.16.M88.4 R28, [R0+0x2000] ;  /* 0x00200000001c783b */ /* 0x000fee0000000200 */
[C---:B------:R-:W-:Y:S08]  /*128a0*/  HMMA.16816.F32 R112, R4.reuse, R12, RZ ;  /* 0x0000000c0470723c */ /* 0x040ff000000018ff */
[C---:B------:R-:W-:Y:S01]  /*128b0*/  HMMA.16816.F32 R104, R4.reuse, R14, RZ ;  /* 0x0000000e0468723c */ /* 0x040fe200000018ff */
[----:B------:R-:W2:Y:S07]  /*128c0*/  LDSM.16.M88.4 R12, [R2] ;  /* 0x00000000020c783b */ /* 0x000eae0000000200 */
[C---:B----4-:R-:W-:Y:S08]  /*128d0*/  HMMA.16816.F32 R68, R4.reuse, R36, RZ ;  /* 0x000000240444723c */ /* 0x050ff000000018ff */
[C---:B------:R-:W-:Y:S01]  /*128e0*/  HMMA.16816.F32 R52, R4.reuse, R38, RZ ;  /* 0x000000260434723c */ /* 0x040fe200000018ff */
[----:B------:R-:W4:Y:S07]  /*128f0*/  LDSM.16.M88.4 R36, [R0+0x2800] ;  /* 0x002800000024783b */ /* 0x000f2e0000000200 */
[C---:B------:R-:W-:Y:S08]  /*12900*/  HMMA.16816.F32 R56, R4.reuse, R42, RZ ;  /* 0x0000002a0438723c */ /* 0x040ff000000018ff */
[C---:B------:R-:W-:Y:S08]  /*12910*/  HMMA.16816.F32 R64, R4.reuse, R32, RZ ;  /* 0x000000200440723c */ /* 0x040ff000000018ff */
[C---:B------:R-:W-:Y:S01]  /*12920*/  HMMA.16816.F32 R48, R4.reuse, R34, RZ ;  /* 0x000000220430723c */ /* 0x040fe200000018ff */
[----:B------:R-:W4:Y:S07]  /*12930*/  LDSM.16.M88.4 R32, [R0+0x3000] ;  /* 0x003000000020783b */ /* 0x000f2e0000000200 */
        /* <DEDUP_REMOVED lines=8> */
[----:B------:R-:W-:Y:S07]  /*129c0*/  LDSM.16.M88.4 R16, [R0+0x4000] ;  /* 0x004000000010783b */ /* 0x000fee0000000200 */
[C---:B------:R-:W-:Y:S08]  /*129d0*/  HMMA.16816.F32 R180, R4.reuse, R8, RZ ;  /* 0x0000000804b4723c */ /* 0x040ff000000018ff */
[----:B------:R-:W-:Y:S01]  /*129e0*/  HMMA.16816.F32 R184, R4, R10, RZ ;  /* 0x0000000a04b8723c */ /* 0x000fe200000018ff */
[----:B------:R-:W1:Y:S04]  /*129f0*/  LDSM.16.M88.4 R4, [R0+0x3800] ;  /* 0x003800000004783b */ /* 0x000e680000000200 */
[----:B------:R-:W3:Y:S03]  /*12a00*/  LDSM.16.M88.4 R8, [R0+0x6800] ;  /* 0x006800000008783b */ /* 0x000ee60000000200 */
[C---:B--2---:R-:W-:Y:S08]  /*12a10*/  HMMA.16816.F32 R200, R12.reuse, R28, R96 ;  /* 0x0000001c0cc8723c */ /* 0x044ff00000001860 */
[C---:B----4-:R-:W-:Y:S08]  /*12a20*/  HMMA.16816.F32 R96, R12.reuse, R36, R92 ;  /* 0x000000240c60723c */ /* 0x050ff0000000185c */
[C---:B------:R-:W-:Y:S01]  /*12a30*/  HMMA.16816.F32 R216, R12.reuse, R38, R108 ;  /* 0x000000260cd8723c */ /* 0x040fe2000000186c */
[----:B------:R-:W2:Y:S07]  /*12a40*/  LDSM.16.M88.4 R36, [R0+0x6000] ;  /* 0x006000000024783b */ /* 0x000eae0000000200 */
[C---:B------:R-:W-:Y:S01]  /*12a50*/  HMMA.16816.F32 R220, R12.reuse, R30, R72 ;  /* 0x0000001e0cdc723c */ /* 0x040fe20000001848 */
[----:B------:R-:W4:Y:S07]  /*12a60*/  LDSM.16.M88.4 R28, [R0+0x4800] ;  /* 0x00480000001c783b */ /* 0x000f2e0000000200 */
[C---:B------:R-:W-:Y:S08]  /*12a70*/  HMMA.16816.F32 R212, R12.reuse, R34, R128 ;  /* 0x000000220cd4723c */ /* 0x040ff00000001880 */
[C---:B-1----:R-:W-:Y:S08]  /*12a80*/  HMMA.16816.F32 R192, R12.reuse, R4, R148 ;  /* 0x000000040cc0723c */ /* 0x042ff00000001894 */
[C---:B------:R-:W-:Y:S01]  /*12a90*/  HMMA.16816.F32 R124, R12.reuse, R6, R124 ;  /* 0x000000060c7c723c */ /* 0x040fe2000000187c */
[----:B------:R-:W1:Y:S07]  /*12aa0*/  LDSM.16.M88.4 R4, [R0+0x7000] ;  /* 0x007000000004783b */ /* 0x000e6e0000000200 */
[C---:B------:R-:W-:Y:S08]  /*12ab0*/  HMMA.16816.F32 R128, R12.reuse, R16, R144 ;  /* 0x000000100c80723c */ /* 0x040ff00000001890 */
[C---:B------:R-:W-:Y:S08]  /*12ac0*/  HMMA.16816.F32 R148, R12.reuse, R18, R120 ;  /* 0x000000120c94723c */ /* 0x040ff00000001878 */
[C---:B---3--:R-:W-:Y:S08]  /*12ad0*/  HMMA.16816.F32 R16, R12.reuse, R8, R76 ;  /* 0x000000080c10723c */ /* 0x048ff0000000184c */
[C---:B--2---:R-:W-:Y:S08]  /*12ae0*/  HMMA.16816.F32 R224, R12.reuse, R36, R80 ;  /* 0x000000240ce0723c */ /* 0x044ff00000001850 */
[----:B------:R-:W-:Y:S03]  /*12af0*/  HMMA.16816.F32 R8, R12, R10, R56 ;  /* 0x0000000a0c08723c */ /* 0x000fe60000001838 */
[----:B------:R-:W-:-:S02]  /*12b00*/  IMAD.MOV.U32 R43, RZ, RZ, R16 ;  /* 0x000000ffff2b7224 */ /* 0x000fc400078e0010 */
[----:B------:R-:W-:-:S03]  /*12b10*/  IMAD.MOV.U32 R42, RZ, RZ, R17 ;  /* 0x000000ffff2a7224 */ /* 0x000fc600078e0011 */
[C---:B----4-:R-:W-:Y:S03]  /*12b20*/  HMMA.16816.F32 R144, R12.reuse, R28, R140 ;  /* 0x0000001c0c90723c */ /* 0x050fe6000000188c */
        /* <DEDUP_REMOVED lines=9> */
[----:B------:R-:W-:-:S07]  /*12bc0*/  IMAD.MOV.U32 R45, RZ, RZ, R11 ;  /* 0x000000ffff2d7224 */ /* 0x000fce00078e000b */
[C---:B------:R-:W-:Y:S01]  /*12bd0*/  HMMA.16816.F32 R204, R12.reuse, R22, R104 ;  /* 0x000000160ccc723c */ /* 0x040fe20000001868 */
[----:B------:R-:W2:Y:S07]  /*12be0*/  LDSM.16.M88.4 R20, [R0+0x8800] ;  /* 0x008800000014783b */ /* 0x000eae0000000200 */
[----:B------:R-:W-:Y:S01]  /*12bf0*/  HMMA.16816.F32 R236, R12, R38, R100 ;  /* 0x000000260cec723c */ /* 0x000fe20000001864 */
[----:B------:R-:W-:Y:S02]  /*12c00*/  IMAD.MOV.U32 R39, RZ, RZ, R18 ;  /* 0x000000ffff277224 */ /* 0x000fe400078e0012 */
[----:B------:R-:W-:-:S02]  /*12c10*/  IMAD.MOV.U32 R38, RZ, RZ, R19 ;  /* 0x000000ffff267224 */ /* 0x000fc400078e0013 */
[----:B------:R-:W3:Y:S03]  /*12c20*/  LDSM.16.M88.4 R16, [R0+0x9000] ;  /* 0x009000000010783b */ /* 0x000ee60000000200 */
[C---:B------:R-:W-:Y:S01]  /*12c30*/  HMMA.16816.F32 R196, R12.reuse, R32, R84 ;  /* 0x000000200cc4723c */ /* 0x040fe20000001854 */
[----:B------:R-:W4:Y:S07]  /*12c40*/  LDSM.16.M88.4 R32, [R0+0x7800] ;  /* 0x007800000020783b */ /* 0x000f2e0000000200 */
[C---:B------:R-:W-:Y:S08]  /*12c50*/  HMMA.16816.F32 R188, R12.reuse, R24, R136 ;  /* 0x000000180cbc723c */ /* 0x040ff00000001888 */
[C---:B------:R-:W-:Y:S01]  /*12c60*/  HMMA.16816.F32 R208, R12.reuse, R26, R116 ;  /* 0x0000001a0cd0723c */ /* 0x040fe20000001874 */
[----:B------:R-:W4:Y:S07]  /*12c70*/  LDSM.16.M88.4 R24, [R0+0x8000] ;  /* 0x008000000018783b */ /* 0x000f2e0000000200 */
[C---:B-1----:R-:W-:Y:S08]  /*12c80*/  HMMA.16816.F32 R8, R12.reuse, R4, R68 ;  /* 0x000000040c08723c */ /* 0x042ff00000001844 */
[C---:B------:R-:W-:Y:S01]  /*12c90*/  HMMA.16816.F32 R224, R12.reuse, R6, R52 ;  /* 0x000000060ce0723c */ /* 0x040fe20000001834 */
[----:B------:R1:W4:Y:S07]  /*12ca0*/  LDSM.16.M88.4 R4, [R0+0x9800] ;  /* 0x009800000004783b */ /* 0x00032e0000000200 */
[----:B--2---:R-:W-:Y:S01]  /*12cb0*/  HMMA.16816.F32 R80, R12, R20, R160 ;  /* 0x000000140c50723c */ /* 0x004fe200000018a0 */
[----:B------:R-:W-:-:S02]  /*12cc0*/  IMAD.MOV.U32 R160, RZ, RZ, R41 ;  /* 0x000000ffffa07224 */ /* 0x000fc400078e0029 */
[----:B------:R-:W-:Y:S02]  /*12cd0*/  IMAD.MOV.U32 R88, RZ, RZ, R8 ;  /* 0x000000ffff587224 */ /* 0x000fe400078e0008 */
[----:B------:R-:W-:Y:S02]  /*12ce0*/  IMAD.MOV.U32 R59, RZ, RZ, R9 ;  /* 0x000000ffff3b7224 */ /* 0x000fe400078e0009 */
[----:B------:R-:W-:Y:S01]  /*12cf0*/  IMAD.MOV.U32 R58, RZ, RZ, R10 ;  /* 0x000000ffff3a7224 */ /* 0x000fe200078e000a */
[----:B------:R-:W-:Y:S01]  /*12d00*/  HMMA.16816.F32 R76, R12, R22, R164 ;  /* 0x000000160c4c723c */ /* 0x000fe200000018a4 */
[----:B------:R-:W-:Y:S02]  /*12d10*/  IMAD.MOV.U32 R57, RZ, RZ, R11 ;  /* 0x000000ffff397224 */ /* 0x000fe400078e000b */
[----:B------:R2:W-:Y:S01]  /*12d20*/  LDSM.16.M88.4 R8, [R3] ;  /* 0x000000000308783b */ /* 0x0005e20000000200 */
[----:B------:R-:W-:Y:S02]  /*12d30*/  IMAD.MOV.U32 R164, RZ, RZ, R43 ;  /* 0x000000ffffa47224 */ /* 0x000fe400078e002b */
[----:B------:R-:W-:-:S02]  /*12d40*/  IMAD.MOV.U32 R165, RZ, RZ, R42 ;  /* 0x000000ffffa57224 */ /* 0x000fc400078e002a */
[----:B-1----:R-:W-:Y:S01]  /*12d50*/  IMAD.IADD R0, R40, 0x1, R170 ;  /* 0x0000000128007824 */ /* 0x002fe200078e02aa */
[C---:B---3--:R-:W-:Y:S01]  /*12d60*/  HMMA.16816.F32 R72, R12.reuse, R16, R172 ;  /* 0x000000100c48723c */ /* 0x048fe200000018ac */
[----:B------:R-:W-:Y:S02]  /*12d70*/  IMAD.MOV.U32 R172, RZ, RZ, R56 ;  /* 0x000000ffffac7224 */ /* 0x000fe400078e0038 */
[----:B------:R-:W-:Y:S01]  /*12d80*/  IMAD.MOV.U32 R163, RZ, RZ, R2 ;  /* 0x000000ffffa37224 */ /* 0x000fe200078e0002 */
[----:B------:R-:W1:Y:S01]  /*12d90*/  LDSM.16.M88.4 R28, [R0+0x2800] ;  /* 0x00280000001c783b */ /* 0x000e620000000200 */
[----:B------:R-:W-:Y:S02]  /*12da0*/  IMAD.IADD R2, R60, 0x1, R0 ;  /* 0x000000013c027824 */ /* 0x000fe400078e0200 */
[----:B------:R-:W-:Y:S01]  /*12db0*/  IMAD.MOV.U32 R173, RZ, RZ, R47 ;  /* 0x000000ffffad7224 */ /* 0x000fe200078e002f */
[----:B------:R-:W-:Y:S01]  /*12dc0*/  HMMA.16816.F32 R68, R12, R18, R176 ;  /* 0x000000120c44723c */ /* 0x000fe200000018b0 */
[----:B------:R-:W3:Y:S01]  /*12dd0*/  LDSM.16.M88.4 R20, [R0+0x3800] ;  /* 0x003800000014783b */ /* 0x000ee20000000200 */
[----:B------:R-:W-:-:S02]  /*12de0*/  IMAD.MOV.U32 R177, RZ, RZ, R59 ;  /* 0x000000ffffb17224 */ /* 0x000fc400078e003b */
[----:B------:R-:W-:Y:S01]  /*12df0*/  IMAD.MOV.U32 R178, RZ, RZ, R58 ;  /* 0x000000ffffb27224 */ /* 0x000fe200078e003a */
[----:B------:R-:W3:Y:S01]  /*12e00*/  LDSM.16.M88.4 R16, [R0+0x4000] ;  /* 0x004000000010783b */ /* 0x000ee20000000200 */
[----:B------:R-:W-:Y:S02]  /*12e10*/  IMAD.MOV.U32 R179, RZ, RZ, R57 ;  /* 0x000000ffffb37224 */ /* 0x000fe400078e0039 */
[----:B----4-:R-:W-:Y:S01]  /*12e20*/  HMMA.16816.F32 R100, R12, R34, R48 ;  /* 0x000000220c64723c */ /* 0x010fe20000001830 */
[----:B------:R-:W-:Y:S01]  /*12e30*/  LDSM.16.M88.4 R40, [R0+0x5800] ;  /* 0x005800000028783b */ /* 0x000fe20000000200 */
[----:B--2---:R-:W-:Y:S02]  /*12e40*/  IMAD.IADD R3, R60, 0x1, R3 ;  /* 0x000000013c037824 */ /* 0x004fe400078e0203 */
[----:B------:R-:W-:Y:S02]  /*12e50*/  IMAD.MOV.U32 R174, RZ, RZ, R46 ;  /* 0x000000ffffae7224 */ /* 0x000fe400078e002e */
[----:B------:R-:W-:-:S02]  /*12e60*/  IMAD.MOV.U32 R175, RZ, RZ, R45 ;  /* 0x000000ffffaf7224 */ /* 0x000fc400078e002d */
[C---:B------:R-:W-:Y:S01]  /*12e70*/  HMMA.16816.F32 R108, R12.reuse, R32, R64 ;  /* 0x000000200c6c723c */ /* 0x040fe20000001840 */
[----:B------:R-:W-:Y:S01]  /*12e80*/  LDSM.16.M88.4 R32, [R0+0x2000] ;  /* 0x002000000020783b */ /* 0x000fe20000000200 */
[----:B------:R-:W-:Y:S02]  /*12e90*/  IMAD.MOV.U32 R166, RZ, RZ, R39 ;  /* 0x000000ffffa67224 */ /* 0x000fe400078e0027 */
[----:B------:R-:W-:Y:S01]  /*12ea0*/  IMAD.MOV.U32 R167, RZ, RZ, R38 ;  /* 0x000000ffffa77224 */ /* 0x000fe200078e0026 */
[----:B------:R-:W-:Y:S01]  /*12eb0*/  LDSM.16.M88.4 R44, [R0+0x6000] ;  /* 0x00600000002c783b */ /* 0x000fe20000000200 */
[----:B------:R-:W-:Y:S02]  /*12ec0*/  IMAD.MOV.U32 R161, RZ, RZ, R37 ;  /* 0x000000ffffa17224 */ /* 0x000fe400078e0025 */
[----:B------:R-:W-:Y:S01]  /*12ed0*/  HMMA.16816.F32 R84, R12, R24, R132 ;  /* 0x000000180c54723c */ /* 0x000fe20000001884 */
[----:B------:R-:W-:Y:S02]  /*12ee0*/  IMAD.MOV.U32 R162, RZ, RZ, R36 ;  /* 0x000000ffffa27224 */ /* 0x000fe400078e0024 */
[----:B------:R-:W-:Y:S01]  /*12ef0*/  LDSM.16.M88.4 R36, [R0+0x6800] ;  /* 0x006800000024783b */ /* 0x000fe20000000200 */
[----:B------:R-:W-:-:S04]  /*12f00*/  IMAD.MOV.U32 R176, RZ, RZ, R88 ;  /* 0x000000ffffb07224 */ /* 0x000fc800078e0058 */
[C---:B------:R-:W-:Y:S01]  /*12f10*/  HMMA.16816.F32 R92, R12.reuse, R26, R156 ;  /* 0x0000001a0c5c723c */ /* 0x040fe2000000189c */
[----:B------:R-:W-:Y:S07]  /*12f20*/  LDSM.16.M88.4 R24, [R0+0x3000] ;  /* 0x003000000018783b */ /* 0x000fee0000000200 */
[C---:B------:R-:W-:Y:S08]  /*12f30*/  HMMA.16816.F32 R56, R12.reuse, R4, R180 ;  /* 0x000000040c38723c */ /* 0x040ff000000018b4 */
[----:B------:R-:W-:Y:S01]  /*12f40*/  HMMA.16816.F32 R48, R12, R6, R184 ;  /* 0x000000060c30723c */ /* 0x000fe200000018b8 */
[----:B------:R-:W2:Y:S04]  /*12f50*/  LDSM.16.M88.4 R12, [R0+0x4800] ;  /* 0x00480000000c783b */ /* 0x000ea80000000200 */
[----:B------:R-:W4:Y:S03]  /*12f60*/  LDSM.16.M88.4 R4, [R0+0x5000] ;  /* 0x005000000004783b */ /* 0x000f260000000200 */
        /* <DEDUP_REMOVED lines=20> */
[----:B------:R4:W-:Y:S07]  /*130b0*/  LDSM.16.M88.4 R4, [R3] ;  /* 0x000000000304783b */ /* 0x0009ee0000000200 */
[----:B------:R-:W-:Y:S01]  /*130c0*/  HMMA.16816.F32 R152, R8, R40, R152 ;  /* 0x000000280898723c */ /* 0x000fe20000001898 */
[----:B-1----:R-:W-:-:S05]  /*130d0*/  IMAD.SHL.U32 R0, R232, 0x2, RZ ;  /* 0x00000002e8007824 */ /* 0x002fca00078e00ff */
[----:B------:R-:W-:Y:S02]  /*130e0*/  LOP3.LUT R0, R0, 0x6, RZ, 0xc0, !PT ;  /* 0x0000000600007812 */ /* 0x000fe400078ec0ff */
[----:B------:R-:W-:Y:S01]  /*130f0*/  HMMA.16816.F32 R156, R8, R42, R204 ;  /* 0x0000002a089c723c */ /* 0x000fe200000018cc */
[----:B------:R-:W1:Y:S01]  /*13100*/  LDSM.16.M88.4 R40, [R2+0x2000] ;  /* 0x002000000228783b */ /* 0x000e620000000200 */
[----:B------:R-:W-:-:S06]  /*13110*/  PRMT R0, R0, 0x6540, R233 ;  /* 0x0000654000007816 */ /* 0x000fcc00000000e9 */
[----:B------:R-:W-:Y:S01]  /*13120*/  HMMA.16816.F32 R108, R8, R28, R108 ;  /* 0x0000001c086c723c */ /* 0x000fe2000000186c */
[----:B----4-:R-:W-:-:S05]  /*13130*/  VIADD R3, R0, 0xffffff00 ;  /* 0xffffff0000037836 */ /* 0x010fca0000000000 */
[-C--:B------:R-:W-:Y:S01]  /*13140*/  ISETP.GE.AND P0, PT, R3, R90.reuse, PT ;  /* 0x0000005a0300720c */ /* 0x080fe20003f06270 */
[C---:B------:R-:W-:Y:S01]  /*13150*/  VIADD R3, R0.reuse, 0xffffff09 ;  /* 0xffffff0900037836 */ /* 0x040fe20000000000 */
[----:B------:R-:W-:Y:S01]  /*13160*/  HMMA.16816.F32 R100, R8, R30, R100 ;  /* 0x0000001e0864723c */ /* 0x000fe20000001864 */
[----:B------:R-:W4:Y:S03]  /*13170*/  LDSM.16.M88.4 R28, [R2+0x2800] ;  /* 0x00280000021c783b */ /* 0x000f260000000200 */
[----:B------:R-:W-:Y:S01]  /*13180*/  ISETP.GE.AND P4, PT, R3, R90, PT ;  /* 0x0000005a0300720c */ /* 0x000fe20003f86270 */
[----:B------:R-:W-:-:S03]  /*13190*/  VIADD R3, R0, 0xffffff18 ;  /* 0xffffff1800037836 */ /* 0x000fc60000000000 */
[C---:B---3--:R-:W-:Y:S08]  /*131a0*/  HMMA.16816.F32 R184, R8.reuse, R22, R76 ;  /* 0x0000001608b8723c */ /* 0x048ff0000000184c */
[C---:B------:R-:W-:Y:S08]  /*131b0*/  HMMA.16816.F32 R180, R8.reuse, R16, R72 ;  /* 0x0000001008b4723c */ /* 0x040ff00000001848 */
[C---:B------:R-:W-:Y:S01]  /*131c0*/  HMMA.16816.F32 R76, R8.reuse, R18, R68 ;  /* 0x00000012084c723c */ /* 0x040fe20000001844 */
[----:B------:R-:W3:Y:S07]  /*131d0*/  LDSM.16.M88.4 R16, [R2+0x3000] ;  /* 0x003000000210783b */ /* 0x000eee0000000200 */
[C---:B------:R-:W-:Y:S08]  /*131e0*/  HMMA.16816.F32 R160, R8.reuse, R44, R160 ;  /* 0x0000002c08a0723c */ /* 0x040ff000000018a0 */
[C---:B--2---:R-:W-:Y:S08]  /*131f0*/  HMMA.16816.F32 R72, R8.reuse, R12, R56 ;  /* 0x0000000c0848723c */ /* 0x044ff00000001838 */
[C---:B------:R-:W-:Y:S08]  /*13200*/  HMMA.16816.F32 R44, R8.reuse, R46, R236 ;  /* 0x0000002e082c723c */ /* 0x040ff000000018ec */
[C---:B------:R-:W-:Y:S08]  /*13210*/  HMMA.16816.F32 R164, R8.reuse, R36, R164 ;  /* 0x0000002408a4723c */ /* 0x040ff000000018a4 */
[C---:B------:R-:W-:Y:S01]  /*13220*/  HMMA.16816.F32 R172, R8.reuse, R38, R172 ;  /* 0x0000002608ac723c */ /* 0x040fe200000018ac */
[----:B------:R-:W-:Y:S07]  /*13230*/  LDSM.16.M88.4 R36, [R2+0x4000] ;  /* 0x004000000224783b */ /* 0x000fee0000000200 */
[C---:B------:R-:W-:Y:S08]  /*13240*/  HMMA.16816.F32 R176, R8.reuse, R32, R176 ;  /* 0x0000002008b0723c */ /* 0x040ff000000018b0 */
[C---:B------:R-:W-:Y:S01]  /*13250*/  HMMA.16816.F32 R224, R8.reuse, R34, R224 ;  /* 0x0000002208e0723c */ /* 0x040fe200000018e0 */
[----:B------:R-:W2:Y:S07]  /*13260*/  LDSM.16.M88.4 R32, [R2+0x3800] ;  /* 0x003800000220783b */ /* 0x000eae0000000200 */
[----:B------:R-:W-:Y:S01]  /*13270*/  HMMA.16816.F32 R84, R8, R24, R84 ;  /* 0x000000180854723c */ /* 0x000fe20000001854 */
[----:B------:R-:W-:-:S02]  /*13280*/  VIADD R25, R0, 0xffffff10 ;  /* 0xffffff1000197836 */ /* 0x000fc40000000000 */
[----:B------:R-:W-:-:S03]  /*13290*/  VIADD R24, R0, 0xffffff11 ;  /* 0xffffff1100187836 */ /* 0x000fc60000000000 */
[-C--:B------:R-:W-:Y:S02]  /*132a0*/  ISETP.GE.AND P5, PT, R25, R90.reuse, PT ;  /* 0x0000005a1900720c */ /* 0x080fe40003fa6270 */
[----:B------:R-:W-:Y:S01]  /*132b0*/  HMMA.16816.F32 R92, R8, R26, R92 ;  /* 0x0000001a085c723c */ /* 0x000fe2000000185c */
[----:B------:R-:W-:-:S07]  /*132c0*/  ISETP.GE.AND P2, PT, R24, R90, PT ;  /* 0x0000005a1800720c */ /* 0x000fce0003f46270 */
[----:B------:R-:W-:Y:S01]  /*132d0*/  HMMA.16816.F32 R188, R8, R20, R80 ;  /* 0x0000001408bc723c */ /* 0x000fe20000001850 */
[C---:B------:R-:W-:Y:S02]  /*132e0*/  VIADD R21, R0.reuse, 0xffffff01 ;  /* 0xffffff0100157836 */ /* 0x040fe40000000000 */
[----:B------:R-:W-:-:S03]  /*132f0*/  VIADD R20, R0, 0xffffff08 ;  /* 0xffffff0800147836 */ /* 0x000fc60000000000 */
[-C--:B------:R-:W-:Y:S02]  /*13300*/  ISETP.GE.AND P1, PT, R21, R90.reuse, PT ;  /* 0x0000005a1500720c */ /* 0x080fe40003f26270 */
[----:B------:R-:W-:Y:S01]  /*13310*/  HMMA.16816.F32 R56, R8, R14, R48 ;  /* 0x0000000e0838723c */ /* 0x000fe20000001830 */
[----:B------:R-:W-:-:S07]  /*13320*/  ISETP.GE.AND P3, PT, R20, R90, PT ;  /* 0x0000005a1400720c */ /* 0x000fce0003f66270 */
[C---:B-1----:R-:W-:Y:S08]  /*13330*/  HMMA.16816.F32 R8, R4.reuse, R40, R52 ;  /* 0x000000280408723c */ /* 0x042ff00000001834 */
[C---:B------:R-:W-:Y:S01]  /*13340*/  HMMA.16816.F32 R12, R4.reuse, R42, R64 ;  /* 0x0000002a040c723c */ /* 0x040fe20000001840 */
[----:B------:R-:W-:Y:S07]  /*13350*/  LDSM.16.M88.4 R40, [R2+0x7000] ;  /* 0x007000000228783b */ /* 0x000fee0000000200 */
[----:B----4-:R-:W-:Y:S03]  /*13360*/  HMMA.16816.F32 R20, R4, R28, R96 ;  /* 0x0000001c0414723c */ /* 0x010fe60000001860 */
[----:B------:R-:W-:-:S02]  /*13370*/  FSEL R50, R10, -INF , !P0 ;  /* 0xff8000000a327808 */ /* 0x000fc40004000000 */
[----:B------:R-:W-:Y:S02]  /*13380*/  FSEL R55, R8, -INF , !P0 ;  /* 0xff80000008377808 */ /* 0x000fe40004000000 */
[-C--:B------:R-:W-:Y:S01]  /*13390*/  ISETP.GE.AND P0, PT, R3, R90.reuse, PT ;  /* 0x0000005a0300720c */ /* 0x080fe20003f06270 */
[C---:B------:R-:W-:Y:S01]  /*133a0*/  VIADD R3, R0.reuse, 0xffffff19 ;  /* 0xffffff1900037836 */ /* 0x040fe20000000000 */
[----:B------:R-:W-:Y:S01]  /*133b0*/  FSEL R48, R11, -INF , !P1 ;  /* 0xff8000000b307808 */ /* 0x000fe20004800000 */
[----:B------:R-:W-:Y:S01]  /*133c0*/  HMMA.16816.F32 R24, R4, R30, R104 ;  /* 0x0000001e0418723c */ /* 0x000fe20000001868 */
[----:B------:R-:W-:Y:S01]  /*133d0*/  FSEL R53, R9, -INF , !P1 ;  /* 0xff80000009357808 */ /* 0x000fe20004800000 */
[----:B------:R-:W1:Y:S01]  /*133e0*/  LDSM.16.M88.4 R28, [R2+0x4800] ;  /* 0x00480000021c783b */ /* 0x000e620000000200 */
[----:B------:R-:W-:Y:S01]  /*133f0*/  ISETP.GE.AND P1, PT, R3, R90, PT ;  /* 0x0000005a0300720c */ /* 0x000fe20003f26270 */
[----:B------:R-:W-:Y:S01]  /*13400*/  VIADD R3, R0, 0xffffff20 ;  /* 0xffffff2000037836 */ /* 0x000fe20000000000 */
[----:B------:R-:W-:-:S02]  /*13410*/  FSEL R49, R14, -INF , !P3 ;  /* 0xff8000000e317808 */ /* 0x000fc40005800000 */
[----:B------:R-:W-:Y:S01]  /*13420*/  FSEL R52, R12, -INF , !P3 ;  /* 0xff8000000c347808 */ /* 0x000fe20005800000 */
[----:B---3--:R-:W-:Y:S01]  /*13430*/  HMMA.16816.F32 R8, R4, R16, R112 ;  /* 0x000000100408723c */ /* 0x008fe20000001870 */
[-C--:B------:R-:W-:Y:S01]  /*13440*/  ISETP.GE.AND P3, PT, R3, R90.reuse, PT ;  /* 0x0000005a0300720c */ /* 0x080fe20003f66270 */
[C---:B------:R-:W-:Y:S01]  /*13450*/  VIADD R3, R0.reuse, 0xffffff28 ;  /* 0xffffff2800037836 */ /* 0x040fe20000000000 */
[----:B------:R-:W-:Y:S01]  /*13460*/  FSEL R64, R23, -INF , !P2 ;  /* 0xff80000017407808 */ /* 0x000fe20005000000 */
[C---:B------:R-:W-:Y:S01]  /*13470*/  VIADD R12, R0.reuse, 0xffffff21 ;  /* 0xffffff21000c7836 */ /* 0x040fe20000000000 */
[----:B------:R-:W-:Y:S02]  /*13480*/  FSEL R70, R21, -INF , !P2 ;  /* 0xff80000015467808 */ /* 0x000fe40005000000 */
[----:B------:R-:W-:Y:S01]  /*13490*/  ISETP.GE.AND P6, PT, R3, R90, PT ;  /* 0x0000005a0300720c */ /* 0x000fe20003fc6270 */
[----:B------:R-:W-:Y:S01]  /*134a0*/  VIADD R3, R0, 0xffffff29 ;  /* 0xffffff2900037836 */ /* 0x000fe20000000000 */
[----:B------:R-:W-:-:S02]  /*134b0*/  FSEL R51, R15, -INF , !P4 ;  /* 0xff8000000f337808 */ /* 0x000fc40006000000 */
[----:B------:R-:W-:Y:S02]  /*134c0*/  FSEL R54, R13, -INF , !P4 ;  /* 0xff8000000d367808 */ /* 0x000fe40006000000 */
[-C--:B------:R-:W-:Y:S01]  /*134d0*/  ISETP.GE.AND P2, PT, R3, R90.reuse, PT ;  /* 0x0000005a0300720c */ /* 0x080fe20003f46270 */
[----:B------:R-:W-:Y:S01]  /*134e0*/  VIADD R3, R0, 0xffffff30 ;  /* 0xffffff3000037836 */ /* 0x000fe20000000000 */
[-C--:B------:R-:W-:Y:S02]  /*134f0*/  ISETP.GE.AND P4, PT, R12, R90.reuse, PT ;  /* 0x0000005a0c00720c */ /* 0x080fe40003f86270 */
[C---:B------:R-:W-:Y:S01]  /*13500*/  HMMA.16816.F32 R12, R4.reuse, R18, R116 ;  /* 0x00000012040c723c */ /* 0x040fe20000001874 */
[----:B------:R-:W-:Y:S02]  /*13510*/  FSEL R65, R26, -INF , !P0 ;  /* 0xff8000001a417808 */ /* 0x000fe40004000000 */
[----:B------:R-:W-:Y:S02]  /*13520*/  FSEL R68, R24, -INF , !P0 ;  /* 0xff80000018447808 */ /* 0x000fe40004000000 */
[----:B------:R-:W-:Y:S01]  /*13530*/  ISETP.GE.AND P0, PT, R3, R90, PT ;  /* 0x0000005a0300720c */ /* 0x000fe20003f06270 */
[----:B------:R-:W-:Y:S01]  /*13540*/  VIADD R3, R0, 0xffffff38 ;  /* 0xffffff3800037836 */ /* 0x000fe20000000000 */
[----:B------:R-:W-:Y:S01]  /*13550*/  FSEL R83, R10, -INF , !P3 ;  /* 0xff8000000a537808 */ /* 0x000fe20005800000 */
[----:B--2---:R-:W-:Y:S01]  /*13560*/  HMMA.16816.F32 R16, R4, R32, R120 ;  /* 0x000000200410723c */ /* 0x004fe20000001878 */
[----:B------:R-:W-:-:S02]  /*13570*/  FSEL R96, R8, -INF , !P3 ;  /* 0xff80000008607808 */ /* 0x000fc40005800000 */
[-C--:B------:R-:W-:Y:S01]  /*13580*/  ISETP.GE.AND P3, PT, R3, R90.reuse, PT ;  /* 0x0000005a0300720c */ /* 0x080fe20003f66270 */
[----:B------:R-:W-:Y:S01]  /*13590*/  VIADD R3, R0, 0xffffff39 ;  /* 0xffffff3900037836 */ /* 0x000fe20000000000 */
[----:B------:R-:W-:Y:S02]  /*135a0*/  FSEL R66, R22, -INF , !P5 ;  /* 0xff80000016427808 */ /* 0x000fe40006800000 */
[----:B------:R-:W-:Y:S01]  /*135b0*/  FSEL R71, R20, -INF , !P5 ;  /* 0xff80000014477808 */ /* 0x000fe20006800000 */
[C---:B------:R-:W-:Y:S01]  /*135c0*/  VIADD R20, R0.reuse, 0xffffff31 ;  /* 0xffffff3100147836 */ /* 0x040fe20000000000 */
[-C--:B------:R-:W-:Y:S01]  /*135d0*/  ISETP.GE.AND P5, PT, R3, R90.reuse, PT ;  /* 0x0000005a0300720c */ /* 0x080fe20003fa6270 */
[----:B------:R-:W-:Y:S01]  /*135e0*/  VIADD R3, R0, 0xffffff40 ;  /* 0xffffff4000037836 */ /* 0x000fe20000000000 */
[----:B------:R-:W-:Y:S02]  /*135f0*/  FSEL R81, R14, -INF , !P6 ;  /* 0xff8000000e517808 */ /* 0x000fe40007000000 */
[----:B------:R-:W-:Y:S01]  /*13600*/  FSEL R91, R12, -INF , !P6 ;  /* 0xff8000000c5b7808 */ /* 0x000fe20007000000 */
[C---:B------:R-:W-:Y:S01]  /*13610*/  VIADD R12, R0.reuse, 0xffffff41 ;  /* 0xffffff41000c7836 */ /* 0x040fe20000000000 */
[----:B------:R-:W-:Y:S01]  /*13620*/  ISETP.GE.AND P6, PT, R3, R90, PT ;  /* 0x0000005a0300720c */ /* 0x000fe20003fc6270 */
[----:B------:R-:W-:Y:S01]  /*13630*/  VIADD R3, R0, 0xffffff48 ;  /* 0xffffff4800037836 */ /* 0x000fe20000000000 */
[----:B------:R-:W-:-:S02]  /*13640*/  FSEL R80, R11, -INF , !P4 ;  /* 0xff8000000b507808 */ /* 0x000fc40006000000 */
[----:B------:R-:W-:Y:S02]  /*13650*/  FSEL R89, R9, -INF , !P4 ;  /* 0xff80000009597808 */ /* 0x000fe40006000000 */
[----:B------:R-:W-:Y:S01]  /*13660*/  FSEL R69, R27, -INF , !P1 ;  /* 0xff8000001b457808 */ /* 0x000fe20004800000 */
[C---:B------:R-:W-:Y:S01]  /*13670*/  HMMA.16816.F32 R8, R4.reuse, R36, R128 ;  /* 0x000000240408723c */ /* 0x040fe20000001880 */
[----:B------:R-:W-:Y:S02]  /*13680*/  FSEL R67, R25, -INF , !P1 ;  /* 0xff80000019437808 */ /* 0x000fe40004800000 */
[----:B------:R-:W-:Y:S02]  /*13690*/  FSEL R99, R18, -INF , !P0 ;  /* 0xff80000012637808 */ /* 0x000fe40004000000 */
[----:B------:R-:W-:Y:S01]  /*136a0*/  FSEL R112, R16, -INF , !P0 ;  /* 0xff80000010707808 */ /* 0x000fe20004000000 */
[----:B------:R-:W-:Y:S01]  /*136b0*/  VIADD R16, R0, 0xffffff51 ;  /* 0xffffff5100107836 */ /* 0x000fe20000000000 */
[-C--:B------:R-:W-:Y:S01]  /*136c0*/  ISETP.GE.AND P0, PT, R3, R90.reuse, PT ;  /* 0x0000005a0300720c */ /* 0x080fe20003f06270 */
[----:B------:R-:W-:Y:S01]  /*136d0*/  HMMA.16816.F32 R24, R4, R34, R124 ;  /* 0x000000220418723c */ /* 0x000fe2000000187c */
[----:B------:R-:W2:Y:S01]  /*136e0*/  LDSM.16.M88.4 R32, [R2+0x5000] ;  /* 0x005000000220783b */ /* 0x000ea20000000200 */
[----:B------:R-:W-:Y:S01]  /*136f0*/  ISETP.GE.AND P1, PT, R20, R90, PT ;  /* 0x0000005a1400720c */ /* 0x000fe20003f26270 */
[----:B------:R-:W-:Y:S01]  /*13700*/  VIADD R3, R0, 0xffffff49 ;  /* 0xffffff4900037836 */ /* 0x000fe20000000000 */
[----:B------:R-:W-:-:S02]  /*13710*/  FSEL R88, R15, -INF , !P2 ;  /* 0xff8000000f587808 */ /* 0x000fc40005000000 */
[----:B------:R-:W-:Y:S02]  /*13720*/  FSEL R97, R19, -INF , !P1 ;  /* 0xff80000013617808 */ /* 0x000fe40004800000 */
[----:B------:R-:W-:Y:S01]  /*13730*/  FSEL R107, R17, -INF , !P1 ;  /* 0xff800000116b7808 */ /* 0x000fe20004800000 */
[C---:B-1----:R-:W-:Y:S01]  /*13740*/  HMMA.16816.F32 R20, R4.reuse, R28, R136 ;  /* 0x0000001c0414723c */ /* 0x042fe20000001888 */
[-C--:B------:R-:W-:Y:S01]  /*13750*/  ISETP.GE.AND P1, PT, R3, R90.reuse, PT ;  /* 0x0000005a0300720c */ /* 0x080fe20003f26270 */
[----:B------:R-:W-:Y:S01]  /*13760*/  VIADD R3, R0, 0xffffff50 ;  /* 0xffffff5000037836 */ /* 0x000fe20000000000 */
[----:B------:R-:W-:Y:S02]  /*13770*/  FSEL R82, R13, -INF , !P2 ;  /* 0xff8000000d527808 */ /* 0x000fe40005000000 */
[-C--:B------:R-:W-:Y:S02]  /*13780*/  ISETP.GE.AND P2, PT, R12, R90.reuse, PT ;  /* 0x0000005a0c00720c */ /* 0x080fe40003f46270 */
[----:B------:R-:W-:Y:S01]  /*13790*/  ISETP.GE.AND P4, PT, R3, R90, PT ;  /* 0x0000005a0300720c */ /* 0x000fe20003f86270 */
[----:B------:R-:W-:Y:S01]  /*137a0*/  HMMA.16816.F32 R12, R4, R38, R132 ;  /* 0x00000026040c723c */ /* 0x000fe20000001884 */
[----:B------:R-:W1:Y:S01]  /*137b0*/  LDSM.16.M88.4 R36, [R2+0x5800] ;  /* 0x005800000224783b */ /* 0x000e620000000200 */
[----:B------:R-:W-:Y:S01]  /*137c0*/  VIADD R3, R0, 0xffffff58 ;  /* 0xffffff5800037836 */ /* 0x000fe20000000000 */
[----:B------:R-:W-:-:S02]  /*137d0*/  FSEL R116, R10, -INF , !P6 ;  /* 0xff8000000a747808 */ /* 0x000fc40007000000 */
[----:B------:R-:W-:Y:S02]  /*137e0*/  FSEL R120, R8, -INF , !P6 ;  /* 0xff80000008787808 */ /* 0x000fe40007000000 */
[-C--:B------:R-:W-:Y:S01]  /*137f0*/  ISETP.GE.AND P6, PT, R3, R90.reuse, PT ;  /* 0x0000005a0300720c */ /* 0x080fe20003fc6270 */
[C---:B------:R-:W-:Y:S01]  /*13800*/  VIADD R3, R0.reuse, 0xffffff59 ;  /* 0xffffff5900037836 */ /* 0x040fe20000000000 */
[----:B------:R-:W-:Y:S02]  /*13810*/  FSEL R113, R11, -INF , !P2 ;  /* 0xff8000000b717808 */ /* 0x000fe40005000000 */
[----:B------:R-:W-:Y:S02]  /*13820*/  FSEL R118, R9, -INF , !P2 ;  /* 0xff80000009767808 */ /* 0x000fe40005000000 */
[----:B------:R-:W-:Y:S01]  /*13830*/  ISETP.GE.AND P2, PT, R3, R90, PT ;  /* 0x0000005a0300720c */ /* 0x000fe20003f46270 */
[----:B------:R-:W-:Y:S01]  /*13840*/  VIADD R3, R0, 0xffffff60 ;  /* 0xffffff6000037836 */ /* 0x000fe20000000000 */
[----:B------:R-:W-:-:S02]  /*13850*/  FSEL R98, R26, -INF , !P3 ;  /* 0xff8000001a627808 */ /* 0x000fc40005800000 */
[----:B------:R-:W-:Y:S02]  /*13860*/  FSEL R105, R24, -INF , !P3 ;  /* 0xff80000018697808 */ /* 0x000fe40005800000 */
[----:B------:R-:W-:Y:S02]  /*13870*/  FSEL R106, R27, -INF , !P5 ;  /* 0xff8000001b6a7808 */ /* 0x000fe40006800000 */
[----:B------:R-:W-:Y:S02]  /*13880*/  FSEL R104, R25, -INF , !P5 ;  /* 0xff80000019687808 */ /* 0x000fe40006800000 */
[C---:B------:R-:W-:Y:S01]  /*13890*/  HMMA.16816.F32 R24, R4.reuse, R30, R140 ;  /* 0x0000001e0418723c */ /* 0x040fe2000000188c */
[----:B------:R-:W-:Y:S01]  /*138a0*/  FSEL R114, R14, -INF , !P0 ;  /* 0xff8000000e727808 */ /* 0x000fe20004000000 */
[----:B------:R-:W3:Y:S01]  /*138b0*/  LDSM.16.M88.4 R28, [R2+0x6000] ;  /* 0x00600000021c783b */ /* 0x000ee20000000200 */
[----:B------:R-:W-:Y:S01]  /*138c0*/  FSEL R119, R12, -INF , !P0 ;  /* 0xff8000000c777808 */ /* 0x000fe20004000000 */
[C---:B------:R-:W-:Y:S01]  /*138d0*/  VIADD R12, R0.reuse, 0xffffff61 ;  /* 0xffffff61000c7836 */ /* 0x040fe20000000000 */
[----:B------:R-:W-:Y:S01]  /*138e0*/  ISETP.GE.AND P0, PT, R3, R90, PT ;  /* 0x0000005a0300720c */ /* 0x000fe20003f06270 */
[----:B------:R-:W-:Y:S01]  /*138f0*/  VIADD R3, R0, 0xffffff68 ;  /* 0xffffff6800037836 */ /* 0x000fe20000000000 */
[----:B------:R-:W-:Y:S01]  /*13900*/  FSEL R123, R22, -INF , !P4 ;  /* 0xff800000167b7808 */ /* 0x000fe20006000000 */
[----:B--2---:R-:W-:Y:S01]  /*13910*/  HMMA.16816.F32 R8, R4, R32, R144 ;  /* 0x000000200408723c */ /* 0x004fe20000001890 */
[----:B------:R-:W-:-:S02]  /*13920*/  FSEL R128, R20, -INF , !P4 ;  /* 0xff80000014807808 */ /* 0x000fc40006000000 */
[-C--:B------:R-:W-:Y:S01]  /*13930*/  ISETP.GE.AND P4, PT, R3, R90.reuse, PT ;  /* 0x0000005a0300720c */ /* 0x080fe20003f86270 */
[----:B------:R-:W-:Y:S01]  /*13940*/  VIADD R3, R0, 0xffffff69 ;  /* 0xffffff6900037836 */ /* 0x000fe20000000000 */
[-C--:B------:R-:W-:Y:S02]  /*13950*/  ISETP.GE.AND P5, PT, R16, R90.reuse, PT ;  /* 0x0000005a1000720c */ /* 0x080fe40003fa6270 */
[----:B------:R-:W-:Y:S01]  /*13960*/  FSEL R117, R15, -INF , !P1 ;  /* 0xff8000000f757808 */ /* 0x000fe20004800000 */
[C---:B------:R-:W-:Y:S01]  /*13970*/  HMMA.16816.F32 R16, R4.reuse, R34, R148 ;  /* 0x000000220410723c */ /* 0x040fe20000001894 */
[----:B------:R-:W-:Y:S01]  /*13980*/  FSEL R121, R23, -INF , !P5 ;  /* 0xff80000017797808 */ /* 0x000fe20006800000 */
[----:B------:R-:W2:Y:S01]  /*13990*/  LDSM.16.M88.4 R32, [R2+0x6800] ;  /* 0x006800000220783b */ /* 0x000ea20000000200 */
[----:B------:R-:W-:Y:S02]  /*139a0*/  FSEL R127, R21, -INF , !P5 ;  /* 0xff800000157f7808 */ /* 0x000fe40006800000 */
[----:B------:R-:W-:Y:S01]  /*139b0*/  ISETP.GE.AND P5, PT, R3, R90, PT ;  /* 0x0000005a0300720c */ /* 0x000fe20003fa6270 */
[----:B------:R-:W-:Y:S01]  /*139c0*/  VIADD R3, R0, 0xffffff70 ;  /* 0xffffff7000037836 */ /* 0x000fe20000000000 */
[----:B------:R-:W-:Y:S01]  /*139d0*/  FSEL R122, R26, -INF , !P6 ;  /* 0xff8000001a7a7808 */ /* 0x000fe20007000000 */
[----:B-1----:R-:W-:Y:S01]  /*139e0*/  HMMA.16816.F32 R20, R4, R36, R152 ;  /* 0x000000240414723c */ /* 0x002fe20000001898 */
[----:B------:R-:W-:-:S02]  /*139f0*/  FSEL R125, R24, -INF , !P6 ;  /* 0xff800000187d7808 */ /* 0x000fc40007000000 */
[-C--:B------:R-:W-:Y:S01]  /*13a00*/  ISETP.GE.AND P6, PT, R3, R90.reuse, PT ;  /* 0x0000005a0300720c */ /* 0x080fe20003fc6270 */
[----:B------:R-:W-:Y:S01]  /*13a10*/  VIADD R3, R0, 0xffffff78 ;  /* 0xffffff7800037836 */ /* 0x000fe20000000000 */
[----:B------:R-:W-:Y:S02]  /*13a20*/  FSEL R115, R13, -INF , !P1 ;  /* 0xff8000000d737808 */ /* 0x000fe40004800000 */
[----:B------:R-:W-:Y:S02]  /*13a30*/  FSEL R132, R10, -INF , !P0 ;  /* 0xff8000000a847808 */ /* 0x000fe40004000000 */
[----:B------:R-:W-:Y:S01]  /*13a40*/  ISETP.GE.AND P1, PT, R3, R90, PT ;  /* 0x0000005a0300720c */ /* 0x000fe20003f26270 */
[----:B------:R-:W-:Y:S01]  /*13a50*/  VIADD R3, R0, 0xffffff79 ;  /* 0xffffff7900037836 */ /* 0x000fe20000000000 */
[----:B------:R-:W-:Y:S01]  /*13a60*/  FSEL R136, R8, -INF , !P0 ;  /* 0xff80000008887808 */ /* 0x000fe20004000000 */
[----:B------:R-:W-:Y:S01]  /*13a70*/  VIADD R8, R0, 0xffffff81 ;  /* 0xffffff8100087836 */ /* 0x000fe20000000000 */
[----:B------:R-:W-:-:S02]  /*13a80*/  FSEL R130, R18, -INF , !P4 ;  /* 0xff80000012827808 */ /* 0x000fc40006000000 */
[-C--:B------:R-:W-:Y:S01]  /*13a90*/  ISETP.GE.AND P0, PT, R3, R90.reuse, PT ;  /* 0x0000005a0300720c */ /* 0x080fe20003f06270 */
[----:B------:R-:W-:Y:S01]  /*13aa0*/  VIADD R3, R0, 0xffffff80 ;  /* 0xffffff8000037836 */ /* 0x000fe20000000000 */
[----:B------:R-:W-:Y:S01]  /*13ab0*/  FSEL R135, R16, -INF , !P4 ;  /* 0xff80000010877808 */ /* 0x000fe20006000000 */
[----:B------:R-:W-:Y:S01]  /*13ac0*/  VIADD R16, R0, 0xffffff91 ;  /* 0xffffff9100107836 */ /* 0x000fe20000000000 */
[-C--:B------:R-:W-:Y:S01]  /*13ad0*/  ISETP.GE.AND P3, PT, R12, R90.reuse, PT ;  /* 0x0000005a0c00720c */ /* 0x080fe20003f66270 */
[C---:B------:R-:W-:Y:S01]  /*13ae0*/  VIADD R12, R0.reuse, 0xffffff71 ;  /* 0xffffff71000c7836 */ /* 0x040fe20000000000 */
[----:B------:R-:W-:Y:S01]  /*13af0*/  ISETP.GE.AND P4, PT, R3, R90, PT ;  /* 0x0000005a0300720c */ /* 0x000fe20003f86270 */
[----:B------:R-:W-:Y:S01]  /*13b00*/  VIADD R3, R0, 0xffffff88 ;  /* 0xffffff8800037836 */ /* 0x000fe20000000000 */
[----:B------:R-:W-:Y:S02]  /*13b10*/  FSEL R126, R27, -INF , !P2 ;  /* 0xff8000001b7e7808 */ /* 0x000fe40005000000 */
[----:B------:R-:W-:-:S02]  /*13b20*/  FSEL R124, R25, -INF , !P2 ;  /* 0xff800000197c7808 */ /* 0x000fc40005000000 */
[C---:B------:R-:W-:Y:S01]  /*13b30*/  HMMA.16816.F32 R24, R4.reuse, R38, R156 ;  /* 0x000000260418723c */ /* 0x040fe2000000189c */
[----:B------:R-:W-:Y:S01]  /*13b40*/  FSEL R139, R22, -INF , !P6 ;  /* 0xff800000168b7808 */ /* 0x000fe20007000000 */
[----:B------:R-:W-:Y:S01]  /*13b50*/  LDSM.16.M88.4 R36, [R2+0x8000] ;  /* 0x008000000224783b */ /* 0x000fe20000000200 */
[----:B------:R-:W-:Y:S02]  /*13b60*/  FSEL R145, R20, -INF , !P6 ;  /* 0xff80000014917808 */ /* 0x000fe40007000000 */
[-C--:B------:R-:W-:Y:S01]  /*13b70*/  ISETP.GE.AND P6, PT, R3, R90.reuse, PT ;  /* 0x0000005a0300720c */ /* 0x080fe20003fc6270 */
[----:B------:R-:W-:Y:S01]  /*13b80*/  VIADD R3, R0, 0xffffff89 ;  /* 0xffffff8900037836 */ /* 0x000fe20000000000 */
[----:B------:R-:W-:Y:S02]  /*13b90*/  ISETP.GE.AND P2, PT, R12, R90, PT ;  /* 0x0000005a0c00720c */ /* 0x000fe40003f46270 */
[----:B---3--:R-:W-:Y:S01]  /*13ba0*/  HMMA.16816.F32 R12, R4, R28, R160 ;  /* 0x0000001c040c723c */ /* 0x008fe200000018a0 */
[----:B------:R-:W-:-:S02]  /*13bb0*/  FSEL R133, R19, -INF , !P5 ;  /* 0xff80000013857808 */ /* 0x000fc40006800000 */
[----:B------:R-:W-:Y:S02]  /*13bc0*/  FSEL R137, R23, -INF , !P2 ;  /* 0xff80000017897808 */ /* 0x000fe40005000000 */
[----:B------:R-:W-:Y:S02]  /*13bd0*/  FSEL R143, R21, -INF , !P2 ;  /* 0xff800000158f7808 */ /* 0x000fe40005000000 */
[----:B------:R-:W-:Y:S01]  /*13be0*/  ISETP.GE.AND P2, PT, R3, R90, PT ;  /* 0x0000005a0300720c */ /* 0x000fe20003f46270 */
[----:B------:R-:W-:Y:S01]  /*13bf0*/  VIADD R3, R0, 0xffffff90 ;  /* 0xffffff9000037836 */ /* 0x000fe20000000000 */
[----:B------:R-:W-:Y:S01]  /*13c00*/  FSEL R131, R17, -INF , !P5 ;  /* 0xff80000011837808 */ /* 0x000fe20006800000 */
[----:B--2---:R-:W-:Y:S01]  /*13c10*/  HMMA.16816.F32 R20, R4, R32, R164 ;  /* 0x000000200414723c */ /* 0x004fe200000018a4 */
[----:B------:R-:W-:Y:S02]  /*13c20*/  FSEL R129, R11, -INF , !P3 ;  /* 0xff8000000b817808 */ /* 0x000fe40005800000 */
[----:B------:R-:W-:-:S02]  /*13c30*/  FSEL R134, R9, -INF , !P3 ;  /* 0xff80000009867808 */ /* 0x000fc40005800000 */
[-C--:B------:R-:W-:Y:S02]  /*13c40*/  ISETP.GE.AND P5, PT, R8, R90.reuse, PT ;  /* 0x0000005a0800720c */ /* 0x080fe40003fa6270 */
[-C--:B------:R-:W-:Y:S01]  /*13c50*/  ISETP.GE.AND P3, PT, R3, R90.reuse, PT ;  /* 0x0000005a0300720c */ /* 0x080fe20003f66270 */
[----:B------:R-:W-:Y:S01]  /*13c60*/  HMMA.16816.F32 R8, R4, R30, R44 ;  /* 0x0000001e0408723c */ /* 0x000fe2000000182c */
[----:B------:R-:W1:Y:S01]  /*13c70*/  LDSM.16.M88.4 R28, [R2+0x7800] ;  /* 0x00780000021c783b */ /* 0x000e620000000200 */
[C---:B------:R-:W-:Y:S01]  /*13c80*/  VIADD R3, R0.reuse, 0xffffff98 ;  /* 0xffffff9800037836 */ /* 0x040fe20000000000 */
[----:B------:R-:W-:Y:S02]  /*13c90*/  FSEL R142, R27, -INF , !P0 ;  /* 0xff8000001b8e7808 */ /* 0x000fe40004000000 */
[----:B------:R-:W-:Y:S02]  /*13ca0*/  FSEL R140, R25, -INF , !P0 ;  /* 0xff800000198c7808 */ /* 0x000fe40004000000 */
[----:B------:R-:W-:Y:S01]  /*13cb0*/  ISETP.GE.AND P0, PT, R3, R90, PT ;  /* 0x0000005a0300720c */ /* 0x000fe20003f06270 */
[----:B------:R-:W-:Y:S01]  /*13cc0*/  VIADD R3, R0, 0xffffff99 ;  /* 0xffffff9900037836 */ /* 0x000fe20000000000 */
[----:B------:R-:W-:-:S02]  /*13cd0*/  FSEL R146, R15, -INF , !P5 ;  /* 0xff8000000f927808 */ /* 0x000fc40006800000 */
[----:B------:R-:W-:Y:S02]  /*13ce0*/  FSEL R153, R13, -INF , !P5 ;  /* 0xff8000000d997808 */ /* 0x000fe40006800000 */
[-C--:B------:R-:W-:Y:S01]  /*13cf0*/  ISETP.GE.AND P5, PT, R3, R90.reuse, PT ;  /* 0x0000005a0300720c */ /* 0x080fe20003fa6270 */
[----:B------:R-:W-:Y:S01]  /*13d00*/  VIADD R3, R0, 0xffffffa0 ;  /* 0xffffffa000037836 */ /* 0x000fe20000000000 */
[----:B------:R-:W-:Y:S02]  /*13d10*/  FSEL R138, R26, -INF , !P1 ;  /* 0xff8000001a8a7808 */ /* 0x000fe40004800000 */
[----:B------:R-:W-:Y:S02]  /*13d20*/  FSEL R141, R24, -INF , !P1 ;  /* 0xff800000188d7808 */ /* 0x000fe40004800000 */
[----:B------:R-:W-:Y:S01]  /*13d30*/  FSEL R147, R10, -INF , !P6 ;  /* 0xff8000000a937808 */ /* 0x000fe20007000000 */
[C---:B------:R-:W-:Y:S01]  /*13d40*/  HMMA.16816.F32 R24, R4.reuse, R34, R172 ;  /* 0x000000220418723c */ /* 0x040fe200000018ac */
[----:B------:R-:W-:Y:S01]  /*13d50*/  FSEL R154, R8, -INF , !P6 ;  /* 0xff800000089a7808 */ /* 0x000fe20007000000 */
[----:B------:R-:W-:Y:S01]  /*13d60*/  LDSM.16.M88.4 R32, [R2+0x9000] ;  /* 0x009000000220783b */ /* 0x000fe20000000200 */
[-C--:B------:R-:W-:Y:S01]  /*13d70*/  ISETP.GE.AND P6, PT, R3, R90.reuse, PT ;  /* 0x0000005a0300720c */ /* 0x080fe20003fc6270 */
[----:B------:R-:W-:Y:S01]  /*13d80*/  VIADD R3, R0, 0xffffffa8 ;  /* 0xffffffa800037836 */ /* 0x000fe20000000000 */
[----:B------:R-:W-:Y:S01]  /*13d90*/  ISETP.GE.AND P1, PT, R16, R90, PT ;  /* 0x0000005a1000720c */ /* 0x000fe20003f26270 */
[----:B------:R-:W-:Y:S01]  /*13da0*/  VIADD R8, R0, 0xffffffa1 ;  /* 0xffffffa100087836 */ /* 0x000fe20000000000 */
[----:B------:R-:W-:Y:S01]  /*13db0*/  FSEL R151, R14, -INF , !P4 ;  /* 0xff8000000e977808 */ /* 0x000fe20006000000 */
[----:B------:R-:W-:Y:S01]  /*13dc0*/  HMMA.16816.F32 R16, R4, R40, R176 ;  /* 0x000000280410723c */ /* 0x000fe200000018b0 */
[----:B------:R-:W-:-:S02]  /*13dd0*/  FSEL R155, R12, -INF , !P4 ;  /* 0xff8000000c9b7808 */ /* 0x000fc40006000000 */
[-C--:B------:R-:W-:Y:S01]  /*13de0*/  ISETP.GE.AND P4, PT, R3, R90.reuse, PT ;  /* 0x0000005a0300720c */ /* 0x080fe20003f86270 */
[----:B------:R-:W-:Y:S01]  /*13df0*/  VIADD R3, R0, 0xffffffa9 ;  /* 0xffffffa900037836 */ /* 0x000fe20000000000 */
[----:B------:R-:W-:Y:S02]  /*13e00*/  FSEL R159, R22, -INF , !P3 ;  /* 0xff800000169f7808 */ /* 0x000fe40005800000 */
[----:B------:R-:W-:Y:S01]  /*13e10*/  FSEL R162, R20, -INF , !P3 ;  /* 0xff80000014a27808 */ /* 0x000fe20005800000 */
[----:B------:R-:W-:Y:S01]  /*13e20*/  HMMA.16816.F32 R12, R4, R42, R224 ;  /* 0x0000002a040c723c */ /* 0x000fe200000018e0 */
[----:B------:R-:W2:Y:S01]  /*13e30*/  LDSM.16.M88.4 R40, [R2+0x8800] ;  /* 0x008800000228783b */ /* 0x000ea20000000200 */
[----:B------:R-:W-:Y:S01]  /*13e40*/  ISETP.GE.AND P3, PT, R3, R90, PT ;  /* 0x0000005a0300720c */ /* 0x000fe20003f66270 */
[C---:B------:R-:W-:Y:S01]  /*13e50*/  VIADD R3, R0.reuse, 0xffffffb0 ;  /* 0xffffffb000037836 */ /* 0x040fe20000000000 */
[----:B------:R-:W-:Y:S01]  /*13e60*/  FSEL R157, R23, -INF , !P1 ;  /* 0xff800000179d7808 */ /* 0x000fe20004800000 */
[----:B------:R-:W-:Y:S01]  /*13e70*/  VIADD R20, R0, 0xffffffb1 ;  /* 0xffffffb100147836 */ /* 0x000fe20000000000 */
[----:B------:R-:W-:-:S02]  /*13e80*/  FSEL R161, R21, -INF , !P1 ;  /* 0xff80000015a17808 */ /* 0x000fc40004800000 */
[-C--:B------:R-:W-:Y:S01]  /*13e90*/  ISETP.GE.AND P1, PT, R3, R90.reuse, PT ;  /* 0x0000005a0300720c */ /* 0x080fe20003f26270 */
[----:B------:R-:W-:Y:S01]  /*13ea0*/  VIADD R3, R0, 0xffffffb8 ;  /* 0xffffffb800037836 */ /* 0x000fe20000000000 */
[----:B------:R-:W-:Y:S02]  /*13eb0*/  FSEL R152, R11, -INF , !P2 ;  /* 0xff8000000b987808 */ /* 0x000fe40005000000 */
[----:B------:R-:W-:Y:S02]  /*13ec0*/  FSEL R150, R9, -INF , !P2 ;  /* 0xff80000009967808 */ /* 0x000fe40005000000 */
[----:B------:R-:W-:Y:S02]  /*13ed0*/  ISETP.GE.AND P2, PT, R8, R90, PT ;  /* 0x0000005a0800720c */ /* 0x000fe40003f46270 */
[----:B-1----:R-:W-:Y:S01]  /*13ee0*/  HMMA.16816.F32 R8, R4, R28, R108 ;  /* 0x0000001c0408723c */ /* 0x002fe2000000186c */
[----:B------:R-:W-:Y:S02]  /*13ef0*/  FSEL R110, R18, -INF , !P6 ;  /* 0xff800000126e7808 */ /* 0x000fe40007000000 */
[----:B------:R-:W-:-:S02]  /*13f00*/  FSEL R111, R16, -INF , !P6 ;  /* 0xff800000106f7808 */ /* 0x000fc40007000000 */
[----:B------:R-:W-:Y:S01]  /*13f10*/  ISETP.GE.AND P6, PT, R3, R90, PT ;  /* 0x0000005a0300720c */ /* 0x000fe20003fc6270 */
[----:B------:R-:W-:Y:S01]  /*13f20*/  VIADD R3, R0, 0xffffffb9 ;  /* 0xffffffb900037836 */ /* 0x000fe20000000000 */
[----:B------:R-:W-:Y:S02]  /*13f30*/  FSEL R158, R26, -INF , !P0 ;  /* 0xff8000001a9e7808 */ /* 0x000fe40004000000 */
[----:B------:R-:W-:Y:S02]  /*13f40*/  FSEL R160, R24, -INF , !P0 ;  /* 0xff80000018a07808 */ /* 0x000fe40004000000 */
[----:B------:R-:W-:Y:S02]  /*13f50*/  FSEL R109, R27, -INF , !P5 ;  /* 0xff8000001b6d7808 */ /* 0x000fe40006800000 */
[----:B------:R-:W-:Y:S02]  /*13f60*/  FSEL R108, R25, -INF , !P5 ;  /* 0xff800000196c7808 */ /* 0x000fe40006800000 */
[----:B------:R-:W-:Y:S01]  /*13f70*/  HMMA.16816.F32 R24, R4, R30, R100 ;  /* 0x0000001e0418723c */ /* 0x000fe20000001864 */
[----:B------:R1:W3:Y:S01]  /*13f80*/  LDSM.16.M88.4 R28, [R2+0x9800] ;  /* 0x00980000021c783b */ /* 0x0002e20000000200 */
[----:B------:R-:W-:Y:S01]  /*13f90*/  FSEL R100, R19, -INF , !P2 ;  /* 0xff80000013647808 */ /* 0x000fe20005000000 */
[----:B------:R-:W-:-:S04]  /*13fa0*/  DEPBAR.LE SB0, 0x0 ;  /* 0x000080000000791a */ /* 0x000fc80000000000 */
[----:B------:R-:W-:Y:S02]  /*13fb0*/  FSEL R102, R17, -INF , !P2 ;  /* 0xff80000011667808 */ /* 0x000fe40005000000 */
[-C--:B------:R-:W-:Y:S01]  /*13fc0*/  ISETP.GE.AND P2, PT, R3, R90.reuse, PT ;  /* 0x0000005a0300720c */ /* 0x080fe20003f46270 */
[----:B------:R-:W-:Y:S01]  /*13fd0*/  VIADD R3, R0, 0xffffffc0 ;  /* 0xffffffc000037836 */ /* 0x000fe20000000000 */
[C---:B------:R-:W-:Y:S01]  /*13fe0*/  HMMA.16816.F32 R16, R4.reuse, R38, R92 ;  /* 0x000000260410723c */ /* 0x040fe2000000185c */
[-C--:B------:R-:W-:Y:S02]  /*13ff0*/  ISETP.GE.AND P0, PT, R20, R90.reuse, PT ;  /* 0x0000005a1400720c */ /* 0x080fe40003f06270 */
[----:B------:R-:W-:Y:S02]  /*14000*/  FSEL R163, R10, -INF , !P1 ;  /* 0xff8000000aa37808 */ /* 0x000fe40004800000 */
[----:B------:R-:W-:Y:S01]  /*14010*/  ISETP.GE.AND P5, PT, R3, R90, PT ;  /* 0x0000005a0300720c */ /* 0x000fe20003fa6270 */
[----:B------:R-:W-:Y:S01]  /*14020*/  VIADD R3, R0, 0xffffffc8 ;  /* 0xffffffc800037836 */ /* 0x000fe20000000000 */
[----:B------:R-:W-:Y:S01]  /*14030*/  FSEL R164, R8, -INF , !P1 ;  /* 0xff80000008a47808 */ /* 0x000fe20004800000 */
[----:B------:R-:W-:Y:S01]  /*14040*/  HMMA.16816.F32 R20, R4, R36, R84 ;  /* 0x000000240414723c */ /* 0x000fe20000001854 */
[----:B------:R-:W-:-:S02]  /*14050*/  FSEL R85, R15, -INF , !P3 ;  /* 0xff8000000f557808 */ /* 0x000fc40005800000 */
[----:B------:R-:W-:Y:S02]  /*14060*/  FSEL R84, R13, -INF , !P3 ;  /* 0xff8000000d547808 */ /* 0x000fe40005800000 */
[-C--:B------:R-:W-:Y:S01]  /*14070*/  ISETP.GE.AND P3, PT, R3, R90.reuse, PT ;  /* 0x0000005a0300720c */ /* 0x080fe20003f66270 */
[C---:B------:R-:W-:Y:S01]  /*14080*/  VIADD R3, R0.reuse, 0xffffffc9 ;  /* 0xffffffc900037836 */ /* 0x040fe20000000000 */
[----:B------:R-:W-:Y:S01]  /*14090*/  FSEL R86, R11, -INF , !P0 ;  /* 0xff8000000b567808 */ /* 0x000fe20004000000 */
[----:B-1----:R-:W-:Y:S01]  /*140a0*/  VIADD R2, R0, 0xffffffe8 ;  /* 0xffffffe800027836 */ /* 0x002fe20000000000 */
[----:B------:R-:W-:Y:S02]  /*140b0*/  FSEL R95, R9, -INF , !P0 ;  /* 0xff800000095f7808 */ /* 0x000fe40004000000 */
[----:B------:R-:W-:Y:S01]  /*140c0*/  ISETP.GE.AND P1, PT, R3, R90, PT ;  /* 0x0000005a0300720c */ /* 0x000fe20003f26270 */
[----:B--2---:R-:W-:Y:S01]  /*140d0*/  HMMA.16816.F32 R8, R4, R40, R188 ;  /* 0x000000280408723c */ /* 0x004fe200000018bc */
[----:B------:R-:W-:Y:S01]  /*140e0*/  FSEL R103, R12, -INF , !P4 ;  /* 0xff8000000c677808 */ /* 0x000fe20006000000 */
[----:B------:R-:W-:Y:S01]  /*140f0*/  VIADD R12, R0, 0xffffffc1 ;  /* 0xffffffc1000c7836 */ /* 0x000fe20000000000 */
[----:B------:R-:W-:Y:S01]  /*14100*/  FSEL R167, R18, -INF , !P3 ;  /* 0xff80000012a77808 */ /* 0x000fe20005800000 */
[----:B------:R-:W-:Y:S01]  /*14110*/  VIADD R3, R0, 0xffffffd0 ;  /* 0xffffffd000037836 */ /* 0x000fe20000000000 */
[----:B------:R-:W-:-:S02]  /*14120*/  FSEL R175, R16, -INF , !P3 ;  /* 0xff80000010af7808 */ /* 0x000fc40005800000 */
[----:B------:R-:W-:Y:S02]  /*14130*/  FSEL R173, R19, -INF , !P1 ;  /* 0xff80000013ad7808 */ /* 0x000fe40004800000 */
[----:B------:R-:W-:Y:S02]  /*14140*/  FSEL R171, R17, -INF , !P1 ;  /* 0xff80000011ab7808 */ /* 0x000fe40004800000 */
[C---:B------:R-:W-:Y:S01]  /*14150*/  HMMA.16816.F32 R16, R4.reuse, R34, R76 ;  /* 0x000000220410723c */ /* 0x040fe2000000184c */
[----:B------:R-:W-:Y:S02]  /*14160*/  FSEL R101, R14, -INF , !P4 ;  /* 0xff8000000e657808 */ /* 0x000fe40006000000 */
[-C--:B------:R-:W-:Y:S02]  /*14170*/  ISETP.GE.AND P4, PT, R12, R90.reuse, PT ;  /* 0x0000005a0c00720c */ /* 0x080fe40003f86270 */
[----:B------:R-:W-:Y:S01]  /*14180*/  FSEL R93, R24, -INF , !P6 ;  /* 0xff800000185d7808 */ /* 0x000fe20007000000 */
[----:B------:R-:W-:Y:S01]  /*14190*/  VIADD R24, R0, 0xffffffd1 ;  /* 0xffffffd100187836 */ /* 0x000fe20000000000 */
[----:B------:R-:W-:Y:S01]  /*141a0*/  FSEL R166, R22, -INF , !P5 ;  /* 0xff80000016a67808 */ /* 0x000fe20006800000 */
[----:B------:R-:W-:Y:S01]  /*141b0*/  HMMA.16816.F32 R12, R4, R42, R184 ;  /* 0x0000002a040c723c */ /* 0x000fe200000018b8 */
[----:B------:R-:W-:Y:S01]  /*141c0*/  FSEL R174, R20, -INF , !P5 ;  /* 0xff80000014ae7808 */ /* 0x000fe20006800000 */
[----:B------:R-:W-:Y:S01]  /*141d0*/  BAR.SYNC.DEFER_BLOCKING 0x0 ;  /* 0x0000000000007b1d */ /* 0x000fe20000010000 */
[----:B------:R-:W-:Y:S01]  /*141e0*/  ISETP.GE.AND P0, PT, R3, R90, PT ;  /* 0x0000005a0300720c */ /* 0x000fe20003f06270 */
[----:B------:R-:W-:Y:S01]  /*141f0*/  VIADD R3, R0, 0xffffffe1 ;  /* 0xffffffe100037836 */ /* 0x000fe20000000000 */
[----:B------:R-:W-:-:S02]  /*14200*/  FSEL R165, R23, -INF , !P4 ;  /* 0xff80000017a57808 */ /* 0x000fc40006000000 */
[----:B------:R-:W-:Y:S02]  /*14210*/  FSEL R172, R21, -INF , !P4 ;  /* 0xff80000015ac7808 */ /* 0x000fe40006000000 */
[----:B------:R-:W-:Y:S01]  /*14220*/  ISETP.GE.AND P5, PT, R24, R90, PT ;  /* 0x0000005a1800720c */ /* 0x000fe20003fa6270 */
[----:B------:R-:W-:Y:S01]  /*14230*/  HMMA.16816.F32 R20, R4, R32, R180 ;  /* 0x000000200414723c */ /* 0x000fe200000018b4 */
[----:B------:R-:W-:Y:S01]  /*14240*/  FSEL R94, R27, -INF , !P2 ;  /* 0xff8000001b5e7808 */ /* 0x000fe20005000000 */
[----:B------:R-:W-:Y:S01]  /*14250*/  VIADD R27, R0, 0xffffffd8 ;  /* 0xffffffd8001b7836 */ /* 0x000fe20000000000 */
[----:B------:R-:W-:Y:S01]  /*14260*/  FSEL R87, R26, -INF , !P6 ;  /* 0xff8000001a577808 */ /* 0x000fe20007000000 */
[----:B------:R-:W-:Y:S01]  /*14270*/  VIADD R26, R0, 0xffffffe0 ;  /* 0xffffffe0001a7836 */ /* 0x000fe20000000000 */
[----:B------:R-:W-:Y:S02]  /*14280*/  FSEL R179, R10, -INF , !P0 ;  /* 0xff8000000ab37808 */ /* 0x000fe40004000000 */
[----:B------:R-:W-:-:S02]  /*14290*/  FSEL R183, R8, -INF , !P0 ;  /* 0xff80000008b77808 */ /* 0x000fc40004000000 */
[----:B------:R-:W-:Y:S02]  /*142a0*/  FSEL R176, R11, -INF , !P5 ;  /* 0xff8000000bb07808 */ /* 0x000fe40006800000 */
[----:B------:R-:W-:Y:S02]  /*142b0*/  FSEL R180, R9, -INF , !P5 ;  /* 0xff80000009b47808 */ /* 0x000fe40006800000 */
[-C--:B------:R-:W-:Y:S01]  /*142c0*/  ISETP.GE.AND P6, PT, R2, R90.reuse, PT ;  /* 0x0000005a0200720c */ /* 0x080fe20003fc6270 */
[C---:B---3--:R-:W-:Y:S01]  /*142d0*/  HMMA.16816.F32 R8, R4.reuse, R28, R72 ;  /* 0x0000001c0408723c */ /* 0x048fe20000001848 */
[----:B------:R-:W-:Y:S01]  /*142e0*/  FSEL R92, R25, -INF , !P2 ;  /* 0xff800000195c7808 */ /* 0x000fe20005000000 */
[C---:B------:R-:W-:Y:S01]  /*142f0*/  VIADD R2, R0.reuse, 0xfffffff0 ;  /* 0xfffffff000027836 */ /* 0x040fe20000000000 */
[-C--:B------:R-:W-:Y:S01]  /*14300*/  ISETP.GE.AND P2, PT, R3, R90.reuse, PT ;  /* 0x0000005a0300720c */ /* 0x080fe20003f46270 */
[C---:B------:R-:W-:Y:S01]  /*14310*/  VIADD R3, R0.reuse, 0xffffffe9 ;  /* 0xffffffe900037836 */ /* 0x040fe20000000000 */
[----:B------:R-:W-:Y:S01]  /*14320*/  ISETP.GE.AND P4, PT, R27, R90, PT ;  /* 0x0000005a1b00720c */ /* 0x000fe20003f86270 */
[----:B------:R-:W-:Y:S01]  /*14330*/  VIADD R25, R0, 0xffffffd9 ;  /* 0xffffffd900197836 */ /* 0x000fe20000000000 */
[----:B------:R-:W-:Y:S01]  /*14340*/  FSEL R184, R18, -INF , !P6 ;  /* 0xff80000012b87808 */ /* 0x000fe20007000000 */
[----:B------:R-:W-:Y:S01]  /*14350*/  HMMA.16816.F32 R4, R4, R30, R56 ;  /* 0x0000001e0404723c */ /* 0x000fe20000001838 */
[----:B------:R-:W-:-:S02]  /*14360*/  FSEL R187, R16, -INF , !P6 ;  /* 0xff80000010bb7808 */ /* 0x000fc40007000000 */
[----:B------:R-:W-:Y:S02]  /*14370*/  ISETP.NE.AND P6, PT, R233, 0x1, PT ;  /* 0x00000001e900780c */ /* 0x000fe40003fc5270 */
[----:B------:R-:W-:Y:S02]  /*14380*/  FSEL R177, R14, -INF , !P4 ;  /* 0xff8000000eb17808 */ /* 0x000fe40006000000 */
[----:B------:R-:W-:Y:S02]  /*14390*/  FSEL R181, R12, -INF , !P4 ;  /* 0xff8000000cb57808 */ /* 0x000fe40006000000 */
[-C--:B------:R-:W-:Y:S01]  /*143a0*/  ISETP.GE.AND P5, PT, R3, R90.reuse, PT ;  /* 0x0000005a0300720c */ /* 0x080fe20003fa6270 */
[----:B------:R-:W-:Y:S01]  /*143b0*/  VIADD R3, R0, 0xfffffff1 ;  /* 0xfffffff100037836 */ /* 0x000fe20000000000 */
[-C--:B------:R-:W-:Y:S01]  /*143c0*/  ISETP.GE.AND P4, PT, R2, R90.reuse, PT ;  /* 0x0000005a0200720c */ /* 0x080fe20003f86270 */
[C---:B------:R-:W-:Y:S01]  /*143d0*/  VIADD R2, R0.reuse, 0xfffffff8 ;  /* 0xfffffff800027836 */ /* 0x040fe20000000000 */
[-C--:B------:R-:W-:Y:S01]  /*143e0*/  ISETP.GE.AND P3, PT, R25, R90.reuse, PT ;  /* 0x0000005a1900720c */ /* 0x080fe20003f66270 */
[----:B------:R-:W-:Y:S01]  /*143f0*/  VIADD R0, R0, 0xfffffff9 ;  /* 0xfffffff900007836 */ /* 0x000fe20000000000 */
[----:B------:R-:W-:-:S02]  /*14400*/  ISETP.GE.AND P1, PT, R26, R90, PT ;  /* 0x0000005a1a00720c */ /* 0x000fc40003f26270 */
[----:B------:R-:W-:Y:S02]  /*14410*/  FSEL R182, R15, -INF , !P3 ;  /* 0xff8000000fb67808 */ /* 0x000fe40005800000 */
[----:B------:R-:W-:Y:S02]  /*14420*/  FSEL R178, R13, -INF , !P3 ;  /* 0xff8000000db27808 */ /* 0x000fe40005800000 */
[----:B------:R-:W-:Y:S02]  /*14430*/  FSEL R186, R22, -INF , !P1 ;  /* 0xff80000016ba7808 */ /* 0x000fe40004800000 */
[----:B------:R-:W-:Y:S02]  /*14440*/  FSEL R191, R20, -INF , !P1 ;  /* 0xff80000014bf7808 */ /* 0x000fe40004800000 */
[-C--:B------:R-:W-:Y:S02]  /*14450*/  ISETP.GE.AND P3, PT, R3, R90.reuse, PT ;  /* 0x0000005a0300720c */ /* 0x080fe40003f66270 */
[----:B------:R-:W-:-:S02]  /*14460*/  ISETP.GE.AND P1, PT, R2, R90, PT ;  /* 0x0000005a0200720c */ /* 0x000fc40003f26270 */
[----:B------:R-:W-:Y:S02]  /*14470*/  ISETP.GE.AND P0, PT, R0, R90, PT ;  /* 0x0000005a0000720c */ /* 0x000fe40003f06270 */
[----:B------:R-:W-:Y:S02]  /*14480*/  FSEL R185, R23, -INF , !P2 ;  /* 0xff80000017b97808 */ /* 0x000fe40005000000 */
[----:B------:R-:W-:Y:S02]  /*14490*/  FSEL R188, R21, -INF , !P2 ;  /* 0xff80000015bc7808 */ /* 0x000fe40005000000 */
[----:B------:R-:W-:Y:S02]  /*144a0*/  ISETP.NE.AND P2, PT, R61, RZ, PT ;  /* 0x000000ff3d00720c */ /* 0x000fe40003f45270 */
        /* <DEDUP_REMOVED lines=24> */
.L_x_4189:
[----:B------:R-:W2:Y:S04]  /*14630*/  LD.E R2, desc[UR6][R168.64+0x170] ;  /* 0x00017006a8027980 */ /* 0x000ea8000c101900 */
[----:B------:R-:W3:Y:S01]  /*14640*/  LDL R6, [R1+0x4] ;  /* 0x0000040001067983 */ /* 0x000ee20000100800 */
[----:B--2---:R-:W-:-:S04]  /*14650*/  IABS R0, R2 ;  /* 0x0000000200007213 */ /* 0x004fc80000000000 */
[----:B------:R-:W1:Y:S08]  /*14660*/  I2F.RP R4, R0 ;  /* 0x0000000000047306 */ /* 0x000e700000209400 */
[----:B-1----:R-:W1:Y:S02]  /*14670*/  MUFU.RCP R4, R4 ;  /* 0x0000000400047308 */ /* 0x002e640000001000 */
[----:B-1----:R-:W-:-:S06]  /*14680*/  VIADD R4, R4, 0xffffffe ;  /* 0x0ffffffe04047836 */ /* 0x002fcc0000000000 */
[----:B------:R-:W1:Y:S01]  /*14690*/  F2I.FTZ.U32.TRUNC.NTZ R5, R4 ;  /* 0x0000000400057305 */ /* 0x000e62000021f000 */
[C---:B---3--:R-:W-:Y:S01]  /*146a0*/  VIADD R9, R6.reuse, 0xfffffe00 ;  /* 0xfffffe0006097836 */ /* 0x048fe20000000000 */
[----:B------:R-:W-:-:S04]  /*146b0*/  IADD3 R8, PT, PT, R6, -0x100, RZ ;  /* 0xffffff0006087810 */ /* 0x000fc80007ffe0ff */
[----:B------:R-:W-:Y:S01]  /*146c0*/  IABS R6, R9 ;  /* 0x0000000900067213 */ /* 0x000fe20000000000 */
[----:B-1----:R-:W-:Y:S02]  /*146d0*/  IMAD.MOV R3, RZ, RZ, -R5 ;  /* 0x000000ffff037224 */ /* 0x002fe400078e0a05 */
[----:B------:R-:W-:Y:S02]  /*146e0*/  IMAD.MOV.U32 R4, RZ, RZ, RZ ;  /* 0x000000ffff047224 */ /* 0x000fe400078e00ff */
[----:B------:R-:W-:Y:S01]  /*146f0*/  IMAD R3, R3, R0, RZ ;  /* 0x0000000003037224 */ /* 0x000fe200078e02ff */
[----:B------:R-:W-:-:S03]  /*14700*/  IABS R10, R2 ;  /* 0x00000002000a7213 */ /* 0x000fc60000000000 */
        /* <DEDUP_REMOVED lines=49> */
.L_x_4190:
[----:B------:R-:W-:Y:S05]  /*14a20*/  BSYNC.RECONVERGENT B0 ;  /* 0x0000000000007941 */ /* 0x000fea0003800200 */
.L_x_4188:
[C---:B------:R-:W-:Y:S01]  /*14a30*/  IMAD.SHL.U32 R23, R234.reuse, 0x20, RZ ;  /* 0x00000020ea177824 */ /* 0x040fe200078e00ff */
[----:B------:R-:W-:Y:S01]  /*14a40*/  SHF.L.U64.HI R22, R234, 0x5, R235 ;  /* 0x00000005ea167819 */ /* 0x000fe200000102eb */
[----:B------:R-:W-:Y:S01]  /*14a50*/  IMAD.MOV.U32 R10, RZ, RZ, R246 ;  /* 0x000000ffff0a7224 */ /* 0x000fe200078e00f6 */
[----:B------:R-:W-:Y:S01]  /*14a60*/  LOP3.LUT R0, R243, 0x1c0, RZ, 0xc0, !PT ;  /* 0x000001c0f3007812 */ /* 0x000fe200078ec0ff */
[--C-:B------:R-:W-:Y:S01]  /*14a70*/  IMAD.MOV.U32 R11, RZ, RZ, R245.reuse ;  /* 0x000000ffff0b7224 */ /* 0x100fe200078e00f5 */
[----:B------:R-:W-:Y:S02]  /*14a80*/  IADD3 R8, P0, PT, R23, R246, RZ ;  /* 0x000000f617087210 */ /* 0x000fe40007f1e0ff */
[----:B------:R-:W-:Y:S02]  /*14a90*/  LOP3.LUT R0, R0, 0x38, R232, 0xf8, !PT ;  /* 0x0000003800007812 */ /* 0x000fe400078ef8e8 */
[----:B------:R-:W-:Y:S01]  /*14aa0*/  IADD3 R6, P1, PT, R8, R23, RZ ;  /* 0x0000001708067210 */ /* 0x000fe20007f3e0ff */
[----:B------:R-:W-:Y:S01]  /*14ab0*/  IMAD.X R9, R22, 0x1, R245, P0 ;  /* 0x0000000116097824 */ /* 0x000fe200000e06f5 */
[----:B------:R-:W-:-:S02]  /*14ac0*/  LOP3.LUT R0, R0, R228, RZ, 0x3c, !PT ;  /* 0x000000e400007212 */ /* 0x000fc400078e3cff */
[-C--:B------:R-:W-:Y:S01]  /*14ad0*/  IADD3 R4, P0, PT, R6, R23.reuse, RZ ;  /* 0x0000001706047210 */ /* 0x080fe20007f1e0ff */
[--C-:B------:R-:W-:Y:S01]  /*14ae0*/  IMAD.X R7, R9, 0x1, R22.reuse, P1 ;  /* 0x0000000109077824 */ /* 0x100fe200008e0616 */
[----:B------:R-:W-:Y:S02]  /*14af0*/  LOP3.LUT R0, R0, 0x1e00, R243, 0xf8, !PT ;  /* 0x00001e0000007812 */ /* 0x000fe400078ef8f3 */
[-C--:B------:R-:W-:Y:S01]  /*14b00*/  IADD3 R2, P1, PT, R4, R23.reuse, RZ ;  /* 0x0000001704027210 */ /* 0x080fe20007f3e0ff */
[--C-:B------:R-:W-:Y:S01]  /*14b10*/  IMAD.X R5, R7, 0x1, R22.reuse, P0 ;  /* 0x0000000107057824 */ /* 0x100fe200000e0616 */
[----:B------:R-:W-:Y:S02]  /*14b20*/  LEA R0, R0, UR8, 0x1 ;  /* 0x0000000800007c11 */ /* 0x000fe4000f8e08ff */
[-C--:B------:R-:W-:Y:S01]  /*14b30*/  IADD3 R12, P0, PT, R2, R23.reuse, RZ ;  /* 0x00000017020c7210 */ /* 0x080fe20007f1e0ff */
[--C-:B------:R-:W-:Y:S02]  /*14b40*/  IMAD.X R3, R5, 0x1, R22.reuse, P1 ;  /* 0x0000000105037824 */ /* 0x100fe400008e0616 */
[----:B------:R-:W-:Y:S01]  /*14b50*/  @!PT LDS RZ, [RZ] ;  /* 0x00000000fffff984 */ /* 0x000fe20000000800 */
[----:B------:R-:W-:Y:S01]  /*14b60*/  @!PT LDS RZ, [RZ] ;  /* 0x00000000fffff984 */ /* 0x000fe20000000800 */
[----:B------:R-:W-:Y:S01]  /*14b70*/  @!PT LDS RZ, [RZ] ;  /* 0x00000000fffff984 */ /* 0x000fe20000000800 */
[----:B------:R1:W-:Y:S01]  /*14b80*/  LDGSTS.E.BYPASS.LTC128B.128 [R0+0x2000], desc[UR6][R10.64] ;  /* 0x020000000a007fae */ /* 0x0003e2000b981a06 */
[----:B------:R-:W-:Y:S01]  /*14b90*/  IADD3 R20, P1, PT, R12, R23, RZ ;  /* 0x000000170c147210 */ /* 0x000fe20007f3e0ff */
[----:B------:R-:W-:-:S02]  /*14ba0*/  IMAD.X R13, R3, 0x1, R22, P0 ;  /* 0x00000001030d7824 */ /* 0x000fc400000e0616 */
[----:B------:R2:W-:Y:S01]  /*14bb0*/  LDGSTS.E.BYPASS.LTC128B.128 [R0+0x2800], desc[UR6][R8.64] ;  /* 0x0280000008007fae */ /* 0x0005e2000b981a06 */
[-C--:B------:R-:W-:Y:S01]  /*14bc0*/  IADD3 R18, P0, PT, R20, R23.reuse, RZ ;  /* 0x0000001714127210 */ /* 0x080fe20007f1e0ff */
[--C-:B------:R-:W-:Y:S02]  /*14bd0*/  IMAD.X R21, R13, 0x1, R22.reuse, P1 ;  /* 0x000000010d157824 */ /* 0x100fe400008e0616 */
[----:B------:R3:W-:Y:S01]  /*14be0*/  LDGSTS.E.BYPASS.LTC128B.128 [R0+0x3000], desc[UR6][R6.64] ;  /* 0x0300000006007fae */ /* 0x0007e2000b981a06 */
[-C--:B------:R-:W-:Y:S01]  /*14bf0*/  IADD3 R16, P1, PT, R18, R23.reuse, RZ ;  /* 0x0000001712107210 */ /* 0x080fe20007f3e0ff */
[--C-:B------:R-:W-:Y:S02]  /*14c00*/  IMAD.X R19, R21, 0x1, R22.reuse, P0 ;  /* 0x0000000115137824 */ /* 0x100fe400000e0616 */
[----:B------:R4:W-:Y:S01]  /*14c10*/  LDGSTS.E.BYPASS.LTC128B.128 [R0+0x3800], desc[UR6][R4.64] ;  /* 0x0380000004007fae */ /* 0x0009e2000b981a06 */
[----:B------:R-:W-:Y:S01]  /*14c20*/  IADD3 R14, P0, PT, R16, R23, RZ ;  /* 0x00000017100e7210 */ /* 0x000fe20007f1e0ff */
[----:B------:R-:W-:-:S02]  /*14c30*/  IMAD.X R17, R19, 0x1, R22, P1 ;  /* 0x0000000113117824 */ /* 0x000fc400008e0616 */
[----:B------:R5:W-:Y:S02]  /*14c40*/  LDGSTS.E.BYPASS.LTC128B.128 [R0+0x4000], desc[UR6][R2.64] ;  /* 0x0400000002007fae */ /* 0x000be4000b981a06 */
[----:B------:R-:W-:Y:S02]  /*14c50*/  IMAD.X R15, R17, 0x1, R22, P0 ;  /* 0x00000001110f7824 */ /* 0x000fe400000e0616 */
[----:B------:R5:W-:Y:S04]  /*14c60*/  LDGSTS.E.BYPASS.LTC128B.128 [R0+0x4800], desc[UR6][R12.64] ;  /* 0x048000000c007fae */ /* 0x000be8000b981a06 */
[----:B------:R5:W-:Y:S01]  /*14c70*/  LDGSTS.E.BYPASS.LTC128B.128 [R0+0x5000], desc[UR6][R20.64] ;  /* 0x0500000014007fae */ /* 0x000be2000b981a06 */
[----:B-1----:R-:W-:-:S03]  /*14c80*/  IADD3 R10, P1, PT, R14, R23, RZ ;  /* 0x000000170e0a7210 */ /* 0x002fc60007f3e0ff */
[----:B------:R1:W-:Y:S01]  /*14c90*/  LDGSTS.E.BYPASS.LTC128B.128 [R0+0x5800], desc[UR6][R18.64] ;  /* 0x0580000012007fae */ /* 0x0003e2000b981a06 */
[-C--:B--2---:R-:W-:Y:S01]  /*14ca0*/  IADD3 R8, P0, PT, R10, R23.reuse, RZ ;  /* 0x000000170a087210 */ /* 0x084fe20007f1e0ff */
[--C-:B------:R-:W-:Y:S02]  /*14cb0*/  IMAD.X R11, R15, 0x1, R22.reuse, P1 ;  /* 0x000000010f0b7824 */ /* 0x100fe400008e0616 */
[----:B------:R1:W-:Y:S01]  /*14cc0*/  LDGSTS.E.BYPASS.LTC128B.128 [R0+0x6000], desc[UR6][R16.64] ;  /* 0x0600000010007fae */ /* 0x0003e2000b981a06 */
[-C--:B---3--:R-:W-:Y:S01]  /*14cd0*/  IADD3 R6, P1, PT, R8, R23.reuse, RZ ;  /* 0x0000001708067210 */ /* 0x088fe20007f3e0ff */
[--C-:B------:R-:W-:Y:S02]  /*14ce0*/  IMAD.X R9, R11, 0x1, R22.reuse, P0 ;  /* 0x000000010b097824 */ /* 0x100fe400000e0616 */
[----:B------:R1:W-:Y:S01]  /*14cf0*/  LDGSTS.E.BYPASS.LTC128B.128 [R0+0x6800], desc[UR6][R14.64] ;  /* 0x068000000e007fae */ /* 0x0003e2000b981a06 */
[----:B----4-:R-:W-:Y:S01]  /*14d00*/  IADD3 R4, P0, PT, R6, R23, RZ ;  /* 0x0000001706047210 */ /* 0x010fe20007f1e0ff */
[----:B------:R-:W-:-:S02]  /*14d10*/  IMAD.X R7, R9, 0x1, R22, P1 ;  /* 0x0000000109077824 */ /* 0x000fc400008e0616 */
[----:B------:R1:W-:Y:S01]  /*14d20*/  LDGSTS.E.BYPASS.LTC128B.128 [R0+0x7000], desc[UR6][R10.64] ;  /* 0x070000000a007fae */ /* 0x0003e2000b981a06 */
[-C--:B-----5:R-:W-:Y:S01]  /*14d30*/  IADD3 R2, P1, PT, R4, R23.reuse, RZ ;  /* 0x0000001704027210 */ /* 0x0a0fe20007f3e0ff */
[--C-:B------:R-:W-:Y:S02]  /*14d40*/  IMAD.X R5, R7, 0x1, R22.reuse, P0 ;  /* 0x0000000107057824 */ /* 0x100fe400000e0616 */
[----:B------:R1:W-:Y:S01]  /*14d50*/  LDGSTS.E.BYPASS.LTC128B.128 [R0+0x7800], desc[UR6][R8.64] ;  /* 0x0780000008007fae */ /* 0x0003e2000b981a06 */
[----:B------:R-:W-:Y:S01]  /*14d60*/  IADD3 R12, P0, PT, R2, R23, RZ ;  /* 0x00000017020c7210 */ /* 0x000fe20007f1e0ff */
[--C-:B------:R-:W-:Y:S02]  /*14d70*/  IMAD.X R3, R5, 0x1, R22.reuse, P1 ;  /* 0x0000000105037824 */ /* 0x100fe400008e0616 */
[----:B------:R1:W-:Y:S02]  /*14d80*/  LDGSTS.E.BYPASS.LTC128B.128 [R0+0x8000], desc[UR6][R6.64] ;  /* 0x0800000006007fae */ /* 0x0003e4000b981a06 */
[----:B------:R-:W-:-:S02]  /*14d90*/  IMAD.X R13, R3, 0x1, R22, P0 ;  /* 0x00000001030d7824 */ /* 0x000fc400000e0616 */
[----:B------:R1:W-:Y:S04]  /*14da0*/  LDGSTS.E.BYPASS.LTC128B.128 [R0+0x8800], desc[UR6][R4.64] ;  /* 0x0880000004007fae */ /* 0x0003e8000b981a06 */
[----:B------:R1:W-:Y:S04]  /*14db0*/  LDGSTS.E.BYPASS.LTC128B.128 [R0+0x9000], desc[UR6][R2.64] ;  /* 0x0900000002007fae */ /* 0x0003e8000b981a06 */
[----:B------:R1:W-:Y:S04]  /*14dc0*/  LDGSTS.E.BYPASS.LTC128B.128 [R0+0x9800], desc[UR6][R12.64] ;  /* 0x098000000c007fae */ /* 0x0003e8000b981a06 */
[----:B------:R-:W0:Y:S02]  /*14dd0*/  LDGDEPBAR ;  /* 0x00000000000079af */ /* 0x000e240000000000 */
.L_x_4187:
[----:B------:R-:W-:Y:S05]  /*14de0*/  BSYNC.RECONVERGENT B1 ;  /* 0x0000000000017941 */ /* 0x000fea0003800200 */
.L_x_4186:
[----:B-1----:R-:W2:Y:S01]  /*14df0*/  LD.E R0, desc[UR6][R168.64+0xdc] ;  /* 0x0000dc06a8007980 */ /* 0x002ea2000c101900 */
        /* <DEDUP_REMOVED lines=100> */
[----:B------:R-:W-:-:S04]  /*15440*/  FFMA.FTZ R6, R68, R0, -R5 ;  /* 0x0000000044067223 */ /* 0x000fc80000010805 */
[----:B------:R3:W-:Y:S01]  /*15450*/  MUFU.EX2 R202, R6 ;  /* 0x0000000600ca7308 */ /* 0x0007e20000000800 */
[----:B--2---:R-:W-:Y:S01]  /*15460*/  FFMA.FTZ R2, R53, R0, -R5 ;  /* 0x0000000035027223 */ /* 0x004fe20000010805 */
[----:B----4-:R-:W-:-:S03]  /*15470*/  F2FP.F16.F32.PACK_AB R11, R208, R74 ;  /* 0x0000004ad00b723e */ /* 0x010fc600000000ff */
[----:B------:R2:W4:Y:S01]  /*15480*/  MUFU.EX2 R7, R2 ;  /* 0x0000000200077308 */ /* 0x0005220000000800 */
[----:B-1----:R-:W-:-:S04]  /*15490*/  FFMA.FTZ R4, R52, R0, -R5 ;  /* 0x0000000034047223 */ /* 0x002fc80000010805 */
[----:B------:R1:W-:Y:S01]  /*154a0*/  MUFU.EX2 R73, R4 ;  /* 0x0000000400497308 */ /* 0x0003e20000000800 */
[----:B---3--:R-:W-:Y:S01]  /*154b0*/  FFMA.FTZ R6, R91, R0, -R5 ;  /* 0x000000005b067223 */ /* 0x008fe20000010805 */
[----:B------:R-:W-:-:S03]  /*154c0*/  MOV R91, R208 ;  /* 0x000000d0005b7202 */ /* 0x000fc60000000f00 */
        /* <DEDUP_REMOVED lines=11> */
[----:B------:R2:W-:Y:S01]  /*15580*/  MUFU.EX2 R205, R2 ;  /* 0x0000000200cd7308 */ /* 0x0005e20000000800 */
[----:B-1----:R-:W-:-:S03]  /*15590*/  FFMA.FTZ R4, R71, R0, -R5 ;  /* 0x0000000047047223 */ /* 0x002fc60000010805 */
[----:B------:R-:W-:Y:S01]  /*155a0*/  HMMA.16816.F32 R32, R8, R12, RZ ;  /* 0x0000000c0820723c */ /* 0x000fe200000018ff */
[----:B------:R1:W-:Y:S01]  /*155b0*/  MUFU.EX2 R203, R4 ;  /* 0x0000000400cb7308 */ /* 0x0003e20000000800 */
[----:B---3--:R-:W-:-:S04]  /*155c0*/  FFMA.FTZ R6, R119, R0, -R5 ;  /* 0x0000000077067223 */ /* 0x008fc80000010805 */
[----:B------:R3:W-:Y:S02]  /*155d0*/  MUFU.EX2 R217, R6 ;  /* 0x0000000600d97308 */ /* 0x0007e40000000800 */
[----:B------:R-:W-:Y:S01]  /*155e0*/  HMMA.16816.F32 R24, R8, R14, RZ ;  /* 0x0000000e0818723c */ /* 0x000fe200000018ff */
[----:B------:R-:W-:Y:S01]  /*155f0*/  LDSM.16.MT88.4 R12, [R60+0xa800] ;  /* 0x00a800003c0c783b */ /* 0x000fe20000004200 */
[----:B--2---:R-:W-:-:S04]  /*15600*/  FFMA.FTZ R2, R65, R0, -R3 ;  /* 0x0000000041027223 */ /* 0x004fc80000010803 */
[----:B------:R2:W-:Y:S01]  /*15610*/  MUFU.EX2 R204, R2 ;  /* 0x0000000200cc7308 */ /* 0x0005e20000000800 */
[-CC-:B-1----:R-:W-:Y:S01]  /*15620*/  FFMA.FTZ R4, R67, R0.reuse, -R5.reuse ;  /* 0x0000000043047223 */ /* 0x182fe20000010805 */
[----:B------:R-:W-:Y:S01]  /*15630*/  HMMA.16816.F32 R56, R8, R16, RZ ;  /* 0x000000100838723c */ /* 0x000fe200000018ff */
[----:B------:R-:W1:Y:S02]  /*15640*/  LDSM.16.MT88.4 R64, [R144+0xa800] ;  /* 0x00a800009040783b */ /* 0x000e640000004200 */
[----:B------:R4:W-:Y:S01]  /*15650*/  MUFU.EX2 R200, R4 ;  /* 0x0000000400c87308 */ /* 0x0009e20000000800 */
[----:B---3--:R-:W-:-:S04]  /*15660*/  FFMA.FTZ R6, R125, R0, -R5 ;  /* 0x000000007d067223 */ /* 0x008fc80000010805 */
[----:B------:R-:W-:Y:S01]  /*15670*/  HMMA.16816.F32 R52, R8, R18, RZ ;  /* 0x000000120834723c */ /* 0x000fe200000018ff */
[----:B--2---:R-:W-:-:S04]  /*15680*/  FFMA.FTZ R2, R70, R0, -R5 ;  /* 0x0000000046027223 */ /* 0x004fc80000010805 */
[----:B------:R2:W3:Y:S03]  /*15690*/  MUFU.EX2 R206, R2 ;  /* 0x0000000200ce7308 */ /* 0x0004e60000000800 */
[----:B------:R-:W-:Y:S01]  /*156a0*/  HMMA.16816.F32 R16, R8, R20, RZ ;  /* 0x000000140810723c */ /* 0x000fe200000018ff */
[----:B----4-:R-:W-:Y:S01]  /*156b0*/  FFMA.FTZ R4, R80, R0, -R3 ;  /* 0x0000000050047223 */ /* 0x010fe20000010803 */
[----:B------:R-:W-:-:S03]  /*156c0*/  MOV R80, R74 ;  /* 0x0000004a00507202 */ /* 0x000fc60000000f00 */
[----:B------:R4:W-:Y:S03]  /*156d0*/  MUFU.EX2 R210, R4 ;  /* 0x0000000400d27308 */ /* 0x0009e60000000800 */
[----:B------:R-:W-:Y:S01]  /*156e0*/  HMMA.16816.F32 R48, R8, R22, RZ ;  /* 0x000000160830723c */ /* 0x000fe200000018ff */
[----:B--2---:R-:W-:-:S07]  /*156f0*/  FFMA.FTZ R2, R69, R0, -R3 ;  /* 0x0000000045027223 */ /* 0x004fce0000010803 */
[----:B------:R-:W-:Y:S01]  /*15700*/  HMMA.16816.F32 R20, R8, R28, RZ ;  /* 0x0000001c0814723c */ /* 0x000fe200000018ff */
[----:B------:R-:W2:Y:S01]  /*15710*/  MUFU.EX2 R201, R2 ;  /* 0x0000000200c97308 */ /* 0x000ea20000000800 */
[----:B----4-:R-:W-:-:S04]  /*15720*/  FFMA.FTZ R4, R96, R0, -R5 ;  /* 0x0000000060047223 */ /* 0x010fc80000010805 */
        /* <DEDUP_REMOVED lines=10> */
[----:B----4-:R-:W-:Y:S01]  /*157d0*/  FFMA.FTZ R4, R82, R0, -R5 ;  /* 0x0000000052047223 */ /* 0x010fe20000010805 */
[C---:B-----5:R-:W-:Y:S01]  /*157e0*/  HMMA.16816.F32 R56, R8.reuse, R40, R56 ;  /* 0x000000280838723c */ /* 0x060fe20000001838 */
[----:B------:R-:W-:Y:S02]  /*157f0*/  MOV R82, R210 ;  /* 0x000000d200527202 */ /* 0x000fe40000000f00 */
[----:B------:R3:W-:Y:S05]  /*15800*/  MUFU.EX2 R244, R4 ;  /* 0x0000000400f47308 */ /* 0x0007ea0000000800 */
[----:B------:R-:W-:Y:S01]  /*15810*/  HMMA.16816.F32 R40, R8, R42, R52 ;  /* 0x0000002a0828723c */ /* 0x000fe20000001834 */
[----:B--2---:R-:W-:Y:S01]  /*15820*/  FFMA.FTZ R2, R81, R0, -R3 ;  /* 0x0000000051027223 */ /* 0x004fe20000010803 */
[----:B------:R-:W-:-:S06]  /*15830*/  MOV R81, R75 ;  /* 0x0000004b00517202 */ /* 0x000fcc0000000f00 */
[----:B------:R-:W-:Y:S01]  /*15840*/  HMMA.16816.F32 R52, R8, R36, R32 ;  /* 0x000000240834723c */ /* 0x000fe20000001820 */
[----:B------:R-:W2:Y:S01]  /*15850*/  LDSM.16.MT88.4 R32, [R156+0xb000] ;  /* 0x00b000009c20783b */ /* 0x000ea20000004200 */
[----:B------:R4:W-:Y:S01]  /*15860*/  MUFU.EX2 R96, R2 ;  /* 0x0000000200607308 */ /* 0x0009e20000000800 */
[----:B---3--:R-:W-:Y:S01]  /*15870*/  FFMA.FTZ R4, R97, R0, -R3 ;  /* 0x0000000061047223 */ /* 0x008fe20000010803 */
[----:B------:R-:W-:-:S03]  /*15880*/  MOV R97, R203 ;  /* 0x000000cb00617202 */ /* 0x000fc60000000f00 */
[----:B------:R3:W-:Y:S01]  /*15890*/  MUFU.EX2 R236, R4 ;  /* 0x0000000400ec7308 */ /* 0x0007e20000000800 */
[C---:B------:R-:W-:Y:S08]  /*158a0*/  HMMA.16816.F32 R76, R8.reuse, R38, R24 ;  /* 0x00000026084c723c */ /* 0x040ff00000001818 */
[----:B-1----:R-:W-:Y:S01]  /*158b0*/  HMMA.16816.F32 R68, R8, R64, R16 ;  /* 0x000000400844723c */ /* 0x002fe20000001810 */
[----:B----4-:R-:W-:Y:S01]  /*158c0*/  FFMA.FTZ R2, R89, R0, -R5 ;  /* 0x0000000059027223 */ /* 0x010fe20000010805 */
[----:B------:R-:W-:Y:S01]  /*158d0*/  LDSM.16.MT88.4 R16, [R60+0xb000] ;  /* 0x00b000003c10783b */ /* 0x000fe20000004200 */
[----:B------:R-:W-:-:S02]  /*158e0*/  MOV R89, R73 ;  /* 0x0000004900597202 */ /* 0x000fc40000000f00 */
[----:B------:R1:W4:Y:S01]  /*158f0*/  MUFU.EX2 R242, R2 ;  /* 0x0000000200f27308 */ /* 0x0003220000000800 */
[----:B---3--:R-:W-:Y:S01]  /*15900*/  FFMA.FTZ R4, R112, R0, -R5 ;  /* 0x0000000070047223 */ /* 0x008fe20000010805 */
[----:B------:R-:W-:Y:S01]  /*15910*/  MOV R112, R206 ;  /* 0x000000ce00707202 */ /* 0x000fe20000000f00 */
[C---:B------:R-:W-:Y:S01]  /*15920*/  HMMA.16816.F32 R24, R8.reuse, R12, R20 ;  /* 0x0000000c0818723c */ /* 0x040fe20000001814 */
[----:B------:R-:W3:Y:S01]  /*15930*/  LDSM.16.MT88.4 R20, [R144+0xb000] ;  /* 0x00b000009014783b */ /* 0x000ee20000004200 */
[----:B------:R5:W-:Y:S04]  /*15940*/  MUFU.EX2 R223, R4 ;  /* 0x0000000400df7308 */ /* 0x000be80000000800 */
[----:B------:R2:W-:Y:S02]  /*15950*/  MUFU.EX2 R206, R6 ;  /* 0x0000000600ce7308 */ /* 0x0005e40000000800 */
[----:B------:R-:W-:Y:S01]  /*15960*/  HMMA.16816.F32 R12, R8, R14, R44 ;  /* 0x0000000e080c723c */ /* 0x000fe2000000182c */
[----:B-1----:R-:W-:Y:S01]  /*15970*/  FFMA.FTZ R2, R88, R0, -R3 ;  /* 0x0000000058027223 */ /* 0x002fe20000010803 */
[----:B------:R-:W-:-:S03]  /*15980*/  MOV R88, R207 ;  /* 0x000000cf00587202 */ /* 0x000fc60000000f00 */
[----:B------:R-:W1:Y:S03]  /*15990*/  MUFU.EX2 R237, R2 ;  /* 0x0000000200ed7308 */ /* 0x000e660000000800 */
[----:B------:R-:W-:Y:S01]  /*159a0*/  HMMA.16816.F32 R72, R8, R66, R48 ;  /* 0x000000420848723c */ /* 0x000fe20000001830 */
[----:B----4-:R-:W-:Y:S01]  /*159b0*/  F2FP.F16.F32.PACK_AB R8, R242, R238 ;  /* 0x000000eef208723e */ /* 0x010fe200000000ff */
[--C-:B-----5:R-:W-:Y:S01]  /*159c0*/  FFMA.FTZ R4, R104, R0, -R5.reuse ;  /* 0x0000000068047223 */ /* 0x120fe20000010805 */
[----:B------:R-:W-:Y:S01]  /*159d0*/  F2FP.F16.F32.PACK_AB R9, R82, R252 ;  /* 0x000000fc5209723e */ /* 0x000fe200000000ff */
[----:B--2---:R-:W-:Y:S01]  /*159e0*/  FFMA.FTZ R6, R135, R0, -R5 ;  /* 0x0000000087067223 */ /* 0x004fe20000010805 */
[----:B------:R-:W-:Y:S01]  /*159f0*/  F2FP.F16.F32.PACK_AB R10, R244, R239 ;  /* 0x000000eff40a723e */ /* 0x000fe200000000ff */
[----:B------:R2:W-:Y:S01]  /*15a00*/  MUFU.EX2 R225, R4 ;  /* 0x0000000400e17308 */ /* 0x0005e20000000800 */
[----:B------:R-:W-:-:S03]  /*15a10*/  MOV R104, R201 ;  /* 0x000000c900687202 */ /* 0x000fc60000000f00 */
[----:B------:R4:W-:Y:S01]  /*15a20*/  MUFU.EX2 R202, R6 ;  /* 0x0000000600ca7308 */ /* 0x0009e20000000800 */
[----:B-1----:R-:W-:Y:S01]  /*15a30*/  F2FP.F16.F32.PACK_AB R11, R237, R96 ;  /* 0x00000060ed0b723e */ /* 0x002fe200000000ff */
[----:B------:R-:W-:Y:S01]  /*15a40*/  FFMA.FTZ R2, R99, R0, -R3 ;  /* 0x0000000063027223 */ /* 0x000fe20000010803 */
[----:B------:R-:W-:-:S03]  /*15a50*/  MOV R99, R205 ;  /* 0x000000cd00637202 */ /* 0x000fc60000000f00 */
[----:B------:R1:W-:Y:S02]  /*15a60*/  MUFU.EX2 R231, R2 ;  /* 0x0000000200e77308 */ /* 0x0003e40000000800 */
[----:B------:R-:W-:Y:S01]  /*15a70*/  HMMA.16816.F32 R36, R8, R32, R56 ;  /* 0x000000200824723c */ /* 0x000fe20000001838 */
[-C--:B--2---:R-:W-:Y:S01]  /*15a80*/  FFMA.FTZ R4, R113, R0.reuse, -R3 ;  /* 0x0000000071047223 */ /* 0x084fe20000010803 */
[----:B----4-:R-:W-:-:S03]  /*15a90*/  FFMA.FTZ R6, R141, R0, -R5 ;  /* 0x000000008d067223 */ /* 0x010fc60000010805 */
[----:B------:R2:W-:Y:S03]  /*15aa0*/  MUFU.EX2 R220, R4 ;  /* 0x0000000400dc7308 */ /* 0x0005e60000000800 */
[----:B------:R-:W-:Y:S01]  /*15ab0*/  HMMA.16816.F32 R40, R8, R34, R40 ;  /* 0x000000220828723c */ /* 0x000fe20000001828 */
[----:B------:R-:W4:Y:S01]  /*15ac0*/  LDSM.16.MT88.4 R32, [R156+0xb800] ;  /* 0x00b800009c20783b */ /* 0x000f220000004200 */
[----:B-1----:R-:W-:Y:S01]  /*15ad0*/  FFMA.FTZ R2, R98, R0, -R3 ;  /* 0x0000000062027223 */ /* 0x002fe20000010803 */
[----:B------:R-:W-:-:S05]  /*15ae0*/  MOV R98, R209 ;  /* 0x000000d100627202 */ /* 0x000fca0000000f00 */
[----:B------:R-:W-:Y:S01]  /*15af0*/  HMMA.16816.F32 R48, R8, R28, R52 ;  /* 0x0000001c0830723c */ /* 0x000fe20000001834 */
[----:B------:R1:W-:Y:S01]  /*15b00*/  MUFU.EX2 R227, R2 ;  /* 0x0000000200e37308 */ /* 0x0003e20000000800 */
[----:B------:R-:W5:Y:S01]  /*15b10*/  LDSM.16.MT88.4 R52, [R61+0xb800] ;  /* 0x00b800003d34783b */ /* 0x000f620000004200 */
[----:B--2---:R-:W-:-:S04]  /*15b20*/  FFMA.FTZ R4, R120, R0, -R5 ;  /* 0x0000000078047223 */ /* 0x004fc80000010805 */
[----:B------:R2:W-:Y:S01]  /*15b30*/  MUFU.EX2 R215, R4 ;  /* 0x0000000400d77308 */ /* 0x0005e20000000800 */
[----:B---3--:R-:W-:Y:S01]  /*15b40*/  HMMA.16816.F32 R64, R8, R20, R68 ;  /* 0x000000140840723c */ /* 0x008fe20000001844 */
[----:B------:R-:W3:Y:S01]  /*15b50*/  LDSM.16.MT88.4 R68, [R144+0xb800] ;  /* 0x00b800009044783b */ /* 0x000ee20000004200 */
[----:B-1----:R-:W-:-:S06]  /*15b60*/  FFMA.FTZ R2, R107, R0, -R5 ;  /* 0x000000006b027223 */ /* 0x002fcc0000010805 */
[C---:B------:R-:W-:Y:S01]  /*15b70*/  HMMA.16816.F32 R44, R8.reuse, R16, R24 ;  /* 0x00000010082c723c */ /* 0x040fe20000001818 */
[----:B------:R-:W-:Y:S01]  /*15b80*/  LDSM.16.MT88.4 R24, [R156+0xc000] ;  /* 0x00c000009c18783b */ /* 0x000fe20000004200 */
[----:B------:R-:W-:Y:S01]  /*15b90*/  MOV R107, R204 ;  /* 0x000000cc006b7202 */ /* 0x000fe20000000f00 */
[----:B------:R1:W4:Y:S01]  /*15ba0*/  MUFU.EX2 R224, R2 ;  /* 0x0000000200e07308 */ /* 0x0003220000000800 */
[-C--:B--2---:R-:W-:Y:S02]  /*15bb0*/  FFMA.FTZ R4, R115, R0.reuse, -R5 ;  /* 0x0000000073047223 */ /* 0x084fe40000010805 */
[----:B------:R-:W-:Y:S02]  /*15bc0*/  MOV R141, R107 ;  /* 0x0000006b008d7202 */ /* 0x000fe40000000f00 */
[C---:B------:R-:W-:Y:S01]  /*15bd0*/  HMMA.16816.F32 R12, R8.reuse, R18, R12 ;  /* 0x00000012080c723c */ /* 0x040fe2000000180c */
[----:B------:R-:W2:Y:S01]  /*15be0*/  LDSM.16.MT88.4 R16, [R60+0xb800] ;  /* 0x00b800003c10783b */ /* 0x000ea20000004200 */
[----:B------:R5:W-:Y:S06]  /*15bf0*/  MUFU.EX2 R219, R4 ;  /* 0x0000000400db7308 */ /* 0x000bec0000000800 */
[----:B------:R-:W-:Y:S01]  /*15c00*/  HMMA.16816.F32 R56, R8, R30, R76 ;  /* 0x0000001e0838723c */ /* 0x000fe2000000184c */
[----:B-1----:R-:W-:Y:S01]  /*15c10*/  FFMA.FTZ R2, R106, R0, -R3 ;  /* 0x000000006a027223 */ /* 0x002fe20000010803 */
[----:B------:R-:W-:-:S03]  /*15c20*/  MOV R106, R200 ;  /* 0x000000c8006a7202 */ /* 0x000fc60000000f00 */
[----:B------:R1:W3:Y:S03]  /*15c30*/  MUFU.EX2 R222, R2 ;  /* 0x0000000200de7308 */ /* 0x0002e60000000800 */
[----:B------:R-:W-:Y:S01]  /*15c40*/  HMMA.16816.F32 R72, R8, R22, R72 ;  /* 0x000000160848723c */ /* 0x000fe20000001848 */
[----:B----4-:R-:W-:Y:S01]  /*15c50*/  F2FP.F16.F32.PACK_AB R8, R224, R223 ;  /* 0x000000dfe008723e */ /* 0x010fe200000000ff */
[--C-:B-----5:R-:W-:Y:S01]  /*15c60*/  FFMA.FTZ R4, R121, R0, -R3.reuse ;  /* 0x0000000079047223 */ /* 0x120fe20000010803 */
[----:B------:R-:W-:Y:S02]  /*15c70*/  F2FP.F16.F32.PACK_AB R9, R236, R231 ;  /* 0x000000e7ec09723e */ /* 0x000fe400000000ff */
[----:B------:R-:W-:Y:S01]  /*15c80*/  F2FP.F16.F32.PACK_AB R10, R225, R226 ;  /* 0x000000e2e10a723e */ /* 0x000fe200000000ff */
[----:B------:R4:W-:Y:S01]  /*15c90*/  MUFU.EX2 R213, R4 ;  /* 0x0000000400d57308 */ /* 0x0009e20000000800 */
[----:B-1----:R-:W-:Y:S01]  /*15ca0*/  FFMA.FTZ R2, R116, R0, -R3 ;  /* 0x0000000074027223 */ /* 0x002fe20000010803 */
[----:B---3--:R-:W-:-:S03]  /*15cb0*/  F2FP.F16.F32.PACK_AB R11, R222, R227 ;  /* 0x000000e3de0b723e */ /* 0x008fc600000000ff */
        /* <DEDUP_REMOVED lines=44> */
[----:B------:R4:W-:Y:S04]  /*15f80*/  MUFU.EX2 R210, R2 ;  /* 0x0000000200d27308 */ /* 0x0009e80000000800 */
[----:B------:R3:W-:Y:S03]  /*15f90*/  MUFU.EX2 R122, R6 ;  /* 0x00000006007a7308 */ /* 0x0007e60000000800 */
[----:B--2---:R-:W-:Y:S01]  /*15fa0*/  HMMA.16816.F32 R52, R8, R12, R52 ;  /* 0x0000000c0834723c */ /* 0x004fe20000001834 */
[-C--:B-1----:R-:W-:Y:S01]  /*15fb0*/  FFMA.FTZ R4, R137, R0.reuse, -R3 ;  /* 0x0000000089047223 */ /* 0x082fe20000010803 */
[----:B------:R-:W-:Y:S01]  /*15fc0*/  MOV R137, R81 ;  /* 0x0000005100897202 */ /* 0x000fe20000000f00 */
[----:B----4-:R-:W-:-:S05]  /*15fd0*/  FFMA.FTZ R2, R127, R0, -R5 ;  /* 0x000000007f027223 */ /* 0x010fca0000010805 */
[----:B------:R-:W-:Y:S01]  /*15fe0*/  HMMA.16816.F32 R32, R8, R42, R76 ;  /* 0x0000002a0820723c */ /* 0x000fe2000000184c */
[----:B------:R-:W-:Y:S01]  /*15ff0*/  FADD.FTZ R7, R137, R7 ;  /* 0x0000000789077221 */ /* 0x000fe20000010000 */
[----:B------:R-:W-:Y:S01]  /*16000*/  MOV R137, R82 ;  /* 0x0000005200897202 */ /* 0x000fe20000000f00 */
[----:B------:R1:W2:Y:S01]  /*16010*/  MUFU.EX2 R209, R2 ;  /* 0x0000000200d17308 */ /* 0x0002a20000000800 */
[----:B---3--:R-:W-:-:S04]  /*16020*/  FFMA.FTZ R6, R160, R0, -R5 ;  /* 0x00000000a0067223 */ /* 0x008fc80000010805 */
[C---:B------:R-:W-:Y:S01]  /*16030*/  HMMA.16816.F32 R48, R8.reuse, R44, R48 ;  /* 0x0000002c0830723c */ /* 0x040fe20000001830 */
[----:B------:R3:W-:Y:S07]  /*16040*/  MUFU.EX2 R115, R6 ;  /* 0x0000000600737308 */ /* 0x0007ee0000000800 */
[----:B------:R-:W-:Y:S01]  /*16050*/  HMMA.16816.F32 R68, R8, R46, R68 ;  /* 0x0000002e0844723c */ /* 0x000fe20000001844 */
[----:B-1----:R-:W-:-:S04]  /*16060*/  FFMA.FTZ R2, R126, R0, -R3 ;  /* 0x000000007e027223 */ /* 0x002fc80000010803 */
[----:B------:R-:W1:Y:S01]  /*16070*/  MUFU.EX2 R207, R2 ;  /* 0x0000000200cf7308 */ /* 0x000e620000000800 */
[----:B---3--:R-:W-:Y:S02]  /*16080*/  FFMA.FTZ R6, R103, R0, -R5 ;  /* 0x0000000067067223 */ /* 0x008fe40000010805 */
[----:B------:R-:W-:Y:S01]  /*16090*/  HMMA.16816.F32 R12, R8, R14, R36 ;  /* 0x0000000e080c723c */ /* 0x000fe20000001824 */
[----:B------:R-:W3:Y:S01]  /*160a0*/  LDSM.16.MT88.4 R36, [R60+0xc800] ;  /* 0x00c800003c24783b */ /* 0x000ee20000004200 */
[----:B--2---:R-:W-:Y:S01]  /*160b0*/  F2FP.F16.F32.PACK_AB R8, R209, R208 ;  /* 0x000000d0d108723e */ /* 0x004fe200000000ff */
[----:B------:R2:W-:Y:S01]  /*160c0*/  MUFU.EX2 R107, R6 ;  /* 0x00000006006b7308 */ /* 0x0005e20000000800 */
[----:B------:R-:W-:Y:S02]  /*160d0*/  F2FP.F16.F32.PACK_AB R9, R213, R212 ;  /* 0x000000d4d509723e */ /* 0x000fe400000000ff */
[----:B------:R-:W-:Y:S02]  /*160e0*/  F2FP.F16.F32.PACK_AB R10, R211, R206 ;  /* 0x000000ced30a723e */ /* 0x000fe400000000ff */
[----:B-1----:R-:W-:Y:S01]  /*160f0*/  F2FP.F16.F32.PACK_AB R11, R207, R210 ;  /* 0x000000d2cf0b723e */ /* 0x002fe200000000ff */
[----:B------:R-:W-:-:S04]  /*16100*/  FFMA.FTZ R2, R132, R0, -R3 ;  /* 0x0000000084027223 */ /* 0x000fc80000010803 */
[----:B------:R1:W-:Y:S01]  /*16110*/  MUFU.EX2 R201, R2 ;  /* 0x0000000200c97308 */ /* 0x0003e20000000800 */
[-C--:B--2---:R-:W-:Y:S01]  /*16120*/  FFMA.FTZ R6, R93, R0.reuse, -R5 ;  /* 0x000000005d067223 */ /* 0x084fe20000010805 */
[C---:B-----5:R-:W-:Y:S08]  /*16130*/  HMMA.16816.F32 R44, R8.reuse, R20, R56 ;  /* 0x00000014082c723c */ /* 0x060ff00000001838 */
[----:B------:R-:W-:Y:S01]  /*16140*/  HMMA.16816.F32 R40, R8, R22, R28 ;  /* 0x000000160828723c */ /* 0x000fe2000000181c */
[----:B------:R-:W2:Y:S01]  /*16150*/  LDSM.16.MT88.4 R20, [R156+0xd000] ;  /* 0x00d000009c14783b */ /* 0x000ea20000004200 */
        /* <DEDUP_REMOVED lines=14> */
[C---:B---3--:R-:W-:Y:S01]  /*16240*/  HMMA.16816.F32 R52, R8.reuse, R36, R52 ;  /* 0x000000240834723c */ /* 0x048fe20000001834 */
[----:B--2---:R-:W-:Y:S01]  /*16250*/  FFMA.FTZ R2, R133, R0, -R3 ;  /* 0x0000000085027223 */ /* 0x004fe20000010803 */
[----:B------:R1:W-:Y:S04]  /*16260*/  MUFU.EX2 R130, R4 ;  /* 0x0000000400827308 */ /* 0x0003e80000000800 */
[----:B------:R-:W2:Y:S02]  /*16270*/  MUFU.EX2 R170, R2 ;  /* 0x0000000200aa7308 */ /* 0x000ea40000000800 */
[----:B------:R-:W-:Y:S01]  /*16280*/  HMMA.16816.F32 R12, R8, R38, R12 ;  /* 0x00000026080c723c */ /* 0x000fe2000000180c */
[----:B----4-:R-:W-:Y:S02]  /*16290*/  F2FP.F16.F32.PACK_AB R8, R200, R136 ;  /* 0x00000088c808723e */ /* 0x010fe400000000ff */
        /* <DEDUP_REMOVED lines=11> */
[----:B------:R-:W3:Y:S01]  /*16350*/  LDSM.16.MT88.4 R20, [R61+0xd800] ;  /* 0x00d800003d14783b */ /* 0x000ee20000004200 */
[-CC-:B-1----:R-:W-:Y:S01]  /*16360*/  FFMA.FTZ R4, R146, R0.reuse, -R3.reuse ;  /* 0x0000000092047223 */ /* 0x182fe20000010803 */
        /* <DEDUP_REMOVED lines=10> */
[----:B----4-:R-:W-:-:S05]  /*16410*/  FFMA.FTZ R2, R143, R0, -R5 ;  /* 0x000000008f027223 */ /* 0x010fca0000010805 */
[----:B-----5:R-:W-:Y:S01]  /*16420*/  HMMA.16816.F32 R36, R8, R48, R56 ;  /* 0x000000300824723c */ /* 0x020fe20000001838 */
[----:B------:R-:W1:Y:S01]  /*16430*/  LDSM.16.MT88.4 R56, [R144+0xd800] ;  /* 0x00d800009038783b */ /* 0x000e620000004200 */
[----:B------:R4:W-:Y:S01]  /*16440*/  MUFU.EX2 R121, R4 ;  /* 0x0000000400797308 */ /* 0x0009e20000000800 */
[----:B------:R-:W-:-:S03]  /*16450*/  MOV R143, R105 ;  /* 0x00000069008f7202 */ /* 0x000fc60000000f00 */
[----:B------:R5:W3:Y:S02]  /*16460*/  MUFU.EX2 R132, R2 ;  /* 0x0000000200847308 */ /* 0x000ae40000000800 */
[C---:B------:R-:W-:Y:S08]  /*16470*/  HMMA.16816.F32 R64, R8.reuse, R50, R64 ;  /* 0x000000320840723c */ /* 0x040ff00000001840 */
[----:B------:R-:W-:Y:S01]  /*16480*/  HMMA.16816.F32 R48, R8, R16, R52 ;  /* 0x000000100830723c */ /* 0x000fe20000001834 */
[----:B----4-:R-:W-:Y:S01]  /*16490*/  FFMA.FTZ R4, R150, R0, -R5 ;  /* 0x0000000096047223 */ /* 0x010fe20000010805 */
[----:B------:R-:W-:Y:S01]  /*164a0*/  MOV R150, R90 ;  /* 0x0000005a00967202 */ /* 0x000fe20000000f00 */
[----:B-----5:R-:W-:-:S02]  /*164b0*/  FFMA.FTZ R2, R142, R0, -R3 ;  /* 0x000000008e027223 */ /* 0x020fc40000010803 */
[----:B------:R4:W-:Y:S01]  /*164c0*/  MUFU.EX2 R126, R4 ;  /* 0x00000004007e7308 */ /* 0x0009e20000000800 */
[----:B------:R-:W-:Y:S02]  /*164d0*/  MOV R142, R98 ;  /* 0x00000062008e7202 */ /* 0x000fe40000000f00 */
[----:B------:R-:W-:Y:S01]  /*164e0*/  HMMA.16816.F32 R12, R8, R18, R12 ;  /* 0x00000012080c723c */ /* 0x000fe2000000180c */
[----:B------:R-:W5:Y:S01]  /*164f0*/  MUFU.EX2 R128, R2 ;  /* 0x0000000200807308 */ /* 0x000f620000000800 */
[----:B------:R-:W1:Y:S01]  /*16500*/  LDSM.16.MT88.4 R16, [R60+0xd800] ;  /* 0x00d800003c10783b */ /* 0x000e620000004200 */
[----:B---3--:R-:W-:Y:S02]  /*16510*/  F2FP.F16.F32.PACK_AB R8, R132, R130 ;  /* 0x000000828408723e */ /* 0x008fe400000000ff */
[----:B------:R-:W-:Y:S02]  /*16520*/  F2FP.F16.F32.PACK_AB R9, R134, R135 ;  /* 0x000000878609723e */ /* 0x000fe400000000ff */
[----:B------:R-:W-:Y:S01]  /*16530*/  F2FP.F16.F32.PACK_AB R10, R131, R129 ;  /* 0x00000081830a723e */ /* 0x000fe200000000ff */
[-CC-:B----4-:R-:W-:Y:S01]  /*16540*/  FFMA.FTZ R4, R157, R0.reuse, -R3.reuse ;  /* 0x000000009d047223 */ /* 0x190fe20000010803 */
[----:B-----5:R-:W-:Y:S01]  /*16550*/  F2FP.F16.F32.PACK_AB R11, R128, R133 ;  /* 0x00000085800b723e */ /* 0x020fe200000000ff */
[----:B------:R-:W-:-:S02]  /*16560*/  FFMA.FTZ R2, R151, R0, -R3 ;  /* 0x0000000097027223 */ /* 0x000fc40000010803 */
[----:B------:R3:W-:Y:S01]  /*16570*/  MUFU.EX2 R118, R4 ;  /* 0x0000000400767308 */ /* 0x0007e20000000800 */
[----:B------:R-:W-:-:S03]  /*16580*/  MOV R151, R97 ;  /* 0x0000006100977202 */ /* 0x000fc60000000f00 */
[----:B------:R4:W-:Y:S01]  /*16590*/  MUFU.EX2 R125, R2 ;  /* 0x00000002007d7308 */ /* 0x0009e20000000800 */
[C---:B------:R-:W-:Y:S03]  /*165a0*/  HMMA.16816.F32 R32, R8.reuse, R20, R32 ;  /* 0x000000140820723c */ /* 0x040fe60000001820 */
[----:B------:R5:W-:Y:S05]  /*165b0*/  MUFU.EX2 R97, R6 ;  /* 0x0000000600617308 */ /* 0x000bea0000000800 */
[----:B------:R-:W-:Y:S01]  /*165c0*/  HMMA.16816.F32 R72, R8, R22, R24 ;  /* 0x000000160848723c */ /* 0x000fe20000001818 */
[----:B------:R-:W1:Y:S01]  /*165d0*/  LDSM.16.MT88.4 R20, [R156+0xe000] ;  /* 0x00e000009c14783b */ /* 0x000e620000004200 */
[----:B---3--:R-:W-:-:S03]  /*165e0*/  FFMA.FTZ R4, R162, R0, -R5 ;  /* 0x00000000a2047223 */ /* 0x008fc60000010805 */
[----:B------:R-:W3:Y:S01]  /*165f0*/  LDSM.16.MT88.4 R24, [R61+0xe000] ;  /* 0x00e000003d18783b */ /* 0x000ee20000004200 */
[----:B----4-:R-:W-:Y:S01]  /*16600*/  FFMA.FTZ R2, R147, R0, -R3 ;  /* 0x0000000093027223 */ /* 0x010fe20000010803 */
[----:B------:R4:W-:Y:S01]  /*16610*/  MUFU.EX2 R113, R4 ;  /* 0x0000000400717308 */ /* 0x0009e20000000800 */
[C---:B--2---:R-:W-:Y:S01]  /*16620*/  HMMA.16816.F32 R44, R8.reuse, R28, R44 ;  /* 0x0000001c082c723c */ /* 0x044fe2000000182c */
[----:B------:R-:W-:Y:S01]  /*16630*/  MOV R147, R88 ;  /* 0x0000005800937202 */ /* 0x000fe20000000f00 */
[-CC-:B-----5:R-:W-:Y:S01]  /*16640*/  FFMA.FTZ R6, R175, R0.reuse, -R5.reuse ;  /* 0x00000000af067223 */ /* 0x1a0fe20000010805 */
[----:B------:R2:W-:Y:S04]  /*16650*/  MUFU.EX2 R127, R2 ;  /* 0x00000002007f7308 */ /* 0x0005e80000000800 */
[----:B------:R5:W-:Y:S01]  /*16660*/  MUFU.EX2 R90, R6 ;  /* 0x00000006005a7308 */ /* 0x000be20000000800 */
[----:B------:R-:W-:Y:S01]  /*16670*/  HMMA.16816.F32 R28, R8, R30, R40 ;  /* 0x0000001e081c723c */ /* 0x000fe20000001828 */
[----:B------:R-:W3:Y:S01]  /*16680*/  LDSM.16.MT88.4 R40, [R144+0xe000] ;  /* 0x00e000009028783b */ /* 0x000ee20000004200 */
[----:B----4-:R-:W-:-:S06]  /*16690*/  FFMA.FTZ R4, R108, R0, -R5 ;  /* 0x000000006c047223 */ /* 0x010fcc0000010805 */
[C---:B-1----:R-:W-:Y:S01]  /*166a0*/  HMMA.16816.F32 R36, R8.reuse, R56, R36 ;  /* 0x000000380824723c */ /* 0x042fe20000001824 */
[-CC-:B--2---:R-:W-:Y:S01]  /*166b0*/  FFMA.FTZ R2, R153, R0.reuse, -R5.reuse ;  /* 0x0000000099027223 */ /* 0x184fe20000010805 */
[----:B------:R1:W-:Y:S01]  /*166c0*/  MUFU.EX2 R119, R4 ;  /* 0x0000000400777308 */ /* 0x0003e20000000800 */
[----:B------:R-:W-:Y:S01]  /*166d0*/  MOV R153, R89 ;  /* 0x0000005900997202 */ /* 0x000fe20000000f00 */
[----:B-----5:R-:W-:Y:S02]  /*166e0*/  FFMA.FTZ R6, R181, R0, -R5 ;  /* 0x00000000b5067223 */ /* 0x020fe40000010805 */
[----:B------:R2:W4:Y:S02]  /*166f0*/  MUFU.EX2 R123, R2 ;  /* 0x00000002007b7308 */ /* 0x0005240000000800 */
[----:B------:R-:W-:Y:S01]  /*16700*/  HMMA.16816.F32 R68, R8, R58, R64 ;  /* 0x0000003a0844723c */ /* 0x000fe20000001840 */
[----:B------:R-:W-:Y:S01]  /*16710*/  LDSM.16.MT88.4 R64, [R144+0xe800] ;  /* 0x00e800009040783b */ /* 0x000fe20000004200 */
[----:B------:R-:W-:Y:S01]  /*16720*/  MUFU.EX2 R82, R6 ;  /* 0x0000000600527308 */ /* 0x000fe20000000800 */
[----:B------:R-:W-:-:S05]  /*16730*/  FADD.FTZ R7, R153, R7 ;  /* 0x0000000799077221 */ /* 0x000fca0000010000 */
[----:B------:R-:W-:Y:S01]  /*16740*/  HMMA.16816.F32 R56, R8, R16, R48 ;  /* 0x000000100838723c */ /* 0x000fe20000001830 */
[-CC-:B-1----:R-:W-:Y:S01]  /*16750*/  FFMA.FTZ R4, R100, R0.reuse, -R3.reuse ;  /* 0x0000000064047223 */ /* 0x182fe20000010803 */
[----:B--2---:R-:W-:-:S03]  /*16760*/  FFMA.FTZ R2, R152, R0, -R3 ;  /* 0x0000000098027223 */ /* 0x004fc60000010803 */
[----:B------:R1:W-:Y:S03]  /*16770*/  MUFU.EX2 R108, R4 ;  /* 0x00000004006c7308 */ /* 0x0003e60000000800 */
[----:B------:R-:W-:Y:S01]  /*16780*/  HMMA.16816.F32 R12, R8, R18, R12 ;  /* 0x00000012080c723c */ /* 0x000fe2000000180c */
[----:B------:R-:W2:Y:S01]  /*16790*/  MUFU.EX2 R120, R2 ;  /* 0x0000000200787308 */ /* 0x000ea20000000800 */
[----:B----4-:R-:W-:Y:S01]  /*167a0*/  F2FP.F16.F32.PACK_AB R8, R123, R121 ;  /* 0x000000797b08723e */ /* 0x010fe200000000ff */
[----:B------:R-:W4:Y:S01]  /*167b0*/  LDSM.16.MT88.4 R16, [R60+0xe000] ;  /* 0x00e000003c10783b */ /* 0x000f220000004200 */
[----:B------:R-:W-:Y:S02]  /*167c0*/  F2FP.F16.F32.PACK_AB R9, R124, R125 ;  /* 0x0000007d7c09723e */ /* 0x000fe400000000ff */
[----:B------:R-:W-:Y:S01]  /*167d0*/  F2FP.F16.F32.PACK_AB R10, R126, R122 ;  /* 0x0000007a7e0a723e */ /* 0x000fe200000000ff */
[-C--:B-1----:R-:W-:Y:S01]  /*167e0*/  FFMA.FTZ R4, R111, R0.reuse, -R5 ;  /* 0x000000006f047223 */ /* 0x082fe20000010805 */
[----:B--2---:R-:W-:Y:S01]  /*167f0*/  F2FP.F16.F32.PACK_AB R11, R120, R127 ;  /* 0x0000007f780b723e */ /* 0x004fe200000000ff */
[----:B------:R-:W-:-:S02]  /*16800*/  FFMA.FTZ R2, R159, R0, -R3 ;  /* 0x000000009f027223 */ /* 0x000fc40000010803 */
[----:B------:R1:W-:Y:S04]  /*16810*/  MUFU.EX2 R104, R4 ;  /* 0x0000000400687308 */ /* 0x0003e80000000800 */
[----:B------:R2:W-:Y:S01]  /*16820*/  MUFU.EX2 R117, R2 ;  /* 0x0000000200757308 */ /* 0x0005e20000000800 */
[C---:B------:R-:W-:Y:S08]  /*16830*/  HMMA.16816.F32 R52, R8.reuse, R20, R44 ;  /* 0x000000140834723c */ /* 0x040ff0000000182c */
[----:B---3--:R-:W-:Y:S01]  /*16840*/  HMMA.16816.F32 R44, R8, R24, R32 ;  /* 0x00000018082c723c */ /* 0x008fe20000001820 */
[----:B------:R-:W3:Y:S01]  /*16850*/  LDSM.16.MT88.4 R32, [R61+0xe800] ;  /* 0x00e800003d20783b */ /* 0x000ee20000004200 */
[-C--:B-1----:R-:W-:Y:S01]  /*16860*/  FFMA.FTZ R4, R84, R0.reuse, -R5 ;  /* 0x0000000054047223 */ /* 0x082fe20000010805 */
[----:B--2---:R-:W-:-:S05]  /*16870*/  FFMA.FTZ R2, R158, R0, -R3 ;  /* 0x000000009e027223 */ /* 0x004fca0000010803 */
[C---:B------:R-:W-:Y:S01]  /*16880*/  HMMA.16816.F32 R48, R8.reuse, R22, R28 ;  /* 0x000000160830723c */ /* 0x040fe2000000181c */
[----:B------:R1:W-:Y:S01]  /*16890*/  MUFU.EX2 R116, R2 ;  /* 0x0000000200747308 */ /* 0x0003e20000000800 */
[----:B------:R-:W2:Y:S06]  /*168a0*/  LDSM.16.MT88.4 R28, [R156+0xe800] ;  /* 0x00e800009c1c783b */ /* 0x000eac0000004200 */
[----:B------:R-:W-:Y:S01]  /*168b0*/  HMMA.16816.F32 R24, R8, R26, R72 ;  /* 0x0000001a0818723c */ /* 0x000fe20000001848 */
[----:B-1----:R-:W-:-:S07]  /*168c0*/  FFMA.FTZ R2, R161, R0, -R5 ;  /* 0x00000000a1027223 */ /* 0x002fce0000010805 */
[C---:B------:R-:W-:Y:S01]  /*168d0*/  HMMA.16816.F32 R36, R8.reuse, R40, R36 ;  /* 0x000000280824723c */ /* 0x040fe20000001824 */
[----:B------:R1:W5:Y:S07]  /*168e0*/  MUFU.EX2 R114, R2 ;  /* 0x0000000200727308 */ /* 0x00036e0000000800 */
[C---:B------:R-:W-:Y:S08]  /*168f0*/  HMMA.16816.F32 R68, R8.reuse, R42, R68 ;  /* 0x0000002a0844723c */ /* 0x040ff00000001844 */
[----:B----4-:R-:W-:Y:S01]  /*16900*/  HMMA.16816.F32 R40, R8, R16, R56 ;  /* 0x000000100828723c */ /* 0x010fe20000001838 */
[----:B-1----:R-:W-:-:S02]  /*16910*/  FFMA.FTZ R2, R109, R0, -R3 ;  /* 0x000000006d027223 */ /* 0x002fc40000010803 */
[----:B------:R1:W-:Y:S04]  /*16920*/  MUFU.EX2 R109, R4 ;  /* 0x00000004006d7308 */ /* 0x0003e80000000800 */
[----:B------:R4:W3:Y:S01]  /*16930*/  MUFU.EX2 R112, R2 ;  /* 0x0000000200707308 */ /* 0x0008e20000000800 */
[----:B------:R-:W-:Y:S01]  /*16940*/  HMMA.16816.F32 R12, R8, R18, R12 ;  /* 0x00000012080c723c */ /* 0x000fe2000000180c */
[----:B------:R-:W2:Y:S01]  /*16950*/  LDSM.16.MT88.4 R16, [R60+0xe800] ;  /* 0x00e800003c10783b */ /* 0x000ea20000004200 */
[----:B-----5:R-:W-:Y:S02]  /*16960*/  F2FP.F16.F32.PACK_AB R8, R114, R113 ;  /* 0x000000717208723e */ /* 0x020fe400000000ff */
[----:B------:R-:W-:Y:S02]  /*16970*/  F2FP.F16.F32.PACK_AB R9, R118, R117 ;  /* 0x000000757609723e */ /* 0x000fe400000000ff */
[----:B------:R-:W-:Y:S01]  /*16980*/  F2FP.F16.F32.PACK_AB R10, R119, R115 ;  /* 0x00000073770a723e */ /* 0x000fe200000000ff */
[-CC-:B-1----:R-:W-:Y:S01]  /*16990*/  FFMA.FTZ R4, R86, R0.reuse, -R3.reuse ;  /* 0x0000000056047223 */ /* 0x182fe20000010803 */
[----:B----4-:R-:W-:Y:S01]  /*169a0*/  FFMA.FTZ R2, R110, R0, -R3 ;  /* 0x000000006e027223 */ /* 0x010fe20000010803 */
[----:B---3--:R-:W-:-:S03]  /*169b0*/  F2FP.F16.F32.PACK_AB R11, R112, R116 ;  /* 0x00000074700b723e */ /* 0x008fc600000000ff */
[----:B------:R1:W-:Y:S04]  /*169c0*/  MUFU.EX2 R105, R2 ;  /* 0x0000000200697308 */ /* 0x0003e80000000800 */
[C---:B------:R-:W-:Y:S01]  /*169d0*/  HMMA.16816.F32 R76, R8.reuse, R34, R24 ;  /* 0x00000022084c723c */ /* 0x040fe20000001818 */
[----:B------:R-:W3:Y:S07]  /*169e0*/  LDSM.16.MT88.4 R24, [R156+0xf000] ;  /* 0x00f000009c18783b */ /* 0x000eee0000004200 */
[----:B--2---:R-:W-:Y:S01]  /*169f0*/  HMMA.16816.F32 R20, R8, R28, R52 ;  /* 0x0000001c0814723c */ /* 0x004fe20000001834 */
[----:B-1----:R-:W-:-:S04]  /*16a00*/  FFMA.FTZ R2, R101, R0, -R3 ;  /* 0x0000000065027223 */ /* 0x002fc80000010803 */
[----:B------:R1:W-:Y:S03]  /*16a10*/  MUFU.EX2 R110, R2 ;  /* 0x00000002006e7308 */ /* 0x0003e60000000800 */
[C---:B------:R-:W-:Y:S01]  /*16a20*/  HMMA.16816.F32 R52, R8.reuse, R30, R48 ;  /* 0x0000001e0834723c */ /* 0x040fe20000001830 */
[----:B------:R-:W-:Y:S07]  /*16a30*/  LDSM.16.MT88.4 R48, [R144+0xf000] ;  /* 0x00f000009030783b */ /* 0x000fee0000004200 */
[----:B------:R-:W-:Y:S01]  /*16a40*/  HMMA.16816.F32 R28, R8, R32, R44 ;  /* 0x00000020081c723c */ /* 0x000fe2000000182c */
[----:B------:R-:W2:Y:S01]  /*16a50*/  LDSM.16.MT88.4 R44, [R61+0xf000] ;  /* 0x00f000003d2c783b */ /* 0x000ea20000004200 */
[----:B-1----:R-:W-:-:S02]  /*16a60*/  FFMA.FTZ R2, R102, R0, -R5 ;  /* 0x0000000066027223 */ /* 0x002fc40000010805 */
[----:B------:R1:W-:Y:S04]  /*16a70*/  MUFU.EX2 R102, R4 ;  /* 0x0000000400667308 */ /* 0x0003e80000000800 */
[C---:B------:R-:W-:Y:S01]  /*16a80*/  HMMA.16816.F32 R72, R8.reuse, R64, R36 ;  /* 0x000000400848723c */ /* 0x040fe20000001824 */
[----:B------:R4:W5:Y:S07]  /*16a90*/  MUFU.EX2 R106, R2 ;  /* 0x00000002006a7308 */ /* 0x00096e0000000800 */
[----:B------:R-:W-:Y:S01]  /*16aa0*/  HMMA.16816.F32 R56, R8, R16, R40 ;  /* 0x000000100838723c */ /* 0x000fe20000001828 */
[-C--:B-1----:R-:W-:Y:S01]  /*16ab0*/  FFMA.FTZ R4, R164, R0.reuse, -R5 ;  /* 0x00000000a4047223 */ /* 0x082fe20000010805 */
        /* <DEDUP_REMOVED lines=11> */
[--C-:B----4-:R-:W-:Y:S01]  /*16b70*/  FFMA.FTZ R2, R163, R0, -R3.reuse ;  /* 0x00000000a3027223 */ /* 0x110fe20000010803 */
[----:B---3--:R-:W-:Y:S02]  /*16b80*/  F2FP.F16.F32.PACK_AB R11, R103, R110 ;  /* 0x0000006e670b723e */ /* 0x008fe400000000ff */
[----:B------:R1:W-:Y:S04]  /*16b90*/  MUFU.EX2 R96, R4 ;  /* 0x0000000400607308 */ /* 0x0003e80000000800 */
[----:B------:R3:W-:Y:S01]  /*16ba0*/  MUFU.EX2 R100, R2 ;  /* 0x0000000200647308 */ /* 0x0007e20000000800 */
[C---:B------:R-:W-:Y:S08]  /*16bb0*/  HMMA.16816.F32 R36, R8.reuse, R24, R20 ;  /* 0x000000180824723c */ /* 0x040ff00000001814 */
[----:B------:R-:W-:Y:S01]  /*16bc0*/  HMMA.16816.F32 R32, R8, R26, R52 ;  /* 0x0000001a0820723c */ /* 0x000fe20000001834 */
[----:B------:R-:W4:Y:S01]  /*16bd0*/  LDSM.16.MT88.4 R24, [R156+0xf800] ;  /* 0x00f800009c18783b */ /* 0x000f220000004200 */
[-CC-:B-1----:R-:W-:Y:S01]  /*16be0*/  FFMA.FTZ R4, R165, R0.reuse, -R3.reuse ;  /* 0x00000000a5047223 */ /* 0x182fe20000010803 */
[----:B---3--:R-:W-:-:S03]  /*16bf0*/  FFMA.FTZ R2, R87, R0, -R3 ;  /* 0x0000000057027223 */ /* 0x008fc60000010803 */
[----:B------:R1:W-:Y:S02]  /*16c00*/  MUFU.EX2 R93, R4 ;  /* 0x00000004005d7308 */ /* 0x0003e40000000800 */
[C---:B--2---:R-:W-:Y:S02]  /*16c10*/  HMMA.16816.F32 R28, R8.reuse, R44, R28 ;  /* 0x0000002c081c723c */ /* 0x044fe4000000181c */
[----:B------:R2:W-:Y:S06]  /*16c20*/  MUFU.EX2 R101, R2 ;  /* 0x0000000200657308 */ /* 0x0005ec0000000800 */
[----:B------:R-:W-:Y:S01]  /*16c30*/  HMMA.16816.F32 R20, R8, R46, R76 ;  /* 0x0000002e0814723c */ /* 0x000fe2000000184c */
[-CC-:B-1----:R-:W-:Y:S01]  /*16c40*/  FFMA.FTZ R4, R174, R0.reuse, -R5.reuse ;  /* 0x00000000ae047223 */ /* 0x182fe20000010805 */
        /* <DEDUP_REMOVED lines=22> */
[----:B----4-:R-:W-:Y:S01]  /*16db0*/  HMMA.16816.F32 R56, R8, R24, R36 ;  /* 0x000000180838723c */ /* 0x010fe20000001824 */
[----:B-1----:R-:W-:-:S07]  /*16dc0*/  FFMA.FTZ R4, R183, R0, -R5 ;  /* 0x00000000b7047223 */ /* 0x002fce0000010805 */
[C---:B------:R-:W-:Y:S01]  /*16dd0*/  HMMA.16816.F32 R36, R8.reuse, R16, R28 ;  /* 0x000000100824723c */ /* 0x040fe2000000181c */
[-C--:B--2---:R-:W-:Y:S01]  /*16de0*/  FFMA.FTZ R2, R167, R0.reuse, -R3 ;  /* 0x00000000a7027223 */ /* 0x084fe20000010803 */
[----:B------:R1:W-:Y:S04]  /*16df0*/  MUFU.EX2 R83, R4 ;  /* 0x0000000400537308 */ /* 0x0003e80000000800 */
[----:B------:R2:W-:Y:S02]  /*16e00*/  MUFU.EX2 R94, R2 ;  /* 0x00000002005e7308 */ /* 0x0005e40000000800 */
[C---:B------:R-:W-:Y:S01]  /*16e10*/  HMMA.16816.F32 R28, R8.reuse, R18, R20 ;  /* 0x00000012081c723c */ /* 0x040fe20000001814 */
[----:B------:R-:W4:Y:S04]  /*16e20*/  LDSM.16.MT88.4 R16, [R156+0x10000] ;  /* 0x010000009c10783b */ /* 0x000f280000004200 */
        /* <DEDUP_REMOVED lines=8> */
[C---:B---3--:R-:W-:Y:S01]  /*16eb0*/  HMMA.16816.F32 R64, R8.reuse, R40, R64 ;  /* 0x000000280840723c */ /* 0x048fe20000001840 */
[----:B------:R1:W3:Y:S07]  /*16ec0*/  MUFU.EX2 R87, R2 ;  /* 0x0000000200577308 */ /* 0x0002ee0000000800 */
[----:B------:R-:W-:Y:S01]  /*16ed0*/  HMMA.16816.F32 R44, R8, R42, R52 ;  /* 0x0000002a082c723c */ /* 0x000fe20000001834 */
[----:B--2---:R-:W-:Y:S01]  /*16ee0*/  F2FP.F16.F32.PACK_AB R8, R89, R88 ;  /* 0x000000585908723e */ /* 0x004fe200000000ff */
[----:B------:R-:W2:Y:S01]  /*16ef0*/  LDSM.16.MT88.4 R40, [R60+0x10000] ;  /* 0x010000003c28783b */ /* 0x000ea20000004200 */
[----:B------:R-:W-:-:S02]  /*16f00*/  F2FP.F16.F32.PACK_AB R9, R93, R92 ;  /* 0x0000005c5d09723e */ /* 0x000fc400000000ff */
[----:B------:R-:W-:Y:S01]  /*16f10*/  F2FP.F16.F32.PACK_AB R10, R91, R90 ;  /* 0x0000005a5b0a723e */ /* 0x000fe200000000ff */
[----:B-1----:R-:W-:Y:S01]  /*16f20*/  FFMA.FTZ R2, R179, R0, -R3 ;  /* 0x00000000b3027223 */ /* 0x002fe20000010803 */
[----:B---3--:R-:W-:-:S03]  /*16f30*/  F2FP.F16.F32.PACK_AB R11, R87, R94 ;  /* 0x0000005e570b723e */ /* 0x008fc600000000ff */
[----:B------:R1:W-:Y:S04]  /*16f40*/  MUFU.EX2 R86, R2 ;  /* 0x0000000200567308 */ /* 0x0003e80000000800 */
[C---:B----4-:R-:W-:Y:S08]  /*16f50*/  HMMA.16816.F32 R52, R8.reuse, R18, R48 ;  /* 0x000000120834723c */ /* 0x050ff00000001830 */
[----:B------:R-:W-:Y:S01]  /*16f60*/  HMMA.16816.F32 R56, R8, R16, R56 ;  /* 0x000000100838723c */ /* 0x000fe20000001838 */
[----:B------:R-:W3:Y:S01]  /*16f70*/  LDSM.16.MT88.4 R16, [R61+0x10800] ;  /* 0x010800003d10783b */ /* 0x000ee20000004200 */
[----:B-1----:R-:W-:-:S04]  /*16f80*/  FFMA.FTZ R2, R177, R0, -R3 ;  /* 0x00000000b1027223 */ /* 0x002fc80000010803 */
[----:B------:R1:W-:Y:S02]  /*16f90*/  MUFU.EX2 R85, R2 ;  /* 0x0000000200557308 */ /* 0x0003e40000000800 */
[C---:B------:R-:W-:Y:S08]  /*16fa0*/  HMMA.16816.F32 R48, R8.reuse, R12, R36 ;  /* 0x0000000c0830723c */ /* 0x040ff00000001824 */
[----:B------:R-:W-:Y:S01]  /*16fb0*/  HMMA.16816.F32 R36, R8, R14, R28 ;  /* 0x0000000e0824723c */ /* 0x000fe2000000181c */
[----:B------:R-:W4:Y:S01]  /*16fc0*/  LDSM.16.MT88.4 R12, [R144+0x10800] ;  /* 0x01080000900c783b */ /* 0x000f220000004200 */
[----:B-1----:R-:W-:-:S03]  /*16fd0*/  FFMA.FTZ R2, R180, R0, -R5 ;  /* 0x00000000b4027223 */ /* 0x002fc60000010805 */
[----:B------:R-:W1:Y:S01]  /*16fe0*/  LDSM.16.MT88.4 R28, [R156+0x10800] ;  /* 0x010800009c1c783b */ /* 0x000e620000004200 */
[----:B------:R2:W3:Y:S02]  /*16ff0*/  MUFU.EX2 R81, R2 ;  /* 0x0000000200517308 */ /* 0x0004e40000000800 */
[C---:B-----5:R-:W-:Y:S08]  /*17000*/  HMMA.16816.F32 R24, R8.reuse, R20, R24 ;  /* 0x000000140818723c */ /* 0x060ff00000001818 */
[----:B------:R-:W-:Y:S01]  /*17010*/  HMMA.16816.F32 R32, R8, R22, R32 ;  /* 0x000000160820723c */ /* 0x000fe20000001820 */
[----:B------:R-:W5:Y:S01]  /*17020*/  LDSM.16.MT88.4 R20, [R60+0x10800] ;  /* 0x010800003c14783b */ /* 0x000f620000004200 */
[----:B--2---:R-:W-:-:S06]  /*17030*/  FADD.FTZ R2, R154, R150 ;  /* 0x000000969a027221 */ /* 0x004fcc0000010000 */
[C---:B------:R-:W-:Y:S01]  /*17040*/  HMMA.16816.F32 R64, R8.reuse, R40, R64 ;  /* 0x000000280840723c */ /* 0x040fe20000001840 */
[----:B------:R-:W-:Y:S01]  /*17050*/  FADD.FTZ R6, R80, R2 ;  /* 0x0000000250067221 */ /* 0x000fe20000010000 */
[----:B------:R-:W-:Y:S01]  /*17060*/  FFMA.FTZ R2, R182, R0, -R3 ;  /* 0x00000000b6027223 */ /* 0x000fe20000010803 */
[----:B------:R2:W4:Y:S04]  /*17070*/  MUFU.EX2 R80, R4 ;  /* 0x0000000400507308 */ /* 0x0005280000000800 */
[----:B------:R1:W1:Y:S01]  /*17080*/  MUFU.EX2 R79, R2 ;  /* 0x00000002004f7308 */ /* 0x0002620000000800 */
[----:B------:R-:W-:Y:S01]  /*17090*/  HMMA.16816.F32 R44, R8, R42, R44 ;  /* 0x0000002a082c723c */ /* 0x000fe2000000182c */
[----:B---3--:R-:W-:Y:S02]  /*170a0*/  F2FP.F16.F32.PACK_AB R8, R81, R83 ;  /* 0x000000535108723e */ /* 0x008fe400000000ff */
[----:B------:R-:W-:Y:S01]  /*170b0*/  F2FP.F16.F32.PACK_AB R9, R84, R86 ;  /* 0x000000565409723e */ /* 0x000fe200000000ff */
[----:B--2---:R-:W-:Y:S01]  /*170c0*/  FADD.FTZ R4, R155, R6 ;  /* 0x000000069b047221 */ /* 0x004fe20000010000 */
[----:B------:R-:W-:Y:S01]  /*170d0*/  FADD.FTZ R6, R147, R7 ;  /* 0x0000000793067221 */ /* 0x000fe20000010000 */
[----:B----4-:R-:W-:Y:S01]  /*170e0*/  F2FP.F16.F32.PACK_AB R10, R80, R82 ;  /* 0x00000052500a723e */ /* 0x010fe200000000ff */
        /* <DEDUP_REMOVED lines=44> */
[-C--:B---3--:R-:W-:Y:S01]  /*173b0*/  FFMA.FTZ R6, R187, R0.reuse, -R5 ;  /* 0x00000000bb067223 */ /* 0x088fe20000010805 */
[C---:B-----5:R-:W-:Y:S01]  /*173c0*/  HMMA.16816.F32 R28, R8.reuse, R20, R64 ;  /* 0x00000014081c723c */ /* 0x060fe20000001840 */
[----:B------:R-:W-:Y:S01]  /*173d0*/  FADD.FTZ R2, R220, R2 ;  /* 0x00000002dc027221 */ /* 0x000fe20000010000 */
[----:B------:R-:W-:Y:S01]  /*173e0*/  FADD.FTZ R4, R216, R4 ;  /* 0x00000004d8047221 */ /* 0x000fe20000010000 */
[----:B------:R2:W-:Y:S02]  /*173f0*/  MUFU.EX2 R75, R6 ;  /* 0x00000006004b7308 */ /* 0x0005e40000000800 */
[----:B------:R-:W-:Y:S01]  /*17400*/  FADD.FTZ R2, R221, R2 ;  /* 0x00000002dd027221 */ /* 0x000fe20000010000 */
[----:B------:R-:W-:Y:S01]  /*17410*/  FADD.FTZ R4, R217, R4 ;  /* 0x00000004d9047221 */ /* 0x000fe20000010000 */
[----:B------:R-:W3:Y:S01]  /*17420*/  MUFU.EX2 R74, R7 ;  /* 0x00000007004a7308 */ /* 0x000ee20000000800 */
[C---:B------:R-:W-:Y:S01]  /*17430*/  HMMA.16816.F32 R48, R8.reuse, R16, R48 ;  /* 0x000000100830723c */ /* 0x040fe20000001830 */
[----:B------:R-:W-:Y:S01]  /*17440*/  FADD.FTZ R2, R214, R2 ;  /* 0x00000002d6027221 */ /* 0x000fe20000010000 */
[----:B------:R-:W-:Y:S01]  /*17450*/  FADD.FTZ R4, R219, R4 ;  /* 0x00000004db047221 */ /* 0x000fe20000010000 */
[----:B------:R-:W5:Y:S02]  /*17460*/  LDSM.16.MT88.4 R16, [R156+0x11000] ;  /* 0x011000009c10783b */ /* 0x000f640000004200 */
[----:B------:R-:W-:Y:S01]  /*17470*/  FADD.FTZ R2, R212, R2 ;  /* 0x00000002d4027221 */ /* 0x000fe20000010000 */
[----:B------:R-:W-:Y:S01]  /*17480*/  FADD.FTZ R4, R208, R4 ;  /* 0x00000004d0047221 */ /* 0x000fe20000010000 */
[----:B------:R-:W-:Y:S01]  /*17490*/  LDSM.16.MT88.4 R156, [R156+0x11800] ;  /* 0x011800009c9c783b */ /* 0x000fe20000004200 */
        /* <DEDUP_REMOVED lines=23> */
[-CC-:B------:R-:W-:Y:S01]  /*17610*/  FFMA.FTZ R6, R192, R0.reuse, -R3.reuse ;  /* 0x00000000c0067223 */ /* 0x180fe20000010803 */
[----:B------:R-:W-:Y:S01]  /*17620*/  FADD.FTZ R2, R170, R2 ;  /* 0x00000002aa027221 */ /* 0x000fe20000010000 */
[----:B------:R-:W-:Y:S01]  /*17630*/  FADD.FTZ R4, R204, R4 ;  /* 0x00000004cc047221 */ /* 0x000fe20000010000 */
[----:B------:R-:W-:Y:S01]  /*17640*/  LDSM.16.MT88.4 R144, [R144+0x11800] ;  /* 0x011800009090783b */ /* 0x000fe20000004200 */
        /* <DEDUP_REMOVED lines=20> */
[----:B------:R-:W-:Y:S01]  /*17790*/  MUFU.EX2 R13, R13 ;  /* 0x0000000d000d7308 */ /* 0x000fe20000000800 */
[----:B------:R-:W-:Y:S01]  /*177a0*/  FADD.FTZ R2, R124, R2 ;  /* 0x000000027c027221 */ /* 0x000fe20000010000 */
[----:B------:R-:W-:Y:S01]  /*177b0*/  FADD.FTZ R4, R123, R4 ;  /* 0x000000047b047221 */ /* 0x000fe20000010000 */
[----:B-1----:R-:W-:Y:S01]  /*177c0*/  FFMA.FTZ R12, R197, R0, -R5 ;  /* 0x00000000c50c7223 */ /* 0x002fe20000010805 */
[----:B------:R-:W1:Y:S01]  /*177d0*/  MUFU.EX2 R3, R3 ;  /* 0x0000000300037308 */ /* 0x000e620000000800 */
[----:B------:R-:W-:Y:S01]  /*177e0*/  FADD.FTZ R2, R127, R2 ;  /* 0x000000027f027221 */ /* 0x000fe20000010000 */
[----:B------:R-:W-:Y:S01]  /*177f0*/  FADD.FTZ R4, R122, R4 ;  /* 0x000000047a047221 */ /* 0x000fe20000010000 */
[C---:B------:R-:W-:Y:S01]  /*17800*/  HMMA.16816.F32 R32, R8.reuse, R18, R52 ;  /* 0x000000120820723c */ /* 0x040fe20000001834 */
[----:B------:R-:W4:Y:S01]  /*17810*/  LDSM.16.MT88.4 R16, [R60+0x11000] ;  /* 0x011000003c10783b */ /* 0x000f220000004200 */
[----:B------:R-:W-:Y:S01]  /*17820*/  FADD.FTZ R2, R120, R2 ;  /* 0x0000000278027221 */ /* 0x000fe20000010000 */
[----:B------:R-:W-:Y:S01]  /*17830*/  FADD.FTZ R4, R126, R4 ;  /* 0x000000047e047221 */ /* 0x000fe20000010000 */
[----:B------:R-:W5:Y:S01]  /*17840*/  MUFU.EX2 R12, R12 ;  /* 0x0000000c000c7308 */ /* 0x000f620000000800 */
[----:B--2---:R-:W-:Y:S01]  /*17850*/  F2FP.F16.F32.PACK_AB R165, R45, R46 ;  /* 0x0000002e2da5723e */ /* 0x004fe200000000ff */
[----:B------:R-:W-:Y:S01]  /*17860*/  FADD.FTZ R2, R117, R2 ;  /* 0x0000000275027221 */ /* 0x000fe20000010000 */
[----:B------:R-:W-:Y:S01]  /*17870*/  FADD.FTZ R4, R113, R4 ;  /* 0x0000000471047221 */ /* 0x000fe20000010000 */
[----:B---3--:R-:W-:Y:S02]  /*17880*/  HMMA.16816.F32 R36, R8, R20, R36 ;  /* 0x000000140824723c */ /* 0x008fe40000001824 */
[----:B------:R-:W-:Y:S01]  /*17890*/  FADD.FTZ R2, R118, R2 ;  /* 0x0000000276027221 */ /* 0x000fe20000010000 */
[----:B------:R-:W-:Y:S01]  /*178a0*/  FADD.FTZ R4, R114, R4 ;  /* 0x0000000472047221 */ /* 0x000fe20000010000 */
[----:B-1----:R-:W-:-:S02]  /*178b0*/  F2FP.F16.F32.PACK_AB R167, R3, R44 ;  /* 0x0000002c03a7723e */ /* 0x002fc400000000ff */
[----:B------:R-:W-:Y:S01]  /*178c0*/  FADD.FTZ R6, R116, R2 ;  /* 0x0000000274067221 */ /* 0x000fe20000010000 */
[----:B------:R-:W-:Y:S01]  /*178d0*/  FFMA.FTZ R2, R195, R0, -R5 ;  /* 0x00000000c3027223 */ /* 0x000fe20000010805 */
[----:B------:R-:W-:Y:S01]  /*178e0*/  FADD.FTZ R4, R115, R4 ;  /* 0x0000000473047221 */ /* 0x000fe20000010000 */
[----:B------:R-:W-:Y:S01]  /*178f0*/  HMMA.16816.F32 R20, R8, R22, R68 ;  /* 0x000000160814723c */ /* 0x000fe20000001844 */
[----:B-----5:R-:W-:Y:S01]  /*17900*/  F2FP.F16.F32.PACK_AB R166, R13, R12 ;  /* 0x0000000c0da6723e */ /* 0x020fe200000000ff */
[----:B------:R1:W2:Y:S01]  /*17910*/  MUFU.EX2 R15, R2 ;  /* 0x00000002000f7308 */ /* 0x0002a20000000800 */
[----:B------:R-:W-:Y:S01]  /*17920*/  FADD.FTZ R5, R119, R4 ;  /* 0x0000000477057221 */ /* 0x000fe20000010000 */
[----:B-1----:R-:W-:Y:S01]  /*17930*/  FADD.FTZ R2, R112, R6 ;  /* 0x0000000670027221 */ /* 0x002fe20000010000 */
[----:B--2---:R-:W-:-:S03]  /*17940*/  F2FP.F16.F32.PACK_AB R164, R14, R15 ;  /* 0x0000000f0ea4723e */ /* 0x004fc600000000ff */
[----:B------:R-:W-:Y:S01]  /*17950*/  FADD.FTZ R4, R105, R2 ;  /* 0x0000000269047221 */ /* 0x000fe20000010000 */
[----:B------:R-:W-:-:S03]  /*17960*/  FADD.FTZ R2, R104, R5 ;  /* 0x0000000568027221 */ /* 0x000fc60000010000 */
[----:B------:R-:W-:Y:S01]  /*17970*/  FADD.FTZ R0, R108, R4 ;  /* 0x000000046c007221 */ /* 0x000fe20000010000 */
[----:B------:R-:W-:Y:S01]  /*17980*/  FADD.FTZ R2, R106, R2 ;  /* 0x000000026a027221 */ /* 0x000fe20000010000 */
[----:B------:R-:W1:Y:S01]  /*17990*/  LDSM.16.MT88.4 R4, [R60+0x11800] ;  /* 0x011800003c04783b */ /* 0x000e620000004200 */
        /* <DEDUP_REMOVED lines=55> */
[----:B------:R-:W2:Y:S01]  /*17d10*/  LDL.LU R151, [R1+0x4] ;  /* 0x0000040001977983 */ /* 0x000ea20000300800 */
[----:B------:R-:W-:Y:S01]  /*17d20*/  ISETP.NE.U32.AND P0, PT, R250, RZ, PT ;  /* 0x000000fffa00720c */ /* 0x000fe20003f05070 */
[C---:B------:R-:W-:Y:S01]  /*17d30*/  IMAD.SHL.U32 R236, R62.reuse, 0x20, RZ ;  /* 0x000000203eec7824 */ /* 0x040fe200078e00ff */
[----:B------:R-:W-:Y:S01]  /*17d40*/  SHF.L.U64.HI R237, R62, 0x5, R63 ;  /* 0x000000053eed7819 */ /* 0x000fe2000001023f */
[----:B------:R-:W-:Y:S01]  /*17d50*/  IMAD.MOV.U32 R150, RZ, RZ, R148 ;  /* 0x000000ffff967224 */ /* 0x000fe200078e0094 */
[----:B------:R-:W-:Y:S02]  /*17d60*/  ISETP.NE.AND.EX P5, PT, R251, RZ, PT, P0 ;  /* 0x000000fffb00720c */ /* 0x000fe40003fa5300 */
[----:B------:R-:W-:Y:S01]  /*17d70*/  IADD3 R239, PT, PT, R233, -0x2, RZ ;  /* 0xfffffffee9ef7810 */ /* 0x000fe20007ffe0ff */
[----:B--2---:R-:W-:Y:S01]  /*17d80*/  VIADD R238, R151, 0xffffff00 ;  /* 0xffffff0097ee7836 */ /* 0x004fe20000000000 */
[----:B------:R-:W-:-:S09]  /*17d90*/  MOV R151, R149 ;  /* 0x0000009500977202 */ /* 0x000fd20000000f00 */
.L_x_4198:
[----:B------:R-:W1:Y:S01]  /*17da0*/  LDC.64 R14, c[0x0][0x358] ;  /* 0x0000d600ff0e7b82 */ /* 0x000e620000000a00 */
[----:B------:R-:W-:Y:S04]  /*17db0*/  DEPBAR.LE SB0, 0x0 ;  /* 0x000080000000791a */ /* 0x000fe80000000000 */
[----:B------:R-:W-:Y:S05]  /*17dc0*/  WARPSYNC.ALL ;  /* 0x0000000000007948 */ /* 0x000fea0003800000 */
[----:B------:R-:W-:Y:S01]  /*17dd0*/  BAR.SYNC.DEFER_BLOCKING 0x0 ;  /* 0x0000000000007b1d */ /* 0x000fe20000010000 */
[----:B------:R-:W-:Y:S02]  /*17de0*/  @!P5 IMAD.MOV.U32 R0, RZ, RZ, RZ ;  /* 0x000000ffff00d224 */ /* 0x000fe400078e00ff */
[----:B------:R-:W-:Y:S02]  /*17df0*/  IMAD.MOV.U32 R12, RZ, RZ, R248 ;  /* 0x000000ffff0c7224 */ /* 0x000fe400078e00f8 */
[----:B------:R-:W-:Y:S01]  /*17e00*/  IMAD.MOV.U32 R11, RZ, RZ, R247 ;  /* 0x000000ffff0b7224 */ /* 0x000fe200078e00f7 */
[----:B------:R-:W-:Y:S02]  /*17e10*/  @!P5 IADD3 R3, P0, PT, RZ, -R0, RZ ;  /* 0x80000000ff03d210 */ /* 0x000fe40007f1e0ff */
[----:B-1----:R-:W-:Y:S02]  /*17e20*/  @!P5 R2UR UR4, R14 ;  /* 0x000000000e04d2ca */ /* 0x002fe400000e0000 */
[----:B------:R-:W-:Y:S11]  /*17e30*/  @!P5 R2UR UR5, R15 ;  /* 0x000000000f05d2ca */ /* 0x000ff600000e0000 */
[----:B------:R-:W-:Y:S02]  /*17e40*/  @!UPT UIADD3 URZ, UPT, UPT, URZ, URZ, URZ ;  /* 0x000000fffffff290 */ /* 0x000fe4000fffe0ff */
[----:B------:R-:W2:Y:S01]  /*17e50*/  @!P5 LD.E R2, desc[UR4][R168.64+0x40] ;  /* 0x00004004a802d980 */ /* 0x000ea2000c101900 */
[----:B------:R-:W-:Y:S01]  /*17e60*/  BSSY.RECONVERGENT B0, `(.L_x_4192) ;  /* 0x0000056000007945 */ /* 0x000fe20003800200 */
[----:B------:R-:W1:Y:S02]  /*17e70*/  S2R R232, SR_TID.X ;  /* 0x0000000000e87919 */ /* 0x000e640000002100 */
[C---:B-1----:R-:W-:Y:S01]  /*17e80*/  LOP3.LUT R13, R232.reuse, 0x38, RZ, 0xc0, !PT ;  /* 0x00000038e80d7812 */ /* 0x042fe200078ec0ff */
[C---:B------:R-:W-:Y:S01]  /*17e90*/  IMAD.SHL.U32 R243, R232.reuse, 0x8, RZ ;  /* 0x00000008e8f37824 */ /* 0x040fe200078e00ff */
[C---:B------:R-:W-:Y:S01]  /*17ea0*/  LOP3.LUT R172, R232.reuse, 0x8, RZ, 0xc0, !PT ;  /* 0x00000008e8ac7812 */ /* 0x040fe200078ec0ff */
[----:B------:R-:W-:Y:S03]  /*17eb0*/  IMAD.SHL.U32 R231, R232, 0x40, RZ ;  /* 0x00000040e8e77824 */ /* 0x000fe600078e00ff */
[C---:B------:R-:W-:Y:S02]  /*17ec0*/  LOP3.LUT R228, R243.reuse, 0x38, RZ, 0xc0, !PT ;  /* 0x00000038f3e47812 */ /* 0x040fe400078ec0ff */
[----:B------:R-:W-:Y:S01]  /*17ed0*/  LOP3.LUT R172, R172, 0x1c0, R231, 0xf8, !PT ;  /* 0x000001c0acac7812 */ /* 0x000fe200078ef8e7 */
[----:B--2---:R-:W-:Y:S01]  /*17ee0*/  @!P5 IMAD.SHL.U32 R0, R2, 0x100, RZ ;  /* 0x000001000200d824 */ /* 0x004fe200078e00ff */
[----:B------:R-:W-:Y:S03]  /*17ef0*/  LOP3.LUT R2, R243, 0x1c0, RZ, 0xc0, !PT ;  /* 0x000001c0f3027812 */ /* 0x000fe600078ec0ff */
[----:B------:R-:W-:Y:S01]  /*17f00*/  @!P5 IMAD.X R0, RZ, RZ, ~R0, P0 ;  /* 0x000000ffff00d224 */ /* 0x000fe200000e0e00 */
[----:B------:R-:W-:Y:S04]  /*17f10*/  LOP3.LUT R13, R228, R2, R13, 0x1e, !PT ;  /* 0x00000002e40d7212 */ /* 0x000fe800078e1e0d */
        /* <DEDUP_REMOVED lines=74> */
.L_x_4193:
[----:B------:R-:W-:Y:S05]  /*183c0*/  BSYNC.RECONVERGENT B0 ;  /* 0x0000000000007941 */ /* 0x000fea0003800200 */
.L_x_4192:
[----:B------:R-:W1:Y:S01]  /*183d0*/  S2UR UR9, SR_CgaCtaId ;  /* 0x00000000000979c3 */ /* 0x000e620000008800 */
[----:B------:R-:W-:Y:S01]  /*183e0*/  R2UR UR34, R14 ;  /* 0x000000000e2272ca */ /* 0x000fe200000e0000 */
[----:B------:R-:W-:Y:S01]  /*183f0*/  UMOV UR10, 0x400 ;  /* 0x00000400000a7882 */ /* 0x000fe20000000000 */
[----:B------:R-:W-:Y:S01]  /*18400*/  R2UR UR35, R15 ;  /* 0x000000000f2372ca */ /* 0x000fe200000e0000 */
[----:B------:R-:W-:Y:S01]  /*18410*/  IMAD.MOV.U32 R12, RZ, RZ, R248 ;  /* 0x000000ffff0c7224 */ /* 0x000fe200078e00f8 */
[----:B------:R-:W-:Y:S01]  /*18420*/  LOP3.LUT R2, R243, 0x1e00, RZ, 0xc0, !PT ;  /* 0x00001e00f3027812 */ /* 0x000fe200078ec0ff */
[----:B------:R-:W-:Y:S01]  /*18430*/  IMAD.SHL.U32 R230, R232, 0x20, RZ ;  /* 0x00000020e8e67824 */ /* 0x000fe200078e00ff */
[----:B------:R-:W-:Y:S01]  /*18440*/  IADD3 R4, P0, PT, R236, R248, RZ ;  /* 0x000000f8ec047210 */ /* 0x000fe20007f1e0ff */
[----:B------:R-:W-:Y:S01]  /*18450*/  IMAD.MOV.U32 R171, RZ, RZ, 0x20 ;  /* 0x00000020ffab7424 */ /* 0x000fe200078e00ff */
[----:B------:R-:W-:Y:S01]  /*18460*/  LOP3.LUT R8, R13, R2, RZ, 0xfc, !PT ;  /* 0x000000020d087212 */ /* 0x000fe200078efcff */
[--C-:B------:R-:W-:Y:S01]  /*18470*/  IMAD.MOV.U32 R13, RZ, RZ, R247.reuse ;  /* 0x000000ffff0d7224 */ /* 0x100fe200078e00f7 */
[----:B------:R-:W-:Y:S01]  /*18480*/  R2UR UR32, R14 ;  /* 0x000000000e2072ca */ /* 0x000fe200000e0000 */
[----:B------:R-:W-:Y:S01]  /*18490*/  IMAD.X R5, R237, 0x1, R247, P0 ;  /* 0x00000001ed057824 */ /* 0x000fe200000e06f7 */
[C---:B------:R-:W-:Y:S01]  /*184a0*/  R2UR UR33, R15.reuse ;  /* 0x000000000f2172ca */ /* 0x040fe200000e0000 */
[----:B------:R-:W-:Y:S01]  /*184b0*/  IMAD.MOV.U32 R224, RZ, RZ, 0x40 ;  /* 0x00000040ffe07424 */ /* 0x000fe200078e00ff */
[-C--:B------:R-:W-:Y:S01]  /*184c0*/  IADD3 R2, P0, PT, R4, R236.reuse, RZ ;  /* 0x000000ec04027210 */ /* 0x080fe20007f1e0ff */
[----:B------:R-:W-:Y:S01]  /*184d0*/  BSSY.RECONVERGENT B1, `(.L_x_4194) ;  /* 0x00001b1000017945 */ /* 0x000fe20003800200 */
[----:B------:R-:W-:Y:S01]  /*184e0*/  R2UR UR30, R14 ;  /* 0x000000000e1e72ca */ /* 0x000fe200000e0000 */
[----:B------:R-:W2:Y:S01]  /*184f0*/  LDCU.64 UR4, c[0x0][0x358] ;  /* 0x00006b00ff0477ac */ /* 0x000ea20008000a00 */
[----:B------:R-:W-:Y:S01]  /*18500*/  R2UR UR31, R15 ;  /* 0x000000000f1f72ca */ /* 0x000fe200000e0000 */
[--C-:B------:R-:W-:Y:S01]  /*18510*/  IMAD.X R3, R5, 0x1, R237.reuse, P0 ;  /* 0x0000000105037824 */ /* 0x100fe200000e06ed */
[-C--:B------:R-:W-:Y:S02]  /*18520*/  IADD3 R6, P0, PT, R2, R236.reuse, RZ ;  /* 0x000000ec02067210 */ /* 0x080fe40007f1e0ff */
[C---:B------:R-:W-:Y:S01]  /*18530*/  R2UR UR28, R14.reuse ;  /* 0x000000000e1c72ca */ /* 0x040fe200000e0000 */
[----:B-1----:R-:W-:Y:S01]  /*18540*/  ULEA UR8, UR9, UR10, 0x18 ;  /* 0x0000000a09087291 */ /* 0x002fe2000f8ec0ff */
[----:B------:R-:W-:Y:S01]  /*18550*/  R2UR UR29, R15 ;  /* 0x000000000f1d72ca */ /* 0x000fe200000e0000 */
[--C-:B------:R-:W-:Y:S01]  /*18560*/  IMAD.X R7, R3, 0x1, R237.reuse, P0 ;  /* 0x0000000103077824 */ /* 0x100fe200000e06ed */
[----:B------:R-:W-:Y:S02]  /*18570*/  R2UR UR26, R14 ;  /* 0x000000000e1a72ca */ /* 0x000fe400000e0000 */
[C---:B------:R-:W-:Y:S02]  /*18580*/  R2UR UR27, R15.reuse ;  /* 0x000000000f1b72ca */ /* 0x040fe400000e0000 */
[----:B------:R-:W-:Y:S02]  /*18590*/  LEA R233, R8, UR8, 0x1 ;  /* 0x0000000808e97c11 */ /* 0x000fe4000f8e08ff */
[-C--:B------:R-:W-:Y:S02]  /*185a0*/  IADD3 R10, P0, PT, R6, R236.reuse, RZ ;  /* 0x000000ec060a7210 */ /* 0x080fe40007f1e0ff */
[----:B------:R-:W-:Y:S01]  /*185b0*/  R2UR UR24, R14 ;  /* 0x000000000e1872ca */ /* 0x000fe200000e0000 */
[----:B------:R-:W-:Y:S01]  /*185c0*/  @!PT LDS RZ, [RZ] ;  /* 0x00000000fffff984 */ /* 0x000fe20000000800 */
[----:B------:R-:W-:Y:S01]  /*185d0*/  @!PT LDS RZ, [RZ] ;  /* 0x00000000fffff984 */ /* 0x000fe20000000800 */
[----:B------:R-:W-:Y:S01]  /*185e0*/  @!PT LDS RZ, [RZ] ;  /* 0x00000000fffff984 */ /* 0x000fe20000000800 */
[----:B------:R1:W-:Y:S01]  /*185f0*/  LDGSTS.E.BYPASS.LTC128B.128 [R233+0xa000], desc[UR34][R12.64] ;  /* 0x0a0000000ce97fae */ /* 0x0003e2000b981a22 */
[----:B------:R-:W-:Y:S01]  /*18600*/  R2UR UR25, R15 ;  /* 0x000000000f1972ca */ /* 0x000fe200000e0000 */
[--C-:B------:R-:W-:Y:S01]  /*18610*/  IMAD.X R11, R7, 0x1, R237.reuse, P0 ;  /* 0x00000001070b7824 */ /* 0x100fe200000e06ed */
[-C--:B------:R-:W-:Y:S02]  /*18620*/  IADD3 R8, P0, PT, R10, R236.reuse, RZ ;  /* 0x000000ec0a087210 */ /* 0x080fe40007f1e0ff */
[----:B------:R3:W-:Y:S01]  /*18630*/  LDGSTS.E.BYPASS.LTC128B.128 [R233+0xa800], desc[UR32][R4.64] ;  /* 0x0a80000004e97fae */ /* 0x0007e2000b981a20 */
[C---:B------:R-:W-:Y:S02]  /*18640*/  R2UR UR22, R14.reuse ;  /* 0x000000000e1672ca */ /* 0x040fe400000e0000 */
[----:B------:R-:W-:Y:S02]  /*18650*/  R2UR UR23, R15 ;  /* 0x000000000f1772ca */ /* 0x000fe400000e0000 */
[----:B------:R4:W-:Y:S01]  /*18660*/  LDGSTS.E.BYPASS.LTC128B.128 [R233+0xb000], desc[UR30][R2.64] ;  /* 0x0b00000002e97fae */ /* 0x0009e2000b981a1e */
[--C-:B------:R-:W-:Y:S01]  /*18670*/  IMAD.X R9, R11, 0x1, R237.reuse, P0 ;  /* 0x000000010b097824 */ /* 0x100fe200000e06ed */
[C---:B------:R-:W-:Y:S03]  /*18680*/  R2UR UR20, R14.reuse ;  /* 0x000000000e1472ca */ /* 0x040fe600000e0000 */
[----:B------:R5:W-:Y:S01]  /*18690*/  LDGSTS.E.BYPASS.LTC128B.128 [R233+0xb800], desc[UR28][R6.64] ;  /* 0x0b80000006e97fae */ /* 0x000be2000b981a1c */
[C---:B------:R-:W-:Y:S02]  /*186a0*/  R2UR UR21, R15.reuse ;  /* 0x000000000f1572ca */ /* 0x040fe400000e0000 */
[C---:B------:R-:W-:Y:S02]  /*186b0*/  R2UR UR18, R14.reuse ;  /* 0x000000000e1272ca */ /* 0x040fe400000e0000 */
[----:B------:R-:W-:Y:S01]  /*186c0*/  LDGSTS.E.BYPASS.LTC128B.128 [R233+0xc000], desc[UR26][R10.64] ;  /* 0x0c0000000ae97fae */ /* 0x000fe2000b981a1a */
[C---:B------:R-:W-:Y:S02]  /*186d0*/  R2UR UR19, R15.reuse ;  /* 0x000000000f1372ca */ /* 0x040fe400000e0000 */
[C---:B------:R-:W-:Y:S02]  /*186e0*/  R2UR UR16, R14.reuse ;  /* 0x000000000e1072ca */ /* 0x040fe400000e0000 */
[----:B------:R2:W-:Y:S01]  /*186f0*/  LDGSTS.E.BYPASS.LTC128B.128 [R233+0xc800], desc[UR24][R8.64] ;  /* 0x0c80000008e97fae */ /* 0x0005e2000b981a18 */
[C---:B------:R-:W-:Y:S02]  /*18700*/  R2UR UR17, R15.reuse ;  /* 0x000000000f1172ca */ /* 0x040fe400000e0000 */
[----:B------:R-:W-:Y:S02]  /*18710*/  R2UR UR14, R14 ;  /* 0x000000000e0e72ca */ /* 0x000fe400000e0000 */
[C---:B------:R-:W-:Y:S02]  /*18720*/  R2UR UR15, R15.reuse ;  /* 0x000000000f0f72ca */ /* 0x040fe400000e0000 */
[-C--:B-1----:R-:W-:Y:S02]  /*18730*/  IADD3 R12, P0, PT, R8, R236.reuse, RZ ;  /* 0x000000ec080c7210 */ /* 0x082fe40007f1e0ff */
[----:B------:R-:W-:Y:S02]  /*18740*/  R2UR UR12, R14 ;  /* 0x000000000e0c72ca */ /* 0x000fe400000e0000 */
[----:B------:R-:W-:Y:S01]  /*18750*/  R2UR UR13, R15 ;  /* 0x000000000f0d72ca */ /* 0x000fe200000e0000 */
[--C-:B------:R-:W-:Y:S01]  /*18760*/  IMAD.X R13, R9, 0x1, R237.reuse, P0 ;  /* 0x00000001090d7824 */ /* 0x100fe200000e06ed */
[-C--:B---3--:R-:W-:Y:S02]  /*18770*/  IADD3 R4, P0, PT, R12, R236.reuse, RZ ;  /* 0x000000ec0c047210 */ /* 0x088fe40007f1e0ff */
[----:B------:R-:W-:Y:S02]  /*18780*/  R2UR UR40, R14 ;  /* 0x000000000e2872ca */ /* 0x000fe400000e0000 */
[----:B------:R-:W-:Y:S01]  /*18790*/  LDGSTS.E.BYPASS.LTC128B.128 [R233+0xd000], desc[UR22][R12.64] ;  /* 0x0d0000000ce97fae */ /* 0x000fe2000b981a16 */
[--C-:B------:R-:W-:Y:S01]  /*187a0*/  IMAD.X R5, R13, 0x1, R237.reuse, P0 ;  /* 0x000000010d057824 */ /* 0x100fe200000e06ed */
[-C--:B----4-:R-:W-:Y:S02]  /*187b0*/  IADD3 R2, P0, PT, R4, R236.reuse, RZ ;  /* 0x000000ec04027210 */ /* 0x090fe40007f1e0ff */
[----:B------:R-:W-:Y:S02]  /*187c0*/  R2UR UR41, R15 ;  /* 0x000000000f2972ca */ /* 0x000fe400000e0000 */
[----:B------:R-:W-:Y:S01]  /*187d0*/  LDGSTS.E.BYPASS.LTC128B.128 [R233+0xd800], desc[UR20][R4.64] ;  /* 0x0d80000004e97fae */ /* 0x000fe2000b981a14 */
[--C-:B------:R-:W-:Y:S01]  /*187e0*/  IMAD.X R3, R5, 0x1, R237.reuse, P0 ;  /* 0x0000000105037824 */ /* 0x100fe200000e06ed */
[-C--:B-----5:R-:W-:Y:S02]  /*187f0*/  IADD3 R6, P0, PT, R2, R236.reuse, RZ ;  /* 0x000000ec02067210 */ /* 0x0a0fe40007f1e0ff */
[----:B------:R-:W-:Y:S02]  /*18800*/  R2UR UR38, R14 ;  /* 0x000000000e2672ca */ /* 0x000fe400000e0000 */
[----:B------:R1:W-:Y:S01]  /*18810*/  LDGSTS.E.BYPASS.LTC128B.128 [R233+0xe000], desc[UR18][R2.64] ;  /* 0x0e00000002e97fae */ /* 0x0003e2000b981a12 */
[--C-:B------:R-:W-:Y:S01]  /*18820*/  IMAD.X R7, R3, 0x1, R237.reuse, P0 ;  /* 0x0000000103077824 */ /* 0x100fe200000e06ed */
[----:B--2---:R-:W-:Y:S02]  /*18830*/  IADD3 R8, P0, PT, R6, R236, RZ ;  /* 0x000000ec06087210 */ /* 0x004fe40007f1e0ff */
[----:B------:R-:W-:Y:S02]  /*18840*/  R2UR UR39, R15 ;  /* 0x000000000f2772ca */ /* 0x000fe400000e0000 */
[----:B------:R2:W-:Y:S01]  /*18850*/  LDGSTS.E.BYPASS.LTC128B.128 [R233+0xe800], desc[UR16][R6.64] ;  /* 0x0e80000006e97fae */ /* 0x0005e2000b981a10 */
[----:B------:R-:W-:Y:S01]  /*18860*/  IMAD.X R9, R7, 0x1, R237, P0 ;  /* 0x0000000107097824 */ /* 0x000fe200000e06ed */
[C---:B------:R-:W-:Y:S02]  /*18870*/  R2UR UR36, R14.reuse ;  /* 0x000000000e2472ca */ /* 0x040fe400000e0000 */
[C---:B------:R-:W-:Y:S02]  /*18880*/  R2UR UR37, R15.reuse ;  /* 0x000000000f2572ca */ /* 0x040fe400000e0000 */
[----:B------:R3:W-:Y:S01]  /*18890*/  LDGSTS.E.BYPASS.LTC128B.128 [R233+0xf000], desc[UR14][R8.64] ;  /* 0x0f00000008e97fae */ /* 0x0007e2000b981a0e */
[----:B------:R-:W-:Y:S02]  /*188a0*/  R2UR UR10, R14 ;  /* 0x000000000e0a72ca */ /* 0x000fe400000e0000 */
[----:B------:R-:W-:Y:S02]  /*188b0*/  R2UR UR11, R15 ;  /* 0x000000000f0b72ca */ /* 0x000fe400000e0000 */
[----:B------:R-:W-:Y:S02]  /*188c0*/  LOP3.LUT R0, R231, 0x400, RZ, 0xc0, !PT ;  /* 0x00000400e7007812 */ /* 0x000fe400078ec0ff */
[----:B------:R-:W-:Y:S02]  /*188d0*/  LOP3.LUT R172, R172, R228, RZ, 0x3c, !PT ;  /* 0x000000e4acac7212 */ /* 0x000fe400078e3cff */
[----:B------:R-:W-:Y:S02]  /*188e0*/  SHF.R.U32.HI R229, RZ, 0x1, R232 ;  /* 0x00000001ffe57819 */ /* 0x000fe400000116e8 */
[----:B------:R-:W-:Y:S01]  /*188f0*/  LOP3.LUT R230, R230, 0x7c00, RZ, 0xc0, !PT ;  /* 0x00007c00e6e67812 */ /* 0x000fe200078ec0ff */
[----:B------:R-:W-:Y:S01]  /*18900*/  IMAD R172, R172, 0x2, R0 ;  /* 0x00000002acac7824 */ /* 0x000fe200078e0200 */
[----:B------:R-:W-:Y:S02]  /*18910*/  LOP3.LUT R0, R229, 0x8, RZ, 0xc0, !PT ;  /* 0x00000008e5007812 */ /* 0x000fe400078ec0ff */
[-C--:B-1----:R-:W-:Y:S02]  /*18920*/  IADD3 R2, P0, PT, R8, R236.reuse, RZ ;  /* 0x000000ec08027210 */ /* 0x082fe40007f1e0ff */
[----:B------:R-:W-:Y:S02]  /*18930*/  LOP3.LUT R0, R0, 0x1c0, R231, 0xf8, !PT ;  /* 0x000001c000007812 */ /* 0x000fe400078ef8e7 */
[----:B------:R-:W-:Y:S01]  /*18940*/  LOP3.LUT P2, RZ, R232, 0x4, RZ, 0xc0, !PT ;  /* 0x00000004e8ff7812 */ /* 0x000fe2000784c0ff */
[--C-:B------:R-:W-:Y:S01]  /*18950*/  IMAD.X R3, R9, 0x1, R237.reuse, P0 ;  /* 0x0000000109037824 */ /* 0x100fe200000e06ed */
[----:B--2---:R-:W-:Y:S02]  /*18960*/  IADD3 R6, P0, PT, R2, R236, RZ ;  /* 0x000000ec02067210 */ /* 0x004fe40007f1e0ff */
[----:B------:R-:W-:Y:S02]  /*18970*/  LOP3.LUT R170, R0, R228, RZ, 0x3c, !PT ;  /* 0x000000e400aa7212 */ /* 0x000fe400078e3cff */
[----:B------:R1:W-:Y:S01]  /*18980*/  LDGSTS.E.BYPASS.LTC128B.128 [R233+0xf800], desc[UR12][R2.64] ;  /* 0x0f80000002e97fae */ /* 0x0003e2000b981a0c */
[--C-:B------:R-:W-:Y:S01]  /*18990*/  IMAD.X R7, R3, 0x1, R237.reuse, P0 ;  /* 0x0000000103077824 */ /* 0x100fe200000e06ed */
[-C--:B---3--:R-:W-:Y:S02]  /*189a0*/  IADD3 R8, P0, PT, R6, R236.reuse, RZ ;  /* 0x000000ec06087210 */ /* 0x088fe40007f1e0ff */
[----:B------:R-:W-:Y:S02]  /*189b0*/  SEL R224, R224, 0xffffffc0, !P2 ;  /* 0xffffffc0e0e07807 */ /* 0x000fe40005000000 */
[----:B------:R-:W-:Y:S01]  /*189c0*/  LDGSTS.E.BYPASS.LTC128B.128 [R233+0x10000], desc[UR40][R6.64] ;  /* 0x1000000006e97fae */ /* 0x000fe2000b981a28 */
[--C-:B------:R-:W-:Y:S01]  /*189d0*/  IMAD.X R9, R7, 0x1, R237.reuse, P0 ;  /* 0x0000000107097824 */ /* 0x100fe200000e06ed */
[-C--:B------:R-:W-:Y:S04]  /*189e0*/  IADD3 R4, P0, PT, R8, R236.reuse, RZ ;  /* 0x000000ec08047210 */ /* 0x080fe80007f1e0ff */
[----:B------:R-:W-:Y:S01]  /*189f0*/  LDGSTS.E.BYPASS.LTC128B.128 [R233+0x10800], desc[UR38][R8.64] ;  /* 0x1080000008e97fae */ /* 0x000fe2000b981a26 */
[--C-:B------:R-:W-:Y:S01]  /*18a00*/  IMAD.X R5, R9, 0x1, R237.reuse, P0 ;  /* 0x0000000109057824 */ /* 0x100fe200000e06ed */
[----:B------:R-:W-:Y:S04]  /*18a10*/  IADD3 R10, P0, PT, R4, R236, RZ ;  /* 0x000000ec040a7210 */ /* 0x000fe80007f1e0ff */
[----:B------:R-:W-:Y:S01]  /*18a20*/  LDGSTS.E.BYPASS.LTC128B.128 [R233+0x11000], desc[UR36][R4.64] ;  /* 0x1100000004e97fae */ /* 0x000fe2000b981a24 */
[----:B------:R-:W-:Y:S01]  /*18a30*/  IMAD.X R11, R5, 0x1, R237, P0 ;  /* 0x00000001050b7824 */ /* 0x000fe200000e06ed */
[----:B------:R-:W-:Y:S04]  /*18a40*/  LOP3.LUT P0, RZ, R232, 0x2, RZ, 0xc0, !PT ;  /* 0x00000002e8ff7812 */ /* 0x000fe8000780c0ff */
[----:B------:R2:W-:Y:S01]  /*18a50*/  LDGSTS.E.BYPASS.LTC128B.128 [R233+0x11800], desc[UR10][R10.64] ;  /* 0x118000000ae97fae */ /* 0x0005e2000b981a0a */
[----:B------:R-:W-:Y:S02]  /*18a60*/  SEL R171, R171, 0xffffffe0, !P0 ;  /* 0xffffffe0abab7807 */ /* 0x000fe40004000000 */
[----:B-1----:R-:W-:Y:S02]  /*18a70*/  LOP3.LUT R2, R230, 0x200, R231, 0xf8, !PT ;  /* 0x00000200e6027812 */ /* 0x002fe400078ef8e7 */
[----:B------:R-:W-:Y:S01]  /*18a80*/  LDSM.16.M88.4 R16, [R172+UR8+0x2800] ;  /* 0x00280008ac10783b */ /* 0x000fe20008000200 */
[----:B------:R-:W-:Y:S01]  /*18a90*/  VIADD R3, R172, UR8 ;  /* 0x00000008ac037c36 */ /* 0x000fe20008000000 */
[----:B------:R-:W-:Y:S02]  /*18aa0*/  ISETP.NE.AND P0, PT, R239, RZ, PT ;  /* 0x000000ffef00720c */ /* 0x000fe40003f05270 */
[----:B------:R-:W-:Y:S01]  /*18ab0*/  LOP3.LUT R0, R2, R170, RZ, 0xfc, !PT ;  /* 0x000000aa02007212 */ /* 0x000fe200078efcff */
[----:B------:R-:W-:Y:S03]  /*18ac0*/  LDSM.16.M88.4 R24, [R172+UR8+0x3000] ;  /* 0x00300008ac18783b */ /* 0x000fe60008000200 */
[----:B------:R-:W-:Y:S01]  /*18ad0*/  LEA R2, R0, UR8, 0x1 ;  /* 0x0000000800027c11 */ /* 0x000fe2000f8e08ff */
[C-C-:B------:R-:W-:Y:S01]  /*18ae0*/  IMAD.IADD R0, R3.reuse, 0x1, R171.reuse ;  /* 0x0000000103007824 */ /* 0x140fe200078e02ab */
[----:B------:R-:W-:Y:S03]  /*18af0*/  LDSM.16.M88.4 R32, [R172+UR8+0x3800] ;  /* 0x00380008ac20783b */ /* 0x000fe60008000200 */
[C---:B------:R-:W-:Y:S02]  /*18b00*/  IMAD.IADD R176, R2.reuse, 0x1, R171 ;  /* 0x0000000102b07824 */ /* 0x040fe400078e02ab */
[----:B------:R1:W-:Y:S05]  /*18b10*/  LDSM.16.M88.4 R128, [R2] ;  /* 0x000000000280783b */ /* 0x0003ea0000000200 */
[----:B------:R-:W0:Y:S05]  /*18b20*/  LDGDEPBAR ;  /* 0x00000000000079af */ /* 0x000e2a0000000000 */
[----:B--2---:R-:W2:Y:S05]  /*18b30*/  LDSM.16.M88.4 R8, [R172+UR8+0x2000] ;  /* 0x00200008ac08783b */ /* 0x004eaa0008000200 */
[----:B------:R-:W3:Y:S05]  /*18b40*/  LDSM.16.M88.4 R40, [R172+UR8+0x4000] ;  /* 0x00400008ac28783b */ /* 0x000eea0008000200 */
[----:B------:R-:W4:Y:S01]  /*18b50*/  LDSM.16.M88.4 R48, [R172+UR8+0x4800] ;  /* 0x00480008ac30783b */ /* 0x000f220008000200 */
[--C-:B-1----:R-:W-:Y:S04]  /*18b60*/  IMAD.IADD R2, R2, 0x1, R224.reuse ;  /* 0x0000000102027824 */ /* 0x102fe800078e02e0 */
[----:B------:R-:W1:Y:S01]  /*18b70*/  LDSM.16.M88.4 R56, [R172+UR8+0x5000] ;  /* 0x00500008ac38783b */ /* 0x000e620008000200 */
[----:B------:R-:W-:Y:S04]  /*18b80*/  IMAD.IADD R224, R3, 0x1, R224 ;  /* 0x0000000103e07824 */ /* 0x000fe800078e02e0 */
[----:B------:R-:W5:Y:S05]  /*18b90*/  LDSM.16.M88.4 R64, [R172+UR8+0x5800] ;  /* 0x00580008ac40783b */ /* 0x000f6a0008000200 */
[----:B------:R-:W5:Y:S05]  /*18ba0*/  LDSM.16.M88.4 R72, [R172+UR8+0x6000] ;  /* 0x00600008ac48783b */ /* 0x000f6a0008000200 */
[----:B------:R-:W5:Y:S05]  /*18bb0*/  LDSM.16.M88.4 R80, [R172+UR8+0x6800] ;  /* 0x00680008ac50783b */ /* 0x000f6a0008000200 */
[----:B------:R-:W5:Y:S01]  /*18bc0*/  LDSM.16.M88.4 R88, [R172+UR8+0x7000] ;  /* 0x00700008ac58783b */ /* 0x000f620008000200 */
[C---:B--2---:R-:W-:Y:S04]  /*18bd0*/  HMMA.16816.F32 R4, R128.reuse, R8, RZ ;  /* 0x000000088004723c */ /* 0x044fe800000018ff */
[----:B------:R-:W2:Y:S05]  /*18be0*/  LDSM.16.M88.4 R96, [R172+UR8+0x7800] ;  /* 0x00780008ac60783b */ /* 0x000eaa0008000200 */
[----:B------:R-:W2:Y:S01]  /*18bf0*/  LDSM.16.M88.4 R104, [R172+UR8+0x8000] ;  /* 0x00800008ac68783b */ /* 0x000ea20008000200 */
[C---:B------:R-:W-:Y:S04]  /*18c00*/  HMMA.16816.F32 R8, R128.reuse, R10, RZ ;  /* 0x0000000a8008723c */ /* 0x040fe800000018ff */
[----:B------:R-:W2:Y:S04]  /*18c10*/  LDSM.16.M88.4 R112, [R172+UR8+0x8800] ;  /* 0x00880008ac70783b */ /* 0x000ea80008000200 */
[C---:B------:R-:W-:Y:S01]  /*18c20*/  HMMA.16816.F32 R12, R128.reuse, R16, RZ ;  /* 0x00000010800c723c */ /* 0x040fe200000018ff */
[----:B------:R-:W2:Y:S05]  /*18c30*/  LDSM.16.M88.4 R120, [R172+UR8+0x9000] ;  /* 0x00900008ac78783b */ /* 0x000eaa0008000200 */
[----:B------:R-:W2:Y:S02]  /*18c40*/  LDSM.16.M88.4 R172, [R172+UR8+0x9800] ;  /* 0x00980008acac783b */ /* 0x000ea40008000200 */
[C---:B------:R-:W-:Y:S03]  /*18c50*/  HMMA.16816.F32 R16, R128.reuse, R18, RZ ;  /* 0x000000128010723c */ /* 0x040fe600000018ff */
[----:B------:R-:W-:Y:S05]  /*18c60*/  LDSM.16.M88.4 R176, [R176] ;  /* 0x00000000b0b0783b */ /* 0x000fea0000000200 */
[C---:B------:R-:W-:Y:S01]  /*18c70*/  HMMA.16816.F32 R20, R128.reuse, R24, RZ ;  /* 0x000000188014723c */ /* 0x040fe200000018ff */
[----:B------:R-:W2:Y:S05]  /*18c80*/  LDSM.16.M88.4 R180, [R0+0x2000] ;  /* 0x0020000000b4783b */ /* 0x000eaa0000000200 */
[----:B------:R-:W2:Y:S02]  /*18c90*/  LDSM.16.M88.4 R184, [R0+0x2800] ;  /* 0x0028000000b8783b */ /* 0x000ea40000000200 */
[C---:B------:R-:W-:Y:S03]  /*18ca0*/  HMMA.16816.F32 R24, R128.reuse, R26, RZ ;  /* 0x0000001a8018723c */ /* 0x040fe600000018ff */
[----:B------:R-:W2:Y:S05]  /*18cb0*/  LDSM.16.M88.4 R188, [R0+0x3000] ;  /* 0x0030000000bc783b */ /* 0x000eaa0000000200 */
[C---:B------:R-:W-:Y:S01]  /*18cc0*/  HMMA.16816.F32 R28, R128.reuse, R32, RZ ;  /* 0x00000020801c723c */ /* 0x040fe200000018ff */
[----:B------:R-:W2:Y:S05]  /*18cd0*/  LDSM.16.M88.4 R192, [R0+0x3800] ;  /* 0x0038000000c0783b */ /* 0x000eaa0000000200 */
[----:B------:R-:W2:Y:S02]  /*18ce0*/  LDSM.16.M88.4 R196, [R0+0x4000] ;  /* 0x0040000000c4783b */ /* 0x000ea40000000200 */
[C---:B------:R-:W-:Y:S03]  /*18cf0*/  HMMA.16816.F32 R32, R128.reuse, R34, RZ ;  /* 0x000000228020723c */ /* 0x040fe600000018ff */
[----:B------:R-:W2:Y:S05]  /*18d00*/  LDSM.16.M88.4 R200, [R0+0x4800] ;  /* 0x0048000000c8783b */ /* 0x000eaa0000000200 */
[C---:B---3--:R-:W-:Y:S01]  /*18d10*/  HMMA.16816.F32 R36, R128.reuse, R40, RZ ;  /* 0x000000288024723c */ /* 0x048fe200000018ff */
[----:B------:R-:W3:Y:S05]  /*18d20*/  LDSM.16.M88.4 R204, [R0+0x5000] ;  /* 0x0050000000cc783b */ /* 0x000eea0000000200 */
[----:B------:R-:W3:Y:S02]  /*18d30*/  LDSM.16.M88.4 R208, [R0+0x5800] ;  /* 0x0058000000d0783b */ /* 0x000ee40000000200 */
[C---:B------:R-:W-:Y:S08]  /*18d40*/  HMMA.16816.F32 R40, R128.reuse, R42, RZ ;  /* 0x0000002a8028723c */ /* 0x040ff000000018ff */
[C---:B----4-:R-:W-:Y:S08]  /*18d50*/  HMMA.16816.F32 R44, R128.reuse, R48, RZ ;  /* 0x00000030802c723c */ /* 0x050ff000000018ff */
[C---:B------:R-:W-:Y:S08]  /*18d60*/  HMMA.16816.F32 R48, R128.reuse, R50, RZ ;  /* 0x000000328030723c */ /* 0x040ff000000018ff */
[C---:B-1----:R-:W-:Y:S08]  /*18d70*/  HMMA.16816.F32 R52, R128.reuse, R56, RZ ;  /* 0x000000388034723c */ /* 0x042ff000000018ff */
        /* <DEDUP_REMOVED lines=217> */
[-C--:B------:R-:W-:Y:S01]  /*19b10*/  LEA R176, P1, R174, R240.reuse, 0x2 ;  /* 0x000000f0aeb07211 */ /* 0x080fe200078210ff */
[----:B------:R-:W2:Y:S01]  /*19b20*/  LD.E.64 R148, desc[UR4][R168.64+0x38] ;  /* 0x00003804a8947980 */ /* 0x000ea2000c101b00 */
        /* <DEDUP_REMOVED lines=21> */
.L_x_4197:
[----:B------:R-:W-:Y:S05]  /*19c80*/  BSYNC.RECONVERGENT B0 ;  /* 0x0000000000007941 */ /* 0x000fea0003800200 */
.L_x_4196:
        /* <DEDUP_REMOVED lines=53> */
.L_x_4195:
[----:B------:R-:W-:Y:S05]  /*19fe0*/  BSYNC.RECONVERGENT B1 ;  /* 0x0000000000017941 */ /* 0x000fea0003800200 */
.L_x_4194:
        /* <DEDUP_REMOVED lines=772> */
.L_x_4191:
        /* <DEDUP_REMOVED lines=14> */
.L_x_4212:
        /* <DEDUP_REMOVED lines=103> */
[----:B------:R-:W-:Y:S01]  /*1d780*/  ISETP.NE.AND P0, PT, R249, -0x1, PT ;  /* 0xfffffffff900780c */ /* 0x000fe20003f05270 */
[----:B------:R-:W2:Y:S01]  /*1d790*/  S2R R25, SR_CTAID.Z ;  /* 0x0000000000197919 */ /* 0x000ea20000002700 */
[----:B------:R-:W2:Y:S11]  /*1d7a0*/  S2R R26, SR_CTAID.Y ;  /* 0x00000000001a7919 */ /* 0x000eb60000002600 */
[----:B------:R-:W-:-:S02]  /*1d7b0*/  @!P0 R2UR UR4, R40 ;  /* 0x00000000280482ca */ /* 0x000fc400000e0000 */
[----:B------:R-:W-:-:S13]  /*1d7c0*/  @!P0 R2UR UR5, R41 ;  /* 0x00000000290582ca */ /* 0x000fda00000e0000 */
[----:B------:R1:W5:Y:S01]  /*1d7d0*/  @!P0 LD.E.64 R2, desc[UR4][R168.64+0x80] ;  /* 0x00008004a8028980 */ /* 0x000362000c101b00 */
[----:B------:R-:W-:Y:S02]  /*1d7e0*/  R2UR UR4, R40 ;  /* 0x00000000280472ca */ /* 0x000fe400000e0000 */
[----:B------:R-:W-:Y:S01]  /*1d7f0*/  R2UR UR5, R41 ;  /* 0x00000000290572ca */ /* 0x000fe200000e0000 */
[----:B------:R-:W-:Y:S01]  /*1d800*/  BSSY.RECONVERGENT B0, `(.L_x_4200) ;  /* 0x0000010000007945 */ /* 0x000fe20003800200 */
[----:B---3--:R-:W-:-:S11]  /*1d810*/  @P0 IMAD R14, R7, R249, RZ ;  /* 0x000000f9070e0224 */ /* 0x008fd600078e02ff */
[----:B------:R1:W5:Y:S01]  /*1d820*/  LD.E.64 R8, desc[UR4][R168.64+0x90] ;  /* 0x00009004a8087980 */ /* 0x000362000c101b00 */
[----:B--2---:R-:W-:-:S04]  /*1d830*/  @!P1 IMAD R0, R0, R26, R25 ;  /* 0x0000001a00009224 */ /* 0x004fc800078e0219 */
[----:B----4-:R-:W-:Y:S02]  /*1d840*/  @!P1 IMAD R32, R0, R4, RZ ;  /* 0x0000000400209224 */ /* 0x010fe400078e02ff */
[----:B------:R-:W-:Y:S01]  /*1d850*/  @P0 IMAD.WIDE.U32 R4, R6, R249, RZ ;  /* 0x000000f906040225 */ /* 0x000fe200078e00ff */
[----:B-1----:R-:W-:Y:S06]  /*1d860*/  @!P1 BRA `(.L_x_4201) ;  /* 0x0000000000249947 */ /* 0x002fec0003800000 */
        /* <DEDUP_REMOVED lines=9> */
.L_x_4201:
[----:B------:R-:W-:Y:S05]  /*1d900*/  BSYNC.RECONVERGENT B0 ;  /* 0x0000000000007941 */ /* 0x000fea0003800200 */
.L_x_4200:
[----:B------:R-:W2:Y:S01]  /*1d910*/  LDL R35, [R1] ;  /* 0x0000000001237983 */ /* 0x000ea20000100800 */
[----:B------:R-:W-:Y:S02]  /*1d920*/  R2UR UR4, R40 ;  /* 0x00000000280472ca */ /* 0x000fe400000e0000 */
[----:B------:R-:W-:Y:S01]  /*1d930*/  R2UR UR5, R41 ;  /* 0x00000000290572ca */ /* 0x000fe200000e0000 */
[----:B------:R-:W1:Y:S01]  /*1d940*/  S2R R15, SR_CTAID.X ;  /* 0x00000000000f7919 */ /* 0x000e620000002500 */
[----:B------:R-:W3:Y:S01]  /*1d950*/  @P6 MUFU.LG2 R18, R22 ;  /* 0x0000001600126308 */ /* 0x000ee20000000c00 */
[-C--:B-----5:R-:W-:Y:S01]  /*1d960*/  @!P0 IMAD R10, R3, R26.reuse, RZ ;  /* 0x0000001a030a8224 */ /* 0x0a0fe200078e02ff */
[----:B------:R-:W-:Y:S01]  /*1d970*/  LOP3.LUT R0, R243, 0x1c0, RZ, 0xc0, !PT ;  /* 0x000001c0f3007812 */ /* 0x000fe200078ec0ff */
[----:B------:R-:W-:-:S08]  /*1d980*/  @!P0 IMAD.WIDE.U32 R2, R2, R26, RZ ;  /* 0x0000001a02028225 */ /* 0x000fd000078e00ff */
[----:B------:R4:W5:Y:S04]  /*1d990*/  LD.E.64 R12, desc[UR4][R168.64+0x70] ;  /* 0x00007004a80c7980 */ /* 0x000968000c101b00 */
[----:B------:R4:W5:Y:S01]  /*1d9a0*/  LD.E.64 R16, desc[UR4][R168.64+0xa0] ;  /* 0x0000a004a8107980 */ /* 0x000962000c101b00 */
[----:B------:R-:W-:Y:S05]  /*1d9b0*/  WARPSYNC.ALL ;  /* 0x0000000000007948 */ /* 0x000fea0003800000 */
[----:B------:R-:W-:Y:S01]  /*1d9c0*/  LOP3.LUT R0, R0, 0x38, R232, 0xf8, !PT ;  /* 0x0000003800007812 */ /* 0x000fe200078ef8e8 */
[----:B------:R-:W-:Y:S01]  /*1d9d0*/  @!P0 IMAD.IADD R11, R3, 0x1, R10 ;  /* 0x00000001030b8824 */ /* 0x000fe200078e020a */
[----:B------:R-:W-:Y:S01]  /*1d9e0*/  MOV R3, RZ ;  /* 0x000000ff00037202 */ /* 0x000fe20000000f00 */
[----:B------:R-:W-:Y:S01]  /*1d9f0*/  @!P0 IMAD.MOV.U32 R10, RZ, RZ, R2 ;  /* 0x000000ffff0a8224 */ /* 0x000fe200078e0002 */
[----:B------:R-:W-:Y:S01]  /*1da00*/  LOP3.LUT R0, R0, R228, RZ, 0x3c, !PT ;  /* 0x000000e400007212 */ /* 0x000fe200078e3cff */
[----:B------:R-:W-:Y:S01]  /*1da10*/  IMAD.MOV.U32 R2, RZ, RZ, R228 ;  /* 0x000000ffff027224 */ /* 0x000fe200078e00e4 */
[----:B------:R-:W-:Y:S01]  /*1da20*/  @P0 MOV R10, R4 ;  /* 0x00000004000a0202 */ /* 0x000fe20000000f00 */
[----:B------:R-:W-:Y:S01]  /*1da30*/  @P0 IMAD.IADD R11, R5, 0x1, R14 ;  /* 0x00000001050b0824 */ /* 0x000fe200078e020e */
[----:B------:R-:W-:Y:S01]  /*1da40*/  LOP3.LUT R0, R0, 0x1e00, R243, 0xf8, !PT ;  /* 0x00001e0000007812 */ /* 0x000fe200078ef8f3 */
[-C--:B------:R-:W-:Y:S01]  /*1da50*/  IMAD.WIDE.U32 R4, R8, R25.reuse, RZ ;  /* 0x0000001908047225 */ /* 0x080fe200078e00ff */
[----:B-1----:R-:W-:Y:S01]  /*1da60*/  SHF.L.U32 R34, R15, 0x6, RZ ;  /* 0x000000060f227819 */ /* 0x002fe200000006ff */
[----:B------:R-:W-:Y:S01]  /*1da70*/  BSSY.RECONVERGENT B0, `(.L_x_4202) ;  /* 0x000002e000007945 */ /* 0x000fe20003800200 */
[----:B------:R-:W1:Y:S01]  /*1da80*/  @P5 MUFU.LG2 R15, R23 ;  /* 0x00000017000f5308 */ /* 0x000e620000000c00 */
[----:B------:R-:W-:Y:S01]  /*1da90*/  IMAD R9, R9, R25, RZ ;  /* 0x0000001909097224 */ /* 0x000fe200078e02ff */
[----:B------:R-:W-:Y:S01]  /*1daa0*/  LEA R0, R0, UR8, 0x1 ;  /* 0x0000000800007c11 */ /* 0x000fe2000f8e08ff */
[----:B------:R-:W-:Y:S01]  /*1dab0*/  BAR.SYNC.DEFER_BLOCKING 0x0 ;  /* 0x0000000000007b1d */ /* 0x000fe20000010000 */
[----:B------:R-:W-:Y:S01]  /*1dac0*/  IMAD.WIDE.U32 R2, R34, R6, R2 ;  /* 0x0000000622027225 */ /* 0x000fe200078e0002 */
[----:B------:R-:W-:-:S02]  /*1dad0*/  MOV R14, 0x7f800000 ;  /* 0x7f800000000e7802 */ /* 0x000fc40000000f00 */
[----:B------:R-:W-:Y:S01]  /*1dae0*/  SHF.R.U32.HI R33, RZ, 0x3, R232 ;  /* 0x00000003ff217819 */ /* 0x000fe200000116e8 */
[----:B------:R-:W-:Y:S01]  /*1daf0*/  IMAD R19, R7, R34, RZ ;  /* 0x0000002207137224 */ /* 0x000fe200078e02ff */
[----:B------:R-:W-:Y:S01]  /*1db00*/  IADD3 R10, P2, P1, R4, R2, R10 ;  /* 0x00000002040a7210 */ /* 0x000fe2000795e00a */
[----:B------:R-:W-:Y:S01]  /*1db10*/  IMAD.IADD R5, R5, 0x1, R9 ;  /* 0x0000000105057824 */ /* 0x000fe200078e0209 */
[----:B------:R-:W-:Y:S01]  /*1db20*/  LOP3.LUT P3, RZ, R232, 0x3, RZ, 0xc0, !PT ;  /* 0x00000003e8ff7812 */ /* 0x000fe2000786c0ff */
[----:B------:R-:W-:Y:S01]  /*1db30*/  IMAD.MOV.U32 R9, RZ, RZ, 0x7f800000 ;  /* 0x7f800000ff097424 */ /* 0x000fe200078e00ff */
[----:B------:R-:W-:Y:S01]  /*1db40*/  IADD3 R19, PT, PT, R3, R19, RZ ;  /* 0x0000001303137210 */ /* 0x000fe20007ffe0ff */
[----:B---3--:R-:W-:Y:S01]  /*1db50*/  @P6 FMUL.FTZ R3, R18, 0.69314718246459960938 ;  /* 0x3f31721812036820 */ /* 0x008fe20000410000 */
[----:B------:R-:W-:Y:S02]  /*1db60*/  LOP3.LUT R4, R229, 0x30, RZ, 0xc0, !PT ;  /* 0x00000030e5047812 */ /* 0x000fe400078ec0ff */
[----:B------:R-:W-:Y:S01]  /*1db70*/  SHF.R.U32.HI R232, RZ, 0x2, R232 ;  /* 0x00000002ffe87819 */ /* 0x000fe200000116e8 */
[----:B-1----:R-:W-:Y:S01]  /*1db80*/  @P5 FMUL.FTZ R2, R15, 0.69314718246459960938 ;  /* 0x3f3172180f025820 */ /* 0x002fe20000410000 */
[----:B------:R-:W-:Y:S01]  /*1db90*/  @P6 FFMA.FTZ R14, R24, R149, R3 ;  /* 0x00000095180e6223 */ /* 0x000fe20000010003 */
[----:B------:R-:W-:-:S02]  /*1dba0*/  IADD3.X R11, PT, PT, R5, R19, R11, P2, P1 ;  /* 0x00000013050b7210 */ /* 0x000fc400017e240b */
[----:B------:R-:W-:Y:S01]  /*1dbb0*/  @P5 FFMA.FTZ R9, R24, R148, R2 ;  /* 0x0000009418095223 */ /* 0x000fe20000010002 */
[----:B------:R-:W-:Y:S01]  /*1dbc0*/  LOP3.LUT R18, R4, 0x7, R232, 0xf8, !PT ;  /* 0x0000000704127812 */ /* 0x000fe200078ef8e8 */
[----:B------:R4:W1:Y:S04]  /*1dbd0*/  LDS.128 R20, [R0] ;  /* 0x0000000000147984 */ /* 0x0008680000000c00 */
[----:B------:R4:W3:Y:S04]  /*1dbe0*/  LDS.128 R24, [R0+0x800] ;  /* 0x0008000000187984 */ /* 0x0008e80000000c00 */
[----:B------:R4:W1:Y:S04]  /*1dbf0*/  LDS.128 R28, [R0+0x1000] ;  /* 0x00100000001c7984 */ /* 0x0008680000000c00 */
[----:B------:R4:W1:Y:S01]  /*1dc00*/  LDS.128 R36, [R0+0x1800] ;  /* 0x0018000000247984 */ /* 0x0008620000000c00 */
[----:B--2---:R-:W-:-:S05]  /*1dc10*/  IMAD.IADD R8, R35, 0x1, -R34 ;  /* 0x0000000123087824 */ /* 0x004fca00078e0a22 */
[----:B------:R-:W-:-:S13]  /*1dc20*/  ISETP.GE.AND P0, PT, R33, R8, PT ;  /* 0x000000082100720c */ /* 0x000fda0003f06270 */
[----:B------:R-:W-:Y:S02]  /*1dc30*/  @!P0 IMAD R15, R7, R33, RZ ;  /* 0x00000021070f8224 */ /* 0x000fe400078e02ff */
[----:B------:R-:W-:Y:S01]  /*1dc40*/  @!P0 IMAD.WIDE.U32 R4, R33, R6, R10 ;  /* 0x0000000621048225 */ /* 0x000fe200078e000a */
[----:B-1-34-:R-:W-:Y:S06]  /*1dc50*/  @P3 BRA `(.L_x_4203) ;  /* 0x00000000003c3947 */ /* 0x01afec0003800000 */
[----:B------:R-:W-:Y:S02]  /*1dc60*/  IMAD.IADD R0, R35, 0x1, -R34 ;  /* 0x0000000123007824 */ /* 0x000fe400078e0a22 */
        /* <DEDUP_REMOVED lines=14> */
.L_x_4203:
[----:B------:R-:W-:Y:S05]  /*1dd50*/  BSYNC.RECONVERGENT B0 ;  /* 0x0000000000007941 */ /* 0x000fea0003800200 */
.L_x_4202:
[C---:B-1----:R-:W-:Y:S01]  /*1dd60*/  VIADD R14, R33.reuse, 0x10 ;  /* 0x00000010210e7836 */ /* 0x042fe20000000000 */
[----:B------:R-:W-:Y:S01]  /*1dd70*/  @!P0 R2UR UR4, R40 ;  /* 0x00000000280482ca */ /* 0x000fe200000e0000 */
[----:B------:R-:W-:Y:S01]  /*1dd80*/  VIADD R3, R33, 0x30 ;  /* 0x0000003021037836 */ /* 0x000fe20000000000 */
[----:B------:R-:W-:Y:S01]  /*1dd90*/  @!P0 R2UR UR5, R41 ;  /* 0x00000000290582ca */ /* 0x000fe200000e0000 */
[----:B------:R-:W-:Y:S01]  /*1dda0*/  @!P0 IMAD.IADD R0, R5, 0x1, R15 ;  /* 0x0000000105008824 */ /* 0x000fe200078e020f */
[----:B------:R-:W-:Y:S01]  /*1ddb0*/  ISETP.GE.AND P2, PT, R14, R8, PT ;  /* 0x000000080e00720c */ /* 0x000fe20003f46270 */
[----:B------:R-:W-:Y:S01]  /*1ddc0*/  VIADD R9, R33, 0x20 ;  /* 0x0000002021097836 */ /* 0x000fe20000000000 */
[C---:B-----5:R-:W-:Y:S01]  /*1ddd0*/  @!P0 LEA R2, P1, R4.reuse, R12, 0x1 ;  /* 0x0000000c04028211 */ /* 0x060fe200078208ff */
[----:B------:R-:W-:Y:S01]  /*1dde0*/  BSSY.RECONVERGENT B0, `(.L_x_4204) ;  /* 0x0000013000007945 */ /* 0x000fe20003800200 */
[----:B------:R-:W-:Y:S02]  /*1ddf0*/  ISETP.GE.AND P4, PT, R3, R8, PT ;  /* 0x000000080300720c */ /* 0x000fe40003f86270 */
[----:B------:R-:W-:-:S02]  /*1de00*/  @!P0 LEA.HI.X R3, R4, R13, R0, 0x1, P1 ;  /* 0x0000000d04038211 */ /* 0x000fc400008f0c00 */
[----:B------:R-:W-:-:S03]  /*1de10*/  ISETP.GE.AND P3, PT, R9, R8, PT ;  /* 0x000000080900720c */ /* 0x000fc60003f66270 */
[----:B------:R1:W-:Y:S02]  /*1de20*/  @!P0 ST.E.128 desc[UR4][R2.64], R20 ;  /* 0x0000001402008985 */ /* 0x0003e4000c101d04 */
[----:B------:R-:W-:Y:S08]  /*1de30*/  @P2 BRA `(.L_x_4205) ;  /* 0x0000000000342947 */ /* 0x000ff00003800000 */
[----:B------:R-:W-:Y:S01]  /*1de40*/  IADD3 R4, P0, PT, R33, 0x10, RZ ;  /* 0x0000001021047810 */ /* 0x000fe20007f1e0ff */
[----:B-1----:R-:W-:Y:S01]  /*1de50*/  IMAD.MOV.U32 R2, RZ, RZ, R10 ;  /* 0x000000ffff027224 */ /* 0x002fe200078e000a */
        /* <DEDUP_REMOVED lines=10> */
[----:B------:R2:W-:Y:S02]  /*1df00*/  ST.E.128 desc[UR4][R4.64], R24 ;  /* 0x0000001804007985 */ /* 0x0005e4000c101d04 */
.L_x_4205:
[----:B------:R-:W-:Y:S05]  /*1df10*/  BSYNC.RECONVERGENT B0 ;  /* 0x0000000000007941 */ /* 0x000fea0003800200 */
.L_x_4204:
[----:B------:R-:W-:Y:S04]  /*1df20*/  BSSY.RECONVERGENT B0, `(.L_x_4206) ;  /* 0x000000f000007945 */ /* 0x000fe80003800200 */
[----:B------:R-:W-:Y:S05]  /*1df30*/  @P3 BRA `(.L_x_4207) ;  /* 0x0000000000343947 */ /* 0x000fea0003800000 */
[----:B--2---:R-:W-:Y:S01]  /*1df40*/  IADD3 R4, P0, PT, R33, 0x20, RZ ;  /* 0x0000002021047810 */ /* 0x004fe20007f1e0ff */
        /* <DEDUP_REMOVED lines=12> */
.L_x_4207:
[----:B------:R-:W-:Y:S05]  /*1e010*/  BSYNC.RECONVERGENT B0 ;  /* 0x0000000000007941 */ /* 0x000fea0003800200 */
.L_x_4206:
[----:B--23--:R-:W-:Y:S02]  /*1e020*/  MOV R5, 0x50 ;  /* 0x0000005000057802 */ /* 0x00cfe40000000f00 */
[----:B-1----:R-:W-:-:S03]  /*1e030*/  MOV R3, 0x0 ;  /* 0x0000000000037802 */ /* 0x002fc60000000f00 */
[----:B------:R-:W-:-:S04]  /*1e040*/  IMAD.MOV.U32 R2, RZ, RZ, R5 ;  /* 0x000000ffff027224 */ /* 0x000fc800078e0005 */
[----:B------:R-:W-:Y:S05]  /*1e050*/  @P4 RET.REL.NODEC R2 `(_ZN5flash24flash_fwd_splitkv_kernelI23Flash_fwd_kernel_traitsILi64ELi64ELi256ELi4ELb0ELb0EN7cutlass6half_tE19Flash_kernel_traitsILi64ELi64ELi256ELi4ES3_EELb0ELb0ELb0ELb0ELb1ELb0ELb0ELb1EEEvNS_16Flash_fwd_paramsE) ;  /* 0xfffffe1c02e84950 */ /* 0x000fea0003c3ffff */
        /* <DEDUP_REMOVED lines=15> */
[----:B------:R-:W-:Y:S05]  /*1e150*/  RET.REL.NODEC R2 `(_ZN5flash24flash_fwd_splitkv_kernelI23Flash_fwd_kernel_traitsILi64ELi64ELi256ELi4ELb0ELb0EN7cutlass6half_tE19Flash_kernel_traitsILi64ELi64ELi256ELi4ES3_EELb0ELb0ELb0ELb0ELb1ELb0ELb0ELb1EEEvNS_16Flash_fwd_paramsE) ;  /* 0xfffffe1c02a87950 */ /* 0x000fea0003c3ffff */
.L_x_4199:
[----:B------:R-:W-:Y:S01]  /*1e160*/  IMAD.MOV.U32 R0, RZ, RZ, 0x2 ;  /* 0x00000002ff007424 */ /* 0x000fe200078e00ff */
[----:B------:R-:W-:Y:S01]  /*1e170*/  MOV R2, R242 ;  /* 0x000000f200027202 */ /* 0x000fe20000000f00 */
[----:B------:R-:W-:Y:S01]  /*1e180*/  IMAD.MOV.U32 R4, RZ, RZ, -0x1 ;  /* 0xffffffffff047424 */ /* 0x000fe200078e00ff */
[----:B------:R-:W-:-:S07]  /*1e190*/  MOV R3, 0x1f ;  /* 0x0000001f00037802 */ /* 0x000fce0000000f00 */
[----:B-1---5:R-:W-:Y:S05]  /*1e1a0*/  WARPSYNC.COLLECTIVE R4, `(.L_x_4208) ;  /* 0x0000000004087348 */ /* 0x022fea0003c00000 */
[----:B------:R2:W3:Y:S02]  /*1e1b0*/  SHFL.BFLY P0, R0, R2, R0, R3 ;  /* 0x0c00000002007389 */ /* 0x0004e40000000003 */
[----:B-123-5:R-:W-:Y:S05]  /*1e1c0*/  ENDCOLLECTIVE ;  /* 0x000000000000791b */ /* 0x02efea0003800000 */
.L_x_4208:
[----:B------:R-:W-:Y:S02]  /*1e1d0*/  MOV R5, R0 ;  /* 0x0000000000057202 */ /* 0x000fe40000000f00 */
[----:B------:R-:W-:-:S03]  /*1e1e0*/  MOV R0, 0x1 ;  /* 0x0000000100007802 */ /* 0x000fc60000000f00 */
[----:B------:R-:W-:-:S04]  /*1e1f0*/  FADD.FTZ R5, R5, R242 ;  /* 0x000000f205057221 */ /* 0x000fc80000010000 */
[----:B------:R-:W-:-:S07]  /*1e200*/  IMAD.MOV.U32 R2, RZ, RZ, R5 ;  /* 0x000000ffff027224 */ /* 0x000fce00078e0005 */
[----:B------:R-:W-:Y:S05]  /*1e210*/  WARPSYNC.COLLECTIVE R4, `(.L_x_4209) ;  /* 0x0000000004087348 */ /* 0x000fea0003c00000 */
[----:B------:R1:W2:Y:S02]  /*1e220*/  SHFL.BFLY P0, R0, R2, R0, R3 ;  /* 0x0c00000002007389 */ /* 0x0002a40000000003 */
[----:B-12---:R-:W-:Y:S05]  /*1e230*/  ENDCOLLECTIVE ;  /* 0x000000000000791b */ /* 0x006fea0003800000 */
.L_x_4209:
[----:B------:R-:W-:Y:S01]  /*1e240*/  IMAD.MOV.U32 R6, RZ, RZ, R0 ;  /* 0x000000ffff067224 */ /* 0x000fe200078e0000 */
[----:B------:R-:W-:Y:S02]  /*1e250*/  MOV R0, 0x2 ;  /* 0x0000000200007802 */ /* 0x000fe40000000f00 */
[----:B------:R-:W-:Y:S01]  /*1e260*/  MOV R2, R244 ;  /* 0x000000f400027202 */ /* 0x000fe20000000f00 */
[----:B------:R-:W-:-:S07]  /*1e270*/  FADD.FTZ R22, R5, R6 ;  /* 0x0000000605167221 */ /* 0x000fce0000010000 */
[----:B------:R-:W-:Y:S05]  /*1e280*/  WARPSYNC.COLLECTIVE R4, `(.L_x_4210) ;  /* 0x0000000004087348 */ /* 0x000fea0003c00000 */
[----:B------:R1:W2:Y:S02]  /*1e290*/  SHFL.BFLY P0, R0, R2, R0, R3 ;  /* 0x0c00000002007389 */ /* 0x0002a40000000003 */
[----:B-12---:R-:W-:Y:S05]  /*1e2a0*/  ENDCOLLECTIVE ;  /* 0x000000000000791b */ /* 0x006fea0003800000 */
.L_x_4210:
[----:B------:R-:W-:Y:S01]  /*1e2b0*/  IMAD.MOV.U32 R2, RZ, RZ, R0 ;  /* 0x000000ffff027224 */ /* 0x000fe200078e0000 */
[----:B------:R-:W-:-:S03]  /*1e2c0*/  MOV R0, 0x1 ;  /* 0x0000000100007802 */ /* 0x000fc60000000f00 */
[----:B------:R-:W-:-:S07]  /*1e2d0*/  FADD.FTZ R2, R2, R244 ;  /* 0x000000f402027221 */ /* 0x000fce0000010000 */
[----:B------:R-:W-:Y:S05]  /*1e2e0*/  WARPSYNC.COLLECTIVE R4, `(.L_x_4211) ;  /* 0x0000000004087348 */ /* 0x000fea0003c00000 */
[----:B------:R1:W2:Y:S02]  /*1e2f0*/  SHFL.BFLY P0, R0, R2, R0, R3 ;  /* 0x0c00000002007389 */ /* 0x0002a40000000003 */
[----:B-12---:R-:W-:Y:S05]  /*1e300*/  ENDCOLLECTIVE ;  /* 0x000000000000791b */ /* 0x006fea0003800000 */
.L_x_4211:
[----:B------:R-:W-:Y:S01]  /*1e310*/  MOV R3, R0 ;  /* 0x0000000000037202 */ /* 0x000fe20000000f00 */
[----:B------:R-:W-:Y:S06]  /*1e320*/  BRA `(.L_x_4212) ;  /* 0xffffffec00787947 */ /* 0x000fec000383ffff */
.L_x_4213:
        /* <DEDUP_REMOVED lines=13> */
.L_x_14744:


//--------------------- .text._ZN5flash24flash_fwd_splitkv_kernelI23Flash_fwd_kernel_traitsILi64ELi64ELi256ELi4ELb0ELb0EN7cutlass6half_tE19Flash_kernel_traitsILi64ELi64ELi256ELi4ES3_EELb0ELb0ELb0ELb0ELb1ELb1ELb0ELb1EEEvNS_16Flash_fwd_paramsE --------------------------
	.section	.text._ZN5flash24flash_fwd_splitkv_kernelI23Flash_fwd_kernel_traitsILi64ELi64ELi256ELi4ELb0ELb0EN7cutlass6half_tE19Flash_kernel_traitsILi64ELi64ELi256ELi4ES3_EELb0ELb0ELb0ELb0ELb1ELb1ELb0ELb1EEEvNS_16Flash_fwd_paramsE,"ax",@progbits
	.align	128
        .global         _ZN5flash24flash_fwd_splitkv_kernelI23Flash_fwd_kernel_traitsILi64ELi64ELi256ELi4ELb0ELb0EN7cutlass6half_tE19Flash_kernel_traitsILi64ELi64ELi256ELi4ES3_EELb0ELb0ELb0ELb0ELb1ELb1ELb0ELb1EEEvNS_16Flash_fwd_paramsE
        .type           _ZN5flash24flash_fwd_splitkv_kernelI23Flash_fwd_kernel_traitsILi64ELi64ELi256ELi4ELb0ELb0EN7cutlass6half_tE19Flash_kernel_traitsILi64ELi64ELi256ELi4ES3_EELb0ELb0ELb0ELb0ELb1ELb1ELb0ELb1EEEvNS_16Flash_fwd_paramsE,@function
        .size           _ZN5flash24flash_fwd_splitkv_kernelI23Flash_fwd_kernel_traitsILi64ELi64ELi256ELi4ELb0ELb0EN7cutlass6half_tE19Flash_kernel_traitsILi64ELi64ELi256ELi4ES3_EELb0ELb0ELb0ELb0ELb1ELb1ELb0ELb1EEEvNS_16Flash_fwd_paramsE,(.L_x_14745 - _ZN5flash24flash_fwd_splitkv_kernelI23Flash_fwd_kernel_traitsILi64ELi64ELi256ELi4ELb0ELb0EN7cutlass6half_tE19Flash_kernel_traitsILi64ELi64ELi256ELi4ES3_EELb0ELb0ELb0ELb0ELb1ELb1ELb0ELb1EEEvNS_16Flash_fwd_paramsE)
        .other          _ZN5flash24flash_fwd_splitkv_kernelI23Flash_fwd_kernel_traitsILi64ELi64ELi256ELi4ELb0ELb0EN7cutlass6half_tE19Flash_kernel_traitsILi64ELi64ELi256ELi4ES3_EELb0ELb0ELb0ELb0ELb1ELb1ELb0ELb1EEEvNS_16Flash_fwd_paramsE,@"STO_CUDA_ENTRY STV_DEFAULT"
_ZN5flash24flash_fwd_splitkv_kernelI23Flash_fwd_kernel_traitsILi64ELi64ELi256ELi4ELb0ELb0EN7cutlass6half_tE19Flash_kernel_traitsILi64ELi64ELi256ELi4ES3_EELb0ELb0ELb0ELb0ELb1ELb1ELb0ELb1EEEvNS_16Flash_fwd_paramsE:
.text._ZN5flash24flash_fwd_splitkv_kernelI23Flash_fwd_kernel_traitsILi64ELi64ELi256ELi4ELb0ELb0EN7cutlass6half_tE19Flash_kernel_traitsILi64ELi64ELi256ELi4ES3_EELb0ELb0ELb0ELb0ELb1ELb1ELb0ELb1EEEvNS_16Flash_fwd_paramsE:
[----:B------:R-:W1:Y:S08]  /*0000*/  LDC R1, c[0x0][0x37c] ;  /* 0x0000df00ff017b82 */ /* 0x000e700000000800 */
[----:B------:R-:W2:Y:S01]  /*0010*/  LDC.64 R134, c[0x0][0x348] ;  /* 0x0000d200ff867b82 */ /* 0x000ea20000000a00 */
[----:B------:R-:W-:Y:S01]  /*0020*/  BSSY.RECONVERGENT B3, `(.L_x_4214) ;  /* 0x0000003000037945 */ /* 0x000fe20003800200 */
[----:B-1----:R-:W-:-:S06]  /*0030*/  IADD3 R1, PT, PT, R1, -0x40, RZ ;  /* 0xffffffc001017810 */ /* 0x002fcc0007ffe0ff */
[----:B--2---:R-:W-:Y:S05]  /*0040*/  CALL.REL.NOINC `($_ZN5flash24flash_fwd_splitkv_kernelI23Flash_fwd_kernel_traitsILi64ELi64ELi256ELi4ELb0ELb0EN7cutlass6half_tE19Flash_kernel_traitsILi64ELi64ELi256ELi4ES3_EELb0ELb0ELb0ELb0ELb1ELb1ELb0ELb1EEEvNS_16Flash_fwd_paramsE$_ZN5flash30compute_attn_1rowblock_splitkvI23Flash_fwd_kernel_traitsILi64ELi64ELi256ELi4ELb0ELb0EN7cutlass6half_tE19Flash_kernel_traitsILi64ELi64ELi256ELi4ES3_EELb0ELb0ELb0ELb0ELb1ELb1ELb0ELb1ENS_16Flash_fwd_paramsEEEvRKT8_iiiii) ;  /* 0x0000000000087944 */ /* 0x004fea0003c00000 */
[----:B------:R-:W-:Y:S05]  /*0050*/  BSYNC.RECONVERGENT B3 ;  /* 0x0000000000037941 */ /* 0x000fea0003800200 */
.L_x_4214:
[----:B------:R-:W-:Y:S05]  /*0060*/  EXIT ;  /* 0x000000000000794d */ /* 0x000fea0003800000 */
        .type           $_ZN5flash24flash_fwd_splitkv_kernelI23Flash_fwd_kernel_traitsILi64ELi64ELi256ELi4ELb0ELb0EN7cutlass6half_tE19Flash_kernel_traitsILi64ELi64ELi256ELi4ES3_EELb0ELb0ELb0ELb0ELb1ELb1ELb0ELb1EEEvNS_16Flash_fwd_paramsE$_ZN5flash30compute_attn_1rowblock_splitkvI23Flash_fwd_kernel_traitsILi64ELi64ELi256ELi4ELb0ELb0EN7cutlass6half_tE19Flash_kernel_traitsILi64ELi64ELi256ELi4ES3_EELb0ELb0ELb0ELb0ELb1ELb1ELb0ELb1ENS_16Flash_fwd_paramsEEEvRKT8_iiiii,@function
        .size           $_ZN5flash24flash_fwd_splitkv_kernelI23Flash_fwd_kernel_traitsILi64ELi64ELi256ELi4ELb0ELb0EN7cutlass6half_tE19Flash_kernel_traitsILi64ELi64ELi256ELi4ES3_EELb0ELb0ELb0ELb0ELb1ELb1ELb0ELb1EEEvNS_16Flash_fwd_paramsE$_ZN5flash30compute_attn_1rowblock_splitkvI23Flash_fwd_kernel_traitsILi64ELi64ELi256ELi4ELb0ELb0EN7cutlass6half_tE19Flash_kernel_traitsILi64ELi64ELi256ELi4ES3_EELb0ELb0ELb0ELb0ELb1ELb1ELb0ELb1ENS_16Flash_fwd_paramsEEEvRKT8_iiiii,(.L_x_14745 - $_ZN5flash24flash_fwd_splitkv_kernelI23Flash_fwd_kernel_traitsILi64ELi64ELi256ELi4ELb0ELb0EN7cutlass6half_tE19Flash_kernel_traitsILi64ELi64ELi256ELi4ES3_EELb0ELb0ELb0ELb0ELb1ELb1ELb0ELb1EEEvNS_16Flash_fwd_paramsE$_ZN5flash30compute_attn_1rowblock_splitkvI23Flash_fwd_kernel_traitsILi64ELi64ELi256ELi4ELb0ELb0EN7cutlass6half_tE19Flash_kernel_traitsILi64ELi64ELi256ELi4ES3_EELb0ELb0ELb0ELb0ELb1ELb1ELb0ELb1ENS_16Flash_fwd_paramsEEEvRKT8_iiiii)
$_ZN5flash24flash_fwd_splitkv_kernelI23Flash_fwd_kernel_traitsILi64ELi64ELi256ELi4ELb0ELb0EN7cutlass6half_tE19Flash_kernel_traitsILi64ELi64ELi256ELi4ES3_EELb0ELb0ELb0ELb0ELb1ELb1ELb0ELb1EEEvNS_16Flash_fwd_paramsE$_ZN5flash30compute_attn_1rowblock_splitkvI23Flash_fwd_kernel_traitsILi64ELi64ELi256ELi4ELb0ELb0EN7cutlass6half_tE19Flash_kernel_traitsILi64ELi64ELi256ELi4ES3_EELb0ELb0ELb0ELb0ELb1ELb1ELb0ELb1ENS_16Flash_fwd_paramsEEEvRKT8_iiiii:
        /* <DEDUP_REMOVED lines=41> */
.L_x_4216:
[----:B------:R-:W-:Y:S05]  /*0300*/  BSYNC.RECONVERGENT B0 ;  /* 0x0000000000007941 */ /* 0x000fea0003800200 */
.L_x_4215:
[----:B------:R-:W-:Y:S04]  /*0310*/  BSSY.RECONVERGENT B0, `(.L_x_4217) ;  /* 0x0000007000007945 */ /* 0x000fe80003800200 */
[----:B------:R-:W-:Y:S05]  /*0320*/  @!P4 BRA `(.L_x_4218) ;  /* 0x000000000014c947 */ /* 0x000fea0003800000 */
[----:B-----5:R-:W3:Y:S02]  /*0330*/  LD.E.U8 R0, desc[UR6][R134.64+0x1b2] ;  /* 0x0001b20686007980 */ /* 0x020ee4000c101100 */
[----:B---3--:R-:W-:-:S13]  /*0340*/  ISETP.NE.AND P0, PT, R0, RZ, PT ;  /* 0x000000ff0000720c */ /* 0x008fda0003f05270 */
[----:B------:R-:W3:Y:S02]  /*0350*/  @P0 LD.E R0, desc[UR6][R2.64+0x4] ;  /* 0x0000040602000980 */ /* 0x000ee4000c101900 */
[----:B---3--:R-:W-:-:S06]  /*0360*/  @P0 IADD3 R0, PT, PT, R0, -R12, RZ ;  /* 0x8000000c00000210 */ /* 0x008fcc0007ffe0ff */
[----:B------:R3:W5:Y:S02]  /*0370*/  @!P0 LD.E R0, desc[UR6][R2.64] ;  /* 0x0000000602008980 */ /* 0x000764000c101900 */
.L_x_4218:
[----:B------:R-:W-:Y:S05]  /*0380*/  BSYNC.RECONVERGENT B0 ;  /* 0x0000000000007941 */ /* 0x000fea0003800200 */
.L_x_4217:
[----:B-1---5:R-:W-:Y:S01]  /*0390*/  @P3 IADD3 R14, PT, PT, -R36, R5, RZ ;  /* 0x00000005240e3210 */ /* 0x022fe20007ffe1ff */
        /* <DEDUP_REMOVED lines=9> */
.L_x_4220:
[----:B--23--:R-:W2:Y:S01]  /*0430*/  LD.E.64 R2, desc[UR6][R134.64+0x108] ;  /* 0x0001080686027980 */ /* 0x00cea2000c101b00 */
[----:B------:R-:W-:Y:S01]  /*0440*/  BSSY.RECONVERGENT B0, `(.L_x_4222) ;  /* 0x0000006000007945 */ /* 0x000fe20003800200 */
[----:B------:R-:W-:Y:S01]  /*0450*/  IMAD.MOV.U32 R0, RZ, RZ, RZ ;  /* 0x000000ffff007224 */ /* 0x000fe200078e00ff */
[----:B--2---:R-:W-:-:S04]  /*0460*/  ISETP.NE.U32.AND P0, PT, R2, RZ, PT ;  /* 0x000000ff0200720c */ /* 0x004fc80003f05070 */
[----:B------:R-:W-:-:S13]  /*0470*/  ISETP.NE.AND.EX P0, PT, R3, RZ, PT, P0 ;  /* 0x000000ff0300720c */ /* 0x000fda0003f05300 */
[----:B------:R-:W-:Y:S05]  /*0480*/  @!P0 BRA `(.L_x_4223) ;  /* 0x0000000000048947 */ /* 0x000fea0003800000 */
[----:B------:R2:W5:Y:S02]  /*0490*/  LD.E R0, desc[UR6][R134.64+0xbc] ;  /* 0x0000bc0686007980 */ /* 0x000564000c101900 */
.L_x_4223:
[----:B------:R-:W-:Y:S05]  /*04a0*/  BSYNC.RECONVERGENT B0 ;  /* 0x0000000000007941 */ /* 0x000fea0003800200 */
.L_x_4222:
[----:B-----5:R-:W-:Y:S02]  /*04b0*/  IADD3 R90, PT, PT, R115, R0, RZ ;  /* 0x00000000735a7210 */ /* 0x020fe40007ffe0ff */
.L_x_4221:
[----:B------:R-:W-:Y:S05]  /*04c0*/  BSYNC.RECONVERGENT B1 ;  /* 0x0000000000017941 */ /* 0x000fea0003800200 */
.L_x_4219:
[----:B------:R-:W3:Y:S01]  /*04d0*/  S2R R34, SR_CTAID.X ;  /* 0x0000000000227919 */ /* 0x000ee20000002500 */
[----:B------:R-:W-:Y:S01]  /*04e0*/  MOV R21, 0x50 ;  /* 0x0000005000157802 */ /* 0x000fe20000000f00 */
[----:B------:R-:W-:-:S03]  /*04f0*/  IMAD.MOV.U32 R3, RZ, RZ, 0x0 ;  /* 0x00000000ff037424 */ /* 0x000fc600078e00ff */
[----:B------:R-:W-:Y:S01]  /*0500*/  MOV R2, R21 ;  /* 0x0000001500027202 */ /* 0x000fe20000000f00 */
[----:B---3--:R-:W-:-:S05]  /*0510*/  IMAD.SHL.U32 R165, R34, 0x40, RZ ;  /* 0x0000004022a57824 */ /* 0x008fca00078e00ff */
[----:B------:R-:W-:-:S13]  /*0520*/  ISETP.GT.AND P0, PT, R14, R165, PT ;  /* 0x000000a50e00720c */ /* 0x000fda0003f04270 */
[----:B-12---:R-:W-:Y:S05]  /*0530*/  @!P0 RET.REL.NODEC R2 `(_ZN5flash24flash_fwd_splitkv_kernelI23Flash_fwd_kernel_traitsILi64ELi64ELi256ELi4ELb0ELb0EN7cutlass6half_tE19Flash_kernel_traitsILi64ELi64ELi256ELi4ES3_EELb0ELb0ELb0ELb0ELb1ELb1ELb0ELb1EEEvNS_16Flash_fwd_paramsE) ;  /* 0xfffffff802b08950 */ /* 0x006fea0003c3ffff */
        /* <DEDUP_REMOVED lines=83> */
.L_x_4226:
[----:B------:R-:W-:Y:S05]  /*0a70*/  BSYNC.RECONVERGENT B0 ;  /* 0x0000000000007941 */ /* 0x000fea0003800200 */
.L_x_4225:
        /* <DEDUP_REMOVED lines=13> */
.L_x_4228:
[----:B------:R-:W-:Y:S05]  /*0b50*/  BSYNC.RECONVERGENT B0 ;  /* 0x0000000000007941 */ /* 0x000fea0003800200 */
.L_x_4227:
        /* <DEDUP_REMOVED lines=12> */
.L_x_4230:
[----:B------:R-:W-:Y:S05]  /*0c20*/  BSYNC.RECONVERGENT B0 ;  /* 0x0000000000007941 */ /* 0x000fea0003800200 */
.L_x_4229:
[----:B------:R-:W-:Y:S01]  /*0c30*/  ISETP.NE.AND P0, PT, R19, RZ, PT ;  /* 0x000000ff1300720c */ /* 0x000fe20003f05270 */
[----:B---3--:R-:W-:Y:S01]  /*0c40*/  IMAD.MOV.U32 R2, RZ, RZ, R21 ;  /* 0x000000ffff027224 */ /* 0x008fe200078e0015 */
[----:B------:R-:W-:Y:S01]  /*0c50*/  MOV R3, 0x0 ;  /* 0x0000000000037802 */ /* 0x000fe20000000f00 */
[----:B------:R-:W-:Y:S04]  /*0c60*/  @!P6 ST.E desc[UR6][R8.64], R18 ;  /* 0x000000120800e985 */ /* 0x000fe8000c101906 */
[----:B------:R-:W-:Y:S04]  /*0c70*/  @!P5 ST.E desc[UR6][R8.64+0x40], R17 ;  /* 0x000040110800d985 */ /* 0x000fe8000c101906 */
[----:B------:R1:W-:Y:S02]  /*0c80*/  @!P4 ST.E desc[UR6][R8.64+0x80], R16 ;  /* 0x000080100800c985 */ /* 0x0003e4000c101906 */
[----:B-12---:R-:W-:Y:S05]  /*0c90*/  @P0 RET.REL.NODEC R2 `(_ZN5flash24flash_fwd_splitkv_kernelI23Flash_fwd_kernel_traitsILi64ELi64ELi256ELi4ELb0ELb0EN7cutlass6half_tE19Flash_kernel_traitsILi64ELi64ELi256ELi4ES3_EELb0ELb0ELb0ELb0ELb1ELb1ELb0ELb1EEEvNS_16Flash_fwd_paramsE) ;  /* 0xfffffff002d80950 */ /* 0x006fea0003c3ffff */
[----:B------:R-:W-:Y:S02]  /*0ca0*/  MOV R0, 0x7f800000 ;  /* 0x7f80000000007802 */ /* 0x000fe40000000f00 */
[----:B------:R-:W-:Y:S02]  /*0cb0*/  MOV R2, R21 ;  /* 0x0000001500027202 */ /* 0x000fe40000000f00 */
[----:B------:R-:W-:Y:S01]  /*0cc0*/  MOV R3, 0x0 ;  /* 0x0000000000037802 */ /* 0x000fe20000000f00 */
[----:B------:R1:W-:Y:S03]  /*0cd0*/  ST.E desc[UR6][R8.64+0xc0], R0 ;  /* 0x0000c00008007985 */ /* 0x0003e6000c101906 */
[----:B-1----:R-:W-:Y:S05]  /*0ce0*/  RET.REL.NODEC R2 `(_ZN5flash24flash_fwd_splitkv_kernelI23Flash_fwd_kernel_traitsILi64ELi64ELi256ELi4ELb0ELb0EN7cutlass6half_tE19Flash_kernel_traitsILi64ELi64ELi256ELi4ES3_EELb0ELb0ELb0ELb0ELb1ELb1ELb0ELb1EEEvNS_16Flash_fwd_paramsE) ;  /* 0xfffffff002c47950 */ /* 0x002fea0003c3ffff */
.L_x_4224:
        /* <DEDUP_REMOVED lines=8> */
[----:B------:R-:W-:-:S05]  /*0d70*/  @P0 IADD3 R2, P1, PT, R2, R11, RZ ;  /* 0x0000000b02020210 */ /* 0x000fca0007f3e0ff */
[----:B------:R-:W-:-:S05]  /*0d80*/  @P0 IMAD.X R3, R3, 0x1, R13, P1 ;  /* 0x0000000103030824 */ /* 0x000fca00008e060d */
[----:B------:R2:W5:Y:S01]  /*0d90*/  @P0 LD.E R9, desc[UR6][R2.64] ;  /* 0x0000000602090980 */ /* 0x000562000c101900 */
[----:B------:R-:W-:-:S04]  /*0da0*/  ISETP.NE.U32.AND P0, PT, R20, RZ, PT ;  /* 0x000000ff1400720c */ /* 0x000fc80003f05070 */
        /* <DEDUP_REMOVED lines=100> */
.L_x_4232:
        /* <DEDUP_REMOVED lines=9> */
[----:B--2---:R-:W2:Y:S01]  /*1480*/  LD.E.64 R20, desc[UR6][R14.64+0x50] ;  /* 0x000050060e147980 */ /* 0x004ea2000c101b00 */
[----:B------:R-:W-:-:S02]  /*1490*/  IABS R7, R35 ;  /* 0x0000002300077213 */ /* 0x000fc40000000000 */
[----:B-----5:R-:W-:Y:S02]  /*14a0*/  @!P0 SHF.R.S32.HI R11, RZ, 0x1f, R9 ;  /* 0x0000001fff0b8819 */ /* 0x020fe40000011409 */
[----:B------:R-:W-:Y:S02]  /*14b0*/  LEA R16, R210, 0xffffff00, 0x8 ;  /* 0xffffff00d2107811 */ /* 0x000fe400078e40ff */
[----:B------:R-:W-:Y:S02]  /*14c0*/  CS2R R28, SRZ ;  /* 0x00000000001c7805 */ /* 0x000fe4000001ff00 */
[----:B---3--:R-:W-:-:S04]  /*14d0*/  IABS R0, R17 ;  /* 0x0000001100007213 */ /* 0x008fc80000000000 */
[----:B------:R-:W-:-:S04]  /*14e0*/  MOV R8, R0 ;  /* 0x0000000000087202 */ /* 0x000fc80000000f00 */
[----:B------:R-:W3:Y:S08]  /*14f0*/  I2F.RP R2, R8 ;  /* 0x0000000800027306 */ /* 0x000ef00000209400 */
[----:B---3--:R-:W3:Y:S02]  /*1500*/  MUFU.RCP R2, R2 ;  /* 0x0000000200027308 */ /* 0x008ee40000001000 */
[----:B---3--:R-:W-:-:S06]  /*1510*/  VIADD R2, R2, 0xffffffe ;  /* 0x0ffffffe02027836 */ /* 0x008fcc0000000000 */
[----:B------:R-:W3:Y:S01]  /*1520*/  F2I.FTZ.U32.TRUNC.NTZ R3, R2 ;  /* 0x0000000200037305 */ /* 0x000ee2000021f000 */
[----:B------:R-:W-:Y:S02]  /*1530*/  IABS R6, R17 ;  /* 0x0000001100067213 */ /* 0x000fe40000000000 */
[----:B---3--:R-:W-:Y:S01]  /*1540*/  IADD3 R0, PT, PT, RZ, -R3, RZ ;  /* 0x80000003ff007210 */ /* 0x008fe20007ffe0ff */
        /* <DEDUP_REMOVED lines=47> */
[----:B--2---:R-:W-:Y:S01]  /*1840*/  IMAD R11, R21, R0, RZ ;  /* 0x00000000150b7224 */ /* 0x004fe200078e02ff */
        /* <DEDUP_REMOVED lines=13> */
.L_x_4233:
[----:B------:R-:W-:Y:S05]  /*1920*/  BSYNC.RECONVERGENT B0 ;  /* 0x0000000000007941 */ /* 0x000fea0003800200 */
.L_x_4231:
        /* <DEDUP_REMOVED lines=47> */
[----:B------:R-:W-:-:S03]  /*1c20*/  IMAD.IADD R3, R3, 0x1, R12 ;  /* 0x0000000103037824 */ /* 0x000fc600078e020c */
[----:B------:R-:W-:Y:S01]  /*1c30*/  SHF.R.S32.HI R17, RZ, 0x1f, R16 ;  /* 0x0000001fff117819 */ /* 0x000fe20000011410 */
[----:B------:R-:W-:Y:S01]  /*1c40*/  IMAD.WIDE.U32 R2, R16, R26, R2 ;  /* 0x0000001a10027225 */ /* 0x000fe200078e0002 */
[----:B------:R-:W-:-:S03]  /*1c50*/  SHF.R.U32.HI R76, RZ, 0x3, R166 ;  /* 0x00000003ff4c7819 */ /* 0x000fc600000116a6 */
[----:B------:R-:W-:Y:S01]  /*1c60*/  IMAD.MOV.U32 R77, RZ, RZ, RZ ;  /* 0x000000ffff4d7224 */ /* 0x000fe200078e00ff */
[----:B------:R-:W1:Y:S01]  /*1c70*/  S2UR UR4, SR_CgaCtaId ;  /* 0x00000000000479c3 */ /* 0x000e620000008800 */
[----:B------:R-:W-:Y:S01]  /*1c80*/  IMAD.SHL.U32 R12, R210, 0x100, RZ ;  /* 0x00000100d20c7824 */ /* 0x000fe200078e00ff */
[----:B------:R-:W-:Y:S01]  /*1c90*/  UMOV UR5, 0x400 ;  /* 0x0000040000057882 */ /* 0x000fe20000000000 */
[----:B------:R-:W-:Y:S01]  /*1ca0*/  SHF.L.U64.HI R91, R230, 0x4, R231 ;  /* 0x00000004e65b7819 */ /* 0x000fe200000102e7 */
[----:B------:R-:W-:Y:S01]  /*1cb0*/  IMAD.SHL.U32 R108, R62, 0x10, RZ ;  /* 0x000000103e6c7824 */ /* 0x000fe200078e00ff */
[----:B------:R-:W-:Y:S02]  /*1cc0*/  SHF.L.U32 R75, R230, 0x4, RZ ;  /* 0x00000004e64b7819 */ /* 0x000fe400000006ff */
[----:B------:R-:W-:Y:S02]  /*1cd0*/  SHF.L.U64.HI R114, R62, 0x4, R63 ;  /* 0x000000043e727819 */ /* 0x000fe4000001023f */
[----:B------:R-:W-:Y:S01]  /*1ce0*/  IADD3 R116, PT, PT, R12, -0x100, RZ ;  /* 0xffffff000c747810 */ /* 0x000fe20007ffe0ff */
[----:B-1----:R-:W-:-:S06]  /*1cf0*/  ULEA UR4, UR4, UR5, 0x18 ;  /* 0x0000000504047291 */ /* 0x002fcc000f8ec0ff */
[----:B------:R-:W-:Y:S01]  /*1d00*/  LEA R89, R31, UR4, 0x1 ;  /* 0x000000041f597c11 */ /* 0x000fe2000f8e08ff */
        /* <DEDUP_REMOVED lines=8> */
[----:B------:R-:W-:Y:S01]  /*1d90*/  IADD3 R4, P1, PT, R18, R0, RZ ;  /* 0x0000000012047210 */ /* 0x000fe20007f3e0ff */
[----:B------:R-:W-:-:S03]  /*1da0*/  IMAD R0, R27, R16, RZ ;  /* 0x000000101b007224 */ /* 0x000fc600078e02ff */
[----:B------:R-:W-:Y:S01]  /*1db0*/  IADD3.X R5, PT, PT, RZ, R6, RZ, P1, !PT ;  /* 0x00000006ff057210 */ /* 0x000fe20000ffe4ff */
[--C-:B------:R-:W-:Y:S02]  /*1dc0*/  @!P0 IMAD.MOV.U32 R110, RZ, RZ, R8.reuse ;  /* 0x000000ffff6e8224 */ /* 0x100fe400078e0008 */
[--C-:B------:R-:W-:Y:S02]  /*1dd0*/  @!P0 IMAD.MOV.U32 R111, RZ, RZ, R9.reuse ;  /* 0x000000ffff6f8224 */ /* 0x100fe400078e0009 */
[----:B------:R-:W-:Y:S02]  /*1de0*/  @P0 IMAD.MOV.U32 R110, RZ, RZ, R8 ;  /* 0x000000ffff6e0224 */ /* 0x000fe400078e0008 */
[----:B------:R-:W-:Y:S01]  /*1df0*/  @P0 IMAD.MOV.U32 R111, RZ, RZ, R9 ;  /* 0x000000ffff6f0224 */ /* 0x000fe200078e0009 */
[----:B------:R-:W-:Y:S01]  /*1e00*/  IADD3 R6, P0, PT, R18, R13, RZ ;  /* 0x0000000d12067210 */ /* 0x000fe20007f1e0ff */
[-C--:B------:R-:W-:Y:S02]  /*1e10*/  IMAD R7, R21, R35.reuse, RZ ;  /* 0x0000002315077224 */ /* 0x080fe400078e02ff */
[----:B------:R-:W-:-:S04]  /*1e20*/  IMAD.WIDE.U32 R4, R20, R35, R4 ;  /* 0x0000002314047225 */ /* 0x000fc800078e0004 */
[----:B------:R-:W-:Y:S01]  /*1e30*/  IMAD R0, R17, R26, R0 ;  /* 0x0000001a11007224 */ /* 0x000fe200078e0200 */
[----:B------:R-:W-:Y:S01]  /*1e40*/  IADD3 R5, PT, PT, R5, R7, RZ ;  /* 0x0000000705057210 */ /* 0x000fe20007ffe0ff */
[----:B------:R-:W-:-:S03]  /*1e50*/  IMAD.WIDE.U32 R8, R34, 0x40, R76 ;  /* 0x0000004022087825 */ /* 0x000fc600078e004c */
[----:B------:R-:W-:Y:S01]  /*1e60*/  IADD3 R3, PT, PT, R3, R0, RZ ;  /* 0x0000000003037210 */ /* 0x000fe20007ffe0ff */
[----:B------:R-:W-:Y:S02]  /*1e70*/  IMAD.X R7, RZ, RZ, R19, P0 ;  /* 0x000000ffff077224 */ /* 0x000fe400000e0613 */
[----:B------:R-:W-:Y:S02]  /*1e80*/  IMAD R0, R9, R110, RZ ;  /* 0x0000006e09007224 */ /* 0x000fe400078e02ff */
[----:B------:R-:W-:Y:S02]  /*1e90*/  IMAD R10, R231, R76, RZ ;  /* 0x0000004ce70a7224 */ /* 0x000fe400078e02ff */
[----:B------:R-:W-:-:S04]  /*1ea0*/  IMAD.WIDE.U32 R6, R76, R230, R6 ;  /* 0x000000e64c067225 */ /* 0x000fc800078e0006 */
[----:B------:R-:W-:Y:S02]  /*1eb0*/  IMAD R9, R63, R76, RZ ;  /* 0x0000004c3f097224 */ /* 0x000fe400078e02ff */
[----:B------:R-:W-:Y:S01]  /*1ec0*/  IMAD.WIDE.U32 R2, R76, R62, R2 ;  /* 0x0000003e4c027225 */ /* 0x000fe200078e0002 */
[----:B----4-:R-:W-:-:S03]  /*1ed0*/  LEA R37, P1, R6, R22, 0x1 ;  /* 0x0000001606257211 */ /* 0x010fc600078208ff */
[----:B------:R-:W-:Y:S01]  /*1ee0*/  IMAD R11, R8, R111, R0 ;  /* 0x0000006f080b7224 */ /* 0x000fe200078e0200 */
[----:B------:R-:W-:Y:S02]  /*1ef0*/  IADD3 R0, PT, PT, R7, R10, RZ ;  /* 0x0000000a07007210 */ /* 0x000fe40007ffe0ff */
[----:B------:R-:W-:Y:S02]  /*1f00*/  IADD3 R3, PT, PT, R3, R9, RZ ;  /* 0x0000000903037210 */ /* 0x000fe40007ffe0ff */
[----:B------:R-:W-:Y:S01]  /*1f10*/  LEA R35, P0, R2, R24, 0x1 ;  /* 0x0000001802237211 */ /* 0x000fe200078008ff */
[----:B------:R-:W-:Y:S01]  /*1f20*/  IMAD.WIDE.U32 R4, R8, R110, R4 ;  /* 0x0000006e08047225 */ /* 0x000fe200078e0004 */
[----:B------:R-:W-:Y:S02]  /*1f30*/  LEA.HI.X R36, R6, R23, R0, 0x1, P1 ;  /* 0x0000001706247211 */ /* 0x000fe400008f0c00 */
[----:B------:R-:W-:Y:S02]  /*1f40*/  SHF.R.S32.HI R8, RZ, 0x1f, R115 ;  /* 0x0000001fff087819 */ /* 0x000fe40000011473 */
[----:B------:R-:W-:Y:S01]  /*1f50*/  LEA.HI.X R34, R2, R25, R3, 0x1, P0 ;  /* 0x0000001902227211 */ /* 0x000fe200000f0c03 */
[----:B------:R1:W-:Y:S01]  /*1f60*/  STL [R1+0x24], R37 ;  /* 0x0000242501007387 */ /* 0x0003e20000100800 */
[----:B------:R-:W-:Y:S01]  /*1f70*/  IMAD.MOV.U32 R2, RZ, RZ, R29 ;  /* 0x000000ffff027224 */ /* 0x000fe200078e001d */
[----:B------:R-:W-:-:S02]  /*1f80*/  MOV R3, R28 ;  /* 0x0000001c00037202 */ /* 0x000fc40000000f00 */
[----:B------:R1:W-:Y:S01]  /*1f90*/  STL [R1+0x2c], R35 ;  /* 0x00002c2301007387 */ /* 0x0003e20000100800 */
[----:B------:R-:W-:-:S03]  /*1fa0*/  LEA.HI R0, R8, R115, RZ, 0x8 ;  /* 0x0000007308007211 */ /* 0x000fc600078f40ff */
[----:B------:R1:W-:Y:S01]  /*1fb0*/  STL [R1+0x20], R36 ;  /* 0x0000202401007387 */ /* 0x0003e20000100800 */
[----:B------:R-:W-:-:S03]  /*1fc0*/  SHF.R.S32.HI R30, RZ, 0x8, R0 ;  /* 0x00000008ff1e7819 */ /* 0x000fc60000011400 */
[----:B------:R1:W-:Y:S04]  /*1fd0*/  STL [R1+0x28], R34 ;  /* 0x0000282201007387 */ /* 0x0003e80000100800 */
[----:B------:R1:W-:Y:S04]  /*1fe0*/  STL [R1], R12 ;  /* 0x0000000c01007387 */ /* 0x0003e80000100800 */
[----:B------:R1:W-:Y:S01]  /*1ff0*/  STL.64 [R1+0x8], R2 ;  /* 0x0000080201007387 */ /* 0x0003e20000100a00 */
[----:B------:R-:W-:Y:S01]  /*2000*/  ISETP.GE.AND P0, PT, R30, R210, PT ;  /* 0x000000d21e00720c */ /* 0x000fe20003f06270 */
[----:B------:R-:W-:Y:S01]  /*2010*/  IMAD.IADD R5, R5, 0x1, R11 ;  /* 0x0000000105057824 */ /* 0x000fe200078e020b */
[----:B------:R-:W-:-:S02]  /*2020*/  LEA R112, P2, R4, R14, 0x1 ;  /* 0x0000000e04707211 */ /* 0x000fc400078408ff */
[----:B------:R-:W-:Y:S02]  /*2030*/  LEA.HI R0, R33, R33, RZ, 0x1 ;  /* 0x0000002121007211 */ /* 0x000fe400078f08ff */
[----:B------:R-:W-:-:S07]  /*2040*/  LEA.HI.X R113, R4, R15, R5, 0x1, P2 ;  /* 0x0000000f04717211 */ /* 0x000fce00010f0c05 */
[----:B------:R-:W-:Y:S05]  /*2050*/  @P0 BRA `(.L_x_4234) ;  /* 0x000000c400d00947 */ /* 0x000fea0003800000 */
        /* <DEDUP_REMOVED lines=148> */
.L_x_4305:
        /* <DEDUP_REMOVED lines=17> */
[----:B---34-:R1:W2:Y:S02]  /*2ab0*/  @P2 LD.E.128 R8, desc[UR6][R2.64] ;  /* 0x0000000602082980 */ /* 0x0182a4000c101d00 */
        /* <DEDUP_REMOVED lines=292> */
.L_x_4236:
        /* <DEDUP_REMOVED lines=69> */
.L_x_4240:
[----:B------:R-:W-:Y:S05]  /*4150*/  BSYNC.RECONVERGENT B0 ;  /* 0x0000000000007941 */ /* 0x000fea0003800200 */
.L_x_4239:
        /* <DEDUP_REMOVED lines=54> */
.L_x_4242:
[----:B------:R-:W-:Y:S05]  /*44c0*/  BSYNC.RECONVERGENT B0 ;  /* 0x0000000000007941 */ /* 0x000fea0003800200 */
.L_x_4241:
        /* <DEDUP_REMOVED lines=60> */
.L_x_4244:
[----:B------:R-:W-:Y:S05]  /*4890*/  BSYNC.RECONVERGENT B0 ;  /* 0x0000000000007941 */ /* 0x000fea0003800200 */
.L_x_4243:
        /* <DEDUP_REMOVED lines=60> */
.L_x_4246:
[----:B------:R-:W-:Y:S05]  /*4c60*/  BSYNC.RECONVERGENT B0 ;  /* 0x0000000000007941 */ /* 0x000fea0003800200 */
.L_x_4245:
        /* <DEDUP_REMOVED lines=60> */
.L_x_4248:
[----:B------:R-:W-:Y:S05]  /*5030*/  BSYNC.RECONVERGENT B0 ;  /* 0x0000000000007941 */ /* 0x000fea0003800200 */
.L_x_4247:
        /* <DEDUP_REMOVED lines=60> */
.L_x_4250:
[----:B------:R-:W-:Y:S05]  /*5400*/  BSYNC.RECONVERGENT B0 ;  /* 0x0000000000007941 */ /* 0x000fea0003800200 */
.L_x_4249:
        /* <DEDUP_REMOVED lines=60> */
.L_x_4252:
[----:B------:R-:W-:Y:S05]  /*57d0*/  BSYNC.RECONVERGENT B0 ;  /* 0x0000000000007941 */ /* 0x000fea0003800200 */
.L_x_4251:
        /* <DEDUP_REMOVED lines=60> */
.L_x_4254:
[----:B------:R-:W-:Y:S05]  /*5ba0*/  BSYNC.RECONVERGENT B0 ;  /* 0x0000000000007941 */ /* 0x000fea0003800200 */
.L_x_4253:
        /* <DEDUP_REMOVED lines=60> */
.L_x_4256:
[----:B------:R-:W-:Y:S05]  /*5f70*/  BSYNC.RECONVERGENT B0 ;  /* 0x0000000000007941 */ /* 0x000fea0003800200 */
.L_x_4255:
        /* <DEDUP_REMOVED lines=60> */
.L_x_4258:
[----:B------:R-:W-:Y:S05]  /*6340*/  BSYNC.RECONVERGENT B0 ;  /* 0x0000000000007941 */ /* 0x000fea0003800200 */
.L_x_4257:
        /* <DEDUP_REMOVED lines=66> */
.L_x_4260:
[----:B------:R-:W-:Y:S05]  /*6770*/  BSYNC.RECONVERGENT B0 ;  /* 0x0000000000007941 */ /* 0x000fea0003800200 */
.L_x_4259:
        /* <DEDUP_REMOVED lines=66> */
.L_x_4262:
[----:B------:R-:W-:Y:S05]  /*6ba0*/  BSYNC.RECONVERGENT B0 ;  /* 0x0000000000007941 */ /* 0x000fea0003800200 */
.L_x_4261:
        /* <DEDUP_REMOVED lines=66> */
.L_x_4264:
[----:B------:R-:W-:Y:S05]  /*6fd0*/  BSYNC.RECONVERGENT B0 ;  /* 0x0000000000007941 */ /* 0x000fea0003800200 */
.L_x_4263:
        /* <DEDUP_REMOVED lines=66> */
.L_x_4266:
[----:B------:R-:W-:Y:S05]  /*7400*/  BSYNC.RECONVERGENT B0 ;  /* 0x0000000000007941 */ /* 0x000fea0003800200 */
.L_x_4265:
        /* <DEDUP_REMOVED lines=66> */
.L_x_4268:
[----:B------:R-:W-:Y:S05]  /*7830*/  BSYNC.RECONVERGENT B0 ;  /* 0x0000000000007941 */ /* 0x000fea0003800200 */
.L_x_4267:
        /* <DEDUP_REMOVED lines=66> */
.L_x_4270:
[----:B------:R-:W-:Y:S05]  /*7c60*/  BSYNC.RECONVERGENT B0 ;  /* 0x0000000000007941 */ /* 0x000fea0003800200 */
.L_x_4269:
[----:B------:R-:W5:Y:S02]  /*7c70*/  LD.E R0, desc[UR6][R134.64+0xd0] ;  /* 0x0000d00686007980 */ /* 0x000f64000c101900 */
[----:B-----5:R-:W-:Y:S05]  /*7c80*/  IMAD.U32 R0, R0, -0x80, RZ ;  /* 0xffffff8000007824 */ /* 0x020fea00078e00ff */
[C---:B------:R-:W-:Y:S02]  /*7c90*/  LEA R28, P1, R0.reuse, R28, 0x1 ;  /* 0x0000001c001c7211 */ /* 0x040fe400078208ff */
[C---:B------:R-:W-:Y:S02]  /*7ca0*/  LEA R44, P0, R0.reuse, R44, 0x1 ;  /* 0x0000002c002c7211 */ /* 0x040fe400078008ff */
[C---:B------:R-:W-:Y:S02]  /*7cb0*/  LEA.HI.X.SX32 R29, R0.reuse, R29, 0x1, P1 ;  /* 0x0000001d001d7211 */ /* 0x040fe400008f0eff */
[----:B------:R-:W-:Y:S01]  /*7cc0*/  LEA.HI.X.SX32 R45, R0, R45, 0x1, P0 ;  /* 0x0000002d002d7211 */ /* 0x000fe200000f0eff */
[----:B------:R-:W-:Y:S05]  /*7cd0*/  BRA `(.L_x_4237) ;  /* 0x0000006400007947 */ /* 0x000fea0003800000 */
.L_x_4238:
        /* <DEDUP_REMOVED lines=101> */
.L_x_4272:
[----:B------:R-:W-:Y:S05]  /*8330*/  BSYNC.RECONVERGENT B0 ;  /* 0x0000000000007941 */ /* 0x000fea0003800200 */
.L_x_4271:
        /* <DEDUP_REMOVED lines=92> */
.L_x_4274:
[----:B------:R-:W-:Y:S05]  /*8900*/  BSYNC.RECONVERGENT B0 ;  /* 0x0000000000007941 */ /* 0x000fea0003800200 */
.L_x_4273:
        /* <DEDUP_REMOVED lines=96> */
.L_x_4276:
[----:B------:R-:W-:Y:S05]  /*8f10*/  BSYNC.RECONVERGENT B0 ;  /* 0x0000000000007941 */ /* 0x000fea0003800200 */
.L_x_4275:
        /* <DEDUP_REMOVED lines=96> */
.L_x_4278:
[----:B------:R-:W-:Y:S05]  /*9520*/  BSYNC.RECONVERGENT B0 ;  /* 0x0000000000007941 */ /* 0x000fea0003800200 */
.L_x_4277:
        /* <DEDUP_REMOVED lines=96> */
.L_x_4280:
[----:B------:R-:W-:Y:S05]  /*9b30*/  BSYNC.RECONVERGENT B0 ;  /* 0x0000000000007941 */ /* 0x000fea0003800200 */
.L_x_4279:
        /* <DEDUP_REMOVED lines=96> */
.L_x_4282:
[----:B------:R-:W-:Y:S05]  /*a140*/  BSYNC.RECONVERGENT B0 ;  /* 0x0000000000007941 */ /* 0x000fea0003800200 */
.L_x_4281:
        /* <DEDUP_REMOVED lines=96> */
.L_x_4284:
[----:B------:R-:W-:Y:S05]  /*a750*/  BSYNC.RECONVERGENT B0 ;  /* 0x0000000000007941 */ /* 0x000fea0003800200 */
.L_x_4283:
        /* <DEDUP_REMOVED lines=96> */
.L_x_4286:
[----:B------:R-:W-:Y:S05]  /*ad60*/  BSYNC.RECONVERGENT B0 ;  /* 0x0000000000007941 */ /* 0x000fea0003800200 */
.L_x_4285:
        /* <DEDUP_REMOVED lines=96> */
.L_x_4288:
[----:B------:R-:W-:Y:S05]  /*b370*/  BSYNC.RECONVERGENT B0 ;  /* 0x0000000000007941 */ /* 0x000fea0003800200 */
.L_x_4287:
        /* <DEDUP_REMOVED lines=96> */
.L_x_4290:
[----:B------:R-:W-:Y:S05]  /*b980*/  BSYNC.RECONVERGENT B0 ;  /* 0x0000000000007941 */ /* 0x000fea0003800200 */
.L_x_4289:
        /* <DEDUP_REMOVED lines=103> */
.L_x_4292:
[----:B------:R-:W-:Y:S05]  /*c000*/  BSYNC.RECONVERGENT B0 ;  /* 0x0000000000007941 */ /* 0x000fea0003800200 */
.L_x_4291:
        /* <DEDUP_REMOVED lines=102> */
.L_x_4294:
[----:B------:R-:W-:Y:S05]  /*c670*/  BSYNC.RECONVERGENT B0 ;  /* 0x0000000000007941 */ /* 0x000fea0003800200 */
.L_x_4293:
        /* <DEDUP_REMOVED lines=102> */
.L_x_4296:
[----:B------:R-:W-:Y:S05]  /*cce0*/  BSYNC.RECONVERGENT B0 ;  /* 0x0000000000007941 */ /* 0x000fea0003800200 */
.L_x_4295:
        /* <DEDUP_REMOVED lines=102> */
.L_x_4298:
[----:B------:R-:W-:Y:S05]  /*d350*/  BSYNC.RECONVERGENT B0 ;  /* 0x0000000000007941 */ /* 0x000fea0003800200 */
.L_x_4297:
        /* <DEDUP_REMOVED lines=102> */
.L_x_4300:
[----:B------:R-:W-:Y:S05]  /*d9c0*/  BSYNC.RECONVERGENT B0 ;  /* 0x0000000000007941 */ /* 0x000fea0003800200 */
.L_x_4299:
        /* <DEDUP_REMOVED lines=102> */
.L_x_4302:
[----:B------:R-:W-:Y:S05]  /*e030*/  BSYNC.RECONVERGENT B0 ;  /* 0x0000000000007941 */ /* 0x000fea0003800200 */
.L_x_4301:
        /* <DEDUP_REMOVED lines=10> */
.L_x_4237:
[----:B------:R-:W-:Y:S05]  /*e0e0*/  BSYNC.RECONVERGENT B1 ;  /* 0x0000000000017941 */ /* 0x000fea0003800200 */
.L_x_4235:
        /* <DEDUP_REMOVED lines=18> */
[C---:B------:R-:W-:Y:S02]  /*e210*/  @!P0 SHF.R.S64 R6, R0.reuse, 0x1f, R3 ;  /* 0x0000001f00068819 */ /* 0x040fe40000001003 */
        /* <DEDUP_REMOVED lines=12> */
[----:B------:R-:W5:Y:S01]  /*e2e0*/  LDL.64 R12, [R1+0x8] ;  /* 0x00000800010c7983 */ /* 0x000f620000100a00 */
[-C--:B--2---:R-:W-:Y:S02]  /*e2f0*/  IABS R4, R2.reuse ;  /* 0x0000000200047213 */ /* 0x084fe40000000000 */
[----:B---34-:R-:W-:Y:S02]  /*e300*/  IABS R8, R2 ;  /* 0x0000000200087213 */ /* 0x018fe40000000000 */
        /* <DEDUP_REMOVED lines=35> */
[-C--:B-----5:R-:W-:Y:S02]  /*e540*/  LEA R10, P1, R4, R12.reuse, 0x2 ;  /* 0x0000000c040a7211 */ /* 0x0a0fe400078210ff */
        /* <DEDUP_REMOVED lines=33> */
.L_x_4304:
[----:B------:R-:W-:Y:S05]  /*e760*/  BSYNC.RECONVERGENT B0 ;  /* 0x0000000000007941 */ /* 0x000fea0003800200 */
.L_x_4303:
[----:B------:R-:W-:Y:S11]  /*e770*/  ISETP.GT.AND P0, PT, R83, R95, PT ;  /* 0x0000005f5300720c */ /* 0x000ff60003f04270 */
[----:B------:R-:W-:Y:S02]  /*e780*/  @!UPT UIADD3 URZ, UPT, UPT, URZ, URZ, URZ ;  /* 0x000000fffffff290 */ /* 0x000fe4000fffe0ff */
[----:B------:R-:W-:Y:S05]  /*e790*/  @P0 BRA `(.L_x_4305) ;  /* 0xffffff4000800947 */ /* 0x000fea000383ffff */
.L_x_4234:
[----:B------:R-:W-:Y:S05]  /*e7a0*/  WARPSYNC.ALL ;  /* 0x0000000000007948 */ /* 0x000fea0003800000 */
[----:B------:R-:W-:Y:S06]  /*e7b0*/  BAR.SYNC.DEFER_BLOCKING 0x0 ;  /* 0x0000000000007b1d */ /* 0x000fec0000010000 */
[----:B-1----:R-:W2:Y:S01]  /*e7c0*/  LD.E R34, desc[UR6][R134.64+0xd0] ;  /* 0x0000d00686227980 */ /* 0x002ea2000c101900 */
[----:B------:R-:W-:Y:S01]  /*e7d0*/  BSSY.RECONVERGENT B2, `(.L_x_4306) ;  /* 0x00002c4000027945 */ /* 0x000fe20003800200 */
[C---:B---34-:R-:W-:Y:S01]  /*e7e0*/  SHF.L.U64.HI R36, R110.reuse, 0x4, R111 ;  /* 0x000000046e247819 */ /* 0x058fe2000001026f */
[----:B------:R-:W-:Y:S01]  /*e7f0*/  IMAD.SHL.U32 R26, R110, 0x10, RZ ;  /* 0x000000106e1a7824 */ /* 0x000fe200078e00ff */
[----:B--2---:R-:W-:-:S13]  /*e800*/  ISETP.NE.AND P0, PT, R34, RZ, PT ;  /* 0x000000ff2200720c */ /* 0x004fda0003f05270 */
[----:B------:R-:W-:Y:S05]  /*e810*/  @P0 BRA `(.L_x_4307) ;  /* 0x0000000000840947 */ /* 0x000fea0003800000 */
[----:B------:R-:W2:Y:S01]  /*e820*/  LDL R0, [R1+0x3c] ;  /* 0x00003c0001007983 */ /* 0x000ea20000100800 */
        /* <DEDUP_REMOVED lines=23> */
.L_x_4309:
[----:B------:R-:W-:Y:S05]  /*e9a0*/  BSYNC.RECONVERGENT B0 ;  /* 0x0000000000007941 */ /* 0x000fea0003800200 */
.L_x_4308:
        /* <DEDUP_REMOVED lines=8> */
.L_x_4307:
        /* <DEDUP_REMOVED lines=23> */
[----:B------:R-:W2:Y:S01]  /*eba0*/  LDL R5, [R1+0x3c] ;  /* 0x00003c0001057983 */ /* 0x000ea20000100800 */
[C---:B------:R-:W-:Y:S01]  /*ebb0*/  IMAD.SHL.U32 R0, R2.reuse, 0x2, RZ ;  /* 0x0000000202007824 */ /* 0x040fe200078e00ff */
[----:B------:R-:W-:Y:S01]  /*ebc0*/  SHF.L.U64.HI R2, R2, 0x1, R3 ;  /* 0x0000000102027819 */ /* 0x000fe20000010203 */
[----:B------:R-:W-:Y:S03]  /*ebd0*/  BSSY.RECONVERGENT B1, `(.L_x_4312) ;  /* 0x0000040000017945 */ /* 0x000fe60003800200 */
[-C--:B-----5:R-:W-:Y:S02]  /*ebe0*/  IADD3 R22, P1, PT, R32, R0.reuse, RZ ;  /* 0x0000000020167210 */ /* 0x0a0fe40007f3e0ff */
[----:B------:R-:W-:-:S03]  /*ebf0*/  IADD3 R20, P0, PT, R30, R0, RZ ;  /* 0x000000001e147210 */ /* 0x000fc60007f1e0ff */
        /* <DEDUP_REMOVED lines=59> */
.L_x_4315:
[----:B------:R-:W-:Y:S05]  /*efb0*/  BSYNC.RECONVERGENT B0 ;  /* 0x0000000000007941 */ /* 0x000fea0003800200 */
.L_x_4314:
[----:B-----5:R1:W-:Y:S02]  /*efc0*/  STS.128 [R89], R4 ;  /* 0x0000000459007388 */ /* 0x0203e40000000c00 */
.L_x_4313:
[----:B------:R-:W-:Y:S05]  /*efd0*/  BSYNC.RECONVERGENT B1 ;  /* 0x0000000000017941 */ /* 0x000fea0003800200 */
.L_x_4312:
        /* <DEDUP_REMOVED lines=58> */
.L_x_4319:
[----:B------:R-:W-:Y:S05]  /*f380*/  BSYNC.RECONVERGENT B0 ;  /* 0x0000000000007941 */ /* 0x000fea0003800200 */
.L_x_4318:
[----:B-----5:R2:W-:Y:S02]  /*f390*/  STS.128 [R89+0x800], R4 ;  /* 0x0008000459007388 */ /* 0x0205e40000000c00 */
.L_x_4317:
[----:B------:R-:W-:Y:S05]  /*f3a0*/  BSYNC.RECONVERGENT B1 ;  /* 0x0000000000017941 */ /* 0x000fea0003800200 */
.L_x_4316:
        /* <DEDUP_REMOVED lines=58> */
.L_x_4323:
[----:B------:R-:W-:Y:S05]  /*f750*/  BSYNC.RECONVERGENT B0 ;  /* 0x0000000000007941 */ /* 0x000fea0003800200 */
.L_x_4322:
[----:B-----5:R3:W-:Y:S02]  /*f760*/  STS.128 [R89+0x1000], R4 ;  /* 0x0010000459007388 */ /* 0x0207e40000000c00 */
.L_x_4321:
[----:B------:R-:W-:Y:S05]  /*f770*/  BSYNC.RECONVERGENT B1 ;  /* 0x0000000000017941 */ /* 0x000fea0003800200 */
.L_x_4320:
        /* <DEDUP_REMOVED lines=56> */
.L_x_4325:
[----:B------:R-:W-:Y:S05]  /*fb00*/  BSYNC.RECONVERGENT B0 ;  /* 0x0000000000007941 */ /* 0x000fea0003800200 */
.L_x_4324:
[----:B-----5:R4:W-:Y:S01]  /*fb10*/  STS.128 [R89+0x1800], R4 ;  /* 0x0018000459007388 */ /* 0x0209e20000000c00 */
[----:B------:R-:W-:Y:S05]  /*fb20*/  BRA `(.L_x_4310) ;  /* 0x0000001800387947 */ /* 0x000fea0003800000 */
.L_x_4311:
[----:B------:R-:W2:Y:S01]  /*fb30*/  LDL R2, [R1+0x3c] ;  /* 0x00003c0001027983 */ /* 0x000ea20000100800 */
        /* <DEDUP_REMOVED lines=100> */
.L_x_4329:
[----:B------:R-:W-:Y:S05]  /*10180*/  BSYNC.RECONVERGENT B0 ;  /* 0x0000000000007941 */ /* 0x000fea0003800200 */
.L_x_4328:
[----:B-----5:R1:W-:Y:S02]  /*10190*/  STS.128 [R89], R4 ;  /* 0x0000000459007388 */ /* 0x0203e40000000c00 */
.L_x_4327:
[----:B------:R-:W-:Y:S05]  /*101a0*/  BSYNC.RECONVERGENT B1 ;  /* 0x0000000000017941 */ /* 0x000fea0003800200 */
.L_x_4326:
        /* <DEDUP_REMOVED lines=95> */
.L_x_4333:
[----:B------:R-:W-:Y:S05]  /*107a0*/  BSYNC.RECONVERGENT B0 ;  /* 0x0000000000007941 */ /* 0x000fea0003800200 */
.L_x_4332:
[----:B-----5:R2:W-:Y:S02]  /*107b0*/  STS.128 [R89+0x800], R4 ;  /* 0x0008000459007388 */ /* 0x0205e40000000c00 */
.L_x_4331:
[----:B------:R-:W-:Y:S05]  /*107c0*/  BSYNC.RECONVERGENT B1 ;  /* 0x0000000000017941 */ /* 0x000fea0003800200 */
.L_x_4330:
        /* <DEDUP_REMOVED lines=95> */
.L_x_4337:
[----:B------:R-:W-:Y:S05]  /*10dc0*/  BSYNC.RECONVERGENT B0 ;  /* 0x0000000000007941 */ /* 0x000fea0003800200 */
.L_x_4336:
[----:B-----5:R3:W-:Y:S02]  /*10dd0*/  STS.128 [R89+0x1000], R4 ;  /* 0x0010000459007388 */ /* 0x0207e40000000c00 */
.L_x_4335:
[----:B------:R-:W-:Y:S05]  /*10de0*/  BSYNC.RECONVERGENT B1 ;  /* 0x0000000000017941 */ /* 0x000fea0003800200 */
.L_x_4334:
        /* <DEDUP_REMOVED lines=96> */
.L_x_4339:
[----:B------:R-:W-:Y:S05]  /*113f0*/  BSYNC.RECONVERGENT B0 ;  /* 0x0000000000007941 */ /* 0x000fea0003800200 */
.L_x_4338:
[----:B-----5:R2:W-:Y:S02]  /*11400*/  STS.128 [R89+0x1800], R4 ;  /* 0x0018000459007388 */ /* 0x0205e40000000c00 */
.L_x_4310:
[----:B------:R-:W-:Y:S05]  /*11410*/  BSYNC.RECONVERGENT B2 ;  /* 0x0000000000027941 */ /* 0x000fea0003800200 */
.L_x_4306:
[----:B------:R-:W2:Y:S04]  /*11420*/  LDL R213, [R1+0x20] ;  /* 0x0000200001d57983 */ /* 0x000ea80000100800 */
[----:B------:R-:W2:Y:S04]  /*11430*/  LDL R212, [R1+0x24] ;  /* 0x0000240001d47983 */ /* 0x000ea80000100800 */
[----:B------:R-:W2:Y:S04]  /*11440*/  LDL R35, [R1+0x2c] ;  /* 0x00002c0001237983 */ /* 0x000ea80000100800 */
[----:B------:R-:W2:Y:S01]  /*11450*/  LDL R36, [R1+0x28] ;  /* 0x0000280001247983 */ /* 0x000ea20000100800 */
[----:B-1----:R-:W-:-:S05]  /*11460*/  IMAD.IADD R20, R90, 0x1, -R116 ;  /* 0x000000015a147824 */ /* 0x002fca00078e0a74 */
[-C--:B------:R-:W-:Y:S02]  /*11470*/  ISETP.GE.AND P4, PT, R76, R20.reuse, PT ;  /* 0x000000144c00720c */ /* 0x080fe40003f86270 */
[-C--:B------:R-:W-:Y:S02]  /*11480*/  ISETP.GE.AND P0, PT, R40, R20.reuse, PT ;  /* 0x000000142800720c */ /* 0x080fe40003f06270 */
[----:B------:R-:W-:Y:S02]  /*11490*/  P2R R15, PR, RZ, 0x10 ;  /* 0x00000010ff0f7803 */ /* 0x000fe40000000000 */
[----:B------:R-:W-:Y:S01]  /*114a0*/  ISETP.GE.AND P2, PT, R46, R20, PT ;  /* 0x000000142e00720c */ /* 0x000fe20003f46270 */
[C---:B------:R-:W-:Y:S02]  /*114b0*/  VIADD R28, R76.reuse, 0x40 ;  /* 0x000000404c1c7836 */ /* 0x040fe40000000000 */
[----:B-----5:R-:W-:-:S03]  /*114c0*/  VIADD R32, R76, 0x70 ;  /* 0x000000704c207836 */ /* 0x020fc60000000000 */
[----:B------:R-:W-:Y:S01]  /*114d0*/  ISETP.GE.AND P3, PT, R28, R20, PT ;  /* 0x000000141c00720c */ /* 0x000fe20003f66270 */
[C---:B------:R-:W-:Y:S01]  /*114e0*/  VIADD R31, R76.reuse, 0x60 ;  /* 0x000000604c1f7836 */ /* 0x040fe20000000000 */
[C---:B------:R-:W-:Y:S01]  /*114f0*/  LOP3.LUT R33, R76.reuse, 0x80, RZ, 0xfc, !PT ;  /* 0x000000804c217812 */ /* 0x040fe200078efcff */
[C---:B------:R-:W-:Y:S02]  /*11500*/  VIADD R30, R76.reuse, 0x50 ;  /* 0x000000504c1e7836 */ /* 0x040fe40000000000 */
[----:B------:R-:W-:-:S05]  /*11510*/  VIADD R34, R76, 0x90 ;  /* 0x000000904c227836 */ /* 0x000fca0000000000 */
[----:B------:R-:W-:-:S03]  /*11520*/  ISETP.GE.AND P6, PT, R34, R20, PT ;  /* 0x000000142200720c */ /* 0x000fc60003fc6270 */
[----:B------:R-:W-:Y:S02]  /*11530*/  @!P3 IMAD R0, R231, 0x60, RZ ;  /* 0x00000060e700b824 */ /* 0x000fe400078e02ff */
[C---:B------:R-:W-:Y:S02]  /*11540*/  VIADD R24, R76.reuse, 0xa0 ;  /* 0x000000a04c187836 */ /* 0x040fe40000000000 */
[C---:B------:R-:W-:Y:S01]  /*11550*/  VIADD R22, R76.reuse, 0xc0 ;  /* 0x000000c04c167836 */ /* 0x040fe20000000000 */
[C---:B------:R-:W-:Y:S01]  /*11560*/  IADD3 R25, PT, PT, R76.reuse, 0xd0, RZ ;  /* 0x000000d04c197810 */ /* 0x040fe20007ffe0ff */
[C---:B------:R-:W-:Y:S02]  /*11570*/  VIADD R23, R76.reuse, 0xb0 ;  /* 0x000000b04c177836 */ /* 0x040fe40000000000 */
[C---:B------:R-:W-:Y:S02]  /*11580*/  VIADD R27, R76.reuse, 0xe0 ;  /* 0x000000e04c1b7836 */ /* 0x040fe40000000000 */
[----:B------:R-:W-:-:S02]  /*11590*/  VIADD R29, R76, 0xf0 ;  /* 0x000000f04c1d7836 */ /* 0x000fc40000000000 */
[----:B--234-:R-:W-:Y:S02]  /*115a0*/  @!P4 IMAD.MOV.U32 R7, RZ, RZ, R213 ;  /* 0x000000ffff07c224 */ /* 0x01cfe400078e00d5 */
[----:B------:R-:W-:-:S05]  /*115b0*/  @!P4 IMAD.MOV.U32 R6, RZ, RZ, R212 ;  /* 0x000000ffff06c224 */ /* 0x000fca00078e00d4 */
[----:B------:R-:W-:Y:S01]  /*115c0*/  @!PT LDS RZ, [RZ] ;  /* 0x00000000fffff984 */ /* 0x000fe20000000800 */
[----:B------:R-:W-:Y:S01]  /*115d0*/  @!PT LDS RZ, [RZ] ;  /* 0x00000000fffff984 */ /* 0x000fe20000000800 */
[----:B------:R-:W-:Y:S01]  /*115e0*/  @!PT LDS RZ, [RZ] ;  /* 0x00000000fffff984 */ /* 0x000fe20000000800 */
[----:B------:R1:W-:Y:S01]  /*115f0*/  @!P4 LDGSTS.E.BYPASS.LTC128B.128 [R89+0x2000], desc[UR6][R6.64] ;  /* 0x020000000659cfae */ /* 0x0003e2000b981a06 */
[----:B------:R-:W-:Y:S02]  /*11600*/  ISETP.GE.AND P4, PT, R26, R20, PT ;  /* 0x000000141a00720c */ /* 0x000fe40003f86270 */
[----:B------:R-:W-:-:S04]  /*11610*/  LEA R2, P1, R75, R212, 0x1 ;  /* 0x000000d44b027211 */ /* 0x000fc800078208ff */
[----:B------:R-:W-:Y:S02]  /*11620*/  LEA.HI.X R3, R75, R213, R91, 0x1, P1 ;  /* 0x000000d54b037211 */ /* 0x000fe400008f0c5b */
[----:B------:R-:W-:-:S03]  /*11630*/  @!P0 LEA R4, P1, R230, R2, 0x5 ;  /* 0x00000002e6048211 */ /* 0x000fc600078228ff */
[----:B------:R-:W-:Y:S01]  /*11640*/  @!P2 LDGSTS.E.BYPASS.LTC128B.128 [R89+0x2800], desc[UR6][R2.64] ;  /* 0x028000000259afae */ /* 0x000fe2000b981a06 */
[----:B------:R-:W-:Y:S02]  /*11650*/  @!P0 LEA.HI.X R5, R230, R3, R231, 0x5, P1 ;  /* 0x00000003e6058211 */ /* 0x000fe400008f2ce7 */
[-C--:B------:R-:W-:Y:S02]  /*11660*/  ISETP.GE.AND P1, PT, R32, R20.reuse, PT ;  /* 0x000000142000720c */ /* 0x080fe40003f26270 */
[----:B------:R-:W-:Y:S01]  /*11670*/  ISETP.GE.AND P2, PT, R31, R20, PT ;  /* 0x000000141f00720c */ /* 0x000fe20003f46270 */
[----:B------:R2:W-:Y:S01]  /*11680*/  @!P0 LDGSTS.E.BYPASS.LTC128B.128 [R89+0x3000], desc[UR6][R4.64] ;  /* 0x0300000004598fae */ /* 0x0005e2000b981a06 */
[----:B-1----:R-:W-:-:S04]  /*11690*/  @!P4 LEA R6, P5, R230, R2, 0x6 ;  /* 0x00000002e606c211 */ /* 0x002fc800078a30ff */
[----:B------:R-:W-:Y:S02]  /*116a0*/  @!P4 LEA.HI.X R7, R230, R3, R231, 0x6, P5 ;  /* 0x00000003e607c211 */ /* 0x000fe400028f34e7 */
[----:B------:R-:W-:-:S03]  /*116b0*/  ISETP.GE.AND P0, PT, R33, R20, PT ;  /* 0x000000142100720c */ /* 0x000fc60003f06270 */
[----:B------:R1:W-:Y:S01]  /*116c0*/  @!P4 LDGSTS.E.BYPASS.LTC128B.128 [R89+0x3800], desc[UR6][R6.64] ;  /* 0x038000000659cfae */ /* 0x0003e2000b981a06 */
[----:B------:R-:W-:Y:S01]  /*116d0*/  ISETP.GE.AND P4, PT, R30, R20, PT ;  /* 0x000000141e00720c */ /* 0x000fe20003f86270 */
[--C-:B------:R-:W-:Y:S02]  /*116e0*/  @!P2 IMAD.MOV.U32 R8, RZ, RZ, R2.reuse ;  /* 0x000000ffff08a224 */ /* 0x100fe400078e0002 */
[----:B--2---:R-:W-:-:S05]  /*116f0*/  @!P3 IMAD.WIDE.U32 R4, R230, 0x60, R2 ;  /* 0x00000060e604b825 */ /* 0x004fca00078e0002 */
[----:B------:R-:W-:Y:S01]  /*11700*/  @!P3 IADD3 R5, PT, PT, R0, R5, RZ ;  /* 0x000000050005b210 */ /* 0x000fe20007ffe0ff */
[----:B------:R-:W-:Y:S02]  /*11710*/  @!P2 IMAD.MOV.U32 R9, RZ, RZ, R3 ;  /* 0x000000ffff09a224 */ /* 0x000fe400078e0003 */
[C---:B------:R-:W-:Y:S02]  /*11720*/  @!P1 IMAD R13, R231.reuse, 0xc0, RZ ;  /* 0x000000c0e70d9824 */ /* 0x040fe400078e02ff */
[----:B------:R2:W-:Y:S01]  /*11730*/  @!P3 LDGSTS.E.BYPASS.LTC128B.128 [R89+0x4000], desc[UR6][R4.64] ;  /* 0x040000000459bfae */ /* 0x0005e2000b981a06 */
[----:B------:R-:W-:Y:S01]  /*11740*/  @!P2 IMAD R0, R231, 0xa0, RZ ;  /* 0x000000a0e700a824 */ /* 0x000fe200078e02ff */
[C---:B------:R-:W-:Y:S01]  /*11750*/  @!P4 LEA R12, P3, R230.reuse, R2, 0x7 ;  /* 0x00000002e60cc211 */ /* 0x040fe200078638ff */
[----:B------:R-:W-:-:S04]  /*11760*/  @!P2 IMAD.WIDE.U32 R8, R230, 0xa0, R8 ;  /* 0x000000a0e608a825 */ /* 0x000fc800078e0008 */
[--C-:B-1----:R-:W-:Y:S02]  /*11770*/  @!P1 IMAD.MOV.U32 R6, RZ, RZ, R2.reuse ;  /* 0x000000ffff069224 */ /* 0x102fe400078e0002 */
[--C-:B------:R-:W-:Y:S02]  /*11780*/  @!P1 IMAD.MOV.U32 R7, RZ, RZ, R3.reuse ;  /* 0x000000ffff079224 */ /* 0x100fe400078e0003 */
[----:B------:R-:W-:-:S04]  /*11790*/  @!P0 IMAD.WIDE.U32 R10, R230, 0xe0, R2 ;  /* 0x000000e0e60a8825 */ /* 0x000fc800078e0002 */
[----:B------:R-:W-:Y:S01]  /*117a0*/  @!P1 IMAD.WIDE.U32 R6, R230, 0xc0, R6 ;  /* 0x000000c0e6069825 */ /* 0x000fe200078e0006 */
[----:B------:R-:W-:-:S03]  /*117b0*/  @!P2 IADD3 R9, PT, PT, R0, R9, RZ ;  /* 0x000000090009a210 */ /* 0x000fc60007ffe0ff */
[----:B------:R-:W-:Y:S02]  /*117c0*/  @!P0 IMAD R14, R231, 0xe0, RZ ;  /* 0x000000e0e70e8824 */ /* 0x000fe400078e02ff */
[----:B------:R-:W-:Y:S01]  /*117d0*/  @!P1 IMAD.IADD R7, R13, 0x1, R7 ;  /* 0x000000010d079824 */ /* 0x000fe200078e0207 */
[-C--:B------:R-:W-:Y:S02]  /*117e0*/  @!P4 LEA.HI.X R13, R230, R3.reuse, R231, 0x7, P3 ;  /* 0x00000003e60dc211 */ /* 0x080fe400018f3ce7 */
[----:B------:R-:W-:Y:S01]  /*117f0*/  ISETP.GE.AND P5, PT, R24, R20, PT ;  /* 0x000000141800720c */ /* 0x000fe20003fa6270 */
[----:B--2---:R-:W-:Y:S01]  /*11800*/  @!P0 IMAD.MOV.U32 R4, RZ, RZ, R10 ;  /* 0x000000ffff048224 */ /* 0x004fe200078e000a */
[----:B------:R-:W-:Y:S01]  /*11810*/  @!P6 LEA R10, P3, R230, R2, 0x8 ;  /* 0x00000002e60ae211 */ /* 0x000fe200078640ff */
[----:B------:R-:W-:Y:S01]  /*11820*/  @!P0 IMAD.IADD R5, R14, 0x1, R11 ;  /* 0x000000010e058824 */ /* 0x000fe200078e020b */
[----:B------:R1:W-:Y:S02]  /*11830*/  @!P4 LDGSTS.E.BYPASS.LTC128B.128 [R89+0x4800], desc[UR6][R12.64] ;  /* 0x048000000c59cfae */ /* 0x0003e4000b981a06 */
[----:B------:R-:W-:-:S02]  /*11840*/  @!P6 LEA.HI.X R11, R230, R3, R231, 0x8, P3 ;  /* 0x00000003e60be211 */ /* 0x000fc400018f44e7 */
[----:B------:R2:W-:Y:S01]  /*11850*/  @!P2 LDGSTS.E.BYPASS.LTC128B.128 [R89+0x5000], desc[UR6][R8.64] ;  /* 0x050000000859afae */ /* 0x0005e2000b981a06 */
[-C--:B------:R-:W-:Y:S02]  /*11860*/  ISETP.GE.AND P3, PT, R22, R20.reuse, PT ;  /* 0x000000141600720c */ /* 0x080fe40003f66270 */
[-C--:B------:R-:W-:Y:S01]  /*11870*/  ISETP.GE.AND P2, PT, R25, R20.reuse, PT ;  /* 0x000000141900720c */ /* 0x080fe20003f46270 */
[----:B------:R3:W-:Y:S01]  /*11880*/  @!P1 LDGSTS.E.BYPASS.LTC128B.128 [R89+0x5800], desc[UR6][R6.64] ;  /* 0x0580000006599fae */ /* 0x0007e2000b981a06 */
[-C--:B------:R-:W-:Y:S02]  /*11890*/  ISETP.GE.AND P4, PT, R23, R20.reuse, PT ;  /* 0x000000141700720c */ /* 0x080fe40003f86270 */
[-C--:B------:R-:W-:Y:S01]  /*118a0*/  ISETP.GE.AND P1, PT, R27, R20.reuse, PT ;  /* 0x000000141b00720c */ /* 0x080fe20003f26270 */
[----:B------:R4:W-:Y:S01]  /*118b0*/  @!P0 LDGSTS.E.BYPASS.LTC128B.128 [R89+0x6000], desc[UR6][R4.64] ;  /* 0x0600000004598fae */ /* 0x0009e2000b981a06 */
[----:B------:R-:W-:Y:S01]  /*118c0*/  ISETP.GE.AND P0, PT, R29, R20, PT ;  /* 0x000000141d00720c */ /* 0x000fe20003f06270 */
[----:B------:R-:W-:-:S02]  /*118d0*/  @!P5 IMAD R16, R231, 0x120, RZ ;  /* 0x00000120e710d824 */ /* 0x000fc400078e02ff */
[----:B------:R4:W-:Y:S01]  /*118e0*/  @!P6 LDGSTS.E.BYPASS.LTC128B.128 [R89+0x6800], desc[UR6][R10.64] ;  /* 0x068000000a59efae */ /* 0x0009e2000b981a06 */
[----:B------:R-:W-:Y:S01]  /*118f0*/  ISETP.NE.AND P6, PT, R15, RZ, PT ;  /* 0x000000ff0f00720c */ /* 0x000fe20003fc5270 */
[C---:B------:R-:W-:Y:S02]  /*11900*/  @!P3 IMAD R0, R231.reuse, 0x160, RZ ;  /* 0x00000160e700b824 */ /* 0x040fe400078e02ff */
[----:B------:R-:W-:-:S06]  /*11910*/  @!P2 IMAD R18, R231, 0x180, RZ ;  /* 0x00000180e712a824 */ /* 0x000fcc00078e02ff */
[--C-:B------:R-:W-:Y:S02]  /*11920*/  @!P0 IMAD.MOV.U32 R14, RZ, RZ, R2.reuse ;  /* 0x000000ffff0e8224 */ /* 0x100fe400078e0002 */
[--C-:B-1----:R-:W-:Y:S01]  /*11930*/  @!P1 IMAD.MOV.U32 R12, RZ, RZ, R2.reuse ;  /* 0x000000ffff0c9224 */ /* 0x102fe200078e0002 */
[----:B--2---:R-:W-:Y:S01]  /*11940*/  @!P2 MOV R8, R2 ;  /* 0x000000020008a202 */ /* 0x004fe20000000f00 */
[--C-:B------:R-:W-:Y:S02]  /*11950*/  @!P2 IMAD.MOV.U32 R9, RZ, RZ, R3.reuse ;  /* 0x000000ffff09a224 */ /* 0x100fe400078e0003 */
[--C-:B---3--:R-:W-:Y:S02]  /*11960*/  @!P3 IMAD.MOV.U32 R6, RZ, RZ, R2.reuse ;  /* 0x000000ffff06b224 */ /* 0x108fe400078e0002 */
[----:B----4-:R-:W-:-:S04]  /*11970*/  @!P5 IMAD.WIDE.U32 R4, R230, 0x120, R2 ;  /* 0x00000120e604d825 */ /* 0x010fc800078e0002 */
[----:B------:R-:W-:Y:S02]  /*11980*/  @!P5 IMAD.IADD R17, R16, 0x1, R5 ;  /* 0x000000011011d824 */ /* 0x000fe400078e0205 */
[--C-:B------:R-:W-:Y:S02]  /*11990*/  @!P3 IMAD.MOV.U32 R7, RZ, RZ, R3.reuse ;  /* 0x000000ffff07b224 */ /* 0x100fe400078e0003 */
[----:B------:R-:W-:Y:S02]  /*119a0*/  @!P5 IMAD.MOV.U32 R16, RZ, RZ, R4 ;  /* 0x000000ffff10d224 */ /* 0x000fe400078e0004 */
[----:B------:R-:W-:Y:S02]  /*119b0*/  @!P4 IMAD R10, R231, 0x140, RZ ;  /* 0x00000140e70ac824 */ /* 0x000fe400078e02ff */
[----:B------:R-:W-:Y:S01]  /*119c0*/  @!P4 IMAD.WIDE.U32 R4, R230, 0x140, R2 ;  /* 0x00000140e604c825 */ /* 0x000fe200078e0002 */
[----:B------:R-:W-:Y:S03]  /*119d0*/  @!P5 LDGSTS.E.BYPASS.LTC128B.128 [R89+0x7000], desc[UR6][R16.64] ;  /* 0x070000001059dfae */ /* 0x000fe6000b981a06 */
[----:B------:R-:W-:-:S02]  /*119e0*/  @!P1 IMAD.MOV.U32 R13, RZ, RZ, R3 ;  /* 0x000000ffff0d9224 */ /* 0x000fc400078e0003 */
[----:B------:R-:W-:Y:S02]  /*119f0*/  @!P0 IMAD.MOV.U32 R15, RZ, RZ, R3 ;  /* 0x000000ffff0f8224 */ /* 0x000fe400078e0003 */
[----:B------:R-:W-:Y:S01]  /*11a00*/  @!P3 IMAD.WIDE.U32 R2, R230, 0x160, R6 ;  /* 0x00000160e602b825 */ /* 0x000fe200078e0006 */
[----:B------:R-:W-:-:S03]  /*11a10*/  @!P4 IADD3 R11, PT, PT, R10, R5, RZ ;  /* 0x000000050a0bc210 */ /* 0x000fc60007ffe0ff */
[----:B------:R-:W-:Y:S01]  /*11a20*/  @!P2 IMAD.WIDE.U32 R6, R230, 0x180, R8 ;  /* 0x00000180e606a825 */ /* 0x000fe200078e0008 */
[----:B------:R-:W-:-:S03]  /*11a30*/  @!P3 MOV R8, R2 ;  /* 0x000000020008b202 */ /* 0x000fc60000000f00 */
[----:B------:R-:W-:Y:S02]  /*11a40*/  @!P1 IMAD R19, R231, 0x1a0, RZ ;  /* 0x000001a0e7139824 */ /* 0x000fe400078e02ff */
[----:B------:R-:W-:-:S04]  /*11a50*/  @!P1 IMAD.WIDE.U32 R12, R230, 0x1a0, R12 ;  /* 0x000001a0e60c9825 */ /* 0x000fc800078e000c */
[----:B------:R-:W-:Y:S02]  /*11a60*/  @!P0 IMAD R21, R231, 0x1c0, RZ ;  /* 0x000001c0e7158824 */ /* 0x000fe400078e02ff */
[----:B------:R-:W-:-:S04]  /*11a70*/  @!P0 IMAD.WIDE.U32 R14, R230, 0x1c0, R14 ;  /* 0x000001c0e60e8825 */ /* 0x000fc800078e000e */
[----:B------:R-:W-:Y:S02]  /*11a80*/  @!P4 IMAD.MOV.U32 R10, RZ, RZ, R4 ;  /* 0x000000ffff0ac224 */ /* 0x000fe400078e0004 */
[----:B------:R-:W-:Y:S02]  /*11a90*/  @!P3 IMAD.IADD R9, R0, 0x1, R3 ;  /* 0x000000010009b824 */ /* 0x000fe400078e0203 */
[----:B------:R-:W-:Y:S01]  /*11aa0*/  @!P2 IMAD.IADD R7, R18, 0x1, R7 ;  /* 0x000000011207a824 */ /* 0x000fe200078e0207 */
[----:B------:R-:W-:Y:S01]  /*11ab0*/  @!P4 LDGSTS.E.BYPASS.LTC128B.128 [R89+0x7800], desc[UR6][R10.64] ;  /* 0x078000000a59cfae */ /* 0x000fe2000b981a06 */
[----:B------:R-:W-:Y:S02]  /*11ac0*/  @!P1 IMAD.IADD R5, R19, 0x1, R13 ;  /* 0x0000000113059824 */ /* 0x000fe400078e020d */
[----:B------:R-:W-:Y:S01]  /*11ad0*/  @!P1 IMAD.MOV.U32 R4, RZ, RZ, R12 ;  /* 0x000000ffff049224 */ /* 0x000fe200078e000c */
[----:B------:R-:W-:Y:S01]  /*11ae0*/  @!P3 LDGSTS.E.BYPASS.LTC128B.128 [R89+0x8000], desc[UR6][R8.64] ;  /* 0x080000000859bfae */ /* 0x000fe2000b981a06 */
[----:B------:R-:W-:-:S02]  /*11af0*/  @!P0 IMAD.IADD R3, R21, 0x1, R15 ;  /* 0x0000000115038824 */ /* 0x000fc400078e020f */
[----:B------:R-:W-:Y:S01]  /*11b00*/  @!P0 IMAD.MOV.U32 R2, RZ, RZ, R14 ;  /* 0x000000ffff028224 */ /* 0x000fe200078e000e */
[----:B------:R-:W-:Y:S04]  /*11b10*/  @!P2 LDGSTS.E.BYPASS.LTC128B.128 [R89+0x8800], desc[UR6][R6.64] ;  /* 0x088000000659afae */ /* 0x000fe8000b981a06 */
[----:B------:R-:W-:Y:S04]  /*11b20*/  @!P1 LDGSTS.E.BYPASS.LTC128B.128 [R89+0x9000], desc[UR6][R4.64] ;  /* 0x0900000004599fae */ /* 0x000fe8000b981a06 */
[----:B------:R1:W-:Y:S04]  /*11b30*/  @!P0 LDGSTS.E.BYPASS.LTC128B.128 [R89+0x9800], desc[UR6][R2.64] ;  /* 0x0980000002598fae */ /* 0x0003e8000b981a06 */
[----:B------:R-:W0:Y:S01]  /*11b40*/  LDGDEPBAR ;  /* 0x00000000000079af */ /* 0x000e220000000000 */
[----:B------:R-:W-:-:S02]  /*11b50*/  ISETP.GE.AND P3, PT, R46, R20, PT ;  /* 0x000000142e00720c */ /* 0x000fc40003f66270 */
[----:B------:R-:W-:Y:S01]  /*11b60*/  ISETP.GE.AND P2, PT, R40, R20, PT ;  /* 0x000000142800720c */ /* 0x000fe20003f46270 */
[----:B------:R-:W-:-:S04]  /*11b70*/  DEPBAR.LE SB0, 0x0 ;  /* 0x000080000000791a */ /* 0x000fc80000000000 */
[C---:B-1----:R-:W-:Y:S01]  /*11b80*/  LEA R2, P0, R108.reuse, R35, 0x1 ;  /* 0x000000236c027211 */ /* 0x042fe200078008ff */
[----:B------:R-:W-:Y:S02]  /*11b90*/  @!P6 IMAD.MOV.U32 R4, RZ, RZ, R35 ;  /* 0x000000ffff04e224 */ /* 0x000fe400078e0023 */
[----:B------:R-:W-:Y:S01]  /*11ba0*/  @!P6 IMAD.MOV.U32 R5, RZ, RZ, R36 ;  /* 0x000000ffff05e224 */ /* 0x000fe200078e0024 */
[----:B------:R-:W-:Y:S01]  /*11bb0*/  BAR.SYNC.DEFER_BLOCKING 0x0 ;  /* 0x0000000000007b1d */ /* 0x000fe20000010000 */
[----:B------:R-:W-:Y:S02]  /*11bc0*/  LEA.HI.X R3, R108, R36, R114, 0x1, P0 ;  /* 0x000000246c037211 */ /* 0x000fe400000f0c72 */
[-C--:B------:R-:W-:Y:S02]  /*11bd0*/  ISETP.GE.AND P1, PT, R26, R20.reuse, PT ;  /* 0x000000141a00720c */ /* 0x080fe40003f26270 */
        /* <DEDUP_REMOVED lines=11> */
[----:B------:R-:W-:-:S04]  /*11c90*/  @!P2 LEA R8, P3, R62, R2, 0x5 ;  /* 0x000000023e08a211 */ /* 0x000fc800078628ff */
[-CC-:B------:R-:W-:Y:S02]  /*11ca0*/  @!P2 LEA.HI.X R9, R62, R3.reuse, R63.reuse, 0x5, P3 ;  /* 0x000000033e09a211 */ /* 0x180fe400018f2c3f */
[----:B------:R-:W-:Y:S02]  /*11cb0*/  ISETP.GE.AND P3, PT, R30, R20, PT ;  /* 0x000000141e00720c */ /* 0x000fe40003f66270 */
[C---:B------:R-:W-:Y:S02]  /*11cc0*/  @!P1 LEA R6, P4, R62.reuse, R2, 0x6 ;  /* 0x000000023e069211 */ /* 0x040fe400078830ff */
[----:B------:R-:W-:Y:S02]  /*11cd0*/  ISETP.GE.AND P6, PT, R31, R20, PT ;  /* 0x000000141f00720c */ /* 0x000fe40003fc6270 */
[C---:B------:R-:W-:Y:S01]  /*11ce0*/  @!P1 LEA.HI.X R7, R62.reuse, R3, R63, 0x6, P4 ;  /* 0x000000033e079211 */ /* 0x040fe200020f343f */
[----:B------:R-:W-:Y:S01]  /*11cf0*/  @!P0 IMAD R0, R63, 0x60, RZ ;  /* 0x000000603f008824 */ /* 0x000fe200078e02ff */
[----:B------:R-:W-:Y:S01]  /*11d00*/  @P2 STS.128 [R89+0xb000], RZ ;  /* 0x00b000ff59002388 */ /* 0x000fe20000000c00 */
[----:B-1----:R-:W-:-:S03]  /*11d10*/  @!P0 IMAD.WIDE.U32 R4, R62, 0x60, R2 ;  /* 0x000000603e048825 */ /* 0x002fc600078e0002 */
        /* <DEDUP_REMOVED lines=9> */
[----:B------:R1:W-:Y:S01]  /*11db0*/  @!P1 LDGSTS.E.BYPASS.LTC128B.128 [R89+0xb800], desc[UR6][R6.64] ;  /* 0x0b80000006599fae */ /* 0x0003e2000b981a06 */
[----:B------:R-:W-:-:S03]  /*11dc0*/  @!P6 IMAD R0, R63, 0xa0, RZ ;  /* 0x000000a03f00e824 */ /* 0x000fc600078e02ff */
[----:B------:R-:W-:Y:S04]  /*11dd0*/  @P0 STS.128 [R89+0xc000], RZ ;  /* 0x00c000ff59000388 */ /* 0x000fe80000000c00 */
[----:B------:R-:W-:Y:S01]  /*11de0*/  @!PT LDS RZ, [RZ] ;  /* 0x00000000fffff984 */ /* 0x000fe20000000800 */
[----:B------:R-:W-:Y:S01]  /*11df0*/  @!PT LDS RZ, [RZ] ;  /* 0x00000000fffff984 */ /* 0x000fe20000000800 */
[----:B------:R-:W-:Y:S01]  /*11e00*/  @!PT LDS RZ, [RZ] ;  /* 0x00000000fffff984 */ /* 0x000fe20000000800 */
[----:B------:R2:W-:Y:S01]  /*11e10*/  @!P0 LDGSTS.E.BYPASS.LTC128B.128 [R89+0xc000], desc[UR6][R4.64] ;  /* 0x0c00000004598fae */ /* 0x0005e2000b981a06 */
[----:B------:R-:W-:-:S03]  /*11e20*/  ISETP.GE.AND P0, PT, R33, R20, PT ;  /* 0x000000142100720c */ /* 0x000fc60003f06270 */
[----:B------:R-:W-:Y:S01]  /*11e30*/  @P3 STS.128 [R89+0xc800], RZ ;  /* 0x00c800ff59003388 */ /* 0x000fe20000000c00 */
[----:B-1----:R-:W-:-:S04]  /*11e40*/  @!P3 LEA R6, P1, R62, R2, 0x7 ;  /* 0x000000023e06b211 */ /* 0x002fc800078238ff */
[----:B------:R-:W-:Y:S02]  /*11e50*/  @!P3 LEA.HI.X R7, R62, R3, R63, 0x7, P1 ;  /* 0x000000033e07b211 */ /* 0x000fe400008f3c3f */
[-C--:B------:R-:W-:Y:S01]  /*11e60*/  ISETP.GE.AND P1, PT, R32, R20.reuse, PT ;  /* 0x000000142000720c */ /* 0x080fe20003f26270 */
[----:B--2---:R-:W-:Y:S02]  /*11e70*/  @!P6 IMAD.WIDE.U32 R4, R62, 0xa0, R2 ;  /* 0x000000a03e04e825 */ /* 0x004fe400078e0002 */
[----:B------:R-:W-:Y:S01]  /*11e80*/  @!PT LDS RZ, [RZ] ;  /* 0x00000000fffff984 */ /* 0x000fe20000000800 */
[----:B------:R-:W-:Y:S01]  /*11e90*/  @!PT LDS RZ, [RZ] ;  /* 0x00000000fffff984 */ /* 0x000fe20000000800 */
[----:B------:R-:W-:Y:S01]  /*11ea0*/  @!PT LDS RZ, [RZ] ;  /* 0x00000000fffff984 */ /* 0x000fe20000000800 */
[----:B------:R1:W-:Y:S03]  /*11eb0*/  @!P3 LDGSTS.E.BYPASS.LTC128B.128 [R89+0xc800], desc[UR6][R6.64] ;  /* 0x0c8000000659bfae */ /* 0x0003e6000b981a06 */
[----:B------:R-:W-:Y:S01]  /*11ec0*/  @!P6 IADD3 R5, PT, PT, R0, R5, RZ ;  /* 0x000000050005e210 */ /* 0x000fe20007ffe0ff */
[----:B------:R-:W-:Y:S04]  /*11ed0*/  @P6 STS.128 [R89+0xd000], RZ ;  /* 0x00d000ff59006388 */ /* 0x000fe80000000c00 */
[----:B------:R-:W-:Y:S01]  /*11ee0*/  @!PT LDS RZ, [RZ] ;  /* 0x00000000fffff984 */ /* 0x000fe20000000800 */
[----:B------:R-:W-:Y:S01]  /*11ef0*/  @!PT LDS RZ, [RZ] ;  /* 0x00000000fffff984 */ /* 0x000fe20000000800 */
[----:B------:R-:W-:Y:S01]  /*11f00*/  @!PT LDS RZ, [RZ] ;  /* 0x00000000fffff984 */ /* 0x000fe20000000800 */
[----:B------:R2:W-:Y:S01]  /*11f10*/  @!P6 LDGSTS.E.BYPASS.LTC128B.128 [R89+0xd000], desc[UR6][R4.64] ;  /* 0x0d0000000459efae */ /* 0x0005e2000b981a06 */
[----:B------:R-:W-:Y:S01]  /*11f20*/  ISETP.GE.AND P6, PT, R34, R20, PT ;  /* 0x000000142200720c */ /* 0x000fe20003fc6270 */
[----:B------:R-:W-:-:S02]  /*11f30*/  @!P1 IMAD R10, R63, 0xc0, RZ ;  /* 0x000000c03f0a9824 */ /* 0x000fc400078e02ff */
[----:B------:R-:W-:Y:S02]  /*11f40*/  @!P0 IMAD R0, R63, 0xe0, RZ ;  /* 0x000000e03f008824 */ /* 0x000fe400078e02ff */
[--C-:B------:R-:W-:Y:S01]  /*11f50*/  @!P0 IMAD.WIDE.U32 R8, R62, 0xe0, R2.reuse ;  /* 0x000000e03e088825 */ /* 0x100fe200078e0002 */
[----:B------:R-:W-:Y:S01]  /*11f60*/  @P1 STS.128 [R89+0xd800], RZ ;  /* 0x00d800ff59001388 */ /* 0x000fe20000000c00 */
[----:B------:R-:W-:Y:S02]  /*11f70*/  ISETP.GE.AND P5, PT, R24, R20, PT ;  /* 0x000000141800720c */ /* 0x000fe40003fa6270 */
[----:B-1----:R-:W-:-:S04]  /*11f80*/  @!P1 IMAD.WIDE.U32 R6, R62, 0xc0, R2 ;  /* 0x000000c03e069825 */ /* 0x002fc800078e0002 */
[----:B------:R-:W-:Y:S02]  /*11f90*/  @!P1 IMAD.IADD R7, R10, 0x1, R7 ;  /* 0x000000010a079824 */ /* 0x000fe400078e0207 */
[----:B--2---:R-:W-:-:S03]  /*11fa0*/  @!P0 IMAD.IADD R5, R0, 0x1, R9 ;  /* 0x0000000100058824 */ /* 0x004fc600078e0209 */
[----:B------:R-:W-:Y:S01]  /*11fb0*/  @!PT LDS RZ, [RZ] ;  /* 0x00000000fffff984 */ /* 0x000fe20000000800 */
[----:B------:R-:W-:Y:S01]  /*11fc0*/  @!PT LDS RZ, [RZ] ;  /* 0x00000000fffff984 */ /* 0x000fe20000000800 */
[----:B------:R-:W-:Y:S01]  /*11fd0*/  @!PT LDS RZ, [RZ] ;  /* 0x00000000fffff984 */ /* 0x000fe20000000800 */
[----:B------:R1:W-:Y:S01]  /*11fe0*/  @!P1 LDGSTS.E.BYPASS.LTC128B.128 [R89+0xd800], desc[UR6][R6.64] ;  /* 0x0d80000006599fae */ /* 0x0003e2000b981a06 */
[----:B------:R-:W-:-:S03]  /*11ff0*/  @!P0 IMAD.MOV.U32 R4, RZ, RZ, R8 ;  /* 0x000000ffff048224 */ /* 0x000fc600078e0008 */
[----:B------:R-:W-:Y:S01]  /*12000*/  @P0 STS.128 [R89+0xe000], RZ ;  /* 0x00e000ff59000388 */ /* 0x000fe20000000c00 */
[----:B------:R-:W-:-:S03]  /*12010*/  ISETP.GE.AND P3, PT, R22, R20, PT ;  /* 0x000000141600720c */ /* 0x000fc60003f66270 */
[----:B------:R-:W-:Y:S01]  /*12020*/  @!PT LDS RZ, [RZ] ;  /* 0x00000000fffff984 */ /* 0x000fe20000000800 */
[----:B------:R-:W-:Y:S01]  /*12030*/  @!PT LDS RZ, [RZ] ;  /* 0x00000000fffff984 */ /* 0x000fe20000000800 */
[----:B------:R-:W-:Y:S01]  /*12040*/  @!PT LDS RZ, [RZ] ;  /* 0x00000000fffff984 */ /* 0x000fe20000000800 */
[----:B------:R2:W-:Y:S01]  /*12050*/  @!P0 LDGSTS.E.BYPASS.LTC128B.128 [R89+0xe000], desc[UR6][R4.64] ;  /* 0x0e00000004598fae */ /* 0x0005e2000b981a06 */
[C---:B------:R-:W-:Y:S02]  /*12060*/  @!P6 LEA R18, P0, R62.reuse, R2, 0x8 ;  /* 0x000000023e12e211 */ /* 0x040fe400078040ff */
[-C--:B------:R-:W-:Y:S02]  /*12070*/  ISETP.GE.AND P4, PT, R23, R20.reuse, PT ;  /* 0x000000141700720c */ /* 0x080fe40003f86270 */
[-C--:B------:R-:W-:Y:S02]  /*12080*/  ISETP.GE.AND P2, PT, R25, R20.reuse, PT ;  /* 0x000000141900720c */ /* 0x080fe40003f46270 */
[----:B------:R-:W-:Y:S02]  /*12090*/  @!P6 LEA.HI.X R19, R62, R3, R63, 0x8, P0 ;  /* 0x000000033e13e211 */ /* 0x000fe400000f443f */
[-C--:B------:R-:W-:Y:S02]  /*120a0*/  ISETP.GE.AND P1, PT, R27, R20.reuse, PT ;  /* 0x000000141b00720c */ /* 0x080fe40003f26270 */
[----:B------:R-:W-:Y:S01]  /*120b0*/  ISETP.GE.AND P0, PT, R29, R20, PT ;  /* 0x000000141d00720c */ /* 0x000fe20003f06270 */
[----:B------:R-:W-:-:S04]  /*120c0*/  @!P5 IMAD R16, R63, 0x120, RZ ;  /* 0x000001203f10d824 */ /* 0x000fc800078e02ff */
[----:B------:R-:W-:Y:S01]  /*120d0*/  @!P4 IMAD R10, R63, 0x140, RZ ;  /* 0x000001403f0ac824 */ /* 0x000fe200078e02ff */
[----:B-1----:R-:W-:Y:S01]  /*120e0*/  @!P3 MOV R6, R2 ;  /* 0x000000020006b202 */ /* 0x002fe20000000f00 */
[--C-:B------:R-:W-:Y:S02]  /*120f0*/  @!P3 IMAD.MOV.U32 R7, RZ, RZ, R3.reuse ;  /* 0x000000ffff07b224 */ /* 0x100fe400078e0003 */
[----:B--2---:R-:W-:-:S04]  /*12100*/  @!P5 IMAD.WIDE.U32 R4, R62, 0x120, R2 ;  /* 0x000001203e04d825 */ /* 0x004fc800078e0002 */
[----:B------:R-:W-:Y:S02]  /*12110*/  @!P5 IMAD.IADD R17, R16, 0x1, R5 ;  /* 0x000000011011d824 */ /* 0x000fe400078e0205 */
[----:B------:R-:W-:Y:S02]  /*12120*/  @!P5 IMAD.MOV.U32 R16, RZ, RZ, R4 ;  /* 0x000000ffff10d224 */ /* 0x000fe400078e0004 */
[----:B------:R-:W-:Y:S01]  /*12130*/  @!P4 IMAD.WIDE.U32 R4, R62, 0x140, R2 ;  /* 0x000001403e04c825 */ /* 0x000fe200078e0002 */
[----:B------:R-:W-:-:S03]  /*12140*/  @!P0 MOV R14, R2 ;  /* 0x00000002000e8202 */ /* 0x000fc60000000f00 */
[--C-:B------:R-:W-:Y:S02]  /*12150*/  @!P2 IMAD.MOV.U32 R8, RZ, RZ, R2.reuse ;  /* 0x000000ffff08a224 */ /* 0x100fe400078e0002 */
[--C-:B------:R-:W-:Y:S02]  /*12160*/  @!P2 IMAD.MOV.U32 R9, RZ, RZ, R3.reuse ;  /* 0x000000ffff09a224 */ /* 0x100fe400078e0003 */
[----:B------:R-:W-:Y:S02]  /*12170*/  @!P1 IMAD.MOV.U32 R12, RZ, RZ, R2 ;  /* 0x000000ffff0c9224 */ /* 0x000fe400078e0002 */
[--C-:B------:R-:W-:Y:S02]  /*12180*/  @!P1 IMAD.MOV.U32 R13, RZ, RZ, R3.reuse ;  /* 0x000000ffff0d9224 */ /* 0x100fe400078e0003 */
[----:B------:R-:W-:Y:S02]  /*12190*/  @!P0 IMAD.MOV.U32 R15, RZ, RZ, R3 ;  /* 0x000000ffff0f8224 */ /* 0x000fe400078e0003 */
[----:B------:R-:W-:-:S02]  /*121a0*/  @!P3 IMAD R0, R63, 0x160, RZ ;  /* 0x000001603f00b824 */ /* 0x000fc400078e02ff */
[----:B------:R-:W-:Y:S01]  /*121b0*/  @!P3 IMAD.WIDE.U32 R2, R62, 0x160, R6 ;  /* 0x000001603e02b825 */ /* 0x000fe200078e0006 */
[----:B------:R-:W-:Y:S03]  /*121c0*/  @P6 STS.128 [R89+0xe800], RZ ;  /* 0x00e800ff59006388 */ /* 0x000fe60000000c00 */
[----:B------:R-:W-:Y:S01]  /*121d0*/  @!P4 IMAD.IADD R11, R10, 0x1, R5 ;  /* 0x000000010a0bc824 */ /* 0x000fe200078e0205 */
[----:B------:R-:W-:Y:S01]  /*121e0*/  @!PT LDS RZ, [RZ] ;  /* 0x00000000fffff984 */ /* 0x000fe20000000800 */
[----:B------:R-:W-:Y:S01]  /*121f0*/  @!PT LDS RZ, [RZ] ;  /* 0x00000000fffff984 */ /* 0x000fe20000000800 */
[----:B------:R-:W-:Y:S01]  /*12200*/  @!PT LDS RZ, [RZ] ;  /* 0x00000000fffff984 */ /* 0x000fe20000000800 */
[----:B------:R-:W-:Y:S01]  /*12210*/  @!P6 LDGSTS.E.BYPASS.LTC128B.128 [R89+0xe800], desc[UR6][R18.64] ;  /* 0x0e8000001259efae */ /* 0x000fe2000b981a06 */
[C---:B------:R-:W-:Y:S02]  /*12220*/  @!P2 IMAD R20, R63.reuse, 0x180, RZ ;  /* 0x000001803f14a824 */ /* 0x040fe400078e02ff */
[----:B------:R-:W-:Y:S01]  /*12230*/  @!P2 IMAD.WIDE.U32 R6, R62, 0x180, R8 ;  /* 0x000001803e06a825 */ /* 0x000fe200078e0008 */
[----:B------:R-:W-:Y:S03]  /*12240*/  @P5 STS.128 [R89+0xf000], RZ ;  /* 0x00f000ff59005388 */ /* 0x000fe60000000c00 */
[----:B------:R-:W-:Y:S01]  /*12250*/  @!P4 IMAD.MOV.U32 R10, RZ, RZ, R4 ;  /* 0x000000ffff0ac224 */ /* 0x000fe200078e0004 */
[----:B------:R-:W-:Y:S01]  /*12260*/  @!PT LDS RZ, [RZ] ;  /* 0x00000000fffff984 */ /* 0x000fe20000000800 */
[----:B------:R-:W-:Y:S01]  /*12270*/  @!PT LDS RZ, [RZ] ;  /* 0x00000000fffff984 */ /* 0x000fe20000000800 */
[----:B------:R-:W-:Y:S01]  /*12280*/  @!PT LDS RZ, [RZ] ;  /* 0x00000000fffff984 */ /* 0x000fe20000000800 */
[----:B------:R-:W-:Y:S01]  /*12290*/  @!P5 LDGSTS.E.BYPASS.LTC128B.128 [R89+0xf000], desc[UR6][R16.64] ;  /* 0x0f0000001059dfae */ /* 0x000fe2000b981a06 */
        /* <DEDUP_REMOVED lines=8> */
[----:B------:R-:W-:Y:S02]  /*12320*/  @!P3 IMAD.MOV.U32 R8, RZ, RZ, R2 ;  /* 0x000000ffff08b224 */ /* 0x000fe400078e0002 */
        /* <DEDUP_REMOVED lines=10> */
[----:B------:R-:W-:Y:S01]  /*123d0*/  @!P0 IADD3 R3, PT, PT, R22, R15, RZ ;  /* 0x0000000f16038210 */ /* 0x000fe20007ffe0ff */
[----:B------:R-:W-:Y:S01]  /*123e0*/  @!P0 IMAD.MOV.U32 R2, RZ, RZ, R14 ;  /* 0x000000ffff028224 */ /* 0x000fe200078e000e */
        /* <DEDUP_REMOVED lines=15> */
[----:B------:R-:W2:Y:S01]  /*124e0*/  LD.E R0, desc[UR6][R134.64+0x18c] ;  /* 0x00018c0686007980 */ /* 0x000ea2000c101900 */
[----:B------:R-:W3:Y:S01]  /*124f0*/  S2R R226, SR_TID.X ;  /* 0x0000000000e27919 */ /* 0x000ee20000002100 */
[----:B------:R-:W4:Y:S01]  /*12500*/  S2UR UR8, SR_CgaCtaId ;  /* 0x00000000000879c3 */ /* 0x000f220000008800 */
[----:B------:R-:W-:Y:S01]  /*12510*/  UMOV UR4, 0x400 ;  /* 0x0000040000047882 */ /* 0x000fe20000000000 */
[----:B------:R-:W-:Y:S01]  /*12520*/  IMAD.MOV.U32 R91, RZ, RZ, 0x20 ;  /* 0x00000020ff5b7424 */ /* 0x000fe200078e00ff */
[----:B------:R-:W0:Y:S01]  /*12530*/  LDGDEPBAR ;  /* 0x00000000000079af */ /* 0x000e220000000000 */
[----:B---3--:R-:W-:Y:S01]  /*12540*/  SHF.R.U32.HI R223, RZ, 0x1, R226 ;  /* 0x00000001ffdf7819 */ /* 0x008fe200000116e2 */
[C---:B------:R-:W-:Y:S01]  /*12550*/  IMAD.SHL.U32 R224, R226.reuse, 0x20, RZ ;  /* 0x00000020e2e07824 */ /* 0x040fe200078e00ff */
[C---:B------:R-:W-:Y:S01]  /*12560*/  SHF.L.U32 R199, R226.reuse, 0x6, RZ ;  /* 0x00000006e2c77819 */ /* 0x040fe200000006ff */
[----:B------:R-:W-:Y:S01]  /*12570*/  IMAD.SHL.U32 R211, R226, 0x8, RZ ;  /* 0x00000008e2d37824 */ /* 0x000fe200078e00ff */
[----:B-1----:R-:W-:-:S02]  /*12580*/  LOP3.LUT R2, R223, 0x8, RZ, 0xc0, !PT ;  /* 0x00000008df027812 */ /* 0x002fc400078ec0ff */
[----:B------:R-:W-:Y:S02]  /*12590*/  LOP3.LUT R224, R224, 0x7c00, RZ, 0xc0, !PT ;  /* 0x00007c00e0e07812 */ /* 0x000fe400078ec0ff */
[----:B------:R-:W-:Y:S02]  /*125a0*/  LOP3.LUT R222, R211, 0x38, RZ, 0xc0, !PT ;  /* 0x00000038d3de7812 */ /* 0x000fe400078ec0ff */
[--C-:B------:R-:W-:Y:S02]  /*125b0*/  LOP3.LUT R2, R2, 0x1c0, R199.reuse, 0xf8, !PT ;  /* 0x000001c002027812 */ /* 0x100fe400078ef8c7 */
[----:B------:R-:W-:Y:S02]  /*125c0*/  LOP3.LUT R4, R226, 0x8, RZ, 0xc0, !PT ;  /* 0x00000008e2047812 */ /* 0x000fe400078ec0ff */
[----:B------:R-:W-:Y:S02]  /*125d0*/  LOP3.LUT R3, R224, 0x200, R199, 0xf8, !PT ;  /* 0x00000200e0037812 */ /* 0x000fe400078ef8c7 */
[----:B------:R-:W-:-:S02]  /*125e0*/  LOP3.LUT R209, R2, R222, RZ, 0x3c, !PT ;  /* 0x000000de02d17212 */ /* 0x000fc400078e3cff */
[----:B------:R-:W-:Y:S01]  /*125f0*/  LOP3.LUT R4, R4, 0x1c0, R199, 0xf8, !PT ;  /* 0x000001c004047812 */ /* 0x000fe200078ef8c7 */
[----:B----4-:R-:W-:Y:S01]  /*12600*/  ULEA UR8, UR8, UR4, 0x18 ;  /* 0x0000000408087291 */ /* 0x010fe2000f8ec0ff */
[----:B------:R-:W-:Y:S02]  /*12610*/  LOP3.LUT R2, R3, R209, RZ, 0xfc, !PT ;  /* 0x000000d103027212 */ /* 0x000fe400078efcff */
[----:B------:R-:W-:Y:S02]  /*12620*/  LOP3.LUT R60, R199, 0x400, RZ, 0xc0, !PT ;  /* 0x00000400c73c7812 */ /* 0x000fe400078ec0ff */
[----:B------:R-:W-:Y:S02]  /*12630*/  LOP3.LUT R3, R4, R222, RZ, 0x3c, !PT ;  /* 0x000000de04037212 */ /* 0x000fe400078e3cff */
[----:B------:R-:W-:-:S03]  /*12640*/  LEA R2, R2, UR8, 0x1 ;  /* 0x0000000802027c11 */ /* 0x000fc6000f8e08ff */
[----:B------:R-:W-:Y:S02]  /*12650*/  IMAD R60, R3, 0x2, R60 ;  /* 0x00000002033c7824 */ /* 0x000fe400078e023c */
[----:B------:R1:W-:Y:S04]  /*12660*/  LDSM.16.M88.4 R16, [R2] ;  /* 0x000000000210783b */ /* 0x0003e80000000200 */
[----:B------:R-:W3:Y:S01]  /*12670*/  LDSM.16.M88.4 R28, [R60+UR8+0x2000] ;  /* 0x002000083c1c783b */ /* 0x000ee20008000200 */
[----:B------:R-:W-:Y:S01]  /*12680*/  R2P PR, R226, 0x6 ;  /* 0x00000006e2007804 */ /* 0x000fe20000000000 */
[----:B------:R-:W-:Y:S02]  /*12690*/  VIADD R3, R60, UR8 ;  /* 0x000000083c037c36 */ /* 0x000fe40008000000 */
[----:B------:R-:W4:Y:S02]  /*126a0*/  LDSM.16.M88.4 R48, [R60+UR8+0x3000] ;  /* 0x003000083c30783b */ /* 0x000f240008000200 */
[----:B------:R-:W-:Y:S01]  /*126b0*/  SEL R91, R91, 0xffffffe0, !P1 ;  /* 0xffffffe05b5b7807 */ /* 0x000fe20004800000 */
[----:B------:R-:W-:Y:S01]  /*126c0*/  IMAD.MOV.U32 R174, RZ, RZ, 0x40 ;  /* 0x00000040ffae7424 */ /* 0x000fe200078e00ff */
[----:B------:R-:W-:Y:S02]  /*126d0*/  LDSM.16.M88.4 R40, [R60+UR8+0x2800] ;  /* 0x002800083c28783b */ /* 0x000fe40008000200 */
[----:B------:R-:W-:Y:S01]  /*126e0*/  IADD3 R21, PT, PT, R3, R91, RZ ;  /* 0x0000005b03157210 */ /* 0x000fe20007ffe0ff */
[----:B------:R-:W-:Y:S01]  /*126f0*/  IMAD.IADD R4, R2, 0x1, R91 ;  /* 0x0000000102047824 */ /* 0x000fe200078e025b */
[----:B------:R-:W-:Y:S04]  /*12700*/  LDSM.16.M88.4 R72, [R60+UR8+0x3800] ;  /* 0x003800083c48783b */ /* 0x000fe80008000200 */
[----:B------:R3:W-:Y:S04]  /*12710*/  LDSM.16.M88.4 R12, [R4] ;  /* 0x00000000040c783b */ /* 0x0007e80000000200 */
[----:B------:R-:W4:Y:S01]  /*12720*/  LDSM.16.M88.4 R36, [R21+0x2000] ;  /* 0x002000001524783b */ /* 0x000f220000000200 */
[----:B------:R-:W-:-:S03]  /*12730*/  SEL R174, R174, 0xffffffc0, !P2 ;  /* 0xffffffc0aeae7807 */ /* 0x000fc60005000000 */
[----:B------:R-:W-:Y:S02]  /*12740*/  LDSM.16.M88.4 R64, [R21+0x3000] ;  /* 0x003000001540783b */ /* 0x000fe40000000200 */
[--C-:B-1----:R-:W-:Y:S02]  /*12750*/  IMAD.IADD R2, R2, 0x1, R174.reuse ;  /* 0x0000000102027824 */ /* 0x102fe400078e02ae */
[----:B------:R-:W-:Y:S01]  /*12760*/  IMAD.IADD R3, R3, 0x1, R174 ;  /* 0x0000000103037824 */ /* 0x000fe200078e02ae */
[----:B------:R-:W-:Y:S04]  /*12770*/  LDSM.16.M88.4 R52, [R21+0x2800] ;  /* 0x002800001534783b */ /* 0x000fe80000000200 */
[----:B------:R1:W-:Y:S04]  /*12780*/  LDSM.16.M88.4 R8, [R2] ;  /* 0x000000000208783b */ /* 0x0003e80000000200 */
[----:B------:R-:W1:Y:S01]  /*12790*/  LDSM.16.M88.4 R56, [R3+0x2000] ;  /* 0x002000000338783b */ /* 0x000e620000000200 */
[----:B---3--:R-:W-:Y:S01]  /*127a0*/  HMMA.16816.F32 R4, R16, R28, RZ ;  /* 0x0000001c1004723c */ /* 0x008fe200000018ff */
[----:B------:R-:W-:-:S05]  /*127b0*/  IMAD.IADD R20, R91, 0x1, R3 ;  /* 0x000000015b147824 */ /* 0x000fca00078e0203 */
[----:B------:R-:W-:Y:S02]  /*127c0*/  LDSM.16.M88.4 R68, [R20+0x2000] ;  /* 0x002000001444783b */ /* 0x000fe40000000200 */
[----:B----4-:R-:W-:Y:S01]  /*127d0*/  HMMA.16816.F32 R32, R16, R48, RZ ;  /* 0x000000301020723c */ /* 0x010fe200000018ff */
[----:B-1----:R-:W-:-:S07]  /*127e0*/  IMAD.IADD R2, R91, 0x1, R2 ;  /* 0x000000015b027824 */ /* 0x002fce00078e0202 */
[----:B------:R-:W-:Y:S08]  /*127f0*/  HMMA.16816.F32 R28, R16, R30, RZ ;  /* 0x0000001e101c723c */ /* 0x000ff000000018ff */
[----:B------:R-:W-:Y:S01]  /*12800*/  HMMA.16816.F32 R24, R12, R36, R4 ;  /* 0x000000240c18723c */ /* 0x000fe20000001804 */
[----:B------:R-:W1:Y:S07]  /*12810*/  LDSM.16.M88.4 R4, [R2] ;  /* 0x000000000204783b */ /* 0x000e6e0000000200 */
[C---:B------:R-:W-:Y:S08]  /*12820*/  HMMA.16816.F32 R44, R16.reuse, R40, RZ ;  /* 0x00000028102c723c */ /* 0x040ff000000018ff */
[----:B------:R-:W-:Y:S08]  /*12830*/  HMMA.16816.F32 R40, R16, R42, RZ ;  /* 0x0000002a1028723c */ /* 0x000ff000000018ff */
[----:B------:R-:W-:Y:S08]  /*12840*/  HMMA.16816.F32 R24, R8, R56, R24 ;  /* 0x000000380818723c */ /* 0x000ff00000001818 */
[C---:B------:R-:W-:Y:S08]  /*12850*/  HMMA.16816.F32 R80, R12.reuse, R64, R32 ;  /* 0x000000400c50723c */ /* 0x040ff00000001820 */
[----:B------:R-:W-:Y:S08]  /*12860*/  HMMA.16816.F32 R28, R12, R38, R28 ;  /* 0x000000260c1c723c */ /* 0x000ff0000000181c */
[----:B------:R-:W-:Y:S01]  /*12870*/  HMMA.16816.F32 R32, R16, R50, RZ ;  /* 0x000000321020723c */ /* 0x000fe200000018ff */
[----:B------:R-:W3:Y:S07]  /*12880*/  LDSM.16.M88.4 R48, [R3+0x2800] ;  /* 0x002800000330783b */ /* 0x000eee0000000200 */
[C---:B------:R-:W-:Y:S08]  /*12890*/  HMMA.16816.F32 R44, R12.reuse, R52, R44 ;  /* 0x000000340c2c723c */ /* 0x040ff0000000182c */
[----:B------:R-:W-:Y:S01]  /*128a0*/  HMMA.16816.F32 R76, R12, R54, R40 ;  /* 0x000000360c4c723c */ /* 0x000fe20000001828 */
[----:B------:R-:W4:Y:S04]  /*128b0*/  LDSM.16.M88.4 R52, [R21+0x3800] ;  /* 0x003800001534783b */ /* 0x000f280000000200 */
[----:B------:R-:W2:Y:S03]  /*128c0*/  LDSM.16.M88.4 R40, [R20+0x2800] ;  /* 0x002800001428783b */ /* 0x000ea60000000200 */
[----:B-1----:R-:W-:Y:S08]  /*128d0*/  HMMA.16816.F32 R36, R4, R68, R24 ;  /* 0x000000440424723c */ /* 0x002ff00000001818 */
[----:B------:R-:W-:Y:S01]  /*128e0*/  HMMA.16816.F32 R24, R8, R58, R28 ;  /* 0x0000003a0818723c */ /* 0x000fe2000000181c */
[----:B------:R-:W-:Y:S07]  /*128f0*/  LDSM.16.M88.4 R56, [R20+0x3000] ;  /* 0x003000001438783b */ /* 0x000fee0000000200 */
[----:B------:R-:W-:Y:S01]  /*12900*/  HMMA.16816.F32 R92, R12, R66, R32 ;  /* 0x000000420c5c723c */ /* 0x000fe20000001820 */
[----:B------:R-:W-:Y:S07]  /*12910*/  LDSM.16.M88.4 R64, [R21+0x4000] ;  /* 0x004000001540783b */ /* 0x000fee0000000200 */
[----:B------:R-:W-:Y:S08]  /*12920*/  HMMA.16816.F32 R28, R16, R72, RZ ;  /* 0x00000048101c723c */ /* 0x000ff000000018ff */
[----:B------:R-:W-:Y:S01]  /*12930*/  HMMA.16816.F32 R32, R4, R70, R24 ;  /* 0x000000460420723c */ /* 0x000fe20000001818 */
[----:B------:R-:W-:Y:S07]  /*12940*/  LDSM.16.M88.4 R68, [R3+0x3000] ;  /* 0x003000000344783b */ /* 0x000fee0000000200 */
[----:B---3--:R-:W-:Y:S01]  /*12950*/  HMMA.16816.F32 R24, R8, R48, R44 ;  /* 0x000000300818723c */ /* 0x008fe2000000182c */
[----:B------:R-:W1:Y:S07]  /*12960*/  LDSM.16.M88.4 R44, [R60+UR8+0x4000] ;  /* 0x004000083c2c783b */ /* 0x000e6e0008000200 */
[----:B----4-:R-:W-:Y:S08]  /*12970*/  HMMA.16816.F32 R84, R12, R52, R28 ;  /* 0x000000340c54723c */ /* 0x010ff0000000181c */
[----:B------:R-:W-:Y:S01]  /*12980*/  HMMA.16816.F32 R28, R16, R74, RZ ;  /* 0x0000004a101c723c */ /* 0x000fe200000018ff */
[----:B--2---:R-:W-:-:S04]  /*12990*/  FMUL.FTZ R2, R36, R0 ;  /* 0x0000000024027220 */ /* 0x004fc80000410000 */
[----:B------:R2:W-:Y:S02]  /*129a0*/  MUFU.TANH R161, R2 ;  /* 0x0000000200a17308 */ /* 0x0005e40000002400 */
[----:B--2---:R-:W-:-:S06]  /*129b0*/  FMUL.FTZ R2, R37, R0 ;  /* 0x0000000025027220 */ /* 0x004fcc0000410000 */
[----:B------:R2:W-:Y:S02]  /*129c0*/  MUFU.TANH R191, R2 ;  /* 0x0000000200bf7308 */ /* 0x0005e40000002400 */
[----:B--2---:R-:W-:-:S06]  /*129d0*/  FMUL.FTZ R2, R38, R0 ;  /* 0x0000000026027220 */ /* 0x004fcc0000410000 */
[----:B------:R2:W-:Y:S02]  /*129e0*/  MUFU.TANH R88, R2 ;  /* 0x0000000200587308 */ /* 0x0005e40000002400 */
[-C--:B--2---:R-:W-:Y:S02]  /*129f0*/  FMUL.FTZ R2, R39, R0.reuse ;  /* 0x0000000027027220 */ /* 0x084fe40000410000 */
[----:B------:R-:W-:Y:S04]  /*12a00*/  HMMA.16816.F32 R36, R4, R40, R24 ;  /* 0x000000280424723c */ /* 0x000fe80000001818 */
[----:B------:R2:W-:Y:S04]  /*12a10*/  MUFU.TANH R156, R2 ;  /* 0x00000002009c7308 */ /* 0x0005e80000002400 */
[----:B------:R-:W-:Y:S01]  /*12a20*/  HMMA.16816.F32 R24, R8, R50, R76 ;  /* 0x000000320818723c */ /* 0x000fe2000000184c */
[----:B------:R-:W-:Y:S01]  /*12a30*/  LDSM.16.M88.4 R48, [R3+0x3800] ;  /* 0x003800000330783b */ /* 0x000fe20000000200 */
[----:B--2---:R-:W-:-:S04]  /*12a40*/  FMUL.FTZ R2, R32, R0 ;  /* 0x0000000020027220 */ /* 0x004fc80000410000 */
[----:B------:R2:W3:Y:S02]  /*12a50*/  MUFU.TANH R190, R2 ;  /* 0x0000000200be7308 */ /* 0x0004e40000002400 */
[----:B------:R-:W-:Y:S01]  /*12a60*/  HMMA.16816.F32 R76, R12, R54, R28 ;  /* 0x000000360c4c723c */ /* 0x000fe2000000181c */
[----:B------:R-:W4:Y:S01]  /*12a70*/  LDSM.16.M88.4 R52, [R60+UR8+0x4800] ;  /* 0x004800083c34783b */ /* 0x000f220008000200 */
[----:B--2---:R-:W-:-:S04]  /*12a80*/  FMUL.FTZ R2, R33, R0 ;  /* 0x0000000021027220 */ /* 0x004fc80000410000 */
[----:B------:R2:W-:Y:S02]  /*12a90*/  MUFU.TANH R189, R2 ;  /* 0x0000000200bd7308 */ /* 0x0005e40000002400 */
[----:B-1----:R-:W-:Y:S01]  /*12aa0*/  HMMA.16816.F32 R28, R16, R44, RZ ;  /* 0x0000002c101c723c */ /* 0x002fe200000018ff */
[----:B--2---:R-:W-:-:S05]  /*12ab0*/  FMUL.FTZ R2, R34, R0 ;  /* 0x0000000022027220 */ /* 0x004fca0000410000 */
[----:B------:R1:W2:Y:S02]  /*12ac0*/  MUFU.TANH R147, R2 ;  /* 0x0000000200937308 */ /* 0x0002a40000002400 */
[-C--:B-1----:R-:W-:Y:S02]  /*12ad0*/  FMUL.FTZ R2, R35, R0.reuse ;  /* 0x0000000023027220 */ /* 0x082fe40000410000 */
[----:B------:R-:W-:Y:S01]  /*12ae0*/  HMMA.16816.F32 R32, R4, R42, R24 ;  /* 0x0000002a0420723c */ /* 0x000fe20000001818 */
[----:B------:R-:W-:Y:S03]  /*12af0*/  LDSM.16.M88.4 R40, [R20+0x3800] ;  /* 0x003800001428783b */ /* 0x000fe60000000200 */
[----:B------:R1:W2:Y:S04]  /*12b00*/  MUFU.TANH R89, R2 ;  /* 0x0000000200597308 */ /* 0x0002a80000002400 */
[----:B------:R-:W-:Y:S01]  /*12b10*/  HMMA.16816.F32 R24, R8, R68, R80 ;  /* 0x000000440818723c */ /* 0x000fe20000001850 */
[----:B-1----:R-:W-:-:S04]  /*12b20*/  FMUL.FTZ R2, R36, R0 ;  /* 0x0000000024027220 */ /* 0x002fc80000410000 */
[----:B------:R1:W-:Y:S03]  /*12b30*/  MUFU.TANH R188, R2 ;  /* 0x0000000200bc7308 */ /* 0x0003e60000002400 */
[----:B------:R-:W-:Y:S01]  /*12b40*/  HMMA.16816.F32 R72, R12, R64, R28 ;  /* 0x000000400c48723c */ /* 0x000fe2000000181c */
[----:B-1----:R-:W-:-:S04]  /*12b50*/  FMUL.FTZ R2, R37, R0 ;  /* 0x0000000025027220 */ /* 0x002fc80000410000 */
[----:B------:R1:W-:Y:S03]  /*12b60*/  MUFU.TANH R187, R2 ;  /* 0x0000000200bb7308 */ /* 0x0003e60000002400 */
[----:B------:R-:W-:Y:S01]  /*12b70*/  HMMA.16816.F32 R28, R16, R46, RZ ;  /* 0x0000002e101c723c */ /* 0x000fe200000018ff */
[----:B------:R-:W3:Y:S01]  /*12b80*/  LDSM.16.M88.4 R44, [R21+0x4800] ;  /* 0x00480000152c783b */ /* 0x000ee20000000200 */
[----:B-1----:R-:W-:-:S04]  /*12b90*/  FMUL.FTZ R2, R38, R0 ;  /* 0x0000000026027220 */ /* 0x002fc80000410000 */
[----:B------:R1:W-:Y:S02]  /*12ba0*/  MUFU.TANH R140, R2 ;  /* 0x00000002008c7308 */ /* 0x0003e40000002400 */
[-C--:B-1----:R-:W-:Y:S02]  /*12bb0*/  FMUL.FTZ R2, R39, R0.reuse ;  /* 0x0000000027027220 */ /* 0x082fe40000410000 */
[----:B------:R-:W-:Y:S04]  /*12bc0*/  HMMA.16816.F32 R36, R4, R56, R24 ;  /* 0x000000380424723c */ /* 0x000fe80000001818 */
[----:B------:R1:W2:Y:S04]  /*12bd0*/  MUFU.TANH R137, R2 ;  /* 0x0000000200897308 */ /* 0x0002a80000002400 */
        /* <DEDUP_REMOVED lines=8> */
[----:B----4-:R-:W-:Y:S01]  /*12c60*/  HMMA.16816.F32 R28, R16, R52, RZ ;  /* 0x00000034101c723c */ /* 0x010fe200000018ff */
[----:B-1----:R-:W-:-:S05]  /*12c70*/  FMUL.FTZ R2, R34, R0 ;  /* 0x0000000022027220 */ /* 0x002fca0000410000 */
[----:B------:R1:W4:Y:S02]  /*12c80*/  MUFU.TANH R131, R2 ;  /* 0x0000000200837308 */ /* 0x0003240000002400 */
[-C--:B-1----:R-:W-:Y:S02]  /*12c90*/  FMUL.FTZ R2, R35, R0.reuse ;  /* 0x0000000023027220 */ /* 0x082fe40000410000 */
[----:B------:R-:W-:Y:S01]  /*12ca0*/  HMMA.16816.F32 R32, R4, R58, R24 ;  /* 0x0000003a0420723c */ /* 0x000fe20000001818 */
[----:B------:R-:W1:Y:S03]  /*12cb0*/  LDSM.16.M88.4 R56, [R60+UR8+0x5000] ;  /* 0x005000083c38783b */ /* 0x000e660008000200 */
[----:B------:R2:W4:Y:S04]  /*12cc0*/  MUFU.TANH R125, R2 ;  /* 0x00000002007d7308 */ /* 0x0005280000002400 */
[----:B------:R-:W-:Y:S08]  /*12cd0*/  HMMA.16816.F32 R24, R8, R48, R84 ;  /* 0x000000300818723c */ /* 0x000ff00000001854 */
[----:B---3--:R-:W-:Y:S01]  /*12ce0*/  HMMA.16816.F32 R80, R12, R44, R28 ;  /* 0x0000002c0c50723c */ /* 0x008fe2000000181c */
[----:B--2---:R-:W-:-:S07]  /*12cf0*/  FMUL.FTZ R2, R36, R0 ;  /* 0x0000000024027220 */ /* 0x004fce0000410000 */
[----:B------:R-:W-:Y:S01]  /*12d00*/  HMMA.16816.F32 R28, R16, R54, RZ ;  /* 0x00000036101c723c */ /* 0x000fe200000018ff */
[----:B------:R2:W-:Y:S01]  /*12d10*/  MUFU.TANH R183, R2 ;  /* 0x0000000200b77308 */ /* 0x0005e20000002400 */
[----:B------:R-:W-:Y:S01]  /*12d20*/  LDSM.16.M88.4 R52, [R60+UR8+0x5800] ;  /* 0x005800083c34783b */ /* 0x000fe20008000200 */
[----:B--2---:R-:W-:-:S06]  /*12d30*/  FMUL.FTZ R2, R37, R0 ;  /* 0x0000000025027220 */ /* 0x004fcc0000410000 */
[----:B------:R2:W-:Y:S11]  /*12d40*/  MUFU.TANH R184, R2 ;  /* 0x0000000200b87308 */ /* 0x0005f60000002400 */
[----:B------:R-:W-:Y:S01]  /*12d50*/  HMMA.16816.F32 R96, R12, R46, R28 ;  /* 0x0000002e0c60723c */ /* 0x000fe2000000181c */
[----:B------:R-:W3:Y:S07]  /*12d60*/  LDSM.16.M88.4 R44, [R20+0x4000] ;  /* 0x00400000142c783b */ /* 0x000eee0000000200 */
[----:B-1----:R-:W-:Y:S01]  /*12d70*/  HMMA.16816.F32 R28, R16, R56, RZ ;  /* 0x00000038101c723c */ /* 0x002fe200000018ff */
[----:B--2---:R-:W-:-:S04]  /*12d80*/  FMUL.FTZ R2, R38, R0 ;  /* 0x0000000026027220 */ /* 0x004fc80000410000 */
[----:B------:R1:W2:Y:S02]  /*12d90*/  MUFU.TANH R105, R2 ;  /* 0x0000000200697308 */ /* 0x0002a40000002400 */
[-C--:B-1----:R-:W-:Y:S02]  /*12da0*/  FMUL.FTZ R2, R39, R0.reuse ;  /* 0x0000000027027220 */ /* 0x082fe40000410000 */
[----:B------:R-:W-:Y:S04]  /*12db0*/  HMMA.16816.F32 R36, R4, R40, R24 ;  /* 0x000000280424723c */ /* 0x000fe80000001818 */
[----:B------:R1:W-:Y:S04]  /*12dc0*/  MUFU.TANH R180, R2 ;  /* 0x0000000200b47308 */ /* 0x0003e80000002400 */
[----:B------:R-:W-:Y:S01]  /*12dd0*/  HMMA.16816.F32 R24, R8, R50, R76 ;  /* 0x000000320818723c */ /* 0x000fe2000000184c */
[----:B------:R-:W4:Y:S01]  /*12de0*/  LDSM.16.M88.4 R48, [R21+0x5800] ;  /* 0x005800001530783b */ /* 0x000f220000000200 */
[----:B-1----:R-:W-:-:S04]  /*12df0*/  FMUL.FTZ R2, R32, R0 ;  /* 0x0000000020027220 */ /* 0x002fc80000410000 */
[----:B------:R1:W-:Y:S02]  /*12e00*/  MUFU.TANH R181, R2 ;  /* 0x0000000200b57308 */ /* 0x0003e40000002400 */
[----:B------:R-:W-:Y:S01]  /*12e10*/  HMMA.16816.F32 R76, R12, R64, R28 ;  /* 0x000000400c4c723c */ /* 0x000fe2000000181c */
[----:B-1----:R-:W-:-:S05]  /*12e20*/  FMUL.FTZ R2, R33, R0 ;  /* 0x0000000021027220 */ /* 0x002fca0000410000 */
[----:B------:R1:W-:Y:S02]  /*12e30*/  MUFU.TANH R182, R2 ;  /* 0x0000000200b67308 */ /* 0x0003e40000002400 */
[----:B------:R-:W-:Y:S01]  /*12e40*/  HMMA.16816.F32 R28, R16, R58, RZ ;  /* 0x0000003a101c723c */ /* 0x000fe200000018ff */
[----:B------:R-:W2:Y:S01]  /*12e50*/  LDSM.16.M88.4 R56, [R3+0x4800] ;  /* 0x004800000338783b */ /* 0x000ea20000000200 */
[----:B-1----:R-:W-:-:S04]  /*12e60*/  FMUL.FTZ R2, R34, R0 ;  /* 0x0000000022027220 */ /* 0x002fc80000410000 */
[----:B------:R1:W2:Y:S02]  /*12e70*/  MUFU.TANH R104, R2 ;  /* 0x0000000200687308 */ /* 0x0002a40000002400 */
[-C--:B-1----:R-:W-:Y:S02]  /*12e80*/  FMUL.FTZ R2, R35, R0.reuse ;  /* 0x0000000023027220 */ /* 0x082fe40000410000 */
[----:B------:R-:W-:Y:S01]  /*12e90*/  HMMA.16816.F32 R32, R4, R42, R24 ;  /* 0x0000002a0420723c */ /* 0x000fe20000001818 */
[----:B------:R-:W1:Y:S03]  /*12ea0*/  LDSM.16.M88.4 R40, [R20+0x4800] ;  /* 0x004800001428783b */ /* 0x000e660000000200 */
[----:B------:R3:W1:Y:S04]  /*12eb0*/  MUFU.TANH R108, R2 ;  /* 0x00000002006c7308 */ /* 0x0006680000002400 */
[----:B------:R-:W-:Y:S01]  /*12ec0*/  HMMA.16816.F32 R24, R8, R68, R72 ;  /* 0x000000440818723c */ /* 0x000fe20000001848 */
[----:B------:R-:W-:Y:S01]  /*12ed0*/  LDSM.16.M88.4 R72, [R3+0x5000] ;  /* 0x005000000348783b */ /* 0x000fe20000000200 */
[----:B---3--:R-:W-:-:S04]  /*12ee0*/  FMUL.FTZ R2, R36, R0 ;  /* 0x0000000024027220 */ /* 0x008fc80000410000 */
[----:B------:R3:W-:Y:S02]  /*12ef0*/  MUFU.TANH R109, R2 ;  /* 0x00000002006d7308 */ /* 0x0007e40000002400 */
[----:B---3--:R-:W-:-:S06]  /*12f00*/  FMUL.FTZ R2, R37, R0 ;  /* 0x0000000025027220 */ /* 0x008fcc0000410000 */
[----:B------:R3:W-:Y:S02]  /*12f10*/  MUFU.TANH R179, R2 ;  /* 0x0000000200b37308 */ /* 0x0007e40000002400 */
[----:B---3--:R-:W-:-:S06]  /*12f20*/  FMUL.FTZ R2, R38, R0 ;  /* 0x0000000026027220 */ /* 0x008fcc0000410000 */
[----:B------:R3:W1:Y:S02]  /*12f30*/  MUFU.TANH R107, R2 ;  /* 0x00000002006b7308 */ /* 0x0006640000002400 */
[-C--:B---3--:R-:W-:Y:S02]  /*12f40*/  FMUL.FTZ R2, R39, R0.reuse ;  /* 0x0000000027027220 */ /* 0x088fe40000410000 */
[----:B------:R-:W-:Y:S04]  /*12f50*/  HMMA.16816.F32 R36, R4, R44, R24 ;  /* 0x0000002c0424723c */ /* 0x000fe80000001818 */
[----:B------:R3:W1:Y:S04]  /*12f60*/  MUFU.TANH R106, R2 ;  /* 0x00000002006a7308 */ /* 0x0006680000002400 */
[----:B------:R-:W-:Y:S01]  /*12f70*/  HMMA.16816.F32 R24, R8, R70, R92 ;  /* 0x000000460818723c */ /* 0x000fe2000000185c */
[----:B------:R-:W-:Y:S07]  /*12f80*/  LDSM.16.M88.4 R68, [R21+0x6000] ;  /* 0x006000001544783b */ /* 0x000fee0000000200 */
[----:B------:R-:W-:Y:S01]  /*12f90*/  HMMA.16816.F32 R92, R12, R66, R28 ;  /* 0x000000420c5c723c */ /* 0x000fe2000000181c */
[----:B------:R-:W1:Y:S01]  /*12fa0*/  LDSM.16.M88.4 R64, [R60+UR8+0x6000] ;  /* 0x006000083c40783b */ /* 0x000e620008000200 */
[----:B---3--:R-:W-:-:S06]  /*12fb0*/  FMUL.FTZ R2, R32, R0 ;  /* 0x0000000020027220 */ /* 0x008fcc0000410000 */
[----:B------:R-:W-:Y:S01]  /*12fc0*/  HMMA.16816.F32 R28, R16, R52, RZ ;  /* 0x00000034101c723c */ /* 0x000fe200000018ff */
[----:B------:R3:W-:Y:S02]  /*12fd0*/  MUFU.TANH R178, R2 ;  /* 0x0000000200b27308 */ /* 0x0007e40000002400 */
[----:B---3--:R-:W-:-:S06]  /*12fe0*/  FMUL.FTZ R2, R33, R0 ;  /* 0x0000000021027220 */ /* 0x008fcc0000410000 */
[----:B------:R3:W-:Y:S11]  /*12ff0*/  MUFU.TANH R177, R2 ;  /* 0x0000000200b17308 */ /* 0x0007f60000002400 */
[----:B----4-:R-:W-:Y:S08]  /*13000*/  HMMA.16816.F32 R84, R12, R48, R28 ;  /* 0x000000300c54723c */ /* 0x010ff0000000181c */
[----:B------:R-:W-:Y:S01]  /*13010*/  HMMA.16816.F32 R28, R16, R54, RZ ;  /* 0x00000036101c723c */ /* 0x000fe200000018ff */
[----:B------:R-:W4:Y:S01]  /*13020*/  LDSM.16.M88.4 R52, [R60+UR8+0x6800] ;  /* 0x006800083c34783b */ /* 0x000f220008000200 */
[----:B---3--:R-:W-:-:S04]  /*13030*/  FMUL.FTZ R2, R34, R0 ;  /* 0x0000000022027220 */ /* 0x008fc80000410000 */
[----:B------:R3:W-:Y:S02]  /*13040*/  MUFU.TANH R116, R2 ;  /* 0x0000000200747308 */ /* 0x0007e40000002400 */
[-C--:B---3--:R-:W-:Y:S02]  /*13050*/  FMUL.FTZ R2, R35, R0.reuse ;  /* 0x0000000023027220 */ /* 0x088fe40000410000 */
[----:B------:R-:W-:Y:S01]  /*13060*/  HMMA.16816.F32 R32, R4, R46, R24 ;  /* 0x0000002e0420723c */ /* 0x000fe20000001818 */
[----:B------:R-:W3:Y:S03]  /*13070*/  LDSM.16.M88.4 R44, [R20+0x5000] ;  /* 0x00500000142c783b */ /* 0x000ee60000000200 */
[----:B------:R1:W-:Y:S04]  /*13080*/  MUFU.TANH R61, R2 ;  /* 0x00000002003d7308 */ /* 0x0003e80000002400 */
[----:B--2---:R-:W-:Y:S01]  /*13090*/  HMMA.16816.F32 R24, R8, R56, R80 ;  /* 0x000000380818723c */ /* 0x004fe20000001850 */
[----:B-1----:R-:W-:-:S04]  /*130a0*/  FMUL.FTZ R2, R36, R0 ;  /* 0x0000000024027220 */ /* 0x002fc80000410000 */
[----:B------:R1:W-:Y:S02]  /*130b0*/  MUFU.TANH R176, R2 ;  /* 0x0000000200b07308 */ /* 0x0003e40000002400 */
[----:B-1----:R-:W-:-:S06]  /*130c0*/  FMUL.FTZ R2, R37, R0 ;  /* 0x0000000025027220 */ /* 0x002fcc0000410000 */
[----:B------:R1:W-:Y:S02]  /*130d0*/  MUFU.TANH R117, R2 ;  /* 0x0000000200757308 */ /* 0x0003e40000002400 */
[----:B-1----:R-:W-:-:S06]  /*130e0*/  FMUL.FTZ R2, R38, R0 ;  /* 0x0000000026027220 */ /* 0x002fcc0000410000 */
[----:B------:R1:W2:Y:S02]  /*130f0*/  MUFU.TANH R111, R2 ;  /* 0x00000002006f7308 */ /* 0x0002a40000002400 */
[-C--:B-1----:R-:W-:Y:S02]  /*13100*/  FMUL.FTZ R2, R39, R0.reuse ;  /* 0x0000000027027220 */ /* 0x082fe40000410000 */
[----:B------:R-:W-:Y:S04]  /*13110*/  HMMA.16816.F32 R36, R4, R40, R24 ;  /* 0x000000280424723c */ /* 0x000fe80000001818 */
[----:B------:R1:W2:Y:S04]  /*13120*/  MUFU.TANH R112, R2 ;  /* 0x0000000200707308 */ /* 0x0002a80000002400 */
[----:B------:R-:W-:Y:S01]  /*13130*/  HMMA.16816.F32 R24, R8, R58, R96 ;  /* 0x0000003a0818723c */ /* 0x000fe20000001860 */
[----:B------:R-:W-:Y:S07]  /*13140*/  LDSM.16.M88.4 R56, [R3+0x5800] ;  /* 0x005800000338783b */ /* 0x000fee0000000200 */
[----:B------:R-:W-:Y:S01]  /*13150*/  HMMA.16816.F32 R96, R12, R50, R28 ;  /* 0x000000320c60723c */ /* 0x000fe2000000181c */
[----:B------:R-:W2:Y:S01]  /*13160*/  LDSM.16.M88.4 R48, [R21+0x6800] ;  /* 0x006800001530783b */ /* 0x000ea20000000200 */
[----:B-1----:R-:W-:-:S06]  /*13170*/  FMUL.FTZ R2, R32, R0 ;  /* 0x0000000020027220 */ /* 0x002fcc0000410000 */
[----:B------:R-:W-:Y:S01]  /*13180*/  HMMA.16816.F32 R28, R16, R64, RZ ;  /* 0x00000040101c723c */ /* 0x000fe200000018ff */
[----:B------:R1:W-:Y:S02]  /*13190*/  MUFU.TANH R115, R2 ;  /* 0x0000000200737308 */ /* 0x0003e40000002400 */
[----:B-1----:R-:W-:-:S06]  /*131a0*/  FMUL.FTZ R2, R33, R0 ;  /* 0x0000000021027220 */ /* 0x002fcc0000410000 */
[----:B------:R1:W-:Y:S11]  /*131b0*/  MUFU.TANH R113, R2 ;  /* 0x0000000200717308 */ /* 0x0003f60000002400 */
[----:B------:R-:W-:Y:S08]  /*131c0*/  HMMA.16816.F32 R80, R12, R68, R28 ;  /* 0x000000440c50723c */ /* 0x000ff0000000181c */
[----:B------:R-:W-:Y:S01]  /*131d0*/  HMMA.16816.F32 R28, R16, R66, RZ ;  /* 0x00000042101c723c */ /* 0x000fe200000018ff */
[----:B------:R-:W-:Y:S01]  /*131e0*/  LDSM.16.M88.4 R64, [R60+UR8+0x7000] ;  /* 0x007000083c40783b */ /* 0x000fe20008000200 */
[----:B-1----:R-:W-:-:S04]  /*131f0*/  FMUL.FTZ R2, R34, R0 ;  /* 0x0000000022027220 */ /* 0x002fc80000410000 */
[----:B------:R1:W2:Y:S02]  /*13200*/  MUFU.TANH R110, R2 ;  /* 0x00000002006e7308 */ /* 0x0002a40000002400 */
[-C--:B-1----:R-:W-:Y:S02]  /*13210*/  FMUL.FTZ R2, R35, R0.reuse ;  /* 0x0000000023027220 */ /* 0x082fe40000410000 */
[----:B------:R-:W-:Y:S01]  /*13220*/  HMMA.16816.F32 R32, R4, R42, R24 ;  /* 0x0000002a0420723c */ /* 0x000fe20000001818 */
[----:B------:R-:W1:Y:S03]  /*13230*/  LDSM.16.M88.4 R40, [R20+0x5800] ;  /* 0x005800001428783b */ /* 0x000e660000000200 */
[----:B------:R4:W-:Y:S04]  /*13240*/  MUFU.TANH R114, R2 ;  /* 0x0000000200727308 */ /* 0x0009e80000002400 */
[----:B------:R-:W-:Y:S01]  /*13250*/  HMMA.16816.F32 R24, R8, R72, R76 ;  /* 0x000000480818723c */ /* 0x000fe2000000184c */
[----:B------:R-:W-:Y:S01]  /*13260*/  LDSM.16.M88.4 R76, [R3+0x6000] ;  /* 0x00600000034c783b */ /* 0x000fe20000000200 */
[----:B----4-:R-:W-:-:S04]  /*13270*/  FMUL.FTZ R2, R36, R0 ;  /* 0x0000000024027220 */ /* 0x010fc80000410000 */
[----:B------:R4:W-:Y:S02]  /*13280*/  MUFU.TANH R124, R2 ;  /* 0x00000002007c7308 */ /* 0x0009e40000002400 */
[----:B------:R-:W-:Y:S01]  /*13290*/  HMMA.16816.F32 R100, R12, R70, R28 ;  /* 0x000000460c64723c */ /* 0x000fe2000000181c */
[----:B------:R-:W-:Y:S01]  /*132a0*/  LDSM.16.M88.4 R68, [R21+0x7800] ;  /* 0x007800001544783b */ /* 0x000fe20000000200 */
[----:B----4-:R-:W-:-:S04]  /*132b0*/  FMUL.FTZ R2, R37, R0 ;  /* 0x0000000025027220 */ /* 0x010fc80000410000 */
[----:B------:R4:W-:Y:S02]  /*132c0*/  MUFU.TANH R123, R2 ;  /* 0x00000002007b7308 */ /* 0x0009e40000002400 */
[----:B------:R-:W-:Y:S01]  /*132d0*/  HMMA.16816.F32 R28, R16, R52, RZ ;  /* 0x00000034101c723c */ /* 0x000fe200000018ff */
[----:B----4-:R-:W-:-:S05]  /*132e0*/  FMUL.FTZ R2, R38, R0 ;  /* 0x0000000026027220 */ /* 0x010fca0000410000 */
[----:B------:R4:W1:Y:S02]  /*132f0*/  MUFU.TANH R119, R2 ;  /* 0x0000000200777308 */ /* 0x0008640000002400 */
[-C--:B----4-:R-:W-:Y:S02]  /*13300*/  FMUL.FTZ R2, R39, R0.reuse ;  /* 0x0000000027027220 */ /* 0x090fe40000410000 */
[----:B---3--:R-:W-:Y:S04]  /*13310*/  HMMA.16816.F32 R36, R4, R44, R24 ;  /* 0x0000002c0424723c */ /* 0x008fe80000001818 */
[----:B------:R3:W4:Y:S04]  /*13320*/  MUFU.TANH R118, R2 ;  /* 0x0000000200767308 */ /* 0x0007280000002400 */
[----:B------:R-:W-:Y:S01]  /*13330*/  HMMA.16816.F32 R24, R8, R74, R92 ;  /* 0x0000004a0818723c */ /* 0x000fe2000000185c */
[----:B------:R-:W4:Y:S01]  /*13340*/  LDSM.16.M88.4 R72, [R21+0x7000] ;  /* 0x007000001548783b */ /* 0x000f220000000200 */
[----:B---3--:R-:W-:-:S04]  /*13350*/  FMUL.FTZ R2, R32, R0 ;  /* 0x0000000020027220 */ /* 0x008fc80000410000 */
[----:B------:R3:W4:Y:S02]  /*13360*/  MUFU.TANH R121, R2 ;  /* 0x0000000200797308 */ /* 0x0007240000002400 */
[----:B--2---:R-:W-:Y:S01]  /*13370*/  HMMA.16816.F32 R92, R12, R48, R28 ;  /* 0x000000300c5c723c */ /* 0x004fe2000000181c */
[----:B---3--:R-:W-:-:S05]  /*13380*/  FMUL.FTZ R2, R33, R0 ;  /* 0x0000000021027220 */ /* 0x008fca0000410000 */
[----:B------:R2:W-:Y:S02]  /*13390*/  MUFU.TANH R170, R2 ;  /* 0x0000000200aa7308 */ /* 0x0005e40000002400 */
[----:B------:R-:W-:Y:S01]  /*133a0*/  HMMA.16816.F32 R28, R16, R54, RZ ;  /* 0x00000036101c723c */ /* 0x000fe200000018ff */
[----:B------:R-:W-:Y:S01]  /*133b0*/  LDSM.16.M88.4 R52, [R60+UR8+0x7800] ;  /* 0x007800083c34783b */ /* 0x000fe20008000200 */
[----:B--2---:R-:W-:-:S04]  /*133c0*/  FMUL.FTZ R2, R34, R0 ;  /* 0x0000000022027220 */ /* 0x004fc80000410000 */
[----:B------:R2:W-:Y:S02]  /*133d0*/  MUFU.TANH R120, R2 ;  /* 0x0000000200787308 */ /* 0x0005e40000002400 */
[-C--:B--2---:R-:W-:Y:S02]  /*133e0*/  FMUL.FTZ R2, R35, R0.reuse ;  /* 0x0000000023027220 */ /* 0x084fe40000410000 */
[----:B------:R-:W-:Y:S01]  /*133f0*/  HMMA.16816.F32 R32, R4, R46, R24 ;  /* 0x0000002e0420723c */ /* 0x000fe20000001818 */
[----:B------:R-:W2:Y:S03]  /*13400*/  LDSM.16.M88.4 R44, [R20+0x6000] ;  /* 0x00600000142c783b */ /* 0x000ea60000000200 */
[----:B------:R3:W2:Y:S04]  /*13410*/  MUFU.TANH R122, R2 ;  /* 0x00000002007a7308 */ /* 0x0006a80000002400 */
[----:B------:R-:W-:Y:S01]  /*13420*/  HMMA.16816.F32 R24, R8, R56, R84 ;  /* 0x000000380818723c */ /* 0x000fe20000001854 */
[----:B---3--:R-:W-:-:S04]  /*13430*/  FMUL.FTZ R2, R36, R0 ;  /* 0x0000000024027220 */ /* 0x008fc80000410000 */
[----:B------:R3:W-:Y:S02]  /*13440*/  MUFU.TANH R136, R2 ;  /* 0x0000000200887308 */ /* 0x0007e40000002400 */
[----:B---3--:R-:W-:-:S06]  /*13450*/  FMUL.FTZ R2, R37, R0 ;  /* 0x0000000025027220 */ /* 0x008fcc0000410000 */
[----:B------:R3:W-:Y:S02]  /*13460*/  MUFU.TANH R132, R2 ;  /* 0x0000000200847308 */ /* 0x0007e40000002400 */
[----:B---3--:R-:W-:-:S06]  /*13470*/  FMUL.FTZ R2, R38, R0 ;  /* 0x0000000026027220 */ /* 0x008fcc0000410000 */
[----:B------:R3:W2:Y:S02]  /*13480*/  MUFU.TANH R128, R2 ;  /* 0x0000000200807308 */ /* 0x0006a40000002400 */
[-C--:B---3--:R-:W-:Y:S02]  /*13490*/  FMUL.FTZ R2, R39, R0.reuse ;  /* 0x0000000027027220 */ /* 0x088fe40000410000 */
[----:B-1----:R-:W-:Y:S04]  /*134a0*/  HMMA.16816.F32 R36, R4, R40, R24 ;  /* 0x000000280424723c */ /* 0x002fe80000001818 */
[----:B------:R1:W-:Y:S04]  /*134b0*/  MUFU.TANH R126, R2 ;  /* 0x00000002007e7308 */ /* 0x0003e80000002400 */
[----:B------:R-:W-:Y:S01]  /*134c0*/  HMMA.16816.F32 R24, R8, R58, R96 ;  /* 0x0000003a0818723c */ /* 0x000fe20000001860 */
[----:B------:R-:W-:Y:S07]  /*134d0*/  LDSM.16.M88.4 R56, [R20+0x6800] ;  /* 0x006800001438783b */ /* 0x000fee0000000200 */
[----:B------:R-:W-:Y:S01]  /*134e0*/  HMMA.16816.F32 R96, R12, R50, R28 ;  /* 0x000000320c60723c */ /* 0x000fe2000000181c */
[----:B------:R-:W-:Y:S01]  /*134f0*/  LDSM.16.M88.4 R48, [R3+0x7000] ;  /* 0x007000000330783b */ /* 0x000fe20000000200 */
[----:B-1----:R-:W-:-:S06]  /*13500*/  FMUL.FTZ R2, R32, R0 ;  /* 0x0000000020027220 */ /* 0x002fcc0000410000 */
[----:B------:R-:W-:Y:S01]  /*13510*/  HMMA.16816.F32 R28, R16, R64, RZ ;  /* 0x00000040101c723c */ /* 0x000fe200000018ff */
[----:B------:R1:W-:Y:S02]  /*13520*/  MUFU.TANH R133, R2 ;  /* 0x0000000200857308 */ /* 0x0003e40000002400 */
[----:B-1----:R-:W-:-:S06]  /*13530*/  FMUL.FTZ R2, R33, R0 ;  /* 0x0000000021027220 */ /* 0x002fcc0000410000 */
[----:B------:R1:W-:Y:S11]  /*13540*/  MUFU.TANH R129, R2 ;  /* 0x0000000200817308 */ /* 0x0003f60000002400 */
[----:B----4-:R-:W-:Y:S01]  /*13550*/  HMMA.16816.F32 R84, R12, R72, R28 ;  /* 0x000000480c54723c */ /* 0x010fe2000000181c */
[----:B-1----:R-:W-:-:S04]  /*13560*/  FMUL.FTZ R2, R34, R0 ;  /* 0x0000000022027220 */ /* 0x002fc80000410000 */
[----:B------:R1:W-:Y:S03]  /*13570*/  MUFU.TANH R127, R2 ;  /* 0x00000002007f7308 */ /* 0x0003e60000002400 */
[----:B------:R-:W-:Y:S01]  /*13580*/  HMMA.16816.F32 R28, R16, R66, RZ ;  /* 0x00000042101c723c */ /* 0x000fe200000018ff */
[----:B------:R-:W3:Y:S01]  /*13590*/  LDSM.16.M88.4 R64, [R3+0x6800] ;  /* 0x006800000340783b */ /* 0x000ee20000000200 */
[----:B-1----:R-:W-:-:S06]  /*135a0*/  FMUL.FTZ R2, R35, R0 ;  /* 0x0000000023027220 */ /* 0x002fcc0000410000 */
[----:B------:R-:W-:Y:S01]  /*135b0*/  HMMA.16816.F32 R32, R4, R42, R24 ;  /* 0x0000002a0420723c */ /* 0x000fe20000001818 */
[----:B------:R1:W-:Y:S07]  /*135c0*/  MUFU.TANH R130, R2 ;  /* 0x0000000200827308 */ /* 0x0003ee0000002400 */
[----:B------:R-:W-:Y:S01]  /*135d0*/  HMMA.16816.F32 R24, R8, R76, R80 ;  /* 0x0000004c0818723c */ /* 0x000fe20000001850 */
[----:B-1----:R-:W-:-:S04]  /*135e0*/  FMUL.FTZ R2, R36, R0 ;  /* 0x0000000024027220 */ /* 0x002fc80000410000 */
[----:B------:R1:W-:-:S15]  /*135f0*/  MUFU.TANH R146, R2 ;  /* 0x0000000200927308 */ /* 0x0003de0000002400 */
[----:B--2---:R-:W-:Y:S01]  /*13600*/  HMMA.16816.F32 R40, R4, R44, R24 ;  /* 0x0000002c0428723c */ /* 0x004fe20000001818 */
[----:B-1----:R-:W-:-:S04]  /*13610*/  FMUL.FTZ R2, R37, R0 ;  /* 0x0000000025027220 */ /* 0x002fc80000410000 */
[----:B------:R1:W-:Y:S03]  /*13620*/  MUFU.TANH R145, R2 ;  /* 0x0000000200917308 */ /* 0x0003e60000002400 */
[----:B------:R-:W-:Y:S01]  /*13630*/  HMMA.16816.F32 R24, R8, R78, R100 ;  /* 0x0000004e0818723c */ /* 0x000fe20000001864 */
[----:B------:R-:W-:Y:S01]  /*13640*/  LDSM.16.M88.4 R76, [R60+UR8+0x8800] ;  /* 0x008800083c4c783b */ /* 0x000fe20008000200 */
[----:B-1----:R-:W-:-:S04]  /*13650*/  FMUL.FTZ R2, R38, R0 ;  /* 0x0000000026027220 */ /* 0x002fc80000410000 */
[----:B------:R1:W2:Y:S02]  /*13660*/  MUFU.TANH R138, R2 ;  /* 0x00000002008a7308 */ /* 0x0002a40000002400 */
[----:B-1----:R-:W-:-:S06]  /*13670*/  FMUL.FTZ R2, R39, R0 ;  /* 0x0000000027027220 */ /* 0x002fcc0000410000 */
[----:B------:R1:W4:Y:S02]  /*13680*/  MUFU.TANH R139, R2 ;  /* 0x00000002008b7308 */ /* 0x0003240000002400 */
[----:B-1----:R-:W-:-:S06]  /*13690*/  FMUL.FTZ R2, R32, R0 ;  /* 0x0000000020027220 */ /* 0x002fcc0000410000 */
[----:B------:R1:W-:Y:S01]  /*136a0*/  MUFU.TANH R144, R2 ;  /* 0x0000000200907308 */ /* 0x0003e20000002400 */
[----:B------:R-:W-:Y:S01]  /*136b0*/  HMMA.16816.F32 R80, R12, R74, R28 ;  /* 0x0000004a0c50723c */ /* 0x000fe2000000181c */
[----:B------:R-:W-:Y:S01]  /*136c0*/  LDSM.16.M88.4 R72, [R60+UR8+0x8000] ;  /* 0x008000083c48783b */ /* 0x000fe20008000200 */
[----:B-1----:R-:W-:-:S05]  /*136d0*/  FMUL.FTZ R2, R33, R0 ;  /* 0x0000000021027220 */ /* 0x002fca0000410000 */
[----:B------:R1:W-:Y:S01]  /*136e0*/  MUFU.TANH R142, R2 ;  /* 0x00000002008e7308 */ /* 0x0003e20000002400 */
[----:B------:R-:W-:Y:S01]  /*136f0*/  HMMA.16816.F32 R28, R16, R52, RZ ;  /* 0x00000034101c723c */ /* 0x000fe200000018ff */
[----:B-1----:R-:W-:-:S06]  /*13700*/  FMUL.FTZ R2, R34, R0 ;  /* 0x0000000022027220 */ /* 0x002fcc0000410000 */
[----:B------:R1:W-:Y:S01]  /*13710*/  MUFU.TANH R141, R2 ;  /* 0x00000002008d7308 */ /* 0x0003e20000002400 */
[----:B------:R-:W-:Y:S01]  /*13720*/  HMMA.16816.F32 R36, R4, R46, R24 ;  /* 0x0000002e0424723c */ /* 0x000fe20000001818 */
[----:B------:R-:W2:Y:S07]  /*13730*/  LDSM.16.M88.4 R44, [R20+0x7000] ;  /* 0x00700000142c783b */ /* 0x000eae0000000200 */
[----:B---3--:R-:W-:Y:S01]  /*13740*/  HMMA.16816.F32 R24, R8, R64, R92 ;  /* 0x000000400818723c */ /* 0x008fe2000000185c */
[----:B-1----:R-:W-:-:S04]  /*13750*/  FMUL.FTZ R2, R35, R0 ;  /* 0x0000000023027220 */ /* 0x002fc80000410000 */
        /* <DEDUP_REMOVED lines=8> */
[----:B------:R1:W-:Y:S01]  /*137e0*/  MUFU.TANH R149, R2 ;  /* 0x0000000200957308 */ /* 0x0003e20000002400 */
[----:B------:R-:W-:Y:S08]  /*137f0*/  HMMA.16816.F32 R24, R4, R56, R24 ;  /* 0x000000380418723c */ /* 0x000ff00000001818 */
[----:B------:R-:W-:Y:S01]  /*13800*/  HMMA.16816.F32 R28, R8, R66, R96 ;  /* 0x00000042081c723c */ /* 0x000fe20000001860 */
[----:B------:R-:W4:Y:S01]  /*13810*/  LDSM.16.M88.4 R64, [R21+0x8000] ;  /* 0x008000001540783b */ /* 0x000f220000000200 */
[----:B-1----:R-:W-:-:S04]  /*13820*/  FMUL.FTZ R2, R43, R0 ;  /* 0x000000002b027220 */ /* 0x002fc80000410000 */
[----:B------:R1:W3:Y:S02]  /*13830*/  MUFU.TANH R150, R2 ;  /* 0x0000000200967308 */ /* 0x0002e40000002400 */
[----:B-1----:R-:W-:-:S06]  /*13840*/  FMUL.FTZ R2, R36, R0 ;  /* 0x0000000024027220 */ /* 0x002fcc0000410000 */
[----:B------:R1:W-:Y:S01]  /*13850*/  MUFU.TANH R153, R2 ;  /* 0x0000000200997308 */ /* 0x0003e20000002400 */
[----:B------:R-:W-:Y:S01]  /*13860*/  HMMA.16816.F32 R96, R12, R70, R32 ;  /* 0x000000460c60723c */ /* 0x000fe20000001820 */
[----:B------:R-:W-:Y:S01]  /*13870*/  LDSM.16.M88.4 R68, [R3+0x8000] ;  /* 0x008000000344783b */ /* 0x000fe20000000200 */
[----:B-1----:R-:W-:-:S05]  /*13880*/  FMUL.FTZ R2, R37, R0 ;  /* 0x0000000025027220 */ /* 0x002fca0000410000 */
[----:B------:R1:W-:Y:S01]  /*13890*/  MUFU.TANH R151, R2 ;  /* 0x0000000200977308 */ /* 0x0003e20000002400 */
[----:B------:R-:W-:Y:S01]  /*138a0*/  HMMA.16816.F32 R32, R4, R58, R28 ;  /* 0x0000003a0420723c */ /* 0x000fe2000000181c */
[----:B------:R-:W-:Y:S01]  /*138b0*/  LDSM.16.M88.4 R56, [R21+0x8800] ;  /* 0x008800001538783b */ /* 0x000fe20000000200 */
[----:B-1----:R-:W-:-:S05]  /*138c0*/  FMUL.FTZ R2, R38, R0 ;  /* 0x0000000026027220 */ /* 0x002fca0000410000 */
[----:B------:R1:W3:Y:S02]  /*138d0*/  MUFU.TANH R148, R2 ;  /* 0x0000000200947308 */ /* 0x0002e40000002400 */
[-C--:B-1----:R-:W-:Y:S02]  /*138e0*/  FMUL.FTZ R2, R39, R0.reuse ;  /* 0x0000000027027220 */ /* 0x082fe40000410000 */
[----:B------:R-:W-:Y:S04]  /*138f0*/  HMMA.16816.F32 R36, R8, R48, R84 ;  /* 0x000000300824723c */ /* 0x000fe80000001854 */
[----:B------:R1:W3:Y:S02]  /*13900*/  MUFU.TANH R152, R2 ;  /* 0x0000000200987308 */ /* 0x0002e40000002400 */
[----:B-1----:R-:W-:-:S06]  /*13910*/  FMUL.FTZ R2, R24, R0 ;  /* 0x0000000018027220 */ /* 0x002fcc0000410000 */
[----:B------:R1:W-:Y:S08]  /*13920*/  MUFU.TANH R166, R2 ;  /* 0x0000000200a67308 */ /* 0x0003f00000002400 */
[----:B--2---:R-:W-:Y:S01]  /*13930*/  HMMA.16816.F32 R40, R4, R44, R36 ;  /* 0x0000002c0428723c */ /* 0x004fe20000001824 */
[----:B-1----:R-:W-:-:S04]  /*13940*/  FMUL.FTZ R2, R25, R0 ;  /* 0x0000000019027220 */ /* 0x002fc80000410000 */
[----:B------:R1:W-:Y:S02]  /*13950*/  MUFU.TANH R164, R2 ;  /* 0x0000000200a47308 */ /* 0x0003e40000002400 */
[----:B-1----:R-:W-:-:S06]  /*13960*/  FMUL.FTZ R2, R26, R0 ;  /* 0x000000001a027220 */ /* 0x002fcc0000410000 */
[----:B------:R1:W2:Y:S02]  /*13970*/  MUFU.TANH R159, R2 ;  /* 0x00000002009f7308 */ /* 0x0002a40000002400 */
[-C--:B-1----:R-:W-:Y:S02]  /*13980*/  FMUL.FTZ R2, R27, R0.reuse ;  /* 0x000000001b027220 */ /* 0x082fe40000410000 */
[----:B------:R-:W-:Y:S01]  /*13990*/  HMMA.16816.F32 R24, R8, R50, R80 ;  /* 0x000000320818723c */ /* 0x000fe20000001850 */
[----:B------:R-:W1:Y:S03]  /*139a0*/  LDSM.16.M88.4 R48, [R3+0x7800] ;  /* 0x007800000330783b */ /* 0x000e660000000200 */
[----:B------:R4:W2:Y:S02]  /*139b0*/  MUFU.TANH R160, R2 ;  /* 0x0000000200a07308 */ /* 0x0008a40000002400 */
[----:B----4-:R-:W-:-:S06]  /*139c0*/  FMUL.FTZ R2, R32, R0 ;  /* 0x0000000020027220 */ /* 0x010fcc0000410000 */
[----:B------:R4:W-:Y:S08]  /*139d0*/  MUFU.TANH R162, R2 ;  /* 0x0000000200a27308 */ /* 0x0009f00000002400 */
[----:B------:R-:W-:Y:S01]  /*139e0*/  HMMA.16816.F32 R36, R4, R46, R24 ;  /* 0x0000002e0424723c */ /* 0x000fe20000001818 */
[----:B------:R-:W3:Y:S01]  /*139f0*/  LDSM.16.M88.4 R44, [R20+0x7800] ;  /* 0x00780000142c783b */ /* 0x000ee20000000200 */
[----:B----4-:R-:W-:-:S04]  /*13a00*/  FMUL.FTZ R2, R33, R0 ;  /* 0x0000000021027220 */ /* 0x010fc80000410000 */
[----:B------:R4:W-:Y:S02]  /*13a10*/  MUFU.TANH R163, R2 ;  /* 0x0000000200a37308 */ /* 0x0009e40000002400 */
[----:B------:R-:W-:Y:S01]  /*13a20*/  HMMA.16816.F32 R28, R16, R72, RZ ;  /* 0x00000048101c723c */ /* 0x000fe200000018ff */
[----:B----4-:R-:W-:-:S05]  /*13a30*/  FMUL.FTZ R2, R34, R0 ;  /* 0x0000000022027220 */ /* 0x010fca0000410000 */
[----:B------:R4:W2:Y:S02]  /*13a40*/  MUFU.TANH R158, R2 ;  /* 0x00000002009e7308 */ /* 0x0008a40000002400 */
[----:B----4-:R-:W-:-:S06]  /*13a50*/  FMUL.FTZ R2, R35, R0 ;  /* 0x0000000023027220 */ /* 0x010fcc0000410000 */
[----:B------:R4:W-:Y:S01]  /*13a60*/  MUFU.TANH R165, R2 ;  /* 0x0000000200a57308 */ /* 0x0009e20000002400 */
[----:B------:R-:W-:Y:S01]  /*13a70*/  SHF.L.U32 R22, R226, 0x1, RZ ;  /* 0x00000001e2167819 */ /* 0x000fe200000006ff */
[----:B----4-:R-:W-:-:S06]  /*13a80*/  FMUL.FTZ R2, R40, R0 ;  /* 0x0000000028027220 */ /* 0x010fcc0000410000 */
[----:B------:R4:W-:Y:S01]  /*13a90*/  MUFU.TANH R172, R2 ;  /* 0x0000000200ac7308 */ /* 0x0009e20000002400 */
[----:B------:R-:W-:Y:S01]  /*13aa0*/  HMMA.16816.F32 R24, R16, R76, RZ ;  /* 0x0000004c1018723c */ /* 0x000fe200000018ff */
[----:B------:R-:W-:Y:S01]  /*13ab0*/  LOP3.LUT R22, R22, 0x6, RZ, 0xc0, !PT ;  /* 0x0000000616167812 */ /* 0x000fe200078ec0ff */
[----:B----4-:R-:W-:-:S05]  /*13ac0*/  FMUL.FTZ R2, R41, R0 ;  /* 0x0000000029027220 */ /* 0x010fca0000410000 */
[----:B------:R4:W-:Y:S01]  /*13ad0*/  MUFU.TANH R173, R2 ;  /* 0x0000000200ad7308 */ /* 0x0009e20000002400 */
[----:B------:R-:W-:Y:S01]  /*13ae0*/  HMMA.16816.F32 R52, R12, R64, R28 ;  /* 0x000000400c34723c */ /* 0x000fe2000000181c */
[----:B----4-:R-:W-:-:S06]  /*13af0*/  FMUL.FTZ R2, R42, R0 ;  /* 0x000000002a027220 */ /* 0x010fcc0000410000 */
[----:B------:R4:W2:Y:S01]  /*13b00*/  MUFU.TANH R168, R2 ;  /* 0x0000000200a87308 */ /* 0x0008a20000002400 */
[----:B------:R-:W-:Y:S01]  /*13b10*/  HMMA.16816.F32 R28, R16, R74, RZ ;  /* 0x0000004a101c723c */ /* 0x000fe200000018ff */
[----:B------:R-:W-:Y:S01]  /*13b20*/  P2R R193, PR, RZ, 0x4 ;  /* 0x00000004ffc17803 */ /* 0x000fe20000000000 */
[----:B------:R-:W2:Y:S01]  /*13b30*/  LDSM.16.M88.4 R72, [R60+UR8+0x9000] ;  /* 0x009000083c48783b */ /* 0x000ea20008000200 */
[----:B----4-:R-:W-:-:S05]  /*13b40*/  FMUL.FTZ R2, R43, R0 ;  /* 0x000000002b027220 */ /* 0x010fca0000410000 */
[----:B-1----:R-:W-:Y:S01]  /*13b50*/  HMMA.16816.F32 R32, R8, R48, R92 ;  /* 0x000000300820723c */ /* 0x002fe2000000185c */
[----:B------:R-:W-:Y:S01]  /*13b60*/  LDSM.16.M88.4 R40, [R3+0x8800] ;  /* 0x008800000328783b */ /* 0x000fe20000000200 */
[----:B------:R1:W4:Y:S02]  /*13b70*/  MUFU.TANH R169, R2 ;  /* 0x0000000200a97308 */ /* 0x0003240000002400 */
[----:B-1----:R-:W-:-:S06]  /*13b80*/  FMUL.FTZ R2, R36, R0 ;  /* 0x0000000024027220 */ /* 0x002fcc0000410000 */
[----:B------:R1:W-:Y:S01]  /*13b90*/  MUFU.TANH R171, R2 ;  /* 0x0000000200ab7308 */ /* 0x0003e20000002400 */
[----:B------:R-:W-:Y:S01]  /*13ba0*/  HMMA.16816.F32 R84, R12, R56, R24 ;  /* 0x000000380c54723c */ /* 0x000fe20000001818 */
[----:B-1----:R-:W-:-:S05]  /*13bb0*/  PRMT R2, R22, 0x6540, R210 ;  /* 0x0000654016027816 */ /* 0x002fca00000000d2 */
[----:B------:R-:W-:-:S05]  /*13bc0*/  VIADD R22, R2, 0xffffff08 ;  /* 0xffffff0802167836 */ /* 0x000fca0000000000 */
[----:B------:R-:W-:Y:S01]  /*13bd0*/  ISETP.GE.AND P3, PT, R22, R90, PT ;  /* 0x0000005a1600720c */ /* 0x000fe20003f66270 */
[----:B------:R-:W-:Y:S01]  /*13be0*/  FMUL.FTZ R22, R38, R0 ;  /* 0x0000000026167220 */ /* 0x000fe20000410000 */
[----:B------:R-:W-:-:S03]  /*13bf0*/  VIADD R24, R2, 0xffffff00 ;  /* 0xffffff0002187836 */ /* 0x000fc60000000000 */
[----:B------:R1:W4:Y:S01]  /*13c00*/  MUFU.TANH R167, R22 ;  /* 0x0000001600a77308 */ /* 0x0003220000002400 */
[----:B------:R-:W-:Y:S01]  /*13c10*/  VIADD R23, R2, 0xffffff01 ;  /* 0xffffff0102177836 */ /* 0x000fe20000000000 */
[----:B------:R-:W-:Y:S01]  /*13c20*/  ISETP.GE.AND P0, PT, R24, R90, PT ;  /* 0x0000005a1800720c */ /* 0x000fe20003f06270 */
[----:B------:R-:W-:Y:S01]  /*13c30*/  HMMA.16816.F32 R80, R12, R66, R28 ;  /* 0x000000420c50723c */ /* 0x000fe2000000181c */
[----:B------:R-:W-:Y:S01]  /*13c40*/  FMUL.FTZ R25, R37, R0 ;  /* 0x0000000025197220 */ /* 0x000fe20000410000 */
[----:B------:R-:W-:Y:S01]  /*13c50*/  FSEL R77, R190, -INF , !P3 ;  /* 0xff800000be4d7808 */ /* 0x000fe20005800000 */
[----:B------:R-:W-:Y:S01]  /*13c60*/  LDSM.16.M88.4 R64, [R21+0x9000] ;  /* 0x009000001540783b */ /* 0x000fe20000000200 */
[----:B------:R-:W-:Y:S01]  /*13c70*/  ISETP.GE.AND P1, PT, R23, R90, PT ;  /* 0x0000005a1700720c */ /* 0x000fe20003f26270 */
[----:B------:R-:W-:Y:S01]  /*13c80*/  VIADD R23, R2, 0xffffff10 ;  /* 0xffffff1002177836 */ /* 0x000fe20000000000 */
[----:B------:R-:W-:Y:S02]  /*13c90*/  FSEL R76, R88, -INF , !P0 ;  /* 0xff800000584c7808 */ /* 0x000fe40004000000 */
[----:B---3--:R-:W-:Y:S01]  /*13ca0*/  HMMA.16816.F32 R28, R4, R44, R32 ;  /* 0x0000002c041c723c */ /* 0x008fe20000001820 */
[----:B-1----:R-:W-:-:S04]  /*13cb0*/  IADD3 R22, PT, PT, R2, -0xef, RZ ;  /* 0xffffff1102167810 */ /* 0x002fc80007ffe0ff */
[-C--:B------:R-:W-:Y:S01]  /*13cc0*/  ISETP.GE.AND P2, PT, R22, R90.reuse, PT ;  /* 0x0000005a1600720c */ /* 0x080fe20003f46270 */
[C---:B------:R-:W-:Y:S01]  /*13cd0*/  VIADD R22, R2.reuse, 0xffffff18 ;  /* 0xffffff1802167836 */ /* 0x040fe20000000000 */
[----:B------:R-:W-:Y:S01]  /*13ce0*/  FSEL R88, R161, -INF , !P0 ;  /* 0xff800000a1587808 */ /* 0x000fe20004000000 */
[----:B------:R-:W-:Y:S01]  /*13cf0*/  VIADD R32, R2, 0xffffff09 ;  /* 0xffffff0902207836 */ /* 0x000fe20000000000 */
[-C--:B------:R-:W-:Y:S02]  /*13d00*/  ISETP.GE.AND P5, PT, R23, R90.reuse, PT ;  /* 0x0000005a1700720c */ /* 0x080fe40003fa6270 */
[-C--:B------:R-:W-:Y:S01]  /*13d10*/  ISETP.GE.AND P0, PT, R22, R90.reuse, PT ;  /* 0x0000005a1600720c */ /* 0x080fe20003f06270 */
[----:B------:R-:W-:Y:S01]  /*13d20*/  VIADD R22, R2, 0xffffff19 ;  /* 0xffffff1902167836 */ /* 0x000fe20000000000 */
[----:B------:R-:W-:Y:S01]  /*13d30*/  ISETP.GE.AND P4, PT, R32, R90, PT ;  /* 0x0000005a2000720c */ /* 0x000fe20003f86270 */
[----:B------:R-:W-:Y:S01]  /*13d40*/  FMUL.FTZ R23, R39, R0 ;  /* 0x0000000027177220 */ /* 0x000fe20000410000 */
[----:B------:R-:W-:Y:S01]  /*13d50*/  HMMA.16816.F32 R32, R16, R78, RZ ;  /* 0x0000004e1020723c */ /* 0x000fe200000018ff */
[----:B------:R-:W-:-:S07]  /*13d60*/  FSEL R79, R191, -INF , !P1 ;  /* 0xff800000bf4f7808 */ /* 0x000fce0004800000 */
[----:B------:R-:W-:Y:S01]  /*13d70*/  HMMA.16816.F32 R36, R8, R68, R52 ;  /* 0x000000440824723c */ /* 0x000fe20000001834 */
[----:B------:R-:W-:Y:S01]  /*13d80*/  FSEL R69, R156, -INF , !P1 ;  /* 0xff8000009c457808 */ /* 0x000fe20004800000 */
[----:B------:R1:W-:Y:S01]  /*13d90*/  MUFU.TANH R175, R25 ;  /* 0x0000001900af7308 */ /* 0x0003e20000002400 */
[-C--:B------:R-:W-:Y:S01]  /*13da0*/  ISETP.GE.AND P1, PT, R22, R90.reuse, PT ;  /* 0x0000005a1600720c */ /* 0x080fe20003f26270 */
[----:B------:R-:W-:Y:S01]  /*13db0*/  VIADD R22, R2, 0xffffff20 ;  /* 0xffffff2002167836 */ /* 0x000fe20000000000 */
[----:B------:R-:W-:Y:S01]  /*13dc0*/  FSEL R68, R147, -INF , !P3 ;  /* 0xff80000093447808 */ /* 0x000fe20005800000 */
[----:B------:R-:W-:Y:S03]  /*13dd0*/  LDSM.16.M88.4 R52, [R3+0x9000] ;  /* 0x009000000334783b */ /* 0x000fe60000000200 */
[----:B------:R-:W-:Y:S01]  /*13de0*/  ISETP.GE.AND P3, PT, R22, R90, PT ;  /* 0x0000005a1600720c */ /* 0x000fe20003f66270 */
[----:B------:R-:W-:Y:S01]  /*13df0*/  VIADD R22, R2, 0xffffff21 ;  /* 0xffffff2102167836 */ /* 0x000fe20000000000 */
[----:B------:R-:W-:-:S02]  /*13e00*/  FSEL R78, R89, -INF , !P4 ;  /* 0xff800000594e7808 */ /* 0x000fc40006000000 */
[----:B------:R-:W-:Y:S02]  /*13e10*/  FSEL R89, R189, -INF , !P4 ;  /* 0xff800000bd597808 */ /* 0x000fe40006000000 */
[----:B------:R-:W-:Y:S01]  /*13e20*/  ISETP.GE.AND P4, PT, R22, R90, PT ;  /* 0x0000005a1600720c */ /* 0x000fe20003f86270 */
[----:B------:R-:W-:Y:S01]  /*13e30*/  VIADD R22, R2, 0xffffff28 ;  /* 0xffffff2802167836 */ /* 0x000fe20000000000 */
[----:B------:R-:W-:-:S04]  /*13e40*/  FSEL R94, R137, -INF , !P2 ;  /* 0xff800000895e7808 */ /* 0x000fc80005000000 */
[-C--:B------:R-:W-:Y:S02]  /*13e50*/  ISETP.GE.AND P6, PT, R22, R90.reuse, PT ;  /* 0x0000005a1600720c */ /* 0x080fe40003fc6270 */
[----:B------:R-:W-:Y:S01]  /*13e60*/  IADD3 R22, PT, PT, R2, -0xd7, RZ ;  /* 0xffffff2902167810 */ /* 0x000fe20007ffe0ff */
[----:B-1----:R-:W-:Y:S01]  /*13e70*/  HMMA.16816.F32 R24, R8, R50, R96 ;  /* 0x000000320818723c */ /* 0x002fe20000001860 */
[----:B------:R-:W-:Y:S01]  /*13e80*/  FSEL R97, R187, -INF , !P2 ;  /* 0xff800000bb617808 */ /* 0x000fe20005000000 */
[----:B------:R-:W1:Y:S01]  /*13e90*/  LDSM.16.M88.4 R48, [R20+0x8000] ;  /* 0x008000001430783b */ /* 0x000e620000000200 */
[----:B------:R-:W-:Y:S01]  /*13ea0*/  ISETP.GE.AND P2, PT, R22, R90, PT ;  /* 0x0000005a1600720c */ /* 0x000fe20003f46270 */
[----:B------:R-:W-:Y:S01]  /*13eb0*/  VIADD R22, R2, 0xffffff30 ;  /* 0xffffff3002167836 */ /* 0x000fe20000000000 */
[----:B------:R-:W-:Y:S02]  /*13ec0*/  FSEL R92, R131, -INF , !P0 ;  /* 0xff800000835c7808 */ /* 0x000fe40004000000 */
[----:B------:R-:W-:-:S02]  /*13ed0*/  FSEL R95, R186, -INF , !P0 ;  /* 0xff800000ba5f7808 */ /* 0x000fc40004000000 */
[-C--:B------:R-:W-:Y:S01]  /*13ee0*/  ISETP.GE.AND P0, PT, R22, R90.reuse, PT ;  /* 0x0000005a1600720c */ /* 0x080fe20003f06270 */
[----:B------:R-:W-:Y:S01]  /*13ef0*/  VIADD R22, R2, 0xffffff31 ;  /* 0xffffff3102167836 */ /* 0x000fe20000000000 */
[----:B------:R-:W-:Y:S02]  /*13f00*/  FSEL R98, R125, -INF , !P1 ;  /* 0xff8000007d627808 */ /* 0x000fe40004800000 */
[----:B------:R-:W-:Y:S02]  /*13f10*/  FSEL R96, R185, -INF , !P1 ;  /* 0xff800000b9607808 */ /* 0x000fe40004800000 */
[-C--:B------:R-:W-:Y:S01]  /*13f20*/  ISETP.GE.AND P1, PT, R22, R90.reuse, PT ;  /* 0x0000005a1600720c */ /* 0x080fe20003f26270 */
[----:B------:R-:W-:Y:S01]  /*13f30*/  VIADD R22, R2, 0xffffff38 ;  /* 0xffffff3802167836 */ /* 0x000fe20000000000 */
[----:B------:R-:W-:Y:S02]  /*13f40*/  FSEL R100, R105, -INF , !P3 ;  /* 0xff80000069647808 */ /* 0x000fe40005800000 */
[----:B------:R-:W-:Y:S01]  /*13f50*/  FSEL R105, R183, -INF , !P3 ;  /* 0xff800000b7697808 */ /* 0x000fe20005800000 */
[----:B------:R3:W4:Y:S01]  /*13f60*/  MUFU.TANH R157, R23 ;  /* 0x00000017009d7308 */ /* 0x0007220000002400 */
[----:B------:R-:W-:Y:S01]  /*13f70*/  ISETP.GE.AND P3, PT, R22, R90, PT ;  /* 0x0000005a1600720c */ /* 0x000fe20003f66270 */
[----:B------:R-:W-:Y:S01]  /*13f80*/  VIADD R22, R2, 0xffffff39 ;  /* 0xffffff3902167836 */ /* 0x000fe20000000000 */
[----:B------:R-:W-:Y:S01]  /*13f90*/  HMMA.16816.F32 R24, R4, R46, R24 ;  /* 0x0000002e0418723c */ /* 0x000fe20000001818 */
[----:B------:R-:W-:Y:S01]  /*13fa0*/  FSEL R93, R140, -INF , !P5 ;  /* 0xff8000008c5d7808 */ /* 0x000fe20006800000 */
[----:B------:R-:W4:Y:S01]  /*13fb0*/  LDSM.16.M88.4 R44, [R20+0x8800] ;  /* 0x00880000142c783b */ /* 0x000f220000000200 */
[----:B------:R-:W-:-:S02]  /*13fc0*/  FSEL R99, R188, -INF , !P5 ;  /* 0xff800000bc637808 */ /* 0x000fc40006800000 */
[----:B------:R-:W-:Y:S01]  /*13fd0*/  ISETP.GE.AND P5, PT, R22, R90, PT ;  /* 0x0000005a1600720c */ /* 0x000fe20003fa6270 */
[----:B------:R-:W-:Y:S02]  /*13fe0*/  VIADD R22, R2, 0xffffff40 ;  /* 0xffffff4002167836 */ /* 0x000fe40000000000 */
[----:B------:R-:W-:Y:S01]  /*13ff0*/  HMMA.16816.F32 R56, R12, R58, R32 ;  /* 0x0000003a0c38723c */ /* 0x000fe20000001820 */
[----:B---3--:R-:W-:-:S07]  /*14000*/  FMUL.FTZ R23, R28, R0 ;  /* 0x000000001c177220 */ /* 0x008fce0000410000 */
[----:B--2---:R-:W-:Y:S01]  /*14010*/  HMMA.16816.F32 R32, R16, R72, RZ ;  /* 0x000000481020723c */ /* 0x004fe200000018ff */
[----:B------:R2:W-:Y:S01]  /*14020*/  MUFU.TANH R161, R23 ;  /* 0x0000001700a17308 */ /* 0x0005e20000002400 */
[----:B------:R-:W-:Y:S02]  /*14030*/  FSEL R73, R104, -INF , !P6 ;  /* 0xff80000068497808 */ /* 0x000fe40007000000 */
[----:B------:R-:W-:Y:S02]  /*14040*/  FSEL R104, R181, -INF , !P6 ;  /* 0xff800000b5687808 */ /* 0x000fe40007000000 */
[----:B------:R-:W-:Y:S02]  /*14050*/  ISETP.GE.AND P6, PT, R22, R90, PT ;  /* 0x0000005a1600720c */ /* 0x000fe40003fc6270 */
[----:B------:R-:W-:Y:S02]  /*14060*/  IADD3 R22, PT, PT, R2, -0xbf, RZ ;  /* 0xffffff4102167810 */ /* 0x000fe40007ffe0ff */
[----:B------:R-:W-:Y:S01]  /*14070*/  FSEL R102, R108, -INF , !P2 ;  /* 0xff8000006c667808 */ /* 0x000fe20005000000 */
[----:B--2---:R-:W-:-:S04]  /*14080*/  FMUL.FTZ R23, R29, R0 ;  /* 0x000000001d177220 */ /* 0x004fc80000410000 */
[----:B------:R2:W-:Y:S01]  /*14090*/  MUFU.TANH R156, R23 ;  /* 0x00000017009c7308 */ /* 0x0005e20000002400 */
[----:B------:R-:W-:Y:S02]  /*140a0*/  FSEL R101, R182, -INF , !P2 ;  /* 0xff800000b6657808 */ /* 0x000fe40005000000 */
[----:B------:R-:W-:Y:S01]  /*140b0*/  ISETP.GE.AND P2, PT, R22, R90, PT ;  /* 0x0000005a1600720c */ /* 0x000fe20003f46270 */
[----:B------:R-:W-:Y:S01]  /*140c0*/  VIADD R22, R2, 0xffffff48 ;  /* 0xffffff4802167836 */ /* 0x000fe20000000000 */
[----:B------:R-:W-:Y:S02]  /*140d0*/  FSEL R107, R107, -INF , !P0 ;  /* 0xff8000006b6b7808 */ /* 0x000fe40004000000 */
[----:B------:R-:W-:Y:S01]  /*140e0*/  FSEL R109, R109, -INF , !P0 ;  /* 0xff8000006d6d7808 */ /* 0x000fe20004000000 */
[----:B--2---:R-:W-:-:S04]  /*140f0*/  FMUL.FTZ R23, R30, R0 ;  /* 0x000000001e177220 */ /* 0x004fc80000410000 */
[----:B------:R2:W3:Y:S01]  /*14100*/  MUFU.TANH R147, R23 ;  /* 0x0000001700937308 */ /* 0x0004e20000002400 */
[----:B------:R-:W-:Y:S01]  /*14110*/  ISETP.GE.AND P0, PT, R22, R90, PT ;  /* 0x0000005a1600720c */ /* 0x000fe20003f06270 */
[----:B------:R-:W-:Y:S01]  /*14120*/  VIADD R22, R2, 0xffffff49 ;  /* 0xffffff4902167836 */ /* 0x000fe20000000000 */
[----:B------:R-:W-:Y:S02]  /*14130*/  FSEL R106, R106, -INF , !P1 ;  /* 0xff8000006a6a7808 */ /* 0x000fe40004800000 */
[----:B------:R-:W-:Y:S01]  /*14140*/  FSEL R108, R179, -INF , !P1 ;  /* 0xff800000b36c7808 */ /* 0x000fe20004800000 */
[----:B--2---:R-:W-:Y:S02]  /*14150*/  FMUL.FTZ R23, R31, R0 ;  /* 0x000000001f177220 */ /* 0x004fe40000410000 */
[----:B------:R-:W-:Y:S02]  /*14160*/  HMMA.16816.F32 R28, R8, R70, R80 ;  /* 0x00000046081c723c */ /* 0x000fe40000001850 */
[----:B------:R2:W3:Y:S01]  /*14170*/  MUFU.TANH R140, R23 ;  /* 0x00000017008c7308 */ /* 0x0004e20000002400 */
[----:B------:R-:W-:Y:S01]  /*14180*/  ISETP.GE.AND P1, PT, R22, R90, PT ;  /* 0x0000005a1600720c */ /* 0x000fe20003f26270 */
[----:B------:R-:W-:Y:S01]  /*14190*/  VIADD R22, R2, 0xffffff50 ;  /* 0xffffff5002167836 */ /* 0x000fe20000000000 */
[----:B------:R-:W-:-:S02]  /*141a0*/  FSEL R72, R180, -INF , !P4 ;  /* 0xff800000b4487808 */ /* 0x000fc40006000000 */
[----:B------:R-:W-:Y:S01]  /*141b0*/  FSEL R103, R184, -INF , !P4 ;  /* 0xff800000b8677808 */ /* 0x000fe20006000000 */
[----:B--2---:R-:W-:-:S04]  /*141c0*/  FMUL.FTZ R23, R24, R0 ;  /* 0x0000000018177220 */ /* 0x004fc80000410000 */
[----:B------:R2:W-:Y:S01]  /*141d0*/  MUFU.TANH R137, R23 ;  /* 0x0000001700897308 */ /* 0x0005e20000002400 */
[----:B------:R-:W-:Y:S01]  /*141e0*/  ISETP.GE.AND P4, PT, R22, R90, PT ;  /* 0x0000005a1600720c */ /* 0x000fe20003f86270 */
[----:B------:R-:W-:Y:S02]  /*141f0*/  VIADD R22, R2, 0xffffff51 ;  /* 0xffffff5102167836 */ /* 0x000fe40000000000 */
[----:B--2---:R-:W-:-:S04]  /*14200*/  FMUL.FTZ R23, R25, R0 ;  /* 0x0000000019177220 */ /* 0x004fc80000410000 */
[----:B------:R2:W-:Y:S01]  /*14210*/  MUFU.TANH R131, R23 ;  /* 0x0000001700837308 */ /* 0x0005e20000002400 */
[----:B-1----:R-:W-:Y:S01]  /*14220*/  HMMA.16816.F32 R36, R4, R48, R36 ;  /* 0x000000300424723c */ /* 0x002fe20000001824 */
[----:B------:R-:W-:Y:S01]  /*14230*/  FSEL R111, R111, -INF , !P6 ;  /* 0xff8000006f6f7808 */ /* 0x000fe20007000000 */
[----:B--2---:R-:W-:-:S05]  /*14240*/  FMUL.FTZ R23, R26, R0 ;  /* 0x000000001a177220 */ /* 0x004fca0000410000 */
[----:B------:R1:W-:Y:S01]  /*14250*/  MUFU.TANH R125, R23 ;  /* 0x00000017007d7308 */ /* 0x0003e20000002400 */
[----:B------:R-:W-:Y:S02]  /*14260*/  FSEL R112, R112, -INF , !P2 ;  /* 0xff80000070707808 */ /* 0x000fe40005000000 */
[----:B------:R-:W-:Y:S01]  /*14270*/  FSEL R117, R117, -INF , !P2 ;  /* 0xff80000075757808 */ /* 0x000fe20005000000 */
[----:B-1----:R-:W-:Y:S02]  /*14280*/  FMUL.FTZ R23, R27, R0 ;  /* 0x000000001b177220 */ /* 0x002fe40000410000 */
[----:B------:R-:W-:Y:S01]  /*14290*/  HMMA.16816.F32 R24, R4, R50, R28 ;  /* 0x000000320418723c */ /* 0x000fe2000000181c */
[----:B------:R-:W-:Y:S01]  /*142a0*/  FSEL R110, R110, -INF , !P0 ;  /* 0xff8000006e6e7808 */ /* 0x000fe20004000000 */
[----:B------:R-:W1:Y:S06]  /*142b0*/  LDSM.16.M88.4 R48, [R20+0x9000] ;  /* 0x009000001430783b */ /* 0x000e6c0000000200 */
[----:B------:R-:W-:Y:S01]  /*142c0*/  HMMA.16816.F32 R28, R8, R40, R84 ;  /* 0x00000028081c723c */ /* 0x000fe20000001854 */
[----:B------:R-:W-:-:S02]  /*142d0*/  FSEL R87, R61, -INF , !P5 ;  /* 0xff8000003d577808 */ /* 0x000fc40006800000 */
[----:B------:R-:W-:Y:S02]  /*142e0*/  FSEL R86, R177, -INF , !P5 ;  /* 0xff800000b1567808 */ /* 0x000fe40006800000 */
[-C--:B------:R-:W-:Y:S01]  /*142f0*/  ISETP.GE.AND P5, PT, R22, R90.reuse, PT ;  /* 0x0000005a1600720c */ /* 0x080fe20003fa6270 */
[----:B------:R-:W-:Y:S01]  /*14300*/  VIADD R22, R2, 0xffffff58 ;  /* 0xffffff5802167836 */ /* 0x000fe20000000000 */
[----:B------:R-:W-:Y:S02]  /*14310*/  FSEL R84, R116, -INF , !P3 ;  /* 0xff80000074547808 */ /* 0x000fe40005800000 */
[----:B------:R-:W-:Y:S02]  /*14320*/  FSEL R116, R176, -INF , !P6 ;  /* 0xff800000b0747808 */ /* 0x000fe40007000000 */
[----:B------:R-:W-:Y:S02]  /*14330*/  ISETP.GE.AND P6, PT, R22, R90, PT ;  /* 0x0000005a1600720c */ /* 0x000fe40003fc6270 */
[----:B------:R-:W-:-:S04]  /*14340*/  IADD3 R22, PT, PT, R2, -0xa7, RZ ;  /* 0xffffff5902167810 */ /* 0x000fc80007ffe0ff */
[-C--:B------:R-:W-:Y:S01]  /*14350*/  ISETP.GE.AND P2, PT, R22, R90.reuse, PT ;  /* 0x0000005a1600720c */ /* 0x080fe20003f46270 */
[----:B------:R-:W-:Y:S01]  /*14360*/  VIADD R22, R2, 0xffffff60 ;  /* 0xffffff6002167836 */ /* 0x000fe20000000000 */
[----:B------:R-:W-:Y:S01]  /*14370*/  FSEL R115, R115, -INF , !P0 ;  /* 0xff80000073737808 */ /* 0x000fe20004000000 */
[----:B------:R-:W-:Y:S03]  /*14380*/  HMMA.16816.F32 R40, R8, R42, R56 ;  /* 0x0000002a0828723c */ /* 0x000fe60000001838 */
[-C--:B------:R-:W-:Y:S01]  /*14390*/  ISETP.GE.AND P0, PT, R22, R90.reuse, PT ;  /* 0x0000005a1600720c */ /* 0x080fe20003f06270 */
[----:B------:R-:W-:Y:S01]  /*143a0*/  VIADD R22, R2, 0xffffff61 ;  /* 0xffffff6102167836 */ /* 0x000fe20000000000 */
[----:B------:R2:W3:Y:S01]  /*143b0*/  MUFU.TANH R83, R23 ;  /* 0x0000001700537308 */ /* 0x0004e20000002400 */
[----:B------:R-:W-:Y:S02]  /*143c0*/  FSEL R85, R178, -INF , !P3 ;  /* 0xff800000b2557808 */ /* 0x000fe40005800000 */
[----:B------:R-:W-:Y:S01]  /*143d0*/  HMMA.16816.F32 R32, R12, R64, R32 ;  /* 0x000000400c20723c */ /* 0x000fe20000001820 */
[----:B------:R-:W-:Y:S01]  /*143e0*/  ISETP.GE.AND P3, PT, R22, R90, PT ;  /* 0x0000005a1600720c */ /* 0x000fe20003f66270 */
[----:B------:R-:W-:Y:S01]  /*143f0*/  VIADD R22, R2, 0xffffff68 ;  /* 0xffffff6802167836 */ /* 0x000fe20000000000 */
[----:B------:R-:W-:-:S02]  /*14400*/  FSEL R119, R119, -INF , !P4 ;  /* 0xff80000077777808 */ /* 0x000fc40006000000 */
[----:B------:R-:W-:Y:S02]  /*14410*/  FSEL R124, R124, -INF , !P4 ;  /* 0xff8000007c7c7808 */ /* 0x000fe40006000000 */
[----:B------:R-:W-:Y:S01]  /*14420*/  ISETP.GE.AND P4, PT, R22, R90, PT ;  /* 0x0000005a1600720c */ /* 0x000fe20003f86270 */
[----:B------:R-:W-:Y:S02]  /*14430*/  VIADD R22, R2, 0xffffff69 ;  /* 0xffffff6902167836 */ /* 0x000fe40000000000 */
[----:B--2---:R-:W-:-:S04]  /*14440*/  FMUL.FTZ R23, R36, R0 ;  /* 0x0000000024177220 */ /* 0x004fc80000410000 */
[----:B------:R2:W-:Y:S01]  /*14450*/  MUFU.TANH R82, R23 ;  /* 0x0000001700527308 */ /* 0x0005e20000002400 */
[----:B------:R-:W-:Y:S02]  /*14460*/  FSEL R118, R118, -INF , !P5 ;  /* 0xff80000076767808 */ /* 0x000fe40006800000 */
[----:B------:R-:W-:Y:S02]  /*14470*/  FSEL R123, R123, -INF , !P5 ;  /* 0xff8000007b7b7808 */ /* 0x000fe40006800000 */
[----:B------:R-:W-:Y:S01]  /*14480*/  ISETP.GE.AND P5, PT, R22, R90, PT ;  /* 0x0000005a1600720c */ /* 0x000fe20003fa6270 */
[----:B------:R-:W-:Y:S01]  /*14490*/  VIADD R22, R2, 0xffffff70 ;  /* 0xffffff7002167836 */ /* 0x000fe20000000000 */
[----:B----4-:R-:W-:Y:S01]  /*144a0*/  HMMA.16816.F32 R40, R4, R46, R40 ;  /* 0x0000002e0428723c */ /* 0x010fe20000001828 */
[----:B--2---:R-:W-:-:S04]  /*144b0*/  FMUL.FTZ R23, R37, R0 ;  /* 0x0000000025177220 */ /* 0x004fc80000410000 */
[----:B------:R2:W-:Y:S01]  /*144c0*/  MUFU.TANH R81, R23 ;  /* 0x0000001700517308 */ /* 0x0005e20000002400 */
[----:B------:R-:W-:Y:S02]  /*144d0*/  FSEL R121, R121, -INF , !P6 ;  /* 0xff80000079797808 */ /* 0x000fe40007000000 */
[----:B------:R-:W-:Y:S01]  /*144e0*/  HMMA.16816.F32 R32, R8, R52, R32 ;  /* 0x000000340820723c */ /* 0x000fe20000001820 */
[----:B------:R-:W-:Y:S01]  /*144f0*/  FSEL R122, R122, -INF , !P2 ;  /* 0xff8000007a7a7808 */ /* 0x000fe20005000000 */
[----:B--2---:R-:W-:-:S04]  /*14500*/  FMUL.FTZ R23, R38, R0 ;  /* 0x0000000026177220 */ /* 0x004fc80000410000 */
[----:B------:R2:W4:Y:S02]  /*14510*/  MUFU.TANH R80, R23 ;  /* 0x0000001700507308 */ /* 0x0005240000002400 */
[----:B------:R-:W-:Y:S01]  /*14520*/  HMMA.16816.F32 R28, R4, R44, R28 ;  /* 0x0000002c041c723c */ /* 0x000fe2000000181c */
[----:B------:R1:W-:Y:S01]  /*14530*/  LDSM.16.M88.4 R44, [R21+0x9800] ;  /* 0x00980000152c783b */ /* 0x0003e20000000200 */
[----:B------:R-:W-:Y:S02]  /*14540*/  FSEL R114, R114, -INF , !P1 ;  /* 0xff80000072727808 */ /* 0x000fe40004800000 */
[----:B------:R-:W-:Y:S01]  /*14550*/  FSEL R113, R113, -INF , !P1 ;  /* 0xff80000071717808 */ /* 0x000fe20004800000 */
[----:B--2---:R-:W-:Y:S02]  /*14560*/  FMUL.FTZ R23, R39, R0 ;  /* 0x0000000027177220 */ /* 0x004fe40000410000 */
[----:B------:R2:W3:Y:S02]  /*14570*/  LDSM.16.M88.4 R36, [R60+UR8+0x9800] ;  /* 0x009800083c24783b */ /* 0x0004e40008000200 */
[----:B------:R4:W-:Y:S01]  /*14580*/  MUFU.TANH R71, R23 ;  /* 0x0000001700477308 */ /* 0x0009e20000002400 */
[----:B-1----:R-:W-:Y:S01]  /*14590*/  VIADD R21, R2, 0xffffff88 ;  /* 0xffffff8802157836 */ /* 0x002fe20000000000 */
[----:B------:R-:W-:-:S02]  /*145a0*/  FSEL R128, R128, -INF , !P0 ;  /* 0xff80000080807808 */ /* 0x000fc40004000000 */
[----:B--2---:R-:W-:Y:S02]  /*145b0*/  FSEL R60, R120, -INF , !P6 ;  /* 0xff800000783c7808 */ /* 0x004fe40007000000 */
[----:B------:R-:W-:Y:S02]  /*145c0*/  ISETP.GE.AND P6, PT, R22, R90, PT ;  /* 0x0000005a1600720c */ /* 0x000fe40003fc6270 */
[----:B------:R-:W-:Y:S01]  /*145d0*/  IADD3 R22, PT, PT, R2, -0x8f, RZ ;  /* 0xffffff7102167810 */ /* 0x000fe20007ffe0ff */
[----:B----4-:R-:W-:Y:S01]  /*145e0*/  FMUL.FTZ R23, R24, R0 ;  /* 0x0000000018177220 */ /* 0x010fe20000410000 */
[----:B------:R-:W-:Y:S02]  /*145f0*/  FSEL R120, R170, -INF , !P2 ;  /* 0xff800000aa787808 */ /* 0x000fe40005000000 */
[----:B------:R-:W-:Y:S01]  /*14600*/  ISETP.GE.AND P2, PT, R22, R90, PT ;  /* 0x0000005a1600720c */ /* 0x000fe20003f46270 */
[----:B------:R-:W-:Y:S01]  /*14610*/  VIADD R22, R2, 0xffffff78 ;  /* 0xffffff7802167836 */ /* 0x000fe20000000000 */
[----:B------:R-:W-:Y:S01]  /*14620*/  FSEL R138, R138, -INF , !P6 ;  /* 0xff8000008a8a7808 */ /* 0x000fe20007000000 */
[----:B------:R1:W-:Y:S01]  /*14630*/  MUFU.TANH R70, R23 ;  /* 0x0000001700467308 */ /* 0x0003e20000002400 */
[----:B------:R-:W-:-:S02]  /*14640*/  FSEL R146, R146, -INF , !P6 ;  /* 0xff80000092927808 */ /* 0x000fc40007000000 */
[-C--:B------:R-:W-:Y:S02]  /*14650*/  ISETP.GE.AND P6, PT, R21, R90.reuse, PT ;  /* 0x0000005a1500720c */ /* 0x080fe40003fc6270 */
[----:B------:R-:W-:Y:S02]  /*14660*/  IADD3 R21, PT, PT, R2, -0x77, RZ ;  /* 0xffffff8902157810 */ /* 0x000fe40007ffe0ff */
[-C--:B------:R-:W-:Y:S01]  /*14670*/  ISETP.GE.AND P1, PT, R22, R90.reuse, PT ;  /* 0x0000005a1600720c */ /* 0x080fe20003f26270 */
[C---:B------:R-:W-:Y:S01]  /*14680*/  VIADD R22, R2.reuse, 0xffffff79 ;  /* 0xffffff7902167836 */ /* 0x040fe20000000000 */
[----:B------:R-:W-:Y:S02]  /*14690*/  FSEL R139, R139, -INF , !P2 ;  /* 0xff8000008b8b7808 */ /* 0x000fe40005000000 */
[----:B------:R-:W-:Y:S02]  /*146a0*/  FSEL R145, R145, -INF , !P2 ;  /* 0xff80000091917808 */ /* 0x000fe40005000000 */
[----:B------:R-:W-:Y:S01]  /*146b0*/  ISETP.GE.AND P2, PT, R21, R90, PT ;  /* 0x0000005a1500720c */ /* 0x000fe20003f46270 */
[----:B-1----:R-:W-:Y:S01]  /*146c0*/  FMUL.FTZ R23, R25, R0 ;  /* 0x0000000019177220 */ /* 0x002fe20000410000 */
[----:B------:R-:W-:Y:S01]  /*146d0*/  VIADD R21, R2, 0xffffff90 ;  /* 0xffffff9002157836 */ /* 0x000fe20000000000 */
[----:B------:R-:W-:-:S02]  /*146e0*/  FSEL R136, R136, -INF , !P0 ;  /* 0xff80000088887808 */ /* 0x000fc40004000000 */
[----:B------:R1:W-:Y:S01]  /*146f0*/  MUFU.TANH R65, R23 ;  /* 0x0000001700417308 */ /* 0x0003e20000002400 */
[-C--:B------:R-:W-:Y:S01]  /*14700*/  FMUL.FTZ R40, R40, R0.reuse ;  /* 0x0000000028287220 */ /* 0x080fe20000410000 */
[-C--:B------:R-:W-:Y:S01]  /*14710*/  FMUL.FTZ R41, R41, R0.reuse ;  /* 0x0000000029297220 */ /* 0x080fe20000410000 */
[----:B------:R-:W-:Y:S01]  /*14720*/  FMUL.FTZ R42, R42, R0 ;  /* 0x000000002a2a7220 */ /* 0x000fe20000410000 */
[-C--:B------:R-:W-:Y:S01]  /*14730*/  ISETP.GE.AND P0, PT, R22, R90.reuse, PT ;  /* 0x0000005a1600720c */ /* 0x080fe20003f06270 */
[----:B------:R-:W-:Y:S01]  /*14740*/  VIADD R22, R2, 0xffffff80 ;  /* 0xffffff8002167836 */ /* 0x000fe20000000000 */
[----:B------:R-:W-:Y:S01]  /*14750*/  FSEL R126, R126, -INF , !P3 ;  /* 0xff8000007e7e7808 */ /* 0x000fe20005800000 */
[----:B------:R-:W-:Y:S01]  /*14760*/  HMMA.16816.F32 R32, R4, R48, R32 ;  /* 0x000000300420723c */ /* 0x000fe20000001820 */
[----:B------:R-:W-:Y:S01]  /*14770*/  FSEL R132, R132, -INF , !P3 ;  /* 0xff80000084847808 */ /* 0x000fe20005800000 */
[----:B------:R-:W-:Y:S01]  /*14780*/  MUFU.TANH R53, R40 ;  /* 0x0000002800357308 */ /* 0x000fe20000002400 */
[----:B------:R-:W-:Y:S01]  /*14790*/  ISETP.GE.AND P3, PT, R21, R90, PT ;  /* 0x0000005a1500720c */ /* 0x000fe20003f66270 */
[-C--:B------:R-:W-:Y:S01]  /*147a0*/  FMUL.FTZ R21, R43, R0.reuse ;  /* 0x000000002b157220 */ /* 0x080fe20000410000 */
[----:B-1----:R-:W-:-:S05]  /*147b0*/  FMUL.FTZ R23, R26, R0 ;  /* 0x000000001a177220 */ /* 0x002fca0000410000 */
[----:B------:R-:W-:Y:S01]  /*147c0*/  MUFU.TANH R52, R41 ;  /* 0x0000002900347308 */ /* 0x000fe20000002400 */
[----:B------:R-:W-:Y:S02]  /*147d0*/  FSEL R127, R127, -INF , !P4 ;  /* 0xff8000007f7f7808 */ /* 0x000fe40006000000 */
[----:B------:R-:W-:-:S05]  /*147e0*/  FSEL R133, R133, -INF , !P4 ;  /* 0xff80000085857808 */ /* 0x000fca0006000000 */
[----:B------:R1:W-:Y:S01]  /*147f0*/  MUFU.TANH R64, R23 ;  /* 0x0000001700407308 */ /* 0x0003e20000002400 */
[----:B------:R-:W-:Y:S01]  /*14800*/  ISETP.GE.AND P4, PT, R22, R90, PT ;  /* 0x0000005a1600720c */ /* 0x000fe20003f86270 */
[----:B------:R-:W-:-:S06]  /*14810*/  VIADD R22, R2, 0xffffff81 ;  /* 0xffffff8102167836 */ /* 0x000fcc0000000000 */
[----:B------:R2:W-:Y:S01]  /*14820*/  MUFU.TANH R49, R42 ;  /* 0x0000002a00317308 */ /* 0x0005e20000002400 */
[----:B------:R-:W-:Y:S02]  /*14830*/  FSEL R143, R143, -INF , !P0 ;  /* 0xff8000008f8f7808 */ /* 0x000fe40004000000 */
[----:B------:R-:W-:Y:S01]  /*14840*/  FSEL R142, R142, -INF , !P0 ;  /* 0xff8000008e8e7808 */ /* 0x000fe20004000000 */
[----:B-1----:R-:W-:Y:S02]  /*14850*/  FMUL.FTZ R23, R27, R0 ;  /* 0x000000001b177220 */ /* 0x002fe40000410000 */
[----:B------:R-:W-:Y:S01]  /*14860*/  HMMA.16816.F32 R24, R16, R74, RZ ;  /* 0x0000004a1018723c */ /* 0x000fe200000018ff */
[----:B--2---:R1:W2:Y:S01]  /*14870*/  LDSM.16.M88.4 R40, [R3+0x9800] ;  /* 0x009800000328783b */ /* 0x0042a20000000200 */
[----:B------:R-:W-:Y:S01]  /*14880*/  FSEL R130, R130, -INF , !P5 ;  /* 0xff80000082827808 */ /* 0x000fe20006800000 */
[----:B------:R4:W-:Y:S01]  /*14890*/  MUFU.TANH R61, R23 ;  /* 0x00000017003d7308 */ /* 0x0009e20000002400 */
[----:B------:R-:W-:-:S02]  /*148a0*/  FSEL R129, R129, -INF , !P5 ;  /* 0xff80000081817808 */ /* 0x000fc40006800000 */
[----:B------:R-:W-:-:S04]  /*148b0*/  ISETP.GE.AND P5, PT, R22, R90, PT ;  /* 0x0000005a1600720c */ /* 0x000fc80003fa6270 */
[----:B------:R-:W-:Y:S02]  /*148c0*/  FSEL R150, R150, -INF , !P5 ;  /* 0xff80000096967808 */ /* 0x000fe40006800000 */
[----:B------:R-:W-:Y:S01]  /*148d0*/  FSEL R155, R155, -INF , !P5 ;  /* 0xff8000009b9b7808 */ /* 0x000fe20006800000 */
[----:B-1----:R-:W-:Y:S02]  /*148e0*/  VIADD R3, R2, 0xffffff98 ;  /* 0xffffff9802037836 */ /* 0x002fe40000000000 */
[----:B----4-:R-:W-:-:S03]  /*148f0*/  FMUL.FTZ R23, R28, R0 ;  /* 0x000000001c177220 */ /* 0x010fc60000410000 */
[-C--:B------:R-:W-:Y:S01]  /*14900*/  ISETP.GE.AND P0, PT, R3, R90.reuse, PT ;  /* 0x0000005a0300720c */ /* 0x080fe20003f06270 */
[C---:B------:R-:W-:Y:S01]  /*14910*/  VIADD R3, R2.reuse, 0xffffff99 ;  /* 0xffffff9902037836 */ /* 0x040fe20000000000 */
[----:B------:R1:W-:Y:S04]  /*14920*/  MUFU.TANH R59, R23 ;  /* 0x00000017003b7308 */ /* 0x0003e80000002400 */
[-C--:B------:R-:W-:Y:S01]  /*14930*/  ISETP.GE.AND P5, PT, R3, R90.reuse, PT ;  /* 0x0000005a0300720c */ /* 0x080fe20003fa6270 */
[----:B------:R-:W-:Y:S01]  /*14940*/  VIADD R3, R2, 0xffffffa0 ;  /* 0xffffffa002037836 */ /* 0x000fe20000000000 */
[----:B------:R-:W-:Y:S02]  /*14950*/  FSEL R148, R148, -INF , !P6 ;  /* 0xff80000094947808 */ /* 0x000fe40007000000 */
[----:B------:R-:W-:Y:S01]  /*14960*/  FSEL R153, R153, -INF , !P6 ;  /* 0xff80000099997808 */ /* 0x000fe20007000000 */
[----:B------:R-:W-:Y:S01]  /*14970*/  HMMA.16816.F32 R24, R12, R66, R24 ;  /* 0x000000420c18723c */ /* 0x000fe20000001818 */
[----:B------:R-:W-:-:S02]  /*14980*/  ISETP.GE.AND P6, PT, R3, R90, PT ;  /* 0x0000005a0300720c */ /* 0x000fc40003fc6270 */
[----:B------:R-:W-:Y:S01]  /*14990*/  IADD3 R3, PT, PT, R2, -0x5f, RZ ;  /* 0xffffffa102037810 */ /* 0x000fe20007ffe0ff */
[----:B-1----:R-:W-:-:S04]  /*149a0*/  FMUL.FTZ R23, R29, R0 ;  /* 0x000000001d177220 */ /* 0x002fc80000410000 */
[----:B------:R1:W-:Y:S01]  /*149b0*/  MUFU.TANH R58, R23 ;  /* 0x00000017003a7308 */ /* 0x0003e20000002400 */
[----:B------:R-:W-:Y:S02]  /*149c0*/  FSEL R152, R152, -INF , !P2 ;  /* 0xff80000098987808 */ /* 0x000fe40005000000 */
[----:B------:R-:W-:Y:S02]  /*149d0*/  FSEL R151, R151, -INF , !P2 ;  /* 0xff80000097977808 */ /* 0x000fe40005000000 */
[----:B------:R-:W-:Y:S01]  /*149e0*/  ISETP.GE.AND P2, PT, R3, R90, PT ;  /* 0x0000005a0300720c */ /* 0x000fe20003f46270 */
[----:B------:R-:W-:Y:S01]  /*149f0*/  VIADD R3, R2, 0xffffffa8 ;  /* 0xffffffa802037836 */ /* 0x000fe20000000000 */
[----:B------:R-:W-:Y:S01]  /*14a00*/  FSEL R149, R149, -INF , !P4 ;  /* 0xff80000095957808 */ /* 0x000fe20006000000 */
[----:B-1----:R-:W-:-:S04]  /*14a10*/  FMUL.FTZ R23, R30, R0 ;  /* 0x000000001e177220 */ /* 0x002fc80000410000 */
[----:B------:R1:W-:Y:S01]  /*14a20*/  MUFU.TANH R57, R23 ;  /* 0x0000001700397308 */ /* 0x0003e20000002400 */
[----:B------:R-:W-:Y:S02]  /*14a30*/  FSEL R154, R154, -INF , !P4 ;  /* 0xff8000009a9a7808 */ /* 0x000fe40006000000 */
[----:B------:R-:W-:Y:S01]  /*14a40*/  ISETP.GE.AND P4, PT, R3, R90, PT ;  /* 0x0000005a0300720c */ /* 0x000fe20003f86270 */
[----:B------:R-:W-:Y:S01]  /*14a50*/  VIADD R3, R2, 0xffffffa9 ;  /* 0xffffffa902037836 */ /* 0x000fe20000000000 */
[----:B------:R-:W-:Y:S02]  /*14a60*/  FSEL R159, R159, -INF , !P3 ;  /* 0xff8000009f9f7808 */ /* 0x000fe40005800000 */
[----:B------:R-:W-:Y:S01]  /*14a70*/  FSEL R166, R166, -INF , !P3 ;  /* 0xff800000a6a67808 */ /* 0x000fe20005800000 */
[----:B-1----:R-:W-:Y:S02]  /*14a80*/  FMUL.FTZ R23, R31, R0 ;  /* 0x000000001f177220 */ /* 0x002fe40000410000 */
[----:B---3--:R-:W-:Y:S01]  /*14a90*/  HMMA.16816.F32 R28, R16, R36, RZ ;  /* 0x00000024101c723c */ /* 0x008fe200000018ff */
[----:B------:R-:W-:-:S02]  /*14aa0*/  FSEL R141, R141, -INF , !P1 ;  /* 0xff8000008d8d7808 */ /* 0x000fc40004800000 */
[----:B------:R-:W-:-:S05]  /*14ab0*/  FSEL R144, R144, -INF , !P1 ;  /* 0xff80000090907808 */ /* 0x000fca0004800000 */
[----:B------:R-:W-:Y:S01]  /*14ac0*/  HMMA.16816.F32 R36, R16, R38, RZ ;  /* 0x000000261024723c */ /* 0x000fe200000018ff */
[C---:B------:R-:W-:Y:S01]  /*14ad0*/  VIADD R16, R2.reuse, 0xffffff91 ;  /* 0xffffff9102107836 */ /* 0x040fe20000000000 */
[----:B------:R-:W-:Y:S01]  /*14ae0*/  ISETP.GE.AND P3, PT, R3, R90, PT ;  /* 0x0000005a0300720c */ /* 0x000fe20003f66270 */
[----:B------:R-:W-:-:S03]  /*14af0*/  VIADD R3, R2, 0xffffffb0 ;  /* 0xffffffb002037836 */ /* 0x000fc60000000000 */
[-C--:B------:R-:W-:Y:S02]  /*14b00*/  ISETP.GE.AND P1, PT, R16, R90.reuse, PT ;  /* 0x0000005a1000720c */ /* 0x080fe40003f26270 */
[----:B------:R-:W-:Y:S02]  /*14b10*/  HMMA.16816.F32 R16, R8, R54, R24 ;  /* 0x000000360810723c */ /* 0x000fe40000001818 */
[----:B------:R-:W-:Y:S02]  /*14b20*/  FSEL R160, R160, -INF , !P1 ;  /* 0xff800000a0a07808 */ /* 0x000fe40004800000 */
[----:B------:R-:W-:Y:S02]  /*14b30*/  FSEL R164, R164, -INF , !P1 ;  /* 0xff800000a4a47808 */ /* 0x000fe40004800000 */
[----:B------:R-:W-:Y:S01]  /*14b40*/  ISETP.GE.AND P1, PT, R3, R90, PT ;  /* 0x0000005a0300720c */ /* 0x000fe20003f26270 */
[----:B------:R-:W-:Y:S01]  /*14b50*/  VIADD R3, R2, 0xffffffb1 ;  /* 0xffffffb102037836 */ /* 0x000fe20000000000 */
[----:B------:R-:W-:Y:S01]  /*14b60*/  HMMA.16816.F32 R24, R12, R44, R28 ;  /* 0x0000002c0c18723c */ /* 0x000fe2000000181c */
[----:B------:R1:W3:Y:S01]  /*14b70*/  LDSM.16.M88.4 R28, [R20+0x9800] ;  /* 0x00980000141c783b */ /* 0x0002e20000000200 */
[----:B------:R-:W-:-:S02]  /*14b80*/  FSEL R158, R158, -INF , !P0 ;  /* 0xff8000009e9e7808 */ /* 0x000fc40004000000 */
[----:B------:R-:W-:Y:S02]  /*14b90*/  FSEL R162, R162, -INF , !P0 ;  /* 0xff800000a2a27808 */ /* 0x000fe40004000000 */
[----:B------:R-:W-:Y:S02]  /*14ba0*/  FSEL R168, R168, -INF , !P6 ;  /* 0xff800000a8a87808 */ /* 0x000fe40007000000 */
[----:B------:R-:W-:Y:S01]  /*14bb0*/  FSEL R172, R172, -INF , !P6 ;  /* 0xff800000acac7808 */ /* 0x000fe20007000000 */
[----:B------:R-:W-:Y:S01]  /*14bc0*/  HMMA.16816.F32 R12, R12, R46, R36 ;  /* 0x0000002e0c0c723c */ /* 0x000fe20000001824 */
[----:B------:R-:W-:Y:S01]  /*14bd0*/  ISETP.GE.AND P0, PT, R3, R90, PT ;  /* 0x0000005a0300720c */ /* 0x000fe20003f06270 */
[----:B------:R-:W-:Y:S01]  /*14be0*/  VIADD R3, R2, 0xffffffb8 ;  /* 0xffffffb802037836 */ /* 0x000fe20000000000 */
[----:B------:R-:W-:Y:S01]  /*14bf0*/  FSEL R169, R169, -INF , !P2 ;  /* 0xff800000a9a97808 */ /* 0x000fe20005000000 */
[----:B------:R-:W4:Y:S01]  /*14c00*/  MUFU.TANH R56, R23 ;  /* 0x0000001700387308 */ /* 0x000f220000002400 */
[----:B------:R-:W-:Y:S01]  /*14c10*/  FSEL R173, R173, -INF , !P2 ;  /* 0xff800000adad7808 */ /* 0x000fe20005000000 */
[----:B------:R-:W-:Y:S01]  /*14c20*/  FMUL.FTZ R32, R32, R0 ;  /* 0x0000000020207220 */ /* 0x000fe20000410000 */
[----:B------:R-:W-:Y:S01]  /*14c30*/  ISETP.GE.AND P6, PT, R3, R90, PT ;  /* 0x0000005a0300720c */ /* 0x000fe20003fc6270 */
[-C--:B------:R-:W-:Y:S01]  /*14c40*/  FMUL.FTZ R33, R33, R0.reuse ;  /* 0x0000000021217220 */ /* 0x080fe20000410000 */
[----:B------:R-:W-:Y:S01]  /*14c50*/  IADD3 R3, PT, PT, R2, -0x47, RZ ;  /* 0xffffffb902037810 */ /* 0x000fe20007ffe0ff */
[----:B------:R-:W-:-:S02]  /*14c60*/  FMUL.FTZ R35, R35, R0 ;  /* 0x0000000023237220 */ /* 0x000fc40000410000 */
[----:B------:R1:W-:Y:S01]  /*14c70*/  MUFU.TANH R48, R21 ;  /* 0x0000001500307308 */ /* 0x0003e20000002400 */
[----:B------:R-:W-:Y:S01]  /*14c80*/  ISETP.GE.AND P2, PT, R3, R90, PT ;  /* 0x0000005a0300720c */ /* 0x000fe20003f46270 */
[----:B------:R-:W-:Y:S01]  /*14c90*/  VIADD R3, R2, 0xffffffc0 ;  /* 0xffffffc002037836 */ /* 0x000fe20000000000 */
[----:B------:R-:W-:Y:S01]  /*14ca0*/  FSEL R165, R165, -INF , !P5 ;  /* 0xff800000a5a57808 */ /* 0x000fe20006800000 */
[----:B------:R2:W-:Y:S01]  /*14cb0*/  STL [R1+0x1c], R211 ;  /* 0x00001cd301007387 */ /* 0x0005e20000100800 */
[----:B------:R-:W-:Y:S01]  /*14cc0*/  FSEL R163, R163, -INF , !P5 ;  /* 0xff800000a3a37808 */ /* 0x000fe20006800000 */
[----:B------:R-:W-:-:S04]  /*14cd0*/  DEPBAR.LE SB0, 0x0 ;  /* 0x000080000000791a */ /* 0x000fc80000000000 */
[----:B------:R-:W-:Y:S01]  /*14ce0*/  MUFU.TANH R44, R32 ;  /* 0x00000020002c7308 */ /* 0x000fe20000002400 */
[----:B------:R-:W-:Y:S01]  /*14cf0*/  ISETP.GE.AND P5, PT, R3, R90, PT ;  /* 0x0000005a0300720c */ /* 0x000fe20003fa6270 */
[----:B------:R-:W-:Y:S01]  /*14d00*/  VIADD R3, R2, 0xffffffc1 ;  /* 0xffffffc102037836 */ /* 0x000fe20000000000 */
[----:B-1----:R-:W-:Y:S01]  /*14d10*/  HMMA.16816.F32 R20, R4, R50, R16 ;  /* 0x000000320414723c */ /* 0x002fe20000001810 */
[----:B------:R-:W-:-:S04]  /*14d20*/  FMUL.FTZ R16, R34, R0 ;  /* 0x0000000022107220 */ /* 0x000fc80000410000 */
[----:B------:R2:W-:Y:S01]  /*14d30*/  MUFU.TANH R32, R16 ;  /* 0x0000001000207308 */ /* 0x0005e20000002400 */
[----:B------:R-:W-:Y:S02]  /*14d40*/  FSEL R167, R167, -INF , !P4 ;  /* 0xff800000a7a77808 */ /* 0x000fe40006000000 */
[----:B------:R-:W-:Y:S02]  /*14d50*/  FSEL R171, R171, -INF , !P4 ;  /* 0xff800000abab7808 */ /* 0x000fe40006000000 */
[-C--:B------:R-:W-:Y:S01]  /*14d60*/  ISETP.GE.AND P4, PT, R3, R90.reuse, PT ;  /* 0x0000005a0300720c */ /* 0x080fe20003f86270 */
[C---:B------:R-:W-:Y:S01]  /*14d70*/  VIADD R3, R2.reuse, 0xffffffc8 ;  /* 0xffffffc802037836 */ /* 0x040fe20000000000 */
[----:B------:R-:W-:Y:S01]  /*14d80*/  FSEL R170, R157, -INF , !P3 ;  /* 0xff8000009daa7808 */ /* 0x000fe20005800000 */
[----:B--2---:R-:W-:Y:S01]  /*14d90*/  HMMA.16816.F32 R16, R8, R40, R24 ;  /* 0x000000280810723c */ /* 0x004fe20000001818 */
[----:B------:R-:W-:Y:S02]  /*14da0*/  FSEL R157, R175, -INF , !P3 ;  /* 0xff800000af9d7808 */ /* 0x000fe40005800000 */
[----:B------:R-:W-:Y:S01]  /*14db0*/  ISETP.GE.AND P3, PT, R3, R90, PT ;  /* 0x0000005a0300720c */ /* 0x000fe20003f66270 */
[----:B------:R-:W-:-:S04]  /*14dc0*/  VIADD R3, R2, 0xffffffc9 ;  /* 0xffffffc902037836 */ /* 0x000fc80000000000 */
[----:B------:R-:W-:Y:S01]  /*14dd0*/  HMMA.16816.F32 R8, R8, R42, R12 ;  /* 0x0000002a0808723c */ /* 0x000fe2000000180c */
[----:B------:R-:W-:Y:S02]  /*14de0*/  FSEL R147, R147, -INF , !P1 ;  /* 0xff80000093937808 */ /* 0x000fe40004800000 */
[----:B------:R-:W-:Y:S02]  /*14df0*/  FSEL R176, R161, -INF , !P1 ;  /* 0xff800000a1b07808 */ /* 0x000fe40004800000 */
[----:B------:R-:W-:Y:S01]  /*14e00*/  ISETP.GE.AND P1, PT, R3, R90, PT ;  /* 0x0000005a0300720c */ /* 0x000fe20003f26270 */
[----:B------:R-:W-:Y:S01]  /*14e10*/  VIADD R3, R2, 0xffffffd0 ;  /* 0xffffffd002037836 */ /* 0x000fe20000000000 */
[----:B------:R-:W-:Y:S02]  /*14e20*/  FSEL R161, R140, -INF , !P0 ;  /* 0xff8000008ca17808 */ /* 0x000fe40004000000 */
[----:B------:R-:W-:-:S03]  /*14e30*/  FSEL R175, R156, -INF , !P0 ;  /* 0xff8000009caf7808 */ /* 0x000fc60004000000 */
[C---:B---3--:R-:W-:Y:S01]  /*14e40*/  HMMA.16816.F32 R16, R4.reuse, R28, R16 ;  /* 0x0000001c0410723c */ /* 0x048fe20000001810 */
[-C--:B------:R-:W-:Y:S02]  /*14e50*/  ISETP.GE.AND P0, PT, R3, R90.reuse, PT ;  /* 0x0000005a0300720c */ /* 0x080fe40003f06270 */
[----:B------:R-:W-:Y:S02]  /*14e60*/  IADD3 R3, PT, PT, R2, -0x2f, RZ ;  /* 0xffffffd102037810 */ /* 0x000fe40007ffe0ff */
[----:B------:R-:W-:Y:S02]  /*14e70*/  FSEL R177, R83, -INF , !P2 ;  /* 0xff80000053b17808 */ /* 0x000fe40005000000 */
[----:B------:R-:W-:Y:S02]  /*14e80*/  FSEL R131, R131, -INF , !P2 ;  /* 0xff80000083837808 */ /* 0x000fe40005000000 */
[----:B------:R-:W-:Y:S01]  /*14e90*/  ISETP.GE.AND P2, PT, R3, R90, PT ;  /* 0x0000005a0300720c */ /* 0x000fe20003f46270 */
[----:B------:R-:W-:Y:S03]  /*14ea0*/  HMMA.16816.F32 R4, R4, R30, R8 ;  /* 0x0000001e0404723c */ /* 0x000fe60000001808 */
[----:B------:R-:W-:Y:S01]  /*14eb0*/  P2R R3, PR, RZ, 0x4 ;  /* 0x00000004ff037803 */ /* 0x000fe20000000000 */
[-C--:B------:R-:W-:Y:S01]  /*14ec0*/  FMUL.FTZ R20, R20, R0.reuse ;  /* 0x0000000014147220 */ /* 0x080fe20000410000 */
[----:B------:R-:W-:Y:S01]  /*14ed0*/  FSEL R178, R80, -INF , !P5 ;  /* 0xff80000050b27808 */ /* 0x000fe20006800000 */
[----:B------:R-:W-:Y:S01]  /*14ee0*/  FMUL.FTZ R22, R22, R0 ;  /* 0x0000000016167220 */ /* 0x000fe20000410000 */
[----:B------:R-:W-:-:S02]  /*14ef0*/  FSEL R181, R82, -INF , !P5 ;  /* 0xff80000052b57808 */ /* 0x000fc40006800000 */
[----:B------:R-:W-:Y:S01]  /*14f00*/  ISETP.NE.AND P5, PT, R3, RZ, PT ;  /* 0x000000ff0300720c */ /* 0x000fe20003fa5270 */
[----:B------:R-:W-:Y:S02]  /*14f10*/  VIADD R3, R2, 0xffffffe1 ;  /* 0xffffffe102037836 */ /* 0x000fe40000000000 */
[----:B------:R-:W-:Y:S01]  /*14f20*/  FMUL.FTZ R12, R16, R0 ;  /* 0x00000000100c7220 */ /* 0x000fe20000410000 */
[----:B------:R-:W-:Y:S02]  /*14f30*/  MUFU.TANH R33, R33 ;  /* 0x0000002100217308 */ /* 0x000fe40000002400 */
[----:B------:R-:W-:Y:S01]  /*14f40*/  ISETP.GE.AND P2, PT, R3, R90, PT ;  /* 0x0000005a0300720c */ /* 0x000fe20003f46270 */
[----:B------:R-:W-:-:S05]  /*14f50*/  VIADD R3, R2, 0xffffffe8 ;  /* 0xffffffe802037836 */ /* 0x000fca0000000000 */
[----:B------:R-:W1:Y:S01]  /*14f60*/  MUFU.TANH R35, R35 ;  /* 0x0000002300237308 */ /* 0x000e620000002400 */
[----:B------:R-:W-:Y:S01]  /*14f70*/  FMUL.FTZ R8, R17, R0 ;  /* 0x0000000011087220 */ /* 0x000fe20000410000 */
[----:B------:R-:W-:-:S06]  /*14f80*/  FSEL R125, R125, -INF , !P6 ;  /* 0xff8000007d7d7808 */ /* 0x000fcc0007000000 */
[----:B------:R-:W-:Y:S01]  /*14f90*/  MUFU.TANH R20, R20 ;  /* 0x0000001400147308 */ /* 0x000fe20000002400 */
[----:B------:R-:W-:-:S07]  /*14fa0*/  FSEL R137, R137, -INF , !P6 ;  /* 0xff80000089897808 */ /* 0x000fce0007000000 */
[----:B------:R-:W2:Y:S01]  /*14fb0*/  MUFU.TANH R22, R22 ;  /* 0x0000001600167308 */ /* 0x000ea20000002400 */
[----:B------:R-:W-:Y:S01]  /*14fc0*/  ISETP.GE.AND P6, PT, R3, R90, PT ;  /* 0x0000005a0300720c */ /* 0x000fe20003fc6270 */
[----:B------:R-:W-:-:S06]  /*14fd0*/  VIADD R9, R2, 0xffffffd8 ;  /* 0xffffffd802097836 */ /* 0x000fcc0000000000 */
[----:B------:R3:W-:Y:S01]  /*14fe0*/  MUFU.TANH R14, R12 ;  /* 0x0000000c000e7308 */ /* 0x0007e20000002400 */
[----:B------:R-:W-:Y:S01]  /*14ff0*/  IADD3 R3, PT, PT, R2, -0x17, RZ ;  /* 0xffffffe902037810 */ /* 0x000fe20007ffe0ff */
[-C--:B------:R-:W-:Y:S01]  /*15000*/  FMUL.FTZ R21, R21, R0.reuse ;  /* 0x0000000015157220 */ /* 0x080fe20000410000 */
[-C--:B------:R-:W-:Y:S01]  /*15010*/  FMUL.FTZ R23, R23, R0.reuse ;  /* 0x0000000017177220 */ /* 0x080fe20000410000 */
[-C--:B------:R-:W-:Y:S01]  /*15020*/  FMUL.FTZ R4, R4, R0.reuse ;  /* 0x0000000004047220 */ /* 0x080fe20000410000 */
[-C--:B------:R-:W-:Y:S01]  /*15030*/  FMUL.FTZ R6, R6, R0.reuse ;  /* 0x0000000006067220 */ /* 0x080fe20000410000 */
[-C--:B------:R-:W-:Y:S01]  /*15040*/  FMUL.FTZ R7, R7, R0.reuse ;  /* 0x0000000007077220 */ /* 0x080fe20000410000 */
[----:B----4-:R-:W-:Y:S02]  /*15050*/  FSEL R185, R56, -INF , !P5 ;  /* 0xff80000038b97808 */ /* 0x010fe40006800000 */
[----:B------:R-:W-:Y:S01]  /*15060*/  FSEL R189, R58, -INF , !P5 ;  /* 0xff8000003abd7808 */ /* 0x000fe20006800000 */
[----:B---3--:R-:W-:-:S04]  /*15070*/  FMUL.FTZ R12, R18, R0 ;  /* 0x00000000120c7220 */ /* 0x008fc80000410000 */
[----:B------:R-:W-:Y:S01]  /*15080*/  MUFU.TANH R13, R12 ;  /* 0x0000000c000d7308 */ /* 0x000fe20000002400 */
[----:B------:R-:W-:Y:S02]  /*15090*/  FSEL R179, R71, -INF , !P4 ;  /* 0xff80000047b37808 */ /* 0x000fe40006000000 */
[----:B------:R-:W-:Y:S02]  /*150a0*/  FSEL R182, R81, -INF , !P4 ;  /* 0xff80000051b67808 */ /* 0x000fe40006000000 */
[----:B------:R-:W-:-:S03]  /*150b0*/  ISETP.GE.AND P5, PT, R3, R90, PT ;  /* 0x0000005a0300720c */ /* 0x000fc60003fa6270 */
[----:B------:R3:W-:Y:S01]  /*150c0*/  MUFU.TANH R12, R8 ;  /* 0x00000008000c7308 */ /* 0x0007e20000002400 */
[----:B------:R-:W-:Y:S01]  /*150d0*/  ISETP.GE.AND P4, PT, R9, R90, PT ;  /* 0x0000005a0900720c */ /* 0x000fe20003f86270 */
[C---:B------:R-:W-:Y:S02]  /*150e0*/  VIADD R3, R2.reuse, 0xfffffff0 ;  /* 0xfffffff002037836 */ /* 0x040fe40000000000 */
[----:B------:R-:W-:Y:S01]  /*150f0*/  VIADD R10, R2, 0xffffffd9 ;  /* 0xffffffd9020a7836 */ /* 0x000fe20000000000 */
[----:B------:R-:W-:Y:S02]  /*15100*/  FSEL R186, R49, -INF , !P4 ;  /* 0xff80000031ba7808 */ /* 0x000fe40006000000 */
[----:B------:R-:W-:Y:S01]  /*15110*/  FSEL R190, R53, -INF , !P4 ;  /* 0xff80000035be7808 */ /* 0x000fe20006000000 */
[----:B------:R-:W-:Y:S01]  /*15120*/  MUFU.TANH R21, R21 ;  /* 0x0000001500157308 */ /* 0x000fe20000002400 */
[----:B-1----:R-:W-:Y:S02]  /*15130*/  FSEL R194, R35, -INF , !P2 ;  /* 0xff80000023c27808 */ /* 0x002fe40005000000 */
[----:B------:R-:W-:Y:S01]  /*15140*/  FSEL R197, R33, -INF , !P2 ;  /* 0xff80000021c57808 */ /* 0x000fe20005000000 */
[-C--:B---3--:R-:W-:Y:S01]  /*15150*/  FMUL.FTZ R8, R19, R0.reuse ;  /* 0x0000000013087220 */ /* 0x088fe20000410000 */
[----:B------:R-:W-:-:S03]  /*15160*/  FMUL.FTZ R0, R5, R0 ;  /* 0x0000000005007220 */ /* 0x000fc60000410000 */
[----:B------:R-:W1:Y:S01]  /*15170*/  MUFU.TANH R23, R23 ;  /* 0x0000001700177308 */ /* 0x000e620000002400 */
[----:B------:R-:W-:Y:S02]  /*15180*/  FSEL R180, R64, -INF , !P3 ;  /* 0xff80000040b47808 */ /* 0x000fe40005800000 */
[----:B------:R-:W-:Y:S02]  /*15190*/  FSEL R183, R70, -INF , !P3 ;  /* 0xff80000046b77808 */ /* 0x000fe40005800000 */
[-C--:B------:R-:W-:Y:S01]  /*151a0*/  ISETP.GE.AND P4, PT, R3, R90.reuse, PT ;  /* 0x0000005a0300720c */ /* 0x080fe20003f86270 */
[----:B------:R-:W-:Y:S01]  /*151b0*/  VIADD R3, R2, 0xfffffff1 ;  /* 0xfffffff102037836 */ /* 0x000fe20000000000 */
[----:B------:R-:W-:Y:S01]  /*151c0*/  ISETP.NE.AND P2, PT, R193, RZ, PT ;  /* 0x000000ffc100720c */ /* 0x000fe20003f45270 */
[----:B------:R-:W3:Y:S01]  /*151d0*/  MUFU.TANH R8, R8 ;  /* 0x0000000800087308 */ /* 0x000ee20000002400 */
[----:B------:R-:W-:Y:S02]  /*151e0*/  ISETP.GE.AND P3, PT, R10, R90, PT ;  /* 0x0000005a0a00720c */ /* 0x000fe40003f66270 */
[----:B--2---:R-:W-:-:S02]  /*151f0*/  FSEL R193, R22, -INF , !P6 ;  /* 0xff80000016c17808 */ /* 0x004fc40007000000 */
[----:B------:R-:W-:-:S03]  /*15200*/  FSEL R196, R20, -INF , !P6 ;  /* 0xff80000014c47808 */ /* 0x000fc60007000000 */
[----:B------:R-:W-:Y:S01]  /*15210*/  MUFU.TANH R4, R4 ;  /* 0x0000000400047308 */ /* 0x000fe20000002400 */
[----:B------:R-:W-:Y:S01]  /*15220*/  ISETP.NE.AND P6, PT, R210, 0x1, PT ;  /* 0x00000001d200780c */ /* 0x000fe20003fc5270 */
[----:B------:R-:W-:-:S06]  /*15230*/  VIADD R11, R2, 0xffffffe0 ;  /* 0xffffffe0020b7836 */ /* 0x000fcc0000000000 */
[----:B------:R-:W2:Y:S01]  /*15240*/  MUFU.TANH R6, R6 ;  /* 0x0000000600067308 */ /* 0x000ea20000002400 */
[----:B------:R-:W-:-:S07]  /*15250*/  FSEL R192, R48, -INF , !P3 ;  /* 0xff80000030c07808 */ /* 0x000fce0005800000 */
[----:B------:R-:W4:Y:S01]  /*15260*/  MUFU.TANH R7, R7 ;  /* 0x0000000700077308 */ /* 0x000f220000002400 */
[----:B------:R-:W-:-:S07]  /*15270*/  FSEL R188, R52, -INF , !P3 ;  /* 0xff80000034bc7808 */ /* 0x000fce0005800000 */
[----:B------:R-:W4:Y:S01]  /*15280*/  MUFU.TANH R0, R0 ;  /* 0x0000000000007308 */ /* 0x000f220000002400 */
[----:B------:R-:W-:Y:S02]  /*15290*/  FSEL R184, R61, -INF , !P1 ;  /* 0xff8000003db87808 */ /* 0x000fe40004800000 */
[-C--:B------:R-:W-:Y:S01]  /*152a0*/  ISETP.GE.AND P3, PT, R3, R90.reuse, PT ;  /* 0x0000005a0300720c */ /* 0x080fe20003f66270 */
[C---:B------:R-:W-:Y:S01]  /*152b0*/  VIADD R3, R2.reuse, 0xfffffff8 ;  /* 0xfffffff802037836 */ /* 0x040fe20000000000 */
[----:B------:R-:W-:Y:S01]  /*152c0*/  FSEL R61, R65, -INF , !P1 ;  /* 0xff800000413d7808 */ /* 0x000fe20004800000 */
[----:B------:R-:W-:Y:S01]  /*152d0*/  VIADD R2, R2, 0xfffffff9 ;  /* 0xfffffff902027836 */ /* 0x000fe20000000000 */
[----:B------:R-:W-:Y:S02]  /*152e0*/  ISETP.GE.AND P1, PT, R11, R90, PT ;  /* 0x0000005a0b00720c */ /* 0x000fe40003f26270 */
[----:B------:R-:W-:Y:S02]  /*152f0*/  FSEL R187, R57, -INF , !P0 ;  /* 0xff80000039bb7808 */ /* 0x000fe40004000000 */
[----:B------:R-:W-:-:S02]  /*15300*/  FSEL R191, R59, -INF , !P0 ;  /* 0xff8000003bbf7808 */ /* 0x000fc40004000000 */
[----:B------:R-:W-:Y:S02]  /*15310*/  FSEL R195, R32, -INF , !P1 ;  /* 0xff80000020c37808 */ /* 0x000fe40004800000 */
[----:B------:R-:W-:Y:S01]  /*15320*/  FSEL R198, R44, -INF , !P1 ;  /* 0xff8000002cc67808 */ /* 0x000fe20004800000 */
[----:B------:R-:W-:Y:S01]  /*15330*/  BSSY.RECONVERGENT B1, `(.L_x_4340) ;  /* 0x00000a4000017945 */ /* 0x000fe20003800200 */
[-C--:B------:R-:W-:Y:S02]  /*15340*/  ISETP.GE.AND P1, PT, R3, R90.reuse, PT ;  /* 0x0000005a0300720c */ /* 0x080fe40003f26270 */
[----:B------:R-:W-:Y:S02]  /*15350*/  ISETP.GE.AND P0, PT, R2, R90, PT ;  /* 0x0000005a0200720c */ /* 0x000fe40003f06270 */
[----:B------:R-:W-:Y:S02]  /*15360*/  LOP3.LUT R24, R199, 0x200, RZ, 0xc0, !PT ;  /* 0x00000200c7187812 */ /* 0x000fe400078ec0ff */
[----:B-1----:R-:W-:-:S02]  /*15370*/  FSEL R200, R23, -INF , !P5 ;  /* 0xff80000017c87808 */ /* 0x002fc40006800000 */
[----:B------:R-:W-:Y:S02]  /*15380*/  FSEL R199, R21, -INF , !P5 ;  /* 0xff80000015c77808 */ /* 0x000fe40006800000 */
[----:B------:R-:W-:Y:S02]  /*15390*/  FSEL R201, R13, -INF , !P4 ;  /* 0xff8000000dc97808 */ /* 0x000fe40006000000 */
[----:B------:R-:W-:Y:S02]  /*153a0*/  FSEL R204, R14, -INF , !P4 ;  /* 0xff8000000ecc7808 */ /* 0x000fe40006000000 */
[----:B---3--:R-:W-:Y:S02]  /*153b0*/  FSEL R202, R8, -INF , !P3 ;  /* 0xff80000008ca7808 */ /* 0x008fe40005800000 */
[----:B------:R-:W-:Y:S02]  /*153c0*/  FSEL R207, R12, -INF , !P3 ;  /* 0xff8000000ccf7808 */ /* 0x000fe40005800000 */
[----:B--2---:R-:W-:-:S02]  /*153d0*/  FSEL R203, R6, -INF , !P1 ;  /* 0xff80000006cb7808 */ /* 0x004fc40004800000 */
[----:B------:R-:W-:Y:S02]  /*153e0*/  FSEL R206, R4, -INF , !P1 ;  /* 0xff80000004ce7808 */ /* 0x000fe40004800000 */
[----:B----4-:R-:W-:Y:S02]  /*153f0*/  FSEL R208, R7, -INF , !P0 ;  /* 0xff80000007d07808 */ /* 0x010fe40004000000 */
[----:B------:R-:W-:Y:S01]  /*15400*/  FSEL R205, R0, -INF , !P0 ;  /* 0xff80000000cd7808 */ /* 0x000fe20004000000 */
[----:B------:R-:W-:Y:S06]  /*15410*/  BAR.SYNC.DEFER_BLOCKING 0x0 ;  /* 0x0000000000007b1d */ /* 0x000fec0000010000 */
        /* <DEDUP_REMOVED lines=17> */
.L_x_4343:
[----:B------:R-:W2:Y:S04]  /*15530*/  LDL.64 R2, [R1+0x8] ;  /* 0x0000080001027983 */ /* 0x000ea80000100a00 */
[----:B------:R-:W3:Y:S01]  /*15540*/  LDL R9, [R1] ;  /* 0x0000000001097983 */ /* 0x000ee20000100800 */
[----:B--2---:R-:W-:-:S03]  /*15550*/  IMAD.MOV.U32 R6, RZ, RZ, R2 ;  /* 0x000000ffff067224 */ /* 0x004fc600078e0002 */
[----:B------:R-:W2:Y:S01]  /*15560*/  LD.E R2, desc[UR6][R134.64+0x170] ;  /* 0x0001700686027980 */ /* 0x000ea2000c101900 */
[----:B------:R-:W-:Y:S02]  /*15570*/  IMAD.MOV.U32 R7, RZ, RZ, R3 ;  /* 0x000000ffff077224 */ /* 0x000fe400078e0003 */
[C---:B---3--:R-:W-:Y:S01]  /*15580*/  VIADD R8, R9.reuse, 0xffffff00 ;  /* 0xffffff0009087836 */ /* 0x048fe20000000000 */
[----:B------:R-:W-:Y:S02]  /*15590*/  IADD3 R9, PT, PT, R9, -0x200, RZ ;  /* 0xfffffe0009097810 */ /* 0x000fe40007ffe0ff */
        /* <DEDUP_REMOVED lines=65> */
.L_x_4344:
[----:B------:R-:W-:Y:S05]  /*159b0*/  BSYNC.RECONVERGENT B0 ;  /* 0x0000000000007941 */ /* 0x000fea0003800200 */
.L_x_4342:
[----:B------:R-:W3:Y:S04]  /*159c0*/  LDL R10, [R1+0x24] ;  /* 0x00002400010a7983 */ /* 0x000ee80000100800 */
[----:B-1----:R-:W4:Y:S01]  /*159d0*/  LDL R11, [R1+0x20] ;  /* 0x00002000010b7983 */ /* 0x002f220000100800 */
[C---:B------:R-:W-:Y:S01]  /*159e0*/  IMAD.SHL.U32 R23, R230.reuse, 0x20, RZ ;  /* 0x00000020e6177824 */ /* 0x040fe200078e00ff */
[----:B------:R-:W-:Y:S02]  /*159f0*/  SHF.L.U64.HI R22, R230, 0x5, R231 ;  /* 0x00000005e6167819 */ /* 0x000fe400000102e7 */
[----:B------:R-:W-:-:S04]  /*15a00*/  LOP3.LUT R0, R211, 0x1c0, RZ, 0xc0, !PT ;  /* 0x000001c0d3007812 */ /* 0x000fc800078ec0ff */
[----:B------:R-:W-:-:S04]  /*15a10*/  LOP3.LUT R0, R0, 0x38, R226, 0xf8, !PT ;  /* 0x0000003800007812 */ /* 0x000fc800078ef8e2 */
[----:B------:R-:W-:-:S04]  /*15a20*/  LOP3.LUT R0, R0, R222, RZ, 0x3c, !PT ;  /* 0x000000de00007212 */ /* 0x000fc800078e3cff */
[----:B------:R-:W-:-:S04]  /*15a30*/  LOP3.LUT R0, R0, 0x1e00, R211, 0xf8, !PT ;  /* 0x00001e0000007812 */ /* 0x000fc800078ef8d3 */
[----:B------:R-:W-:Y:S02]  /*15a40*/  LEA R0, R0, UR8, 0x1 ;  /* 0x0000000800007c11 */ /* 0x000fe4000f8e08ff */
        /* <DEDUP_REMOVED lines=28> */
[-C--:B-1----:R-:W-:Y:S01]  /*15c10*/  IADD3 R10, P1, PT, R14, R23.reuse, RZ ;  /* 0x000000170e0a7210 */ /* 0x082fe20007f3e0ff */
[--C-:B------:R-:W-:Y:S01]  /*15c20*/  IMAD.X R15, R17, 0x1, R22.reuse, P0 ;  /* 0x00000001110f7824 */ /* 0x100fe200000e0616 */
[----:B------:R1:W-:Y:S02]  /*15c30*/  LDGSTS.E.BYPASS.LTC128B.128 [R0+0x6000], desc[UR6][R16.64] ;  /* 0x0600000010007fae */ /* 0x0003e4000b981a06 */
[-C--:B---3--:R-:W-:Y:S01]  /*15c40*/  IADD3 R8, P0, PT, R10, R23.reuse, RZ ;  /* 0x000000170a087210 */ /* 0x088fe20007f1e0ff */
[--C-:B------:R-:W-:Y:S01]  /*15c50*/  IMAD.X R11, R15, 0x1, R22.reuse, P1 ;  /* 0x000000010f0b7824 */ /* 0x100fe200008e0616 */
[----:B------:R1:W-:Y:S02]  /*15c60*/  LDGSTS.E.BYPASS.LTC128B.128 [R0+0x6800], desc[UR6][R14.64] ;  /* 0x068000000e007fae */ /* 0x0003e4000b981a06 */
[-C--:B----4-:R-:W-:Y:S01]  /*15c70*/  IADD3 R6, P1, PT, R8, R23.reuse, RZ ;  /* 0x0000001708067210 */ /* 0x090fe20007f3e0ff */
[--C-:B------:R-:W-:Y:S01]  /*15c80*/  IMAD.X R9, R11, 0x1, R22.reuse, P0 ;  /* 0x000000010b097824 */ /* 0x100fe200000e0616 */
[----:B------:R1:W-:Y:S02]  /*15c90*/  LDGSTS.E.BYPASS.LTC128B.128 [R0+0x7000], desc[UR6][R10.64] ;  /* 0x070000000a007fae */ /* 0x0003e4000b981a06 */
[-C--:B-----5:R-:W-:Y:S01]  /*15ca0*/  IADD3 R4, P0, PT, R6, R23.reuse, RZ ;  /* 0x0000001706047210 */ /* 0x0a0fe20007f1e0ff */
[--C-:B------:R-:W-:Y:S01]  /*15cb0*/  IMAD.X R7, R9, 0x1, R22.reuse, P1 ;  /* 0x0000000109077824 */ /* 0x100fe200008e0616 */
[----:B------:R1:W-:Y:S02]  /*15cc0*/  LDGSTS.E.BYPASS.LTC128B.128 [R0+0x7800], desc[UR6][R8.64] ;  /* 0x0780000008007fae */ /* 0x0003e4000b981a06 */
[-C--:B--2---:R-:W-:Y:S01]  /*15cd0*/  IADD3 R2, P1, PT, R4, R23.reuse, RZ ;  /* 0x0000001704027210 */ /* 0x084fe20007f3e0ff */
[--C-:B------:R-:W-:Y:S01]  /*15ce0*/  IMAD.X R5, R7, 0x1, R22.reuse, P0 ;  /* 0x0000000107057824 */ /* 0x100fe200000e0616 */
[----:B------:R1:W-:Y:S02]  /*15cf0*/  LDGSTS.E.BYPASS.LTC128B.128 [R0+0x8000], desc[UR6][R6.64] ;  /* 0x0800000006007fae */ /* 0x0003e4000b981a06 */
[----:B------:R-:W-:Y:S01]  /*15d00*/  IADD3 R12, P0, PT, R2, R23, RZ ;  /* 0x00000017020c7210 */ /* 0x000fe20007f1e0ff */
[--C-:B------:R-:W-:Y:S01]  /*15d10*/  IMAD.X R3, R5, 0x1, R22.reuse, P1 ;  /* 0x0000000105037824 */ /* 0x100fe200008e0616 */
[----:B------:R1:W-:Y:S03]  /*15d20*/  LDGSTS.E.BYPASS.LTC128B.128 [R0+0x8800], desc[UR6][R4.64] ;  /* 0x0880000004007fae */ /* 0x0003e6000b981a06 */
[----:B------:R-:W-:Y:S01]  /*15d30*/  IMAD.X R13, R3, 0x1, R22, P0 ;  /* 0x00000001030d7824 */ /* 0x000fe200000e0616 */
[----:B------:R1:W-:Y:S04]  /*15d40*/  LDGSTS.E.BYPASS.LTC128B.128 [R0+0x9000], desc[UR6][R2.64] ;  /* 0x0900000002007fae */ /* 0x0003e8000b981a06 */
[----:B------:R1:W-:Y:S04]  /*15d50*/  LDGSTS.E.BYPASS.LTC128B.128 [R0+0x9800], desc[UR6][R12.64] ;  /* 0x098000000c007fae */ /* 0x0003e8000b981a06 */
[----:B------:R-:W0:Y:S02]  /*15d60*/  LDGDEPBAR ;  /* 0x00000000000079af */ /* 0x000e240000000000 */
.L_x_4341:
[----:B------:R-:W-:Y:S05]  /*15d70*/  BSYNC.RECONVERGENT B1 ;  /* 0x0000000000017941 */ /* 0x000fea0003800200 */
.L_x_4340:
        /* <DEDUP_REMOVED lines=93> */
[----:B------:R2:W1:Y:S01]  /*16350*/  MUFU.EX2 R7, R2 ;  /* 0x0000000200077308 */ /* 0x0004620000000800 */
[----:B------:R-:W5:Y:S03]  /*16360*/  LDSM.16.MT88.4 R68, [R156+0xa800] ;  /* 0x00a800009c44783b */ /* 0x000f660000004200 */
[----:B------:R3:W-:Y:S04]  /*16370*/  MUFU.EX2 R211, R4 ;  /* 0x0000000400d37308 */ /* 0x0007e80000000800 */
[----:B------:R-:W4:Y:S01]  /*16380*/  MUFU.EX2 R90, R6 ;  /* 0x00000006005a7308 */ /* 0x000f220000000800 */
[----:B--2---:R-:W-:-:S04]  /*16390*/  FFMA.FTZ R2, R78, R0, -R3 ;  /* 0x000000004e027223 */ /* 0x004fc80000010803 */
[----:B------:R2:W2:Y:S01]  /*163a0*/  MUFU.EX2 R209, R2 ;  /* 0x0000000200d17308 */ /* 0x0004a20000000800 */
[----:B---3--:R-:W-:Y:S01]  /*163b0*/  FFMA.FTZ R4, R88, R0, -R5 ;  /* 0x0000000058047223 */ /* 0x008fe20000010805 */
[----:B-1----:R-:W-:-:S03]  /*163c0*/  MOV R88, R7 ;  /* 0x0000000700587202 */ /* 0x002fc60000000f00 */
[----:B------:R1:W3:Y:S01]  /*163d0*/  MUFU.EX2 R6, R4 ;  /* 0x0000000400067308 */ /* 0x0002e20000000800 */
[----:B----4-:R-:W-:Y:S01]  /*163e0*/  F2FP.F16.F32.PACK_AB R9, R90, R88 ;  /* 0x000000585a09723e */ /* 0x010fe200000000ff */
[----:B--2---:R-:W-:Y:S01]  /*163f0*/  FFMA.FTZ R2, R79, R0, -R5 ;  /* 0x000000004f027223 */ /* 0x004fe20000010805 */
[----:B------:R-:W-:-:S03]  /*16400*/  F2FP.F16.F32.PACK_AB R11, R209, R211 ;  /* 0x000000d3d10b723e */ /* 0x000fc600000000ff */
[----:B------:R2:W4:Y:S01]  /*16410*/  MUFU.EX2 R7, R2 ;  /* 0x0000000200077308 */ /* 0x0005220000000800 */
[----:B-1----:R-:W-:-:S04]  /*16420*/  FFMA.FTZ R4, R77, R0, -R5 ;  /* 0x000000004d047223 */ /* 0x002fc80000010805 */
[----:B------:R1:W-:Y:S01]  /*16430*/  MUFU.EX2 R78, R4 ;  /* 0x00000004004e7308 */ /* 0x0003e20000000800 */
[--C-:B--2---:R-:W-:Y:S01]  /*16440*/  FFMA.FTZ R2, R89, R0, -R5.reuse ;  /* 0x0000000059027223 */ /* 0x104fe20000010805 */
[----:B---3--:R-:W-:Y:S01]  /*16450*/  MOV R89, R6 ;  /* 0x0000000600597202 */ /* 0x008fe20000000f00 */
[-C--:B------:R-:W-:Y:S02]  /*16460*/  FFMA.FTZ R6, R95, R0.reuse, -R5 ;  /* 0x000000005f067223 */ /* 0x080fe40000010805 */
[----:B------:R2:W3:Y:S01]  /*16470*/  MUFU.EX2 R212, R2 ;  /* 0x0000000200d47308 */ /* 0x0004e20000000800 */
[----:B----4-:R-:W-:Y:S01]  /*16480*/  F2FP.F16.F32.PACK_AB R8, R7, R89 ;  /* 0x000000590708723e */ /* 0x010fe200000000ff */
[-CC-:B-1----:R-:W-:Y:S01]  /*16490*/  FFMA.FTZ R4, R94, R0.reuse, -R3.reuse ;  /* 0x000000005e047223 */ /* 0x182fe20000010803 */
[----:B------:R-:W-:Y:S01]  /*164a0*/  MOV R94, R211 ;  /* 0x000000d3005e7202 */ /* 0x000fe20000000f00 */
[----:B------:R-:W-:Y:S04]  /*164b0*/  MUFU.EX2 R6, R6 ;  /* 0x0000000600067308 */ /* 0x000fe80000000800 */
[----:B------:R1:W-:Y:S01]  /*164c0*/  MUFU.EX2 R48, R4 ;  /* 0x0000000400307308 */ /* 0x0003e20000000800 */
[----:B--2---:R-:W-:Y:S01]  /*164d0*/  FFMA.FTZ R2, R93, R0, -R3 ;  /* 0x000000005d027223 */ /* 0x004fe20000010803 */
[----:B---3--:R-:W-:-:S03]  /*164e0*/  F2FP.F16.F32.PACK_AB R10, R212, R78 ;  /* 0x0000004ed40a723e */ /* 0x008fc600000000ff */
[----:B------:R2:W3:Y:S01]  /*164f0*/  MUFU.EX2 R24, R2 ;  /* 0x0000000200187308 */ /* 0x0004e20000000800 */
[----:B-1----:R-:W-:-:S03]  /*16500*/  FFMA.FTZ R4, R99, R0, -R5 ;  /* 0x0000000063047223 */ /* 0x002fc60000010805 */
[C---:B------:R-:W-:Y:S01]  /*16510*/  HMMA.16816.F32 R32, R8.reuse, R12, RZ ;  /* 0x0000000c0820723c */ /* 0x040fe200000018ff */
[----:B------:R-:W-:Y:S01]  /*16520*/  MOV R99, R209 ;  /* 0x000000d100637202 */ /* 0x000fe20000000f00 */
[----:B------:R1:W4:Y:S06]  /*16530*/  MUFU.EX2 R49, R4 ;  /* 0x0000000400317308 */ /* 0x00032c0000000800 */
[----:B------:R-:W-:Y:S01]  /*16540*/  HMMA.16816.F32 R64, R8, R16, RZ ;  /* 0x000000100840723c */ /* 0x000fe200000018ff */
[----:B--2---:R-:W-:Y:S01]  /*16550*/  FFMA.FTZ R2, R92, R0, -R3 ;  /* 0x000000005c027223 */ /* 0x004fe20000010803 */
[----:B---3--:R-:W-:-:S03]  /*16560*/  MOV R95, R24 ;  /* 0x00000018005f7202 */ /* 0x008fc60000000f00 */
[----:B------:R2:W-:Y:S03]  /*16570*/  MUFU.EX2 R77, R2 ;  /* 0x00000002004d7308 */ /* 0x0005e60000000800 */
[----:B------:R-:W-:Y:S01]  /*16580*/  HMMA.16816.F32 R24, R8, R14, RZ ;  /* 0x0000000e0818723c */ /* 0x000fe200000018ff */
[----:B------:R-:W3:Y:S01]  /*16590*/  LDSM.16.MT88.4 R12, [R38+0xa800] ;  /* 0x00a80000260c783b */ /* 0x000ee20000004200 */
[----:B-1----:R-:W-:Y:S01]  /*165a0*/  FFMA.FTZ R4, R96, R0, -R5 ;  /* 0x0000000060047223 */ /* 0x002fe20000010805 */
[----:B----4-:R-:W-:-:S03]  /*165b0*/  MOV R96, R49 ;  /* 0x0000003100607202 */ /* 0x010fc60000000f00 */
[----:B------:R1:W-:Y:S02]  /*165c0*/  MUFU.EX2 R76, R4 ;  /* 0x00000004004c7308 */ /* 0x0003e40000000800 */
[----:B------:R-:W-:Y:S01]  /*165d0*/  HMMA.16816.F32 R56, R8, R18, RZ ;  /* 0x000000120838723c */ /* 0x000fe200000018ff */
[----:B--2---:R-:W-:Y:S01]  /*165e0*/  FFMA.FTZ R2, R97, R0, -R5 ;  /* 0x0000000061027223 */ /* 0x004fe20000010805 */
[----:B------:R-:W-:-:S03]  /*165f0*/  MOV R97, R212 ;  /* 0x000000d400617202 */ /* 0x000fc60000000f00 */
[----:B------:R2:W4:Y:S03]  /*16600*/  MUFU.EX2 R79, R2 ;  /* 0x00000002004f7308 */ /* 0x0005260000000800 */
[----:B------:R-:W-:Y:S01]  /*16610*/  HMMA.16816.F32 R16, R8, R20, RZ ;  /* 0x000000140810723c */ /* 0x000fe200000018ff */
[----:B-1----:R-:W-:-:S07]  /*16620*/  FFMA.FTZ R4, R72, R0, -R3 ;  /* 0x0000000048047223 */ /* 0x002fce0000010803 */
[----:B------:R-:W-:Y:S01]  /*16630*/  HMMA.16816.F32 R52, R8, R22, RZ ;  /* 0x000000160834723c */ /* 0x000fe200000018ff */
[----:B------:R1:W-:Y:S01]  /*16640*/  MUFU.EX2 R93, R4 ;  /* 0x00000004005d7308 */ /* 0x0003e20000000800 */
[----:B--2---:R-:W-:Y:S01]  /*16650*/  FFMA.FTZ R2, R98, R0, -R3 ;  /* 0x0000000062027223 */ /* 0x004fe20000010803 */
[----:B------:R-:W-:-:S05]  /*16660*/  MOV R98, R48 ;  /* 0x0000003000627202 */ /* 0x000fca0000000f00 */
[----:B------:R-:W-:Y:S01]  /*16670*/  HMMA.16816.F32 R20, R8, R28, RZ ;  /* 0x0000001c0814723c */ /* 0x000fe200000018ff */
[----:B------:R-:W2:Y:S01]  /*16680*/  MUFU.EX2 R92, R2 ;  /* 0x00000002005c7308 */ /* 0x000ea20000000800 */
[----:B-1----:R-:W-:-:S06]  /*16690*/  FFMA.FTZ R4, R105, R0, -R5 ;  /* 0x0000000069047223 */ /* 0x002fcc0000010805 */
[----:B------:R-:W-:Y:S01]  /*166a0*/  HMMA.16816.F32 R48, R8, R30, RZ ;  /* 0x0000001e0830723c */ /* 0x000fe200000018ff */
[----:B----4-:R-:W-:Y:S01]  /*166b0*/  F2FP.F16.F32.PACK_AB R8, R79, R96 ;  /* 0x000000604f08723e */ /* 0x010fe200000000ff */
[----:B------:R-:W-:Y:S01]  /*166c0*/  LDSM.16.MT88.4 R28, [R39+0xb000] ;  /* 0x00b00000271c783b */ /* 0x000fe20000004200 */
[----:B------:R-:W-:Y:S01]  /*166d0*/  F2FP.F16.F32.PACK_AB R9, R98, R95 ;  /* 0x0000005f6209723e */ /* 0x000fe200000000ff */
[----:B------:R1:W-:Y:S01]  /*166e0*/  MUFU.EX2 R248, R4 ;  /* 0x0000000400f87308 */ /* 0x0003e20000000800 */
[----:B------:R-:W-:Y:S02]  /*166f0*/  F2FP.F16.F32.PACK_AB R10, R76, R6 ;  /* 0x000000064c0a723e */ /* 0x000fe400000000ff */
[----:B--2---:R-:W-:Y:S01]  /*16700*/  F2FP.F16.F32.PACK_AB R11, R92, R77 ;  /* 0x0000004d5c0b723e */ /* 0x004fe200000000ff */
[-C--:B------:R-:W-:Y:S01]  /*16710*/  FFMA.FTZ R2, R100, R0.reuse, -R3 ;  /* 0x0000000064027223 */ /* 0x080fe20000010803 */
[----:B------:R-:W-:Y:S02]  /*16720*/  MOV R100, R79 ;  /* 0x0000004f00647202 */ /* 0x000fe40000000f00 */
[----:B------:R-:W-:Y:S01]  /*16730*/  MOV R105, R77 ;  /* 0x0000004d00697202 */ /* 0x000fe20000000f00 */
[----:B------:R2:W-:Y:S02]  /*16740*/  MUFU.EX2 R252, R2 ;  /* 0x0000000200fc7308 */ /* 0x0005e40000000800 */
[----:B-----5:R-:W-:Y:S01]  /*16750*/  HMMA.16816.F32 R64, R8, R44, R64 ;  /* 0x0000002c0840723c */ /* 0x020fe20000001840 */
[----:B-1----:R-:W-:Y:S01]  /*16760*/  FFMA.FTZ R4, R101, R0, -R5 ;  /* 0x0000000065047223 */ /* 0x002fe20000010805 */
[----:B------:R-:W-:-:S06]  /*16770*/  MOV R101, R76 ;  /* 0x0000004c00657202 */ /* 0x000fcc0000000f00 */
[----:B------:R-:W-:Y:S01]  /*16780*/  HMMA.16816.F32 R44, R8, R46, R56 ;  /* 0x0000002e082c723c */ /* 0x000fe20000001838 */
[----:B------:R1:W-:Y:S01]  /*16790*/  MUFU.EX2 R251, R4 ;  /* 0x0000000400fb7308 */ /* 0x0003e20000000800 */
[----:B--2---:R-:W-:-:S06]  /*167a0*/  FFMA.FTZ R2, R73, R0, -R3 ;  /* 0x0000000049027223 */ /* 0x004fcc0000010803 */
[----:B------:R-:W-:Y:S01]  /*167b0*/  HMMA.16816.F32 R56, R8, R40, R32 ;  /* 0x000000280838723c */ /* 0x000fe20000001820 */
[----:B------:R-:W2:Y:S01]  /*167c0*/  LDSM.16.MT88.4 R32, [R140+0xb000] ;  /* 0x00b000008c20783b */ /* 0x000ea20000004200 */
[----:B------:R4:W-:Y:S01]  /*167d0*/  MUFU.EX2 R91, R2 ;  /* 0x00000002005b7308 */ /* 0x0009e20000000800 */
[----:B-1----:R-:W-:-:S05]  /*167e0*/  FFMA.FTZ R4, R106, R0, -R3 ;  /* 0x000000006a047223 */ /* 0x002fca0000010803 */
[C---:B------:R-:W-:Y:S01]  /*167f0*/  HMMA.16816.F32 R80, R8.reuse, R42, R24 ;  /* 0x0000002a0850723c */ /* 0x040fe20000001818 */
[----:B------:R1:W-:Y:S07]  /*16800*/  MUFU.EX2 R246, R4 ;  /* 0x0000000400f67308 */ /* 0x0003ee0000000800 */
[----:B------:R-:W-:Y:S01]  /*16810*/  HMMA.16816.F32 R72, R8, R68, R16 ;  /* 0x000000440848723c */ /* 0x000fe20000001810 */
[--C-:B----4-:R-:W-:Y:S01]  /*16820*/  FFMA.FTZ R2, R103, R0, -R5.reuse ;  /* 0x0000000067027223 */ /* 0x110fe20000010805 */
[----:B------:R-:W-:Y:S01]  /*16830*/  LDSM.16.MT88.4 R16, [R38+0xb000] ;  /* 0x00b000002610783b */ /* 0x000fe20000004200 */
[----:B------:R-:W-:Y:S01]  /*16840*/  MOV R103, R6 ;  /* 0x0000000600677202 */ /* 0x000fe20000000f00 */
[----:B------:R-:W-:Y:S01]  /*16850*/  FFMA.FTZ R6, R104, R0, -R5 ;  /* 0x0000000068067223 */ /* 0x000fe20000010805 */
[----:B------:R4:W5:Y:S01]  /*16860*/  MUFU.EX2 R250, R2 ;  /* 0x0000000200fa7308 */ /* 0x0009620000000800 */
[----:B------:R-:W-:-:S02]  /*16870*/  MOV R104, R92 ;  /* 0x0000005c00687202 */ /* 0x000fc40000000f00 */
[----:B---3--:R-:W-:Y:S01]  /*16880*/  HMMA.16816.F32 R24, R8, R12, R20 ;  /* 0x0000000c0818723c */ /* 0x008fe20000001814 */
[----:B------:R-:W3:Y:S01]  /*16890*/  LDSM.16.MT88.4 R20, [R156+0xb000] ;  /* 0x00b000009c14783b */ /* 0x000ee20000004200 */
[----:B------:R2:W2:Y:S01]  /*168a0*/  MUFU.EX2 R249, R6 ;  /* 0x0000000600f97308 */ /* 0x0004a20000000800 */
[----:B------:R-:W-:Y:S01]  /*168b0*/  MOV R92, R78 ;  /* 0x0000004e005c7202 */ /* 0x000fe20000000f00 */
[----:B-1----:R-:W-:-:S04]  /*168c0*/  FFMA.FTZ R4, R109, R0, -R5 ;  /* 0x000000006d047223 */ /* 0x002fc80000010805 */
[----:B------:R-:W-:Y:S01]  /*168d0*/  HMMA.16816.F32 R12, R8, R14, R48 ;  /* 0x0000000e080c723c */ /* 0x000fe20000001830 */
[----:B------:R1:W-:Y:S01]  /*168e0*/  MUFU.EX2 R240, R4 ;  /* 0x0000000400f07308 */ /* 0x0003e20000000800 */
[----:B----4-:R-:W-:-:S04]  /*168f0*/  FFMA.FTZ R2, R102, R0, -R3 ;  /* 0x0000000066027223 */ /* 0x010fc80000010803 */
[----:B------:R-:W4:Y:S02]  /*16900*/  MUFU.EX2 R247, R2 ;  /* 0x0000000200f77308 */ /* 0x000f240000000800 */
[----:B------:R-:W-:Y:S01]  /*16910*/  HMMA.16816.F32 R76, R8, R70, R52 ;  /* 0x00000046084c723c */ /* 0x000fe20000001834 */
[----:B-----5:R-:W-:Y:S01]  /*16920*/  F2FP.F16.F32.PACK_AB R8, R250, R248 ;  /* 0x000000f8fa08723e */ /* 0x020fe200000000ff */
[--C-:B--2---:R-:W-:Y:S01]  /*16930*/  FFMA.FTZ R6, R85, R0, -R5.reuse ;  /* 0x0000000055067223 */ /* 0x104fe20000010805 */
[----:B------:R-:W-:Y:S02]  /*16940*/  F2FP.F16.F32.PACK_AB R9, R93, R252 ;  /* 0x000000fc5d09723e */ /* 0x000fe400000000ff */
[----:B------:R-:W-:Y:S01]  /*16950*/  F2FP.F16.F32.PACK_AB R10, R251, R249 ;  /* 0x000000f9fb0a723e */ /* 0x000fe200000000ff */
[----:B------:R2:W-:Y:S01]  /*16960*/  MUFU.EX2 R243, R6 ;  /* 0x0000000600f37308 */ /* 0x0005e20000000800 */
[----:B-1----:R-:W-:Y:S01]  /*16970*/  FFMA.FTZ R4, R86, R0, -R5 ;  /* 0x0000000056047223 */ /* 0x002fe20000010805 */
[----:B------:R-:W-:-:S03]  /*16980*/  MOV R85, R93 ;  /* 0x0000005d00557202 */ /* 0x000fc60000000f00 */
[----:B------:R1:W-:Y:S01]  /*16990*/  MUFU.EX2 R242, R4 ;  /* 0x0000000400f27308 */ /* 0x0003e20000000800 */
[----:B----4-:R-:W-:Y:S01]  /*169a0*/  F2FP.F16.F32.PACK_AB R11, R247, R91 ;  /* 0x0000005bf70b723e */ /* 0x010fe200000000ff */
[----:B------:R-:W-:-:S04]  /*169b0*/  FFMA.FTZ R2, R107, R0, -R3 ;  /* 0x000000006b027223 */ /* 0x000fc80000010803 */
[----:B------:R4:W-:Y:S02]  /*169c0*/  MUFU.EX2 R245, R2 ;  /* 0x0000000200f57308 */ /* 0x0009e40000000800 */
[----:B------:R-:W-:Y:S01]  /*169d0*/  HMMA.16816.F32 R40, R8, R32, R64 ;  /* 0x000000200828723c */ /* 0x000fe20000001840 */
[-C--:B--2---:R-:W-:Y:S01]  /*169e0*/  FFMA.FTZ R6, R115, R0.reuse, -R5 ;  /* 0x0000000073067223 */ /* 0x084fe20000010805 */
[----:B-1----:R-:W-:-:S03]  /*169f0*/  FFMA.FTZ R4, R112, R0, -R3 ;  /* 0x0000000070047223 */ /* 0x002fc60000010803 */
[----:B------:R1:W-:Y:S03]  /*16a00*/  MUFU.EX2 R234, R6 ;  /* 0x0000000600ea7308 */ /* 0x0003e60000000800 */
[----:B------:R-:W-:Y:S01]  /*16a10*/  HMMA.16816.F32 R44, R8, R34, R44 ;  /* 0x00000022082c723c */ /* 0x000fe2000000182c */
[----:B------:R-:W2:Y:S01]  /*16a20*/  LDSM.16.MT88.4 R32, [R140+0xb800] ;  /* 0x00b800008c20783b */ /* 0x000ea20000004200 */
[----:B------:R5:W-:Y:S01]  /*16a30*/  MUFU.EX2 R237, R4 ;  /* 0x0000000400ed7308 */ /* 0x000be20000000800 */
[----:B----4-:R-:W-:-:S05]  /*16a40*/  FFMA.FTZ R2, R84, R0, -R3 ;  /* 0x0000000054027223 */ /* 0x010fca0000010803 */
[----:B------:R-:W-:Y:S01]  /*16a50*/  HMMA.16816.F32 R52, R8, R28, R56 ;  /* 0x0000001c0834723c */ /* 0x000fe20000001838 */
[----:B------:R4:W-:Y:S01]  /*16a60*/  MUFU.EX2 R244, R2 ;  /* 0x0000000200f47308 */ /* 0x0009e20000000800 */
[----:B------:R-:W2:Y:S01]  /*16a70*/  LDSM.16.MT88.4 R56, [R39+0xb800] ;  /* 0x00b800002738783b */ /* 0x000ea20000004200 */
[----:B-1----:R-:W-:-:S05]  /*16a80*/  FFMA.FTZ R6, R121, R0, -R5 ;  /* 0x0000000079067223 */ /* 0x002fca0000010805 */
[----:B---3--:R-:W-:Y:S01]  /*16a90*/  HMMA.16816.F32 R68, R8, R20, R72 ;  /* 0x000000140844723c */ /* 0x008fe20000001848 */
[----:B------:R-:W1:Y:S01]  /*16aa0*/  LDSM.16.MT88.4 R72, [R156+0xb800] ;  /* 0x00b800009c48783b */ /* 0x000e620000004200 */
[----:B-----5:R-:W-:-:S04]  /*16ab0*/  FFMA.FTZ R4, R116, R0, -R5 ;  /* 0x0000000074047223 */ /* 0x020fc80000010805 */
[----:B------:R3:W-:Y:S01]  /*16ac0*/  MUFU.EX2 R232, R4 ;  /* 0x0000000400e87308 */ /* 0x0007e20000000800 */
[-CC-:B----4-:R-:W-:Y:S01]  /*16ad0*/  FFMA.FTZ R2, R108, R0.reuse, -R5.reuse ;  /* 0x000000006c027223 */ /* 0x190fe20000010805 */
[C---:B------:R-:W-:Y:S01]  /*16ae0*/  HMMA.16816.F32 R48, R8.reuse, R16, R24 ;  /* 0x000000100830723c */ /* 0x040fe20000001818 */
[----:B------:R-:W-:Y:S02]  /*16af0*/  LDSM.16.MT88.4 R24, [R140+0xc000] ;  /* 0x00c000008c18783b */ /* 0x000fe40000004200 */
[----:B------:R4:W5:Y:S05]  /*16b00*/  MUFU.EX2 R241, R2 ;  /* 0x0000000200f17308 */ /* 0x00096a0000000800 */
[----:B------:R-:W-:Y:S01]  /*16b10*/  HMMA.16816.F32 R12, R8, R18, R12 ;  /* 0x00000012080c723c */ /* 0x000fe2000000180c */
[----:B------:R-:W1:Y:S01]  /*16b20*/  LDSM.16.MT88.4 R16, [R38+0xb800] ;  /* 0x00b800002610783b */ /* 0x000e620000004200 */
[----:B---3--:R-:W-:-:S06]  /*16b30*/  FFMA.FTZ R4, R113, R0, -R5 ;  /* 0x0000000071047223 */ /* 0x008fcc0000010805 */
[C---:B------:R-:W-:Y:S01]  /*16b40*/  HMMA.16816.F32 R64, R8.reuse, R30, R80 ;  /* 0x0000001e0840723c */ /* 0x040fe20000001850 */
[----:B----4-:R-:W-:Y:S01]  /*16b50*/  FFMA.FTZ R2, R87, R0, -R3 ;  /* 0x0000000057027223 */ /* 0x010fe20000010803 */
[----:B------:R3:W-:Y:S04]  /*16b60*/  MUFU.EX2 R236, R4 ;  /* 0x0000000400ec7308 */ /* 0x0007e80000000800 */
[----:B------:R4:W2:Y:S02]  /*16b70*/  MUFU.EX2 R239, R2 ;  /* 0x0000000200ef7308 */ /* 0x0008a40000000800 */
[----:B------:R-:W-:Y:S01]  /*16b80*/  HMMA.16816.F32 R76, R8, R22, R76 ;  /* 0x00000016084c723c */ /* 0x000fe2000000184c */
[----:B-----5:R-:W-:Y:S02]  /*16b90*/  F2FP.F16.F32.PACK_AB R8, R241, R240 ;  /* 0x000000f0f108723e */ /* 0x020fe400000000ff */
[----:B------:R-:W-:-:S02]  /*16ba0*/  F2FP.F16.F32.PACK_AB R9, R246, R245 ;  /* 0x000000f5f609723e */ /* 0x000fc400000000ff */
[----:B------:R-:W-:Y:S01]  /*16bb0*/  F2FP.F16.F32.PACK_AB R10, R242, R243 ;  /* 0x000000f3f20a723e */ /* 0x000fe200000000ff */
[-CC-:B---3--:R-:W-:Y:S01]  /*16bc0*/  FFMA.FTZ R4, R118, R0.reuse, -R3.reuse ;  /* 0x0000000076047223 */ /* 0x188fe20000010803 */
[----:B----4-:R-:W-:Y:S01]  /*16bd0*/  FFMA.FTZ R2, R111, R0, -R3 ;  /* 0x000000006f027223 */ /* 0x010fe20000010803 */
[----:B--2---:R-:W-:Y:S02]  /*16be0*/  F2FP.F16.F32.PACK_AB R11, R239, R244 ;  /* 0x000000f4ef0b723e */ /* 0x004fe400000000ff */
[----:B------:R2:W-:Y:S04]  /*16bf0*/  MUFU.EX2 R228, R4 ;  /* 0x0000000400e47308 */ /* 0x0005e80000000800 */
[----:B------:R3:W-:Y:S01]  /*16c00*/  MUFU.EX2 R235, R2 ;  /* 0x0000000200eb7308 */ /* 0x0007e20000000800 */
[C---:B------:R-:W-:Y:S08]  /*16c10*/  HMMA.16816.F32 R20, R8.reuse, R32, R40 ;  /* 0x000000200814723c */ /* 0x040ff00000001828 */
[----:B------:R-:W-:Y:S01]  /*16c20*/  HMMA.16816.F32 R28, R8, R34, R44 ;  /* 0x00000022081c723c */ /* 0x000fe2000000182c */
[----:B------:R-:W4:Y:S01]  /*16c30*/  LDSM.16.MT88.4 R44, [R39+0xc000] ;  /* 0x00c00000272c783b */ /* 0x000f220000004200 */
[-C--:B--2---:R-:W-:Y:S01]  /*16c40*/  FFMA.FTZ R4, R124, R0.reuse, -R5 ;  /* 0x000000007c047223 */ /* 0x084fe20000010805 */
[----:B---3--:R-:W-:-:S03]  /*16c50*/  FFMA.FTZ R2, R110, R0, -R3 ;  /* 0x000000006e027223 */ /* 0x008fc60000010803 */
[----:B------:R2:W-:Y:S02]  /*16c60*/  MUFU.EX2 R219, R4 ;  /* 0x0000000400db7308 */ /* 0x0005e40000000800 */
[C---:B------:R-:W-:Y:S02]  /*16c70*/  HMMA.16816.F32 R32, R8.reuse, R56, R52 ;  /* 0x000000380820723c */ /* 0x040fe40000001834 */
[----:B------:R3:W-:Y:S06]  /*16c80*/  MUFU.EX2 R238, R2 ;  /* 0x0000000200ee7308 */ /* 0x0007ec0000000800 */
[----:B------:R-:W-:Y:S01]  /*16c90*/  HMMA.16816.F32 R80, R8, R58, R64 ;  /* 0x0000003a0850723c */ /* 0x000fe20000001840 */
[-CC-:B--2---:R-:W-:Y:S01]  /*16ca0*/  FFMA.FTZ R4, R120, R0.reuse, -R5.reuse ;  /* 0x0000000078047223 */ /* 0x184fe20000010805 */
[----:B---3--:R-:W-:-:S06]  /*16cb0*/  FFMA.FTZ R2, R117, R0, -R5 ;  /* 0x0000000075027223 */ /* 0x008fcc0000010805 */
[C---:B-1----:R-:W-:Y:S01]  /*16cc0*/  HMMA.16816.F32 R52, R8.reuse, R72, R68 ;  /* 0x000000480834723c */ /* 0x042fe20000001844 */
[----:B------:R1:W-:Y:S01]  /*16cd0*/  MUFU.EX2 R225, R4 ;  /* 0x0000000400e17308 */ /* 0x0003e20000000800 */
[----:B------:R-:W-:Y:S03]  /*16ce0*/  LDSM.16.MT88.4 R68, [R156+0xc800] ;  /* 0x00c800009c44783b */ /* 0x000fe60000004200 */
[----:B------:R2:W3:Y:S03]  /*16cf0*/  MUFU.EX2 R233, R2 ;  /* 0x0000000200e97308 */ /* 0x0004e60000000800 */
[----:B------:R-:W-:Y:S01]  /*16d00*/  HMMA.16816.F32 R40, R8, R18, R12 ;  /* 0x000000120828723c */ /* 0x000fe2000000180c */
[----:B------:R-:W5:Y:S01]  /*16d10*/  LDSM.16.MT88.4 R12, [R38+0xc000] ;  /* 0x00c00000260c783b */ /* 0x000f620000004200 */
[----:B-1----:R-:W-:-:S06]  /*16d20*/  FFMA.FTZ R4, R126, R0, -R3 ;  /* 0x000000007e047223 */ /* 0x002fcc0000010803 */
[C---:B------:R-:W-:Y:S01]  /*16d30*/  HMMA.16816.F32 R72, R8.reuse, R74, R76 ;  /* 0x0000004a0848723c */ /* 0x040fe2000000184c */
[----:B--2---:R-:W-:Y:S01]  /*16d40*/  FFMA.FTZ R2, R114, R0, -R3 ;  /* 0x0000000072027223 */ /* 0x004fe20000010803 */
[----:B------:R1:W-:Y:S04]  /*16d50*/  MUFU.EX2 R215, R4 ;  /* 0x0000000400d77308 */ /* 0x0003e80000000800 */
[----:B------:R-:W2:Y:S02]  /*16d60*/  MUFU.EX2 R229, R2 ;  /* 0x0000000200e57308 */ /* 0x000ea40000000800 */
[----:B------:R-:W-:Y:S01]  /*16d70*/  HMMA.16816.F32 R56, R8, R16, R48 ;  /* 0x000000100838723c */ /* 0x000fe20000001830 */
[----:B------:R-:W5:Y:S01]  /*16d80*/  LDSM.16.MT88.4 R48, [R156+0xc000] ;  /* 0x00c000009c30783b */ /* 0x000f620000004200 */
[----:B---3--:R-:W-:-:S02]  /*16d90*/  F2FP.F16.F32.PACK_AB R8, R233, R232 ;  /* 0x000000e8e908723e */ /* 0x008fc400000000ff */
[----:B------:R-:W-:Y:S01]  /*16da0*/  F2FP.F16.F32.PACK_AB R9, R237, R235 ;  /* 0x000000ebed09723e */ /* 0x000fe200000000ff */
[----:B------:R-:W-:Y:S01]  /*16db0*/  LDSM.16.MT88.4 R16, [R39+0xc800] ;  /* 0x00c800002710783b */ /* 0x000fe20000004200 */
[----:B------:R-:W-:Y:S01]  /*16dc0*/  F2FP.F16.F32.PACK_AB R10, R236, R234 ;  /* 0x000000eaec0a723e */ /* 0x000fe200000000ff */
[----:B-1----:R-:W-:Y:S01]  /*16dd0*/  FFMA.FTZ R4, R136, R0, -R5 ;  /* 0x0000000088047223 */ /* 0x002fe20000010805 */
[----:B--2---:R-:W-:Y:S01]  /*16de0*/  F2FP.F16.F32.PACK_AB R11, R229, R238 ;  /* 0x000000eee50b723e */ /* 0x004fe200000000ff */
[-C--:B------:R-:W-:Y:S02]  /*16df0*/  FFMA.FTZ R2, R119, R0.reuse, -R3 ;  /* 0x0000000077027223 */ /* 0x080fe40000010803 */
[----:B------:R1:W-:Y:S04]  /*16e00*/  MUFU.EX2 R136, R4 ;  /* 0x0000000400887308 */ /* 0x0003e80000000800 */
[----:B------:R2:W-:Y:S01]  /*16e10*/  MUFU.EX2 R227, R2 ;  /* 0x0000000200e37308 */ /* 0x0005e20000000800 */
[C---:B------:R-:W-:Y:S01]  /*16e20*/  HMMA.16816.F32 R64, R8.reuse, R24, R20 ;  /* 0x000000180840723c */ /* 0x040fe20000001814 */
[----:B------:R-:W3:Y:S07]  /*16e30*/  LDSM.16.MT88.4 R20, [R140+0xc800] ;  /* 0x00c800008c14783b */ /* 0x000eee0000004200 */
[----:B------:R-:W-:Y:S01]  /*16e40*/  HMMA.16816.F32 R28, R8, R26, R28 ;  /* 0x0000001a081c723c */ /* 0x000fe2000000181c */
[-C--:B-1----:R-:W-:Y:S01]  /*16e50*/  FFMA.FTZ R4, R129, R0.reuse, -R5 ;  /* 0x0000000081047223 */ /* 0x082fe20000010805 */
[----:B--2---:R-:W-:-:S03]  /*16e60*/  FFMA.FTZ R2, R60, R0, -R3 ;  /* 0x000000003c027223 */ /* 0x004fc60000010803 */
[----:B------:R1:W-:Y:S03]  /*16e70*/  MUFU.EX2 R216, R4 ;  /* 0x0000000400d87308 */ /* 0x0003e60000000800 */
[C---:B----4-:R-:W-:Y:S01]  /*16e80*/  HMMA.16816.F32 R24, R8.reuse, R44, R32 ;  /* 0x0000002c0818723c */ /* 0x050fe20000001820 */
[----:B------:R2:W-:Y:S04]  /*16e90*/  MUFU.EX2 R221, R2 ;  /* 0x0000000200dd7308 */ /* 0x0005e80000000800 */
[----:B------:R4:W-:Y:S03]  /*16ea0*/  MUFU.EX2 R60, R6 ;  /* 0x00000006003c7308 */ /* 0x0009e60000000800 */
[----:B-----5:R-:W-:Y:S01]  /*16eb0*/  HMMA.16816.F32 R56, R8, R12, R56 ;  /* 0x0000000c0838723c */ /* 0x020fe20000001838 */
[-C--:B-1----:R-:W-:Y:S01]  /*16ec0*/  FFMA.FTZ R4, R139, R0.reuse, -R3 ;  /* 0x000000008b047223 */ /* 0x082fe20000010803 */
[----:B------:R-:W-:Y:S01]  /*16ed0*/  MOV R139, R89 ;  /* 0x00000059008b7202 */ /* 0x000fe20000000f00 */
[----:B--2---:R-:W-:-:S05]  /*16ee0*/  FFMA.FTZ R2, R123, R0, -R5 ;  /* 0x000000007b027223 */ /* 0x004fca0000010805 */
[C---:B------:R-:W-:Y:S01]  /*16ef0*/  HMMA.16816.F32 R32, R8.reuse, R46, R80 ;  /* 0x0000002e0820723c */ /* 0x040fe20000001850 */
[----:B------:R1:W-:Y:S01]  /*16f00*/  MUFU.EX2 R174, R4 ;  /* 0x0000000400ae7308 */ /* 0x0003e20000000800 */
[----:B------:R-:W-:Y:S01]  /*16f10*/  FADD.FTZ R7, R139, R7 ;  /* 0x000000078b077221 */ /* 0x000fe20000010000 */
[-CC-:B----4-:R-:W-:Y:S01]  /*16f20*/  FFMA.FTZ R6, R133, R0.reuse, -R5.reuse ;  /* 0x0000000085067223 */ /* 0x190fe20000010805 */
[----:B------:R-:W-:Y:S01]  /*16f30*/  MOV R139, R85 ;  /* 0x00000055008b7202 */ /* 0x000fe20000000f00 */
[----:B------:R2:W4:Y:S03]  /*16f40*/  MUFU.EX2 R220, R2 ;  /* 0x0000000200dc7308 */ /* 0x0005260000000800 */
[----:B------:R-:W-:Y:S01]  /*16f50*/  HMMA.16816.F32 R52, R8, R48, R52 ;  /* 0x000000300834723c */ /* 0x000fe20000001834 */
[----:B------:R5:W-:Y:S01]  /*16f60*/  MUFU.EX2 R214, R6 ;  /* 0x0000000600d67308 */ /* 0x000be20000000800 */
[----:B-1----:R-:W-:-:S06]  /*16f70*/  FFMA.FTZ R4, R146, R0, -R5 ;  /* 0x0000000092047223 */ /* 0x002fcc0000010805 */
[----:B------:R-:W-:Y:S01]  /*16f80*/  HMMA.16816.F32 R72, R8, R50, R72 ;  /* 0x000000320848723c */ /* 0x000fe20000001848 */
[----:B--2---:R-:W-:-:S04]  /*16f90*/  FFMA.FTZ R2, R122, R0, -R3 ;  /* 0x000000007a027223 */ /* 0x004fc80000010803 */
[----:B------:R-:W1:Y:S03]  /*16fa0*/  MUFU.EX2 R218, R2 ;  /* 0x0000000200da7308 */ /* 0x000e660000000800 */
[----:B------:R-:W-:Y:S01]  /*16fb0*/  HMMA.16816.F32 R12, R8, R14, R40 ;  /* 0x0000000e080c723c */ /* 0x000fe20000001828 */
[----:B------:R-:W2:Y:S01]  /*16fc0*/  LDSM.16.MT88.4 R40, [R38+0xc800] ;  /* 0x00c800002628783b */ /* 0x000ea20000004200 */
[----:B----4-:R-:W-:Y:S01]  /*16fd0*/  F2FP.F16.F32.PACK_AB R8, R220, R219 ;  /* 0x000000dbdc08723e */ /* 0x010fe200000000ff */
[----:B-----5:R-:W-:Y:S01]  /*16fe0*/  FFMA.FTZ R6, R144, R0, -R5 ;  /* 0x0000000090067223 */ /* 0x020fe20000010805 */
[----:B------:R-:W-:Y:S02]  /*16ff0*/  F2FP.F16.F32.PACK_AB R9, R228, R227 ;  /* 0x000000e3e409723e */ /* 0x000fe400000000ff */
[----:B------:R-:W-:Y:S01]  /*17000*/  F2FP.F16.F32.PACK_AB R10, R225, R60 ;  /* 0x0000003ce10a723e */ /* 0x000fe200000000ff */
[----:B------:R4:W-:Y:S01]  /*17010*/  MUFU.EX2 R133, R6 ;  /* 0x0000000600857308 */ /* 0x0009e20000000800 */
[----:B-1----:R-:W-:Y:S01]  /*17020*/  F2FP.F16.F32.PACK_AB R11, R218, R221 ;  /* 0x000000ddda0b723e */ /* 0x002fe200000000ff */
[----:B------:R-:W-:-:S04]  /*17030*/  FFMA.FTZ R2, R128, R0, -R3 ;  /* 0x0000000080027223 */ /* 0x000fc80000010803 */
[----:B------:R1:W-:Y:S02]  /*17040*/  MUFU.EX2 R213, R2 ;  /* 0x0000000200d57308 */ /* 0x0003e40000000800 */
[----:B---3--:R-:W-:Y:S01]  /*17050*/  HMMA.16816.F32 R48, R8, R20, R64 ;  /* 0x000000140830723c */ /* 0x008fe20000001840 */
[----:B----4-:R-:W-:Y:S01]  /*17060*/  FFMA.FTZ R6, R153, R0, -R5 ;  /* 0x0000000099067223 */ /* 0x010fe20000010805 */
[----:B------:R-:W-:-:S03]  /*17070*/  MOV R153, R95 ;  /* 0x0000005f00997202 */ /* 0x000fc60000000f00 */
[----:B------:R3:W-:Y:S03]  /*17080*/  MUFU.EX2 R124, R6 ;  /* 0x00000006007c7308 */ /* 0x0007e60000000800 */
[----:B------:R-:W-:Y:S01]  /*17090*/  HMMA.16816.F32 R44, R8, R22, R28 ;  /* 0x00000016082c723c */ /* 0x000fe2000000181c */
[----:B------:R-:W4:Y:S01]  /*170a0*/  LDSM.16.MT88.4 R20, [R140+0xd000] ;  /* 0x00d000008c14783b */ /* 0x000f220000004200 */
[----:B-1----:R-:W-:-:S04]  /*170b0*/  FFMA.FTZ R2, R127, R0, -R3 ;  /* 0x000000007f027223 */ /* 0x002fc80000010803 */
[----:B------:R1:W-:Y:S02]  /*170c0*/  MUFU.EX2 R217, R2 ;  /* 0x0000000200d97308 */ /* 0x0003e40000000800 */
[----:B------:R-:W-:Y:S01]  /*170d0*/  HMMA.16816.F32 R28, R8, R16, R24 ;  /* 0x00000010081c723c */ /* 0x000fe20000001818 */
[----:B------:R-:W5:Y:S01]  /*170e0*/  LDSM.16.MT88.4 R24, [R39+0xd000] ;  /* 0x00d000002718783b */ /* 0x000f620000004200 */
[----:B---3--:R-:W-:-:S04]  /*170f0*/  FFMA.FTZ R6, R162, R0, -R5 ;  /* 0x00000000a2067223 */ /* 0x008fc80000010805 */
[----:B------:R3:W-:Y:S02]  /*17100*/  MUFU.EX2 R117, R6 ;  /* 0x0000000600757308 */ /* 0x0007e40000000800 */
[----:B------:R-:W-:Y:S01]  /*17110*/  HMMA.16816.F32 R64, R8, R68, R52 ;  /* 0x000000440840723c */ /* 0x000fe20000001834 */
[----:B------:R-:W5:Y:S01]  /*17120*/  LDSM.16.MT88.4 R52, [R156+0xd000] ;  /* 0x00d000009c34783b */ /* 0x000f620000004200 */
[----:B-1----:R-:W-:-:S06]  /*17130*/  FFMA.FTZ R2, R132, R0, -R5 ;  /* 0x0000000084027223 */ /* 0x002fcc0000010805 */
[----:B------:R-:W-:Y:S01]  /*17140*/  HMMA.16816.F32 R76, R8, R18, R32 ;  /* 0x00000012084c723c */ /* 0x000fe20000001820 */
[----:B------:R1:W4:Y:S01]  /*17150*/  MUFU.EX2 R212, R2 ;  /* 0x0000000200d47308 */ /* 0x0003220000000800 */
[----:B------:R-:W5:Y:S01]  /*17160*/  LDSM.16.MT88.4 R16, [R38+0xd000] ;  /* 0x00d000002610783b */ /* 0x000f620000004200 */
[----:B---3--:R-:W-:-:S05]  /*17170*/  FFMA.FTZ R6, R171, R0, -R5 ;  /* 0x00000000ab067223 */ /* 0x008fca0000010805 */
[----:B------:R-:W-:Y:S01]  /*17180*/  HMMA.16816.F32 R68, R8, R70, R72 ;  /* 0x000000460844723c */ /* 0x000fe20000001848 */
[----:B------:R3:W-:Y:S01]  /*17190*/  MUFU.EX2 R110, R6 ;  /* 0x00000006006e7308 */ /* 0x0007e20000000800 */
[----:B-1----:R-:W-:-:S06]  /*171a0*/  FFMA.FTZ R2, R130, R0, -R3 ;  /* 0x0000000082027223 */ /* 0x002fcc0000010803 */
[----:B--2---:R-:W-:Y:S01]  /*171b0*/  HMMA.16816.F32 R56, R8, R40, R56 ;  /* 0x000000280838723c */ /* 0x004fe20000001838 */
[----:B------:R-:W1:Y:S01]  /*171c0*/  MUFU.EX2 R211, R2 ;  /* 0x0000000200d37308 */ /* 0x000e620000000800 */
[----:B---3--:R-:W-:-:S06]  /*171d0*/  FFMA.FTZ R6, R137, R0, -R5 ;  /* 0x0000000089067223 */ /* 0x008fcc0000010805 */
[----:B------:R-:W-:Y:S01]  /*171e0*/  HMMA.16816.F32 R12, R8, R42, R12 ;  /* 0x0000002a080c723c */ /* 0x000fe2000000180c */
[----:B----4-:R-:W-:Y:S02]  /*171f0*/  F2FP.F16.F32.PACK_AB R8, R212, R136 ;  /* 0x00000088d408723e */ /* 0x010fe400000000ff */
        /* <DEDUP_REMOVED lines=8> */
[----:B------:R-:W2:Y:S01]  /*17280*/  LDSM.16.MT88.4 R20, [R39+0xd800] ;  /* 0x00d800002714783b */ /* 0x000ea20000004200 */
[----:B-1----:R-:W-:-:S02]  /*17290*/  FFMA.FTZ R2, R141, R0, -R3 ;  /* 0x000000008d027223 */ /* 0x002fc40000010803 */
[----:B------:R1:W-:Y:S04]  /*172a0*/  MUFU.EX2 R141, R4 ;  /* 0x00000004008d7308 */ /* 0x0003e80000000800 */
[C---:B-----5:R-:W-:Y:S01]  /*172b0*/  HMMA.16816.F32 R32, R8.reuse, R24, R28 ;  /* 0x000000180820723c */ /* 0x060fe2000000181c */
[----:B------:R-:W3:Y:S01]  /*172c0*/  LDSM.16.MT88.4 R28, [R140+0xd800] ;  /* 0x00d800008c1c783b */ /* 0x000ee20000004200 */
[----:B------:R4:W-:Y:S06]  /*172d0*/  MUFU.EX2 R146, R2 ;  /* 0x0000000200927308 */ /* 0x0009ec0000000800 */
[----:B------:R-:W-:Y:S01]  /*172e0*/  HMMA.16816.F32 R24, R8, R26, R76 ;  /* 0x0000001a0818723c */ /* 0x000fe2000000184c */
[-CC-:B-1----:R-:W-:Y:S01]  /*172f0*/  FFMA.FTZ R4, R142, R0.reuse, -R5.reuse ;  /* 0x000000008e047223 */ /* 0x182fe20000010805 */
[----:B----4-:R-:W-:-:S03]  /*17300*/  FFMA.FTZ R2, R145, R0, -R5 ;  /* 0x0000000091027223 */ /* 0x010fc60000010805 */
[----:B------:R1:W-:Y:S03]  /*17310*/  MUFU.EX2 R142, R4 ;  /* 0x00000004008e7308 */ /* 0x0003e60000000800 */
[C---:B------:R-:W-:Y:S01]  /*17320*/  HMMA.16816.F32 R40, R8.reuse, R52, R64 ;  /* 0x000000340828723c */ /* 0x040fe20000001840 */
[----:B------:R-:W4:Y:S01]  /*17330*/  LDSM.16.MT88.4 R64, [R156+0xd800] ;  /* 0x00d800009c40783b */ /* 0x000f220000004200 */
[----:B------:R-:W-:Y:S01]  /*17340*/  MOV R145, R101 ;  /* 0x0000006500917202 */ /* 0x000fe20000000f00 */
[----:B------:R5:W2:Y:S05]  /*17350*/  MUFU.EX2 R144, R2 ;  /* 0x0000000200907308 */ /* 0x000aaa0000000800 */
        /* <DEDUP_REMOVED lines=9> */
[----:B------:R-:W4:Y:S01]  /*173f0*/  LDSM.16.MT88.4 R16, [R38+0xd800] ;  /* 0x00d800002610783b */ /* 0x000f220000004200 */
[----:B--2---:R-:W-:Y:S02]  /*17400*/  F2FP.F16.F32.PACK_AB R8, R144, R141 ;  /* 0x0000008d9008723e */ /* 0x004fe400000000ff */
        /* <DEDUP_REMOVED lines=15> */
[--C-:B--2---:R-:W-:Y:S01]  /*17500*/  FFMA.FTZ R2, R148, R0, -R3.reuse ;  /* 0x0000000094027223 */ /* 0x104fe20000010803 */
[----:B------:R2:W-:Y:S01]  /*17510*/  MUFU.EX2 R129, R4 ;  /* 0x0000000400817308 */ /* 0x0005e20000000800 */
[C---:B---3--:R-:W-:Y:S01]  /*17520*/  HMMA.16816.F32 R48, R8.reuse, R28, R48 ;  /* 0x0000001c0830723c */ /* 0x048fe20000001830 */
[----:B------:R-:W-:Y:S02]  /*17530*/  MOV R148, R100 ;  /* 0x0000006400947202 */ /* 0x000fe40000000f00 */
[----:B------:R3:W-:Y:S04]  /*17540*/  MUFU.EX2 R130, R2 ;  /* 0x0000000200827308 */ /* 0x0007e80000000800 */
[----:B------:R3:W-:Y:S01]  /*17550*/  MUFU.EX2 R100, R6 ;  /* 0x0000000600647308 */ /* 0x0007e20000000800 */
[----:B------:R-:W-:Y:S01]  /*17560*/  HMMA.16816.F32 R28, R8, R30, R44 ;  /* 0x0000001e081c723c */ /* 0x000fe2000000182c */
[----:B------:R-:W1:Y:S01]  /*17570*/  LDSM.16.MT88.4 R44, [R156+0xe000] ;  /* 0x00e000009c2c783b */ /* 0x000e620000004200 */
[----:B--2---:R-:W-:Y:S01]  /*17580*/  FFMA.FTZ R4, R160, R0, -R3 ;  /* 0x00000000a0047223 */ /* 0x004fe20000010803 */
[----:B------:R-:W-:-:S05]  /*17590*/  MOV R160, R94 ;  /* 0x0000005e00a07202 */ /* 0x000fca0000000f00 */
[C---:B----4-:R-:W-:Y:S01]  /*175a0*/  HMMA.16816.F32 R40, R8.reuse, R64, R40 ;  /* 0x000000400828723c */ /* 0x050fe20000001828 */
[--C-:B---3--:R-:W-:Y:S01]  /*175b0*/  FFMA.FTZ R2, R155, R0, -R5.reuse ;  /* 0x000000009b027223 */ /* 0x108fe20000010805 */
[----:B------:R2:W-:Y:S01]  /*175c0*/  MUFU.EX2 R120, R4 ;  /* 0x0000000400787308 */ /* 0x0005e20000000800 */
[----:B------:R-:W-:Y:S01]  /*175d0*/  MOV R155, R96 ;  /* 0x00000060009b7202 */ /* 0x000fe20000000f00 */
[-CC-:B------:R-:W-:Y:S02]  /*175e0*/  FFMA.FTZ R6, R183, R0.reuse, -R5.reuse ;  /* 0x00000000b7067223 */ /* 0x180fe40000010805 */
[----:B------:R3:W4:Y:S02]  /*175f0*/  MUFU.EX2 R126, R2 ;  /* 0x00000002007e7308 */ /* 0x0007240000000800 */
[C---:B------:R-:W-:Y:S01]  /*17600*/  HMMA.16816.F32 R72, R8.reuse, R66, R68 ;  /* 0x000000420848723c */ /* 0x040fe20000001844 */
[----:B------:R-:W-:Y:S01]  /*17610*/  LDSM.16.MT88.4 R68, [R156+0xe800] ;  /* 0x00e800009c44783b */ /* 0x000fe20000004200 */
[----:B------:R5:W-:Y:S06]  /*17620*/  MUFU.EX2 R93, R6 ;  /* 0x00000006005d7308 */ /* 0x000bec0000000800 */
        /* <DEDUP_REMOVED lines=10> */
[----:B------:R-:W-:Y:S01]  /*176d0*/  F2FP.F16.F32.PACK_AB R9, R127, R128 ;  /* 0x000000807f09723e */ /* 0x000fe200000000ff */
[----:B-----5:R-:W-:Y:S01]  /*176e0*/  FFMA.FTZ R6, R190, R0, -R5 ;  /* 0x00000000be067223 */ /* 0x020fe20000010805 */
[----:B------:R-:W-:-:S03]  /*176f0*/  F2FP.F16.F32.PACK_AB R10, R129, R124 ;  /* 0x0000007c810a723e */ /* 0x000fc600000000ff */
[----:B------:R-:W-:Y:S01]  /*17700*/  MUFU.EX2 R85, R6 ;  /* 0x0000000600557308 */ /* 0x000fe20000000800 */
[----:B--2---:R-:W-:Y:S01]  /*17710*/  FFMA.FTZ R4, R163, R0, -R5 ;  /* 0x00000000a3047223 */ /* 0x004fe20000010805 */
[----:B---3--:R-:W-:Y:S01]  /*17720*/  F2FP.F16.F32.PACK_AB R11, R122, R130 ;  /* 0x000000827a0b723e */ /* 0x008fe200000000ff */
[----:B------:R-:W-:Y:S02]  /*17730*/  FFMA.FTZ R2, R159, R0, -R3 ;  /* 0x000000009f027223 */ /* 0x000fe40000010803 */
[----:B------:R2:W-:Y:S01]  /*17740*/  MUFU.EX2 R121, R4 ;  /* 0x0000000400797308 */ /* 0x0005e20000000800 */
[----:B------:R-:W-:-:S03]  /*17750*/  MOV R159, R92 ;  /* 0x0000005c009f7202 */ /* 0x000fc60000000f00 */
[----:B------:R3:W-:Y:S01]  /*17760*/  MUFU.EX2 R119, R2 ;  /* 0x0000000200777308 */ /* 0x0007e20000000800 */
[----:B------:R-:W-:Y:S01]  /*17770*/  HMMA.16816.F32 R56, R8, R20, R48 ;  /* 0x000000140838723c */ /* 0x000fe20000001830 */
[----:B------:R-:W-:-:S07]  /*17780*/  FADD.FTZ R7, R159, R7 ;  /* 0x000000079f077221 */ /* 0x000fce0000010000 */
        /* <DEDUP_REMOVED lines=148> */
[----:B---3--:R-:W-:Y:S01]  /*180d0*/  F2FP.F16.F32.PACK_AB R11, R82, R88 ;  /* 0x00000058520b723e */ /* 0x008fe200000000ff */
        /* <DEDUP_REMOVED lines=10> */
[----:B------:R-:W-:Y:S01]  /*18180*/  LDSM.16.MT88.4 R148, [R39+0x11800] ;  /* 0x011800002794783b */ /* 0x000fe20000004200 */
        /* <DEDUP_REMOVED lines=11> */
[----:B------:R-:W-:Y:S01]  /*18240*/  HMMA.16816.F32 R72, R8, R14, R32 ;  /* 0x0000000e0848723c */ /* 0x000fe20000001820 */
[----:B------:R5:W4:Y:S01]  /*18250*/  MUFU.EX2 R76, R6 ;  /* 0x00000006004c7308 */ /* 0x000b220000000800 */
[----:B------:R-:W-:Y:S01]  /*18260*/  FADD.FTZ R2, R247, R2 ;  /* 0x00000002f7027221 */ /* 0x000fe20000010000 */
[----:B------:R-:W-:Y:S01]  /*18270*/  FADD.FTZ R4, R251, R4 ;  /* 0x00000004fb047221 */ /* 0x000fe20000010000 */
[----:B--2---:R-:W-:-:S02]  /*18280*/  FFMA.FTZ R7, R199, R0, -R5 ;  /* 0x00000000c7077223 */ /* 0x004fc40000010805 */
[----:B------:R-:W-:Y:S01]  /*18290*/  FADD.FTZ R2, R245, R2 ;  /* 0x00000002f5027221 */ /* 0x000fe20000010000 */
[----:B------:R-:W-:Y:S01]  /*182a0*/  FADD.FTZ R4, R240, R4 ;  /* 0x00000004f0047221 */ /* 0x000fe20000010000 */
[----:B------:R2:W-:Y:S01]  /*182b0*/  MUFU.EX2 R77, R7 ;  /* 0x00000007004d7308 */ /* 0x0005e20000000800 */
[C---:B------:R-:W-:Y:S01]  /*182c0*/  HMMA.16816.F32 R52, R8.reuse, R16, R52 ;  /* 0x000000100834723c */ /* 0x040fe20000001834 */
[----:B------:R-:W-:Y:S01]  /*182d0*/  FADD.FTZ R2, R246, R2 ;  /* 0x00000002f6027221 */ /* 0x000fe20000010000 */
[----:B------:R-:W-:Y:S01]  /*182e0*/  FADD.FTZ R4, R241, R4 ;  /* 0x00000004f1047221 */ /* 0x000fe20000010000 */
[----:B---3--:R-:W3:Y:S02]  /*182f0*/  LDSM.16.MT88.4 R12, [R39+0x11000] ;  /* 0x01100000270c783b */ /* 0x008ee40000004200 */
[----:B------:R-:W-:Y:S01]  /*18300*/  FADD.FTZ R2, R244, R2 ;  /* 0x00000002f4027221 */ /* 0x000fe20000010000 */
[----:B------:R-:W-:Y:S01]  /*18310*/  FADD.FTZ R4, R243, R4 ;  /* 0x00000004f3047221 */ /* 0x000fe20000010000 */
[-C--:B-----5:R-:W-:Y:S01]  /*18320*/  FFMA.FTZ R6, R196, R0.reuse, -R5 ;  /* 0x00000000c4067223 */ /* 0x0a0fe20000010805 */
[C---:B-1----:R-:W-:Y:S01]  /*18330*/  HMMA.16816.F32 R64, R8.reuse, R28, R64 ;  /* 0x0000001c0840723c */ /* 0x042fe20000001840 */
[----:B------:R-:W-:Y:S01]  /*18340*/  FADD.FTZ R2, R239, R2 ;  /* 0x00000002ef027221 */ /* 0x000fe20000010000 */
[----:B------:R-:W-:Y:S01]  /*18350*/  FADD.FTZ R4, R242, R4 ;  /* 0x00000004f2047221 */ /* 0x000fe20000010000 */
[----:B------:R1:W5:Y:S01]  /*18360*/  MUFU.EX2 R78, R6 ;  /* 0x00000006004e7308 */ /* 0x0003620000000800 */
[----:B------:R-:W3:Y:S01]  /*18370*/  LDSM.16.MT88.4 R16, [R140+0x11000] ;  /* 0x011000008c10783b */ /* 0x000ee20000004200 */
        /* <DEDUP_REMOVED lines=8> */
[C---:B----4-:R-:W-:Y:S01]  /*18400*/  HMMA.16816.F32 R28, R8.reuse, R20, R68 ;  /* 0x00000014081c723c */ /* 0x050fe20000001844 */
[----:B------:R-:W-:Y:S01]  /*18410*/  FADD.FTZ R2, R229, R2 ;  /* 0x00000002e5027221 */ /* 0x000fe20000010000 */
[----:B------:R-:W-:Y:S01]  /*18420*/  FADD.FTZ R4, R236, R4 ;  /* 0x00000004ec047221 */ /* 0x000fe20000010000 */
[----:B-1----:R-:W-:Y:S02]  /*18430*/  FFMA.FTZ R6, R200, R0, -R3 ;  /* 0x00000000c8067223 */ /* 0x002fe40000010803 */
[----:B------:R-:W-:Y:S01]  /*18440*/  FADD.FTZ R2, R227, R2 ;  /* 0x00000002e3027221 */ /* 0x000fe20000010000 */
[----:B------:R-:W-:Y:S02]  /*18450*/  FADD.FTZ R4, R219, R4 ;  /* 0x00000004db047221 */ /* 0x000fe40000010000 */
        /* <DEDUP_REMOVED lines=8> */
[----:B------:R-:W2:Y:S01]  /*184e0*/  MUFU.EX2 R60, R6 ;  /* 0x00000006003c7308 */ /* 0x000ea20000000800 */
[----:B------:R-:W-:Y:S01]  /*184f0*/  FADD.FTZ R2, R218, R2 ;  /* 0x00000002da027221 */ /* 0x000fe20000010000 */
[----:B------:R-:W-:Y:S01]  /*18500*/  FADD.FTZ R4, R225, R4 ;  /* 0x00000004e1047221 */ /* 0x000fe20000010000 */
[----:B-----5:R-:W-:Y:S01]  /*18510*/  F2FP.F16.F32.PACK_AB R10, R77, R78 ;  /* 0x0000004e4d0a723e */ /* 0x020fe200000000ff */
[----:B------:R-:W4:Y:S01]  /*18520*/  LDSM.16.MT88.4 R20, [R156+0x11000] ;  /* 0x011000009c14783b */ /* 0x000f220000004200 */
[----:B------:R-:W-:Y:S01]  /*18530*/  FADD.FTZ R2, R213, R2 ;  /* 0x00000002d5027221 */ /* 0x000fe20000010000 */
[----:B------:R-:W-:-:S02]  /*18540*/  FADD.FTZ R4, R136, R4 ;  /* 0x0000000488047221 */ /* 0x000fc40000010000 */
[----:B------:R-:W-:Y:S01]  /*18550*/  LDSM.16.MT88.4 R156, [R156+0x11800] ;  /* 0x011800009c9c783b */ /* 0x000fe20000004200 */
[----:B------:R-:W-:Y:S01]  /*18560*/  FADD.FTZ R2, R215, R2 ;  /* 0x00000002d7027221 */ /* 0x000fe20000010000 */
[----:B------:R-:W-:Y:S01]  /*18570*/  FADD.FTZ R4, R212, R4 ;  /* 0x00000004d4047221 */ /* 0x000fe20000010000 */
[-C--:B-1----:R-:W-:Y:S02]  /*18580*/  FFMA.FTZ R7, R207, R0.reuse, -R5 ;  /* 0x00000000cf077223 */ /* 0x082fe40000010805 */
        /* <DEDUP_REMOVED lines=9> */
[C---:B---3--:R-:W-:Y:S01]  /*18620*/  HMMA.16816.F32 R52, R8.reuse, R12, R52 ;  /* 0x0000000c0834723c */ /* 0x048fe20000001834 */
[-C--:B------:R-:W-:Y:S01]  /*18630*/  FFMA.FTZ R12, R202, R0.reuse, -R3 ;  /* 0x00000000ca0c7223 */ /* 0x080fe20000010803 */
[----:B------:R-:W-:Y:S01]  /*18640*/  FADD.FTZ R2, R174, R2 ;  /* 0x00000002ae027221 */ /* 0x000fe20000010000 */
[----:B------:R-:W-:Y:S01]  /*18650*/  FADD.FTZ R4, R144, R4 ;  /* 0x0000000490047221 */ /* 0x000fe20000010000 */
[-C--:B------:R-:W-:Y:S01]  /*18660*/  FFMA.FTZ R13, R205, R0.reuse, -R5 ;  /* 0x00000000cd0d7223 */ /* 0x080fe20000010805 */
[----:B------:R1:W2:Y:S01]  /*18670*/  MUFU.EX2 R49, R12 ;  /* 0x0000000c00317308 */ /* 0x0002a20000000800 */
        /* <DEDUP_REMOVED lines=10> */
[C---:B------:R-:W-:Y:S01]  /*18720*/  HMMA.16816.F32 R136, R8.reuse, R16, R64 ;  /* 0x000000100888723c */ /* 0x040fe20000001840 */
[----:B------:R-:W3:Y:S01]  /*18730*/  MUFU.EX2 R3, R3 ;  /* 0x0000000300037308 */ /* 0x000ee20000000800 */
        /* <DEDUP_REMOVED lines=10> */
[----:B------:R-:W5:Y:S01]  /*187e0*/  MUFU.EX2 R12, R12 ;  /* 0x0000000c000c7308 */ /* 0x000f620000000800 */
[----:B--2---:R-:W-:Y:S01]  /*187f0*/  F2FP.F16.F32.PACK_AB R165, R49, R50 ;  /* 0x0000003231a5723e */ /* 0x004fe200000000ff */
[----:B------:R-:W-:Y:S01]  /*18800*/  FADD.FTZ R2, R119, R2 ;  /* 0x0000000277027221 */ /* 0x000fe20000010000 */
[----:B------:R-:W-:Y:S01]  /*18810*/  FADD.FTZ R4, R115, R4 ;  /* 0x0000000473047221 */ /* 0x000fe20000010000 */
[----:B---3--:R-:W-:Y:S01]  /*18820*/  F2FP.F16.F32.PACK_AB R167, R3, R48 ;  /* 0x0000003003a7723e */ /* 0x008fe200000000ff */
[----:B----4-:R-:W-:Y:S01]  /*18830*/  HMMA.16816.F32 R40, R8, R20, R40 ;  /* 0x000000140828723c */ /* 0x010fe20000001828 */
[----:B------:R-:W-:Y:S01]  /*18840*/  FADD.FTZ R2, R120, R2 ;  /* 0x0000000278027221 */ /* 0x000fe20000010000 */
[----:B------:R-:W-:-:S03]  /*18850*/  FADD.FTZ R4, R116, R4 ;  /* 0x0000000474047221 */ /* 0x000fc60000010000 */
[----:B------:R-:W-:Y:S01]  /*18860*/  FADD.FTZ R6, R118, R2 ;  /* 0x0000000276067221 */ /* 0x000fe20000010000 */
[----:B------:R-:W-:Y:S01]  /*18870*/  FFMA.FTZ R2, R204, R0, -R5 ;  /* 0x00000000cc027223 */ /* 0x000fe20000010805 */
[----:B------:R-:W-:Y:S01]  /*18880*/  FADD.FTZ R4, R117, R4 ;  /* 0x0000000475047221 */ /* 0x000fe20000010000 */
[----:B------:R-:W-:Y:S01]  /*18890*/  HMMA.16816.F32 R20, R8, R22, R72 ;  /* 0x000000160814723c */ /* 0x000fe20000001848 */
[----:B-----5:R-:W-:Y:S01]  /*188a0*/  F2FP.F16.F32.PACK_AB R166, R13, R12 ;  /* 0x0000000c0da6723e */ /* 0x020fe200000000ff */
[----:B------:R2:W3:Y:S01]  /*188b0*/  MUFU.EX2 R15, R2 ;  /* 0x00000002000f7308 */ /* 0x0004e20000000800 */
[----:B------:R-:W-:Y:S01]  /*188c0*/  FADD.FTZ R5, R121, R4 ;  /* 0x0000000479057221 */ /* 0x000fe20000010000 */
[----:B--2---:R-:W-:Y:S01]  /*188d0*/  FADD.FTZ R2, R114, R6 ;  /* 0x0000000672027221 */ /* 0x004fe20000010000 */
[----:B---3--:R-:W-:-:S03]  /*188e0*/  F2FP.F16.F32.PACK_AB R164, R14, R15 ;  /* 0x0000000f0ea4723e */ /* 0x008fc600000000ff */
        /* <DEDUP_REMOVED lines=62> */
[----:B------:R-:W2:Y:S04]  /*18cd0*/  LDL.64 R172, [R1+0x30] ;  /* 0x0000300001ac7983 */ /* 0x000ea80000100a00 */
[----:B------:R-:W3:Y:S01]  /*18ce0*/  LDL.LU R168, [R1] ;  /* 0x0000000001a87983 */ /* 0x000ee20000300800 */
[----:B-1----:R-:W-:Y:S01]  /*18cf0*/  IADD3 R0, PT, PT, R210, -0x2, RZ ;  /* 0xfffffffed2007810 */ /* 0x002fe20007ffe0ff */
[C---:B------:R-:W-:Y:S01]  /*18d00*/  IMAD.SHL.U32 R229, R62.reuse, 0x20, RZ ;  /* 0x000000203ee57824 */ /* 0x040fe200078e00ff */
[----:B------:R-:W-:Y:S01]  /*18d10*/  SHF.L.U64.HI R232, R62, 0x5, R63 ;  /* 0x000000053ee87819 */ /* 0x000fe2000001023f */
[----:B------:R-:W-:Y:S01]  /*18d20*/  IMAD.MOV.U32 R132, RZ, RZ, R36 ;  /* 0x000000ffff847224 */ /* 0x000fe200078e0024 */
[----:B------:R-:W-:Y:S01]  /*18d30*/  MOV R133, R37 ;  /* 0x0000002500857202 */ /* 0x000fe20000000f00 */
[----:B------:R1:W-:Y:S01]  /*18d40*/  STL [R1+0x10], R0 ;  /* 0x0000100001007387 */ /* 0x0003e20000100800 */
[----:B--2---:R-:W-:-:S04]  /*18d50*/  ISETP.NE.U32.AND P0, PT, R172, RZ, PT ;  /* 0x000000ffac00720c */ /* 0x004fc80003f05070 */
[----:B------:R-:W-:Y:S01]  /*18d60*/  ISETP.NE.AND.EX P5, PT, R173, RZ, PT, P0 ;  /* 0x000000ffad00720c */ /* 0x000fe20003fa5300 */
[----:B-1-3--:R-:W-:-:S12]  /*18d70*/  VIADD R245, R168, 0xffffff00 ;  /* 0xffffff00a8f57836 */ /* 0x00afd80000000000 */
.L_x_4352:
[----:B--2---:R-:W2:Y:S01]  /*18d80*/  LDL R5, [R1+0x2c] ;  /* 0x00002c0001057983 */ /* 0x004ea20000100800 */
[----:B------:R-:W1:Y:S01]  /*18d90*/  LDC.64 R14, c[0x0][0x358] ;  /* 0x0000d600ff0e7b82 */ /* 0x000e620000000a00 */
[----:B------:R-:W-:Y:S04]  /*18da0*/  DEPBAR.LE SB0, 0x0 ;  /* 0x000080000000791a */ /* 0x000fe80000000000 */
[----:B------:R-:W3:Y:S01]  /*18db0*/  LDL R4, [R1+0x28] ;  /* 0x0000280001047983 */ /* 0x000ee20000100800 */
[----:B------:R-:W-:Y:S05]  /*18dc0*/  WARPSYNC.ALL ;  /* 0x0000000000007948 */ /* 0x000fea0003800000 */
[----:B------:R-:W-:Y:S01]  /*18dd0*/  BAR.SYNC.DEFER_BLOCKING 0x0 ;  /* 0x0000000000007b1d */ /* 0x000fe20000010000 */
[----:B------:R-:W-:Y:S05]  /*18de0*/  @!P5 IMAD.MOV.U32 R0, RZ, RZ, RZ ;  /* 0x000000ffff00d224 */ /* 0x000fea00078e00ff */
[----:B------:R-:W-:Y:S02]  /*18df0*/  @!P5 IADD3 R3, P0, PT, RZ, -R0, RZ ;  /* 0x80000000ff03d210 */ /* 0x000fe40007f1e0ff */
[----:B-1----:R-:W-:Y:S01]  /*18e00*/  @!P5 R2UR UR4, R14 ;  /* 0x000000000e04d2ca */ /* 0x002fe200000e0000 */
[----:B------:R-:W1:Y:S01]  /*18e10*/  S2R R226, SR_TID.X ;  /* 0x0000000000e27919 */ /* 0x000e620000002100 */
[----:B------:R-:W-:Y:S01]  /*18e20*/  @!P5 R2UR UR5, R15 ;  /* 0x000000000f05d2ca */ /* 0x000fe200000e0000 */
[----:B------:R-:W-:Y:S11]  /*18e30*/  BSSY.RECONVERGENT B0, `(.L_x_4346) ;  /* 0x0000060000007945 */ /* 0x000ff60003800200 */
[----:B------:R-:W-:Y:S01]  /*18e40*/  @!UPT UIADD3 URZ, UPT, UPT, URZ, URZ, URZ ;  /* 0x000000fffffff290 */ /* 0x000fe2000fffe0ff */
[----:B------:R-:W4:Y:S01]  /*18e50*/  @!P5 LD.E R2, desc[UR4][R134.64+0x40] ;  /* 0x000040048602d980 */ /* 0x000f22000c101900 */
[C---:B-1----:R-:W-:Y:S01]  /*18e60*/  LOP3.LUT R13, R226.reuse, 0x38, RZ, 0xc0, !PT ;  /* 0x00000038e20d7812 */ /* 0x042fe200078ec0ff */
[C---:B------:R-:W-:Y:S01]  /*18e70*/  IMAD.SHL.U32 R17, R226.reuse, 0x8, RZ ;  /* 0x00000008e2117824 */ /* 0x040fe200078e00ff */
[C---:B------:R-:W-:Y:S01]  /*18e80*/  LOP3.LUT R168, R226.reuse, 0x8, RZ, 0xc0, !PT ;  /* 0x00000008e2a87812 */ /* 0x040fe200078ec0ff */
[----:B------:R-:W-:Y:S03]  /*18e90*/  IMAD.SHL.U32 R225, R226, 0x40, RZ ;  /* 0x00000040e2e17824 */ /* 0x000fe600078e00ff */
[C---:B------:R-:W-:Y:S01]  /*18ea0*/  LOP3.LUT R222, R17.reuse, 0x38, RZ, 0xc0, !PT ;  /* 0x0000003811de7812 */ /* 0x040fe200078ec0ff */
[----:B------:R1:W-:Y:S01]  /*18eb0*/  STL [R1+0x1c], R17 ;  /* 0x00001c1101007387 */ /* 0x0003e20000100800 */
[----:B------:R-:W-:Y:S01]  /*18ec0*/  LOP3.LUT R168, R168, 0x1c0, R225, 0xf8, !PT ;  /* 0x000001c0a8a87812 */ /* 0x000fe200078ef8e1 */
[----:B--2---:R-:W-:Y:S02]  /*18ed0*/  IMAD.MOV.U32 R12, RZ, RZ, R5 ;  /* 0x000000ffff0c7224 */ /* 0x004fe400078e0005 */
[----:B---3--:R-:W-:Y:S02]  /*18ee0*/  IMAD.MOV.U32 R11, RZ, RZ, R4 ;  /* 0x000000ffff0b7224 */ /* 0x008fe400078e0004 */
[----:B----4-:R-:W-:Y:S01]  /*18ef0*/  @!P5 IMAD.SHL.U32 R0, R2, 0x100, RZ ;  /* 0x000001000200d824 */ /* 0x010fe200078e00ff */
[----:B------:R-:W-:Y:S03]  /*18f00*/  LOP3.LUT R2, R17, 0x1c0, RZ, 0xc0, !PT ;  /* 0x000001c011027812 */ /* 0x000fe600078ec0ff */
[----:B------:R-:W-:Y:S01]  /*18f10*/  @!P5 IMAD.X R0, RZ, RZ, ~R0, P0 ;  /* 0x000000ffff00d224 */ /* 0x000fe200000e0e00 */
[----:B------:R-:W-:Y:S04]  /*18f20*/  LOP3.LUT R13, R222, R2, R13, 0x1e, !PT ;  /* 0x00000002de0d7212 */ /* 0x000fe800078e1e0d */
[----:B------:R-:W-:Y:S04]  /*18f30*/  @!P5 SHF.R.S64 R3, R3, 0x1f, R0 ;  /* 0x0000001f0303d819 */ /* 0x000fe80000001000 */
[----:B------:R-:W-:Y:S04]  /*18f40*/  @!P5 IADD3 R5, P0, PT, R5, R3, RZ ;  /* 0x000000030505d210 */ /* 0x000fe80007f1e0ff */
[----:B------:R-:W-:Y:S01]  /*18f50*/  @!P5 LEA.HI.X.SX32 R4, R0, R4, 0x1, P0 ;  /* 0x000000040004d211 */ /* 0x000fe200000f0eff */
[----:B------:R1:W-:Y:S01]  /*18f60*/  @!P5 STL [R1+0x2c], R5 ;  /* 0x00002c050100d387 */ /* 0x0003e20000100800 */
[----:B------:R-:W-:Y:S03]  /*18f70*/  IMAD.MOV.U32 R16, RZ, RZ, R5 ;  /* 0x000000ffff107224 */ /* 0x000fe600078e0005 */
[----:B------:R1:W-:Y:S01]  /*18f80*/  @!P5 STL [R1+0x28], R4 ;  /* 0x000028040100d387 */ /* 0x0003e20000100800 */
[----:B------:R-:W-:Y:S05]  /*18f90*/  @!P5 BRA `(.L_x_4347) ;  /* 0x000000040024d947 */ /* 0x000fea0003800000 */
[----:B------:R-:W-:Y:S01]  /*18fa0*/  VIADD R9, R245, 0xffffff00 ;  /* 0xffffff00f5097836 */ /* 0x000fe20000000000 */
[C---:B------:R-:W-:Y:S01]  /*18fb0*/  R2UR UR4, R14.reuse ;  /* 0x000000000e0472ca */ /* 0x040fe200000e0000 */
[----:B------:R-:W2:Y:S01]  /*18fc0*/  LDL.64 R18, [R1+0x8] ;  /* 0x0000080001127983 */ /* 0x000ea20000100a00 */
[C---:B------:R-:W-:Y:S02]  /*18fd0*/  R2UR UR5, R15.reuse ;  /* 0x000000000f0572ca */ /* 0x040fe400000e0000 */
[----:B------:R-:W-:Y:S02]  /*18fe0*/  IABS R7, R9 ;  /* 0x0000000900077213 */ /* 0x000fe40000000000 */
[----:B------:R-:W-:Y:S02]  /*18ff0*/  IABS R6, R245 ;  /* 0x000000f500067213 */ /* 0x000fe40000000000 */
[C---:B------:R-:W-:Y:S02]  /*19000*/  R2UR UR14, R14.reuse ;  /* 0x000000000e0e72ca */ /* 0x040fe400000e0000 */
[C---:B------:R-:W-:Y:S02]  /*19010*/  R2UR UR15, R15.reuse ;  /* 0x000000000f0f72ca */ /* 0x040fe400000e0000 */
[C---:B------:R-:W-:Y:S02]  /*19020*/  R2UR UR12, R14.reuse ;  /* 0x000000000e0c72ca */ /* 0x040fe400000e0000 */
[C---:B------:R-:W-:Y:S01]  /*19030*/  R2UR UR13, R15.reuse ;  /* 0x000000000f0d72ca */ /* 0x040fe200000e0000 */
[----:B------:R-:W3:Y:S01]  /*19040*/  LD.E R2, desc[UR4][R134.64+0x170] ;  /* 0x0001700486027980 */ /* 0x000ee2000c101900 */
[----:B------:R-:W-:Y:S02]  /*19050*/  R2UR UR10, R14 ;  /* 0x000000000e0a72ca */ /* 0x000fe400000e0000 */
        /* <DEDUP_REMOVED lines=35> */
[C---:B--2---:R-:W-:Y:S02]  /*19290*/  LEA R8, P1, R3.reuse, R18, 0x2 ;  /* 0x0000001203087211 */ /* 0x044fe400078210ff */
        /* <DEDUP_REMOVED lines=25> */
.L_x_4347:
[----:B------:R-:W-:Y:S05]  /*19430*/  BSYNC.RECONVERGENT B0 ;  /* 0x0000000000007941 */ /* 0x000fea0003800200 */
.L_x_4346:
[----:B------:R-:W3:Y:S01]  /*19440*/  LDL R12, [R1+0x28] ;  /* 0x00002800010c7983 */ /* 0x000ee20000100800 */
[----:B------:R-:W4:Y:S01]  /*19450*/  S2UR UR9, SR_CgaCtaId ;  /* 0x00000000000979c3 */ /* 0x000f220000008800 */
[----:B------:R-:W-:Y:S01]  /*19460*/  LOP3.LUT R2, R17, 0x1e00, RZ, 0xc0, !PT ;  /* 0x00001e0011027812 */ /* 0x000fe200078ec0ff */
[----:B------:R-:W-:Y:S01]  /*19470*/  UMOV UR10, 0x400 ;  /* 0x00000400000a7882 */ /* 0x000fe20000000000 */
[C---:B------:R-:W-:Y:S01]  /*19480*/  R2UR UR34, R14.reuse ;  /* 0x000000000e2272ca */ /* 0x040fe200000e0000 */
[----:B------:R-:W5:Y:S01]  /*19490*/  LDCU.64 UR4, c[0x0][0x358] ;  /* 0x00006b00ff0477ac */ /* 0x000f620008000a00 */
[----:B------:R-:W-:Y:S01]  /*194a0*/  R2UR UR35, R15 ;  /* 0x000000000f2372ca */ /* 0x000fe200000e0000 */
[----:B------:R-:W-:Y:S01]  /*194b0*/  BSSY.RECONVERGENT B1, `(.L_x_4348) ;  /* 0x00002c6000017945 */ /* 0x000fe20003800200 */
[----:B-1----:R-:W-:Y:S02]  /*194c0*/  IADD3 R4, P0, PT, R229, R16, RZ ;  /* 0x00000010e5047210 */ /* 0x002fe40007f1e0ff */
[----:B------:R-:W-:Y:S02]  /*194d0*/  LOP3.LUT R8, R13, R2, RZ, 0xfc, !PT ;  /* 0x000000020d087212 */ /* 0x000fe400078efcff */
[C---:B------:R-:W-:Y:S02]  /*194e0*/  R2UR UR32, R14.reuse ;  /* 0x000000000e2072ca */ /* 0x040fe400000e0000 */
        /* <DEDUP_REMOVED lines=25> */
[----:B------:R-:W-:Y:S02]  /*19680*/  R2UR UR36, R14 ;  /* 0x000000000e2472ca */ /* 0x000fe400000e0000 */
[C---:B------:R-:W-:Y:S02]  /*19690*/  R2UR UR37, R15.reuse ;  /* 0x000000000f2572ca */ /* 0x040fe400000e0000 */
[----:B------:R-:W-:Y:S02]  /*196a0*/  R2UR UR11, R15 ;  /* 0x000000000f0b72ca */ /* 0x000fe400000e0000 */
[----:B--2---:R-:W-:Y:S02]  /*196b0*/  LOP3.LUT R0, R225, 0x400, RZ, 0xc0, !PT ;  /* 0x00000400e1007812 */ /* 0x004fe400078ec0ff */
[----:B------:R-:W-:Y:S02]  /*196c0*/  LOP3.LUT R168, R168, R222, RZ, 0x3c, !PT ;  /* 0x000000dea8a87212 */ /* 0x000fe400078e3cff */
[----:B------:R-:W-:Y:S02]  /*196d0*/  SHF.R.U32.HI R223, RZ, 0x1, R226 ;  /* 0x00000001ffdf7819 */ /* 0x000fe400000116e2 */
[----:B------:R-:W-:Y:S02]  /*196e0*/  LEA R168, R168, R0, 0x1 ;  /* 0x00000000a8a87211 */ /* 0x000fe400078e08ff */
[----:B------:R-:W-:Y:S02]  /*196f0*/  LOP3.LUT R0, R223, 0x8, RZ, 0xc0, !PT ;  /* 0x00000008df007812 */ /* 0x000fe400078ec0ff */
[----:B------:R-:W-:Y:S02]  /*19700*/  SHF.L.U32 R224, R226, 0x5, RZ ;  /* 0x00000005e2e07819 */ /* 0x000fe400000006ff */
[--C-:B------:R-:W-:Y:S02]  /*19710*/  LOP3.LUT R0, R0, 0x1c0, R225.reuse, 0xf8, !PT ;  /* 0x000001c000007812 */ /* 0x100fe400078ef8e1 */
[----:B------:R-:W-:Y:S02]  /*19720*/  LOP3.LUT R224, R224, 0x7c00, RZ, 0xc0, !PT ;  /* 0x00007c00e0e07812 */ /* 0x000fe400078ec0ff */
[----:B------:R-:W-:Y:S02]  /*19730*/  LOP3.LUT R221, R0, R222, RZ, 0x3c, !PT ;  /* 0x000000de00dd7212 */ /* 0x000fe400078e3cff */
[----:B------:R-:W-:Y:S02]  /*19740*/  MOV R220, 0x20 ;  /* 0x0000002000dc7802 */ /* 0x000fe40000000f00 */
[----:B------:R-:W-:Y:S02]  /*19750*/  LOP3.LUT P2, RZ, R226, 0x4, RZ, 0xc0, !PT ;  /* 0x00000004e2ff7812 */ /* 0x000fe4000784c0ff */
[-C--:B---3--:R-:W-:Y:S01]  /*19760*/  IADD3.X R5, PT, PT, R232, R12.reuse, RZ, P0, !PT ;  /* 0x0000000ce8057210 */ /* 0x088fe200007fe4ff */
[----:B----4-:R-:W-:Y:S01]  /*19770*/  ULEA UR8, UR9, UR10, 0x18 ;  /* 0x0000000a09087291 */ /* 0x010fe2000f8ec0ff */
[----:B------:R-:W-:Y:S02]  /*19780*/  MOV R13, R12 ;  /* 0x0000000c000d7202 */ /* 0x000fe40000000f00 */
[----:B------:R-:W-:Y:S02]  /*19790*/  MOV R12, R16 ;  /* 0x00000010000c7202 */ /* 0x000fe40000000f00 */
[-C--:B------:R-:W-:Y:S02]  /*197a0*/  IADD3 R2, P0, PT, R4, R229.reuse, RZ ;  /* 0x000000e504027210 */ /* 0x080fe40007f1e0ff */
[----:B------:R-:W-:Y:S02]  /*197b0*/  LEA R228, R8, UR8, 0x1 ;  /* 0x0000000808e47c11 */ /* 0x000fe4000f8e08ff */
[-C--:B------:R-:W-:Y:S02]  /*197c0*/  IADD3.X R3, PT, PT, R5, R232.reuse, RZ, P0, !PT ;  /* 0x000000e805037210 */ /* 0x080fe400007fe4ff */
[-C--:B------:R-:W-:Y:S01]  /*197d0*/  IADD3 R6, P0, PT, R2, R229.reuse, RZ ;  /* 0x000000e502067210 */ /* 0x080fe20007f1e0ff */
[----:B------:R-:W-:Y:S01]  /*197e0*/  @!PT LDS RZ, [RZ] ;  /* 0x00000000fffff984 */ /* 0x000fe20000000800 */
[----:B------:R-:W-:Y:S01]  /*197f0*/  @!PT LDS RZ, [RZ] ;  /* 0x00000000fffff984 */ /* 0x000fe20000000800 */
[----:B------:R-:W-:Y:S01]  /*19800*/  @!PT LDS RZ, [RZ] ;  /* 0x00000000fffff984 */ /* 0x000fe20000000800 */
[----:B------:R1:W-:Y:S01]  /*19810*/  LDGSTS.E.BYPASS.LTC128B.128 [R228+0xa000], desc[UR34][R12.64] ;  /* 0x0a0000000ce47fae */ /* 0x0003e2000b981a22 */
[----:B------:R-:W-:Y:S02]  /*19820*/  R2UR UR10, R14 ;  /* 0x000000000e0a72ca */ /* 0x000fe400000e0000 */
[-C--:B------:R-:W-:Y:S02]  /*19830*/  IADD3.X R7, PT, PT, R3, R232.reuse, RZ, P0, !PT ;  /* 0x000000e803077210 */ /* 0x080fe400007fe4ff */
[-C--:B------:R-:W-:Y:S02]  /*19840*/  IADD3 R10, P0, PT, R6, R229.reuse, RZ ;  /* 0x000000e5060a7210 */ /* 0x080fe40007f1e0ff */
[----:B------:R-:W-:Y:S01]  /*19850*/  IADD3 R212, PT, PT, R168, UR8, RZ ;  /* 0x00000008a8d47c10 */ /* 0x000fe2000fffe0ff */
[----:B------:R2:W-:Y:S01]  /*19860*/  LDGSTS.E.BYPASS.LTC128B.128 [R228+0xa800], desc[UR32][R4.64] ;  /* 0x0a80000004e47fae */ /* 0x0005e2000b981a20 */
[-C--:B------:R-:W-:Y:S02]  /*19870*/  IADD3.X R11, PT, PT, R7, R232.reuse, RZ, P0, !PT ;  /* 0x000000e8070b7210 */ /* 0x080fe400007fe4ff */
[-C--:B------:R-:W-:Y:S04]  /*19880*/  IADD3 R8, P0, PT, R10, R229.reuse, RZ ;  /* 0x000000e50a087210 */ /* 0x080fe80007f1e0ff */
[-C--:B------:R-:W-:Y:S01]  /*19890*/  IADD3.X R9, PT, PT, R11, R232.reuse, RZ, P0, !PT ;  /* 0x000000e80b097210 */ /* 0x080fe200007fe4ff */
[----:B------:R3:W-:Y:S08]  /*198a0*/  LDGSTS.E.BYPASS.LTC128B.128 [R228+0xb000], desc[UR30][R2.64] ;  /* 0x0b00000002e47fae */ /* 0x0007f0000b981a1e */
[----:B------:R4:W-:Y:S01]  /*198b0*/  LDGSTS.E.BYPASS.LTC128B.128 [R228+0xb800], desc[UR28][R6.64] ;  /* 0x0b80000006e47fae */ /* 0x0009e2000b981a1c */
[-C--:B-1----:R-:W-:Y:S04]  /*198c0*/  IADD3 R12, P0, PT, R8, R229.reuse, RZ ;  /* 0x000000e5080c7210 */ /* 0x082fe80007f1e0ff */
[-C--:B------:R-:W-:Y:S03]  /*198d0*/  IADD3.X R13, PT, PT, R9, R232.reuse, RZ, P0, !PT ;  /* 0x000000e8090d7210 */ /* 0x080fe600007fe4ff */
[----:B------:R-:W-:Y:S01]  /*198e0*/  LDGSTS.E.BYPASS.LTC128B.128 [R228+0xc000], desc[UR26][R10.64] ;  /* 0x0c0000000ae47fae */ /* 0x000fe2000b981a1a */
[-C--:B--2---:R-:W-:Y:S04]  /*198f0*/  IADD3 R4, P0, PT, R12, R229.reuse, RZ ;  /* 0x000000e50c047210 */ /* 0x084fe80007f1e0ff */
[-C--:B------:R-:W-:Y:S03]  /*19900*/  IADD3.X R5, PT, PT, R13, R232.reuse, RZ, P0, !PT ;  /* 0x000000e80d057210 */ /* 0x080fe600007fe4ff */
[----:B------:R1:W-:Y:S01]  /*19910*/  LDGSTS.E.BYPASS.LTC128B.128 [R228+0xc800], desc[UR24][R8.64] ;  /* 0x0c80000008e47fae */ /* 0x0003e2000b981a18 */
[-C--:B---3--:R-:W-:Y:S04]  /*19920*/  IADD3 R2, P0, PT, R4, R229.reuse, RZ ;  /* 0x000000e504027210 */ /* 0x088fe80007f1e0ff */
[-C--:B------:R-:W-:Y:S03]  /*19930*/  IADD3.X R3, PT, PT, R5, R232.reuse, RZ, P0, !PT ;  /* 0x000000e805037210 */ /* 0x080fe600007fe4ff */
[----:B------:R-:W-:Y:S01]  /*19940*/  LDGSTS.E.BYPASS.LTC128B.128 [R228+0xd000], desc[UR22][R12.64] ;  /* 0x0d0000000ce47fae */ /* 0x000fe2000b981a16 */
[-C--:B----4-:R-:W-:Y:S04]  /*19950*/  IADD3 R6, P0, PT, R2, R229.reuse, RZ ;  /* 0x000000e502067210 */ /* 0x090fe80007f1e0ff */
[-C--:B------:R-:W-:Y:S03]  /*19960*/  IADD3.X R7, PT, PT, R3, R232.reuse, RZ, P0, !PT ;  /* 0x000000e803077210 */ /* 0x080fe600007fe4ff */
[----:B------:R-:W-:Y:S08]  /*19970*/  LDGSTS.E.BYPASS.LTC128B.128 [R228+0xd800], desc[UR20][R4.64] ;  /* 0x0d80000004e47fae */ /* 0x000ff0000b981a14 */
[----:B------:R2:W-:Y:S01]  /*19980*/  LDGSTS.E.BYPASS.LTC128B.128 [R228+0xe000], desc[UR18][R2.64] ;  /* 0x0e00000002e47fae */ /* 0x0005e2000b981a12 */
[-C--:B-1----:R-:W-:Y:S04]  /*19990*/  IADD3 R8, P0, PT, R6, R229.reuse, RZ ;  /* 0x000000e506087210 */ /* 0x082fe80007f1e0ff */
[-C--:B------:R-:W-:Y:S03]  /*199a0*/  IADD3.X R9, PT, PT, R7, R232.reuse, RZ, P0, !PT ;  /* 0x000000e807097210 */ /* 0x080fe600007fe4ff */
[----:B------:R1:W-:Y:S08]  /*199b0*/  LDGSTS.E.BYPASS.LTC128B.128 [R228+0xe800], desc[UR16][R6.64] ;  /* 0x0e80000006e47fae */ /* 0x0003f0000b981a10 */
[----:B------:R3:W-:Y:S01]  /*199c0*/  LDGSTS.E.BYPASS.LTC128B.128 [R228+0xf000], desc[UR14][R8.64] ;  /* 0x0f00000008e47fae */ /* 0x0007e2000b981a0e */
[-C--:B--2---:R-:W-:Y:S04]  /*199d0*/  IADD3 R2, P0, PT, R8, R229.reuse, RZ ;  /* 0x000000e508027210 */ /* 0x084fe80007f1e0ff */
[-C--:B------:R-:W-:Y:S02]  /*199e0*/  IADD3.X R3, PT, PT, R9, R232.reuse, RZ, P0, !PT ;  /* 0x000000e809037210 */ /* 0x080fe400007fe4ff */
[-C--:B-1----:R-:W-:Y:S03]  /*199f0*/  IADD3 R6, P0, PT, R2, R229.reuse, RZ ;  /* 0x000000e502067210 */ /* 0x082fe60007f1e0ff */
[----:B------:R1:W-:Y:S01]  /*19a00*/  LDGSTS.E.BYPASS.LTC128B.128 [R228+0xf800], desc[UR12][R2.64] ;  /* 0x0f80000002e47fae */ /* 0x0003e2000b981a0c */
[-C--:B------:R-:W-:Y:S02]  /*19a10*/  IADD3.X R7, PT, PT, R3, R232.reuse, RZ, P0, !PT ;  /* 0x000000e803077210 */ /* 0x080fe400007fe4ff */
[-C--:B---3--:R-:W-:Y:S05]  /*19a20*/  IADD3 R8, P0, PT, R6, R229.reuse, RZ ;  /* 0x000000e506087210 */ /* 0x088fea0007f1e0ff */
[----:B------:R-:W-:Y:S01]  /*19a30*/  LDGSTS.E.BYPASS.LTC128B.128 [R228+0x10000], desc[UR40][R6.64] ;  /* 0x1000000006e47fae */ /* 0x000fe2000b981a28 */
[-C--:B------:R-:W-:Y:S02]  /*19a40*/  IADD3.X R9, PT, PT, R7, R232.reuse, RZ, P0, !PT ;  /* 0x000000e807097210 */ /* 0x080fe400007fe4ff */
[-C--:B------:R-:W-:Y:S05]  /*19a50*/  IADD3 R4, P0, PT, R8, R229.reuse, RZ ;  /* 0x000000e508047210 */ /* 0x080fea0007f1e0ff */
[----:B------:R-:W-:Y:S01]  /*19a60*/  LDGSTS.E.BYPASS.LTC128B.128 [R228+0x10800], desc[UR38][R8.64] ;  /* 0x1080000008e47fae */ /* 0x000fe2000b981a26 */
[-C--:B------:R-:W-:Y:S02]  /*19a70*/  IADD3.X R5, PT, PT, R9, R232.reuse, RZ, P0, !PT ;  /* 0x000000e809057210 */ /* 0x080fe400007fe4ff */
[----:B------:R-:W-:Y:S04]  /*19a80*/  IADD3 R10, P0, PT, R4, R229, RZ ;  /* 0x000000e5040a7210 */ /* 0x000fe80007f1e0ff */
[----:B------:R-:W-:Y:S01]  /*19a90*/  IADD3.X R11, PT, PT, R5, R232, RZ, P0, !PT ;  /* 0x000000e8050b7210 */ /* 0x000fe200007fe4ff */
[----:B------:R-:W-:Y:S01]  /*19aa0*/  LDGSTS.E.BYPASS.LTC128B.128 [R228+0x11000], desc[UR36][R4.64] ;  /* 0x1100000004e47fae */ /* 0x000fe2000b981a24 */
[----:B------:R-:W-:Y:S02]  /*19ab0*/  LOP3.LUT P0, RZ, R226, 0x2, RZ, 0xc0, !PT ;  /* 0x00000002e2ff7812 */ /* 0x000fe4000780c0ff */
[----:B-1----:R-:W-:Y:S02]  /*19ac0*/  LOP3.LUT R2, R224, 0x200, R225, 0xf8, !PT ;  /* 0x00000200e0027812 */ /* 0x002fe400078ef8e1 */
[----:B------:R-:W-:Y:S02]  /*19ad0*/  SEL R220, R220, 0xffffffe0, !P0 ;  /* 0xffffffe0dcdc7807 */ /* 0x000fe40004000000 */
[----:B------:R-:W-:Y:S01]  /*19ae0*/  LOP3.LUT R0, R2, R221, RZ, 0xfc, !PT ;  /* 0x000000dd02007212 */ /* 0x000fe200078efcff */
[----:B------:R1:W-:Y:S01]  /*19af0*/  LDGSTS.E.BYPASS.LTC128B.128 [R228+0x11800], desc[UR10][R10.64] ;  /* 0x118000000ae47fae */ /* 0x0003e2000b981a0a */
[----:B------:R-:W-:Y:S02]  /*19b00*/  MOV R2, 0x40 ;  /* 0x0000004000027802 */ /* 0x000fe40000000f00 */
[----:B------:R-:W-:Y:S02]  /*19b10*/  LEA R3, R0, UR8, 0x1 ;  /* 0x0000000800037c11 */ /* 0x000fe4000f8e08ff */
[-C--:B------:R-:W-:Y:S02]  /*19b20*/  IADD3 R0, PT, PT, R212, R220.reuse, RZ ;  /* 0x000000dcd4007210 */ /* 0x080fe40007ffe0ff */
[C---:B------:R-:W-:Y:S01]  /*19b30*/  IADD3 R172, PT, PT, R3.reuse, R220, RZ ;  /* 0x000000dc03ac7210 */ /* 0x040fe20007ffe0ff */
[----:B------:R2:W-:Y:S01]  /*19b40*/  LDSM.16.M88.4 R128, [R3] ;  /* 0x000000000380783b */ /* 0x0005e20000000200 */
[----:B------:R-:W-:Y:S07]  /*19b50*/  SEL R2, R2, 0xffffffc0, !P2 ;  /* 0xffffffc002027807 */ /* 0x000fee0005000000 */
[----:B------:R-:W-:Y:S08]  /*19b60*/  LDSM.16.M88.4 R16, [R168+UR8+0x2800] ;  /* 0x00280008a810783b */ /* 0x000ff00008000200 */
[----:B------:R-:W-:Y:S01]  /*19b70*/  LDSM.16.M88.4 R24, [R168+UR8+0x3000] ;  /* 0x00300008a818783b */ /* 0x000fe20008000200 */
[-C--:B--2---:R-:W-:Y:S07]  /*19b80*/  IADD3 R3, PT, PT, R3, R2.reuse, RZ ;  /* 0x0000000203037210 */ /* 0x084fee0007ffe0ff */
[----:B-1----:R-:W1:Y:S01]  /*19b90*/  LDSM.16.M88.4 R8, [R168+UR8+0x2000] ;  /* 0x00200008a808783b */ /* 0x002e620008000200 */
[----:B------:R-:W-:Y:S07]  /*19ba0*/  IADD3 R2, PT, PT, R212, R2, RZ ;  /* 0x00000002d4027210 */ /* 0x000fee0007ffe0ff */
[----:B------:R-:W2:Y:S08]  /*19bb0*/  LDSM.16.M88.4 R32, [R168+UR8+0x3800] ;  /* 0x00380008a820783b */ /* 0x000eb00008000200 */
[----:B------:R-:W3:Y:S08]  /*19bc0*/  LDSM.16.M88.4 R40, [R168+UR8+0x4000] ;  /* 0x00400008a828783b */ /* 0x000ef00008000200 */
[----:B------:R-:W4:Y:S08]  /*19bd0*/  LDSM.16.M88.4 R48, [R168+UR8+0x4800] ;  /* 0x00480008a830783b */ /* 0x000f300008000200 */
[----:B------:R-:W5:Y:S01]  /*19be0*/  LDSM.16.M88.4 R56, [R168+UR8+0x5000] ;  /* 0x00500008a838783b */ /* 0x000f620008000200 */
        /* <DEDUP_REMOVED lines=12> */
[C---:B--2---:R-:W-:Y:S07]  /*19cb0*/  HMMA.16816.F32 R28, R128.reuse, R32, RZ ;  /* 0x00000020801c723c */ /* 0x044fee00000018ff */
[----:B------:R-:W2:Y:S01]  /*19cc0*/  LDSM.16.M88.4 R112, [R168+UR8+0x8800] ;  /* 0x00880008a870783b */ /* 0x000ea20008000200 */
[C---:B------:R-:W-:Y:S07]  /*19cd0*/  HMMA.16816.F32 R32, R128.reuse, R34, RZ ;  /* 0x000000228020723c */ /* 0x040fee00000018ff */
[----:B------:R-:W2:Y:S01]  /*19ce0*/  LDSM.16.M88.4 R120, [R168+UR8+0x9000] ;  /* 0x00900008a878783b */ /* 0x000ea20008000200 */
[C---:B---3--:R-:W-:Y:S07]  /*19cf0*/  HMMA.16816.F32 R36, R128.reuse, R40, RZ ;  /* 0x000000288024723c */ /* 0x048fee00000018ff */
[----:B------:R-:W3:Y:S01]  /*19d00*/  LDSM.16.M88.4 R168, [R168+UR8+0x9800] ;  /* 0x00980008a8a8783b */ /* 0x000ee20008000200 */
        /* <DEDUP_REMOVED lines=21> */
[----:B------:R-:W0:Y:S08]  /*19e60*/  LDGDEPBAR ;  /* 0x00000000000079af */ /* 0x000e300000000000 */
[----:B------:R-:W5:Y:S01]  /*19e70*/  LD.E R227, desc[UR4][R134.64+0x18c] ;  /* 0x00018c0486e37980 */ /* 0x000f62000c101900 */
        /* <DEDUP_REMOVED lines=329> */
[----:B------:R-:W5:Y:S01]  /*1b310*/  LDL R126, [R1+0x10] ;  /* 0x00001000017e7983 */ /* 0x000f620000100800 */
[-C--:B------:R-:W-:Y:S06]  /*1b320*/  FMUL.FTZ R124, R124, R227.reuse ;  /* 0x000000e37c7c7220 */ /* 0x080fec0000410000 */
[----:B------:R-:W1:Y:S01]  /*1b330*/  MUFU.TANH R216, R51 ;  /* 0x0000003300d87308 */ /* 0x000e620000002400 */
[-C--:B------:R-:W-:Y:S01]  /*1b340*/  FMUL.FTZ R125, R125, R227.reuse ;  /* 0x000000e37d7d7220 */ /* 0x080fe20000410000 */
        /* <DEDUP_REMOVED lines=41> */
[----:B-----5:R-:W-:Y:S09]  /*1b5e0*/  ISETP.NE.AND P0, PT, R126, RZ, PT ;  /* 0x000000ff7e00720c */ /* 0x020ff20003f05270 */
[----:B------:R-:W1:Y:S10]  /*1b5f0*/  MUFU.TANH R92, R92 ;  /* 0x0000005c005c7308 */ /* 0x000e740000002400 */
[----:B------:R-:W1:Y:S10]  /*1b600*/  MUFU.TANH R93, R93 ;  /* 0x0000005d005d7308 */ /* 0x000e740000002400 */
[----:B------:R-:W1:Y:S10]  /*1b610*/  MUFU.TANH R94, R94 ;  /* 0x0000005e005e7308 */ /* 0x000e740000002400 */
[----:B------:R3:W1:Y:S10]  /*1b620*/  MUFU.TANH R20, R95 ;  /* 0x0000005f00147308 */ /* 0x0006740000002400 */
[----:B------:R-:W1:Y:S10]  /*1b630*/  MUFU.TANH R96, R96 ;  /* 0x0000006000607308 */ /* 0x000e740000002400 */
        /* <DEDUP_REMOVED lines=45> */
[----:B----4-:R-:W-:Y:S01]  /*1b910*/  @!P5 IADD3 R12, P0, PT, R0, R12, RZ ;  /* 0x0000000c000cd210 */ /* 0x010fe20007f1e0ff */
[----:B------:R-:W-:Y:S03]  /*1b920*/  IMAD.SHL.U32 R0, R230, 0x20, RZ ;  /* 0x00000020e6007824 */ /* 0x000fe600078e00ff */
[----:B-----5:R-:W-:Y:S01]  /*1b930*/  @!P5 LEA.HI.X.SX32 R3, R2, R3, 0x1, P0 ;  /* 0x000000030203d211 */ /* 0x020fe200000f0eff */
[----:B------:R2:W-:Y:S04]  /*1b940*/  @!P5 STL [R1+0x24], R12 ;  /* 0x0000240c0100d387 */ /* 0x0005e80000100800 */
[----:B------:R2:W-:Y:S01]  /*1b950*/  @!P5 STL [R1+0x20], R3 ;  /* 0x000020030100d387 */ /* 0x0005e20000100800 */
[----:B------:R-:W-:Y:S05]  /*1b960*/  @!P5 BRA `(.L_x_4351) ;  /* 0x00000004000cd947 */ /* 0x000fea0003800000 */
[----:B------:R-:W-:Y:S01]  /*1b970*/  IMAD.MOV.U32 R13, RZ, RZ, R3 ;  /* 0x000000ffff0d7224 */ /* 0x000fe200078e0003 */
[----:B------:R-:W3:Y:S01]  /*1b980*/  LDL.64 R22, [R1+0x8] ;  /* 0x0000080001167983 */ /* 0x000ee20000100a00 */
        /* <DEDUP_REMOVED lines=31> */
[----:B------:R-:W-:Y:S02]  /*1bb80*/  ISETP.NE.AND P1, PT, R3, RZ, PT ;  /* 0x000000ff0300720c */ /* 0x000fe40003f25270 */
[----:B------:R-:W-:Y:S02]  /*1bb90*/  ISETP.GE.U32.AND P4, PT, R7, R2, PT ;  /* 0x000000020700720c */ /* 0x000fe40003f86070 */
[----:B------:R-:W-:Y:S07]  /*1bba0*/  LOP3.LUT R2, RZ, R3, RZ, 0x33, !PT ;  /* 0x00000003ff027212 */ /* 0x000fee00078e33ff */
[----:B------:R-:W-:Y:S04]  /*1bbb0*/  @P3 IADD3 R4, PT, PT, R4, 0x1, RZ ;  /* 0x0000000104043810 */ /* 0x000fe80007ffe0ff */
[----:B------:R-:W-:Y:S02]  /*1bbc0*/  @P4 VIADD R5, R5, 0x1 ;  /* 0x0000000105054836 */ /* 0x000fe40000000000 */
[----:B------:R-:W-:Y:S03]  /*1bbd0*/  @!P6 IMAD.MOV R4, RZ, RZ, -R4 ;  /* 0x000000ffff04e224 */ /* 0x000fe600078e0a04 */
[----:B------:R-:W-:Y:S02]  /*1bbe0*/  @!P0 IADD3 R5, PT, PT, -R5, RZ, RZ ;  /* 0x000000ff05058210 */ /* 0x000fe40007ffe1ff */
[C---:B------:R-:W-:Y:S02]  /*1bbf0*/  SEL R8, R2.reuse, R4, !P1 ;  /* 0x0000000402087207 */ /* 0x040fe40004800000 */
        /* <DEDUP_REMOVED lines=26> */
.L_x_4351:
[----:B------:R-:W-:Y:S05]  /*1bda0*/  BSYNC.RECONVERGENT B0 ;  /* 0x0000000000007941 */ /* 0x000fea0003800200 */
.L_x_4350:
[----:B------:R-:W4:Y:S01]  /*1bdb0*/  LDL R6, [R1+0x20] ;  /* 0x0000200001067983 */ /* 0x000f220000100800 */
[----:B------:R-:W-:Y:S02]  /*1bdc0*/  IADD3 R4, P0, PT, R0, R12, RZ ;  /* 0x0000000c00047210 */ /* 0x000fe40007f1e0ff */
[----:B------:R-:W-:Y:S02]  /*1bdd0*/  SHF.L.U64.HI R14, R230, 0x5, R231 ;  /* 0x00000005e60e7819 */ /* 0x000fe400000102e7 */
[-C--:B------:R-:W-:Y:S03]  /*1bde0*/  IADD3 R2, P1, PT, R4, R0.reuse, RZ ;  /* 0x0000000004027210 */ /* 0x080fe60007f3e0ff */
[--C-:B----4-:R-:W-:Y:S01]  /*1bdf0*/  IMAD.X R5, R14, 0x1, R6.reuse, P0 ;  /* 0x000000010e057824 */ /* 0x110fe200000e0606 */
[-C--:B------:R-:W-:Y:S01]  /*1be00*/  IADD3 R8, P0, PT, R2, R0.reuse, RZ ;  /* 0x0000000002087210 */ /* 0x080fe20007f1e0ff */
[----:B------:R-:W-:Y:S02]  /*1be10*/  IMAD.MOV.U32 R7, RZ, RZ, R6 ;  /* 0x000000ffff077224 */ /* 0x000fe400078e0006 */
[----:B------:R-:W-:Y:S02]  /*1be20*/  IMAD.MOV.U32 R6, RZ, RZ, R12 ;  /* 0x000000ffff067224 */ /* 0x000fe400078e000c */
[--C-:B--2---:R-:W-:Y:S01]  /*1be30*/  IMAD.X R3, R5, 0x1, R14.reuse, P1 ;  /* 0x0000000105037824 */ /* 0x104fe200008e060e */
[-C--:B------:R-:W-:Y:S02]  /*1be40*/  IADD3 R10, P1, PT, R8, R0.reuse, RZ ;  /* 0x00000000080a7210 */ /* 0x080fe40007f3e0ff */
[----:B------:R-:W-:Y:S01]  /*1be50*/  @!PT LDS RZ, [RZ] ;  /* 0x00000000fffff984 */ /* 0x000fe20000000800 */
[----:B------:R-:W-:Y:S01]  /*1be60*/  @!PT LDS RZ, [RZ] ;  /* 0x00000000fffff984 */ /* 0x000fe20000000800 */
[----:B------:R-:W-:Y:S01]  /*1be70*/  @!PT LDS RZ, [RZ] ;  /* 0x00000000fffff984 */ /* 0x000fe20000000800 */
[----:B------:R2:W-:Y:S01]  /*1be80*/  LDGSTS.E.BYPASS.LTC128B.128 [R228+0x2000], desc[UR4][R6.64] ;  /* 0x0200000006e47fae */ /* 0x0005e2000b981a04 */
[--C-:B------:R-:W-:Y:S01]  /*1be90*/  IMAD.X R9, R3, 0x1, R14.reuse, P0 ;  /* 0x0000000103097824 */ /* 0x100fe200000e060e */
[-C--:B---3--:R-:W-:Y:S02]  /*1bea0*/  IADD3 R12, P0, PT, R10, R0.reuse, RZ ;  /* 0x000000000a0c7210 */ /* 0x088fe40007f1e0ff */
[----:B------:R3:W-:Y:S01]  /*1beb0*/  LDGSTS.E.BYPASS.LTC128B.128 [R228+0x2800], desc[UR4][R4.64] ;  /* 0x0280000004e47fae */ /* 0x0007e2000b981a04 */
[--C-:B------:R-:W-:Y:S03]  /*1bec0*/  IMAD.X R11, R9, 0x1, R14.reuse, P1 ;  /* 0x00000001090b7824 */ /* 0x100fe600008e060e */
[----:B------:R4:W-:Y:S01]  /*1bed0*/  LDGSTS.E.BYPASS.LTC128B.128 [R228+0x3000], desc[UR4][R2.64] ;  /* 0x0300000002e47fae */ /* 0x0009e2000b981a04 */
[--C-:B------:R-:W-:Y:S03]  /*1bee0*/  IMAD.X R13, R11, 0x1, R14.reuse, P0 ;  /* 0x000000010b0d7824 */ /* 0x100fe600000e060e */
[----:B------:R-:W-:Y:S04]  /*1bef0*/  LDGSTS.E.BYPASS.LTC128B.128 [R228+0x3800], desc[UR4][R8.64] ;  /* 0x0380000008e47fae */ /* 0x000fe8000b981a04 */
[----:B------:R5:W-:Y:S04]  /*1bf00*/  LDGSTS.E.BYPASS.LTC128B.128 [R228+0x4000], desc[UR4][R10.64] ;  /* 0x040000000ae47fae */ /* 0x000be8000b981a04 */
[----:B------:R1:W-:Y:S01]  /*1bf10*/  LDGSTS.E.BYPASS.LTC128B.128 [R228+0x4800], desc[UR4][R12.64] ;  /* 0x048000000ce47fae */ /* 0x0003e2000b981a04 */
[-C--:B--2---:R-:W-:Y:S04]  /*1bf20*/  IADD3 R6, P1, PT, R12, R0.reuse, RZ ;  /* 0x000000000c067210 */ /* 0x084fe80007f3e0ff */
[-C--:B---3--:R-:W-:Y:S01]  /*1bf30*/  IADD3 R4, P0, PT, R6, R0.reuse, RZ ;  /* 0x0000000006047210 */ /* 0x088fe20007f1e0ff */
[--C-:B------:R-:W-:Y:S03]  /*1bf40*/  IMAD.X R7, R13, 0x1, R14.reuse, P1 ;  /* 0x000000010d077824 */ /* 0x100fe600008e060e */
[----:B----4-:R-:W-:Y:S02]  /*1bf50*/  IADD3 R2, P1, PT, R4, R0, RZ ;  /* 0x0000000004027210 */ /* 0x010fe40007f3e0ff */
        /* <DEDUP_REMOVED lines=27> */
.L_x_4349:
[----:B------:R-:W-:Y:S05]  /*1c110*/  BSYNC.RECONVERGENT B1 ;  /* 0x0000000000017941 */ /* 0x000fea0003800200 */
.L_x_4348:
[----:B--2---:R-:W2:Y:S01]  /*1c120*/  LD.E R3, desc[UR4][R134.64+0xdc] ;  /* 0x0000dc0486037980 */ /* 0x004ea2000c101900 */
        /* <DEDUP_REMOVED lines=66> */
[----:B------:R-:W-:Y:S02]  /*1c550*/  IADD3 R245, PT, PT, R245, -0x100, RZ ;  /* 0xffffff00f5f57810 */ /* 0x000fe40007ffe0ff */
        /* <DEDUP_REMOVED lines=12> */
[----:B------:R-:W-:Y:S04]  /*1c620*/  LEA R69, R4, UR8, 0x1 ;  /* 0x0000000804457c11 */ /* 0x000fe8000f8e08ff */
[----:B------:R-:W-:Y:S01]  /*1c630*/  IADD3 R43, PT, PT, R220, R69, RZ ;  /* 0x00000045dc2b7210 */ /* 0x000fe20007ffe0ff */
[----:B------:R-:W-:Y:S01]  /*1c640*/  LDSM.16.MT88.4 R52, [R69+0xa800] ;  /* 0x00a800004534783b */ /* 0x000fe20000004200 */
[C---:B------:R-:W-:Y:S02]  /*1c650*/  IADD3 R8, PT, PT, R69.reuse, 0xa000, RZ ;  /* 0x0000a00045087810 */ /* 0x040fe40007ffe0ff */
[----:B------:R-:W-:Y:S02]  /*1c660*/  IADD3 R42, PT, PT, R69, 0xa040, RZ ;  /* 0x0000a040452a7810 */ /* 0x000fe40007ffe0ff */
[----:B------:R-:W-:Y:S03]  /*1c670*/  @P2 IADD3 R42, PT, PT, R8, -0x40, RZ ;  /* 0xffffffc0082a2810 */ /* 0x000fe60007ffe0ff */
[----:B------:R-:W-:Y:S01]  /*1c680*/  LDSM.16.MT88.4 R20, [R43+0xa000] ;  /* 0x00a000002b14783b */ /* 0x000fe20000004200 */
[----:B---3--:R-:W-:Y:S01]  /*1c690*/  FMNMX.FTZ R36, R0, R2, !PT ;  /* 0x0000000200247209 */ /* 0x008fe20007810000 */
[----:B------:R-:W-:Y:S01]  /*1c6a0*/  FADD.FTZ R2, -R37, R133 ;  /* 0x0000008525027221 */ /* 0x000fe20000010100 */
[----:B------:R-:W-:Y:S02]  /*1c6b0*/  IADD3 R68, PT, PT, R220, R42, RZ ;  /* 0x0000002adc447210 */ /* 0x000fe40007ffe0ff */
[C---:B------:R-:W-:Y:S01]  /*1c6c0*/  FSETP.NEU.FTZ.AND P0, PT, R36.reuse, -INF , PT ;  /* 0xff8000002400780b */ /* 0x040fe20003f1d000 */
[----:B------:R-:W-:Y:S01]  /*1c6d0*/  FADD.FTZ R0, -R36, R132 ;  /* 0x0000008424007221 */ /* 0x000fe20000010100 */
[----:B------:R-:W-:Y:S01]  /*1c6e0*/  MOV R132, R15 ;  /* 0x0000000f00847202 */ /* 0x000fe20000000f00 */
[----:B------:R-:W-:Y:S08]  /*1c6f0*/  LDSM.16.MT88.4 R28, [R42] ;  /* 0x000000002a1c783b */ /* 0x000ff00000004200 */
[----:B------:R-:W1:Y:S08]  /*1c700*/  LDSM.16.MT88.4 R12, [R69+0xa000] ;  /* 0x00a00000450c783b */ /* 0x000e700000004200 */
[----:B------:R-:W3:Y:S08]  /*1c710*/  LDSM.16.MT88.4 R48, [R68] ;  /* 0x000000004430783b */ /* 0x000ef00000004200 */
[----:B------:R-:W4:Y:S08]  /*1c720*/  LDSM.16.MT88.4 R56, [R43+0xa800] ;  /* 0x00a800002b38783b */ /* 0x000f300000004200 */
        /* <DEDUP_REMOVED lines=27> */
[----:B------:R-:W-:Y:S01]  /*1c8e0*/  FMUL.FTZ R17, R2, R149 ;  /* 0x0000009502117220 */ /* 0x000fe20000410000 */
[----:B------:R1:W-:Y:S01]  /*1c8f0*/  MUFU.EX2 R225, R32 ;  /* 0x0000002000e17308 */ /* 0x0003e20000000800 */
[C---:B------:R-:W-:Y:S01]  /*1c900*/  FMUL.FTZ R26, R0.reuse, R158 ;  /* 0x0000009e001a7220 */ /* 0x040fe20000410000 */
[--C-:B----4-:R-:W-:Y:S01]  /*1c910*/  FFMA.FTZ R4, R173, R3, -R72.reuse ;  /* 0x00000003ad047223 */ /* 0x110fe20000010848 */
[----:B-----5:R-:W-:Y:S07]  /*1c920*/  F2FP.F16.F32.PACK_AB R44, R125, R118 ;  /* 0x000000767d2c723e */ /* 0x020fee00000000ff */
        /* <DEDUP_REMOVED lines=12> */
[----:B---3--:R-:W-:Y:S01]  /*1c9f0*/  FFMA.FTZ R4, R176, R3, -R70 ;  /* 0x00000003b0047223 */ /* 0x008fe20000010846 */
        /* <DEDUP_REMOVED lines=12> */
[----:B------:R2:W3:Y:S01]  /*1cac0*/  MUFU.EX2 R100, R4 ;  /* 0x0000000400647308 */ /* 0x0004e20000000800 */
[C---:B-1----:R-:W-:Y:S01]  /*1cad0*/  FMUL.FTZ R5, R2.reuse, R137 ;  /* 0x0000008902057220 */ /* 0x042fe20000410000 */
[----:B------:R-:W-:Y:S01]  /*1cae0*/  MOV R137, R16 ;  /* 0x0000001000897202 */ /* 0x000fe20000000f00 */
[C---:B------:R-:W-:Y:S01]  /*1caf0*/  FMUL.FTZ R16, R2.reuse, R148 ;  /* 0x0000009402107220 */ /* 0x040fe20000410000 */
[----:B--2---:R-:W-:Y:S01]  /*1cb00*/  FMUL.FTZ R4, R2, R136 ;  /* 0x0000008802047220 */ /* 0x004fe20000410000 */
[----:B---3--:R-:W-:Y:S07]  /*1cb10*/  F2FP.F16.F32.PACK_AB R47, R100, R131 ;  /* 0x00000083642f723e */ /* 0x008fee00000000ff */
        /* <DEDUP_REMOVED lines=34> */
[-CC-:B------:R-:W-:Y:S01]  /*1cd40*/  FFMA.FTZ R52, R186, R3.reuse, -R70.reuse ;  /* 0x00000003ba347223 */ /* 0x180fe20000010846 */
[----:B------:R-:W-:Y:S03]  /*1cd50*/  MOV R186, R66 ;  /* 0x0000004200ba7202 */ /* 0x000fe60000000f00 */
[----:B------:R2:W-:Y:S01]  /*1cd60*/  MUFU.EX2 R182, R52 ;  /* 0x0000003400b67308 */ /* 0x0005e20000000800 */
[C---:B------:R-:W-:Y:S08]  /*1cd70*/  HMMA.16816.F32 R8, R44.reuse, R54, R8 ;  /* 0x000000362c08723c */ /* 0x040ff00000001808 */
[C---:B------:R-:W-:Y:S03]  /*1cd80*/  HMMA.16816.F32 R12, R44.reuse, R56, R12 ;  /* 0x000000382c0c723c */ /* 0x040fe6000000180c */
[-C--:B------:R-:W-:Y:S01]  /*1cd90*/  FFMA.FTZ R56, R185, R3.reuse, -R70 ;  /* 0x00000003b9387223 */ /* 0x080fe20000010846 */
[--C-:B------:R-:W-:Y:S01]  /*1cda0*/  FFMA.FTZ R57, R188, R3, -R72.reuse ;  /* 0x00000003bc397223 */ /* 0x100fe20000010848 */
[----:B--2---:R-:W2:Y:S01]  /*1cdb0*/  LDSM.16.MT88.4 R52, [R69+0xb000] ;  /* 0x00b000004534783b */ /* 0x004ea20000004200 */
[----:B------:R-:W-:Y:S01]  /*1cdc0*/  MOV R188, R65 ;  /* 0x0000004100bc7202 */ /* 0x000fe20000000f00 */
[----:B------:R3:W4:Y:S01]  /*1cdd0*/  MUFU.EX2 R185, R56 ;  /* 0x0000003800b97308 */ /* 0x0007220000000800 */
[C---:B------:R-:W-:Y:S09]  /*1cde0*/  HMMA.16816.F32 R16, R44.reuse, R58, R16 ;  /* 0x0000003a2c10723c */ /* 0x040ff20000001810 */
[----:B------:R-:W-:Y:S01]  /*1cdf0*/  MUFU.EX2 R178, R57 ;  /* 0x0000003900b27308 */ /* 0x000fe20000000800 */
[-C--:B------:R-:W-:Y:S01]  /*1ce00*/  FFMA.FTZ R65, R199, R3.reuse, -R72 ;  /* 0x00000003c7417223 */ /* 0x080fe20000010848 */
[----:B------:R-:W-:Y:S01]  /*1ce10*/  MOV R199, R112 ;  /* 0x0000007000c77202 */ /* 0x000fe20000000f00 */
[C---:B------:R-:W-:Y:S07]  /*1ce20*/  HMMA.16816.F32 R20, R44.reuse, R60, R20 ;  /* 0x0000003c2c14723c */ /* 0x040fee0000001814 */
[----:B------:R5:W-:Y:S01]  /*1ce30*/  MUFU.EX2 R172, R65 ;  /* 0x0000004100ac7308 */ /* 0x000be20000000800 */
[-C--:B------:R-:W-:Y:S01]  /*1ce40*/  FFMA.FTZ R60, R184, R3.reuse, -R70 ;  /* 0x00000003b83c7223 */ /* 0x080fe20000010846 */
[-CC-:B------:R-:W-:Y:S01]  /*1ce50*/  FFMA.FTZ R61, R190, R3.reuse, -R72.reuse ;  /* 0x00000003be3d7223 */ /* 0x180fe20000010848 */
[-C--:B---3--:R-:W-:Y:S01]  /*1ce60*/  FFMA.FTZ R56, R191, R3.reuse, -R72 ;  /* 0x00000003bf387223 */ /* 0x088fe20000010848 */
[----:B------:R-:W-:Y:S06]  /*1ce70*/  MOV R191, R64 ;  /* 0x0000004000bf7202 */ /* 0x000fec0000000f00 */
[----:B------:R3:W-:Y:S01]  /*1ce80*/  MUFU.EX2 R184, R60 ;  /* 0x0000003c00b87308 */ /* 0x0007e20000000800 */
[C---:B------:R-:W-:Y:S09]  /*1ce90*/  HMMA.16816.F32 R24, R44.reuse, R62, R24 ;  /* 0x0000003e2c18723c */ /* 0x040ff20000001818 */
[----:B------:R4:W2:Y:S01]  /*1cea0*/  MUFU.EX2 R183, R56 ;  /* 0x0000003800b77308 */ /* 0x0008a20000000800 */
[--C-:B------:R-:W-:Y:S01]  /*1ceb0*/  FFMA.FTZ R64, R187, R3, -R70.reuse ;  /* 0x00000003bb407223 */ /* 0x100fe20000010846 */
[----:B------:R-:W-:Y:S08]  /*1cec0*/  MOV R187, R127 ;  /* 0x0000007f00bb7202 */ /* 0x000ff00000000f00 */
[----:B------:R-:W-:Y:S01]  /*1ced0*/  MUFU.EX2 R179, R61 ;  /* 0x0000003d00b37308 */ /* 0x000fe20000000800 */
[C---:B-1----:R-:W-:Y:S09]  /*1cee0*/  HMMA.16816.F32 R28, R44.reuse, R48, R28 ;  /* 0x000000302c1c723c */ /* 0x042ff2000000181c */
[----:B------:R-:W1:Y:S01]  /*1cef0*/  MUFU.EX2 R181, R64 ;  /* 0x0000004000b57308 */ /* 0x000e620000000800 */
[-C--:B-----5:R-:W-:Y:S01]  /*1cf00*/  FFMA.FTZ R65, R193, R3.reuse, -R70 ;  /* 0x00000003c1417223 */ /* 0x0a0fe20000010846 */
[-C--:B---3--:R-:W-:Y:S01]  /*1cf10*/  FFMA.FTZ R60, R189, R3.reuse, -R72 ;  /* 0x00000003bd3c7223 */ /* 0x088fe20000010848 */
[----:B------:R-:W-:Y:S01]  /*1cf20*/  MOV R190, R130 ;  /* 0x0000008200be7202 */ /* 0x000fe20000000f00 */
[----:B------:R-:W-:Y:S01]  /*1cf30*/  HMMA.16816.F32 R32, R44, R50, R32 ;  /* 0x000000322c20723c */ /* 0x000fe20000001820 */
[----:B----4-:R-:W3:Y:S05]  /*1cf40*/  LDSM.16.MT88.4 R56, [R43+0xb000] ;  /* 0x00b000002b38783b */ /* 0x010eea0000004200 */
[----:B------:R-:W4:Y:S01]  /*1cf50*/  MUFU.EX2 R180, R60 ;  /* 0x0000003c00b47308 */ /* 0x000f220000000800 */
[----:B------:R-:W-:Y:S02]  /*1cf60*/  F2FP.F16.F32.PACK_AB R44, R185, R182 ;  /* 0x000000b6b92c723e */ /* 0x000fe400000000ff */
[----:B--2---:R-:W-:Y:S07]  /*1cf70*/  F2FP.F16.F32.PACK_AB R45, R183, R178 ;  /* 0x000000b2b72d723e */ /* 0x004fee00000000ff */
[----:B------:R-:W-:Y:S01]  /*1cf80*/  MUFU.EX2 R174, R65 ;  /* 0x0000004100ae7308 */ /* 0x000fe20000000800 */
[----:B------:R-:W-:Y:S02]  /*1cf90*/  MOV R193, R110 ;  /* 0x0000006e00c17202 */ /* 0x000fe40000000f00 */
[----:B-1----:R-:W-:Y:S01]  /*1cfa0*/  F2FP.F16.F32.PACK_AB R46, R181, R184 ;  /* 0x000000b8b52e723e */ /* 0x002fe200000000ff */
[----:B------:R-:W-:Y:S01]  /*1cfb0*/  LDSM.16.MT88.4 R48, [R68+0x1000] ;  /* 0x001000004430783b */ /* 0x000fe20000004200 */
[--C-:B------:R-:W-:Y:S01]  /*1cfc0*/  FFMA.FTZ R64, R194, R3, -R70.reuse ;  /* 0x00000003c2407223 */ /* 0x100fe20000010846 */
[----:B------:R-:W-:Y:S02]  /*1cfd0*/  MOV R194, R137 ;  /* 0x0000008900c27202 */ /* 0x000fe40000000f00 */
[----:B------:R-:W-:Y:S02]  /*1cfe0*/  MOV R189, R188 ;  /* 0x000000bc00bd7202 */ /* 0x000fe40000000f00 */
[----:B------:R1:W-:Y:S01]  /*1cff0*/  MUFU.EX2 R176, R64 ;  /* 0x0000004000b07308 */ /* 0x0003e20000000800 */
[----:B----4-:R-:W-:Y:S01]  /*1d000*/  F2FP.F16.F32.PACK_AB R47, R180, R179 ;  /* 0x000000b3b42f723e */ /* 0x010fe200000000ff */
[----:B------:R-:W2:Y:S01]  /*1d010*/  LDSM.16.MT88.4 R60, [R42+0x1000] ;  /* 0x001000002a3c783b */ /* 0x000ea20000004200 */
[----:B------:R-:W-:Y:S05]  /*1d020*/  MOV R188, R117 ;  /* 0x0000007500bc7202 */ /* 0x000fea0000000f00 */
[C---:B------:R-:W-:Y:S03]  /*1d030*/  HMMA.16816.F32 R4, R44.reuse, R52, R4 ;  /* 0x000000342c04723c */ /* 0x040fe60000001804 */
[-C--:B------:R-:W-:Y:S01]  /*1d040*/  FFMA.FTZ R52, R192, R3.reuse, -R70 ;  /* 0x00000003c0347223 */ /* 0x080fe20000010846 */
[----:B------:R-:W-:Y:S01]  /*1d050*/  MOV R192, R186 ;  /* 0x000000ba00c07202 */ /* 0x000fe20000000f00 */
[----:B-1----:R-:W-:Y:S02]  /*1d060*/  FFMA.FTZ R64, R198, R3, -R72 ;  /* 0x00000003c6407223 */ /* 0x002fe40000010848 */
[----:B------:R1:W4:Y:S01]  /*1d070*/  MUFU.EX2 R177, R52 ;  /* 0x0000003400b17308 */ /* 0x0003220000000800 */
[C---:B------:R-:W-:Y:S09]  /*1d080*/  HMMA.16816.F32 R8, R44.reuse, R54, R8 ;  /* 0x000000362c08723c */ /* 0x040ff20000001808 */
[----:B------:R5:W4:Y:S01]  /*1d090*/  MUFU.EX2 R173, R64 ;  /* 0x0000004000ad7308 */ /* 0x000b220000000800 */
[----:B------:R-:W-:Y:S02]  /*1d0a0*/  MOV R186, R126 ;  /* 0x0000007e00ba7202 */ /* 0x000fe40000000f00 */
[----:B------:R-:W-:Y:S02]  /*1d0b0*/  MOV R198, R111 ;  /* 0x0000006f00c67202 */ /* 0x000fe40000000f00 */
[----:B------:R-:W-:Y:S01]  /*1d0c0*/  ISETP.GT.AND P0, PT, R186, RZ, PT ;  /* 0x000000ffba00720c */ /* 0x000fe20003f04270 */
[C---:B---3--:R-:W-:Y:S01]  /*1d0d0*/  HMMA.16816.F32 R12, R44.reuse, R56, R12 ;  /* 0x000000382c0c723c */ /* 0x048fe2000000180c */
[----:B-1----:R-:W1:Y:S07]  /*1d0e0*/  LDSM.16.MT88.4 R52, [R69+0xb800] ;  /* 0x00b800004534783b */ /* 0x002e6e0000004200 */
[C---:B------:R-:W-:Y:S01]  /*1d0f0*/  HMMA.16816.F32 R16, R44.reuse, R58, R16 ;  /* 0x0000003a2c10723c */ /* 0x040fe20000001810 */
[----:B------:R-:W3:Y:S07]  /*1d100*/  LDSM.16.MT88.4 R56, [R43+0xb800] ;  /* 0x00b800002b38783b */ /* 0x000eee0000004200 */
[C---:B--2---:R-:W-:Y:S01]  /*1d110*/  HMMA.16816.F32 R20, R44.reuse, R60, R20 ;  /* 0x0000003c2c14723c */ /* 0x044fe20000001814 */
[----:B-----5:R-:W2:Y:S02]  /*1d120*/  LDSM.16.MT88.4 R64, [R42+0x1800] ;  /* 0x001800002a40783b */ /* 0x020ea40000004200 */
        /* <DEDUP_REMOVED lines=15> */
[----:B------:R-:W2:Y:S01]  /*1d220*/  LDSM.16.MT88.4 R48, [R68+0x1800] ;  /* 0x001800004430783b */ /* 0x000ea20000004200 */
[----:B----4-:R-:W-:Y:S01]  /*1d230*/  F2FP.F16.F32.PACK_AB R44, R176, R177 ;  /* 0x000000b1b02c723e */ /* 0x010fe200000000ff */
        /* <DEDUP_REMOVED lines=11> */
[----:B-1----:R-:W-:Y:S01]  /*1d2f0*/  FFMA.FTZ R60, R205, R3, -R72 ;  /* 0x00000003cd3c7223 */ /* 0x002fe20000010848 */
        /* <DEDUP_REMOVED lines=10> */
[----:B------:R3:W5:Y:S01]  /*1d3a0*/  MUFU.EX2 R167, R56 ;  /* 0x0000003800a77308 */ /* 0x0007620000000800 */
[C---:B------:R-:W-:Y:S09]  /*1d3b0*/  HMMA.16816.F32 R16, R44.reuse, R58, R16 ;  /* 0x0000003a2c10723c */ /* 0x040ff20000001810 */
[----:B------:R-:W-:Y:S01]  /*1d3c0*/  MUFU.EX2 R163, R57 ;  /* 0x0000003900a37308 */ /* 0x000fe20000000800 */
[----:B------:R-:W-:Y:S01]  /*1d3d0*/  MOV R201, R100 ;  /* 0x0000006400c97202 */ /* 0x000fe20000000f00 */
[----:B----4-:R-:W-:Y:S01]  /*1d3e0*/  LDSM.16.MT88.4 R60, [R42+0x2000] ;  /* 0x002000002a3c783b */ /* 0x010fe20000004200 */
[C---:B--2---:R-:W-:Y:S03]  /*1d3f0*/  HMMA.16816.F32 R20, R44.reuse, R64, R20 ;  /* 0x000000402c14723c */ /* 0x044fe60000001814 */
        /* <DEDUP_REMOVED lines=11> */
[----:B--2---:R-:W-:Y:S05]  /*1d4b0*/  FFMA.FTZ R64, R218, R3, -R72 ;  /* 0x00000003da407223 */ /* 0x004fea0000010848 */
        /* <DEDUP_REMOVED lines=9> */
[----:B------:R3:W-:Y:S04]  /*1d550*/  MUFU.EX2 R159, R65 ;  /* 0x00000041009f7308 */ /* 0x0007e80000000800 */
[C---:B------:R-:W-:Y:S03]  /*1d560*/  HMMA.16816.F32 R4, R44.reuse, R52, R4 ;  /* 0x000000342c04723c */ /* 0x040fe60000001804 */
[-CC-:B------:R-:W-:Y:S01]  /*1d570*/  FFMA.FTZ R52, R208, R3.reuse, -R70.reuse ;  /* 0x00000003d0347223 */ /* 0x180fe20000010846 */
        /* <DEDUP_REMOVED lines=58> */
[-CC-:B-1----:R-:W-:Y:S01]  /*1d920*/  FFMA.FTZ R65, R242, R3.reuse, -R70.reuse ;  /* 0x00000003f2417223 */ /* 0x182fe20000010846 */
        /* <DEDUP_REMOVED lines=157> */
[-C--:B-----5:R-:W-:Y:S01]  /*1e300*/  FFMA.FTZ R61, R99, R3.reuse, -R72 ;  /* 0x00000003633d7223 */ /* 0x0a0fe20000010848 */
[----:B-1----:R-:W-:Y:S04]  /*1e310*/  F2FP.F16.F32.PACK_AB R46, R97, R96 ;  /* 0x00000060612e723e */ /* 0x002fe800000000ff */
[----:B------:R-:W1:Y:S02]  /*1e320*/  MUFU.EX2 R93, R61 ;  /* 0x0000003d005d7308 */ /* 0x000e640000000800 */
[----:B-1----:R-:W-:Y:S01]  /*1e330*/  F2FP.F16.F32.PACK_AB R47, R93, R90 ;  /* 0x0000005a5d2f723e */ /* 0x002fe200000000ff */
[----:B------:R-:W1:Y:S06]  /*1e340*/  LDSM.16.MT88.4 R60, [R42+0x5800] ;  /* 0x005800002a3c783b */ /* 0x000e6c0000004200 */
[C---:B------:R-:W-:Y:S03]  /*1e350*/  HMMA.16816.F32 R4, R44.reuse, R52, R4 ;  /* 0x000000342c04723c */ /* 0x040fe60000001804 */
[-C--:B------:R-:W-:Y:S04]  /*1e360*/  FFMA.FTZ R52, R203, R3.reuse, -R70 ;  /* 0x00000003cb347223 */ /* 0x080fe80000010846 */
[----:B------:R4:W-:Y:S01]  /*1e370*/  MUFU.EX2 R89, R52 ;  /* 0x0000003400597308 */ /* 0x0009e20000000800 */
[C---:B------:R-:W-:Y:S08]  /*1e380*/  HMMA.16816.F32 R8, R44.reuse, R54, R8 ;  /* 0x000000362c08723c */ /* 0x040ff00000001808 */
[C---:B--2---:R-:W-:Y:S03]  /*1e390*/  HMMA.16816.F32 R12, R44.reuse, R56, R12 ;  /* 0x000000382c0c723c */ /* 0x044fe6000000180c */
[-C--:B----4-:R-:W-:Y:S05]  /*1e3a0*/  FFMA.FTZ R52, R102, R3.reuse, -R72 ;  /* 0x0000000366347223 */ /* 0x090fea0000010848 */
[C---:B------:R-:W-:Y:S01]  /*1e3b0*/  HMMA.16816.F32 R16, R44.reuse, R58, R16 ;  /* 0x0000003a2c10723c */ /* 0x040fe20000001810 */
[----:B------:R-:W-:Y:S07]  /*1e3c0*/  MUFU.EX2 R85, R52 ;  /* 0x0000003400557308 */ /* 0x000fee0000000800 */
[C---:B-1----:R-:W-:Y:S08]  /*1e3d0*/  HMMA.16816.F32 R20, R44.reuse, R60, R20 ;  /* 0x0000003c2c14723c */ /* 0x042ff00000001814 */
        /* <DEDUP_REMOVED lines=10> */
[----:B------:R-:W-:Y:S03]  /*1e480*/  FFMA.FTZ R2, R2, R64, R205 ;  /* 0x0000004002027223 */ /* 0x000fe600000100cd */
        /* <DEDUP_REMOVED lines=92> */
[----:B------:R-:W-:Y:S02]  /*1ea50*/  FADD.FTZ R0, R156, R2 ;  /* 0x000000029c007221 */ /* 0x000fe40000010000 */
[----:B------:R-:W-:Y:S01]  /*1ea60*/  LDSM.16.MT88.4 R156, [R42+0x7800] ;  /* 0x007800002a9c783b */ /* 0x000fe20000004200 */
[----:B------:R-:W-:Y:S01]  /*1ea70*/  FADD.FTZ R2, R160, R60 ;  /* 0x0000003ca0027221 */ /* 0x000fe20000010000 */
[C---:B------:R-:W-:Y:S03]  /*1ea80*/  HMMA.16816.F32 R8, R44.reuse, R58, R8 ;  /* 0x0000003a2c08723c */ /* 0x040fe60000001808 */
[----:B------:R-:W-:Y:S01]  /*1ea90*/  FADD.FTZ R2, R152, R2 ;  /* 0x0000000298027221 */ /* 0x000fe20000010000 */
[----:B------:R-:W-:Y:S02]  /*1eaa0*/  FADD.FTZ R0, R147, R0 ;  /* 0x0000000093007221 */ /* 0x000fe40000010000 */
[----:B------:R-:W1:Y:S01]  /*1eab0*/  LDSM.16.MT88.4 R56, [R68+0x6800] ;  /* 0x006800004438783b */ /* 0x000e620000004200 */
[----:B------:R-:W-:Y:S01]  /*1eac0*/  FADD.FTZ R2, R153, R2 ;  /* 0x0000000299027221 */ /* 0x000fe20000010000 */
[----:B------:R-:W-:Y:S03]  /*1ead0*/  FADD.FTZ R0, R149, R0 ;  /* 0x0000000095007221 */ /* 0x000fe60000010000 */
[----:B------:R-:W-:Y:S01]  /*1eae0*/  FADD.FTZ R60, R150, R2 ;  /* 0x00000002963c7221 */ /* 0x000fe20000010000 */
[C---:B--2---:R-:W-:Y:S03]  /*1eaf0*/  HMMA.16816.F32 R12, R44.reuse, R48, R12 ;  /* 0x000000302c0c723c */ /* 0x044fe6000000180c */
[----:B------:R-:W-:Y:S01]  /*1eb00*/  FADD.FTZ R62, R151, R60 ;  /* 0x0000003c973e7221 */ /* 0x000fe20000010000 */
[-C--:B------:R-:W-:Y:S01]  /*1eb10*/  FFMA.FTZ R60, R189, R3.reuse, -R72 ;  /* 0x00000003bd3c7223 */ /* 0x080fe20000010848 */
[----:B------:R-:W-:Y:S01]  /*1eb20*/  FADD.FTZ R0, R146, R0 ;  /* 0x0000000092007221 */ /* 0x000fe20000010000 */
[-C--:B------:R-:W-:Y:S02]  /*1eb30*/  FFMA.FTZ R2, R192, R3.reuse, -R70 ;  /* 0x00000003c0027223 */ /* 0x080fe40000010846 */
[C---:B------:R-:W-:Y:S01]  /*1eb40*/  HMMA.16816.F32 R16, R44.reuse, R50, R16 ;  /* 0x000000322c10723c */ /* 0x040fe20000001810 */
[----:B------:R2:W-:Y:S01]  /*1eb50*/  MUFU.EX2 R67, R60 ;  /* 0x0000003c00437308 */ /* 0x0005e20000000800 */
[----:B------:R-:W3:Y:S01]  /*1eb60*/  LDSM.16.MT88.4 R48, [R69+0x11000] ;  /* 0x011000004530783b */ /* 0x000ee20000004200 */
[----:B------:R-:W-:Y:S08]  /*1eb70*/  FADD.FTZ R0, R148, R0 ;  /* 0x0000000094007221 */ /* 0x000ff00000010000 */
[----:B------:R4:W5:Y:S01]  /*1eb80*/  MUFU.EX2 R71, R2 ;  /* 0x0000000200477308 */ /* 0x0009620000000800 */
[----:B------:R-:W-:Y:S01]  /*1eb90*/  FADD.FTZ R61, R138, R0 ;  /* 0x000000008a3d7221 */ /* 0x000fe20000010000 */
[C---:B------:R-:W-:Y:S01]  /*1eba0*/  HMMA.16816.F32 R20, R44.reuse, R52, R20 ;  /* 0x000000342c14723c */ /* 0x040fe20000001814 */
[----:B------:R-:W-:Y:S02]  /*1ebb0*/  LDSM.16.MT88.4 R148, [R43+0x11800] ;  /* 0x011800002b94783b */ /* 0x000fe40000004200 */
[-C--:B------:R-:W-:Y:S01]  /*1ebc0*/  FFMA.FTZ R0, R190, R3.reuse, -R72 ;  /* 0x00000003be007223 */ /* 0x080fe20000010848 */
[----:B--2---:R-:W-:Y:S04]  /*1ebd0*/  FADD.FTZ R60, R140, R61 ;  /* 0x0000003d8c3c7221 */ /* 0x004fe80000010000 */
[C---:B------:R-:W-:Y:S01]  /*1ebe0*/  HMMA.16816.F32 R24, R44.reuse, R54, R24 ;  /* 0x000000362c18723c */ /* 0x040fe20000001818 */
[----:B------:R2:W3:Y:S01]  /*1ebf0*/  MUFU.EX2 R66, R0 ;  /* 0x0000000000427308 */ /* 0x0004e20000000800 */
[----:B------:R-:W3:Y:S01]  /*1ec00*/  LDSM.16.MT88.4 R52, [R43+0x11000] ;  /* 0x011000002b34783b */ /* 0x000ee20000004200 */
[-C--:B------:R-:W-:Y:S01]  /*1ec10*/  FFMA.FTZ R61, R120, R3.reuse, -R70 ;  /* 0x00000003783d7223 */ /* 0x080fe20000010846 */
[----:B----4-:R-:W-:Y:S07]  /*1ec20*/  FADD.FTZ R2, R143, R62 ;  /* 0x0000003e8f027221 */ /* 0x010fee0000010000 */
[----:B------:R4:W-:Y:S01]  /*1ec30*/  MUFU.EX2 R65, R61 ;  /* 0x0000003d00417308 */ /* 0x0009e20000000800 */
[C---:B-1----:R-:W-:Y:S03]  /*1ec40*/  HMMA.16816.F32 R28, R44.reuse, R56, R28 ;  /* 0x000000382c1c723c */ /* 0x042fe6000000181c */
[----:B--2---:R-:W-:Y:S01]  /*1ec50*/  FADD.FTZ R0, R144, R2 ;  /* 0x0000000290007221 */ /* 0x004fe20000010000 */
[-C--:B------:R-:W-:Y:S04]  /*1ec60*/  FFMA.FTZ R2, R187, R3.reuse, -R70 ;  /* 0x00000003bb027223 */ /* 0x080fe80000010846 */
[----:B------:R-:W-:Y:S01]  /*1ec70*/  HMMA.16816.F32 R32, R44, R58, R32 ;  /* 0x0000003a2c20723c */ /* 0x000fe20000001820 */
[----:B------:R-:W1:Y:S01]  /*1ec80*/  LDSM.16.MT88.4 R56, [R42+0x7000] ;  /* 0x007000002a38783b */ /* 0x000e620000004200 */
[----:B------:R2:W2:Y:S01]  /*1ec90*/  MUFU.EX2 R64, R2 ;  /* 0x0000000200407308 */ /* 0x0004a20000000800 */
[----:B----4-:R-:W-:Y:S01]  /*1eca0*/  FADD.FTZ R61, R139, R60 ;  /* 0x0000003c8b3d7221 */ /* 0x010fe20000010000 */
[-C--:B------:R-:W-:Y:S01]  /*1ecb0*/  FFMA.FTZ R60, R122, R3.reuse, -R72 ;  /* 0x000000037a3c7223 */ /* 0x080fe20000010848 */
[----:B------:R-:W-:Y:S01]  /*1ecc0*/  FADD.FTZ R62, R141, R0 ;  /* 0x000000008d3e7221 */ /* 0x000fe20000010000 */
[--C-:B------:R-:W-:Y:S01]  /*1ecd0*/  FFMA.FTZ R0, R191, R3, -R72.reuse ;  /* 0x00000003bf007223 */ /* 0x100fe20000010848 */
[----:B-----5:R-:W-:Y:S05]  /*1ece0*/  F2FP.F16.F32.PACK_AB R44, R71, R73 ;  /* 0x00000049472c723e */ /* 0x020fea00000000ff */
[----:B------:R4:W-:Y:S01]  /*1ecf0*/  MUFU.EX2 R63, R60 ;  /* 0x0000003c003f7308 */ /* 0x0009e20000000800 */
[----:B---3--:R-:W-:Y:S01]  /*1ed00*/  F2FP.F16.F32.PACK_AB R45, R66, R67 ;  /* 0x00000043422d723e */ /* 0x008fe200000000ff */
[----:B------:R-:W-:Y:S01]  /*1ed10*/  FFMA.FTZ R72, R40, R3, -R72 ;  /* 0x0000000328487223 */ /* 0x000fe20000010848 */
[----:B--2---:R-:W-:Y:S01]  /*1ed20*/  FADD.FTZ R2, R142, R61 ;  /* 0x0000003d8e027221 */ /* 0x004fe20000010000 */
[----:B------:R-:W-:Y:S01]  /*1ed30*/  F2FP.F16.F32.PACK_AB R46, R64, R65 ;  /* 0x00000041402e723e */ /* 0x000fe200000000ff */
[----:B------:R-:W-:Y:S05]  /*1ed40*/  LDSM.16.MT88.4 R140, [R69+0x11800] ;  /* 0x01180000458c783b */ /* 0x000fea0000004200 */
[----:B------:R-:W2:Y:S01]  /*1ed50*/  MUFU.EX2 R72, R72 ;  /* 0x0000004800487308 */ /* 0x000ea20000000800 */
[----:B------:R-:W-:Y:S01]  /*1ed60*/  FFMA.FTZ R61, R188, R3, -R70 ;  /* 0x00000003bc3d7223 */ /* 0x000fe20000010846 */
[----:B----4-:R-:W-:Y:S08]  /*1ed70*/  FADD.FTZ R60, R145, R62 ;  /* 0x0000003e913c7221 */ /* 0x010ff00000010000 */
[----:B------:R3:W4:Y:S10]  /*1ed80*/  MUFU.EX2 R62, R0 ;  /* 0x00000000003e7308 */ /* 0x0007340000000800 */
[----:B------:R-:W-:Y:S01]  /*1ed90*/  MUFU.EX2 R61, R61 ;  /* 0x0000003d003d7308 */ /* 0x000fe20000000800 */
[----:B--2---:R-:W-:Y:S01]  /*1eda0*/  F2FP.F16.F32.PACK_AB R167, R72, R41 ;  /* 0x0000002948a7723e */ /* 0x004fe200000000ff */
[----:B---3--:R-:W-:Y:S01]  /*1edb0*/  FADD.FTZ R0, R127, R2 ;  /* 0x000000027f007221 */ /* 0x008fe20000010000 */
[----:B------:R-:W-:Y:S01]  /*1edc0*/  FADD.FTZ R2, R136, R60 ;  /* 0x0000003c88027221 */ /* 0x000fe20000010000 */
[----:B----4-:R-:W-:Y:S02]  /*1edd0*/  F2FP.F16.F32.PACK_AB R47, R62, R63 ;  /* 0x0000003f3e2f723e */ /* 0x010fe400000000ff */
[----:B------:R-:W-:Y:S01]  /*1ede0*/  FADD.FTZ R0, R126, R0 ;  /* 0x000000007e007221 */ /* 0x000fe20000010000 */
[----:B------:R-:W-:Y:S01]  /*1edf0*/  FADD.FTZ R2, R133, R2 ;  /* 0x0000000285027221 */ /* 0x000fe20000010000 */
[----:B------:R-:W-:Y:S02]  /*1ee00*/  MOV R133, R37 ;  /* 0x0000002500857202 */ /* 0x000fe40000000f00 */
        /* <DEDUP_REMOVED lines=8> */
[----:B------:R-:W-:Y:S01]  /*1ee90*/  FADD.FTZ R60, R123, R2 ;  /* 0x000000027b3c7221 */ /* 0x000fe20000010000 */
[----:B------:R-:W-:Y:S02]  /*1eea0*/  MOV R132, R36 ;  /* 0x0000002400847202 */ /* 0x000fe40000000f00 */
        /* <DEDUP_REMOVED lines=82> */
[----:B------:R2:W-:Y:S01]  /*1f3d0*/  STL [R1+0x10], R0 ;  /* 0x0000100001007387 */ /* 0x0005e20000100800 */
[----:B------:R-:W-:Y:S05]  /*1f3e0*/  @P0 BRA `(.L_x_4352) ;  /* 0xffffff9800640947 */ /* 0x000fea000383ffff */
.L_x_4345:
[----:B------:R3:W5:Y:S04]  /*1f3f0*/  LDL R9, [R1+0x14] ;  /* 0x0000140001097983 */ /* 0x0007680000100800 */
[----:B------:R3:W5:Y:S01]  /*1f400*/  LDL R8, [R1+0x18] ;  /* 0x0000180001087983 */ /* 0x0007620000100800 */
[----:B------:R-:W4:Y:S01]  /*1f410*/  LDC.64 R40, c[0x0][0x358] ;  /* 0x0000d600ff287b82 */ /* 0x000f220000000a00 */
        /* <DEDUP_REMOVED lines=13> */
.L_x_4366:
[----:B------:R-:W1:Y:S01]  /*1f4f0*/  MUFU.RCP R0, R22 ;  /* 0x0000001600007308 */ /* 0x000e620000001000 */
[----:B------:R-:W-:Y:S01]  /*1f500*/  FSETP.NE.FTZ.AND P6, PT, R22, RZ, PT ;  /* 0x000000ff1600720b */ /* 0x000fe20003fd5000 */
[----:B----4-:R-:W-:Y:S01]  /*1f510*/  FADD.FTZ R23, R2, R3 ;  /* 0x0000000302177221 */ /* 0x010fe20000010000 */
[C---:B------:R-:W-:Y:S01]  /*1f520*/  IMAD.SHL.U32 R4, R226.reuse, 0x10, RZ ;  /* 0x00000010e2047824 */ /* 0x040fe200078e00ff */
[----:B------:R-:W2:Y:S01]  /*1f530*/  LDL R27, [R1+0x38] ;  /* 0x00003800011b7983 */ /* 0x000ea20000100800 */
[----:B------:R-:W-:Y:S01]  /*1f540*/  IMAD.SHL.U32 R3, R226, 0x2, RZ ;  /* 0x00000002e2037824 */ /* 0x000fe200078e00ff */
[----:B------:R-:W-:Y:S02]  /*1f550*/  MOV R21, 0x10 ;  /* 0x0000001000157802 */ /* 0x000fe40000000f00 */
[----:B------:R-:W-:Y:S02]  /*1f560*/  LOP3.LUT R4, R4, 0x1c0, RZ, 0xc0, !PT ;  /* 0x000001c004047812 */ /* 0x000fe400078ec0ff */
[----:B------:R-:W-:-:S02]  /*1f570*/  FSETP.NE.FTZ.AND P5, PT, R23, RZ, PT ;  /* 0x000000ff1700720b */ /* 0x000fc40003fb5000 */
[--C-:B------:R-:W-:Y:S02]  /*1f580*/  LOP3.LUT R224, R224, 0x6, R3.reuse, 0xf8, !PT ;  /* 0x00000006e0e07812 */ /* 0x100fe400078ef803 */
        /* <DEDUP_REMOVED lines=55> */
[----:B------:R-:W-:Y:S01]  /*1f900*/  R2UR UR5, R41 ;  /* 0x00000000290572ca */ /* 0x000fe200000e0000 */
        /* <DEDUP_REMOVED lines=9> */
[C---:B-1----:R-:W-:Y:S01]  /*1f9a0*/  IADD3 R0, PT, PT, R2.reuse, 0x40, RZ ;  /* 0x0000004002007810 */ /* 0x042fe20007ffe0ff */
[----:B------:R-:W-:Y:S01]  /*1f9b0*/  @P4 VIADD R0, R2, 0xffffffc0 ;  /* 0xffffffc002004836 */ /* 0x000fe20000000000 */
[----:B------:R-:W-:Y:S01]  /*1f9c0*/  F2FP.F16.F32.PACK_AB R16, R16, R164 ;  /* 0x000000a41010723e */ /* 0x000fe200000000ff */
[----:B----4-:R-:W-:Y:S01]  /*1f9d0*/  IMAD.IADD R4, R21, 0x1, R3 ;  /* 0x0000000115047824 */ /* 0x010fe200078e0203 */
[----:B------:R-:W-:-:S02]  /*1f9e0*/  F2FP.F16.F32.PACK_AB R15, R15, R166 ;  /* 0x000000a60f0f723e */ /* 0x000fc400000000ff */
[----:B------:R-:W-:Y:S02]  /*1f9f0*/  IADD3 R2, PT, PT, R7, R0, RZ ;  /* 0x0000000007027210 */ /* 0x000fe40007ffe0ff */
[----:B------:R-:W-:Y:S04]  /*1fa00*/  STS [R4], R8 ;  /* 0x0000000804007388 */ /* 0x000fe80000000800 */
[----:B------:R-:W-:Y:S04]  /*1fa10*/  STS [R4+0x400], R14 ;  /* 0x0004000e04007388 */ /* 0x000fe80000000800 */
[----:B------:R-:W-:Y:S01]  /*1fa20*/  STS [R0], R13 ;  /* 0x0000000d00007388 */ /* 0x000fe20000000800 */
[----:B---3--:R-:W-:-:S03]  /*1fa30*/  IMAD.IADD R3, R21, 0x1, R0 ;  /* 0x0000000115037824 */ /* 0x008fc600078e0200 */
        /* <DEDUP_REMOVED lines=8> */
[----:B-1----:R-:W3:Y:S01]  /*1fac0*/  LD.E.U8 R0, desc[UR4][R134.64+0x1c8] ;  /* 0x0001c80486007980 */ /* 0x002ee2000c101100 */
[----:B------:R-:W-:Y:S02]  /*1fad0*/  R2UR UR12, R40 ;  /* 0x00000000280c72ca */ /* 0x000fe400000e0000 */
[----:B------:R-:W-:-:S13]  /*1fae0*/  R2UR UR13, R41 ;  /* 0x00000000290d72ca */ /* 0x000fda00000e0000 */
[----:B------:R-:W4:Y:S01]  /*1faf0*/  LD.E.64 R6, desc[UR12][R134.64+0x88] ;  /* 0x0000880c86067980 */ /* 0x000f22000c101b00 */
[----:B---3--:R-:W-:-:S13]  /*1fb00*/  ISETP.NE.AND P1, PT, R0, RZ, PT ;  /* 0x000000ff0000720c */ /* 0x008fda0003f25270 */
[C---:B------:R-:W-:Y:S02]  /*1fb10*/  @!P1 R2UR UR10, R40.reuse ;  /* 0x00000000280a92ca */ /* 0x040fe400000e0000 */
[C---:B------:R-:W-:Y:S02]  /*1fb20*/  @!P1 R2UR UR11, R41.reuse ;  /* 0x00000000290b92ca */ /* 0x040fe400000e0000 */
[----:B------:R-:W-:Y:S02]  /*1fb30*/  @!P1 R2UR UR4, R40 ;  /* 0x00000000280492ca */ /* 0x000fe400000e0000 */
[----:B------:R-:W-:-:S09]  /*1fb40*/  @!P1 R2UR UR5, R41 ;  /* 0x00000000290592ca */ /* 0x000fd200000e0000 */
[----:B------:R-:W3:Y:S04]  /*1fb50*/  @!P1 LD.E R0, desc[UR10][R134.64+0x60] ;  /* 0x0000600a86009980 */ /* 0x000ee8000c101900 */
[----:B------:R-:W3:Y:S01]  /*1fb60*/  @!P1 LD.E R4, desc[UR4][R134.64+0xb4] ;  /* 0x0000b40486049980 */ /* 0x000ee2000c101900 */
[----:B--2---:R-:W-:Y:S01]  /*1fb70*/  ISETP.NE.AND P0, PT, R27, -0x1, PT ;  /* 0xffffffff1b00780c */ /* 0x004fe20003f05270 */
[----:B------:R-:W3:Y:S01]  /*1fb80*/  S2R R25, SR_CTAID.Z ;  /* 0x0000000000197919 */ /* 0x000ee20000002700 */
[----:B------:R-:W3:Y:S11]  /*1fb90*/  S2R R26, SR_CTAID.Y ;  /* 0x00000000001a7919 */ /* 0x000ef60000002600 */
[----:B------:R-:W-:-:S02]  /*1fba0*/  @!P0 R2UR UR4, R40 ;  /* 0x00000000280482ca */ /* 0x000fc400000e0000 */
[----:B------:R-:W-:-:S13]  /*1fbb0*/  @!P0 R2UR UR5, R41 ;  /* 0x00000000290582ca */ /* 0x000fda00000e0000 */
[----:B------:R1:W5:Y:S01]  /*1fbc0*/  @!P0 LD.E.64 R2, desc[UR4][R134.64+0x80] ;  /* 0x0000800486028980 */ /* 0x000362000c101b00 */
[----:B------:R-:W-:Y:S02]  /*1fbd0*/  R2UR UR4, R40 ;  /* 0x00000000280472ca */ /* 0x000fe400000e0000 */
[----:B------:R-:W-:Y:S01]  /*1fbe0*/  R2UR UR5, R41 ;  /* 0x00000000290572ca */ /* 0x000fe200000e0000 */
[----:B------:R-:W-:Y:S01]  /*1fbf0*/  BSSY.RECONVERGENT B0, `(.L_x_4354) ;  /* 0x0000011000007945 */ /* 0x000fe20003800200 */
[----:B----4-:R-:W-:-:S11]  /*1fc00*/  @P0 IMAD R14, R7, R27, RZ ;  /* 0x0000001b070e0224 */ /* 0x010fd600078e02ff */
[----:B------:R1:W5:Y:S01]  /*1fc10*/  LD.E.64 R8, desc[UR4][R134.64+0x90] ;  /* 0x0000900486087980 */ /* 0x000362000c101b00 */
[----:B---3--:R-:W-:-:S04]  /*1fc20*/  @!P1 IMAD R0, R0, R26, R25 ;  /* 0x0000001a00009224 */ /* 0x008fc800078e0219 */
[----:B------:R-:W-:Y:S02]  /*1fc30*/  @!P1 IMAD R32, R0, R4, RZ ;  /* 0x0000000400209224 */ /* 0x000fe400078e02ff */
        /* <DEDUP_REMOVED lines=9> */
[----:B---3--:R-:W-:-:S03]  /*1fcd0*/  IMAD R0, R10, R25, RZ ;  /* 0x000000190a007224 */ /* 0x008fc600078e02ff */
[----:B------:R1:W-:Y:S01]  /*1fce0*/  @!P0 STL [R1+0x38], R27 ;  /* 0x0000381b01008387 */ /* 0x0003e20000100800 */
[----:B------:R-:W-:-:S03]  /*1fcf0*/  IMAD.IADD R32, R0, 0x1, R27 ;  /* 0x0000000100207824 */ /* 0x000fc600078e021b */
.L_x_4355:
[----:B------:R-:W-:Y:S05]  /*1fd00*/  BSYNC.RECONVERGENT B0 ;  /* 0x0000000000007941 */ /* 0x000fea0003800200 */
.L_x_4354:
[----:B------:R-:W2:Y:S04]  /*1fd10*/  LDL.LU R18, [R1+0x1c] ;  /* 0x00001c0001127983 */ /* 0x000ea80000300800 */
[----:B------:R-:W3:Y:S01]  /*1fd20*/  LDL R35, [R1+0x3c] ;  /* 0x00003c0001237983 */ /* 0x000ee20000100800 */
[----:B------:R-:W-:Y:S02]  /*1fd30*/  R2UR UR4, R40 ;  /* 0x00000000280472ca */ /* 0x000fe400000e0000 */
[----:B------:R-:W-:Y:S01]  /*1fd40*/  R2UR UR5, R41 ;  /* 0x00000000290572ca */ /* 0x000fe200000e0000 */
[----:B------:R-:W4:Y:S01]  /*1fd50*/  S2R R15, SR_CTAID.X ;  /* 0x00000000000f7919 */ /* 0x000f220000002500 */
[-C--:B-----5:R-:W-:Y:S02]  /*1fd60*/  @!P0 IMAD R10, R3, R26.reuse, RZ ;  /* 0x0000001a030a8224 */ /* 0x0a0fe400078e02ff */
[----:B------:R-:W-:-:S09]  /*1fd70*/  @!P0 IMAD.WIDE.U32 R2, R2, R26, RZ ;  /* 0x0000001a02028225 */ /* 0x000fd200078e00ff */
[----:B------:R1:W5:Y:S04]  /*1fd80*/  LD.E.64 R12, desc[UR4][R134.64+0x70] ;  /* 0x00007004860c7980 */ /* 0x000368000c101b00 */
[----:B------:R1:W5:Y:S01]  /*1fd90*/  LD.E.64 R16, desc[UR4][R134.64+0xa0] ;  /* 0x0000a00486107980 */ /* 0x000362000c101b00 */
[----:B------:R-:W-:Y:S05]  /*1fda0*/  WARPSYNC.ALL ;  /* 0x0000000000007948 */ /* 0x000fea0003800000 */
[----:B------:R-:W-:Y:S01]  /*1fdb0*/  @!P0 IMAD.IADD R11, R3, 0x1, R10 ;  /* 0x00000001030b8824 */ /* 0x000fe200078e020a */
[----:B------:R-:W-:Y:S01]  /*1fdc0*/  MOV R3, RZ ;  /* 0x000000ff00037202 */ /* 0x000fe20000000f00 */
[----:B------:R-:W-:Y:S01]  /*1fdd0*/  @!P0 IMAD.MOV.U32 R10, RZ, RZ, R2 ;  /* 0x000000ffff0a8224 */ /* 0x000fe200078e0002 */
[----:B------:R-:W-:Y:S01]  /*1fde0*/  @P0 MOV R10, R4 ;  /* 0x00000004000a0202 */ /* 0x000fe20000000f00 */
[----:B------:R-:W-:Y:S01]  /*1fdf0*/  IMAD.MOV.U32 R2, RZ, RZ, R222 ;  /* 0x000000ffff027224 */ /* 0x000fe200078e00de */
[----:B------:R-:W-:Y:S01]  /*1fe00*/  SHF.R.U32.HI R33, RZ, 0x3, R226 ;  /* 0x00000003ff217819 */ /* 0x000fe200000116e2 */
[----:B------:R-:W-:Y:S01]  /*1fe10*/  @P0 IMAD.IADD R11, R5, 0x1, R14 ;  /* 0x00000001050b0824 */ /* 0x000fe200078e020e */
[----:B------:R-:W-:Y:S01]  /*1fe20*/  MOV R14, 0x7f800000 ;  /* 0x7f800000000e7802 */ /* 0x000fe20000000f00 */
[----:B------:R-:W-:Y:S01]  /*1fe30*/  IMAD.WIDE.U32 R4, R8, R25, RZ ;  /* 0x0000001908047225 */ /* 0x000fe200078e00ff */
[----:B------:R-:W-:Y:S01]  /*1fe40*/  BAR.SYNC.DEFER_BLOCKING 0x0 ;  /* 0x0000000000007b1d */ /* 0x000fe20000010000 */
[----:B----4-:R-:W-:-:S02]  /*1fe50*/  SHF.L.U32 R34, R15, 0x6, RZ ;  /* 0x000000060f227819 */ /* 0x010fc400000006ff */
[----:B------:R-:W-:Y:S01]  /*1fe60*/  IMAD R9, R9, R25, RZ ;  /* 0x0000001909097224 */ /* 0x000fe200078e02ff */
[----:B------:R-:W-:Y:S02]  /*1fe70*/  LOP3.LUT P3, RZ, R226, 0x3, RZ, 0xc0, !PT ;  /* 0x00000003e2ff7812 */ /* 0x000fe4000786c0ff */
[----:B------:R-:W4:Y:S01]  /*1fe80*/  @P5 MUFU.LG2 R15, R23 ;  /* 0x00000017000f5308 */ /* 0x000f220000000c00 */
[----:B------:R-:W-:Y:S01]  /*1fe90*/  IMAD.WIDE.U32 R2, R34, R6, R2 ;  /* 0x0000000622027225 */ /* 0x000fe200078e0002 */
[----:B------:R-:W-:Y:S03]  /*1fea0*/  BSSY.RECONVERGENT B0, `(.L_x_4356) ;  /* 0x000002c000007945 */ /* 0x000fe60003800200 */
[----:B------:R-:W-:Y:S01]  /*1feb0*/  IMAD R19, R7, R34, RZ ;  /* 0x0000002207137224 */ /* 0x000fe200078e02ff */
[----:B------:R-:W-:Y:S01]  /*1fec0*/  IADD3 R10, P2, P1, R4, R2, R10 ;  /* 0x00000002040a7210 */ /* 0x000fe2000795e00a */
[----:B------:R-:W-:Y:S01]  /*1fed0*/  IMAD.IADD R5, R5, 0x1, R9 ;  /* 0x0000000105057824 */ /* 0x000fe200078e0209 */
[----:B------:R-:W-:Y:S01]  /*1fee0*/  LOP3.LUT R4, R223, 0x30, RZ, 0xc0, !PT ;  /* 0x00000030df047812 */ /* 0x000fe200078ec0ff */
[----:B------:R-:W-:Y:S01]  /*1fef0*/  IMAD.MOV.U32 R9, RZ, RZ, 0x7f800000 ;  /* 0x7f800000ff097424 */ /* 0x000fe200078e00ff */
[----:B------:R-:W-:-:S04]  /*1ff00*/  IADD3 R19, PT, PT, R3, R19, RZ ;  /* 0x0000001303137210 */ /* 0x000fc80007ffe0ff */
[----:B------:R-:W-:Y:S01]  /*1ff10*/  IADD3.X R11, PT, PT, R5, R19, R11, P2, P1 ;  /* 0x00000013050b7210 */ /* 0x000fe200017e240b */
[----:B----4-:R-:W-:-:S04]  /*1ff20*/  @P5 FMUL.FTZ R2, R15, 0.69314718246459960938 ;  /* 0x3f3172180f025820 */ /* 0x010fc80000410000 */
[----:B------:R-:W-:Y:S01]  /*1ff30*/  @P5 FFMA.FTZ R9, R24, R36, R2 ;  /* 0x0000002418095223 */ /* 0x000fe20000010002 */
[----:B--2---:R-:W-:-:S04]  /*1ff40*/  LOP3.LUT R0, R18, 0x1c0, RZ, 0xc0, !PT ;  /* 0x000001c012007812 */ /* 0x004fc800078ec0ff */
[----:B------:R-:W-:Y:S01]  /*1ff50*/  LOP3.LUT R0, R0, 0x38, R226, 0xf8, !PT ;  /* 0x0000003800007812 */ /* 0x000fe200078ef8e2 */
[----:B---3--:R-:W-:Y:S01]  /*1ff60*/  IMAD.IADD R8, R35, 0x1, -R34 ;  /* 0x0000000123087824 */ /* 0x008fe200078e0a22 */
[----:B------:R-:W-:Y:S02]  /*1ff70*/  SHF.R.U32.HI R226, RZ, 0x2, R226 ;  /* 0x00000002ffe27819 */ /* 0x000fe400000116e2 */
[----:B------:R-:W-:Y:S02]  /*1ff80*/  LOP3.LUT R0, R0, R222, RZ, 0x3c, !PT ;  /* 0x000000de00007212 */ /* 0x000fe400078e3cff */
[----:B------:R-:W-:Y:S02]  /*1ff90*/  ISETP.GE.AND P0, PT, R33, R8, PT ;  /* 0x000000082100720c */ /* 0x000fe40003f06270 */
[----:B------:R-:W-:Y:S02]  /*1ffa0*/  LOP3.LUT R0, R0, 0x1e00, R18, 0xf8, !PT ;  /* 0x00001e0000007812 */ /* 0x000fe400078ef812 */
[----:B------:R-:W2:Y:S02]  /*1ffb0*/  @P6 MUFU.LG2 R18, R22 ;  /* 0x0000001600126308 */ /* 0x000ea40000000c00 */
[----:B------:R-:W-:-:S05]  /*1ffc0*/  LEA R0, R0, UR8, 0x1 ;  /* 0x0000000800007c11 */ /* 0x000fca000f8e08ff */
[----:B------:R3:W4:Y:S02]  /*1ffd0*/  LDS.128 R28, [R0+0x1000] ;  /* 0x00100000001c7984 */ /* 0x0007240000000c00 */
[----:B------:R-:W-:Y:S02]  /*1ffe0*/  @!P0 IMAD R15, R7, R33, RZ ;  /* 0x00000021070f8224 */ /* 0x000fe400078e02ff */
[----:B--2---:R-:W-:Y:S01]  /*1fff0*/  @P6 FMUL.FTZ R3, R18, 0.69314718246459960938 ;  /* 0x3f31721812036820 */ /* 0x004fe20000410000 */
[----:B------:R3:W2:Y:S01]  /*20000*/  LDS.128 R20, [R0] ;  /* 0x0000000000147984 */ /* 0x0006a20000000c00 */
[----:B------:R-:W-:Y:S01]  /*20010*/  LOP3.LUT R18, R4, 0x7, R226, 0xf8, !PT ;  /* 0x0000000704127812 */ /* 0x000fe200078ef8e2 */
[----:B------:R-:W-:-:S04]  /*20020*/  @!P0 IMAD.WIDE.U32 R4, R33, R6, R10 ;  /* 0x0000000621048225 */ /* 0x000fc800078e000a */
[----:B------:R-:W-:Y:S02]  /*20030*/  @P6 FFMA.FTZ R14, R24, R37, R3 ;  /* 0x00000025180e6223 */ /* 0x000fe40000010003 */
[----:B-1----:R3:W1:Y:S04]  /*20040*/  LDS.128 R24, [R0+0x800] ;  /* 0x0008000000187984 */ /* 0x0026680000000c00 */
[----:B------:R3:W1:Y:S01]  /*20050*/  LDS.128 R36, [R0+0x1800] ;  /* 0x0018000000247984 */ /* 0x0006620000000c00 */
[----:B------:R-:W-:Y:S05]  /*20060*/  @P3 BRA `(.L_x_4357) ;  /* 0x00000000003c3947 */ /* 0x000fea0003800000 */
[----:B---3--:R-:W-:Y:S02]  /*20070*/  IMAD.IADD R0, R35, 0x1, -R34 ;  /* 0x0000000123007824 */ /* 0x008fe400078e0a22 */
        /* <DEDUP_REMOVED lines=14> */
.L_x_4357:
[----:B------:R-:W-:Y:S05]  /*20160*/  BSYNC.RECONVERGENT B0 ;  /* 0x0000000000007941 */ /* 0x000fea0003800200 */
.L_x_4356:
[C---:B---3--:R-:W-:Y:S01]  /*20170*/  VIADD R14, R33.reuse, 0x10 ;  /* 0x00000010210e7836 */ /* 0x048fe20000000000 */
        /* <DEDUP_REMOVED lines=11> */
[----:B--2---:R2:W-:Y:S02]  /*20230*/  @!P0 ST.E.128 desc[UR4][R2.64], R20 ;  /* 0x0000001402008985 */ /* 0x0045e4000c101d04 */
[----:B------:R-:W-:Y:S08]  /*20240*/  @P2 BRA `(.L_x_4359) ;  /* 0x0000000000342947 */ /* 0x000ff00003800000 */
[----:B------:R-:W-:Y:S01]  /*20250*/  IADD3 R4, P0, PT, R33, 0x10, RZ ;  /* 0x0000001021047810 */ /* 0x000fe20007f1e0ff */
[----:B--2---:R-:W-:Y:S01]  /*20260*/  IMAD.MOV.U32 R2, RZ, RZ, R10 ;  /* 0x000000ffff027224 */ /* 0x004fe200078e000a */
        /* <DEDUP_REMOVED lines=10> */
[----:B-1----:R3:W-:Y:S02]  /*20310*/  ST.E.128 desc[UR4][R4.64], R24 ;  /* 0x0000001804007985 */ /* 0x0027e4000c101d04 */
.L_x_4359:
[----:B------:R-:W-:Y:S05]  /*20320*/  BSYNC.RECONVERGENT B0 ;  /* 0x0000000000007941 */ /* 0x000fea0003800200 */
.L_x_4358:
[----:B------:R-:W-:Y:S04]  /*20330*/  BSSY.RECONVERGENT B0, `(.L_x_4360) ;  /* 0x000000f000007945 */ /* 0x000fe80003800200 */
[----:B------:R-:W-:Y:S05]  /*20340*/  @P3 BRA `(.L_x_4361) ;  /* 0x0000000000343947 */ /* 0x000fea0003800000 */
[----:B---3--:R-:W-:Y:S01]  /*20350*/  IADD3 R4, P0, PT, R33, 0x20, RZ ;  /* 0x0000002021047810 */ /* 0x008fe20007f1e0ff */
        /* <DEDUP_REMOVED lines=12> */
.L_x_4361:
[----:B------:R-:W-:Y:S05]  /*20420*/  BSYNC.RECONVERGENT B0 ;  /* 0x0000000000007941 */ /* 0x000fea0003800200 */
.L_x_4360:
[----:B--23--:R-:W-:Y:S02]  /*20430*/  MOV R5, 0x50 ;  /* 0x0000005000057802 */ /* 0x00cfe40000000f00 */
[----:B------:R-:W-:-:S03]  /*20440*/  MOV R3, 0x0 ;  /* 0x0000000000037802 */ /* 0x000fc60000000f00 */
[----:B------:R-:W-:-:S04]  /*20450*/  IMAD.MOV.U32 R2, RZ, RZ, R5 ;  /* 0x000000ffff027224 */ /* 0x000fc800078e0005 */
[----:B-1--4-:R-:W-:Y:S05]  /*20460*/  @P4 RET.REL.NODEC R2 `(_ZN5flash24flash_fwd_splitkv_kernelI23Flash_fwd_kernel_traitsILi64ELi64ELi256ELi4ELb0ELb0EN7cutlass6half_tE19Flash_kernel_traitsILi64ELi64ELi256ELi4ES3_EELb0ELb0ELb0ELb0ELb1ELb1ELb0ELb1EEEvNS_16Flash_fwd_paramsE) ;  /* 0xfffffdf802e44950 */ /* 0x012fea0003c3ffff */
        /* <DEDUP_REMOVED lines=15> */
[----:B------:R-:W-:Y:S05]  /*20560*/  RET.REL.NODEC R2 `(_ZN5flash24flash_fwd_splitkv_kernelI23Flash_fwd_kernel_traitsILi64ELi64ELi256ELi4ELb0ELb0EN7cutlass6half_tE19Flash_kernel_traitsILi64ELi64ELi256ELi4ES3_EELb0ELb0ELb0ELb0ELb1ELb1ELb0ELb1EEEvNS_16Flash_fwd_paramsE) ;  /* 0xfffffdf802a47950 */ /* 0x000fea0003c3ffff */
.L_x_4353:
[----:B-12---:R-:W-:Y:S01]  /*20570*/  IMAD.MOV.U32 R0, RZ, RZ, 0x2 ;  /* 0x00000002ff007424 */ /* 0x006fe200078e00ff */
[----:B-----5:R-:W-:Y:S01]  /*20580*/  MOV R2, R9 ;  /* 0x0000000900027202 */ /* 0x020fe20000000f00 */
[----:B------:R-:W-:Y:S01]  /*20590*/  IMAD.MOV.U32 R4, RZ, RZ, -0x1 ;  /* 0xffffffffff047424 */ /* 0x000fe200078e00ff */
[----:B------:R-:W-:-:S07]  /*205a0*/  MOV R3, 0x1f ;  /* 0x0000001f00037802 */ /* 0x000fce0000000f00 */
[----:B---3--:R-:W-:Y:S05]  /*205b0*/  WARPSYNC.COLLECTIVE R4, `(.L_x_4362) ;  /* 0x0000000004087348 */ /* 0x008fea0003c00000 */
[----:B------:R1:W2:Y:S02]  /*205c0*/  SHFL.BFLY P0, R0, R2, R0, R3 ;  /* 0x0c00000002007389 */ /* 0x0002a40000000003 */
[----:B-123--:R-:W-:Y:S05]  /*205d0*/  ENDCOLLECTIVE ;  /* 0x000000000000791b */ /* 0x00efea0003800000 */
.L_x_4362:
[----:B------:R-:W-:Y:S02]  /*205e0*/  MOV R5, R0 ;  /* 0x0000000000057202 */ /* 0x000fe40000000f00 */
[----:B------:R-:W-:-:S03]  /*205f0*/  MOV R0, 0x1 ;  /* 0x0000000100007802 */ /* 0x000fc60000000f00 */
[----:B------:R-:W-:-:S04]  /*20600*/  FADD.FTZ R5, R5, R9 ;  /* 0x0000000905057221 */ /* 0x000fc80000010000 */
[----:B------:R-:W-:-:S07]  /*20610*/  IMAD.MOV.U32 R2, RZ, RZ, R5 ;  /* 0x000000ffff027224 */ /* 0x000fce00078e0005 */
[----:B------:R-:W-:Y:S05]  /*20620*/  WARPSYNC.COLLECTIVE R4, `(.L_x_4363) ;  /* 0x0000000004087348 */ /* 0x000fea0003c00000 */
[----:B------:R1:W2:Y:S02]  /*20630*/  SHFL.BFLY P0, R0, R2, R0, R3 ;  /* 0x0c00000002007389 */ /* 0x0002a40000000003 */
[----:B-12---:R-:W-:Y:S05]  /*20640*/  ENDCOLLECTIVE ;  /* 0x000000000000791b */ /* 0x006fea0003800000 */
.L_x_4363:
[----:B------:R-:W-:Y:S01]  /*20650*/  IMAD.MOV.U32 R6, RZ, RZ, R0 ;  /* 0x000000ffff067224 */ /* 0x000fe200078e0000 */
[----:B------:R-:W-:Y:S02]  /*20660*/  MOV R0, 0x2 ;  /* 0x0000000200007802 */ /* 0x000fe40000000f00 */
[----:B------:R-:W-:Y:S01]  /*20670*/  MOV R2, R8 ;  /* 0x0000000800027202 */ /* 0x000fe20000000f00 */
[----:B------:R-:W-:-:S07]  /*20680*/  FADD.FTZ R22, R5, R6 ;  /* 0x0000000605167221 */ /* 0x000fce0000010000 */
[----:B------:R-:W-:Y:S05]  /*20690*/  WARPSYNC.COLLECTIVE R4, `(.L_x_4364) ;  /* 0x0000000004087348 */ /* 0x000fea0003c00000 */
[----:B------:R1:W2:Y:S02]  /*206a0*/  SHFL.BFLY P0, R0, R2, R0, R3 ;  /* 0x0c00000002007389 */ /* 0x0002a40000000003 */
[----:B-12---:R-:W-:Y:S05]  /*206b0*/  ENDCOLLECTIVE ;  /* 0x000000000000791b */ /* 0x006fea0003800000 */
.L_x_4364:
[----:B------:R-:W-:Y:S01]  /*206c0*/  IMAD.MOV.U32 R2, RZ, RZ, R0 ;  /* 0x000000ffff027224 */ /* 0x000fe200078e0000 */
[----:B------:R-:W-:-:S03]  /*206d0*/  MOV R0, 0x1 ;  /* 0x0000000100007802 */ /* 0x000fc60000000f00 */
[----:B------:R-:W-:-:S07]  /*206e0*/  FADD.FTZ R2, R2, R8 ;  /* 0x0000000802027221 */ /* 0x000fce0000010000 */
[----:B------:R-:W-:Y:S05]  /*206f0*/  WARPSYNC.COLLECTIVE R4, `(.L_x_4365) ;  /* 0x0000000004087348 */ /* 0x000fea0003c00000 */
[----:B------:R1:W2:Y:S02]  /*20700*/  SHFL.BFLY P0, R0, R2, R0, R3 ;  /* 0x0c00000002007389 */ /* 0x0002a40000000003 */
[----:B-12---:R-:W-:Y:S05]  /*20710*/  ENDCOLLECTIVE ;  /* 0x000000000000791b */ /* 0x006fea0003800000 */
.L_x_4365:
[----:B------:R-:W-:Y:S01]  /*20720*/  MOV R3, R0 ;  /* 0x0000000000037202 */ /* 0x000fe20000000f00 */
[----:B------:R-:W-:Y:S06]  /*20730*/  BRA `(.L_x_4366) ;  /* 0xffffffec006c7947 */ /* 0x000fec000383ffff */
.L_x_4367:
        /* <DEDUP_REMOVED lines=12> */
.L_x_14745:


//--------------------- .text._ZN5flash24flash_fwd_splitkv_kernelI23Flash_fwd_kernel_traitsILi64ELi64ELi256ELi4ELb0ELb0EN7cutlass6half_tE19Flash_kernel_traitsILi64ELi64ELi256ELi4ES3_EELb0ELb0ELb1ELb0ELb0ELb0ELb0ELb1EEEvNS_16Flash_fwd_paramsE --------------------------
	.section	.text._ZN5flash24flash_fwd_splitkv_kernelI23Flash_fwd_kernel_traitsILi64ELi64ELi256ELi4ELb0ELb0EN7cutlass6half_tE19Flash_kernel_traitsILi64ELi64ELi256ELi4ES3_EELb0ELb0ELb1ELb0ELb0ELb0ELb0ELb1EEEvNS_16Flash_fwd_paramsE,"ax",@progbits
	.align	128
        .global         _ZN5flash24flash_fwd_splitkv_kernelI23Flash_fwd_kernel_traitsILi64ELi64ELi256ELi4ELb0ELb0EN7cutlass6half_tE19Flash_kernel_traitsILi64ELi64ELi256ELi4ES3_EELb0ELb0ELb1ELb0ELb0ELb0ELb0ELb1EEEvNS_16Flash_fwd_paramsE
        .type           _ZN5flash24flash_fwd_splitkv_kernelI23Flash_fwd_kernel_traitsILi64ELi64ELi256ELi4ELb0ELb0EN7cutlass6half_tE19Flash_kernel_traitsILi64ELi64ELi256ELi4ES3_EELb0ELb0ELb1ELb0ELb0ELb0ELb0ELb1EEEvNS_16Flash_fwd_paramsE,@function
        .size           _ZN5flash24flash_fwd_splitkv_kernelI23Flash_fwd_kernel_traitsILi64ELi64ELi256ELi4ELb0ELb0EN7cutlass6half_tE19Flash_kernel_traitsILi64ELi64ELi256ELi4ES3_EELb0ELb0ELb1ELb0ELb0ELb0ELb0ELb1EEEvNS_16Flash_fwd_paramsE,(.L_x_14746 - _ZN5flash24flash_fwd_splitkv_kernelI23Flash_fwd_kernel_traitsILi64ELi64ELi256ELi4ELb0ELb0EN7cutlass6half_tE19Flash_kernel_traitsILi64ELi64ELi256ELi4ES3_EELb0ELb0ELb1ELb0ELb0ELb0ELb0ELb1EEEvNS_16Flash_fwd_paramsE)
        .other          _ZN5flash24flash_fwd_splitkv_kernelI23Flash_fwd_kernel_traitsILi64ELi64ELi256ELi4ELb0ELb0EN7cutlass6half_tE19Flash_kernel_traitsILi64ELi64ELi256ELi4ES3_EELb0ELb0ELb1ELb0ELb0ELb0ELb0ELb1EEEvNS_16Flash_fwd_paramsE,@"STO_CUDA_ENTRY STV_DEFAULT"
_ZN5flash24flash_fwd_splitkv_kernelI23Flash_fwd_kernel_traitsILi64ELi64ELi256ELi4ELb0ELb0EN7cutlass6half_tE19Flash_kernel_traitsILi64ELi64ELi256ELi4ES3_EELb0ELb0ELb1ELb0ELb0ELb0ELb0ELb1EEEvNS_16Flash_fwd_paramsE:
.text._ZN5flash24flash_fwd_splitkv_kernelI23Flash_fwd_kernel_traitsILi64ELi64ELi256ELi4ELb0ELb0EN7cutlass6half_tE19Flash_kernel_traitsILi64ELi64ELi256ELi4ES3_EELb0ELb0ELb1ELb0ELb0ELb0ELb0ELb1EEEvNS_16Flash_fwd_paramsE:
[----:B------:R-:W1:Y:S08]  /*0000*/  LDC R1, c[0x0][0x37c] ;  /* 0x0000df00ff017b82 */ /* 0x000e700000000800 */
[----:B------:R-:W2:Y:S01]  /*0010*/  LDC.64 R154, c[0x0][0x348] ;  /* 0x0000d200ff9a7b82 */ /* 0x000ea20000000a00 */
[----:B------:R-:W-:Y:S01]  /*0020*/  BSSY.RECONVERGENT B3, `(.L_x_4368) ;  /* 0x0000003000037945 */ /* 0x000fe20003800200 */
[----:B-1----:R-:W-:-:S06]  /*0030*/  IADD3 R1, PT, PT, R1, -0x100, RZ ;  /* 0xffffff0001017810 */ /* 0x002fcc0007ffe0ff */
[----:B--2---:R-:W-:Y:S05]  /*0040*/  CALL.REL.NOINC `($_ZN5flash24flash_fwd_splitkv_kernelI23Flash_fwd_kernel_traitsILi64ELi64ELi256ELi4ELb0ELb0EN7cutlass6half_tE19Flash_kernel_traitsILi64ELi64ELi256ELi4ES3_EELb0ELb0ELb1ELb0ELb0ELb0ELb0ELb1EEEvNS_16Flash_fwd_paramsE$_ZN5flash30compute_attn_1rowblock_splitkvI23Flash_fwd_kernel_traitsILi64ELi64ELi256ELi4ELb0ELb0EN7cutlass6half_tE19Flash_kernel_traitsILi64ELi64ELi256ELi4ES3_EELb0ELb0ELb1ELb0ELb0ELb0ELb0ELb1ENS_16Flash_fwd_paramsEEEvRKT8_iiiii) ;  /* 0x0000000000087944 */ /* 0x004fea0003c00000 */
[----:B------:R-:W-:Y:S05]  /*0050*/  BSYNC.RECONVERGENT B3 ;  /* 0x0000000000037941 */ /* 0x000fea0003800200 */
.L_x_4368:
[----:B------:R-:W-:Y:S05]  /*0060*/  EXIT ;  /* 0x000000000000794d */ /* 0x000fea0003800000 */
        .type           $_ZN5flash24flash_fwd_splitkv_kernelI23Flash_fwd_kernel_traitsILi64ELi64ELi256ELi4ELb0ELb0EN7cutlass6half_tE19Flash_kernel_traitsILi64ELi64ELi256ELi4ES3_EELb0ELb0ELb1ELb0ELb0ELb0ELb0ELb1EEEvNS_16Flash_fwd_paramsE$_ZN5flash30compute_attn_1rowblock_splitkvI23Flash_fwd_kernel_traitsILi64ELi64ELi256ELi4ELb0ELb0EN7cutlass6half_tE19Flash_kernel_traitsILi64ELi64ELi256ELi4ES3_EELb0ELb0ELb1ELb0ELb0ELb0ELb0ELb1ENS_16Flash_fwd_paramsEEEvRKT8_iiiii,@function
        .size           $_ZN5flash24flash_fwd_splitkv_kernelI23Flash_fwd_kernel_traitsILi64ELi64ELi256ELi4ELb0ELb0EN7cutlass6half_tE19Flash_kernel_traitsILi64ELi64ELi256ELi4ES3_EELb0ELb0ELb1ELb0ELb0ELb0ELb0ELb1EEEvNS_16Flash_fwd_paramsE$_ZN5flash30compute_attn_1rowblock_splitkvI23Flash_fwd_kernel_traitsILi64ELi64ELi256ELi4ELb0ELb0EN7cutlass6half_tE19Flash_kernel_traitsILi64ELi64ELi256ELi4ES3_EELb0ELb0ELb1ELb0ELb0ELb0ELb0ELb1ENS_16Flash_fwd_paramsEEEvRKT8_iiiii,(.L_x_14746 - $_ZN5flash24flash_fwd_splitkv_kernelI23Flash_fwd_kernel_traitsILi64ELi64ELi256ELi4ELb0ELb0EN7cutlass6half_tE19Flash_kernel_traitsILi64ELi64ELi256ELi4ES3_EELb0ELb0ELb1ELb0ELb0ELb0ELb0ELb1EEEvNS_16Flash_fwd_paramsE$_ZN5flash30compute_attn_1rowblock_splitkvI23Flash_fwd_kernel_traitsILi64ELi64ELi256ELi4ELb0ELb0EN7cutlass6half_tE19Flash_kernel_traitsILi64ELi64ELi256ELi4ES3_EELb0ELb0ELb1ELb0ELb0ELb0ELb0ELb1ENS_16Flash_fwd_paramsEEEvRKT8_iiiii)
$_ZN5flash24flash_fwd_splitkv_kernelI23Flash_fwd_kernel_traitsILi64ELi64ELi256ELi4ELb0ELb0EN7cutlass6half_tE19Flash_kernel_traitsILi64ELi64ELi256ELi4ES3_EELb0ELb0ELb1ELb0ELb0ELb0ELb0ELb1EEEvNS_16Flash_fwd_paramsE$_ZN5flash30compute_attn_1rowblock_splitkvI23Flash_fwd_kernel_traitsILi64ELi64ELi256ELi4ELb0ELb0EN7cutlass6half_tE19Flash_kernel_traitsILi64ELi64ELi256ELi4ES3_EELb0ELb0ELb1ELb0ELb0ELb0ELb0ELb1ENS_16Flash_fwd_paramsEEEvRKT8_iiiii:
        /* <DEDUP_REMOVED lines=41> */
.L_x_4370:
[----:B------:R-:W-:Y:S05]  /*0300*/  BSYNC.RECONVERGENT B0 ;  /* 0x0000000000007941 */ /* 0x000fea0003800200 */
.L_x_4369:
[----:B------:R-:W-:Y:S04]  /*0310*/  BSSY.RECONVERGENT B0, `(.L_x_4371) ;  /* 0x0000007000007945 */ /* 0x000fe80003800200 */
[----:B------:R-:W-:Y:S05]  /*0320*/  @!P4 BRA `(.L_x_4372) ;  /* 0x000000000014c947 */ /* 0x000fea0003800000 */
[----:B-----5:R-:W3:Y:S02]  /*0330*/  LD.E.U8 R0, desc[UR6][R154.64+0x1b2] ;  /* 0x0001b2069a007980 */ /* 0x020ee4000c101100 */
[----:B---3--:R-:W-:-:S13]  /*0340*/  ISETP.NE.AND P0, PT, R0, RZ, PT ;  /* 0x000000ff0000720c */ /* 0x008fda0003f05270 */
[----:B------:R-:W3:Y:S02]  /*0350*/  @P0 LD.E R0, desc[UR6][R2.64+0x4] ;  /* 0x0000040602000980 */ /* 0x000ee4000c101900 */
[----:B---3--:R-:W-:-:S06]  /*0360*/  @P0 IADD3 R0, PT, PT, R0, -R12, RZ ;  /* 0x8000000c00000210 */ /* 0x008fcc0007ffe0ff */
[----:B------:R3:W5:Y:S02]  /*0370*/  @!P0 LD.E R0, desc[UR6][R2.64] ;  /* 0x0000000602008980 */ /* 0x000764000c101900 */
.L_x_4372:
[----:B------:R-:W-:Y:S05]  /*0380*/  BSYNC.RECONVERGENT B0 ;  /* 0x0000000000007941 */ /* 0x000fea0003800200 */
.L_x_4371:
        /* <DEDUP_REMOVED lines=11> */
.L_x_4374:
[----:B--23--:R-:W2:Y:S01]  /*0440*/  LD.E.64 R2, desc[UR6][R154.64+0x108] ;  /* 0x000108069a027980 */ /* 0x00cea2000c101b00 */
[----:B------:R-:W-:Y:S01]  /*0450*/  BSSY.RECONVERGENT B0, `(.L_x_4376) ;  /* 0x0000006000007945 */ /* 0x000fe20003800200 */
[----:B------:R-:W-:Y:S01]  /*0460*/  IMAD.MOV.U32 R0, RZ, RZ, RZ ;  /* 0x000000ffff007224 */ /* 0x000fe200078e00ff */
[----:B--2---:R-:W-:-:S04]  /*0470*/  ISETP.NE.U32.AND P0, PT, R2, RZ, PT ;  /* 0x000000ff0200720c */ /* 0x004fc80003f05070 */
[----:B------:R-:W-:-:S13]  /*0480*/  ISETP.NE.AND.EX P0, PT, R3, RZ, PT, P0 ;  /* 0x000000ff0300720c */ /* 0x000fda0003f05300 */
[----:B------:R-:W-:Y:S05]  /*0490*/  @!P0 BRA `(.L_x_4377) ;  /* 0x0000000000048947 */ /* 0x000fea0003800000 */
[----:B------:R2:W5:Y:S02]  /*04a0*/  LD.E R0, desc[UR6][R154.64+0xbc] ;  /* 0x0000bc069a007980 */ /* 0x000564000c101900 */
.L_x_4377:
[----:B------:R-:W-:Y:S05]  /*04b0*/  BSYNC.RECONVERGENT B0 ;  /* 0x0000000000007941 */ /* 0x000fea0003800200 */
.L_x_4376:
[----:B-----5:R-:W-:Y:S02]  /*04c0*/  IADD3 R149, PT, PT, R102, R0, RZ ;  /* 0x0000000066957210 */ /* 0x020fe40007ffe0ff */
.L_x_4375:
[----:B------:R-:W-:Y:S05]  /*04d0*/  BSYNC.RECONVERGENT B1 ;  /* 0x0000000000017941 */ /* 0x000fea0003800200 */
.L_x_4373:
[----:B------:R-:W3:Y:S01]  /*04e0*/  S2R R35, SR_CTAID.X ;  /* 0x0000000000237919 */ /* 0x000ee20000002500 */
[----:B------:R-:W-:Y:S01]  /*04f0*/  MOV R21, 0x50 ;  /* 0x0000005000157802 */ /* 0x000fe20000000f00 */
[----:B------:R-:W-:-:S03]  /*0500*/  IMAD.MOV.U32 R3, RZ, RZ, 0x0 ;  /* 0x00000000ff037424 */ /* 0x000fc600078e00ff */
[----:B------:R-:W-:Y:S01]  /*0510*/  MOV R2, R21 ;  /* 0x0000001500027202 */ /* 0x000fe20000000f00 */
[----:B---3--:R-:W-:-:S05]  /*0520*/  IMAD.SHL.U32 R153, R35, 0x40, RZ ;  /* 0x0000004023997824 */ /* 0x008fca00078e00ff */
[----:B------:R-:W-:-:S13]  /*0530*/  ISETP.GT.AND P0, PT, R20, R153, PT ;  /* 0x000000991400720c */ /* 0x000fda0003f04270 */
[----:B-12-4-:R-:W-:Y:S05]  /*0540*/  @!P0 RET.REL.NODEC R2 `(_ZN5flash24flash_fwd_splitkv_kernelI23Flash_fwd_kernel_traitsILi64ELi64ELi256ELi4ELb0ELb0EN7cutlass6half_tE19Flash_kernel_traitsILi64ELi64ELi256ELi4ES3_EELb0ELb0ELb1ELb0ELb0ELb0ELb0ELb1EEEvNS_16Flash_fwd_paramsE) ;  /* 0xfffffff802ac8950 */ /* 0x016fea0003c3ffff */
        /* <DEDUP_REMOVED lines=11> */
[----:B------:R-:W-:Y:S01]  /*0600*/  ISETP.GT.AND P0, PT, R32, RZ, PT ;  /* 0x000000ff2000720c */ /* 0x000fe20003f04270 */
[----:B------:R2:W-:-:S12]  /*0610*/  STL [R1+0xf0], R32 ;  /* 0x0000f02001007387 */ /* 0x0005d80000100800 */
[----:B-1----:R-:W-:Y:S05]  /*0620*/  @P0 BRA `(.L_x_4378) ;  /* 0x0000000400c40947 */ /* 0x002fea0003800000 */
        /* <DEDUP_REMOVED lines=12> */
[----:B------:R-:W-:Y:S01]  /*06f0*/  LOP3.LUT R10, R10, 0x38, RZ, 0xc0, !PT ;  /* 0x000000380a0a7812 */ /* 0x000fe200078ec0ff */
[----:B------:R-:W-:Y:S01]  /*0700*/  BSSY.RECONVERGENT B0, `(.L_x_4379) ;  /* 0x000003c000007945 */ /* 0x000fe20003800200 */
[----:B---3--:R-:W-:-:S04]  /*0710*/  @P0 IMAD.WIDE.U32 R8, R2, R37, RZ ;  /* 0x0000002502080225 */ /* 0x008fc800078e00ff */
[----:B------:R-:W-:Y:S02]  /*0720*/  @P0 IMAD R16, R3, R37, RZ ;  /* 0x0000002503100224 */ /* 0x000fe400078e02ff */
[----:B--2---:R-:W-:-:S04]  /*0730*/  @!P0 IMAD.WIDE.U32 R14, R4, R34, RZ ;  /* 0x00000022040e8225 */ /* 0x004fc800078e00ff */
        /* <DEDUP_REMOVED lines=8> */
[----:B----4-:R-:W-:Y:S02]  /*07c0*/  ISETP.GE.AND P2, PT, R10, R17, PT ;  /* 0x000000110a00720c */ /* 0x010fe40003f46270 */
[----:B------:R-:W-:-:S02]  /*07d0*/  SHF.R.U32.HI R20, RZ, 0x3, R33 ;  /* 0x00000003ff147819 */ /* 0x000fc40000011621 */
[----:B------:R-:W-:Y:S02]  /*07e0*/  IADD3.X R9, PT, PT, R0, R5, R9, P0, !PT ;  /* 0x0000000500097210 */ /* 0x000fe400007fe409 */
[----:B------:R-:W-:Y:S01]  /*07f0*/  ISETP.GE.OR P0, PT, R20, R16, P2 ;  /* 0x000000101400720c */ /* 0x000fe20001706670 */
[-C--:B-----5:R-:W-:Y:S02]  /*0800*/  IMAD R4, R13, R22.reuse, RZ ;  /* 0x000000160d047224 */ /* 0x0a0fe400078e02ff */
        /* <DEDUP_REMOVED lines=43> */
.L_x_4380:
[----:B------:R-:W-:Y:S05]  /*0ac0*/  BSYNC.RECONVERGENT B0 ;  /* 0x0000000000007941 */ /* 0x000fea0003800200 */
.L_x_4379:
        /* <DEDUP_REMOVED lines=13> */
.L_x_4382:
[----:B------:R-:W-:Y:S05]  /*0ba0*/  BSYNC.RECONVERGENT B0 ;  /* 0x0000000000007941 */ /* 0x000fea0003800200 */
.L_x_4381:
        /* <DEDUP_REMOVED lines=12> */
.L_x_4384:
[----:B------:R-:W-:Y:S05]  /*0c70*/  BSYNC.RECONVERGENT B0 ;  /* 0x0000000000007941 */ /* 0x000fea0003800200 */
.L_x_4383:
[----:B------:R-:W-:Y:S01]  /*0c80*/  ISETP.NE.AND P0, PT, R17, RZ, PT ;  /* 0x000000ff1100720c */ /* 0x000fe20003f05270 */
[----:B---3--:R-:W-:Y:S01]  /*0c90*/  IMAD.MOV.U32 R2, RZ, RZ, R21 ;  /* 0x000000ffff027224 */ /* 0x008fe200078e0015 */
[----:B------:R-:W-:Y:S01]  /*0ca0*/  MOV R3, 0x0 ;  /* 0x0000000000037802 */ /* 0x000fe20000000f00 */
[----:B------:R-:W-:Y:S04]  /*0cb0*/  @!P6 ST.E desc[UR6][R10.64+0x40], R18 ;  /* 0x000040120a00e985 */ /* 0x000fe8000c101906 */
[----:B------:R-:W-:Y:S06]  /*0cc0*/  @!P5 ST.E desc[UR6][R10.64+0x80], R16 ;  /* 0x000080100a00d985 */ /* 0x000fec000c101906 */
[----:B------:R1:W-:Y:S02]  /*0cd0*/  @!P0 ST.E desc[UR6][R10.64], R19 ;  /* 0x000000130a008985 */ /* 0x0003e4000c101906 */
[----:B-12---:R-:W-:Y:S05]  /*0ce0*/  @P1 RET.REL.NODEC R2 `(_ZN5flash24flash_fwd_splitkv_kernelI23Flash_fwd_kernel_traitsILi64ELi64ELi256ELi4ELb0ELb0EN7cutlass6half_tE19Flash_kernel_traitsILi64ELi64ELi256ELi4ES3_EELb0ELb0ELb1ELb0ELb0ELb0ELb0ELb1EEEvNS_16Flash_fwd_paramsE) ;  /* 0xfffffff002c41950 */ /* 0x006fea0003c3ffff */
[----:B------:R-:W-:Y:S02]  /*0cf0*/  MOV R0, 0x7f800000 ;  /* 0x7f80000000007802 */ /* 0x000fe40000000f00 */
[----:B------:R-:W-:Y:S02]  /*0d00*/  MOV R2, R21 ;  /* 0x0000001500027202 */ /* 0x000fe40000000f00 */
[----:B------:R-:W-:Y:S01]  /*0d10*/  MOV R3, 0x0 ;  /* 0x0000000000037802 */ /* 0x000fe20000000f00 */
[----:B------:R1:W-:Y:S03]  /*0d20*/  ST.E desc[UR6][R10.64+0xc0], R0 ;  /* 0x0000c0000a007985 */ /* 0x0003e6000c101906 */
[----:B-1----:R-:W-:Y:S05]  /*0d30*/  RET.REL.NODEC R2 `(_ZN5flash24flash_fwd_splitkv_kernelI23Flash_fwd_kernel_traitsILi64ELi64ELi256ELi4ELb0ELb0EN7cutlass6half_tE19Flash_kernel_traitsILi64ELi64ELi256ELi4ES3_EELb0ELb0ELb1ELb0ELb0ELb0ELb0ELb1EEEvNS_16Flash_fwd_paramsE) ;  /* 0xfffffff002b07950 */ /* 0x002fea0003c3ffff */
.L_x_4378:
[----:B------:R-:W3:Y:S04]  /*0d40*/  LD.E.64 R2, desc[UR6][R154.64+0x158] ;  /* 0x000158069a027980 */ /* 0x000ee8000c101b00 */
[----:B------:R-:W4:Y:S01]  /*0d50*/  LD.E.64 R248, desc[UR6][R154.64+0x160] ;  /* 0x000160069af87980 */ /* 0x000f22000c101b00 */
[----:B------:R-:W-:Y:S01]  /*0d60*/  IMAD.MOV.U32 R9, RZ, RZ, R34 ;  /* 0x000000ffff097224 */ /* 0x000fe200078e0022 */
[----:B------:R-:W1:Y:S01]  /*0d70*/  S2R R36, SR_CTAID.Z ;  /* 0x0000000000247919 */ /* 0x000e620000002700 */
[----:B------:R-:W-:Y:S01]  /*0d80*/  BSSY.RECONVERGENT B0, `(.L_x_4385) ;  /* 0x00000bf000007945 */ /* 0x000fe20003800200 */
[----:B---3--:R-:W-:-:S04]  /*0d90*/  ISETP.NE.U32.AND P0, PT, R2, RZ, PT ;  /* 0x000000ff0200720c */ /* 0x008fc80003f05070 */
[----:B------:R-:W-:-:S13]  /*0da0*/  ISETP.NE.AND.EX P0, PT, R3, RZ, PT, P0 ;  /* 0x000000ff0300720c */ /* 0x000fda0003f05300 */
[----:B------:R-:W-:-:S05]  /*0db0*/  @P0 IADD3 R2, P1, PT, R2, R157, RZ ;  /* 0x0000009d02020210 */ /* 0x000fca0007f3e0ff */
[----:B------:R-:W-:-:S05]  /*0dc0*/  @P0 IMAD.X R3, R3, 0x1, R158, P1 ;  /* 0x0000000103030824 */ /* 0x000fca00008e069e */
[----:B------:R3:W5:Y:S01]  /*0dd0*/  @P0 LD.E R9, desc[UR6][R2.64] ;  /* 0x0000000602090980 */ /* 0x000762000c101900 */
[----:B----4-:R-:W-:-:S04]  /*0de0*/  ISETP.NE.U32.AND P0, PT, R248, RZ, PT ;  /* 0x000000fff800720c */ /* 0x010fc80003f05070 */
[----:B------:R-:W-:-:S13]  /*0df0*/  ISETP.NE.AND.EX P0, PT, R249, RZ, PT, P0 ;  /* 0x000000fff900720c */ /* 0x000fda0003f05300 */
[----:B-1----:R-:W-:Y:S05]  /*0e00*/  @!P0 BRA `(.L_x_4386) ;  /* 0x0000000400888947 */ /* 0x002fea0003800000 */
[----:B------:R-:W4:Y:S04]  /*0e10*/  LD.E R11, desc[UR6][R154.64+0x170] ;  /* 0x000170069a0b7980 */ /* 0x000f28000c101900 */
[----:B------:R-:W2:Y:S01]  /*0e20*/  LD.E.64 R6, desc[UR6][R154.64+0x168] ;  /* 0x000168069a067980 */ /* 0x000ea2000c101b00 */
[----:B------:R-:W-:Y:S02]  /*0e30*/  MOV R14, R154 ;  /* 0x0000009a000e7202 */ /* 0x000fe40000000f00 */
[----:B------:R-:W-:-:S05]  /*0e40*/  MOV R15, R155 ;  /* 0x0000009b000f7202 */ /* 0x000fca0000000f00 */
[----:B------:R-:W2:Y:S01]  /*0e50*/  LD.E R16, desc[UR6][R14.64+0x68] ;  /* 0x000068060e107980 */ /* 0x000ea2000c101900 */
[----:B------:R-:W-:-:S03]  /*0e60*/  LEA R18, R32, 0xffffff00, 0x8 ;  /* 0xffffff0020127811 */ /* 0x000fc600078e40ff */
[----:B------:R-:W2:Y:S01]  /*0e70*/  LD.E.64 R234, desc[UR6][R14.64+0x38] ;  /* 0x000038060eea7980 */ /* 0x000ea2000c101b00 */
[----:B------:R-:W-:-:S03]  /*0e80*/  IABS R4, R18 ;  /* 0x0000001200047213 */ /* 0x000fc60000000000 */
[----:B------:R-:W2:Y:S04]  /*0e90*/  LD.E.64 R12, desc[UR6][R14.64+0x28] ;  /* 0x000028060e0c7980 */ /* 0x000ea8000c101b00 */
[----:B------:R-:W5:Y:S04]  /*0ea0*/  LD.E.64 R26, desc[UR6][R14.64+0x58] ;  /* 0x000058060e1a7980 */ /* 0x000f68000c101b00 */
[----:B------:R-:W5:Y:S01]  /*0eb0*/  LD.E.64 R236, desc[UR6][R14.64+0x40] ;  /* 0x000040060eec7980 */ /* 0x000f62000c101b00 */
[----:B----4-:R-:W-:-:S04]  /*0ec0*/  IABS R5, R11 ;  /* 0x0000000b00057213 */ /* 0x010fc80000000000 */
[----:B---3--:R-:W1:Y:S08]  /*0ed0*/  I2F.RP R2, R5 ;  /* 0x0000000500027306 */ /* 0x008e700000209400 */
        /* <DEDUP_REMOVED lines=12> */
[----:B-----5:R-:W3:Y:S02]  /*0fa0*/  LD.E.64 R8, desc[UR6][R14.64+0x50] ;  /* 0x000050060e087980 */ /* 0x020ee4000c101b00 */
[----:B------:R-:W-:-:S05]  /*0fb0*/  IMAD R0, R4, R0, R2 ;  /* 0x0000000004007224 */ /* 0x000fca00078e0202 */
[----:B------:R-:W-:-:S13]  /*0fc0*/  ISETP.GT.U32.AND P0, PT, R5, R0, PT ;  /* 0x000000000500720c */ /* 0x000fda0003f04070 */
[----:B------:R-:W-:-:S04]  /*0fd0*/  @!P0 IADD3 R0, PT, PT, R0, -R5, RZ ;  /* 0x8000000500008210 */ /* 0x000fc80007ffe0ff */
[----:B------:R-:W-:Y:S02]  /*0fe0*/  ISETP.GE.U32.AND P1, PT, R0, R5, PT ;  /* 0x000000050000720c */ /* 0x000fe40003f26070 */
[----:B------:R-:W-:Y:S01]  /*0ff0*/  LOP3.LUT R0, R18, R11, RZ, 0x3c, !PT ;  /* 0x0000000b12007212 */ /* 0x000fe200078e3cff */
[----:B------:R-:W-:Y:S02]  /*1000*/  @!P0 VIADD R4, R4, 0x1 ;  /* 0x0000000104048836 */ /* 0x000fe40000000000 */
[----:B--2---:R-:W-:Y:S01]  /*1010*/  IMAD.WIDE.U32 R2, R6, R34, RZ ;  /* 0x0000002206027225 */ /* 0x004fe200078e00ff */
[----:B------:R-:W-:-:S03]  /*1020*/  ISETP.GE.AND P2, PT, R0, RZ, PT ;  /* 0x000000ff0000720c */ /* 0x000fc60003f46270 */
[----:B------:R-:W-:Y:S01]  /*1030*/  IMAD R0, R7, R34, RZ ;  /* 0x0000002207007224 */ /* 0x000fe200078e02ff */
[----:B------:R-:W-:Y:S01]  /*1040*/  LEA R239, P0, R2, R248, 0x2 ;  /* 0x000000f802ef7211 */ /* 0x000fe200078010ff */
[----:B------:R-:W2:Y:S02]  /*1050*/  LD.E.64 R6, desc[UR6][R14.64+0x20] ;  /* 0x000020060e067980 */ /* 0x000ea4000c101b00 */
        /* <DEDUP_REMOVED lines=43> */
[----:B--2---:R-:W-:-:S04]  /*1310*/  IMAD R3, R7, R10, RZ ;  /* 0x0000000a07037224 */ /* 0x004fc800078e02ff */
[C---:B------:R-:W-:Y:S02]  /*1320*/  IMAD R3, R6.reuse, R19, R3 ;  /* 0x0000001306037224 */ /* 0x040fe400078e0203 */
[----:B------:R-:W-:-:S04]  /*1330*/  IMAD.WIDE.U32 R6, R6, R10, RZ ;  /* 0x0000000a06067225 */ /* 0x000fc800078e00ff */
[----:B------:R-:W-:Y:S02]  /*1340*/  IMAD.IADD R3, R7, 0x1, R3 ;  /* 0x0000000107037824 */ /* 0x000fe400078e0203 */
[----:B------:R-:W-:-:S04]  /*1350*/  IMAD.MOV.U32 R2, RZ, RZ, R6 ;  /* 0x000000ffff027224 */ /* 0x000fc800078e0006 */
[----:B------:R-:W-:-:S04]  /*1360*/  IMAD.WIDE.U32 R2, R17, R234, R2 ;  /* 0x000000ea11027225 */ /* 0x000fc800078e0002 */
[----:B------:R-:W-:Y:S02]  /*1370*/  IMAD.IADD R3, R3, 0x1, R4 ;  /* 0x0000000103037824 */ /* 0x000fe400078e0204 */
[----:B---3--:R-:W-:Y:S02]  /*1380*/  IMAD R4, R9, R0, RZ ;  /* 0x0000000009047224 */ /* 0x008fe400078e02ff */
        /* <DEDUP_REMOVED lines=10> */
.L_x_4386:
        /* <DEDUP_REMOVED lines=9> */
[----:B------:R-:W2:Y:S01]  /*14c0*/  LD.E.64 R20, desc[UR6][R14.64+0x50] ;  /* 0x000050060e147980 */ /* 0x000ea2000c101b00 */
[----:B------:R-:W-:-:S02]  /*14d0*/  IABS R7, R36 ;  /* 0x0000002400077213 */ /* 0x000fc40000000000 */
[----:B-----5:R-:W-:Y:S02]  /*14e0*/  @!P0 SHF.R.S32.HI R11, RZ, 0x1f, R9 ;  /* 0x0000001fff0b8819 */ /* 0x020fe40000011409 */
[----:B------:R-:W-:Y:S02]  /*14f0*/  LEA R17, R32, 0xffffff00, 0x8 ;  /* 0xffffff0020117811 */ /* 0x000fe400078e40ff */
[----:B------:R-:W-:Y:S02]  /*1500*/  CS2R R238, SRZ ;  /* 0x0000000000ee7805 */ /* 0x000fe4000001ff00 */
[----:B----4-:R-:W-:-:S04]  /*1510*/  IABS R0, R16 ;  /* 0x0000001000007213 */ /* 0x010fc80000000000 */
[----:B------:R-:W-:-:S04]  /*1520*/  MOV R8, R0 ;  /* 0x0000000000087202 */ /* 0x000fc80000000f00 */
[----:B---3--:R-:W3:Y:S08]  /*1530*/  I2F.RP R2, R8 ;  /* 0x0000000800027306 */ /* 0x008ef00000209400 */
        /* <DEDUP_REMOVED lines=48> */
[----:B------:R-:W-:Y:S01]  /*1840*/  @!P0 SHF.R.S32.HI R7, RZ, 0x1f, R9 ;  /* 0x0000001fff078819 */ /* 0x000fe20000011409 */
[----:B------:R-:W-:Y:S01]  /*1850*/  @!P0 IMAD R8, R19, R9, RZ ;  /* 0x0000000913088224 */ /* 0x000fe200078e02ff */
[----:B------:R-:W-:Y:S02]  /*1860*/  @P0 IADD3 R10, PT, PT, R10, R12, RZ ;  /* 0x0000000c0a0a0210 */ /* 0x000fe40007ffe0ff */
        /* <DEDUP_REMOVED lines=16> */
.L_x_4387:
[----:B------:R-:W-:Y:S05]  /*1970*/  BSYNC.RECONVERGENT B0 ;  /* 0x0000000000007941 */ /* 0x000fea0003800200 */
.L_x_4385:
        /* <DEDUP_REMOVED lines=23> */
[----:B------:R-:W-:Y:S02]  /*1af0*/  IMAD R0, R5, R0, R3 ;  /* 0x0000000005007224 */ /* 0x000fe400078e0203 */
[----:B------:R-:W-:-:S03]  /*1b00*/  IMAD.MOV.U32 R30, RZ, RZ, RZ ;  /* 0x000000ffff1e7224 */ /* 0x000fc600078e00ff */
[----:B------:R-:W-:-:S03]  /*1b10*/  ISETP.GT.U32.AND P1, PT, R4, R0, PT ;  /* 0x000000000400720c */ /* 0x000fc60003f24070 */
[----:B------:R1:W5:Y:S01]  /*1b20*/  @P6 LD.E R30, desc[UR6][R28.64] ;  /* 0x000000061c1e6980 */ /* 0x000362000c101900 */
[----:B------:R-:W-:-:S09]  /*1b30*/  IMAD.SHL.U32 R156, R33, 0x8, RZ ;  /* 0x00000008219c7824 */ /* 0x000fd200078e00ff */
[----:B------:R-:W-:Y:S01]  /*1b40*/  @!P1 IMAD.IADD R0, R0, 0x1, -R4 ;  /* 0x0000000100009824 */ /* 0x000fe200078e0a04 */
[----:B-1----:R-:W1:Y:S04]  /*1b50*/  S2R R28, SR_CgaCtaId ;  /* 0x00000000001c7919 */ /* 0x002e680000008800 */
[----:B------:R-:W-:Y:S02]  /*1b60*/  ISETP.GE.U32.AND P4, PT, R0, R4, PT ;  /* 0x000000040000720c */ /* 0x000fe40003f86070 */
[----:B------:R-:W-:Y:S02]  /*1b70*/  LOP3.LUT R12, R156, 0x38, RZ, 0xc0, !PT ;  /* 0x000000389c0c7812 */ /* 0x000fe400078ec0ff */
[----:B------:R-:W-:Y:S01]  /*1b80*/  LOP3.LUT R0, R36, R16, RZ, 0x3c, !PT ;  /* 0x0000001024007212 */ /* 0x000fe200078e3cff */
[----:B------:R-:W-:Y:S01]  /*1b90*/  @!P1 VIADD R5, R5, 0x1 ;  /* 0x0000000105059836 */ /* 0x000fe20000000000 */
[----:B------:R-:W-:-:S02]  /*1ba0*/  IADD3 R2, P2, PT, R12, R10, RZ ;  /* 0x0000000a0c027210 */ /* 0x000fc40007f5e0ff */
[----:B------:R-:W-:Y:S02]  /*1bb0*/  ISETP.GE.AND P3, PT, R0, RZ, PT ;  /* 0x000000ff0000720c */ /* 0x000fe40003f66270 */
[----:B------:R-:W-:Y:S01]  /*1bc0*/  ISETP.NE.AND P1, PT, R16, RZ, PT ;  /* 0x000000ff1000720c */ /* 0x000fe20003f25270 */
[-C--:B------:R-:W-:Y:S01]  /*1bd0*/  IMAD R0, R18, R236.reuse, RZ ;  /* 0x000000ec12007224 */ /* 0x080fe200078e02ff */
[----:B------:R-:W-:Y:S01]  /*1be0*/  IADD3.X R3, PT, PT, RZ, R11, RZ, P2, !PT ;  /* 0x0000000bff037210 */ /* 0x000fe200017fe4ff */
[----:B------:R-:W-:Y:S01]  /*1bf0*/  @P4 VIADD R5, R5, 0x1 ;  /* 0x0000000105054836 */ /* 0x000fe20000000000 */
[----:B------:R-:W-:Y:S01]  /*1c00*/  MOV R4, 0x400 ;  /* 0x0000040000047802 */ /* 0x000fe20000000f00 */
[C---:B------:R-:W-:Y:S02]  /*1c10*/  IMAD R0, R17.reuse, R237, R0 ;  /* 0x000000ed11007224 */ /* 0x040fe400078e0200 */
[----:B------:R-:W-:Y:S01]  /*1c20*/  IMAD.WIDE.U32 R2, R17, R236, R2 ;  /* 0x000000ec11027225 */ /* 0x000fe200078e0002 */
[----:B------:R-:W-:-:S03]  /*1c30*/  MOV R18, R5 ;  /* 0x0000000500127202 */ /* 0x000fc60000000f00 */
[----:B------:R-:W-:Y:S02]  /*1c40*/  IMAD.IADD R3, R3, 0x1, R0 ;  /* 0x0000000103037824 */ /* 0x000fe400078e0200 */
[----:B------:R-:W-:Y:S01]  /*1c50*/  @!P3 IMAD.MOV R18, RZ, RZ, -R18 ;  /* 0x000000ffff12b224 */ /* 0x000fe200078e0a12 */
[----:B------:R-:W-:Y:S02]  /*1c60*/  @!P1 LOP3.LUT R18, RZ, R16, RZ, 0x33, !PT ;  /* 0x00000010ff129212 */ /* 0x000fe400078e33ff */
[----:B-1----:R-:W-:Y:S02]  /*1c70*/  LEA R152, R28, R4, 0x18 ;  /* 0x000000041c987211 */ /* 0x002fe400078ec0ff */
[----:B------:R-:W-:Y:S01]  /*1c80*/  SHF.R.S32.HI R28, RZ, 0x1f, R18 ;  /* 0x0000001fff1c7819 */ /* 0x000fe20000011412 */
[----:B------:R-:W-:Y:S01]  /*1c90*/  IMAD.MOV.U32 R61, RZ, RZ, RZ ;  /* 0x000000ffff3d7224 */ /* 0x000fe200078e00ff */
[----:B------:R-:W-:Y:S01]  /*1ca0*/  SHF.R.U32.HI R60, RZ, 0x3, R33 ;  /* 0x00000003ff3c7819 */ /* 0x000fe20000011621 */
[----:B------:R-:W-:Y:S01]  /*1cb0*/  IMAD.WIDE.U32 R2, R18, R26, R2 ;  /* 0x0000001a12027225 */ /* 0x000fe200078e0002 */
[----:B------:R-:W-:-:S03]  /*1cc0*/  LOP3.LUT R239, R239, R238, RZ, 0x3c, !PT ;  /* 0x000000eeefef7212 */ /* 0x000fc600078e3cff */
[----:B------:R-:W-:Y:S01]  /*1cd0*/  IMAD.SHL.U32 R150, R32, 0x100, RZ ;  /* 0x0000010020967824 */ /* 0x000fe200078e00ff */
[C---:B------:R-:W-:Y:S01]  /*1ce0*/  LOP3.LUT R238, R239.reuse, R238, RZ, 0x3c, !PT ;  /* 0x000000eeefee7212 */ /* 0x040fe200078e3cff */
[C---:B------:R-:W-:Y:S01]  /*1cf0*/  IMAD.SHL.U32 R81, R234.reuse, 0x10, RZ ;  /* 0x00000010ea517824 */ /* 0x040fe200078e00ff */
[----:B------:R-:W-:Y:S01]  /*1d00*/  SHF.L.U64.HI R92, R234, 0x4, R235 ;  /* 0x00000004ea5c7819 */ /* 0x000fe200000102eb */
[----:B------:R-:W-:Y:S01]  /*1d10*/  VIADD R103, R150, 0xffffff00 ;  /* 0xffffff0096677836 */ /* 0x000fe20000000000 */
[C---:B------:R-:W-:Y:S02]  /*1d20*/  SHF.L.U64.HI R101, R236.reuse, 0x4, R237 ;  /* 0x00000004ec657819 */ /* 0x040fe400000102ed */
[----:B------:R-:W-:Y:S02]  /*1d30*/  SHF.L.U32 R95, R236, 0x4, RZ ;  /* 0x00000004ec5f7819 */ /* 0x000fe400000006ff */
[----:B------:R-:W-:Y:S01]  /*1d40*/  LOP3.LUT R239, R239, R238, RZ, 0x3c, !PT ;  /* 0x000000eeefef7212 */ /* 0x000fe200078e3cff */
[----:B--2---:R-:W-:-:S04]  /*1d50*/  @P0 IMAD.WIDE.U32 R4, R8, R37, RZ ;  /* 0x0000002508040225 */ /* 0x004fc800078e00ff */
[----:B------:R-:W-:Y:S02]  /*1d60*/  @P0 IMAD R10, R9, R37, RZ ;  /* 0x00000025090a0224 */ /* 0x000fe400078e02ff */
[-C--:B---3--:R-:W-:Y:S02]  /*1d70*/  @!P0 IMAD R11, R7, R34.reuse, RZ ;  /* 0x00000022070b8224 */ /* 0x088fe400078e02ff */
[----:B------:R-:W-:-:S03]  /*1d80*/  @!P0 IMAD.WIDE.U32 R6, R6, R34, RZ ;  /* 0x0000002206068225 */ /* 0x000fc600078e00ff */
[----:B------:R-:W-:Y:S01]  /*1d90*/  @!P0 MOV R0, R6 ;  /* 0x0000000600008202 */ /* 0x000fe20000000f00 */
[----:B------:R-:W-:Y:S02]  /*1da0*/  @P0 IMAD.MOV.U32 R0, RZ, RZ, R4 ;  /* 0x000000ffff000224 */ /* 0x000fe400078e0004 */
[----:B------:R-:W-:Y:S01]  /*1db0*/  @!P0 IMAD.IADD R6, R7, 0x1, R11 ;  /* 0x0000000107068824 */ /* 0x000fe200078e020b */
[----:B------:R-:W-:Y:S01]  /*1dc0*/  @P0 IADD3 R6, PT, PT, R5, R10, RZ ;  /* 0x0000000a05060210 */ /* 0x000fe20007ffe0ff */
[----:B------:R-:W-:Y:S01]  /*1dd0*/  IMAD R5, R27, R18, RZ ;  /* 0x000000121b057224 */ /* 0x000fe200078e02ff */
[----:B------:R-:W-:Y:S01]  /*1de0*/  IADD3 R4, P1, PT, R12, R0, RZ ;  /* 0x000000000c047210 */ /* 0x000fe20007f3e0ff */
[--C-:B------:R-:W-:Y:S02]  /*1df0*/  @!P0 IMAD.MOV.U32 R96, RZ, RZ, R8.reuse ;  /* 0x000000ffff608224 */ /* 0x100fe400078e0008 */
[----:B------:R-:W-:Y:S02]  /*1e00*/  @!P0 IMAD.MOV.U32 R97, RZ, RZ, R9 ;  /* 0x000000ffff618224 */ /* 0x000fe400078e0009 */
[----:B------:R-:W-:Y:S01]  /*1e10*/  IMAD R10, R28, R26, R5 ;  /* 0x0000001a1c0a7224 */ /* 0x000fe200078e0205 */
[----:B------:R-:W-:Y:S01]  /*1e20*/  IADD3.X R5, PT, PT, RZ, R6, RZ, P1, !PT ;  /* 0x00000006ff057210 */ /* 0x000fe20000ffe4ff */
[----:B------:R-:W-:-:S02]  /*1e30*/  @P0 IMAD.MOV.U32 R96, RZ, RZ, R8 ;  /* 0x000000ffff600224 */ /* 0x000fc400078e0008 */
[----:B------:R-:W-:Y:S01]  /*1e40*/  @P0 IMAD.MOV.U32 R97, RZ, RZ, R9 ;  /* 0x000000ffff610224 */ /* 0x000fe200078e0009 */
[----:B------:R-:W-:Y:S01]  /*1e50*/  IADD3 R6, P0, PT, R12, R13, RZ ;  /* 0x0000000d0c067210 */ /* 0x000fe20007f1e0ff */
[----:B------:R-:W-:-:S03]  /*1e60*/  IMAD R0, R21, R36, RZ ;  /* 0x0000002415007224 */ /* 0x000fc600078e02ff */
[----:B------:R-:W-:Y:S01]  /*1e70*/  IADD3.X R7, PT, PT, RZ, R19, RZ, P0, !PT ;  /* 0x00000013ff077210 */ /* 0x000fe200007fe4ff */
[----:B------:R-:W-:-:S04]  /*1e80*/  IMAD.WIDE.U32 R4, R20, R36, R4 ;  /* 0x0000002414047225 */ /* 0x000fc800078e0004 */
[----:B------:R-:W-:Y:S01]  /*1e90*/  IMAD.WIDE.U32 R8, R35, 0x40, R60 ;  /* 0x0000004023087825 */ /* 0x000fe200078e003c */
[----:B------:R-:W-:-:S03]  /*1ea0*/  IADD3 R5, PT, PT, R5, R0, RZ ;  /* 0x0000000005057210 */ /* 0x000fc60007ffe0ff */
[----:B------:R-:W-:Y:S02]  /*1eb0*/  IMAD R11, R235, R60, RZ ;  /* 0x0000003ceb0b7224 */ /* 0x000fe400078e02ff */
[----:B------:R-:W-:-:S04]  /*1ec0*/  IMAD.WIDE.U32 R6, R60, R234, R6 ;  /* 0x000000ea3c067225 */ /* 0x000fc800078e0006 */
[----:B------:R-:W-:Y:S02]  /*1ed0*/  IMAD.IADD R3, R3, 0x1, R10 ;  /* 0x0000000103037824 */ /* 0x000fe400078e020a */
[----:B------:R-:W-:Y:S01]  /*1ee0*/  IMAD R0, R9, R96, RZ ;  /* 0x0000006009007224 */ /* 0x000fe200078e02ff */
[----:B----4-:R-:W-:Y:S01]  /*1ef0*/  LEA R245, P0, R6, R22, 0x1 ;  /* 0x0000001606f57211 */ /* 0x010fe200078008ff */
[----:B------:R-:W-:Y:S02]  /*1f00*/  IMAD.IADD R9, R7, 0x1, R11 ;  /* 0x0000000107097824 */ /* 0x000fe400078e020b */
[----:B------:R-:W-:Y:S02]  /*1f10*/  IMAD R10, R237, R60, RZ ;  /* 0x0000003ced0a7224 */ /* 0x000fe400078e02ff */
[----:B------:R-:W-:Y:S01]  /*1f20*/  IMAD.WIDE.U32 R2, R60, R236, R2 ;  /* 0x000000ec3c027225 */ /* 0x000fe200078e0002 */
[----:B------:R-:W-:-:S03]  /*1f30*/  LEA.HI.X R244, R6, R23, R9, 0x1, P0 ;  /* 0x0000001706f47211 */ /* 0x000fc600000f0c09 */
[----:B------:R-:W-:Y:S01]  /*1f40*/  IMAD R7, R8, R97, R0 ;  /* 0x0000006108077224 */ /* 0x000fe200078e0200 */
[----:B------:R-:W-:Y:S01]  /*1f50*/  LEA R247, P0, R2, R24, 0x1 ;  /* 0x0000001802f77211 */ /* 0x000fe200078008ff */
[----:B------:R-:W-:Y:S01]  /*1f60*/  IMAD.IADD R0, R3, 0x1, R10 ;  /* 0x0000000103007824 */ /* 0x000fe200078e020a */
[----:B------:R-:W-:Y:S01]  /*1f70*/  SHF.R.S32.HI R6, RZ, 0x1f, R102 ;  /* 0x0000001fff067819 */ /* 0x000fe20000011466 */
[----:B------:R-:W-:-:S03]  /*1f80*/  IMAD.WIDE.U32 R4, R8, R96, R4 ;  /* 0x0000006008047225 */ /* 0x000fc600078e0004 */
[----:B------:R-:W-:Y:S02]  /*1f90*/  LEA.HI.X R246, R2, R25, R0, 0x1, P0 ;  /* 0x0000001902f67211 */ /* 0x000fe400000f0c00 */
[----:B------:R-:W-:Y:S02]  /*1fa0*/  LEA.HI R2, R6, R102, RZ, 0x8 ;  /* 0x0000006606027211 */ /* 0x000fe400078f40ff */
[----:B------:R-:W-:Y:S02]  /*1fb0*/  IADD3 R3, PT, PT, R5, R7, RZ ;  /* 0x0000000705037210 */ /* 0x000fe40007ffe0ff */
[----:B------:R-:W-:Y:S02]  /*1fc0*/  SHF.R.S32.HI R27, RZ, 0x8, R2 ;  /* 0x00000008ff1b7819 */ /* 0x000fe40000011402 */
[----:B------:R-:W-:Y:S02]  /*1fd0*/  LOP3.LUT R5, R156, 0x1c0, RZ, 0xc0, !PT ;  /* 0x000001c09c057812 */ /* 0x000fe400078ec0ff */
[----:B------:R-:W-:-:S02]  /*1fe0*/  ISETP.GE.AND P0, PT, R27, R32, PT ;  /* 0x000000201b00720c */ /* 0x000fc40003f06270 */
[----:B------:R-:W-:-:S04]  /*1ff0*/  LOP3.LUT R0, R5, 0x38, R33, 0xf8, !PT ;  /* 0x0000003805007812 */ /* 0x000fc800078ef821 */
[--C-:B------:R-:W-:Y:S02]  /*2000*/  LOP3.LUT R0, R0, 0x38, R156.reuse, 0x78, !PT ;  /* 0x0000003800007812 */ /* 0x100fe400078e789c */
[----:B------:R-:W-:Y:S02]  /*2010*/  LEA R98, P1, R4, R14, 0x1 ;  /* 0x0000000e04627211 */ /* 0x000fe400078208ff */
[----:B------:R-:W-:Y:S02]  /*2020*/  LOP3.LUT R2, R0, 0x1e00, R156, 0xf8, !PT ;  /* 0x00001e0000027812 */ /* 0x000fe400078ef89c */
[----:B------:R-:W-:Y:S02]  /*2030*/  LEA.HI.X R99, R4, R15, R3, 0x1, P1 ;  /* 0x0000000f04637211 */ /* 0x000fe400008f0c03 */
[----:B------:R-:W-:Y:S02]  /*2040*/  LEA.HI R0, R31, R31, RZ, 0x1 ;  /* 0x0000001f1f007211 */ /* 0x000fe400078f08ff */
[----:B------:R-:W-:Y:S01]  /*2050*/  LEA R63, R2, R152, 0x1 ;  /* 0x00000098023f7211 */ /* 0x000fe200078e08ff */
[----:B------:R-:W-:Y:S06]  /*2060*/  @P0 BRA `(.L_x_4388) ;  /* 0x000000c800880947 */ /* 0x000fec0003800000 */
        /* <DEDUP_REMOVED lines=83> */
[C---:B------:R-:W-:Y:S01]  /*25a0*/  SHF.L.U64.HI R131, R46.reuse, 0x7, R47 ;  /* 0x000000072e837819 */ /* 0x040fe2000001022f */
        /* <DEDUP_REMOVED lines=66> */
.L_x_4459:
[----:B------:R-:W-:Y:S01]  /*29d0*/  VIADD R50, R50, 0x100 ;  /* 0x0000010032327836 */ /* 0x000fe20000000000 */
[----:B------:R-:W-:Y:S01]  /*29e0*/  ISETP.NE.AND P0, PT, R90, RZ, PT ;  /* 0x000000ff5a00720c */ /* 0x000fe20003f05270 */
[----:B------:R-:W-:Y:S01]  /*29f0*/  VIADD R51, R51, 0x100 ;  /* 0x0000010033337836 */ /* 0x000fe20000000000 */
[----:B------:R-:W-:Y:S01]  /*2a00*/  ISETP.GE.AND P5, PT, R12, R250, PT ;  /* 0x000000fa0c00720c */ /* 0x000fe20003fa6270 */
[----:B------:R-:W-:Y:S01]  /*2a10*/  IMAD.MOV.U32 R84, RZ, RZ, R80 ;  /* 0x000000ffff547224 */ /* 0x000fe200078e0050 */
[-C--:B------:R-:W-:Y:S01]  /*2a20*/  ISETP.GE.OR P0, PT, R60, R50.reuse, P0 ;  /* 0x000000323c00720c */ /* 0x080fe20000706670 */
[----:B------:R-:W-:Y:S01]  /*2a30*/  VIADD R86, R86, 0xffffffff ;  /* 0xffffffff56567836 */ /* 0x000fe20000000000 */
[-C--:B------:R-:W-:Y:S01]  /*2a40*/  ISETP.GE.OR P2, PT, R74, R50.reuse, P5 ;  /* 0x000000324a00720c */ /* 0x080fe20002f46670 */
[----:B------:R-:W-:Y:S01]  /*2a50*/  VIADD R80, R80, 0xffffff00 ;  /* 0xffffff0050507836 */ /* 0x000fe20000000000 */
[-C--:B------:R-:W-:Y:S01]  /*2a60*/  ISETP.LT.OR P1, PT, R60, R51.reuse, P0 ;  /* 0x000000333c00720c */ /* 0x080fe20000721670 */
[----:B------:R-:W-:Y:S01]  /*2a70*/  UMOV UR4, URZ ;  /* 0x000000ff00047c82 */ /* 0x000fe20008000000 */
[-C--:B------:R-:W-:Y:S01]  /*2a80*/  ISETP.LT.OR P6, PT, R74, R51.reuse, P2 ;  /* 0x000000334a00720c */ /* 0x080fe200017c1670 */
[----:B------:R-:W-:Y:S01]  /*2a90*/  BSSY.RECONVERGENT B1, `(.L_x_4389) ;  /* 0x0000b96000017945 */ /* 0x000fe20003800200 */
[----:B------:R-:W-:Y:S02]  /*2aa0*/  P2R R37, PR, RZ, 0x2 ;  /* 0x00000002ff257803 */ /* 0x000fe40000000000 */
[CC--:B------:R-:W-:Y:S02]  /*2ab0*/  ISETP.GE.OR P0, PT, R64.reuse, R50.reuse, P5 ;  /* 0x000000324000720c */ /* 0x0c0fe40002f06670 */
[----:B------:R-:W-:Y:S02]  /*2ac0*/  P2R R90, PR, RZ, 0x20 ;  /* 0x00000020ff5a7803 */ /* 0x000fe40000000000 */
[-C--:B------:R-:W-:Y:S02]  /*2ad0*/  ISETP.LT.OR P4, PT, R64, R51.reuse, P0 ;  /* 0x000000334000720c */ /* 0x080fe40000781670 */
[C---:B------:R-:W-:Y:S01]  /*2ae0*/  ISETP.GE.OR P0, PT, R62.reuse, R50, P5 ;  /* 0x000000323e00720c */ /* 0x040fe20002f06670 */
[----:B------:R-:W-:Y:S01]  /*2af0*/  @!P1 IMAD.MOV.U32 R2, RZ, RZ, R83 ;  /* 0x000000ffff029224 */ /* 0x000fe200078e0053 */
[----:B------:R-:W-:Y:S01]  /*2b00*/  P2R R36, PR, RZ, 0x10 ;  /* 0x00000010ff247803 */ /* 0x000fe20000000000 */
[----:B------:R-:W-:Y:S01]  /*2b10*/  @!P1 IMAD.MOV.U32 R3, RZ, RZ, R82 ;  /* 0x000000ffff039224 */ /* 0x000fe200078e0052 */
[----:B------:R-:W-:Y:S02]  /*2b20*/  ISETP.LT.OR P0, PT, R62, R51, P0 ;  /* 0x000000333e00720c */ /* 0x000fe40000701670 */
[----:B------:R-:W-:Y:S02]  /*2b30*/  P2R R39, PR, RZ, 0x40 ;  /* 0x00000040ff277803 */ /* 0x000fe40000000000 */
[----:B------:R1:W2:Y:S01]  /*2b40*/  @!P1 LD.E.128 R16, desc[UR6][R2.64] ;  /* 0x0000000602109980 */ /* 0x0002a2000c101d00 */
[-C--:B------:R-:W-:Y:S02]  /*2b50*/  IADD3 R4, P1, PT, R83, R135.reuse, RZ ;  /* 0x0000008753047210 */ /* 0x080fe40007f3e0ff */
[----:B------:R-:W-:Y:S02]  /*2b60*/  P2R R27, PR, RZ, 0x1 ;  /* 0x00000001ff1b7803 */ /* 0x000fe40000000000 */
[----:B------:R-:W-:Y:S01]  /*2b70*/  @!P4 IADD3 R10, P3, PT, R4, R135, RZ ;  /* 0x00000087040ac210 */ /* 0x000fe20007f7e0ff */
[--C-:B------:R-:W-:Y:S01]  /*2b80*/  IMAD.X R5, R82, 0x1, R134.reuse, P1 ;  /* 0x0000000152057824 */ /* 0x100fe200008e0686 */
[----:B------:R-:W-:Y:S03]  /*2b90*/  ISETP.NE.AND P2, PT, R27, RZ, PT ;  /* 0x000000ff1b00720c */ /* 0x000fe60003f45270 */
[----:B------:R-:W-:Y:S01]  /*2ba0*/  @!P4 IMAD.X R11, R5, 0x1, R134, P3 ;  /* 0x00000001050bc824 */ /* 0x000fe200018e0686 */
[----:B------:R-:W-:Y:S02]  /*2bb0*/  ISETP.NE.AND P3, PT, R36, RZ, PT ;  /* 0x000000ff2400720c */ /* 0x000fe40003f65270 */
[C---:B-1----:R-:W-:Y:S04]  /*2bc0*/  LEA R2, P0, R95.reuse, R77, 0x1 ;  /* 0x0000004d5f027211 */ /* 0x042fe800078008ff */
[----:B------:R-:W-:Y:S02]  /*2bd0*/  LEA.HI.X R3, R95, R76, R101, 0x1, P0 ;  /* 0x0000004c5f037211 */ /* 0x000fe400000f0c65 */
[----:B------:R-:W-:Y:S02]  /*2be0*/  @!P4 LEA R8, P1, R236, R2, 0x5 ;  /* 0x00000002ec08c211 */ /* 0x000fe400078228ff */
[----:B------:R-:W-:Y:S03]  /*2bf0*/  @!P2 LEA R6, P0, R52, R4, 0x6 ;  /* 0x000000043406a211 */ /* 0x000fe600078030ff */
[----:B------:R-:W-:Y:S02]  /*2c00*/  @!P3 LEA.HI.X R9, R236, R3, R237, 0x5, P1 ;  /* 0x00000003ec09b211 */ /* 0x000fe400008f2ced */
[----:B------:R-:W-:Y:S02]  /*2c10*/  ISETP.GE.OR P1, PT, R70, R50, P5 ;  /* 0x000000324600720c */ /* 0x000fe40002f26670 */
[----:B------:R-:W-:Y:S02]  /*2c20*/  @!P2 LEA.HI.X R7, R52, R5, R53, 0x6, P0 ;  /* 0x000000053407a211 */ /* 0x000fe400000f3435 */
[----:B------:R-:W-:Y:S02]  /*2c30*/  @!P2 LEA R20, P0, R236, R2, 0x6 ;  /* 0x00000002ec14a211 */ /* 0x000fe400078030ff */
[----:B------:R-:W-:Y:S02]  /*2c40*/  ISETP.LT.OR P4, PT, R70, R51, P1 ;  /* 0x000000334600720c */ /* 0x000fe40000f81670 */
        /* <DEDUP_REMOVED lines=25> */
[----:B--2---:R1:W-:Y:S04]  /*2de0*/  @!P3 ST.E.128 desc[UR6][R8.64], R16 ;  /* 0x000000100800b985 */ /* 0x0043e8000c101d06 */
        /* <DEDUP_REMOVED lines=14> */
[----:B------:R-:W-:Y:S02]  /*2ed0*/  ISETP.NE.AND P0, PT, R90, RZ, PT ;  /* 0x000000ff5a00720c */ /* 0x000fe40003f05270 */
[----:B------:R-:W-:Y:S02]  /*2ee0*/  P2R R20, PR, RZ, 0x2 ;  /* 0x00000002ff147803 */ /* 0x000fe40000000000 */
[-C--:B------:R-:W-:Y:S02]  /*2ef0*/  ISETP.GE.OR P5, PT, R69, R50.reuse, P0 ;  /* 0x000000324500720c */ /* 0x080fe400007a6670 */
[-C--:B------:R-:W-:Y:S02]  /*2f00*/  ISETP.GE.OR P3, PT, R67, R50.reuse, P0 ;  /* 0x000000324300720c */ /* 0x080fe40000766670 */
[-C--:B------:R-:W-:Y:S02]  /*2f10*/  ISETP.LT.OR P5, PT, R69, R51.reuse, P5 ;  /* 0x000000334500720c */ /* 0x080fe40002fa1670 */
[-C--:B------:R-:W-:Y:S01]  /*2f20*/  ISETP.LT.OR P3, PT, R67, R51.reuse, P3 ;  /* 0x000000334300720c */ /* 0x080fe20001f61670 */
        /* <DEDUP_REMOVED lines=25> */
[C---:B------:R-:W-:Y:S04]  /*30c0*/  ISETP.GE.OR P1, PT, R78.reuse, R50, P0 ;  /* 0x000000324e00720c */ /* 0x040fe80000726670 */
[-C--:B------:R-:W-:Y:S01]  /*30d0*/  ISETP.LT.OR P1, PT, R78, R51.reuse, P1 ;  /* 0x000000334e00720c */ /* 0x080fe20000f21670 */
[----:B-1----:R1:W2:Y:S02]  /*30e0*/  @!P6 LD.E.128 R8, desc[UR6][R6.64] ;  /* 0x000000060608e980 */ /* 0x0022a4000c101d00 */
[----:B-1----:R-:W-:Y:S04]  /*30f0*/  @!P6 IMAD.WIDE.U32 R6, R236, 0xe0, R2 ;  /* 0x000000e0ec06e825 */ /* 0x002fe800078e0002 */
[----:B------:R-:W-:Y:S02]  /*3100*/  @!P6 IMAD.IADD R7, R7, 0x1, R0 ;  /* 0x000000010707e824 */ /* 0x000fe400078e0200 */
[----:B------:R-:W-:Y:S03]  /*3110*/  @!P5 IMAD R0, R53, 0x120, RZ ;  /* 0x000001203500d824 */ /* 0x000fe600078e02ff */
[----:B--2---:R1:W-:Y:S02]  /*3120*/  @!P6 ST.E.128 desc[UR6][R6.64], R8 ;  /* 0x000000080600e985 */ /* 0x0043e4000c101d06 */
[----:B-1----:R-:W-:Y:S02]  /*3130*/  @!P5 IMAD.WIDE.U32 R6, R52, 0x120, R4 ;  /* 0x000001203406d825 */ /* 0x002fe400078e0004 */
[----:B------:R-:W2:Y:S03]  /*3140*/  @!P4 LD.E.128 R8, desc[UR6][R32.64] ;  /* 0x000000062008c980 */ /* 0x000ea6000c101d00 */
[----:B------:R-:W-:Y:S01]  /*3150*/  @!P5 IADD3 R7, PT, PT, R7, R0, RZ ;  /* 0x000000000707d210 */ /* 0x000fe20007ffe0ff */
[----:B------:R-:W-:Y:S01]  /*3160*/  @!P5 IMAD R0, R237, 0x120, RZ ;  /* 0x00000120ed00d824 */ /* 0x000fe200078e02ff */
[----:B--2---:R1:W-:Y:S01]  /*3170*/  @!P4 ST.E.128 desc[UR6][R34.64], R8 ;  /* 0x000000082200c985 */ /* 0x0043e2000c101d06 */
[CC--:B------:R-:W-:Y:S02]  /*3180*/  ISETP.GE.OR P4, PT, R68.reuse, R50.reuse, P0 ;  /* 0x000000324400720c */ /* 0x0c0fe40000786670 */
[C---:B------:R-:W-:Y:S01]  /*3190*/  ISETP.GE.OR P0, PT, R79.reuse, R50, P0 ;  /* 0x000000324f00720c */ /* 0x040fe20000706670 */
[----:B------:R2:W3:Y:S01]  /*31a0*/  @!P5 LD.E.128 R16, desc[UR6][R6.64] ;  /* 0x000000060610d980 */ /* 0x0004e2000c101d00 */
[-C--:B------:R-:W-:Y:S02]  /*31b0*/  ISETP.LT.OR P4, PT, R68, R51.reuse, P4 ;  /* 0x000000334400720c */ /* 0x080fe40002781670 */
[----:B------:R-:W-:Y:S11]  /*31c0*/  ISETP.LT.OR P0, PT, R79, R51, P0 ;  /* 0x000000334f00720c */ /* 0x000ff60000701670 */
[----:B------:R-:W-:Y:S02]  /*31d0*/  @!UPT UIADD3 URZ, UPT, UPT, URZ, URZ, URZ ;  /* 0x000000fffffff290 */ /* 0x000fe4000fffe0ff */
[----:B------:R-:W-:Y:S02]  /*31e0*/  @!P0 IMAD R14, R53, 0x1c0, RZ ;  /* 0x000001c0350e8824 */ /* 0x000fe400078e02ff */
        /* <DEDUP_REMOVED lines=35> */
[C-C-:B-1----:R-:W-:Y:S04]  /*3420*/  @!P1 IMAD.WIDE.U32 R6, R236.reuse, 0x1a0, R2.reuse ;  /* 0x000001a0ec069825 */ /* 0x142fe800078e0002 */
[----:B------:R-:W-:Y:S01]  /*3430*/  @!P0 IMAD.WIDE.U32 R2, R236, 0x1c0, R2 ;  /* 0x000001c0ec028825 */ /* 0x000fe200078e0002 */
[----:B------:R-:W-:Y:S03]  /*3440*/  @!P1 IADD3 R7, PT, PT, R7, R0, RZ ;  /* 0x0000000007079210 */ /* 0x000fe60007ffe0ff */
[----:B------:R-:W-:Y:S04]  /*3450*/  @!P0 IMAD R0, R237, 0x1c0, RZ ;  /* 0x000001c0ed008824 */ /* 0x000fe800078e02ff */
        /* <DEDUP_REMOVED lines=60> */
[----:B------:R2:W3:Y:S02]  /*3820*/  @!P5 LD.E.128 R20, desc[UR6][R6.64] ;  /* 0x000000060614d980 */ /* 0x0004e4000c101d00 */
[C---:B--2---:R-:W-:Y:S04]  /*3830*/  @!P5 IMAD.WIDE.U32 R6, R234.reuse, 0x60, R4 ;  /* 0x00000060ea06d825 */ /* 0x044fe800078e0004 */
[----:B------:R-:W-:Y:S01]  /*3840*/  @!P5 IMAD.IADD R7, R7, 0x1, R0 ;  /* 0x000000010707d824 */ /* 0x000fe200078e0200 */
[C---:B-1----:R-:W-:Y:S01]  /*3850*/  @!P4 LEA R8, P0, R234.reuse, R4, 0x7 ;  /* 0x00000004ea08c211 */ /* 0x042fe200078038ff */
[----:B------:R-:W-:Y:S03]  /*3860*/  @!P3 IMAD R0, R235, 0xa0, RZ ;  /* 0x000000a0eb00b824 */ /* 0x000fe600078e02ff */
[----:B------:R-:W-:Y:S01]  /*3870*/  @!P4 LEA.HI.X R9, R234, R5, R235, 0x7, P0 ;  /* 0x00000005ea09c211 */ /* 0x000fe200000f3ceb */
[----:B---3--:R1:W-:Y:S01]  /*3880*/  @!P5 ST.E.128 desc[UR6][R6.64], R20 ;  /* 0x000000140600d985 */ /* 0x0083e2000c101d06 */
        /* <DEDUP_REMOVED lines=84> */
.L_x_4390:
        /* <DEDUP_REMOVED lines=20> */
[-C--:B------:R-:W-:Y:S02]  /*3f10*/  ISETP.GE.OR P1, PT, R65, R50.reuse, P4 ;  /* 0x000000324100720c */ /* 0x080fe40002726670 */
[-C--:B------:R-:W-:Y:S02]  /*3f20*/  ISETP.GE.OR P2, PT, R64, R50.reuse, P4 ;  /* 0x000000324000720c */ /* 0x080fe40002746670 */
[----:B------:R-:W-:Y:S02]  /*3f30*/  ISETP.GE.OR P3, PT, R62, R50, P4 ;  /* 0x000000323e00720c */ /* 0x000fe40002766670 */
[----:B------:R-:W-:Y:S05]  /*3f40*/  P2R R38, PR, RZ, 0x20 ;  /* 0x00000020ff267803 */ /* 0x000fea0000000000 */
[----:B------:R-:W-:Y:S06]  /*3f50*/  @P0 BRA `(.L_x_4394) ;  /* 0x0000000000d00947 */ /* 0x000fec0003800000 */
        /* <DEDUP_REMOVED lines=52> */
.L_x_4394:
[----:B------:R-:W-:Y:S05]  /*42a0*/  BSYNC.RECONVERGENT B0 ;  /* 0x0000000000007941 */ /* 0x000fea0003800200 */
.L_x_4393:
[-C--:B------:R-:W-:Y:S01]  /*42b0*/  ISETP.LT.OR P0, PT, R65, R51.reuse, P1 ;  /* 0x000000334100720c */ /* 0x080fe20000f01670 */
[----:B------:R-:W-:Y:S01]  /*42c0*/  BSSY.RECONVERGENT B0, `(.L_x_4395) ;  /* 0x0000037000007945 */ /* 0x000fe20003800200 */
[-C--:B------:R-:W-:Y:S02]  /*42d0*/  ISETP.LT.OR P1, PT, R64, R51.reuse, P2 ;  /* 0x000000334000720c */ /* 0x080fe40001721670 */
[----:B------:R-:W-:Y:S02]  /*42e0*/  ISETP.GE.OR P6, PT, R74, R50, P4 ;  /* 0x000000324a00720c */ /* 0x000fe400027c6670 */
        /* <DEDUP_REMOVED lines=52> */
.L_x_4396:
[----:B------:R-:W-:Y:S05]  /*4630*/  BSYNC.RECONVERGENT B0 ;  /* 0x0000000000007941 */ /* 0x000fea0003800200 */
.L_x_4395:
        /* <DEDUP_REMOVED lines=57> */
.L_x_4398:
[----:B------:R-:W-:Y:S05]  /*49d0*/  BSYNC.RECONVERGENT B0 ;  /* 0x0000000000007941 */ /* 0x000fea0003800200 */
.L_x_4397:
[----:B------:R-:W-:Y:S01]  /*49e0*/  ISETP.GE.OR P0, PT, R73, R50, P4 ;  /* 0x000000324900720c */ /* 0x000fe20002706670 */
[----:B------:R-:W-:Y:S03]  /*49f0*/  BSSY.RECONVERGENT B0, `(.L_x_4399) ;  /* 0x000003a000007945 */ /* 0x000fe60003800200 */
[----:B------:R-:W-:Y:S01]  /*4a00*/  P2R R33, PR, RZ, 0x1 ;  /* 0x00000001ff217803 */ /* 0x000fe20000000000 */
        /* <DEDUP_REMOVED lines=56> */
.L_x_4400:
[----:B------:R-:W-:Y:S05]  /*4d90*/  BSYNC.RECONVERGENT B0 ;  /* 0x0000000000007941 */ /* 0x000fea0003800200 */
.L_x_4399:
[----:B------:R-:W-:Y:S01]  /*4da0*/  ISETP.NE.AND P0, PT, R38, RZ, PT ;  /* 0x000000ff2600720c */ /* 0x000fe20003f05270 */
[----:B------:R-:W-:Y:S01]  /*4db0*/  BSSY.RECONVERGENT B0, `(.L_x_4401) ;  /* 0x0000040000007945 */ /* 0x000fe20003800200 */
        /* <DEDUP_REMOVED lines=63> */
.L_x_4402:
[----:B------:R-:W-:Y:S05]  /*51b0*/  BSYNC.RECONVERGENT B0 ;  /* 0x0000000000007941 */ /* 0x000fea0003800200 */
.L_x_4401:
        /* <DEDUP_REMOVED lines=58> */
.L_x_4404:
[----:B------:R-:W-:Y:S05]  /*5560*/  BSYNC.RECONVERGENT B0 ;  /* 0x0000000000007941 */ /* 0x000fea0003800200 */
.L_x_4403:
        /* <DEDUP_REMOVED lines=65> */
.L_x_4406:
[----:B------:R-:W-:Y:S05]  /*5980*/  BSYNC.RECONVERGENT B0 ;  /* 0x0000000000007941 */ /* 0x000fea0003800200 */
.L_x_4405:
        /* <DEDUP_REMOVED lines=63> */
.L_x_4408:
[----:B------:R-:W-:Y:S05]  /*5d80*/  BSYNC.RECONVERGENT B0 ;  /* 0x0000000000007941 */ /* 0x000fea0003800200 */
.L_x_4407:
[-C--:B------:R-:W-:Y:S01]  /*5d90*/  ISETP.LT.OR P0, PT, R71, R51.reuse, P6 ;  /* 0x000000334700720c */ /* 0x080fe20003701670 */
[----:B------:R-:W-:Y:S01]  /*5da0*/  BSSY.RECONVERGENT B0, `(.L_x_4409) ;  /* 0x0000040000007945 */ /* 0x000fe20003800200 */
[----:B------:R-:W-:Y:S02]  /*5db0*/  ISETP.GE.OR P1, PT, R68, R50, P4 ;  /* 0x000000324400720c */ /* 0x000fe40002726670 */
[----:B------:R-:W-:Y:S02]  /*5dc0*/  ISETP.LT.OR P2, PT, R70, R51, P3 ;  /* 0x000000334600720c */ /* 0x000fe40001f41670 */
[----:B------:R-:W-:Y:S07]  /*5dd0*/  P2R R33, PR, RZ, 0x2 ;  /* 0x00000002ff217803 */ /* 0x000fee0000000000 */
        /* <DEDUP_REMOVED lines=60> */
.L_x_4410:
[----:B------:R-:W-:Y:S05]  /*61a0*/  BSYNC.RECONVERGENT B0 ;  /* 0x0000000000007941 */ /* 0x000fea0003800200 */
.L_x_4409:
        /* <DEDUP_REMOVED lines=58> */
.L_x_4412:
[----:B------:R-:W-:Y:S05]  /*6550*/  BSYNC.RECONVERGENT B0 ;  /* 0x0000000000007941 */ /* 0x000fea0003800200 */
.L_x_4411:
[----:B------:R-:W-:Y:S01]  /*6560*/  ISETP.NE.AND P3, PT, R38, RZ, PT ;  /* 0x000000ff2600720c */ /* 0x000fe20003f65270 */
[----:B------:R-:W-:Y:S01]  /*6570*/  BSSY.RECONVERGENT B0, `(.L_x_4413) ;  /* 0x000004b000007945 */ /* 0x000fe20003800200 */
[-C--:B------:R-:W-:Y:S02]  /*6580*/  ISETP.GE.OR P2, PT, R66, R50.reuse, P4 ;  /* 0x000000324200720c */ /* 0x080fe40002746670 */
[-C--:B------:R-:W-:Y:S02]  /*6590*/  ISETP.LT.OR P3, PT, R69, R51.reuse, P3 ;  /* 0x000000334500720c */ /* 0x080fe40001f61670 */
[-C--:B------:R-:W-:Y:S02]  /*65a0*/  ISETP.GE.OR P1, PT, R78, R50.reuse, P4 ;  /* 0x000000324e00720c */ /* 0x080fe40002726670 */
[----:B------:R-:W-:Y:S02]  /*65b0*/  ISETP.NE.AND P6, PT, R33, RZ, PT ;  /* 0x000000ff2100720c */ /* 0x000fe40003fc5270 */
        /* <DEDUP_REMOVED lines=70> */
.L_x_4414:
[----:B------:R-:W-:Y:S05]  /*6a20*/  BSYNC.RECONVERGENT B0 ;  /* 0x0000000000007941 */ /* 0x000fea0003800200 */
.L_x_4413:
        /* <DEDUP_REMOVED lines=64> */
.L_x_4416:
[----:B------:R-:W-:Y:S05]  /*6e30*/  BSYNC.RECONVERGENT B0 ;  /* 0x0000000000007941 */ /* 0x000fea0003800200 */
.L_x_4415:
        /* <DEDUP_REMOVED lines=64> */
.L_x_4418:
[----:B------:R-:W-:Y:S05]  /*7240*/  BSYNC.RECONVERGENT B0 ;  /* 0x0000000000007941 */ /* 0x000fea0003800200 */
.L_x_4417:
        /* <DEDUP_REMOVED lines=64> */
.L_x_4420:
[----:B------:R-:W-:Y:S05]  /*7650*/  BSYNC.RECONVERGENT B0 ;  /* 0x0000000000007941 */ /* 0x000fea0003800200 */
.L_x_4419:
        /* <DEDUP_REMOVED lines=64> */
.L_x_4422:
[----:B------:R-:W-:Y:S05]  /*7a60*/  BSYNC.RECONVERGENT B0 ;  /* 0x0000000000007941 */ /* 0x000fea0003800200 */
.L_x_4421:
        /* <DEDUP_REMOVED lines=64> */
.L_x_4424:
[----:B------:R-:W-:Y:S05]  /*7e70*/  BSYNC.RECONVERGENT B0 ;  /* 0x0000000000007941 */ /* 0x000fea0003800200 */
.L_x_4423:
[----:B------:R-:W5:Y:S02]  /*7e80*/  LD.E R0, desc[UR6][R154.64+0xd0] ;  /* 0x0000d0069a007980 */ /* 0x000f64000c101900 */
[----:B-----5:R-:W-:Y:S05]  /*7e90*/  IMAD.U32 R0, R0, -0x80, RZ ;  /* 0xffffff8000007824 */ /* 0x020fea00078e00ff */
[C---:B------:R-:W-:Y:S02]  /*7ea0*/  LEA R28, P1, R0.reuse, R28, 0x1 ;  /* 0x0000001c001c7211 */ /* 0x040fe400078208ff */
[C---:B------:R-:W-:Y:S02]  /*7eb0*/  LEA R44, P0, R0.reuse, R44, 0x1 ;  /* 0x0000002c002c7211 */ /* 0x040fe400078008ff */
[C---:B------:R-:W-:Y:S02]  /*7ec0*/  LEA.HI.X.SX32 R29, R0.reuse, R29, 0x1, P1 ;  /* 0x0000001d001d7211 */ /* 0x040fe400008f0eff */
[----:B------:R-:W-:Y:S01]  /*7ed0*/  LEA.HI.X.SX32 R45, R0, R45, 0x1, P0 ;  /* 0x0000002d002d7211 */ /* 0x000fe200000f0eff */
[----:B------:R-:W-:Y:S05]  /*7ee0*/  BRA `(.L_x_4391) ;  /* 0x0000006400407947 */ /* 0x000fea0003800000 */
.L_x_4392:
        /* <DEDUP_REMOVED lines=101> */
.L_x_4426:
[----:B------:R-:W-:Y:S05]  /*8540*/  BSYNC.RECONVERGENT B0 ;  /* 0x0000000000007941 */ /* 0x000fea0003800200 */
.L_x_4425:
        /* <DEDUP_REMOVED lines=96> */
.L_x_4428:
[----:B------:R-:W-:Y:S05]  /*8b50*/  BSYNC.RECONVERGENT B0 ;  /* 0x0000000000007941 */ /* 0x000fea0003800200 */
.L_x_4427:
        /* <DEDUP_REMOVED lines=99> */
.L_x_4430:
[----:B------:R-:W-:Y:S05]  /*9190*/  BSYNC.RECONVERGENT B0 ;  /* 0x0000000000007941 */ /* 0x000fea0003800200 */
.L_x_4429:
        /* <DEDUP_REMOVED lines=93> */
.L_x_4432:
[----:B------:R-:W-:Y:S05]  /*9770*/  BSYNC.RECONVERGENT B0 ;  /* 0x0000000000007941 */ /* 0x000fea0003800200 */
.L_x_4431:
        /* <DEDUP_REMOVED lines=97> */
.L_x_4434:
[----:B------:R-:W-:Y:S05]  /*9d90*/  BSYNC.RECONVERGENT B0 ;  /* 0x0000000000007941 */ /* 0x000fea0003800200 */
.L_x_4433:
        /* <DEDUP_REMOVED lines=97> */
.L_x_4436:
[----:B------:R-:W-:Y:S05]  /*a3b0*/  BSYNC.RECONVERGENT B0 ;  /* 0x0000000000007941 */ /* 0x000fea0003800200 */
.L_x_4435:
        /* <DEDUP_REMOVED lines=97> */
.L_x_4438:
[----:B------:R-:W-:Y:S05]  /*a9d0*/  BSYNC.RECONVERGENT B0 ;  /* 0x0000000000007941 */ /* 0x000fea0003800200 */
.L_x_4437:
        /* <DEDUP_REMOVED lines=100> */
.L_x_4440:
[----:B------:R-:W-:Y:S05]  /*b020*/  BSYNC.RECONVERGENT B0 ;  /* 0x0000000000007941 */ /* 0x000fea0003800200 */
.L_x_4439:
        /* <DEDUP_REMOVED lines=100> */
.L_x_4442:
[----:B------:R-:W-:Y:S05]  /*b670*/  BSYNC.RECONVERGENT B0 ;  /* 0x0000000000007941 */ /* 0x000fea0003800200 */
.L_x_4441:
        /* <DEDUP_REMOVED lines=97> */
.L_x_4444:
[----:B------:R-:W-:Y:S05]  /*bc90*/  BSYNC.RECONVERGENT B0 ;  /* 0x0000000000007941 */ /* 0x000fea0003800200 */
.L_x_4443:
        /* <DEDUP_REMOVED lines=100> */
.L_x_4446:
[----:B------:R-:W-:Y:S05]  /*c2e0*/  BSYNC.RECONVERGENT B0 ;  /* 0x0000000000007941 */ /* 0x000fea0003800200 */
.L_x_4445:
        /* <DEDUP_REMOVED lines=103> */
.L_x_4448:
[----:B------:R-:W-:Y:S05]  /*c960*/  BSYNC.RECONVERGENT B0 ;  /* 0x0000000000007941 */ /* 0x000fea0003800200 */
.L_x_4447:
        /* <DEDUP_REMOVED lines=103> */
.L_x_4450:
[----:B------:R-:W-:Y:S05]  /*cfe0*/  BSYNC.RECONVERGENT B0 ;  /* 0x0000000000007941 */ /* 0x000fea0003800200 */
.L_x_4449:
        /* <DEDUP_REMOVED lines=103> */
.L_x_4452:
[----:B------:R-:W-:Y:S05]  /*d660*/  BSYNC.RECONVERGENT B0 ;  /* 0x0000000000007941 */ /* 0x000fea0003800200 */
.L_x_4451:
        /* <DEDUP_REMOVED lines=104> */
.L_x_4454:
[----:B------:R-:W-:Y:S05]  /*dcf0*/  BSYNC.RECONVERGENT B0 ;  /* 0x0000000000007941 */ /* 0x000fea0003800200 */
.L_x_4453:
        /* <DEDUP_REMOVED lines=100> */
.L_x_4456:
[----:B------:R-:W-:Y:S05]  /*e340*/  BSYNC.RECONVERGENT B0 ;  /* 0x0000000000007941 */ /* 0x000fea0003800200 */
.L_x_4455:
        /* <DEDUP_REMOVED lines=10> */
.L_x_4391:
[----:B------:R-:W-:Y:S05]  /*e3f0*/  BSYNC.RECONVERGENT B1 ;  /* 0x0000000000017941 */ /* 0x000fea0003800200 */
.L_x_4389:
        /* <DEDUP_REMOVED lines=101> */
.L_x_4458:
[----:B------:R-:W-:Y:S05]  /*ea50*/  BSYNC.RECONVERGENT B0 ;  /* 0x0000000000007941 */ /* 0x000fea0003800200 */
.L_x_4457:
[----:B------:R-:W-:Y:S11]  /*ea60*/  ISETP.GT.AND P0, PT, R86, R93, PT ;  /* 0x0000005d5600720c */ /* 0x000ff60003f04270 */
[----:B------:R-:W-:Y:S02]  /*ea70*/  @!UPT UIADD3 URZ, UPT, UPT, URZ, URZ, URZ ;  /* 0x000000fffffff290 */ /* 0x000fe4000fffe0ff */
[----:B------:R-:W-:Y:S05]  /*ea80*/  @P0 BRA `(.L_x_4459) ;  /* 0xffffff3c00d00947 */ /* 0x000fea000383ffff */
.L_x_4388:
[----:B------:R-:W-:Y:S05]  /*ea90*/  WARPSYNC.ALL ;  /* 0x0000000000007948 */ /* 0x000fea0003800000 */
[----:B------:R-:W-:Y:S06]  /*eaa0*/  BAR.SYNC.DEFER_BLOCKING 0x0 ;  /* 0x0000000000007b1d */ /* 0x000fec0000010000 */
[----:B------:R1:W5:Y:S04]  /*eab0*/  LDL R228, [R1+0xfc] ;  /* 0x0000fc0001e47983 */ /* 0x0003680000100800 */
[----:B------:R-:W2:Y:S01]  /*eac0*/  LD.E R34, desc[UR6][R154.64+0xd0] ;  /* 0x0000d0069a227980 */ /* 0x000ea2000c101900 */
[----:B------:R-:W-:Y:S01]  /*ead0*/  BSSY.RECONVERGENT B2, `(.L_x_4460) ;  /* 0x00002f5000027945 */ /* 0x000fe20003800200 */
[C---:B------:R-:W-:Y:S01]  /*eae0*/  SHF.L.U64.HI R37, R96.reuse, 0x4, R97 ;  /* 0x0000000460257819 */ /* 0x040fe20000010261 */
[----:B------:R-:W-:Y:S01]  /*eaf0*/  IMAD.SHL.U32 R26, R96, 0x10, RZ ;  /* 0x00000010601a7824 */ /* 0x000fe200078e00ff */
[----:B------:R-:W3:Y:S01]  /*eb00*/  S2R R231, SR_TID.X ;  /* 0x0000000000e77919 */ /* 0x000ee20000002100 */
[----:B--2---:R-:W-:-:S13]  /*eb10*/  ISETP.NE.AND P0, PT, R34, RZ, PT ;  /* 0x000000ff2200720c */ /* 0x004fda0003f05270 */
[----:B-1-3--:R-:W-:Y:S05]  /*eb20*/  @P0 BRA `(.L_x_4461) ;  /* 0x0000000000d80947 */ /* 0x00afea0003800000 */
[----:B-----5:R-:W-:Y:S01]  /*eb30*/  IADD3 R0, PT, PT, -R153, R228, RZ ;  /* 0x000000e499007210 */ /* 0x020fe20007ffe1ff */
        /* <DEDUP_REMOVED lines=10> */
.L_x_4464:
[----:B------:R2:W-:Y:S02]  /*ebe0*/  STS.128 [R63], RZ ;  /* 0x000000ff3f007388 */ /* 0x0005e40000000c00 */
.L_x_4463:
[----:B------:R-:W-:Y:S05]  /*ebf0*/  BSYNC.RECONVERGENT B0 ;  /* 0x0000000000007941 */ /* 0x000fea0003800200 */
.L_x_4462:
        /* <DEDUP_REMOVED lines=17> */
.L_x_4466:
[----:B------:R-:W-:Y:S05]  /*ed10*/  BSYNC.RECONVERGENT B0 ;  /* 0x0000000000007941 */ /* 0x000fea0003800200 */
.L_x_4465:
        /* <DEDUP_REMOVED lines=11> */
.L_x_4468:
[----:B------:R-:W-:Y:S05]  /*edd0*/  BSYNC.RECONVERGENT B0 ;  /* 0x0000000000007941 */ /* 0x000fea0003800200 */
.L_x_4467:
        /* <DEDUP_REMOVED lines=11> */
.L_x_4461:
[----:B------:R-:W2:Y:S01]  /*ee90*/  LD.E.64 R2, desc[UR6][R154.64+0xf0] ;  /* 0x0000f0069a027980 */ /* 0x000ea2000c101b00 */
[----:B------:R-:W-:-:S03]  /*eea0*/  IMAD.MOV.U32 R0, RZ, RZ, RZ ;  /* 0x000000ffff007224 */ /* 0x000fc600078e00ff */
[----:B------:R-:W3:Y:S04]  /*eeb0*/  LD.E.U8 R4, desc[UR6][R154.64+0x1b3] ;  /* 0x0001b3069a047980 */ /* 0x000ee8000c101100 */
[----:B------:R-:W5:Y:S04]  /*eec0*/  LD.E.64 R32, desc[UR6][R154.64+0x148] ;  /* 0x000148069a207980 */ /* 0x000f68000c101b00 */
[----:B-----5:R-:W5:Y:S01]  /*eed0*/  LD.E.64 R30, desc[UR6][R154.64+0x150] ;  /* 0x000150069a1e7980 */ /* 0x020f62000c101b00 */
[----:B--2---:R-:W-:-:S04]  /*eee0*/  ISETP.NE.U32.AND P0, PT, R2, RZ, PT ;  /* 0x000000ff0200720c */ /* 0x004fc80003f05070 */
[----:B------:R-:W-:-:S13]  /*eef0*/  ISETP.NE.AND.EX P0, PT, R3, RZ, PT, P0 ;  /* 0x000000ff0300720c */ /* 0x000fda0003f05300 */
[----:B------:R-:W-:-:S05]  /*ef00*/  @P0 IADD3 R2, P1, PT, R2, R157, RZ ;  /* 0x0000009d02020210 */ /* 0x000fca0007f3e0ff */
[----:B------:R-:W-:-:S05]  /*ef10*/  @P0 IMAD.X R3, R3, 0x1, R158, P1 ;  /* 0x0000000103030824 */ /* 0x000fca00008e069e */
        /* <DEDUP_REMOVED lines=13> */
[----:B------:R1:W5:Y:S01]  /*eff0*/  LD.E R25, desc[UR6][R154.64+0xc0] ;  /* 0x0000c0069a197980 */ /* 0x000362000c101900 */
[----:B------:R-:W-:Y:S01]  /*f000*/  IMAD.IADD R28, R228, 0x1, -R153 ;  /* 0x00000001e41c7824 */ /* 0x000fe200078e0a99 */
[----:B------:R-:W-:Y:S01]  /*f010*/  BSSY.RECONVERGENT B1, `(.L_x_4471) ;  /* 0x0000045000017945 */ /* 0x000fe20003800200 */
[C---:B------:R-:W-:Y:S01]  /*f020*/  IMAD.SHL.U32 R0, R2.reuse, 0x2, RZ ;  /* 0x0000000202007824 */ /* 0x040fe200078e00ff */
[----:B------:R-:W-:Y:S02]  /*f030*/  SHF.L.U64.HI R2, R2, 0x1, R3 ;  /* 0x0000000102027819 */ /* 0x000fe40000010203 */
[----:B------:R-:W-:Y:S02]  /*f040*/  ISETP.GE.AND P2, PT, R60, R28, PT ;  /* 0x0000001c3c00720c */ /* 0x000fe40003f46270 */
[-C--:B------:R-:W-:Y:S02]  /*f050*/  IADD3 R22, P1, PT, R32, R0.reuse, RZ ;  /* 0x0000000020167210 */ /* 0x080fe40007f3e0ff */
[----:B-----5:R-:W-:-:S03]  /*f060*/  IADD3 R20, P0, PT, R30, R0, RZ ;  /* 0x000000001e147210 */ /* 0x020fc60007f1e0ff */
        /* <DEDUP_REMOVED lines=59> */
.L_x_4475:
[----:B------:R-:W-:Y:S05]  /*f420*/  BSYNC.RECONVERGENT B0 ;  /* 0x0000000000007941 */ /* 0x000fea0003800200 */
.L_x_4474:
[----:B-----5:R3:W-:Y:S01]  /*f430*/  STS.128 [R63], R4 ;  /* 0x000000043f007388 */ /* 0x0207e20000000c00 */
[----:B------:R-:W-:Y:S05]  /*f440*/  BRA `(.L_x_4472) ;  /* 0x0000000000047947 */ /* 0x000fea0003800000 */
.L_x_4473:
[----:B------:R2:W-:Y:S02]  /*f450*/  STS.128 [R63], RZ ;  /* 0x000000ff3f007388 */ /* 0x0005e40000000c00 */
.L_x_4472:
[----:B------:R-:W-:Y:S05]  /*f460*/  BSYNC.RECONVERGENT B1 ;  /* 0x0000000000017941 */ /* 0x000fea0003800200 */
.L_x_4471:
        /* <DEDUP_REMOVED lines=61> */
.L_x_4479:
[----:B------:R-:W-:Y:S05]  /*f840*/  BSYNC.RECONVERGENT B0 ;  /* 0x0000000000007941 */ /* 0x000fea0003800200 */
.L_x_4478:
[----:B-----5:R1:W-:Y:S02]  /*f850*/  STS.128 [R63+0x800], R4 ;  /* 0x000800043f007388 */ /* 0x0203e40000000c00 */
.L_x_4477:
[----:B------:R-:W-:Y:S05]  /*f860*/  BSYNC.RECONVERGENT B1 ;  /* 0x0000000000017941 */ /* 0x000fea0003800200 */
.L_x_4476:
        /* <DEDUP_REMOVED lines=23> */
[----:B---3--:R-:W-:Y:S02]  /*f9e0*/  HADD2.F32 R18, -RZ, R10.H1_H1 ;  /* 0x3000000aff127230 */ /* 0x008fe40000004100 */
[----:B------:R-:W-:Y:S02]  /*f9f0*/  HADD2.F32 R24, -RZ, R11.H1_H1 ;  /* 0x3000000bff187230 */ /* 0x000fe40000004100 */
[----:B--2---:R-:W-:Y:S02]  /*fa00*/  HADD2.F32 R19, -RZ, R8.H1_H1 ;  /* 0x30000008ff137230 */ /* 0x004fe40000004100 */
        /* <DEDUP_REMOVED lines=35> */
.L_x_4483:
[----:B------:R-:W-:Y:S05]  /*fc40*/  BSYNC.RECONVERGENT B0 ;  /* 0x0000000000007941 */ /* 0x000fea0003800200 */
.L_x_4482:
[----:B-----5:R1:W-:Y:S02]  /*fc50*/  STS.128 [R63+0x1000], R4 ;  /* 0x001000043f007388 */ /* 0x0203e40000000c00 */
.L_x_4481:
[----:B------:R-:W-:Y:S05]  /*fc60*/  BSYNC.RECONVERGENT B1 ;  /* 0x0000000000017941 */ /* 0x000fea0003800200 */
.L_x_4480:
        /* <DEDUP_REMOVED lines=60> */
.L_x_4485:
[----:B------:R-:W-:Y:S05]  /*10030*/  BSYNC.RECONVERGENT B0 ;  /* 0x0000000000007941 */ /* 0x000fea0003800200 */
.L_x_4484:
[----:B-----5:R1:W-:Y:S01]  /*10040*/  STS.128 [R63+0x1800], R4 ;  /* 0x001800043f007388 */ /* 0x0203e20000000c00 */
[----:B------:R-:W-:Y:S05]  /*10050*/  BRA `(.L_x_4469) ;  /* 0x0000001800707947 */ /* 0x000fea0003800000 */
.L_x_4470:
        /* <DEDUP_REMOVED lines=103> */
.L_x_4490:
[----:B------:R-:W-:Y:S05]  /*106d0*/  BSYNC.RECONVERGENT B0 ;  /* 0x0000000000007941 */ /* 0x000fea0003800200 */
.L_x_4489:
[----:B-----5:R2:W-:Y:S01]  /*106e0*/  STS.128 [R63], R4 ;  /* 0x000000043f007388 */ /* 0x0205e20000000c00 */
[----:B------:R-:W-:Y:S05]  /*106f0*/  BRA `(.L_x_4487) ;  /* 0x0000000000047947 */ /* 0x000fea0003800000 */
.L_x_4488:
[----:B------:R3:W-:Y:S02]  /*10700*/  STS.128 [R63], RZ ;  /* 0x000000ff3f007388 */ /* 0x0007e40000000c00 */
.L_x_4487:
[----:B------:R-:W-:Y:S05]  /*10710*/  BSYNC.RECONVERGENT B1 ;  /* 0x0000000000017941 */ /* 0x000fea0003800200 */
.L_x_4486:
        /* <DEDUP_REMOVED lines=98> */
.L_x_4494:
[----:B------:R-:W-:Y:S05]  /*10d40*/  BSYNC.RECONVERGENT B0 ;  /* 0x0000000000007941 */ /* 0x000fea0003800200 */
.L_x_4493:
[----:B-----5:R1:W-:Y:S02]  /*10d50*/  STS.128 [R63+0x800], R4 ;  /* 0x000800043f007388 */ /* 0x0203e40000000c00 */
.L_x_4492:
[----:B------:R-:W-:Y:S05]  /*10d60*/  BSYNC.RECONVERGENT B1 ;  /* 0x0000000000017941 */ /* 0x000fea0003800200 */
.L_x_4491:
        /* <DEDUP_REMOVED lines=22> */
[----:B------:R-:W-:-:S04]  /*10ed0*/  IADD3 R2, P0, PT, R30, R14, RZ ;  /* 0x0000000e1e027210 */ /* 0x000fc80007f1e0ff */
        /* <DEDUP_REMOVED lines=75> */
.L_x_4498:
[----:B------:R-:W-:Y:S05]  /*11390*/  BSYNC.RECONVERGENT B0 ;  /* 0x0000000000007941 */ /* 0x000fea0003800200 */
.L_x_4497:
[----:B-----5:R2:W-:Y:S02]  /*113a0*/  STS.128 [R63+0x1000], R4 ;  /* 0x001000043f007388 */ /* 0x0205e40000000c00 */
.L_x_4496:
[----:B------:R-:W-:Y:S05]  /*113b0*/  BSYNC.RECONVERGENT B1 ;  /* 0x0000000000017941 */ /* 0x000fea0003800200 */
.L_x_4495:
        /* <DEDUP_REMOVED lines=100> */
.L_x_4500:
[----:B------:R-:W-:Y:S05]  /*11a00*/  BSYNC.RECONVERGENT B0 ;  /* 0x0000000000007941 */ /* 0x000fea0003800200 */
.L_x_4499:
[----:B-----5:R1:W-:Y:S02]  /*11a10*/  STS.128 [R63+0x1800], R4 ;  /* 0x001800043f007388 */ /* 0x0203e40000000c00 */
.L_x_4469:
[----:B------:R-:W-:Y:S05]  /*11a20*/  BSYNC.RECONVERGENT B2 ;  /* 0x0000000000027941 */ /* 0x000fea0003800200 */
.L_x_4460:
[----:B------:R-:W-:Y:S01]  /*11a30*/  IADD3 R0, PT, PT, -R103, R149, RZ ;  /* 0x0000009567007210 */ /* 0x000fe20007ffe1ff */
[----:B------:R-:W-:Y:S03]  /*11a40*/  BSSY.RECONVERGENT B0, `(.L_x_4501) ;  /* 0x000000d000007945 */ /* 0x000fe60003800200 */
[----:B------:R-:W-:-:S13]  /*11a50*/  ISETP.GE.AND P2, PT, R60, R0, PT ;  /* 0x000000003c00720c */ /* 0x000fda0003f46270 */
[----:B------:R-:W-:Y:S05]  /*11a60*/  @P2 BRA `(.L_x_4502) ;  /* 0x0000000000282947 */ /* 0x000fea0003800000 */
[----:B------:R-:W-:-:S13]  /*11a70*/  ISETP.GE.AND P0, PT, R12, R250, PT ;  /* 0x000000fa0c00720c */ /* 0x000fda0003f06270 */
        /* <DEDUP_REMOVED lines=8> */
.L_x_4503:
[----:B------:R1:W-:Y:S02]  /*11b00*/  STS.128 [R63+0x2000], RZ ;  /* 0x002000ff3f007388 */ /* 0x0003e40000000c00 */
.L_x_4502:
[----:B------:R-:W-:Y:S05]  /*11b10*/  BSYNC.RECONVERGENT B0 ;  /* 0x0000000000007941 */ /* 0x000fea0003800200 */
.L_x_4501:
[----:B------:R-:W-:Y:S01]  /*11b20*/  ISETP.GE.AND P1, PT, R47, R0, PT ;  /* 0x000000002f00720c */ /* 0x000fe20003f26270 */
[----:B------:R-:W-:Y:S01]  /*11b30*/  BSSY.RECONVERGENT B0, `(.L_x_4504) ;  /* 0x000000c000007945 */ /* 0x000fe20003800200 */
[----:B-1--4-:R-:W-:-:S04]  /*11b40*/  LEA R2, P0, R81, R245, 0x1 ;  /* 0x000000f551027211 */ /* 0x012fc800078008ff */
        /* <DEDUP_REMOVED lines=9> */
.L_x_4506:
[----:B------:R4:W-:Y:S02]  /*11be0*/  STS.128 [R63+0x2800], RZ ;  /* 0x002800ff3f007388 */ /* 0x0009e40000000c00 */
.L_x_4505:
[----:B------:R-:W-:Y:S05]  /*11bf0*/  BSYNC.RECONVERGENT B0 ;  /* 0x0000000000007941 */ /* 0x000fea0003800200 */
.L_x_4504:
[----:B------:R-:W-:Y:S01]  /*11c00*/  ISETP.GE.AND P0, PT, R41, R0, PT ;  /* 0x000000002900720c */ /* 0x000fe20003f06270 */
[----:B------:R-:W-:-:S12]  /*11c10*/  BSSY.RECONVERGENT B0, `(.L_x_4507) ;  /* 0x000000c000007945 */ /* 0x000fd80003800200 */
[----:B------:R-:W-:Y:S05]  /*11c20*/  @P0 BRA `(.L_x_4508) ;  /* 0x0000000000280947 */ /* 0x000fea0003800000 */
[----:B------:R-:W-:-:S13]  /*11c30*/  ISETP.GE.AND P0, PT, R12, R250, PT ;  /* 0x000000fa0c00720c */ /* 0x000fda0003f06270 */
[----:B------:R-:W-:Y:S05]  /*11c40*/  @P0 BRA `(.L_x_4509) ;  /* 0x00000000001c0947 */ /* 0x000fea0003800000 */
[----:B--23--:R-:W-:-:S04]  /*11c50*/  LEA R4, P0, R234, R2, 0x5 ;  /* 0x00000002ea047211 */ /* 0x00cfc800078028ff */
[----:B------:R-:W-:-:S05]  /*11c60*/  LEA.HI.X R5, R234, R3, R235, 0x5, P0 ;  /* 0x00000003ea057211 */ /* 0x000fca00000f2ceb */
[----:B------:R-:W-:Y:S01]  /*11c70*/  @!PT LDS RZ, [RZ] ;  /* 0x00000000fffff984 */ /* 0x000fe20000000800 */
[----:B------:R-:W-:Y:S01]  /*11c80*/  @!PT LDS RZ, [RZ] ;  /* 0x00000000fffff984 */ /* 0x000fe20000000800 */
[----:B------:R-:W-:Y:S01]  /*11c90*/  @!PT LDS RZ, [RZ] ;  /* 0x00000000fffff984 */ /* 0x000fe20000000800 */
[----:B------:R2:W-:Y:S01]  /*11ca0*/  LDGSTS.E.BYPASS.LTC128B.128 [R63+0x3000], desc[UR6][R4.64] ;  /* 0x03000000043f7fae */ /* 0x0005e2000b981a06 */
[----:B------:R-:W-:Y:S05]  /*11cb0*/  BRA `(.L_x_4508) ;  /* 0x0000000000047947 */ /* 0x000fea0003800000 */
.L_x_4509:
[----:B------:R1:W-:Y:S02]  /*11cc0*/  STS.128 [R63+0x3000], RZ ;  /* 0x003000ff3f007388 */ /* 0x0003e40000000c00 */
.L_x_4508:
[----:B------:R-:W-:Y:S05]  /*11cd0*/  BSYNC.RECONVERGENT B0 ;  /* 0x0000000000007941 */ /* 0x000fea0003800200 */
.L_x_4507:
        /* <DEDUP_REMOVED lines=12> */
.L_x_4512:
[----:B------:R1:W-:Y:S02]  /*11da0*/  STS.128 [R63+0x3800], RZ ;  /* 0x003800ff3f007388 */ /* 0x0003e40000000c00 */
.L_x_4511:
[----:B------:R-:W-:Y:S05]  /*11db0*/  BSYNC.RECONVERGENT B0 ;  /* 0x0000000000007941 */ /* 0x000fea0003800200 */
.L_x_4510:
[----:B--2---:R-:W-:Y:S01]  /*11dc0*/  IADD3 R20, PT, PT, R60, 0x40, RZ ;  /* 0x000000403c147810 */ /* 0x004fe20007ffe0ff */
        /* <DEDUP_REMOVED lines=15> */
.L_x_4515:
[----:B------:R2:W-:Y:S02]  /*11ec0*/  STS.128 [R63+0x4000], RZ ;  /* 0x004000ff3f007388 */ /* 0x0005e40000000c00 */
.L_x_4514:
[----:B------:R-:W-:Y:S05]  /*11ed0*/  BSYNC.RECONVERGENT B0 ;  /* 0x0000000000007941 */ /* 0x000fea0003800200 */
.L_x_4513:
[----:B------:R-:W-:Y:S01]  /*11ee0*/  IADD3 R19, PT, PT, R60, 0x50, RZ ;  /* 0x000000503c137810 */ /* 0x000fe20007ffe0ff */
[----:B------:R-:W-:Y:S03]  /*11ef0*/  BSSY.RECONVERGENT B0, `(.L_x_4516) ;  /* 0x000000d000007945 */ /* 0x000fe60003800200 */
[----:B------:R-:W-:-:S13]  /*11f00*/  ISETP.GE.AND P0, PT, R19, R0, PT ;  /* 0x000000001300720c */ /* 0x000fda0003f06270 */
        /* <DEDUP_REMOVED lines=10> */
.L_x_4518:
[----:B------:R1:W-:Y:S02]  /*11fb0*/  STS.128 [R63+0x4800], RZ ;  /* 0x004800ff3f007388 */ /* 0x0003e40000000c00 */
.L_x_4517:
[----:B------:R-:W-:Y:S05]  /*11fc0*/  BSYNC.RECONVERGENT B0 ;  /* 0x0000000000007941 */ /* 0x000fea0003800200 */
.L_x_4516:
[----:B------:R-:W-:Y:S01]  /*11fd0*/  IADD3 R18, PT, PT, R60, 0x60, RZ ;  /* 0x000000603c127810 */ /* 0x000fe20007ffe0ff */
[----:B------:R-:W-:Y:S03]  /*11fe0*/  BSSY.RECONVERGENT B0, `(.L_x_4519) ;  /* 0x0000010000007945 */ /* 0x000fe60003800200 */
[----:B------:R-:W-:-:S13]  /*11ff0*/  ISETP.GE.AND P0, PT, R18, R0, PT ;  /* 0x000000001200720c */ /* 0x000fda0003f06270 */
[----:B------:R-:W-:Y:S05]  /*12000*/  @P0 BRA `(.L_x_4520) ;  /* 0x0000000000340947 */ /* 0x000fea0003800000 */
[----:B------:R-:W-:-:S13]  /*12010*/  ISETP.GE.AND P0, PT, R12, R250, PT ;  /* 0x000000fa0c00720c */ /* 0x000fda0003f06270 */
[----:B------:R-:W-:Y:S05]  /*12020*/  @P0 BRA `(.L_x_4521) ;  /* 0x0000000000280947 */ /* 0x000fea0003800000 */
[----:B--23--:R-:W-:Y:S01]  /*12030*/  MOV R4, R2 ;  /* 0x0000000200047202 */ /* 0x00cfe20000000f00 */
        /* <DEDUP_REMOVED lines=9> */
.L_x_4521:
[----:B------:R1:W-:Y:S02]  /*120d0*/  STS.128 [R63+0x5000], RZ ;  /* 0x005000ff3f007388 */ /* 0x0003e40000000c00 */
.L_x_4520:
[----:B------:R-:W-:Y:S05]  /*120e0*/  BSYNC.RECONVERGENT B0 ;  /* 0x0000000000007941 */ /* 0x000fea0003800200 */
.L_x_4519:
        /* <DEDUP_REMOVED lines=16> */
.L_x_4524:
[----:B------:R1:W-:Y:S02]  /*121f0*/  STS.128 [R63+0x5800], RZ ;  /* 0x005800ff3f007388 */ /* 0x0003e40000000c00 */
.L_x_4523:
[----:B------:R-:W-:Y:S05]  /*12200*/  BSYNC.RECONVERGENT B0 ;  /* 0x0000000000007941 */ /* 0x000fea0003800200 */
.L_x_4522:
[----:B------:R-:W-:Y:S01]  /*12210*/  LOP3.LUT R16, R60, 0x80, RZ, 0xfc, !PT ;  /* 0x000000803c107812 */ /* 0x000fe200078efcff */
        /* <DEDUP_REMOVED lines=15> */
.L_x_4527:
[----:B------:R1:W-:Y:S02]  /*12310*/  STS.128 [R63+0x6000], RZ ;  /* 0x006000ff3f007388 */ /* 0x0003e40000000c00 */
.L_x_4526:
[----:B------:R-:W-:Y:S05]  /*12320*/  BSYNC.RECONVERGENT B0 ;  /* 0x0000000000007941 */ /* 0x000fea0003800200 */
.L_x_4525:
[----:B---3--:R-:W-:Y:S01]  /*12330*/  IADD3 R15, PT, PT, R60, 0x90, RZ ;  /* 0x000000903c0f7810 */ /* 0x008fe20007ffe0ff */
[----:B------:R-:W-:Y:S03]  /*12340*/  BSSY.RECONVERGENT B0, `(.L_x_4528) ;  /* 0x000000d000007945 */ /* 0x000fe60003800200 */
[----:B------:R-:W-:-:S13]  /*12350*/  ISETP.GE.AND P0, PT, R15, R0, PT ;  /* 0x000000000f00720c */ /* 0x000fda0003f06270 */
[----:B------:R-:W-:Y:S05]  /*12360*/  @P0 BRA `(.L_x_4529) ;  /* 0x0000000000280947 */ /* 0x000fea0003800000 */
[----:B------:R-:W-:-:S13]  /*12370*/  ISETP.GE.AND P0, PT, R12, R250, PT ;  /* 0x000000fa0c00720c */ /* 0x000fda0003f06270 */
        /* <DEDUP_REMOVED lines=8> */
.L_x_4530:
[----:B------:R3:W-:Y:S02]  /*12400*/  STS.128 [R63+0x6800], RZ ;  /* 0x006800ff3f007388 */ /* 0x0007e40000000c00 */
.L_x_4529:
[----:B------:R-:W-:Y:S05]  /*12410*/  BSYNC.RECONVERGENT B0 ;  /* 0x0000000000007941 */ /* 0x000fea0003800200 */
.L_x_4528:
[----:B------:R-:W-:Y:S01]  /*12420*/  IADD3 R14, PT, PT, R60, 0xa0, RZ ;  /* 0x000000a03c0e7810 */ /* 0x000fe20007ffe0ff */
[----:B------:R-:W-:Y:S03]  /*12430*/  BSSY.RECONVERGENT B0, `(.L_x_4531) ;  /* 0x0000010000007945 */ /* 0x000fe60003800200 */
[----:B------:R-:W-:-:S13]  /*12440*/  ISETP.GE.AND P0, PT, R14, R0, PT ;  /* 0x000000000e00720c */ /* 0x000fda0003f06270 */
[----:B------:R-:W-:Y:S05]  /*12450*/  @P0 BRA `(.L_x_4532) ;  /* 0x0000000000340947 */ /* 0x000fea0003800000 */
[----:B------:R-:W-:-:S13]  /*12460*/  ISETP.GE.AND P0, PT, R12, R250, PT ;  /* 0x000000fa0c00720c */ /* 0x000fda0003f06270 */
        /* <DEDUP_REMOVED lines=11> */
.L_x_4533:
[----:B------:R1:W-:Y:S02]  /*12520*/  STS.128 [R63+0x7000], RZ ;  /* 0x007000ff3f007388 */ /* 0x0003e40000000c00 */
.L_x_4532:
[----:B------:R-:W-:Y:S05]  /*12530*/  BSYNC.RECONVERGENT B0 ;  /* 0x0000000000007941 */ /* 0x000fea0003800200 */
.L_x_4531:
        /* <DEDUP_REMOVED lines=16> */
.L_x_4536:
[----:B------:R1:W-:Y:S02]  /*12640*/  STS.128 [R63+0x7800], RZ ;  /* 0x007800ff3f007388 */ /* 0x0003e40000000c00 */
.L_x_4535:
[----:B------:R-:W-:Y:S05]  /*12650*/  BSYNC.RECONVERGENT B0 ;  /* 0x0000000000007941 */ /* 0x000fea0003800200 */
.L_x_4534:
        /* <DEDUP_REMOVED lines=16> */
.L_x_4539:
[----:B------:R1:W-:Y:S02]  /*12760*/  STS.128 [R63+0x8000], RZ ;  /* 0x008000ff3f007388 */ /* 0x0003e40000000c00 */
.L_x_4538:
[----:B------:R-:W-:Y:S05]  /*12770*/  BSYNC.RECONVERGENT B0 ;  /* 0x0000000000007941 */ /* 0x000fea0003800200 */
.L_x_4537:
        /* <DEDUP_REMOVED lines=16> */
.L_x_4542:
[----:B------:R1:W-:Y:S02]  /*12880*/  STS.128 [R63+0x8800], RZ ;  /* 0x008800ff3f007388 */ /* 0x0003e40000000c00 */
.L_x_4541:
[----:B------:R-:W-:Y:S05]  /*12890*/  BSYNC.RECONVERGENT B0 ;  /* 0x0000000000007941 */ /* 0x000fea0003800200 */
.L_x_4540:
        /* <DEDUP_REMOVED lines=16> */
.L_x_4545:
[----:B------:R1:W-:Y:S02]  /*129a0*/  STS.128 [R63+0x9000], RZ ;  /* 0x009000ff3f007388 */ /* 0x0003e40000000c00 */
.L_x_4544:
[----:B------:R-:W-:Y:S05]  /*129b0*/  BSYNC.RECONVERGENT B0 ;  /* 0x0000000000007941 */ /* 0x000fea0003800200 */
.L_x_4543:
[----:B------:R-:W-:Y:S01]  /*129c0*/  IADD3 R60, PT, PT, R60, 0xf0, RZ ;  /* 0x000000f03c3c7810 */ /* 0x000fe20007ffe0ff */
[----:B------:R-:W-:Y:S03]  /*129d0*/  BSSY.RECONVERGENT B0, `(.L_x_4546) ;  /* 0x000000e000007945 */ /* 0x000fe60003800200 */
[----:B------:R-:W-:-:S13]  /*129e0*/  ISETP.GE.AND P0, PT, R60, R0, PT ;  /* 0x000000003c00720c */ /* 0x000fda0003f06270 */
[----:B------:R-:W-:Y:S05]  /*129f0*/  @P0 BRA `(.L_x_4547) ;  /* 0x00000000002c0947 */ /* 0x000fea0003800000 */
[----:B------:R-:W-:-:S13]  /*12a00*/  ISETP.GE.AND P0, PT, R12, R250, PT ;  /* 0x000000fa0c00720c */ /* 0x000fda0003f06270 */
        /* <DEDUP_REMOVED lines=9> */
.L_x_4548:
[----:B------:R1:W-:Y:S02]  /*12aa0*/  STS.128 [R63+0x9800], RZ ;  /* 0x009800ff3f007388 */ /* 0x0003e40000000c00 */
.L_x_4547:
[----:B------:R-:W-:Y:S05]  /*12ab0*/  BSYNC.RECONVERGENT B0 ;  /* 0x0000000000007941 */ /* 0x000fea0003800200 */
.L_x_4546:
[----:B--2---:R-:W2:Y:S04]  /*12ac0*/  LD.E.64 R4, desc[UR6][R154.64+0x1c0] ;  /* 0x0001c0069a047980 */ /* 0x004ea8000c101b00 */
[----:B------:R-:W3:Y:S01]  /*12ad0*/  LD.E.64 R6, desc[UR6][R154.64+0x1b8] ;  /* 0x0001b8069a067980 */ /* 0x000ee2000c101b00 */
[----:B-1----:R-:W2:Y:S01]  /*12ae0*/  S2R R2, SR_CTAID.Z ;  /* 0x0000000000027919 */ /* 0x002ea20000002700 */
[----:B------:R-:W2:Y:S01]  /*12af0*/  S2R R21, SR_CTAID.Y ;  /* 0x0000000000157919 */ /* 0x000ea20000002600 */
[----:B------:R-:W-:Y:S01]  /*12b00*/  MOV R3, RZ ;  /* 0x000000ff00037202 */ /* 0x000fe20000000f00 */
[----:B------:R-:W4:Y:S04]  /*12b10*/  LD.E R151, desc[UR6][R154.64+0xd8] ;  /* 0x0000d8069a977980 */ /* 0x000f28000c101900 */
[----:B------:R-:W0:Y:S01]  /*12b20*/  LDGDEPBAR ;  /* 0x00000000000079af */ /* 0x000e220000000000 */
[----:B--2---:R-:W-:-:S04]  /*12b30*/  IMAD.WIDE.U32 R2, R21, R4, R2 ;  /* 0x0000000415027225 */ /* 0x004fc800078e0002 */
[----:B------:R-:W-:-:S05]  /*12b40*/  IMAD R4, R5, R21, RZ ;  /* 0x0000001505047224 */ /* 0x000fca00078e02ff */
[----:B------:R-:W-:Y:S02]  /*12b50*/  IADD3 R3, PT, PT, R3, R4, RZ ;  /* 0x0000000403037210 */ /* 0x000fe40007ffe0ff */
[----:B---3--:R-:W-:-:S04]  /*12b60*/  LEA R4, P0, R2, R6, 0x2 ;  /* 0x0000000602047211 */ /* 0x008fc800078010ff */
[----:B------:R-:W-:-:S05]  /*12b70*/  LEA.HI.X R5, R2, R7, R3, 0x2, P0 ;  /* 0x0000000702057211 */ /* 0x000fca00000f1403 */
[----:B------:R-:W2:Y:S01]  /*12b80*/  LD.E R4, desc[UR6][R4.64] ;  /* 0x0000000604047980 */ /* 0x000ea2000c101900 */
[----:B----4-:R-:W2:Y:S01]  /*12b90*/  MUFU.RCP R151, R151 ;  /* 0x0000009700977308 */ /* 0x010ea20000001000 */
[----:B------:R-:W-:-:S04]  /*12ba0*/  DEPBAR.LE SB0, 0x0 ;  /* 0x000080000000791a */ /* 0x000fc80000000000 */
[----:B------:R-:W-:Y:S01]  /*12bb0*/  BSSY.RECONVERGENT B0, `(.L_x_4549) ;  /* 0x0000010000007945 */ /* 0x000fe20003800200 */
[----:B------:R-:W-:Y:S01]  /*12bc0*/  BAR.SYNC.DEFER_BLOCKING 0x0 ;  /* 0x0000000000007b1d */ /* 0x000fe20000010000 */
[----:B--2---:R-:W-:-:S05]  /*12bd0*/  FMUL.FTZ R151, R4, R151 ;  /* 0x0000009704977220 */ /* 0x004fca0000410000 */
        /* <DEDUP_REMOVED lines=10> */
.L_x_4551:
[----:B------:R1:W-:Y:S01]  /*12c80*/  STS.128 [R63+0xa000], RZ ;  /* 0x00a000ff3f007388 */ /* 0x0003e20000000c00 */
[----:B------:R-:W-:Y:S05]  /*12c90*/  BRA `(.L_x_4552) ;  /* 0x0000000000047947 */ /* 0x000fea0003800000 */
.L_x_4550:
[----:B------:R3:W-:Y:S02]  /*12ca0*/  STS.128 [R63+0xa000], RZ ;  /* 0x00a000ff3f007388 */ /* 0x0007e40000000c00 */
.L_x_4552:
[----:B------:R-:W-:Y:S05]  /*12cb0*/  BSYNC.RECONVERGENT B0 ;  /* 0x0000000000007941 */ /* 0x000fea0003800200 */
.L_x_4549:
[----:B------:R-:W-:Y:S01]  /*12cc0*/  ISETP.GE.AND P0, PT, R47, R0, PT ;  /* 0x000000002f00720c */ /* 0x000fe20003f06270 */
[----:B------:R-:W-:Y:S01]  /*12cd0*/  BSSY.RECONVERGENT B0, `(.L_x_4553) ;  /* 0x000000d000007945 */ /* 0x000fe20003800200 */
[----:B--2---:R-:W-:-:S04]  /*12ce0*/  LEA R2, P1, R95, R247, 0x1 ;  /* 0x000000f75f027211 */ /* 0x004fc800078208ff */
        /* <DEDUP_REMOVED lines=10> */
.L_x_4555:
[----:B------:R4:W-:Y:S02]  /*12d90*/  STS.128 [R63+0xa800], RZ ;  /* 0x00a800ff3f007388 */ /* 0x0009e40000000c00 */
.L_x_4554:
[----:B------:R-:W-:Y:S05]  /*12da0*/  BSYNC.RECONVERGENT B0 ;  /* 0x0000000000007941 */ /* 0x000fea0003800200 */
.L_x_4553:
[----:B------:R-:W-:Y:S01]  /*12db0*/  ISETP.GE.AND P0, PT, R41, R0, PT ;  /* 0x000000002900720c */ /* 0x000fe20003f06270 */
[----:B------:R-:W-:-:S12]  /*12dc0*/  BSSY.RECONVERGENT B0, `(.L_x_4556) ;  /* 0x000000d000007945 */ /* 0x000fd80003800200 */
[----:B------:R1:W-:Y:S01]  /*12dd0*/  @P0 STS.128 [R63+0xb000], RZ ;  /* 0x00b000ff3f000388 */ /* 0x0003e20000000c00 */
[----:B------:R-:W-:Y:S05]  /*12de0*/  @P0 BRA `(.L_x_4557) ;  /* 0x0000000000280947 */ /* 0x000fea0003800000 */
[----:B------:R-:W-:-:S13]  /*12df0*/  ISETP.GE.AND P0, PT, R12, R250, PT ;  /* 0x000000fa0c00720c */ /* 0x000fda0003f06270 */
        /* <DEDUP_REMOVED lines=8> */
.L_x_4558:
[----:B------:R1:W-:Y:S02]  /*12e80*/  STS.128 [R63+0xb000], RZ ;  /* 0x00b000ff3f007388 */ /* 0x0003e40000000c00 */
.L_x_4557:
[----:B------:R-:W-:Y:S05]  /*12e90*/  BSYNC.RECONVERGENT B0 ;  /* 0x0000000000007941 */ /* 0x000fea0003800200 */
.L_x_4556:
        /* <DEDUP_REMOVED lines=13> */
.L_x_4561:
[----:B------:R1:W-:Y:S02]  /*12f70*/  STS.128 [R63+0xb800], RZ ;  /* 0x00b800ff3f007388 */ /* 0x0003e40000000c00 */
.L_x_4560:
[----:B------:R-:W-:Y:S05]  /*12f80*/  BSYNC.RECONVERGENT B0 ;  /* 0x0000000000007941 */ /* 0x000fea0003800200 */
.L_x_4559:
        /* <DEDUP_REMOVED lines=16> */
.L_x_4564:
[----:B------:R1:W-:Y:S02]  /*13090*/  STS.128 [R63+0xc000], RZ ;  /* 0x00c000ff3f007388 */ /* 0x0003e40000000c00 */
.L_x_4563:
[----:B------:R-:W-:Y:S05]  /*130a0*/  BSYNC.RECONVERGENT B0 ;  /* 0x0000000000007941 */ /* 0x000fea0003800200 */
.L_x_4562:
        /* <DEDUP_REMOVED lines=13> */
.L_x_4567:
[----:B------:R1:W-:Y:S02]  /*13180*/  STS.128 [R63+0xc800], RZ ;  /* 0x00c800ff3f007388 */ /* 0x0003e40000000c00 */
.L_x_4566:
[----:B------:R-:W-:Y:S05]  /*13190*/  BSYNC.RECONVERGENT B0 ;  /* 0x0000000000007941 */ /* 0x000fea0003800200 */
.L_x_4565:
        /* <DEDUP_REMOVED lines=16> */
.L_x_4570:
[----:B------:R1:W-:Y:S02]  /*132a0*/  STS.128 [R63+0xd000], RZ ;  /* 0x00d000ff3f007388 */ /* 0x0003e40000000c00 */
.L_x_4569:
[----:B------:R-:W-:Y:S05]  /*132b0*/  BSYNC.RECONVERGENT B0 ;  /* 0x0000000000007941 */ /* 0x000fea0003800200 */
.L_x_4568:
        /* <DEDUP_REMOVED lines=16> */
.L_x_4573:
[----:B------:R1:W-:Y:S02]  /*133c0*/  STS.128 [R63+0xd800], RZ ;  /* 0x00d800ff3f007388 */ /* 0x0003e40000000c00 */
.L_x_4572:
[----:B------:R-:W-:Y:S05]  /*133d0*/  BSYNC.RECONVERGENT B0 ;  /* 0x0000000000007941 */ /* 0x000fea0003800200 */
.L_x_4571:
        /* <DEDUP_REMOVED lines=16> */
.L_x_4576:
[----:B------:R1:W-:Y:S02]  /*134e0*/  STS.128 [R63+0xe000], RZ ;  /* 0x00e000ff3f007388 */ /* 0x0003e40000000c00 */
.L_x_4575:
[----:B------:R-:W-:Y:S05]  /*134f0*/  BSYNC.RECONVERGENT B0 ;  /* 0x0000000000007941 */ /* 0x000fea0003800200 */
.L_x_4574:
        /* <DEDUP_REMOVED lines=13> */
.L_x_4579:
[----:B------:R1:W-:Y:S02]  /*135d0*/  STS.128 [R63+0xe800], RZ ;  /* 0x00e800ff3f007388 */ /* 0x0003e40000000c00 */
.L_x_4578:
[----:B------:R-:W-:Y:S05]  /*135e0*/  BSYNC.RECONVERGENT B0 ;  /* 0x0000000000007941 */ /* 0x000fea0003800200 */
.L_x_4577:
        /* <DEDUP_REMOVED lines=16> */
.L_x_4582:
[----:B------:R1:W-:Y:S02]  /*136f0*/  STS.128 [R63+0xf000], RZ ;  /* 0x00f000ff3f007388 */ /* 0x0003e40000000c00 */
.L_x_4581:
[----:B------:R-:W-:Y:S05]  /*13700*/  BSYNC.RECONVERGENT B0 ;  /* 0x0000000000007941 */ /* 0x000fea0003800200 */
.L_x_4580:
        /* <DEDUP_REMOVED lines=16> */
.L_x_4585:
[----:B------:R1:W-:Y:S02]  /*13810*/  STS.128 [R63+0xf800], RZ ;  /* 0x00f800ff3f007388 */ /* 0x0003e40000000c00 */
.L_x_4584:
[----:B------:R-:W-:Y:S05]  /*13820*/  BSYNC.RECONVERGENT B0 ;  /* 0x0000000000007941 */ /* 0x000fea0003800200 */
.L_x_4583:
        /* <DEDUP_REMOVED lines=16> */
.L_x_4588:
[----:B------:R1:W-:Y:S02]  /*13930*/  STS.128 [R63+0x10000], RZ ;  /* 0x010000ff3f007388 */ /* 0x0003e40000000c00 */
.L_x_4587:
[----:B------:R-:W-:Y:S05]  /*13940*/  BSYNC.RECONVERGENT B0 ;  /* 0x0000000000007941 */ /* 0x000fea0003800200 */
.L_x_4586:
        /* <DEDUP_REMOVED lines=16> */
.L_x_4591:
[----:B------:R1:W-:Y:S02]  /*13a50*/  STS.128 [R63+0x10800], RZ ;  /* 0x010800ff3f007388 */ /* 0x0003e40000000c00 */
.L_x_4590:
[----:B------:R-:W-:Y:S05]  /*13a60*/  BSYNC.RECONVERGENT B0 ;  /* 0x0000000000007941 */ /* 0x000fea0003800200 */
.L_x_4589:
        /* <DEDUP_REMOVED lines=16> */
.L_x_4594:
[----:B------:R1:W-:Y:S02]  /*13b70*/  STS.128 [R63+0x11000], RZ ;  /* 0x011000ff3f007388 */ /* 0x0003e40000000c00 */
.L_x_4593:
[----:B------:R-:W-:Y:S05]  /*13b80*/  BSYNC.RECONVERGENT B0 ;  /* 0x0000000000007941 */ /* 0x000fea0003800200 */
.L_x_4592:
[----:B------:R-:W-:Y:S01]  /*13b90*/  ISETP.GE.AND P0, PT, R60, R0, PT ;  /* 0x000000003c00720c */ /* 0x000fe20003f06270 */
[----:B------:R-:W-:-:S12]  /*13ba0*/  BSSY.RECONVERGENT B0, `(.L_x_4595) ;  /* 0x000000e000007945 */ /* 0x000fd80003800200 */
[----:B------:R1:W-:Y:S01]  /*13bb0*/  @P0 STS.128 [R63+0x11800], RZ ;  /* 0x011800ff3f000388 */ /* 0x0003e20000000c00 */
[----:B------:R-:W-:Y:S05]  /*13bc0*/  @P0 BRA `(.L_x_4596) ;  /* 0x00000000002c0947 */ /* 0x000fea0003800000 */
[----:B------:R-:W-:-:S13]  /*13bd0*/  ISETP.GE.AND P0, PT, R12, R250, PT ;  /* 0x000000fa0c00720c */ /* 0x000fda0003f06270 */
[----:B------:R-:W-:Y:S05]  /*13be0*/  @P0 BRA `(.L_x_4597) ;  /* 0x0000000000200947 */ /* 0x000fea0003800000 */
[----:B------:R-:W-:Y:S02]  /*13bf0*/  IMAD R0, R237, 0x1c0, RZ ;  /* 0x000001c0ed007824 */ /* 0x000fe400078e02ff */
[----:B----4-:R-:W-:-:S05]  /*13c00*/  IMAD.WIDE.U32 R2, R236, 0x1c0, R2 ;  /* 0x000001c0ec027825 */ /* 0x010fca00078e0002 */
[----:B------:R-:W-:-:S05]  /*13c10*/  IADD3 R3, PT, PT, R0, R3, RZ ;  /* 0x0000000300037210 */ /* 0x000fca0007ffe0ff */
[----:B------:R-:W-:Y:S01]  /*13c20*/  @!PT LDS RZ, [RZ] ;  /* 0x00000000fffff984 */ /* 0x000fe20000000800 */
[----:B------:R-:W-:Y:S01]  /*13c30*/  @!PT LDS RZ, [RZ] ;  /* 0x00000000fffff984 */ /* 0x000fe20000000800 */
[----:B------:R-:W-:Y:S01]  /*13c40*/  @!PT LDS RZ, [RZ] ;  /* 0x00000000fffff984 */ /* 0x000fe20000000800 */
[----:B------:R4:W-:Y:S01]  /*13c50*/  LDGSTS.E.BYPASS.LTC128B.128 [R63+0x11800], desc[UR6][R2.64] ;  /* 0x11800000023f7fae */ /* 0x0009e2000b981a06 */
[----:B------:R-:W-:Y:S05]  /*13c60*/  BRA `(.L_x_4596) ;  /* 0x0000000000047947 */ /* 0x000fea0003800000 */
.L_x_4597:
[----:B------:R1:W-:Y:S02]  /*13c70*/  STS.128 [R63+0x11800], RZ ;  /* 0x011800ff3f007388 */ /* 0x0003e40000000c00 */
.L_x_4596:
[----:B------:R-:W-:Y:S05]  /*13c80*/  BSYNC.RECONVERGENT B0 ;  /* 0x0000000000007941 */ /* 0x000fea0003800200 */
.L_x_4595:
[----:B------:R-:W-:Y:S01]  /*13c90*/  SHF.R.U32.HI R229, RZ, 0x1, R231 ;  /* 0x00000001ffe57819 */ /* 0x000fe200000116e7 */
[C---:B-1----:R-:W-:Y:S01]  /*13ca0*/  IMAD.SHL.U32 R4, R231.reuse, 0x40, RZ ;  /* 0x00000040e7047824 */ /* 0x042fe200078e00ff */
[C---:B------:R-:W-:Y:S01]  /*13cb0*/  R2P PR, R231.reuse, 0x6 ;  /* 0x00000006e7007804 */ /* 0x040fe20000000000 */
[----:B------:R-:W-:Y:S01]  /*13cc0*/  IMAD.SHL.U32 R230, R231, 0x20, RZ ;  /* 0x00000020e7e67824 */ /* 0x000fe200078e00ff */
[----:B------:R-:W-:Y:S01]  /*13cd0*/  LOP3.LUT R0, R229, 0x8, RZ, 0xc0, !PT ;  /* 0x00000008e5007812 */ /* 0x000fe200078ec0ff */
[----:B------:R-:W0:Y:S01]  /*13ce0*/  LDGDEPBAR ;  /* 0x00000000000079af */ /* 0x000e220000000000 */
[----:B----4-:R-:W-:Y:S02]  /*13cf0*/  LOP3.LUT R3, R4, 0x1c0, RZ, 0xc0, !PT ;  /* 0x000001c004037812 */ /* 0x010fe400078ec0ff */
[----:B------:R-:W-:Y:S02]  /*13d00*/  LOP3.LUT R230, R230, 0x7c00, RZ, 0xc0, !PT ;  /* 0x00007c00e6e67812 */ /* 0x000fe400078ec0ff */
[----:B------:R-:W-:-:S02]  /*13d10*/  LOP3.LUT R2, R0, 0x1c0, R4, 0xf8, !PT ;  /* 0x000001c000027812 */ /* 0x000fc400078ef804 */
[----:B------:R-:W-:Y:S02]  /*13d20*/  LOP3.LUT R0, R3, 0x8, R231, 0xf8, !PT ;  /* 0x0000000803007812 */ /* 0x000fe400078ef8e7 */
[----:B------:R-:W-:Y:S02]  /*13d30*/  LOP3.LUT R3, R230, 0x200, R4, 0xf8, !PT ;  /* 0x00000200e6037812 */ /* 0x000fe400078ef804 */
[--C-:B------:R-:W-:Y:S02]  /*13d40*/  LOP3.LUT R252, R2, 0x38, R156.reuse, 0x78, !PT ;  /* 0x0000003802fc7812 */ /* 0x100fe400078e789c */
[----:B------:R-:W-:Y:S02]  /*13d50*/  LOP3.LUT R0, R0, 0x38, R156, 0x78, !PT ;  /* 0x0000003800007812 */ /* 0x000fe400078e789c */
[----:B------:R-:W-:Y:S02]  /*13d60*/  LOP3.LUT R4, R4, 0x400, RZ, 0xc0, !PT ;  /* 0x0000040004047812 */ /* 0x000fe400078ec0ff */
[----:B------:R-:W-:-:S02]  /*13d70*/  LOP3.LUT R2, R3, R252, RZ, 0xfc, !PT ;  /* 0x000000fc03027212 */ /* 0x000fc400078efcff */
[----:B------:R-:W-:-:S03]  /*13d80*/  LEA R0, R0, R4, 0x1 ;  /* 0x0000000400007211 */ /* 0x000fc600078e08ff */
[----:B------:R-:W-:Y:S02]  /*13d90*/  IMAD R14, R2, 0x2, R152 ;  /* 0x00000002020e7824 */ /* 0x000fe400078e0298 */
[----:B------:R-:W-:Y:S01]  /*13da0*/  IMAD.IADD R0, R152, 0x1, R0 ;  /* 0x0000000198007824 */ /* 0x000fe200078e0200 */
[----:B------:R-:W-:Y:S02]  /*13db0*/  MOV R152, 0x20 ;  /* 0x0000002000987802 */ /* 0x000fe40000000f00 */
[----:B------:R-:W-:Y:S02]  /*13dc0*/  LDSM.16.M88.4 R4, [R14] ;  /* 0x000000000e04783b */ /* 0x000fe40000000200 */
[----:B------:R-:W-:Y:S02]  /*13dd0*/  SEL R152, R152, 0xffffffe0, !P1 ;  /* 0xffffffe098987807 */ /* 0x000fe40004800000 */
[----:B------:R-:W1:Y:S03]  /*13de0*/  LDSM.16.M88.4 R16, [R0+0x2800] ;  /* 0x002800000010783b */ /* 0x000e660000000200 */
[--C-:B------:R-:W-:Y:S01]  /*13df0*/  IMAD.IADD R3, R14, 0x1, R152.reuse ;  /* 0x000000010e037824 */ /* 0x100fe200078e0298 */
[----:B------:R-:W4:Y:S01]  /*13e00*/  LDSM.16.M88.4 R24, [R0+0x3800] ;  /* 0x003800000018783b */ /* 0x000f220000000200 */
[----:B------:R-:W-:-:S03]  /*13e10*/  IMAD.IADD R2, R0, 0x1, R152 ;  /* 0x0000000100027824 */ /* 0x000fc600078e0298 */
[----:B------:R-:W2:Y:S04]  /*13e20*/  LDSM.16.M88.4 R20, [R0+0x2000] ;  /* 0x002000000014783b */ /* 0x000ea80000000200 */
[----:B-----5:R-:W3:Y:S04]  /*13e30*/  LDSM.16.M88.4 R28, [R0+0x4000] ;  /* 0x00400000001c783b */ /* 0x020ee80000000200 */
[----:B------:R-:W3:Y:S04]  /*13e40*/  LDSM.16.M88.4 R8, [R0+0x3000] ;  /* 0x003000000008783b */ /* 0x000ee80000000200 */
[----:B------:R-:W3:Y:S04]  /*13e50*/  LDSM.16.M88.4 R36, [R0+0x6000] ;  /* 0x006000000024783b */ /* 0x000ee80000000200 */
[----:B------:R-:W-:Y:S04]  /*13e60*/  LDSM.16.M88.4 R48, [R0+0x6800] ;  /* 0x006800000030783b */ /* 0x000fe80000000200 */
[----:B------:R-:W-:Y:S04]  /*13e70*/  LDSM.16.M88.4 R40, [R0+0x5800] ;  /* 0x005800000028783b */ /* 0x000fe80000000200 */
[----:B------:R-:W-:Y:S04]  /*13e80*/  LDSM.16.M88.4 R44, [R0+0x5000] ;  /* 0x00500000002c783b */ /* 0x000fe80000000200 */
[----:B------:R-:W-:Y:S01]  /*13e90*/  LDSM.16.M88.4 R32, [R0+0x4800] ;  /* 0x004800000020783b */ /* 0x000fe20000000200 */
[C---:B-1----:R-:W-:Y:S03]  /*13ea0*/  HMMA.16816.F32 R76, R4.reuse, R16, RZ ;  /* 0x00000010044c723c */ /* 0x042fe600000018ff */
[----:B------:R-:W-:Y:S05]  /*13eb0*/  LDSM.16.M88.4 R52, [R2+0x2000] ;  /* 0x002000000234783b */ /* 0x000fea0000000200 */
[C---:B------:R-:W-:Y:S01]  /*13ec0*/  HMMA.16816.F32 R68, R4.reuse, R18, RZ ;  /* 0x000000120444723c */ /* 0x040fe200000018ff */
[----:B------:R-:W1:Y:S07]  /*13ed0*/  LDSM.16.M88.4 R16, [R0+0x7000] ;  /* 0x007000000010783b */ /* 0x000e6e0000000200 */
[C---:B----4-:R-:W-:Y:S08]  /*13ee0*/  HMMA.16816.F32 R84, R4.reuse, R24, RZ ;  /* 0x000000180454723c */ /* 0x050ff000000018ff */
[C---:B------:R-:W-:Y:S01]  /*13ef0*/  HMMA.16816.F32 R88, R4.reuse, R26, RZ ;  /* 0x0000001a0458723c */ /* 0x040fe200000018ff */
[----:B------:R-:W4:Y:S07]  /*13f00*/  LDSM.16.M88.4 R24, [R0+0x9000] ;  /* 0x009000000018783b */ /* 0x000f2e0000000200 */
[C---:B--2---:R-:W-:Y:S08]  /*13f10*/  HMMA.16816.F32 R64, R4.reuse, R20, RZ ;  /* 0x000000140440723c */ /* 0x044ff000000018ff */
[C---:B------:R-:W-:Y:S01]  /*13f20*/  HMMA.16816.F32 R56, R4.reuse, R22, RZ ;  /* 0x000000160438723c */ /* 0x040fe200000018ff */
[----:B------:R-:W2:Y:S07]  /*13f30*/  LDSM.16.M88.4 R20, [R0+0x8000] ;  /* 0x008000000014783b */ /* 0x000eae0000000200 */
[C---:B---3--:R-:W-:Y:S08]  /*13f40*/  HMMA.16816.F32 R92, R4.reuse, R28, RZ ;  /* 0x0000001c045c723c */ /* 0x048ff000000018ff */
[C---:B------:R-:W-:Y:S01]  /*13f50*/  HMMA.16816.F32 R132, R4.reuse, R30, RZ ;  /* 0x0000001e0484723c */ /* 0x040fe200000018ff */
[----:B------:R-:W3:Y:S07]  /*13f60*/  LDSM.16.M88.4 R28, [R0+0x8800] ;  /* 0x00880000001c783b */ /* 0x000eee0000000200 */
[C---:B------:R-:W-:Y:S08]  /*13f70*/  HMMA.16816.F32 R72, R4.reuse, R8, RZ ;  /* 0x000000080448723c */ /* 0x040ff000000018ff */
[C---:B------:R-:W-:Y:S01]  /*13f80*/  HMMA.16816.F32 R80, R4.reuse, R10, RZ ;  /* 0x0000000a0450723c */ /* 0x040fe200000018ff */
[----:B------:R-:W3:Y:S07]  /*13f90*/  LDSM.16.M88.4 R8, [R0+0x7800] ;  /* 0x007800000008783b */ /* 0x000eee0000000200 */
[C---:B------:R-:W-:Y:S08]  /*13fa0*/  HMMA.16816.F32 R100, R4.reuse, R36, RZ ;  /* 0x000000240464723c */ /* 0x040ff000000018ff */
[C---:B------:R-:W-:Y:S01]  /*13fb0*/  HMMA.16816.F32 R108, R4.reuse, R38, RZ ;  /* 0x00000026046c723c */ /* 0x040fe200000018ff */
[----:B------:R-:W3:Y:S07]  /*13fc0*/  LDSM.16.M88.4 R36, [R0+0x9800] ;  /* 0x009800000024783b */ /* 0x000eee0000000200 */
[C---:B-1----:R-:W-:Y:S08]  /*13fd0*/  HMMA.16816.F32 R120, R4.reuse, R16, RZ ;  /* 0x000000100478723c */ /* 0x042ff000000018ff */
[C---:B------:R-:W-:Y:S01]  /*13fe0*/  HMMA.16816.F32 R160, R4.reuse, R18, RZ ;  /* 0x0000001204a0723c */ /* 0x040fe200000018ff */
[----:B------:R1:W3:Y:S07]  /*13ff0*/  LDSM.16.M88.4 R16, [R3] ;  /* 0x000000000310783b */ /* 0x0002ee0000000200 */
[C---:B------:R-:W-:Y:S08]  /*14000*/  HMMA.16816.F32 R96, R4.reuse, R48, RZ ;  /* 0x000000300460723c */ /* 0x040ff000000018ff */
[C---:B------:R-:W-:Y:S01]  /*14010*/  HMMA.16816.F32 R104, R4.reuse, R50, RZ ;  /* 0x000000320468723c */ /* 0x040fe200000018ff */
[----:B------:R-:W3:Y:S07]  /*14020*/  LDSM.16.M88.4 R48, [R2+0x2800] ;  /* 0x002800000230783b */ /* 0x000eee0000000200 */
[----:B------:R-:W-:Y:S01]  /*14030*/  HMMA.16816.F32 R116, R4, R40, RZ ;  /* 0x000000280474723c */ /* 0x000fe200000018ff */
[----:B-1----:R-:W-:-:S05]  /*14040*/  IMAD.MOV.U32 R3, RZ, RZ, 0x40 ;  /* 0x00000040ff037424 */ /* 0x002fca00078e00ff */
[----:B------:R-:W-:Y:S02]  /*14050*/  SEL R3, R3, 0xffffffc0, !P2 ;  /* 0xffffffc003037807 */ /* 0x000fe40005000000 */
[----:B------:R-:W-:Y:S01]  /*14060*/  HMMA.16816.F32 R112, R4, R42, RZ ;  /* 0x0000002a0470723c */ /* 0x000fe200000018ff */
[----:B------:R-:W1:Y:S01]  /*14070*/  LDSM.16.M88.4 R40, [R2+0x3800] ;  /* 0x003800000228783b */ /* 0x000e620000000200 */
[----:B------:R-:W-:-:S06]  /*14080*/  IADD3 R0, PT, PT, R0, R3, RZ ;  /* 0x0000000300007210 */ /* 0x000fcc0007ffe0ff */
[C---:B----4-:R-:W-:Y:S08]  /*14090*/  HMMA.16816.F32 R180, R4.reuse, R24, RZ ;  /* 0x0000001804b4723c */ /* 0x050ff000000018ff */
[C---:B------:R-:W-:Y:S01]  /*140a0*/  HMMA.16816.F32 R188, R4.reuse, R26, RZ ;  /* 0x0000001a04bc723c */ /* 0x040fe200000018ff */
[----:B------:R-:W4:Y:S07]  /*140b0*/  LDSM.16.M88.4 R24, [R2+0x5000] ;  /* 0x005000000218783b */ /* 0x000f2e0000000200 */
[C---:B------:R-:W-:Y:S08]  /*140c0*/  HMMA.16816.F32 R136, R4.reuse, R44, RZ ;  /* 0x0000002c0488723c */ /* 0x040ff000000018ff */
[C---:B--2---:R-:W-:Y:S08]  /*140d0*/  HMMA.16816.F32 R168, R4.reuse, R20, RZ ;  /* 0x0000001404a8723c */ /* 0x044ff000000018ff */
[C---:B------:R-:W-:Y:S01]  /*140e0*/  HMMA.16816.F32 R144, R4.reuse, R22, RZ ;  /* 0x000000160490723c */ /* 0x040fe200000018ff */
[----:B------:R-:W-:Y:S07]  /*140f0*/  LDSM.16.M88.4 R20, [R2+0x5800] ;  /* 0x005800000214783b */ /* 0x000fee0000000200 */
[C---:B------:R-:W-:Y:S01]  /*14100*/  HMMA.16816.F32 R124, R4.reuse, R46, RZ ;  /* 0x0000002e047c723c */ /* 0x040fe200000018ff */
[----:B------:R-:W-:Y:S07]  /*14110*/  LDSM.16.M88.4 R44, [R2+0x3000] ;  /* 0x00300000022c783b */ /* 0x000fee0000000200 */
[C---:B---3--:R-:W-:Y:S08]  /*14120*/  HMMA.16816.F32 R164, R4.reuse, R28, RZ ;  /* 0x0000001c04a4723c */ /* 0x048ff000000018ff */
        /* <DEDUP_REMOVED lines=13> */
[C---:B------:R-:W-:Y:S08]  /*14200*/  HMMA.16816.F32 R196, R16.reuse, R52, R64 ;  /* 0x0000003410c4723c */ /* 0x040ff00000001840 */
[C---:B------:R-:W-:Y:S08]  /*14210*/  HMMA.16816.F32 R56, R16.reuse, R50, R68 ;  /* 0x000000321038723c */ /* 0x040ff00000001844 */
[C---:B------:R-:W-:Y:S01]  /*14220*/  HMMA.16816.F32 R76, R16.reuse, R48, R76 ;  /* 0x00000030104c723c */ /* 0x040fe2000000184c */
[----:B------:R-:W3:Y:S07]  /*14230*/  LDSM.16.M88.4 R48, [R2+0x7000] ;  /* 0x007000000230783b */ /* 0x000eee0000000200 */
[C---:B-1----:R-:W-:Y:S08]  /*14240*/  HMMA.16816.F32 R68, R16.reuse, R40, R84 ;  /* 0x000000281044723c */ /* 0x042ff00000001854 */
[C---:B------:R-:W-:Y:S01]  /*14250*/  HMMA.16816.F32 R64, R16.reuse, R42, R88 ;  /* 0x0000002a1040723c */ /* 0x040fe20000001858 */
[----:B------:R-:W1:Y:S07]  /*14260*/  LDSM.16.M88.4 R40, [R2+0x7800] ;  /* 0x007800000228783b */ /* 0x000e6e0000000200 */
[C---:B----4-:R-:W-:Y:S08]  /*14270*/  HMMA.16816.F32 R204, R16.reuse, R24, R136 ;  /* 0x0000001810cc723c */ /* 0x050ff00000001888 */
[C---:B------:R-:W-:Y:S08]  /*14280*/  HMMA.16816.F32 R24, R16.reuse, R26, R124 ;  /* 0x0000001a1018723c */ /* 0x040ff0000000187c */
[----:B--2---:R-:W-:Y:S03]  /*14290*/  HMMA.16816.F32 R88, R16, R30, R128 ;  /* 0x0000001e1058723c */ /* 0x004fe60000001880 */
[----:B------:R-:W-:Y:S01]  /*142a0*/  MOV R55, R204 ;  /* 0x000000cc00377202 */ /* 0x000fe20000000f00 */
[----:B------:R-:W-:Y:S01]  /*142b0*/  IMAD.MOV.U32 R54, RZ, RZ, R205 ;  /* 0x000000ffff367224 */ /* 0x000fe200078e00cd */
[----:B------:R-:W-:Y:S01]  /*142c0*/  MOV R52, R207 ;  /* 0x000000cf00347202 */ /* 0x000fe20000000f00 */
[----:B------:R-:W-:-:S02]  /*142d0*/  IMAD.MOV.U32 R53, RZ, RZ, R206 ;  /* 0x000000ffff357224 */ /* 0x000fc400078e00ce */
[C---:B---3--:R-:W-:Y:S01]  /*142e0*/  HMMA.16816.F32 R128, R16.reuse, R4, R96 ;  /* 0x000000041080723c */ /* 0x048fe20000001860 */
[----:B------:R-:W-:Y:S02]  /*142f0*/  IMAD.IADD R4, R14, 0x1, R3 ;  /* 0x000000010e047824 */ /* 0x000fe400078e0203 */
[----:B------:R-:W-:Y:S01]  /*14300*/  IMAD.MOV.U32 R205, RZ, RZ, R24 ;  /* 0x000000ffffcd7224 */ /* 0x000fe200078e0018 */
[----:B------:R-:W-:Y:S01]  /*14310*/  MOV R153, R26 ;  /* 0x0000001a00997202 */ /* 0x000fe20000000f00 */
[----:B------:R-:W-:Y:S02]  /*14320*/  IMAD.MOV.U32 R204, RZ, RZ, R25 ;  /* 0x000000ffffcc7224 */ /* 0x000fe400078e0019 */
[----:B------:R-:W-:Y:S01]  /*14330*/  IMAD.MOV.U32 R148, RZ, RZ, R27 ;  /* 0x000000ffff947224 */ /* 0x000fe200078e001b */
[----:B------:R-:W-:Y:S01]  /*14340*/  HMMA.16816.F32 R84, R16, R32, R92 ;  /* 0x000000201054723c */ /* 0x000fe2000000185c */
[----:B------:R-:W-:-:S07]  /*14350*/  IMAD.IADD R3, R152, 0x1, R4 ;  /* 0x0000000198037824 */ /* 0x000fce00078e0204 */
[C---:B------:R-:W-:Y:S08]  /*14360*/  HMMA.16816.F32 R24, R16.reuse, R20, R116 ;  /* 0x000000141018723c */ /* 0x040ff00000001874 */
[C---:B------:R-:W-:Y:S08]  /*14370*/  HMMA.16816.F32 R20, R16.reuse, R22, R112 ;  /* 0x000000161014723c */ /* 0x040ff00000001870 */
[----:B------:R-:W-:Y:S01]  /*14380*/  HMMA.16816.F32 R92, R16, R34, R132 ;  /* 0x00000022105c723c */ /* 0x000fe20000001884 */
[----:B------:R-:W2:Y:S02]  /*14390*/  LDSM.16.M88.4 R32, [R2+0x9000] ;  /* 0x009000000220783b */ /* 0x000ea40000000200 */
[----:B------:R-:W-:Y:S01]  /*143a0*/  IMAD.MOV.U32 R209, RZ, RZ, R24 ;  /* 0x000000ffffd17224 */ /* 0x000fe200078e0018 */
[----:B------:R-:W-:Y:S01]  /*143b0*/  MOV R208, R25 ;  /* 0x0000001900d07202 */ /* 0x000fe20000000f00 */
[----:B------:R-:W-:-:S02]  /*143c0*/  IMAD.MOV.U32 R207, RZ, RZ, R26 ;  /* 0x000000ffffcf7224 */ /* 0x000fc400078e001a */
[----:B------:R-:W-:Y:S01]  /*143d0*/  IMAD.MOV.U32 R206, RZ, RZ, R27 ;  /* 0x000000ffffce7224 */ /* 0x000fe200078e001b */
[C---:B------:R-:W-:Y:S01]  /*143e0*/  HMMA.16816.F32 R72, R16.reuse, R44, R72 ;  /* 0x0000002c1048723c */ /* 0x040fe20000001848 */
[----:B------:R-:W-:Y:S02]  /*143f0*/  LDSM.16.M88.4 R24, [R0+0x2000] ;  /* 0x002000000018783b */ /* 0x000fe40000000200 */
[----:B------:R-:W-:Y:S01]  /*14400*/  MOV R62, R20 ;  /* 0x00000014003e7202 */ /* 0x000fe20000000f00 */
[----:B------:R-:W-:Y:S01]  /*14410*/  IMAD.MOV.U32 R61, RZ, RZ, R21 ;  /* 0x000000ffff3d7224 */ /* 0x000fe200078e0015 */
[----:B------:R-:W-:Y:S01]  /*14420*/  MOV R15, R23 ;  /* 0x00000017000f7202 */ /* 0x000fe20000000f00 */
[----:B------:R-:W-:Y:S02]  /*14430*/  IMAD.MOV.U32 R60, RZ, RZ, R22 ;  /* 0x000000ffff3c7224 */ /* 0x000fe400078e0016 */
[C---:B------:R-:W-:Y:S01]  /*14440*/  HMMA.16816.F32 R80, R16.reuse, R46, R80 ;  /* 0x0000002e1050723c */ /* 0x040fe20000001850 */
[----:B------:R-:W3:Y:S04]  /*14450*/  LDSM.16.M88.4 R44, [R2+0x8800] ;  /* 0x00880000022c783b */ /* 0x000ee80000000200 */
[----:B------:R-:W-:Y:S03]  /*14460*/  LDSM.16.M88.4 R20, [R0+0x2800] ;  /* 0x002800000014783b */ /* 0x000fe60000000200 */
[C---:B------:R-:W-:Y:S01]  /*14470*/  HMMA.16816.F32 R140, R16.reuse, R28, R140 ;  /* 0x0000001c108c723c */ /* 0x040fe2000000188c */
[----:B------:R4:W3:Y:S07]  /*14480*/  LDSM.16.M88.4 R28, [R2+0x9800] ;  /* 0x00980000021c783b */ /* 0x0008ee0000000200 */
[C---:B------:R-:W-:Y:S08]  /*14490*/  HMMA.16816.F32 R132, R16.reuse, R10, R108 ;  /* 0x0000000a1084723c */ /* 0x040ff0000000186c */
[C---:B------:R-:W-:Y:S01]  /*144a0*/  HMMA.16816.F32 R136, R16.reuse, R8, R100 ;  /* 0x000000081088723c */ /* 0x040fe20000001864 */
[----:B------:R-:W-:Y:S07]  /*144b0*/  LDSM.16.M88.4 R8, [R4] ;  /* 0x000000000408783b */ /* 0x000fee0000000200 */
[C---:B------:R-:W-:Y:S01]  /*144c0*/  HMMA.16816.F32 R124, R16.reuse, R6, R104 ;  /* 0x00000006107c723c */ /* 0x040fe20000001868 */
[----:B----4-:R-:W-:Y:S01]  /*144d0*/  IADD3 R2, PT, PT, R152, R0, RZ ;  /* 0x0000000098027210 */ /* 0x010fe20007ffe0ff */
[----:B------:R-:W-:Y:S06]  /*144e0*/  LDSM.16.M88.4 R4, [R3] ;  /* 0x000000000304783b */ /* 0x000fec0000000200 */
[----:B------:R-:W-:Y:S01]  /*144f0*/  HMMA.16816.F32 R116, R16, R50, R160 ;  /* 0x000000321074723c */ /* 0x000fe200000018a0 */
[----:B------:R-:W-:Y:S01]  /*14500*/  MOV R160, R55 ;  /* 0x0000003700a07202 */ /* 0x000fe20000000f00 */
[----:B------:R-:W-:Y:S01]  /*14510*/  IMAD.MOV.U32 R161, RZ, RZ, R54 ;  /* 0x000000ffffa17224 */ /* 0x000fe200078e0036 */
[----:B------:R-:W-:Y:S01]  /*14520*/  MOV R163, R52 ;  /* 0x0000003400a37202 */ /* 0x000fe20000000f00 */
[----:B------:R-:W-:-:S02]  /*14530*/  IMAD.MOV.U32 R162, RZ, RZ, R53 ;  /* 0x000000ffffa27224 */ /* 0x000fc400078e0035 */
[----:B------:R-:W-:Y:S02]  /*14540*/  LDSM.16.M88.4 R52, [R0+0x4000] ;  /* 0x004000000034783b */ /* 0x000fe40000000200 */
[C---:B-1----:R-:W-:Y:S08]  /*14550*/  HMMA.16816.F32 R112, R16.reuse, R40, R172 ;  /* 0x000000281070723c */ /* 0x042ff000000018ac */
[----:B------:R-:W-:Y:S01]  /*14560*/  HMMA.16816.F32 R108, R16, R42, R156 ;  /* 0x0000002a106c723c */ /* 0x000fe2000000189c */
[----:B------:R-:W1:Y:S01]  /*14570*/  LDSM.16.M88.4 R40, [R0+0x3000] ;  /* 0x003000000028783b */ /* 0x000e620000000200 */
[----:B------:R-:W-:Y:S01]  /*14580*/  IMAD.MOV.U32 R156, RZ, RZ, R205 ;  /* 0x000000ffff9c7224 */ /* 0x000fe200078e00cd */
[----:B------:R-:W-:Y:S01]  /*14590*/  MOV R157, R204 ;  /* 0x000000cc009d7202 */ /* 0x000fe20000000f00 */
[----:B------:R-:W-:-:S02]  /*145a0*/  IMAD.MOV.U32 R158, RZ, RZ, R153 ;  /* 0x000000ffff9e7224 */ /* 0x000fc400078e0099 */
[----:B------:R-:W-:Y:S02]  /*145b0*/  IMAD.MOV.U32 R159, RZ, RZ, R148 ;  /* 0x000000ffff9f7224 */ /* 0x000fe400078e0094 */
[C---:B------:R-:W-:Y:S08]  /*145c0*/  HMMA.16816.F32 R104, R16.reuse, R36, R168 ;  /* 0x000000241068723c */ /* 0x040ff000000018a8 */
[----:B------:R-:W-:Y:S01]  /*145d0*/  HMMA.16816.F32 R100, R16, R38, R144 ;  /* 0x000000261064723c */ /* 0x000fe20000001890 */
[----:B------:R-:W4:Y:S01]  /*145e0*/  LDSM.16.M88.4 R36, [R0+0x3800] ;  /* 0x003800000024783b */ /* 0x000f220000000200 */
[----:B------:R-:W-:Y:S01]  /*145f0*/  IMAD.MOV.U32 R144, RZ, RZ, R209 ;  /* 0x000000ffff907224 */ /* 0x000fe200078e00d1 */
[----:B------:R-:W-:Y:S01]  /*14600*/  MOV R146, R207 ;  /* 0x000000cf00927202 */ /* 0x000fe20000000f00 */
[----:B------:R-:W-:-:S02]  /*14610*/  IMAD.MOV.U32 R145, RZ, RZ, R208 ;  /* 0x000000ffff917224 */ /* 0x000fc400078e00d0 */
[----:B------:R-:W-:Y:S02]  /*14620*/  IMAD.MOV.U32 R147, RZ, RZ, R206 ;  /* 0x000000ffff937224 */ /* 0x000fe400078e00ce */
[C---:B--2---:R-:W-:Y:S08]  /*14630*/  HMMA.16816.F32 R172, R16.reuse, R32, R180 ;  /* 0x0000002010ac723c */ /* 0x044ff000000018b4 */
[C---:B---3--:R-:W-:Y:S08]  /*14640*/  HMMA.16816.F32 R168, R16.reuse, R46, R176 ;  /* 0x0000002e10a8723c */ /* 0x048ff000000018b0 */
[C---:B------:R-:W-:Y:S01]  /*14650*/  HMMA.16816.F32 R180, R16.reuse, R34, R188 ;  /* 0x0000002210b4723c */ /* 0x040fe200000018bc */
[----:B------:R-:W-:Y:S07]  /*14660*/  LDSM.16.M88.4 R32, [R0+0x8000] ;  /* 0x008000000020783b */ /* 0x000fee0000000200 */
[C---:B------:R-:W-:Y:S01]  /*14670*/  HMMA.16816.F32 R120, R16.reuse, R48, R120 ;  /* 0x000000301078723c */ /* 0x040fe20000001878 */
[----:B------:R-:W-:Y:S07]  /*14680*/  LDSM.16.M88.4 R48, [R0+0x5800] ;  /* 0x005800000030783b */ /* 0x000fee0000000200 */
[C---:B------:R-:W-:Y:S01]  /*14690*/  HMMA.16816.F32 R96, R16.reuse, R44, R164 ;  /* 0x0000002c1060723c */ /* 0x040fe200000018a4 */
[----:B------:R-:W-:Y:S07]  /*146a0*/  LDSM.16.M88.4 R44, [R0+0x6000] ;  /* 0x00600000002c783b */ /* 0x000fee0000000200 */
[C---:B------:R-:W-:Y:S08]  /*146b0*/  HMMA.16816.F32 R188, R16.reuse, R28, R200 ;  /* 0x0000001c10bc723c */ /* 0x040ff000000018c8 */
[----:B------:R-:W-:Y:S01]  /*146c0*/  HMMA.16816.F32 R176, R16, R30, R192 ;  /* 0x0000001e10b0723c */ /* 0x000fe200000018c0 */
[----:B------:R-:W2:Y:S04]  /*146d0*/  LDSM.16.M88.4 R16, [R0+0x4800] ;  /* 0x004800000010783b */ /* 0x000ea80000000200 */
[----:B------:R-:W-:Y:S03]  /*146e0*/  LDSM.16.M88.4 R28, [R0+0x8800] ;  /* 0x00880000001c783b */ /* 0x000fe60000000200 */
[C---:B-1----:R-:W-:Y:S01]  /*146f0*/  HMMA.16816.F32 R208, R8.reuse, R40, R72 ;  /* 0x0000002808d0723c */ /* 0x042fe20000001848 */
[----:B------:R-:W-:Y:S07]  /*14700*/  LDSM.16.M88.4 R72, [R2+0x2000] ;  /* 0x002000000248783b */ /* 0x000fee0000000200 */
[C---:B------:R-:W-:Y:S01]  /*14710*/  HMMA.16816.F32 R240, R8.reuse, R42, R80 ;  /* 0x0000002a08f0723c */ /* 0x040fe20000001850 */
[----:B------:R-:W1:Y:S07]  /*14720*/  LDSM.16.M88.4 R40, [R0+0x6800] ;  /* 0x006800000028783b */ /* 0x000e6e0000000200 */
[C---:B------:R-:W-:Y:S08]  /*14730*/  HMMA.16816.F32 R196, R8.reuse, R24, R196 ;  /* 0x0000001808c4723c */ /* 0x040ff000000018c4 */
[C---:B------:R-:W-:Y:S01]  /*14740*/  HMMA.16816.F32 R220, R8.reuse, R26, R184 ;  /* 0x0000001a08dc723c */ /* 0x040fe200000018b8 */
[----:B------:R-:W-:Y:S07]  /*14750*/  LDSM.16.M88.4 R24, [R0+0x9000] ;  /* 0x009000000018783b */ /* 0x000fee0000000200 */
[----:B------:R-:W-:Y:S01]  /*14760*/  HMMA.16816.F32 R216, R8, R20, R76 ;  /* 0x0000001408d8723c */ /* 0x000fe2000000184c */
[----:B------:R-:W-:Y:S01]  /*14770*/  IMAD.MOV.U32 R76, RZ, RZ, R62 ;  /* 0x000000ffff4c7224 */ /* 0x000fe200078e003e */
[----:B------:R-:W-:Y:S01]  /*14780*/  MOV R77, R61 ;  /* 0x0000003d004d7202 */ /* 0x000fe20000000f00 */
[----:B------:R-:W-:Y:S01]  /*14790*/  IMAD.MOV.U32 R78, RZ, RZ, R60 ;  /* 0x000000ffff4e7224 */ /* 0x000fe200078e003c */
[----:B------:R-:W-:-:S04]  /*147a0*/  MOV R79, R15 ;  /* 0x0000000f004f7202 */ /* 0x000fc80000000f00 */
[C---:B------:R-:W-:Y:S01]  /*147b0*/  HMMA.16816.F32 R204, R8.reuse, R22, R56 ;  /* 0x0000001608cc723c */ /* 0x040fe20000001838 */
[----:B------:R-:W3:Y:S04]  /*147c0*/  LDSM.16.M88.4 R56, [R0+0x5000] ;  /* 0x005000000038783b */ /* 0x000ee80000000200 */
[----:B------:R-:W-:Y:S03]  /*147d0*/  LDSM.16.M88.4 R20, [R0+0x9800] ;  /* 0x009800000014783b */ /* 0x000fe60000000200 */
[C---:B----4-:R-:W-:Y:S01]  /*147e0*/  HMMA.16816.F32 R224, R8.reuse, R36, R68 ;  /* 0x0000002408e0723c */ /* 0x050fe20000001844 */
[----:B------:R-:W-:Y:S07]  /*147f0*/  LDSM.16.M88.4 R68, [R2+0x3800] ;  /* 0x003800000244783b */ /* 0x000fee0000000200 */
[C---:B------:R-:W-:Y:S01]  /*14800*/  HMMA.16816.F32 R212, R8.reuse, R38, R64 ;  /* 0x0000002608d4723c */ /* 0x040fe20000001840 */
[----:B------:R-:W4:Y:S04]  /*14810*/  LDSM.16.M88.4 R36, [R0+0x7000] ;  /* 0x007000000024783b */ /* 0x000f280000000200 */
[----:B------:R-:W-:Y:S03]  /*14820*/  LDSM.16.M88.4 R64, [R2+0x4000] ;  /* 0x004000000240783b */ /* 0x000fe60000000200 */
[C---:B------:R-:W-:Y:S08]  /*14830*/  HMMA.16816.F32 R200, R8.reuse, R52, R84 ;  /* 0x0000003408c8723c */ /* 0x040ff00000001854 */
[C---:B------:R-:W-:Y:S01]  /*14840*/  HMMA.16816.F32 R192, R8.reuse, R54, R92 ;  /* 0x0000003608c0723c */ /* 0x040fe2000000185c */
[----:B------:R-:W4:Y:S07]  /*14850*/  LDSM.16.M88.4 R52, [R0+0x7800] ;  /* 0x007800000034783b */ /* 0x000f2e0000000200 */
[C---:B--2---:R-:W-:Y:S08]  /*14860*/  HMMA.16816.F32 R184, R8.reuse, R16, R140 ;  /* 0x0000001008b8723c */ /* 0x044ff0000000188c */
[C---:B------:R-:W-:Y:S08]  /*14870*/  HMMA.16816.F32 R140, R8.reuse, R50, R76 ;  /* 0x00000032088c723c */ /* 0x040ff0000000184c */
[C---:B-1----:R-:W-:Y:S08]  /*14880*/  HMMA.16816.F32 R128, R8.reuse, R40, R128 ;  /* 0x000000280880723c */ /* 0x042ff00000001880 */
[C---:B------:R-:W-:Y:S08]  /*14890*/  HMMA.16816.F32 R124, R8.reuse, R42, R124 ;  /* 0x0000002a087c723c */ /* 0x040ff0000000187c */
[C---:B------:R-:W-:Y:S01]  /*148a0*/  HMMA.16816.F32 R164, R8.reuse, R18, R88 ;  /* 0x0000001208a4723c */ /* 0x040fe20000001858 */
[----:B------:R-:W1:Y:S04]  /*148b0*/  LDSM.16.M88.4 R16, [R2+0x2800] ;  /* 0x002800000210783b */ /* 0x000e680000000200 */
[----:B------:R-:W-:Y:S03]  /*148c0*/  LDSM.16.M88.4 R88, [R2+0x3000] ;  /* 0x003000000258783b */ /* 0x000fe60000000200 */
[C---:B---3--:R-:W-:Y:S08]  /*148d0*/  HMMA.16816.F32 R160, R8.reuse, R56, R160 ;  /* 0x0000003808a0723c */ /* 0x048ff000000018a0 */
[C---:B------:R-:W-:Y:S01]  /*148e0*/  HMMA.16816.F32 R156, R8.reuse, R58, R156 ;  /* 0x0000003a089c723c */ /* 0x040fe2000000189c */
[----:B------:R-:W-:Y:S07]  /*148f0*/  LDSM.16.M88.4 R56, [R2+0x4800] ;  /* 0x004800000238783b */ /* 0x000fee0000000200 */
[C---:B------:R-:W-:Y:S01]  /*14900*/  HMMA.16816.F32 R144, R8.reuse, R48, R144 ;  /* 0x000000300890723c */ /* 0x040fe20000001890 */
[----:B------:R-:W-:Y:S07]  /*14910*/  LDSM.16.M88.4 R48, [R2+0x5800] ;  /* 0x005800000230783b */ /* 0x000fee0000000200 */
[C---:B------:R-:W-:Y:S08]  /*14920*/  HMMA.16816.F32 R136, R8.reuse, R44, R136 ;  /* 0x0000002c0888723c */ /* 0x040ff00000001888 */
[C---:B------:R-:W-:Y:S01]  /*14930*/  HMMA.16816.F32 R132, R8.reuse, R46, R132 ;  /* 0x0000002e0884723c */ /* 0x040fe20000001884 */
[----:B------:R-:W-:Y:S07]  /*14940*/  LDSM.16.M88.4 R44, [R2+0x6000] ;  /* 0x00600000022c783b */ /* 0x000fee0000000200 */
[C---:B----4-:R-:W-:Y:S08]  /*14950*/  HMMA.16816.F32 R120, R8.reuse, R36, R120 ;  /* 0x000000240878723c */ /* 0x050ff00000001878 */
[C---:B------:R-:W-:Y:S01]  /*14960*/  HMMA.16816.F32 R116, R8.reuse, R38, R116 ;  /* 0x000000260874723c */ /* 0x040fe20000001874 */
[----:B------:R-:W2:Y:S07]  /*14970*/  LDSM.16.M88.4 R36, [R2+0x6800] ;  /* 0x006800000224783b */ /* 0x000eae0000000200 */
        /* <DEDUP_REMOVED lines=13> */
[----:B------:R-:W-:Y:S01]  /*14a50*/  HMMA.16816.F32 R40, R8, R22, R176 ;  /* 0x000000160828723c */ /* 0x000fe200000018b0 */
[----:B------:R-:W4:Y:S07]  /*14a60*/  LDSM.16.M88.4 R20, [R2+0x8800] ;  /* 0x008800000214783b */ /* 0x000f2e0000000200 */
[----:B------:R-:W-:-:S15]  /*14a70*/  HMMA.16816.F32 R8, R4, R72, R196 ;  /* 0x000000480408723c */ /* 0x000fde00000018c4 */
[----:B------:R-:W-:-:S04]  /*14a80*/  NOP ;  /* 0x0000000000007918 */ /* 0x000fc80000000000 */
[----:B------:R-:W-:Y:S04]  /*14a90*/  STL.64 [R1+0x90], R8 ;  /* 0x0000900801007387 */ /* 0x000fe80000100a00 */
[----:B------:R2:W-:Y:S04]  /*14aa0*/  STL.64 [R1+0x98], R10 ;  /* 0x0000980a01007387 */ /* 0x0005e80000100a00 */
[----:B------:R-:W4:Y:S01]  /*14ab0*/  LDL R0, [R1+0xf0] ;  /* 0x0000f00001007983 */ /* 0x000f220000100800 */
[C---:B-1----:R-:W-:Y:S08]  /*14ac0*/  HMMA.16816.F32 R216, R4.reuse, R16, R216 ;  /* 0x0000001004d8723c */ /* 0x042ff000000018d8 */
[C---:B--2---:R-:W-:Y:S08]  /*14ad0*/  HMMA.16816.F32 R8, R4.reuse, R74, R220 ;  /* 0x0000004a0408723c */ /* 0x044ff000000018dc */
[C---:B------:R-:W-:Y:S08]  /*14ae0*/  HMMA.16816.F32 R220, R4.reuse, R36, R128 ;  /* 0x0000002404dc723c */ /* 0x040ff00000001880 */
[C---:B------:R-:W-:Y:S03]  /*14af0*/  HMMA.16816.F32 R36, R4.reuse, R38, R124 ;  /* 0x000000260424723c */ /* 0x040fe6000000187c */
[----:B------:R-:W-:Y:S05]  /*14b00*/  STL.64 [R1+0x80], R8 ;  /* 0x0000800801007387 */ /* 0x000fea0000100a00 */
[C---:B------:R-:W-:Y:S01]  /*14b10*/  HMMA.16816.F32 R204, R4.reuse, R18, R204 ;  /* 0x0000001204cc723c */ /* 0x040fe200000018cc */
[----:B------:R-:W1:Y:S04]  /*14b20*/  LDSM.16.M88.4 R16, [R2+0x9000] ;  /* 0x009000000210783b */ /* 0x000e680000000200 */
[----:B------:R-:W-:Y:S04]  /*14b30*/  STL.64 [R1+0x88], R10 ;  /* 0x0000880a01007387 */ /* 0x000fe80000100a00 */
[----:B------:R-:W2:Y:S01]  /*14b40*/  LDSM.16.M88.4 R8, [R2+0x9800] ;  /* 0x009800000208783b */ /* 0x000ea20000000200 */
[----:B------:R-:W-:Y:S01]  /*14b50*/  HMMA.16816.F32 R172, R4, R48, R144 ;  /* 0x0000003004ac723c */ /* 0x000fe20000001890 */
[----:B------:R-:W-:-:S04]  /*14b60*/  DEPBAR.LE SB0, 0x0 ;  /* 0x000080000000791a */ /* 0x000fc80000000000 */
[----:B------:R-:W-:Y:S03]  /*14b70*/  STL.64 [R1], R36 ;  /* 0x0000002401007387 */ /* 0x000fe60000100a00 */
[C---:B------:R-:W-:Y:S01]  /*14b80*/  HMMA.16816.F32 R176, R4.reuse, R50, R140 ;  /* 0x0000003204b0723c */ /* 0x040fe2000000188c */
[----:B------:R4:W-:Y:S07]  /*14b90*/  STL.64 [R1+0x8], R38 ;  /* 0x0000082601007387 */ /* 0x0009ee0000100a00 */
[C---:B---3--:R-:W-:Y:S08]  /*14ba0*/  HMMA.16816.F32 R48, R4.reuse, R32, R120 ;  /* 0x000000200430723c */ /* 0x048ff00000001878 */
[C---:B------:R-:W-:Y:S08]  /*14bb0*/  HMMA.16816.F32 R188, R4.reuse, R44, R136 ;  /* 0x0000002c04bc723c */ /* 0x040ff00000001888 */
[C---:B------:R-:W-:Y:S08]  /*14bc0*/  HMMA.16816.F32 R196, R4.reuse, R46, R132 ;  /* 0x0000002e04c4723c */ /* 0x040ff00000001884 */
[C---:B------:R-:W-:Y:S08]  /*14bd0*/  HMMA.16816.F32 R44, R4.reuse, R34, R116 ;  /* 0x00000022042c723c */ /* 0x040ff00000001874 */
[C---:B----4-:R-:W-:Y:S08]  /*14be0*/  HMMA.16816.F32 R36, R4.reuse, R28, R112 ;  /* 0x0000001c0424723c */ /* 0x050ff00000001870 */
[C---:B------:R-:W-:Y:S08]  /*14bf0*/  HMMA.16816.F32 R32, R4.reuse, R30, R108 ;  /* 0x0000001e0420723c */ /* 0x040ff0000000186c */
[C---:B------:R-:W-:Y:S08]  /*14c00*/  HMMA.16816.F32 R28, R4.reuse, R24, R104 ;  /* 0x00000018041c723c */ /* 0x040ff00000001868 */
[C---:B------:R-:W-:Y:S01]  /*14c10*/  HMMA.16816.F32 R24, R4.reuse, R26, R100 ;  /* 0x0000001a0418723c */ /* 0x040fe20000001864 */
[----:B------:R-:W-:Y:S04]  /*14c20*/  STL.64 [R1+0x10], R48 ;  /* 0x0000103001007387 */ /* 0x000fe80000100a00 */
[----:B------:R-:W-:Y:S04]  /*14c30*/  STL.64 [R1+0x18], R50 ;  /* 0x0000183201007387 */ /* 0x000fe80000100a00 */
[----:B------:R-:W-:Y:S04]  /*14c40*/  STL.64 [R1+0x20], R44 ;  /* 0x0000202c01007387 */ /* 0x000fe80000100a00 */
[----:B------:R-:W-:Y:S04]  /*14c50*/  STL.64 [R1+0x28], R46 ;  /* 0x0000282e01007387 */ /* 0x000fe80000100a00 */
[----:B------:R-:W-:Y:S04]  /*14c60*/  STL.64 [R1+0x30], R36 ;  /* 0x0000302401007387 */ /* 0x000fe80000100a00 */
[----:B------:R-:W-:Y:S04]  /*14c70*/  STL.64 [R1+0x38], R38 ;  /* 0x0000382601007387 */ /* 0x000fe80000100a00 */
[----:B------:R-:W-:Y:S04]  /*14c80*/  STL.64 [R1+0x40], R32 ;  /* 0x0000402001007387 */ /* 0x000fe80000100a00 */
[----:B------:R3:W-:Y:S04]  /*14c90*/  STL.64 [R1+0x48], R34 ;  /* 0x0000482201007387 */ /* 0x0007e80000100a00 */
[----:B------:R-:W-:Y:S04]  /*14ca0*/  STL.64 [R1+0x50], R28 ;  /* 0x0000501c01007387 */ /* 0x000fe80000100a00 */
[----:B------:R4:W-:Y:S04]  /*14cb0*/  STL.64 [R1+0x58], R30 ;  /* 0x0000581e01007387 */ /* 0x0009e80000100a00 */
[----:B------:R-:W-:Y:S04]  /*14cc0*/  STL.64 [R1+0x60], R24 ;  /* 0x0000601801007387 */ /* 0x000fe80000100a00 */
[----:B------:R1:W-:Y:S01]  /*14cd0*/  STL.64 [R1+0x68], R26 ;  /* 0x0000681a01007387 */ /* 0x0003e20000100a00 */
[C---:B------:R-:W-:Y:S08]  /*14ce0*/  HMMA.16816.F32 R208, R4.reuse, R88, R208 ;  /* 0x0000005804d0723c */ /* 0x040ff000000018d0 */
[C---:B---3--:R-:W-:Y:S08]  /*14cf0*/  HMMA.16816.F32 R32, R4.reuse, R20, R96 ;  /* 0x000000140420723c */ /* 0x048ff00000001860 */
[C---:B----4-:R-:W-:Y:S08]  /*14d00*/  HMMA.16816.F32 R28, R4.reuse, R22, R92 ;  /* 0x00000016041c723c */ /* 0x050ff0000000185c */
[C---:B-1----:R-:W-:Y:S08]  /*14d10*/  HMMA.16816.F32 R24, R4.reuse, R16, R84 ;  /* 0x000000100418723c */ /* 0x042ff00000001854 */
        /* <DEDUP_REMOVED lines=12> */
[----:B------:R1:W-:Y:S04]  /*14de0*/  STL.64 [R1+0x70], R32 ;  /* 0x0000702001007387 */ /* 0x0003e80000100a00 */
        /* <DEDUP_REMOVED lines=10> */
[----:B------:R1:W-:Y:S01]  /*14e90*/  STL.64 [R1+0xe8], R6 ;  /* 0x0000e80601007387 */ /* 0x0003e20000100a00 */
[----:B------:R-:W-:Y:S01]  /*14ea0*/  BAR.SYNC.DEFER_BLOCKING 0x0 ;  /* 0x0000000000007b1d */ /* 0x000fe20000010000 */
[----:B------:R-:W-:-:S05]  /*14eb0*/  ISETP.NE.AND P0, PT, R0, 0x1, PT ;  /* 0x000000010000780c */ /* 0x000fca0003f05270 */
[----:B------:R-:W-:Y:S01]  /*14ec0*/  BSSY.RECONVERGENT B1, `(.L_x_4598) ;  /* 0x00000c5000017945 */ /* 0x000fe20003800200 */
[----:B------:R-:W-:-:S07]  /*14ed0*/  P2R R148, PR, RZ, 0x1 ;  /* 0x00000001ff947803 */ /* 0x000fce0000000000 */
        /* <DEDUP_REMOVED lines=14> */
.L_x_4601:
[----:B-1----:R-:W2:Y:S01]  /*14fc0*/  LD.E R4, desc[UR6][R154.64+0x170] ;  /* 0x000170069a047980 */ /* 0x002ea2000c101900 */
[C---:B------:R-:W-:Y:S01]  /*14fd0*/  VIADD R9, R150.reuse, 0xfffffe00 ;  /* 0xfffffe0096097836 */ /* 0x040fe20000000000 */
[----:B------:R-:W-:-:S04]  /*14fe0*/  IADD3 R8, PT, PT, R150, -0x100, RZ ;  /* 0xffffff0096087810 */ /* 0x000fc80007ffe0ff */
        /* <DEDUP_REMOVED lines=11> */
[----:B------:R-:W-:Y:S01]  /*150a0*/  IMAD.HI.U32 R3, R3, R5, R2 ;  /* 0x0000000503037227 */ /* 0x000fe200078e0002 */
[----:B------:R-:W-:-:S03]  /*150b0*/  MOV R5, R6 ;  /* 0x0000000600057202 */ /* 0x000fc60000000f00 */
        /* <DEDUP_REMOVED lines=15> */
[----:B------:R-:W-:-:S02]  /*151b0*/  LOP3.LUT R0, R9, R4, RZ, 0x3c, !PT ;  /* 0x0000000409007212 */ /* 0x000fc400078e3cff */
[----:B------:R-:W-:Y:S02]  /*151c0*/  ISETP.GE.AND P5, PT, R5, RZ, PT ;  /* 0x000000ff0500720c */ /* 0x000fe40003fa6270 */
[----:B------:R-:W-:Y:S02]  /*151d0*/  ISETP.GE.AND P0, PT, R0, RZ, PT ;  /* 0x000000ff0000720c */ /* 0x000fe40003f06270 */
[----:B------:R-:W-:Y:S02]  /*151e0*/  ISETP.NE.AND P1, PT, R4, RZ, PT ;  /* 0x000000ff0400720c */ /* 0x000fe40003f25270 */
[----:B------:R-:W-:Y:S02]  /*151f0*/  @P3 IADD3 R2, PT, PT, R2, 0x1, RZ ;  /* 0x0000000102023810 */ /* 0x000fe40007ffe0ff */
[----:B------:R-:W-:Y:S01]  /*15200*/  LOP3.LUT R0, RZ, R4, RZ, 0x33, !PT ;  /* 0x00000004ff007212 */ /* 0x000fe200078e33ff */
[----:B------:R-:W-:-:S04]  /*15210*/  @P4 VIADD R3, R3, 0x1 ;  /* 0x0000000103034836 */ /* 0x000fc80000000000 */
        /* <DEDUP_REMOVED lines=26> */
.L_x_4602:
[----:B------:R-:W-:Y:S05]  /*153c0*/  BSYNC.RECONVERGENT B0 ;  /* 0x0000000000007941 */ /* 0x000fea0003800200 */
.L_x_4600:
[C---:B-1----:R-:W-:Y:S01]  /*153d0*/  IMAD.SHL.U32 R22, R234.reuse, 0x20, RZ ;  /* 0x00000020ea167824 */ /* 0x042fe200078e00ff */
        /* <DEDUP_REMOVED lines=16> */
[----:B------:R-:W-:Y:S01]  /*154e0*/  IADD3 R20, P1, PT, R18, R22, RZ ;  /* 0x0000001612147210 */ /* 0x000fe20007f3e0ff */
        /* <DEDUP_REMOVED lines=58> */
[----:B------:R-:W-:Y:S01]  /*15890*/  IMAD.X R3, R5, 0x1, R0, P3 ;  /* 0x0000000105037824 */ /* 0x000fe200018e0600 */
[----:B---3--:R-:W-:-:S02]  /*158a0*/  @!P0 IADD3 R12, P1, PT, R2, R22, RZ ;  /* 0x00000016020c8210 */ /* 0x008fc40007f3e0ff */
        /* <DEDUP_REMOVED lines=38> */
.L_x_4599:
[----:B------:R-:W-:Y:S05]  /*15b10*/  BSYNC.RECONVERGENT B1 ;  /* 0x0000000000017941 */ /* 0x000fea0003800200 */
.L_x_4598:
[----:B--2---:R-:W2:Y:S04]  /*15b20*/  LDL.LU R14, [R1+0xd0] ;  /* 0x0000d000010e7983 */ /* 0x004ea80000300800 */
[----:B------:R-:W3:Y:S04]  /*15b30*/  LDL.LU R15, [R1+0xdc] ;  /* 0x0000dc00010f7983 */ /* 0x000ee80000300800 */
[----:B------:R-:W4:Y:S04]  /*15b40*/  LDL.LU R11, [R1+0xe0] ;  /* 0x0000e000010b7983 */ /* 0x000f280000300800 */
[----:B-1----:R-:W5:Y:S04]  /*15b50*/  LDL.LU R31, [R1+0x94] ;  /* 0x00009400011f7983 */ /* 0x002f680000300800 */
[----:B------:R-:W4:Y:S04]  /*15b60*/  LDL.LU R5, [R1+0xe4] ;  /* 0x0000e40001057983 */ /* 0x000f280000300800 */
        /* <DEDUP_REMOVED lines=9> */
[----:B------:R-:W4:Y:S04]  /*15c00*/  LDL.LU R16, [R1] ;  /* 0x0000000001107983 */ /* 0x000f280000300800 */
[----:B------:R-:W4:Y:S04]  /*15c10*/  LDL.LU R17, [R1+0x4] ;  /* 0x0000040001117983 */ /* 0x000f280000300800 */
[----:B------:R-:W2:Y:S04]  /*15c20*/  LDL.LU R30, [R1+0x8c] ;  /* 0x00008c00011e7983 */ /* 0x000ea80000300800 */
[----:B------:R-:W3:Y:S04]  /*15c30*/  LDL.LU R29, [R1+0xb8] ;  /* 0x0000b800011d7983 */ /* 0x000ee80000300800 */
        /* <DEDUP_REMOVED lines=10> */
[----:B------:R-:W4:Y:S01]  /*15ce0*/  LDL.LU R3, [R1+0xe8] ;  /* 0x0000e80001037983 */ /* 0x000f220000300800 */
[----:B------:R-:W-:Y:S01]  /*15cf0*/  SHF.R.U32.HI R0, RZ, 0x2, R231 ;  /* 0x00000002ff007819 */ /* 0x000fe200000116e7 */
[----:B------:R-:W-:Y:S01]  /*15d00*/  IMAD.SHL.U32 R2, R231, 0x2, RZ ;  /* 0x00000002e7027824 */ /* 0x000fe200078e00ff */
[----:B------:R-:W-:-:S05]  /*15d10*/  IADD3 R34, PT, PT, R150, -0x100, RZ ;  /* 0xffffff0096227810 */ /* 0x000fca0007ffe0ff */
[----:B------:R1:W-:Y:S01]  /*15d20*/  STL [R1+0xf8], R34 ;  /* 0x0000f82201007387 */ /* 0x0003e20000100800 */
[----:B--2---:R-:W-:Y:S01]  /*15d30*/  IMAD.MOV.U32 R32, RZ, RZ, R30 ;  /* 0x000000ffff207224 */ /* 0x004fe200078e001e */
[----:B---3--:R-:W-:-:S03]  /*15d40*/  MOV R30, R29 ;  /* 0x0000001d001e7202 */ /* 0x008fc60000000f00 */
[----:B------:R-:W-:Y:S02]  /*15d50*/  IMAD.MOV.U32 R33, RZ, RZ, R32 ;  /* 0x000000ffff217224 */ /* 0x000fe400078e0020 */
[----:B-----5:R-:W-:Y:S01]  /*15d60*/  IMAD.MOV.U32 R32, RZ, RZ, R31 ;  /* 0x000000ffff207224 */ /* 0x020fe200078e001f */
[----:B------:R-:W-:Y:S01]  /*15d70*/  MOV R31, R30 ;  /* 0x0000001e001f7202 */ /* 0x000fe20000000f00 */
[----:B----4-:R-:W-:Y:S02]  /*15d80*/  IMAD.MOV.U32 R29, RZ, RZ, R28 ;  /* 0x000000ffff1d7224 */ /* 0x010fe400078e001c */
[----:B------:R-:W-:Y:S02]  /*15d90*/  IMAD.MOV.U32 R28, RZ, RZ, R27 ;  /* 0x000000ffff1c7224 */ /* 0x000fe400078e001b */
[----:B------:R-:W-:Y:S01]  /*15da0*/  IMAD.MOV.U32 R30, RZ, RZ, R29 ;  /* 0x000000ffff1e7224 */ /* 0x000fe200078e001d */
[----:B------:R-:W-:Y:S01]  /*15db0*/  MOV R27, R26 ;  /* 0x0000001a001b7202 */ /* 0x000fe20000000f00 */
[----:B------:R-:W-:-:S02]  /*15dc0*/  IMAD.MOV.U32 R29, RZ, RZ, R28 ;  /* 0x000000ffff1d7224 */ /* 0x000fc400078e001c */
[----:B------:R-:W-:Y:S01]  /*15dd0*/  IMAD.MOV.U32 R26, RZ, RZ, R25 ;  /* 0x000000ffff1a7224 */ /* 0x000fe200078e0019 */
[----:B------:R-:W-:Y:S01]  /*15de0*/  MOV R28, R27 ;  /* 0x0000001b001c7202 */ /* 0x000fe20000000f00 */
[----:B------:R-:W-:Y:S02]  /*15df0*/  IMAD.MOV.U32 R25, RZ, RZ, R24 ;  /* 0x000000ffff197224 */ /* 0x000fe400078e0018 */
[----:B------:R-:W-:Y:S01]  /*15e00*/  IMAD.MOV.U32 R27, RZ, RZ, R26 ;  /* 0x000000ffff1b7224 */ /* 0x000fe200078e001a */
[----:B------:R-:W-:Y:S01]  /*15e10*/  MOV R24, R23 ;  /* 0x0000001700187202 */ /* 0x000fe20000000f00 */
        /* <DEDUP_REMOVED lines=9> */
[----:B------:R-:W-:Y:S01]  /*15eb0*/  IMAD.MOV.U32 R18, RZ, RZ, R3 ;  /* 0x000000ffff127224 */ /* 0x000fe200078e0003 */
[----:B------:R-:W-:Y:S01]  /*15ec0*/  LOP3.LUT R3, R0, 0x7, RZ, 0xc0, !PT ;  /* 0x0000000700037812 */ /* 0x000fe200078ec0ff */
[----:B------:R-:W-:Y:S01]  /*15ed0*/  IMAD.MOV.U32 R21, RZ, RZ, R20 ;  /* 0x000000ffff157224 */ /* 0x000fe200078e0014 */
[----:B------:R-:W-:Y:S01]  /*15ee0*/  LOP3.LUT R0, R2, 0x6, RZ, 0xc0, !PT ;  /* 0x0000000602007812 */ /* 0x000fe200078ec0ff */
[----:B------:R-:W-:Y:S01]  /*15ef0*/  IMAD.MOV.U32 R20, RZ, RZ, R18 ;  /* 0x000000ffff147224 */ /* 0x000fe200078e0012 */
[----:B------:R-:W-:Y:S01]  /*15f00*/  MOV R18, R15 ;  /* 0x0000000f00127202 */ /* 0x000fe20000000f00 */
[----:B------:R-:W-:Y:S01]  /*15f10*/  IMAD.MOV.U32 R15, RZ, RZ, R14 ;  /* 0x000000ffff0f7224 */ /* 0x000fe200078e000e */
[----:B------:R-:W-:Y:S01]  /*15f20*/  LOP3.LUT R3, R3, 0x1f0, R229, 0xf8, !PT ;  /* 0x000001f003037812 */ /* 0x000fe200078ef8e5 */
[----:B------:R-:W-:Y:S01]  /*15f30*/  IMAD.IADD R2, R0, 0x1, R34 ;  /* 0x0000000100027824 */ /* 0x000fe200078e0222 */
[----:B------:R-:W2:Y:S01]  /*15f40*/  LDL.LU R14, [R1+0xd4] ;  /* 0x0000d400010e7983 */ /* 0x000ea20000300800 */
[----:B-1----:R-:W-:-:S02]  /*15f50*/  IMAD.MOV.U32 R34, RZ, RZ, R33 ;  /* 0x000000ffff227224 */ /* 0x002fc400078e0021 */
[----:B------:R-:W-:Y:S01]  /*15f60*/  IMAD.MOV.U32 R33, RZ, RZ, R32 ;  /* 0x000000ffff217224 */ /* 0x000fe200078e0020 */
[----:B------:R-:W-:Y:S01]  /*15f70*/  MOV R32, R31 ;  /* 0x0000001f00207202 */ /* 0x000fe20000000f00 */
[----:B------:R-:W-:Y:S01]  /*15f80*/  IMAD.MOV.U32 R31, RZ, RZ, R30 ;  /* 0x000000ffff1f7224 */ /* 0x000fe200078e001e */
[----:B------:R-:W-:Y:S01]  /*15f90*/  MOV R38, R34 ;  /* 0x0000002200267202 */ /* 0x000fe20000000f00 */
[----:B------:R-:W-:Y:S01]  /*15fa0*/  IMAD.MOV.U32 R30, RZ, RZ, R29 ;  /* 0x000000ffff1e7224 */ /* 0x000fe200078e001d */
[----:B------:R-:W-:Y:S01]  /*15fb0*/  MOV R29, R28 ;  /* 0x0000001c001d7202 */ /* 0x000fe20000000f00 */
[----:B------:R-:W-:Y:S01]  /*15fc0*/  IMAD.MOV.U32 R28, RZ, RZ, R27 ;  /* 0x000000ffff1c7224 */ /* 0x000fe200078e001b */
[----:B------:R-:W1:Y:S01]  /*15fd0*/  S2R R0, SR_CTAID.X ;  /* 0x0000000000007919 */ /* 0x000e620000002500 */
[----:B------:R-:W-:Y:S01]  /*15fe0*/  IMAD.MOV.U32 R27, RZ, RZ, R26 ;  /* 0x000000ffff1b7224 */ /* 0x000fe200078e001a */
[----:B------:R-:W-:Y:S01]  /*15ff0*/  MOV R26, R25 ;  /* 0x00000019001a7202 */ /* 0x000fe20000000f00 */
[----:B------:R-:W-:Y:S01]  /*16000*/  IMAD.MOV.U32 R25, RZ, RZ, R24 ;  /* 0x000000ffff197224 */ /* 0x000fe200078e0018 */
[----:B------:R-:W-:Y:S01]  /*16010*/  MOV R36, R31 ;  /* 0x0000001f00247202 */ /* 0x000fe20000000f00 */
[----:B------:R-:W-:Y:S01]  /*16020*/  IMAD.MOV.U32 R24, RZ, RZ, R23 ;  /* 0x000000ffff187224 */ /* 0x000fe200078e0017 */
[----:B------:R-:W-:Y:S01]  /*16030*/  MOV R23, R22 ;  /* 0x0000001600177202 */ /* 0x000fe20000000f00 */
[----:B------:R-:W-:-:S02]  /*16040*/  IMAD.MOV.U32 R22, RZ, RZ, R21 ;  /* 0x000000ffff167224 */ /* 0x000fc400078e0015 */
[----:B------:R-:W-:Y:S01]  /*16050*/  IMAD.MOV.U32 R21, RZ, RZ, R20 ;  /* 0x000000ffff157224 */ /* 0x000fe200078e0014 */
[----:B------:R-:W-:Y:S01]  /*16060*/  MOV R20, R18 ;  /* 0x0000001200147202 */ /* 0x000fe20000000f00 */
[----:B------:R-:W-:Y:S02]  /*16070*/  IMAD.MOV.U32 R18, RZ, RZ, R15 ;  /* 0x000000ffff127224 */ /* 0x000fe400078e000f */
[----:B------:R-:W-:Y:S02]  /*16080*/  IMAD.MOV.U32 R34, RZ, RZ, R29 ;  /* 0x000000ffff227224 */ /* 0x000fe400078e001d */
[----:B------:R-:W-:Y:S01]  /*16090*/  IMAD.MOV.U32 R29, RZ, RZ, R24 ;  /* 0x000000ffff1d7224 */ /* 0x000fe200078e0018 */
[----:B------:R-:W-:Y:S01]  /*160a0*/  MOV R24, R18 ;  /* 0x0000001200187202 */ /* 0x000fe20000000f00 */
[----:B------:R-:W-:Y:S01]  /*160b0*/  VIADD R15, R2, 0x1 ;  /* 0x00000001020f7836 */ /* 0x000fe20000000000 */
[----:B------:R-:W3:Y:S01]  /*160c0*/  LDL.LU R18, [R1+0xd8] ;  /* 0x0000d80001127983 */ /* 0x000ee20000300800 */
[----:B------:R-:W-:Y:S01]  /*160d0*/  IMAD.MOV.U32 R35, RZ, RZ, R30 ;  /* 0x000000ffff237224 */ /* 0x000fe200078e001e */
[----:B------:R-:W-:Y:S01]  /*160e0*/  MOV R30, R25 ;  /* 0x00000019001e7202 */ /* 0x000fe20000000f00 */
[----:B------:R-:W-:-:S02]  /*160f0*/  IMAD.MOV.U32 R25, RZ, RZ, R20 ;  /* 0x000000ffff197224 */ /* 0x000fc400078e0014 */
[----:B------:R-:W-:Y:S02]  /*16100*/  IMAD.MOV.U32 R20, RZ, RZ, R4 ;  /* 0x000000ffff147224 */ /* 0x000fe400078e0004 */
[----:B------:R-:W-:Y:S01]  /*16110*/  IMAD.MOV.U32 R39, RZ, RZ, R33 ;  /* 0x000000ffff277224 */ /* 0x000fe200078e0021 */
[----:B------:R-:W-:Y:S01]  /*16120*/  MOV R33, R28 ;  /* 0x0000001c00217202 */ /* 0x000fe20000000f00 */
[----:B------:R-:W-:Y:S02]  /*16130*/  IMAD.MOV.U32 R37, RZ, RZ, R32 ;  /* 0x000000ffff257224 */ /* 0x000fe400078e0020 */
[----:B------:R-:W-:Y:S01]  /*16140*/  IMAD.MOV.U32 R32, RZ, RZ, R27 ;  /* 0x000000ffff207224 */ /* 0x000fe200078e001b */
[----:B------:R-:W-:Y:S01]  /*16150*/  MOV R27, R22 ;  /* 0x00000016001b7202 */ /* 0x000fe20000000f00 */
[----:B------:R-:W-:Y:S01]  /*16160*/  IMAD.MOV.U32 R31, RZ, RZ, R26 ;  /* 0x000000ffff1f7224 */ /* 0x000fe200078e001a */
[----:B-1----:R-:W-:Y:S01]  /*16170*/  LEA R3, R0, R3, 0x6 ;  /* 0x0000000300037211 */ /* 0x002fe200078e30ff */
[----:B------:R-:W-:-:S02]  /*16180*/  IMAD.MOV.U32 R28, RZ, RZ, R23 ;  /* 0x000000ffff1c7224 */ /* 0x000fc400078e0017 */
[----:B------:R-:W-:Y:S01]  /*16190*/  IMAD.MOV.U32 R26, RZ, RZ, R21 ;  /* 0x000000ffff1a7224 */ /* 0x000fe200078e0015 */
[----:B------:R-:W-:Y:S01]  /*161a0*/  IADD3 R3, PT, PT, R149, R3, -R228 ;  /* 0x0000000395037210 */ /* 0x000fe20007ffe8e4 */
[----:B------:R-:W-:Y:S01]  /*161b0*/  IMAD.MOV.U32 R22, RZ, RZ, R11 ;  /* 0x000000ffff167224 */ /* 0x000fe200078e000b */
[----:B------:R-:W-:Y:S02]  /*161c0*/  MOV R21, R5 ;  /* 0x0000000500157202 */ /* 0x000fe40000000f00 */
[----:B------:R-:W-:-:S04]  /*161d0*/  IADD3 R0, PT, PT, R3, -R15, RZ ;  /* 0x8000000f03007210 */ /* 0x000fc80007ffe0ff */
[----:B------:R-:W-:-:S04]  /*161e0*/  IABS R4, R0 ;  /* 0x0000000000047213 */ /* 0x000fc80000000000 */
[----:B------:R-:W-:-:S05]  /*161f0*/  I2FP.F32.S32 R4, R4 ;  /* 0x0000000400047245 */ /* 0x000fca0000201400 */
[----:B------:R-:W-:Y:S01]  /*16200*/  FFMA.FTZ R76, -R151, R4, R39 ;  /* 0x00000004974c7223 */ /* 0x000fe20000010127 */
        /* <DEDUP_REMOVED lines=14> */
[----:B------:R-:W-:Y:S02]  /*162f0*/  IMAD.MOV.U32 R25, RZ, RZ, R24 ;  /* 0x000000ffff197224 */ /* 0x000fe400078e0018 */
[----:B--2---:R-:W-:-:S05]  /*16300*/  IMAD.MOV.U32 R23, RZ, RZ, R14 ;  /* 0x000000ffff177224 */ /* 0x004fca00078e000e */
[----:B------:R-:W-:Y:S01]  /*16310*/  MOV R24, R23 ;  /* 0x0000001700187202 */ /* 0x000fe20000000f00 */
[----:B------:R-:W-:Y:S02]  /*16320*/  IMAD.MOV.U32 R23, RZ, RZ, R22 ;  /* 0x000000ffff177224 */ /* 0x000fe400078e0016 */
[----:B------:R-:W-:Y:S01]  /*16330*/  IMAD.MOV.U32 R22, RZ, RZ, R21 ;  /* 0x000000ffff167224 */ /* 0x000fe200078e0015 */
[----:B------:R-:W-:Y:S01]  /*16340*/  MOV R21, R20 ;  /* 0x0000001400157202 */ /* 0x000fe20000000f00 */
[----:B---3--:R-:W-:Y:S02]  /*16350*/  IMAD.MOV.U32 R20, RZ, RZ, R18 ;  /* 0x000000ffff147224 */ /* 0x008fe400078e0012 */
[----:B------:R-:W-:Y:S01]  /*16360*/  IMAD.MOV.U32 R18, RZ, RZ, R12 ;  /* 0x000000ffff127224 */ /* 0x000fe200078e000c */
[----:B------:R-:W-:Y:S01]  /*16370*/  MOV R12, R9 ;  /* 0x00000009000c7202 */ /* 0x000fe20000000f00 */
[----:B------:R-:W-:Y:S02]  /*16380*/  IMAD.MOV.U32 R9, RZ, RZ, R7 ;  /* 0x000000ffff097224 */ /* 0x000fe400078e0007 */
[----:B------:R-:W2:Y:S04]  /*16390*/  LDL.LU R7, [R1+0x20] ;  /* 0x0000200001077983 */ /* 0x000ea80000300800 */
[----:B------:R-:W3:Y:S04]  /*163a0*/  LDL.LU R40, [R1+0x84] ;  /* 0x0000840001287983 */ /* 0x000ee80000300800 */
[----:B------:R-:W4:Y:S01]  /*163b0*/  LDL.LU R110, [R1+0x2c] ;  /* 0x00002c00016e7983 */ /* 0x000f220000300800 */
[----:B------:R-:W-:-:S02]  /*163c0*/  IMAD.MOV.U32 R102, RZ, RZ, R25 ;  /* 0x000000ffff667224 */ /* 0x000fc400078e0019 */
[----:B------:R-:W-:Y:S02]  /*163d0*/  IMAD.MOV.U32 R66, RZ, RZ, R30 ;  /* 0x000000ffff427224 */ /* 0x000fe400078e001e */
[----:B------:R-:W-:Y:S01]  /*163e0*/  IMAD.MOV.U32 R25, RZ, RZ, R9 ;  /* 0x000000ffff197224 */ /* 0x000fe200078e0009 */
        /* <DEDUP_REMOVED lines=11> */
[----:B------:R-:W-:-:S02]  /*164a0*/  IMAD.MOV.U32 R82, RZ, RZ, R31 ;  /* 0x000000ffff527224 */ /* 0x000fc400078e001f */
[----:B------:R-:W-:Y:S02]  /*164b0*/  IMAD.MOV.U32 R101, RZ, RZ, R24 ;  /* 0x000000ffff657224 */ /* 0x000fe400078e0018 */
[----:B------:R-:W-:Y:S02]  /*164c0*/  IMAD.MOV.U32 R63, RZ, RZ, R34 ;  /* 0x000000ffff3f7224 */ /* 0x000fe400078e0022 */
[----:B------:R-:W-:Y:S01]  /*164d0*/  IMAD.MOV.U32 R83, RZ, RZ, R28 ;  /* 0x000000ffff537224 */ /* 0x000fe200078e001c */
[----:B------:R-:W-:Y:S01]  /*164e0*/  MOV R122, R112 ;  /* 0x00000070007a7202 */ /* 0x000fe20000000f00 */
[----:B------:R-:W-:Y:S01]  /*164f0*/  IMAD.MOV.U32 R60, RZ, RZ, R37 ;  /* 0x000000ffff3c7224 */ /* 0x000fe200078e0025 */
[----:B------:R-:W5:Y:S01]  /*16500*/  LDL.LU R31, [R1+0x28] ;  /* 0x00002800011f7983 */ /* 0x000f620000300800 */
        /* <DEDUP_REMOVED lines=18> */
[----:B------:R-:W-:-:S04]  /*16630*/  VIADD R14, R2, 0x9 ;  /* 0x00000009020e7836 */ /* 0x000fc80000000000 */
[----:B------:R-:W-:-:S05]  /*16640*/  IMAD.IADD R5, R3, 0x1, -R14 ;  /* 0x0000000103057824 */ /* 0x000fca00078e0a0e */
[----:B------:R-:W-:Y:S01]  /*16650*/  IABS R0, R5 ;  /* 0x0000000500007213 */ /* 0x000fe20000000000 */
[----:B------:R-:W-:Y:S01]  /*16660*/  IMAD.MOV.U32 R21, RZ, RZ, R10 ;  /* 0x000000ffff157224 */ /* 0x000fe200078e000a */
[C---:B------:R-:W-:Y:S01]  /*16670*/  IADD3 R10, PT, PT, R2.reuse, 0x11, RZ ;  /* 0x00000011020a7810 */ /* 0x040fe20007ffe0ff */
[C---:B------:R-:W-:Y:S01]  /*16680*/  VIADD R11, R2.reuse, 0x10 ;  /* 0x00000010020b7836 */ /* 0x040fe20000000000 */
[----:B------:R-:W-:Y:S01]  /*16690*/  I2FP.F32.S32 R0, R0 ;  /* 0x0000000000007245 */ /* 0x000fe20000201400 */
[C---:B------:R-:W-:Y:S01]  /*166a0*/  VIADD R22, R2.reuse, 0x18 ;  /* 0x0000001802167836 */ /* 0x040fe20000000000 */
[C---:B------:R-:W-:Y:S01]  /*166b0*/  IADD3 R24, PT, PT, R2.reuse, 0x20, RZ ;  /* 0x0000002002187810 */ /* 0x040fe20007ffe0ff */
[----:B------:R-:W-:Y:S02]  /*166c0*/  VIADD R23, R2, 0x19 ;  /* 0x0000001902177836 */ /* 0x000fe40000000000 */
[C---:B------:R-:W-:Y:S01]  /*166d0*/  IMAD.IADD R4, R3.reuse, 0x1, -R11 ;  /* 0x0000000103047824 */ /* 0x040fe200078e0a0b */
[C---:B------:R-:W-:Y:S01]  /*166e0*/  IADD3 R6, PT, PT, R3.reuse, -R22, RZ ;  /* 0x8000001603067210 */ /* 0x040fe20007ffe0ff */
[----:B------:R-:W-:Y:S01]  /*166f0*/  IMAD.IADD R9, R3, 0x1, -R24 ;  /* 0x0000000103097824 */ /* 0x000fe200078e0a18 */
[----:B------:R-:W-:-:S02]  /*16700*/  MOV R26, R8 ;  /* 0x00000008001a7202 */ /* 0x000fc40000000f00 */
[----:B------:R-:W-:Y:S02]  /*16710*/  IABS R8, R4 ;  /* 0x0000000400087213 */ /* 0x000fe40000000000 */
[----:B------:R-:W-:Y:S02]  /*16720*/  IABS R4, R6 ;  /* 0x0000000600047213 */ /* 0x000fe40000000000 */
[----:B------:R-:W-:Y:S01]  /*16730*/  IABS R6, R9 ;  /* 0x0000000900067213 */ /* 0x000fe20000000000 */
[----:B------:R-:W-:Y:S01]  /*16740*/  IMAD.MOV.U32 R94, RZ, RZ, R19 ;  /* 0x000000ffff5e7224 */ /* 0x000fe200078e0013 */
[----:B------:R-:W-:Y:S01]  /*16750*/  MOV R20, R12 ;  /* 0x0000000c00147202 */ /* 0x000fe20000000f00 */
[----:B------:R-:W-:Y:S01]  /*16760*/  IMAD.MOV.U32 R19, RZ, RZ, R13 ;  /* 0x000000ffff137224 */ /* 0x000fe200078e000d */
[C---:B------:R-:W-:Y:S01]  /*16770*/  IADD3 R27, PT, PT, R2.reuse, 0x29, RZ ;  /* 0x00000029021b7810 */ /* 0x040fe20007ffe0ff */
[C---:B------:R-:W-:Y:S02]  /*16780*/  VIADD R13, R2.reuse, 0x28 ;  /* 0x00000028020d7836 */ /* 0x040fe40000000000 */
[----:B------:R-:W-:-:S02]  /*16790*/  VIADD R12, R2, 0x21 ;  /* 0x00000021020c7836 */ /* 0x000fc40000000000 */
[----:B--2---:R-:W-:-:S04]  /*167a0*/  IMAD.MOV.U32 R30, RZ, RZ, R7 ;  /* 0x000000ffff1e7224 */ /* 0x004fc800078e0007 */
[----:B------:R-:W-:-:S04]  /*167b0*/  IMAD.MOV.U32 R113, RZ, RZ, R30 ;  /* 0x000000ffff717224 */ /* 0x000fc800078e001e */
[----:B------:R-:W-:Y:S02]  /*167c0*/  IMAD.MOV.U32 R123, RZ, RZ, R113 ;  /* 0x000000ffff7b7224 */ /* 0x000fe400078e0071 */
[----:B------:R-:W-:Y:S01]  /*167d0*/  IMAD.MOV.U32 R113, RZ, RZ, R104 ;  /* 0x000000ffff717224 */ /* 0x000fe200078e0068 */
[----:B------:R-:W-:Y:S01]  /*167e0*/  MOV R104, R102 ;  /* 0x0000006600687202 */ /* 0x000fe20000000f00 */
[----:B------:R-:W-:Y:S02]  /*167f0*/  IMAD.MOV.U32 R102, RZ, RZ, R82 ;  /* 0x000000ffff667224 */ /* 0x000fe400078e0052 */
[----:B------:R-:W-:Y:S02]  /*16800*/  IMAD.MOV.U32 R82, RZ, RZ, R62 ;  /* 0x000000ffff527224 */ /* 0x000fe400078e003e */
[----:B------:R-:W2:Y:S01]  /*16810*/  LDL.LU R62, [R1+0x80] ;  /* 0x00008000013e7983 */ /* 0x000ea20000300800 */
[----:B----4-:R-:W-:-:S03]  /*16820*/  IMAD.MOV.U32 R121, RZ, RZ, R110 ;  /* 0x000000ffff797224 */ /* 0x010fc600078e006e */
[----:B------:R-:W4:Y:S01]  /*16830*/  LDL.LU R61, [R1+0x88] ;  /* 0x00008800013d7983 */ /* 0x000f220000300800 */
[----:B------:R-:W-:-:S03]  /*16840*/  IMAD.MOV.U32 R110, RZ, RZ, R96 ;  /* 0x000000ffff6e7224 */ /* 0x000fc600078e0060 */
[----:B------:R-:W2:Y:S04]  /*16850*/  LDL.LU R59, [R1+0x4c] ;  /* 0x00004c00013b7983 */ /* 0x000ea80000300800 */
[----:B------:R-:W5:Y:S04]  /*16860*/  LDL.LU R58, [R1+0x44] ;  /* 0x00004400013a7983 */ /* 0x000f680000300800 */
[----:B------:R-:W4:Y:S04]  /*16870*/  LDL.LU R96, [R1+0x10] ;  /* 0x0000100001607983 */ /* 0x000f280000300800 */
[----:B------:R-:W2:Y:S01]  /*16880*/  LDL.LU R131, [R1+0x3c] ;  /* 0x00003c0001837983 */ /* 0x000ea20000300800 */
[----:B---3--:R-:W-:Y:S01]  /*16890*/  FFMA.FTZ R75, -R151, R0, R40 ;  /* 0x00000000974b7223 */ /* 0x008fe20000010128 */
[----:B------:R-:W-:-:S02]  /*168a0*/  IMAD.IADD R0, R3, 0x1, -R10 ;  /* 0x0000000103007824 */ /* 0x000fc400078e0a0a */
[----:B------:R-:W-:-:S03]  /*168b0*/  IMAD.IADD R7, R3, 0x1, -R23 ;  /* 0x0000000103077824 */ /* 0x000fc600078e0a17 */
[----:B------:R-:W-:Y:S02]  /*168c0*/  IABS R5, R0 ;  /* 0x0000000000057213 */ /* 0x000fe40000000000 */
[----:B------:R-:W-:Y:S02]  /*168d0*/  IABS R0, R7 ;  /* 0x0000000700007213 */ /* 0x000fe40000000000 */
[----:B------:R-:W-:Y:S01]  /*168e0*/  MOV R7, R5 ;  /* 0x0000000500077202 */ /* 0x000fe20000000f00 */
[----:B------:R-:W-:Y:S02]  /*168f0*/  IMAD.MOV.U32 R5, RZ, RZ, R4 ;  /* 0x000000ffff057224 */ /* 0x000fe400078e0004 */
[----:B------:R-:W-:Y:S01]  /*16900*/  IMAD.MOV.U32 R4, RZ, RZ, R0 ;  /* 0x000000ffff047224 */ /* 0x000fe200078e0000 */
[----:B------:R-:W-:Y:S02]  /*16910*/  MOV R0, R6 ;  /* 0x0000000600007202 */ /* 0x000fe40000000f00 */
[----:B------:R-:W-:-:S02]  /*16920*/  I2FP.F32.S32 R6, R8 ;  /* 0x0000000800067245 */ /* 0x000fc40000201400 */
[----:B------:R-:W-:Y:S02]  /*16930*/  I2FP.F32.S32 R0, R0 ;  /* 0x0000000000007245 */ /* 0x000fe40000201400 */
[----:B------:R-:W-:Y:S01]  /*16940*/  I2FP.F32.S32 R4, R4 ;  /* 0x0000000400047245 */ /* 0x000fe20000201400 */
[C---:B------:R-:W-:Y:S01]  /*16950*/  VIADD R28, R2.reuse, 0x30 ;  /* 0x00000030021c7836 */ /* 0x040fe20000000000 */
[----:B------:R-:W-:Y:S01]  /*16960*/  I2FP.F32.S32 R7, R7 ;  /* 0x0000000700077245 */ /* 0x000fe20000201400 */
[C---:B------:R-:W-:Y:S01]  /*16970*/  FFMA.FTZ R79, -R151.reuse, R0, R208 ;  /* 0x00000000974f7223 */ /* 0x040fe200000101d0 */
[----:B------:R-:W-:Y:S01]  /*16980*/  I2FP.F32.S32 R5, R5 ;  /* 0x0000000500057245 */ /* 0x000fe20000201400 */
[----:B------:R-:W-:Y:S02]  /*16990*/  VIADD R29, R2, 0x31 ;  /* 0x00000031021d7836 */ /* 0x000fe40000000000 */
[----:B------:R-:W-:Y:S01]  /*169a0*/  FFMA.FTZ R68, -R151, R6, R216 ;  /* 0x0000000697447223 */ /* 0x000fe200000101d8 */
[----:B------:R-:W-:-:S02]  /*169b0*/  IMAD.IADD R0, R3, 0x1, -R13 ;  /* 0x0000000103007824 */ /* 0x000fc400078e0a0d */
[C---:B------:R-:W-:Y:S01]  /*169c0*/  FFMA.FTZ R80, -R151.reuse, R4, R205 ;  /* 0x0000000497507223 */ /* 0x040fe200000101cd */
[----:B------:R-:W-:Y:S01]  /*169d0*/  FFMA.FTZ R67, -R151, R7, R217 ;  /* 0x0000000797437223 */ /* 0x000fe200000101d9 */
[C---:B------:R-:W-:Y:S01]  /*169e0*/  IADD3 R4, PT, PT, R3.reuse, -R12, RZ ;  /* 0x8000000c03047210 */ /* 0x040fe20007ffe0ff */
[C---:B------:R-:W-:Y:S01]  /*169f0*/  IMAD.IADD R6, R3.reuse, 0x1, -R27 ;  /* 0x0000000103067824 */ /* 0x040fe200078e0a1b */
[C---:B------:R-:W-:Y:S01]  /*16a00*/  IADD3 R7, PT, PT, R3.reuse, -R28, RZ ;  /* 0x8000001c03077210 */ /* 0x040fe20007ffe0ff */
[----:B------:R-:W-:Y:S02]  /*16a10*/  IMAD.IADD R9, R3, 0x1, -R29 ;  /* 0x0000000103097824 */ /* 0x000fe400078e0a1d */
[----:B------:R-:W-:Y:S01]  /*16a20*/  FFMA.FTZ R81, -R151, R5, R204 ;  /* 0x0000000597517223 */ /* 0x000fe200000101cc */
[----:B------:R-:W-:Y:S02]  /*16a30*/  IABS R5, R0 ;  /* 0x0000000000057213 */ /* 0x000fe40000000000 */
[----:B------:R-:W-:-:S02]  /*16a40*/  IABS R8, R4 ;  /* 0x0000000400087213 */ /* 0x000fc40000000000 */
[----:B------:R-:W-:Y:S02]  /*16a50*/  IABS R4, R6 ;  /* 0x0000000600047213 */ /* 0x000fe40000000000 */
[----:B------:R-:W-:Y:S02]  /*16a60*/  IABS R0, R7 ;  /* 0x0000000700007213 */ /* 0x000fe40000000000 */
[----:B------:R-:W-:Y:S01]  /*16a70*/  IABS R6, R9 ;  /* 0x0000000900067213 */ /* 0x000fe20000000000 */
[----:B------:R-:W-:Y:S01]  /*16a80*/  IMAD.MOV.U32 R7, RZ, RZ, R5 ;  /* 0x000000ffff077224 */ /* 0x000fe200078e0005 */
[----:B------:R-:W-:Y:S01]  /*16a90*/  MOV R5, R4 ;  /* 0x0000000400057202 */ /* 0x000fe20000000f00 */
[----:B------:R-:W-:Y:S02]  /*16aa0*/  IMAD.MOV.U32 R4, RZ, RZ, R0 ;  /* 0x000000ffff047224 */ /* 0x000fe400078e0000 */
[----:B------:R-:W-:Y:S01]  /*16ab0*/  IMAD.MOV.U32 R0, RZ, RZ, R6 ;  /* 0x000000ffff007224 */ /* 0x000fe200078e0006 */
[----:B------:R-:W-:Y:S01]  /*16ac0*/  MOV R51, R35 ;  /* 0x0000002300337202 */ /* 0x000fe20000000f00 */
[----:B------:R-:W-:Y:S01]  /*16ad0*/  IMAD.MOV.U32 R97, RZ, RZ, R17 ;  /* 0x000000ffff617224 */ /* 0x000fe200078e0011 */
[----:B------:R-:W-:-:S02]  /*16ae0*/  I2FP.F32.S32 R6, R8 ;  /* 0x0000000800067245 */ /* 0x000fc40000201400 */
[----:B------:R-:W-:Y:S01]  /*16af0*/  I2FP.F32.S32 R0, R0 ;  /* 0x0000000000007245 */ /* 0x000fe20000201400 */
[C---:B------:R-:W-:Y:S01]  /*16b00*/  VIADD R17, R2.reuse, 0x39 ;  /* 0x0000003902117836 */ /* 0x040fe20000000000 */
[----:B------:R-:W-:Y:S02]  /*16b10*/  I2FP.F32.S32 R4, R4 ;  /* 0x0000000400047245 */ /* 0x000fe40000201400 */
[----:B------:R-:W-:Y:S01]  /*16b20*/  MOV R35, R16 ;  /* 0x0000001000237202 */ /* 0x000fe20000000f00 */
[C---:B------:R-:W-:Y:S01]  /*16b30*/  VIADD R16, R2.reuse, 0x38 ;  /* 0x0000003802107836 */ /* 0x040fe20000000000 */
[----:B------:R-:W-:Y:S01]  /*16b40*/  I2FP.F32.S32 R7, R7 ;  /* 0x0000000700077245 */ /* 0x000fe20000201400 */
[C---:B------:R-:W-:Y:S01]  /*16b50*/  VIADD R33, R2.reuse, 0x41 ;  /* 0x0000004102217836 */ /* 0x040fe20000000000 */
[C---:B------:R-:W-:Y:S01]  /*16b60*/  IADD3 R32, PT, PT, R2.reuse, 0x40, RZ ;  /* 0x0000004002207810 */ /* 0x040fe20007ffe0ff */
[----:B------:R-:W-:Y:S01]  /*16b70*/  FFMA.FTZ R86, -R151, R0, R225 ;  /* 0x0000000097567223 */ /* 0x000fe200000101e1 */
[----:B------:R-:W-:Y:S01]  /*16b80*/  I2FP.F32.S32 R5, R5 ;  /* 0x0000000500057245 */ /* 0x000fe20000201400 */
[----:B------:R-:W-:-:S02]  /*16b90*/  VIADD R34, R2, 0x48 ;  /* 0x0000004802227836 */ /* 0x000fc40000000000 */
[----:B------:R-:W-:Y:S01]  /*16ba0*/  FFMA.FTZ R70, -R151, R6, R209 ;  /* 0x0000000697467223 */ /* 0x000fe200000101d1 */
[----:B------:R-:W-:Y:S02]  /*16bb0*/  IMAD.IADD R0, R3, 0x1, -R17 ;  /* 0x0000000103007824 */ /* 0x000fe400078e0a11 */
[C---:B------:R-:W-:Y:S01]  /*16bc0*/  FFMA.FTZ R87, -R151.reuse, R4, R224 ;  /* 0x0000000497577223 */ /* 0x040fe200000101e0 */
[----:B------:R-:W-:Y:S01]  /*16bd0*/  FFMA.FTZ R69, -R151, R7, R240 ;  /* 0x0000000797457223 */ /* 0x000fe200000101f0 */
[C---:B------:R-:W-:Y:S01]  /*16be0*/  IADD3 R4, PT, PT, R3.reuse, -R16, RZ ;  /* 0x8000001003047210 */ /* 0x040fe20007ffe0ff */
[C---:B------:R-:W-:Y:S01]  /*16bf0*/  IMAD.IADD R6, R3.reuse, 0x1, -R32 ;  /* 0x0000000103067824 */ /* 0x040fe200078e0a20 */
[C---:B------:R-:W-:Y:S01]  /*16c00*/  IADD3 R7, PT, PT, R3.reuse, -R33, RZ ;  /* 0x8000002103077210 */ /* 0x040fe20007ffe0ff */
[----:B------:R-:W-:Y:S02]  /*16c10*/  IMAD.IADD R9, R3, 0x1, -R34 ;  /* 0x0000000103097824 */ /* 0x000fe400078e0a22 */
[----:B------:R-:W-:Y:S01]  /*16c20*/  FFMA.FTZ R88, -R151, R5, R241 ;  /* 0x0000000597587223 */ /* 0x000fe200000101f1 */
[----:B------:R-:W-:-:S02]  /*16c30*/  IABS R5, R0 ;  /* 0x0000000000057213 */ /* 0x000fc40000000000 */
[----:B------:R-:W-:Y:S02]  /*16c40*/  IABS R8, R4 ;  /* 0x0000000400087213 */ /* 0x000fe40000000000 */
        /* <DEDUP_REMOVED lines=9> */
[----:B------:R-:W-:Y:S01]  /*16ce0*/  I2FP.F32.S32 R4, R4 ;  /* 0x0000000400047245 */ /* 0x000fe20000201400 */
[----:B------:R-:W-:Y:S01]  /*16cf0*/  VIADD R19, R2, 0x50 ;  /* 0x0000005002137836 */ /* 0x000fe20000000000 */
[----:B------:R-:W-:-:S02]  /*16d00*/  I2FP.F32.S32 R6, R8 ;  /* 0x0000000800067245 */ /* 0x000fc40000201400 */
[----:B------:R-:W-:Y:S02]  /*16d10*/  I2FP.F32.S32 R0, R0 ;  /* 0x0000000000007245 */ /* 0x000fe40000201400 */
[C---:B------:R-:W-:Y:S01]  /*16d20*/  IADD3 R18, PT, PT, R2.reuse, 0x49, RZ ;  /* 0x0000004902127810 */ /* 0x040fe20007ffe0ff */
[C---:B------:R-:W-:Y:S01]  /*16d30*/  VIADD R37, R2.reuse, 0x51 ;  /* 0x0000005102257836 */ /* 0x040fe20000000000 */
[----:B------:R-:W-:Y:S01]  /*16d40*/  I2FP.F32.S32 R7, R7 ;  /* 0x0000000700077245 */ /* 0x000fe20000201400 */
[C---:B------:R-:W-:Y:S01]  /*16d50*/  FFMA.FTZ R92, -R151.reuse, R4, R201 ;  /* 0x00000004975c7223 */ /* 0x040fe200000101c9 */
[C---:B------:R-:W-:Y:S01]  /*16d60*/  IADD3 R38, PT, PT, R2.reuse, 0x58, RZ ;  /* 0x0000005802267810 */ /* 0x040fe20007ffe0ff */
[----:B------:R-:W-:Y:S01]  /*16d70*/  VIADD R39, R2, 0x59 ;  /* 0x0000005902277836 */ /* 0x000fe20000000000 */
[----:B------:R-:W-:Y:S01]  /*16d80*/  I2FP.F32.S32 R5, R5 ;  /* 0x0000000500057245 */ /* 0x000fe20000201400 */
[C---:B------:R-:W-:Y:S01]  /*16d90*/  FFMA.FTZ R72, -R151.reuse, R6, R212 ;  /* 0x0000000697487223 */ /* 0x040fe200000101d4 */
[----:B------:R-:W-:Y:S01]  /*16da0*/  FFMA.FTZ R91, -R151, R0, R192 ;  /* 0x00000000975b7223 */ /* 0x000fe200000101c0 */
[C---:B------:R-:W-:Y:S01]  /*16db0*/  IMAD.IADD R4, R3.reuse, 0x1, -R18 ;  /* 0x0000000103047824 */ /* 0x040fe200078e0a12 */
[C---:B------:R-:W-:Y:S01]  /*16dc0*/  IADD3 R0, PT, PT, R3.reuse, -R19, RZ ;  /* 0x8000001303007210 */ /* 0x040fe20007ffe0ff */
[----:B------:R-:W-:-:S02]  /*16dd0*/  IMAD.IADD R6, R3, 0x1, -R37 ;  /* 0x0000000103067824 */ /* 0x000fc400078e0a25 */
[----:B------:R-:W-:Y:S01]  /*16de0*/  FFMA.FTZ R71, -R151, R7, R213 ;  /* 0x0000000797477223 */ /* 0x000fe200000101d5 */
[----:B------:R-:W-:Y:S02]  /*16df0*/  IMAD.IADD R7, R3, 0x1, -R38 ;  /* 0x0000000103077824 */ /* 0x000fe400078e0a26 */
[----:B------:R-:W-:Y:S01]  /*16e00*/  FFMA.FTZ R95, -R151, R5, R200 ;  /* 0x00000005975f7223 */ /* 0x000fe200000101c8 */
[----:B------:R-:W-:Y:S02]  /*16e10*/  IADD3 R9, PT, PT, R3, -R39, RZ ;  /* 0x8000002703097210 */ /* 0x000fe40007ffe0ff */
[----:B------:R-:W-:Y:S02]  /*16e20*/  IABS R8, R4 ;  /* 0x0000000400087213 */ /* 0x000fe40000000000 */
[----:B------:R-:W-:Y:S02]  /*16e30*/  IABS R5, R0 ;  /* 0x0000000000057213 */ /* 0x000fe40000000000 */
[----:B------:R-:W-:-:S02]  /*16e40*/  IABS R4, R6 ;  /* 0x0000000600047213 */ /* 0x000fc40000000000 */
[----:B------:R-:W-:Y:S02]  /*16e50*/  IABS R0, R7 ;  /* 0x0000000700007213 */ /* 0x000fe40000000000 */
[----:B------:R-:W-:Y:S01]  /*16e60*/  IABS R6, R9 ;  /* 0x0000000900067213 */ /* 0x000fe20000000000 */
[----:B------:R-:W-:Y:S02]  /*16e70*/  IMAD.MOV.U32 R7, RZ, RZ, R5 ;  /* 0x000000ffff077224 */ /* 0x000fe400078e0005 */
[----:B------:R-:W-:Y:S01]  /*16e80*/  IMAD.MOV.U32 R5, RZ, RZ, R4 ;  /* 0x000000ffff057224 */ /* 0x000fe200078e0004 */
[----:B------:R-:W-:Y:S01]  /*16e90*/  MOV R4, R0 ;  /* 0x0000000000047202 */ /* 0x000fe20000000f00 */
[----:B------:R-:W-:Y:S01]  /*16ea0*/  IMAD.MOV.U32 R0, RZ, RZ, R6 ;  /* 0x000000ffff007224 */ /* 0x000fe200078e0006 */
[----:B------:R-:W-:Y:S01]  /*16eb0*/  I2FP.F32.S32 R6, R8 ;  /* 0x0000000800067245 */ /* 0x000fe20000201400 */
[----:B------:R-:W-:Y:S01]  /*16ec0*/  IMAD.MOV.U32 R46, RZ, RZ, R21 ;  /* 0x000000ffff2e7224 */ /* 0x000fe200078e0015 */
[----:B------:R-:W-:Y:S01]  /*16ed0*/  I2FP.F32.S32 R4, R4 ;  /* 0x0000000400047245 */ /* 0x000fe20000201400 */
[----:B------:R-:W-:Y:S01]  /*16ee0*/  IMAD.MOV.U32 R45, RZ, RZ, R20 ;  /* 0x000000ffff2d7224 */ /* 0x000fe200078e0014 */
[----:B------:R-:W-:Y:S01]  /*16ef0*/  I2FP.F32.S32 R0, R0 ;  /* 0x0000000000007245 */ /* 0x000fe20000201400 */
[C---:B------:R-:W-:Y:S01]  /*16f00*/  VIADD R20, R2.reuse, 0x60 ;  /* 0x0000006002147836 */ /* 0x040fe20000000000 */
[----:B------:R-:W-:Y:S01]  /*16f10*/  I2FP.F32.S32 R7, R7 ;  /* 0x0000000700077245 */ /* 0x000fe20000201400 */
[C---:B------:R-:W-:Y:S01]  /*16f20*/  VIADD R42, R2.reuse, 0x68 ;  /* 0x00000068022a7836 */ /* 0x040fe20000000000 */
[C---:B------:R-:W-:Y:S01]  /*16f30*/  IADD3 R21, PT, PT, R2.reuse, 0x61, RZ ;  /* 0x0000006102157810 */ /* 0x040fe20007ffe0ff */
[----:B------:R-:W-:-:S02]  /*16f40*/  VIADD R43, R2, 0x69 ;  /* 0x00000069022b7836 */ /* 0x000fc40000000000 */
[C---:B------:R-:W-:Y:S01]  /*16f50*/  FFMA.FTZ R99, -R151.reuse, R4, R164 ;  /* 0x0000000497637223 */ /* 0x040fe200000101a4 */
[----:B------:R-:W-:Y:S01]  /*16f60*/  IADD3 R44, PT, PT, R2, 0x70, RZ ;  /* 0x00000070022c7810 */ /* 0x000fe20007ffe0ff */
[----:B------:R-:W-:Y:S01]  /*16f70*/  FFMA.FTZ R98, -R151, R0, R165 ;  /* 0x0000000097627223 */ /* 0x000fe200000101a5 */
[----:B------:R-:W-:Y:S01]  /*16f80*/  I2FP.F32.S32 R5, R5 ;  /* 0x0000000500057245 */ /* 0x000fe20000201400 */
[----:B------:R-:W-:Y:S02]  /*16f90*/  IMAD.IADD R4, R3, 0x1, -R20 ;  /* 0x0000000103047824 */ /* 0x000fe400078e0a14 */
[C---:B------:R-:W-:Y:S01]  /*16fa0*/  FFMA.FTZ R74, -R151.reuse, R6, R193 ;  /* 0x00000006974a7223 */ /* 0x040fe200000101c1 */
[----:B------:R-:W-:Y:S01]  /*16fb0*/  FFMA.FTZ R73, -R151, R7, R184 ;  /* 0x0000000797497223 */ /* 0x000fe200000101b8 */
[C---:B------:R-:W-:Y:S01]  /*16fc0*/  IMAD.IADD R0, R3.reuse, 0x1, -R21 ;  /* 0x0000000103007824 */ /* 0x040fe200078e0a15 */
[C---:B------:R-:W-:Y:S01]  /*16fd0*/  IADD3 R6, PT, PT, R3.reuse, -R42, RZ ;  /* 0x8000002a03067210 */ /* 0x040fe20007ffe0ff */
[----:B------:R-:W-:-:S02]  /*16fe0*/  IMAD.IADD R7, R3, 0x1, -R43 ;  /* 0x0000000103077824 */ /* 0x000fc400078e0a2b */
[----:B------:R-:W-:Y:S01]  /*16ff0*/  FFMA.FTZ R100, -R151, R5, R185 ;  /* 0x0000000597647223 */ /* 0x000fe200000101b9 */
[----:B------:R-:W-:Y:S01]  /*17000*/  IMAD.IADD R9, R3, 0x1, -R44 ;  /* 0x0000000103097824 */ /* 0x000fe200078e0a2c */
[----:B------:R-:W-:Y:S02]  /*17010*/  IABS R8, R4 ;  /* 0x0000000400087213 */ /* 0x000fe40000000000 */
[----:B------:R-:W-:Y:S02]  /*17020*/  IABS R5, R0 ;  /* 0x0000000000057213 */ /* 0x000fe40000000000 */
[----:B------:R-:W-:Y:S02]  /*17030*/  IABS R4, R6 ;  /* 0x0000000600047213 */ /* 0x000fe40000000000 */
[----:B------:R-:W-:Y:S02]  /*17040*/  IABS R0, R7 ;  /* 0x0000000700007213 */ /* 0x000fe40000000000 */
[----:B------:R-:W-:-:S02]  /*17050*/  IABS R6, R9 ;  /* 0x0000000900067213 */ /* 0x000fc40000000000 */
[----:B------:R-:W-:Y:S01]  /*17060*/  MOV R7, R5 ;  /* 0x0000000500077202 */ /* 0x000fe20000000f00 */
[----:B------:R-:W-:Y:S02]  /*17070*/  IMAD.MOV.U32 R5, RZ, RZ, R4 ;  /* 0x000000ffff057224 */ /* 0x000fe400078e0004 */
[----:B------:R-:W-:Y:S01]  /*17080*/  IMAD.MOV.U32 R4, RZ, RZ, R0 ;  /* 0x000000ffff047224 */ /* 0x000fe200078e0000 */
[----:B------:R-:W-:Y:S01]  /*17090*/  MOV R0, R6 ;  /* 0x0000000600007202 */ /* 0x000fe20000000f00 */
[----:B------:R-:W-:Y:S01]  /*170a0*/  IMAD.MOV.U32 R57, RZ, RZ, R26 ;  /* 0x000000ffff397224 */ /* 0x000fe200078e001a */
[----:B------:R-:W-:Y:S02]  /*170b0*/  I2FP.F32.S32 R6, R8 ;  /* 0x0000000800067245 */ /* 0x000fe40000201400 */
[----:B------:R-:W-:Y:S01]  /*170c0*/  I2FP.F32.S32 R0, R0 ;  /* 0x0000000000007245 */ /* 0x000fe20000201400 */
[C---:B------:R-:W-:Y:S01]  /*170d0*/  VIADD R26, R2.reuse, 0x78 ;  /* 0x00000078021a7836 */ /* 0x040fe20000000000 */
[----:B------:R-:W-:Y:S01]  /*170e0*/  I2FP.F32.S32 R4, R4 ;  /* 0x0000000400047245 */ /* 0x000fe20000201400 */
        /* <DEDUP_REMOVED lines=25> */
[----:B------:R-:W-:Y:S01]  /*17280*/  I2FP.F32.S32 R6, R8 ;  /* 0x0000000800067245 */ /* 0x000fe20000201400 */
[----:B------:R-:W-:Y:S01]  /*17290*/  IMAD.MOV.U32 R129, RZ, RZ, R109 ;  /* 0x000000ffff817224 */ /* 0x000fe200078e006d */
[----:B------:R-:W-:Y:S01]  /*172a0*/  MOV R127, R112 ;  /* 0x00000070007f7202 */ /* 0x000fe20000000f00 */
[----:B------:R-:W-:-:S02]  /*172b0*/  IMAD.MOV.U32 R128, RZ, RZ, R110 ;  /* 0x000000ffff807224 */ /* 0x000fc400078e006e */
[----:B------:R-:W-:Y:S02]  /*172c0*/  IMAD.MOV.U32 R109, RZ, RZ, R82 ;  /* 0x000000ffff6d7224 */ /* 0x000fe400078e0052 */
[----:B------:R-:W-:Y:S01]  /*172d0*/  FFMA.FTZ R85, -R151, R6, R173 ;  /* 0x0000000697557223 */ /* 0x000fe200000101ad */
[----:B------:R-:W-:Y:S01]  /*172e0*/  IMAD.MOV.U32 R110, RZ, RZ, R83 ;  /* 0x000000ffff6e7224 */ /* 0x000fe200078e0053 */
[----:B------:R-:W3:Y:S01]  /*172f0*/  LDL.LU R82, [R1+0x8] ;  /* 0x0000080001527983 */ /* 0x000ee20000300800 */
[----:B------:R-:W-:Y:S01]  /*17300*/  MOV R134, R129 ;  /* 0x0000008100867202 */ /* 0x000fe20000000f00 */
[----:B------:R-:W-:Y:S02]  /*17310*/  IMAD.MOV.U32 R129, RZ, RZ, R128 ;  /* 0x000000ffff817224 */ /* 0x000fe400078e0080 */
[----:B------:R-:W3:Y:S01]  /*17320*/  LDL.LU R83, [R1+0xc] ;  /* 0x00000c0001537983 */ /* 0x000ee20000300800 */
[----:B------:R-:W-:Y:S01]  /*17330*/  IMAD.MOV.U32 R128, RZ, RZ, R127 ;  /* 0x000000ffff807224 */ /* 0x000fe200078e007f */
[----:B------:R-:W-:-:S02]  /*17340*/  MOV R135, R113 ;  /* 0x0000007100877202 */ /* 0x000fc40000000f00 */
[----:B------:R-:W3:Y:S01]  /*17350*/  LDL.LU R173, [R1+0x38] ;  /* 0x0000380001ad7983 */ /* 0x000ee20000300800 */
[----:B------:R-:W-:Y:S02]  /*17360*/  IMAD.MOV.U32 R137, RZ, RZ, R108 ;  /* 0x000000ffff897224 */ /* 0x000fe400078e006c */
[----:B------:R-:W-:Y:S02]  /*17370*/  IMAD.MOV.U32 R136, RZ, RZ, R104 ;  /* 0x000000ffff887224 */ /* 0x000fe400078e0068 */
[----:B-----5:R-:W-:Y:S02]  /*17380*/  IMAD.MOV.U32 R130, RZ, RZ, R58 ;  /* 0x000000ffff827224 */ /* 0x020fe400078e003a */
[----:B--2---:R-:W-:Y:S02]  /*17390*/  IMAD.MOV.U32 R172, RZ, RZ, R131 ;  /* 0x000000ffffac7224 */ /* 0x004fe400078e0083 */
[----:B------:R-:W-:Y:S02]  /*173a0*/  IMAD.MOV.U32 R131, RZ, RZ, R130 ;  /* 0x000000ffff837224 */ /* 0x000fe400078e0082 */
[----:B------:R-:W2:Y:S04]  /*173b0*/  LDL.LU R130, [R1+0x7c] ;  /* 0x00007c0001827983 */ /* 0x000ea80000300800 */
[----:B------:R-:W5:Y:S04]  /*173c0*/  LDL.LU R127, [R1+0x78] ;  /* 0x00007800017f7983 */ /* 0x000f680000300800 */
[----:B------:R-:W4:Y:S04]  /*173d0*/  LDL.LU R113, [R1+0x70] ;  /* 0x0000700001717983 */ /* 0x000f280000300800 */
[----:B------:R-:W3:Y:S04]  /*173e0*/  LDL.LU R108, [R1+0x90] ;  /* 0x00009000016c7983 */ /* 0x000ee80000300800 */
[----:B------:R-:W3:Y:S01]  /*173f0*/  LDL.LU R104, [R1+0x9c] ;  /* 0x00009c0001687983 */ /* 0x000ee20000300800 */
[----:B------:R-:W-:-:S02]  /*17400*/  I2FP.F32.S32 R4, R4 ;  /* 0x0000000400047245 */ /* 0x000fc40000201400 */
[----:B------:R-:W-:Y:S01]  /*17410*/  MOV R225, R31 ;  /* 0x0000001f00e17202 */ /* 0x000fe20000000f00 */
[C---:B------:R-:W-:Y:S01]  /*17420*/  VIADD R31, R2.reuse, 0x89 ;  /* 0x00000089021f7836 */ /* 0x040fe20000000000 */
        /* <DEDUP_REMOVED lines=25> */
[----:B------:R-:W-:Y:S01]  /*175c0*/  MOV R132, R94 ;  /* 0x0000005e00847202 */ /* 0x000fe20000000f00 */
[----:B------:R-:W-:Y:S01]  /*175d0*/  IMAD.MOV.U32 R138, RZ, RZ, R136 ;  /* 0x000000ffff8a7224 */ /* 0x000fe200078e0088 */
[----:B------:R-:W-:Y:S01]  /*175e0*/  I2FP.F32.S32 R4, R4 ;  /* 0x0000000400047245 */ /* 0x000fe20000201400 */
[----:B------:R-:W3:Y:S01]  /*175f0*/  LDL.LU R94, [R1+0x48] ;  /* 0x00004800015e7983 */ /* 0x000ee20000300800 */
[----:B------:R-:W-:Y:S01]  /*17600*/  I2FP.F32.S32 R0, R0 ;  /* 0x0000000000007245 */ /* 0x000fe20000201400 */
[----:B------:R-:W-:Y:S01]  /*17610*/  IMAD.MOV.U32 R136, RZ, RZ, R132 ;  /* 0x000000ffff887224 */ /* 0x000fe200078e0084 */
[----:B------:R-:W-:Y:S01]  /*17620*/  I2FP.F32.S32 R6, R8 ;  /* 0x0000000800067245 */ /* 0x000fe20000201400 */
[----:B------:R-:W3:Y:S01]  /*17630*/  LDL.LU R133, [R1+0x40] ;  /* 0x0000400001857983 */ /* 0x000ee20000300800 */
[----:B------:R-:W-:Y:S01]  /*17640*/  I2FP.F32.S32 R7, R7 ;  /* 0x0000000700077245 */ /* 0x000fe20000201400 */
[----:B------:R-:W-:Y:S01]  /*17650*/  FFMA.FTZ R117, -R151, R0, R35 ;  /* 0x0000000097757223 */ /* 0x000fe20000010123 */
[C---:B------:R-:W-:Y:S01]  /*17660*/  VIADD R35, R2.reuse, 0x99 ;  /* 0x0000009902237836 */ /* 0x040fe20000000000 */
[C---:B------:R-:W-:Y:S01]  /*17670*/  IADD3 R36, PT, PT, R2.reuse, 0xa0, RZ ;  /* 0x000000a002247810 */ /* 0x040fe20007ffe0ff */
[----:B------:R-:W-:-:S02]  /*17680*/  VIADD R54, R2, 0xa1 ;  /* 0x000000a102367836 */ /* 0x000fc40000000000 */
[----:B------:R-:W-:Y:S01]  /*17690*/  FFMA.FTZ R119, -R151, R4, R221 ;  /* 0x0000000497777223 */ /* 0x000fe200000101dd */
[C---:B------:R-:W-:Y:S01]  /*176a0*/  VIADD R55, R2.reuse, 0xa8 ;  /* 0x000000a802377836 */ /* 0x040fe20000000000 */
[----:B------:R-:W-:Y:S01]  /*176b0*/  IADD3 R56, PT, PT, R2, 0xa9, RZ ;  /* 0x000000a902387810 */ /* 0x000fe20007ffe0ff */
[----:B------:R-:W-:Y:S01]  /*176c0*/  IMAD.IADD R4, R3, 0x1, -R35 ;  /* 0x0000000103047824 */ /* 0x000fe200078e0a23 */
[----:B------:R-:W-:Y:S01]  /*176d0*/  I2FP.F32.S32 R5, R5 ;  /* 0x0000000500057245 */ /* 0x000fe20000201400 */
[C---:B------:R-:W-:Y:S01]  /*176e0*/  FFMA.FTZ R90, -R151.reuse, R6, R196 ;  /* 0x00000006975a7223 */ /* 0x040fe200000101c4 */
[----:B------:R-:W-:Y:S01]  /*176f0*/  FFMA.FTZ R89, -R151, R7, R197 ;  /* 0x0000000797597223 */ /* 0x000fe200000101c5 */
[C---:B------:R-:W-:Y:S01]  /*17700*/  IMAD.IADD R0, R3.reuse, 0x1, -R36 ;  /* 0x0000000103007824 */ /* 0x040fe200078e0a24 */
[C---:B------:R-:W-:Y:S01]  /*17710*/  IADD3 R6, PT, PT, R3.reuse, -R54, RZ ;  /* 0x8000003603067210 */ /* 0x040fe20007ffe0ff */
[----:B------:R-:W-:Y:S02]  /*17720*/  IMAD.IADD R7, R3, 0x1, -R55 ;  /* 0x0000000103077824 */ /* 0x000fe400078e0a37 */
[----:B------:R-:W-:Y:S01]  /*17730*/  FFMA.FTZ R120, -R151, R5, R220 ;  /* 0x0000000597787223 */ /* 0x000fe200000101dc */
[----:B------:R-:W-:Y:S01]  /*17740*/  IMAD.IADD R9, R3, 0x1, -R56 ;  /* 0x0000000103097824 */ /* 0x000fe200078e0a38 */
[----:B------:R-:W-:-:S02]  /*17750*/  IABS R8, R4 ;  /* 0x0000000400087213 */ /* 0x000fc40000000000 */
[----:B------:R-:W-:Y:S02]  /*17760*/  IABS R5, R0 ;  /* 0x0000000000057213 */ /* 0x000fe40000000000 */
[----:B------:R-:W-:Y:S02]  /*17770*/  IABS R4, R6 ;  /* 0x0000000600047213 */ /* 0x000fe40000000000 */
[----:B------:R-:W-:Y:S02]  /*17780*/  IABS R0, R7 ;  /* 0x0000000700007213 */ /* 0x000fe40000000000 */
[----:B------:R-:W-:Y:S02]  /*17790*/  IABS R6, R9 ;  /* 0x0000000900067213 */ /* 0x000fe40000000000 */
[----:B------:R-:W-:Y:S01]  /*177a0*/  MOV R7, R5 ;  /* 0x0000000500077202 */ /* 0x000fe20000000f00 */
[----:B------:R-:W-:Y:S02]  /*177b0*/  IMAD.MOV.U32 R5, RZ, RZ, R4 ;  /* 0x000000ffff057224 */ /* 0x000fe400078e0004 */
[----:B------:R-:W-:Y:S01]  /*177c0*/  IMAD.MOV.U32 R4, RZ, RZ, R0 ;  /* 0x000000ffff047224 */ /* 0x000fe200078e0000 */
[----:B------:R-:W-:-:S02]  /*177d0*/  MOV R0, R6 ;  /* 0x0000000600007202 */ /* 0x000fc40000000f00 */
[----:B------:R-:W-:Y:S02]  /*177e0*/  I2FP.F32.S32 R5, R5 ;  /* 0x0000000500057245 */ /* 0x000fe40000201400 */
[----:B------:R-:W-:Y:S02]  /*177f0*/  I2FP.F32.S32 R4, R4 ;  /* 0x0000000400047245 */ /* 0x000fe40000201400 */
[----:B------:R-:W-:Y:S01]  /*17800*/  I2FP.F32.S32 R0, R0 ;  /* 0x0000000000007245 */ /* 0x000fe20000201400 */
[C---:B------:R-:W-:Y:S01]  /*17810*/  FFMA.FTZ R126, -R151.reuse, R5, R124 ;  /* 0x00000005977e7223 */ /* 0x040fe2000001017c */
[----:B------:R-:W-:Y:S02]  /*17820*/  IMAD.MOV.U32 R145, RZ, RZ, R60 ;  /* 0x000000ffff917224 */ /* 0x000fe400078e003c */
[C---:B------:R-:W-:Y:S01]  /*17830*/  FFMA.FTZ R125, -R151.reuse, R4, R123 ;  /* 0x00000004977d7223 */ /* 0x040fe2000001017b */
[----:B------:R-:W-:Y:S01]  /*17840*/  MOV R176, R121 ;  /* 0x0000007900b07202 */ /* 0x000fe20000000f00 */
[----:B------:R-:W-:Y:S01]  /*17850*/  FFMA.FTZ R124, -R151, R0, R122 ;  /* 0x00000000977c7223 */ /* 0x000fe2000001017a */
[----:B------:R-:W-:-:S02]  /*17860*/  IMAD.MOV.U32 R123, RZ, RZ, R118 ;  /* 0x000000ffff7b7224 */ /* 0x000fc400078e0076 */
[----:B------:R-:W-:Y:S01]  /*17870*/  IMAD.MOV.U32 R122, RZ, RZ, R115 ;  /* 0x000000ffff7a7224 */ /* 0x000fe200078e0073 */
[----:B------:R-:W-:Y:S01]  /*17880*/  MOV R115, R103 ;  /* 0x0000006700737202 */ /* 0x000fe20000000f00 */
[----:B------:R-:W-:Y:S02]  /*17890*/  IMAD.MOV.U32 R112, RZ, RZ, R102 ;  /* 0x000000ffff707224 */ /* 0x000fe400078e0066 */
[----:B------:R-:W-:Y:S01]  /*178a0*/  IMAD.MOV.U32 R121, RZ, RZ, R101 ;  /* 0x000000ffff797224 */ /* 0x000fe200078e0065 */
[----:B------:R-:W-:Y:S01]  /*178b0*/  MOV R118, R93 ;  /* 0x0000005d00767202 */ /* 0x000fe20000000f00 */
[----:B------:R-:W-:Y:S01]  /*178c0*/  IMAD.MOV.U32 R147, RZ, RZ, R145 ;  /* 0x000000ffff937224 */ /* 0x000fe200078e0091 */
[----:B--2---:R-:W-:Y:S01]  /*178d0*/  MOV R141, R130 ;  /* 0x00000082008d7202 */ /* 0x004fe20000000f00 */
[----:B-----5:R-:W-:Y:S02]  /*178e0*/  IMAD.MOV.U32 R140, RZ, RZ, R127 ;  /* 0x000000ffff8c7224 */ /* 0x020fe400078e007f */
[----:B------:R-:W-:-:S02]  /*178f0*/  IMAD.MOV.U32 R127, RZ, RZ, R46 ;  /* 0x000000ffff7f7224 */ /* 0x000fc400078e002e */
[----:B----4-:R-:W-:Y:S01]  /*17900*/  IMAD.MOV.U32 R139, RZ, RZ, R113 ;  /* 0x000000ffff8b7224 */ /* 0x010fe200078e0071 */
[----:B------:R-:W-:Y:S02]  /*17910*/  MOV R113, R45 ;  /* 0x0000002d00717202 */ /* 0x000fe40000000f00 */
[----:B---3--:R-:W-:Y:S02]  /*17920*/  MOV R132, R108 ;  /* 0x0000006c00847202 */ /* 0x008fe40000000f00 */
[----:B------:R-:W2:Y:S01]  /*17930*/  LDL.LU R108, [R1+0x54] ;  /* 0x00005400016c7983 */ /* 0x000ea20000300800 */
[----:B------:R-:W-:-:S03]  /*17940*/  IMAD.MOV.U32 R130, RZ, RZ, R104 ;  /* 0x000000ffff827224 */ /* 0x000fc600078e0068 */
[----:B------:R-:W3:Y:S04]  /*17950*/  LDL.LU R104, [R1+0x5c] ;  /* 0x00005c0001687983 */ /* 0x000ee80000300800 */
[----:B------:R-:W4:Y:S04]  /*17960*/  LDL.LU R46, [R1+0x58] ;  /* 0x00005800012e7983 */ /* 0x000f280000300800 */
[----:B------:R-:W5:Y:S01]  /*17970*/  LDL.LU R45, [R1+0x50] ;  /* 0x00005000012d7983 */ /* 0x000f620000300800 */
[----:B------:R-:W-:Y:S01]  /*17980*/  IMAD.MOV.U32 R144, RZ, RZ, R127 ;  /* 0x000000ffff907224 */ /* 0x000fe200078e007f */
[----:B------:R-:W-:Y:S01]  /*17990*/  MOV R143, R130 ;  /* 0x00000082008f7202 */ /* 0x000fe20000000f00 */
[----:B------:R-:W-:Y:S01]  /*179a0*/  IMAD.MOV.U32 R142, RZ, RZ, R141 ;  /* 0x000000ffff8e7224 */ /* 0x000fe200078e008d */
[----:B------:R-:W5:Y:S01]  /*179b0*/  LDL.LU R157, [R1+0x6c] ;  /* 0x00006c00019d7983 */ /* 0x000f620000300800 */
[----:B------:R-:W-:Y:S01]  /*179c0*/  IMAD.MOV.U32 R141, RZ, RZ, R140 ;  /* 0x000000ffff8d7224 */ /* 0x000fe200078e008c */
[----:B------:R-:W-:Y:S01]  /*179d0*/  MOV R156, R144 ;  /* 0x00000090009c7202 */ /* 0x000fe20000000f00 */
[----:B------:R-:W-:-:S02]  /*179e0*/  IMAD.MOV.U32 R144, RZ, RZ, R142 ;  /* 0x000000ffff907224 */ /* 0x000fc400078e008e */
[----:B------:R-:W-:Y:S01]  /*179f0*/  IMAD.MOV.U32 R153, RZ, RZ, R143 ;  /* 0x000000ffff997224 */ /* 0x000fe200078e008f */
[----:B------:R-:W-:Y:S01]  /*17a00*/  MOV R145, R141 ;  /* 0x0000008d00917202 */ /* 0x000fe20000000f00 */
[----:B------:R-:W-:Y:S01]  /*17a10*/  IMAD.MOV.U32 R142, RZ, RZ, R128 ;  /* 0x000000ffff8e7224 */ /* 0x000fe200078e0080 */
[----:B------:R-:W-:Y:S01]  /*17a20*/  MOV R141, R123 ;  /* 0x0000007b008d7202 */ /* 0x000fe20000000f00 */
[----:B------:R-:W-:Y:S02]  /*17a30*/  IMAD.MOV.U32 R143, RZ, RZ, R129 ;  /* 0x000000ffff8f7224 */ /* 0x000fe400078e0081 */
[----:B------:R-:W-:Y:S02]  /*17a40*/  IMAD.MOV.U32 R128, RZ, RZ, R121 ;  /* 0x000000ffff807224 */ /* 0x000fe400078e0079 */
[----:B------:R-:W-:Y:S01]  /*17a50*/  IMAD.MOV.U32 R129, RZ, RZ, R122 ;  /* 0x000000ffff817224 */ /* 0x000fe200078e007a */
[----:B------:R-:W-:Y:S01]  /*17a60*/  MOV R122, R118 ;  /* 0x00000076007a7202 */ /* 0x000fe20000000f00 */
[----:B------:R-:W-:-:S02]  /*17a70*/  IMAD.MOV.U32 R121, RZ, RZ, R115 ;  /* 0x000000ffff797224 */ /* 0x000fc400078e0073 */
[----:B------:R-:W-:Y:S01]  /*17a80*/  IMAD.MOV.U32 R123, RZ, RZ, R112 ;  /* 0x000000ffff7b7224 */ /* 0x000fe200078e0070 */
[----:B------:R-:W-:Y:S01]  /*17a90*/  MOV R118, R110 ;  /* 0x0000006e00767202 */ /* 0x000fe20000000f00 */
[----:B------:R-:W-:Y:S01]  /*17aa0*/  IMAD.MOV.U32 R115, RZ, RZ, R109 ;  /* 0x000000ffff737224 */ /* 0x000fe200078e006d */
[----:B------:R-:W5:Y:S04]  /*17ab0*/  LDL.LU R112, [R1+0xac] ;  /* 0x0000ac0001707983 */ /* 0x000f680000300800 */
[----:B------:R-:W5:Y:S04]  /*17ac0*/  LDL.LU R109, [R1+0x98] ;  /* 0x00009800016d7983 */ /* 0x000f680000300800 */
[----:B------:R-:W5:Y:S01]  /*17ad0*/  LDL.LU R110, [R1+0x60] ;  /* 0x00006000016e7983 */ /* 0x000f620000300800 */
[----:B------:R-:W-:Y:S01]  /*17ae0*/  MOV R102, R41 ;  /* 0x0000002900667202 */ /* 0x000fe20000000f00 */
[----:B------:R-:W-:Y:S01]  /*17af0*/  IMAD.MOV.U32 R101, RZ, RZ, R40 ;  /* 0x000000ffff657224 */ /* 0x000fe200078e0028 */
[----:B------:R-:W-:Y:S01]  /*17b00*/  I2FP.F32.S32 R6, R8 ;  /* 0x0000000800067245 */ /* 0x000fe20000201400 */
[----:B------:R-:W-:Y:S01]  /*17b10*/  IMAD.MOV.U32 R93, RZ, RZ, R57 ;  /* 0x000000ffff5d7224 */ /* 0x000fe200078e0039 */
[----:B------:R-:W-:Y:S01]  /*17b20*/  I2FP.F32.S32 R7, R7 ;  /* 0x0000000700077245 */ /* 0x000fe20000201400 */
[C---:B------:R-:W-:Y:S01]  /*17b30*/  VIADD R40, R2.reuse, 0xb0 ;  /* 0x000000b002287836 */ /* 0x040fe20000000000 */
[C---:B------:R-:W-:Y:S01]  /*17b40*/  IADD3 R41, PT, PT, R2.reuse, 0xb1, RZ ;  /* 0x000000b102297810 */ /* 0x040fe20007ffe0ff */
[C---:B------:R-:W-:Y:S01]  /*17b50*/  VIADD R57, R2.reuse, 0xb8 ;  /* 0x000000b802397836 */ /* 0x040fe20000000000 */
[----:B------:R-:W-:Y:S01]  /*17b60*/  MOV R103, R59 ;  /* 0x0000003b00677202 */ /* 0x000fe20000000f00 */
[C---:B------:R-:W-:Y:S01]  /*17b70*/  VIADD R58, R2.reuse, 0xb9 ;  /* 0x000000b9023a7836 */ /* 0x040fe20000000000 */
[----:B------:R-:W-:Y:S01]  /*17b80*/  IADD3 R59, PT, PT, R2, 0xc0, RZ ;  /* 0x000000c0023b7810 */ /* 0x000fe20007ffe0ff */
[----:B------:R-:W-:-:S02]  /*17b90*/  IMAD.IADD R4, R3, 0x1, -R40 ;  /* 0x0000000103047824 */ /* 0x000fc400078e0a28 */
[C---:B------:R-:W-:Y:S01]  /*17ba0*/  FFMA.FTZ R97, -R151.reuse, R6, R97 ;  /* 0x0000000697617223 */ /* 0x040fe20000010161 */
[----:B------:R-:W-:Y:S01]  /*17bb0*/  FFMA.FTZ R96, -R151, R7, R96 ;  /* 0x0000000797607223 */ /* 0x000fe20000010160 */
[C---:B------:R-:W-:Y:S01]  /*17bc0*/  IMAD.IADD R0, R3.reuse, 0x1, -R41 ;  /* 0x0000000103007824 */ /* 0x040fe200078e0a29 */
[C---:B------:R-:W-:Y:S01]  /*17bd0*/  IADD3 R6, PT, PT, R3.reuse, -R57, RZ ;  /* 0x8000003903067210 */ /* 0x040fe20007ffe0ff */
[C---:B------:R-:W-:Y:S01]  /*17be0*/  IMAD.IADD R7, R3.reuse, 0x1, -R58 ;  /* 0x0000000103077824 */ /* 0x040fe200078e0a3a */
[----:B------:R-:W-:Y:S01]  /*17bf0*/  IABS R8, R4 ;  /* 0x0000000400087213 */ /* 0x000fe20000000000 */
[----:B------:R-:W-:Y:S01]  /*17c00*/  IMAD.IADD R9, R3, 0x1, -R59 ;  /* 0x0000000103097824 */ /* 0x000fe200078e0a3b */
[----:B------:R-:W-:Y:S02]  /*17c10*/  IABS R5, R0 ;  /* 0x0000000000057213 */ /* 0x000fe40000000000 */
[----:B------:R-:W-:Y:S02]  /*17c20*/  IABS R4, R6 ;  /* 0x0000000600047213 */ /* 0x000fe40000000000 */
[----:B------:R-:W-:-:S02]  /*17c30*/  IABS R0, R7 ;  /* 0x0000000700007213 */ /* 0x000fc40000000000 */
[----:B------:R-:W-:Y:S02]  /*17c40*/  IABS R6, R9 ;  /* 0x0000000900067213 */ /* 0x000fe40000000000 */
[----:B------:R-:W-:Y:S01]  /*17c50*/  MOV R7, R5 ;  /* 0x0000000500077202 */ /* 0x000fe20000000f00 */
[----:B------:R-:W-:Y:S02]  /*17c60*/  IMAD.MOV.U32 R5, RZ, RZ, R4 ;  /* 0x000000ffff057224 */ /* 0x000fe400078e0004 */
[----:B------:R-:W-:Y:S01]  /*17c70*/  IMAD.MOV.U32 R4, RZ, RZ, R0 ;  /* 0x000000ffff047224 */ /* 0x000fe200078e0000 */
[----:B------:R-:W-:Y:S01]  /*17c80*/  MOV R0, R6 ;  /* 0x0000000600007202 */ /* 0x000fe20000000f00 */
[----:B------:R-:W-:-:S03]  /*17c90*/  IMAD.MOV.U32 R140, RZ, RZ, R113 ;  /* 0x000000ffff8c7224 */ /* 0x000fc600078e0071 */
[----:B------:R-:W-:Y:S02]  /*17ca0*/  I2FP.F32.S32 R0, R0 ;  /* 0x0000000000007245 */ /* 0x000fe40000201400 */
[----:B------:R-:W-:Y:S02]  /*17cb0*/  I2FP.F32.S32 R4, R4 ;  /* 0x0000000400047245 */ /* 0x000fe40000201400 */
[----:B------:R-:W-:Y:S01]  /*17cc0*/  I2FP.F32.S32 R6, R8 ;  /* 0x0000000800067245 */ /* 0x000fe20000201400 */
[C---:B------:R-:W-:Y:S01]  /*17cd0*/  VIADD R60, R2.reuse, 0xc9 ;  /* 0x000000c9023c7836 */ /* 0x040fe20000000000 */
[----:B------:R-:W-:Y:S01]  /*17ce0*/  I2FP.F32.S32 R7, R7 ;  /* 0x0000000700077245 */ /* 0x000fe20000201400 */
[----:B------:R-:W-:Y:S01]  /*17cf0*/  IMAD.MOV.U32 R146, RZ, RZ, R62 ;  /* 0x000000ffff927224 */ /* 0x000fe200078e003e */
[----:B------:R-:W-:Y:S01]  /*17d00*/  MOV R127, R61 ;  /* 0x0000003d007f7202 */ /* 0x000fe20000000f00 */
[C---:B------:R-:W-:Y:S01]  /*17d10*/  FFMA.FTZ R131, -R151.reuse, R4, R131 ;  /* 0x0000000497837223 */ /* 0x040fe20000010183 */
[C---:B------:R-:W-:Y:S01]  /*17d20*/  IADD3 R61, PT, PT, R2.reuse, 0xd0, RZ ;  /* 0x000000d0023d7810 */ /* 0x040fe20007ffe0ff */
[----:B------:R-:W-:Y:S01]  /*17d30*/  VIADD R62, R2, 0xd1 ;  /* 0x000000d1023e7836 */ /* 0x000fe20000000000 */
[----:B------:R-:W-:Y:S01]  /*17d40*/  I2FP.F32.S32 R5, R5 ;  /* 0x0000000500057245 */ /* 0x000fe20000201400 */
[----:B------:R-:W-:Y:S01]  /*17d50*/  FFMA.FTZ R102, -R151, R6, R102 ;  /* 0x0000000697667223 */ /* 0x000fe20000010166 */
[----:B------:R-:W-:-:S02]  /*17d60*/  IMAD.IADD R6, R3, 0x1, -R60 ;  /* 0x0000000103067824 */ /* 0x000fc400078e0a3c */
[----:B------:R-:W-:Y:S01]  /*17d70*/  FFMA.FTZ R101, -R151, R7, R101 ;  /* 0x0000000797657223 */ /* 0x000fe20000010165 */
[----:B------:R-:W-:Y:S02]  /*17d80*/  IMAD.IADD R7, R3, 0x1, -R61 ;  /* 0x0000000103077824 */ /* 0x000fe400078e0a3d */
[----:B------:R-:W-:Y:S01]  /*17d90*/  FFMA.FTZ R133, -R151, R5, R133 ;  /* 0x0000000597857223 */ /* 0x000fe20000010185 */
[----:B------:R-:W-:Y:S01]  /*17da0*/  IADD3 R9, PT, PT, R3, -R62, RZ ;  /* 0x8000003e03097210 */ /* 0x000fe20007ffe0ff */
        /* <DEDUP_REMOVED lines=12> */
[C---:B------:R-:W-:Y:S01]  /*17e70*/  VIADD R51, R2.reuse, 0xd8 ;  /* 0x000000d802337836 */ /* 0x040fe20000000000 */
[C---:B------:R-:W-:Y:S01]  /*17e80*/  IADD3 R64, PT, PT, R2.reuse, 0xe0, RZ ;  /* 0x000000e002407810 */ /* 0x040fe20007ffe0ff */
[----:B------:R-:W-:-:S02]  /*17e90*/  VIADD R65, R2, 0xe1 ;  /* 0x000000e102417836 */ /* 0x000fc40000000000 */
[----:B------:R-:W-:Y:S01]  /*17ea0*/  IMAD.MOV.U32 R181, RZ, RZ, R147 ;  /* 0x000000ffffb57224 */ /* 0x000fe200078e0093 */
[----:B------:R-:W-:Y:S01]  /*17eb0*/  MOV R147, R143 ;  /* 0x0000008f00937202 */ /* 0x000fe20000000f00 */
[----:B------:R-:W-:Y:S02]  /*17ec0*/  IMAD.MOV.U32 R143, RZ, RZ, R141 ;  /* 0x000000ffff8f7224 */ /* 0x000fe400078e008d */
[----:B------:R-:W-:Y:S02]  /*17ed0*/  IMAD.MOV.U32 R141, RZ, RZ, R115 ;  /* 0x000000ffff8d7224 */ /* 0x000fe400078e0073 */
[----:B------:R-:W-:Y:S02]  /*17ee0*/  IMAD.MOV.U32 R115, RZ, RZ, R66 ;  /* 0x000000ffff737224 */ /* 0x000fe400078e0042 */
[----:B------:R-:W-:Y:S01]  /*17ef0*/  VIADD R66, R2, 0xe8 ;  /* 0x000000e802427836 */ /* 0x000fe20000000000 */
[-C--:B------:R-:W-:Y:S02]  /*17f00*/  ISETP.GE.AND P4, PT, R10, R149.reuse, PT ;  /* 0x000000950a00720c */ /* 0x080fe40003f86270 */
[----:B------:R-:W-:-:S02]  /*17f10*/  ISETP.GE.AND P0, PT, R15, R149, PT ;  /* 0x000000950f00720c */ /* 0x000fc40003f06270 */
[-C--:B------:R-:W-:Y:S01]  /*17f20*/  ISETP.GE.AND P1, PT, R14, R149.reuse, PT ;  /* 0x000000950e00720c */ /* 0x080fe20003f26270 */
[----:B------:R-:W-:Y:S01]  /*17f30*/  IMAD.MOV.U32 R177, RZ, RZ, R83 ;  /* 0x000000ffffb17224 */ /* 0x000fe200078e0053 */
[----:B------:R-:W-:Y:S02]  /*17f40*/  MOV R189, R82 ;  /* 0x0000005200bd7202 */ /* 0x000fe40000000f00 */
[----:B------:R-:W-:Y:S01]  /*17f50*/  ISETP.GE.AND P3, PT, R11, R149, PT ;  /* 0x000000950b00720c */ /* 0x000fe20003f66270 */
[----:B------:R-:W-:Y:S01]  /*17f60*/  IMAD.MOV.U32 R231, RZ, RZ, R103 ;  /* 0x000000ffffe77224 */ /* 0x000fe200078e0067 */
[----:B------:R-:W-:Y:S01]  /*17f70*/  MOV R228, R94 ;  /* 0x0000005e00e47202 */ /* 0x000fe20000000f00 */
[----:B------:R-:W-:Y:S01]  /*17f80*/  IMAD.MOV.U32 R209, RZ, RZ, R93 ;  /* 0x000000ffffd17224 */ /* 0x000fe200078e005d */
[----:B------:R-:W-:Y:S02]  /*17f90*/  FSEL R94, R68, -INF , !P3 ;  /* 0xff800000445e7808 */ /* 0x000fe40005800000 */
[----:B------:R-:W-:-:S02]  /*17fa0*/  FSEL R76, R76, -INF , !P0 ;  /* 0xff8000004c4c7808 */ /* 0x000fc40004000000 */
[----:B------:R-:W-:Y:S02]  /*17fb0*/  FSEL R93, R67, -INF , !P4 ;  /* 0xff800000435d7808 */ /* 0x000fe40006000000 */
[----:B------:R-:W-:Y:S01]  /*17fc0*/  ISETP.GE.AND P5, PT, R22, R149, PT ;  /* 0x000000951600720c */ /* 0x000fe20003fa6270 */
[----:B------:R-:W-:Y:S01]  /*17fd0*/  IMAD.MOV.U32 R184, RZ, RZ, R121 ;  /* 0x000000ffffb87224 */ /* 0x000fe200078e0079 */
[----:B------:R-:W-:Y:S02]  /*17fe0*/  MOV R205, R123 ;  /* 0x0000007b00cd7202 */ /* 0x000fe40000000f00 */
[----:B------:R-:W-:Y:S02]  /*17ff0*/  FSEL R75, R75, -INF , !P1 ;  /* 0xff8000004b4b7808 */ /* 0x000fe40004800000 */
[----:B------:R-:W-:Y:S01]  /*18000*/  FSEL R68, R81, -INF , !P5 ;  /* 0xff80000051447808 */ /* 0x000fe20006800000 */
[----:B------:R-:W-:Y:S01]  /*18010*/  IMAD.MOV.U32 R193, RZ, RZ, R122 ;  /* 0x000000ffffc17224 */ /* 0x000fe200078e007a */
[----:B------:R-:W-:Y:S01]  /*18020*/  MOV R185, R115 ;  /* 0x0000007300b97202 */ /* 0x000fe20000000f00 */
[----:B------:R-:W-:Y:S01]  /*18030*/  IMAD.MOV.U32 R183, RZ, RZ, R137 ;  /* 0x000000ffffb77224 */ /* 0x000fe200078e0089 */
[----:B------:R-:W-:Y:S01]  /*18040*/  MOV R208, R134 ;  /* 0x0000008600d07202 */ /* 0x000fe20000000f00 */
[----:B------:R-:W-:Y:S01]  /*18050*/  IMAD.MOV.U32 R204, RZ, RZ, R135 ;  /* 0x000000ffffcc7224 */ /* 0x000fe200078e0087 */
[----:B------:R-:W-:-:S02]  /*18060*/  MOV R200, R138 ;  /* 0x0000008a00c87202 */ /* 0x000fc40000000f00 */
[----:B--2---:R-:W-:Y:S01]  /*18070*/  MOV R113, R108 ;  /* 0x0000006c00717202 */ /* 0x004fe20000000f00 */
[----:B---3--:R-:W-:Y:S02]  /*18080*/  IMAD.MOV.U32 R108, RZ, RZ, R104 ;  /* 0x000000ffff6c7224 */ /* 0x008fe400078e0068 */
[----:B----4-:R-:W-:Y:S02]  /*18090*/  IMAD.MOV.U32 R104, RZ, RZ, R46 ;  /* 0x000000ffff687224 */ /* 0x010fe400078e002e */
[C---:B------:R-:W-:Y:S02]  /*180a0*/  VIADD R46, R2.reuse, 0xc8 ;  /* 0x000000c8022e7836 */ /* 0x040fe40000000000 */
[----:B-----5:R-:W-:Y:S01]  /*180b0*/  FFMA.FTZ R130, -R151, R0, R45 ;  /* 0x0000000097827223 */ /* 0x020fe2000001012d */
[----:B------:R-:W-:Y:S02]  /*180c0*/  IADD3 R45, PT, PT, R2, 0xc1, RZ ;  /* 0x000000c1022d7810 */ /* 0x000fe40007ffe0ff */
[----:B------:R-:W-:-:S03]  /*180d0*/  IADD3 R0, PT, PT, R3, -R46, RZ ;  /* 0x8000002e03007210 */ /* 0x000fc60007ffe0ff */
[----:B------:R-:W-:Y:S01]  /*180e0*/  IMAD.IADD R4, R3, 0x1, -R45 ;  /* 0x0000000103047824 */ /* 0x000fe200078e0a2d */
[----:B------:R-:W-:-:S04]  /*180f0*/  IABS R5, R0 ;  /* 0x0000000000057213 */ /* 0x000fc80000000000 */
[----:B------:R-:W-:Y:S02]  /*18100*/  IABS R8, R4 ;  /* 0x0000000400087213 */ /* 0x000fe40000000000 */
[----:B------:R-:W-:Y:S02]  /*18110*/  IABS R4, R6 ;  /* 0x0000000600047213 */ /* 0x000fe40000000000 */
[----:B------:R-:W-:Y:S02]  /*18120*/  IABS R0, R7 ;  /* 0x0000000700007213 */ /* 0x000fe40000000000 */
[----:B------:R-:W-:Y:S01]  /*18130*/  IABS R6, R9 ;  /* 0x0000000900067213 */ /* 0x000fe20000000000 */
[----:B------:R-:W-:Y:S02]  /*18140*/  IMAD.MOV.U32 R7, RZ, RZ, R5 ;  /* 0x000000ffff077224 */ /* 0x000fe400078e0005 */
[----:B------:R-:W-:Y:S01]  /*18150*/  IMAD.MOV.U32 R5, RZ, RZ, R4 ;  /* 0x000000ffff057224 */ /* 0x000fe200078e0004 */
[----:B------:R-:W-:Y:S01]  /*18160*/  MOV R4, R0 ;  /* 0x0000000000047202 */ /* 0x000fe20000000f00 */
[----:B------:R-:W-:-:S02]  /*18170*/  IMAD.MOV.U32 R0, RZ, RZ, R6 ;  /* 0x000000ffff007224 */ /* 0x000fc400078e0006 */
[----:B------:R-:W-:Y:S02]  /*18180*/  IMAD.MOV.U32 R159, RZ, RZ, R157 ;  /* 0x000000ffff9f7224 */ /* 0x000fe400078e009d */
[----:B------:R-:W-:Y:S01]  /*18190*/  IMAD.MOV.U32 R157, RZ, RZ, R145 ;  /* 0x000000ffff9d7224 */ /* 0x000fe200078e0091 */
[----:B------:R-:W-:Y:S01]  /*181a0*/  I2FP.F32.S32 R0, R0 ;  /* 0x0000000000007245 */ /* 0x000fe20000201400 */
[----:B------:R-:W-:Y:S01]  /*181b0*/  IMAD.MOV.U32 R145, RZ, RZ, R63 ;  /* 0x000000ffff917224 */ /* 0x000fe200078e003f */
[----:B------:R-:W-:Y:S01]  /*181c0*/  I2FP.F32.S32 R6, R8 ;  /* 0x0000000800067245 */ /* 0x000fe20000201400 */
[----:B------:R-:W-:Y:S01]  /*181d0*/  VIADD R63, R2, 0xd9 ;  /* 0x000000d9023f7836 */ /* 0x000fe20000000000 */
[----:B------:R-:W-:Y:S02]  /*181e0*/  I2FP.F32.S32 R4, R4 ;  /* 0x0000000400047245 */ /* 0x000fe40000201400 */
[----:B------:R-:W-:Y:S01]  /*181f0*/  I2FP.F32.S32 R7, R7 ;  /* 0x0000000700077245 */ /* 0x000fe20000201400 */
[----:B------:R-:W-:Y:S01]  /*18200*/  FFMA.FTZ R136, -R151, R0, R136 ;  /* 0x0000000097887223 */ /* 0x000fe20000010188 */
[----:B------:R-:W-:Y:S01]  /*18210*/  I2FP.F32.S32 R5, R5 ;  /* 0x0000000500057245 */ /* 0x000fe20000201400 */
[----:B------:R-:W-:-:S02]  /*18220*/  IMAD.IADD R0, R3, 0x1, -R63 ;  /* 0x0000000103007824 */ /* 0x000fc400078e0a3f */
[C---:B------:R-:W-:Y:S01]  /*18230*/  FFMA.FTZ R113, -R151.reuse, R6, R113 ;  /* 0x0000000697717223 */ /* 0x040fe20000010171 */
[C---:B------:R-:W-:Y:S01]  /*18240*/  FFMA.FTZ R139, -R151.reuse, R4, R139 ;  /* 0x00000004978b7223 */ /* 0x040fe2000001018b */
[----:B------:R-:W-:Y:S01]  /*18250*/  FFMA.FTZ R110, -R151, R7, R110 ;  /* 0x00000007976e7223 */ /* 0x000fe2000001016e */
[C---:B------:R-:W-:Y:S01]  /*18260*/  IADD3 R4, PT, PT, R3.reuse, -R51, RZ ;  /* 0x8000003303047210 */ /* 0x040fe20007ffe0ff */
[C---:B------:R-:W-:Y:S01]  /*18270*/  IMAD.IADD R6, R3.reuse, 0x1, -R64 ;  /* 0x0000000103067824 */ /* 0x040fe200078e0a40 */
[----:B------:R-:W-:Y:S01]  /*18280*/  IADD3 R7, PT, PT, R3, -R65, RZ ;  /* 0x8000004103077210 */ /* 0x000fe20007ffe0ff */
[----:B------:R-:W-:Y:S01]  /*18290*/  FFMA.FTZ R140, -R151, R5, R140 ;  /* 0x00000005978c7223 */ /* 0x000fe2000001018c */
[----:B------:R-:W-:Y:S02]  /*182a0*/  IABS R5, R0 ;  /* 0x0000000000057213 */ /* 0x000fe40000000000 */
[----:B------:R-:W-:Y:S02]  /*182b0*/  IABS R8, R4 ;  /* 0x0000000400087213 */ /* 0x000fe40000000000 */
[----:B------:R-:W-:-:S02]  /*182c0*/  IABS R4, R6 ;  /* 0x0000000600047213 */ /* 0x000fc40000000000 */
[----:B------:R-:W-:Y:S01]  /*182d0*/  IABS R0, R7 ;  /* 0x0000000700007213 */ /* 0x000fe20000000000 */
[----:B------:R-:W-:Y:S01]  /*182e0*/  IMAD.MOV.U32 R7, RZ, RZ, R5 ;  /* 0x000000ffff077224 */ /* 0x000fe200078e0005 */
[----:B------:R-:W-:Y:S01]  /*182f0*/  MOV R5, R4 ;  /* 0x0000000400057202 */ /* 0x000fe20000000f00 */
[----:B------:R-:W-:Y:S02]  /*18300*/  IMAD.IADD R9, R3, 0x1, -R66 ;  /* 0x0000000103097824 */ /* 0x000fe400078e0a42 */
[----:B------:R-:W-:-:S03]  /*18310*/  IMAD.MOV.U32 R4, RZ, RZ, R0 ;  /* 0x000000ffff047224 */ /* 0x000fc600078e0000 */
[----:B------:R-:W-:Y:S02]  /*18320*/  IABS R6, R9 ;  /* 0x0000000900067213 */ /* 0x000fe40000000000 */
[----:B------:R-:W-:Y:S02]  /*18330*/  I2FP.F32.S32 R4, R4 ;  /* 0x0000000400047245 */ /* 0x000fe40000201400 */
[----:B------:R-:W-:Y:S01]  /*18340*/  I2FP.F32.S32 R5, R5 ;  /* 0x0000000500057245 */ /* 0x000fe20000201400 */
[----:B------:R-:W-:Y:S01]  /*18350*/  IMAD.MOV.U32 R0, RZ, RZ, R6 ;  /* 0x000000ffff007224 */ /* 0x000fe200078e0006 */
[----:B------:R-:W-:Y:S01]  /*18360*/  I2FP.F32.S32 R7, R7 ;  /* 0x0000000700077245 */ /* 0x000fe20000201400 */
[----:B------:R-:W-:Y:S01]  /*18370*/  FFMA.FTZ R145, -R151, R4, R145 ;  /* 0x0000000497917223 */ /* 0x000fe20000010191 */
[----:B------:R-:W-:Y:S02]  /*18380*/  IADD3 R4, PT, PT, R3, 0x8, RZ ;  /* 0x0000000803047810 */ /* 0x000fe40007ffe0ff */
[----:B------:R-:W-:Y:S01]  /*18390*/  I2FP.F32.S32 R6, R8 ;  /* 0x0000000800067245 */ /* 0x000fe20000201400 */
[C---:B------:R-:W-:Y:S01]  /*183a0*/  FFMA.FTZ R142, -R151.reuse, R5, R142 ;  /* 0x00000005978e7223 */ /* 0x040fe2000001018e */
[C---:B------:R-:W-:Y:S01]  /*183b0*/  FFMA.FTZ R141, -R151.reuse, R7, R141 ;  /* 0x00000007978d7223 */ /* 0x040fe2000001018d */
[C---:B------:R-:W-:Y:S01]  /*183c0*/  IMAD.IADD R5, R4.reuse, 0x1, -R15 ;  /* 0x0000000104057824 */ /* 0x040fe200078e0a0f */
[----:B------:R-:W-:Y:S01]  /*183d0*/  I2FP.F32.S32 R0, R0 ;  /* 0x0000000000007245 */ /* 0x000fe20000201400 */
[C---:B------:R-:W-:Y:S01]  /*183e0*/  FFMA.FTZ R118, -R151.reuse, R6, R118 ;  /* 0x0000000697767223 */ /* 0x040fe20000010176 */
[----:B------:R-:W-:Y:S01]  /*183f0*/  IMAD.IADD R7, R4, 0x1, -R11 ;  /* 0x0000000104077824 */ /* 0x000fe200078e0a0b */
[----:B------:R-:W-:Y:S01]  /*18400*/  IADD3 R6, PT, PT, -R14, R4, RZ ;  /* 0x000000040e067210 */ /* 0x000fe20007ffe1ff */
[----:B------:R-:W-:Y:S01]  /*18410*/  IMAD.IADD R8, R4, 0x1, -R10 ;  /* 0x0000000104087824 */ /* 0x000fe200078e0a0a */
[----:B------:R-:W-:Y:S01]  /*18420*/  IABS R9, R5 ;  /* 0x0000000500097213 */ /* 0x000fe20000000000 */
[----:B------:R-:W-:Y:S01]  /*18430*/  FFMA.FTZ R144, -R151, R0, R144 ;  /* 0x0000000097907223 */ /* 0x000fe20000010190 */
[----:B------:R-:W-:Y:S01]  /*18440*/  IABS R6, R6 ;  /* 0x0000000600067213 */ /* 0x000fe20000000000 */
[----:B------:R-:W-:Y:S01]  /*18450*/  IMAD.IADD R0, R3, 0x1, -R2 ;  /* 0x0000000103007824 */ /* 0x000fe200078e0a02 */
[----:B------:R-:W-:-:S02]  /*18460*/  IABS R5, R7 ;  /* 0x0000000700057213 */ /* 0x000fc40000000000 */
[----:B------:R-:W-:Y:S02]  /*18470*/  IABS R8, R8 ;  /* 0x0000000800087213 */ /* 0x000fe40000000000 */
[----:B------:R-:W-:Y:S01]  /*18480*/  MOV R7, R6 ;  /* 0x0000000600077202 */ /* 0x000fe20000000f00 */
[----:B------:R-:W-:Y:S01]  /*18490*/  IMAD.MOV.U32 R6, RZ, RZ, R5 ;  /* 0x000000ffff067224 */ /* 0x000fe200078e0005 */
[----:B------:R-:W-:Y:S01]  /*184a0*/  IABS R0, R0 ;  /* 0x0000000000007213 */ /* 0x000fe20000000000 */
[----:B------:R-:W-:Y:S01]  /*184b0*/  IMAD.MOV.U32 R5, RZ, RZ, R8 ;  /* 0x000000ffff057224 */ /* 0x000fe200078e0008 */
[----:B------:R-:W-:Y:S02]  /*184c0*/  I2FP.F32.S32 R8, R9 ;  /* 0x0000000900087245 */ /* 0x000fe40000201400 */
[----:B------:R-:W-:Y:S02]  /*184d0*/  I2FP.F32.S32 R0, R0 ;  /* 0x0000000000007245 */ /* 0x000fe40000201400 */
[----:B------:R-:W-:-:S02]  /*184e0*/  I2FP.F32.S32 R5, R5 ;  /* 0x0000000500057245 */ /* 0x000fc40000201400 */
[----:B------:R-:W-:Y:S01]  /*184f0*/  I2FP.F32.S32 R7, R7 ;  /* 0x0000000700077245 */ /* 0x000fe20000201400 */
[CC--:B------:R-:W-:Y:S01]  /*18500*/  FFMA.FTZ R132, -R151.reuse, R0.reuse, R132 ;  /* 0x0000000097847223 */ /* 0x0c0fe20000010184 */
[C---:B------:R-:W-:Y:S01]  /*18510*/  FFMA.FTZ R127, -R151.reuse, R0, R127 ;  /* 0x00000000977f7223 */ /* 0x040fe2000001017f */
[----:B------:R-:W-:Y:S01]  /*18520*/  I2FP.F32.S32 R6, R6 ;  /* 0x0000000600067245 */ /* 0x000fe20000201400 */
[C---:B------:R-:W-:Y:S01]  /*18530*/  FFMA.FTZ R0, -R151.reuse, R5, R219 ;  /* 0x0000000597007223 */ /* 0x040fe200000101db */
[C---:B------:R-:W-:Y:S01]  /*18540*/  FFMA.FTZ R8, -R151.reuse, R8, R182 ;  /* 0x0000000897087223 */ /* 0x040fe200000101b6 */
[C---:B------:R-:W-:Y:S01]  /*18550*/  FFMA.FTZ R7, -R151.reuse, R7, R181 ;  /* 0x0000000797077223 */ /* 0x040fe200000101b5 */
[----:B------:R-:W-:Y:S02]  /*18560*/  IMAD.MOV.U32 R232, RZ, RZ, R104 ;  /* 0x000000ffffe87224 */ /* 0x000fe400078e0068 */
[----:B------:R-:W-:Y:S01]  /*18570*/  FFMA.FTZ R6, -R151, R6, R218 ;  /* 0x0000000697067223 */ /* 0x000fe200000101da */
[----:B------:R-:W-:Y:S01]  /*18580*/  FSEL R104, R0, -INF , !P4 ;  /* 0xff80000000687808 */ /* 0x000fe20006000000 */
[----:B------:R-:W-:Y:S01]  /*18590*/  IMAD.IADD R5, R4, 0x1, -R22 ;  /* 0x0000000104057824 */ /* 0x000fe200078e0a16 */
[----:B------:R-:W-:Y:S01]  /*185a0*/  FSEL R83, R8, -INF , !P0 ;  /* 0xff80000008537808 */ /* 0x000fe20004000000 */
[C---:B------:R-:W-:Y:S01]  /*185b0*/  IMAD.IADD R0, R4.reuse, 0x1, -R23 ;  /* 0x0000000104007824 */ /* 0x040fe200078e0a17 */
[----:B------:R-:W-:Y:S01]  /*185c0*/  FSEL R82, R7, -INF , !P1 ;  /* 0xff80000007527808 */ /* 0x000fe20004800000 */
[----:B------:R-:W-:Y:S01]  /*185d0*/  IMAD.IADD R8, R4, 0x1, -R12 ;  /* 0x0000000104087824 */ /* 0x000fe200078e0a0c */
[----:B------:R-:W-:Y:S01]  /*185e0*/  IADD3 R7, PT, PT, -R24, R4, RZ ;  /* 0x0000000418077210 */ /* 0x000fe20007ffe1ff */
[----:B------:R-:W-:Y:S01]  /*185f0*/  IMAD.IADD R10, R4, 0x1, -R13 ;  /* 0x00000001040a7824 */ /* 0x000fe200078e0a0d */
[----:B------:R-:W-:-:S02]  /*18600*/  FSEL R103, R6, -INF , !P3 ;  /* 0xff80000006677808 */ /* 0x000fc40005800000 */
[----:B------:R-:W-:Y:S02]  /*18610*/  IABS R9, R5 ;  /* 0x0000000500097213 */ /* 0x000fe40000000000 */
[----:B------:R-:W-:Y:S02]  /*18620*/  IABS R6, R0 ;  /* 0x0000000000067213 */ /* 0x000fe40000000000 */
[----:B------:R-:W-:Y:S02]  /*18630*/  IABS R5, R7 ;  /* 0x0000000700057213 */ /* 0x000fe40000000000 */
[----:B------:R-:W-:Y:S02]  /*18640*/  IABS R0, R8 ;  /* 0x0000000800007213 */ /* 0x000fe40000000000 */
[----:B------:R-:W-:Y:S02]  /*18650*/  IABS R7, R10 ;  /* 0x0000000a00077213 */ /* 0x000fe40000000000 */
[----:B------:R-:W-:Y:S01]  /*18660*/  MOV R8, R6 ;  /* 0x0000000600087202 */ /* 0x000fe20000000f00 */
[----:B------:R-:W-:-:S02]  /*18670*/  IMAD.MOV.U32 R6, RZ, RZ, R5 ;  /* 0x000000ffff067224 */ /* 0x000fc400078e0005 */
[----:B------:R-:W-:Y:S01]  /*18680*/  IMAD.MOV.U32 R5, RZ, RZ, R0 ;  /* 0x000000ffff057224 */ /* 0x000fe200078e0000 */
[----:B------:R-:W-:Y:S02]  /*18690*/  MOV R0, R7 ;  /* 0x0000000700007202 */ /* 0x000fe40000000f00 */
[----:B------:R-:W-:Y:S02]  /*186a0*/  I2FP.F32.S32 R9, R9 ;  /* 0x0000000900097245 */ /* 0x000fe40000201400 */
[----:B------:R-:W-:Y:S02]  /*186b0*/  I2FP.F32.S32 R5, R5 ;  /* 0x0000000500057245 */ /* 0x000fe40000201400 */
[----:B------:R-:W-:Y:S02]  /*186c0*/  I2FP.F32.S32 R0, R0 ;  /* 0x0000000000007245 */ /* 0x000fe40000201400 */
[----:B------:R-:W-:Y:S01]  /*186d0*/  I2FP.F32.S32 R7, R8 ;  /* 0x0000000800077245 */ /* 0x000fe20000201400 */
[C---:B------:R-:W-:Y:S01]  /*186e0*/  FFMA.FTZ R5, -R151.reuse, R5, R211 ;  /* 0x0000000597057223 */ /* 0x040fe200000101d3 */
[----:B------:R-:W-:Y:S01]  /*186f0*/  ISETP.GE.AND P3, PT, R12, R149, PT ;  /* 0x000000950c00720c */ /* 0x000fe20003f66270 */
[C---:B------:R-:W-:Y:S01]  /*18700*/  FFMA.FTZ R0, -R151.reuse, R0, R242 ;  /* 0x0000000097007223 */ /* 0x040fe200000101f2 */
[----:B------:R-:W-:Y:S01]  /*18710*/  I2FP.F32.S32 R6, R6 ;  /* 0x0000000600067245 */ /* 0x000fe20000201400 */
[----:B------:R-:W-:Y:S01]  /*18720*/  FFMA.FTZ R8, -R151, R9, R206 ;  /* 0x0000000997087223 */ /* 0x000fe200000101ce */
[----:B------:R-:W-:Y:S01]  /*18730*/  ISETP.GE.AND P0, PT, R23, R149, PT ;  /* 0x000000951700720c */ /* 0x000fe20003f06270 */
[----:B------:R-:W-:Y:S01]  /*18740*/  FFMA.FTZ R7, -R151, R7, R207 ;  /* 0x0000000797077223 */ /* 0x000fe200000101cf */
[----:B------:R-:W-:Y:S01]  /*18750*/  ISETP.GE.AND P4, PT, R13, R149, PT ;  /* 0x000000950d00720c */ /* 0x000fe20003f86270 */
[----:B------:R-:W-:Y:S01]  /*18760*/  FFMA.FTZ R6, -R151, R6, R210 ;  /* 0x0000000697067223 */ /* 0x000fe200000101d2 */
[----:B------:R-:W-:Y:S01]  /*18770*/  FSEL R121, R5, -INF , !P3 ;  /* 0xff80000005797808 */ /* 0x000fe20005800000 */
[----:B------:R-:W-:Y:S01]  /*18780*/  IMAD.IADD R5, R4, 0x1, -R27 ;  /* 0x0000000104057824 */ /* 0x000fe200078e0a1b */
[----:B------:R-:W-:-:S02]  /*18790*/  FSEL R67, R80, -INF , !P0 ;  /* 0xff80000050437808 */ /* 0x000fc40004000000 */
[----:B------:R-:W-:Y:S01]  /*187a0*/  FSEL R123, R0, -INF , !P4 ;  /* 0xff800000007b7808 */ /* 0x000fe20006000000 */
[----:B------:R-:W-:Y:S01]  /*187b0*/  IMAD.IADD R0, R4, 0x1, -R28 ;  /* 0x0000000104007824 */ /* 0x000fe200078e0a1c */
[----:B------:R-:W-:Y:S02]  /*187c0*/  ISETP.GE.AND P1, PT, R24, R149, PT ;  /* 0x000000951800720c */ /* 0x000fe40003f26270 */
[----:B------:R-:W-:Y:S01]  /*187d0*/  FSEL R81, R8, -INF , !P5 ;  /* 0xff80000008517808 */ /* 0x000fe20006800000 */
[C---:B------:R-:W-:Y:S01]  /*187e0*/  IMAD.IADD R8, R4.reuse, 0x1, -R16 ;  /* 0x0000000104087824 */ /* 0x040fe200078e0a10 */
[----:B------:R-:W-:Y:S02]  /*187f0*/  FSEL R80, R7, -INF , !P0 ;  /* 0xff80000007507808 */ /* 0x000fe40004000000 */
        /* <DEDUP_REMOVED lines=16> */
[----:B------:R-:W-:Y:S01]  /*18900*/  IMAD.MOV.U32 R240, RZ, RZ, R112 ;  /* 0x000000fffff07224 */ /* 0x000fe200078e0070 */
[----:B------:R-:W-:Y:S01]  /*18910*/  FSEL R112, R70, -INF , !P3 ;  /* 0xff80000046707808 */ /* 0x000fe20005800000 */
[C---:B------:R-:W-:Y:S01]  /*18920*/  FFMA.FTZ R5, -R151.reuse, R5, R214 ;  /* 0x0000000597057223 */ /* 0x040fe200000101d6 */
[----:B------:R-:W-:Y:S01]  /*18930*/  ISETP.GE.AND P3, PT, R16, R149, PT ;  /* 0x000000951000720c */ /* 0x000fe20003f66270 */
[----:B------:R-:W-:Y:S01]  /*18940*/  FFMA.FTZ R0, -R151, R0, R215 ;  /* 0x0000000097007223 */ /* 0x000fe200000101d7 */
[----:B------:R-:W-:Y:S01]  /*18950*/  FSEL R115, R69, -INF , !P4 ;  /* 0xff80000045737808 */ /* 0x000fe20006000000 */
[C---:B------:R-:W-:Y:S01]  /*18960*/  FFMA.FTZ R8, -R151.reuse, R9, R243 ;  /* 0x0000000997087223 */ /* 0x040fe200000101f3 */
[----:B------:R-:W-:Y:S01]  /*18970*/  I2FP.F32.S32 R6, R6 ;  /* 0x0000000600067245 */ /* 0x000fe20000201400 */
[----:B------:R-:W-:Y:S01]  /*18980*/  FFMA.FTZ R7, -R151, R7, R226 ;  /* 0x0000000797077223 */ /* 0x000fe200000101e2 */
[----:B------:R-:W-:-:S02]  /*18990*/  ISETP.GE.AND P4, PT, R17, R149, PT ;  /* 0x000000951100720c */ /* 0x000fc40003f86270 */
[-C--:B------:R-:W-:Y:S02]  /*189a0*/  ISETP.GE.AND P5, PT, R27, R149.reuse, PT ;  /* 0x000000951b00720c */ /* 0x080fe40003fa6270 */
[-C--:B------:R-:W-:Y:S01]  /*189b0*/  ISETP.GE.AND P0, PT, R28, R149.reuse, PT ;  /* 0x000000951c00720c */ /* 0x080fe20003f06270 */
[----:B------:R-:W-:Y:S01]  /*189c0*/  IMAD.MOV.U32 R233, RZ, RZ, R109 ;  /* 0x000000ffffe97224 */ /* 0x000fe200078e006d */
[----:B------:R-:W-:Y:S01]  /*189d0*/  FSEL R137, R5, -INF , !P3 ;  /* 0xff80000005897808 */ /* 0x000fe20005800000 */
[----:B------:R-:W-:Y:S01]  /*189e0*/  FFMA.FTZ R6, -R151, R6, R227 ;  /* 0x0000000697067223 */ /* 0x000fe200000101e3 */
[----:B------:R-:W-:Y:S01]  /*189f0*/  MOV R217, R108 ;  /* 0x0000006c00d97202 */ /* 0x000fe20000000f00 */
[----:B------:R-:W-:Y:S01]  /*18a00*/  IMAD.IADD R5, R4, 0x1, -R32 ;  /* 0x0000000104057824 */ /* 0x000fe200078e0a20 */
[----:B------:R-:W-:Y:S02]  /*18a10*/  FSEL R109, R79, -INF , !P1 ;  /* 0xff8000004f6d7808 */ /* 0x000fe40004800000 */
[----:B------:R-:W-:Y:S01]  /*18a20*/  FSEL R135, R0, -INF , !P4 ;  /* 0xff80000000877808 */ /* 0x000fe20006000000 */
[----:B------:R-:W-:Y:S01]  /*18a30*/  IMAD.IADD R0, R4, 0x1, -R33 ;  /* 0x0000000104007824 */ /* 0x000fe200078e0a21 */
[----:B------:R-:W-:-:S02]  /*18a40*/  ISETP.GE.AND P1, PT, R29, R149, PT ;  /* 0x000000951d00720c */ /* 0x000fc40003f26270 */
[----:B------:R-:W-:Y:S01]  /*18a50*/  FSEL R108, R8, -INF , !P5 ;  /* 0xff800000086c7808 */ /* 0x000fe20006800000 */
[----:B------:R-:W-:Y:S01]  /*18a60*/  IMAD.IADD R8, R4, 0x1, -R18 ;  /* 0x0000000104087824 */ /* 0x000fe200078e0a12 */
[----:B------:R-:W-:Y:S02]  /*18a70*/  FSEL R134, R7, -INF , !P0 ;  /* 0xff80000007867808 */ /* 0x000fe40004000000 */
[----:B------:R-:W-:Y:S01]  /*18a80*/  IADD3 R7, PT, PT, -R34, R4, RZ ;  /* 0x0000000422077210 */ /* 0x000fe20007ffe1ff */
[----:B------:R-:W-:Y:S01]  /*18a90*/  IMAD.IADD R10, R4, 0x1, -R19 ;  /* 0x00000001040a7824 */ /* 0x000fe200078e0a13 */
[----:B------:R-:W-:Y:S02]  /*18aa0*/  FSEL R138, R6, -INF , !P1 ;  /* 0xff800000068a7808 */ /* 0x000fe40004800000 */
[----:B------:R-:W-:Y:S02]  /*18ab0*/  IABS R9, R5 ;  /* 0x0000000500097213 */ /* 0x000fe40000000000 */
[----:B------:R-:W-:-:S02]  /*18ac0*/  IABS R6, R0 ;  /* 0x0000000000067213 */ /* 0x000fc40000000000 */
        /* <DEDUP_REMOVED lines=9> */
[----:B------:R-:W-:Y:S02]  /*18b60*/  I2FP.F32.S32 R0, R0 ;  /* 0x0000000000007245 */ /* 0x000fe40000201400 */
[----:B------:R-:W-:Y:S01]  /*18b70*/  I2FP.F32.S32 R7, R8 ;  /* 0x0000000800077245 */ /* 0x000fe20000201400 */
[----:B------:R-:W-:Y:S01]  /*18b80*/  IMAD.MOV.U32 R201, RZ, RZ, R129 ;  /* 0x000000ffffc97224 */ /* 0x000fe200078e0081 */
[----:B------:R-:W-:Y:S01]  /*18b90*/  FSEL R129, R72, -INF , !P3 ;  /* 0xff80000048817808 */ /* 0x000fe20005800000 */
[C---:B------:R-:W-:Y:S01]  /*18ba0*/  FFMA.FTZ R5, -R151.reuse, R5, R195 ;  /* 0x0000000597057223 */ /* 0x040fe200000101c3 */
[----:B------:R-:W-:Y:S01]  /*18bb0*/  FSEL R88, R88, -INF , !P5 ;  /* 0xff80000058587808 */ /* 0x000fe20006800000 */
[C---:B------:R-:W-:Y:S01]  /*18bc0*/  FFMA.FTZ R0, -R151.reuse, R0, R186 ;  /* 0x0000000097007223 */ /* 0x040fe200000101ba */
[----:B------:R-:W-:Y:S01]  /*18bd0*/  ISETP.GE.AND P3, PT, R18, R149, PT ;  /* 0x000000951200720c */ /* 0x000fe20003f66270 */
[C---:B------:R-:W-:Y:S01]  /*18be0*/  FFMA.FTZ R8, -R151.reuse, R9, R202 ;  /* 0x0000000997087223 */ /* 0x040fe200000101ca */
[----:B------:R-:W-:Y:S01]  /*18bf0*/  I2FP.F32.S32 R6, R6 ;  /* 0x0000000600067245 */ /* 0x000fe20000201400 */
[----:B------:R-:W-:Y:S01]  /*18c00*/  FFMA.FTZ R7, -R151, R7, R203 ;  /* 0x0000000797077223 */ /* 0x000fe200000101cb */
[----:B------:R-:W-:-:S02]  /*18c10*/  ISETP.GE.AND P6, PT, R32, R149, PT ;  /* 0x000000952000720c */ /* 0x000fc40003fc6270 */
[----:B------:R-:W-:Y:S02]  /*18c20*/  FSEL R87, R87, -INF , !P0 ;  /* 0xff80000057577808 */ /* 0x000fe40004000000 */
[-C--:B------:R-:W-:Y:S02]  /*18c30*/  ISETP.GE.AND P5, PT, R19, R149.reuse, PT ;  /* 0x000000951300720c */ /* 0x080fe40003fa6270 */
[----:B------:R-:W-:Y:S01]  /*18c40*/  ISETP.GE.AND P0, PT, R33, R149, PT ;  /* 0x000000952100720c */ /* 0x000fe20003f06270 */
[----:B------:R-:W-:Y:S01]  /*18c50*/  IMAD.MOV.U32 R241, RZ, RZ, R159 ;  /* 0x000000fffff17224 */ /* 0x000fe200078e009f */
[----:B------:R-:W-:Y:S01]  /*18c60*/  MOV R212, R147 ;  /* 0x0000009300d47202 */ /* 0x000fe20000000f00 */
[----:B------:R-:W-:Y:S01]  /*18c70*/  IMAD.MOV.U32 R150, RZ, RZ, R143 ;  /* 0x000000ffff967224 */ /* 0x000fe200078e008f */
[----:B------:R-:W-:Y:S01]  /*18c80*/  FSEL R147, R5, -INF , !P3 ;  /* 0xff80000005937808 */ /* 0x000fe20005800000 */
        /* <DEDUP_REMOVED lines=8> */
[----:B------:R-:W-:Y:S01]  /*18d10*/  IMAD.IADD R8, R4, 0x1, -R20 ;  /* 0x0000000104087824 */ /* 0x000fe200078e0a14 */
[----:B------:R-:W-:Y:S02]  /*18d20*/  FSEL R95, R7, -INF , !P0 ;  /* 0xff800000075f7808 */ /* 0x000fe40004000000 */
[----:B------:R-:W-:Y:S01]  /*18d30*/  IADD3 R7, PT, PT, -R39, R4, RZ ;  /* 0x0000000427077210 */ /* 0x000fe20007ffe1ff */
[----:B------:R-:W-:Y:S01]  /*18d40*/  IMAD.MOV.U32 R216, RZ, RZ, R146 ;  /* 0x000000ffffd87224 */ /* 0x000fe200078e0092 */
[----:B------:R-:W-:Y:S01]  /*18d50*/  FSEL R146, R6, -INF , !P1 ;  /* 0xff80000006927808 */ /* 0x000fe20004800000 */
        /* <DEDUP_REMOVED lines=16> */
[----:B------:R-:W-:Y:S02]  /*18e60*/  IMAD.MOV.U32 R224, RZ, RZ, R158 ;  /* 0x000000ffffe07224 */ /* 0x000fe400078e009e */
[C---:B------:R-:W-:Y:S01]  /*18e70*/  FFMA.FTZ R5, -R151.reuse, R5, R162 ;  /* 0x0000000597057223 */ /* 0x040fe200000101a2 */
[----:B------:R-:W-:Y:S01]  /*18e80*/  ISETP.GE.AND P4, PT, R20, R149, PT ;  /* 0x000000951400720c */ /* 0x000fe20003f86270 */
[----:B------:R-:W-:Y:S01]  /*18e90*/  FFMA.FTZ R0, -R151, R0, R163 ;  /* 0x0000000097007223 */ /* 0x000fe200000101a3 */
[----:B------:R-:W-:Y:S01]  /*18ea0*/  FSEL R158, R73, -INF , !P5 ;  /* 0xff800000499e7808 */ /* 0x000fe20006800000 */
[C---:B------:R-:W-:Y:S01]  /*18eb0*/  FFMA.FTZ R8, -R151.reuse, R9, R187 ;  /* 0x0000000997087223 */ /* 0x040fe200000101bb */
[----:B------:R-:W-:Y:S01]  /*18ec0*/  I2FP.F32.S32 R6, R6 ;  /* 0x0000000600067245 */ /* 0x000fe20000201400 */
[----:B------:R-:W-:Y:S01]  /*18ed0*/  FFMA.FTZ R7, -R151, R7, R166 ;  /* 0x0000000797077223 */ /* 0x000fe200000101a6 */
[----:B------:R-:W-:-:S02]  /*18ee0*/  FSEL R34, R92, -INF , !P0 ;  /* 0xff8000005c227808 */ /* 0x000fc40004000000 */
[-C--:B------:R-:W-:Y:S02]  /*18ef0*/  ISETP.GE.AND P5, PT, R21, R149.reuse, PT ;  /* 0x000000951500720c */ /* 0x080fe40003fa6270 */
[-C--:B------:R-:W-:Y:S02]  /*18f00*/  ISETP.GE.AND P6, PT, R37, R149.reuse, PT ;  /* 0x000000952500720c */ /* 0x080fe40003fc6270 */
[----:B------:R-:W-:Y:S01]  /*18f10*/  ISETP.GE.AND P0, PT, R38, R149, PT ;  /* 0x000000952600720c */ /* 0x000fe20003f06270 */
[----:B------:R-:W-:Y:S01]  /*18f20*/  IMAD.MOV.U32 R165, RZ, RZ, R156 ;  /* 0x000000ffffa57224 */ /* 0x000fe200078e009c */
[----:B------:R-:W-:Y:S01]  /*18f30*/  FSEL R169, R5, -INF , !P4 ;  /* 0xff80000005a97808 */ /* 0x000fe20006000000 */
[----:B------:R-:W-:Y:S01]  /*18f40*/  FFMA.FTZ R6, -R151, R6, R167 ;  /* 0x0000000697067223 */ /* 0x000fe200000101a7 */
[----:B------:R-:W-:Y:S01]  /*18f50*/  MOV R160, R157 ;  /* 0x0000009d00a07202 */ /* 0x000fe20000000f00 */
        /* <DEDUP_REMOVED lines=25> */
[C---:B------:R-:W-:Y:S01]  /*190f0*/  FFMA.FTZ R5, -R151.reuse, R5, R175 ;  /* 0x0000000597057223 */ /* 0x040fe200000101af */
[----:B------:R-:W-:Y:S01]  /*19100*/  FSEL R161, R78, -INF , !P4 ;  /* 0xff8000004ea17808 */ /* 0x000fe20006000000 */
[----:B------:R-:W-:Y:S01]  /*19110*/  FFMA.FTZ R0, -R151, R0, R178 ;  /* 0x0000000097007223 */ /* 0x000fe200000101b2 */
[----:B------:R-:W-:Y:S01]  /*19120*/  ISETP.GE.AND P4, PT, R25, R149, PT ;  /* 0x000000951900720c */ /* 0x000fe20003f86270 */
[----:B------:R-:W-:Y:S01]  /*19130*/  FFMA.FTZ R8, -R151, R9, R170 ;  /* 0x0000000997087223 */ /* 0x000fe200000101aa */
[----:B------:R-:W-:Y:S01]  /*19140*/  FSEL R163, R77, -INF , !P5 ;  /* 0xff8000004da37808 */ /* 0x000fe20006800000 */
[----:B------:R-:W-:Y:S01]  /*19150*/  FFMA.FTZ R7, -R151, R7, R171 ;  /* 0x0000000797077223 */ /* 0x000fe200000101ab */
[----:B------:R-:W-:-:S02]  /*19160*/  I2FP.F32.S32 R6, R6 ;  /* 0x0000000600067245 */ /* 0x000fc40000201400 */
[----:B------:R-:W-:Y:S02]  /*19170*/  FSEL R100, R100, -INF , !P6 ;  /* 0xff80000064647808 */ /* 0x000fe40007000000 */
[----:B------:R-:W-:Y:S02]  /*19180*/  FSEL R99, R99, -INF , !P0 ;  /* 0xff80000063637808 */ /* 0x000fe40004000000 */
[-C--:B------:R-:W-:Y:S02]  /*19190*/  ISETP.GE.AND P5, PT, R26, R149.reuse, PT ;  /* 0x000000951a00720c */ /* 0x080fe40003fa6270 */
[-C--:B------:R-:W-:Y:S02]  /*191a0*/  ISETP.GE.AND P6, PT, R42, R149.reuse, PT ;  /* 0x000000952a00720c */ /* 0x080fe40003fc6270 */
        /* <DEDUP_REMOVED lines=13> */
[----:B------:R-:W-:-:S02]  /*19280*/  MOV R251, R180 ;  /* 0x000000b400fb7202 */ /* 0x000fc40000000f00 */
[----:B------:R-:W-:Y:S02]  /*19290*/  FSEL R180, R6, -INF , !P3 ;  /* 0xff80000006b47808 */ /* 0x000fe40005800000 */
        /* <DEDUP_REMOVED lines=8> */
[----:B------:R-:W-:Y:S02]  /*19320*/  MOV R0, R7 ;  /* 0x0000000700007202 */ /* 0x000fe40000000f00 */
[----:B------:R-:W-:Y:S02]  /*19330*/  I2FP.F32.S32 R9, R9 ;  /* 0x0000000900097245 */ /* 0x000fe40000201400 */
[----:B------:R-:W-:Y:S02]  /*19340*/  I2FP.F32.S32 R5, R5 ;  /* 0x0000000500057245 */ /* 0x000fe40000201400 */
[----:B------:R-:W-:-:S02]  /*19350*/  I2FP.F32.S32 R0, R0 ;  /* 0x0000000000007245 */ /* 0x000fc40000201400 */
[----:B------:R-:W-:Y:S01]  /*19360*/  I2FP.F32.S32 R7, R8 ;  /* 0x0000000800077245 */ /* 0x000fe20000201400 */
[----:B------:R-:W-:Y:S01]  /*19370*/  FFMA.FTZ R5, -R151, R5, R198 ;  /* 0x0000000597057223 */ /* 0x000fe200000101c6 */
[----:B------:R-:W-:Y:S01]  /*19380*/  FSEL R174, R85, -INF , !P4 ;  /* 0xff80000055ae7808 */ /* 0x000fe20006000000 */
[C---:B------:R-:W-:Y:S01]  /*19390*/  FFMA.FTZ R0, -R151.reuse, R0, R199 ;  /* 0x0000000097007223 */ /* 0x040fe200000101c7 */
[----:B------:R-:W-:Y:S01]  /*193a0*/  I2FP.F32.S32 R6, R6 ;  /* 0x0000000600067245 */ /* 0x000fe20000201400 */
[C---:B------:R-:W-:Y:S01]  /*193b0*/  FFMA.FTZ R8, -R151.reuse, R9, R179 ;  /* 0x0000000997087223 */ /* 0x040fe200000101b3 */
[----:B------:R-:W-:Y:S01]  /*193c0*/  ISETP.GE.AND P4, PT, R30, R149, PT ;  /* 0x000000951e00720c */ /* 0x000fe20003f86270 */
[----:B------:R-:W-:Y:S01]  /*193d0*/  FFMA.FTZ R7, -R151, R7, R190 ;  /* 0x0000000797077223 */ /* 0x000fe200000101be */
[----:B------:R-:W-:Y:S02]  /*193e0*/  FSEL R178, R84, -INF , !P5 ;  /* 0xff80000054b27808 */ /* 0x000fe40006800000 */
[----:B------:R-:W-:-:S02]  /*193f0*/  FSEL R98, R98, -INF , !P1 ;  /* 0xff80000062627808 */ /* 0x000fc40004800000 */
        /* <DEDUP_REMOVED lines=14> */
[----:B------:R-:W-:Y:S02]  /*194e0*/  IADD3 R7, PT, PT, -R53, R4, RZ ;  /* 0x0000000435077210 */ /* 0x000fe40007ffe1ff */
[----:B------:R-:W-:-:S02]  /*194f0*/  FSEL R84, R116, -INF , !P6 ;  /* 0xff80000074547808 */ /* 0x000fc40007000000 */
[----:B------:R-:W-:Y:S02]  /*19500*/  FSEL R116, R6, -INF , !P0 ;  /* 0xff80000006747808 */ /* 0x000fe40004000000 */
[----:B------:R-:W-:Y:S02]  /*19510*/  IABS R9, R5 ;  /* 0x0000000500097213 */ /* 0x000fe40000000000 */
[----:B------:R-:W-:Y:S02]  /*19520*/  IABS R6, R0 ;  /* 0x0000000000067213 */ /* 0x000fe40000000000 */
[----:B------:R-:W-:Y:S02]  /*19530*/  IABS R5, R7 ;  /* 0x0000000700057213 */ /* 0x000fe40000000000 */
[----:B------:R-:W-:Y:S02]  /*19540*/  IABS R0, R8 ;  /* 0x0000000800007213 */ /* 0x000fe40000000000 */
[----:B------:R-:W-:Y:S01]  /*19550*/  MOV R8, R6 ;  /* 0x0000000600087202 */ /* 0x000fe20000000f00 */
[----:B------:R-:W-:-:S02]  /*19560*/  IMAD.MOV.U32 R6, RZ, RZ, R5 ;  /* 0x000000ffff067224 */ /* 0x000fc400078e0005 */
[----:B------:R-:W-:-:S05]  /*19570*/  IMAD.MOV.U32 R5, RZ, RZ, R0 ;  /* 0x000000ffff057224 */ /* 0x000fca00078e0000 */
[----:B------:R-:W-:-:S05]  /*19580*/  I2FP.F32.S32 R5, R5 ;  /* 0x0000000500057245 */ /* 0x000fca0000201400 */
[----:B------:R-:W-:Y:S01]  /*19590*/  FFMA.FTZ R5, -R151, R5, R177 ;  /* 0x0000000597057223 */ /* 0x000fe200000101b1 */
[----:B------:R-:W-:Y:S02]  /*195a0*/  IMAD.MOV.U32 R177, RZ, RZ, R225 ;  /* 0x000000ffffb17224 */ /* 0x000fe400078e00e1 */
[----:B------:R-:W2:Y:S01]  /*195b0*/  LDL.LU R225, [R1+0x18] ;  /* 0x0000180001e17983 */ /* 0x000ea20000300800 */
[----:B------:R-:W-:-:S05]  /*195c0*/  IMAD.IADD R10, R4, 0x1, -R36 ;  /* 0x00000001040a7824 */ /* 0x000fca00078e0a24 */
[----:B------:R-:W-:-:S04]  /*195d0*/  IABS R7, R10 ;  /* 0x0000000a00077213 */ /* 0x000fc80000000000 */
[----:B------:R-:W-:Y:S02]  /*195e0*/  MOV R0, R7 ;  /* 0x0000000700007202 */ /* 0x000fe40000000f00 */
[----:B------:R-:W-:Y:S02]  /*195f0*/  I2FP.F32.S32 R7, R8 ;  /* 0x0000000800077245 */ /* 0x000fe40000201400 */
[----:B------:R-:W-:Y:S02]  /*19600*/  I2FP.F32.S32 R0, R0 ;  /* 0x0000000000007245 */ /* 0x000fe40000201400 */
[----:B------:R-:W-:Y:S02]  /*19610*/  I2FP.F32.S32 R9, R9 ;  /* 0x0000000900097245 */ /* 0x000fe40000201400 */
[----:B------:R-:W-:Y:S02]  /*19620*/  FSEL R89, R89, -INF , !P5 ;  /* 0xff80000059597808 */ /* 0x000fe40006800000 */
[----:B------:R-:W-:Y:S01]  /*19630*/  I2FP.F32.S32 R6, R6 ;  /* 0x0000000600067245 */ /* 0x000fe20000201400 */
[C---:B------:R-:W-:Y:S01]  /*19640*/  FFMA.FTZ R7, -R151.reuse, R7, R223 ;  /* 0x0000000797077223 */ /* 0x040fe200000101df */
[----:B------:R-:W-:Y:S01]  /*19650*/  ISETP.GE.AND P5, PT, R36, R149, PT ;  /* 0x000000952400720c */ /* 0x000fe20003fa6270 */
[----:B------:R-:W-:Y:S01]  /*19660*/  FFMA.FTZ R8, -R151, R9, R222 ;  /* 0x0000000997087223 */ /* 0x000fe200000101de */
[----:B------:R-:W-:-:S02]  /*19670*/  FSEL R105, R105, -INF , !P3 ;  /* 0xff80000069697808 */ /* 0x000fc40005800000 */
[----:B------:R-:W-:Y:S02]  /*19680*/  FSEL R111, R111, -INF , !P0 ;  /* 0xff8000006f6f7808 */ /* 0x000fe40004000000 */
[-C--:B------:R-:W-:Y:S02]  /*19690*/  ISETP.GE.AND P3, PT, R52, R149.reuse, PT ;  /* 0x000000953400720c */ /* 0x080fe40003f66270 */
[-C--:B------:R-:W-:Y:S01]  /*196a0*/  ISETP.GE.AND P0, PT, R35, R149.reuse, PT ;  /* 0x000000952300720c */ /* 0x080fe20003f06270 */
[----:B------:R-:W-:Y:S01]  /*196b0*/  FFMA.FTZ R6, -R151, R6, R189 ;  /* 0x0000000697067223 */ /* 0x000fe200000101bd */
[-C--:B------:R-:W-:Y:S01]  /*196c0*/  ISETP.GE.AND P6, PT, R50, R149.reuse, PT ;  /* 0x000000953200720c */ /* 0x080fe20003fc6270 */
[----:B------:R-:W-:Y:S01]  /*196d0*/  IMAD.MOV.U32 R189, RZ, RZ, R209 ;  /* 0x000000ffffbd7224 */ /* 0x000fe200078e00d1 */
[----:B------:R-:W-:Y:S02]  /*196e0*/  FSEL R114, R114, -INF , !P1 ;  /* 0xff80000072727808 */ /* 0x000fe40004800000 */
[----:B------:R-:W-:-:S02]  /*196f0*/  ISETP.GE.AND P1, PT, R53, R149, PT ;  /* 0x000000953500720c */ /* 0x000fc40003f26270 */
[----:B------:R-:W-:Y:S01]  /*19700*/  FSEL R211, R7, -INF , !P3 ;  /* 0xff80000007d37808 */ /* 0x000fe20005800000 */
[C---:B------:R-:W-:Y:S01]  /*19710*/  IMAD.IADD R7, R4.reuse, 0x1, -R56 ;  /* 0x0000000104077824 */ /* 0x040fe200078e0a38 */
[----:B------:R-:W-:Y:S01]  /*19720*/  FSEL R209, R5, -INF , !P0 ;  /* 0xff80000005d17808 */ /* 0x000fe20004000000 */
[----:B------:R-:W-:Y:S01]  /*19730*/  IMAD.IADD R10, R4, 0x1, -R41 ;  /* 0x00000001040a7824 */ /* 0x000fe200078e0a29 */
[----:B------:R-:W-:Y:S02]  /*19740*/  FSEL R206, R8, -INF , !P6 ;  /* 0xff80000008ce7808 */ /* 0x000fe40007000000 */
[-C--:B------:R-:W-:Y:S02]  /*19750*/  IADD3 R5, PT, PT, -R54, R4.reuse, RZ ;  /* 0x0000000436057210 */ /* 0x080fe40007ffe1ff */
[----:B------:R-:W-:Y:S02]  /*19760*/  IADD3 R8, PT, PT, -R40, R4, RZ ;  /* 0x0000000428087210 */ /* 0x000fe40007ffe1ff */
[----:B------:R-:W-:-:S02]  /*19770*/  FSEL R210, R6, -INF , !P1 ;  /* 0xff80000006d27808 */ /* 0x000fc40004800000 */
[----:B------:R-:W-:Y:S02]  /*19780*/  IABS R9, R5 ;  /* 0x0000000500097213 */ /* 0x000fe40000000000 */
[----:B------:R-:W-:Y:S02]  /*19790*/  IABS R5, R7 ;  /* 0x0000000700057213 */ /* 0x000fe40000000000 */
[----:B------:R-:W-:Y:S02]  /*197a0*/  IABS R7, R10 ;  /* 0x0000000a00077213 */ /* 0x000fe40000000000 */
[----:B------:R-:W-:Y:S02]  /*197b0*/  I2FP.F32.S32 R9, R9 ;  /* 0x0000000900097245 */ /* 0x000fe40000201400 */
[----:B------:R-:W-:Y:S02]  /*197c0*/  FSEL R196, R117, -INF , !P1 ;  /* 0xff80000075c47808 */ /* 0x000fe40004800000 */
[----:B------:R-:W-:-:S02]  /*197d0*/  FSEL R90, R90, -INF , !P4 ;  /* 0xff8000005a5a7808 */ /* 0x000fc40006000000 */
[----:B------:R-:W-:Y:S02]  /*197e0*/  FSEL R97, R97, -INF , !P0 ;  /* 0xff80000061617808 */ /* 0x000fe40004000000 */
[----:B------:R-:W-:Y:S01]  /*197f0*/  ISETP.GE.AND P1, PT, R40, R149, PT ;  /* 0x000000952800720c */ /* 0x000fe20003f26270 */
[----:B------:R-:W-:Y:S01]  /*19800*/  FFMA.FTZ R9, -R151, R9, R189 ;  /* 0x0000000997097223 */ /* 0x000fe200000101bd */
[-C--:B------:R-:W-:Y:S02]  /*19810*/  ISETP.GE.AND P4, PT, R55, R149.reuse, PT ;  /* 0x000000953700720c */ /* 0x080fe40003f86270 */
[-C--:B------:R-:W-:Y:S02]  /*19820*/  ISETP.GE.AND P0, PT, R41, R149.reuse, PT ;  /* 0x000000952900720c */ /* 0x080fe40003f06270 */
[----:B------:R-:W-:Y:S02]  /*19830*/  FSEL R194, R120, -INF , !P6 ;  /* 0xff80000078c27808 */ /* 0x000fe40007000000 */
[----:B------:R-:W-:-:S02]  /*19840*/  ISETP.GE.AND P6, PT, R54, R149, PT ;  /* 0x000000953600720c */ /* 0x000fc40003fc6270 */
[----:B------:R-:W-:Y:S02]  /*19850*/  FSEL R195, R119, -INF , !P3 ;  /* 0xff80000077c37808 */ /* 0x000fe40005800000 */
[----:B------:R-:W-:Y:S02]  /*19860*/  ISETP.GE.AND P3, PT, R56, R149, PT ;  /* 0x000000953800720c */ /* 0x000fe40003f66270 */
[----:B------:R-:W-:Y:S01]  /*19870*/  FSEL R219, R9, -INF , !P6 ;  /* 0xff80000009db7808 */ /* 0x000fe20007000000 */
[----:B------:R-:W-:Y:S01]  /*19880*/  IMAD.IADD R9, R4, 0x1, -R45 ;  /* 0x0000000104097824 */ /* 0x000fe200078e0a2d */
[----:B------:R-:W-:Y:S01]  /*19890*/  IADD3 R11, PT, PT, -R46, R4, RZ ;  /* 0x000000042e0b7210 */ /* 0x000fe20007ffe1ff */
[----:B------:R-:W-:Y:S01]  /*198a0*/  IMAD.MOV.U32 R189, RZ, RZ, R228 ;  /* 0x000000ffffbd7224 */ /* 0x000fe200078e00e4 */
[----:B------:R-:W-:Y:S02]  /*198b0*/  FSEL R220, R96, -INF , !P5 ;  /* 0xff80000060dc7808 */ /* 0x000fe40006800000 */
[----:B------:R-:W-:-:S02]  /*198c0*/  FSEL R96, R126, -INF , !P6 ;  /* 0xff8000007e607808 */ /* 0x000fc40007000000 */
[----:B------:R-:W-:Y:S01]  /*198d0*/  FSEL R218, R124, -INF , !P3 ;  /* 0xff8000007cda7808 */ /* 0x000fe20005800000 */
[----:B------:R-:W-:Y:S01]  /*198e0*/  VIADD R14, R2, 0x8 ;  /* 0x00000008020e7836 */ /* 0x000fe20000000000 */
[----:B------:R-:W-:Y:S02]  /*198f0*/  ISETP.GE.AND P6, PT, R57, R149, PT ;  /* 0x000000953900720c */ /* 0x000fe40003fc6270 */
[----:B------:R-:W-:Y:S01]  /*19900*/  FSEL R228, R102, -INF , !P1 ;  /* 0xff80000066e47808 */ /* 0x000fe20004800000 */
[----:B--2---:R-:W-:-:S05]  /*19910*/  FFMA.FTZ R0, -R151, R0, R225 ;  /* 0x0000000097007223 */ /* 0x004fca00000101e1 */
[----:B------:R-:W-:Y:S01]  /*19920*/  FSEL R225, R0, -INF , !P5 ;  /* 0xff80000000e17808 */ /* 0x000fe20006800000 */
[----:B------:R-:W-:-:S05]  /*19930*/  IMAD.IADD R0, R4, 0x1, -R55 ;  /* 0x0000000104007824 */ /* 0x000fca00078e0a37 */
[----:B------:R-:W-:Y:S02]  /*19940*/  IABS R6, R0 ;  /* 0x0000000000067213 */ /* 0x000fe40000000000 */
[----:B------:R-:W-:-:S03]  /*19950*/  IABS R0, R8 ;  /* 0x0000000800007213 */ /* 0x000fc60000000000 */
[----:B------:R-:W-:Y:S01]  /*19960*/  IMAD.MOV.U32 R8, RZ, RZ, R6 ;  /* 0x000000ffff087224 */ /* 0x000fe200078e0006 */
[----:B------:R-:W-:Y:S01]  /*19970*/  MOV R6, R5 ;  /* 0x0000000500067202 */ /* 0x000fe20000000f00 */
[----:B------:R-:W-:Y:S02]  /*19980*/  IMAD.MOV.U32 R5, RZ, RZ, R0 ;  /* 0x000000ffff057224 */ /* 0x000fe400078e0000 */
[----:B------:R-:W-:Y:S01]  /*19990*/  IMAD.MOV.U32 R0, RZ, RZ, R7 ;  /* 0x000000ffff007224 */ /* 0x000fe200078e0007 */
[----:B------:R-:W-:Y:S02]  /*199a0*/  I2FP.F32.S32 R7, R8 ;  /* 0x0000000800077245 */ /* 0x000fe40000201400 */
[----:B------:R-:W-:Y:S02]  /*199b0*/  I2FP.F32.S32 R6, R6 ;  /* 0x0000000600067245 */ /* 0x000fe40000201400 */
[----:B------:R-:W-:Y:S02]  /*199c0*/  I2FP.F32.S32 R5, R5 ;  /* 0x0000000500057245 */ /* 0x000fe40000201400 */
[----:B------:R-:W-:Y:S01]  /*199d0*/  I2FP.F32.S32 R0, R0 ;  /* 0x0000000000007245 */ /* 0x000fe20000201400 */
[C---:B------:R-:W-:Y:S01]  /*199e0*/  FFMA.FTZ R8, -R151.reuse, R7, R177 ;  /* 0x0000000797087223 */ /* 0x040fe200000101b1 */
[C---:B------:R-:W-:Y:S01]  /*199f0*/  FFMA.FTZ R7, -R151.reuse, R6, R176 ;  /* 0x0000000697077223 */ /* 0x040fe200000101b0 */
[----:B------:R-:W-:-:S02]  /*19a00*/  FFMA.FTZ R6, -R151, R5, R173 ;  /* 0x0000000597067223 */ /* 0x000fc400000101ad */
[----:B------:R-:W-:Y:S02]  /*19a10*/  FFMA.FTZ R5, -R151, R0, R172 ;  /* 0x0000000097057223 */ /* 0x000fe400000101ac */
[----:B------:R-:W2:Y:S01]  /*19a20*/  LD.E R0, desc[UR6][R154.64+0xdc] ;  /* 0x0000dc069a007980 */ /* 0x000ea2000c101900 */
[----:B------:R-:W-:Y:S01]  /*19a30*/  MOV R172, R160 ;  /* 0x000000a000ac7202 */ /* 0x000fe20000000f00 */
[----:B------:R-:W-:Y:S02]  /*19a40*/  IMAD.MOV.U32 R160, RZ, RZ, R165 ;  /* 0x000000ffffa07224 */ /* 0x000fe400078e00a5 */
[----:B------:R-:W-:Y:S01]  /*19a50*/  IMAD.MOV.U32 R165, RZ, RZ, R185 ;  /* 0x000000ffffa57224 */ /* 0x000fe200078e00b9 */
[----:B------:R-:W-:Y:S01]  /*19a60*/  MOV R185, R240 ;  /* 0x000000f000b97202 */ /* 0x000fe20000000f00 */
[----:B------:R-:W-:Y:S01]  /*19a70*/  IMAD.MOV.U32 R176, RZ, RZ, R232 ;  /* 0x000000ffffb07224 */ /* 0x000fe200078e00e8 */
[----:B------:R-:W-:Y:S01]  /*19a80*/  FSEL R232, R6, -INF , !P1 ;  /* 0xff80000006e87808 */ /* 0x000fe20004800000 */
[----:B------:R-:W-:Y:S01]  /*19a90*/  IMAD.IADD R6, R4, 0x1, -R57 ;  /* 0x0000000104067824 */ /* 0x000fe200078e0a39 */
[----:B------:R-:W-:Y:S01]  /*19aa0*/  FSEL R221, R8, -INF , !P4 ;  /* 0xff80000008dd7808 */ /* 0x000fe20006000000 */
[----:B------:R-:W-:Y:S01]  /*19ab0*/  IMAD.IADD R8, R4, 0x1, -R59 ;  /* 0x0000000104087824 */ /* 0x000fe200078e0a3b */
[----:B------:R-:W-:-:S02]  /*19ac0*/  FSEL R240, R5, -INF , !P0 ;  /* 0xff80000005f07808 */ /* 0x000fc40004000000 */
[----:B------:R-:W-:Y:S02]  /*19ad0*/  IADD3 R5, PT, PT, -R58, R4, RZ ;  /* 0x000000043a057210 */ /* 0x000fe40007ffe1ff */
[----:B------:R-:W-:Y:S02]  /*19ae0*/  FSEL R222, R7, -INF , !P3 ;  /* 0xff80000007de7808 */ /* 0x000fe40005800000 */
[----:B------:R-:W-:Y:S02]  /*19af0*/  IABS R10, R6 ;  /* 0x00000006000a7213 */ /* 0x000fe40000000000 */
[----:B------:R-:W-:Y:S02]  /*19b00*/  IABS R7, R5 ;  /* 0x0000000500077213 */ /* 0x000fe40000000000 */
[----:B------:R-:W-:Y:S02]  /*19b10*/  IABS R6, R8 ;  /* 0x0000000800067213 */ /* 0x000fe40000000000 */
[----:B------:R-:W-:-:S02]  /*19b20*/  IABS R5, R9 ;  /* 0x0000000900057213 */ /* 0x000fc40000000000 */
[----:B------:R-:W-:Y:S01]  /*19b30*/  IABS R8, R11 ;  /* 0x0000000b00087213 */ /* 0x000fe20000000000 */
[----:B------:R-:W-:Y:S02]  /*19b40*/  IMAD.MOV.U32 R9, RZ, RZ, R7 ;  /* 0x000000ffff097224 */ /* 0x000fe400078e0007 */
[----:B------:R-:W-:Y:S01]  /*19b50*/  IMAD.MOV.U32 R7, RZ, RZ, R6 ;  /* 0x000000ffff077224 */ /* 0x000fe200078e0006 */
[----:B------:R-:W-:Y:S01]  /*19b60*/  MOV R6, R5 ;  /* 0x0000000500067202 */ /* 0x000fe20000000f00 */
[----:B------:R-:W-:Y:S01]  /*19b70*/  IMAD.MOV.U32 R5, RZ, RZ, R8 ;  /* 0x000000ffff057224 */ /* 0x000fe200078e0008 */
[----:B------:R-:W-:Y:S01]  /*19b80*/  MOV R177, R231 ;  /* 0x000000e700b17202 */ /* 0x000fe20000000f00 */
[----:B------:R-:W-:Y:S01]  /*19b90*/  IMAD.MOV.U32 R173, RZ, RZ, R217 ;  /* 0x000000ffffad7224 */ /* 0x000fe200078e00d9 */
[----:B------:R-:W-:Y:S02]  /*19ba0*/  I2FP.F32.S32 R6, R6 ;  /* 0x0000000600067245 */ /* 0x000fe40000201400 */
[----:B------:R-:W-:-:S02]  /*19bb0*/  I2FP.F32.S32 R8, R9 ;  /* 0x0000000900087245 */ /* 0x000fc40000201400 */
[----:B------:R-:W-:Y:S02]  /*19bc0*/  I2FP.F32.S32 R5, R5 ;  /* 0x0000000500057245 */ /* 0x000fe40000201400 */
[----:B------:R-:W-:Y:S01]  /*19bd0*/  I2FP.F32.S32 R10, R10 ;  /* 0x0000000a000a7245 */ /* 0x000fe20000201400 */
[C---:B------:R-:W-:Y:S01]  /*19be0*/  FFMA.FTZ R6, -R151.reuse, R6, R173 ;  /* 0x0000000697067223 */ /* 0x040fe200000101ad */
[----:B------:R-:W-:Y:S01]  /*19bf0*/  I2FP.F32.S32 R7, R7 ;  /* 0x0000000700077245 */ /* 0x000fe20000201400 */
[----:B------:R-:W-:Y:S01]  /*19c00*/  FFMA.FTZ R8, -R151, R8, R177 ;  /* 0x0000000897087223 */ /* 0x000fe200000101b1 */
[----:B------:R-:W-:Y:S01]  /*19c10*/  ISETP.GE.AND P3, PT, R45, R149, PT ;  /* 0x000000952d00720c */ /* 0x000fe20003f66270 */
[C---:B------:R-:W-:Y:S01]  /*19c20*/  FFMA.FTZ R5, -R151.reuse, R5, R224 ;  /* 0x0000000597057223 */ /* 0x040fe200000101e0 */
[-C--:B------:R-:W-:Y:S01]  /*19c30*/  ISETP.GE.AND P5, PT, R58, R149.reuse, PT ;  /* 0x000000953a00720c */ /* 0x080fe20003fa6270 */
[C---:B------:R-:W-:Y:S01]  /*19c40*/  FFMA.FTZ R9, -R151.reuse, R10, R189 ;  /* 0x0000000a97097223 */ /* 0x040fe200000101bd */
[----:B------:R-:W-:Y:S01]  /*19c50*/  ISETP.GE.AND P1, PT, R46, R149, PT ;  /* 0x000000952e00720c */ /* 0x000fe20003f26270 */
[----:B------:R-:W-:Y:S01]  /*19c60*/  FFMA.FTZ R7, -R151, R7, R176 ;  /* 0x0000000797077223 */ /* 0x000fe200000101b0 */
[----:B------:R-:W-:-:S02]  /*19c70*/  FSEL R217, R125, -INF , !P4 ;  /* 0xff8000007dd97808 */ /* 0x000fc40006000000 */
[----:B------:R-:W-:Y:S02]  /*19c80*/  FSEL R224, R133, -INF , !P6 ;  /* 0xff80000085e07808 */ /* 0x000fe40007000000 */
[----:B------:R-:W-:Y:S01]  /*19c90*/  FSEL R17, R6, -INF , !P3 ;  /* 0xff80000006117808 */ /* 0x000fe20005800000 */
[----:B------:R-:W-:Y:S01]  /*19ca0*/  IMAD.IADD R6, R3, 0x1, -R14 ;  /* 0x0000000103067824 */ /* 0x000fe200078e0a0e */
[----:B------:R-:W-:Y:S02]  /*19cb0*/  ISETP.GE.AND P4, PT, R59, R149, PT ;  /* 0x000000953b00720c */ /* 0x000fe40003f86270 */
[----:B------:R-:W-:Y:S01]  /*19cc0*/  FSEL R226, R8, -INF , !P5 ;  /* 0xff80000008e27808 */ /* 0x000fe20006800000 */
[----:B------:R-:W-:Y:S01]  /*19cd0*/  IMAD.IADD R8, R4, 0x1, -R61 ;  /* 0x0000000104087824 */ /* 0x000fe200078e0a3d */
[----:B------:R-:W-:Y:S02]  /*19ce0*/  FSEL R133, R5, -INF , !P1 ;  /* 0xff80000005857808 */ /* 0x000fe40004800000 */
[----:B------:R-:W-:-:S02]  /*19cf0*/  IADD3 R5, PT, PT, -R60, R4, RZ ;  /* 0x000000043c057210 */ /* 0x000fc40007ffe1ff */
[----:B------:R-:W-:Y:S01]  /*19d00*/  FSEL R227, R9, -INF , !P6 ;  /* 0xff80000009e37808 */ /* 0x000fe20007000000 */
[----:B------:R-:W-:Y:S01]  /*19d10*/  IMAD.IADD R9, R4, 0x1, -R62 ;  /* 0x0000000104097824 */ /* 0x000fe200078e0a3e */
[----:B------:R-:W-:Y:S02]  /*19d20*/  FSEL R231, R101, -INF , !P0 ;  /* 0xff80000065e77808 */ /* 0x000fe40004000000 */
[----:B------:R-:W-:Y:S02]  /*19d30*/  FSEL R101, R7, -INF , !P4 ;  /* 0xff80000007657808 */ /* 0x000fe40006000000 */
[----:B------:R-:W-:Y:S02]  /*19d40*/  IADD3 R11, PT, PT, -R51, R4, RZ ;  /* 0x00000004330b7210 */ /* 0x000fe40007ffe1ff */
[----:B------:R-:W-:Y:S02]  /*19d50*/  IABS R10, R6 ;  /* 0x00000006000a7213 */ /* 0x000fe40000000000 */
[----:B------:R-:W-:-:S02]  /*19d60*/  IABS R7, R5 ;  /* 0x0000000500077213 */ /* 0x000fc40000000000 */
[----:B------:R-:W-:Y:S02]  /*19d70*/  IABS R6, R8 ;  /* 0x0000000800067213 */ /* 0x000fe40000000000 */
[----:B------:R-:W-:Y:S02]  /*19d80*/  IABS R5, R9 ;  /* 0x0000000900057213 */ /* 0x000fe40000000000 */
[----:B------:R-:W-:Y:S01]  /*19d90*/  IABS R8, R11 ;  /* 0x0000000b00087213 */ /* 0x000fe20000000000 */
[----:B------:R-:W-:Y:S02]  /*19da0*/  IMAD.MOV.U32 R9, RZ, RZ, R7 ;  /* 0x000000ffff097224 */ /* 0x000fe400078e0007 */
[----:B------:R-:W-:Y:S01]  /*19db0*/  IMAD.MOV.U32 R7, RZ, RZ, R6 ;  /* 0x000000ffff077224 */ /* 0x000fe200078e0006 */
[----:B------:R-:W-:Y:S01]  /*19dc0*/  MOV R6, R5 ;  /* 0x0000000500067202 */ /* 0x000fe20000000f00 */
[----:B------:R-:W-:Y:S01]  /*19dd0*/  IMAD.MOV.U32 R5, RZ, RZ, R8 ;  /* 0x000000ffff057224 */ /* 0x000fe200078e0008 */
[----:B------:R-:W-:-:S02]  /*19de0*/  I2FP.F32.S32 R8, R9 ;  /* 0x0000000900087245 */ /* 0x000fc40000201400 */
[----:B------:R-:W-:Y:S02]  /*19df0*/  I2FP.F32.S32 R6, R6 ;  /* 0x0000000600067245 */ /* 0x000fe40000201400 */
[----:B------:R-:W-:Y:S01]  /*19e00*/  I2FP.F32.S32 R5, R5 ;  /* 0x0000000500057245 */ /* 0x000fe20000201400 */
[----:B------:R-:W-:Y:S01]  /*19e10*/  IMAD.MOV.U32 R173, RZ, RZ, R241 ;  /* 0x000000ffffad7224 */ /* 0x000fe200078e00f1 */
[----:B------:R-:W-:Y:S01]  /*19e20*/  I2FP.F32.S32 R7, R7 ;  /* 0x0000000700077245 */ /* 0x000fe20000201400 */
[C---:B------:R-:W-:Y:S01]  /*19e30*/  FFMA.FTZ R6, -R151.reuse, R6, R160 ;  /* 0x0000000697067223 */ /* 0x040fe200000101a0 */
[----:B------:R-:W-:Y:S01]  /*19e40*/  FSEL R241, R130, -INF , !P4 ;  /* 0xff80000082f17808 */ /* 0x000fe20006000000 */
[----:B------:R-:W-:Y:S01]  /*19e50*/  FFMA.FTZ R5, -R151, R5, R165 ;  /* 0x0000000597057223 */ /* 0x000fe200000101a5 */
[----:B------:R-:W-:Y:S01]  /*19e60*/  FSEL R223, R131, -INF , !P5 ;  /* 0xff80000083df7808 */ /* 0x000fe20006800000 */
[----:B------:R-:W-:Y:S01]  /*19e70*/  FFMA.FTZ R8, -R151, R8, R173 ;  /* 0x0000000897087223 */ /* 0x000fe200000101ad */
[----:B------:R-:W-:-:S02]  /*19e80*/  ISETP.GE.AND P4, PT, R51, R149, PT ;  /* 0x000000953300720c */ /* 0x000fc40003f86270 */
[----:B------:R-:W-:Y:S01]  /*19e90*/  ISETP.GE.AND P5, PT, R62, R149, PT ;  /* 0x000000953e00720c */ /* 0x000fe20003fa6270 */
[----:B------:R-:W-:Y:S01]  /*19ea0*/  FFMA.FTZ R7, -R151, R7, R172 ;  /* 0x0000000797077223 */ /* 0x000fe200000101ac */
[-C--:B------:R-:W-:Y:S02]  /*19eb0*/  ISETP.GE.AND P0, PT, R60, R149.reuse, PT ;  /* 0x000000953c00720c */ /* 0x080fe40003f06270 */
[----:B------:R-:W-:Y:S02]  /*19ec0*/  FSEL R242, R113, -INF , !P3 ;  /* 0xff80000071f27808 */ /* 0x000fe40005800000 */
[----:B------:R-:W-:Y:S02]  /*19ed0*/  ISETP.GE.AND P6, PT, R61, R149, PT ;  /* 0x000000953d00720c */ /* 0x000fe40003fc6270 */
[----:B------:R-:W-:Y:S02]  /*19ee0*/  FSEL R113, R5, -INF , !P4 ;  /* 0xff80000005717808 */ /* 0x000fe40006000000 */
[----:B------:R-:W-:-:S02]  /*19ef0*/  MOV R176, R251 ;  /* 0x000000fb00b07202 */ /* 0x000fc40000000f00 */
[----:B------:R-:W-:Y:S02]  /*19f00*/  I2FP.F32.S32 R10, R10 ;  /* 0x0000000a000a7245 */ /* 0x000fe40000201400 */
[----:B------:R-:W-:Y:S01]  /*19f10*/  FSEL R16, R6, -INF , !P5 ;  /* 0xff80000006107808 */ /* 0x000fe20006800000 */
[----:B------:R-:W-:Y:S01]  /*19f20*/  IMAD.IADD R6, R4, 0x1, -R2 ;  /* 0x0000000104067824 */ /* 0x000fe200078e0a02 */
[-C--:B------:R-:W-:Y:S02]  /*19f30*/  IADD3 R5, PT, PT, -R63, R4.reuse, RZ ;  /* 0x000000043f057210 */ /* 0x080fe40007ffe1ff */
[----:B------:R-:W-:Y:S01]  /*19f40*/  FSEL R243, R8, -INF , !P0 ;  /* 0xff80000008f37808 */ /* 0x000fe20004000000 */
[C---:B------:R-:W-:Y:S01]  /*19f50*/  IMAD.IADD R8, R4.reuse, 0x1, -R64 ;  /* 0x0000000104087824 */ /* 0x040fe200078e0a40 */
[----:B------:R-:W-:Y:S01]  /*19f60*/  FSEL R41, R7, -INF , !P6 ;  /* 0xff80000007297808 */ /* 0x000fe20007000000 */
[----:B------:R-:W-:Y:S01]  /*19f70*/  IMAD.IADD R11, R4, 0x1, -R66 ;  /* 0x00000001040b7824 */ /* 0x000fe200078e0a42 */
[----:B------:R-:W-:Y:S01]  /*19f80*/  IADD3 R9, PT, PT, -R65, R4, RZ ;  /* 0x0000000441097210 */ /* 0x000fe20007ffe1ff */
[----:B------:R-:W-:Y:S01]  /*19f90*/  FFMA.FTZ R15, -R151, R10, R176 ;  /* 0x0000000a970f7223 */ /* 0x000fe200000101b0 */
[----:B------:R-:W-:-:S02]  /*19fa0*/  IABS R7, R5 ;  /* 0x0000000500077213 */ /* 0x000fc40000000000 */
[----:B------:R-:W-:Y:S02]  /*19fb0*/  IABS R10, R6 ;  /* 0x00000006000a7213 */ /* 0x000fe40000000000 */
[----:B------:R-:W-:Y:S02]  /*19fc0*/  IABS R6, R8 ;  /* 0x0000000800067213 */ /* 0x000fe40000000000 */
[----:B------:R-:W-:Y:S01]  /*19fd0*/  IABS R5, R9 ;  /* 0x0000000900057213 */ /* 0x000fe20000000000 */
[----:B------:R-:W-:Y:S01]  /*19fe0*/  IMAD.MOV.U32 R9, RZ, RZ, R7 ;  /* 0x000000ffff097224 */ /* 0x000fe200078e0007 */
[----:B------:R-:W-:Y:S02]  /*19ff0*/  IABS R8, R11 ;  /* 0x0000000b00087213 */ /* 0x000fe40000000000 */
[----:B------:R-:W-:Y:S01]  /*1a000*/  MOV R7, R6 ;  /* 0x0000000600077202 */ /* 0x000fe20000000f00 */
[----:B------:R-:W-:Y:S01]  /*1a010*/  IMAD.MOV.U32 R6, RZ, RZ, R5 ;  /* 0x000000ffff067224 */ /* 0x000fe200078e0005 */
[----:B------:R-:W-:Y:S01]  /*1a020*/  I2FP.F32.S32 R9, R9 ;  /* 0x0000000900097245 */ /* 0x000fe20000201400 */
[----:B------:R-:W-:Y:S01]  /*1a030*/  IMAD.MOV.U32 R5, RZ, RZ, R8 ;  /* 0x000000ffff057224 */ /* 0x000fe200078e0008 */
[----:B------:R-:W-:-:S02]  /*1a040*/  I2FP.F32.S32 R8, R7 ;  /* 0x0000000700087245 */ /* 0x000fc40000201400 */
[----:B------:R-:W-:Y:S02]  /*1a050*/  FSEL R119, R139, -INF , !P6 ;  /* 0xff8000008b777808 */ /* 0x000fe40007000000 */
[----:B------:R-:W-:Y:S02]  /*1a060*/  FSEL R126, R118, -INF , !P4 ;  /* 0xff800000767e7808 */ /* 0x000fe40006000000 */
[----:B------:R-:W-:Y:S01]  /*1a070*/  I2FP.F32.S32 R7, R6 ;  /* 0x0000000600077245 */ /* 0x000fe20000201400 */
[C---:B------:R-:W-:Y:S01]  /*1a080*/  FFMA.FTZ R6, -R151.reuse, R9, R185 ;  /* 0x0000000997067223 */ /* 0x040fe200000101b9 */
[-C--:B------:R-:W-:Y:S02]  /*1a090*/  ISETP.GE.AND P6, PT, R2, R149.reuse, PT ;  /* 0x000000950200720c */ /* 0x080fe40003fc6270 */
[----:B------:R-:W-:Y:S01]  /*1a0a0*/  ISETP.GE.AND P4, PT, R14, R149, PT ;  /* 0x000000950e00720c */ /* 0x000fe20003f86270 */
[----:B------:R-:W-:Y:S01]  /*1a0b0*/  FFMA.FTZ R9, -R151, R8, R184 ;  /* 0x0000000897097223 */ /* 0x000fe200000101b8 */
[----:B------:R-:W-:-:S02]  /*1a0c0*/  FSEL R251, R110, -INF , !P1 ;  /* 0xff8000006efb7808 */ /* 0x000fc40004800000 */
[----:B------:R-:W-:Y:S02]  /*1a0d0*/  ISETP.GE.AND P1, PT, R64, R149, PT ;  /* 0x000000954000720c */ /* 0x000fe40003f26270 */
[----:B------:R-:W-:Y:S02]  /*1a0e0*/  FSEL R23, R15, -INF , !P4 ;  /* 0xff8000000f177808 */ /* 0x000fe40006000000 */
[----:B------:R-:W-:Y:S01]  /*1a0f0*/  FSEL R22, R132, -INF , !P6 ;  /* 0xff80000084167808 */ /* 0x000fe20007000000 */
[----:B------:R-:W-:Y:S01]  /*1a100*/  IMAD.MOV.U32 R165, RZ, RZ, R233 ;  /* 0x000000ffffa57224 */ /* 0x000fe200078e00e9 */
[----:B------:R-:W-:Y:S01]  /*1a110*/  FSEL R233, R140, -INF , !P0 ;  /* 0xff8000008ce97808 */ /* 0x000fe20004000000 */
[----:B------:R-:W-:Y:S01]  /*1a120*/  FFMA.FTZ R12, -R151, R7, R193 ;  /* 0x00000007970c7223 */ /* 0x000fe200000101c1 */
[----:B------:R-:W-:Y:S02]  /*1a130*/  I2FP.F32.S32 R10, R10 ;  /* 0x0000000a000a7245 */ /* 0x000fe40000201400 */
[----:B------:R-:W-:-:S02]  /*1a140*/  FSEL R26, R9, -INF , !P1 ;  /* 0xff800000091a7808 */ /* 0x000fc40004800000 */
[----:B------:R-:W-:Y:S02]  /*1a150*/  ISETP.GE.AND P0, PT, R65, R149, PT ;  /* 0x000000954100720c */ /* 0x000fe40003f06270 */
[----:B------:R-:W-:Y:S02]  /*1a160*/  FMNMX3.FTZ R9, R22, R76, R23, !PT ;  /* 0x0000004c16097276 */ /* 0x000fe40007810017 */
[----:B------:R-:W-:Y:S02]  /*1a170*/  I2FP.F32.S32 R5, R5 ;  /* 0x0000000500057245 */ /* 0x000fe40000201400 */
[----:B------:R-:W-:Y:S01]  /*1a180*/  ISETP.GE.AND P3, PT, R63, R149, PT ;  /* 0x000000953f00720c */ /* 0x000fe20003f66270 */
[----:B------:R-:W-:Y:S01]  /*1a190*/  FFMA.FTZ R13, -R151, R10, R165 ;  /* 0x0000000a970d7223 */ /* 0x000fe200000101a5 */
[----:B------:R-:W-:Y:S02]  /*1a1a0*/  FSEL R131, R142, -INF , !P1 ;  /* 0xff8000008e837808 */ /* 0x000fe40004800000 */
[----:B------:R-:W-:-:S02]  /*1a1b0*/  FSEL R120, R145, -INF , !P0 ;  /* 0xff80000091787808 */ /* 0x000fc40004000000 */
[----:B------:R-:W-:Y:S02]  /*1a1c0*/  FSEL R125, R12, -INF , !P0 ;  /* 0xff8000000c7d7808 */ /* 0x000fe40004000000 */
[----:B------:R-:W-:Y:S01]  /*1a1d0*/  FMNMX3.FTZ R9, R9, R75, R94, !PT ;  /* 0x0000004b09097276 */ /* 0x000fe2000781005e */
[----:B------:R-:W-:Y:S01]  /*1a1e0*/  FFMA.FTZ R10, -R151, R5, R192 ;  /* 0x00000005970a7223 */ /* 0x000fe200000101c0 */
[-C--:B------:R-:W-:Y:S02]  /*1a1f0*/  ISETP.GE.AND P1, PT, R14, R149.reuse, PT ;  /* 0x000000950e00720c */ /* 0x080fe40003f26270 */
[C---:B------:R-:W-:Y:S01]  /*1a200*/  ISETP.GE.AND P0, PT, R2.reuse, R149, PT ;  /* 0x000000950200720c */ /* 0x040fe20003f06270 */
[----:B------:R-:W-:Y:S01]  /*1a210*/  VIADD R8, R2, 0xe9 ;  /* 0x000000e902087836 */ /* 0x000fe20000000000 */
[----:B------:R-:W-:Y:S01]  /*1a220*/  FSEL R130, R6, -INF , !P3 ;  /* 0xff80000006827808 */ /* 0x000fe20005800000 */
[C---:B------:R-:W-:Y:S01]  /*1a230*/  VIADD R7, R2.reuse, 0xf0 ;  /* 0x000000f002077836 */ /* 0x040fe20000000000 */
[C---:B------:R-:W-:Y:S01]  /*1a240*/  IADD3 R6, PT, PT, R2.reuse, 0xf1, RZ ;  /* 0x000000f102067810 */ /* 0x040fe20007ffe0ff */
[----:B------:R-:W-:-:S02]  /*1a250*/  VIADD R5, R2, 0xf8 ;  /* 0x000000f802057836 */ /* 0x000fc40000000000 */
[----:B------:R-:W-:Y:S01]  /*1a260*/  VIADD R11, R2, 0xf9 ;  /* 0x000000f9020b7836 */ /* 0x000fe20000000000 */
[----:B------:R-:W-:Y:S02]  /*1a270*/  FMNMX3.FTZ R2, R9, R93, R68, !PT ;  /* 0x0000005d09027276 */ /* 0x000fe40007810044 */
[----:B------:R-:W-:Y:S02]  /*1a280*/  FSEL R25, R127, -INF , !P1 ;  /* 0xff8000007f197808 */ /* 0x000fe40004800000 */
[----:B------:R-:W-:Y:S02]  /*1a290*/  FSEL R24, R13, -INF , !P0 ;  /* 0xff8000000d187808 */ /* 0x000fe40004000000 */
[----:B------:R-:W-:Y:S02]  /*1a2a0*/  FMNMX3.FTZ R9, R2, R67, R109, !PT ;  /* 0x0000004302097276 */ /* 0x000fe4000781006d */
[----:B------:R-:W-:Y:S02]  /*1a2b0*/  FMNMX3.FTZ R2, R24, R83, R25, !PT ;  /* 0x0000005318027276 */ /* 0x000fe40007810019 */
[----:B------:R-:W-:-:S02]  /*1a2c0*/  FMNMX3.FTZ R9, R9, R112, R115, !PT ;  /* 0x0000007009097276 */ /* 0x000fc40007810073 */
[----:B------:R-:W-:Y:S02]  /*1a2d0*/  FSEL R117, R136, -INF , !P5 ;  /* 0xff80000088757808 */ /* 0x000fe40006800000 */
[----:B------:R-:W-:Y:S02]  /*1a2e0*/  FMNMX3.FTZ R2, R2, R82, R103, !PT ;  /* 0x0000005202027276 */ /* 0x000fe40007810067 */
[----:B------:R-:W-:Y:S02]  /*1a2f0*/  ISETP.GE.AND P5, PT, R66, R149, PT ;  /* 0x000000954200720c */ /* 0x000fe40003fa6270 */
[----:B------:R-:W-:Y:S02]  /*1a300*/  FMNMX3.FTZ R9, R9, R88, R87, !PT ;  /* 0x0000005809097276 */ /* 0x000fe40007810057 */
[----:B------:R-:W-:Y:S01]  /*1a310*/  FMNMX3.FTZ R2, R2, R104, R81, !PT ;  /* 0x0000006802027276 */ /* 0x000fe20007810051 */
[C---:B------:R-:W-:Y:S01]  /*1a320*/  IMAD.IADD R12, R3.reuse, 0x1, -R7 ;  /* 0x00000001030c7824 */ /* 0x040fe200078e0a07 */
[----:B------:R-:W-:Y:S01]  /*1a330*/  FSEL R124, R10, -INF , !P5 ;  /* 0xff8000000a7c7808 */ /* 0x000fe20006800000 */
[C---:B------:R-:W-:Y:S01]  /*1a340*/  IMAD.IADD R10, R3.reuse, 0x1, -R8 ;  /* 0x00000001030a7824 */ /* 0x040fe200078e0a08 */
[C---:B------:R-:W-:Y:S01]  /*1a350*/  IADD3 R13, PT, PT, R3.reuse, -R6, RZ ;  /* 0x80000006030d7210 */ /* 0x040fe20007ffe0ff */
[----:B------:R-:W-:-:S02]  /*1a360*/  IMAD.IADD R15, R3, 0x1, -R5 ;  /* 0x00000001030f7824 */ /* 0x000fc400078e0a05 */
[----:B------:R-:W-:Y:S01]  /*1a370*/  IMAD.IADD R14, R3, 0x1, -R11 ;  /* 0x00000001030e7824 */ /* 0x000fe200078e0a0b */
        /* <DEDUP_REMOVED lines=10> */
[----:B------:R-:W-:Y:S02]  /*1a420*/  MOV R110, R17 ;  /* 0x00000011006e7202 */ /* 0x000fe40000000f00 */
[----:B------:R-:W-:-:S02]  /*1a430*/  FMNMX3.FTZ R3, R3, R98, R161, !PT ;  /* 0x0000006203037276 */ /* 0x000fc400078100a1 */
[C---:B------:R-:W-:Y:S02]  /*1a440*/  ISETP.GE.AND P6, PT, R8.reuse, R149, PT ;  /* 0x000000950800720c */ /* 0x040fe40003fc6270 */
[----:B------:R-:W-:Y:S02]  /*1a450*/  IADD3 R17, PT, PT, -R8, R4, RZ ;  /* 0x0000000408117210 */ /* 0x000fe40007ffe1ff */
[----:B------:R-:W-:Y:S02]  /*1a460*/  FMNMX3.FTZ R2, R2, R95, R146, !PT ;  /* 0x0000005f02027276 */ /* 0x000fe40007810092 */
[----:B------:R-:W-:Y:S02]  /*1a470*/  IABS R8, R12 ;  /* 0x0000000c00087213 */ /* 0x000fe40000000000 */
[----:B------:R-:W-:Y:S02]  /*1a480*/  FMNMX3.FTZ R3, R3, R163, R107, !PT ;  /* 0x000000a303037276 */ /* 0x000fe4000781006b */
[----:B------:R-:W-:-:S02]  /*1a490*/  FMNMX3.FTZ R2, R2, R147, R159, !PT ;  /* 0x0000009302027276 */ /* 0x000fc4000781009f */
[C---:B------:R-:W-:Y:S02]  /*1a4a0*/  ISETP.GE.AND P1, PT, R5.reuse, R149, PT ;  /* 0x000000950500720c */ /* 0x040fe40003f26270 */
[----:B------:R-:W-:Y:S02]  /*1a4b0*/  IABS R10, R10 ;  /* 0x0000000a000a7213 */ /* 0x000fe40000000000 */
[----:B------:R-:W-:Y:S01]  /*1a4c0*/  IADD3 R21, PT, PT, -R5, R4, RZ ;  /* 0x0000000405157210 */ /* 0x000fe20007ffe1ff */
[----:B------:R-:W-:Y:S01]  /*1a4d0*/  IMAD.MOV.U32 R5, RZ, RZ, R8 ;  /* 0x000000ffff057224 */ /* 0x000fe200078e0008 */
[----:B------:R-:W-:Y:S01]  /*1a4e0*/  FMNMX3.FTZ R3, R3, R106, R105, !PT ;  /* 0x0000006a03037276 */ /* 0x000fe20007810069 */
[----:B------:R-:W-:Y:S01]  /*1a4f0*/  IMAD.IADD R12, R4, 0x1, -R6 ;  /* 0x00000001040c7824 */ /* 0x000fe200078e0a06 */
[----:B------:R-:W-:Y:S02]  /*1a500*/  FSEL R40, R141, -INF , !P3 ;  /* 0xff8000008d287808 */ /* 0x000fe40005800000 */
[----:B------:R-:W-:-:S02]  /*1a510*/  FMNMX3.FTZ R2, R2, R157, R156, !PT ;  /* 0x0000009d02027276 */ /* 0x000fc4000781009c */
[----:B------:R-:W-:Y:S01]  /*1a520*/  ISETP.GE.AND P3, PT, R6, R149, PT ;  /* 0x000000950600720c */ /* 0x000fe20003f66270 */
[----:B------:R-:W-:Y:S01]  /*1a530*/  IMAD.MOV.U32 R6, RZ, RZ, R10 ;  /* 0x000000ffff067224 */ /* 0x000fe200078e000a */
[----:B------:R-:W-:Y:S02]  /*1a540*/  I2FP.F32.S32 R5, R5 ;  /* 0x0000000500057245 */ /* 0x000fe40000201400 */
[----:B------:R-:W-:Y:S02]  /*1a550*/  FMNMX3.FTZ R3, R3, R174, R178, !PT ;  /* 0x000000ae03037276 */ /* 0x000fe400078100b2 */
[----:B------:R-:W-:Y:S01]  /*1a560*/  FMNMX3.FTZ R2, R2, R153, R169, !PT ;  /* 0x0000009902027276 */ /* 0x000fe200078100a9 */
[----:B------:R-:W-:Y:S01]  /*1a570*/  FFMA.FTZ R19, -R151, R5, R200 ;  /* 0x0000000597137223 */ /* 0x000fe200000101c8 */
[----:B------:R-:W-:Y:S02]  /*1a580*/  I2FP.F32.S32 R6, R6 ;  /* 0x0000000600067245 */ /* 0x000fe40000201400 */
[----:B------:R-:W-:-:S02]  /*1a590*/  FMNMX3.FTZ R3, R3, R84, R114, !PT ;  /* 0x0000005403037276 */ /* 0x000fc40007810072 */
[----:B------:R-:W-:Y:S01]  /*1a5a0*/  MOV R132, R16 ;  /* 0x0000001000847202 */ /* 0x000fe20000000f00 */
[----:B------:R-:W-:Y:S01]  /*1a5b0*/  IMAD.IADD R16, R4, 0x1, -R7 ;  /* 0x0000000104107824 */ /* 0x000fe200078e0a07 */
[----:B------:R-:W-:Y:S02]  /*1a5c0*/  FMNMX3.FTZ R2, R2, R168, R162, !PT ;  /* 0x000000a802027276 */ /* 0x000fe400078100a2 */
[----:B------:R-:W-:Y:S02]  /*1a5d0*/  IADD3 R18, PT, PT, -R11, R4, RZ ;  /* 0x000000040b127210 */ /* 0x000fe40007ffe1ff */
[----:B------:R-:W-:Y:S02]  /*1a5e0*/  IABS R5, R13 ;  /* 0x0000000d00057213 */ /* 0x000fe40000000000 */
[----:B------:R-:W-:Y:S01]  /*1a5f0*/  IABS R4, R15 ;  /* 0x0000000f00047213 */ /* 0x000fe20000000000 */
[----:B------:R-:W-:Y:S01]  /*1a600*/  FFMA.FTZ R20, -R151, R6, R201 ;  /* 0x0000000697147223 */ /* 0x000fe200000101c9 */
[----:B------:R-:W-:-:S02]  /*1a610*/  FMNMX3.FTZ R3, R3, R111, R90, !PT ;  /* 0x0000006f03037276 */ /* 0x000fc4000781005a */
[----:B------:R-:W-:Y:S02]  /*1a620*/  FMNMX3.FTZ R2, R2, R164, R180, !PT ;  /* 0x000000a402027276 */ /* 0x000fe400078100b4 */
[----:B------:R-:W-:Y:S01]  /*1a630*/  ISETP.GE.AND P4, PT, R7, R149, PT ;  /* 0x000000950700720c */ /* 0x000fe20003f86270 */
[----:B------:R-:W-:Y:S01]  /*1a640*/  IMAD.MOV.U32 R7, RZ, RZ, R5 ;  /* 0x000000ffff077224 */ /* 0x000fe200078e0005 */
[----:B------:R-:W-:Y:S01]  /*1a650*/  IABS R6, R14 ;  /* 0x0000000e00067213 */ /* 0x000fe20000000000 */
[----:B------:R-:W-:Y:S01]  /*1a660*/  IMAD.MOV.U32 R5, RZ, RZ, R4 ;  /* 0x000000ffff057224 */ /* 0x000fe200078e0004 */
[----:B------:R-:W-:Y:S02]  /*1a670*/  FMNMX3.FTZ R3, R3, R89, R194, !PT ;  /* 0x0000005903037276 */ /* 0x000fe400078100c2 */
[----:B------:R-:W-:Y:S02]  /*1a680*/  FMNMX3.FTZ R2, R2, R182, R181, !PT ;  /* 0x000000b602027276 */ /* 0x000fe400078100b5 */
[----:B------:R-:W-:-:S02]  /*1a690*/  MOV R4, R6 ;  /* 0x0000000600047202 */ /* 0x000fc40000000f00 */
[----:B------:R-:W-:Y:S02]  /*1a6a0*/  FMNMX3.FTZ R3, R3, R195, R196, !PT ;  /* 0x000000c303037276 */ /* 0x000fe400078100c4 */
[----:B------:R-:W-:Y:S02]  /*1a6b0*/  I2FP.F32.S32 R5, R5 ;  /* 0x0000000500057245 */ /* 0x000fe40000201400 */
[----:B------:R-:W-:Y:S02]  /*1a6c0*/  FMNMX3.FTZ R2, R2, R85, R187, !PT ;  /* 0x0000005502027276 */ /* 0x000fe400078100bb */
[----:B------:R-:W-:Y:S02]  /*1a6d0*/  I2FP.F32.S32 R4, R4 ;  /* 0x0000000400047245 */ /* 0x000fe40000201400 */
[----:B------:R-:W-:Y:S01]  /*1a6e0*/  FMNMX3.FTZ R3, R3, R97, R220, !PT ;  /* 0x0000006103037276 */ /* 0x000fe200078100dc */
[C---:B------:R-:W-:Y:S01]  /*1a6f0*/  FFMA.FTZ R9, -R151.reuse, R5, R212 ;  /* 0x0000000597097223 */ /* 0x040fe200000101d4 */
[----:B------:R-:W-:Y:S01]  /*1a700*/  FMNMX3.FTZ R2, R2, R116, R188, !PT ;  /* 0x0000007402027276 */ /* 0x000fe200078100bc */
[----:B------:R-:W-:Y:S01]  /*1a710*/  FFMA.FTZ R10, -R151, R4, R208 ;  /* 0x00000004970a7223 */ /* 0x000fe200000101d0 */
[----:B------:R-:W-:-:S02]  /*1a720*/  I2FP.F32.S32 R7, R7 ;  /* 0x0000000700077245 */ /* 0x000fc40000201400 */
[----:B------:R-:W-:Y:S02]  /*1a730*/  IABS R5, R17 ;  /* 0x0000001100057213 */ /* 0x000fe40000000000 */
[----:B------:R-:W-:Y:S02]  /*1a740*/  IABS R4, R16 ;  /* 0x0000001000047213 */ /* 0x000fe40000000000 */
[----:B------:R-:W-:Y:S02]  /*1a750*/  FMNMX3.FTZ R3, R3, R96, R217, !PT ;  /* 0x0000006003037276 */ /* 0x000fe400078100d9 */
[----:B------:R-:W-:Y:S02]  /*1a760*/  FMNMX3.FTZ R2, R2, R191, R206, !PT ;  /* 0x000000bf02027276 */ /* 0x000fe400078100ce */
[----:B------:R-:W-:Y:S01]  /*1a770*/  ISETP.GE.AND P0, PT, R11, R149, PT ;  /* 0x000000950b00720c */ /* 0x000fe20003f06270 */
[----:B------:R-:W-:Y:S01]  /*1a780*/  FFMA.FTZ R11, -R151, R7, R213 ;  /* 0x00000007970b7223 */ /* 0x000fe200000101d5 */
[----:B------:R-:W-:Y:S01]  /*1a790*/  IMAD.MOV.U32 R7, RZ, RZ, R5 ;  /* 0x000000ffff077224 */ /* 0x000fe200078e0005 */
[----:B------:R-:W-:Y:S01]  /*1a7a0*/  FMNMX3.FTZ R3, R3, R218, R228, !PT ;  /* 0x000000da03037276 */ /* 0x000fe200078100e4 */
[----:B------:R-:W-:Y:S01]  /*1a7b0*/  IMAD.MOV.U32 R5, RZ, RZ, R4 ;  /* 0x000000ffff057224 */ /* 0x000fe200078e0004 */
[----:B------:R-:W-:-:S02]  /*1a7c0*/  FMNMX3.FTZ R2, R2, R211, R210, !PT ;  /* 0x000000d302027276 */ /* 0x000fc400078100d2 */
        /* <DEDUP_REMOVED lines=8> */
[----:B------:R-:W-:-:S02]  /*1a850*/  FMNMX3.FTZ R5, R3, R242, R251, !PT ;  /* 0x000000f203057276 */ /* 0x000fc400078100fb */
[----:B------:R-:W-:Y:S02]  /*1a860*/  FMNMX3.FTZ R3, R2, R222, R232, !PT ;  /* 0x000000de02037276 */ /* 0x000fe400078100e8 */
[----:B------:R-:W-:Y:S02]  /*1a870*/  IABS R6, R12 ;  /* 0x0000000c00067213 */ /* 0x000fe40000000000 */
[----:B------:R-:W-:Y:S02]  /*1a880*/  FMNMX3.FTZ R5, R5, R233, R119, !PT ;  /* 0x000000e905057276 */ /* 0x000fe40007810077 */
[----:B------:R-:W-:Y:S02]  /*1a890*/  FMNMX3.FTZ R3, R3, R240, R227, !PT ;  /* 0x000000f003037276 */ /* 0x000fe400078100e3 */
[----:B------:R-:W-:Y:S02]  /*1a8a0*/  MOV R4, R6 ;  /* 0x0000000600047202 */ /* 0x000fe40000000f00 */
[----:B------:R-:W-:-:S02]  /*1a8b0*/  IABS R2, R18 ;  /* 0x0000001200027213 */ /* 0x000fc40000000000 */
[----:B------:R-:W-:Y:S02]  /*1a8c0*/  FMNMX3.FTZ R150, R5, R117, R126, !PT ;  /* 0x0000007505967276 */ /* 0x000fe4000781007e */
[----:B------:R-:W-:Y:S02]  /*1a8d0*/  FMNMX3.FTZ R3, R3, R226, R101, !PT ;  /* 0x000000e203037276 */ /* 0x000fe40007810065 */
[----:B------:R-:W-:Y:S02]  /*1a8e0*/  I2FP.F32.S32 R4, R4 ;  /* 0x0000000400047245 */ /* 0x000fe40000201400 */
[----:B------:R-:W-:Y:S02]  /*1a8f0*/  I2FP.F32.S32 R5, R2 ;  /* 0x0000000200057245 */ /* 0x000fe40000201400 */
[----:B------:R-:W-:Y:S02]  /*1a900*/  FSEL R49, R144, -INF , !P5 ;  /* 0xff80000090317808 */ /* 0x000fe40006800000 */
[----:B------:R-:W-:-:S02]  /*1a910*/  FMNMX3.FTZ R150, R150, R40, R131, !PT ;  /* 0x0000002896967276 */ /* 0x000fc40007810083 */
[----:B------:R-:W-:Y:S01]  /*1a920*/  FMNMX3.FTZ R2, R3, R110, R133, !PT ;  /* 0x0000006e03027276 */ /* 0x000fe20007810085 */
[----:B------:R-:W-:Y:S01]  /*1a930*/  FFMA.FTZ R6, -R151, R4, R183 ;  /* 0x0000000497067223 */ /* 0x000fe200000101b7 */
[----:B------:R-:W-:Y:S01]  /*1a940*/  IMAD.MOV.U32 R183, RZ, RZ, R252 ;  /* 0x000000ffffb77224 */ /* 0x000fe200078e00fc */
[----:B------:R-:W-:Y:S02]  /*1a950*/  FSEL R252, R20, -INF , !P6 ;  /* 0xff80000014fc7808 */ /* 0x000fe40007000000 */
[----:B------:R-:W-:Y:S02]  /*1a960*/  FSEL R118, R19, -INF , !P4 ;  /* 0xff80000013767808 */ /* 0x000fe40006000000 */
[----:B------:R-:W-:Y:S02]  /*1a970*/  FMNMX3.FTZ R150, R150, R120, R49, !PT ;  /* 0x0000007896967276 */ /* 0x000fe40007810031 */
[----:B------:R-:W-:Y:S01]  /*1a980*/  FMNMX3.FTZ R2, R2, R243, R41, !PT ;  /* 0x000000f302027276 */ /* 0x000fe20007810029 */
[----:B------:R-:W-:Y:S01]  /*1a990*/  IMAD.MOV.U32 R127, RZ, RZ, R26 ;  /* 0x000000ffff7f7224 */ /* 0x000fe200078e001a */
[----:B------:R-:W-:-:S02]  /*1a9a0*/  IABS R4, R21 ;  /* 0x0000001500047213 */ /* 0x000fc40000000000 */
[----:B------:R-:W-:Y:S02]  /*1a9b0*/  FSEL R48, R11, -INF , !P3 ;  /* 0xff8000000b307808 */ /* 0x000fe40005800000 */
[----:B------:R-:W-:Y:S02]  /*1a9c0*/  FSEL R64, R9, -INF , !P1 ;  /* 0xff80000009407808 */ /* 0x000fe40004800000 */
[----:B------:R-:W-:Y:S02]  /*1a9d0*/  FMNMX3.FTZ R150, R150, R252, R118, !PT ;  /* 0x000000fc96967276 */ /* 0x000fe40007810076 */
[----:B------:R-:W-:Y:S02]  /*1a9e0*/  FMNMX3.FTZ R2, R2, R132, R113, !PT ;  /* 0x0000008402027276 */ /* 0x000fe40007810071 */
[----:B------:R-:W-:Y:S02]  /*1a9f0*/  I2FP.F32.S32 R4, R4 ;  /* 0x0000000400047245 */ /* 0x000fe40000201400 */
[----:B------:R-:W-:-:S02]  /*1aa00*/  FSEL R72, R10, -INF , !P0 ;  /* 0xff8000000a487808 */ /* 0x000fc40004000000 */
[----:B------:R-:W-:Y:S02]  /*1aa10*/  FMNMX3.FTZ R150, R150, R48, R64, !PT ;  /* 0x0000003096967276 */ /* 0x000fe40007810040 */
[----:B------:R-:W-:Y:S01]  /*1aa20*/  FMNMX3.FTZ R2, R2, R130, R127, !PT ;  /* 0x0000008202027276 */ /* 0x000fe2000781007f */
[----:B------:R-:W-:Y:S01]  /*1aa30*/  FFMA.FTZ R4, -R151, R4, R204 ;  /* 0x0000000497047223 */ /* 0x000fe200000101cc */
[----:B------:R-:W-:Y:S02]  /*1aa40*/  FSEL R35, R8, -INF , !P6 ;  /* 0xff80000008237808 */ /* 0x000fe40007000000 */
[----:B------:R-:W-:Y:S02]  /*1aa50*/  FMNMX.FTZ R150, R72, R150, !PT ;  /* 0x0000009648967209 */ /* 0x000fe40007810000 */
[----:B------:R-:W-:Y:S02]  /*1aa60*/  FSEL R7, R7, -INF , !P4 ;  /* 0xff80000007077808 */ /* 0x000fe40006000000 */
[----:B------:R-:W-:Y:S01]  /*1aa70*/  FMNMX3.FTZ R2, R2, R125, R124, !PT ;  /* 0x0000007d02027276 */ /* 0x000fe2000781007c */
[----:B------:R-:W-:Y:S01]  /*1aa80*/  FFMA.FTZ R3, -R151, R5, R216 ;  /* 0x0000000597037223 */ /* 0x000fe200000101d8 */
[----:B------:R-:W-:-:S02]  /*1aa90*/  FSEL R141, R6, -INF , !P3 ;  /* 0xff800000068d7808 */ /* 0x000fc40005800000 */
[----:B------:R-:W-:Y:S02]  /*1aaa0*/  FSEL R140, R4, -INF , !P1 ;  /* 0xff800000048c7808 */ /* 0x000fe40004800000 */
[----:B------:R-:W-:Y:S01]  /*1aab0*/  FMNMX3.FTZ R2, R2, R35, R7, !PT ;  /* 0x0000002302027276 */ /* 0x000fe20007810007 */
[----:B------:R-:W1:Y:S01]  /*1aac0*/  SHFL.BFLY PT, R4, R150, 0x2, 0x1f ;  /* 0x0c401f0096047f89 */ /* 0x000e6200000e0000 */
[----:B------:R-:W-:Y:S02]  /*1aad0*/  FSEL R139, R3, -INF , !P0 ;  /* 0xff800000038b7808 */ /* 0x000fe40004000000 */
[----:B------:R-:W-:-:S04]  /*1aae0*/  FMNMX3.FTZ R2, R2, R141, R140, !PT ;  /* 0x0000008d02027276 */ /* 0x000fc8000781008c */
[----:B------:R-:W-:-:S05]  /*1aaf0*/  FMNMX.FTZ R2, R139, R2, !PT ;  /* 0x000000028b027209 */ /* 0x000fca0007810000 */
[----:B------:R-:W3:Y:S01]  /*1ab00*/  SHFL.BFLY PT, R3, R2, 0x2, 0x1f ;  /* 0x0c401f0002037f89 */ /* 0x000ee200000e0000 */
[----:B------:R-:W4:Y:S01]  /*1ab10*/  S2R R216, SR_TID.X ;  /* 0x0000000000d87919 */ /* 0x000f220000002100 */
[----:B-1----:R-:W-:-:S05]  /*1ab20*/  FMNMX.FTZ R150, R150, R4, !PT ;  /* 0x0000000496967209 */ /* 0x002fca0007810000 */
[----:B------:R-:W1:Y:S01]  /*1ab30*/  SHFL.BFLY PT, R4, R150, 0x1, 0x1f ;  /* 0x0c201f0096047f89 */ /* 0x000e6200000e0000 */
[----:B------:R-:W5:Y:S01]  /*1ab40*/  S2UR UR8, SR_CgaCtaId ;  /* 0x00000000000879c3 */ /* 0x000f620000008800 */
[----:B------:R-:W-:Y:S02]  /*1ab50*/  ISETP.NE.AND P5, PT, R148, RZ, PT ;  /* 0x000000ff9400720c */ /* 0x000fe40003fa5270 */
[----:B---3--:R-:W-:-:S05]  /*1ab60*/  FMNMX.FTZ R2, R2, R3, !PT ;  /* 0x0000000302027209 */ /* 0x008fca0007810000 */
[----:B------:R-:W3:Y:S01]  /*1ab70*/  SHFL.BFLY PT, R148, R2, 0x1, 0x1f ;  /* 0x0c201f0002947f89 */ /* 0x000ee200000e0000 */
[----:B------:R-:W-:Y:S01]  /*1ab80*/  UMOV UR4, 0x400 ;  /* 0x0000040000047882 */ /* 0x000fe20000000000 */
[----:B-1----:R-:W-:Y:S02]  /*1ab90*/  FMNMX.FTZ R150, R150, R4, !PT ;  /* 0x0000000496967209 */ /* 0x002fe40007810000 */
[----:B----4-:R-:W-:Y:S02]  /*1aba0*/  SHF.L.U32 R216, R216, 0x6, RZ ;  /* 0x00000006d8d87819 */ /* 0x010fe400000006ff */
[----:B------:R-:W-:Y:S01]  /*1abb0*/  FSETP.NEU.FTZ.AND P0, PT, R150, -INF , PT ;  /* 0xff8000009600780b */ /* 0x000fe20003f1d000 */
[----:B--2---:R-:W-:Y:S01]  /*1abc0*/  FMUL.FTZ R5, R0, R150 ;  /* 0x0000009600057220 */ /* 0x004fe20000410000 */
[----:B-----5:R-:W-:Y:S01]  /*1abd0*/  ULEA UR8, UR8, UR4, 0x18 ;  /* 0x0000000408087291 */ /* 0x020fe2000f8ec0ff */
[----:B------:R-:W-:-:S03]  /*1abe0*/  LOP3.LUT R3, R183, 0x200, R216, 0xf8, !PT ;  /* 0x00000200b7037812 */ /* 0x000fc600078ef8d8 */
[----:B------:R-:W-:Y:S02]  /*1abf0*/  FSEL R5, R5, RZ, P0 ;  /* 0x000000ff05057208 */ /* 0x000fe40000000000 */
[----:B---3--:R-:W-:Y:S02]  /*1ac00*/  FMNMX.FTZ R148, R2, R148, !PT ;  /* 0x0000009402947209 */ /* 0x008fe40007810000 */
[----:B------:R-:W-:Y:S01]  /*1ac10*/  LEA R160, R3, UR8, 0x1 ;  /* 0x0000000803a07c11 */ /* 0x000fe2000f8e08ff */
[--C-:B------:R-:W-:Y:S01]  /*1ac20*/  FFMA.FTZ R6, R23, R0, -R5.reuse ;  /* 0x0000000017067223 */ /* 0x100fe20000010805 */
[----:B------:R-:W-:Y:S01]  /*1ac30*/  FSETP.NEU.FTZ.AND P0, PT, R148, -INF , PT ;  /* 0xff8000009400780b */ /* 0x000fe20003f1d000 */
[----:B------:R-:W-:Y:S02]  /*1ac40*/  FMUL.FTZ R3, R0, R148 ;  /* 0x0000009400037220 */ /* 0x000fe40000410000 */
[----:B------:R1:W-:Y:S01]  /*1ac50*/  MUFU.EX2 R212, R6 ;  /* 0x0000000600d47308 */ /* 0x0003e20000000800 */
[-CC-:B------:R-:W-:Y:S01]  /*1ac60*/  FFMA.FTZ R2, R22, R0.reuse, -R5.reuse ;  /* 0x0000000016027223 */ /* 0x180fe20000010805 */
[----:B------:R-:W2:Y:S01]  /*1ac70*/  LDSM.16.MT88.4 R12, [R160+0xa000] ;  /* 0x00a00000a00c783b */ /* 0x000ea20000004200 */
[----:B------:R-:W-:Y:S01]  /*1ac80*/  FFMA.FTZ R4, R76, R0, -R5 ;  /* 0x000000004c047223 */ /* 0x000fe20000010805 */
[----:B------:R-:W-:-:S02]  /*1ac90*/  FSEL R3, R3, RZ, P0 ;  /* 0x000000ff03037208 */ /* 0x000fc40000000000 */
[----:B------:R-:W-:Y:S01]  /*1aca0*/  IADD3 R32, PT, PT, R160, 0xa040, RZ ;  /* 0x0000a040a0207810 */ /* 0x000fe20007ffe0ff */
[----:B------:R3:W-:Y:S01]  /*1acb0*/  MUFU.EX2 R203, R2 ;  /* 0x0000000200cb7308 */ /* 0x0007e20000000800 */
[----:B------:R-:W-:Y:S01]  /*1acc0*/  IMAD.IADD R136, R152, 0x1, R160 ;  /* 0x0000000198887824 */ /* 0x000fe200078e02a0 */
[----:B------:R-:W-:Y:S01]  /*1acd0*/  LDSM.16.MT88.4 R20, [R160+0xa800] ;  /* 0x00a80000a014783b */ /* 0x000fe20000004200 */
[----:B-1----:R-:W-:Y:S01]  /*1ace0*/  VIADD R6, R160, 0xa000 ;  /* 0x0000a000a0067836 */ /* 0x002fe20000000000 */
[----:B------:R1:W4:Y:S02]  /*1acf0*/  MUFU.EX2 R199, R4 ;  /* 0x0000000400c77308 */ /* 0x0003240000000800 */
[----:B------:R-:W5:Y:S01]  /*1ad00*/  LDSM.16.MT88.4 R16, [R136+0xa000] ;  /* 0x00a000008810783b */ /* 0x000f620000004200 */
[----:B------:R-:W-:Y:S02]  /*1ad10*/  @P2 VIADD R32, R6, 0xffffffc0 ;  /* 0xffffffc006202836 */ /* 0x000fe40000000000 */
[----:B---3--:R-:W-:-:S02]  /*1ad20*/  FFMA.FTZ R2, R75, R0, -R5 ;  /* 0x000000004b027223 */ /* 0x008fc40000010805 */
[----:B------:R-:W-:Y:S01]  /*1ad30*/  IMAD.IADD R102, R152, 0x1, R32 ;  /* 0x0000000198667824 */ /* 0x000fe200078e0220 */
[----:B------:R-:W3:Y:S01]  /*1ad40*/  LDSM.16.MT88.4 R28, [R32] ;  /* 0x00000000201c783b */ /* 0x000ee20000004200 */
[----:B------:R4:W2:Y:S01]  /*1ad50*/  MUFU.EX2 R216, R2 ;  /* 0x0000000200d87308 */ /* 0x0008a20000000800 */
[----:B-1----:R-:W-:-:S04]  /*1ad60*/  FFMA.FTZ R4, R24, R0, -R3 ;  /* 0x0000000018047223 */ /* 0x002fc80000010803 */
[----:B------:R1:W-:Y:S01]  /*1ad70*/  MUFU.EX2 R205, R4 ;  /* 0x0000000400cd7308 */ /* 0x0003e20000000800 */
[----:B----4-:R-:W-:-:S04]  /*1ad80*/  FFMA.FTZ R2, R83, R0, -R3 ;  /* 0x0000000053027223 */ /* 0x010fc80000010803 */
[----:B------:R4:W5:Y:S01]  /*1ad90*/  MUFU.EX2 R201, R2 ;  /* 0x0000000200c97308 */ /* 0x0009620000000800 */
[-CC-:B-1----:R-:W-:Y:S02]  /*1ada0*/  FFMA.FTZ R4, R25, R0.reuse, -R3.reuse ;  /* 0x0000000019047223 */ /* 0x182fe40000010803 */
[----:B------:R-:W1:Y:S02]  /*1adb0*/  LDSM.16.MT88.4 R24, [R102] ;  /* 0x000000006618783b */ /* 0x000e640000004200 */
[----:B------:R2:W-:Y:S01]  /*1adc0*/  MUFU.EX2 R207, R4 ;  /* 0x0000000400cf7308 */ /* 0x0005e20000000800 */
[----:B----4-:R-:W-:-:S04]  /*1add0*/  FFMA.FTZ R2, R82, R0, -R3 ;  /* 0x0000000052027223 */ /* 0x010fc80000010803 */
[----:B------:R4:W3:Y:S01]  /*1ade0*/  MUFU.EX2 R208, R2 ;  /* 0x0000000200d07308 */ /* 0x0008e20000000800 */
[-CC-:B--2---:R-:W-:Y:S01]  /*1adf0*/  FFMA.FTZ R4, R93, R0.reuse, -R5.reuse ;  /* 0x000000005d047223 */ /* 0x184fe20000010805 */
[----:B----4-:R-:W-:-:S04]  /*1ae00*/  FFMA.FTZ R2, R94, R0, -R5 ;  /* 0x000000005e027223 */ /* 0x010fc80000010805 */
[----:B------:R2:W-:Y:S04]  /*1ae10*/  MUFU.EX2 R197, R2 ;  /* 0x0000000200c57308 */ /* 0x0005e80000000800 */
[----:B------:R4:W1:Y:S01]  /*1ae20*/  MUFU.EX2 R213, R4 ;  /* 0x0000000400d57308 */ /* 0x0008620000000800 */
[----:B------:R-:W-:Y:S01]  /*1ae30*/  F2FP.F16.F32.PACK_AB R8, R199, R203 ;  /* 0x000000cbc708723e */ /* 0x000fe200000000ff */
[----:B--2---:R-:W-:-:S04]  /*1ae40*/  FFMA.FTZ R2, R68, R0, -R5 ;  /* 0x0000000044027223 */ /* 0x004fc80000010805 */
[----:B------:R2:W-:Y:S01]  /*1ae50*/  MUFU.EX2 R215, R2 ;  /* 0x0000000200d77308 */ /* 0x0005e20000000800 */
[----:B----4-:R-:W-:Y:S01]  /*1ae60*/  FFMA.FTZ R4, R67, R0, -R5 ;  /* 0x0000000043047223 */ /* 0x010fe20000010805 */
[----:B------:R-:W-:Y:S02]  /*1ae70*/  F2FP.F16.F32.PACK_AB R10, R216, R212 ;  /* 0x000000d4d80a723e */ /* 0x000fe400000000ff */
[----:B-----5:R-:W-:Y:S01]  /*1ae80*/  F2FP.F16.F32.PACK_AB R9, R201, R205 ;  /* 0x000000cdc909723e */ /* 0x020fe200000000ff */
[----:B------:R4:W5:Y:S01]  /*1ae90*/  MUFU.EX2 R214, R4 ;  /* 0x0000000400d67308 */ /* 0x0009620000000800 */
[----:B---3--:R-:W-:Y:S01]  /*1aea0*/  F2FP.F16.F32.PACK_AB R11, R208, R207 ;  /* 0x000000cfd00b723e */ /* 0x008fe200000000ff */
[-CC-:B------:R-:W-:Y:S01]  /*1aeb0*/  FFMA.FTZ R6, R104, R0.reuse, -R3.reuse ;  /* 0x0000000068067223 */ /* 0x180fe20000010803 */
[----:B--2---:R-:W-:-:S04]  /*1aec0*/  FFMA.FTZ R2, R103, R0, -R3 ;  /* 0x0000000067027223 */ /* 0x004fc80000010803 */
[----:B------:R2:W-:Y:S01]  /*1aed0*/  MUFU.EX2 R200, R2 ;  /* 0x0000000200c87308 */ /* 0x0005e20000000800 */
[----:B----4-:R-:W-:Y:S01]  /*1aee0*/  FFMA.FTZ R4, R81, R0, -R3 ;  /* 0x0000000051047223 */ /* 0x010fe20000010803 */
[C---:B------:R-:W-:Y:S02]  /*1aef0*/  HMMA.16816.F32 R36, R8.reuse, R12, RZ ;  /* 0x0000000c0824723c */ /* 0x040fe400000018ff */
[----:B------:R-:W3:Y:S01]  /*1af00*/  MUFU.EX2 R198, R6 ;  /* 0x0000000600c67308 */ /* 0x000ee20000000800 */
[----:B------:R-:W-:Y:S01]  /*1af10*/  IMAD.MOV.U32 R103, RZ, RZ, R49 ;  /* 0x000000ffff677224 */ /* 0x000fe200078e0031 */
[----:B------:R-:W-:Y:S02]  /*1af20*/  MOV R104, R48 ;  /* 0x0000003000687202 */ /* 0x000fe40000000f00 */
[----:B------:R-:W-:Y:S01]  /*1af30*/  MUFU.EX2 R204, R4 ;  /* 0x0000000400cc7308 */ /* 0x000fe20000000800 */
[----:B------:R-:W-:Y:S01]  /*1af40*/  LDSM.16.MT88.4 R48, [R32+0x800] ;  /* 0x000800002030783b */ /* 0x000fe20000004200 */
[----:B--2---:R-:W-:Y:S01]  /*1af50*/  FFMA.FTZ R2, R80, R0, -R3 ;  /* 0x0000000050027223 */ /* 0x004fe20000010803 */
[----:B------:R-:W-:Y:S02]  /*1af60*/  HMMA.16816.F32 R44, R8, R14, RZ ;  /* 0x0000000e082c723c */ /* 0x000fe400000018ff */
[----:B------:R-:W2:Y:S01]  /*1af70*/  LDSM.16.MT88.4 R12, [R136+0xa800] ;  /* 0x00a80000880c783b */ /* 0x000ea20000004200 */
[----:B------:R-:W4:Y:S01]  /*1af80*/  MUFU.EX2 R202, R2 ;  /* 0x0000000200ca7308 */ /* 0x000f220000000800 */
[----:B------:R-:W-:Y:S01]  /*1af90*/  MOV R94, R41 ;  /* 0x00000029005e7202 */ /* 0x000fe20000000f00 */
[----:B------:R-:W-:-:S03]  /*1afa0*/  IMAD.MOV.U32 R93, RZ, RZ, R40 ;  /* 0x000000ffff5d7224 */ /* 0x000fc600078e0028 */
[C---:B------:R-:W-:Y:S08]  /*1afb0*/  HMMA.16816.F32 R40, R8.reuse, R16, RZ ;  /* 0x000000100828723c */ /* 0x040ff000000018ff */
[C---:B------:R-:W-:Y:S08]  /*1afc0*/  HMMA.16816.F32 R52, R8.reuse, R28, RZ ;  /* 0x0000001c0834723c */ /* 0x040ff000000018ff */
[C---:B------:R-:W-:Y:S01]  /*1afd0*/  HMMA.16816.F32 R60, R8.reuse, R30, RZ ;  /* 0x0000001e083c723c */ /* 0x040fe200000018ff */
[----:B------:R-:W2:Y:S07]  /*1afe0*/  LDSM.16.MT88.4 R28, [R102+0x800] ;  /* 0x00080000661c783b */ /* 0x000eae0000004200 */
[C---:B------:R-:W-:Y:S08]  /*1aff0*/  HMMA.16816.F32 R16, R8.reuse, R18, RZ ;  /* 0x000000120810723c */ /* 0x040ff000000018ff */
[C---:B-1----:R-:W-:Y:S08]  /*1b000*/  HMMA.16816.F32 R68, R8.reuse, R24, RZ ;  /* 0x000000180844723c */ /* 0x042ff000000018ff */
[----:B------:R-:W-:Y:S01]  /*1b010*/  HMMA.16816.F32 R56, R8, R26, RZ ;  /* 0x0000001a0838723c */ /* 0x000fe200000018ff */
[----:B------:R-:W-:-:S02]  /*1b020*/  F2FP.F16.F32.PACK_AB R8, R213, R197 ;  /* 0x000000c5d508723e */ /* 0x000fc400000000ff */
[----:B-----5:R-:W-:Y:S02]  /*1b030*/  F2FP.F16.F32.PACK_AB R10, R214, R215 ;  /* 0x000000d7d60a723e */ /* 0x020fe400000000ff */
[----:B---3--:R-:W-:Y:S02]  /*1b040*/  F2FP.F16.F32.PACK_AB R9, R198, R200 ;  /* 0x000000c8c609723e */ /* 0x008fe400000000ff */
        /* <DEDUP_REMOVED lines=16> */
[-CC-:B-----5:R-:W-:Y:S01]  /*1b150*/  FFMA.FTZ R4, R123, R0.reuse, -R3.reuse ;  /* 0x000000007b047223 */ /* 0x1a0fe20000010803 */
[----:B------:R-:W-:Y:S02]  /*1b160*/  IMAD.MOV.U32 R109, RZ, RZ, R64 ;  /* 0x000000ffff6d7224 */ /* 0x000fe400078e0040 */
[----:B------:R-:W5:Y:S01]  /*1b170*/  MUFU.EX2 R184, R6 ;  /* 0x0000000600b87308 */ /* 0x000f620000000800 */
[----:B--2---:R-:W-:Y:S03]  /*1b180*/  HMMA.16816.F32 R64, R8, R12, R40 ;  /* 0x0000000c0840723c */ /* 0x004fe60000001828 */
[----:B------:R-:W-:Y:S01]  /*1b190*/  MUFU.EX2 R185, R4 ;  /* 0x0000000400b97308 */ /* 0x000fe20000000800 */
[----:B---3--:R-:W-:-:S04]  /*1b1a0*/  FFMA.FTZ R2, R108, R0, -R3 ;  /* 0x000000006c027223 */ /* 0x008fc80000010803 */
[C---:B------:R-:W-:Y:S01]  /*1b1b0*/  HMMA.16816.F32 R20, R8.reuse, R14, R16 ;  /* 0x0000000e0814723c */ /* 0x040fe20000001810 */
[----:B------:R-:W2:Y:S01]  /*1b1c0*/  LDSM.16.MT88.4 R12, [R102+0x1000] ;  /* 0x00100000660c783b */ /* 0x000ea20000004200 */
[----:B------:R-:W3:Y:S01]  /*1b1d0*/  MUFU.EX2 R183, R2 ;  /* 0x0000000200b77308 */ /* 0x000ee20000000800 */
[----:B------:R-:W-:Y:S02]  /*1b1e0*/  IMAD.MOV.U32 R112, RZ, RZ, R72 ;  /* 0x000000ffff707224 */ /* 0x000fe400078e0048 */
[----:B------:R-:W2:Y:S03]  /*1b1f0*/  LDSM.16.MT88.4 R72, [R136+0xb000] ;  /* 0x00b000008848783b */ /* 0x000ea60000004200 */
[C---:B------:R-:W-:Y:S01]  /*1b200*/  HMMA.16816.F32 R16, R8.reuse, R48, R52 ;  /* 0x000000300810723c */ /* 0x040fe20000001834 */
[----:B------:R-:W-:Y:S07]  /*1b210*/  LDSM.16.MT88.4 R52, [R136+0xb800] ;  /* 0x00b800008834783b */ /* 0x000fee0000004200 */
[C---:B------:R-:W-:Y:S08]  /*1b220*/  HMMA.16816.F32 R24, R8.reuse, R28, R68 ;  /* 0x0000001c0818723c */ /* 0x040ff00000001844 */
[C---:B------:R-:W-:Y:S08]  /*1b230*/  HMMA.16816.F32 R40, R8.reuse, R50, R60 ;  /* 0x000000320828723c */ /* 0x040ff0000000183c */
[----:B------:R-:W-:Y:S01]  /*1b240*/  HMMA.16816.F32 R28, R8, R30, R56 ;  /* 0x0000001e081c723c */ /* 0x000fe20000001838 */
[----:B-1----:R-:W-:-:S02]  /*1b250*/  F2FP.F16.F32.PACK_AB R8, R192, R193 ;  /* 0x000000c1c008723e */ /* 0x002fc400000000ff */
        /* <DEDUP_REMOVED lines=10> */
[----:B------:R-:W4:Y:S01]  /*1b300*/  LDSM.16.MT88.4 R16, [R102+0x1800] ;  /* 0x001800006610783b */ /* 0x000f220000004200 */
[-C--:B-1----:R-:W-:Y:S01]  /*1b310*/  FFMA.FTZ R2, R129, R0.reuse, -R5 ;  /* 0x0000000081027223 */ /* 0x082fe20000010805 */
[----:B------:R1:W5:Y:S04]  /*1b320*/  MUFU.EX2 R175, R4 ;  /* 0x0000000400af7308 */ /* 0x0003680000000800 */
[----:B------:R2:W-:Y:S01]  /*1b330*/  MUFU.EX2 R179, R2 ;  /* 0x0000000200b37308 */ /* 0x0005e20000000800 */
[-C--:B------:R-:W-:Y:S01]  /*1b340*/  FFMA.FTZ R6, R138, R0.reuse, -R3 ;  /* 0x000000008a067223 */ /* 0x080fe20000010803 */
        /* <DEDUP_REMOVED lines=8> */
[----:B------:R-:W-:Y:S01]  /*1b3d0*/  MUFU.EX2 R172, R4 ;  /* 0x0000000400ac7308 */ /* 0x000fe20000000800 */
[C---:B------:R-:W-:Y:S03]  /*1b3e0*/  HMMA.16816.F32 R12, R8.reuse, R14, R28 ;  /* 0x0000000e080c723c */ /* 0x040fe6000000181c */
[----:B------:R1:W5:Y:S05]  /*1b3f0*/  MUFU.EX2 R171, R2 ;  /* 0x0000000200ab7308 */ /* 0x00036a0000000800 */
[C---:B------:R-:W-:Y:S08]  /*1b400*/  HMMA.16816.F32 R64, R8.reuse, R72, R64 ;  /* 0x000000480840723c */ /* 0x040ff00000001840 */
[----:B------:R-:W-:Y:S01]  /*1b410*/  HMMA.16816.F32 R72, R8, R74, R20 ;  /* 0x0000004a0848723c */ /* 0x000fe20000001814 */
[----:B------:R-:W4:Y:S01]  /*1b420*/  LDSM.16.MT88.4 R20, [R32+0x1800] ;  /* 0x001800002014783b */ /* 0x000f220000004200 */
[----:B-1----:R-:W-:-:S06]  /*1b430*/  FFMA.FTZ R2, R33, R0, -R5 ;  /* 0x0000000021027223 */ /* 0x002fcc0000010805 */
[----:B------:R-:W-:Y:S01]  /*1b440*/  HMMA.16816.F32 R68, R8, R38, R40 ;  /* 0x000000260844723c */ /* 0x000fe20000001828 */
[----:B------:R-:W1:Y:S01]  /*1b450*/  LDSM.16.MT88.4 R36, [R160+0xc000] ;  /* 0x00c00000a024783b */ /* 0x000e620000004200 */
[----:B------:R-:W-:Y:S02]  /*1b460*/  F2FP.F16.F32.PACK_AB R8, R175, R176 ;  /* 0x000000b0af08723e */ /* 0x000fe400000000ff */
[----:B--2---:R-:W-:Y:S02]  /*1b470*/  F2FP.F16.F32.PACK_AB R10, R177, R179 ;  /* 0x000000b3b10a723e */ /* 0x004fe400000000ff */
[----:B---3--:R-:W-:Y:S02]  /*1b480*/  F2FP.F16.F32.PACK_AB R9, R173, R170 ;  /* 0x000000aaad09723e */ /* 0x008fe400000000ff */
[----:B-----5:R-:W-:Y:S01]  /*1b490*/  F2FP.F16.F32.PACK_AB R11, R171, R172 ;  /* 0x000000acab0b723e */ /* 0x020fe200000000ff */
[----:B------:R2:W-:Y:S01]  /*1b4a0*/  MUFU.EX2 R152, R2 ;  /* 0x0000000200987308 */ /* 0x0005e20000000800 */
[----:B------:R-:W-:-:S04]  /*1b4b0*/  FFMA.FTZ R4, R34, R0, -R5 ;  /* 0x0000000022047223 */ /* 0x000fc80000010805 */
[----:B------:R3:W5:Y:S01]  /*1b4c0*/  MUFU.EX2 R166, R4 ;  /* 0x0000000400a67308 */ /* 0x0007620000000800 */
[----:B------:R-:W-:Y:S01]  /*1b4d0*/  HMMA.16816.F32 R28, R8, R44, R48 ;  /* 0x0000002c081c723c */ /* 0x000fe20000001830 */
[----:B--2---:R-:W-:-:S07]  /*1b4e0*/  FFMA.FTZ R2, R91, R0, -R5 ;  /* 0x000000005b027223 */ /* 0x004fce0000010805 */
[----:B------:R-:W-:Y:S01]  /*1b4f0*/  HMMA.16816.F32 R40, R8, R46, R56 ;  /* 0x0000002e0828723c */ /* 0x000fe20000001838 */
[----:B------:R-:W2:Y:S01]  /*1b500*/  LDSM.16.MT88.4 R56, [R136+0xc000] ;  /* 0x00c000008838783b */ /* 0x000ea20000004200 */
[----:B------:R5:W-:Y:S01]  /*1b510*/  MUFU.EX2 R165, R2 ;  /* 0x0000000200a57308 */ /* 0x000be20000000800 */
[----:B---3--:R-:W-:-:S05]  /*1b520*/  FFMA.FTZ R4, R92, R0, -R5 ;  /* 0x000000005c047223 */ /* 0x008fca0000010805 */
[C---:B----4-:R-:W-:Y:S01]  /*1b530*/  HMMA.16816.F32 R48, R8.reuse, R16, R24 ;  /* 0x000000100830723c */ /* 0x050fe20000001818 */
[----:B------:R-:W-:Y:S01]  /*1b540*/  MOV R115, R7 ;  /* 0x0000000700737202 */ /* 0x000fe20000000f00 */
[----:B------:R3:W4:Y:S01]  /*1b550*/  MUFU.EX2 R167, R4 ;  /* 0x0000000400a77308 */ /* 0x0007220000000800 */
[-C--:B------:R-:W-:Y:S01]  /*1b560*/  FFMA.FTZ R6, R95, R0.reuse, -R3 ;  /* 0x000000005f067223 */ /* 0x080fe20000010803 */
[----:B------:R-:W-:Y:S01]  /*1b570*/  IMAD.MOV.U32 R123, RZ, RZ, R35 ;  /* 0x000000ffff7b7224 */ /* 0x000fe200078e0023 */
[----:B------:R-:W-:Y:S03]  /*1b580*/  LDSM.16.MT88.4 R24, [R160+0xc800] ;  /* 0x00c80000a018783b */ /* 0x000fe60000004200 */
[C---:B------:R-:W-:Y:S01]  /*1b590*/  HMMA.16816.F32 R12, R8.reuse, R18, R12 ;  /* 0x00000012080c723c */ /* 0x040fe2000000180c */
[-CC-:B-----5:R-:W-:Y:S01]  /*1b5a0*/  FFMA.FTZ R2, R143, R0.reuse, -R3.reuse ;  /* 0x000000008f027223 */ /* 0x1a0fe20000010803 */
[----:B------:R-:W5:Y:S03]  /*1b5b0*/  LDSM.16.MT88.4 R16, [R102+0x2000] ;  /* 0x002000006610783b */ /* 0x000f660000004200 */
[----:B------:R1:W-:Y:S03]  /*1b5c0*/  MUFU.EX2 R7, R2 ;  /* 0x0000000200077308 */ /* 0x0003e60000000800 */
[----:B------:R-:W-:Y:S01]  /*1b5d0*/  HMMA.16816.F32 R44, R8, R52, R64 ;  /* 0x00000034082c723c */ /* 0x000fe20000001840 */
[----:B------:R-:W5:Y:S01]  /*1b5e0*/  LDSM.16.MT88.4 R64, [R32+0x2000] ;  /* 0x002000002040783b */ /* 0x000f620000004200 */
[-CC-:B---3--:R-:W-:Y:S01]  /*1b5f0*/  FFMA.FTZ R4, R146, R0.reuse, -R3.reuse ;  /* 0x0000000092047223 */ /* 0x188fe20000010803 */
[----:B------:R-:W3:Y:S04]  /*1b600*/  MUFU.EX2 R35, R6 ;  /* 0x0000000600237308 */ /* 0x000ee80000000800 */
[----:B------:R4:W-:Y:S01]  /*1b610*/  MUFU.EX2 R146, R4 ;  /* 0x0000000400927308 */ /* 0x0009e20000000800 */
[----:B-1----:R-:W-:-:S04]  /*1b620*/  FFMA.FTZ R2, R147, R0, -R3 ;  /* 0x0000000093027223 */ /* 0x002fc80000010803 */
[----:B------:R1:W2:Y:S01]  /*1b630*/  MUFU.EX2 R145, R2 ;  /* 0x0000000200917308 */ /* 0x0002a20000000800 */
[----:B------:R-:W-:Y:S01]  /*1b640*/  IMAD.MOV.U32 R88, RZ, RZ, R141 ;  /* 0x000000ffff587224 */ /* 0x000fe200078e008d */
[----:B------:R-:W-:Y:S01]  /*1b650*/  HMMA.16816.F32 R52, R8, R54, R72 ;  /* 0x000000360834723c */ /* 0x000fe20000001848 */
[-CC-:B----4-:R-:W-:Y:S01]  /*1b660*/  FFMA.FTZ R4, R100, R0.reuse, -R5.reuse ;  /* 0x0000000064047223 */ /* 0x190fe20000010805 */
[----:B-1----:R-:W-:-:S04]  /*1b670*/  FFMA.FTZ R2, R158, R0, -R5 ;  /* 0x000000009e027223 */ /* 0x002fc80000010805 */
[----:B------:R1:W-:Y:S02]  /*1b680*/  MUFU.EX2 R34, R2 ;  /* 0x0000000200227308 */ /* 0x0003e40000000800 */
[----:B------:R-:W-:Y:S02]  /*1b690*/  HMMA.16816.F32 R60, R8, R20, R60 ;  /* 0x00000014083c723c */ /* 0x000fe4000000183c */
[----:B------:R4:W5:Y:S01]  /*1b6a0*/  MUFU.EX2 R141, R4 ;  /* 0x00000004008d7308 */ /* 0x0009620000000800 */
[----:B-1----:R-:W-:-:S05]  /*1b6b0*/  FFMA.FTZ R2, R99, R0, -R5 ;  /* 0x0000000063027223 */ /* 0x002fca0000010805 */
[----:B------:R-:W-:Y:S01]  /*1b6c0*/  HMMA.16816.F32 R68, R8, R22, R68 ;  /* 0x000000160844723c */ /* 0x000fe20000001844 */
[----:B------:R1:W-:Y:S01]  /*1b6d0*/  MUFU.EX2 R144, R2 ;  /* 0x0000000200907308 */ /* 0x0003e20000000800 */
[----:B----4-:R-:W-:Y:S01]  /*1b6e0*/  FFMA.FTZ R4, R98, R0, -R5 ;  /* 0x0000000062047223 */ /* 0x010fe20000010805 */
[----:B------:R-:W-:Y:S02]  /*1b6f0*/  F2FP.F16.F32.PACK_AB R8, R166, R152 ;  /* 0x00000098a608723e */ /* 0x000fe400000000ff */
[----:B------:R-:W-:Y:S01]  /*1b700*/  F2FP.F16.F32.PACK_AB R10, R167, R165 ;  /* 0x000000a5a70a723e */ /* 0x000fe200000000ff */
[----:B------:R4:W5:Y:S01]  /*1b710*/  MUFU.EX2 R143, R4 ;  /* 0x00000004008f7308 */ /* 0x0009620000000800 */
[----:B---3--:R-:W-:Y:S02]  /*1b720*/  F2FP.F16.F32.PACK_AB R9, R35, R7 ;  /* 0x000000072309723e */ /* 0x008fe400000000ff */
[----:B--2---:R-:W-:Y:S01]  /*1b730*/  F2FP.F16.F32.PACK_AB R11, R145, R146 ;  /* 0x00000092910b723e */ /* 0x004fe200000000ff */
[-CC-:B------:R-:W-:Y:S01]  /*1b740*/  FFMA.FTZ R6, R157, R0.reuse, -R3.reuse ;  /* 0x000000009d067223 */ /* 0x180fe20000010803 */
[----:B-1----:R-:W-:-:S04]  /*1b750*/  FFMA.FTZ R2, R159, R0, -R3 ;  /* 0x000000009f027223 */ /* 0x002fc80000010803 */
[----:B------:R1:W-:Y:S01]  /*1b760*/  MUFU.EX2 R33, R2 ;  /* 0x0000000200217308 */ /* 0x0003e20000000800 */
[-CC-:B----4-:R-:W-:Y:S01]  /*1b770*/  FFMA.FTZ R4, R156, R0.reuse, -R3.reuse ;  /* 0x000000009c047223 */ /* 0x190fe20000010803 */
[----:B------:R-:W-:Y:S01]  /*1b780*/  IMAD.MOV.U32 R122, RZ, RZ, R140 ;  /* 0x000000ffff7a7224 */ /* 0x000fe200078e008c */
[----:B------:R-:W-:Y:S01]  /*1b790*/  MOV R121, R139 ;  /* 0x0000008b00797202 */ /* 0x000fe20000000f00 */
[----:B------:R-:W-:Y:S01]  /*1b7a0*/  HMMA.16816.F32 R20, R8, R36, R28 ;  /* 0x000000240814723c */ /* 0x000fe2000000181c */
[----:B------:R-:W2:Y:S04]  /*1b7b0*/  MUFU.EX2 R139, R6 ;  /* 0x00000006008b7308 */ /* 0x000ea80000000800 */
[----:B------:R-:W-:Y:S01]  /*1b7c0*/  MUFU.EX2 R142, R4 ;  /* 0x00000004008e7308 */ /* 0x000fe20000000800 */
[----:B-1----:R-:W-:-:S04]  /*1b7d0*/  FFMA.FTZ R2, R153, R0, -R3 ;  /* 0x0000000099027223 */ /* 0x002fc80000010803 */
[----:B------:R1:W3:Y:S01]  /*1b7e0*/  MUFU.EX2 R140, R2 ;  /* 0x00000002008c7308 */ /* 0x0002e20000000800 */
[C---:B------:R-:W-:Y:S08]  /*1b7f0*/  HMMA.16816.F32 R28, R8.reuse, R38, R40 ;  /* 0x00000026081c723c */ /* 0x040ff00000001828 */
[C---:B------:R-:W-:Y:S01]  /*1b800*/  HMMA.16816.F32 R36, R8.reuse, R56, R44 ;  /* 0x000000380824723c */ /* 0x040fe2000000182c */
[----:B------:R-:W4:Y:S07]  /*1b810*/  LDSM.16.MT88.4 R44, [R136+0xc800] ;  /* 0x00c80000882c783b */ /* 0x000f2e0000004200 */
[C---:B------:R-:W-:Y:S08]  /*1b820*/  HMMA.16816.F32 R72, R8.reuse, R58, R52 ;  /* 0x0000003a0848723c */ /* 0x040ff00000001834 */
[C---:B-----5:R-:W-:Y:S01]  /*1b830*/  HMMA.16816.F32 R56, R8.reuse, R16, R48 ;  /* 0x000000100838723c */ /* 0x060fe20000001830 */
[----:B------:R-:W5:Y:S07]  /*1b840*/  LDSM.16.MT88.4 R48, [R32+0x2800] ;  /* 0x002800002030783b */ /* 0x000f6e0000004200 */
[C---:B------:R-:W-:Y:S01]  /*1b850*/  HMMA.16816.F32 R40, R8.reuse, R18, R12 ;  /* 0x000000120828723c */ /* 0x040fe2000000180c */
[----:B------:R-:W5:Y:S07]  /*1b860*/  LDSM.16.MT88.4 R12, [R102+0x2800] ;  /* 0x00280000660c783b */ /* 0x000f6e0000004200 */
[C---:B------:R-:W-:Y:S01]  /*1b870*/  HMMA.16816.F32 R68, R8.reuse, R66, R68 ;  /* 0x000000420844723c */ /* 0x040fe20000001844 */
[-CC-:B-1----:R-:W-:Y:S01]  /*1b880*/  FFMA.FTZ R2, R161, R0.reuse, -R5.reuse ;  /* 0x00000000a1027223 */ /* 0x182fe20000010805 */
[----:B------:R-:W-:Y:S01]  /*1b890*/  FFMA.FTZ R4, R163, R0, -R5 ;  /* 0x00000000a3047223 */ /* 0x000fe20000010805 */
[----:B------:R-:W-:Y:S05]  /*1b8a0*/  LDSM.16.MT88.4 R16, [R136+0xd000] ;  /* 0x00d000008810783b */ /* 0x000fea0000004200 */
[----:B------:R-:W-:Y:S01]  /*1b8b0*/  HMMA.16816.F32 R52, R8, R64, R60 ;  /* 0x000000400834723c */ /* 0x000fe2000000183c */
[----:B------:R-:W-:Y:S01]  /*1b8c0*/  F2FP.F16.F32.PACK_AB R8, R141, R34 ;  /* 0x000000228d08723e */ /* 0x000fe200000000ff */
[----:B------:R1:W-:Y:S01]  /*1b8d0*/  MUFU.EX2 R134, R2 ;  /* 0x0000000200867308 */ /* 0x0003e20000000800 */
[----:B------:R-:W-:Y:S01]  /*1b8e0*/  F2FP.F16.F32.PACK_AB R10, R143, R144 ;  /* 0x000000908f0a723e */ /* 0x000fe200000000ff */
[----:B------:R-:W-:Y:S01]  /*1b8f0*/  LDSM.16.MT88.4 R64, [R32+0x3000] ;  /* 0x003000002040783b */ /* 0x000fe20000004200 */
[----:B--2---:R-:W-:-:S02]  /*1b900*/  F2FP.F16.F32.PACK_AB R9, R139, R33 ;  /* 0x000000218b09723e */ /* 0x004fc400000000ff */
[----:B---3--:R-:W-:-:S07]  /*1b910*/  F2FP.F16.F32.PACK_AB R11, R140, R142 ;  /* 0x0000008e8c0b723e */ /* 0x008fce00000000ff */
[----:B------:R-:W-:Y:S01]  /*1b920*/  HMMA.16816.F32 R60, R8, R24, R20 ;  /* 0x00000018083c723c */ /* 0x000fe20000001814 */
[----:B------:R-:W2:Y:S01]  /*1b930*/  LDSM.16.MT88.4 R20, [R160+0xd000] ;  /* 0x00d00000a014783b */ /* 0x000ea20000004200 */
[----:B-1----:R-:W-:Y:S01]  /*1b940*/  FFMA.FTZ R2, R107, R0, -R5 ;  /* 0x000000006b027223 */ /* 0x002fe20000010805 */
[----:B------:R1:W3:Y:S01]  /*1b950*/  MUFU.EX2 R138, R4 ;  /* 0x00000004008a7308 */ /* 0x0002e20000000800 */
[----:B------:R-:W-:-:S03]  /*1b960*/  IMAD.MOV.U32 R156, RZ, RZ, R112 ;  /* 0x000000ffff9c7224 */ /* 0x000fc600078e0070 */
[----:B------:R4:W-:Y:S01]  /*1b970*/  MUFU.EX2 R135, R2 ;  /* 0x0000000200877308 */ /* 0x0009e20000000800 */
[----:B------:R-:W-:Y:S01]  /*1b980*/  IMAD.MOV.U32 R112, RZ, RZ, R130 ;  /* 0x000000ffff707224 */ /* 0x000fe200078e0082 */
[----:B------:R-:W-:Y:S01]  /*1b990*/  MOV R157, R115 ;  /* 0x00000073009d7202 */ /* 0x000fe20000000f00 */
[----:B------:R-:W-:Y:S01]  /*1b9a0*/  FFMA.FTZ R6, R168, R0, -R3 ;  /* 0x00000000a8067223 */ /* 0x000fe20000010803 */
[----:B------:R-:W-:Y:S01]  /*1b9b0*/  MOV R161, R104 ;  /* 0x0000006800a17202 */ /* 0x000fe20000000f00 */
[-C--:B-1----:R-:W-:Y:S01]  /*1b9c0*/  FFMA.FTZ R4, R106, R0.reuse, -R5 ;  /* 0x000000006a047223 */ /* 0x082fe20000010805 */
[----:B----4-:R-:W-:-:S03]  /*1b9d0*/  FFMA.FTZ R2, R169, R0, -R3 ;  /* 0x00000000a9027223 */ /* 0x010fc60000010803 */
[----:B------:R1:W4:Y:S01]  /*1b9e0*/  MUFU.EX2 R137, R4 ;  /* 0x0000000400897308 */ /* 0x0003220000000800 */
[----:B------:R-:W-:-:S03]  /*1b9f0*/  IMAD.MOV.U32 R115, RZ, RZ, R103 ;  /* 0x000000ffff737224 */ /* 0x000fc600078e0067 */
[----:B------:R5:W-:Y:S01]  /*1ba00*/  MUFU.EX2 R130, R2 ;  /* 0x0000000200827308 */ /* 0x000be20000000800 */
[----:B------:R-:W-:Y:S01]  /*1ba10*/  IMAD.MOV.U32 R153, RZ, RZ, R109 ;  /* 0x000000ffff997224 */ /* 0x000fe200078e006d */
[----:B------:R-:W-:Y:S01]  /*1ba20*/  MOV R103, R94 ;  /* 0x0000005e00677202 */ /* 0x000fe20000000f00 */
[----:B------:R-:W-:Y:S01]  /*1ba30*/  IMAD.MOV.U32 R104, RZ, RZ, R93 ;  /* 0x000000ffff687224 */ /* 0x000fe200078e005d */
[----:B------:R-:W-:Y:S01]  /*1ba40*/  MOV R109, R131 ;  /* 0x00000083006d7202 */ /* 0x000fe20000000f00 */
[----:B------:R-:W-:Y:S02]  /*1ba50*/  IMAD.MOV.U32 R93, RZ, RZ, R132 ;  /* 0x000000ffff5d7224 */ /* 0x000fe400078e0084 */
[----:B------:R-:W-:Y:S02]  /*1ba60*/  IMAD.MOV.U32 R94, RZ, RZ, R133 ;  /* 0x000000ffff5e7224 */ /* 0x000fe400078e0085 */
[-CC-:B-1----:R-:W-:Y:S01]  /*1ba70*/  FFMA.FTZ R4, R162, R0.reuse, -R3.reuse ;  /* 0x00000000a2047223 */ /* 0x182fe20000010803 */
[----:B-----5:R-:W-:Y:S01]  /*1ba80*/  FFMA.FTZ R2, R164, R0, -R3 ;  /* 0x00000000a4027223 */ /* 0x020fe20000010803 */
[----:B------:R-:W1:Y:S01]  /*1ba90*/  MUFU.EX2 R132, R6 ;  /* 0x0000000600847308 */ /* 0x000e620000000800 */
[C---:B------:R-:W-:Y:S03]  /*1baa0*/  HMMA.16816.F32 R28, R8.reuse, R26, R28 ;  /* 0x0000001a081c723c */ /* 0x040fe6000000181c */
[----:B------:R-:W-:Y:S04]  /*1bab0*/  MUFU.EX2 R133, R4 ;  /* 0x0000000400857308 */ /* 0x000fe80000000800 */
[----:B------:R-:W5:Y:S01]  /*1bac0*/  MUFU.EX2 R131, R2 ;  /* 0x0000000200837308 */ /* 0x000f620000000800 */
[C---:B------:R-:W-:Y:S08]  /*1bad0*/  HMMA.16816.F32 R24, R8.reuse, R44, R36 ;  /* 0x0000002c0818723c */ /* 0x040ff00000001824 */
[C---:B------:R-:W-:Y:S08]  /*1bae0*/  HMMA.16816.F32 R52, R8.reuse, R48, R52 ;  /* 0x000000300834723c */ /* 0x040ff00000001834 */
[C---:B------:R-:W-:Y:S08]  /*1baf0*/  HMMA.16816.F32 R56, R8.reuse, R12, R56 ;  /* 0x0000000c0838723c */ /* 0x040ff00000001838 */
[C---:B------:R-:W-:Y:S08]  /*1bb00*/  HMMA.16816.F32 R36, R8.reuse, R46, R72 ;  /* 0x0000002e0824723c */ /* 0x040ff00000001848 */
[C---:B------:R-:W-:Y:S01]  /*1bb10*/  HMMA.16816.F32 R12, R8.reuse, R14, R40 ;  /* 0x0000000e080c723c */ /* 0x040fe20000001828 */
[----:B------:R-:W2:Y:S07]  /*1bb20*/  LDSM.16.MT88.4 R40, [R102+0x3000] ;  /* 0x003000006628783b */ /* 0x000eae0000004200 */
[----:B------:R-:W-:Y:S01]  /*1bb30*/  HMMA.16816.F32 R68, R8, R50, R68 ;  /* 0x000000320844723c */ /* 0x000fe20000001844 */
[----:B---3--:R-:W-:-:S02]  /*1bb40*/  F2FP.F16.F32.PACK_AB R8, R138, R134 ;  /* 0x000000868a08723e */ /* 0x008fc400000000ff */
[----:B----4-:R-:W-:Y:S02]  /*1bb50*/  F2FP.F16.F32.PACK_AB R10, R137, R135 ;  /* 0x00000087890a723e */ /* 0x010fe400000000ff */
[----:B-1----:R-:W-:Y:S02]  /*1bb60*/  F2FP.F16.F32.PACK_AB R9, R132, R130 ;  /* 0x000000828409723e */ /* 0x002fe400000000ff */
[----:B-----5:R-:W-:Y:S01]  /*1bb70*/  F2FP.F16.F32.PACK_AB R11, R131, R133 ;  /* 0x00000085830b723e */ /* 0x020fe200000000ff */
[----:B------:R-:W-:Y:S01]  /*1bb80*/  FFMA.FTZ R2, R105, R0, -R5 ;  /* 0x0000000069027223 */ /* 0x000fe20000010805 */
[----:B------:R-:W-:-:S05]  /*1bb90*/  IMAD.MOV.U32 R162, RZ, RZ, R125 ;  /* 0x000000ffffa27224 */ /* 0x000fca00078e007d */
[----:B--2---:R-:W-:Y:S01]  /*1bba0*/  HMMA.16816.F32 R48, R8, R20, R60 ;  /* 0x000000140830723c */ /* 0x004fe2000000183c */
[----:B------:R1:W-:Y:S01]  /*1bbb0*/  MUFU.EX2 R125, R2 ;  /* 0x00000002007d7308 */ /* 0x0003e20000000800 */
[----:B------:R-:W-:-:S06]  /*1bbc0*/  FFMA.FTZ R4, R174, R0, -R5 ;  /* 0x00000000ae047223 */ /* 0x000fcc0000010805 */
[----:B------:R-:W-:Y:S01]  /*1bbd0*/  HMMA.16816.F32 R44, R8, R22, R28 ;  /* 0x00000016082c723c */ /* 0x000fe2000000181c */
[----:B------:R-:W2:Y:S01]  /*1bbe0*/  LDSM.16.MT88.4 R20, [R160+0xd800] ;  /* 0x00d80000a014783b */ /* 0x000ea20000004200 */
[----:B------:R3:W4:Y:S01]  /*1bbf0*/  MUFU.EX2 R128, R4 ;  /* 0x0000000400807308 */ /* 0x0007220000000800 */
[----:B-1----:R-:W-:-:S05]  /*1bc00*/  FFMA.FTZ R2, R178, R0, -R5 ;  /* 0x00000000b2027223 */ /* 0x002fca0000010805 */
[----:B------:R-:W-:Y:S01]  /*1bc10*/  HMMA.16816.F32 R28, R8, R16, R24 ;  /* 0x00000010081c723c */ /* 0x000fe20000001818 */
[----:B------:R-:W1:Y:S01]  /*1bc20*/  LDSM.16.MT88.4 R24, [R136+0xd800] ;  /* 0x00d800008818783b */ /* 0x000e620000004200 */
[----:B------:R5:W-:Y:S01]  /*1bc30*/  MUFU.EX2 R129, R2 ;  /* 0x0000000200817308 */ /* 0x000be20000000800 */
[----:B------:R-:W-:-:S05]  /*1bc40*/  IMAD.MOV.U32 R158, RZ, RZ, R122 ;  /* 0x000000ffff9e7224 */ /* 0x000fca00078e007a */
[----:B------:R-:W-:Y:S01]  /*1bc50*/  HMMA.16816.F32 R72, R8, R64, R52 ;  /* 0x000000400848723c */ /* 0x000fe20000001834 */
[----:B---3--:R-:W-:Y:S01]  /*1bc60*/  FFMA.FTZ R4, R84, R0, -R5 ;  /* 0x0000000054047223 */ /* 0x008fe20000010805 */
[----:B------:R-:W3:Y:S01]  /*1bc70*/  LDSM.16.MT88.4 R52, [R32+0x3800] ;  /* 0x003800002034783b */ /* 0x000ee20000004200 */
[----:B------:R-:W-:-:S05]  /*1bc80*/  MOV R164, R127 ;  /* 0x0000007f00a47202 */ /* 0x000fca0000000f00 */
[----:B------:R-:W-:Y:S01]  /*1bc90*/  HMMA.16816.F32 R76, R8, R18, R36 ;  /* 0x00000012084c723c */ /* 0x000fe20000001824 */
[-CC-:B-----5:R-:W-:Y:S01]  /*1bca0*/  FFMA.FTZ R2, R180, R0.reuse, -R3.reuse ;  /* 0x00000000b4027223 */ /* 0x1a0fe20000010803 */
[----:B------:R-:W5:Y:S01]  /*1bcb0*/  LDSM.16.MT88.4 R16, [R102+0x3800] ;  /* 0x003800006610783b */ /* 0x000f620000004200 */
[----:B------:R4:W2:Y:S01]  /*1bcc0*/  MUFU.EX2 R127, R4 ;  /* 0x00000004007f7308 */ /* 0x0008a20000000800 */
[----:B------:R-:W-:-:S03]  /*1bcd0*/  FFMA.FTZ R6, R182, R0, -R3 ;  /* 0x00000000b6067223 */ /* 0x000fc60000010803 */
[----:B------:R2:W-:Y:S01]  /*1bce0*/  MUFU.EX2 R122, R2 ;  /* 0x00000002007a7308 */ /* 0x0005e20000000800 */
[----:B------:R-:W-:Y:S01]  /*1bcf0*/  IMAD.MOV.U32 R182, RZ, RZ, R112 ;  /* 0x000000ffffb67224 */ /* 0x000fe200078e0070 */
[----:B------:R-:W-:Y:S01]  /*1bd00*/  MOV R180, R109 ;  /* 0x0000006d00b47202 */ /* 0x000fe20000000f00 */
[----:B------:R-:W-:Y:S02]  /*1bd10*/  IMAD.MOV.U32 R169, RZ, RZ, R123 ;  /* 0x000000ffffa97224 */ /* 0x000fe400078e007b */
[----:B------:R-:W-:Y:S02]  /*1bd20*/  IMAD.MOV.U32 R109, RZ, RZ, R126 ;  /* 0x000000ffff6d7224 */ /* 0x000fe400078e007e */
[----:B------:R-:W-:Y:S02]  /*1bd30*/  IMAD.MOV.U32 R112, RZ, RZ, R124 ;  /* 0x000000ffff707224 */ /* 0x000fe400078e007c */
[-CC-:B----4-:R-:W-:Y:S01]  /*1bd40*/  FFMA.FTZ R4, R181, R0.reuse, -R3.reuse ;  /* 0x00000000b5047223 */ /* 0x190fe20000010803 */
[----:B--2---:R-:W-:Y:S01]  /*1bd50*/  FFMA.FTZ R2, R85, R0, -R3 ;  /* 0x0000000055027223 */ /* 0x004fe20000010803 */
[----:B------:R-:W2:Y:S04]  /*1bd60*/  MUFU.EX2 R124, R6 ;  /* 0x00000006007c7308 */ /* 0x000ea80000000800 */
[----:B------:R-:W-:Y:S04]  /*1bd70*/  MUFU.EX2 R126, R4 ;  /* 0x00000004007e7308 */ /* 0x000fe80000000800 */
[----:B------:R-:W4:Y:S01]  /*1bd80*/  MUFU.EX2 R123, R2 ;  /* 0x00000002007b7308 */ /* 0x000f220000000800 */
[C---:B------:R-:W-:Y:S01]  /*1bd90*/  HMMA.16816.F32 R68, R8.reuse, R66, R68 ;  /* 0x000000420844723c */ /* 0x040fe20000001844 */
[----:B------:R-:W-:Y:S01]  /*1bda0*/  IMAD.MOV.U32 R87, RZ, RZ, R118 ;  /* 0x000000ffff577224 */ /* 0x000fe200078e0076 */
[----:B------:R-:W-:Y:S01]  /*1bdb0*/  MOV R147, R121 ;  /* 0x0000007900937202 */ /* 0x000fe20000000f00 */
[----:B------:R-:W-:Y:S01]  /*1bdc0*/  IMAD.MOV.U32 R86, RZ, RZ, R119 ;  /* 0x000000ffff567224 */ /* 0x000fe200078e0077 */
[----:B------:R-:W-:Y:S04]  /*1bdd0*/  LDSM.16.MT88.4 R64, [R32+0x4000] ;  /* 0x004000002040783b */ /* 0x000fe80000004200 */
[C---:B------:R-:W-:Y:S08]  /*1bde0*/  HMMA.16816.F32 R60, R8.reuse, R40, R56 ;  /* 0x00000028083c723c */ /* 0x040ff00000001838 */
[----:B------:R-:W-:Y:S01]  /*1bdf0*/  HMMA.16816.F32 R12, R8, R42, R12 ;  /* 0x0000002a080c723c */ /* 0x000fe2000000180c */
[----:B------:R-:W-:-:S02]  /*1be00*/  F2FP.F16.F32.PACK_AB R8, R128, R125 ;  /* 0x0000007d8008723e */ /* 0x000fc400000000ff */
[----:B------:R-:W-:Y:S02]  /*1be10*/  F2FP.F16.F32.PACK_AB R10, R127, R129 ;  /* 0x000000817f0a723e */ /* 0x000fe400000000ff */
[----:B--2---:R-:W-:Y:S02]  /*1be20*/  F2FP.F16.F32.PACK_AB R9, R124, R122 ;  /* 0x0000007a7c09723e */ /* 0x004fe400000000ff */
[----:B----4-:R-:W-:Y:S01]  /*1be30*/  F2FP.F16.F32.PACK_AB R11, R123, R126 ;  /* 0x0000007e7b0b723e */ /* 0x010fe200000000ff */
[----:B------:R-:W-:-:S06]  /*1be40*/  FFMA.FTZ R2, R114, R0, -R5 ;  /* 0x0000000072027223 */ /* 0x000fcc0000010805 */
[----:B------:R-:W-:Y:S01]  /*1be50*/  HMMA.16816.F32 R56, R8, R20, R48 ;  /* 0x000000140838723c */ /* 0x000fe20000001830 */
[----:B------:R2:W-:Y:S01]  /*1be60*/  MUFU.EX2 R118, R2 ;  /* 0x0000000200767308 */ /* 0x0005e20000000800 */
[----:B------:R-:W-:-:S06]  /*1be70*/  FFMA.FTZ R4, R111, R0, -R5 ;  /* 0x000000006f047223 */ /* 0x000fcc0000010805 */
[----:B------:R-:W-:Y:S01]  /*1be80*/  HMMA.16816.F32 R40, R8, R22, R44 ;  /* 0x000000160828723c */ /* 0x000fe2000000182c */
[----:B------:R-:W4:Y:S01]  /*1be90*/  LDSM.16.MT88.4 R20, [R136+0xe000] ;  /* 0x00e000008814783b */ /* 0x000f220000004200 */
[----:B------:R5:W4:Y:S01]  /*1bea0*/  MUFU.EX2 R121, R4 ;  /* 0x0000000400797308 */ /* 0x000b220000000800 */
[----:B--2---:R-:W-:-:S05]  /*1beb0*/  FFMA.FTZ R2, R90, R0, -R5 ;  /* 0x000000005a027223 */ /* 0x004fca0000010805 */
[----:B-1----:R-:W-:Y:S01]  /*1bec0*/  HMMA.16816.F32 R36, R8, R24, R28 ;  /* 0x000000180824723c */ /* 0x002fe2000000181c */
[----:B------:R-:W1:Y:S01]  /*1bed0*/  LDSM.16.MT88.4 R28, [R160+0xe000] ;  /* 0x00e00000a01c783b */ /* 0x000e620000004200 */
[----:B------:R2:W-:Y:S01]  /*1bee0*/  MUFU.EX2 R119, R2 ;  /* 0x0000000200777308 */ /* 0x0005e20000000800 */
[----:B------:R-:W-:-:S05]  /*1bef0*/  IMAD.MOV.U32 R159, RZ, RZ, R88 ;  /* 0x000000ffff9f7224 */ /* 0x000fca00078e0058 */
[----:B---3--:R-:W-:Y:S01]  /*1bf00*/  HMMA.16816.F32 R48, R8, R52, R72 ;  /* 0x000000340830723c */ /* 0x008fe20000001848 */
[----:B-----5:R-:W-:Y:S01]  /*1bf10*/  FFMA.FTZ R4, R89, R0, -R5 ;  /* 0x0000000059047223 */ /* 0x020fe20000010805 */
[----:B------:R-:W-:Y:S02]  /*1bf20*/  MOV R88, R120 ;  /* 0x0000007800587202 */ /* 0x000fe40000000f00 */
[----:B------:R-:W-:-:S04]  /*1bf30*/  MOV R108, R117 ;  /* 0x00000075006c7202 */ /* 0x000fc80000000f00 */
[----:B------:R-:W-:Y:S01]  /*1bf40*/  HMMA.16816.F32 R68, R8, R54, R68 ;  /* 0x000000360844723c */ /* 0x000fe20000001844 */
[-CC-:B--2---:R-:W-:Y:S01]  /*1bf50*/  FFMA.FTZ R2, R187, R0.reuse, -R3.reuse ;  /* 0x00000000bb027223 */ /* 0x184fe20000010803 */
[----:B------:R2:W3:Y:S01]  /*1bf60*/  MUFU.EX2 R120, R4 ;  /* 0x0000000400787308 */ /* 0x0004e20000000800 */
[----:B------:R-:W-:-:S05]  /*1bf70*/  FFMA.FTZ R6, R116, R0, -R3 ;  /* 0x0000000074067223 */ /* 0x000fca0000010803 */
[C---:B------:R-:W-:Y:S01]  /*1bf80*/  HMMA.16816.F32 R52, R8.reuse, R16, R60 ;  /* 0x000000100834723c */ /* 0x040fe2000000183c */
[----:B------:R5:W-:Y:S07]  /*1bf90*/  MUFU.EX2 R117, R2 ;  /* 0x0000000200757308 */ /* 0x000bee0000000800 */
[----:B------:R-:W-:Y:S01]  /*1bfa0*/  HMMA.16816.F32 R12, R8, R18, R12 ;  /* 0x00000012080c723c */ /* 0x000fe2000000180c */
[----:B------:R-:W1:Y:S01]  /*1bfb0*/  LDSM.16.MT88.4 R16, [R102+0x4000] ;  /* 0x004000006610783b */ /* 0x000e620000004200 */
[----:B--2---:R-:W-:Y:S01]  /*1bfc0*/  FFMA.FTZ R4, R188, R0, -R3 ;  /* 0x00000000bc047223 */ /* 0x004fe20000010803 */
[----:B------:R-:W-:-:S02]  /*1bfd0*/  IMAD.MOV.U32 R174, RZ, RZ, R115 ;  /* 0x000000ffffae7224 */ /* 0x000fc400078e0073 */
[----:B-----5:R-:W-:Y:S01]  /*1bfe0*/  FFMA.FTZ R2, R191, R0, -R3 ;  /* 0x00000000bf027223 */ /* 0x020fe20000010803 */
[----:B------:R-:W2:Y:S02]  /*1bff0*/  MUFU.EX2 R114, R6 ;  /* 0x0000000600727308 */ /* 0x000ea40000000800 */
[----:B------:R-:W-:Y:S02]  /*1c000*/  HMMA.16816.F32 R24, R8, R26, R76 ;  /* 0x0000001a0818723c */ /* 0x000fe4000000184c */
[----:B------:R-:W-:Y:S04]  /*1c010*/  MUFU.EX2 R116, R4 ;  /* 0x0000000400747308 */ /* 0x000fe80000000800 */
[----:B------:R-:W5:Y:S01]  /*1c020*/  MUFU.EX2 R115, R2 ;  /* 0x0000000200737308 */ /* 0x000f620000000800 */
[----:B----4-:R-:W-:-:S02]  /*1c030*/  F2FP.F16.F32.PACK_AB R8, R121, R118 ;  /* 0x000000767908723e */ /* 0x010fc400000000ff */
[----:B---3--:R-:W-:Y:S02]  /*1c040*/  F2FP.F16.F32.PACK_AB R10, R120, R119 ;  /* 0x00000077780a723e */ /* 0x008fe400000000ff */
[----:B--2---:R-:W-:Y:S02]  /*1c050*/  F2FP.F16.F32.PACK_AB R9, R114, R117 ;  /* 0x000000757209723e */ /* 0x004fe400000000ff */
[----:B-----5:R-:W-:Y:S01]  /*1c060*/  F2FP.F16.F32.PACK_AB R11, R115, R116 ;  /* 0x00000074730b723e */ /* 0x020fe200000000ff */
[-CC-:B------:R-:W-:Y:S01]  /*1c070*/  FFMA.FTZ R2, R194, R0.reuse, -R5.reuse ;  /* 0x00000000c2027223 */ /* 0x180fe20000010805 */
[----:B------:R-:W-:Y:S01]  /*1c080*/  FFMA.FTZ R4, R195, R0, -R5 ;  /* 0x00000000c3047223 */ /* 0x000fe20000010805 */
[----:B------:R-:W-:-:S04]  /*1c090*/  IMAD.MOV.U32 R195, RZ, RZ, R108 ;  /* 0x000000ffffc37224 */ /* 0x000fc800078e006c */
[C---:B------:R-:W-:Y:S01]  /*1c0a0*/  HMMA.16816.F32 R36, R8.reuse, R20, R36 ;  /* 0x000000140824723c */ /* 0x040fe20000001824 */
[----:B------:R2:W-:Y:S07]  /*1c0b0*/  MUFU.EX2 R108, R2 ;  /* 0x00000002006c7308 */ /* 0x0005ee0000000800 */
[----:B------:R-:W-:Y:S01]  /*1c0c0*/  HMMA.16816.F32 R80, R8, R22, R24 ;  /* 0x000000160850723c */ /* 0x000fe20000001818 */
[----:B------:R-:W3:Y:S01]  /*1c0d0*/  LDSM.16.MT88.4 R20, [R160+0xe800] ;  /* 0x00e80000a014783b */ /* 0x000ee20000004200 */
[----:B------:R-:W-:Y:S01]  /*1c0e0*/  MOV R181, R113 ;  /* 0x0000007100b57202 */ /* 0x000fe20000000f00 */
[----:B------:R4:W5:Y:S01]  /*1c0f0*/  MUFU.EX2 R111, R4 ;  /* 0x00000004006f7308 */ /* 0x0009620000000800 */
[----:B------:R-:W-:-:S04]  /*1c100*/  IMAD.MOV.U32 R168, RZ, RZ, R112 ;  /* 0x000000ffffa87224 */ /* 0x000fc800078e0070 */
[C---:B-1----:R-:W-:Y:S01]  /*1c110*/  HMMA.16816.F32 R44, R8.reuse, R28, R56 ;  /* 0x0000001c082c723c */ /* 0x042fe20000001838 */
[-CC-:B--2---:R-:W-:Y:S01]  /*1c120*/  FFMA.FTZ R2, R196, R0.reuse, -R5.reuse ;  /* 0x00000000c4027223 */ /* 0x184fe20000010805 */
[----:B------:R-:W1:Y:S03]  /*1c130*/  LDSM.16.MT88.4 R56, [R32+0x4800] ;  /* 0x004800002038783b */ /* 0x000e660000004200 */
[----:B------:R2:W-:Y:S03]  /*1c140*/  MUFU.EX2 R113, R2 ;  /* 0x0000000200717308 */ /* 0x0005e60000000800 */
[----:B------:R-:W-:Y:S01]  /*1c150*/  HMMA.16816.F32 R76, R8, R64, R48 ;  /* 0x00000040084c723c */ /* 0x000fe20000001830 */
[-C--:B----4-:R-:W-:Y:S01]  /*1c160*/  FFMA.FTZ R4, R97, R0.reuse, -R5 ;  /* 0x0000000061047223 */ /* 0x090fe20000010805 */
[----:B------:R-:W-:-:S06]  /*1c170*/  FFMA.FTZ R6, R211, R0, -R3 ;  /* 0x00000000d3067223 */ /* 0x000fcc0000010803 */
[C---:B------:R-:W-:Y:S08]  /*1c180*/  HMMA.16816.F32 R72, R8.reuse, R66, R68 ;  /* 0x000000420848723c */ /* 0x040ff00000001844 */
[----:B------:R-:W-:Y:S01]  /*1c190*/  HMMA.16816.F32 R12, R8, R18, R12 ;  /* 0x00000012080c723c */ /* 0x000fe2000000180c */
[----:B--2---:R-:W-:Y:S01]  /*1c1a0*/  FFMA.FTZ R2, R206, R0, -R3 ;  /* 0x00000000ce027223 */ /* 0x004fe20000010803 */
[----:B------:R2:W4:Y:S01]  /*1c1b0*/  MUFU.EX2 R112, R4 ;  /* 0x0000000400707308 */ /* 0x0005220000000800 */
[----:B------:R-:W-:-:S02]  /*1c1c0*/  MOV R194, R109 ;  /* 0x0000006d00c27202 */ /* 0x000fc40000000f00 */
[----:B------:R-:W-:Y:S02]  /*1c1d0*/  MOV R84, R110 ;  /* 0x0000006e00547202 */ /* 0x000fe40000000f00 */
[----:B------:R-:W-:Y:S01]  /*1c1e0*/  MOV R163, R87 ;  /* 0x0000005700a37202 */ /* 0x000fe20000000f00 */
[C---:B------:R-:W-:Y:S01]  /*1c1f0*/  HMMA.16816.F32 R64, R8.reuse, R16, R52 ;  /* 0x000000100840723c */ /* 0x040fe20000001834 */
[----:B------:R-:W1:Y:S01]  /*1c200*/  LDSM.16.MT88.4 R16, [R102+0x4800] ;  /* 0x004800006610783b */ /* 0x000e620000004200 */
[----:B------:R5:W-:Y:S01]  /*1c210*/  MUFU.EX2 R106, R2 ;  /* 0x00000002006a7308 */ /* 0x000be20000000800 */
[----:B------:R-:W-:Y:S01]  /*1c220*/  IMAD.MOV.U32 R191, RZ, RZ, R104 ;  /* 0x000000ffffbf7224 */ /* 0x000fe200078e0068 */
[----:B------:R-:W-:Y:S01]  /*1c230*/  MOV R188, R103 ;  /* 0x0000006700bc7202 */ /* 0x000fe20000000f00 */
[----:B------:R-:W-:Y:S01]  /*1c240*/  LDSM.16.MT88.4 R24, [R160+0xf000] ;  /* 0x00f00000a018783b */ /* 0x000fe20000004200 */
[-CC-:B--2---:R-:W-:Y:S01]  /*1c250*/  FFMA.FTZ R4, R210, R0.reuse, -R3.reuse ;  /* 0x00000000d2047223 */ /* 0x184fe20000010803 */
[----:B------:R-:W2:Y:S01]  /*1c260*/  MUFU.EX2 R107, R6 ;  /* 0x00000006006b7308 */ /* 0x000ea20000000800 */
[----:B------:R-:W-:Y:S01]  /*1c270*/  HMMA.16816.F32 R40, R8, R30, R40 ;  /* 0x0000001e0828723c */ /* 0x000fe20000001828 */
[----:B------:R-:W1:Y:S04]  /*1c280*/  LDSM.16.MT88.4 R28, [R136+0xe800] ;  /* 0x00e80000881c783b */ /* 0x000e680000004200 */
[----:B------:R-:W-:Y:S01]  /*1c290*/  LDSM.16.MT88.4 R68, [R32+0x5000] ;  /* 0x005000002044783b */ /* 0x000fe20000004200 */
[----:B-----5:R-:W-:Y:S01]  /*1c2a0*/  FFMA.FTZ R2, R209, R0, -R3 ;  /* 0x00000000d1027223 */ /* 0x020fe20000010803 */
[----:B------:R-:W-:Y:S04]  /*1c2b0*/  MUFU.EX2 R110, R4 ;  /* 0x00000004006e7308 */ /* 0x000fe80000000800 */
[----:B------:R-:W5:Y:S01]  /*1c2c0*/  MUFU.EX2 R109, R2 ;  /* 0x00000002006d7308 */ /* 0x000f620000000800 */
[----:B------:R-:W-:-:S02]  /*1c2d0*/  F2FP.F16.F32.PACK_AB R8, R111, R108 ;  /* 0x0000006c6f08723e */ /* 0x000fc400000000ff */
[----:B----4-:R-:W-:Y:S02]  /*1c2e0*/  F2FP.F16.F32.PACK_AB R10, R112, R113 ;  /* 0x00000071700a723e */ /* 0x010fe400000000ff */
[----:B--2---:R-:W-:Y:S02]  /*1c2f0*/  F2FP.F16.F32.PACK_AB R9, R107, R106 ;  /* 0x0000006a6b09723e */ /* 0x004fe400000000ff */
[----:B-----5:R-:W-:Y:S01]  /*1c300*/  F2FP.F16.F32.PACK_AB R11, R109, R110 ;  /* 0x0000006e6d0b723e */ /* 0x020fe200000000ff */
[----:B------:R-:W-:Y:S01]  /*1c310*/  FFMA.FTZ R2, R220, R0, -R5 ;  /* 0x00000000dc027223 */ /* 0x000fe20000010805 */
[----:B------:R-:W-:-:S05]  /*1c320*/  IMAD.MOV.U32 R87, RZ, RZ, R101 ;  /* 0x000000ffff577224 */ /* 0x000fca00078e0065 */
[----:B---3--:R-:W-:Y:S01]  /*1c330*/  HMMA.16816.F32 R48, R8, R22, R40 ;  /* 0x000000160830723c */ /* 0x008fe20000001828 */
[----:B------:R-:W2:Y:S01]  /*1c340*/  LDSM.16.MT88.4 R40, [R136+0xf000] ;  /* 0x00f000008828783b */ /* 0x000ea20000004200 */
[----:B------:R3:W-:Y:S01]  /*1c350*/  MUFU.EX2 R101, R2 ;  /* 0x0000000200657308 */ /* 0x0007e20000000800 */
[----:B------:R-:W-:-:S04]  /*1c360*/  FFMA.FTZ R4, R96, R0, -R5 ;  /* 0x0000000060047223 */ /* 0x000fc80000010805 */
[----:B------:R4:W5:Y:S01]  /*1c370*/  MUFU.EX2 R103, R4 ;  /* 0x0000000400677308 */ /* 0x0009620000000800 */
[----:B-1----:R-:W-:Y:S01]  /*1c380*/  HMMA.16816.F32 R52, R8, R56, R76 ;  /* 0x000000380834723c */ /* 0x002fe2000000184c */
[----:B---3--:R-:W-:-:S07]  /*1c390*/  FFMA.FTZ R2, R217, R0, -R5 ;  /* 0x00000000d9027223 */ /* 0x008fce0000010805 */
[----:B------:R-:W-:Y:S01]  /*1c3a0*/  HMMA.16816.F32 R72, R8, R58, R72 ;  /* 0x0000003a0848723c */ /* 0x000fe20000001848 */
[----:B------:R1:W-:Y:S01]  /*1c3b0*/  MUFU.EX2 R104, R2 ;  /* 0x0000000200687308 */ /* 0x0003e20000000800 */
[----:B----4-:R-:W-:-:S06]  /*1c3c0*/  FFMA.FTZ R4, R218, R0, -R5 ;  /* 0x00000000da047223 */ /* 0x010fcc0000010805 */
[----:B------:R-:W-:Y:S01]  /*1c3d0*/  HMMA.16816.F32 R56, R8, R16, R64 ;  /* 0x000000100838723c */ /* 0x000fe20000001840 */
[----:B------:R3:W4:Y:S01]  /*1c3e0*/  MUFU.EX2 R105, R4 ;  /* 0x0000000400697308 */ /* 0x0007220000000800 */
[----:B------:R-:W-:-:S06]  /*1c3f0*/  FFMA.FTZ R6, R219, R0, -R3 ;  /* 0x00000000db067223 */ /* 0x000fcc0000010803 */
[C---:B------:R-:W-:Y:S01]  /*1c400*/  HMMA.16816.F32 R12, R8.reuse, R18, R12 ;  /* 0x00000012080c723c */ /* 0x040fe2000000180c */
[-CC-:B-1----:R-:W-:Y:S01]  /*1c410*/  FFMA.FTZ R2, R225, R0.reuse, -R3.reuse ;  /* 0x00000000e1027223 */ /* 0x182fe20000010803 */
[----:B------:R-:W1:Y:S03]  /*1c420*/  LDSM.16.MT88.4 R16, [R102+0x5000] ;  /* 0x005000006610783b */ /* 0x000e660000004200 */
[----:B------:R5:W-:Y:S01]  /*1c430*/  MUFU.EX2 R97, R2 ;  /* 0x0000000200617308 */ /* 0x000be20000000800 */
[-CC-:B---3--:R-:W-:Y:S02]  /*1c440*/  FFMA.FTZ R4, R221, R0.reuse, -R3.reuse ;  /* 0x00000000dd047223 */ /* 0x188fe40000010803 */
[----:B------:R-:W-:Y:S01]  /*1c450*/  HMMA.16816.F32 R60, R8, R20, R44 ;  /* 0x00000014083c723c */ /* 0x000fe2000000182c */
[----:B------:R-:W3:Y:S04]  /*1c460*/  MUFU.EX2 R98, R6 ;  /* 0x0000000600627308 */ /* 0x000ee80000000800 */
[----:B------:R-:W-:Y:S01]  /*1c470*/  MUFU.EX2 R100, R4 ;  /* 0x0000000400647308 */ /* 0x000fe20000000800 */
[----:B-----5:R-:W-:-:S02]  /*1c480*/  FFMA.FTZ R2, R222, R0, -R3 ;  /* 0x00000000de027223 */ /* 0x020fc40000010803 */
[C---:B------:R-:W-:Y:S02]  /*1c490*/  HMMA.16816.F32 R20, R8.reuse, R28, R36 ;  /* 0x0000001c0814723c */ /* 0x040fe40000001824 */
[----:B------:R-:W5:Y:S06]  /*1c4a0*/  MUFU.EX2 R99, R2 ;  /* 0x0000000200637308 */ /* 0x000f6c0000000800 */
[----:B------:R-:W-:Y:S01]  /*1c4b0*/  HMMA.16816.F32 R44, R8, R30, R80 ;  /* 0x0000001e082c723c */ /* 0x000fe20000001850 */
[----:B------:R-:W-:Y:S02]  /*1c4c0*/  F2FP.F16.F32.PACK_AB R8, R103, R101 ;  /* 0x000000656708723e */ /* 0x000fe400000000ff */
[----:B----4-:R-:W-:-:S02]  /*1c4d0*/  F2FP.F16.F32.PACK_AB R10, R105, R104 ;  /* 0x00000068690a723e */ /* 0x010fc400000000ff */
[----:B---3--:R-:W-:Y:S02]  /*1c4e0*/  F2FP.F16.F32.PACK_AB R9, R98, R97 ;  /* 0x000000616209723e */ /* 0x008fe400000000ff */
[----:B-----5:R-:W-:Y:S01]  /*1c4f0*/  F2FP.F16.F32.PACK_AB R11, R99, R100 ;  /* 0x00000064630b723e */ /* 0x020fe200000000ff */
[----:B------:R-:W-:-:S06]  /*1c500*/  FFMA.FTZ R2, R228, R0, -R5 ;  /* 0x00000000e4027223 */ /* 0x000fcc0000010805 */
[----:B--2---:R-:W-:Y:S01]  /*1c510*/  HMMA.16816.F32 R28, R8, R40, R20 ;  /* 0x00000028081c723c */ /* 0x004fe20000001814 */
[----:B------:R-:W2:Y:S01]  /*1c520*/  LDSM.16.MT88.4 R20, [R160+0xf800] ;  /* 0x00f80000a014783b */ /* 0x000ea20000004200 */
[----:B------:R3:W-:Y:S01]  /*1c530*/  MUFU.EX2 R92, R2 ;  /* 0x00000002005c7308 */ /* 0x0007e20000000800 */
[----:B------:R-:W-:-:S05]  /*1c540*/  FFMA.FTZ R4, R231, R0, -R5 ;  /* 0x00000000e7047223 */ /* 0x000fca0000010805 */
[----:B------:R-:W-:Y:S01]  /*1c550*/  HMMA.16816.F32 R80, R8, R42, R44 ;  /* 0x0000002a0850723c */ /* 0x000fe2000000182c */
[----:B------:R-:W4:Y:S01]  /*1c560*/  LDSM.16.MT88.4 R40, [R136+0xf800] ;  /* 0x00f800008828783b */ /* 0x000f220000004200 */
[----:B------:R5:W2:Y:S01]  /*1c570*/  MUFU.EX2 R95, R4 ;  /* 0x00000004005f7308 */ /* 0x000aa20000000800 */
[----:B---3--:R-:W-:-:S05]  /*1c580*/  FFMA.FTZ R2, R224, R0, -R5 ;  /* 0x00000000e0027223 */ /* 0x008fca0000010805 */
[----:B-1----:R-:W-:Y:S01]  /*1c590*/  HMMA.16816.F32 R64, R8, R16, R56 ;  /* 0x000000100840723c */ /* 0x002fe20000001838 */
[----:B------:R-:W1:Y:S01]  /*1c5a0*/  LDSM.16.MT88.4 R56, [R32+0x5800] ;  /* 0x005800002038783b */ /* 0x000e620000004200 */
[----:B------:R3:W-:Y:S01]  /*1c5b0*/  MUFU.EX2 R96, R2 ;  /* 0x0000000200607308 */ /* 0x0007e20000000800 */
[----:B------:R-:W-:Y:S02]  /*1c5c0*/  IMAD.MOV.U32 R206, RZ, RZ, R94 ;  /* 0x000000ffffce7224 */ /* 0x000fe400078e005e */
[-C--:B-----5:R-:W-:Y:S01]  /*1c5d0*/  FFMA.FTZ R4, R223, R0.reuse, -R5 ;  /* 0x00000000df047223 */ /* 0x0a0fe20000010805 */
[----:B------:R-:W-:-:S03]  /*1c5e0*/  FFMA.FTZ R6, R240, R0, -R3 ;  /* 0x00000000f0067223 */ /* 0x000fc60000010803 */
[----:B------:R5:W2:Y:S01]  /*1c5f0*/  MUFU.EX2 R94, R4 ;  /* 0x00000004005e7308 */ /* 0x000aa20000000800 */
[----:B---3--:R-:W-:-:S04]  /*1c600*/  FFMA.FTZ R2, R232, R0, -R3 ;  /* 0x00000000e8027223 */ /* 0x008fc80000010803 */
[----:B------:R3:W-:Y:S01]  /*1c610*/  MUFU.EX2 R89, R2 ;  /* 0x0000000200597308 */ /* 0x0007e20000000800 */
[----:B------:R-:W-:Y:S02]  /*1c620*/  IMAD.MOV.U32 R187, RZ, RZ, R93 ;  /* 0x000000ffffbb7224 */ /* 0x000fe400078e005d */
[-CC-:B-----5:R-:W-:Y:S01]  /*1c630*/  FFMA.FTZ R4, R227, R0.reuse, -R3.reuse ;  /* 0x00000000e3047223 */ /* 0x1a0fe20000010803 */
[----:B------:R-:W-:Y:S01]  /*1c640*/  HMMA.16816.F32 R36, R8, R24, R60 ;  /* 0x000000180824723c */ /* 0x000fe2000000183c */
[----:B------:R-:W5:Y:S04]  /*1c650*/  MUFU.EX2 R91, R6 ;  /* 0x00000006005b7308 */ /* 0x000f680000000800 */
[----:B------:R-:W-:Y:S01]  /*1c660*/  MUFU.EX2 R93, R4 ;  /* 0x00000004005d7308 */ /* 0x000fe20000000800 */
[----:B---3--:R-:W-:-:S02]  /*1c670*/  FFMA.FTZ R2, R226, R0, -R3 ;  /* 0x00000000e2027223 */ /* 0x008fc40000010803 */
[C---:B------:R-:W-:Y:S01]  /*1c680*/  HMMA.16816.F32 R24, R8.reuse, R26, R48 ;  /* 0x0000001a0818723c */ /* 0x040fe20000001830 */
[----:B------:R-:W-:Y:S01]  /*1c690*/  IMAD.MOV.U32 R196, RZ, RZ, R86 ;  /* 0x000000ffffc47224 */ /* 0x000fe200078e0056 */
[----:B------:R-:W3:Y:S01]  /*1c6a0*/  LDSM.16.MT88.4 R48, [R102+0x5800] ;  /* 0x005800006630783b */ /* 0x000ee20000004200 */
[----:B------:R2:W4:Y:S05]  /*1c6b0*/  MUFU.EX2 R90, R2 ;  /* 0x00000002005a7308 */ /* 0x00052a0000000800 */
[----:B------:R-:W-:Y:S01]  /*1c6c0*/  HMMA.16816.F32 R76, R8, R68, R52 ;  /* 0x00000044084c723c */ /* 0x000fe20000001834 */
[----:B--2---:R-:W-:-:S04]  /*1c6d0*/  FFMA.FTZ R2, R241, R0, -R5 ;  /* 0x00000000f1027223 */ /* 0x004fc80000010805 */
[----:B------:R2:W-:Y:S03]  /*1c6e0*/  MUFU.EX2 R86, R2 ;  /* 0x0000000200567308 */ /* 0x0005e60000000800 */
[----:B------:R-:W-:Y:S01]  /*1c6f0*/  HMMA.16816.F32 R72, R8, R70, R72 ;  /* 0x000000460848723c */ /* 0x000fe20000001848 */
[-C--:B------:R-:W-:Y:S01]  /*1c700*/  FFMA.FTZ R4, R242, R0.reuse, -R5 ;  /* 0x00000000f2047223 */ /* 0x080fe20000010805 */
[----:B------:R-:W-:Y:S02]  /*1c710*/  IMAD.MOV.U32 R178, RZ, RZ, R88 ;  /* 0x000000ffffb27224 */ /* 0x000fe400078e0058 */
[----:B------:R-:W-:-:S04]  /*1c720*/  FFMA.FTZ R6, R84, R0, -R3 ;  /* 0x0000000054067223 */ /* 0x000fc80000010803 */
[----:B------:R-:W-:Y:S01]  /*1c730*/  HMMA.16816.F32 R52, R8, R18, R12 ;  /* 0x000000120834723c */ /* 0x000fe2000000180c */
[----:B--2---:R-:W-:Y:S01]  /*1c740*/  FFMA.FTZ R2, R251, R0, -R5 ;  /* 0x00000000fb027223 */ /* 0x004fe20000010805 */
[----:B------:R-:W-:Y:S01]  /*1c750*/  F2FP.F16.F32.PACK_AB R8, R95, R92 ;  /* 0x0000005c5f08723e */ /* 0x000fe200000000ff */
[----:B------:R-:W2:Y:S01]  /*1c760*/  MUFU.EX2 R88, R4 ;  /* 0x0000000400587308 */ /* 0x000ea20000000800 */
[----:B------:R-:W-:Y:S01]  /*1c770*/  F2FP.F16.F32.PACK_AB R10, R94, R96 ;  /* 0x000000605e0a723e */ /* 0x000fe200000000ff */
[----:B------:R-:W-:Y:S01]  /*1c780*/  LDSM.16.MT88.4 R16, [R136+0x10000] ;  /* 0x010000008810783b */ /* 0x000fe20000004200 */
[----:B-----5:R-:W-:Y:S01]  /*1c790*/  F2FP.F16.F32.PACK_AB R9, R91, R89 ;  /* 0x000000595b09723e */ /* 0x020fe200000000ff */
[----:B------:R5:W-:Y:S01]  /*1c7a0*/  MUFU.EX2 R85, R2 ;  /* 0x0000000200557308 */ /* 0x000be20000000800 */
[----:B----4-:R-:W-:Y:S01]  /*1c7b0*/  F2FP.F16.F32.PACK_AB R11, R90, R93 ;  /* 0x0000005d5a0b723e */ /* 0x010fe200000000ff */
[-C--:B-----5:R-:W-:Y:S01]  /*1c7c0*/  FFMA.FTZ R2, R87, R0.reuse, -R3 ;  /* 0x0000000057027223 */ /* 0x0a0fe20000010803 */
[----:B------:R-:W-:-:S03]  /*1c7d0*/  FFMA.FTZ R4, R233, R0, -R5 ;  /* 0x00000000e9047223 */ /* 0x000fc60000010805 */
[----:B------:R4:W-:Y:S02]  /*1c7e0*/  MUFU.EX2 R84, R2 ;  /* 0x0000000200547308 */ /* 0x0009e40000000800 */
[C---:B------:R-:W-:Y:S02]  /*1c7f0*/  HMMA.16816.F32 R44, R8.reuse, R22, R24 ;  /* 0x00000016082c723c */ /* 0x040fe40000001818 */
[----:B------:R5:W2:Y:S06]  /*1c800*/  MUFU.EX2 R87, R4 ;  /* 0x0000000400577308 */ /* 0x000aac0000000800 */
[----:B------:R-:W-:Y:S01]  /*1c810*/  HMMA.16816.F32 R24, R8, R42, R80 ;  /* 0x0000002a0818723c */ /* 0x000fe20000001850 */
[----:B----4-:R-:W-:-:S04]  /*1c820*/  FFMA.FTZ R2, R243, R0, -R3 ;  /* 0x00000000f3027223 */ /* 0x010fc80000010803 */
[----:B------:R4:W-:Y:S01]  /*1c830*/  MUFU.EX2 R81, R2 ;  /* 0x0000000200517308 */ /* 0x0009e20000000800 */
[----:B-----5:R-:W-:-:S04]  /*1c840*/  FFMA.FTZ R4, R206, R0, -R3 ;  /* 0x00000000ce047223 */ /* 0x020fc80000010803 */
[----:B------:R5:W-:Y:S01]  /*1c850*/  MUFU.EX2 R83, R4 ;  /* 0x0000000400537308 */ /* 0x000be20000000800 */
[----:B-1----:R-:W-:Y:S01]  /*1c860*/  HMMA.16816.F32 R12, R8, R56, R76 ;  /* 0x00000038080c723c */ /* 0x002fe2000000184c */
[----:B----4-:R-:W-:-:S04]  /*1c870*/  FFMA.FTZ R2, R196, R0, -R5 ;  /* 0x00000000c4027223 */ /* 0x010fc80000010805 */
[----:B------:R1:W-:Y:S01]  /*1c880*/  MUFU.EX2 R80, R2 ;  /* 0x0000000200507308 */ /* 0x0003e20000000800 */
[-CC-:B-----5:R-:W-:Y:S02]  /*1c890*/  FFMA.FTZ R4, R195, R0.reuse, -R5.reuse ;  /* 0x00000000c3047223 */ /* 0x1a0fe40000010805 */
[----:B------:R-:W-:Y:S02]  /*1c8a0*/  HMMA.16816.F32 R28, R8, R40, R28 ;  /* 0x00000028081c723c */ /* 0x000fe4000000181c */
[----:B------:R4:W-:Y:S01]  /*1c8b0*/  MUFU.EX2 R78, R4 ;  /* 0x00000004004e7308 */ /* 0x0009e20000000800 */
[----:B-1----:R-:W-:-:S04]  /*1c8c0*/  FFMA.FTZ R2, R194, R0, -R5 ;  /* 0x00000000c2027223 */ /* 0x002fc80000010805 */
[----:B------:R1:W-:Y:S01]  /*1c8d0*/  MUFU.EX2 R79, R2 ;  /* 0x00000002004f7308 */ /* 0x0003e20000000800 */
[-C--:B----4-:R-:W-:Y:S01]  /*1c8e0*/  FFMA.FTZ R4, R191, R0.reuse, -R5 ;  /* 0x00000000bf047223 */ /* 0x090fe20000010805 */
[----:B------:R-:W-:Y:S03]  /*1c8f0*/  HMMA.16816.F32 R40, R8, R58, R72 ;  /* 0x0000003a0828723c */ /* 0x000fe60000001848 */
[----:B------:R4:W-:Y:S01]  /*1c900*/  MUFU.EX2 R77, R4 ;  /* 0x00000004004d7308 */ /* 0x0009e20000000800 */
[----:B-1----:R-:W-:-:S04]  /*1c910*/  FFMA.FTZ R2, R188, R0, -R3 ;  /* 0x00000000bc027223 */ /* 0x002fc80000010803 */
[----:B------:R1:W-:Y:S01]  /*1c920*/  MUFU.EX2 R75, R2 ;  /* 0x00000002004b7308 */ /* 0x0003e20000000800 */
[----:B----4-:R-:W-:-:S04]  /*1c930*/  FFMA.FTZ R4, R187, R0, -R3 ;  /* 0x00000000bb047223 */ /* 0x010fc80000010803 */
[----:B------:R4:W-:Y:S01]  /*1c940*/  MUFU.EX2 R76, R4 ;  /* 0x00000004004c7308 */ /* 0x0009e20000000800 */
[----:B-1----:R-:W-:-:S04]  /*1c950*/  FFMA.FTZ R2, R181, R0, -R3 ;  /* 0x00000000b5027223 */ /* 0x002fc80000010803 */
[----:B------:R1:W-:Y:S01]  /*1c960*/  MUFU.EX2 R74, R2 ;  /* 0x00000002004a7308 */ /* 0x0003e20000000800 */
[----:B----4-:R-:W-:-:S04]  /*1c970*/  FADD.FTZ R4, R203, R199 ;  /* 0x000000c7cb047221 */ /* 0x010fc80000010000 */
[----:B------:R-:W-:Y:S01]  /*1c980*/  FADD.FTZ R4, R212, R4 ;  /* 0x00000004d4047221 */ /* 0x000fe20000010000 */
[----:B-1----:R-:W-:-:S04]  /*1c990*/  FADD.FTZ R2, R205, R201 ;  /* 0x000000c9cd027221 */ /* 0x002fc80000010000 */
        /* <DEDUP_REMOVED lines=8> */
[----:B------:R-:W-:Y:S02]  /*1ca20*/  FADD.FTZ R2, R198, R2 ;  /* 0x00000002c6027221 */ /* 0x000fe40000010000 */
[----:B------:R-:W4:Y:S01]  /*1ca30*/  LDSM.16.MT88.4 R36, [R32+0x6000] ;  /* 0x006000002024783b */ /* 0x000f220000004200 */
        /* <DEDUP_REMOVED lines=8> */
[----:B------:R-:W5:Y:S02]  /*1cac0*/  MUFU.EX2 R82, R6 ;  /* 0x0000000600527308 */ /* 0x000f640000000800 */
        /* <DEDUP_REMOVED lines=10> */
[----:B--2---:R-:W-:Y:S01]  /*1cb70*/  F2FP.F16.F32.PACK_AB R8, R88, R86 ;  /* 0x000000565808723e */ /* 0x004fe200000000ff */
[----:B------:R-:W2:Y:S01]  /*1cb80*/  LDSM.16.MT88.4 R48, [R102+0x6000] ;  /* 0x006000006630783b */ /* 0x000ea20000004200 */
[----:B------:R-:W-:Y:S02]  /*1cb90*/  F2FP.F16.F32.PACK_AB R10, R87, R85 ;  /* 0x00000055570a723e */ /* 0x000fe400000000ff */
[----:B-----5:R-:W-:Y:S02]  /*1cba0*/  F2FP.F16.F32.PACK_AB R9, R82, R84 ;  /* 0x000000545209723e */ /* 0x020fe400000000ff */
[----:B------:R-:W-:Y:S01]  /*1cbb0*/  F2FP.F16.F32.PACK_AB R11, R81, R83 ;  /* 0x00000053510b723e */ /* 0x000fe200000000ff */
[----:B------:R-:W-:Y:S01]  /*1cbc0*/  FADD.FTZ R4, R179, R4 ;  /* 0x00000004b3047221 */ /* 0x000fe20000010000 */
[----:B------:R-:W-:-:S03]  /*1cbd0*/  FADD.FTZ R2, R172, R2 ;  /* 0x00000002ac027221 */ /* 0x000fc60000010000 */
[----:B------:R-:W-:Y:S01]  /*1cbe0*/  FADD.FTZ R4, R177, R4 ;  /* 0x00000004b1047221 */ /* 0x000fe20000010000 */
[----:B------:R-:W-:Y:S01]  /*1cbf0*/  FADD.FTZ R2, R171, R2 ;  /* 0x00000002ab027221 */ /* 0x000fe20000010000 */
[----:B-1----:R-:W-:Y:S02]  /*1cc00*/  HMMA.16816.F32 R56, R8, R22, R44 ;  /* 0x000000160838723c */ /* 0x002fe4000000182c */
[----:B------:R-:W-:Y:S01]  /*1cc10*/  FADD.FTZ R4, R152, R4 ;  /* 0x0000000498047221 */ /* 0x000fe20000010000 */
[----:B------:R-:W-:-:S05]  /*1cc20*/  FADD.FTZ R2, R7, R2 ;  /* 0x0000000207027221 */ /* 0x000fca0000010000 */
[C---:B------:R-:W-:Y:S01]  /*1cc30*/  HMMA.16816.F32 R60, R8.reuse, R20, R60 ;  /* 0x00000014083c723c */ /* 0x040fe2000000183c */
[----:B------:R-:W1:Y:S07]  /*1cc40*/  LDSM.16.MT88.4 R20, [R160+0x10800] ;  /* 0x01080000a014783b */ /* 0x000e6e0000004200 */
[----:B------:R-:W-:Y:S01]  /*1cc50*/  HMMA.16816.F32 R44, R8, R16, R28 ;  /* 0x00000010082c723c */ /* 0x000fe2000000181c */
[----:B------:R-:W-:Y:S01]  /*1cc60*/  FADD.FTZ R4, R166, R4 ;  /* 0x00000004a6047221 */ /* 0x000fe20000010000 */
[----:B------:R-:W-:-:S06]  /*1cc70*/  FADD.FTZ R2, R35, R2 ;  /* 0x0000000223027221 */ /* 0x000fcc0000010000 */
[C---:B------:R-:W-:Y:S01]  /*1cc80*/  HMMA.16816.F32 R28, R8.reuse, R18, R24 ;  /* 0x00000012081c723c */ /* 0x040fe20000001818 */
[----:B------:R-:W3:Y:S07]  /*1cc90*/  LDSM.16.MT88.4 R16, [R136+0x10800] ;  /* 0x010800008810783b */ /* 0x000eee0000004200 */
[----:B----4-:R-:W-:Y:S01]  /*1cca0*/  HMMA.16816.F32 R24, R8, R36, R12 ;  /* 0x000000240818723c */ /* 0x010fe2000000180c */
[----:B------:R-:W4:Y:S01]  /*1ccb0*/  LDSM.16.MT88.4 R12, [R32+0x6800] ;  /* 0x00680000200c783b */ /* 0x000f220000004200 */
[----:B------:R-:W-:Y:S01]  /*1ccc0*/  FADD.FTZ R4, R165, R4 ;  /* 0x00000004a5047221 */ /* 0x000fe20000010000 */
[----:B------:R-:W-:Y:S01]  /*1ccd0*/  FADD.FTZ R2, R146, R2 ;  /* 0x0000000292027221 */ /* 0x000fe20000010000 */
[----:B------:R-:W-:-:S02]  /*1cce0*/  FFMA.FTZ R6, R182, R0, -R3 ;  /* 0x00000000b6067223 */ /* 0x000fc40000010803 */
[----:B------:R-:W-:Y:S01]  /*1ccf0*/  FADD.FTZ R4, R167, R4 ;  /* 0x00000004a7047221 */ /* 0x000fe20000010000 */
[----:B------:R-:W-:Y:S01]  /*1cd00*/  FADD.FTZ R2, R145, R2 ;  /* 0x0000000291027221 */ /* 0x000fe20000010000 */
[----:B------:R-:W5:Y:S02]  /*1cd10*/  MUFU.EX2 R73, R6 ;  /* 0x0000000600497308 */ /* 0x000f640000000800 */
        /* <DEDUP_REMOVED lines=13> */
[----:B------:R-:W-:Y:S02]  /*1cdf0*/  F2FP.F16.F32.PACK_AB R8, R78, R80 ;  /* 0x000000504e08723e */ /* 0x000fe400000000ff */
[----:B------:R-:W-:Y:S02]  /*1ce00*/  F2FP.F16.F32.PACK_AB R10, R77, R79 ;  /* 0x0000004f4d0a723e */ /* 0x000fe400000000ff */
[----:B------:R-:W-:Y:S02]  /*1ce10*/  F2FP.F16.F32.PACK_AB R9, R76, R75 ;  /* 0x0000004b4c09723e */ /* 0x000fe400000000ff */
[----:B-----5:R-:W-:Y:S01]  /*1ce20*/  F2FP.F16.F32.PACK_AB R11, R73, R74 ;  /* 0x0000004a490b723e */ /* 0x020fe200000000ff */
        /* <DEDUP_REMOVED lines=8> */
[----:B------:R-:W-:-:S06]  /*1ceb0*/  FADD.FTZ R2, R131, R2 ;  /* 0x0000000283027221 */ /* 0x000fcc0000010000 */
[----:B---3--:R-:W-:Y:S01]  /*1cec0*/  HMMA.16816.F32 R36, R8, R18, R28 ;  /* 0x000000120824723c */ /* 0x008fe2000000181c */
[----:B------:R-:W-:-:S07]  /*1ced0*/  FFMA.FTZ R6, R180, R0, -R5 ;  /* 0x00000000b4067223 */ /* 0x000fce0000010805 */
[----:B----4-:R-:W-:Y:S01]  /*1cee0*/  HMMA.16816.F32 R28, R8, R12, R24 ;  /* 0x0000000c081c723c */ /* 0x010fe20000001818 */
[----:B------:R-:W-:Y:S01]  /*1cef0*/  FFMA.FTZ R12, R178, R0, -R5 ;  /* 0x00000000b20c7223 */ /* 0x000fe20000010805 */
[----:B------:R-:W-:Y:S01]  /*1cf00*/  FADD.FTZ R4, R125, R4 ;  /* 0x000000047d047221 */ /* 0x000fe20000010000 */
[----:B------:R-:W-:-:S05]  /*1cf10*/  FADD.FTZ R2, R122, R2 ;  /* 0x000000027a027221 */ /* 0x000fca0000010000 */
[----:B------:R-:W-:Y:S01]  /*1cf20*/  HMMA.16816.F32 R40, R8, R14, R40 ;  /* 0x0000000e0828723c */ /* 0x000fe20000001828 */
[----:B------:R2:W-:Y:S01]  /*1cf30*/  MUFU.EX2 R69, R12 ;  /* 0x0000000c00457308 */ /* 0x0005e20000000800 */
[-CC-:B------:R-:W-:Y:S01]  /*1cf40*/  FFMA.FTZ R7, R174, R0.reuse, -R5.reuse ;  /* 0x00000000ae077223 */ /* 0x180fe20000010805 */
[----:B------:R-:W-:Y:S01]  /*1cf50*/  FADD.FTZ R4, R128, R4 ;  /* 0x0000000480047221 */ /* 0x000fe20000010000 */
[----:B------:R-:W-:Y:S01]  /*1cf60*/  FADD.FTZ R2, R124, R2 ;  /* 0x000000027c027221 */ /* 0x000fe20000010000 */
[----:B------:R3:W4:Y:S01]  /*1cf70*/  MUFU.EX2 R70, R6 ;  /* 0x0000000600467308 */ /* 0x0007220000000800 */
[----:B------:R-:W-:Y:S04]  /*1cf80*/  LDSM.16.MT88.4 R24, [R160+0x11000] ;  /* 0x01100000a018783b */ /* 0x000fe80000004200 */
[----:B--2---:R-:W2:Y:S01]  /*1cf90*/  LDSM.16.MT88.4 R12, [R32+0x7000] ;  /* 0x00700000200c783b */ /* 0x004ea20000004200 */
[----:B---3--:R-:W-:Y:S01]  /*1cfa0*/  FFMA.FTZ R6, R252, R0, -R5 ;  /* 0x00000000fc067223 */ /* 0x008fe20000010805 */
[----:B------:R3:W-:Y:S01]  /*1cfb0*/  MUFU.EX2 R72, R7 ;  /* 0x0000000700487308 */ /* 0x0007e20000000800 */
[----:B------:R-:W-:Y:S01]  /*1cfc0*/  FADD.FTZ R4, R129, R4 ;  /* 0x0000000481047221 */ /* 0x000fe20000010000 */
[----:B------:R-:W-:-:S02]  /*1cfd0*/  FADD.FTZ R2, R126, R2 ;  /* 0x000000027e027221 */ /* 0x000fc40000010000 */
[----:B------:R5:W4:Y:S01]  /*1cfe0*/  MUFU.EX2 R71, R6 ;  /* 0x0000000600477308 */ /* 0x000b220000000800 */
[----:B------:R-:W-:Y:S01]  /*1cff0*/  FADD.FTZ R4, R127, R4 ;  /* 0x000000047f047221 */ /* 0x000fe20000010000 */
[----:B------:R-:W-:Y:S01]  /*1d000*/  FADD.FTZ R2, R123, R2 ;  /* 0x000000027b027221 */ /* 0x000fe20000010000 */
[-CC-:B---3--:R-:W-:Y:S01]  /*1d010*/  FFMA.FTZ R7, R164, R0.reuse, -R3.reuse ;  /* 0x00000000a4077223 */ /* 0x188fe20000010803 */
[----:B-----5:R-:W-:-:S03]  /*1d020*/  FFMA.FTZ R6, R162, R0, -R3 ;  /* 0x00000000a2067223 */ /* 0x020fc60000010803 */
[----:B------:R3:W-:Y:S01]  /*1d030*/  MUFU.EX2 R35, R7 ;  /* 0x0000000700237308 */ /* 0x0007e20000000800 */
[----:B------:R-:W-:-:S03]  /*1d040*/  FADD.FTZ R4, R118, R4 ;  /* 0x0000000476047221 */ /* 0x000fc60000010000 */
[----:B------:R5:W2:Y:S01]  /*1d050*/  MUFU.EX2 R34, R6 ;  /* 0x0000000600227308 */ /* 0x000aa20000000800 */
[----:B------:R-:W-:Y:S01]  /*1d060*/  FADD.FTZ R2, R117, R2 ;  /* 0x0000000275027221 */ /* 0x000fe20000010000 */
[----:B------:R-:W-:Y:S01]  /*1d070*/  FADD.FTZ R4, R121, R4 ;  /* 0x0000000479047221 */ /* 0x000fe20000010000 */
[-CC-:B---3--:R-:W-:Y:S01]  /*1d080*/  FFMA.FTZ R7, R168, R0.reuse, -R3.reuse ;  /* 0x00000000a8077223 */ /* 0x188fe20000010803 */
[----:B-----5:R-:W-:-:S03]  /*1d090*/  FFMA.FTZ R6, R169, R0, -R3 ;  /* 0x00000000a9067223 */ /* 0x020fc60000010803 */
[----:B------:R-:W-:Y:S01]  /*1d0a0*/  MUFU.EX2 R68, R7 ;  /* 0x0000000700447308 */ /* 0x000fe20000000800 */
[----:B------:R-:W-:-:S03]  /*1d0b0*/  FADD.FTZ R2, R114, R2 ;  /* 0x0000000272027221 */ /* 0x000fc60000010000 */
[----:B------:R3:W5:Y:S01]  /*1d0c0*/  MUFU.EX2 R33, R6 ;  /* 0x0000000600217308 */ /* 0x0007620000000800 */
[----:B------:R-:W-:Y:S01]  /*1d0d0*/  FADD.FTZ R4, R119, R4 ;  /* 0x0000000477047221 */ /* 0x000fe20000010000 */
[----:B------:R-:W-:Y:S01]  /*1d0e0*/  FADD.FTZ R2, R116, R2 ;  /* 0x0000000274027221 */ /* 0x000fe20000010000 */
[C---:B------:R-:W-:Y:S01]  /*1d0f0*/  HMMA.16816.F32 R48, R8.reuse, R16, R44 ;  /* 0x000000100830723c */ /* 0x040fe2000000182c */
[----:B------:R-:W5:Y:S01]  /*1d100*/  LDSM.16.MT88.4 R16, [R136+0x11000] ;  /* 0x011000008810783b */ /* 0x000f620000004200 */
[----:B------:R-:W-:Y:S01]  /*1d110*/  FADD.FTZ R4, R120, R4 ;  /* 0x0000000478047221 */ /* 0x000fe20000010000 */
[----:B------:R-:W-:Y:S02]  /*1d120*/  FADD.FTZ R2, R115, R2 ;  /* 0x0000000273027221 */ /* 0x000fe40000010000 */
[----:B------:R-:W-:Y:S01]  /*1d130*/  LDSM.16.MT88.4 R136, [R136+0x11800] ;  /* 0x011800008888783b */ /* 0x000fe20000004200 */
[----:B------:R-:W-:Y:S01]  /*1d140*/  FADD.FTZ R4, R108, R4 ;  /* 0x000000046c047221 */ /* 0x000fe20000010000 */
[----:B------:R-:W-:Y:S01]  /*1d150*/  FADD.FTZ R2, R106, R2 ;  /* 0x000000026a027221 */ /* 0x000fe20000010000 */
[----:B-1----:R-:W-:Y:S02]  /*1d160*/  HMMA.16816.F32 R64, R8, R20, R64 ;  /* 0x000000140840723c */ /* 0x002fe40000001840 */
[----:B------:R-:W-:Y:S01]  /*1d170*/  FADD.FTZ R4, R111, R4 ;  /* 0x000000046f047221 */ /* 0x000fe20000010000 */
[----:B---3--:R-:W-:-:S05]  /*1d180*/  FFMA.FTZ R6, R163, R0, -R5 ;  /* 0x00000000a3067223 */ /* 0x008fca0000010805 */
[----:B------:R-:W-:Y:S01]  /*1d190*/  HMMA.16816.F32 R44, R8, R22, R52 ;  /* 0x00000016082c723c */ /* 0x000fe20000001834 */
[----:B----4-:R-:W-:Y:S02]  /*1d1a0*/  F2FP.F16.F32.PACK_AB R8, R69, R70 ;  /* 0x000000464508723e */ /* 0x010fe400000000ff */
[----:B------:R-:W-:Y:S02]  /*1d1b0*/  F2FP.F16.F32.PACK_AB R10, R71, R72 ;  /* 0x00000048470a723e */ /* 0x000fe400000000ff */
[----:B--2---:R-:W-:Y:S02]  /*1d1c0*/  F2FP.F16.F32.PACK_AB R9, R34, R35 ;  /* 0x000000232209723e */ /* 0x004fe400000000ff */
[----:B-----5:R-:W-:Y:S01]  /*1d1d0*/  F2FP.F16.F32.PACK_AB R11, R33, R68 ;  /* 0x00000044210b723e */ /* 0x020fe200000000ff */
[----:B------:R-:W-:Y:S01]  /*1d1e0*/  FADD.FTZ R2, R107, R2 ;  /* 0x000000026b027221 */ /* 0x000fe20000010000 */
[----:B------:R1:W-:Y:S01]  /*1d1f0*/  MUFU.EX2 R22, R6 ;  /* 0x0000000600167308 */ /* 0x0003e20000000800 */
[-CC-:B------:R-:W-:Y:S01]  /*1d200*/  FFMA.FTZ R7, R161, R0.reuse, -R5.reuse ;  /* 0x00000000a1077223 */ /* 0x180fe20000010805 */
[----:B------:R-:W-:Y:S01]  /*1d210*/  FADD.FTZ R4, R113, R4 ;  /* 0x0000000471047221 */ /* 0x000fe20000010000 */
[----:B------:R-:W-:Y:S01]  /*1d220*/  FADD.FTZ R2, R110, R2 ;  /* 0x000000026e027221 */ /* 0x000fe20000010000 */
[----:B------:R-:W-:Y:S01]  /*1d230*/  LDSM.16.MT88.4 R160, [R160+0x11800] ;  /* 0x01180000a0a0783b */ /* 0x000fe20000004200 */
[----:B------:R-:W-:Y:S01]  /*1d240*/  HMMA.16816.F32 R28, R8, R12, R28 ;  /* 0x0000000c081c723c */ /* 0x000fe2000000181c */
[-CC-:B------:R-:W-:Y:S01]  /*1d250*/  FFMA.FTZ R12, R153, R0.reuse, -R5.reuse ;  /* 0x00000000990c7223 */ /* 0x180fe20000010805 */
[----:B------:R-:W-:Y:S01]  /*1d260*/  FADD.FTZ R4, R112, R4 ;  /* 0x0000000470047221 */ /* 0x000fe20000010000 */
[----:B------:R-:W-:Y:S01]  /*1d270*/  FADD.FTZ R2, R109, R2 ;  /* 0x000000026d027221 */ /* 0x000fe20000010000 */
[-C--:B-1----:R-:W-:Y:S01]  /*1d280*/  FFMA.FTZ R6, R156, R0.reuse, -R5 ;  /* 0x000000009c067223 */ /* 0x082fe20000010805 */
[----:B------:R-:W-:-:S03]  /*1d290*/  FFMA.FTZ R5, R157, R0, -R3 ;  /* 0x000000009d057223 */ /* 0x000fc60000010803 */
[----:B------:R-:W-:Y:S01]  /*1d2a0*/  HMMA.16816.F32 R40, R8, R14, R40 ;  /* 0x0000000e0828723c */ /* 0x000fe20000001828 */
[----:B------:R1:W-:Y:S01]  /*1d2b0*/  MUFU.EX2 R20, R6 ;  /* 0x0000000600147308 */ /* 0x0003e20000000800 */
[----:B------:R-:W-:-:S03]  /*1d2c0*/  FADD.FTZ R4, R101, R4 ;  /* 0x0000000465047221 */ /* 0x000fc60000010000 */
[----:B------:R2:W-:Y:S01]  /*1d2d0*/  MUFU.EX2 R14, R5 ;  /* 0x00000005000e7308 */ /* 0x0005e20000000800 */
[-CC-:B-1----:R-:W-:Y:S01]  /*1d2e0*/  FFMA.FTZ R6, R159, R0.reuse, -R3.reuse ;  /* 0x000000009f067223 */ /* 0x182fe20000010803 */
[-CC-:B--2---:R-:W-:Y:S01]  /*1d2f0*/  FFMA.FTZ R5, R158, R0.reuse, -R3.reuse ;  /* 0x000000009e057223 */ /* 0x184fe20000010803 */
[----:B------:R-:W-:Y:S01]  /*1d300*/  FFMA.FTZ R3, R147, R0, -R3 ;  /* 0x0000000093037223 */ /* 0x000fe20000010803 */
[----:B------:R-:W-:Y:S01]  /*1d310*/  FADD.FTZ R0, R97, R2 ;  /* 0x0000000261007221 */ /* 0x000fe20000010000 */
[----:B------:R-:W-:Y:S01]  /*1d320*/  FADD.FTZ R2, R103, R4 ;  /* 0x0000000467027221 */ /* 0x000fe20000010000 */
[C---:B------:R-:W-:Y:S08]  /*1d330*/  HMMA.16816.F32 R48, R8.reuse, R16, R48 ;  /* 0x000000100830723c */ /* 0x040ff00000001830 */
[----:B------:R-:W-:Y:S01]  /*1d340*/  HMMA.16816.F32 R36, R8, R18, R36 ;  /* 0x000000120824723c */ /* 0x000fe20000001824 */
[----:B------:R-:W-:Y:S01]  /*1d350*/  FADD.FTZ R0, R98, R0 ;  /* 0x0000000062007221 */ /* 0x000fe20000010000 */
[----:B------:R-:W-:Y:S01]  /*1d360*/  FADD.FTZ R2, R104, R2 ;  /* 0x0000000268027221 */ /* 0x000fe20000010000 */
[----:B------:R-:W1:Y:S02]  /*1d370*/  LDSM.16.MT88.4 R16, [R102+0x7000] ;  /* 0x007000006610783b */ /* 0x000e640000004200 */
[----:B------:R-:W-:Y:S01]  /*1d380*/  FADD.FTZ R0, R100, R0 ;  /* 0x0000000064007221 */ /* 0x000fe20000010000 */
[----:B------:R-:W-:Y:S01]  /*1d390*/  FADD.FTZ R2, R105, R2 ;  /* 0x0000000269027221 */ /* 0x000fe20000010000 */
[----:B------:R-:W-:Y:S01]  /*1d3a0*/  MUFU.EX2 R15, R12 ;  /* 0x0000000c000f7308 */ /* 0x000fe20000000800 */
        /* <DEDUP_REMOVED lines=18> */
[----:B------:R-:W3:Y:S01]  /*1d4d0*/  MUFU.EX2 R21, R7 ;  /* 0x0000000700157308 */ /* 0x000ee20000000800 */
[----:B------:R-:W-:Y:S02]  /*1d4e0*/  FADD.FTZ R2, R80, R2 ;  /* 0x0000000250027221 */ /* 0x000fe40000010000 */
[----:B------:R-:W-:Y:S01]  /*1d4f0*/  FADD.FTZ R0, R75, R0 ;  /* 0x000000004b007221 */ /* 0x000fe20000010000 */
[----:B------:R-:W4:Y:S04]  /*1d500*/  MUFU.EX2 R13, R6 ;  /* 0x00000006000d7308 */ /* 0x000f280000000800 */
[----:B------:R5:W-:Y:S01]  /*1d510*/  MUFU.EX2 R12, R5 ;  /* 0x00000005000c7308 */ /* 0x000be20000000800 */
[----:B------:R-:W-:Y:S01]  /*1d520*/  FADD.FTZ R2, R78, R2 ;  /* 0x000000024e027221 */ /* 0x000fe20000010000 */
[----:B------:R-:W-:Y:S01]  /*1d530*/  FADD.FTZ R0, R76, R0 ;  /* 0x000000004c007221 */ /* 0x000fe20000010000 */
[----:B------:R-:W2:Y:S02]  /*1d540*/  S2R R178, SR_TID.X ;  /* 0x0000000000b27919 */ /* 0x000ea40000002100 */
[----:B------:R-:W-:Y:S01]  /*1d550*/  FADD.FTZ R2, R79, R2 ;  /* 0x000000024f027221 */ /* 0x000fe20000010000 */
[----:B------:R-:W-:Y:S01]  /*1d560*/  FADD.FTZ R0, R74, R0 ;  /* 0x000000004a007221 */ /* 0x000fe20000010000 */
[----:B-----5:R-:W5:Y:S02]  /*1d570*/  LDSM.16.MT88.4 R4, [R102+0x7800] ;  /* 0x007800006604783b */ /* 0x020f640000004200 */
[----:B------:R-:W-:Y:S01]  /*1d580*/  FADD.FTZ R2, R77, R2 ;  /* 0x000000024d027221 */ /* 0x000fe20000010000 */
[----:B------:R-:W-:Y:S01]  /*1d590*/  FADD.FTZ R0, R73, R0 ;  /* 0x0000000049007221 */ /* 0x000fe20000010000 */
[----:B------:R-:W4:Y:S02]  /*1d5a0*/  MUFU.EX2 R3, R3 ;  /* 0x0000000300037308 */ /* 0x000f240000000800 */
[----:B------:R-:W-:Y:S01]  /*1d5b0*/  FADD.FTZ R2, R70, R2 ;  /* 0x0000000246027221 */ /* 0x000fe20000010000 */
[----:B------:R-:W-:Y:S01]  /*1d5c0*/  FADD.FTZ R0, R35, R0 ;  /* 0x0000000023007221 */ /* 0x000fe20000010000 */
[----:B------:R-:W-:Y:S02]  /*1d5d0*/  HMMA.16816.F32 R60, R8, R24, R60 ;  /* 0x00000018083c723c */ /* 0x000fe4000000183c */
[----:B------:R-:W-:Y:S01]  /*1d5e0*/  FADD.FTZ R2, R69, R2 ;  /* 0x0000000245027221 */ /* 0x000fe20000010000 */
[----:B------:R-:W-:-:S05]  /*1d5f0*/  FADD.FTZ R0, R34, R0 ;  /* 0x0000000022007221 */ /* 0x000fca0000010000 */
[----:B------:R-:W-:Y:S01]  /*1d600*/  HMMA.16816.F32 R56, R8, R26, R56 ;  /* 0x0000001a0838723c */ /* 0x000fe20000001838 */
[----:B------:R-:W-:Y:S01]  /*1d610*/  FADD.FTZ R2, R72, R2 ;  /* 0x0000000248027221 */ /* 0x000fe20000010000 */
[----:B------:R-:W-:-:S06]  /*1d620*/  FADD.FTZ R0, R68, R0 ;  /* 0x0000000044007221 */ /* 0x000fcc0000010000 */
[----:B-1----:R-:W-:Y:S01]  /*1d630*/  HMMA.16816.F32 R164, R8, R16, R64 ;  /* 0x0000001008a4723c */ /* 0x002fe20000001840 */
[----:B------:R-:W-:-:S07]  /*1d640*/  FADD.FTZ R2, R71, R2 ;  /* 0x0000000247027221 */ /* 0x000fce0000010000 */
[----:B------:R-:W-:Y:S01]  /*1d650*/  HMMA.16816.F32 R8, R8, R18, R44 ;  /* 0x000000120808723c */ /* 0x000fe2000000182c */
[----:B------:R-:W-:Y:S01]  /*1d660*/  FADD.FTZ R0, R33, R0 ;  /* 0x0000000021007221 */ /* 0x000fe20000010000 */
[----:B---3--:R-:W-:Y:S01]  /*1d670*/  F2FP.F16.F32.PACK_AB R168, R21, R22 ;  /* 0x0000001615a8723e */ /* 0x008fe200000000ff */
[----:B------:R-:W-:Y:S01]  /*1d680*/  FADD.FTZ R2, R22, R2 ;  /* 0x0000000216027221 */ /* 0x000fe20000010000 */
[----:B------:R-:W-:Y:S01]  /*1d690*/  F2FP.F16.F32.PACK_AB R170, R20, R15 ;  /* 0x0000000f14aa723e */ /* 0x000fe200000000ff */
[----:B------:R-:W-:Y:S01]  /*1d6a0*/  FADD.FTZ R0, R14, R0 ;  /* 0x000000000e007221 */ /* 0x000fe20000010000 */
[----:B----4-:R-:W-:Y:S02]  /*1d6b0*/  F2FP.F16.F32.PACK_AB R169, R13, R14 ;  /* 0x0000000e0da9723e */ /* 0x010fe400000000ff */
[----:B------:R-:W-:Y:S01]  /*1d6c0*/  F2FP.F16.F32.PACK_AB R171, R3, R12 ;  /* 0x0000000c03ab723e */ /* 0x000fe200000000ff */
[----:B------:R-:W-:Y:S01]  /*1d6d0*/  FADD.FTZ R2, R21, R2 ;  /* 0x0000000215027221 */ /* 0x000fe20000010000 */
[----:B------:R-:W-:Y:S01]  /*1d6e0*/  FADD.FTZ R0, R13, R0 ;  /* 0x000000000d007221 */ /* 0x000fe20000010000 */
[----:B--2---:R-:W-:-:S02]  /*1d6f0*/  SHF.L.U32 R240, R178, 0x3, RZ ;  /* 0x00000003b2f07819 */ /* 0x004fc400000006ff */
[----:B------:R-:W-:Y:S01]  /*1d700*/  FADD.FTZ R2, R15, R2 ;  /* 0x000000020f027221 */ /* 0x000fe20000010000 */
[----:B------:R-:W-:Y:S01]  /*1d710*/  FADD.FTZ R0, R12, R0 ;  /* 0x000000000c007221 */ /* 0x000fe20000010000 */
[----:B------:R-:W-:Y:S01]  /*1d720*/  HMMA.16816.F32 R156, R168, R160, R60 ;  /* 0x000000a0a89c723c */ /* 0x000fe2000000183c */
[----:B------:R-:W-:Y:S01]  /*1d730*/  LOP3.LUT R228, R240, 0x38, RZ, 0xc0, !PT ;  /* 0x00000038f0e47812 */ /* 0x000fe200078ec0ff */
[----:B------:R-:W-:Y:S01]  /*1d740*/  FADD.FTZ R243, R20, R2 ;  /* 0x0000000214f37221 */ /* 0x000fe20000010000 */
[----:B------:R-:W-:-:S05]  /*1d750*/  FADD.FTZ R242, R3, R0 ;  /* 0x0000000003f27221 */ /* 0x000fca0000010000 */
[C---:B------:R-:W-:Y:S08]  /*1d760*/  HMMA.16816.F32 R132, R168.reuse, R136, R48 ;  /* 0x00000088a884723c */ /* 0x040ff00000001830 */
[C---:B------:R-:W-:Y:S08]  /*1d770*/  HMMA.16816.F32 R140, R168.reuse, R144, R28 ;  /* 0x00000090a88c723c */ /* 0x040ff0000000181c */
[C---:B------:R-:W-:Y:S08]  /*1d780*/  HMMA.16816.F32 R160, R168.reuse, R162, R56 ;  /* 0x000000a2a8a0723c */ /* 0x040ff00000001838 */
[C---:B------:R-:W-:Y:S08]  /*1d790*/  HMMA.16816.F32 R136, R168.reuse, R138, R36 ;  /* 0x0000008aa888723c */ /* 0x040ff00000001824 */
[C---:B------:R-:W-:Y:S08]  /*1d7a0*/  HMMA.16816.F32 R144, R168.reuse, R146, R40 ;  /* 0x00000092a890723c */ /* 0x040ff00000001828 */
[C---:B-----5:R-:W-:Y:S08]  /*1d7b0*/  HMMA.16816.F32 R164, R168.reuse, R4, R164 ;  /* 0x00000004a8a4723c */ /* 0x060ff000000018a4 */
[----:B------:R-:W-:Y:S01]  /*1d7c0*/  HMMA.16816.F32 R168, R168, R6, R8 ;  /* 0x00000006a8a8723c */ /* 0x000fe20000001808 */
[----:B------:R-:W-:-:S04]  /*1d7d0*/  NOP ;  /* 0x0000000000007918 */ /* 0x000fc80000000000 */
[----:B------:R-:W-:-:S15]  /*1d7e0*/  @!P5 BRA `(.L_x_4603) ;  /* 0x000000740090d947 */ /* 0x000fde0003800000 */
[----:B------:R-:W2:Y:S04]  /*1d7f0*/  LDL R180, [R1+0xfc] ;  /* 0x0000fc0001b47983 */ /* 0x000ea80000100800 */
[----:B------:R-:W3:Y:S04]  /*1d800*/  LDL.LU R174, [R1+0xf8] ;  /* 0x0000f80001ae7983 */ /* 0x000ee80000300800 */
[----:B------:R-:W4:Y:S01]  /*1d810*/  LDL.LU R153, [R1+0xf0] ;  /* 0x0000f00001997983 */ /* 0x000f220000300800 */
[----:B------:R-:W-:Y:S01]  /*1d820*/  SHF.R.U32.HI R182, RZ, 0x2, R178 ;  /* 0x00000002ffb67819 */ /* 0x000fe200000116b2 */
[----:B------:R-:W-:Y:S01]  /*1d830*/  IMAD.SHL.U32 R178, R178, 0x2, RZ ;  /* 0x00000002b2b27824 */ /* 0x000fe200078e00ff */
[----:B------:R-:W-:Y:S01]  /*1d840*/  LOP3.LUT R229, R229, 0x1f0, RZ, 0xc0, !PT ;  /* 0x000001f0e5e57812 */ /* 0x000fe200078ec0ff */
[----:B------:R-:W1:Y:S01]  /*1d850*/  S2R R181, SR_CTAID.X ;  /* 0x0000000000b57919 */ /* 0x000e620000002500 */
[----:B------:R-:W-:Y:S01]  /*1d860*/  LOP3.LUT R182, R182, 0x7, RZ, 0xc0, !PT ;  /* 0x00000007b6b67812 */ /* 0x000fe200078ec0ff */
[----:B------:R-:W-:Y:S01]  /*1d870*/  IMAD.MOV.U32 R3, RZ, RZ, R148 ;  /* 0x000000ffff037224 */ /* 0x000fe200078e0094 */
[----:B------:R-:W-:Y:S01]  /*1d880*/  LOP3.LUT R178, R178, 0x6, RZ, 0xc0, !PT ;  /* 0x00000006b2b27812 */ /* 0x000fe200078ec0ff */
[----:B------:R-:W-:Y:S01]  /*1d890*/  IMAD.MOV.U32 R152, RZ, RZ, R150 ;  /* 0x000000ffff987224 */ /* 0x000fe200078e0096 */
[----:B------:R-:W-:-:S04]  /*1d8a0*/  ISETP.NE.U32.AND P0, PT, R248, RZ, PT ;  /* 0x000000fff800720c */ /* 0x000fc80003f05070 */
[----:B------:R-:W-:Y:S01]  /*1d8b0*/  ISETP.NE.AND.EX P5, PT, R249, RZ, PT, P0 ;  /* 0x000000fff900720c */ /* 0x000fe20003fa5300 */
[----:B-1----:R-:W-:-:S05]  /*1d8c0*/  IMAD R0, R181, 0x40, R149 ;  /* 0x00000040b5007824 */ /* 0x002fca00078e0295 */
[----:B------:R-:W-:-:S04]  /*1d8d0*/  IADD3 R0, PT, PT, R182, R0, R229 ;  /* 0x00000000b6007210 */ /* 0x000fc80007ffe0e5 */
[----:B--2---:R-:W-:Y:S01]  /*1d8e0*/  IADD3 R0, PT, PT, -R178, R0, -R180 ;  /* 0x00000000b2007210 */ /* 0x004fe20007ffe9b4 */
[----:B---3--:R-:W-:-:S04]  /*1d8f0*/  IMAD.MOV.U32 R233, RZ, RZ, R174 ;  /* 0x000000ffffe97224 */ /* 0x008fc800078e00ae */
[C---:B----4-:R-:W-:Y:S02]  /*1d900*/  IMAD R0, R153.reuse, -0x100, R0 ;  /* 0xffffff0099007824 */ /* 0x050fe400078e0200 */
[----:B------:R-:W-:Y:S02]  /*1d910*/  VIADD R241, R153, 0xfffffffe ;  /* 0xfffffffe99f17836 */ /* 0x000fe40000000000 */
[----:B------:R-:W-:-:S07]  /*1d920*/  VIADD R232, R0, 0x208 ;  /* 0x0000020800e87836 */ /* 0x000fce0000000000 */
.L_x_4610:
        /* <DEDUP_REMOVED lines=11> */
[----:B-1----:R-:W-:Y:S05]  /*1d9e0*/  IMAD.SHL.U32 R240, R150, 0x8, RZ ;  /* 0x0000000896f07824 */ /* 0x002fea00078e00ff */
[C---:B------:R-:W-:Y:S01]  /*1d9f0*/  LOP3.LUT R15, R240.reuse, 0x1c0, RZ, 0xc0, !PT ;  /* 0x000001c0f00f7812 */ /* 0x040fe200078ec0ff */
[----:B------:R-:W-:Y:S01]  /*1da00*/  BSSY.RECONVERGENT B0, `(.L_x_4604) ;  /* 0x0000050000007945 */ /* 0x000fe20003800200 */
[----:B------:R-:W-:Y:S05]  /*1da10*/  LOP3.LUT R228, R240, 0x38, RZ, 0xc0, !PT ;  /* 0x00000038f0e47812 */ /* 0x000fea00078ec0ff */
[----:B------:R-:W2:Y:S02]  /*1da20*/  @!P5 LD.E R2, desc[UR4][R154.64+0x40] ;  /* 0x000040049a02d980 */ /* 0x000ea4000c101900 */
        /* <DEDUP_REMOVED lines=77> */
.L_x_4605:
[----:B------:R-:W-:Y:S05]  /*1df00*/  BSYNC.RECONVERGENT B0 ;  /* 0x0000000000007941 */ /* 0x000fea0003800200 */
.L_x_4604:
[----:B------:R-:W1:Y:S01]  /*1df10*/  S2UR UR4, SR_CgaCtaId ;  /* 0x00000000000479c3 */ /* 0x000e620000008800 */
[----:B------:R-:W-:Y:S01]  /*1df20*/  ISETP.GE.AND P1, PT, R228, R250, PT ;  /* 0x000000fae400720c */ /* 0x000fe20003f26270 */
[----:B------:R-:W-:Y:S01]  /*1df30*/  UMOV UR5, 0x400 ;  /* 0x0000040000057882 */ /* 0x000fe20000000000 */
[----:B------:R-:W-:Y:S01]  /*1df40*/  LOP3.LUT R4, R15, 0x38, R150, 0xf8, !PT ;  /* 0x000000380f047812 */ /* 0x000fe200078ef896 */
[----:B------:R-:W-:Y:S01]  /*1df50*/  IMAD.SHL.U32 R13, R236, 0x20, RZ ;  /* 0x00000020ec0d7824 */ /* 0x000fe200078e00ff */
[----:B------:R-:W-:Y:S01]  /*1df60*/  LOP3.LUT R5, R240, 0x1e00, RZ, 0xc0, !PT ;  /* 0x00001e00f0057812 */ /* 0x000fe200078ec0ff */
[----:B------:R-:W-:Y:S01]  /*1df70*/  IMAD.SHL.U32 R230, R150, 0x20, RZ ;  /* 0x0000002096e67824 */ /* 0x000fe200078e00ff */
[-C--:B------:R-:W-:Y:S01]  /*1df80*/  LOP3.LUT R4, R4, R228.reuse, RZ, 0x3c, !PT ;  /* 0x000000e404047212 */ /* 0x080fe200078e3cff */
[----:B------:R-:W-:Y:S01]  /*1df90*/  IMAD.MOV.U32 R224, RZ, RZ, 0x40 ;  /* 0x00000040ffe07424 */ /* 0x000fe200078e00ff */
[----:B------:R-:W-:Y:S01]  /*1dfa0*/  SHF.L.U64.HI R12, R236, 0x5, R237 ;  /* 0x00000005ec0c7819 */ /* 0x000fe200000102ed */
[----:B------:R-:W-:Y:S01]  /*1dfb0*/  BSSY.RECONVERGENT B1, `(.L_x_4606) ;  /* 0x0000268000017945 */ /* 0x000fe20003800200 */
[----:B------:R-:W-:Y:S02]  /*1dfc0*/  LOP3.LUT R5, R4, R5, RZ, 0xfc, !PT ;  /* 0x0000000504057212 */ /* 0x000fe400078efcff */
[----:B------:R-:W-:Y:S01]  /*1dfd0*/  IADD3 R4, P0, PT, R13, R247, RZ ;  /* 0x000000f70d047210 */ /* 0x000fe20007f1e0ff */
[----:B------:R-:W-:Y:S01]  /*1dfe0*/  @!P1 IMAD.MOV.U32 R6, RZ, RZ, R247 ;  /* 0x000000ffff069224 */ /* 0x000fe200078e00f7 */
[C---:B------:R-:W-:Y:S01]  /*1dff0*/  @!P1 R2UR UR30, R16.reuse ;  /* 0x00000000101e92ca */ /* 0x040fe200000e0000 */
[--C-:B------:R-:W-:Y:S01]  /*1e000*/  @!P1 IMAD.MOV.U32 R7, RZ, RZ, R246.reuse ;  /* 0x000000ffff079224 */ /* 0x100fe200078e00f6 */
[C---:B------:R-:W-:Y:S02]  /*1e010*/  @!P1 R2UR UR31, R17.reuse ;  /* 0x00000000111f92ca */ /* 0x040fe400000e0000 */
[C---:B------:R-:W-:Y:S02]  /*1e020*/  @!P1 R2UR UR28, R16.reuse ;  /* 0x00000000101c92ca */ /* 0x040fe400000e0000 */
[C---:B------:R-:W-:Y:S02]  /*1e030*/  @!P1 R2UR UR29, R17.reuse ;  /* 0x00000000111d92ca */ /* 0x040fe400000e0000 */
[C---:B------:R-:W-:Y:S01]  /*1e040*/  @!P1 R2UR UR26, R16.reuse ;  /* 0x00000000101a92ca */ /* 0x040fe200000e0000 */
        /* <DEDUP_REMOVED lines=16> */
[C---:B------:R-:W-:Y:S02]  /*1e150*/  @!P1 R2UR UR20, R16.reuse ;  /* 0x00000000101492ca */ /* 0x040fe400000e0000 */
[----:B------:R-:W-:Y:S02]  /*1e160*/  @!P1 R2UR UR21, R17 ;  /* 0x00000000111592ca */ /* 0x000fe400000e0000 */
        /* <DEDUP_REMOVED lines=17> */
[----:B------:R-:W-:Y:S02]  /*1e280*/  @!P1 R2UR UR12, R16 ;  /* 0x00000000100c92ca */ /* 0x000fe400000e0000 */
[----:B------:R-:W-:Y:S01]  /*1e290*/  @!PT LDS RZ, [RZ] ;  /* 0x00000000fffff984 */ /* 0x000fe20000000800 */
[----:B------:R-:W-:Y:S01]  /*1e2a0*/  @!PT LDS RZ, [RZ] ;  /* 0x00000000fffff984 */ /* 0x000fe20000000800 */
[----:B------:R-:W-:Y:S01]  /*1e2b0*/  @!PT LDS RZ, [RZ] ;  /* 0x00000000fffff984 */ /* 0x000fe20000000800 */
[----:B------:R3:W-:Y:S01]  /*1e2c0*/  @!P1 LDGSTS.E.BYPASS.LTC128B.128 [R231+0xb800], desc[UR24][R10.64] ;  /* 0x0b8000000ae79fae */ /* 0x0007e2000b981a18 */
[C---:B------:R-:W-:Y:S02]  /*1e2d0*/  @!P1 R2UR UR13, R17.reuse ;  /* 0x00000000110d92ca */ /* 0x040fe400000e0000 */
[-C--:B-1----:R-:W-:Y:S02]  /*1e2e0*/  IADD3 R6, P0, PT, R10, R13.reuse, RZ ;  /* 0x0000000d0a067210 */ /* 0x082fe40007f1e0ff */
[----:B------:R-:W-:Y:S01]  /*1e2f0*/  @P1 STS.128 [R231+0xb800], RZ ;  /* 0x00b800ffe7001388 */ /* 0x000fe20000000c00 */
[C---:B------:R-:W-:Y:S02]  /*1e300*/  @!P1 R2UR UR10, R16.reuse ;  /* 0x00000000100a92ca */ /* 0x040fe400000e0000 */
[----:B------:R-:W-:Y:S01]  /*1e310*/  @!P1 R2UR UR11, R17 ;  /* 0x00000000110b92ca */ /* 0x000fe200000e0000 */
[--C-:B------:R-:W-:Y:S01]  /*1e320*/  IMAD.X R7, R11, 0x1, R12.reuse, P0 ;  /* 0x000000010b077824 */ /* 0x100fe200000e060c */
[----:B------:R-:W-:Y:S02]  /*1e330*/  @!P1 R2UR UR38, R16 ;  /* 0x00000000102692ca */ /* 0x000fe400000e0000 */
[-C--:B--2---:R-:W-:Y:S02]  /*1e340*/  IADD3 R4, P0, PT, R6, R13.reuse, RZ ;  /* 0x0000000d06047210 */ /* 0x084fe40007f1e0ff */
[----:B------:R-:W-:Y:S01]  /*1e350*/  @!PT LDS RZ, [RZ] ;  /* 0x00000000fffff984 */ /* 0x000fe20000000800 */
[----:B------:R-:W-:Y:S01]  /*1e360*/  @!PT LDS RZ, [RZ] ;  /* 0x00000000fffff984 */ /* 0x000fe20000000800 */
[----:B------:R-:W-:Y:S01]  /*1e370*/  @!PT LDS RZ, [RZ] ;  /* 0x00000000fffff984 */ /* 0x000fe20000000800 */
[----:B------:R1:W-:Y:S01]  /*1e380*/  @!P1 LDGSTS.E.BYPASS.LTC128B.128 [R231+0xc000], desc[UR22][R6.64] ;  /* 0x0c00000006e79fae */ /* 0x0003e2000b981a16 */
[----:B------:R-:W-:Y:S02]  /*1e390*/  @!P1 R2UR UR39, R17 ;  /* 0x00000000112792ca */ /* 0x000fe400000e0000 */
        /* <DEDUP_REMOVED lines=12> */
[-C--:B---3--:R-:W-:Y:S02]  /*1e460*/  IADD3 R10, P0, PT, R4, R13.reuse, RZ ;  /* 0x0000000d040a7210 */ /* 0x088fe40007f1e0ff */
        /* <DEDUP_REMOVED lines=12> */
[----:B------:R-:W-:Y:S01]  /*1e530*/  LOP3.LUT R172, R2, 0x1c0, RZ, 0xc0, !PT ;  /* 0x000001c002ac7812 */ /* 0x000fe200078ec0ff */
[----:B------:R-:W-:Y:S03]  /*1e540*/  IMAD.X R7, R9, 0x1, R12, P0 ;  /* 0x0000000109077824 */ /* 0x000fe600000e060c */
[----:B------:R-:W-:Y:S01]  /*1e550*/  @!PT LDS RZ, [RZ] ;  /* 0x00000000fffff984 */ /* 0x000fe20000000800 */
[----:B------:R-:W-:Y:S01]  /*1e560*/  @!PT LDS RZ, [RZ] ;  /* 0x00000000fffff984 */ /* 0x000fe20000000800 */
[----:B------:R-:W-:Y:S01]  /*1e570*/  @!PT LDS RZ, [RZ] ;  /* 0x00000000fffff984 */ /* 0x000fe20000000800 */
[----:B------:R1:W-:Y:S01]  /*1e580*/  @!P1 LDGSTS.E.BYPASS.LTC128B.128 [R231+0xd800], desc[UR16][R8.64] ;  /* 0x0d80000008e79fae */ /* 0x0003e2000b981a10 */
[----:B------:R-:W-:Y:S02]  /*1e590*/  LOP3.LUT R172, R172, 0x8, R150, 0xf8, !PT ;  /* 0x00000008acac7812 */ /* 0x000fe400078ef896 */
[-C--:B--2---:R-:W-:Y:S02]  /*1e5a0*/  IADD3 R4, P0, PT, R6, R13.reuse, RZ ;  /* 0x0000000d06047210 */ /* 0x084fe40007f1e0ff */
[----:B------:R-:W-:Y:S01]  /*1e5b0*/  @P1 STS.128 [R231+0xd800], RZ ;  /* 0x00d800ffe7001388 */ /* 0x000fe20000000c00 */
[----:B------:R-:W-:Y:S02]  /*1e5c0*/  LOP3.LUT R0, R2, 0x400, RZ, 0xc0, !PT ;  /* 0x0000040002007812 */ /* 0x000fe400078ec0ff */
[-C--:B------:R-:W-:Y:S02]  /*1e5d0*/  LOP3.LUT R172, R172, R228.reuse, RZ, 0x3c, !PT ;  /* 0x000000e4acac7212 */ /* 0x080fe400078e3cff */
[----:B------:R-:W-:Y:S01]  /*1e5e0*/  @!PT LDS RZ, [RZ] ;  /* 0x00000000fffff984 */ /* 0x000fe20000000800 */
[----:B------:R-:W-:Y:S01]  /*1e5f0*/  @!PT LDS RZ, [RZ] ;  /* 0x00000000fffff984 */ /* 0x000fe20000000800 */
[----:B------:R-:W-:Y:S01]  /*1e600*/  @!PT LDS RZ, [RZ] ;  /* 0x00000000fffff984 */ /* 0x000fe20000000800 */
[----:B------:R2:W-:Y:S01]  /*1e610*/  @!P1 LDGSTS.E.BYPASS.LTC128B.128 [R231+0xe000], desc[UR14][R6.64] ;  /* 0x0e00000006e79fae */ /* 0x0005e2000b981a0e */
[----:B------:R-:W-:Y:S01]  /*1e620*/  IMAD.X R5, R7, 0x1, R12, P0 ;  /* 0x0000000107057824 */ /* 0x000fe200000e060c */
[----:B------:R-:W-:Y:S03]  /*1e630*/  SHF.R.U32.HI R229, RZ, 0x1, R150 ;  /* 0x00000001ffe57819 */ /* 0x000fe60000011696 */
[----:B------:R-:W-:Y:S01]  /*1e640*/  @P1 STS.128 [R231+0xe000], RZ ;  /* 0x00e000ffe7001388 */ /* 0x000fe20000000c00 */
[----:B------:R-:W-:Y:S01]  /*1e650*/  IMAD R172, R172, 0x2, R0 ;  /* 0x00000002acac7824 */ /* 0x000fe200078e0200 */
[----:B------:R-:W-:Y:S03]  /*1e660*/  LOP3.LUT R0, R229, 0x8, RZ, 0xc0, !PT ;  /* 0x00000008e5007812 */ /* 0x000fe600078ec0ff */
[----:B------:R-:W-:Y:S01]  /*1e670*/  @!PT LDS RZ, [RZ] ;  /* 0x00000000fffff984 */ /* 0x000fe20000000800 */
[----:B------:R-:W-:Y:S01]  /*1e680*/  @!PT LDS RZ, [RZ] ;  /* 0x00000000fffff984 */ /* 0x000fe20000000800 */
[----:B------:R-:W-:Y:S01]  /*1e690*/  @!PT LDS RZ, [RZ] ;  /* 0x00000000fffff984 */ /* 0x000fe20000000800 */
[----:B------:R3:W-:Y:S01]  /*1e6a0*/  @!P1 LDGSTS.E.BYPASS.LTC128B.128 [R231+0xe800], desc[UR12][R4.64] ;  /* 0x0e80000004e79fae */ /* 0x0007e2000b981a0c */
[----:B------:R-:W-:Y:S01]  /*1e6b0*/  LOP3.LUT R230, R230, 0x7c00, RZ, 0xc0, !PT ;  /* 0x00007c00e6e67812 */ /* 0x000fe200078ec0ff */
[----:B------:R-:W-:Y:S01]  /*1e6c0*/  VIADD R148, R172, UR8 ;  /* 0x00000008ac947c36 */ /* 0x000fe20008000000 */
[--C-:B------:R-:W-:Y:S02]  /*1e6d0*/  LOP3.LUT R0, R0, 0x1c0, R2.reuse, 0xf8, !PT ;  /* 0x000001c000007812 */ /* 0x100fe400078ef802 */
[----:B------:R-:W-:Y:S01]  /*1e6e0*/  @P1 STS.128 [R231+0xe800], RZ ;  /* 0x00e800ffe7001388 */ /* 0x000fe20000000c00 */
[----:B------:R-:W-:Y:S02]  /*1e6f0*/  LOP3.LUT R2, R230, 0x200, R2, 0xf8, !PT ;  /* 0x00000200e6027812 */ /* 0x000fe400078ef802 */
[----:B------:R-:W-:Y:S02]  /*1e700*/  LOP3.LUT R153, R0, R228, RZ, 0x3c, !PT ;  /* 0x000000e400997212 */ /* 0x000fe400078e3cff */
[----:B------:R-:W-:Y:S02]  /*1e710*/  LOP3.LUT P2, RZ, R150, 0x4, RZ, 0xc0, !PT ;  /* 0x0000000496ff7812 */ /* 0x000fe4000784c0ff */
[----:B-1----:R-:W-:Y:S02]  /*1e720*/  IADD3 R8, P0, PT, R4, R13, RZ ;  /* 0x0000000d04087210 */ /* 0x002fe40007f1e0ff */
[----:B------:R-:W-:Y:S01]  /*1e730*/  LOP3.LUT R0, R2, R153, RZ, 0xfc, !PT ;  /* 0x0000009902007212 */ /* 0x000fe200078efcff */
[----:B------:R-:W-:Y:S01]  /*1e740*/  IMAD.MOV.U32 R2, RZ, RZ, 0x20 ;  /* 0x00000020ff027424 */ /* 0x000fe200078e00ff */
[----:B------:R-:W-:Y:S01]  /*1e750*/  SEL R224, R224, 0xffffffc0, !P2 ;  /* 0xffffffc0e0e07807 */ /* 0x000fe20005000000 */
[--C-:B------:R-:W-:Y:S01]  /*1e760*/  IMAD.X R9, R5, 0x1, R12.reuse, P0 ;  /* 0x0000000105097824 */ /* 0x100fe200000e060c */
[----:B------:R-:W-:Y:S02]  /*1e770*/  LEA R149, R0, UR8, 0x1 ;  /* 0x0000000800957c11 */ /* 0x000fe4000f8e08ff */
[-C--:B--2---:R-:W-:Y:S02]  /*1e780*/  IADD3 R6, P0, PT, R8, R13.reuse, RZ ;  /* 0x0000000d08067210 */ /* 0x084fe40007f1e0ff */
[----:B------:R-:W-:Y:S01]  /*1e790*/  @!PT LDS RZ, [RZ] ;  /* 0x00000000fffff984 */ /* 0x000fe20000000800 */
[----:B------:R-:W-:Y:S01]  /*1e7a0*/  @!PT LDS RZ, [RZ] ;  /* 0x00000000fffff984 */ /* 0x000fe20000000800 */
[----:B------:R-:W-:Y:S01]  /*1e7b0*/  @!PT LDS RZ, [RZ] ;  /* 0x00000000fffff984 */ /* 0x000fe20000000800 */
[----:B------:R-:W-:Y:S03]  /*1e7c0*/  @!P1 LDGSTS.E.BYPASS.LTC128B.128 [R231+0xf000], desc[UR10][R8.64] ;  /* 0x0f00000008e79fae */ /* 0x000fe6000b981a0a */
[--C-:B------:R-:W-:Y:S02]  /*1e7d0*/  IMAD.X R7, R9, 0x1, R12.reuse, P0 ;  /* 0x0000000109077824 */ /* 0x100fe400000e060c */
[----:B------:R-:W-:Y:S01]  /*1e7e0*/  @P1 STS.128 [R231+0xf000], RZ ;  /* 0x00f000ffe7001388 */ /* 0x000fe20000000c00 */
        /* <DEDUP_REMOVED lines=19> */
[--C-:B------:R-:W-:Y:S04]  /*1e920*/  IMAD.X R5, R7, 0x1, R12.reuse, P0 ;  /* 0x0000000107057824 */ /* 0x100fe800000e060c */
[----:B------:R-:W-:Y:S01]  /*1e930*/  @P1 STS.128 [R231+0x10800], RZ ;  /* 0x010800ffe7001388 */ /* 0x000fe20000000c00 */
[----:B------:R-:W-:Y:S04]  /*1e940*/  @!P1 IADD3 R8, P0, PT, R4, R13, RZ ;  /* 0x0000000d04089210 */ /* 0x000fe80007f1e0ff */
[----:B------:R-:W-:Y:S01]  /*1e950*/  @!PT LDS RZ, [RZ] ;  /* 0x00000000fffff984 */ /* 0x000fe20000000800 */
[----:B------:R-:W-:Y:S01]  /*1e960*/  @!PT LDS RZ, [RZ] ;  /* 0x00000000fffff984 */ /* 0x000fe20000000800 */
[----:B------:R-:W-:Y:S01]  /*1e970*/  @!PT LDS RZ, [RZ] ;  /* 0x00000000fffff984 */ /* 0x000fe20000000800 */
[----:B------:R-:W-:Y:S01]  /*1e980*/  @!P1 LDGSTS.E.BYPASS.LTC128B.128 [R231+0x11000], desc[UR32][R4.64] ;  /* 0x1100000004e79fae */ /* 0x000fe2000b981a20 */
[----:B------:R-:W-:Y:S01]  /*1e990*/  @!P1 IMAD.X R9, R5, 0x1, R12, P0 ;  /* 0x0000000105099824 */ /* 0x000fe200000e060c */
[----:B------:R-:W-:Y:S03]  /*1e9a0*/  LOP3.LUT P0, RZ, R150, 0x2, RZ, 0xc0, !PT ;  /* 0x0000000296ff7812 */ /* 0x000fe6000780c0ff */
[----:B------:R-:W-:Y:S01]  /*1e9b0*/  @P1 STS.128 [R231+0x11000], RZ ;  /* 0x011000ffe7001388 */ /* 0x000fe20000000c00 */
[----:B------:R-:W-:Y:S04]  /*1e9c0*/  SEL R2, R2, 0xffffffe0, !P0 ;  /* 0xffffffe002027807 */ /* 0x000fe80004000000 */
[----:B------:R-:W-:Y:S01]  /*1e9d0*/  @!PT LDS RZ, [RZ] ;  /* 0x00000000fffff984 */ /* 0x000fe20000000800 */
[----:B------:R-:W-:Y:S01]  /*1e9e0*/  @!PT LDS RZ, [RZ] ;  /* 0x00000000fffff984 */ /* 0x000fe20000000800 */
[----:B------:R-:W-:Y:S01]  /*1e9f0*/  @!PT LDS RZ, [RZ] ;  /* 0x00000000fffff984 */ /* 0x000fe20000000800 */
[----:B------:R1:W-:Y:S01]  /*1ea00*/  @!P1 LDGSTS.E.BYPASS.LTC128B.128 [R231+0x11800], desc[UR4][R8.64] ;  /* 0x1180000008e79fae */ /* 0x0003e2000b981a04 */
[----:B------:R-:W-:Y:S04]  /*1ea10*/  ISETP.NE.AND P0, PT, R241, RZ, PT ;  /* 0x000000fff100720c */ /* 0x000fe80003f05270 */
[----:B------:R-:W-:Y:S01]  /*1ea20*/  @P1 STS.128 [R231+0x11800], RZ ;  /* 0x011800ffe7001388 */ /* 0x000fe20000000c00 */
[C-C-:B------:R-:W-:Y:S02]  /*1ea30*/  IMAD.IADD R176, R149.reuse, 0x1, R2.reuse ;  /* 0x0000000195b07824 */ /* 0x140fe400078e0202 */
[C---:B------:R-:W-:Y:S02]  /*1ea40*/  IMAD.IADD R0, R148.reuse, 0x1, R2 ;  /* 0x0000000194007824 */ /* 0x040fe400078e0202 */
[----:B------:R2:W-:Y:S05]  /*1ea50*/  LDSM.16.M88.4 R128, [R149] ;  /* 0x000000009580783b */ /* 0x0005ea0000000200 */
[----:B------:R-:W-:Y:S05]  /*1ea60*/  LDSM.16.M88.4 R16, [R172+UR8+0x2800] ;  /* 0x00280008ac10783b */ /* 0x000fea0008000200 */
[----:B------:R-:W-:Y:S05]  /*1ea70*/  LDSM.16.M88.4 R24, [R172+UR8+0x3000] ;  /* 0x00300008ac18783b */ /* 0x000fea0008000200 */
[----:B------:R-:W-:Y:S05]  /*1ea80*/  LDSM.16.M88.4 R32, [R172+UR8+0x3800] ;  /* 0x00380008ac20783b */ /* 0x000fea0008000200 */
[----:B-1----:R-:W1:Y:S01]  /*1ea90*/  LDSM.16.M88.4 R8, [R172+UR8+0x2000] ;  /* 0x00200008ac08783b */ /* 0x002e620008000200 */
[--C-:B--2---:R-:W-:Y:S04]  /*1eaa0*/  IMAD.IADD R149, R149, 0x1, R224.reuse ;  /* 0x0000000195957824 */ /* 0x104fe800078e02e0 */
[----:B------:R-:W0:Y:S01]  /*1eab0*/  LDGDEPBAR ;  /* 0x00000000000079af */ /* 0x000e220000000000 */
[----:B------:R-:W-:Y:S04]  /*1eac0*/  IMAD.IADD R224, R148, 0x1, R224 ;  /* 0x0000000194e07824 */ /* 0x000fe800078e02e0 */
[----:B------:R-:W2:Y:S05]  /*1ead0*/  LDSM.16.M88.4 R40, [R172+UR8+0x4000] ;  /* 0x00400008ac28783b */ /* 0x000eaa0008000200 */
[----:B------:R-:W3:Y:S05]  /*1eae0*/  LDSM.16.M88.4 R48, [R172+UR8+0x4800] ;  /* 0x00480008ac30783b */ /* 0x000eea0008000200 */
[----:B------:R-:W4:Y:S05]  /*1eaf0*/  LDSM.16.M88.4 R56, [R172+UR8+0x5000] ;  /* 0x00500008ac38783b */ /* 0x000f2a0008000200 */
[----:B------:R-:W5:Y:S05]  /*1eb00*/  LDSM.16.M88.4 R64, [R172+UR8+0x5800] ;  /* 0x00580008ac40783b */ /* 0x000f6a0008000200 */
[----:B------:R-:W5:Y:S05]  /*1eb10*/  LDSM.16.M88.4 R72, [R172+UR8+0x6000] ;  /* 0x00600008ac48783b */ /* 0x000f6a0008000200 */
[----:B------:R-:W5:Y:S05]  /*1eb20*/  LDSM.16.M88.4 R80, [R172+UR8+0x6800] ;  /* 0x00680008ac50783b */ /* 0x000f6a0008000200 */
[----:B------:R-:W5:Y:S01]  /*1eb30*/  LDSM.16.M88.4 R88, [R172+UR8+0x7000] ;  /* 0x00700008ac58783b */ /* 0x000f620008000200 */
        /* <DEDUP_REMOVED lines=20> */
[C---:B--2---:R-:W-:Y:S03]  /*1ec80*/  HMMA.16816.F32 R36, R128.reuse, R40, RZ ;  /* 0x000000288024723c */ /* 0x044fe600000018ff */
[----:B------:R-:W2:Y:S05]  /*1ec90*/  LDSM.16.M88.4 R204, [R0+0x5000] ;  /* 0x0050000000cc783b */ /* 0x000eaa0000000200 */
[C---:B------:R-:W-:Y:S01]  /*1eca0*/  HMMA.16816.F32 R40, R128.reuse, R42, RZ ;  /* 0x0000002a8028723c */ /* 0x040fe200000018ff */
[----:B------:R-:W2:Y:S07]  /*1ecb0*/  LDSM.16.M88.4 R208, [R0+0x5800] ;  /* 0x0058000000d0783b */ /* 0x000eae0000000200 */
        /* <DEDUP_REMOVED lines=167> */
[----:B------:R-:W1:Y:S01]  /*1f730*/  LDC.64 R180, c[0x0][0x358] ;  /* 0x0000d600ffb47b82 */ /* 0x000e620000000a00 */
[C---:B------:R-:W-:Y:S01]  /*1f740*/  SHF.L.U64.HI R179, R234.reuse, 0x4, R235 ;  /* 0x00000004eab37819 */ /* 0x040fe200000102eb */
[----:B------:R-:W-:Y:S01]  /*1f750*/  BSSY.RECONVERGENT B0, `(.L_x_4608) ;  /* 0x000005b000007945 */ /* 0x000fe20003800200 */
[----:B------:R-:W-:Y:S01]  /*1f760*/  ISETP.NE.AND.EX P5, PT, R249, RZ, PT, P0 ;  /* 0x000000fff900720c */ /* 0x000fe20003fa5300 */
[----:B------:R-:W-:Y:S11]  /*1f770*/  IMAD.SHL.U32 R178, R234, 0x10, RZ ;  /* 0x00000010eab27824 */ /* 0x000ff600078e00ff */
[----:B------:R-:W-:Y:S01]  /*1f780*/  @!UPT UIADD3 URZ, UPT, UPT, URZ, URZ, URZ ;  /* 0x000000fffffff290 */ /* 0x000fe2000fffe0ff */
[----:B------:R-:W-:Y:S05]  /*1f790*/  @!P5 IMAD.MOV.U32 R0, RZ, RZ, RZ ;  /* 0x000000ffff00d224 */ /* 0x000fea00078e00ff */
[----:B------:R-:W-:Y:S02]  /*1f7a0*/  @!P5 IADD3 R0, P0, PT, RZ, -R0, RZ ;  /* 0x80000000ff00d210 */ /* 0x000fe40007f1e0ff */
[----:B-1----:R-:W-:Y:S02]  /*1f7b0*/  @!P5 R2UR UR4, R180 ;  /* 0x00000000b404d2ca */ /* 0x002fe400000e0000 */
[----:B------:R-:W-:Y:S11]  /*1f7c0*/  @!P5 R2UR UR5, R181 ;  /* 0x00000000b505d2ca */ /* 0x000ff600000e0000 */
[----:B------:R-:W-:Y:S02]  /*1f7d0*/  @!UPT UIADD3 URZ, UPT, UPT, URZ, URZ, URZ ;  /* 0x000000fffffff290 */ /* 0x000fe4000fffe0ff */
        /* <DEDUP_REMOVED lines=9> */
[C---:B------:R-:W-:Y:S01]  /*1f870*/  R2UR UR4, R180.reuse ;  /* 0x00000000b40472ca */ /* 0x040fe200000e0000 */
[----:B------:R-:W-:Y:S01]  /*1f880*/  VIADD R176, R233, 0xffffff00 ;  /* 0xffffff00e9b07836 */ /* 0x000fe20000000000 */
        /* <DEDUP_REMOVED lines=22> */
[----:B------:R-:W-:Y:S04]  /*1f9f0*/  IMAD.HI.U32 R173, R173, R149, R172 ;  /* 0x00000095adad7227 */ /* 0x000fe800078e00ac */
[----:B------:R-:W-:Y:S02]  /*1fa00*/  IMAD.MOV.U32 R172, RZ, RZ, R150 ;  /* 0x000000ffffac7224 */ /* 0x000fe400078e0096 */
        /* <DEDUP_REMOVED lines=12> */
[----:B------:R-:W-:Y:S01]  /*1fad0*/  P2R R2, PR, RZ, 0x10 ;  /* 0x00000010ff027803 */ /* 0x000fe20000000000 */
[----:B------:R-:W2:Y:S01]  /*1fae0*/  LD.E.64 R172, desc[UR4][R154.64+0x38] ;  /* 0x000038049aac7980 */ /* 0x000ea2000c101b00 */
[----:B------:R-:W-:Y:S02]  /*1faf0*/  ISETP.GE.AND P4, PT, R177, RZ, PT ;  /* 0x000000ffb100720c */ /* 0x000fe40003f86270 */
[----:B------:R-:W-:Y:S02]  /*1fb00*/  ISETP.NE.AND P3, PT, R2, RZ, PT ;  /* 0x000000ff0200720c */ /* 0x000fe40003f65270 */
[----:B------:R-:W-:Y:S02]  /*1fb10*/  ISETP.GE.AND P0, PT, R176, RZ, PT ;  /* 0x000000ffb000720c */ /* 0x000fe40003f06270 */
[----:B------:R-:W-:Y:S03]  /*1fb20*/  LOP3.LUT R2, RZ, R148, RZ, 0x33, !PT ;  /* 0x00000094ff027212 */ /* 0x000fe600078e33ff */
[----:B------:R-:W-:Y:S04]  /*1fb30*/  @P6 VIADD R149, R149, 0x1 ;  /* 0x0000000195956836 */ /* 0x000fe80000000000 */
[----:B------:R-:W-:Y:S02]  /*1fb40*/  @!P4 IMAD.MOV R149, RZ, RZ, -R149 ;  /* 0x000000ffff95c224 */ /* 0x000fe400078e0a95 */
[----:B------:R-:W-:Y:S01]  /*1fb50*/  @P3 VIADD R150, R150, 0x1 ;  /* 0x0000000196963836 */ /* 0x000fe20000000000 */
[----:B------:R-:W-:Y:S03]  /*1fb60*/  ISETP.NE.AND P3, PT, R148, RZ, PT ;  /* 0x000000ff9400720c */ /* 0x000fe60003f65270 */
        /* <DEDUP_REMOVED lines=25> */
.L_x_4609:
[----:B------:R-:W-:Y:S05]  /*1fd00*/  BSYNC.RECONVERGENT B0 ;  /* 0x0000000000007941 */ /* 0x000fea0003800200 */
.L_x_4608:
[C---:B------:R-:W-:Y:S01]  /*1fd10*/  @!P1 R2UR UR38, R180.reuse ;  /* 0x00000000b42692ca */ /* 0x040fe200000e0000 */
[----:B------:R-:W-:Y:S01]  /*1fd20*/  @!P1 IMAD.MOV.U32 R174, RZ, RZ, R245 ;  /* 0x000000ffffae9224 */ /* 0x000fe200078e00f5 */
[C---:B------:R-:W-:Y:S01]  /*1fd30*/  @!P1 R2UR UR39, R181.reuse ;  /* 0x00000000b52792ca */ /* 0x040fe200000e0000 */
[----:B------:R-:W-:Y:S01]  /*1fd40*/  @!P1 IMAD.MOV.U32 R175, RZ, RZ, R244 ;  /* 0x000000ffffaf9224 */ /* 0x000fe200078e00f4 */
[----:B------:R-:W-:Y:S02]  /*1fd50*/  @!P1 R2UR UR36, R180 ;  /* 0x00000000b42492ca */ /* 0x000fe400000e0000 */
[C---:B------:R-:W-:Y:S02]  /*1fd60*/  @!P1 R2UR UR37, R181.reuse ;  /* 0x00000000b52592ca */ /* 0x040fe400000e0000 */
[----:B------:R-:W-:Y:S02]  /*1fd70*/  LEA R172, P0, R178, R245, 0x1 ;  /* 0x000000f5b2ac7211 */ /* 0x000fe400078008ff */
[----:B------:R-:W-:Y:S02]  /*1fd80*/  @!P1 R2UR UR34, R180 ;  /* 0x00000000b42292ca */ /* 0x000fe400000e0000 */
[C---:B------:R-:W-:Y:S02]  /*1fd90*/  @!P1 R2UR UR35, R181.reuse ;  /* 0x00000000b52392ca */ /* 0x040fe400000e0000 */
[----:B------:R-:W-:Y:S01]  /*1fda0*/  LEA.HI.X R173, R178, R244, R179, 0x1, P0 ;  /* 0x000000f4b2ad7211 */ /* 0x000fe200000f0cb3 */
[----:B------:R-:W-:Y:S01]  /*1fdb0*/  @!PT LDS RZ, [RZ] ;  /* 0x00000000fffff984 */ /* 0x000fe20000000800 */
[----:B------:R-:W-:Y:S01]  /*1fdc0*/  @!PT LDS RZ, [RZ] ;  /* 0x00000000fffff984 */ /* 0x000fe20000000800 */
[----:B------:R-:W-:Y:S01]  /*1fdd0*/  @!PT LDS RZ, [RZ] ;  /* 0x00000000fffff984 */ /* 0x000fe20000000800 */
[----:B------:R1:W-:Y:S01]  /*1fde0*/  @!P1 LDGSTS.E.BYPASS.LTC128B.128 [R231+0x2000], desc[UR38][R174.64] ;  /* 0x02000000aee79fae */ /* 0x0003e2000b981a26 */
[----:B------:R-:W-:Y:S02]  /*1fdf0*/  IADD3 R148, P0, PT, R0, R172, RZ ;  /* 0x000000ac00947210 */ /* 0x000fe40007f1e0ff */
[----:B------:R-:W-:Y:S01]  /*1fe00*/  @!P1 R2UR UR32, R180 ;  /* 0x00000000b42092ca */ /* 0x000fe200000e0000 */
[----:B------:R2:W-:Y:S01]  /*1fe10*/  @P1 STS.128 [R231+0x2000], RZ ;  /* 0x002000ffe7001388 */ /* 0x0005e20000000c00 */
[----:B------:R-:W-:Y:S02]  /*1fe20*/  SHF.L.U64.HI R2, R234, 0x5, R235 ;  /* 0x00000005ea027819 */ /* 0x000fe400000102eb */
[C---:B------:R-:W-:Y:S01]  /*1fe30*/  @!P1 R2UR UR33, R181.reuse ;  /* 0x00000000b52192ca */ /* 0x040fe200000e0000 */
[----:B------:R-:W-:Y:S01]  /*1fe40*/  @!PT LDS RZ, [RZ] ;  /* 0x00000000fffff984 */ /* 0x000fe20000000800 */
[----:B------:R-:W-:Y:S01]  /*1fe50*/  @!PT LDS RZ, [RZ] ;  /* 0x00000000fffff984 */ /* 0x000fe20000000800 */
[----:B------:R-:W-:Y:S01]  /*1fe60*/  @!PT LDS RZ, [RZ] ;  /* 0x00000000fffff984 */ /* 0x000fe20000000800 */
[----:B------:R3:W-:Y:S01]  /*1fe70*/  @!P1 LDGSTS.E.BYPASS.LTC128B.128 [R231+0x2800], desc[UR36][R172.64] ;  /* 0x02800000ace79fae */ /* 0x0007e2000b981a24 */
[-C--:B------:R-:W-:Y:S01]  /*1fe80*/  IADD3 R178, P3, PT, R148, R0.reuse, RZ ;  /* 0x0000000094b27210 */ /* 0x080fe20007f7e0ff */
[----:B------:R-:W-:Y:S01]  /*1fe90*/  IMAD.X R149, R2, 0x1, R173, P0 ;  /* 0x0000000102957824 */ /* 0x000fe200000e06ad */
[----:B------:R-:W-:Y:S01]  /*1fea0*/  @!P1 R2UR UR30, R180 ;  /* 0x00000000b41e92ca */ /* 0x000fe200000e0000 */
[----:B------:R2:W-:Y:S01]  /*1feb0*/  @P1 STS.128 [R231+0x2800], RZ ;  /* 0x002800ffe7001388 */ /* 0x0005e20000000c00 */
[----:B------:R-:W-:Y:S01]  /*1fec0*/  @!P1 R2UR UR31, R181 ;  /* 0x00000000b51f92ca */ /* 0x000fe200000e0000 */
[--C-:B------:R-:W-:Y:S01]  /*1fed0*/  IMAD.X R179, R149, 0x1, R2.reuse, P3 ;  /* 0x0000000195b37824 */ /* 0x100fe200018e0602 */
[-C--:B------:R-:W-:Y:S01]  /*1fee0*/  IADD3 R176, P0, PT, R178, R0.reuse, RZ ;  /* 0x00000000b2b07210 */ /* 0x080fe20007f1e0ff */
[----:B------:R-:W-:Y:S01]  /*1fef0*/  @!PT LDS RZ, [RZ] ;  /* 0x00000000fffff984 */ /* 0x000fe20000000800 */
[----:B------:R-:W-:Y:S01]  /*1ff00*/  @!PT LDS RZ, [RZ] ;  /* 0x00000000fffff984 */ /* 0x000fe20000000800 */
[----:B------:R-:W-:Y:S01]  /*1ff10*/  @!PT LDS RZ, [RZ] ;  /* 0x00000000fffff984 */ /* 0x000fe20000000800 */
[----:B------:R4:W-:Y:S01]  /*1ff20*/  @!P1 LDGSTS.E.BYPASS.LTC128B.128 [R231+0x3000], desc[UR34][R148.64] ;  /* 0x0300000094e79fae */ /* 0x0009e2000b981a22 */
[C---:B------:R-:W-:Y:S02]  /*1ff30*/  @!P1 R2UR UR28, R180.reuse ;  /* 0x00000000b41c92ca */ /* 0x040fe400000e0000 */
[----:B------:R-:W-:Y:S01]  /*1ff40*/  @!P1 R2UR UR29, R181 ;  /* 0x00000000b51d92ca */ /* 0x000fe200000e0000 */
[----:B------:R2:W-:Y:S01]  /*1ff50*/  @P1 STS.128 [R231+0x3000], RZ ;  /* 0x003000ffe7001388 */ /* 0x0005e20000000c00 */
[--C-:B------:R-:W-:Y:S01]  /*1ff60*/  IMAD.X R177, R179, 0x1, R2.reuse, P0 ;  /* 0x00000001b3b17824 */ /* 0x100fe200000e0602 */
[C---:B------:R-:W-:Y:S02]  /*1ff70*/  @!P1 R2UR UR26, R180.reuse ;  /* 0x00000000b41a92ca */ /* 0x040fe400000e0000 */
[----:B------:R-:W-:Y:S01]  /*1ff80*/  @!PT LDS RZ, [RZ] ;  /* 0x00000000fffff984 */ /* 0x000fe20000000800 */
[----:B------:R-:W-:Y:S01]  /*1ff90*/  @!PT LDS RZ, [RZ] ;  /* 0x00000000fffff984 */ /* 0x000fe20000000800 */
[----:B------:R-:W-:Y:S01]  /*1ffa0*/  @!PT LDS RZ, [RZ] ;  /* 0x00000000fffff984 */ /* 0x000fe20000000800 */
[----:B------:R-:W-:Y:S01]  /*1ffb0*/  @!P1 LDGSTS.E.BYPASS.LTC128B.128 [R231+0x3800], desc[UR32][R178.64] ;  /* 0x03800000b2e79fae */ /* 0x000fe2000b981a20 */
[C---:B------:R-:W-:Y:S02]  /*1ffc0*/  @!P1 R2UR UR24, R180.reuse ;  /* 0x00000000b41892ca */ /* 0x040fe400000e0000 */
[C---:B------:R-:W-:Y:S01]  /*1ffd0*/  @!P1 R2UR UR22, R180.reuse ;  /* 0x00000000b41692ca */ /* 0x040fe200000e0000 */
[----:B------:R2:W-:Y:S01]  /*1ffe0*/  @P1 STS.128 [R231+0x3800], RZ ;  /* 0x003800ffe7001388 */ /* 0x0005e20000000c00 */
[C---:B------:R-:W-:Y:S02]  /*1fff0*/  @!P1 R2UR UR20, R180.reuse ;  /* 0x00000000b41492ca */ /* 0x040fe400000e0000 */
[C---:B------:R-:W-:Y:S01]  /*20000*/  @!P1 R2UR UR18, R180.reuse ;  /* 0x00000000b41292ca */ /* 0x040fe200000e0000 */
        /* <DEDUP_REMOVED lines=8> */
[C---:B------:R-:W-:Y:S02]  /*20090*/  @!P1 R2UR UR10, R180.reuse ;  /* 0x00000000b40a92ca */ /* 0x040fe400000e0000 */
[----:B------:R-:W-:Y:S02]  /*200a0*/  @!P1 R2UR UR4, R180 ;  /* 0x00000000b40492ca */ /* 0x000fe400000e0000 */
[-C--:B------:R-:W-:Y:S02]  /*200b0*/  IADD3 R180, P3, PT, R176, R0.reuse, RZ ;  /* 0x00000000b0b47210 */ /* 0x080fe40007f7e0ff */
        /* <DEDUP_REMOVED lines=9> */
[----:B------:R-:W-:Y:S01]  /*20150*/  @!P1 R2UR UR5, R181 ;  /* 0x00000000b50592ca */ /* 0x000fe200000e0000 */
[--C-:B------:R-:W-:Y:S01]  /*20160*/  IMAD.X R181, R177, 0x1, R2.reuse, P3 ;  /* 0x00000001b1b57824 */ /* 0x100fe200018e0602 */
[-C--:B-1----:R-:W-:Y:S04]  /*20170*/  IADD3 R174, P0, PT, R180, R0.reuse, RZ ;  /* 0x00000000b4ae7210 */ /* 0x082fe80007f1e0ff */
[----:B------:R-:W-:Y:S01]  /*20180*/  @!PT LDS RZ, [RZ] ;  /* 0x00000000fffff984 */ /* 0x000fe20000000800 */
[----:B------:R-:W-:Y:S01]  /*20190*/  @!PT LDS RZ, [RZ] ;  /* 0x00000000fffff984 */ /* 0x000fe20000000800 */
[----:B------:R-:W-:Y:S01]  /*201a0*/  @!PT LDS RZ, [RZ] ;  /* 0x00000000fffff984 */ /* 0x000fe20000000800 */
[----:B------:R1:W-:Y:S01]  /*201b0*/  @!P1 LDGSTS.E.BYPASS.LTC128B.128 [R231+0x4800], desc[UR28][R180.64] ;  /* 0x04800000b4e79fae */ /* 0x0003e2000b981a1c */
[--C-:B------:R-:W-:Y:S01]  /*201c0*/  IMAD.X R175, R181, 0x1, R2.reuse, P0 ;  /* 0x00000001b5af7824 */ /* 0x100fe200000e0602 */
[-C--:B---3--:R-:W-:Y:S02]  /*201d0*/  IADD3 R172, P3, PT, R174, R0.reuse, RZ ;  /* 0x00000000aeac7210 */ /* 0x088fe40007f7e0ff */
[----:B------:R2:W-:Y:S02]  /*201e0*/  @P1 STS.128 [R231+0x4800], RZ ;  /* 0x004800ffe7001388 */ /* 0x0005e40000000c00 */
[-C--:B----4-:R-:W-:Y:S01]  /*201f0*/  IADD3 R148, P0, PT, R172, R0.reuse, RZ ;  /* 0x00000000ac947210 */ /* 0x090fe20007f1e0ff */
[--C-:B------:R-:W-:Y:S01]  /*20200*/  IMAD.X R173, R175, 0x1, R2.reuse, P3 ;  /* 0x00000001afad7824 */ /* 0x100fe200018e0602 */
[----:B------:R-:W-:Y:S01]  /*20210*/  @!PT LDS RZ, [RZ] ;  /* 0x00000000fffff984 */ /* 0x000fe20000000800 */
[----:B------:R-:W-:Y:S01]  /*20220*/  @!PT LDS RZ, [RZ] ;  /* 0x00000000fffff984 */ /* 0x000fe20000000800 */
[----:B------:R-:W-:Y:S01]  /*20230*/  @!PT LDS RZ, [RZ] ;  /* 0x00000000fffff984 */ /* 0x000fe20000000800 */
[----:B------:R3:W-:Y:S03]  /*20240*/  @!P1 LDGSTS.E.BYPASS.LTC128B.128 [R231+0x5000], desc[UR26][R174.64] ;  /* 0x05000000aee79fae */ /* 0x0007e6000b981a1a */
[--C-:B------:R-:W-:Y:S01]  /*20250*/  IMAD.X R149, R173, 0x1, R2.reuse, P0 ;  /* 0x00000001ad957824 */ /* 0x100fe200000e0602 */
        /* <DEDUP_REMOVED lines=12> */
[-C--:B------:R-:W-:Y:S01]  /*20320*/  IADD3 R178, P0, PT, R180, R0.reuse, RZ ;  /* 0x00000000b4b27210 */ /* 0x080fe20007f1e0ff */
[--C-:B------:R-:W-:Y:S03]  /*20330*/  IMAD.X R181, R149, 0x1, R2.reuse, P3 ;  /* 0x0000000195b57824 */ /* 0x100fe600018e0602 */
[-C--:B------:R-:W-:Y:S01]  /*20340*/  IADD3 R176, P3, PT, R178, R0.reuse, RZ ;  /* 0x00000000b2b07210 */ /* 0x080fe20007f7e0ff */
[--C-:B------:R-:W-:Y:S01]  /*20350*/  IMAD.X R179, R181, 0x1, R2.reuse, P0 ;  /* 0x00000001b5b37824 */ /* 0x100fe200000e0602 */
[----:B------:R-:W-:Y:S01]  /*20360*/  @!PT LDS RZ, [RZ] ;  /* 0x00000000fffff984 */ /* 0x000fe20000000800 */
[----:B------:R-:W-:Y:S01]  /*20370*/  @!PT LDS RZ, [RZ] ;  /* 0x00000000fffff984 */ /* 0x000fe20000000800 */
[----:B------:R-:W-:Y:S01]  /*20380*/  @!PT LDS RZ, [RZ] ;  /* 0x00000000fffff984 */ /* 0x000fe20000000800 */
[----:B------:R-:W-:Y:S02]  /*20390*/  @!P1 LDGSTS.E.BYPASS.LTC128B.128 [R231+0x6800], desc[UR20][R180.64] ;  /* 0x06800000b4e79fae */ /* 0x000fe4000b981a14 */
[-C--:B---3--:R-:W-:Y:S01]  /*203a0*/  IADD3 R174, P0, PT, R176, R0.reuse, RZ ;  /* 0x00000000b0ae7210 */ /* 0x088fe20007f1e0ff */
[--C-:B------:R-:W-:Y:S01]  /*203b0*/  IMAD.X R177, R179, 0x1, R2.reuse, P3 ;  /* 0x00000001b3b17824 */ /* 0x100fe200018e0602 */
[----:B------:R2:W-:Y:S02]  /*203c0*/  @P1 STS.128 [R231+0x6800], RZ ;  /* 0x006800ffe7001388 */ /* 0x0005e40000000c00 */
[-C--:B----4-:R-:W-:Y:S01]  /*203d0*/  IADD3 R172, P4, PT, R174, R0.reuse, RZ ;  /* 0x00000000aeac7210 */ /* 0x090fe20007f9e0ff */
[--C-:B------:R-:W-:Y:S01]  /*203e0*/  IMAD.X R175, R177, 0x1, R2.reuse, P0 ;  /* 0x00000001b1af7824 */ /* 0x100fe200000e0602 */
[----:B------:R-:W-:Y:S01]  /*203f0*/  @!PT LDS RZ, [RZ] ;  /* 0x00000000fffff984 */ /* 0x000fe20000000800 */
[----:B------:R-:W-:Y:S01]  /*20400*/  @!PT LDS RZ, [RZ] ;  /* 0x00000000fffff984 */ /* 0x000fe20000000800 */
[----:B------:R-:W-:Y:S01]  /*20410*/  @!PT LDS RZ, [RZ] ;  /* 0x00000000fffff984 */ /* 0x000fe20000000800 */
[----:B------:R-:W-:Y:S03]  /*20420*/  @!P1 LDGSTS.E.BYPASS.LTC128B.128 [R231+0x7000], desc[UR18][R178.64] ;  /* 0x07000000b2e79fae */ /* 0x000fe6000b981a12 */
[--C-:B------:R-:W-:Y:S01]  /*20430*/  IMAD.X R173, R175, 0x1, R2.reuse, P4 ;  /* 0x00000001afad7824 */ /* 0x100fe200020e0602 */
[----:B------:R2:W-:Y:S01]  /*20440*/  @P1 STS.128 [R231+0x7000], RZ ;  /* 0x007000ffe7001388 */ /* 0x0005e20000000c00 */
[-C--:B-----5:R-:W-:Y:S03]  /*20450*/  IADD3 R148, P3, PT, R172, R0.reuse, RZ ;  /* 0x00000000ac947210 */ /* 0x0a0fe60007f7e0ff */
        /* <DEDUP_REMOVED lines=21> */
[----:B------:R2:W-:Y:S02]  /*205b0*/  @P1 STS.128 [R231+0x9000], RZ ;  /* 0x009000ffe7001388 */ /* 0x0005e40000000c00 */
[----:B------:R-:W-:Y:S05]  /*205c0*/  @!P1 IMAD.X R177, R149, 0x1, R2, P0 ;  /* 0x0000000195b19824 */ /* 0x000fea00000e0602 */
[----:B------:R-:W-:Y:S01]  /*205d0*/  @!PT LDS RZ, [RZ] ;  /* 0x00000000fffff984 */ /* 0x000fe20000000800 */
[----:B------:R-:W-:Y:S01]  /*205e0*/  @!PT LDS RZ, [RZ] ;  /* 0x00000000fffff984 */ /* 0x000fe20000000800 */
[----:B------:R-:W-:Y:S01]  /*205f0*/  @!PT LDS RZ, [RZ] ;  /* 0x00000000fffff984 */ /* 0x000fe20000000800 */
[----:B------:R2:W-:Y:S04]  /*20600*/  @!P1 LDGSTS.E.BYPASS.LTC128B.128 [R231+0x9800], desc[UR4][R176.64] ;  /* 0x09800000b0e79fae */ /* 0x0005e8000b981a04 */
[----:B------:R2:W-:Y:S04]  /*20610*/  @P1 STS.128 [R231+0x9800], RZ ;  /* 0x009800ffe7001388 */ /* 0x0005e80000000c00 */
[----:B------:R-:W0:Y:S02]  /*20620*/  LDGDEPBAR ;  /* 0x00000000000079af */ /* 0x000e240000000000 */
.L_x_4607:
[----:B------:R-:W-:Y:S05]  /*20630*/  BSYNC.RECONVERGENT B1 ;  /* 0x0000000000017941 */ /* 0x000fea0003800200 */
.L_x_4606:
[C---:B--2---:R-:W-:Y:S01]  /*20640*/  IADD3 R149, PT, PT, R232.reuse, -0x8, RZ ;  /* 0xfffffff8e8957810 */ /* 0x044fe20007ffe0ff */
[----:B------:R-:W1:Y:S01]  /*20650*/  LDCU.64 UR4, c[0x0][0x358] ;  /* 0x00006b00ff0477ac */ /* 0x000e620008000a00 */
[C---:B------:R-:W-:Y:S01]  /*20660*/  IADD3 R148, PT, PT, R232.reuse, -0x9, RZ ;  /* 0xfffffff7e8947810 */ /* 0x040fe20007ffe0ff */
[----:B------:R-:W2:Y:S01]  /*20670*/  S2R R176, SR_TID.X ;  /* 0x0000000000b07919 */ /* 0x000ea20000002100 */
[----:B------:R-:W-:Y:S02]  /*20680*/  IABS R150, R149 ;  /* 0x0000009500967213 */ /* 0x000fe40000000000 */
[C---:B------:R-:W-:Y:S02]  /*20690*/  IADD3 R2, PT, PT, R232.reuse, -0x1, RZ ;  /* 0xffffffffe8027810 */ /* 0x040fe40007ffe0ff */
[----:B------:R-:W-:Y:S02]  /*206a0*/  IABS R0, R232 ;  /* 0x000000e800007213 */ /* 0x000fe40000000000 */
[----:B------:R-:W-:Y:S02]  /*206b0*/  IABS R149, R148 ;  /* 0x0000009400957213 */ /* 0x000fe40000000000 */
[----:B------:R-:W-:Y:S02]  /*206c0*/  MOV R148, R150 ;  /* 0x0000009600947202 */ /* 0x000fe40000000f00 */
[----:B------:R-:W-:Y:S02]  /*206d0*/  IABS R2, R2 ;  /* 0x0000000200027213 */ /* 0x000fe40000000000 */
[----:B------:R-:W-:Y:S02]  /*206e0*/  I2FP.F32.S32 R150, R0 ;  /* 0x0000000000967245 */ /* 0x000fe40000201400 */
[----:B------:R-:W-:Y:S02]  /*206f0*/  I2FP.F32.S32 R0, R148 ;  /* 0x0000009400007245 */ /* 0x000fe40000201400 */
[----:B------:R-:W-:Y:S01]  /*20700*/  I2FP.F32.S32 R2, R2 ;  /* 0x0000000200027245 */ /* 0x000fe20000201400 */
[C---:B------:R-:W-:Y:S01]  /*20710*/  FFMA.FTZ R6, -R151.reuse, R150, R6 ;  /* 0x0000009697067223 */ /* 0x040fe20000010106 */
[C---:B------:R-:W-:Y:S01]  /*20720*/  IADD3 R148, PT, PT, R232.reuse, -0x11, RZ ;  /* 0xffffffefe8947810 */ /* 0x040fe20007ffe0ff */
[CC--:B------:R-:W-:Y:S01]  /*20730*/  FFMA.FTZ R10, -R151.reuse, R0.reuse, R10 ;  /* 0x00000000970a7223 */ /* 0x0c0fe2000001010a */
[C---:B------:R-:W-:Y:S01]  /*20740*/  FFMA.FTZ R4, -R151.reuse, R0, R4 ;  /* 0x0000000097047223 */ /* 0x040fe20000010104 */
[C---:B------:R-:W-:Y:S01]  /*20750*/  IADD3 R0, PT, PT, R232.reuse, -0x10, RZ ;  /* 0xfffffff0e8007810 */ /* 0x040fe20007ffe0ff */
[C---:B------:R-:W-:Y:S01]  /*20760*/  FFMA.FTZ R7, -R151.reuse, R2, R7 ;  /* 0x0000000297077223 */ /* 0x040fe20000010107 */
[C---:B------:R-:W-:Y:S02]  /*20770*/  IADD3 R2, PT, PT, R232.reuse, -0x18, RZ ;  /* 0xffffffe8e8027810 */ /* 0x040fe40007ffe0ff */
[----:B------:R-:W-:Y:S02]  /*20780*/  IABS R173, R0 ;  /* 0x0000000000ad7213 */ /* 0x000fe40000000000 */
[C---:B------:R-:W-:Y:S02]  /*20790*/  IADD3 R0, PT, PT, R232.reuse, -0x19, RZ ;  /* 0xffffffe7e8007810 */ /* 0x040fe40007ffe0ff */
[----:B------:R-:W-:Y:S02]  /*207a0*/  IABS R150, R2 ;  /* 0x0000000200967213 */ /* 0x000fe40000000000 */
[----:B------:R-:W-:Y:S02]  /*207b0*/  IABS R172, R148 ;  /* 0x0000009400ac7213 */ /* 0x000fe40000000000 */
[----:B------:R-:W-:Y:S02]  /*207c0*/  MOV R148, R173 ;  /* 0x000000ad00947202 */ /* 0x000fe40000000f00 */
[----:B------:R-:W-:Y:S02]  /*207d0*/  IABS R173, R0 ;  /* 0x0000000000ad7213 */ /* 0x000fe40000000000 */
[----:B------:R-:W-:Y:S02]  /*207e0*/  MOV R0, R150 ;  /* 0x0000009600007202 */ /* 0x000fe40000000f00 */
[----:B------:R-:W-:Y:S02]  /*207f0*/  MOV R2, R172 ;  /* 0x000000ac00027202 */ /* 0x000fe40000000f00 */
[----:B------:R-:W-:Y:S02]  /*20800*/  I2FP.F32.S32 R0, R0 ;  /* 0x0000000000007245 */ /* 0x000fe40000201400 */
[----:B------:R-:W-:Y:S02]  /*20810*/  I2FP.F32.S32 R2, R2 ;  /* 0x0000000200027245 */ /* 0x000fe40000201400 */
[----:B------:R-:W-:Y:S01]  /*20820*/  I2FP.F32.S32 R149, R149 ;  /* 0x0000009500957245 */ /* 0x000fe20000201400 */
[C---:B------:R-:W-:Y:S01]  /*20830*/  FFMA.FTZ R12, -R151.reuse, R0, R12 ;  /* 0x00000000970c7223 */ /* 0x040fe2000001010c */
[----:B------:R-:W-:Y:S01]  /*20840*/  I2FP.F32.S32 R148, R148 ;  /* 0x0000009400947245 */ /* 0x000fe20000201400 */
[C---:B------:R-:W-:Y:S01]  /*20850*/  FFMA.FTZ R18, -R151.reuse, R0, R18 ;  /* 0x0000000097127223 */ /* 0x040fe20000010112 */
[C---:B------:R-:W-:Y:S01]  /*20860*/  IADD3 R0, PT, PT, R232.reuse, -0x20, RZ ;  /* 0xffffffe0e8007810 */ /* 0x040fe20007ffe0ff */
[CC--:B------:R-:W-:Y:S01]  /*20870*/  FFMA.FTZ R9, -R151.reuse, R2.reuse, R9 ;  /* 0x0000000297097223 */ /* 0x0c0fe20000010109 */
[C---:B------:R-:W-:Y:S01]  /*20880*/  FFMA.FTZ R15, -R151.reuse, R2, R15 ;  /* 0x00000002970f7223 */ /* 0x040fe2000001010f */
[CC--:B------:R-:W-:Y:S01]  /*20890*/  FFMA.FTZ R11, -R151.reuse, R149.reuse, R11 ;  /* 0x00000095970b7223 */ /* 0x0c0fe2000001010b */
[CC--:B------:R-:W-:Y:S01]  /*208a0*/  FFMA.FTZ R14, -R151.reuse, R148.reuse, R14 ;  /* 0x00000094970e7223 */ /* 0x0c0fe2000001010e */
[C---:B------:R-:W-:Y:S01]  /*208b0*/  FFMA.FTZ R5, -R151.reuse, R149, R5 ;  /* 0x0000009597057223 */ /* 0x040fe20000010105 */
[C---:B------:R-:W-:Y:S01]  /*208c0*/  FFMA.FTZ R8, -R151.reuse, R148, R8 ;  /* 0x0000009497087223 */ /* 0x040fe20000010108 */
[C---:B------:R-:W-:Y:S02]  /*208d0*/  IADD3 R2, PT, PT, R232.reuse, -0x28, RZ ;  /* 0xffffffd8e8027810 */ /* 0x040fe40007ffe0ff */
[----:B------:R-:W-:Y:S02]  /*208e0*/  MOV R149, R173 ;  /* 0x000000ad00957202 */ /* 0x000fe40000000f00 */
        /* <DEDUP_REMOVED lines=19> */
[C---:B------:R-:W-:Y:S01]  /*20a20*/  FFMA.FTZ R13, -R151.reuse, R149, R13 ;  /* 0x00000095970d7223 */ /* 0x040fe2000001010d */
[CC--:B------:R-:W-:Y:S01]  /*20a30*/  FFMA.FTZ R16, -R151.reuse, R148.reuse, R16 ;  /* 0x0000009497107223 */ /* 0x0c0fe20000010110 */
        /* <DEDUP_REMOVED lines=87> */
[CC--:B------:R-:W-:Y:S01]  /*20fb0*/  FFMA.FTZ R52, -R151.reuse, R0.reuse, R52 ;  /* 0x0000000097347223 */ /* 0x0c0fe20000010134 */
[C---:B------:R-:W-:Y:S01]  /*20fc0*/  FFMA.FTZ R58, -R151.reuse, R0, R58 ;  /* 0x00000000973a7223 */ /* 0x040fe2000001013a */
[C---:B------:R-:W-:Y:S01]  /*20fd0*/  IADD3 R0, PT, PT, R232.reuse, -0x70, RZ ;  /* 0xffffff90e8007810 */ /* 0x040fe20007ffe0ff */
[CC--:B------:R-:W-:Y:S01]  /*20fe0*/  FFMA.FTZ R49, -R151.reuse, R2.reuse, R49 ;  /* 0x0000000297317223 */ /* 0x0c0fe20000010131 */
[C---:B------:R-:W-:Y:S01]  /*20ff0*/  FFMA.FTZ R55, -R151.reuse, R2, R55 ;  /* 0x0000000297377223 */ /* 0x040fe20000010137 */
[C---:B------:R-:W-:Y:S01]  /*21000*/  IADD3 R2, PT, PT, R232.reuse, -0x78, RZ ;  /* 0xffffff88e8027810 */ /* 0x040fe20007ffe0ff */
[CC--:B------:R-:W-:Y:S01]  /*21010*/  FFMA.FTZ R45, -R151.reuse, R149.reuse, R45 ;  /* 0x00000095972d7223 */ /* 0x0c0fe2000001012d */
[----:B------:R-:W-:Y:S01]  /*21020*/  I2FP.F32.S32 R148, R148 ;  /* 0x0000009400947245 */ /* 0x000fe20000201400 */
[C---:B------:R-:W-:Y:S01]  /*21030*/  FFMA.FTZ R51, -R151.reuse, R149, R51 ;  /* 0x0000009597337223 */ /* 0x040fe20000010133 */
[----:B------:R-:W-:Y:S02]  /*21040*/  IABS R150, R0 ;  /* 0x0000000000967213 */ /* 0x000fe40000000000 */
[C---:B------:R-:W-:Y:S01]  /*21050*/  IADD3 R0, PT, PT, R232.reuse, -0x79, RZ ;  /* 0xffffff87e8007810 */ /* 0x040fe20007ffe0ff */
[C---:B------:R-:W-:Y:S01]  /*21060*/  FFMA.FTZ R48, -R151.reuse, R148, R48 ;  /* 0x0000009497307223 */ /* 0x040fe20000010130 */
[----:B------:R-:W-:Y:S01]  /*21070*/  IABS R172, R2 ;  /* 0x0000000200ac7213 */ /* 0x000fe20000000000 */
[C---:B------:R-:W-:Y:S01]  /*21080*/  FFMA.FTZ R54, -R151.reuse, R148, R54 ;  /* 0x0000009497367223 */ /* 0x040fe20000010136 */
[----:B------:R-:W-:Y:S02]  /*21090*/  MOV R149, R173 ;  /* 0x000000ad00957202 */ /* 0x000fe40000000f00 */
[----:B------:R-:W-:Y:S02]  /*210a0*/  MOV R2, R150 ;  /* 0x0000009600027202 */ /* 0x000fe40000000f00 */
[----:B------:R-:W-:Y:S02]  /*210b0*/  IABS R150, R0 ;  /* 0x0000000000967213 */ /* 0x000fe40000000000 */
[C---:B------:R-:W-:Y:S02]  /*210c0*/  IADD3 R148, PT, PT, R232.reuse, -0x71, RZ ;  /* 0xffffff8fe8947810 */ /* 0x040fe40007ffe0ff */
[----:B------:R-:W-:Y:S02]  /*210d0*/  MOV R0, R172 ;  /* 0x000000ac00007202 */ /* 0x000fe40000000f00 */
[----:B------:R-:W-:Y:S02]  /*210e0*/  I2FP.F32.S32 R149, R149 ;  /* 0x0000009500957245 */ /* 0x000fe40000201400 */
[----:B------:R-:W-:Y:S02]  /*210f0*/  IABS R148, R148 ;  /* 0x0000009400947213 */ /* 0x000fe40000000000 */
[----:B------:R-:W-:Y:S01]  /*21100*/  I2FP.F32.S32 R0, R0 ;  /* 0x0000000000007245 */ /* 0x000fe20000201400 */
[CC--:B------:R-:W-:Y:S01]  /*21110*/  FFMA.FTZ R53, -R151.reuse, R149.reuse, R53 ;  /* 0x0000009597357223 */ /* 0x0c0fe20000010135 */
[----:B------:R-:W-:Y:S01]  /*21120*/  I2FP.F32.S32 R2, R2 ;  /* 0x0000000200027245 */ /* 0x000fe20000201400 */
[C---:B------:R-:W-:Y:S01]  /*21130*/  FFMA.FTZ R59, -R151.reuse, R149, R59 ;  /* 0x00000095973b7223 */ /* 0x040fe2000001013b */
[----:B------:R-:W-:Y:S01]  /*21140*/  MOV R149, R150 ;  /* 0x0000009600957202 */ /* 0x000fe20000000f00 */
[C---:B------:R-:W-:Y:S01]  /*21150*/  FFMA.FTZ R60, -R151.reuse, R0, R60 ;  /* 0x00000000973c7223 */ /* 0x040fe2000001013c */
[----:B------:R-:W-:Y:S01]  /*21160*/  I2FP.F32.S32 R148, R148 ;  /* 0x0000009400947245 */ /* 0x000fe20000201400 */
[C---:B------:R-:W-:Y:S01]  /*21170*/  FFMA.FTZ R66, -R151.reuse, R0, R66 ;  /* 0x0000000097427223 */ /* 0x040fe20000010142 */
[C---:B------:R-:W-:Y:S01]  /*21180*/  IADD3 R0, PT, PT, R232.reuse, -0x80, RZ ;  /* 0xffffff80e8007810 */ /* 0x040fe20007ffe0ff */
[CC--:B------:R-:W-:Y:S01]  /*21190*/  FFMA.FTZ R56, -R151.reuse, R2.reuse, R56 ;  /* 0x0000000297387223 */ /* 0x0c0fe20000010138 */
[C---:B------:R-:W-:Y:S01]  /*211a0*/  FFMA.FTZ R62, -R151.reuse, R2, R62 ;  /* 0x00000002973e7223 */ /* 0x040fe2000001013e */
[----:B------:R-:W-:Y:S01]  /*211b0*/  I2FP.F32.S32 R2, R149 ;  /* 0x0000009500027245 */ /* 0x000fe20000201400 */
[CC--:B------:R-:W-:Y:S01]  /*211c0*/  FFMA.FTZ R57, -R151.reuse, R148.reuse, R57 ;  /* 0x0000009497397223 */ /* 0x0c0fe20000010139 */
[C---:B------:R-:W-:Y:S01]  /*211d0*/  FFMA.FTZ R63, -R151.reuse, R148, R63 ;  /* 0x00000094973f7223 */ /* 0x040fe2000001013f */
[C---:B------:R-:W-:Y:S02]  /*211e0*/  IADD3 R148, PT, PT, R232.reuse, -0x81, RZ ;  /* 0xffffff7fe8947810 */ /* 0x040fe40007ffe0ff */
[----:B------:R-:W-:Y:S01]  /*211f0*/  IABS R149, R0 ;  /* 0x0000000000957213 */ /* 0x000fe20000000000 */
[CC--:B------:R-:W-:Y:S01]  /*21200*/  FFMA.FTZ R61, -R151.reuse, R2.reuse, R61 ;  /* 0x00000002973d7223 */ /* 0x0c0fe2000001013d */
[C---:B------:R-:W-:Y:S01]  /*21210*/  FFMA.FTZ R67, -R151.reuse, R2, R67 ;  /* 0x0000000297437223 */ /* 0x040fe20000010143 */
[----:B------:R-:W-:Y:S02]  /*21220*/  IABS R173, R148 ;  /* 0x0000009400ad7213 */ /* 0x000fe40000000000 */
[C---:B------:R-:W-:Y:S02]  /*21230*/  IADD3 R2, PT, PT, R232.reuse, -0x88, RZ ;  /* 0xffffff78e8027810 */ /* 0x040fe40007ffe0ff */
[----:B------:R-:W-:Y:S02]  /*21240*/  MOV R148, R149 ;  /* 0x0000009500947202 */ /* 0x000fe40000000f00 */
[----:B-1----:R-:W3:Y:S01]  /*21250*/  LD.E R149, desc[UR4][R154.64+0xdc] ;  /* 0x0000dc049a957980 */ /* 0x002ee2000c101900 */
[C---:B------:R-:W-:Y:S02]  /*21260*/  IADD3 R0, PT, PT, R232.reuse, -0x89, RZ ;  /* 0xffffff77e8007810 */ /* 0x040fe40007ffe0ff */
[----:B------:R-:W-:Y:S02]  /*21270*/  IABS R150, R2 ;  /* 0x0000000200967213 */ /* 0x000fe40000000000 */
        /* <DEDUP_REMOVED lines=11> */
[CC--:B------:R-:W-:Y:S01]  /*21330*/  FFMA.FTZ R64, -R151.reuse, R148.reuse, R64 ;  /* 0x0000009497407223 */ /* 0x0c0fe20000010140 */
[C---:B------:R-:W-:Y:S01]  /*21340*/  FFMA.FTZ R70, -R151.reuse, R148, R70 ;  /* 0x0000009497467223 */ /* 0x040fe20000010146 */
[C---:B------:R-:W-:Y:S02]  /*21350*/  IADD3 R2, PT, PT, R232.reuse, -0x91, RZ ;  /* 0xffffff6fe8027810 */ /* 0x040fe40007ffe0ff */
[C---:B------:R-:W-:Y:S02]  /*21360*/  IADD3 R148, PT, PT, R232.reuse, -0x90, RZ ;  /* 0xffffff70e8947810 */ /* 0x040fe40007ffe0ff */
[----:B------:R-:W-:Y:S02]  /*21370*/  IABS R0, R0 ;  /* 0x0000000000007213 */ /* 0x000fe40000000000 */
[----:B------:R-:W-:Y:S02]  /*21380*/  IABS R2, R2 ;  /* 0x0000000200027213 */ /* 0x000fe40000000000 */
[----:B------:R-:W-:Y:S02]  /*21390*/  IABS R148, R148 ;  /* 0x0000009400947213 */ /* 0x000fe40000000000 */
[----:B------:R-:W-:Y:S02]  /*213a0*/  I2FP.F32.S32 R0, R0 ;  /* 0x0000000000007245 */ /* 0x000fe40000201400 */
[----:B------:R-:W-:Y:S02]  /*213b0*/  I2FP.F32.S32 R2, R2 ;  /* 0x0000000200027245 */ /* 0x000fe40000201400 */
[----:B------:R-:W-:Y:S01]  /*213c0*/  I2FP.F32.S32 R148, R148 ;  /* 0x0000009400947245 */ /* 0x000fe20000201400 */
[CC--:B------:R-:W-:Y:S01]  /*213d0*/  FFMA.FTZ R76, -R151.reuse, R0.reuse, R76 ;  /* 0x00000000974c7223 */ /* 0x0c0fe2000001014c */
[C---:B------:R-:W-:Y:S01]  /*213e0*/  FFMA.FTZ R82, -R151.reuse, R0, R82 ;  /* 0x0000000097527223 */ /* 0x040fe20000010152 */
[----:B------:R-:W-:Y:S01]  /*213f0*/  I2FP.F32.S32 R172, R172 ;  /* 0x000000ac00ac7245 */ /* 0x000fe20000201400 */
[CC--:B------:R-:W-:Y:S01]  /*21400*/  FFMA.FTZ R73, -R151.reuse, R2.reuse, R73 ;  /* 0x0000000297497223 */ /* 0x0c0fe20000010149 */
[C---:B------:R-:W-:Y:S01]  /*21410*/  IADD3 R0, PT, PT, R232.reuse, -0xa0, RZ ;  /* 0xffffff60e8007810 */ /* 0x040fe20007ffe0ff */
[C---:B------:R-:W-:Y:S01]  /*21420*/  FFMA.FTZ R79, -R151.reuse, R2, R79 ;  /* 0x00000002974f7223 */ /* 0x040fe2000001014f */
[CC--:B------:R-:W-:Y:S01]  /*21430*/  FFMA.FTZ R72, -R151.reuse, R148.reuse, R72 ;  /* 0x0000009497487223 */ /* 0x0c0fe20000010148 */
[C---:B------:R-:W-:Y:S01]  /*21440*/  FFMA.FTZ R78, -R151.reuse, R148, R78 ;  /* 0x00000094974e7223 */ /* 0x040fe2000001014e */
[C---:B------:R-:W-:Y:S01]  /*21450*/  IADD3 R2, PT, PT, R232.reuse, -0xa8, RZ ;  /* 0xffffff58e8027810 */ /* 0x040fe20007ffe0ff */
[CC--:B------:R-:W-:Y:S01]  /*21460*/  FFMA.FTZ R69, -R151.reuse, R172.reuse, R69 ;  /* 0x000000ac97457223 */ /* 0x0c0fe20000010145 */
[C---:B------:R-:W-:Y:S01]  /*21470*/  IADD3 R148, PT, PT, R232.reuse, -0xa1, RZ ;  /* 0xffffff5fe8947810 */ /* 0x040fe20007ffe0ff */
[C---:B------:R-:W-:Y:S01]  /*21480*/  FFMA.FTZ R75, -R151.reuse, R172, R75 ;  /* 0x000000ac974b7223 */ /* 0x040fe2000001014b */
[----:B------:R-:W-:Y:S02]  /*21490*/  IABS R174, R0 ;  /* 0x0000000000ae7213 */ /* 0x000fe40000000000 */
[C---:B------:R-:W-:Y:S02]  /*214a0*/  IADD3 R0, PT, PT, R232.reuse, -0xa9, RZ ;  /* 0xffffff57e8007810 */ /* 0x040fe40007ffe0ff */
[----:B------:R-:W-:Y:S02]  /*214b0*/  IABS R172, R2 ;  /* 0x0000000200ac7213 */ /* 0x000fe40000000000 */
[----:B------:R-:W-:Y:S02]  /*214c0*/  IABS R173, R148 ;  /* 0x0000009400ad7213 */ /* 0x000fe40000000000 */
[----:B------:R-:W-:Y:S02]  /*214d0*/  MOV R148, R174 ;  /* 0x000000ae00947202 */ /* 0x000fe40000000f00 */
[----:B------:R-:W-:Y:S02]  /*214e0*/  IABS R174, R0 ;  /* 0x0000000000ae7213 */ /* 0x000fe40000000000 */
[C---:B------:R-:W-:Y:S02]  /*214f0*/  IADD3 R150, PT, PT, R232.reuse, -0x99, RZ ;  /* 0xffffff67e8967810 */ /* 0x040fe40007ffe0ff */
[----:B------:R-:W-:Y:S02]  /*21500*/  MOV R0, R172 ;  /* 0x000000ac00007202 */ /* 0x000fe40000000f00 */
[----:B------:R-:W-:Y:S02]  /*21510*/  MOV R2, R173 ;  /* 0x000000ad00027202 */ /* 0x000fe40000000f00 */
[----:B------:R-:W-:Y:S02]  /*21520*/  IABS R150, R150 ;  /* 0x0000009600967213 */ /* 0x000fe40000000000 */
        /* <DEDUP_REMOVED lines=33> */
[C---:B------:R-:W-:Y:S01]  /*21740*/  FFMA.FTZ R88, -R151.reuse, R148, R88 ;  /* 0x0000009497587223 */ /* 0x040fe20000010158 */
        /* <DEDUP_REMOVED lines=13> */
[----:B------:R-:W-:Y:S02]  /*21820*/  I2FP.F32.S32 R148, R148 ;  /* 0x0000009400947245 */ /* 0x000fe40000201400 */
[----:B------:R-:W-:Y:S02]  /*21830*/  I2FP.F32.S32 R0, R0 ;  /* 0x0000000000007245 */ /* 0x000fe40000201400 */
[----:B------:R-:W-:Y:S01]  /*21840*/  MOV R2, R173 ;  /* 0x000000ad00027202 */ /* 0x000fe20000000f00 */
[CC--:B------:R-:W-:Y:S01]  /*21850*/  FFMA.FTZ R96, -R151.reuse, R148.reuse, R96 ;  /* 0x0000009497607223 */ /* 0x0c0fe20000010160 */
[C---:B------:R-:W-:Y:S01]  /*21860*/  FFMA.FTZ R102, -R151.reuse, R148, R102 ;  /* 0x0000009497667223 */ /* 0x040fe20000010166 */
[CC--:B------:R-:W-:Y:S01]  /*21870*/  FFMA.FTZ R100, -R151.reuse, R0.reuse, R100 ;  /* 0x0000000097647223 */ /* 0x0c0fe20000010164 */
[C---:B------:R-:W-:Y:S01]  /*21880*/  FFMA.FTZ R106, -R151.reuse, R0, R106 ;  /* 0x00000000976a7223 */ /* 0x040fe2000001016a */
[C---:B------:R-:W-:Y:S02]  /*21890*/  IADD3 R0, PT, PT, R232.reuse, -0xd0, RZ ;  /* 0xffffff30e8007810 */ /* 0x040fe40007ffe0ff */
[----:B------:R-:W-:Y:S02]  /*218a0*/  I2FP.F32.S32 R2, R2 ;  /* 0x0000000200027245 */ /* 0x000fe40000201400 */
[C---:B------:R-:W-:Y:S02]  /*218b0*/  IADD3 R148, PT, PT, R232.reuse, -0xd1, RZ ;  /* 0xffffff2fe8947810 */ /* 0x040fe40007ffe0ff */
[----:B------:R-:W-:Y:S01]  /*218c0*/  IABS R172, R0 ;  /* 0x0000000000ac7213 */ /* 0x000fe20000000000 */
[CC--:B------:R-:W-:Y:S01]  /*218d0*/  FFMA.FTZ R97, -R151.reuse, R2.reuse, R97 ;  /* 0x0000000297617223 */ /* 0x0c0fe20000010161 */
[C---:B------:R-:W-:Y:S01]  /*218e0*/  IADD3 R0, PT, PT, R232.reuse, -0xd9, RZ ;  /* 0xffffff27e8007810 */ /* 0x040fe20007ffe0ff */
[C---:B------:R-:W-:Y:S01]  /*218f0*/  FFMA.FTZ R103, -R151.reuse, R2, R103 ;  /* 0x0000000297677223 */ /* 0x040fe20000010167 */
[----:B------:R-:W-:Y:S02]  /*21900*/  IABS R173, R148 ;  /* 0x0000009400ad7213 */ /* 0x000fe40000000000 */
[----:B------:R-:W-:Y:S02]  /*21910*/  IADD3 R2, PT, PT, R232, -0xd8, RZ ;  /* 0xffffff28e8027810 */ /* 0x000fe40007ffe0ff */
[----:B------:R-:W-:Y:S02]  /*21920*/  MOV R148, R172 ;  /* 0x000000ac00947202 */ /* 0x000fe40000000f00 */
[----:B------:R-:W-:Y:S02]  /*21930*/  IABS R172, R0 ;  /* 0x0000000000ac7213 */ /* 0x000fe40000000000 */
[----:B------:R-:W-:Y:S02]  /*21940*/  MOV R0, R173 ;  /* 0x000000ad00007202 */ /* 0x000fe40000000f00 */
[----:B------:R-:W-:Y:S02]  /*21950*/  IABS R2, R2 ;  /* 0x0000000200027213 */ /* 0x000fe40000000000 */
[----:B------:R-:W-:Y:S02]  /*21960*/  I2FP.F32.S32 R0, R0 ;  /* 0x0000000000007245 */ /* 0x000fe40000201400 */
[----:B------:R-:W-:Y:S02]  /*21970*/  I2FP.F32.S32 R2, R2 ;  /* 0x0000000200027245 */ /* 0x000fe40000201400 */
[----:B------:R-:W-:Y:S01]  /*21980*/  I2FP.F32.S32 R150, R150 ;  /* 0x0000009600967245 */ /* 0x000fe20000201400 */
[CC--:B------:R-:W-:Y:S01]  /*21990*/  FFMA.FTZ R105, -R151.reuse, R0.reuse, R105 ;  /* 0x0000000097697223 */ /* 0x0c0fe20000010169 */
[C---:B------:R-:W-:Y:S01]  /*219a0*/  FFMA.FTZ R111, -R151.reuse, R0, R111 ;  /* 0x00000000976f7223 */ /* 0x040fe2000001016f */
[----:B------:R-:W-:Y:S01]  /*219b0*/  FFMA.FTZ R108, -R151, R2, R108 ;  /* 0x00000002976c7223 */ /* 0x000fe2000001016c */
[----:B------:R-:W-:Y:S01]  /*219c0*/  FMNMX3.FTZ R0, R3, R6, R7, !PT ;  /* 0x0000000603007276 */ /* 0x000fe20007810007 */
[C---:B------:R-:W-:Y:S01]  /*219d0*/  FFMA.FTZ R114, -R151.reuse, R2, R114 ;  /* 0x0000000297727223 */ /* 0x040fe20000010172 */
[----:B------:R-:W-:Y:S01]  /*219e0*/  FMNMX3.FTZ R2, R152, R4, R5, !PT ;  /* 0x0000000498027276 */ /* 0x000fe20007810005 */
[C---:B------:R-:W-:Y:S01]  /*219f0*/  FFMA.FTZ R93, -R151.reuse, R150, R93 ;  /* 0x00000096975d7223 */ /* 0x040fe2000001015d */
[----:B------:R-:W-:Y:S01]  /*21a00*/  FMNMX3.FTZ R0, R0, R10, R11, !PT ;  /* 0x0000000a00007276 */ /* 0x000fe2000781000b */
[C---:B------:R-:W-:Y:S01]  /*21a10*/  FFMA.FTZ R99, -R151.reuse, R150, R99 ;  /* 0x0000009697637223 */ /* 0x040fe20000010163 */
        /* <DEDUP_REMOVED lines=20> */
[----:B------:R-:W-:Y:S01]  /*21b60*/  IADD3 R150, PT, PT, R232, -0xe0, RZ ;  /* 0xffffff20e8967810 */ /* 0x000fe20007ffe0ff */
[C---:B------:R-:W-:Y:S01]  /*21b70*/  FFMA.FTZ R104, -R151.reuse, R148, R104 ;  /* 0x0000009497687223 */ /* 0x040fe20000010168 */
[----:B------:R-:W-:Y:S01]  /*21b80*/  FMNMX3.FTZ R0, R0, R42, R43, !PT ;  /* 0x0000002a00007276 */ /* 0x000fe2000781002b */
[C---:B------:R-:W-:Y:S01]  /*21b90*/  FFMA.FTZ R110, -R151.reuse, R148, R110 ;  /* 0x00000094976e7223 */ /* 0x040fe2000001016e */
[----:B------:R-:W-:Y:S02]  /*21ba0*/  FMNMX3.FTZ R2, R2, R40, R41, !PT ;  /* 0x0000002802027276 */ /* 0x000fe40007810029 */
[----:B------:R-:W-:Y:S02]  /*21bb0*/  IADD3 R148, PT, PT, R232, -0xe1, RZ ;  /* 0xffffff1fe8947810 */ /* 0x000fe40007ffe0ff */
[----:B------:R-:W-:Y:S02]  /*21bc0*/  IABS R173, R150 ;  /* 0x0000009600ad7213 */ /* 0x000fe40000000000 */
[----:B------:R-:W-:Y:S02]  /*21bd0*/  FMNMX3.FTZ R0, R0, R46, R47, !PT ;  /* 0x0000002e00007276 */ /* 0x000fe4000781002f */
[----:B------:R-:W-:Y:S02]  /*21be0*/  FMNMX3.FTZ R2, R2, R44, R45, !PT ;  /* 0x0000002c02027276 */ /* 0x000fe4000781002d */
[----:B------:R-:W-:Y:S02]  /*21bf0*/  IABS R150, R148 ;  /* 0x0000009400967213 */ /* 0x000fe40000000000 */
[----:B------:R-:W-:Y:S02]  /*21c00*/  I2FP.F32.S32 R172, R172 ;  /* 0x000000ac00ac7245 */ /* 0x000fe40000201400 */
[----:B------:R-:W-:Y:S02]  /*21c10*/  MOV R148, R173 ;  /* 0x000000ad00947202 */ /* 0x000fe40000000f00 */
[----:B------:R-:W-:Y:S01]  /*21c20*/  FMNMX3.FTZ R0, R0, R50, R51, !PT ;  /* 0x0000003200007276 */ /* 0x000fe20007810033 */
[C---:B------:R-:W-:Y:S01]  /*21c30*/  FFMA.FTZ R109, -R151.reuse, R172, R109 ;  /* 0x000000ac976d7223 */ /* 0x040fe2000001016d */
[----:B------:R-:W-:Y:S01]  /*21c40*/  FMNMX3.FTZ R2, R2, R48, R49, !PT ;  /* 0x0000003002027276 */ /* 0x000fe20007810031 */
[C---:B------:R-:W-:Y:S01]  /*21c50*/  FFMA.FTZ R115, -R151.reuse, R172, R115 ;  /* 0x000000ac97737223 */ /* 0x040fe20000010173 */
        /* <DEDUP_REMOVED lines=10> */
[----:B------:R-:W-:Y:S02]  /*21d00*/  IADD3 R148, PT, PT, R232, -0xe9, RZ ;  /* 0xffffff17e8947810 */ /* 0x000fe40007ffe0ff */
[----:B------:R-:W-:Y:S02]  /*21d10*/  FMNMX3.FTZ R2, R2, R56, R57, !PT ;  /* 0x0000003802027276 */ /* 0x000fe40007810039 */
[----:B------:R-:W-:Y:S02]  /*21d20*/  IABS R173, R150 ;  /* 0x0000009600ad7213 */ /* 0x000fe40000000000 */
[----:B------:R-:W-:Y:S02]  /*21d30*/  FMNMX3.FTZ R0, R0, R62, R63, !PT ;  /* 0x0000003e00007276 */ /* 0x000fe4000781003f */
[----:B------:R-:W-:Y:S02]  /*21d40*/  IABS R150, R148 ;  /* 0x0000009400967213 */ /* 0x000fe40000000000 */
[----:B------:R-:W-:Y:S02]  /*21d50*/  FMNMX3.FTZ R2, R2, R60, R61, !PT ;  /* 0x0000003c02027276 */ /* 0x000fe4000781003d */
[----:B------:R-:W-:Y:S02]  /*21d60*/  MOV R148, R173 ;  /* 0x000000ad00947202 */ /* 0x000fe40000000f00 */
[----:B------:R-:W-:Y:S02]  /*21d70*/  FMNMX3.FTZ R0, R0, R66, R67, !PT ;  /* 0x0000004200007276 */ /* 0x000fe40007810043 */
[----:B------:R-:W-:Y:S02]  /*21d80*/  FMNMX3.FTZ R2, R2, R64, R65, !PT ;  /* 0x0000004002027276 */ /* 0x000fe40007810041 */
[----:B------:R-:W-:Y:S02]  /*21d90*/  I2FP.F32.S32 R148, R148 ;  /* 0x0000009400947245 */ /* 0x000fe40000201400 */
[----:B------:R-:W-:Y:S02]  /*21da0*/  I2FP.F32.S32 R172, R150 ;  /* 0x0000009600ac7245 */ /* 0x000fe40000201400 */
[----:B------:R-:W-:Y:S01]  /*21db0*/  FMNMX3.FTZ R0, R0, R70, R71, !PT ;  /* 0x0000004600007276 */ /* 0x000fe20007810047 */
[C---:B------:R-:W-:Y:S01]  /*21dc0*/  FFMA.FTZ R116, -R151.reuse, R148, R116 ;  /* 0x0000009497747223 */ /* 0x040fe20000010174 */
[----:B------:R-:W-:Y:S01]  /*21dd0*/  FMNMX3.FTZ R2, R2, R68, R69, !PT ;  /* 0x0000004402027276 */ /* 0x000fe20007810045 */
[C---:B------:R-:W-:Y:S01]  /*21de0*/  FFMA.FTZ R122, -R151.reuse, R148, R122 ;  /* 0x00000094977a7223 */ /* 0x040fe2000001017a */
[C---:B------:R-:W-:Y:S01]  /*21df0*/  IADD3 R150, PT, PT, R232.reuse, -0xf0, RZ ;  /* 0xffffff10e8967810 */ /* 0x040fe20007ffe0ff */
[CC--:B------:R-:W-:Y:S01]  /*21e00*/  FFMA.FTZ R117, -R151.reuse, R172.reuse, R117 ;  /* 0x000000ac97757223 */ /* 0x0c0fe20000010175 */
[----:B------:R-:W-:Y:S01]  /*21e10*/  IADD3 R148, PT, PT, R232, -0xf1, RZ ;  /* 0xffffff0fe8947810 */ /* 0x000fe20007ffe0ff */
[C---:B------:R-:W-:Y:S01]  /*21e20*/  FFMA.FTZ R123, -R151.reuse, R172, R123 ;  /* 0x000000ac977b7223 */ /* 0x040fe2000001017b */
        /* <DEDUP_REMOVED lines=9> */
[----:B------:R-:W-:Y:S02]  /*21ec0*/  FMNMX3.FTZ R2, R2, R80, R81, !PT ;  /* 0x0000005002027276 */ /* 0x000fe40007810051 */
[----:B------:R-:W-:Y:S01]  /*21ed0*/  FMNMX3.FTZ R0, R0, R86, R87, !PT ;  /* 0x0000005600007276 */ /* 0x000fe20007810057 */
[C---:B------:R-:W-:Y:S01]  /*21ee0*/  FFMA.FTZ R120, -R151.reuse, R148, R120 ;  /* 0x0000009497787223 */ /* 0x040fe20000010178 */
[----:B------:R-:W-:Y:S01]  /*21ef0*/  FMNMX3.FTZ R2, R2, R84, R85, !PT ;  /* 0x0000005402027276 */ /* 0x000fe20007810055 */
[C---:B------:R-:W-:Y:S01]  /*21f00*/  FFMA.FTZ R126, -R151.reuse, R148, R126 ;  /* 0x00000094977e7223 */ /* 0x040fe2000001017e */
[----:B------:R-:W-:Y:S02]  /*21f10*/  IADD3 R148, PT, PT, R232, -0xf9, RZ ;  /* 0xffffff07e8947810 */ /* 0x000fe40007ffe0ff */
[----:B------:R-:W-:Y:S02]  /*21f20*/  FMNMX3.FTZ R0, R0, R90, R91, !PT ;  /* 0x0000005a00007276 */ /* 0x000fe4000781005b */
[----:B------:R-:W-:Y:S02]  /*21f30*/  FMNMX3.FTZ R2, R2, R88, R89, !PT ;  /* 0x0000005802027276 */ /* 0x000fe40007810059 */
[----:B------:R-:W-:Y:S02]  /*21f40*/  IADD3 R150, PT, PT, R232, -0xf8, RZ ;  /* 0xffffff08e8967810 */ /* 0x000fe40007ffe0ff */
[----:B------:R-:W-:Y:S02]  /*21f50*/  IABS R174, R148 ;  /* 0x0000009400ae7213 */ /* 0x000fe40000000000 */
        /* <DEDUP_REMOVED lines=8> */
[CC--:B------:R-:W-:Y:S01]  /*21fe0*/  FFMA.FTZ R124, -R151.reuse, R0.reuse, R124 ;  /* 0x00000000977c7223 */ /* 0x0c0fe2000001017c */
[C---:B------:R-:W-:Y:S01]  /*21ff0*/  FFMA.FTZ R130, -R151.reuse, R0, R130 ;  /* 0x0000000097827223 */ /* 0x040fe20000010182 */
[----:B------:R-:W-:Y:S02]  /*22000*/  FMNMX3.FTZ R0, R150, R106, R107, !PT ;  /* 0x0000006a96007276 */ /* 0x000fe4000781006b */
[----:B------:R-:W-:Y:S02]  /*22010*/  FMNMX3.FTZ R148, R148, R104, R105, !PT ;  /* 0x0000006894947276 */ /* 0x000fe40007810069 */
[----:B------:R-:W-:Y:S02]  /*22020*/  FMNMX3.FTZ R0, R0, R110, R111, !PT ;  /* 0x0000006e00007276 */ /* 0x000fe4000781006f */
[----:B------:R-:W-:Y:S02]  /*22030*/  I2FP.F32.S32 R173, R173 ;  /* 0x000000ad00ad7245 */ /* 0x000fe40000201400 */
[----:B------:R-:W-:Y:S02]  /*22040*/  FMNMX3.FTZ R148, R148, R108, R109, !PT ;  /* 0x0000006c94947276 */ /* 0x000fe4000781006d */
[C---:B------:R-:W-:Y:S01]  /*22050*/  IADD3 R150, PT, PT, R232.reuse, -0x100, RZ ;  /* 0xffffff00e8967810 */ /* 0x040fe20007ffe0ff */
[CC--:B------:R-:W-:Y:S01]  /*22060*/  FFMA.FTZ R121, -R151.reuse, R173.reuse, R121 ;  /* 0x000000ad97797223 */ /* 0x0c0fe20000010179 */
[----:B------:R-:W-:Y:S01]  /*22070*/  IADD3 R172, PT, PT, R232, -0x101, RZ ;  /* 0xfffffeffe8ac7810 */ /* 0x000fe20007ffe0ff */
[C---:B------:R-:W-:Y:S01]  /*22080*/  FFMA.FTZ R127, -R151.reuse, R173, R127 ;  /* 0x000000ad977f7223 */ /* 0x040fe2000001017f */
[----:B------:R-:W-:Y:S02]  /*22090*/  FMNMX3.FTZ R0, R0, R114, R115, !PT ;  /* 0x0000007200007276 */ /* 0x000fe40007810073 */
[----:B------:R-:W-:Y:S02]  /*220a0*/  FMNMX3.FTZ R148, R148, R112, R113, !PT ;  /* 0x0000007094947276 */ /* 0x000fe40007810071 */
[----:B------:R-:W-:Y:S02]  /*220b0*/  I2FP.F32.S32 R2, R174 ;  /* 0x000000ae00027245 */ /* 0x000fe40000201400 */
[----:B------:R-:W-:Y:S02]  /*220c0*/  IABS R173, R150 ;  /* 0x0000009600ad7213 */ /* 0x000fe40000000000 */
[----:B------:R-:W-:Y:S01]  /*220d0*/  IABS R172, R172 ;  /* 0x000000ac00ac7213 */ /* 0x000fe20000000000 */
[C---:B------:R-:W-:Y:S01]  /*220e0*/  FFMA.FTZ R125, -R151.reuse, R2, R125 ;  /* 0x00000002977d7223 */ /* 0x040fe2000001017d */
[----:B------:R-:W-:Y:S01]  /*220f0*/  FMNMX3.FTZ R0, R0, R118, R119, !PT ;  /* 0x0000007600007276 */ /* 0x000fe20007810077 */
[C---:B------:R-:W-:Y:S01]  /*22100*/  FFMA.FTZ R131, -R151.reuse, R2, R131 ;  /* 0x0000000297837223 */ /* 0x040fe20000010183 */
        /* <DEDUP_REMOVED lines=10> */
[----:B------:R-:W-:Y:S02]  /*221b0*/  FMNMX3.FTZ R150, R150, R128, R129, !PT ;  /* 0x0000008096967276 */ /* 0x000fe40007810081 */
[----:B------:R-:W-:Y:S01]  /*221c0*/  IADD3 R233, PT, PT, R233, -0x100, RZ ;  /* 0xffffff00e9e97810 */ /* 0x000fe20007ffe0ff */
[----:B------:R-:W1:Y:S01]  /*221d0*/  SHFL.BFLY PT, R2, R0, 0x2, 0x1f ;  /* 0x0c401f0000027f89 */ /* 0x000e6200000e0000 */
[----:B------:R-:W-:Y:S07]  /*221e0*/  IADD3 R232, PT, PT, R232, 0x100, RZ ;  /* 0x00000100e8e87810 */ /* 0x000fee0007ffe0ff */
[----:B------:R-:W4:Y:S01]  /*221f0*/  SHFL.BFLY PT, R148, R150, 0x2, 0x1f ;  /* 0x0c401f0096947f89 */ /* 0x000f2200000e0000 */
[----:B-1----:R-:W-:Y:S02]  /*22200*/  FMNMX.FTZ R0, R0, R2, !PT ;  /* 0x0000000200007209 */ /* 0x002fe40007810000 */
[----:B----4-:R-:W-:Y:S05]  /*22210*/  FMNMX.FTZ R150, R150, R148, !PT ;  /* 0x0000009496967209 */ /* 0x010fea0007810000 */
[----:B------:R-:W1:Y:S08]  /*22220*/  SHFL.BFLY PT, R2, R0, 0x1, 0x1f ;  /* 0x0c201f0000027f89 */ /* 0x000e7000000e0000 */
[----:B------:R-:W4:Y:S01]  /*22230*/  SHFL.BFLY PT, R172, R150, 0x1, 0x1f ;  /* 0x0c201f0096ac7f89 */ /* 0x000f2200000e0000 */
[----:B-1----:R-:W-:Y:S02]  /*22240*/  FMNMX.FTZ R148, R0, R2, !PT ;  /* 0x0000000200947209 */ /* 0x002fe40007810000 */
[----:B----4-:R-:W-:Y:S03]  /*22250*/  FMNMX.FTZ R150, R150, R172, !PT ;  /* 0x000000ac96967209 */ /* 0x010fe60007810000 */
[----:B------:R-:W-:Y:S01]  /*22260*/  FADD.FTZ R0, -R148, R3 ;  /* 0x0000000394007221 */ /* 0x000fe20000010100 */
[----:B--2---:R-:W-:Y:S01]  /*22270*/  SHF.L.U32 R172, R176, 0x6, RZ ;  /* 0x00000006b0ac7819 */ /* 0x004fe200000006ff */
[C---:B---3--:R-:W-:Y:S01]  /*22280*/  FMUL.FTZ R186, R149.reuse, R148 ;  /* 0x0000009495ba7220 */ /* 0x048fe20000410000 */
[C---:B------:R-:W-:Y:S01]  /*22290*/  FSETP.NEU.FTZ.AND P1, PT, R150.reuse, -INF , PT ;  /* 0xff8000009600780b */ /* 0x040fe20003f3d000 */
[----:B------:R-:W-:Y:S01]  /*222a0*/  FADD.FTZ R2, -R150, R152 ;  /* 0x0000009896027221 */ /* 0x000fe20000010100 */
[C---:B------:R-:W-:Y:S01]  /*222b0*/  FMUL.FTZ R3, R149.reuse, R0 ;  /* 0x0000000095037220 */ /* 0x040fe20000410000 */
[C---:B------:R-:W-:Y:S01]  /*222c0*/  FMUL.FTZ R188, R149.reuse, R150 ;  /* 0x0000009695bc7220 */ /* 0x040fe20000410000 */
[----:B------:R-:W-:Y:S01]  /*222d0*/  FSETP.NEU.FTZ.AND P0, PT, R148, -INF , PT ;  /* 0xff8000009400780b */ /* 0x000fe20003f1d000 */
[----:B------:R-:W-:Y:S01]  /*222e0*/  FMUL.FTZ R0, R149, R2 ;  /* 0x0000000295007220 */ /* 0x000fe20000410000 */
[----:B------:R-:W-:Y:S02]  /*222f0*/  LOP3.LUT R2, R153, 0x200, R172, 0xf8, !PT ;  /* 0x0000020099027812 */ /* 0x000fe400078ef8ac */
[----:B------:R-:W-:Y:S01]  /*22300*/  FSEL R188, R188, RZ, P1 ;  /* 0x000000ffbcbc7208 */ /* 0x000fe20000800000 */
[----:B------:R-:W1:Y:S01]  /*22310*/  MUFU.EX2 R3, R3 ;  /* 0x0000000300037308 */ /* 0x000e620000000800 */
[----:B------:R-:W-:Y:S02]  /*22320*/  LEA R184, R2, UR8, 0x1 ;  /* 0x0000000802b87c11 */ /* 0x000fe4000f8e08ff */
[----:B------:R-:W-:Y:S01]  /*22330*/  FSEL R186, R186, RZ, P0 ;  /* 0x000000ffbaba7208 */ /* 0x000fe20000000000 */
[-CC-:B------:R-:W-:Y:S01]  /*22340*/  FFMA.FTZ R8, R8, R149.reuse, -R188.reuse ;  /* 0x0000009508087223 */ /* 0x180fe200000108bc */
[----:B------:R-:W-:Y:S01]  /*22350*/  LOP3.LUT P0, RZ, R176, 0x2, RZ, 0xc0, !PT ;  /* 0x00000002b0ff7812 */ /* 0x000fe2000780c0ff */
[----:B------:R-:W2:Y:S01]  /*22360*/  LDSM.16.MT88.4 R172, [R184+0xa000] ;  /* 0x00a00000b8ac783b */ /* 0x000ea20000004200 */
[----:B------:R-:W-:Y:S03]  /*22370*/  MOV R2, 0x20 ;  /* 0x0000002000027802 */ /* 0x000fe60000000f00 */
[----:B------:R3:W-:Y:S01]  /*22380*/  MUFU.EX2 R201, R8 ;  /* 0x0000000800c97308 */ /* 0x0007e20000000800 */
[-CC-:B------:R-:W-:Y:S01]  /*22390*/  FFMA.FTZ R4, R4, R149.reuse, -R188.reuse ;  /* 0x0000009504047223 */ /* 0x180fe200000108bc */
[-C--:B------:R-:W-:Y:S01]  /*223a0*/  FFMA.FTZ R5, R5, R149.reuse, -R188 ;  /* 0x0000009505057223 */ /* 0x080fe200000108bc */
[----:B------:R-:W-:Y:S01]  /*223b0*/  SEL R2, R2, 0xffffffe0, !P0 ;  /* 0xffffffe002027807 */ /* 0x000fe20004000000 */
[-CC-:B------:R-:W-:Y:S01]  /*223c0*/  FFMA.FTZ R6, R6, R149.reuse, -R186.reuse ;  /* 0x0000009506067223 */ /* 0x180fe200000108ba */
[-C--:B------:R-:W-:Y:S01]  /*223d0*/  FFMA.FTZ R7, R7, R149.reuse, -R186 ;  /* 0x0000009507077223 */ /* 0x080fe200000108ba */
[-C--:B------:R-:W-:Y:S01]  /*223e0*/  FFMA.FTZ R9, R9, R149.reuse, -R188 ;  /* 0x0000009509097223 */ /* 0x080fe200000108bc */
[----:B------:R-:W-:Y:S01]  /*223f0*/  IADD3 R153, PT, PT, R2, R184, RZ ;  /* 0x000000b802997210 */ /* 0x000fe20007ffe0ff */
[-CC-:B------:R-:W-:Y:S01]  /*22400*/  FFMA.FTZ R10, R10, R149.reuse, -R186.reuse ;  /* 0x000000950a0a7223 */ /* 0x180fe200000108ba */
[----:B------:R-:W-:Y:S01]  /*22410*/  FFMA.FTZ R11, R11, R149, -R186 ;  /* 0x000000950b0b7223 */ /* 0x000fe200000108ba */
[----:B------:R-:W4:Y:S01]  /*22420*/  MUFU.EX2 R0, R0 ;  /* 0x0000000000007308 */ /* 0x000f220000000800 */
[C---:B------:R-:W-:Y:S01]  /*22430*/  IADD3 R152, PT, PT, R184.reuse, 0xa040, RZ ;  /* 0x0000a040b8987810 */ /* 0x040fe20007ffe0ff */
[----:B------:R-:W5:Y:S01]  /*22440*/  LDSM.16.MT88.4 R176, [R153+0xa000] ;  /* 0x00a0000099b0783b */ /* 0x000f620000004200 */
[C---:B-1----:R-:W-:Y:S07]  /*22450*/  FMUL.FTZ R134, R3.reuse, R134 ;  /* 0x0000008603867220 */ /* 0x042fee0000410000 */
[----:B------:R1:W-:Y:S01]  /*22460*/  MUFU.EX2 R199, R5 ;  /* 0x0000000500c77308 */ /* 0x0003e20000000800 */
[----:B---3--:R-:W-:Y:S01]  /*22470*/  IADD3 R8, PT, PT, R184, 0xa000, RZ ;  /* 0x0000a000b8087810 */ /* 0x008fe20007ffe0ff */
[C---:B------:R-:W-:Y:S01]  /*22480*/  FMUL.FTZ R135, R3.reuse, R135 ;  /* 0x0000008703877220 */ /* 0x040fe20000410000 */
[--C-:B------:R-:W-:Y:S07]  /*22490*/  FFMA.FTZ R16, R16, R149, -R188.reuse ;  /* 0x0000009510107223 */ /* 0x100fee00000108bc */
[----:B------:R3:W2:Y:S01]  /*224a0*/  MUFU.EX2 R200, R4 ;  /* 0x0000000400c87308 */ /* 0x0006a20000000800 */
[----:B------:R-:W-:Y:S01]  /*224b0*/  @P2 IADD3 R152, PT, PT, R8, -0x40, RZ ;  /* 0xffffffc008982810 */ /* 0x000fe20007ffe0ff */
[C---:B------:R-:W-:Y:S01]  /*224c0*/  FMUL.FTZ R138, R3.reuse, R138 ;  /* 0x0000008a038a7220 */ /* 0x040fe20000410000 */
[----:B------:R-:W-:Y:S07]  /*224d0*/  FMUL.FTZ R139, R3, R139 ;  /* 0x0000008b038b7220 */ /* 0x000fee0000410000 */
[----:B------:R5:W-:Y:S01]  /*224e0*/  MUFU.EX2 R195, R6 ;  /* 0x0000000600c37308 */ /* 0x000be20000000800 */
[----:B------:R-:W-:Y:S01]  /*224f0*/  IADD3 R2, PT, PT, R2, R152, RZ ;  /* 0x0000009802027210 */ /* 0x000fe20007ffe0ff */
[----:B------:R-:W5:Y:S01]  /*22500*/  LDSM.16.MT88.4 R180, [R152] ;  /* 0x0000000098b4783b */ /* 0x000f620000004200 */
[C---:B----4-:R-:W-:Y:S07]  /*22510*/  FMUL.FTZ R8, R0.reuse, R160 ;  /* 0x000000a000087220 */ /* 0x050fee0000410000 */
[----:B------:R4:W4:Y:S01]  /*22520*/  MUFU.EX2 R197, R7 ;  /* 0x0000000700c57308 */ /* 0x0009220000000800 */
[C---:B------:R-:W-:Y:S01]  /*22530*/  FMUL.FTZ R132, R0.reuse, R132 ;  /* 0x0000008400847220 */ /* 0x040fe20000410000 */
[C---:B-1----:R-:W-:Y:S01]  /*22540*/  FMUL.FTZ R5, R0.reuse, R157 ;  /* 0x0000009d00057220 */ /* 0x042fe20000410000 */
[C---:B------:R-:W-:Y:S07]  /*22550*/  FMUL.FTZ R133, R0.reuse, R133 ;  /* 0x0000008500857220 */ /* 0x040fee0000410000 */
[----:B------:R-:W1:Y:S01]  /*22560*/  MUFU.EX2 R202, R9 ;  /* 0x0000000900ca7308 */ /* 0x000e620000000800 */
[C---:B------:R-:W-:Y:S01]  /*22570*/  FMUL.FTZ R136, R0.reuse, R136 ;  /* 0x0000008800887220 */ /* 0x040fe20000410000 */
[C---:B---3--:R-:W-:Y:S01]  /*22580*/  FMUL.FTZ R4, R0.reuse, R156 ;  /* 0x0000009c00047220 */ /* 0x048fe20000410000 */
[----:B--2---:R-:W-:Y:S07]  /*22590*/  F2FP.F16.F32.PACK_AB R156, R199, R200 ;  /* 0x000000c8c79c723e */ /* 0x004fee00000000ff */
[----:B------:R2:W-:Y:S01]  /*225a0*/  MUFU.EX2 R196, R10 ;  /* 0x0000000a00c47308 */ /* 0x0005e20000000800 */
[----:B------:R-:W-:Y:S01]  /*225b0*/  FMUL.FTZ R137, R0, R137 ;  /* 0x0000008900897220 */ /* 0x000fe20000410000 */
[----:B-----5:R-:W-:Y:S01]  /*225c0*/  FMUL.FTZ R6, R3, R158 ;  /* 0x0000009e03067220 */ /* 0x020fe20000410000 */
[-CC-:B------:R-:W-:Y:S07]  /*225d0*/  FFMA.FTZ R24, R24, R149.reuse, -R188.reuse ;  /* 0x0000009518187223 */ /* 0x180fee00000108bc */
[----:B------:R-:W3:Y:S01]  /*225e0*/  MUFU.EX2 R198, R11 ;  /* 0x0000000b00c67308 */ /* 0x000ee20000000800 */
[----:B------:R-:W-:Y:S01]  /*225f0*/  FFMA.FTZ R25, R25, R149, -R188 ;  /* 0x0000009519197223 */ /* 0x000fe200000108bc */
[----:B----4-:R-:W-:Y:S01]  /*22600*/  FMUL.FTZ R7, R3, R159 ;  /* 0x0000009f03077220 */ /* 0x010fe20000410000 */
[----:B------:R-:W-:Y:S07]  /*22610*/  F2FP.F16.F32.PACK_AB R157, R197, R195 ;  /* 0x000000c3c59d723e */ /* 0x000fee00000000ff */
[----:B------:R4:W-:Y:S01]  /*22620*/  MUFU.EX2 R192, R16 ;  /* 0x0000001000c07308 */ /* 0x0009e20000000800 */
[--C-:B------:R-:W-:Y:S01]  /*22630*/  FFMA.FTZ R26, R26, R149, -R186.reuse ;  /* 0x000000951a1a7223 */ /* 0x100fe200000108ba */
[----:B-1----:R-:W-:Y:S01]  /*22640*/  F2FP.F16.F32.PACK_AB R158, R202, R201 ;  /* 0x000000c9ca9e723e */ /* 0x002fe200000000ff */
[----:B------:R-:W-:Y:S01]  /*22650*/  FMUL.FTZ R9, R0, R161 ;  /* 0x000000a100097220 */ /* 0x000fe20000410000 */
[-C--:B------:R-:W-:Y:S01]  /*22660*/  FFMA.FTZ R27, R27, R149.reuse, -R186 ;  /* 0x000000951b1b7223 */ /* 0x080fe200000108ba */
[-CC-:B------:R-:W-:Y:S01]  /*22670*/  FFMA.FTZ R28, R28, R149.reuse, -R188.reuse ;  /* 0x000000951c1c7223 */ /* 0x180fe200000108bc */
[----:B--2---:R-:W-:Y:S01]  /*22680*/  FMUL.FTZ R10, R3, R162 ;  /* 0x000000a2030a7220 */ /* 0x004fe20000410000 */
        /* <DEDUP_REMOVED lines=21> */
[C---:B------:R-:W-:Y:S03]  /*227e0*/  HMMA.16816.F32 R132, R156.reuse, R176, R132 ;  /* 0x000000b09c84723c */ /* 0x040fe60000001884 */
[-CC-:B------:R-:W-:Y:S01]  /*227f0*/  FFMA.FTZ R12, R12, R149.reuse, -R188.reuse ;  /* 0x000000950c0c7223 */ /* 0x180fe200000108bc */
[-C--:B------:R-:W-:Y:S01]  /*22800*/  FFMA.FTZ R13, R13, R149.reuse, -R188 ;  /* 0x000000950d0d7223 */ /* 0x080fe200000108bc */
[-CC-:B------:R-:W-:Y:S01]  /*22810*/  FFMA.FTZ R14, R14, R149.reuse, -R186.reuse ;  /* 0x000000950e0e7223 */ /* 0x180fe200000108ba */
[----:B------:R-:W-:Y:S01]  /*22820*/  FFMA.FTZ R15, R15, R149, -R186 ;  /* 0x000000950f0f7223 */ /* 0x000fe200000108ba */
[----:B------:R3:W-:Y:S01]  /*22830*/  MUFU.EX2 R191, R12 ;  /* 0x0000000c00bf7308 */ /* 0x0007e20000000800 */
[C---:B------:R-:W-:Y:S01]  /*22840*/  HMMA.16816.F32 R136, R156.reuse, R178, R136 ;  /* 0x000000b29c88723c */ /* 0x040fe20000001888 */
[----:B------:R-:W5:Y:S02]  /*22850*/  LDSM.16.MT88.4 R176, [R153+0xa800] ;  /* 0x00a8000099b0783b */ /* 0x000f640000004200 */
[C---:B------:R-:W-:Y:S01]  /*22860*/  FMUL.FTZ R142, R3.reuse, R142 ;  /* 0x0000008e038e7220 */ /* 0x040fe20000410000 */
[----:B------:R-:W-:Y:S01]  /*22870*/  FMUL.FTZ R143, R3, R143 ;  /* 0x0000008f038f7220 */ /* 0x000fe20000410000 */
[C---:B------:R-:W-:Y:S01]  /*22880*/  FMUL.FTZ R140, R0.reuse, R140 ;  /* 0x0000008c008c7220 */ /* 0x040fe20000410000 */
[----:B------:R-:W-:Y:S03]  /*22890*/  FMUL.FTZ R141, R0, R141 ;  /* 0x0000008d008d7220 */ /* 0x000fe60000410000 */
[----:B------:R1:W2:Y:S01]  /*228a0*/  MUFU.EX2 R193, R13 ;  /* 0x0000000d00c17308 */ /* 0x0002a20000000800 */
[-C--:B------:R-:W-:Y:S01]  /*228b0*/  FFMA.FTZ R17, R17, R149.reuse, -R188 ;  /* 0x0000009511117223 */ /* 0x080fe200000108bc */
[-CC-:B------:R-:W-:Y:S01]  /*228c0*/  FFMA.FTZ R18, R18, R149.reuse, -R186.reuse ;  /* 0x0000009512127223 */ /* 0x180fe200000108ba */
[----:B----4-:R-:W-:Y:S07]  /*228d0*/  FFMA.FTZ R16, R19, R149, -R186 ;  /* 0x0000009513107223 */ /* 0x010fee00000108ba */
[----:B------:R4:W-:Y:S01]  /*228e0*/  MUFU.EX2 R185, R14 ;  /* 0x0000000e00b97308 */ /* 0x0009e20000000800 */
[C---:B------:R-:W-:Y:S01]  /*228f0*/  FMUL.FTZ R19, R3.reuse, R171 ;  /* 0x000000ab03137220 */ /* 0x040fe20000410000 */
[C---:B------:R-:W-:Y:S08]  /*22900*/  HMMA.16816.F32 R140, R156.reuse, R180, R140 ;  /* 0x000000b49c8c723c */ /* 0x040ff0000000188c */
[----:B------:R2:W5:Y:S01]  /*22910*/  MUFU.EX2 R190, R15 ;  /* 0x0000000f00be7308 */ /* 0x0005620000000800 */
[C---:B------:R-:W-:Y:S01]  /*22920*/  FMUL.FTZ R146, R3.reuse, R146 ;  /* 0x0000009203927220 */ /* 0x040fe20000410000 */
[C---:B------:R-:W-:Y:S01]  /*22930*/  FMUL.FTZ R147, R3.reuse, R147 ;  /* 0x0000009303937220 */ /* 0x040fe20000410000 */
[C---:B------:R-:W-:Y:S01]  /*22940*/  FMUL.FTZ R144, R0.reuse, R144 ;  /* 0x0000009000907220 */ /* 0x040fe20000410000 */
[C---:B------:R-:W-:Y:S06]  /*22950*/  FMUL.FTZ R145, R0.reuse, R145 ;  /* 0x0000009100917220 */ /* 0x040fec0000410000 */
[----:B------:R5:W5:Y:S01]  /*22960*/  MUFU.EX2 R194, R17 ;  /* 0x0000001100c27308 */ /* 0x000b620000000800 */
[C---:B---3--:R-:W-:Y:S01]  /*22970*/  FMUL.FTZ R12, R0.reuse, R164 ;  /* 0x000000a4000c7220 */ /* 0x048fe20000410000 */
[----:B-1----:R-:W-:Y:S01]  /*22980*/  FMUL.FTZ R13, R0, R165 ;  /* 0x000000a5000d7220 */ /* 0x002fe20000410000 */
[--C-:B------:R-:W-:Y:S07]  /*22990*/  FFMA.FTZ R20, R20, R149, -R188.reuse ;  /* 0x0000009514147223 */ /* 0x100fee00000108bc */
[----:B------:R1:W-:Y:S01]  /*229a0*/  MUFU.EX2 R187, R18 ;  /* 0x0000001200bb7308 */ /* 0x0003e20000000800 */
[C---:B----4-:R-:W-:Y:S01]  /*229b0*/  FMUL.FTZ R14, R3.reuse, R166 ;  /* 0x000000a6030e7220 */ /* 0x050fe20000410000 */
[C---:B------:R-:W-:Y:S08]  /*229c0*/  HMMA.16816.F32 R144, R156.reuse, R182, R144 ;  /* 0x000000b69c90723c */ /* 0x040ff00000001890 */
[----:B------:R3:W4:Y:S01]  /*229d0*/  MUFU.EX2 R189, R16 ;  /* 0x0000001000bd7308 */ /* 0x0007220000000800 */
[----:B--2---:R-:W-:Y:S01]  /*229e0*/  FMUL.FTZ R15, R3, R167 ;  /* 0x000000a7030f7220 */ /* 0x004fe20000410000 */
[-C--:B------:R-:W-:Y:S01]  /*229f0*/  FFMA.FTZ R21, R21, R149.reuse, -R188 ;  /* 0x0000009515157223 */ /* 0x080fe200000108bc */
[----:B------:R-:W2:Y:S07]  /*22a00*/  LDSM.16.MT88.4 R164, [R152+0x800] ;  /* 0x0008000098a4783b */ /* 0x000eae0000004200 */
[----:B------:R-:W-:Y:S01]  /*22a10*/  MUFU.EX2 R182, R24 ;  /* 0x0000001800b67308 */ /* 0x000fe20000000800 */
[--C-:B------:R-:W-:Y:S01]  /*22a20*/  FFMA.FTZ R22, R22, R149, -R186.reuse ;  /* 0x0000009516167223 */ /* 0x100fe200000108ba */
[----:B-----5:R-:W-:Y:S01]  /*22a30*/  FMUL.FTZ R17, R0, R169 ;  /* 0x000000a900117220 */ /* 0x020fe20000410000 */
[-C--:B------:R-:W-:Y:S01]  /*22a40*/  FFMA.FTZ R23, R23, R149.reuse, -R186 ;  /* 0x0000009517177223 */ /* 0x080fe200000108ba */
[C---:B------:R-:W-:Y:S06]  /*22a50*/  HMMA.16816.F32 R12, R156.reuse, R160, R12 ;  /* 0x000000a09c0c723c */ /* 0x040fec000000180c */
[----:B------:R-:W-:Y:S01]  /*22a60*/  MUFU.EX2 R180, R25 ;  /* 0x0000001900b47308 */ /* 0x000fe20000000800 */
[----:B-1----:R-:W-:Y:S01]  /*22a70*/  FMUL.FTZ R18, R3, R170 ;  /* 0x000000aa03127220 */ /* 0x002fe20000410000 */
[-CC-:B------:R-:W-:Y:S08]  /*22a80*/  FFMA.FTZ R116, R116, R149.reuse, -R188.reuse ;  /* 0x0000009574747223 */ /* 0x180ff000000108bc */
[----:B------:R-:W-:Y:S01]  /*22a90*/  MUFU.EX2 R181, R20 ;  /* 0x0000001400b57308 */ /* 0x000fe20000000800 */
[----:B---3--:R-:W-:Y:S01]  /*22aa0*/  FMUL.FTZ R16, R0, R168 ;  /* 0x000000a800107220 */ /* 0x008fe20000410000 */
[-C--:B------:R-:W-:Y:S01]  /*22ab0*/  FFMA.FTZ R117, R117, R149.reuse, -R188 ;  /* 0x0000009575757223 */ /* 0x080fe200000108bc */
[----:B------:R-:W-:Y:S07]  /*22ac0*/  LDSM.16.MT88.4 R168, [R184+0xb000] ;  /* 0x00b00000b8a8783b */ /* 0x000fee0000004200 */
[----:B------:R-:W1:Y:S01]  /*22ad0*/  MUFU.EX2 R183, R21 ;  /* 0x0000001500b77308 */ /* 0x000e620000000800 */
[-CC-:B------:R-:W-:Y:S01]  /*22ae0*/  FFMA.FTZ R118, R118, R149.reuse, -R186.reuse ;  /* 0x0000009576767223 */ /* 0x180fe200000108ba */
[-C--:B------:R-:W-:Y:S01]  /*22af0*/  FFMA.FTZ R119, R119, R149.reuse, -R186 ;  /* 0x0000009577777223 */ /* 0x080fe200000108ba */
[--C-:B------:R-:W-:Y:S01]  /*22b00*/  FFMA.FTZ R120, R120, R149, -R188.reuse ;  /* 0x0000009578787223 */ /* 0x100fe200000108bc */
[----:B------:R-:W-:Y:S06]  /*22b10*/  HMMA.16816.F32 R16, R156, R162, R16 ;  /* 0x000000a29c10723c */ /* 0x000fec0000001810 */
[----:B------:R-:W-:Y:S01]  /*22b20*/  MUFU.EX2 R116, R116 ;  /* 0x0000007400747308 */ /* 0x000fe20000000800 */
[----:B------:R-:W-:Y:S01]  /*22b30*/  F2FP.F16.F32.PACK_AB R156, R193, R191 ;  /* 0x000000bfc19c723e */ /* 0x000fe200000000ff */
[----:B------:R-:W3:Y:S01]  /*22b40*/  LDSM.16.MT88.4 R160, [R2+0x800] ;  /* 0x0008000002a0783b */ /* 0x000ee20000004200 */
[----:B------:R-:W-:Y:S07]  /*22b50*/  F2FP.F16.F32.PACK_AB R157, R190, R185 ;  /* 0x000000b9be9d723e */ /* 0x000fee00000000ff */
[----:B------:R-:W-:Y:S01]  /*22b60*/  MUFU.EX2 R117, R117 ;  /* 0x0000007500757308 */ /* 0x000fe20000000800 */
[----:B------:R-:W-:Y:S01]  /*22b70*/  F2FP.F16.F32.PACK_AB R158, R194, R192 ;  /* 0x000000c0c29e723e */ /* 0x000fe200000000ff */
[----:B------:R-:W-:Y:S01]  /*22b80*/  FFMA.FTZ R121, R121, R149, -R188 ;  /* 0x0000009579797223 */ /* 0x000fe200000108bc */
[----:B----4-:R-:W-:Y:S07]  /*22b90*/  F2FP.F16.F32.PACK_AB R159, R189, R187 ;  /* 0x000000bbbd9f723e */ /* 0x010fee00000000ff */
[----:B------:R-:W-:Y:S01]  /*22ba0*/  MUFU.EX2 R118, R118 ;  /* 0x0000007600767308 */ /* 0x000fe20000000800 */
[----:B-1----:R-:W-:Y:S01]  /*22bb0*/  F2FP.F16.F32.PACK_AB R20, R183, R181 ;  /* 0x000000b5b714723e */ /* 0x002fe200000000ff */
        /* <DEDUP_REMOVED lines=20> */
[----:B------:R4:W-:Y:S01]  /*22d00*/  MUFU.EX2 R177, R22 ;  /* 0x0000001600b17308 */ /* 0x0009e20000000800 */
[-C--:B------:R-:W-:Y:S01]  /*22d10*/  FFMA.FTZ R53, R53, R149.reuse, -R188 ;  /* 0x0000009535357223 */ /* 0x080fe200000108bc */
[-CC-:B------:R-:W-:Y:S01]  /*22d20*/  FFMA.FTZ R54, R54, R149.reuse, -R186.reuse ;  /* 0x0000009536367223 */ /* 0x180fe200000108ba */
[-C--:B------:R-:W-:Y:S07]  /*22d30*/  FFMA.FTZ R55, R55, R149.reuse, -R186 ;  /* 0x0000009537377223 */ /* 0x080fee00000108ba */
[----:B------:R-:W5:Y:S01]  /*22d40*/  MUFU.EX2 R176, R23 ;  /* 0x0000001700b07308 */ /* 0x000f620000000800 */
[-CC-:B------:R-:W-:Y:S01]  /*22d50*/  FFMA.FTZ R56, R56, R149.reuse, -R188.reuse ;  /* 0x0000009538387223 */ /* 0x180fe200000108bc */
[C---:B------:R-:W-:Y:S08]  /*22d60*/  HMMA.16816.F32 R136, R156.reuse, R178, R136 ;  /* 0x000000b29c88723c */ /* 0x040ff00000001888 */
[----:B------:R-:W-:Y:S01]  /*22d70*/  MUFU.EX2 R178, R26 ;  /* 0x0000001a00b27308 */ /* 0x000fe20000000800 */
[-C--:B------:R-:W-:Y:S01]  /*22d80*/  FFMA.FTZ R57, R57, R149.reuse, -R188 ;  /* 0x0000009539397223 */ /* 0x080fe200000108bc */
[-CC-:B------:R-:W-:Y:S01]  /*22d90*/  FFMA.FTZ R58, R58, R149.reuse, -R186.reuse ;  /* 0x000000953a3a7223 */ /* 0x180fe200000108ba */
[-C--:B------:R-:W-:Y:S07]  /*22da0*/  FFMA.FTZ R59, R59, R149.reuse, -R186 ;  /* 0x000000953b3b7223 */ /* 0x080fee00000108ba */
[----:B------:R-:W3:Y:S01]  /*22db0*/  MUFU.EX2 R179, R27 ;  /* 0x0000001b00b37308 */ /* 0x000ee20000000800 */
[-CC-:B------:R-:W-:Y:S01]  /*22dc0*/  FFMA.FTZ R60, R60, R149.reuse, -R188.reuse ;  /* 0x000000953c3c7223 */ /* 0x180fe200000108bc */
[C---:B--2---:R-:W-:Y:S08]  /*22dd0*/  HMMA.16816.F32 R140, R156.reuse, R164, R140 ;  /* 0x000000a49c8c723c */ /* 0x044ff0000000188c */
[----:B------:R-:W-:Y:S01]  /*22de0*/  MUFU.EX2 R44, R44 ;  /* 0x0000002c002c7308 */ /* 0x000fe20000000800 */
[----:B----4-:R-:W-:Y:S01]  /*22df0*/  F2FP.F16.F32.PACK_AB R22, R180, R182 ;  /* 0x000000b6b416723e */ /* 0x010fe200000000ff */
[----:B------:R-:W-:Y:S01]  /*22e00*/  FFMA.FTZ R61, R61, R149, -R188 ;  /* 0x000000953d3d7223 */ /* 0x000fe200000108bc */
[----:B-----5:R-:W-:Y:S07]  /*22e10*/  F2FP.F16.F32.PACK_AB R21, R176, R177 ;  /* 0x000000b1b015723e */ /* 0x020fee00000000ff */
[----:B------:R-:W-:Y:S01]  /*22e20*/  MUFU.EX2 R45, R45 ;  /* 0x0000002d002d7308 */ /* 0x000fe20000000800 */
[-CC-:B------:R-:W-:Y:S01]  /*22e30*/  FFMA.FTZ R62, R62, R149.reuse, -R186.reuse ;  /* 0x000000953e3e7223 */ /* 0x180fe200000108ba */
[C---:B------:R-:W-:Y:S01]  /*22e40*/  HMMA.16816.F32 R144, R156.reuse, R166, R144 ;  /* 0x000000a69c90723c */ /* 0x040fe20000001890 */
[----:B------:R-:W-:Y:S07]  /*22e50*/  LDSM.16.MT88.4 R164, [R153+0xb800] ;  /* 0x00b8000099a4783b */ /* 0x000fee0000004200 */
[----:B------:R-:W-:Y:S01]  /*22e60*/  MUFU.EX2 R46, R46 ;  /* 0x0000002e002e7308 */ /* 0x000fe20000000800 */
[-C--:B------:R-:W-:Y:S01]  /*22e70*/  FFMA.FTZ R63, R63, R149.reuse, -R186 ;  /* 0x000000953f3f7223 */ /* 0x080fe200000108ba */
[----:B---3--:R-:W-:Y:S01]  /*22e80*/  F2FP.F16.F32.PACK_AB R23, R179, R178 ;  /* 0x000000b2b317723e */ /* 0x008fe200000000ff */
        /* <DEDUP_REMOVED lines=11> */
[----:B------:R-:W-:Y:S01]  /*22f40*/  HMMA.16816.F32 R16, R156, R162, R16 ;  /* 0x000000a29c10723c */ /* 0x000fe20000001810 */
[----:B------:R-:W3:Y:S07]  /*22f50*/  LDSM.16.MT88.4 R156, [R2+0x1000] ;  /* 0x00100000029c783b */ /* 0x000eee0000004200 */
[----:B------:R-:W-:Y:S01]  /*22f60*/  MUFU.EX2 R50, R50 ;  /* 0x0000003200327308 */ /* 0x000fe20000000800 */
[-CC-:B------:R-:W-:Y:S01]  /*22f70*/  FFMA.FTZ R70, R70, R149.reuse, -R186.reuse ;  /* 0x0000009546467223 */ /* 0x180fe200000108ba */
[-C--:B------:R-:W-:Y:S01]  /*22f80*/  FFMA.FTZ R71, R71, R149.reuse, -R186 ;  /* 0x0000009547477223 */ /* 0x080fe200000108ba */
[-CC-:B------:R-:W-:Y:S07]  /*22f90*/  FFMA.FTZ R72, R72, R149.reuse, -R188.reuse ;  /* 0x0000009548487223 */ /* 0x180fee00000108bc */
[----:B------:R-:W-:Y:S01]  /*22fa0*/  MUFU.EX2 R51, R51 ;  /* 0x0000003300337308 */ /* 0x000fe20000000800 */
[-C--:B------:R-:W-:Y:S01]  /*22fb0*/  FFMA.FTZ R73, R73, R149.reuse, -R188 ;  /* 0x0000009549497223 */ /* 0x080fe200000108bc */
[C---:B------:R-:W-:Y:S01]  /*22fc0*/  HMMA.16816.F32 R4, R20.reuse, R168, R4 ;  /* 0x000000a81404723c */ /* 0x040fe20000001804 */
[----:B------:R-:W4:Y:S07]  /*22fd0*/  LDSM.16.MT88.4 R160, [R184+0xb800] ;  /* 0x00b80000b8a0783b */ /* 0x000f2e0000004200 */
[----:B------:R-:W-:Y:S01]  /*22fe0*/  MUFU.EX2 R168, R34 ;  /* 0x0000002200a87308 */ /* 0x000fe20000000800 */
[-CC-:B------:R-:W-:Y:S09]  /*22ff0*/  FFMA.FTZ R74, R74, R149.reuse, -R186.reuse ;  /* 0x000000954a4a7223 */ /* 0x180ff200000108ba */
        /* <DEDUP_REMOVED lines=9> */
[C---:B-1----:R-:W-:Y:S08]  /*23090*/  HMMA.16816.F32 R132, R20.reuse, R172, R132 ;  /* 0x000000ac1484723c */ /* 0x042ff00000001884 */
[----:B------:R-:W-:Y:S01]  /*230a0*/  MUFU.EX2 R172, R28 ;  /* 0x0000001c00ac7308 */ /* 0x000fe20000000800 */
[-CC-:B------:R-:W-:Y:S01]  /*230b0*/  FFMA.FTZ R80, R80, R149.reuse, -R188.reuse ;  /* 0x0000009550507223 */ /* 0x180fe200000108bc */
[-C--:B------:R-:W-:Y:S01]  /*230c0*/  FFMA.FTZ R81, R81, R149.reuse, -R188 ;  /* 0x0000009551517223 */ /* 0x080fe200000108bc */
[-CC-:B------:R-:W-:Y:S07]  /*230d0*/  FFMA.FTZ R82, R82, R149.reuse, -R186.reuse ;  /* 0x0000009552527223 */ /* 0x180fee00000108ba */
[----:B------:R-:W-:Y:S01]  /*230e0*/  MUFU.EX2 R173, R31 ;  /* 0x0000001f00ad7308 */ /* 0x000fe20000000800 */
[-C--:B------:R-:W-:Y:S01]  /*230f0*/  FFMA.FTZ R83, R83, R149.reuse, -R186 ;  /* 0x0000009553537223 */ /* 0x080fe200000108ba */
[C---:B------:R-:W-:Y:S08]  /*23100*/  HMMA.16816.F32 R136, R20.reuse, R174, R136 ;  /* 0x000000ae1488723c */ /* 0x040ff00000001888 */
[----:B------:R1:W5:Y:S01]  /*23110*/  MUFU.EX2 R175, R29 ;  /* 0x0000001d00af7308 */ /* 0x0003620000000800 */
[-CC-:B------:R-:W-:Y:S01]  /*23120*/  FFMA.FTZ R84, R84, R149.reuse, -R188.reuse ;  /* 0x0000009554547223 */ /* 0x180fe200000108bc */
[-C--:B------:R-:W-:Y:S01]  /*23130*/  FFMA.FTZ R85, R85, R149.reuse, -R188 ;  /* 0x0000009555557223 */ /* 0x080fe200000108bc */
[-CC-:B------:R-:W-:Y:S07]  /*23140*/  FFMA.FTZ R86, R86, R149.reuse, -R186.reuse ;  /* 0x0000009556567223 */ /* 0x180fee00000108ba */
[----:B------:R4:W5:Y:S01]  /*23150*/  MUFU.EX2 R174, R33 ;  /* 0x0000002100ae7308 */ /* 0x0009620000000800 */
[-C--:B------:R-:W-:Y:S01]  /*23160*/  FFMA.FTZ R87, R87, R149.reuse, -R186 ;  /* 0x0000009557577223 */ /* 0x080fe200000108ba */
[C---:B--2---:R-:W-:Y:S08]  /*23170*/  HMMA.16816.F32 R140, R20.reuse, R24, R140 ;  /* 0x00000018148c723c */ /* 0x044ff0000000188c */
[----:B------:R-:W-:Y:S01]  /*23180*/  MUFU.EX2 R52, R52 ;  /* 0x0000003400347308 */ /* 0x000fe20000000800 */
[-CC-:B------:R-:W-:Y:S01]  /*23190*/  FFMA.FTZ R88, R88, R149.reuse, -R188.reuse ;  /* 0x0000009558587223 */ /* 0x180fe200000108bc */
[-C--:B------:R-:W-:Y:S01]  /*231a0*/  FFMA.FTZ R89, R89, R149.reuse, -R188 ;  /* 0x0000009559597223 */ /* 0x080fe200000108bc */
[-CC-:B------:R-:W-:Y:S07]  /*231b0*/  FFMA.FTZ R90, R90, R149.reuse, -R186.reuse ;  /* 0x000000955a5a7223 */ /* 0x180fee00000108ba */
[----:B------:R-:W-:Y:S01]  /*231c0*/  MUFU.EX2 R53, R53 ;  /* 0x0000003500357308 */ /* 0x000fe20000000800 */
[-C--:B------:R-:W-:Y:S01]  /*231d0*/  FFMA.FTZ R91, R91, R149.reuse, -R186 ;  /* 0x000000955b5b7223 */ /* 0x080fe200000108ba */
[C---:B------:R-:W-:Y:S01]  /*231e0*/  HMMA.16816.F32 R144, R20.reuse, R26, R144 ;  /* 0x0000001a1490723c */ /* 0x040fe20000001890 */
[----:B-1----:R-:W1:Y:S07]  /*231f0*/  LDSM.16.MT88.4 R28, [R152+0x1800] ;  /* 0x00180000981c783b */ /* 0x002e6e0000004200 */
[----:B------:R-:W-:Y:S01]  /*23200*/  MUFU.EX2 R54, R54 ;  /* 0x0000003600367308 */ /* 0x000fe20000000800 */
[-CC-:B------:R-:W-:Y:S01]  /*23210*/  FFMA.FTZ R92, R92, R149.reuse, -R188.reuse ;  /* 0x000000955c5c7223 */ /* 0x180fe200000108bc */
[-C--:B------:R-:W-:Y:S01]  /*23220*/  FFMA.FTZ R93, R93, R149.reuse, -R188 ;  /* 0x000000955d5d7223 */ /* 0x080fe200000108bc */
[-CC-:B------:R-:W-:Y:S07]  /*23230*/  FFMA.FTZ R94, R94, R149.reuse, -R186.reuse ;  /* 0x000000955e5e7223 */ /* 0x180fee00000108ba */
[----:B------:R-:W-:Y:S01]  /*23240*/  MUFU.EX2 R55, R55 ;  /* 0x0000003700377308 */ /* 0x000fe20000000800 */
[-C--:B------:R-:W-:Y:S01]  /*23250*/  FFMA.FTZ R95, R95, R149.reuse, -R186 ;  /* 0x000000955f5f7223 */ /* 0x080fe200000108ba */
[C---:B---3--:R-:W-:Y:S01]  /*23260*/  HMMA.16816.F32 R12, R20.reuse, R156, R12 ;  /* 0x0000009c140c723c */ /* 0x048fe2000000180c */
        /* <DEDUP_REMOVED lines=8> */
[----:B----4-:R-:W3:Y:S07]  /*232f0*/  LDSM.16.MT88.4 R32, [R184+0xc000] ;  /* 0x00c00000b820783b */ /* 0x010eee0000004200 */
[----:B------:R-:W-:Y:S01]  /*23300*/  MUFU.EX2 R159, R36 ;  /* 0x00000024009f7308 */ /* 0x000fe20000000800 */
[----:B-----5:R-:W-:Y:S01]  /*23310*/  F2FP.F16.F32.PACK_AB R20, R175, R172 ;  /* 0x000000acaf14723e */ /* 0x020fe200000000ff */
[--C-:B------:R-:W-:Y:S01]  /*23320*/  FFMA.FTZ R100, R100, R149, -R188.reuse ;  /* 0x0000009564647223 */ /* 0x100fe200000108bc */
[----:B------:R-:W-:Y:S07]  /*23330*/  F2FP.F16.F32.PACK_AB R21, R173, R170 ;  /* 0x000000aaad15723e */ /* 0x000fee00000000ff */
[----:B------:R-:W-:Y:S01]  /*23340*/  MUFU.EX2 R158, R39 ;  /* 0x00000027009e7308 */ /* 0x000fe20000000800 */
[----:B------:R-:W-:Y:S01]  /*23350*/  F2FP.F16.F32.PACK_AB R22, R174, R171 ;  /* 0x000000abae16723e */ /* 0x000fe200000000ff */
[-C--:B------:R-:W-:Y:S01]  /*23360*/  FFMA.FTZ R101, R101, R149.reuse, -R188 ;  /* 0x0000009565657223 */ /* 0x080fe200000108bc */
[----:B------:R-:W-:Y:S07]  /*23370*/  F2FP.F16.F32.PACK_AB R23, R169, R168 ;  /* 0x000000a8a917723e */ /* 0x000fee00000000ff */
        /* <DEDUP_REMOVED lines=18> */
[----:B------:R2:W3:Y:S01]  /*234a0*/  MUFU.EX2 R162, R41 ;  /* 0x0000002900a27308 */ /* 0x0004e20000000800 */
[-C--:B------:R-:W-:Y:S01]  /*234b0*/  FFMA.FTZ R113, R113, R149.reuse, -R188 ;  /* 0x0000009571717223 */ /* 0x080fe200000108bc */
[C---:B------:R-:W-:Y:S08]  /*234c0*/  HMMA.16816.F32 R132, R20.reuse, R164, R132 ;  /* 0x000000a41484723c */ /* 0x040ff00000001884 */
[----:B------:R-:W-:Y:S01]  /*234d0*/  MUFU.EX2 R58, R58 ;  /* 0x0000003a003a7308 */ /* 0x000fe20000000800 */
[-CC-:B------:R-:W-:Y:S01]  /*234e0*/  FFMA.FTZ R114, R114, R149.reuse, -R186.reuse ;  /* 0x0000009572727223 */ /* 0x180fe200000108ba */
[-C--:B------:R-:W-:Y:S01]  /*234f0*/  FFMA.FTZ R115, R115, R149.reuse, -R186 ;  /* 0x0000009573737223 */ /* 0x080fe200000108ba */
[-CC-:B------:R-:W-:Y:S07]  /*23500*/  FFMA.FTZ R124, R124, R149.reuse, -R188.reuse ;  /* 0x000000957c7c7223 */ /* 0x180fee00000108bc */
[----:B------:R-:W3:Y:S01]  /*23510*/  MUFU.EX2 R59, R59 ;  /* 0x0000003b003b7308 */ /* 0x000ee20000000800 */
[-C--:B------:R-:W-:Y:S01]  /*23520*/  FFMA.FTZ R125, R125, R149.reuse, -R188 ;  /* 0x000000957d7d7223 */ /* 0x080fe200000108bc */
[C---:B------:R-:W-:Y:S01]  /*23530*/  HMMA.16816.F32 R136, R20.reuse, R166, R136 ;  /* 0x000000a61488723c */ /* 0x040fe20000001888 */
[----:B----4-:R-:W4:Y:S07]  /*23540*/  LDSM.16.MT88.4 R36, [R153+0xc000] ;  /* 0x00c000009924783b */ /* 0x010f2e0000004200 */
[----:B------:R-:W-:Y:S01]  /*23550*/  MUFU.EX2 R60, R60 ;  /* 0x0000003c003c7308 */ /* 0x000fe20000000800 */
[-CC-:B------:R-:W-:Y:S01]  /*23560*/  FFMA.FTZ R126, R126, R149.reuse, -R186.reuse ;  /* 0x000000957e7e7223 */ /* 0x180fe200000108ba */
[-C--:B------:R-:W-:Y:S01]  /*23570*/  FFMA.FTZ R127, R127, R149.reuse, -R186 ;  /* 0x000000957f7f7223 */ /* 0x080fe200000108ba */
[-C--:B------:R-:W-:Y:S07]  /*23580*/  FFMA.FTZ R128, R128, R149.reuse, -R188 ;  /* 0x0000009580807223 */ /* 0x080fee00000108bc */
[----:B------:R-:W4:Y:S01]  /*23590*/  MUFU.EX2 R61, R61 ;  /* 0x0000003d003d7308 */ /* 0x000f220000000800 */
[-C--:B------:R-:W-:Y:S01]  /*235a0*/  FFMA.FTZ R130, R130, R149.reuse, -R186 ;  /* 0x0000009582827223 */ /* 0x080fe200000108ba */
[C---:B-1----:R-:W-:Y:S01]  /*235b0*/  HMMA.16816.F32 R140, R20.reuse, R28, R140 ;  /* 0x0000001c148c723c */ /* 0x042fe2000000188c */
[----:B--2---:R-:W-:Y:S07]  /*235c0*/  LDSM.16.MT88.4 R40, [R152+0x2800] ;  /* 0x002800009828783b */ /* 0x004fee0000004200 */
[----:B------:R-:W-:Y:S01]  /*235d0*/  MUFU.EX2 R62, R62 ;  /* 0x0000003e003e7308 */ /* 0x000fe20000000800 */
[-C--:B------:R-:W-:Y:S01]  /*235e0*/  FFMA.FTZ R188, R129, R149.reuse, -R188 ;  /* 0x0000009581bc7223 */ /* 0x080fe200000108bc */
[----:B------:R-:W-:Y:S01]  /*235f0*/  FFMA.FTZ R186, R131, R149, -R186 ;  /* 0x0000009583ba7223 */ /* 0x000fe200000108ba */
[----:B------:R-:W-:Y:S07]  /*23600*/  ISETP.GT.AND P0, PT, R241, RZ, PT ;  /* 0x000000fff100720c */ /* 0x000fee0003f04270 */
[----:B------:R-:W1:Y:S01]  /*23610*/  MUFU.EX2 R63, R63 ;  /* 0x0000003f003f7308 */ /* 0x000e620000000800 */
[C---:B------:R-:W-:Y:S01]  /*23620*/  HMMA.16816.F32 R144, R20.reuse, R30, R144 ;  /* 0x0000001e1490723c */ /* 0x040fe20000001890 */
[----:B------:R-:W2:Y:S08]  /*23630*/  LDSM.16.MT88.4 R28, [R152+0x2000] ;  /* 0x00200000981c783b */ /* 0x000eb00000004200 */
[----:B------:R-:W-:Y:S10]  /*23640*/  MUFU.EX2 R64, R64 ;  /* 0x0000004000407308 */ /* 0x000ff40000000800 */
[----:B------:R-:W1:Y:S01]  /*23650*/  MUFU.EX2 R65, R65 ;  /* 0x0000004100417308 */ /* 0x000e620000000800 */
[C---:B------:R-:W-:Y:S09]  /*23660*/  HMMA.16816.F32 R12, R20.reuse, R24, R12 ;  /* 0x00000018140c723c */ /* 0x040ff2000000180c */
[----:B------:R-:W-:Y:S10]  /*23670*/  MUFU.EX2 R66, R66 ;  /* 0x0000004200427308 */ /* 0x000ff40000000800 */
[----:B------:R-:W1:Y:S01]  /*23680*/  MUFU.EX2 R67, R67 ;  /* 0x0000004300437308 */ /* 0x000e620000000800 */
[----:B------:R-:W-:Y:S01]  /*23690*/  HMMA.16816.F32 R16, R20, R26, R16 ;  /* 0x0000001a1410723c */ /* 0x000fe20000001810 */
[----:B------:R-:W1:Y:S08]  /*236a0*/  LDSM.16.MT88.4 R24, [R2+0x2000] ;  /* 0x002000000218783b */ /* 0x000e700000004200 */
[----:B------:R-:W-:Y:S01]  /*236b0*/  MUFU.EX2 R68, R68 ;  /* 0x0000004400447308 */ /* 0x000fe20000000800 */
[----:B-----5:R-:W-:Y:S02]  /*236c0*/  F2FP.F16.F32.PACK_AB R20, R163, R159 ;  /* 0x0000009fa314723e */ /* 0x020fe400000000ff */
[----:B---3--:R-:W-:Y:S07]  /*236d0*/  F2FP.F16.F32.PACK_AB R22, R162, R160 ;  /* 0x000000a0a216723e */ /* 0x008fee00000000ff */
[----:B------:R-:W3:Y:S01]  /*236e0*/  MUFU.EX2 R69, R69 ;  /* 0x0000004500457308 */ /* 0x000ee20000000800 */
[----:B------:R-:W-:Y:S02]  /*236f0*/  F2FP.F16.F32.PACK_AB R23, R161, R157 ;  /* 0x0000009da117723e */ /* 0x000fe400000000ff */
[----:B------:R-:W-:Y:S07]  /*23700*/  F2FP.F16.F32.PACK_AB R21, R158, R156 ;  /* 0x0000009c9e15723e */ /* 0x000fee00000000ff */
[----:B------:R-:W-:Y:S10]  /*23710*/  MUFU.EX2 R70, R70 ;  /* 0x0000004600467308 */ /* 0x000ff40000000800 */
[----:B------:R-:W5:Y:S01]  /*23720*/  MUFU.EX2 R71, R71 ;  /* 0x0000004700477308 */ /* 0x000f620000000800 */
[C---:B------:R-:W-:Y:S09]  /*23730*/  HMMA.16816.F32 R4, R20.reuse, R32, R4 ;  /* 0x000000201404723c */ /* 0x040ff20000001804 */
[----:B------:R-:W-:Y:S10]  /*23740*/  MUFU.EX2 R72, R72 ;  /* 0x0000004800487308 */ /* 0x000ff40000000800 */
[----:B------:R-:W5:Y:S01]  /*23750*/  MUFU.EX2 R73, R73 ;  /* 0x0000004900497308 */ /* 0x000f620000000800 */
[C---:B------:R-:W-:Y:S01]  /*23760*/  HMMA.16816.F32 R8, R20.reuse, R34, R8 ;  /* 0x000000221408723c */ /* 0x040fe20000001808 */
[----:B------:R-:W3:Y:S08]  /*23770*/  LDSM.16.MT88.4 R32, [R184+0xc800] ;  /* 0x00c80000b820783b */ /* 0x000ef00000004200 */
[----:B------:R-:W-:Y:S10]  /*23780*/  MUFU.EX2 R74, R74 ;  /* 0x0000004a004a7308 */ /* 0x000ff40000000800 */
[----:B------:R-:W5:Y:S01]  /*23790*/  MUFU.EX2 R75, R75 ;  /* 0x0000004b004b7308 */ /* 0x000f620000000800 */
[C---:B----4-:R-:W-:Y:S09]  /*237a0*/  HMMA.16816.F32 R132, R20.reuse, R36, R132 ;  /* 0x000000241484723c */ /* 0x050ff20000001884 */
[----:B------:R-:W-:Y:S10]  /*237b0*/  MUFU.EX2 R76, R76 ;  /* 0x0000004c004c7308 */ /* 0x000ff40000000800 */
[----:B------:R-:W4:Y:S01]  /*237c0*/  MUFU.EX2 R77, R77 ;  /* 0x0000004d004d7308 */ /* 0x000f220000000800 */
[C---:B------:R-:W-:Y:S01]  /*237d0*/  HMMA.16816.F32 R136, R20.reuse, R38, R136 ;  /* 0x000000261488723c */ /* 0x040fe20000001888 */
[----:B------:R-:W5:Y:S08]  /*237e0*/  LDSM.16.MT88.4 R36, [R153+0xc800] ;  /* 0x00c800009924783b */ /* 0x000f700000004200 */
[----:B------:R-:W-:Y:S10]  /*237f0*/  MUFU.EX2 R78, R78 ;  /* 0x0000004e004e7308 */ /* 0x000ff40000000800 */
[----:B------:R-:W4:Y:S01]  /*23800*/  MUFU.EX2 R79, R79 ;  /* 0x0000004f004f7308 */ /* 0x000f220000000800 */
[C---:B--2---:R-:W-:Y:S09]  /*23810*/  HMMA.16816.F32 R140, R20.reuse, R28, R140 ;  /* 0x0000001c148c723c */ /* 0x044ff2000000188c */
[----:B------:R-:W-:Y:S10]  /*23820*/  MUFU.EX2 R80, R80 ;  /* 0x0000005000507308 */ /* 0x000ff40000000800 */
[----:B------:R-:W2:Y:S01]  /*23830*/  MUFU.EX2 R81, R81 ;  /* 0x0000005100517308 */ /* 0x000ea20000000800 */
[C---:B------:R-:W-:Y:S01]  /*23840*/  HMMA.16816.F32 R144, R20.reuse, R30, R144 ;  /* 0x0000001e1490723c */ /* 0x040fe20000001890 */
[----:B------:R-:W-:Y:S08]  /*23850*/  LDSM.16.MT88.4 R28, [R184+0xd000] ;  /* 0x00d00000b81c783b */ /* 0x000ff00000004200 */
[----:B------:R-:W-:Y:S10]  /*23860*/  MUFU.EX2 R82, R82 ;  /* 0x0000005200527308 */ /* 0x000ff40000000800 */
[----:B------:R-:W2:Y:S01]  /*23870*/  MUFU.EX2 R83, R83 ;  /* 0x0000005300537308 */ /* 0x000ea20000000800 */
[C---:B-1----:R-:W-:Y:S09]  /*23880*/  HMMA.16816.F32 R12, R20.reuse, R24, R12 ;  /* 0x00000018140c723c */ /* 0x042ff2000000180c */
[----:B------:R-:W-:Y:S10]  /*23890*/  MUFU.EX2 R84, R84 ;  /* 0x0000005400547308 */ /* 0x000ff40000000800 */
[----:B------:R-:W1:Y:S01]  /*238a0*/  MUFU.EX2 R85, R85 ;  /* 0x0000005500557308 */ /* 0x000e620000000800 */
[----:B------:R-:W-:Y:S01]  /*238b0*/  HMMA.16816.F32 R16, R20, R26, R16 ;  /* 0x0000001a1410723c */ /* 0x000fe20000001810 */
[----:B------:R-:W4:Y:S08]  /*238c0*/  LDSM.16.MT88.4 R24, [R2+0x2800] ;  /* 0x002800000218783b */ /* 0x000f300000004200 */
[----:B------:R-:W-:Y:S01]  /*238d0*/  MUFU.EX2 R86, R86 ;  /* 0x0000005600567308 */ /* 0x000fe20000000800 */
[----:B------:R-:W-:Y:S02]  /*238e0*/  F2FP.F16.F32.PACK_AB R20, R45, R44 ;  /* 0x0000002c2d14723e */ /* 0x000fe400000000ff */
[----:B------:R-:W-:Y:S07]  /*238f0*/  F2FP.F16.F32.PACK_AB R21, R47, R46 ;  /* 0x0000002e2f15723e */ /* 0x000fee00000000ff */
[----:B------:R-:W1:Y:S01]  /*23900*/  MUFU.EX2 R87, R87 ;  /* 0x0000005700577308 */ /* 0x000e620000000800 */
[----:B------:R-:W-:Y:S02]  /*23910*/  F2FP.F16.F32.PACK_AB R22, R49, R48 ;  /* 0x000000303116723e */ /* 0x000fe400000000ff */
[----:B------:R-:W-:Y:S07]  /*23920*/  F2FP.F16.F32.PACK_AB R23, R51, R50 ;  /* 0x000000323317723e */ /* 0x000fee00000000ff */
[----:B------:R-:W-:Y:S10]  /*23930*/  MUFU.EX2 R88, R88 ;  /* 0x0000005800587308 */ /* 0x000ff40000000800 */
[----:B------:R-:W1:Y:S01]  /*23940*/  MUFU.EX2 R89, R89 ;  /* 0x0000005900597308 */ /* 0x000e620000000800 */
[C---:B---3--:R-:W-:Y:S09]  /*23950*/  HMMA.16816.F32 R4, R20.reuse, R32, R4 ;  /* 0x000000201404723c */ /* 0x048ff20000001804 */
[----:B------:R-:W-:Y:S10]  /*23960*/  MUFU.EX2 R90, R90 ;  /* 0x0000005a005a7308 */ /* 0x000ff40000000800 */
[----:B------:R-:W3:Y:S01]  /*23970*/  MUFU.EX2 R91, R91 ;  /* 0x0000005b005b7308 */ /* 0x000ee20000000800 */
[C---:B------:R-:W-:Y:S01]  /*23980*/  HMMA.16816.F32 R8, R20.reuse, R34, R8 ;  /* 0x000000221408723c */ /* 0x040fe20000001808 */
[----:B------:R-:W2:Y:S08]  /*23990*/  LDSM.16.MT88.4 R32, [R153+0xd000] ;  /* 0x00d000009920783b */ /* 0x000eb00000004200 */
[----:B------:R-:W-:Y:S10]  /*239a0*/  MUFU.EX2 R92, R92 ;  /* 0x0000005c005c7308 */ /* 0x000ff40000000800 */
[----:B------:R-:W3:Y:S01]  /*239b0*/  MUFU.EX2 R93, R93 ;  /* 0x0000005d005d7308 */ /* 0x000ee20000000800 */
[C---:B-----5:R-:W-:Y:S09]  /*239c0*/  HMMA.16816.F32 R132, R20.reuse, R36, R132 ;  /* 0x000000241484723c */ /* 0x060ff20000001884 */
[----:B------:R-:W-:Y:S10]  /*239d0*/  MUFU.EX2 R94, R94 ;  /* 0x0000005e005e7308 */ /* 0x000ff40000000800 */
[----:B------:R-:W5:Y:S01]  /*239e0*/  MUFU.EX2 R95, R95 ;  /* 0x0000005f005f7308 */ /* 0x000f620000000800 */
[C---:B------:R-:W-:Y:S01]  /*239f0*/  HMMA.16816.F32 R136, R20.reuse, R38, R136 ;  /* 0x000000261488723c */ /* 0x040fe20000001888 */
[----:B------:R-:W1:Y:S08]  /*23a00*/  LDSM.16.MT88.4 R36, [R152+0x3000] ;  /* 0x003000009824783b */ /* 0x000e700000004200 */
[----:B------:R-:W-:Y:S10]  /*23a10*/  MUFU.EX2 R96, R96 ;  /* 0x0000006000607308 */ /* 0x000ff40000000800 */
[----:B------:R-:W5:Y:S01]  /*23a20*/  MUFU.EX2 R97, R97 ;  /* 0x0000006100617308 */ /* 0x000f620000000800 */
[C---:B------:R-:W-:Y:S09]  /*23a30*/  HMMA.16816.F32 R140, R20.reuse, R40, R140 ;  /* 0x00000028148c723c */ /* 0x040ff2000000188c */
[----:B------:R-:W-:Y:S10]  /*23a40*/  MUFU.EX2 R98, R98 ;  /* 0x0000006200627308 */ /* 0x000ff40000000800 */
[----:B------:R-:W5:Y:S01]  /*23a50*/  MUFU.EX2 R99, R99 ;  /* 0x0000006300637308 */ /* 0x000f620000000800 */
[C---:B------:R-:W-:Y:S01]  /*23a60*/  HMMA.16816.F32 R144, R20.reuse, R42, R144 ;  /* 0x0000002a1490723c */ /* 0x040fe20000001890 */
[----:B------:R-:W-:Y:S08]  /*23a70*/  LDSM.16.MT88.4 R40, [R152+0x3800] ;  /* 0x003800009828783b */ /* 0x000ff00000004200 */
[----:B------:R-:W-:Y:S10]  /*23a80*/  MUFU.EX2 R100, R100 ;  /* 0x0000006400647308 */ /* 0x000ff40000000800 */
[----:B------:R-:W5:Y:S01]  /*23a90*/  MUFU.EX2 R101, R101 ;  /* 0x0000006500657308 */ /* 0x000f620000000800 */
[C---:B----4-:R-:W-:Y:S09]  /*23aa0*/  HMMA.16816.F32 R12, R20.reuse, R24, R12 ;  /* 0x00000018140c723c */ /* 0x050ff2000000180c */
[----:B------:R-:W-:Y:S10]  /*23ab0*/  MUFU.EX2 R102, R102 ;  /* 0x0000006600667308 */ /* 0x000ff40000000800 */
[----:B------:R-:W4:Y:S01]  /*23ac0*/  MUFU.EX2 R103, R103 ;  /* 0x0000006700677308 */ /* 0x000f220000000800 */
[----:B------:R-:W-:Y:S01]  /*23ad0*/  HMMA.16816.F32 R16, R20, R26, R16 ;  /* 0x0000001a1410723c */ /* 0x000fe20000001810 */
[----:B------:R-:W3:Y:S08]  /*23ae0*/  LDSM.16.MT88.4 R24, [R2+0x3000] ;  /* 0x003000000218783b */ /* 0x000ef00000004200 */
        /* <DEDUP_REMOVED lines=22> */
[C---:B-1----:R-:W-:Y:S09]  /*23c50*/  HMMA.16816.F32 R140, R20.reuse, R36, R140 ;  /* 0x00000024148c723c */ /* 0x042ff2000000188c */
[----:B------:R-:W-:Y:S10]  /*23c60*/  MUFU.EX2 R124, R124 ;  /* 0x0000007c007c7308 */ /* 0x000ff40000000800 */
[----:B------:R-:W-:Y:S01]  /*23c70*/  MUFU.EX2 R125, R125 ;  /* 0x0000007d007d7308 */ /* 0x000fe20000000800 */
[C---:B------:R-:W-:Y:S01]  /*23c80*/  HMMA.16816.F32 R144, R20.reuse, R38, R144 ;  /* 0x000000261490723c */ /* 0x040fe20000001890 */
[----:B------:R-:W-:Y:S08]  /*23c90*/  LDSM.16.MT88.4 R36, [R152+0x4000] ;  /* 0x004000009824783b */ /* 0x000ff00000004200 */
[----:B------:R-:W-:Y:S10]  /*23ca0*/  MUFU.EX2 R126, R126 ;  /* 0x0000007e007e7308 */ /* 0x000ff40000000800 */
[----:B------:R-:W-:Y:S01]  /*23cb0*/  MUFU.EX2 R127, R127 ;  /* 0x0000007f007f7308 */ /* 0x000fe20000000800 */
[C---:B---3--:R-:W-:Y:S09]  /*23cc0*/  HMMA.16816.F32 R12, R20.reuse, R24, R12 ;  /* 0x00000018140c723c */ /* 0x048ff2000000180c */
[----:B------:R-:W-:Y:S10]  /*23cd0*/  MUFU.EX2 R128, R128 ;  /* 0x0000008000807308 */ /* 0x000ff40000000800 */
[----:B------:R-:W1:Y:S01]  /*23ce0*/  MUFU.EX2 R188, R188 ;  /* 0x000000bc00bc7308 */ /* 0x000e620000000800 */
[----:B------:R-:W-:Y:S01]  /*23cf0*/  HMMA.16816.F32 R16, R20, R26, R16 ;  /* 0x0000001a1410723c */ /* 0x000fe20000001810 */
[----:B------:R-:W3:Y:S08]  /*23d00*/  LDSM.16.MT88.4 R24, [R2+0x3800] ;  /* 0x003800000218783b */ /* 0x000ef00000004200 */
        /* <DEDUP_REMOVED lines=18> */
[----:B------:R-:W-:Y:S02]  /*23e30*/  F2FP.F16.F32.PACK_AB R20, R69, R68 ;  /* 0x000000444514723e */ /* 0x000fe400000000ff */
[----:B------:R-:W-:Y:S02]  /*23e40*/  F2FP.F16.F32.PACK_AB R21, R71, R70 ;  /* 0x000000464715723e */ /* 0x000fe400000000ff */
        /* <DEDUP_REMOVED lines=25> */
[C---:B------:R-:W-:Y:S08]  /*23fe0*/  HMMA.16816.F32 R144, R20.reuse, R42, R144 ;  /* 0x0000002a1490723c */ /* 0x040ff00000001890 */
        /* <DEDUP_REMOVED lines=15> */
[----:B------:R-:W4:Y:S07]  /*240e0*/  LDSM.16.MT88.4 R36, [R152+0x5800] ;  /* 0x005800009824783b */ /* 0x000f2e0000004200 */
[C---:B---3--:R-:W-:Y:S08]  /*240f0*/  HMMA.16816.F32 R12, R20.reuse, R24, R12 ;  /* 0x00000018140c723c */ /* 0x048ff0000000180c */
[----:B------:R-:W-:Y:S01]  /*24100*/  HMMA.16816.F32 R16, R20, R26, R16 ;  /* 0x0000001a1410723c */ /* 0x000fe20000001810 */
[----:B------:R-:W3:Y:S02]  /*24110*/  LDSM.16.MT88.4 R24, [R2+0x5800] ;  /* 0x005800000218783b */ /* 0x000ee40000004200 */
[----:B------:R-:W-:Y:S02]  /*24120*/  F2FP.F16.F32.PACK_AB R20, R93, R92 ;  /* 0x0000005c5d14723e */ /* 0x000fe400000000ff */
[----:B------:R-:W-:Y:S02]  /*24130*/  F2FP.F16.F32.PACK_AB R21, R95, R94 ;  /* 0x0000005e5f15723e */ /* 0x000fe400000000ff */
[----:B------:R-:W-:Y:S02]  /*24140*/  F2FP.F16.F32.PACK_AB R22, R97, R96 ;  /* 0x000000606116723e */ /* 0x000fe400000000ff */
[----:B------:R-:W-:Y:S07]  /*24150*/  F2FP.F16.F32.PACK_AB R23, R99, R98 ;  /* 0x000000626317723e */ /* 0x000fee00000000ff */
[C---:B-----5:R-:W-:Y:S03]  /*24160*/  HMMA.16816.F32 R4, R20.reuse, R28, R4 ;  /* 0x0000001c1404723c */ /* 0x060fe60000001804 */
[----:B------:R-:W-:Y:S01]  /*24170*/  FFMA.FTZ R28, R3, R242, R195 ;  /* 0x000000f2031c7223 */ /* 0x000fe200000100c3 */
[----:B------:R-:W-:Y:S03]  /*24180*/  FFMA.FTZ R3, R0, R243, R200 ;  /* 0x000000f300037223 */ /* 0x000fe600000100c8 */
[----:B------:R-:W-:Y:S01]  /*24190*/  FADD.FTZ R0, R197, R28 ;  /* 0x0000001cc5007221 */ /* 0x000fe20000010000 */
[C---:B------:R-:W-:Y:S03]  /*241a0*/  HMMA.16816.F32 R8, R20.reuse, R30, R8 ;  /* 0x0000001e1408723c */ /* 0x040fe60000001808 */
[----:B------:R-:W-:Y:S01]  /*241b0*/  FADD.FTZ R28, R199, R3 ;  /* 0x00000003c71c7221 */ /* 0x000fe20000010000 */
[----:B------:R-:W-:Y:S03]  /*241c0*/  FADD.FTZ R3, R196, R0 ;  /* 0x00000000c4037221 */ /* 0x000fe60000010000 */
[----:B------:R-:W-:Y:S01]  /*241d0*/  FADD.FTZ R0, R201, R28 ;  /* 0x0000001cc9007221 */ /* 0x000fe20000010000 */
[C---:B--2---:R-:W-:Y:S01]  /*241e0*/  HMMA.16816.F32 R132, R20.reuse, R32, R132 ;  /* 0x000000201484723c */ /* 0x044fe20000001884 */
[----:B------:R-:W2:Y:S02]  /*241f0*/  LDSM.16.MT88.4 R28, [R184+0x10000] ;  /* 0x01000000b81c783b */ /* 0x000ea40000004200 */
[----:B------:R-:W-:Y:S01]  /*24200*/  FADD.FTZ R32, R202, R0 ;  /* 0x00000000ca207221 */ /* 0x000fe20000010000 */
[----:B------:R-:W-:Y:S04]  /*24210*/  FADD.FTZ R3, R198, R3 ;  /* 0x00000003c6037221 */ /* 0x000fe80000010000 */
[C---:B------:R-:W-:Y:S03]  /*24220*/  HMMA.16816.F32 R136, R20.reuse, R34, R136 ;  /* 0x000000221488723c */ /* 0x040fe60000001888 */
[----:B------:R-:W-:Y:S01]  /*24230*/  FADD.FTZ R0, R185, R3 ;  /* 0x00000003b9007221 */ /* 0x000fe20000010000 */
[----:B------:R-:W-:Y:S02]  /*24240*/  FADD.FTZ R3, R191, R32 ;  /* 0x00000020bf037221 */ /* 0x000fe40000010000 */
[----:B------:R-:W5:Y:S01]  /*24250*/  LDSM.16.MT88.4 R32, [R153+0x10000] ;  /* 0x010000009920783b */ /* 0x000f620000004200 */
[----:B------:R-:W-:Y:S01]  /*24260*/  FADD.FTZ R0, R190, R0 ;  /* 0x00000000be007221 */ /* 0x000fe20000010000 */
[C---:B----4-:R-:W-:Y:S03]  /*24270*/  HMMA.16816.F32 R140, R20.reuse, R36, R140 ;  /* 0x00000024148c723c */ /* 0x050fe6000000188c */
        /* <DEDUP_REMOVED lines=8> */
[----:B------:R-:W-:Y:S04]  /*24300*/  FADD.FTZ R0, R177, R0 ;  /* 0x00000000b1007221 */ /* 0x000fe80000010000 */
        /* <DEDUP_REMOVED lines=12> */
[----:B------:R-:W-:Y:S01]  /*243d0*/  FADD.FTZ R0, R170, R0 ;  /* 0x00000000aa007221 */ /* 0x000fe20000010000 */
[----:B-1----:R-:W-:Y:S01]  /*243e0*/  F2FP.F16.F32.PACK_AB R170, R188, R128 ;  /* 0x00000080bcaa723e */ /* 0x002fe200000000ff */
[C---:B--2---:R-:W-:Y:S03]  /*243f0*/  HMMA.16816.F32 R4, R20.reuse, R28, R4 ;  /* 0x0000001c1404723c */ /* 0x044fe60000001804 */
[----:B------:R-:W-:Y:S01]  /*24400*/  FADD.FTZ R0, R173, R0 ;  /* 0x00000000ad007221 */ /* 0x000fe20000010000 */
[----:B------:R-:W-:Y:S03]  /*24410*/  FADD.FTZ R3, R172, R3 ;  /* 0x00000003ac037221 */ /* 0x000fe60000010000 */
[----:B------:R-:W-:Y:S01]  /*24420*/  FADD.FTZ R0, R168, R0 ;  /* 0x00000000a8007221 */ /* 0x000fe20000010000 */
[C---:B------:R-:W-:Y:S01]  /*24430*/  HMMA.16816.F32 R8, R20.reuse, R30, R8 ;  /* 0x0000001e1408723c */ /* 0x040fe20000001808 */
[----:B------:R-:W1:Y:S02]  /*24440*/  LDSM.16.MT88.4 R28, [R2+0x6000] ;  /* 0x00600000021c783b */ /* 0x000e640000004200 */
[----:B------:R-:W-:Y:S01]  /*24450*/  F2FP.F16.F32.PACK_AB R168, R125, R124 ;  /* 0x0000007c7da8723e */ /* 0x000fe200000000ff */
[----:B------:R-:W-:Y:S01]  /*24460*/  FADD.FTZ R0, R169, R0 ;  /* 0x00000000a9007221 */ /* 0x000fe20000010000 */
[----:B------:R-:W-:Y:S01]  /*24470*/  F2FP.F16.F32.PACK_AB R169, R127, R126 ;  /* 0x0000007e7fa9723e */ /* 0x000fe200000000ff */
[----:B------:R-:W-:Y:S02]  /*24480*/  FADD.FTZ R3, R175, R3 ;  /* 0x00000003af037221 */ /* 0x000fe40000010000 */
[C---:B-----5:R-:W-:Y:S03]  /*24490*/  HMMA.16816.F32 R132, R20.reuse, R32, R132 ;  /* 0x000000201484723c */ /* 0x060fe60000001884 */
[----:B------:R-:W-:Y:S01]  /*244a0*/  FADD.FTZ R3, R171, R3 ;  /* 0x00000003ab037221 */ /* 0x000fe20000010000 */
[----:B------:R-:W-:Y:S03]  /*244b0*/  F2FP.F16.F32.PACK_AB R171, R186, R130 ;  /* 0x00000082baab723e */ /* 0x000fe600000000ff */
[----:B------:R-:W-:Y:S01]  /*244c0*/  FADD.FTZ R36, R174, R3 ;  /* 0x00000003ae247221 */ /* 0x000fe20000010000 */
[C---:B------:R-:W-:Y:S01]  /*244d0*/  HMMA.16816.F32 R136, R20.reuse, R34, R136 ;  /* 0x000000221488723c */ /* 0x040fe20000001888 */
[----:B------:R-:W2:Y:S02]  /*244e0*/  LDSM.16.MT88.4 R32, [R184+0x10800] ;  /* 0x01080000b820783b */ /* 0x000ea40000004200 */
        /* <DEDUP_REMOVED lines=84> */
[----:B------:R-:W-:Y:S05]  /*24a30*/  FADD.FTZ R3, R88, R3 ;  /* 0x0000000358037221 */ /* 0x000fea0000010000 */
[C---:B------:R-:W-:Y:S01]  /*24a40*/  HMMA.16816.F32 R136, R20.reuse, R30, R136 ;  /* 0x0000001e1488723c */ /* 0x040fe20000001888 */
[----:B------:R-:W1:Y:S07]  /*24a50*/  LDSM.16.MT88.4 R28, [R153+0x11800] ;  /* 0x01180000991c783b */ /* 0x000e6e0000004200 */
        /* <DEDUP_REMOVED lines=19> */
[----:B------:R4:W5:Y:S04]  /*24b90*/  LDSM.16.MT88.4 R4, [R2+0x7800] ;  /* 0x007800000204783b */ /* 0x0009680000004200 */
[----:B------:R-:W-:Y:S01]  /*24ba0*/  FADD.FTZ R0, R106, R0 ;  /* 0x000000006a007221 */ /* 0x000fe20000010000 */
[----:B------:R-:W-:Y:S02]  /*24bb0*/  FADD.FTZ R3, R101, R3 ;  /* 0x0000000365037221 */ /* 0x000fe40000010000 */
[C---:B------:R-:W-:Y:S03]  /*24bc0*/  HMMA.16816.F32 R160, R168.reuse, R162, R8 ;  /* 0x000000a2a8a0723c */ /* 0x040fe60000001808 */
[----:B------:R-:W-:Y:S04]  /*24bd0*/  FADD.FTZ R0, R107, R0 ;  /* 0x000000006b007221 */ /* 0x000fe80000010000 */
[----:B------:R-:W-:Y:S01]  /*24be0*/  FADD.FTZ R0, R110, R0 ;  /* 0x000000006e007221 */ /* 0x000fe20000010000 */
[C---:B-1----:R-:W-:Y:S03]  /*24bf0*/  HMMA.16816.F32 R132, R168.reuse, R28, R132 ;  /* 0x0000001ca884723c */ /* 0x042fe60000001884 */
[----:B--2---:R-:W-:Y:S01]  /*24c00*/  MOV R152, R150 ;  /* 0x0000009600987202 */ /* 0x004fe20000000f00 */
[----:B------:R-:W-:Y:S04]  /*24c10*/  FADD.FTZ R0, R111, R0 ;  /* 0x000000006f007221 */ /* 0x000fe80000010000 */
[C---:B------:R-:W-:Y:S03]  /*24c20*/  HMMA.16816.F32 R136, R168.reuse, R30, R136 ;  /* 0x0000001ea888723c */ /* 0x040fe60000001888 */
[----:B----4-:R-:W-:Y:S01]  /*24c30*/  FADD.FTZ R2, R104, R3 ;  /* 0x0000000368027221 */ /* 0x010fe20000010000 */
[----:B------:R-:W-:Y:S01]  /*24c40*/  FADD.FTZ R0, R114, R0 ;  /* 0x0000000072007221 */ /* 0x000fe20000010000 */
[----:B------:R-:W-:Y:S02]  /*24c50*/  MOV R3, R148 ;  /* 0x0000009400037202 */ /* 0x000fe40000000f00 */
        /* <DEDUP_REMOVED lines=10> */
[C---:B-----5:R-:W-:Y:S03]  /*24d00*/  HMMA.16816.F32 R164, R168.reuse, R4, R12 ;  /* 0x00000004a8a4723c */ /* 0x060fe6000000180c */
        /* <DEDUP_REMOVED lines=13> */
[----:B------:R-:W-:Y:S02]  /*24de0*/  IADD3 R0, PT, PT, R241, -0x1, RZ ;  /* 0xfffffffff1007810 */ /* 0x000fe40007ffe0ff */
[----:B------:R-:W-:Y:S02]  /*24df0*/  FADD.FTZ R2, R128, R2 ;  /* 0x0000000280027221 */ /* 0x000fe40000010000 */
[----:B------:R-:W-:Y:S02]  /*24e00*/  MOV R241, R0 ;  /* 0x0000000000f17202 */ /* 0x000fe40000000f00 */
[----:B------:R-:W-:Y:S01]  /*24e10*/  FADD.FTZ R243, R188, R2 ;  /* 0x00000002bcf37221 */ /* 0x000fe20000010000 */
[----:B------:R-:W-:Y:S06]  /*24e20*/  @P0 BRA `(.L_x_4610) ;  /* 0xffffff8800c00947 */ /* 0x000fec000383ffff */
.L_x_4603:
        /* <DEDUP_REMOVED lines=14> */
.L_x_4624:
[----:B------:R-:W2:Y:S01]  /*24f10*/  S2R R37, SR_TID.X ;  /* 0x0000000000257919 */ /* 0x000ea20000002100 */
[----:B----4-:R-:W-:Y:S01]  /*24f20*/  FADD.FTZ R22, R2, R3 ;  /* 0x0000000302167221 */ /* 0x010fe20000010000 */
[----:B------:R-:W3:Y:S01]  /*24f30*/  MUFU.RCP R0, R21 ;  /* 0x0000001500007308 */ /* 0x000ee20000001000 */
[----:B------:R-:W4:Y:S01]  /*24f40*/  LDL R24, [R1+0xf4] ;  /* 0x0000f40001187983 */ /* 0x000f220000100800 */
[----:B------:R-:W-:Y:S02]  /*24f50*/  FSETP.NE.FTZ.AND P6, PT, R21, RZ, PT ;  /* 0x000000ff1500720b */ /* 0x000fe40003fd5000 */
[----:B------:R-:W-:Y:S02]  /*24f60*/  FSETP.NE.FTZ.AND P5, PT, R22, RZ, PT ;  /* 0x000000ff1600720b */ /* 0x000fe40003fb5000 */
[----:B------:R-:W-:Y:S02]  /*24f70*/  MOV R14, 0x10 ;  /* 0x00000010000e7802 */ /* 0x000fe40000000f00 */
[----:B------:R-:W1:Y:S01]  /*24f80*/  MUFU.RCP R3, R22 ;  /* 0x0000001600037308 */ /* 0x000e620000001000 */
[----:B------:R-:W-:-:S02]  /*24f90*/  R2UR UR4, R38 ;  /* 0x00000000260472ca */ /* 0x000fc400000e0000 */
[----:B------:R-:W-:Y:S02]  /*24fa0*/  SEL R14, R14, 0xfffffff0, !P2 ;  /* 0xfffffff00e0e7807 */ /* 0x000fe40005000000 */
[----:B------:R-:W-:Y:S02]  /*24fb0*/  R2UR UR5, R39 ;  /* 0x00000000270572ca */ /* 0x000fe400000e0000 */
[----:B---3--:R-:W-:-:S05]  /*24fc0*/  FSEL R2, R0, 1, P6 ;  /* 0x3f80000000027808 */ /* 0x008fca0003000000 */
[C---:B------:R-:W-:Y:S01]  /*24fd0*/  FMUL.FTZ R156, R2.reuse, R156 ;  /* 0x0000009c029c7220 */ /* 0x040fe20000410000 */
[C---:B------:R-:W-:Y:S01]  /*24fe0*/  FMUL.FTZ R157, R2.reuse, R157 ;  /* 0x0000009d029d7220 */ /* 0x040fe20000410000 */
[C---:B------:R-:W-:Y:S01]  /*24ff0*/  FMUL.FTZ R160, R2.reuse, R160 ;  /* 0x000000a002a07220 */ /* 0x040fe20000410000 */
[----:B-1----:R-:W-:Y:S01]  /*25000*/  FSEL R0, R3, 1, P5 ;  /* 0x3f80000003007808 */ /* 0x002fe20002800000 */
        /* <DEDUP_REMOVED lines=20> */
[----:B--2---:R-:W-:-:S02]  /*25150*/  IMAD.SHL.U32 R0, R37, 0x10, RZ ;  /* 0x0000001025007824 */ /* 0x004fc400078e00ff */
        /* <DEDUP_REMOVED lines=9> */
[----:B------:R-:W-:Y:S01]  /*251f0*/  IMAD.SHL.U32 R2, R37, 0x2, RZ ;  /* 0x0000000225027824 */ /* 0x000fe200078e00ff */
[----:B------:R-:W-:-:S02]  /*25200*/  LOP3.LUT R0, R0, 0x1c0, RZ, 0xc0, !PT ;  /* 0x000001c000007812 */ /* 0x000fc400078ec0ff */
[----:B------:R-:W-:Y:S02]  /*25210*/  R2P PR, R37, 0x18 ;  /* 0x0000001825007804 */ /* 0x000fe40000000000 */
[--C-:B------:R-:W-:Y:S02]  /*25220*/  LOP3.LUT R230, R230, 0x6, R2.reuse, 0xf8, !PT ;  /* 0x00000006e6e67812 */ /* 0x100fe400078ef802 */
[----:B------:R-:W-:Y:S02]  /*25230*/  LOP3.LUT R2, R0, 0x38, R2, 0xf8, !PT ;  /* 0x0000003800027812 */ /* 0x000fe400078ef802 */
[----:B------:R-:W-:Y:S02]  /*25240*/  F2FP.F16.F32.PACK_AB R3, R157, R156 ;  /* 0x0000009c9d03723e */ /* 0x000fe400000000ff */
[----:B------:R-:W-:Y:S02]  /*25250*/  LOP3.LUT R2, R230, R2, RZ, 0xfc, !PT ;  /* 0x00000002e6027212 */ /* 0x000fe400078efcff */
[----:B------:R-:W-:-:S02]  /*25260*/  F2FP.F16.F32.PACK_AB R0, R159, R158 ;  /* 0x0000009e9f00723e */ /* 0x000fc400000000ff */
[----:B------:R-:W-:Y:S02]  /*25270*/  LEA R2, R2, UR8, 0x1 ;  /* 0x0000000802027c11 */ /* 0x000fe4000f8e08ff */
[----:B------:R-:W-:Y:S02]  /*25280*/  SEL R6, R6, 0xffffffe0, !P3 ;  /* 0xffffffe006067807 */ /* 0x000fe40005800000 */
[----:B------:R-:W-:Y:S01]  /*25290*/  F2FP.F16.F32.PACK_AB R4, R4, R160 ;  /* 0x000000a00404723e */ /* 0x000fe200000000ff */
[----:B------:R-:W-:Y:S01]  /*252a0*/  IMAD.IADD R5, R14, 0x1, R2 ;  /* 0x000000010e057824 */ /* 0x000fe200078e0202 */
[----:B------:R1:W-:Y:S01]  /*252b0*/  STS [R2], R3 ;  /* 0x0000000302007388 */ /* 0x0003e20000000800 */
[----:B------:R-:W-:Y:S02]  /*252c0*/  F2FP.F16.F32.PACK_AB R8, R8, R162 ;  /* 0x000000a20808723e */ /* 0x000fe400000000ff */
[----:B------:R-:W-:Y:S01]  /*252d0*/  F2FP.F16.F32.PACK_AB R13, R13, R132 ;  /* 0x000000840d0d723e */ /* 0x000fe200000000ff */
[----:B------:R2:W-:Y:S01]  /*252e0*/  STS [R2+0x400], R0 ;  /* 0x0004000002007388 */ /* 0x0005e20000000800 */
[----:B------:R-:W-:-:S02]  /*252f0*/  F2FP.F16.F32.PACK_AB R7, R7, R134 ;  /* 0x000000860707723e */ /* 0x000fc400000000ff */
[----:B------:R-:W-:Y:S01]  /*25300*/  F2FP.F16.F32.PACK_AB R12, R12, R136 ;  /* 0x000000880c0c723e */ /* 0x000fe200000000ff */
[----:B------:R3:W-:Y:S01]  /*25310*/  STS [R5], R4 ;  /* 0x0000000405007388 */ /* 0x0007e20000000800 */
[----:B------:R-:W-:Y:S02]  /*25320*/  F2FP.F16.F32.PACK_AB R16, R16, R138 ;  /* 0x0000008a1010723e */ /* 0x000fe400000000ff */
[----:B------:R-:W-:Y:S01]  /*25330*/  F2FP.F16.F32.PACK_AB R17, R17, R140 ;  /* 0x0000008c1111723e */ /* 0x000fe200000000ff */
[----:B------:R-:W-:Y:S01]  /*25340*/  STS [R5+0x400], R8 ;  /* 0x0004000805007388 */ /* 0x000fe20000000800 */
[----:B------:R-:W-:Y:S02]  /*25350*/  F2FP.F16.F32.PACK_AB R15, R15, R142 ;  /* 0x0000008e0f0f723e */ /* 0x000fe400000000ff */
[----:B------:R-:W-:Y:S02]  /*25360*/  F2FP.F16.F32.PACK_AB R20, R20, R144 ;  /* 0x000000901414723e */ /* 0x000fe400000000ff */
[----:B------:R-:W-:-:S02]  /*25370*/  F2FP.F16.F32.PACK_AB R11, R11, R146 ;  /* 0x000000920b0b723e */ /* 0x000fc400000000ff */
[----:B------:R-:W-:Y:S02]  /*25380*/  F2FP.F16.F32.PACK_AB R19, R19, R164 ;  /* 0x000000a41313723e */ /* 0x000fe400000000ff */
[----:B------:R-:W-:Y:S02]  /*25390*/  F2FP.F16.F32.PACK_AB R10, R10, R166 ;  /* 0x000000a60a0a723e */ /* 0x000fe400000000ff */
[----:B------:R-:W-:Y:S01]  /*253a0*/  F2FP.F16.F32.PACK_AB R18, R18, R168 ;  /* 0x000000a81212723e */ /* 0x000fe200000000ff */
[----:B-1----:R-:W-:Y:S01]  /*253b0*/  IMAD.IADD R3, R6, 0x1, R2 ;  /* 0x0000000106037824 */ /* 0x002fe200078e0202 */
[----:B------:R-:W-:Y:S02]  /*253c0*/  F2FP.F16.F32.PACK_AB R9, R9, R170 ;  /* 0x000000aa0909723e */ /* 0x000fe400000000ff */
[C---:B--2---:R-:W-:Y:S01]  /*253d0*/  IADD3 R0, PT, PT, R2.reuse, 0x40, RZ ;  /* 0x0000004002007810 */ /* 0x044fe20007ffe0ff */
[----:B------:R-:W-:Y:S01]  /*253e0*/  @P4 VIADD R0, R2, 0xffffffc0 ;  /* 0xffffffc002004836 */ /* 0x000fe20000000000 */
[----:B------:R-:W-:Y:S01]  /*253f0*/  STS [R3], R13 ;  /* 0x0000000d03007388 */ /* 0x000fe20000000800 */
[----:B---3--:R-:W-:-:S03]  /*25400*/  IMAD.IADD R4, R14, 0x1, R3 ;  /* 0x000000010e047824 */ /* 0x008fc600078e0203 */
[----:B------:R-:W-:Y:S01]  /*25410*/  IADD3 R2, PT, PT, R6, R0, RZ ;  /* 0x0000000006027210 */ /* 0x000fe20007ffe0ff */
[----:B------:R1:W-:Y:S04]  /*25420*/  STS [R3+0x400], R7 ;  /* 0x0004000703007388 */ /* 0x0003e80000000800 */
[----:B------:R-:W-:Y:S04]  /*25430*/  STS [R4], R12 ;  /* 0x0000000c04007388 */ /* 0x000fe80000000800 */
[----:B------:R-:W-:Y:S04]  /*25440*/  STS [R4+0x400], R16 ;  /* 0x0004001004007388 */ /* 0x000fe80000000800 */
[----:B------:R-:W-:Y:S04]  /*25450*/  STS [R0], R17 ;  /* 0x0000001100007388 */ /* 0x000fe80000000800 */
[----:B------:R2:W-:Y:S01]  /*25460*/  STS [R0+0x400], R15 ;  /* 0x0004000f00007388 */ /* 0x0005e20000000800 */
[----:B-1----:R-:W-:-:S05]  /*25470*/  IMAD.IADD R3, R14, 0x1, R0 ;  /* 0x000000010e037824 */ /* 0x002fca00078e0200 */
[----:B------:R-:W-:Y:S04]  /*25480*/  STS [R3], R20 ;  /* 0x0000001403007388 */ /* 0x000fe80000000800 */
[----:B------:R-:W-:Y:S04]  /*25490*/  STS [R3+0x400], R11 ;  /* 0x0004000b03007388 */ /* 0x000fe80000000800 */
[----:B------:R-:W-:Y:S01]  /*254a0*/  STS [R2], R19 ;  /* 0x0000001302007388 */ /* 0x000fe20000000800 */
[----:B--2---:R-:W-:-:S03]  /*254b0*/  IADD3 R0, PT, PT, R14, R2, RZ ;  /* 0x000000020e007210 */ /* 0x004fc60007ffe0ff */
[----:B------:R-:W-:Y:S04]  /*254c0*/  STS [R2+0x400], R10 ;  /* 0x0004000a02007388 */ /* 0x000fe80000000800 */
[----:B------:R-:W-:Y:S04]  /*254d0*/  STS [R0], R18 ;  /* 0x0000001200007388 */ /* 0x000fe80000000800 */
[----:B------:R1:W-:Y:S04]  /*254e0*/  STS [R0+0x400], R9 ;  /* 0x0004000900007388 */ /* 0x0003e80000000800 */
[----:B-1----:R-:W2:Y:S01]  /*254f0*/  LD.E.U8 R0, desc[UR4][R154.64+0x1c8] ;  /* 0x0001c8049a007980 */ /* 0x002ea2000c101100 */
        /* <DEDUP_REMOVED lines=9> */
[----:B------:R-:W2:Y:S01]  /*25590*/  @!P0 LD.E R4, desc[UR4][R154.64+0xb4] ;  /* 0x0000b4049a048980 */ /* 0x000ea2000c101900 */
[----:B------:R-:W2:Y:S01]  /*255a0*/  S2R R40, SR_CTAID.Z ;  /* 0x0000000000287919 */ /* 0x000ea20000002700 */
[----:B------:R-:W2:Y:S01]  /*255b0*/  S2R R42, SR_CTAID.Y ;  /* 0x00000000002a7919 */ /* 0x000ea20000002600 */
[----:B----4-:R-:W-:Y:S02]  /*255c0*/  ISETP.NE.AND P1, PT, R24, -0x1, PT ;  /* 0xffffffff1800780c */ /* 0x010fe40003f25270 */
[C---:B------:R-:W-:Y:S02]  /*255d0*/  R2UR UR4, R38.reuse ;  /* 0x00000000260472ca */ /* 0x040fe400000e0000 */
[----:B------:R-:W-:Y:S01]  /*255e0*/  R2UR UR5, R39 ;  /* 0x00000000270572ca */ /* 0x000fe200000e0000 */
[----:B------:R1:W4:Y:S08]  /*255f0*/  @P6 MUFU.LG2 R5, R21 ;  /* 0x0000001500056308 */ /* 0x0003300000000c00 */
        /* <DEDUP_REMOVED lines=9> */
[----:B------:R-:W-:Y:S01]  /*25690*/  @!P0 IMAD R6, R0, R4, RZ ;  /* 0x0000000400068224 */ /* 0x000fe200078e02ff */
[----:B-1-34-:R-:W-:Y:S06]  /*256a0*/  @!P0 BRA `(.L_x_4613) ;  /* 0x0000000000288947 */ /* 0x01afec0003800000 */
        /* <DEDUP_REMOVED lines=10> */
.L_x_4613:
[----:B------:R-:W-:Y:S05]  /*25750*/  BSYNC.RECONVERGENT B0 ;  /* 0x0000000000007941 */ /* 0x000fea0003800200 */
.L_x_4612:
[----:B------:R2:W5:Y:S01]  /*25760*/  LDL R41, [R1+0xfc] ;  /* 0x0000fc0001297983 */ /* 0x0005620000100800 */
[C---:B------:R-:W-:Y:S01]  /*25770*/  R2UR UR10, R38.reuse ;  /* 0x00000000260a72ca */ /* 0x040fe200000e0000 */
[----:B------:R-:W-:Y:S01]  /*25780*/  @P6 FMUL.FTZ R5, R5, 0.69314718246459960938 ;  /* 0x3f31721805056820 */ /* 0x000fe20000410000 */
[C---:B------:R-:W-:Y:S01]  /*25790*/  R2UR UR11, R39.reuse ;  /* 0x00000000270b72ca */ /* 0x040fe200000e0000 */
[----:B------:R-:W3:Y:S01]  /*257a0*/  S2R R11, SR_CTAID.X ;  /* 0x00000000000b7919 */ /* 0x000ee20000002500 */
        /* <DEDUP_REMOVED lines=17> */
[----:B---3--:R-:W-:Y:S02]  /*258c0*/  IMAD.SHL.U32 R36, R11, 0x40, RZ ;  /* 0x000000400b247824 */ /* 0x008fe400078e00ff */
[----:B------:R2:W5:Y:S01]  /*258d0*/  LD.E.64 R10, desc[UR10][R154.64+0x70] ;  /* 0x0000700a9a0a7980 */ /* 0x000562000c101b00 */
[----:B------:R-:W-:Y:S05]  /*258e0*/  WARPSYNC.ALL ;  /* 0x0000000000007948 */ /* 0x000fea0003800000 */
[----:B------:R-:W-:Y:S06]  /*258f0*/  BAR.SYNC.DEFER_BLOCKING 0x0 ;  /* 0x0000000000007b1d */ /* 0x000fec0000010000 */
[----:B------:R2:W3:Y:S04]  /*25900*/  LDS.128 R20, [R0] ;  /* 0x0000000000147984 */ /* 0x0004e80000000c00 */
[----:B-1----:R2:W1:Y:S04]  /*25910*/  LDS.128 R24, [R0+0x800] ;  /* 0x0008000000187984 */ /* 0x0024680000000c00 */
[----:B------:R2:W4:Y:S04]  /*25920*/  LDS.128 R28, [R0+0x1000] ;  /* 0x00100000001c7984 */ /* 0x0005280000000c00 */
[----:B------:R2:W1:Y:S01]  /*25930*/  LDS.128 R32, [R0+0x1800] ;  /* 0x0018000000207984 */ /* 0x0004620000000c00 */
[----:B------:R-:W-:Y:S04]  /*25940*/  BSSY.RECONVERGENT B0, `(.L_x_4614) ;  /* 0x0000011000007945 */ /* 0x000fe80003800200 */
[----:B------:R-:W-:Y:S05]  /*25950*/  @P0 BRA `(.L_x_4615) ;  /* 0x00000000003c0947 */ /* 0x000fea0003800000 */
[----:B--2---:R-:W-:Y:S02]  /*25960*/  IMAD.IADD R0, R41, 0x1, -R36 ;  /* 0x0000000129007824 */ /* 0x004fe400078e0a24 */
        /* <DEDUP_REMOVED lines=14> */
.L_x_4615:
[----:B------:R-:W-:Y:S05]  /*25a50*/  BSYNC.RECONVERGENT B0 ;  /* 0x0000000000007941 */ /* 0x000fea0003800200 */
.L_x_4614:
[----:B------:R-:W-:Y:S02]  /*25a60*/  R2UR UR4, R38 ;  /* 0x00000000260472ca */ /* 0x000fe400000e0000 */
[----:B------:R-:W-:-:S13]  /*25a70*/  R2UR UR5, R39 ;  /* 0x00000000270572ca */ /* 0x000fda00000e0000 */
[----:B------:R-:W3:Y:S01]  /*25a80*/  LD.E R6, desc[UR4][R154.64+0xc0] ;  /* 0x0000c0049a067980 */ /* 0x000ee2000c101900 */
[-C--:B--2---:R-:W-:Y:S01]  /*25a90*/  @!P1 IMAD R0, R9, R42.reuse, RZ ;  /* 0x0000002a09009224 */ /* 0x084fe200078e02ff */
        /* <DEDUP_REMOVED lines=14> */
[----:B---3--:R-:W-:Y:S01]  /*25b80*/  ISETP.GE.AND P2, PT, R228, R6, PT ;  /* 0x00000006e400720c */ /* 0x008fe20003f46270 */
        /* <DEDUP_REMOVED lines=33> */
.L_x_4617:
[----:B------:R-:W-:Y:S05]  /*25da0*/  BSYNC.RECONVERGENT B0 ;  /* 0x0000000000007941 */ /* 0x000fea0003800200 */
.L_x_4616:
[----:B------:R-:W-:Y:S04]  /*25db0*/  BSSY.RECONVERGENT B0, `(.L_x_4618) ;  /* 0x000000f000007945 */ /* 0x000fe80003800200 */
[----:B------:R-:W-:Y:S05]  /*25dc0*/  @P4 BRA `(.L_x_4619) ;  /* 0x0000000000344947 */ /* 0x000fea0003800000 */
[----:B--23--:R-:W-:Y:S01]  /*25dd0*/  IADD3 R8, P0, PT, R18, 0x20, RZ ;  /* 0x0000002012087810 */ /* 0x00cfe20007f1e0ff */
        /* <DEDUP_REMOVED lines=12> */
.L_x_4619:
[----:B------:R-:W-:Y:S05]  /*25ea0*/  BSYNC.RECONVERGENT B0 ;  /* 0x0000000000007941 */ /* 0x000fea0003800200 */
.L_x_4618:
[----:B--23--:R-:W-:Y:S02]  /*25eb0*/  MOV R8, 0x50 ;  /* 0x0000005000087802 */ /* 0x00cfe40000000f00 */
[----:B------:R-:W-:-:S03]  /*25ec0*/  MOV R5, 0x0 ;  /* 0x0000000000057802 */ /* 0x000fc60000000f00 */
[----:B------:R-:W-:-:S04]  /*25ed0*/  IMAD.MOV.U32 R4, RZ, RZ, R8 ;  /* 0x000000ffff047224 */ /* 0x000fc800078e0008 */
[----:B-1--4-:R-:W-:Y:S05]  /*25ee0*/  @P2 RET.REL.NODEC R4 `(_ZN5flash24flash_fwd_splitkv_kernelI23Flash_fwd_kernel_traitsILi64ELi64ELi256ELi4ELb0ELb0EN7cutlass6half_tE19Flash_kernel_traitsILi64ELi64ELi256ELi4ES3_EELb0ELb0ELb1ELb0ELb0ELb0ELb0ELb1EEEvNS_16Flash_fwd_paramsE) ;  /* 0xfffffda004442950 */ /* 0x012fea0003c3ffff */
[----:B------:R-:W-:Y:S02]  /*25ef0*/  IADD3 R4, P0, PT, R18, 0x30, RZ ;  /* 0x0000003012047810 */ /* 0x000fe40007f1e0ff */
[----:B------:R-:W-:Y:S02]  /*25f00*/  R2UR UR4, R38 ;  /* 0x00000000260472ca */ /* 0x000fe400000e0000 */
[----:B------:R-:W-:Y:S01]  /*25f10*/  R2UR UR5, R39 ;  /* 0x00000000270572ca */ /* 0x000fe200000e0000 */
        /* <DEDUP_REMOVED lines=10> */
[----:B------:R-:W-:Y:S05]  /*25fc0*/  RET.REL.NODEC R2 `(_ZN5flash24flash_fwd_splitkv_kernelI23Flash_fwd_kernel_traitsILi64ELi64ELi256ELi4ELb0ELb0EN7cutlass6half_tE19Flash_kernel_traitsILi64ELi64ELi256ELi4ES3_EELb0ELb0ELb1ELb0ELb0ELb0ELb0ELb1EEEvNS_16Flash_fwd_paramsE) ;  /* 0xfffffda0020c7950 */ /* 0x000fea0003c3ffff */
.L_x_4611:
[----:B------:R-:W-:Y:S01]  /*25fd0*/  IMAD.MOV.U32 R0, RZ, RZ, 0x2 ;  /* 0x00000002ff007424 */ /* 0x000fe200078e00ff */
[----:B------:R-:W-:Y:S01]  /*25fe0*/  MOV R2, R243 ;  /* 0x000000f300027202 */ /* 0x000fe20000000f00 */
[----:B------:R-:W-:Y:S01]  /*25ff0*/  IMAD.MOV.U32 R4, RZ, RZ, -0x1 ;  /* 0xffffffffff047424 */ /* 0x000fe200078e00ff */
[----:B------:R-:W-:-:S07]  /*26000*/  MOV R3, 0x1f ;  /* 0x0000001f00037802 */ /* 0x000fce0000000f00 */
[----:B-1---5:R-:W-:Y:S05]  /*26010*/  WARPSYNC.COLLECTIVE R4, `(.L_x_4620) ;  /* 0x0000000004087348 */ /* 0x022fea0003c00000 */
[----:B------:R2:W3:Y:S02]  /*26020*/  SHFL.BFLY P0, R0, R2, R0, R3 ;  /* 0x0c00000002007389 */ /* 0x0004e40000000003 */
[----:B-123-5:R-:W-:Y:S05]  /*26030*/  ENDCOLLECTIVE ;  /* 0x000000000000791b */ /* 0x02efea0003800000 */
.L_x_4620:
[----:B------:R-:W-:Y:S02]  /*26040*/  MOV R5, R0 ;  /* 0x0000000000057202 */ /* 0x000fe40000000f00 */
[----:B------:R-:W-:-:S03]  /*26050*/  MOV R0, 0x1 ;  /* 0x0000000100007802 */ /* 0x000fc60000000f00 */
[----:B------:R-:W-:-:S04]  /*26060*/  FADD.FTZ R5, R5, R243 ;  /* 0x000000f305057221 */ /* 0x000fc80000010000 */
[----:B------:R-:W-:-:S07]  /*26070*/  IMAD.MOV.U32 R2, RZ, RZ, R5 ;  /* 0x000000ffff027224 */ /* 0x000fce00078e0005 */
[----:B------:R-:W-:Y:S05]  /*26080*/  WARPSYNC.COLLECTIVE R4, `(.L_x_4621) ;  /* 0x0000000004087348 */ /* 0x000fea0003c00000 */
[----:B------:R1:W2:Y:S02]  /*26090*/  SHFL.BFLY P0, R0, R2, R0, R3 ;  /* 0x0c00000002007389 */ /* 0x0002a40000000003 */
[----:B-12---:R-:W-:Y:S05]  /*260a0*/  ENDCOLLECTIVE ;  /* 0x000000000000791b */ /* 0x006fea0003800000 */
.L_x_4621:
[----:B------:R-:W-:Y:S01]  /*260b0*/  IMAD.MOV.U32 R21, RZ, RZ, R0 ;  /* 0x000000ffff157224 */ /* 0x000fe200078e0000 */
[----:B------:R-:W-:Y:S02]  /*260c0*/  MOV R0, 0x2 ;  /* 0x0000000200007802 */ /* 0x000fe40000000f00 */
[----:B------:R-:W-:Y:S01]  /*260d0*/  MOV R2, R242 ;  /* 0x000000f200027202 */ /* 0x000fe20000000f00 */
[----:B------:R-:W-:-:S07]  /*260e0*/  FADD.FTZ R21, R5, R21 ;  /* 0x0000001505157221 */ /* 0x000fce0000010000 */
[----:B------:R-:W-:Y:S05]  /*260f0*/  WARPSYNC.COLLECTIVE R4, `(.L_x_4622) ;  /* 0x0000000004087348 */ /* 0x000fea0003c00000 */
[----:B------:R1:W2:Y:S02]  /*26100*/  SHFL.BFLY P0, R0, R2, R0, R3 ;  /* 0x0c00000002007389 */ /* 0x0002a40000000003 */
[----:B-12---:R-:W-:Y:S05]  /*26110*/  ENDCOLLECTIVE ;  /* 0x000000000000791b */ /* 0x006fea0003800000 */
.L_x_4622:
[----:B------:R-:W-:Y:S01]  /*26120*/  IMAD.MOV.U32 R2, RZ, RZ, R0 ;  /* 0x000000ffff027224 */ /* 0x000fe200078e0000 */
[----:B------:R-:W-:-:S03]  /*26130*/  MOV R0, 0x1 ;  /* 0x0000000100007802 */ /* 0x000fc60000000f00 */
[----:B------:R-:W-:-:S07]  /*26140*/  FADD.FTZ R2, R2, R242 ;  /* 0x000000f202027221 */ /* 0x000fce0000010000 */
[----:B------:R-:W-:Y:S05]  /*26150*/  WARPSYNC.COLLECTIVE R4, `(.L_x_4623) ;  /* 0x0000000004087348 */ /* 0x000fea0003c00000 */
[----:B------:R1:W2:Y:S02]  /*26160*/  SHFL.BFLY P0, R0, R2, R0, R3 ;  /* 0x0c00000002007389 */ /* 0x0002a40000000003 */
[----:B-12---:R-:W-:Y:S05]  /*26170*/  ENDCOLLECTIVE ;  /* 0x000000000000791b */ /* 0x006fea0003800000 */
.L_x_4623:
[----:B------:R-:W-:Y:S01]  /*26180*/  MOV R3, R0 ;  /* 0x0000000000037202 */ /* 0x000fe20000000f00 */
[----:B------:R-:W-:Y:S06]  /*26190*/  BRA `(.L_x_4624) ;  /* 0xffffffec005c7947 */ /* 0x000fec000383ffff */
.L_x_4625:
        /* <DEDUP_REMOVED lines=14> */
.L_x_14746:


//--------------------- .text._ZN5flash24flash_fwd_splitkv_kernelI23Flash_fwd_kernel_traitsILi64ELi64ELi256ELi4ELb0ELb0EN7cutlass6half_tE19Flash_kernel_traitsILi64ELi64ELi256ELi4ES3_EELb0ELb0ELb1ELb0ELb0ELb1ELb0ELb1EEEvNS_16Flash_fwd_paramsE --------------------------
	.section	.text._ZN5flash24flash_fwd_splitkv_kernelI23Flash_fwd_kernel_traitsILi64ELi64ELi256ELi4ELb0ELb0EN7cutlass6half_tE19Flash_kernel_traitsILi64ELi64ELi256ELi4ES3_EELb0ELb0ELb1ELb0ELb0ELb1ELb0ELb1EEEvNS_16Flash_fwd_paramsE,"ax",@progbits
	.align	128
        .global         _ZN5flash24flash_fwd_splitkv_kernelI23Flash_fwd_kernel_traitsILi64ELi64ELi256ELi4ELb0ELb0EN7cutlass6half_tE19Flash_kernel_traitsILi64ELi64ELi256ELi4ES3_EELb0ELb0ELb1ELb0ELb0ELb1ELb0ELb1EEEvNS_16Flash_fwd_paramsE
        .type           _ZN5flash24flash_fwd_splitkv_kernelI23Flash_fwd_kernel_traitsILi64ELi64ELi256ELi4ELb0ELb0EN7cutlass6half_tE19Flash_kernel_traitsILi64ELi64ELi256ELi4ES3_EELb0ELb0ELb1ELb0ELb0ELb1ELb0ELb1EEEvNS_16Flash_fwd_paramsE,@function
        .size           _ZN5flash24flash_fwd_splitkv_kernelI23Flash_fwd_kernel_traitsILi64ELi64ELi256ELi4ELb0ELb0EN7cutlass6half_tE19Flash_kernel_traitsILi64ELi64ELi256ELi4ES3_EELb0ELb0ELb1ELb0ELb0ELb1ELb0ELb1EEEvNS_16Flash_fwd_paramsE,(.L_x_14747 - _ZN5flash24flash_fwd_splitkv_kernelI23Flash_fwd_kernel_traitsILi64ELi64ELi256ELi4ELb0ELb0EN7cutlass6half_tE19Flash_kernel_traitsILi64ELi64ELi256ELi4ES3_EELb0ELb0ELb1ELb0ELb0ELb1ELb0ELb1EEEvNS_16Flash_fwd_paramsE)
        .other          _ZN5flash24flash_fwd_splitkv_kernelI23Flash_fwd_kernel_traitsILi64ELi64ELi256ELi4ELb0ELb0EN7cutlass6half_tE19Flash_kernel_traitsILi64ELi64ELi256ELi4ES3_EELb0ELb0ELb1ELb0ELb0ELb1ELb0ELb1EEEvNS_16Flash_fwd_paramsE,@"STO_CUDA_ENTRY STV_DEFAULT"
_ZN5flash24flash_fwd_splitkv_kernelI23Flash_fwd_kernel_traitsILi64ELi64ELi256ELi4ELb0ELb0EN7cutlass6half_tE19Flash_kernel_traitsILi64ELi64ELi256ELi4ES3_EELb0ELb0ELb1ELb0ELb0ELb1ELb0ELb1EEEvNS_16Flash_fwd_paramsE:
.text._ZN5flash24flash_fwd_splitkv_kernelI23Flash_fwd_kernel_traitsILi64ELi64ELi256ELi4ELb0ELb0EN7cutlass6half_tE19Flash_kernel_traitsILi64ELi64ELi256ELi4ES3_EELb0ELb0ELb1ELb0ELb0ELb1ELb0ELb1EEEvNS_16Flash_fwd_paramsE:
        /* <DEDUP_REMOVED lines=8> */
[----:B-1-34-:R-:W-:Y:S05]  /*0080*/  CALL.REL.NOINC `($_ZN5flash24flash_fwd_splitkv_kernelI23Flash_fwd_kernel_traitsILi64ELi64ELi256ELi4ELb0ELb0EN7cutlass6half_tE19Flash_kernel_traitsILi64ELi64ELi256ELi4ES3_EELb0ELb0ELb1ELb0ELb0ELb1ELb0ELb1EEEvNS_16Flash_fwd_paramsE$_ZN5flash30compute_attn_1rowblock_splitkvI23Flash_fwd_kernel_traitsILi64ELi64ELi256ELi4ELb0ELb0EN7cutlass6half_tE19Flash_kernel_traitsILi64ELi64ELi256ELi4ES3_EELb0ELb0ELb1ELb0ELb0ELb1ELb0ELb1ENS_16Flash_fwd_paramsEEEvRKT8_iiiii) ;  /* 0x0000000000087944 */ /* 0x01afea0003c00000 */
[----:B------:R-:W-:Y:S05]  /*0090*/  BSYNC.RECONVERGENT B3 ;  /* 0x0000000000037941 */ /* 0x000fea0003800200 */
.L_x_4626:
[----:B------:R-:W-:Y:S05]  /*00a0*/  EXIT ;  /* 0x000000000000794d */ /* 0x000fea0003800000 */
        .type           $_ZN5flash24flash_fwd_splitkv_kernelI23Flash_fwd_kernel_traitsILi64ELi64ELi256ELi4ELb0ELb0EN7cutlass6half_tE19Flash_kernel_traitsILi64ELi64ELi256ELi4ES3_EELb0ELb0ELb1ELb0ELb0ELb1ELb0ELb1EEEvNS_16Flash_fwd_paramsE$_ZN5flash30compute_attn_1rowblock_splitkvI23Flash_fwd_kernel_traitsILi64ELi64ELi256ELi4ELb0ELb0EN7cutlass6half_tE19Flash_kernel_traitsILi64ELi64ELi256ELi4ES3_EELb0ELb0ELb1ELb0ELb0ELb1ELb0ELb1ENS_16Flash_fwd_paramsEEEvRKT8_iiiii,@function
        .size           $_ZN5flash24flash_fwd_splitkv_kernelI23Flash_fwd_kernel_traitsILi64ELi64ELi256ELi4ELb0ELb0EN7cutlass6half_tE19Flash_kernel_traitsILi64ELi64ELi256ELi4ES3_EELb0ELb0ELb1ELb0ELb0ELb1ELb0ELb1EEEvNS_16Flash_fwd_paramsE$_ZN5flash30compute_attn_1rowblock_splitkvI23Flash_fwd_kernel_traitsILi64ELi64ELi256ELi4ELb0ELb0EN7cutlass6half_tE19Flash_kernel_traitsILi64ELi64ELi256ELi4ES3_EELb0ELb0ELb1ELb0ELb0ELb1ELb0ELb1ENS_16Flash_fwd_paramsEEEvRKT8_iiiii,(.L_x_14747 - $_ZN5flash24flash_fwd_splitkv_kernelI23Flash_fwd_kernel_traitsILi64ELi64ELi256ELi4ELb0ELb0EN7cutlass6half_tE19Flash_kernel_traitsILi64ELi64ELi256ELi4ES3_EELb0ELb0ELb1ELb0ELb0ELb1ELb0ELb1EEEvNS_16Flash_fwd_paramsE$_ZN5flash30compute_attn_1rowblock_splitkvI23Flash_fwd_kernel_traitsILi64ELi64ELi256ELi4ELb0ELb0EN7cutlass6half_tE19Flash_kernel_traitsILi64ELi64ELi256ELi4ES3_EELb0ELb0ELb1ELb0ELb0ELb1ELb0ELb1ENS_16Flash_fwd_paramsEEEvRKT8_iiiii)
$_ZN5flash24flash_fwd_splitkv_kernelI23Flash_fwd_kernel_traitsILi64ELi64ELi256ELi4ELb0ELb0EN7cutlass6half_tE19Flash_kernel_traitsILi64ELi64ELi256ELi4ES3_EELb0ELb0ELb1ELb0ELb0ELb1ELb0ELb1EEEvNS_16Flash_fwd_paramsE$_ZN5flash30compute_attn_1rowblock_splitkvI23Flash_fwd_kernel_traitsILi64ELi64ELi256ELi4ELb0ELb0EN7cutlass6half_tE19Flash_kernel_traitsILi64ELi64ELi256ELi4ES3_EELb0ELb0ELb1ELb0ELb0ELb1ELb0ELb1ENS_16Flash_fwd_paramsEEEvRKT8_iiiii:
        /* <DEDUP_REMOVED lines=16> */
[----:B------:R-:W-:Y:S01]  /*01b0*/  ISETP.NE.AND.EX P1, PT, R11, RZ, PT, P0 ;  /* 0x000000ff0b00720c */ /* 0x000fe20003f25300 */
[----:B------:R-:W-:Y:S01]  /*01c0*/  IMAD.WIDE.U32 R10, R235, 0x4, R10 ;  /* 0x00000004eb0a7825 */ /* 0x000fe200078e000a */
[----:B------:R-:W-:-:S03]  /*01d0*/  IADD3 R16, P0, PT, R2, R71, RZ ;  /* 0x0000004702107210 */ /* 0x000fc60007f1e0ff */
[----:B------:R1:W5:Y:S02]  /*01e0*/  @!P3 LD.E R238, desc[UR6][R164.64+0xb4] ;  /* 0x0000b406a4eeb980 */ /* 0x000364000c101900 */
[----:B------:R-:W-:Y:S02]  /*01f0*/  IMAD.X R17, R3, 0x1, R70, P0 ;  /* 0x0000000103117824 */ /* 0x000fe400000e0646 */
        /* <DEDUP_REMOVED lines=17> */
.L_x_4628:
[----:B------:R-:W-:Y:S05]  /*0310*/  BSYNC.RECONVERGENT B0 ;  /* 0x0000000000007941 */ /* 0x000fea0003800200 */
.L_x_4627:
[----:B------:R-:W-:Y:S04]  /*0320*/  BSSY.RECONVERGENT B0, `(.L_x_4629) ;  /* 0x0000007000007945 */ /* 0x000fe80003800200 */
[----:B------:R-:W-:Y:S05]  /*0330*/  @!P4 BRA `(.L_x_4630) ;  /* 0x000000000014c947 */ /* 0x000fea0003800000 */
[----:B------:R-:W3:Y:S02]  /*0340*/  LD.E.U8 R0, desc[UR6][R164.64+0x1b2] ;  /* 0x0001b206a4007980 */ /* 0x000ee4000c101100 */
[----:B---3--:R-:W-:-:S13]  /*0350*/  ISETP.NE.AND P0, PT, R0, RZ, PT ;  /* 0x000000ff0000720c */ /* 0x008fda0003f05270 */
[----:B------:R-:W3:Y:S02]  /*0360*/  @P0 LD.E R0, desc[UR6][R8.64+0x4] ;  /* 0x0000040608000980 */ /* 0x000ee4000c101900 */
[----:B---3-5:R-:W-:-:S06]  /*0370*/  @P0 IADD3 R3, PT, PT, R0, -R13, RZ ;  /* 0x8000000d00030210 */ /* 0x028fcc0007ffe0ff */
[----:B------:R3:W5:Y:S02]  /*0380*/  @!P0 LD.E R3, desc[UR6][R8.64] ;  /* 0x0000000608038980 */ /* 0x000764000c101900 */
.L_x_4630:
[----:B------:R-:W-:Y:S05]  /*0390*/  BSYNC.RECONVERGENT B0 ;  /* 0x0000000000007941 */ /* 0x000fea0003800200 */
.L_x_4629:
[----:B------:R-:W-:Y:S01]  /*03a0*/  BSSY.RECONVERGENT B1, `(.L_x_4631) ;  /* 0x0000012000017945 */ /* 0x000fe20003800200 */
[----:B-----5:R-:W-:Y:S02]  /*03b0*/  @P3 IADD3 R238, PT, PT, -R240, R5, RZ ;  /* 0x00000005f0ee3210 */ /* 0x020fe40007ffe1ff */
[----:B------:R-:W-:Y:S01]  /*03c0*/  IADD3 R68, PT, PT, R3, -R12, RZ ;  /* 0x8000000c03447210 */ /* 0x000fe20007ffe0ff */
[----:B------:R-:W-:Y:S06]  /*03d0*/  @!P5 BRA `(.L_x_4632) ;  /* 0x000000000014d947 */ /* 0x000fec0003800000 */
[----:B------:R-:W-:-:S05]  /*03e0*/  IADD3 R2, P0, PT, R6, R71, RZ ;  /* 0x0000004706027210 */ /* 0x000fca0007f1e0ff */
[----:B------:R-:W-:-:S06]  /*03f0*/  IMAD.X R3, R7, 0x1, R70, P0 ;  /* 0x0000000107037824 */ /* 0x000fcc00000e0646 */
[----:B------:R-:W4:Y:S02]  /*0400*/  LD.E R3, desc[UR6][R2.64] ;  /* 0x0000000602037980 */ /* 0x000f24000c101900 */
[----:B----4-:R-:W-:Y:S01]  /*0410*/  IADD3 R58, PT, PT, R3, -R12, RZ ;  /* 0x8000000c033a7210 */ /* 0x010fe20007ffe0ff */
[----:B------:R-:W-:Y:S05]  /*0420*/  BRA `(.L_x_4633) ;  /* 0x0000000000247947 */ /* 0x000fea0003800000 */
.L_x_4632:
[----:B------:R-:W4:Y:S01]  /*0430*/  LD.E.64 R2, desc[UR6][R164.64+0x108] ;  /* 0x00010806a4027980 */ /* 0x000f22000c101b00 */
[----:B------:R-:W-:Y:S01]  /*0440*/  BSSY.RECONVERGENT B0, `(.L_x_4634) ;  /* 0x0000006000007945 */ /* 0x000fe20003800200 */
[----:B----4-:R-:W-:-:S04]  /*0450*/  ISETP.NE.U32.AND P0, PT, R2, RZ, PT ;  /* 0x000000ff0200720c */ /* 0x010fc80003f05070 */
[----:B------:R-:W-:Y:S01]  /*0460*/  ISETP.NE.AND.EX P0, PT, R3, RZ, PT, P0 ;  /* 0x000000ff0300720c */ /* 0x000fe20003f05300 */
[----:B------:R-:W-:-:S12]  /*0470*/  IMAD.MOV.U32 R3, RZ, RZ, RZ ;  /* 0x000000ffff037224 */ /* 0x000fd800078e00ff */
[----:B------:R-:W-:Y:S05]  /*0480*/  @!P0 BRA `(.L_x_4635) ;  /* 0x0000000000048947 */ /* 0x000fea0003800000 */
[----:B------:R4:W5:Y:S02]  /*0490*/  LD.E R3, desc[UR6][R164.64+0xbc] ;  /* 0x0000bc06a4037980 */ /* 0x000964000c101900 */
.L_x_4635:
[----:B------:R-:W-:Y:S05]  /*04a0*/  BSYNC.RECONVERGENT B0 ;  /* 0x0000000000007941 */ /* 0x000fea0003800200 */
.L_x_4634:
[----:B-----5:R-:W-:Y:S02]  /*04b0*/  IADD3 R58, PT, PT, R68, R3, RZ ;  /* 0x00000003443a7210 */ /* 0x020fe40007ffe0ff */
.L_x_4633:
[----:B------:R-:W-:Y:S05]  /*04c0*/  BSYNC.RECONVERGENT B1 ;  /* 0x0000000000017941 */ /* 0x000fea0003800200 */
.L_x_4631:
[----:B------:R-:W-:Y:S01]  /*04d0*/  IMAD.SHL.U32 R73, R237, 0x40, RZ ;  /* 0x00000040ed497824 */ /* 0x000fe200078e00ff */
[----:B------:R-:W-:Y:S01]  /*04e0*/  MOV R2, R234 ;  /* 0x000000ea00027202 */ /* 0x000fe20000000f00 */
[----:B------:R-:W-:-:S03]  /*04f0*/  IMAD.MOV.U32 R3, RZ, RZ, 0x0 ;  /* 0x00000000ff037424 */ /* 0x000fc600078e00ff */
[----:B------:R-:W-:-:S13]  /*0500*/  ISETP.GT.AND P0, PT, R238, R73, PT ;  /* 0x00000049ee00720c */ /* 0x000fda0003f04270 */
[----:B-1234-:R-:W-:Y:S05]  /*0510*/  @!P0 RET.REL.NODEC R2 `(_ZN5flash24flash_fwd_splitkv_kernelI23Flash_fwd_kernel_traitsILi64ELi64ELi256ELi4ELb0ELb0EN7cutlass6half_tE19Flash_kernel_traitsILi64ELi64ELi256ELi4ES3_EELb0ELb0ELb1ELb0ELb0ELb1ELb0ELb1EEEvNS_16Flash_fwd_paramsE) ;  /* 0xfffffff802b88950 */ /* 0x01efea0003c3ffff */
        /* <DEDUP_REMOVED lines=25> */
[----:B------:R-:W-:Y:S02]  /*06b0*/  IADD3 R238, PT, PT, -R73, R238, RZ ;  /* 0x000000ee49ee7210 */ /* 0x000fe40007ffe1ff */
[----:B------:R-:W-:Y:S01]  /*06c0*/  SHF.R.U32.HI R59, RZ, 0x3, R59 ;  /* 0x00000003ff3b7819 */ /* 0x000fe2000001163b */
[----:B------:R-:W-:Y:S04]  /*06d0*/  BSSY.RECONVERGENT B0, `(.L_x_4637) ;  /* 0x000003a000007945 */ /* 0x000fe80003800200 */
[----:B------:R-:W-:Y:S02]  /*06e0*/  VIADD R21, R59, 0x30 ;  /* 0x000000303b157836 */ /* 0x000fe40000000000 */
        /* <DEDUP_REMOVED lines=27> */
[C---:B------:R-:W-:Y:S01]  /*08a0*/  ISETP.GE.OR P3, PT, R59.reuse, R238, P1 ;  /* 0x000000ee3b00720c */ /* 0x040fe20000f66670 */
[C---:B------:R-:W-:Y:S01]  /*08b0*/  VIADD R5, R59.reuse, 0x20 ;  /* 0x000000203b057836 */ /* 0x040fe20000000000 */
[----:B------:R-:W-:Y:S02]  /*08c0*/  IADD3 R15, PT, PT, R59, 0x10, RZ ;  /* 0x000000103b0f7810 */ /* 0x000fe40007ffe0ff */
[----:B------:R-:W-:Y:S02]  /*08d0*/  LEA.HI.X.SX32 R0, R0, RZ, 0x1, P0 ;  /* 0x000000ff00007211 */ /* 0x000fe400000f0eff */
[----:B------:R-:W-:Y:S02]  /*08e0*/  LEA R14, P0, R3, R16, 0x2 ;  /* 0x00000010030e7211 */ /* 0x000fe400078010ff */
[----:B------:R-:W-:-:S02]  /*08f0*/  P2R R2, PR, RZ, 0x8 ;  /* 0x00000008ff027803 */ /* 0x000fc40000000000 */
[CC--:B------:R-:W-:Y:S02]  /*0900*/  ISETP.GE.OR P6, PT, R15.reuse, R238.reuse, P1 ;  /* 0x000000ee0f00720c */ /* 0x0c0fe40000fc6670 */
[-C--:B------:R-:W-:Y:S02]  /*0910*/  ISETP.GE.OR P3, PT, R15, R238.reuse, P2 ;  /* 0x000000ee0f00720c */ /* 0x080fe40001766670 */
[----:B------:R-:W-:Y:S02]  /*0920*/  LEA.HI.X R15, R3, R17, R0, 0x2, P0 ;  /* 0x00000011030f7211 */ /* 0x000fe400000f1400 */
[CC--:B------:R-:W-:Y:S02]  /*0930*/  ISETP.GE.OR P5, PT, R5.reuse, R238.reuse, P1 ;  /* 0x000000ee0500720c */ /* 0x0c0fe40000fa6670 */
[----:B------:R-:W-:Y:S02]  /*0940*/  ISETP.NE.AND P0, PT, R2, RZ, PT ;  /* 0x000000ff0200720c */ /* 0x000fe40003f05270 */
[----:B------:R-:W-:-:S02]  /*0950*/  ISETP.GE.OR P4, PT, R5, R238, P2 ;  /* 0x000000ee0500720c */ /* 0x000fc40001786670 */
[CC--:B------:R-:W-:Y:S02]  /*0960*/  ISETP.GE.OR P1, PT, R21.reuse, R238.reuse, P1 ;  /* 0x000000ee1500720c */ /* 0x0c0fe40000f26670 */
[----:B------:R-:W-:Y:S02]  /*0970*/  ISETP.GE.OR P2, PT, R21, R238, P2 ;  /* 0x000000ee1500720c */ /* 0x000fe40001746670 */
[----:B------:R-:W-:-:S03]  /*0980*/  @!P6 MOV R5, 0x7f800000 ;  /* 0x7f8000000005e802 */ /* 0x000fc60000000f00 */
[----:B------:R-:W-:Y:S02]  /*0990*/  @!P5 IMAD.MOV.U32 R3, RZ, RZ, 0x7f800000 ;  /* 0x7f800000ff03d424 */ /* 0x000fe400078e00ff */
[----:B------:R-:W-:Y:S01]  /*09a0*/  @!P0 IMAD.MOV.U32 R17, RZ, RZ, 0x7f800000 ;  /* 0x7f800000ff118424 */ /* 0x000fe200078e00ff */
[----:B-1----:R-:W-:Y:S06]  /*09b0*/  @P3 BRA `(.L_x_4638) ;  /* 0x00000000002c3947 */ /* 0x002fec0003800000 */
        /* <DEDUP_REMOVED lines=11> */
.L_x_4638:
[----:B------:R-:W-:Y:S05]  /*0a70*/  BSYNC.RECONVERGENT B0 ;  /* 0x0000000000007941 */ /* 0x000fea0003800200 */
.L_x_4637:
        /* <DEDUP_REMOVED lines=13> */
.L_x_4640:
[----:B------:R-:W-:Y:S05]  /*0b50*/  BSYNC.RECONVERGENT B0 ;  /* 0x0000000000007941 */ /* 0x000fea0003800200 */
.L_x_4639:
        /* <DEDUP_REMOVED lines=12> */
.L_x_4642:
[----:B------:R-:W-:Y:S05]  /*0c20*/  BSYNC.RECONVERGENT B0 ;  /* 0x0000000000007941 */ /* 0x000fea0003800200 */
.L_x_4641:
[----:B------:R-:W-:Y:S01]  /*0c30*/  ISETP.NE.AND P0, PT, R2, RZ, PT ;  /* 0x000000ff0200720c */ /* 0x000fe20003f05270 */
[----:B------:R-:W-:Y:S01]  /*0c40*/  @!P6 ST.E desc[UR6][R14.64+0x40], R5 ;  /* 0x000040050e00e985 */ /* 0x000fe2000c101906 */
[----:B------:R-:W-:-:S03]  /*0c50*/  MOV R235, 0x0 ;  /* 0x0000000000eb7802 */ /* 0x000fc60000000f00 */
[----:B------:R-:W-:Y:S08]  /*0c60*/  @!P5 ST.E desc[UR6][R14.64+0x80], R3 ;  /* 0x000080030e00d985 */ /* 0x000ff0000c101906 */
[----:B------:R1:W-:Y:S02]  /*0c70*/  @!P0 ST.E desc[UR6][R14.64], R17 ;  /* 0x000000110e008985 */ /* 0x0003e4000c101906 */
[----:B-123--:R-:W-:Y:S05]  /*0c80*/  @P1 RET.REL.NODEC R234 `(_ZN5flash24flash_fwd_splitkv_kernelI23Flash_fwd_kernel_traitsILi64ELi64ELi256ELi4ELb0ELb0EN7cutlass6half_tE19Flash_kernel_traitsILi64ELi64ELi256ELi4ES3_EELb0ELb0ELb1ELb0ELb0ELb1ELb0ELb1EEEvNS_16Flash_fwd_paramsE) ;  /* 0xfffffff0eadc1950 */ /* 0x00efea0003c3ffff */
[----:B------:R-:W-:Y:S02]  /*0c90*/  MOV R3, 0x7f800000 ;  /* 0x7f80000000037802 */ /* 0x000fe40000000f00 */
[----:B------:R-:W-:-:S03]  /*0ca0*/  MOV R235, 0x0 ;  /* 0x0000000000eb7802 */ /* 0x000fc60000000f00 */
[----:B------:R1:W-:Y:S02]  /*0cb0*/  ST.E desc[UR6][R14.64+0xc0], R3 ;  /* 0x0000c0030e007985 */ /* 0x0003e4000c101906 */
[----:B-1----:R-:W-:Y:S05]  /*0cc0*/  RET.REL.NODEC R234 `(_ZN5flash24flash_fwd_splitkv_kernelI23Flash_fwd_kernel_traitsILi64ELi64ELi256ELi4ELb0ELb0EN7cutlass6half_tE19Flash_kernel_traitsILi64ELi64ELi256ELi4ES3_EELb0ELb0ELb1ELb0ELb0ELb1ELb0ELb1EEEvNS_16Flash_fwd_paramsE) ;  /* 0xfffffff0eacc7950 */ /* 0x002fea0003c3ffff */
.L_x_4636:
        /* <DEDUP_REMOVED lines=14> */
[----:B------:R-:W-:Y:S02]  /*0db0*/  MOV R6, R164 ;  /* 0x000000a400067202 */ /* 0x000fe40000000f00 */
[----:B------:R-:W-:-:S05]  /*0dc0*/  MOV R7, R165 ;  /* 0x000000a500077202 */ /* 0x000fca0000000f00 */
        /* <DEDUP_REMOVED lines=18> */
[----:B------:R-:W-:-:S05]  /*0ef0*/  IADD3 R0, PT, PT, RZ, -R0, RZ ;  /* 0x80000000ff007210 */ /* 0x000fca0007ffe0ff */
        /* <DEDUP_REMOVED lines=8> */
[-C--:B---3--:R-:W-:Y:S01]  /*0f80*/  IMAD R0, R15, R235.reuse, RZ ;  /* 0x000000eb0f007224 */ /* 0x088fe200078e02ff */
[----:B------:R-:W-:Y:S01]  /*0f90*/  @!P0 IADD3 R10, PT, PT, R10, 0x1, RZ ;  /* 0x000000010a0a8810 */ /* 0x000fe20007ffe0ff */
[----:B------:R-:W-:-:S05]  /*0fa0*/  IMAD.WIDE.U32 R14, R14, R235, RZ ;  /* 0x000000eb0e0e7225 */ /* 0x000fca00078e00ff */
[----:B------:R-:W-:Y:S02]  /*0fb0*/  IADD3 R243, PT, PT, R15, R0, RZ ;  /* 0x000000000ff37210 */ /* 0x000fe40007ffe0ff */
[----:B------:R-:W-:Y:S01]  /*0fc0*/  LEA R242, P0, R14, R244, 0x2 ;  /* 0x000000f40ef27211 */ /* 0x000fe200078010ff */
[----:B------:R-:W-:-:S03]  /*0fd0*/  @P1 VIADD R10, R10, 0x1 ;  /* 0x000000010a0a1836 */ /* 0x000fc60000000000 */
[----:B------:R-:W-:Y:S01]  /*0fe0*/  LEA.HI.X R243, R14, R245, R243, 0x2, P0 ;  /* 0x000000f50ef37211 */ /* 0x000fe200000f14f3 */
[----:B------:R-:W-:Y:S01]  /*0ff0*/  @!P2 IMAD.MOV R10, RZ, RZ, -R10 ;  /* 0x000000ffff0aa224 */ /* 0x000fe200078e0a0a */
[----:B------:R-:W-:Y:S01]  /*1000*/  @!P3 LOP3.LUT R10, RZ, R12, RZ, 0x33, !PT ;  /* 0x0000000cff0ab212 */ /* 0x000fe200078e33ff */
[----:B------:R-:W2:Y:S04]  /*1010*/  LD.E.64 R14, desc[UR6][R6.64+0x20] ;  /* 0x00002006060e7980 */ /* 0x000ea8000c101b00 */
[----:B------:R-:W-:-:S05]  /*1020*/  IMAD.WIDE R26, R10, 0x4, R242 ;  /* 0x000000040a1a7825 */ /* 0x000fca00078e02f2 */
[----:B------:R1:W3:Y:S01]  /*1030*/  LD.E R0, desc[UR6][R26.64] ;  /* 0x000000061a007980 */ /* 0x0002e2000c101900 */
[----:B----4-:R-:W-:-:S04]  /*1040*/  IABS R8, R5 ;  /* 0x0000000500087213 */ /* 0x010fc80000000000 */
[----:B------:R-:W4:Y:S08]  /*1050*/  I2F.RP R24, R8 ;  /* 0x0000000800187306 */ /* 0x000f300000209400 */
[----:B----4-:R-:W4:Y:S02]  /*1060*/  MUFU.RCP R13, R24 ;  /* 0x00000018000d7308 */ /* 0x010f240000001000 */
[----:B----4-:R-:W-:-:S06]  /*1070*/  IADD3 R13, PT, PT, R13, 0xffffffe, RZ ;  /* 0x0ffffffe0d0d7810 */ /* 0x010fcc0007ffe0ff */
[----:B-1----:R-:W1:Y:S01]  /*1080*/  F2I.FTZ.U32.TRUNC.NTZ R27, R13 ;  /* 0x0000000d001b7305 */ /* 0x002e62000021f000 */
        /* <DEDUP_REMOVED lines=12> */
[----:B------:R-:W-:Y:S02]  /*1150*/  LOP3.LUT R8, R236, R5, RZ, 0x3c, !PT ;  /* 0x00000005ec087212 */ /* 0x000fe400078e3cff */
[----:B------:R-:W-:Y:S02]  /*1160*/  @!P0 IADD3 R2, PT, PT, R2, 0x1, RZ ;  /* 0x0000000102028810 */ /* 0x000fe40007ffe0ff */
[----:B------:R-:W-:Y:S01]  /*1170*/  ISETP.GE.AND P1, PT, R8, RZ, PT ;  /* 0x000000ff0800720c */ /* 0x000fe20003f26270 */
[----:B------:R-:W-:Y:S01]  /*1180*/  IMAD.MOV R10, RZ, RZ, -R10 ;  /* 0x000000ffff0a7224 */ /* 0x000fe200078e0a0a */
[----:B------:R-:W-:-:S03]  /*1190*/  ISETP.NE.AND P0, PT, R5, RZ, PT ;  /* 0x000000ff0500720c */ /* 0x000fc60003f05270 */
[----:B------:R-:W-:Y:S02]  /*11a0*/  IMAD R3, R12, R10, R3 ;  /* 0x0000000a0c037224 */ /* 0x000fe400078e0203 */
[----:B------:R-:W-:-:S04]  /*11b0*/  @P2 VIADD R2, R2, 0x1 ;  /* 0x0000000102022836 */ /* 0x000fc80000000000 */
[----:B------:R-:W-:Y:S02]  /*11c0*/  IMAD.MOV.U32 R11, RZ, RZ, R2 ;  /* 0x000000ffff0b7224 */ /* 0x000fe400078e0002 */
[----:B------:R-:W-:-:S03]  /*11d0*/  IMAD R2, R227, R3, RZ ;  /* 0x00000003e3027224 */ /* 0x000fc600078e02ff */
[----:B------:R-:W-:Y:S02]  /*11e0*/  @!P1 IADD3 R11, PT, PT, -R11, RZ, RZ ;  /* 0x000000ff0b0b9210 */ /* 0x000fe40007ffe1ff */
[----:B------:R-:W-:-:S05]  /*11f0*/  @!P0 LOP3.LUT R11, RZ, R5, RZ, 0x33, !PT ;  /* 0x00000005ff0b8212 */ /* 0x000fca00078e33ff */
[----:B------:R-:W-:Y:S01]  /*1200*/  IMAD R13, R21, R11, RZ ;  /* 0x0000000b150d7224 */ /* 0x000fe200078e02ff */
[----:B---3--:R-:W-:Y:S01]  /*1210*/  SHF.R.S32.HI R9, RZ, 0x1f, R0 ;  /* 0x0000001fff097819 */ /* 0x008fe20000011400 */
[-C--:B--2---:R-:W-:Y:S02]  /*1220*/  IMAD R4, R15, R0.reuse, RZ ;  /* 0x000000000f047224 */ /* 0x084fe400078e02ff */
[----:B------:R-:W-:-:S04]  /*1230*/  IMAD.WIDE.U32 R24, R14, R0, RZ ;  /* 0x000000000e187225 */ /* 0x000fc800078e00ff */
[----:B------:R-:W-:Y:S01]  /*1240*/  IMAD R4, R14, R9, R4 ;  /* 0x000000090e047224 */ /* 0x000fe200078e0204 */
[----:B------:R-:W-:-:S04]  /*1250*/  SHF.R.S32.HI R15, RZ, 0x1f, R3 ;  /* 0x0000001fff0f7819 */ /* 0x000fc80000011403 */
[----:B------:R-:W-:Y:S01]  /*1260*/  IADD3 R25, PT, PT, R25, R4, RZ ;  /* 0x0000000419197210 */ /* 0x000fe20007ffe0ff */
[----:B------:R-:W-:Y:S01]  /*1270*/  IMAD R2, R226, R15, R2 ;  /* 0x0000000fe2027224 */ /* 0x000fe200078e0202 */
[----:B------:R-:W-:Y:S01]  /*1280*/  SHF.R.S32.HI R4, RZ, 0x1f, R11 ;  /* 0x0000001fff047819 */ /* 0x000fe2000001140b */
[----:B------:R-:W-:-:S04]  /*1290*/  IMAD.WIDE.U32 R24, R3, R226, R24 ;  /* 0x000000e203187225 */ /* 0x000fc800078e0018 */
[----:B------:R-:W-:Y:S02]  /*12a0*/  IMAD.IADD R25, R25, 0x1, R2 ;  /* 0x0000000119197824 */ /* 0x000fe400078e0202 */
        /* <DEDUP_REMOVED lines=10> */
.L_x_4644:
[----:B------:R-:W2:Y:S01]  /*1350*/  LD.E R5, desc[UR6][R164.64+0x68] ;  /* 0x00006806a4057980 */ /* 0x000ea2000c101900 */
[----:B------:R-:W-:-:S03]  /*1360*/  ISETP.NE.AND P0, PT, R13, -0x1, PT ;  /* 0xffffffff0d00780c */ /* 0x000fc60003f05270 */
[----:B------:R-:W3:Y:S01]  /*1370*/  LD.E.64 R226, desc[UR6][R164.64+0x38] ;  /* 0x00003806a4e27980 */ /* 0x000ee2000c101b00 */
[----:B------:R-:W-:Y:S02]  /*1380*/  MOV R6, R164 ;  /* 0x000000a400067202 */ /* 0x000fe40000000f00 */
[----:B------:R-:W-:Y:S01]  /*1390*/  MOV R7, R165 ;  /* 0x000000a500077202 */ /* 0x000fe20000000f00 */
[----:B------:R4:W5:Y:S04]  /*13a0*/  LD.E.64 R22, desc[UR6][R164.64+0x58] ;  /* 0x00005806a4167980 */ /* 0x000968000c101b00 */
[----:B------:R-:W4:Y:S04]  /*13b0*/  LD.E.64 R228, desc[UR6][R6.64+0x40] ;  /* 0x0000400606e47980 */ /* 0x000f28000c101b00 */
[----:B------:R-:W4:Y:S04]  /*13c0*/  @!P0 LD.E.64 R20, desc[UR6][R164.64+0x20] ;  /* 0x00002006a4148980 */ /* 0x000f28000c101b00 */
[----:B------:R-:W4:Y:S04]  /*13d0*/  @!P0 LD.E.64 R18, desc[UR6][R164.64+0x28] ;  /* 0x00002806a4128980 */ /* 0x000f28000c101b00 */
[----:B------:R-:W4:Y:S01]  /*13e0*/  LD.E.64 R14, desc[UR6][R6.64+0x50] ;  /* 0x00005006060e7980 */ /* 0x000f22000c101b00 */
[----:B------:R-:W-:Y:S01]  /*13f0*/  IMAD.MOV.U32 R24, RZ, RZ, RZ ;  /* 0x000000ffff187224 */ /* 0x000fe200078e00ff */
[----:B------:R-:W-:-:S02]  /*1400*/  CS2R R242, SRZ ;  /* 0x0000000000f27805 */ /* 0x000fc4000001ff00 */
[----:B--2---:R-:W-:-:S04]  /*1410*/  IABS R0, R5 ;  /* 0x0000000500007213 */ /* 0x004fc80000000000 */
[----:B------:R-:W2:Y:S08]  /*1420*/  I2F.RP R10, R0 ;  /* 0x00000000000a7306 */ /* 0x000eb00000209400 */
[----:B--2---:R-:W2:Y:S02]  /*1430*/  MUFU.RCP R4, R10 ;  /* 0x0000000a00047308 */ /* 0x004ea40000001000 */
[----:B--2---:R-:W-:-:S06]  /*1440*/  VIADD R4, R4, 0xffffffe ;  /* 0x0ffffffe04047836 */ /* 0x004fcc0000000000 */
[----:B------:R-:W2:Y:S01]  /*1450*/  F2I.FTZ.U32.TRUNC.NTZ R25, R4 ;  /* 0x0000000400197305 */ /* 0x000ea2000021f000 */
[----:B-1----:R-:W-:Y:S02]  /*1460*/  IABS R3, R5 ;  /* 0x0000000500037213 */ /* 0x002fe40000000000 */
[----:B--2---:R-:W-:-:S05]  /*1470*/  IADD3 R2, PT, PT, RZ, -R25, RZ ;  /* 0x80000019ff027210 */ /* 0x004fca0007ffe0ff */
[----:B------:R-:W-:Y:S01]  /*1480*/  IMAD R9, R2, R0, RZ ;  /* 0x0000000002097224 */ /* 0x000fe200078e02ff */
[----:B------:R-:W-:-:S03]  /*1490*/  IABS R2, R236 ;  /* 0x000000ec00027213 */ /* 0x000fc60000000000 */
[----:B------:R-:W-:Y:S01]  /*14a0*/  IMAD.HI.U32 R9, R25, R9, R24 ;  /* 0x0000000919097227 */ /* 0x000fe200078e0018 */
[----:B------:R-:W-:-:S05]  /*14b0*/  IADD3 R3, PT, PT, RZ, -R3, RZ ;  /* 0x80000003ff037210 */ /* 0x000fca0007ffe0ff */
        /* <DEDUP_REMOVED lines=8> */
[----:B----4-:R-:W-:Y:S02]  /*1540*/  @!P0 IMAD R11, R21, R8, RZ ;  /* 0x00000008150b8224 */ /* 0x010fe400078e02ff */
[----:B------:R-:W-:Y:S01]  /*1550*/  @!P0 IMAD.IADD R25, R25, 0x1, R2 ;  /* 0x0000000119198824 */ /* 0x000fe200078e0202 */
[----:B------:R-:W-:Y:S02]  /*1560*/  @P0 IADD3 R2, PT, PT, R12, R13, RZ ;  /* 0x0000000d0c020210 */ /* 0x000fe40007ffe0ff */
[----:B------:R-:W-:Y:S01]  /*1570*/  @!P1 IADD3 R3, PT, PT, R3, -R0, RZ ;  /* 0x8000000003039210 */ /* 0x000fe20007ffe0ff */
[C---:B------:R-:W-:Y:S02]  /*1580*/  @!P0 IMAD R11, R20.reuse, R10, R11 ;  /* 0x0000000a140b8224 */ /* 0x040fe400078e020b */
[----:B------:R-:W-:Y:S01]  /*1590*/  @!P0 IMAD.WIDE.U32 R24, R20, R8, R24 ;  /* 0x0000000814188225 */ /* 0x000fe200078e0018 */
[----:B------:R-:W-:-:S03]  /*15a0*/  ISETP.GE.U32.AND P3, PT, R3, R0, PT ;  /* 0x000000000300720c */ /* 0x000fc60003f66070 */
[-C--:B------:R-:W-:Y:S02]  /*15b0*/  @P0 IMAD R0, R227, R2.reuse, RZ ;  /* 0x00000002e3000224 */ /* 0x080fe400078e02ff */
[----:B------:R-:W-:Y:S01]  /*15c0*/  @P0 IMAD.WIDE.U32 R20, R226, R2, RZ ;  /* 0x00000002e2140225 */ /* 0x000fe200078e00ff */
[----:B------:R-:W-:Y:S02]  /*15d0*/  LOP3.LUT R2, R236, R5, RZ, 0x3c, !PT ;  /* 0x00000005ec027212 */ /* 0x000fe400078e3cff */
[----:B------:R-:W-:Y:S02]  /*15e0*/  @!P1 IADD3 R4, PT, PT, R4, 0x1, RZ ;  /* 0x0000000104049810 */ /* 0x000fe40007ffe0ff */
[----:B------:R-:W-:Y:S02]  /*15f0*/  ISETP.GE.AND P2, PT, R2, RZ, PT ;  /* 0x000000ff0200720c */ /* 0x000fe40003f46270 */
[----:B------:R-:W-:Y:S01]  /*1600*/  ISETP.NE.AND P1, PT, R5, RZ, PT ;  /* 0x000000ff0500720c */ /* 0x000fe20003f25270 */
[----:B------:R-:W-:Y:S01]  /*1610*/  @!P0 IMAD.IADD R11, R25, 0x1, R11 ;  /* 0x00000001190b8824 */ /* 0x000fe200078e020b */
[----:B------:R-:W-:Y:S01]  /*1620*/  @!P0 MOV R10, R24 ;  /* 0x00000018000a8202 */ /* 0x000fe20000000f00 */
[----:B------:R-:W-:Y:S01]  /*1630*/  @P0 IMAD.MOV.U32 R10, RZ, RZ, R20 ;  /* 0x000000ffff0a0224 */ /* 0x000fe200078e0014 */
[----:B------:R-:W-:-:S02]  /*1640*/  LEA R3, R57, 0xffffff00, 0x8 ;  /* 0xffffff0039037811 */ /* 0x000fc400078e40ff */
[----:B------:R-:W-:Y:S01]  /*1650*/  @P0 IADD3 R11, PT, PT, R21, R0, RZ ;  /* 0x00000000150b0210 */ /* 0x000fe20007ffe0ff */
[----:B------:R-:W-:Y:S01]  /*1660*/  @!P0 IMAD R0, R229, R12, RZ ;  /* 0x0000000ce5008224 */ /* 0x000fe200078e02ff */
[----:B------:R-:W-:Y:S02]  /*1670*/  @!P0 SHF.R.S32.HI R9, RZ, 0x1f, R12 ;  /* 0x0000001fff098819 */ /* 0x000fe4000001140c */
[----:B------:R-:W-:Y:S01]  /*1680*/  @P3 IADD3 R4, PT, PT, R4, 0x1, RZ ;  /* 0x0000000104043810 */ /* 0x000fe20007ffe0ff */
[----:B------:R-:W-:-:S03]  /*1690*/  IMAD.WIDE.U32 R20, R226, R3, R10 ;  /* 0x00000003e2147225 */ /* 0x000fc600078e000a */
[----:B------:R-:W-:Y:S01]  /*16a0*/  @!P2 IADD3 R4, PT, PT, -R4, RZ, RZ ;  /* 0x000000ff0404a210 */ /* 0x000fe20007ffe1ff */
[----:B------:R-:W-:Y:S02]  /*16b0*/  @!P0 IMAD R0, R9, R228, R0 ;  /* 0x000000e409008224 */ /* 0x000fe400078e0200 */
[----:B------:R-:W-:Y:S01]  /*16c0*/  @!P0 IMAD.WIDE.U32 R10, R228, R12, RZ ;  /* 0x0000000ce40a8225 */ /* 0x000fe200078e00ff */
[----:B------:R-:W-:-:S03]  /*16d0*/  @!P1 LOP3.LUT R4, RZ, R5, RZ, 0x33, !PT ;  /* 0x00000005ff049212 */ /* 0x000fc600078e33ff */
[----:B------:R-:W-:Y:S01]  /*16e0*/  IMAD R2, R227, R3, RZ ;  /* 0x00000003e3027224 */ /* 0x000fe200078e02ff */
[----:B------:R-:W-:Y:S01]  /*16f0*/  @!P0 SHF.R.S32.HI R9, RZ, 0x1f, R8 ;  /* 0x0000001fff098819 */ /* 0x000fe20000011408 */
[----:B------:R-:W-:Y:S01]  /*1700*/  @!P0 IMAD.IADD R25, R11, 0x1, R0 ;  /* 0x000000010b198824 */ /* 0x000fe200078e0200 */
[----:B------:R-:W-:Y:S01]  /*1710*/  @!P0 MOV R24, R10 ;  /* 0x0000000a00188202 */ /* 0x000fe20000000f00 */
[----:B------:R-:W-:Y:S01]  /*1720*/  IMAD.IADD R21, R21, 0x1, R2 ;  /* 0x0000000115157824 */ /* 0x000fe200078e0202 */
[----:B------:R-:W-:Y:S01]  /*1730*/  SHF.R.S32.HI R2, RZ, 0x1f, R4 ;  /* 0x0000001fff027819 */ /* 0x000fe20000011404 */
[----:B------:R-:W-:Y:S01]  /*1740*/  @!P0 IMAD R0, R19, R8, RZ ;  /* 0x0000000813008224 */ /* 0x000fe200078e02ff */
[----:B------:R-:W-:Y:S01]  /*1750*/  @P0 IADD3 R12, PT, PT, R12, R13, RZ ;  /* 0x0000000d0c0c0210 */ /* 0x000fe20007ffe0ff */
[----:B------:R-:W-:Y:S02]  /*1760*/  IMAD R11, R15, R4, RZ ;  /* 0x000000040f0b7224 */ /* 0x000fe400078e02ff */
[----:B------:R-:W-:-:S02]  /*1770*/  @!P0 IMAD R0, R18, R9, R0 ;  /* 0x0000000912008224 */ /* 0x000fc400078e0200 */
[----:B------:R-:W-:-:S04]  /*1780*/  @!P0 IMAD.WIDE.U32 R18, R18, R8, R24 ;  /* 0x0000000812128225 */ /* 0x000fc800078e0018 */
[C---:B------:R-:W-:Y:S02]  /*1790*/  IMAD R2, R14.reuse, R2, R11 ;  /* 0x000000020e027224 */ /* 0x040fe400078e020b */
[----:B------:R-:W-:Y:S01]  /*17a0*/  IMAD.WIDE.U32 R20, R14, R4, R20 ;  /* 0x000000040e147225 */ /* 0x000fe200078e0014 */
[----:B------:R-:W-:-:S03]  /*17b0*/  @!P0 IADD3 R13, PT, PT, R19, R0, RZ ;  /* 0x00000000130d8210 */ /* 0x000fc60007ffe0ff */
[----:B------:R-:W-:-:S04]  /*17c0*/  @P0 IMAD.WIDE.U32 R10, R228, R12, RZ ;  /* 0x0000000ce40a0225 */ /* 0x000fc800078e00ff */
[----:B------:R-:W-:Y:S01]  /*17d0*/  @P0 IMAD R8, R229, R12, RZ ;  /* 0x0000000ce5080224 */ /* 0x000fe200078e02ff */
[----:B------:R-:W-:Y:S01]  /*17e0*/  MOV R4, R20 ;  /* 0x0000001400047202 */ /* 0x000fe20000000f00 */
[----:B------:R-:W-:Y:S01]  /*17f0*/  @!P0 IMAD.MOV.U32 R0, RZ, RZ, R18 ;  /* 0x000000ffff008224 */ /* 0x000fe200078e0012 */
[----:B------:R-:W-:Y:S01]  /*1800*/  IADD3 R2, PT, PT, R21, R2, RZ ;  /* 0x0000000215027210 */ /* 0x000fe20007ffe0ff */
[----:B------:R-:W-:Y:S01]  /*1810*/  @P0 IMAD.IADD R13, R11, 0x1, R8 ;  /* 0x000000010b0d0824 */ /* 0x000fe200078e0208 */
[----:B------:R-:W-:Y:S02]  /*1820*/  @P0 MOV R0, R10 ;  /* 0x0000000a00000202 */ /* 0x000fe40000000f00 */
[----:B------:R-:W-:Y:S02]  /*1830*/  MOV R15, RZ ;  /* 0x000000ff000f7202 */ /* 0x000fe40000000f00 */
.L_x_4645:
[----:B------:R-:W-:Y:S05]  /*1840*/  BSYNC.RECONVERGENT B0 ;  /* 0x0000000000007941 */ /* 0x000fea0003800200 */
.L_x_4643:
        /* <DEDUP_REMOVED lines=24> */
[----:B------:R-:W-:Y:S01]  /*19d0*/  IMAD R17, R14, R16, R17 ;  /* 0x000000100e117224 */ /* 0x000fe200078e0211 */
[----:B------:R-:W1:Y:S04]  /*19e0*/  S2R R63, SR_CgaCtaId ;  /* 0x00000000003f7919 */ /* 0x000e680000008800 */
[----:B------:R-:W-:Y:S01]  /*19f0*/  ISETP.GT.U32.AND P1, PT, R12, R17, PT ;  /* 0x000000110c00720c */ /* 0x000fe20003f24070 */
[----:B------:R-:W-:Y:S01]  /*1a00*/  IMAD.SHL.U32 R60, R59, 0x8, RZ ;  /* 0x000000083b3c7824 */ /* 0x000fe200078e00ff */
[----:B------:R-:W-:-:S11]  /*1a10*/  LOP3.LUT R16, R236, R5, RZ, 0x3c, !PT ;  /* 0x00000005ec107212 */ /* 0x000fd600078e3cff */
[----:B------:R-:W-:-:S04]  /*1a20*/  @!P1 IADD3 R17, PT, PT, R17, -R12, RZ ;  /* 0x8000000c11119210 */ /* 0x000fc80007ffe0ff */
[----:B------:R-:W-:Y:S02]  /*1a30*/  ISETP.GE.U32.AND P4, PT, R17, R12, PT ;  /* 0x0000000c1100720c */ /* 0x000fe40003f86070 */
[----:B------:R-:W-:Y:S02]  /*1a40*/  LOP3.LUT R12, R60, 0x38, RZ, 0xc0, !PT ;  /* 0x000000383c0c7812 */ /* 0x000fe400078ec0ff */
[----:B------:R-:W-:Y:S02]  /*1a50*/  @!P1 IADD3 R14, PT, PT, R14, 0x1, RZ ;  /* 0x000000010e0e9810 */ /* 0x000fe40007ffe0ff */
[----:B------:R-:W-:Y:S02]  /*1a60*/  IADD3 R26, P2, PT, R12, R0, RZ ;  /* 0x000000000c1a7210 */ /* 0x000fe40007f5e0ff */
[----:B------:R-:W-:Y:S02]  /*1a70*/  ISETP.GE.AND P3, PT, R16, RZ, PT ;  /* 0x000000ff1000720c */ /* 0x000fe40003f66270 */
[----:B------:R-:W-:Y:S01]  /*1a80*/  ISETP.NE.AND P1, PT, R5, RZ, PT ;  /* 0x000000ff0500720c */ /* 0x000fe20003f25270 */
[----:B------:R-:W-:Y:S01]  /*1a90*/  IMAD R0, R15, R228, RZ ;  /* 0x000000e40f007224 */ /* 0x000fe200078e02ff */
[----:B------:R-:W-:Y:S01]  /*1aa0*/  MOV R16, 0x400 ;  /* 0x0000040000107802 */ /* 0x000fe20000000f00 */
[----:B------:R-:W-:-:S02]  /*1ab0*/  IMAD.X R27, RZ, RZ, R13, P2 ;  /* 0x000000ffff1b7224 */ /* 0x000fc400010e060d */
[----:B------:R-:W-:Y:S01]  /*1ac0*/  @P4 VIADD R14, R14, 0x1 ;  /* 0x000000010e0e4836 */ /* 0x000fe20000000000 */
[----:B-1----:R-:W-:Y:S01]  /*1ad0*/  LEA R63, R63, R16, 0x18 ;  /* 0x000000103f3f7211 */ /* 0x002fe200078ec0ff */
[C---:B------:R-:W-:Y:S02]  /*1ae0*/  IMAD R0, R3.reuse, R229, R0 ;  /* 0x000000e503007224 */ /* 0x040fe400078e0200 */
[----:B------:R-:W-:-:S04]  /*1af0*/  IMAD.WIDE.U32 R26, R3, R228, R26 ;  /* 0x000000e4031a7225 */ /* 0x000fc800078e001a */
[----:B------:R-:W-:-:S04]  /*1b00*/  IMAD.MOV.U32 R3, RZ, RZ, R14 ;  /* 0x000000ffff037224 */ /* 0x000fc800078e000e */
[----:B------:R-:W-:Y:S01]  /*1b10*/  @!P3 IMAD.MOV R3, RZ, RZ, -R3 ;  /* 0x000000ffff03b224 */ /* 0x000fe200078e0a03 */
[----:B------:R-:W-:-:S05]  /*1b20*/  @!P1 LOP3.LUT R3, RZ, R5, RZ, 0x33, !PT ;  /* 0x00000005ff039212 */ /* 0x000fca00078e33ff */
[----:B------:R-:W-:Y:S01]  /*1b30*/  IMAD R5, R23, R3, RZ ;  /* 0x0000000317057224 */ /* 0x000fe200078e02ff */
[----:B------:R-:W-:Y:S02]  /*1b40*/  SHF.R.U32.HI R166, RZ, 0x3, R59 ;  /* 0x00000003ffa67819 */ /* 0x000fe4000001163b */
[----:B------:R-:W-:-:S03]  /*1b50*/  MOV R167, RZ ;  /* 0x000000ff00a77202 */ /* 0x000fc60000000f00 */
[-C--:B------:R-:W-:Y:S02]  /*1b60*/  IMAD R231, R227, R166.reuse, RZ ;  /* 0x000000a6e3e77224 */ /* 0x080fe400078e02ff */
[----:B------:R-:W-:Y:S01]  /*1b70*/  IMAD R233, R229, R166, RZ ;  /* 0x000000a6e5e97224 */ /* 0x000fe200078e02ff */
[----:B------:R-:W-:Y:S01]  /*1b80*/  SHF.L.U32 R61, R57, 0x8, RZ ;  /* 0x00000008393d7819 */ /* 0x000fe200000006ff */
[C---:B------:R-:W-:Y:S01]  /*1b90*/  IMAD.SHL.U32 R66, R226.reuse, 0x10, RZ ;  /* 0x00000010e2427824 */ /* 0x040fe200078e00ff */
[----:B------:R-:W-:Y:S02]  /*1ba0*/  SHF.L.U64.HI R67, R226, 0x4, R227 ;  /* 0x00000004e2437819 */ /* 0x000fe400000102e3 */
[C---:B------:R-:W-:Y:S01]  /*1bb0*/  SHF.L.U64.HI R65, R228.reuse, 0x4, R229 ;  /* 0x00000004e4417819 */ /* 0x040fe200000102e5 */
[----:B------:R-:W-:Y:S01]  /*1bc0*/  VIADD R69, R61, 0xffffff00 ;  /* 0xffffff003d457836 */ /* 0x000fe20000000000 */
[----:B------:R-:W-:Y:S01]  /*1bd0*/  SHF.L.U32 R64, R228, 0x4, RZ ;  /* 0x00000004e4407819 */ /* 0x000fe200000006ff */
[----:B--2---:R-:W-:-:S04]  /*1be0*/  @P0 IMAD.WIDE.U32 R28, R172, R240, RZ ;  /* 0x000000f0ac1c0225 */ /* 0x004fc800078e00ff */
[----:B------:R-:W-:Y:S02]  /*1bf0*/  @P0 IMAD R16, R173, R240, RZ ;  /* 0x000000f0ad100224 */ /* 0x000fe400078e02ff */
[----:B---3--:R-:W-:-:S04]  /*1c00*/  @!P0 IMAD.WIDE.U32 R30, R24, R235, RZ ;  /* 0x000000eb181e8225 */ /* 0x008fc800078e00ff */
[----:B------:R-:W-:Y:S02]  /*1c10*/  @!P0 IMAD R15, R25, R235, RZ ;  /* 0x000000eb190f8224 */ /* 0x000fe400078e02ff */
[----:B------:R-:W-:Y:S02]  /*1c20*/  @!P0 IMAD.MOV.U32 R14, RZ, RZ, R30 ;  /* 0x000000ffff0e8224 */ /* 0x000fe400078e001e */
[----:B------:R-:W-:Y:S01]  /*1c30*/  @P0 IMAD.MOV.U32 R14, RZ, RZ, R28 ;  /* 0x000000ffff0e0224 */ /* 0x000fe200078e001c */
[----:B------:R-:W-:Y:S02]  /*1c40*/  @!P0 IADD3 R15, PT, PT, R31, R15, RZ ;  /* 0x0000000f1f0f8210 */ /* 0x000fe40007ffe0ff */
[----:B------:R-:W-:Y:S02]  /*1c50*/  @P0 IADD3 R15, PT, PT, R29, R16, RZ ;  /* 0x000000101d0f0210 */ /* 0x000fe40007ffe0ff */
[C---:B------:R-:W-:Y:S02]  /*1c60*/  IADD3 R16, P1, PT, R12.reuse, R14, RZ ;  /* 0x0000000e0c107210 */ /* 0x040fe40007f3e0ff */
[----:B------:R-:W-:Y:S01]  /*1c70*/  IADD3 R25, PT, PT, R27, R0, RZ ;  /* 0x000000001b197210 */ /* 0x000fe20007ffe0ff */
[----:B------:R-:W-:Y:S01]  /*1c80*/  IMAD.MOV.U32 R24, RZ, RZ, R26 ;  /* 0x000000ffff187224 */ /* 0x000fe200078e001a */
[----:B------:R-:W-:Y:S01]  /*1c90*/  SHF.R.S32.HI R0, RZ, 0x1f, R3 ;  /* 0x0000001fff007819 */ /* 0x000fe20000011403 */
[----:B------:R-:W-:Y:S01]  /*1ca0*/  IMAD.X R17, RZ, RZ, R15, P1 ;  /* 0x000000ffff117224 */ /* 0x000fe200008e060f */
[----:B------:R-:W-:Y:S01]  /*1cb0*/  IADD3 R26, P0, PT, R12, R4, RZ ;  /* 0x000000040c1a7210 */ /* 0x000fe20007f1e0ff */
[----:B------:R-:W-:-:S04]  /*1cc0*/  IMAD.WIDE.U32 R24, R3, R22, R24 ;  /* 0x0000001603187225 */ /* 0x000fc800078e0018 */
[----:B------:R-:W-:Y:S02]  /*1cd0*/  IMAD R5, R0, R22, R5 ;  /* 0x0000001600057224 */ /* 0x000fe400078e0205 */
[-C--:B------:R-:W-:Y:S02]  /*1ce0*/  IMAD R14, R21, R236.reuse, RZ ;  /* 0x000000ec150e7224 */ /* 0x080fe400078e02ff */
[----:B------:R-:W-:-:S04]  /*1cf0*/  IMAD.WIDE.U32 R22, R20, R236, R16 ;  /* 0x000000ec14167225 */ /* 0x000fc800078e0010 */
[----:B------:R-:W-:Y:S02]  /*1d00*/  IMAD.X R27, RZ, RZ, R2, P0 ;  /* 0x000000ffff1b7224 */ /* 0x000fe400000e0602 */
[----:B------:R-:W-:Y:S02]  /*1d10*/  IMAD.IADD R23, R23, 0x1, R14 ;  /* 0x0000000117177824 */ /* 0x000fe400078e020e */
[----:B------:R-:W-:-:S04]  /*1d20*/  IMAD.WIDE.U32 R14, R166, R226, R26 ;  /* 0x000000e2a60e7225 */ /* 0x000fc800078e001a */
[----:B------:R-:W-:Y:S01]  /*1d30*/  IMAD.WIDE.U32 R16, R237, 0x40, R166 ;  /* 0x00000040ed107825 */ /* 0x000fe200078e00a6 */
[----:B------:R-:W-:-:S03]  /*1d40*/  IADD3 R231, PT, PT, R15, R231, RZ ;  /* 0x000000e70fe77210 */ /* 0x000fc60007ffe0ff */
[----:B------:R-:W-:Y:S01]  /*1d50*/  IMAD.IADD R25, R25, 0x1, R5 ;  /* 0x0000000119197824 */ /* 0x000fe200078e0205 */
[----:B------:R-:W-:Y:S01]  /*1d60*/  SHF.R.S32.HI R15, RZ, 0x1f, R68 ;  /* 0x0000001fff0f7819 */ /* 0x000fe20000011444 */
[----:B------:R-:W-:Y:S01]  /*1d70*/  IMAD R5, R17, R172, RZ ;  /* 0x000000ac11057224 */ /* 0x000fe200078e02ff */
[----:B----4-:R-:W-:Y:S01]  /*1d80*/  LEA R230, P0, R14, R18, 0x1 ;  /* 0x000000120ee67211 */ /* 0x010fe200078008ff */
[----:B------:R-:W-:Y:S01]  /*1d90*/  IMAD.WIDE.U32 R20, R166, R228, R24 ;  /* 0x000000e4a6147225 */ /* 0x000fe200078e0018 */
[----:B------:R-:W-:-:S03]  /*1da0*/  LEA.HI R15, R15, R68, RZ, 0x8 ;  /* 0x000000440f0f7211 */ /* 0x000fc600078f40ff */
[----:B------:R-:W-:Y:S01]  /*1db0*/  IMAD R5, R16, R173, R5 ;  /* 0x000000ad10057224 */ /* 0x000fe200078e0205 */
[----:B------:R-:W-:Y:S01]  /*1dc0*/  LEA.HI.X R231, R14, R19, R231, 0x1, P0 ;  /* 0x000000130ee77211 */ /* 0x000fe200000f0ce7 */
[----:B------:R-:W-:Y:S01]  /*1dd0*/  IMAD.WIDE.U32 R16, R16, R172, R22 ;  /* 0x000000ac10107225 */ /* 0x000fe200078e0016 */
[----:B------:R-:W-:-:S03]  /*1de0*/  LEA R232, P0, R20, R8, 0x1 ;  /* 0x0000000814e87211 */ /* 0x000fc600078008ff */
[----:B------:R-:W-:Y:S01]  /*1df0*/  IMAD.IADD R233, R21, 0x1, R233 ;  /* 0x0000000115e97824 */ /* 0x000fe200078e02e9 */
[----:B------:R-:W-:Y:S01]  /*1e00*/  SHF.R.S32.HI R76, RZ, 0x8, R15 ;  /* 0x00000008ff4c7819 */ /* 0x000fe2000001140f */
[----:B------:R-:W-:Y:S01]  /*1e10*/  IMAD.IADD R5, R17, 0x1, R5 ;  /* 0x0000000111057824 */ /* 0x000fe200078e0205 */
[----:B------:R-:W-:Y:S02]  /*1e20*/  LEA R162, P1, R16, R6, 0x1 ;  /* 0x0000000610a27211 */ /* 0x000fe400078208ff */
[----:B------:R-:W-:Y:S02]  /*1e30*/  LOP3.LUT R2, R60, 0x1c0, RZ, 0xc0, !PT ;  /* 0x000001c03c027812 */ /* 0x000fe400078ec0ff */
[----:B------:R-:W-:Y:S02]  /*1e40*/  LEA.HI.X R233, R20, R9, R233, 0x1, P0 ;  /* 0x0000000914e97211 */ /* 0x000fe400000f0ce9 */
[----:B------:R-:W-:Y:S02]  /*1e50*/  ISETP.GE.AND P0, PT, R76, R57, PT ;  /* 0x000000394c00720c */ /* 0x000fe40003f06270 */
[----:B------:R-:W-:-:S02]  /*1e60*/  LEA.HI.X R163, R16, R7, R5, 0x1, P1 ;  /* 0x0000000710a37211 */ /* 0x000fc400008f0c05 */
[----:B------:R-:W-:-:S04]  /*1e70*/  LOP3.LUT R5, R2, 0x38, R59, 0xf8, !PT ;  /* 0x0000003802057812 */ /* 0x000fc800078ef83b */
[----:B------:R-:W-:-:S04]  /*1e80*/  LOP3.LUT R5, R5, 0x38, R60, 0x78, !PT ;  /* 0x0000003805057812 */ /* 0x000fc800078e783c */
[----:B------:R-:W-:Y:S02]  /*1e90*/  LOP3.LUT R62, R5, 0x1e00, R60, 0xf8, !PT ;  /* 0x00001e00053e7812 */ /* 0x000fe400078ef83c */
        /* <DEDUP_REMOVED lines=15> */
[----:B-----5:R-:W-:Y:S01]  /*1f90*/  IADD3 R10, PT, PT, R69, R10, RZ ;  /* 0x0000000a450a7210 */ /* 0x020fe20007ffe0ff */
[C---:B------:R-:W-:Y:S01]  /*1fa0*/  VIADD R72, R166.reuse, 0x30 ;  /* 0x00000030a6487836 */ /* 0x040fe20000000000 */
[----:B------:R-:W-:Y:S01]  /*1fb0*/  SHF.R.S32.HI R11, RZ, 0x1, R11 ;  /* 0x00000001ff0b7819 */ /* 0x000fe2000001140b */
[C---:B------:R-:W-:Y:S01]  /*1fc0*/  VIADD R154, R166.reuse, 0x50 ;  /* 0x00000050a69a7836 */ /* 0x040fe20000000000 */
[----:B------:R-:W-:Y:S01]  /*1fd0*/  VIMNMX R76, PT, PT, RZ, R76, !PT ;  /* 0x0000004cff4c7248 */ /* 0x000fe20007fe0100 */
[C---:B------:R-:W-:Y:S01]  /*1fe0*/  VIADD R150, R166.reuse, 0x70 ;  /* 0x00000070a6967836 */ /* 0x040fe20000000000 */
[C---:B------:R-:W-:Y:S01]  /*1ff0*/  SHF.L.U32 R122, R11.reuse, 0x5, RZ ;  /* 0x000000050b7a7819 */ /* 0x040fe200000006ff */
[C---:B------:R-:W-:Y:S01]  /*2000*/  IMAD.SHL.U32 R158, R11.reuse, 0x10, RZ ;  /* 0x000000100b9e7824 */ /* 0x040fe200078e00ff */
        /* <DEDUP_REMOVED lines=49> */
[----:B---3--:R-:W-:Y:S01]  /*2320*/  IMAD.WIDE.U32 R24, R235, R8, R12 ;  /* 0x00000008eb187225 */ /* 0x008fe200078e000c */
[----:B------:R-:W-:Y:S02]  /*2330*/  IADD3 R19, PT, PT, R19, R2, RZ ;  /* 0x0000000213137210 */ /* 0x000fe40007ffe0ff */
[----:B----4-:R-:W-:Y:S01]  /*2340*/  SHF.L.U64.HI R77, R168, 0x5, R169 ;  /* 0x00000005a84d7819 */ /* 0x010fe200000102a9 */
[----:B------:R-:W-:Y:S02]  /*2350*/  IMAD R2, R9, R235, RZ ;  /* 0x000000eb09027224 */ /* 0x000fe400078e02ff */
[----:B------:R-:W-:Y:S02]  /*2360*/  IMAD R8, R169, R69, RZ ;  /* 0x00000045a9087224 */ /* 0x000fe400078e02ff */
[----:B------:R-:W-:Y:S01]  /*2370*/  IMAD.WIDE.U32 R18, R69, R168, R18 ;  /* 0x000000a845127225 */ /* 0x000fe200078e0012 */
[----:B------:R-:W-:-:S03]  /*2380*/  SHF.L.U64.HI R87, R170, 0x5, R171 ;  /* 0x00000005aa577819 */ /* 0x000fc600000102ab */
[----:B------:R-:W-:Y:S01]  /*2390*/  IMAD.IADD R25, R25, 0x1, R2 ;  /* 0x0000000119197824 */ /* 0x000fe200078e0202 */
[----:B------:R-:W-:Y:S01]  /*23a0*/  IADD3 R19, PT, PT, R19, R8, RZ ;  /* 0x0000000813137210 */ /* 0x000fe20007ffe0ff */
[----:B------:R-:W-:Y:S01]  /*23b0*/  IMAD R9, R23, R3, RZ ;  /* 0x0000000317097224 */ /* 0x000fe200078e02ff */
[C---:B------:R-:W-:Y:S01]  /*23c0*/  SHF.L.U32 R89, R170.reuse, 0x5, RZ ;  /* 0x00000005aa597819 */ /* 0x040fe200000006ff */
[----:B------:R-:W-:Y:S01]  /*23d0*/  IMAD R8, R171, R69, RZ ;  /* 0x00000045ab087224 */ /* 0x000fe200078e02ff */
[C---:B------:R-:W-:Y:S01]  /*23e0*/  SHF.L.U64.HI R91, R170.reuse, 0x6, R171 ;  /* 0x00000006aa5b7819 */ /* 0x040fe200000102ab */
[----:B------:R-:W-:Y:S01]  /*23f0*/  IMAD.WIDE.U32 R24, R69, R170, R24 ;  /* 0x000000aa45187225 */ /* 0x000fe200078e0018 */
[C---:B------:R-:W-:Y:S02]  /*2400*/  SHF.L.U64.HI R95, R170.reuse, 0x7, R171 ;  /* 0x00000007aa5f7819 */ /* 0x040fe400000102ab */
[----:B------:R-:W-:Y:S01]  /*2410*/  SHF.L.U32 R97, R170, 0x7, RZ ;  /* 0x00000007aa617819 */ /* 0x000fe200000006ff */
[----:B------:R-:W-:Y:S01]  /*2420*/  IMAD R2, R22, R0, R9 ;  /* 0x0000000016027224 */ /* 0x000fe200078e0209 */
[----:B------:R-:W-:Y:S01]  /*2430*/  SHF.L.U64.HI R82, R170, 0x4, R171 ;  /* 0x00000004aa527819 */ /* 0x000fe200000102ab */
[----:B------:R-:W-:-:S02]  /*2440*/  IMAD.IADD R25, R25, 0x1, R8 ;  /* 0x0000000119197824 */ /* 0x000fc400078e0208 */
[----:B------:R-:W-:Y:S01]  /*2450*/  IMAD R9, R15, R3, RZ ;  /* 0x000000030f097224 */ /* 0x000fe200078e02ff */
[----:B------:R-:W-:Y:S01]  /*2460*/  IADD3 R15, P0, PT, -R68, R166, RZ ;  /* 0x000000a6440f7210 */ /* 0x000fe20007f1e1ff */
[----:B------:R-:W-:Y:S02]  /*2470*/  IMAD.SHL.U32 R8, R59, 0x4, RZ ;  /* 0x000000043b087824 */ /* 0x000fe400078e00ff */
[----:B------:R-:W-:Y:S01]  /*2480*/  IMAD R0, R14, R0, R9 ;  /* 0x000000000e007224 */ /* 0x000fe200078e0209 */
[----:B------:R-:W-:Y:S01]  /*2490*/  SHF.R.S32.HI R9, RZ, 0x1f, R68 ;  /* 0x0000001fff097819 */ /* 0x000fe20000011444 */
[----:B------:R-:W-:Y:S01]  /*24a0*/  IMAD.WIDE.U32 R22, R3, R22, R18 ;  /* 0x0000001603167225 */ /* 0x000fe200078e0012 */
[----:B------:R-:W-:Y:S02]  /*24b0*/  LOP3.LUT R8, R8, 0x1c, RZ, 0xc0, !PT ;  /* 0x0000001c08087812 */ /* 0x000fe400078ec0ff */
[----:B------:R-:W-:Y:S01]  /*24c0*/  IADD3.X R9, PT, PT, RZ, ~R9, RZ, P0, !PT ;  /* 0x80000009ff097210 */ /* 0x000fe200007fe4ff */
[----:B------:R-:W-:-:S02]  /*24d0*/  IMAD R19, R10, R11, RZ ;  /* 0x0000000b0a137224 */ /* 0x000fc400078e02ff */
[CC--:B------:R-:W-:Y:S02]  /*24e0*/  IMAD R10, R166.reuse, R11.reuse, R12 ;  /* 0x0000000ba60a7224 */ /* 0x0c0fe400078e020c */
[----:B------:R-:W-:Y:S01]  /*24f0*/  IMAD.WIDE.U32 R24, R3, R14, R24 ;  /* 0x0000000e03187225 */ /* 0x000fe200078e0018 */
[----:B------:R-:W-:Y:S02]  /*2500*/  SHF.R.S32.HI R3, RZ, 0x1f, R19 ;  /* 0x0000001fff037819 */ /* 0x000fe40000011413 */
[----:B------:R-:W-:Y:S01]  /*2510*/  IADD3 R102, P1, PT, R19, R10, RZ ;  /* 0x0000000a13667210 */ /* 0x000fe20007f3e0ff */
[----:B------:R-:W-:Y:S01]  /*2520*/  IMAD R8, R166, R11, R8 ;  /* 0x0000000ba6087224 */ /* 0x000fe200078e0208 */
[----:B------:R-:W-:Y:S01]  /*2530*/  IADD3 R25, PT, PT, R25, R0, RZ ;  /* 0x0000000019197210 */ /* 0x000fe20007ffe0ff */
[----:B------:R-:W-:Y:S01]  /*2540*/  IMAD.IADD R23, R23, 0x1, R2 ;  /* 0x0000000117177824 */ /* 0x000fe200078e0202 */
[----:B------:R-:W-:Y:S01]  /*2550*/  LEA.HI.X.SX32 R103, R10, R3, 0x1, P1 ;  /* 0x000000030a677211 */ /* 0x000fe200008f0eff */
[----:B------:R-:W-:Y:S01]  /*2560*/  IMAD R80, R9, R168, RZ ;  /* 0x000000a809507224 */ /* 0x000fe200078e02ff */
[----:B------:R-:W-:Y:S01]  /*2570*/  IADD3 R14, P0, PT, R19, R8, RZ ;  /* 0x00000008130e7210 */ /* 0x000fe20007f1e0ff */
[----:B------:R-:W-:Y:S01]  /*2580*/  IMAD R9, R9, R170, RZ ;  /* 0x000000aa09097224 */ /* 0x000fe200078e02ff */
[----:B------:R-:W-:Y:S01]  /*2590*/  SHF.L.U64.HI R103, R102, 0x1, R103 ;  /* 0x0000000166677819 */ /* 0x000fe20000010267 */
[----:B------:R-:W-:Y:S01]  /*25a0*/  IMAD R80, R169, R15, R80 ;  /* 0x0000000fa9507224 */ /* 0x000fe200078e0250 */
[----:B------:R-:W-:Y:S01]  /*25b0*/  LEA.HI.X.SX32 R3, R8, R3, 0x1, P0 ;  /* 0x0000000308037211 */ /* 0x000fe200000f0eff */
[----:B------:R-:W-:-:S03]  /*25c0*/  IMAD.WIDE.U32 R18, R168, R15, R22 ;  /* 0x0000000fa8127225 */ /* 0x000fc600078e0016 */
[----:B------:R-:W-:Y:S01]  /*25d0*/  SHF.L.U64.HI R0, R14, 0x1, R3 ;  /* 0x000000010e007819 */ /* 0x000fe20000010203 */
[-C--:B------:R-:W-:Y:S01]  /*25e0*/  IMAD R9, R171, R15.reuse, R9 ;  /* 0x0000000fab097224 */ /* 0x080fe200078e0209 */
[----:B------:R-:W-:Y:S01]  /*25f0*/  IADD3 R80, PT, PT, R19, R80, RZ ;  /* 0x0000005013507210 */ /* 0x000fe20007ffe0ff */
[----:B------:R-:W-:Y:S01]  /*2600*/  IMAD.WIDE.U32 R22, R170, R15, R24 ;  /* 0x0000000faa167225 */ /* 0x000fe200078e0018 */
[----:B------:R-:W-:Y:S02]  /*2610*/  LEA R99, P1, R18, R20, 0x1 ;  /* 0x0000001412637211 */ /* 0x000fe400078208ff */
[----:B------:R-:W-:Y:S01]  /*2620*/  SHF.L.U32 R14, R14, 0x1, RZ ;  /* 0x000000010e0e7819 */ /* 0x000fe200000006ff */
[----:B------:R-:W-:Y:S01]  /*2630*/  IMAD.IADD R9, R23, 0x1, R9 ;  /* 0x0000000117097824 */ /* 0x000fe200078e0209 */
[----:B------:R-:W-:Y:S01]  /*2640*/  LEA R10, P0, R22, R16, 0x1 ;  /* 0x00000010160a7211 */ /* 0x000fe200078008ff */
[----:B------:R-:W-:Y:S01]  /*2650*/  IMAD.SHL.U32 R102, R102, 0x2, RZ ;  /* 0x0000000266667824 */ /* 0x000fe200078e00ff */
[----:B------:R-:W-:Y:S01]  /*2660*/  LEA.HI.X R80, R18, R21, R80, 0x1, P1 ;  /* 0x0000001512507211 */ /* 0x000fe200008f0c50 */
[C---:B------:R-:W-:Y:S01]  /*2670*/  IMAD R79, R171.reuse, 0x60, RZ ;  /* 0x00000060ab4f7824 */ /* 0x040fe200078e02ff */
[----:B------:R-:W-:Y:S01]  /*2680*/  LEA.HI.X R9, R22, R17, R9, 0x1, P0 ;  /* 0x0000001116097211 */ /* 0x000fe200000f0c09 */
[----:B------:R-:W-:Y:S01]  /*2690*/  IMAD R83, R171, 0xc0, RZ ;  /* 0x000000c0ab537824 */ /* 0x000fe200078e02ff */
[-C--:B------:R-:W-:Y:S01]  /*26a0*/  IADD3 R50, P1, PT, R6, R14.reuse, RZ ;  /* 0x0000000e06327210 */ /* 0x080fe20007f3e0ff */
[----:B------:R-:W-:Y:S01]  /*26b0*/  IMAD.WIDE.U32 R180, R170, 0x60, RZ ;  /* 0x00000060aab47825 */ /* 0x000fe200078e00ff */
[----:B------:R-:W-:-:S02]  /*26c0*/  IADD3 R14, P0, PT, R4, R14, RZ ;  /* 0x0000000e040e7210 */ /* 0x000fc40007f1e0ff */
[-C--:B------:R-:W-:Y:S01]  /*26d0*/  IADD3 R100, P3, PT, R6, R102.reuse, RZ ;  /* 0x0000006606647210 */ /* 0x080fe20007f7e0ff */
[----:B------:R-:W-:Y:S01]  /*26e0*/  IMAD.WIDE.U32 R176, R170, 0xc0, RZ ;  /* 0x000000c0aab07825 */ /* 0x000fe200078e00ff */
[----:B------:R-:W-:Y:S02]  /*26f0*/  IADD3 R102, P2, PT, R4, R102, RZ ;  /* 0x0000006604667210 */ /* 0x000fe40007f5e0ff */
[-C--:B------:R-:W-:Y:S01]  /*2700*/  IADD3.X R15, PT, PT, R5, R0.reuse, RZ, P0, !PT ;  /* 0x00000000050f7210 */ /* 0x080fe200007fe4ff */
[C---:B------:R-:W-:Y:S01]  /*2710*/  IMAD R81, R171.reuse, 0xa0, RZ ;  /* 0x000000a0ab517824 */ /* 0x040fe200078e02ff */
[----:B------:R-:W-:Y:S01]  /*2720*/  ISETP.GE.AND P0, PT, R12, R239, PT ;  /* 0x000000ef0c00720c */ /* 0x000fe20003f06270 */
[----:B------:R-:W-:Y:S01]  /*2730*/  IMAD R85, R171, 0xe0, RZ ;  /* 0x000000e0ab557824 */ /* 0x000fe200078e02ff */
[----:B------:R-:W-:Y:S01]  /*2740*/  IADD3.X R51, PT, PT, R7, R0, RZ, P1, !PT ;  /* 0x0000000007337210 */ /* 0x000fe20000ffe4ff */
[----:B------:R-:W-:Y:S01]  /*2750*/  IMAD.WIDE.U32 R178, R170, 0xa0, RZ ;  /* 0x000000a0aab27825 */ /* 0x000fe200078e00ff */
[----:B------:R-:W-:-:S02]  /*2760*/  P2R R135, PR, RZ, 0x1 ;  /* 0x00000001ff877803 */ /* 0x000fc40000000000 */
[----:B------:R-:W-:Y:S01]  /*2770*/  IADD3 R79, PT, PT, R181, R79, RZ ;  /* 0x0000004fb54f7210 */ /* 0x000fe20007ffe0ff */
[----:B------:R-:W-:Y:S01]  /*2780*/  IMAD.WIDE.U32 R174, R170, 0xe0, RZ ;  /* 0x000000e0aaae7825 */ /* 0x000fe200078e00ff */
[----:B------:R-:W-:-:S03]  /*2790*/  IADD3 R83, PT, PT, R177, R83, RZ ;  /* 0x00000053b1537210 */ /* 0x000fc60007ffe0ff */
[--C-:B------:R-:W-:Y:S02]  /*27a0*/  IMAD.X R101, R7, 0x1, R103.reuse, P3 ;  /* 0x0000000107657824 */ /* 0x100fe400018e0667 */
[----:B------:R-:W-:Y:S02]  /*27b0*/  IMAD.X R103, R5, 0x1, R103, P2 ;  /* 0x0000000105677824 */ /* 0x000fe400010e0667 */
[----:B------:R-:W-:Y:S02]  /*27c0*/  IMAD.SHL.U32 R78, R168, 0x20, RZ ;  /* 0x00000020a84e7824 */ /* 0x000fe400078e00ff */
[C---:B------:R-:W-:Y:S02]  /*27d0*/  IMAD.SHL.U32 R93, R170.reuse, 0x40, RZ ;  /* 0x00000040aa5d7824 */ /* 0x040fe400078e00ff */
[----:B------:R-:W-:Y:S02]  /*27e0*/  IMAD.SHL.U32 R109, R170, 0x10, RZ ;  /* 0x00000010aa6d7824 */ /* 0x000fe400078e00ff */
[----:B------:R-:W-:-:S02]  /*27f0*/  IMAD.IADD R81, R179, 0x1, R81 ;  /* 0x00000001b3517824 */ /* 0x000fc400078e0251 */
[----:B------:R-:W-:-:S07]  /*2800*/  IMAD.IADD R85, R175, 0x1, R85 ;  /* 0x00000001af557824 */ /* 0x000fce00078e0255 */
.L_x_4717:
[----:B------:R-:W-:Y:S01]  /*2810*/  VIADD R119, R119, 0x100 ;  /* 0x0000010077777836 */ /* 0x000fe20000000000 */
[----:B------:R-:W-:Y:S01]  /*2820*/  ISETP.NE.AND P0, PT, R135, RZ, PT ;  /* 0x000000ff8700720c */ /* 0x000fe20003f05270 */
[----:B------:R-:W-:Y:S01]  /*2830*/  VIADD R121, R121, 0x100 ;  /* 0x0000010079797836 */ /* 0x000fe20000000000 */
[----:B------:R-:W-:Y:S01]  /*2840*/  ISETP.GE.AND P5, PT, R12, R239, PT ;  /* 0x000000ef0c00720c */ /* 0x000fe20003fa6270 */
[----:B------:R-:W-:Y:S01]  /*2850*/  IMAD.MOV.U32 R160, RZ, RZ, R116 ;  /* 0x000000ffffa07224 */ /* 0x000fe200078e0074 */
[-C--:B------:R-:W-:Y:S01]  /*2860*/  ISETP.GE.OR P0, PT, R166, R119.reuse, P0 ;  /* 0x00000077a600720c */ /* 0x080fe20000706670 */
[----:B------:R-:W-:Y:S01]  /*2870*/  VIADD R117, R117, 0xffffffff ;  /* 0xffffffff75757836 */ /* 0x000fe20000000000 */
[----:B------:R-:W-:Y:S01]  /*2880*/  ISETP.GE.OR P2, PT, R154, R119, P5 ;  /* 0x000000779a00720c */ /* 0x000fe20002f46670 */
[----:B------:R-:W-:Y:S01]  /*2890*/  VIADD R116, R116, 0xffffff00 ;  /* 0xffffff0074747836 */ /* 0x000fe20000000000 */
[-C--:B------:R-:W-:Y:S01]  /*28a0*/  ISETP.LT.OR P1, PT, R166, R121.reuse, P0 ;  /* 0x00000079a600720c */ /* 0x080fe20000721670 */
[----:B------:R-:W-:Y:S01]  /*28b0*/  UMOV UR4, URZ ;  /* 0x000000ff00047c82 */ /* 0x000fe20008000000 */
[----:B------:R-:W-:Y:S01]  /*28c0*/  ISETP.LT.OR P6, PT, R154, R121, P2 ;  /* 0x000000799a00720c */ /* 0x000fe200017c1670 */
[----:B------:R-:W-:Y:S01]  /*28d0*/  BSSY.RECONVERGENT B1, `(.L_x_4647) ;  /* 0x0000b36000017945 */ /* 0x000fe20003800200 */
[----:B------:R-:W-:Y:S02]  /*28e0*/  P2R R2, PR, RZ, 0x2 ;  /* 0x00000002ff027803 */ /* 0x000fe40000000000 */
[C---:B------:R-:W-:Y:S02]  /*28f0*/  ISETP.GE.OR P0, PT, R74.reuse, R119, P5 ;  /* 0x000000774a00720c */ /* 0x040fe40002f06670 */
[----:B------:R-:W-:Y:S02]  /*2900*/  P2R R135, PR, RZ, 0x20 ;  /* 0x00000020ff877803 */ /* 0x000fe40000000000 */
[----:B------:R-:W-:Y:S02]  /*2910*/  ISETP.LT.OR P4, PT, R74, R121, P0 ;  /* 0x000000794a00720c */ /* 0x000fe40000781670 */
        /* <DEDUP_REMOVED lines=9> */
[----:B----4-:R-:W-:Y:S01]  /*29b0*/  @!P4 IADD3 R20, P3, PT, R34, R78, RZ ;  /* 0x0000004e2214c210 */ /* 0x010fe20007f7e0ff */
[--C-:B------:R-:W-:Y:S01]  /*29c0*/  IMAD.X R35, R80, 0x1, R77.reuse, P1 ;  /* 0x0000000150237824 */ /* 0x100fe200008e064d */
[----:B------:R-:W-:Y:S02]  /*29d0*/  ISETP.NE.AND P2, PT, R8, RZ, PT ;  /* 0x000000ff0800720c */ /* 0x000fe40003f45270 */
[----:B------:R-:W-:Y:S01]  /*29e0*/  LEA R32, P0, R64, R106, 0x1 ;  /* 0x0000006a40207211 */ /* 0x000fe200078008ff */
[----:B------:R-:W-:Y:S01]  /*29f0*/  @!P4 IMAD.X R21, R35, 0x1, R77, P3 ;  /* 0x000000012315c824 */ /* 0x000fe200018e064d */
[----:B------:R-:W-:Y:S02]  /*2a00*/  ISETP.NE.AND P3, PT, R16, RZ, PT ;  /* 0x000000ff1000720c */ /* 0x000fe40003f65270 */
[----:B------:R-:W-:Y:S02]  /*2a10*/  LEA.HI.X R33, R64, R107, R65, 0x1, P0 ;  /* 0x0000006b40217211 */ /* 0x000fe400000f0c41 */
[C---:B------:R-:W-:Y:S09]  /*2a20*/  @!P4 LEA R46, P1, R228.reuse, R32, 0x5 ;  /* 0x00000020e42ec211 */ /* 0x040ff200078228ff */
[----:B------:R-:W-:Y:S02]  /*2a30*/  @!P3 LEA.HI.X R47, R228, R33, R229, 0x5, P1 ;  /* 0x00000021e42fb211 */ /* 0x000fe400008f2ce5 */
[----:B-1----:R-:W-:Y:S02]  /*2a40*/  @!P2 LEA R4, P0, R168, R34, 0x6 ;  /* 0x00000022a804a211 */ /* 0x002fe400078030ff */
        /* <DEDUP_REMOVED lines=14> */
[C---:B------:R-:W-:Y:S04]  /*2b30*/  ISETP.GE.OR P0, PT, R75.reuse, R119, P5 ;  /* 0x000000774b00720c */ /* 0x040fe80002f06670 */
[----:B------:R-:W-:Y:S02]  /*2b40*/  ISETP.LT.OR P1, PT, R75, R121, P0 ;  /* 0x000000794b00720c */ /* 0x000fe40000721670 */
[----:B------:R-:W-:Y:S11]  /*2b50*/  ISETP.NE.AND P0, PT, R2, RZ, PT ;  /* 0x000000ff0200720c */ /* 0x000ff60003f05270 */
[----:B------:R-:W-:Y:S02]  /*2b60*/  @!UPT UIADD3 URZ, UPT, UPT, URZ, URZ, URZ ;  /* 0x000000fffffff290 */ /* 0x000fe4000fffe0ff */
[----:B--2---:R1:W-:Y:S01]  /*2b70*/  @!P0 ST.E.128 desc[UR6][R106.64], R28 ;  /* 0x0000001c6a008985 */ /* 0x0043e2000c101d06 */
[C---:B------:R-:W-:Y:S03]  /*2b80*/  ISETP.GE.OR P0, PT, R156.reuse, R119, P5 ;  /* 0x000000779c00720c */ /* 0x040fe60002f06670 */
[----:B------:R-:W2:Y:S01]  /*2b90*/  @!P1 LD.E.128 R24, desc[UR6][R34.64] ;  /* 0x0000000622189980 */ /* 0x000ea2000c101d00 */
[----:B-1----:R-:W-:Y:S03]  /*2ba0*/  P2R R28, PR, RZ, 0x2 ;  /* 0x00000002ff1c7803 */ /* 0x002fe60000000000 */
[----:B--2---:R-:W-:Y:S01]  /*2bb0*/  @!P1 ST.E.128 desc[UR6][R32.64], R24 ;  /* 0x0000001820009985 */ /* 0x004fe2000c101d06 */
[----:B------:R-:W-:Y:S02]  /*2bc0*/  ISETP.LT.OR P1, PT, R156, R121, P0 ;  /* 0x000000799c00720c */ /* 0x000fe40000721670 */
[----:B------:R-:W-:Y:S01]  /*2bd0*/  ISETP.GE.OR P0, PT, R152, R119, P5 ;  /* 0x000000779800720c */ /* 0x000fe20002f06670 */
[----:B------:R-:W2:Y:S01]  /*2be0*/  @!P3 LD.E.128 R20, desc[UR6][R20.64] ;  /* 0x000000061414b980 */ /* 0x000ea2000c101d00 */
[----:B------:R-:W-:Y:S09]  /*2bf0*/  P2R R18, PR, RZ, 0x2 ;  /* 0x00000002ff127803 */ /* 0x000ff20000000000 */
[----:B------:R-:W-:Y:S02]  /*2c00*/  @!P1 IMAD R19, R169, 0x60, RZ ;  /* 0x00000060a9139824 */ /* 0x000fe400078e02ff */
[----:B------:R-:W-:Y:S04]  /*2c10*/  @!P1 IMAD.WIDE.U32 R48, R168, 0x60, R34 ;  /* 0x00000060a8309825 */ /* 0x000fe800078e0022 */
[----:B------:R-:W-:Y:S02]  /*2c20*/  @!P1 IMAD.IADD R49, R49, 0x1, R19 ;  /* 0x0000000131319824 */ /* 0x000fe400078e0213 */
[----:B------:R-:W-:Y:S01]  /*2c30*/  @!P1 IMAD R19, R229, 0x60, RZ ;  /* 0x00000060e5139824 */ /* 0x000fe200078e02ff */
[----:B--2---:R1:W-:Y:S04]  /*2c40*/  @!P3 ST.E.128 desc[UR6][R46.64], R20 ;  /* 0x000000142e00b985 */ /* 0x0043e8000c101d06 */
[----:B------:R-:W2:Y:S01]  /*2c50*/  @!P2 LD.E.128 R4, desc[UR6][R4.64] ;  /* 0x000000060404a980 */ /* 0x000ea2000c101d00 */
[----:B-1----:R-:W-:Y:S04]  /*2c60*/  @!P1 IMAD.WIDE.U32 R20, R228, 0x60, R32 ;  /* 0x00000060e4149825 */ /* 0x002fe800078e0020 */
[----:B------:R-:W-:Y:S01]  /*2c70*/  @!P1 IMAD.IADD R21, R21, 0x1, R19 ;  /* 0x0000000115159824 */ /* 0x000fe200078e0213 */
[----:B--2---:R1:W-:Y:S01]  /*2c80*/  @!P2 ST.E.128 desc[UR6][R44.64], R4 ;  /* 0x000000042c00a985 */ /* 0x0043e2000c101d06 */
[----:B------:R-:W-:Y:S02]  /*2c90*/  ISETP.LT.OR P2, PT, R152, R121, P0 ;  /* 0x000000799800720c */ /* 0x000fe40000741670 */
[----:B------:R-:W-:Y:S01]  /*2ca0*/  ISETP.GE.OR P0, PT, R150, R119, P5 ;  /* 0x000000779600720c */ /* 0x000fe20002f06670 */
[----:B------:R-:W2:Y:S01]  /*2cb0*/  @!P1 LD.E.128 R24, desc[UR6][R48.64] ;  /* 0x0000000630189980 */ /* 0x000ea2000c101d00 */
[----:B------:R-:W-:Y:S09]  /*2cc0*/  P2R R19, PR, RZ, 0x4 ;  /* 0x00000004ff137803 */ /* 0x000ff20000000000 */
[----:B-1----:R-:W-:Y:S02]  /*2cd0*/  @!P2 IMAD R4, R169, 0xa0, RZ ;  /* 0x000000a0a904a824 */ /* 0x002fe400078e02ff */
[----:B------:R-:W-:Y:S04]  /*2ce0*/  @!P2 IMAD.WIDE.U32 R6, R168, 0xa0, R34 ;  /* 0x000000a0a806a825 */ /* 0x000fe800078e0022 */
[----:B------:R-:W-:Y:S02]  /*2cf0*/  @!P2 IMAD.IADD R7, R7, 0x1, R4 ;  /* 0x000000010707a824 */ /* 0x000fe400078e0204 */
[----:B------:R-:W-:Y:S01]  /*2d00*/  @!P2 IMAD.WIDE.U32 R30, R228, 0xa0, R32 ;  /* 0x000000a0e41ea825 */ /* 0x000fe200078e0020 */
[----:B--2---:R1:W-:Y:S01]  /*2d10*/  @!P1 ST.E.128 desc[UR6][R20.64], R24 ;  /* 0x0000001814009985 */ /* 0x0043e2000c101d06 */
[----:B------:R-:W-:Y:S02]  /*2d20*/  ISETP.LT.OR P1, PT, R150, R121, P0 ;  /* 0x000000799600720c */ /* 0x000fe40000721670 */
[----:B------:R-:W-:Y:S02]  /*2d30*/  ISETP.NE.AND P0, PT, R135, RZ, PT ;  /* 0x000000ff8700720c */ /* 0x000fe40003f05270 */
[----:B------:R-:W-:Y:S02]  /*2d40*/  P2R R29, PR, RZ, 0x2 ;  /* 0x00000002ff1d7803 */ /* 0x000fe40000000000 */
[-C--:B------:R-:W-:Y:S02]  /*2d50*/  ISETP.GE.OR P5, PT, R144, R119.reuse, P0 ;  /* 0x000000779000720c */ /* 0x080fe400007a6670 */
[----:B------:R-:W-:Y:S02]  /*2d60*/  ISETP.GE.OR P3, PT, R140, R119, P0 ;  /* 0x000000778c00720c */ /* 0x000fe40000766670 */
[-C--:B------:R-:W-:Y:S02]  /*2d70*/  ISETP.LT.OR P5, PT, R144, R121.reuse, P5 ;  /* 0x000000799000720c */ /* 0x080fe40002fa1670 */
[----:B------:R-:W-:Y:S01]  /*2d80*/  ISETP.LT.OR P3, PT, R140, R121, P3 ;  /* 0x000000798c00720c */ /* 0x000fe20001f61670 */
[----:B-1----:R-:W-:Y:S01]  /*2d90*/  @!P2 IMAD R25, R229, 0xa0, RZ ;  /* 0x000000a0e519a824 */ /* 0x002fe200078e02ff */
        /* <DEDUP_REMOVED lines=9> */
[----:B------:R-:W-:Y:S11]  /*2e30*/  ISETP.LT.OR P6, PT, R148, R121, P6 ;  /* 0x000000799400720c */ /* 0x000ff600037c1670 */
[----:B------:R-:W-:Y:S02]  /*2e40*/  @!UPT UIADD3 URZ, UPT, UPT, URZ, URZ, URZ ;  /* 0x000000fffffff290 */ /* 0x000fe4000fffe0ff */
[----:B------:R-:W-:Y:S01]  /*2e50*/  @!P6 IMAD R24, R169, 0xe0, RZ ;  /* 0x000000e0a918e824 */ /* 0x000fe200078e02ff */
[----:B--2---:R2:W-:Y:S01]  /*2e60*/  @!P2 ST.E.128 desc[UR6][R30.64], R4 ;  /* 0x000000041e00a985 */ /* 0x0045e2000c101d06 */
        /* <DEDUP_REMOVED lines=11> */
[C---:B------:R-:W-:Y:S03]  /*2f20*/  ISETP.GE.OR P1, PT, R136.reuse, R119, P0 ;  /* 0x000000778800720c */ /* 0x040fe60000726670 */
[----:B------:R-:W2:Y:S01]  /*2f30*/  @!P6 LD.E.128 R24, desc[UR6][R26.64] ;  /* 0x000000061a18e980 */ /* 0x000ea2000c101d00 */
[----:B------:R-:W-:Y:S01]  /*2f40*/  ISETP.LT.OR P1, PT, R136, R121, P1 ;  /* 0x000000798800720c */ /* 0x000fe20000f21670 */
[----:B-1----:R-:W-:Y:S02]  /*2f50*/  @!P5 IMAD R20, R169, 0x120, RZ ;  /* 0x00000120a914d824 */ /* 0x002fe400078e02ff */
[----:B------:R-:W-:Y:S04]  /*2f60*/  @!P5 IMAD.WIDE.U32 R22, R168, 0x120, R34 ;  /* 0x00000120a816d825 */ /* 0x000fe800078e0022 */
[----:B------:R-:W-:Y:S02]  /*2f70*/  @!P5 IMAD.IADD R23, R23, 0x1, R20 ;  /* 0x000000011717d824 */ /* 0x000fe400078e0214 */
[----:B------:R-:W-:Y:S01]  /*2f80*/  @!P5 IMAD.WIDE.U32 R30, R228, 0x120, R32 ;  /* 0x00000120e41ed825 */ /* 0x000fe200078e0020 */
[----:B--2---:R1:W-:Y:S03]  /*2f90*/  @!P6 ST.E.128 desc[UR6][R6.64], R24 ;  /* 0x000000180600e985 */ /* 0x0043e6000c101d06 */
[----:B-1----:R-:W-:Y:S01]  /*2fa0*/  @!P5 IMAD R25, R229, 0x120, RZ ;  /* 0x00000120e519d824 */ /* 0x002fe200078e02ff */
[----:B------:R-:W2:Y:S03]  /*2fb0*/  @!P4 LD.E.128 R4, desc[UR6][R38.64] ;  /* 0x000000062604c980 */ /* 0x000ea6000c101d00 */
[----:B------:R-:W-:Y:S01]  /*2fc0*/  @!P5 IMAD.IADD R31, R31, 0x1, R25 ;  /* 0x000000011f1fd824 */ /* 0x000fe200078e0219 */
[----:B--2---:R1:W-:Y:S01]  /*2fd0*/  @!P4 ST.E.128 desc[UR6][R36.64], R4 ;  /* 0x000000042400c985 */ /* 0x0043e2000c101d06 */
[-C--:B------:R-:W-:Y:S02]  /*2fe0*/  ISETP.GE.OR P4, PT, R142, R119.reuse, P0 ;  /* 0x000000778e00720c */ /* 0x080fe40000786670 */
[----:B------:R-:W-:Y:S01]  /*2ff0*/  ISETP.GE.OR P0, PT, R134, R119, P0 ;  /* 0x000000778600720c */ /* 0x000fe20000706670 */
[----:B------:R-:W2:Y:S01]  /*3000*/  @!P5 LD.E.128 R20, desc[UR6][R22.64] ;  /* 0x000000061614d980 */ /* 0x000ea2000c101d00 */
[-C--:B------:R-:W-:Y:S02]  /*3010*/  ISETP.LT.OR P4, PT, R142, R121.reuse, P4 ;  /* 0x000000798e00720c */ /* 0x080fe40002781670 */
[----:B------:R-:W-:Y:S11]  /*3020*/  ISETP.LT.OR P0, PT, R134, R121, P0 ;  /* 0x000000798600720c */ /* 0x000ff60000701670 */
[----:B------:R-:W-:Y:S02]  /*3030*/  @!P4 IMAD R24, R169, 0x140, RZ ;  /* 0x00000140a918c824 */ /* 0x000fe400078e02ff */
[----:B------:R-:W-:Y:S04]  /*3040*/  @!P4 IMAD.WIDE.U32 R26, R168, 0x140, R34 ;  /* 0x00000140a81ac825 */ /* 0x000fe800078e0022 */
[----:B------:R-:W-:Y:S02]  /*3050*/  @!P4 IMAD.IADD R27, R27, 0x1, R24 ;  /* 0x000000011b1bc824 */ /* 0x000fe400078e0218 */
[----:B------:R-:W-:Y:S02]  /*3060*/  @!P4 IMAD R25, R229, 0x140, RZ ;  /* 0x00000140e519c824 */ /* 0x000fe400078e02ff */
[----:B------:R-:W-:Y:S01]  /*3070*/  @!P3 IMAD R24, R169, 0x160, RZ ;  /* 0x00000160a918b824 */ /* 0x000fe200078e02ff */
[----:B--2---:R2:W-:Y:S04]  /*3080*/  @!P5 ST.E.128 desc[UR6][R30.64], R20 ;  /* 0x000000141e00d985 */ /* 0x0045e8000c101d06 */
[----:B-1----:R1:W3:Y:S01]  /*3090*/  @!P4 LD.E.128 R4, desc[UR6][R26.64] ;  /* 0x000000061a04c980 */ /* 0x0022e2000c101d00 */
        /* <DEDUP_REMOVED lines=17> */
[C---:B--2---:R-:W-:Y:S04]  /*31b0*/  @!P1 IMAD.WIDE.U32 R26, R168.reuse, 0x1a0, R34 ;  /* 0x000001a0a81a9825 */ /* 0x044fe800078e0022 */
[----:B------:R-:W-:Y:S02]  /*31c0*/  @!P2 IMAD.IADD R31, R31, 0x1, R25 ;  /* 0x000000011f1fa824 */ /* 0x000fe400078e0219 */
[----:B------:R-:W-:Y:S01]  /*31d0*/  @!P1 IMAD.IADD R27, R27, 0x1, R24 ;  /* 0x000000011b1b9824 */ /* 0x000fe200078e0218 */
[----:B------:R-:W-:Y:S01]  /*31e0*/  P2R R24, PR, RZ, 0x1 ;  /* 0x00000001ff187803 */ /* 0x000fe20000000000 */
[----:B------:R-:W-:Y:S04]  /*31f0*/  @!P0 IMAD.WIDE.U32 R34, R168, 0x1c0, R34 ;  /* 0x000001c0a8228825 */ /* 0x000fe800078e0022 */
[----:B------:R-:W-:Y:S04]  /*3200*/  @!P0 IMAD R25, R169, 0x1c0, RZ ;  /* 0x000001c0a9198824 */ /* 0x000fe800078e02ff */
[----:B------:R-:W-:Y:S02]  /*3210*/  @!P0 IMAD.IADD R35, R35, 0x1, R25 ;  /* 0x0000000123238824 */ /* 0x000fe400078e0219 */
[C---:B------:R-:W-:Y:S01]  /*3220*/  @!P0 IMAD R25, R229.reuse, 0x1c0, RZ ;  /* 0x000001c0e5198824 */ /* 0x040fe200078e02ff */
[----:B---3--:R1:W-:Y:S04]  /*3230*/  @!P2 ST.E.128 desc[UR6][R30.64], R4 ;  /* 0x000000041e00a985 */ /* 0x0083e8000c101d06 */
[----:B------:R2:W3:Y:S02]  /*3240*/  @!P1 LD.E.128 R20, desc[UR6][R26.64] ;  /* 0x000000061a149980 */ /* 0x0004e4000c101d00 */
[----:B--2---:R-:W-:Y:S02]  /*3250*/  @!P1 IMAD R26, R229, 0x1a0, RZ ;  /* 0x000001a0e51a9824 */ /* 0x004fe400078e02ff */
[C---:B-1----:R-:W-:Y:S04]  /*3260*/  @!P1 IMAD.WIDE.U32 R30, R228.reuse, 0x1a0, R32 ;  /* 0x000001a0e41e9825 */ /* 0x042fe800078e0020 */
[----:B------:R-:W-:Y:S02]  /*3270*/  @!P1 IMAD.IADD R31, R31, 0x1, R26 ;  /* 0x000000011f1f9824 */ /* 0x000fe400078e021a */
[----:B------:R-:W-:Y:S04]  /*3280*/  @!P0 IMAD.WIDE.U32 R32, R228, 0x1c0, R32 ;  /* 0x000001c0e4208825 */ /* 0x000fe800078e0020 */
[----:B------:R-:W-:Y:S01]  /*3290*/  @!P0 IMAD.IADD R33, R33, 0x1, R25 ;  /* 0x0000000121218824 */ /* 0x000fe200078e0219 */
[----:B---3--:R1:W-:Y:S04]  /*32a0*/  @!P1 ST.E.128 desc[UR6][R30.64], R20 ;  /* 0x000000141e009985 */ /* 0x0083e8000c101d06 */
[----:B------:R-:W2:Y:S04]  /*32b0*/  @!P0 LD.E.128 R4, desc[UR6][R34.64] ;  /* 0x0000000622048980 */ /* 0x000ea8000c101d00 */
[----:B--2---:R2:W-:Y:S01]  /*32c0*/  @!P0 ST.E.128 desc[UR6][R32.64], R4 ;  /* 0x0000000420008985 */ /* 0x0045e2000c101d06 */
[----:B-1----:R-:W-:Y:S03]  /*32d0*/  IADD3 R20, P0, PT, RZ, -UR4, RZ ;  /* 0x80000004ff147c10 */ /* 0x002fe6000ff1e0ff */
[----:B------:R-:W3:Y:S04]  /*32e0*/  LD.E R25, desc[UR6][R164.64+0x130] ;  /* 0x00013006a4197980 */ /* 0x000ee8000c101900 */
[----:B------:R-:W4:Y:S01]  /*32f0*/  LD.E R17, desc[UR6][R164.64+0xd0] ;  /* 0x0000d006a4117980 */ /* 0x000f22000c101900 */
[----:B---3--:R-:W-:Y:S04]  /*3300*/  IMAD.SHL.U32 R25, R25, 0x100, RZ ;  /* 0x0000010019197824 */ /* 0x008fe800078e00ff */
[----:B------:R-:W-:Y:S05]  /*3310*/  IMAD.X R21, RZ, RZ, ~R25, P0 ;  /* 0x000000ffff157224 */ /* 0x000fea00000e0e19 */
[----:B------:R-:W-:Y:S04]  /*3320*/  SHF.R.S64 R20, R20, 0x1f, R21 ;  /* 0x0000001f14147819 */ /* 0x000fe80000001015 */
[----:B------:R-:W-:Y:S04]  /*3330*/  IADD3 R99, P0, PT, R99, R20, RZ ;  /* 0x0000001463637210 */ /* 0x000fe80007f1e0ff */
[----:B------:R-:W-:Y:S02]  /*3340*/  LEA.HI.X.SX32 R80, R21, R80, 0x1, P0 ;  /* 0x0000005015507211 */ /* 0x000fe400000f0eff */
[----:B----4-:R-:W-:Y:S11]  /*3350*/  ISETP.NE.AND P0, PT, R17, RZ, PT ;  /* 0x000000ff1100720c */ /* 0x010ff60003f05270 */
[----:B------:R-:W-:Y:S02]  /*3360*/  @!UPT UIADD3 URZ, UPT, UPT, URZ, URZ, URZ ;  /* 0x000000fffffff290 */ /* 0x000fe4000fffe0ff */
[----:B--2---:R-:W-:Y:S05]  /*3370*/  @P0 BRA `(.L_x_4648) ;  /* 0x0000000800140947 */ /* 0x004fea0003800000 */
[----:B------:R-:W-:Y:S02]  /*3380*/  P2R R26, PR, RZ, 0x10 ;  /* 0x00000010ff1a7803 */ /* 0x000fe40000000000 */
[----:B------:R-:W-:Y:S02]  /*3390*/  ISETP.NE.AND P4, PT, R3, RZ, PT ;  /* 0x000000ff0300720c */ /* 0x000fe40003f85270 */
[----:B------:R-:W-:Y:S02]  /*33a0*/  P2R R3, PR, RZ, 0x4 ;  /* 0x00000004ff037803 */ /* 0x000fe40000000000 */
[----:B------:R-:W-:Y:S02]  /*33b0*/  ISETP.NE.AND P2, PT, R2, RZ, PT ;  /* 0x000000ff0200720c */ /* 0x000fe40003f45270 */
[----:B------:R-:W-:Y:S02]  /*33c0*/  P2R R20, PR, RZ, 0x40 ;  /* 0x00000040ff147803 */ /* 0x000fe40000000000 */
[----:B------:R-:W-:Y:S02]  /*33d0*/  ISETP.NE.AND P6, PT, R8, RZ, PT ;  /* 0x000000ff0800720c */ /* 0x000fe40003fc5270 */
[----:B------:R-:W-:Y:S02]  /*33e0*/  P2R R27, PR, RZ, 0x20 ;  /* 0x00000020ff1b7803 */ /* 0x000fe40000000000 */
[----:B------:R-:W-:Y:S02]  /*33f0*/  P2R R25, PR, RZ, 0x8 ;  /* 0x00000008ff197803 */ /* 0x000fe40000000000 */
[----:B------:R-:W-:Y:S02]  /*3400*/  P2R R2, PR, RZ, 0x2 ;  /* 0x00000002ff027803 */ /* 0x000fe40000000000 */
[----:B------:R-:W-:Y:S01]  /*3410*/  ISETP.NE.AND P5, PT, R18, RZ, PT ;  /* 0x000000ff1200720c */ /* 0x000fe20003fa5270 */
[----:B------:R-:W-:Y:S01]  /*3420*/  @!P2 IMAD.MOV.U32 R8, RZ, RZ, R10 ;  /* 0x000000ffff08a224 */ /* 0x000fe200078e000a */
[----:B------:R-:W-:Y:S02]  /*3430*/  ISETP.NE.AND P3, PT, R19, RZ, PT ;  /* 0x000000ff1300720c */ /* 0x000fe40003f65270 */
[----:B------:R-:W-:Y:S02]  /*3440*/  ISETP.NE.AND P1, PT, R16, RZ, PT ;  /* 0x000000ff1000720c */ /* 0x000fe40003f25270 */
[----:B------:R-:W2:Y:S01]  /*3450*/  @!P2 LD.E.128 R16, desc[UR6][R8.64] ;  /* 0x000000060810a980 */ /* 0x000ea2000c101d00 */
[C---:B------:R-:W-:Y:S04]  /*3460*/  LEA R32, P0, R109.reuse, R10, 0x1 ;  /* 0x0000000a6d207211 */ /* 0x040fe800078008ff */
[----:B------:R-:W-:Y:S02]  /*3470*/  LEA.HI.X R33, R109, R9, R82, 0x1, P0 ;  /* 0x000000096d217211 */ /* 0x000fe400000f0c52 */
[C---:B------:R-:W-:Y:S04]  /*3480*/  LEA R30, P0, R66.reuse, R104, 0x1 ;  /* 0x00000068421e7211 */ /* 0x040fe800078008ff */
[----:B------:R-:W-:Y:S02]  /*3490*/  LEA.HI.X R31, R66, R105, R67, 0x1, P0 ;  /* 0x00000069421f7211 */ /* 0x000fe400000f0c43 */
[----:B------:R-:W-:Y:S05]  /*34a0*/  @!P1 IADD3 R40, P0, PT, R32, R89, RZ ;  /* 0x0000005920289210 */ /* 0x000fea0007f1e0ff */
[----:B------:R-:W-:Y:S01]  /*34b0*/  @!P1 IMAD.X R41, R33, 0x1, R87, P0 ;  /* 0x0000000121299824 */ /* 0x000fe200000e0657 */
[CC--:B------:R-:W-:Y:S04]  /*34c0*/  @!P1 LEA R34, P0, R226.reuse, R30.reuse, 0x5 ;  /* 0x0000001ee2229211 */ /* 0x0c0fe800078028ff */
[----:B------:R-:W-:Y:S02]  /*34d0*/  @!P1 LEA.HI.X R35, R226, R31, R227, 0x5, P0 ;  /* 0x0000001fe2239211 */ /* 0x000fe400000f2ce3 */
[----:B------:R-:W-:Y:S01]  /*34e0*/  ISETP.NE.AND P0, PT, R28, RZ, PT ;  /* 0x000000ff1c00720c */ /* 0x000fe20003f05270 */
[----:B--2---:R1:W-:Y:S01]  /*34f0*/  @!P2 ST.E.128 desc[UR6][R104.64], R16 ;  /* 0x000000106800a985 */ /* 0x0043e2000c101d06 */
[----:B------:R-:W-:Y:S11]  /*3500*/  ISETP.NE.AND P2, PT, R29, RZ, PT ;  /* 0x000000ff1d00720c */ /* 0x000ff60003f45270 */
        /* <DEDUP_REMOVED lines=9> */
[----:B------:R-:W-:Y:S04]  /*35a0*/  @!P4 IADD3 R36, P0, PT, R32, R97, RZ ;  /* 0x000000612024c210 */ /* 0x000fe80007f1e0ff */
[----:B------:R-:W-:Y:S02]  /*35b0*/  @!P4 IADD3.X R37, PT, PT, R33, R95, RZ, P0, !PT ;  /* 0x0000005f2125c210 */ /* 0x000fe400007fe4ff */
[C---:B------:R-:W-:Y:S04]  /*35c0*/  @!P4 LEA R42, P0, R226.reuse, R30, 0x7 ;  /* 0x0000001ee22ac211 */ /* 0x040fe800078038ff */
[----:B------:R-:W-:Y:S01]  /*35d0*/  @!P4 LEA.HI.X R43, R226, R31, R227, 0x7, P0 ;  /* 0x0000001fe22bc211 */ /* 0x000fe200000f3ce3 */
[----:B---3--:R1:W-:Y:S01]  /*35e0*/  @!P1 ST.E.128 desc[UR6][R34.64], R16 ;  /* 0x0000001022009985 */ /* 0x0083e2000c101d06 */
[----:B------:R-:W-:Y:S01]  /*35f0*/  ISETP.NE.AND P1, PT, R0, RZ, PT ;  /* 0x000000ff0000720c */ /* 0x000fe20003f25270 */
[----:B------:R-:W-:Y:S02]  /*3600*/  @!P5 IMAD R0, R227, 0x60, RZ ;  /* 0x00000060e300d824 */ /* 0x000fe400078e02ff */
[----:B--2---:R-:W2:Y:S01]  /*3610*/  @!P6 LD.E.128 R4, desc[UR6][R38.64] ;  /* 0x000000062604e980 */ /* 0x004ea2000c101d00 */
[----:B-1----:R-:W-:Y:S04]  /*3620*/  @!P5 IMAD.WIDE.U32 R16, R226, 0x60, R30 ;  /* 0x00000060e210d825 */ /* 0x002fe800078e001e */
[----:B------:R-:W-:Y:S02]  /*3630*/  @!P5 IMAD.IADD R17, R17, 0x1, R0 ;  /* 0x000000011111d824 */ /* 0x000fe400078e0200 */
[----:B------:R-:W-:Y:S01]  /*3640*/  @!P3 IMAD R0, R227, 0xa0, RZ ;  /* 0x000000a0e300b824 */ /* 0x000fe200078e02ff */
[----:B--2---:R1:W-:Y:S01]  /*3650*/  @!P6 ST.E.128 desc[UR6][R28.64], R4 ;  /* 0x000000041c00e985 */ /* 0x0043e2000c101d06 */
[----:B------:R-:W-:Y:S03]  /*3660*/  ISETP.NE.AND P6, PT, R20, RZ, PT ;  /* 0x000000ff1400720c */ /* 0x000fe60003fc5270 */
[----:B------:R-:W2:Y:S04]  /*3670*/  @!P5 LD.E.128 R20, desc[UR6][R22.64] ;  /* 0x000000061614d980 */ /* 0x000ea8000c101d00 */
        /* <DEDUP_REMOVED lines=10> */
[----:B------:R-:W-:Y:S02]  /*3720*/  @!P2 IMAD.X R29, R33, 0x1, R83, P0 ;  /* 0x00000001211da824 */ /* 0x000fe400000e0653 */
[----:B------:R-:W-:Y:S02]  /*3730*/  @!P2 IMAD.IADD R23, R23, 0x1, R0 ;  /* 0x000000011717a824 */ /* 0x000fe400078e0200 */
[----:B------:R-:W-:Y:S01]  /*3740*/  @!P6 IMAD R0, R227, 0xe0, RZ ;  /* 0x000000e0e300e824 */ /* 0x000fe200078e02ff */
[----:B---3--:R1:W-:Y:S01]  /*3750*/  @!P4 ST.E.128 desc[UR6][R42.64], R4 ;  /* 0x000000042a00c985 */ /* 0x0083e2000c101d06 */
[----:B------:R-:W-:Y:S02]  /*3760*/  ISETP.NE.AND P4, PT, R26, RZ, PT ;  /* 0x000000ff1a00720c */ /* 0x000fe40003f85270 */
[----:B------:R-:W-:Y:S01]  /*3770*/  @!P6 IADD3 R26, P0, PT, R32, R174, RZ ;  /* 0x000000ae201ae210 */ /* 0x000fe20007f1e0ff */
[----:B------:R-:W2:Y:S03]  /*3780*/  @!P3 LD.E.128 R16, desc[UR6][R16.64] ;  /* 0x000000061010b980 */ /* 0x000ea6000c101d00 */
[----:B------:R-:W-:Y:S02]  /*3790*/  @!P6 IADD3.X R27, PT, PT, R33, R85, RZ, P0, !PT ;  /* 0x00000055211be210 */ /* 0x000fe400007fe4ff */
[C---:B------:R-:W-:Y:S04]  /*37a0*/  @!P1 LEA R34, P0, R170.reuse, R32, 0x8 ;  /* 0x00000020aa229211 */ /* 0x040fe800078040ff */
[----:B------:R-:W-:Y:S02]  /*37b0*/  @!P1 LEA.HI.X R35, R170, R33, R171, 0x8, P0 ;  /* 0x00000021aa239211 */ /* 0x000fe400000f44ab */
[C---:B------:R-:W-:Y:S04]  /*37c0*/  @!P1 LEA R36, P0, R226.reuse, R30, 0x8 ;  /* 0x0000001ee2249211 */ /* 0x040fe800078040ff */
[----:B------:R-:W-:Y:S02]  /*37d0*/  @!P1 LEA.HI.X R37, R226, R31, R227, 0x8, P0 ;  /* 0x0000001fe2259211 */ /* 0x000fe400000f44e3 */
[----:B------:R-:W-:Y:S01]  /*37e0*/  ISETP.NE.AND P0, PT, R24, RZ, PT ;  /* 0x000000ff1800720c */ /* 0x000fe20003f05270 */
[----:B--2---:R-:W-:Y:S01]  /*37f0*/  @!P3 ST.E.128 desc[UR6][R20.64], R16 ;  /* 0x000000101400b985 */ /* 0x004fe2000c101d06 */
[----:B------:R-:W-:Y:S03]  /*3800*/  ISETP.NE.AND P3, PT, R25, RZ, PT ;  /* 0x000000ff1900720c */ /* 0x000fe60003f65270 */
[----:B-1----:R1:W2:Y:S02]  /*3810*/  @!P2 LD.E.128 R4, desc[UR6][R28.64] ;  /* 0x000000061c04a980 */ /* 0x0022a4000c101d00 */
[----:B-1----:R-:W-:Y:S04]  /*3820*/  @!P6 IMAD.WIDE.U32 R28, R226, 0xe0, R30 ;  /* 0x000000e0e21ce825 */ /* 0x002fe800078e001e */
[----:B------:R-:W-:Y:S02]  /*3830*/  @!P6 IMAD.IADD R29, R29, 0x1, R0 ;  /* 0x000000011d1de824 */ /* 0x000fe400078e0200 */
[----:B------:R-:W-:Y:S01]  /*3840*/  @!P5 IMAD R0, R171, 0x120, RZ ;  /* 0x00000120ab00d824 */ /* 0x000fe200078e02ff */
[----:B--2---:R1:W-:Y:S01]  /*3850*/  @!P2 ST.E.128 desc[UR6][R22.64], R4 ;  /* 0x000000041600a985 */ /* 0x0043e2000c101d06 */
[----:B------:R-:W-:Y:S03]  /*3860*/  ISETP.NE.AND P2, PT, R3, RZ, PT ;  /* 0x000000ff0300720c */ /* 0x000fe60003f45270 */
[----:B-1----:R-:W2:Y:S04]  /*3870*/  @!P6 LD.E.128 R20, desc[UR6][R26.64] ;  /* 0x000000061a14e980 */ /* 0x002ea8000c101d00 */
[----:B--2---:R1:W-:Y:S04]  /*3880*/  @!P6 ST.E.128 desc[UR6][R28.64], R20 ;  /* 0x000000141c00e985 */ /* 0x0043e8000c101d06 */
[----:B------:R-:W2:Y:S04]  /*3890*/  @!P1 LD.E.128 R16, desc[UR6][R34.64] ;  /* 0x0000000622109980 */ /* 0x000ea8000c101d00 */
[----:B--2---:R2:W-:Y:S01]  /*38a0*/  @!P1 ST.E.128 desc[UR6][R36.64], R16 ;  /* 0x0000001024009985 */ /* 0x0045e2000c101d06 */
[----:B------:R-:W-:Y:S01]  /*38b0*/  ISETP.NE.AND P1, PT, R2, RZ, PT ;  /* 0x000000ff0200720c */ /* 0x000fe20003f25270 */
[----:B------:R-:W-:Y:S04]  /*38c0*/  @!P5 IMAD.WIDE.U32 R2, R170, 0x120, R32 ;  /* 0x00000120aa02d825 */ /* 0x000fe800078e0020 */
[----:B-1----:R-:W-:Y:S01]  /*38d0*/  @!P5 IMAD.WIDE.U32 R20, R226, 0x120, R30 ;  /* 0x00000120e214d825 */ /* 0x002fe200078e001e */
[----:B------:R-:W-:Y:S03]  /*38e0*/  @!P5 IADD3 R3, PT, PT, R3, R0, RZ ;  /* 0x000000000303d210 */ /* 0x000fe60007ffe0ff */
[----:B------:R-:W-:Y:S02]  /*38f0*/  @!P4 IMAD R0, R171, 0x140, RZ ;  /* 0x00000140ab00c824 */ /* 0x000fe400078e02ff */
[----:B------:R1:W3:Y:S01]  /*3900*/  @!P5 LD.E.128 R4, desc[UR6][R2.64] ;  /* 0x000000060204d980 */ /* 0x0002e2000c101d00 */
[----:B--2---:R-:W-:Y:S04]  /*3910*/  @!P4 IMAD.WIDE.U32 R16, R170, 0x140, R32 ;  /* 0x00000140aa10c825 */ /* 0x004fe800078e0020 */
[----:B-1----:R-:W-:Y:S02]  /*3920*/  @!P5 IMAD R2, R227, 0x120, RZ ;  /* 0x00000120e302d824 */ /* 0x002fe400078e02ff */
[----:B------:R-:W-:Y:S02]  /*3930*/  @!P4 IMAD.IADD R17, R17, 0x1, R0 ;  /* 0x000000011111c824 */ /* 0x000fe400078e0200 */
[----:B------:R-:W-:Y:S02]  /*3940*/  @!P5 IMAD.IADD R21, R21, 0x1, R2 ;  /* 0x000000011515d824 */ /* 0x000fe400078e0202 */
[----:B------:R-:W-:Y:S04]  /*3950*/  @!P4 IMAD.WIDE.U32 R22, R226, 0x140, R30 ;  /* 0x00000140e216c825 */ /* 0x000fe800078e001e */
[----:B------:R-:W-:Y:S02]  /*3960*/  @!P4 IMAD R2, R227, 0x140, RZ ;  /* 0x00000140e302c824 */ /* 0x000fe400078e02ff */
[----:B------:R-:W-:Y:S02]  /*3970*/  @!P3 IMAD R0, R171, 0x160, RZ ;  /* 0x00000160ab00b824 */ /* 0x000fe400078e02ff */
[----:B------:R-:W-:Y:S02]  /*3980*/  @!P4 IMAD.IADD R23, R23, 0x1, R2 ;  /* 0x000000011717c824 */ /* 0x000fe400078e0202 */
[----:B------:R-:W-:Y:S01]  /*3990*/  @!P3 IMAD R2, R227, 0x160, RZ ;  /* 0x00000160e302b824 */ /* 0x000fe200078e02ff */
[----:B---3--:R1:W-:Y:S04]  /*39a0*/  @!P5 ST.E.128 desc[UR6][R20.64], R4 ;  /* 0x000000041400d985 */ /* 0x0083e8000c101d06 */
[----:B------:R-:W2:Y:S01]  /*39b0*/  @!P4 LD.E.128 R16, desc[UR6][R16.64] ;  /* 0x000000061010c980 */ /* 0x000ea2000c101d00 */
[----:B-1----:R-:W-:Y:S05]  /*39c0*/  @!P3 IMAD.WIDE.U32 R20, R170, 0x160, R32 ;  /* 0x00000160aa14b825 */ /* 0x002fea00078e0020 */
[----:B------:R-:W-:Y:S01]  /*39d0*/  @!P3 IADD3 R21, PT, PT, R21, R0, RZ ;  /* 0x000000001515b210 */ /* 0x000fe20007ffe0ff */
        /* <DEDUP_REMOVED lines=13> */
[----:B------:R-:W-:Y:S01]  /*3ab0*/  @!P2 IMAD.IADD R23, R23, 0x1, R2 ;  /* 0x000000011717a824 */ /* 0x000fe200078e0202 */
[----:B------:R-:W-:Y:S01]  /*3ac0*/  @!P1 IADD3 R21, PT, PT, R21, R0, RZ ;  /* 0x0000000015159210 */ /* 0x000fe20007ffe0ff */
        /* <DEDUP_REMOVED lines=16> */
.L_x_4648:
[----:B------:R-:W2:Y:S02]  /*3bd0*/  LD.E.U8 R0, desc[UR6][R164.64+0x1b3] ;  /* 0x0001b306a4007980 */ /* 0x000ea4000c101100 */
[----:B--2---:R-:W-:Y:S11]  /*3be0*/  ISETP.NE.AND P0, PT, R0, RZ, PT ;  /* 0x000000ff0000720c */ /* 0x004ff60003f05270 */
[----:B------:R-:W-:Y:S02]  /*3bf0*/  @!UPT UIADD3 URZ, UPT, UPT, URZ, URZ, URZ ;  /* 0x000000fffffff290 */ /* 0x000fe4000fffe0ff */
[----:B------:R-:W-:Y:S05]  /*3c00*/  @!P0 BRA `(.L_x_4650) ;  /* 0x0000003c00888947 */ /* 0x000fea0003800000 */
[----:B------:R-:W-:Y:S01]  /*3c10*/  LEA R38, P0, R66, R104, 0x1 ;  /* 0x0000006842267211 */ /* 0x000fe200078008ff */
[----:B------:R-:W2:Y:S01]  /*3c20*/  LD.E R3, desc[UR6][R164.64+0xc0] ;  /* 0x0000c006a4037980 */ /* 0x000ea2000c101900 */
[C---:B------:R-:W-:Y:S01]  /*3c30*/  LEA R40, P1, R109.reuse, R10, 0x1 ;  /* 0x0000000a6d287211 */ /* 0x040fe200078208ff */
        /* <DEDUP_REMOVED lines=9> */
[----:B------:R-:W-:Y:S01]  /*3cd0*/  ISETP.GE.OR P5, PT, R156, R119, P4 ;  /* 0x000000779c00720c */ /* 0x000fe200027a6670 */
        /* <DEDUP_REMOVED lines=58> */
.L_x_4652:
[----:B------:R-:W-:Y:S05]  /*4080*/  BSYNC.RECONVERGENT B0 ;  /* 0x0000000000007941 */ /* 0x000fea0003800200 */
.L_x_4651:
[-C--:B------:R-:W-:Y:S01]  /*4090*/  ISETP.LT.OR P0, PT, R75, R121.reuse, P1 ;  /* 0x000000794b00720c */ /* 0x080fe20000f01670 */
[----:B------:R-:W-:Y:S01]  /*40a0*/  BSSY.RECONVERGENT B0, `(.L_x_4653) ;  /* 0x0000037000007945 */ /* 0x000fe20003800200 */
[----:B------:R-:W-:Y:S02]  /*40b0*/  ISETP.LT.OR P1, PT, R74, R121, P2 ;  /* 0x000000794a00720c */ /* 0x000fe40001721670 */
        /* <DEDUP_REMOVED lines=53> */
.L_x_4654:
[----:B------:R-:W-:Y:S05]  /*4410*/  BSYNC.RECONVERGENT B0 ;  /* 0x0000000000007941 */ /* 0x000fea0003800200 */
.L_x_4653:
        /* <DEDUP_REMOVED lines=57> */
.L_x_4656:
[----:B------:R-:W-:Y:S05]  /*47b0*/  BSYNC.RECONVERGENT B0 ;  /* 0x0000000000007941 */ /* 0x000fea0003800200 */
.L_x_4655:
[----:B------:R-:W-:Y:S01]  /*47c0*/  ISETP.GE.OR P0, PT, R152, R119, P4 ;  /* 0x000000779800720c */ /* 0x000fe20002706670 */
[----:B------:R-:W-:Y:S03]  /*47d0*/  BSSY.RECONVERGENT B0, `(.L_x_4657) ;  /* 0x000003a000007945 */ /* 0x000fe60003800200 */
[----:B------:R-:W-:Y:S01]  /*47e0*/  P2R R43, PR, RZ, 0x1 ;  /* 0x00000001ff2b7803 */ /* 0x000fe20000000000 */
[----:B------:R-:W-:Y:S08]  /*47f0*/  @P2 BRA `(.L_x_4658) ;  /* 0x0000000000dc2947 */ /* 0x000ff00003800000 */
[----:B------:R-:W-:Y:S02]  /*4800*/  ISETP.GE.AND P0, PT, R12, R17, PT ;  /* 0x000000110c00720c */ /* 0x000fe40003f06270 */
[----:B------:R-:W-:Y:S04]  /*4810*/  IADD3 R44, P1, PT, R40, R93, RZ ;  /* 0x0000005d282c7210 */ /* 0x000fe80007f3e0ff */
[----:B------:R-:W-:Y:S02]  /*4820*/  IADD3.X R45, PT, PT, R41, R91, RZ, P1, !PT ;  /* 0x0000005b292d7210 */ /* 0x000fe40000ffe4ff */
[C---:B------:R-:W-:Y:S03]  /*4830*/  LEA R52, P1, R226.reuse, R38, 0x6 ;  /* 0x00000026e2347211 */ /* 0x040fe600078230ff */
[----:B-123--:R-:W2:Y:S01]  /*4840*/  LD.E.128 R20, desc[UR6][R44.64] ;  /* 0x000000062c147980 */ /* 0x00eea2000c101d00 */
        /* <DEDUP_REMOVED lines=50> */
.L_x_4658:
[----:B------:R-:W-:Y:S05]  /*4b70*/  BSYNC.RECONVERGENT B0 ;  /* 0x0000000000007941 */ /* 0x000fea0003800200 */
.L_x_4657:
[----:B------:R-:W-:Y:S01]  /*4b80*/  ISETP.NE.AND P0, PT, R42, RZ, PT ;  /* 0x000000ff2a00720c */ /* 0x000fe20003f05270 */
[----:B------:R-:W-:Y:S01]  /*4b90*/  BSSY.RECONVERGENT B0, `(.L_x_4659) ;  /* 0x000003d000007945 */ /* 0x000fe20003800200 */
[----:B------:R-:W-:Y:S02]  /*4ba0*/  ISETP.GE.OR P5, PT, R150, R119, P4 ;  /* 0x000000779600720c */ /* 0x000fe400027a6670 */
[-C--:B------:R-:W-:Y:S02]  /*4bb0*/  ISETP.LT.OR P0, PT, R156, R121.reuse, P0 ;  /* 0x000000799c00720c */ /* 0x080fe40000701670 */
[----:B------:R-:W-:Y:S11]  /*4bc0*/  ISETP.LT.OR P2, PT, R154, R121, P6 ;  /* 0x000000799a00720c */ /* 0x000ff60003741670 */
[----:B------:R-:W-:Y:S05]  /*4bd0*/  @P0 BRA `(.L_x_4660) ;  /* 0x0000000000e00947 */ /* 0x000fea0003800000 */
[----:B----4-:R-:W-:Y:S01]  /*4be0*/  IMAD.WIDE.U32 R52, R226, 0x60, R38 ;  /* 0x00000060e2347825 */ /* 0x010fe200078e0026 */
[----:B------:R-:W-:Y:S02]  /*4bf0*/  ISETP.GE.AND P0, PT, R12, R17, PT ;  /* 0x000000110c00720c */ /* 0x000fe40003f06270 */
[----:B------:R-:W-:Y:S04]  /*4c00*/  IADD3 R44, P1, PT, R40, R180, RZ ;  /* 0x000000b4282c7210 */ /* 0x000fe80007f3e0ff */
[----:B------:R-:W-:Y:S05]  /*4c10*/  IADD3.X R45, PT, PT, R41, R79, RZ, P1, !PT ;  /* 0x0000004f292d7210 */ /* 0x000fea0000ffe4ff */
[----:B-123--:R1:W2:Y:S02]  /*4c20*/  LD.E.128 R20, desc[UR6][R44.64] ;  /* 0x000000062c147980 */ /* 0x00e2a4000c101d00 */
        /* <DEDUP_REMOVED lines=51> */
.L_x_4660:
[----:B------:R-:W-:Y:S05]  /*4f60*/  BSYNC.RECONVERGENT B0 ;  /* 0x0000000000007941 */ /* 0x000fea0003800200 */
.L_x_4659:
[----:B------:R-:W-:Y:S01]  /*4f70*/  ISETP.GE.OR P6, PT, R148, R119, P4 ;  /* 0x000000779400720c */ /* 0x000fe200027c6670 */
[----:B------:R-:W-:Y:S04]  /*4f80*/  BSSY.RECONVERGENT B0, `(.L_x_4661) ;  /* 0x0000039000007945 */ /* 0x000fe80003800200 */
[----:B------:R-:W-:Y:S08]  /*4f90*/  @P2 BRA `(.L_x_4662) ;  /* 0x0000000000dc2947 */ /* 0x000ff00003800000 */
[----:B------:R-:W-:Y:S02]  /*4fa0*/  ISETP.GE.AND P0, PT, R12, R17, PT ;  /* 0x000000110c00720c */ /* 0x000fe40003f06270 */
[----:B------:R-:W-:Y:S04]  /*4fb0*/  IADD3 R44, P1, PT, R40, R97, RZ ;  /* 0x00000061282c7210 */ /* 0x000fe80007f3e0ff */
[----:B------:R-:W-:Y:S02]  /*4fc0*/  IADD3.X R45, PT, PT, R41, R95, RZ, P1, !PT ;  /* 0x0000005f292d7210 */ /* 0x000fe40000ffe4ff */
[----:B------:R-:W-:Y:S03]  /*4fd0*/  LEA R46, P1, R226, R38, 0x7 ;  /* 0x00000026e22e7211 */ /* 0x000fe600078238ff */
        /* <DEDUP_REMOVED lines=14> */
[C---:B------:R-:W-:Y:S01]  /*50c0*/  @!P0 FMUL.FTZ R45, R25.reuse, R29 ;  /* 0x0000001d192d8220 */ /* 0x040fe20000410000 */
[-C--:B------:R-:W-:Y:S01]  /*50d0*/  @!P0 FMUL.FTZ R0, R25, R16.reuse ;  /* 0x0000001019008220 */ /* 0x080fe20000410000 */
[----:B------:R-:W-:Y:S02]  /*50e0*/  @!P0 HADD2.F32 R18, -RZ, R18.H1_H1 ;  /* 0x30000012ff128230 */ /* 0x000fe40000004100 */
[----:B------:R-:W-:Y:S01]  /*50f0*/  @!P0 FFMA.FTZ R45, R31, R16, -R45 ;  /* 0x000000101f2d8223 */ /* 0x000fe2000001082d */
[----:B------:R-:W-:Y:S01]  /*5100*/  @!P0 MOV R16, R23 ;  /* 0x0000001700108202 */ /* 0x000fe20000000f00 */
[----:B------:R-:W-:Y:S01]  /*5110*/  @!P0 FFMA.FTZ R0, R29, R31, R0 ;  /* 0x0000001f1d008223 */ /* 0x000fe20000010000 */
[--C-:B------:R-:W-:Y:S02]  /*5120*/  @!P0 HADD2.F32 R25, -RZ, R8.reuse.H1_H1 ;  /* 0x30000008ff198230 */ /* 0x100fe40000004100 */
[----:B------:R-:W-:Y:S02]  /*5130*/  @!P0 HADD2.F32 R29, -RZ, R8.H0_H0 ;  /* 0x20000008ff1d8230 */ /* 0x000fe40000004100 */
[----:B------:R-:W-:Y:S01]  /*5140*/  @!P0 F2FP.F16.F32.PACK_AB R45, R0, R45 ;  /* 0x0000002d002d823e */ /* 0x000fe200000000ff */
[--C-:B------:R-:W-:Y:S02]  /*5150*/  @!P0 HADD2.F32 R5, -RZ, R19.reuse.H0_H0 ;  /* 0x20000013ff058230 */ /* 0x100fe40000004100 */
[C---:B------:R-:W-:Y:S01]  /*5160*/  @!P0 FMUL.FTZ R2, R25.reuse, R18 ;  /* 0x0000001219028220 */ /* 0x040fe20000410000 */
[----:B------:R-:W-:Y:S01]  /*5170*/  @!P0 HADD2.F32 R26, -RZ, R24.H1_H1 ;  /* 0x30000018ff1a8230 */ /* 0x000fe20000004100 */
[----:B------:R-:W-:Y:S01]  /*5180*/  @!P0 MOV R20, R45 ;  /* 0x0000002d00148202 */ /* 0x000fe20000000f00 */
[----:B------:R-:W-:Y:S02]  /*5190*/  @!P0 HADD2.F32 R19, -RZ, R19.H1_H1 ;  /* 0x30000013ff138230 */ /* 0x000fe40000004100 */
[----:B------:R-:W-:Y:S01]  /*51a0*/  @!P0 FMUL.FTZ R47, R25, R33 ;  /* 0x00000021192f8220 */ /* 0x000fe20000410000 */
        /* <DEDUP_REMOVED lines=22> */
.L_x_4662:
[----:B------:R-:W-:Y:S05]  /*5310*/  BSYNC.RECONVERGENT B0 ;  /* 0x0000000000007941 */ /* 0x000fea0003800200 */
.L_x_4661:
[----:B------:R-:W-:Y:S01]  /*5320*/  ISETP.NE.AND P0, PT, R43, RZ, PT ;  /* 0x000000ff2b00720c */ /* 0x000fe20003f05270 */
[----:B------:R-:W-:Y:S01]  /*5330*/  BSSY.RECONVERGENT B0, `(.L_x_4663) ;  /* 0x000003d000007945 */ /* 0x000fe20003800200 */
[----:B------:R-:W-:Y:S02]  /*5340*/  ISETP.GE.OR P3, PT, R146, R119, P4 ;  /* 0x000000779200720c */ /* 0x000fe40002766670 */
[-C--:B------:R-:W-:Y:S02]  /*5350*/  ISETP.LT.OR P0, PT, R152, R121.reuse, P0 ;  /* 0x000000799800720c */ /* 0x080fe40000701670 */
[----:B------:R-:W-:Y:S11]  /*5360*/  ISETP.LT.OR P2, PT, R150, R121, P5 ;  /* 0x000000799600720c */ /* 0x000ff60002f41670 */
[----:B------:R-:W-:Y:S05]  /*5370*/  @P0 BRA `(.L_x_4664) ;  /* 0x0000000000e00947 */ /* 0x000fea0003800000 */
[----:B------:R-:W-:Y:S01]  /*5380*/  IMAD R44, R227, 0xa0, RZ ;  /* 0x000000a0e32c7824 */ /* 0x000fe200078e02ff */
[----:B------:R-:W-:Y:S01]  /*5390*/  ISETP.GE.AND P0, PT, R12, R17, PT ;  /* 0x000000110c00720c */ /* 0x000fe20003f06270 */
[----:B---3--:R-:W-:Y:S01]  /*53a0*/  IMAD.WIDE.U32 R48, R226, 0xa0, R38 ;  /* 0x000000a0e2307825 */ /* 0x008fe200078e0026 */
[----:B------:R-:W-:Y:S04]  /*53b0*/  IADD3 R42, P1, PT, R40, R178, RZ ;  /* 0x000000b2282a7210 */ /* 0x000fe80007f3e0ff */
[----:B------:R-:W-:Y:S02]  /*53c0*/  IADD3.X R43, PT, PT, R41, R81, RZ, P1, !PT ;  /* 0x00000051292b7210 */ /* 0x000fe40000ffe4ff */
[----:B------:R-:W-:Y:S03]  /*53d0*/  IADD3 R49, PT, PT, R44, R49, RZ ;  /* 0x000000312c317210 */ /* 0x000fe60007ffe0ff */
[----:B-12-4-:R-:W2:Y:S02]  /*53e0*/  LD.E.128 R20, desc[UR6][R42.64] ;  /* 0x000000062a147980 */ /* 0x016ea4000c101d00 */
        /* <DEDUP_REMOVED lines=49> */
.L_x_4664:
[----:B------:R-:W-:Y:S05]  /*5700*/  BSYNC.RECONVERGENT B0 ;  /* 0x0000000000007941 */ /* 0x000fea0003800200 */
.L_x_4663:
[----:B------:R-:W-:Y:S01]  /*5710*/  ISETP.GE.OR P0, PT, R144, R119, P4 ;  /* 0x000000779000720c */ /* 0x000fe20002706670 */
[----:B------:R-:W-:Y:S03]  /*5720*/  BSSY.RECONVERGENT B0, `(.L_x_4665) ;  /* 0x000003b000007945 */ /* 0x000fe60003800200 */
[----:B------:R-:W-:Y:S01]  /*5730*/  P2R R42, PR, RZ, 0x1 ;  /* 0x00000001ff2a7803 */ /* 0x000fe20000000000 */
[----:B------:R-:W-:Y:S08]  /*5740*/  @P2 BRA `(.L_x_4666) ;  /* 0x0000000000e02947 */ /* 0x000ff00003800000 */
[----:B-1----:R-:W-:Y:S01]  /*5750*/  IMAD R46, R227, 0xc0, RZ ;  /* 0x000000c0e32e7824 */ /* 0x002fe200078e02ff */
[----:B------:R-:W-:Y:S01]  /*5760*/  ISETP.GE.AND P0, PT, R12, R17, PT ;  /* 0x000000110c00720c */ /* 0x000fe20003f06270 */
[----:B----4-:R-:W-:Y:S01]  /*5770*/  IMAD.WIDE.U32 R52, R226, 0xc0, R38 ;  /* 0x000000c0e2347825 */ /* 0x010fe200078e0026 */
[----:B------:R-:W-:Y:S04]  /*5780*/  IADD3 R44, P1, PT, R40, R176, RZ ;  /* 0x000000b0282c7210 */ /* 0x000fe80007f3e0ff */
[----:B------:R-:W-:Y:S02]  /*5790*/  IADD3.X R45, PT, PT, R41, R83, RZ, P1, !PT ;  /* 0x00000053292d7210 */ /* 0x000fe40000ffe4ff */
[----:B------:R-:W-:Y:S03]  /*57a0*/  IADD3 R53, PT, PT, R46, R53, RZ ;  /* 0x000000352e357210 */ /* 0x000fe60007ffe0ff */
[----:B--23--:R-:W2:Y:S02]  /*57b0*/  LD.E.128 R20, desc[UR6][R44.64] ;  /* 0x000000062c147980 */ /* 0x00cea4000c101d00 */
        /* <DEDUP_REMOVED lines=49> */
.L_x_4666:
[----:B------:R-:W-:Y:S05]  /*5ad0*/  BSYNC.RECONVERGENT B0 ;  /* 0x0000000000007941 */ /* 0x000fea0003800200 */
.L_x_4665:
[----:B------:R-:W-:Y:S01]  /*5ae0*/  ISETP.LT.OR P0, PT, R148, R121, P6 ;  /* 0x000000799400720c */ /* 0x000fe20003701670 */
[----:B------:R-:W-:Y:S01]  /*5af0*/  BSSY.RECONVERGENT B0, `(.L_x_4667) ;  /* 0x000003d000007945 */ /* 0x000fe20003800200 */
[----:B------:R-:W-:Y:S02]  /*5b00*/  ISETP.GE.OR P1, PT, R142, R119, P4 ;  /* 0x000000778e00720c */ /* 0x000fe40002726670 */
[----:B------:R-:W-:Y:S02]  /*5b10*/  ISETP.LT.OR P2, PT, R146, R121, P3 ;  /* 0x000000799200720c */ /* 0x000fe40001f41670 */
[----:B------:R-:W-:Y:S07]  /*5b20*/  P2R R43, PR, RZ, 0x2 ;  /* 0x00000002ff2b7803 */ /* 0x000fee0000000000 */
[----:B------:R-:W-:Y:S05]  /*5b30*/  @P0 BRA `(.L_x_4668) ;  /* 0x0000000000e00947 */ /* 0x000fea0003800000 */
        /* <DEDUP_REMOVED lines=56> */
.L_x_4668:
[----:B------:R-:W-:Y:S05]  /*5ec0*/  BSYNC.RECONVERGENT B0 ;  /* 0x0000000000007941 */ /* 0x000fea0003800200 */
.L_x_4667:
[----:B------:R-:W-:Y:S01]  /*5ed0*/  ISETP.GE.OR P5, PT, R140, R119, P4 ;  /* 0x000000778c00720c */ /* 0x000fe200027a6670 */
[----:B------:R-:W-:Y:S04]  /*5ee0*/  BSSY.RECONVERGENT B0, `(.L_x_4669) ;  /* 0x0000039000007945 */ /* 0x000fe80003800200 */
[----:B------:R-:W-:Y:S08]  /*5ef0*/  @P2 BRA `(.L_x_4670) ;  /* 0x0000000000dc2947 */ /* 0x000ff00003800000 */
[----:B------:R-:W-:Y:S02]  /*5f00*/  ISETP.GE.AND P0, PT, R12, R17, PT ;  /* 0x000000110c00720c */ /* 0x000fe40003f06270 */
[C---:B------:R-:W-:Y:S04]  /*5f10*/  LEA R44, P1, R170.reuse, R40, 0x8 ;  /* 0x00000028aa2c7211 */ /* 0x040fe800078240ff */
[----:B------:R-:W-:Y:S02]  /*5f20*/  LEA.HI.X R45, R170, R41, R171, 0x8, P1 ;  /* 0x00000029aa2d7211 */ /* 0x000fe400008f44ab */
[C---:B-1--4-:R-:W-:Y:S03]  /*5f30*/  LEA R52, P1, R226.reuse, R38, 0x8 ;  /* 0x00000026e2347211 */ /* 0x052fe600078240ff */
[----:B--23--:R-:W2:Y:S01]  /*5f40*/  LD.E.128 R20, desc[UR6][R44.64] ;  /* 0x000000062c147980 */ /* 0x00cea2000c101d00 */
        /* <DEDUP_REMOVED lines=50> */
.L_x_4670:
[----:B------:R-:W-:Y:S05]  /*6270*/  BSYNC.RECONVERGENT B0 ;  /* 0x0000000000007941 */ /* 0x000fea0003800200 */
.L_x_4669:
[----:B------:R-:W-:Y:S01]  /*6280*/  ISETP.NE.AND P3, PT, R42, RZ, PT ;  /* 0x000000ff2a00720c */ /* 0x000fe20003f65270 */
[----:B------:R-:W-:Y:S01]  /*6290*/  BSSY.RECONVERGENT B0, `(.L_x_4671) ;  /* 0x0000046000007945 */ /* 0x000fe20003800200 */
[----:B------:R-:W-:Y:S02]  /*62a0*/  ISETP.GE.OR P2, PT, R138, R119, P4 ;  /* 0x000000778a00720c */ /* 0x000fe40002746670 */
[----:B------:R-:W-:Y:S02]  /*62b0*/  ISETP.LT.OR P3, PT, R144, R121, P3 ;  /* 0x000000799000720c */ /* 0x000fe40001f61670 */
        /* <DEDUP_REMOVED lines=13> */
[----:B-1-3--:R-:W-:Y:S01]  /*6390*/  IMAD.WIDE.U32 R48, R226, 0x120, R38 ;  /* 0x00000120e2307825 */ /* 0x00afe200078e0026 */
[----:B------:R-:W-:Y:S05]  /*63a0*/  IADD3 R45, PT, PT, R42, R45, RZ ;  /* 0x0000002d2a2d7210 */ /* 0x000fea0007ffe0ff */
[----:B--2-4-:R1:W2:Y:S02]  /*63b0*/  LD.E.128 R20, desc[UR6][R44.64] ;  /* 0x000000062c147980 */ /* 0x0142a4000c101d00 */
        /* <DEDUP_REMOVED lines=51> */
.L_x_4672:
[----:B------:R-:W-:Y:S05]  /*66f0*/  BSYNC.RECONVERGENT B0 ;  /* 0x0000000000007941 */ /* 0x000fea0003800200 */
.L_x_4671:
[----:B------:R-:W-:Y:S04]  /*6700*/  BSSY.RECONVERGENT B0, `(.L_x_4673) ;  /* 0x000003b000007945 */ /* 0x000fe80003800200 */
[----:B------:R-:W-:Y:S05]  /*6710*/  @P6 BRA `(.L_x_4674) ;  /* 0x0000000000e46947 */ /* 0x000fea0003800000 */
        /* <DEDUP_REMOVED lines=57> */
.L_x_4674:
[----:B------:R-:W-:Y:S05]  /*6ab0*/  BSYNC.RECONVERGENT B0 ;  /* 0x0000000000007941 */ /* 0x000fea0003800200 */
.L_x_4673:
        /* <DEDUP_REMOVED lines=59> */
.L_x_4676:
[----:B------:R-:W-:Y:S05]  /*6e70*/  BSYNC.RECONVERGENT B0 ;  /* 0x0000000000007941 */ /* 0x000fea0003800200 */
.L_x_4675:
        /* <DEDUP_REMOVED lines=59> */
.L_x_4678:
[----:B------:R-:W-:Y:S05]  /*7230*/  BSYNC.RECONVERGENT B0 ;  /* 0x0000000000007941 */ /* 0x000fea0003800200 */
.L_x_4677:
        /* <DEDUP_REMOVED lines=59> */
.L_x_4680:
[----:B------:R-:W-:Y:S05]  /*75f0*/  BSYNC.RECONVERGENT B0 ;  /* 0x0000000000007941 */ /* 0x000fea0003800200 */
.L_x_4679:
        /* <DEDUP_REMOVED lines=59> */
.L_x_4682:
[----:B------:R-:W-:Y:S05]  /*79b0*/  BSYNC.RECONVERGENT B0 ;  /* 0x0000000000007941 */ /* 0x000fea0003800200 */
.L_x_4681:
[----:B------:R-:W5:Y:S02]  /*79c0*/  LD.E R3, desc[UR6][R164.64+0xd0] ;  /* 0x0000d006a4037980 */ /* 0x000f64000c101900 */
[----:B-----5:R-:W-:Y:S05]  /*79d0*/  IMAD.U32 R3, R3, -0x80, RZ ;  /* 0xffffff8003037824 */ /* 0x020fea00078e00ff */
[C---:B------:R-:W-:Y:S02]  /*79e0*/  LEA R14, P1, R3.reuse, R14, 0x1 ;  /* 0x0000000e030e7211 */ /* 0x040fe400078208ff */
[C---:B------:R-:W-:Y:S02]  /*79f0*/  LEA R50, P0, R3.reuse, R50, 0x1 ;  /* 0x0000003203327211 */ /* 0x040fe400078008ff */
[C---:B------:R-:W-:Y:S02]  /*7a00*/  LEA.HI.X.SX32 R15, R3.reuse, R15, 0x1, P1 ;  /* 0x0000000f030f7211 */ /* 0x040fe400008f0eff */
[----:B------:R-:W-:Y:S01]  /*7a10*/  LEA.HI.X.SX32 R51, R3, R51, 0x1, P0 ;  /* 0x0000003303337211 */ /* 0x000fe200000f0eff */
[----:B------:R-:W-:Y:S05]  /*7a20*/  BRA `(.L_x_4649) ;  /* 0x0000006000807947 */ /* 0x000fea0003800000 */
.L_x_4650:
        /* <DEDUP_REMOVED lines=99> */
.L_x_4684:
[----:B------:R-:W-:Y:S05]  /*8060*/  BSYNC.RECONVERGENT B0 ;  /* 0x0000000000007941 */ /* 0x000fea0003800200 */
.L_x_4683:
        /* <DEDUP_REMOVED lines=96> */
.L_x_4686:
[----:B------:R-:W-:Y:S05]  /*8670*/  BSYNC.RECONVERGENT B0 ;  /* 0x0000000000007941 */ /* 0x000fea0003800200 */
.L_x_4685:
[-C--:B------:R-:W-:Y:S01]  /*8680*/  ISETP.GE.OR P0, PT, R74, R119.reuse, P4 ;  /* 0x000000774a00720c */ /* 0x080fe20002706670 */
        /* <DEDUP_REMOVED lines=98> */
.L_x_4688:
[----:B------:R-:W-:Y:S05]  /*8cb0*/  BSYNC.RECONVERGENT B0 ;  /* 0x0000000000007941 */ /* 0x000fea0003800200 */
.L_x_4687:
        /* <DEDUP_REMOVED lines=93> */
.L_x_4690:
[----:B------:R-:W-:Y:S05]  /*9290*/  BSYNC.RECONVERGENT B0 ;  /* 0x0000000000007941 */ /* 0x000fea0003800200 */
.L_x_4689:
        /* <DEDUP_REMOVED lines=94> */
.L_x_4692:
[----:B------:R-:W-:Y:S05]  /*9880*/  BSYNC.RECONVERGENT B0 ;  /* 0x0000000000007941 */ /* 0x000fea0003800200 */
.L_x_4691:
        /* <DEDUP_REMOVED lines=97> */
.L_x_4694:
[----:B------:R-:W-:Y:S05]  /*9ea0*/  BSYNC.RECONVERGENT B0 ;  /* 0x0000000000007941 */ /* 0x000fea0003800200 */
.L_x_4693:
        /* <DEDUP_REMOVED lines=94> */
.L_x_4696:
[----:B------:R-:W-:Y:S05]  /*a490*/  BSYNC.RECONVERGENT B0 ;  /* 0x0000000000007941 */ /* 0x000fea0003800200 */
.L_x_4695:
        /* <DEDUP_REMOVED lines=97> */
.L_x_4698:
[----:B------:R-:W-:Y:S05]  /*aab0*/  BSYNC.RECONVERGENT B0 ;  /* 0x0000000000007941 */ /* 0x000fea0003800200 */
.L_x_4697:
        /* <DEDUP_REMOVED lines=97> */
.L_x_4700:
[----:B------:R-:W-:Y:S05]  /*b0d0*/  BSYNC.RECONVERGENT B0 ;  /* 0x0000000000007941 */ /* 0x000fea0003800200 */
.L_x_4699:
        /* <DEDUP_REMOVED lines=97> */
.L_x_4702:
[----:B------:R-:W-:Y:S05]  /*b6f0*/  BSYNC.RECONVERGENT B0 ;  /* 0x0000000000007941 */ /* 0x000fea0003800200 */
.L_x_4701:
        /* <DEDUP_REMOVED lines=95> */
.L_x_4704:
[----:B------:R-:W-:Y:S05]  /*bcf0*/  BSYNC.RECONVERGENT B0 ;  /* 0x0000000000007941 */ /* 0x000fea0003800200 */
.L_x_4703:
        /* <DEDUP_REMOVED lines=98> */
.L_x_4706:
[----:B------:R-:W-:Y:S05]  /*c320*/  BSYNC.RECONVERGENT B0 ;  /* 0x0000000000007941 */ /* 0x000fea0003800200 */
.L_x_4705:
        /* <DEDUP_REMOVED lines=98> */
.L_x_4708:
[----:B------:R-:W-:Y:S05]  /*c950*/  BSYNC.RECONVERGENT B0 ;  /* 0x0000000000007941 */ /* 0x000fea0003800200 */
.L_x_4707:
        /* <DEDUP_REMOVED lines=98> */
.L_x_4710:
[----:B------:R-:W-:Y:S05]  /*cf80*/  BSYNC.RECONVERGENT B0 ;  /* 0x0000000000007941 */ /* 0x000fea0003800200 */
.L_x_4709:
        /* <DEDUP_REMOVED lines=99> */
.L_x_4712:
[----:B------:R-:W-:Y:S05]  /*d5c0*/  BSYNC.RECONVERGENT B0 ;  /* 0x0000000000007941 */ /* 0x000fea0003800200 */
.L_x_4711:
        /* <DEDUP_REMOVED lines=12> */
[----:B------:R-:W-:Y:S02]  /*d690*/  @!P0 SHF.L.U32 R3, R7, 0x1, RZ ;  /* 0x0000000107038819 */ /* 0x000fe400000006ff */
[----:B------:R-:W-:Y:S02]  /*d6a0*/  @!P0 IADD3.X R0, PT, PT, R84, R137, RZ, P2, !PT ;  /* 0x0000008954008210 */ /* 0x000fe400017fe4ff */
[----:B-1----:R-:W-:Y:S02]  /*d6b0*/  @!P0 IADD3 R36, P2, PT, R3, R100, RZ ;  /* 0x0000006403248210 */ /* 0x002fe40007f5e0ff */
[----:B------:R-:W-:Y:S02]  /*d6c0*/  @!P0 SHF.L.U64.HI R0, R7, 0x1, R0 ;  /* 0x0000000107008819 */ /* 0x000fe40000010200 */
[----:B------:R-:W5:Y:S02]  /*d6d0*/  @!P0 LD.E.128 R4, desc[UR6][R4.64] ;  /* 0x0000000604048980 */ /* 0x000f64000c101d00 */
        /* <DEDUP_REMOVED lines=12> */
[----:B---3--:R-:W-:Y:S02]  /*d7a0*/  @!P0 HADD2.F32 R18, -RZ, R38.H0_H0 ;  /* 0x20000026ff128230 */ /* 0x008fe40000004100 */
[----:B------:R-:W-:Y:S02]  /*d7b0*/  @!P0 HADD2.F32 R5, -RZ, R6.H0_H0 ;  /* 0x20000006ff058230 */ /* 0x000fe40000004100 */
[--C-:B------:R-:W-:Y:S02]  /*d7c0*/  @!P0 HADD2.F32 R16, -RZ, R7.reuse.H0_H0 ;  /* 0x20000007ff108230 */ /* 0x100fe40000004100 */
[----:B------:R-:W-:Y:S01]  /*d7d0*/  @!P2 FADD.FTZ R18, -R18, -RZ ;  /* 0x800000ff1212a221 */ /* 0x000fe20000010100 */
[----:B------:R-:W-:Y:S02]  /*d7e0*/  @!P0 HADD2.F32 R17, -RZ, R7.H1_H1 ;  /* 0x30000007ff118230 */ /* 0x000fe40000004100 */
[----:B------:R-:W-:Y:S02]  /*d7f0*/  @!P0 HADD2.F32 R19, -RZ, R38.H1_H1 ;  /* 0x30000026ff138230 */ /* 0x000fe40000004100 */
[----:B------:R-:W-:Y:S01]  /*d800*/  @!P0 FMUL.FTZ R5, R5, R18 ;  /* 0x0000001205058220 */ /* 0x000fe20000410000 */
[----:B------:R-:W-:Y:S01]  /*d810*/  @!P0 HADD2.F32 R7, -RZ, R39.H0_H0 ;  /* 0x20000027ff078230 */ /* 0x000fe20000004100 */
[----:B------:R-:W-:Y:S01]  /*d820*/  @!P0 MOV R18, R32 ;  /* 0x0000002000128202 */ /* 0x000fe20000000f00 */
[----:B------:R-:W-:Y:S02]  /*d830*/  @!P0 HADD2.F32 R25, -RZ, R36.H0_H0 ;  /* 0x20000024ff198230 */ /* 0x000fe40000004100 */
[----:B------:R-:W-:Y:S01]  /*d840*/  @!P2 FADD.FTZ R19, -R19, -RZ ;  /* 0x800000ff1313a221 */ /* 0x000fe20000010100 */
[--C-:B------:R-:W-:Y:S02]  /*d850*/  @!P0 HADD2.F32 R21, -RZ, R37.reuse.H1_H1 ;  /* 0x30000025ff158230 */ /* 0x100fe40000004100 */
[----:B------:R-:W-:Y:S01]  /*d860*/  @!P2 FADD.FTZ R7, -R7, -RZ ;  /* 0x800000ff0707a221 */ /* 0x000fe20000010100 */
[----:B------:R-:W-:Y:S02]  /*d870*/  @!P0 HADD2.F32 R6, -RZ, R6.H1_H1 ;  /* 0x30000006ff068230 */ /* 0x000fe40000004100 */
[----:B------:R-:W-:Y:S01]  /*d880*/  @!P2 FADD.FTZ R25, -R25, -RZ ;  /* 0x800000ff1919a221 */ /* 0x000fe20000010100 */
[----:B------:R-:W-:Y:S02]  /*d890*/  @!P0 HADD2.F32 R23, -RZ, R36.H1_H1 ;  /* 0x30000024ff178230 */ /* 0x000fe40000004100 */
[----:B------:R-:W-:Y:S01]  /*d8a0*/  @!P0 FMUL.FTZ R7, R16, R7 ;  /* 0x0000000710078220 */ /* 0x000fe20000410000 */
[----:B------:R-:W-:Y:S02]  /*d8b0*/  @!P0 HADD2.F32 R20, -RZ, R37.H0_H0 ;  /* 0x20000025ff148230 */ /* 0x000fe40000004100 */
[----:B------:R-:W-:Y:S01]  /*d8c0*/  @!P2 FADD.FTZ R21, -R21, -RZ ;  /* 0x800000ff1515a221 */ /* 0x000fe20000010100 */
[----:B----4-:R-:W-:Y:S02]  /*d8d0*/  @!P0 HADD2.F32 R16, -RZ, R28.H0_H0 ;  /* 0x2000001cff108230 */ /* 0x010fe40000004100 */
[----:B------:R-:W-:Y:S01]  /*d8e0*/  @!P0 FMUL.FTZ R6, R6, R19 ;  /* 0x0000001306068220 */ /* 0x000fe20000410000 */
[----:B------:R-:W-:Y:S02]  /*d8f0*/  @!P0 HADD2.F32 R19, -RZ, R18.H0_H0 ;  /* 0x20000012ff138230 */ /* 0x000fe40000004100 */
[----:B------:R-:W-:Y:S01]  /*d900*/  @!P0 FMUL.FTZ R0, R0, R25 ;  /* 0x0000001900008220 */ /* 0x000fe20000410000 */
[----:B------:R-:W-:Y:S02]  /*d910*/  @!P0 HADD2.F32 R8, -RZ, R39.H1_H1 ;  /* 0x30000027ff088230 */ /* 0x000fe40000004100 */
[----:B------:R-:W-:Y:S01]  /*d920*/  @!P2 FADD.FTZ R23, -R23, -RZ ;  /* 0x800000ff1717a221 */ /* 0x000fe20000010100 */
[----:B------:R-:W-:Y:S02]  /*d930*/  @!P0 HADD2.F32 R22, -RZ, R29.H1_H1 ;  /* 0x3000001dff168230 */ /* 0x000fe40000004100 */
[----:B------:R-:W-:Y:S01]  /*d940*/  @!P2 FADD.FTZ R20, -R20, -RZ ;  /* 0x800000ff1414a221 */ /* 0x000fe20000010100 */
[----:B------:R-:W-:Y:S02]  /*d950*/  @!P0 HADD2.F32 R24, -RZ, R30.H1_H1 ;  /* 0x3000001eff188230 */ /* 0x000fe40000004100 */
[----:B------:R-:W-:Y:S01]  /*d960*/  @!P0 FMUL.FTZ R4, R4, R21 ;  /* 0x0000001504048220 */ /* 0x000fe20000410000 */
[----:B------:R-:W-:Y:S02]  /*d970*/  @!P0 HADD2.F32 R21, -RZ, R18.H1_H1 ;  /* 0x30000012ff158230 */ /* 0x000fe40000004100 */
[----:B------:R-:W-:Y:S01]  /*d980*/  @!P0 FFMA.FTZ R0, R19, R16, R0 ;  /* 0x0000001013008223 */ /* 0x000fe20000010000 */
[----:B------:R-:W-:Y:S01]  /*d990*/  @!P0 HADD2.F32 R18, -RZ, R28.H1_H1 ;  /* 0x3000001cff128230 */ /* 0x000fe20000004100 */
[----:B------:R-:W-:Y:S01]  /*d9a0*/  @!P0 MOV R28, R34 ;  /* 0x00000022001c8202 */ /* 0x000fe20000000f00 */
[--C-:B------:R-:W-:Y:S02]  /*d9b0*/  @!P0 HADD2.F32 R16, -RZ, R27.reuse.H0_H0 ;  /* 0x2000001bff108230 */ /* 0x100fe40000004100 */
[----:B------:R-:W-:Y:S01]  /*d9c0*/  @!P0 FMUL.FTZ R2, R2, R23 ;  /* 0x0000001702028220 */ /* 0x000fe20000410000 */
[----:B------:R-:W-:Y:S01]  /*d9d0*/  @!P0 FMUL.FTZ R3, R3, R20 ;  /* 0x0000001403038220 */ /* 0x000fe20000410000 */
[----:B------:R-:W-:Y:S01]  /*d9e0*/  @!P0 HADD2.F32 R19, -RZ, R27.H1_H1 ;  /* 0x3000001bff138230 */ /* 0x000fe20000004100 */
[----:B------:R-:W-:Y:S01]  /*d9f0*/  @!P0 MOV R27, R35 ;  /* 0x00000023001b8202 */ /* 0x000fe20000000f00 */
[----:B------:R-:W-:Y:S02]  /*da00*/  @!P0 HADD2.F32 R20, -RZ, R29.H0_H0 ;  /* 0x2000001dff148230 */ /* 0x000fe40000004100 */
[----:B------:R-:W-:Y:S01]  /*da10*/  @!P0 FFMA.FTZ R2, R21, R18, R2 ;  /* 0x0000001215028223 */ /* 0x000fe20000010002 */
[----:B------:R-:W-:Y:S02]  /*da20*/  @!P0 HADD2.F32 R23, -RZ, R30.H0_H0 ;  /* 0x2000001eff178230 */ /* 0x000fe40000004100 */
[----:B------:R-:W-:Y:S01]  /*da30*/  @!P2 FADD.FTZ R8, -R8, -RZ ;  /* 0x800000ff0808a221 */ /* 0x000fe20000010100 */
[--C-:B------:R-:W-:Y:S02]  /*da40*/  @!P0 HADD2.F32 R18, -RZ, R28.reuse.H0_H0 ;  /* 0x2000001cff128230 */ /* 0x100fe40000004100 */
[----:B------:R-:W-:Y:S01]  /*da50*/  @!P0 FFMA.FTZ R3, R16, R20, R3 ;  /* 0x0000001410038223 */ /* 0x000fe20000010003 */
[----:B------:R-:W-:Y:S01]  /*da60*/  @!P0 F2FP.F16.F32.PACK_AB R0, R2, R0 ;  /* 0x000000000200823e */ /* 0x000fe200000000ff */
[----:B------:R-:W-:Y:S02]  /*da70*/  @!P0 HADD2.F32 R21, -RZ, R28.H1_H1 ;  /* 0x3000001cff158230 */ /* 0x000fe40000004100 */
[----:B------:R-:W-:Y:S01]  /*da80*/  @!P0 FFMA.FTZ R4, R19, R22, R4 ;  /* 0x0000001613048223 */ /* 0x000fe20000010004 */
[----:B------:R-:W-:Y:S01]  /*da90*/  @!P0 HADD2.F32 R25, -RZ, R31.H0_H0 ;  /* 0x2000001fff198230 */ /* 0x000fe20000004100 */
[----:B------:R-:W-:Y:S01]  /*daa0*/  @!P0 MOV R32, R0 ;  /* 0x0000000000208202 */ /* 0x000fe20000000f00 */
[----:B------:R-:W-:Y:S02]  /*dab0*/  @!P0 HADD2.F32 R16, -RZ, R27.H0_H0 ;  /* 0x2000001bff108230 */ /* 0x000fe40000004100 */
[----:B------:R-:W-:Y:S01]  /*dac0*/  @!P0 FMUL.FTZ R8, R17, R8 ;  /* 0x0000000811088220 */ /* 0x000fe20000410000 */
[----:B------:R-:W-:Y:S01]  /*dad0*/  @!P0 F2FP.F16.F32.PACK_AB R3, R4, R3 ;  /* 0x000000030403823e */ /* 0x000fe200000000ff */
[----:B------:R-:W-:Y:S02]  /*dae0*/  @!P0 HADD2.F32 R26, -RZ, R31.H1_H1 ;  /* 0x3000001fff1a8230 */ /* 0x000fe40000004100 */
[----:B------:R-:W-:Y:S01]  /*daf0*/  @!P0 FFMA.FTZ R5, R18, R23, R5 ;  /* 0x0000001712058223 */ /* 0x000fe20000010005 */
[----:B------:R-:W-:Y:S01]  /*db00*/  @!P0 HADD2.F32 R19, -RZ, R27.H1_H1 ;  /* 0x3000001bff138230 */ /* 0x000fe20000004100 */
[----:B------:R-:W-:Y:S01]  /*db10*/  @!P0 MOV R33, R3 ;  /* 0x0000000300218202 */ /* 0x000fe20000000f00 */
[----:B------:R-:W-:Y:S01]  /*db20*/  @!P0 FFMA.FTZ R6, R21, R24, R6 ;  /* 0x0000001815068223 */ /* 0x000fe20000010006 */
[----:B------:R-:W-:Y:S01]  /*db30*/  @!P0 FFMA.FTZ R7, R16, R25, R7 ;  /* 0x0000001910078223 */ /* 0x000fe20000010007 */
        /* <DEDUP_REMOVED lines=8> */
.L_x_4714:
[----:B------:R-:W-:Y:S05]  /*dbc0*/  BSYNC.RECONVERGENT B0 ;  /* 0x0000000000007941 */ /* 0x000fea0003800200 */
.L_x_4713:
[----:B------:R-:W5:Y:S02]  /*dbd0*/  LD.E R3, desc[UR6][R164.64+0xd0] ;  /* 0x0000d006a4037980 */ /* 0x000f64000c101900 */
[----:B-----5:R-:W-:Y:S05]  /*dbe0*/  IMAD.U32 R3, R3, -0x80, RZ ;  /* 0xffffff8003037824 */ /* 0x020fea00078e00ff */
[C---:B------:R-:W-:Y:S02]  /*dbf0*/  LEA R102, P1, R3.reuse, R102, 0x1 ;  /* 0x0000006603667211 */ /* 0x040fe400078208ff */
[C---:B------:R-:W-:Y:S02]  /*dc00*/  LEA R100, P0, R3.reuse, R100, 0x1 ;  /* 0x0000006403647211 */ /* 0x040fe400078008ff */
[C---:B------:R-:W-:Y:S02]  /*dc10*/  LEA.HI.X.SX32 R103, R3.reuse, R103, 0x1, P1 ;  /* 0x0000006703677211 */ /* 0x040fe400008f0eff */
[----:B------:R-:W-:Y:S09]  /*dc20*/  LEA.HI.X.SX32 R101, R3, R101, 0x1, P0 ;  /* 0x0000006503657211 */ /* 0x000ff200000f0eff */
.L_x_4649:
[----:B------:R-:W-:Y:S05]  /*dc30*/  BSYNC.RECONVERGENT B1 ;  /* 0x0000000000017941 */ /* 0x000fea0003800200 */
.L_x_4647:
        /* <DEDUP_REMOVED lines=101> */
.L_x_4716:
[----:B------:R-:W-:Y:S05]  /*e290*/  BSYNC.RECONVERGENT B0 ;  /* 0x0000000000007941 */ /* 0x000fea0003800200 */
.L_x_4715:
[----:B------:R-:W-:Y:S11]  /*e2a0*/  ISETP.GT.AND P0, PT, R117, R76, PT ;  /* 0x0000004c7500720c */ /* 0x000ff60003f04270 */
[----:B------:R-:W-:Y:S02]  /*e2b0*/  @!UPT UIADD3 URZ, UPT, UPT, URZ, URZ, URZ ;  /* 0x000000fffffff290 */ /* 0x000fe4000fffe0ff */
[----:B------:R-:W-:Y:S05]  /*e2c0*/  @P0 BRA `(.L_x_4717) ;  /* 0xffffff4400500947 */ /* 0x000fea000383ffff */
.L_x_4646:
        /* <DEDUP_REMOVED lines=19> */
.L_x_4722:
[----:B------:R2:W-:Y:S02]  /*e400*/  STS.128 [R62], RZ ;  /* 0x000000ff3e007388 */ /* 0x0005e40000000c00 */
.L_x_4721:
[----:B------:R-:W-:Y:S05]  /*e410*/  BSYNC.RECONVERGENT B0 ;  /* 0x0000000000007941 */ /* 0x000fea0003800200 */
.L_x_4720:
[C---:B------:R-:W-:Y:S01]  /*e420*/  VIADD R24, R166.reuse, 0x10 ;  /* 0x00000010a6187836 */ /* 0x040fe20000000000 */
[C---:B------:R-:W-:Y:S01]  /*e430*/  LEA R2, P0, R31.reuse, R162, 0x1 ;  /* 0x000000a21f027211 */ /* 0x040fe200078008ff */
        /* <DEDUP_REMOVED lines=15> */
.L_x_4724:
[----:B------:R-:W-:Y:S05]  /*e530*/  BSYNC.RECONVERGENT B0 ;  /* 0x0000000000007941 */ /* 0x000fea0003800200 */
.L_x_4723:
        /* <DEDUP_REMOVED lines=11> */
.L_x_4726:
[----:B------:R-:W-:Y:S05]  /*e5f0*/  BSYNC.RECONVERGENT B0 ;  /* 0x0000000000007941 */ /* 0x000fea0003800200 */
.L_x_4725:
        /* <DEDUP_REMOVED lines=11> */
.L_x_4719:
[----:B------:R-:W2:Y:S04]  /*e6b0*/  LD.E.64 R4, desc[UR6][R164.64+0xf0] ;  /* 0x0000f006a4047980 */ /* 0x000ea8000c101b00 */
[----:B------:R-:W3:Y:S04]  /*e6c0*/  LD.E.U8 R0, desc[UR6][R164.64+0x1b3] ;  /* 0x0001b306a4007980 */ /* 0x000ee8000c101100 */
[----:B------:R1:W5:Y:S04]  /*e6d0*/  LD.E.64 R26, desc[UR6][R164.64+0x148] ;  /* 0x00014806a41a7980 */ /* 0x000368000c101b00 */
[----:B------:R1:W5:Y:S01]  /*e6e0*/  LD.E.64 R28, desc[UR6][R164.64+0x150] ;  /* 0x00015006a41c7980 */ /* 0x000362000c101b00 */
[----:B--2---:R-:W-:-:S04]  /*e6f0*/  ISETP.NE.U32.AND P0, PT, R4, RZ, PT ;  /* 0x000000ff0400720c */ /* 0x004fc80003f05070 */
[----:B------:R-:W-:-:S13]  /*e700*/  ISETP.NE.AND.EX P0, PT, R5, RZ, PT, P0 ;  /* 0x000000ff0500720c */ /* 0x000fda0003f05300 */
[----:B------:R-:W-:-:S05]  /*e710*/  @P0 IADD3 R6, P1, PT, R4, R71, RZ ;  /* 0x0000004704060210 */ /* 0x000fca0007f3e0ff */
[----:B------:R-:W-:Y:S02]  /*e720*/  @P0 IMAD.X R7, R5, 0x1, R70, P1 ;  /* 0x0000000105070824 */ /* 0x000fe400008e0646 */
[----:B------:R-:W-:-:S06]  /*e730*/  IMAD.MOV.U32 R5, RZ, RZ, RZ ;  /* 0x000000ffff057224 */ /* 0x000fcc00078e00ff */
[----:B------:R-:W2:Y:S01]  /*e740*/  @P0 LD.E R5, desc[UR6][R6.64] ;  /* 0x0000000606050980 */ /* 0x000ea2000c101900 */
[----:B------:R-:W-:Y:S01]  /*e750*/  LEA.HI R33, R3, R3, RZ, 0x1 ;  /* 0x0000000303217211 */ /* 0x000fe200078f08ff */
[----:B------:R-:W-:-:S03]  /*e760*/  IMAD.SHL.U32 R2, R59, 0x4, RZ ;  /* 0x000000043b027824 */ /* 0x000fc600078e00ff */
[----:B------:R-:W-:Y:S02]  /*e770*/  SHF.R.S32.HI R33, RZ, 0x1, R33 ;  /* 0x00000001ff217819 */ /* 0x000fe40000011421 */
[----:B---3--:R-:W-:Y:S02]  /*e780*/  ISETP.NE.AND P2, PT, R0, RZ, PT ;  /* 0x000000ff0000720c */ /* 0x008fe40003f45270 */
[----:B------:R-:W-:Y:S01]  /*e790*/  LOP3.LUT R2, R2, 0x1c, RZ, 0xc0, !PT ;  /* 0x0000001c02027812 */ /* 0x000fe200078ec0ff */
[----:B--2---:R-:W-:-:S04]  /*e7a0*/  IMAD.IADD R4, R68, 0x1, R5 ;  /* 0x0000000144047824 */ /* 0x004fc800078e0205 */
[----:B------:R-:W-:-:S05]  /*e7b0*/  IMAD R4, R4, R33, RZ ;  /* 0x0000002104047224 */ /* 0x000fca00078e02ff */
[----:B------:R-:W-:-:S04]  /*e7c0*/  IADD3 R5, P1, PT, R2, R4, RZ ;  /* 0x0000000402057210 */ /* 0x000fc80007f3e0ff */
[----:B------:R-:W-:Y:S02]  /*e7d0*/  IADD3 R2, P0, PT, R2, R5, RZ ;  /* 0x0000000502027210 */ /* 0x000fe40007f1e0ff */
[----:B------:R-:W-:-:S05]  /*e7e0*/  LEA.HI.X.SX32 R4, R4, RZ, 0x1, P1 ;  /* 0x000000ff04047211 */ /* 0x000fca00008f0eff */
[----:B------:R-:W-:Y:S01]  /*e7f0*/  IMAD.X R0, RZ, RZ, R4, P0 ;  /* 0x000000ffff007224 */ /* 0x000fe200000e0604 */
[----:B-1----:R-:W-:Y:S06]  /*e800*/  @!P2 BRA `(.L_x_4728) ;  /* 0x0000000c0098a947 */ /* 0x002fec0003800000 */
[----:B------:R1:W5:Y:S01]  /*e810*/  LD.E R15, desc[UR6][R164.64+0xc0] ;  /* 0x0000c006a40f7980 */ /* 0x000362000c101900 */
[----:B------:R-:W-:Y:S01]  /*e820*/  IMAD.IADD R73, R238, 0x1, -R73 ;  /* 0x00000001ee497824 */ /* 0x000fe200078e0a49 */
[----:B------:R-:W-:Y:S01]  /*e830*/  BSSY.RECONVERGENT B1, `(.L_x_4729) ;  /* 0x000003d000017945 */ /* 0x000fe20003800200 */
[C---:B------:R-:W-:Y:S01]  /*e840*/  IMAD.SHL.U32 R19, R5.reuse, 0x2, RZ ;  /* 0x0000000205137824 */ /* 0x040fe200078e00ff */
[----:B------:R-:W-:Y:S02]  /*e850*/  SHF.L.U64.HI R5, R5, 0x1, R4 ;  /* 0x0000000105057819 */ /* 0x000fe40000010204 */
        /* <DEDUP_REMOVED lines=23> */
[--C-:B---3--:R-:W-:Y:S02]  /*e9d0*/  HADD2.F32 R10, -RZ, R6.reuse.H1_H1 ;  /* 0x30000006ff0a7230 */ /* 0x108fe40000004100 */
[----:B------:R-:W-:Y:S01]  /*e9e0*/  FMUL.FTZ R24, R25, R2 ;  /* 0x0000000219187220 */ /* 0x000fe20000410000 */
[----:B------:R-:W-:Y:S02]  /*e9f0*/  HADD2.F32 R9, -RZ, R7.H1_H1 ;  /* 0x30000007ff097230 */ /* 0x000fe40000004100 */
[----:B------:R-:W-:Y:S01]  /*ea00*/  FMUL.FTZ R22, R14, R0 ;  /* 0x000000000e167220 */ /* 0x000fe20000410000 */
[----:B------:R-:W-:-:S02]  /*ea10*/  HADD2.F32 R6, -RZ, R6.H0_H0 ;  /* 0x20000006ff067230 */ /* 0x000fc40000004100 */
[----:B------:R-:W-:Y:S01]  /*ea20*/  FMUL.FTZ R11, R25, R10 ;  /* 0x0000000a190b7220 */ /* 0x000fe20000410000 */
[----:B------:R-:W-:Y:S02]  /*ea30*/  HADD2.F32 R4, -RZ, R4.H0_H0 ;  /* 0x20000004ff047230 */ /* 0x000fe40000004100 */
[-C--:B------:R-:W-:Y:S01]  /*ea40*/  FMUL.FTZ R25, R14, R9.reuse ;  /* 0x000000090e197220 */ /* 0x080fe20000410000 */
[----:B------:R-:W-:Y:S01]  /*ea50*/  FFMA.FTZ R22, R23, R9, -R22 ;  /* 0x0000000917167223 */ /* 0x000fe20000010816 */
[----:B------:R-:W-:Y:S02]  /*ea60*/  HADD2.F32 R9, -RZ, R8.H1_H1 ;  /* 0x30000008ff097230 */ /* 0x000fe40000004100 */
[----:B------:R-:W-:Y:S01]  /*ea70*/  FFMA.FTZ R11, R21, R2, R11 ;  /* 0x00000002150b7223 */ /* 0x000fe2000001000b */
[----:B------:R-:W-:Y:S01]  /*ea80*/  FFMA.FTZ R25, R23, R0, R25 ;  /* 0x0000000017197223 */ /* 0x000fe20000010019 */
[----:B------:R-:W-:Y:S02]  /*ea90*/  HADD2.F32 R5, -RZ, R5.H0_H0 ;  /* 0x20000005ff057230 */ /* 0x000fe40000004100 */
[----:B------:R-:W-:Y:S01]  /*eaa0*/  FFMA.FTZ R24, R21, R10, -R24 ;  /* 0x0000000a15187223 */ /* 0x000fe20000010818 */
[----:B------:R-:W-:-:S02]  /*eab0*/  HADD2.F32 R0, -RZ, R20.H1_H1 ;  /* 0x30000014ff007230 */ /* 0x000fc40000004100 */
[C---:B------:R-:W-:Y:S01]  /*eac0*/  FMUL.FTZ R2, R9.reuse, R4 ;  /* 0x0000000409027220 */ /* 0x040fe20000410000 */
[----:B------:R-:W-:Y:S02]  /*ead0*/  HADD2.F32 R7, -RZ, R7.H0_H0 ;  /* 0x20000007ff077230 */ /* 0x000fe40000004100 */
[----:B------:R-:W-:Y:S01]  /*eae0*/  FMUL.FTZ R23, R9, R6 ;  /* 0x0000000609177220 */ /* 0x000fe20000410000 */
[----:B------:R-:W-:Y:S02]  /*eaf0*/  HADD2.F32 R20, -RZ, R20.H0_H0 ;  /* 0x20000014ff147230 */ /* 0x000fe40000004100 */
[C---:B------:R-:W-:Y:S01]  /*eb00*/  FMUL.FTZ R9, R0.reuse, R5 ;  /* 0x0000000500097220 */ /* 0x040fe20000410000 */
[----:B------:R-:W-:Y:S02]  /*eb10*/  HADD2.F32 R21, -RZ, R8.H0_H0 ;  /* 0x20000008ff157230 */ /* 0x000fe40000004100 */
[-C--:B------:R-:W-:Y:S01]  /*eb20*/  FMUL.FTZ R0, R0, R7.reuse ;  /* 0x0000000700007220 */ /* 0x080fe20000410000 */
[----:B------:R-:W-:Y:S01]  /*eb30*/  F2FP.F16.F32.PACK_AB R24, R11, R24 ;  /* 0x000000180b18723e */ /* 0x000fe200000000ff */
[C---:B------:R-:W-:Y:S01]  /*eb40*/  FFMA.FTZ R9, R20.reuse, R7, -R9 ;  /* 0x0000000714097223 */ /* 0x040fe20000010809 */
[----:B------:R-:W-:Y:S01]  /*eb50*/  F2FP.F16.F32.PACK_AB R11, R25, R22 ;  /* 0x00000016190b723e */ /* 0x000fe200000000ff */
[----:B------:R-:W-:Y:S01]  /*eb60*/  FFMA.FTZ R0, R20, R5, R0 ;  /* 0x0000000514007223 */ /* 0x000fe20000010000 */
[C---:B------:R-:W-:Y:S01]  /*eb70*/  FFMA.FTZ R2, R21.reuse, R6, -R2 ;  /* 0x0000000615027223 */ /* 0x040fe20000010802 */
[----:B------:R-:W-:-:S03]  /*eb80*/  FFMA.FTZ R23, R21, R4, R23 ;  /* 0x0000000415177223 */ /* 0x000fc60000010017 */
[----:B------:R-:W-:Y:S02]  /*eb90*/  F2FP.F16.F32.PACK_AB R10, R0, R9 ;  /* 0x00000009000a723e */ /* 0x000fe400000000ff */
[----:B------:R-:W-:Y:S02]  /*eba0*/  F2FP.F16.F32.PACK_AB R8, R23, R2 ;  /* 0x000000021708723e */ /* 0x000fe400000000ff */
[----:B------:R-:W-:Y:S02]  /*ebb0*/  MOV R9, R24 ;  /* 0x0000001800097202 */ /* 0x000fe40000000f00 */
.L_x_4733:
[----:B------:R-:W-:Y:S05]  /*ebc0*/  BSYNC.RECONVERGENT B0 ;  /* 0x0000000000007941 */ /* 0x000fea0003800200 */
.L_x_4732:
[----:B-----5:R3:W-:Y:S01]  /*ebd0*/  STS.128 [R62], R8 ;  /* 0x000000083e007388 */ /* 0x0207e20000000c00 */
[----:B------:R-:W-:Y:S05]  /*ebe0*/  BRA `(.L_x_4730) ;  /* 0x0000000000047947 */ /* 0x000fea0003800000 */
.L_x_4731:
[----:B------:R2:W-:Y:S02]  /*ebf0*/  STS.128 [R62], RZ ;  /* 0x000000ff3e007388 */ /* 0x0005e40000000c00 */
.L_x_4730:
[----:B------:R-:W-:Y:S05]  /*ec00*/  BSYNC.RECONVERGENT B1 ;  /* 0x0000000000017941 */ /* 0x000fea0003800200 */
.L_x_4729:
[----:B------:R-:W-:Y:S01]  /*ec10*/  VIADD R24, R166, 0x10 ;  /* 0x00000010a6187836 */ /* 0x000fe20000000000 */
[C---:B----4-:R-:W-:Y:S01]  /*ec20*/  LEA R20, P0, R31.reuse, R162, 0x1 ;  /* 0x000000a21f147211 */ /* 0x050fe200078008ff */
        /* <DEDUP_REMOVED lines=13> */
[----:B-----5:R-:W-:Y:S01]  /*ed00*/  MOV R22, R10 ;  /* 0x0000000a00167202 */ /* 0x020fe20000000f00 */
[--C-:B------:R-:W-:Y:S02]  /*ed10*/  HADD2.F32 R23, -RZ, R9.reuse.H0_H0 ;  /* 0x20000009ff177230 */ /* 0x100fe40000004100 */
[----:B------:R-:W-:Y:S02]  /*ed20*/  HADD2.F32 R27, -RZ, R9.H1_H1 ;  /* 0x30000009ff1b7230 */ /* 0x000fe40000004100 */
[----:B------:R-:W-:-:S02]  /*ed30*/  HADD2.F32 R14, -RZ, R11.H1_H1 ;  /* 0x3000000bff0e7230 */ /* 0x000fc40000004100 */
[----:B------:R-:W-:Y:S02]  /*ed40*/  HADD2.F32 R25, -RZ, R11.H0_H0 ;  /* 0x2000000bff197230 */ /* 0x000fe40000004100 */
[----:B--2---:R-:W-:Y:S02]  /*ed50*/  HADD2.F32 R2, -RZ, R4.H1_H1 ;  /* 0x30000004ff027230 */ /* 0x004fe40000004100 */
[----:B------:R-:W-:Y:S02]  /*ed60*/  HADD2.F32 R0, -RZ, R5.H1_H1 ;  /* 0x30000005ff007230 */ /* 0x000fe40000004100 */
[--C-:B----4-:R-:W-:Y:S02]  /*ed70*/  HADD2.F32 R10, -RZ, R6.reuse.H1_H1 ;  /* 0x30000006ff0a7230 */ /* 0x110fe40000004100 */
        /* <DEDUP_REMOVED lines=30> */
.L_x_4737:
[----:B------:R-:W-:Y:S05]  /*ef60*/  BSYNC.RECONVERGENT B0 ;  /* 0x0000000000007941 */ /* 0x000fea0003800200 */
.L_x_4736:
[----:B-----5:R1:W-:Y:S02]  /*ef70*/  STS.128 [R62+0x800], R8 ;  /* 0x000800083e007388 */ /* 0x0203e40000000c00 */
.L_x_4735:
[----:B------:R-:W-:Y:S05]  /*ef80*/  BSYNC.RECONVERGENT B1 ;  /* 0x0000000000017941 */ /* 0x000fea0003800200 */
.L_x_4734:
        /* <DEDUP_REMOVED lines=15> */
[----:B-----5:R-:W-:Y:S01]  /*f080*/  MOV R22, R10 ;  /* 0x0000000a00167202 */ /* 0x020fe20000000f00 */
[--C-:B------:R-:W-:Y:S02]  /*f090*/  HADD2.F32 R23, -RZ, R9.reuse.H0_H0 ;  /* 0x20000009ff177230 */ /* 0x100fe40000004100 */
[----:B------:R-:W-:Y:S02]  /*f0a0*/  HADD2.F32 R27, -RZ, R9.H1_H1 ;  /* 0x30000009ff1b7230 */ /* 0x000fe40000004100 */
[----:B------:R-:W-:-:S02]  /*f0b0*/  HADD2.F32 R14, -RZ, R11.H1_H1 ;  /* 0x3000000bff0e7230 */ /* 0x000fc40000004100 */
[----:B------:R-:W-:Y:S02]  /*f0c0*/  HADD2.F32 R25, -RZ, R11.H0_H0 ;  /* 0x2000000bff197230 */ /* 0x000fe40000004100 */
[----:B---3--:R-:W-:Y:S02]  /*f0d0*/  HADD2.F32 R2, -RZ, R4.H1_H1 ;  /* 0x30000004ff027230 */ /* 0x008fe40000004100 */
[----:B------:R-:W-:Y:S02]  /*f0e0*/  HADD2.F32 R0, -RZ, R5.H1_H1 ;  /* 0x30000005ff007230 */ /* 0x000fe40000004100 */
[--C-:B--2---:R-:W-:Y:S02]  /*f0f0*/  HADD2.F32 R10, -RZ, R6.reuse.H1_H1 ;  /* 0x30000006ff0a7230 */ /* 0x104fe40000004100 */
        /* <DEDUP_REMOVED lines=30> */
.L_x_4741:
[----:B------:R-:W-:Y:S05]  /*f2e0*/  BSYNC.RECONVERGENT B0 ;  /* 0x0000000000007941 */ /* 0x000fea0003800200 */
.L_x_4740:
[----:B-----5:R1:W-:Y:S02]  /*f2f0*/  STS.128 [R62+0x1000], R8 ;  /* 0x001000083e007388 */ /* 0x0203e40000000c00 */
.L_x_4739:
[----:B------:R-:W-:Y:S05]  /*f300*/  BSYNC.RECONVERGENT B1 ;  /* 0x0000000000017941 */ /* 0x000fea0003800200 */
.L_x_4738:
        /* <DEDUP_REMOVED lines=13> */
[----:B------:R1:W2:Y:S01]  /*f3e0*/  LD.E.64 R4, desc[UR6][R16.64] ;  /* 0x0000000610047980 */ /* 0x0002a2000c101b00 */
[----:B-----5:R-:W-:Y:S01]  /*f3f0*/  MOV R14, R10 ;  /* 0x0000000a000e7202 */ /* 0x020fe20000000f00 */
[----:B------:R-:W-:Y:S02]  /*f400*/  HADD2.F32 R10, -RZ, R11.H1_H1 ;  /* 0x3000000bff0a7230 */ /* 0x000fe40000004100 */
[--C-:B------:R-:W-:Y:S02]  /*f410*/  HADD2.F32 R15, -RZ, R9.reuse.H0_H0 ;  /* 0x20000009ff0f7230 */ /* 0x100fe40000004100 */
[----:B------:R-:W-:-:S02]  /*f420*/  HADD2.F32 R20, -RZ, R9.H1_H1 ;  /* 0x30000009ff147230 */ /* 0x000fc40000004100 */
[----:B-1----:R-:W-:Y:S02]  /*f430*/  HADD2.F32 R17, -RZ, R11.H0_H0 ;  /* 0x2000000bff117230 */ /* 0x002fe40000004100 */
[----:B---3--:R-:W-:Y:S02]  /*f440*/  HADD2.F32 R0, -RZ, R3.H1_H1 ;  /* 0x30000003ff007230 */ /* 0x008fe40000004100 */
[----:B------:R-:W-:Y:S02]  /*f450*/  HADD2.F32 R6, -RZ, R2.H1_H1 ;  /* 0x30000002ff067230 */ /* 0x000fe40000004100 */
[----:B--2---:R-:W-:Y:S02]  /*f460*/  HADD2.F32 R7, -RZ, R5.H1_H1 ;  /* 0x30000005ff077230 */ /* 0x004fe40000004100 */
[----:B------:R-:W-:Y:S01]  /*f470*/  FMUL.FTZ R16, R10, R0 ;  /* 0x000000000a107220 */ /* 0x000fe20000410000 */
[--C-:B------:R-:W-:Y:S02]  /*f480*/  HADD2.F32 R9, -RZ, R4.reuse.H1_H1 ;  /* 0x30000004ff097230 */ /* 0x100fe40000004100 */
        /* <DEDUP_REMOVED lines=9> */
[----:B------:R-:W-:Y:S02]  /*f520*/  HADD2.F32 R3, -RZ, R3.H0_H0 ;  /* 0x20000003ff037230 */ /* 0x000fe40000004100 */
[----:B------:R-:W-:Y:S01]  /*f530*/  FFMA.FTZ R11, R15, R6, R11 ;  /* 0x000000060f0b7223 */ /* 0x000fe2000001000b */
[----:B------:R-:W-:-:S02]  /*f540*/  HADD2.F32 R0, -RZ, R14.H1_H1 ;  /* 0x3000000eff007230 */ /* 0x000fc40000004100 */
[C---:B------:R-:W-:Y:S01]  /*f550*/  FMUL.FTZ R6, R7.reuse, R2 ;  /* 0x0000000207067220 */ /* 0x040fe20000410000 */
[----:B------:R-:W-:Y:S02]  /*f560*/  HADD2.F32 R5, -RZ, R5.H0_H0 ;  /* 0x20000005ff057230 */ /* 0x000fe40000004100 */
[-C--:B------:R-:W-:Y:S01]  /*f570*/  FMUL.FTZ R15, R7, R4.reuse ;  /* 0x00000004070f7220 */ /* 0x080fe20000410000 */
[----:B------:R-:W-:Y:S02]  /*f580*/  HADD2.F32 R9, -RZ, R8.H0_H0 ;  /* 0x20000008ff097230 */ /* 0x000fe40000004100 */
[C---:B------:R-:W-:Y:S01]  /*f590*/  FMUL.FTZ R7, R0.reuse, R3 ;  /* 0x0000000300077220 */ /* 0x040fe20000410000 */
[----:B------:R-:W-:Y:S02]  /*f5a0*/  HADD2.F32 R14, -RZ, R14.H0_H0 ;  /* 0x2000000eff0e7230 */ /* 0x000fe40000004100 */
        /* <DEDUP_REMOVED lines=9> */
.L_x_4743:
[----:B------:R-:W-:Y:S05]  /*f640*/  BSYNC.RECONVERGENT B0 ;  /* 0x0000000000007941 */ /* 0x000fea0003800200 */
.L_x_4742:
[----:B-----5:R1:W-:Y:S01]  /*f650*/  STS.128 [R62+0x1800], R8 ;  /* 0x001800083e007388 */ /* 0x0203e20000000c00 */
[----:B------:R-:W-:Y:S05]  /*f660*/  BRA `(.L_x_4727) ;  /* 0x0000001400dc7947 */ /* 0x000fea0003800000 */
.L_x_4728:
        /* <DEDUP_REMOVED lines=60> */
[----:B----4-:R-:W-:Y:S02]  /*fa30*/  HADD2.F32 R4, -RZ, R8.H0_H0 ;  /* 0x20000008ff047230 */ /* 0x010fe40000004100 */
        /* <DEDUP_REMOVED lines=33> */
.L_x_4748:
[----:B------:R-:W-:Y:S05]  /*fc50*/  BSYNC.RECONVERGENT B0 ;  /* 0x0000000000007941 */ /* 0x000fea0003800200 */
.L_x_4747:
[----:B-----5:R2:W-:Y:S01]  /*fc60*/  STS.128 [R62], R20 ;  /* 0x000000143e007388 */ /* 0x0205e20000000c00 */
[----:B------:R-:W-:Y:S05]  /*fc70*/  BRA `(.L_x_4745) ;  /* 0x0000000000047947 */ /* 0x000fea0003800000 */
.L_x_4746:
[----:B------:R3:W-:Y:S02]  /*fc80*/  STS.128 [R62], RZ ;  /* 0x000000ff3e007388 */ /* 0x0007e40000000c00 */
.L_x_4745:
[----:B------:R-:W-:Y:S05]  /*fc90*/  BSYNC.RECONVERGENT B1 ;  /* 0x0000000000017941 */ /* 0x000fea0003800200 */
.L_x_4744:
        /* <DEDUP_REMOVED lines=38> */
[----:B------:R-:W-:Y:S02]  /*ff00*/  HADD2.F32 R37, -RZ, R5.H0_H0 ;  /* 0x20000005ff257230 */ /* 0x000fe40000004100 */
[----:B------:R-:W-:-:S02]  /*ff10*/  HADD2.F32 R4, -RZ, R4.H1_H1 ;  /* 0x30000004ff047230 */ /* 0x000fc40000004100 */
[----:B------:R-:W-:Y:S01]  /*ff20*/  @!P1 FADD.FTZ R19, -R19, -RZ ;  /* 0x800000ff13139221 */ /* 0x000fe20000010100 */
[----:B------:R-:W-:Y:S02]  /*ff30*/  HADD2.F32 R5, -RZ, R5.H1_H1 ;  /* 0x30000005ff057230 */ /* 0x000fe40000004100 */
[----:B------:R-:W-:Y:S01]  /*ff40*/  @!P1 FADD.FTZ R37, -R37, -RZ ;  /* 0x800000ff25259221 */ /* 0x000fe20000010100 */
[--C-:B------:R-:W-:Y:S02]  /*ff50*/  HADD2.F32 R40, -RZ, R6.reuse.H0_H0 ;  /* 0x20000006ff287230 */ /* 0x100fe40000004100 */
[----:B------:R-:W-:Y:S01]  /*ff60*/  @!P1 FADD.FTZ R4, -R4, -RZ ;  /* 0x800000ff04049221 */ /* 0x000fe20000010100 */
[----:B------:R-:W-:Y:S02]  /*ff70*/  HADD2.F32 R41, -RZ, R7.H0_H0 ;  /* 0x20000007ff297230 */ /* 0x000fe40000004100 */
[----:B------:R-:W-:Y:S01]  /*ff80*/  @!P1 FADD.FTZ R5, -R5, -RZ ;  /* 0x800000ff05059221 */ /* 0x000fe20000010100 */
[----:B------:R-:W-:-:S02]  /*ff90*/  HADD2.F32 R6, -RZ, R6.H1_H1 ;  /* 0x30000006ff067230 */ /* 0x000fc40000004100 */
[----:B------:R-:W-:Y:S01]  /*ffa0*/  FMUL.FTZ R31, R31, R4 ;  /* 0x000000041f1f7220 */ /* 0x000fe20000410000 */
[----:B------:R-:W-:Y:S02]  /*ffb0*/  HADD2.F32 R7, -RZ, R7.H1_H1 ;  /* 0x30000007ff077230 */ /* 0x000fe40000004100 */
[----:B------:R-:W-:Y:S01]  /*ffc0*/  FMUL.FTZ R34, R34, R5 ;  /* 0x0000000522227220 */ /* 0x000fe20000410000 */
[----:B------:R-:W-:Y:S02]  /*ffd0*/  HADD2.F32 R5, -RZ, R20.H0_H0 ;  /* 0x20000014ff057230 */ /* 0x000fe40000004100 */
[----:B------:R-:W-:Y:S01]  /*ffe0*/  FMUL.FTZ R22, R22, R19 ;  /* 0x0000001316167220 */ /* 0x000fe20000410000 */
[----:B--2---:R-:W-:Y:S02]  /*fff0*/  HADD2.F32 R4, -RZ, R8.H0_H0 ;  /* 0x20000008ff047230 */ /* 0x004fe40000004100 */
[----:B------:R-:W-:Y:S01]  /*10000*/  @!P1 FADD.FTZ R40, -R40, -RZ ;  /* 0x800000ff28289221 */ /* 0x000fe20000010100 */
[----:B------:R-:W-:-:S02]  /*10010*/  HADD2.F32 R20, -RZ, R20.H1_H1 ;  /* 0x30000014ff147230 */ /* 0x000fc40000004100 */
[----:B------:R-:W-:Y:S01]  /*10020*/  @!P1 FADD.FTZ R6, -R6, -RZ ;  /* 0x800000ff06069221 */ /* 0x000fe20000010100 */
[----:B------:R-:W-:Y:S02]  /*10030*/  HADD2.F32 R8, -RZ, R8.H1_H1 ;  /* 0x30000008ff087230 */ /* 0x000fe40000004100 */
[----:B------:R-:W-:Y:S01]  /*10040*/  @!P1 FADD.FTZ R7, -R7, -RZ ;  /* 0x800000ff07079221 */ /* 0x000fe20000010100 */
[----:B------:R-:W-:Y:S01]  /*10050*/  @!P1 FADD.FTZ R41, -R41, -RZ ;  /* 0x800000ff29299221 */ /* 0x000fe20000010100 */
[----:B------:R-:W-:Y:S01]  /*10060*/  FMUL.FTZ R17, R17, R40 ;  /* 0x0000002811117220 */ /* 0x000fe20000410000 */
[----:B------:R-:W-:Y:S01]  /*10070*/  FMUL.FTZ R35, R35, R6 ;  /* 0x0000000623237220 */ /* 0x000fe20000410000 */
[----:B------:R-:W-:Y:S01]  /*10080*/  FMUL.FTZ R36, R36, R7 ;  /* 0x0000000724247220 */ /* 0x000fe20000410000 */
[----:B------:R-:W-:Y:S01]  /*10090*/  FFMA.FTZ R4, R5, R4, R22 ;  /* 0x0000000405047223 */ /* 0x000fe20000010016 */
[----:B------:R-:W-:Y:S01]  /*100a0*/  FFMA.FTZ R31, R20, R8, R31 ;  /* 0x00000008141f7223 */ /* 0x000fe2000001001f */
[----:B------:R-:W-:-:S02]  /*100b0*/  HADD2.F32 R7, -RZ, R21.H0_H0 ;  /* 0x20000015ff077230 */ /* 0x000fc40000004100 */
[----:B------:R-:W-:Y:S01]  /*100c0*/  FMUL.FTZ R16, R16, R37 ;  /* 0x0000002510107220 */ /* 0x000fe20000410000 */
[----:B------:R-:W-:Y:S02]  /*100d0*/  HADD2.F32 R6, -RZ, R9.H0_H0 ;  /* 0x20000009ff067230 */ /* 0x000fe40000004100 */
[----:B------:R-:W-:Y:S01]  /*100e0*/  FMUL.FTZ R18, R18, R41 ;  /* 0x0000002912127220 */ /* 0x000fe20000410000 */
[----:B------:R-:W-:Y:S01]  /*100f0*/  HADD2.F32 R40, -RZ, R10.H0_H0 ;  /* 0x2000000aff287230 */ /* 0x000fe20000004100 */
[----:B------:R-:W-:Y:S01]  /*10100*/  F2FP.F16.F32.PACK_AB R20, R31, R4 ;  /* 0x000000041f14723e */ /* 0x000fe200000000ff */
[----:B------:R-:W-:Y:S02]  /*10110*/  HADD2.F32 R19, -RZ, R11.H0_H0 ;  /* 0x2000000bff137230 */ /* 0x000fe40000004100 */
[----:B------:R-:W-:Y:S01]  /*10120*/  FFMA.FTZ R6, R7, R6, R16 ;  /* 0x0000000607067223 */ /* 0x000fe20000010010 */
[----:B------:R-:W-:Y:S02]  /*10130*/  HADD2.F32 R8, -RZ, R30.H0_H0 ;  /* 0x2000001eff087230 */ /* 0x000fe40000004100 */
[----:B------:R-:W-:-:S02]  /*10140*/  HADD2.F32 R5, -RZ, R23.H0_H0 ;  /* 0x20000017ff057230 */ /* 0x000fc40000004100 */
[----:B------:R-:W-:Y:S02]  /*10150*/  HADD2.F32 R9, -RZ, R9.H1_H1 ;  /* 0x30000009ff097230 */ /* 0x000fe40000004100 */
[----:B------:R-:W-:Y:S01]  /*10160*/  FFMA.FTZ R8, R8, R40, R17 ;  /* 0x0000002808087223 */ /* 0x000fe20000010011 */
[----:B------:R-:W-:Y:S02]  /*10170*/  HADD2.F32 R10, -RZ, R10.H1_H1 ;  /* 0x3000000aff0a7230 */ /* 0x000fe40000004100 */
[----:B------:R-:W-:Y:S01]  /*10180*/  FFMA.FTZ R5, R5, R19, R18 ;  /* 0x0000001305057223 */ /* 0x000fe20000010012 */
[----:B------:R-:W-:Y:S02]  /*10190*/  HADD2.F32 R11, -RZ, R11.H1_H1 ;  /* 0x3000000bff0b7230 */ /* 0x000fe40000004100 */
[----:B------:R-:W-:Y:S02]  /*101a0*/  HADD2.F32 R21, -RZ, R21.H1_H1 ;  /* 0x30000015ff157230 */ /* 0x000fe40000004100 */
[----:B------:R-:W-:-:S02]  /*101b0*/  HADD2.F32 R30, -RZ, R30.H1_H1 ;  /* 0x3000001eff1e7230 */ /* 0x000fc40000004100 */
[----:B------:R-:W-:Y:S02]  /*101c0*/  HADD2.F32 R23, -RZ, R23.H1_H1 ;  /* 0x30000017ff177230 */ /* 0x000fe40000004100 */
[----:B------:R-:W-:Y:S01]  /*101d0*/  FFMA.FTZ R9, R21, R9, R34 ;  /* 0x0000000915097223 */ /* 0x000fe20000010022 */
[----:B------:R-:W-:Y:S02]  /*101e0*/  FFMA.FTZ R35, R30, R10, R35 ;  /* 0x0000000a1e237223 */ /* 0x000fe40000010023 */
[----:B------:R-:W-:Y:S02]  /*101f0*/  FFMA.FTZ R36, R23, R11, R36 ;  /* 0x0000000b17247223 */ /* 0x000fe40000010024 */
[----:B------:R-:W-:Y:S02]  /*10200*/  F2FP.F16.F32.PACK_AB R21, R9, R6 ;  /* 0x000000060915723e */ /* 0x000fe400000000ff */
[----:B------:R-:W-:Y:S02]  /*10210*/  F2FP.F16.F32.PACK_AB R22, R35, R8 ;  /* 0x000000082316723e */ /* 0x000fe400000000ff */
[----:B------:R-:W-:-:S02]  /*10220*/  F2FP.F16.F32.PACK_AB R23, R36, R5 ;  /* 0x000000052417723e */ /* 0x000fc400000000ff */
.L_x_4752:
[----:B------:R-:W-:Y:S05]  /*10230*/  BSYNC.RECONVERGENT B0 ;  /* 0x0000000000007941 */ /* 0x000fea0003800200 */
.L_x_4751:
[----:B-----5:R4:W-:Y:S02]  /*10240*/  STS.128 [R62+0x800], R20 ;  /* 0x000800143e007388 */ /* 0x0209e40000000c00 */
.L_x_4750:
[----:B------:R-:W-:Y:S05]  /*10250*/  BSYNC.RECONVERGENT B1 ;  /* 0x0000000000017941 */ /* 0x000fea0003800200 */
.L_x_4749:
        /* <DEDUP_REMOVED lines=25> */
[----:B--2---:R-:W2:Y:S01]  /*103f0*/  LD.E.128 R4, desc[UR6][R4.64] ;  /* 0x0000000604047980 */ /* 0x004ea2000c101d00 */
[----:B------:R-:W-:-:S06]  /*10400*/  IADD3.X R9, PT, PT, R27, R11, RZ, P0, !PT ;  /* 0x0000000b1b097210 */ /* 0x000fcc00007fe4ff */
[----:B------:R-:W3:Y:S01]  /*10410*/  LD.E.128 R8, desc[UR6][R8.64] ;  /* 0x0000000608087980 */ /* 0x000ee2000c101d00 */
        /* <DEDUP_REMOVED lines=9> */
[--C-:B--2---:R-:W-:Y:S02]  /*104b0*/  HADD2.F32 R19, -RZ, R4.reuse.H0_H0 ;  /* 0x20000004ff137230 */ /* 0x104fe40000004100 */
        /* <DEDUP_REMOVED lines=9> */
[----:B------:R-:W-:-:S02]  /*10550*/  HADD2.F32 R5, -RZ, R7.H0_H0 ;  /* 0x20000007ff057230 */ /* 0x000fc40000004100 */
[----:B------:R-:W-:Y:S01]  /*10560*/  FMUL.FTZ R17, R17, R4 ;  /* 0x0000000411117220 */ /* 0x000fe20000410000 */
[----:B------:R-:W-:Y:S02]  /*10570*/  HADD2.F32 R6, -RZ, R7.H1_H1 ;  /* 0x30000007ff067230 */ /* 0x000fe40000004100 */
[----:B------:R-:W-:Y:S01]  /*10580*/  FMUL.FTZ R22, R22, R19 ;  /* 0x0000001316167220 */ /* 0x000fe20000410000 */
[----:B---3--:R-:W-:Y:S02]  /*10590*/  HADD2.F32 R4, -RZ, R8.H0_H0 ;  /* 0x20000008ff047230 */ /* 0x008fe40000004100 */
[----:B------:R-:W-:Y:S01]  /*105a0*/  @!P1 FADD.FTZ R5, -R5, -RZ ;  /* 0x800000ff05059221 */ /* 0x000fe20000010100 */
[----:B------:R-:W-:Y:S02]  /*105b0*/  HADD2.F32 R19, -RZ, R20.H1_H1 ;  /* 0x30000014ff137230 */ /* 0x000fe40000004100 */
[----:B------:R-:W-:Y:S01]  /*105c0*/  @!P1 FADD.FTZ R6, -R6, -RZ ;  /* 0x800000ff06069221 */ /* 0x000fe20000010100 */
[----:B------:R-:W-:-:S02]  /*105d0*/  HADD2.F32 R8, -RZ, R8.H1_H1 ;  /* 0x30000008ff087230 */ /* 0x000fc40000004100 */
[----:B------:R-:W-:Y:S01]  /*105e0*/  FMUL.FTZ R18, R18, R5 ;  /* 0x0000000512127220 */ /* 0x000fe20000410000 */
[----:B------:R-:W-:Y:S01]  /*105f0*/  @!P1 FADD.FTZ R40, -R40, -RZ ;  /* 0x800000ff28289221 */ /* 0x000fe20000010100 */
[----:B------:R-:W-:Y:S01]  /*10600*/  FMUL.FTZ R37, R37, R6 ;  /* 0x0000000625257220 */ /* 0x000fe20000410000 */
[----:B------:R-:W-:Y:S01]  /*10610*/  FMUL.FTZ R34, R34, R43 ;  /* 0x0000002b22227220 */ /* 0x000fe20000410000 */
[----:B------:R-:W-:Y:S02]  /*10620*/  HADD2.F32 R5, -RZ, R20.H0_H0 ;  /* 0x20000014ff057230 */ /* 0x000fe40000004100 */
[----:B------:R-:W-:Y:S01]  /*10630*/  FMUL.FTZ R16, R16, R41 ;  /* 0x0000002910107220 */ /* 0x000fe20000410000 */
[----:B------:R-:W-:Y:S02]  /*10640*/  HADD2.F32 R7, -RZ, R21.H0_H0 ;  /* 0x20000015ff077230 */ /* 0x000fe40000004100 */
[----:B------:R-:W-:Y:S01]  /*10650*/  @!P1 FADD.FTZ R45, -R45, -RZ ;  /* 0x800000ff2d2d9221 */ /* 0x000fe20000010100 */
[----:B------:R-:W-:-:S02]  /*10660*/  HADD2.F32 R6, -RZ, R9.H0_H0 ;  /* 0x20000009ff067230 */ /* 0x000fc40000004100 */
[----:B------:R-:W-:Y:S01]  /*10670*/  FMUL.FTZ R35, R35, R40 ;  /* 0x0000002823237220 */ /* 0x000fe20000410000 */
[----:B------:R-:W-:Y:S01]  /*10680*/  FFMA.FTZ R19, R19, R8, R34 ;  /* 0x0000000813137223 */ /* 0x000fe20000010022 */
[----:B------:R-:W-:Y:S02]  /*10690*/  HADD2.F32 R40, -RZ, R9.H1_H1 ;  /* 0x30000009ff287230 */ /* 0x000fe40000004100 */
[----:B------:R-:W-:Y:S01]  /*106a0*/  FFMA.FTZ R4, R5, R4, R22 ;  /* 0x0000000405047223 */ /* 0x000fe20000010016 */
[--C-:B------:R-:W-:Y:S02]  /*106b0*/  HADD2.F32 R20, -RZ, R10.reuse.H0_H0 ;  /* 0x2000000aff147230 */ /* 0x100fe40000004100 */
[----:B------:R-:W-:Y:S01]  /*106c0*/  FFMA.FTZ R6, R7, R6, R16 ;  /* 0x0000000607067223 */ /* 0x000fe20000010010 */
[----:B------:R-:W-:Y:S02]  /*106d0*/  HADD2.F32 R41, -RZ, R10.H1_H1 ;  /* 0x3000000aff297230 */ /* 0x000fe40000004100 */
[----:B------:R-:W-:Y:S01]  /*106e0*/  FMUL.FTZ R36, R36, R45 ;  /* 0x0000002d24247220 */ /* 0x000fe20000410000 */
[----:B------:R-:W-:-:S02]  /*106f0*/  HADD2.F32 R8, -RZ, R31.H0_H0 ;  /* 0x2000001fff087230 */ /* 0x000fc40000004100 */
[--C-:B------:R-:W-:Y:S02]  /*10700*/  HADD2.F32 R9, -RZ, R11.reuse.H0_H0 ;  /* 0x2000000bff097230 */ /* 0x100fe40000004100 */
[----:B------:R-:W-:Y:S02]  /*10710*/  HADD2.F32 R10, -RZ, R11.H1_H1 ;  /* 0x3000000bff0a7230 */ /* 0x000fe40000004100 */
[----:B------:R-:W-:Y:S01]  /*10720*/  FFMA.FTZ R8, R8, R20, R17 ;  /* 0x0000001408087223 */ /* 0x000fe20000010011 */
[----:B------:R-:W-:Y:S01]  /*10730*/  HADD2.F32 R16, -RZ, R21.H1_H1 ;  /* 0x30000015ff107230 */ /* 0x000fe20000004100 */
[----:B------:R-:W-:Y:S01]  /*10740*/  F2FP.F16.F32.PACK_AB R20, R19, R4 ;  /* 0x000000041314723e */ /* 0x000fe200000000ff */
        /* <DEDUP_REMOVED lines=10> */
.L_x_4756:
[----:B------:R-:W-:Y:S05]  /*107f0*/  BSYNC.RECONVERGENT B0 ;  /* 0x0000000000007941 */ /* 0x000fea0003800200 */
.L_x_4755:
[----:B-----5:R4:W-:Y:S02]  /*10800*/  STS.128 [R62+0x1000], R20 ;  /* 0x001000143e007388 */ /* 0x0209e40000000c00 */
.L_x_4754:
[----:B------:R-:W-:Y:S05]  /*10810*/  BSYNC.RECONVERGENT B1 ;  /* 0x0000000000017941 */ /* 0x000fea0003800200 */
.L_x_4753:
        /* <DEDUP_REMOVED lines=17> */
[----:B------:R-:W-:Y:S02]  /*10930*/  IADD3.X R9, PT, PT, R15, R0, RZ, P0, !PT ;  /* 0x000000000f097210 */ /* 0x000fe400007fe4ff */
[----:B------:R-:W-:Y:S02]  /*10940*/  SHF.L.U32 R3, R2, 0x1, RZ ;  /* 0x0000000102037819 */ /* 0x000fe400000006ff */
[----:B------:R-:W-:Y:S02]  /*10950*/  IADD3 R5, PT, PT, R33, R4, RZ ;  /* 0x0000000421057210 */ /* 0x000fe40007ffe0ff */
[----:B------:R-:W-:Y:S02]  /*10960*/  LEA R16, P2, R32, R162, 0x1 ;  /* 0x000000a220107211 */ /* 0x000fe400078408ff */
[----:B------:R-:W-:Y:S02]  /*10970*/  SHF.L.U64.HI R9, R2, 0x1, R9 ;  /* 0x0000000102097819 */ /* 0x000fe40000010209 */
[----:B------:R-:W-:-:S02]  /*10980*/  IADD3 R4, P0, PT, R28, R3, RZ ;  /* 0x000000031c047210 */ /* 0x000fc40007f1e0ff */
[----:B------:R-:W-:Y:S02]  /*10990*/  LEA.HI.X R17, R32, R163, R5, 0x1, P2 ;  /* 0x000000a320117211 */ /* 0x000fe400010f0c05 */
[----:B------:R-:W-:Y:S02]  /*109a0*/  IADD3.X R5, PT, PT, R29, R9, RZ, P0, !PT ;  /* 0x000000091d057210 */ /* 0x000fe400007fe4ff */
[----:B------:R-:W-:Y:S02]  /*109b0*/  IADD3 R8, P0, PT, R26, R3, RZ ;  /* 0x000000031a087210 */ /* 0x000fe40007f1e0ff */
[----:B------:R-:W2:Y:S04]  /*109c0*/  LD.E.128 R16, desc[UR6][R16.64] ;  /* 0x0000000610107980 */ /* 0x000ea8000c101d00 */
[----:B------:R-:W4:Y:S01]  /*109d0*/  LD.E.128 R4, desc[UR6][R4.64] ;  /* 0x0000000604047980 */ /* 0x000f22000c101d00 */
[----:B------:R-:W-:-:S06]  /*109e0*/  IADD3.X R9, PT, PT, R27, R9, RZ, P0, !PT ;  /* 0x000000091b097210 */ /* 0x000fcc00007fe4ff */
[----:B------:R-:W3:Y:S01]  /*109f0*/  LD.E.128 R8, desc[UR6][R8.64] ;  /* 0x0000000608087980 */ /* 0x000ee2000c101d00 */
[----:B--2---:R-:W-:Y:S02]  /*10a00*/  HADD2.F32 R3, -RZ, R18.H0_H0 ;  /* 0x20000012ff037230 */ /* 0x004fe40000004100 */
[----:B------:R-:W-:Y:S02]  /*10a10*/  HADD2.F32 R14, -RZ, R19.H0_H0 ;  /* 0x20000013ff0e7230 */ /* 0x000fe40000004100 */
[--C-:B----4-:R-:W-:Y:S02]  /*10a20*/  HADD2.F32 R15, -RZ, R4.reuse.H0_H0 ;  /* 0x20000004ff0f7230 */ /* 0x110fe40000004100 */
[----:B------:R-:W-:Y:S02]  /*10a30*/  HADD2.F32 R27, -RZ, R4.H1_H1 ;  /* 0x30000004ff1b7230 */ /* 0x000fe40000004100 */
[--C-:B------:R-:W-:Y:S02]  /*10a40*/  HADD2.F32 R25, -RZ, R5.reuse.H0_H0 ;  /* 0x20000005ff197230 */ /* 0x100fe40000004100 */
[----:B------:R-:W-:Y:S01]  /*10a50*/  @!P1 FADD.FTZ R15, -R15, -RZ ;  /* 0x800000ff0f0f9221 */ /* 0x000fe20000010100 */
[----:B------:R-:W-:-:S02]  /*10a60*/  HADD2.F32 R26, -RZ, R5.H1_H1 ;  /* 0x30000005ff1a7230 */ /* 0x000fc40000004100 */
[----:B------:R-:W-:Y:S01]  /*10a70*/  @!P1 FADD.FTZ R27, -R27, -RZ ;  /* 0x800000ff1b1b9221 */ /* 0x000fe20000010100 */
[--C-:B------:R-:W-:Y:S02]  /*10a80*/  HADD2.F32 R4, -RZ, R6.reuse.H0_H0 ;  /* 0x20000006ff047230 */ /* 0x100fe40000004100 */
[----:B------:R-:W-:Y:S01]  /*10a90*/  @!P1 FADD.FTZ R25, -R25, -RZ ;  /* 0x800000ff19199221 */ /* 0x000fe20000010100 */
[----:B------:R-:W-:Y:S02]  /*10aa0*/  HADD2.F32 R29, -RZ, R6.H1_H1 ;  /* 0x30000006ff1d7230 */ /* 0x000fe40000004100 */
[----:B------:R-:W-:Y:S01]  /*10ab0*/  @!P1 FADD.FTZ R26, -R26, -RZ ;  /* 0x800000ff1a1a9221 */ /* 0x000fe20000010100 */
        /* <DEDUP_REMOVED lines=8> */
[----:B------:R-:W-:Y:S02]  /*10b40*/  HADD2.F32 R16, -RZ, R16.H1_H1 ;  /* 0x30000010ff107230 */ /* 0x000fe40000004100 */
[----:B------:R-:W-:Y:S01]  /*10b50*/  FMUL.FTZ R3, R3, R4 ;  /* 0x0000000403037220 */ /* 0x000fe20000410000 */
[----:B------:R-:W-:-:S02]  /*10b60*/  HADD2.F32 R2, -RZ, R17.H0_H0 ;  /* 0x20000011ff027230 */ /* 0x000fc40000004100 */
[----:B------:R-:W-:Y:S01]  /*10b70*/  FMUL.FTZ R0, R0, R15 ;  /* 0x0000000f00007220 */ /* 0x000fe20000410000 */
[----:B------:R-:W-:Y:S02]  /*10b80*/  HADD2.F32 R17, -RZ, R17.H1_H1 ;  /* 0x30000011ff117230 */ /* 0x000fe40000004100 */
[----:B------:R-:W-:Y:S01]  /*10b90*/  FMUL.FTZ R14, R14, R5 ;  /* 0x000000050e0e7220 */ /* 0x000fe20000410000 */
[----:B------:R-:W-:Y:S01]  /*10ba0*/  FMUL.FTZ R19, R19, R6 ;  /* 0x0000000613137220 */ /* 0x000fe20000410000 */
[----:B---3--:R-:W-:Y:S02]  /*10bb0*/  HADD2.F32 R4, -RZ, R8.H0_H0 ;  /* 0x20000008ff047230 */ /* 0x008fe40000004100 */
[----:B------:R-:W-:Y:S01]  /*10bc0*/  FMUL.FTZ R16, R16, R27 ;  /* 0x0000001b10107220 */ /* 0x000fe20000410000 */
[--C-:B-----5:R-:W-:Y:S02]  /*10bd0*/  HADD2.F32 R5, -RZ, R20.reuse.H0_H0 ;  /* 0x20000014ff057230 */ /* 0x120fe40000004100 */
[----:B------:R-:W-:Y:S01]  /*10be0*/  FMUL.FTZ R2, R2, R25 ;  /* 0x0000001902027220 */ /* 0x000fe20000410000 */
[----:B------:R-:W-:-:S02]  /*10bf0*/  HADD2.F32 R15, -RZ, R20.H1_H1 ;  /* 0x30000014ff0f7230 */ /* 0x000fc40000004100 */
[----:B------:R-:W-:Y:S01]  /*10c00*/  FMUL.FTZ R17, R17, R26 ;  /* 0x0000001a11117220 */ /* 0x000fe20000410000 */
[----:B------:R-:W-:Y:S02]  /*10c10*/  HADD2.F32 R7, -RZ, R21.H0_H0 ;  /* 0x20000015ff077230 */ /* 0x000fe40000004100 */
[----:B------:R-:W-:Y:S01]  /*10c20*/  FFMA.FTZ R0, R5, R4, R0 ;  /* 0x0000000405007223 */ /* 0x000fe20000010000 */
[----:B------:R-:W-:Y:S02]  /*10c30*/  HADD2.F32 R8, -RZ, R8.H1_H1 ;  /* 0x30000008ff087230 */ /* 0x000fe40000004100 */
[--C-:B------:R-:W-:Y:S02]  /*10c40*/  HADD2.F32 R6, -RZ, R9.reuse.H0_H0 ;  /* 0x20000009ff067230 */ /* 0x100fe40000004100 */
[----:B------:R-:W-:Y:S02]  /*10c50*/  HADD2.F32 R18, -RZ, R18.H1_H1 ;  /* 0x30000012ff127230 */ /* 0x000fe40000004100 */
[----:B------:R-:W-:Y:S01]  /*10c60*/  FFMA.FTZ R15, R15, R8, R16 ;  /* 0x000000080f0f7223 */ /* 0x000fe20000010010 */
[----:B------:R-:W-:-:S02]  /*10c70*/  HADD2.F32 R26, -RZ, R9.H1_H1 ;  /* 0x30000009ff1a7230 */ /* 0x000fc40000004100 */
[----:B------:R-:W-:Y:S01]  /*10c80*/  FFMA.FTZ R2, R7, R6, R2 ;  /* 0x0000000607027223 */ /* 0x000fe20000010002 */
[--C-:B------:R-:W-:Y:S02]  /*10c90*/  HADD2.F32 R20, -RZ, R10.reuse.H0_H0 ;  /* 0x2000000aff147230 */ /* 0x100fe40000004100 */
[----:B------:R-:W-:Y:S01]  /*10ca0*/  FMUL.FTZ R18, R18, R29 ;  /* 0x0000001d12127220 */ /* 0x000fe20000410000 */
[----:B------:R-:W-:Y:S02]  /*10cb0*/  HADD2.F32 R25, -RZ, R10.H1_H1 ;  /* 0x3000000aff197230 */ /* 0x000fe40000004100 */
[--C-:B------:R-:W-:Y:S02]  /*10cc0*/  HADD2.F32 R9, -RZ, R11.reuse.H0_H0 ;  /* 0x2000000bff097230 */ /* 0x100fe40000004100 */
[----:B------:R-:W-:Y:S02]  /*10cd0*/  HADD2.F32 R10, -RZ, R11.H1_H1 ;  /* 0x3000000bff0a7230 */ /* 0x000fe40000004100 */
[----:B------:R-:W-:-:S02]  /*10ce0*/  HADD2.F32 R6, -RZ, R21.H1_H1 ;  /* 0x30000015ff067230 */ /* 0x000fc40000004100 */
[--C-:B------:R-:W-:Y:S02]  /*10cf0*/  HADD2.F32 R4, -RZ, R22.reuse.H0_H0 ;  /* 0x20000016ff047230 */ /* 0x100fe40000004100 */
[----:B------:R-:W-:Y:S02]  /*10d00*/  HADD2.F32 R7, -RZ, R22.H1_H1 ;  /* 0x30000016ff077230 */ /* 0x000fe40000004100 */
[----:B------:R-:W-:Y:S01]  /*10d10*/  FFMA.FTZ R17, R6, R26, R17 ;  /* 0x0000001a06117223 */ /* 0x000fe20000010011 */
[--C-:B------:R-:W-:Y:S02]  /*10d20*/  HADD2.F32 R5, -RZ, R23.reuse.H0_H0 ;  /* 0x20000017ff057230 */ /* 0x100fe40000004100 */
[----:B------:R-:W-:Y:S01]  /*10d30*/  FFMA.FTZ R3, R4, R20, R3 ;  /* 0x0000001404037223 */ /* 0x000fe20000010003 */
[----:B------:R-:W-:Y:S02]  /*10d40*/  HADD2.F32 R8, -RZ, R23.H1_H1 ;  /* 0x30000017ff087230 */ /* 0x000fe40000004100 */
[----:B------:R-:W-:Y:S01]  /*10d50*/  FFMA.FTZ R18, R7, R25, R18 ;  /* 0x0000001907127223 */ /* 0x000fe20000010012 */
[----:B------:R-:W-:Y:S01]  /*10d60*/  F2FP.F16.F32.PACK_AB R20, R15, R0 ;  /* 0x000000000f14723e */ /* 0x000fe200000000ff */
[----:B------:R-:W-:Y:S01]  /*10d70*/  FFMA.FTZ R5, R5, R9, R14 ;  /* 0x0000000905057223 */ /* 0x000fe2000001000e */
[----:B------:R-:W-:Y:S01]  /*10d80*/  F2FP.F16.F32.PACK_AB R21, R17, R2 ;  /* 0x000000021115723e */ /* 0x000fe200000000ff */
[----:B------:R-:W-:Y:S01]  /*10d90*/  FFMA.FTZ R8, R8, R10, R19 ;  /* 0x0000000a08087223 */ /* 0x000fe20000010013 */
[----:B------:R-:W-:-:S04]  /*10da0*/  F2FP.F16.F32.PACK_AB R22, R18, R3 ;  /* 0x000000031216723e */ /* 0x000fc800000000ff */
[----:B------:R-:W-:Y:S02]  /*10db0*/  F2FP.F16.F32.PACK_AB R23, R8, R5 ;  /* 0x000000050817723e */ /* 0x000fe400000000ff */
.L_x_4758:
[----:B------:R-:W-:Y:S05]  /*10dc0*/  BSYNC.RECONVERGENT B0 ;  /* 0x0000000000007941 */ /* 0x000fea0003800200 */
.L_x_4757:
[----:B-----5:R2:W-:Y:S02]  /*10dd0*/  STS.128 [R62+0x1800], R20 ;  /* 0x001800143e007388 */ /* 0x0205e40000000c00 */
.L_x_4727:
[----:B------:R-:W-:Y:S05]  /*10de0*/  BSYNC.RECONVERGENT B2 ;  /* 0x0000000000027941 */ /* 0x000fea0003800200 */
.L_x_4718:
        /* <DEDUP_REMOVED lines=11> */
.L_x_4761:
[----:B------:R1:W-:Y:S02]  /*10ea0*/  STS.128 [R62+0x2000], RZ ;  /* 0x002000ff3e007388 */ /* 0x0003e40000000c00 */
.L_x_4760:
[----:B------:R-:W-:Y:S05]  /*10eb0*/  BSYNC.RECONVERGENT B0 ;  /* 0x0000000000007941 */ /* 0x000fea0003800200 */
.L_x_4759:
[----:B------:R-:W-:Y:S01]  /*10ec0*/  ISETP.GE.AND P1, PT, R24, R69, PT ;  /* 0x000000451800720c */ /* 0x000fe20003f26270 */
[----:B------:R-:W-:Y:S01]  /*10ed0*/  BSSY.RECONVERGENT B0, `(.L_x_4762) ;  /* 0x000000c000007945 */ /* 0x000fe20003800200 */
[----:B-----5:R-:W-:-:S04]  /*10ee0*/  LEA R28, P0, R66, R230, 0x1 ;  /* 0x000000e6421c7211 */ /* 0x020fc800078008ff */
        /* <DEDUP_REMOVED lines=9> */
.L_x_4764:
[----:B------:R1:W-:Y:S02]  /*10f80*/  STS.128 [R62+0x2800], RZ ;  /* 0x002800ff3e007388 */ /* 0x0003e40000000c00 */
.L_x_4763:
[----:B------:R-:W-:Y:S05]  /*10f90*/  BSYNC.RECONVERGENT B0 ;  /* 0x0000000000007941 */ /* 0x000fea0003800200 */
.L_x_4762:
[----:B------:R-:W-:Y:S01]  /*10fa0*/  ISETP.GE.AND P0, PT, R30, R69, PT ;  /* 0x000000451e00720c */ /* 0x000fe20003f06270 */
[----:B------:R-:W-:-:S12]  /*10fb0*/  BSSY.RECONVERGENT B0, `(.L_x_4765) ;  /* 0x000000c000007945 */ /* 0x000fd80003800200 */
        /* <DEDUP_REMOVED lines=10> */
.L_x_4767:
[----:B------:R1:W-:Y:S02]  /*11060*/  STS.128 [R62+0x3000], RZ ;  /* 0x003000ff3e007388 */ /* 0x0003e40000000c00 */
.L_x_4766:
[----:B------:R-:W-:Y:S05]  /*11070*/  BSYNC.RECONVERGENT B0 ;  /* 0x0000000000007941 */ /* 0x000fea0003800200 */
.L_x_4765:
        /* <DEDUP_REMOVED lines=12> */
.L_x_4770:
[----:B------:R1:W-:Y:S02]  /*11140*/  STS.128 [R62+0x3800], RZ ;  /* 0x003800ff3e007388 */ /* 0x0003e40000000c00 */
.L_x_4769:
[----:B------:R-:W-:Y:S05]  /*11150*/  BSYNC.RECONVERGENT B0 ;  /* 0x0000000000007941 */ /* 0x000fea0003800200 */
.L_x_4768:
[----:B------:R-:W-:Y:S01]  /*11160*/  IADD3 R26, PT, PT, R166, 0x40, RZ ;  /* 0x00000040a61a7810 */ /* 0x000fe20007ffe0ff */
[----:B------:R-:W-:Y:S03]  /*11170*/  BSSY.RECONVERGENT B0, `(.L_x_4771) ;  /* 0x0000010000007945 */ /* 0x000fe60003800200 */
[----:B------:R-:W-:-:S13]  /*11180*/  ISETP.GE.AND P0, PT, R26, R69, PT ;  /* 0x000000451a00720c */ /* 0x000fda0003f06270 */
        /* <DEDUP_REMOVED lines=13> */
.L_x_4773:
[----:B------:R1:W-:Y:S02]  /*11260*/  STS.128 [R62+0x4000], RZ ;  /* 0x004000ff3e007388 */ /* 0x0003e40000000c00 */
.L_x_4772:
[----:B------:R-:W-:Y:S05]  /*11270*/  BSYNC.RECONVERGENT B0 ;  /* 0x0000000000007941 */ /* 0x000fea0003800200 */
.L_x_4771:
[----:B--2-4-:R-:W-:Y:S01]  /*11280*/  IADD3 R22, PT, PT, R166, 0x50, RZ ;  /* 0x00000050a6167810 */ /* 0x014fe20007ffe0ff */
[----:B------:R-:W-:Y:S03]  /*11290*/  BSSY.RECONVERGENT B0, `(.L_x_4774) ;  /* 0x000000d000007945 */ /* 0x000fe60003800200 */
[----:B------:R-:W-:-:S13]  /*112a0*/  ISETP.GE.AND P0, PT, R22, R69, PT ;  /* 0x000000451600720c */ /* 0x000fda0003f06270 */
        /* <DEDUP_REMOVED lines=10> */
.L_x_4776:
[----:B------:R2:W-:Y:S02]  /*11350*/  STS.128 [R62+0x4800], RZ ;  /* 0x004800ff3e007388 */ /* 0x0005e40000000c00 */
.L_x_4775:
[----:B------:R-:W-:Y:S05]  /*11360*/  BSYNC.RECONVERGENT B0 ;  /* 0x0000000000007941 */ /* 0x000fea0003800200 */
.L_x_4774:
[----:B---3--:R-:W-:Y:S01]  /*11370*/  IADD3 R20, PT, PT, R166, 0x60, RZ ;  /* 0x00000060a6147810 */ /* 0x008fe20007ffe0ff */
[----:B------:R-:W-:Y:S03]  /*11380*/  BSSY.RECONVERGENT B0, `(.L_x_4777) ;  /* 0x0000010000007945 */ /* 0x000fe60003800200 */
[----:B------:R-:W-:-:S13]  /*11390*/  ISETP.GE.AND P0, PT, R20, R69, PT ;  /* 0x000000451400720c */ /* 0x000fda0003f06270 */
[----:B------:R-:W-:Y:S05]  /*113a0*/  @P0 BRA `(.L_x_4778) ;  /* 0x0000000000340947 */ /* 0x000fea0003800000 */
[----:B------:R-:W-:-:S13]  /*113b0*/  ISETP.GE.AND P0, PT, R12, R239, PT ;  /* 0x000000ef0c00720c */ /* 0x000fda0003f06270 */
        /* <DEDUP_REMOVED lines=11> */
.L_x_4779:
[----:B------:R3:W-:Y:S02]  /*11470*/  STS.128 [R62+0x5000], RZ ;  /* 0x005000ff3e007388 */ /* 0x0007e40000000c00 */
.L_x_4778:
[----:B------:R-:W-:Y:S05]  /*11480*/  BSYNC.RECONVERGENT B0 ;  /* 0x0000000000007941 */ /* 0x000fea0003800200 */
.L_x_4777:
[----:B------:R-:W-:Y:S01]  /*11490*/  IADD3 R18, PT, PT, R166, 0x70, RZ ;  /* 0x00000070a6127810 */ /* 0x000fe20007ffe0ff */
[----:B------:R-:W-:Y:S03]  /*114a0*/  BSSY.RECONVERGENT B0, `(.L_x_4780) ;  /* 0x0000010000007945 */ /* 0x000fe60003800200 */
[----:B------:R-:W-:-:S13]  /*114b0*/  ISETP.GE.AND P0, PT, R18, R69, PT ;  /* 0x000000451200720c */ /* 0x000fda0003f06270 */
[----:B------:R-:W-:Y:S05]  /*114c0*/  @P0 BRA `(.L_x_4781) ;  /* 0x0000000000340947 */ /* 0x000fea0003800000 */
[----:B------:R-:W-:-:S13]  /*114d0*/  ISETP.GE.AND P0, PT, R12, R239, PT ;  /* 0x000000ef0c00720c */ /* 0x000fda0003f06270 */
        /* <DEDUP_REMOVED lines=11> */
.L_x_4782:
[----:B------:R1:W-:Y:S02]  /*11590*/  STS.128 [R62+0x5800], RZ ;  /* 0x005800ff3e007388 */ /* 0x0003e40000000c00 */
.L_x_4781:
[----:B------:R-:W-:Y:S05]  /*115a0*/  BSYNC.RECONVERGENT B0 ;  /* 0x0000000000007941 */ /* 0x000fea0003800200 */
.L_x_4780:
[----:B------:R-:W-:Y:S01]  /*115b0*/  LOP3.LUT R16, R166, 0x80, RZ, 0xfc, !PT ;  /* 0x00000080a6107812 */ /* 0x000fe200078efcff */
        /* <DEDUP_REMOVED lines=15> */
.L_x_4785:
[----:B------:R1:W-:Y:S02]  /*116b0*/  STS.128 [R62+0x6000], RZ ;  /* 0x006000ff3e007388 */ /* 0x0003e40000000c00 */
.L_x_4784:
[----:B------:R-:W-:Y:S05]  /*116c0*/  BSYNC.RECONVERGENT B0 ;  /* 0x0000000000007941 */ /* 0x000fea0003800200 */
.L_x_4783:
[----:B------:R-:W-:Y:S01]  /*116d0*/  IADD3 R14, PT, PT, R166, 0x90, RZ ;  /* 0x00000090a60e7810 */ /* 0x000fe20007ffe0ff */
[----:B------:R-:W-:Y:S03]  /*116e0*/  BSSY.RECONVERGENT B0, `(.L_x_4786) ;  /* 0x000000d000007945 */ /* 0x000fe60003800200 */
[----:B------:R-:W-:-:S13]  /*116f0*/  ISETP.GE.AND P0, PT, R14, R69, PT ;  /* 0x000000450e00720c */ /* 0x000fda0003f06270 */
[----:B------:R-:W-:Y:S05]  /*11700*/  @P0 BRA `(.L_x_4787) ;  /* 0x0000000000280947 */ /* 0x000fea0003800000 */
[----:B------:R-:W-:-:S13]  /*11710*/  ISETP.GE.AND P0, PT, R12, R239, PT ;  /* 0x000000ef0c00720c */ /* 0x000fda0003f06270 */
        /* <DEDUP_REMOVED lines=8> */
.L_x_4788:
[----:B------:R1:W-:Y:S02]  /*117a0*/  STS.128 [R62+0x6800], RZ ;  /* 0x006800ff3e007388 */ /* 0x0003e40000000c00 */
.L_x_4787:
[----:B------:R-:W-:Y:S05]  /*117b0*/  BSYNC.RECONVERGENT B0 ;  /* 0x0000000000007941 */ /* 0x000fea0003800200 */
.L_x_4786:
[----:B-1----:R-:W-:Y:S01]  /*117c0*/  IADD3 R10, PT, PT, R166, 0xa0, RZ ;  /* 0x000000a0a60a7810 */ /* 0x002fe20007ffe0ff */
        /* <DEDUP_REMOVED lines=15> */
.L_x_4791:
[----:B------:R1:W-:Y:S02]  /*118c0*/  STS.128 [R62+0x7000], RZ ;  /* 0x007000ff3e007388 */ /* 0x0003e40000000c00 */
.L_x_4790:
[----:B------:R-:W-:Y:S05]  /*118d0*/  BSYNC.RECONVERGENT B0 ;  /* 0x0000000000007941 */ /* 0x000fea0003800200 */
.L_x_4789:
        /* <DEDUP_REMOVED lines=16> */
.L_x_4794:
[----:B------:R1:W-:Y:S02]  /*119e0*/  STS.128 [R62+0x7800], RZ ;  /* 0x007800ff3e007388 */ /* 0x0003e40000000c00 */
.L_x_4793:
[----:B------:R-:W-:Y:S05]  /*119f0*/  BSYNC.RECONVERGENT B0 ;  /* 0x0000000000007941 */ /* 0x000fea0003800200 */
.L_x_4792:
        /* <DEDUP_REMOVED lines=16> */
.L_x_4797:
[----:B------:R1:W-:Y:S02]  /*11b00*/  STS.128 [R62+0x8000], RZ ;  /* 0x008000ff3e007388 */ /* 0x0003e40000000c00 */
.L_x_4796:
[----:B------:R-:W-:Y:S05]  /*11b10*/  BSYNC.RECONVERGENT B0 ;  /* 0x0000000000007941 */ /* 0x000fea0003800200 */
.L_x_4795:
        /* <DEDUP_REMOVED lines=16> */
.L_x_4800:
[----:B------:R1:W-:Y:S02]  /*11c20*/  STS.128 [R62+0x8800], RZ ;  /* 0x008800ff3e007388 */ /* 0x0003e40000000c00 */
.L_x_4799:
[----:B------:R-:W-:Y:S05]  /*11c30*/  BSYNC.RECONVERGENT B0 ;  /* 0x0000000000007941 */ /* 0x000fea0003800200 */
.L_x_4798:
[----:B-1-34-:R-:W-:Y:S01]  /*11c40*/  IADD3 R2, PT, PT, R166, 0xe0, RZ ;  /* 0x000000e0a6027810 */ /* 0x01afe20007ffe0ff */
        /* <DEDUP_REMOVED lines=15> */
.L_x_4803:
[----:B------:R3:W-:Y:S02]  /*11d40*/  STS.128 [R62+0x9000], RZ ;  /* 0x009000ff3e007388 */ /* 0x0007e40000000c00 */
.L_x_4802:
[----:B------:R-:W-:Y:S05]  /*11d50*/  BSYNC.RECONVERGENT B0 ;  /* 0x0000000000007941 */ /* 0x000fea0003800200 */
.L_x_4801:
        /* <DEDUP_REMOVED lines=14> */
.L_x_4806:
[----:B------:R4:W-:Y:S02]  /*11e40*/  STS.128 [R62+0x9800], RZ ;  /* 0x009800ff3e007388 */ /* 0x0009e40000000c00 */
.L_x_4805:
[----:B------:R-:W-:Y:S05]  /*11e50*/  BSYNC.RECONVERGENT B0 ;  /* 0x0000000000007941 */ /* 0x000fea0003800200 */
.L_x_4804:
[----:B------:R-:W5:Y:S04]  /*11e60*/  LD.E.64 R34, desc[UR6][R164.64+0x1c0] ;  /* 0x0001c006a4227980 */ /* 0x000f68000c101b00 */
[----:B-1----:R-:W2:Y:S01]  /*11e70*/  LD.E.64 R32, desc[UR6][R164.64+0x1b8] ;  /* 0x0001b806a4207980 */ /* 0x002ea2000c101b00 */
[----:B----4-:R-:W-:Y:S02]  /*11e80*/  MOV R28, R236 ;  /* 0x000000ec001c7202 */ /* 0x010fe40000000f00 */
[----:B------:R-:W-:Y:S01]  /*11e90*/  MOV R29, RZ ;  /* 0x000000ff001d7202 */ /* 0x000fe20000000f00 */
[----:B------:R-:W4:Y:S04]  /*11ea0*/  LD.E R3, desc[UR6][R164.64+0xd8] ;  /* 0x0000d806a4037980 */ /* 0x000f28000c101900 */
[----:B------:R-:W0:Y:S01]  /*11eb0*/  LDGDEPBAR ;  /* 0x00000000000079af */ /* 0x000e220000000000 */
[----:B-----5:R-:W-:-:S04]  /*11ec0*/  IMAD.WIDE.U32 R28, R235, R34, R28 ;  /* 0x00000022eb1c7225 */ /* 0x020fc800078e001c */
[----:B------:R-:W-:Y:S01]  /*11ed0*/  IMAD R0, R35, R235, RZ ;  /* 0x000000eb23007224 */ /* 0x000fe200078e02ff */
[----:B--2---:R-:W-:-:S04]  /*11ee0*/  LEA R32, P0, R28, R32, 0x2 ;  /* 0x000000201c207211 */ /* 0x004fc800078010ff */
[----:B------:R-:W-:-:S04]  /*11ef0*/  IADD3 R0, PT, PT, R29, R0, RZ ;  /* 0x000000001d007210 */ /* 0x000fc80007ffe0ff */
        /* <DEDUP_REMOVED lines=15> */
.L_x_4809:
[----:B------:R1:W-:Y:S01]  /*11ff0*/  STS.128 [R62+0xa000], RZ ;  /* 0x00a000ff3e007388 */ /* 0x0003e20000000c00 */
[----:B------:R-:W-:Y:S05]  /*12000*/  BRA `(.L_x_4810) ;  /* 0x0000000000047947 */ /* 0x000fea0003800000 */
.L_x_4808:
[----:B------:R4:W-:Y:S02]  /*12010*/  STS.128 [R62+0xa000], RZ ;  /* 0x00a000ff3e007388 */ /* 0x0009e40000000c00 */
.L_x_4810:
[----:B------:R-:W-:Y:S05]  /*12020*/  BSYNC.RECONVERGENT B0 ;  /* 0x0000000000007941 */ /* 0x000fea0003800200 */
.L_x_4807:
[----:B------:R-:W-:Y:S01]  /*12030*/  ISETP.GE.AND P0, PT, R24, R69, PT ;  /* 0x000000451800720c */ /* 0x000fe20003f06270 */
[----:B------:R-:W-:Y:S01]  /*12040*/  BSSY.RECONVERGENT B0, `(.L_x_4811) ;  /* 0x000000d000007945 */ /* 0x000fe20003800200 */
[----:B------:R-:W-:-:S04]  /*12050*/  LEA R24, P1, R64, R232, 0x1 ;  /* 0x000000e840187211 */ /* 0x000fc800078208ff */
        /* <DEDUP_REMOVED lines=10> */
.L_x_4813:
[----:B------:R1:W-:Y:S02]  /*12100*/  STS.128 [R62+0xa800], RZ ;  /* 0x00a800ff3e007388 */ /* 0x0003e40000000c00 */
.L_x_4812:
[----:B------:R-:W-:Y:S05]  /*12110*/  BSYNC.RECONVERGENT B0 ;  /* 0x0000000000007941 */ /* 0x000fea0003800200 */
.L_x_4811:
        /* <DEDUP_REMOVED lines=13> */
.L_x_4816:
[----:B------:R1:W-:Y:S02]  /*121f0*/  STS.128 [R62+0xb000], RZ ;  /* 0x00b000ff3e007388 */ /* 0x0003e40000000c00 */
.L_x_4815:
[----:B------:R-:W-:Y:S05]  /*12200*/  BSYNC.RECONVERGENT B0 ;  /* 0x0000000000007941 */ /* 0x000fea0003800200 */
.L_x_4814:
        /* <DEDUP_REMOVED lines=13> */
.L_x_4819:
[----:B------:R1:W-:Y:S02]  /*122e0*/  STS.128 [R62+0xb800], RZ ;  /* 0x00b800ff3e007388 */ /* 0x0003e40000000c00 */
.L_x_4818:
[----:B------:R-:W-:Y:S05]  /*122f0*/  BSYNC.RECONVERGENT B0 ;  /* 0x0000000000007941 */ /* 0x000fea0003800200 */
.L_x_4817:
        /* <DEDUP_REMOVED lines=16> */
.L_x_4822:
[----:B------:R1:W-:Y:S02]  /*12400*/  STS.128 [R62+0xc000], RZ ;  /* 0x00c000ff3e007388 */ /* 0x0003e40000000c00 */
.L_x_4821:
[----:B------:R-:W-:Y:S05]  /*12410*/  BSYNC.RECONVERGENT B0 ;  /* 0x0000000000007941 */ /* 0x000fea0003800200 */
.L_x_4820:
        /* <DEDUP_REMOVED lines=13> */
.L_x_4825:
[----:B------:R1:W-:Y:S02]  /*124f0*/  STS.128 [R62+0xc800], RZ ;  /* 0x00c800ff3e007388 */ /* 0x0003e40000000c00 */
.L_x_4824:
[----:B------:R-:W-:Y:S05]  /*12500*/  BSYNC.RECONVERGENT B0 ;  /* 0x0000000000007941 */ /* 0x000fea0003800200 */
.L_x_4823:
        /* <DEDUP_REMOVED lines=16> */
.L_x_4828:
[----:B------:R1:W-:Y:S02]  /*12610*/  STS.128 [R62+0xd000], RZ ;  /* 0x00d000ff3e007388 */ /* 0x0003e40000000c00 */
.L_x_4827:
[----:B------:R-:W-:Y:S05]  /*12620*/  BSYNC.RECONVERGENT B0 ;  /* 0x0000000000007941 */ /* 0x000fea0003800200 */
.L_x_4826:
        /* <DEDUP_REMOVED lines=16> */
.L_x_4831:
[----:B------:R1:W-:Y:S02]  /*12730*/  STS.128 [R62+0xd800], RZ ;  /* 0x00d800ff3e007388 */ /* 0x0003e40000000c00 */
.L_x_4830:
[----:B------:R-:W-:Y:S05]  /*12740*/  BSYNC.RECONVERGENT B0 ;  /* 0x0000000000007941 */ /* 0x000fea0003800200 */
.L_x_4829:
        /* <DEDUP_REMOVED lines=16> */
.L_x_4834:
[----:B------:R1:W-:Y:S02]  /*12850*/  STS.128 [R62+0xe000], RZ ;  /* 0x00e000ff3e007388 */ /* 0x0003e40000000c00 */
.L_x_4833:
[----:B------:R-:W-:Y:S05]  /*12860*/  BSYNC.RECONVERGENT B0 ;  /* 0x0000000000007941 */ /* 0x000fea0003800200 */
.L_x_4832:
        /* <DEDUP_REMOVED lines=13> */
.L_x_4837:
[----:B------:R1:W-:Y:S02]  /*12940*/  STS.128 [R62+0xe800], RZ ;  /* 0x00e800ff3e007388 */ /* 0x0003e40000000c00 */
.L_x_4836:
[----:B------:R-:W-:Y:S05]  /*12950*/  BSYNC.RECONVERGENT B0 ;  /* 0x0000000000007941 */ /* 0x000fea0003800200 */
.L_x_4835:
        /* <DEDUP_REMOVED lines=16> */
.L_x_4840:
[----:B------:R1:W-:Y:S02]  /*12a60*/  STS.128 [R62+0xf000], RZ ;  /* 0x00f000ff3e007388 */ /* 0x0003e40000000c00 */
.L_x_4839:
[----:B------:R-:W-:Y:S05]  /*12a70*/  BSYNC.RECONVERGENT B0 ;  /* 0x0000000000007941 */ /* 0x000fea0003800200 */
.L_x_4838:
        /* <DEDUP_REMOVED lines=16> */
.L_x_4843:
[----:B------:R1:W-:Y:S02]  /*12b80*/  STS.128 [R62+0xf800], RZ ;  /* 0x00f800ff3e007388 */ /* 0x0003e40000000c00 */
.L_x_4842:
[----:B------:R-:W-:Y:S05]  /*12b90*/  BSYNC.RECONVERGENT B0 ;  /* 0x0000000000007941 */ /* 0x000fea0003800200 */
.L_x_4841:
        /* <DEDUP_REMOVED lines=16> */
.L_x_4846:
[----:B------:R1:W-:Y:S02]  /*12ca0*/  STS.128 [R62+0x10000], RZ ;  /* 0x010000ff3e007388 */ /* 0x0003e40000000c00 */
.L_x_4845:
[----:B------:R-:W-:Y:S05]  /*12cb0*/  BSYNC.RECONVERGENT B0 ;  /* 0x0000000000007941 */ /* 0x000fea0003800200 */
.L_x_4844:
        /* <DEDUP_REMOVED lines=16> */
.L_x_4849:
[----:B------:R1:W-:Y:S02]  /*12dc0*/  STS.128 [R62+0x10800], RZ ;  /* 0x010800ff3e007388 */ /* 0x0003e40000000c00 */
.L_x_4848:
[----:B------:R-:W-:Y:S05]  /*12dd0*/  BSYNC.RECONVERGENT B0 ;  /* 0x0000000000007941 */ /* 0x000fea0003800200 */
.L_x_4847:
        /* <DEDUP_REMOVED lines=16> */
.L_x_4852:
[----:B------:R1:W-:Y:S02]  /*12ee0*/  STS.128 [R62+0x11000], RZ ;  /* 0x011000ff3e007388 */ /* 0x0003e40000000c00 */
.L_x_4851:
[----:B------:R-:W-:Y:S05]  /*12ef0*/  BSYNC.RECONVERGENT B0 ;  /* 0x0000000000007941 */ /* 0x000fea0003800200 */
.L_x_4850:
        /* <DEDUP_REMOVED lines=14> */
.L_x_4855:
[----:B------:R1:W-:Y:S02]  /*12fe0*/  STS.128 [R62+0x11800], RZ ;  /* 0x011800ff3e007388 */ /* 0x0003e40000000c00 */
.L_x_4854:
[----:B------:R-:W-:Y:S05]  /*12ff0*/  BSYNC.RECONVERGENT B0 ;  /* 0x0000000000007941 */ /* 0x000fea0003800200 */
.L_x_4853:
[----:B------:R-:W5:Y:S01]  /*13000*/  LD.E R56, desc[UR6][R164.64+0x18c] ;  /* 0x00018c06a4387980 */ /* 0x000f62000c101900 */
[----:B------:R-:W-:Y:S01]  /*13010*/  SHF.R.U32.HI R220, RZ, 0x1, R59 ;  /* 0x00000001ffdc7819 */ /* 0x000fe2000001163b */
[----:B------:R-:W-:Y:S01]  /*13020*/  BSSY.RECONVERGENT B1, `(.L_x_4856) ;  /* 0x00002a2000017945 */ /* 0x000fe20003800200 */
[C---:B-1----:R-:W-:Y:S01]  /*13030*/  SHF.L.U32 R14, R59.reuse, 0x6, RZ ;  /* 0x000000063b0e7819 */ /* 0x042fe200000006ff */
[----:B------:R-:W0:Y:S01]  /*13040*/  LDGDEPBAR ;  /* 0x00000000000079af */ /* 0x000e220000000000 */
[----:B------:R-:W-:Y:S02]  /*13050*/  LOP3.LUT R5, R220, 0x8, RZ, 0xc0, !PT ;  /* 0x00000008dc057812 */ /* 0x000fe400078ec0ff */
[----:B------:R-:W-:Y:S02]  /*13060*/  LOP3.LUT R2, R14, 0x1c0, RZ, 0xc0, !PT ;  /* 0x000001c00e027812 */ /* 0x000fe400078ec0ff */
[----:B------:R-:W-:Y:S02]  /*13070*/  SHF.L.U32 R221, R59, 0x5, RZ ;  /* 0x000000053bdd7819 */ /* 0x000fe400000006ff */
[----:B------:R-:W-:-:S02]  /*13080*/  LOP3.LUT R5, R5, 0x1c0, R14, 0xf8, !PT ;  /* 0x000001c005057812 */ /* 0x000fc400078ef80e */
[----:B------:R-:W-:Y:S02]  /*13090*/  LOP3.LUT R3, R2, 0x8, R59, 0xf8, !PT ;  /* 0x0000000802037812 */ /* 0x000fe400078ef83b */
[----:B------:R-:W-:Y:S02]  /*130a0*/  LOP3.LUT R221, R221, 0x7c00, RZ, 0xc0, !PT ;  /* 0x00007c00dddd7812 */ /* 0x000fe400078ec0ff */
[--C-:B------:R-:W-:Y:S02]  /*130b0*/  LOP3.LUT R2, R5, 0x38, R60.reuse, 0x78, !PT ;  /* 0x0000003805027812 */ /* 0x100fe400078e783c */
[----:B------:R-:W-:Y:S02]  /*130c0*/  LOP3.LUT R3, R3, 0x38, R60, 0x78, !PT ;  /* 0x0000003803037812 */ /* 0x000fe400078e783c */
[----:B------:R-:W-:Y:S02]  /*130d0*/  LOP3.LUT R5, R221, 0x200, R14, 0xf8, !PT ;  /* 0x00000200dd057812 */ /* 0x000fe400078ef80e */
[----:B------:R-:W-:-:S02]  /*130e0*/  LOP3.LUT R80, R14, 0x400, RZ, 0xc0, !PT ;  /* 0x000004000e507812 */ /* 0x000fc400078ec0ff */
        /* <DEDUP_REMOVED lines=368> */
[-C--:B------:R-:W-:Y:S01]  /*147f0*/  FMUL.FTZ R120, R21, R56.reuse ;  /* 0x0000003815787220 */ /* 0x080fe20000410000 */
[----:B------:R-:W-:-:S02]  /*14800*/  FMUL.FTZ R110, R23, R56 ;  /* 0x00000038176e7220 */ /* 0x000fc40000410000 */
        /* <DEDUP_REMOVED lines=10> */
[----:B------:R-:W-:-:S06]  /*148b0*/  FMUL.FTZ R73, R22, R56 ;  /* 0x0000003816497220 */ /* 0x000fcc0000410000 */
[----:B------:R-:W3:Y:S01]  /*148c0*/  MUFU.TANH R96, R96 ;  /* 0x0000006000607308 */ /* 0x000ee20000002400 */
[----:B----4-:R-:W-:Y:S03]  /*148d0*/  HMMA.16816.F32 R24, R52, R32, RZ ;  /* 0x000000203418723c */ /* 0x010fe600000018ff */
[-C--:B------:R-:W-:Y:S01]  /*148e0*/  FMUL.FTZ R40, R40, R56.reuse ;  /* 0x0000003828287220 */ /* 0x080fe20000410000 */
[----:B-1----:R-:W-:-:S03]  /*148f0*/  FMUL.FTZ R80, R41, R56 ;  /* 0x0000003829507220 */ /* 0x002fc60000410000 */
[----:B------:R1:W4:Y:S01]  /*14900*/  MUFU.TANH R72, R40 ;  /* 0x0000002800487308 */ /* 0x0003220000002400 */
[----:B------:R-:W-:Y:S01]  /*14910*/  HMMA.16816.F32 R20, R52, R34, RZ ;  /* 0x000000223414723c */ /* 0x000fe200000018ff */
[----:B------:R-:W3:Y:S06]  /*14920*/  LDSM.16.M88.4 R32, [R76+0x9000] ;  /* 0x009000004c20783b */ /* 0x000eec0000000200 */
[----:B------:R-:W1:Y:S01]  /*14930*/  MUFU.TANH R98, R98 ;  /* 0x0000006200627308 */ /* 0x000e620000002400 */
[----:B------:R-:W-:Y:S01]  /*14940*/  HMMA.16816.F32 R4, R36, R74, R4 ;  /* 0x0000004a2404723c */ /* 0x000fe20000001804 */
[-C--:B------:R-:W-:Y:S01]  /*14950*/  FMUL.FTZ R74, R42, R56.reuse ;  /* 0x000000382a4a7220 */ /* 0x080fe20000410000 */
[----:B------:R-:W-:-:S05]  /*14960*/  FMUL.FTZ R75, R43, R56 ;  /* 0x000000382b4b7220 */ /* 0x000fca0000410000 */
        /* <DEDUP_REMOVED lines=19> */
[-C--:B------:R-:W-:Y:S01]  /*14aa0*/  FMUL.FTZ R6, R6, R56.reuse ;  /* 0x0000003806067220 */ /* 0x080fe20000410000 */
[----:B------:R-:W-:-:S03]  /*14ab0*/  FMUL.FTZ R4, R4, R56 ;  /* 0x0000003804047220 */ /* 0x000fc60000410000 */
        /* <DEDUP_REMOVED lines=12> */
[----:B------:R-:W-:-:S05]  /*14b80*/  FMUL.FTZ R5, R7, R56 ;  /* 0x0000003807057220 */ /* 0x000fca0000410000 */
        /* <DEDUP_REMOVED lines=10> */
[----:B------:R-:W1:Y:S01]  /*14c30*/  MUFU.TANH R8, R8 ;  /* 0x0000000800087308 */ /* 0x000e620000002400 */
        /* <DEDUP_REMOVED lines=32> */
[----:B-----5:R-:W-:Y:S01]  /*14e40*/  P2R R4, PR, RZ, 0x1 ;  /* 0x00000001ff047803 */ /* 0x020fe20000000000 */
[----:B------:R-:W-:Y:S06]  /*14e50*/  BAR.SYNC.DEFER_BLOCKING 0x0 ;  /* 0x0000000000007b1d */ /* 0x000fec0000010000 */
[----:B-1234-:R-:W-:Y:S05]  /*14e60*/  @!P0 BRA `(.L_x_4857) ;  /* 0x0000000800f48947 */ /* 0x01efea0003800000 */
        /* <DEDUP_REMOVED lines=13> */
.L_x_4859:
[----:B------:R-:W2:Y:S01]  /*14f40*/  LD.E R41, desc[UR6][R164.64+0x170] ;  /* 0x00017006a4297980 */ /* 0x000ea2000c101900 */
[C---:B------:R-:W-:Y:S01]  /*14f50*/  VIADD R22, R61.reuse, 0xfffffe00 ;  /* 0xfffffe003d167836 */ /* 0x040fe20000000000 */
[----:B------:R-:W-:Y:S02]  /*14f60*/  IADD3 R6, PT, PT, R61, -0x100, RZ ;  /* 0xffffff003d067810 */ /* 0x000fe40007ffe0ff */
[----:B------:R-:W3:Y:S02]  /*14f70*/  LD.E.64 R52, desc[UR6][R164.64+0x20] ;  /* 0x00002006a4347980 */ /* 0x000ee4000c101b00 */
[----:B------:R-:W-:Y:S02]  /*14f80*/  IABS R10, R22 ;  /* 0x00000016000a7213 */ /* 0x000fe40000000000 */
[----:B------:R-:W-:Y:S02]  /*14f90*/  IABS R16, R6 ;  /* 0x0000000600107213 */ /* 0x000fe40000000000 */
[----:B--2---:R-:W-:-:S02]  /*14fa0*/  IABS R18, R41 ;  /* 0x0000002900127213 */ /* 0x004fc40000000000 */
[-C--:B------:R-:W-:Y:S02]  /*14fb0*/  IABS R39, R41.reuse ;  /* 0x0000002900277213 */ /* 0x080fe40000000000 */
[----:B------:R-:W1:Y:S01]  /*14fc0*/  I2F.RP R20, R18 ;  /* 0x0000001200147306 */ /* 0x000e620000209400 */
[----:B------:R-:W-:Y:S02]  /*14fd0*/  LOP3.LUT R22, R22, R41, RZ, 0x3c, !PT ;  /* 0x0000002916167212 */ /* 0x000fe400078e3cff */
[----:B------:R-:W-:Y:S02]  /*14fe0*/  IADD3 R39, PT, PT, RZ, -R39, RZ ;  /* 0x80000027ff277210 */ /* 0x000fe40007ffe0ff */
        /* <DEDUP_REMOVED lines=50> */
.L_x_4860:
[----:B------:R-:W-:Y:S05]  /*15310*/  BSYNC.RECONVERGENT B0 ;  /* 0x0000000000007941 */ /* 0x000fea0003800200 */
.L_x_4858:
        /* <DEDUP_REMOVED lines=78> */
[-C--:B------:R-:W-:Y:S01]  /*15800*/  IADD3 R12, P3, PT, R50, R13.reuse, RZ ;  /* 0x0000000d320c7210 */ /* 0x080fe20007f7e0ff */
[--C-:B------:R-:W-:Y:S02]  /*15810*/  IMAD.X R51, R53, 0x1, R6.reuse, P1 ;  /* 0x0000000135337824 */ /* 0x100fe400008e0606 */
[----:B------:R-:W-:Y:S01]  /*15820*/  @!PT LDS RZ, [RZ] ;  /* 0x00000000fffff984 */ /* 0x000fe20000000800 */
[----:B------:R-:W-:Y:S01]  /*15830*/  @!PT LDS RZ, [RZ] ;  /* 0x00000000fffff984 */ /* 0x000fe20000000800 */
[----:B------:R-:W-:Y:S01]  /*15840*/  @!PT LDS RZ, [RZ] ;  /* 0x00000000fffff984 */ /* 0x000fe20000000800 */
[----:B------:R1:W-:Y:S01]  /*15850*/  @!P0 LDGSTS.E.BYPASS.LTC128B.128 [R62+0x7000], desc[UR6][R38.64] ;  /* 0x07000000263e8fae */ /* 0x0003e2000b981a06 */
[----:B----4-:R-:W-:Y:S01]  /*15860*/  @!P0 IADD3 R66, P1, PT, R12, R13, RZ ;  /* 0x0000000d0c428210 */ /* 0x010fe20007f3e0ff */
[--C-:B------:R-:W-:Y:S02]  /*15870*/  IMAD.X R13, R51, 0x1, R6.reuse, P3 ;  /* 0x00000001330d7824 */ /* 0x100fe400018e0606 */
[----:B------:R1:W-:Y:S02]  /*15880*/  @P0 STS.128 [R62+0x7000], RZ ;  /* 0x007000ff3e000388 */ /* 0x0003e40000000c00 */
[----:B------:R-:W-:-:S02]  /*15890*/  @!P0 IMAD.X R67, R13, 0x1, R6, P1 ;  /* 0x000000010d438824 */ /* 0x000fc400008e0606 */
        /* <DEDUP_REMOVED lines=26> */
.L_x_4857:
[----:B------:R-:W-:Y:S05]  /*15a40*/  BSYNC.RECONVERGENT B1 ;  /* 0x0000000000017941 */ /* 0x000fea0003800200 */
.L_x_4856:
[----:B------:R-:W-:Y:S01]  /*15a50*/  SHF.R.U32.HI R65, RZ, 0x2, R59 ;  /* 0x00000002ff417819 */ /* 0x000fe2000001163b */
[----:B-1----:R-:W-:Y:S02]  /*15a60*/  IMAD.SHL.U32 R67, R59, 0x2, RZ ;  /* 0x000000023b437824 */ /* 0x002fe400078e00ff */
[----:B------:R-:W-:Y:S01]  /*15a70*/  VIADD R246, R61, 0xffffff00 ;  /* 0xffffff003df67836 */ /* 0x000fe20000000000 */
[----:B------:R-:W-:Y:S02]  /*15a80*/  LOP3.LUT R65, R65, 0x7, RZ, 0xc0, !PT ;  /* 0x0000000741417812 */ /* 0x000fe400078ec0ff */
[----:B------:R-:W-:Y:S02]  /*15a90*/  LOP3.LUT R67, R67, 0x6, RZ, 0xc0, !PT ;  /* 0x0000000643437812 */ /* 0x000fe400078ec0ff */
[----:B------:R-:W-:-:S03]  /*15aa0*/  LOP3.LUT R6, R65, 0x1f0, R220, 0xf8, !PT ;  /* 0x000001f041067812 */ /* 0x000fc600078ef8dc */
[----:B------:R-:W-:Y:S02]  /*15ab0*/  IMAD.IADD R13, R67, 0x1, R246 ;  /* 0x00000001430d7824 */ /* 0x000fe400078e02f6 */
[----:B------:R-:W-:Y:S02]  /*15ac0*/  IMAD R39, R237, 0x40, R6 ;  /* 0x00000040ed277824 */ /* 0x000fe400078e0206 */
        /* <DEDUP_REMOVED lines=13> */
[C---:B------:R-:W-:Y:S01]  /*15ba0*/  IMAD.IADD R158, R6.reuse, 0x1, -R156 ;  /* 0x00000001069e7824 */ /* 0x040fe200078e0a9c */
[----:B------:R-:W-:Y:S01]  /*15bb0*/  I2FP.F32.S32 R43, R43 ;  /* 0x0000002b002b7245 */ /* 0x000fe20000201400 */
[C---:B------:R-:W-:Y:S01]  /*15bc0*/  VIADD R178, R13.reuse, 0x30 ;  /* 0x000000300db27836 */ /* 0x040fe20000000000 */
[----:B------:R-:W-:Y:S01]  /*15bd0*/  IABS R136, R136 ;  /* 0x0000008800887213 */ /* 0x000fe20000000000 */
[----:B------:R-:W-:Y:S01]  /*15be0*/  IMAD.IADD R166, R6, 0x1, -R174 ;  /* 0x0000000106a67824 */ /* 0x000fe200078e0aae */
[----:B------:R-:W-:Y:S01]  /*15bf0*/  I2FP.F32.S32 R51, R51 ;  /* 0x0000003300337245 */ /* 0x000fe20000201400 */
[----:B------:R-:W-:Y:S01]  /*15c00*/  FFMA.FTZ R43, -R0, R43, R151 ;  /* 0x0000002b002b7223 */ /* 0x000fe20000010197 */
[----:B------:R-:W-:Y:S01]  /*15c10*/  VIADD R151, R13, 0x48 ;  /* 0x000000480d977836 */ /* 0x000fe20000000000 */
[----:B------:R-:W-:Y:S01]  /*15c20*/  I2FP.F32.S32 R136, R136 ;  /* 0x0000008800887245 */ /* 0x000fe20000201400 */
[----:B------:R-:W-:-:S02]  /*15c30*/  IMAD.IADD R184, R6, 0x1, -R178 ;  /* 0x0000000106b87824 */ /* 0x000fc400078e0ab2 */
[----:B------:R-:W-:Y:S01]  /*15c40*/  FFMA.FTZ R51, -R0, R51, R141 ;  /* 0x0000003300337223 */ /* 0x000fe2000001018d */
[----:B------:R-:W-:Y:S01]  /*15c50*/  IMAD.IADD R160, R6, 0x1, -R151 ;  /* 0x0000000106a07824 */ /* 0x000fe200078e0a97 */
[----:B------:R-:W-:Y:S01]  /*15c60*/  IABS R158, R158 ;  /* 0x0000009e009e7213 */ /* 0x000fe20000000000 */
[C---:B------:R-:W-:Y:S02]  /*15c70*/  VIADD R141, R13.reuse, 0xa9 ;  /* 0x000000a90d8d7836 */ /* 0x040fe40000000000 */
[----:B------:R-:W-:Y:S01]  /*15c80*/  FFMA.FTZ R136, -R0, R136, R173 ;  /* 0x0000008800887223 */ /* 0x000fe200000101ad */
[C---:B------:R-:W-:Y:S01]  /*15c90*/  VIADD R173, R13.reuse, 0x98 ;  /* 0x000000980dad7836 */ /* 0x040fe20000000000 */
[----:B------:R-:W-:Y:S01]  /*15ca0*/  IABS R160, R160 ;  /* 0x000000a000a07213 */ /* 0x000fe20000000000 */
[C---:B------:R-:W-:Y:S01]  /*15cb0*/  IMAD.IADD R61, R6.reuse, 0x1, -R141 ;  /* 0x00000001063d7824 */ /* 0x040fe200078e0a8d */
[----:B------:R-:W-:Y:S01]  /*15cc0*/  IABS R166, R166 ;  /* 0x000000a600a67213 */ /* 0x000fe20000000000 */
[C---:B------:R-:W-:Y:S01]  /*15cd0*/  VIADD R198, R13.reuse, 0x21 ;  /* 0x000000210dc67836 */ /* 0x040fe20000000000 */
[----:B------:R-:W-:Y:S01]  /*15ce0*/  I2FP.F32.S32 R158, R158 ;  /* 0x0000009e009e7245 */ /* 0x000fe20000201400 */
[C---:B------:R-:W-:Y:S01]  /*15cf0*/  VIADD R190, R13.reuse, 0x39 ;  /* 0x000000390dbe7836 */ /* 0x040fe20000000000 */
[----:B------:R-:W-:Y:S01]  /*15d00*/  IABS R184, R184 ;  /* 0x000000b800b87213 */ /* 0x000fe20000000000 */
[----:B------:R-:W-:Y:S01]  /*15d10*/  IMAD.IADD R34, R6, 0x1, -R173 ;  /* 0x0000000106227824 */ /* 0x000fe200078e0aad */
[----:B------:R-:W-:Y:S01]  /*15d20*/  I2FP.F32.S32 R160, R160 ;  /* 0x000000a000a07245 */ /* 0x000fe20000201400 */
[C---:B------:R-:W-:Y:S01]  /*15d30*/  VIADD R46, R13.reuse, 0xa0 ;  /* 0x000000a00d2e7836 */ /* 0x040fe20000000000 */
[----:B------:R-:W-:Y:S01]  /*15d40*/  I2FP.F32.S32 R166, R166 ;  /* 0x000000a600a67245 */ /* 0x000fe20000201400 */
[----:B------:R-:W-:Y:S01]  /*15d50*/  FFMA.FTZ R158, -R0, R158, R155 ;  /* 0x0000009e009e7223 */ /* 0x000fe2000001019b */
[----:B------:R-:W-:Y:S01]  /*15d60*/  I2FP.F32.S32 R184, R184 ;  /* 0x000000b800b87245 */ /* 0x000fe20000201400 */
[----:B------:R-:W-:Y:S01]  /*15d70*/  IMAD.IADD R53, R6, 0x1, -R198 ;  /* 0x0000000106357824 */ /* 0x000fe200078e0ac6 */
[----:B------:R-:W-:Y:S01]  /*15d80*/  IABS R61, R61 ;  /* 0x0000003d003d7213 */ /* 0x000fe20000000000 */
[----:B------:R-:W-:Y:S01]  /*15d90*/  FFMA.FTZ R160, -R0, R160, R85 ;  /* 0x000000a000a07223 */ /* 0x000fe20000010155 */
[C---:B------:R-:W-:Y:S01]  /*15da0*/  VIADD R155, R13.reuse, 0xa8 ;  /* 0x000000a80d9b7836 */ /* 0x040fe20000000000 */
[----:B------:R-:W-:Y:S01]  /*15db0*/  IABS R34, R34 ;  /* 0x0000002200227213 */ /* 0x000fe20000000000 */
[----:B------:R-:W-:-:S02]  /*15dc0*/  VIADD R150, R13, 0x40 ;  /* 0x000000400d967836 */ /* 0x000fc40000000000 */
[----:B------:R-:W-:Y:S01]  /*15dd0*/  FFMA.FTZ R166, -R0, R166, R77 ;  /* 0x000000a600a67223 */ /* 0x000fe2000001014d */
[C---:B------:R-:W-:Y:S01]  /*15de0*/  IMAD.IADD R70, R6.reuse, 0x1, -R190 ;  /* 0x0000000106467824 */ /* 0x040fe200078e0abe */
[----:B------:R-:W-:Y:S01]  /*15df0*/  I2FP.F32.S32 R61, R61 ;  /* 0x0000003d003d7245 */ /* 0x000fe20000201400 */
[----:B------:R-:W-:Y:S02]  /*15e00*/  IMAD.IADD R85, R6, 0x1, -R46 ;  /* 0x0000000106557824 */ /* 0x000fe400078e0a2e */
[----:B------:R-:W-:Y:S01]  /*15e10*/  FFMA.FTZ R184, -R0, R184, R109 ;  /* 0x000000b800b87223 */ /* 0x000fe2000001016d */
[C---:B------:R-:W-:Y:S01]  /*15e20*/  IMAD.IADD R77, R6.reuse, 0x1, -R155 ;  /* 0x00000001064d7824 */ /* 0x040fe200078e0a9b */
[----:B------:R-:W-:Y:S01]  /*15e30*/  IABS R53, R53 ;  /* 0x0000003500357213 */ /* 0x000fe20000000000 */
[----:B------:R-:W-:Y:S01]  /*15e40*/  IMAD.IADD R162, R6, 0x1, -R150 ;  /* 0x0000000106a27824 */ /* 0x000fe200078e0a96 */
[----:B------:R-:W-:Y:S01]  /*15e50*/  IABS R70, R70 ;  /* 0x0000004600467213 */ /* 0x000fe20000000000 */
[C---:B------:R-:W-:Y:S01]  /*15e60*/  VIADD R109, R13.reuse, 0xc0 ;  /* 0x000000c00d6d7836 */ /* 0x040fe20000000000 */
[----:B------:R-:W-:Y:S01]  /*15e70*/  I2FP.F32.S32 R34, R34 ;  /* 0x0000002200227245 */ /* 0x000fe20000201400 */
[----:B------:R-:W-:Y:S01]  /*15e80*/  FFMA.FTZ R106, -R0, R61, R106 ;  /* 0x0000003d006a7223 */ /* 0x000fe2000001016a */
[----:B------:R-:W-:Y:S01]  /*15e90*/  IABS R85, R85 ;  /* 0x0000005500557213 */ /* 0x000fe20000000000 */
[----:B------:R-:W-:Y:S01]  /*15ea0*/  IMAD.IADD R61, R6, 0x1, -R109 ;  /* 0x00000001063d7824 */ /* 0x000fe200078e0a6d */
[----:B------:R-:W-:Y:S01]  /*15eb0*/  I2FP.F32.S32 R53, R53 ;  /* 0x0000003500357245 */ /* 0x000fe20000201400 */
[C---:B------:R-:W-:Y:S01]  /*15ec0*/  VIADD R192, R13.reuse, 0x38 ;  /* 0x000000380dc07836 */ /* 0x040fe20000000000 */
[----:B------:R-:W-:Y:S01]  /*15ed0*/  IABS R77, R77 ;  /* 0x0000004d004d7213 */ /* 0x000fe20000000000 */
[C---:B------:R-:W-:Y:S01]  /*15ee0*/  FFMA.FTZ R34, -R0.reuse, R34, R251 ;  /* 0x0000002200227223 */ /* 0x040fe200000101fb */
[----:B------:R-:W-:Y:S01]  /*15ef0*/  IABS R162, R162 ;  /* 0x000000a200a27213 */ /* 0x000fe20000000000 */
[C---:B------:R-:W-:Y:S01]  /*15f00*/  VIADD R251, R13.reuse, 0xb1 ;  /* 0x000000b10dfb7836 */ /* 0x040fe20000000000 */
[----:B------:R-:W-:Y:S01]  /*15f10*/  I2FP.F32.S32 R70, R70 ;  /* 0x0000004600467245 */ /* 0x000fe20000201400 */
[----:B------:R-:W-:Y:S01]  /*15f20*/  FFMA.FTZ R53, -R0, R53, R123 ;  /* 0x0000003500357223 */ /* 0x000fe2000001017b */
[----:B------:R-:W-:Y:S01]  /*15f30*/  I2FP.F32.S32 R85, R85 ;  /* 0x0000005500557245 */ /* 0x000fe20000201400 */
[C---:B------:R-:W-:Y:S01]  /*15f40*/  VIADD R28, R13.reuse, 0x18 ;  /* 0x000000180d1c7836 */ /* 0x040fe20000000000 */
[----:B------:R-:W-:Y:S01]  /*15f50*/  I2FP.F32.S32 R77, R77 ;  /* 0x0000004d004d7245 */ /* 0x000fe20000201400 */
[----:B------:R-:W-:Y:S01]  /*15f60*/  IMAD.IADD R144, R6, 0x1, -R192 ;  /* 0x0000000106907824 */ /* 0x000fe200078e0ac0 */
[----:B------:R-:W-:Y:S01]  /*15f70*/  I2FP.F32.S32 R162, R162 ;  /* 0x000000a200a27245 */ /* 0x000fe20000201400 */
[----:B------:R-:W-:Y:S01]  /*15f80*/  FFMA.FTZ R70, -R0, R70, R99 ;  /* 0x0000004600467223 */ /* 0x000fe20000010163 */
[----:B------:R-:W-:Y:S01]  /*15f90*/  IABS R61, R61 ;  /* 0x0000003d003d7213 */ /* 0x000fe20000000000 */
[----:B------:R-:W-:-:S02]  /*15fa0*/  VIADD R154, R13, 0x58 ;  /* 0x000000580d9a7836 */ /* 0x000fc40000000000 */
[C---:B------:R-:W-:Y:S01]  /*15fb0*/  FFMA.FTZ R92, -R0.reuse, R85, R92 ;  /* 0x00000055005c7223 */ /* 0x040fe2000001015c */
[C---:B------:R-:W-:Y:S02]  /*15fc0*/  VIADD R123, R13.reuse, 0xb9 ;  /* 0x000000b90d7b7836 */ /* 0x040fe40000000000 */
[----:B------:R-:W-:Y:S01]  /*15fd0*/  FFMA.FTZ R100, -R0, R77, R100 ;  /* 0x0000004d00647223 */ /* 0x000fe20000010164 */
[----:B------:R-:W-:Y:S01]  /*15fe0*/  IMAD.IADD R85, R6, 0x1, -R251 ;  /* 0x0000000106557824 */ /* 0x000fe200078e0afb */
[----:B------:R-:W-:Y:S01]  /*15ff0*/  I2FP.F32.S32 R61, R61 ;  /* 0x0000003d003d7245 */ /* 0x000fe20000201400 */
[C---:B------:R-:W-:Y:S02]  /*16000*/  VIADD R99, R13.reuse, 0xd0 ;  /* 0x000000d00d637836 */ /* 0x040fe40000000000 */
[----:B------:R-:W-:Y:S01]  /*16010*/  FFMA.FTZ R162, -R0, R162, R93 ;  /* 0x000000a200a27223 */ /* 0x000fe2000001015d */
[C---:B------:R-:W-:Y:S01]  /*16020*/  VIADD R126, R13.reuse, 0x69 ;  /* 0x000000690d7e7836 */ /* 0x040fe20000000000 */
[----:B------:R-:W-:Y:S01]  /*16030*/  IABS R144, R144 ;  /* 0x0000009000907213 */ /* 0x000fe20000000000 */
[----:B------:R-:W-:Y:S01]  /*16040*/  VIADD R55, R13, 0x19 ;  /* 0x000000190d377836 */ /* 0x000fe20000000000 */
[----:B------:R-:W-:Y:S01]  /*16050*/  IABS R85, R85 ;  /* 0x0000005500557213 */ /* 0x000fe20000000000 */
[----:B------:R-:W-:-:S02]  /*16060*/  IMAD.IADD R30, R6, 0x1, -R28 ;  /* 0x00000001061e7824 */ /* 0x000fc400078e0a1c */
[----:B------:R-:W-:Y:S01]  /*16070*/  FFMA.FTZ R118, -R0, R61, R118 ;  /* 0x0000003d00767223 */ /* 0x000fe20000010176 */
[C---:B------:R-:W-:Y:S01]  /*16080*/  IMAD.IADD R22, R6.reuse, 0x1, -R154 ;  /* 0x0000000106167824 */ /* 0x040fe200078e0a9a */
[----:B------:R-:W-:Y:S01]  /*16090*/  I2FP.F32.S32 R144, R144 ;  /* 0x0000009000907245 */ /* 0x000fe20000201400 */
[C---:B------:R-:W-:Y:S01]  /*160a0*/  IMAD.IADD R77, R6.reuse, 0x1, -R123 ;  /* 0x00000001064d7824 */ /* 0x040fe200078e0a7b */
[----:B------:R-:W-:Y:S01]  /*160b0*/  IABS R30, R30 ;  /* 0x0000001e001e7213 */ /* 0x000fe20000000000 */
[C---:B------:R-:W-:Y:S01]  /*160c0*/  VIADD R93, R13.reuse, 0xd1 ;  /* 0x000000d10d5d7836 */ /* 0x040fe20000000000 */
[----:B------:R-:W-:Y:S01]  /*160d0*/  IABS R22, R22 ;  /* 0x0000001600167213 */ /* 0x000fe20000000000 */
[C---:B------:R-:W-:Y:S01]  /*160e0*/  IMAD.IADD R24, R6.reuse, 0x1, -R99 ;  /* 0x0000000106187824 */ /* 0x040fe200078e0a63 */
[----:B------:R-:W-:Y:S01]  /*160f0*/  IABS R77, R77 ;  /* 0x0000004d004d7213 */ /* 0x000fe20000000000 */
[C---:B------:R-:W-:Y:S01]  /*16100*/  IMAD.IADD R132, R6.reuse, 0x1, -R126 ;  /* 0x0000000106847824 */ /* 0x040fe200078e0a7e */
[----:B------:R-:W-:Y:S01]  /*16110*/  I2FP.F32.S32 R85, R85 ;  /* 0x0000005500557245 */ /* 0x000fe20000201400 */
[C---:B------:R-:W-:Y:S01]  /*16120*/  IMAD.IADD R194, R6.reuse, 0x1, -R55 ;  /* 0x0000000106c27824 */ /* 0x040fe200078e0a37 */
[----:B------:R-:W-:Y:S01]  /*16130*/  IABS R24, R24 ;  /* 0x0000001800187213 */ /* 0x000fe20000000000 */
[----:B------:R-:W-:Y:S01]  /*16140*/  IMAD.IADD R61, R6, 0x1, -R93 ;  /* 0x00000001063d7824 */ /* 0x000fe200078e0a5d */
[----:B------:R-:W-:Y:S01]  /*16150*/  IABS R132, R132 ;  /* 0x0000008400847213 */ /* 0x000fe20000000000 */
[C---:B------:R-:W-:Y:S01]  /*16160*/  VIADD R12, R13.reuse, 0x9 ;  /* 0x000000090d0c7836 */ /* 0x040fe20000000000 */
[----:B------:R-:W-:Y:S01]  /*16170*/  IABS R194, R194 ;  /* 0x000000c200c27213 */ /* 0x000fe20000000000 */
[----:B------:R-:W-:Y:S01]  /*16180*/  FFMA.FTZ R144, -R0, R144, R101 ;  /* 0x0000009000907223 */ /* 0x000fe20000010165 */
[----:B------:R-:W-:Y:S01]  /*16190*/  I2FP.F32.S32 R30, R30 ;  /* 0x0000001e001e7245 */ /* 0x000fe20000201400 */
[----:B------:R-:W-:Y:S01]  /*161a0*/  IMAD.IADD R18, R6, 0x1, -R12 ;  /* 0x0000000106127824 */ /* 0x000fe200078e0a0c */
[----:B------:R-:W-:Y:S01]  /*161b0*/  I2FP.F32.S32 R22, R22 ;  /* 0x0000001600167245 */ /* 0x000fe20000201400 */
[C---:B------:R-:W-:Y:S01]  /*161c0*/  VIADD R170, R13.reuse, 0x60 ;  /* 0x000000600daa7836 */ /* 0x040fe20000000000 */
[----:B------:R-:W-:Y:S01]  /*161d0*/  I2FP.F32.S32 R77, R77 ;  /* 0x0000004d004d7245 */ /* 0x000fe20000201400 */
[C---:B------:R-:W-:Y:S01]  /*161e0*/  VIADD R140, R13.reuse, 0x71 ;  /* 0x000000710d8c7836 */ /* 0x040fe20000000000 */
[----:B------:R-:W-:Y:S01]  /*161f0*/  IABS R61, R61 ;  /* 0x0000003d003d7213 */ /* 0x000fe20000000000 */
[C---:B------:R-:W-:Y:S01]  /*16200*/  VIADD R56, R13.reuse, 0x79 ;  /* 0x000000790d387836 */ /* 0x040fe20000000000 */
[----:B------:R-:W-:Y:S01]  /*16210*/  I2FP.F32.S32 R24, R24 ;  /* 0x0000001800187245 */ /* 0x000fe20000201400 */
[----:B------:R-:W-:Y:S01]  /*16220*/  FFMA.FTZ R112, -R0, R85, R112 ;  /* 0x0000005500707223 */ /* 0x000fe20000010170 */
[----:B------:R-:W-:Y:S01]  /*16230*/  I2FP.F32.S32 R132, R132 ;  /* 0x0000008400847245 */ /* 0x000fe20000201400 */
[C---:B------:R-:W-:Y:S01]  /*16240*/  VIADD R101, R13.reuse, 0xc9 ;  /* 0x000000c90d657836 */ /* 0x040fe20000000000 */
[----:B------:R-:W-:Y:S01]  /*16250*/  I2FP.F32.S32 R194, R194 ;  /* 0x000000c200c27245 */ /* 0x000fe20000201400 */
[----:B------:R-:W-:-:S02]  /*16260*/  VIADD R85, R13, 0xd9 ;  /* 0x000000d90d557836 */ /* 0x000fc40000000000 */
[C---:B------:R-:W-:Y:S01]  /*16270*/  FFMA.FTZ R30, -R0.reuse, R30, R133 ;  /* 0x0000001e001e7223 */ /* 0x040fe20000010185 */
[----:B------:R-:W-:Y:S01]  /*16280*/  FFMA.FTZ R161, -R0, R22, R161 ;  /* 0x0000001600a17223 */ /* 0x000fe200000101a1 */
[----:B------:R-:W-:Y:S02]  /*16290*/  IMAD.IADD R142, R6, 0x1, -R170 ;  /* 0x00000001068e7824 */ /* 0x000fe400078e0aaa */
[----:B------:R-:W-:Y:S01]  /*162a0*/  FFMA.FTZ R116, -R0, R77, R116 ;  /* 0x0000004d00747223 */ /* 0x000fe20000010174 */
[C---:B------:R-:W-:Y:S01]  /*162b0*/  IMAD.IADD R122, R6.reuse, 0x1, -R140 ;  /* 0x00000001067a7824 */ /* 0x040fe200078e0a8c */
[----:B------:R-:W-:Y:S01]  /*162c0*/  I2FP.F32.S32 R61, R61 ;  /* 0x0000003d003d7245 */ /* 0x000fe20000201400 */
[----:B------:R-:W-:Y:S01]  /*162d0*/  IMAD.IADD R22, R6, 0x1, -R56 ;  /* 0x0000000106167824 */ /* 0x000fe200078e0a38 */
[----:B------:R-:W-:Y:S01]  /*162e0*/  IABS R18, R18 ;  /* 0x0000001200127213 */ /* 0x000fe20000000000 */
[----:B------:R-:W-:Y:S02]  /*162f0*/  VIADD R133, R13, 0xc8 ;  /* 0x000000c80d857836 */ /* 0x000fe40000000000 */
[----:B------:R-:W-:Y:S01]  /*16300*/  FFMA.FTZ R24, -R0, R24, R69 ;  /* 0x0000001800187223 */ /* 0x000fe20000010145 */
[----:B------:R-:W-:-:S02]  /*16310*/  IMAD.IADD R77, R6, 0x1, -R101 ;  /* 0x00000001064d7824 */ /* 0x000fc400078e0a65 */
[----:B------:R-:W-:Y:S01]  /*16320*/  FFMA.FTZ R132, -R0, R132, R181 ;  /* 0x0000008400847223 */ /* 0x000fe200000101b5 */
[----:B------:R-:W-:Y:S02]  /*16330*/  IMAD.IADD R69, R6, 0x1, -R85 ;  /* 0x0000000106457824 */ /* 0x000fe400078e0a55 */
[----:B------:R-:W-:Y:S01]  /*16340*/  FFMA.FTZ R194, -R0, R194, R131 ;  /* 0x000000c200c27223 */ /* 0x000fe20000010183 */
[C---:B------:R-:W-:Y:S01]  /*16350*/  VIADD R181, R13.reuse, 0x91 ;  /* 0x000000910db57836 */ /* 0x040fe20000000000 */
[----:B------:R-:W-:Y:S01]  /*16360*/  I2FP.F32.S32 R18, R18 ;  /* 0x0000001200127245 */ /* 0x000fe20000201400 */
[C---:B------:R-:W-:Y:S01]  /*16370*/  VIADD R180, R13.reuse, 0x29 ;  /* 0x000000290db47836 */ /* 0x040fe20000000000 */
[----:B------:R-:W-:Y:S01]  /*16380*/  IABS R142, R142 ;  /* 0x0000008e008e7213 */ /* 0x000fe20000000000 */
[----:B------:R-:W-:Y:S01]  /*16390*/  IMAD.IADD R131, R6, 0x1, -R133 ;  /* 0x0000000106837824 */ /* 0x000fe200078e0a85 */
[----:B------:R-:W-:Y:S01]  /*163a0*/  IABS R122, R122 ;  /* 0x0000007a007a7213 */ /* 0x000fe20000000000 */
[----:B------:R-:W-:Y:S01]  /*163b0*/  FFMA.FTZ R68, -R0, R61, R68 ;  /* 0x0000003d00447223 */ /* 0x000fe20000010144 */
[----:B------:R-:W-:Y:S01]  /*163c0*/  IABS R22, R22 ;  /* 0x0000001600167213 */ /* 0x000fe20000000000 */
[C---:B------:R-:W-:Y:S01]  /*163d0*/  VIADD R61, R13.reuse, 0xe8 ;  /* 0x000000e80d3d7836 */ /* 0x040fe20000000000 */
[----:B------:R-:W-:Y:S01]  /*163e0*/  IABS R77, R77 ;  /* 0x0000004d004d7213 */ /* 0x000fe20000000000 */
[C---:B------:R-:W-:Y:S01]  /*163f0*/  VIADD R176, R13.reuse, 0x49 ;  /* 0x000000490db07836 */ /* 0x040fe20000000000 */
[----:B------:R-:W-:Y:S01]  /*16400*/  IABS R69, R69 ;  /* 0x0000004500457213 */ /* 0x000fe20000000000 */
[C---:B------:R-:W-:Y:S01]  /*16410*/  IMAD.IADD R40, R6.reuse, 0x1, -R181 ;  /* 0x0000000106287824 */ /* 0x040fe200078e0ab5 */
[----:B------:R-:W-:Y:S01]  /*16420*/  I2FP.F32.S32 R142, R142 ;  /* 0x0000008e008e7245 */ /* 0x000fe20000201400 */
[----:B------:R-:W-:Y:S01]  /*16430*/  IMAD.IADD R186, R6, 0x1, -R180 ;  /* 0x0000000106ba7824 */ /* 0x000fe200078e0ab4 */
[----:B------:R-:W-:Y:S01]  /*16440*/  I2FP.F32.S32 R122, R122 ;  /* 0x0000007a007a7245 */ /* 0x000fe20000201400 */
[----:B------:R-:W-:Y:S01]  /*16450*/  FFMA.FTZ R41, -R0, R18, R147 ;  /* 0x0000001200297223 */ /* 0x000fe20000010193 */
[----:B------:R-:W-:Y:S01]  /*16460*/  I2FP.F32.S32 R22, R22 ;  /* 0x0000001600167245 */ /* 0x000fe20000201400 */
[C---:B------:R-:W-:Y:S01]  /*16470*/  IMAD.IADD R38, R6.reuse, 0x1, -R61 ;  /* 0x0000000106267824 */ /* 0x040fe200078e0a3d */
[----:B------:R-:W-:Y:S01]  /*16480*/  IABS R131, R131 ;  /* 0x0000008300837213 */ /* 0x000fe20000000000 */
[----:B------:R-:W-:Y:S01]  /*16490*/  IMAD.IADD R147, R6, 0x1, -R176 ;  /* 0x0000000106937824 */ /* 0x000fe200078e0ab0 */
[----:B------:R-:W-:Y:S01]  /*164a0*/  I2FP.F32.S32 R77, R77 ;  /* 0x0000004d004d7245 */ /* 0x000fe20000201400 */
[C---:B------:R-:W-:Y:S01]  /*164b0*/  VIADD R48, R13.reuse, 0x99 ;  /* 0x000000990d307836 */ /* 0x040fe20000000000 */
[----:B------:R-:W-:Y:S01]  /*164c0*/  I2FP.F32.S32 R69, R69 ;  /* 0x0000004500457245 */ /* 0x000fe20000201400 */
[C---:B------:R-:W-:Y:S01]  /*164d0*/  FFMA.FTZ R142, -R0.reuse, R142, R171 ;  /* 0x0000008e008e7223 */ /* 0x040fe200000101ab */
[----:B------:R-:W-:Y:S01]  /*164e0*/  IABS R40, R40 ;  /* 0x0000002800287213 */ /* 0x000fe20000000000 */
[----:B------:R-:W-:Y:S01]  /*164f0*/  FFMA.FTZ R122, -R0, R122, R189 ;  /* 0x0000007a007a7223 */ /* 0x000fe200000101bd */
[----:B------:R-:W-:Y:S01]  /*16500*/  IABS R186, R186 ;  /* 0x000000ba00ba7213 */ /* 0x000fe20000000000 */
[C---:B------:R-:W-:Y:S01]  /*16510*/  VIADD R20, R13.reuse, 0x11 ;  /* 0x000000110d147836 */ /* 0x040fe20000000000 */
[----:B------:R-:W-:Y:S01]  /*16520*/  I2FP.F32.S32 R131, R131 ;  /* 0x0000008300837245 */ /* 0x000fe20000201400 */
[----:B------:R-:W-:-:S02]  /*16530*/  VIADD R196, R13, 0x28 ;  /* 0x000000280dc47836 */ /* 0x000fc40000000000 */
[----:B------:R-:W-:Y:S01]  /*16540*/  FFMA.FTZ R189, -R0, R22, R199 ;  /* 0x0000001600bd7223 */ /* 0x000fe200000101c7 */
[----:B------:R-:W-:Y:S02]  /*16550*/  IMAD.IADD R171, R6, 0x1, -R48 ;  /* 0x0000000106ab7824 */ /* 0x000fe400078e0a30 */
[C---:B------:R-:W-:Y:S01]  /*16560*/  FFMA.FTZ R80, -R0.reuse, R77, R80 ;  /* 0x0000004d00507223 */ /* 0x040fe20000010150 */
[----:B------:R-:W-:Y:S01]  /*16570*/  IABS R38, R38 ;  /* 0x0000002600267213 */ /* 0x000fe20000000000 */
[C---:B------:R-:W-:Y:S01]  /*16580*/  VIADD R77, R13.reuse, 0xe1 ;  /* 0x000000e10d4d7836 */ /* 0x040fe20000000000 */
[----:B------:R-:W-:Y:S01]  /*16590*/  IABS R147, R147 ;  /* 0x0000009300937213 */ /* 0x000fe20000000000 */
[----:B------:R-:W-:Y:S01]  /*165a0*/  FFMA.FTZ R22, -R0, R69, R8 ;  /* 0x0000004500167223 */ /* 0x000fe20000010108 */
[----:B------:R-:W-:Y:S01]  /*165b0*/  I2FP.F32.S32 R40, R40 ;  /* 0x0000002800287245 */ /* 0x000fe20000201400 */
[----:B------:R-:W-:Y:S01]  /*165c0*/  VIADD R8, R6, 0x8 ;  /* 0x0000000806087836 */ /* 0x000fe20000000000 */
[----:B------:R-:W-:Y:S01]  /*165d0*/  I2FP.F32.S32 R186, R186 ;  /* 0x000000ba00ba7245 */ /* 0x000fe20000201400 */
[----:B------:R-:W-:-:S02]  /*165e0*/  VIADD R39, R13, 0x20 ;  /* 0x000000200d277836 */ /* 0x000fc40000000000 */
[----:B------:R-:W-:Y:S01]  /*165f0*/  FFMA.FTZ R131, -R0, R131, R72 ;  /* 0x0000008300837223 */ /* 0x000fe20000010148 */
[C---:B------:R-:W-:Y:S01]  /*16600*/  IMAD.IADD R188, R6.reuse, 0x1, -R196 ;  /* 0x0000000106bc7824 */ /* 0x040fe200078e0ac4 */
[----:B------:R-:W-:Y:S01]  /*16610*/  I2FP.F32.S32 R38, R38 ;  /* 0x0000002600267245 */ /* 0x000fe20000201400 */
[C-C-:B------:R-:W-:Y:S01]  /*16620*/  IMAD.IADD R36, R6.reuse, 0x1, -R20.reuse ;  /* 0x0000000106247824 */ /* 0x140fe200078e0a14 */
[----:B------:R-:W-:Y:S01]  /*16630*/  I2FP.F32.S32 R147, R147 ;  /* 0x0000009300937245 */ /* 0x000fe20000201400 */
[----:B------:R-:W-:Y:S01]  /*16640*/  IMAD.IADD R72, R6, 0x1, -R77 ;  /* 0x0000000106487824 */ /* 0x000fe200078e0a4d */
[----:B------:R-:W-:Y:S01]  /*16650*/  IABS R171, R171 ;  /* 0x000000ab00ab7213 */ /* 0x000fe20000000000 */
[----:B------:R-:W-:Y:S01]  /*16660*/  FFMA.FTZ R40, -R0, R40, R247 ;  /* 0x0000002800287223 */ /* 0x000fe200000101f7 */
[----:B------:R-:W-:Y:S01]  /*16670*/  ISETP.GE.AND P4, PT, R20, R58, PT ;  /* 0x0000003a1400720c */ /* 0x000fe20003f86270 */
[----:B------:R-:W-:Y:S02]  /*16680*/  IMAD.IADD R20, R8, 0x1, -R20 ;  /* 0x0000000108147824 */ /* 0x000fe400078e0a14 */
[----:B------:R-:W-:Y:S01]  /*16690*/  FFMA.FTZ R186, -R0, R186, R115 ;  /* 0x000000ba00ba7223 */ /* 0x000fe20000010173 */
[----:B------:R-:W-:Y:S01]  /*166a0*/  IMAD.IADD R76, R6, 0x1, -R39 ;  /* 0x00000001064c7824 */ /* 0x000fe200078e0a27 */
[----:B------:R-:W-:Y:S01]  /*166b0*/  IABS R188, R188 ;  /* 0x000000bc00bc7213 */ /* 0x000fe20000000000 */
[C---:B------:R-:W-:Y:S01]  /*166c0*/  VIADD R247, R13.reuse, 0xa1 ;  /* 0x000000a10df77836 */ /* 0x040fe20000000000 */
[----:B------:R-:W-:Y:S01]  /*166d0*/  I2FP.F32.S32 R171, R171 ;  /* 0x000000ab00ab7245 */ /* 0x000fe20000201400 */
[C---:B------:R-:W-:Y:S01]  /*166e0*/  FFMA.FTZ R115, -R0.reuse, R38, R49 ;  /* 0x0000002600737223 */ /* 0x040fe20000010131 */
[----:B------:R-:W-:Y:S01]  /*166f0*/  IABS R36, R36 ;  /* 0x0000002400247213 */ /* 0x000fe20000000000 */
[----:B------:R-:W-:Y:S01]  /*16700*/  FFMA.FTZ R147, -R0, R147, R83 ;  /* 0x0000009300937223 */ /* 0x000fe20000010153 */
[----:B------:R-:W-:Y:S01]  /*16710*/  IABS R72, R72 ;  /* 0x0000004800487213 */ /* 0x000fe20000000000 */
[C---:B------:R-:W-:Y:S01]  /*16720*/  IMAD.IADD R38, R6.reuse, 0x1, -R13 ;  /* 0x0000000106267824 */ /* 0x040fe200078e0a0d */
[----:B------:R-:W-:Y:S01]  /*16730*/  IABS R20, R20 ;  /* 0x0000001400147213 */ /* 0x000fe20000000000 */
[C---:B------:R-:W-:Y:S01]  /*16740*/  VIADD R152, R13.reuse, 0x59 ;  /* 0x000000590d987836 */ /* 0x040fe20000000000 */
[----:B------:R-:W-:Y:S01]  /*16750*/  IABS R76, R76 ;  /* 0x0000004c004c7213 */ /* 0x000fe20000000000 */
[----:B------:R-:W-:Y:S01]  /*16760*/  IMAD.IADD R83, R6, 0x1, -R247 ;  /* 0x0000000106537824 */ /* 0x000fe200078e0af7 */
[----:B------:R-:W-:Y:S01]  /*16770*/  I2FP.F32.S32 R188, R188 ;  /* 0x000000bc00bc7245 */ /* 0x000fe20000201400 */
        /* <DEDUP_REMOVED lines=8> */
[C---:B------:R-:W-:Y:S01]  /*16800*/  FFMA.FTZ R36, -R0.reuse, R36, R139 ;  /* 0x0000002400247223 */ /* 0x040fe2000001018b */
[----:B------:R-:W-:Y:S01]  /*16810*/  I2FP.F32.S32 R76, R76 ;  /* 0x0000004c004c7245 */ /* 0x000fe20000201400 */
[----:B------:R-:W-:Y:S01]  /*16820*/  FFMA.FTZ R117, -R0, R72, R47 ;  /* 0x0000004800757223 */ /* 0x000fe2000001012f */
[----:B------:R-:W-:Y:S01]  /*16830*/  IABS R83, R83 ;  /* 0x0000005300537213 */ /* 0x000fe20000000000 */
[----:B------:R-:W-:Y:S01]  /*16840*/  IMAD.IADD R16, R8, 0x1, -R16 ;  /* 0x0000000108107824 */ /* 0x000fe200078e0a10 */
[----:B------:R-:W-:Y:S01]  /*16850*/  ISETP.GE.AND P1, PT, R12, R58, PT ;  /* 0x0000003a0c00720c */ /* 0x000fe20003f26270 */
[----:B------:R-:W-:Y:S01]  /*16860*/  IMAD.IADD R12, R8, 0x1, -R12 ;  /* 0x00000001080c7824 */ /* 0x000fe200078e0a0c */
        /* <DEDUP_REMOVED lines=10> */
[----:B------:R-:W-:Y:S01]  /*16910*/  IABS R12, R12 ;  /* 0x0000000c000c7213 */ /* 0x000fe20000000000 */
[C---:B------:R-:W-:Y:S01]  /*16920*/  FFMA.FTZ R10, -R0.reuse, R38, R145 ;  /* 0x00000026000a7223 */ /* 0x040fe20000010191 */
[----:B------:R-:W-:Y:S01]  /*16930*/  I2FP.F32.S32 R18, R18 ;  /* 0x0000001200127245 */ /* 0x000fe20000201400 */
[----:B------:R-:W-:Y:S01]  /*16940*/  FFMA.FTZ R94, -R0, R83, R94 ;  /* 0x00000053005e7223 */ /* 0x000fe2000001015e */
[----:B------:R-:W-:Y:S01]  /*16950*/  FSEL R49, R36, -INF , !P4 ;  /* 0xff80000024317808 */ /* 0x000fe20006000000 */
[----:B------:R-:W-:Y:S01]  /*16960*/  FFMA.FTZ R38, -R0, R72, R137 ;  /* 0x0000004800267223 */ /* 0x000fe20000010189 */
[----:B------:R-:W-:Y:S01]  /*16970*/  IABS R16, R16 ;  /* 0x0000001000107213 */ /* 0x000fe20000000000 */
[C---:B------:R-:W-:Y:S01]  /*16980*/  VIADD R52, R13.reuse, 0x81 ;  /* 0x000000810d347836 */ /* 0x040fe20000000000 */
[----:B------:R-:W-:Y:S01]  /*16990*/  FSEL R36, R86, -INF , !P4 ;  /* 0xff80000056247808 */ /* 0x000fe20006000000 */
[----:B------:R-:W-:Y:S01]  /*169a0*/  IMAD.IADD R83, R6, 0x1, -R125 ;  /* 0x0000000106537824 */ /* 0x000fe200078e0a7d */
[----:B------:R-:W-:Y:S01]  /*169b0*/  I2FP.F32.S32 R12, R12 ;  /* 0x0000000c000c7245 */ /* 0x000fe20000201400 */
[----:B------:R-:W-:Y:S01]  /*169c0*/  IMAD.IADD R72, R8, 0x1, -R196 ;  /* 0x0000000108487824 */ /* 0x000fe200078e0ac4 */
[----:B------:R-:W-:Y:S01]  /*169d0*/  ISETP.GE.AND P4, PT, R196, R58, PT ;  /* 0x0000003ac400720c */ /* 0x000fe20003f86270 */
[----:B------:R-:W-:Y:S01]  /*169e0*/  FFMA.FTZ R163, -R0, R18, R163 ;  /* 0x0000001200a37223 */ /* 0x000fe200000101a3 */
        /* <DEDUP_REMOVED lines=8> */
[----:B------:R-:W-:Y:S01]  /*16a70*/  IABS R72, R72 ;  /* 0x0000004800487213 */ /* 0x000fe20000000000 */
[C---:B------:R-:W-:Y:S01]  /*16a80*/  VIADD R146, R13.reuse, 0x41 ;  /* 0x000000410d927836 */ /* 0x040fe20000000000 */
[----:B------:R-:W-:Y:S01]  /*16a90*/  IABS R18, R18 ;  /* 0x0000001200127213 */ /* 0x000fe20000000000 */
[----:B------:R-:W-:Y:S01]  /*16aa0*/  FFMA.FTZ R121, -R0, R196, R121 ;  /* 0x000000c400797223 */ /* 0x000fe20000010179 */
[----:B------:R-:W-:Y:S01]  /*16ab0*/  I2FP.F32.S32 R83, R83 ;  /* 0x0000005300537245 */ /* 0x000fe20000201400 */
[----:B------:R-:W-:Y:S01]  /*16ac0*/  VIADD R148, R13, 0x31 ;  /* 0x000000310d947836 */ /* 0x000fe20000000000 */
[----:B------:R-:W-:Y:S01]  /*16ad0*/  ISETP.GE.AND P5, PT, R28, R58, PT ;  /* 0x0000003a1c00720c */ /* 0x000fe20003fa6270 */
[----:B------:R-:W-:Y:S01]  /*16ae0*/  IMAD.IADD R28, R8, 0x1, -R55 ;  /* 0x00000001081c7824 */ /* 0x000fe200078e0a37 */
[----:B------:R-:W-:Y:S01]  /*16af0*/  FSEL R41, R41, -INF , !P1 ;  /* 0xff80000029297808 */ /* 0x000fe20004800000 */
[C---:B------:R-:W-:Y:S01]  /*16b00*/  VIADD R32, R13.reuse, 0x90 ;  /* 0x000000900d207836 */ /* 0x040fe20000000000 */
[----:B------:R-:W-:Y:S01]  /*16b10*/  FSEL R12, R12, -INF , !P1 ;  /* 0xff8000000c0c7808 */ /* 0x000fe20004800000 */
[----:B------:R-:W-:Y:S01]  /*16b20*/  VIADD R139, R13, 0xc1 ;  /* 0x000000c10d8b7836 */ /* 0x000fe20000000000 */
[----:B------:R-:W-:Y:S01]  /*16b30*/  I2FP.F32.S32 R72, R72 ;  /* 0x0000004800487245 */ /* 0x000fe20000201400 */
[----:B------:R-:W-:Y:S01]  /*16b40*/  IMAD.IADD R172, R6, 0x1, -R146 ;  /* 0x0000000106ac7824 */ /* 0x000fe200078e0a92 */
[----:B------:R-:W-:Y:S01]  /*16b50*/  ISETP.GE.AND P1, PT, R39, R58, PT ;  /* 0x0000003a2700720c */ /* 0x000fe20003f26270 */
[----:B------:R-:W-:Y:S01]  /*16b60*/  VIADD R124, R13, 0x70 ;  /* 0x000000700d7c7836 */ /* 0x000fe20000000000 */
[----:B------:R-:W-:Y:S01]  /*16b70*/  I2FP.F32.S32 R18, R18 ;  /* 0x0000001200127245 */ /* 0x000fe20000201400 */
[----:B------:R-:W-:Y:S01]  /*16b80*/  FFMA.FTZ R114, -R0, R83, R114 ;  /* 0x0000005300727223 */ /* 0x000fe20000010172 */
[----:B------:R-:W-:Y:S01]  /*16b90*/  FSEL R43, R43, -INF , !P0 ;  /* 0xff8000002b2b7808 */ /* 0x000fe20004000000 */
[----:B------:R-:W-:Y:S01]  /*16ba0*/  VIADD R66, R13, 0x89 ;  /* 0x000000890d427836 */ /* 0x000fe20000000000 */
[----:B------:R-:W-:Y:S01]  /*16bb0*/  FSEL R16, R16, -INF , !P0 ;  /* 0xff80000010107808 */ /* 0x000fe20004000000 */
[C---:B------:R-:W-:Y:S01]  /*16bc0*/  IMAD.IADD R42, R6.reuse, 0x1, -R32 ;  /* 0x00000001062a7824 */ /* 0x040fe200078e0a20 */
[----:B------:R-:W-:Y:S01]  /*16bd0*/  ISETP.GE.AND P0, PT, R55, R58, PT ;  /* 0x0000003a3700720c */ /* 0x000fe20003f06270 */
[----:B------:R-:W-:Y:S01]  /*16be0*/  IMAD.IADD R83, R6, 0x1, -R139 ;  /* 0x0000000106537824 */ /* 0x000fe200078e0a8b */
[----:B------:R-:W-:Y:S01]  /*16bf0*/  IABS R28, R28 ;  /* 0x0000001c001c7213 */ /* 0x000fe20000000000 */
[----:B------:R-:W-:-:S02]  /*16c00*/  IMAD.IADD R86, R8, 0x1, -R198 ;  /* 0x0000000108567824 */ /* 0x000fc400078e0ac6 */
[----:B------:R-:W-:Y:S01]  /*16c10*/  FFMA.FTZ R113, -R0, R72, R113 ;  /* 0x0000004800717223 */ /* 0x000fe20000010171 */
[----:B------:R-:W-:Y:S01]  /*16c20*/  FSEL R55, R76, -INF , !P1 ;  /* 0xff8000004c377808 */ /* 0x000fe20004800000 */
[--C-:B------:R-:W-:Y:S01]  /*16c30*/  IMAD.IADD R182, R6, 0x1, -R148.reuse ;  /* 0x0000000106b67824 */ /* 0x100fe200078e0a94 */
[----:B------:R-:W-:Y:S01]  /*16c40*/  FSEL R208, R121, -INF , !P1 ;  /* 0xff80000079d07808 */ /* 0x000fe20004800000 */
[----:B------:R-:W-:Y:S01]  /*16c50*/  IMAD.IADD R72, R8, 0x1, -R148 ;  /* 0x0000000108487824 */ /* 0x000fe200078e0a94 */
[----:B------:R-:W-:Y:S01]  /*16c60*/  ISETP.GE.AND P1, PT, R148, R58, PT ;  /* 0x0000003a9400720c */ /* 0x000fe20003f26270 */
[----:B------:R-:W-:Y:S02]  /*16c70*/  IMAD.IADD R148, R8, 0x1, -R190 ;  /* 0x0000000108947824 */ /* 0x000fe400078e0abe */
[----:B------:R-:W-:Y:S01]  /*16c80*/  FFMA.FTZ R199, -R0, R18, R209 ;  /* 0x0000001200c77223 */ /* 0x000fe200000101d1 */
[C---:B------:R-:W-:Y:S01]  /*16c90*/  IMAD.IADD R130, R6.reuse, 0x1, -R124 ;  /* 0x0000000106827824 */ /* 0x040fe200078e0a7c */
[----:B------:R-:W-:Y:S01]  /*16ca0*/  IABS R172, R172 ;  /* 0x000000ac00ac7213 */ /* 0x000fe20000000000 */
[----:B------:R-:W-:Y:S01]  /*16cb0*/  IMAD.IADD R18, R6, 0x1, -R66 ;  /* 0x0000000106127824 */ /* 0x000fe200078e0a42 */
[----:B------:R-:W-:Y:S01]  /*16cc0*/  IABS R39, R69 ;  /* 0x0000004500277213 */ /* 0x000fe20000000000 */
[----:B------:R-:W-:Y:S01]  /*16cd0*/  IMAD.IADD R69, R8, 0x1, -R180 ;  /* 0x0000000108457824 */ /* 0x000fe200078e0ab4 */
[----:B------:R-:W-:Y:S01]  /*16ce0*/  I2FP.F32.S32 R28, R28 ;  /* 0x0000001c001c7245 */ /* 0x000fe20000201400 */
[C---:B------:R-:W-:Y:S01]  /*16cf0*/  VIADD R26, R13.reuse, 0xb0 ;  /* 0x000000b00d1a7836 */ /* 0x040fe20000000000 */
[----:B------:R-:W-:Y:S01]  /*16d00*/  IABS R42, R42 ;  /* 0x0000002a002a7213 */ /* 0x000fe20000000000 */
[C---:B------:R-:W-:Y:S01]  /*16d10*/  VIADD R78, R13.reuse, 0x88 ;  /* 0x000000880d4e7836 */ /* 0x040fe20000000000 */
[----:B------:R-:W-:Y:S01]  /*16d20*/  IABS R83, R83 ;  /* 0x0000005300537213 */ /* 0x000fe20000000000 */
[----:B------:R-:W-:Y:S01]  /*16d30*/  FFMA.FTZ R28, -R0, R28, R127 ;  /* 0x0000001c001c7223 */ /* 0x000fe2000001017f */
        /* <DEDUP_REMOVED lines=29> */
[C---:B------:R-:W-:Y:S01]  /*16f10*/  FFMA.FTZ R130, -R0.reuse, R130, R187 ;  /* 0x0000008200827223 */ /* 0x040fe200000101bb */
[----:B------:R-:W-:Y:S01]  /*16f20*/  I2FP.F32.S32 R69, R69 ;  /* 0x0000004500457245 */ /* 0x000fe20000201400 */
[----:B------:R-:W-:Y:S01]  /*16f30*/  FFMA.FTZ R187, -R0, R18, R217 ;  /* 0x0000001200bb7223 */ /* 0x000fe200000101d9 */
[----:B------:R-:W-:Y:S01]  /*16f40*/  IABS R182, R182 ;  /* 0x000000b600b67213 */ /* 0x000fe20000000000 */
[----:B------:R-:W-:Y:S01]  /*16f50*/  IMAD.IADD R18, R6, 0x1, -R83 ;  /* 0x0000000106127824 */ /* 0x000fe200078e0a53 */
[-C--:B------:R-:W-:Y:S01]  /*16f60*/  ISETP.GE.AND P0, PT, R178, R58.reuse, PT ;  /* 0x0000003ab200720c */ /* 0x080fe20003f06270 */
[----:B------:R-:W-:Y:S01]  /*16f70*/  IMAD.IADD R178, R8, 0x1, -R192 ;  /* 0x0000000108b27824 */ /* 0x000fe200078e0ac0 */
[----:B------:R-:W-:Y:S01]  /*16f80*/  FSEL R225, R188, -INF , !P4 ;  /* 0xff800000bce17808 */ /* 0x000fe20006000000 */
[----:B------:R-:W-:Y:S01]  /*16f90*/  FFMA.FTZ R111, -R0, R69, R111 ;  /* 0x00000045006f7223 */ /* 0x000fe2000001016f */
[----:B------:R-:W-:Y:S01]  /*16fa0*/  FSEL R206, R113, -INF , !P4 ;  /* 0xff80000071ce7808 */ /* 0x000fe20006000000 */
[----:B------:R-:W-:Y:S01]  /*16fb0*/  IMAD.IADD R196, R8, 0x1, -R140 ;  /* 0x0000000108c47824 */ /* 0x000fe200078e0a8c */
[----:B------:R-:W-:Y:S01]  /*16fc0*/  ISETP.GE.AND P4, PT, R190, R58, PT ;  /* 0x0000003abe00720c */ /* 0x000fe20003f86270 */
[C---:B------:R-:W-:Y:S01]  /*16fd0*/  VIADD R138, R13.reuse, 0x78 ;  /* 0x000000780d8a7836 */ /* 0x040fe20000000000 */
[----:B------:R-:W-:Y:S01]  /*16fe0*/  I2FP.F32.S32 R182, R182 ;  /* 0x000000b600b67245 */ /* 0x000fe20000201400 */
[C---:B------:R-:W-:Y:S01]  /*16ff0*/  IMAD.IADD R188, R8.reuse, 0x1, -R78 ;  /* 0x0000000108bc7824 */ /* 0x040fe200078e0a4e */
[----:B------:R-:W-:Y:S01]  /*17000*/  IABS R91, R91 ;  /* 0x0000005b005b7213 */ /* 0x000fe20000000000 */
[----:B------:R-:W-:Y:S01]  /*17010*/  IMAD.IADD R190, R8, 0x1, -R52 ;  /* 0x0000000108be7824 */ /* 0x000fe200078e0a34 */
[----:B------:R-:W-:Y:S01]  /*17020*/  FSEL R69, R70, -INF , !P4 ;  /* 0xff80000046457808 */ /* 0x000fe20006000000 */
[----:B------:R-:W-:Y:S01]  /*17030*/  FFMA.FTZ R182, -R0, R182, R107 ;  /* 0x000000b600b67223 */ /* 0x000fe2000001016b */
[----:B------:R-:W-:Y:S01]  /*17040*/  IABS R178, R178 ;  /* 0x000000b200b27213 */ /* 0x000fe20000000000 */
[----:B------:R-:W-:Y:S01]  /*17050*/  VIADD R107, R13, 0xd8 ;  /* 0x000000d80d6b7836 */ /* 0x000fe20000000000 */
[----:B------:R-:W-:Y:S01]  /*17060*/  FSEL R70, R95, -INF , !P4 ;  /* 0xff8000005f467808 */ /* 0x000fe20006000000 */
[----:B------:R-:W-:Y:S01]  /*17070*/  IMAD.IADD R95, R8, 0x1, -R150 ;  /* 0x00000001085f7824 */ /* 0x000fe200078e0a96 */
[----:B------:R-:W-:Y:S01]  /*17080*/  ISETP.GE.AND P6, PT, R150, R58, PT ;  /* 0x0000003a9600720c */ /* 0x000fe20003fc6270 */
[----:B------:R-:W-:Y:S01]  /*17090*/  IMAD.IADD R150, R8, 0x1, -R176 ;  /* 0x0000000108967824 */ /* 0x000fe200078e0ab0 */
[----:B------:R-:W-:Y:S01]  /*170a0*/  I2FP.F32.S32 R91, R91 ;  /* 0x0000005b005b7245 */ /* 0x000fe20000201400 */
[----:B------:R-:W-:Y:S01]  /*170b0*/  IMAD.IADD R62, R6, 0x1, -R138 ;  /* 0x00000001063e7824 */ /* 0x000fe200078e0a8a */
[----:B------:R-:W-:-:S02]  /*170c0*/  IABS R18, R18 ;  /* 0x0000001200127213 */ /* 0x000fc40000000000 */
[----:B------:R-:W-:Y:S01]  /*170d0*/  FSEL R51, R51, -INF , !P3 ;  /* 0xff80000033337808 */ /* 0x000fe20005800000 */
[----:B------:R-:W-:Y:S01]  /*170e0*/  FFMA.FTZ R108, -R0, R91, R108 ;  /* 0x0000005b006c7223 */ /* 0x000fe2000001016c */
[----:B------:R-:W-:Y:S01]  /*170f0*/  FSEL R38, R38, -INF , !P3 ;  /* 0xff80000026267808 */ /* 0x000fe20005800000 */
[----:B------:R-:W-:Y:S01]  /*17100*/  IMAD.IADD R91, R6, 0x1, -R107 ;  /* 0x00000001065b7824 */ /* 0x000fe200078e0a6b */
[----:B------:R-:W-:Y:S02]  /*17110*/  IABS R86, R86 ;  /* 0x0000005600567213 */ /* 0x000fe40000000000 */
[----:B------:R-:W-:Y:S02]  /*17120*/  ISETP.GE.AND P3, PT, R198, R58, PT ;  /* 0x0000003ac600720c */ /* 0x000fe40003f66270 */
[----:B------:R-:W-:Y:S02]  /*17130*/  IABS R72, R72 ;  /* 0x0000004800487213 */ /* 0x000fe40000000000 */
[----:B------:R-:W-:-:S02]  /*17140*/  I2FP.F32.S32 R178, R178 ;  /* 0x000000b200b27245 */ /* 0x000fc40000201400 */
[----:B------:R-:W-:Y:S02]  /*17150*/  I2FP.F32.S32 R18, R18 ;  /* 0x0000001200127245 */ /* 0x000fe40000201400 */
[----:B------:R-:W-:Y:S01]  /*17160*/  I2FP.F32.S32 R86, R86 ;  /* 0x0000005600567245 */ /* 0x000fe20000201400 */
[C---:B------:R-:W-:Y:S01]  /*17170*/  FFMA.FTZ R97, -R0.reuse, R178, R97 ;  /* 0x000000b200617223 */ /* 0x040fe20000010161 */
[----:B------:R-:W-:Y:S01]  /*17180*/  IABS R150, R150 ;  /* 0x0000009600967213 */ /* 0x000fe20000000000 */
[C---:B------:R-:W-:Y:S01]  /*17190*/  FFMA.FTZ R18, -R0.reuse, R18, R71 ;  /* 0x0000001200127223 */ /* 0x040fe20000010147 */
[----:B------:R-:W-:Y:S01]  /*171a0*/  IABS R50, R50 ;  /* 0x0000003200327213 */ /* 0x000fe20000000000 */
[----:B------:R-:W-:Y:S01]  /*171b0*/  FFMA.FTZ R86, -R0, R86, R105 ;  /* 0x0000005600567223 */ /* 0x000fe20000010169 */
[----:B------:R-:W-:Y:S02]  /*171c0*/  FSEL R53, R53, -INF , !P3 ;  /* 0xff80000035357808 */ /* 0x000fe40005800000 */
[----:B------:R-:W-:-:S02]  /*171d0*/  FSEL R76, R119, -INF , !P3 ;  /* 0xff800000774c7808 */ /* 0x000fc40005800000 */
[----:B------:R-:W-:Y:S02]  /*171e0*/  I2FP.F32.S32 R72, R72 ;  /* 0x0000004800487245 */ /* 0x000fe40000201400 */
[----:B------:R-:W-:Y:S01]  /*171f0*/  ISETP.GE.AND P3, PT, R192, R58, PT ;  /* 0x0000003ac000720c */ /* 0x000fe20003f66270 */
[----:B------:R-:W-:Y:S01]  /*17200*/  IMAD.IADD R192, R8, 0x1, -R54 ;  /* 0x0000000108c07824 */ /* 0x000fe200078e0a36 */
[----:B------:R-:W-:Y:S01]  /*17210*/  I2FP.F32.S32 R150, R150 ;  /* 0x0000009600967245 */ /* 0x000fe20000201400 */
[C---:B------:R-:W-:Y:S01]  /*17220*/  FFMA.FTZ R72, -R0.reuse, R72, R103 ;  /* 0x0000004800487223 */ /* 0x040fe20000010167 */
[----:B------:R-:W-:Y:S01]  /*17230*/  I2FP.F32.S32 R50, R50 ;  /* 0x0000003200327245 */ /* 0x000fe20000201400 */
[----:B------:R-:W2:Y:S01]  /*17240*/  LD.E R103, desc[UR6][R164.64+0xdc] ;  /* 0x0000dc06a4677980 */ /* 0x000ea2000c101900 */
[----:B------:R-:W-:Y:S01]  /*17250*/  IABS R91, R91 ;  /* 0x0000005b005b7213 */ /* 0x000fe20000000000 */
[----:B------:R-:W-:Y:S01]  /*17260*/  FFMA.FTZ R79, -R0, R150, R79 ;  /* 0x00000096004f7223 */ /* 0x000fe2000001014f */
[----:B------:R-:W-:Y:S01]  /*17270*/  FSEL R71, R144, -INF , !P3 ;  /* 0xff80000090477808 */ /* 0x000fe20005800000 */
[----:B------:R-:W-:Y:S01]  /*17280*/  FFMA.FTZ R50, -R0, R50, R213 ;  /* 0x0000003200327223 */ /* 0x000fe200000101d5 */
[----:B------:R-:W-:Y:S01]  /*17290*/  FSEL R144, R97, -INF , !P3 ;  /* 0xff80000061907808 */ /* 0x000fe20005800000 */
[----:B------:R-:W-:Y:S01]  /*172a0*/  IMAD.IADD R97, R8, 0x1, -R146 ;  /* 0x0000000108617824 */ /* 0x000fe200078e0a92 */
[----:B------:R-:W-:-:S02]  /*172b0*/  I2FP.F32.S32 R91, R91 ;  /* 0x0000005b005b7245 */ /* 0x000fc40000201400 */
[----:B------:R-:W-:Y:S02]  /*172c0*/  FSEL R47, R30, -INF , !P5 ;  /* 0xff8000001e2f7808 */ /* 0x000fe40006800000 */
[----:B------:R-:W-:Y:S01]  /*172d0*/  FSEL R217, R184, -INF , !P0 ;  /* 0xff800000b8d97808 */ /* 0x000fe20004000000 */
[----:B------:R-:W-:Y:S01]  /*172e0*/  FFMA.FTZ R44, -R0, R91, R44 ;  /* 0x0000005b002c7223 */ /* 0x000fe2000001012c */
[----:B------:R-:W-:Y:S02]  /*172f0*/  FSEL R86, R86, -INF , !P0 ;  /* 0xff80000056567808 */ /* 0x000fe40004000000 */
[-C--:B------:R-:W-:Y:S02]  /*17300*/  ISETP.GE.AND P3, PT, R176, R58.reuse, PT ;  /* 0x0000003ab000720c */ /* 0x080fe40003f66270 */
[----:B------:R-:W-:Y:S02]  /*17310*/  FSEL R30, R129, -INF , !P5 ;  /* 0xff800000811e7808 */ /* 0x000fe40006800000 */
[----:B------:R-:W-:Y:S01]  /*17320*/  ISETP.GE.AND P0, PT, R146, R58, PT ;  /* 0x0000003a9200720c */ /* 0x000fe20003f06270 */
[----:B------:R-:W-:Y:S01]  /*17330*/  IMAD.IADD R146, R8, 0x1, -R174 ;  /* 0x0000000108927824 */ /* 0x000fe200078e0aae */
[----:B------:R-:W-:Y:S01]  /*17340*/  FSEL R213, R182, -INF , !P1 ;  /* 0xff800000b6d57808 */ /* 0x000fe20004800000 */
[----:B------:R-:W-:Y:S01]  /*17350*/  IMAD.IADD R182, R8, 0x1, -R126 ;  /* 0x0000000108b67824 */ /* 0x000fe200078e0a7e */
[----:B------:R-:W-:-:S02]  /*17360*/  FSEL R72, R72, -INF , !P1 ;  /* 0xff80000048487808 */ /* 0x000fc40004800000 */
[-C--:B------:R-:W-:Y:S02]  /*17370*/  ISETP.GE.AND P5, PT, R180, R58.reuse, PT ;  /* 0x0000003ab400720c */ /* 0x080fe40003fa6270 */
[----:B------:R-:W-:Y:S01]  /*17380*/  ISETP.GE.AND P1, PT, R151, R58, PT ;  /* 0x0000003a9700720c */ /* 0x000fe20003f26270 */
[C---:B------:R-:W-:Y:S01]  /*17390*/  IMAD.IADD R151, R8.reuse, 0x1, -R151 ;  /* 0x0000000108977824 */ /* 0x040fe200078e0a97 */
[----:B------:R-:W-:Y:S02]  /*173a0*/  IABS R176, R97 ;  /* 0x0000006100b07213 */ /* 0x000fe40000000000 */
[----:B------:R-:W-:Y:S01]  /*173b0*/  FSEL R150, R79, -INF , !P3 ;  /* 0xff8000004f967808 */ /* 0x000fe20005800000 */
[----:B------:R-:W-:Y:S01]  /*173c0*/  IMAD.IADD R79, R8, 0x1, -R156 ;  /* 0x00000001084f7824 */ /* 0x000fe200078e0a9c */
[----:B------:R-:W-:Y:S01]  /*173d0*/  FSEL R91, R186, -INF , !P5 ;  /* 0xff800000ba5b7808 */ /* 0x000fe20006800000 */
[----:B------:R-:W-:Y:S01]  /*173e0*/  IMAD.IADD R186, R8, 0x1, -R66 ;  /* 0x0000000108ba7824 */ /* 0x000fe200078e0a42 */
[----:B------:R-:W-:-:S02]  /*173f0*/  FSEL R148, R111, -INF , !P5 ;  /* 0xff8000006f947808 */ /* 0x000fc40006800000 */
[----:B------:R-:W-:Y:S02]  /*17400*/  ISETP.GE.AND P5, PT, R174, R58, PT ;  /* 0x0000003aae00720c */ /* 0x000fe40003fa6270 */
[----:B------:R-:W-:Y:S02]  /*17410*/  IABS R146, R146 ;  /* 0x0000009200927213 */ /* 0x000fe40000000000 */
[----:B------:R-:W-:Y:S02]  /*17420*/  I2FP.F32.S32 R176, R176 ;  /* 0x000000b000b07245 */ /* 0x000fe40000201400 */
[----:B------:R-:W-:Y:S02]  /*17430*/  IABS R174, R151 ;  /* 0x0000009700ae7213 */ /* 0x000fe40000000000 */
[----:B------:R-:W-:Y:S01]  /*17440*/  IABS R79, R79 ;  /* 0x0000004f004f7213 */ /* 0x000fe20000000000 */
[----:B------:R-:W-:Y:S01]  /*17450*/  FFMA.FTZ R87, -R0, R176, R87 ;  /* 0x000000b000577223 */ /* 0x000fe20000010157 */
[----:B------:R-:W-:Y:S01]  /*17460*/  I2FP.F32.S32 R146, R146 ;  /* 0x0000009200927245 */ /* 0x000fe20000201400 */
[----:B------:R-:W-:Y:S01]  /*17470*/  IMAD.IADD R176, R8, 0x1, -R32 ;  /* 0x0000000108b07824 */ /* 0x000fe200078e0a20 */
[----:B------:R-:W-:-:S02]  /*17480*/  I2FP.F32.S32 R174, R174 ;  /* 0x000000ae00ae7245 */ /* 0x000fc40000201400 */
[----:B------:R-:W-:Y:S01]  /*17490*/  I2FP.F32.S32 R79, R79 ;  /* 0x0000004f004f7245 */ /* 0x000fe20000201400 */
[C---:B------:R-:W-:Y:S01]  /*174a0*/  FFMA.FTZ R157, -R0.reuse, R146, R157 ;  /* 0x00000092009d7223 */ /* 0x040fe2000001019d */
[----:B------:R-:W-:Y:S01]  /*174b0*/  IABS R95, R95 ;  /* 0x0000005f005f7213 */ /* 0x000fe20000000000 */
[----:B------:R-:W-:Y:S01]  /*174c0*/  FFMA.FTZ R81, -R0, R174, R81 ;  /* 0x000000ae00517223 */ /* 0x000fe20000010151 */
[----:B------:R-:W-:Y:S01]  /*174d0*/  FSEL R145, R172, -INF , !P0 ;  /* 0xff800000ac917808 */ /* 0x000fe20004000000 */
[----:B------:R-:W-:Y:S01]  /*174e0*/  FFMA.FTZ R159, -R0, R79, R159 ;  /* 0x0000004f009f7223 */ /* 0x000fe2000001019f */
[----:B------:R-:W-:Y:S01]  /*174f0*/  FSEL R146, R87, -INF , !P0 ;  /* 0xff80000057927808 */ /* 0x000fe20004000000 */
[----:B------:R-:W-:Y:S01]  /*17500*/  IMAD.IADD R79, R8, 0x1, -R128 ;  /* 0x00000001084f7824 */ /* 0x000fe200078e0a80 */
[----:B------:R-:W-:Y:S01]  /*17510*/  FSEL R209, R166, -INF , !P5 ;  /* 0xff800000a6d17808 */ /* 0x000fe20006800000 */
[----:B------:R-:W-:Y:S01]  /*17520*/  IMAD.IADD R166, R8, 0x1, -R154 ;  /* 0x0000000108a67824 */ /* 0x000fe200078e0a9a */
[-C--:B------:R-:W-:Y:S01]  /*17530*/  ISETP.GE.AND P0, PT, R154, R58.reuse, PT ;  /* 0x0000003a9a00720c */ /* 0x080fe20003f06270 */
[C---:B------:R-:W-:Y:S01]  /*17540*/  IMAD.IADD R154, R8.reuse, 0x1, -R170 ;  /* 0x00000001089a7824 */ /* 0x040fe200078e0aaa */
[----:B------:R-:W-:Y:S01]  /*17550*/  I2FP.F32.S32 R95, R95 ;  /* 0x0000005f005f7245 */ /* 0x000fe20000201400 */
[----:B------:R-:W-:Y:S01]  /*17560*/  IMAD.IADD R174, R8, 0x1, -R181 ;  /* 0x0000000108ae7824 */ /* 0x000fe200078e0ab5 */
[----:B------:R-:W-:Y:S01]  /*17570*/  FSEL R149, R160, -INF , !P1 ;  /* 0xff800000a0957808 */ /* 0x000fe20004800000 */
[C---:B------:R-:W-:Y:S01]  /*17580*/  IMAD.IADD R87, R8.reuse, 0x1, -R141 ;  /* 0x0000000108577824 */ /* 0x040fe200078e0a8d */
[----:B------:R-:W-:Y:S01]  /*17590*/  FSEL R160, R81, -INF , !P1 ;  /* 0xff80000051a07808 */ /* 0x000fe20004800000 */
[----:B------:R-:W-:Y:S01]  /*175a0*/  IMAD.IADD R81, R8, 0x1, -R152 ;  /* 0x0000000108517824 */ /* 0x000fe200078e0a98 */
[----:B------:R-:W-:Y:S01]  /*175b0*/  ISETP.GE.AND P1, PT, R152, R58, PT ;  /* 0x0000003a9800720c */ /* 0x000fe20003f26270 */
[----:B------:R-:W-:Y:S01]  /*175c0*/  FFMA.FTZ R89, -R0, R95, R89 ;  /* 0x0000005f00597223 */ /* 0x000fe20000010159 */
[C---:B------:R-:W-:Y:S01]  /*175d0*/  IMAD.IADD R152, R8.reuse, 0x1, -R168 ;  /* 0x0000000108987824 */ /* 0x040fe200078e0aa8 */
[----:B------:R-:W-:Y:S01]  /*175e0*/  IABS R166, R166 ;  /* 0x000000a600a67213 */ /* 0x000fe20000000000 */
[C---:B------:R-:W-:Y:S01]  /*175f0*/  IMAD.IADD R95, R8.reuse, 0x1, -R247 ;  /* 0x00000001085f7824 */ /* 0x040fe200078e0af7 */
[----:B------:R-:W-:Y:S01]  /*17600*/  IABS R154, R154 ;  /* 0x0000009a009a7213 */ /* 0x000fe20000000000 */
[----:B------:R-:W-:Y:S01]  /*17610*/  IMAD.IADD R172, R8, 0x1, -R173 ;  /* 0x0000000108ac7824 */ /* 0x000fe200078e0aad */
[----:B------:R-:W-:-:S02]  /*17620*/  IABS R134, R134 ;  /* 0x0000008600867213 */ /* 0x000fc40000000000 */
[----:B------:R-:W-:Y:S02]  /*17630*/  IABS R79, R79 ;  /* 0x0000004f004f7213 */ /* 0x000fe40000000000 */
[----:B------:R-:W-:Y:S02]  /*17640*/  FSEL R151, R162, -INF , !P6 ;  /* 0xff800000a2977808 */ /* 0x000fe40007000000 */
[----:B------:R-:W-:Y:S02]  /*17650*/  I2FP.F32.S32 R166, R166 ;  /* 0x000000a600a67245 */ /* 0x000fe40000201400 */
[----:B------:R-:W-:Y:S02]  /*17660*/  I2FP.F32.S32 R154, R154 ;  /* 0x0000009a009a7245 */ /* 0x000fe40000201400 */
[----:B------:R-:W-:Y:S01]  /*17670*/  I2FP.F32.S32 R134, R134 ;  /* 0x0000008600867245 */ /* 0x000fe20000201400 */
[C---:B------:R-:W-:Y:S01]  /*17680*/  FFMA.FTZ R166, -R0.reuse, R166, R167 ;  /* 0x000000a600a67223 */ /* 0x040fe200000101a7 */
[----:B------:R-:W-:Y:S01]  /*17690*/  FSEL R162, R89, -INF , !P6 ;  /* 0xff80000059a27808 */ /* 0x000fe20007000000 */
[C---:B------:R-:W-:Y:S01]  /*176a0*/  FFMA.FTZ R175, -R0.reuse, R154, R175 ;  /* 0x0000009a00af7223 */ /* 0x040fe200000101af */
[----:B------:R-:W-:Y:S01]  /*176b0*/  IABS R152, R152 ;  /* 0x0000009800987213 */ /* 0x000fe20000000000 */
[----:B------:R-:W-:Y:S01]  /*176c0*/  FFMA.FTZ R134, -R0, R134, R179 ;  /* 0x0000008600867223 */ /* 0x000fe200000101b3 */
[----:B------:R-:W-:Y:S01]  /*176d0*/  I2FP.F32.S32 R79, R79 ;  /* 0x0000004f004f7245 */ /* 0x000fe20000201400 */
[----:B------:R-:W-:Y:S01]  /*176e0*/  IMAD.IADD R89, R8, 0x1, -R155 ;  /* 0x0000000108597824 */ /* 0x000fe200078e0a9b */
[----:B------:R-:W-:-:S02]  /*176f0*/  ISETP.GE.AND P6, PT, R156, R58, PT ;  /* 0x0000003a9c00720c */ /* 0x000fc40003fc6270 */
[----:B------:R-:W-:Y:S01]  /*17700*/  IABS R182, R182 ;  /* 0x000000b600b67213 */ /* 0x000fe20000000000 */
[----:B------:R-:W-:Y:S01]  /*17710*/  FFMA.FTZ R183, -R0, R79, R183 ;  /* 0x0000004f00b77223 */ /* 0x000fe200000101b7 */
[----:B------:R-:W-:Y:S01]  /*17720*/  I2FP.F32.S32 R152, R152 ;  /* 0x0000009800987245 */ /* 0x000fe20000201400 */
[----:B------:R-:W-:Y:S01]  /*17730*/  IMAD.IADD R79, R8, 0x1, -R46 ;  /* 0x00000001084f7824 */ /* 0x000fe200078e0a2e */
[----:B------:R-:W-:Y:S01]  /*17740*/  ISETP.GE.AND P4, PT, R170, R58, PT ;  /* 0x0000003aaa00720c */ /* 0x000fe20003f86270 */
[----:B------:R-:W-:Y:S01]  /*17750*/  IMAD.IADD R170, R8, 0x1, -R48 ;  /* 0x0000000108aa7824 */ /* 0x000fe200078e0a30 */
[----:B------:R-:W-:Y:S01]  /*17760*/  FSEL R167, R158, -INF , !P6 ;  /* 0xff8000009ea77808 */ /* 0x000fe20007000000 */
[----:B------:R-:W-:Y:S01]  /*17770*/  FFMA.FTZ R177, -R0, R152, R177 ;  /* 0x0000009800b17223 */ /* 0x000fe200000101b1 */
[----:B------:R-:W-:Y:S02]  /*17780*/  FSEL R178, R159, -INF , !P6 ;  /* 0xff8000009fb27808 */ /* 0x000fe40007000000 */
[----:B------:R-:W-:-:S02]  /*17790*/  I2FP.F32.S32 R182, R182 ;  /* 0x000000b600b67245 */ /* 0x000fc40000201400 */
[----:B------:R-:W-:Y:S02]  /*177a0*/  ISETP.GE.AND P6, PT, R128, R58, PT ;  /* 0x0000003a8000720c */ /* 0x000fe40003fc6270 */
[----:B------:R-:W-:Y:S01]  /*177b0*/  FSEL R180, R157, -INF , !P5 ;  /* 0xff8000009db47808 */ /* 0x000fe20006800000 */
[----:B------:R-:W-:Y:S01]  /*177c0*/  FFMA.FTZ R182, -R0, R182, R185 ;  /* 0x000000b600b67223 */ /* 0x000fe200000101b9 */
[----:B------:R-:W-:Y:S02]  /*177d0*/  FSEL R204, R175, -INF , !P4 ;  /* 0xff800000afcc7808 */ /* 0x000fe40006000000 */
[----:B------:R-:W-:Y:S02]  /*177e0*/  ISETP.GE.AND P5, PT, R168, R58, PT ;  /* 0x0000003aa800720c */ /* 0x000fe40003fa6270 */
[----:B------:R-:W-:Y:S02]  /*177f0*/  FSEL R161, R161, -INF , !P0 ;  /* 0xff800000a1a17808 */ /* 0x000fe40004000000 */
[----:B------:R-:W-:-:S02]  /*17800*/  FSEL R166, R166, -INF , !P0 ;  /* 0xff800000a6a67808 */ /* 0x000fc40004000000 */
[----:B------:R-:W-:Y:S02]  /*17810*/  FSEL R175, R134, -INF , !P6 ;  /* 0xff80000086af7808 */ /* 0x000fe40007000000 */
[----:B------:R-:W-:Y:S02]  /*17820*/  FSEL R184, R183, -INF , !P6 ;  /* 0xff800000b7b87808 */ /* 0x000fe40007000000 */
[-C--:B------:R-:W-:Y:S01]  /*17830*/  ISETP.GE.AND P0, PT, R126, R58.reuse, PT ;  /* 0x0000003a7e00720c */ /* 0x080fe20003f06270 */
[----:B------:R-:W-:Y:S01]  /*17840*/  IMAD.IADD R126, R8, 0x1, -R124 ;  /* 0x00000001087e7824 */ /* 0x000fe200078e0a7c */
[----:B------:R-:W-:Y:S01]  /*17850*/  ISETP.GE.AND P6, PT, R56, R58, PT ;  /* 0x0000003a3800720c */ /* 0x000fe20003fc6270 */
[----:B------:R-:W-:Y:S01]  /*17860*/  IMAD.IADD R56, R8, 0x1, -R56 ;  /* 0x0000000108387824 */ /* 0x000fe200078e0a38 */
[----:B------:R-:W-:Y:S02]  /*17870*/  IABS R60, R60 ;  /* 0x0000003c003c7213 */ /* 0x000fe40000000000 */
[----:B------:R-:W-:-:S02]  /*17880*/  FSEL R194, R177, -INF , !P5 ;  /* 0xff800000b1c27808 */ /* 0x000fc40006800000 */
[----:B------:R-:W-:Y:S02]  /*17890*/  IABS R196, R196 ;  /* 0x000000c400c47213 */ /* 0x000fe40000000000 */
[----:B------:R-:W-:Y:S02]  /*178a0*/  FSEL R177, R132, -INF , !P0 ;  /* 0xff80000084b17808 */ /* 0x000fe40004000000 */
[----:B------:R-:W-:Y:S02]  /*178b0*/  FSEL R182, R182, -INF , !P0 ;  /* 0xff800000b6b67808 */ /* 0x000fe40004000000 */
[----:B------:R-:W-:Y:S02]  /*178c0*/  ISETP.GE.AND P0, PT, R52, R58, PT ;  /* 0x0000003a3400720c */ /* 0x000fe40003f06270 */
[----:B------:R-:W-:Y:S02]  /*178d0*/  IABS R52, R56 ;  /* 0x0000003800347213 */ /* 0x000fe40000000000 */
[----:B------:R-:W-:-:S02]  /*178e0*/  IABS R89, R89 ;  /* 0x0000005900597213 */ /* 0x000fc40000000000 */
[----:B------:R-:W-:Y:S02]  /*178f0*/  I2FP.F32.S32 R60, R60 ;  /* 0x0000003c003c7245 */ /* 0x000fe40000201400 */
[----:B------:R-:W-:Y:S02]  /*17900*/  I2FP.F32.S32 R196, R196 ;  /* 0x000000c400c47245 */ /* 0x000fe40000201400 */
[----:B------:R-:W-:Y:S01]  /*17910*/  IABS R126, R126 ;  /* 0x0000007e007e7213 */ /* 0x000fe20000000000 */
[C---:B------:R-:W-:Y:S01]  /*17920*/  FFMA.FTZ R60, -R0.reuse, R60, R203 ;  /* 0x0000003c003c7223 */ /* 0x040fe200000101cb */
[----:B------:R-:W-:Y:S01]  /*17930*/  IABS R188, R188 ;  /* 0x000000bc00bc7213 */ /* 0x000fe20000000000 */
[----:B------:R-:W-:Y:S01]  /*17940*/  FFMA.FTZ R196, -R0, R196, R193 ;  /* 0x000000c400c47223 */ /* 0x000fe200000101c1 */
[----:B------:R-:W-:Y:S02]  /*17950*/  I2FP.F32.S32 R52, R52 ;  /* 0x0000003400347245 */ /* 0x000fe40000201400 */
[----:B------:R-:W-:-:S02]  /*17960*/  I2FP.F32.S32 R89, R89 ;  /* 0x0000005900597245 */ /* 0x000fc40000201400 */
[----:B------:R-:W-:Y:S01]  /*17970*/  IABS R176, R176 ;  /* 0x000000b000b07213 */ /* 0x000fe20000000000 */
[----:B------:R-:W-:Y:S01]  /*17980*/  IMAD.IADD R134, R8, 0x1, -R109 ;  /* 0x0000000108867824 */ /* 0x000fe200078e0a6d */
[----:B------:R-:W-:Y:S01]  /*17990*/  IABS R62, R62 ;  /* 0x0000003e003e7213 */ /* 0x000fe20000000000 */
[C---:B------:R-:W-:Y:S01]  /*179a0*/  FFMA.FTZ R197, -R0.reuse, R52, R197 ;  /* 0x0000003400c57223 */ /* 0x040fe200000101c5 */
[----:B------:R-:W-:Y:S01]  /*179b0*/  FSEL R147, R147, -INF , !P3 ;  /* 0xff80000093937808 */ /* 0x000fe20005800000 */
[----:B------:R-:W-:Y:S01]  /*179c0*/  FFMA.FTZ R88, -R0, R89, R88 ;  /* 0x0000005900587223 */ /* 0x000fe20000010158 */
[----:B------:R-:W-:Y:S02]  /*179d0*/  FSEL R203, R142, -INF , !P4 ;  /* 0xff8000008ecb7808 */ /* 0x000fe40006000000 */
[----:B------:R-:W-:Y:S02]  /*179e0*/  I2FP.F32.S32 R126, R126 ;  /* 0x0000007e007e7245 */ /* 0x000fe40000201400 */
[----:B------:R-:W-:-:S02]  /*179f0*/  I2FP.F32.S32 R188, R188 ;  /* 0x000000bc00bc7245 */ /* 0x000fc40000201400 */
[-C--:B------:R-:W-:Y:S01]  /*17a00*/  ISETP.GE.AND P3, PT, R124, R58.reuse, PT ;  /* 0x0000003a7c00720c */ /* 0x080fe20003f66270 */
[----:B------:R-:W-:Y:S01]  /*17a10*/  IMAD.IADD R124, R8, 0x1, -R138 ;  /* 0x00000001087c7824 */ /* 0x000fe200078e0a8a */
[----:B------:R-:W-:Y:S02]  /*17a20*/  ISETP.GE.AND P4, PT, R140, R58, PT ;  /* 0x0000003a8c00720c */ /* 0x000fe40003f86270 */
[----:B------:R-:W-:Y:S02]  /*17a30*/  IABS R174, R174 ;  /* 0x000000ae00ae7213 */ /* 0x000fe40000000000 */
[----:B------:R-:W-:Y:S01]  /*17a40*/  IABS R79, R79 ;  /* 0x0000004f004f7213 */ /* 0x000fe20000000000 */
[----:B------:R-:W-:Y:S01]  /*17a50*/  IMAD.IADD R89, R8, 0x1, -R125 ;  /* 0x0000000108597824 */ /* 0x000fe200078e0a7d */
[----:B------:R-:W-:Y:S01]  /*17a60*/  I2FP.F32.S32 R176, R176 ;  /* 0x000000b000b07245 */ /* 0x000fe20000201400 */
[C---:B------:R-:W-:Y:S01]  /*17a70*/  FFMA.FTZ R191, -R0.reuse, R126, R191 ;  /* 0x0000007e00bf7223 */ /* 0x040fe200000101bf */
[----:B------:R-:W-:Y:S01]  /*17a80*/  IABS R168, R81 ;  /* 0x0000005100a87213 */ /* 0x000fe20000000000 */
[----:B------:R-:W-:Y:S01]  /*17a90*/  FFMA.FTZ R188, -R0, R188, R211 ;  /* 0x000000bc00bc7223 */ /* 0x000fe200000101d3 */
[----:B------:R-:W-:Y:S01]  /*17aa0*/  IABS R95, R95 ;  /* 0x0000005f005f7213 */ /* 0x000fe20000000000 */
[----:B------:R-:W-:Y:S01]  /*17ab0*/  IMAD.IADD R81, R8, 0x1, -R26 ;  /* 0x0000000108517824 */ /* 0x000fe200078e0a1a */
[----:B------:R-:W-:Y:S01]  /*17ac0*/  I2FP.F32.S32 R62, R62 ;  /* 0x0000003e003e7245 */ /* 0x000fe20000201400 */
[----:B------:R-:W-:Y:S01]  /*17ad0*/  FFMA.FTZ R176, -R0, R176, R219 ;  /* 0x000000b000b07223 */ /* 0x000fe200000101db */
[----:B------:R-:W-:-:S02]  /*17ae0*/  FSEL R193, R122, -INF , !P4 ;  /* 0xff8000007ac17808 */ /* 0x000fc40006000000 */
[----:B------:R-:W-:Y:S01]  /*17af0*/  FSEL R196, R196, -INF , !P4 ;  /* 0xff800000c4c47808 */ /* 0x000fe20006000000 */
[----:B------:R-:W-:Y:S01]  /*17b00*/  FFMA.FTZ R62, -R0, R62, R195 ;  /* 0x0000003e003e7223 */ /* 0x000fe200000101c3 */
[----:B------:R-:W-:Y:S02]  /*17b10*/  I2FP.F32.S32 R174, R174 ;  /* 0x000000ae00ae7245 */ /* 0x000fe40000201400 */
[----:B------:R-:W-:Y:S02]  /*17b20*/  I2FP.F32.S32 R79, R79 ;  /* 0x0000004f004f7245 */ /* 0x000fe40000201400 */
[----:B------:R-:W-:Y:S01]  /*17b30*/  ISETP.GE.AND P4, PT, R78, R58, PT ;  /* 0x0000003a4e00720c */ /* 0x000fe20003f86270 */
[C---:B------:R-:W-:Y:S01]  /*17b40*/  FFMA.FTZ R174, -R0.reuse, R174, R223 ;  /* 0x000000ae00ae7223 */ /* 0x040fe200000101df */
[----:B------:R-:W-:Y:S01]  /*17b50*/  IABS R190, R190 ;  /* 0x000000be00be7213 */ /* 0x000fe20000000000 */
[----:B------:R-:W-:Y:S01]  /*17b60*/  FFMA.FTZ R84, -R0, R79, R84 ;  /* 0x0000004f00547223 */ /* 0x000fe20000010154 */
[----:B------:R-:W-:Y:S01]  /*17b70*/  IABS R87, R87 ;  /* 0x0000005700577213 */ /* 0x000fe20000000000 */
[----:B------:R-:W-:Y:S01]  /*17b80*/  IMAD.IADD R79, R8, 0x1, -R251 ;  /* 0x00000001084f7824 */ /* 0x000fe200078e0afb */
[----:B------:R-:W-:-:S02]  /*17b90*/  IABS R134, R134 ;  /* 0x0000008600867213 */ /* 0x000fc40000000000 */
[----:B------:R-:W-:Y:S02]  /*17ba0*/  I2FP.F32.S32 R168, R168 ;  /* 0x000000a800a87245 */ /* 0x000fe40000201400 */
[----:B------:R-:W-:Y:S02]  /*17bb0*/  IABS R124, R124 ;  /* 0x0000007c007c7213 */ /* 0x000fe40000000000 */
[----:B------:R-:W-:Y:S01]  /*17bc0*/  FSEL R189, R189, -INF , !P6 ;  /* 0xff800000bdbd7808 */ /* 0x000fe20007000000 */
[----:B------:R-:W-:Y:S01]  /*17bd0*/  FFMA.FTZ R168, -R0, R168, R169 ;  /* 0x000000a800a87223 */ /* 0x000fe200000101a9 */
[----:B------:R-:W-:Y:S02]  /*17be0*/  FSEL R200, R197, -INF , !P6 ;  /* 0xff800000c5c87808 */ /* 0x000fe40007000000 */
[----:B------:R-:W-:Y:S02]  /*17bf0*/  I2FP.F32.S32 R95, R95 ;  /* 0x0000005f005f7245 */ /* 0x000fe40000201400 */
[----:B------:R-:W-:-:S02]  /*17c00*/  IABS R192, R192 ;  /* 0x000000c000c07213 */ /* 0x000fc40000000000 */
[----:B------:R-:W-:Y:S01]  /*17c10*/  ISETP.GE.AND P6, PT, R32, R58, PT ;  /* 0x0000003a2000720c */ /* 0x000fe20003fc6270 */
[----:B------:R-:W-:Y:S01]  /*17c20*/  FFMA.FTZ R82, -R0, R95, R82 ;  /* 0x0000005f00527223 */ /* 0x000fe20000010152 */
[----:B------:R-:W-:Y:S02]  /*17c30*/  IABS R89, R89 ;  /* 0x0000005900597213 */ /* 0x000fe40000000000 */
[----:B------:R-:W-:Y:S02]  /*17c40*/  FSEL R195, R130, -INF , !P3 ;  /* 0xff80000082c37808 */ /* 0x000fe40005800000 */
[----:B------:R-:W-:Y:S02]  /*17c50*/  FSEL R198, R191, -INF , !P3 ;  /* 0xff800000bfc67808 */ /* 0x000fe40005800000 */
[----:B------:R-:W-:Y:S02]  /*17c60*/  I2FP.F32.S32 R190, R190 ;  /* 0x000000be00be7245 */ /* 0x000fe40000201400 */
[----:B------:R-:W-:-:S02]  /*17c70*/  FSEL R197, R50, -INF , !P4 ;  /* 0xff80000032c57808 */ /* 0x000fc40006000000 */
[----:B------:R-:W-:Y:S01]  /*17c80*/  FSEL R188, R188, -INF , !P4 ;  /* 0xff800000bcbc7808 */ /* 0x000fe20006000000 */
[C---:B------:R-:W-:Y:S01]  /*17c90*/  FFMA.FTZ R190, -R0.reuse, R190, R207 ;  /* 0x000000be00be7223 */ /* 0x040fe200000101cf */
[----:B------:R-:W-:Y:S02]  /*17ca0*/  I2FP.F32.S32 R87, R87 ;  /* 0x0000005700577245 */ /* 0x000fe40000201400 */
[----:B------:R-:W-:Y:S02]  /*17cb0*/  I2FP.F32.S32 R134, R134 ;  /* 0x0000008600867245 */ /* 0x000fe40000201400 */
[----:B------:R-:W-:Y:S01]  /*17cc0*/  I2FP.F32.S32 R124, R124 ;  /* 0x0000007c007c7245 */ /* 0x000fe20000201400 */
[----:B------:R-:W-:Y:S01]  /*17cd0*/  FFMA.FTZ R90, -R0, R87, R90 ;  /* 0x00000057005a7223 */ /* 0x000fe2000001015a */
[----:B------:R-:W-:Y:S02]  /*17ce0*/  ISETP.GE.AND P3, PT, R181, R58, PT ;  /* 0x0000003ab500720c */ /* 0x000fe40003f66270 */
[----:B------:R-:W-:-:S02]  /*17cf0*/  IABS R170, R170 ;  /* 0x000000aa00aa7213 */ /* 0x000fc40000000000 */
[----:B------:R-:W-:Y:S02]  /*17d00*/  ISETP.GE.AND P4, PT, R155, R58, PT ;  /* 0x0000003a9b00720c */ /* 0x000fe40003f86270 */
[----:B------:R-:W-:Y:S02]  /*17d10*/  IABS R81, R81 ;  /* 0x0000005100517213 */ /* 0x000fe40000000000 */
[----:B------:R-:W-:Y:S02]  /*17d20*/  IABS R186, R186 ;  /* 0x000000ba00ba7213 */ /* 0x000fe40000000000 */
[----:B------:R-:W-:Y:S02]  /*17d30*/  I2FP.F32.S32 R192, R192 ;  /* 0x000000c000c07245 */ /* 0x000fe40000201400 */
[----:B------:R-:W-:Y:S02]  /*17d40*/  FSEL R183, R42, -INF , !P6 ;  /* 0xff8000002ab77808 */ /* 0x000fe40007000000 */
[----:B------:R-:W-:-:S02]  /*17d50*/  FSEL R176, R176, -INF , !P6 ;  /* 0xff800000b0b07808 */ /* 0x000fc40007000000 */
[----:B------:R-:W-:Y:S02]  /*17d60*/  I2FP.F32.S32 R89, R89 ;  /* 0x0000005900597245 */ /* 0x000fe40000201400 */
[----:B------:R-:W-:Y:S01]  /*17d70*/  IABS R172, R172 ;  /* 0x000000ac00ac7213 */ /* 0x000fe20000000000 */
[C---:B------:R-:W-:Y:S01]  /*17d80*/  FFMA.FTZ R134, -R0.reuse, R134, R73 ;  /* 0x0000008600867223 */ /* 0x040fe20000010149 */
[----:B------:R-:W-:Y:S01]  /*17d90*/  ISETP.GE.AND P6, PT, R247, R58, PT ;  /* 0x0000003af700720c */ /* 0x000fe20003fc6270 */
[C---:B------:R-:W-:Y:S01]  /*17da0*/  FFMA.FTZ R201, -R0.reuse, R124, R201 ;  /* 0x0000007c00c97223 */ /* 0x040fe200000101c9 */
[----:B------:R-:W-:Y:S01]  /*17db0*/  I2FP.F32.S32 R170, R170 ;  /* 0x000000aa00aa7245 */ /* 0x000fe20000201400 */
[----:B------:R-:W-:Y:S01]  /*17dc0*/  FFMA.FTZ R192, -R0, R192, R205 ;  /* 0x000000c000c07223 */ /* 0x000fe200000101cd */
[----:B------:R-:W-:Y:S02]  /*17dd0*/  FSEL R181, R40, -INF , !P3 ;  /* 0xff80000028b57808 */ /* 0x000fe40005800000 */
[----:B------:R-:W-:-:S02]  /*17de0*/  FSEL R174, R174, -INF , !P3 ;  /* 0xff800000aeae7808 */ /* 0x000fc40005800000 */
[----:B------:R-:W-:Y:S02]  /*17df0*/  I2FP.F32.S32 R81, R81 ;  /* 0x0000005100517245 */ /* 0x000fe40000201400 */
[----:B------:R-:W-:Y:S02]  /*17e00*/  FSEL R155, R100, -INF , !P4 ;  /* 0xff800000649b7808 */ /* 0x000fe40006000000 */
[----:B------:R-:W-:Y:S01]  /*17e10*/  FSEL R154, R88, -INF , !P4 ;  /* 0xff800000589a7808 */ /* 0x000fe20006000000 */
[----:B------:R-:W-:Y:S01]  /*17e20*/  FFMA.FTZ R102, -R0, R89, R102 ;  /* 0x0000005900667223 */ /* 0x000fe20000010166 */
[----:B------:R-:W-:Y:S01]  /*17e30*/  FSEL R179, R136, -INF , !P5 ;  /* 0xff80000088b37808 */ /* 0x000fe20006800000 */
[C---:B------:R-:W-:Y:S01]  /*17e40*/  FFMA.FTZ R170, -R0.reuse, R170, R249 ;  /* 0x000000aa00aa7223 */ /* 0x040fe200000101f9 */
[----:B------:R-:W-:Y:S01]  /*17e50*/  I2FP.F32.S32 R186, R186 ;  /* 0x000000ba00ba7245 */ /* 0x000fe20000201400 */
[----:B------:R-:W-:Y:S01]  /*17e60*/  FFMA.FTZ R96, -R0, R81, R96 ;  /* 0x0000005100607223 */ /* 0x000fe20000010160 */
[----:B------:R-:W-:-:S02]  /*17e70*/  ISETP.GE.AND P3, PT, R141, R58, PT ;  /* 0x0000003a8d00720c */ /* 0x000fc40003f66270 */
[----:B------:R-:W-:Y:S01]  /*17e80*/  IABS R79, R79 ;  /* 0x0000004f004f7213 */ /* 0x000fe20000000000 */
[----:B------:R-:W-:Y:S01]  /*17e90*/  FFMA.FTZ R186, -R0, R186, R215 ;  /* 0x000000ba00ba7223 */ /* 0x000fe200000101d7 */
[-C--:B------:R-:W-:Y:S02]  /*17ea0*/  ISETP.GE.AND P4, PT, R109, R58.reuse, PT ;  /* 0x0000003a6d00720c */ /* 0x080fe40003f86270 */
[----:B------:R-:W-:Y:S02]  /*17eb0*/  FSEL R163, R163, -INF , !P1 ;  /* 0xff800000a3a37808 */ /* 0x000fe40004800000 */
[----:B------:R-:W-:Y:S02]  /*17ec0*/  FSEL R168, R168, -INF , !P1 ;  /* 0xff800000a8a87808 */ /* 0x000fe40004800000 */
[----:B------:R-:W-:Y:S02]  /*17ed0*/  ISETP.GE.AND P5, PT, R138, R58, PT ;  /* 0x0000003a8a00720c */ /* 0x000fe40003fa6270 */
[----:B------:R-:W-:-:S02]  /*17ee0*/  I2FP.F32.S32 R172, R172 ;  /* 0x000000ac00ac7245 */ /* 0x000fc40000201400 */
[----:B------:R-:W-:Y:S02]  /*17ef0*/  FSEL R157, R94, -INF , !P6 ;  /* 0xff8000005e9d7808 */ /* 0x000fe40007000000 */
[----:B------:R-:W-:Y:S01]  /*17f00*/  FSEL R156, R82, -INF , !P6 ;  /* 0xff800000529c7808 */ /* 0x000fe20007000000 */
[----:B------:R-:W-:Y:S01]  /*17f10*/  IMAD.IADD R81, R8, 0x1, -R139 ;  /* 0x0000000108517824 */ /* 0x000fe200078e0a8b */
[----:B------:R-:W-:Y:S01]  /*17f20*/  ISETP.GE.AND P1, PT, R54, R58, PT ;  /* 0x0000003a3600720c */ /* 0x000fe20003f26270 */
[----:B------:R-:W-:Y:S01]  /*17f30*/  FFMA.FTZ R172, -R0, R172, R241 ;  /* 0x000000ac00ac7223 */ /* 0x000fe200000101f1 */
[----:B------:R-:W-:Y:S02]  /*17f40*/  ISETP.GE.AND P6, PT, R125, R58, PT ;  /* 0x0000003a7d00720c */ /* 0x000fe40003fc6270 */
[----:B------:R-:W-:Y:S02]  /*17f50*/  FSEL R199, R199, -INF , !P0 ;  /* 0xff800000c7c77808 */ /* 0x000fe40004000000 */
[----:B------:R-:W-:-:S02]  /*17f60*/  FSEL R190, R190, -INF , !P0 ;  /* 0xff800000bebe7808 */ /* 0x000fc40004000000 */
[----:B------:R-:W-:Y:S02]  /*17f70*/  I2FP.F32.S32 R79, R79 ;  /* 0x0000004f004f7245 */ /* 0x000fe40000201400 */
[----:B------:R-:W-:Y:S02]  /*17f80*/  FSEL R153, R106, -INF , !P3 ;  /* 0xff8000006a997808 */ /* 0x000fe40005800000 */
[----:B------:R-:W-:Y:S01]  /*17f90*/  FSEL R152, R90, -INF , !P3 ;  /* 0xff8000005a987808 */ /* 0x000fe20005800000 */
[----:B------:R-:W-:Y:S01]  /*17fa0*/  FFMA.FTZ R98, -R0, R79, R98 ;  /* 0x0000004f00627223 */ /* 0x000fe20000010162 */
[----:B------:R-:W-:Y:S02]  /*17fb0*/  FSEL R135, R118, -INF , !P4 ;  /* 0xff80000076877808 */ /* 0x000fe40006000000 */
[----:B------:R-:W-:Y:S02]  /*17fc0*/  FSEL R134, R134, -INF , !P4 ;  /* 0xff80000086867808 */ /* 0x000fe40006000000 */
[----:B------:R-:W-:-:S02]  /*17fd0*/  FSEL R191, R62, -INF , !P5 ;  /* 0xff8000003ebf7808 */ /* 0x000fc40006800000 */
[----:B------:R-:W-:Y:S02]  /*17fe0*/  FSEL R202, R201, -INF , !P5 ;  /* 0xff800000c9ca7808 */ /* 0x000fe40006800000 */
[-C--:B------:R-:W-:Y:S02]  /*17ff0*/  ISETP.GE.AND P0, PT, R48, R58.reuse, PT ;  /* 0x0000003a3000720c */ /* 0x080fe40003f06270 */
[-C--:B------:R-:W-:Y:S02]  /*18000*/  ISETP.GE.AND P3, PT, R139, R58.reuse, PT ;  /* 0x0000003a8b00720c */ /* 0x080fe40003f66270 */
[-C--:B------:R-:W-:Y:S01]  /*18010*/  ISETP.GE.AND P4, PT, R107, R58.reuse, PT ;  /* 0x0000003a6b00720c */ /* 0x080fe20003f86270 */
[----:B------:R-:W-:Y:S01]  /*18020*/  IMAD.IADD R107, R8, 0x1, -R107 ;  /* 0x00000001086b7824 */ /* 0x000fe200078e0a6b */
[----:B------:R-:W-:Y:S02]  /*18030*/  ISETP.GE.AND P5, PT, R66, R58, PT ;  /* 0x0000003a4200720c */ /* 0x000fe40003fa6270 */
[----:B------:R-:W-:-:S02]  /*18040*/  FSEL R201, R60, -INF , !P1 ;  /* 0xff8000003cc97808 */ /* 0x000fc40004800000 */
[----:B------:R-:W-:Y:S02]  /*18050*/  FSEL R192, R192, -INF , !P1 ;  /* 0xff800000c0c07808 */ /* 0x000fe40004800000 */
[----:B------:R-:W-:Y:S02]  /*18060*/  FSEL R139, R114, -INF , !P6 ;  /* 0xff800000728b7808 */ /* 0x000fe40007000000 */
[----:B------:R-:W-:Y:S02]  /*18070*/  FSEL R138, R102, -INF , !P6 ;  /* 0xff800000668a7808 */ /* 0x000fe40007000000 */
[-C--:B------:R-:W-:Y:S02]  /*18080*/  ISETP.GE.AND P1, PT, R173, R58.reuse, PT ;  /* 0x0000003aad00720c */ /* 0x080fe40003f26270 */
[----:B------:R-:W-:Y:S01]  /*18090*/  ISETP.GE.AND P6, PT, R99, R58, PT ;  /* 0x0000003a6300720c */ /* 0x000fe20003fc6270 */
[C---:B------:R-:W-:Y:S01]  /*180a0*/  IMAD.IADD R99, R8.reuse, 0x1, -R99 ;  /* 0x0000000108637824 */ /* 0x040fe200078e0a63 */
[----:B------:R-:W-:Y:S01]  /*180b0*/  FSEL R171, R171, -INF , !P0 ;  /* 0xff800000abab7808 */ /* 0x000fe20004000000 */
[----:B------:R-:W-:Y:S01]  /*180c0*/  IMAD.IADD R87, R8, 0x1, -R123 ;  /* 0x0000000108577824 */ /* 0x000fe200078e0a7b */
[----:B------:R-:W-:Y:S01]  /*180d0*/  FSEL R170, R170, -INF , !P0 ;  /* 0xff800000aaaa7808 */ /* 0x000fe20004000000 */
[----:B------:R-:W-:Y:S01]  /*180e0*/  VIADD R73, R13, 0x8 ;  /* 0x000000080d497836 */ /* 0x000fe20000000000 */
[----:B------:R-:W-:-:S02]  /*180f0*/  FSEL R187, R187, -INF , !P5 ;  /* 0xff800000bbbb7808 */ /* 0x000fc40006800000 */
[----:B------:R-:W-:Y:S02]  /*18100*/  FSEL R186, R186, -INF , !P5 ;  /* 0xff800000baba7808 */ /* 0x000fe40006800000 */
[-C--:B------:R-:W-:Y:S02]  /*18110*/  ISETP.GE.AND P0, PT, R251, R58.reuse, PT ;  /* 0x0000003afb00720c */ /* 0x080fe40003f06270 */
[----:B------:R-:W-:Y:S02]  /*18120*/  ISETP.GE.AND P5, PT, R46, R58, PT ;  /* 0x0000003a2e00720c */ /* 0x000fe40003fa6270 */
[----:B------:R-:W-:Y:S02]  /*18130*/  FSEL R173, R34, -INF , !P1 ;  /* 0xff80000022ad7808 */ /* 0x000fe40004800000 */
[----:B------:R-:W-:Y:S02]  /*18140*/  FSEL R172, R172, -INF , !P1 ;  /* 0xff800000acac7808 */ /* 0x000fe40004800000 */
[----:B------:R-:W-:-:S02]  /*18150*/  IABS R107, R107 ;  /* 0x0000006b006b7213 */ /* 0x000fc40000000000 */
[----:B------:R-:W-:Y:S01]  /*18160*/  FSEL R127, R24, -INF , !P6 ;  /* 0xff800000187f7808 */ /* 0x000fe20007000000 */
[----:B------:R-:W-:Y:S01]  /*18170*/  IMAD.IADD R24, R8, 0x1, -R85 ;  /* 0x0000000108187824 */ /* 0x000fe200078e0a55 */
[----:B------:R-:W-:Y:S01]  /*18180*/  ISETP.GE.AND P1, PT, R26, R58, PT ;  /* 0x0000003a1a00720c */ /* 0x000fe20003f26270 */
[----:B------:R-:W-:Y:S01]  /*18190*/  IMAD.IADD R26, R6, 0x1, -R73 ;  /* 0x00000001061a7824 */ /* 0x000fe200078e0a49 */
[----:B------:R-:W-:Y:S01]  /*181a0*/  IABS R81, R81 ;  /* 0x0000005100517213 */ /* 0x000fe20000000000 */
[----:B------:R-:W-:Y:S01]  /*181b0*/  IMAD.IADD R79, R8, 0x1, -R133 ;  /* 0x00000001084f7824 */ /* 0x000fe200078e0a85 */
[----:B------:R-:W-:Y:S02]  /*181c0*/  IABS R99, R99 ;  /* 0x0000006300637213 */ /* 0x000fe40000000000 */
[----:B------:R-:W-:Y:S02]  /*181d0*/  FSEL R141, R112, -INF , !P0 ;  /* 0xff800000708d7808 */ /* 0x000fe40004000000 */
[----:B------:R-:W-:-:S02]  /*181e0*/  FSEL R140, R98, -INF , !P0 ;  /* 0xff800000628c7808 */ /* 0x000fc40004000000 */
[----:B------:R-:W-:Y:S02]  /*181f0*/  IABS R87, R87 ;  /* 0x0000005700577213 */ /* 0x000fe40000000000 */
[----:B------:R-:W-:Y:S02]  /*18200*/  FSEL R159, R92, -INF , !P5 ;  /* 0xff8000005c9f7808 */ /* 0x000fe40006800000 */
[----:B------:R-:W-:Y:S02]  /*18210*/  FSEL R158, R84, -INF , !P5 ;  /* 0xff800000549e7808 */ /* 0x000fe40006800000 */
[-C--:B------:R-:W-:Y:S01]  /*18220*/  ISETP.GE.AND P0, PT, R101, R58.reuse, PT ;  /* 0x0000003a6500720c */ /* 0x080fe20003f06270 */
[C---:B------:R-:W-:Y:S01]  /*18230*/  IMAD.IADD R101, R8.reuse, 0x1, -R101 ;  /* 0x0000000108657824 */ /* 0x040fe200078e0a65 */
[----:B------:R-:W-:Y:S01]  /*18240*/  I2FP.F32.S32 R40, R107 ;  /* 0x0000006b00287245 */ /* 0x000fe20000201400 */
[----:B------:R-:W-:Y:S01]  /*18250*/  IMAD.IADD R118, R8, 0x1, -R83 ;  /* 0x0000000108767824 */ /* 0x000fe200078e0a53 */
[----:B------:R-:W-:-:S02]  /*18260*/  ISETP.GE.AND P5, PT, R123, R58, PT ;  /* 0x0000003a7b00720c */ /* 0x000fc40003fa6270 */
[----:B------:R-:W-:Y:S02]  /*18270*/  I2FP.F32.S32 R81, R81 ;  /* 0x0000005100517245 */ /* 0x000fe40000201400 */
[----:B------:R-:W-:Y:S02]  /*18280*/  I2FP.F32.S32 R99, R99 ;  /* 0x0000006300637245 */ /* 0x000fe40000201400 */
[----:B------:R-:W-:Y:S02]  /*18290*/  IABS R24, R24 ;  /* 0x0000001800187213 */ /* 0x000fe40000000000 */
[----:B------:R-:W-:Y:S02]  /*182a0*/  I2FP.F32.S32 R87, R87 ;  /* 0x0000005700577245 */ /* 0x000fe40000201400 */
[----:B------:R-:W-:Y:S01]  /*182b0*/  IABS R26, R26 ;  /* 0x0000001a001a7213 */ /* 0x000fe20000000000 */
[C---:B------:R-:W-:Y:S01]  /*182c0*/  FFMA.FTZ R9, -R0.reuse, R40, R9 ;  /* 0x0000002800097223 */ /* 0x040fe20000010109 */
[----:B------:R-:W-:Y:S01]  /*182d0*/  IABS R79, R79 ;  /* 0x0000004f004f7213 */ /* 0x000fe20000000000 */
[----:B------:R-:W-:Y:S01]  /*182e0*/  FFMA.FTZ R110, -R0, R81, R110 ;  /* 0x00000051006e7223 */ /* 0x000fe2000001016e */
[----:B------:R-:W-:Y:S01]  /*182f0*/  FSEL R137, R116, -INF , !P5 ;  /* 0xff80000074897808 */ /* 0x000fe20006800000 */
[----:B------:R-:W-:Y:S01]  /*18300*/  IMAD.IADD R116, R8, 0x1, -R77 ;  /* 0x0000000108747824 */ /* 0x000fe200078e0a4d */
[----:B------:R-:W-:Y:S01]  /*18310*/  IABS R101, R101 ;  /* 0x0000006500657213 */ /* 0x000fe20000000000 */
[C---:B------:R-:W-:Y:S01]  /*18320*/  FFMA.FTZ R64, -R0.reuse, R99, R64 ;  /* 0x0000006300407223 */ /* 0x040fe20000010140 */
[----:B------:R-:W-:Y:S01]  /*18330*/  I2FP.F32.S32 R24, R24 ;  /* 0x0000001800187245 */ /* 0x000fe20000201400 */
[----:B------:R-:W-:Y:S01]  /*18340*/  FFMA.FTZ R104, -R0, R87, R104 ;  /* 0x0000005700687223 */ /* 0x000fe20000010168 */
[----:B------:R-:W-:-:S02]  /*18350*/  I2FP.F32.S32 R32, R26 ;  /* 0x0000001a00207245 */ /* 0x000fc40000201400 */
[----:B------:R-:W-:Y:S02]  /*18360*/  IABS R118, R118 ;  /* 0x0000007600767213 */ /* 0x000fe40000000000 */
[----:B------:R-:W-:Y:S02]  /*18370*/  I2FP.F32.S32 R79, R79 ;  /* 0x0000004f004f7245 */ /* 0x000fe40000201400 */
[----:B------:R-:W-:Y:S02]  /*18380*/  FSEL R143, R108, -INF , !P1 ;  /* 0xff8000006c8f7808 */ /* 0x000fe40004800000 */
[----:B------:R-:W-:Y:S01]  /*18390*/  FSEL R142, R96, -INF , !P1 ;  /* 0xff800000608e7808 */ /* 0x000fe20004800000 */
[----:B------:R-:W-:Y:S01]  /*183a0*/  FFMA.FTZ R5, -R0, R24, R5 ;  /* 0x0000001800057223 */ /* 0x000fe20000010105 */
[----:B------:R-:W-:Y:S02]  /*183b0*/  ISETP.GE.AND P1, PT, R133, R58, PT ;  /* 0x0000003a8500720c */ /* 0x000fe40003f26270 */
[----:B------:R-:W-:-:S02]  /*183c0*/  I2FP.F32.S32 R26, R101 ;  /* 0x00000065001a7245 */ /* 0x000fc40000201400 */
[----:B------:R-:W-:Y:S01]  /*183d0*/  FSEL R122, R9, -INF , !P4 ;  /* 0xff800000097a7808 */ /* 0x000fe20006000000 */
[----:B------:R-:W-:Y:S01]  /*183e0*/  IMAD.IADD R9, R8, 0x1, -R13 ;  /* 0x0000000108097824 */ /* 0x000fe200078e0a0d */
[----:B------:R-:W-:Y:S01]  /*183f0*/  FSEL R133, R120, -INF , !P3 ;  /* 0xff80000078857808 */ /* 0x000fe20005800000 */
[----:B------:R-:W-:Y:S01]  /*18400*/  FFMA.FTZ R63, -R0, R32, R63 ;  /* 0x00000020003f7223 */ /* 0x000fe2000001013f */
[----:B------:R-:W-:Y:S02]  /*18410*/  FSEL R132, R110, -INF , !P3 ;  /* 0xff8000006e847808 */ /* 0x000fe40005800000 */
[----:B------:R-:W-:Y:S02]  /*18420*/  IABS R116, R116 ;  /* 0x0000007400747213 */ /* 0x000fe40000000000 */
[----:B------:R-:W-:Y:S01]  /*18430*/  I2FP.F32.S32 R118, R118 ;  /* 0x0000007600767245 */ /* 0x000fe20000201400 */
[----:B------:R-:W-:Y:S01]  /*18440*/  FFMA.FTZ R74, -R0, R79, R74 ;  /* 0x0000004f004a7223 */ /* 0x000fe2000001014a */
[----:B------:R-:W-:-:S02]  /*18450*/  ISETP.GE.AND P3, PT, R85, R58, PT ;  /* 0x0000003a5500720c */ /* 0x000fc40003f66270 */
[----:B------:R-:W-:Y:S02]  /*18460*/  FSEL R126, R64, -INF , !P6 ;  /* 0xff800000407e7808 */ /* 0x000fe40007000000 */
[----:B------:R-:W-:Y:S02]  /*18470*/  FSEL R123, R44, -INF , !P4 ;  /* 0xff8000002c7b7808 */ /* 0x000fe40006000000 */
[----:B------:R-:W-:Y:S02]  /*18480*/  FSEL R136, R104, -INF , !P5 ;  /* 0xff80000068887808 */ /* 0x000fe40006800000 */
[-C--:B------:R-:W-:Y:S02]  /*18490*/  ISETP.GE.AND P6, PT, R13, R58.reuse, PT ;  /* 0x0000003a0d00720c */ /* 0x080fe40003fc6270 */
[----:B------:R-:W-:Y:S01]  /*184a0*/  ISETP.GE.AND P4, PT, R73, R58, PT ;  /* 0x0000003a4900720c */ /* 0x000fe20003f86270 */
[----:B------:R-:W-:Y:S01]  /*184b0*/  FFMA.FTZ R26, -R0, R26, R75 ;  /* 0x0000001a001a7223 */ /* 0x000fe2000001014b */
[----:B------:R-:W-:Y:S01]  /*184c0*/  ISETP.GE.AND P5, PT, R93, R58, PT ;  /* 0x0000003a5d00720c */ /* 0x000fe20003fa6270 */
[----:B------:R-:W-:Y:S01]  /*184d0*/  IMAD.IADD R93, R8, 0x1, -R93 ;  /* 0x00000001085d7824 */ /* 0x000fe200078e0a5d */
[----:B------:R-:W-:Y:S01]  /*184e0*/  I2FP.F32.S32 R116, R116 ;  /* 0x0000007400747245 */ /* 0x000fe20000201400 */
[----:B------:R-:W-:Y:S01]  /*184f0*/  FFMA.FTZ R118, -R0, R118, R7 ;  /* 0x0000007600767223 */ /* 0x000fe20000010107 */
[----:B------:R-:W-:-:S02]  /*18500*/  IABS R9, R9 ;  /* 0x0000000900097213 */ /* 0x000fc40000000000 */
[----:B------:R-:W-:Y:S02]  /*18510*/  FSEL R120, R5, -INF , !P3 ;  /* 0xff80000005787808 */ /* 0x000fe40005800000 */
[----:B------:R-:W-:Y:S02]  /*18520*/  FSEL R5, R63, -INF , !P4 ;  /* 0xff8000003f057808 */ /* 0x000fe40006000000 */
[----:B------:R-:W-:Y:S02]  /*18530*/  FSEL R7, R20, -INF , !P6 ;  /* 0xff80000014077808 */ /* 0x000fe40007000000 */
[----:B------:R-:W-:Y:S02]  /*18540*/  FSEL R131, R131, -INF , !P1 ;  /* 0xff80000083837808 */ /* 0x000fe40004800000 */
[----:B------:R-:W-:Y:S01]  /*18550*/  FSEL R130, R74, -INF , !P1 ;  /* 0xff8000004a827808 */ /* 0x000fe20004800000 */
[----:B------:R-:W-:Y:S01]  /*18560*/  IMAD.IADD R114, R8, 0x1, -R61 ;  /* 0x0000000108727824 */ /* 0x000fe200078e0a3d */
[----:B------:R-:W-:Y:S01]  /*18570*/  ISETP.GE.AND P1, PT, R83, R58, PT ;  /* 0x0000003a5300720c */ /* 0x000fe20003f26270 */
[----:B------:R-:W-:Y:S01]  /*18580*/  FFMA.FTZ R116, -R0, R116, R11 ;  /* 0x0000007400747223 */ /* 0x000fe2000001010b */
[----:B------:R-:W-:-:S02]  /*18590*/  IABS R93, R93 ;  /* 0x0000005d005d7213 */ /* 0x000fc40000000000 */
[----:B------:R-:W-:Y:S02]  /*185a0*/  FSEL R129, R80, -INF , !P0 ;  /* 0xff80000050817808 */ /* 0x000fe40004000000 */
[----:B------:R-:W-:Y:S02]  /*185b0*/  FSEL R128, R26, -INF , !P0 ;  /* 0xff8000001a807808 */ /* 0x000fe40004000000 */
[----:B------:R-:W-:Y:S02]  /*185c0*/  I2FP.F32.S32 R9, R9 ;  /* 0x0000000900097245 */ /* 0x000fe40000201400 */
[----:B------:R-:W-:Y:S02]  /*185d0*/  ISETP.GE.AND P0, PT, R77, R58, PT ;  /* 0x0000003a4d00720c */ /* 0x000fe40003f06270 */
[----:B------:R-:W-:Y:S02]  /*185e0*/  FMNMX3.FTZ R20, R7, R43, R5, !PT ;  /* 0x0000002b07147276 */ /* 0x000fe40007810005 */
[----:B------:R-:W-:-:S02]  /*185f0*/  FSEL R119, R18, -INF , !P1 ;  /* 0xff80000012777808 */ /* 0x000fc40004800000 */
[----:B------:R-:W-:Y:S01]  /*18600*/  FSEL R118, R118, -INF , !P1 ;  /* 0xff80000076767808 */ /* 0x000fe20004800000 */
[----:B------:R-:W-:Y:S01]  /*18610*/  FFMA.FTZ R3, -R0, R9, R3 ;  /* 0x0000000900037223 */ /* 0x000fe20000010103 */
[----:B------:R-:W-:Y:S02]  /*18620*/  I2FP.F32.S32 R34, R93 ;  /* 0x0000005d00227245 */ /* 0x000fe40000201400 */
[----:B------:R-:W-:Y:S02]  /*18630*/  ISETP.GE.AND P1, PT, R73, R58, PT ;  /* 0x0000003a4900720c */ /* 0x000fe40003f26270 */
[----:B------:R-:W-:Y:S02]  /*18640*/  IABS R114, R114 ;  /* 0x0000007200727213 */ /* 0x000fe40000000000 */
[----:B------:R-:W-:Y:S02]  /*18650*/  FSEL R117, R117, -INF , !P0 ;  /* 0xff80000075757808 */ /* 0x000fe40004000000 */
[----:B------:R-:W-:-:S02]  /*18660*/  FSEL R116, R116, -INF , !P0 ;  /* 0xff80000074747808 */ /* 0x000fc40004000000 */
[----:B------:R-:W-:Y:S02]  /*18670*/  FMNMX3.FTZ R20, R20, R41, R51, !PT ;  /* 0x0000002914147276 */ /* 0x000fe40007810033 */
[----:B------:R-:W-:Y:S01]  /*18680*/  ISETP.GE.AND P0, PT, R13, R58, PT ;  /* 0x0000003a0d00720c */ /* 0x000fe20003f06270 */
[----:B------:R-:W-:Y:S01]  /*18690*/  FFMA.FTZ R34, -R0, R34, R45 ;  /* 0x0000002200227223 */ /* 0x000fe2000001012d */
[----:B------:R-:W-:Y:S02]  /*186a0*/  FSEL R18, R10, -INF , !P1 ;  /* 0xff8000000a127808 */ /* 0x000fe40004800000 */
[----:B------:R-:W-:Y:S02]  /*186b0*/  I2FP.F32.S32 R114, R114 ;  /* 0x0000007200727245 */ /* 0x000fe40000201400 */
[----:B------:R-:W-:Y:S02]  /*186c0*/  FMNMX3.FTZ R10, R20, R49, R47, !PT ;  /* 0x00000031140a7276 */ /* 0x000fe4000781002f */
[----:B------:R-:W-:Y:S01]  /*186d0*/  FSEL R20, R3, -INF , !P0 ;  /* 0xff80000003147808 */ /* 0x000fe20004000000 */
[----:B------:R-:W-:Y:S01]  /*186e0*/  FFMA.FTZ R114, -R0, R114, R27 ;  /* 0x0000007200727223 */ /* 0x000fe2000001011b */
[----:B------:R-:W-:-:S02]  /*186f0*/  FSEL R125, R68, -INF , !P5 ;  /* 0xff800000447d7808 */ /* 0x000fc40006800000 */
[----:B------:R-:W-:Y:S02]  /*18700*/  FSEL R124, R34, -INF , !P5 ;  /* 0xff800000227c7808 */ /* 0x000fe40006800000 */
[----:B------:R-:W-:Y:S02]  /*18710*/  FMNMX3.FTZ R3, R20, R16, R18, !PT ;  /* 0x0000001014037276 */ /* 0x000fe40007810012 */
[----:B------:R-:W-:Y:S02]  /*18720*/  ISETP.GE.AND P5, PT, R61, R58, PT ;  /* 0x0000003a3d00720c */ /* 0x000fe40003fa6270 */
[----:B------:R-:W-:Y:S02]  /*18730*/  FMNMX3.FTZ R3, R3, R12, R38, !PT ;  /* 0x0000000c03037276 */ /* 0x000fe40007810026 */
[----:B------:R-:W-:Y:S02]  /*18740*/  FSEL R115, R115, -INF , !P5 ;  /* 0xff80000073737808 */ /* 0x000fe40006800000 */
[----:B------:R-:W-:-:S02]  /*18750*/  FSEL R114, R114, -INF , !P5 ;  /* 0xff80000072727808 */ /* 0x000fc40006800000 */
[----:B------:R-:W-:Y:S02]  /*18760*/  ISETP.NE.AND P5, PT, R4, RZ, PT ;  /* 0x000000ff0400720c */ /* 0x000fe40003fa5270 */
        /* <DEDUP_REMOVED lines=38> */
[C---:B------:R-:W-:Y:S01]  /*189d0*/  VIADD R61, R13.reuse, 0xe9 ;  /* 0x000000e90d3d7836 */ /* 0x040fe20000000000 */
[----:B------:R-:W-:Y:S01]  /*189e0*/  FMNMX3.FTZ R4, R4, R141, R139, !PT ;  /* 0x0000008d04047276 */ /* 0x000fe2000781008b */
[----:B------:R-:W-:Y:S01]  /*189f0*/  VIADD R45, R13, 0xf0 ;  /* 0x000000f00d2d7836 */ /* 0x000fe20000000000 */
[----:B------:R-:W-:Y:S01]  /*18a00*/  FMNMX3.FTZ R3, R3, R152, R142, !PT ;  /* 0x0000009803037276 */ /* 0x000fe2000781008e */
[C---:B------:R-:W-:Y:S02]  /*18a10*/  VIADD R27, R13.reuse, 0xf1 ;  /* 0x000000f10d1b7836 */ /* 0x040fe40000000000 */
[C---:B------:R-:W-:Y:S01]  /*18a20*/  VIADD R11, R13.reuse, 0xf8 ;  /* 0x000000f80d0b7836 */ /* 0x040fe20000000000 */
[----:B------:R-:W-:Y:S01]  /*18a30*/  FSEL R121, R22, -INF , !P3 ;  /* 0xff80000016797808 */ /* 0x000fe20005800000 */
[----:B------:R-:W-:Y:S01]  /*18a40*/  VIADD R9, R13, 0xf9 ;  /* 0x000000f90d097836 */ /* 0x000fe20000000000 */
[----:B------:R-:W-:Y:S01]  /*18a50*/  FMNMX3.FTZ R4, R4, R137, R135, !PT ;  /* 0x0000008904047276 */ /* 0x000fe20007810087 */
[C---:B------:R-:W-:Y:S01]  /*18a60*/  IMAD.IADD R24, R6.reuse, 0x1, -R61 ;  /* 0x0000000106187824 */ /* 0x040fe200078e0a3d */
[----:B------:R-:W-:Y:S01]  /*18a70*/  FMNMX3.FTZ R3, R3, R140, R138, !PT ;  /* 0x0000008c03037276 */ /* 0x000fe2000781008a */
[C---:B------:R-:W-:Y:S01]  /*18a80*/  IMAD.IADD R22, R6.reuse, 0x1, -R45 ;  /* 0x0000000106167824 */ /* 0x040fe200078e0a2d */
[-C--:B------:R-:W-:Y:S01]  /*18a90*/  ISETP.GE.AND P6, PT, R61, R58.reuse, PT ;  /* 0x0000003a3d00720c */ /* 0x080fe20003fc6270 */
[C---:B------:R-:W-:Y:S01]  /*18aa0*/  IMAD.IADD R13, R6.reuse, 0x1, -R27 ;  /* 0x00000001060d7824 */ /* 0x040fe200078e0a1b */
[-C--:B------:R-:W-:Y:S01]  /*18ab0*/  ISETP.GE.AND P4, PT, R45, R58.reuse, PT ;  /* 0x0000003a2d00720c */ /* 0x080fe20003f86270 */
[----:B------:R-:W-:Y:S01]  /*18ac0*/  IMAD.IADD R10, R6, 0x1, -R11 ;  /* 0x00000001060a7824 */ /* 0x000fe200078e0a0b */
[-C--:B------:R-:W-:Y:S01]  /*18ad0*/  ISETP.GE.AND P3, PT, R27, R58.reuse, PT ;  /* 0x0000003a1b00720c */ /* 0x080fe20003f66270 */
[C---:B------:R-:W-:Y:S01]  /*18ae0*/  IMAD.IADD R61, R8.reuse, 0x1, -R61 ;  /* 0x00000001083d7824 */ /* 0x040fe200078e0a3d */
[-C--:B------:R-:W-:Y:S01]  /*18af0*/  ISETP.GE.AND P1, PT, R11, R58.reuse, PT ;  /* 0x0000003a0b00720c */ /* 0x080fe20003f26270 */
[C---:B------:R-:W-:Y:S01]  /*18b00*/  IMAD.IADD R45, R8.reuse, 0x1, -R45 ;  /* 0x00000001082d7824 */ /* 0x040fe200078e0a2d */
[----:B------:R-:W-:Y:S01]  /*18b10*/  ISETP.GE.AND P0, PT, R9, R58, PT ;  /* 0x0000003a0900720c */ /* 0x000fe20003f06270 */
[----:B------:R-:W-:Y:S01]  /*18b20*/  IMAD.IADD R27, R8, 0x1, -R27 ;  /* 0x00000001081b7824 */ /* 0x000fe200078e0a1b */
[----:B------:R-:W-:Y:S01]  /*18b30*/  FMNMX3.FTZ R4, R4, R133, R131, !PT ;  /* 0x0000008504047276 */ /* 0x000fe20007810083 */
[----:B------:R-:W-:Y:S01]  /*18b40*/  IMAD.IADD R11, R8, 0x1, -R11 ;  /* 0x00000001080b7824 */ /* 0x000fe200078e0a0b */
[----:B------:R-:W-:Y:S01]  /*18b50*/  IABS R24, R24 ;  /* 0x0000001800187213 */ /* 0x000fe20000000000 */
[----:B------:R-:W-:-:S02]  /*18b60*/  IMAD.IADD R6, R6, 0x1, -R9 ;  /* 0x0000000106067824 */ /* 0x000fc400078e0a09 */
[----:B------:R-:W-:Y:S01]  /*18b70*/  IMAD.IADD R8, R8, 0x1, -R9 ;  /* 0x0000000108087824 */ /* 0x000fe200078e0a09 */
[----:B------:R-:W-:Y:S02]  /*18b80*/  FMNMX3.FTZ R9, R3, R136, R134, !PT ;  /* 0x0000008803097276 */ /* 0x000fe40007810086 */
[----:B------:R-:W-:Y:S02]  /*18b90*/  IABS R22, R22 ;  /* 0x0000001600167213 */ /* 0x000fe40000000000 */
[----:B------:R-:W-:Y:S02]  /*18ba0*/  FMNMX3.FTZ R4, R4, R129, R127, !PT ;  /* 0x0000008104047276 */ /* 0x000fe4000781007f */
[----:B------:R-:W-:Y:S02]  /*18bb0*/  I2FP.F32.S32 R24, R24 ;  /* 0x0000001800187245 */ /* 0x000fe40000201400 */
[----:B------:R-:W-:Y:S02]  /*18bc0*/  FMNMX3.FTZ R9, R9, R132, R130, !PT ;  /* 0x0000008409097276 */ /* 0x000fe40007810082 */
[----:B------:R-:W-:-:S02]  /*18bd0*/  I2FP.F32.S32 R22, R22 ;  /* 0x0000001600167245 */ /* 0x000fc40000201400 */
[----:B------:R-:W-:Y:S02]  /*18be0*/  IABS R13, R13 ;  /* 0x0000000d000d7213 */ /* 0x000fe40000000000 */
[----:B------:R-:W-:Y:S02]  /*18bf0*/  IABS R10, R10 ;  /* 0x0000000a000a7213 */ /* 0x000fe40000000000 */
[----:B------:R-:W-:Y:S02]  /*18c00*/  IABS R61, R61 ;  /* 0x0000003d003d7213 */ /* 0x000fe40000000000 */
[----:B------:R-:W-:Y:S02]  /*18c10*/  IABS R45, R45 ;  /* 0x0000002d002d7213 */ /* 0x000fe40000000000 */
[----:B------:R-:W-:Y:S01]  /*18c20*/  FMNMX3.FTZ R32, R4, R125, R123, !PT ;  /* 0x0000007d04207276 */ /* 0x000fe2000781007b */
[C---:B------:R-:W-:Y:S01]  /*18c30*/  FFMA.FTZ R21, -R0.reuse, R24, R21 ;  /* 0x0000001800157223 */ /* 0x040fe20000010115 */
[----:B------:R-:W-:Y:S01]  /*18c40*/  FMNMX3.FTZ R9, R9, R128, R126, !PT ;  /* 0x0000008009097276 */ /* 0x000fe2000781007e */
[----:B------:R-:W-:Y:S01]  /*18c50*/  FFMA.FTZ R22, -R0, R22, R25 ;  /* 0x0000001600167223 */ /* 0x000fe20000010119 */
[----:B------:R-:W-:-:S02]  /*18c60*/  IABS R6, R6 ;  /* 0x0000000600067213 */ /* 0x000fc40000000000 */
[----:B------:R-:W-:Y:S02]  /*18c70*/  I2FP.F32.S32 R13, R13 ;  /* 0x0000000d000d7245 */ /* 0x000fe40000201400 */
[----:B------:R-:W-:Y:S02]  /*18c80*/  I2FP.F32.S32 R10, R10 ;  /* 0x0000000a000a7245 */ /* 0x000fe40000201400 */
[----:B------:R-:W-:Y:S02]  /*18c90*/  IABS R27, R27 ;  /* 0x0000001b001b7213 */ /* 0x000fe40000000000 */
[----:B------:R-:W-:Y:S02]  /*18ca0*/  I2FP.F32.S32 R61, R61 ;  /* 0x0000003d003d7245 */ /* 0x000fe40000201400 */
[----:B------:R-:W-:Y:S02]  /*18cb0*/  I2FP.F32.S32 R24, R45 ;  /* 0x0000002d00187245 */ /* 0x000fe40000201400 */
[----:B------:R-:W-:-:S02]  /*18cc0*/  IABS R11, R11 ;  /* 0x0000000b000b7213 */ /* 0x000fc40000000000 */
[----:B------:R-:W-:Y:S02]  /*18cd0*/  FMNMX3.FTZ R32, R32, R121, R119, !PT ;  /* 0x0000007920207276 */ /* 0x000fe40007810077 */
[----:B------:R-:W-:Y:S01]  /*18ce0*/  FMNMX3.FTZ R9, R9, R124, R122, !PT ;  /* 0x0000007c09097276 */ /* 0x000fe2000781007a */
[C---:B------:R-:W-:Y:S01]  /*18cf0*/  FFMA.FTZ R13, -R0.reuse, R13, R17 ;  /* 0x0000000d000d7223 */ /* 0x040fe20000010111 */
[----:B------:R-:W-:Y:S01]  /*18d00*/  I2FP.F32.S32 R6, R6 ;  /* 0x0000000600067245 */ /* 0x000fe20000201400 */
[C---:B------:R-:W-:Y:S01]  /*18d10*/  FFMA.FTZ R10, -R0.reuse, R10, R35 ;  /* 0x0000000a000a7223 */ /* 0x040fe20000010123 */
[----:B------:R-:W-:Y:S01]  /*18d20*/  I2FP.F32.S32 R26, R27 ;  /* 0x0000001b001a7245 */ /* 0x000fe20000201400 */
[C---:B------:R-:W-:Y:S01]  /*18d30*/  FFMA.FTZ R23, -R0.reuse, R61, R23 ;  /* 0x0000003d00177223 */ /* 0x040fe20000010117 */
[----:B------:R-:W-:Y:S01]  /*18d40*/  IABS R8, R8 ;  /* 0x0000000800087213 */ /* 0x000fe20000000000 */
[----:B------:R-:W-:Y:S01]  /*18d50*/  FFMA.FTZ R24, -R0, R24, R29 ;  /* 0x0000001800187223 */ /* 0x000fe2000001011d */
[----:B------:R-:W-:-:S02]  /*18d60*/  I2FP.F32.S32 R4, R11 ;  /* 0x0000000b00047245 */ /* 0x000fc40000201400 */
[----:B------:R-:W-:Y:S02]  /*18d70*/  FSEL R113, R21, -INF , !P6 ;  /* 0xff80000015717808 */ /* 0x000fe40007000000 */
[----:B------:R-:W-:Y:S02]  /*18d80*/  FSEL R111, R22, -INF , !P4 ;  /* 0xff800000166f7808 */ /* 0x000fe40006000000 */
[----:B------:R-:W-:Y:S02]  /*18d90*/  FMNMX3.FTZ R32, R32, R117, R115, !PT ;  /* 0x0000007520207276 */ /* 0x000fe40007810073 */
[----:B------:R-:W-:Y:S01]  /*18da0*/  FMNMX3.FTZ R9, R9, R120, R118, !PT ;  /* 0x0000007809097276 */ /* 0x000fe20007810076 */
[C---:B------:R-:W-:Y:S01]  /*18db0*/  FFMA.FTZ R6, -R0.reuse, R6, R37 ;  /* 0x0000000600067223 */ /* 0x040fe20000010125 */
[----:B------:R-:W-:Y:S01]  /*18dc0*/  I2FP.F32.S32 R3, R8 ;  /* 0x0000000800037245 */ /* 0x000fe20000201400 */
[C---:B------:R-:W-:Y:S01]  /*18dd0*/  FFMA.FTZ R26, -R0.reuse, R26, R33 ;  /* 0x0000001a001a7223 */ /* 0x040fe20000010121 */
[----:B------:R-:W-:Y:S01]  /*18de0*/  FSEL R109, R13, -INF , !P3 ;  /* 0xff8000000d6d7808 */ /* 0x000fe20005800000 */
[----:B------:R-:W-:Y:S01]  /*18df0*/  FFMA.FTZ R4, -R0, R4, R19 ;  /* 0x0000000400047223 */ /* 0x000fe20000010113 */
[----:B------:R-:W-:-:S02]  /*18e00*/  FSEL R107, R10, -INF , !P1 ;  /* 0xff8000000a6b7808 */ /* 0x000fc40004800000 */
[----:B------:R-:W-:Y:S02]  /*18e10*/  FMNMX3.FTZ R32, R32, R113, R111, !PT ;  /* 0x0000007120207276 */ /* 0x000fe4000781006f */
[----:B------:R-:W-:Y:S02]  /*18e20*/  FSEL R112, R23, -INF , !P6 ;  /* 0xff80000017707808 */ /* 0x000fe40007000000 */
[----:B------:R-:W-:Y:S02]  /*18e30*/  FSEL R110, R24, -INF , !P4 ;  /* 0xff800000186e7808 */ /* 0x000fe40006000000 */
[----:B------:R-:W-:Y:S01]  /*18e40*/  FMNMX3.FTZ R9, R9, R116, R114, !PT ;  /* 0x0000007409097276 */ /* 0x000fe20007810072 */
[----:B------:R-:W-:Y:S01]  /*18e50*/  FFMA.FTZ R3, -R0, R3, R31 ;  /* 0x0000000300037223 */ /* 0x000fe2000001011f */
[----:B------:R-:W-:Y:S02]  /*18e60*/  FSEL R105, R6, -INF , !P0 ;  /* 0xff80000006697808 */ /* 0x000fe40004000000 */
[----:B------:R-:W-:-:S02]  /*18e70*/  FMNMX3.FTZ R8, R32, R109, R107, !PT ;  /* 0x0000006d20087276 */ /* 0x000fc4000781006b */
[----:B------:R-:W-:Y:S02]  /*18e80*/  FSEL R108, R26, -INF , !P3 ;  /* 0xff8000001a6c7808 */ /* 0x000fe40005800000 */
[----:B------:R-:W-:Y:S02]  /*18e90*/  FSEL R106, R4, -INF , !P1 ;  /* 0xff800000046a7808 */ /* 0x000fe40004800000 */
[----:B------:R-:W-:Y:S02]  /*18ea0*/  FMNMX3.FTZ R9, R9, R112, R110, !PT ;  /* 0x0000007009097276 */ /* 0x000fe4000781006e */
[----:B------:R-:W-:Y:S02]  /*18eb0*/  FMNMX.FTZ R8, R105, R8, !PT ;  /* 0x0000000869087209 */ /* 0x000fe40007810000 */
[----:B------:R-:W-:Y:S02]  /*18ec0*/  FSEL R104, R3, -INF , !P0 ;  /* 0xff80000003687808 */ /* 0x000fe40004000000 */
[----:B------:R-:W-:Y:S01]  /*18ed0*/  FMNMX3.FTZ R9, R9, R108, R106, !PT ;  /* 0x0000006c09097276 */ /* 0x000fe2000781006a */
[----:B------:R-:W1:Y:S03]  /*18ee0*/  SHFL.BFLY PT, R11, R8, 0x2, 0x1f ;  /* 0x0c401f00080b7f89 */ /* 0x000e6600000e0000 */
[----:B------:R-:W-:-:S05]  /*18ef0*/  FMNMX.FTZ R10, R104, R9, !PT ;  /* 0x00000009680a7209 */ /* 0x000fca0007810000 */
[----:B------:R-:W3:Y:S01]  /*18f00*/  SHFL.BFLY PT, R9, R10, 0x2, 0x1f ;  /* 0x0c401f000a097f89 */ /* 0x000ee200000e0000 */
[----:B------:R-:W4:Y:S01]  /*18f10*/  S2UR UR8, SR_CgaCtaId ;  /* 0x00000000000879c3 */ /* 0x000f220000008800 */
[----:B-1----:R-:W-:-:S05]  /*18f20*/  FMNMX.FTZ R6, R8, R11, !PT ;  /* 0x0000000b08067209 */ /* 0x002fca0007810000 */
[----:B------:R-:W1:Y:S01]  /*18f30*/  SHFL.BFLY PT, R3, R6, 0x1, 0x1f ;  /* 0x0c201f0006037f89 */ /* 0x000e6200000e0000 */
[----:B---3--:R-:W-:-:S05]  /*18f40*/  FMNMX.FTZ R9, R10, R9, !PT ;  /* 0x000000090a097209 */ /* 0x008fca0007810000 */
[----:B------:R-:W3:Y:S01]  /*18f50*/  SHFL.BFLY PT, R4, R9, 0x1, 0x1f ;  /* 0x0c201f0009047f89 */ /* 0x000ee200000e0000 */
[----:B------:R-:W-:Y:S02]  /*18f60*/  UMOV UR4, 0x400 ;  /* 0x0000040000047882 */ /* 0x000fe40000000000 */
[----:B----4-:R-:W-:Y:S01]  /*18f70*/  ULEA UR8, UR8, UR4, 0x18 ;  /* 0x0000000408087291 */ /* 0x010fe2000f8ec0ff */
[----:B------:R-:W-:-:S05]  /*18f80*/  LOP3.LUT R68, R2, 0x200, R14, 0xf8, !PT ;  /* 0x0000020002447812 */ /* 0x000fca00078ef80e */
[----:B------:R-:W-:Y:S02]  /*18f90*/  LEA R68, R68, UR8, 0x1 ;  /* 0x0000000844447c11 */ /* 0x000fe4000f8e08ff */
[----:B-1----:R-:W-:-:S04]  /*18fa0*/  FMNMX.FTZ R3, R6, R3, !PT ;  /* 0x0000000306037209 */ /* 0x002fc80007810000 */
[----:B------:R-:W-:Y:S01]  /*18fb0*/  FSETP.NEU.FTZ.AND P0, PT, R3, -INF , PT ;  /* 0xff8000000300780b */ /* 0x000fe20003f1d000 */
[----:B--2---:R-:W-:Y:S01]  /*18fc0*/  FMUL.FTZ R102, R103, R3 ;  /* 0x0000000367667220 */ /* 0x004fe20000410000 */
[----:B---3--:R-:W-:Y:S01]  /*18fd0*/  FMNMX.FTZ R2, R9, R4, !PT ;  /* 0x0000000409027209 */ /* 0x008fe20007810000 */
[----:B------:R-:W-:-:S03]  /*18fe0*/  VIADD R4, R68, 0xa000 ;  /* 0x0000a00044047836 */ /* 0x000fc60000000000 */
[----:B------:R-:W-:Y:S01]  /*18ff0*/  FSEL R102, R102, RZ, P0 ;  /* 0x000000ff66667208 */ /* 0x000fe20000000000 */
[----:B------:R-:W-:Y:S01]  /*19000*/  VIADD R66, R68, 0xa040 ;  /* 0x0000a04044427836 */ /* 0x000fe20000000000 */
[----:B------:R-:W-:Y:S01]  /*19010*/  FSETP.NEU.FTZ.AND P0, PT, R2, -INF , PT ;  /* 0xff8000000200780b */ /* 0x000fe20003f1d000 */
[----:B------:R-:W-:Y:S01]  /*19020*/  FMUL.FTZ R85, R103, R2 ;  /* 0x0000000267557220 */ /* 0x000fe20000410000 */
[----:B------:R-:W-:Y:S01]  /*19030*/  @P2 VIADD R66, R4, 0xffffffc0 ;  /* 0xffffffc004422836 */ /* 0x000fe20000000000 */
[----:B------:R-:W1:Y:S01]  /*19040*/  LDSM.16.MT88.4 R8, [R68+0xa000] ;  /* 0x00a000004408783b */ /* 0x000e620000004200 */
[----:B------:R-:W-:Y:S02]  /*19050*/  IMAD.IADD R64, R15, 0x1, R68 ;  /* 0x000000010f407824 */ /* 0x000fe400078e0244 */
[----:B------:R-:W-:Y:S01]  /*19060*/  FSEL R85, R85, RZ, P0 ;  /* 0x000000ff55557208 */ /* 0x000fe20000000000 */
[----:B------:R-:W-:Y:S02]  /*19070*/  IMAD.IADD R56, R15, 0x1, R66 ;  /* 0x000000010f387824 */ /* 0x000fe400078e0242 */
[-CC-:B------:R-:W-:Y:S01]  /*19080*/  FFMA.FTZ R100, R43, R103.reuse, -R102.reuse ;  /* 0x000000672b647223 */ /* 0x180fe20000010866 */
[-C--:B------:R-:W-:Y:S01]  /*19090*/  FFMA.FTZ R98, R41, R103.reuse, -R102 ;  /* 0x0000006729627223 */ /* 0x080fe20000010866 */
[----:B------:R-:W-:Y:S01]  /*190a0*/  LDSM.16.MT88.4 R32, [R66] ;  /* 0x000000004220783b */ /* 0x000fe20000004200 */
[----:B------:R-:W-:-:S03]  /*190b0*/  FFMA.FTZ R84, R20, R103, -R85 ;  /* 0x0000006714547223 */ /* 0x000fc60000010855 */
[----:B------:R-:W2:Y:S04]  /*190c0*/  LDSM.16.MT88.4 R40, [R64+0xa000] ;  /* 0x00a000004028783b */ /* 0x000ea80000004200 */
[----:B------:R-:W3:Y:S01]  /*190d0*/  LDSM.16.MT88.4 R20, [R56] ;  /* 0x000000003814783b */ /* 0x000ee20000004200 */
[-CC-:B------:R-:W-:Y:S01]  /*190e0*/  FFMA.FTZ R101, R7, R103.reuse, -R102.reuse ;  /* 0x0000006707657223 */ /* 0x180fe20000010866 */
[-CC-:B------:R-:W-:Y:S01]  /*190f0*/  FFMA.FTZ R99, R5, R103.reuse, -R102.reuse ;  /* 0x0000006705637223 */ /* 0x180fe20000010866 */
[-CC-:B------:R-:W-:Y:S01]  /*19100*/  FFMA.FTZ R83, R16, R103.reuse, -R85.reuse ;  /* 0x0000006710537223 */ /* 0x180fe20000010855 */
[-CC-:B------:R-:W-:Y:S01]  /*19110*/  FFMA.FTZ R82, R18, R103.reuse, -R85.reuse ;  /* 0x0000006712527223 */ /* 0x180fe20000010855 */
[-CC-:B------:R-:W-:Y:S01]  /*19120*/  FFMA.FTZ R81, R12, R103.reuse, -R85.reuse ;  /* 0x000000670c517223 */ /* 0x180fe20000010855 */
[----:B------:R-:W-:Y:S01]  /*19130*/  MUFU.EX2 R100, R100 ;  /* 0x0000006400647308 */ /* 0x000fe20000000800 */
[-CC-:B------:R-:W-:Y:S01]  /*19140*/  FFMA.FTZ R95, R47, R103.reuse, -R102.reuse ;  /* 0x000000672f5f7223 */ /* 0x180fe20000010866 */
[----:B------:R-:W4:Y:S02]  /*19150*/  LDSM.16.MT88.4 R16, [R68+0xa800] ;  /* 0x00a800004410783b */ /* 0x000f240000004200 */
[----:B------:R-:W5:Y:S02]  /*19160*/  MUFU.EX2 R101, R101 ;  /* 0x0000006500657308 */ /* 0x000f640000000800 */
[----:B------:R-:W4:Y:S02]  /*19170*/  LDSM.16.MT88.4 R44, [R56+0x800] ;  /* 0x00080000382c783b */ /* 0x000f240000004200 */
[----:B------:R-:W-:Y:S01]  /*19180*/  MUFU.EX2 R99, R99 ;  /* 0x0000006300637308 */ /* 0x000fe20000000800 */
[-CC-:B------:R-:W-:Y:S01]  /*19190*/  FFMA.FTZ R97, R51, R103.reuse, -R102.reuse ;  /* 0x0000006733617223 */ /* 0x180fe20000010866 */
[-CC-:B------:R-:W-:Y:S01]  /*191a0*/  FFMA.FTZ R96, R49, R103.reuse, -R102.reuse ;  /* 0x0000006731607223 */ /* 0x180fe20000010866 */
[-C--:B------:R-:W-:Y:S01]  /*191b0*/  FFMA.FTZ R94, R39, R103.reuse, -R102 ;  /* 0x00000067275e7223 */ /* 0x080fe20000010866 */
[----:B------:R-:W1:Y:S01]  /*191c0*/  MUFU.EX2 R98, R98 ;  /* 0x0000006200627308 */ /* 0x000e620000000800 */
[-CC-:B------:R-:W-:Y:S01]  /*191d0*/  FFMA.FTZ R80, R38, R103.reuse, -R85.reuse ;  /* 0x0000006726507223 */ /* 0x180fe20000010855 */
[-CC-:B------:R-:W-:Y:S01]  /*191e0*/  FFMA.FTZ R79, R36, R103.reuse, -R85.reuse ;  /* 0x00000067244f7223 */ /* 0x180fe20000010855 */
[-CC-:B------:R-:W-:Y:S01]  /*191f0*/  FFMA.FTZ R78, R30, R103.reuse, -R85.reuse ;  /* 0x000000671e4e7223 */ /* 0x180fe20000010855 */
[----:B------:R-:W-:Y:S01]  /*19200*/  MUFU.EX2 R84, R84 ;  /* 0x0000005400547308 */ /* 0x000fe20000000800 */
[----:B------:R-:W-:Y:S01]  /*19210*/  FFMA.FTZ R77, R28, R103, -R85 ;  /* 0x000000671c4d7223 */ /* 0x000fe20000010855 */
[----:B------:R-:W-:Y:S02]  /*19220*/  LDSM.16.MT88.4 R60, [R66+0x800] ;  /* 0x00080000423c783b */ /* 0x000fe40000004200 */
[----:B------:R-:W2:Y:S04]  /*19230*/  MUFU.EX2 R83, R83 ;  /* 0x0000005300537308 */ /* 0x000ea80000000800 */
[----:B------:R-:W-:Y:S04]  /*19240*/  MUFU.EX2 R82, R82 ;  /* 0x0000005200527308 */ /* 0x000fe80000000800 */
[----:B------:R-:W3:Y:S01]  /*19250*/  MUFU.EX2 R81, R81 ;  /* 0x0000005100517308 */ /* 0x000ee20000000800 */
[----:B-----5:R-:W-:Y:S01]  /*19260*/  F2FP.F16.F32.PACK_AB R24, R100, R101 ;  /* 0x000000656418723e */ /* 0x020fe200000000ff */
[----:B------:R-:W5:Y:S01]  /*19270*/  LDSM.16.MT88.4 R48, [R64+0xa800] ;  /* 0x00a800004030783b */ /* 0x000f620000004200 */
[----:B-1----:R-:W-:-:S02]  /*19280*/  F2FP.F16.F32.PACK_AB R26, R98, R99 ;  /* 0x00000063621a723e */ /* 0x002fc400000000ff */
[----:B--2---:R-:W-:Y:S02]  /*19290*/  F2FP.F16.F32.PACK_AB R25, R83, R84 ;  /* 0x000000545319723e */ /* 0x004fe400000000ff */
[----:B---3--:R-:W-:Y:S01]  /*192a0*/  F2FP.F16.F32.PACK_AB R27, R81, R82 ;  /* 0x00000052511b723e */ /* 0x008fe200000000ff */
[----:B------:R-:W-:Y:S04]  /*192b0*/  MUFU.EX2 R97, R97 ;  /* 0x0000006100617308 */ /* 0x000fe80000000800 */
[----:B------:R-:W1:Y:S02]  /*192c0*/  MUFU.EX2 R96, R96 ;  /* 0x0000006000607308 */ /* 0x000e640000000800 */
[C---:B------:R-:W-:Y:S02]  /*192d0*/  HMMA.16816.F32 R12, R24.reuse, R8, RZ ;  /* 0x00000008180c723c */ /* 0x040fe400000018ff */
[----:B------:R-:W-:Y:S04]  /*192e0*/  MUFU.EX2 R95, R95 ;  /* 0x0000005f005f7308 */ /* 0x000fe80000000800 */
[----:B------:R-:W2:Y:S02]  /*192f0*/  MUFU.EX2 R94, R94 ;  /* 0x0000005e005e7308 */ /* 0x000ea40000000800 */
[C---:B------:R-:W-:Y:S02]  /*19300*/  HMMA.16816.F32 R4, R24.reuse, R40, RZ ;  /* 0x000000281804723c */ /* 0x040fe400000018ff */
[----:B------:R-:W-:Y:S04]  /*19310*/  MUFU.EX2 R80, R80 ;  /* 0x0000005000507308 */ /* 0x000fe80000000800 */
[----:B------:R-:W3:Y:S02]  /*19320*/  MUFU.EX2 R79, R79 ;  /* 0x0000004f004f7308 */ /* 0x000ee40000000800 */
[C---:B------:R-:W-:Y:S02]  /*19330*/  HMMA.16816.F32 R36, R24.reuse, R32, RZ ;  /* 0x000000201824723c */ /* 0x040fe400000018ff */
[----:B------:R-:W-:Y:S04]  /*19340*/  MUFU.EX2 R78, R78 ;  /* 0x0000004e004e7308 */ /* 0x000fe80000000800 */
[----:B------:R-:W4:Y:S02]  /*19350*/  MUFU.EX2 R77, R77 ;  /* 0x0000004d004d7308 */ /* 0x000f240000000800 */
[C---:B------:R-:W-:Y:S08]  /*19360*/  HMMA.16816.F32 R8, R24.reuse, R10, RZ ;  /* 0x0000000a1808723c */ /* 0x040ff000000018ff */
[C---:B------:R-:W-:Y:S08]  /*19370*/  HMMA.16816.F32 R40, R24.reuse, R42, RZ ;  /* 0x0000002a1828723c */ /* 0x040ff000000018ff */
[C---:B------:R-:W-:Y:S08]  /*19380*/  HMMA.16816.F32 R32, R24.reuse, R34, RZ ;  /* 0x000000221820723c */ /* 0x040ff000000018ff */
[C---:B------:R-:W-:Y:S08]  /*19390*/  HMMA.16816.F32 R28, R24.reuse, R20, RZ ;  /* 0x00000014181c723c */ /* 0x040ff000000018ff */
[----:B------:R-:W-:Y:S01]  /*193a0*/  HMMA.16816.F32 R24, R24, R22, RZ ;  /* 0x000000161818723c */ /* 0x000fe200000018ff */
[----:B-1----:R-:W-:-:S02]  /*193b0*/  F2FP.F16.F32.PACK_AB R20, R96, R97 ;  /* 0x000000616014723e */ /* 0x002fc400000000ff */
[----:B--2---:R-:W-:Y:S02]  /*193c0*/  F2FP.F16.F32.PACK_AB R22, R94, R95 ;  /* 0x0000005f5e16723e */ /* 0x004fe400000000ff */
[----:B---3--:R-:W-:Y:S02]  /*193d0*/  F2FP.F16.F32.PACK_AB R21, R79, R80 ;  /* 0x000000504f15723e */ /* 0x008fe400000000ff */
[----:B----4-:R-:W-:-:S07]  /*193e0*/  F2FP.F16.F32.PACK_AB R23, R77, R78 ;  /* 0x0000004e4d17723e */ /* 0x010fce00000000ff */
        /* <DEDUP_REMOVED lines=9> */
[-CC-:B------:R-:W-:Y:S01]  /*19480*/  FFMA.FTZ R75, R76, R103.reuse, -R85.reuse ;  /* 0x000000674c4b7223 */ /* 0x180fe20000010855 */
[-CC-:B------:R-:W-:Y:S01]  /*19490*/  FFMA.FTZ R74, R206, R103.reuse, -R85.reuse ;  /* 0x00000067ce4a7223 */ /* 0x180fe20000010855 */
[-CC-:B------:R-:W-:Y:S01]  /*194a0*/  FFMA.FTZ R73, R148, R103.reuse, -R85.reuse ;  /* 0x0000006794497223 */ /* 0x180fe20000010855 */
[C---:B-----5:R-:W-:Y:S01]  /*194b0*/  HMMA.16816.F32 R4, R20.reuse, R48, R4 ;  /* 0x000000301404723c */ /* 0x060fe20000001804 */
[-C--:B------:R-:W-:Y:S01]  /*194c0*/  FFMA.FTZ R225, R225, R103.reuse, -R102 ;  /* 0x00000067e1e17223 */ /* 0x080fe20000010866 */
[----:B------:R-:W-:Y:S01]  /*194d0*/  FFMA.FTZ R208, R208, R103, -R85 ;  /* 0x00000067d0d07223 */ /* 0x000fe20000010855 */
[----:B------:R-:W-:Y:S01]  /*194e0*/  MUFU.EX2 R93, R93 ;  /* 0x0000005d005d7308 */ /* 0x000fe20000000800 */
[----:B------:R-:W-:Y:S04]  /*194f0*/  LDSM.16.MT88.4 R52, [R68+0xb000] ;  /* 0x00b000004434783b */ /* 0x000fe80000004200 */
        /* <DEDUP_REMOVED lines=9> */
[C---:B------:R-:W-:Y:S08]  /*19590*/  HMMA.16816.F32 R36, R20.reuse, R60, R36 ;  /* 0x0000003c1424723c */ /* 0x040ff00000001824 */
[----:B------:R-:W-:Y:S01]  /*195a0*/  HMMA.16816.F32 R32, R20, R62, R32 ;  /* 0x0000003e1420723c */ /* 0x000fe20000001820 */
[----:B----4-:R-:W-:-:S02]  /*195b0*/  F2FP.F16.F32.PACK_AB R20, R92, R93 ;  /* 0x0000005d5c14723e */ /* 0x010fc400000000ff */
[----:B-----5:R-:W-:Y:S02]  /*195c0*/  F2FP.F16.F32.PACK_AB R22, R90, R91 ;  /* 0x0000005b5a16723e */ /* 0x020fe400000000ff */
[----:B-1----:R-:W-:Y:S02]  /*195d0*/  F2FP.F16.F32.PACK_AB R21, R75, R76 ;  /* 0x0000004c4b15723e */ /* 0x002fe400000000ff */
        /* <DEDUP_REMOVED lines=13> */
[C---:B---3--:R-:W-:Y:S01]  /*196b0*/  HMMA.16816.F32 R36, R20.reuse, R48, R36 ;  /* 0x000000301424723c */ /* 0x048fe20000001824 */
[-CC-:B------:R-:W-:Y:S01]  /*196c0*/  FFMA.FTZ R48, R86, R103.reuse, -R85.reuse ;  /* 0x0000006756307223 */ /* 0x180fe20000010855 */
[----:B------:R-:W-:Y:S01]  /*196d0*/  FFMA.FTZ R144, R144, R103, -R85 ;  /* 0x0000006790907223 */ /* 0x000fe20000010855 */
[----:B------:R-:W-:Y:S04]  /*196e0*/  MUFU.EX2 R89, R89 ;  /* 0x0000005900597308 */ /* 0x000fe80000000800 */
[----:B------:R-:W3:Y:S01]  /*196f0*/  MUFU.EX2 R88, R88 ;  /* 0x0000005800587308 */ /* 0x000ee20000000800 */
[C---:B------:R-:W-:Y:S03]  /*19700*/  HMMA.16816.F32 R12, R20.reuse, R52, R12 ;  /* 0x00000034140c723c */ /* 0x040fe6000000180c */
[----:B------:R-:W-:Y:S04]  /*19710*/  MUFU.EX2 R87, R87 ;  /* 0x0000005700577308 */ /* 0x000fe80000000800 */
[----:B------:R4:W5:Y:S01]  /*19720*/  MUFU.EX2 R86, R60 ;  /* 0x0000003c00567308 */ /* 0x0009620000000800 */
[C---:B------:R-:W-:Y:S01]  /*19730*/  HMMA.16816.F32 R8, R20.reuse, R54, R8 ;  /* 0x000000361408723c */ /* 0x040fe20000001808 */
[----:B------:R-:W2:Y:S02]  /*19740*/  LDSM.16.MT88.4 R52, [R64+0xb800] ;  /* 0x00b800004034783b */ /* 0x000ea40000004200 */
[----:B------:R1:W-:Y:S04]  /*19750*/  MUFU.EX2 R72, R48 ;  /* 0x0000003000487308 */ /* 0x0003e80000000800 */
[----:B------:R-:W5:Y:S04]  /*19760*/  MUFU.EX2 R71, R71 ;  /* 0x0000004700477308 */ /* 0x000f680000000800 */
[----:B------:R-:W-:Y:S01]  /*19770*/  MUFU.EX2 R70, R144 ;  /* 0x0000009000467308 */ /* 0x000fe20000000800 */
[----:B------:R-:W-:Y:S01]  /*19780*/  HMMA.16816.F32 R32, R20, R50, R32 ;  /* 0x000000321420723c */ /* 0x000fe20000001820 */
[----:B----4-:R-:W4:Y:S02]  /*19790*/  LDSM.16.MT88.4 R60, [R66+0x1800] ;  /* 0x00180000423c783b */ /* 0x010f240000004200 */
[----:B------:R-:W5:Y:S01]  /*197a0*/  MUFU.EX2 R69, R69 ;  /* 0x0000004500457308 */ /* 0x000f620000000800 */
[----:B---3--:R-:W-:Y:S01]  /*197b0*/  F2FP.F16.F32.PACK_AB R20, R88, R89 ;  /* 0x000000595814723e */ /* 0x008fe200000000ff */
[----:B-1----:R-:W-:Y:S01]  /*197c0*/  LDSM.16.MT88.4 R48, [R68+0xc000] ;  /* 0x00c000004430783b */ /* 0x002fe20000004200 */
[----:B-----5:R-:W-:-:S02]  /*197d0*/  F2FP.F16.F32.PACK_AB R22, R86, R87 ;  /* 0x000000575616723e */ /* 0x020fc400000000ff */
[----:B------:R-:W-:Y:S02]  /*197e0*/  F2FP.F16.F32.PACK_AB R21, R71, R72 ;  /* 0x000000484715723e */ /* 0x000fe400000000ff */
[----:B------:R-:W-:-:S07]  /*197f0*/  F2FP.F16.F32.PACK_AB R23, R69, R70 ;  /* 0x000000464517723e */ /* 0x000fce00000000ff */
[C---:B------:R-:W-:Y:S08]  /*19800*/  HMMA.16816.F32 R12, R20.reuse, R16, R12 ;  /* 0x00000010140c723c */ /* 0x040ff0000000180c */
[C---:B------:R-:W-:Y:S01]  /*19810*/  HMMA.16816.F32 R8, R20.reuse, R18, R8 ;  /* 0x000000121408723c */ /* 0x040fe20000001808 */
[----:B------:R-:W1:Y:S07]  /*19820*/  LDSM.16.MT88.4 R16, [R64+0xc000] ;  /* 0x00c000004010783b */ /* 0x000e6e0000004200 */
[C---:B--2---:R-:W-:Y:S08]  /*19830*/  HMMA.16816.F32 R28, R20.reuse, R44, R28 ;  /* 0x0000002c141c723c */ /* 0x044ff0000000181c */
        /* <DEDUP_REMOVED lines=11> */
[C---:B------:R-:W-:Y:S03]  /*198f0*/  HMMA.16816.F32 R4, R20.reuse, R52, R4 ;  /* 0x000000341404723c */ /* 0x040fe60000001804 */
[----:B------:R-:W3:Y:S04]  /*19900*/  MUFU.EX2 R144, R144 ;  /* 0x0000009000907308 */ /* 0x000ee80000000800 */
[----:B------:R-:W-:Y:S01]  /*19910*/  MUFU.EX2 R148, R148 ;  /* 0x0000009400947308 */ /* 0x000fe20000000800 */
[C---:B------:R-:W-:Y:S01]  /*19920*/  HMMA.16816.F32 R40, R20.reuse, R54, R40 ;  /* 0x000000361428723c */ /* 0x040fe20000001828 */
[----:B------:R-:W5:Y:S02]  /*19930*/  LDSM.16.MT88.4 R52, [R66+0x2000] ;  /* 0x002000004234783b */ /* 0x000f640000004200 */
[----:B------:R-:W1:Y:S04]  /*19940*/  MUFU.EX2 R147, R147 ;  /* 0x0000009300937308 */ /* 0x000e680000000800 */
[----:B------:R-:W-:Y:S04]  /*19950*/  MUFU.EX2 R146, R162 ;  /* 0x000000a200927308 */ /* 0x000fe80000000800 */
[----:B------:R-:W2:Y:S04]  /*19960*/  MUFU.EX2 R151, R151 ;  /* 0x0000009700977308 */ /* 0x000ea80000000800 */
[----:B------:R-:W-:Y:S04]  /*19970*/  MUFU.EX2 R149, R149 ;  /* 0x0000009500957308 */ /* 0x000fe80000000800 */
[----:B------:R-:W2:Y:S01]  /*19980*/  MUFU.EX2 R150, R150 ;  /* 0x0000009600967308 */ /* 0x000ea20000000800 */
[C---:B----4-:R-:W-:Y:S08]  /*19990*/  HMMA.16816.F32 R36, R20.reuse, R60, R36 ;  /* 0x0000003c1424723c */ /* 0x050ff00000001824 */
[----:B------:R-:W-:Y:S01]  /*199a0*/  HMMA.16816.F32 R32, R20, R62, R32 ;  /* 0x0000003e1420723c */ /* 0x000fe20000001820 */
[----:B---3--:R-:W-:-:S02]  /*199b0*/  F2FP.F16.F32.PACK_AB R20, R144, R145 ;  /* 0x000000919014723e */ /* 0x008fc400000000ff */
[----:B-1----:R-:W-:Y:S02]  /*199c0*/  F2FP.F16.F32.PACK_AB R22, R147, R148 ;  /* 0x000000949316723e */ /* 0x002fe400000000ff */
[----:B--2---:R-:W-:Y:S02]  /*199d0*/  F2FP.F16.F32.PACK_AB R21, R151, R146 ;  /* 0x000000929715723e */ /* 0x004fe400000000ff */
[----:B------:R-:W-:-:S07]  /*199e0*/  F2FP.F16.F32.PACK_AB R23, R150, R149 ;  /* 0x000000959617723e */ /* 0x000fce00000000ff */
[C---:B------:R-:W-:Y:S08]  /*199f0*/  HMMA.16816.F32 R4, R20.reuse, R16, R4 ;  /* 0x000000101404723c */ /* 0x040ff00000001804 */
[C---:B------:R-:W-:Y:S01]  /*19a00*/  HMMA.16816.F32 R40, R20.reuse, R18, R40 ;  /* 0x000000121428723c */ /* 0x040fe20000001828 */
[----:B------:R-:W1:Y:S07]  /*19a10*/  LDSM.16.MT88.4 R16, [R68+0xc800] ;  /* 0x00c800004410783b */ /* 0x000e6e0000004200 */
[C---:B------:R-:W-:Y:S08]  /*19a20*/  HMMA.16816.F32 R28, R20.reuse, R44, R28 ;  /* 0x0000002c141c723c */ /* 0x040ff0000000181c */
[----:B------:R-:W-:Y:S01]  /*19a30*/  HMMA.16816.F32 R24, R20, R46, R24 ;  /* 0x0000002e1418723c */ /* 0x000fe20000001818 */
[----:B------:R-:W2:Y:S01]  /*19a40*/  LDSM.16.MT88.4 R44, [R56+0x2800] ;  /* 0x00280000382c783b */ /* 0x000ea20000004200 */
[-CC-:B------:R-:W-:Y:S01]  /*19a50*/  FFMA.FTZ R60, R167, R103.reuse, -R102.reuse ;  /* 0x00000067a73c7223 */ /* 0x180fe20000010866 */
[----:B------:R-:W-:-:S05]  /*19a60*/  FFMA.FTZ R169, R163, R103, -R102 ;  /* 0x00000067a3a97223 */ /* 0x000fca0000010866 */
[----:B------:R-:W-:Y:S01]  /*19a70*/  HMMA.16816.F32 R12, R20, R48, R12 ;  /* 0x00000030140c723c */ /* 0x000fe2000000180c */
[-CC-:B------:R-:W-:Y:S01]  /*19a80*/  FFMA.FTZ R162, R209, R103.reuse, -R102.reuse ;  /* 0x00000067d1a27223 */ /* 0x180fe20000010866 */
[-C--:B------:R-:W-:Y:S01]  /*19a90*/  FFMA.FTZ R160, R161, R103.reuse, -R102 ;  /* 0x00000067a1a07223 */ /* 0x080fe20000010866 */
[----:B------:R-:W-:-:S05]  /*19aa0*/  FFMA.FTZ R167, R180, R103, -R85 ;  /* 0x00000067b4a77223 */ /* 0x000fca0000010855 */
[----:B------:R-:W-:Y:S01]  /*19ab0*/  HMMA.16816.F32 R8, R20, R50, R8 ;  /* 0x000000321408723c */ /* 0x000fe20000001808 */
[----:B------:R-:W3:Y:S01]  /*19ac0*/  LDSM.16.MT88.4 R48, [R64+0xc800] ;  /* 0x00c800004030783b */ /* 0x000ee20000004200 */
[-CC-:B------:R-:W-:Y:S01]  /*19ad0*/  FFMA.FTZ R163, R166, R103.reuse, -R85.reuse ;  /* 0x00000067a6a37223 */ /* 0x180fe20000010855 */
[-CC-:B------:R-:W-:Y:S01]  /*19ae0*/  FFMA.FTZ R168, R168, R103.reuse, -R85.reuse ;  /* 0x00000067a8a87223 */ /* 0x180fe20000010855 */
[----:B------:R4:W-:Y:S01]  /*19af0*/  MUFU.EX2 R161, R60 ;  /* 0x0000003c00a17308 */ /* 0x0009e20000000800 */
[----:B------:R-:W-:-:S03]  /*19b00*/  FFMA.FTZ R178, R178, R103, -R85 ;  /* 0x00000067b2b27223 */ /* 0x000fc60000010855 */
[----:B------:R-:W1:Y:S04]  /*19b10*/  MUFU.EX2 R162, R162 ;  /* 0x000000a200a27308 */ /* 0x000e680000000800 */
[----:B------:R-:W-:Y:S01]  /*19b20*/  MUFU.EX2 R160, R160 ;  /* 0x000000a000a07308 */ /* 0x000fe20000000800 */
[----:B----4-:R-:W4:Y:S03]  /*19b30*/  LDSM.16.MT88.4 R60, [R66+0x2800] ;  /* 0x00280000423c783b */ /* 0x010f260000004200 */
[----:B------:R-:W2:Y:S04]  /*19b40*/  MUFU.EX2 R169, R169 ;  /* 0x000000a900a97308 */ /* 0x000ea80000000800 */
[----:B------:R-:W-:Y:S04]  /*19b50*/  MUFU.EX2 R167, R167 ;  /* 0x000000a700a77308 */ /* 0x000fe80000000800 */
[----:B------:R2:W3:Y:S04]  /*19b60*/  MUFU.EX2 R166, R178 ;  /* 0x000000b200a67308 */ /* 0x0004e80000000800 */
[----:B------:R-:W-:Y:S04]  /*19b70*/  MUFU.EX2 R163, R163 ;  /* 0x000000a300a37308 */ /* 0x000fe80000000800 */
[----:B------:R-:W3:Y:S01]  /*19b80*/  MUFU.EX2 R168, R168 ;  /* 0x000000a800a87308 */ /* 0x000ee20000000800 */
[C---:B-----5:R-:W-:Y:S08]  /*19b90*/  HMMA.16816.F32 R36, R20.reuse, R52, R36 ;  /* 0x000000341424723c */ /* 0x060ff00000001824 */
[----:B------:R-:W-:Y:S01]  /*19ba0*/  HMMA.16816.F32 R32, R20, R54, R32 ;  /* 0x000000361420723c */ /* 0x000fe20000001820 */
[----:B-1----:R-:W-:Y:S01]  /*19bb0*/  F2FP.F16.F32.PACK_AB R20, R161, R162 ;  /* 0x000000a2a114723e */ /* 0x002fe200000000ff */
[-CC-:B--2---:R-:W-:Y:S01]  /*19bc0*/  FFMA.FTZ R178, R203, R103.reuse, -R102.reuse ;  /* 0x00000067cbb27223 */ /* 0x184fe20000010866 */
[----:B------:R-:W-:Y:S01]  /*19bd0*/  F2FP.F16.F32.PACK_AB R22, R169, R160 ;  /* 0x000000a0a916723e */ /* 0x000fe200000000ff */
[--C-:B------:R-:W-:Y:S01]  /*19be0*/  FFMA.FTZ R180, R175, R103, -R102.reuse ;  /* 0x00000067afb47223 */ /* 0x100fe20000010866 */
[----:B---3--:R-:W-:Y:S01]  /*19bf0*/  F2FP.F16.F32.PACK_AB R21, R166, R167 ;  /* 0x000000a7a615723e */ /* 0x008fe200000000ff */
[--C-:B------:R-:W-:Y:S01]  /*19c00*/  FFMA.FTZ R185, R182, R103, -R85.reuse ;  /* 0x00000067b6b97223 */ /* 0x100fe20000010855 */
[----:B------:R-:W-:Y:S01]  /*19c10*/  F2FP.F16.F32.PACK_AB R23, R168, R163 ;  /* 0x000000a3a817723e */ /* 0x000fe200000000ff */
[----:B------:R-:W-:Y:S06]  /*19c20*/  LDSM.16.MT88.4 R52, [R68+0xd000] ;  /* 0x00d000004434783b */ /* 0x000fec0000004200 */
[C---:B------:R-:W-:Y:S08]  /*19c30*/  HMMA.16816.F32 R12, R20.reuse, R16, R12 ;  /* 0x00000010140c723c */ /* 0x040ff0000000180c */
[C---:B------:R-:W-:Y:S01]  /*19c40*/  HMMA.16816.F32 R8, R20.reuse, R18, R8 ;  /* 0x000000121408723c */ /* 0x040fe20000001808 */
[----:B------:R-:W1:Y:S07]  /*19c50*/  LDSM.16.MT88.4 R16, [R64+0xd000] ;  /* 0x00d000004010783b */ /* 0x000e6e0000004200 */
[C---:B------:R-:W-:Y:S08]  /*19c60*/  HMMA.16816.F32 R28, R20.reuse, R44, R28 ;  /* 0x0000002c141c723c */ /* 0x040ff0000000181c */
[C---:B------:R-:W-:Y:S01]  /*19c70*/  HMMA.16816.F32 R24, R20.reuse, R46, R24 ;  /* 0x0000002e1418723c */ /* 0x040fe20000001818 */
[----:B------:R-:W2:Y:S07]  /*19c80*/  LDSM.16.MT88.4 R44, [R56+0x3000] ;  /* 0x00300000382c783b */ /* 0x000eae0000004200 */
[C---:B------:R-:W-:Y:S01]  /*19c90*/  HMMA.16816.F32 R4, R20.reuse, R48, R4 ;  /* 0x000000301404723c */ /* 0x040fe20000001804 */
[-CC-:B------:R-:W-:Y:S01]  /*19ca0*/  FFMA.FTZ R48, R179, R103.reuse, -R102.reuse ;  /* 0x00000067b3307223 */ /* 0x180fe20000010866 */
[-C--:B------:R-:W-:Y:S01]  /*19cb0*/  FFMA.FTZ R179, R177, R103.reuse, -R102 ;  /* 0x00000067b1b37223 */ /* 0x080fe20000010866 */
[-CC-:B------:R-:W-:Y:S01]  /*19cc0*/  FFMA.FTZ R177, R204, R103.reuse, -R85.reuse ;  /* 0x00000067ccb17223 */ /* 0x180fe20000010855 */
[-CC-:B------:R-:W-:Y:S01]  /*19cd0*/  FFMA.FTZ R194, R194, R103.reuse, -R85.reuse ;  /* 0x00000067c2c27223 */ /* 0x180fe20000010855 */
[----:B------:R3:W-:Y:S03]  /*19ce0*/  MUFU.EX2 R175, R48 ;  /* 0x0000003000af7308 */ /* 0x0007e60000000800 */
[C---:B------:R-:W-:Y:S01]  /*19cf0*/  HMMA.16816.F32 R40, R20.reuse, R50, R40 ;  /* 0x000000321428723c */ /* 0x040fe20000001828 */
[----:B------:R-:W5:Y:S07]  /*19d00*/  MUFU.EX2 R178, R178 ;  /* 0x000000b200b27308 */ /* 0x000f6e0000000800 */
[C---:B----4-:R-:W-:Y:S01]  /*19d10*/  HMMA.16816.F32 R36, R20.reuse, R60, R36 ;  /* 0x0000003c1424723c */ /* 0x050fe20000001824 */
[----:B------:R-:W-:Y:S01]  /*19d20*/  FFMA.FTZ R60, R184, R103, -R85 ;  /* 0x00000067b83c7223 */ /* 0x000fe20000010855 */
[----:B---3--:R-:W3:Y:S01]  /*19d30*/  LDSM.16.MT88.4 R48, [R66+0x3000] ;  /* 0x003000004230783b */ /* 0x008ee20000004200 */
[----:B------:R-:W-:Y:S04]  /*19d40*/  MUFU.EX2 R180, R180 ;  /* 0x000000b400b47308 */ /* 0x000fe80000000800 */
[----:B------:R-:W4:Y:S04]  /*19d50*/  MUFU.EX2 R179, R179 ;  /* 0x000000b300b37308 */ /* 0x000f280000000800 */
[----:B------:R-:W-:Y:S04]  /*19d60*/  MUFU.EX2 R177, R177 ;  /* 0x000000b100b17308 */ /* 0x000fe80000000800 */
[----:B------:R-:W1:Y:S04]  /*19d70*/  MUFU.EX2 R184, R194 ;  /* 0x000000c200b87308 */ /* 0x000e680000000800 */
[----:B------:R-:W-:Y:S04]  /*19d80*/  MUFU.EX2 R182, R60 ;  /* 0x0000003c00b67308 */ /* 0x000fe80000000800 */
[----:B------:R-:W2:Y:S01]  /*19d90*/  MUFU.EX2 R185, R185 ;  /* 0x000000b900b97308 */ /* 0x000ea20000000800 */
[----:B------:R-:W-:Y:S01]  /*19da0*/  HMMA.16816.F32 R32, R20, R62, R32 ;  /* 0x0000003e1420723c */ /* 0x000fe20000001820 */
[----:B-----5:R-:W-:-:S02]  /*19db0*/  F2FP.F16.F32.PACK_AB R20, R175, R178 ;  /* 0x000000b2af14723e */ /* 0x020fc400000000ff */
[----:B----4-:R-:W-:Y:S02]  /*19dc0*/  F2FP.F16.F32.PACK_AB R22, R179, R180 ;  /* 0x000000b4b316723e */ /* 0x010fe400000000ff */
        /* <DEDUP_REMOVED lines=14> */
[C---:B------:R-:W-:Y:S01]  /*19eb0*/  HMMA.16816.F32 R12, R20.reuse, R52, R12 ;  /* 0x00000034140c723c */ /* 0x040fe2000000180c */
[-CC-:B------:R-:W-:Y:S01]  /*19ec0*/  FFMA.FTZ R60, R189, R103.reuse, -R102.reuse ;  /* 0x00000067bd3c7223 */ /* 0x180fe20000010866 */
[----:B------:R-:W-:Y:S06]  /*19ed0*/  MUFU.EX2 R194, R194 ;  /* 0x000000c200c27308 */ /* 0x000fec0000000800 */
[C---:B------:R-:W-:Y:S01]  /*19ee0*/  HMMA.16816.F32 R8, R20.reuse, R54, R8 ;  /* 0x000000361408723c */ /* 0x040fe20000001808 */
[----:B------:R-:W4:Y:S01]  /*19ef0*/  LDSM.16.MT88.4 R52, [R64+0xd800] ;  /* 0x00d800004034783b */ /* 0x000f220000004200 */
[----:B------:R-:W5:Y:S06]  /*19f00*/  MUFU.EX2 R191, R62 ;  /* 0x0000003e00bf7308 */ /* 0x000f6c0000000800 */
[C---:B---3--:R-:W-:Y:S01]  /*19f10*/  HMMA.16816.F32 R36, R20.reuse, R48, R36 ;  /* 0x000000301424723c */ /* 0x048fe20000001824 */
[-CC-:B------:R-:W-:Y:S01]  /*19f20*/  FFMA.FTZ R48, R198, R103.reuse, -R85.reuse ;  /* 0x00000067c6307223 */ /* 0x180fe20000010855 */
[----:B------:R-:W-:Y:S04]  /*19f30*/  MUFU.EX2 R189, R61 ;  /* 0x0000003d00bd7308 */ /* 0x000fe80000000800 */
[----:B------:R3:W1:Y:S04]  /*19f40*/  MUFU.EX2 R198, R60 ;  /* 0x0000003c00c67308 */ /* 0x0006680000000800 */
[----:B------:R-:W-:Y:S04]  /*19f50*/  MUFU.EX2 R196, R48 ;  /* 0x0000003000c47308 */ /* 0x000fe80000000800 */
[----:B------:R-:W2:Y:S04]  /*19f60*/  MUFU.EX2 R195, R195 ;  /* 0x000000c300c37308 */ /* 0x000ea80000000800 */
[----:B------:R-:W-:Y:S01]  /*19f70*/  MUFU.EX2 R193, R193 ;  /* 0x000000c100c17308 */ /* 0x000fe20000000800 */
[----:B------:R-:W-:Y:S01]  /*19f80*/  HMMA.16816.F32 R32, R20, R50, R32 ;  /* 0x000000321420723c */ /* 0x000fe20000001820 */
[----:B---3--:R-:W3:Y:S02]  /*19f90*/  LDSM.16.MT88.4 R60, [R66+0x3800] ;  /* 0x00380000423c783b */ /* 0x008ee40000004200 */
[----:B------:R-:W4:Y:S01]  /*19fa0*/  MUFU.EX2 R200, R200 ;  /* 0x000000c800c87308 */ /* 0x000f220000000800 */
[----:B-----5:R-:W-:Y:S01]  /*19fb0*/  F2FP.F16.F32.PACK_AB R20, R191, R194 ;  /* 0x000000c2bf14723e */ /* 0x020fe200000000ff */
[--C-:B------:R-:W-:Y:S01]  /*19fc0*/  FFMA.FTZ R201, R201, R103, -R102.reuse ;  /* 0x00000067c9c97223 */ /* 0x100fe20000010866 */
[----:B-1----:R-:W-:Y:S01]  /*19fd0*/  F2FP.F16.F32.PACK_AB R22, R198, R189 ;  /* 0x000000bdc616723e */ /* 0x002fe200000000ff */
[-CC-:B------:R-:W-:Y:S01]  /*19fe0*/  FFMA.FTZ R202, R199, R103.reuse, -R102.reuse ;  /* 0x00000067c7ca7223 */ /* 0x180fe20000010866 */
[-CC-:B------:R-:W-:Y:S01]  /*19ff0*/  FFMA.FTZ R203, R197, R103.reuse, -R102.reuse ;  /* 0x00000067c5cb7223 */ /* 0x180fe20000010866 */
[----:B--2---:R-:W-:Y:S01]  /*1a000*/  F2FP.F16.F32.PACK_AB R21, R195, R196 ;  /* 0x000000c4c315723e */ /* 0x004fe200000000ff */
[-C--:B------:R-:W-:Y:S01]  /*1a010*/  FFMA.FTZ R205, R187, R103.reuse, -R102 ;  /* 0x00000067bbcd7223 */ /* 0x080fe20000010866 */
[-CC-:B------:R-:W-:Y:S01]  /*1a020*/  FFMA.FTZ R204, R192, R103.reuse, -R85.reuse ;  /* 0x00000067c0cc7223 */ /* 0x180fe20000010855 */
[----:B------:R-:W-:Y:S01]  /*1a030*/  FFMA.FTZ R188, R188, R103, -R85 ;  /* 0x00000067bcbc7223 */ /* 0x000fe20000010855 */
[----:B------:R-:W-:Y:S01]  /*1a040*/  LDSM.16.MT88.4 R48, [R68+0xe000] ;  /* 0x00e000004430783b */ /* 0x000fe20000004200 */
[----:B----4-:R-:W-:-:S07]  /*1a050*/  F2FP.F16.F32.PACK_AB R23, R200, R193 ;  /* 0x000000c1c817723e */ /* 0x010fce00000000ff */
[C---:B------:R-:W-:Y:S08]  /*1a060*/  HMMA.16816.F32 R12, R20.reuse, R16, R12 ;  /* 0x00000010140c723c */ /* 0x040ff0000000180c */
[C---:B------:R-:W-:Y:S01]  /*1a070*/  HMMA.16816.F32 R8, R20.reuse, R18, R8 ;  /* 0x000000121408723c */ /* 0x040fe20000001808 */
[----:B------:R-:W1:Y:S07]  /*1a080*/  LDSM.16.MT88.4 R16, [R64+0xe000] ;  /* 0x00e000004010783b */ /* 0x000e6e0000004200 */
[C---:B------:R-:W-:Y:S08]  /*1a090*/  HMMA.16816.F32 R28, R20.reuse, R44, R28 ;  /* 0x0000002c141c723c */ /* 0x040ff0000000181c */
[----:B------:R-:W-:Y:S01]  /*1a0a0*/  HMMA.16816.F32 R24, R20, R46, R24 ;  /* 0x0000002e1418723c */ /* 0x000fe20000001818 */
[----:B------:R-:W2:Y:S01]  /*1a0b0*/  LDSM.16.MT88.4 R44, [R56+0x4000] ;  /* 0x00400000382c783b */ /* 0x000ea20000004200 */
[----:B------:R4:W-:Y:S01]  /*1a0c0*/  MUFU.EX2 R199, R201 ;  /* 0x000000c900c77308 */ /* 0x0009e20000000800 */
[----:B------:R-:W-:-:S05]  /*1a0d0*/  FFMA.FTZ R197, R190, R103, -R85 ;  /* 0x00000067bec57223 */ /* 0x000fca0000010855 */
[----:B------:R-:W-:Y:S01]  /*1a0e0*/  HMMA.16816.F32 R4, R20, R52, R4 ;  /* 0x000000341404723c */ /* 0x000fe20000001804 */
[----:B------:R-:W5:Y:S01]  /*1a0f0*/  MUFU.EX2 R202, R202 ;  /* 0x000000ca00ca7308 */ /* 0x000f620000000800 */
[----:B----4-:R-:W-:-:S06]  /*1a100*/  FFMA.FTZ R201, R186, R103, -R85 ;  /* 0x00000067bac97223 */ /* 0x010fcc0000010855 */
[C---:B------:R-:W-:Y:S01]  /*1a110*/  HMMA.16816.F32 R40, R20.reuse, R54, R40 ;  /* 0x000000361428723c */ /* 0x040fe20000001828 */
[----:B------:R-:W4:Y:S01]  /*1a120*/  LDSM.16.MT88.4 R52, [R66+0x4000] ;  /* 0x004000004234783b */ /* 0x000f220000004200 */
[----:B------:R-:W-:Y:S04]  /*1a130*/  MUFU.EX2 R187, R203 ;  /* 0x000000cb00bb7308 */ /* 0x000fe80000000800 */
[----:B------:R-:W1:Y:S04]  /*1a140*/  MUFU.EX2 R192, R205 ;  /* 0x000000cd00c07308 */ /* 0x000e680000000800 */
[----:B------:R-:W-:Y:S04]  /*1a150*/  MUFU.EX2 R190, R204 ;  /* 0x000000cc00be7308 */ /* 0x000fe80000000800 */
[----:B------:R-:W2:Y:S04]  /*1a160*/  MUFU.EX2 R197, R197 ;  /* 0x000000c500c57308 */ /* 0x000ea80000000800 */
[----:B------:R-:W-:Y:S04]  /*1a170*/  MUFU.EX2 R186, R188 ;  /* 0x000000bc00ba7308 */ /* 0x000fe80000000800 */
[----:B------:R-:W2:Y:S01]  /*1a180*/  MUFU.EX2 R201, R201 ;  /* 0x000000c900c97308 */ /* 0x000ea20000000800 */
[C---:B---3--:R-:W-:Y:S08]  /*1a190*/  HMMA.16816.F32 R36, R20.reuse, R60, R36 ;  /* 0x0000003c1424723c */ /* 0x048ff00000001824 */
[----:B------:R-:W-:Y:S01]  /*1a1a0*/  HMMA.16816.F32 R32, R20, R62, R32 ;  /* 0x0000003e1420723c */ /* 0x000fe20000001820 */
[----:B-----5:R-:W-:-:S02]  /*1a1b0*/  F2FP.F16.F32.PACK_AB R20, R202, R199 ;  /* 0x000000c7ca14723e */ /* 0x020fc400000000ff */
[----:B-1----:R-:W-:Y:S02]  /*1a1c0*/  F2FP.F16.F32.PACK_AB R22, R192, R187 ;  /* 0x000000bbc016723e */ /* 0x002fe400000000ff */
[----:B--2---:R-:W-:Y:S02]  /*1a1d0*/  F2FP.F16.F32.PACK_AB R21, R197, R190 ;  /* 0x000000bec515723e */ /* 0x004fe400000000ff */
[----:B------:R-:W-:-:S07]  /*1a1e0*/  F2FP.F16.F32.PACK_AB R23, R201, R186 ;  /* 0x000000bac917723e */ /* 0x000fce00000000ff */
        /* <DEDUP_REMOVED lines=11> */
[----:B------:R3:W-:Y:S01]  /*1a2a0*/  MUFU.EX2 R181, R183 ;  /* 0x000000b700b57308 */ /* 0x0007e20000000800 */
[----:B----4-:R-:W-:Y:S01]  /*1a2b0*/  HMMA.16816.F32 R36, R20, R52, R36 ;  /* 0x000000341424723c */ /* 0x010fe20000001824 */
[-CC-:B------:R-:W-:Y:S01]  /*1a2c0*/  FFMA.FTZ R174, R174, R103.reuse, -R85.reuse ;  /* 0x00000067aeae7223 */ /* 0x180fe20000010855 */
[-CC-:B------:R-:W-:Y:S01]  /*1a2d0*/  FFMA.FTZ R52, R172, R103.reuse, -R85.reuse ;  /* 0x00000067ac347223 */ /* 0x180fe20000010855 */
[----:B------:R-:W-:Y:S04]  /*1a2e0*/  MUFU.EX2 R171, R61 ;  /* 0x0000003d00ab7308 */ /* 0x000fe80000000800 */
[----:B------:R4:W-:Y:S01]  /*1a2f0*/  MUFU.EX2 R176, R60 ;  /* 0x0000003c00b07308 */ /* 0x0009e20000000800 */
[----:B---3--:R-:W-:-:S03]  /*1a300*/  FFMA.FTZ R183, R170, R103, -R85 ;  /* 0x00000067aab77223 */ /* 0x008fc60000010855 */
[----:B------:R-:W3:Y:S01]  /*1a310*/  MUFU.EX2 R188, R188 ;  /* 0x000000bc00bc7308 */ /* 0x000ee20000000800 */
[C---:B------:R-:W-:Y:S01]  /*1a320*/  HMMA.16816.F32 R12, R20.reuse, R48, R12 ;  /* 0x00000030140c723c */ /* 0x040fe2000000180c */
[----:B----4-:R-:W4:Y:S02]  /*1a330*/  LDSM.16.MT88.4 R60, [R66+0x4800] ;  /* 0x00480000423c783b */ /* 0x010f240000004200 */
[----:B------:R-:W-:Y:S05]  /*1a340*/  MUFU.EX2 R173, R173 ;  /* 0x000000ad00ad7308 */ /* 0x000fea0000000800 */
[C---:B------:R-:W-:Y:S01]  /*1a350*/  HMMA.16816.F32 R8, R20.reuse, R50, R8 ;  /* 0x000000321408723c */ /* 0x040fe20000001808 */
[----:B------:R-:W5:Y:S01]  /*1a360*/  LDSM.16.MT88.4 R48, [R64+0xe800] ;  /* 0x00e800004030783b */ /* 0x000f620000004200 */
        /* <DEDUP_REMOVED lines=14> */
[----:B------:R-:W1:Y:S07]  /*1a450*/  LDSM.16.MT88.4 R16, [R64+0xf000] ;  /* 0x00f000004010783b */ /* 0x000e6e0000004200 */
[C---:B------:R-:W-:Y:S08]  /*1a460*/  HMMA.16816.F32 R28, R20.reuse, R44, R28 ;  /* 0x0000002c141c723c */ /* 0x040ff0000000181c */
[----:B------:R-:W-:Y:S01]  /*1a470*/  HMMA.16816.F32 R24, R20, R46, R24 ;  /* 0x0000002e1418723c */ /* 0x000fe20000001818 */
[----:B------:R-:W2:Y:S01]  /*1a480*/  LDSM.16.MT88.4 R44, [R56+0x5000] ;  /* 0x00500000382c783b */ /* 0x000ea20000004200 */
[----:B------:R3:W-:Y:S01]  /*1a490*/  MUFU.EX2 R157, R159 ;  /* 0x0000009f009d7308 */ /* 0x0007e20000000800 */
[-CC-:B------:R-:W-:Y:S01]  /*1a4a0*/  FFMA.FTZ R155, R158, R103.reuse, -R85.reuse ;  /* 0x000000679e9b7223 */ /* 0x180fe20000010855 */
[-C--:B------:R-:W-:Y:S01]  /*1a4b0*/  FFMA.FTZ R204, R153, R103.reuse, -R102 ;  /* 0x0000006799cc7223 */ /* 0x080fe20000010866 */
[----:B------:R-:W-:-:S03]  /*1a4c0*/  FFMA.FTZ R156, R156, R103, -R85 ;  /* 0x000000679c9c7223 */ /* 0x000fc60000010855 */
[----:B----4-:R-:W-:Y:S01]  /*1a4d0*/  HMMA.16816.F32 R36, R20, R60, R36 ;  /* 0x0000003c1424723c */ /* 0x010fe20000001824 */
[-CC-:B------:R-:W-:Y:S01]  /*1a4e0*/  FFMA.FTZ R60, R154, R103.reuse, -R85.reuse ;  /* 0x000000679a3c7223 */ /* 0x180fe20000010855 */
[----:B------:R-:W4:Y:S01]  /*1a4f0*/  MUFU.EX2 R174, R174 ;  /* 0x000000ae00ae7308 */ /* 0x000f220000000800 */
[----:B---3--:R-:W-:-:S03]  /*1a500*/  FFMA.FTZ R159, R152, R103, -R85 ;  /* 0x00000067989f7223 */ /* 0x008fc60000010855 */
[----:B------:R-:W-:Y:S02]  /*1a510*/  MUFU.EX2 R153, R203 ;  /* 0x000000cb00997308 */ /* 0x000fe40000000800 */
[C---:B-----5:R-:W-:Y:S02]  /*1a520*/  HMMA.16816.F32 R4, R20.reuse, R48, R4 ;  /* 0x000000301404723c */ /* 0x060fe40000001804 */
[----:B------:R-:W3:Y:S04]  /*1a530*/  MUFU.EX2 R158, R204 ;  /* 0x000000cc009e7308 */ /* 0x000ee80000000800 */
[----:B------:R-:W-:Y:S02]  /*1a540*/  MUFU.EX2 R155, R155 ;  /* 0x0000009b009b7308 */ /* 0x000fe40000000800 */
[C---:B------:R-:W-:Y:S01]  /*1a550*/  HMMA.16816.F32 R40, R20.reuse, R50, R40 ;  /* 0x000000321428723c */ /* 0x040fe20000001828 */
[----:B------:R-:W5:Y:S01]  /*1a560*/  LDSM.16.MT88.4 R48, [R66+0x5000] ;  /* 0x005000004230783b */ /* 0x000f620000004200 */
[----:B------:R-:W1:Y:S04]  /*1a570*/  MUFU.EX2 R154, R156 ;  /* 0x0000009c009a7308 */ /* 0x000e680000000800 */
[----:B------:R2:W-:Y:S04]  /*1a580*/  MUFU.EX2 R152, R60 ;  /* 0x0000003c00987308 */ /* 0x0005e80000000800 */
[----:B------:R-:W2:Y:S01]  /*1a590*/  MUFU.EX2 R159, R159 ;  /* 0x0000009f009f7308 */ /* 0x000ea20000000800 */
[----:B------:R-:W-:Y:S01]  /*1a5a0*/  HMMA.16816.F32 R32, R20, R62, R32 ;  /* 0x0000003e1420723c */ /* 0x000fe20000001820 */
[----:B----4-:R-:W-:-:S02]  /*1a5b0*/  F2FP.F16.F32.PACK_AB R20, R174, R157 ;  /* 0x0000009dae14723e */ /* 0x010fc400000000ff */
[----:B---3--:R-:W-:Y:S02]  /*1a5c0*/  F2FP.F16.F32.PACK_AB R22, R158, R153 ;  /* 0x000000999e16723e */ /* 0x008fe400000000ff */
[----:B-1----:R-:W-:Y:S01]  /*1a5d0*/  F2FP.F16.F32.PACK_AB R21, R154, R155 ;  /* 0x0000009b9a15723e */ /* 0x002fe200000000ff */
        /* <DEDUP_REMOVED lines=9> */
[----:B------:R-:W-:-:S02]  /*1a670*/  FFMA.FTZ R156, R141, R103, -R102 ;  /* 0x000000678d9c7223 */ /* 0x000fc40000010866 */
[----:B------:R3:W-:Y:S04]  /*1a680*/  MUFU.EX2 R141, R143 ;  /* 0x0000008f008d7308 */ /* 0x0007e80000000800 */
[----:B------:R-:W-:Y:S01]  /*1a690*/  HMMA.16816.F32 R12, R20, R52, R12 ;  /* 0x00000034140c723c */ /* 0x000fe2000000180c */
[-CC-:B------:R-:W-:Y:S01]  /*1a6a0*/  FFMA.FTZ R53, R139, R103.reuse, -R102.reuse ;  /* 0x000000678b357223 */ /* 0x180fe20000010866 */
[-C--:B------:R-:W-:Y:S01]  /*1a6b0*/  FFMA.FTZ R139, R142, R103.reuse, -R85 ;  /* 0x000000678e8b7223 */ /* 0x080fe20000010855 */
[----:B------:R-:W-:-:S05]  /*1a6c0*/  FFMA.FTZ R52, R137, R103, -R102 ;  /* 0x0000006789347223 */ /* 0x000fca0000010866 */
[C---:B------:R-:W-:Y:S01]  /*1a6d0*/  HMMA.16816.F32 R8, R20.reuse, R54, R8 ;  /* 0x000000361408723c */ /* 0x040fe20000001808 */
[-CC-:B------:R-:W-:Y:S01]  /*1a6e0*/  FFMA.FTZ R55, R140, R103.reuse, -R85.reuse ;  /* 0x000000678c377223 */ /* 0x180fe20000010855 */
[-CC-:B---3--:R-:W-:Y:S01]  /*1a6f0*/  FFMA.FTZ R143, R136, R103.reuse, -R85.reuse ;  /* 0x00000067888f7223 */ /* 0x188fe20000010855 */
[----:B------:R-:W-:Y:S01]  /*1a700*/  FFMA.FTZ R140, R138, R103, -R85 ;  /* 0x000000678a8c7223 */ /* 0x000fe20000010855 */
[----:B------:R-:W3:Y:S04]  /*1a710*/  MUFU.EX2 R156, R156 ;  /* 0x0000009c009c7308 */ /* 0x000ee80000000800 */
[----:B------:R-:W-:Y:S04]  /*1a720*/  MUFU.EX2 R137, R53 ;  /* 0x0000003500897308 */ /* 0x000fe80000000800 */
[----:B------:R3:W4:Y:S04]  /*1a730*/  MUFU.EX2 R142, R52 ;  /* 0x00000034008e7308 */ /* 0x0007280000000800 */
[----:B------:R-:W-:Y:S04]  /*1a740*/  MUFU.EX2 R139, R139 ;  /* 0x0000008b008b7308 */ /* 0x000fe80000000800 */
[----:B------:R-:W1:Y:S04]  /*1a750*/  MUFU.EX2 R138, R55 ;  /* 0x00000037008a7308 */ /* 0x000e680000000800 */
[----:B------:R-:W-:Y:S04]  /*1a760*/  MUFU.EX2 R136, R140 ;  /* 0x0000008c00887308 */ /* 0x000fe80000000800 */
[----:B------:R-:W2:Y:S01]  /*1a770*/  MUFU.EX2 R143, R143 ;  /* 0x0000008f008f7308 */ /* 0x000ea20000000800 */
[----:B-----5:R-:W-:Y:S01]  /*1a780*/  HMMA.16816.F32 R36, R20, R48, R36 ;  /* 0x000000301424723c */ /* 0x020fe20000001824 */
[----:B---3--:R-:W-:-:S02]  /*1a790*/  F2FP.F16.F32.PACK_AB R52, R156, R141 ;  /* 0x0000008d9c34723e */ /* 0x008fc400000000ff */
[----:B----4-:R-:W-:Y:S02]  /*1a7a0*/  F2FP.F16.F32.PACK_AB R54, R142, R137 ;  /* 0x000000898e36723e */ /* 0x010fe400000000ff */
[----:B-1----:R-:W-:-:S03]  /*1a7b0*/  F2FP.F16.F32.PACK_AB R53, R138, R139 ;  /* 0x0000008b8a35723e */ /* 0x002fc600000000ff */
[----:B------:R-:W-:Y:S01]  /*1a7c0*/  HMMA.16816.F32 R32, R20, R50, R32 ;  /* 0x000000321420723c */ /* 0x000fe20000001820 */
[----:B------:R-:W1:Y:S01]  /*1a7d0*/  LDSM.16.MT88.4 R48, [R66+0x5800] ;  /* 0x005800004230783b */ /* 0x000e620000004200 */
[----:B--2---:R-:W-:-:S03]  /*1a7e0*/  F2FP.F16.F32.PACK_AB R55, R143, R136 ;  /* 0x000000888f37723e */ /* 0x004fc600000000ff */
[----:B------:R-:W-:Y:S04]  /*1a7f0*/  LDSM.16.MT88.4 R20, [R68+0x10000] ;  /* 0x010000004414783b */ /* 0x000fe80000004200 */
[C---:B------:R-:W-:Y:S08]  /*1a800*/  HMMA.16816.F32 R12, R52.reuse, R16, R12 ;  /* 0x00000010340c723c */ /* 0x040ff0000000180c */
[C---:B------:R-:W-:Y:S01]  /*1a810*/  HMMA.16816.F32 R8, R52.reuse, R18, R8 ;  /* 0x000000123408723c */ /* 0x040fe20000001808 */
[----:B------:R-:W2:Y:S07]  /*1a820*/  LDSM.16.MT88.4 R16, [R64+0x10000] ;  /* 0x010000004010783b */ /* 0x000eae0000004200 */
[C---:B------:R-:W-:Y:S08]  /*1a830*/  HMMA.16816.F32 R28, R52.reuse, R44, R28 ;  /* 0x0000002c341c723c */ /* 0x040ff0000000181c */
[C---:B------:R-:W-:Y:S01]  /*1a840*/  HMMA.16816.F32 R24, R52.reuse, R46, R24 ;  /* 0x0000002e3418723c */ /* 0x040fe20000001818 */
[----:B------:R-:W3:Y:S07]  /*1a850*/  LDSM.16.MT88.4 R44, [R56+0x6000] ;  /* 0x00600000382c783b */ /* 0x000eee0000004200 */
[C---:B------:R-:W-:Y:S01]  /*1a860*/  HMMA.16816.F32 R4, R52.reuse, R60, R4 ;  /* 0x0000003c3404723c */ /* 0x040fe20000001804 */
[-CC-:B------:R-:W-:Y:S01]  /*1a870*/  FFMA.FTZ R60, R133, R103.reuse, -R102.reuse ;  /* 0x00000067853c7223 */ /* 0x180fe20000010866 */
[-CC-:B------:R-:W-:Y:S01]  /*1a880*/  FFMA.FTZ R133, R131, R103.reuse, -R102.reuse ;  /* 0x0000006783857223 */ /* 0x180fe20000010866 */
[-CC-:B------:R-:W-:Y:S01]  /*1a890*/  FFMA.FTZ R140, R135, R103.reuse, -R102.reuse ;  /* 0x00000067878c7223 */ /* 0x180fe20000010866 */
[-C--:B------:R-:W-:Y:S01]  /*1a8a0*/  FFMA.FTZ R204, R129, R103.reuse, -R102 ;  /* 0x0000006781cc7223 */ /* 0x080fe20000010866 */
[----:B------:R4:W-:Y:S01]  /*1a8b0*/  MUFU.EX2 R131, R60 ;  /* 0x0000003c00837308 */ /* 0x0009e20000000800 */
[-CC-:B------:R-:W-:Y:S01]  /*1a8c0*/  FFMA.FTZ R203, R134, R103.reuse, -R85.reuse ;  /* 0x0000006786cb7223 */ /* 0x180fe20000010855 */
[-CC-:B------:R-:W-:Y:S01]  /*1a8d0*/  FFMA.FTZ R205, R128, R103.reuse, -R85.reuse ;  /* 0x0000006780cd7223 */ /* 0x180fe20000010855 */
[----:B------:R-:W-:Y:S01]  /*1a8e0*/  HMMA.16816.F32 R40, R52, R62, R40 ;  /* 0x0000003e3428723c */ /* 0x000fe20000001828 */
[-CC-:B------:R-:W-:Y:S01]  /*1a8f0*/  FFMA.FTZ R132, R132, R103.reuse, -R85.reuse ;  /* 0x0000006784847223 */ /* 0x180fe20000010855 */
[----:B------:R-:W-:Y:S01]  /*1a900*/  FFMA.FTZ R134, R130, R103, -R85 ;  /* 0x0000006782867223 */ /* 0x000fe20000010855 */
[----:B------:R-:W5:Y:S01]  /*1a910*/  MUFU.EX2 R140, R140 ;  /* 0x0000008c008c7308 */ /* 0x000f620000000800 */
[----:B----4-:R-:W4:Y:S03]  /*1a920*/  LDSM.16.MT88.4 R60, [R66+0x6000] ;  /* 0x00600000423c783b */ /* 0x010f260000004200 */
[----:B------:R-:W-:Y:S01]  /*1a930*/  MUFU.EX2 R129, R133 ;  /* 0x0000008500817308 */ /* 0x000fe20000000800 */
[----:B------:R-:W-:-:S03]  /*1a940*/  FADD.FTZ R100, R101, R100 ;  /* 0x0000006465647221 */ /* 0x000fc60000010000 */
[----:B------:R-:W-:Y:S04]  /*1a950*/  MUFU.EX2 R204, R204 ;  /* 0x000000cc00cc7308 */ /* 0x000fe80000000800 */
        /* <DEDUP_REMOVED lines=10> */
[----:B-----5:R-:W-:Y:S01]  /*1aa00*/  F2FP.F16.F32.PACK_AB R48, R131, R140 ;  /* 0x0000008c8330723e */ /* 0x020fe200000000ff */
[----:B------:R-:W-:Y:S01]  /*1aa10*/  FADD.FTZ R97, R97, R98 ;  /* 0x0000006261617221 */ /* 0x000fe20000010000 */
[----:B--2---:R-:W-:-:S03]  /*1aa20*/  F2FP.F16.F32.PACK_AB R49, R130, R203 ;  /* 0x000000cb8231723e */ /* 0x004fc600000000ff */
[----:B------:R-:W-:Y:S01]  /*1aa30*/  HMMA.16816.F32 R32, R52, R50, R32 ;  /* 0x000000323420723c */ /* 0x000fe20000001820 */
[----:B------:R-:W-:Y:S02]  /*1aa40*/  F2FP.F16.F32.PACK_AB R50, R204, R129 ;  /* 0x00000081cc32723e */ /* 0x000fe400000000ff */
[----:B---3--:R-:W-:Y:S01]  /*1aa50*/  F2FP.F16.F32.PACK_AB R51, R205, R128 ;  /* 0x00000080cd33723e */ /* 0x008fe200000000ff */
        /* <DEDUP_REMOVED lines=16> */
[-CC-:B------:R-:W-:Y:S01]  /*1ab60*/  FFMA.FTZ R52, R127, R103.reuse, -R102.reuse ;  /* 0x000000677f347223 */ /* 0x180fe20000010866 */
[----:B------:R-:W-:-:S06]  /*1ab70*/  FFMA.FTZ R55, R125, R103, -R102 ;  /* 0x000000677d377223 */ /* 0x000fcc0000010866 */
[----:B------:R-:W-:Y:S01]  /*1ab80*/  HMMA.16816.F32 R8, R48, R22, R8 ;  /* 0x000000163008723c */ /* 0x000fe20000001808 */
[----:B------:R-:W3:Y:S01]  /*1ab90*/  LDSM.16.MT88.4 R20, [R64+0x10800] ;  /* 0x010800004014783b */ /* 0x000ee20000004200 */
[-CC-:B------:R-:W-:Y:S01]  /*1aba0*/  FFMA.FTZ R53, R123, R103.reuse, -R102.reuse ;  /* 0x000000677b357223 */ /* 0x180fe20000010866 */
[----:B------:R-:W-:Y:S01]  /*1abb0*/  FFMA.FTZ R54, R121, R103, -R102 ;  /* 0x0000006779367223 */ /* 0x000fe20000010866 */
[----:B------:R-:W-:Y:S01]  /*1abc0*/  FADD.FTZ R92, R92, R93 ;  /* 0x0000005d5c5c7221 */ /* 0x000fe20000010000 */
[----:B------:R-:W-:-:S03]  /*1abd0*/  FADD.FTZ R75, R75, R76 ;  /* 0x0000004c4b4b7221 */ /* 0x000fc60000010000 */
[----:B----4-:R-:W-:Y:S01]  /*1abe0*/  HMMA.16816.F32 R36, R48, R60, R36 ;  /* 0x0000003c3024723c */ /* 0x010fe20000001824 */
[-CC-:B------:R-:W-:Y:S01]  /*1abf0*/  FFMA.FTZ R60, R126, R103.reuse, -R85.reuse ;  /* 0x000000677e3c7223 */ /* 0x180fe20000010855 */
[-CC-:B------:R-:W-:Y:S01]  /*1ac00*/  FFMA.FTZ R61, R124, R103.reuse, -R85.reuse ;  /* 0x000000677c3d7223 */ /* 0x180fe20000010855 */
[----:B------:R-:W-:-:S05]  /*1ac10*/  FFMA.FTZ R122, R122, R103, -R85 ;  /* 0x000000677a7a7223 */ /* 0x000fca0000010855 */
[----:B------:R-:W-:Y:S01]  /*1ac20*/  HMMA.16816.F32 R32, R48, R62, R32 ;  /* 0x0000003e3020723c */ /* 0x000fe20000001820 */
        /* <DEDUP_REMOVED lines=18> */
[----:B-----5:R-:W-:Y:S01]  /*1ad50*/  F2FP.F16.F32.PACK_AB R50, R54, R53 ;  /* 0x000000353632723e */ /* 0x020fe200000000ff */
[----:B------:R-:W-:Y:S01]  /*1ad60*/  FADD.FTZ R87, R87, R88 ;  /* 0x0000005857577221 */ /* 0x000fe20000010000 */
[----:B-1----:R-:W-:Y:S01]  /*1ad70*/  F2FP.F16.F32.PACK_AB R49, R61, R60 ;  /* 0x0000003c3d31723e */ /* 0x002fe200000000ff */
[----:B------:R-:W-:Y:S01]  /*1ad80*/  FADD.FTZ R70, R70, R71 ;  /* 0x0000004746467221 */ /* 0x000fe20000010000 */
[----:B--2---:R-:W-:Y:S01]  /*1ad90*/  F2FP.F16.F32.PACK_AB R51, R63, R62 ;  /* 0x0000003e3f33723e */ /* 0x004fe200000000ff */
[----:B------:R-:W-:Y:S02]  /*1ada0*/  FADD.FTZ R86, R86, R87 ;  /* 0x0000005756567221 */ /* 0x000fe40000010000 */
[----:B------:R-:W-:-:S04]  /*1adb0*/  FADD.FTZ R69, R69, R70 ;  /* 0x0000004645457221 */ /* 0x000fc80000010000 */
[C---:B------:R-:W-:Y:S08]  /*1adc0*/  HMMA.16816.F32 R12, R48.reuse, R16, R12 ;  /* 0x00000010300c723c */ /* 0x040ff0000000180c */
[C---:B------:R-:W-:Y:S01]  /*1add0*/  HMMA.16816.F32 R8, R48.reuse, R18, R8 ;  /* 0x000000123008723c */ /* 0x040fe20000001808 */
[----:B------:R-:W1:Y:S07]  /*1ade0*/  LDSM.16.MT88.4 R16, [R56+0x6800] ;  /* 0x006800003810783b */ /* 0x000e6e0000004200 */
[----:B------:R-:W-:Y:S01]  /*1adf0*/  HMMA.16816.F32 R36, R48, R44, R36 ;  /* 0x0000002c3024723c */ /* 0x000fe20000001824 */
[----:B------:R-:W-:Y:S01]  /*1ae00*/  FADD.FTZ R45, R145, R86 ;  /* 0x00000056912d7221 */ /* 0x000fe20000010000 */
[----:B------:R-:W-:-:S03]  /*1ae10*/  FADD.FTZ R44, R146, R69 ;  /* 0x00000045922c7221 */ /* 0x000fc60000010000 */
[----:B------:R-:W-:Y:S01]  /*1ae20*/  FADD.FTZ R45, R144, R45 ;  /* 0x0000002d902d7221 */ /* 0x000fe20000010000 */
[----:B------:R-:W-:Y:S02]  /*1ae30*/  FADD.FTZ R44, R151, R44 ;  /* 0x0000002c972c7221 */ /* 0x000fe40000010000 */
[----:B---3--:R-:W-:Y:S01]  /*1ae40*/  HMMA.16816.F32 R4, R48, R20, R4 ;  /* 0x000000143004723c */ /* 0x008fe20000001804 */
        /* <DEDUP_REMOVED lines=12> */
[-C--:B------:R-:W-:Y:S01]  /*1af10*/  FFMA.FTZ R74, R113, R103.reuse, -R102 ;  /* 0x00000067714a7223 */ /* 0x080fe20000010866 */
[-CC-:B------:R-:W-:Y:S01]  /*1af20*/  FFMA.FTZ R76, R118, R103.reuse, -R85.reuse ;  /* 0x00000067764c7223 */ /* 0x180fe20000010855 */
[-CC-:B------:R-:W-:Y:S01]  /*1af30*/  FFMA.FTZ R79, R116, R103.reuse, -R85.reuse ;  /* 0x00000067744f7223 */ /* 0x180fe20000010855 */
[-CC-:B------:R-:W-:Y:S01]  /*1af40*/  FFMA.FTZ R77, R114, R103.reuse, -R85.reuse ;  /* 0x00000067724d7223 */ /* 0x180fe20000010855 */
[----:B------:R-:W-:Y:S01]  /*1af50*/  FFMA.FTZ R78, R112, R103, -R85 ;  /* 0x00000067704e7223 */ /* 0x000fe20000010855 */
[----:B------:R-:W-:Y:S01]  /*1af60*/  FADD.FTZ R166, R166, R167 ;  /* 0x000000a7a6a67221 */ /* 0x000fe20000010000 */
[----:B------:R-:W-:Y:S01]  /*1af70*/  FADD.FTZ R160, R160, R161 ;  /* 0x000000a1a0a07221 */ /* 0x000fe20000010000 */
[----:B------:R-:W-:Y:S01]  /*1af80*/  MUFU.EX2 R72, R72 ;  /* 0x0000004800487308 */ /* 0x000fe20000000800 */
[----:B------:R-:W-:Y:S01]  /*1af90*/  HMMA.16816.F32 R32, R48, R46, R32 ;  /* 0x0000002e3020723c */ /* 0x000fe20000001820 */
[----:B------:R-:W-:Y:S01]  /*1afa0*/  FADD.FTZ R163, R163, R166 ;  /* 0x000000a6a3a37221 */ /* 0x000fe20000010000 */
[----:B------:R-:W-:Y:S01]  /*1afb0*/  FADD.FTZ R169, R169, R160 ;  /* 0x000000a0a9a97221 */ /* 0x000fe20000010000 */
[----:B------:R-:W3:Y:S01]  /*1afc0*/  MUFU.EX2 R75, R75 ;  /* 0x0000004b004b7308 */ /* 0x000ee20000000800 */
[----:B------:R-:W4:Y:S01]  /*1afd0*/  LDSM.16.MT88.4 R44, [R64+0x11000] ;  /* 0x01100000402c783b */ /* 0x000f220000004200 */
[----:B------:R-:W-:-:S02]  /*1afe0*/  FADD.FTZ R168, R168, R163 ;  /* 0x000000a3a8a87221 */ /* 0x000fc40000010000 */
[----:B------:R-:W-:Y:S01]  /*1aff0*/  MUFU.EX2 R73, R73 ;  /* 0x0000004900497308 */ /* 0x000fe20000000800 */
[----:B-1----:R-:W-:Y:S01]  /*1b000*/  HMMA.16816.F32 R28, R48, R16, R28 ;  /* 0x00000010301c723c */ /* 0x002fe2000000181c */
[-CC-:B------:R-:W-:Y:S01]  /*1b010*/  FFMA.FTZ R80, R110, R103.reuse, -R85.reuse ;  /* 0x000000676e507223 */ /* 0x180fe20000010855 */
[-CC-:B------:R-:W-:Y:S01]  /*1b020*/  FFMA.FTZ R81, R108, R103.reuse, -R85.reuse ;  /* 0x000000676c517223 */ /* 0x180fe20000010855 */
[----:B------:R-:W1:Y:S01]  /*1b030*/  MUFU.EX2 R74, R74 ;  /* 0x0000004a004a7308 */ /* 0x000e620000000800 */
[-CC-:B------:R-:W-:Y:S01]  /*1b040*/  FFMA.FTZ R82, R106, R103.reuse, -R85.reuse ;  /* 0x000000676a527223 */ /* 0x180fe20000010855 */
[----:B------:R-:W-:Y:S01]  /*1b050*/  FFMA.FTZ R249, R104, R103, -R85 ;  /* 0x0000006768f97223 */ /* 0x000fe20000010855 */
[----:B------:R-:W-:Y:S01]  /*1b060*/  LDSM.16.MT88.4 R148, [R64+0x11800] ;  /* 0x011800004094783b */ /* 0x000fe20000004200 */
        /* <DEDUP_REMOVED lines=8> */
[----:B------:R-:W-:Y:S01]  /*1b0f0*/  HMMA.16816.F32 R24, R48, R18, R24 ;  /* 0x000000123018723c */ /* 0x000fe20000001818 */
[----:B---3--:R-:W-:Y:S01]  /*1b100*/  F2FP.F16.F32.PACK_AB R48, R75, R72 ;  /* 0x000000484b30723e */ /* 0x008fe200000000ff */
[----:B------:R-:W-:Y:S01]  /*1b110*/  FADD.FTZ R180, R180, R175 ;  /* 0x000000afb4b47221 */ /* 0x000fe20000010000 */
[----:B-1----:R-:W-:Y:S01]  /*1b120*/  F2FP.F16.F32.PACK_AB R50, R74, R73 ;  /* 0x000000494a32723e */ /* 0x002fe200000000ff */
[----:B------:R-:W-:Y:S01]  /*1b130*/  FADD.FTZ R182, R182, R69 ;  /* 0x00000045b6b67221 */ /* 0x000fe20000010000 */
[----:B-----5:R-:W-:Y:S02]  /*1b140*/  F2FP.F16.F32.PACK_AB R49, R79, R76 ;  /* 0x0000004c4f31723e */ /* 0x020fe400000000ff */
[----:B--2---:R-:W-:Y:S01]  /*1b150*/  F2FP.F16.F32.PACK_AB R51, R78, R77 ;  /* 0x0000004d4e33723e */ /* 0x004fe200000000ff */
[----:B------:R-:W-:Y:S01]  /*1b160*/  FADD.FTZ R179, R179, R180 ;  /* 0x000000b4b3b37221 */ /* 0x000fe20000010000 */
[----:B------:R-:W-:Y:S01]  /*1b170*/  FADD.FTZ R185, R185, R182 ;  /* 0x000000b6b9b97221 */ /* 0x000fe20000010000 */
[----:B------:R-:W-:Y:S02]  /*1b180*/  LDSM.16.MT88.4 R68, [R68+0x11800] ;  /* 0x011800004444783b */ /* 0x000fe40000004200 */
[----:B------:R-:W-:-:S02]  /*1b190*/  FADD.FTZ R194, R194, R179 ;  /* 0x000000b3c2c27221 */ /* 0x000fc40000010000 */
[----:B------:R-:W-:Y:S01]  /*1b1a0*/  HMMA.16816.F32 R12, R48, R20, R12 ;  /* 0x00000014300c723c */ /* 0x000fe2000000180c */
[----:B------:R-:W-:Y:S01]  /*1b1b0*/  FADD.FTZ R20, R196, R185 ;  /* 0x000000b9c4147221 */ /* 0x000fe20000010000 */
[----:B------:R-:W-:Y:S01]  /*1b1c0*/  FADD.FTZ R194, R191, R194 ;  /* 0x000000c2bfc27221 */ /* 0x000fe20000010000 */
[----:B------:R-:W-:Y:S01]  /*1b1d0*/  MUFU.EX2 R80, R80 ;  /* 0x0000005000507308 */ /* 0x000fe20000000800 */
        /* <DEDUP_REMOVED lines=21> */
[C---:B----4-:R-:W-:Y:S02]  /*1b330*/  HMMA.16816.F32 R4, R48.reuse, R44, R4 ;  /* 0x0000002c3004723c */ /* 0x050fe40000001804 */
[----:B------:R-:W-:Y:S01]  /*1b340*/  FADD.FTZ R170, R170, R173 ;  /* 0x000000adaaaa7221 */ /* 0x000fe20000010000 */
[-CC-:B------:R-:W-:Y:S01]  /*1b350*/  FFMA.FTZ R44, R111, R103.reuse, -R102.reuse ;  /* 0x000000676f2c7223 */ /* 0x180fe20000010866 */
[-C--:B------:R-:W-:Y:S01]  /*1b360*/  FFMA.FTZ R45, R109, R103.reuse, -R102 ;  /* 0x000000676d2d7223 */ /* 0x080fe20000010866 */
[----:B------:R-:W-:Y:S01]  /*1b370*/  FADD.FTZ R176, R176, R171 ;  /* 0x000000abb0b07221 */ /* 0x000fe20000010000 */
[----:B------:R-:W-:Y:S02]  /*1b380*/  FADD.FTZ R170, R183, R170 ;  /* 0x000000aab7aa7221 */ /* 0x000fe40000010000 */
[----:B------:R-:W-:Y:S01]  /*1b390*/  HMMA.16816.F32 R40, R48, R46, R40 ;  /* 0x0000002e3028723c */ /* 0x000fe20000001828 */
[-CC-:B------:R-:W-:Y:S01]  /*1b3a0*/  FFMA.FTZ R46, R107, R103.reuse, -R102.reuse ;  /* 0x000000676b2e7223 */ /* 0x180fe20000010866 */
[----:B------:R-:W-:Y:S01]  /*1b3b0*/  FFMA.FTZ R47, R105, R103, -R102 ;  /* 0x00000067692f7223 */ /* 0x000fe20000010866 */
[----:B------:R-:W-:Y:S01]  /*1b3c0*/  FADD.FTZ R157, R157, R176 ;  /* 0x000000b09d9d7221 */ /* 0x000fe20000010000 */
[----:B------:R-:W-:Y:S01]  /*1b3d0*/  FADD.FTZ R155, R155, R170 ;  /* 0x000000aa9b9b7221 */ /* 0x000fe20000010000 */
[----:B------:R-:W-:Y:S02]  /*1b3e0*/  MUFU.EX2 R44, R44 ;  /* 0x0000002c002c7308 */ /* 0x000fe40000000800 */
[----:B------:R-:W-:-:S02]  /*1b3f0*/  FADD.FTZ R174, R174, R157 ;  /* 0x0000009daeae7221 */ /* 0x000fc40000010000 */
[----:B------:R-:W2:Y:S01]  /*1b400*/  MUFU.EX2 R45, R45 ;  /* 0x0000002d002d7308 */ /* 0x000ea20000000800 */
[----:B------:R-:W-:-:S03]  /*1b410*/  FADD.FTZ R155, R154, R155 ;  /* 0x0000009b9a9b7221 */ /* 0x000fc60000010000 */
[----:B------:R-:W-:Y:S04]  /*1b420*/  MUFU.EX2 R46, R46 ;  /* 0x0000002e002e7308 */ /* 0x000fe80000000800 */
[----:B------:R-:W3:Y:S04]  /*1b430*/  MUFU.EX2 R47, R47 ;  /* 0x0000002f002f7308 */ /* 0x000ee80000000800 */
[----:B------:R-:W4:Y:S04]  /*1b440*/  MUFU.EX2 R81, R81 ;  /* 0x0000005100517308 */ /* 0x000f280000000800 */
[----:B------:R-:W-:Y:S04]  /*1b450*/  MUFU.EX2 R82, R82 ;  /* 0x0000005200527308 */ /* 0x000fe80000000800 */
[----:B------:R-:W5:Y:S01]  /*1b460*/  MUFU.EX2 R249, R249 ;  /* 0x000000f900f97308 */ /* 0x000f620000000800 */
[----:B------:R-:W-:Y:S01]  /*1b470*/  FADD.FTZ R153, R153, R174 ;  /* 0x000000ae99997221 */ /* 0x000fe20000010000 */
[----:B------:R-:W-:-:S03]  /*1b480*/  FADD.FTZ R152, R152, R155 ;  /* 0x0000009b98987221 */ /* 0x000fc60000010000 */
[----:B------:R-:W-:Y:S01]  /*1b490*/  FADD.FTZ R158, R158, R153 ;  /* 0x000000999e9e7221 */ /* 0x000fe20000010000 */
[----:B------:R-:W-:Y:S01]  /*1b4a0*/  FADD.FTZ R152, R159, R152 ;  /* 0x000000989f987221 */ /* 0x000fe20000010000 */
[----:B-1----:R-:W-:Y:S01]  /*1b4b0*/  HMMA.16816.F32 R28, R48, R20, R28 ;  /* 0x00000014301c723c */ /* 0x002fe2000000181c */
[----:B--2---:R-:W-:Y:S01]  /*1b4c0*/  F2FP.F16.F32.PACK_AB R132, R45, R44 ;  /* 0x0000002c2d84723e */ /* 0x004fe200000000ff */
[----:B------:R-:W-:Y:S01]  /*1b4d0*/  FADD.FTZ R141, R141, R158 ;  /* 0x0000009e8d8d7221 */ /* 0x000fe20000010000 */
[----:B---3--:R-:W-:Y:S01]  /*1b4e0*/  F2FP.F16.F32.PACK_AB R134, R47, R46 ;  /* 0x0000002e2f86723e */ /* 0x008fe200000000ff */
[----:B------:R-:W-:Y:S01]  /*1b4f0*/  FADD.FTZ R21, R139, R152 ;  /* 0x000000988b157221 */ /* 0x000fe20000010000 */
[----:B----4-:R-:W-:Y:S02]  /*1b500*/  F2FP.F16.F32.PACK_AB R133, R81, R80 ;  /* 0x000000505185723e */ /* 0x010fe400000000ff */
[----:B-----5:R-:W-:Y:S01]  /*1b510*/  F2FP.F16.F32.PACK_AB R135, R249, R82 ;  /* 0x00000052f987723e */ /* 0x020fe200000000ff */
[----:B------:R-:W-:Y:S01]  /*1b520*/  FADD.FTZ R156, R156, R141 ;  /* 0x0000008d9c9c7221 */ /* 0x000fe20000010000 */
[----:B------:R-:W-:-:S05]  /*1b530*/  FADD.FTZ R21, R138, R21 ;  /* 0x000000158a157221 */ /* 0x000fca0000010000 */
        /* <DEDUP_REMOVED lines=22> */
[----:B------:R-:W2:Y:S01]  /*1b6a0*/  LDSM.16.MT88.4 R8, [R56+0x7800] ;  /* 0x007800003808783b */ /* 0x000ea20000004200 */
        /* <DEDUP_REMOVED lines=17> */
[----:B------:R-:W-:Y:S01]  /*1b7c0*/  IMAD.SHL.U32 R241, R59, 0x8, RZ ;  /* 0x000000083bf17824 */ /* 0x000fe200078e00ff */
[----:B------:R-:W-:Y:S01]  /*1b7d0*/  HMMA.16816.F32 R148, R132, R150, R40 ;  /* 0x000000968494723c */ /* 0x000fe20000001828 */
[----:B------:R-:W-:Y:S01]  /*1b7e0*/  FADD.FTZ R46, R46, R45 ;  /* 0x0000002d2e2e7221 */ /* 0x000fe20000010000 */
[----:B------:R-:W-:Y:S02]  /*1b7f0*/  FADD.FTZ R82, R82, R81 ;  /* 0x0000005152527221 */ /* 0x000fe40000010000 */
[----:B------:R-:W-:-:S04]  /*1b800*/  LOP3.LUT R222, R241, 0x38, RZ, 0xc0, !PT ;  /* 0x00000038f1de7812 */ /* 0x000fc800078ec0ff */
[----:B-1----:R-:W-:Y:S01]  /*1b810*/  HMMA.16816.F32 R144, R132, R16, R36 ;  /* 0x000000108490723c */ /* 0x002fe20000001824 */
[----:B------:R-:W-:Y:S01]  /*1b820*/  FADD.FTZ R250, R47, R46 ;  /* 0x0000002e2ffa7221 */ /* 0x000fe20000010000 */
[----:B------:R-:W-:-:S06]  /*1b830*/  FADD.FTZ R249, R249, R82 ;  /* 0x00000052f9f97221 */ /* 0x000fcc0000010000 */
[C---:B------:R-:W-:Y:S08]  /*1b840*/  HMMA.16816.F32 R140, R132.reuse, R18, R32 ;  /* 0x00000012848c723c */ /* 0x040ff00000001820 */
[C---:B--2---:R-:W-:Y:S08]  /*1b850*/  HMMA.16816.F32 R136, R132.reuse, R8, R28 ;  /* 0x000000088488723c */ /* 0x044ff0000000181c */
[----:B------:R-:W-:Y:S01]  /*1b860*/  HMMA.16816.F32 R132, R132, R10, R24 ;  /* 0x0000000a8484723c */ /* 0x000fe20000001818 */
[----:B------:R-:W-:-:S04]  /*1b870*/  NOP ;  /* 0x0000000000007918 */ /* 0x000fc80000000000 */
[----:B------:R-:W-:-:S15]  /*1b880*/  @!P5 BRA `(.L_x_4861) ;  /* 0x000000800044d947 */ /* 0x000fde0003800000 */
        /* <DEDUP_REMOVED lines=11> */
.L_x_4868:
        /* <DEDUP_REMOVED lines=13> */
[C---:B------:R-:W-:Y:S02]  /*1ba10*/  LOP3.LUT R5, R241.reuse, 0x1c0, RZ, 0xc0, !PT ;  /* 0x000001c0f1057812 */ /* 0x040fe400078ec0ff */
[----:B------:R-:W-:Y:S05]  /*1ba20*/  LOP3.LUT R222, R241, 0x38, RZ, 0xc0, !PT ;  /* 0x00000038f1de7812 */ /* 0x000fea00078ec0ff */
        /* <DEDUP_REMOVED lines=8> */
[C---:B------:R-:W-:Y:S02]  /*1bab0*/  R2UR UR4, R6.reuse ;  /* 0x00000000060472ca */ /* 0x040fe400000e0000 */
[C---:B------:R-:W-:Y:S02]  /*1bac0*/  R2UR UR5, R7.reuse ;  /* 0x00000000070572ca */ /* 0x040fe400000e0000 */
[C---:B------:R-:W-:Y:S02]  /*1bad0*/  R2UR UR14, R6.reuse ;  /* 0x00000000060e72ca */ /* 0x040fe400000e0000 */
[C---:B------:R-:W-:Y:S02]  /*1bae0*/  R2UR UR15, R7.reuse ;  /* 0x00000000070f72ca */ /* 0x040fe400000e0000 */
[C---:B------:R-:W-:Y:S02]  /*1baf0*/  R2UR UR12, R6.reuse ;  /* 0x00000000060c72ca */ /* 0x040fe400000e0000 */
[C---:B------:R-:W-:Y:S02]  /*1bb00*/  R2UR UR13, R7.reuse ;  /* 0x00000000070d72ca */ /* 0x040fe400000e0000 */
[----:B------:R-:W-:Y:S02]  /*1bb10*/  R2UR UR10, R6 ;  /* 0x00000000060a72ca */ /* 0x000fe400000e0000 */
[----:B------:R-:W-:Y:S01]  /*1bb20*/  R2UR UR11, R7 ;  /* 0x00000000070b72ca */ /* 0x000fe200000e0000 */
[----:B------:R-:W2:Y:S11]  /*1bb30*/  LD.E R15, desc[UR4][R164.64+0x170] ;  /* 0x00017004a40f7980 */ /* 0x000eb6000c101900 */
[----:B------:R-:W-:Y:S01]  /*1bb40*/  @!UPT UIADD3 URZ, UPT, UPT, URZ, URZ, URZ ;  /* 0x000000fffffff290 */ /* 0x000fe2000fffe0ff */
[----:B------:R-:W3:Y:S01]  /*1bb50*/  LD.E.64 R18, desc[UR10][R164.64+0x28] ;  /* 0x0000280aa4127980 */ /* 0x000ee2000c101b00 */
[-C--:B--2---:R-:W-:Y:S02]  /*1bb60*/  IABS R12, R15.reuse ;  /* 0x0000000f000c7213 */ /* 0x084fe40000000000 */
[-C--:B------:R-:W-:Y:S02]  /*1bb70*/  IABS R10, R15.reuse ;  /* 0x0000000f000a7213 */ /* 0x080fe40000000000 */
[----:B------:R-:W1:Y:S03]  /*1bb80*/  I2F.RP R11, R12 ;  /* 0x0000000c000b7306 */ /* 0x000e660000209400 */
[----:B------:R-:W-:Y:S07]  /*1bb90*/  IMAD.MOV R10, RZ, RZ, -R10 ;  /* 0x000000ffff0a7224 */ /* 0x000fee00078e0a0a */
[----:B-1----:R-:W1:Y:S02]  /*1bba0*/  MUFU.RCP R8, R11 ;  /* 0x0000000b00087308 */ /* 0x002e640000001000 */
[----:B-1----:R-:W-:Y:S01]  /*1bbb0*/  VIADD R16, R8, 0xffffffe ;  /* 0x0ffffffe08107836 */ /* 0x002fe20000000000 */
[----:B------:R-:W-:Y:S01]  /*1bbc0*/  IABS R11, R246 ;  /* 0x000000f6000b7213 */ /* 0x000fe20000000000 */
        /* <DEDUP_REMOVED lines=28> */
[----:B------:R-:W-:Y:S02]  /*1bd90*/  @!P6 IMAD.MOV R13, RZ, RZ, -R13 ;  /* 0x000000ffff0de224 */ /* 0x000fe400078e0a0d */
[----:B------:R-:W-:Y:S03]  /*1bda0*/  @!P2 IMAD.MOV R14, RZ, RZ, -R14 ;  /* 0x000000ffff0ea224 */ /* 0x000fe600078e0a0e */
        /* <DEDUP_REMOVED lines=13> */
[----:B------:R-:W-:Y:S04]  /*1be80*/  IMAD R10, R16, R11, R10 ;  /* 0x0000000b100a7224 */ /* 0x000fe800078e020a */
[----:B------:R-:W-:Y:S02]  /*1be90*/  IMAD.IADD R13, R13, 0x1, R10 ;  /* 0x000000010d0d7824 */ /* 0x000fe400078e020a */
        /* <DEDUP_REMOVED lines=8> */
.L_x_4863:
[----:B------:R-:W-:Y:S05]  /*1bf20*/  BSYNC.RECONVERGENT B0 ;  /* 0x0000000000007941 */ /* 0x000fea0003800200 */
.L_x_4862:
[----:B------:R-:W1:Y:S01]  /*1bf30*/  S2UR UR9, SR_CgaCtaId ;  /* 0x00000000000979c3 */ /* 0x000e620000008800 */
[----:B------:R-:W-:Y:S01]  /*1bf40*/  ISETP.GE.AND P1, PT, R222, R239, PT ;  /* 0x000000efde00720c */ /* 0x000fe20003f26270 */
[----:B------:R-:W-:Y:S01]  /*1bf50*/  UMOV UR10, 0x400 ;  /* 0x00000400000a7882 */ /* 0x000fe20000000000 */
[--C-:B------:R-:W-:Y:S01]  /*1bf60*/  LOP3.LUT R5, R5, 0x38, R208.reuse, 0xf8, !PT ;  /* 0x0000003805057812 */ /* 0x100fe200078ef8d0 */
[----:B------:R-:W2:Y:S01]  /*1bf70*/  LDCU.64 UR4, c[0x0][0x358] ;  /* 0x00006b00ff0477ac */ /* 0x000ea20008000a00 */
[----:B------:R-:W-:Y:S01]  /*1bf80*/  LOP3.LUT R251, R241, 0x1e00, RZ, 0xc0, !PT ;  /* 0x00001e00f1fb7812 */ /* 0x000fe200078ec0ff */
[----:B------:R-:W-:Y:S01]  /*1bf90*/  BSSY.RECONVERGENT B1, `(.L_x_4864) ;  /* 0x0000344000017945 */ /* 0x000fe20003800200 */
[----:B------:R-:W-:Y:S02]  /*1bfa0*/  LOP3.LUT R4, R5, R222, RZ, 0x3c, !PT ;  /* 0x000000de05047212 */ /* 0x000fe400078e3cff */
[----:B------:R-:W-:Y:S02]  /*1bfb0*/  SHF.L.U32 R5, R228, 0x5, RZ ;  /* 0x00000005e4057819 */ /* 0x000fe400000006ff */
[----:B------:R-:W-:Y:S02]  /*1bfc0*/  LOP3.LUT R251, R4, R251, RZ, 0xfc, !PT ;  /* 0x000000fb04fb7212 */ /* 0x000fe400078efcff */
[----:B------:R-:W-:Y:S02]  /*1bfd0*/  IADD3 R8, P0, PT, R5, R232, RZ ;  /* 0x000000e805087210 */ /* 0x000fe40007f1e0ff */
[C---:B------:R-:W-:Y:S02]  /*1bfe0*/  @!P1 R2UR UR32, R6.reuse ;  /* 0x00000000062092ca */ /* 0x040fe400000e0000 */
[C---:B------:R-:W-:Y:S02]  /*1bff0*/  @!P1 R2UR UR33, R7.reuse ;  /* 0x00000000072192ca */ /* 0x040fe400000e0000 */
[----:B------:R-:W-:Y:S02]  /*1c000*/  @!P1 R2UR UR30, R6 ;  /* 0x00000000061e92ca */ /* 0x000fe400000e0000 */
[C---:B------:R-:W-:Y:S02]  /*1c010*/  @!P1 R2UR UR31, R7.reuse ;  /* 0x00000000071f92ca */ /* 0x040fe400000e0000 */
[----:B------:R-:W-:Y:S01]  /*1c020*/  SHF.L.U64.HI R4, R228, 0x5, R229 ;  /* 0x00000005e4047819 */ /* 0x000fe200000102e5 */
[----:B-1----:R-:W-:Y:S01]  /*1c030*/  ULEA UR8, UR9, UR10, 0x18 ;  /* 0x0000000a09087291 */ /* 0x002fe2000f8ec0ff */
[----:B------:R-:W-:Y:S02]  /*1c040*/  @!P1 R2UR UR28, R6 ;  /* 0x00000000061c92ca */ /* 0x000fe400000e0000 */
[----:B------:R-:W-:Y:S02]  /*1c050*/  IADD3.X R9, PT, PT, R4, R233, RZ, P0, !PT ;  /* 0x000000e904097210 */ /* 0x000fe400007fe4ff */
[----:B------:R-:W-:Y:S02]  /*1c060*/  @!P1 R2UR UR29, R7 ;  /* 0x00000000071d92ca */ /* 0x000fe400000e0000 */
[----:B------:R-:W-:Y:S02]  /*1c070*/  LEA R251, R251, UR8, 0x1 ;  /* 0x00000008fbfb7c11 */ /* 0x000fe4000f8e08ff */
[-C--:B------:R-:W-:Y:S02]  /*1c080*/  IADD3 R14, P0, PT, R8, R5.reuse, RZ ;  /* 0x00000005080e7210 */ /* 0x080fe40007f1e0ff */
[C---:B------:R-:W-:Y:S01]  /*1c090*/  @!P1 R2UR UR26, R6.reuse ;  /* 0x00000000061a92ca */ /* 0x040fe200000e0000 */
[----:B------:R-:W-:Y:S01]  /*1c0a0*/  @!PT LDS RZ, [RZ] ;  /* 0x00000000fffff984 */ /* 0x000fe20000000800 */
[----:B------:R-:W-:Y:S01]  /*1c0b0*/  @!PT LDS RZ, [RZ] ;  /* 0x00000000fffff984 */ /* 0x000fe20000000800 */
[----:B------:R-:W-:Y:S01]  /*1c0c0*/  @!PT LDS RZ, [RZ] ;  /* 0x00000000fffff984 */ /* 0x000fe20000000800 */
[----:B------:R-:W-:Y:S01]  /*1c0d0*/  @!P1 LDGSTS.E.BYPASS.LTC128B.128 [R251+0xa000], desc[UR32][R232.64] ;  /* 0x0a000000e8fb9fae */ /* 0x000fe2000b981a20 */
[-C--:B------:R-:W-:Y:S02]  /*1c0e0*/  IADD3.X R15, PT, PT, R9, R4.reuse, RZ, P0, !PT ;  /* 0x00000004090f7210 */ /* 0x080fe400007fe4ff */
[C---:B------:R-:W-:Y:S02]  /*1c0f0*/  @!P1 R2UR UR27, R7.reuse ;  /* 0x00000000071b92ca */ /* 0x040fe400000e0000 */
[C---:B------:R-:W-:Y:S02]  /*1c100*/  @!P1 R2UR UR24, R6.reuse ;  /* 0x00000000061892ca */ /* 0x040fe400000e0000 */
[C---:B------:R-:W-:Y:S01]  /*1c110*/  @!P1 R2UR UR22, R6.reuse ;  /* 0x00000000061692ca */ /* 0x040fe200000e0000 */
[----:B------:R-:W-:Y:S01]  /*1c120*/  @P1 STS.128 [R251+0xa000], RZ ;  /* 0x00a000fffb001388 */ /* 0x000fe20000000c00 */
[C---:B------:R-:W-:Y:S02]  /*1c130*/  @!P1 R2UR UR20, R6.reuse ;  /* 0x00000000061492ca */ /* 0x040fe400000e0000 */
        /* <DEDUP_REMOVED lines=12> */
[C---:B------:R-:W-:Y:S02]  /*1c200*/  @!P1 R2UR UR34, R6.reuse ;  /* 0x00000000062292ca */ /* 0x040fe400000e0000 */
[----:B------:R-:W-:Y:S02]  /*1c210*/  @!P1 R2UR UR10, R6 ;  /* 0x00000000060a92ca */ /* 0x000fe400000e0000 */
[-C--:B------:R-:W-:Y:S02]  /*1c220*/  IADD3 R6, P0, PT, R14, R5.reuse, RZ ;  /* 0x000000050e067210 */ /* 0x080fe40007f1e0ff */
        /* <DEDUP_REMOVED lines=11> */
[C---:B------:R-:W-:Y:S02]  /*1c2e0*/  @!P1 R2UR UR13, R7.reuse ;  /* 0x00000000070d92ca */ /* 0x040fe400000e0000 */
[C---:B------:R-:W-:Y:S02]  /*1c2f0*/  @!P1 R2UR UR41, R7.reuse ;  /* 0x00000000072992ca */ /* 0x040fe400000e0000 */
[C---:B------:R-:W-:Y:S02]  /*1c300*/  @!P1 R2UR UR39, R7.reuse ;  /* 0x00000000072792ca */ /* 0x040fe400000e0000 */
[C---:B------:R-:W-:Y:S02]  /*1c310*/  @!P1 R2UR UR37, R7.reuse ;  /* 0x00000000072592ca */ /* 0x040fe400000e0000 */
[C---:B------:R-:W-:Y:S02]  /*1c320*/  @!P1 R2UR UR35, R7.reuse ;  /* 0x00000000072392ca */ /* 0x040fe400000e0000 */
[----:B------:R-:W-:Y:S02]  /*1c330*/  @!P1 R2UR UR11, R7 ;  /* 0x00000000070b92ca */ /* 0x000fe400000e0000 */
[-C--:B------:R-:W-:Y:S02]  /*1c340*/  IADD3.X R7, PT, PT, R15, R4.reuse, RZ, P0, !PT ;  /* 0x000000040f077210 */ /* 0x080fe400007fe4ff */
[-C--:B------:R-:W-:Y:S02]  /*1c350*/  IADD3 R12, P0, PT, R6, R5.reuse, RZ ;  /* 0x00000005060c7210 */ /* 0x080fe40007f1e0ff */
[----:B------:R-:W-:Y:S01]  /*1c360*/  SHF.R.U32.HI R220, RZ, 0x1, R208 ;  /* 0x00000001ffdc7819 */ /* 0x000fe200000116d0 */
[----:B------:R-:W-:Y:S01]  /*1c370*/  @!PT LDS RZ, [RZ] ;  /* 0x00000000fffff984 */ /* 0x000fe20000000800 */
[----:B------:R-:W-:Y:S01]  /*1c380*/  @!PT LDS RZ, [RZ] ;  /* 0x00000000fffff984 */ /* 0x000fe20000000800 */
[----:B------:R-:W-:Y:S01]  /*1c390*/  @!PT LDS RZ, [RZ] ;  /* 0x00000000fffff984 */ /* 0x000fe20000000800 */
[----:B------:R4:W-:Y:S01]  /*1c3a0*/  @!P1 LDGSTS.E.BYPASS.LTC128B.128 [R251+0xb800], desc[UR26][R6.64] ;  /* 0x0b80000006fb9fae */ /* 0x0009e2000b981a1a */
[-C--:B------:R-:W-:Y:S02]  /*1c3b0*/  IADD3.X R13, PT, PT, R7, R4.reuse, RZ, P0, !PT ;  /* 0x00000004070d7210 */ /* 0x080fe400007fe4ff */
[-C--:B------:R-:W-:Y:S02]  /*1c3c0*/  IADD3 R10, P0, PT, R12, R5.reuse, RZ ;  /* 0x000000050c0a7210 */ /* 0x080fe40007f1e0ff */
[----:B------:R-:W-:Y:S02]  /*1c3d0*/  SHF.L.U32 R221, R208, 0x5, RZ ;  /* 0x00000005d0dd7819 */ /* 0x000fe400000006ff */
[-C--:B------:R-:W-:Y:S01]  /*1c3e0*/  IADD3.X R11, PT, PT, R13, R4.reuse, RZ, P0, !PT ;  /* 0x000000040d0b7210 */ /* 0x080fe200007fe4ff */
[----:B------:R-:W-:Y:S01]  /*1c3f0*/  @P1 STS.128 [R251+0xb800], RZ ;  /* 0x00b800fffb001388 */ /* 0x000fe20000000c00 */
[-C--:B------:R-:W-:Y:S02]  /*1c400*/  IADD3 R16, P0, PT, R10, R5.reuse, RZ ;  /* 0x000000050a107210 */ /* 0x080fe40007f1e0ff */
[----:B------:R-:W-:Y:S02]  /*1c410*/  LOP3.LUT R223, R220, 0x8, RZ, 0xc0, !PT ;  /* 0x00000008dcdf7812 */ /* 0x000fe400078ec0ff */
[-C--:B------:R-:W-:Y:S02]  /*1c420*/  IADD3.X R17, PT, PT, R11, R4.reuse, RZ, P0, !PT ;  /* 0x000000040b117210 */ /* 0x080fe400007fe4ff */
[-C--:B-1----:R-:W-:Y:S01]  /*1c430*/  IADD3 R8, P0, PT, R16, R5.reuse, RZ ;  /* 0x0000000510087210 */ /* 0x082fe20007f1e0ff */
[----:B------:R-:W-:Y:S01]  /*1c440*/  @!PT LDS RZ, [RZ] ;  /* 0x00000000fffff984 */ /* 0x000fe20000000800 */
[----:B------:R-:W-:Y:S01]  /*1c450*/  @!PT LDS RZ, [RZ] ;  /* 0x00000000fffff984 */ /* 0x000fe20000000800 */
[----:B------:R-:W-:Y:S01]  /*1c460*/  @!PT LDS RZ, [RZ] ;  /* 0x00000000fffff984 */ /* 0x000fe20000000800 */
[----:B------:R1:W-:Y:S01]  /*1c470*/  @!P1 LDGSTS.E.BYPASS.LTC128B.128 [R251+0xc000], desc[UR24][R12.64] ;  /* 0x0c0000000cfb9fae */ /* 0x0003e2000b981a18 */
[----:B------:R-:W-:Y:S02]  /*1c480*/  LOP3.LUT R3, R2, 0x1c0, RZ, 0xc0, !PT ;  /* 0x000001c002037812 */ /* 0x000fe400078ec0ff */
[-C--:B------:R-:W-:Y:S02]  /*1c490*/  IADD3.X R9, PT, PT, R17, R4.reuse, RZ, P0, !PT ;  /* 0x0000000411097210 */ /* 0x080fe400007fe4ff */
[-C--:B---3--:R-:W-:Y:S02]  /*1c4a0*/  IADD3 R14, P0, PT, R8, R5.reuse, RZ ;  /* 0x00000005080e7210 */ /* 0x088fe40007f1e0ff */
[----:B------:R-:W-:Y:S01]  /*1c4b0*/  LOP3.LUT R221, R221, 0x7c00, RZ, 0xc0, !PT ;  /* 0x00007c00dddd7812 */ /* 0x000fe200078ec0ff */
[----:B------:R-:W-:Y:S01]  /*1c4c0*/  @P1 STS.128 [R251+0xc000], RZ ;  /* 0x00c000fffb001388 */ /* 0x000fe20000000c00 */
[-C--:B------:R-:W-:Y:S02]  /*1c4d0*/  IADD3.X R15, PT, PT, R9, R4.reuse, RZ, P0, !PT ;  /* 0x00000004090f7210 */ /* 0x080fe400007fe4ff */
[-C--:B----4-:R-:W-:Y:S02]  /*1c4e0*/  IADD3 R6, P0, PT, R14, R5.reuse, RZ ;  /* 0x000000050e067210 */ /* 0x090fe40007f1e0ff */
[----:B------:R-:W-:Y:S02]  /*1c4f0*/  LOP3.LUT R223, R223, 0x1c0, R2, 0xf8, !PT ;  /* 0x000001c0dfdf7812 */ /* 0x000fe400078ef802 */
[----:B------:R-:W-:Y:S01]  /*1c500*/  IADD3.X R7, PT, PT, R15, R4, RZ, P0, !PT ;  /* 0x000000040f077210 */ /* 0x000fe200007fe4ff */
[----:B------:R-:W-:Y:S01]  /*1c510*/  @!PT LDS RZ, [RZ] ;  /* 0x00000000fffff984 */ /* 0x000fe20000000800 */
[----:B------:R-:W-:Y:S01]  /*1c520*/  @!PT LDS RZ, [RZ] ;  /* 0x00000000fffff984 */ /* 0x000fe20000000800 */
[----:B------:R-:W-:Y:S01]  /*1c530*/  @!PT LDS RZ, [RZ] ;  /* 0x00000000fffff984 */ /* 0x000fe20000000800 */
[----:B------:R3:W-:Y:S01]  /*1c540*/  @!P1 LDGSTS.E.BYPASS.LTC128B.128 [R251+0xc800], desc[UR22][R10.64] ;  /* 0x0c8000000afb9fae */ /* 0x0007e2000b981a16 */
[----:B------:R-:W-:Y:S02]  /*1c550*/  LOP3.LUT R3, R3, 0x8, R208, 0xf8, !PT ;  /* 0x0000000803037812 */ /* 0x000fe400078ef8d0 */
[----:B------:R-:W-:Y:S02]  /*1c560*/  LOP3.LUT R108, R2, 0x400, RZ, 0xc0, !PT ;  /* 0x00000400026c7812 */ /* 0x000fe400078ec0ff */
[----:B------:R-:W-:Y:S02]  /*1c570*/  LOP3.LUT R2, R221, 0x200, R2, 0xf8, !PT ;  /* 0x00000200dd027812 */ /* 0x000fe400078ef802 */
[-C--:B------:R-:W-:Y:S01]  /*1c580*/  LOP3.LUT R223, R223, R222.reuse, RZ, 0x3c, !PT ;  /* 0x000000dedfdf7212 */ /* 0x080fe200078e3cff */
[----:B------:R-:W-:Y:S01]  /*1c590*/  @P1 STS.128 [R251+0xc800], RZ ;  /* 0x00c800fffb001388 */ /* 0x000fe20000000c00 */
[----:B------:R-:W-:Y:S02]  /*1c5a0*/  LOP3.LUT R3, R3, R222, RZ, 0x3c, !PT ;  /* 0x000000de03037212 */ /* 0x000fe400078e3cff */
[----:B-1----:R-:W-:Y:S02]  /*1c5b0*/  IADD3 R12, P0, PT, R6, R5, RZ ;  /* 0x00000005060c7210 */ /* 0x002fe40007f1e0ff */
[----:B------:R-:W-:Y:S02]  /*1c5c0*/  LOP3.LUT R2, R2, R223, RZ, 0xfc, !PT ;  /* 0x000000df02027212 */ /* 0x000fe400078efcff */
[----:B------:R-:W-:Y:S01]  /*1c5d0*/  IADD3.X R13, PT, PT, R7, R4, RZ, P0, !PT ;  /* 0x00000004070d7210 */ /* 0x000fe200007fe4ff */
[----:B------:R-:W-:Y:S01]  /*1c5e0*/  @!PT LDS RZ, [RZ] ;  /* 0x00000000fffff984 */ /* 0x000fe20000000800 */
[----:B------:R-:W-:Y:S01]  /*1c5f0*/  @!PT LDS RZ, [RZ] ;  /* 0x00000000fffff984 */ /* 0x000fe20000000800 */
[----:B------:R-:W-:Y:S01]  /*1c600*/  @!PT LDS RZ, [RZ] ;  /* 0x00000000fffff984 */ /* 0x000fe20000000800 */
[----:B------:R-:W-:Y:S01]  /*1c610*/  @!P1 LDGSTS.E.BYPASS.LTC128B.128 [R251+0xd000], desc[UR20][R16.64] ;  /* 0x0d00000010fb9fae */ /* 0x000fe2000b981a14 */
[----:B------:R-:W-:Y:S02]  /*1c620*/  LEA R108, R3, R108, 0x1 ;  /* 0x0000006c036c7211 */ /* 0x000fe400078e08ff */
[----:B------:R-:W-:Y:S02]  /*1c630*/  LEA R3, R2, UR8, 0x1 ;  /* 0x0000000802037c11 */ /* 0x000fe4000f8e08ff */
[----:B------:R-:W-:Y:S02]  /*1c640*/  MOV R2, 0x20 ;  /* 0x0000002000027802 */ /* 0x000fe40000000f00 */
[----:B------:R-:W-:Y:S01]  /*1c650*/  IADD3 R209, PT, PT, R108, UR8, RZ ;  /* 0x000000086cd17c10 */ /* 0x000fe2000fffe0ff */
[----:B------:R-:W-:Y:S01]  /*1c660*/  @P1 STS.128 [R251+0xd000], RZ ;  /* 0x00d000fffb001388 */ /* 0x000fe20000000c00 */
[----:B------:R-:W-:Y:S02]  /*1c670*/  LOP3.LUT P2, RZ, R208, 0x4, RZ, 0xc0, !PT ;  /* 0x00000004d0ff7812 */ /* 0x000fe4000784c0ff */
[-C--:B---3--:R-:W-:Y:S04]  /*1c680*/  IADD3 R10, P0, PT, R12, R5.reuse, RZ ;  /* 0x000000050c0a7210 */ /* 0x088fe80007f1e0ff */
[-C--:B------:R-:W-:Y:S01]  /*1c690*/  IADD3.X R11, PT, PT, R13, R4.reuse, RZ, P0, !PT ;  /* 0x000000040d0b7210 */ /* 0x080fe200007fe4ff */
        /* <DEDUP_REMOVED lines=34> */
[----:B------:R1:W-:Y:S01]  /*1c8c0*/  @!P1 LDGSTS.E.BYPASS.LTC128B.128 [R251+0x10000], desc[UR38][R8.64] ;  /* 0x1000000008fb9fae */ /* 0x0003e2000b981a26 */
[----:B------:R-:W-:Y:S04]  /*1c8d0*/  @!P1 IADD3 R14, P0, PT, R12, R5, RZ ;  /* 0x000000050c0e9210 */ /* 0x000fe80007f1e0ff */
[----:B------:R-:W-:Y:S02]  /*1c8e0*/  @!P1 IADD3.X R15, PT, PT, R13, R4, RZ, P0, !PT ;  /* 0x000000040d0f9210 */ /* 0x000fe400007fe4ff */
[----:B------:R-:W-:Y:S01]  /*1c8f0*/  LOP3.LUT P0, RZ, R208, 0x2, RZ, 0xc0, !PT ;  /* 0x00000002d0ff7812 */ /* 0x000fe2000780c0ff */
[----:B------:R-:W-:Y:S03]  /*1c900*/  @P1 STS.128 [R251+0x10000], RZ ;  /* 0x010000fffb001388 */ /* 0x000fe60000000c00 */
[----:B------:R-:W-:Y:S02]  /*1c910*/  SEL R2, R2, 0xffffffe0, !P0 ;  /* 0xffffffe002027807 */ /* 0x000fe40004000000 */
[----:B------:R-:W-:Y:S02]  /*1c920*/  ISETP.NE.AND P0, PT, R248, RZ, PT ;  /* 0x000000fff800720c */ /* 0x000fe40003f05270 */
[-C--:B------:R-:W-:Y:S01]  /*1c930*/  IADD3 R172, PT, PT, R3, R2.reuse, RZ ;  /* 0x0000000203ac7210 */ /* 0x080fe20007ffe0ff */
[----:B------:R-:W-:Y:S01]  /*1c940*/  @!PT LDS RZ, [RZ] ;  /* 0x00000000fffff984 */ /* 0x000fe20000000800 */
[----:B------:R-:W-:Y:S01]  /*1c950*/  @!PT LDS RZ, [RZ] ;  /* 0x00000000fffff984 */ /* 0x000fe20000000800 */
[----:B------:R-:W-:Y:S01]  /*1c960*/  @!PT LDS RZ, [RZ] ;  /* 0x00000000fffff984 */ /* 0x000fe20000000800 */
[----:B------:R3:W-:Y:S01]  /*1c970*/  @!P1 LDGSTS.E.BYPASS.LTC128B.128 [R251+0x10800], desc[UR36][R6.64] ;  /* 0x1080000006fb9fae */ /* 0x0007e2000b981a24 */
[----:B------:R-:W-:Y:S07]  /*1c980*/  IADD3 R224, PT, PT, R209, R2, RZ ;  /* 0x00000002d1e07210 */ /* 0x000fee0007ffe0ff */
        /* <DEDUP_REMOVED lines=12> */
[----:B-1----:R-:W3:Y:S08]  /*1ca50*/  LDSM.16.M88.4 R8, [R108+UR8+0x2000] ;  /* 0x002000086c08783b */ /* 0x002ef00008000200 */
[----:B------:R-:W4:Y:S08]  /*1ca60*/  LDSM.16.M88.4 R16, [R108+UR8+0x2800] ;  /* 0x002800086c10783b */ /* 0x000f300008000200 */
[----:B------:R-:W1:Y:S08]  /*1ca70*/  LDSM.16.M88.4 R24, [R108+UR8+0x3000] ;  /* 0x003000086c18783b */ /* 0x000e700008000200 */
[----:B------:R-:W5:Y:S08]  /*1ca80*/  LDSM.16.M88.4 R32, [R108+UR8+0x3800] ;  /* 0x003800086c20783b */ /* 0x000f700008000200 */
[----:B------:R-:W2:Y:S01]  /*1ca90*/  LDSM.16.M88.4 R40, [R108+UR8+0x4000] ;  /* 0x004000086c28783b */ /* 0x000ea20008000200 */
        /* <DEDUP_REMOVED lines=8> */
[C---:B-1----:R-:W-:Y:S07]  /*1cb20*/  HMMA.16816.F32 R20, R128.reuse, R24, RZ ;  /* 0x000000188014723c */ /* 0x042fee00000018ff */
[----:B------:R-:W1:Y:S01]  /*1cb30*/  LDSM.16.M88.4 R80, [R108+UR8+0x6800] ;  /* 0x006800086c50783b */ /* 0x000e620008000200 */
[C---:B------:R-:W-:Y:S07]  /*1cb40*/  HMMA.16816.F32 R24, R128.reuse, R26, RZ ;  /* 0x0000001a8018723c */ /* 0x040fee00000018ff */
[----:B------:R-:W1:Y:S01]  /*1cb50*/  LDSM.16.M88.4 R88, [R108+UR8+0x7000] ;  /* 0x007000086c58783b */ /* 0x000e620008000200 */
        /* <DEDUP_REMOVED lines=9> */
[----:B------:R2:W3:Y:S01]  /*1cbf0*/  LDSM.16.M88.4 R168, [R108+UR8+0x9800] ;  /* 0x009800086ca8783b */ /* 0x0004e20008000200 */
        /* <DEDUP_REMOVED lines=17> */
[----:B------:R-:W0:Y:S08]  /*1cd10*/  LDGDEPBAR ;  /* 0x00000000000079af */ /* 0x000e300000000000 */
[----:B------:R-:W1:Y:S01]  /*1cd20*/  LDSM.16.M88.4 R204, [R224+0x5800] ;  /* 0x00580000e0cc783b */ /* 0x000e620000000200 */
[C---:B------:R-:W-:Y:S07]  /*1cd30*/  HMMA.16816.F32 R84, R128.reuse, R88, RZ ;  /* 0x000000588054723c */ /* 0x040fee00000018ff */
[----:B------:R-:W4:Y:S01]  /*1cd40*/  LD.E R252, desc[UR4][R164.64+0x18c] ;  /* 0x00018c04a4fc7980 */ /* 0x000f22000c101900 */
[C---:B------:R-:W-:Y:S08]  /*1cd50*/  HMMA.16816.F32 R88, R128.reuse, R90, RZ ;  /* 0x0000005a8058723c */ /* 0x040ff000000018ff */
        /* <DEDUP_REMOVED lines=11> */
[C---:B------:R-:W-:Y:S08]  /*1ce10*/  HMMA.16816.F32 R4, R172.reuse, R176, R4 ;  /* 0x000000b0ac04723c */ /* 0x040ff00000001804 */
[C---:B------:R-:W-:Y:S01]  /*1ce20*/  HMMA.16816.F32 R8, R172.reuse, R178, R8 ;  /* 0x000000b2ac08723c */ /* 0x040fe20000001808 */
[----:B------:R-:W3:Y:S07]  /*1ce30*/  LDSM.16.M88.4 R176, [R224+0x6800] ;  /* 0x00680000e0b0783b */ /* 0x000eee0000000200 */
[C---:B------:R-:W-:Y:S08]  /*1ce40*/  HMMA.16816.F32 R12, R172.reuse, R180, R12 ;  /* 0x000000b4ac0c723c */ /* 0x040ff0000000180c */
[C---:B------:R-:W-:Y:S01]  /*1ce50*/  HMMA.16816.F32 R16, R172.reuse, R182, R16 ;  /* 0x000000b6ac10723c */ /* 0x040fe20000001810 */
[----:B------:R-:W5:Y:S07]  /*1ce60*/  LDSM.16.M88.4 R180, [R224+0x7000] ;  /* 0x00700000e0b4783b */ /* 0x000f6e0000000200 */
        /* <DEDUP_REMOVED lines=10> */
[C---:B------:R-:W-:Y:S08]  /*1cf10*/  HMMA.16816.F32 R48, R172.reuse, R198, R48 ;  /* 0x000000c6ac30723c */ /* 0x040ff00000001830 */
[C---:B-1----:R-:W-:Y:S08]  /*1cf20*/  HMMA.16816.F32 R52, R172.reuse, R200, R52 ;  /* 0x000000c8ac34723c */ /* 0x042ff00000001834 */
[C---:B------:R-:W-:Y:S08]  /*1cf30*/  HMMA.16816.F32 R56, R172.reuse, R202, R56 ;  /* 0x000000caac38723c */ /* 0x040ff00000001838 */
[C---:B------:R-:W-:Y:S08]  /*1cf40*/  HMMA.16816.F32 R60, R172.reuse, R204, R60 ;  /* 0x000000ccac3c723c */ /* 0x040ff0000000183c */
[C---:B------:R-:W-:Y:S08]  /*1cf50*/  HMMA.16816.F32 R64, R172.reuse, R206, R64 ;  /* 0x000000ceac40723c */ /* 0x040ff00000001840 */
[C---:B--2---:R-:W-:Y:S01]  /*1cf60*/  HMMA.16816.F32 R68, R172.reuse, R168, R68 ;  /* 0x000000a8ac44723c */ /* 0x044fe20000001844 */
[----:B------:R-:W-:Y:S07]  /*1cf70*/  MOV R168, 0x40 ;  /* 0x0000004000a87802 */ /* 0x000fee0000000f00 */
[C---:B------:R-:W-:Y:S08]  /*1cf80*/  HMMA.16816.F32 R72, R172.reuse, R170, R72 ;  /* 0x000000aaac48723c */ /* 0x040ff00000001848 */
[C---:B---3--:R-:W-:Y:S03]  /*1cf90*/  HMMA.16816.F32 R76, R172.reuse, R176, R76 ;  /* 0x000000b0ac4c723c */ /* 0x048fe6000000184c */
[----:B------:R-:W-:Y:S02]  /*1cfa0*/  SEL R176, R168, 0xffffffc0, !P2 ;  /* 0xffffffc0a8b07807 */ /* 0x000fe40005000000 */
[----:B------:R-:W1:Y:S02]  /*1cfb0*/  LDSM.16.M88.4 R168, [R224+0x8000] ;  /* 0x00800000e0a8783b */ /* 0x000e640000000200 */
[-C--:B------:R-:W-:Y:S01]  /*1cfc0*/  IADD3 R225, PT, PT, R3, R176.reuse, RZ ;  /* 0x000000b003e17210 */ /* 0x080fe20007ffe0ff */
[C---:B------:R-:W-:Y:S03]  /*1cfd0*/  HMMA.16816.F32 R80, R172.reuse, R178, R80 ;  /* 0x000000b2ac50723c */ /* 0x040fe60000001850 */
[----:B------:R-:W-:Y:S02]  /*1cfe0*/  IADD3 R3, PT, PT, R209, R176, RZ ;  /* 0x000000b0d1037210 */ /* 0x000fe40007ffe0ff */
[----:B------:R-:W2:Y:S03]  /*1cff0*/  LDSM.16.M88.4 R176, [R224+0x9800] ;  /* 0x00980000e0b0783b */ /* 0x000ea60000000200 */
[C---:B-----5:R-:W-:Y:S05]  /*1d000*/  HMMA.16816.F32 R84, R172.reuse, R180, R84 ;  /* 0x000000b4ac54723c */ /* 0x060fea0000001854 */
[----:B------:R-:W-:Y:S03]  /*1d010*/  LDSM.16.M88.4 R196, [R225] ;  /* 0x00000000e1c4783b */ /* 0x000fe60000000200 */
[C---:B------:R-:W-:Y:S05]  /*1d020*/  HMMA.16816.F32 R88, R172.reuse, R182, R88 ;  /* 0x000000b6ac58723c */ /* 0x040fea0000001858 */
[----:B------:R-:W3:Y:S03]  /*1d030*/  LDSM.16.M88.4 R200, [R3+0x2000] ;  /* 0x0020000003c8783b */ /* 0x000ee60000000200 */
[C---:B----4-:R-:W-:Y:S05]  /*1d040*/  HMMA.16816.F32 R92, R172.reuse, R184, R92 ;  /* 0x000000b8ac5c723c */ /* 0x050fea000000185c */
        /* <DEDUP_REMOVED lines=67> */
[-C--:B------:R-:W-:Y:S02]  /*1d480*/  FMUL.FTZ R172, R4, R252.reuse ;  /* 0x000000fc04ac7220 */ /* 0x080fe40000410000 */
[----:B------:R-:W1:Y:S01]  /*1d490*/  MUFU.TANH R4, R174 ;  /* 0x000000ae00047308 */ /* 0x000e620000002400 */
        /* <DEDUP_REMOVED lines=10> */
[----:B------:R-:W2:Y:S01]  /*1d540*/  MUFU.TANH R8, R173 ;  /* 0x000000ad00087308 */ /* 0x000ea20000002400 */
[----:B-1----:R-:W-:Y:S01]  /*1d550*/  STL [R1], R4 ;  /* 0x0000000401007387 */ /* 0x002fe20000100800 */
[-C--:B------:R-:W-:Y:S01]  /*1d560*/  FMUL.FTZ R168, R16, R252.reuse ;  /* 0x000000fc10a87220 */ /* 0x080fe20000410000 */
[-C--:B------:R-:W-:Y:S02]  /*1d570*/  FMUL.FTZ R17, R17, R252.reuse ;  /* 0x000000fc11117220 */ /* 0x080fe40000410000 */
[----:B------:R-:W1:Y:S01]  /*1d580*/  LDSM.16.M88.4 R4, [R2+0x3000] ;  /* 0x003000000204783b */ /* 0x000e620000000200 */
[-C--:B------:R-:W-:Y:S04]  /*1d590*/  FMUL.FTZ R18, R18, R252.reuse ;  /* 0x000000fc12127220 */ /* 0x080fe80000410000 */
[----:B------:R-:W-:Y:S01]  /*1d5a0*/  MUFU.TANH R16, R168 ;  /* 0x000000a800107308 */ /* 0x000fe20000002400 */
[-C--:B------:R-:W-:Y:S09]  /*1d5b0*/  FMUL.FTZ R19, R19, R252.reuse ;  /* 0x000000fc13137220 */ /* 0x080ff20000410000 */
[----:B------:R-:W-:Y:S01]  /*1d5c0*/  MUFU.TANH R219, R172 ;  /* 0x000000ac00db7308 */ /* 0x000fe20000002400 */
[----:B--2---:R2:W-:Y:S09]  /*1d5d0*/  STL [R1+0x4], R8 ;  /* 0x0000040801007387 */ /* 0x0045f20000100800 */
[----:B------:R-:W-:Y:S10]  /*1d5e0*/  MUFU.TANH R225, R225 ;  /* 0x000000e100e17308 */ /* 0x000ff40000002400 */
[----:B------:R-:W-:Y:S10]  /*1d5f0*/  MUFU.TANH R12, R12 ;  /* 0x0000000c000c7308 */ /* 0x000ff40000002400 */
[----:B------:R-:W-:Y:S01]  /*1d600*/  MUFU.TANH R13, R13 ;  /* 0x0000000d000d7308 */ /* 0x000fe20000002400 */
[C---:B-1----:R-:W-:Y:S09]  /*1d610*/  HMMA.16816.F32 R20, R212.reuse, R4, R20 ;  /* 0x00000004d414723c */ /* 0x042ff20000001814 */
[----:B--2---:R-:W1:Y:S01]  /*1d620*/  MUFU.TANH R8, R9 ;  /* 0x0000000900087308 */ /* 0x004e620000002400 */
[C---:B------:R-:W-:Y:S01]  /*1d630*/  HMMA.16816.F32 R24, R212.reuse, R6, R24 ;  /* 0x00000006d418723c */ /* 0x040fe20000001818 */
[----:B------:R-:W-:Y:S08]  /*1d640*/  LDSM.16.M88.4 R4, [R2+0x4000] ;  /* 0x004000000204783b */ /* 0x000ff00000000200 */
[----:B------:R-:W2:Y:S10]  /*1d650*/  MUFU.TANH R9, R10 ;  /* 0x0000000a00097308 */ /* 0x000eb40000002400 */
[----:B------:R-:W-:Y:S01]  /*1d660*/  MUFU.TANH R14, R14 ;  /* 0x0000000e000e7308 */ /* 0x000fe20000002400 */
[-C--:B------:R-:W-:Y:S01]  /*1d670*/  FMUL.FTZ R20, R20, R252.reuse ;  /* 0x000000fc14147220 */ /* 0x080fe20000410000 */
[----:B-1----:R1:W-:Y:S01]  /*1d680*/  STL [R1+0x8], R8 ;  /* 0x0000080801007387 */ /* 0x0023e20000100800 */
[-C--:B------:R-:W-:Y:S01]  /*1d690*/  FMUL.FTZ R21, R21, R252.reuse ;  /* 0x000000fc15157220 */ /* 0x080fe20000410000 */
[-C--:B------:R-:W-:Y:S01]  /*1d6a0*/  FMUL.FTZ R22, R22, R252.reuse ;  /* 0x000000fc16167220 */ /* 0x080fe20000410000 */
[-C--:B------:R-:W-:Y:S05]  /*1d6b0*/  FMUL.FTZ R23, R23, R252.reuse ;  /* 0x000000fc17177220 */ /* 0x080fea0000410000 */
[----:B------:R-:W-:Y:S01]  /*1d6c0*/  MUFU.TANH R15, R15 ;  /* 0x0000000f000f7308 */ /* 0x000fe20000002400 */
[-C--:B------:R-:W-:Y:S01]  /*1d6d0*/  FMUL.FTZ R168, R24, R252.reuse ;  /* 0x000000fc18a87220 */ /* 0x080fe20000410000 */
[----:B--2---:R-:W-:Y:S01]  /*1d6e0*/  STL [R1+0xc], R9 ;  /* 0x00000c0901007387 */ /* 0x004fe20000100800 */
[-C--:B------:R-:W-:Y:S01]  /*1d6f0*/  FMUL.FTZ R25, R25, R252.reuse ;  /* 0x000000fc19197220 */ /* 0x080fe20000410000 */
[-C--:B------:R-:W-:Y:S01]  /*1d700*/  FMUL.FTZ R26, R26, R252.reuse ;  /* 0x000000fc1a1a7220 */ /* 0x080fe20000410000 */
[-C--:B------:R-:W-:Y:S05]  /*1d710*/  FMUL.FTZ R27, R27, R252.reuse ;  /* 0x000000fc1b1b7220 */ /* 0x080fea0000410000 */
[----:B------:R-:W-:Y:S10]  /*1d720*/  MUFU.TANH R24, R168 ;  /* 0x000000a800187308 */ /* 0x000ff40000002400 */
[----:B------:R-:W-:Y:S10]  /*1d730*/  MUFU.TANH R17, R17 ;  /* 0x0000001100117308 */ /* 0x000ff40000002400 */
[----:B-1----:R-:W1:Y:S10]  /*1d740*/  MUFU.TANH R8, R11 ;  /* 0x0000000b00087308 */ /* 0x002e740000002400 */
[----:B------:R-:W-:Y:S10]  /*1d750*/  MUFU.TANH R18, R18 ;  /* 0x0000001200127308 */ /* 0x000ff40000002400 */
[----:B------:R-:W-:Y:S01]  /*1d760*/  MUFU.TANH R19, R19 ;  /* 0x0000001300137308 */ /* 0x000fe20000002400 */
[----:B-1----:R-:W-:Y:S04]  /*1d770*/  STL [R1+0x10], R8 ;  /* 0x0000100801007387 */ /* 0x002fe80000100800 */
[----:B------:R-:W1:Y:S05]  /*1d780*/  LDSM.16.M88.4 R8, [R2+0x3800] ;  /* 0x003800000208783b */ /* 0x000e6a0000000200 */
[----:B------:R-:W-:Y:S10]  /*1d790*/  MUFU.TANH R20, R20 ;  /* 0x0000001400147308 */ /* 0x000ff40000002400 */
[----:B------:R-:W-:Y:S10]  /*1d7a0*/  MUFU.TANH R21, R21 ;  /* 0x0000001500157308 */ /* 0x000ff40000002400 */
[----:B------:R-:W-:Y:S10]  /*1d7b0*/  MUFU.TANH R22, R22 ;  /* 0x0000001600167308 */ /* 0x000ff40000002400 */
[----:B------:R-:W-:Y:S10]  /*1d7c0*/  MUFU.TANH R23, R23 ;  /* 0x0000001700177308 */ /* 0x000ff40000002400 */
[----:B------:R-:W-:Y:S01]  /*1d7d0*/  MUFU.TANH R25, R25 ;  /* 0x0000001900197308 */ /* 0x000fe20000002400 */
[C---:B-1----:R-:W-:Y:S09]  /*1d7e0*/  HMMA.16816.F32 R28, R212.reuse, R8, R28 ;  /* 0x00000008d41c723c */ /* 0x042ff2000000181c */
[----:B------:R-:W-:Y:S01]  /*1d7f0*/  MUFU.TANH R26, R26 ;  /* 0x0000001a001a7308 */ /* 0x000fe20000002400 */
[C---:B------:R-:W-:Y:S01]  /*1d800*/  HMMA.16816.F32 R32, R212.reuse, R10, R32 ;  /* 0x0000000ad420723c */ /* 0x040fe20000001820 */
[----:B------:R-:W1:Y:S08]  /*1d810*/  LDSM.16.M88.4 R8, [R2+0x4800] ;  /* 0x004800000208783b */ /* 0x000e700000000200 */
[----:B------:R-:W-:Y:S01]  /*1d820*/  MUFU.TANH R27, R27 ;  /* 0x0000001b001b7308 */ /* 0x000fe20000002400 */
        /* <DEDUP_REMOVED lines=22> */
[C---:B-1----:R-:W-:Y:S01]  /*1d990*/  HMMA.16816.F32 R44, R212.reuse, R8, R44 ;  /* 0x00000008d42c723c */ /* 0x042fe2000000182c */
[----:B--2---:R1:W-:Y:S08]  /*1d9a0*/  STL [R1+0x14], R4 ;  /* 0x0000140401007387 */ /* 0x0043f00000100800 */
[----:B------:R-:W-:Y:S01]  /*1d9b0*/  MUFU.TANH R8, R37 ;  /* 0x0000002500087308 */ /* 0x000fe20000002400 */
[C---:B------:R-:W-:Y:S09]  /*1d9c0*/  HMMA.16816.F32 R48, R212.reuse, R10, R48 ;  /* 0x0000000ad430723c */ /* 0x040ff20000001830 */
        /* <DEDUP_REMOVED lines=9> */
[----:B-1----:R-:W1:Y:S10]  /*1da60*/  MUFU.TANH R4, R38 ;  /* 0x0000002600047308 */ /* 0x002e740000002400 */
[----:B------:R-:W3:Y:S01]  /*1da70*/  MUFU.TANH R31, R31 ;  /* 0x0000001f001f7308 */ /* 0x000ee20000002400 */
[-C--:B--2---:R-:W-:Y:S09]  /*1da80*/  FMUL.FTZ R45, R51, R252.reuse ;  /* 0x000000fc332d7220 */ /* 0x084ff20000410000 */
[----:B------:R-:W2:Y:S01]  /*1da90*/  MUFU.TANH R33, R33 ;  /* 0x0000002100217308 */ /* 0x000ea20000002400 */
[----:B-1----:R-:W-:Y:S04]  /*1daa0*/  STL [R1+0x18], R4 ;  /* 0x0000180401007387 */ /* 0x002fe80000100800 */
[----:B------:R-:W1:Y:S05]  /*1dab0*/  LDSM.16.M88.4 R4, [R2+0x5000] ;  /* 0x005000000204783b */ /* 0x000e6a0000000200 */
[----:B------:R-:W4:Y:S03]  /*1dac0*/  MUFU.TANH R35, R35 ;  /* 0x0000002300237308 */ /* 0x000f260000002400 */
[----:B------:R-:W-:Y:S07]  /*1dad0*/  STL [R1+0x1c], R8 ;  /* 0x00001c0801007387 */ /* 0x000fee0000100800 */
[----:B------:R-:W1:Y:S01]  /*1dae0*/  MUFU.TANH R217, R217 ;  /* 0x000000d900d97308 */ /* 0x000e620000002400 */
[----:B------:R-:W5:Y:S09]  /*1daf0*/  LDSM.16.M88.4 R8, [R2+0x5800] ;  /* 0x005800000208783b */ /* 0x000f720000000200 */
        /* <DEDUP_REMOVED lines=32> */
[----:B------:R3:W1:Y:S03]  /*1dd00*/  MUFU.TANH R193, R55 ;  /* 0x0000003700c17308 */ /* 0x0006660000002400 */
[C---:B------:R-:W-:Y:S07]  /*1dd10*/  HMMA.16816.F32 R72, R212.reuse, R6, R72 ;  /* 0x00000006d448723c */ /* 0x040fee0000001848 */
[----:B------:R4:W1:Y:S01]  /*1dd20*/  MUFU.TANH R175, R63 ;  /* 0x0000003f00af7308 */ /* 0x0008620000002400 */
[----:B------:R-:W2:Y:S01]  /*1dd30*/  LDSM.16.M88.4 R4, [R2+0x7000] ;  /* 0x007000000204783b */ /* 0x000ea20000000200 */
[C---:B-----5:R-:W-:Y:S08]  /*1dd40*/  HMMA.16816.F32 R76, R212.reuse, R8, R76 ;  /* 0x00000008d44c723c */ /* 0x060ff0000000184c */
[----:B------:R-:W1:Y:S01]  /*1dd50*/  MUFU.TANH R205, R46 ;  /* 0x0000002e00cd7308 */ /* 0x000e620000002400 */
[-C--:B------:R-:W-:Y:S01]  /*1dd60*/  FMUL.FTZ R71, R71, R252.reuse ;  /* 0x000000fc47477220 */ /* 0x080fe20000410000 */
[-C--:B------:R-:W-:Y:S01]  /*1dd70*/  FMUL.FTZ R49, R69, R252.reuse ;  /* 0x000000fc45317220 */ /* 0x080fe20000410000 */
[-C--:B------:R-:W-:Y:S01]  /*1dd80*/  FMUL.FTZ R51, R68, R252.reuse ;  /* 0x000000fc44337220 */ /* 0x080fe20000410000 */
[-C--:B---3--:R-:W-:Y:S01]  /*1dd90*/  FMUL.FTZ R55, R70, R252.reuse ;  /* 0x000000fc46377220 */ /* 0x088fe20000410000 */
[C---:B------:R-:W-:Y:S05]  /*1dda0*/  HMMA.16816.F32 R80, R212.reuse, R10, R80 ;  /* 0x0000000ad450723c */ /* 0x040fea0000001850 */
[----:B------:R-:W3:Y:S01]  /*1ddb0*/  MUFU.TANH R224, R71 ;  /* 0x0000004700e07308 */ /* 0x000ee20000002400 */
        /* <DEDUP_REMOVED lines=16> */
[C---:B--2---:R-:W-:Y:S09]  /*1dec0*/  HMMA.16816.F32 R84, R212.reuse, R4, R84 ;  /* 0x00000004d454723c */ /* 0x044ff20000001854 */
[----:B------:R-:W2:Y:S01]  /*1ded0*/  MUFU.TANH R198, R83 ;  /* 0x0000005300c67308 */ /* 0x000ea20000002400 */
[C---:B------:R-:W-:Y:S01]  /*1dee0*/  HMMA.16816.F32 R88, R212.reuse, R6, R88 ;  /* 0x00000006d458723c */ /* 0x040fe20000001858 */
[----:B------:R-:W1:Y:S08]  /*1def0*/  LDSM.16.M88.4 R4, [R2+0x8000] ;  /* 0x008000000204783b */ /* 0x000e700000000200 */
[----:B------:R2:W1:Y:S01]  /*1df00*/  MUFU.TANH R210, R77 ;  /* 0x0000004d00d27308 */ /* 0x0004620000002400 */
[C---:B-----5:R-:W-:Y:S03]  /*1df10*/  HMMA.16816.F32 R92, R212.reuse, R8, R92 ;  /* 0x00000008d45c723c */ /* 0x060fe6000000185c */
[-C--:B------:R-:W-:Y:S01]  /*1df20*/  FMUL.FTZ R87, R87, R252.reuse ;  /* 0x000000fc57577220 */ /* 0x080fe20000410000 */
[-C--:B------:R-:W-:Y:S01]  /*1df30*/  FMUL.FTZ R84, R84, R252.reuse ;  /* 0x000000fc54547220 */ /* 0x080fe20000410000 */
[-C--:B------:R-:W-:Y:S01]  /*1df40*/  FMUL.FTZ R85, R85, R252.reuse ;  /* 0x000000fc55557220 */ /* 0x080fe20000410000 */
[-C--:B------:R-:W-:Y:S03]  /*1df50*/  FMUL.FTZ R86, R86, R252.reuse ;  /* 0x000000fc56567220 */ /* 0x080fe60000410000 */
[----:B------:R5:W1:Y:S01]  /*1df60*/  MUFU.TANH R188, R87 ;  /* 0x0000005700bc7308 */ /* 0x000a620000002400 */
[C---:B------:R-:W-:Y:S01]  /*1df70*/  HMMA.16816.F32 R96, R212.reuse, R10, R96 ;  /* 0x0000000ad460723c */ /* 0x040fe20000001860 */
[----:B------:R-:W3:Y:S02]  /*1df80*/  LDSM.16.M88.4 R8, [R2+0x8800] ;  /* 0x008800000208783b */ /* 0x000ee40000000200 */
        /* <DEDUP_REMOVED lines=9> */
[----:B------:R5:W2:Y:S01]  /*1e020*/  MUFU.TANH R204, R79 ;  /* 0x0000004f00cc7308 */ /* 0x000aa20000002400 */
[-C--:B------:R-:W-:Y:S01]  /*1e030*/  FMUL.FTZ R98, R98, R252.reuse ;  /* 0x000000fc62627220 */ /* 0x080fe20000410000 */
[-C--:B------:R-:W-:Y:S01]  /*1e040*/  FMUL.FTZ R176, R96, R252.reuse ;  /* 0x000000fc60b07220 */ /* 0x080fe20000410000 */
[-C--:B----4-:R-:W-:Y:S01]  /*1e050*/  FMUL.FTZ R63, R99, R252.reuse ;  /* 0x000000fc633f7220 */ /* 0x090fe20000410000 */
[-C--:B------:R-:W-:Y:S06]  /*1e060*/  FMUL.FTZ R97, R97, R252.reuse ;  /* 0x000000fc61617220 */ /* 0x080fec0000410000 */
[----:B------:R-:W4:Y:S01]  /*1e070*/  MUFU.TANH R200, R82 ;  /* 0x0000005200c87308 */ /* 0x000f220000002400 */
[C---:B-1----:R-:W-:Y:S09]  /*1e080*/  HMMA.16816.F32 R100, R212.reuse, R4, R100 ;  /* 0x00000004d464723c */ /* 0x042ff20000001864 */
[----:B------:R-:W1:Y:S01]  /*1e090*/  MUFU.TANH R196, R84 ;  /* 0x0000005400c47308 */ /* 0x000e620000002400 */
[C---:B------:R-:W-:Y:S01]  /*1e0a0*/  HMMA.16816.F32 R104, R212.reuse, R6, R104 ;  /* 0x00000006d468723c */ /* 0x040fe20000001868 */
[----:B------:R-:W4:Y:S08]  /*1e0b0*/  LDSM.16.M88.4 R4, [R2+0x9000] ;  /* 0x009000000204783b */ /* 0x000f300000000200 */
[----:B------:R1:W1:Y:S01]  /*1e0c0*/  MUFU.TANH R194, R85 ;  /* 0x0000005500c27308 */ /* 0x0002620000002400 */
[C---:B---3--:R-:W-:Y:S03]  /*1e0d0*/  HMMA.16816.F32 R108, R212.reuse, R8, R108 ;  /* 0x00000008d46c723c */ /* 0x048fe6000000186c */
[-C--:B------:R-:W-:Y:S01]  /*1e0e0*/  FMUL.FTZ R75, R100, R252.reuse ;  /* 0x000000fc644b7220 */ /* 0x080fe20000410000 */
[-C--:B------:R-:W-:Y:S01]  /*1e0f0*/  FMUL.FTZ R81, R102, R252.reuse ;  /* 0x000000fc66517220 */ /* 0x080fe20000410000 */
[-C--:B------:R-:W-:Y:S04]  /*1e100*/  FMUL.FTZ R69, R101, R252.reuse ;  /* 0x000000fc65457220 */ /* 0x080fe80000410000 */
[----:B------:R-:W3:Y:S01]  /*1e110*/  MUFU.TANH R192, R86 ;  /* 0x0000005600c07308 */ /* 0x000ee20000002400 */
[-C--:B--2---:R-:W-:Y:S01]  /*1e120*/  FMUL.FTZ R77, R103, R252.reuse ;  /* 0x000000fc674d7220 */ /* 0x084fe20000410000 */
[C---:B------:R-:W-:Y:S01]  /*1e130*/  HMMA.16816.F32 R112, R212.reuse, R10, R112 ;  /* 0x0000000ad470723c */ /* 0x040fe20000001870 */
[----:B------:R-:W2:Y:S01]  /*1e140*/  LDSM.16.M88.4 R8, [R2+0x9800] ;  /* 0x009800000208783b */ /* 0x000ea20000000200 */
[----:B------:R-:W-:Y:S06]  /*1e150*/  DEPBAR.LE SB0, 0x0 ;  /* 0x000080000000791a */ /* 0x000fec0000000000 */
[----:B------:R-:W2:Y:S01]  /*1e160*/  MUFU.TANH R184, R90 ;  /* 0x0000005a00b87308 */ /* 0x000ea20000002400 */
[-C--:B------:R-:W-:Y:S01]  /*1e170*/  FMUL.FTZ R83, R104, R252.reuse ;  /* 0x000000fc68537220 */ /* 0x080fe20000410000 */
[-C--:B-----5:R-:W-:Y:S01]  /*1e180*/  FMUL.FTZ R87, R106, R252.reuse ;  /* 0x000000fc6a577220 */ /* 0x0a0fe20000410000 */
[-C--:B------:R-:W-:Y:S01]  /*1e190*/  FMUL.FTZ R79, R105, R252.reuse ;  /* 0x000000fc694f7220 */ /* 0x080fe20000410000 */
[-C--:B-1----:R-:W-:Y:S01]  /*1e1a0*/  FMUL.FTZ R85, R107, R252.reuse ;  /* 0x000000fc6b557220 */ /* 0x082fe20000410000 */
[-C--:B------:R-:W-:Y:S01]  /*1e1b0*/  FMUL.FTZ R102, R110, R252.reuse ;  /* 0x000000fc6e667220 */ /* 0x080fe20000410000 */
[-C--:B------:R-:W-:Y:S04]  /*1e1c0*/  FMUL.FTZ R100, R111, R252.reuse ;  /* 0x000000fc6f647220 */ /* 0x080fe80000410000 */
[----:B------:R1:W1:Y:S01]  /*1e1d0*/  MUFU.TANH R180, R92 ;  /* 0x0000005c00b47308 */ /* 0x0002620000002400 */
[----:B------:R-:W-:Y:S01]  /*1e1e0*/  BAR.SYNC.DEFER_BLOCKING 0x0 ;  /* 0x0000000000007b1d */ /* 0x000fe20000010000 */
[-C--:B------:R-:W-:Y:S01]  /*1e1f0*/  FMUL.FTZ R106, R108, R252.reuse ;  /* 0x000000fc6c6a7220 */ /* 0x080fe20000410000 */
[-C--:B------:R-:W-:Y:S01]  /*1e200*/  FMUL.FTZ R104, R109, R252.reuse ;  /* 0x000000fc6d687220 */ /* 0x080fe20000410000 */
[-C--:B------:R-:W-:Y:S06]  /*1e210*/  FMUL.FTZ R96, R113, R252.reuse ;  /* 0x000000fc71607220 */ /* 0x080fec0000410000 */
[----:B------:R5:W2:Y:S01]  /*1e220*/  MUFU.TANH R174, R94 ;  /* 0x0000005e00ae7308 */ /* 0x000aa20000002400 */
[C---:B----4-:R-:W-:Y:S09]  /*1e230*/  HMMA.16816.F32 R116, R212.reuse, R4, R116 ;  /* 0x00000004d474723c */ /* 0x050ff20000001874 */
[----:B------:R4:W3:Y:S01]  /*1e240*/  MUFU.TANH R168, R98 ;  /* 0x0000006200a87308 */ /* 0x0008e20000002400 */
[-C--:B-1----:R-:W-:Y:S01]  /*1e250*/  FMUL.FTZ R92, R115, R252.reuse ;  /* 0x000000fc735c7220 */ /* 0x082fe20000410000 */
[C---:B------:R-:W-:Y:S08]  /*1e260*/  HMMA.16816.F32 R120, R212.reuse, R6, R120 ;  /* 0x00000006d478723c */ /* 0x040ff00000001878 */
[----:B------:R-:W1:Y:S01]  /*1e270*/  MUFU.TANH R203, R203 ;  /* 0x000000cb00cb7308 */ /* 0x000e620000002400 */
[-C--:B-----5:R-:W-:Y:S01]  /*1e280*/  FMUL.FTZ R94, R114, R252.reuse ;  /* 0x000000fc725e7220 */ /* 0x0a0fe20000410000 */
[C---:B--2---:R-:W-:Y:S03]  /*1e290*/  HMMA.16816.F32 R124, R212.reuse, R8, R124 ;  /* 0x00000008d47c723c */ /* 0x044fe6000000187c */
[-C--:B------:R-:W-:Y:S01]  /*1e2a0*/  FMUL.FTZ R90, R116, R252.reuse ;  /* 0x000000fc745a7220 */ /* 0x080fe20000410000 */
[-C--:B------:R-:W-:Y:S04]  /*1e2b0*/  FMUL.FTZ R88, R117, R252.reuse ;  /* 0x000000fc75587220 */ /* 0x080fe80000410000 */
[----:B------:R-:W2:Y:S01]  /*1e2c0*/  MUFU.TANH R201, R201 ;  /* 0x000000c900c97308 */ /* 0x000ea20000002400 */
[-C--:B------:R-:W-:Y:S01]  /*1e2d0*/  FMUL.FTZ R86, R118, R252.reuse ;  /* 0x000000fc76567220 */ /* 0x080fe20000410000 */
[-C--:B----4-:R-:W-:Y:S01]  /*1e2e0*/  FMUL.FTZ R98, R112, R252.reuse ;  /* 0x000000fc70627220 */ /* 0x090fe20000410000 */
[----:B------:R-:W-:Y:S03]  /*1e2f0*/  HMMA.16816.F32 R128, R212, R10, R128 ;  /* 0x0000000ad480723c */ /* 0x000fe60000001880 */
[-C--:B------:R-:W-:Y:S01]  /*1e300*/  FMUL.FTZ R82, R119, R252.reuse ;  /* 0x000000fc77527220 */ /* 0x080fe20000410000 */
[-C--:B------:R-:W-:Y:S03]  /*1e310*/  FMUL.FTZ R84, R120, R252.reuse ;  /* 0x000000fc78547220 */ /* 0x080fe60000410000 */
[----:B------:R-:W4:Y:S01]  /*1e320*/  MUFU.TANH R43, R43 ;  /* 0x0000002b002b7308 */ /* 0x000f220000002400 */
[-C--:B------:R-:W-:Y:S01]  /*1e330*/  FMUL.FTZ R80, R121, R252.reuse ;  /* 0x000000fc79507220 */ /* 0x080fe20000410000 */
        /* <DEDUP_REMOVED lines=11> */
[----:B------:R-:W-:Y:S08]  /*1e3f0*/  FMUL.FTZ R37, R131, R252 ;  /* 0x000000fc83257220 */ /* 0x000ff00000410000 */
        /* <DEDUP_REMOVED lines=61> */
[C---:B------:R-:W-:Y:S02]  /*1e7d0*/  IMAD.SHL.U32 R4, R226.reuse, 0x10, RZ ;  /* 0x00000010e2047824 */ /* 0x040fe400078e00ff */
[----:B------:R-:W-:Y:S01]  /*1e7e0*/  ISETP.NE.AND.EX P5, PT, R245, RZ, PT, P0 ;  /* 0x000000fff500720c */ /* 0x000fe20003fa5300 */
[----:B------:R-:W-:Y:S11]  /*1e7f0*/  IMAD.SHL.U32 R2, R226, 0x20, RZ ;  /* 0x00000020e2027824 */ /* 0x000ff600078e00ff */
[----:B------:R-:W-:Y:S01]  /*1e800*/  @!UPT UIADD3 URZ, UPT, UPT, URZ, URZ, URZ ;  /* 0x000000fffffff290 */ /* 0x000fe2000fffe0ff */
        /* <DEDUP_REMOVED lines=10> */
[----:B------:R-:W2:Y:S04]  /*1e8b0*/  LD.E R46, desc[UR4][R164.64+0x170] ;  /* 0x00017004a42e7980 */ /* 0x000ea8000c101900 */
[----:B------:R-:W-:Y:S02]  /*1e8c0*/  IABS R6, R11 ;  /* 0x0000000b00067213 */ /* 0x000fe40000000000 */
[-C--:B--2---:R-:W-:Y:S02]  /*1e8d0*/  IABS R9, R46.reuse ;  /* 0x0000002e00097213 */ /* 0x084fe40000000000 */
[-C--:B------:R-:W-:Y:S02]  /*1e8e0*/  IABS R7, R46.reuse ;  /* 0x0000002e00077213 */ /* 0x080fe40000000000 */
[----:B------:R-:W2:Y:S01]  /*1e8f0*/  I2F.RP R10, R9 ;  /* 0x00000009000a7306 */ /* 0x000ea20000209400 */
[-C--:B------:R-:W-:Y:S02]  /*1e900*/  LOP3.LUT R11, R11, R46.reuse, RZ, 0x3c, !PT ;  /* 0x0000002e0b0b7212 */ /* 0x080fe400078e3cff */
[----:B------:R-:W-:Y:S07]  /*1e910*/  IMAD.MOV R7, RZ, RZ, -R7 ;  /* 0x000000ffff077224 */ /* 0x000fee00078e0a07 */
[----:B--2---:R-:W1:Y:S02]  /*1e920*/  MUFU.RCP R5, R10 ;  /* 0x0000000a00057308 */ /* 0x004e640000001000 */
[----:B-1----:R-:W-:Y:S02]  /*1e930*/  VIADD R60, R5, 0xffffffe ;  /* 0x0ffffffe053c7836 */ /* 0x002fe40000000000 */
[----:B------:R-:W-:Y:S06]  /*1e940*/  VIADD R5, R246, 0xffffff00 ;  /* 0xffffff00f6057836 */ /* 0x000fec0000000000 */
[----:B------:R-:W1:Y:S02]  /*1e950*/  F2I.FTZ.U32.TRUNC.NTZ R61, R60 ;  /* 0x0000003c003d7305 */ /* 0x000e64000021f000 */
[--C-:B-1----:R-:W-:Y:S01]  /*1e960*/  IMAD.MOV R8, RZ, RZ, -R61.reuse ;  /* 0x000000ffff087224 */ /* 0x102fe200078e0a3d */
[----:B------:R-:W-:Y:S03]  /*1e970*/  MOV R60, RZ ;  /* 0x000000ff003c7202 */ /* 0x000fe60000000f00 */
[----:B------:R-:W-:Y:S01]  /*1e980*/  IMAD R65, R8, R9, RZ ;  /* 0x0000000908417224 */ /* 0x000fe200078e02ff */
[----:B------:R-:W-:Y:S02]  /*1e990*/  IABS R8, R5 ;  /* 0x0000000500087213 */ /* 0x000fe40000000000 */
[----:B------:R-:W-:Y:S01]  /*1e9a0*/  LOP3.LUT R5, R5, R46, RZ, 0x3c, !PT ;  /* 0x0000002e05057212 */ /* 0x000fe200078e3cff */
[----:B------:R-:W-:Y:S06]  /*1e9b0*/  IMAD.HI.U32 R61, R61, R65, R60 ;  /* 0x000000413d3d7227 */ /* 0x000fec00078e003c */
[C---:B------:R-:W-:Y:S04]  /*1e9c0*/  IMAD.HI.U32 R44, R61.reuse, R8, RZ ;  /* 0x000000083d2c7227 */ /* 0x040fe800078e00ff */
[----:B------:R-:W-:Y:S02]  /*1e9d0*/  IMAD.HI.U32 R10, R61, R6, RZ ;  /* 0x000000063d0a7227 */ /* 0x000fe400078e00ff */
[----:B------:R-:W2:Y:S02]  /*1e9e0*/  LD.E.64 R60, desc[UR4][R164.64+0x20] ;  /* 0x00002004a43c7980 */ /* 0x000ea4000c101b00 */
[-C--:B------:R-:W-:Y:S02]  /*1e9f0*/  IMAD R8, R44, R7.reuse, R8 ;  /* 0x000000072c087224 */ /* 0x080fe400078e0208 */
[----:B------:R-:W-:Y:S01]  /*1ea00*/  IMAD R6, R10, R7, R6 ;  /* 0x000000070a067224 */ /* 0x000fe200078e0206 */
[----:B------:R-:W-:Y:S02]  /*1ea10*/  LOP3.LUT R7, RZ, R46, RZ, 0x33, !PT ;  /* 0x0000002eff077212 */ /* 0x000fe400078e33ff */
        /* <DEDUP_REMOVED lines=11> */
[----:B------:R-:W-:Y:S07]  /*1ead0*/  ISETP.NE.AND P3, PT, R6, RZ, PT ;  /* 0x000000ff0600720c */ /* 0x000fee0003f65270 */
[----:B------:R-:W-:Y:S05]  /*1eae0*/  @P6 VIADD R10, R10, 0x1 ;  /* 0x000000010a0a6836 */ /* 0x000fea0000000000 */
[----:B------:R-:W-:Y:S01]  /*1eaf0*/  @!P4 IADD3 R10, PT, PT, -R10, RZ, RZ ;  /* 0x000000ff0a0ac210 */ /* 0x000fe20007ffe1ff */
[----:B------:R-:W-:Y:S01]  /*1eb00*/  @P3 VIADD R44, R44, 0x1 ;  /* 0x000000012c2c3836 */ /* 0x000fe20000000000 */
[C---:B------:R-:W-:Y:S03]  /*1eb10*/  ISETP.NE.AND P3, PT, R46.reuse, RZ, PT ;  /* 0x000000ff2e00720c */ /* 0x040fe60003f65270 */
[----:B------:R-:W-:Y:S01]  /*1eb20*/  @!P0 IMAD.MOV R44, RZ, RZ, -R44 ;  /* 0x000000ffff2c8224 */ /* 0x000fe200078e0a2c */
[C---:B------:R-:W-:Y:S02]  /*1eb30*/  SEL R9, R7.reuse, R10, !P3 ;  /* 0x0000000a07097207 */ /* 0x040fe40005800000 */
[----:B------:R-:W3:Y:S02]  /*1eb40*/  LD.E.64 R10, desc[UR4][R164.64+0x38] ;  /* 0x00003804a40a7980 */ /* 0x000ee4000c101b00 */
        /* <DEDUP_REMOVED lines=22> */
.L_x_4867:
[----:B------:R-:W-:Y:S05]  /*1ecb0*/  BSYNC.RECONVERGENT B0 ;  /* 0x0000000000007941 */ /* 0x000fea0003800200 */
.L_x_4866:
[----:B------:R-:W-:Y:S01]  /*1ecc0*/  @!PT LDS RZ, [RZ] ;  /* 0x00000000fffff984 */ /* 0x000fe20000000800 */
[----:B------:R-:W-:Y:S01]  /*1ecd0*/  @!PT LDS RZ, [RZ] ;  /* 0x00000000fffff984 */ /* 0x000fe20000000800 */
[----:B------:R-:W-:Y:S01]  /*1ece0*/  @!PT LDS RZ, [RZ] ;  /* 0x00000000fffff984 */ /* 0x000fe20000000800 */
[----:B------:R-:W-:Y:S01]  /*1ecf0*/  @!P1 LDGSTS.E.BYPASS.LTC128B.128 [R251+0x2000], desc[UR4][R230.64] ;  /* 0x02000000e6fb9fae */ /* 0x000fe2000b981a04 */
[----:B------:R-:W-:Y:S02]  /*1ed00*/  LEA R64, P0, R4, R230, 0x1 ;  /* 0x000000e604407211 */ /* 0x000fe400078008ff */
[--C-:B------:R-:W-:Y:S01]  /*1ed10*/  SHF.L.U64.HI R6, R226, 0x4, R227.reuse ;  /* 0x00000004e2067819 */ /* 0x100fe200000102e3 */
[----:B------:R2:W-:Y:S01]  /*1ed20*/  @P1 STS.128 [R251+0x2000], RZ ;  /* 0x002000fffb001388 */ /* 0x0005e20000000c00 */
[----:B------:R-:W-:Y:S02]  /*1ed30*/  IADD3 R10, P3, PT, R2, R64, RZ ;  /* 0x00000040020a7210 */ /* 0x000fe40007f7e0ff */
[----:B-1----:R-:W-:Y:S02]  /*1ed40*/  LEA.HI.X R65, R4, R231, R6, 0x1, P0 ;  /* 0x000000e704417211 */ /* 0x002fe400000f0c06 */
        /* <DEDUP_REMOVED lines=34> */
[-C--:B-1----:R-:W-:Y:S01]  /*1ef70*/  IADD3 R64, P3, PT, R66, R2.reuse, RZ ;  /* 0x0000000242407210 */ /* 0x082fe20007f7e0ff */
[----:B------:R2:W-:Y:S02]  /*1ef80*/  @P1 STS.128 [R251+0x4000], RZ ;  /* 0x004000fffb001388 */ /* 0x0005e40000000c00 */
[--C-:B------:R-:W-:Y:S02]  /*1ef90*/  IMAD.X R67, R109, 0x1, R5.reuse, P0 ;  /* 0x000000016d437824 */ /* 0x100fe400000e0605 */
        /* <DEDUP_REMOVED lines=9> */
[----:B------:R2:W-:Y:S01]  /*1f030*/  @!P1 LDGSTS.E.BYPASS.LTC128B.128 [R251+0x5000], desc[UR4][R112.64] ;  /* 0x0500000070fb9fae */ /* 0x0005e2000b981a04 */
[-C--:B---3--:R-:W-:Y:S03]  /*1f040*/  IADD3 R60, P0, PT, R64, R2.reuse, RZ ;  /* 0x00000002403c7210 */ /* 0x088fe60007f1e0ff */
[----:B------:R2:W-:Y:S01]  /*1f050*/  @P1 STS.128 [R251+0x5000], RZ ;  /* 0x005000fffb001388 */ /* 0x0005e20000000c00 */
[-C--:B------:R-:W-:Y:S03]  /*1f060*/  IADD3 R10, P3, PT, R60, R2.reuse, RZ ;  /* 0x000000023c0a7210 */ /* 0x080fe60007f7e0ff */
[----:B------:R-:W-:Y:S01]  /*1f070*/  @!PT LDS RZ, [RZ] ;  /* 0x00000000fffff984 */ /* 0x000fe20000000800 */
[----:B------:R-:W-:Y:S01]  /*1f080*/  @!PT LDS RZ, [RZ] ;  /* 0x00000000fffff984 */ /* 0x000fe20000000800 */
[----:B------:R-:W-:Y:S01]  /*1f090*/  @!PT LDS RZ, [RZ] ;  /* 0x00000000fffff984 */ /* 0x000fe20000000800 */
[----:B------:R2:W-:Y:S01]  /*1f0a0*/  @!P1 LDGSTS.E.BYPASS.LTC128B.128 [R251+0x5800], desc[UR4][R110.64] ;  /* 0x058000006efb9fae */ /* 0x0005e2000b981a04 */
[--C-:B------:R-:W-:Y:S01]  /*1f0b0*/  IMAD.X R61, R65, 0x1, R5.reuse, P0 ;  /* 0x00000001413d7824 */ /* 0x100fe200000e0605 */
[-C--:B----4-:R-:W-:Y:S02]  /*1f0c0*/  IADD3 R8, P0, PT, R10, R2.reuse, RZ ;  /* 0x000000020a087210 */ /* 0x090fe40007f1e0ff */
[----:B------:R2:W-:Y:S01]  /*1f0d0*/  @P1 STS.128 [R251+0x5800], RZ ;  /* 0x005800fffb001388 */ /* 0x0005e20000000c00 */
[--C-:B------:R-:W-:Y:S03]  /*1f0e0*/  IMAD.X R11, R61, 0x1, R5.reuse, P3 ;  /* 0x000000013d0b7824 */ /* 0x100fe600018e0605 */
        /* <DEDUP_REMOVED lines=46> */
.L_x_4865:
[----:B------:R-:W-:Y:S05]  /*1f3d0*/  BSYNC.RECONVERGENT B1 ;  /* 0x0000000000017941 */ /* 0x000fea0003800200 */
.L_x_4864:
[----:B------:R-:W3:Y:S01]  /*1f3e0*/  LDL.LU R44, [R1] ;  /* 0x00000000012c7983 */ /* 0x000ee20000300800 */
[C---:B--2---:R-:W-:Y:S02]  /*1f3f0*/  IADD3 R10, PT, PT, R247.reuse, -0x8, RZ ;  /* 0xfffffff8f70a7810 */ /* 0x044fe40007ffe0ff */
[C---:B------:R-:W-:Y:S01]  /*1f400*/  IADD3 R5, PT, PT, R247.reuse, -0x10, RZ ;  /* 0xfffffff0f7057810 */ /* 0x040fe20007ffe0ff */
[----:B------:R-:W2:Y:S01]  /*1f410*/  LDL.LU R48, [R1+0xc] ;  /* 0x00000c0001307983 */ /* 0x000ea20000300800 */
[----:B------:R-:W-:Y:S02]  /*1f420*/  IABS R10, R10 ;  /* 0x0000000a000a7213 */ /* 0x000fe40000000000 */
[----:B------:R-:W-:Y:S01]  /*1f430*/  IABS R5, R5 ;  /* 0x0000000500057213 */ /* 0x000fe20000000000 */
[----:B------:R-:W4:Y:S01]  /*1f440*/  LDL.LU R4, [R1+0x10] ;  /* 0x0000100001047983 */ /* 0x000f220000300800 */
[----:B------:R-:W-:Y:S02]  /*1f450*/  I2FP.F32.S32 R10, R10 ;  /* 0x0000000a000a7245 */ /* 0x000fe40000201400 */
[----:B------:R-:W-:Y:S01]  /*1f460*/  I2FP.F32.S32 R5, R5 ;  /* 0x0000000500057245 */ /* 0x000fe20000201400 */
[----:B------:R-:W5:Y:S01]  /*1f470*/  LDL.LU R11, [R1+0x14] ;  /* 0x00001400010b7983 */ /* 0x000f620000300800 */
[----:B------:R-:W-:Y:S01]  /*1f480*/  IABS R46, R247 ;  /* 0x000000f7002e7213 */ /* 0x000fe20000000000 */
[C---:B------:R-:W-:Y:S01]  /*1f490*/  FFMA.FTZ R219, -R0.reuse, R10, R219 ;  /* 0x0000000a00db7223 */ /* 0x040fe200000101db */
[C---:B------:R-:W-:Y:S01]  /*1f4a0*/  IADD3 R8, PT, PT, R247.reuse, -0x9, RZ ;  /* 0xfffffff7f7087810 */ /* 0x040fe20007ffe0ff */
[----:B------:R-:W5:Y:S01]  /*1f4b0*/  LDL.LU R6, [R1+0x1c] ;  /* 0x00001c0001067983 */ /* 0x000f620000300800 */
[----:B------:R-:W-:Y:S01]  /*1f4c0*/  I2FP.F32.S32 R46, R46 ;  /* 0x0000002e002e7245 */ /* 0x000fe20000201400 */
[C---:B-1----:R-:W-:Y:S01]  /*1f4d0*/  FFMA.FTZ R54, -R0.reuse, R5, R14 ;  /* 0x0000000500367223 */ /* 0x042fe2000001010e */
[----:B------:R-:W-:Y:S01]  /*1f4e0*/  IABS R8, R8 ;  /* 0x0000000800087213 */ /* 0x000fe20000000000 */
[----:B------:R-:W5:Y:S01]  /*1f4f0*/  LDL.LU R2, [R1+0x4] ;  /* 0x0000040001027983 */ /* 0x000f620000300800 */
[C---:B------:R-:W-:Y:S01]  /*1f500*/  IADD3 R7, PT, PT, R247.reuse, -0x1, RZ ;  /* 0xfffffffff7077810 */ /* 0x040fe20007ffe0ff */
[C---:B------:R-:W-:Y:S01]  /*1f510*/  FFMA.FTZ R46, -R0.reuse, R46, R3 ;  /* 0x0000002e002e7223 */ /* 0x040fe20000010103 */
[C---:B------:R-:W-:Y:S01]  /*1f520*/  IADD3 R3, PT, PT, R247.reuse, -0x18, RZ ;  /* 0xffffffe8f7037810 */ /* 0x040fe20007ffe0ff */
[----:B------:R-:W5:Y:S01]  /*1f530*/  LDL.LU R9, [R1+0x18] ;  /* 0x0000180001097983 */ /* 0x000f620000300800 */
[----:B------:R-:W-:Y:S02]  /*1f540*/  I2FP.F32.S32 R8, R8 ;  /* 0x0000000800087245 */ /* 0x000fe40000201400 */
[----:B------:R-:W-:Y:S01]  /*1f550*/  IABS R3, R3 ;  /* 0x0000000300037213 */ /* 0x000fe20000000000 */
[----:B------:R-:W5:Y:S01]  /*1f560*/  LDL.LU R50, [R1+0x8] ;  /* 0x0000080001327983 */ /* 0x000f620000300800 */
[----:B------:R-:W-:Y:S01]  /*1f570*/  IABS R7, R7 ;  /* 0x0000000700077213 */ /* 0x000fe20000000000 */
[C---:B------:R-:W-:Y:S01]  /*1f580*/  FFMA.FTZ R225, -R0.reuse, R8, R225 ;  /* 0x0000000800e17223 */ /* 0x040fe200000101e1 */
[----:B------:R-:W-:Y:S02]  /*1f590*/  I2FP.F32.S32 R3, R3 ;  /* 0x0000000300037245 */ /* 0x000fe40000201400 */
[----:B------:R-:W-:Y:S02]  /*1f5a0*/  I2FP.F32.S32 R7, R7 ;  /* 0x0000000700077245 */ /* 0x000fe40000201400 */
[C---:B------:R-:W-:Y:S01]  /*1f5b0*/  IADD3 R213, PT, PT, R247.reuse, -0x41, RZ ;  /* 0xffffffbff7d57810 */ /* 0x040fe20007ffe0ff */
[CC--:B------:R-:W-:Y:S01]  /*1f5c0*/  FFMA.FTZ R58, -R0.reuse, R3.reuse, R12 ;  /* 0x00000003003a7223 */ /* 0x0c0fe2000001010c */
[C---:B------:R-:W-:Y:S01]  /*1f5d0*/  FFMA.FTZ R60, -R0.reuse, R3, R18 ;  /* 0x00000003003c7223 */ /* 0x040fe20000010112 */
[C---:B------:R-:W-:Y:S02]  /*1f5e0*/  IADD3 R3, PT, PT, R247.reuse, -0x31, RZ ;  /* 0xffffffcff7037810 */ /* 0x040fe40007ffe0ff */
[----:B------:R-:W-:Y:S02]  /*1f5f0*/  IABS R213, R213 ;  /* 0x000000d500d57213 */ /* 0x000fe40000000000 */
[----:B------:R-:W-:Y:S02]  /*1f600*/  IABS R3, R3 ;  /* 0x0000000300037213 */ /* 0x000fe40000000000 */
[----:B------:R-:W-:Y:S02]  /*1f610*/  I2FP.F32.S32 R213, R213 ;  /* 0x000000d500d57245 */ /* 0x000fe40000201400 */
[C---:B------:R-:W-:Y:S02]  /*1f620*/  IADD3 R113, PT, PT, R247.reuse, -0x40, RZ ;  /* 0xffffffc0f7717810 */ /* 0x040fe40007ffe0ff */
[C---:B------:R-:W-:Y:S01]  /*1f630*/  IADD3 R101, PT, PT, R247.reuse, -0x29, RZ ;  /* 0xffffffd7f7657810 */ /* 0x040fe20007ffe0ff */
[CC--:B------:R-:W-:Y:S01]  /*1f640*/  FFMA.FTZ R64, -R0.reuse, R213.reuse, R33 ;  /* 0x000000d500407223 */ /* 0x0c0fe20000010121 */
[C---:B------:R-:W-:Y:S01]  /*1f650*/  FFMA.FTZ R213, -R0.reuse, R213, R36 ;  /* 0x000000d500d57223 */ /* 0x040fe20000010124 */
[----:B------:R-:W-:Y:S01]  /*1f660*/  IABS R113, R113 ;  /* 0x0000007100717213 */ /* 0x000fe20000000000 */
[----:B------:R-:W5:Y:S01]  /*1f670*/  LD.E R36, desc[UR4][R164.64+0xdc] ;  /* 0x0000dc04a4247980 */ /* 0x000f62000c101900 */
[----:B------:R-:W-:Y:S02]  /*1f680*/  IABS R101, R101 ;  /* 0x0000006500657213 */ /* 0x000fe40000000000 */
[----:B------:R-:W-:Y:S02]  /*1f690*/  I2FP.F32.S32 R113, R113 ;  /* 0x0000007100717245 */ /* 0x000fe40000201400 */
[C---:B------:R-:W-:Y:S02]  /*1f6a0*/  IADD3 R67, PT, PT, R247.reuse, -0x30, RZ ;  /* 0xffffffd0f7437810 */ /* 0x040fe40007ffe0ff */
[----:B------:R-:W-:Y:S01]  /*1f6b0*/  I2FP.F32.S32 R101, R101 ;  /* 0x0000006500657245 */ /* 0x000fe20000201400 */
[C---:B------:R-:W-:Y:S01]  /*1f6c0*/  FFMA.FTZ R66, -R0.reuse, R113, R32 ;  /* 0x0000007100427223 */ /* 0x040fe20000010120 */
[----:B------:R-:W-:Y:S02]  /*1f6d0*/  IABS R67, R67 ;  /* 0x0000004300437213 */ /* 0x000fe40000000000 */
[C---:B------:R-:W-:Y:S01]  /*1f6e0*/  IADD3 R110, PT, PT, R247.reuse, -0xc8, RZ ;  /* 0xffffff38f76e7810 */ /* 0x040fe20007ffe0ff */
[C---:B------:R-:W-:Y:S01]  /*1f6f0*/  FFMA.FTZ R21, -R0.reuse, R101, R21 ;  /* 0x0000006500157223 */ /* 0x040fe20000010115 */
[----:B------:R-:W-:Y:S01]  /*1f700*/  I2FP.F32.S32 R67, R67 ;  /* 0x0000004300437245 */ /* 0x000fe20000201400 */
[C---:B------:R-:W-:Y:S01]  /*1f710*/  FFMA.FTZ R101, -R0.reuse, R101, R27 ;  /* 0x0000006500657223 */ /* 0x040fe2000001011b */
[C---:B------:R-:W-:Y:S02]  /*1f720*/  IADD3 R108, PT, PT, R247.reuse, -0xc9, RZ ;  /* 0xffffff37f76c7810 */ /* 0x040fe40007ffe0ff */
[----:B------:R-:W-:Y:S01]  /*1f730*/  IABS R110, R110 ;  /* 0x0000006e006e7213 */ /* 0x000fe20000000000 */
[CC--:B------:R-:W-:Y:S01]  /*1f740*/  FFMA.FTZ R24, -R0.reuse, R67.reuse, R24 ;  /* 0x0000004300187223 */ /* 0x0c0fe20000010118 */
[----:B------:R-:W-:Y:S01]  /*1f750*/  FFMA.FTZ R67, -R0, R67, R30 ;  /* 0x0000004300437223 */ /* 0x000fe2000001011e */
[----:B------:R-:W-:Y:S02]  /*1f760*/  IABS R108, R108 ;  /* 0x0000006c006c7213 */ /* 0x000fe40000000000 */
[----:B------:R-:W-:Y:S02]  /*1f770*/  I2FP.F32.S32 R110, R110 ;  /* 0x0000006e006e7245 */ /* 0x000fe40000201400 */
[----:B------:R-:W-:Y:S02]  /*1f780*/  I2FP.F32.S32 R108, R108 ;  /* 0x0000006c006c7245 */ /* 0x000fe40000201400 */
[----:B------:R-:W-:Y:S01]  /*1f790*/  IADD3 R246, PT, PT, R246, -0x100, RZ ;  /* 0xffffff00f6f67810 */ /* 0x000fe20007ffe0ff */
[CC--:B------:R-:W-:Y:S01]  /*1f7a0*/  FFMA.FTZ R122, -R0.reuse, R110.reuse, R75 ;  /* 0x0000006e007a7223 */ /* 0x0c0fe2000001014b */
[C---:B------:R-:W-:Y:S01]  /*1f7b0*/  FFMA.FTZ R110, -R0.reuse, R110, R87 ;  /* 0x0000006e006e7223 */ /* 0x040fe20000010157 */
[CC--:B------:R-:W-:Y:S01]  /*1f7c0*/  FFMA.FTZ R120, -R0.reuse, R108.reuse, R69 ;  /* 0x0000006c00787223 */ /* 0x0c0fe20000010145 */
[C---:B------:R-:W-:Y:S01]  /*1f7d0*/  FFMA.FTZ R108, -R0.reuse, R108, R85 ;  /* 0x0000006c006c7223 */ /* 0x040fe20000010155 */
[----:B------:R-:W-:Y:S01]  /*1f7e0*/  MOV R69, 0x20 ;  /* 0x0000002000457802 */ /* 0x000fe20000000f00 */
[C---:B---3--:R-:W-:Y:S01]  /*1f7f0*/  FFMA.FTZ R44, -R0.reuse, R7, R44 ;  /* 0x00000007002c7223 */ /* 0x048fe2000001012c */
[C---:B------:R-:W-:Y:S01]  /*1f800*/  IADD3 R7, PT, PT, R247.reuse, -0x11, RZ ;  /* 0xffffffeff7077810 */ /* 0x040fe20007ffe0ff */
[C---:B--2---:R-:W-:Y:S03]  /*1f810*/  FFMA.FTZ R10, -R0.reuse, R10, R48 ;  /* 0x0000000a000a7223 */ /* 0x044fe60000010130 */
[----:B------:R-:W-:Y:S01]  /*1f820*/  IABS R7, R7 ;  /* 0x0000000700077213 */ /* 0x000fe20000000000 */
[C---:B----4-:R-:W-:Y:S01]  /*1f830*/  FFMA.FTZ R8, -R0.reuse, R8, R4 ;  /* 0x0000000800087223 */ /* 0x050fe20000010104 */
[C---:B------:R-:W-:Y:S02]  /*1f840*/  IADD3 R4, PT, PT, R247.reuse, -0x21, RZ ;  /* 0xffffffdff7047810 */ /* 0x040fe40007ffe0ff */
[----:B------:R-:W-:Y:S02]  /*1f850*/  I2FP.F32.S32 R7, R7 ;  /* 0x0000000700077245 */ /* 0x000fe40000201400 */
[----:B------:R-:W-:Y:S03]  /*1f860*/  IABS R4, R4 ;  /* 0x0000000400047213 */ /* 0x000fe60000000000 */
[C---:B------:R-:W-:Y:S01]  /*1f870*/  FFMA.FTZ R52, -R0.reuse, R7, R15 ;  /* 0x0000000700347223 */ /* 0x040fe2000001010f */
[----:B------:R-:W-:Y:S01]  /*1f880*/  I2FP.F32.S32 R4, R4 ;  /* 0x0000000400047245 */ /* 0x000fe20000201400 */
[C---:B-----5:R-:W-:Y:S01]  /*1f890*/  FFMA.FTZ R48, -R0.reuse, R5, R2 ;  /* 0x0000000500307223 */ /* 0x060fe20000010102 */
[C---:B------:R-:W-:Y:S03]  /*1f8a0*/  IADD3 R2, PT, PT, R247.reuse, -0x19, RZ ;  /* 0xffffffe7f7027810 */ /* 0x040fe60007ffe0ff */
[CC--:B------:R-:W-:Y:S01]  /*1f8b0*/  FFMA.FTZ R61, -R0.reuse, R4.reuse, R17 ;  /* 0x00000004003d7223 */ /* 0x0c0fe20000010111 */
[C---:B------:R-:W-:Y:S01]  /*1f8c0*/  FFMA.FTZ R103, -R0.reuse, R4, R23 ;  /* 0x0000000400677223 */ /* 0x040fe20000010117 */
[----:B------:R-:W-:Y:S01]  /*1f8d0*/  I2FP.F32.S32 R4, R3 ;  /* 0x0000000300047245 */ /* 0x000fe20000201400 */
[C---:B------:R-:W-:Y:S01]  /*1f8e0*/  FFMA.FTZ R113, -R0.reuse, R113, R9 ;  /* 0x0000007100717223 */ /* 0x040fe20000010109 */
[----:B------:R-:W-:Y:S02]  /*1f8f0*/  IABS R2, R2 ;  /* 0x0000000200027213 */ /* 0x000fe40000000000 */
        /* <DEDUP_REMOVED lines=8> */
[C---:B------:R-:W-:Y:S01]  /*1f980*/  FFMA.FTZ R95, -R0.reuse, R2, R19 ;  /* 0x00000002005f7223 */ /* 0x040fe20000010113 */
[C---:B------:R-:W-:Y:S02]  /*1f990*/  IADD3 R2, PT, PT, R247.reuse, -0x28, RZ ;  /* 0xffffffd8f7027810 */ /* 0x040fe40007ffe0ff */
[----:B------:R-:W-:Y:S02]  /*1f9a0*/  I2FP.F32.S32 R111, R3 ;  /* 0x00000003006f7245 */ /* 0x000fe40000201400 */
[----:B------:R-:W-:Y:S02]  /*1f9b0*/  IABS R2, R2 ;  /* 0x0000000200027213 */ /* 0x000fe40000000000 */
[C---:B------:R-:W-:Y:S01]  /*1f9c0*/  IADD3 R5, PT, PT, R247.reuse, -0x20, RZ ;  /* 0xffffffe0f7057810 */ /* 0x040fe20007ffe0ff */
[CC--:B------:R-:W-:Y:S01]  /*1f9d0*/  FFMA.FTZ R105, -R0.reuse, R111.reuse, R29 ;  /* 0x0000006f00697223 */ /* 0x0c0fe2000001011d */
[----:B------:R-:W-:Y:S01]  /*1f9e0*/  I2FP.F32.S32 R251, R2 ;  /* 0x0000000200fb7245 */ /* 0x000fe20000201400 */
[C---:B------:R-:W-:Y:S01]  /*1f9f0*/  FFMA.FTZ R111, -R0.reuse, R111, R35 ;  /* 0x0000006f006f7223 */ /* 0x040fe20000010123 */
[C---:B------:R-:W-:Y:S02]  /*1fa00*/  IADD3 R2, PT, PT, R247.reuse, -0x38, RZ ;  /* 0xffffffc8f7027810 */ /* 0x040fe40007ffe0ff */
[----:B------:R-:W-:Y:S01]  /*1fa10*/  IABS R3, R4 ;  /* 0x0000000400037213 */ /* 0x000fe20000000000 */
[CC--:B------:R-:W-:Y:S01]  /*1fa20*/  FFMA.FTZ R20, -R0.reuse, R251.reuse, R20 ;  /* 0x000000fb00147223 */ /* 0x0c0fe20000010114 */
[----:B------:R-:W-:Y:S01]  /*1fa30*/  IABS R2, R2 ;  /* 0x0000000200027213 */ /* 0x000fe20000000000 */
[C---:B------:R-:W-:Y:S01]  /*1fa40*/  FFMA.FTZ R251, -R0.reuse, R251, R26 ;  /* 0x000000fb00fb7223 */ /* 0x040fe2000001011a */
[C---:B------:R-:W-:Y:S02]  /*1fa50*/  IADD3 R4, PT, PT, R247.reuse, -0x50, RZ ;  /* 0xffffffb0f7047810 */ /* 0x040fe40007ffe0ff */
[----:B------:R-:W-:Y:S02]  /*1fa60*/  I2FP.F32.S32 R109, R2 ;  /* 0x00000002006d7245 */ /* 0x000fe40000201400 */
[C---:B------:R-:W-:Y:S02]  /*1fa70*/  IADD3 R2, PT, PT, R247.reuse, -0x49, RZ ;  /* 0xffffffb7f7027810 */ /* 0x040fe40007ffe0ff */
[----:B------:R-:W-:Y:S01]  /*1fa80*/  IABS R5, R5 ;  /* 0x0000000500057213 */ /* 0x000fe20000000000 */
[CC--:B------:R-:W-:Y:S01]  /*1fa90*/  FFMA.FTZ R107, -R0.reuse, R109.reuse, R28 ;  /* 0x0000006d006b7223 */ /* 0x0c0fe2000001011c */
[----:B------:R-:W-:Y:S01]  /*1faa0*/  IABS R2, R2 ;  /* 0x0000000200027213 */ /* 0x000fe20000000000 */
[C---:B------:R-:W-:Y:S01]  /*1fab0*/  FFMA.FTZ R109, -R0.reuse, R109, R11 ;  /* 0x0000006d006d7223 */ /* 0x040fe2000001010b */
[----:B------:R-:W-:Y:S02]  /*1fac0*/  IABS R4, R4 ;  /* 0x0000000400047213 */ /* 0x000fe40000000000 */
[----:B------:R-:W-:Y:S02]  /*1fad0*/  I2FP.F32.S32 R115, R2 ;  /* 0x0000000200737245 */ /* 0x000fe40000201400 */
[C---:B------:R-:W-:Y:S02]  /*1fae0*/  IADD3 R2, PT, PT, R247.reuse, -0x58, RZ ;  /* 0xffffffa8f7027810 */ /* 0x040fe40007ffe0ff */
[----:B------:R-:W-:Y:S01]  /*1faf0*/  I2FP.F32.S32 R5, R5 ;  /* 0x0000000500057245 */ /* 0x000fe20000201400 */
[CC--:B------:R-:W-:Y:S01]  /*1fb00*/  FFMA.FTZ R215, -R0.reuse, R115.reuse, R34 ;  /* 0x0000007300d77223 */ /* 0x0c0fe20000010122 */
[----:B------:R-:W-:Y:S01]  /*1fb10*/  IABS R2, R2 ;  /* 0x0000000200027213 */ /* 0x000fe20000000000 */
[C---:B------:R-:W-:Y:S01]  /*1fb20*/  FFMA.FTZ R115, -R0.reuse, R115, R41 ;  /* 0x0000007300737223 */ /* 0x040fe20000010129 */
[----:B------:R-:W-:Y:S01]  /*1fb30*/  I2FP.F32.S32 R7, R4 ;  /* 0x0000000400077245 */ /* 0x000fe20000201400 */
[C---:B------:R-:W-:Y:S01]  /*1fb40*/  FFMA.FTZ R62, -R0.reuse, R5, R16 ;  /* 0x00000005003e7223 */ /* 0x040fe20000010110 */
[----:B------:R-:W-:Y:S01]  /*1fb50*/  I2FP.F32.S32 R3, R3 ;  /* 0x0000000300037245 */ /* 0x000fe20000201400 */
[C---:B------:R-:W-:Y:S01]  /*1fb60*/  FFMA.FTZ R97, -R0.reuse, R5, R22 ;  /* 0x0000000500617223 */ /* 0x040fe20000010116 */
[C---:B------:R-:W-:Y:S01]  /*1fb70*/  IADD3 R4, PT, PT, R247.reuse, -0x60, RZ ;  /* 0xffffffa0f7047810 */ /* 0x040fe20007ffe0ff */
[C---:B------:R-:W-:Y:S01]  /*1fb80*/  FFMA.FTZ R119, -R0.reuse, R7, R6 ;  /* 0x0000000700777223 */ /* 0x040fe20000010106 */
[----:B------:R-:W-:Y:S01]  /*1fb90*/  I2FP.F32.S32 R2, R2 ;  /* 0x0000000200027245 */ /* 0x000fe20000201400 */
[CC--:B------:R-:W-:Y:S01]  /*1fba0*/  FFMA.FTZ R217, -R0.reuse, R3.reuse, R217 ;  /* 0x0000000300d97223 */ /* 0x0c0fe200000101d9 */
[C---:B------:R-:W-:Y:S01]  /*1fbb0*/  IADD3 R5, PT, PT, R247.reuse, -0x59, RZ ;  /* 0xffffffa7f7057810 */ /* 0x040fe20007ffe0ff */
[C---:B------:R-:W-:Y:S01]  /*1fbc0*/  FFMA.FTZ R117, -R0.reuse, R3, R42 ;  /* 0x0000000300757223 */ /* 0x040fe2000001012a */
[----:B------:R-:W-:Y:S01]  /*1fbd0*/  IABS R4, R4 ;  /* 0x0000000400047213 */ /* 0x000fe20000000000 */
[CC--:B------:R-:W-:Y:S01]  /*1fbe0*/  FFMA.FTZ R121, -R0.reuse, R2.reuse, R47 ;  /* 0x0000000200797223 */ /* 0x0c0fe2000001012f */
[C---:B------:R-:W-:Y:S01]  /*1fbf0*/  IADD3 R3, PT, PT, R247.reuse, -0x51, RZ ;  /* 0xffffffaff7037810 */ /* 0x040fe20007ffe0ff */
[C---:B------:R-:W-:Y:S01]  /*1fc00*/  FFMA.FTZ R209, -R0.reuse, R2, R209 ;  /* 0x0000000200d17223 */ /* 0x040fe200000101d1 */
[----:B------:R-:W-:Y:S01]  /*1fc10*/  IABS R5, R5 ;  /* 0x0000000500057213 */ /* 0x000fe20000000000 */
[C---:B------:R-:W-:Y:S01]  /*1fc20*/  FFMA.FTZ R205, -R0.reuse, R7, R205 ;  /* 0x0000000700cd7223 */ /* 0x040fe200000101cd */
[----:B------:R-:W-:Y:S02]  /*1fc30*/  I2FP.F32.S32 R4, R4 ;  /* 0x0000000400047245 */ /* 0x000fe40000201400 */
[C---:B------:R-:W-:Y:S02]  /*1fc40*/  IADD3 R2, PT, PT, R247.reuse, -0x61, RZ ;  /* 0xffffff9ff7027810 */ /* 0x040fe40007ffe0ff */
[----:B------:R-:W-:Y:S01]  /*1fc50*/  IABS R3, R3 ;  /* 0x0000000300037213 */ /* 0x000fe20000000000 */
[CC--:B------:R-:W-:Y:S01]  /*1fc60*/  FFMA.FTZ R201, -R0.reuse, R4.reuse, R201 ;  /* 0x0000000400c97223 */ /* 0x0c0fe200000101c9 */
[----:B------:R-:W-:Y:S01]  /*1fc70*/  I2FP.F32.S32 R6, R5 ;  /* 0x0000000500067245 */ /* 0x000fe20000201400 */
[C---:B------:R-:W-:Y:S01]  /*1fc80*/  FFMA.FTZ R195, -R0.reuse, R4, R195 ;  /* 0x0000000400c37223 */ /* 0x040fe200000101c3 */
[----:B------:R-:W-:Y:S02]  /*1fc90*/  IABS R2, R2 ;  /* 0x0000000200027213 */ /* 0x000fe40000000000 */
[----:B------:R-:W-:Y:S01]  /*1fca0*/  I2FP.F32.S32 R3, R3 ;  /* 0x0000000300037245 */ /* 0x000fe20000201400 */
[CC--:B------:R-:W-:Y:S01]  /*1fcb0*/  FFMA.FTZ R125, -R0.reuse, R6.reuse, R45 ;  /* 0x00000006007d7223 */ /* 0x0c0fe2000001012d */
[C---:B------:R-:W-:Y:S01]  /*1fcc0*/  IADD3 R4, PT, PT, R247.reuse, -0x69, RZ ;  /* 0xffffff97f7047810 */ /* 0x040fe20007ffe0ff */
[C---:B------:R-:W-:Y:S01]  /*1fcd0*/  FFMA.FTZ R207, -R0.reuse, R6, R207 ;  /* 0x0000000600cf7223 */ /* 0x040fe200000101cf */
[----:B------:R-:W-:Y:S01]  /*1fce0*/  MOV R6, R2 ;  /* 0x0000000200067202 */ /* 0x000fe20000000f00 */
[CC--:B------:R-:W-:Y:S01]  /*1fcf0*/  FFMA.FTZ R203, -R0.reuse, R3.reuse, R203 ;  /* 0x0000000300cb7223 */ /* 0x0c0fe200000101cb */
[----:B------:R-:W-:Y:S01]  /*1fd00*/  IABS R2, R4 ;  /* 0x0000000400027213 */ /* 0x000fe20000000000 */
[C---:B------:R-:W-:Y:S01]  /*1fd10*/  FFMA.FTZ R211, -R0.reuse, R3, R211 ;  /* 0x0000000300d37223 */ /* 0x040fe200000101d3 */
[C---:B------:R-:W-:Y:S02]  /*1fd20*/  IADD3 R4, PT, PT, R247.reuse, -0x71, RZ ;  /* 0xffffff8ff7047810 */ /* 0x040fe40007ffe0ff */
[C---:B------:R-:W-:Y:S02]  /*1fd30*/  IADD3 R3, PT, PT, R247.reuse, -0x68, RZ ;  /* 0xffffff98f7037810 */ /* 0x040fe40007ffe0ff */
[----:B------:R-:W-:Y:S02]  /*1fd40*/  I2FP.F32.S32 R2, R2 ;  /* 0x0000000200027245 */ /* 0x000fe40000201400 */
[C---:B------:R-:W-:Y:S02]  /*1fd50*/  IADD3 R5, PT, PT, R247.reuse, -0x70, RZ ;  /* 0xffffff90f7057810 */ /* 0x040fe40007ffe0ff */
[----:B------:R-:W-:Y:S01]  /*1fd60*/  IABS R4, R4 ;  /* 0x0000000400047213 */ /* 0x000fe20000000000 */
[C---:B------:R-:W-:Y:S01]  /*1fd70*/  FFMA.FTZ R197, -R0.reuse, R2, R197 ;  /* 0x0000000200c57223 */ /* 0x040fe200000101c5 */
[----:B------:R-:W-:Y:S01]  /*1fd80*/  I2FP.F32.S32 R6, R6 ;  /* 0x0000000600067245 */ /* 0x000fe20000201400 */
[C---:B------:R-:W-:Y:S01]  /*1fd90*/  FFMA.FTZ R185, -R0.reuse, R2, R185 ;  /* 0x0000000200b97223 */ /* 0x040fe200000101b9 */
[----:B------:R-:W-:Y:S02]  /*1fda0*/  IABS R3, R3 ;  /* 0x0000000300037213 */ /* 0x000fe40000000000 */
[----:B------:R-:W-:Y:S01]  /*1fdb0*/  IABS R5, R5 ;  /* 0x0000000500057213 */ /* 0x000fe20000000000 */
[C---:B------:R-:W-:Y:S01]  /*1fdc0*/  FFMA.FTZ R131, -R0.reuse, R6, R43 ;  /* 0x0000000600837223 */ /* 0x040fe2000001012b */
[----:B------:R-:W-:Y:S01]  /*1fdd0*/  I2FP.F32.S32 R4, R4 ;  /* 0x0000000400047245 */ /* 0x000fe20000201400 */
[C---:B------:R-:W-:Y:S01]  /*1fde0*/  FFMA.FTZ R193, -R0.reuse, R6, R193 ;  /* 0x0000000600c17223 */ /* 0x040fe200000101c1 */
[----:B------:R-:W-:Y:S02]  /*1fdf0*/  I2FP.F32.S32 R3, R3 ;  /* 0x0000000300037245 */ /* 0x000fe40000201400 */
[C---:B------:R-:W-:Y:S01]  /*1fe00*/  IADD3 R2, PT, PT, R247.reuse, -0x78, RZ ;  /* 0xffffff88f7027810 */ /* 0x040fe20007ffe0ff */
[CC--:B------:R-:W-:Y:S01]  /*1fe10*/  FFMA.FTZ R189, -R0.reuse, R4.reuse, R189 ;  /* 0x0000000400bd7223 */ /* 0x0c0fe200000101bd */
[----:B------:R-:W-:Y:S01]  /*1fe20*/  I2FP.F32.S32 R6, R5 ;  /* 0x0000000500067245 */ /* 0x000fe20000201400 */
[C---:B------:R-:W-:Y:S01]  /*1fe30*/  FFMA.FTZ R175, -R0.reuse, R4, R175 ;  /* 0x0000000400af7223 */ /* 0x040fe200000101af */
[----:B------:R-:W-:Y:S01]  /*1fe40*/  IABS R2, R2 ;  /* 0x0000000200027213 */ /* 0x000fe20000000000 */
[CC--:B------:R-:W-:Y:S01]  /*1fe50*/  FFMA.FTZ R187, -R0.reuse, R3.reuse, R187 ;  /* 0x0000000300bb7223 */ /* 0x0c0fe200000101bb */
[C---:B------:R-:W-:Y:S01]  /*1fe60*/  FFMA.FTZ R199, -R0.reuse, R3, R199 ;  /* 0x0000000300c77223 */ /* 0x040fe200000101c7 */
[C---:B------:R-:W-:Y:S01]  /*1fe70*/  IADD3 R4, PT, PT, R247.reuse, -0x80, RZ ;  /* 0xffffff80f7047810 */ /* 0x040fe20007ffe0ff */
[CC--:B------:R-:W-:Y:S01]  /*1fe80*/  FFMA.FTZ R191, -R0.reuse, R6.reuse, R191 ;  /* 0x0000000600bf7223 */ /* 0x0c0fe200000101bf */
[C---:B------:R-:W-:Y:S01]  /*1fe90*/  IADD3 R3, PT, PT, R247.reuse, -0x79, RZ ;  /* 0xffffff87f7037810 */ /* 0x040fe20007ffe0ff */
[C---:B------:R-:W-:Y:S01]  /*1fea0*/  FFMA.FTZ R177, -R0.reuse, R6, R177 ;  /* 0x0000000600b17223 */ /* 0x040fe200000101b1 */
[----:B------:R-:W-:Y:S02]  /*1feb0*/  MOV R6, R2 ;  /* 0x0000000200067202 */ /* 0x000fe40000000f00 */
[----:B------:R-:W-:Y:S02]  /*1fec0*/  IABS R2, R4 ;  /* 0x0000000400027213 */ /* 0x000fe40000000000 */
[C---:B------:R-:W-:Y:S02]  /*1fed0*/  IADD3 R4, PT, PT, R247.reuse, -0x88, RZ ;  /* 0xffffff78f7047810 */ /* 0x040fe40007ffe0ff */
[----:B------:R-:W-:Y:S02]  /*1fee0*/  IABS R3, R3 ;  /* 0x0000000300037213 */ /* 0x000fe40000000000 */
[----:B------:R-:W-:Y:S02]  /*1fef0*/  IABS R4, R4 ;  /* 0x0000000400047213 */ /* 0x000fe40000000000 */
[----:B------:R-:W-:Y:S02]  /*1ff00*/  I2FP.F32.S32 R3, R3 ;  /* 0x0000000300037245 */ /* 0x000fe40000201400 */
[C---:B------:R-:W-:Y:S02]  /*1ff10*/  IADD3 R5, PT, PT, R247.reuse, -0x81, RZ ;  /* 0xffffff7ff7057810 */ /* 0x040fe40007ffe0ff */
[----:B------:R-:W-:Y:S01]  /*1ff20*/  I2FP.F32.S32 R6, R6 ;  /* 0x0000000600067245 */ /* 0x000fe20000201400 */
[CC--:B------:R-:W-:Y:S01]  /*1ff30*/  FFMA.FTZ R181, -R0.reuse, R3.reuse, R181 ;  /* 0x0000000300b57223 */ /* 0x0c0fe200000101b5 */
[----:B------:R-:W-:Y:S01]  /*1ff40*/  I2FP.F32.S32 R2, R2 ;  /* 0x0000000200027245 */ /* 0x000fe20000201400 */
[C---:B------:R-:W-:Y:S01]  /*1ff50*/  FFMA.FTZ R169, -R0.reuse, R3, R169 ;  /* 0x0000000300a97223 */ /* 0x040fe200000101a9 */
[----:B------:R-:W-:Y:S01]  /*1ff60*/  I2FP.F32.S32 R4, R4 ;  /* 0x0000000400047245 */ /* 0x000fe20000201400 */
[CC--:B------:R-:W-:Y:S01]  /*1ff70*/  FFMA.FTZ R171, -R0.reuse, R6.reuse, R171 ;  /* 0x0000000600ab7223 */ /* 0x0c0fe200000101ab */
[----:B------:R-:W-:Y:S01]  /*1ff80*/  IABS R5, R5 ;  /* 0x0000000500057213 */ /* 0x000fe20000000000 */
[C---:B------:R-:W-:Y:S01]  /*1ff90*/  FFMA.FTZ R183, -R0.reuse, R6, R183 ;  /* 0x0000000600b77223 */ /* 0x040fe200000101b7 */
[C---:B------:R-:W-:Y:S01]  /*1ffa0*/  IADD3 R3, PT, PT, R247.reuse, -0x90, RZ ;  /* 0xffffff70f7037810 */ /* 0x040fe20007ffe0ff */
[CC--:B------:R-:W-:Y:S01]  /*1ffb0*/  FFMA.FTZ R123, -R0.reuse, R2.reuse, R55 ;  /* 0x00000002007b7223 */ /* 0x0c0fe20000010137 */
[C---:B------:R-:W-:Y:S01]  /*1ffc0*/  IADD3 R6, PT, PT, R247.reuse, -0x91, RZ ;  /* 0xffffff6ff7067810 */ /* 0x040fe20007ffe0ff */
[C---:B------:R-:W-:Y:S01]  /*1ffd0*/  FFMA.FTZ R179, -R0.reuse, R2, R179 ;  /* 0x0000000200b37223 */ /* 0x040fe200000101b3 */
[----:B------:R-:W-:Y:S01]  /*1ffe0*/  I2FP.F32.S32 R5, R5 ;  /* 0x0000000500057245 */ /* 0x000fe20000201400 */
[CC--:B------:R-:W-:Y:S01]  /*1fff0*/  FFMA.FTZ R129, -R0.reuse, R4.reuse, R51 ;  /* 0x0000000400817223 */ /* 0x0c0fe20000010133 */
[C---:B------:R-:W-:Y:S01]  /*20000*/  FFMA.FTZ R216, -R0.reuse, R4, R216 ;  /* 0x0000000400d87223 */ /* 0x040fe200000101d8 */
[C---:B------:R-:W-:Y:S02]  /*20010*/  IADD3 R2, PT, PT, R247.reuse, -0x89, RZ ;  /* 0xffffff77f7027810 */ /* 0x040fe40007ffe0ff */
[----:B------:R-:W-:Y:S01]  /*20020*/  IABS R4, R3 ;  /* 0x0000000300047213 */ /* 0x000fe20000000000 */
[CC--:B------:R-:W-:Y:S01]  /*20030*/  FFMA.FTZ R224, -R0.reuse, R5.reuse, R224 ;  /* 0x0000000500e07223 */ /* 0x0c0fe200000101e0 */
        /* <DEDUP_REMOVED lines=8> */
[----:B------:R-:W-:Y:S01]  /*200c0*/  I2FP.F32.S32 R4, R4 ;  /* 0x0000000400047245 */ /* 0x000fe20000201400 */
[C---:B------:R-:W-:Y:S01]  /*200d0*/  FFMA.FTZ R204, -R0.reuse, R3, R204 ;  /* 0x0000000300cc7223 */ /* 0x040fe200000101cc */
[C---:B------:R-:W-:Y:S01]  /*200e0*/  IADD3 R5, PT, PT, R247.reuse, -0xa0, RZ ;  /* 0xffffff60f7057810 */ /* 0x040fe20007ffe0ff */
[C---:B------:R-:W-:Y:S01]  /*200f0*/  FFMA.FTZ R127, -R0.reuse, R214, R49 ;  /* 0x000000d6007f7223 */ /* 0x040fe20000010131 */
        /* <DEDUP_REMOVED lines=10> */
[----:B------:R-:W-:Y:S02]  /*201a0*/  IABS R3, R3 ;  /* 0x0000000300037213 */ /* 0x000fe40000000000 */
[----:B------:R-:W-:Y:S02]  /*201b0*/  I2FP.F32.S32 R5, R5 ;  /* 0x0000000500057245 */ /* 0x000fe40000201400 */
[----:B------:R-:W-:Y:S02]  /*201c0*/  IABS R7, R7 ;  /* 0x0000000700077213 */ /* 0x000fe40000000000 */
[----:B------:R-:W-:Y:S01]  /*201d0*/  IABS R4, R4 ;  /* 0x0000000400047213 */ /* 0x000fe20000000000 */
[C---:B------:R-:W-:Y:S01]  /*201e0*/  FFMA.FTZ R208, -R0.reuse, R5, R208 ;  /* 0x0000000500d07223 */ /* 0x040fe200000101d0 */
[----:B------:R-:W-:Y:S01]  /*201f0*/  I2FP.F32.S32 R3, R3 ;  /* 0x0000000300037245 */ /* 0x000fe20000201400 */
[C---:B------:R-:W-:Y:S01]  /*20200*/  FFMA.FTZ R192, -R0.reuse, R5, R192 ;  /* 0x0000000500c07223 */ /* 0x040fe200000101c0 */
        /* <DEDUP_REMOVED lines=15> */
[C---:B------:R-:W-:Y:S01]  /*20300*/  IADD3 R2, PT, PT, R247.reuse, -0xb8, RZ ;  /* 0xffffff48f7027810 */ /* 0x040fe20007ffe0ff */
[C---:B------:R-:W-:Y:S01]  /*20310*/  FFMA.FTZ R182, -R0.reuse, R7, R182 ;  /* 0x0000000700b67223 */ /* 0x040fe200000101b6 */
[----:B------:R-:W-:Y:S02]  /*20320*/  IABS R5, R5 ;  /* 0x0000000500057213 */ /* 0x000fe40000000000 */
[----:B------:R-:W-:Y:S02]  /*20330*/  MOV R7, R3 ;  /* 0x0000000300077202 */ /* 0x000fe40000000f00 */
[----:B------:R-:W-:Y:S02]  /*20340*/  IABS R3, R2 ;  /* 0x0000000200037213 */ /* 0x000fe40000000000 */
[C---:B------:R-:W-:Y:S02]  /*20350*/  IADD3 R4, PT, PT, R247.reuse, -0xb9, RZ ;  /* 0xffffff47f7047810 */ /* 0x040fe40007ffe0ff */
[----:B------:R-:W-:Y:S02]  /*20360*/  I2FP.F32.S32 R5, R5 ;  /* 0x0000000500057245 */ /* 0x000fe40000201400 */
[----:B------:R-:W-:Y:S02]  /*20370*/  I2FP.F32.S32 R3, R3 ;  /* 0x0000000300037245 */ /* 0x000fe40000201400 */
[C---:B------:R-:W-:Y:S01]  /*20380*/  IADD3 R2, PT, PT, R247.reuse, -0xc0, RZ ;  /* 0xffffff40f7027810 */ /* 0x040fe20007ffe0ff */
[CC--:B------:R-:W-:Y:S01]  /*20390*/  FFMA.FTZ R186, -R0.reuse, R5.reuse, R186 ;  /* 0x0000000500ba7223 */ /* 0x0c0fe200000101ba */
[----:B------:R-:W-:Y:S01]  /*203a0*/  IABS R4, R4 ;  /* 0x0000000400047213 */ /* 0x000fe20000000000 */
[C---:B------:R-:W-:Y:S01]  /*203b0*/  FFMA.FTZ R172, -R0.reuse, R5, R172 ;  /* 0x0000000500ac7223 */ /* 0x040fe200000101ac */
[----:B------:R-:W-:Y:S01]  /*203c0*/  I2FP.F32.S32 R7, R7 ;  /* 0x0000000700077245 */ /* 0x000fe20000201400 */
[CC--:B------:R-:W-:Y:S01]  /*203d0*/  FFMA.FTZ R168, -R0.reuse, R3.reuse, R168 ;  /* 0x0000000300a87223 */ /* 0x0c0fe200000101a8 */
[----:B------:R-:W-:Y:S01]  /*203e0*/  IABS R2, R2 ;  /* 0x0000000200027213 */ /* 0x000fe20000000000 */
[C---:B------:R-:W-:Y:S01]  /*203f0*/  FFMA.FTZ R180, -R0.reuse, R3, R180 ;  /* 0x0000000300b47223 */ /* 0x040fe200000101b4 */
[----:B------:R-:W-:Y:S01]  /*20400*/  I2FP.F32.S32 R5, R4 ;  /* 0x0000000400057245 */ /* 0x000fe20000201400 */
[CC--:B------:R-:W-:Y:S01]  /*20410*/  FFMA.FTZ R190, -R0.reuse, R7.reuse, R190 ;  /* 0x0000000700be7223 */ /* 0x0c0fe200000101be */
[C---:B------:R-:W-:Y:S01]  /*20420*/  IADD3 R3, PT, PT, R247.reuse, -0xc1, RZ ;  /* 0xffffff3ff7037810 */ /* 0x040fe20007ffe0ff */
[C---:B------:R-:W-:Y:S01]  /*20430*/  FFMA.FTZ R174, -R0.reuse, R7, R174 ;  /* 0x0000000700ae7223 */ /* 0x040fe200000101ae */
[----:B------:R-:W-:Y:S01]  /*20440*/  I2FP.F32.S32 R7, R2 ;  /* 0x0000000200077245 */ /* 0x000fe20000201400 */
[CC--:B------:R-:W-:Y:S01]  /*20450*/  FFMA.FTZ R130, -R0.reuse, R5.reuse, R63 ;  /* 0x0000000500827223 */ /* 0x0c0fe2000001013f */
[C---:B------:R-:W-:Y:S01]  /*20460*/  FFMA.FTZ R178, -R0.reuse, R5, R178 ;  /* 0x0000000500b27223 */ /* 0x040fe200000101b2 */
[----:B------:R-:W-:Y:S02]  /*20470*/  IABS R3, R3 ;  /* 0x0000000300037213 */ /* 0x000fe40000000000 */
[C---:B------:R-:W-:Y:S01]  /*20480*/  IADD3 R5, PT, PT, R247.reuse, -0xd0, RZ ;  /* 0xffffff30f7057810 */ /* 0x040fe20007ffe0ff */
[CC--:B------:R-:W-:Y:S01]  /*20490*/  FFMA.FTZ R176, -R0.reuse, R7.reuse, R176 ;  /* 0x0000000700b07223 */ /* 0x0c0fe200000101b0 */
[C---:B------:R-:W-:Y:S01]  /*204a0*/  FFMA.FTZ R118, -R0.reuse, R7, R81 ;  /* 0x0000000700767223 */ /* 0x040fe20000010151 */
[----:B------:R-:W-:Y:S02]  /*204b0*/  I2FP.F32.S32 R7, R3 ;  /* 0x0000000300077245 */ /* 0x000fe40000201400 */
[C---:B------:R-:W-:Y:S02]  /*204c0*/  IADD3 R3, PT, PT, R247.reuse, -0xd1, RZ ;  /* 0xffffff2ff7037810 */ /* 0x040fe40007ffe0ff */
[----:B------:R-:W-:Y:S01]  /*204d0*/  IABS R5, R5 ;  /* 0x0000000500057213 */ /* 0x000fe20000000000 */
[C---:B------:R-:W-:Y:S01]  /*204e0*/  FFMA.FTZ R170, -R0.reuse, R7, R170 ;  /* 0x0000000700aa7223 */ /* 0x040fe200000101aa */
[----:B------:R-:W-:Y:S01]  /*204f0*/  IABS R3, R3 ;  /* 0x0000000300037213 */ /* 0x000fe20000000000 */
[C---:B------:R-:W-:Y:S01]  /*20500*/  FFMA.FTZ R116, -R0.reuse, R7, R77 ;  /* 0x0000000700747223 */ /* 0x040fe2000001014d */
[----:B------:R-:W-:Y:S02]  /*20510*/  I2FP.F32.S32 R5, R5 ;  /* 0x0000000500057245 */ /* 0x000fe40000201400 */
[----:B------:R-:W-:Y:S02]  /*20520*/  I2FP.F32.S32 R3, R3 ;  /* 0x0000000300037245 */ /* 0x000fe40000201400 */
[C---:B------:R-:W-:Y:S01]  /*20530*/  IADD3 R2, PT, PT, R247.reuse, -0xd8, RZ ;  /* 0xffffff28f7027810 */ /* 0x040fe20007ffe0ff */
[CC--:B------:R-:W-:Y:S01]  /*20540*/  FFMA.FTZ R102, -R0.reuse, R5.reuse, R102 ;  /* 0x0000000500667223 */ /* 0x0c0fe20000010166 */
[C---:B------:R-:W-:Y:S01]  /*20550*/  FFMA.FTZ R114, -R0.reuse, R5, R83 ;  /* 0x0000000500727223 */ /* 0x040fe20000010153 */
[C---:B------:R-:W-:Y:S01]  /*20560*/  IADD3 R5, PT, PT, R247.reuse, -0xe0, RZ ;  /* 0xffffff20f7057810 */ /* 0x040fe20007ffe0ff */
[CC--:B------:R-:W-:Y:S01]  /*20570*/  FFMA.FTZ R112, -R0.reuse, R3.reuse, R79 ;  /* 0x0000000300707223 */ /* 0x0c0fe2000001014f */
[----:B------:R-:W-:Y:S01]  /*20580*/  FFMA.FTZ R100, -R0, R3, R100 ;  /* 0x0000000300647223 */ /* 0x000fe20000010164 */
[----:B------:R-:W-:Y:S02]  /*20590*/  IADD3 R4, PT, PT, R247, -0xd9, RZ ;  /* 0xffffff27f7047810 */ /* 0x000fe40007ffe0ff */
[----:B------:R-:W-:Y:S02]  /*205a0*/  IABS R3, R5 ;  /* 0x0000000500037213 */ /* 0x000fe40000000000 */
[----:B------:R-:W-:Y:S02]  /*205b0*/  FMNMX3.FTZ R5, R167, R46, R44, !PT ;  /* 0x0000002ea7057276 */ /* 0x000fe4000781002c */
[----:B------:R-:W-:Y:S02]  /*205c0*/  IABS R2, R2 ;  /* 0x0000000200027213 */ /* 0x000fe40000000000 */
[----:B------:R-:W-:Y:S02]  /*205d0*/  IABS R4, R4 ;  /* 0x0000000400047213 */ /* 0x000fe40000000000 */
[----:B------:R-:W-:Y:S02]  /*205e0*/  FMNMX3.FTZ R7, R166, R219, R225, !PT ;  /* 0x000000dba6077276 */ /* 0x000fe400078100e1 */
[----:B------:R-:W-:Y:S02]  /*205f0*/  FMNMX3.FTZ R5, R5, R10, R8, !PT ;  /* 0x0000000a05057276 */ /* 0x000fe40007810008 */
[----:B------:R-:W-:Y:S02]  /*20600*/  I2FP.F32.S32 R9, R2 ;  /* 0x0000000200097245 */ /* 0x000fe40000201400 */
[----:B------:R-:W-:Y:S02]  /*20610*/  MOV R2, R3 ;  /* 0x0000000300027202 */ /* 0x000fe40000000f00 */
        /* <DEDUP_REMOVED lines=10> */
[----:B------:R-:W-:Y:S02]  /*206c0*/  I2FP.F32.S32 R5, R2 ;  /* 0x0000000200057245 */ /* 0x000fe40000201400 */
[----:B------:R-:W-:Y:S02]  /*206d0*/  FMNMX3.FTZ R2, R4, R97, R103, !PT ;  /* 0x0000006104027276 */ /* 0x000fe40007810067 */
[----:B------:R-:W-:Y:S01]  /*206e0*/  FMNMX3.FTZ R4, R7, R20, R21, !PT ;  /* 0x0000001407047276 */ /* 0x000fe20007810015 */
[----:B------:R-:W-:Y:S01]  /*206f0*/  FFMA.FTZ R98, -R0, R5, R98 ;  /* 0x0000000500627223 */ /* 0x000fe20000010162 */
        /* <DEDUP_REMOVED lines=14> */
[C---:B------:R-:W-:Y:S02]  /*207e0*/  IADD3 R7, PT, PT, R247.reuse, -0xe1, RZ ;  /* 0xffffff1ff7077810 */ /* 0x040fe40007ffe0ff */
        /* <DEDUP_REMOVED lines=13> */
[----:B------:R-:W-:Y:S02]  /*208c0*/  IADD3 R5, PT, PT, R247, -0xe8, RZ ;  /* 0xffffff18f7057810 */ /* 0x000fe40007ffe0ff */
[----:B------:R-:W-:Y:S02]  /*208d0*/  FMNMX3.FTZ R7, R7, R123, R224, !PT ;  /* 0x0000007b07077276 */ /* 0x000fe400078100e0 */
[----:B------:R-:W-:Y:S02]  /*208e0*/  FMNMX3.FTZ R9, R2, R129, R127, !PT ;  /* 0x0000008102097276 */ /* 0x000fe4000781007f */
[----:B------:R-:W-:Y:S02]  /*208f0*/  IABS R5, R5 ;  /* 0x0000000500057213 */ /* 0x000fe40000000000 */
[----:B------:R-:W-:Y:S02]  /*20900*/  FMNMX3.FTZ R7, R7, R216, R214, !PT ;  /* 0x000000d807077276 */ /* 0x000fe400078100d6 */
[----:B------:R-:W-:Y:S02]  /*20910*/  I2FP.F32.S32 R5, R5 ;  /* 0x0000000500057245 */ /* 0x000fe40000201400 */
[----:B------:R-:W-:Y:S02]  /*20920*/  FMNMX3.FTZ R9, R9, R252, R218, !PT ;  /* 0x000000fc09097276 */ /* 0x000fe400078100da */
[----:B------:R-:W-:Y:S01]  /*20930*/  FMNMX3.FTZ R7, R7, R206, R204, !PT ;  /* 0x000000ce07077276 */ /* 0x000fe200078100cc */
[CC--:B------:R-:W-:Y:S01]  /*20940*/  FFMA.FTZ R90, -R0.reuse, R5.reuse, R90 ;  /* 0x00000005005a7223 */ /* 0x0c0fe2000001015a */
[----:B------:R-:W-:Y:S01]  /*20950*/  FMNMX3.FTZ R9, R9, R212, R210, !PT ;  /* 0x000000d409097276 */ /* 0x000fe200078100d2 */
[C---:B------:R-:W-:Y:S01]  /*20960*/  FFMA.FTZ R78, -R0.reuse, R5, R78 ;  /* 0x00000005004e7223 */ /* 0x040fe2000001014e */
        /* <DEDUP_REMOVED lines=17> */
[C---:B------:R-:W-:Y:S01]  /*20a80*/  FFMA.FTZ R76, -R0.reuse, R3, R76 ;  /* 0x00000003004c7223 */ /* 0x040fe2000001014c */
        /* <DEDUP_REMOVED lines=8> */
[CC--:B------:R-:W-:Y:S01]  /*20b10*/  FFMA.FTZ R74, -R0.reuse, R3.reuse, R74 ;  /* 0x00000003004a7223 */ /* 0x0c0fe2000001014a */
[----:B------:R-:W-:Y:S01]  /*20b20*/  IADD3 R11, PT, PT, R247, -0xf0, RZ ;  /* 0xffffff10f70b7810 */ /* 0x000fe20007ffe0ff */
[C---:B------:R-:W-:Y:S01]  /*20b30*/  FFMA.FTZ R38, -R0.reuse, R3, R38 ;  /* 0x0000000300267223 */ /* 0x040fe20000010126 */
[----:B------:R-:W-:Y:S02]  /*20b40*/  FMNMX3.FTZ R9, R9, R102, R100, !PT ;  /* 0x0000006609097276 */ /* 0x000fe40007810064 */
[----:B------:R-:W-:Y:S02]  /*20b50*/  FMNMX3.FTZ R7, R7, R114, R112, !PT ;  /* 0x0000007207077276 */ /* 0x000fe40007810070 */
[----:B------:R-:W-:Y:S02]  /*20b60*/  IABS R11, R11 ;  /* 0x0000000b000b7213 */ /* 0x000fe40000000000 */
[----:B------:R-:W-:Y:S02]  /*20b70*/  IADD3 R3, PT, PT, R247, -0xf9, RZ ;  /* 0xffffff07f7037810 */ /* 0x000fe40007ffe0ff */
[----:B------:R-:W-:Y:S02]  /*20b80*/  FMNMX3.FTZ R9, R9, R94, R92, !PT ;  /* 0x0000005e09097276 */ /* 0x000fe4000781005c */
[----:B------:R-:W-:Y:S02]  /*20b90*/  FMNMX3.FTZ R7, R7, R106, R104, !PT ;  /* 0x0000006a07077276 */ /* 0x000fe40007810068 */
[----:B------:R-:W-:Y:S02]  /*20ba0*/  I2FP.F32.S32 R11, R11 ;  /* 0x0000000b000b7245 */ /* 0x000fe40000201400 */
[----:B------:R-:W-:Y:S02]  /*20bb0*/  IABS R3, R3 ;  /* 0x0000000300037213 */ /* 0x000fe40000000000 */
[----:B------:R-:W-:Y:S01]  /*20bc0*/  FMNMX3.FTZ R9, R9, R86, R82, !PT ;  /* 0x0000005609097276 */ /* 0x000fe20007810052 */
[CC--:B------:R-:W-:Y:S01]  /*20bd0*/  FFMA.FTZ R40, -R0.reuse, R11.reuse, R40 ;  /* 0x0000000b00287223 */ /* 0x0c0fe20000010128 */
[C---:B------:R-:W-:Y:S01]  /*20be0*/  IADD3 R4, PT, PT, R247.reuse, -0x101, RZ ;  /* 0xfffffefff7047810 */ /* 0x040fe20007ffe0ff */
[C---:B------:R-:W-:Y:S01]  /*20bf0*/  FFMA.FTZ R84, -R0.reuse, R11, R84 ;  /* 0x0000000b00547223 */ /* 0x040fe20000010154 */
[----:B------:R-:W-:Y:S02]  /*20c00*/  IADD3 R5, PT, PT, R247, -0x100, RZ ;  /* 0xffffff00f7057810 */ /* 0x000fe40007ffe0ff */
[----:B------:R-:W-:Y:S02]  /*20c10*/  I2FP.F32.S32 R3, R3 ;  /* 0x0000000300037245 */ /* 0x000fe40000201400 */
[----:B------:R-:W-:Y:S02]  /*20c20*/  FMNMX3.FTZ R7, R7, R98, R96, !PT ;  /* 0x0000006207077276 */ /* 0x000fe40007810060 */
[----:B------:R-:W-:Y:S01]  /*20c30*/  IABS R4, R4 ;  /* 0x0000000400047213 */ /* 0x000fe20000000000 */
[C---:B------:R-:W-:Y:S01]  /*20c40*/  FFMA.FTZ R37, -R0.reuse, R3, R37 ;  /* 0x0000000300257223 */ /* 0x040fe20000010125 */
[----:B------:R-:W-:Y:S01]  /*20c50*/  IABS R5, R5 ;  /* 0x0000000500057213 */ /* 0x000fe20000000000 */
[----:B------:R-:W-:Y:S01]  /*20c60*/  FFMA.FTZ R73, -R0, R3, R73 ;  /* 0x0000000300497223 */ /* 0x000fe20000010149 */
        /* <DEDUP_REMOVED lines=8> */
[----:B------:R-:W-:Y:S01]  /*20cf0*/  FMNMX3.FTZ R7, R2, R38, R37, !PT ;  /* 0x0000002602077276 */ /* 0x000fe20007810025 */
[----:B------:R-:W1:Y:S01]  /*20d00*/  S2R R4, SR_TID.X ;  /* 0x0000000000047919 */ /* 0x000e620000002100 */
[----:B------:R-:W-:Y:S02]  /*20d10*/  FMNMX3.FTZ R3, R3, R74, R73, !PT ;  /* 0x0000004a03037276 */ /* 0x000fe40007810049 */
[----:B------:R-:W-:Y:S01]  /*20d20*/  IADD3 R247, PT, PT, R247, 0x100, RZ ;  /* 0x00000100f7f77810 */ /* 0x000fe20007ffe0ff */
[----:B------:R-:W2:Y:S01]  /*20d30*/  SHFL.BFLY PT, R2, R7, 0x2, 0x1f ;  /* 0x0c401f0007027f89 */ /* 0x000ea200000e0000 */
[----:B------:R-:W-:Y:S07]  /*20d40*/  FMNMX3.FTZ R14, R3, R72, R71, !PT ;  /* 0x00000048030e7276 */ /* 0x000fee0007810047 */
[----:B------:R-:W3:Y:S01]  /*20d50*/  SHFL.BFLY PT, R3, R14, 0x2, 0x1f ;  /* 0x0c401f000e037f89 */ /* 0x000ee200000e0000 */
[----:B--2---:R-:W-:Y:S02]  /*20d60*/  FMNMX.FTZ R9, R7, R2, !PT ;  /* 0x0000000207097209 */ /* 0x004fe40007810000 */
[----:B-1----:R-:W-:Y:S05]  /*20d70*/  SHF.L.U32 R6, R4, 0x6, RZ ;  /* 0x0000000604067819 */ /* 0x002fea00000006ff */
[----:B------:R-:W1:Y:S01]  /*20d80*/  SHFL.BFLY PT, R2, R9, 0x1, 0x1f ;  /* 0x0c201f0009027f89 */ /* 0x000e6200000e0000 */
[----:B---3--:R-:W-:Y:S02]  /*20d90*/  FMNMX.FTZ R12, R14, R3, !PT ;  /* 0x000000030e0c7209 */ /* 0x008fe40007810000 */
[----:B------:R-:W-:Y:S02]  /*20da0*/  LOP3.LUT R6, R223, 0x200, R6, 0xf8, !PT ;  /* 0x00000200df067812 */ /* 0x000fe400078ef806 */
[----:B------:R-:W-:Y:S03]  /*20db0*/  MOV R223, R20 ;  /* 0x0000001400df7202 */ /* 0x000fe60000000f00 */
[----:B------:R-:W2:Y:S01]  /*20dc0*/  SHFL.BFLY PT, R3, R12, 0x1, 0x1f ;  /* 0x0c201f000c037f89 */ /* 0x000ea200000e0000 */
[----:B------:R-:W-:Y:S04]  /*20dd0*/  LEA R70, R6, UR8, 0x1 ;  /* 0x0000000806467c11 */ /* 0x000fe8000f8e08ff */
[----:B------:R-:W-:Y:S02]  /*20de0*/  IADD3 R43, PT, PT, R70, 0xa040, RZ ;  /* 0x0000a040462b7810 */ /* 0x000fe40007ffe0ff */
[----:B-1----:R-:W-:Y:S04]  /*20df0*/  FMNMX.FTZ R2, R9, R2, !PT ;  /* 0x0000000209027209 */ /* 0x002fe80007810000 */
[----:B------:R-:W-:Y:S01]  /*20e00*/  FSETP.NEU.FTZ.AND P0, PT, R2, -INF , PT ;  /* 0xff8000000200780b */ /* 0x000fe20003f1d000 */
[----:B------:R-:W-:Y:S01]  /*20e10*/  FMUL.FTZ R75, R36, R2 ;  /* 0x00000002244b7220 */ /* 0x000fe20000410000 */
[----:B--2---:R-:W-:Y:S01]  /*20e20*/  FMNMX.FTZ R3, R12, R3, !PT ;  /* 0x000000030c037209 */ /* 0x004fe20007810000 */
[----:B------:R-:W-:Y:S01]  /*20e30*/  FADD.FTZ R5, -R2, R167 ;  /* 0x000000a702057221 */ /* 0x000fe20000010100 */
[----:B------:R-:W1:Y:S01]  /*20e40*/  LDSM.16.MT88.4 R12, [R70+0xa000] ;  /* 0x00a00000460c783b */ /* 0x000e620000004200 */
[----:B------:R-:W-:Y:S02]  /*20e50*/  MOV R167, R24 ;  /* 0x0000001800a77202 */ /* 0x000fe40000000f00 */
[----:B------:R-:W-:Y:S01]  /*20e60*/  FSEL R75, R75, RZ, P0 ;  /* 0x000000ff4b4b7208 */ /* 0x000fe20000000000 */
[----:B------:R-:W-:Y:S01]  /*20e70*/  FMUL.FTZ R77, R36, R3 ;  /* 0x00000003244d7220 */ /* 0x000fe20000410000 */
[----:B------:R-:W-:Y:S01]  /*20e80*/  LOP3.LUT P0, RZ, R4, 0x2, RZ, 0xc0, !PT ;  /* 0x0000000204ff7812 */ /* 0x000fe2000780c0ff */
[C---:B------:R-:W-:Y:S01]  /*20e90*/  FADD.FTZ R7, -R3.reuse, R166 ;  /* 0x000000a603077221 */ /* 0x040fe20000010100 */
[----:B------:R-:W-:Y:S01]  /*20ea0*/  FSETP.NEU.FTZ.AND P1, PT, R3, -INF , PT ;  /* 0xff8000000300780b */ /* 0x000fe20003f3d000 */
[-CC-:B------:R-:W-:Y:S01]  /*20eb0*/  FFMA.FTZ R87, R46, R36.reuse, -R75.reuse ;  /* 0x000000242e577223 */ /* 0x180fe2000001084b */
[----:B------:R-:W-:Y:S01]  /*20ec0*/  SEL R69, R69, 0xffffffe0, !P0 ;  /* 0xffffffe045457807 */ /* 0x000fe20004000000 */
[-CC-:B------:R-:W-:Y:S01]  /*20ed0*/  FFMA.FTZ R83, R44, R36.reuse, -R75.reuse ;  /* 0x000000242c537223 */ /* 0x180fe2000001084b */
[----:B------:R-:W-:Y:S01]  /*20ee0*/  FSEL R77, R77, RZ, P1 ;  /* 0x000000ff4d4d7208 */ /* 0x000fe20000800000 */
[----:B------:R-:W-:Y:S01]  /*20ef0*/  FFMA.FTZ R81, R8, R36, -R75 ;  /* 0x0000002408517223 */ /* 0x000fe2000001084b */
[----:B------:R-:W-:Y:S01]  /*20f00*/  IADD3 R68, PT, PT, R69, R70, RZ ;  /* 0x0000004645447210 */ /* 0x000fe20007ffe0ff */
[C---:B------:R-:W-:Y:S01]  /*20f10*/  FMUL.FTZ R42, R36.reuse, R5 ;  /* 0x00000005242a7220 */ /* 0x040fe20000410000 */
[----:B------:R-:W-:Y:S01]  /*20f20*/  FMUL.FTZ R41, R36, R7 ;  /* 0x0000000724297220 */ /* 0x000fe20000410000 */
[-CC-:B------:R-:W-:Y:S01]  /*20f30*/  FFMA.FTZ R124, R48, R36.reuse, -R77.reuse ;  /* 0x00000024307c7223 */ /* 0x180fe2000001084d */
[-CC-:B------:R-:W-:Y:S01]  /*20f40*/  FFMA.FTZ R79, R50, R36.reuse, -R77.reuse ;  /* 0x00000024324f7223 */ /* 0x180fe2000001084d */
[-CC-:B------:R-:W-:Y:S01]  /*20f50*/  FFMA.FTZ R126, R219, R36.reuse, -R77.reuse ;  /* 0x00000024db7e7223 */ /* 0x180fe2000001084d */
[-C--:B------:R-:W-:Y:S01]  /*20f60*/  FFMA.FTZ R85, R225, R36.reuse, -R77 ;  /* 0x00000024e1557223 */ /* 0x080fe2000001084d */
[-CC-:B------:R-:W-:Y:S01]  /*20f70*/  FFMA.FTZ R128, R10, R36.reuse, -R75.reuse ;  /* 0x000000240a807223 */ /* 0x180fe2000001084b */
[----:B------:R-:W-:Y:S01]  /*20f80*/  MOV R166, R21 ;  /* 0x0000001500a67202 */ /* 0x000fe20000000f00 */
[----:B------:R-:W2:Y:S01]  /*20f90*/  MUFU.EX2 R42, R42 ;  /* 0x0000002a002a7308 */ /* 0x000ea20000000800 */
[----:B------:R-:W3:Y:S01]  /*20fa0*/  LDSM.16.MT88.4 R20, [R68+0xa000] ;  /* 0x00a000004414783b */ /* 0x000ee20000004200 */
[----:B------:R-:W-:Y:S01]  /*20fb0*/  IADD3 R8, PT, PT, R70, 0xa000, RZ ;  /* 0x0000a00046087810 */ /* 0x000fe20007ffe0ff */
[-C--:B------:R-:W-:Y:S07]  /*20fc0*/  FFMA.FTZ R93, R52, R36.reuse, -R75 ;  /* 0x00000024345d7223 */ /* 0x080fee000001084b */
[----:B------:R-:W-:Y:S01]  /*20fd0*/  MUFU.EX2 R79, R79 ;  /* 0x0000004f004f7308 */ /* 0x000fe20000000800 */
[-CC-:B------:R-:W-:Y:S01]  /*20fe0*/  FFMA.FTZ R32, R58, R36.reuse, -R77.reuse ;  /* 0x000000243a207223 */ /* 0x180fe2000001084d */
[----:B------:R-:W-:Y:S01]  /*20ff0*/  @P2 IADD3 R43, PT, PT, R8, -0x40, RZ ;  /* 0xffffffc0082b2810 */ /* 0x000fe20007ffe0ff */
[-CC-:B------:R-:W-:Y:S07]  /*21000*/  FFMA.FTZ R33, R62, R36.reuse, -R77.reuse ;  /* 0x000000243e217223 */ /* 0x180fee000001084d */
[----:B------:R-:W4:Y:S01]  /*21010*/  MUFU.EX2 R41, R41 ;  /* 0x0000002900297308 */ /* 0x000f220000000800 */
[-CC-:B------:R-:W-:Y:S01]  /*21020*/  FFMA.FTZ R91, R56, R36.reuse, -R77.reuse ;  /* 0x00000024385b7223 */ /* 0x180fe2000001084d */
[----:B------:R-:W-:Y:S01]  /*21030*/  IADD3 R69, PT, PT, R69, R43, RZ ;  /* 0x0000002b45457210 */ /* 0x000fe20007ffe0ff */
[----:B------:R-:W5:Y:S07]  /*21040*/  LDSM.16.MT88.4 R28, [R43] ;  /* 0x000000002b1c783b */ /* 0x000f6e0000004200 */
[----:B------:R-:W-:Y:S01]  /*21050*/  MUFU.EX2 R126, R126 ;  /* 0x0000007e007e7308 */ /* 0x000fe20000000800 */
[----:B------:R-:W-:Y:S01]  /*21060*/  FFMA.FTZ R89, R61, R36, -R77 ;  /* 0x000000243d597223 */ /* 0x000fe2000001084d */
[C---:B--2---:R-:W-:Y:S01]  /*21070*/  FMUL.FTZ R6, R42.reuse, R162 ;  /* 0x000000a22a067220 */ /* 0x044fe20000410000 */
[C---:B------:R-:W-:Y:S07]  /*21080*/  FMUL.FTZ R7, R42.reuse, R163 ;  /* 0x000000a32a077220 */ /* 0x040fee0000410000 */
[----:B------:R-:W2:Y:S01]  /*21090*/  MUFU.EX2 R85, R85 ;  /* 0x0000005500557308 */ /* 0x000ea20000000800 */
[C---:B------:R-:W-:Y:S01]  /*210a0*/  FMUL.FTZ R10, R42.reuse, R158 ;  /* 0x0000009e2a0a7220 */ /* 0x040fe20000410000 */
[C---:B------:R-:W-:Y:S01]  /*210b0*/  FMUL.FTZ R11, R42.reuse, R159 ;  /* 0x0000009f2a0b7220 */ /* 0x040fe20000410000 */
[----:B------:R-:W5:Y:S07]  /*210c0*/  LDSM.16.MT88.4 R48, [R69] ;  /* 0x000000004530783b */ /* 0x000f6e0000004200 */
[----:B------:R-:W-:Y:S01]  /*210d0*/  MUFU.EX2 R87, R87 ;  /* 0x0000005700577308 */ /* 0x000fe20000000800 */
[C---:B------:R-:W-:Y:S01]  /*210e0*/  FMUL.FTZ R18, R42.reuse, R150 ;  /* 0x000000962a127220 */ /* 0x040fe20000410000 */
[C---:B----4-:R-:W-:Y:S01]  /*210f0*/  FMUL.FTZ R4, R41.reuse, R160 ;  /* 0x000000a029047220 */ /* 0x050fe20000410000 */
[C---:B------:R-:W-:Y:S07]  /*21100*/  FMUL.FTZ R5, R41.reuse, R161 ;  /* 0x000000a129057220 */ /* 0x040fee0000410000 */
[----:B------:R-:W4:Y:S01]  /*21110*/  MUFU.EX2 R83, R83 ;  /* 0x0000005300537308 */ /* 0x000f220000000800 */
[C---:B------:R-:W-:Y:S01]  /*21120*/  FMUL.FTZ R8, R41.reuse, R156 ;  /* 0x0000009c29087220 */ /* 0x040fe20000410000 */
[C---:B------:R-:W-:Y:S01]  /*21130*/  FMUL.FTZ R9, R41.reuse, R157 ;  /* 0x0000009d29097220 */ /* 0x040fe20000410000 */
[----:B------:R-:W-:Y:S07]  /*21140*/  FMUL.FTZ R16, R41, R148 ;  /* 0x0000009429107220 */ /* 0x000fee0000410000 */
[----:B------:R-:W1:Y:S01]  /*21150*/  MUFU.EX2 R124, R124 ;  /* 0x0000007c007c7308 */ /* 0x000e620000000800 */
[C---:B------:R-:W-:Y:S01]  /*21160*/  FMUL.FTZ R19, R42.reuse, R151 ;  /* 0x000000972a137220 */ /* 0x040fe20000410000 */
[----:B--2---:R-:W-:Y:S01]  /*21170*/  F2FP.F16.F32.PACK_AB R44, R85, R126 ;  /* 0x0000007e552c723e */ /* 0x004fe200000000ff */
[----:B------:R-:W-:Y:S07]  /*21180*/  FMUL.FTZ R17, R41, R149 ;  /* 0x0000009529117220 */ /* 0x000fee0000410000 */
[----:B------:R-:W-:Y:S01]  /*21190*/  MUFU.EX2 R128, R128 ;  /* 0x0000008000807308 */ /* 0x000fe20000000800 */
[----:B------:R-:W-:Y:S01]  /*211a0*/  FMUL.FTZ R26, R42, R142 ;  /* 0x0000008e2a1a7220 */ /* 0x000fe20000410000 */
[-C--:B------:R-:W-:Y:S01]  /*211b0*/  FFMA.FTZ R142, R54, R36.reuse, -R75 ;  /* 0x00000024368e7223 */ /* 0x080fe2000001084b */
[----:B------:R-:W-:Y:S07]  /*211c0*/  LDSM.16.MT88.4 R56, [R68+0xa800] ;  /* 0x00a800004438783b */ /* 0x000fee0000004200 */
[----:B------:R-:W2:Y:S01]  /*211d0*/  MUFU.EX2 R81, R81 ;  /* 0x0000005100517308 */ /* 0x000ea20000000800 */
[----:B------:R-:W-:Y:S01]  /*211e0*/  FFMA.FTZ R148, R66, R36, -R77 ;  /* 0x0000002442947223 */ /* 0x000fe2000001084d */
[----:B----4-:R-:W-:Y:S01]  /*211f0*/  F2FP.F16.F32.PACK_AB R45, R83, R87 ;  /* 0x00000057532d723e */ /* 0x010fe200000000ff */
[C---:B------:R-:W-:Y:S07]  /*21200*/  FMUL.FTZ R34, R42.reuse, R134 ;  /* 0x000000862a227220 */ /* 0x040fee0000410000 */
[----:B------:R-:W-:Y:S01]  /*21210*/  MUFU.EX2 R91, R91 ;  /* 0x0000005b005b7308 */ /* 0x000fe20000000800 */
[----:B------:R-:W-:Y:S01]  /*21220*/  FMUL.FTZ R35, R42, R135 ;  /* 0x000000872a237220 */ /* 0x000fe20000410000 */
[----:B-1----:R-:W-:Y:S01]  /*21230*/  F2FP.F16.F32.PACK_AB R46, R79, R124 ;  /* 0x0000007c4f2e723e */ /* 0x002fe200000000ff */
[----:B------:R-:W1:Y:S07]  /*21240*/  LDSM.16.MT88.4 R52, [R70+0xa800] ;  /* 0x00a800004634783b */ /* 0x000e6e0000004200 */
[----:B------:R-:W-:Y:S01]  /*21250*/  MUFU.EX2 R142, R142 ;  /* 0x0000008e008e7308 */ /* 0x000fe20000000800 */
[-CC-:B------:R-:W-:Y:S01]  /*21260*/  FFMA.FTZ R150, R111, R36.reuse, -R75.reuse ;  /* 0x000000246f967223 */ /* 0x180fe2000001084b */
        /* <DEDUP_REMOVED lines=8> */
[----:B------:R-:W-:Y:S01]  /*212f0*/  FFMA.FTZ R104, R104, R36, -R77 ;  /* 0x0000002468687223 */ /* 0x000fe2000001084d */
[C---:B------:R-:W-:Y:S07]  /*21300*/  FMUL.FTZ R27, R42.reuse, R143 ;  /* 0x0000008f2a1b7220 */ /* 0x040fee0000410000 */
[----:B------:R-:W-:Y:S01]  /*21310*/  MUFU.EX2 R151, R151 ;  /* 0x0000009700977308 */ /* 0x000fe20000000800 */
[C---:B------:R-:W-:Y:S09]  /*21320*/  HMMA.16816.F32 R4, R44.reuse, R12, R4 ;  /* 0x0000000c2c04723c */ /* 0x040ff20000001804 */
[----:B------:R-:W-:Y:S01]  /*21330*/  MUFU.EX2 R149, R149 ;  /* 0x0000009500957308 */ /* 0x000fe20000000800 */
[----:B------:R-:W-:Y:S01]  /*21340*/  FMUL.FTZ R12, R41, R152 ;  /* 0x00000098290c7220 */ /* 0x000fe20000410000 */
[----:B------:R-:W-:Y:S08]  /*21350*/  FFMA.FTZ R152, R67, R36, -R75 ;  /* 0x0000002443987223 */ /* 0x000ff0000001084b */
[----:B------:R-:W-:Y:S01]  /*21360*/  MUFU.EX2 R159, R159 ;  /* 0x0000009f009f7308 */ /* 0x000fe20000000800 */
[C---:B------:R-:W-:Y:S03]  /*21370*/  HMMA.16816.F32 R8, R44.reuse, R14, R8 ;  /* 0x0000000e2c08723c */ /* 0x040fe60000001808 */
[C---:B------:R-:W-:Y:S01]  /*21380*/  FMUL.FTZ R14, R42.reuse, R154 ;  /* 0x0000009a2a0e7220 */ /* 0x040fe20000410000 */
[C---:B------:R-:W-:Y:S01]  /*21390*/  FMUL.FTZ R15, R42.reuse, R155 ;  /* 0x0000009b2a0f7220 */ /* 0x040fe20000410000 */
[----:B------:R-:W-:Y:S04]  /*213a0*/  FMUL.FTZ R13, R41, R153 ;  /* 0x00000099290d7220 */ /* 0x000fe80000410000 */
[----:B------:R-:W-:Y:S01]  /*213b0*/  MUFU.EX2 R157, R157 ;  /* 0x0000009d009d7308 */ /* 0x000fe20000000800 */
[--C-:B------:R-:W-:Y:S01]  /*213c0*/  FFMA.FTZ R143, R191, R36, -R77.reuse ;  /* 0x00000024bf8f7223 */ /* 0x100fe2000001084d */
[C---:B------:R-:W-:Y:S01]  /*213d0*/  FMUL.FTZ R24, R41.reuse, R140 ;  /* 0x0000008c29187220 */ /* 0x040fe20000410000 */
[----:B------:R-:W-:Y:S07]  /*213e0*/  FMUL.FTZ R25, R41, R141 ;  /* 0x0000008d29197220 */ /* 0x000fee0000410000 */
[----:B------:R2:W4:Y:S01]  /*213f0*/  MUFU.EX2 R140, R32 ;  /* 0x00000020008c7308 */ /* 0x0005220000000800 */
[--C-:B------:R-:W-:Y:S01]  /*21400*/  FFMA.FTZ R141, R197, R36, -R77.reuse ;  /* 0x00000024c58d7223 */ /* 0x100fe2000001084d */
[C---:B---3--:R-:W-:Y:S08]  /*21410*/  HMMA.16816.F32 R12, R44.reuse, R20, R12 ;  /* 0x000000142c0c723c */ /* 0x048ff0000000180c */
[----:B------:R-:W-:Y:S01]  /*21420*/  MUFU.EX2 R143, R143 ;  /* 0x0000008f008f7308 */ /* 0x000fe20000000800 */
[C---:B------:R-:W-:Y:S01]  /*21430*/  FMUL.FTZ R20, R41.reuse, R144 ;  /* 0x0000009029147220 */ /* 0x040fe20000410000 */
[----:B------:R-:W-:Y:S01]  /*21440*/  FMUL.FTZ R21, R41, R145 ;  /* 0x0000009129157220 */ /* 0x000fe20000410000 */
[-CC-:B------:R-:W-:Y:S07]  /*21450*/  FFMA.FTZ R154, R107, R36.reuse, -R77.reuse ;  /* 0x000000246b9a7223 */ /* 0x180fee000001084d */
[----:B------:R-:W-:Y:S01]  /*21460*/  MUFU.EX2 R141, R141 ;  /* 0x0000008d008d7308 */ /* 0x000fe20000000800 */
[----:B------:R-:W-:Y:S01]  /*21470*/  FFMA.FTZ R107, R105, R36, -R77 ;  /* 0x00000024696b7223 */ /* 0x000fe2000001084d */
[C---:B------:R-:W-:Y:S08]  /*21480*/  HMMA.16816.F32 R16, R44.reuse, R22, R16 ;  /* 0x000000162c10723c */ /* 0x040ff00000001810 */
[----:B------:R-:W-:Y:S01]  /*21490*/  MUFU.EX2 R89, R89 ;  /* 0x0000005900597308 */ /* 0x000fe20000000800 */
[C---:B------:R-:W-:Y:S01]  /*214a0*/  FMUL.FTZ R22, R42.reuse, R146 ;  /* 0x000000922a167220 */ /* 0x040fe20000410000 */
[----:B------:R-:W-:Y:S01]  /*214b0*/  FMUL.FTZ R23, R42, R147 ;  /* 0x000000932a177220 */ /* 0x000fe20000410000 */
[----:B------:R-:W-:Y:S01]  /*214c0*/  FFMA.FTZ R105, R65, R36, -R75 ;  /* 0x0000002441697223 */ /* 0x000fe2000001084b */
[----:B--2---:R-:W-:Y:S06]  /*214d0*/  FMUL.FTZ R32, R41, R132 ;  /* 0x0000008429207220 */ /* 0x004fec0000410000 */
[----:B------:R-:W-:Y:S01]  /*214e0*/  MUFU.EX2 R148, R148 ;  /* 0x0000009400947308 */ /* 0x000fe20000000800 */
[-C--:B------:R-:W-:Y:S01]  /*214f0*/  FFMA.FTZ R156, R217, R36.reuse, -R77 ;  /* 0x00000024d99c7223 */ /* 0x080fe2000001084d */
[-C--:B------:R-:W-:Y:S01]  /*21500*/  FFMA.FTZ R162, R113, R36.reuse, -R75 ;  /* 0x0000002471a27223 */ /* 0x080fe2000001084b */
[----:B------:R-:W-:Y:S01]  /*21510*/  FFMA.FTZ R215, R215, R36, -R77 ;  /* 0x00000024d7d77223 */ /* 0x000fe2000001084d */
[C---:B-----5:R-:W-:Y:S06]  /*21520*/  HMMA.16816.F32 R20, R44.reuse, R28, R20 ;  /* 0x0000001c2c14723c */ /* 0x060fec0000001814 */
[----:B------:R-:W-:Y:S01]  /*21530*/  MUFU.EX2 R154, R154 ;  /* 0x0000009a009a7308 */ /* 0x000fe20000000800 */
[C---:B------:R-:W-:Y:S01]  /*21540*/  FMUL.FTZ R28, R41.reuse, R136 ;  /* 0x00000088291c7220 */ /* 0x040fe20000410000 */
[--C-:B------:R-:W-:Y:S01]  /*21550*/  FFMA.FTZ R136, R60, R36, -R75.reuse ;  /* 0x000000243c887223 */ /* 0x100fe2000001084b */
[----:B------:R-:W-:Y:S01]  /*21560*/  FMUL.FTZ R29, R41, R137 ;  /* 0x00000089291d7220 */ /* 0x000fe20000410000 */
[----:B------:R-:W2:Y:S06]  /*21570*/  LDSM.16.MT88.4 R60, [R43+0x800] ;  /* 0x000800002b3c783b */ /* 0x000eac0000004200 */
[----:B------:R-:W-:Y:S01]  /*21580*/  MUFU.EX2 R156, R156 ;  /* 0x0000009c009c7308 */ /* 0x000fe20000000800 */
[C---:B------:R-:W-:Y:S03]  /*21590*/  HMMA.16816.F32 R24, R44.reuse, R30, R24 ;  /* 0x0000001e2c18723c */ /* 0x040fe60000001818 */
[C---:B------:R-:W-:Y:S01]  /*215a0*/  FMUL.FTZ R30, R42.reuse, R138 ;  /* 0x0000008a2a1e7220 */ /* 0x040fe20000410000 */
[-C--:B------:R-:W-:Y:S05]  /*215b0*/  FFMA.FTZ R95, R95, R36.reuse, -R75 ;  /* 0x000000245f5f7223 */ /* 0x080fea000001084b */
[----:B------:R3:W5:Y:S01]  /*215c0*/  MUFU.EX2 R138, R33 ;  /* 0x00000021008a7308 */ /* 0x0007620000000800 */
[----:B------:R-:W-:Y:S01]  /*215d0*/  FMUL.FTZ R31, R42, R139 ;  /* 0x0000008b2a1f7220 */ /* 0x000fe20000410000 */
[-CC-:B------:R-:W-:Y:S01]  /*215e0*/  FFMA.FTZ R139, R209, R36.reuse, -R77.reuse ;  /* 0x00000024d18b7223 */ /* 0x180fe2000001084d */
[-CC-:B------:R-:W-:Y:S07]  /*215f0*/  FFMA.FTZ R137, R207, R36.reuse, -R77.reuse ;  /* 0x00000024cf897223 */ /* 0x180fee000001084d */
[----:B------:R-:W-:Y:S01]  /*21600*/  MUFU.EX2 R136, R136 ;  /* 0x0000008800887308 */ /* 0x000fe20000000800 */
[-CC-:B------:R-:W-:Y:S01]  /*21610*/  FFMA.FTZ R147, R199, R36.reuse, -R77.reuse ;  /* 0x00000024c7937223 */ /* 0x180fe2000001084d */
[-C--:B------:R-:W-:Y:S01]  /*21620*/  FFMA.FTZ R145, R189, R36.reuse, -R77 ;  /* 0x00000024bd917223 */ /* 0x080fe2000001084d */
[-C--:B------:R-:W-:Y:S01]  /*21630*/  FFMA.FTZ R161, R175, R36.reuse, -R75 ;  /* 0x00000024afa17223 */ /* 0x080fe2000001084b */
[C---:B------:R-:W-:Y:S06]  /*21640*/  HMMA.16816.F32 R28, R44.reuse, R48, R28 ;  /* 0x000000302c1c723c */ /* 0x040fec000000181c */
[----:B------:R-:W1:Y:S01]  /*21650*/  MUFU.EX2 R95, R95 ;  /* 0x0000005f005f7308 */ /* 0x000e620000000800 */
[-CC-:B------:R-:W-:Y:S01]  /*21660*/  FFMA.FTZ R163, R179, R36.reuse, -R77.reuse ;  /* 0x00000024b3a37223 */ /* 0x180fe2000001084d */
[-CC-:B------:R-:W-:Y:S08]  /*21670*/  FFMA.FTZ R183, R183, R36.reuse, -R77.reuse ;  /* 0x00000024b7b77223 */ /* 0x180ff0000001084d */
[----:B------:R-:W-:Y:S01]  /*21680*/  MUFU.EX2 R113, R215 ;  /* 0x000000d700717308 */ /* 0x000fe20000000800 */
[----:B---3--:R-:W-:Y:S01]  /*21690*/  FMUL.FTZ R33, R41, R133 ;  /* 0x0000008529217220 */ /* 0x008fe20000410000 */
[-CC-:B------:R-:W-:Y:S01]  /*216a0*/  FFMA.FTZ R96, R96, R36.reuse, -R77.reuse ;  /* 0x0000002460607223 */ /* 0x180fe2000001084d */
[-C--:B------:R-:W-:Y:S07]  /*216b0*/  FFMA.FTZ R144, R223, R36.reuse, -R77 ;  /* 0x00000024df907223 */ /* 0x080fee000001084d */
[----:B------:R-:W-:Y:S01]  /*216c0*/  MUFU.EX2 R139, R139 ;  /* 0x0000008b008b7308 */ /* 0x000fe20000000800 */
[-CC-:B------:R-:W-:Y:S01]  /*216d0*/  FFMA.FTZ R146, R97, R36.reuse, -R75.reuse ;  /* 0x0000002461927223 */ /* 0x180fe2000001084b */
[-C--:B------:R-:W-:Y:S01]  /*216e0*/  FFMA.FTZ R103, R103, R36.reuse, -R75 ;  /* 0x0000002467677223 */ /* 0x080fe2000001084b */
[----:B------:R-:W-:Y:S01]  /*216f0*/  FFMA.FTZ R132, R99, R36, -R77 ;  /* 0x0000002463847223 */ /* 0x000fe2000001084d */
[----:B------:R-:W-:Y:S01]  /*21700*/  HMMA.16816.F32 R32, R44, R50, R32 ;  /* 0x000000322c20723c */ /* 0x000fe20000001820 */
[----:B------:R-:W3:Y:S05]  /*21710*/  LDSM.16.MT88.4 R48, [R69+0x800] ;  /* 0x000800004530783b */ /* 0x000eea0000004200 */
[----:B------:R-:W-:Y:S01]  /*21720*/  MUFU.EX2 R137, R137 ;  /* 0x0000008900897308 */ /* 0x000fe20000000800 */
[----:B----4-:R-:W-:Y:S01]  /*21730*/  F2FP.F16.F32.PACK_AB R44, R91, R140 ;  /* 0x0000008c5b2c723e */ /* 0x010fe200000000ff */
[--C-:B------:R-:W-:Y:S01]  /*21740*/  FFMA.FTZ R134, R251, R36, -R75.reuse ;  /* 0x00000024fb867223 */ /* 0x100fe2000001084b */
[----:B------:R-:W-:Y:S07]  /*21750*/  F2FP.F16.F32.PACK_AB R45, R93, R142 ;  /* 0x0000008e5d2d723e */ /* 0x000fee00000000ff */
[----:B------:R-:W-:Y:S01]  /*21760*/  MUFU.EX2 R147, R147 ;  /* 0x0000009300937308 */ /* 0x000fe20000000800 */
[----:B-----5:R-:W-:Y:S01]  /*21770*/  F2FP.F16.F32.PACK_AB R46, R89, R138 ;  /* 0x0000008a592e723e */ /* 0x020fe200000000ff */
[----:B------:R-:W-:Y:S01]  /*21780*/  FFMA.FTZ R101, R101, R36, -R75 ;  /* 0x0000002465657223 */ /* 0x000fe2000001084b */
[----:B-1----:R-:W-:Y:S07]  /*21790*/  F2FP.F16.F32.PACK_AB R47, R95, R136 ;  /* 0x000000885f2f723e */ /* 0x002fee00000000ff */
        /* <DEDUP_REMOVED lines=8> */
[-C--:B------:R-:W-:Y:S01]  /*21820*/  FFMA.FTZ R158, R119, R36.reuse, -R77 ;  /* 0x00000024779e7223 */ /* 0x080fe2000001084d */
[-CC-:B------:R-:W-:Y:S01]  /*21830*/  FFMA.FTZ R160, R117, R36.reuse, -R75.reuse ;  /* 0x0000002475a07223 */ /* 0x180fe2000001084b */
[-CC-:B------:R-:W-:Y:S07]  /*21840*/  FFMA.FTZ R115, R115, R36.reuse, -R75.reuse ;  /* 0x0000002473737223 */ /* 0x180fee000001084b */
[----:B------:R-:W-:Y:S01]  /*21850*/  MUFU.EX2 R163, R163 ;  /* 0x000000a300a37308 */ /* 0x000fe20000000800 */
[-C--:B------:R-:W-:Y:S01]  /*21860*/  FFMA.FTZ R213, R213, R36.reuse, -R75 ;  /* 0x00000024d5d57223 */ /* 0x080fe2000001084b */
[C---:B------:R-:W-:Y:S01]  /*21870*/  HMMA.16816.F32 R8, R44.reuse, R54, R8 ;  /* 0x000000362c08723c */ /* 0x040fe20000001808 */
[----:B------:R-:W4:Y:S07]  /*21880*/  LDSM.16.MT88.4 R52, [R70+0xb000] ;  /* 0x00b000004634783b */ /* 0x000f2e0000004200 */
[----:B------:R-:W-:Y:S01]  /*21890*/  MUFU.EX2 R144, R144 ;  /* 0x0000009000907308 */ /* 0x000fe20000000800 */
[-CC-:B------:R-:W-:Y:S01]  /*218a0*/  FFMA.FTZ R211, R211, R36.reuse, -R77.reuse ;  /* 0x00000024d3d37223 */ /* 0x180fe2000001084d */
[-C--:B------:R-:W-:Y:S01]  /*218b0*/  FFMA.FTZ R166, R201, R36.reuse, -R77 ;  /* 0x00000024c9a67223 */ /* 0x080fe2000001084d */
[-CC-:B------:R-:W-:Y:S07]  /*218c0*/  FFMA.FTZ R155, R195, R36.reuse, -R75.reuse ;  /* 0x00000024c39b7223 */ /* 0x180fee000001084b */
[----:B------:R5:W4:Y:S01]  /*218d0*/  MUFU.EX2 R97, R135 ;  /* 0x0000008700617308 */ /* 0x000b220000000800 */
[-CC-:B------:R-:W-:Y:S01]  /*218e0*/  FFMA.FTZ R153, R193, R36.reuse, -R75.reuse ;  /* 0x00000024c1997223 */ /* 0x180fe2000001084b */
[C---:B------:R-:W-:Y:S08]  /*218f0*/  HMMA.16816.F32 R12, R44.reuse, R56, R12 ;  /* 0x000000382c0c723c */ /* 0x040ff0000000180c */
[----:B------:R-:W-:Y:S01]  /*21900*/  MUFU.EX2 R146, R146 ;  /* 0x0000009200927308 */ /* 0x000fe20000000800 */
[-CC-:B------:R-:W-:Y:S01]  /*21910*/  FFMA.FTZ R169, R169, R36.reuse, -R75.reuse ;  /* 0x00000024a9a97223 */ /* 0x180fe2000001084b */
[-C--:B------:R-:W-:Y:S01]  /*21920*/  FFMA.FTZ R177, R177, R36.reuse, -R75 ;  /* 0x00000024b1b17223 */ /* 0x080fe2000001084b */
[-CC-:B------:R-:W-:Y:S07]  /*21930*/  FFMA.FTZ R218, R218, R36.reuse, -R77.reuse ;  /* 0x00000024dada7223 */ /* 0x180fee000001084d */
[----:B------:R-:W4:Y:S01]  /*21940*/  MUFU.EX2 R103, R103 ;  /* 0x0000006700677308 */ /* 0x000f220000000800 */
[-C--:B------:R-:W-:Y:S01]  /*21950*/  FFMA.FTZ R179, R212, R36.reuse, -R77 ;  /* 0x00000024d4b37223 */ /* 0x080fe2000001084d */
[C---:B------:R-:W-:Y:S01]  /*21960*/  HMMA.16816.F32 R16, R44.reuse, R58, R16 ;  /* 0x0000003a2c10723c */ /* 0x040fe20000001810 */
[----:B------:R-:W4:Y:S07]  /*21970*/  LDSM.16.MT88.4 R56, [R68+0xb000] ;  /* 0x00b000004438783b */ /* 0x000f2e0000004200 */
[----:B------:R3:W-:Y:S01]  /*21980*/  MUFU.EX2 R99, R133 ;  /* 0x0000008500637308 */ /* 0x0007e20000000800 */
[-CC-:B-1----:R-:W-:Y:S01]  /*21990*/  FFMA.FTZ R183, R206, R36.reuse, -R75.reuse ;  /* 0x00000024ceb77223 */ /* 0x182fe2000001084b */
[-CC-:B-----5:R-:W-:Y:S01]  /*219a0*/  FFMA.FTZ R135, R205, R36.reuse, -R75.reuse ;  /* 0x00000024cd877223 */ /* 0x1a0fe2000001084b */
[-CC-:B------:R-:W-:Y:S07]  /*219b0*/  FFMA.FTZ R204, R204, R36.reuse, -R75.reuse ;  /* 0x00000024cccc7223 */ /* 0x180fee000001084b */
[----:B------:R-:W1:Y:S01]  /*219c0*/  MUFU.EX2 R132, R132 ;  /* 0x0000008400847308 */ /* 0x000e620000000800 */
[-CC-:B------:R-:W-:Y:S01]  /*219d0*/  FFMA.FTZ R185, R200, R36.reuse, -R75.reuse ;  /* 0x00000024c8b97223 */ /* 0x180fe2000001084b */
[C---:B--2---:R-:W-:Y:S08]  /*219e0*/  HMMA.16816.F32 R20, R44.reuse, R60, R20 ;  /* 0x0000003c2c14723c */ /* 0x044ff00000001814 */
[----:B------:R-:W-:Y:S01]  /*219f0*/  MUFU.EX2 R134, R134 ;  /* 0x0000008600867308 */ /* 0x000fe20000000800 */
[-C--:B------:R-:W-:Y:S01]  /*21a00*/  FFMA.FTZ R198, R198, R36.reuse, -R75 ;  /* 0x00000024c6c67223 */ /* 0x080fe2000001084b */
[-CC-:B------:R-:W-:Y:S01]  /*21a10*/  FFMA.FTZ R210, R210, R36.reuse, -R77.reuse ;  /* 0x00000024d2d27223 */ /* 0x180fe2000001084d */
[-CC-:B------:R-:W-:Y:S07]  /*21a20*/  FFMA.FTZ R208, R208, R36.reuse, -R77.reuse ;  /* 0x00000024d0d07223 */ /* 0x180fee000001084d */
[----:B------:R-:W2:Y:S01]  /*21a30*/  MUFU.EX2 R101, R101 ;  /* 0x0000006500657308 */ /* 0x000ea20000000800 */
[-C--:B------:R-:W-:Y:S01]  /*21a40*/  FFMA.FTZ R187, R194, R36.reuse, -R77 ;  /* 0x00000024c2bb7223 */ /* 0x080fe2000001084d */
[C---:B------:R-:W-:Y:S01]  /*21a50*/  HMMA.16816.F32 R24, R44.reuse, R62, R24 ;  /* 0x0000003e2c18723c */ /* 0x040fe20000001818 */
[----:B------:R-:W5:Y:S07]  /*21a60*/  LDSM.16.MT88.4 R60, [R43+0x1000] ;  /* 0x001000002b3c783b */ /* 0x000f6e0000004200 */
[----:B------:R-:W5:Y:S01]  /*21a70*/  MUFU.EX2 R107, R107 ;  /* 0x0000006b006b7308 */ /* 0x000f620000000800 */
[-CC-:B---3--:R-:W-:Y:S01]  /*21a80*/  FFMA.FTZ R133, R203, R36.reuse, -R75.reuse ;  /* 0x00000024cb857223 */ /* 0x188fe2000001084b */
[-C--:B------:R-:W-:Y:S01]  /*21a90*/  FFMA.FTZ R189, R184, R36.reuse, -R75 ;  /* 0x00000024b8bd7223 */ /* 0x080fe2000001084b */
[-C--:B------:R-:W-:Y:S07]  /*21aa0*/  FFMA.FTZ R196, R196, R36.reuse, -R77 ;  /* 0x00000024c4c47223 */ /* 0x080fee000001084d */
        /* <DEDUP_REMOVED lines=8> */
[----:B------:R-:W-:Y:S01]  /*21b30*/  FFMA.FTZ R172, R172, R36, -R75 ;  /* 0x00000024acac7223 */ /* 0x000fe2000001084b */
[----:B------:R-:W-:Y:S01]  /*21b40*/  HMMA.16816.F32 R32, R44, R50, R32 ;  /* 0x000000322c20723c */ /* 0x000fe20000001820 */
[----:B------:R-:W3:Y:S07]  /*21b50*/  LDSM.16.MT88.4 R48, [R69+0x1000] ;  /* 0x001000004530783b */ /* 0x000eee0000004200 */
[----:B------:R-:W-:Y:S01]  /*21b60*/  MUFU.EX2 R119, R213 ;  /* 0x000000d500777308 */ /* 0x000fe20000000800 */
[----:B----4-:R-:W-:Y:S01]  /*21b70*/  F2FP.F16.F32.PACK_AB R44, R97, R144 ;  /* 0x00000090612c723e */ /* 0x010fe200000000ff */
[----:B------:R-:W-:Y:S01]  /*21b80*/  FFMA.FTZ R195, R176, R36, -R77 ;  /* 0x00000024b0c37223 */ /* 0x000fe2000001084d */
[----:B------:R-:W-:Y:S07]  /*21b90*/  F2FP.F16.F32.PACK_AB R45, R103, R146 ;  /* 0x00000092672d723e */ /* 0x000fee00000000ff */
[----:B------:R-:W-:Y:S01]  /*21ba0*/  MUFU.EX2 R158, R158 ;  /* 0x0000009e009e7308 */ /* 0x000fe20000000800 */
[----:B-1----:R-:W-:Y:S01]  /*21bb0*/  F2FP.F16.F32.PACK_AB R46, R132, R99 ;  /* 0x00000063842e723e */ /* 0x002fe200000000ff */
[--C-:B------:R-:W-:Y:S01]  /*21bc0*/  FFMA.FTZ R197, R168, R36, -R75.reuse ;  /* 0x00000024a8c57223 */ /* 0x100fe2000001084b */
[----:B--2---:R-:W-:Y:S07]  /*21bd0*/  F2FP.F16.F32.PACK_AB R47, R101, R134 ;  /* 0x00000086652f723e */ /* 0x004fee00000000ff */
[----:B------:R-:W-:Y:S01]  /*21be0*/  MUFU.EX2 R117, R211 ;  /* 0x000000d300757308 */ /* 0x000fe20000000800 */
[-C--:B------:R-:W-:Y:S01]  /*21bf0*/  FFMA.FTZ R130, R130, R36.reuse, -R75 ;  /* 0x0000002482827223 */ /* 0x080fe2000001084b */
[-CC-:B------:R-:W-:Y:S01]  /*21c00*/  FFMA.FTZ R180, R180, R36.reuse, -R77.reuse ;  /* 0x00000024b4b47223 */ /* 0x180fe2000001084d */
[--C-:B------:R-:W-:Y:S07]  /*21c10*/  FFMA.FTZ R170, R170, R36, -R77.reuse ;  /* 0x00000024aaaa7223 */ /* 0x100fee000001084d */
[----:B------:R-:W-:Y:S01]  /*21c20*/  MUFU.EX2 R160, R160 ;  /* 0x000000a000a07308 */ /* 0x000fe20000000800 */
[----:B------:R-:W-:Y:S01]  /*21c30*/  FFMA.FTZ R126, R41, R250, R126 ;  /* 0x000000fa297e7223 */ /* 0x000fe2000001007e */
[C---:B------:R-:W-:Y:S08]  /*21c40*/  HMMA.16816.F32 R4, R44.reuse, R52, R4 ;  /* 0x000000342c04723c */ /* 0x040ff00000001804 */
[----:B------:R-:W-:Y:S01]  /*21c50*/  MUFU.EX2 R115, R115 ;  /* 0x0000007300737308 */ /* 0x000fe20000000800 */
[----:B------:R-:W-:Y:S01]  /*21c60*/  FADD.FTZ R85, R85, R126 ;  /* 0x0000007e55557221 */ /* 0x000fe20000010000 */
[-C--:B------:R-:W-:Y:S01]  /*21c70*/  FFMA.FTZ R41, R122, R36.reuse, -R77 ;  /* 0x000000247a297223 */ /* 0x080fe2000001084d */
[-C--:B------:R-:W-:Y:S07]  /*21c80*/  FFMA.FTZ R118, R118, R36.reuse, -R75 ;  /* 0x0000002476767223 */ /* 0x080fee000001084b */
[----:B------:R-:W-:Y:S01]  /*21c90*/  MUFU.EX2 R135, R135 ;  /* 0x0000008700877308 */ /* 0x000fe20000000800 */
[----:B------:R-:W-:Y:S01]  /*21ca0*/  FADD.FTZ R124, R124, R85 ;  /* 0x000000557c7c7221 */ /* 0x000fe20000010000 */
[C---:B------:R-:W-:Y:S01]  /*21cb0*/  HMMA.16816.F32 R8, R44.reuse, R54, R8 ;  /* 0x000000362c08723c */ /* 0x040fe20000001808 */
[----:B------:R-:W1:Y:S07]  /*21cc0*/  LDSM.16.MT88.4 R52, [R70+0xb800] ;  /* 0x00b800004634783b */ /* 0x000e6e0000004200 */
[----:B------:R-:W-:Y:S01]  /*21cd0*/  MUFU.EX2 R133, R133 ;  /* 0x0000008500857308 */ /* 0x000fe20000000800 */
        /* <DEDUP_REMOVED lines=13> */
[----:B------:R-:W2:Y:S07]  /*21db0*/  LDSM.16.MT88.4 R56, [R68+0xb800] ;  /* 0x00b800004438783b */ /* 0x000eae0000004200 */
[----:B------:R4:W-:Y:S01]  /*21dc0*/  MUFU.EX2 R175, R177 ;  /* 0x000000b100af7308 */ /* 0x0009e20000000800 */
[-CC-:B------:R-:W-:Y:S01]  /*21dd0*/  FFMA.FTZ R39, R39, R36.reuse, -R75.reuse ;  /* 0x0000002427277223 */ /* 0x180fe2000001084b */
[-C--:B------:R-:W-:Y:S01]  /*21de0*/  FFMA.FTZ R38, R38, R36.reuse, -R75 ;  /* 0x0000002426267223 */ /* 0x080fe2000001084b */
[----:B------:R-:W-:Y:S07]  /*21df0*/  FFMA.FTZ R87, R42, R249, R87 ;  /* 0x000000f92a577223 */ /* 0x000fee0000010057 */
[----:B------:R-:W-:Y:S01]  /*21e00*/  MUFU.EX2 R167, R167 ;  /* 0x000000a700a77308 */ /* 0x000fe20000000800 */
[-CC-:B------:R-:W-:Y:S01]  /*21e10*/  FFMA.FTZ R42, R120, R36.reuse, -R77.reuse ;  /* 0x00000024782a7223 */ /* 0x180fe2000001084d */
[C---:B-----5:R-:W-:Y:S08]  /*21e20*/  HMMA.16816.F32 R20, R44.reuse, R60, R20 ;  /* 0x0000003c2c14723c */ /* 0x060ff00000001814 */
[----:B------:R-:W-:Y:S01]  /*21e30*/  MUFU.EX2 R169, R169 ;  /* 0x000000a900a97308 */ /* 0x000fe20000000800 */
[-C--:B------:R-:W-:Y:S01]  /*21e40*/  FFMA.FTZ R61, R64, R36.reuse, -R77 ;  /* 0x00000024403d7223 */ /* 0x080fe2000001084d */
[-C--:B------:R-:W-:Y:S01]  /*21e50*/  FFMA.FTZ R60, R109, R36.reuse, -R75 ;  /* 0x000000246d3c7223 */ /* 0x080fe2000001084b */
[----:B------:R-:W5:Y:S07]  /*21e60*/  LDSM.16.MT88.4 R64, [R43+0x1800] ;  /* 0x001800002b40783b */ /* 0x000f6e0000004200 */
[----:B------:R-:W-:Y:S01]  /*21e70*/  MUFU.EX2 R173, R173 ;  /* 0x000000ad00ad7308 */ /* 0x000fe20000000800 */
[----:B------:R-:W-:Y:S01]  /*21e80*/  FADD.FTZ R87, R83, R87 ;  /* 0x0000005753577221 */ /* 0x000fe20000010000 */
[C---:B------:R-:W-:Y:S08]  /*21e90*/  HMMA.16816.F32 R24, R44.reuse, R62, R24 ;  /* 0x0000003e2c18723c */ /* 0x040ff00000001818 */
[----:B------:R-:W-:Y:S01]  /*21ea0*/  MUFU.EX2 R109, R61 ;  /* 0x0000003d006d7308 */ /* 0x000fe20000000800 */
[----:B------:R-:W-:Y:S01]  /*21eb0*/  FADD.FTZ R128, R128, R87 ;  /* 0x0000005780807221 */ /* 0x000fe20000010000 */
[-C--:B------:R-:W-:Y:S01]  /*21ec0*/  FFMA.FTZ R87, R102, R36.reuse, -R75 ;  /* 0x0000002466577223 */ /* 0x080fe2000001084b */
[-C--:B----4-:R-:W-:Y:S07]  /*21ed0*/  FFMA.FTZ R177, R202, R36.reuse, -R77 ;  /* 0x00000024cab17223 */ /* 0x090fee000001084d */
[----:B------:R-:W4:Y:S01]  /*21ee0*/  MUFU.EX2 R111, R60 ;  /* 0x0000003c006f7308 */ /* 0x000f220000000800 */
[----:B------:R-:W-:Y:S01]  /*21ef0*/  FADD.FTZ R81, R81, R128 ;  /* 0x0000008051517221 */ /* 0x000fe20000010000 */
[C---:B---3--:R-:W-:Y:S08]  /*21f00*/  HMMA.16816.F32 R28, R44.reuse, R48, R28 ;  /* 0x000000302c1c723c */ /* 0x048ff0000000181c */
[----:B------:R-:W-:Y:S01]  /*21f10*/  MUFU.EX2 R102, R104 ;  /* 0x0000006800667308 */ /* 0x000fe20000000800 */
[----:B------:R-:W-:Y:S01]  /*21f20*/  FADD.FTZ R142, R142, R81 ;  /* 0x000000518e8e7221 */ /* 0x000fe20000010000 */
[-C--:B------:R-:W-:Y:S01]  /*21f30*/  FFMA.FTZ R83, R100, R36.reuse, -R75 ;  /* 0x0000002464537223 */ /* 0x080fe2000001084b */
[----:B------:R-:W-:Y:S07]  /*21f40*/  FFMA.FTZ R81, R106, R36, -R77 ;  /* 0x000000246a517223 */ /* 0x000fee000001084d */
[----:B------:R-:W-:Y:S01]  /*21f50*/  MUFU.EX2 R171, R171 ;  /* 0x000000ab00ab7308 */ /* 0x000fe20000000800 */
[----:B------:R-:W-:Y:S01]  /*21f60*/  FADD.FTZ R93, R93, R142 ;  /* 0x0000008e5d5d7221 */ /* 0x000fe20000010000 */
[----:B------:R-:W-:Y:S01]  /*21f70*/  HMMA.16816.F32 R32, R44, R50, R32 ;  /* 0x000000322c20723c */ /* 0x000fe20000001820 */
[----:B------:R-:W3:Y:S07]  /*21f80*/  LDSM.16.MT88.4 R48, [R69+0x1800] ;  /* 0x001800004530783b */ /* 0x000eee0000004200 */
[----:B------:R-:W-:Y:S01]  /*21f90*/  MUFU.EX2 R179, R179 ;  /* 0x000000b300b37308 */ /* 0x000fe20000000800 */
[----:B------:R-:W-:Y:S01]  /*21fa0*/  F2FP.F16.F32.PACK_AB R44, R107, R154 ;  /* 0x0000009a6b2c723e */ /* 0x000fe200000000ff */
[----:B------:R-:W-:Y:S01]  /*21fb0*/  FADD.FTZ R136, R136, R93 ;  /* 0x0000005d88887221 */ /* 0x000fe20000010000 */
[----:B----4-:R-:W-:Y:S07]  /*21fc0*/  F2FP.F16.F32.PACK_AB R47, R150, R111 ;  /* 0x0000006f962f723e */ /* 0x010fee00000000ff */
[----:B------:R-:W-:Y:S01]  /*21fd0*/  MUFU.EX2 R206, R210 ;  /* 0x000000d200ce7308 */ /* 0x000fe20000000800 */
[----:B------:R-:W-:Y:S01]  /*21fe0*/  F2FP.F16.F32.PACK_AB R45, R105, R152 ;  /* 0x00000098692d723e */ /* 0x000fe200000000ff */
[----:B------:R-:W-:Y:S01]  /*21ff0*/  FFMA.FTZ R93, R90, R36, -R77 ;  /* 0x000000245a5d7223 */ /* 0x000fe2000001084d */
[----:B------:R-:W-:Y:S01]  /*22000*/  F2FP.F16.F32.PACK_AB R46, R109, R148 ;  /* 0x000000946d2e723e */ /* 0x000fe200000000ff */
[----:B------:R-:W-:Y:S06]  /*22010*/  LDSM.16.MT88.4 R60, [R43+0x2000] ;  /* 0x002000002b3c783b */ /* 0x000fec0000004200 */
[----:B------:R-:W-:Y:S01]  /*22020*/  MUFU.EX2 R183, R183 ;  /* 0x000000b700b77308 */ /* 0x000fe20000000800 */
[----:B------:R-:W-:Y:S01]  /*22030*/  FADD.FTZ R95, R95, R136 ;  /* 0x000000885f5f7221 */ /* 0x000fe20000010000 */
[----:B------:R-:W-:Y:S08]  /*22040*/  ISETP.GT.AND P0, PT, R248, RZ, PT ;  /* 0x000000fff800720c */ /* 0x000ff00003f04270 */
[----:B------:R-:W-:Y:S01]  /*22050*/  MUFU.EX2 R204, R204 ;  /* 0x000000cc00cc7308 */ /* 0x000fe20000000800 */
[C---:B-1----:R-:W-:Y:S09]  /*22060*/  HMMA.16816.F32 R4, R44.reuse, R52, R4 ;  /* 0x000000342c04723c */ /* 0x042ff20000001804 */
[----:B------:R-:W-:Y:S01]  /*22070*/  MUFU.EX2 R202, R208 ;  /* 0x000000d000ca7308 */ /* 0x000fe20000000800 */
[----:B------:R-:W-:Y:S01]  /*22080*/  FADD.FTZ R146, R146, R95 ;  /* 0x0000005f92927221 */ /* 0x000fe20000010000 */
[----:B------:R-:W-:Y:S01]  /*22090*/  FFMA.FTZ R95, R78, R36, -R75 ;  /* 0x000000244e5f7223 */ /* 0x000fe2000001084b */
[----:B------:R-:W-:Y:S07]  /*220a0*/  IADD3 R248, PT, PT, R248, -0x1, RZ ;  /* 0xfffffffff8f87810 */ /* 0x000fee0007ffe0ff */
[----:B------:R-:W-:Y:S01]  /*220b0*/  MUFU.EX2 R177, R177 ;  /* 0x000000b100b17308 */ /* 0x000fe20000000800 */
[C---:B------:R-:W-:Y:S01]  /*220c0*/  HMMA.16816.F32 R8, R44.reuse, R54, R8 ;  /* 0x000000362c08723c */ /* 0x040fe20000001808 */
[----:B------:R-:W1:Y:S08]  /*220d0*/  LDSM.16.MT88.4 R52, [R70+0xc000] ;  /* 0x00c000004634783b */ /* 0x000e700000004200 */
[----:B------:R-:W-:Y:S01]  /*220e0*/  MUFU.EX2 R185, R185 ;  /* 0x000000b900b97308 */ /* 0x000fe20000000800 */
[----:B------:R-:W-:Y:S09]  /*220f0*/  FADD.FTZ R103, R103, R146 ;  /* 0x0000009267677221 */ /* 0x000ff20000010000 */
[----:B------:R-:W-:Y:S01]  /*22100*/  MUFU.EX2 R198, R198 ;  /* 0x000000c600c67308 */ /* 0x000fe20000000800 */
[C---:B--2---:R-:W-:Y:S09]  /*22110*/  HMMA.16816.F32 R12, R44.reuse, R56, R12 ;  /* 0x000000382c0c723c */ /* 0x044ff2000000180c */
[----:B------:R-:W-:Y:S01]  /*22120*/  MUFU.EX2 R194, R196 ;  /* 0x000000c400c27308 */ /* 0x000fe20000000800 */
[----:B------:R-:W-:Y:S09]  /*22130*/  FADD.FTZ R134, R134, R103 ;  /* 0x0000006786867221 */ /* 0x000ff20000010000 */
[----:B------:R-:W-:Y:S01]  /*22140*/  MUFU.EX2 R187, R187 ;  /* 0x000000bb00bb7308 */ /* 0x000fe20000000800 */
[C---:B------:R-:W-:Y:S01]  /*22150*/  HMMA.16816.F32 R16, R44.reuse, R58, R16 ;  /* 0x0000003a2c10723c */ /* 0x040fe20000001810 */
[----:B------:R-:W2:Y:S08]  /*22160*/  LDSM.16.MT88.4 R56, [R68+0xc000] ;  /* 0x00c000004438783b */ /* 0x000eb00000004200 */
[----:B------:R-:W-:Y:S01]  /*22170*/  MUFU.EX2 R189, R189 ;  /* 0x000000bd00bd7308 */ /* 0x000fe20000000800 */
[----:B------:R-:W-:Y:S09]  /*22180*/  FADD.FTZ R101, R101, R134 ;  /* 0x0000008665657221 */ /* 0x000ff20000010000 */
[----:B------:R-:W-:Y:S01]  /*22190*/  MUFU.EX2 R178, R180 ;  /* 0x000000b400b27308 */ /* 0x000fe20000000800 */
[C---:B-----5:R-:W-:Y:S09]  /*221a0*/  HMMA.16816.F32 R20, R44.reuse, R64, R20 ;  /* 0x000000402c14723c */ /* 0x060ff20000001814 */
[----:B------:R-:W-:Y:S01]  /*221b0*/  MUFU.EX2 R191, R191 ;  /* 0x000000bf00bf7308 */ /* 0x000fe20000000800 */
[----:B------:R-:W-:Y:S09]  /*221c0*/  FADD.FTZ R152, R152, R101 ;  /* 0x0000006598987221 */ /* 0x000ff20000010000 */
[----:B------:R-:W-:Y:S01]  /*221d0*/  MUFU.EX2 R193, R193 ;  /* 0x000000c100c17308 */ /* 0x000fe20000000800 */
[C---:B------:R-:W-:Y:S01]  /*221e0*/  HMMA.16816.F32 R24, R44.reuse, R66, R24 ;  /* 0x000000422c18723c */ /* 0x040fe20000001818 */
[----:B------:R-:W-:Y:S08]  /*221f0*/  LDSM.16.MT88.4 R64, [R43+0x2800] ;  /* 0x002800002b40783b */ /* 0x000ff00000004200 */
[----:B------:R-:W-:Y:S01]  /*22200*/  MUFU.EX2 R172, R172 ;  /* 0x000000ac00ac7308 */ /* 0x000fe20000000800 */
[----:B------:R-:W-:Y:S09]  /*22210*/  FADD.FTZ R152, R105, R152 ;  /* 0x0000009869987221 */ /* 0x000ff20000010000 */
[----:B------:R-:W-:Y:S01]  /*22220*/  MUFU.EX2 R195, R195 ;  /* 0x000000c300c37308 */ /* 0x000fe20000000800 */
[C---:B---3--:R-:W-:Y:S03]  /*22230*/  HMMA.16816.F32 R28, R44.reuse, R48, R28 ;  /* 0x000000302c1c723c */ /* 0x048fe6000000181c */
[----:B------:R-:W-:Y:S06]  /*22240*/  FADD.FTZ R111, R111, R152 ;  /* 0x000000986f6f7221 */ /* 0x000fec0000010000 */
[----:B------:R-:W-:Y:S01]  /*22250*/  MUFU.EX2 R168, R170 ;  /* 0x000000aa00a87308 */ /* 0x000fe20000000800 */
[----:B------:R-:W-:Y:S01]  /*22260*/  FADD.FTZ R111, R150, R111 ;  /* 0x0000006f966f7221 */ /* 0x000fe20000010000 */
[----:B------:R-:W-:Y:S01]  /*22270*/  HMMA.16816.F32 R32, R44, R50, R32 ;  /* 0x000000322c20723c */ /* 0x000fe20000001820 */
[----:B------:R-:W3:Y:S07]  /*22280*/  LDSM.16.MT88.4 R48, [R69+0x2000] ;  /* 0x002000004530783b */ /* 0x000eee0000004200 */
[----:B------:R-:W-:Y:S01]  /*22290*/  MUFU.EX2 R197, R197 ;  /* 0x000000c500c57308 */ /* 0x000fe20000000800 */
[----:B------:R-:W-:Y:S02]  /*222a0*/  F2FP.F16.F32.PACK_AB R44, R113, R156 ;  /* 0x0000009c712c723e */ /* 0x000fe400000000ff */
[----:B------:R-:W-:Y:S01]  /*222b0*/  F2FP.F16.F32.PACK_AB R45, R119, R162 ;  /* 0x000000a2772d723e */ /* 0x000fe200000000ff */
[----:B------:R-:W-:Y:S01]  /*222c0*/  FADD.FTZ R162, R162, R111 ;  /* 0x0000006fa2a27221 */ /* 0x000fe20000010000 */
[----:B------:R-:W-:Y:S05]  /*222d0*/  F2FP.F16.F32.PACK_AB R46, R117, R158 ;  /* 0x0000009e752e723e */ /* 0x000fea00000000ff */
[----:B------:R-:W-:Y:S01]  /*222e0*/  MUFU.EX2 R130, R130 ;  /* 0x0000008200827308 */ /* 0x000fe20000000800 */
[----:B------:R-:W-:Y:S01]  /*222f0*/  F2FP.F16.F32.PACK_AB R47, R115, R160 ;  /* 0x000000a0732f723e */ /* 0x000fe200000000ff */
[----:B------:R-:W-:Y:S08]  /*22300*/  FADD.FTZ R119, R119, R162 ;  /* 0x000000a277777221 */ /* 0x000ff00000010000 */
[----:B------:R-:W-:Y:S01]  /*22310*/  MUFU.EX2 R41, R41 ;  /* 0x0000002900297308 */ /* 0x000fe20000000800 */
[----:B------:R-:W-:Y:S01]  /*22320*/  FADD.FTZ R160, R160, R119 ;  /* 0x00000077a0a07221 */ /* 0x000fe20000010000 */
[C---:B-1----:R-:W-:Y:S08]  /*22330*/  HMMA.16816.F32 R4, R44.reuse, R52, R4 ;  /* 0x000000342c04723c */ /* 0x042ff00000001804 */
[----:B------:R-:W-:Y:S01]  /*22340*/  MUFU.EX2 R42, R42 ;  /* 0x0000002a002a7308 */ /* 0x000fe20000000800 */
[----:B------:R-:W-:Y:S09]  /*22350*/  FADD.FTZ R160, R115, R160 ;  /* 0x000000a073a07221 */ /* 0x000ff20000010000 */
[----:B------:R1:W-:Y:S01]  /*22360*/  MUFU.EX2 R100, R87 ;  /* 0x0000005700647308 */ /* 0x0003e20000000800 */
[----:B------:R-:W-:Y:S01]  /*22370*/  FADD.FTZ R160, R135, R160 ;  /* 0x000000a087a07221 */ /* 0x000fe20000010000 */
[C---:B------:R-:W-:Y:S01]  /*22380*/  HMMA.16816.F32 R8, R44.reuse, R54, R8 ;  /* 0x000000362c08723c */ /* 0x040fe20000001808 */
[----:B------:R-:W4:Y:S07]  /*22390*/  LDSM.16.MT88.4 R52, [R70+0xc800] ;  /* 0x00c800004634783b */ /* 0x000f2e0000004200 */
[----:B------:R-:W-:Y:S10]  /*223a0*/  MUFU.EX2 R81, R81 ;  /* 0x0000005100517308 */ /* 0x000ff40000000800 */
[----:B------:R-:W-:Y:S01]  /*223b0*/  MUFU.EX2 R83, R83 ;  /* 0x0000005300537308 */ /* 0x000fe20000000800 */
[C---:B--2---:R-:W-:Y:S09]  /*223c0*/  HMMA.16816.F32 R12, R44.reuse, R56, R12 ;  /* 0x000000382c0c723c */ /* 0x044ff2000000180c */
[----:B------:R-:W-:Y:S01]  /*223d0*/  MUFU.EX2 R85, R85 ;  /* 0x0000005500557308 */ /* 0x000fe20000000800 */
[-C--:B-1----:R-:W-:Y:S09]  /*223e0*/  FFMA.FTZ R87, R92, R36.reuse, -R75 ;  /* 0x000000245c577223 */ /* 0x082ff2000001084b */
[----:B------:R-:W-:Y:S01]  /*223f0*/  MUFU.EX2 R82, R82 ;  /* 0x0000005200527308 */ /* 0x000fe20000000800 */
[C---:B------:R-:W-:Y:S01]  /*22400*/  HMMA.16816.F32 R16, R44.reuse, R58, R16 ;  /* 0x0000003a2c10723c */ /* 0x040fe20000001810 */
[----:B------:R-:W1:Y:S08]  /*22410*/  LDSM.16.MT88.4 R56, [R68+0xc800] ;  /* 0x00c800004438783b */ /* 0x000e700000004200 */
[----:B------:R-:W-:Y:S10]  /*22420*/  MUFU.EX2 R87, R87 ;  /* 0x0000005700577308 */ /* 0x000ff40000000800 */
[----:B------:R-:W-:Y:S01]  /*22430*/  MUFU.EX2 R95, R95 ;  /* 0x0000005f005f7308 */ /* 0x000fe20000000800 */
[C---:B------:R-:W-:Y:S09]  /*22440*/  HMMA.16816.F32 R20, R44.reuse, R60, R20 ;  /* 0x0000003c2c14723c */ /* 0x040ff20000001814 */
[----:B------:R-:W-:Y:S01]  /*22450*/  MUFU.EX2 R76, R76 ;  /* 0x0000004c004c7308 */ /* 0x000fe20000000800 */
[-C--:B------:R-:W-:Y:S01]  /*22460*/  FFMA.FTZ R61, R131, R36.reuse, -R77 ;  /* 0x00000024833d7223 */ /* 0x080fe2000001084d */
[-CC-:B------:R-:W-:Y:S01]  /*22470*/  FFMA.FTZ R131, R125, R36.reuse, -R75.reuse ;  /* 0x000000247d837223 */ /* 0x180fe2000001084b */
[----:B------:R-:W-:Y:S07]  /*22480*/  FFMA.FTZ R60, R121, R36, -R75 ;  /* 0x00000024793c7223 */ /* 0x000fee000001084b */
[----:B------:R-:W-:Y:S01]  /*22490*/  MUFU.EX2 R40, R40 ;  /* 0x0000002800287308 */ /* 0x000fe20000000800 */
[C---:B------:R-:W-:Y:S09]  /*224a0*/  HMMA.16816.F32 R24, R44.reuse, R62, R24 ;  /* 0x0000003e2c18723c */ /* 0x040ff20000001818 */
[----:B------:R-:W2:Y:S10]  /*224b0*/  MUFU.EX2 R121, R61 ;  /* 0x0000003d00797308 */ /* 0x000eb40000000800 */
[----:B------:R-:W-:Y:S01]  /*224c0*/  MUFU.EX2 R125, R60 ;  /* 0x0000003c007d7308 */ /* 0x000fe20000000800 */
[C---:B---3--:R-:W-:Y:S09]  /*224d0*/  HMMA.16816.F32 R28, R44.reuse, R48, R28 ;  /* 0x000000302c1c723c */ /* 0x048ff2000000181c */
[----:B------:R-:W3:Y:S10]  /*224e0*/  MUFU.EX2 R131, R131 ;  /* 0x0000008300837308 */ /* 0x000ef40000000800 */
[----:B------:R-:W-:Y:S01]  /*224f0*/  MUFU.EX2 R39, R39 ;  /* 0x0000002700277308 */ /* 0x000fe20000000800 */
[----:B------:R-:W-:Y:S01]  /*22500*/  HMMA.16816.F32 R32, R44, R50, R32 ;  /* 0x000000322c20723c */ /* 0x000fe20000001820 */
[----:B------:R-:W5:Y:S02]  /*22510*/  LDSM.16.MT88.4 R48, [R69+0x2800] ;  /* 0x002800004530783b */ /* 0x000f640000004200 */
[----:B------:R-:W-:Y:S02]  /*22520*/  F2FP.F16.F32.PACK_AB R44, R137, R139 ;  /* 0x0000008b892c723e */ /* 0x000fe400000000ff */
[----:B------:R-:W-:Y:S02]  /*22530*/  F2FP.F16.F32.PACK_AB R45, R133, R135 ;  /* 0x00000087852d723e */ /* 0x000fe400000000ff */
[----:B--2---:R-:W-:Y:S02]  /*22540*/  F2FP.F16.F32.PACK_AB R46, R121, R166 ;  /* 0x000000a6792e723e */ /* 0x004fe400000000ff */
[----:B---3--:R-:W-:Y:S01]  /*22550*/  F2FP.F16.F32.PACK_AB R47, R131, R125 ;  /* 0x0000007d832f723e */ /* 0x008fe200000000ff */
[----:B------:R-:W-:Y:S06]  /*22560*/  LDSM.16.MT88.4 R60, [R43+0x3000] ;  /* 0x003000002b3c783b */ /* 0x000fec0000004200 */
[C---:B----4-:R-:W-:Y:S08]  /*22570*/  HMMA.16816.F32 R4, R44.reuse, R52, R4 ;  /* 0x000000342c04723c */ /* 0x050ff00000001804 */
        /* <DEDUP_REMOVED lines=8> */
[C---:B-----5:R-:W-:Y:S08]  /*22600*/  HMMA.16816.F32 R28, R44.reuse, R48, R28 ;  /* 0x000000302c1c723c */ /* 0x060ff0000000181c */
[----:B------:R-:W-:Y:S01]  /*22610*/  HMMA.16816.F32 R32, R44, R50, R32 ;  /* 0x000000322c20723c */ /* 0x000fe20000001820 */
[----:B------:R-:W3:Y:S02]  /*22620*/  LDSM.16.MT88.4 R48, [R69+0x3000] ;  /* 0x003000004530783b */ /* 0x000ee40000004200 */
[----:B------:R-:W-:Y:S02]  /*22630*/  F2FP.F16.F32.PACK_AB R44, R141, R147 ;  /* 0x000000938d2c723e */ /* 0x000fe400000000ff */
[----:B------:R-:W-:Y:S02]  /*22640*/  F2FP.F16.F32.PACK_AB R46, R145, R143 ;  /* 0x0000008f912e723e */ /* 0x000fe400000000ff */
[----:B------:R-:W-:Y:S02]  /*22650*/  F2FP.F16.F32.PACK_AB R47, R149, R151 ;  /* 0x00000097952f723e */ /* 0x000fe400000000ff */
[----:B------:R-:W-:Y:S07]  /*22660*/  F2FP.F16.F32.PACK_AB R45, R153, R155 ;  /* 0x0000009b992d723e */ /* 0x000fee00000000ff */
[C---:B--2---:R-:W-:Y:S08]  /*22670*/  HMMA.16816.F32 R4, R44.reuse, R52, R4 ;  /* 0x000000342c04723c */ /* 0x044ff00000001804 */
[C---:B------:R-:W-:Y:S01]  /*22680*/  HMMA.16816.F32 R8, R44.reuse, R54, R8 ;  /* 0x000000362c08723c */ /* 0x040fe20000001808 */
[----:B------:R-:W2:Y:S07]  /*22690*/  LDSM.16.MT88.4 R52, [R70+0xd800] ;  /* 0x00d800004634783b */ /* 0x000eae0000004200 */
[C---:B-1----:R-:W-:Y:S08]  /*226a0*/  HMMA.16816.F32 R12, R44.reuse, R56, R12 ;  /* 0x000000382c0c723c */ /* 0x042ff0000000180c */
[C---:B------:R-:W-:Y:S01]  /*226b0*/  HMMA.16816.F32 R16, R44.reuse, R58, R16 ;  /* 0x0000003a2c10723c */ /* 0x040fe20000001810 */
[----:B------:R-:W1:Y:S07]  /*226c0*/  LDSM.16.MT88.4 R56, [R68+0xd800] ;  /* 0x00d800004438783b */ /* 0x000e6e0000004200 */
[C---:B------:R-:W-:Y:S03]  /*226d0*/  HMMA.16816.F32 R20, R44.reuse, R60, R20 ;  /* 0x0000003c2c14723c */ /* 0x040fe60000001814 */
[-C--:B------:R-:W-:Y:S01]  /*226e0*/  FFMA.FTZ R61, R129, R36.reuse, -R77 ;  /* 0x00000024813d7223 */ /* 0x080fe2000001084d */
[-C--:B------:R-:W-:Y:S01]  /*226f0*/  FFMA.FTZ R60, R123, R36.reuse, -R75 ;  /* 0x000000247b3c7223 */ /* 0x080fe2000001084b */
[-CC-:B------:R-:W-:Y:S01]  /*22700*/  FFMA.FTZ R129, R127, R36.reuse, -R77.reuse ;  /* 0x000000247f817223 */ /* 0x180fe2000001084d */
[-C--:B------:R-:W-:Y:S01]  /*22710*/  FFMA.FTZ R123, R252, R36.reuse, -R77 ;  /* 0x00000024fc7b7223 */ /* 0x080fe2000001084d */
[----:B------:R-:W-:Y:S01]  /*22720*/  MUFU.EX2 R127, R61 ;  /* 0x0000003d007f7308 */ /* 0x000fe20000000800 */
[C---:B------:R-:W-:Y:S09]  /*22730*/  HMMA.16816.F32 R24, R44.reuse, R62, R24 ;  /* 0x0000003e2c18723c */ /* 0x040ff20000001818 */
[----:B------:R4:W-:Y:S10]  /*22740*/  MUFU.EX2 R224, R60 ;  /* 0x0000003c00e07308 */ /* 0x0009f40000000800 */
[----:B------:R-:W5:Y:S01]  /*22750*/  MUFU.EX2 R129, R129 ;  /* 0x0000008100817308 */ /* 0x000f620000000800 */
[C---:B---3--:R-:W-:Y:S09]  /*22760*/  HMMA.16816.F32 R28, R44.reuse, R48, R28 ;  /* 0x000000302c1c723c */ /* 0x048ff2000000181c */
[----:B------:R-:W-:Y:S01]  /*22770*/  MUFU.EX2 R123, R123 ;  /* 0x0000007b007b7308 */ /* 0x000fe20000000800 */
[----:B------:R-:W-:Y:S01]  /*22780*/  HMMA.16816.F32 R32, R44, R50, R32 ;  /* 0x000000322c20723c */ /* 0x000fe20000001820 */
[----:B------:R-:W3:Y:S02]  /*22790*/  LDSM.16.MT88.4 R48, [R69+0x3800] ;  /* 0x003800004530783b */ /* 0x000ee40000004200 */
[----:B------:R-:W-:Y:S02]  /*227a0*/  F2FP.F16.F32.PACK_AB R44, R159, R181 ;  /* 0x000000b59f2c723e */ /* 0x000fe400000000ff */
[----:B------:R-:W-:Y:S02]  /*227b0*/  F2FP.F16.F32.PACK_AB R46, R157, R163 ;  /* 0x000000a39d2e723e */ /* 0x000fe400000000ff */
[----:B------:R-:W-:Y:S02]  /*227c0*/  F2FP.F16.F32.PACK_AB R45, R161, R175 ;  /* 0x000000afa12d723e */ /* 0x000fe400000000ff */
[----:B------:R-:W-:Y:S01]  /*227d0*/  F2FP.F16.F32.PACK_AB R47, R169, R167 ;  /* 0x000000a7a92f723e */ /* 0x000fe200000000ff */
[----:B----4-:R-:W-:Y:S06]  /*227e0*/  LDSM.16.MT88.4 R60, [R43+0x4000] ;  /* 0x004000002b3c783b */ /* 0x010fec0000004200 */
[C---:B--2---:R-:W-:Y:S08]  /*227f0*/  HMMA.16816.F32 R4, R44.reuse, R52, R4 ;  /* 0x000000342c04723c */ /* 0x044ff00000001804 */
[C---:B------:R-:W-:Y:S01]  /*22800*/  HMMA.16816.F32 R8, R44.reuse, R54, R8 ;  /* 0x000000362c08723c */ /* 0x040fe20000001808 */
[----:B------:R-:W2:Y:S07]  /*22810*/  LDSM.16.MT88.4 R52, [R70+0xe000] ;  /* 0x00e000004634783b */ /* 0x000eae0000004200 */
[C---:B-1----:R-:W-:Y:S08]  /*22820*/  HMMA.16816.F32 R12, R44.reuse, R56, R12 ;  /* 0x000000382c0c723c */ /* 0x042ff0000000180c */
[C---:B------:R-:W-:Y:S01]  /*22830*/  HMMA.16816.F32 R16, R44.reuse, R58, R16 ;  /* 0x0000003a2c10723c */ /* 0x040fe20000001810 */
[----:B------:R-:W1:Y:S07]  /*22840*/  LDSM.16.MT88.4 R56, [R68+0xe000] ;  /* 0x00e000004438783b */ /* 0x000e6e0000004200 */
[C---:B------:R-:W-:Y:S03]  /*22850*/  HMMA.16816.F32 R20, R44.reuse, R64, R20 ;  /* 0x000000402c14723c */ /* 0x040fe60000001814 */
[--C-:B------:R-:W-:Y:S02]  /*22860*/  FFMA.FTZ R64, R216, R36, -R75.reuse ;  /* 0x00000024d8407223 */ /* 0x100fe4000001084b */
[----:B------:R-:W4:Y:S03]  /*22870*/  MUFU.EX2 R216, R218 ;  /* 0x000000da00d87308 */ /* 0x000f260000000800 */
[C---:B------:R-:W-:Y:S07]  /*22880*/  HMMA.16816.F32 R24, R44.reuse, R66, R24 ;  /* 0x000000422c18723c */ /* 0x040fee0000001818 */
[----:B------:R5:W2:Y:S01]  /*22890*/  MUFU.EX2 R214, R64 ;  /* 0x0000004000d67308 */ /* 0x000aa20000000800 */
[C---:B---3--:R-:W-:Y:S01]  /*228a0*/  HMMA.16816.F32 R28, R44.reuse, R48, R28 ;  /* 0x000000302c1c723c */ /* 0x048fe2000000181c */
[----:B-----5:R-:W-:Y:S07]  /*228b0*/  LDSM.16.MT88.4 R64, [R43+0x4800] ;  /* 0x004800002b40783b */ /* 0x020fee0000004200 */
[----:B------:R-:W-:Y:S03]  /*228c0*/  HMMA.16816.F32 R32, R44, R50, R32 ;  /* 0x000000322c20723c */ /* 0x000fe60000001820 */
[----:B------:R-:W-:Y:S02]  /*228d0*/  F2FP.F16.F32.PACK_AB R44, R129, R127 ;  /* 0x0000007f812c723e */ /* 0x000fe400000000ff */
[----:B------:R-:W-:Y:S02]  /*228e0*/  F2FP.F16.F32.PACK_AB R45, R173, R224 ;  /* 0x000000e0ad2d723e */ /* 0x000fe400000000ff */
[----:B----4-:R-:W-:Y:S01]  /*228f0*/  F2FP.F16.F32.PACK_AB R46, R216, R123 ;  /* 0x0000007bd82e723e */ /* 0x010fe200000000ff */
[----:B------:R-:W3:Y:S01]  /*22900*/  LDSM.16.MT88.4 R48, [R69+0x4000] ;  /* 0x004000004530783b */ /* 0x000ee20000004200 */
[----:B--2---:R-:W-:Y:S07]  /*22910*/  F2FP.F16.F32.PACK_AB R47, R171, R214 ;  /* 0x000000d6ab2f723e */ /* 0x004fee00000000ff */
[C---:B------:R-:W-:Y:S08]  /*22920*/  HMMA.16816.F32 R4, R44.reuse, R52, R4 ;  /* 0x000000342c04723c */ /* 0x040ff00000001804 */
        /* <DEDUP_REMOVED lines=24> */
[----:B------:R-:W-:Y:S03]  /*22ab0*/  MUFU.EX2 R188, R192 ;  /* 0x000000c000bc7308 */ /* 0x000fe60000000800 */
[C---:B------:R-:W-:Y:S07]  /*22ac0*/  HMMA.16816.F32 R24, R44.reuse, R66, R24 ;  /* 0x000000422c18723c */ /* 0x040fee0000001818 */
[----:B------:R-:W4:Y:S01]  /*22ad0*/  MUFU.EX2 R65, R65 ;  /* 0x0000004100417308 */ /* 0x000f220000000800 */
[--C-:B------:R-:W-:Y:S09]  /*22ae0*/  FFMA.FTZ R66, R182, R36, -R75.reuse ;  /* 0x00000024b6427223 */ /* 0x100ff2000001084b */
[----:B------:R-:W-:Y:S01]  /*22af0*/  MUFU.EX2 R64, R64 ;  /* 0x0000004000407308 */ /* 0x000fe20000000800 */
[C---:B---3--:R-:W-:Y:S09]  /*22b00*/  HMMA.16816.F32 R28, R44.reuse, R48, R28 ;  /* 0x000000302c1c723c */ /* 0x048ff2000000181c */
[----:B------:R-:W3:Y:S10]  /*22b10*/  MUFU.EX2 R67, R186 ;  /* 0x000000ba00437308 */ /* 0x000ef40000000800 */
[----:B------:R-:W5:Y:S01]  /*22b20*/  MUFU.EX2 R66, R66 ;  /* 0x0000004200427308 */ /* 0x000f620000000800 */
[----:B------:R-:W-:Y:S01]  /*22b30*/  HMMA.16816.F32 R32, R44, R50, R32 ;  /* 0x000000322c20723c */ /* 0x000fe20000001820 */
[----:B------:R-:W1:Y:S02]  /*22b40*/  LDSM.16.MT88.4 R48, [R69+0x5000] ;  /* 0x005000004530783b */ /* 0x000e640000004200 */
[----:B------:R-:W-:Y:S02]  /*22b50*/  F2FP.F16.F32.PACK_AB R44, R187, R194 ;  /* 0x000000c2bb2c723e */ /* 0x000fe400000000ff */
[----:B----4-:R-:W-:Y:S02]  /*22b60*/  F2FP.F16.F32.PACK_AB R45, R65, R188 ;  /* 0x000000bc412d723e */ /* 0x010fe400000000ff */
[----:B---3--:R-:W-:Y:S02]  /*22b70*/  F2FP.F16.F32.PACK_AB R46, R67, R64 ;  /* 0x00000040432e723e */ /* 0x008fe400000000ff */
[----:B-----5:R-:W-:Y:S07]  /*22b80*/  F2FP.F16.F32.PACK_AB R47, R66, R189 ;  /* 0x000000bd422f723e */ /* 0x020fee00000000ff */
[C---:B--2---:R-:W-:Y:S08]  /*22b90*/  HMMA.16816.F32 R4, R44.reuse, R52, R4 ;  /* 0x000000342c04723c */ /* 0x044ff00000001804 */
[C---:B------:R-:W-:Y:S01]  /*22ba0*/  HMMA.16816.F32 R8, R44.reuse, R54, R8 ;  /* 0x000000362c08723c */ /* 0x040fe20000001808 */
[----:B------:R-:W2:Y:S07]  /*22bb0*/  LDSM.16.MT88.4 R52, [R70+0xf800] ;  /* 0x00f800004634783b */ /* 0x000eae0000004200 */
[C---:B-1----:R-:W-:Y:S08]  /*22bc0*/  HMMA.16816.F32 R12, R44.reuse, R56, R12 ;  /* 0x000000382c0c723c */ /* 0x042ff0000000180c */
[C---:B------:R-:W-:Y:S01]  /*22bd0*/  HMMA.16816.F32 R16, R44.reuse, R58, R16 ;  /* 0x0000003a2c10723c */ /* 0x040fe20000001810 */
[----:B------:R-:W1:Y:S07]  /*22be0*/  LDSM.16.MT88.4 R56, [R68+0xf800] ;  /* 0x00f800004438783b */ /* 0x000e6e0000004200 */
[C---:B------:R-:W-:Y:S08]  /*22bf0*/  HMMA.16816.F32 R20, R44.reuse, R60, R20 ;  /* 0x0000003c2c14723c */ /* 0x040ff00000001814 */
[C---:B------:R-:W-:Y:S01]  /*22c00*/  HMMA.16816.F32 R24, R44.reuse, R62, R24 ;  /* 0x0000003e2c18723c */ /* 0x040fe20000001818 */
[----:B------:R-:W3:Y:S07]  /*22c10*/  LDSM.16.MT88.4 R60, [R43+0x5800] ;  /* 0x005800002b3c783b */ /* 0x000eee0000004200 */
[C---:B------:R-:W-:Y:S08]  /*22c20*/  HMMA.16816.F32 R28, R44.reuse, R48, R28 ;  /* 0x000000302c1c723c */ /* 0x040ff0000000181c */
[----:B------:R-:W-:Y:S01]  /*22c30*/  HMMA.16816.F32 R32, R44, R50, R32 ;  /* 0x000000322c20723c */ /* 0x000fe20000001820 */
[----:B------:R-:W4:Y:S02]  /*22c40*/  LDSM.16.MT88.4 R48, [R69+0x5800] ;  /* 0x005800004530783b */ /* 0x000f240000004200 */
[----:B------:R-:W-:Y:S02]  /*22c50*/  F2FP.F16.F32.PACK_AB R44, R191, R178 ;  /* 0x000000b2bf2c723e */ /* 0x000fe400000000ff */
[----:B------:R-:W-:Y:S02]  /*22c60*/  F2FP.F16.F32.PACK_AB R45, R172, R193 ;  /* 0x000000c1ac2d723e */ /* 0x000fe400000000ff */
[----:B------:R-:W-:Y:S02]  /*22c70*/  F2FP.F16.F32.PACK_AB R46, R168, R195 ;  /* 0x000000c3a82e723e */ /* 0x000fe400000000ff */
[----:B------:R-:W-:Y:S07]  /*22c80*/  F2FP.F16.F32.PACK_AB R47, R130, R197 ;  /* 0x000000c5822f723e */ /* 0x000fee00000000ff */
[C---:B--2---:R-:W-:Y:S08]  /*22c90*/  HMMA.16816.F32 R4, R44.reuse, R52, R4 ;  /* 0x000000342c04723c */ /* 0x044ff00000001804 */
[C---:B------:R-:W-:Y:S01]  /*22ca0*/  HMMA.16816.F32 R8, R44.reuse, R54, R8 ;  /* 0x000000362c08723c */ /* 0x040fe20000001808 */
[----:B------:R-:W2:Y:S07]  /*22cb0*/  LDSM.16.MT88.4 R52, [R70+0x10000] ;  /* 0x010000004634783b */ /* 0x000eae0000004200 */
[C---:B-1----:R-:W-:Y:S03]  /*22cc0*/  HMMA.16816.F32 R12, R44.reuse, R56, R12 ;  /* 0x000000382c0c723c */ /* 0x042fe6000000180c */
[----:B------:R-:W-:Y:S01]  /*22cd0*/  FADD.FTZ R57, R79, R124 ;  /* 0x0000007c4f397221 */ /* 0x000fe20000010000 */
[-C--:B------:R-:W-:Y:S02]  /*22ce0*/  FFMA.FTZ R79, R116, R36.reuse, -R75 ;  /* 0x00000024744f7223 */ /* 0x080fe4000001084b */
[----:B------:R-:W-:Y:S01]  /*22cf0*/  MUFU.EX2 R116, R118 ;  /* 0x0000007600747308 */ /* 0x000fe20000000800 */
[----:B------:R-:W-:Y:S01]  /*22d00*/  FADD.FTZ R140, R140, R57 ;  /* 0x000000398c8c7221 */ /* 0x000fe20000010000 */
[C---:B------:R-:W-:Y:S01]  /*22d10*/  HMMA.16816.F32 R16, R44.reuse, R58, R16 ;  /* 0x0000003a2c10723c */ /* 0x040fe20000001810 */
[----:B------:R-:W1:Y:S07]  /*22d20*/  LDSM.16.MT88.4 R56, [R68+0x10000] ;  /* 0x010000004438783b */ /* 0x000e6e0000004200 */
[----:B------:R-:W5:Y:S01]  /*22d30*/  MUFU.EX2 R79, R79 ;  /* 0x0000004f004f7308 */ /* 0x000f620000000800 */
[----:B------:R-:W-:Y:S04]  /*22d40*/  FADD.FTZ R91, R91, R140 ;  /* 0x0000008c5b5b7221 */ /* 0x000fe80000010000 */
[----:B------:R-:W-:Y:S01]  /*22d50*/  FADD.FTZ R138, R138, R91 ;  /* 0x0000005b8a8a7221 */ /* 0x000fe20000010000 */
[C---:B---3--:R-:W-:Y:S04]  /*22d60*/  HMMA.16816.F32 R20, R44.reuse, R60, R20 ;  /* 0x0000003c2c14723c */ /* 0x048fe80000001814 */
[----:B------:R-:W-:Y:S01]  /*22d70*/  MUFU.EX2 R60, R114 ;  /* 0x00000072003c7308 */ /* 0x000fe20000000800 */
[-C--:B------:R-:W-:Y:S01]  /*22d80*/  FFMA.FTZ R61, R112, R36.reuse, -R77 ;  /* 0x00000024703d7223 */ /* 0x080fe2000001084d */
[-CC-:B------:R-:W-:Y:S01]  /*22d90*/  FFMA.FTZ R91, R86, R36.reuse, -R75.reuse ;  /* 0x00000024565b7223 */ /* 0x180fe2000001084b */
[----:B------:R-:W-:Y:S01]  /*22da0*/  FADD.FTZ R89, R89, R138 ;  /* 0x0000008a59597221 */ /* 0x000fe20000010000 */
[C---:B------:R-:W-:Y:S06]  /*22db0*/  HMMA.16816.F32 R24, R44.reuse, R62, R24 ;  /* 0x0000003e2c18723c */ /* 0x040fec0000001818 */
[----:B------:R-:W3:Y:S01]  /*22dc0*/  MUFU.EX2 R61, R61 ;  /* 0x0000003d003d7308 */ /* 0x000ee20000000800 */
[-C--:B------:R-:W-:Y:S01]  /*22dd0*/  FFMA.FTZ R62, R108, R36.reuse, -R75 ;  /* 0x000000246c3e7223 */ /* 0x080fe2000001084b */
[----:B------:R-:W-:Y:S08]  /*22de0*/  FADD.FTZ R144, R144, R89 ;  /* 0x0000005990907221 */ /* 0x000ff00000010000 */
[----:B------:R-:W-:Y:S01]  /*22df0*/  MUFU.EX2 R63, R110 ;  /* 0x0000006e003f7308 */ /* 0x000fe20000000800 */
[-CC-:B------:R-:W-:Y:S01]  /*22e00*/  FFMA.FTZ R89, R94, R36.reuse, -R75.reuse ;  /* 0x000000245e597223 */ /* 0x180fe2000001084b */
[----:B------:R-:W-:Y:S01]  /*22e10*/  FFMA.FTZ R75, R37, R36, -R75 ;  /* 0x00000024254b7223 */ /* 0x000fe2000001084b */
[C---:B----4-:R-:W-:Y:S07]  /*22e20*/  HMMA.16816.F32 R28, R44.reuse, R48, R28 ;  /* 0x000000302c1c723c */ /* 0x050fee000000181c */
[----:B------:R-:W4:Y:S01]  /*22e30*/  MUFU.EX2 R62, R62 ;  /* 0x0000003e003e7308 */ /* 0x000f220000000800 */
[----:B------:R-:W-:Y:S09]  /*22e40*/  FADD.FTZ R144, R97, R144 ;  /* 0x0000009061907221 */ /* 0x000ff20000010000 */
[----:B------:R2:W1:Y:S01]  /*22e50*/  MUFU.EX2 R94, R96 ;  /* 0x00000060005e7308 */ /* 0x0004620000000800 */
[----:B------:R-:W-:Y:S01]  /*22e60*/  FADD.FTZ R99, R99, R144 ;  /* 0x0000009063637221 */ /* 0x000fe20000010000 */
[----:B------:R-:W-:Y:S01]  /*22e70*/  HMMA.16816.F32 R32, R44, R50, R32 ;  /* 0x000000322c20723c */ /* 0x000fe20000001820 */
[----:B------:R-:W1:Y:S07]  /*22e80*/  LDSM.16.MT88.4 R48, [R43+0x6000] ;  /* 0x006000002b30783b */ /* 0x000e6e0000004200 */
[----:B------:R2:W1:Y:S01]  /*22e90*/  MUFU.EX2 R92, R89 ;  /* 0x00000059005c7308 */ /* 0x0004620000000800 */
[----:B------:R-:W-:Y:S01]  /*22ea0*/  F2FP.F16.F32.PACK_AB R44, R42, R41 ;  /* 0x000000292a2c723e */ /* 0x000fe200000000ff */
[----:B------:R-:W-:Y:S01]  /*22eb0*/  FADD.FTZ R99, R132, R99 ;  /* 0x0000006384637221 */ /* 0x000fe20000010000 */
[----:B-----5:R-:W-:Y:S07]  /*22ec0*/  F2FP.F16.F32.PACK_AB R45, R79, R116 ;  /* 0x000000744f2d723e */ /* 0x020fee00000000ff */
[----:B------:R-:W-:Y:S01]  /*22ed0*/  MUFU.EX2 R91, R91 ;  /* 0x0000005b005b7308 */ /* 0x000fe20000000800 */
[----:B---3--:R-:W-:Y:S01]  /*22ee0*/  F2FP.F16.F32.PACK_AB R46, R61, R60 ;  /* 0x0000003c3d2e723e */ /* 0x008fe200000000ff */
[----:B------:R-:W-:Y:S01]  /*22ef0*/  FADD.FTZ R154, R154, R99 ;  /* 0x000000639a9a7221 */ /* 0x000fe20000010000 */
[----:B----4-:R-:W-:Y:S07]  /*22f00*/  F2FP.F16.F32.PACK_AB R47, R62, R63 ;  /* 0x0000003f3e2f723e */ /* 0x010fee00000000ff */
[----:B------:R-:W-:Y:S01]  /*22f10*/  MUFU.EX2 R75, R75 ;  /* 0x0000004b004b7308 */ /* 0x000fe20000000800 */
[----:B--2---:R-:W-:Y:S01]  /*22f20*/  FADD.FTZ R96, R133, R160 ;  /* 0x000000a085607221 */ /* 0x004fe20000010000 */
[----:B------:R-:W-:Y:S01]  /*22f30*/  FADD.FTZ R107, R107, R154 ;  /* 0x0000009a6b6b7221 */ /* 0x000fe20000010000 */
[----:B------:R-:W-:Y:S02]  /*22f40*/  F2FP.F16.F32.PACK_AB R133, R39, R40 ;  /* 0x000000282785723e */ /* 0x000fe400000000ff */
[----:B------:R-:W-:Y:S01]  /*22f50*/  FADD.FTZ R96, R125, R96 ;  /* 0x000000607d607221 */ /* 0x000fe20000010000 */
[C---:B------:R-:W-:Y:S03]  /*22f60*/  HMMA.16816.F32 R4, R44.reuse, R52, R4 ;  /* 0x000000342c04723c */ /* 0x040fe60000001804 */
[----:B------:R-:W-:Y:S01]  /*22f70*/  FADD.FTZ R148, R148, R107 ;  /* 0x0000006b94947221 */ /* 0x000fe20000010000 */
[----:B------:R-:W-:Y:S01]  /*22f80*/  FADD.FTZ R96, R131, R96 ;  /* 0x0000006083607221 */ /* 0x000fe20000010000 */
[-C--:B------:R-:W-:Y:S02]  /*22f90*/  FFMA.FTZ R89, R88, R36.reuse, -R77 ;  /* 0x0000002458597223 */ /* 0x080fe4000001084d */
[----:B------:R-:W-:Y:S01]  /*22fa0*/  FADD.FTZ R109, R109, R148 ;  /* 0x000000946d6d7221 */ /* 0x000fe20000010000 */
[C---:B------:R-:W-:Y:S01]  /*22fb0*/  HMMA.16816.F32 R8, R44.reuse, R54, R8 ;  /* 0x000000362c08723c */ /* 0x040fe20000001808 */
[----:B------:R-:W2:Y:S01]  /*22fc0*/  LDSM.16.MT88.4 R52, [R69+0x6000] ;  /* 0x006000004534783b */ /* 0x000ea20000004200 */
[----:B------:R3:W-:Y:S01]  /*22fd0*/  MUFU.EX2 R88, R93 ;  /* 0x0000005d00587308 */ /* 0x0007e20000000800 */
[----:B------:R-:W-:Y:S01]  /*22fe0*/  FADD.FTZ R156, R156, R109 ;  /* 0x0000006d9c9c7221 */ /* 0x000fe20000010000 */
[----:B------:R-:W-:Y:S08]  /*22ff0*/  FADD.FTZ R98, R155, R96 ;  /* 0x000000609b627221 */ /* 0x000ff00000010000 */
[----:B------:R-:W4:Y:S01]  /*23000*/  MUFU.EX2 R89, R89 ;  /* 0x0000005900597308 */ /* 0x000f220000000800 */
        /* <DEDUP_REMOVED lines=8> */
[----:B---3--:R-:W-:Y:S02]  /*23090*/  FFMA.FTZ R93, R80, R36, -R77 ;  /* 0x00000024505d7223 */ /* 0x008fe4000001084d */
[----:B------:R-:W-:Y:S01]  /*230a0*/  MUFU.EX2 R80, R84 ;  /* 0x0000005400507308 */ /* 0x000fe20000000800 */
[----:B------:R-:W-:Y:S01]  /*230b0*/  FADD.FTZ R158, R139, R158 ;  /* 0x0000009e8b9e7221 */ /* 0x000fe20000010000 */
[C---:B------:R-:W-:Y:S08]  /*230c0*/  HMMA.16816.F32 R20, R44.reuse, R48, R20 ;  /* 0x000000302c14723c */ /* 0x040ff00000001814 */
[----:B------:R-:W3:Y:S01]  /*230d0*/  MUFU.EX2 R93, R93 ;  /* 0x0000005d005d7308 */ /* 0x000ee20000000800 */
[----:B------:R-:W-:Y:S04]  /*230e0*/  FADD.FTZ R137, R137, R158 ;  /* 0x0000009e89897221 */ /* 0x000fe80000010000 */
[----:B------:R-:W-:Y:S01]  /*230f0*/  FADD.FTZ R166, R166, R137 ;  /* 0x00000089a6a67221 */ /* 0x000fe20000010000 */
[C---:B------:R-:W-:Y:S01]  /*23100*/  HMMA.16816.F32 R24, R44.reuse, R50, R24 ;  /* 0x000000322c18723c */ /* 0x040fe20000001818 */
[----:B------:R-:W5:Y:S02]  /*23110*/  LDSM.16.MT88.4 R48, [R68+0x10800] ;  /* 0x010800004430783b */ /* 0x000f640000004200 */
[----:B------:R-:W-:Y:S04]  /*23120*/  FADD.FTZ R166, R121, R166 ;  /* 0x000000a679a67221 */ /* 0x000fe80000010000 */
[----:B------:R-:W-:Y:S01]  /*23130*/  FADD.FTZ R96, R147, R166 ;  /* 0x000000a693607221 */ /* 0x000fe20000010000 */
[----:B------:R-:W-:Y:S01]  /*23140*/  MOV R166, R3 ;  /* 0x0000000300a67202 */ /* 0x000fe20000000f00 */
[C---:B--2---:R-:W-:Y:S03]  /*23150*/  HMMA.16816.F32 R28, R44.reuse, R52, R28 ;  /* 0x000000342c1c723c */ /* 0x044fe6000000181c */
[----:B------:R-:W-:Y:S04]  /*23160*/  FADD.FTZ R96, R141, R96 ;  /* 0x000000608d607221 */ /* 0x000fe80000010000 */
        /* <DEDUP_REMOVED lines=14> */
[C---:B-1----:R-:W-:Y:S02]  /*23250*/  HMMA.16816.F32 R4, R44.reuse, R56, R4 ;  /* 0x000000382c04723c */ /* 0x042fe40000001804 */
[----:B------:R-:W-:Y:S01]  /*23260*/  LDSM.16.MT88.4 R140, [R43+0x7800] ;  /* 0x007800002b8c783b */ /* 0x000fe20000004200 */
[----:B------:R-:W-:Y:S01]  /*23270*/  FADD.FTZ R90, R163, R90 ;  /* 0x0000005aa35a7221 */ /* 0x000fe20000010000 */
[----:B------:R-:W-:Y:S01]  /*23280*/  FADD.FTZ R96, R167, R96 ;  /* 0x00000060a7607221 */ /* 0x000fe20000010000 */
[----:B------:R-:W-:Y:S02]  /*23290*/  MOV R167, R2 ;  /* 0x0000000200a77202 */ /* 0x000fe40000000f00 */
[----:B------:R-:W-:Y:S01]  /*232a0*/  FADD.FTZ R90, R157, R90 ;  /* 0x0000005a9d5a7221 */ /* 0x000fe20000010000 */
[C---:B------:R-:W-:Y:S02]  /*232b0*/  HMMA.16816.F32 R8, R44.reuse, R58, R8 ;  /* 0x0000003a2c08723c */ /* 0x040fe40000001808 */
[----:B------:R-:W1:Y:S01]  /*232c0*/  LDSM.16.MT88.4 R56, [R69+0x6800] ;  /* 0x006800004538783b */ /* 0x000e620000004200 */
[----:B------:R-:W-:Y:S01]  /*232d0*/  FADD.FTZ R169, R169, R96 ;  /* 0x00000060a9a97221 */ /* 0x000fe20000010000 */
[----:B------:R-:W-:Y:S03]  /*232e0*/  FADD.FTZ R78, R127, R90 ;  /* 0x0000005a7f4e7221 */ /* 0x000fe60000010000 */
[----:B------:R-:W-:Y:S01]  /*232f0*/  FADD.FTZ R224, R224, R169 ;  /* 0x000000a9e0e07221 */ /* 0x000fe20000010000 */
[C---:B-----5:R-:W-:Y:S02]  /*23300*/  HMMA.16816.F32 R12, R44.reuse, R48, R12 ;  /* 0x000000302c0c723c */ /* 0x060fe4000000180c */
[----:B------:R-:W-:Y:S01]  /*23310*/  LDSM.16.MT88.4 R156, [R70+0x11800] ;  /* 0x01180000469c783b */ /* 0x000fe20000004200 */
[----:B------:R-:W-:Y:S01]  /*23320*/  FADD.FTZ R173, R173, R224 ;  /* 0x000000e0adad7221 */ /* 0x000fe20000010000 */
[----:B------:R-:W-:Y:S03]  /*23330*/  FADD.FTZ R78, R129, R78 ;  /* 0x0000004e814e7221 */ /* 0x000fe60000010000 */
[----:B------:R-:W-:Y:S01]  /*23340*/  FADD.FTZ R214, R214, R173 ;  /* 0x000000add6d67221 */ /* 0x000fe20000010000 */
[C---:B------:R-:W-:Y:S02]  /*23350*/  HMMA.16816.F32 R16, R44.reuse, R50, R16 ;  /* 0x000000322c10723c */ /* 0x040fe40000001810 */
[----:B------:R-:W5:Y:S01]  /*23360*/  LDSM.16.MT88.4 R48, [R70+0x11000] ;  /* 0x011000004630783b */ /* 0x000f620000004200 */
        /* <DEDUP_REMOVED lines=19> */
[----:B----4-:R-:W-:Y:S01]  /*234a0*/  F2FP.F16.F32.PACK_AB R44, R89, R88 ;  /* 0x00000058592c723e */ /* 0x010fe200000000ff */
[----:B------:R-:W-:Y:S01]  /*234b0*/  FADD.FTZ R188, R65, R188 ;  /* 0x000000bc41bc7221 */ /* 0x000fe20000010000 */
[----:B------:R-:W-:Y:S01]  /*234c0*/  F2FP.F16.F32.PACK_AB R45, R82, R91 ;  /* 0x0000005b522d723e */ /* 0x000fe200000000ff */
[----:B------:R-:W-:Y:S01]  /*234d0*/  FADD.FTZ R187, R187, R194 ;  /* 0x000000c2bbbb7221 */ /* 0x000fe20000010000 */
[----:B---3--:R-:W-:Y:S01]  /*234e0*/  F2FP.F16.F32.PACK_AB R46, R93, R80 ;  /* 0x000000505d2e723e */ /* 0x008fe200000000ff */
[----:B------:R-:W-:Y:S01]  /*234f0*/  FADD.FTZ R189, R189, R188 ;  /* 0x000000bcbdbd7221 */ /* 0x000fe20000010000 */
[----:B------:R-:W-:Y:S01]  /*23500*/  F2FP.F16.F32.PACK_AB R47, R76, R95 ;  /* 0x0000005f4c2f723e */ /* 0x000fe200000000ff */
[----:B------:R-:W-:Y:S02]  /*23510*/  FADD.FTZ R64, R64, R187 ;  /* 0x000000bb40407221 */ /* 0x000fe40000010000 */
[----:B------:R-:W-:Y:S02]  /*23520*/  FADD.FTZ R66, R66, R189 ;  /* 0x000000bd42427221 */ /* 0x000fe40000010000 */
[----:B------:R-:W-:Y:S02]  /*23530*/  FADD.FTZ R67, R67, R64 ;  /* 0x0000004043437221 */ /* 0x000fe40000010000 */
        /* <DEDUP_REMOVED lines=10> */
[----:B------:R-:W-:Y:S02]  /*235e0*/  MUFU.EX2 R52, R74 ;  /* 0x0000004a00347308 */ /* 0x000fe40000000800 */
[-C--:B------:R-:W-:Y:S01]  /*235f0*/  FFMA.FTZ R53, R73, R36.reuse, -R77 ;  /* 0x0000002449357223 */ /* 0x080fe2000001084d */
[----:B------:R-:W-:Y:S01]  /*23600*/  FADD.FTZ R197, R130, R197 ;  /* 0x000000c582c57221 */ /* 0x000fe20000010000 */
[----:B------:R-:W-:Y:S03]  /*23610*/  FADD.FTZ R168, R168, R195 ;  /* 0x000000c3a8a87221 */ /* 0x000fe60000010000 */
[C---:B------:R-:W-:Y:S03]  /*23620*/  HMMA.16816.F32 R16, R44.reuse, R54, R16 ;  /* 0x000000362c10723c */ /* 0x040fe60000001810 */
[----:B------:R-:W2:Y:S01]  /*23630*/  MUFU.EX2 R53, R53 ;  /* 0x0000003500357308 */ /* 0x000ea20000000800 */
[-CC-:B------:R-:W-:Y:S01]  /*23640*/  FFMA.FTZ R54, R72, R36.reuse, -R77.reuse ;  /* 0x0000002448367223 */ /* 0x180fe2000001084d */
[----:B------:R-:W-:Y:S01]  /*23650*/  FFMA.FTZ R77, R71, R36, -R77 ;  /* 0x00000024474d7223 */ /* 0x000fe2000001084d */
[----:B------:R-:W-:Y:S07]  /*23660*/  FADD.FTZ R116, R116, R197 ;  /* 0x000000c574747221 */ /* 0x000fee0000010000 */
[----:B------:R-:W4:Y:S01]  /*23670*/  MUFU.EX2 R36, R38 ;  /* 0x0000002600247308 */ /* 0x000f220000000800 */
[----:B------:R-:W-:Y:S01]  /*23680*/  FADD.FTZ R37, R41, R168 ;  /* 0x000000a829257221 */ /* 0x000fe20000010000 */
[C---:B-1----:R-:W-:Y:S08]  /*23690*/  HMMA.16816.F32 R20, R44.reuse, R56, R20 ;  /* 0x000000382c14723c */ /* 0x042ff00000001814 */
[----:B------:R-:W-:Y:S01]  /*236a0*/  MUFU.EX2 R54, R54 ;  /* 0x0000003600367308 */ /* 0x000fe20000000800 */
[----:B------:R-:W-:Y:S01]  /*236b0*/  FADD.FTZ R116, R79, R116 ;  /* 0x000000744f747221 */ /* 0x000fe20000010000 */
[----:B------:R-:W-:Y:S08]  /*236c0*/  FADD.FTZ R37, R42, R37 ;  /* 0x000000252a257221 */ /* 0x000ff00000010000 */
[----:B------:R-:W1:Y:S01]  /*236d0*/  MUFU.EX2 R77, R77 ;  /* 0x0000004d004d7308 */ /* 0x000e620000000800 */
[----:B--2---:R-:W-:Y:S01]  /*236e0*/  F2FP.F16.F32.PACK_AB R132, R53, R52 ;  /* 0x000000343584723e */ /* 0x004fe200000000ff */
[C---:B------:R-:W-:Y:S03]  /*236f0*/  HMMA.16816.F32 R24, R44.reuse, R58, R24 ;  /* 0x0000003a2c18723c */ /* 0x040fe60000001818 */
[----:B------:R-:W-:Y:S01]  /*23700*/  FADD.FTZ R63, R63, R116 ;  /* 0x000000743f3f7221 */ /* 0x000fe20000010000 */
[----:B----4-:R-:W-:Y:S03]  /*23710*/  F2FP.F16.F32.PACK_AB R135, R75, R36 ;  /* 0x000000244b87723e */ /* 0x010fe600000000ff */
[----:B------:R-:W-:Y:S01]  /*23720*/  FADD.FTZ R63, R62, R63 ;  /* 0x0000003f3e3f7221 */ /* 0x000fe20000010000 */
[C---:B---3--:R-:W-:Y:S03]  /*23730*/  HMMA.16816.F32 R28, R44.reuse, R48, R28 ;  /* 0x000000302c1c723c */ /* 0x048fe6000000181c */
[----:B-1----:R-:W-:Y:S01]  /*23740*/  F2FP.F16.F32.PACK_AB R134, R77, R54 ;  /* 0x000000364d86723e */ /* 0x002fe200000000ff */
[----:B------:R-:W-:Y:S04]  /*23750*/  FADD.FTZ R100, R100, R63 ;  /* 0x0000003f64647221 */ /* 0x000fe80000010000 */
[----:B------:R-:W-:Y:S03]  /*23760*/  HMMA.16816.F32 R32, R44, R50, R32 ;  /* 0x000000322c20723c */ /* 0x000fe60000001820 */
[----:B------:R-:W-:Y:S04]  /*23770*/  FADD.FTZ R83, R83, R100 ;  /* 0x0000006453537221 */ /* 0x000fe80000010000 */
[----:B------:R-:W-:Y:S01]  /*23780*/  FADD.FTZ R92, R92, R83 ;  /* 0x000000535c5c7221 */ /* 0x000fe20000010000 */
[C---:B------:R-:W-:Y:S01]  /*23790*/  HMMA.16816.F32 R160, R132.reuse, R156, R4 ;  /* 0x0000009c84a0723c */ /* 0x040fe20000001804 */
[----:B------:R-:W1:Y:S04]  /*237a0*/  LDSM.16.MT88.4 R4, [R69+0x7800] ;  /* 0x007800004504783b */ /* 0x000e680000004200 */
[----:B------:R-:W-:Y:S03]  /*237b0*/  FADD.FTZ R92, R87, R92 ;  /* 0x0000005c575c7221 */ /* 0x000fe60000010000 */
        /* <DEDUP_REMOVED lines=24> */
[----:B------:R-:W-:Y:S03]  /*23940*/  HMMA.16816.F32 R132, R132, R6, R32 ;  /* 0x000000068484723c */ /* 0x000fe60000001820 */
[----:B------:R-:W-:Y:S01]  /*23950*/  FADD.FTZ R36, R36, R39 ;  /* 0x0000002724247221 */ /* 0x000fe20000010000 */
[----:B------:R-:W-:Y:S03]  /*23960*/  FADD.FTZ R54, R54, R53 ;  /* 0x0000003536367221 */ /* 0x000fe60000010000 */
[----:B------:R-:W-:Y:S01]  /*23970*/  FADD.FTZ R249, R75, R36 ;  /* 0x000000244bf97221 */ /* 0x000fe20000010000 */
[----:B------:R-:W-:Y:S01]  /*23980*/  FADD.FTZ R250, R77, R54 ;  /* 0x000000364dfa7221 */ /* 0x000fe20000010000 */
[----:B------:R-:W-:Y:S11]  /*23990*/  @P0 BRA `(.L_x_4868) ;  /* 0xffffff7c00e80947 */ /* 0x000ff6000383ffff */
.L_x_4861:
        /* <DEDUP_REMOVED lines=14> */
.L_x_4882:
[----:B------:R-:W2:Y:S01]  /*23a80*/  MUFU.RCP R0, R8 ;  /* 0x0000000800007308 */ /* 0x000ea20000001000 */
[----:B------:R-:W-:Y:S01]  /*23a90*/  FSETP.NE.FTZ.AND P6, PT, R8, RZ, PT ;  /* 0x000000ff0800720b */ /* 0x000fe20003fd5000 */
[----:B----4-:R-:W-:Y:S01]  /*23aa0*/  FADD.FTZ R13, R12, R13 ;  /* 0x0000000d0c0d7221 */ /* 0x010fe20000010000 */
[----:B------:R-:W-:Y:S02]  /*23ab0*/  R2UR UR4, R10 ;  /* 0x000000000a0472ca */ /* 0x000fe400000e0000 */
[----:B------:R-:W-:Y:S02]  /*23ac0*/  R2UR UR5, R11 ;  /* 0x000000000b0572ca */ /* 0x000fe400000e0000 */
[----:B------:R-:W-:Y:S01]  /*23ad0*/  FSETP.NE.FTZ.AND P5, PT, R13, RZ, PT ;  /* 0x000000ff0d00720b */ /* 0x000fe20003fb5000 */
[----:B------:R-:W4:Y:S01]  /*23ae0*/  MUFU.RCP R4, R13 ;  /* 0x0000000d00047308 */ /* 0x000f220000001000 */
[----:B--2---:R-:W-:Y:S02]  /*23af0*/  FSEL R5, R0, 1, P6 ;  /* 0x3f80000000057808 */ /* 0x004fe40003000000 */
[----:B------:R-:W2:Y:S03]  /*23b00*/  S2R R0, SR_TID.X ;  /* 0x0000000000007919 */ /* 0x000ea60000002100 */
        /* <DEDUP_REMOVED lines=29> */
[C---:B--2---:R-:W-:Y:S01]  /*23ce0*/  IMAD.SHL.U32 R4, R0.reuse, 0x10, RZ ;  /* 0x0000001000047824 */ /* 0x044fe200078e00ff */
[C---:B------:R-:W-:Y:S01]  /*23cf0*/  R2P PR, R0.reuse, 0x18 ;  /* 0x0000001800007804 */ /* 0x040fe20000000000 */
[----:B---3--:R-:W-:Y:S01]  /*23d00*/  IMAD.SHL.U32 R12, R0, 0x2, RZ ;  /* 0x00000002000c7824 */ /* 0x008fe200078e00ff */
[----:B------:R-:W-:Y:S01]  /*23d10*/  F2FP.F16.F32.PACK_AB R162, R163, R162 ;  /* 0x000000a2a3a2723e */ /* 0x000fe200000000ff */
[C---:B------:R-:W-:Y:S01]  /*23d20*/  FMUL.FTZ R141, R5.reuse, R141 ;  /* 0x0000008d058d7220 */ /* 0x040fe20000410000 */
[----:B------:R-:W-:Y:S01]  /*23d30*/  LOP3.LUT R9, R4, 0x1c0, RZ, 0xc0, !PT ;  /* 0x000001c004097812 */ /* 0x000fe200078ec0ff */
[----:B------:R-:W-:Y:S01]  /*23d40*/  FMUL.FTZ R136, R5, R136 ;  /* 0x0000008805887220 */ /* 0x000fe20000410000 */
[--C-:B------:R-:W-:Y:S01]  /*23d50*/  LOP3.LUT R221, R221, 0x6, R12.reuse, 0xf8, !PT ;  /* 0x00000006dddd7812 */ /* 0x100fe200078ef80c */
[----:B------:R-:W-:Y:S01]  /*23d60*/  FMUL.FTZ R137, R5, R137 ;  /* 0x0000008905897220 */ /* 0x000fe20000410000 */
[----:B------:R-:W-:Y:S01]  /*23d70*/  LOP3.LUT R12, R9, 0x38, R12, 0xf8, !PT ;  /* 0x00000038090c7812 */ /* 0x000fe200078ef80c */
[C---:B------:R-:W-:Y:S01]  /*23d80*/  FMUL.FTZ R132, R5.reuse, R132 ;  /* 0x0000008405847220 */ /* 0x040fe20000410000 */
[----:B------:R-:W-:Y:S01]  /*23d90*/  MOV R4, 0x10 ;  /* 0x0000001000047802 */ /* 0x000fe20000000f00 */
[----:B------:R-:W-:Y:S01]  /*23da0*/  FMUL.FTZ R5, R5, R133 ;  /* 0x0000008505057220 */ /* 0x000fe20000410000 */
[----:B------:R-:W-:-:S02]  /*23db0*/  LOP3.LUT R12, R221, R12, RZ, 0xfc, !PT ;  /* 0x0000000cdd0c7212 */ /* 0x000fc400078efcff */
[----:B------:R-:W-:Y:S02]  /*23dc0*/  SEL R6, R6, 0xffffffe0, !P3 ;  /* 0xffffffe006067807 */ /* 0x000fe40005800000 */
[----:B------:R-:W-:Y:S02]  /*23dd0*/  LEA R9, R12, UR8, 0x1 ;  /* 0x000000080c097c11 */ /* 0x000fe4000f8e08ff */
[----:B------:R-:W-:Y:S02]  /*23de0*/  SEL R4, R4, 0xfffffff0, !P2 ;  /* 0xfffffff004047807 */ /* 0x000fe40005000000 */
[C---:B------:R-:W-:Y:S01]  /*23df0*/  IADD3 R19, PT, PT, R9.reuse, 0x40, RZ ;  /* 0x0000004009137810 */ /* 0x040fe20007ffe0ff */
[----:B------:R-:W-:Y:S01]  /*23e00*/  @P4 VIADD R19, R9, 0xffffffc0 ;  /* 0xffffffc009134836 */ /* 0x000fe20000000000 */
[----:B------:R-:W-:Y:S01]  /*23e10*/  F2FP.F16.F32.PACK_AB R156, R157, R156 ;  /* 0x0000009c9d9c723e */ /* 0x000fe200000000ff */
[--C-:B------:R-:W-:Y:S01]  /*23e20*/  IMAD.IADD R17, R6, 0x1, R9.reuse ;  /* 0x0000000106117824 */ /* 0x100fe200078e0209 */
        /* <DEDUP_REMOVED lines=20> */
[----:B------:R-:W-:Y:S01]  /*23f70*/  STS [R17+0x400], R154 ;  /* 0x0004009a11007388 */ /* 0x000fe20000000800 */
[----:B------:R-:W-:-:S03]  /*23f80*/  F2FP.F16.F32.PACK_AB R134, R135, R134 ;  /* 0x000000868786723e */ /* 0x000fc600000000ff */
[----:B------:R-:W-:Y:S04]  /*23f90*/  STS [R21], R148 ;  /* 0x0000009415007388 */ /* 0x000fe80000000800 */
[----:B------:R-:W-:Y:S01]  /*23fa0*/  STS [R21+0x400], R150 ;  /* 0x0004009615007388 */ /* 0x000fe20000000800 */
[C---:B--2---:R-:W-:Y:S01]  /*23fb0*/  IMAD.IADD R9, R4.reuse, 0x1, R19 ;  /* 0x0000000104097824 */ /* 0x044fe200078e0213 */
[----:B------:R-:W-:Y:S02]  /*23fc0*/  IADD3 R4, PT, PT, R4, R23, RZ ;  /* 0x0000001704047210 */ /* 0x000fe40007ffe0ff */
[----:B------:R-:W-:Y:S04]  /*23fd0*/  STS [R19], R144 ;  /* 0x0000009013007388 */ /* 0x000fe80000000800 */
[----:B------:R-:W-:Y:S04]  /*23fe0*/  STS [R19+0x400], R146 ;  /* 0x0004009213007388 */ /* 0x000fe80000000800 */
[----:B------:R-:W-:Y:S04]  /*23ff0*/  STS [R9], R140 ;  /* 0x0000008c09007388 */ /* 0x000fe80000000800 */
[----:B------:R2:W-:Y:S04]  /*24000*/  STS [R9+0x400], R142 ;  /* 0x0004008e09007388 */ /* 0x0005e80000000800 */
[----:B------:R-:W-:Y:S04]  /*24010*/  STS [R23], R136 ;  /* 0x0000008817007388 */ /* 0x000fe80000000800 */
[----:B------:R-:W-:Y:S04]  /*24020*/  STS [R23+0x400], R138 ;  /* 0x0004008a17007388 */ /* 0x000fe80000000800 */
[----:B------:R-:W-:Y:S04]  /*24030*/  STS [R4], R5 ;  /* 0x0000000504007388 */ /* 0x000fe80000000800 */
[----:B------:R3:W-:Y:S04]  /*24040*/  STS [R4+0x400], R134 ;  /* 0x0004008604007388 */ /* 0x0007e80000000800 */
[----:B------:R-:W4:Y:S01]  /*24050*/  LD.E.U8 R6, desc[UR4][R164.64+0x1c8] ;  /* 0x0001c804a4067980 */ /* 0x000f22000c101100 */
[----:B------:R-:W-:-:S02]  /*24060*/  R2UR UR12, R10 ;  /* 0x000000000a0c72ca */ /* 0x000fc400000e0000 */
[----:B------:R-:W-:-:S13]  /*24070*/  R2UR UR13, R11 ;  /* 0x000000000b0d72ca */ /* 0x000fda00000e0000 */
[----:B------:R-:W3:Y:S01]  /*24080*/  LD.E.64 R28, desc[UR12][R164.64+0x88] ;  /* 0x0000880ca41c7980 */ /* 0x000ee2000c101b00 */
[----:B----4-:R-:W-:-:S13]  /*24090*/  ISETP.NE.AND P0, PT, R6, RZ, PT ;  /* 0x000000ff0600720c */ /* 0x010fda0003f05270 */
[C---:B------:R-:W-:Y:S02]  /*240a0*/  @!P0 R2UR UR10, R10.reuse ;  /* 0x000000000a0a82ca */ /* 0x040fe400000e0000 */
[C---:B------:R-:W-:Y:S02]  /*240b0*/  @!P0 R2UR UR11, R11.reuse ;  /* 0x000000000b0b82ca */ /* 0x040fe400000e0000 */
[----:B------:R-:W-:Y:S02]  /*240c0*/  @!P0 R2UR UR4, R10 ;  /* 0x000000000a0482ca */ /* 0x000fe400000e0000 */
[----:B------:R-:W-:-:S09]  /*240d0*/  @!P0 R2UR UR5, R11 ;  /* 0x000000000b0582ca */ /* 0x000fd200000e0000 */
[----:B------:R-:W4:Y:S04]  /*240e0*/  @!P0 LD.E R12, desc[UR10][R164.64+0x60] ;  /* 0x0000600aa40c8980 */ /* 0x000f28000c101900 */
[----:B--2---:R-:W2:Y:S01]  /*240f0*/  @!P0 LD.E R9, desc[UR4][R164.64+0xb4] ;  /* 0x0000b404a4098980 */ /* 0x004ea2000c101900 */
[----:B------:R-:W-:Y:S02]  /*24100*/  ISETP.NE.AND P1, PT, R240, -0x1, PT ;  /* 0xfffffffff000780c */ /* 0x000fe40003f25270 */
[C---:B------:R-:W-:Y:S02]  /*24110*/  R2UR UR4, R10.reuse ;  /* 0x000000000a0472ca */ /* 0x040fe400000e0000 */
[----:B------:R-:W-:Y:S01]  /*24120*/  R2UR UR5, R11 ;  /* 0x000000000b0572ca */ /* 0x000fe200000e0000 */
[----:B------:R1:W1:Y:S08]  /*24130*/  @P6 MUFU.LG2 R6, R8 ;  /* 0x0000000800066308 */ /* 0x0002700000000c00 */
[----:B------:R-:W-:-:S02]  /*24140*/  @!P1 R2UR UR10, R10 ;  /* 0x000000000a0a92ca */ /* 0x000fc400000e0000 */
[----:B------:R-:W-:Y:S01]  /*24150*/  @!P1 R2UR UR11, R11 ;  /* 0x000000000b0b92ca */ /* 0x000fe200000e0000 */
[----:B------:R-:W1:Y:S01]  /*24160*/  @P5 MUFU.LG2 R13, R13 ;  /* 0x0000000d000d5308 */ /* 0x000e620000000c00 */
[----:B------:R1:W5:Y:S01]  /*24170*/  LD.E.64 R32, desc[UR4][R164.64+0x90] ;  /* 0x00009004a4207980 */ /* 0x000362000c101b00 */
[----:B------:R-:W-:Y:S01]  /*24180*/  BSSY.RECONVERGENT B0, `(.L_x_4870) ;  /* 0x0000010000007945 */ /* 0x000fe20003800200 */
[-C--:B---3--:R-:W-:Y:S02]  /*24190*/  @P1 IMAD R4, R29, R240.reuse, RZ ;  /* 0x000000f01d041224 */ /* 0x088fe400078e02ff */
[----:B------:R-:W-:-:S07]  /*241a0*/  @P1 IMAD.WIDE.U32 R30, R28, R240, RZ ;  /* 0x000000f01c1e1225 */ /* 0x000fce00078e00ff */
[----:B------:R3:W5:Y:S01]  /*241b0*/  @!P1 LD.E.64 R34, desc[UR10][R164.64+0x80] ;  /* 0x0000800aa4229980 */ /* 0x000762000c101b00 */
[----:B----4-:R-:W-:-:S04]  /*241c0*/  @!P0 IMAD R12, R12, R235, R236 ;  /* 0x000000eb0c0c8224 */ /* 0x010fc800078e02ec */
[----:B--2---:R-:W-:Y:S01]  /*241d0*/  @!P0 IMAD R5, R12, R9, RZ ;  /* 0x000000090c058224 */ /* 0x004fe200078e02ff */
        /* <DEDUP_REMOVED lines=10> */
.L_x_4871:
[----:B------:R-:W-:Y:S05]  /*24280*/  BSYNC.RECONVERGENT B0 ;  /* 0x0000000000007941 */ /* 0x000fea0003800200 */
.L_x_4870:
[C---:B------:R-:W-:Y:S01]  /*24290*/  R2UR UR10, R10.reuse ;  /* 0x000000000a0a72ca */ /* 0x040fe200000e0000 */
[----:B------:R-:W-:Y:S01]  /*242a0*/  @P5 FMUL.FTZ R13, R13, 0.69314718246459960938 ;  /* 0x3f3172180d0d5820 */ /* 0x000fe20000410000 */
[C---:B------:R-:W-:Y:S01]  /*242b0*/  R2UR UR11, R11.reuse ;  /* 0x000000000b0b72ca */ /* 0x040fe200000e0000 */
[----:B------:R-:W-:Y:S01]  /*242c0*/  IMAD.MOV.U32 R8, RZ, RZ, 0x7f800000 ;  /* 0x7f800000ff087424 */ /* 0x000fe200078e00ff */
[----:B------:R-:W-:Y:S01]  /*242d0*/  R2UR UR4, R10 ;  /* 0x000000000a0472ca */ /* 0x000fe200000e0000 */
[----:B------:R-:W-:Y:S01]  /*242e0*/  @P6 FMUL.FTZ R16, R6, 0.69314718246459960938 ;  /* 0x3f31721806106820 */ /* 0x000fe20000410000 */
[----:B------:R-:W-:Y:S01]  /*242f0*/  R2UR UR5, R11 ;  /* 0x000000000b0572ca */ /* 0x000fe200000e0000 */
[----:B-----5:R-:W-:Y:S01]  /*24300*/  @P5 FFMA.FTZ R8, R7, R2, R13 ;  /* 0x0000000207085223 */ /* 0x020fe2000001000d */
[----:B------:R-:W-:Y:S01]  /*24310*/  LOP3.LUT R17, R241, 0x1c0, RZ, 0xc0, !PT ;  /* 0x000001c0f1117812 */ /* 0x000fe200078ec0ff */
[----:B------:R-:W-:Y:S01]  /*24320*/  IMAD.MOV.U32 R9, RZ, RZ, 0x7f800000 ;  /* 0x7f800000ff097424 */ /* 0x000fe200078e00ff */
[----:B------:R-:W-:Y:S01]  /*24330*/  LOP3.LUT R15, R220, 0x30, RZ, 0xc0, !PT ;  /* 0x00000030dc0f7812 */ /* 0x000fe200078ec0ff */
[----:B------:R-:W-:Y:S01]  /*24340*/  @P6 FFMA.FTZ R9, R7, R3, R16 ;  /* 0x0000000307096223 */ /* 0x000fe20000010010 */
[--C-:B------:R-:W-:Y:S01]  /*24350*/  LOP3.LUT R17, R17, 0x38, R0.reuse, 0xf8, !PT ;  /* 0x0000003811117812 */ /* 0x100fe200078ef800 */
[----:B------:R-:W-:Y:S01]  /*24360*/  IMAD.SHL.U32 R237, R237, 0x40, RZ ;  /* 0x00000040eded7824 */ /* 0x000fe200078e00ff */
[----:B------:R-:W-:Y:S01]  /*24370*/  SHF.R.U32.HI R12, RZ, 0x2, R0 ;  /* 0x00000002ff0c7819 */ /* 0x000fe20000011600 */
        /* <DEDUP_REMOVED lines=12> */
[----:B------:R1:W1:Y:S01]  /*24440*/  LDS.128 R12, [R2+0x1800] ;  /* 0x00180000020c7984 */ /* 0x0002620000000c00 */
[----:B------:R-:W-:Y:S04]  /*24450*/  BSSY.RECONVERGENT B0, `(.L_x_4872) ;  /* 0x0000011000007945 */ /* 0x000fe80003800200 */
[----:B------:R-:W-:Y:S05]  /*24460*/  @P0 BRA `(.L_x_4873) ;  /* 0x00000000003c0947 */ /* 0x000fea0003800000 */
[----:B------:R-:W-:Y:S02]  /*24470*/  IMAD.IADD R3, R238, 0x1, -R237 ;  /* 0x00000001ee037824 */ /* 0x000fe400078e0aed */
[C---:B-1----:R-:W-:Y:S02]  /*24480*/  VIADD R2, R6.reuse, 0x8 ;  /* 0x0000000806027836 */ /* 0x042fe40000000000 */
[----:B------:R-:W-:Y:S01]  /*24490*/  IMAD.IADD R5, R237, 0x1, R5 ;  /* 0x00000001ed057824 */ /* 0x000fe200078e0205 */
[-C--:B------:R-:W-:Y:S02]  /*244a0*/  ISETP.GE.AND P2, PT, R6, R3.reuse, PT ;  /* 0x000000030600720c */ /* 0x080fe40003f46270 */
        /* <DEDUP_REMOVED lines=11> */
.L_x_4873:
[----:B------:R-:W-:Y:S05]  /*24560*/  BSYNC.RECONVERGENT B0 ;  /* 0x0000000000007941 */ /* 0x000fea0003800200 */
.L_x_4872:
[----:B------:R-:W-:Y:S02]  /*24570*/  R2UR UR4, R10 ;  /* 0x000000000a0472ca */ /* 0x000fe400000e0000 */
[----:B------:R-:W-:-:S13]  /*24580*/  R2UR UR5, R11 ;  /* 0x000000000b0572ca */ /* 0x000fda00000e0000 */
[----:B-1----:R-:W2:Y:S01]  /*24590*/  LD.E R165, desc[UR4][R164.64+0xc0] ;  /* 0x0000c004a4a57980 */ /* 0x002ea2000c101900 */
[----:B------:R-:W-:Y:S01]  /*245a0*/  IMAD.MOV.U32 R223, RZ, RZ, RZ ;  /* 0x000000ffffdf7224 */ /* 0x000fe200078e00ff */
[----:B------:R-:W-:Y:S01]  /*245b0*/  SHF.R.U32.HI R3, RZ, 0x3, R0 ;  /* 0x00000003ff037819 */ /* 0x000fe20000011600 */
[-C--:B------:R-:W-:Y:S01]  /*245c0*/  @!P1 IMAD.WIDE.U32 R6, R34, R235.reuse, RZ ;  /* 0x000000eb22069225 */ /* 0x080fe200078e00ff */
[----:B------:R-:W-:Y:S01]  /*245d0*/  IADD3 R238, PT, PT, -R237, R238, RZ ;  /* 0x000000eeedee7210 */ /* 0x000fe20007ffe1ff */
[----:B------:R-:W-:Y:S02]  /*245e0*/  BSSY.RECONVERGENT B0, `(.L_x_4874) ;  /* 0x000002b000007945 */ /* 0x000fe40003800200 */
[----:B------:R-:W-:Y:S02]  /*245f0*/  @!P1 IMAD R2, R35, R235, RZ ;  /* 0x000000eb23029224 */ /* 0x000fe400078e02ff */
[----:B------:R-:W-:-:S04]  /*24600*/  IMAD.WIDE.U32 R8, R237, R28, R222 ;  /* 0x0000001ced087225 */ /* 0x000fc800078e00de */
[-C--:B------:R-:W-:Y:S02]  /*24610*/  IMAD R0, R33, R236.reuse, RZ ;  /* 0x000000ec21007224 */ /* 0x080fe400078e02ff */
[----:B------:R-:W-:Y:S02]  /*24620*/  IMAD R237, R29, R237, RZ ;  /* 0x000000ed1ded7224 */ /* 0x000fe400078e02ff */
[----:B------:R-:W-:-:S03]  /*24630*/  IMAD.WIDE.U32 R32, R32, R236, RZ ;  /* 0x000000ec20207225 */ /* 0x000fc600078e00ff */
[----:B------:R-:W-:Y:S01]  /*24640*/  IADD3 R237, PT, PT, R9, R237, RZ ;  /* 0x000000ed09ed7210 */ /* 0x000fe20007ffe0ff */
[----:B------:R-:W-:Y:S02]  /*24650*/  @P1 IMAD.MOV.U32 R6, RZ, RZ, R30 ;  /* 0x000000ffff061224 */ /* 0x000fe400078e001e */
[----:B------:R-:W-:Y:S01]  /*24660*/  @!P1 IMAD.IADD R2, R7, 0x1, R2 ;  /* 0x0000000107029824 */ /* 0x000fe200078e0202 */
[----:B------:R-:W-:Y:S01]  /*24670*/  IADD3 R7, PT, PT, R3, 0x20, RZ ;  /* 0x0000002003077810 */ /* 0x000fe20007ffe0ff */
[----:B------:R-:W-:Y:S01]  /*24680*/  @P1 IMAD.IADD R2, R31, 0x1, R4 ;  /* 0x000000011f021824 */ /* 0x000fe200078e0204 */
[----:B------:R-:W-:Y:S01]  /*24690*/  IADD3 R32, P3, P1, R32, R8, R6 ;  /* 0x0000000820207210 */ /* 0x000fe2000797e006 */
[----:B------:R-:W-:Y:S02]  /*246a0*/  IMAD.IADD R0, R33, 0x1, R0 ;  /* 0x0000000121007824 */ /* 0x000fe400078e0200 */
[C---:B------:R-:W-:Y:S02]  /*246b0*/  VIADD R9, R3.reuse, 0x10 ;  /* 0x0000001003097836 */ /* 0x040fe40000000000 */
[----:B------:R-:W-:Y:S01]  /*246c0*/  VIADD R5, R3, 0x30 ;  /* 0x0000003003057836 */ /* 0x000fe20000000000 */
[----:B------:R-:W-:-:S02]  /*246d0*/  IADD3.X R33, PT, PT, R0, R237, R2, P3, P1 ;  /* 0x000000ed00217210 */ /* 0x000fc40001fe2402 */
        /* <DEDUP_REMOVED lines=18> */
[----:B-1----:R-:W-:Y:S01]  /*24800*/  IMAD.X R5, RZ, RZ, RZ, P0 ;  /* 0x000000ffff057224 */ /* 0x002fe200000e06ff */
[----:B------:R-:W-:Y:S01]  /*24810*/  R2UR UR5, R11 ;  /* 0x000000000b0572ca */ /* 0x000fe200000e0000 */
[----:B------:R-:W-:-:S04]  /*24820*/  IMAD.WIDE.U32 R8, R28, R7, R8 ;  /* 0x000000071c087225 */ /* 0x000fc800078e0008 */
[----:B------:R-:W-:Y:S01]  /*24830*/  IMAD R5, R5, R28, RZ ;  /* 0x0000001c05057224 */ /* 0x000fe200078e02ff */
[----:B------:R-:W-:-:S03]  /*24840*/  LEA R4, P0, R8, R36, 0x1 ;  /* 0x0000002408047211 */ /* 0x000fc600078008ff */
[----:B------:R-:W-:-:S04]  /*24850*/  IMAD R5, R29, R7, R5 ;  /* 0x000000071d057224 */ /* 0x000fc800078e0205 */
[----:B------:R-:W-:-:S05]  /*24860*/  IMAD.IADD R5, R9, 0x1, R5 ;  /* 0x0000000109057824 */ /* 0x000fca00078e0205 */
[----:B------:R-:W-:-:S05]  /*24870*/  LEA.HI.X R5, R8, R37, R5, 0x1, P0 ;  /* 0x0000002508057211 */ /* 0x000fca00000f0c05 */
[----:B---3--:R2:W-:Y:S02]  /*24880*/  ST.E.128 desc[UR4][R4.64], R20 ;  /* 0x0000001404007985 */ /* 0x0085e4000c101d04 */
.L_x_4875:
[----:B------:R-:W-:Y:S05]  /*24890*/  BSYNC.RECONVERGENT B0 ;  /* 0x0000000000007941 */ /* 0x000fea0003800200 */
.L_x_4874:
[----:B------:R-:W-:Y:S04]  /*248a0*/  BSSY.RECONVERGENT B0, `(.L_x_4876) ;  /* 0x000000f000007945 */ /* 0x000fe80003800200 */
[----:B------:R-:W-:Y:S05]  /*248b0*/  @P4 BRA `(.L_x_4877) ;  /* 0x0000000000344947 */ /* 0x000fea0003800000 */
[----:B------:R-:W-:Y:S01]  /*248c0*/  IADD3 R7, P0, PT, R3, 0x20, RZ ;  /* 0x0000002003077810 */ /* 0x000fe20007f1e0ff */
[----:B------:R-:W-:Y:S01]  /*248d0*/  IMAD.MOV.U32 R8, RZ, RZ, R32 ;  /* 0x000000ffff087224 */ /* 0x000fe200078e0020 */
[----:B------:R-:W-:Y:S02]  /*248e0*/  MOV R9, R33 ;  /* 0x0000002100097202 */ /* 0x000fe40000000f00 */
[----:B------:R-:W-:Y:S01]  /*248f0*/  R2UR UR4, R10 ;  /* 0x000000000a0472ca */ /* 0x000fe200000e0000 */
[----:B-12---:R-:W-:Y:S01]  /*24900*/  IMAD.X R5, RZ, RZ, RZ, P0 ;  /* 0x000000ffff057224 */ /* 0x006fe200000e06ff */
[----:B------:R-:W-:Y:S01]  /*24910*/  R2UR UR5, R11 ;  /* 0x000000000b0572ca */ /* 0x000fe200000e0000 */
[----:B------:R-:W-:-:S04]  /*24920*/  IMAD.WIDE.U32 R8, R28, R7, R8 ;  /* 0x000000071c087225 */ /* 0x000fc800078e0008 */
[----:B------:R-:W-:Y:S01]  /*24930*/  IMAD R5, R5, R28, RZ ;  /* 0x0000001c05057224 */ /* 0x000fe200078e02ff */
[----:B------:R-:W-:-:S03]  /*24940*/  LEA R4, P0, R8, R36, 0x1 ;  /* 0x0000002408047211 */ /* 0x000fc600078008ff */
[----:B------:R-:W-:-:S04]  /*24950*/  IMAD R5, R29, R7, R5 ;  /* 0x000000071d057224 */ /* 0x000fc800078e0205 */
[----:B------:R-:W-:-:S05]  /*24960*/  IMAD.IADD R5, R9, 0x1, R5 ;  /* 0x0000000109057824 */ /* 0x000fca00078e0205 */
[----:B------:R-:W-:-:S05]  /*24970*/  LEA.HI.X R5, R8, R37, R5, 0x1, P0 ;  /* 0x0000002508057211 */ /* 0x000fca00000f0c05 */
[----:B----4-:R1:W-:Y:S02]  /*24980*/  ST.E.128 desc[UR4][R4.64], R16 ;  /* 0x0000001004007985 */ /* 0x0103e4000c101d04 */
.L_x_4877:
[----:B------:R-:W-:Y:S05]  /*24990*/  BSYNC.RECONVERGENT B0 ;  /* 0x0000000000007941 */ /* 0x000fea0003800200 */
.L_x_4876:
[----:B------:R-:W-:-:S04]  /*249a0*/  MOV R235, 0x0 ;  /* 0x0000000000eb7802 */ /* 0x000fc80000000f00 */
[----:B-1234-:R-:W-:Y:S05]  /*249b0*/  @P2 RET.REL.NODEC R234 `(_ZN5flash24flash_fwd_splitkv_kernelI23Flash_fwd_kernel_traitsILi64ELi64ELi256ELi4ELb0ELb0EN7cutlass6half_tE19Flash_kernel_traitsILi64ELi64ELi256ELi4ES3_EELb0ELb0ELb1ELb0ELb0ELb1ELb0ELb1EEEvNS_16Flash_fwd_paramsE) ;  /* 0xfffffdb4ea902950 */ /* 0x01efea0003c3ffff */
        /* <DEDUP_REMOVED lines=14> */
[----:B-1----:R-:W-:Y:S05]  /*24aa0*/  RET.REL.NODEC R234 `(_ZN5flash24flash_fwd_splitkv_kernelI23Flash_fwd_kernel_traitsILi64ELi64ELi256ELi4ELb0ELb0EN7cutlass6half_tE19Flash_kernel_traitsILi64ELi64ELi256ELi4ES3_EELb0ELb0ELb1ELb0ELb0ELb1ELb0ELb1EEEvNS_16Flash_fwd_paramsE) ;  /* 0xfffffdb4ea547950 */ /* 0x002fea0003c3ffff */
.L_x_4869:
[----:B------:R-:W-:Y:S01]  /*24ab0*/  MOV R5, 0x2 ;  /* 0x0000000200057802 */ /* 0x000fe20000000f00 */
[----:B------:R-:W-:Y:S01]  /*24ac0*/  IMAD.MOV.U32 R0, RZ, RZ, 0x1f ;  /* 0x0000001fff007424 */ /* 0x000fe200078e00ff */
[----:B------:R-:W-:-:S07]  /*24ad0*/  MOV R4, 0xffffffff ;  /* 0xffffffff00047802 */ /* 0x000fce0000000f00 */
[----:B-1---5:R-:W-:Y:S05]  /*24ae0*/  WARPSYNC.COLLECTIVE R4, `(.L_x_4878) ;  /* 0x0000000004087348 */ /* 0x022fea0003c00000 */
[----:B------:R2:W3:Y:S02]  /*24af0*/  SHFL.BFLY P0, R13, R250, R5, R0 ;  /* 0x0c000005fa0d7389 */ /* 0x0004e40000000000 */
[----:B-123-5:R-:W-:Y:S05]  /*24b00*/  ENDCOLLECTIVE ;  /* 0x000000000000791b */ /* 0x02efea0003800000 */
.L_x_4878:
[----:B------:R-:W-:Y:S02]  /*24b10*/  IMAD.MOV.U32 R9, RZ, RZ, R13 ;  /* 0x000000ffff097224 */ /* 0x000fe400078e000d */
[----:B------:R-:W-:Y:S02]  /*24b20*/  IMAD.MOV.U32 R5, RZ, RZ, 0x1 ;  /* 0x00000001ff057424 */ /* 0x000fe400078e00ff */
[----:B------:R-:W-:-:S05]  /*24b30*/  FADD.FTZ R9, R9, R250 ;  /* 0x000000fa09097221 */ /* 0x000fca0000010000 */
[----:B------:R-:W-:-:S07]  /*24b40*/  MOV R250, R9 ;  /* 0x0000000900fa7202 */ /* 0x000fce0000000f00 */
[----:B------:R-:W-:Y:S05]  /*24b50*/  WARPSYNC.COLLECTIVE R4, `(.L_x_4879) ;  /* 0x0000000004087348 */ /* 0x000fea0003c00000 */
[----:B------:R1:W2:Y:S02]  /*24b60*/  SHFL.BFLY P0, R13, R250, R5, R0 ;  /* 0x0c000005fa0d7389 */ /* 0x0002a40000000000 */
[----:B-12---:R-:W-:Y:S05]  /*24b70*/  ENDCOLLECTIVE ;  /* 0x000000000000791b */ /* 0x006fea0003800000 */
.L_x_4879:
[----:B------:R-:W-:Y:S01]  /*24b80*/  MOV R250, R249 ;  /* 0x000000f900fa7202 */ /* 0x000fe20000000f00 */
[----:B------:R-:W-:Y:S01]  /*24b90*/  IMAD.MOV.U32 R5, RZ, RZ, 0x2 ;  /* 0x00000002ff057424 */ /* 0x000fe200078e00ff */
[----:B------:R-:W-:-:S07]  /*24ba0*/  MOV R8, R13 ;  /* 0x0000000d00087202 */ /* 0x000fce0000000f00 */
[----:B------:R-:W-:Y:S05]  /*24bb0*/  WARPSYNC.COLLECTIVE R4, `(.L_x_4880) ;  /* 0x0000000004087348 */ /* 0x000fea0003c00000 */
[----:B------:R1:W2:Y:S02]  /*24bc0*/  SHFL.BFLY P0, R13, R250, R5, R0 ;  /* 0x0c000005fa0d7389 */ /* 0x0002a40000000000 */
[----:B-12---:R-:W-:Y:S05]  /*24bd0*/  ENDCOLLECTIVE ;  /* 0x000000000000791b */ /* 0x006fea0003800000 */
.L_x_4880:
[----:B------:R-:W-:Y:S01]  /*24be0*/  FADD.FTZ R8, R9, R8 ;  /* 0x0000000809087221 */ /* 0x000fe20000010000 */
[----:B------:R-:W-:Y:S01]  /*24bf0*/  FADD.FTZ R12, R13, R249 ;  /* 0x000000f90d0c7221 */ /* 0x000fe20000010000 */
[----:B------:R-:W-:-:S04]  /*24c00*/  MOV R5, 0x1 ;  /* 0x0000000100057802 */ /* 0x000fc80000000f00 */
[----:B------:R-:W-:-:S07]  /*24c10*/  MOV R250, R12 ;  /* 0x0000000c00fa7202 */ /* 0x000fce0000000f00 */
[----:B------:R-:W-:Y:S05]  /*24c20*/  WARPSYNC.COLLECTIVE R4, `(.L_x_4881) ;  /* 0x0000000004087348 */ /* 0x000fea0003c00000 */
[----:B------:R1:W2:Y:S02]  /*24c30*/  SHFL.BFLY P0, R13, R250, R5, R0 ;  /* 0x0c000005fa0d7389 */ /* 0x0002a40000000000 */
[----:B-12---:R-:W-:Y:S05]  /*24c40*/  ENDCOLLECTIVE ;  /* 0x000000000000791b */ /* 0x006fea0003800000 */
.L_x_4881:
[----:B------:R-:W-:Y:S05]  /*24c50*/  BRA `(.L_x_4882) ;  /* 0xffffffec00887947 */ /* 0x000fea000383ffff */
.L_x_4883:
        /* <DEDUP_REMOVED lines=10> */
.L_x_14747:


//--------------------- .text._ZN5flash24flash_fwd_splitkv_kernelI23Flash_fwd_kernel_traitsILi64ELi64ELi256ELi4ELb0ELb0EN7cutlass6half_tE19Flash_kernel_traitsILi64ELi64ELi256ELi4ES3_EELb0ELb0ELb0ELb1ELb1ELb0ELb1ELb0EEEvNS_16Flash_fwd_paramsE --------------------------
	.section	.text._ZN5flash24flash_fwd_splitkv_kernelI23Flash_fwd_kernel_traitsILi64ELi64ELi256ELi4ELb0ELb0EN7cutlass6half_tE19Flash_kernel_traitsILi64ELi64ELi256ELi4ES3_EELb0ELb0ELb0ELb1ELb1ELb0ELb1ELb0EEEvNS_16Flash_fwd_paramsE,"ax",@progbits
	.align	128
        .global         _ZN5flash24flash_fwd_splitkv_kernelI23Flash_fwd_kernel_traitsILi64ELi64ELi256ELi4ELb0ELb0EN7cutlass6half_tE19Flash_kernel_traitsILi64ELi64ELi256ELi4ES3_EELb0ELb0ELb0ELb1ELb1ELb0ELb1ELb0EEEvNS_16Flash_fwd_paramsE
        .type           _ZN5flash24flash_fwd_splitkv_kernelI23Flash_fwd_kernel_traitsILi64ELi64ELi256ELi4ELb0ELb0EN7cutlass6half_tE19Flash_kernel_traitsILi64ELi64ELi256ELi4ES3_EELb0ELb0ELb0ELb1ELb1ELb0ELb1ELb0EEEvNS_16Flash_fwd_paramsE,@function
        .size           _ZN5flash24flash_fwd_splitkv_kernelI23Flash_fwd_kernel_traitsILi64ELi64ELi256ELi4ELb0ELb0EN7cutlass6half_tE19Flash_kernel_traitsILi64ELi64ELi256ELi4ES3_EELb0ELb0ELb0ELb1ELb1ELb0ELb1ELb0EEEvNS_16Flash_fwd_paramsE,(.L_x_14748 - _ZN5flash24flash_fwd_splitkv_kernelI23Flash_fwd_kernel_traitsILi64ELi64ELi256ELi4ELb0ELb0EN7cutlass6half_tE19Flash_kernel_traitsILi64ELi64ELi256ELi4ES3_EELb0ELb0ELb0ELb1ELb1ELb0ELb1ELb0EEEvNS_16Flash_fwd_paramsE)
        .other          _ZN5flash24flash_fwd_splitkv_kernelI23Flash_fwd_kernel_traitsILi64ELi64ELi256ELi4ELb0ELb0EN7cutlass6half_tE19Flash_kernel_traitsILi64ELi64ELi256ELi4ES3_EELb0ELb0ELb0ELb1ELb1ELb0ELb1ELb0EEEvNS_16Flash_fwd_paramsE,@"STO_CUDA_ENTRY STV_DEFAULT"
_ZN5flash24flash_fwd_splitkv_kernelI23Flash_fwd_kernel_traitsILi64ELi64ELi256ELi4ELb0ELb0EN7cutlass6half_tE19Flash_kernel_traitsILi64ELi64ELi256ELi4ES3_EELb0ELb0ELb0ELb1ELb1ELb0ELb1ELb0EEEvNS_16Flash_fwd_paramsE:
.text._ZN5flash24flash_fwd_splitkv_kernelI23Flash_fwd_kernel_traitsILi64ELi64ELi256ELi4ELb0ELb0EN7cutlass6half_tE19Flash_kernel_traitsILi64ELi64ELi256ELi4ES3_EELb0ELb0ELb0ELb1ELb1ELb0ELb1ELb0EEEvNS_16Flash_fwd_paramsE:
        /* <DEDUP_REMOVED lines=29> */
[----:B-1----:R-:W-:Y:S05]  /*01d0*/  CALL.REL.NOINC `($_ZN5flash24flash_fwd_splitkv_kernelI23Flash_fwd_kernel_traitsILi64ELi64ELi256ELi4ELb0ELb0EN7cutlass6half_tE19Flash_kernel_traitsILi64ELi64ELi256ELi4ES3_EELb0ELb0ELb0ELb1ELb1ELb0ELb1ELb0EEEvNS_16Flash_fwd_paramsE$_ZN5flash30compute_attn_1rowblock_splitkvI23Flash_fwd_kernel_traitsILi64ELi64ELi256ELi4ELb0ELb0EN7cutlass6half_tE19Flash_kernel_traitsILi64ELi64ELi256ELi4ES3_EELb0ELb0ELb0ELb1ELb1ELb0ELb1ELb0ENS_16Flash_fwd_paramsEEEvRKT8_iiiii) ;  /* 0x0000000000087944 */ /* 0x002fea0003c00000 */
[----:B------:R-:W-:Y:S05]  /*01e0*/  BSYNC.RECONVERGENT B2 ;  /* 0x0000000000027941 */ /* 0x000fea0003800200 */
.L_x_4884:
[----:B------:R-:W-:Y:S05]  /*01f0*/  EXIT ;  /* 0x000000000000794d */ /* 0x000fea0003800000 */
        .type           $_ZN5flash24flash_fwd_splitkv_kernelI23Flash_fwd_kernel_traitsILi64ELi64ELi256ELi4ELb0ELb0EN7cutlass6half_tE19Flash_kernel_traitsILi64ELi64ELi256ELi4ES3_EELb0ELb0ELb0ELb1ELb1ELb0ELb1ELb0EEEvNS_16Flash_fwd_paramsE$_ZN5flash30compute_attn_1rowblock_splitkvI23Flash_fwd_kernel_traitsILi64ELi64ELi256ELi4ELb0ELb0EN7cutlass6half_tE19Flash_kernel_traitsILi64ELi64ELi256ELi4ES3_EELb0ELb0ELb0ELb1ELb1ELb0ELb1ELb0ENS_16Flash_fwd_paramsEEEvRKT8_iiiii,@function
        .size           $_ZN5flash24flash_fwd_splitkv_kernelI23Flash_fwd_kernel_traitsILi64ELi64ELi256ELi4ELb0ELb0EN7cutlass6half_tE19Flash_kernel_traitsILi64ELi64ELi256ELi4ES3_EELb0ELb0ELb0ELb1ELb1ELb0ELb1ELb0EEEvNS_16Flash_fwd_paramsE$_ZN5flash30compute_attn_1rowblock_splitkvI23Flash_fwd_kernel_traitsILi64ELi64ELi256ELi4ELb0ELb0EN7cutlass6half_tE19Flash_kernel_traitsILi64ELi64ELi256ELi4ES3_EELb0ELb0ELb0ELb1ELb1ELb0ELb1ELb0ENS_16Flash_fwd_paramsEEEvRKT8_iiiii,(.L_x_14748 - $_ZN5flash24flash_fwd_splitkv_kernelI23Flash_fwd_kernel_traitsILi64ELi64ELi256ELi4ELb0ELb0EN7cutlass6half_tE19Flash_kernel_traitsILi64ELi64ELi256ELi4ES3_EELb0ELb0ELb0ELb1ELb1ELb0ELb1ELb0EEEvNS_16Flash_fwd_paramsE$_ZN5flash30compute_attn_1rowblock_splitkvI23Flash_fwd_kernel_traitsILi64ELi64ELi256ELi4ELb0ELb0EN7cutlass6half_tE19Flash_kernel_traitsILi64ELi64ELi256ELi4ES3_EELb0ELb0ELb0ELb1ELb1ELb0ELb1ELb0ENS_16Flash_fwd_paramsEEEvRKT8_iiiii)
$_ZN5flash24flash_fwd_splitkv_kernelI23Flash_fwd_kernel_traitsILi64ELi64ELi256ELi4ELb0ELb0EN7cutlass6half_tE19Flash_kernel_traitsILi64ELi64ELi256ELi4ES3_EELb0ELb0ELb0ELb1ELb1ELb0ELb1ELb0EEEvNS_16Flash_fwd_paramsE$_ZN5flash30compute_attn_1rowblock_splitkvI23Flash_fwd_kernel_traitsILi64ELi64ELi256ELi4ELb0ELb0EN7cutlass6half_tE19Flash_kernel_traitsILi64ELi64ELi256ELi4ES3_EELb0ELb0ELb0ELb1ELb1ELb0ELb1ELb0ENS_16Flash_fwd_paramsEEEvRKT8_iiiii:
[----:B------:R-:W1:Y:S02]  /*0200*/  LDCU.64 UR4, c[0x0][0x358] ;  /* 0x00006b00ff0477ac */ /* 0x000e640008000a00 */
[----:B-1----:R-:W2:Y:S04]  /*0210*/  LD.E.64 R2, desc[UR4][R168.64+0xf8] ;  /* 0x0000f804a8027980 */ /* 0x002ea8000c101b00 */
[----:B------:R-:W3:Y:S04]  /*0220*/  LD.E.64 R4, desc[UR4][R168.64+0xf0] ;  /* 0x0000f004a8047980 */ /* 0x000ee8000c101b00 */
[----:B------:R-:W4:Y:S01]  /*0230*/  LD.E R13, desc[UR4][R168.64+0xb4] ;  /* 0x0000b404a80d7980 */ /* 0x000f22000c101900 */
[----:B------:R-:W-:Y:S01]  /*0240*/  IMAD.MOV.U32 R11, RZ, RZ, RZ ;  /* 0x000000ffff0b7224 */ /* 0x000fe200078e00ff */
[----:B--2---:R-:W-:-:S02]  /*0250*/  ISETP.NE.U32.AND P0, PT, R2, RZ, PT ;  /* 0x000000ff0200720c */ /* 0x004fc40003f05070 */
[----:B---3--:R-:W-:Y:S02]  /*0260*/  ISETP.NE.U32.AND P1, PT, R4, RZ, PT ;  /* 0x000000ff0400720c */ /* 0x008fe40003f25070 */
[----:B------:R-:W-:Y:S02]  /*0270*/  ISETP.NE.AND.EX P0, PT, R3, RZ, PT, P0 ;  /* 0x000000ff0300720c */ /* 0x000fe40003f05300 */
[----:B------:R-:W-:-:S11]  /*0280*/  ISETP.NE.AND.EX P1, PT, R5, RZ, PT, P1 ;  /* 0x000000ff0500720c */ /* 0x000fd60003f25310 */
[----:B------:R-:W-:-:S04]  /*0290*/  @P0 IMAD.WIDE.U32 R2, R252, 0x4, R2 ;  /* 0x00000004fc020825 */ /* 0x000fc800078e0002 */
        /* <DEDUP_REMOVED lines=15> */
.L_x_4888:
[----:B------:R-:W-:Y:S05]  /*0390*/  BSYNC.RECONVERGENT B0 ;  /* 0x0000000000007941 */ /* 0x000fea0003800200 */
.L_x_4887:
[----:B-----5:R-:W-:Y:S02]  /*03a0*/  IADD3 R8, PT, PT, R0, R5, -R11 ;  /* 0x0000000500087210 */ /* 0x020fe40007ffe80b */
.L_x_4886:
[----:B------:R-:W-:Y:S05]  /*03b0*/  BSYNC.RECONVERGENT B1 ;  /* 0x0000000000017941 */ /* 0x000fea0003800200 */
.L_x_4885:
[----:B------:R-:W2:Y:S01]  /*03c0*/  S2R R25, SR_CTAID.X ;  /* 0x0000000000197919 */ /* 0x000ea20000002500 */
[----:B------:R-:W-:Y:S01]  /*03d0*/  MOV R12, 0x1e0 ;  /* 0x000001e0000c7802 */ /* 0x000fe20000000f00 */
[----:B------:R-:W-:-:S03]  /*03e0*/  IMAD.MOV.U32 R3, RZ, RZ, 0x0 ;  /* 0x00000000ff037424 */ /* 0x000fc600078e00ff */
[----:B------:R-:W-:Y:S01]  /*03f0*/  MOV R2, R12 ;  /* 0x0000000c00027202 */ /* 0x000fe20000000f00 */
[----:B--2---:R-:W-:-:S05]  /*0400*/  IMAD.SHL.U32 R10, R25, 0x40, RZ ;  /* 0x00000040190a7824 */ /* 0x004fca00078e00ff */
[----:B------:R-:W-:-:S13]  /*0410*/  ISETP.GT.AND P0, PT, R13, R10, PT ;  /* 0x0000000a0d00720c */ /* 0x000fda0003f04270 */
[----:B-1---5:R-:W-:Y:S05]  /*0420*/  @!P0 RET.REL.NODEC R2 `(_ZN5flash24flash_fwd_splitkv_kernelI23Flash_fwd_kernel_traitsILi64ELi64ELi256ELi4ELb0ELb0EN7cutlass6half_tE19Flash_kernel_traitsILi64ELi64ELi256ELi4ES3_EELb0ELb0ELb0ELb1ELb1ELb0ELb1ELb0EEEvNS_16Flash_fwd_paramsE) ;  /* 0xfffffff802f48950 */ /* 0x022fea0003c3ffff */
[-C--:B------:R-:W-:Y:S01]  /*0430*/  IABS R4, R6.reuse ;  /* 0x0000000600047213 */ /* 0x080fe20000000000 */
[----:B------:R-:W-:Y:S01]  /*0440*/  VIADD R5, R5, 0xff ;  /* 0x000000ff05057836 */ /* 0x000fe20000000000 */
[----:B------:R-:W-:Y:S01]  /*0450*/  IABS R7, R6 ;  /* 0x0000000600077213 */ /* 0x000fe20000000000 */
[----:B------:R-:W1:Y:S01]  /*0460*/  S2R R228, SR_TID.X ;  /* 0x0000000000e47919 */ /* 0x000e620000002100 */
[----:B------:R-:W2:Y:S02]  /*0470*/  I2F.RP R2, R4 ;  /* 0x0000000400027306 */ /* 0x000ea40000209400 */
[----:B------:R-:W-:Y:S01]  /*0480*/  SHF.R.S32.HI R0, RZ, 0x1f, R5 ;  /* 0x0000001fff007819 */ /* 0x000fe20000011405 */
[----:B------:R-:W-:-:S03]  /*0490*/  IMAD.MOV R7, RZ, RZ, -R7 ;  /* 0x000000ffff077224 */ /* 0x000fc600078e0a07 */
[----:B------:R-:W-:-:S04]  /*04a0*/  LEA.HI R5, R0, R5, RZ, 0x8 ;  /* 0x0000000500057211 */ /* 0x000fc800078f40ff */
[----:B------:R-:W-:Y:S01]  /*04b0*/  LEA.HI.SX32 R5, R5, R6, 0x18 ;  /* 0x0000000605057211 */ /* 0x000fe200078fc2ff */
[----:B--2---:R-:W2:Y:S04]  /*04c0*/  MUFU.RCP R2, R2 ;  /* 0x0000000200027308 */ /* 0x004ea80000001000 */
[----:B------:R-:W-:-:S05]  /*04d0*/  VIADD R5, R5, 0xffffffff ;  /* 0xffffffff05057836 */ /* 0x000fca0000000000 */
[----:B------:R-:W-:Y:S01]  /*04e0*/  IABS R9, R5 ;  /* 0x0000000500097213 */ /* 0x000fe20000000000 */
[----:B--2---:R-:W-:-:S04]  /*04f0*/  VIADD R2, R2, 0xffffffe ;  /* 0x0ffffffe02027836 */ /* 0x004fc80000000000 */
[----:B------:R-:W2:Y:S02]  /*0500*/  F2I.FTZ.U32.TRUNC.NTZ R3, R2 ;  /* 0x0000000200037305 */ /* 0x000ea4000021f000 */
[----:B--2---:R-:W-:Y:S02]  /*0510*/  IMAD.MOV R0, RZ, RZ, -R3 ;  /* 0x000000ffff007224 */ /* 0x004fe400078e0a03 */
[----:B------:R-:W-:Y:S02]  /*0520*/  IMAD.MOV.U32 R2, RZ, RZ, RZ ;  /* 0x000000ffff027224 */ /* 0x000fe400078e00ff */
[----:B------:R-:W-:-:S04]  /*0530*/  IMAD R0, R0, R4, RZ ;  /* 0x0000000400007224 */ /* 0x000fc800078e02ff */
[----:B------:R-:W-:Y:S01]  /*0540*/  IMAD.HI.U32 R0, R3, R0, R2 ;  /* 0x0000000003007227 */ /* 0x000fe200078e0002 */
[----:B------:R-:W-:-:S03]  /*0550*/  MOV R2, R9 ;  /* 0x0000000900027202 */ /* 0x000fc60000000f00 */
[----:B------:R-:W-:Y:S02]  /*0560*/  IMAD.MOV.U32 R3, RZ, RZ, R7 ;  /* 0x000000ffff037224 */ /* 0x000fe400078e0007 */
        /* <DEDUP_REMOVED lines=20> */
[----:B------:R-:W2:Y:S04]  /*06b0*/  LD.E R0, desc[UR4][R168.64+0xb0] ;  /* 0x0000b004a8007980 */ /* 0x000ea8000c101900 */
[----:B------:R-:W3:Y:S04]  /*06c0*/  LDL.LU R14, [R1] ;  /* 0x00000000010e7983 */ /* 0x000ee80000300800 */
[----:B------:R-:W3:Y:S04]  /*06d0*/  LD.E R4, desc[UR4][R168.64+0x60] ;  /* 0x00006004a8047980 */ /* 0x000ee8000c101900 */
[----:B------:R-:W4:Y:S04]  /*06e0*/  LD.E R5, desc[UR4][R168.64+0xcc] ;  /* 0x0000cc04a8057980 */ /* 0x000f28000c101900 */
[----:B------:R-:W5:Y:S04]  /*06f0*/  LD.E.64 R2, desc[UR4][R168.64+0x78] ;  /* 0x00007804a8027980 */ /* 0x000f68000c101b00 */
[----:B------:R-:W5:Y:S01]  /*0700*/  LD.E.64 R168, desc[UR4][R168.64+0xa8] ;  /* 0x0000a804a8a87980 */ /* 0x000f62000c101b00 */
[----:B------:R-:W-:Y:S01]  /*0710*/  SHF.R.U32.HI R9, RZ, 0x4, R228 ;  /* 0x00000004ff097819 */ /* 0x000fe200000116e4 */
[----:B------:R-:W-:-:S04]  /*0720*/  IMAD.IADD R8, R13, 0x1, -R10 ;  /* 0x000000010d087824 */ /* 0x000fc800078e0a0a */
[----:B------:R-:W-:-:S05]  /*0730*/  VIADD R7, R9, 0x18 ;  /* 0x0000001809077836 */ /* 0x000fca0000000000 */
[----:B------:R-:W-:Y:S01]  /*0740*/  ISETP.GE.AND P3, PT, R7, R8, PT ;  /* 0x000000080700720c */ /* 0x000fe20003f66270 */
[----:B------:R-:W-:Y:S02]  /*0750*/  VIADD R7, R9, 0x30 ;  /* 0x0000003009077836 */ /* 0x000fe40000000000 */
[----:B--2---:R-:W-:-:S04]  /*0760*/  IMAD R0, R0, UR8, R252 ;  /* 0x0000000800007c24 */ /* 0x004fc8000f8e02fc */
[----:B---3--:R-:W-:-:S04]  /*0770*/  IMAD R0, R0, R4, R14 ;  /* 0x0000000400007224 */ /* 0x008fc800078e020e */
[----:B------:R-:W-:Y:S02]  /*0780*/  IMAD R6, R13, R0, R10 ;  /* 0x000000000d067224 */ /* 0x000fe400078e020a */
[----:B------:R-:W-:Y:S02]  /*0790*/  VIADD R0, R9, 0x8 ;  /* 0x0000000809007836 */ /* 0x000fe40000000000 */
[----:B----4-:R-:W-:-:S03]  /*07a0*/  IMAD R4, R6, R5, RZ ;  /* 0x0000000506047224 */ /* 0x010fc600078e02ff */
[----:B------:R-:W-:Y:S02]  /*07b0*/  ISETP.GE.AND P5, PT, R0, R8, PT ;  /* 0x000000080000720c */ /* 0x000fe40003fa6270 */
[----:B------:R-:W-:-:S04]  /*07c0*/  LEA R0, P0, R228, R4, 0x2 ;  /* 0x00000004e4007211 */ /* 0x000fc800078010ff */
[----:B------:R-:W-:Y:S02]  /*07d0*/  LEA.HI.X.SX32 R5, R4, RZ, 0x1, P0 ;  /* 0x000000ff04057211 */ /* 0x000fe400000f0eff */
[----:B-----5:R-:W-:-:S04]  /*07e0*/  LEA R4, P0, R0, R2, 0x2 ;  /* 0x0000000200047211 */ /* 0x020fc800078010ff */
[----:B------:R-:W-:Y:S02]  /*07f0*/  LEA.HI.X R5, R0, R3, R5, 0x2, P0 ;  /* 0x0000000300057211 */ /* 0x000fe400000f1405 */
[----:B------:R-:W-:Y:S01]  /*0800*/  IADD3 R0, P0, PT, R6, R9, RZ ;  /* 0x0000000906007210 */ /* 0x000fe20007f1e0ff */
[----:B------:R-:W-:Y:S01]  /*0810*/  VIADD R3, R9, 0x28 ;  /* 0x0000002809037836 */ /* 0x000fe20000000000 */
[----:B------:R-:W-:Y:S02]  /*0820*/  LOP3.LUT P6, R228, R228, 0xf, RZ, 0xc0, !PT ;  /* 0x0000000fe4e47812 */ /* 0x000fe400078cc0ff */
[----:B------:R-:W-:Y:S02]  /*0830*/  LEA.HI.X.SX32 R6, R6, RZ, 0x1, P0 ;  /* 0x000000ff06067211 */ /* 0x000fe400000f0eff */
[----:B------:R-:W-:Y:S02]  /*0840*/  LEA R2, P0, R0, R168, 0x2 ;  /* 0x000000a800027211 */ /* 0x000fe400078010ff */
[----:B------:R-:W-:-:S02]  /*0850*/  ISETP.NE.OR P5, PT, R228, RZ, P5 ;  /* 0x000000ffe400720c */ /* 0x000fc40002fa5670 */
[-C--:B------:R-:W-:Y:S02]  /*0860*/  ISETP.GE.AND P1, PT, R3, R8.reuse, PT ;  /* 0x000000080300720c */ /* 0x080fe40003f26270 */
[----:B------:R-:W-:Y:S02]  /*0870*/  LEA.HI.X R3, R0, R169, R6, 0x2, P0 ;  /* 0x000000a900037211 */ /* 0x000fe400000f1406 */
[----:B------:R-:W-:Y:S01]  /*0880*/  ISETP.GE.AND P0, PT, R7, R8, PT ;  /* 0x000000080700720c */ /* 0x000fe20003f06270 */
[----:B------:R-:W-:-:S03]  /*0890*/  VIADD R10, R9, 0x10 ;  /* 0x00000010090a7836 */ /* 0x000fc60000000000 */
[----:B------:R-:W-:Y:S02]  /*08a0*/  ISETP.NE.OR P0, PT, R228, RZ, P0 ;  /* 0x000000ffe400720c */ /* 0x000fe40000705670 */
[-C--:B------:R-:W-:Y:S01]  /*08b0*/  ISETP.GE.AND P4, PT, R10, R8.reuse, PT ;  /* 0x000000080a00720c */ /* 0x080fe20003f86270 */
[C---:B------:R-:W-:Y:S02]  /*08c0*/  VIADD R10, R9.reuse, 0x20 ;  /* 0x00000020090a7836 */ /* 0x040fe40000000000 */
[----:B------:R-:W-:Y:S01]  /*08d0*/  @!P5 IMAD.MOV.U32 R0, RZ, RZ, -0x800000 ;  /* 0xff800000ff00d424 */ /* 0x000fe200078e00ff */
[-C--:B------:R-:W-:Y:S02]  /*08e0*/  ISETP.GE.OR P6, PT, R9, R8.reuse, P6 ;  /* 0x000000080900720c */ /* 0x080fe400037c6670 */
[----:B------:R-:W-:Y:S01]  /*08f0*/  ISETP.GE.AND P2, PT, R10, R8, PT ;  /* 0x000000080a00720c */ /* 0x000fe20003f46270 */
[----:B------:R-:W-:Y:S01]  /*0900*/  ST.E.128 desc[UR4][R4.64], RZ ;  /* 0x000000ff04007985 */ /* 0x000fe2000c101d04 */
[----:B------:R-:W-:-:S03]  /*0910*/  ISETP.NE.OR P1, PT, R228, RZ, P1 ;  /* 0x000000ffe400720c */ /* 0x000fc60000f25670 */
[----:B------:R-:W-:Y:S01]  /*0920*/  ST.E.128 desc[UR4][R4.64+0x800], RZ ;  /* 0x000800ff04007985 */ /* 0x000fe2000c101d04 */
[----:B------:R-:W-:-:S03]  /*0930*/  ISETP.NE.OR P2, PT, R228, RZ, P2 ;  /* 0x000000ffe400720c */ /* 0x000fc60001745670 */
[----:B------:R-:W-:Y:S01]  /*0940*/  ST.E.128 desc[UR4][R4.64+0x1000], RZ ;  /* 0x001000ff04007985 */ /* 0x000fe2000c101d04 */
[----:B------:R-:W-:-:S03]  /*0950*/  VIADD R9, R9, 0x38 ;  /* 0x0000003809097836 */ /* 0x000fc60000000000 */
[----:B------:R-:W-:Y:S04]  /*0960*/  ST.E.128 desc[UR4][R4.64+0x1800], RZ ;  /* 0x001800ff04007985 */ /* 0x000fe8000c101d04 */
[----:B------:R-:W-:Y:S04]  /*0970*/  ST.E.128 desc[UR4][R4.64+0x2000], RZ ;  /* 0x002000ff04007985 */ /* 0x000fe8000c101d04 */
[----:B------:R-:W-:Y:S04]  /*0980*/  ST.E.128 desc[UR4][R4.64+0x2800], RZ ;  /* 0x002800ff04007985 */ /* 0x000fe8000c101d04 */
[----:B------:R-:W-:Y:S04]  /*0990*/  ST.E.128 desc[UR4][R4.64+0x3000], RZ ;  /* 0x003000ff04007985 */ /* 0x000fe8000c101d04 */
[----:B------:R-:W-:Y:S04]  /*09a0*/  ST.E.128 desc[UR4][R4.64+0x3800], RZ ;  /* 0x003800ff04007985 */ /* 0x000fe8000c101d04 */
[----:B------:R1:W-:Y:S01]  /*09b0*/  @!P5 ST.E desc[UR4][R2.64+0x20], R0 ;  /* 0x000020000200d985 */ /* 0x0003e2000c101904 */
[----:B------:R-:W-:-:S02]  /*09c0*/  ISETP.NE.OR P4, PT, R228, RZ, P4 ;  /* 0x000000ffe400720c */ /* 0x000fc40002785670 */
[----:B------:R-:W-:Y:S01]  /*09d0*/  ISETP.NE.OR P3, PT, R228, RZ, P3 ;  /* 0x000000ffe400720c */ /* 0x000fe20001f65670 */
[----:B------:R-:W-:-:S05]  /*09e0*/  @!P6 IMAD.MOV.U32 R6, RZ, RZ, -0x800000 ;  /* 0xff800000ff06e424 */ /* 0x000fca00078e00ff */
[----:B------:R2:W-:Y:S01]  /*09f0*/  @!P6 ST.E desc[UR4][R2.64], R6 ;  /* 0x000000060200e985 */ /* 0x0005e2000c101904 */
[----:B-1----:R-:W-:-:S05]  /*0a00*/  @!P0 IMAD.MOV.U32 R0, RZ, RZ, -0x800000 ;  /* 0xff800000ff008424 */ /* 0x002fca00078e00ff */
[----:B------:R-:W-:Y:S01]  /*0a10*/  @!P0 ST.E desc[UR4][R2.64+0xc0], R0 ;  /* 0x0000c00002008985 */ /* 0x000fe2000c101904 */
[----:B------:R-:W-:Y:S01]  /*0a20*/  ISETP.GE.AND P0, PT, R9, R8, PT ;  /* 0x000000080900720c */ /* 0x000fe20003f06270 */
[----:B------:R-:W-:-:S03]  /*0a30*/  @!P2 IMAD.MOV.U32 R5, RZ, RZ, -0x800000 ;  /* 0xff800000ff05a424 */ /* 0x000fc600078e00ff */
[----:B------:R-:W-:Y:S01]  /*0a40*/  ISETP.NE.OR P0, PT, R228, RZ, P0 ;  /* 0x000000ffe400720c */ /* 0x000fe20000705670 */
[----:B------:R-:W-:Y:S01]  /*0a50*/  @!P1 IMAD.MOV.U32 R4, RZ, RZ, -0x800000 ;  /* 0xff800000ff049424 */ /* 0x000fe200078e00ff */
[----:B------:R1:W-:Y:S01]  /*0a60*/  @!P2 ST.E desc[UR4][R2.64+0x80], R5 ;  /* 0x000080050200a985 */ /* 0x0003e2000c101904 */
[----:B------:R-:W-:Y:S02]  /*0a70*/  @!P4 IMAD.MOV.U32 R7, RZ, RZ, -0x800000 ;  /* 0xff800000ff07c424 */ /* 0x000fe400078e00ff */
[----:B--2---:R-:W-:Y:S01]  /*0a80*/  @!P3 IMAD.MOV.U32 R6, RZ, RZ, -0x800000 ;  /* 0xff800000ff06b424 */ /* 0x004fe200078e00ff */
[----:B------:R2:W-:Y:S04]  /*0a90*/  @!P1 ST.E desc[UR4][R2.64+0xa0], R4 ;  /* 0x0000a00402009985 */ /* 0x0005e8000c101904 */
[----:B------:R-:W-:Y:S04]  /*0aa0*/  @!P4 ST.E desc[UR4][R2.64+0x40], R7 ;  /* 0x000040070200c985 */ /* 0x000fe8000c101904 */
[----:B------:R3:W-:Y:S01]  /*0ab0*/  @!P3 ST.E desc[UR4][R2.64+0x60], R6 ;  /* 0x000060060200b985 */ /* 0x0007e2000c101904 */
[----:B-1----:R-:W-:-:S02]  /*0ac0*/  IMAD.MOV.U32 R5, RZ, RZ, 0x0 ;  /* 0x00000000ff057424 */ /* 0x002fc400078e00ff */
[----:B--2---:R-:W-:-:S04]  /*0ad0*/  IMAD.MOV.U32 R4, RZ, RZ, R12 ;  /* 0x000000ffff047224 */ /* 0x004fc800078e000c */
[----:B---3--:R-:W-:Y:S05]  /*0ae0*/  @P0 RET.REL.NODEC R4 `(_ZN5flash24flash_fwd_splitkv_kernelI23Flash_fwd_kernel_traitsILi64ELi64ELi256ELi4ELb0ELb0EN7cutlass6half_tE19Flash_kernel_traitsILi64ELi64ELi256ELi4ES3_EELb0ELb0ELb0ELb1ELb1ELb0ELb1ELb0EEEvNS_16Flash_fwd_paramsE) ;  /* 0xfffffff404440950 */ /* 0x008fea0003c3ffff */
[----:B------:R-:W-:-:S05]  /*0af0*/  MOV R0, 0xff800000 ;  /* 0xff80000000007802 */ /* 0x000fca0000000f00 */
[----:B------:R1:W-:Y:S02]  /*0b00*/  ST.E desc[UR4][R2.64+0xe0], R0 ;  /* 0x0000e00002007985 */ /* 0x0003e4000c101904 */
[----:B-1----:R-:W-:Y:S02]  /*0b10*/  MOV R2, R12 ;  /* 0x0000000c00027202 */ /* 0x002fe40000000f00 */
[----:B------:R-:W-:-:S04]  /*0b20*/  MOV R3, 0x0 ;  /* 0x0000000000037802 */ /* 0x000fc80000000f00 */
[----:B------:R-:W-:Y:S05]  /*0b30*/  RET.REL.NODEC R2 `(_ZN5flash24flash_fwd_splitkv_kernelI23Flash_fwd_kernel_traitsILi64ELi64ELi256ELi4ELb0ELb0EN7cutlass6half_tE19Flash_kernel_traitsILi64ELi64ELi256ELi4ES3_EELb0ELb0ELb0ELb1ELb1ELb0ELb1ELb0EEEvNS_16Flash_fwd_paramsE) ;  /* 0xfffffff402307950 */ /* 0x000fea0003c3ffff */
.L_x_4889:
[----:B------:R-:W2:Y:S04]  /*0b40*/  LD.E.64 R2, desc[UR4][R168.64+0x158] ;  /* 0x00015804a8027980 */ /* 0x000ea8000c101b00 */
[----:B------:R-:W3:Y:S04]  /*0b50*/  LD.E.64 R244, desc[UR4][R168.64+0x160] ;  /* 0x00016004a8f47980 */ /* 0x000ee8000c101b00 */
[----:B------:R1:W5:Y:S01]  /*0b60*/  LDL R26, [R1] ;  /* 0x00000000011a7983 */ /* 0x0003620000100800 */
[----:B------:R-:W-:Y:S01]  /*0b70*/  IMAD.MOV.U32 R10, RZ, RZ, R252 ;  /* 0x000000ffff0a7224 */ /* 0x000fe200078e00fc */
[----:B------:R-:W-:Y:S01]  /*0b80*/  BSSY.RECONVERGENT B0, `(.L_x_4890) ;  /* 0x00000b2000007945 */ /* 0x000fe20003800200 */
[----:B--2---:R-:W-:-:S04]  /*0b90*/  ISETP.NE.U32.AND P0, PT, R2, RZ, PT ;  /* 0x000000ff0200720c */ /* 0x004fc80003f05070 */
[----:B------:R-:W-:-:S13]  /*0ba0*/  ISETP.NE.AND.EX P0, PT, R3, RZ, PT, P0 ;  /* 0x000000ff0300720c */ /* 0x000fda0003f05300 */
[----:B------:R-:W-:-:S05]  /*0bb0*/  @P0 IMAD.WIDE.U32 R2, R252, 0x4, R2 ;  /* 0x00000004fc020825 */ /* 0x000fca00078e0002 */
        /* <DEDUP_REMOVED lines=11> */
[----:B-----5:R-:W4:Y:S04]  /*0c70*/  LD.E.64 R10, desc[UR4][R28.64+0x50] ;  /* 0x000050041c0a7980 */ /* 0x020f28000c101b00 */
        /* <DEDUP_REMOVED lines=91> */
.L_x_4891:
[----:B------:R-:W2:Y:S04]  /*1230*/  LD.E R15, desc[UR4][R168.64+0x68] ;  /* 0x00006804a80f7980 */ /* 0x000ea8000c101900 */
[----:B------:R-:W3:Y:S04]  /*1240*/  LD.E.64 R50, desc[UR4][R168.64+0x38] ;  /* 0x00003804a8327980 */ /* 0x000ee8000c101b00 */
[----:B------:R-:W4:Y:S01]  /*1250*/  LD.E.64 R8, desc[UR4][R168.64+0x20] ;  /* 0x00002004a8087980 */ /* 0x000f22000c101b00 */
[----:B------:R-:W-:Y:S02]  /*1260*/  MOV R28, R168 ;  /* 0x000000a8001c7202 */ /* 0x000fe40000000f00 */
[----:B------:R-:W-:-:S05]  /*1270*/  MOV R29, R169 ;  /* 0x000000a9001d7202 */ /* 0x000fca0000000f00 */
[----:B------:R-:W4:Y:S04]  /*1280*/  LD.E.64 R48, desc[UR4][R28.64+0x40] ;  /* 0x000040041c307980 */ /* 0x000f28000c101b00 */
[----:B------:R-:W4:Y:S04]  /*1290*/  LD.E.64 R16, desc[UR4][R28.64+0x28] ;  /* 0x000028041c107980 */ /* 0x000f28000c101b00 */
[----:B------:R-:W4:Y:S04]  /*12a0*/  LD.E.64 R12, desc[UR4][R28.64+0x50] ;  /* 0x000050041c0c7980 */ /* 0x000f28000c101b00 */
[----:B------:R1:W5:Y:S01]  /*12b0*/  LD.E.64 R32, desc[UR4][R28.64+0x58] ;  /* 0x000058041c207980 */ /* 0x000362000c101b00 */
[----:B------:R-:W-:-:S02]  /*12c0*/  SHF.R.S32.HI R7, RZ, 0x1f, R11 ;  /* 0x0000001fff077819 */ /* 0x000fc4000001140b */
[----:B-----5:R-:W-:Y:S02]  /*12d0*/  SHF.R.S32.HI R14, RZ, 0x1f, R10 ;  /* 0x0000001fff0e7819 */ /* 0x020fe4000001140a */
[----:B------:R-:W-:-:S04]  /*12e0*/  LEA R171, R247, 0xffffff00, 0x8 ;  /* 0xffffff00f7ab7811 */ /* 0x000fc800078e40ff */
[----:B------:R-:W-:Y:S01]  /*12f0*/  SHF.R.S32.HI R20, RZ, 0x1f, R171 ;  /* 0x0000001fff147819 */ /* 0x000fe200000114ab */
[----:B------:R-:W-:Y:S01]  /*1300*/  IMAD.MOV.U32 R234, RZ, RZ, RZ ;  /* 0x000000ffffea7224 */ /* 0x000fe200078e00ff */
[----:B------:R-:W-:Y:S02]  /*1310*/  MOV R227, RZ ;  /* 0x000000ff00e37202 */ /* 0x000fe40000000f00 */
[----:B--2---:R-:W-:-:S05]  /*1320*/  IABS R0, R15 ;  /* 0x0000000f00007213 */ /* 0x004fca0000000000 */
[----:B------:R-:W-:-:S04]  /*1330*/  IMAD.MOV.U32 R5, RZ, RZ, R0 ;  /* 0x000000ffff057224 */ /* 0x000fc800078e0000 */
        /* <DEDUP_REMOVED lines=10> */
[----:B------:R-:W-:-:S05]  /*13e0*/  IADD3 R2, PT, PT, RZ, -R6, RZ ;  /* 0x80000006ff027210 */ /* 0x000fca0007ffe0ff */
[----:B------:R-:W-:-:S04]  /*13f0*/  IMAD.HI.U32 R4, R4, R0, RZ ;  /* 0x0000000004047227 */ /* 0x000fc800078e00ff */
[----:B------:R-:W-:-:S05]  /*1400*/  IMAD R0, R4, R2, R0 ;  /* 0x0000000204007224 */ /* 0x000fca00078e0200 */
[----:B------:R-:W-:Y:S01]  /*1410*/  ISETP.GT.U32.AND P1, PT, R5, R0, PT ;  /* 0x000000000500720c */ /* 0x000fe20003f24070 */
[-C--:B---3--:R-:W-:Y:S02]  /*1420*/  IMAD R6, R51, R11.reuse, RZ ;  /* 0x0000000b33067224 */ /* 0x088fe400078e02ff */
[----:B------:R-:W-:-:S10]  /*1430*/  IMAD.WIDE.U32 R2, R50, R11, RZ ;  /* 0x0000000b32027225 */ /* 0x000fd400078e00ff */
[----:B------:R-:W-:Y:S02]  /*1440*/  @!P1 IMAD.IADD R0, R0, 0x1, -R5 ;  /* 0x0000000100009824 */ /* 0x000fe400078e0a05 */
[----:B------:R-:W-:-:S03]  /*1450*/  IMAD R6, R50, R7, R6 ;  /* 0x0000000732067224 */ /* 0x000fc600078e0206 */
[----:B------:R-:W-:Y:S01]  /*1460*/  ISETP.GE.U32.AND P2, PT, R0, R5, PT ;  /* 0x000000050000720c */ /* 0x000fe20003f46070 */
[----:B----4-:R-:W-:Y:S01]  /*1470*/  IMAD R0, R9, R10, RZ ;  /* 0x0000000a09007224 */ /* 0x010fe200078e02ff */
[----:B------:R-:W-:Y:S02]  /*1480*/  IADD3 R3, PT, PT, R3, R6, RZ ;  /* 0x0000000603037210 */ /* 0x000fe40007ffe0ff */
[----:B------:R-:W-:Y:S02]  /*1490*/  LOP3.LUT R5, R26, R15, RZ, 0x3c, !PT ;  /* 0x0000000f1a057212 */ /* 0x000fe400078e3cff */
[----:B------:R-:W-:Y:S01]  /*14a0*/  @!P1 IADD3 R4, PT, PT, R4, 0x1, RZ ;  /* 0x0000000104049810 */ /* 0x000fe20007ffe0ff */
[C---:B------:R-:W-:Y:S01]  /*14b0*/  IMAD R0, R8.reuse, R14, R0 ;  /* 0x0000000e08007224 */ /* 0x040fe200078e0200 */
[----:B------:R-:W-:Y:S01]  /*14c0*/  ISETP.GE.AND P0, PT, R5, RZ, PT ;  /* 0x000000ff0500720c */ /* 0x000fe20003f06270 */
[----:B------:R-:W-:Y:S01]  /*14d0*/  IMAD.WIDE.U32 R2, R8, R10, R2 ;  /* 0x0000000a08027225 */ /* 0x000fe200078e0002 */
[----:B------:R-:W-:-:S03]  /*14e0*/  ISETP.NE.AND P1, PT, R15, RZ, PT ;  /* 0x000000ff0f00720c */ /* 0x000fc60003f25270 */
[----:B------:R-:W-:Y:S01]  /*14f0*/  @P2 IADD3 R4, PT, PT, R4, 0x1, RZ ;  /* 0x0000000104042810 */ /* 0x000fe20007ffe0ff */
[----:B------:R-:W-:Y:S02]  /*1500*/  IMAD.IADD R3, R3, 0x1, R0 ;  /* 0x0000000103037824 */ /* 0x000fe400078e0200 */
[----:B------:R-:W-:Y:S01]  /*1510*/  IMAD R5, R51, R171, RZ ;  /* 0x000000ab33057224 */ /* 0x000fe200078e02ff */
[----:B------:R-:W-:Y:S01]  /*1520*/  MOV R0, R4 ;  /* 0x0000000400007202 */ /* 0x000fe20000000f00 */
[----:B------:R-:W-:Y:S02]  /*1530*/  IMAD R4, R49, R11, RZ ;  /* 0x0000000b31047224 */ /* 0x000fe400078e02ff */
[C---:B------:R-:W-:Y:S02]  /*1540*/  IMAD R5, R50.reuse, R20, R5 ;  /* 0x0000001432057224 */ /* 0x040fe400078e0205 */
[----:B------:R-:W-:-:S04]  /*1550*/  IMAD.WIDE.U32 R2, R50, R171, R2 ;  /* 0x000000ab32027225 */ /* 0x000fc800078e0002 */
[C---:B------:R-:W-:Y:S02]  /*1560*/  IMAD R4, R48.reuse, R7, R4 ;  /* 0x0000000730047224 */ /* 0x040fe400078e0204 */
[----:B------:R-:W-:Y:S01]  /*1570*/  IMAD.WIDE.U32 R6, R48, R11, RZ ;  /* 0x0000000b30067225 */ /* 0x000fe200078e00ff */
[----:B------:R-:W-:-:S03]  /*1580*/  IADD3 R5, PT, PT, R3, R5, RZ ;  /* 0x0000000503057210 */ /* 0x000fc60007ffe0ff */
[----:B------:R-:W-:Y:S01]  /*1590*/  @!P0 IMAD.MOV R0, RZ, RZ, -R0 ;  /* 0x000000ffff008224 */ /* 0x000fe200078e0a00 */
[----:B------:R-:W-:Y:S02]  /*15a0*/  @!P1 LOP3.LUT R0, RZ, R15, RZ, 0x33, !PT ;  /* 0x0000000fff009212 */ /* 0x000fe400078e33ff */
[----:B------:R-:W-:Y:S01]  /*15b0*/  IADD3 R3, PT, PT, R7, R4, RZ ;  /* 0x0000000407037210 */ /* 0x000fe20007ffe0ff */
[----:B------:R-:W-:Y:S01]  /*15c0*/  IMAD.MOV.U32 R4, RZ, RZ, R2 ;  /* 0x000000ffff047224 */ /* 0x000fe200078e0002 */
[----:B------:R-:W-:Y:S01]  /*15d0*/  MOV R2, R6 ;  /* 0x0000000600027202 */ /* 0x000fe20000000f00 */
[----:B------:R-:W-:Y:S01]  /*15e0*/  IMAD R7, R17, R10, RZ ;  /* 0x0000000a11077224 */ /* 0x000fe200078e02ff */
[----:B------:R-:W-:Y:S01]  /*15f0*/  SHF.R.S32.HI R9, RZ, 0x1f, R0 ;  /* 0x0000001fff097819 */ /* 0x000fe20000011400 */
[-C--:B------:R-:W-:Y:S02]  /*1600*/  IMAD R8, R13, R0.reuse, RZ ;  /* 0x000000000d087224 */ /* 0x080fe400078e02ff */
[----:B------:R-:W-:-:S04]  /*1610*/  IMAD.WIDE.U32 R4, R12, R0, R4 ;  /* 0x000000000c047225 */ /* 0x000fc800078e0004 */
[C---:B------:R-:W-:Y:S02]  /*1620*/  IMAD R0, R16.reuse, R14, R7 ;  /* 0x0000000e10007224 */ /* 0x040fe400078e0207 */
[----:B------:R-:W-:-:S04]  /*1630*/  IMAD.WIDE.U32 R2, R16, R10, R2 ;  /* 0x0000000a10027225 */ /* 0x000fc800078e0002 */
[----:B------:R-:W-:Y:S01]  /*1640*/  IMAD R8, R12, R9, R8 ;  /* 0x000000090c087224 */ /* 0x000fe200078e0208 */
[----:B------:R-:W-:Y:S02]  /*1650*/  MOV R21, R4 ;  /* 0x0000000400157202 */ /* 0x000fe40000000f00 */
[----:B------:R-:W-:Y:S01]  /*1660*/  IADD3 R16, PT, PT, R3, R0, RZ ;  /* 0x0000000003107210 */ /* 0x000fe20007ffe0ff */
[----:B------:R-:W-:Y:S01]  /*1670*/  IMAD.IADD R24, R5, 0x1, R8 ;  /* 0x0000000105187824 */ /* 0x000fe200078e0208 */
[----:B------:R-:W-:Y:S02]  /*1680*/  MOV R9, R2 ;  /* 0x0000000200097202 */ /* 0x000fe40000000f00 */
[----:B------:R-:W-:Y:S02]  /*1690*/  MOV R14, R171 ;  /* 0x000000ab000e7202 */ /* 0x000fe40000000f00 */
.L_x_4892:
[----:B------:R-:W-:Y:S05]  /*16a0*/  BSYNC.RECONVERGENT B0 ;  /* 0x0000000000007941 */ /* 0x000fea0003800200 */
.L_x_4890:
[----:B------:R-:W2:Y:S04]  /*16b0*/  LD.E.64 R10, desc[UR4][R28.64+0x18] ;  /* 0x000018041c0a7980 */ /* 0x000ea8000c101b00 */
[----:B------:R-:W3:Y:S04]  /*16c0*/  LD.E.64 R18, desc[UR4][R28.64+0x48] ;  /* 0x000048041c127980 */ /* 0x000ee8000c101b00 */
[----:B------:R-:W4:Y:S04]  /*16d0*/  LD.E.64 R2, desc[UR4][R28.64+0x30] ;  /* 0x000030041c027980 */ /* 0x000f28000c101b00 */
[----:B------:R-:W4:Y:S04]  /*16e0*/  LD.E.64 R22, desc[UR4][R28.64+0x8] ;  /* 0x000008041c167980 */ /* 0x000f28000c101b00 */
[----:B------:R-:W4:Y:S04]  /*16f0*/  LD.E.64 R12, desc[UR4][R28.64] ;  /* 0x000000041c0c7980 */ /* 0x000f28000c101b00 */
[----:B------:R-:W4:Y:S01]  /*1700*/  LD.E.64 R34, desc[UR4][R28.64+0x10] ;  /* 0x000010041c227980 */ /* 0x000f22000c101b00 */
[-C--:B------:R-:W-:Y:S01]  /*1710*/  IABS R6, R15.reuse ;  /* 0x0000000f00067213 */ /* 0x080fe20000000000 */
[----:B------:R-:W-:Y:S01]  /*1720*/  IMAD.SHL.U32 R233, R228, 0x8, RZ ;  /* 0x00000008e4e97824 */ /* 0x000fe200078e00ff */
[----:B------:R-:W-:Y:S01]  /*1730*/  IABS R8, R15 ;  /* 0x0000000f00087213 */ /* 0x000fe20000000000 */
[----:B------:R-:W1:Y:S01]  /*1740*/  S2UR UR6, SR_CgaCtaId ;  /* 0x00000000000679c3 */ /* 0x000e620000008800 */
[----:B------:R-:W1:Y:S01]  /*1750*/  I2F.RP R4, R6 ;  /* 0x0000000600047306 */ /* 0x000e620000209400 */
[C---:B------:R-:W-:Y:S01]  /*1760*/  IMAD.SHL.U32 R229, R50.reuse, 0x20, RZ ;  /* 0x0000002032e57824 */ /* 0x040fe200078e00ff */
[----:B------:R-:W-:Y:S01]  /*1770*/  SHF.L.U64.HI R230, R50, 0x5, R51 ;  /* 0x0000000532e67819 */ /* 0x000fe20000010233 */
[----:B------:R-:W-:Y:S01]  /*1780*/  UMOV UR7, 0x400 ;  /* 0x0000040000077882 */ /* 0x000fe20000000000 */
[C---:B-----5:R-:W-:Y:S01]  /*1790*/  IMAD.SHL.U32 R232, R48.reuse, 0x20, RZ ;  /* 0x0000002030e87824 */ /* 0x060fe200078e00ff */
[----:B------:R-:W-:Y:S01]  /*17a0*/  SHF.L.U64.HI R231, R48, 0x5, R49 ;  /* 0x0000000530e77819 */ /* 0x000fe20000010231 */
[C---:B------:R-:W-:Y:S01]  /*17b0*/  IMAD.SHL.U32 R31, R228.reuse, 0x40, RZ ;  /* 0x00000040e41f7824 */ /* 0x040fe200078e00ff */
[----:B------:R-:W-:Y:S01]  /*17c0*/  SHF.R.U32.HI R225, RZ, 0x1, R228 ;  /* 0x00000001ffe17819 */ /* 0x000fe200000116e4 */
[----:B------:R-:W-:Y:S01]  /*17d0*/  IMAD.SHL.U32 R226, R228, 0x20, RZ ;  /* 0x00000020e4e27824 */ /* 0x000fe200078e00ff */
[----:B------:R-:W-:Y:S01]  /*17e0*/  MOV R170, 0x40 ;  /* 0x0000004000aa7802 */ /* 0x000fe20000000f00 */
[----:B------:R-:W-:-:S03]  /*17f0*/  IMAD.MOV.U32 R235, RZ, RZ, R227 ;  /* 0x000000ffffeb7224 */ /* 0x000fc600078e00e3 */
[----:B------:R-:W-:Y:S01]  /*1800*/  LOP3.LUT R226, R226, 0x7c00, RZ, 0xc0, !PT ;  /* 0x00007c00e2e27812 */ /* 0x000fe200078ec0ff */
[----:B-1----:R-:W1:Y:S01]  /*1810*/  MUFU.RCP R4, R4 ;  /* 0x0000000400047308 */ /* 0x002e620000001000 */
[----:B------:R-:W-:-:S06]  /*1820*/  ULEA UR6, UR6, UR7, 0x18 ;  /* 0x0000000706067291 */ /* 0x000fcc000f8ec0ff */
[----:B------:R-:W-:Y:S01]  /*1830*/  MOV R224, UR6 ;  /* 0x0000000600e07c02 */ /* 0x000fe20008000f00 */
[----:B-1----:R-:W-:-:S04]  /*1840*/  VIADD R4, R4, 0xffffffe ;  /* 0x0ffffffe04047836 */ /* 0x002fc80000000000 */
[----:B------:R-:W1:Y:S02]  /*1850*/  F2I.FTZ.U32.TRUNC.NTZ R5, R4 ;  /* 0x0000000400057305 */ /* 0x000e64000021f000 */
[----:B-1----:R-:W-:Y:S02]  /*1860*/  IMAD.MOV R0, RZ, RZ, -R5 ;  /* 0x000000ffff007224 */ /* 0x002fe400078e0a05 */
[----:B------:R-:W-:Y:S02]  /*1870*/  IMAD.MOV.U32 R4, RZ, RZ, RZ ;  /* 0x000000ffff047224 */ /* 0x000fe400078e00ff */
[----:B------:R-:W-:Y:S01]  /*1880*/  IMAD R7, R0, R6, RZ ;  /* 0x0000000600077224 */ /* 0x000fe200078e02ff */
[----:B------:R-:W-:-:S03]  /*1890*/  IABS R0, R26 ;  /* 0x0000001a00007213 */ /* 0x000fc60000000000 */
[----:B------:R-:W-:-:S04]  /*18a0*/  IMAD.HI.U32 R7, R5, R7, R4 ;  /* 0x0000000705077227 */ /* 0x000fc800078e0004 */
[----:B------:R-:W-:Y:S01]  /*18b0*/  IMAD.MOV.U32 R5, RZ, RZ, R0 ;  /* 0x000000ffff057224 */ /* 0x000fe200078e0000 */
[----:B------:R-:W-:-:S05]  /*18c0*/  IADD3 R0, PT, PT, RZ, -R8, RZ ;  /* 0x80000008ff007210 */ /* 0x000fca0007ffe0ff */
[----:B------:R-:W-:Y:S02]  /*18d0*/  IMAD.MOV.U32 R4, RZ, RZ, R0 ;  /* 0x000000ffff047224 */ /* 0x000fe400078e0000 */
[----:B------:R-:W-:-:S04]  /*18e0*/  IMAD.HI.U32 R0, R7, R5, RZ ;  /* 0x0000000507007227 */ /* 0x000fc800078e00ff */
[----:B------:R-:W-:Y:S01]  /*18f0*/  IMAD R5, R0, R4, R5 ;  /* 0x0000000400057224 */ /* 0x000fe200078e0205 */
[----:B------:R-:W-:-:S04]  /*1900*/  LOP3.LUT R4, R233, 0x38, RZ, 0xc0, !PT ;  /* 0x00000038e9047812 */ /* 0x000fc800078ec0ff */
[----:B------:R-:W-:Y:S02]  /*1910*/  ISETP.GT.U32.AND P1, PT, R6, R5, PT ;  /* 0x000000050600720c */ /* 0x000fe40003f24070 */
[----:B------:R-:W-:-:S04]  /*1920*/  IADD3 R8, P0, PT, R4, R9, RZ ;  /* 0x0000000904087210 */ /* 0x000fc80007f1e0ff */
[----:B------:R-:W-:-:S03]  /*1930*/  IADD3.X R9, PT, PT, RZ, R16, RZ, P0, !PT ;  /* 0x00000010ff097210 */ /* 0x000fc600007fe4ff */
[----:B------:R-:W-:-:S04]  /*1940*/  IMAD.WIDE.U32 R8, R14, R48, R8 ;  /* 0x000000300e087225 */ /* 0x000fc800078e0008 */
[----:B------:R-:W-:Y:S02]  /*1950*/  @!P1 IMAD.IADD R5, R5, 0x1, -R6 ;  /* 0x0000000105059824 */ /* 0x000fe400078e0a06 */
[----:B------:R-:W-:Y:S01]  /*1960*/  @!P1 VIADD R0, R0, 0x1 ;  /* 0x0000000100009836 */ /* 0x000fe20000000000 */
[----:B------:R-:W-:Y:S02]  /*1970*/  ISETP.NE.AND P1, PT, R15, RZ, PT ;  /* 0x000000ff0f00720c */ /* 0x000fe40003f25270 */
[----:B------:R-:W-:Y:S01]  /*1980*/  ISETP.GE.U32.AND P2, PT, R5, R6, PT ;  /* 0x000000060500720c */ /* 0x000fe20003f46070 */
[----:B------:R-:W-:Y:S01]  /*1990*/  IMAD R5, R20, R48, RZ ;  /* 0x0000003014057224 */ /* 0x000fe200078e02ff */
[----:B------:R-:W-:-:S03]  /*19a0*/  LOP3.LUT R6, R26, R15, RZ, 0x3c, !PT ;  /* 0x0000000f1a067212 */ /* 0x000fc600078e3cff */
[----:B------:R-:W-:Y:S01]  /*19b0*/  IMAD R16, R14, R49, R5 ;  /* 0x000000310e107224 */ /* 0x000fe200078e0205 */
[----:B------:R-:W-:Y:S01]  /*19c0*/  ISETP.GE.AND P0, PT, R6, RZ, PT ;  /* 0x000000ff0600720c */ /* 0x000fe20003f06270 */
[----:B------:R-:W-:Y:S01]  /*19d0*/  IMAD.MOV.U32 R5, RZ, RZ, RZ ;  /* 0x000000ffff057224 */ /* 0x000fe200078e00ff */
[----:B------:R-:W-:Y:S02]  /*19e0*/  SHF.R.U32.HI R14, RZ, 0x3, R228 ;  /* 0x00000003ff0e7819 */ /* 0x000fe400000116e4 */
[----:B------:R-:W-:Y:S01]  /*19f0*/  IADD3 R17, PT, PT, R9, R16, RZ ;  /* 0x0000001009117210 */ /* 0x000fe20007ffe0ff */
[----:B------:R-:W-:Y:S01]  /*1a00*/  IMAD.MOV.U32 R16, RZ, RZ, R8 ;  /* 0x000000ffff107224 */ /* 0x000fe200078e0008 */
[----:B------:R-:W-:Y:S01]  /*1a10*/  SHF.R.S32.HI R8, RZ, 0x1f, R26 ;  /* 0x0000001fff087819 */ /* 0x000fe2000001141a */
[----:B------:R-:W-:Y:S01]  /*1a20*/  @P2 VIADD R0, R0, 0x1 ;  /* 0x0000000100002836 */ /* 0x000fe20000000000 */
[----:B------:R-:W-:-:S05]  /*1a30*/  IADD3 R20, P2, PT, R4, R21, RZ ;  /* 0x0000001504147210 */ /* 0x000fca0007f5e0ff */
[----:B------:R-:W-:Y:S01]  /*1a40*/  @!P0 IMAD.MOV R0, RZ, RZ, -R0 ;  /* 0x000000ffff008224 */ /* 0x000fe200078e0a00 */
[----:B------:R-:W-:Y:S01]  /*1a50*/  @!P1 LOP3.LUT R0, RZ, R15, RZ, 0x33, !PT ;  /* 0x0000000fff009212 */ /* 0x000fe200078e33ff */
[----:B------:R-:W-:Y:S02]  /*1a60*/  IMAD.MOV.U32 R15, RZ, RZ, RZ ;  /* 0x000000ffff0f7224 */ /* 0x000fe400078e00ff */
[----:B------:R-:W-:Y:S02]  /*1a70*/  IMAD.X R21, RZ, RZ, R24, P2 ;  /* 0x000000ffff157224 */ /* 0x000fe400010e0618 */
[----:B------:R-:W-:-:S04]  /*1a80*/  IMAD.WIDE.U32 R24, R25, 0x40, R14 ;  /* 0x0000004019187825 */ /* 0x000fc800078e000e */
[----:B------:R-:W-:Y:S02]  /*1a90*/  IMAD R15, R51, R14, RZ ;  /* 0x0000000e330f7224 */ /* 0x000fe400078e02ff */
[-C--:B--2---:R-:W-:Y:S02]  /*1aa0*/  IMAD R11, R11, R252.reuse, RZ ;  /* 0x000000fc0b0b7224 */ /* 0x084fe400078e02ff */
[----:B------:R-:W-:-:S04]  /*1ab0*/  IMAD.WIDE.U32 R6, R10, R252, R4 ;  /* 0x000000fc0a067225 */ /* 0x000fc800078e0004 */
[----:B------:R-:W-:Y:S01]  /*1ac0*/  IMAD.IADD R5, R7, 0x1, R11 ;  /* 0x0000000107057824 */ /* 0x000fe200078e020b */
[----:B------:R-:W-:Y:S01]  /*1ad0*/  MOV R4, R6 ;  /* 0x0000000600047202 */ /* 0x000fe20000000f00 */
[----:B---3--:R-:W-:Y:S01]  /*1ae0*/  IMAD R7, R19, R26, RZ ;  /* 0x0000001a13077224 */ /* 0x008fe200078e02ff */
[C---:B----4-:R-:W-:Y:S01]  /*1af0*/  SHF.L.U64.HI R11, R2.reuse, 0x5, R3 ;  /* 0x00000005020b7819 */ /* 0x050fe20000010203 */
[C---:B------:R-:W-:Y:S01]  /*1b00*/  IMAD.SHL.U32 R6, R2.reuse, 0x10, RZ ;  /* 0x0000001002067824 */ /* 0x040fe200078e00ff */
[----:B------:R-:W-:Y:S01]  /*1b10*/  SHF.L.U32 R10, R2, 0x5, RZ ;  /* 0x00000005020a7819 */ /* 0x000fe200000006ff */
[----:B------:R-:W-:Y:S01]  /*1b20*/  IMAD R30, R18, R8, R7 ;  /* 0x00000008121e7224 */ /* 0x000fe200078e0207 */
[----:B------:R-:W-:Y:S01]  /*1b30*/  SHF.L.U64.HI R7, R2, 0x4, R3 ;  /* 0x0000000402077819 */ /* 0x000fe20000010203 */
[----:B------:R-:W-:-:S04]  /*1b40*/  IMAD.WIDE.U32 R8, R26, R18, R4 ;  /* 0x000000121a087225 */ /* 0x000fc800078e0004 */
[----:B------:R-:W-:-:S04]  /*1b50*/  IMAD.WIDE.U32 R4, R14, R50, R20 ;  /* 0x000000320e047225 */ /* 0x000fc800078e0014 */
[----:B------:R-:W-:Y:S01]  /*1b60*/  IMAD R21, R25, R2, RZ ;  /* 0x0000000219157224 */ /* 0x000fe200078e02ff */
[----:B------:R-:W-:Y:S01]  /*1b70*/  LEA R237, P0, R4, R22, 0x1 ;  /* 0x0000001604ed7211 */ /* 0x000fe200078008ff */
[----:B------:R-:W-:Y:S01]  /*1b80*/  IMAD.IADD R20, R5, 0x1, R15 ;  /* 0x0000000105147824 */ /* 0x000fe200078e020f */
[----:B------:R-:W-:Y:S01]  /*1b90*/  SHF.R.S32.HI R5, RZ, 0x1f, R0 ;  /* 0x0000001fff057819 */ /* 0x000fe20000011400 */
[----:B------:R-:W-:-:S03]  /*1ba0*/  IMAD.WIDE.U32 R26, R0, R32, R16 ;  /* 0x00000020001a7225 */ /* 0x000fc600078e0010 */
[----:B------:R-:W-:Y:S01]  /*1bb0*/  LEA.HI.X R236, R4, R23, R20, 0x1, P0 ;  /* 0x0000001704ec7211 */ /* 0x000fe200000f0c14 */
[----:B------:R-:W-:Y:S01]  /*1bc0*/  IMAD R0, R33, R0, RZ ;  /* 0x0000000021007224 */ /* 0x000fe200078e02ff */
[----:B------:R-:W-:Y:S01]  /*1bd0*/  MOV R4, R8 ;  /* 0x0000000800047202 */ /* 0x000fe20000000f00 */
[----:B------:R-:W-:-:S04]  /*1be0*/  IMAD.WIDE.U32 R10, R2, R24, R10 ;  /* 0x00000018020a7225 */ /* 0x000fc800078e000a */
[----:B------:R-:W-:Y:S01]  /*1bf0*/  IMAD R15, R3, R24, R21 ;  /* 0x00000018030f7224 */ /* 0x000fe200078e0215 */
[--C-:B------:R-:W-:Y:S01]  /*1c00*/  IADD3 R21, P1, P0, R8, R10, R6.reuse ;  /* 0x0000000a08157210 */ /* 0x100fe2000783e006 */
[----:B------:R-:W-:Y:S01]  /*1c10*/  IMAD.WIDE.U32 R18, R2, R24, R6 ;  /* 0x0000001802127225 */ /* 0x000fe200078e0006 */
[----:B------:R-:W-:-:S03]  /*1c20*/  IADD3 R6, P2, PT, R8, R10, RZ ;  /* 0x0000000a08067210 */ /* 0x000fc60007f5e0ff */
[----:B------:R-:W-:Y:S02]  /*1c30*/  IMAD R32, R5, R32, R0 ;  /* 0x0000002005207224 */ /* 0x000fe400078e0200 */
[----:B------:R-:W-:Y:S01]  /*1c40*/  IMAD.IADD R5, R9, 0x1, R30 ;  /* 0x0000000109057824 */ /* 0x000fe200078e021e */
[----:B------:R-:W-:Y:S01]  /*1c50*/  IADD3 R9, P3, PT, R8, R18, RZ ;  /* 0x0000001208097210 */ /* 0x000fe20007f7e0ff */
[----:B------:R-:W-:Y:S02]  /*1c60*/  IMAD.IADD R0, R15, 0x1, R11 ;  /* 0x000000010f007824 */ /* 0x000fe400078e020b */
[----:B------:R-:W-:Y:S01]  /*1c70*/  IMAD.WIDE.U32 R2, R2, R24, R4 ;  /* 0x0000001802027225 */ /* 0x000fe200078e0004 */
[C---:B------:R-:W-:Y:S02]  /*1c80*/  IADD3.X R18, PT, PT, R5.reuse, R15, R19, P3, !PT ;  /* 0x0000000f05127210 */ /* 0x040fe40001ffe413 */
[----:B------:R-:W-:Y:S01]  /*1c90*/  IADD3.X R25, PT, PT, R5, R0, R7, P1, P0 ;  /* 0x0000000005197210 */ /* 0x000fe20000fe0407 */
[----:B------:R-:W-:Y:S01]  /*1ca0*/  IMAD.X R7, R0, 0x1, R5, P2 ;  /* 0x0000000100077824 */ /* 0x000fe200010e0605 */
[----:B------:R-:W-:Y:S01]  /*1cb0*/  IADD3 R10, P0, PT, R229, R237, RZ ;  /* 0x000000ede50a7210 */ /* 0x000fe20007f1e0ff */
[----:B------:R-:W-:Y:S01]  /*1cc0*/  IMAD.IADD R15, R3, 0x1, R15 ;  /* 0x00000001030f7824 */ /* 0x000fe200078e020f */
[----:B------:R-:W-:-:S02]  /*1cd0*/  LEA R22, P3, R9, R12, 0x1 ;  /* 0x0000000c09167211 */ /* 0x000fc400078608ff */
[----:B------:R-:W-:Y:S01]  /*1ce0*/  LOP3.LUT R0, R233, 0x1c0, RZ, 0xc0, !PT ;  /* 0x000001c0e9007812 */ /* 0x000fe200078ec0ff */
[----:B------:R-:W-:Y:S01]  /*1cf0*/  IMAD.X R11, R230, 0x1, R236, P0 ;  /* 0x00000001e60b7824 */ /* 0x000fe200000e06ec */
[----:B------:R-:W-:Y:S02]  /*1d00*/  LEA.HI.X R23, R9, R13, R18, 0x1, P3 ;  /* 0x0000000d09177211 */ /* 0x000fe400018f0c12 */
[----:B------:R-:W-:Y:S02]  /*1d10*/  IADD3 R8, P0, PT, R10, R229, RZ ;  /* 0x000000e50a087210 */ /* 0x000fe40007f1e0ff */
[----:B------:R-:W-:Y:S02]  /*1d20*/  LEA R18, P1, R6, R12, 0x1 ;  /* 0x0000000c06127211 */ /* 0x000fe400078208ff */
[----:B------:R-:W-:Y:S01]  /*1d30*/  LOP3.LUT R0, R0, 0x38, R228, 0xf8, !PT ;  /* 0x0000003800007812 */ /* 0x000fe200078ef8e4 */
[----:B------:R-:W-:Y:S01]  /*1d40*/  IMAD.X R9, R11, 0x1, R230, P0 ;  /* 0x000000010b097824 */ /* 0x000fe200000e06e6 */
[----:B------:R-:W-:-:S02]  /*1d50*/  LEA.HI.X R19, R6, R13, R7, 0x1, P1 ;  /* 0x0000000d06137211 */ /* 0x000fc400008f0c07 */
[-C--:B------:R-:W-:Y:S02]  /*1d60*/  IADD3 R6, P0, PT, R8, R229.reuse, RZ ;  /* 0x000000e508067210 */ /* 0x080fe40007f1e0ff */
[----:B------:R-:W-:Y:S02]  /*1d70*/  LEA R16, P2, R2, R12, 0x1 ;  /* 0x0000000c02107211 */ /* 0x000fe400078408ff */
[----:B------:R-:W-:Y:S01]  /*1d80*/  LOP3.LUT R0, R0, 0x38, R233, 0x78, !PT ;  /* 0x0000003800007812 */ /* 0x000fe200078e78e9 */
[--C-:B------:R-:W-:Y:S01]  /*1d90*/  IMAD.X R7, R9, 0x1, R230.reuse, P0 ;  /* 0x0000000109077824 */ /* 0x100fe200000e06e6 */
[----:B------:R-:W-:Y:S02]  /*1da0*/  IADD3 R4, P0, PT, R6, R229, RZ ;  /* 0x000000e506047210 */ /* 0x000fe40007f1e0ff */
[----:B------:R-:W-:Y:S02]  /*1db0*/  LEA.HI.X R17, R2, R13, R15, 0x1, P2 ;  /* 0x0000000d02117211 */ /* 0x000fe400010f0c0f */
[----:B------:R-:W-:Y:S01]  /*1dc0*/  LOP3.LUT R0, R0, 0x1e00, R233, 0xf8, !PT ;  /* 0x00001e0000007812 */ /* 0x000fe200078ef8e9 */
[----:B------:R-:W-:Y:S01]  /*1dd0*/  IMAD.X R5, R7, 0x1, R230, P0 ;  /* 0x0000000107057824 */ /* 0x000fe200000e06e6 */
[----:B------:R-:W-:-:S02]  /*1de0*/  IADD3 R2, P0, PT, R4, R229, RZ ;  /* 0x000000e504027210 */ /* 0x000fc40007f1e0ff */
[----:B------:R-:W-:Y:S02]  /*1df0*/  LEA R0, R0, R224, 0x1 ;  /* 0x000000e000007211 */ /* 0x000fe400078e08ff */
[----:B------:R-:W-:Y:S01]  /*1e00*/  LEA R20, P1, R21, R12, 0x1 ;  /* 0x0000000c15147211 */ /* 0x000fe200078208ff */
[----:B------:R-:W-:Y:S01]  /*1e10*/  IMAD.X R3, R5, 0x1, R230, P0 ;  /* 0x0000000105037824 */ /* 0x000fe200000e06e6 */
[----:B------:R-:W-:Y:S01]  /*1e20*/  IADD3 R12, P0, PT, R2, R229, RZ ;  /* 0x000000e5020c7210 */ /* 0x000fe20007f1e0ff */
[----:B------:R-:W-:Y:S01]  /*1e30*/  @!PT LDS RZ, [RZ] ;  /* 0x00000000fffff984 */ /* 0x000fe20000000800 */
[----:B------:R-:W-:Y:S01]  /*1e40*/  @!PT LDS RZ, [RZ] ;  /* 0x00000000fffff984 */ /* 0x000fe20000000800 */
[----:B------:R-:W-:Y:S01]  /*1e50*/  @!PT LDS RZ, [RZ] ;  /* 0x00000000fffff984 */ /* 0x000fe20000000800 */
[----:B------:R1:W-:Y:S01]  /*1e60*/  LDGSTS.E.BYPASS.LTC128B.128 [R0], desc[UR4][R16.64] ;  /* 0x0000000010007fae */ /* 0x0003e2000b981a04 */
[----:B------:R-:W-:-:S03]  /*1e70*/  LEA.HI.X R21, R21, R13, R25, 0x1, P1 ;  /* 0x0000000d15157211 */ /* 0x000fc600008f0c19 */
[----:B------:R2:W-:Y:S01]  /*1e80*/  LDGSTS.E.BYPASS.LTC128B.128 [R0+0x800], desc[UR4][R22.64] ;  /* 0x0080000016007fae */ /* 0x0005e2000b981a04 */
[----:B------:R-:W-:-:S03]  /*1e90*/  IMAD.X R13, R3, 0x1, R230, P0 ;  /* 0x00000001030d7824 */ /* 0x000fc600000e06e6 */
[----:B------:R3:W-:Y:S04]  /*1ea0*/  LDGSTS.E.BYPASS.LTC128B.128 [R0+0x1000], desc[UR4][R18.64] ;  /* 0x0100000012007fae */ /* 0x0007e8000b981a04 */
[----:B------:R4:W-:Y:S01]  /*1eb0*/  LDGSTS.E.BYPASS.LTC128B.128 [R0+0x1800], desc[UR4][R20.64] ;  /* 0x0180000014007fae */ /* 0x0009e2000b981a04 */
[----:B-1----:R-:W-:Y:S01]  /*1ec0*/  MOV R16, R237 ;  /* 0x000000ed00107202 */ /* 0x002fe20000000f00 */
[----:B------:R-:W-:Y:S01]  /*1ed0*/  IMAD.MOV.U32 R17, RZ, RZ, R236 ;  /* 0x000000ffff117224 */ /* 0x000fe200078e00ec */
[----:B--2---:R-:W-:Y:S01]  /*1ee0*/  IADD3 R23, PT, PT, R27, R32, RZ ;  /* 0x000000201b177210 */ /* 0x004fe20007ffe0ff */
[----:B------:R-:W-:-:S03]  /*1ef0*/  IMAD.MOV.U32 R22, RZ, RZ, R26 ;  /* 0x000000ffff167224 */ /* 0x000fc600078e001a */
[----:B------:R1:W-:Y:S01]  /*1f00*/  LDGSTS.E.BYPASS.LTC128B.128 [R0+0x2000], desc[UR4][R16.64] ;  /* 0x0200000010007fae */ /* 0x0003e2000b981a04 */
[----:B---3--:R-:W-:-:S03]  /*1f10*/  IADD3 R18, P0, PT, R12, R229, RZ ;  /* 0x000000e50c127210 */ /* 0x008fc60007f1e0ff */
[----:B------:R2:W-:Y:S02]  /*1f20*/  LDGSTS.E.BYPASS.LTC128B.128 [R0+0x2800], desc[UR4][R10.64] ;  /* 0x028000000a007fae */ /* 0x0005e4000b981a04 */
[--C-:B------:R-:W-:Y:S01]  /*1f30*/  IMAD.X R19, R13, 0x1, R230.reuse, P0 ;  /* 0x000000010d137824 */ /* 0x100fe200000e06e6 */
[-C--:B----4-:R-:W-:Y:S01]  /*1f40*/  IADD3 R20, P0, PT, R18, R229.reuse, RZ ;  /* 0x000000e512147210 */ /* 0x090fe20007f1e0ff */
[----:B------:R3:W-:Y:S04]  /*1f50*/  LDGSTS.E.BYPASS.LTC128B.128 [R0+0x3000], desc[UR4][R8.64] ;  /* 0x0300000008007fae */ /* 0x0007e8000b981a04 */
[----:B------:R-:W-:Y:S01]  /*1f60*/  IMAD.X R21, R19, 0x1, R230, P0 ;  /* 0x0000000113157824 */ /* 0x000fe200000e06e6 */
[----:B------:R4:W-:Y:S04]  /*1f70*/  LDGSTS.E.BYPASS.LTC128B.128 [R0+0x3800], desc[UR4][R6.64] ;  /* 0x0380000006007fae */ /* 0x0009e8000b981a04 */
[----:B------:R-:W-:Y:S04]  /*1f80*/  LDGSTS.E.BYPASS.LTC128B.128 [R0+0x4000], desc[UR4][R4.64] ;  /* 0x0400000004007fae */ /* 0x000fe8000b981a04 */
[----:B------:R4:W-:Y:S04]  /*1f90*/  LDGSTS.E.BYPASS.LTC128B.128 [R0+0x4800], desc[UR4][R2.64] ;  /* 0x0480000002007fae */ /* 0x0009e8000b981a04 */
[----:B------:R-:W-:Y:S01]  /*1fa0*/  LDGSTS.E.BYPASS.LTC128B.128 [R0+0x5000], desc[UR4][R12.64] ;  /* 0x050000000c007fae */ /* 0x000fe2000b981a04 */
[----:B-1----:R-:W-:-:S03]  /*1fb0*/  IADD3 R16, P0, PT, R20, R229, RZ ;  /* 0x000000e514107210 */ /* 0x002fc60007f1e0ff */
[----:B------:R-:W-:Y:S02]  /*1fc0*/  LDGSTS.E.BYPASS.LTC128B.128 [R0+0x5800], desc[UR4][R18.64] ;  /* 0x0580000012007fae */ /* 0x000fe4000b981a04 */
[--C-:B------:R-:W-:Y:S01]  /*1fd0*/  IMAD.X R17, R21, 0x1, R230.reuse, P0 ;  /* 0x0000000115117824 */ /* 0x100fe200000e06e6 */
[-C--:B--2---:R-:W-:Y:S01]  /*1fe0*/  IADD3 R10, P0, PT, R16, R229.reuse, RZ ;  /* 0x000000e5100a7210 */ /* 0x084fe20007f1e0ff */
[----:B------:R-:W-:Y:S04]  /*1ff0*/  LDGSTS.E.BYPASS.LTC128B.128 [R0+0x6000], desc[UR4][R20.64] ;  /* 0x0600000014007fae */ /* 0x000fe8000b981a04 */
[----:B------:R-:W-:Y:S01]  /*2000*/  IMAD.X R11, R17, 0x1, R230, P0 ;  /* 0x00000001110b7824 */ /* 0x000fe200000e06e6 */
[-C--:B---3--:R-:W-:Y:S01]  /*2010*/  IADD3 R8, P0, PT, R10, R229.reuse, RZ ;  /* 0x000000e50a087210 */ /* 0x088fe20007f1e0ff */
[----:B------:R1:W-:Y:S03]  /*2020*/  LDGSTS.E.BYPASS.LTC128B.128 [R0+0x6800], desc[UR4][R16.64] ;  /* 0x0680000010007fae */ /* 0x0003e6000b981a04 */
[----:B------:R-:W-:Y:S01]  /*2030*/  IADD3.X R9, PT, PT, R11, R230, RZ, P0, !PT ;  /* 0x000000e60b097210 */ /* 0x000fe200007fe4ff */
[----:B------:R2:W-:Y:S01]  /*2040*/  LDGSTS.E.BYPASS.LTC128B.128 [R0+0x7000], desc[UR4][R10.64] ;  /* 0x070000000a007fae */ /* 0x0005e2000b981a04 */
[----:B----4-:R-:W-:-:S03]  /*2050*/  IADD3 R6, P0, PT, R8, R229, RZ ;  /* 0x000000e508067210 */ /* 0x010fc60007f1e0ff */
[----:B------:R3:W-:Y:S01]  /*2060*/  LDGSTS.E.BYPASS.LTC128B.128 [R0+0x7800], desc[UR4][R8.64] ;  /* 0x0780000008007fae */ /* 0x0007e2000b981a04 */
[----:B------:R-:W-:-:S04]  /*2070*/  IMAD.WIDE.U32 R2, R14, R48, R22 ;  /* 0x000000300e027225 */ /* 0x000fc800078e0016 */
[----:B------:R-:W-:Y:S01]  /*2080*/  IMAD R14, R49, R14, RZ ;  /* 0x0000000e310e7224 */ /* 0x000fe200078e02ff */
[----:B------:R-:W-:Y:S01]  /*2090*/  LEA R239, P1, R2, R34, 0x1 ;  /* 0x0000002202ef7211 */ /* 0x000fe200078208ff */
[----:B------:R-:W-:Y:S01]  /*20a0*/  IMAD.X R7, R9, 0x1, R230, P0 ;  /* 0x0000000109077824 */ /* 0x000fe200000e06e6 */
[----:B------:R-:W-:Y:S01]  /*20b0*/  IADD3 R4, P0, PT, R6, R229, RZ ;  /* 0x000000e506047210 */ /* 0x000fe20007f1e0ff */
[----:B------:R-:W-:-:S03]  /*20c0*/  IMAD.IADD R3, R3, 0x1, R14 ;  /* 0x0000000103037824 */ /* 0x000fc600078e020e */
[----:B------:R4:W-:Y:S01]  /*20d0*/  LDGSTS.E.BYPASS.LTC128B.128 [R0+0x8000], desc[UR4][R6.64] ;  /* 0x0800000006007fae */ /* 0x0009e2000b981a04 */
[----:B------:R-:W-:Y:S01]  /*20e0*/  IMAD.X R5, R7, 0x1, R230, P0 ;  /* 0x0000000107057824 */ /* 0x000fe200000e06e6 */
[----:B------:R-:W-:Y:S02]  /*20f0*/  LEA.HI.X R238, R2, R35, R3, 0x1, P1 ;  /* 0x0000002302ee7211 */ /* 0x000fe400008f0c03 */
[----:B------:R-:W-:Y:S02]  /*2100*/  IADD3 R2, P0, PT, R4, R229, RZ ;  /* 0x000000e504027210 */ /* 0x000fe40007f1e0ff */
[----:B------:R4:W-:Y:S01]  /*2110*/  LDGSTS.E.BYPASS.LTC128B.128 [R0+0x8800], desc[UR4][R4.64] ;  /* 0x0880000004007fae */ /* 0x0009e2000b981a04 */
[----:B-1----:R-:W-:Y:S02]  /*2120*/  LOP3.LUT R16, R31, 0x400, RZ, 0xc0, !PT ;  /* 0x000004001f107812 */ /* 0x002fe400078ec0ff */
[----:B------:R-:W-:Y:S01]  /*2130*/  IADD3.X R3, PT, PT, R5, R230, RZ, P0, !PT ;  /* 0x000000e605037210 */ /* 0x000fe200007fe4ff */
[----:B--2---:R-:W-:-:S04]  /*2140*/  IMAD.MOV.U32 R11, RZ, RZ, R238 ;  /* 0x000000ffff0b7224 */ /* 0x004fc800078e00ee */
[----:B------:R1:W-:Y:S01]  /*2150*/  LDGSTS.E.BYPASS.LTC128B.128 [R0+0x9000], desc[UR4][R2.64] ;  /* 0x0900000002007fae */ /* 0x0003e2000b981a04 */
[----:B---3--:R-:W-:-:S05]  /*2160*/  IADD3 R8, P0, PT, R2, R229, RZ ;  /* 0x000000e502087210 */ /* 0x008fca0007f1e0ff */
[----:B------:R-:W-:-:S05]  /*2170*/  IMAD.X R9, R3, 0x1, R230, P0 ;  /* 0x0000000103097824 */ /* 0x000fca00000e06e6 */
[----:B------:R2:W-:Y:S01]  /*2180*/  LDGSTS.E.BYPASS.LTC128B.128 [R0+0x9800], desc[UR4][R8.64] ;  /* 0x0980000008007fae */ /* 0x0005e2000b981a04 */
[----:B----4-:R-:W-:-:S03]  /*2190*/  IADD3 R6, P0, PT, R232, R239, RZ ;  /* 0x000000efe8067210 */ /* 0x010fc60007f1e0ff */
[----:B------:R-:W0:Y:S01]  /*21a0*/  LDGDEPBAR ;  /* 0x00000000000079af */ /* 0x000e220000000000 */
[----:B------:R-:W-:Y:S02]  /*21b0*/  IADD3.X R7, PT, PT, R231, R238, RZ, P0, !PT ;  /* 0x000000eee7077210 */ /* 0x000fe400007fe4ff */
[----:B------:R-:W-:-:S05]  /*21c0*/  IADD3 R4, P0, PT, R6, R232, RZ ;  /* 0x000000e806047210 */ /* 0x000fca0007f1e0ff */
[----:B------:R-:W-:Y:S01]  /*21d0*/  IMAD.X R5, R7, 0x1, R231, P0 ;  /* 0x0000000107057824 */ /* 0x000fe200000e06e7 */
[----:B-1----:R-:W-:Y:S02]  /*21e0*/  LOP3.LUT R3, R31, 0x1c0, RZ, 0xc0, !PT ;  /* 0x000001c01f037812 */ /* 0x002fe400078ec0ff */
[----:B------:R-:W-:Y:S02]  /*21f0*/  IADD3 R2, P0, PT, R4, R232, RZ ;  /* 0x000000e804027210 */ /* 0x000fe40007f1e0ff */
[----:B------:R-:W-:Y:S02]  /*2200*/  LOP3.LUT R3, R3, 0x8, R228, 0xf8, !PT ;  /* 0x0000000803037812 */ /* 0x000fe400078ef8e4 */
[----:B--2---:R-:W-:Y:S01]  /*2210*/  LOP3.LUT R8, R225, 0x8, RZ, 0xc0, !PT ;  /* 0x00000008e1087812 */ /* 0x004fe200078ec0ff */
[----:B------:R-:W-:-:S08]  /*2220*/  DEPBAR.LE SB0, 0x0 ;  /* 0x000080000000791a */ /* 0x000fd00000000000 */
[----:B------:R-:W-:Y:S05]  /*2230*/  WARPSYNC.ALL ;  /* 0x0000000000007948 */ /* 0x000fea0003800000 */
[----:B------:R-:W-:Y:S01]  /*2240*/  LOP3.LUT R9, R3, 0x38, R233, 0x78, !PT ;  /* 0x0000003803097812 */ /* 0x000fe200078e78e9 */
[----:B------:R-:W-:Y:S01]  /*2250*/  IMAD.X R3, R5, 0x1, R231, P0 ;  /* 0x0000000105037824 */ /* 0x000fe200000e06e7 */
[----:B------:R-:W-:Y:S01]  /*2260*/  LOP3.LUT R10, R8, 0x1c0, R31, 0xf8, !PT ;  /* 0x000001c0080a7812 */ /* 0x000fe200078ef81f */
[----:B------:R-:W-:Y:S01]  /*2270*/  BSSY.RECONVERGENT B1, `(.L_x_4893) ;  /* 0x00001ae000017945 */ /* 0x000fe20003800200 */
[----:B------:R-:W-:Y:S01]  /*2280*/  BAR.SYNC.DEFER_BLOCKING 0x0 ;  /* 0x0000000000007b1d */ /* 0x000fe20000010000 */
[----:B------:R-:W-:Y:S01]  /*2290*/  IADD3 R8, P0, PT, R2, R232, RZ ;  /* 0x000000e802087210 */ /* 0x000fe20007f1e0ff */
[----:B------:R-:W-:Y:S01]  /*22a0*/  IMAD R16, R9, 0x2, R16 ;  /* 0x0000000209107824 */ /* 0x000fe200078e0210 */
[----:B------:R-:W-:-:S02]  /*22b0*/  LOP3.LUT R233, R10, 0x38, R233, 0x78, !PT ;  /* 0x000000380ae97812 */ /* 0x000fc400078e78e9 */
[----:B------:R-:W-:Y:S01]  /*22c0*/  MOV R10, R239 ;  /* 0x000000ef000a7202 */ /* 0x000fe20000000f00 */
[----:B------:R-:W-:Y:S01]  /*22d0*/  IMAD.X R9, R3, 0x1, R231, P0 ;  /* 0x0000000103097824 */ /* 0x000fe200000e06e7 */
[----:B------:R-:W-:-:S05]  /*22e0*/  IADD3 R14, P0, PT, R8, R232, RZ ;  /* 0x000000e8080e7210 */ /* 0x000fca0007f1e0ff */
[----:B------:R-:W-:Y:S01]  /*22f0*/  IMAD.X R15, R9, 0x1, R231, P0 ;  /* 0x00000001090f7824 */ /* 0x000fe200000e06e7 */
[----:B------:R-:W-:-:S04]  /*2300*/  IADD3 R12, P0, PT, R14, R232, RZ ;  /* 0x000000e80e0c7210 */ /* 0x000fc80007f1e0ff */
[----:B------:R-:W-:Y:S01]  /*2310*/  IADD3.X R13, PT, PT, R15, R231, RZ, P0, !PT ;  /* 0x000000e70f0d7210 */ /* 0x000fe200007fe4ff */
[----:B------:R-:W-:Y:S01]  /*2320*/  @!PT LDS RZ, [RZ] ;  /* 0x00000000fffff984 */ /* 0x000fe20000000800 */
[----:B------:R-:W-:Y:S01]  /*2330*/  @!PT LDS RZ, [RZ] ;  /* 0x00000000fffff984 */ /* 0x000fe20000000800 */
[----:B------:R-:W-:Y:S01]  /*2340*/  @!PT LDS RZ, [RZ] ;  /* 0x00000000fffff984 */ /* 0x000fe20000000800 */
[----:B------:R1:W-:Y:S04]  /*2350*/  LDGSTS.E.BYPASS.LTC128B.128 [R0+0xa000], desc[UR4][R10.64] ;  /* 0x0a0000000a007fae */ /* 0x0003e8000b981a04 */
[----:B------:R2:W-:Y:S04]  /*2360*/  LDGSTS.E.BYPASS.LTC128B.128 [R0+0xa800], desc[UR4][R6.64] ;  /* 0x0a80000006007fae */ /* 0x0005e8000b981a04 */
[----:B------:R3:W-:Y:S04]  /*2370*/  LDGSTS.E.BYPASS.LTC128B.128 [R0+0xb000], desc[UR4][R4.64] ;  /* 0x0b00000004007fae */ /* 0x0007e8000b981a04 */
[----:B------:R4:W-:Y:S04]  /*2380*/  LDGSTS.E.BYPASS.LTC128B.128 [R0+0xb800], desc[UR4][R2.64] ;  /* 0x0b80000002007fae */ /* 0x0009e8000b981a04 */
[----:B------:R5:W-:Y:S04]  /*2390*/  LDGSTS.E.BYPASS.LTC128B.128 [R0+0xc000], desc[UR4][R8.64] ;  /* 0x0c00000008007fae */ /* 0x000be8000b981a04 */
[----:B------:R-:W-:Y:S04]  /*23a0*/  LDGSTS.E.BYPASS.LTC128B.128 [R0+0xc800], desc[UR4][R14.64] ;  /* 0x0c8000000e007fae */ /* 0x000fe8000b981a04 */
[----:B------:R-:W-:Y:S01]  /*23b0*/  LDGSTS.E.BYPASS.LTC128B.128 [R0+0xd000], desc[UR4][R12.64] ;  /* 0x0d0000000c007fae */ /* 0x000fe2000b981a04 */
        /* <DEDUP_REMOVED lines=8> */
[----:B----4-:R-:W-:-:S04]  /*2440*/  IADD3 R2, P0, PT, R4, R232, RZ ;  /* 0x000000e804027210 */ /* 0x010fc80007f1e0ff */
[----:B------:R-:W-:Y:S01]  /*2450*/  IADD3.X R3, PT, PT, R5, R231, RZ, P0, !PT ;  /* 0x000000e705037210 */ /* 0x000fe200007fe4ff */
[----:B------:R-:W-:Y:S01]  /*2460*/  LDGSTS.E.BYPASS.LTC128B.128 [R0+0xe800], desc[UR4][R4.64] ;  /* 0x0e80000004007fae */ /* 0x000fe2000b981a04 */
[----:B-----5:R-:W-:-:S03]  /*2470*/  IADD3 R8, P0, PT, R2, R232, RZ ;  /* 0x000000e802087210 */ /* 0x020fc60007f1e0ff */
[----:B------:R2:W-:Y:S02]  /*2480*/  LDGSTS.E.BYPASS.LTC128B.128 [R0+0xf000], desc[UR4][R2.64] ;  /* 0x0f00000002007fae */ /* 0x0005e4000b981a04 */
[----:B------:R-:W-:-:S05]  /*2490*/  IMAD.X R9, R3, 0x1, R231, P0 ;  /* 0x0000000103097824 */ /* 0x000fca00000e06e7 */
[----:B------:R3:W-:Y:S01]  /*24a0*/  LDGSTS.E.BYPASS.LTC128B.128 [R0+0xf800], desc[UR4][R8.64] ;  /* 0x0f80000008007fae */ /* 0x0007e2000b981a04 */
[----:B-1----:R-:W-:-:S05]  /*24b0*/  IADD3 R6, P0, PT, R8, R232, RZ ;  /* 0x000000e808067210 */ /* 0x002fca0007f1e0ff */
[----:B------:R-:W-:-:S05]  /*24c0*/  IMAD.X R7, R9, 0x1, R231, P0 ;  /* 0x0000000109077824 */ /* 0x000fca00000e06e7 */
[----:B------:R1:W-:Y:S01]  /*24d0*/  LDGSTS.E.BYPASS.LTC128B.128 [R0+0x10000], desc[UR4][R6.64] ;  /* 0x1000000006007fae */ /* 0x0003e2000b981a04 */
[----:B--2---:R-:W-:-:S04]  /*24e0*/  IADD3 R2, P0, PT, R6, R232, RZ ;  /* 0x000000e806027210 */ /* 0x004fc80007f1e0ff */
[----:B------:R-:W-:Y:S02]  /*24f0*/  IADD3.X R3, PT, PT, R7, R231, RZ, P0, !PT ;  /* 0x000000e707037210 */ /* 0x000fe400007fe4ff */
[----:B------:R-:W-:Y:S02]  /*2500*/  IADD3 R4, P0, PT, R2, R232, RZ ;  /* 0x000000e802047210 */ /* 0x000fe40007f1e0ff */
[----:B---3--:R-:W-:Y:S01]  /*2510*/  LOP3.LUT R8, R226, 0x200, R31, 0xf8, !PT ;  /* 0x00000200e2087812 */ /* 0x008fe200078ef81f */
[----:B------:R2:W-:Y:S01]  /*2520*/  LDGSTS.E.BYPASS.LTC128B.128 [R0+0x10800], desc[UR4][R2.64] ;  /* 0x1080000002007fae */ /* 0x0005e2000b981a04 */
[----:B------:R-:W-:Y:S02]  /*2530*/  IMAD.MOV.U32 R31, RZ, RZ, 0x20 ;  /* 0x00000020ff1f7424 */ /* 0x000fe400078e00ff */
[----:B------:R-:W-:Y:S01]  /*2540*/  IMAD.X R5, R3, 0x1, R231, P0 ;  /* 0x0000000103057824 */ /* 0x000fe200000e06e7 */
[----:B------:R-:W-:-:S04]  /*2550*/  LOP3.LUT R8, R8, R233, RZ, 0xfc, !PT ;  /* 0x000000e908087212 */ /* 0x000fc800078efcff */
[----:B------:R-:W-:Y:S01]  /*2560*/  LEA R30, R8, R224, 0x1 ;  /* 0x000000e0081e7211 */ /* 0x000fe200078e08ff */
[----:B------:R-:W-:Y:S01]  /*2570*/  LDGSTS.E.BYPASS.LTC128B.128 [R0+0x11000], desc[UR4][R4.64] ;  /* 0x1100000004007fae */ /* 0x000fe2000b981a04 */
[----:B-1----:R-:W-:-:S04]  /*2580*/  IADD3 R6, P0, PT, R4, R232, RZ ;  /* 0x000000e804067210 */ /* 0x002fc80007f1e0ff */
[----:B------:R-:W-:Y:S01]  /*2590*/  R2P PR, R228, 0x6 ;  /* 0x00000006e4007804 */ /* 0x000fe20000000000 */
[----:B------:R-:W-:-:S04]  /*25a0*/  IMAD.X R7, R5, 0x1, R231, P0 ;  /* 0x0000000105077824 */ /* 0x000fc800000e06e7 */
[----:B------:R-:W-:Y:S01]  /*25b0*/  SEL R31, R31, 0xffffffe0, !P1 ;  /* 0xffffffe01f1f7807 */ /* 0x000fe20004800000 */
[----:B--2---:R-:W-:Y:S01]  /*25c0*/  IMAD.IADD R2, R224, 0x1, R16 ;  /* 0x00000001e0027824 */ /* 0x004fe200078e0210 */
[----:B------:R1:W-:Y:S01]  /*25d0*/  LDGSTS.E.BYPASS.LTC128B.128 [R0+0x11800], desc[UR4][R6.64] ;  /* 0x1180000006007fae */ /* 0x0003e2000b981a04 */
[----:B------:R-:W-:Y:S02]  /*25e0*/  SEL R170, R170, 0xffffffc0, !P2 ;  /* 0xffffffc0aaaa7807 */ /* 0x000fe40005000000 */
[C---:B------:R-:W-:Y:S01]  /*25f0*/  IMAD.IADD R3, R31.reuse, 0x1, R2 ;  /* 0x000000011f037824 */ /* 0x040fe200078e0202 */
[----:B------:R-:W-:Y:S04]  /*2600*/  LDSM.16.M88.4 R36, [R2+0x2000] ;  /* 0x002000000224783b */ /* 0x000fe80000000200 */
[----:B------:R-:W-:Y:S04]  /*2610*/  LDSM.16.M88.4 R24, [R2+0x3000] ;  /* 0x003000000218783b */ /* 0x000fe80000000200 */
[----:B------:R-:W-:Y:S04]  /*2620*/  LDSM.16.M88.4 R20, [R2+0x3800] ;  /* 0x003800000214783b */ /* 0x000fe80000000200 */
[----:B------:R-:W-:Y:S04]  /*2630*/  LDSM.16.M88.4 R16, [R2+0x4000] ;  /* 0x004000000210783b */ /* 0x000fe80000000200 */
[----:B------:R-:W-:Y:S04]  /*2640*/  LDSM.16.M88.4 R32, [R2+0x2800] ;  /* 0x002800000220783b */ /* 0x000fe80000000200 */
[----:B------:R-:W-:Y:S04]  /*2650*/  LDSM.16.M88.4 R8, [R2+0x5000] ;  /* 0x005000000208783b */ /* 0x000fe80000000200 */
[----:B-1----:R-:W1:Y:S04]  /*2660*/  LDSM.16.M88.4 R4, [R30] ;  /* 0x000000001e04783b */ /* 0x002e680000000200 */
[----:B------:R-:W2:Y:S04]  /*2670*/  LDSM.16.M88.4 R12, [R2+0x4800] ;  /* 0x00480000020c783b */ /* 0x000ea80000000200 */
[----:B------:R-:W3:Y:S04]  /*2680*/  LDSM.16.M88.4 R40, [R2+0x5800] ;  /* 0x005800000228783b */ /* 0x000ee80000000200 */
[----:B------:R-:W4:Y:S04]  /*2690*/  LDSM.16.M88.4 R52, [R2+0x6000] ;  /* 0x006000000234783b */ /* 0x000f280000000200 */
[----:B------:R-:W5:Y:S04]  /*26a0*/  LDSM.16.M88.4 R56, [R2+0x7000] ;  /* 0x007000000238783b */ /* 0x000f680000000200 */
[----:B------:R-:W-:Y:S04]  /*26b0*/  LDSM.16.M88.4 R44, [R2+0x6800] ;  /* 0x00680000022c783b */ /* 0x000fe80000000200 */
[----:B------:R-:W0:Y:S01]  /*26c0*/  LDGDEPBAR ;  /* 0x00000000000079af */ /* 0x000e220000000000 */
[C---:B-1----:R-:W-:Y:S08]  /*26d0*/  HMMA.16816.F32 R140, R4.reuse, R36, RZ ;  /* 0x00000024048c723c */ /* 0x042ff000000018ff */
[C---:B------:R-:W-:Y:S01]  /*26e0*/  HMMA.16816.F32 R132, R4.reuse, R38, RZ ;  /* 0x000000260484723c */ /* 0x040fe200000018ff */
[----:B------:R-:W1:Y:S07]  /*26f0*/  LDSM.16.M88.4 R36, [R2+0x7800] ;  /* 0x007800000224783b */ /* 0x000e6e0000000200 */
        /* <DEDUP_REMOVED lines=11> */
[----:B------:R3:W1:Y:S07]  /*27b0*/  LDSM.16.M88.4 R32, [R2+0x9800] ;  /* 0x009800000220783b */ /* 0x00066e0000000200 */
[----:B------:R-:W-:Y:S01]  /*27c0*/  HMMA.16816.F32 R92, R4, R8, RZ ;  /* 0x00000008045c723c */ /* 0x000fe200000018ff */
[----:B------:R-:W-:-:S07]  /*27d0*/  IMAD.IADD R8, R31, 0x1, R30 ;  /* 0x000000011f087824 */ /* 0x000fce00078e021e */
[C---:B--2---:R-:W-:Y:S08]  /*27e0*/  HMMA.16816.F32 R100, R4.reuse, R12, RZ ;  /* 0x0000000c0464723c */ /* 0x044ff000000018ff */
[----:B------:R-:W-:Y:S01]  /*27f0*/  HMMA.16816.F32 R96, R4, R14, RZ ;  /* 0x0000000e0460723c */ /* 0x000fe200000018ff */
[----:B------:R-:W-:Y:S01]  /*2800*/  LDSM.16.M88.4 R12, [R8] ;  /* 0x00000000080c783b */ /* 0x000fe20000000200 */
[----:B---3--:R-:W-:-:S06]  /*2810*/  IMAD.IADD R2, R170, 0x1, R2 ;  /* 0x00000001aa027824 */ /* 0x008fcc00078e0202 */
[C---:B------:R-:W-:Y:S08]  /*2820*/  HMMA.16816.F32 R84, R4.reuse, R40, RZ ;  /* 0x000000280454723c */ /* 0x040ff000000018ff */
[C---:B------:R-:W-:Y:S01]  /*2830*/  HMMA.16816.F32 R76, R4.reuse, R42, RZ ;  /* 0x0000002a044c723c */ /* 0x040fe200000018ff */
[----:B------:R-:W2:Y:S07]  /*2840*/  LDSM.16.M88.4 R40, [R3+0x3800] ;  /* 0x003800000328783b */ /* 0x000eae0000000200 */
[C---:B----4-:R-:W-:Y:S08]  /*2850*/  HMMA.16816.F32 R64, R4.reuse, R52, RZ ;  /* 0x000000340440723c */ /* 0x050ff000000018ff */
[C---:B------:R-:W-:Y:S01]  /*2860*/  HMMA.16816.F32 R72, R4.reuse, R54, RZ ;  /* 0x000000360448723c */ /* 0x040fe200000018ff */
[----:B------:R-:W3:Y:S07]  /*2870*/  LDSM.16.M88.4 R52, [R3+0x2800] ;  /* 0x002800000334783b */ /* 0x000eee0000000200 */
[C---:B-----5:R-:W-:Y:S08]  /*2880*/  HMMA.16816.F32 R80, R4.reuse, R56, RZ ;  /* 0x000000380450723c */ /* 0x060ff000000018ff */
[C---:B------:R-:W-:Y:S01]  /*2890*/  HMMA.16816.F32 R144, R4.reuse, R58, RZ ;  /* 0x0000003a0490723c */ /* 0x040fe200000018ff */
[----:B------:R-:W4:Y:S07]  /*28a0*/  LDSM.16.M88.4 R56, [R3+0x2000] ;  /* 0x002000000338783b */ /* 0x000f2e0000000200 */
[C---:B-1----:R-:W-:Y:S08]  /*28b0*/  HMMA.16816.F32 R152, R4.reuse, R36, RZ ;  /* 0x000000240498723c */ /* 0x042ff000000018ff */
[C---:B------:R-:W-:Y:S01]  /*28c0*/  HMMA.16816.F32 R156, R4.reuse, R38, RZ ;  /* 0x00000026049c723c */ /* 0x040fe200000018ff */
[----:B------:R-:W1:Y:S07]  /*28d0*/  LDSM.16.M88.4 R36, [R3+0x4000] ;  /* 0x004000000324783b */ /* 0x000e6e0000000200 */
[C---:B------:R-:W-:Y:S08]  /*28e0*/  HMMA.16816.F32 R60, R4.reuse, R44, RZ ;  /* 0x0000002c043c723c */ /* 0x040ff000000018ff */
[C---:B------:R-:W-:Y:S01]  /*28f0*/  HMMA.16816.F32 R68, R4.reuse, R46, RZ ;  /* 0x0000002e0444723c */ /* 0x040fe200000018ff */
[----:B------:R-:W5:Y:S07]  /*2900*/  LDSM.16.M88.4 R44, [R3+0x3000] ;  /* 0x00300000032c783b */ /* 0x000f6e0000000200 */
        /* <DEDUP_REMOVED lines=9> */
[C---:B------:R-:W-:Y:S01]  /*29a0*/  HMMA.16816.F32 R88, R4.reuse, R10, RZ ;  /* 0x0000000a0458723c */ /* 0x040fe200000018ff */
[----:B------:R-:W-:Y:S07]  /*29b0*/  LDSM.16.M88.4 R8, [R3+0x6000] ;  /* 0x006000000308783b */ /* 0x000fee0000000200 */
[C---:B------:R-:W-:Y:S08]  /*29c0*/  HMMA.16816.F32 R220, R4.reuse, R32, RZ ;  /* 0x0000002004dc723c */ /* 0x040ff000000018ff */
[----:B------:R-:W-:Y:S01]  /*29d0*/  HMMA.16816.F32 R208, R4, R34, RZ ;  /* 0x0000002204d0723c */ /* 0x000fe200000018ff */
[----:B------:R-:W5:Y:S04]  /*29e0*/  LDSM.16.M88.4 R4, [R3+0x6800] ;  /* 0x006800000304783b */ /* 0x000f680000000200 */
[----:B------:R-:W5:Y:S03]  /*29f0*/  LDSM.16.M88.4 R32, [R3+0x8000] ;  /* 0x008000000320783b */ /* 0x000f660000000200 */
[C---:B--2---:R-:W-:Y:S08]  /*2a00*/  HMMA.16816.F32 R148, R12.reuse, R40, R116 ;  /* 0x000000280c94723c */ /* 0x044ff00000001874 */
[C---:B------:R-:W-:Y:S01]  /*2a10*/  HMMA.16816.F32 R116, R12.reuse, R42, R108 ;  /* 0x0000002a0c74723c */ /* 0x040fe2000000186c */
[----:B------:R-:W2:Y:S07]  /*2a20*/  LDSM.16.M88.4 R40, [R3+0x7800] ;  /* 0x007800000328783b */ /* 0x000eae0000000200 */
[C---:B---3--:R-:W-:Y:S08]  /*2a30*/  HMMA.16816.F32 R184, R12.reuse, R52, R136 ;  /* 0x000000340cb8723c */ /* 0x048ff00000001888 */
[C---:B----4-:R-:W-:Y:S08]  /*2a40*/  HMMA.16816.F32 R200, R12.reuse, R56, R140 ;  /* 0x000000380cc8723c */ /* 0x050ff0000000188c */
[C---:B-1----:R-:W-:Y:S08]  /*2a50*/  HMMA.16816.F32 R136, R12.reuse, R36, R112 ;  /* 0x000000240c88723c */ /* 0x042ff00000001870 */
[C---:B------:R-:W-:Y:S01]  /*2a60*/  HMMA.16816.F32 R176, R12.reuse, R54, R128 ;  /* 0x000000360cb0723c */ /* 0x040fe20000001880 */
[----:B------:R-:W1:Y:S07]  /*2a70*/  LDSM.16.M88.4 R52, [R3+0x7000] ;  /* 0x007000000334783b */ /* 0x000e6e0000000200 */
[C---:B-----5:R-:W-:Y:S08]  /*2a80*/  HMMA.16816.F32 R164, R12.reuse, R44, R124 ;  /* 0x0000002c0ca4723c */ /* 0x060ff0000000187c */
[C---:B------:R-:W-:Y:S01]  /*2a90*/  HMMA.16816.F32 R160, R12.reuse, R46, R120 ;  /* 0x0000002e0ca0723c */ /* 0x040fe20000001878 */
[----:B------:R-:W3:Y:S07]  /*2aa0*/  LDSM.16.M88.4 R44, [R3+0x8800] ;  /* 0x00880000032c783b */ /* 0x000eee0000000200 */
[C---:B------:R-:W-:Y:S01]  /*2ab0*/  HMMA.16816.F32 R140, R12.reuse, R38, R104 ;  /* 0x000000260c8c723c */ /* 0x040fe20000001868 */
[----:B------:R-:W4:Y:S07]  /*2ac0*/  LDSM.16.M88.4 R36, [R3+0x9000] ;  /* 0x009000000324783b */ /* 0x000f2e0000000200 */
[C---:B------:R-:W-:Y:S08]  /*2ad0*/  HMMA.16816.F32 R112, R12.reuse, R24, R100 ;  /* 0x000000180c70723c */ /* 0x040ff00000001864 */
[C---:B------:R-:W-:Y:S01]  /*2ae0*/  HMMA.16816.F32 R108, R12.reuse, R26, R96 ;  /* 0x0000001a0c6c723c */ /* 0x040fe20000001860 */
[----:B------:R5:W4:Y:S07]  /*2af0*/  LDSM.16.M88.4 R24, [R3+0x9800] ;  /* 0x009800000318783b */ /* 0x000b2e0000000200 */
[C---:B------:R-:W-:Y:S08]  /*2b00*/  HMMA.16816.F32 R216, R12.reuse, R22, R88 ;  /* 0x000000160cd8723c */ /* 0x040ff00000001858 */
[C---:B------:R-:W-:Y:S08]  /*2b10*/  HMMA.16816.F32 R248, R12.reuse, R20, R92 ;  /* 0x000000140cf8723c */ /* 0x040ff0000000185c */
[----:B------:R-:W-:Y:S01]  /*2b20*/  HMMA.16816.F32 R20, R12, R16, R84 ;  /* 0x000000100c14723c */ /* 0x000fe20000001854 */
[----:B-----5:R-:W-:-:S02]  /*2b30*/  IADD3 R3, PT, PT, R31, R2, RZ ;  /* 0x000000021f037210 */ /* 0x020fc40007ffe0ff */
[----:B------:R-:W-:Y:S02]  /*2b40*/  IMAD.MOV.U32 R57, RZ, RZ, R218 ;  /* 0x000000ffff397224 */ /* 0x000fe400078e00da */
[----:B------:R-:W-:-:S03]  /*2b50*/  IMAD.MOV.U32 R56, RZ, RZ, R219 ;  /* 0x000000ffff387224 */ /* 0x000fc600078e00db */
[C---:B------:R-:W-:Y:S08]  /*2b60*/  HMMA.16816.F32 R16, R12.reuse, R18, R76 ;  /* 0x000000120c10723c */ /* 0x040ff0000000184c */
[----:B------:R-:W-:Y:S01]  /*2b70*/  HMMA.16816.F32 R88, R12, R4, R60 ;  /* 0x000000040c58723c */ /* 0x000fe2000000183c */
[----:B------:R-:W-:Y:S01]  /*2b80*/  IMAD.IADD R4, R170, 0x1, R30 ;  /* 0x00000001aa047824 */ /* 0x000fe200078e021e */
[----:B------:R-:W-:Y:S01]  /*2b90*/  LDSM.16.M88.4 R60, [R2+0x5000] ;  /* 0x00500000023c783b */ /* 0x000fe20000000200 */
[----:B------:R-:W-:Y:S01]  /*2ba0*/  MOV R95, R20 ;  /* 0x00000014005f7202 */ /* 0x000fe20000000f00 */
[----:B------:R-:W-:-:S02]  /*2bb0*/  IMAD.MOV.U32 R94, RZ, RZ, R21 ;  /* 0x000000ffff5e7224 */ /* 0x000fc400078e0015 */
[----:B------:R-:W-:Y:S02]  /*2bc0*/  IMAD.MOV.U32 R93, RZ, RZ, R22 ;  /* 0x000000ffff5d7224 */ /* 0x000fe400078e0016 */
[C---:B------:R-:W-:Y:S01]  /*2bd0*/  HMMA.16816.F32 R192, R12.reuse, R58, R132 ;  /* 0x0000003a0cc0723c */ /* 0x040fe20000001884 */
[----:B------:R-:W-:Y:S01]  /*2be0*/  MOV R59, R216 ;  /* 0x000000d8003b7202 */ /* 0x000fe20000000f00 */
[----:B------:R-:W-:Y:S01]  /*2bf0*/  IMAD.MOV.U32 R58, RZ, RZ, R217 ;  /* 0x000000ffff3a7224 */ /* 0x000fe200078e00d9 */
[----:B------:R-:W-:Y:S01]  /*2c00*/  MOV R79, R16 ;  /* 0x00000010004f7202 */ /* 0x000fe20000000f00 */
[----:B------:R-:W-:Y:S02]  /*2c10*/  IMAD.MOV.U32 R78, RZ, RZ, R17 ;  /* 0x000000ffff4e7224 */ /* 0x000fe400078e0011 */
[----:B------:R-:W-:Y:S02]  /*2c20*/  IMAD.MOV.U32 R77, RZ, RZ, R18 ;  /* 0x000000ffff4d7224 */ /* 0x000fe400078e0012 */
[----:B------:R-:W-:Y:S01]  /*2c30*/  HMMA.16816.F32 R240, R12, R8, R64 ;  /* 0x000000080cf0723c */ /* 0x000fe20000001840 */
[----:B------:R-:W-:-:S02]  /*2c40*/  IMAD.MOV.U32 R76, RZ, RZ, R19 ;  /* 0x000000ffff4c7224 */ /* 0x000fc400078e0013 */
[----:B------:R-:W-:Y:S01]  /*2c50*/  IMAD.MOV.U32 R92, RZ, RZ, R23 ;  /* 0x000000ffff5c7224 */ /* 0x000fe200078e0017 */
[----:B------:R-:W-:Y:S04]  /*2c60*/  LDSM.16.M88.4 R16, [R2+0x2800] ;  /* 0x002800000210783b */ /* 0x000fe80000000200 */
[C---:B------:R-:W-:Y:S01]  /*2c70*/  HMMA.16816.F32 R216, R12.reuse, R10, R72 ;  /* 0x0000000a0cd8723c */ /* 0x040fe20000001848 */
[----:B------:R5:W-:Y:S04]  /*2c80*/  LDSM.16.M88.4 R8, [R4] ;  /* 0x000000000408783b */ /* 0x000be80000000200 */
[----:B------:R-:W-:Y:S03]  /*2c90*/  LDSM.16.M88.4 R20, [R2+0x2000] ;  /* 0x002000000214783b */ /* 0x000fe60000000200 */
[----:B------:R-:W-:Y:S01]  /*2ca0*/  HMMA.16816.F32 R104, R12, R32, R172 ;  /* 0x000000200c68723c */ /* 0x000fe200000018ac */
[----:B------:R-:W-:Y:S01]  /*2cb0*/  IMAD.MOV.U32 R172, RZ, RZ, R59 ;  /* 0x000000ffffac7224 */ /* 0x000fe200078e003b */
[----:B------:R-:W-:Y:S01]  /*2cc0*/  MOV R173, R58 ;  /* 0x0000003a00ad7202 */ /* 0x000fe20000000f00 */
[----:B------:R-:W-:Y:S01]  /*2cd0*/  IMAD.MOV.U32 R174, RZ, RZ, R57 ;  /* 0x000000ffffae7224 */ /* 0x000fe200078e0039 */
[----:B------:R-:W-:Y:S01]  /*2ce0*/  LDSM.16.M88.4 R72, [R3+0x2000] ;  /* 0x002000000348783b */ /* 0x000fe20000000200 */
[----:B------:R-:W-:-:S03]  /*2cf0*/  IMAD.MOV.U32 R175, RZ, RZ, R56 ;  /* 0x000000ffffaf7224 */ /* 0x000fc600078e0038 */
[C---:B------:R-:W-:Y:S01]  /*2d00*/  HMMA.16816.F32 R100, R12.reuse, R34, R180 ;  /* 0x000000220c64723c */ /* 0x040fe200000018b4 */
[----:B------:R-:W4:Y:S04]  /*2d10*/  LDSM.16.M88.4 R32, [R2+0x3800] ;  /* 0x003800000220783b */ /* 0x000f280000000200 */
[----:B------:R-:W-:Y:S03]  /*2d20*/  LDSM.16.M88.4 R56, [R2+0x4000] ;  /* 0x004000000238783b */ /* 0x000fe60000000200 */
[----:B------:R-:W-:Y:S01]  /*2d30*/  HMMA.16816.F32 R84, R12, R6, R68 ;  /* 0x000000060c54723c */ /* 0x000fe20000001844 */
[----:B-----5:R-:W-:-:S06]  /*2d40*/  IMAD.IADD R4, R31, 0x1, R4 ;  /* 0x000000011f047824 */ /* 0x020fcc00078e0204 */
[----:B------:R-:W-:Y:S01]  /*2d50*/  LDSM.16.M88.4 R4, [R4] ;  /* 0x000000000404783b */ /* 0x000fe20000000200 */
[----:B--2---:R-:W-:Y:S01]  /*2d60*/  HMMA.16816.F32 R68, R12, R40, R152 ;  /* 0x000000280c44723c */ /* 0x004fe20000001898 */
[----:B------:R-:W-:Y:S01]  /*2d70*/  IMAD.MOV.U32 R152, RZ, RZ, R79 ;  /* 0x000000ffff987224 */ /* 0x000fe200078e004f */
[----:B------:R-:W-:Y:S01]  /*2d80*/  MOV R153, R78 ;  /* 0x0000004e00997202 */ /* 0x000fe20000000f00 */
[----:B------:R-:W-:Y:S02]  /*2d90*/  IMAD.MOV.U32 R154, RZ, RZ, R77 ;  /* 0x000000ffff9a7224 */ /* 0x000fe400078e004d */
[----:B------:R-:W-:-:S03]  /*2da0*/  IMAD.MOV.U32 R155, RZ, RZ, R76 ;  /* 0x000000ffff9b7224 */ /* 0x000fc600078e004c */
[----:B------:R-:W-:Y:S01]  /*2db0*/  HMMA.16816.F32 R76, R12, R42, R156 ;  /* 0x0000002a0c4c723c */ /* 0x000fe2000000189c */
[----:B------:R-:W-:Y:S01]  /*2dc0*/  IMAD.MOV.U32 R156, RZ, RZ, R95 ;  /* 0x000000ffff9c7224 */ /* 0x000fe200078e005f */
[----:B------:R-:W-:Y:S01]  /*2dd0*/  MOV R157, R94 ;  /* 0x0000005e009d7202 */ /* 0x000fe20000000f00 */
[----:B------:R-:W-:Y:S01]  /*2de0*/  IMAD.MOV.U32 R158, RZ, RZ, R93 ;  /* 0x000000ffff9e7224 */ /* 0x000fe200078e005d */
[----:B------:R-:W2:Y:S01]  /*2df0*/  LDSM.16.M88.4 R40, [R2+0x3000] ;  /* 0x003000000228783b */ /* 0x000ea20000000200 */
[----:B------:R-:W-:-:S03]  /*2e00*/  IMAD.MOV.U32 R159, RZ, RZ, R92 ;  /* 0x000000ffff9f7224 */ /* 0x000fc600078e005c */
[C---:B-1----:R-:W-:Y:S08]  /*2e10*/  HMMA.16816.F32 R80, R12.reuse, R52, R80 ;  /* 0x000000340c50723c */ /* 0x042ff00000001850 */
[C---:B------:R-:W-:Y:S08]  /*2e20*/  HMMA.16816.F32 R64, R12.reuse, R54, R144 ;  /* 0x000000360c40723c */ /* 0x040ff00000001890 */
[C---:B---3--:R-:W-:Y:S08]  /*2e30*/  HMMA.16816.F32 R96, R12.reuse, R44, R188 ;  /* 0x0000002c0c60723c */ /* 0x048ff000000018bc */
[C---:B------:R-:W-:Y:S01]  /*2e40*/  HMMA.16816.F32 R92, R12.reuse, R46, R196 ;  /* 0x0000002e0c5c723c */ /* 0x040fe200000018c4 */
[----:B------:R-:W-:Y:S07]  /*2e50*/  LDSM.16.M88.4 R44, [R2+0x6000] ;  /* 0x00600000022c783b */ /* 0x000fee0000000200 */
[C---:B----4-:R-:W-:Y:S08]  /*2e60*/  HMMA.16816.F32 R120, R12.reuse, R36, R204 ;  /* 0x000000240c78723c */ /* 0x050ff000000018cc */
[C---:B------:R-:W-:Y:S01]  /*2e70*/  HMMA.16816.F32 R128, R12.reuse, R38, R212 ;  /* 0x000000260c80723c */ /* 0x040fe200000018d4 */
[----:B------:R-:W-:Y:S07]  /*2e80*/  LDSM.16.M88.4 R36, [R2+0x7000] ;  /* 0x007000000224783b */ /* 0x000fee0000000200 */
[C---:B------:R-:W-:Y:S08]  /*2e90*/  HMMA.16816.F32 R132, R12.reuse, R24, R220 ;  /* 0x000000180c84723c */ /* 0x040ff000000018dc */
[----:B------:R-:W-:Y:S01]  /*2ea0*/  HMMA.16816.F32 R124, R12, R26, R208 ;  /* 0x0000001a0c7c723c */ /* 0x000fe200000018d0 */
[----:B------:R-:W1:Y:S04]  /*2eb0*/  LDSM.16.M88.4 R12, [R2+0x4800] ;  /* 0x00480000020c783b */ /* 0x000e680000000200 */
[----:B------:R-:W-:Y:S03]  /*2ec0*/  LDSM.16.M88.4 R24, [R2+0x8800] ;  /* 0x008800000218783b */ /* 0x000fe60000000200 */
[C---:B------:R-:W-:Y:S08]  /*2ed0*/  HMMA.16816.F32 R52, R8.reuse, R32, R148 ;  /* 0x000000200834723c */ /* 0x040ff00000001894 */
[C---:B------:R-:W-:Y:S08]  /*2ee0*/  HMMA.16816.F32 R144, R8.reuse, R20, R200 ;  /* 0x000000140890723c */ /* 0x040ff000000018c8 */
[----:B--2---:R-:W-:Y:S03]  /*2ef0*/  HMMA.16816.F32 R204, R8, R40, R164 ;  /* 0x0000002808cc723c */ /* 0x004fe600000018a4 */
[----:B------:R-:W-:Y:S01]  /*2f00*/  IMAD.MOV.U32 R150, RZ, RZ, R52 ;  /* 0x000000ffff967224 */ /* 0x000fe200078e0034 */
[----:B------:R-:W-:Y:S01]  /*2f10*/  MOV R149, R53 ;  /* 0x0000003500957202 */ /* 0x000fe20000000f00 */
[----:B------:R-:W-:-:S02]  /*2f20*/  IMAD.MOV.U32 R148, RZ, RZ, R54 ;  /* 0x000000ffff947224 */ /* 0x000fc400078e0036 */
[----:B------:R-:W-:Y:S01]  /*2f30*/  IMAD.MOV.U32 R30, RZ, RZ, R55 ;  /* 0x000000ffff1e7224 */ /* 0x000fe200078e0037 */
[C---:B------:R-:W-:Y:S01]  /*2f40*/  HMMA.16816.F32 R220, R8.reuse, R42, R160 ;  /* 0x0000002a08dc723c */ /* 0x040fe200000018a0 */
[----:B------:R-:W2:Y:S04]  /*2f50*/  LDSM.16.M88.4 R40, [R2+0x6800] ;  /* 0x006800000228783b */ /* 0x000ea80000000200 */
[----:B------:R-:W3:Y:S03]  /*2f60*/  LDSM.16.M88.4 R52, [R2+0x5800] ;  /* 0x005800000234783b */ /* 0x000ee60000000200 */
[C---:B------:R-:W-:Y:S01]  /*2f70*/  HMMA.16816.F32 R192, R8.reuse, R22, R192 ;  /* 0x0000001608c0723c */ /* 0x040fe200000018c0 */
[----:B------:R-:W-:Y:S07]  /*2f80*/  LDSM.16.M88.4 R20, [R2+0x9000] ;  /* 0x009000000214783b */ /* 0x000fee0000000200 */
[C---:B------:R-:W-:Y:S08]  /*2f90*/  HMMA.16816.F32 R196, R8.reuse, R16, R184 ;  /* 0x0000001008c4723c */ /* 0x040ff000000018b8 */
[C---:B------:R-:W-:Y:S01]  /*2fa0*/  HMMA.16816.F32 R188, R8.reuse, R18, R176 ;  /* 0x0000001208bc723c */ /* 0x040fe200000018b0 */
[----:B------:R-:W-:Y:S07]  /*2fb0*/  LDSM.16.M88.4 R16, [R2+0x9800] ;  /* 0x009800000210783b */ /* 0x000fee0000000200 */
[C---:B------:R-:W-:Y:S08]  /*2fc0*/  HMMA.16816.F32 R208, R8.reuse, R56, R136 ;  /* 0x0000003808d0723c */ /* 0x040ff00000001888 */
[C---:B------:R-:W-:Y:S01]  /*2fd0*/  HMMA.16816.F32 R200, R8.reuse, R58, R140 ;  /* 0x0000003a08c8723c */ /* 0x040fe2000000188c */
[----:B------:R-:W4:Y:S07]  /*2fe0*/  LDSM.16.M88.4 R56, [R2+0x7800] ;  /* 0x007800000238783b */ /* 0x000f2e0000000200 */
[C---:B------:R-:W-:Y:S01]  /*2ff0*/  HMMA.16816.F32 R212, R8.reuse, R34, R116 ;  /* 0x0000002208d4723c */ /* 0x040fe20000001874 */
[----:B------:R-:W5:Y:S07]  /*3000*/  LDSM.16.M88.4 R32, [R2+0x8000] ;  /* 0x008000000220783b */ /* 0x000f6e0000000200 */
[C---:B-1----:R-:W-:Y:S08]  /*3010*/  HMMA.16816.F32 R184, R8.reuse, R12, R112 ;  /* 0x0000000c08b8723c */ /* 0x042ff00000001870 */
[C---:B------:R-:W-:Y:S01]  /*3020*/  HMMA.16816.F32 R180, R8.reuse, R14, R108 ;  /* 0x0000000e08b4723c */ /* 0x040fe2000000186c */
[----:B------:R-:W1:Y:S07]  /*3030*/  LDSM.16.M88.4 R12, [R3+0x2800] ;  /* 0x00280000030c783b */ /* 0x000e6e0000000200 */
[----:B------:R-:W-:Y:S01]  /*3040*/  HMMA.16816.F32 R176, R8, R60, R248 ;  /* 0x0000003c08b0723c */ /* 0x000fe200000018f8 */
[----:B------:R-:W-:Y:S01]  /*3050*/  IMAD.MOV.U32 R248, RZ, RZ, R150 ;  /* 0x000000fffff87224 */ /* 0x000fe200078e0096 */
[----:B------:R-:W-:Y:S01]  /*3060*/  MOV R251, R30 ;  /* 0x0000001e00fb7202 */ /* 0x000fe20000000f00 */
[----:B------:R-:W-:-:S02]  /*3070*/  IMAD.MOV.U32 R249, RZ, RZ, R149 ;  /* 0x000000fffff97224 */ /* 0x000fc400078e0095 */
[----:B------:R-:W-:-:S03]  /*3080*/  IMAD.MOV.U32 R250, RZ, RZ, R148 ;  /* 0x000000fffffa7224 */ /* 0x000fc600078e0094 */
[C---:B--2---:R-:W-:Y:S01]  /*3090*/  HMMA.16816.F32 R148, R8.reuse, R40, R88 ;  /* 0x000000280894723c */ /* 0x044fe20000001858 */
[----:B------:R-:W2:Y:S07]  /*30a0*/  LDSM.16.M88.4 R88, [R3+0x3000] ;  /* 0x003000000358783b */ /* 0x000eae0000000200 */
[C---:B------:R-:W-:Y:S08]  /*30b0*/  HMMA.16816.F32 R140, R8.reuse, R42, R84 ;  /* 0x0000002a088c723c */ /* 0x040ff00000001854 */
[C---:B------:R-:W-:Y:S08]  /*30c0*/  HMMA.16816.F32 R136, R8.reuse, R36, R80 ;  /* 0x000000240888723c */ /* 0x040ff00000001850 */
[C---:B---3--:R-:W-:Y:S08]  /*30d0*/  HMMA.16816.F32 R164, R8.reuse, R52, R156 ;  /* 0x0000003408a4723c */ /* 0x048ff0000000189c */
[C---:B------:R-:W-:Y:S01]  /*30e0*/  HMMA.16816.F32 R160, R8.reuse, R54, R152 ;  /* 0x0000003608a0723c */ /* 0x040fe20000001898 */
[----:B------:R-:W-:Y:S07]  /*30f0*/  LDSM.16.M88.4 R52, [R3+0x5800] ;  /* 0x005800000334783b */ /* 0x000fee0000000200 */
[C---:B----4-:R-:W-:Y:S01]  /*3100*/  HMMA.16816.F32 R112, R8.reuse, R56, R68 ;  /* 0x000000380870723c */ /* 0x050fe20000001844 */
[----:B------:R-:W3:Y:S07]  /*3110*/  LDSM.16.M88.4 R68, [R3+0x3800] ;  /* 0x003800000344783b */ /* 0x000eee0000000200 */
[C---:B------:R-:W-:Y:S01]  /*3120*/  HMMA.16816.F32 R108, R8.reuse, R58, R76 ;  /* 0x0000003a086c723c */ /* 0x040fe2000000184c */
[----:B------:R-:W-:Y:S07]  /*3130*/  LDSM.16.M88.4 R56, [R3+0x5000] ;  /* 0x005000000338783b */ /* 0x000fee0000000200 */
[C---:B------:R-:W-:Y:S08]  /*3140*/  HMMA.16816.F32 R80, R8.reuse, R22, R128 ;  /* 0x000000160850723c */ /* 0x040ff00000001880 */
[C---:B------:R-:W-:Y:S08]  /*3150*/  HMMA.16816.F32 R40, R8.reuse, R18, R124 ;  /* 0x000000120828723c */ /* 0x040ff0000000187c */
[C---:B------:R-:W-:Y:S01]  /*3160*/  HMMA.16816.F32 R172, R8.reuse, R62, R172 ;  /* 0x0000003e08ac723c */ /* 0x040fe200000018ac */
[----:B------:R-:W-:Y:S07]  /*3170*/  LDSM.16.M88.4 R60, [R3+0x4800] ;  /* 0x00480000033c783b */ /* 0x000fee0000000200 */
[----:B------:R-:W-:Y:S01]  /*3180*/  HMMA.16816.F32 R156, R8, R44, R240 ;  /* 0x0000002c089c723c */ /* 0x000fe200000018f0 */
[----:B------:R-:W-:Y:S01]  /*3190*/  VIADD R240, R247, 0xffffffff ;  /* 0xfffffffff7f07836 */ /* 0x000fe20000000000 */
[----:B------:R-:W-:-:S04]  /*31a0*/  SHF.L.U32 R243, R50, 0x4, RZ ;  /* 0x0000000432f37819 */ /* 0x000fc800000006ff */
[----:B------:R-:W-:Y:S02]  /*31b0*/  ISETP.GT.AND P0, PT, R240, R246, PT ;  /* 0x000000f6f000720c */ /* 0x000fe40003f04270 */
[C---:B------:R-:W-:Y:S01]  /*31c0*/  HMMA.16816.F32 R152, R8.reuse, R46, R216 ;  /* 0x0000002e0898723c */ /* 0x040fe200000018d8 */
[----:B------:R-:W-:Y:S07]  /*31d0*/  LDSM.16.M88.4 R44, [R3+0x6000] ;  /* 0x00600000032c783b */ /* 0x000fee0000000200 */
[C---:B------:R-:W-:Y:S01]  /*31e0*/  HMMA.16816.F32 R116, R8.reuse, R38, R64 ;  /* 0x000000260874723c */ /* 0x040fe20000001840 */
[----:B------:R-:W4:Y:S04]  /*31f0*/  LDSM.16.M88.4 R64, [R3+0x4000] ;  /* 0x004000000340783b */ /* 0x000f280000000200 */
[----:B------:R-:W4:Y:S03]  /*3200*/  LDSM.16.M88.4 R36, [R3+0x6800] ;  /* 0x006800000324783b */ /* 0x000f260000000200 */
[C---:B-----5:R-:W-:Y:S08]  /*3210*/  HMMA.16816.F32 R104, R8.reuse, R32, R104 ;  /* 0x000000200868723c */ /* 0x060ff00000001868 */
[C---:B------:R-:W-:Y:S01]  /*3220*/  HMMA.16816.F32 R100, R8.reuse, R34, R100 ;  /* 0x000000220864723c */ /* 0x040fe20000001864 */
[----:B------:R-:W5:Y:S07]  /*3230*/  LDSM.16.M88.4 R32, [R3+0x7000] ;  /* 0x007000000320783b */ /* 0x000f6e0000000200 */
[C---:B------:R-:W-:Y:S08]  /*3240*/  HMMA.16816.F32 R96, R8.reuse, R24, R96 ;  /* 0x000000180860723c */ /* 0x040ff00000001860 */
[C---:B------:R-:W-:Y:S01]  /*3250*/  HMMA.16816.F32 R92, R8.reuse, R26, R92 ;  /* 0x0000001a085c723c */ /* 0x040fe2000000185c */
[----:B------:R-:W5:Y:S07]  /*3260*/  LDSM.16.M88.4 R24, [R3+0x7800] ;  /* 0x007800000318783b */ /* 0x000f6e0000000200 */
[C---:B------:R-:W-:Y:S01]  /*3270*/  HMMA.16816.F32 R84, R8.reuse, R20, R120 ;  /* 0x000000140854723c */ /* 0x040fe20000001878 */
[----:B------:R-:W5:Y:S07]  /*3280*/  LDSM.16.M88.4 R20, [R3+0x8000] ;  /* 0x008000000314783b */ /* 0x000f6e0000000200 */
[----:B------:R-:W-:Y:S01]  /*3290*/  HMMA.16816.F32 R76, R8, R16, R132 ;  /* 0x00000010084c723c */ /* 0x000fe20000001884 */
[----:B------:R-:W5:Y:S04]  /*32a0*/  LDSM.16.M88.4 R16, [R3+0x8800] ;  /* 0x008800000310783b */ /* 0x000f680000000200 */
[----:B------:R-:W-:Y:S03]  /*32b0*/  LDSM.16.M88.4 R8, [R3+0x9800] ;  /* 0x009800000308783b */ /* 0x000fe60000000200 */
[C---:B-1----:R-:W-:Y:S08]  /*32c0*/  HMMA.16816.F32 R124, R4.reuse, R12, R196 ;  /* 0x0000000c047c723c */ /* 0x042ff000000018c4 */
[----:B------:R-:W-:Y:S01]  /*32d0*/  HMMA.16816.F32 R128, R4, R14, R188 ;  /* 0x0000000e0480723c */ /* 0x000fe200000018bc */
[----:B------:R-:W1:Y:S01]  /*32e0*/  LDSM.16.M88.4 R12, [R3+0x9000] ;  /* 0x00900000030c783b */ /* 0x000e620000000200 */
[----:B------:R-:W-:-:S06]  /*32f0*/  DEPBAR.LE SB0, 0x0 ;  /* 0x000080000000791a */ /* 0x000fcc0000000000 */
[C---:B------:R-:W-:Y:S08]  /*3300*/  HMMA.16816.F32 R120, R4.reuse, R72, R144 ;  /* 0x000000480478723c */ /* 0x040ff00000001890 */
[C---:B------:R-:W-:Y:S08]  /*3310*/  HMMA.16816.F32 R72, R4.reuse, R74, R192 ;  /* 0x0000004a0448723c */ /* 0x040ff000000018c0 */
[C---:B--2---:R-:W-:Y:S08]  /*3320*/  HMMA.16816.F32 R132, R4.reuse, R88, R204 ;  /* 0x000000580484723c */ /* 0x044ff000000018cc */
[C---:B---3--:R-:W-:Y:S08]  /*3330*/  HMMA.16816.F32 R188, R4.reuse, R70, R212 ;  /* 0x0000004604bc723c */ /* 0x048ff000000018d4 */
[C---:B------:R-:W-:Y:S08]  /*3340*/  HMMA.16816.F32 R88, R4.reuse, R90, R220 ;  /* 0x0000005a0458723c */ /* 0x040ff000000018dc */
[----:B------:R-:W-:Y:S01]  /*3350*/  HMMA.16816.F32 R144, R4, R68, R248 ;  /* 0x000000440490723c */ /* 0x000fe200000018f8 */
[----:B------:R-:W-:-:S02]  /*3360*/  SHF.L.U64.HI R248, R48, 0x4, R49 ;  /* 0x0000000430f87819 */ /* 0x000fc40000010231 */
[----:B------:R-:W-:-:S05]  /*3370*/  SHF.L.U64.HI R249, R50, 0x4, R51 ;  /* 0x0000000432f97819 */ /* 0x000fca0000010233 */
        /* <DEDUP_REMOVED lines=11> */
[----:B------:R-:W-:-:S07]  /*3430*/  IMAD.SHL.U32 R150, R48, 0x10, RZ ;  /* 0x0000001030967824 */ /* 0x000fce00078e00ff */
        /* <DEDUP_REMOVED lines=28> */
.L_x_4896:
[----:B------:R-:W2:Y:S01]  /*3600*/  LD.E R3, desc[UR4][R168.64+0x170] ;  /* 0x00017004a8037980 */ /* 0x000ea2000c101900 */
[----:B------:R-:W-:-:S04]  /*3610*/  SHF.L.U32 R9, R240, 0x8, RZ ;  /* 0x00000008f0097819 */ /* 0x000fc800000006ff */
[----:B------:R-:W-:Y:S01]  /*3620*/  IABS R11, R9 ;  /* 0x00000009000b7213 */ /* 0x000fe20000000000 */
[----:B------:R-:W-:-:S05]  /*3630*/  VIADD R10, R9, 0xffffff00 ;  /* 0xffffff00090a7836 */ /* 0x000fca0000000000 */
[----:B------:R-:W-:Y:S02]  /*3640*/  IABS R8, R10 ;  /* 0x0000000a00087213 */ /* 0x000fe40000000000 */
[-C--:B--2---:R-:W-:Y:S02]  /*3650*/  IABS R2, R3.reuse ;  /* 0x0000000300027213 */ /* 0x084fe40000000000 */
[----:B------:R-:W-:Y:S02]  /*3660*/  IABS R7, R3 ;  /* 0x0000000300077213 */ /* 0x000fe40000000000 */
[----:B------:R-:W1:Y:S02]  /*3670*/  I2F.RP R4, R2 ;  /* 0x0000000200047306 */ /* 0x000e640000209400 */
[----:B------:R-:W-:-:S06]  /*3680*/  IADD3 R7, PT, PT, RZ, -R7, RZ ;  /* 0x80000007ff077210 */ /* 0x000fcc0007ffe0ff */
[----:B-1----:R-:W1:Y:S02]  /*3690*/  MUFU.RCP R4, R4 ;  /* 0x0000000400047308 */ /* 0x002e640000001000 */
[----:B-1----:R-:W-:-:S06]  /*36a0*/  VIADD R4, R4, 0xffffffe ;  /* 0x0ffffffe04047836 */ /* 0x002fcc0000000000 */
[----:B------:R-:W1:Y:S02]  /*36b0*/  F2I.FTZ.U32.TRUNC.NTZ R5, R4 ;  /* 0x0000000400057305 */ /* 0x000e64000021f000 */
[----:B-1----:R-:W-:-:S04]  /*36c0*/  IMAD.MOV R4, RZ, RZ, -R5 ;  /* 0x000000ffff047224 */ /* 0x002fc800078e0a05 */
[----:B------:R-:W-:Y:S02]  /*36d0*/  IMAD R6, R4, R2, RZ ;  /* 0x0000000204067224 */ /* 0x000fe400078e02ff */
[----:B------:R-:W-:-:S04]  /*36e0*/  IMAD.MOV.U32 R4, RZ, RZ, RZ ;  /* 0x000000ffff047224 */ /* 0x000fc800078e00ff */
[----:B------:R-:W-:-:S04]  /*36f0*/  IMAD.HI.U32 R5, R5, R6, R4 ;  /* 0x0000000605057227 */ /* 0x000fc800078e0004 */
[----:B------:R-:W-:Y:S02]  /*3700*/  IMAD.MOV.U32 R6, RZ, RZ, R8 ;  /* 0x000000ffff067224 */ /* 0x000fe400078e0008 */
        /* <DEDUP_REMOVED lines=17> */
[----:B------:R-:W-:Y:S02]  /*3820*/  ISETP.NE.AND P1, PT, R3, RZ, PT ;  /* 0x000000ff0300720c */ /* 0x000fe40003f25270 */
[----:B------:R-:W-:Y:S01]  /*3830*/  @P5 IADD3 R4, PT, PT, R4, 0x1, RZ ;  /* 0x0000000104045810 */ /* 0x000fe20007ffe0ff */
[----:B------:R-:W-:-:S05]  /*3840*/  @P6 VIADD R5, R5, 0x1 ;  /* 0x0000000105056836 */ /* 0x000fca0000000000 */
[----:B------:R-:W-:Y:S01]  /*3850*/  MOV R2, R5 ;  /* 0x0000000500027202 */ /* 0x000fe20000000f00 */
[----:B------:R-:W-:Y:S01]  /*3860*/  @!P0 IMAD.MOV R4, RZ, RZ, -R4 ;  /* 0x000000ffff048224 */ /* 0x000fe200078e0a04 */
[----:B------:R-:W-:Y:S02]  /*3870*/  LOP3.LUT R5, RZ, R3, RZ, 0x33, !PT ;  /* 0x00000003ff057212 */ /* 0x000fe400078e33ff */
[----:B------:R-:W-:Y:S02]  /*3880*/  @!P3 IADD3 R2, PT, PT, -R2, RZ, RZ ;  /* 0x000000ff0202b210 */ /* 0x000fe40007ffe1ff */
        /* <DEDUP_REMOVED lines=23> */
.L_x_4897:
[----:B------:R-:W-:Y:S05]  /*3a00*/  BSYNC.RECONVERGENT B0 ;  /* 0x0000000000007941 */ /* 0x000fea0003800200 */
.L_x_4895:
        /* <DEDUP_REMOVED lines=26> */
[----:B------:R-:W-:Y:S04]  /*3bb0*/  LDGSTS.E.BYPASS.LTC128B.128 [R0+0x5000], desc[UR4][R12.64] ;  /* 0x050000000c007fae */ /* 0x000fe8000b981a04 */
[--C-:B------:R-:W-:Y:S01]  /*3bc0*/  IMAD.X R21, R19, 0x1, R230.reuse, P0 ;  /* 0x0000000113157824 */ /* 0x100fe200000e06e6 */
[-C--:B------:R-:W-:Y:S01]  /*3bd0*/  IADD3 R16, P0, PT, R20, R229.reuse, RZ ;  /* 0x000000e514107210 */ /* 0x080fe20007f1e0ff */
[----:B------:R-:W-:Y:S04]  /*3be0*/  LDGSTS.E.BYPASS.LTC128B.128 [R0+0x5800], desc[UR4][R18.64] ;  /* 0x0580000012007fae */ /* 0x000fe8000b981a04 */
[--C-:B------:R-:W-:Y:S01]  /*3bf0*/  IMAD.X R17, R21, 0x1, R230.reuse, P0 ;  /* 0x0000000115117824 */ /* 0x100fe200000e06e6 */
[-C--:B-1----:R-:W-:Y:S01]  /*3c00*/  IADD3 R10, P0, PT, R16, R229.reuse, RZ ;  /* 0x000000e5100a7210 */ /* 0x082fe20007f1e0ff */
[----:B------:R-:W-:Y:S04]  /*3c10*/  LDGSTS.E.BYPASS.LTC128B.128 [R0+0x6000], desc[UR4][R20.64] ;  /* 0x0600000014007fae */ /* 0x000fe8000b981a04 */
[--C-:B------:R-:W-:Y:S01]  /*3c20*/  IMAD.X R11, R17, 0x1, R230.reuse, P0 ;  /* 0x00000001110b7824 */ /* 0x100fe200000e06e6 */
[-C--:B--2---:R-:W-:Y:S01]  /*3c30*/  IADD3 R8, P0, PT, R10, R229.reuse, RZ ;  /* 0x000000e50a087210 */ /* 0x084fe20007f1e0ff */
[----:B------:R-:W-:Y:S04]  /*3c40*/  LDGSTS.E.BYPASS.LTC128B.128 [R0+0x6800], desc[UR4][R16.64] ;  /* 0x0680000010007fae */ /* 0x000fe8000b981a04 */
[--C-:B------:R-:W-:Y:S01]  /*3c50*/  IMAD.X R9, R11, 0x1, R230.reuse, P0 ;  /* 0x000000010b097824 */ /* 0x100fe200000e06e6 */
[-C--:B---3--:R-:W-:Y:S01]  /*3c60*/  IADD3 R6, P0, PT, R8, R229.reuse, RZ ;  /* 0x000000e508067210 */ /* 0x088fe20007f1e0ff */
[----:B------:R1:W-:Y:S04]  /*3c70*/  LDGSTS.E.BYPASS.LTC128B.128 [R0+0x7000], desc[UR4][R10.64] ;  /* 0x070000000a007fae */ /* 0x0003e8000b981a04 */
[--C-:B------:R-:W-:Y:S01]  /*3c80*/  IMAD.X R7, R9, 0x1, R230.reuse, P0 ;  /* 0x0000000109077824 */ /* 0x100fe200000e06e6 */
[-C--:B----4-:R-:W-:Y:S01]  /*3c90*/  IADD3 R4, P0, PT, R6, R229.reuse, RZ ;  /* 0x000000e506047210 */ /* 0x090fe20007f1e0ff */
[----:B------:R2:W-:Y:S04]  /*3ca0*/  LDGSTS.E.BYPASS.LTC128B.128 [R0+0x7800], desc[UR4][R8.64] ;  /* 0x0780000008007fae */ /* 0x0005e8000b981a04 */
[--C-:B------:R-:W-:Y:S01]  /*3cb0*/  IMAD.X R5, R7, 0x1, R230.reuse, P0 ;  /* 0x0000000107057824 */ /* 0x100fe200000e06e6 */
[-C--:B-----5:R-:W-:Y:S01]  /*3cc0*/  IADD3 R2, P0, PT, R4, R229.reuse, RZ ;  /* 0x000000e504027210 */ /* 0x0a0fe20007f1e0ff */
[----:B------:R2:W-:Y:S04]  /*3cd0*/  LDGSTS.E.BYPASS.LTC128B.128 [R0+0x8000], desc[UR4][R6.64] ;  /* 0x0800000006007fae */ /* 0x0005e8000b981a04 */
[----:B------:R-:W-:Y:S01]  /*3ce0*/  IMAD.X R3, R5, 0x1, R230, P0 ;  /* 0x0000000105037824 */ /* 0x000fe200000e06e6 */
[----:B------:R2:W-:Y:S04]  /*3cf0*/  LDGSTS.E.BYPASS.LTC128B.128 [R0+0x8800], desc[UR4][R4.64] ;  /* 0x0880000004007fae */ /* 0x0005e8000b981a04 */
[----:B------:R2:W-:Y:S01]  /*3d00*/  LDGSTS.E.BYPASS.LTC128B.128 [R0+0x9000], desc[UR4][R2.64] ;  /* 0x0900000002007fae */ /* 0x0005e2000b981a04 */
[----:B-1----:R-:W-:-:S05]  /*3d10*/  IADD3 R10, P0, PT, R2, R229, RZ ;  /* 0x000000e5020a7210 */ /* 0x002fca0007f1e0ff */
[----:B------:R-:W-:-:S05]  /*3d20*/  IMAD.X R11, R3, 0x1, R230, P0 ;  /* 0x00000001030b7824 */ /* 0x000fca00000e06e6 */
[----:B------:R2:W-:Y:S04]  /*3d30*/  LDGSTS.E.BYPASS.LTC128B.128 [R0+0x9800], desc[UR4][R10.64] ;  /* 0x098000000a007fae */ /* 0x0005e8000b981a04 */
[----:B------:R-:W0:Y:S02]  /*3d40*/  LDGDEPBAR ;  /* 0x00000000000079af */ /* 0x000e240000000000 */
.L_x_4894:
[----:B------:R-:W-:Y:S05]  /*3d50*/  BSYNC.RECONVERGENT B1 ;  /* 0x0000000000017941 */ /* 0x000fea0003800200 */
.L_x_4893:
        /* <DEDUP_REMOVED lines=65> */
[----:B------:R-:W-:Y:S01]  /*4170*/  SHF.L.U32 R7, R228, 0x6, RZ ;  /* 0x00000006e4077819 */ /* 0x000fe200000006ff */
[----:B------:R-:W1:Y:S04]  /*4180*/  SHFL.BFLY PT, R4, R2, 0x2, 0x1f ;  /* 0x0c401f0002047f89 */ /* 0x000e6800000e0000 */
[----:B------:R-:W3:Y:S01]  /*4190*/  SHFL.BFLY PT, R6, R3, 0x2, 0x1f ;  /* 0x0c401f0003067f89 */ /* 0x000ee200000e0000 */
[----:B-1----:R-:W-:-:S02]  /*41a0*/  FMNMX.FTZ R2, R2, R4, !PT ;  /* 0x0000000402027209 */ /* 0x002fc40007810000 */
[----:B---3--:R-:W-:-:S03]  /*41b0*/  FMNMX.FTZ R4, R3, R6, !PT ;  /* 0x0000000603047209 */ /* 0x008fc60007810000 */
[----:B------:R-:W1:Y:S04]  /*41c0*/  SHFL.BFLY PT, R5, R2, 0x1, 0x1f ;  /* 0x0c201f0002057f89 */ /* 0x000e6800000e0000 */
[----:B------:R-:W3:Y:S01]  /*41d0*/  SHFL.BFLY PT, R6, R4, 0x1, 0x1f ;  /* 0x0c201f0004067f89 */ /* 0x000ee200000e0000 */
[----:B-1----:R-:W-:Y:S02]  /*41e0*/  FMNMX.FTZ R148, R2, R5, !PT ;  /* 0x0000000502947209 */ /* 0x002fe40007810000 */
[----:B------:R-:W-:Y:S02]  /*41f0*/  LOP3.LUT R2, R233, 0x200, R7, 0xf8, !PT ;  /* 0x00000200e9027812 */ /* 0x000fe400078ef807 */
[----:B------:R-:W-:Y:S02]  /*4200*/  FSETP.NEU.FTZ.AND P0, PT, R148, -INF , PT ;  /* 0xff8000009400780b */ /* 0x000fe40003f1d000 */
[----:B------:R-:W-:-:S02]  /*4210*/  LEA R79, R2, R224, 0x1 ;  /* 0x000000e0024f7211 */ /* 0x000fc400078e08ff */
[----:B---3--:R-:W-:Y:S02]  /*4220*/  FMNMX.FTZ R149, R4, R6, !PT ;  /* 0x0000000604957209 */ /* 0x008fe40007810000 */
[-C--:B------:R-:W-:Y:S01]  /*4230*/  IADD3 R78, PT, PT, R170, R79.reuse, RZ ;  /* 0x0000004faa4e7210 */ /* 0x080fe20007ffe0ff */
[----:B------:R-:W1:Y:S01]  /*4240*/  LDSM.16.MT88.4 R20, [R79+0xa000] ;  /* 0x00a000004f14783b */ /* 0x000e620000004200 */
[C---:B------:R-:W-:Y:S02]  /*4250*/  IADD3 R77, PT, PT, R31.reuse, R79, RZ ;  /* 0x0000004f1f4d7210 */ /* 0x040fe40007ffe0ff */
[----:B------:R-:W-:Y:S01]  /*4260*/  IADD3 R76, PT, PT, R31, R78, RZ ;  /* 0x0000004e1f4c7210 */ /* 0x000fe20007ffe0ff */
[----:B------:R-:W3:Y:S04]  /*4270*/  LDSM.16.MT88.4 R12, [R78+0xa000] ;  /* 0x00a000004e0c783b */ /* 0x000ee80000004200 */
[----:B------:R-:W4:Y:S04]  /*4280*/  LDSM.16.MT88.4 R16, [R77+0xa000] ;  /* 0x00a000004d10783b */ /* 0x000f280000004200 */
[----:B------:R-:W5:Y:S04]  /*4290*/  LDSM.16.MT88.4 R28, [R76+0xa000] ;  /* 0x00a000004c1c783b */ /* 0x000f680000004200 */
[----:B------:R-:W5:Y:S04]  /*42a0*/  LDSM.16.MT88.4 R40, [R79+0xa800] ;  /* 0x00a800004f28783b */ /* 0x000f680000004200 */
[----:B------:R-:W5:Y:S04]  /*42b0*/  LDSM.16.MT88.4 R36, [R77+0xa800] ;  /* 0x00a800004d24783b */ /* 0x000f680000004200 */
[----:B------:R-:W-:Y:S01]  /*42c0*/  LDSM.16.MT88.4 R60, [R78+0xa800] ;  /* 0x00a800004e3c783b */ /* 0x000fe20000004200 */
[C---:B--2---:R-:W-:Y:S01]  /*42d0*/  FMUL.FTZ R3, R0.reuse, R148 ;  /* 0x0000009400037220 */ /* 0x044fe20000410000 */
[----:B------:R-:W-:-:S04]  /*42e0*/  FMUL.FTZ R5, R0, R149 ;  /* 0x0000009500057220 */ /* 0x000fc80000410000 */
[----:B------:R-:W-:Y:S02]  /*42f0*/  FSEL R3, R3, RZ, P0 ;  /* 0x000000ff03037208 */ /* 0x000fe40000000000 */
[----:B------:R-:W-:-:S03]  /*4300*/  FSETP.NEU.FTZ.AND P0, PT, R149, -INF , PT ;  /* 0xff8000009500780b */ /* 0x000fc60003f1d000 */
[-CC-:B------:R-:W-:Y:S01]  /*4310*/  FFMA.FTZ R4, R122, R0.reuse, -R3.reuse ;  /* 0x000000007a047223 */ /* 0x180fe20000010803 */
[-C--:B------:R-:W-:Y:S01]  /*4320*/  FFMA.FTZ R2, R123, R0.reuse, -R3 ;  /* 0x000000007b027223 */ /* 0x080fe20000010803 */
[----:B------:R-:W-:Y:S02]  /*4330*/  FSEL R5, R5, RZ, P0 ;  /* 0x000000ff05057208 */ /* 0x000fe40000000000 */
[----:B------:R2:W-:Y:S03]  /*4340*/  MUFU.EX2 R81, R4 ;  /* 0x0000000400517308 */ /* 0x0005e60000000800 */
[-C--:B------:R-:W-:Y:S01]  /*4350*/  FFMA.FTZ R6, R128, R0.reuse, -R5 ;  /* 0x0000000080067223 */ /* 0x080fe20000010805 */
[----:B------:R1:W3:Y:S04]  /*4360*/  MUFU.EX2 R82, R2 ;  /* 0x0000000200527308 */ /* 0x0002e80000000800 */
[----:B------:R4:W-:Y:S01]  /*4370*/  MUFU.EX2 R84, R6 ;  /* 0x0000000600547308 */ /* 0x0009e20000000800 */
[-CC-:B--2---:R-:W-:Y:S01]  /*4380*/  FFMA.FTZ R4, R74, R0.reuse, -R3.reuse ;  /* 0x000000004a047223 */ /* 0x184fe20000010803 */
[----:B-1----:R-:W-:-:S03]  /*4390*/  FFMA.FTZ R2, R75, R0, -R3 ;  /* 0x000000004b027223 */ /* 0x002fc60000010803 */
[----:B------:R1:W-:Y:S01]  /*43a0*/  MUFU.EX2 R151, R4 ;  /* 0x0000000400977308 */ /* 0x0003e20000000800 */
[----:B---3--:R-:W-:Y:S01]  /*43b0*/  F2FP.F16.F32.PACK_AB R9, R82, R81 ;  /* 0x000000515209723e */ /* 0x008fe200000000ff */
[-CC-:B----4-:R-:W-:Y:S02]  /*43c0*/  FFMA.FTZ R6, R88, R0.reuse, -R5.reuse ;  /* 0x0000000058067223 */ /* 0x190fe40000010805 */
[----:B------:R2:W3:Y:S04]  /*43d0*/  MUFU.EX2 R8, R2 ;  /* 0x0000000200087308 */ /* 0x0004e80000000800 */
[----:B------:R4:W-:Y:S01]  /*43e0*/  MUFU.EX2 R128, R6 ;  /* 0x0000000600807308 */ /* 0x0009e20000000800 */
[-CC-:B-1----:R-:W-:Y:S01]  /*43f0*/  FFMA.FTZ R4, R120, R0.reuse, -R5.reuse ;  /* 0x0000000078047223 */ /* 0x182fe20000010805 */
[----:B--2---:R-:W-:-:S03]  /*4400*/  FFMA.FTZ R2, R121, R0, -R5 ;  /* 0x0000000079027223 */ /* 0x004fc60000010805 */
[----:B------:R1:W-:Y:S01]  /*4410*/  MUFU.EX2 R80, R4 ;  /* 0x0000000400507308 */ /* 0x0003e20000000800 */
[----:B---3--:R-:W-:Y:S01]  /*4420*/  MOV R170, R8 ;  /* 0x0000000800aa7202 */ /* 0x008fe20000000f00 */
[----:B----4-:R-:W-:Y:S02]  /*4430*/  FFMA.FTZ R6, R188, R0, -R5 ;  /* 0x00000000bc067223 */ /* 0x010fe40000010805 */
[----:B------:R2:W3:Y:S01]  /*4440*/  MUFU.EX2 R7, R2 ;  /* 0x0000000200077308 */ /* 0x0004e20000000800 */
[----:B------:R-:W-:-:S03]  /*4450*/  F2FP.F16.F32.PACK_AB R11, R170, R151 ;  /* 0x00000097aa0b723e */ /* 0x000fc600000000ff */
[----:B------:R4:W-:Y:S01]  /*4460*/  MUFU.EX2 R221, R6 ;  /* 0x0000000600dd7308 */ /* 0x0009e20000000800 */
[-CC-:B-1----:R-:W-:Y:S01]  /*4470*/  FFMA.FTZ R4, R72, R0.reuse, -R5.reuse ;  /* 0x0000000048047223 */ /* 0x182fe20000010805 */
[----:B--2---:R-:W-:-:S03]  /*4480*/  FFMA.FTZ R2, R73, R0, -R5 ;  /* 0x0000000049027223 */ /* 0x004fc60000010805 */
[----:B------:R1:W-:Y:S01]  /*4490*/  MUFU.EX2 R121, R4 ;  /* 0x0000000400797308 */ /* 0x0003e20000000800 */
[----:B---3--:R-:W-:Y:S01]  /*44a0*/  F2FP.F16.F32.PACK_AB R8, R7, R80 ;  /* 0x000000500708723e */ /* 0x008fe200000000ff */
[----:B------:R-:W-:Y:S01]  /*44b0*/  FADD.FTZ R7, R80, R7 ;  /* 0x0000000750077221 */ /* 0x000fe20000010000 */
[-C--:B----4-:R-:W-:Y:S01]  /*44c0*/  FFMA.FTZ R6, R200, R0.reuse, -R5 ;  /* 0x00000000c8067223 */ /* 0x090fe20000010805 */
[----:B------:R-:W2:Y:S04]  /*44d0*/  MUFU.EX2 R85, R2 ;  /* 0x0000000200557308 */ /* 0x000ea80000000800 */
[----:B------:R3:W-:Y:S01]  /*44e0*/  MUFU.EX2 R200, R6 ;  /* 0x0000000600c87308 */ /* 0x0007e20000000800 */
[-CC-:B-1----:R-:W-:Y:S01]  /*44f0*/  FFMA.FTZ R4, R127, R0.reuse, -R3.reuse ;  /* 0x000000007f047223 */ /* 0x182fe20000010803 */
[----:B--2---:R-:W-:Y:S01]  /*4500*/  F2FP.F16.F32.PACK_AB R10, R85, R121 ;  /* 0x00000079550a723e */ /* 0x004fe200000000ff */
[----:B------:R-:W-:-:S02]  /*4510*/  FFMA.FTZ R2, R126, R0, -R3 ;  /* 0x000000007e027223 */ /* 0x000fc40000010803 */
[----:B------:R1:W-:Y:S01]  /*4520*/  MUFU.EX2 R123, R4 ;  /* 0x00000004007b7308 */ /* 0x0003e20000000800 */
[----:B---3--:R-:W-:-:S03]  /*4530*/  FFMA.FTZ R6, R180, R0, -R5 ;  /* 0x00000000b4067223 */ /* 0x008fc60000010805 */
[----:B------:R2:W-:Y:S01]  /*4540*/  MUFU.EX2 R86, R2 ;  /* 0x0000000200567308 */ /* 0x0005e20000000800 */
[C---:B------:R-:W-:Y:S08]  /*4550*/  HMMA.16816.F32 R56, R8.reuse, R20, RZ ;  /* 0x000000140838723c */ /* 0x040ff000000018ff */
[----:B------:R-:W-:Y:S01]  /*4560*/  HMMA.16816.F32 R52, R8, R22, RZ ;  /* 0x000000160834723c */ /* 0x000fe200000018ff */
[-C--:B-1----:R-:W-:Y:S01]  /*4570*/  FFMA.FTZ R4, R124, R0.reuse, -R5 ;  /* 0x000000007c047223 */ /* 0x082fe20000010805 */
[----:B--2---:R-:W-:-:S03]  /*4580*/  FFMA.FTZ R2, R130, R0, -R3 ;  /* 0x0000000082027223 */ /* 0x004fc60000010803 */
[----:B------:R1:W-:Y:S03]  /*4590*/  MUFU.EX2 R120, R4 ;  /* 0x0000000400787308 */ /* 0x0003e60000000800 */
[C---:B------:R-:W-:Y:S01]  /*45a0*/  HMMA.16816.F32 R20, R8.reuse, R12, RZ ;  /* 0x0000000c0814723c */ /* 0x040fe200000018ff */
[----:B------:R2:W-:Y:S07]  /*45b0*/  MUFU.EX2 R87, R2 ;  /* 0x0000000200577308 */ /* 0x0005ee0000000800 */
[----:B------:R-:W-:Y:S01]  /*45c0*/  HMMA.16816.F32 R48, R8, R14, RZ ;  /* 0x0000000e0830723c */ /* 0x000fe200000018ff */
[----:B------:R-:W3:Y:S01]  /*45d0*/  LDSM.16.MT88.4 R12, [R76+0xa800] ;  /* 0x00a800004c0c783b */ /* 0x000ee20000004200 */
[-CC-:B-1----:R-:W-:Y:S01]  /*45e0*/  FFMA.FTZ R4, R129, R0.reuse, -R5.reuse ;  /* 0x0000000081047223 */ /* 0x182fe20000010805 */
[----:B--2---:R-:W-:-:S03]  /*45f0*/  FFMA.FTZ R2, R125, R0, -R5 ;  /* 0x000000007d027223 */ /* 0x004fc60000010805 */
[----:B------:R1:W-:Y:S02]  /*4600*/  MUFU.EX2 R127, R4 ;  /* 0x00000004007f7308 */ /* 0x0003e40000000800 */
[C---:B------:R-:W-:Y:S02]  /*4610*/  HMMA.16816.F32 R32, R8.reuse, R16, RZ ;  /* 0x000000100820723c */ /* 0x040fe400000018ff */
[----:B------:R2:W4:Y:S06]  /*4620*/  MUFU.EX2 R122, R2 ;  /* 0x00000002007a7308 */ /* 0x00052c0000000800 */
[----:B------:R-:W-:Y:S01]  /*4630*/  HMMA.16816.F32 R24, R8, R18, RZ ;  /* 0x000000120818723c */ /* 0x000fe200000018ff */
[----:B-1----:R-:W-:-:S07]  /*4640*/  FFMA.FTZ R4, R135, R0, -R3 ;  /* 0x0000000087047223 */ /* 0x002fce0000010803 */
[C---:B-----5:R-:W-:Y:S01]  /*4650*/  HMMA.16816.F32 R16, R8.reuse, R28, RZ ;  /* 0x0000001c0810723c */ /* 0x060fe200000018ff */
[----:B--2---:R-:W-:Y:S01]  /*4660*/  FFMA.FTZ R2, R131, R0, -R3 ;  /* 0x0000000083027223 */ /* 0x004fe20000010803 */
[----:B------:R1:W-:Y:S04]  /*4670*/  MUFU.EX2 R124, R4 ;  /* 0x00000004007c7308 */ /* 0x0003e80000000800 */
[----:B------:R-:W2:Y:S02]  /*4680*/  MUFU.EX2 R83, R2 ;  /* 0x0000000200537308 */ /* 0x000ea40000000800 */
[----:B------:R-:W-:Y:S01]  /*4690*/  HMMA.16816.F32 R44, R8, R30, RZ ;  /* 0x0000001e082c723c */ /* 0x000fe200000018ff */
[----:B----4-:R-:W-:Y:S01]  /*46a0*/  F2FP.F16.F32.PACK_AB R8, R122, R120 ;  /* 0x000000787a08723e */ /* 0x010fe200000000ff */
[----:B------:R-:W-:Y:S01]  /*46b0*/  LDSM.16.MT88.4 R28, [R77+0xb000] ;  /* 0x00b000004d1c783b */ /* 0x000fe20000004200 */
[----:B------:R-:W-:-:S02]  /*46c0*/  F2FP.F16.F32.PACK_AB R9, R123, R86 ;  /* 0x000000567b09723e */ /* 0x000fc400000000ff */
[----:B------:R-:W-:Y:S01]  /*46d0*/  F2FP.F16.F32.PACK_AB R10, R127, R84 ;  /* 0x000000547f0a723e */ /* 0x000fe200000000ff */
[-C--:B-1----:R-:W-:Y:S01]  /*46e0*/  FFMA.FTZ R4, R132, R0.reuse, -R5 ;  /* 0x0000000084047223 */ /* 0x082fe20000010805 */
[----:B--2---:R-:W-:Y:S01]  /*46f0*/  F2FP.F16.F32.PACK_AB R11, R83, R87 ;  /* 0x00000057530b723e */ /* 0x004fe200000000ff */
[-C--:B------:R-:W-:Y:S02]  /*4700*/  FFMA.FTZ R2, R134, R0.reuse, -R3 ;  /* 0x0000000086027223 */ /* 0x080fe40000010803 */
[----:B------:R1:W-:Y:S04]  /*4710*/  MUFU.EX2 R251, R4 ;  /* 0x0000000400fb7308 */ /* 0x0003e80000000800 */
[----:B------:R2:W-:Y:S01]  /*4720*/  MUFU.EX2 R126, R2 ;  /* 0x00000002007e7308 */ /* 0x0005e20000000800 */
[C---:B------:R-:W-:Y:S08]  /*4730*/  HMMA.16816.F32 R56, R8.reuse, R40, R56 ;  /* 0x000000280838723c */ /* 0x040ff00000001838 */
[----:B------:R-:W-:Y:S01]  /*4740*/  HMMA.16816.F32 R40, R8, R42, R52 ;  /* 0x0000002a0828723c */ /* 0x000fe20000001834 */
[-C--:B-1----:R-:W-:Y:S01]  /*4750*/  FFMA.FTZ R4, R89, R0.reuse, -R5 ;  /* 0x0000000059047223 */ /* 0x082fe20000010805 */
[----:B--2---:R-:W-:-:S03]  /*4760*/  FFMA.FTZ R2, R90, R0, -R3 ;  /* 0x000000005a027223 */ /* 0x004fc60000010803 */
[----:B------:R1:W-:Y:S03]  /*4770*/  MUFU.EX2 R129, R4 ;  /* 0x0000000400817308 */ /* 0x0003e60000000800 */
[C---:B------:R-:W-:Y:S01]  /*4780*/  HMMA.16816.F32 R52, R8.reuse, R36, R32 ;  /* 0x000000240834723c */ /* 0x040fe20000001820 */
[----:B------:R-:W2:Y:S01]  /*4790*/  LDSM.16.MT88.4 R32, [R79+0xb000] ;  /* 0x00b000004f20783b */ /* 0x000ea20000004200 */
[----:B------:R4:W-:Y:S06]  /*47a0*/  MUFU.EX2 R125, R2 ;  /* 0x00000002007d7308 */ /* 0x0009ec0000000800 */
[----:B------:R-:W-:Y:S01]  /*47b0*/  HMMA.16816.F32 R72, R8, R38, R24 ;  /* 0x000000260848723c */ /* 0x000fe20000001818 */
[----:B-1----:R-:W-:-:S07]  /*47c0*/  FFMA.FTZ R4, R147, R0, -R3 ;  /* 0x0000000093047223 */ /* 0x002fce0000010803 */
[C---:B---3--:R-:W-:Y:S01]  /*47d0*/  HMMA.16816.F32 R24, R8.reuse, R12, R16 ;  /* 0x0000000c0818723c */ /* 0x048fe20000001810 */
[----:B------:R-:W1:Y:S01]  /*47e0*/  LDSM.16.MT88.4 R16, [R76+0xb000] ;  /* 0x00b000004c10783b */ /* 0x000e620000004200 */
[-CC-:B----4-:R-:W-:Y:S01]  /*47f0*/  FFMA.FTZ R2, R133, R0.reuse, -R5.reuse ;  /* 0x0000000085027223 */ /* 0x190fe20000010805 */
[----:B------:R3:W-:Y:S04]  /*4800*/  MUFU.EX2 R242, R4 ;  /* 0x0000000400f27308 */ /* 0x0007e80000000800 */
[----:B------:R4:W5:Y:S01]  /*4810*/  MUFU.EX2 R130, R2 ;  /* 0x0000000200827308 */ /* 0x0009620000000800 */
[C---:B------:R-:W-:Y:S01]  /*4820*/  HMMA.16816.F32 R64, R8.reuse, R60, R20 ;  /* 0x0000003c0840723c */ /* 0x040fe20000001814 */
[----:B------:R-:W1:Y:S07]  /*4830*/  LDSM.16.MT88.4 R20, [R78+0xb000] ;  /* 0x00b000004e14783b */ /* 0x000e6e0000004200 */
[----:B------:R-:W-:Y:S01]  /*4840*/  HMMA.16816.F32 R12, R8, R14, R44 ;  /* 0x0000000e080c723c */ /* 0x000fe2000000182c */
[-C--:B---3--:R-:W-:Y:S01]  /*4850*/  FFMA.FTZ R4, R144, R0.reuse, -R5 ;  /* 0x0000000090047223 */ /* 0x088fe20000010805 */
[----:B----4-:R-:W-:-:S03]  /*4860*/  FFMA.FTZ R2, R91, R0, -R3 ;  /* 0x000000005b027223 */ /* 0x010fc60000010803 */
[----:B------:R3:W-:Y:S03]  /*4870*/  MUFU.EX2 R222, R4 ;  /* 0x0000000400de7308 */ /* 0x0007e60000000800 */
[----:B------:R-:W-:Y:S01]  /*4880*/  HMMA.16816.F32 R68, R8, R62, R48 ;  /* 0x0000003e0844723c */ /* 0x000fe20000001830 */
[----:B-----5:R-:W-:Y:S01]  /*4890*/  F2FP.F16.F32.PACK_AB R8, R130, R251 ;  /* 0x000000fb8208723e */ /* 0x020fe200000000ff */
[----:B------:R-:W4:Y:S01]  /*48a0*/  MUFU.EX2 R250, R2 ;  /* 0x0000000200fa7308 */ /* 0x000f220000000800 */
[----:B------:R-:W-:Y:S02]  /*48b0*/  F2FP.F16.F32.PACK_AB R9, R124, R126 ;  /* 0x0000007e7c09723e */ /* 0x000fe400000000ff */
[----:B------:R-:W-:Y:S01]  /*48c0*/  F2FP.F16.F32.PACK_AB R10, R129, R128 ;  /* 0x00000080810a723e */ /* 0x000fe200000000ff */
[-C--:B---3--:R-:W-:Y:S01]  /*48d0*/  FFMA.FTZ R4, R189, R0.reuse, -R5 ;  /* 0x00000000bd047223 */ /* 0x088fe20000010805 */
[----:B----4-:R-:W-:Y:S01]  /*48e0*/  F2FP.F16.F32.PACK_AB R11, R250, R125 ;  /* 0x0000007dfa0b723e */ /* 0x010fe200000000ff */
[----:B------:R-:W-:-:S02]  /*48f0*/  FFMA.FTZ R2, R146, R0, -R3 ;  /* 0x0000000092027223 */ /* 0x000fc40000010803 */
[----:B------:R3:W-:Y:S04]  /*4900*/  MUFU.EX2 R223, R4 ;  /* 0x0000000400df7308 */ /* 0x0007e80000000800 */
[----:B------:R4:W-:Y:S01]  /*4910*/  MUFU.EX2 R241, R2 ;  /* 0x0000000200f17308 */ /* 0x0009e20000000800 */
[C---:B--2---:R-:W-:Y:S08]  /*4920*/  HMMA.16816.F32 R36, R8.reuse, R32, R56 ;  /* 0x000000200824723c */ /* 0x044ff00000001838 */
[----:B------:R-:W-:Y:S01]  /*4930*/  HMMA.16816.F32 R40, R8, R34, R40 ;  /* 0x000000220828723c */ /* 0x000fe20000001828 */
[----:B------:R-:W2:Y:S01]  /*4940*/  LDSM.16.MT88.4 R32, [R79+0xb800] ;  /* 0x00b800004f20783b */ /* 0x000ea20000004200 */
[-CC-:B---3--:R-:W-:Y:S01]  /*4950*/  FFMA.FTZ R4, R211, R0.reuse, -R3.reuse ;  /* 0x00000000d3047223 */ /* 0x188fe20000010803 */
[----:B------:R-:W-:Y:S01]  /*4960*/  MOV R211, R129 ;  /* 0x0000008100d37202 */ /* 0x000fe20000000f00 */
[----:B----4-:R-:W-:-:S04]  /*4970*/  FFMA.FTZ R2, R190, R0, -R3 ;  /* 0x00000000be027223 */ /* 0x010fc80000010803 */
[C---:B-1----:R-:W-:Y:S01]  /*4980*/  HMMA.16816.F32 R44, R8.reuse, R16, R24 ;  /* 0x00000010082c723c */ /* 0x042fe20000001818 */
[----:B------:R1:W-:Y:S01]  /*4990*/  MUFU.EX2 R233, R2 ;  /* 0x0000000200e97308 */ /* 0x0003e20000000800 */
[----:B------:R-:W-:Y:S06]  /*49a0*/  LDSM.16.MT88.4 R24, [R79+0xc000] ;  /* 0x00c000004f18783b */ /* 0x000fec0000004200 */
[----:B------:R-:W-:Y:S01]  /*49b0*/  HMMA.16816.F32 R12, R8, R18, R12 ;  /* 0x00000012080c723c */ /* 0x000fe2000000180c */
[----:B------:R-:W3:Y:S01]  /*49c0*/  LDSM.16.MT88.4 R16, [R76+0xb800] ;  /* 0x00b800004c10783b */ /* 0x000ee20000004200 */
[----:B-1----:R-:W-:-:S06]  /*49d0*/  FFMA.FTZ R2, R145, R0, -R5 ;  /* 0x0000000091027223 */ /* 0x002fcc0000010805 */
[C---:B------:R-:W-:Y:S01]  /*49e0*/  HMMA.16816.F32 R48, R8.reuse, R28, R52 ;  /* 0x0000001c0830723c */ /* 0x040fe20000001834 */
[----:B------:R-:W1:Y:S01]  /*49f0*/  LDSM.16.MT88.4 R52, [R77+0xb800] ;  /* 0x00b800004d34783b */ /* 0x000e620000004200 */
[----:B------:R4:W5:Y:S06]  /*4a00*/  MUFU.EX2 R227, R2 ;  /* 0x0000000200e37308 */ /* 0x00096c0000000800 */
[C---:B------:R-:W-:Y:S01]  /*4a10*/  HMMA.16816.F32 R60, R8.reuse, R20, R64 ;  /* 0x00000014083c723c */ /* 0x040fe20000001840 */
[----:B------:R-:W1:Y:S07]  /*4a20*/  LDSM.16.MT88.4 R64, [R78+0xb800] ;  /* 0x00b800004e40783b */ /* 0x000e6e0000004200 */
[----:B------:R-:W-:Y:S01]  /*4a30*/  HMMA.16816.F32 R56, R8, R30, R72 ;  /* 0x0000001e0838723c */ /* 0x000fe20000001848 */
[----:B----4-:R-:W-:-:S04]  /*4a40*/  FFMA.FTZ R2, R191, R0, -R3 ;  /* 0x00000000bf027223 */ /* 0x010fc80000010803 */
[----:B------:R4:W2:Y:S03]  /*4a50*/  MUFU.EX2 R220, R2 ;  /* 0x0000000200dc7308 */ /* 0x0008a60000000800 */
[----:B------:R-:W-:Y:S01]  /*4a60*/  HMMA.16816.F32 R68, R8, R22, R68 ;  /* 0x000000160844723c */ /* 0x000fe20000001844 */
[----:B-----5:R-:W-:Y:S02]  /*4a70*/  F2FP.F16.F32.PACK_AB R8, R227, R222 ;  /* 0x000000dee308723e */ /* 0x020fe400000000ff */
[----:B------:R-:W-:Y:S02]  /*4a80*/  F2FP.F16.F32.PACK_AB R9, R242, R241 ;  /* 0x000000f1f209723e */ /* 0x000fe400000000ff */
[----:B------:R-:W-:Y:S01]  /*4a90*/  F2FP.F16.F32.PACK_AB R10, R223, R221 ;  /* 0x000000dddf0a723e */ /* 0x000fe200000000ff */
[----:B----4-:R-:W-:Y:S01]  /*4aa0*/  FFMA.FTZ R2, R210, R0, -R3 ;  /* 0x00000000d2027223 */ /* 0x010fe20000010803 */
[----:B--2---:R-:W-:-:S03]  /*4ab0*/  F2FP.F16.F32.PACK_AB R11, R220, R233 ;  /* 0x000000e9dc0b723e */ /* 0x004fc600000000ff */
[----:B------:R2:W-:Y:S04]  /*4ac0*/  MUFU.EX2 R210, R2 ;  /* 0x0000000200d27308 */ /* 0x0005e80000000800 */
[C---:B------:R-:W-:Y:S08]  /*4ad0*/  HMMA.16816.F32 R20, R8.reuse, R32, R36 ;  /* 0x000000200814723c */ /* 0x040ff00000001824 */
[----:B------:R-:W-:Y:S01]  /*4ae0*/  HMMA.16816.F32 R28, R8, R34, R40 ;  /* 0x00000022081c723c */ /* 0x000fe20000001828 */
[----:B------:R-:W4:Y:S01]  /*4af0*/  LDSM.16.MT88.4 R40, [R77+0xc000] ;  /* 0x00c000004d28783b */ /* 0x000f220000004200 */
[----:B--2---:R-:W-:-:S02]  /*4b00*/  FFMA.FTZ R2, R202, R0, -R3 ;  /* 0x00000000ca027223 */ /* 0x004fc40000010803 */
[----:B------:R2:W5:Y:S04]  /*4b10*/  MUFU.EX2 R202, R4 ;  /* 0x0000000400ca7308 */ /* 0x0005680000000800 */
[C---:B---3--:R-:W-:Y:S01]  /*4b20*/  HMMA.16816.F32 R36, R8.reuse, R18, R12 ;  /* 0x000000120824723c */ /* 0x048fe2000000180c */
[----:B------:R-:W3:Y:S07]  /*4b30*/  LDSM.16.MT88.4 R12, [R76+0xc000] ;  /* 0x00c000004c0c783b */ /* 0x000eee0000004200 */
[----:B-1----:R-:W-:Y:S01]  /*4b40*/  HMMA.16816.F32 R32, R8, R52, R48 ;  /* 0x000000340820723c */ /* 0x002fe20000001830 */
[----:B--2---:R-:W-:-:S02]  /*4b50*/  FFMA.FTZ R4, R208, R0, -R5 ;  /* 0x00000000d0047223 */ /* 0x004fc40000010805 */
[----:B------:R1:W-:Y:S04]  /*4b60*/  MUFU.EX2 R208, R2 ;  /* 0x0000000200d07308 */ /* 0x0003e80000000800 */
[----:B------:R2:W-:Y:S01]  /*4b70*/  MUFU.EX2 R191, R4 ;  /* 0x0000000400bf7308 */ /* 0x0005e20000000800 */
[C---:B------:R-:W-:Y:S08]  /*4b80*/  HMMA.16816.F32 R72, R8.reuse, R54, R56 ;  /* 0x000000360848723c */ /* 0x040ff00000001838 */
[----:B------:R-:W-:Y:S01]  /*4b90*/  HMMA.16816.F32 R52, R8, R64, R60 ;  /* 0x000000400834723c */ /* 0x000fe2000000183c */
[----:B-1----:R-:W-:Y:S01]  /*4ba0*/  FFMA.FTZ R2, R209, R0, -R5 ;  /* 0x00000000d1027223 */ /* 0x002fe20000010805 */
[----:B------:R-:W-:Y:S01]  /*4bb0*/  LDSM.16.MT88.4 R60, [R78+0xc800] ;  /* 0x00c800004e3c783b */ /* 0x000fe20000004200 */
[----:B------:R-:W-:-:S02]  /*4bc0*/  MOV R209, R128 ;  /* 0x0000008000d17202 */ /* 0x000fc40000000f00 */
[----:B------:R1:W4:Y:S01]  /*4bd0*/  MUFU.EX2 R190, R2 ;  /* 0x0000000200be7308 */ /* 0x0003220000000800 */
[----:B--2---:R-:W-:Y:S02]  /*4be0*/  FFMA.FTZ R4, R201, R0, -R5 ;  /* 0x00000000c9047223 */ /* 0x004fe40000010805 */
[C---:B------:R-:W-:Y:S02]  /*4bf0*/  HMMA.16816.F32 R64, R8.reuse, R66, R68 ;  /* 0x000000420840723c */ /* 0x040fe40000001844 */
[----:B------:R-:W2:Y:S06]  /*4c00*/  MUFU.EX2 R201, R4 ;  /* 0x0000000400c97308 */ /* 0x000eac0000000800 */
[----:B------:R-:W-:Y:S01]  /*4c10*/  HMMA.16816.F32 R48, R8, R16, R44 ;  /* 0x000000100830723c */ /* 0x000fe2000000182c */
[----:B------:R-:W3:Y:S01]  /*4c20*/  LDSM.16.MT88.4 R44, [R78+0xc000] ;  /* 0x00c000004e2c783b */ /* 0x000ee20000004200 */
[----:B-----5:R-:W-:Y:S01]  /*4c30*/  F2FP.F16.F32.PACK_AB R9, R202, R210 ;  /* 0x000000d2ca09723e */ /* 0x020fe200000000ff */
[--C-:B-1----:R-:W-:Y:S01]  /*4c40*/  FFMA.FTZ R2, R203, R0, -R3.reuse ;  /* 0x00000000cb027223 */ /* 0x102fe20000010803 */
[----:B----4-:R-:W-:Y:S01]  /*4c50*/  F2FP.F16.F32.PACK_AB R8, R190, R191 ;  /* 0x000000bfbe08723e */ /* 0x010fe200000000ff */
[----:B------:R-:W-:Y:S01]  /*4c60*/  LDSM.16.MT88.4 R16, [R77+0xc800] ;  /* 0x00c800004d10783b */ /* 0x000fe20000004200 */
[----:B------:R-:W-:Y:S01]  /*4c70*/  MOV R203, R125 ;  /* 0x0000007d00cb7202 */ /* 0x000fe20000000f00 */
[----:B------:R-:W1:Y:S01]  /*4c80*/  MUFU.EX2 R189, R2 ;  /* 0x0000000200bd7308 */ /* 0x000e620000000800 */
[----:B--2---:R-:W-:Y:S01]  /*4c90*/  F2FP.F16.F32.PACK_AB R10, R201, R200 ;  /* 0x000000c8c90a723e */ /* 0x004fe200000000ff */
[----:B------:R-:W-:-:S04]  /*4ca0*/  FFMA.FTZ R4, R187, R0, -R3 ;  /* 0x00000000bb047223 */ /* 0x000fc80000010803 */
[----:B------:R2:W-:Y:S01]  /*4cb0*/  MUFU.EX2 R188, R4 ;  /* 0x0000000400bc7308 */ /* 0x0005e20000000800 */
[----:B-1----:R-:W-:Y:S01]  /*4cc0*/  F2FP.F16.F32.PACK_AB R11, R189, R208 ;  /* 0x000000d0bd0b723e */ /* 0x002fe200000000ff */
[----:B------:R-:W-:-:S04]  /*4cd0*/  FFMA.FTZ R2, R186, R0, -R3 ;  /* 0x00000000ba027223 */ /* 0x000fc80000010803 */
[----:B------:R1:W-:Y:S01]  /*4ce0*/  MUFU.EX2 R186, R2 ;  /* 0x0000000200ba7308 */ /* 0x0003e20000000800 */
[-C--:B--2---:R-:W-:Y:S01]  /*4cf0*/  FFMA.FTZ R4, R184, R0.reuse, -R5 ;  /* 0x00000000b8047223 */ /* 0x084fe20000010805 */
[C---:B------:R-:W-:Y:S01]  /*4d00*/  HMMA.16816.F32 R56, R8.reuse, R24, R20 ;  /* 0x000000180838723c */ /* 0x040fe20000001814 */
[----:B------:R-:W2:Y:S01]  /*4d10*/  LDSM.16.MT88.4 R20, [R79+0xc800] ;  /* 0x00c800004f14783b */ /* 0x000ea20000004200 */
[----:B------:R4:W-:Y:S06]  /*4d20*/  MUFU.EX2 R184, R6 ;  /* 0x0000000600b87308 */ /* 0x0009ec0000000800 */
[----:B------:R-:W-:Y:S01]  /*4d30*/  HMMA.16816.F32 R28, R8, R26, R28 ;  /* 0x0000001a081c723c */ /* 0x000fe2000000181c */
[----:B-1----:R-:W-:-:S02]  /*4d40*/  FFMA.FTZ R2, R182, R0, -R3 ;  /* 0x00000000b6027223 */ /* 0x002fc40000010803 */
[----:B------:R1:W-:Y:S05]  /*4d50*/  MUFU.EX2 R182, R4 ;  /* 0x0000000400b67308 */ /* 0x0003ea0000000800 */
[C---:B------:R-:W-:Y:S01]  /*4d60*/  HMMA.16816.F32 R24, R8.reuse, R40, R32 ;  /* 0x000000280818723c */ /* 0x040fe20000001820 */
[-CC-:B----4-:R-:W-:Y:S01]  /*4d70*/  FFMA.FTZ R6, R172, R0.reuse, -R5.reuse ;  /* 0x00000000ac067223 */ /* 0x190fe20000010805 */
[----:B------:R4:W-:Y:S06]  /*4d80*/  MUFU.EX2 R187, R2 ;  /* 0x0000000200bb7308 */ /* 0x0009ec0000000800 */
[----:B---3--:R-:W-:Y:S01]  /*4d90*/  HMMA.16816.F32 R48, R8, R12, R48 ;  /* 0x0000000c0830723c */ /* 0x008fe20000001830 */
[-CC-:B-1----:R-:W-:Y:S01]  /*4da0*/  FFMA.FTZ R4, R181, R0.reuse, -R5.reuse ;  /* 0x00000000b5047223 */ /* 0x182fe20000010805 */
[----:B----4-:R-:W-:-:S06]  /*4db0*/  FFMA.FTZ R2, R185, R0, -R5 ;  /* 0x00000000b9027223 */ /* 0x010fcc0000010805 */
[C---:B------:R-:W-:Y:S01]  /*4dc0*/  HMMA.16816.F32 R32, R8.reuse, R42, R72 ;  /* 0x0000002a0820723c */ /* 0x040fe20000001848 */
[----:B------:R1:W3:Y:S07]  /*4dd0*/  MUFU.EX2 R185, R2 ;  /* 0x0000000200b97308 */ /* 0x0002ee0000000800 */
[C---:B------:R-:W-:Y:S01]  /*4de0*/  HMMA.16816.F32 R12, R8.reuse, R14, R36 ;  /* 0x0000000e080c723c */ /* 0x040fe20000001824 */
[----:B------:R-:W4:Y:S07]  /*4df0*/  LDSM.16.MT88.4 R36, [R76+0xc800] ;  /* 0x00c800004c24783b */ /* 0x000f2e0000004200 */
[----:B------:R-:W-:Y:S01]  /*4e00*/  HMMA.16816.F32 R52, R8, R44, R52 ;  /* 0x0000002c0834723c */ /* 0x000fe20000001834 */
[----:B-1----:R-:W-:-:S02]  /*4e10*/  FFMA.FTZ R2, R183, R0, -R3 ;  /* 0x00000000b7027223 */ /* 0x002fc40000010803 */
[----:B------:R-:W1:Y:S04]  /*4e20*/  MUFU.EX2 R183, R4 ;  /* 0x0000000400b77308 */ /* 0x000e680000000800 */
[----:B------:R-:W5:Y:S01]  /*4e30*/  MUFU.EX2 R181, R2 ;  /* 0x0000000200b57308 */ /* 0x000f620000000800 */
[----:B------:R-:W-:Y:S01]  /*4e40*/  HMMA.16816.F32 R64, R8, R46, R64 ;  /* 0x0000002e0840723c */ /* 0x000fe20000001840 */
[----:B---3--:R-:W-:Y:S02]  /*4e50*/  F2FP.F16.F32.PACK_AB R8, R185, R182 ;  /* 0x000000b6b908723e */ /* 0x008fe400000000ff */
[----:B------:R-:W-:Y:S02]  /*4e60*/  F2FP.F16.F32.PACK_AB R9, R188, R186 ;  /* 0x000000babc09723e */ /* 0x000fe400000000ff */
[----:B-1----:R-:W-:Y:S01]  /*4e70*/  F2FP.F16.F32.PACK_AB R10, R183, R184 ;  /* 0x000000b8b70a723e */ /* 0x002fe200000000ff */
[-CC-:B------:R-:W-:Y:S01]  /*4e80*/  FFMA.FTZ R4, R179, R0.reuse, -R3.reuse ;  /* 0x00000000b3047223 */ /* 0x180fe20000010803 */
[----:B-----5:R-:W-:Y:S01]  /*4e90*/  F2FP.F16.F32.PACK_AB R11, R181, R187 ;  /* 0x000000bbb50b723e */ /* 0x020fe200000000ff */
[----:B------:R-:W-:-:S02]  /*4ea0*/  FFMA.FTZ R2, R178, R0, -R3 ;  /* 0x00000000b2027223 */ /* 0x000fc40000010803 */
[----:B------:R1:W-:Y:S04]  /*4eb0*/  MUFU.EX2 R180, R4 ;  /* 0x0000000400b47308 */ /* 0x0003e80000000800 */
[----:B------:R3:W-:Y:S01]  /*4ec0*/  MUFU.EX2 R178, R2 ;  /* 0x0000000200b27308 */ /* 0x0007e20000000800 */
[C---:B--2---:R-:W-:Y:S08]  /*4ed0*/  HMMA.16816.F32 R44, R8.reuse, R20, R56 ;  /* 0x00000014082c723c */ /* 0x044ff00000001838 */
[----:B------:R-:W-:Y:S01]  /*4ee0*/  HMMA.16816.F32 R40, R8, R22, R28 ;  /* 0x000000160828723c */ /* 0x000fe2000000181c */
[----:B------:R-:W2:Y:S01]  /*4ef0*/  LDSM.16.MT88.4 R20, [R79+0xd000] ;  /* 0x00d000004f14783b */ /* 0x000ea20000004200 */
[-C--:B-1----:R-:W-:Y:S01]  /*4f00*/  FFMA.FTZ R4, R176, R0.reuse, -R5 ;  /* 0x00000000b0047223 */ /* 0x082fe20000010805 */
[----:B---3--:R-:W-:-:S03]  /*4f10*/  FFMA.FTZ R2, R174, R0, -R3 ;  /* 0x00000000ae027223 */ /* 0x008fc60000010803 */
[----:B------:R1:W-:Y:S02]  /*4f20*/  MUFU.EX2 R176, R4 ;  /* 0x0000000400b07308 */ /* 0x0003e40000000800 */
[C---:B------:R-:W-:Y:S01]  /*4f30*/  HMMA.16816.F32 R28, R8.reuse, R16, R24 ;  /* 0x00000010081c723c */ /* 0x040fe20000001818 */
[----:B------:R-:W3:Y:S01]  /*4f40*/  LDSM.16.MT88.4 R24, [R77+0xd000] ;  /* 0x00d000004d18783b */ /* 0x000ee20000004200 */
[----:B------:R5:W-:Y:S06]  /*4f50*/  MUFU.EX2 R179, R2 ;  /* 0x0000000200b37308 */ /* 0x000bec0000000800 */
[----:B------:R-:W-:Y:S01]  /*4f60*/  HMMA.16816.F32 R72, R8, R18, R32 ;  /* 0x000000120848723c */ /* 0x000fe20000001820 */
[----:B------:R-:W3:Y:S01]  /*4f70*/  LDSM.16.MT88.4 R16, [R76+0xd000] ;  /* 0x00d000004c10783b */ /* 0x000ee20000004200 */
[----:B-1----:R-:W-:-:S02]  /*4f80*/  FFMA.FTZ R4, R173, R0, -R5 ;  /* 0x00000000ad047223 */ /* 0x002fc40000010805 */
[----:B------:R1:W-:Y:S01]  /*4f90*/  MUFU.EX2 R173, R6 ;  /* 0x0000000600ad7308 */ /* 0x0003e20000000800 */
[----:B-----5:R-:W-:-:S03]  /*4fa0*/  FFMA.FTZ R2, R177, R0, -R5 ;  /* 0x00000000b1027223 */ /* 0x020fc60000010805 */
[----:B------:R-:W-:Y:S01]  /*4fb0*/  HMMA.16816.F32 R52, R8, R60, R52 ;  /* 0x0000003c0834723c */ /* 0x000fe20000001834 */
[----:B------:R-:W-:Y:S01]  /*4fc0*/  MOV R177, R130 ;  /* 0x0000008200b17202 */ /* 0x000fe20000000f00 */
[----:B------:R5:W2:Y:S01]  /*4fd0*/  MUFU.EX2 R174, R2 ;  /* 0x0000000200ae7308 */ /* 0x000aa20000000800 */
[----:B------:R-:W-:-:S05]  /*4fe0*/  MOV R130, R170 ;  /* 0x000000aa00827202 */ /* 0x000fca0000000f00 */
[----:B------:R-:W-:Y:S01]  /*4ff0*/  HMMA.16816.F32 R68, R8, R62, R64 ;  /* 0x0000003e0844723c */ /* 0x000fe20000001840 */
[----:B------:R-:W-:Y:S01]  /*5000*/  LDSM.16.MT88.4 R64, [R78+0xd800] ;  /* 0x00d800004e40783b */ /* 0x000fe20000004200 */
[----:B-1----:R-:W-:-:S06]  /*5010*/  FFMA.FTZ R6, R160, R0, -R5 ;  /* 0x00000000a0067223 */ /* 0x002fcc0000010805 */
[C---:B----4-:R-:W-:Y:S01]  /*5020*/  HMMA.16816.F32 R60, R8.reuse, R36, R48 ;  /* 0x00000024083c723c */ /* 0x050fe20000001830 */
[----:B-----5:R-:W-:Y:S01]  /*5030*/  FFMA.FTZ R2, R175, R0, -R3 ;  /* 0x00000000af027223 */ /* 0x020fe20000010803 */
[----:B------:R-:W1:Y:S01]  /*5040*/  LDSM.16.MT88.4 R48, [R78+0xd000] ;  /* 0x00d000004e30783b */ /* 0x000e620000004200 */
[----:B------:R-:W4:Y:S04]  /*5050*/  MUFU.EX2 R175, R4 ;  /* 0x0000000400af7308 */ /* 0x000f280000000800 */
[----:B------:R-:W5:Y:S01]  /*5060*/  MUFU.EX2 R172, R2 ;  /* 0x0000000200ac7308 */ /* 0x000f620000000800 */
[----:B------:R-:W-:Y:S01]  /*5070*/  HMMA.16816.F32 R12, R8, R38, R12 ;  /* 0x00000026080c723c */ /* 0x000fe2000000180c */
[----:B--2---:R-:W-:Y:S02]  /*5080*/  F2FP.F16.F32.PACK_AB R8, R174, R176 ;  /* 0x000000b0ae08723e */ /* 0x004fe400000000ff */
[----:B------:R-:W-:-:S02]  /*5090*/  F2FP.F16.F32.PACK_AB R9, R180, R178 ;  /* 0x000000b2b409723e */ /* 0x000fc400000000ff */
[----:B----4-:R-:W-:Y:S01]  /*50a0*/  F2FP.F16.F32.PACK_AB R10, R175, R173 ;  /* 0x000000adaf0a723e */ /* 0x010fe200000000ff */
[-CC-:B------:R-:W-:Y:S01]  /*50b0*/  FFMA.FTZ R4, R167, R0.reuse, -R3.reuse ;  /* 0x00000000a7047223 */ /* 0x180fe20000010803 */
[----:B-----5:R-:W-:Y:S01]  /*50c0*/  F2FP.F16.F32.PACK_AB R11, R172, R179 ;  /* 0x000000b3ac0b723e */ /* 0x020fe200000000ff */
[-C--:B------:R-:W-:Y:S02]  /*50d0*/  FFMA.FTZ R2, R166, R0.reuse, -R3 ;  /* 0x00000000a6027223 */ /* 0x080fe40000010803 */
[----:B------:R2:W-:Y:S04]  /*50e0*/  MUFU.EX2 R170, R4 ;  /* 0x0000000400aa7308 */ /* 0x0005e80000000800 */
[----:B------:R4:W-:Y:S01]  /*50f0*/  MUFU.EX2 R166, R2 ;  /* 0x0000000200a67308 */ /* 0x0009e20000000800 */
[C---:B------:R-:W-:Y:S08]  /*5100*/  HMMA.16816.F32 R56, R8.reuse, R20, R44 ;  /* 0x000000140838723c */ /* 0x040ff0000000182c */
[----:B------:R-:W-:Y:S01]  /*5110*/  HMMA.16816.F32 R36, R8, R22, R40 ;  /* 0x000000160824723c */ /* 0x000fe20000001828 */
[----:B------:R-:W5:Y:S01]  /*5120*/  LDSM.16.MT88.4 R20, [R77+0xd800] ;  /* 0x00d800004d14783b */ /* 0x000f620000004200 */
[-C--:B--2---:R-:W-:Y:S01]  /*5130*/  FFMA.FTZ R4, R164, R0.reuse, -R5 ;  /* 0x00000000a4047223 */ /* 0x084fe20000010805 */
[----:B----4-:R-:W-:-:S03]  /*5140*/  FFMA.FTZ R2, R162, R0, -R3 ;  /* 0x00000000a2027223 */ /* 0x010fc60000010803 */
[----:B------:R2:W-:Y:S02]  /*5150*/  MUFU.EX2 R162, R4 ;  /* 0x0000000400a27308 */ /* 0x0005e40000000800 */
[C---:B---3--:R-:W-:Y:S01]  /*5160*/  HMMA.16816.F32 R32, R8.reuse, R24, R28 ;  /* 0x000000180820723c */ /* 0x048fe2000000181c */
[----:B------:R-:W3:Y:S01]  /*5170*/  LDSM.16.MT88.4 R28, [R79+0xd800] ;  /* 0x00d800004f1c783b */ /* 0x000ee20000004200 */
[----:B------:R4:W-:Y:S06]  /*5180*/  MUFU.EX2 R167, R2 ;  /* 0x0000000200a77308 */ /* 0x0009ec0000000800 */
[----:B------:R-:W-:Y:S01]  /*5190*/  HMMA.16816.F32 R44, R8, R16, R60 ;  /* 0x00000010082c723c */ /* 0x000fe2000000183c */
[----:B--2---:R-:W-:-:S02]  /*51a0*/  FFMA.FTZ R4, R161, R0, -R5 ;  /* 0x00000000a1047223 */ /* 0x004fc40000010805 */
[----:B------:R2:W-:Y:S05]  /*51b0*/  MUFU.EX2 R161, R6 ;  /* 0x0000000600a17308 */ /* 0x0005ea0000000800 */
[----:B------:R-:W-:Y:S01]  /*51c0*/  HMMA.16816.F32 R12, R8, R18, R12 ;  /* 0x00000012080c723c */ /* 0x000fe2000000180c */
[----:B------:R-:W3:Y:S01]  /*51d0*/  LDSM.16.MT88.4 R16, [R76+0xd800] ;  /* 0x00d800004c10783b */ /* 0x000ee20000004200 */
[----:B----4-:R-:W-:Y:S01]  /*51e0*/  FFMA.FTZ R2, R165, R0, -R5 ;  /* 0x00000000a5027223 */ /* 0x010fe20000010805 */
[----:B------:R-:W-:-:S03]  /*51f0*/  MOV R165, R130 ;  /* 0x0000008200a57202 */ /* 0x000fc60000000f00 */
[----:B------:R4:W5:Y:S02]  /*5200*/  MUFU.EX2 R164, R2 ;  /* 0x0000000200a47308 */ /* 0x0009640000000800 */
[----:B------:R-:W-:Y:S01]  /*5210*/  HMMA.16816.F32 R24, R8, R26, R72 ;  /* 0x0000001a0818723c */ /* 0x000fe20000001848 */
[----:B------:R-:W-:Y:S02]  /*5220*/  MOV R75, R151 ;  /* 0x00000097004b7202 */ /* 0x000fe40000000f00 */
[----:B------:R-:W-:Y:S01]  /*5230*/  MOV R73, R127 ;  /* 0x0000007f00497202 */ /* 0x000fe20000000f00 */
[----:B--2---:R-:W-:Y:S01]  /*5240*/  FFMA.FTZ R6, R152, R0, -R5 ;  /* 0x0000000098067223 */ /* 0x004fe20000010805 */
[----:B------:R-:W-:-:S03]  /*5250*/  MOV R74, R124 ;  /* 0x0000007c004a7202 */ /* 0x000fc60000000f00 */
[C---:B-1----:R-:W-:Y:S01]  /*5260*/  HMMA.16816.F32 R52, R8.reuse, R48, R52 ;  /* 0x000000300834723c */ /* 0x042fe20000001834 */
[----:B------:R1:W-:Y:S01]  /*5270*/  MUFU.EX2 R135, R6 ;  /* 0x0000000600877308 */ /* 0x0003e20000000800 */
[----:B------:R-:W-:Y:S01]  /*5280*/  MOV R152, R122 ;  /* 0x0000007a00987202 */ /* 0x000fe20000000f00 */
[----:B----4-:R-:W-:Y:S01]  /*5290*/  FFMA.FTZ R2, R163, R0, -R3 ;  /* 0x00000000a3027223 */ /* 0x010fe20000010803 */
[----:B------:R-:W-:Y:S01]  /*52a0*/  MOV R72, R86 ;  /* 0x0000005600487202 */ /* 0x000fe20000000f00 */
[----:B------:R-:W2:Y:S03]  /*52b0*/  MUFU.EX2 R163, R4 ;  /* 0x0000000400a37308 */ /* 0x000ea60000000800 */
[----:B------:R-:W-:Y:S01]  /*52c0*/  HMMA.16816.F32 R48, R8, R50, R68 ;  /* 0x000000320830723c */ /* 0x000fe20000001844 */
[----:B-----5:R-:W-:Y:S01]  /*52d0*/  F2FP.F16.F32.PACK_AB R8, R164, R162 ;  /* 0x000000a2a408723e */ /* 0x020fe200000000ff */
[----:B------:R-:W4:Y:S01]  /*52e0*/  MUFU.EX2 R160, R2 ;  /* 0x0000000200a07308 */ /* 0x000f220000000800 */
[----:B------:R-:W-:Y:S01]  /*52f0*/  F2FP.F16.F32.PACK_AB R9, R170, R166 ;  /* 0x000000a6aa09723e */ /* 0x000fe200000000ff */
[----:B-1----:R-:W-:-:S04]  /*5300*/  FFMA.FTZ R6, R140, R0, -R5 ;  /* 0x000000008c067223 */ /* 0x002fc80000010805 */
[----:B------:R1:W-:Y:S01]  /*5310*/  MUFU.EX2 R128, R6 ;  /* 0x0000000600807308 */ /* 0x0003e20000000800 */
[----:B--2---:R-:W-:Y:S01]  /*5320*/  F2FP.F16.F32.PACK_AB R10, R163, R161 ;  /* 0x000000a1a30a723e */ /* 0x004fe200000000ff */
[-CC-:B------:R-:W-:Y:S01]  /*5330*/  FFMA.FTZ R4, R159, R0.reuse, -R3.reuse ;  /* 0x000000009f047223 */ /* 0x180fe20000010803 */
[----:B------:R-:W-:Y:S02]  /*5340*/  MOV R159, R121 ;  /* 0x00000079009f7202 */ /* 0x000fe40000000f00 */
[----:B----4-:R-:W-:Y:S01]  /*5350*/  F2FP.F16.F32.PACK_AB R11, R160, R167 ;  /* 0x000000a7a00b723e */ /* 0x010fe200000000ff */
[----:B------:R-:W-:Y:S01]  /*5360*/  FFMA.FTZ R2, R158, R0, -R3 ;  /* 0x000000009e027223 */ /* 0x000fe20000010803 */
[----:B------:R2:W-:Y:S01]  /*5370*/  MUFU.EX2 R147, R4 ;  /* 0x0000000400937308 */ /* 0x0005e20000000800 */
[----:B------:R-:W-:-:S03]  /*5380*/  MOV R158, R126 ;  /* 0x0000007e009e7202 */ /* 0x000fc60000000f00 */
[----:B------:R4:W-:Y:S01]  /*5390*/  MUFU.EX2 R145, R2 ;  /* 0x0000000200917308 */ /* 0x0009e20000000800 */
[----:B------:R-:W-:Y:S01]  /*53a0*/  HMMA.16816.F32 R68, R8, R22, R24 ;  /* 0x000000160844723c */ /* 0x000fe20000001818 */
[----:B------:R-:W5:Y:S01]  /*53b0*/  LDSM.16.MT88.4 R24, [R77+0xe000] ;  /* 0x00e000004d18783b */ /* 0x000f620000004200 */
[----:B-1----:R-:W-:-:S04]  /*53c0*/  FFMA.FTZ R6, R116, R0, -R5 ;  /* 0x0000000074067223 */ /* 0x002fc80000010805 */
[----:B------:R1:W-:Y:S02]  /*53d0*/  MUFU.EX2 R122, R6 ;  /* 0x00000006007a7308 */ /* 0x0003e40000000800 */
[C---:B------:R-:W-:Y:S01]  /*53e0*/  HMMA.16816.F32 R32, R8.reuse, R20, R32 ;  /* 0x000000140820723c */ /* 0x040fe20000001820 */
[----:B------:R-:W5:Y:S01]  /*53f0*/  LDSM.16.MT88.4 R20, [R79+0xe000] ;  /* 0x00e000004f14783b */ /* 0x000f620000004200 */
[----:B--2---:R-:W-:Y:S01]  /*5400*/  FFMA.FTZ R4, R156, R0, -R5 ;  /* 0x000000009c047223 */ /* 0x004fe20000010805 */
[----:B------:R-:W-:Y:S01]  /*5410*/  MOV R156, R84 ;  /* 0x00000054009c7202 */ /* 0x000fe20000000f00 */
[-C--:B----4-:R-:W-:Y:S02]  /*5420*/  FFMA.FTZ R2, R154, R0.reuse, -R3 ;  /* 0x000000009a027223 */ /* 0x090fe40000010803 */
[----:B------:R2:W-:Y:S01]  /*5430*/  MUFU.EX2 R133, R4 ;  /* 0x0000000400857308 */ /* 0x0005e20000000800 */
[----:B------:R-:W-:Y:S01]  /*5440*/  MOV R154, R83 ;  /* 0x00000053009a7202 */ /* 0x000fe20000000f00 */
[----:B---3--:R-:W-:Y:S02]  /*5450*/  HMMA.16816.F32 R40, R8, R28, R56 ;  /* 0x0000001c0828723c */ /* 0x008fe40000001838 */
[----:B------:R3:W-:Y:S01]  /*5460*/  MUFU.EX2 R151, R2 ;  /* 0x0000000200977308 */ /* 0x0007e20000000800 */
[----:B-1----:R-:W-:-:S05]  /*5470*/  FFMA.FTZ R6, R108, R0, -R5 ;  /* 0x000000006c067223 */ /* 0x002fca0000010805 */
[----:B------:R-:W-:Y:S01]  /*5480*/  HMMA.16816.F32 R56, R8, R16, R44 ;  /* 0x000000100838723c */ /* 0x000fe2000000182c */
[----:B------:R-:W-:Y:S01]  /*5490*/  LDSM.16.MT88.4 R44, [R78+0xe000] ;  /* 0x00e000004e2c783b */ /* 0x000fe20000004200 */
[----:B--2---:R-:W-:Y:S01]  /*54a0*/  FFMA.FTZ R4, R153, R0, -R5 ;  /* 0x0000000099047223 */ /* 0x004fe20000010805 */
[----:B------:R-:W-:-:S05]  /*54b0*/  MOV R153, R123 ;  /* 0x0000007b00997202 */ /* 0x000fca0000000f00 */
[----:B------:R-:W-:Y:S01]  /*54c0*/  HMMA.16816.F32 R12, R8, R18, R12 ;  /* 0x00000012080c723c */ /* 0x000fe2000000180c */
[----:B------:R-:W1:Y:S01]  /*54d0*/  LDSM.16.MT88.4 R16, [R76+0xe000] ;  /* 0x00e000004c10783b */ /* 0x000e620000004200 */
[----:B---3--:R-:W-:Y:S01]  /*54e0*/  FFMA.FTZ R2, R157, R0, -R5 ;  /* 0x000000009d027223 */ /* 0x008fe20000010805 */
[----:B------:R2:W-:Y:S01]  /*54f0*/  MUFU.EX2 R146, R4 ;  /* 0x0000000400927308 */ /* 0x0005e20000000800 */
[----:B------:R-:W-:-:S03]  /*5500*/  MOV R157, R87 ;  /* 0x00000057009d7202 */ /* 0x000fc60000000f00 */
[----:B------:R3:W4:Y:S01]  /*5510*/  MUFU.EX2 R144, R2 ;  /* 0x0000000200907308 */ /* 0x0007220000000800 */
[C---:B------:R-:W-:Y:S08]  /*5520*/  HMMA.16816.F32 R28, R8.reuse, R30, R36 ;  /* 0x0000001e081c723c */ /* 0x040ff00000001824 */
[----:B------:R-:W-:Y:S01]  /*5530*/  HMMA.16816.F32 R60, R8, R64, R52 ;  /* 0x00000040083c723c */ /* 0x000fe20000001834 */
[-CC-:B--2---:R-:W-:Y:S01]  /*5540*/  FFMA.FTZ R4, R195, R0.reuse, -R3.reuse ;  /* 0x00000000c3047223 */ /* 0x184fe20000010803 */
[----:B------:R-:W-:Y:S01]  /*5550*/  MOV R195, R81 ;  /* 0x0000005100c37202 */ /* 0x000fe20000000f00 */
[----:B---3--:R-:W-:-:S02]  /*5560*/  FFMA.FTZ R2, R155, R0, -R3 ;  /* 0x000000009b027223 */ /* 0x008fc40000010803 */
[----:B------:R2:W-:Y:S01]  /*5570*/  MUFU.EX2 R132, R4 ;  /* 0x0000000400847308 */ /* 0x0005e20000000800 */
[----:B------:R-:W-:Y:S02]  /*5580*/  MOV R155, R120 ;  /* 0x00000078009b7202 */ /* 0x000fe40000000f00 */
[----:B------:R-:W-:Y:S01]  /*5590*/  HMMA.16816.F32 R64, R8, R66, R48 ;  /* 0x000000420840723c */ /* 0x000fe20000001830 */
[----:B----4-:R-:W-:Y:S01]  /*55a0*/  F2FP.F16.F32.PACK_AB R8, R144, R133 ;  /* 0x000000859008723e */ /* 0x010fe200000000ff */
[----:B------:R-:W3:Y:S01]  /*55b0*/  MUFU.EX2 R134, R2 ;  /* 0x0000000200867308 */ /* 0x000ee20000000800 */
[----:B------:R-:W-:Y:S02]  /*55c0*/  F2FP.F16.F32.PACK_AB R9, R147, R145 ;  /* 0x000000919309723e */ /* 0x000fe400000000ff */
[----:B------:R-:W-:Y:S01]  /*55d0*/  F2FP.F16.F32.PACK_AB R10, R146, R135 ;  /* 0x00000087920a723e */ /* 0x000fe200000000ff */
[-C--:B--2---:R-:W-:Y:S01]  /*55e0*/  FFMA.FTZ R4, R192, R0.reuse, -R5 ;  /* 0x00000000c0047223 */ /* 0x084fe20000010805 */
[----:B---3--:R-:W-:Y:S01]  /*55f0*/  F2FP.F16.F32.PACK_AB R11, R134, R151 ;  /* 0x00000097860b723e */ /* 0x008fe200000000ff */
[----:B------:R-:W-:-:S02]  /*5600*/  FFMA.FTZ R2, R194, R0, -R3 ;  /* 0x00000000c2027223 */ /* 0x000fc40000010803 */
[----:B------:R2:W-:Y:S01]  /*5610*/  MUFU.EX2 R126, R4 ;  /* 0x00000004007e7308 */ /* 0x0005e20000000800 */
[----:B------:R-:W-:-:S03]  /*5620*/  MOV R194, R85 ;  /* 0x0000005500c27202 */ /* 0x000fc60000000f00 */
[----:B------:R3:W-:Y:S01]  /*5630*/  MUFU.EX2 R129, R2 ;  /* 0x0000000200817308 */ /* 0x0007e20000000800 */
[C---:B-----5:R-:W-:Y:S01]  /*5640*/  HMMA.16816.F32 R36, R8.reuse, R24, R32 ;  /* 0x000000180824723c */ /* 0x060fe20000001820 */
[----:B------:R-:W4:Y:S07]  /*5650*/  LDSM.16.MT88.4 R32, [R79+0xe800] ;  /* 0x00e800004f20783b */ /* 0x000f2e0000004200 */
[----:B------:R-:W-:Y:S01]  /*5660*/  HMMA.16816.F32 R48, R8, R22, R28 ;  /* 0x000000160830723c */ /* 0x000fe2000000181c */
[----:B------:R-:W5:Y:S01]  /*5670*/  LDSM.16.MT88.4 R28, [R77+0xe800] ;  /* 0x00e800004d1c783b */ /* 0x000f620000004200 */
[-C--:B--2---:R-:W-:Y:S01]  /*5680*/  FFMA.FTZ R4, R141, R0.reuse, -R5 ;  /* 0x000000008d047223 */ /* 0x084fe20000010805 */
[----:B---3--:R-:W-:-:S03]  /*5690*/  FFMA.FTZ R2, R142, R0, -R3 ;  /* 0x000000008e027223 */ /* 0x008fc60000010803 */
[----:B------:R2:W-:Y:S02]  /*56a0*/  MUFU.EX2 R130, R4 ;  /* 0x0000000400827308 */ /* 0x0005e40000000800 */
[C---:B------:R-:W-:Y:S02]  /*56b0*/  HMMA.16816.F32 R52, R8.reuse, R20, R40 ;  /* 0x000000140834723c */ /* 0x040fe40000001828 */
[----:B------:R3:W-:Y:S06]  /*56c0*/  MUFU.EX2 R131, R2 ;  /* 0x0000000200837308 */ /* 0x0007ec0000000800 */
[----:B-1----:R-:W-:Y:S01]  /*56d0*/  HMMA.16816.F32 R40, R8, R16, R56 ;  /* 0x000000100828723c */ /* 0x002fe20000001838 */
[----:B--2---:R-:W-:-:S07]  /*56e0*/  FFMA.FTZ R4, R139, R0, -R3 ;  /* 0x000000008b047223 */ /* 0x004fce0000010803 */
[C---:B------:R-:W-:Y:S01]  /*56f0*/  HMMA.16816.F32 R12, R8.reuse, R18, R12 ;  /* 0x00000012080c723c */ /* 0x040fe2000000180c */
[----:B------:R-:W1:Y:S01]  /*5700*/  LDSM.16.MT88.4 R16, [R76+0xe800] ;  /* 0x00e800004c10783b */ /* 0x000e620000004200 */
[-CC-:B---3--:R-:W-:Y:S01]  /*5710*/  FFMA.FTZ R2, R193, R0.reuse, -R5.reuse ;  /* 0x00000000c1027223 */ /* 0x188fe20000010805 */
[----:B------:R2:W-:Y:S04]  /*5720*/  MUFU.EX2 R123, R4 ;  /* 0x00000004007b7308 */ /* 0x0005e80000000800 */
[----:B------:R3:W4:Y:S01]  /*5730*/  MUFU.EX2 R127, R2 ;  /* 0x00000002007f7308 */ /* 0x0007220000000800 */
[C---:B------:R-:W-:Y:S08]  /*5740*/  HMMA.16816.F32 R20, R8.reuse, R26, R68 ;  /* 0x0000001a0814723c */ /* 0x040ff00000001844 */
[----:B------:R-:W-:Y:S01]  /*5750*/  HMMA.16816.F32 R24, R8, R44, R60 ;  /* 0x0000002c0818723c */ /* 0x000fe2000000183c */
[----:B------:R-:W1:Y:S01]  /*5760*/  LDSM.16.MT88.4 R60, [R78+0xe800] ;  /* 0x00e800004e3c783b */ /* 0x000e620000004200 */
[-C--:B--2---:R-:W-:Y:S01]  /*5770*/  FFMA.FTZ R4, R136, R0.reuse, -R5 ;  /* 0x0000000088047223 */ /* 0x084fe20000010805 */
[----:B---3--:R-:W-:-:S05]  /*5780*/  FFMA.FTZ R2, R143, R0, -R3 ;  /* 0x000000008f027223 */ /* 0x008fca0000010803 */
[----:B------:R-:W-:Y:S01]  /*5790*/  HMMA.16816.F32 R64, R8, R46, R64 ;  /* 0x0000002e0840723c */ /* 0x000fe20000001840 */
[----:B------:R-:W2:Y:S01]  /*57a0*/  MUFU.EX2 R125, R2 ;  /* 0x00000002007d7308 */ /* 0x000ea20000000800 */
[----:B----4-:R-:W-:Y:S02]  /*57b0*/  F2FP.F16.F32.PACK_AB R8, R127, R126 ;  /* 0x0000007e7f08723e */ /* 0x010fe400000000ff */
[----:B------:R-:W-:Y:S02]  /*57c0*/  F2FP.F16.F32.PACK_AB R9, R132, R129 ;  /* 0x000000818409723e */ /* 0x000fe400000000ff */
[----:B------:R-:W-:Y:S02]  /*57d0*/  F2FP.F16.F32.PACK_AB R10, R130, R128 ;  /* 0x00000080820a723e */ /* 0x000fe400000000ff */
[----:B--2---:R-:W-:Y:S01]  /*57e0*/  F2FP.F16.F32.PACK_AB R11, R125, R131 ;  /* 0x000000837d0b723e */ /* 0x004fe200000000ff */
[----:B------:R-:W-:-:S04]  /*57f0*/  FFMA.FTZ R2, R138, R0, -R3 ;  /* 0x000000008a027223 */ /* 0x000fc80000010803 */
[----:B------:R2:W-:Y:S02]  /*5800*/  MUFU.EX2 R120, R2 ;  /* 0x0000000200787308 */ /* 0x0005e40000000800 */
[C---:B------:R-:W-:Y:S08]  /*5810*/  HMMA.16816.F32 R44, R8.reuse, R32, R52 ;  /* 0x00000020082c723c */ /* 0x040ff00000001834 */
[----:B------:R-:W-:Y:S01]  /*5820*/  HMMA.16816.F32 R52, R8, R34, R48 ;  /* 0x000000220834723c */ /* 0x000fe20000001830 */
[----:B------:R-:W-:Y:S01]  /*5830*/  LDSM.16.MT88.4 R32, [R78+0xf000] ;  /* 0x00f000004e20783b */ /* 0x000fe20000004200 */
[----:B--2---:R-:W-:-:S02]  /*5840*/  FFMA.FTZ R2, R118, R0, -R3 ;  /* 0x0000000076027223 */ /* 0x004fc40000010803 */
[----:B------:R2:W-:Y:S04]  /*5850*/  MUFU.EX2 R118, R4 ;  /* 0x0000000400767308 */ /* 0x0005e80000000800 */
[C---:B-----5:R-:W-:Y:S01]  /*5860*/  HMMA.16816.F32 R68, R8.reuse, R30, R20 ;  /* 0x0000001e0844723c */ /* 0x060fe20000001814 */
[----:B------:R-:W3:Y:S01]  /*5870*/  LDSM.16.MT88.4 R20, [R79+0xf000] ;  /* 0x00f000004f14783b */ /* 0x000ee20000004200 */
[----:B------:R4:W-:Y:S06]  /*5880*/  MUFU.EX2 R124, R2 ;  /* 0x00000002007c7308 */ /* 0x0009ec0000000800 */
[----:B------:R-:W-:Y:S01]  /*5890*/  HMMA.16816.F32 R48, R8, R28, R36 ;  /* 0x0000001c0830723c */ /* 0x000fe20000001824 */
[----:B------:R-:W5:Y:S01]  /*58a0*/  LDSM.16.MT88.4 R28, [R77+0xf000] ;  /* 0x00f000004d1c783b */ /* 0x000f620000004200 */
[----:B--2---:R-:W-:-:S06]  /*58b0*/  FFMA.FTZ R4, R117, R0, -R5 ;  /* 0x0000000075047223 */ /* 0x004fcc0000010805 */
[C---:B-1----:R-:W-:Y:S01]  /*58c0*/  HMMA.16816.F32 R40, R8.reuse, R16, R40 ;  /* 0x000000100828723c */ /* 0x042fe20000001828 */
[-C--:B----4-:R-:W-:Y:S02]  /*58d0*/  FFMA.FTZ R2, R137, R0.reuse, -R5 ;  /* 0x0000000089027223 */ /* 0x090fe40000010805 */
[----:B------:R-:W-:Y:S02]  /*58e0*/  LDSM.16.MT88.4 R136, [R77+0x11800] ;  /* 0x011800004d88783b */ /* 0x000fe40000004200 */
[----:B------:R1:W2:Y:S03]  /*58f0*/  MUFU.EX2 R121, R2 ;  /* 0x0000000200797308 */ /* 0x0002a60000000800 */
[C---:B------:R-:W-:Y:S01]  /*5900*/  HMMA.16816.F32 R12, R8.reuse, R18, R12 ;  /* 0x00000012080c723c */ /* 0x040fe2000000180c */
[----:B------:R-:W4:Y:S07]  /*5910*/  LDSM.16.MT88.4 R16, [R76+0xf000] ;  /* 0x00f000004c10783b */ /* 0x000f2e0000004200 */
[----:B------:R-:W-:Y:S01]  /*5920*/  HMMA.16816.F32 R56, R8, R60, R24 ;  /* 0x0000003c0838723c */ /* 0x000fe20000001818 */
[----:B------:R-:W4:Y:S01]  /*5930*/  LDSM.16.MT88.4 R24, [R79+0xf800] ;  /* 0x00f800004f18783b */ /* 0x000f220000004200 */
[----:B-1----:R-:W-:-:S02]  /*5940*/  FFMA.FTZ R2, R119, R0, -R3 ;  /* 0x0000000077027223 */ /* 0x002fc40000010803 */
[----:B------:R-:W1:Y:S04]  /*5950*/  MUFU.EX2 R119, R4 ;  /* 0x0000000400777308 */ /* 0x000e680000000800 */
[----:B------:R-:W-:Y:S01]  /*5960*/  HMMA.16816.F32 R60, R8, R62, R64 ;  /* 0x0000003e083c723c */ /* 0x000fe20000001840 */
[----:B------:R-:W3:Y:S01]  /*5970*/  MUFU.EX2 R117, R2 ;  /* 0x0000000200757308 */ /* 0x000ee20000000800 */
[----:B--2---:R-:W-:Y:S02]  /*5980*/  F2FP.F16.F32.PACK_AB R8, R121, R118 ;  /* 0x000000767908723e */ /* 0x004fe400000000ff */
[----:B------:R-:W-:Y:S02]  /*5990*/  F2FP.F16.F32.PACK_AB R9, R123, R120 ;  /* 0x000000787b09723e */ /* 0x000fe400000000ff */
[----:B-1----:R-:W-:Y:S01]  /*59a0*/  F2FP.F16.F32.PACK_AB R10, R119, R122 ;  /* 0x0000007a770a723e */ /* 0x002fe200000000ff */
[--C-:B------:R-:W-:Y:S01]  /*59b0*/  FFMA.FTZ R4, R115, R0, -R3.reuse ;  /* 0x0000000073047223 */ /* 0x100fe20000010803 */
[----:B---3--:R-:W-:Y:S01]  /*59c0*/  F2FP.F16.F32.PACK_AB R11, R117, R124 ;  /* 0x0000007c750b723e */ /* 0x008fe200000000ff */
[----:B------:R-:W-:-:S02]  /*59d0*/  FFMA.FTZ R2, R114, R0, -R3 ;  /* 0x0000000072027223 */ /* 0x000fc40000010803 */
[----:B------:R1:W-:Y:S04]  /*59e0*/  MUFU.EX2 R116, R4 ;  /* 0x0000000400747308 */ /* 0x0003e80000000800 */
[----:B------:R2:W-:Y:S01]  /*59f0*/  MUFU.EX2 R114, R2 ;  /* 0x0000000200727308 */ /* 0x0005e20000000800 */
[C---:B------:R-:W-:Y:S08]  /*5a00*/  HMMA.16816.F32 R36, R8.reuse, R20, R44 ;  /* 0x000000140824723c */ /* 0x040ff0000000182c */
[----:B-----5:R-:W-:Y:S01]  /*5a10*/  HMMA.16816.F32 R44, R8, R28, R48 ;  /* 0x0000001c082c723c */ /* 0x020fe20000001830 */
[----:B------:R-:W3:Y:S01]  /*5a20*/  LDSM.16.MT88.4 R48, [R77+0xf800] ;  /* 0x00f800004d30783b */ /* 0x000ee20000004200 */
[-C--:B-1----:R-:W-:Y:S01]  /*5a30*/  FFMA.FTZ R4, R112, R0.reuse, -R5 ;  /* 0x0000000070047223 */ /* 0x082fe20000010805 */
[----:B--2---:R-:W-:-:S03]  /*5a40*/  FFMA.FTZ R2, R110, R0, -R3 ;  /* 0x000000006e027223 */ /* 0x004fc60000010803 */
[----:B------:R1:W-:Y:S02]  /*5a50*/  MUFU.EX2 R112, R4 ;  /* 0x0000000400707308 */ /* 0x0003e40000000800 */
[C---:B------:R-:W-:Y:S02]  /*5a60*/  HMMA.16816.F32 R64, R8.reuse, R32, R56 ;  /* 0x000000200840723c */ /* 0x040fe40000001838 */
[----:B------:R2:W-:Y:S06]  /*5a70*/  MUFU.EX2 R115, R2 ;  /* 0x0000000200737308 */ /* 0x0005ec0000000800 */
[----:B----4-:R-:W-:Y:S01]  /*5a80*/  HMMA.16816.F32 R56, R8, R16, R40 ;  /* 0x000000100838723c */ /* 0x010fe20000001828 */
[----:B-1----:R-:W-:-:S02]  /*5a90*/  FFMA.FTZ R4, R109, R0, -R5 ;  /* 0x000000006d047223 */ /* 0x002fc40000010805 */
[----:B------:R1:W-:Y:S05]  /*5aa0*/  MUFU.EX2 R109, R6 ;  /* 0x00000006006d7308 */ /* 0x0003ea0000000800 */
[C---:B------:R-:W-:Y:S01]  /*5ab0*/  HMMA.16816.F32 R12, R8.reuse, R18, R12 ;  /* 0x00000012080c723c */ /* 0x040fe2000000180c */
[----:B------:R-:W4:Y:S01]  /*5ac0*/  LDSM.16.MT88.4 R16, [R76+0xf800] ;  /* 0x00f800004c10783b */ /* 0x000f220000004200 */
[-CC-:B--2---:R-:W-:Y:S01]  /*5ad0*/  FFMA.FTZ R2, R113, R0.reuse, -R5.reuse ;  /* 0x0000000071027223 */ /* 0x184fe20000010805 */
[----:B------:R2:W-:Y:S04]  /*5ae0*/  MUFU.EX2 R108, R4 ;  /* 0x00000004006c7308 */ /* 0x0005e80000000800 */
[----:B------:R5:W3:Y:S01]  /*5af0*/  MUFU.EX2 R110, R2 ;  /* 0x00000002006e7308 */ /* 0x000ae20000000800 */
[----:B------:R-:W-:Y:S01]  /*5b00*/  HMMA.16816.F32 R20, R8, R22, R52 ;  /* 0x000000160814723c */ /* 0x000fe20000001834 */
[----:B-1----:R-:W-:-:S07]  /*5b10*/  FFMA.FTZ R6, R100, R0, -R5 ;  /* 0x0000000064067223 */ /* 0x002fce0000010805 */
[C---:B------:R-:W-:Y:S01]  /*5b20*/  HMMA.16816.F32 R52, R8.reuse, R30, R68 ;  /* 0x0000001e0834723c */ /* 0x040fe20000001844 */
[-CC-:B--2---:R-:W-:Y:S01]  /*5b30*/  FFMA.FTZ R4, R107, R0.reuse, -R3.reuse ;  /* 0x000000006b047223 */ /* 0x184fe20000010803 */
[----:B------:R1:W-:Y:S01]  /*5b40*/  MUFU.EX2 R86, R6 ;  /* 0x0000000600567308 */ /* 0x0003e20000000800 */
[----:B------:R-:W2:Y:S01]  /*5b50*/  LDSM.16.MT88.4 R68, [R78+0xf800] ;  /* 0x00f800004e44783b */ /* 0x000ea20000004200 */
[----:B-----5:R-:W-:Y:S02]  /*5b60*/  FFMA.FTZ R2, R111, R0, -R3 ;  /* 0x000000006f027223 */ /* 0x020fe40000010803 */
[----:B------:R5:W-:Y:S02]  /*5b70*/  MUFU.EX2 R89, R4 ;  /* 0x0000000400597308 */ /* 0x000be40000000800 */
[----:B------:R-:W-:Y:S01]  /*5b80*/  HMMA.16816.F32 R60, R8, R34, R60 ;  /* 0x00000022083c723c */ /* 0x000fe2000000183c */
[----:B---3--:R-:W-:Y:S01]  /*5b90*/  F2FP.F16.F32.PACK_AB R8, R110, R112 ;  /* 0x000000706e08723e */ /* 0x008fe200000000ff */
[----:B------:R3:W4:Y:S01]  /*5ba0*/  MUFU.EX2 R91, R2 ;  /* 0x00000002005b7308 */ /* 0x0007220000000800 */
[----:B------:R-:W-:Y:S01]  /*5bb0*/  F2FP.F16.F32.PACK_AB R9, R116, R114 ;  /* 0x000000727409723e */ /* 0x000fe200000000ff */
[----:B------:R-:W2:Y:S01]  /*5bc0*/  LDSM.16.MT88.4 R32, [R77+0x10000] ;  /* 0x010000004d20783b */ /* 0x000ea20000004200 */
[----:B------:R-:W-:Y:S01]  /*5bd0*/  F2FP.F16.F32.PACK_AB R10, R108, R109 ;  /* 0x0000006d6c0a723e */ /* 0x000fe200000000ff */
[----:B-1----:R-:W-:Y:S01]  /*5be0*/  FADD.FTZ R6, R195, R82 ;  /* 0x00000052c3067221 */ /* 0x002fe20000010000 */
[----:B-----5:R-:W-:-:S03]  /*5bf0*/  FFMA.FTZ R4, R104, R0, -R5 ;  /* 0x0000000068047223 */ /* 0x020fc60000010805 */
[----:B------:R-:W-:Y:S01]  /*5c00*/  FADD.FTZ R6, R75, R6 ;  /* 0x000000064b067221 */ /* 0x000fe20000010000 */
[----:B---3--:R-:W-:Y:S01]  /*5c10*/  FFMA.FTZ R2, R106, R0, -R3 ;  /* 0x000000006a027223 */ /* 0x008fe20000010803 */
[----:B------:R1:W-:Y:S01]  /*5c20*/  MUFU.EX2 R84, R4 ;  /* 0x0000000400547308 */ /* 0x0003e20000000800 */
[----:B----4-:R-:W-:Y:S01]  /*5c30*/  F2FP.F16.F32.PACK_AB R11, R91, R115 ;  /* 0x000000735b0b723e */ /* 0x010fe200000000ff */
[----:B------:R-:W-:Y:S01]  /*5c40*/  FADD.FTZ R6, R165, R6 ;  /* 0x00000006a5067221 */ /* 0x000fe20000010000 */
[----:B------:R-:W-:Y:S01]  /*5c50*/  MOV R165, R74 ;  /* 0x0000004a00a57202 */ /* 0x000fe20000000f00 */
[----:B------:R3:W-:Y:S04]  /*5c60*/  MUFU.EX2 R88, R2 ;  /* 0x0000000200587308 */ /* 0x0007e80000000800 */
        /* <DEDUP_REMOVED lines=8> */
[C---:B------:R-:W-:Y:S01]  /*5cf0*/  HMMA.16816.F32 R48, R8.reuse, R18, R12 ;  /* 0x000000120830723c */ /* 0x040fe2000000180c */
[-C--:B---3--:R-:W-:Y:S01]  /*5d00*/  FFMA.FTZ R4, R99, R0.reuse, -R3 ;  /* 0x0000000063047223 */ /* 0x088fe20000010803 */
[----:B------:R-:W-:Y:S01]  /*5d10*/  FADD.FTZ R12, R159, R7 ;  /* 0x000000079f0c7221 */ /* 0x000fe20000010000 */
[----:B------:R-:W-:Y:S01]  /*5d20*/  MOV R159, R73 ;  /* 0x00000049009f7202 */ /* 0x000fe20000000f00 */
[-C--:B------:R-:W-:Y:S01]  /*5d30*/  FFMA.FTZ R7, R95, R0.reuse, -R3 ;  /* 0x000000005f077223 */ /* 0x080fe20000010803 */
[-CC-:B----4-:R-:W-:Y:S01]  /*5d40*/  FFMA.FTZ R2, R105, R0.reuse, -R5.reuse ;  /* 0x0000000069027223 */ /* 0x190fe20000010805 */
[----:B------:R3:W-:Y:S01]  /*5d50*/  MUFU.EX2 R82, R4 ;  /* 0x0000000400527308 */ /* 0x0007e20000000800 */
[----:B------:R-:W-:Y:S01]  /*5d60*/  FADD.FTZ R12, R194, R12 ;  /* 0x0000000cc20c7221 */ /* 0x000fe20000010000 */
[C---:B------:R-:W-:Y:S01]  /*5d70*/  HMMA.16816.F32 R24, R8.reuse, R26, R20 ;  /* 0x0000001a0818723c */ /* 0x040fe20000001814 */
[----:B------:R-:W4:Y:S01]  /*5d80*/  LDSM.16.MT88.4 R20, [R79+0x10000] ;  /* 0x010000004f14783b */ /* 0x000f220000004200 */
[----:B------:R5:W1:Y:S06]  /*5d90*/  MUFU.EX2 R85, R2 ;  /* 0x0000000200557308 */ /* 0x000a6c0000000800 */
[----:B------:R-:W-:Y:S01]  /*5da0*/  HMMA.16816.F32 R56, R8, R16, R56 ;  /* 0x000000100838723c */ /* 0x000fe20000001838 */
[----:B------:R-:W4:Y:S01]  /*5db0*/  LDSM.16.MT88.4 R16, [R76+0x10000] ;  /* 0x010000004c10783b */ /* 0x000f220000004200 */
[-C--:B---3--:R-:W-:Y:S01]  /*5dc0*/  FFMA.FTZ R4, R96, R0.reuse, -R5 ;  /* 0x0000000060047223 */ /* 0x088fe20000010805 */
[----:B-----5:R-:W-:-:S03]  /*5dd0*/  FFMA.FTZ R2, R103, R0, -R3 ;  /* 0x0000000067027223 */ /* 0x020fc60000010803 */
[----:B------:R3:W-:Y:S02]  /*5de0*/  MUFU.EX2 R75, R4 ;  /* 0x00000004004b7308 */ /* 0x0007e40000000800 */
[C---:B--2---:R-:W-:Y:S02]  /*5df0*/  HMMA.16816.F32 R64, R8.reuse, R68, R64 ;  /* 0x000000440840723c */ /* 0x044fe40000001840 */
[----:B------:R2:W5:Y:S06]  /*5e00*/  MUFU.EX2 R83, R2 ;  /* 0x0000000200537308 */ /* 0x00056c0000000800 */
[----:B------:R-:W-:Y:S01]  /*5e10*/  HMMA.16816.F32 R60, R8, R70, R60 ;  /* 0x00000046083c723c */ /* 0x000fe2000000183c */
[----:B-1----:R-:W-:Y:S01]  /*5e20*/  F2FP.F16.F32.PACK_AB R8, R85, R84 ;  /* 0x000000545508723e */ /* 0x002fe200000000ff */
[----:B------:R1:W-:Y:S01]  /*5e30*/  MUFU.EX2 R71, R7 ;  /* 0x0000000700477308 */ /* 0x0003e20000000800 */
[----:B------:R-:W-:Y:S01]  /*5e40*/  F2FP.F16.F32.PACK_AB R9, R89, R88 ;  /* 0x000000585909723e */ /* 0x000fe200000000ff */
[----:B---3--:R-:W-:Y:S01]  /*5e50*/  FFMA.FTZ R4, R92, R0, -R5 ;  /* 0x000000005c047223 */ /* 0x008fe20000010805 */
[----:B------:R-:W-:Y:S01]  /*5e60*/  F2FP.F16.F32.PACK_AB R10, R87, R86 ;  /* 0x00000056570a723e */ /* 0x000fe200000000ff */
[----:B--2---:R-:W-:-:S02]  /*5e70*/  FFMA.FTZ R2, R98, R0, -R3 ;  /* 0x0000000062027223 */ /* 0x004fc40000010803 */
[----:B------:R2:W-:Y:S01]  /*5e80*/  MUFU.EX2 R74, R4 ;  /* 0x00000004004a7308 */ /* 0x0005e20000000800 */
[----:B-----5:R-:W-:-:S03]  /*5e90*/  F2FP.F16.F32.PACK_AB R11, R83, R90 ;  /* 0x0000005a530b723e */ /* 0x020fc600000000ff */
[----:B------:R3:W-:Y:S01]  /*5ea0*/  MUFU.EX2 R81, R2 ;  /* 0x0000000200517308 */ /* 0x0007e20000000800 */
[----:B-1----:R-:W-:-:S03]  /*5eb0*/  FFMA.FTZ R7, R198, R0, -R3 ;  /* 0x00000000c6077223 */ /* 0x002fc60000010803 */
[----:B------:R-:W-:Y:S01]  /*5ec0*/  HMMA.16816.F32 R36, R8, R32, R36 ;  /* 0x000000200824723c */ /* 0x000fe20000001824 */
[----:B------:R1:W-:Y:S01]  /*5ed0*/  MUFU.EX2 R69, R7 ;  /* 0x0000000700457308 */ /* 0x0003e20000000800 */
[----:B--2---:R-:W-:Y:S01]  /*5ee0*/  FADD.FTZ R4, R72, R6 ;  /* 0x0000000648047221 */ /* 0x004fe20000010000 */
[----:B------:R-:W-:-:S05]  /*5ef0*/  FADD.FTZ R6, R155, R12 ;  /* 0x0000000c9b067221 */ /* 0x000fca0000010000 */
[----:B------:R-:W-:Y:S01]  /*5f00*/  HMMA.16816.F32 R40, R8, R34, R40 ;  /* 0x000000220828723c */ /* 0x000fe20000001828 */
[----:B------:R-:W2:Y:S01]  /*5f10*/  LDSM.16.MT88.4 R12, [R78+0x10800] ;  /* 0x010800004e0c783b */ /* 0x000ea20000004200 */
[----:B---3--:R-:W-:-:S04]  /*5f20*/  FFMA.FTZ R2, R94, R0, -R3 ;  /* 0x000000005e027223 */ /* 0x008fc80000010803 */
[----:B------:R3:W-:Y:S02]  /*5f30*/  MUFU.EX2 R80, R2 ;  /* 0x0000000200507308 */ /* 0x0007e40000000800 */
[----:B------:R-:W-:Y:S01]  /*5f40*/  HMMA.16816.F32 R32, R8, R44, R64 ;  /* 0x0000002c0820723c */ /* 0x000fe20000001840 */
[----:B-1----:R-:W-:-:S04]  /*5f50*/  FFMA.FTZ R7, R206, R0, -R3 ;  /* 0x00000000ce077223 */ /* 0x002fc80000010803 */
[----:B------:R1:W-:Y:S03]  /*5f60*/  MUFU.EX2 R70, R7 ;  /* 0x0000000700467308 */ /* 0x0003e60000000800 */
[----:B----4-:R-:W-:Y:S01]  /*5f70*/  HMMA.16816.F32 R52, R8, R20, R28 ;  /* 0x000000140834723c */ /* 0x010fe2000000181c */
[----:B---3--:R-:W-:-:S04]  /*5f80*/  FFMA.FTZ R2, R97, R0, -R5 ;  /* 0x0000000061027223 */ /* 0x008fc80000010805 */
[----:B------:R3:W4:Y:S03]  /*5f90*/  MUFU.EX2 R73, R2 ;  /* 0x0000000200497308 */ /* 0x0007260000000800 */
[----:B------:R-:W-:Y:S01]  /*5fa0*/  HMMA.16816.F32 R28, R8, R22, R24 ;  /* 0x00000016081c723c */ /* 0x000fe20000001818 */
[----:B------:R-:W5:Y:S01]  /*5fb0*/  LDSM.16.MT88.4 R24, [R79+0x10800] ;  /* 0x010800004f18783b */ /* 0x000f620000004200 */
[----:B-1----:R-:W-:-:S03]  /*5fc0*/  FFMA.FTZ R7, R205, R0, -R5 ;  /* 0x00000000cd077223 */ /* 0x002fc60000010805 */
[----:B------:R-:W-:Y:S01]  /*5fd0*/  LDSM.16.MT88.4 R20, [R77+0x10800] ;  /* 0x010800004d14783b */ /* 0x000fe20000004200 */
[----:B------:R1:W-:Y:S02]  /*5fe0*/  MUFU.EX2 R66, R7 ;  /* 0x0000000700427308 */ /* 0x0003e40000000800 */
[----:B------:R-:W-:Y:S01]  /*5ff0*/  HMMA.16816.F32 R56, R8, R16, R56 ;  /* 0x000000100838723c */ /* 0x000fe20000001838 */
[----:B---3--:R-:W-:-:S07]  /*6000*/  FFMA.FTZ R2, R93, R0, -R5 ;  /* 0x000000005d027223 */ /* 0x008fce0000010805 */
[----:B------:R-:W-:Y:S01]  /*6010*/  HMMA.16816.F32 R48, R8, R18, R48 ;  /* 0x000000120830723c */ /* 0x000fe20000001830 */
[----:B------:R3:W2:Y:S01]  /*6020*/  MUFU.EX2 R72, R2 ;  /* 0x0000000200487308 */ /* 0x0006a20000000800 */
[----:B------:R-:W5:Y:S01]  /*6030*/  LDSM.16.MT88.4 R16, [R76+0x10800] ;  /* 0x010800004c10783b */ /* 0x000f620000004200 */
[----:B-1----:R-:W-:-:S05]  /*6040*/  FFMA.FTZ R7, R215, R0, -R3 ;  /* 0x00000000d7077223 */ /* 0x002fca0000010803 */
[----:B------:R-:W-:Y:S01]  /*6050*/  HMMA.16816.F32 R60, R8, R46, R60 ;  /* 0x0000002e083c723c */ /* 0x000fe2000000183c */
[----:B----4-:R-:W-:Y:S02]  /*6060*/  F2FP.F16.F32.PACK_AB R8, R73, R75 ;  /* 0x0000004b4908723e */ /* 0x010fe400000000ff */
[----:B------:R-:W-:Y:S02]  /*6070*/  F2FP.F16.F32.PACK_AB R9, R82, R81 ;  /* 0x000000515209723e */ /* 0x000fe400000000ff */
[----:B------:R-:W-:Y:S01]  /*6080*/  F2FP.F16.F32.PACK_AB R11, R71, R80 ;  /* 0x00000050470b723e */ /* 0x000fe200000000ff */
[----:B---3--:R-:W-:Y:S01]  /*6090*/  FADD.FTZ R2, R153, R4 ;  /* 0x0000000499027221 */ /* 0x008fe20000010000 */
[----:B------:R-:W-:Y:S01]  /*60a0*/  FADD.FTZ R4, R152, R6 ;  /* 0x0000000698047221 */ /* 0x000fe20000010000 */
[----:B--2---:R-:W-:Y:S01]  /*60b0*/  F2FP.F16.F32.PACK_AB R10, R72, R74 ;  /* 0x0000004a480a723e */ /* 0x004fe200000000ff */
[----:B------:R-:W-:Y:S01]  /*60c0*/  FFMA.FTZ R6, R199, R0, -R3 ;  /* 0x00000000c7067223 */ /* 0x000fe20000010803 */
[----:B------:R-:W-:Y:S01]  /*60d0*/  FADD.FTZ R2, R157, R2 ;  /* 0x000000029d027221 */ /* 0x000fe20000010000 */
[----:B------:R-:W-:-:S02]  /*60e0*/  FADD.FTZ R4, R156, R4 ;  /* 0x000000049c047221 */ /* 0x000fc40000010000 */
[----:B------:R1:W-:Y:S01]  /*60f0*/  MUFU.EX2 R68, R6 ;  /* 0x0000000600447308 */ /* 0x0003e20000000800 */
[----:B------:R-:W-:Y:S01]  /*6100*/  FADD.FTZ R2, R154, R2 ;  /* 0x000000029a027221 */ /* 0x000fe20000010000 */
[----:B------:R-:W-:Y:S01]  /*6110*/  FADD.FTZ R4, R159, R4 ;  /* 0x000000049f047221 */ /* 0x000fe20000010000 */
[C---:B------:R-:W-:Y:S01]  /*6120*/  HMMA.16816.F32 R32, R8.reuse, R12, R32 ;  /* 0x0000000c0820723c */ /* 0x040fe20000001820 */
[-CC-:B------:R-:W-:Y:S01]  /*6130*/  FFMA.FTZ R12, R196, R0.reuse, -R5.reuse ;  /* 0x00000000c40c7223 */ /* 0x180fe20000010805 */
[----:B------:R-:W-:Y:S01]  /*6140*/  FADD.FTZ R2, R158, R2 ;  /* 0x000000029e027221 */ /* 0x000fe20000010000 */
[----:B------:R-:W-:Y:S01]  /*6150*/  FADD.FTZ R4, R251, R4 ;  /* 0x00000004fb047221 */ /* 0x000fe20000010000 */
[-CC-:B------:R-:W-:Y:S01]  /*6160*/  FFMA.FTZ R13, R197, R0.reuse, -R5.reuse ;  /* 0x00000000c50d7223 */ /* 0x180fe20000010805 */
[----:B------:R-:W-:Y:S01]  /*6170*/  MUFU.EX2 R65, R12 ;  /* 0x0000000c00417308 */ /* 0x000fe20000000800 */
[----:B------:R-:W-:Y:S01]  /*6180*/  FADD.FTZ R2, R165, R2 ;  /* 0x00000002a5027221 */ /* 0x000fe20000010000 */
[----:B------:R-:W-:Y:S01]  /*6190*/  FADD.FTZ R4, R177, R4 ;  /* 0x00000004b1047221 */ /* 0x000fe20000010000 */
[C---:B------:R-:W-:Y:S01]  /*61a0*/  HMMA.16816.F32 R60, R8.reuse, R14, R60 ;  /* 0x0000000e083c723c */ /* 0x040fe2000000183c */
[----:B------:R2:W3:Y:S01]  /*61b0*/  MUFU.EX2 R64, R13 ;  /* 0x0000000d00407308 */ /* 0x0004e20000000800 */
[----:B------:R-:W-:Y:S01]  /*61c0*/  FADD.FTZ R2, R203, R2 ;  /* 0x00000002cb027221 */ /* 0x000fe20000010000 */
[----:B------:R-:W-:Y:S01]  /*61d0*/  FADD.FTZ R4, R209, R4 ;  /* 0x00000004d1047221 */ /* 0x000fe20000010000 */
[----:B-1----:R-:W-:Y:S01]  /*61e0*/  FFMA.FTZ R6, R204, R0, -R5 ;  /* 0x00000000cc067223 */ /* 0x002fe20000010805 */
[----:B------:R-:W-:Y:S01]  /*61f0*/  LDSM.16.MT88.4 R156, [R79+0x11800] ;  /* 0x011800004f9c783b */ /* 0x000fe20000004200 */
[----:B------:R-:W-:Y:S01]  /*6200*/  FADD.FTZ R2, R250, R2 ;  /* 0x00000002fa027221 */ /* 0x000fe20000010000 */
[----:B------:R-:W-:Y:S01]  /*6210*/  FADD.FTZ R4, R211, R4 ;  /* 0x00000004d3047221 */ /* 0x000fe20000010000 */
[----:B------:R1:W4:Y:S01]  /*6220*/  MUFU.EX2 R67, R6 ;  /* 0x0000000600437308 */ /* 0x0003220000000800 */
[----:B-----5:R-:W-:Y:S01]  /*6230*/  HMMA.16816.F32 R44, R8, R26, R28 ;  /* 0x0000001a082c723c */ /* 0x020fe2000000181c */
[----:B------:R-:W-:Y:S01]  /*6240*/  FADD.FTZ R2, R241, R2 ;  /* 0x00000002f1027221 */ /* 0x000fe20000010000 */
[----:B------:R-:W-:-:S03]  /*6250*/  FADD.FTZ R4, R222, R4 ;  /* 0x00000004de047221 */ /* 0x000fc60000010000 */
[----:B------:R-:W-:Y:S01]  /*6260*/  FADD.FTZ R2, R242, R2 ;  /* 0x00000002f2027221 */ /* 0x000fe20000010000 */
[----:B------:R-:W-:Y:S01]  /*6270*/  FADD.FTZ R4, R227, R4 ;  /* 0x00000004e3047221 */ /* 0x000fe20000010000 */
[----:B--2---:R-:W2:Y:S01]  /*6280*/  LDSM.16.MT88.4 R12, [R77+0x11000] ;  /* 0x011000004d0c783b */ /* 0x004ea20000004200 */
[----:B------:R-:W-:Y:S01]  /*6290*/  HMMA.16816.F32 R28, R8, R16, R56 ;  /* 0x00000010081c723c */ /* 0x000fe20000001838 */
[----:B------:R-:W-:Y:S01]  /*62a0*/  FADD.FTZ R2, R233, R2 ;  /* 0x00000002e9027221 */ /* 0x000fe20000010000 */
[----:B------:R-:W-:-:S03]  /*62b0*/  FADD.FTZ R4, R221, R4 ;  /* 0x00000004dd047221 */ /* 0x000fc60000010000 */
[----:B------:R-:W-:Y:S01]  /*62c0*/  FADD.FTZ R2, R220, R2 ;  /* 0x00000002dc027221 */ /* 0x000fe20000010000 */
[----:B------:R-:W-:Y:S01]  /*62d0*/  FADD.FTZ R4, R223, R4 ;  /* 0x00000004df047221 */ /* 0x000fe20000010000 */
[----:B-1----:R-:W-:Y:S01]  /*62e0*/  FFMA.FTZ R6, R207, R0, -R3 ;  /* 0x00000000cf067223 */ /* 0x002fe20000010803 */
[C---:B------:R-:W-:Y:S01]  /*62f0*/  HMMA.16816.F32 R40, R8.reuse, R22, R40 ;  /* 0x000000160828723c */ /* 0x040fe20000001828 */
[----:B------:R-:W-:Y:S01]  /*6300*/  FADD.FTZ R2, R210, R2 ;  /* 0x00000002d2027221 */ /* 0x000fe20000010000 */
[----:B------:R-:W-:Y:S01]  /*6310*/  FADD.FTZ R4, R191, R4 ;  /* 0x00000004bf047221 */ /* 0x000fe20000010000 */
[----:B------:R-:W1:Y:S02]  /*6320*/  MUFU.EX2 R56, R6 ;  /* 0x0000000600387308 */ /* 0x000e640000000800 */
[----:B------:R-:W-:Y:S01]  /*6330*/  FADD.FTZ R2, R202, R2 ;  /* 0x00000002ca027221 */ /* 0x000fe20000010000 */
[----:B------:R-:W-:Y:S02]  /*6340*/  FADD.FTZ R4, R190, R4 ;  /* 0x00000004be047221 */ /* 0x000fe40000010000 */
        /* <DEDUP_REMOVED lines=8> */
[----:B------:R-:W-:-:S03]  /*63d0*/  FADD.FTZ R4, R182, R4 ;  /* 0x00000004b6047221 */ /* 0x000fc60000010000 */
[----:B------:R-:W-:Y:S01]  /*63e0*/  FADD.FTZ R2, R188, R2 ;  /* 0x00000002bc027221 */ /* 0x000fe20000010000 */
[----:B------:R-:W-:Y:S02]  /*63f0*/  FADD.FTZ R4, R185, R4 ;  /* 0x00000004b9047221 */ /* 0x000fe40000010000 */
[----:B------:R-:W-:Y:S01]  /*6400*/  HMMA.16816.F32 R24, R8, R18, R48 ;  /* 0x000000120818723c */ /* 0x000fe20000001830 */
[----:B------:R-:W-:Y:S01]  /*6410*/  FADD.FTZ R2, R187, R2 ;  /* 0x00000002bb027221 */ /* 0x000fe20000010000 */
[----:B------:R-:W-:Y:S01]  /*6420*/  FADD.FTZ R4, R184, R4 ;  /* 0x00000004b8047221 */ /* 0x000fe20000010000 */
[----:B---3--:R-:W-:Y:S01]  /*6430*/  F2FP.F16.F32.PACK_AB R8, R64, R65 ;  /* 0x000000414008723e */ /* 0x008fe200000000ff */
[----:B------:R3:W-:Y:S01]  /*6440*/  MUFU.EX2 R48, R7 ;  /* 0x0000000700307308 */ /* 0x0007e20000000800 */
[----:B------:R-:W-:Y:S01]  /*6450*/  FADD.FTZ R2, R181, R2 ;  /* 0x00000002b5027221 */ /* 0x000fe20000010000 */
[----:B------:R-:W-:Y:S01]  /*6460*/  FADD.FTZ R4, R183, R4 ;  /* 0x00000004b7047221 */ /* 0x000fe20000010000 */
[----:B------:R-:W-:Y:S01]  /*6470*/  F2FP.F16.F32.PACK_AB R9, R68, R69 ;  /* 0x000000454409723e */ /* 0x000fe200000000ff */
[----:B------:R-:W5:Y:S01]  /*6480*/  LDSM.16.MT88.4 R16, [R78+0x11000] ;  /* 0x011000004e10783b */ /* 0x000f620000004200 */
[----:B------:R-:W-:Y:S01]  /*6490*/  FADD.FTZ R2, R178, R2 ;  /* 0x00000002b2027221 */ /* 0x000fe20000010000 */
[----:B------:R-:W-:Y:S01]  /*64a0*/  FADD.FTZ R4, R176, R4 ;  /* 0x00000004b0047221 */ /* 0x000fe20000010000 */
[----:B----4-:R-:W-:-:S02]  /*64b0*/  F2FP.F16.F32.PACK_AB R10, R66, R67 ;  /* 0x00000043420a723e */ /* 0x010fc400000000ff */
[----:B------:R-:W-:Y:S01]  /*64c0*/  FADD.FTZ R2, R180, R2 ;  /* 0x00000002b4027221 */ /* 0x000fe20000010000 */
[----:B------:R-:W-:Y:S01]  /*64d0*/  FADD.FTZ R4, R174, R4 ;  /* 0x00000004ae047221 */ /* 0x000fe20000010000 */
[----:B-1----:R-:W-:Y:S02]  /*64e0*/  F2FP.F16.F32.PACK_AB R11, R56, R70 ;  /* 0x00000046380b723e */ /* 0x002fe400000000ff */
[----:B------:R-:W-:Y:S01]  /*64f0*/  FADD.FTZ R2, R179, R2 ;  /* 0x00000002b3027221 */ /* 0x000fe20000010000 */
[----:B------:R-:W-:Y:S01]  /*6500*/  FADD.FTZ R4, R173, R4 ;  /* 0x00000004ad047221 */ /* 0x000fe20000010000 */
[----:B---3--:R-:W-:Y:S02]  /*6510*/  FFMA.FTZ R7, R217, R0, -R5 ;  /* 0x00000000d9077223 */ /* 0x008fe40000010805 */
[----:B------:R-:W-:Y:S01]  /*6520*/  FADD.FTZ R2, R172, R2 ;  /* 0x00000002ac027221 */ /* 0x000fe20000010000 */
[----:B------:R-:W-:Y:S01]  /*6530*/  FADD.FTZ R4, R175, R4 ;  /* 0x00000004af047221 */ /* 0x000fe20000010000 */
[----:B--2---:R-:W-:Y:S01]  /*6540*/  HMMA.16816.F32 R40, R8, R14, R40 ;  /* 0x0000000e0828723c */ /* 0x004fe20000001828 */
[----:B------:R-:W-:Y:S01]  /*6550*/  MUFU.EX2 R241, R7 ;  /* 0x0000000700f17308 */ /* 0x000fe20000000800 */
[----:B------:R-:W-:Y:S01]  /*6560*/  FADD.FTZ R2, R166, R2 ;  /* 0x00000002a6027221 */ /* 0x000fe20000010000 */
[----:B------:R-:W-:-:S03]  /*6570*/  FADD.FTZ R4, R162, R4 ;  /* 0x00000004a2047221 */ /* 0x000fc60000010000 */
[----:B------:R-:W-:Y:S01]  /*6580*/  FADD.FTZ R2, R170, R2 ;  /* 0x00000002aa027221 */ /* 0x000fe20000010000 */
[----:B------:R-:W-:Y:S01]  /*6590*/  FADD.FTZ R4, R164, R4 ;  /* 0x00000004a4047221 */ /* 0x000fe20000010000 */
[C---:B------:R-:W-:Y:S01]  /*65a0*/  HMMA.16816.F32 R36, R8.reuse, R12, R36 ;  /* 0x0000000c0824723c */ /* 0x040fe20000001824 */
[-CC-:B------:R-:W-:Y:S01]  /*65b0*/  FFMA.FTZ R12, R212, R0.reuse, -R5.reuse ;  /* 0x00000000d40c7223 */ /* 0x180fe20000010805 */
[----:B------:R-:W-:Y:S01]  /*65c0*/  FADD.FTZ R2, R167, R2 ;  /* 0x00000002a7027221 */ /* 0x000fe20000010000 */
[----:B------:R-:W-:Y:S01]  /*65d0*/  FADD.FTZ R4, R161, R4 ;  /* 0x00000004a1047221 */ /* 0x000fe20000010000 */
[----:B------:R-:W-:Y:S01]  /*65e0*/  FFMA.FTZ R13, R213, R0, -R5 ;  /* 0x00000000d50d7223 */ /* 0x000fe20000010805 */
[----:B------:R-:W-:Y:S01]  /*65f0*/  MUFU.EX2 R14, R12 ;  /* 0x0000000c000e7308 */ /* 0x000fe20000000800 */
[----:B------:R-:W-:Y:S01]  /*6600*/  FADD.FTZ R2, R160, R2 ;  /* 0x00000002a0027221 */ /* 0x000fe20000010000 */
[----:B------:R-:W-:Y:S01]  /*6610*/  FADD.FTZ R4, R163, R4 ;  /* 0x00000004a3047221 */ /* 0x000fe20000010000 */
[C---:B-----5:R-:W-:Y:S02]  /*6620*/  HMMA.16816.F32 R152, R8.reuse, R20, R52 ;  /* 0x000000140898723c */ /* 0x060fe40000001834 */
[----:B------:R-:W-:Y:S01]  /*6630*/  FADD.FTZ R2, R145, R2 ;  /* 0x0000000291027221 */ /* 0x000fe20000010000 */
[----:B------:R-:W-:Y:S01]  /*6640*/  FADD.FTZ R4, R133, R4 ;  /* 0x0000000485047221 */ /* 0x000fe20000010000 */
[----:B------:R-:W1:Y:S02]  /*6650*/  MUFU.EX2 R13, R13 ;  /* 0x0000000d000d7308 */ /* 0x000e640000000800 */
        /* <DEDUP_REMOVED lines=8> */
[----:B------:R-:W-:Y:S01]  /*66e0*/  FFMA.FTZ R4, R214, R0, -R3 ;  /* 0x00000000d6047223 */ /* 0x000fe20000010803 */
[----:B------:R-:W3:Y:S01]  /*66f0*/  LDSM.16.MT88.4 R144, [R78+0x11800] ;  /* 0x011800004e90783b */ /* 0x000ee20000004200 */
[----:B------:R-:W-:Y:S01]  /*6700*/  FADD.FTZ R2, R129, R2 ;  /* 0x0000000281027221 */ /* 0x000fe20000010000 */
[----:B------:R-:W-:Y:S01]  /*6710*/  HMMA.16816.F32 R140, R8, R16, R32 ;  /* 0x00000010088c723c */ /* 0x000fe20000001820 */
[----:B------:R4:W5:Y:S01]  /*6720*/  MUFU.EX2 R49, R4 ;  /* 0x0000000400317308 */ /* 0x0009620000000800 */
[----:B-1----:R-:W-:Y:S01]  /*6730*/  F2FP.F16.F32.PACK_AB R164, R13, R14 ;  /* 0x0000000e0da4723e */ /* 0x002fe200000000ff */
[----:B------:R-:W-:-:S04]  /*6740*/  FADD.FTZ R2, R132, R2 ;  /* 0x0000000284027221 */ /* 0x000fc80000010000 */
[----:B------:R-:W-:Y:S01]  /*6750*/  FADD.FTZ R2, R131, R2 ;  /* 0x0000000283027221 */ /* 0x000fe20000010000 */
[C---:B------:R-:W-:Y:S03]  /*6760*/  HMMA.16816.F32 R16, R8.reuse, R18, R60 ;  /* 0x000000120810723c */ /* 0x040fe6000000183c */
[----:B------:R-:W-:Y:S01]  /*6770*/  FADD.FTZ R2, R125, R2 ;  /* 0x000000027d027221 */ /* 0x000fe20000010000 */
[----:B----4-:R-:W-:Y:S01]  /*6780*/  FADD.FTZ R4, R126, R6 ;  /* 0x000000067e047221 */ /* 0x010fe20000010000 */
[-CC-:B------:R-:W-:Y:S01]  /*6790*/  FFMA.FTZ R6, R218, R0.reuse, -R3.reuse ;  /* 0x00000000da067223 */ /* 0x180fe20000010803 */
[-C--:B------:R-:W-:Y:S01]  /*67a0*/  FFMA.FTZ R3, R219, R0.reuse, -R3 ;  /* 0x00000000db037223 */ /* 0x080fe20000010803 */
[----:B-----5:R-:W-:Y:S01]  /*67b0*/  F2FP.F16.F32.PACK_AB R165, R48, R49 ;  /* 0x0000003130a5723e */ /* 0x020fe200000000ff */
[----:B------:R-:W-:Y:S01]  /*67c0*/  FADD.FTZ R4, R127, R4 ;  /* 0x000000047f047221 */ /* 0x000fe20000010000 */
[----:B------:R1:W-:Y:S04]  /*67d0*/  MUFU.EX2 R15, R6 ;  /* 0x00000006000f7308 */ /* 0x0003e80000000800 */
[----:B------:R4:W5:Y:S01]  /*67e0*/  MUFU.EX2 R242, R3 ;  /* 0x0000000300f27308 */ /* 0x0009620000000800 */
[----:B--2---:R-:W-:Y:S01]  /*67f0*/  HMMA.16816.F32 R28, R8, R20, R28 ;  /* 0x00000014081c723c */ /* 0x004fe2000000181c */
[----:B-1----:R-:W-:Y:S01]  /*6800*/  FFMA.FTZ R6, R216, R0, -R5 ;  /* 0x00000000d8067223 */ /* 0x002fe20000010805 */
[----:B------:R-:W-:Y:S01]  /*6810*/  FADD.FTZ R5, R128, R4 ;  /* 0x0000000480057221 */ /* 0x000fe20000010000 */
[----:B------:R-:W-:-:S02]  /*6820*/  FADD.FTZ R4, R120, R2 ;  /* 0x0000000278047221 */ /* 0x000fc40000010000 */
[----:B------:R1:W2:Y:S01]  /*6830*/  MUFU.EX2 R12, R6 ;  /* 0x00000006000c7308 */ /* 0x0002a20000000800 */
[----:B------:R-:W-:Y:S01]  /*6840*/  FADD.FTZ R5, R130, R5 ;  /* 0x0000000582057221 */ /* 0x000fe20000010000 */
[----:B------:R-:W-:Y:S01]  /*6850*/  FADD.FTZ R0, R123, R4 ;  /* 0x000000047b007221 */ /* 0x000fe20000010000 */
[----:B------:R-:W-:Y:S01]  /*6860*/  HMMA.16816.F32 R24, R8, R22, R24 ;  /* 0x000000160818723c */ /* 0x000fe20000001818 */
[----:B----4-:R-:W-:Y:S01]  /*6870*/  IADD3 R3, PT, PT, R247, -0x2, RZ ;  /* 0xfffffffef7037810 */ /* 0x010fe20007ffe0ff */
[----:B------:R-:W-:Y:S01]  /*6880*/  FADD.FTZ R2, R118, R5 ;  /* 0x0000000576027221 */ /* 0x000fe20000010000 */
[----:B------:R-:W-:Y:S01]  /*6890*/  FADD.FTZ R0, R124, R0 ;  /* 0x000000007c007221 */ /* 0x000fe20000010000 */
[----:B-----5:R-:W-:Y:S02]  /*68a0*/  F2FP.F16.F32.PACK_AB R167, R242, R15 ;  /* 0x0000000ff2a7723e */ /* 0x020fe400000000ff */
[----:B------:R-:W-:Y:S01]  /*68b0*/  FADD.FTZ R2, R121, R2 ;  /* 0x0000000279027221 */ /* 0x000fe20000010000 */
[----:B------:R-:W-:Y:S01]  /*68c0*/  FADD.FTZ R0, R117, R0 ;  /* 0x0000000075007221 */ /* 0x000fe20000010000 */
[----:B------:R-:W-:-:S02]  /*68d0*/  ISETP.GE.AND P0, PT, R3, R246, PT ;  /* 0x000000f60300720c */ /* 0x000fc40003f06270 */
[----:B------:R-:W-:Y:S01]  /*68e0*/  FADD.FTZ R2, R122, R2 ;  /* 0x000000027a027221 */ /* 0x000fe20000010000 */
[----:B------:R-:W-:Y:S01]  /*68f0*/  FADD.FTZ R0, R114, R0 ;  /* 0x0000000072007221 */ /* 0x000fe20000010000 */
[----:B-1----:R-:W1:Y:S01]  /*6900*/  LDSM.16.MT88.4 R4, [R76+0x11800] ;  /* 0x011800004c04783b */ /* 0x002e620000004200 */
[----:B--2---:R-:W-:Y:S01]  /*6910*/  F2FP.F16.F32.PACK_AB R166, R241, R12 ;  /* 0x0000000cf1a6723e */ /* 0x004fe200000000ff */
        /* <DEDUP_REMOVED lines=47> */
[----:B------:R-:W-:Y:S01]  /*6c10*/  FADD.FTZ R241, R241, R2 ;  /* 0x00000002f1f17221 */ /* 0x000fe20000010000 */
[----:B------:R-:W-:Y:S06]  /*6c20*/  @!P0 BRA `(.L_x_4898) ;  /* 0x0000005000008947 */ /* 0x000fec0003800000 */
[----:B------:R-:W-:Y:S01]  /*6c30*/  ISETP.NE.U32.AND P1, PT, R244, RZ, PT ;  /* 0x000000fff400720c */ /* 0x000fe20003f25070 */
[C---:B------:R-:W-:Y:S01]  /*6c40*/  IMAD.SHL.U32 R247, R150.reuse, 0x2, RZ ;  /* 0x0000000296f77824 */ /* 0x040fe200078e00ff */
[----:B------:R-:W-:Y:S01]  /*6c50*/  SHF.L.U64.HI R248, R150, 0x1, R248 ;  /* 0x0000000196f87819 */ /* 0x000fe200000102f8 */
[----:B------:R-:W-:Y:S01]  /*6c60*/  IMAD.MOV.U32 R233, RZ, RZ, R171 ;  /* 0x000000ffffe97224 */ /* 0x000fe200078e00ab */
[----:B------:R-:W-:Y:S01]  /*6c70*/  ISETP.NE.AND.EX P1, PT, R245, RZ, PT, P1 ;  /* 0x000000fff500720c */ /* 0x000fe20003f25310 */
[----:B------:R-:W-:Y:S01]  /*6c80*/  IMAD.MOV.U32 R151, RZ, RZ, R149 ;  /* 0x000000ffff977224 */ /* 0x000fe200078e0095 */
[----:B------:R-:W-:-:S11]  /*6c90*/  MOV R150, R148 ;  /* 0x0000009400967202 */ /* 0x000fd60000000f00 */
.L_x_4905:
        /* <DEDUP_REMOVED lines=78> */
.L_x_4900:
[----:B------:R-:W-:Y:S05]  /*7180*/  BSYNC.RECONVERGENT B0 ;  /* 0x0000000000007941 */ /* 0x000fea0003800200 */
.L_x_4899:
[----:B------:R-:W1:Y:S01]  /*7190*/  S2UR UR6, SR_CgaCtaId ;  /* 0x00000000000679c3 */ /* 0x000e620000008800 */
[C---:B------:R-:W-:Y:S01]  /*71a0*/  IMAD.SHL.U32 R3, R228.reuse, 0x8, RZ ;  /* 0x00000008e4037824 */ /* 0x040fe200078e00ff */
[C---:B------:R-:W-:Y:S01]  /*71b0*/  LOP3.LUT R4, R228.reuse, 0x38, RZ, 0xc0, !PT ;  /* 0x00000038e4047812 */ /* 0x040fe200078ec0ff */
[----:B------:R-:W-:Y:S01]  /*71c0*/  UMOV UR7, 0x400 ;  /* 0x0000040000077882 */ /* 0x000fe20000000000 */
[----:B------:R-:W-:Y:S01]  /*71d0*/  IMAD.MOV.U32 R5, RZ, RZ, R238 ;  /* 0x000000ffff057224 */ /* 0x000fe200078e00ee */
[----:B------:R-:W-:Y:S01]  /*71e0*/  IADD3 R10, P0, PT, R247, R239, RZ ;  /* 0x000000eff70a7210 */ /* 0x000fe20007f1e0ff */
[----:B------:R-:W-:Y:S01]  /*71f0*/  IMAD.SHL.U32 R227, R228, 0x40, RZ ;  /* 0x00000040e4e37824 */ /* 0x000fe200078e00ff */
[--C-:B------:R-:W-:Y:S01]  /*7200*/  LOP3.LUT R4, R4, 0x1c0, R3.reuse, 0xf8, !PT ;  /* 0x000001c004047812 */ /* 0x100fe200078ef803 */
[----:B------:R-:W-:Y:S01]  /*7210*/  IMAD.SHL.U32 R226, R228, 0x20, RZ ;  /* 0x00000020e4e27824 */ /* 0x000fe200078e00ff */
[----:B------:R-:W-:Y:S01]  /*7220*/  SHF.R.U32.HI R225, RZ, 0x1, R228 ;  /* 0x00000001ffe17819 */ /* 0x000fe200000116e4 */
[----:B------:R-:W-:Y:S01]  /*7230*/  IMAD.X R11, R248, 0x1, R238, P0 ;  /* 0x00000001f80b7824 */ /* 0x000fe200000e06ee */
[--C-:B------:R-:W-:Y:S01]  /*7240*/  LOP3.LUT R4, R4, 0x38, R3.reuse, 0x78, !PT ;  /* 0x0000003804047812 */ /* 0x100fe200078e7803 */
[----:B------:R-:W-:Y:S01]  /*7250*/  IMAD.MOV.U32 R171, RZ, RZ, 0x20 ;  /* 0x00000020ffab7424 */ /* 0x000fe200078e00ff */
[-C--:B------:R-:W-:Y:S01]  /*7260*/  IADD3 R14, P0, PT, R10, R232.reuse, RZ ;  /* 0x000000e80a0e7210 */ /* 0x080fe20007f1e0ff */
[----:B------:R-:W-:Y:S01]  /*7270*/  VIADD R240, R240, 0xffffffff ;  /* 0xfffffffff0f07836 */ /* 0x000fe20000000000 */
[----:B------:R-:W-:Y:S01]  /*7280*/  LOP3.LUT R4, R4, 0x1e00, R3, 0xf8, !PT ;  /* 0x00001e0004047812 */ /* 0x000fe200078ef803 */
[----:B------:R-:W-:Y:S01]  /*7290*/  BSSY.RECONVERGENT B1, `(.L_x_4901) ;  /* 0x0000197000017945 */ /* 0x000fe20003800200 */
[----:B------:R-:W-:Y:S01]  /*72a0*/  LOP3.LUT R0, R225, 0x8, RZ, 0xc0, !PT ;  /* 0x00000008e1007812 */ /* 0x000fe200078ec0ff */
[----:B------:R-:W-:Y:S01]  /*72b0*/  IMAD.X R15, R11, 0x1, R231, P0 ;  /* 0x000000010b0f7824 */ /* 0x000fe200000e06e7 */
[-C--:B------:R-:W-:Y:S02]  /*72c0*/  IADD3 R8, P0, PT, R14, R232.reuse, RZ ;  /* 0x000000e80e087210 */ /* 0x080fe40007f1e0ff */
[----:B------:R-:W-:Y:S02]  /*72d0*/  LOP3.LUT R2, R228, 0x8, RZ, 0xc0, !PT ;  /* 0x00000008e4027812 */ /* 0x000fe400078ec0ff */
[----:B------:R-:W-:Y:S01]  /*72e0*/  LOP3.LUT R0, R0, 0x1c0, R227, 0xf8, !PT ;  /* 0x000001c000007812 */ /* 0x000fe200078ef8e3 */
[----:B-1----:R-:W-:Y:S01]  /*72f0*/  ULEA UR6, UR6, UR7, 0x18 ;  /* 0x0000000706067291 */ /* 0x002fe2000f8ec0ff */
[----:B------:R-:W-:Y:S01]  /*7300*/  IMAD.X R9, R15, 0x1, R231, P0 ;  /* 0x000000010f097824 */ /* 0x000fe200000e06e7 */
[-C--:B------:R-:W-:Y:S02]  /*7310*/  IADD3 R6, P0, PT, R8, R232.reuse, RZ ;  /* 0x000000e808067210 */ /* 0x080fe40007f1e0ff */
[----:B------:R-:W-:Y:S02]  /*7320*/  LOP3.LUT R2, R2, 0x1c0, R227, 0xf8, !PT ;  /* 0x000001c002027812 */ /* 0x000fe400078ef8e3 */
[----:B------:R-:W-:Y:S01]  /*7330*/  IMAD.U32 R224, RZ, RZ, UR6 ;  /* 0x00000006ffe07e24 */ /* 0x000fe2000f8e00ff */
[----:B------:R-:W-:Y:S01]  /*7340*/  LOP3.LUT R170, R0, 0x38, R3, 0x78, !PT ;  /* 0x0000003800aa7812 */ /* 0x000fe200078e7803 */
[----:B------:R-:W-:Y:S01]  /*7350*/  IMAD.X R7, R9, 0x1, R231, P0 ;  /* 0x0000000109077824 */ /* 0x000fe200000e06e7 */
[----:B------:R-:W-:Y:S01]  /*7360*/  IADD3 R12, P0, PT, R6, R232, RZ ;  /* 0x000000e8060c7210 */ /* 0x000fe20007f1e0ff */
[----:B------:R-:W-:Y:S01]  /*7370*/  IMAD R149, R4, 0x2, R224 ;  /* 0x0000000204957824 */ /* 0x000fe200078e02e0 */
[----:B------:R-:W-:Y:S01]  /*7380*/  LOP3.LUT R2, R2, 0x38, R3, 0x78, !PT ;  /* 0x0000003802027812 */ /* 0x000fe200078e7803 */
[----:B------:R-:W-:Y:S01]  /*7390*/  IMAD.MOV.U32 R4, RZ, RZ, R239 ;  /* 0x000000ffff047224 */ /* 0x000fe200078e00ef */
[----:B------:R-:W-:Y:S01]  /*73a0*/  LOP3.LUT R0, R227, 0x400, RZ, 0xc0, !PT ;  /* 0x00000400e3007812 */ /* 0x000fe200078ec0ff */
[----:B------:R-:W-:Y:S01]  /*73b0*/  IMAD.X R13, R7, 0x1, R231, P0 ;  /* 0x00000001070d7824 */ /* 0x000fe200000e06e7 */
[----:B------:R-:W-:Y:S01]  /*73c0*/  LOP3.LUT R226, R226, 0x7c00, RZ, 0xc0, !PT ;  /* 0x00007c00e2e27812 */ /* 0x000fe200078ec0ff */
[----:B------:R-:W-:Y:S01]  /*73d0*/  IMAD.MOV.U32 R3, RZ, RZ, 0x40 ;  /* 0x00000040ff037424 */ /* 0x000fe200078e00ff */
[----:B------:R-:W-:Y:S01]  /*73e0*/  @!PT LDS RZ, [RZ] ;  /* 0x00000000fffff984 */ /* 0x000fe20000000800 */
[----:B------:R-:W-:Y:S01]  /*73f0*/  @!PT LDS RZ, [RZ] ;  /* 0x00000000fffff984 */ /* 0x000fe20000000800 */
[----:B------:R-:W-:Y:S01]  /*7400*/  @!PT LDS RZ, [RZ] ;  /* 0x00000000fffff984 */ /* 0x000fe20000000800 */
[----:B------:R1:W-:Y:S01]  /*7410*/  LDGSTS.E.BYPASS.LTC128B.128 [R149+0xa000], desc[UR4][R4.64] ;  /* 0x0a00000004957fae */ /* 0x0003e2000b981a04 */
[----:B------:R-:W-:Y:S01]  /*7420*/  IMAD R2, R2, 0x2, R0 ;  /* 0x0000000202027824 */ /* 0x000fe200078e0200 */
[----:B------:R-:W-:Y:S03]  /*7430*/  LOP3.LUT R0, R226, 0x200, R227, 0xf8, !PT ;  /* 0x00000200e2007812 */ /* 0x000fe600078ef8e3 */
[----:B------:R2:W-:Y:S01]  /*7440*/  LDGSTS.E.BYPASS.LTC128B.128 [R149+0xa800], desc[UR4][R10.64] ;  /* 0x0a8000000a957fae */ /* 0x0005e2000b981a04 */
[----:B------:R-:W-:Y:S01]  /*7450*/  IMAD.IADD R2, R224, 0x1, R2 ;  /* 0x00000001e0027824 */ /* 0x000fe200078e0202 */
[----:B------:R-:W-:Y:S03]  /*7460*/  LOP3.LUT R0, R0, R170, RZ, 0xfc, !PT ;  /* 0x000000aa00007212 */ /* 0x000fe600078efcff */
[----:B------:R-:W-:Y:S01]  /*7470*/  LDGSTS.E.BYPASS.LTC128B.128 [R149+0xb000], desc[UR4][R14.64] ;  /* 0x0b0000000e957fae */ /* 0x000fe2000b981a04 */
[----:B------:R-:W-:Y:S01]  /*7480*/  LOP3.LUT P2, RZ, R228, 0x4, RZ, 0xc0, !PT ;  /* 0x00000004e4ff7812 */ /* 0x000fe2000784c0ff */
[----:B------:R-:W-:Y:S03]  /*7490*/  IMAD R148, R0, 0x2, R224 ;  /* 0x0000000200947824 */ /* 0x000fe600078e02e0 */
[----:B------:R3:W-:Y:S01]  /*74a0*/  LDGSTS.E.BYPASS.LTC128B.128 [R149+0xb800], desc[UR4][R8.64] ;  /* 0x0b80000008957fae */ /* 0x0007e2000b981a04 */
[----:B------:R-:W-:Y:S04]  /*74b0*/  SEL R3, R3, 0xffffffc0, !P2 ;  /* 0xffffffc003037807 */ /* 0x000fe80005000000 */
[----:B------:R4:W-:Y:S05]  /*74c0*/  LDGSTS.E.BYPASS.LTC128B.128 [R149+0xc000], desc[UR4][R6.64] ;  /* 0x0c00000006957fae */ /* 0x0009ea000b981a04 */
[----:B------:R-:W-:Y:S01]  /*74d0*/  LDGSTS.E.BYPASS.LTC128B.128 [R149+0xc800], desc[UR4][R12.64] ;  /* 0x0c8000000c957fae */ /* 0x000fe2000b981a04 */
[-C--:B-1----:R-:W-:Y:S05]  /*74e0*/  IADD3 R4, P0, PT, R12, R232.reuse, RZ ;  /* 0x000000e80c047210 */ /* 0x082fea0007f1e0ff */
[--C-:B------:R-:W-:Y:S01]  /*74f0*/  IMAD.X R5, R13, 0x1, R231.reuse, P0 ;  /* 0x000000010d057824 */ /* 0x100fe200000e06e7 */
[-C--:B--2---:R-:W-:Y:S04]  /*7500*/  IADD3 R10, P0, PT, R4, R232.reuse, RZ ;  /* 0x000000e8040a7210 */ /* 0x084fe80007f1e0ff */
[----:B------:R1:W-:Y:S01]  /*7510*/  LDGSTS.E.BYPASS.LTC128B.128 [R149+0xd000], desc[UR4][R4.64] ;  /* 0x0d00000004957fae */ /* 0x0003e2000b981a04 */
[--C-:B------:R-:W-:Y:S01]  /*7520*/  IMAD.X R11, R5, 0x1, R231.reuse, P0 ;  /* 0x00000001050b7824 */ /* 0x100fe200000e06e7 */
[-C--:B---3--:R-:W-:Y:S04]  /*7530*/  IADD3 R8, P0, PT, R10, R232.reuse, RZ ;  /* 0x000000e80a087210 */ /* 0x088fe80007f1e0ff */
[----:B------:R2:W-:Y:S01]  /*7540*/  LDGSTS.E.BYPASS.LTC128B.128 [R149+0xd800], desc[UR4][R10.64] ;  /* 0x0d8000000a957fae */ /* 0x0005e2000b981a04 */
[--C-:B------:R-:W-:Y:S01]  /*7550*/  IMAD.X R9, R11, 0x1, R231.reuse, P0 ;  /* 0x000000010b097824 */ /* 0x100fe200000e06e7 */
[-C--:B----4-:R-:W-:Y:S04]  /*7560*/  IADD3 R6, P0, PT, R8, R232.reuse, RZ ;  /* 0x000000e808067210 */ /* 0x090fe80007f1e0ff */
[----:B------:R-:W-:Y:S01]  /*7570*/  LDGSTS.E.BYPASS.LTC128B.128 [R149+0xe000], desc[UR4][R8.64] ;  /* 0x0e00000008957fae */ /* 0x000fe2000b981a04 */
[--C-:B------:R-:W-:Y:S05]  /*7580*/  IMAD.X R7, R9, 0x1, R231.reuse, P0 ;  /* 0x0000000109077824 */ /* 0x100fea00000e06e7 */
[----:B------:R3:W-:Y:S01]  /*7590*/  LDGSTS.E.BYPASS.LTC128B.128 [R149+0xe800], desc[UR4][R6.64] ;  /* 0x0e80000006957fae */ /* 0x0007e2000b981a04 */
[-C--:B-1----:R-:W-:Y:S05]  /*75a0*/  IADD3 R4, P0, PT, R6, R232.reuse, RZ ;  /* 0x000000e806047210 */ /* 0x082fea0007f1e0ff */
[--C-:B------:R-:W-:Y:S01]  /*75b0*/  IMAD.X R5, R7, 0x1, R231.reuse, P0 ;  /* 0x0000000107057824 */ /* 0x100fe200000e06e7 */
[-C--:B--2---:R-:W-:Y:S04]  /*75c0*/  IADD3 R10, P0, PT, R4, R232.reuse, RZ ;  /* 0x000000e8040a7210 */ /* 0x084fe80007f1e0ff */
[----:B------:R1:W-:Y:S01]  /*75d0*/  LDGSTS.E.BYPASS.LTC128B.128 [R149+0xf000], desc[UR4][R4.64] ;  /* 0x0f00000004957fae */ /* 0x0003e2000b981a04 */
[--C-:B------:R-:W-:Y:S05]  /*75e0*/  IMAD.X R11, R5, 0x1, R231.reuse, P0 ;  /* 0x00000001050b7824 */ /* 0x100fea00000e06e7 */
[----:B------:R-:W-:Y:S01]  /*75f0*/  LDGSTS.E.BYPASS.LTC128B.128 [R149+0xf800], desc[UR4][R10.64] ;  /* 0x0f8000000a957fae */ /* 0x000fe2000b981a04 */
[-C--:B---3--:R-:W-:Y:S05]  /*7600*/  IADD3 R6, P0, PT, R10, R232.reuse, RZ ;  /* 0x000000e80a067210 */ /* 0x088fea0007f1e0ff */
[--C-:B------:R-:W-:Y:S05]  /*7610*/  IMAD.X R7, R11, 0x1, R231.reuse, P0 ;  /* 0x000000010b077824 */ /* 0x100fea00000e06e7 */
[----:B------:R2:W-:Y:S01]  /*7620*/  LDGSTS.E.BYPASS.LTC128B.128 [R149+0x10000], desc[UR4][R6.64] ;  /* 0x1000000006957fae */ /* 0x0005e2000b981a04 */
[-C--:B-1----:R-:W-:Y:S05]  /*7630*/  IADD3 R4, P0, PT, R6, R232.reuse, RZ ;  /* 0x000000e806047210 */ /* 0x082fea0007f1e0ff */
[--C-:B------:R-:W-:Y:S01]  /*7640*/  IMAD.X R5, R7, 0x1, R231.reuse, P0 ;  /* 0x0000000107057824 */ /* 0x100fe200000e06e7 */
[-C--:B------:R-:W-:Y:S04]  /*7650*/  IADD3 R8, P0, PT, R4, R232.reuse, RZ ;  /* 0x000000e804087210 */ /* 0x080fe80007f1e0ff */
[----:B------:R-:W-:Y:S01]  /*7660*/  LDGSTS.E.BYPASS.LTC128B.128 [R149+0x10800], desc[UR4][R4.64] ;  /* 0x1080000004957fae */ /* 0x000fe2000b981a04 */
[--C-:B------:R-:W-:Y:S05]  /*7670*/  IMAD.X R9, R5, 0x1, R231.reuse, P0 ;  /* 0x0000000105097824 */ /* 0x100fea00000e06e7 */
[----:B------:R1:W-:Y:S01]  /*7680*/  LDGSTS.E.BYPASS.LTC128B.128 [R149+0x11000], desc[UR4][R8.64] ;  /* 0x1100000008957fae */ /* 0x0003e2000b981a04 */
[----:B--2---:R-:W-:Y:S05]  /*7690*/  IADD3 R6, P0, PT, R8, R232, RZ ;  /* 0x000000e808067210 */ /* 0x004fea0007f1e0ff */
[----:B------:R-:W-:Y:S01]  /*76a0*/  IMAD.X R7, R9, 0x1, R231, P0 ;  /* 0x0000000109077824 */ /* 0x000fe200000e06e7 */
[----:B------:R-:W-:Y:S04]  /*76b0*/  LOP3.LUT P0, RZ, R228, 0x2, RZ, 0xc0, !PT ;  /* 0x00000002e4ff7812 */ /* 0x000fe8000780c0ff */
[----:B------:R2:W-:Y:S01]  /*76c0*/  LDGSTS.E.BYPASS.LTC128B.128 [R149+0x11800], desc[UR4][R6.64] ;  /* 0x1180000006957fae */ /* 0x0005e2000b981a04 */
[----:B------:R-:W-:Y:S02]  /*76d0*/  SEL R171, R171, 0xffffffe0, !P0 ;  /* 0xffffffe0abab7807 */ /* 0x000fe40004000000 */
[----:B------:R-:W-:Y:S02]  /*76e0*/  ISETP.GT.AND P0, PT, R240, R246, PT ;  /* 0x000000f6f000720c */ /* 0x000fe40003f04270 */
[----:B------:R3:W-:Y:S01]  /*76f0*/  LDSM.16.M88.4 R128, [R148] ;  /* 0x000000009480783b */ /* 0x0007e20000000200 */
[C---:B------:R-:W-:Y:S02]  /*7700*/  IMAD.IADD R176, R171.reuse, 0x1, R148 ;  /* 0x00000001abb07824 */ /* 0x040fe400078e0294 */
[----:B------:R-:W-:Y:S02]  /*7710*/  IMAD.IADD R0, R171, 0x1, R2 ;  /* 0x00000001ab007824 */ /* 0x000fe400078e0202 */
[----:B------:R-:W-:Y:S05]  /*7720*/  LDSM.16.M88.4 R16, [R2+0x2800] ;  /* 0x002800000210783b */ /* 0x000fea0000000200 */
[----:B------:R-:W-:Y:S05]  /*7730*/  LDSM.16.M88.4 R24, [R2+0x3000] ;  /* 0x003000000218783b */ /* 0x000fea0000000200 */
[----:B-1----:R-:W2:Y:S05]  /*7740*/  LDSM.16.M88.4 R8, [R2+0x2000] ;  /* 0x002000000208783b */ /* 0x002eaa0000000200 */
[----:B------:R-:W0:Y:S01]  /*7750*/  LDGDEPBAR ;  /* 0x00000000000079af */ /* 0x000e220000000000 */
[----:B---3--:R-:W-:Y:S04]  /*7760*/  IMAD.IADD R148, R3, 0x1, R148 ;  /* 0x0000000103947824 */ /* 0x008fe800078e0294 */
[----:B------:R-:W1:Y:S01]  /*7770*/  LDSM.16.M88.4 R32, [R2+0x3800] ;  /* 0x003800000220783b */ /* 0x000e620000000200 */
[----:B------:R-:W-:Y:S04]  /*7780*/  IMAD.IADD R212, R171, 0x1, R148 ;  /* 0x00000001abd47824 */ /* 0x000fe800078e0294 */
[----:B------:R-:W3:Y:S05]  /*7790*/  LDSM.16.M88.4 R40, [R2+0x4000] ;  /* 0x004000000228783b */ /* 0x000eea0000000200 */
[----:B------:R-:W4:Y:S05]  /*77a0*/  LDSM.16.M88.4 R48, [R2+0x4800] ;  /* 0x004800000230783b */ /* 0x000f2a0000000200 */
[----:B------:R-:W5:Y:S05]  /*77b0*/  LDSM.16.M88.4 R56, [R2+0x5000] ;  /* 0x005000000238783b */ /* 0x000f6a0000000200 */
[----:B------:R-:W5:Y:S05]  /*77c0*/  LDSM.16.M88.4 R64, [R2+0x5800] ;  /* 0x005800000240783b */ /* 0x000f6a0000000200 */
[----:B------:R-:W5:Y:S05]  /*77d0*/  LDSM.16.M88.4 R72, [R2+0x6000] ;  /* 0x006000000248783b */ /* 0x000f6a0000000200 */
[----:B------:R-:W5:Y:S01]  /*77e0*/  LDSM.16.M88.4 R80, [R2+0x6800] ;  /* 0x006800000250783b */ /* 0x000f620000000200 */
[C---:B--2---:R-:W-:Y:S04]  /*77f0*/  HMMA.16816.F32 R4, R128.reuse, R8, RZ ;  /* 0x000000088004723c */ /* 0x044fe800000018ff */
[----:B------:R-:W2:Y:S04]  /*7800*/  LDSM.16.M88.4 R88, [R2+0x7000] ;  /* 0x007000000258783b */ /* 0x000ea80000000200 */
[C---:B------:R-:W-:Y:S01]  /*7810*/  HMMA.16816.F32 R8, R128.reuse, R10, RZ ;  /* 0x0000000a8008723c */ /* 0x040fe200000018ff */
[----:B------:R-:W2:Y:S05]  /*7820*/  LDSM.16.M88.4 R96, [R2+0x7800] ;  /* 0x007800000260783b */ /* 0x000eaa0000000200 */
[----:B------:R-:W2:Y:S02]  /*7830*/  LDSM.16.M88.4 R104, [R2+0x8000] ;  /* 0x008000000268783b */ /* 0x000ea40000000200 */
[C---:B------:R-:W-:Y:S03]  /*7840*/  HMMA.16816.F32 R12, R128.reuse, R16, RZ ;  /* 0x00000010800c723c */ /* 0x040fe600000018ff */
[----:B------:R-:W2:Y:S05]  /*7850*/  LDSM.16.M88.4 R112, [R2+0x8800] ;  /* 0x008800000270783b */ /* 0x000eaa0000000200 */
[C---:B------:R-:W-:Y:S01]  /*7860*/  HMMA.16816.F32 R16, R128.reuse, R18, RZ ;  /* 0x000000128010723c */ /* 0x040fe200000018ff */
[----:B------:R-:W2:Y:S05]  /*7870*/  LDSM.16.M88.4 R120, [R2+0x9000] ;  /* 0x009000000278783b */ /* 0x000eaa0000000200 */
[----:B------:R3:W2:Y:S02]  /*7880*/  LDSM.16.M88.4 R172, [R2+0x9800] ;  /* 0x0098000002ac783b */ /* 0x0006a40000000200 */
[C---:B------:R-:W-:Y:S03]  /*7890*/  HMMA.16816.F32 R20, R128.reuse, R24, RZ ;  /* 0x000000188014723c */ /* 0x040fe600000018ff */
[----:B------:R-:W-:Y:S05]  /*78a0*/  LDSM.16.M88.4 R176, [R176] ;  /* 0x00000000b0b0783b */ /* 0x000fea0000000200 */
[C---:B------:R-:W-:Y:S01]  /*78b0*/  HMMA.16816.F32 R24, R128.reuse, R26, RZ ;  /* 0x0000001a8018723c */ /* 0x040fe200000018ff */
[----:B------:R-:W2:Y:S05]  /*78c0*/  LDSM.16.M88.4 R180, [R0+0x2000] ;  /* 0x0020000000b4783b */ /* 0x000eaa0000000200 */
[----:B------:R-:W2:Y:S02]  /*78d0*/  LDSM.16.M88.4 R184, [R0+0x2800] ;  /* 0x0028000000b8783b */ /* 0x000ea40000000200 */
[C---:B-1----:R-:W-:Y:S03]  /*78e0*/  HMMA.16816.F32 R28, R128.reuse, R32, RZ ;  /* 0x00000020801c723c */ /* 0x042fe600000018ff */
[----:B------:R-:W1:Y:S01]  /*78f0*/  LDSM.16.M88.4 R188, [R0+0x3000] ;  /* 0x0030000000bc783b */ /* 0x000e620000000200 */
[----:B---3--:R-:W-:Y:S04]  /*7900*/  IMAD.IADD R2, R3, 0x1, R2 ;  /* 0x0000000103027824 */ /* 0x008fe800078e0202 */
        /* <DEDUP_REMOVED lines=9> */
[----:B------:R-:W-:Y:S05]  /*79a0*/  LDSM.16.M88.4 R212, [R212] ;  /* 0x00000000d4d4783b */ /* 0x000fea0000000200 */
        /* <DEDUP_REMOVED lines=48> */
[----:B------:R2:W3:Y:S07]  /*7cb0*/  LDSM.16.M88.4 R172, [R0+0x8800] ;  /* 0x0088000000ac783b */ /* 0x0004ee0000000200 */
[C---:B----4-:R-:W-:Y:S08]  /*7cc0*/  HMMA.16816.F32 R76, R176.reuse, R180, R76 ;  /* 0x000000b4b04c723c */ /* 0x050ff0000000184c */
[C---:B------:R-:W-:Y:S01]  /*7cd0*/  HMMA.16816.F32 R80, R176.reuse, R182, R80 ;  /* 0x000000b6b050723c */ /* 0x040fe20000001850 */
[----:B------:R-:W4:Y:S07]  /*7ce0*/  LDSM.16.M88.4 R180, [R148] ;  /* 0x0000000094b4783b */ /* 0x000f2e0000000200 */
        /* <DEDUP_REMOVED lines=19> */
[----:B------:R-:W-:Y:S01]  /*7e20*/  HMMA.16816.F32 R128, R176, R202, R128 ;  /* 0x000000cab080723c */ /* 0x000fe20000001880 */
[----:B------:R-:W5:Y:S05]  /*7e30*/  LDSM.16.M88.4 R176, [R2+0x4800] ;  /* 0x0048000002b0783b */ /* 0x000f6a0000000200 */
[----:B------:R-:W-:Y:S02]  /*7e40*/  LDSM.16.M88.4 R200, [R2+0x7000] ;  /* 0x0070000002c8783b */ /* 0x000fe40000000200 */
[C---:B----4-:R-:W-:Y:S08]  /*7e50*/  HMMA.16816.F32 R4, R180.reuse, R204, R4 ;  /* 0x000000ccb404723c */ /* 0x050ff00000001804 */
[C---:B------:R-:W-:Y:S01]  /*7e60*/  HMMA.16816.F32 R8, R180.reuse, R206, R8 ;  /* 0x000000ceb408723c */ /* 0x040fe20000001808 */
[----:B------:R-:W-:Y:S07]  /*7e70*/  LDSM.16.M88.4 R204, [R2+0x7800] ;  /* 0x0078000002cc783b */ /* 0x000fee0000000200 */
        /* <DEDUP_REMOVED lines=55> */
[C---:B-1----:R-:W-:Y:S08]  /*81f0*/  HMMA.16816.F32 R28, R212.reuse, R188, R28 ;  /* 0x000000bcd41c723c */ /* 0x042ff0000000181c */
[C---:B------:R-:W-:Y:S01]  /*8200*/  HMMA.16816.F32 R32, R212.reuse, R190, R32 ;  /* 0x000000bed420723c */ /* 0x040fe20000001820 */
[----:B------:R-:W1:Y:S01]  /*8210*/  LDSM.16.M88.4 R188, [R0+0x9800] ;  /* 0x0098000000bc783b */ /* 0x000e620000000200 */
        /* <DEDUP_REMOVED lines=75> */
[----:B------:R-:W-:Y:S01]  /*86d0*/  LOP3.LUT R0, RZ, R2, RZ, 0x33, !PT ;  /* 0x00000002ff007212 */ /* 0x000fe200078e33ff */
[----:B------:R-:W2:Y:S06]  /*86e0*/  LD.E.64 R172, desc[UR4][R168.64+0x38] ;  /* 0x00003804a8ac7980 */ /* 0x000eac000c101b00 */
[----:B------:R-:W-:Y:S04]  /*86f0*/  @P5 IADD3 R3, PT, PT, R3, 0x1, RZ ;  /* 0x0000000103035810 */ /* 0x000fe80007ffe0ff */
        /* <DEDUP_REMOVED lines=27> */
.L_x_4904:
[----:B------:R-:W-:Y:S05]  /*88b0*/  BSYNC.RECONVERGENT B0 ;  /* 0x0000000000007941 */ /* 0x000fea0003800200 */
.L_x_4903:
        /* <DEDUP_REMOVED lines=32> */
[-C--:B-1----:R-:W-:Y:S04]  /*8ac0*/  IADD3 R178, P0, PT, R184, R229.reuse, RZ ;  /* 0x000000e5b8b27210 */ /* 0x082fe80007f1e0ff */
[----:B------:R-:W-:Y:S01]  /*8ad0*/  LDGSTS.E.BYPASS.LTC128B.128 [R149+0x6800], desc[UR4][R184.64] ;  /* 0x06800000b8957fae */ /* 0x000fe2000b981a04 */
        /* <DEDUP_REMOVED lines=12> */
[--C-:B------:R-:W-:Y:S05]  /*8ba0*/  IMAD.X R3, R173, 0x1, R230.reuse, P0 ;  /* 0x00000001ad037824 */ /* 0x100fea00000e06e6 */
[----:B------:R2:W-:Y:S01]  /*8bb0*/  LDGSTS.E.BYPASS.LTC128B.128 [R149+0x9000], desc[UR4][R2.64] ;  /* 0x0900000002957fae */ /* 0x0005e2000b981a04 */
[----:B-1----:R-:W-:Y:S05]  /*8bc0*/  IADD3 R178, P0, PT, R2, R229, RZ ;  /* 0x000000e502b27210 */ /* 0x002fea0007f1e0ff */
[----:B------:R-:W-:Y:S05]  /*8bd0*/  IMAD.X R179, R3, 0x1, R230, P0 ;  /* 0x0000000103b37824 */ /* 0x000fea00000e06e6 */
[----:B------:R2:W-:Y:S04]  /*8be0*/  LDGSTS.E.BYPASS.LTC128B.128 [R149+0x9800], desc[UR4][R178.64] ;  /* 0x09800000b2957fae */ /* 0x0005e8000b981a04 */
[----:B------:R-:W0:Y:S02]  /*8bf0*/  LDGDEPBAR ;  /* 0x00000000000079af */ /* 0x000e240000000000 */
.L_x_4902:
[----:B------:R-:W-:Y:S05]  /*8c00*/  BSYNC.RECONVERGENT B1 ;  /* 0x0000000000017941 */ /* 0x000fea0003800200 */
.L_x_4901:
        /* <DEDUP_REMOVED lines=770> */
.L_x_4898:
        /* <DEDUP_REMOVED lines=13> */
.L_x_4913:
[----:B------:R-:W-:Y:S01]  /*bd00*/  FSETP.NE.FTZ.AND P1, PT, R0, RZ, PT ;  /* 0x000000ff0000720b */ /* 0x000fe20003f35000 */
[----:B----4-:R-:W-:Y:S01]  /*bd10*/  FADD.FTZ R3, R2, R3 ;  /* 0x0000000302037221 */ /* 0x010fe20000010000 */
[----:B------:R-:W3:Y:S01]  /*bd20*/  MUFU.RCP R4, R0 ;  /* 0x0000000000047308 */ /* 0x000ee20000001000 */
[C---:B------:R-:W-:Y:S01]  /*bd30*/  SHF.L.U32 R12, R228.reuse, 0x4, RZ ;  /* 0x00000004e40c7819 */ /* 0x040fe200000006ff */
        /* <DEDUP_REMOVED lines=52> */
[----:B------:R-:W-:Y:S01]  /*c080*/  IMAD R2, R2, 0x4, R224 ;  /* 0x0000000402027824 */ /* 0x000fe200078e02e0 */
[----:B------:R-:W-:Y:S02]  /*c090*/  SEL R6, R9, 0xffffffe0, !P2 ;  /* 0xffffffe009067807 */ /* 0x000fe40005000000 */
[----:B------:R-:W-:-:S03]  /*c0a0*/  SEL R5, R10, 0xffffffc0, !P3 ;  /* 0xffffffc00a057807 */ /* 0x000fc60005800000 */
[--C-:B------:R-:W-:Y:S01]  /*c0b0*/  IMAD.IADD R4, R6, 0x1, R2.reuse ;  /* 0x0000000106047824 */ /* 0x100fe200078e0202 */
[----:B------:R-:W2:Y:S01]  /*c0c0*/  LDL.LU R47, [R1] ;  /* 0x00000000012f7983 */ /* 0x000ea20000300800 */
[C---:B------:R-:W-:Y:S02]  /*c0d0*/  VIADD R0, R2.reuse, 0x80 ;  /* 0x0000008002007836 */ /* 0x040fe40000000000 */
[C---:B------:R-:W-:Y:S02]  /*c0e0*/  IMAD.IADD R3, R5.reuse, 0x1, R2 ;  /* 0x0000000105037824 */ /* 0x040fe400078e0202 */
[----:B------:R-:W-:Y:S01]  /*c0f0*/  @P4 VIADD R0, R2, 0xffffff80 ;  /* 0xffffff8002004836 */ /* 0x000fe20000000000 */
[----:B------:R-:W-:Y:S04]  /*c100*/  STS.64 [R2], R152 ;  /* 0x0000009802007388 */ /* 0x000fe80000000a00 */
[----:B------:R3:W-:Y:S04]  /*c110*/  STS.64 [R2+0x800], R154 ;  /* 0x0008009a02007388 */ /* 0x0007e80000000a00 */
[----:B------:R-:W-:Y:S04]  /*c120*/  STS.64 [R4], R156 ;  /* 0x0000009c04007388 */ /* 0x000fe80000000a00 */
[----:B------:R4:W-:Y:S04]  /*c130*/  STS.64 [R4+0x800], R158 ;  /* 0x0008009e04007388 */ /* 0x0009e80000000a00 */
[----:B------:R-:W-:Y:S04]  /*c140*/  STS.64 [R3], R132 ;  /* 0x0000008403007388 */ /* 0x000fe80000000a00 */
[----:B------:R1:W-:Y:S01]  /*c150*/  STS.64 [R3+0x800], R134 ;  /* 0x0008008603007388 */ /* 0x0003e20000000a00 */
[----:B---3--:R-:W-:Y:S01]  /*c160*/  IADD3 R2, PT, PT, R5, R0, RZ ;  /* 0x0000000005027210 */ /* 0x008fe20007ffe0ff */
[----:B----4-:R-:W-:-:S05]  /*c170*/  IMAD.IADD R4, R6, 0x1, R3 ;  /* 0x0000000106047824 */ /* 0x010fca00078e0203 */
[----:B------:R-:W-:Y:S01]  /*c180*/  STS.64 [R4], R136 ;  /* 0x0000008804007388 */ /* 0x000fe20000000a00 */
[----:B-1----:R-:W-:-:S03]  /*c190*/  IMAD.IADD R3, R6, 0x1, R0 ;  /* 0x0000000106037824 */ /* 0x002fc600078e0200 */
[----:B------:R-:W-:Y:S04]  /*c1a0*/  STS.64 [R4+0x800], R138 ;  /* 0x0008008a04007388 */ /* 0x000fe80000000a00 */
[----:B------:R-:W-:Y:S04]  /*c1b0*/  STS.64 [R0], R140 ;  /* 0x0000008c00007388 */ /* 0x000fe80000000a00 */
[----:B------:R1:W-:Y:S04]  /*c1c0*/  STS.64 [R0+0x800], R142 ;  /* 0x0008008e00007388 */ /* 0x0003e80000000a00 */
[----:B------:R-:W-:Y:S04]  /*c1d0*/  STS.64 [R3], R144 ;  /* 0x0000009003007388 */ /* 0x000fe80000000a00 */
[----:B------:R3:W-:Y:S04]  /*c1e0*/  STS.64 [R3+0x800], R146 ;  /* 0x0008009203007388 */ /* 0x0007e80000000a00 */
[----:B------:R-:W-:Y:S04]  /*c1f0*/  STS.64 [R2], R160 ;  /* 0x000000a002007388 */ /* 0x000fe80000000a00 */
[----:B------:R4:W-:Y:S01]  /*c200*/  STS.64 [R2+0x800], R162 ;  /* 0x000800a202007388 */ /* 0x0009e20000000a00 */
[----:B-1----:R-:W-:-:S05]  /*c210*/  IMAD.IADD R0, R6, 0x1, R2 ;  /* 0x0000000106007824 */ /* 0x002fca00078e0202 */
[----:B------:R-:W-:Y:S04]  /*c220*/  STS.64 [R0], R164 ;  /* 0x000000a400007388 */ /* 0x000fe80000000a00 */
[----:B------:R1:W-:Y:S04]  /*c230*/  STS.64 [R0+0x800], R166 ;  /* 0x000800a600007388 */ /* 0x0003e80000000a00 */
[----:B------:R-:W2:Y:S04]  /*c240*/  LD.E.64 R4, desc[UR4][R168.64+0xb0] ;  /* 0x0000b004a8047980 */ /* 0x000ea8000c101b00 */
[----:B---3--:R-:W3:Y:S04]  /*c250*/  LD.E R3, desc[UR4][R168.64+0x60] ;  /* 0x00006004a8037980 */ /* 0x008ee8000c101900 */
[----:B------:R-:W3:Y:S04]  /*c260*/  LD.E R10, desc[UR4][R168.64+0xcc] ;  /* 0x0000cc04a80a7980 */ /* 0x000ee8000c101900 */
[----:B------:R-:W3:Y:S01]  /*c270*/  LD.E.64 R6, desc[UR4][R168.64+0x78] ;  /* 0x00007804a8067980 */ /* 0x000ee2000c101b00 */
[----:B------:R-:W1:Y:S01]  /*c280*/  S2R R45, SR_CTAID.X ;  /* 0x00000000002d7919 */ /* 0x000e620000002500 */
[----:B------:R-:W-:-:S02]  /*c290*/  IMAD.SHL.U32 R46, R228, 0x4, RZ ;  /* 0x00000004e42e7824 */ /* 0x000fc400078e00ff */
[----:B------:R2:W5:Y:S01]  /*c2a0*/  LD.E.64 R8, desc[UR4][R168.64+0xa8] ;  /* 0x0000a804a8087980 */ /* 0x000562000c101b00 */
[----:B----4-:R-:W-:Y:S01]  /*c2b0*/  LOP3.LUT R2, R12, 0x10, RZ, 0xc0, !PT ;  /* 0x000000100c027812 */ /* 0x010fe200078ec0ff */
[----:B------:R-:W-:Y:S01]  /*c2c0*/  BSSY.RECONVERGENT B0, `(.L_x_4907) ;  /* 0x0000028000007945 */ /* 0x000fe20003800200 */
[----:B-1----:R-:W-:Y:S01]  /*c2d0*/  LOP3.LUT R0, R46, 0x1f8, RZ, 0xc0, !PT ;  /* 0x000001f82e007812 */ /* 0x002fe200078ec0ff */
[----:B------:R-:W-:Y:S01]  /*c2e0*/  BAR.SYNC.DEFER_BLOCKING 0x0 ;  /* 0x0000000000007b1d */ /* 0x000fe20000010000 */
[----:B------:R-:W-:Y:S02]  /*c2f0*/  LOP3.LUT P1, RZ, R228, 0x3, RZ, 0xc0, !PT ;  /* 0x00000003e4ff7812 */ /* 0x000fe4000782c0ff */
[----:B------:R-:W-:Y:S02]  /*c300*/  LOP3.LUT R0, R0, 0x38, R225, 0x78, !PT ;  /* 0x0000003800007812 */ /* 0x000fe400078e78e1 */
[----:B------:R-:W-:Y:S02]  /*c310*/  SHF.R.U32.HI R228, RZ, 0x2, R228 ;  /* 0x00000002ffe47819 */ /* 0x000fe400000116e4 */
[----:B------:R-:W-:-:S05]  /*c320*/  LEA R0, R0, R2, 0x2 ;  /* 0x0000000200007211 */ /* 0x000fca00078e10ff */
[----:B------:R-:W-:-:S05]  /*c330*/  IMAD.IADD R0, R224, 0x1, R0 ;  /* 0x00000001e0007824 */ /* 0x000fca00078e0200 */
[----:B------:R-:W1:Y:S01]  /*c340*/  LDS.128 R40, [R0] ;  /* 0x0000000000287984 */ /* 0x000e620000000c00 */
[----:B------:R-:W-:-:S03]  /*c350*/  IMAD.SHL.U32 R45, R45, 0x40, RZ ;  /* 0x000000402d2d7824 */ /* 0x000fc600078e00ff */
[----:B------:R-:W4:Y:S04]  /*c360*/  LDS.128 R36, [R0+0x800] ;  /* 0x0008000000247984 */ /* 0x000f280000000c00 */
[----:B------:R-:W1:Y:S04]  /*c370*/  LDS.128 R32, [R0+0x1000] ;  /* 0x0010000000207984 */ /* 0x000e680000000c00 */
[----:B------:R-:W1:Y:S04]  /*c380*/  LDS.128 R28, [R0+0x1800] ;  /* 0x00180000001c7984 */ /* 0x000e680000000c00 */
[----:B------:R-:W1:Y:S04]  /*c390*/  LDS.128 R24, [R0+0x2000] ;  /* 0x0020000000187984 */ /* 0x000e680000000c00 */
[----:B------:R-:W1:Y:S04]  /*c3a0*/  LDS.128 R20, [R0+0x2800] ;  /* 0x0028000000147984 */ /* 0x000e680000000c00 */
[----:B------:R-:W1:Y:S04]  /*c3b0*/  LDS.128 R16, [R0+0x3000] ;  /* 0x0030000000107984 */ /* 0x000e680000000c00 */
[----:B------:R3:W1:Y:S01]  /*c3c0*/  LDS.128 R12, [R0+0x3800] ;  /* 0x00380000000c7984 */ /* 0x0006620000000c00 */
[----:B--2---:R-:W-:Y:S01]  /*c3d0*/  IMAD R2, R4, UR8, R252 ;  /* 0x0000000804027c24 */ /* 0x004fe2000f8e02fc */
[----:B------:R-:W-:-:S03]  /*c3e0*/  LOP3.LUT R4, R225, 0x30, RZ, 0xc0, !PT ;  /* 0x00000030e1047812 */ /* 0x000fc600078ec0ff */
[----:B---3--:R-:W-:Y:S01]  /*c3f0*/  IMAD R0, R2, R3, R47 ;  /* 0x0000000302007224 */ /* 0x008fe200078e022f */
[----:B------:R-:W-:Y:S02]  /*c400*/  LOP3.LUT R3, R46, 0xffc, RZ, 0xc0, !PT ;  /* 0x00000ffc2e037812 */ /* 0x000fe400078ec0ff */
[----:B------:R-:W-:Y:S01]  /*c410*/  LOP3.LUT R4, R4, 0x7, R228, 0xf8, !PT ;  /* 0x0000000704047812 */ /* 0x000fe200078ef8e4 */
[----:B------:R-:W-:-:S04]  /*c420*/  IMAD R5, R5, R0, R45 ;  /* 0x0000000005057224 */ /* 0x000fc800078e022d */
[----:B------:R-:W-:-:S05]  /*c430*/  IMAD R0, R5, R10, RZ ;  /* 0x0000000a05007224 */ /* 0x000fca00078e02ff */
[----:B------:R-:W-:-:S04]  /*c440*/  IADD3 R3, P0, PT, R0, R3, RZ ;  /* 0x0000000300037210 */ /* 0x000fc80007f1e0ff */
[----:B------:R-:W-:Y:S02]  /*c450*/  LEA.HI.X.SX32 R0, R0, RZ, 0x1, P0 ;  /* 0x000000ff00007211 */ /* 0x000fe400000f0eff */
[----:B------:R-:W-:-:S04]  /*c460*/  LEA R2, P0, R3, R6, 0x2 ;  /* 0x0000000603027211 */ /* 0x000fc800078010ff */
[----:B------:R-:W-:Y:S01]  /*c470*/  LEA.HI.X R3, R3, R7, R0, 0x2, P0 ;  /* 0x0000000703037211 */ /* 0x000fe200000f1400 */
[----:B-1--4-:R-:W-:Y:S08]  /*c480*/  @P1 BRA `(.L_x_4908) ;  /* 0x00000000002c1947 */ /* 0x012ff00003800000 */
[----:B------:R-:W2:Y:S01]  /*c490*/  LDL.LU R47, [R1+0x4] ;  /* 0x00000400012f7983 */ /* 0x000ea20000300800 */
[----:B------:R-:W-:Y:S01]  /*c4a0*/  VIADD R6, R4, 0x8 ;  /* 0x0000000804067836 */ /* 0x000fe20000000000 */
        /* <DEDUP_REMOVED lines=9> */
.L_x_4908:
[----:B------:R-:W-:Y:S05]  /*c540*/  BSYNC.RECONVERGENT B0 ;  /* 0x0000000000007941 */ /* 0x000fea0003800200 */
.L_x_4907:
[----:B------:R-:W-:Y:S01]  /*c550*/  MOV R0, 0x1e0 ;  /* 0x000001e000007802 */ /* 0x000fe20000000f00 */
[----:B------:R-:W-:Y:S01]  /*c560*/  ST.E.128 desc[UR4][R2.64], R40 ;  /* 0x0000002802007985 */ /* 0x000fe2000c101d04 */
[----:B-1----:R-:W-:-:S03]  /*c570*/  MOV R5, 0x0 ;  /* 0x0000000000057802 */ /* 0x002fc60000000f00 */
[----:B------:R-:W-:Y:S01]  /*c580*/  IMAD.MOV.U32 R4, RZ, RZ, R0 ;  /* 0x000000ffff047224 */ /* 0x000fe200078e0000 */
[----:B------:R-:W-:Y:S04]  /*c590*/  ST.E.128 desc[UR4][R2.64+0x800], R36 ;  /* 0x0008002402007985 */ /* 0x000fe8000c101d04 */
[----:B------:R-:W-:Y:S04]  /*c5a0*/  ST.E.128 desc[UR4][R2.64+0x1000], R32 ;  /* 0x0010002002007985 */ /* 0x000fe8000c101d04 */
[----:B------:R-:W-:Y:S04]  /*c5b0*/  ST.E.128 desc[UR4][R2.64+0x1800], R28 ;  /* 0x0018001c02007985 */ /* 0x000fe8000c101d04 */
[----:B------:R-:W-:Y:S04]  /*c5c0*/  ST.E.128 desc[UR4][R2.64+0x2000], R24 ;  /* 0x0020001802007985 */ /* 0x000fe8000c101d04 */
[----:B------:R-:W-:Y:S04]  /*c5d0*/  ST.E.128 desc[UR4][R2.64+0x2800], R20 ;  /* 0x0028001402007985 */ /* 0x000fe8000c101d04 */
[----:B------:R-:W-:Y:S04]  /*c5e0*/  ST.E.128 desc[UR4][R2.64+0x3000], R16 ;  /* 0x0030001002007985 */ /* 0x000fe8000c101d04 */
[----:B------:R1:W-:Y:S02]  /*c5f0*/  ST.E.128 desc[UR4][R2.64+0x3800], R12 ;  /* 0x0038000c02007985 */ /* 0x0003e4000c101d04 */
[----:B-1---5:R-:W-:Y:S05]  /*c600*/  RET.REL.NODEC R4 `(_ZN5flash24flash_fwd_splitkv_kernelI23Flash_fwd_kernel_traitsILi64ELi64ELi256ELi4ELb0ELb0EN7cutlass6half_tE19Flash_kernel_traitsILi64ELi64ELi256ELi4ES3_EELb0ELb0ELb0ELb1ELb1ELb0ELb1ELb0EEEvNS_16Flash_fwd_paramsE) ;  /* 0xffffff38047c7950 */ /* 0x022fea0003c3ffff */
.L_x_4906:
[----:B------:R-:W-:Y:S01]  /*c610*/  IMAD.MOV.U32 R0, RZ, RZ, 0x2 ;  /* 0x00000002ff007424 */ /* 0x000fe200078e00ff */
[----:B------:R-:W-:Y:S01]  /*c620*/  MOV R2, R241 ;  /* 0x000000f100027202 */ /* 0x000fe20000000f00 */
[----:B------:R-:W-:Y:S01]  /*c630*/  IMAD.MOV.U32 R4, RZ, RZ, -0x1 ;  /* 0xffffffffff047424 */ /* 0x000fe200078e00ff */
[----:B------:R-:W-:-:S07]  /*c640*/  MOV R3, 0x1f ;  /* 0x0000001f00037802 */ /* 0x000fce0000000f00 */
[----:B-1---5:R-:W-:Y:S05]  /*c650*/  WARPSYNC.COLLECTIVE R4, `(.L_x_4909) ;  /* 0x0000000004087348 */ /* 0x022fea0003c00000 */
[----:B------:R2:W3:Y:S02]  /*c660*/  SHFL.BFLY P0, R0, R2, R0, R3 ;  /* 0x0c00000002007389 */ /* 0x0004e40000000003 */
[----:B-123-5:R-:W-:Y:S05]  /*c670*/  ENDCOLLECTIVE ;  /* 0x000000000000791b */ /* 0x02efea0003800000 */
.L_x_4909:
[----:B------:R-:W-:Y:S02]  /*c680*/  MOV R5, R0 ;  /* 0x0000000000057202 */ /* 0x000fe40000000f00 */
[----:B------:R-:W-:-:S03]  /*c690*/  MOV R0, 0x1 ;  /* 0x0000000100007802 */ /* 0x000fc60000000f00 */
[----:B------:R-:W-:-:S04]  /*c6a0*/  FADD.FTZ R5, R5, R241 ;  /* 0x000000f105057221 */ /* 0x000fc80000010000 */
[----:B------:R-:W-:-:S07]  /*c6b0*/  IMAD.MOV.U32 R2, RZ, RZ, R5 ;  /* 0x000000ffff027224 */ /* 0x000fce00078e0005 */
[----:B------:R-:W-:Y:S05]  /*c6c0*/  WARPSYNC.COLLECTIVE R4, `(.L_x_4910) ;  /* 0x0000000004087348 */ /* 0x000fea0003c00000 */
[----:B------:R1:W2:Y:S02]  /*c6d0*/  SHFL.BFLY P0, R0, R2, R0, R3 ;  /* 0x0c00000002007389 */ /* 0x0002a40000000003 */
[----:B-12---:R-:W-:Y:S05]  /*c6e0*/  ENDCOLLECTIVE ;  /* 0x000000000000791b */ /* 0x006fea0003800000 */
.L_x_4910:
[----:B------:R-:W-:Y:S01]  /*c6f0*/  IMAD.MOV.U32 R6, RZ, RZ, R0 ;  /* 0x000000ffff067224 */ /* 0x000fe200078e0000 */
[----:B------:R-:W-:Y:S02]  /*c700*/  MOV R0, 0x2 ;  /* 0x0000000200007802 */ /* 0x000fe40000000f00 */
[----:B------:R-:W-:-:S07]  /*c710*/  MOV R2, R242 ;  /* 0x000000f200027202 */ /* 0x000fce0000000f00 */
[----:B------:R-:W-:Y:S05]  /*c720*/  WARPSYNC.COLLECTIVE R4, `(.L_x_4911) ;  /* 0x0000000004087348 */ /* 0x000fea0003c00000 */
[----:B------:R1:W2:Y:S02]  /*c730*/  SHFL.BFLY P0, R0, R2, R0, R3 ;  /* 0x0c00000002007389 */ /* 0x0002a40000000003 */
[----:B-12---:R-:W-:Y:S05]  /*c740*/  ENDCOLLECTIVE ;  /* 0x000000000000791b */ /* 0x006fea0003800000 */
.L_x_4911:
[----:B------:R-:W-:Y:S01]  /*c750*/  IMAD.MOV.U32 R2, RZ, RZ, R0 ;  /* 0x000000ffff027224 */ /* 0x000fe200078e0000 */
[----:B------:R-:W-:-:S03]  /*c760*/  MOV R0, 0x1 ;  /* 0x0000000100007802 */ /* 0x000fc60000000f00 */
[----:B------:R-:W-:-:S07]  /*c770*/  FADD.FTZ R2, R2, R242 ;  /* 0x000000f202027221 */ /* 0x000fce0000010000 */
[----:B------:R-:W-:Y:S05]  /*c780*/  WARPSYNC.COLLECTIVE R4, `(.L_x_4912) ;  /* 0x0000000004087348 */ /* 0x000fea0003c00000 */
[----:B------:R1:W2:Y:S02]  /*c790*/  SHFL.BFLY P0, R0, R2, R0, R3 ;  /* 0x0c00000002007389 */ /* 0x0002a40000000003 */
[----:B-12---:R-:W-:Y:S05]  /*c7a0*/  ENDCOLLECTIVE ;  /* 0x000000000000791b */ /* 0x006fea0003800000 */
.L_x_4912:
[----:B------:R-:W-:Y:S01]  /*c7b0*/  MOV R3, R0 ;  /* 0x0000000000037202 */ /* 0x000fe20000000f00 */
[----:B------:R-:W-:Y:S01]  /*c7c0*/  FADD.FTZ R0, R5, R6 ;  /* 0x0000000605007221 */ /* 0x000fe20000010000 */
[----:B------:R-:W-:Y:S06]  /*c7d0*/  BRA `(.L_x_4913) ;  /* 0xfffffff400487947 */ /* 0x000fec000383ffff */
.L_x_4914:
        /* <DEDUP_REMOVED lines=10> */
.L_x_14748:


//--------------------- .text._ZN5flash24flash_fwd_splitkv_kernelI23Flash_fwd_kernel_traitsILi64ELi64ELi256ELi4ELb0ELb0EN7cutlass6half_tE19Flash_kernel_traitsILi64ELi64ELi256ELi4ES3_EELb0ELb0ELb0ELb1ELb1ELb1ELb1ELb0EEEvNS_16Flash_fwd_paramsE --------------------------
	.section	.text._ZN5flash24flash_fwd_splitkv_kernelI23Flash_fwd_kernel_traitsILi64ELi64ELi256ELi4ELb0ELb0EN7cutlass6half_tE19Flash_kernel_traitsILi64ELi64ELi256ELi4ES3_EELb0ELb0ELb0ELb1ELb1ELb1ELb1ELb0EEEvNS_16Flash_fwd_paramsE,"ax",@progbits
	.align	128
        .global         _ZN5flash24flash_fwd_splitkv_kernelI23Flash_fwd_kernel_traitsILi64ELi64ELi256ELi4ELb0ELb0EN7cutlass6half_tE19Flash_kernel_traitsILi64ELi64ELi256ELi4ES3_EELb0ELb0ELb0ELb1ELb1ELb1ELb1ELb0EEEvNS_16Flash_fwd_paramsE
        .type           _ZN5flash24flash_fwd_splitkv_kernelI23Flash_fwd_kernel_traitsILi64ELi64ELi256ELi4ELb0ELb0EN7cutlass6half_tE19Flash_kernel_traitsILi64ELi64ELi256ELi4ES3_EELb0ELb0ELb0ELb1ELb1ELb1ELb1ELb0EEEvNS_16Flash_fwd_paramsE,@function
        .size           _ZN5flash24flash_fwd_splitkv_kernelI23Flash_fwd_kernel_traitsILi64ELi64ELi256ELi4ELb0ELb0EN7cutlass6half_tE19Flash_kernel_traitsILi64ELi64ELi256ELi4ES3_EELb0ELb0ELb0ELb1ELb1ELb1ELb1ELb0EEEvNS_16Flash_fwd_paramsE,(.L_x_14749 - _ZN5flash24flash_fwd_splitkv_kernelI23Flash_fwd_kernel_traitsILi64ELi64ELi256ELi4ELb0ELb0EN7cutlass6half_tE19Flash_kernel_traitsILi64ELi64ELi256ELi4ES3_EELb0ELb0ELb0ELb1ELb1ELb1ELb1ELb0EEEvNS_16Flash_fwd_paramsE)
        .other          _ZN5flash24flash_fwd_splitkv_kernelI23Flash_fwd_kernel_traitsILi64ELi64ELi256ELi4ELb0ELb0EN7cutlass6half_tE19Flash_kernel_traitsILi64ELi64ELi256ELi4ES3_EELb0ELb0ELb0ELb1ELb1ELb1ELb1ELb0EEEvNS_16Flash_fwd_paramsE,@"STO_CUDA_ENTRY STV_DEFAULT"
_ZN5flash24flash_fwd_splitkv_kernelI23Flash_fwd_kernel_traitsILi64ELi64ELi256ELi4ELb0ELb0EN7cutlass6half_tE19Flash_kernel_traitsILi64ELi64ELi256ELi4ES3_EELb0ELb0ELb0ELb1ELb1ELb1ELb1ELb0EEEvNS_16Flash_fwd_paramsE:
.text._ZN5flash24flash_fwd_splitkv_kernelI23Flash_fwd_kernel_traitsILi64ELi64ELi256ELi4ELb0ELb0EN7cutlass6half_tE19Flash_kernel_traitsILi64ELi64ELi256ELi4ES3_EELb0ELb0ELb0ELb1ELb1ELb1ELb1ELb0EEEvNS_16Flash_fwd_paramsE:
        /* <DEDUP_REMOVED lines=30> */
[----:B-1----:R-:W-:Y:S05]  /*01e0*/  CALL.REL.NOINC `($_ZN5flash24flash_fwd_splitkv_kernelI23Flash_fwd_kernel_traitsILi64ELi64ELi256ELi4ELb0ELb0EN7cutlass6half_tE19Flash_kernel_traitsILi64ELi64ELi256ELi4ES3_EELb0ELb0ELb0ELb1ELb1ELb1ELb1ELb0EEEvNS_16Flash_fwd_paramsE$_ZN5flash30compute_attn_1rowblock_splitkvI23Flash_fwd_kernel_traitsILi64ELi64ELi256ELi4ELb0ELb0EN7cutlass6half_tE19Flash_kernel_traitsILi64ELi64ELi256ELi4ES3_EELb0ELb0ELb0ELb1ELb1ELb1ELb1ELb0ENS_16Flash_fwd_paramsEEEvRKT8_iiiii) ;  /* 0x0000000000087944 */ /* 0x002fea0003c00000 */
[----:B------:R-:W-:Y:S05]  /*01f0*/  BSYNC.RECONVERGENT B2 ;  /* 0x0000000000027941 */ /* 0x000fea0003800200 */
.L_x_4915:
[----:B------:R-:W-:Y:S05]  /*0200*/  EXIT ;  /* 0x000000000000794d */ /* 0x000fea0003800000 */
        .type           $_ZN5flash24flash_fwd_splitkv_kernelI23Flash_fwd_kernel_traitsILi64ELi64ELi256ELi4ELb0ELb0EN7cutlass6half_tE19Flash_kernel_traitsILi64ELi64ELi256ELi4ES3_EELb0ELb0ELb0ELb1ELb1ELb1ELb1ELb0EEEvNS_16Flash_fwd_paramsE$_ZN5flash30compute_attn_1rowblock_splitkvI23Flash_fwd_kernel_traitsILi64ELi64ELi256ELi4ELb0ELb0EN7cutlass6half_tE19Flash_kernel_traitsILi64ELi64ELi256ELi4ES3_EELb0ELb0ELb0ELb1ELb1ELb1ELb1ELb0ENS_16Flash_fwd_paramsEEEvRKT8_iiiii,@function
        .size           $_ZN5flash24flash_fwd_splitkv_kernelI23Flash_fwd_kernel_traitsILi64ELi64ELi256ELi4ELb0ELb0EN7cutlass6half_tE19Flash_kernel_traitsILi64ELi64ELi256ELi4ES3_EELb0ELb0ELb0ELb1ELb1ELb1ELb1ELb0EEEvNS_16Flash_fwd_paramsE$_ZN5flash30compute_attn_1rowblock_splitkvI23Flash_fwd_kernel_traitsILi64ELi64ELi256ELi4ELb0ELb0EN7cutlass6half_tE19Flash_kernel_traitsILi64ELi64ELi256ELi4ES3_EELb0ELb0ELb0ELb1ELb1ELb1ELb1ELb0ENS_16Flash_fwd_paramsEEEvRKT8_iiiii,(.L_x_14749 - $_ZN5flash24flash_fwd_splitkv_kernelI23Flash_fwd_kernel_traitsILi64ELi64ELi256ELi4ELb0ELb0EN7cutlass6half_tE19Flash_kernel_traitsILi64ELi64ELi256ELi4ES3_EELb0ELb0ELb0ELb1ELb1ELb1ELb1ELb0EEEvNS_16Flash_fwd_paramsE$_ZN5flash30compute_attn_1rowblock_splitkvI23Flash_fwd_kernel_traitsILi64ELi64ELi256ELi4ELb0ELb0EN7cutlass6half_tE19Flash_kernel_traitsILi64ELi64ELi256ELi4ES3_EELb0ELb0ELb0ELb1ELb1ELb1ELb1ELb0ENS_16Flash_fwd_paramsEEEvRKT8_iiiii)
$_ZN5flash24flash_fwd_splitkv_kernelI23Flash_fwd_kernel_traitsILi64ELi64ELi256ELi4ELb0ELb0EN7cutlass6half_tE19Flash_kernel_traitsILi64ELi64ELi256ELi4ES3_EELb0ELb0ELb0ELb1ELb1ELb1ELb1ELb0EEEvNS_16Flash_fwd_paramsE$_ZN5flash30compute_attn_1rowblock_splitkvI23Flash_fwd_kernel_traitsILi64ELi64ELi256ELi4ELb0ELb0EN7cutlass6half_tE19Flash_kernel_traitsILi64ELi64ELi256ELi4ES3_EELb0ELb0ELb0ELb1ELb1ELb1ELb1ELb0ENS_16Flash_fwd_paramsEEEvRKT8_iiiii:
[----:B------:R-:W1:Y:S01]  /*0210*/  LDCU.64 UR4, c[0x0][0x358] ;  /* 0x00006b00ff0477ac */ /* 0x000e620008000a00 */
[----:B------:R-:W2:Y:S04]  /*0220*/  LDL R26, [R1+0x44] ;  /* 0x00004400011a7983 */ /* 0x000ea80000100800 */
[----:B-1----:R-:W3:Y:S04]  /*0230*/  LD.E.64 R2, desc[UR4][R134.64+0xf8] ;  /* 0x0000f80486027980 */ /* 0x002ee8000c101b00 */
[----:B------:R-:W4:Y:S04]  /*0240*/  LD.E.64 R4, desc[UR4][R134.64+0xf0] ;  /* 0x0000f00486047980 */ /* 0x000f28000c101b00 */
[----:B------:R-:W2:Y:S01]  /*0250*/  LD.E R13, desc[UR4][R134.64+0xb4] ;  /* 0x0000b404860d7980 */ /* 0x000ea2000c101900 */
[----:B------:R-:W-:Y:S01]  /*0260*/  IMAD.MOV.U32 R11, RZ, RZ, RZ ;  /* 0x000000ffff0b7224 */ /* 0x000fe200078e00ff */
[----:B---3--:R-:W-:-:S02]  /*0270*/  ISETP.NE.U32.AND P0, PT, R2, RZ, PT ;  /* 0x000000ff0200720c */ /* 0x008fc40003f05070 */
[----:B----4-:R-:W-:Y:S02]  /*0280*/  ISETP.NE.U32.AND P1, PT, R4, RZ, PT ;  /* 0x000000ff0400720c */ /* 0x010fe40003f25070 */
[----:B------:R-:W-:Y:S02]  /*0290*/  ISETP.NE.AND.EX P0, PT, R3, RZ, PT, P0 ;  /* 0x000000ff0300720c */ /* 0x000fe40003f05300 */
[----:B------:R-:W-:-:S11]  /*02a0*/  ISETP.NE.AND.EX P1, PT, R5, RZ, PT, P1 ;  /* 0x000000ff0500720c */ /* 0x000fd60003f25310 */
[----:B--2---:R-:W-:-:S04]  /*02b0*/  @P0 IMAD.WIDE.U32 R2, R26, 0x4, R2 ;  /* 0x000000041a020825 */ /* 0x004fc800078e0002 */
[----:B------:R-:W-:Y:S02]  /*02c0*/  @P1 IMAD.WIDE.U32 R4, R26, 0x4, R4 ;  /* 0x000000041a041825 */ /* 0x000fe400078e0004 */
[----:B------:R-:W2:Y:S04]  /*02d0*/  @P0 LD.E R2, desc[UR4][R2.64] ;  /* 0x0000000402020980 */ /* 0x000ea8000c101900 */
[----:B------:R-:W2:Y:S04]  /*02e0*/  @P1 LD.E R11, desc[UR4][R4.64] ;  /* 0x00000004040b1980 */ /* 0x000ea8000c101900 */
[----:B------:R1:W5:Y:S04]  /*02f0*/  LD.E R5, desc[UR4][R134.64+0xb8] ;  /* 0x0000b80486057980 */ /* 0x000368000c101900 */
[----:B------:R1:W-:Y:S01]  /*0300*/  STL [R1+0x4c], R13 ;  /* 0x00004c0d01007387 */ /* 0x0003e20000100800 */
        /* <DEDUP_REMOVED lines=10> */
.L_x_4919:
[----:B------:R-:W-:Y:S05]  /*03b0*/  BSYNC.RECONVERGENT B0 ;  /* 0x0000000000007941 */ /* 0x000fea0003800200 */
.L_x_4918:
[----:B-----5:R-:W-:Y:S02]  /*03c0*/  IADD3 R8, PT, PT, R0, R5, -R11 ;  /* 0x0000000500087210 */ /* 0x020fe40007ffe80b */
.L_x_4917:
[----:B------:R-:W-:Y:S05]  /*03d0*/  BSYNC.RECONVERGENT B1 ;  /* 0x0000000000017941 */ /* 0x000fea0003800200 */
.L_x_4916:
[----:B------:R-:W2:Y:S01]  /*03e0*/  S2R R23, SR_CTAID.X ;  /* 0x0000000000177919 */ /* 0x000ea20000002500 */
[----:B------:R-:W-:Y:S01]  /*03f0*/  MOV R12, 0x1f0 ;  /* 0x000001f0000c7802 */ /* 0x000fe20000000f00 */
[----:B------:R-:W-:-:S03]  /*0400*/  IMAD.MOV.U32 R3, RZ, RZ, 0x0 ;  /* 0x00000000ff037424 */ /* 0x000fc600078e00ff */
[----:B------:R-:W-:Y:S01]  /*0410*/  MOV R2, R12 ;  /* 0x0000000c00027202 */ /* 0x000fe20000000f00 */
[----:B--2---:R-:W-:-:S05]  /*0420*/  IMAD.SHL.U32 R10, R23, 0x40, RZ ;  /* 0x00000040170a7824 */ /* 0x004fca00078e00ff */
[----:B------:R-:W-:-:S13]  /*0430*/  ISETP.GT.AND P0, PT, R13, R10, PT ;  /* 0x0000000a0d00720c */ /* 0x000fda0003f04270 */
[----:B-1---5:R-:W-:Y:S05]  /*0440*/  @!P0 RET.REL.NODEC R2 `(_ZN5flash24flash_fwd_splitkv_kernelI23Flash_fwd_kernel_traitsILi64ELi64ELi256ELi4ELb0ELb0EN7cutlass6half_tE19Flash_kernel_traitsILi64ELi64ELi256ELi4ES3_EELb0ELb0ELb0ELb1ELb1ELb1ELb1ELb0EEEvNS_16Flash_fwd_paramsE) ;  /* 0xfffffff802ec8950 */ /* 0x022fea0003c3ffff */
        /* <DEDUP_REMOVED lines=41> */
[----:B------:R-:W3:Y:S04]  /*06e0*/  LD.E R0, desc[UR4][R134.64+0xb0] ;  /* 0x0000b00486007980 */ /* 0x000ee8000c101900 */
[----:B------:R-:W4:Y:S04]  /*06f0*/  LDL.LU R14, [R1+0x48] ;  /* 0x00004800010e7983 */ /* 0x000f280000300800 */
[----:B------:R-:W4:Y:S04]  /*0700*/  LD.E R4, desc[UR4][R134.64+0x60] ;  /* 0x0000600486047980 */ /* 0x000f28000c101900 */
[----:B------:R-:W5:Y:S04]  /*0710*/  LD.E R5, desc[UR4][R134.64+0xcc] ;  /* 0x0000cc0486057980 */ /* 0x000f68000c101900 */
[----:B------:R-:W2:Y:S04]  /*0720*/  LD.E.64 R2, desc[UR4][R134.64+0x78] ;  /* 0x0000780486027980 */ /* 0x000ea8000c101b00 */
[----:B------:R-:W2:Y:S01]  /*0730*/  LD.E.64 R134, desc[UR4][R134.64+0xa8] ;  /* 0x0000a80486867980 */ /* 0x000ea2000c101b00 */
[----:B------:R-:W-:Y:S01]  /*0740*/  SHF.R.U32.HI R9, RZ, 0x4, R226 ;  /* 0x00000004ff097819 */ /* 0x000fe200000116e2 */
[----:B------:R-:W-:-:S04]  /*0750*/  IMAD.IADD R8, R13, 0x1, -R10 ;  /* 0x000000010d087824 */ /* 0x000fc800078e0a0a */
[----:B------:R-:W-:-:S05]  /*0760*/  VIADD R7, R9, 0x18 ;  /* 0x0000001809077836 */ /* 0x000fca0000000000 */
[----:B------:R-:W-:Y:S01]  /*0770*/  ISETP.GE.AND P3, PT, R7, R8, PT ;  /* 0x000000080700720c */ /* 0x000fe20003f66270 */
[----:B------:R-:W-:Y:S02]  /*0780*/  VIADD R7, R9, 0x30 ;  /* 0x0000003009077836 */ /* 0x000fe40000000000 */
[----:B---3--:R-:W-:-:S04]  /*0790*/  IMAD R0, R0, UR8, R26 ;  /* 0x0000000800007c24 */ /* 0x008fc8000f8e021a */
[----:B----4-:R-:W-:-:S04]  /*07a0*/  IMAD R0, R0, R4, R14 ;  /* 0x0000000400007224 */ /* 0x010fc800078e020e */
[----:B------:R-:W-:Y:S02]  /*07b0*/  IMAD R6, R13, R0, R10 ;  /* 0x000000000d067224 */ /* 0x000fe400078e020a */
[----:B------:R-:W-:Y:S02]  /*07c0*/  VIADD R0, R9, 0x8 ;  /* 0x0000000809007836 */ /* 0x000fe40000000000 */
[----:B-----5:R-:W-:-:S03]  /*07d0*/  IMAD R4, R6, R5, RZ ;  /* 0x0000000506047224 */ /* 0x020fc600078e02ff */
[----:B------:R-:W-:Y:S02]  /*07e0*/  ISETP.GE.AND P5, PT, R0, R8, PT ;  /* 0x000000080000720c */ /* 0x000fe40003fa6270 */
[----:B------:R-:W-:-:S04]  /*07f0*/  LEA R0, P0, R226, R4, 0x2 ;  /* 0x00000004e2007211 */ /* 0x000fc800078010ff */
[----:B------:R-:W-:Y:S02]  /*0800*/  LEA.HI.X.SX32 R5, R4, RZ, 0x1, P0 ;  /* 0x000000ff04057211 */ /* 0x000fe400000f0eff */
[----:B--2---:R-:W-:-:S04]  /*0810*/  LEA R4, P0, R0, R2, 0x2 ;  /* 0x0000000200047211 */ /* 0x004fc800078010ff */
        /* <DEDUP_REMOVED lines=47> */
[----:B---3--:R-:W-:Y:S05]  /*0b10*/  @P0 RET.REL.NODEC R4 `(_ZN5flash24flash_fwd_splitkv_kernelI23Flash_fwd_kernel_traitsILi64ELi64ELi256ELi4ELb0ELb0EN7cutlass6half_tE19Flash_kernel_traitsILi64ELi64ELi256ELi4ES3_EELb0ELb0ELb0ELb1ELb1ELb1ELb1ELb0EEEvNS_16Flash_fwd_paramsE) ;  /* 0xfffffff404380950 */ /* 0x008fea0003c3ffff */
[----:B------:R-:W-:-:S05]  /*0b20*/  MOV R0, 0xff800000 ;  /* 0xff80000000007802 */ /* 0x000fca0000000f00 */
[----:B------:R1:W-:Y:S02]  /*0b30*/  ST.E desc[UR4][R2.64+0xe0], R0 ;  /* 0x0000e00002007985 */ /* 0x0003e4000c101904 */
[----:B-1----:R-:W-:Y:S02]  /*0b40*/  MOV R2, R12 ;  /* 0x0000000c00027202 */ /* 0x002fe40000000f00 */
[----:B------:R-:W-:-:S04]  /*0b50*/  MOV R3, 0x0 ;  /* 0x0000000000037802 */ /* 0x000fc80000000f00 */
[----:B------:R-:W-:Y:S05]  /*0b60*/  RET.REL.NODEC R2 `(_ZN5flash24flash_fwd_splitkv_kernelI23Flash_fwd_kernel_traitsILi64ELi64ELi256ELi4ELb0ELb0EN7cutlass6half_tE19Flash_kernel_traitsILi64ELi64ELi256ELi4ES3_EELb0ELb0ELb0ELb1ELb1ELb1ELb1ELb0EEEvNS_16Flash_fwd_paramsE) ;  /* 0xfffffff402247950 */ /* 0x000fea0003c3ffff */
.L_x_4920:
        /* <DEDUP_REMOVED lines=8> */
[----:B------:R-:W-:-:S05]  /*0bf0*/  @P0 IMAD.WIDE.U32 R2, R26, 0x4, R2 ;  /* 0x000000041a020825 */ /* 0x000fca00078e0002 */
        /* <DEDUP_REMOVED lines=11> */
[----:B-----5:R-:W2:Y:S04]  /*0cb0*/  LD.E.64 R10, desc[UR4][R52.64+0x50] ;  /* 0x00005004340a7980 */ /* 0x020ea8000c101b00 */
        /* <DEDUP_REMOVED lines=91> */
.L_x_4922:
[----:B------:R-:W3:Y:S04]  /*1270*/  LD.E R16, desc[UR4][R134.64+0x68] ;  /* 0x0000680486107980 */ /* 0x000ee8000c101900 */
[----:B------:R-:W4:Y:S04]  /*1280*/  LD.E.64 R88, desc[UR4][R134.64+0x38] ;  /* 0x0000380486587980 */ /* 0x000f28000c101b00 */
[----:B------:R-:W2:Y:S01]  /*1290*/  LD.E.64 R8, desc[UR4][R134.64+0x20] ;  /* 0x0000200486087980 */ /* 0x000ea2000c101b00 */
[----:B------:R-:W-:Y:S02]  /*12a0*/  MOV R52, R134 ;  /* 0x0000008600347202 */ /* 0x000fe40000000f00 */
[----:B------:R-:W-:-:S05]  /*12b0*/  MOV R53, R135 ;  /* 0x0000008700357202 */ /* 0x000fca0000000f00 */
[----:B------:R-:W2:Y:S04]  /*12c0*/  LD.E.64 R54, desc[UR4][R52.64+0x40] ;  /* 0x0000400434367980 */ /* 0x000ea8000c101b00 */
[----:B------:R-:W2:Y:S04]  /*12d0*/  LD.E.64 R14, desc[UR4][R52.64+0x28] ;  /* 0x00002804340e7980 */ /* 0x000ea8000c101b00 */
[----:B------:R-:W2:Y:S04]  /*12e0*/  LD.E.64 R12, desc[UR4][R52.64+0x50] ;  /* 0x00005004340c7980 */ /* 0x000ea8000c101b00 */
[----:B------:R1:W5:Y:S01]  /*12f0*/  LD.E.64 R28, desc[UR4][R52.64+0x58] ;  /* 0x00005804341c7980 */ /* 0x000362000c101b00 */
[----:B------:R-:W-:-:S02]  /*1300*/  SHF.R.S32.HI R7, RZ, 0x1f, R11 ;  /* 0x0000001fff077819 */ /* 0x000fc4000001140b */
[----:B-----5:R-:W-:Y:S02]  /*1310*/  SHF.R.S32.HI R17, RZ, 0x1f, R10 ;  /* 0x0000001fff117819 */ /* 0x020fe4000001140a */
[----:B------:R-:W-:-:S04]  /*1320*/  LEA R245, R214, 0xffffff00, 0x8 ;  /* 0xffffff00d6f57811 */ /* 0x000fc800078e40ff */
[----:B------:R-:W-:Y:S01]  /*1330*/  SHF.R.S32.HI R20, RZ, 0x1f, R245 ;  /* 0x0000001fff147819 */ /* 0x000fe200000114f5 */
[----:B------:R-:W-:Y:S01]  /*1340*/  IMAD.MOV.U32 R92, RZ, RZ, RZ ;  /* 0x000000ffff5c7224 */ /* 0x000fe200078e00ff */
[----:B------:R-:W-:Y:S02]  /*1350*/  MOV R91, RZ ;  /* 0x000000ff005b7202 */ /* 0x000fe40000000f00 */
[----:B---3--:R-:W-:-:S05]  /*1360*/  IABS R0, R16 ;  /* 0x0000001000007213 */ /* 0x008fca0000000000 */
        /* <DEDUP_REMOVED lines=15> */
[-C--:B----4-:R-:W-:Y:S02]  /*1460*/  IMAD R6, R89, R11.reuse, RZ ;  /* 0x0000000b59067224 */ /* 0x090fe400078e02ff */
[----:B------:R-:W-:-:S10]  /*1470*/  IMAD.WIDE.U32 R2, R88, R11, RZ ;  /* 0x0000000b58027225 */ /* 0x000fd400078e00ff */
[----:B------:R-:W-:Y:S02]  /*1480*/  @!P1 IMAD.IADD R0, R0, 0x1, -R5 ;  /* 0x0000000100009824 */ /* 0x000fe400078e0a05 */
[----:B------:R-:W-:-:S03]  /*1490*/  IMAD R6, R88, R7, R6 ;  /* 0x0000000758067224 */ /* 0x000fc600078e0206 */
[----:B------:R-:W-:Y:S01]  /*14a0*/  ISETP.GE.U32.AND P2, PT, R0, R5, PT ;  /* 0x000000050000720c */ /* 0x000fe20003f46070 */
[----:B--2---:R-:W-:Y:S01]  /*14b0*/  IMAD R0, R9, R10, RZ ;  /* 0x0000000a09007224 */ /* 0x004fe200078e02ff */
        /* <DEDUP_REMOVED lines=34> */
.L_x_4923:
[----:B------:R-:W-:Y:S05]  /*16e0*/  BSYNC.RECONVERGENT B0 ;  /* 0x0000000000007941 */ /* 0x000fea0003800200 */
.L_x_4921:
        /* <DEDUP_REMOVED lines=11> */
[----:B------:R-:W-:-:S02]  /*17a0*/  SHF.L.U32 R32, R226, 0x3, RZ ;  /* 0x00000003e2207819 */ /* 0x000fc400000006ff */
[----:B------:R-:W-:Y:S02]  /*17b0*/  MOV R17, RZ ;  /* 0x000000ff00117202 */ /* 0x000fe40000000f00 */
[C---:B------:R-:W-:Y:S02]  /*17c0*/  SHF.L.U32 R229, R88.reuse, 0x5, RZ ;  /* 0x0000000558e57819 */ /* 0x040fe400000006ff */
[----:B------:R-:W-:Y:S02]  /*17d0*/  SHF.L.U64.HI R230, R88, 0x5, R89 ;  /* 0x0000000558e67819 */ /* 0x000fe40000010259 */
[C---:B-----5:R-:W-:Y:S02]  /*17e0*/  SHF.L.U32 R232, R54.reuse, 0x5, RZ ;  /* 0x0000000536e87819 */ /* 0x060fe400000006ff */
[----:B------:R-:W-:Y:S01]  /*17f0*/  SHF.L.U64.HI R231, R54, 0x5, R55 ;  /* 0x0000000536e77819 */ /* 0x000fe20000010237 */
[----:B-1----:R-:W1:Y:S01]  /*1800*/  MUFU.RCP R4, R4 ;  /* 0x0000000400047308 */ /* 0x002e620000001000 */
[----:B------:R-:W-:-:S06]  /*1810*/  ULEA UR6, UR6, UR7, 0x18 ;  /* 0x0000000706067291 */ /* 0x000fcc000f8ec0ff */
[----:B------:R-:W-:Y:S01]  /*1820*/  IMAD.U32 R222, RZ, RZ, UR6 ;  /* 0x00000006ffde7e24 */ /* 0x000fe2000f8e00ff */
[----:B-1----:R-:W-:-:S04]  /*1830*/  IADD3 R4, PT, PT, R4, 0xffffffe, RZ ;  /* 0x0ffffffe04047810 */ /* 0x002fc80007ffe0ff */
[----:B------:R-:W1:Y:S02]  /*1840*/  F2I.FTZ.U32.TRUNC.NTZ R5, R4 ;  /* 0x0000000400057305 */ /* 0x000e64000021f000 */
[----:B-1----:R-:W-:Y:S02]  /*1850*/  IADD3 R0, PT, PT, RZ, -R5, RZ ;  /* 0x80000005ff007210 */ /* 0x002fe40007ffe0ff */
[----:B------:R-:W-:-:S03]  /*1860*/  MOV R4, RZ ;  /* 0x000000ff00047202 */ /* 0x000fc60000000f00 */
[----:B------:R-:W-:Y:S01]  /*1870*/  IMAD R7, R0, R6, RZ ;  /* 0x0000000600077224 */ /* 0x000fe200078e02ff */
[----:B------:R-:W-:-:S03]  /*1880*/  IABS R0, R27 ;  /* 0x0000001b00007213 */ /* 0x000fc60000000000 */
[----:B------:R-:W-:Y:S01]  /*1890*/  IMAD.HI.U32 R7, R5, R7, R4 ;  /* 0x0000000705077227 */ /* 0x000fe200078e0004 */
[----:B------:R-:W-:Y:S02]  /*18a0*/  MOV R5, R0 ;  /* 0x0000000000057202 */ /* 0x000fe40000000f00 */
[----:B------:R-:W-:-:S04]  /*18b0*/  IADD3 R0, PT, PT, RZ, -R10, RZ ;  /* 0x8000000aff007210 */ /* 0x000fc80007ffe0ff */
[----:B------:R-:W-:Y:S01]  /*18c0*/  MOV R4, R0 ;  /* 0x0000000000047202 */ /* 0x000fe20000000f00 */
[----:B------:R-:W-:-:S04]  /*18d0*/  IMAD.HI.U32 R0, R7, R5, RZ ;  /* 0x0000000507007227 */ /* 0x000fc800078e00ff */
[----:B------:R-:W-:Y:S01]  /*18e0*/  IMAD R5, R0, R4, R5 ;  /* 0x0000000400057224 */ /* 0x000fe200078e0205 */
[----:B------:R-:W-:-:S04]  /*18f0*/  LOP3.LUT R4, R32, 0x38, RZ, 0xc0, !PT ;  /* 0x0000003820047812 */ /* 0x000fc800078ec0ff */
[----:B------:R-:W-:Y:S02]  /*1900*/  ISETP.GT.U32.AND P1, PT, R6, R5, PT ;  /* 0x000000050600720c */ /* 0x000fe40003f24070 */
[----:B------:R-:W-:-:S04]  /*1910*/  IADD3 R10, P0, PT, R4, R11, RZ ;  /* 0x0000000b040a7210 */ /* 0x000fc80007f1e0ff */
[----:B------:R-:W-:-:S03]  /*1920*/  IADD3.X R11, PT, PT, RZ, R15, RZ, P0, !PT ;  /* 0x0000000fff0b7210 */ /* 0x000fc600007fe4ff */
[----:B------:R-:W-:-:S04]  /*1930*/  IMAD.WIDE.U32 R10, R14, R54, R10 ;  /* 0x000000360e0a7225 */ /* 0x000fc800078e000a */
[----:B------:R-:W-:Y:S01]  /*1940*/  @!P1 IADD3 R0, PT, PT, R0, 0x1, RZ ;  /* 0x0000000100009810 */ /* 0x000fe20007ffe0ff */
[----:B------:R-:W-:Y:S01]  /*1950*/  @!P1 IMAD.IADD R5, R5, 0x1, -R6 ;  /* 0x0000000105059824 */ /* 0x000fe200078e0a06 */
[----:B------:R-:W-:-:S04]  /*1960*/  ISETP.NE.AND P1, PT, R16, RZ, PT ;  /* 0x000000ff1000720c */ /* 0x000fc80003f25270 */
[----:B------:R-:W-:Y:S01]  /*1970*/  ISETP.GE.U32.AND P2, PT, R5, R6, PT ;  /* 0x000000060500720c */ /* 0x000fe20003f46070 */
[----:B------:R-:W-:Y:S01]  /*1980*/  IMAD R5, R20, R54, RZ ;  /* 0x0000003614057224 */ /* 0x000fe200078e02ff */
[----:B------:R-:W-:-:S03]  /*1990*/  LOP3.LUT R6, R27, R16, RZ, 0x3c, !PT ;  /* 0x000000101b067212 */ /* 0x000fc600078e3cff */
[----:B------:R-:W-:Y:S01]  /*19a0*/  IMAD R15, R14, R55, R5 ;  /* 0x000000370e0f7224 */ /* 0x000fe200078e0205 */
[----:B------:R-:W-:Y:S02]  /*19b0*/  ISETP.GE.AND P0, PT, R6, RZ, PT ;  /* 0x000000ff0600720c */ /* 0x000fe40003f06270 */
[----:B------:R-:W-:Y:S02]  /*19c0*/  MOV R5, RZ ;  /* 0x000000ff00057202 */ /* 0x000fe40000000f00 */
[----:B------:R-:W-:Y:S02]  /*19d0*/  MOV R14, R10 ;  /* 0x0000000a000e7202 */ /* 0x000fe40000000f00 */
[----:B------:R-:W-:Y:S02]  /*19e0*/  SHF.R.S32.HI R10, RZ, 0x1f, R27 ;  /* 0x0000001fff0a7819 */ /* 0x000fe4000001141b */
[----:B------:R-:W-:Y:S02]  /*19f0*/  @P2 IADD3 R0, PT, PT, R0, 0x1, RZ ;  /* 0x0000000100002810 */ /* 0x000fe40007ffe0ff */
[----:B------:R-:W-:-:S02]  /*1a00*/  IADD3 R20, P2, PT, R4, R21, RZ ;  /* 0x0000001504147210 */ /* 0x000fc40007f5e0ff */
[----:B------:R-:W-:Y:S01]  /*1a10*/  IADD3 R15, PT, PT, R11, R15, RZ ;  /* 0x0000000f0b0f7210 */ /* 0x000fe20007ffe0ff */
[----:B------:R-:W-:Y:S01]  /*1a20*/  @!P0 IMAD.MOV R0, RZ, RZ, -R0 ;  /* 0x000000ffff008224 */ /* 0x000fe200078e0a00 */
[----:B------:R-:W-:Y:S02]  /*1a30*/  @!P1 LOP3.LUT R0, RZ, R16, RZ, 0x33, !PT ;  /* 0x00000010ff009212 */ /* 0x000fe400078e33ff */
[----:B------:R-:W-:Y:S02]  /*1a40*/  SHF.R.U32.HI R16, RZ, 0x3, R226 ;  /* 0x00000003ff107819 */ /* 0x000fe400000116e2 */
[----:B------:R-:W-:-:S03]  /*1a50*/  IADD3.X R21, PT, PT, RZ, R22, RZ, P2, !PT ;  /* 0x00000016ff157210 */ /* 0x000fc600017fe4ff */
[----:B------:R-:W-:-:S04]  /*1a60*/  IMAD.WIDE.U32 R22, R23, 0x40, R16 ;  /* 0x0000004017167825 */ /* 0x000fc800078e0010 */
[----:B------:R-:W-:Y:S02]  /*1a70*/  IMAD R17, R89, R16, RZ ;  /* 0x0000001059117224 */ /* 0x000fe400078e02ff */
[-C--:B--2---:R-:W-:Y:S02]  /*1a80*/  IMAD R13, R13, R26.reuse, RZ ;  /* 0x0000001a0d0d7224 */ /* 0x084fe400078e02ff */
[----:B------:R-:W-:-:S05]  /*1a90*/  IMAD.WIDE.U32 R6, R12, R26, R4 ;  /* 0x0000001a0c067225 */ /* 0x000fca00078e0004 */
[----:B------:R-:W-:Y:S01]  /*1aa0*/  IADD3 R5, PT, PT, R7, R13, RZ ;  /* 0x0000000d07057210 */ /* 0x000fe20007ffe0ff */
[----:B---3--:R-:W-:Y:S01]  /*1ab0*/  IMAD R7, R19, R27, RZ ;  /* 0x0000001b13077224 */ /* 0x008fe200078e02ff */
[----:B------:R-:W-:Y:S02]  /*1ac0*/  MOV R4, R6 ;  /* 0x0000000600047202 */ /* 0x000fe40000000f00 */
[----:B----4-:R-:W-:Y:S01]  /*1ad0*/  SHF.L.U64.HI R13, R2, 0x5, R3 ;  /* 0x00000005020d7819 */ /* 0x010fe20000010203 */
[----:B------:R-:W-:Y:S01]  /*1ae0*/  IMAD R26, R18, R10, R7 ;  /* 0x0000000a121a7224 */ /* 0x000fe200078e0207 */
[C---:B------:R-:W-:Y:S01]  /*1af0*/  SHF.L.U32 R12, R2.reuse, 0x5, RZ ;  /* 0x00000005020c7819 */ /* 0x040fe200000006ff */
[----:B------:R-:W-:Y:S01]  /*1b00*/  IMAD.WIDE.U32 R10, R27, R18, R4 ;  /* 0x000000121b0a7225 */ /* 0x000fe200078e0004 */
[C---:B------:R-:W-:Y:S02]  /*1b10*/  SHF.L.U64.HI R7, R2.reuse, 0x4, R3 ;  /* 0x0000000402077819 */ /* 0x040fe40000010203 */
[----:B------:R-:W-:Y:S01]  /*1b20*/  SHF.L.U32 R6, R2, 0x4, RZ ;  /* 0x0000000402067819 */ /* 0x000fe200000006ff */
[----:B------:R-:W-:-:S04]  /*1b30*/  IMAD.WIDE.U32 R4, R16, R88, R20 ;  /* 0x0000005810047225 */ /* 0x000fc800078e0014 */
[----:B------:R-:W-:Y:S01]  /*1b40*/  IMAD R27, R23, R2, RZ ;  /* 0x00000002171b7224 */ /* 0x000fe200078e02ff */
[----:B------:R-:W-:Y:S01]  /*1b50*/  IADD3 R23, PT, PT, R5, R17, RZ ;  /* 0x0000001105177210 */ /* 0x000fe20007ffe0ff */
[----:B------:R-:W-:Y:S01]  /*1b60*/  IMAD.WIDE.U32 R20, R0, R28, R14 ;  /* 0x0000001c00147225 */ /* 0x000fe200078e000e */
[----:B------:R-:W-:Y:S02]  /*1b70*/  SHF.R.S32.HI R5, RZ, 0x1f, R0 ;  /* 0x0000001fff057819 */ /* 0x000fe40000011400 */
[----:B------:R-:W-:Y:S01]  /*1b80*/  LEA R33, P0, R4, R24, 0x1 ;  /* 0x0000001804217211 */ /* 0x000fe200078008ff */
[----:B------:R-:W-:Y:S02]  /*1b90*/  IMAD R0, R29, R0, RZ ;  /* 0x000000001d007224 */ /* 0x000fe400078e02ff */
[----:B------:R-:W-:Y:S01]  /*1ba0*/  IMAD.WIDE.U32 R12, R2, R22, R12 ;  /* 0x00000016020c7225 */ /* 0x000fe200078e000c */
[----:B------:R-:W-:Y:S01]  /*1bb0*/  LEA.HI.X R14, R4, R25, R23, 0x1, P0 ;  /* 0x00000019040e7211 */ /* 0x000fe200000f0c17 */
[----:B------:R-:W-:Y:S01]  /*1bc0*/  STL [R1+0xc], R33 ;  /* 0x00000c2101007387 */ /* 0x000fe20000100800 */
[----:B------:R-:W-:Y:S01]  /*1bd0*/  MOV R4, R10 ;  /* 0x0000000a00047202 */ /* 0x000fe20000000f00 */
[----:B------:R-:W-:Y:S01]  /*1be0*/  IMAD R17, R3, R22, R27 ;  /* 0x0000001603117224 */ /* 0x000fe200078e021b */
[----:B------:R-:W-:Y:S01]  /*1bf0*/  MOV R227, R14 ;  /* 0x0000000e00e37202 */ /* 0x000fe20000000f00 */
[----:B------:R-:W-:Y:S01]  /*1c00*/  IMAD.WIDE.U32 R18, R2, R22, R6 ;  /* 0x0000001602127225 */ /* 0x000fe200078e0006 */
[CC--:B------:R-:W-:Y:S01]  /*1c10*/  IADD3 R6, P1, P0, R10.reuse, R12.reuse, R6 ;  /* 0x0000000c0a067210 */ /* 0x0c0fe2000783e006 */
[----:B------:R1:W-:Y:S01]  /*1c20*/  STL [R1+0x8], R14 ;  /* 0x0000080e01007387 */ /* 0x0003e20000100800 */
[----:B------:R-:W-:Y:S01]  /*1c30*/  IADD3 R12, P2, PT, R10, R12, RZ ;  /* 0x0000000c0a0c7210 */ /* 0x000fe20007f5e0ff */
[----:B------:R-:W-:Y:S01]  /*1c40*/  IMAD R28, R5, R28, R0 ;  /* 0x0000001c051c7224 */ /* 0x000fe200078e0200 */
[----:B------:R-:W-:Y:S01]  /*1c50*/  IADD3 R5, PT, PT, R11, R26, RZ ;  /* 0x0000001a0b057210 */ /* 0x000fe20007ffe0ff */
[----:B------:R-:W-:Y:S01]  /*1c60*/  IMAD.MOV.U32 R225, RZ, RZ, R33 ;  /* 0x000000ffffe17224 */ /* 0x000fe200078e0021 */
[----:B------:R-:W-:-:S02]  /*1c70*/  IADD3 R0, PT, PT, R17, R13, RZ ;  /* 0x0000000d11007210 */ /* 0x000fc40007ffe0ff */
[----:B------:R-:W-:Y:S01]  /*1c80*/  IADD3 R11, P3, PT, R10, R18, RZ ;  /* 0x000000120a0b7210 */ /* 0x000fe20007f7e0ff */
[----:B------:R-:W-:Y:S01]  /*1c90*/  IMAD.WIDE.U32 R2, R2, R22, R4 ;  /* 0x0000001602027225 */ /* 0x000fe200078e0004 */
[C---:B------:R-:W-:Y:S02]  /*1ca0*/  IADD3.X R7, PT, PT, R5.reuse, R0, R7, P1, P0 ;  /* 0x0000000005077210 */ /* 0x040fe40000fe0407 */
[----:B------:R-:W-:Y:S02]  /*1cb0*/  IADD3.X R0, PT, PT, R0, R5, RZ, P2, !PT ;  /* 0x0000000500007210 */ /* 0x000fe400017fe4ff */
[----:B------:R-:W-:Y:S02]  /*1cc0*/  LOP3.LUT R4, R32, 0x1c0, RZ, 0xc0, !PT ;  /* 0x000001c020047812 */ /* 0x000fe400078ec0ff */
[----:B------:R-:W-:Y:S02]  /*1cd0*/  IADD3.X R19, PT, PT, R5, R17, R19, P3, !PT ;  /* 0x0000001105137210 */ /* 0x000fe40001ffe413 */
[----:B------:R-:W-:-:S02]  /*1ce0*/  LEA R18, P1, R11, R8, 0x1 ;  /* 0x000000080b127211 */ /* 0x000fc400078208ff */
[----:B------:R-:W-:Y:S02]  /*1cf0*/  IADD3 R17, PT, PT, R3, R17, RZ ;  /* 0x0000001103117210 */ /* 0x000fe40007ffe0ff */
[----:B------:R-:W-:Y:S02]  /*1d00*/  LEA.HI.X R19, R11, R9, R19, 0x1, P1 ;  /* 0x000000090b137211 */ /* 0x000fe400008f0c13 */
[----:B-1----:R-:W-:-:S04]  /*1d10*/  LEA R14, P0, R12, R8, 0x1 ;  /* 0x000000080c0e7211 */ /* 0x002fc800078008ff */
[----:B------:R-:W-:Y:S02]  /*1d20*/  LEA.HI.X R15, R12, R9, R0, 0x1, P0 ;  /* 0x000000090c0f7211 */ /* 0x000fe400000f0c00 */
[----:B------:R-:W-:Y:S02]  /*1d30*/  LOP3.LUT R0, R4, 0x38, R226, 0xf8, !PT ;  /* 0x0000003804007812 */ /* 0x000fe400078ef8e2 */
[----:B------:R-:W-:Y:S02]  /*1d40*/  LEA R4, P1, R2, R8, 0x1 ;  /* 0x0000000802047211 */ /* 0x000fe400078208ff */
[----:B------:R-:W-:Y:S02]  /*1d50*/  IADD3 R10, P0, PT, R229, R225, RZ ;  /* 0x000000e1e50a7210 */ /* 0x000fe40007f1e0ff */
[----:B------:R-:W-:Y:S02]  /*1d60*/  LOP3.LUT R0, R0, 0x38, R32, 0x78, !PT ;  /* 0x0000003800007812 */ /* 0x000fe400078e7820 */
[----:B------:R-:W-:-:S02]  /*1d70*/  LEA.HI.X R5, R2, R9, R17, 0x1, P1 ;  /* 0x0000000902057211 */ /* 0x000fc400008f0c11 */
[----:B------:R-:W-:Y:S02]  /*1d80*/  LEA R12, P1, R6, R8, 0x1 ;  /* 0x00000008060c7211 */ /* 0x000fe400078208ff */
[----:B------:R-:W-:Y:S02]  /*1d90*/  IADD3.X R11, PT, PT, R230, R227, RZ, P0, !PT ;  /* 0x000000e3e60b7210 */ /* 0x000fe400007fe4ff */
[----:B------:R-:W-:Y:S02]  /*1da0*/  LOP3.LUT R0, R0, 0x1e00, R32, 0xf8, !PT ;  /* 0x00001e0000007812 */ /* 0x000fe400078ef820 */
[----:B------:R-:W-:Y:S02]  /*1db0*/  IADD3 R8, P0, PT, R10, R229, RZ ;  /* 0x000000e50a087210 */ /* 0x000fe40007f1e0ff */
[----:B------:R-:W-:Y:S02]  /*1dc0*/  LEA.HI.X R13, R6, R9, R7, 0x1, P1 ;  /* 0x00000009060d7211 */ /* 0x000fe400008f0c07 */
[----:B------:R-:W-:Y:S01]  /*1dd0*/  LEA R2, R0, R222, 0x1 ;  /* 0x000000de00027211 */ /* 0x000fe200078e08ff */
[----:B------:R-:W-:Y:S01]  /*1de0*/  IMAD R0, R55, R16, RZ ;  /* 0x0000001037007224 */ /* 0x000fe200078e02ff */
[----:B------:R-:W-:-:S02]  /*1df0*/  IADD3.X R9, PT, PT, R11, R230, RZ, P0, !PT ;  /* 0x000000e60b097210 */ /* 0x000fc400007fe4ff */
[-C--:B------:R-:W-:Y:S01]  /*1e00*/  IADD3 R6, P0, PT, R8, R229.reuse, RZ ;  /* 0x000000e508067210 */ /* 0x080fe20007f1e0ff */
[----:B------:R-:W-:Y:S01]  /*1e10*/  @!PT LDS RZ, [RZ] ;  /* 0x00000000fffff984 */ /* 0x000fe20000000800 */
[----:B------:R-:W-:Y:S01]  /*1e20*/  @!PT LDS RZ, [RZ] ;  /* 0x00000000fffff984 */ /* 0x000fe20000000800 */
[----:B------:R-:W-:Y:S01]  /*1e30*/  @!PT LDS RZ, [RZ] ;  /* 0x00000000fffff984 */ /* 0x000fe20000000800 */
[----:B------:R1:W-:Y:S03]  /*1e40*/  LDGSTS.E.BYPASS.LTC128B.128 [R2], desc[UR4][R4.64] ;  /* 0x0000000004027fae */ /* 0x0003e6000b981a04 */
[----:B------:R-:W-:Y:S01]  /*1e50*/  IADD3.X R7, PT, PT, R9, R230, RZ, P0, !PT ;  /* 0x000000e609077210 */ /* 0x000fe200007fe4ff */
[----:B------:R-:W-:Y:S04]  /*1e60*/  LDGSTS.E.BYPASS.LTC128B.128 [R2+0x800], desc[UR4][R18.64] ;  /* 0x0080000012027fae */ /* 0x000fe8000b981a04 */
[----:B------:R2:W-:Y:S04]  /*1e70*/  LDGSTS.E.BYPASS.LTC128B.128 [R2+0x1000], desc[UR4][R14.64] ;  /* 0x010000000e027fae */ /* 0x0005e8000b981a04 */
[----:B------:R3:W-:Y:S01]  /*1e80*/  LDGSTS.E.BYPASS.LTC128B.128 [R2+0x1800], desc[UR4][R12.64] ;  /* 0x018000000c027fae */ /* 0x0007e2000b981a04 */
[----:B-1----:R-:W-:-:S04]  /*1e90*/  IADD3 R4, P0, PT, R6, R229, RZ ;  /* 0x000000e506047210 */ /* 0x002fc80007f1e0ff */
[----:B------:R-:W-:Y:S02]  /*1ea0*/  IADD3.X R5, PT, PT, R7, R230, RZ, P0, !PT ;  /* 0x000000e607057210 */ /* 0x000fe400007fe4ff */
[----:B--2---:R-:W-:Y:S02]  /*1eb0*/  IADD3 R14, P0, PT, R4, R229, RZ ;  /* 0x000000e5040e7210 */ /* 0x004fe40007f1e0ff */
[----:B---3--:R-:W-:-:S03]  /*1ec0*/  MOV R12, R225 ;  /* 0x000000e1000c7202 */ /* 0x008fc60000000f00 */
[----:B------:R-:W-:Y:S01]  /*1ed0*/  IMAD.X R15, R5, 0x1, R230, P0 ;  /* 0x00000001050f7824 */ /* 0x000fe200000e06e6 */
        /* <DEDUP_REMOVED lines=9> */
[-C--:B--2---:R-:W-:Y:S02]  /*1f70*/  IADD3 R10, P0, PT, R12, R229.reuse, RZ ;  /* 0x000000e50c0a7210 */ /* 0x084fe40007f1e0ff */
        /* <DEDUP_REMOVED lines=11> */
[C---:B------:R-:W-:Y:S02]  /*2030*/  LEA R24, P1, R4.reuse, R30, 0x1 ;  /* 0x0000001e04187211 */ /* 0x040fe400078208ff */
[----:B------:R-:W-:Y:S02]  /*2040*/  IADD3.X R9, PT, PT, R7, R230, RZ, P0, !PT ;  /* 0x000000e607097210 */ /* 0x000fe400007fe4ff */
[----:B------:R-:W-:Y:S01]  /*2050*/  LEA.HI.X R25, R4, R31, R0, 0x1, P1 ;  /* 0x0000001f04197211 */ /* 0x000fe200008f0c00 */
[----:B------:R2:W-:Y:S01]  /*2060*/  STL [R1+0x14], R24 ;  /* 0x0000141801007387 */ /* 0x0005e20000100800 */
[----:B------:R-:W-:-:S03]  /*2070*/  IADD3 R4, P0, PT, R8, R229, RZ ;  /* 0x000000e508047210 */ /* 0x000fc60007f1e0ff */
[----:B------:R3:W-:Y:S02]  /*2080*/  LDGSTS.E.BYPASS.LTC128B.128 [R2+0x6800], desc[UR4][R8.64] ;  /* 0x0680000008027fae */ /* 0x0007e4000b981a04 */
[----:B------:R-:W-:Y:S01]  /*2090*/  IMAD.X R5, R9, 0x1, R230, P0 ;  /* 0x0000000109057824 */ /* 0x000fe200000e06e6 */
[----:B------:R-:W-:Y:S01]  /*20a0*/  SHF.L.U32 R148, R226, 0x6, RZ ;  /* 0x00000006e2947819 */ /* 0x000fe200000006ff */
[----:B------:R2:W-:Y:S04]  /*20b0*/  STL [R1+0x10], R25 ;  /* 0x0000101901007387 */ /* 0x0005e80000100800 */
[----:B------:R4:W-:Y:S01]  /*20c0*/  LDGSTS.E.BYPASS.LTC128B.128 [R2+0x7000], desc[UR4][R4.64] ;  /* 0x0700000004027fae */ /* 0x0009e2000b981a04 */
[----:B-1----:R-:W-:-:S04]  /*20d0*/  IADD3 R10, P0, PT, R4, R229, RZ ;  /* 0x000000e5040a7210 */ /* 0x002fc80007f1e0ff */
[----:B------:R-:W-:Y:S02]  /*20e0*/  IADD3.X R11, PT, PT, R5, R230, RZ, P0, !PT ;  /* 0x000000e6050b7210 */ /* 0x000fe400007fe4ff */
[----:B------:R-:W-:-:S03]  /*20f0*/  IADD3 R16, P0, PT, R232, R24, RZ ;  /* 0x00000018e8107210 */ /* 0x000fc60007f1e0ff */
[----:B------:R1:W-:Y:S01]  /*2100*/  LDGSTS.E.BYPASS.LTC128B.128 [R2+0x7800], desc[UR4][R10.64] ;  /* 0x078000000a027fae */ /* 0x0003e2000b981a04 */
[----:B------:R-:W-:Y:S02]  /*2110*/  IADD3.X R17, PT, PT, R231, R25, RZ, P0, !PT ;  /* 0x00000019e7117210 */ /* 0x000fe400007fe4ff */
[----:B------:R-:W-:Y:S02]  /*2120*/  IADD3 R22, P0, PT, R16, R232, RZ ;  /* 0x000000e810167210 */ /* 0x000fe40007f1e0ff */
[----:B---3--:R-:W-:Y:S02]  /*2130*/  IADD3 R8, P1, PT, R10, R229, RZ ;  /* 0x000000e50a087210 */ /* 0x008fe40007f3e0ff */
[----:B------:R-:W-:Y:S02]  /*2140*/  IADD3.X R23, PT, PT, R17, R231, RZ, P0, !PT ;  /* 0x000000e711177210 */ /* 0x000fe400007fe4ff */
[----:B------:R-:W-:Y:S02]  /*2150*/  IADD3.X R9, PT, PT, R11, R230, RZ, P1, !PT ;  /* 0x000000e60b097210 */ /* 0x000fe40000ffe4ff */
[----:B------:R-:W-:-:S03]  /*2160*/  IADD3 R6, P1, PT, R8, R229, RZ ;  /* 0x000000e508067210 */ /* 0x000fc60007f3e0ff */
[----:B------:R3:W-:Y:S01]  /*2170*/  LDGSTS.E.BYPASS.LTC128B.128 [R2+0x8000], desc[UR4][R8.64] ;  /* 0x0800000008027fae */ /* 0x0007e2000b981a04 */
[----:B------:R-:W-:Y:S02]  /*2180*/  IADD3.X R7, PT, PT, R9, R230, RZ, P1, !PT ;  /* 0x000000e609077210 */ /* 0x000fe40000ffe4ff */
[----:B----4-:R-:W-:-:S03]  /*2190*/  IADD3 R4, P1, PT, R6, R229, RZ ;  /* 0x000000e506047210 */ /* 0x010fc60007f3e0ff */
[----:B------:R4:W-:Y:S01]  /*21a0*/  LDGSTS.E.BYPASS.LTC128B.128 [R2+0x8800], desc[UR4][R6.64] ;  /* 0x0880000006027fae */ /* 0x0009e2000b981a04 */
[----:B------:R-:W-:Y:S02]  /*21b0*/  IADD3.X R5, PT, PT, R7, R230, RZ, P1, !PT ;  /* 0x000000e607057210 */ /* 0x000fe40000ffe4ff */
[----:B------:R-:W-:Y:S02]  /*21c0*/  IADD3 R12, P1, PT, R4, R229, RZ ;  /* 0x000000e5040c7210 */ /* 0x000fe40007f3e0ff */
[----:B-1----:R-:W-:Y:S01]  /*21d0*/  IADD3 R10, P0, PT, R22, R232, RZ ;  /* 0x000000e8160a7210 */ /* 0x002fe20007f1e0ff */
[----:B------:R1:W-:Y:S01]  /*21e0*/  LDGSTS.E.BYPASS.LTC128B.128 [R2+0x9000], desc[UR4][R4.64] ;  /* 0x0900000004027fae */ /* 0x0003e2000b981a04 */
[----:B------:R-:W-:-:S03]  /*21f0*/  IADD3.X R13, PT, PT, R5, R230, RZ, P1, !PT ;  /* 0x000000e6050d7210 */ /* 0x000fc60000ffe4ff */
[----:B------:R-:W-:Y:S01]  /*2200*/  IMAD.X R11, R23, 0x1, R231, P0 ;  /* 0x00000001170b7824 */ /* 0x000fe200000e06e7 */
[-C--:B------:R-:W-:Y:S01]  /*2210*/  IADD3 R20, P0, PT, R10, R232.reuse, RZ ;  /* 0x000000e80a147210 */ /* 0x080fe20007f1e0ff */
[----:B------:R2:W-:Y:S03]  /*2220*/  LDGSTS.E.BYPASS.LTC128B.128 [R2+0x9800], desc[UR4][R12.64] ;  /* 0x098000000c027fae */ /* 0x0005e6000b981a04 */
[----:B------:R-:W-:Y:S01]  /*2230*/  IADD3.X R21, PT, PT, R11, R231, RZ, P0, !PT ;  /* 0x000000e70b157210 */ /* 0x000fe200007fe4ff */
[----:B------:R-:W0:Y:S01]  /*2240*/  LDGDEPBAR ;  /* 0x00000000000079af */ /* 0x000e220000000000 */
[----:B---3--:R-:W-:-:S04]  /*2250*/  IADD3 R8, P0, PT, R20, R232, RZ ;  /* 0x000000e814087210 */ /* 0x008fc80007f1e0ff */
[----:B------:R-:W-:Y:S02]  /*2260*/  IADD3.X R9, PT, PT, R21, R231, RZ, P0, !PT ;  /* 0x000000e715097210 */ /* 0x000fe400007fe4ff */
[----:B----4-:R-:W-:-:S04]  /*2270*/  IADD3 R6, P0, PT, R8, R232, RZ ;  /* 0x000000e808067210 */ /* 0x010fc80007f1e0ff */
[----:B------:R-:W-:Y:S02]  /*2280*/  IADD3.X R7, PT, PT, R9, R231, RZ, P0, !PT ;  /* 0x000000e709077210 */ /* 0x000fe400007fe4ff */
[----:B-1----:R-:W-:-:S04]  /*2290*/  IADD3 R4, P0, PT, R6, R232, RZ ;  /* 0x000000e806047210 */ /* 0x002fc80007f1e0ff */
[----:B------:R-:W-:Y:S02]  /*22a0*/  IADD3.X R5, PT, PT, R7, R231, RZ, P0, !PT ;  /* 0x000000e707057210 */ /* 0x000fe400007fe4ff */
[----:B------:R-:W-:Y:S01]  /*22b0*/  IADD3 R14, P0, PT, R4, R232, RZ ;  /* 0x000000e8040e7210 */ /* 0x000fe20007f1e0ff */
[----:B--2---:R-:W-:-:S12]  /*22c0*/  DEPBAR.LE SB0, 0x0 ;  /* 0x000080000000791a */ /* 0x004fd80000000000 */
[----:B------:R-:W-:Y:S05]  /*22d0*/  WARPSYNC.ALL ;  /* 0x0000000000007948 */ /* 0x000fea0003800000 */
[----:B------:R-:W-:Y:S01]  /*22e0*/  BAR.SYNC.DEFER_BLOCKING 0x0 ;  /* 0x0000000000007b1d */ /* 0x000fe20000010000 */
[----:B------:R-:W-:Y:S02]  /*22f0*/  IADD3.X R15, PT, PT, R5, R231, RZ, P0, !PT ;  /* 0x000000e7050f7210 */ /* 0x000fe400007fe4ff */
[----:B------:R-:W-:-:S04]  /*2300*/  IADD3 R12, P0, PT, R14, R232, RZ ;  /* 0x000000e80e0c7210 */ /* 0x000fc80007f1e0ff */
[----:B------:R-:W-:Y:S02]  /*2310*/  IADD3.X R13, PT, PT, R15, R231, RZ, P0, !PT ;  /* 0x000000e70f0d7210 */ /* 0x000fe400007fe4ff */
        /* <DEDUP_REMOVED lines=28> */
[----:B------:R1:W-:Y:S01]  /*24e0*/  LDGSTS.E.BYPASS.LTC128B.128 [R2+0x11000], desc[UR4][R4.64] ;  /* 0x1100000004027fae */ /* 0x0003e2000b981a04 */
[----:B------:R-:W-:-:S05]  /*24f0*/  IADD3.X R7, PT, PT, R5, R231, RZ, P0, !PT ;  /* 0x000000e705077210 */ /* 0x000fca00007fe4ff */
[----:B------:R2:W-:Y:S04]  /*2500*/  LDGSTS.E.BYPASS.LTC128B.128 [R2+0x11800], desc[UR4][R6.64] ;  /* 0x1180000006027fae */ /* 0x0005e8000b981a04 */
[----:B------:R-:W3:Y:S01]  /*2510*/  LD.E R0, desc[UR4][R52.64+0x18c] ;  /* 0x00018c0434007980 */ /* 0x000ee2000c101900 */
[----:B------:R-:W-:Y:S01]  /*2520*/  SHF.R.U32.HI R223, RZ, 0x1, R226 ;  /* 0x00000001ffdf7819 */ /* 0x000fe200000116e2 */
[----:B------:R-:W-:Y:S01]  /*2530*/  BSSY.RECONVERGENT B1, `(.L_x_4924) ;  /* 0x0000278000017945 */ /* 0x000fe20003800200 */
[----:B------:R-:W-:Y:S01]  /*2540*/  LOP3.LUT R20, R148, 0x1c0, RZ, 0xc0, !PT ;  /* 0x000001c094147812 */ /* 0x000fe200078ec0ff */
[----:B------:R-:W0:Y:S01]  /*2550*/  LDGDEPBAR ;  /* 0x00000000000079af */ /* 0x000e220000000000 */
[----:B------:R-:W-:Y:S02]  /*2560*/  LOP3.LUT R3, R223, 0x8, RZ, 0xc0, !PT ;  /* 0x00000008df037812 */ /* 0x000fe400078ec0ff */
[----:B------:R-:W-:-:S02]  /*2570*/  SHF.L.U32 R224, R226, 0x5, RZ ;  /* 0x00000005e2e07819 */ /* 0x000fc400000006ff */
[----:B------:R-:W-:Y:S02]  /*2580*/  LOP3.LUT R20, R20, 0x8, R226, 0xf8, !PT ;  /* 0x0000000814147812 */ /* 0x000fe400078ef8e2 */
[----:B------:R-:W-:Y:S02]  /*2590*/  LOP3.LUT R3, R3, 0x1c0, R148, 0xf8, !PT ;  /* 0x000001c003037812 */ /* 0x000fe400078ef894 */
[----:B------:R-:W-:Y:S02]  /*25a0*/  LOP3.LUT R224, R224, 0x7c00, RZ, 0xc0, !PT ;  /* 0x00007c00e0e07812 */ /* 0x000fe400078ec0ff */
[--C-:B------:R-:W-:Y:S02]  /*25b0*/  LOP3.LUT R20, R20, 0x38, R32.reuse, 0x78, !PT ;  /* 0x0000003814147812 */ /* 0x100fe400078e7820 */
[----:B-1----:R-:W-:Y:S02]  /*25c0*/  LOP3.LUT R4, R148, 0x400, RZ, 0xc0, !PT ;  /* 0x0000040094047812 */ /* 0x002fe400078ec0ff */
[----:B------:R-:W-:-:S02]  /*25d0*/  LOP3.LUT R140, R3, 0x38, R32, 0x78, !PT ;  /* 0x00000038038c7812 */ /* 0x000fc400078e7820 */
[----:B------:R-:W-:Y:S01]  /*25e0*/  LOP3.LUT R3, R224, 0x200, R148, 0xf8, !PT ;  /* 0x00000200e0037812 */ /* 0x000fe200078ef894 */
[----:B------:R-:W-:Y:S01]  /*25f0*/  IMAD R20, R20, 0x2, R4 ;  /* 0x0000000214147824 */ /* 0x000fe200078e0204 */
[----:B------:R-:W-:Y:S02]  /*2600*/  R2P PR, R226, 0x6 ;  /* 0x00000006e2007804 */ /* 0x000fe40000000000 */
[----:B------:R-:W-:Y:S02]  /*2610*/  LOP3.LUT R3, R3, R140, RZ, 0xfc, !PT ;  /* 0x0000008c03037212 */ /* 0x000fe400078efcff */
[----:B------:R-:W-:Y:S02]  /*2620*/  IADD3 R20, PT, PT, R222, R20, RZ ;  /* 0x00000014de147210 */ /* 0x000fe40007ffe0ff */
[----:B------:R-:W-:Y:S02]  /*2630*/  LEA R3, R3, R222, 0x1 ;  /* 0x000000de03037211 */ /* 0x000fe400078e08ff */
[----:B------:R-:W-:Y:S01]  /*2640*/  MOV R90, 0x20 ;  /* 0x00000020005a7802 */ /* 0x000fe20000000f00 */
[----:B------:R-:W-:Y:S01]  /*2650*/  LDSM.16.M88.4 R28, [R20+0x2000] ;  /* 0x00200000141c783b */ /* 0x000fe20000000200 */
[----:B------:R-:W-:-:S02]  /*2660*/  MOV R156, 0x40 ;  /* 0x00000040009c7802 */ /* 0x000fc40000000f00 */
[----:B------:R-:W-:Y:S01]  /*2670*/  SEL R90, R90, 0xffffffe0, !P1 ;  /* 0xffffffe05a5a7807 */ /* 0x000fe20004800000 */
[----:B------:R-:W1:Y:S01]  /*2680*/  LDSM.16.M88.4 R16, [R3] ;  /* 0x000000000310783b */ /* 0x000e620000000200 */
[----:B------:R-:W-:Y:S02]  /*2690*/  SEL R156, R156, 0xffffffc0, !P2 ;  /* 0xffffffc09c9c7807 */ /* 0x000fe40005000000 */
[C---:B------:R-:W-:Y:S01]  /*26a0*/  IADD3 R4, PT, PT, R90.reuse, R3, RZ ;  /* 0x000000035a047210 */ /* 0x040fe20007ffe0ff */
[----:B------:R-:W4:Y:S01]  /*26b0*/  LDSM.16.M88.4 R40, [R20+0x2800] ;  /* 0x002800001428783b */ /* 0x000f220000000200 */
[----:B------:R-:W-:Y:S02]  /*26c0*/  IADD3 R22, PT, PT, R90, R20, RZ ;  /* 0x000000145a167210 */ /* 0x000fe40007ffe0ff */
[----:B------:R-:W-:Y:S01]  /*26d0*/  IADD3 R228, PT, PT, R214, -0x1, RZ ;  /* 0xffffffffd6e47810 */ /* 0x000fe20007ffe0ff */
[----:B------:R5:W-:Y:S01]  /*26e0*/  LDSM.16.M88.4 R12, [R4] ;  /* 0x00000000040c783b */ /* 0x000be20000000200 */
[----:B------:R-:W-:-:S02]  /*26f0*/  SHF.L.U64.HI R89, R88, 0x4, R89 ;  /* 0x0000000458597819 */ /* 0x000fc40000010259 */
[----:B------:R-:W-:Y:S01]  /*2700*/  MOV R234, R92 ;  /* 0x0000005c00ea7202 */ /* 0x000fe20000000f00 */
[----:B------:R-:W2:Y:S01]  /*2710*/  LDSM.16.M88.4 R32, [R22+0x2000] ;  /* 0x002000001620783b */ /* 0x000ea20000000200 */
[----:B------:R-:W-:Y:S02]  /*2720*/  MOV R235, R91 ;  /* 0x0000005b00eb7202 */ /* 0x000fe40000000f00 */
[----:B------:R-:W-:Y:S01]  /*2730*/  ISETP.GT.AND P0, PT, R228, R221, PT ;  /* 0x000000dde400720c */ /* 0x000fe20003f04270 */
[----:B------:R-:W2:Y:S01]  /*2740*/  LDSM.16.M88.4 R56, [R22+0x2800] ;  /* 0x002800001638783b */ /* 0x000ea20000000200 */
[C---:B------:R-:W-:Y:S02]  /*2750*/  SHF.L.U64.HI R248, R54.reuse, 0x4, R55 ;  /* 0x0000000436f87819 */ /* 0x040fe40000010237 */
[----:B------:R-:W-:Y:S01]  /*2760*/  SHF.L.U32 R220, R54, 0x4, RZ ;  /* 0x0000000436dc7819 */ /* 0x000fe200000006ff */
[----:B------:R-:W-:Y:S04]  /*2770*/  LDSM.16.M88.4 R76, [R20+0x3000] ;  /* 0x00300000144c783b */ /* 0x000fe80000000200 */
[----:B------:R-:W-:Y:S04]  /*2780*/  LDSM.16.M88.4 R60, [R22+0x3000] ;  /* 0x00300000163c783b */ /* 0x000fe80000000200 */
[----:B------:R-:W-:Y:S01]  /*2790*/  LDSM.16.M88.4 R72, [R20+0x3800] ;  /* 0x003800001448783b */ /* 0x000fe20000000200 */
[C---:B-----5:R-:W-:Y:S01]  /*27a0*/  IADD3 R4, PT, PT, R156.reuse, R3, RZ ;  /* 0x000000039c047210 */ /* 0x060fe20007ffe0ff */
[----:B------:R-:W-:-:S02]  /*27b0*/  IMAD.IADD R3, R156, 0x1, R20 ;  /* 0x000000019c037824 */ /* 0x000fc400078e0214 */
[----:B------:R-:W-:Y:S04]  /*27c0*/  STL [R1+0x18], R228 ;  /* 0x000018e401007387 */ /* 0x000fe80000100800 */
[----:B------:R5:W-:Y:S01]  /*27d0*/  LDSM.16.M88.4 R8, [R4] ;  /* 0x000000000408783b */ /* 0x000be20000000200 */
[C---:B------:R-:W-:Y:S01]  /*27e0*/  IADD3 R21, PT, PT, R90.reuse, R3, RZ ;  /* 0x000000035a157210 */ /* 0x040fe20007ffe0ff */
[C---:B-1----:R-:W-:Y:S02]  /*27f0*/  HMMA.16816.F32 R24, R16.reuse, R28, RZ ;  /* 0x0000001c1018723c */ /* 0x042fe400000018ff */
[----:B------:R-:W1:Y:S04]  /*2800*/  LDSM.16.M88.4 R48, [R3+0x2000] ;  /* 0x002000000330783b */ /* 0x000e680000000200 */
[----:B------:R-:W-:Y:S02]  /*2810*/  LDSM.16.M88.4 R64, [R21+0x2000] ;  /* 0x002000001540783b */ /* 0x000fe40000000200 */
[C---:B------:R-:W-:Y:S02]  /*2820*/  HMMA.16816.F32 R28, R16.reuse, R30, RZ ;  /* 0x0000001e101c723c */ /* 0x040fe400000018ff */
[----:B------:R-:W-:Y:S04]  /*2830*/  LDSM.16.M88.4 R68, [R3+0x2800] ;  /* 0x002800000344783b */ /* 0x000fe80000000200 */
[----:B------:R-:W-:Y:S02]  /*2840*/  LDSM.16.M88.4 R80, [R3+0x3000] ;  /* 0x003000000350783b */ /* 0x000fe40000000200 */
[----:B----4-:R-:W-:Y:S02]  /*2850*/  HMMA.16816.F32 R36, R16, R40, RZ ;  /* 0x000000281024723c */ /* 0x010fe400000018ff */
[----:B------:R-:W-:Y:S01]  /*2860*/  LDSM.16.M88.4 R84, [R3+0x7000] ;  /* 0x007000000354783b */ /* 0x000fe20000000200 */
[----:B-----5:R-:W-:-:S05]  /*2870*/  IADD3 R4, PT, PT, R90, R4, RZ ;  /* 0x000000045a047210 */ /* 0x020fca0007ffe0ff */
[C---:B--2---:R-:W-:Y:S01]  /*2880*/  HMMA.16816.F32 R24, R12.reuse, R32, R24 ;  /* 0x000000200c18723c */ /* 0x044fe20000001818 */
[----:B------:R-:W2:Y:S07]  /*2890*/  LDSM.16.M88.4 R4, [R4] ;  /* 0x000000000404783b */ /* 0x000eae0000000200 */
[C---:B------:R-:W-:Y:S08]  /*28a0*/  HMMA.16816.F32 R28, R12.reuse, R34, R28 ;  /* 0x000000220c1c723c */ /* 0x040ff0000000181c */
[----:B------:R-:W-:Y:S08]  /*28b0*/  HMMA.16816.F32 R44, R12, R56, R36 ;  /* 0x000000380c2c723c */ /* 0x000ff00000001824 */
[----:B-1----:R-:W-:Y:S08]  /*28c0*/  HMMA.16816.F32 R24, R8, R48, R24 ;  /* 0x000000300818723c */ /* 0x002ff00000001818 */
        /* <DEDUP_REMOVED lines=170> */
[----:B------:R-:W1:Y:S06]  /*3370*/  LDSM.16.M88.4 R80, [R3+0x6000] ;  /* 0x006000000350783b */ /* 0x000e6c0000000200 */
        /* <DEDUP_REMOVED lines=38> */
[----:B----4-:R-:W-:Y:S01]  /*35e0*/  HMMA.16816.F32 R32, R4, R50, R24 ;  /* 0x000000320420723c */ /* 0x010fe20000001818 */
[----:B------:R-:W4:Y:S06]  /*35f0*/  LDSM.16.M88.4 R48, [R21+0x6800] ;  /* 0x006800001530783b */ /* 0x000f2c0000000200 */
[----:B------:R5:W2:Y:S01]  /*3600*/  MUFU.TANH R139, R38 ;  /* 0x00000026008b7308 */ /* 0x000aa20000002400 */
[----:B-1----:R-:W-:Y:S07]  /*3610*/  HMMA.16816.F32 R24, R8, R80, R44 ;  /* 0x000000500818723c */ /* 0x002fee000000182c */
[----:B------:R-:W1:Y:S01]  /*3620*/  MUFU.TANH R136, R23 ;  /* 0x0000001700887308 */ /* 0x000e620000002400 */
        /* <DEDUP_REMOVED lines=26> */
[----:B---3--:R-:W-:Y:S07]  /*37d0*/  HMMA.16816.F32 R24, R8, R72, R44 ;  /* 0x000000480818723c */ /* 0x008fee000000182c */
[----:B------:R4:W3:Y:S01]  /*37e0*/  MUFU.TANH R149, R39 ;  /* 0x0000002700957308 */ /* 0x0008e20000002400 */
[----:B------:R-:W-:Y:S03]  /*37f0*/  HMMA.16816.F32 R44, R12, R60, R28 ;  /* 0x0000003c0c2c723c */ /* 0x000fe6000000181c */
[-C--:B------:R-:W-:Y:S01]  /*3800*/  FMUL.FTZ R32, R32, R0.reuse ;  /* 0x0000000020207220 */ /* 0x080fe20000410000 */
[-C--:B------:R-:W-:Y:S01]  /*3810*/  FMUL.FTZ R33, R33, R0.reuse ;  /* 0x0000000021217220 */ /* 0x080fe20000410000 */
[-C--:B------:R-:W-:Y:S01]  /*3820*/  FMUL.FTZ R34, R34, R0.reuse ;  /* 0x0000000022227220 */ /* 0x080fe20000410000 */
[-C--:B------:R-:W-:Y:S01]  /*3830*/  FMUL.FTZ R35, R35, R0.reuse ;  /* 0x0000000023237220 */ /* 0x080fe20000410000 */
[----:B------:R-:W1:Y:S01]  /*3840*/  MUFU.TANH R170, R32 ;  /* 0x0000002000aa7308 */ /* 0x000e620000002400 */
[----:B------:R-:W-:Y:S01]  /*3850*/  HMMA.16816.F32 R28, R16, R78, RZ ;  /* 0x0000004e101c723c */ /* 0x000fe200000018ff */
[----:B------:R-:W3:Y:S06]  /*3860*/  LDSM.16.M88.4 R76, [R3+0x7800] ;  /* 0x00780000034c783b */ /* 0x000eec0000000200 */
        /* <DEDUP_REMOVED lines=29> */
[----:B------:R-:W1:Y:S01]  /*3a40*/  MUFU.TANH R84, R34 ;  /* 0x0000002200547308 */ /* 0x000e620000002400 */
        /* <DEDUP_REMOVED lines=14> */
[----:B---3--:R-:W-:Y:S07]  /*3b30*/  HMMA.16816.F32 R24, R8, R76, R48 ;  /* 0x0000004c0818723c */ /* 0x008fee0000001830 */
[----:B------:R3:W1:Y:S01]  /*3b40*/  MUFU.TANH R163, R39 ;  /* 0x0000002700a37308 */ /* 0x0006620000002400 */
[----:B----4-:R-:W-:Y:S03]  /*3b50*/  HMMA.16816.F32 R48, R12, R64, R28 ;  /* 0x000000400c30723c */ /* 0x010fe6000000181c */
[-C--:B------:R-:W-:Y:S01]  /*3b60*/  FMUL.FTZ R32, R32, R0.reuse ;  /* 0x0000000020207220 */ /* 0x080fe20000410000 */
[-C--:B------:R-:W-:Y:S01]  /*3b70*/  FMUL.FTZ R33, R33, R0.reuse ;  /* 0x0000000021217220 */ /* 0x080fe20000410000 */
[-C--:B------:R-:W-:Y:S01]  /*3b80*/  FMUL.FTZ R34, R34, R0.reuse ;  /* 0x0000000022227220 */ /* 0x080fe20000410000 */
[-C--:B------:R-:W-:Y:S01]  /*3b90*/  FMUL.FTZ R35, R35, R0.reuse ;  /* 0x0000000023237220 */ /* 0x080fe20000410000 */
[----:B------:R-:W4:Y:S01]  /*3ba0*/  MUFU.TANH R177, R32 ;  /* 0x0000002000b17308 */ /* 0x000f220000002400 */
[----:B------:R-:W-:Y:S01]  /*3bb0*/  HMMA.16816.F32 R28, R16, R82, RZ ;  /* 0x00000052101c723c */ /* 0x000fe200000018ff */
[----:B------:R-:W5:Y:S06]  /*3bc0*/  LDSM.16.M88.4 R80, [R3+0x8000] ;  /* 0x008000000350783b */ /* 0x000f6c0000000200 */
[----:B------:R-:W1:Y:S01]  /*3bd0*/  MUFU.TANH R171, R33 ;  /* 0x0000002100ab7308 */ /* 0x000e620000002400 */
[----:B------:R-:W-:Y:S07]  /*3be0*/  HMMA.16816.F32 R40, R4, R60, R24 ;  /* 0x0000003c0428723c */ /* 0x000fee0000001818 */
[----:B------:R-:W1:Y:S01]  /*3bf0*/  MUFU.TANH R86, R34 ;  /* 0x0000002200567308 */ /* 0x000e620000002400 */
[----:B------:R-:W-:Y:S01]  /*3c00*/  HMMA.16816.F32 R24, R8, R78, R44 ;  /* 0x0000004e0818723c */ /* 0x000fe2000000182c */
[----:B------:R-:W2:Y:S06]  /*3c10*/  LDSM.16.M88.4 R76, [R20+0x9000] ;  /* 0x00900000144c783b */ /* 0x000eac0000000200 */
        /* <DEDUP_REMOVED lines=10> */
[----:B---3--:R-:W-:Y:S01]  /*3cc0*/  HMMA.16816.F32 R36, R4, R62, R24 ;  /* 0x0000003e0424723c */ /* 0x008fe20000001818 */
[----:B------:R-:W-:Y:S06]  /*3cd0*/  LDSM.16.M88.4 R60, [R22+0x9000] ;  /* 0x00900000163c783b */ /* 0x000fec0000000200 */
[----:B------:R3:W1:Y:S01]  /*3ce0*/  MUFU.TANH R166, R42 ;  /* 0x0000002a00a67308 */ /* 0x0006620000002400 */
[----:B-----5:R-:W-:Y:S07]  /*3cf0*/  HMMA.16816.F32 R24, R8, R80, R48 ;  /* 0x000000500818723c */ /* 0x020fee0000001830 */
        /* <DEDUP_REMOVED lines=10> */
[----:B----4-:R-:W-:Y:S07]  /*3da0*/  HMMA.16816.F32 R32, R4, R56, R24 ;  /* 0x000000380420723c */ /* 0x010fee0000001818 */
[----:B------:R-:W4:Y:S01]  /*3db0*/  MUFU.TANH R85, R38 ;  /* 0x0000002600557308 */ /* 0x000f220000002400 */
[----:B------:R-:W-:Y:S01]  /*3dc0*/  HMMA.16816.F32 R24, R8, R82, R44 ;  /* 0x000000520818723c */ /* 0x000fe2000000182c */
[----:B------:R1:W4:Y:S06]  /*3dd0*/  LDSM.16.M88.4 R80, [R20+0x9800] ;  /* 0x009800001450783b */ /* 0x00032c0000000200 */
[----:B------:R-:W1:Y:S01]  /*3de0*/  MUFU.TANH R165, R39 ;  /* 0x0000002700a57308 */ /* 0x000e620000002400 */
[----:B------:R-:W-:Y:S01]  /*3df0*/  HMMA.16816.F32 R44, R12, R70, R28 ;  /* 0x000000460c2c723c */ /* 0x000fe2000000181c */
[----:B------:R-:W4:Y:S02]  /*3e00*/  LDSM.16.M88.4 R68, [R22+0x9800] ;  /* 0x009800001644783b */ /* 0x000f240000000200 */
[-C--:B------:R-:W-:Y:S01]  /*3e10*/  FMUL.FTZ R32, R32, R0.reuse ;  /* 0x0000000020207220 */ /* 0x080fe20000410000 */
[----:B------:R-:W-:-:S03]  /*3e20*/  FMUL.FTZ R33, R33, R0 ;  /* 0x0000000021217220 */ /* 0x000fc60000410000 */
[----:B------:R-:W4:Y:S01]  /*3e30*/  MUFU.TANH R201, R32 ;  /* 0x0000002000c97308 */ /* 0x000f220000002400 */
[----:B--2---:R-:W-:Y:S07]  /*3e40*/  HMMA.16816.F32 R28, R16, R76, RZ ;  /* 0x0000004c101c723c */ /* 0x004fee00000018ff */
[----:B------:R-:W2:Y:S01]  /*3e50*/  MUFU.TANH R200, R33 ;  /* 0x0000002100c87308 */ /* 0x000ea20000002400 */
[----:B---3--:R-:W-:Y:S01]  /*3e60*/  HMMA.16816.F32 R40, R4, R58, R24 ;  /* 0x0000003a0428723c */ /* 0x008fe20000001818 */
[-C--:B-1----:R-:W-:Y:S01]  /*3e70*/  FMUL.FTZ R20, R34, R0.reuse ;  /* 0x0000000022147220 */ /* 0x082fe20000410000 */
[----:B------:R-:W1:Y:S05]  /*3e80*/  LDSM.16.M88.4 R56, [R3+0x9000] ;  /* 0x009000000338783b */ /* 0x000e6a0000000200 */
[----:B------:R3:W1:Y:S01]  /*3e90*/  MUFU.TANH R184, R20 ;  /* 0x0000001400b87308 */ /* 0x0006620000002400 */
[----:B-----5:R-:W-:Y:S08]  /*3ea0*/  HMMA.16816.F32 R24, R8, R72, R48 ;  /* 0x000000480818723c */ /* 0x020ff00000001830 */
[----:B------:R-:W-:Y:S08]  /*3eb0*/  HMMA.16816.F32 R48, R12, R60, R28 ;  /* 0x0000003c0c30723c */ /* 0x000ff0000000181c */
[----:B------:R-:W-:Y:S01]  /*3ec0*/  HMMA.16816.F32 R28, R16, R78, RZ ;  /* 0x0000004e101c723c */ /* 0x000fe200000018ff */
[----:B---3--:R-:W-:-:S04]  /*3ed0*/  FMUL.FTZ R20, R35, R0 ;  /* 0x0000000023147220 */ /* 0x008fc80000410000 */
[----:B------:R3:W1:Y:S03]  /*3ee0*/  MUFU.TANH R181, R20 ;  /* 0x0000001400b57308 */ /* 0x0006660000002400 */
[----:B------:R-:W-:Y:S08]  /*3ef0*/  HMMA.16816.F32 R32, R4, R64, R24 ;  /* 0x000000400420723c */ /* 0x000ff00000001818 */
[----:B------:R-:W-:Y:S01]  /*3f00*/  HMMA.16816.F32 R24, R8, R74, R44 ;  /* 0x0000004a0818723c */ /* 0x000fe2000000182c */
[----:B------:R-:W-:Y:S01]  /*3f10*/  LDSM.16.M88.4 R44, [R21+0x9800] ;  /* 0x00980000152c783b */ /* 0x000fe20000000200 */
[----:B---3--:R-:W-:-:S06]  /*3f20*/  FMUL.FTZ R20, R40, R0 ;  /* 0x0000000028147220 */ /* 0x008fcc0000410000 */
[----:B------:R-:W-:Y:S01]  /*3f30*/  HMMA.16816.F32 R36, R12, R62, R28 ;  /* 0x0000003e0c24723c */ /* 0x000fe2000000181c */
[----:B------:R-:W-:Y:S01]  /*3f40*/  LDSM.16.M88.4 R60, [R21+0x9000] ;  /* 0x00900000153c783b */ /* 0x000fe20000000200 */
[----:B------:R3:W1:Y:S06]  /*3f50*/  MUFU.TANH R196, R20 ;  /* 0x0000001400c47308 */ /* 0x00066c0000002400 */
[C---:B----4-:R-:W-:Y:S08]  /*3f60*/  HMMA.16816.F32 R28, R16.reuse, R80, RZ ;  /* 0x00000050101c723c */ /* 0x050ff000000018ff */
[----:B------:R-:W-:Y:S01]  /*3f70*/  HMMA.16816.F32 R16, R16, R82, RZ ;  /* 0x000000521010723c */ /* 0x000fe200000018ff */
[----:B---3--:R-:W-:-:S04]  /*3f80*/  FMUL.FTZ R20, R41, R0 ;  /* 0x0000000029147220 */ /* 0x008fc80000410000 */
[----:B------:R3:W4:Y:S07]  /*3f90*/  MUFU.TANH R190, R20 ;  /* 0x0000001400be7308 */ /* 0x00072e0000002400 */
[C---:B------:R-:W-:Y:S08]  /*3fa0*/  HMMA.16816.F32 R28, R12.reuse, R68, R28 ;  /* 0x000000440c1c723c */ /* 0x040ff0000000181c */
[----:B------:R-:W-:Y:S01]  /*3fb0*/  HMMA.16816.F32 R12, R12, R70, R16 ;  /* 0x000000460c0c723c */ /* 0x000fe20000001810 */
[----:B---3--:R-:W-:-:S04]  /*3fc0*/  FMUL.FTZ R20, R42, R0 ;  /* 0x000000002a147220 */ /* 0x008fc80000410000 */
[----:B------:R3:W1:Y:S02]  /*3fd0*/  MUFU.TANH R159, R20 ;  /* 0x00000014009f7308 */ /* 0x0006640000002400 */
[----:B---3--:R-:W-:Y:S02]  /*3fe0*/  FMUL.FTZ R20, R43, R0 ;  /* 0x000000002b147220 */ /* 0x008fe40000410000 */
[----:B------:R-:W-:Y:S01]  /*3ff0*/  HMMA.16816.F32 R40, R4, R66, R24 ;  /* 0x000000420428723c */ /* 0x000fe20000001818 */
[----:B------:R3:W5:Y:S03]  /*4000*/  LDSM.16.M88.4 R64, [R3+0x9800] ;  /* 0x009800000340783b */ /* 0x0007660000000200 */
[----:B------:R2:W2:Y:S01]  /*4010*/  MUFU.TANH R175, R20 ;  /* 0x0000001400af7308 */ /* 0x0004a20000002400 */
[----:B------:R-:W-:-:S04]  /*4020*/  DEPBAR.LE SB0, 0x0 ;  /* 0x000080000000791a */ /* 0x000fc80000000000 */
[----:B-1----:R-:W-:Y:S10]  /*4030*/  HMMA.16816.F32 R24, R8, R56, R48 ;  /* 0x000000380818723c */ /* 0x002ff40000001830 */
[-C--:B------:R-:W-:Y:S01]  /*4040*/  FMUL.FTZ R43, R43, R0.reuse ;  /* 0x000000002b2b7220 */ /* 0x080fe20000410000 */
[----:B--2---:R-:W-:-:S03]  /*4050*/  FMUL.FTZ R20, R32, R0 ;  /* 0x0000000020147220 */ /* 0x004fc60000410000 */
[----:B------:R-:W1:Y:S01]  /*4060*/  MUFU.TANH R185, R43 ;  /* 0x0000002b00b97308 */ /* 0x000e620000002400 */
[----:B---3--:R-:W-:-:S07]  /*4070*/  FMUL.FTZ R3, R33, R0 ;  /* 0x0000000021037220 */ /* 0x008fce0000410000 */
[----:B------:R2:W3:Y:S08]  /*4080*/  MUFU.TANH R202, R3 ;  /* 0x0000000300ca7308 */ /* 0x0004f00000002400 */
[----:B------:R5:W1:Y:S01]  /*4090*/  MUFU.TANH R203, R20 ;  /* 0x0000001400cb7308 */ /* 0x000a620000002400 */
[----:B--2---:R-:W-:-:S07]  /*40a0*/  FMUL.FTZ R3, R34, R0 ;  /* 0x0000000022037220 */ /* 0x004fce0000410000 */
[----:B------:R2:W1:Y:S01]  /*40b0*/  MUFU.TANH R193, R3 ;  /* 0x0000000300c17308 */ /* 0x0004620000002400 */
[----:B-----5:R-:W-:Y:S01]  /*40c0*/  HMMA.16816.F32 R20, R8, R64, R28 ;  /* 0x000000400814723c */ /* 0x020fe2000000181c */
[----:B--2---:R-:W-:-:S07]  /*40d0*/  FMUL.FTZ R3, R35, R0 ;  /* 0x0000000023037220 */ /* 0x004fce0000410000 */
[----:B------:R-:W-:Y:S01]  /*40e0*/  HMMA.16816.F32 R32, R8, R58, R36 ;  /* 0x0000003a0820723c */ /* 0x000fe20000001824 */
[----:B------:R2:W1:Y:S07]  /*40f0*/  MUFU.TANH R81, R3 ;  /* 0x0000000300517308 */ /* 0x00046e0000002400 */
[----:B------:R-:W-:Y:S08]  /*4100*/  HMMA.16816.F32 R36, R4, R60, R24 ;  /* 0x0000003c0424723c */ /* 0x000ff00000001818 */
[----:B------:R-:W-:Y:S01]  /*4110*/  HMMA.16816.F32 R8, R8, R66, R12 ;  /* 0x000000420808723c */ /* 0x000fe2000000180c */
[----:B------:R-:W-:Y:S01]  /*4120*/  SHF.L.U32 R13, R88, 0x4, RZ ;  /* 0x00000004580d7819 */ /* 0x000fe200000006ff */
[----:B--2---:R-:W-:-:S04]  /*4130*/  FMUL.FTZ R3, R40, R0 ;  /* 0x0000000028037220 */ /* 0x004fc80000410000 */
[----:B------:R2:W-:Y:S01]  /*4140*/  STL [R1+0x24], R13 ;  /* 0x0000240d01007387 */ /* 0x0005e20000100800 */
[----:B------:R5:W1:Y:S01]  /*4150*/  MUFU.TANH R197, R3 ;  /* 0x0000000300c57308 */ /* 0x000a620000002400 */
[C---:B------:R-:W-:Y:S02]  /*4160*/  HMMA.16816.F32 R24, R4.reuse, R62, R32 ;  /* 0x0000003e0418723c */ /* 0x040fe40000001820 */
[----:B------:R2:W-:Y:S01]  /*4170*/  STL [R1+0x40], R89 ;  /* 0x0000405901007387 */ /* 0x0005e20000100800 */
[-C--:B------:R-:W-:Y:S01]  /*4180*/  FMUL.FTZ R36, R36, R0.reuse ;  /* 0x0000000024247220 */ /* 0x080fe20000410000 */
[-C--:B------:R-:W-:Y:S02]  /*4190*/  FMUL.FTZ R37, R37, R0.reuse ;  /* 0x0000000025257220 */ /* 0x080fe40000410000 */
[----:B------:R2:W-:Y:S01]  /*41a0*/  STL.64 [R1], R234 ;  /* 0x000000ea01007387 */ /* 0x0005e20000100a00 */
[----:B------:R-:W1:Y:S01]  /*41b0*/  MUFU.TANH R210, R36 ;  /* 0x0000002400d27308 */ /* 0x000e620000002400 */
[C---:B------:R-:W-:Y:S07]  /*41c0*/  HMMA.16816.F32 R16, R4.reuse, R44, R20 ;  /* 0x0000002c0410723c */ /* 0x040fee0000001814 */
[----:B------:R-:W1:Y:S01]  /*41d0*/  MUFU.TANH R209, R37 ;  /* 0x0000002500d17308 */ /* 0x000e620000002400 */
[----:B------:R-:W-:Y:S01]  /*41e0*/  HMMA.16816.F32 R4, R4, R46, R8 ;  /* 0x0000002e0404723c */ /* 0x000fe20000001808 */
[----:B-----5:R-:W-:-:S02]  /*41f0*/  FMUL.FTZ R3, R41, R0 ;  /* 0x0000000029037220 */ /* 0x020fc40000410000 */
[----:B------:R-:W-:-:S04]  /*4200*/  FMUL.FTZ R24, R24, R0 ;  /* 0x0000000018187220 */ /* 0x000fc80000410000 */
[----:B------:R5:W1:Y:S04]  /*4210*/  MUFU.TANH R192, R3 ;  /* 0x0000000300c07308 */ /* 0x000a680000002400 */
[----:B------:R-:W-:-:S04]  /*4220*/  FMUL.FTZ R16, R16, R0 ;  /* 0x0000000010107220 */ /* 0x000fc80000410000 */
[----:B------:R-:W1:Y:S04]  /*4230*/  MUFU.TANH R208, R24 ;  /* 0x0000001800d07308 */ /* 0x000e680000002400 */
[-C--:B------:R-:W-:Y:S01]  /*4240*/  FMUL.FTZ R4, R4, R0.reuse ;  /* 0x0000000004047220 */ /* 0x080fe20000410000 */
[-C--:B------:R-:W-:Y:S01]  /*4250*/  FMUL.FTZ R5, R5, R0.reuse ;  /* 0x0000000005057220 */ /* 0x080fe20000410000 */
[-C--:B------:R-:W-:Y:S01]  /*4260*/  FMUL.FTZ R6, R6, R0.reuse ;  /* 0x0000000006067220 */ /* 0x080fe20000410000 */
[-C--:B------:R-:W-:Y:S01]  /*4270*/  FMUL.FTZ R7, R7, R0.reuse ;  /* 0x0000000007077220 */ /* 0x080fe20000410000 */
[----:B------:R-:W1:Y:S01]  /*4280*/  MUFU.TANH R219, R16 ;  /* 0x0000001000db7308 */ /* 0x000e620000002400 */
[----:B-----5:R-:W-:-:S07]  /*4290*/  FMUL.FTZ R3, R42, R0 ;  /* 0x000000002a037220 */ /* 0x020fce0000410000 */
        /* <DEDUP_REMOVED lines=8> */
[----:B------:R5:W1:Y:S02]  /*4320*/  MUFU.TANH R205, R3 ;  /* 0x0000000300cd7308 */ /* 0x000a640000002400 */
[----:B-----5:R-:W-:-:S06]  /*4330*/  FMUL.FTZ R3, R25, R0 ;  /* 0x0000000019037220 */ /* 0x020fcc0000410000 */
        /* <DEDUP_REMOVED lines=10> */
[----:B------:R2:W1:Y:S01]  /*43e0*/  MUFU.TANH R213, R3 ;  /* 0x0000000300d57308 */ /* 0x0004620000002400 */
[----:B------:R-:W-:Y:S06]  /*43f0*/  BAR.SYNC.DEFER_BLOCKING 0x0 ;  /* 0x0000000000007b1d */ /* 0x000fec0000010000 */
[----:B---34-:R-:W-:Y:S05]  /*4400*/  @!P0 BRA `(.L_x_4925) ;  /* 0x0000000800288947 */ /* 0x018fea0003800000 */
[----:B------:R-:W-:Y:S01]  /*4410*/  ISETP.NE.U32.AND P0, PT, R236, RZ, PT ;  /* 0x000000ffec00720c */ /* 0x000fe20003f05070 */
[----:B------:R-:W-:Y:S03]  /*4420*/  BSSY.RECONVERGENT B0, `(.L_x_4926) ;  /* 0x0000052000007945 */ /* 0x000fe60003800200 */
[----:B------:R-:W-:-:S13]  /*4430*/  ISETP.NE.AND.EX P0, PT, R237, RZ, PT, P0 ;  /* 0x000000ffed00720c */ /* 0x000fda0003f05300 */
[----:B------:R-:W-:Y:S05]  /*4440*/  @P0 BRA `(.L_x_4927) ;  /* 0x00000000002c0947 */ /* 0x000fea0003800000 */
[----:B------:R-:W3:Y:S01]  /*4450*/  LD.E R0, desc[UR4][R134.64+0x38] ;  /* 0x0000380486007980 */ /* 0x000ee2000c101900 */
[----:B------:R-:W-:Y:S02]  /*4460*/  UMOV UR6, URZ ;  /* 0x000000ff00067c82 */ /* 0x000fe40008000000 */
[----:B--2---:R-:W-:Y:S01]  /*4470*/  IADD3 R3, P0, PT, RZ, -UR6, RZ ;  /* 0x80000006ff037c10 */ /* 0x004fe2000ff1e0ff */
[----:B---3--:R-:W-:-:S04]  /*4480*/  IMAD.SHL.U32 R0, R0, 0x100, RZ ;  /* 0x0000010000007824 */ /* 0x008fc800078e00ff */
[----:B------:R-:W-:-:S05]  /*4490*/  IMAD.X R0, RZ, RZ, ~R0, P0 ;  /* 0x000000ffff007224 */ /* 0x000fca00000e0e00 */
[----:B------:R-:W-:-:S04]  /*44a0*/  SHF.R.S64 R3, R3, 0x1f, R0 ;  /* 0x0000001f03037819 */ /* 0x000fc80000001000 */
[----:B------:R-:W-:-:S04]  /*44b0*/  IADD3 R225, P0, PT, R3, R225, RZ ;  /* 0x000000e103e17210 */ /* 0x000fc80007f1e0ff */
[----:B------:R-:W-:Y:S01]  /*44c0*/  LEA.HI.X.SX32 R227, R0, R227, 0x1, P0 ;  /* 0x000000e300e37211 */ /* 0x000fe200000f0eff */
[----:B------:R3:W-:Y:S04]  /*44d0*/  STL [R1+0xc], R225 ;  /* 0x00000ce101007387 */ /* 0x0007e80000100800 */
[----:B------:R3:W-:Y:S01]  /*44e0*/  STL [R1+0x8], R227 ;  /* 0x000008e301007387 */ /* 0x0007e20000100800 */
[----:B------:R-:W-:Y:S05]  /*44f0*/  BRA `(.L_x_4928) ;  /* 0x0000000400107947 */ /* 0x000fea0003800000 */
.L_x_4927:
[----:B--2---:R-:W2:Y:S01]  /*4500*/  LD.E R3, desc[UR4][R134.64+0x170] ;  /* 0x0001700486037980 */ /* 0x004ea2000c101900 */
[----:B------:R-:W-:Y:S01]  /*4510*/  SHF.L.U32 R9, R228, 0x8, RZ ;  /* 0x00000008e4097819 */ /* 0x000fe200000006ff */
[----:B------:R-:W-:Y:S02]  /*4520*/  IMAD.MOV.U32 R15, RZ, RZ, R225 ;  /* 0x000000ffff0f7224 */ /* 0x000fe400078e00e1 */
[----:B------:R-:W-:Y:S01]  /*4530*/  IMAD.MOV.U32 R14, RZ, RZ, R227 ;  /* 0x000000ffff0e7224 */ /* 0x000fe200078e00e3 */
[----:B------:R-:W-:Y:S02]  /*4540*/  IADD3 R10, PT, PT, R9, -0x100, RZ ;  /* 0xffffff00090a7810 */ /* 0x000fe40007ffe0ff */
[----:B------:R-:W-:Y:S02]  /*4550*/  IABS R11, R9 ;  /* 0x00000009000b7213 */ /* 0x000fe40000000000 */
[----:B------:R-:W-:Y:S02]  /*4560*/  IABS R8, R10 ;  /* 0x0000000a00087213 */ /* 0x000fe40000000000 */
[----:B--2---:R-:W-:-:S02]  /*4570*/  IABS R0, R3 ;  /* 0x0000000300007213 */ /* 0x004fc40000000000 */
[----:B------:R-:W-:Y:S02]  /*4580*/  IABS R7, R3 ;  /* 0x0000000300077213 */ /* 0x000fe40000000000 */
[----:B------:R-:W2:Y:S03]  /*4590*/  I2F.RP R4, R0 ;  /* 0x0000000000047306 */ /* 0x000ea60000209400 */
[----:B------:R-:W-:-:S05]  /*45a0*/  IMAD.MOV R7, RZ, RZ, -R7 ;  /* 0x000000ffff077224 */ /* 0x000fca00078e0a07 */
[----:B--2---:R-:W2:Y:S02]  /*45b0*/  MUFU.RCP R4, R4 ;  /* 0x0000000400047308 */ /* 0x004ea40000001000 */
[----:B--2---:R-:W-:-:S06]  /*45c0*/  VIADD R4, R4, 0xffffffe ;  /* 0x0ffffffe04047836 */ /* 0x004fcc0000000000 */
[----:B------:R-:W2:Y:S02]  /*45d0*/  F2I.FTZ.U32.TRUNC.NTZ R5, R4 ;  /* 0x0000000400057305 */ /* 0x000ea4000021f000 */
[----:B--2---:R-:W-:-:S04]  /*45e0*/  IMAD.MOV R4, RZ, RZ, -R5 ;  /* 0x000000ffff047224 */ /* 0x004fc800078e0a05 */
[----:B------:R-:W-:Y:S02]  /*45f0*/  IMAD R6, R4, R0, RZ ;  /* 0x0000000004067224 */ /* 0x000fe400078e02ff */
[----:B------:R-:W-:-:S04]  /*4600*/  IMAD.MOV.U32 R4, RZ, RZ, RZ ;  /* 0x000000ffff047224 */ /* 0x000fc800078e00ff */
[----:B------:R-:W-:Y:S01]  /*4610*/  IMAD.HI.U32 R5, R5, R6, R4 ;  /* 0x0000000605057227 */ /* 0x000fe200078e0004 */
[----:B------:R-:W-:-:S03]  /*4620*/  MOV R6, R8 ;  /* 0x0000000800067202 */ /* 0x000fc60000000f00 */
        /* <DEDUP_REMOVED lines=19> */
[----:B------:R-:W-:Y:S01]  /*4760*/  @P6 VIADD R5, R5, 0x1 ;  /* 0x0000000105056836 */ /* 0x000fe20000000000 */
[----:B------:R-:W-:-:S05]  /*4770*/  LOP3.LUT R0, RZ, R3, RZ, 0x33, !PT ;  /* 0x00000003ff007212 */ /* 0x000fca00078e33ff */
        /* <DEDUP_REMOVED lines=9> */
[----:B------:R-:W5:Y:S01]  /*4810*/  LD.E.64 R8, desc[UR4][R52.64+0x20] ;  /* 0x0000200434087980 */ /* 0x000f62000c101b00 */
[----:B------:R-:W-:-:S05]  /*4820*/  IADD3 R0, PT, PT, R0, -R10, RZ ;  /* 0x8000000a00007210 */ /* 0x000fca0007ffe0ff */
[----:B------:R-:W-:-:S05]  /*4830*/  IMAD R3, R3, R0, -0x100 ;  /* 0xffffff0003037424 */ /* 0x000fca00078e0200 */
[----:B------:R-:W-:Y:S01]  /*4840*/  SHF.R.S32.HI R10, RZ, 0x1f, R3 ;  /* 0x0000001fff0a7819 */ /* 0x000fe20000011403 */
[-C--:B--2---:R-:W-:Y:S02]  /*4850*/  IMAD R0, R5, R3.reuse, RZ ;  /* 0x0000000305007224 */ /* 0x084fe400078e02ff */
[----:B----4-:R-:W-:-:S04]  /*4860*/  IMAD.WIDE.U32 R6, R4, R3, RZ ;  /* 0x0000000304067225 */ /* 0x010fc800078e00ff */
[----:B------:R-:W-:Y:S02]  /*4870*/  IMAD R4, R4, R10, R0 ;  /* 0x0000000a04047224 */ /* 0x000fe400078e0200 */
[----:B---3--:R-:W-:-:S03]  /*4880*/  IMAD.IADD R0, R12, 0x1, -R11 ;  /* 0x000000010c007824 */ /* 0x008fc600078e0a0b */
[----:B------:R-:W-:Y:S01]  /*4890*/  IADD3 R5, PT, PT, R7, R4, RZ ;  /* 0x0000000407057210 */ /* 0x000fe20007ffe0ff */
[----:B------:R-:W-:Y:S01]  /*48a0*/  IMAD.MOV.U32 R4, RZ, RZ, R6 ;  /* 0x000000ffff047224 */ /* 0x000fe200078e0006 */
[----:B------:R-:W-:Y:S01]  /*48b0*/  SHF.R.S32.HI R7, RZ, 0x1f, R0 ;  /* 0x0000001fff077819 */ /* 0x000fe20000011400 */
[----:B-----5:R-:W-:Y:S02]  /*48c0*/  IMAD R3, R9, R0, RZ ;  /* 0x0000000009037224 */ /* 0x020fe400078e02ff */
[----:B------:R-:W-:-:S04]  /*48d0*/  IMAD.WIDE.U32 R4, R0, R8, R4 ;  /* 0x0000000800047225 */ /* 0x000fc800078e0004 */
[----:B------:R-:W-:Y:S01]  /*48e0*/  IMAD R0, R8, R7, R3 ;  /* 0x0000000708007224 */ /* 0x000fe200078e0203 */
[----:B------:R-:W-:-:S04]  /*48f0*/  LEA R15, P0, R4, R15, 0x1 ;  /* 0x0000000f040f7211 */ /* 0x000fc800078008ff */
[----:B------:R-:W-:-:S04]  /*4900*/  IADD3 R0, PT, PT, R5, R0, RZ ;  /* 0x0000000005007210 */ /* 0x000fc80007ffe0ff */
[----:B------:R-:W-:-:S05]  /*4910*/  LEA.HI.X R14, R4, R14, R0, 0x1, P0 ;  /* 0x0000000e040e7211 */ /* 0x000fca00000f0c00 */
[----:B------:R2:W-:Y:S04]  /*4920*/  STL [R1+0x8], R14 ;  /* 0x0000080e01007387 */ /* 0x0005e80000100800 */
[----:B------:R2:W-:Y:S02]  /*4930*/  STL [R1+0xc], R15 ;  /* 0x00000c0f01007387 */ /* 0x0005e40000100800 */
.L_x_4928:
[----:B------:R-:W-:Y:S05]  /*4940*/  BSYNC.RECONVERGENT B0 ;  /* 0x0000000000007941 */ /* 0x000fea0003800200 */
.L_x_4926:
[----:B------:R-:W4:Y:S04]  /*4950*/  LDL R0, [R1+0xc] ;  /* 0x00000c0001007983 */ /* 0x000f280000100800 */
[----:B------:R-:W5:Y:S01]  /*4960*/  LDL R3, [R1+0x8] ;  /* 0x0000080001037983 */ /* 0x000f620000100800 */
[----:B----4-:R-:W-:-:S04]  /*4970*/  LEA R10, P0, R13, R0, 0x1 ;  /* 0x000000000d0a7211 */ /* 0x010fc800078008ff */
[----:B-----5:R-:W-:Y:S02]  /*4980*/  LEA.HI.X R11, R13, R3, R89, 0x1, P0 ;  /* 0x000000030d0b7211 */ /* 0x020fe400000f0c59 */
        /* <DEDUP_REMOVED lines=8> */
[----:B--2---:R-:W-:-:S05]  /*4a10*/  IADD3 R14, P0, PT, R16, R229, RZ ;  /* 0x000000e5100e7210 */ /* 0x004fca0007f1e0ff */
        /* <DEDUP_REMOVED lines=19> */
[----:B--2---:R-:W-:-:S03]  /*4b50*/  IADD3 R12, P0, PT, R18, R229, RZ ;  /* 0x000000e5120c7210 */ /* 0x004fc60007f1e0ff */
[----:B------:R-:W-:Y:S02]  /*4b60*/  LDGSTS.E.BYPASS.LTC128B.128 [R2+0x5800], desc[UR4][R20.64] ;  /* 0x0580000014027fae */ /* 0x000fe4000b981a04 */
[--C-:B------:R-:W-:Y:S01]  /*4b70*/  IMAD.X R13, R19, 0x1, R230.reuse, P0 ;  /* 0x00000001130d7824 */ /* 0x100fe200000e06e6 */
[-C--:B----4-:R-:W-:Y:S01]  /*4b80*/  IADD3 R10, P0, PT, R12, R229.reuse, RZ ;  /* 0x000000e50c0a7210 */ /* 0x090fe20007f1e0ff */
[----:B------:R-:W-:Y:S04]  /*4b90*/  LDGSTS.E.BYPASS.LTC128B.128 [R2+0x6000], desc[UR4][R22.64] ;  /* 0x0600000016027fae */ /* 0x000fe8000b981a04 */
[--C-:B------:R-:W-:Y:S01]  /*4ba0*/  IMAD.X R11, R13, 0x1, R230.reuse, P0 ;  /* 0x000000010d0b7824 */ /* 0x100fe200000e06e6 */
[-C--:B-----5:R-:W-:Y:S01]  /*4bb0*/  IADD3 R8, P0, PT, R10, R229.reuse, RZ ;  /* 0x000000e50a087210 */ /* 0x0a0fe20007f1e0ff */
[----:B------:R-:W-:Y:S04]  /*4bc0*/  LDGSTS.E.BYPASS.LTC128B.128 [R2+0x6800], desc[UR4][R18.64] ;  /* 0x0680000012027fae */ /* 0x000fe8000b981a04 */
[--C-:B------:R-:W-:Y:S01]  /*4bd0*/  IMAD.X R9, R11, 0x1, R230.reuse, P0 ;  /* 0x000000010b097824 */ /* 0x100fe200000e06e6 */
[-C--:B-1----:R-:W-:Y:S01]  /*4be0*/  IADD3 R6, P0, PT, R8, R229.reuse, RZ ;  /* 0x000000e508067210 */ /* 0x082fe20007f1e0ff */
[----:B------:R1:W-:Y:S04]  /*4bf0*/  LDGSTS.E.BYPASS.LTC128B.128 [R2+0x7000], desc[UR4][R12.64] ;  /* 0x070000000c027fae */ /* 0x0003e8000b981a04 */
[--C-:B------:R-:W-:Y:S01]  /*4c00*/  IMAD.X R7, R9, 0x1, R230.reuse, P0 ;  /* 0x0000000109077824 */ /* 0x100fe200000e06e6 */
[-C--:B---3--:R-:W-:Y:S01]  /*4c10*/  IADD3 R4, P0, PT, R6, R229.reuse, RZ ;  /* 0x000000e506047210 */ /* 0x088fe20007f1e0ff */
        /* <DEDUP_REMOVED lines=9> */
.L_x_4925:
[----:B------:R-:W-:Y:S05]  /*4cb0*/  BSYNC.RECONVERGENT B1 ;  /* 0x0000000000017941 */ /* 0x000fea0003800200 */
.L_x_4924:
        /* <DEDUP_REMOVED lines=51> */
[----:B-1----:R-:W-:Y:S02]  /*4ff0*/  FMNMX3.FTZ R36, R36, R175, R193, !PT ;  /* 0x000000af24247276 */ /* 0x002fe400078100c1 */
        /* <DEDUP_REMOVED lines=13> */
[----:B---3--:R-:W1:Y:S04]  /*50d0*/  SHFL.BFLY PT, R2, R36, 0x2, 0x1f ;  /* 0x0c401f0024027f89 */ /* 0x008e6800000e0000 */
[----:B--2---:R-:W2:Y:S01]  /*50e0*/  SHFL.BFLY PT, R3, R37, 0x2, 0x1f ;  /* 0x0c401f0025037f89 */ /* 0x004ea200000e0000 */
[----:B-1----:R-:W-:Y:S02]  /*50f0*/  FMNMX.FTZ R36, R36, R2, !PT ;  /* 0x0000000224247209 */ /* 0x002fe40007810000 */
[----:B--2---:R-:W-:-:S03]  /*5100*/  FMNMX.FTZ R37, R37, R3, !PT ;  /* 0x0000000325257209 */ /* 0x004fc60007810000 */
[----:B------:R-:W1:Y:S04]  /*5110*/  SHFL.BFLY PT, R2, R36, 0x1, 0x1f ;  /* 0x0c201f0024027f89 */ /* 0x000e6800000e0000 */
[----:B------:R-:W2:Y:S01]  /*5120*/  SHFL.BFLY PT, R4, R37, 0x1, 0x1f ;  /* 0x0c201f0025047f89 */ /* 0x000ea200000e0000 */
[----:B-1----:R-:W-:Y:S02]  /*5130*/  FMNMX.FTZ R36, R36, R2, !PT ;  /* 0x0000000224247209 */ /* 0x002fe40007810000 */
[----:B------:R-:W-:Y:S02]  /*5140*/  LOP3.LUT R2, R140, 0x200, R148, 0xf8, !PT ;  /* 0x000002008c027812 */ /* 0x000fe400078ef894 */
[----:B------:R-:W-:Y:S02]  /*5150*/  FSETP.NEU.FTZ.AND P0, PT, R36, -INF , PT ;  /* 0xff8000002400780b */ /* 0x000fe40003f1d000 */
[----:B--2---:R-:W-:-:S02]  /*5160*/  FMNMX.FTZ R37, R37, R4, !PT ;  /* 0x0000000425257209 */ /* 0x004fc40007810000 */
[----:B------:R-:W-:-:S04]  /*5170*/  LEA R140, R2, R222, 0x1 ;  /* 0x000000de028c7211 */ /* 0x000fc800078e08ff */
[-C--:B------:R-:W-:Y:S01]  /*5180*/  IADD3 R148, PT, PT, R90, R140.reuse, RZ ;  /* 0x0000008c5a947210 */ /* 0x080fe20007ffe0ff */
[----:B------:R-:W1:Y:S01]  /*5190*/  LDSM.16.MT88.4 R16, [R140+0xa000] ;  /* 0x00a000008c10783b */ /* 0x000e620000004200 */
[----:B------:R-:W-:-:S03]  /*51a0*/  IADD3 R156, PT, PT, R156, R140, RZ ;  /* 0x0000008c9c9c7210 */ /* 0x000fc60007ffe0ff */
[----:B------:R-:W2:Y:S01]  /*51b0*/  LDSM.16.MT88.4 R12, [R148+0xa000] ;  /* 0x00a00000940c783b */ /* 0x000ea20000004200 */
[----:B------:R-:W-:-:S03]  /*51c0*/  IADD3 R38, PT, PT, R90, R156, RZ ;  /* 0x0000009c5a267210 */ /* 0x000fc60007ffe0ff */
[----:B------:R-:W3:Y:S04]  /*51d0*/  LDSM.16.MT88.4 R20, [R156+0xa000] ;  /* 0x00a000009c14783b */ /* 0x000ee80000004200 */
[----:B------:R-:W5:Y:S04]  /*51e0*/  LDSM.16.MT88.4 R28, [R38+0xa000] ;  /* 0x00a00000261c783b */ /* 0x000f680000004200 */
[----:B------:R-:W5:Y:S04]  /*51f0*/  LDSM.16.MT88.4 R44, [R140+0xa800] ;  /* 0x00a800008c2c783b */ /* 0x000f680000004200 */
[----:B------:R-:W5:Y:S04]  /*5200*/  LDSM.16.MT88.4 R40, [R148+0xa800] ;  /* 0x00a800009428783b */ /* 0x000f680000004200 */
[----:B------:R-:W5:Y:S01]  /*5210*/  LDSM.16.MT88.4 R64, [R156+0xa800] ;  /* 0x00a800009c40783b */ /* 0x000f620000004200 */
[C---:B----4-:R-:W-:Y:S01]  /*5220*/  FMUL.FTZ R3, R0.reuse, R36 ;  /* 0x0000002400037220 */ /* 0x050fe20000410000 */
        /* <DEDUP_REMOVED lines=8> */
[----:B------:R-:W1:Y:S01]  /*52b0*/  MUFU.EX2 R83, R6 ;  /* 0x0000000600537308 */ /* 0x000e620000000800 */
[----:B----4-:R-:W-:-:S03]  /*52c0*/  FFMA.FTZ R2, R96, R0, -R3 ;  /* 0x0000000060027223 */ /* 0x010fc60000010803 */
[----:B------:R4:W-:Y:S01]  /*52d0*/  MUFU.EX2 R96, R4 ;  /* 0x0000000400607308 */ /* 0x0009e20000000800 */
[----:B-1----:R-:W-:-:S03]  /*52e0*/  F2FP.F16.F32.PACK_AB R9, R83, R88 ;  /* 0x000000585309723e */ /* 0x002fc600000000ff */
[----:B------:R1:W2:Y:S01]  /*52f0*/  MUFU.EX2 R24, R2 ;  /* 0x0000000200187308 */ /* 0x0002a20000000800 */
[-CC-:B----4-:R-:W-:Y:S01]  /*5300*/  FFMA.FTZ R4, R130, R0.reuse, -R5.reuse ;  /* 0x0000000082047223 */ /* 0x190fe20000010805 */
[----:B-1----:R-:W-:-:S03]  /*5310*/  FFMA.FTZ R2, R125, R0, -R5 ;  /* 0x000000007d027223 */ /* 0x002fc60000010805 */
[----:B------:R1:W-:Y:S01]  /*5320*/  MUFU.EX2 R82, R4 ;  /* 0x0000000400527308 */ /* 0x0003e20000000800 */
[----:B--2---:R-:W-:-:S03]  /*5330*/  F2FP.F16.F32.PACK_AB R11, R24, R96 ;  /* 0x00000060180b723e */ /* 0x004fc600000000ff */
[----:B------:R2:W4:Y:S01]  /*5340*/  MUFU.EX2 R7, R2 ;  /* 0x0000000200077308 */ /* 0x0005220000000800 */
[-CC-:B-1----:R-:W-:Y:S01]  /*5350*/  FFMA.FTZ R4, R104, R0.reuse, -R5.reuse ;  /* 0x0000000068047223 */ /* 0x182fe20000010805 */
[----:B------:R-:W-:Y:S01]  /*5360*/  MOV R104, R221 ;  /* 0x000000dd00687202 */ /* 0x000fe20000000f00 */
[----:B--2---:R-:W-:Y:S02]  /*5370*/  FFMA.FTZ R2, R122, R0, -R5 ;  /* 0x000000007a027223 */ /* 0x004fe40000010805 */
[----:B------:R1:W2:Y:S01]  /*5380*/  MUFU.EX2 R6, R4 ;  /* 0x0000000400067308 */ /* 0x0002a20000000800 */
[----:B----4-:R-:W-:Y:S01]  /*5390*/  F2FP.F16.F32.PACK_AB R8, R7, R82 ;  /* 0x000000520708723e */ /* 0x010fe200000000ff */
[----:B------:R-:W-:Y:S02]  /*53a0*/  FADD.FTZ R7, R82, R7 ;  /* 0x0000000752077221 */ /* 0x000fe40000010000 */
[----:B------:R-:W4:Y:S01]  /*53b0*/  MUFU.EX2 R122, R2 ;  /* 0x00000002007a7308 */ /* 0x000f220000000800 */
[----:B-1----:R-:W-:Y:S01]  /*53c0*/  FFMA.FTZ R4, R101, R0, -R3 ;  /* 0x0000000065047223 */ /* 0x002fe20000010803 */
[----:B--2---:R-:W-:-:S02]  /*53d0*/  MOV R101, R6 ;  /* 0x0000000600657202 */ /* 0x004fc40000000f00 */
[----:B----4-:R-:W-:Y:S01]  /*53e0*/  F2FP.F16.F32.PACK_AB R10, R122, R6 ;  /* 0x000000067a0a723e */ /* 0x010fe200000000ff */
[-C--:B------:R-:W-:Y:S01]  /*53f0*/  FFMA.FTZ R2, R103, R0.reuse, -R3 ;  /* 0x0000000067027223 */ /* 0x080fe20000010803 */
[----:B------:R-:W-:-:S04]  /*5400*/  FFMA.FTZ R6, R112, R0, -R5 ;  /* 0x0000000070067223 */ /* 0x000fc80000010805 */
[----:B------:R1:W-:Y:S01]  /*5410*/  MUFU.EX2 R100, R6 ;  /* 0x0000000600647308 */ /* 0x0003e20000000800 */
[C---:B------:R-:W-:Y:S03]  /*5420*/  HMMA.16816.F32 R56, R8.reuse, R18, RZ ;  /* 0x000000120838723c */ /* 0x040fe600000018ff */
[----:B------:R2:W4:Y:S05]  /*5430*/  MUFU.EX2 R18, R2 ;  /* 0x0000000200127308 */ /* 0x00052a0000000800 */
[----:B------:R-:W-:Y:S01]  /*5440*/  HMMA.16816.F32 R60, R8, R16, RZ ;  /* 0x00000010083c723c */ /* 0x000fe200000018ff */
[----:B------:R3:W-:Y:S01]  /*5450*/  MUFU.EX2 R16, R4 ;  /* 0x0000000400107308 */ /* 0x0007e20000000800 */
[----:B-1----:R-:W-:-:S06]  /*5460*/  FFMA.FTZ R6, R129, R0, -R5 ;  /* 0x0000000081067223 */ /* 0x002fcc0000010805 */
[----:B------:R-:W-:Y:S01]  /*5470*/  HMMA.16816.F32 R32, R8, R12, RZ ;  /* 0x0000000c0820723c */ /* 0x000fe200000018ff */
[----:B--2---:R-:W-:Y:S01]  /*5480*/  FFMA.FTZ R2, R94, R0, -R3 ;  /* 0x000000005e027223 */ /* 0x004fe20000010803 */
[----:B------:R-:W-:Y:S01]  /*5490*/  MOV R94, R24 ;  /* 0x00000018005e7202 */ /* 0x000fe20000000f00 */
[----:B------:R1:W-:Y:S01]  /*54a0*/  MUFU.EX2 R251, R6 ;  /* 0x0000000600fb7308 */ /* 0x0003e20000000800 */
[----:B----4-:R-:W-:-:S03]  /*54b0*/  MOV R112, R18 ;  /* 0x0000001200707202 */ /* 0x010fc60000000f00 */
[----:B------:R2:W-:Y:S01]  /*54c0*/  MUFU.EX2 R92, R2 ;  /* 0x00000002005c7308 */ /* 0x0005e20000000800 */
[-CC-:B---3--:R-:W-:Y:S01]  /*54d0*/  FFMA.FTZ R4, R151, R0.reuse, -R5.reuse ;  /* 0x0000000097047223 */ /* 0x188fe20000010805 */
[C---:B------:R-:W-:Y:S01]  /*54e0*/  HMMA.16816.F32 R24, R8.reuse, R14, RZ ;  /* 0x0000000e0818723c */ /* 0x040fe200000018ff */
[----:B------:R-:W3:Y:S02]  /*54f0*/  LDSM.16.MT88.4 R12, [R38+0xa800] ;  /* 0x00a80000260c783b */ /* 0x000ee40000004200 */
[----:B------:R4:W4:Y:S05]  /*5500*/  MUFU.EX2 R17, R4 ;  /* 0x0000000400117308 */ /* 0x00092a0000000800 */
[----:B------:R-:W-:Y:S01]  /*5510*/  HMMA.16816.F32 R52, R8, R22, RZ ;  /* 0x000000160834723c */ /* 0x000fe200000018ff */
[-CC-:B-1----:R-:W-:Y:S01]  /*5520*/  FFMA.FTZ R6, R128, R0.reuse, -R5.reuse ;  /* 0x0000000080067223 */ /* 0x182fe20000010805 */
[----:B--2---:R-:W-:-:S03]  /*5530*/  FFMA.FTZ R2, R142, R0, -R5 ;  /* 0x000000008e027223 */ /* 0x004fc60000010805 */
[----:B------:R1:W-:Y:S03]  /*5540*/  MUFU.EX2 R243, R6 ;  /* 0x0000000600f37308 */ /* 0x0003e60000000800 */
[----:B-----5:R-:W-:Y:S01]  /*5550*/  HMMA.16816.F32 R48, R8, R30, RZ ;  /* 0x0000001e0830723c */ /* 0x020fe200000018ff */
[----:B------:R2:W5:Y:S01]  /*5560*/  MUFU.EX2 R91, R2 ;  /* 0x00000002005b7308 */ /* 0x0005620000000800 */
[----:B----4-:R-:W-:Y:S01]  /*5570*/  FFMA.FTZ R4, R107, R0, -R5 ;  /* 0x000000006b047223 */ /* 0x010fe20000010805 */
[----:B------:R-:W-:-:S03]  /*5580*/  MOV R107, R17 ;  /* 0x00000011006b7202 */ /* 0x000fc60000000f00 */
[----:B------:R4:W5:Y:S01]  /*5590*/  MUFU.EX2 R95, R4 ;  /* 0x00000004005f7308 */ /* 0x0009620000000800 */
[-C--:B-1----:R-:W-:Y:S01]  /*55a0*/  FFMA.FTZ R6, R144, R0.reuse, -R5 ;  /* 0x0000000090067223 */ /* 0x082fe20000010805 */
[--C-:B--2---:R-:W-:Y:S01]  /*55b0*/  FFMA.FTZ R2, R99, R0, -R3.reuse ;  /* 0x0000000063027223 */ /* 0x104fe20000010803 */
[----:B------:R-:W-:Y:S02]  /*55c0*/  MOV R99, R16 ;  /* 0x0000001000637202 */ /* 0x000fe40000000f00 */
[----:B------:R1:W-:Y:S01]  /*55d0*/  MUFU.EX2 R234, R6 ;  /* 0x0000000600ea7308 */ /* 0x0003e20000000800 */
[C---:B------:R-:W-:Y:S01]  /*55e0*/  HMMA.16816.F32 R16, R8.reuse, R20, RZ ;  /* 0x000000140810723c */ /* 0x040fe200000018ff */
[----:B----4-:R-:W-:Y:S02]  /*55f0*/  FFMA.FTZ R4, R111, R0, -R3 ;  /* 0x000000006f047223 */ /* 0x010fe40000010803 */
[----:B------:R-:W2:Y:S04]  /*5600*/  MUFU.EX2 R93, R2 ;  /* 0x00000002005d7308 */ /* 0x000ea80000000800 */
[----:B------:R4:W-:Y:S01]  /*5610*/  MUFU.EX2 R125, R4 ;  /* 0x00000004007d7308 */ /* 0x0009e20000000800 */
[----:B------:R-:W-:Y:S01]  /*5620*/  HMMA.16816.F32 R20, R8, R28, RZ ;  /* 0x0000001c0814723c */ /* 0x000fe200000018ff */
[----:B-----5:R-:W-:Y:S01]  /*5630*/  F2FP.F16.F32.PACK_AB R8, R91, R107 ;  /* 0x0000006b5b08723e */ /* 0x020fe200000000ff */
[----:B------:R-:W-:Y:S01]  /*5640*/  LDSM.16.MT88.4 R28, [R148+0xb000] ;  /* 0x00b00000941c783b */ /* 0x000fe20000004200 */
[----:B------:R-:W-:-:S02]  /*5650*/  F2FP.F16.F32.PACK_AB R9, R99, R112 ;  /* 0x000000706309723e */ /* 0x000fc400000000ff */
[----:B------:R-:W-:Y:S01]  /*5660*/  F2FP.F16.F32.PACK_AB R10, R95, R100 ;  /* 0x000000645f0a723e */ /* 0x000fe200000000ff */
[----:B-1----:R-:W-:Y:S01]  /*5670*/  FFMA.FTZ R6, R143, R0, -R5 ;  /* 0x000000008f067223 */ /* 0x002fe20000010805 */
[----:B--2---:R-:W-:Y:S01]  /*5680*/  F2FP.F16.F32.PACK_AB R11, R93, R92 ;  /* 0x0000005c5d0b723e */ /* 0x004fe200000000ff */
[-C--:B------:R-:W-:Y:S01]  /*5690*/  FFMA.FTZ R2, R116, R0.reuse, -R3 ;  /* 0x0000000074027223 */ /* 0x080fe20000010803 */
[----:B----4-:R-:W-:-:S03]  /*56a0*/  FFMA.FTZ R4, R160, R0, -R5 ;  /* 0x00000000a0047223 */ /* 0x010fc60000010805 */
[----:B------:R1:W-:Y:S02]  /*56b0*/  MUFU.EX2 R89, R2 ;  /* 0x0000000200597308 */ /* 0x0003e40000000800 */
[C---:B------:R-:W-:Y:S02]  /*56c0*/  HMMA.16816.F32 R60, R8.reuse, R44, R60 ;  /* 0x0000002c083c723c */ /* 0x040fe4000000183c */
[----:B------:R2:W-:Y:S06]  /*56d0*/  MUFU.EX2 R250, R4 ;  /* 0x0000000400fa7308 */ /* 0x0005ec0000000800 */
[----:B------:R-:W-:Y:S01]  /*56e0*/  HMMA.16816.F32 R44, R8, R46, R56 ;  /* 0x0000002e082c723c */ /* 0x000fe20000001838 */
[----:B-1----:R-:W-:-:S07]  /*56f0*/  FFMA.FTZ R2, R98, R0, -R3 ;  /* 0x0000000062027223 */ /* 0x002fce0000010803 */
[----:B------:R-:W-:Y:S01]  /*5700*/  HMMA.16816.F32 R56, R8, R40, R32 ;  /* 0x000000280838723c */ /* 0x000fe20000001820 */
[----:B------:R-:W1:Y:S01]  /*5710*/  LDSM.16.MT88.4 R32, [R140+0xb000] ;  /* 0x00b000008c20783b */ /* 0x000e620000004200 */
[----:B------:R4:W-:Y:S01]  /*5720*/  MUFU.EX2 R90, R2 ;  /* 0x00000002005a7308 */ /* 0x0009e20000000800 */
[----:B--2---:R-:W-:-:S04]  /*5730*/  FFMA.FTZ R4, R117, R0, -R5 ;  /* 0x0000000075047223 */ /* 0x004fc80000010805 */
[----:B------:R2:W-:Y:S01]  /*5740*/  MUFU.EX2 R103, R4 ;  /* 0x0000000400677308 */ /* 0x0005e20000000800 */
[C---:B------:R-:W-:Y:S08]  /*5750*/  HMMA.16816.F32 R76, R8.reuse, R42, R24 ;  /* 0x0000002a084c723c */ /* 0x040ff00000001818 */
[----:B------:R-:W-:Y:S01]  /*5760*/  HMMA.16816.F32 R68, R8, R64, R16 ;  /* 0x000000400844723c */ /* 0x000fe20000001810 */
[-C--:B----4-:R-:W-:Y:S01]  /*5770*/  FFMA.FTZ R2, R154, R0.reuse, -R5 ;  /* 0x000000009a027223 */ /* 0x090fe20000010805 */
[----:B------:R-:W-:Y:S03]  /*5780*/  LDSM.16.MT88.4 R16, [R38+0xb000] ;  /* 0x00b000002610783b */ /* 0x000fe60000004200 */
[----:B------:R4:W5:Y:S01]  /*5790*/  MUFU.EX2 R252, R2 ;  /* 0x0000000200fc7308 */ /* 0x0009620000000800 */
[----:B--2---:R-:W-:-:S02]  /*57a0*/  FFMA.FTZ R4, R110, R0, -R3 ;  /* 0x000000006e047223 */ /* 0x004fc40000010803 */
[C---:B---3--:R-:W-:Y:S01]  /*57b0*/  HMMA.16816.F32 R24, R8.reuse, R12, R20 ;  /* 0x0000000c0818723c */ /* 0x048fe20000001814 */
[----:B------:R-:W2:Y:S01]  /*57c0*/  LDSM.16.MT88.4 R20, [R156+0xb000] ;  /* 0x00b000009c14783b */ /* 0x000ea20000004200 */
[----:B------:R3:W-:Y:S06]  /*57d0*/  MUFU.EX2 R247, R4 ;  /* 0x0000000400f77308 */ /* 0x0007ec0000000800 */
[----:B------:R-:W-:Y:S01]  /*57e0*/  HMMA.16816.F32 R12, R8, R14, R48 ;  /* 0x0000000e080c723c */ /* 0x000fe20000001830 */
[----:B----4-:R-:W-:-:S04]  /*57f0*/  FFMA.FTZ R2, R102, R0, -R3 ;  /* 0x0000000066027223 */ /* 0x010fc80000010803 */
[----:B------:R-:W4:Y:S03]  /*5800*/  MUFU.EX2 R249, R2 ;  /* 0x0000000200f97308 */ /* 0x000f260000000800 */
[----:B------:R-:W-:Y:S01]  /*5810*/  HMMA.16816.F32 R72, R8, R66, R52 ;  /* 0x000000420848723c */ /* 0x000fe20000001834 */
[----:B-----5:R-:W-:Y:S01]  /*5820*/  F2FP.F16.F32.PACK_AB R8, R252, R250 ;  /* 0x000000fafc08723e */ /* 0x020fe200000000ff */
[----:B---3--:R-:W-:Y:S01]  /*5830*/  FFMA.FTZ R4, R173, R0, -R5 ;  /* 0x00000000ad047223 */ /* 0x008fe20000010805 */
[----:B------:R-:W-:Y:S02]  /*5840*/  F2FP.F16.F32.PACK_AB R9, R125, R89 ;  /* 0x000000597d09723e */ /* 0x000fe400000000ff */
[----:B------:R-:W-:Y:S01]  /*5850*/  F2FP.F16.F32.PACK_AB R10, R103, R251 ;  /* 0x000000fb670a723e */ /* 0x000fe200000000ff */
[----:B------:R3:W-:Y:S01]  /*5860*/  MUFU.EX2 R240, R4 ;  /* 0x0000000400f07308 */ /* 0x0007e20000000800 */
[----:B----4-:R-:W-:Y:S01]  /*5870*/  F2FP.F16.F32.PACK_AB R11, R249, R90 ;  /* 0x0000005af90b723e */ /* 0x010fe200000000ff */
[----:B------:R-:W-:-:S04]  /*5880*/  FFMA.FTZ R2, R115, R0, -R3 ;  /* 0x0000000073027223 */ /* 0x000fc80000010803 */
[----:B------:R4:W-:Y:S02]  /*5890*/  MUFU.EX2 R246, R2 ;  /* 0x0000000200f67308 */ /* 0x0009e40000000800 */
[----:B-1----:R-:W-:Y:S01]  /*58a0*/  HMMA.16816.F32 R40, R8, R32, R60 ;  /* 0x000000200828723c */ /* 0x002fe2000000183c */
[----:B---3--:R-:W-:-:S04]  /*58b0*/  FFMA.FTZ R4, R124, R0, -R5 ;  /* 0x000000007c047223 */ /* 0x008fc80000010805 */
[----:B------:R1:W-:Y:S03]  /*58c0*/  MUFU.EX2 R242, R4 ;  /* 0x0000000400f27308 */ /* 0x0003e60000000800 */
[----:B------:R-:W-:Y:S01]  /*58d0*/  HMMA.16816.F32 R44, R8, R34, R44 ;  /* 0x00000022082c723c */ /* 0x000fe2000000182c */
[----:B------:R-:W3:Y:S01]  /*58e0*/  LDSM.16.MT88.4 R32, [R140+0xb800] ;  /* 0x00b800008c20783b */ /* 0x000ee20000004200 */
[----:B----4-:R-:W-:-:S06]  /*58f0*/  FFMA.FTZ R2, R97, R0, -R3 ;  /* 0x0000000061027223 */ /* 0x010fcc0000010803 */
[----:B------:R-:W-:Y:S01]  /*5900*/  HMMA.16816.F32 R52, R8, R28, R56 ;  /* 0x0000001c0834723c */ /* 0x000fe20000001838 */
[----:B------:R4:W-:Y:S01]  /*5910*/  MUFU.EX2 R244, R2 ;  /* 0x0000000200f47308 */ /* 0x0009e20000000800 */
[----:B------:R-:W5:Y:S01]  /*5920*/  LDSM.16.MT88.4 R56, [R148+0xb800] ;  /* 0x00b800009438783b */ /* 0x000f620000004200 */
[----:B-1----:R-:W-:-:S04]  /*5930*/  FFMA.FTZ R4, R121, R0, -R3 ;  /* 0x0000000079047223 */ /* 0x002fc80000010803 */
[----:B------:R1:W-:Y:S01]  /*5940*/  MUFU.EX2 R237, R4 ;  /* 0x0000000400ed7308 */ /* 0x0003e20000000800 */
[----:B--2---:R-:W-:Y:S01]  /*5950*/  HMMA.16816.F32 R64, R8, R20, R68 ;  /* 0x000000140840723c */ /* 0x004fe20000001844 */
[----:B------:R-:W2:Y:S01]  /*5960*/  LDSM.16.MT88.4 R68, [R156+0xb800] ;  /* 0x00b800009c44783b */ /* 0x000ea20000004200 */
[----:B----4-:R-:W-:-:S06]  /*5970*/  FFMA.FTZ R2, R161, R0, -R5 ;  /* 0x00000000a1027223 */ /* 0x010fcc0000010805 */
[----:B------:R-:W-:Y:S01]  /*5980*/  HMMA.16816.F32 R48, R8, R16, R24 ;  /* 0x000000100830723c */ /* 0x000fe20000001818 */
[----:B------:R-:W-:Y:S01]  /*5990*/  LDSM.16.MT88.4 R24, [R140+0xc000] ;  /* 0x00c000008c18783b */ /* 0x000fe20000004200 */
[----:B------:R4:W-:Y:S01]  /*59a0*/  MUFU.EX2 R161, R6 ;  /* 0x0000000600a17308 */ /* 0x0009e20000000800 */
[----:B-1----:R-:W-:-:S03]  /*59b0*/  FFMA.FTZ R4, R172, R0, -R5 ;  /* 0x00000000ac047223 */ /* 0x002fc60000010805 */
[----:B------:R1:W3:Y:S02]  /*59c0*/  MUFU.EX2 R241, R2 ;  /* 0x0000000200f17308 */ /* 0x0002e40000000800 */
[C---:B------:R-:W-:Y:S01]  /*59d0*/  HMMA.16816.F32 R12, R8.reuse, R18, R12 ;  /* 0x00000012080c723c */ /* 0x040fe2000000180c */
[----:B------:R-:W2:Y:S01]  /*59e0*/  LDSM.16.MT88.4 R16, [R38+0xb800] ;  /* 0x00b800002610783b */ /* 0x000ea20000004200 */
[----:B------:R5:W-:Y:S06]  /*59f0*/  MUFU.EX2 R228, R4 ;  /* 0x0000000400e47308 */ /* 0x000bec0000000800 */
[----:B------:R-:W-:Y:S01]  /*5a00*/  HMMA.16816.F32 R60, R8, R30, R76 ;  /* 0x0000001e083c723c */ /* 0x000fe2000000184c */
[-C--:B----4-:R-:W-:Y:S01]  /*5a10*/  FFMA.FTZ R6, R157, R0.reuse, -R5 ;  /* 0x000000009d067223 */ /* 0x090fe20000010805 */
[----:B-1----:R-:W-:-:S04]  /*5a20*/  FFMA.FTZ R2, R109, R0, -R3 ;  /* 0x000000006d027223 */ /* 0x002fc80000010803 */
[----:B------:R1:W4:Y:S02]  /*5a30*/  MUFU.EX2 R239, R2 ;  /* 0x0000000200ef7308 */ /* 0x0003240000000800 */
[----:B------:R-:W-:Y:S01]  /*5a40*/  HMMA.16816.F32 R72, R8, R22, R72 ;  /* 0x000000160848723c */ /* 0x000fe20000001848 */
[----:B---3--:R-:W-:Y:S01]  /*5a50*/  F2FP.F16.F32.PACK_AB R8, R241, R240 ;  /* 0x000000f0f108723e */ /* 0x008fe200000000ff */
[----:B-----5:R-:W-:Y:S01]  /*5a60*/  FFMA.FTZ R4, R131, R0, -R5 ;  /* 0x0000000083047223 */ /* 0x020fe20000010805 */
[----:B------:R-:W-:Y:S02]  /*5a70*/  F2FP.F16.F32.PACK_AB R9, R247, R246 ;  /* 0x000000f6f709723e */ /* 0x000fe400000000ff */
[----:B------:R-:W-:Y:S01]  /*5a80*/  F2FP.F16.F32.PACK_AB R10, R242, R243 ;  /* 0x000000f3f20a723e */ /* 0x000fe200000000ff */
[----:B------:R3:W-:Y:S01]  /*5a90*/  MUFU.EX2 R236, R4 ;  /* 0x0000000400ec7308 */ /* 0x0007e20000000800 */
[----:B-1----:R-:W-:Y:S01]  /*5aa0*/  FFMA.FTZ R2, R127, R0, -R3 ;  /* 0x000000007f027223 */ /* 0x002fe20000010803 */
[----:B----4-:R-:W-:-:S03]  /*5ab0*/  F2FP.F16.F32.PACK_AB R11, R239, R244 ;  /* 0x000000f4ef0b723e */ /* 0x010fc600000000ff */
[----:B------:R1:W-:Y:S01]  /*5ac0*/  MUFU.EX2 R235, R2 ;  /* 0x0000000200eb7308 */ /* 0x0003e20000000800 */
[----:B---3--:R-:W-:-:S03]  /*5ad0*/  FFMA.FTZ R4, R120, R0, -R3 ;  /* 0x0000000078047223 */ /* 0x008fc60000010803 */
[C---:B------:R-:W-:Y:S01]  /*5ae0*/  HMMA.16816.F32 R20, R8.reuse, R32, R40 ;  /* 0x000000200814723c */ /* 0x040fe20000001828 */
[----:B------:R3:W-:Y:S07]  /*5af0*/  MUFU.EX2 R225, R4 ;  /* 0x0000000400e17308 */ /* 0x0007ee0000000800 */
        /* <DEDUP_REMOVED lines=10> */
[----:B--2---:R-:W-:Y:S01]  /*5ba0*/  HMMA.16816.F32 R52, R8, R68, R64 ;  /* 0x000000440834723c */ /* 0x004fe20000001840 */
[----:B------:R-:W-:Y:S01]  /*5bb0*/  LDSM.16.MT88.4 R64, [R156+0xc800] ;  /* 0x00c800009c40783b */ /* 0x000fe20000004200 */
[----:B---3--:R-:W-:-:S06]  /*5bc0*/  FFMA.FTZ R4, R138, R0, -R5 ;  /* 0x000000008a047223 */ /* 0x008fcc0000010805 */
[----:B------:R-:W-:Y:S01]  /*5bd0*/  HMMA.16816.F32 R40, R8, R18, R12 ;  /* 0x000000120828723c */ /* 0x000fe2000000180c */
[----:B------:R-:W2:Y:S01]  /*5be0*/  LDSM.16.MT88.4 R12, [R38+0xc000] ;  /* 0x00c00000260c783b */ /* 0x000ea20000004200 */
[----:B-1----:R-:W-:-:S06]  /*5bf0*/  FFMA.FTZ R2, R108, R0, -R3 ;  /* 0x000000006c027223 */ /* 0x002fcc0000010803 */
[C---:B------:R-:W-:Y:S01]  /*5c00*/  HMMA.16816.F32 R68, R8.reuse, R70, R72 ;  /* 0x000000460844723c */ /* 0x040fe20000001848 */
[----:B------:R1:W3:Y:S07]  /*5c10*/  MUFU.EX2 R227, R2 ;  /* 0x0000000200e37308 */ /* 0x0002ee0000000800 */
[----:B------:R-:W-:Y:S01]  /*5c20*/  HMMA.16816.F32 R56, R8, R16, R48 ;  /* 0x000000100838723c */ /* 0x000fe20000001830 */
[----:B------:R-:W2:Y:S01]  /*5c30*/  LDSM.16.MT88.4 R48, [R156+0xc000] ;  /* 0x00c000009c30783b */ /* 0x000ea20000004200 */
[----:B-----5:R-:W-:-:S02]  /*5c40*/  F2FP.F16.F32.PACK_AB R8, R233, R228 ;  /* 0x000000e4e908723e */ /* 0x020fc400000000ff */
[----:B------:R-:W-:Y:S01]  /*5c50*/  F2FP.F16.F32.PACK_AB R9, R237, R235 ;  /* 0x000000ebed09723e */ /* 0x000fe200000000ff */
[----:B------:R-:W-:Y:S01]  /*5c60*/  LDSM.16.MT88.4 R16, [R148+0xc800] ;  /* 0x00c800009410783b */ /* 0x000fe20000004200 */
[----:B------:R-:W-:Y:S01]  /*5c70*/  F2FP.F16.F32.PACK_AB R10, R236, R234 ;  /* 0x000000eaec0a723e */ /* 0x000fe200000000ff */
[----:B-1----:R-:W-:Y:S01]  /*5c80*/  FFMA.FTZ R2, R126, R0, -R3 ;  /* 0x000000007e027223 */ /* 0x002fe20000010803 */
[----:B---3--:R-:W-:-:S03]  /*5c90*/  F2FP.F16.F32.PACK_AB R11, R227, R238 ;  /* 0x000000eee30b723e */ /* 0x008fc600000000ff */
[----:B------:R1:W-:Y:S04]  /*5ca0*/  MUFU.EX2 R221, R2 ;  /* 0x0000000200dd7308 */ /* 0x0003e80000000800 */
[C---:B------:R-:W-:Y:S01]  /*5cb0*/  HMMA.16816.F32 R60, R8.reuse, R24, R20 ;  /* 0x00000018083c723c */ /* 0x040fe20000001814 */
[----:B------:R-:W3:Y:S07]  /*5cc0*/  LDSM.16.MT88.4 R20, [R140+0xc800] ;  /* 0x00c800008c14783b */ /* 0x000eee0000004200 */
[----:B------:R-:W-:Y:S01]  /*5cd0*/  HMMA.16816.F32 R28, R8, R26, R28 ;  /* 0x0000001a081c723c */ /* 0x000fe2000000181c */
[----:B-1----:R-:W-:-:S04]  /*5ce0*/  FFMA.FTZ R2, R105, R0, -R3 ;  /* 0x0000000069027223 */ /* 0x002fc80000010803 */
[----:B------:R1:W-:Y:S03]  /*5cf0*/  MUFU.EX2 R180, R2 ;  /* 0x0000000200b47308 */ /* 0x0003e60000000800 */
[C---:B----4-:R-:W-:Y:S08]  /*5d00*/  HMMA.16816.F32 R24, R8.reuse, R44, R32 ;  /* 0x0000002c0818723c */ /* 0x050ff00000001820 */
[----:B--2---:R-:W-:Y:S01]  /*5d10*/  HMMA.16816.F32 R56, R8, R12, R56 ;  /* 0x0000000c0838723c */ /* 0x004fe20000001838 */
[----:B-1----:R-:W-:-:S02]  /*5d20*/  FFMA.FTZ R2, R174, R0, -R5 ;  /* 0x00000000ae027223 */ /* 0x002fc40000010805 */
[----:B------:R1:W-:Y:S05]  /*5d30*/  MUFU.EX2 R174, R4 ;  /* 0x0000000400ae7308 */ /* 0x0003ea0000000800 */
[C---:B------:R-:W-:Y:S01]  /*5d40*/  HMMA.16816.F32 R32, R8.reuse, R46, R76 ;  /* 0x0000002e0820723c */ /* 0x040fe2000000184c */
[----:B------:R2:W4:Y:S07]  /*5d50*/  MUFU.EX2 R173, R2 ;  /* 0x0000000200ad7308 */ /* 0x00052e0000000800 */
[----:B------:R-:W-:Y:S01]  /*5d60*/  HMMA.16816.F32 R52, R8, R48, R52 ;  /* 0x000000300834723c */ /* 0x000fe20000001834 */
[-CC-:B-1----:R-:W-:Y:S01]  /*5d70*/  FFMA.FTZ R4, R137, R0.reuse, -R3.reuse ;  /* 0x0000000089047223 */ /* 0x182fe20000010803 */
[----:B--2---:R-:W-:-:S06]  /*5d80*/  FFMA.FTZ R2, R119, R0, -R3 ;  /* 0x0000000077027223 */ /* 0x004fcc0000010803 */
[C---:B------:R-:W-:Y:S01]  /*5d90*/  HMMA.16816.F32 R68, R8.reuse, R50, R68 ;  /* 0x000000320844723c */ /* 0x040fe20000001844 */
[----:B------:R1:W-:Y:S04]  /*5da0*/  MUFU.EX2 R154, R4 ;  /* 0x00000004009a7308 */ /* 0x0003e80000000800 */
[----:B------:R-:W2:Y:S03]  /*5db0*/  MUFU.EX2 R168, R2 ;  /* 0x0000000200a87308 */ /* 0x000ea60000000800 */
[----:B------:R-:W-:Y:S01]  /*5dc0*/  HMMA.16816.F32 R12, R8, R14, R40 ;  /* 0x0000000e080c723c */ /* 0x000fe20000001828 */
[----:B------:R-:W5:Y:S01]  /*5dd0*/  LDSM.16.MT88.4 R40, [R38+0xc800] ;  /* 0x00c800002628783b */ /* 0x000f620000004200 */
[----:B----4-:R-:W-:-:S02]  /*5de0*/  F2FP.F16.F32.PACK_AB R8, R173, R172 ;  /* 0x000000acad08723e */ /* 0x010fc400000000ff */
[----:B------:R-:W-:Y:S02]  /*5df0*/  F2FP.F16.F32.PACK_AB R9, R225, R221 ;  /* 0x000000dde109723e */ /* 0x000fe400000000ff */
[----:B------:R-:W-:Y:S01]  /*5e00*/  F2FP.F16.F32.PACK_AB R10, R174, R161 ;  /* 0x000000a1ae0a723e */ /* 0x000fe200000000ff */
[----:B-1----:R-:W-:Y:S01]  /*5e10*/  FFMA.FTZ R4, R179, R0, -R5 ;  /* 0x00000000b3047223 */ /* 0x002fe20000010805 */
[----:B------:R-:W-:Y:S02]  /*5e20*/  MOV R179, R104 ;  /* 0x0000006800b37202 */ /* 0x000fe40000000f00 */
[----:B--2---:R-:W-:Y:S01]  /*5e30*/  F2FP.F16.F32.PACK_AB R11, R168, R180 ;  /* 0x000000b4a80b723e */ /* 0x004fe200000000ff */
[-C--:B------:R-:W-:Y:S01]  /*5e40*/  FFMA.FTZ R2, R141, R0.reuse, -R3 ;  /* 0x000000008d027223 */ /* 0x080fe20000010803 */
[----:B------:R1:W-:Y:S04]  /*5e50*/  MUFU.EX2 R137, R4 ;  /* 0x0000000400897308 */ /* 0x0003e80000000800 */
[----:B------:R2:W-:Y:S01]  /*5e60*/  MUFU.EX2 R151, R2 ;  /* 0x0000000200977308 */ /* 0x0005e20000000800 */
[C---:B---3--:R-:W-:Y:S08]  /*5e70*/  HMMA.16816.F32 R48, R8.reuse, R20, R60 ;  /* 0x000000140830723c */ /* 0x048ff0000000183c */
[----:B------:R-:W-:Y:S01]  /*5e80*/  HMMA.16816.F32 R44, R8, R22, R28 ;  /* 0x00000016082c723c */ /* 0x000fe2000000181c */
[----:B------:R-:W3:Y:S01]  /*5e90*/  LDSM.16.MT88.4 R20, [R140+0xd000] ;  /* 0x00d000008c14783b */ /* 0x000ee20000004200 */
[----:B-1----:R-:W-:-:S02]  /*5ea0*/  FFMA.FTZ R4, R145, R0, -R5 ;  /* 0x0000000091047223 */ /* 0x002fc40000010805 */
[----:B------:R1:W-:Y:S01]  /*5eb0*/  MUFU.EX2 R145, R6 ;  /* 0x0000000600917308 */ /* 0x0003e20000000800 */
[----:B--2---:R-:W-:-:S03]  /*5ec0*/  FFMA.FTZ R2, R114, R0, -R3 ;  /* 0x0000000072027223 */ /* 0x004fc60000010803 */
[C---:B------:R-:W-:Y:S01]  /*5ed0*/  HMMA.16816.F32 R28, R8.reuse, R16, R24 ;  /* 0x00000010081c723c */ /* 0x040fe20000001818 */
[----:B------:R2:W-:Y:S01]  /*5ee0*/  MUFU.EX2 R160, R2 ;  /* 0x0000000200a07308 */ /* 0x0005e20000000800 */
[----:B------:R-:W4:Y:S03]  /*5ef0*/  LDSM.16.MT88.4 R24, [R148+0xd000] ;  /* 0x00d000009418783b */ /* 0x000f260000004200 */
[----:B------:R5:W-:Y:S03]  /*5f00*/  MUFU.EX2 R157, R4 ;  /* 0x00000004009d7308 */ /* 0x000be60000000800 */
[----:B------:R-:W-:Y:S01]  /*5f10*/  HMMA.16816.F32 R60, R8, R64, R52 ;  /* 0x00000040083c723c */ /* 0x000fe20000001834 */
[----:B------:R-:W4:Y:S01]  /*5f20*/  LDSM.16.MT88.4 R52, [R156+0xd000] ;  /* 0x00d000009c34783b */ /* 0x000f220000004200 */
[----:B-1----:R-:W-:Y:S01]  /*5f30*/  FFMA.FTZ R6, R155, R0, -R5 ;  /* 0x000000009b067223 */ /* 0x002fe20000010805 */
[----:B------:R-:W-:-:S03]  /*5f40*/  MOV R155, R93 ;  /* 0x0000005d009b7202 */ /* 0x000fc60000000f00 */
[----:B------:R1:W-:Y:S01]  /*5f50*/  MUFU.EX2 R128, R6 ;  /* 0x0000000600807308 */ /* 0x0003e20000000800 */
[-C--:B--2---:R-:W-:Y:S01]  /*5f60*/  FFMA.FTZ R2, R176, R0.reuse, -R5 ;  /* 0x00000000b0027223 */ /* 0x084fe20000010805 */
[----:B------:R-:W-:Y:S01]  /*5f70*/  HMMA.16816.F32 R72, R8, R18, R32 ;  /* 0x000000120848723c */ /* 0x000fe20000001820 */
[----:B------:R-:W2:Y:S01]  /*5f80*/  LDSM.16.MT88.4 R16, [R38+0xd000] ;  /* 0x00d000002610783b */ /* 0x000ea20000004200 */
[----:B------:R-:W-:Y:S01]  /*5f90*/  MOV R176, R103 ;  /* 0x0000006700b07202 */ /* 0x000fe20000000f00 */
[----:B------:R3:W3:Y:S01]  /*5fa0*/  MUFU.EX2 R144, R2 ;  /* 0x0000000200907308 */ /* 0x0006e20000000800 */
[----:B-----5:R-:W-:Y:S01]  /*5fb0*/  FFMA.FTZ R4, R136, R0, -R3 ;  /* 0x0000000088047223 */ /* 0x020fe20000010803 */
[----:B------:R-:W-:-:S03]  /*5fc0*/  MOV R136, R125 ;  /* 0x0000007d00887202 */ /* 0x000fc60000000f00 */
[----:B------:R-:W-:Y:S01]  /*5fd0*/  HMMA.16816.F32 R64, R8, R66, R68 ;  /* 0x000000420840723c */ /* 0x000fe20000001844 */
[----:B------:R5:W-:Y:S01]  /*5fe0*/  MUFU.EX2 R142, R4 ;  /* 0x00000004008e7308 */ /* 0x000be20000000800 */
[----:B-1----:R-:W-:Y:S01]  /*5ff0*/  FFMA.FTZ R6, R170, R0, -R5 ;  /* 0x00000000aa067223 */ /* 0x002fe20000010805 */
[----:B------:R-:W-:-:S05]  /*6000*/  MOV R170, R122 ;  /* 0x0000007a00aa7202 */ /* 0x000fca0000000f00 */
[C---:B------:R-:W-:Y:S01]  /*6010*/  HMMA.16816.F32 R56, R8.reuse, R40, R56 ;  /* 0x000000280838723c */ /* 0x040fe20000001838 */
[-C--:B---3--:R-:W-:Y:S01]  /*6020*/  FFMA.FTZ R2, R118, R0.reuse, -R3 ;  /* 0x0000000076027223 */ /* 0x088fe20000010803 */
[----:B------:R1:W-:Y:S04]  /*6030*/  MUFU.EX2 R121, R6 ;  /* 0x0000000600797308 */ /* 0x0003e80000000800 */
[----:B------:R-:W3:Y:S01]  /*6040*/  MUFU.EX2 R138, R2 ;  /* 0x00000002008a7308 */ /* 0x000ee20000000800 */
[----:B-----5:R-:W-:Y:S01]  /*6050*/  FFMA.FTZ R4, R188, R0, -R5 ;  /* 0x00000000bc047223 */ /* 0x020fe20000010805 */
[----:B------:R-:W-:Y:S01]  /*6060*/  HMMA.16816.F32 R12, R8, R42, R12 ;  /* 0x0000002a080c723c */ /* 0x000fe2000000180c */
[----:B------:R-:W-:Y:S02]  /*6070*/  F2FP.F16.F32.PACK_AB R8, R144, R137 ;  /* 0x000000899008723e */ /* 0x000fe400000000ff */
[----:B------:R-:W-:Y:S01]  /*6080*/  F2FP.F16.F32.PACK_AB R9, R154, R151 ;  /* 0x000000979a09723e */ /* 0x000fe200000000ff */
[----:B------:R5:W-:Y:S01]  /*6090*/  MUFU.EX2 R129, R4 ;  /* 0x0000000400817308 */ /* 0x000be20000000800 */
[----:B------:R-:W-:-:S02]  /*60a0*/  F2FP.F16.F32.PACK_AB R10, R157, R145 ;  /* 0x000000919d0a723e */ /* 0x000fc400000000ff */
[----:B------:R-:W-:Y:S01]  /*60b0*/  MOV R188, R89 ;  /* 0x0000005900bc7202 */ /* 0x000fe20000000f00 */
[----:B-1----:R-:W-:Y:S01]  /*60c0*/  FFMA.FTZ R6, R169, R0, -R5 ;  /* 0x00000000a9067223 */ /* 0x002fe20000010805 */
[----:B---3--:R-:W-:Y:S01]  /*60d0*/  F2FP.F16.F32.PACK_AB R11, R138, R160 ;  /* 0x000000a08a0b723e */ /* 0x008fe200000000ff */
        /* <DEDUP_REMOVED lines=9> */
[----:B------:R-:W2:Y:S01]  /*6170*/  LDSM.16.MT88.4 R20, [R148+0xd800] ;  /* 0x00d800009414783b */ /* 0x000ea20000004200 */
[-C--:B-1----:R-:W-:Y:S01]  /*6180*/  FFMA.FTZ R6, R177, R0.reuse, -R5 ;  /* 0x00000000b1067223 */ /* 0x082fe20000010805 */
[----:B---3--:R-:W-:-:S05]  /*6190*/  FFMA.FTZ R2, R113, R0, -R3 ;  /* 0x0000000071027223 */ /* 0x008fca0000010803 */
[----:B----4-:R-:W-:Y:S01]  /*61a0*/  HMMA.16816.F32 R32, R8, R24, R28 ;  /* 0x000000180820723c */ /* 0x010fe2000000181c */
[----:B------:R1:W-:Y:S01]  /*61b0*/  MUFU.EX2 R141, R2 ;  /* 0x00000002008d7308 */ /* 0x0003e20000000800 */
[----:B------:R-:W3:Y:S01]  /*61c0*/  LDSM.16.MT88.4 R28, [R140+0xd800] ;  /* 0x00d800008c1c783b */ /* 0x000ee20000004200 */
[----:B-----5:R-:W-:Y:S01]  /*61d0*/  FFMA.FTZ R4, R149, R0, -R3 ;  /* 0x0000000095047223 */ /* 0x020fe20000010803 */
[----:B------:R-:W-:-:S04]  /*61e0*/  MOV R149, R99 ;  /* 0x0000006300957202 */ /* 0x000fc80000000f00 */
[----:B------:R-:W-:Y:S01]  /*61f0*/  HMMA.16816.F32 R24, R8, R26, R72 ;  /* 0x0000001a0818723c */ /* 0x000fe20000001848 */
[----:B-1----:R-:W-:-:S07]  /*6200*/  FFMA.FTZ R2, R182, R0, -R5 ;  /* 0x00000000b6027223 */ /* 0x002fce0000010805 */
[C---:B------:R-:W-:Y:S01]  /*6210*/  HMMA.16816.F32 R40, R8.reuse, R52, R60 ;  /* 0x000000340828723c */ /* 0x040fe2000000183c */
[----:B------:R-:W1:Y:S01]  /*6220*/  LDSM.16.MT88.4 R60, [R156+0xd800] ;  /* 0x00d800009c3c783b */ /* 0x000e620000004200 */
[----:B------:R-:W-:Y:S01]  /*6230*/  MOV R182, R95 ;  /* 0x0000005f00b67202 */ /* 0x000fe20000000f00 */
[----:B------:R4:W5:Y:S05]  /*6240*/  MUFU.EX2 R131, R2 ;  /* 0x0000000200837308 */ /* 0x00096a0000000800 */
[C---:B------:R-:W-:Y:S08]  /*6250*/  HMMA.16816.F32 R64, R8.reuse, R54, R64 ;  /* 0x000000360840723c */ /* 0x040ff00000001840 */
[----:B--2---:R-:W-:Y:S01]  /*6260*/  HMMA.16816.F32 R52, R8, R16, R56 ;  /* 0x000000100834723c */ /* 0x004fe20000001838 */
[----:B----4-:R-:W-:Y:S01]  /*6270*/  FFMA.FTZ R2, R133, R0, -R3 ;  /* 0x0000000085027223 */ /* 0x010fe20000010803 */
[----:B------:R-:W-:-:S03]  /*6280*/  MOV R133, R92 ;  /* 0x0000005c00857202 */ /* 0x000fc60000000f00 */
[----:B------:R-:W2:Y:S03]  /*6290*/  MUFU.EX2 R127, R2 ;  /* 0x00000002007f7308 */ /* 0x000ea60000000800 */
[----:B------:R-:W-:Y:S01]  /*62a0*/  HMMA.16816.F32 R12, R8, R18, R12 ;  /* 0x00000012080c723c */ /* 0x000fe2000000180c */
[----:B------:R-:W4:Y:S01]  /*62b0*/  LDSM.16.MT88.4 R16, [R38+0xd800] ;  /* 0x00d800002610783b */ /* 0x000f220000004200 */
[----:B-----5:R-:W-:Y:S02]  /*62c0*/  F2FP.F16.F32.PACK_AB R8, R131, R129 ;  /* 0x000000818308723e */ /* 0x020fe400000000ff */
[----:B------:R-:W-:Y:S02]  /*62d0*/  F2FP.F16.F32.PACK_AB R9, R142, R143 ;  /* 0x0000008f8e09723e */ /* 0x000fe400000000ff */
[----:B------:R-:W-:Y:S02]  /*62e0*/  F2FP.F16.F32.PACK_AB R10, R130, R128 ;  /* 0x00000080820a723e */ /* 0x000fe400000000ff */
[----:B--2---:R-:W-:Y:S01]  /*62f0*/  F2FP.F16.F32.PACK_AB R11, R127, R141 ;  /* 0x0000008d7f0b723e */ /* 0x004fe200000000ff */
[----:B------:R-:W-:Y:S01]  /*6300*/  FFMA.FTZ R2, R153, R0, -R3 ;  /* 0x0000000099027223 */ /* 0x000fe20000010803 */
[----:B------:R-:W-:-:S03]  /*6310*/  MOV R153, R91 ;  /* 0x0000005b00997202 */ /* 0x000fc60000000f00 */
[----:B------:R2:W-:Y:S02]  /*6320*/  MUFU.EX2 R124, R2 ;  /* 0x00000002007c7308 */ /* 0x0005e40000000800 */
[C---:B------:R-:W-:Y:S08]  /*6330*/  HMMA.16816.F32 R32, R8.reuse, R20, R32 ;  /* 0x000000140820723c */ /* 0x040ff00000001820 */
[----:B------:R-:W-:Y:S01]  /*6340*/  HMMA.16816.F32 R72, R8, R22, R24 ;  /* 0x000000160848723c */ /* 0x000fe20000001818 */
[----:B------:R-:W5:Y:S01]  /*6350*/  LDSM.16.MT88.4 R20, [R140+0xe000] ;  /* 0x00e000008c14783b */ /* 0x000f620000004200 */
[----:B--2---:R-:W-:-:S03]  /*6360*/  FFMA.FTZ R2, R123, R0, -R3 ;  /* 0x000000007b027223 */ /* 0x004fc60000010803 */
[----:B------:R-:W2:Y:S01]  /*6370*/  LDSM.16.MT88.4 R24, [R148+0xe000] ;  /* 0x00e000009418783b */ /* 0x000ea20000004200 */
[----:B------:R1:W-:Y:S02]  /*6380*/  MUFU.EX2 R123, R4 ;  /* 0x00000004007b7308 */ /* 0x0003e40000000800 */
[C---:B---3--:R-:W-:Y:S02]  /*6390*/  HMMA.16816.F32 R48, R8.reuse, R28, R48 ;  /* 0x0000001c0830723c */ /* 0x048fe40000001830 */
[----:B------:R3:W-:Y:S06]  /*63a0*/  MUFU.EX2 R126, R2 ;  /* 0x00000002007e7308 */ /* 0x0007ec0000000800 */
[----:B------:R-:W-:Y:S01]  /*63b0*/  HMMA.16816.F32 R28, R8, R30, R44 ;  /* 0x0000001e081c723c */ /* 0x000fe2000000182c */
[----:B------:R-:W2:Y:S01]  /*63c0*/  LDSM.16.MT88.4 R44, [R156+0xe000] ;  /* 0x00e000009c2c783b */ /* 0x000ea20000004200 */
[----:B-1----:R-:W-:Y:S01]  /*63d0*/  FFMA.FTZ R4, R187, R0, -R5 ;  /* 0x00000000bb047223 */ /* 0x002fe20000010805 */
[----:B------:R-:W-:-:S02]  /*63e0*/  MOV R187, R107 ;  /* 0x0000006b00bb7202 */ /* 0x000fc40000000f00 */
[----:B------:R1:W-:Y:S01]  /*63f0*/  MUFU.EX2 R107, R6 ;  /* 0x00000006006b7308 */ /* 0x0003e20000000800 */
[--C-:B---3--:R-:W-:Y:S02]  /*6400*/  FFMA.FTZ R2, R186, R0, -R5.reuse ;  /* 0x00000000ba027223 */ /* 0x108fe40000010805 */
[C---:B------:R-:W-:Y:S01]  /*6410*/  HMMA.16816.F32 R40, R8.reuse, R60, R40 ;  /* 0x0000003c0828723c */ /* 0x040fe20000001828 */
[----:B------:R-:W-:Y:S01]  /*6420*/  MOV R186, R112 ;  /* 0x0000007000ba7202 */ /* 0x000fe20000000f00 */
[----:B------:R3:W-:Y:S04]  /*6430*/  MUFU.EX2 R120, R4 ;  /* 0x0000000400787308 */ /* 0x0007e80000000800 */
[----:B------:R5:W5:Y:S02]  /*6440*/  MUFU.EX2 R122, R2 ;  /* 0x00000002007a7308 */ /* 0x000b640000000800 */
[----:B------:R-:W-:Y:S01]  /*6450*/  HMMA.16816.F32 R68, R8, R62, R64 ;  /* 0x0000003e0844723c */ /* 0x000fe20000001840 */
[----:B------:R-:W-:Y:S01]  /*6460*/  LDSM.16.MT88.4 R64, [R156+0xe800] ;  /* 0x00e800009c40783b */ /* 0x000fe20000004200 */
[-CC-:B-1----:R-:W-:Y:S01]  /*6470*/  FFMA.FTZ R6, R183, R0.reuse, -R5.reuse ;  /* 0x00000000b7067223 */ /* 0x182fe20000010805 */
[----:B---3--:R-:W-:-:S05]  /*6480*/  FFMA.FTZ R4, R158, R0, -R5 ;  /* 0x000000009e047223 */ /* 0x008fca0000010805 */
[----:B----4-:R-:W-:Y:S01]  /*6490*/  HMMA.16816.F32 R60, R8, R16, R52 ;  /* 0x00000010083c723c */ /* 0x010fe20000001834 */
[----:B------:R-:W-:Y:S01]  /*64a0*/  MOV R158, R94 ;  /* 0x0000005e009e7202 */ /* 0x000fe20000000f00 */
[----:B-----5:R-:W-:Y:S01]  /*64b0*/  FFMA.FTZ R2, R132, R0, -R3 ;  /* 0x0000000084027223 */ /* 0x020fe20000010803 */
[----:B------:R-:W1:Y:S01]  /*64c0*/  MUFU.EX2 R125, R4 ;  /* 0x00000004007d7308 */ /* 0x000e620000000800 */
[----:B------:R-:W-:-:S03]  /*64d0*/  MOV R132, R101 ;  /* 0x0000006500847202 */ /* 0x000fc60000000f00 */
[----:B------:R-:W3:Y:S01]  /*64e0*/  MUFU.EX2 R119, R2 ;  /* 0x0000000200777308 */ /* 0x000ee20000000800 */
[----:B------:R-:W-:Y:S01]  /*64f0*/  HMMA.16816.F32 R12, R8, R18, R12 ;  /* 0x00000012080c723c */ /* 0x000fe2000000180c */
[----:B------:R-:W-:Y:S01]  /*6500*/  F2FP.F16.F32.PACK_AB R8, R122, R120 ;  /* 0x000000787a08723e */ /* 0x000fe200000000ff */
[----:B------:R-:W4:Y:S01]  /*6510*/  LDSM.16.MT88.4 R16, [R38+0xe000] ;  /* 0x00e000002610783b */ /* 0x000f220000004200 */
[----:B------:R-:W-:Y:S01]  /*6520*/  F2FP.F16.F32.PACK_AB R9, R123, R124 ;  /* 0x0000007c7b09723e */ /* 0x000fe200000000ff */
[----:B------:R-:W-:Y:S01]  /*6530*/  FADD.FTZ R7, R132, R7 ;  /* 0x0000000784077221 */ /* 0x000fe20000010000 */
[----:B-1----:R-:W-:Y:S01]  /*6540*/  F2FP.F16.F32.PACK_AB R10, R125, R121 ;  /* 0x000000797d0a723e */ /* 0x002fe200000000ff */
[--C-:B------:R-:W-:Y:S01]  /*6550*/  FFMA.FTZ R4, R147, R0, -R3.reuse ;  /* 0x0000000093047223 */ /* 0x100fe20000010803 */
[----:B------:R-:W-:Y:S02]  /*6560*/  MOV R147, R88 ;  /* 0x0000005800937202 */ /* 0x000fe40000000f00 */
[----:B---3--:R-:W-:Y:S01]  /*6570*/  F2FP.F16.F32.PACK_AB R11, R119, R126 ;  /* 0x0000007e770b723e */ /* 0x008fe200000000ff */
[----:B------:R-:W-:Y:S01]  /*6580*/  FFMA.FTZ R2, R152, R0, -R3 ;  /* 0x0000000098027223 */ /* 0x000fe20000010803 */
[----:B------:R1:W-:Y:S01]  /*6590*/  MUFU.EX2 R117, R4 ;  /* 0x0000000400757308 */ /* 0x0003e20000000800 */
[----:B------:R-:W-:-:S03]  /*65a0*/  MOV R152, R96 ;  /* 0x0000006000987202 */ /* 0x000fc60000000f00 */
[----:B------:R3:W-:Y:S01]  /*65b0*/  MUFU.EX2 R116, R2 ;  /* 0x0000000200747308 */ /* 0x0007e20000000800 */
[C---:B------:R-:W-:Y:S03]  /*65c0*/  HMMA.16816.F32 R56, R8.reuse, R20, R48 ;  /* 0x000000140838723c */ /* 0x040fe60000001830 */
[----:B------:R5:W-:Y:S05]  /*65d0*/  MUFU.EX2 R96, R6 ;  /* 0x0000000600607308 */ /* 0x000bea0000000800 */
[----:B--2---:R-:W-:Y:S01]  /*65e0*/  HMMA.16816.F32 R48, R8, R24, R32 ;  /* 0x000000180830723c */ /* 0x004fe20000001820 */
[----:B------:R-:W2:Y:S01]  /*65f0*/  LDSM.16.MT88.4 R32, [R148+0xe800] ;  /* 0x00e800009420783b */ /* 0x000ea20000004200 */
[-C--:B-1----:R-:W-:Y:S01]  /*6600*/  FFMA.FTZ R4, R195, R0.reuse, -R5 ;  /* 0x00000000c3047223 */ /* 0x082fe20000010805 */
[----:B------:R-:W-:Y:S01]  /*6610*/  MOV R195, R83 ;  /* 0x0000005300c37202 */ /* 0x000fe20000000f00 */
[----:B---3--:R-:W-:-:S02]  /*6620*/  FFMA.FTZ R2, R84, R0, -R3 ;  /* 0x0000000054027223 */ /* 0x008fc40000010803 */
[----:B------:R1:W-:Y:S02]  /*6630*/  MUFU.EX2 R112, R4 ;  /* 0x0000000400707308 */ /* 0x0003e40000000800 */
[----:B------:R-:W-:Y:S01]  /*6640*/  HMMA.16816.F32 R52, R8, R22, R28 ;  /* 0x000000160834723c */ /* 0x000fe2000000181c */
[----:B------:R-:W3:Y:S01]  /*6650*/  LDSM.16.MT88.4 R28, [R140+0xe800] ;  /* 0x00e800008c1c783b */ /* 0x000ee20000004200 */
[----:B------:R4:W-:Y:S01]  /*6660*/  MUFU.EX2 R115, R2 ;  /* 0x0000000200737308 */ /* 0x0009e20000000800 */
[----:B-----5:R-:W-:-:S04]  /*6670*/  FFMA.FTZ R6, R196, R0, -R5 ;  /* 0x00000000c4067223 */ /* 0x020fc80000010805 */
[----:B------:R5:W-:Y:S01]  /*6680*/  MUFU.EX2 R90, R6 ;  /* 0x00000006005a7308 */ /* 0x000be20000000800 */
[----:B------:R-:W-:Y:S01]  /*6690*/  HMMA.16816.F32 R24, R8, R26, R72 ;  /* 0x0000001a0818723c */ /* 0x000fe20000001848 */
[-CC-:B-1----:R-:W-:Y:S01]  /*66a0*/  FFMA.FTZ R4, R164, R0.reuse, -R5.reuse ;  /* 0x00000000a4047223 */ /* 0x182fe20000010805 */
[----:B----4-:R-:W-:-:S03]  /*66b0*/  FFMA.FTZ R2, R189, R0, -R5 ;  /* 0x00000000bd027223 */ /* 0x010fc60000010805 */
[----:B------:R1:W-:Y:S03]  /*66c0*/  MUFU.EX2 R118, R4 ;  /* 0x0000000400767308 */ /* 0x0003e60000000800 */
[----:B------:R-:W-:Y:S01]  /*66d0*/  HMMA.16816.F32 R40, R8, R44, R40 ;  /* 0x0000002c0828723c */ /* 0x000fe20000001828 */
[----:B------:R4:W2:Y:S01]  /*66e0*/  MUFU.EX2 R113, R2 ;  /* 0x0000000200717308 */ /* 0x0008a20000000800 */
[----:B-----5:R-:W-:-:S06]  /*66f0*/  FFMA.FTZ R6, R197, R0, -R5 ;  /* 0x00000000c5067223 */ /* 0x020fcc0000010805 */
[----:B------:R-:W-:Y:S01]  /*6700*/  HMMA.16816.F32 R68, R8, R46, R68 ;  /* 0x0000002e0844723c */ /* 0x000fe20000001844 */
[----:B------:R-:W-:Y:S01]  /*6710*/  MUFU.EX2 R82, R6 ;  /* 0x0000000600527308 */ /* 0x000fe20000000800 */
[----:B-1----:R-:W-:-:S06]  /*6720*/  FFMA.FTZ R4, R163, R0, -R3 ;  /* 0x00000000a3047223 */ /* 0x002fcc0000010803 */
[C---:B------:R-:W-:Y:S01]  /*6730*/  HMMA.16816.F32 R44, R8.reuse, R16, R60 ;  /* 0x00000010082c723c */ /* 0x040fe2000000183c */
[----:B----4-:R-:W-:Y:S01]  /*6740*/  FFMA.FTZ R2, R146, R0, -R3 ;  /* 0x0000000092027223 */ /* 0x010fe20000010803 */
[----:B------:R1:W-:Y:S04]  /*6750*/  MUFU.EX2 R108, R4 ;  /* 0x00000004006c7308 */ /* 0x0003e80000000800 */
[----:B------:R4:W5:Y:S02]  /*6760*/  MUFU.EX2 R111, R2 ;  /* 0x00000002006f7308 */ /* 0x0009640000000800 */
[----:B------:R-:W-:Y:S01]  /*6770*/  HMMA.16816.F32 R12, R8, R18, R12 ;  /* 0x00000012080c723c */ /* 0x000fe2000000180c */
[----:B------:R-:W3:Y:S01]  /*6780*/  LDSM.16.MT88.4 R16, [R38+0xe800] ;  /* 0x00e800002610783b */ /* 0x000ee20000004200 */
[----:B--2---:R-:W-:-:S02]  /*6790*/  F2FP.F16.F32.PACK_AB R8, R113, R112 ;  /* 0x000000707108723e */ /* 0x004fc400000000ff */
[----:B------:R-:W-:Y:S02]  /*67a0*/  F2FP.F16.F32.PACK_AB R9, R117, R116 ;  /* 0x000000747509723e */ /* 0x000fe400000000ff */
[----:B------:R-:W-:Y:S01]  /*67b0*/  F2FP.F16.F32.PACK_AB R10, R118, R114 ;  /* 0x00000072760a723e */ /* 0x000fe200000000ff */
[-C--:B-1----:R-:W-:Y:S01]  /*67c0*/  FFMA.FTZ R4, R194, R0.reuse, -R5 ;  /* 0x00000000c2047223 */ /* 0x082fe20000010805 */
[-C--:B----4-:R-:W-:Y:S01]  /*67d0*/  FFMA.FTZ R2, R167, R0.reuse, -R3 ;  /* 0x00000000a7027223 */ /* 0x090fe20000010803 */
[----:B-----5:R-:W-:Y:S02]  /*67e0*/  F2FP.F16.F32.PACK_AB R11, R111, R115 ;  /* 0x000000736f0b723e */ /* 0x020fe400000000ff */
[----:B------:R1:W-:Y:S04]  /*67f0*/  MUFU.EX2 R103, R4 ;  /* 0x0000000400677308 */ /* 0x0003e80000000800 */
[----:B------:R2:W-:Y:S01]  /*6800*/  MUFU.EX2 R105, R2 ;  /* 0x0000000200697308 */ /* 0x0005e20000000800 */
[----:B------:R-:W-:Y:S01]  /*6810*/  HMMA.16816.F32 R76, R8, R34, R24 ;  /* 0x00000022084c723c */ /* 0x000fe20000001818 */
[----:B------:R-:W4:Y:S01]  /*6820*/  LDSM.16.MT88.4 R24, [R140+0xf000] ;  /* 0x00f000008c18783b */ /* 0x000f220000004200 */
[----:B-1----:R-:W-:-:S06]  /*6830*/  FFMA.FTZ R4, R171, R0, -R5 ;  /* 0x00000000ab047223 */ /* 0x002fcc0000010805 */
[C---:B---3--:R-:W-:Y:S01]  /*6840*/  HMMA.16816.F32 R20, R8.reuse, R28, R56 ;  /* 0x0000001c0814723c */ /* 0x048fe20000001838 */
[-CC-:B--2---:R-:W-:Y:S01]  /*6850*/  FFMA.FTZ R2, R86, R0.reuse, -R3.reuse ;  /* 0x0000000056027223 */ /* 0x184fe20000010803 */
[----:B------:R1:W-:Y:S04]  /*6860*/  MUFU.EX2 R109, R4 ;  /* 0x00000004006d7308 */ /* 0x0003e80000000800 */
[----:B------:R2:W-:Y:S02]  /*6870*/  MUFU.EX2 R110, R2 ;  /* 0x00000002006e7308 */ /* 0x0005e40000000800 */
[C---:B------:R-:W-:Y:S01]  /*6880*/  HMMA.16816.F32 R56, R8.reuse, R30, R52 ;  /* 0x0000001e0838723c */ /* 0x040fe20000001834 */
[----:B------:R-:W-:Y:S07]  /*6890*/  LDSM.16.MT88.4 R52, [R156+0xf000] ;  /* 0x00f000009c34783b */ /* 0x000fee0000004200 */
[----:B------:R-:W-:Y:S01]  /*68a0*/  HMMA.16816.F32 R28, R8, R32, R48 ;  /* 0x00000020081c723c */ /* 0x000fe20000001830 */
[----:B------:R-:W3:Y:S01]  /*68b0*/  LDSM.16.MT88.4 R48, [R148+0xf000] ;  /* 0x00f000009430783b */ /* 0x000ee20000004200 */
        /* <DEDUP_REMOVED lines=10> */
[----:B------:R2:W4:Y:S03]  /*6960*/  MUFU.EX2 R104, R2 ;  /* 0x0000000200687308 */ /* 0x0005260000000800 */
[----:B------:R-:W-:Y:S01]  /*6970*/  HMMA.16816.F32 R44, R8, R18, R12 ;  /* 0x00000012082c723c */ /* 0x000fe2000000180c */
[----:B-----5:R-:W-:Y:S01]  /*6980*/  F2FP.F16.F32.PACK_AB R8, R106, R103 ;  /* 0x000000676a08723e */ /* 0x020fe200000000ff */
[----:B------:R-:W5:Y:S01]  /*6990*/  LDSM.16.MT88.4 R12, [R38+0xf000] ;  /* 0x00f00000260c783b */ /* 0x000f620000004200 */
[----:B------:R-:W-:-:S02]  /*69a0*/  F2FP.F16.F32.PACK_AB R9, R108, R105 ;  /* 0x000000696c09723e */ /* 0x000fc400000000ff */
[----:B------:R-:W-:Y:S01]  /*69b0*/  F2FP.F16.F32.PACK_AB R10, R109, R107 ;  /* 0x0000006b6d0a723e */ /* 0x000fe200000000ff */
[----:B------:R-:W-:Y:S01]  /*69c0*/  LDSM.16.MT88.4 R16, [R148+0xf800] ;  /* 0x00f800009410783b */ /* 0x000fe20000004200 */
[-C--:B-1----:R-:W-:Y:S01]  /*69d0*/  FFMA.FTZ R4, R178, R0.reuse, -R5 ;  /* 0x00000000b2047223 */ /* 0x082fe20000010805 */
[--C-:B--2---:R-:W-:Y:S01]  /*69e0*/  FFMA.FTZ R2, R166, R0, -R3.reuse ;  /* 0x00000000a6027223 */ /* 0x104fe20000010803 */
[----:B----4-:R-:W-:Y:S02]  /*69f0*/  F2FP.F16.F32.PACK_AB R11, R104, R110 ;  /* 0x0000006e680b723e */ /* 0x010fe400000000ff */
[----:B------:R1:W-:Y:S04]  /*6a00*/  MUFU.EX2 R99, R4 ;  /* 0x0000000400637308 */ /* 0x0003e80000000800 */
[----:B------:R2:W-:Y:S01]  /*6a10*/  MUFU.EX2 R98, R2 ;  /* 0x0000000200627308 */ /* 0x0005e20000000800 */
[C---:B------:R-:W-:Y:S08]  /*6a20*/  HMMA.16816.F32 R40, R8.reuse, R24, R20 ;  /* 0x000000180828723c */ /* 0x040ff00000001814 */
[----:B------:R-:W-:Y:S01]  /*6a30*/  HMMA.16816.F32 R32, R8, R26, R56 ;  /* 0x0000001a0820723c */ /* 0x000fe20000001838 */
[----:B------:R-:W4:Y:S01]  /*6a40*/  LDSM.16.MT88.4 R24, [R140+0xf800] ;  /* 0x00f800008c18783b */ /* 0x000f220000004200 */
[-CC-:B-1----:R-:W-:Y:S01]  /*6a50*/  FFMA.FTZ R4, R181, R0.reuse, -R3.reuse ;  /* 0x00000000b5047223 */ /* 0x182fe20000010803 */
[----:B--2---:R-:W-:-:S03]  /*6a60*/  FFMA.FTZ R2, R85, R0, -R3 ;  /* 0x0000000055027223 */ /* 0x004fc60000010803 */
[----:B------:R1:W-:Y:S02]  /*6a70*/  MUFU.EX2 R93, R4 ;  /* 0x00000004005d7308 */ /* 0x0003e40000000800 */
[C---:B---3--:R-:W-:Y:S02]  /*6a80*/  HMMA.16816.F32 R28, R8.reuse, R48, R28 ;  /* 0x00000030081c723c */ /* 0x048fe4000000181c */
        /* <DEDUP_REMOVED lines=172> */
[----:B------:R-:W-:Y:S01]  /*7550*/  MUFU.EX2 R15, R7 ;  /* 0x00000007000f7308 */ /* 0x000fe20000000800 */
[----:B------:R-:W-:Y:S01]  /*7560*/  LDSM.16.MT88.4 R148, [R148+0x11800] ;  /* 0x011800009494783b */ /* 0x000fe20000004200 */
[----:B------:R-:W-:Y:S01]  /*7570*/  FADD.FTZ R2, R141, R2 ;  /* 0x000000028d027221 */ /* 0x000fe20000010000 */
[----:B------:R-:W-:Y:S01]  /*7580*/  FADD.FTZ R4, R128, R4 ;  /* 0x0000000480047221 */ /* 0x000fe20000010000 */
[----:B------:R-:W-:Y:S01]  /*7590*/  MUFU.EX2 R13, R13 ;  /* 0x0000000d000d7308 */ /* 0x000fe20000000800 */
[C---:B-1----:R-:W-:Y:S01]  /*75a0*/  HMMA.16816.F32 R136, R8.reuse, R16, R60 ;  /* 0x000000100888723c */ /* 0x042fe2000000183c */
[----:B------:R-:W-:Y:S01]  /*75b0*/  FADD.FTZ R2, R127, R2 ;  /* 0x000000027f027221 */ /* 0x000fe20000010000 */
[----:B------:R-:W-:Y:S01]  /*75c0*/  FADD.FTZ R4, R130, R4 ;  /* 0x0000000482047221 */ /* 0x000fe20000010000 */
[----:B--2---:R-:W-:Y:S01]  /*75d0*/  FFMA.FTZ R12, R216, R0, -R5 ;  /* 0x00000000d80c7223 */ /* 0x004fe20000010805 */
[----:B------:R-:W-:Y:S01]  /*75e0*/  LDSM.16.MT88.4 R140, [R140+0x11800] ;  /* 0x011800008c8c783b */ /* 0x000fe20000004200 */
[----:B------:R-:W-:Y:S01]  /*75f0*/  FADD.FTZ R2, R124, R2 ;  /* 0x000000027c027221 */ /* 0x000fe20000010000 */
[----:B------:R-:W-:Y:S01]  /*7600*/  FADD.FTZ R4, R120, R4 ;  /* 0x0000000478047221 */ /* 0x000fe20000010000 */
[----:B------:R-:W1:Y:S01]  /*7610*/  MUFU.EX2 R14, R12 ;  /* 0x0000000c000e7308 */ /* 0x000e620000000800 */
[C---:B------:R-:W-:Y:S01]  /*7620*/  HMMA.16816.F32 R32, R8.reuse, R18, R56 ;  /* 0x000000120820723c */ /* 0x040fe20000001838 */
[----:B------:R-:W-:Y:S01]  /*7630*/  FADD.FTZ R2, R123, R2 ;  /* 0x000000027b027221 */ /* 0x000fe20000010000 */
[----:B------:R-:W-:Y:S01]  /*7640*/  FADD.FTZ R4, R122, R4 ;  /* 0x000000047a047221 */ /* 0x000fe20000010000 */
[----:B------:R-:W2:Y:S01]  /*7650*/  LDSM.16.MT88.4 R16, [R38+0x11000] ;  /* 0x011000002610783b */ /* 0x000ea20000004200 */
[----:B------:R4:W5:Y:S01]  /*7660*/  MUFU.EX2 R12, R3 ;  /* 0x00000003000c7308 */ /* 0x0009620000000800 */
[----:B------:R-:W-:Y:S01]  /*7670*/  FADD.FTZ R2, R126, R2 ;  /* 0x000000027e027221 */ /* 0x000fe20000010000 */
[----:B------:R-:W-:Y:S01]  /*7680*/  FADD.FTZ R4, R121, R4 ;  /* 0x0000000479047221 */ /* 0x000fe20000010000 */
[----:B------:R-:W2:Y:S01]  /*7690*/  LDSM.16.MT88.4 R156, [R156+0x11800] ;  /* 0x011800009c9c783b */ /* 0x000ea20000004200 */
[----:B------:R-:W-:Y:S01]  /*76a0*/  HMMA.16816.F32 R40, R8, R20, R40 ;  /* 0x000000140828723c */ /* 0x000fe20000001828 */
[----:B------:R-:W-:Y:S01]  /*76b0*/  FADD.FTZ R2, R119, R2 ;  /* 0x0000000277027221 */ /* 0x000fe20000010000 */
[----:B------:R-:W-:Y:S01]  /*76c0*/  FADD.FTZ R4, R125, R4 ;  /* 0x000000047d047221 */ /* 0x000fe20000010000 */
[----:B---3--:R-:W-:-:S02]  /*76d0*/  F2FP.F16.F32.PACK_AB R165, R49, R50 ;  /* 0x0000003231a5723e */ /* 0x008fc400000000ff */
[----:B------:R-:W-:Y:S01]  /*76e0*/  FADD.FTZ R2, R116, R2 ;  /* 0x0000000274027221 */ /* 0x000fe20000010000 */
[----:B------:R-:W-:Y:S01]  /*76f0*/  FADD.FTZ R4, R112, R4 ;  /* 0x0000000470047221 */ /* 0x000fe20000010000 */
[----:B-1----:R-:W-:Y:S01]  /*7700*/  F2FP.F16.F32.PACK_AB R166, R13, R14 ;  /* 0x0000000e0da6723e */ /* 0x002fe200000000ff */
[----:B------:R-:W-:Y:S01]  /*7710*/  HMMA.16816.F32 R20, R8, R22, R68 ;  /* 0x000000160814723c */ /* 0x000fe20000001844 */
[----:B------:R-:W-:Y:S01]  /*7720*/  FADD.FTZ R2, R117, R2 ;  /* 0x0000000275027221 */ /* 0x000fe20000010000 */
[----:B------:R-:W-:Y:S01]  /*7730*/  FADD.FTZ R4, R113, R4 ;  /* 0x0000000471047221 */ /* 0x000fe20000010000 */
[----:B----4-:R-:W-:Y:S02]  /*7740*/  IADD3 R3, PT, PT, R214, -0x2, RZ ;  /* 0xfffffffed6037810 */ /* 0x010fe40007ffe0ff */
[----:B------:R-:W-:Y:S01]  /*7750*/  FADD.FTZ R6, R115, R2 ;  /* 0x0000000273067221 */ /* 0x000fe20000010000 */
[----:B------:R-:W-:Y:S01]  /*7760*/  FFMA.FTZ R2, R219, R0, -R5 ;  /* 0x00000000db027223 */ /* 0x000fe20000010805 */
[----:B------:R-:W-:Y:S01]  /*7770*/  FADD.FTZ R4, R114, R4 ;  /* 0x0000000472047221 */ /* 0x000fe20000010000 */
[----:B------:R-:W-:-:S02]  /*7780*/  ISETP.GE.AND P0, PT, R3, R179, PT ;  /* 0x000000b30300720c */ /* 0x000fc40003f06270 */
[----:B------:R1:W3:Y:S01]  /*7790*/  MUFU.EX2 R39, R2 ;  /* 0x0000000200277308 */ /* 0x0002e20000000800 */
[----:B------:R-:W-:Y:S01]  /*77a0*/  FADD.FTZ R5, R118, R4 ;  /* 0x0000000476057221 */ /* 0x000fe20000010000 */
[----:B-----5:R-:W-:Y:S01]  /*77b0*/  F2FP.F16.F32.PACK_AB R167, R12, R48 ;  /* 0x000000300ca7723e */ /* 0x020fe200000000ff */
[----:B-1----:R-:W-:Y:S01]  /*77c0*/  FADD.FTZ R2, R111, R6 ;  /* 0x000000066f027221 */ /* 0x002fe20000010000 */
[----:B---3--:R-:W-:Y:S01]  /*77d0*/  F2FP.F16.F32.PACK_AB R164, R15, R39 ;  /* 0x000000270fa4723e */ /* 0x008fe200000000ff */
[----:B--2---:R-:W-:Y:S02]  /*77e0*/  HMMA.16816.F32 R28, R8, R16, R28 ;  /* 0x00000010081c723c */ /* 0x004fe4000000181c */
        /* <DEDUP_REMOVED lines=68> */
[----:B--2---:R-:W-:-:S04]  /*7c30*/  ISETP.NE.U32.AND P1, PT, R186, RZ, PT ;  /* 0x000000ffba00720c */ /* 0x004fc80003f25070 */
[----:B-1----:R-:W-:-:S13]  /*7c40*/  ISETP.NE.AND.EX P1, PT, R187, RZ, PT, P1 ;  /* 0x000000ffbb00720c */ /* 0x002fda0003f25310 */
.L_x_4936:
        /* <DEDUP_REMOVED lines=86> */
.L_x_4931:
[----:B------:R-:W-:Y:S05]  /*81b0*/  BSYNC.RECONVERGENT B0 ;  /* 0x0000000000007941 */ /* 0x000fea0003800200 */
.L_x_4930:
[----:B------:R-:W3:Y:S01]  /*81c0*/  LDL R2, [R1+0x10] ;  /* 0x0000100001027983 */ /* 0x000ee20000100800 */
[----:B------:R-:W4:Y:S01]  /*81d0*/  S2UR UR6, SR_CgaCtaId ;  /* 0x00000000000679c3 */ /* 0x000f220000008800 */
[C---:B------:R-:W-:Y:S01]  /*81e0*/  SHF.L.U32 R3, R226.reuse, 0x3, RZ ;  /* 0x00000003e2037819 */ /* 0x040fe200000006ff */
[----:B------:R-:W-:Y:S01]  /*81f0*/  UMOV UR7, 0x400 ;  /* 0x0000040000077882 */ /* 0x000fe20000000000 */
[----:B-1----:R-:W5:Y:S01]  /*8200*/  LDL R0, [R1+0x38] ;  /* 0x0000380001007983 */ /* 0x002f620000100800 */
[----:B--2---:R-:W-:Y:S01]  /*8210*/  LOP3.LUT R4, R226, 0x38, RZ, 0xc0, !PT ;  /* 0x00000038e2047812 */ /* 0x004fe200078ec0ff */
[----:B------:R-:W-:Y:S01]  /*8220*/  BSSY.RECONVERGENT B1, `(.L_x_4932) ;  /* 0x00002b2000017945 */ /* 0x000fe20003800200 */
[----:B------:R-:W-:Y:S01]  /*8230*/  SHF.R.U32.HI R223, RZ, 0x1, R226 ;  /* 0x00000001ffdf7819 */ /* 0x000fe200000116e2 */
[----:B------:R-:W2:Y:S01]  /*8240*/  LDL R6, [R1+0x3c] ;  /* 0x00003c0001067983 */ /* 0x000ea20000100800 */
[--C-:B------:R-:W-:Y:S02]  /*8250*/  LOP3.LUT R4, R4, 0x1c0, R3.reuse, 0xf8, !PT ;  /* 0x000001c004047812 */ /* 0x100fe400078ef803 */
[----:B------:R-:W-:Y:S02]  /*8260*/  SHF.L.U32 R225, R226, 0x6, RZ ;  /* 0x00000006e2e17819 */ /* 0x000fe400000006ff */
[--C-:B------:R-:W-:Y:S02]  /*8270*/  LOP3.LUT R4, R4, 0x38, R3.reuse, 0x78, !PT ;  /* 0x0000003804047812 */ /* 0x100fe400078e7803 */
[----:B------:R-:W-:Y:S02]  /*8280*/  SHF.L.U32 R224, R226, 0x5, RZ ;  /* 0x00000005e2e07819 */ /* 0x000fe400000006ff */
[----:B------:R-:W-:Y:S02]  /*8290*/  LOP3.LUT R4, R4, 0x1e00, R3, 0xf8, !PT ;  /* 0x00001e0004047812 */ /* 0x000fe400078ef803 */
[----:B------:R-:W-:Y:S02]  /*82a0*/  LOP3.LUT R224, R224, 0x7c00, RZ, 0xc0, !PT ;  /* 0x00007c00e0e07812 */ /* 0x000fe400078ec0ff */
[----:B------:R-:W-:Y:S02]  /*82b0*/  MOV R220, 0x20 ;  /* 0x0000002000dc7802 */ /* 0x000fe40000000f00 */
[----:B------:R-:W-:Y:S01]  /*82c0*/  LOP3.LUT P2, RZ, R226, 0x4, RZ, 0xc0, !PT ;  /* 0x00000004e2ff7812 */ /* 0x000fe2000784c0ff */
[----:B----4-:R-:W-:Y:S06]  /*82d0*/  ULEA UR6, UR6, UR7, 0x18 ;  /* 0x0000000706067291 */ /* 0x010fec000f8ec0ff */
[----:B------:R-:W-:Y:S04]  /*82e0*/  MOV R222, UR6 ;  /* 0x0000000600de7c02 */ /* 0x000fe80008000f00 */
[----:B------:R-:W-:Y:S02]  /*82f0*/  LEA R228, R4, R222, 0x1 ;  /* 0x000000de04e47211 */ /* 0x000fe400078e08ff */
[----:B------:R-:W-:Y:S02]  /*8300*/  MOV R4, R16 ;  /* 0x0000001000047202 */ /* 0x000fe40000000f00 */
[----:B---3--:R-:W-:Y:S02]  /*8310*/  MOV R5, R2 ;  /* 0x0000000200057202 */ /* 0x008fe40000000f00 */
[----:B------:R-:W-:Y:S02]  /*8320*/  LOP3.LUT R2, R226, 0x8, RZ, 0xc0, !PT ;  /* 0x00000008e2027812 */ /* 0x000fe400078ec0ff */
[----:B-----5:R-:W-:Y:S01]  /*8330*/  IADD3 R10, P0, PT, R0, R16, RZ ;  /* 0x00000010000a7210 */ /* 0x020fe20007f1e0ff */
[----:B------:R-:W-:Y:S01]  /*8340*/  @!PT LDS RZ, [RZ] ;  /* 0x00000000fffff984 */ /* 0x000fe20000000800 */
[----:B------:R-:W-:Y:S01]  /*8350*/  @!PT LDS RZ, [RZ] ;  /* 0x00000000fffff984 */ /* 0x000fe20000000800 */
[----:B------:R-:W-:Y:S01]  /*8360*/  @!PT LDS RZ, [RZ] ;  /* 0x00000000fffff984 */ /* 0x000fe20000000800 */
[----:B------:R1:W-:Y:S01]  /*8370*/  LDGSTS.E.BYPASS.LTC128B.128 [R228+0xa000], desc[UR4][R4.64] ;  /* 0x0a00000004e47fae */ /* 0x0003e2000b981a04 */
[----:B------:R-:W-:Y:S02]  /*8380*/  LOP3.LUT R0, R223, 0x8, RZ, 0xc0, !PT ;  /* 0x00000008df007812 */ /* 0x000fe400078ec0ff */
[----:B--2---:R-:W-:Y:S02]  /*8390*/  IADD3.X R11, PT, PT, R6, R5, RZ, P0, !PT ;  /* 0x00000005060b7210 */ /* 0x004fe400007fe4ff */
[-C--:B------:R-:W-:Y:S02]  /*83a0*/  IADD3 R14, P0, PT, R10, R232.reuse, RZ ;  /* 0x000000e80a0e7210 */ /* 0x080fe40007f1e0ff */
[--C-:B------:R-:W-:Y:S01]  /*83b0*/  LOP3.LUT R0, R0, 0x1c0, R225.reuse, 0xf8, !PT ;  /* 0x000001c000007812 */ /* 0x100fe200078ef8e1 */
[----:B------:R2:W-:Y:S01]  /*83c0*/  LDGSTS.E.BYPASS.LTC128B.128 [R228+0xa800], desc[UR4][R10.64] ;  /* 0x0a8000000ae47fae */ /* 0x0005e2000b981a04 */
[-C--:B------:R-:W-:Y:S02]  /*83d0*/  IADD3.X R15, PT, PT, R11, R231.reuse, RZ, P0, !PT ;  /* 0x000000e70b0f7210 */ /* 0x080fe400007fe4ff */
[-C--:B------:R-:W-:Y:S02]  /*83e0*/  IADD3 R8, P0, PT, R14, R232.reuse, RZ ;  /* 0x000000e80e087210 */ /* 0x080fe40007f1e0ff */
[----:B------:R-:W-:Y:S02]  /*83f0*/  LOP3.LUT R2, R2, 0x1c0, R225, 0xf8, !PT ;  /* 0x000001c002027812 */ /* 0x000fe400078ef8e1 */
[-C--:B------:R-:W-:Y:S01]  /*8400*/  IADD3.X R9, PT, PT, R15, R231.reuse, RZ, P0, !PT ;  /* 0x000000e70f097210 */ /* 0x080fe200007fe4ff */
[----:B------:R-:W-:Y:S01]  /*8410*/  LDGSTS.E.BYPASS.LTC128B.128 [R228+0xb000], desc[UR4][R14.64] ;  /* 0x0b0000000ee47fae */ /* 0x000fe2000b981a04 */
[-C--:B------:R-:W-:Y:S02]  /*8420*/  IADD3 R6, P0, PT, R8, R232.reuse, RZ ;  /* 0x000000e808067210 */ /* 0x080fe40007f1e0ff */
[--C-:B------:R-:W-:Y:S02]  /*8430*/  LOP3.LUT R221, R0, 0x38, R3.reuse, 0x78, !PT ;  /* 0x0000003800dd7812 */ /* 0x100fe400078e7803 */
[-C--:B------:R-:W-:Y:S02]  /*8440*/  IADD3.X R7, PT, PT, R9, R231.reuse, RZ, P0, !PT ;  /* 0x000000e709077210 */ /* 0x080fe400007fe4ff */
[-C--:B------:R-:W-:Y:S01]  /*8450*/  IADD3 R12, P0, PT, R6, R232.reuse, RZ ;  /* 0x000000e8060c7210 */ /* 0x080fe20007f1e0ff */
[----:B------:R3:W-:Y:S01]  /*8460*/  LDGSTS.E.BYPASS.LTC128B.128 [R228+0xb800], desc[UR4][R8.64] ;  /* 0x0b80000008e47fae */ /* 0x0007e2000b981a04 */
[----:B------:R-:W-:Y:S02]  /*8470*/  LOP3.LUT R2, R2, 0x38, R3, 0x78, !PT ;  /* 0x0000003802027812 */ /* 0x000fe400078e7803 */
[-C--:B------:R-:W-:Y:S02]  /*8480*/  IADD3.X R13, PT, PT, R7, R231.reuse, RZ, P0, !PT ;  /* 0x000000e7070d7210 */ /* 0x080fe400007fe4ff */
[-C--:B-1----:R-:W-:Y:S02]  /*8490*/  IADD3 R4, P0, PT, R12, R232.reuse, RZ ;  /* 0x000000e80c047210 */ /* 0x082fe40007f1e0ff */
[----:B------:R-:W-:Y:S01]  /*84a0*/  LOP3.LUT R0, R225, 0x400, RZ, 0xc0, !PT ;  /* 0x00000400e1007812 */ /* 0x000fe200078ec0ff */
[----:B------:R1:W-:Y:S01]  /*84b0*/  LDGSTS.E.BYPASS.LTC128B.128 [R228+0xc000], desc[UR4][R6.64] ;  /* 0x0c00000006e47fae */ /* 0x0003e2000b981a04 */
[-C--:B------:R-:W-:Y:S02]  /*84c0*/  IADD3.X R5, PT, PT, R13, R231.reuse, RZ, P0, !PT ;  /* 0x000000e70d057210 */ /* 0x080fe400007fe4ff */
[----:B--2---:R-:W-:Y:S02]  /*84d0*/  IADD3 R10, P0, PT, R4, R232, RZ ;  /* 0x000000e8040a7210 */ /* 0x004fe40007f1e0ff */
[----:B------:R-:W-:Y:S02]  /*84e0*/  LEA R2, R2, R0, 0x1 ;  /* 0x0000000002027211 */ /* 0x000fe400078e08ff */
[----:B------:R-:W-:Y:S01]  /*84f0*/  IADD3.X R11, PT, PT, R5, R231, RZ, P0, !PT ;  /* 0x000000e7050b7210 */ /* 0x000fe200007fe4ff */
[----:B------:R-:W-:Y:S01]  /*8500*/  LDGSTS.E.BYPASS.LTC128B.128 [R228+0xc800], desc[UR4][R12.64] ;  /* 0x0c8000000ce47fae */ /* 0x000fe2000b981a04 */
[----:B------:R-:W-:Y:S02]  /*8510*/  LOP3.LUT R0, R224, 0x200, R225, 0xf8, !PT ;  /* 0x00000200e0007812 */ /* 0x000fe400078ef8e1 */
[----:B------:R-:W-:Y:S02]  /*8520*/  MOV R3, 0x40 ;  /* 0x0000004000037802 */ /* 0x000fe40000000f00 */
[----:B------:R-:W-:Y:S02]  /*8530*/  LOP3.LUT R0, R0, R221, RZ, 0xfc, !PT ;  /* 0x000000dd00007212 */ /* 0x000fe400078efcff */
[----:B------:R-:W-:Y:S01]  /*8540*/  SEL R3, R3, 0xffffffc0, !P2 ;  /* 0xffffffc003037807 */ /* 0x000fe20005000000 */
[----:B------:R2:W-:Y:S01]  /*8550*/  LDGSTS.E.BYPASS.LTC128B.128 [R228+0xd000], desc[UR4][R4.64] ;  /* 0x0d00000004e47fae */ /* 0x0005e2000b981a04 */
[----:B------:R-:W-:Y:S02]  /*8560*/  LEA R216, R0, R222, 0x1 ;  /* 0x000000de00d87211 */ /* 0x000fe400078e08ff */
[----:B---3--:R-:W-:Y:S02]  /*8570*/  IADD3 R8, P0, PT, R10, R232, RZ ;  /* 0x000000e80a087210 */ /* 0x008fe40007f1e0ff */
[----:B------:R-:W-:Y:S02]  /*8580*/  IADD3 R0, PT, PT, R222, R2, RZ ;  /* 0x00000002de007210 */ /* 0x000fe40007ffe0ff */
[-C--:B------:R-:W-:Y:S01]  /*8590*/  IADD3.X R9, PT, PT, R11, R231.reuse, RZ, P0, !PT ;  /* 0x000000e70b097210 */ /* 0x080fe200007fe4ff */
[----:B------:R3:W-:Y:S01]  /*85a0*/  LDGSTS.E.BYPASS.LTC128B.128 [R228+0xd800], desc[UR4][R10.64] ;  /* 0x0d8000000ae47fae */ /* 0x0007e2000b981a04 */
[-C--:B-1----:R-:W-:Y:S04]  /*85b0*/  IADD3 R6, P0, PT, R8, R232.reuse, RZ ;  /* 0x000000e808067210 */ /* 0x082fe80007f1e0ff */
[-C--:B------:R-:W-:Y:S03]  /*85c0*/  IADD3.X R7, PT, PT, R9, R231.reuse, RZ, P0, !PT ;  /* 0x000000e709077210 */ /* 0x080fe600007fe4ff */
[----:B------:R-:W-:Y:S08]  /*85d0*/  LDGSTS.E.BYPASS.LTC128B.128 [R228+0xe000], desc[UR4][R8.64] ;  /* 0x0e00000008e47fae */ /* 0x000ff0000b981a04 */
[----:B------:R1:W-:Y:S01]  /*85e0*/  LDGSTS.E.BYPASS.LTC128B.128 [R228+0xe800], desc[UR4][R6.64] ;  /* 0x0e80000006e47fae */ /* 0x0003e2000b981a04 */
[-C--:B--2---:R-:W-:Y:S04]  /*85f0*/  IADD3 R4, P0, PT, R6, R232.reuse, RZ ;  /* 0x000000e806047210 */ /* 0x084fe80007f1e0ff */
[-C--:B------:R-:W-:Y:S02]  /*8600*/  IADD3.X R5, PT, PT, R7, R231.reuse, RZ, P0, !PT ;  /* 0x000000e707057210 */ /* 0x080fe400007fe4ff */
[-C--:B---3--:R-:W-:Y:S03]  /*8610*/  IADD3 R10, P0, PT, R4, R232.reuse, RZ ;  /* 0x000000e8040a7210 */ /* 0x088fe60007f1e0ff */
[----:B------:R2:W-:Y:S01]  /*8620*/  LDGSTS.E.BYPASS.LTC128B.128 [R228+0xf000], desc[UR4][R4.64] ;  /* 0x0f00000004e47fae */ /* 0x0005e2000b981a04 */
[-C--:B------:R-:W-:Y:S07]  /*8630*/  IADD3.X R11, PT, PT, R5, R231.reuse, RZ, P0, !PT ;  /* 0x000000e7050b7210 */ /* 0x080fee00007fe4ff */
[----:B------:R-:W-:Y:S01]  /*8640*/  LDGSTS.E.BYPASS.LTC128B.128 [R228+0xf800], desc[UR4][R10.64] ;  /* 0x0f8000000ae47fae */ /* 0x000fe2000b981a04 */
[-C--:B-1----:R-:W-:Y:S04]  /*8650*/  IADD3 R6, P0, PT, R10, R232.reuse, RZ ;  /* 0x000000e80a067210 */ /* 0x082fe80007f1e0ff */
[-C--:B------:R-:W-:Y:S05]  /*8660*/  IADD3.X R7, PT, PT, R11, R231.reuse, RZ, P0, !PT ;  /* 0x000000e70b077210 */ /* 0x080fea00007fe4ff */
[----:B------:R1:W-:Y:S01]  /*8670*/  LDGSTS.E.BYPASS.LTC128B.128 [R228+0x10000], desc[UR4][R6.64] ;  /* 0x1000000006e47fae */ /* 0x0003e2000b981a04 */
[-C--:B--2---:R-:W-:Y:S04]  /*8680*/  IADD3 R4, P0, PT, R6, R232.reuse, RZ ;  /* 0x000000e806047210 */ /* 0x084fe80007f1e0ff */
[-C--:B------:R-:W-:Y:S02]  /*8690*/  IADD3.X R5, PT, PT, R7, R231.reuse, RZ, P0, !PT ;  /* 0x000000e707057210 */ /* 0x080fe400007fe4ff */
[-C--:B------:R-:W-:Y:S03]  /*86a0*/  IADD3 R8, P0, PT, R4, R232.reuse, RZ ;  /* 0x000000e804087210 */ /* 0x080fe60007f1e0ff */
[----:B------:R-:W-:Y:S01]  /*86b0*/  LDGSTS.E.BYPASS.LTC128B.128 [R228+0x10800], desc[UR4][R4.64] ;  /* 0x1080000004e47fae */ /* 0x000fe2000b981a04 */
[-C--:B------:R-:W-:Y:S07]  /*86c0*/  IADD3.X R9, PT, PT, R5, R231.reuse, RZ, P0, !PT ;  /* 0x000000e705097210 */ /* 0x080fee00007fe4ff */
[----:B------:R2:W-:Y:S01]  /*86d0*/  LDGSTS.E.BYPASS.LTC128B.128 [R228+0x11000], desc[UR4][R8.64] ;  /* 0x1100000008e47fae */ /* 0x0005e2000b981a04 */
[----:B-1----:R-:W-:Y:S04]  /*86e0*/  IADD3 R6, P0, PT, R8, R232, RZ ;  /* 0x000000e808067210 */ /* 0x002fe80007f1e0ff */
[----:B------:R-:W-:Y:S02]  /*86f0*/  IADD3.X R7, PT, PT, R9, R231, RZ, P0, !PT ;  /* 0x000000e709077210 */ /* 0x000fe400007fe4ff */
[----:B------:R-:W-:Y:S03]  /*8700*/  LOP3.LUT P0, RZ, R226, 0x2, RZ, 0xc0, !PT ;  /* 0x00000002e2ff7812 */ /* 0x000fe6000780c0ff */
[----:B------:R1:W-:Y:S01]  /*8710*/  LDGSTS.E.BYPASS.LTC128B.128 [R228+0x11800], desc[UR4][R6.64] ;  /* 0x1180000006e47fae */ /* 0x0003e2000b981a04 */
[----:B------:R-:W-:Y:S04]  /*8720*/  SEL R220, R220, 0xffffffe0, !P0 ;  /* 0xffffffe0dcdc7807 */ /* 0x000fe80004000000 */
[C---:B------:R-:W-:Y:S02]  /*8730*/  IADD3 R172, PT, PT, R220.reuse, R216, RZ ;  /* 0x000000d8dcac7210 */ /* 0x040fe40007ffe0ff */
[C---:B------:R-:W-:Y:S01]  /*8740*/  IADD3 R2, PT, PT, R220.reuse, R0, RZ ;  /* 0x00000000dc027210 */ /* 0x040fe20007ffe0ff */
[----:B------:R3:W-:Y:S08]  /*8750*/  LDSM.16.M88.4 R128, [R216] ;  /* 0x00000000d880783b */ /* 0x0007f00000000200 */
[----:B--2---:R-:W1:Y:S08]  /*8760*/  LDSM.16.M88.4 R8, [R0+0x2000] ;  /* 0x002000000008783b */ /* 0x004e700000000200 */
[----:B------:R-:W2:Y:S01]  /*8770*/  LDSM.16.M88.4 R16, [R0+0x2800] ;  /* 0x002800000010783b */ /* 0x000ea20000000200 */
[C---:B---3--:R-:W-:Y:S07]  /*8780*/  IADD3 R216, PT, PT, R3.reuse, R216, RZ ;  /* 0x000000d803d87210 */ /* 0x048fee0007ffe0ff */
        /* <DEDUP_REMOVED lines=60> */
[----:B------:R-:W5:Y:S07]  /*8b50*/  LDSM.16.M88.4 R168, [R2+0x7000] ;  /* 0x0070000002a8783b */ /* 0x000f6e0000000200 */
        /* <DEDUP_REMOVED lines=32> */
[----:B------:R1:W2:Y:S07]  /*8d60*/  LDSM.16.M88.4 R168, [R2+0x8800] ;  /* 0x0088000002a8783b */ /* 0x0002ae0000000200 */
[C---:B------:R-:W-:Y:S08]  /*8d70*/  HMMA.16816.F32 R92, R172.reuse, R176, R92 ;  /* 0x000000b0ac5c723c */ /* 0x040ff0000000185c */
[C---:B------:R-:W-:Y:S01]  /*8d80*/  HMMA.16816.F32 R96, R172.reuse, R178, R96 ;  /* 0x000000b2ac60723c */ /* 0x040fe20000001860 */
[----:B------:R-:W3:Y:S07]  /*8d90*/  LDSM.16.M88.4 R176, [R0+0x4800] ;  /* 0x0048000000b0783b */ /* 0x000eee0000000200 */
[C---:B------:R-:W-:Y:S03]  /*8da0*/  HMMA.16816.F32 R100, R172.reuse, R180, R100 ;  /* 0x000000b4ac64723c */ /* 0x040fe60000001864 */
[C---:B-1----:R-:W-:Y:S05]  /*8db0*/  IADD3 R2, PT, PT, R220.reuse, R0, RZ ;  /* 0x00000000dc027210 */ /* 0x042fea0007ffe0ff */
        /* <DEDUP_REMOVED lines=37> */
[C---:B-----5:R-:W-:Y:S08]  /*9010*/  HMMA.16816.F32 R68, R192.reuse, R172, R68 ;  /* 0x000000acc044723c */ /* 0x060ff00000001844 */
[C---:B------:R-:W-:Y:S08]  /*9020*/  HMMA.16816.F32 R72, R192.reuse, R174, R72 ;  /* 0x000000aec048723c */ /* 0x040ff00000001848 */
[C---:B------:R-:W-:Y:S08]  /*9030*/  HMMA.16816.F32 R76, R192.reuse, R184, R76 ;  /* 0x000000b8c04c723c */ /* 0x040ff0000000184c */
[C---:B------:R-:W-:Y:S08]  /*9040*/  HMMA.16816.F32 R80, R192.reuse, R186, R80 ;  /* 0x000000bac050723c */ /* 0x040ff00000001850 */
[C---:B----4-:R-:W-:Y:S08]  /*9050*/  HMMA.16816.F32 R84, R192.reuse, R188, R84 ;  /* 0x000000bcc054723c */ /* 0x050ff00000001854 */
        /* <DEDUP_REMOVED lines=200> */
[----:B------:R5:W1:Y:S03]  /*9ce0*/  MUFU.TANH R24, R105 ;  /* 0x0000006900187308 */ /* 0x000a660000002400 */
[C---:B------:R-:W-:Y:S07]  /*9cf0*/  HMMA.16816.F32 R112, R212.reuse, R10, R112 ;  /* 0x0000000ad470723c */ /* 0x040fee0000001870 */
[----:B------:R-:W1:Y:S01]  /*9d00*/  MUFU.TANH R23, R107 ;  /* 0x0000006b00177308 */ /* 0x000e620000002400 */
[----:B------:R-:W2:Y:S01]  /*9d10*/  LDSM.16.M88.4 R8, [R2+0x9800] ;  /* 0x009800000208783b */ /* 0x000ea20000000200 */
[----:B------:R-:W-:Y:S08]  /*9d20*/  DEPBAR.LE SB0, 0x0 ;  /* 0x000080000000791a */ /* 0x000ff00000000000 */
[----:B------:R-:W1:Y:S01]  /*9d30*/  MUFU.TANH R219, R46 ;  /* 0x0000002e00db7308 */ /* 0x000e620000002400 */
[----:B------:R-:W-:Y:S01]  /*9d40*/  BAR.SYNC.DEFER_BLOCKING 0x0 ;  /* 0x0000000000007b1d */ /* 0x000fe20000010000 */
[-C--:B------:R-:W-:Y:S01]  /*9d50*/  FMUL.FTZ R109, R109, R227.reuse ;  /* 0x000000e36d6d7220 */ /* 0x080fe20000410000 */
[C---:B----4-:R-:W-:Y:S07]  /*9d60*/  HMMA.16816.F32 R116, R212.reuse, R4, R116 ;  /* 0x00000004d474723c */ /* 0x050fee0000001874 */
[----:B------:R-:W4:Y:S01]  /*9d70*/  MUFU.TANH R25, R109 ;  /* 0x0000006d00197308 */ /* 0x000f220000002400 */
[----:B-----5:R-:W5:Y:S01]  /*9d80*/  LDL.LU R105, [R1+0x18] ;  /* 0x0000180001697983 */ /* 0x020f620000300800 */
[-C--:B------:R-:W-:Y:S01]  /*9d90*/  FMUL.FTZ R108, R108, R227.reuse ;  /* 0x000000e36c6c7220 */ /* 0x080fe20000410000 */
[C---:B------:R-:W-:Y:S03]  /*9da0*/  HMMA.16816.F32 R120, R212.reuse, R6, R120 ;  /* 0x00000006d478723c */ /* 0x040fe60000001878 */
        /* <DEDUP_REMOVED lines=16> */
[-C--:B------:R-:W-:Y:S01]  /*9eb0*/  FMUL.FTZ R121, R121, R227.reuse ;  /* 0x000000e379797220 */ /* 0x080fe20000410000 */
[-C--:B------:R-:W-:Y:S05]  /*9ec0*/  FMUL.FTZ R122, R122, R227.reuse ;  /* 0x000000e37a7a7220 */ /* 0x080fea0000410000 */
[----:B------:R2:W1:Y:S01]  /*9ed0*/  MUFU.TANH R109, R123 ;  /* 0x0000007b006d7308 */ /* 0x0004620000002400 */
[----:B------:R-:W-:Y:S09]  /*9ee0*/  HMMA.16816.F32 R128, R212, R10, R128 ;  /* 0x0000000ad480723c */ /* 0x000ff20000001880 */
[----:B------:R-:W1:Y:S01]  /*9ef0*/  MUFU.TANH R26, R112 ;  /* 0x00000070001a7308 */ /* 0x000e620000002400 */
[-C--:B------:R-:W-:Y:S01]  /*9f00*/  FMUL.FTZ R38, R126, R227.reuse ;  /* 0x000000e37e267220 */ /* 0x080fe20000410000 */
[-C--:B------:R-:W-:Y:S01]  /*9f10*/  FMUL.FTZ R39, R127, R227.reuse ;  /* 0x000000e37f277220 */ /* 0x080fe20000410000 */
[-C--:B------:R-:W-:Y:S01]  /*9f20*/  FMUL.FTZ R124, R124, R227.reuse ;  /* 0x000000e37c7c7220 */ /* 0x080fe20000410000 */
[-C--:B------:R-:W-:Y:S06]  /*9f30*/  FMUL.FTZ R125, R125, R227.reuse ;  /* 0x000000e37d7d7220 */ /* 0x080fec0000410000 */
[----:B------:R-:W1:Y:S01]  /*9f40*/  MUFU.TANH R218, R47 ;  /* 0x0000002f00da7308 */ /* 0x000e620000002400 */
[----:B--2---:R-:W2:Y:S01]  /*9f50*/  LDL R123, [R1+0x28] ;  /* 0x00002800017b7983 */ /* 0x004ea20000100800 */
        /* <DEDUP_REMOVED lines=34> */
[----:B------:R-:W1:Y:S01]  /*a180*/  MUFU.TANH R79, R79 ;  /* 0x0000004f004f7308 */ /* 0x000e620000002400 */
[----:B-----5:R-:W-:Y:S09]  /*a190*/  IADD3 R105, PT, PT, R105, -0x1, RZ ;  /* 0xffffffff69697810 */ /* 0x020ff20007ffe0ff */
[----:B------:R-:W1:Y:S01]  /*a1a0*/  MUFU.TANH R80, R80 ;  /* 0x0000005000507308 */ /* 0x000e620000002400 */
[----:B------:R3:W-:Y:S09]  /*a1b0*/  STL [R1+0x18], R105 ;  /* 0x0000186901007387 */ /* 0x0007f20000100800 */
[----:B------:R-:W1:Y:S10]  /*a1c0*/  MUFU.TANH R81, R81 ;  /* 0x0000005100517308 */ /* 0x000e740000002400 */
[----:B------:R-:W1:Y:S10]  /*a1d0*/  MUFU.TANH R82, R82 ;  /* 0x0000005200527308 */ /* 0x000e740000002400 */
[----:B------:R-:W1:Y:S10]  /*a1e0*/  MUFU.TANH R83, R83 ;  /* 0x0000005300537308 */ /* 0x000e740000002400 */
[----:B------:R-:W1:Y:S10]  /*a1f0*/  MUFU.TANH R84, R84 ;  /* 0x0000005400547308 */ /* 0x000e740000002400 */
[----:B------:R-:W1:Y:S01]  /*a200*/  MUFU.TANH R85, R85 ;  /* 0x0000005500557308 */ /* 0x000e620000002400 */
[----:B--2---:R-:W-:Y:S09]  /*a210*/  ISETP.GT.AND P0, PT, R105, R123, PT ;  /* 0x0000007b6900720c */ /* 0x004ff20003f04270 */
[----:B------:R-:W2:Y:S10]  /*a220*/  MUFU.TANH R86, R86 ;  /* 0x0000005600567308 */ /* 0x000eb40000002400 */
        /* <DEDUP_REMOVED lines=57> */
[----:B------:R-:W-:Y:S03]  /*a5c0*/  IADD3 R9, PT, PT, R245, -0x100, RZ ;  /* 0xffffff00f5097810 */ /* 0x000fe60007ffe0ff */
[----:B------:R-:W4:Y:S01]  /*a5d0*/  LDL.64 R14, [R1] ;  /* 0x00000000010e7983 */ /* 0x000f220000100a00 */
[----:B------:R-:W-:Y:S02]  /*a5e0*/  IABS R7, R10 ;  /* 0x0000000a00077213 */ /* 0x000fe40000000000 */
[----:B------:R-:W-:Y:S02]  /*a5f0*/  IABS R6, R9 ;  /* 0x0000000900067213 */ /* 0x000fe40000000000 */
[-C--:B---3--:R-:W-:Y:S02]  /*a600*/  IABS R0, R2.reuse ;  /* 0x0000000200007213 */ /* 0x088fe40000000000 */
[-C--:B------:R-:W-:Y:S02]  /*a610*/  IABS R8, R2.reuse ;  /* 0x0000000200087213 */ /* 0x080fe40000000000 */
[----:B------:R-:W3:Y:S01]  /*a620*/  I2F.RP R4, R0 ;  /* 0x0000000000047306 */ /* 0x000ee20000209400 */
[-C--:B------:R-:W-:Y:S02]  /*a630*/  LOP3.LUT R10, R10, R2.reuse, RZ, 0x3c, !PT ;  /* 0x000000020a0a7212 */ /* 0x080fe400078e3cff */
[----:B------:R-:W-:Y:S01]  /*a640*/  IMAD.MOV R8, RZ, RZ, -R8 ;  /* 0x000000ffff087224 */ /* 0x000fe200078e0a08 */
[----:B------:R-:W-:Y:S02]  /*a650*/  LOP3.LUT R9, R9, R2, RZ, 0x3c, !PT ;  /* 0x0000000209097212 */ /* 0x000fe400078e3cff */
[----:B------:R-:W-:Y:S04]  /*a660*/  ISETP.GE.AND P0, PT, R10, RZ, PT ;  /* 0x000000ff0a00720c */ /* 0x000fe80003f06270 */
[----:B---3--:R-:W3:Y:S02]  /*a670*/  MUFU.RCP R4, R4 ;  /* 0x0000000400047308 */ /* 0x008ee40000001000 */
[----:B---3--:R-:W-:Y:S08]  /*a680*/  VIADD R4, R4, 0xffffffe ;  /* 0x0ffffffe04047836 */ /* 0x008ff00000000000 */
[----:B------:R-:W3:Y:S02]  /*a690*/  F2I.FTZ.U32.TRUNC.NTZ R5, R4 ;  /* 0x0000000400057305 */ /* 0x000ee4000021f000 */
[--C-:B---3--:R-:W-:Y:S02]  /*a6a0*/  IMAD.MOV R3, RZ, RZ, -R5.reuse ;  /* 0x000000ffff037224 */ /* 0x108fe400078e0a05 */
        /* <DEDUP_REMOVED lines=24> */
[----:B------:R-:W3:Y:S01]  /*a830*/  LD.E.64 R4, desc[UR4][R134.64+0x38] ;  /* 0x0000380486047980 */ /* 0x000ee2000c101b00 */
[CC--:B----4-:R-:W-:Y:S02]  /*a840*/  LEA R8, P3, R3.reuse, R14.reuse, 0x2 ;  /* 0x0000000e03087211 */ /* 0x0d0fe400078610ff */
[C---:B------:R-:W-:Y:S02]  /*a850*/  LEA R6, P0, R0.reuse, R14, 0x2 ;  /* 0x0000000e00067211 */ /* 0x040fe400078010ff */
[-C--:B------:R-:W-:Y:S02]  /*a860*/  LEA.HI.X.SX32 R9, R3, R15.reuse, 0x2, P3 ;  /* 0x0000000f03097211 */ /* 0x080fe400018f16ff */
[C---:B------:R-:W-:Y:S01]  /*a870*/  LEA.HI.X.SX32 R7, R0.reuse, R15, 0x2, P0 ;  /* 0x0000000f00077211 */ /* 0x040fe200000f16ff */
[----:B------:R-:W-:Y:S02]  /*a880*/  IMAD.IADD R0, R0, 0x1, -R3 ;  /* 0x0000000100007824 */ /* 0x000fe400078e0a03 */
[----:B------:R4:W5:Y:S02]  /*a890*/  LD.E R10, desc[UR4][R8.64] ;  /* 0x00000004080a7980 */ /* 0x000964000c101900 */
[----:B------:R-:W-:Y:S02]  /*a8a0*/  IMAD R2, R2, R0, -0x100 ;  /* 0xffffff0002027424 */ /* 0x000fe400078e0200 */
[----:B------:R-:W5:Y:S03]  /*a8b0*/  LD.E R9, desc[UR4][R6.64] ;  /* 0x0000000406097980 */ /* 0x000f66000c101900 */
        /* <DEDUP_REMOVED lines=16> */
.L_x_4935:
[----:B------:R-:W-:Y:S05]  /*a9c0*/  BSYNC.RECONVERGENT B0 ;  /* 0x0000000000007941 */ /* 0x000fea0003800200 */
.L_x_4934:
[----:B------:R-:W4:Y:S01]  /*a9d0*/  LDL R2, [R1+0x24] ;  /* 0x0000240001027983 */ /* 0x000f220000100800 */
[----:B------:R-:W-:Y:S03]  /*a9e0*/  IMAD.MOV.U32 R10, RZ, RZ, R11 ;  /* 0x000000ffff0a7224 */ /* 0x000fe600078e000b */
[----:B------:R-:W3:Y:S04]  /*a9f0*/  LDL R0, [R1+0x8] ;  /* 0x0000080001007983 */ /* 0x000ee80000100800 */
[----:B------:R-:W5:Y:S01]  /*aa00*/  LDL R3, [R1+0x40] ;  /* 0x0000400001037983 */ /* 0x000f620000100800 */
[C---:B----4-:R-:W-:Y:S01]  /*aa10*/  LEA R8, P0, R2.reuse, R11, 0x1 ;  /* 0x0000000b02087211 */ /* 0x050fe200078008ff */
[----:B---3--:R-:W-:Y:S03]  /*aa20*/  IMAD.MOV.U32 R11, RZ, RZ, R0 ;  /* 0x000000ffff0b7224 */ /* 0x008fe600078e0000 */
[----:B-----5:R-:W-:Y:S02]  /*aa30*/  LEA.HI.X R9, R2, R0, R3, 0x1, P0 ;  /* 0x0000000002097211 */ /* 0x020fe400000f0c03 */
        /* <DEDUP_REMOVED lines=16> */
[-C--:B--2---:R-:W-:Y:S04]  /*ab40*/  IADD3 R12, P0, PT, R14, R229.reuse, RZ ;  /* 0x000000e50e0c7210 */ /* 0x084fe80007f1e0ff */
        /* <DEDUP_REMOVED lines=22> */
[--C-:B------:R-:W-:Y:S01]  /*acb0*/  IMAD.X R5, R7, 0x1, R230.reuse, P0 ;  /* 0x0000000107057824 */ /* 0x100fe200000e06e6 */
[-C--:B------:R-:W-:Y:S04]  /*acc0*/  IADD3 R2, P0, PT, R4, R229.reuse, RZ ;  /* 0x000000e504027210 */ /* 0x080fe80007f1e0ff */
[----:B------:R4:W-:Y:S01]  /*acd0*/  LDGSTS.E.BYPASS.LTC128B.128 [R228+0x8800], desc[UR4][R4.64] ;  /* 0x0880000004e47fae */ /* 0x0009e2000b981a04 */
[--C-:B------:R-:W-:Y:S05]  /*ace0*/  IMAD.X R3, R5, 0x1, R230.reuse, P0 ;  /* 0x0000000105037824 */ /* 0x100fea00000e06e6 */
[----:B------:R4:W-:Y:S01]  /*acf0*/  LDGSTS.E.BYPASS.LTC128B.128 [R228+0x9000], desc[UR4][R2.64] ;  /* 0x0900000002e47fae */ /* 0x0009e2000b981a04 */
[----:B--2---:R-:W-:Y:S05]  /*ad00*/  IADD3 R10, P0, PT, R2, R229, RZ ;  /* 0x000000e5020a7210 */ /* 0x004fea0007f1e0ff */
[----:B------:R-:W-:Y:S05]  /*ad10*/  IMAD.X R11, R3, 0x1, R230, P0 ;  /* 0x00000001030b7824 */ /* 0x000fea00000e06e6 */
[----:B------:R4:W-:Y:S04]  /*ad20*/  LDGSTS.E.BYPASS.LTC128B.128 [R228+0x9800], desc[UR4][R10.64] ;  /* 0x098000000ae47fae */ /* 0x0009e8000b981a04 */
[----:B------:R-:W0:Y:S02]  /*ad30*/  LDGDEPBAR ;  /* 0x00000000000079af */ /* 0x000e240000000000 */
.L_x_4933:
[----:B------:R-:W-:Y:S05]  /*ad40*/  BSYNC.RECONVERGENT B1 ;  /* 0x0000000000017941 */ /* 0x000fea0003800200 */
.L_x_4932:
        /* <DEDUP_REMOVED lines=91> */
[----:B------:R-:W-:Y:S02]  /*b300*/  IADD3 R68, PT, PT, R220, R42, RZ ;  /* 0x0000002adc447210 */ /* 0x000fe40007ffe0ff */
[C---:B------:R-:W-:Y:S01]  /*b310*/  FSETP.NEU.FTZ.AND P0, PT, R36.reuse, -INF , PT ;  /* 0xff8000002400780b */ /* 0x040fe20003f1d000 */
[----:B------:R-:W-:Y:S04]  /*b320*/  FADD.FTZ R0, -R36, R132 ;  /* 0x0000008424007221 */ /* 0x000fe80000010100 */
        /* <DEDUP_REMOVED lines=28> */
[----:B------:R-:W-:Y:S01]  /*b4f0*/  FMUL.FTZ R19, R0, R151 ;  /* 0x0000009700137220 */ /* 0x000fe20000410000 */
[----:B------:R-:W-:Y:S01]  /*b500*/  FMUL.FTZ R16, R2, R148 ;  /* 0x0000009402107220 */ /* 0x000fe20000410000 */
[--C-:B---3--:R-:W-:Y:S01]  /*b510*/  FFMA.FTZ R5, R174, R3, -R72.reuse ;  /* 0x00000003ae057223 */ /* 0x108fe20000010848 */
[----:B------:R-:W-:Y:S01]  /*b520*/  FMUL.FTZ R17, R2, R149 ;  /* 0x0000009502117220 */ /* 0x000fe20000410000 */
[----:B------:R1:W-:Y:S01]  /*b530*/  MUFU.EX2 R225, R32 ;  /* 0x0000002000e17308 */ /* 0x0003e20000000800 */
[----:B------:R-:W-:Y:S01]  /*b540*/  FMUL.FTZ R26, R0, R158 ;  /* 0x0000009e001a7220 */ /* 0x000fe20000410000 */
[--C-:B----4-:R-:W-:Y:S01]  /*b550*/  FFMA.FTZ R4, R173, R3, -R72.reuse ;  /* 0x00000003ad047223 */ /* 0x110fe20000010848 */
[----:B-----5:R-:W-:Y:S07]  /*b560*/  F2FP.F16.F32.PACK_AB R44, R64, R130 ;  /* 0x00000082402c723e */ /* 0x020fee00000000ff */
[----:B------:R2:W-:Y:S01]  /*b570*/  MUFU.EX2 R131, R5 ;  /* 0x0000000500837308 */ /* 0x0005e20000000800 */
[----:B------:R-:W-:Y:S01]  /*b580*/  FMUL.FTZ R27, R0, R159 ;  /* 0x0000009f001b7220 */ /* 0x000fe20000410000 */
[----:B------:R-:W-:Y:S01]  /*b590*/  FMUL.FTZ R25, R2, R157 ;  /* 0x0000009d02197220 */ /* 0x000fe20000410000 */
[C---:B------:R-:W-:Y:S07]  /*b5a0*/  FMUL.FTZ R34, R0.reuse, R166 ;  /* 0x000000a600227220 */ /* 0x040fee0000410000 */
[----:B------:R3:W4:Y:S01]  /*b5b0*/  MUFU.EX2 R7, R4 ;  /* 0x0000000400077308 */ /* 0x0007220000000800 */
[----:B------:R-:W-:Y:S09]  /*b5c0*/  FMUL.FTZ R35, R0, R167 ;  /* 0x000000a700237220 */ /* 0x000ff20000410000 */
[----:B------:R5:W-:Y:S01]  /*b5d0*/  MUFU.EX2 R227, R33 ;  /* 0x0000002100e37308 */ /* 0x000be20000000800 */
[-C--:B-1----:R-:W-:Y:S09]  /*b5e0*/  FFMA.FTZ R32, R182, R3.reuse, -R72 ;  /* 0x00000003b6207223 */ /* 0x082ff20000010848 */
[----:B------:R-:W-:Y:S01]  /*b5f0*/  MUFU.EX2 R39, R39 ;  /* 0x0000002700277308 */ /* 0x000fe20000000800 */
[-CC-:B--2---:R-:W-:Y:S09]  /*b600*/  FFMA.FTZ R5, R177, R3.reuse, -R70.reuse ;  /* 0x00000003b1057223 */ /* 0x184ff20000010846 */
[----:B------:R1:W-:Y:S01]  /*b610*/  MUFU.EX2 R221, R32 ;  /* 0x0000002000dd7308 */ /* 0x0003e20000000800 */
[----:B---3--:R-:W-:Y:S01]  /*b620*/  FFMA.FTZ R4, R176, R3, -R70 ;  /* 0x00000003b0047223 */ /* 0x008fe20000010846 */
[----:B----4-:R-:W-:Y:S08]  /*b630*/  MOV R138, R7 ;  /* 0x00000007008a7202 */ /* 0x010ff00000000f00 */
[----:B------:R2:W-:Y:S01]  /*b640*/  MUFU.EX2 R127, R5 ;  /* 0x00000005007f7308 */ /* 0x0005e20000000800 */
[----:B------:R-:W-:Y:S01]  /*b650*/  FMUL.FTZ R7, R0, R139 ;  /* 0x0000008b00077220 */ /* 0x000fe20000410000 */
[--C-:B-----5:R-:W-:Y:S01]  /*b660*/  FFMA.FTZ R33, R183, R3, -R72.reuse ;  /* 0x00000003b7217223 */ /* 0x120fe20000010848 */
[----:B------:R-:W-:Y:S07]  /*b670*/  F2FP.F16.F32.PACK_AB R45, R138, R131 ;  /* 0x000000838a2d723e */ /* 0x000fee00000000ff */
        /* <DEDUP_REMOVED lines=10> */
[----:B-1----:R-:W-:Y:S01]  /*b720*/  FMUL.FTZ R5, R2, R137 ;  /* 0x0000008902057220 */ /* 0x002fe20000410000 */
[----:B--2---:R-:W-:Y:S01]  /*b730*/  F2FP.F16.F32.PACK_AB R47, R132, R133 ;  /* 0x00000085842f723e */ /* 0x004fe200000000ff */
[C---:B------:R-:W-:Y:S01]  /*b740*/  FMUL.FTZ R4, R2.reuse, R136 ;  /* 0x0000008802047220 */ /* 0x040fe20000410000 */
[----:B------:R-:W-:Y:S01]  /*b750*/  MOV R136, R24 ;  /* 0x0000001800887202 */ /* 0x000fe20000000f00 */
[C---:B------:R-:W-:Y:S05]  /*b760*/  FMUL.FTZ R24, R2.reuse, R156 ;  /* 0x0000009c02187220 */ /* 0x040fea0000410000 */
        /* <DEDUP_REMOVED lines=54> */
[----:B------:R-:W-:Y:S01]  /*bad0*/  MOV R187, R65 ;  /* 0x0000004100bb7202 */ /* 0x000fe20000000f00 */
[--C-:B------:R-:W-:Y:S07]  /*bae0*/  FFMA.FTZ R65, R199, R3, -R72.reuse ;  /* 0x00000003c7417223 */ /* 0x100fee0000010848 */
[----:B------:R-:W-:Y:S01]  /*baf0*/  MUFU.EX2 R181, R61 ;  /* 0x0000003d00b57308 */ /* 0x000fe20000000800 */
[C---:B-1----:R-:W-:Y:S09]  /*bb00*/  HMMA.16816.F32 R28, R44.reuse, R48, R28 ;  /* 0x000000302c1c723c */ /* 0x042ff2000000181c */
[----:B------:R-:W1:Y:S01]  /*bb10*/  MUFU.EX2 R183, R64 ;  /* 0x0000004000b77308 */ /* 0x000e620000000800 */
[----:B------:R-:W-:Y:S01]  /*bb20*/  MOV R190, R109 ;  /* 0x0000006d00be7202 */ /* 0x000fe20000000f00 */
[----:B---3--:R-:W-:Y:S01]  /*bb30*/  FFMA.FTZ R60, R189, R3, -R72 ;  /* 0x00000003bd3c7223 */ /* 0x008fe20000010848 */
[----:B------:R-:W-:Y:S07]  /*bb40*/  MOV R189, R110 ;  /* 0x0000006e00bd7202 */ /* 0x000fee0000000f00 */
[----:B------:R3:W-:Y:S01]  /*bb50*/  MUFU.EX2 R175, R65 ;  /* 0x0000004100af7308 */ /* 0x0007e20000000800 */
[----:B------:R-:W-:Y:S01]  /*bb60*/  HMMA.16816.F32 R32, R44, R50, R32 ;  /* 0x000000322c20723c */ /* 0x000fe20000001820 */
[----:B-----5:R-:W5:Y:S08]  /*bb70*/  LDSM.16.MT88.4 R56, [R43+0xb000] ;  /* 0x00b000002b38783b */ /* 0x020f700000004200 */
[----:B------:R3:W3:Y:S01]  /*bb80*/  MUFU.EX2 R182, R60 ;  /* 0x0000003c00b67308 */ /* 0x0006e20000000800 */
[----:B----4-:R-:W-:Y:S02]  /*bb90*/  F2FP.F16.F32.PACK_AB R44, R186, R213 ;  /* 0x000000d5ba2c723e */ /* 0x010fe400000000ff */
[----:B--2---:R-:W-:Y:S02]  /*bba0*/  F2FP.F16.F32.PACK_AB R45, R184, R180 ;  /* 0x000000b4b82d723e */ /* 0x004fe400000000ff */
[----:B------:R-:W-:Y:S01]  /*bbb0*/  MOV R199, R126 ;  /* 0x0000007e00c77202 */ /* 0x000fe20000000f00 */
[----:B------:R-:W-:Y:S01]  /*bbc0*/  LDSM.16.MT88.4 R48, [R68+0x1000] ;  /* 0x001000004430783b */ /* 0x000fe20000004200 */
[----:B-1----:R-:W-:Y:S01]  /*bbd0*/  F2FP.F16.F32.PACK_AB R46, R183, R185 ;  /* 0x000000b9b72e723e */ /* 0x002fe200000000ff */
[-CC-:B------:R-:W-:Y:S01]  /*bbe0*/  FFMA.FTZ R64, R194, R3.reuse, -R70.reuse ;  /* 0x00000003c2407223 */ /* 0x180fe20000010846 */
[----:B------:R-:W-:Y:S01]  /*bbf0*/  MOV R194, R112 ;  /* 0x0000007000c27202 */ /* 0x000fe20000000f00 */
[--C-:B---3--:R-:W-:Y:S01]  /*bc00*/  FFMA.FTZ R65, R193, R3, -R70.reuse ;  /* 0x00000003c1417223 */ /* 0x108fe20000010846 */
[----:B------:R-:W-:Y:S01]  /*bc10*/  MOV R193, R116 ;  /* 0x0000007400c17202 */ /* 0x000fe20000000f00 */
[----:B------:R1:W-:Y:S02]  /*bc20*/  MUFU.EX2 R178, R64 ;  /* 0x0000004000b27308 */ /* 0x0003e40000000800 */
[----:B------:R-:W2:Y:S01]  /*bc30*/  LDSM.16.MT88.4 R60, [R42+0x1000] ;  /* 0x001000002a3c783b */ /* 0x000ea20000004200 */
[----:B------:R-:W-:Y:S07]  /*bc40*/  F2FP.F16.F32.PACK_AB R47, R182, R181 ;  /* 0x000000b5b62f723e */ /* 0x000fee00000000ff */
[----:B------:R-:W-:Y:S01]  /*bc50*/  MUFU.EX2 R176, R65 ;  /* 0x0000004100b07308 */ /* 0x000fe20000000800 */
[C---:B------:R-:W-:Y:S03]  /*bc60*/  HMMA.16816.F32 R4, R44.reuse, R52, R4 ;  /* 0x000000342c04723c */ /* 0x040fe60000001804 */
[-C--:B------:R-:W-:Y:S01]  /*bc70*/  FFMA.FTZ R52, R192, R3.reuse, -R70 ;  /* 0x00000003c0347223 */ /* 0x080fe20000010846 */
[----:B-1----:R-:W-:Y:S01]  /*bc80*/  FFMA.FTZ R64, R198, R3, -R72 ;  /* 0x00000003c6407223 */ /* 0x002fe20000010848 */
[----:B------:R-:W-:Y:S04]  /*bc90*/  MOV R192, R111 ;  /* 0x0000006f00c07202 */ /* 0x000fe80000000f00 */
[----:B------:R1:W3:Y:S01]  /*bca0*/  MUFU.EX2 R177, R52 ;  /* 0x0000003400b17308 */ /* 0x0002e20000000800 */
[C---:B------:R-:W-:Y:S09]  /*bcb0*/  HMMA.16816.F32 R8, R44.reuse, R54, R8 ;  /* 0x000000362c08723c */ /* 0x040ff20000001808 */
[----:B------:R4:W3:Y:S01]  /*bcc0*/  MUFU.EX2 R174, R64 ;  /* 0x0000004000ae7308 */ /* 0x0008e20000000800 */
[----:B------:R-:W-:Y:S01]  /*bcd0*/  MOV R198, R117 ;  /* 0x0000007500c67202 */ /* 0x000fe20000000f00 */
[C---:B-----5:R-:W-:Y:S01]  /*bce0*/  HMMA.16816.F32 R12, R44.reuse, R56, R12 ;  /* 0x000000382c0c723c */ /* 0x060fe2000000180c */
[----:B-1----:R-:W1:Y:S07]  /*bcf0*/  LDSM.16.MT88.4 R52, [R69+0xb800] ;  /* 0x00b800004534783b */ /* 0x002e6e0000004200 */
[C---:B------:R-:W-:Y:S01]  /*bd00*/  HMMA.16816.F32 R16, R44.reuse, R58, R16 ;  /* 0x0000003a2c10723c */ /* 0x040fe20000001810 */
[----:B------:R-:W5:Y:S07]  /*bd10*/  LDSM.16.MT88.4 R56, [R43+0xb800] ;  /* 0x00b800002b38783b */ /* 0x000f6e0000004200 */
[C---:B--2---:R-:W-:Y:S03]  /*bd20*/  HMMA.16816.F32 R20, R44.reuse, R60, R20 ;  /* 0x0000003c2c14723c */ /* 0x044fe60000001814 */
[-C--:B------:R-:W-:Y:S01]  /*bd30*/  FFMA.FTZ R61, R195, R3.reuse, -R70 ;  /* 0x00000003c33d7223 */ /* 0x080fe20000010846 */
[-C--:B------:R-:W-:Y:S01]  /*bd40*/  FFMA.FTZ R60, R197, R3.reuse, -R72 ;  /* 0x00000003c53c7223 */ /* 0x080fe20000010848 */
[----:B----4-:R-:W2:Y:S01]  /*bd50*/  LDSM.16.MT88.4 R64, [R42+0x1800] ;  /* 0x001800002a40783b */ /* 0x010ea20000004200 */
[----:B------:R-:W-:Y:S01]  /*bd60*/  MOV R197, R124 ;  /* 0x0000007c00c57202 */ /* 0x000fe20000000f00 */
        /* <DEDUP_REMOVED lines=8> */
[----:B----4-:R-:W-:Y:S01]  /*bdf0*/  FFMA.FTZ R61, R196, R3, -R72 ;  /* 0x00000003c43d7223 */ /* 0x010fe20000010848 */
[----:B------:R-:W-:Y:S01]  /*be00*/  MOV R196, R107 ;  /* 0x0000006b00c47202 */ /* 0x000fe20000000f00 */
[----:B------:R-:W-:Y:S07]  /*be10*/  HMMA.16816.F32 R32, R44, R50, R32 ;  /* 0x000000322c20723c */ /* 0x000fee0000001820 */
[----:B------:R-:W4:Y:S01]  /*be20*/  MUFU.EX2 R172, R61 ;  /* 0x0000003d00ac7308 */ /* 0x000f220000000800 */
[----:B------:R-:W2:Y:S01]  /*be30*/  LDSM.16.MT88.4 R48, [R68+0x1800] ;  /* 0x001800004430783b */ /* 0x000ea20000004200 */
[----:B---3--:R-:W-:Y:S01]  /*be40*/  F2FP.F16.F32.PACK_AB R44, R178, R177 ;  /* 0x000000b1b22c723e */ /* 0x008fe200000000ff */
[----:B-1----:R-:W-:Y:S01]  /*be50*/  FFMA.FTZ R60, R200, R3, -R70 ;  /* 0x00000003c83c7223 */ /* 0x002fe20000010846 */
[----:B------:R-:W-:Y:S02]  /*be60*/  F2FP.F16.F32.PACK_AB R45, R174, R175 ;  /* 0x000000afae2d723e */ /* 0x000fe400000000ff */
[----:B------:R-:W-:Y:S04]  /*be70*/  F2FP.F16.F32.PACK_AB R46, R179, R176 ;  /* 0x000000b0b32e723e */ /* 0x000fe800000000ff */
[----:B------:R1:W-:Y:S01]  /*be80*/  MUFU.EX2 R170, R60 ;  /* 0x0000003c00aa7308 */ /* 0x0003e20000000800 */
[----:B------:R-:W-:Y:S02]  /*be90*/  MOV R200, R132 ;  /* 0x0000008400c87202 */ /* 0x000fe40000000f00 */
[----:B----4-:R-:W-:Y:S01]  /*bea0*/  F2FP.F16.F32.PACK_AB R47, R172, R173 ;  /* 0x000000adac2f723e */ /* 0x010fe200000000ff */
        /* <DEDUP_REMOVED lines=10> */
[----:B------:R-:W-:Y:S02]  /*bf50*/  MOV R191, R123 ;  /* 0x0000007b00bf7202 */ /* 0x000fe40000000f00 */
[----:B------:R-:W-:Y:S01]  /*bf60*/  MOV R202, R118 ;  /* 0x0000007600ca7202 */ /* 0x000fe20000000f00 */
[C---:B-----5:R-:W-:Y:S03]  /*bf70*/  HMMA.16816.F32 R12, R44.reuse, R56, R12 ;  /* 0x000000382c0c723c */ /* 0x060fe6000000180c */
        /* <DEDUP_REMOVED lines=8> */
[----:B---3--:R-:W-:Y:S01]  /*c000*/  LDSM.16.MT88.4 R60, [R42+0x2000] ;  /* 0x002000002a3c783b */ /* 0x008fe20000004200 */
[C---:B--2---:R-:W-:Y:S03]  /*c010*/  HMMA.16816.F32 R20, R44.reuse, R64, R20 ;  /* 0x000000402c14723c */ /* 0x044fe60000001814 */
[-C--:B------:R-:W-:Y:S01]  /*c020*/  FFMA.FTZ R64, R210, R3.reuse, -R70 ;  /* 0x00000003d2407223 */ /* 0x080fe20000010846 */
[-CC-:B------:R-:W-:Y:S01]  /*c030*/  FFMA.FTZ R65, R219, R3.reuse, -R72.reuse ;  /* 0x00000003db417223 */ /* 0x180fe20000010848 */
[--C-:B----4-:R-:W-:Y:S01]  /*c040*/  FFMA.FTZ R56, R207, R3, -R72.reuse ;  /* 0x00000003cf387223 */ /* 0x110fe20000010848 */
        /* <DEDUP_REMOVED lines=8> */
[----:B------:R-:W-:Y:S01]  /*c0d0*/  MOV R188, R105 ;  /* 0x0000006900bc7202 */ /* 0x000fe20000000f00 */
[-C--:B--2---:R-:W-:Y:S01]  /*c0e0*/  FFMA.FTZ R64, R218, R3.reuse, -R72 ;  /* 0x00000003da407223 */ /* 0x084fe20000010848 */
[----:B------:R-:W-:Y:S03]  /*c0f0*/  MOV R218, R94 ;  /* 0x0000005e00da7202 */ /* 0x000fe60000000f00 */
        /* <DEDUP_REMOVED lines=10> */
[----:B------:R-:W-:Y:S03]  /*c1a0*/  ISETP.GT.AND P0, PT, R188, R191, PT ;  /* 0x000000bfbc00720c */ /* 0x000fe60003f04270 */
        /* <DEDUP_REMOVED lines=484> */
.L_x_4929:
        /* <DEDUP_REMOVED lines=14> */
.L_x_4944:
[----:B------:R-:W-:Y:S01]  /*e0d0*/  FSETP.NE.FTZ.AND P1, PT, R0, RZ, PT ;  /* 0x000000ff0000720b */ /* 0x000fe20003f35000 */
[----:B----4-:R-:W-:Y:S01]  /*e0e0*/  FADD.FTZ R3, R2, R3 ;  /* 0x0000000302037221 */ /* 0x010fe20000010000 */
[----:B------:R-:W1:Y:S01]  /*e0f0*/  MUFU.RCP R4, R0 ;  /* 0x0000000000047308 */ /* 0x000e620000001000 */
        /* <DEDUP_REMOVED lines=57> */
[----:B------:R-:W2:Y:S01]  /*e490*/  LDL.LU R13, [R1+0x44] ;  /* 0x00004400010d7983 */ /* 0x000ea20000300800 */
[C---:B------:R-:W-:Y:S02]  /*e4a0*/  VIADD R0, R2.reuse, 0x80 ;  /* 0x0000008002007836 */ /* 0x040fe40000000000 */
[----:B------:R-:W-:Y:S01]  /*e4b0*/  IMAD.IADD R3, R5, 0x1, R2 ;  /* 0x0000000105037824 */ /* 0x000fe200078e0202 */
[----:B------:R-:W4:Y:S01]  /*e4c0*/  LDL.LU R47, [R1+0x48] ;  /* 0x00004800012f7983 */ /* 0x000f220000300800 */
[----:B------:R-:W-:-:S03]  /*e4d0*/  @P4 VIADD R0, R2, 0xffffff80 ;  /* 0xffffff8002004836 */ /* 0x000fc60000000000 */
[----:B------:R-:W-:Y:S04]  /*e4e0*/  STS.64 [R2], R136 ;  /* 0x0000008802007388 */ /* 0x000fe80000000a00 */
[----:B------:R1:W-:Y:S04]  /*e4f0*/  STS.64 [R2+0x800], R138 ;  /* 0x0008008a02007388 */ /* 0x0003e80000000a00 */
[----:B------:R-:W-:Y:S04]  /*e500*/  STS.64 [R4], R140 ;  /* 0x0000008c04007388 */ /* 0x000fe80000000a00 */
[----:B------:R3:W-:Y:S04]  /*e510*/  STS.64 [R4+0x800], R142 ;  /* 0x0008008e04007388 */ /* 0x0007e80000000a00 */
[----:B------:R-:W-:Y:S04]  /*e520*/  STS.64 [R3], R144 ;  /* 0x0000009003007388 */ /* 0x000fe80000000a00 */
[----:B------:R3:W-:Y:S01]  /*e530*/  STS.64 [R3+0x800], R146 ;  /* 0x0008009203007388 */ /* 0x0007e20000000a00 */
[----:B-1----:R-:W-:Y:S01]  /*e540*/  IADD3 R2, PT, PT, R5, R0, RZ ;  /* 0x0000000005027210 */ /* 0x002fe20007ffe0ff */
[----:B---3--:R-:W-:-:S05]  /*e550*/  IMAD.IADD R4, R6, 0x1, R3 ;  /* 0x0000000106047824 */ /* 0x008fca00078e0203 */
[----:B------:R-:W-:Y:S01]  /*e560*/  STS.64 [R4], R148 ;  /* 0x0000009404007388 */ /* 0x000fe20000000a00 */
[----:B------:R-:W-:-:S03]  /*e570*/  IMAD.IADD R3, R6, 0x1, R0 ;  /* 0x0000000106037824 */ /* 0x000fc600078e0200 */
        /* <DEDUP_REMOVED lines=11> */
[----:B---3--:R-:W4:Y:S04]  /*e630*/  LD.E R3, desc[UR4][R134.64+0x60] ;  /* 0x0000600486037980 */ /* 0x008f28000c101900 */
[----:B------:R-:W3:Y:S04]  /*e640*/  LD.E R10, desc[UR4][R134.64+0xcc] ;  /* 0x0000cc04860a7980 */ /* 0x000ee8000c101900 */
[----:B------:R-:W3:Y:S01]  /*e650*/  LD.E.64 R6, desc[UR4][R134.64+0x78] ;  /* 0x0000780486067980 */ /* 0x000ee2000c101b00 */
[----:B------:R-:W1:Y:S01]  /*e660*/  S2R R45, SR_CTAID.X ;  /* 0x00000000002d7919 */ /* 0x000e620000002500 */
[----:B------:R-:W-:-:S02]  /*e670*/  IMAD.SHL.U32 R46, R226, 0x4, RZ ;  /* 0x00000004e22e7824 */ /* 0x000fc400078e00ff */
[----:B------:R2:W5:Y:S01]  /*e680*/  LD.E.64 R8, desc[UR4][R134.64+0xa8] ;  /* 0x0000a80486087980 */ /* 0x000562000c101b00 */
[----:B------:R-:W-:Y:S01]  /*e690*/  LOP3.LUT R2, R12, 0x10, RZ, 0xc0, !PT ;  /* 0x000000100c027812 */ /* 0x000fe200078ec0ff */
        /* <DEDUP_REMOVED lines=10> */
[----:B------:R-:W1:Y:S04]  /*e740*/  LDS.128 R36, [R0+0x800] ;  /* 0x0008000000247984 */ /* 0x000e680000000c00 */
[----:B------:R-:W1:Y:S04]  /*e750*/  LDS.128 R32, [R0+0x1000] ;  /* 0x0010000000207984 */ /* 0x000e680000000c00 */
[----:B------:R-:W1:Y:S04]  /*e760*/  LDS.128 R28, [R0+0x1800] ;  /* 0x00180000001c7984 */ /* 0x000e680000000c00 */
[----:B------:R-:W1:Y:S04]  /*e770*/  LDS.128 R24, [R0+0x2000] ;  /* 0x0020000000187984 */ /* 0x000e680000000c00 */
[----:B------:R-:W1:Y:S04]  /*e780*/  LDS.128 R20, [R0+0x2800] ;  /* 0x0028000000147984 */ /* 0x000e680000000c00 */
[----:B------:R-:W1:Y:S01]  /*e790*/  LDS.128 R16, [R0+0x3000] ;  /* 0x0030000000107984 */ /* 0x000e620000000c00 */
[----:B--2---:R-:W-:Y:S01]  /*e7a0*/  IMAD R2, R4, UR8, R13 ;  /* 0x0000000804027c24 */ /* 0x004fe2000f8e020d */
[----:B------:R-:W-:-:S02]  /*e7b0*/  LOP3.LUT R4, R223, 0x30, RZ, 0xc0, !PT ;  /* 0x00000030df047812 */ /* 0x000fc400078ec0ff */
[----:B------:R4:W2:Y:S02]  /*e7c0*/  LDS.128 R12, [R0+0x3800] ;  /* 0x00380000000c7984 */ /* 0x0008a40000000c00 */
[----:B------:R-:W-:Y:S01]  /*e7d0*/  LOP3.LUT R4, R4, 0x7, R226, 0xf8, !PT ;  /* 0x0000000704047812 */ /* 0x000fe200078ef8e2 */
[----:B----4-:R-:W-:Y:S01]  /*e7e0*/  IMAD R0, R2, R3, R47 ;  /* 0x0000000302007224 */ /* 0x010fe200078e022f */
[----:B------:R-:W-:-:S03]  /*e7f0*/  LOP3.LUT R3, R46, 0xffc, RZ, 0xc0, !PT ;  /* 0x00000ffc2e037812 */ /* 0x000fc600078ec0ff */
[----:B------:R-:W-:-:S04]  /*e800*/  IMAD R5, R5, R0, R45 ;  /* 0x0000000005057224 */ /* 0x000fc800078e022d */
[----:B---3--:R-:W-:-:S05]  /*e810*/  IMAD R0, R5, R10, RZ ;  /* 0x0000000a05007224 */ /* 0x008fca00078e02ff */
[----:B------:R-:W-:-:S04]  /*e820*/  IADD3 R3, P0, PT, R0, R3, RZ ;  /* 0x0000000300037210 */ /* 0x000fc80007f1e0ff */
[----:B------:R-:W-:Y:S02]  /*e830*/  LEA.HI.X.SX32 R0, R0, RZ, 0x1, P0 ;  /* 0x000000ff00007211 */ /* 0x000fe400000f0eff */
[----:B------:R-:W-:-:S04]  /*e840*/  LEA R2, P0, R3, R6, 0x2 ;  /* 0x0000000603027211 */ /* 0x000fc800078010ff */
[----:B------:R-:W-:Y:S01]  /*e850*/  LEA.HI.X R3, R3, R7, R0, 0x2, P0 ;  /* 0x0000000703037211 */ /* 0x000fe200000f1400 */
[----:B-12---:R-:W-:Y:S08]  /*e860*/  @P1 BRA `(.L_x_4939) ;  /* 0x00000000002c1947 */ /* 0x006ff00003800000 */
        /* <DEDUP_REMOVED lines=11> */
.L_x_4939:
[----:B------:R-:W-:Y:S05]  /*e920*/  BSYNC.RECONVERGENT B0 ;  /* 0x0000000000007941 */ /* 0x000fea0003800200 */
.L_x_4938:
        /* <DEDUP_REMOVED lines=11> */
[----:B-1---5:R-:W-:Y:S05]  /*e9e0*/  RET.REL.NODEC R4 `(_ZN5flash24flash_fwd_splitkv_kernelI23Flash_fwd_kernel_traitsILi64ELi64ELi256ELi4ELb0ELb0EN7cutlass6half_tE19Flash_kernel_traitsILi64ELi64ELi256ELi4ES3_EELb0ELb0ELb0ELb1ELb1ELb1ELb1ELb0EEEvNS_16Flash_fwd_paramsE) ;  /* 0xffffff1404847950 */ /* 0x022fea0003c3ffff */
.L_x_4937:
[----:B-12---:R-:W-:Y:S01]  /*e9f0*/  IMAD.MOV.U32 R0, RZ, RZ, 0x2 ;  /* 0x00000002ff007424 */ /* 0x006fe200078e00ff */
[----:B-----5:R-:W-:Y:S01]  /*ea00*/  MOV R2, R11 ;  /* 0x0000000b00027202 */ /* 0x020fe20000000f00 */
[----:B------:R-:W-:Y:S01]  /*ea10*/  IMAD.MOV.U32 R4, RZ, RZ, -0x1 ;  /* 0xffffffffff047424 */ /* 0x000fe200078e00ff */
[----:B------:R-:W-:-:S07]  /*ea20*/  MOV R3, 0x1f ;  /* 0x0000001f00037802 */ /* 0x000fce0000000f00 */
[----:B---3--:R-:W-:Y:S05]  /*ea30*/  WARPSYNC.COLLECTIVE R4, `(.L_x_4940) ;  /* 0x0000000004087348 */ /* 0x008fea0003c00000 */
[----:B------:R1:W2:Y:S02]  /*ea40*/  SHFL.BFLY P0, R0, R2, R0, R3 ;  /* 0x0c00000002007389 */ /* 0x0002a40000000003 */
[----:B-123--:R-:W-:Y:S05]  /*ea50*/  ENDCOLLECTIVE ;  /* 0x000000000000791b */ /* 0x00efea0003800000 */
.L_x_4940:
[----:B------:R-:W-:Y:S02]  /*ea60*/  MOV R5, R0 ;  /* 0x0000000000057202 */ /* 0x000fe40000000f00 */
[----:B------:R-:W-:-:S03]  /*ea70*/  MOV R0, 0x1 ;  /* 0x0000000100007802 */ /* 0x000fc60000000f00 */
[----:B------:R-:W-:-:S04]  /*ea80*/  FADD.FTZ R5, R5, R11 ;  /* 0x0000000b05057221 */ /* 0x000fc80000010000 */
[----:B------:R-:W-:-:S07]  /*ea90*/  IMAD.MOV.U32 R2, RZ, RZ, R5 ;  /* 0x000000ffff027224 */ /* 0x000fce00078e0005 */
[----:B------:R-:W-:Y:S05]  /*eaa0*/  WARPSYNC.COLLECTIVE R4, `(.L_x_4941) ;  /* 0x0000000004087348 */ /* 0x000fea0003c00000 */
[----:B------:R1:W2:Y:S02]  /*eab0*/  SHFL.BFLY P0, R0, R2, R0, R3 ;  /* 0x0c00000002007389 */ /* 0x0002a40000000003 */
[----:B-12---:R-:W-:Y:S05]  /*eac0*/  ENDCOLLECTIVE ;  /* 0x000000000000791b */ /* 0x006fea0003800000 */
.L_x_4941:
[----:B------:R-:W-:Y:S01]  /*ead0*/  IMAD.MOV.U32 R6, RZ, RZ, R0 ;  /* 0x000000ffff067224 */ /* 0x000fe200078e0000 */
[----:B------:R-:W-:Y:S02]  /*eae0*/  MOV R0, 0x2 ;  /* 0x0000000200007802 */ /* 0x000fe40000000f00 */
[----:B------:R-:W-:-:S07]  /*eaf0*/  MOV R2, R8 ;  /* 0x0000000800027202 */ /* 0x000fce0000000f00 */
[----:B------:R-:W-:Y:S05]  /*eb00*/  WARPSYNC.COLLECTIVE R4, `(.L_x_4942) ;  /* 0x0000000004087348 */ /* 0x000fea0003c00000 */
[----:B------:R1:W2:Y:S02]  /*eb10*/  SHFL.BFLY P0, R0, R2, R0, R3 ;  /* 0x0c00000002007389 */ /* 0x0002a40000000003 */
[----:B-12---:R-:W-:Y:S05]  /*eb20*/  ENDCOLLECTIVE ;  /* 0x000000000000791b */ /* 0x006fea0003800000 */
.L_x_4942:
[----:B------:R-:W-:Y:S01]  /*eb30*/  IMAD.MOV.U32 R2, RZ, RZ, R0 ;  /* 0x000000ffff027224 */ /* 0x000fe200078e0000 */
[----:B------:R-:W-:-:S03]  /*eb40*/  MOV R0, 0x1 ;  /* 0x0000000100007802 */ /* 0x000fc60000000f00 */
[----:B------:R-:W-:-:S07]  /*eb50*/  FADD.FTZ R2, R2, R8 ;  /* 0x0000000802027221 */ /* 0x000fce0000010000 */
[----:B------:R-:W-:Y:S05]  /*eb60*/  WARPSYNC.COLLECTIVE R4, `(.L_x_4943) ;  /* 0x0000000004087348 */ /* 0x000fea0003c00000 */
[----:B------:R1:W2:Y:S02]  /*eb70*/  SHFL.BFLY P0, R0, R2, R0, R3 ;  /* 0x0c00000002007389 */ /* 0x0002a40000000003 */
[----:B-12---:R-:W-:Y:S05]  /*eb80*/  ENDCOLLECTIVE ;  /* 0x000000000000791b */ /* 0x006fea0003800000 */
.L_x_4943:
[----:B------:R-:W-:Y:S01]  /*eb90*/  MOV R3, R0 ;  /* 0x0000000000037202 */ /* 0x000fe20000000f00 */
[----:B------:R-:W-:Y:S01]  /*eba0*/  FADD.FTZ R0, R5, R6 ;  /* 0x0000000605007221 */ /* 0x000fe20000010000 */
[----:B------:R-:W-:Y:S06]  /*ebb0*/  BRA `(.L_x_4944) ;  /* 0xfffffff400447947 */ /* 0x000fec000383ffff */
.L_x_4945:
        /* <DEDUP_REMOVED lines=12> */
.L_x_14749:


//--------------------- .text._ZN5flash24flash_fwd_splitkv_kernelI23Flash_fwd_kernel_traitsILi64ELi64ELi256ELi4ELb0ELb0EN7cutlass6half_tE19Flash_kernel_traitsILi64ELi64ELi256ELi4ES3_EELb0ELb0ELb1ELb0ELb0ELb0ELb1ELb0EEEvNS_16Flash_fwd_paramsE --------------------------
	.section	.text._ZN5flash24flash_fwd_splitkv_kernelI23Flash_fwd_kernel_traitsILi64ELi64ELi256ELi4ELb0ELb0EN7cutlass6half_tE19Flash_kernel_traitsILi64ELi64ELi256ELi4ES3_EELb0ELb0ELb1ELb0ELb0ELb0ELb1ELb0EEEvNS_16Flash_fwd_paramsE,"ax",@progbits
	.align	128
        .global         _ZN5flash24flash_fwd_splitkv_kernelI23Flash_fwd_kernel_traitsILi64ELi64ELi256ELi4ELb0ELb0EN7cutlass6half_tE19Flash_kernel_traitsILi64ELi64ELi256ELi4ES3_EELb0ELb0ELb1ELb0ELb0ELb0ELb1ELb0EEEvNS_16Flash_fwd_paramsE
        .type           _ZN5flash24flash_fwd_splitkv_kernelI23Flash_fwd_kernel_traitsILi64ELi64ELi256ELi4ELb0ELb0EN7cutlass6half_tE19Flash_kernel_traitsILi64ELi64ELi256ELi4ES3_EELb0ELb0ELb1ELb0ELb0ELb0ELb1ELb0EEEvNS_16Flash_fwd_paramsE,@function
        .size           _ZN5flash24flash_fwd_splitkv_kernelI23Flash_fwd_kernel_traitsILi64ELi64ELi256ELi4ELb0ELb0EN7cutlass6half_tE19Flash_kernel_traitsILi64ELi64ELi256ELi4ES3_EELb0ELb0ELb1ELb0ELb0ELb0ELb1ELb0EEEvNS_16Flash_fwd_paramsE,(.L_x_14750 - _ZN5flash24flash_fwd_splitkv_kernelI23Flash_fwd_kernel_traitsILi64ELi64ELi256ELi4ELb0ELb0EN7cutlass6half_tE19Flash_kernel_traitsILi64ELi64ELi256ELi4ES3_EELb0ELb0ELb1ELb0ELb0ELb0ELb1ELb0EEEvNS_16Flash_fwd_paramsE)
        .other          _ZN5flash24flash_fwd_splitkv_kernelI23Flash_fwd_kernel_traitsILi64ELi64ELi256ELi4ELb0ELb0EN7cutlass6half_tE19Flash_kernel_traitsILi64ELi64ELi256ELi4ES3_EELb0ELb0ELb1ELb0ELb0ELb0ELb1ELb0EEEvNS_16Flash_fwd_paramsE,@"STO_CUDA_ENTRY STV_DEFAULT"
_ZN5flash24flash_fwd_splitkv_kernelI23Flash_fwd_kernel_traitsILi64ELi64ELi256ELi4ELb0ELb0EN7cutlass6half_tE19Flash_kernel_traitsILi64ELi64ELi256ELi4ES3_EELb0ELb0ELb1ELb0ELb0ELb0ELb1ELb0EEEvNS_16Flash_fwd_paramsE:
.text._ZN5flash24flash_fwd_splitkv_kernelI23Flash_fwd_kernel_traitsILi64ELi64ELi256ELi4ELb0ELb0EN7cutlass6half_tE19Flash_kernel_traitsILi64ELi64ELi256ELi4ES3_EELb0ELb0ELb1ELb0ELb0ELb0ELb1ELb0EEEvNS_16Flash_fwd_paramsE:
        /* <DEDUP_REMOVED lines=14> */
[----:B--2---:R-:W-:Y:S01]  /*00e0*/  IMAD.MOV R0, RZ, RZ, -R3 ;  /* 0x000000ffff007224 */ /* 0x004fe200078e0a03 */
[----:B------:R-:W-:-:S03]  /*00f0*/  MOV R2, RZ ;  /* 0x000000ff00027202 */ /* 0x000fc60000000f00 */
[----:B------:R-:W-:-:S04]  /*0100*/  IMAD R7, R0, R5, RZ ;  /* 0x0000000500077224 */ /* 0x000fc800078e02ff */
[----:B------:R-:W-:Y:S02]  /*0110*/  IMAD.HI.U32 R7, R3, R7, R2 ;  /* 0x0000000703077227 */ /* 0x000fe400078e0002 */
[----:B------:R-:W2:Y:S04]  /*0120*/  LDC.64 R2, c[0x0][0x348] ;  /* 0x0000d200ff027b82 */ /* 0x000ea80000000a00 */
        /* <DEDUP_REMOVED lines=10> */
[----:B--234-:R-:W-:Y:S02]  /*01d0*/  IMAD R248, R5, R248, UR4 ;  /* 0x0000000405f87e24 */ /* 0x01cfe4000f8e02f8 */
[----:B------:R-:W-:Y:S05]  /*01e0*/  CALL.REL.NOINC `($_ZN5flash24flash_fwd_splitkv_kernelI23Flash_fwd_kernel_traitsILi64ELi64ELi256ELi4ELb0ELb0EN7cutlass6half_tE19Flash_kernel_traitsILi64ELi64ELi256ELi4ES3_EELb0ELb0ELb1ELb0ELb0ELb0ELb1ELb0EEEvNS_16Flash_fwd_paramsE$_ZN5flash30compute_attn_1rowblock_splitkvI23Flash_fwd_kernel_traitsILi64ELi64ELi256ELi4ELb0ELb0EN7cutlass6half_tE19Flash_kernel_traitsILi64ELi64ELi256ELi4ES3_EELb0ELb0ELb1ELb0ELb0ELb0ELb1ELb0ENS_16Flash_fwd_paramsEEEvRKT8_iiiii) ;  /* 0x0000000000087944 */ /* 0x000fea0003c00000 */
[----:B------:R-:W-:Y:S05]  /*01f0*/  BSYNC.RECONVERGENT B2 ;  /* 0x0000000000027941 */ /* 0x000fea0003800200 */
.L_x_4946:
[----:B------:R-:W-:Y:S05]  /*0200*/  EXIT ;  /* 0x000000000000794d */ /* 0x000fea0003800000 */
        .type           $_ZN5flash24flash_fwd_splitkv_kernelI23Flash_fwd_kernel_traitsILi64ELi64ELi256ELi4ELb0ELb0EN7cutlass6half_tE19Flash_kernel_traitsILi64ELi64ELi256ELi4ES3_EELb0ELb0ELb1ELb0ELb0ELb0ELb1ELb0EEEvNS_16Flash_fwd_paramsE$_ZN5flash30compute_attn_1rowblock_splitkvI23Flash_fwd_kernel_traitsILi64ELi64ELi256ELi4ELb0ELb0EN7cutlass6half_tE19Flash_kernel_traitsILi64ELi64ELi256ELi4ES3_EELb0ELb0ELb1ELb0ELb0ELb0ELb1ELb0ENS_16Flash_fwd_paramsEEEvRKT8_iiiii,@function
        .size           $_ZN5flash24flash_fwd_splitkv_kernelI23Flash_fwd_kernel_traitsILi64ELi64ELi256ELi4ELb0ELb0EN7cutlass6half_tE19Flash_kernel_traitsILi64ELi64ELi256ELi4ES3_EELb0ELb0ELb1ELb0ELb0ELb0ELb1ELb0EEEvNS_16Flash_fwd_paramsE$_ZN5flash30compute_attn_1rowblock_splitkvI23Flash_fwd_kernel_traitsILi64ELi64ELi256ELi4ELb0ELb0EN7cutlass6half_tE19Flash_kernel_traitsILi64ELi64ELi256ELi4ES3_EELb0ELb0ELb1ELb0ELb0ELb0ELb1ELb0ENS_16Flash_fwd_paramsEEEvRKT8_iiiii,(.L_x_14750 - $_ZN5flash24flash_fwd_splitkv_kernelI23Flash_fwd_kernel_traitsILi64ELi64ELi256ELi4ELb0ELb0EN7cutlass6half_tE19Flash_kernel_traitsILi64ELi64ELi256ELi4ES3_EELb0ELb0ELb1ELb0ELb0ELb0ELb1ELb0EEEvNS_16Flash_fwd_paramsE$_ZN5flash30compute_attn_1rowblock_splitkvI23Flash_fwd_kernel_traitsILi64ELi64ELi256ELi4ELb0ELb0EN7cutlass6half_tE19Flash_kernel_traitsILi64ELi64ELi256ELi4ES3_EELb0ELb0ELb1ELb0ELb0ELb0ELb1ELb0ENS_16Flash_fwd_paramsEEEvRKT8_iiiii)
$_ZN5flash24flash_fwd_splitkv_kernelI23Flash_fwd_kernel_traitsILi64ELi64ELi256ELi4ELb0ELb0EN7cutlass6half_tE19Flash_kernel_traitsILi64ELi64ELi256ELi4ES3_EELb0ELb0ELb1ELb0ELb0ELb0ELb1ELb0EEEvNS_16Flash_fwd_paramsE$_ZN5flash30compute_attn_1rowblock_splitkvI23Flash_fwd_kernel_traitsILi64ELi64ELi256ELi4ELb0ELb0EN7cutlass6half_tE19Flash_kernel_traitsILi64ELi64ELi256ELi4ES3_EELb0ELb0ELb1ELb0ELb0ELb0ELb1ELb0ENS_16Flash_fwd_paramsEEEvRKT8_iiiii:
        /* <DEDUP_REMOVED lines=9> */
[----:B------:R-:W-:Y:S02]  /*02a0*/  ISETP.NE.AND.EX P3, PT, R15, RZ, PT, P3 ;  /* 0x000000ff0f00720c */ /* 0x000fe40003f65330 */
[----:B------:R-:W-:-:S04]  /*02b0*/  ISETP.NE.U32.AND P2, PT, R20, RZ, PT ;  /* 0x000000ff1400720c */ /* 0x000fc80003f45070 */
[----:B------:R-:W-:Y:S01]  /*02c0*/  ISETP.NE.AND.EX P2, PT, R21, RZ, PT, P2 ;  /* 0x000000ff1500720c */ /* 0x000fe20003f45320 */
[----:B------:R-:W-:-:S04]  /*02d0*/  IMAD.WIDE.U32 R20, R249, 0x4, R20 ;  /* 0x00000004f9147825 */ /* 0x000fc800078e0014 */
[----:B------:R1:W5:Y:S04]  /*02e0*/  @!P4 LD.E R191, desc[UR4][R2.64+0xb4] ;  /* 0x0000b40402bfc980 */ /* 0x000368000c101900 */
[----:B------:R1:W5:Y:S04]  /*02f0*/  @P4 LD.E R0, desc[UR4][R20.64+0x4] ;  /* 0x0000040414004980 */ /* 0x000368000c101900 */
[----:B------:R1:W5:Y:S01]  /*0300*/  @!P3 LD.E R188, desc[UR4][R2.64+0xb8] ;  /* 0x0000b80402bcb980 */ /* 0x000362000c101900 */
[----:B----4-:R-:W-:Y:S01]  /*0310*/  ISETP.NE.U32.AND P1, PT, R12, RZ, PT ;  /* 0x000000ff0c00720c */ /* 0x010fe20003f25070 */
[----:B------:R-:W-:-:S02]  /*0320*/  IMAD.SHL.U32 R6, R249, 0x4, RZ ;  /* 0x00000004f9067824 */ /* 0x000fc400078e00ff */
[----:B------:R1:W5:Y:S01]  /*0330*/  @P2 LD.E R5, desc[UR4][R20.64] ;  /* 0x0000000414052980 */ /* 0x000362000c101900 */
[----:B------:R-:W-:Y:S02]  /*0340*/  ISETP.NE.AND.EX P1, PT, R13, RZ, PT, P1 ;  /* 0x000000ff0d00720c */ /* 0x000fe40003f25310 */
[----:B------:R-:W-:Y:S02]  /*0350*/  ISETP.NE.U32.AND P2, PT, R14, RZ, PT ;  /* 0x000000ff0e00720c */ /* 0x000fe40003f45070 */
[----:B------:R-:W-:Y:S02]  /*0360*/  SHF.R.U32.HI R4, RZ, 0x1e, R249 ;  /* 0x0000001eff047819 */ /* 0x000fe400000116f9 */
[----:B------:R-:W-:-:S07]  /*0370*/  ISETP.NE.AND.EX P2, PT, R15, RZ, PT, P2 ;  /* 0x000000ff0f00720c */ /* 0x000fce0003f45320 */
[----:B------:R-:W-:-:S05]  /*0380*/  @P1 IADD3 R18, P0, PT, R12, R6, RZ ;  /* 0x000000060c121210 */ /* 0x000fca0007f1e0ff */
[----:B------:R-:W-:Y:S02]  /*0390*/  @P1 IMAD.X R19, R13, 0x1, R4, P0 ;  /* 0x000000010d131824 */ /* 0x000fe400000e0604 */
[----:B------:R-:W-:Y:S01]  /*03a0*/  IMAD.MOV.U32 R13, RZ, RZ, RZ ;  /* 0x000000ffff0d7224 */ /* 0x000fe200078e00ff */
[----:B------:R-:W-:Y:S01]  /*03b0*/  ISETP.NE.U32.AND P0, PT, R8, RZ, PT ;  /* 0x000000ff0800720c */ /* 0x000fe20003f05070 */
[----:B------:R-:W-:Y:S04]  /*03c0*/  BSSY.RECONVERGENT B0, `(.L_x_4947) ;  /* 0x000000b000007945 */ /* 0x000fe80003800200 */
        /* <DEDUP_REMOVED lines=10> */
.L_x_4948:
[----:B------:R-:W-:Y:S05]  /*0470*/  BSYNC.RECONVERGENT B0 ;  /* 0x0000000000007941 */ /* 0x000fea0003800200 */
.L_x_4947:
[----:B------:R-:W-:Y:S04]  /*0480*/  BSSY.RECONVERGENT B0, `(.L_x_4949) ;  /* 0x0000007000007945 */ /* 0x000fe80003800200 */
[----:B------:R-:W-:Y:S05]  /*0490*/  @!P3 BRA `(.L_x_4950) ;  /* 0x000000000014b947 */ /* 0x000fea0003800000 */
[----:B------:R-:W3:Y:S02]  /*04a0*/  LD.E.U8 R7, desc[UR4][R2.64+0x1b2] ;  /* 0x0001b20402077980 */ /* 0x000ee4000c101100 */
[----:B---3--:R-:W-:-:S13]  /*04b0*/  ISETP.NE.AND P1, PT, R7, RZ, PT ;  /* 0x000000ff0700720c */ /* 0x008fda0003f25270 */
[----:B------:R-:W3:Y:S02]  /*04c0*/  @P1 LD.E R7, desc[UR4][R16.64+0x4] ;  /* 0x0000040410071980 */ /* 0x000ee4000c101900 */
[----:B---3-5:R-:W-:-:S06]  /*04d0*/  @P1 IADD3 R188, PT, PT, R7, -R14, RZ ;  /* 0x8000000e07bc1210 */ /* 0x028fcc0007ffe0ff */
[----:B------:R3:W5:Y:S02]  /*04e0*/  @!P1 LD.E R188, desc[UR4][R16.64] ;  /* 0x0000000410bc9980 */ /* 0x000764000c101900 */
.L_x_4950:
[----:B------:R-:W-:Y:S05]  /*04f0*/  BSYNC.RECONVERGENT B0 ;  /* 0x0000000000007941 */ /* 0x000fea0003800200 */
.L_x_4949:
[----:B------:R-:W-:Y:S01]  /*0500*/  BSSY.RECONVERGENT B1, `(.L_x_4951) ;  /* 0x0000011000017945 */ /* 0x000fe20003800200 */
[----:B-----5:R-:W-:-:S03]  /*0510*/  @P4 IADD3 R191, PT, PT, R0, -R5, RZ ;  /* 0x8000000500bf4210 */ /* 0x020fc60007ffe0ff */
[----:B------:R-:W-:Y:S05]  /*0520*/  @!P0 BRA `(.L_x_4952) ;  /* 0x0000000000148947 */ /* 0x000fea0003800000 */
[----:B------:R-:W-:-:S05]  /*0530*/  IADD3 R8, P0, PT, R8, R6, RZ ;  /* 0x0000000608087210 */ /* 0x000fca0007f1e0ff */
[----:B------:R-:W-:-:S05]  /*0540*/  IMAD.X R9, R9, 0x1, R4, P0 ;  /* 0x0000000109097824 */ /* 0x000fca00000e0604 */
[----:B------:R-:W4:Y:S02]  /*0550*/  LD.E R188, desc[UR4][R8.64] ;  /* 0x0000000408bc7980 */ /* 0x000f24000c101900 */
[----:B----4-:R-:W-:Y:S01]  /*0560*/  IADD3 R188, PT, PT, R188, -R13, RZ ;  /* 0x8000000dbcbc7210 */ /* 0x010fe20007ffe0ff */
[----:B------:R-:W-:Y:S05]  /*0570*/  BRA `(.L_x_4953) ;  /* 0x0000000000247947 */ /* 0x000fea0003800000 */
.L_x_4952:
[----:B------:R-:W4:Y:S01]  /*0580*/  LD.E.64 R8, desc[UR4][R2.64+0x108] ;  /* 0x0001080402087980 */ /* 0x000f22000c101b00 */
[----:B------:R-:W-:Y:S01]  /*0590*/  BSSY.RECONVERGENT B0, `(.L_x_4954) ;  /* 0x0000006000007945 */ /* 0x000fe20003800200 */
[----:B------:R-:W-:Y:S01]  /*05a0*/  IMAD.MOV.U32 R0, RZ, RZ, RZ ;  /* 0x000000ffff007224 */ /* 0x000fe200078e00ff */
[----:B----4-:R-:W-:-:S04]  /*05b0*/  ISETP.NE.U32.AND P0, PT, R8, RZ, PT ;  /* 0x000000ff0800720c */ /* 0x010fc80003f05070 */
[----:B------:R-:W-:-:S13]  /*05c0*/  ISETP.NE.AND.EX P0, PT, R9, RZ, PT, P0 ;  /* 0x000000ff0900720c */ /* 0x000fda0003f05300 */
[----:B------:R-:W-:Y:S05]  /*05d0*/  @!P0 BRA `(.L_x_4955) ;  /* 0x0000000000048947 */ /* 0x000fea0003800000 */
[----:B------:R4:W5:Y:S02]  /*05e0*/  LD.E R0, desc[UR4][R2.64+0xbc] ;  /* 0x0000bc0402007980 */ /* 0x000964000c101900 */
.L_x_4955:
[----:B------:R-:W-:Y:S05]  /*05f0*/  BSYNC.RECONVERGENT B0 ;  /* 0x0000000000007941 */ /* 0x000fea0003800200 */
.L_x_4954:
[----:B-----5:R-:W-:Y:S02]  /*0600*/  IADD3 R188, PT, PT, R0, R188, -R13 ;  /* 0x000000bc00bc7210 */ /* 0x020fe40007ffe80d */
.L_x_4953:
[----:B------:R-:W-:Y:S05]  /*0610*/  BSYNC.RECONVERGENT B1 ;  /* 0x0000000000017941 */ /* 0x000fea0003800200 */
.L_x_4951:
[----:B------:R-:W-:Y:S01]  /*0620*/  IMAD.SHL.U32 R0, R243, 0x40, RZ ;  /* 0x00000040f3007824 */ /* 0x000fe200078e00ff */
[----:B------:R-:W-:Y:S01]  /*0630*/  MOV R8, R242 ;  /* 0x000000f200087202 */ /* 0x000fe20000000f00 */
[----:B------:R-:W-:-:S03]  /*0640*/  IMAD.MOV.U32 R9, RZ, RZ, 0x0 ;  /* 0x00000000ff097424 */ /* 0x000fc600078e00ff */
[----:B------:R-:W-:-:S13]  /*0650*/  ISETP.GT.AND P0, PT, R191, R0, PT ;  /* 0x00000000bf00720c */ /* 0x000fda0003f04270 */
[----:B-1234-:R-:W-:Y:S05]  /*0660*/  @!P0 RET.REL.NODEC R8 `(_ZN5flash24flash_fwd_splitkv_kernelI23Flash_fwd_kernel_traitsILi64ELi64ELi256ELi4ELb0ELb0EN7cutlass6half_tE19Flash_kernel_traitsILi64ELi64ELi256ELi4ES3_EELb0ELb0ELb1ELb0ELb0ELb0ELb1ELb0EEEvNS_16Flash_fwd_paramsE) ;  /* 0xfffffff808648950 */ /* 0x01efea0003c3ffff */
        /* <DEDUP_REMOVED lines=44> */
[----:B------:R1:W5:Y:S01]  /*0930*/  LD.E.64 R12, desc[UR4][R2.64+0xa8] ;  /* 0x0000a804020c7980 */ /* 0x000362000c101b00 */
[----:B------:R-:W-:-:S02]  /*0940*/  IMAD.MOV.U32 R243, RZ, RZ, 0x0 ;  /* 0x00000000fff37424 */ /* 0x000fc400078e00ff */
[----:B--2---:R-:W-:-:S04]  /*0950*/  IMAD R4, R4, UR8, R249 ;  /* 0x0000000804047c24 */ /* 0x004fc8000f8e02f9 */
[----:B---3--:R-:W-:-:S04]  /*0960*/  IMAD R4, R4, R9, R248 ;  /* 0x0000000904047224 */ /* 0x008fc800078e02f8 */
[--C-:B------:R-:W-:Y:S02]  /*0970*/  IMAD R4, R5, R4, R0.reuse ;  /* 0x0000000405047224 */ /* 0x100fe400078e0200 */
[----:B------:R-:W-:Y:S02]  /*0980*/  IMAD.SHL.U32 R5, R224, 0x4, RZ ;  /* 0x00000004e0057824 */ /* 0x000fe400078e00ff */
[----:B----4-:R-:W-:Y:S02]  /*0990*/  IMAD R8, R4, R7, RZ ;  /* 0x0000000704087224 */ /* 0x010fe400078e02ff */
[----:B------:R-:W-:Y:S01]  /*09a0*/  IMAD.IADD R0, R191, 0x1, -R0 ;  /* 0x00000001bf007824 */ /* 0x000fe200078e0a00 */
[C---:B------:R-:W-:Y:S02]  /*09b0*/  LOP3.LUT R9, R5.reuse, 0xffc, RZ, 0xc0, !PT ;  /* 0x00000ffc05097812 */ /* 0x040fe400078ec0ff */
[----:B------:R-:W-:Y:S02]  /*09c0*/  LOP3.LUT R7, R5, 0x3c, RZ, 0xc0, !PT ;  /* 0x0000003c05077812 */ /* 0x000fe400078ec0ff */
[----:B------:R-:W-:-:S02]  /*09d0*/  SHF.R.U32.HI R5, RZ, 0x4, R224 ;  /* 0x00000004ff057819 */ /* 0x000fc400000116e0 */
[C---:B------:R-:W-:Y:S02]  /*09e0*/  IADD3 R9, P0, PT, R8.reuse, R9, RZ ;  /* 0x0000000908097210 */ /* 0x040fe40007f1e0ff */
[----:B-----5:R-:W-:Y:S01]  /*09f0*/  ISETP.GE.AND P1, PT, R7, R6, PT ;  /* 0x000000060700720c */ /* 0x020fe20003f26270 */
[----:B-1----:R-:W-:Y:S01]  /*0a00*/  VIADD R3, R5, 0x10 ;  /* 0x0000001005037836 */ /* 0x002fe20000000000 */
[----:B------:R-:W-:Y:S01]  /*0a10*/  ISETP.NE.AND P6, PT, R7, RZ, PT ;  /* 0x000000ff0700720c */ /* 0x000fe20003fc5270 */
[C---:B------:R-:W-:Y:S01]  /*0a20*/  VIADD R7, R5.reuse, 0x8 ;  /* 0x0000000805077836 */ /* 0x040fe20000000000 */
[----:B------:R-:W-:Y:S01]  /*0a30*/  LEA.HI.X.SX32 R8, R8, RZ, 0x1, P0 ;  /* 0x000000ff08087211 */ /* 0x000fe200000f0eff */
[----:B------:R-:W-:Y:S01]  /*0a40*/  VIADD R19, R5, 0x18 ;  /* 0x0000001805137836 */ /* 0x000fe20000000000 */
[----:B------:R-:W-:Y:S01]  /*0a50*/  LEA R20, P0, R9, R10, 0x2 ;  /* 0x0000000a09147211 */ /* 0x000fe200078010ff */
[----:B------:R-:W-:Y:S01]  /*0a60*/  VIADD R17, R5, 0x20 ;  /* 0x0000002005117836 */ /* 0x000fe20000000000 */
[-C--:B------:R-:W-:Y:S01]  /*0a70*/  ISETP.GE.OR P5, PT, R3, R0.reuse, P1 ;  /* 0x000000000300720c */ /* 0x080fe20000fa6670 */
[----:B------:R-:W-:Y:S01]  /*0a80*/  VIADD R15, R5, 0x28 ;  /* 0x00000028050f7836 */ /* 0x000fe20000000000 */
[----:B------:R-:W-:Y:S01]  /*0a90*/  LEA.HI.X R21, R9, R11, R8, 0x2, P0 ;  /* 0x0000000b09157211 */ /* 0x000fe200000f1408 */
[C---:B------:R-:W-:Y:S01]  /*0aa0*/  VIADD R11, R5.reuse, 0x30 ;  /* 0x00000030050b7836 */ /* 0x040fe20000000000 */
[CC--:B------:R-:W-:Y:S01]  /*0ab0*/  ISETP.GE.OR P3, PT, R5.reuse, R0.reuse, P1 ;  /* 0x000000000500720c */ /* 0x0c0fe20000f66670 */
[----:B------:R-:W-:Y:S01]  /*0ac0*/  VIADD R9, R5, 0x38 ;  /* 0x0000003805097836 */ /* 0x000fe20000000000 */
[----:B------:R-:W-:-:S02]  /*0ad0*/  ISETP.GE.OR P2, PT, R7, R0, P1 ;  /* 0x000000000700720c */ /* 0x000fc40000f46670 */
[-C--:B------:R-:W-:Y:S02]  /*0ae0*/  ISETP.GE.OR P0, PT, R19, R0.reuse, P1 ;  /* 0x000000001300720c */ /* 0x080fe40000f06670 */
[----:B------:R-:W-:-:S03]  /*0af0*/  ISETP.GE.OR P4, PT, R17, R0, P1 ;  /* 0x000000001100720c */ /* 0x000fc60000f86670 */
[----:B------:R-:W-:Y:S01]  /*0b00*/  @!P5 ST.E.128 desc[UR4][R20.64+0x1000], RZ ;  /* 0x001000ff1400d985 */ /* 0x000fe2000c101d04 */
[----:B------:R-:W-:-:S03]  /*0b10*/  ISETP.GE.OR P5, PT, R7, R0, P6 ;  /* 0x000000000700720c */ /* 0x000fc600037a6670 */
        /* <DEDUP_REMOVED lines=8> */
[----:B------:R-:W-:Y:S02]  /*0ba0*/  LEA.HI.X.SX32 R4, R4, RZ, 0x1, P0 ;  /* 0x000000ff04047211 */ /* 0x000fe400000f0eff */
[----:B------:R-:W-:Y:S01]  /*0bb0*/  LEA R2, P0, R7, R12, 0x2 ;  /* 0x0000000c07027211 */ /* 0x000fe200078010ff */
[----:B------:R-:W-:Y:S01]  /*0bc0*/  @!P3 ST.E.128 desc[UR4][R20.64+0x2800], RZ ;  /* 0x002800ff1400b985 */ /* 0x000fe2000c101d04 */
[-C--:B------:R-:W-:Y:S02]  /*0bd0*/  ISETP.GE.OR P4, PT, R3, R0.reuse, P6 ;  /* 0x000000000300720c */ /* 0x080fe40003786670 */
[----:B------:R-:W-:Y:S01]  /*0be0*/  LEA.HI.X R3, R7, R13, R4, 0x2, P0 ;  /* 0x0000000d07037211 */ /* 0x000fe200000f1404 */
[----:B------:R-:W-:Y:S01]  /*0bf0*/  @!P5 IMAD.MOV.U32 R7, RZ, RZ, -0x800000 ;  /* 0xff800000ff07d424 */ /* 0x000fe200078e00ff */
[----:B------:R-:W-:Y:S01]  /*0c00*/  @!P2 ST.E.128 desc[UR4][R20.64+0x3000], RZ ;  /* 0x003000ff1400a985 */ /* 0x000fe2000c101d04 */
[----:B------:R-:W-:-:S02]  /*0c10*/  ISETP.GE.OR P3, PT, R19, R0, P6 ;  /* 0x000000001300720c */ /* 0x000fc40003766670 */
[-C--:B------:R-:W-:Y:S01]  /*0c20*/  ISETP.GE.OR P2, PT, R17, R0.reuse, P6 ;  /* 0x000000001100720c */ /* 0x080fe20003746670 */
[----:B------:R-:W-:Y:S01]  /*0c30*/  @!P1 ST.E.128 desc[UR4][R20.64+0x3800], RZ ;  /* 0x003800ff14009985 */ /* 0x000fe2000c101d04 */
[-C--:B------:R-:W-:Y:S02]  /*0c40*/  ISETP.GE.OR P1, PT, R15, R0.reuse, P6 ;  /* 0x000000000f00720c */ /* 0x080fe40003726670 */
[-C--:B------:R-:W-:Y:S01]  /*0c50*/  ISETP.GE.OR P0, PT, R11, R0.reuse, P6 ;  /* 0x000000000b00720c */ /* 0x080fe20003706670 */
[----:B------:R-:W-:Y:S01]  /*0c60*/  @!P5 ST.E desc[UR4][R2.64+0x20], R7 ;  /* 0x000020070200d985 */ /* 0x000fe2000c101904 */
[-C--:B------:R-:W-:Y:S01]  /*0c70*/  ISETP.GE.OR P5, PT, R5, R0.reuse, P6 ;  /* 0x000000000500720c */ /* 0x080fe200037a6670 */
[----:B------:R-:W-:Y:S01]  /*0c80*/  @!P4 IMAD.MOV.U32 R19, RZ, RZ, -0x800000 ;  /* 0xff800000ff13c424 */ /* 0x000fe200078e00ff */
[----:B------:R-:W-:-:S03]  /*0c90*/  ISETP.GE.OR P6, PT, R9, R0, P6 ;  /* 0x000000000900720c */ /* 0x000fc600037c6670 */
[----:B------:R-:W-:Y:S01]  /*0ca0*/  @!P3 IMAD.MOV.U32 R15, RZ, RZ, -0x800000 ;  /* 0xff800000ff0fb424 */ /* 0x000fe200078e00ff */
[----:B------:R-:W-:Y:S01]  /*0cb0*/  @!P4 ST.E desc[UR4][R2.64+0x40], R19 ;  /* 0x000040130200c985 */ /* 0x000fe2000c101904 */
[----:B------:R-:W-:Y:S02]  /*0cc0*/  @!P2 IMAD.MOV.U32 R13, RZ, RZ, -0x800000 ;  /* 0xff800000ff0da424 */ /* 0x000fe400078e00ff */
[----:B------:R-:W-:Y:S01]  /*0cd0*/  @!P1 IMAD.MOV.U32 R11, RZ, RZ, -0x800000 ;  /* 0xff800000ff0b9424 */ /* 0x000fe200078e00ff */
[----:B------:R-:W-:Y:S01]  /*0ce0*/  @!P3 ST.E desc[UR4][R2.64+0x60], R15 ;  /* 0x0000600f0200b985 */ /* 0x000fe2000c101904 */
[----:B------:R-:W-:Y:S02]  /*0cf0*/  @!P0 IMAD.MOV.U32 R5, RZ, RZ, -0x800000 ;  /* 0xff800000ff058424 */ /* 0x000fe400078e00ff */
[----:B------:R-:W-:Y:S01]  /*0d00*/  @!P5 IMAD.MOV.U32 R17, RZ, RZ, -0x800000 ;  /* 0xff800000ff11d424 */ /* 0x000fe200078e00ff */
[----:B------:R-:W-:Y:S04]  /*0d10*/  @!P2 ST.E desc[UR4][R2.64+0x80], R13 ;  /* 0x0000800d0200a985 */ /* 0x000fe8000c101904 */
[----:B------:R-:W-:Y:S04]  /*0d20*/  @!P1 ST.E desc[UR4][R2.64+0xa0], R11 ;  /* 0x0000a00b02009985 */ /* 0x000fe8000c101904 */
[----:B------:R-:W-:Y:S04]  /*0d30*/  @!P0 ST.E desc[UR4][R2.64+0xc0], R5 ;  /* 0x0000c00502008985 */ /* 0x000fe8000c101904 */
[----:B------:R1:W-:Y:S02]  /*0d40*/  @!P5 ST.E desc[UR4][R2.64], R17 ;  /* 0x000000110200d985 */ /* 0x0003e4000c101904 */
[----:B-1----:R-:W-:Y:S05]  /*0d50*/  @P6 RET.REL.NODEC R242 `(_ZN5flash24flash_fwd_splitkv_kernelI23Flash_fwd_kernel_traitsILi64ELi64ELi256ELi4ELb0ELb0EN7cutlass6half_tE19Flash_kernel_traitsILi64ELi64ELi256ELi4ES3_EELb0ELb0ELb1ELb0ELb0ELb0ELb1ELb0EEEvNS_16Flash_fwd_paramsE) ;  /* 0xfffffff0f2a86950 */ /* 0x002fea0003c3ffff */
[----:B------:R-:W-:Y:S02]  /*0d60*/  MOV R5, 0xff800000 ;  /* 0xff80000000057802 */ /* 0x000fe40000000f00 */
[----:B------:R-:W-:-:S03]  /*0d70*/  MOV R243, 0x0 ;  /* 0x0000000000f37802 */ /* 0x000fc60000000f00 */
[----:B------:R1:W-:Y:S02]  /*0d80*/  ST.E desc[UR4][R2.64+0xe0], R5 ;  /* 0x0000e00502007985 */ /* 0x0003e4000c101904 */
[----:B-1----:R-:W-:Y:S05]  /*0d90*/  RET.REL.NODEC R242 `(_ZN5flash24flash_fwd_splitkv_kernelI23Flash_fwd_kernel_traitsILi64ELi64ELi256ELi4ELb0ELb0EN7cutlass6half_tE19Flash_kernel_traitsILi64ELi64ELi256ELi4ES3_EELb0ELb0ELb1ELb0ELb0ELb0ELb1ELb0EEEvNS_16Flash_fwd_paramsE) ;  /* 0xfffffff0f2987950 */ /* 0x002fea0003c3ffff */
.L_x_4956:
        /* <DEDUP_REMOVED lines=9> */
[----:B------:R1:W-:Y:S01]  /*0e30*/  STL.64 [R1], R200 ;  /* 0x000000c801007387 */ /* 0x0003e20000100a00 */
        /* <DEDUP_REMOVED lines=42> */
[----:B------:R-:W-:Y:S01]  /*10e0*/  @!P2 LOP3.LUT R11, RZ, R12, RZ, 0x33, !PT ;  /* 0x0000000cff0ba212 */ /* 0x000fe200078e33ff */
[----:B------:R-:W3:Y:S04]  /*10f0*/  LD.E.64 R14, desc[UR4][R198.64+0x28] ;  /* 0x00002804c60e7980 */ /* 0x000ee8000c101b00 */
        /* <DEDUP_REMOVED lines=29> */
[----:B------:R-:W-:-:S05]  /*12d0*/  @!P1 LOP3.LUT R11, RZ, R21, RZ, 0x33, !PT ;  /* 0x00000015ff0b9212 */ /* 0x000fca00078e33ff */
[----:B--2---:R-:W-:Y:S01]  /*12e0*/  IMAD R13, R17, R11, RZ ;  /* 0x0000000b110d7224 */ /* 0x004fe200078e02ff */
[----:B---3--:R-:W-:Y:S01]  /*12f0*/  SHF.R.S32.HI R7, RZ, 0x1f, R4 ;  /* 0x0000001fff077819 */ /* 0x008fe20000011404 */
[-C--:B------:R-:W-:Y:S02]  /*1300*/  IMAD R8, R19, R4.reuse, RZ ;  /* 0x0000000413087224 */ /* 0x080fe400078e02ff */
[----:B------:R-:W-:Y:S01]  /*1310*/  IMAD.WIDE.U32 R22, R18, R4, RZ ;  /* 0x0000000412167225 */ /* 0x000fe200078e00ff */
[----:B------:R-:W-:-:S03]  /*1320*/  SHF.R.S32.HI R19, RZ, 0x1f, R9 ;  /* 0x0000001fff137819 */ /* 0x000fc60000011409 */
[----:B------:R-:W-:-:S04]  /*1330*/  IMAD R8, R18, R7, R8 ;  /* 0x0000000712087224 */ /* 0x000fc800078e0208 */
[----:B------:R-:W-:Y:S02]  /*1340*/  IMAD.IADD R23, R23, 0x1, R8 ;  /* 0x0000000117177824 */ /* 0x000fe400078e0208 */
[----:B------:R-:W-:Y:S02]  /*1350*/  IMAD R6, R232, R19, R6 ;  /* 0x00000013e8067224 */ /* 0x000fe400078e0206 */
[----:B------:R-:W-:Y:S01]  /*1360*/  IMAD.WIDE.U32 R22, R9, R232, R22 ;  /* 0x000000e809167225 */ /* 0x000fe200078e0016 */
[----:B------:R-:W-:-:S04]  /*1370*/  SHF.R.S32.HI R8, RZ, 0x1f, R11 ;  /* 0x0000001fff087819 */ /* 0x000fc8000001140b */
[----:B------:R-:W-:Y:S01]  /*1380*/  IADD3 R23, PT, PT, R23, R6, RZ ;  /* 0x0000000617177210 */ /* 0x000fe20007ffe0ff */
[----:B------:R-:W-:Y:S02]  /*1390*/  IMAD R6, R15, R4, RZ ;  /* 0x000000040f067224 */ /* 0x000fe400078e02ff */
[----:B------:R-:W-:Y:S02]  /*13a0*/  IMAD R8, R16, R8, R13 ;  /* 0x0000000810087224 */ /* 0x000fe400078e020d */
[----:B------:R-:W-:-:S04]  /*13b0*/  IMAD.WIDE.U32 R22, R11, R16, R22 ;  /* 0x000000100b167225 */ /* 0x000fc800078e0016 */
[----:B------:R-:W-:-:S04]  /*13c0*/  IMAD.WIDE.U32 R16, R14, R4, RZ ;  /* 0x000000040e107225 */ /* 0x000fc800078e00ff */
[----:B------:R-:W-:Y:S02]  /*13d0*/  IMAD R6, R14, R7, R6 ;  /* 0x000000070e067224 */ /* 0x000fe400078e0206 */
[----:B------:R-:W-:Y:S01]  /*13e0*/  IMAD.IADD R4, R23, 0x1, R8 ;  /* 0x0000000117047824 */ /* 0x000fe200078e0208 */
[----:B------:R-:W-:Y:S02]  /*13f0*/  MOV R8, R22 ;  /* 0x0000001600087202 */ /* 0x000fe40000000f00 */
[----:B------:R-:W-:Y:S01]  /*1400*/  IADD3 R7, PT, PT, R17, R6, RZ ;  /* 0x0000000611077210 */ /* 0x000fe20007ffe0ff */
[----:B------:R-:W-:Y:S05]  /*1410*/  BRA `(.L_x_4959) ;  /* 0x0000000400407947 */ /* 0x000fea0003800000 */
.L_x_4958:
        /* <DEDUP_REMOVED lines=11> */
[----:B------:R-:W-:Y:S02]  /*14d0*/  IABS R10, R248 ;  /* 0x000000f8000a7213 */ /* 0x000fe40000000000 */
        /* <DEDUP_REMOVED lines=14> */
[-C--:B--2---:R-:W-:Y:S01]  /*15c0*/  @!P2 IMAD R9, R233, R13.reuse, RZ ;  /* 0x0000000de909a224 */ /* 0x084fe200078e02ff */
[----:B------:R-:W-:Y:S01]  /*15d0*/  @!P2 SHF.R.S32.HI R4, RZ, 0x1f, R13 ;  /* 0x0000001fff04a819 */ /* 0x000fe2000001140d */
[----:B------:R-:W-:-:S04]  /*15e0*/  @!P2 IMAD.WIDE.U32 R24, R232, R13, RZ ;  /* 0x0000000de818a225 */ /* 0x000fc800078e00ff */
[----:B------:R-:W-:-:S06]  /*15f0*/  @!P2 IMAD R4, R4, R232, R9 ;  /* 0x000000e80404a224 */ /* 0x000fcc00078e0209 */
[----:B------:R-:W-:Y:S01]  /*1600*/  @!P1 IMAD.IADD R7, R7, 0x1, -R6 ;  /* 0x0000000107079824 */ /* 0x000fe200078e0a06 */
[----:B------:R-:W-:Y:S01]  /*1610*/  @!P2 IADD3 R25, PT, PT, R25, R4, RZ ;  /* 0x000000041919a210 */ /* 0x000fe20007ffe0ff */
[----:B---3-5:R-:W-:Y:S01]  /*1620*/  @!P2 IMAD R11, R19, R12, RZ ;  /* 0x0000000c130ba224 */ /* 0x028fe200078e02ff */
[----:B------:R-:W-:Y:S02]  /*1630*/  @!P2 SHF.R.S32.HI R4, RZ, 0x1f, R12 ;  /* 0x0000001fff04a819 */ /* 0x000fe4000001140c */
[----:B------:R-:W-:Y:S02]  /*1640*/  ISETP.GE.U32.AND P4, PT, R7, R6, PT ;  /* 0x000000060700720c */ /* 0x000fe40003f86070 */
[----:B------:R-:W-:Y:S02]  /*1650*/  LOP3.LUT R6, R248, R21, RZ, 0x3c, !PT ;  /* 0x00000015f8067212 */ /* 0x000fe400078e3cff */
[----:B------:R-:W-:Y:S01]  /*1660*/  @P2 IADD3 R9, PT, PT, R13, R14, RZ ;  /* 0x0000000e0d092210 */ /* 0x000fe20007ffe0ff */
[----:B------:R-:W-:Y:S01]  /*1670*/  @!P2 IMAD R11, R18, R4, R11 ;  /* 0x00000004120ba224 */ /* 0x000fe200078e020b */
[----:B------:R-:W-:Y:S01]  /*1680*/  ISETP.GE.AND P0, PT, R6, RZ, PT ;  /* 0x000000ff0600720c */ /* 0x000fe20003f06270 */
[----:B------:R-:W-:Y:S01]  /*1690*/  @!P2 IMAD.WIDE.U32 R24, R18, R12, R24 ;  /* 0x0000000c1218a225 */ /* 0x000fe200078e0018 */
[----:B------:R-:W-:-:S02]  /*16a0*/  ISETP.NE.AND P3, PT, R21, RZ, PT ;  /* 0x000000ff1500720c */ /* 0x000fc40003f65270 */
[----:B------:R-:W-:Y:S01]  /*16b0*/  @!P1 IADD3 R8, PT, PT, R8, 0x1, RZ ;  /* 0x0000000108089810 */ /* 0x000fe20007ffe0ff */
[-C--:B------:R-:W-:Y:S02]  /*16c0*/  @P2 IMAD R4, R233, R9.reuse, RZ ;  /* 0x00000009e9042224 */ /* 0x080fe400078e02ff */
[----:B------:R-:W-:Y:S01]  /*16d0*/  @P2 IMAD.WIDE.U32 R18, R232, R9, RZ ;  /* 0x00000009e8122225 */ /* 0x000fe200078e00ff */
[----:B------:R-:W-:Y:S02]  /*16e0*/  LEA R9, R189, 0xffffff00, 0x8 ;  /* 0xffffff00bd097811 */ /* 0x000fe400078e40ff */
[----:B------:R-:W-:Y:S01]  /*16f0*/  @!P2 IADD3 R11, PT, PT, R25, R11, RZ ;  /* 0x0000000b190ba210 */ /* 0x000fe20007ffe0ff */
[----:B------:R-:W-:Y:S01]  /*1700*/  @P2 IMAD.IADD R11, R19, 0x1, R4 ;  /* 0x00000001130b2824 */ /* 0x000fe200078e0204 */
[----:B------:R-:W-:Y:S01]  /*1710*/  @!P2 MOV R10, R24 ;  /* 0x00000018000aa202 */ /* 0x000fe20000000f00 */
[----:B------:R-:W-:Y:S01]  /*1720*/  IMAD R6, R233, R9, RZ ;  /* 0x00000009e9067224 */ /* 0x000fe200078e02ff */
[----:B------:R-:W-:Y:S01]  /*1730*/  @P2 MOV R10, R18 ;  /* 0x00000012000a2202 */ /* 0x000fe20000000f00 */
[----:B------:R-:W-:Y:S01]  /*1740*/  @P4 VIADD R8, R8, 0x1 ;  /* 0x0000000108084836 */ /* 0x000fe20000000000 */
[----:B------:R-:W-:Y:S01]  /*1750*/  SHF.R.S32.HI R19, RZ, 0x1f, R9 ;  /* 0x0000001fff137819 */ /* 0x000fe20000011409 */
[----:B----4-:R-:W-:Y:S01]  /*1760*/  @!P2 IMAD R4, R235, R13, RZ ;  /* 0x0000000deb04a224 */ /* 0x010fe200078e02ff */
[----:B------:R-:W-:Y:S01]  /*1770*/  @!P2 SHF.R.S32.HI R7, RZ, 0x1f, R13 ;  /* 0x0000001fff07a819 */ /* 0x000fe2000001140d */
[----:B------:R-:W-:Y:S01]  /*1780*/  IMAD.WIDE.U32 R10, R232, R9, R10 ;  /* 0x00000009e80a7225 */ /* 0x000fe200078e000a */
[----:B------:R-:W-:-:S03]  /*1790*/  @!P0 IADD3 R8, PT, PT, -R8, RZ, RZ ;  /* 0x000000ff08088210 */ /* 0x000fc60007ffe1ff */
[----:B------:R-:W-:Y:S01]  /*17a0*/  IMAD R6, R19, R232, R6 ;  /* 0x000000e813067224 */ /* 0x000fe200078e0206 */
[----:B------:R-:W-:Y:S01]  /*17b0*/  @!P3 LOP3.LUT R8, RZ, R21, RZ, 0x33, !PT ;  /* 0x00000015ff08b212 */ /* 0x000fe200078e33ff */
[----:B------:R-:W-:Y:S02]  /*17c0*/  @!P2 IMAD R4, R7, R234, R4 ;  /* 0x000000ea0704a224 */ /* 0x000fe400078e0204 */
[----:B------:R-:W-:Y:S01]  /*17d0*/  @!P2 IMAD.WIDE.U32 R24, R234, R13, RZ ;  /* 0x0000000dea18a225 */ /* 0x000fe200078e00ff */
[----:B------:R-:W-:Y:S02]  /*17e0*/  IADD3 R15, PT, PT, R11, R6, RZ ;  /* 0x000000060b0f7210 */ /* 0x000fe40007ffe0ff */
[----:B------:R-:W-:Y:S01]  /*17f0*/  @!P2 SHF.R.S32.HI R7, RZ, 0x1f, R12 ;  /* 0x0000001fff07a819 */ /* 0x000fe2000001140c */
[----:B------:R-:W-:Y:S01]  /*1800*/  @P2 IMAD.IADD R13, R13, 0x1, R14 ;  /* 0x000000010d0d2824 */ /* 0x000fe200078e020e */
[----:B------:R-:W-:Y:S01]  /*1810*/  @!P2 IADD3 R25, PT, PT, R25, R4, RZ ;  /* 0x000000041919a210 */ /* 0x000fe20007ffe0ff */
[----:B------:R-:W-:Y:S01]  /*1820*/  @!P2 IMAD R4, R23, R12, RZ ;  /* 0x0000000c1704a224 */ /* 0x000fe200078e02ff */
[----:B------:R-:W-:Y:S01]  /*1830*/  SHF.R.S32.HI R6, RZ, 0x1f, R8 ;  /* 0x0000001fff067819 */ /* 0x000fe20000011408 */
[----:B------:R-:W-:Y:S01]  /*1840*/  IMAD R11, R17, R8, RZ ;  /* 0x00000008110b7224 */ /* 0x000fe200078e02ff */
[----:B------:R-:W-:Y:S01]  /*1850*/  MOV R14, R10 ;  /* 0x0000000a000e7202 */ /* 0x000fe20000000f00 */
[----:B------:R-:W-:-:S02]  /*1860*/  @!P2 IMAD R7, R22, R7, R4 ;  /* 0x000000071607a224 */ /* 0x000fc400078e0204 */
[----:B------:R-:W-:Y:S02]  /*1870*/  IMAD R11, R16, R6, R11 ;  /* 0x00000006100b7224 */ /* 0x000fe400078e020b */
[----:B------:R-:W-:-:S04]  /*1880*/  @!P2 IMAD.WIDE.U32 R22, R22, R12, R24 ;  /* 0x0000000c1616a225 */ /* 0x000fc800078e0018 */
[----:B------:R-:W-:Y:S02]  /*1890*/  @P2 IMAD R6, R235, R13, RZ ;  /* 0x0000000deb062224 */ /* 0x000fe400078e02ff */
[----:B------:R-:W-:-:S04]  /*18a0*/  IMAD.WIDE.U32 R14, R16, R8, R14 ;  /* 0x00000008100e7225 */ /* 0x000fc800078e000e */
[----:B------:R-:W-:Y:S01]  /*18b0*/  @P2 IMAD.WIDE.U32 R12, R234, R13, RZ ;  /* 0x0000000dea0c2225 */ /* 0x000fe200078e00ff */
[----:B------:R-:W-:Y:S02]  /*18c0*/  @!P2 MOV R16, R22 ;  /* 0x000000160010a202 */ /* 0x000fe40000000f00 */
[----:B------:R-:W-:Y:S01]  /*18d0*/  MOV R8, R14 ;  /* 0x0000000e00087202 */ /* 0x000fe20000000f00 */
[----:B------:R-:W-:Y:S01]  /*18e0*/  @!P2 IMAD.IADD R7, R23, 0x1, R7 ;  /* 0x000000011707a824 */ /* 0x000fe200078e0207 */
[----:B------:R-:W-:Y:S01]  /*18f0*/  @P2 IADD3 R7, PT, PT, R13, R6, RZ ;  /* 0x000000060d072210 */ /* 0x000fe20007ffe0ff */
[----:B------:R-:W-:Y:S01]  /*1900*/  IMAD.IADD R4, R15, 0x1, R11 ;  /* 0x000000010f047824 */ /* 0x000fe200078e020b */
[----:B------:R-:W-:Y:S02]  /*1910*/  @P2 MOV R16, R12 ;  /* 0x0000000c00102202 */ /* 0x000fe40000000f00 */
.L_x_4959:
[----:B------:R-:W-:Y:S05]  /*1920*/  BSYNC.RECONVERGENT B0 ;  /* 0x0000000000007941 */ /* 0x000fea0003800200 */
.L_x_4957:
        /* <DEDUP_REMOVED lines=27> */
[----:B------:R-:W-:Y:S02]  /*1ae0*/  @!P2 IADD3 R20, PT, PT, R20, 0x1, RZ ;  /* 0x000000011414a810 */ /* 0x000fe40007ffe0ff */
[----:B------:R-:W-:Y:S01]  /*1af0*/  ISETP.NE.AND P2, PT, R21, RZ, PT ;  /* 0x000000ff1500720c */ /* 0x000fe20003f45270 */
[----:B-----5:R-:W-:Y:S01]  /*1b00*/  IMAD R18, R19, R234, RZ ;  /* 0x000000ea13127224 */ /* 0x020fe200078e02ff */
[----:B------:R-:W-:-:S07]  /*1b10*/  SHF.L.U32 R6, R224, 0x3, RZ ;  /* 0x00000003e0067819 */ /* 0x000fce00000006ff */
[----:B------:R-:W-:-:S04]  /*1b20*/  @P3 VIADD R20, R20, 0x1 ;  /* 0x0000000114143836 */ /* 0x000fc80000000000 */
[----:B------:R-:W-:Y:S01]  /*1b30*/  @!P1 IMAD.MOV R20, RZ, RZ, -R20 ;  /* 0x000000ffff149224 */ /* 0x000fe200078e0a14 */
[----:B------:R-:W-:Y:S01]  /*1b40*/  @!P2 LOP3.LUT R20, RZ, R21, RZ, 0x33, !PT ;  /* 0x00000015ff14a212 */ /* 0x000fe200078e33ff */
[C---:B------:R-:W-:Y:S01]  /*1b50*/  IMAD R17, R9.reuse, R235, R18 ;  /* 0x000000eb09117224 */ /* 0x040fe200078e0212 */
        /* <DEDUP_REMOVED lines=11> */
[----:B------:R-:W-:-:S04]  /*1c10*/  SHF.R.U32.HI R38, RZ, 0x3, R224 ;  /* 0x00000003ff267819 */ /* 0x000fc800000116e0 */
[----:B------:R-:W-:Y:S02]  /*1c20*/  IADD3.X R19, PT, PT, R7, R16, RZ, P1, !PT ;  /* 0x0000001007137210 */ /* 0x000fe40000ffe4ff */
[----:B------:R-:W-:Y:S01]  /*1c30*/  IADD3 R20, P1, PT, R195, R8, RZ ;  /* 0x00000008c3147210 */ /* 0x000fe20007f3e0ff */
[----:B------:R-:W1:Y:S04]  /*1c40*/  S2UR UR6, SR_CgaCtaId ;  /* 0x00000000000679c3 */ /* 0x000e680000008800 */
[----:B------:R-:W-:Y:S02]  /*1c50*/  IMAD.X R21, RZ, RZ, R4, P1 ;  /* 0x000000ffff157224 */ /* 0x000fe400008e0604 */
[-C--:B------:R-:W-:Y:S02]  /*1c60*/  IMAD R9, R235, R38.reuse, RZ ;  /* 0x00000026eb097224 */ /* 0x080fe400078e02ff */
[----:B------:R-:W-:Y:S01]  /*1c70*/  IMAD R8, R233, R38, RZ ;  /* 0x00000026e9087224 */ /* 0x000fe200078e02ff */
[----:B------:R-:W-:Y:S01]  /*1c80*/  IADD3 R231, PT, PT, -R0, R191, RZ ;  /* 0x000000bf00e77210 */ /* 0x000fe20007ffe1ff */
[----:B------:R-:W-:Y:S01]  /*1c90*/  UMOV UR7, 0x400 ;  /* 0x0000040000077882 */ /* 0x000fe20000000000 */
[----:B------:R-:W-:-:S02]  /*1ca0*/  SHF.R.S32.HI R35, RZ, 0x1f, R248 ;  /* 0x0000001fff237819 */ /* 0x000fc400000114f8 */
[----:B------:R-:W-:Y:S01]  /*1cb0*/  MOV R39, RZ ;  /* 0x000000ff00277202 */ /* 0x000fe20000000f00 */
[----:B------:R-:W-:Y:S01]  /*1cc0*/  BSSY.RECONVERGENT B0, `(.L_x_4960) ;  /* 0x000002f000007945 */ /* 0x000fe20003800200 */
[----:B-1----:R-:W-:-:S06]  /*1cd0*/  ULEA UR6, UR6, UR7, 0x18 ;  /* 0x0000000706067291 */ /* 0x002fcc000f8ec0ff */
[----:B------:R-:W-:Y:S02]  /*1ce0*/  IMAD.U32 R227, RZ, RZ, UR6 ;  /* 0x00000006ffe37e24 */ /* 0x000fe4000f8e00ff */
[----:B--2---:R-:W-:Y:S02]  /*1cf0*/  @P0 IMAD R7, R13, R5, RZ ;  /* 0x000000050d070224 */ /* 0x004fe400078e02ff */
[-C--:B---3--:R-:W-:Y:S02]  /*1d00*/  @!P0 IMAD R4, R27, R249.reuse, RZ ;  /* 0x000000f91b048224 */ /* 0x088fe400078e02ff */
[----:B------:R-:W-:-:S04]  /*1d10*/  @!P0 IMAD.WIDE.U32 R16, R26, R249, RZ ;  /* 0x000000f91a108225 */ /* 0x000fc800078e00ff */
[----:B------:R-:W-:-:S04]  /*1d20*/  IMAD.WIDE.U32 R26, R38, R234, R18 ;  /* 0x000000ea261a7225 */ /* 0x000fc800078e0012 */
[----:B------:R-:W-:-:S04]  /*1d30*/  IMAD.WIDE.U32 R18, R38, R232, R20 ;  /* 0x000000e826127225 */ /* 0x000fc800078e0014 */
[----:B------:R-:W-:Y:S01]  /*1d40*/  @P0 IMAD.WIDE.U32 R20, R12, R5, RZ ;  /* 0x000000050c140225 */ /* 0x000fe200078e00ff */
[----:B------:R-:W-:Y:S02]  /*1d50*/  IADD3 R9, PT, PT, R27, R9, RZ ;  /* 0x000000091b097210 */ /* 0x000fe40007ffe0ff */
[C---:B------:R-:W-:Y:S01]  /*1d60*/  LEA R240, P1, R26.reuse, R24, 0x1 ;  /* 0x000000181af07211 */ /* 0x040fe200078208ff */
[----:B------:R-:W-:Y:S01]  /*1d70*/  @P0 IMAD.MOV.U32 R16, RZ, RZ, R20 ;  /* 0x000000ffff100224 */ /* 0x000fe200078e0014 */
[----:B------:R-:W-:Y:S01]  /*1d80*/  @!P0 IADD3 R4, PT, PT, R17, R4, RZ ;  /* 0x0000000411048210 */ /* 0x000fe20007ffe0ff */
[----:B------:R-:W-:Y:S01]  /*1d90*/  IMAD.IADD R237, R19, 0x1, R8 ;  /* 0x0000000113ed7824 */ /* 0x000fe200078e0208 */
[----:B------:R-:W-:Y:S02]  /*1da0*/  LEA.HI.X R241, R26, R25, R9, 0x1, P1 ;  /* 0x000000191af17211 */ /* 0x000fe400008f0c09 */
[----:B------:R-:W-:Y:S02]  /*1db0*/  @P0 IADD3 R4, PT, PT, R21, R7, RZ ;  /* 0x0000000715040210 */ /* 0x000fe40007ffe0ff */
[----:B------:R-:W-:-:S02]  /*1dc0*/  IADD3 R8, P1, PT, R195, R16, RZ ;  /* 0x00000010c3087210 */ /* 0x000fc40007f3e0ff */
[----:B------:R-:W-:-:S03]  /*1dd0*/  LOP3.LUT R5, R6, 0x1c0, RZ, 0xc0, !PT ;  /* 0x000001c006057812 */ /* 0x000fc600078ec0ff */
[----:B------:R-:W-:Y:S01]  /*1de0*/  IMAD.X R9, RZ, RZ, R4, P1 ;  /* 0x000000ffff097224 */ /* 0x000fe200008e0604 */
[----:B------:R-:W-:Y:S02]  /*1df0*/  ISETP.GE.AND P1, PT, R38, R231, PT ;  /* 0x000000e72600720c */ /* 0x000fe40003f26270 */
[----:B------:R-:W-:Y:S01]  /*1e00*/  LOP3.LUT R5, R5, 0x38, R224, 0xf8, !PT ;  /* 0x0000003805057812 */ /* 0x000fe200078ef8e0 */
[----:B----4-:R-:W-:-:S03]  /*1e10*/  IMAD R11, R11, R248, RZ ;  /* 0x000000f80b0b7224 */ /* 0x010fc600078e02ff */
[----:B------:R-:W-:Y:S01]  /*1e20*/  LOP3.LUT R5, R5, 0x38, R6, 0x78, !PT ;  /* 0x0000003805057812 */ /* 0x000fe200078e7806 */
[----:B------:R-:W-:Y:S01]  /*1e30*/  IMAD R11, R10, R35, R11 ;  /* 0x000000230a0b7224 */ /* 0x000fe200078e020b */
[----:B------:R-:W-:Y:S01]  /*1e40*/  LEA R238, P2, R18, R22, 0x1 ;  /* 0x0000001612ee7211 */ /* 0x000fe200078408ff */
[----:B------:R-:W-:Y:S01]  /*1e50*/  IMAD.WIDE.U32 R8, R248, R10, R8 ;  /* 0x0000000af8087225 */ /* 0x000fe200078e0008 */
[----:B------:R-:W-:Y:S02]  /*1e60*/  LOP3.LUT R0, R5, 0x1e00, R6, 0xf8, !PT ;  /* 0x00001e0005007812 */ /* 0x000fe400078ef806 */
[----:B------:R-:W-:Y:S01]  /*1e70*/  LEA.HI.X R237, R18, R23, R237, 0x1, P2 ;  /* 0x0000001712ed7211 */ /* 0x000fe200010f0ced */
        /* <DEDUP_REMOVED lines=18> */
.L_x_4962:
[----:B------:R2:W-:Y:S02]  /*1fa0*/  STS.128 [R193], RZ ;  /* 0x000000ffc1007388 */ /* 0x0005e40000000c00 */
.L_x_4961:
[----:B------:R-:W-:Y:S05]  /*1fb0*/  BSYNC.RECONVERGENT B0 ;  /* 0x0000000000007941 */ /* 0x000fea0003800200 */
.L_x_4960:
[C---:B------:R-:W-:Y:S01]  /*1fc0*/  VIADD R33, R38.reuse, 0x10 ;  /* 0x0000001026217836 */ /* 0x040fe20000000000 */
[C---:B------:R-:W-:Y:S01]  /*1fd0*/  IADD3 R29, PT, PT, R38.reuse, 0x30, RZ ;  /* 0x00000030261d7810 */ /* 0x040fe20007ffe0ff */
[----:B-1----:R-:W-:Y:S01]  /*1fe0*/  IMAD R4, R189, -0x100, R188 ;  /* 0xffffff00bd047824 */ /* 0x002fe200078e02bc */
        /* <DEDUP_REMOVED lines=25> */
.L_x_4964:
[----:B------:R-:W-:Y:S05]  /*2180*/  BSYNC.RECONVERGENT B0 ;  /* 0x0000000000007941 */ /* 0x000fea0003800200 */
.L_x_4963:
        /* <DEDUP_REMOVED lines=19> */
.L_x_4966:
[----:B------:R-:W-:Y:S05]  /*22c0*/  BSYNC.RECONVERGENT B0 ;  /* 0x0000000000007941 */ /* 0x000fea0003800200 */
.L_x_4965:
        /* <DEDUP_REMOVED lines=18> */
.L_x_4968:
[----:B------:R-:W-:Y:S05]  /*23f0*/  BSYNC.RECONVERGENT B0 ;  /* 0x0000000000007941 */ /* 0x000fea0003800200 */
.L_x_4967:
        /* <DEDUP_REMOVED lines=12> */
.L_x_4971:
[----:B------:R1:W-:Y:S02]  /*24c0*/  STS.128 [R193+0x2000], RZ ;  /* 0x002000ffc1007388 */ /* 0x0003e40000000c00 */
.L_x_4970:
[----:B------:R-:W-:Y:S05]  /*24d0*/  BSYNC.RECONVERGENT B0 ;  /* 0x0000000000007941 */ /* 0x000fea0003800200 */
.L_x_4969:
[----:B------:R-:W-:Y:S01]  /*24e0*/  ISETP.GE.AND P3, PT, R33, R4, PT ;  /* 0x000000042100720c */ /* 0x000fe20003f66270 */
[----:B------:R-:W-:Y:S01]  /*24f0*/  VIADD R27, R38, 0x40 ;  /* 0x00000040261b7836 */ /* 0x000fe20000000000 */
[----:B------:R-:W-:Y:S01]  /*2500*/  LEA R36, P0, R0, R238, 0x1 ;  /* 0x000000ee00247211 */ /* 0x000fe200078008ff */
[C---:B------:R-:W-:Y:S01]  /*2510*/  VIADD R25, R38.reuse, 0x50 ;  /* 0x0000005026197836 */ /* 0x040fe20000000000 */
[----:B------:R-:W-:Y:S01]  /*2520*/  BSSY.RECONVERGENT B0, `(.L_x_4972) ;  /* 0x0000011000007945 */ /* 0x000fe20003800200 */
[----:B------:R-:W-:Y:S01]  /*2530*/  VIADD R23, R38, 0x60 ;  /* 0x0000006026177836 */ /* 0x000fe20000000000 */
[----:B------:R-:W-:Y:S01]  /*2540*/  LEA.HI.X R37, R0, R237, R5, 0x1, P0 ;  /* 0x000000ed00257211 */ /* 0x000fe200000f0c05 */
[----:B---3--:R-:W-:Y:S01]  /*2550*/  VIADD R21, R38, 0x70 ;  /* 0x0000007026157836 */ /* 0x008fe20000000000 */
        /* <DEDUP_REMOVED lines=13> */
.L_x_4973:
[----:B------:R-:W-:Y:S05]  /*2630*/  BSYNC.RECONVERGENT B0 ;  /* 0x0000000000007941 */ /* 0x000fea0003800200 */
.L_x_4972:
        /* <DEDUP_REMOVED lines=13> */
.L_x_4975:
[----:B------:R-:W-:Y:S05]  /*2710*/  BSYNC.RECONVERGENT B0 ;  /* 0x0000000000007941 */ /* 0x000fea0003800200 */
.L_x_4974:
        /* <DEDUP_REMOVED lines=13> */
.L_x_4977:
[----:B------:R-:W-:Y:S05]  /*27f0*/  BSYNC.RECONVERGENT B0 ;  /* 0x0000000000007941 */ /* 0x000fea0003800200 */
.L_x_4976:
        /* <DEDUP_REMOVED lines=16> */
.L_x_4979:
[----:B------:R-:W-:Y:S05]  /*2900*/  BSYNC.RECONVERGENT B0 ;  /* 0x0000000000007941 */ /* 0x000fea0003800200 */
.L_x_4978:
        /* <DEDUP_REMOVED lines=13> */
.L_x_4981:
[----:B------:R-:W-:Y:S05]  /*29e0*/  BSYNC.RECONVERGENT B0 ;  /* 0x0000000000007941 */ /* 0x000fea0003800200 */
.L_x_4980:
        /* <DEDUP_REMOVED lines=16> */
.L_x_4983:
[----:B------:R-:W-:Y:S05]  /*2af0*/  BSYNC.RECONVERGENT B0 ;  /* 0x0000000000007941 */ /* 0x000fea0003800200 */
.L_x_4982:
        /* <DEDUP_REMOVED lines=16> */
.L_x_4985:
[----:B------:R-:W-:Y:S05]  /*2c00*/  BSYNC.RECONVERGENT B0 ;  /* 0x0000000000007941 */ /* 0x000fea0003800200 */
.L_x_4984:
        /* <DEDUP_REMOVED lines=16> */
.L_x_4987:
[----:B------:R-:W-:Y:S05]  /*2d10*/  BSYNC.RECONVERGENT B0 ;  /* 0x0000000000007941 */ /* 0x000fea0003800200 */
.L_x_4986:
        /* <DEDUP_REMOVED lines=13> */
.L_x_4989:
[----:B------:R-:W-:Y:S05]  /*2df0*/  BSYNC.RECONVERGENT B0 ;  /* 0x0000000000007941 */ /* 0x000fea0003800200 */
.L_x_4988:
        /* <DEDUP_REMOVED lines=15> */
.L_x_4991:
[----:B------:R-:W-:Y:S05]  /*2ef0*/  BSYNC.RECONVERGENT B0 ;  /* 0x0000000000007941 */ /* 0x000fea0003800200 */
.L_x_4990:
        /* <DEDUP_REMOVED lines=14> */
.L_x_4993:
[----:B------:R-:W-:Y:S05]  /*2fe0*/  BSYNC.RECONVERGENT B0 ;  /* 0x0000000000007941 */ /* 0x000fea0003800200 */
.L_x_4992:
        /* <DEDUP_REMOVED lines=14> */
.L_x_4995:
[----:B------:R-:W-:Y:S05]  /*30d0*/  BSYNC.RECONVERGENT B0 ;  /* 0x0000000000007941 */ /* 0x000fea0003800200 */
.L_x_4994:
        /* <DEDUP_REMOVED lines=14> */
.L_x_4997:
[----:B------:R-:W-:Y:S05]  /*31c0*/  BSYNC.RECONVERGENT B0 ;  /* 0x0000000000007941 */ /* 0x000fea0003800200 */
.L_x_4996:
        /* <DEDUP_REMOVED lines=14> */
.L_x_4999:
[----:B------:R-:W-:Y:S05]  /*32b0*/  BSYNC.RECONVERGENT B0 ;  /* 0x0000000000007941 */ /* 0x000fea0003800200 */
.L_x_4998:
        /* <DEDUP_REMOVED lines=12> */
.L_x_5001:
[----:B------:R-:W-:Y:S05]  /*3380*/  BSYNC.RECONVERGENT B0 ;  /* 0x0000000000007941 */ /* 0x000fea0003800200 */
.L_x_5000:
[----:B-1----:R-:W2:Y:S04]  /*3390*/  LD.E.64 R38, desc[UR4][R2.64+0x1c0] ;  /* 0x0001c00402267980 */ /* 0x002ea8000c101b00 */
[----:B------:R-:W3:Y:S01]  /*33a0*/  LD.E.64 R36, desc[UR4][R2.64+0x1b8] ;  /* 0x0001b80402247980 */ /* 0x000ee2000c101b00 */
[----:B------:R-:W-:-:S03]  /*33b0*/  MOV R34, R248 ;  /* 0x000000f800227202 */ /* 0x000fc60000000f00 */
        /* <DEDUP_REMOVED lines=12> */
[C---:B------:R-:W-:Y:S02]  /*3480*/  SHF.L.U64.HI R10, R234.reuse, 0x4, R235 ;  /* 0x00000004ea0a7819 */ /* 0x040fe400000102eb */
[----:B------:R-:W-:Y:S01]  /*3490*/  SHF.L.U32 R8, R234, 0x4, RZ ;  /* 0x00000004ea087819 */ /* 0x000fe200000006ff */
[----:B------:R-:W-:Y:S01]  /*34a0*/  BAR.SYNC.DEFER_BLOCKING 0x0 ;  /* 0x0000000000007b1d */ /* 0x000fe20000010000 */
[----:B--2--5:R-:W-:-:S05]  /*34b0*/  FMUL.FTZ R0, R0, R35 ;  /* 0x0000002300007220 */ /* 0x024fca0000410000 */
        /* <DEDUP_REMOVED lines=8> */
.L_x_5004:
[----:B------:R3:W-:Y:S01]  /*3540*/  STS.128 [R193+0xa000], RZ ;  /* 0x00a000ffc1007388 */ /* 0x0007e20000000c00 */
[----:B------:R-:W-:Y:S05]  /*3550*/  BRA `(.L_x_5005) ;  /* 0x0000000000047947 */ /* 0x000fea0003800000 */
.L_x_5003:
[----:B------:R2:W-:Y:S02]  /*3560*/  STS.128 [R193+0xa000], RZ ;  /* 0x00a000ffc1007388 */ /* 0x0005e40000000c00 */
.L_x_5005:
[----:B------:R-:W-:Y:S05]  /*3570*/  BSYNC.RECONVERGENT B0 ;  /* 0x0000000000007941 */ /* 0x000fea0003800200 */
.L_x_5002:
        /* <DEDUP_REMOVED lines=19> */
.L_x_5007:
[----:B------:R-:W-:Y:S05]  /*36b0*/  BSYNC.RECONVERGENT B0 ;  /* 0x0000000000007941 */ /* 0x000fea0003800200 */
.L_x_5006:
        /* <DEDUP_REMOVED lines=13> */
.L_x_5009:
[----:B------:R-:W-:Y:S05]  /*3790*/  BSYNC.RECONVERGENT B0 ;  /* 0x0000000000007941 */ /* 0x000fea0003800200 */
.L_x_5008:
        /* <DEDUP_REMOVED lines=13> */
.L_x_5011:
[----:B------:R-:W-:Y:S05]  /*3870*/  BSYNC.RECONVERGENT B0 ;  /* 0x0000000000007941 */ /* 0x000fea0003800200 */
.L_x_5010:
        /* <DEDUP_REMOVED lines=16> */
.L_x_5013:
[----:B------:R-:W-:Y:S05]  /*3980*/  BSYNC.RECONVERGENT B0 ;  /* 0x0000000000007941 */ /* 0x000fea0003800200 */
.L_x_5012:
        /* <DEDUP_REMOVED lines=13> */
.L_x_5015:
[----:B------:R-:W-:Y:S05]  /*3a60*/  BSYNC.RECONVERGENT B0 ;  /* 0x0000000000007941 */ /* 0x000fea0003800200 */
.L_x_5014:
        /* <DEDUP_REMOVED lines=16> */
.L_x_5017:
[----:B------:R-:W-:Y:S05]  /*3b70*/  BSYNC.RECONVERGENT B0 ;  /* 0x0000000000007941 */ /* 0x000fea0003800200 */
.L_x_5016:
[----:B------:R2:W-:Y:S01]  /*3b80*/  @P2 STS.128 [R193+0xd800], RZ ;  /* 0x00d800ffc1002388 */ /* 0x0005e20000000c00 */
[----:B------:R-:W-:Y:S01]  /*3b90*/  IMAD.SHL.U32 R197, R224, 0x40, RZ ;  /* 0x00000040e0c57824 */ /* 0x000fe200078e00ff */
[----:B------:R-:W-:Y:S01]  /*3ba0*/  SHF.R.U32.HI R225, RZ, 0x1, R224 ;  /* 0x00000001ffe17819 */ /* 0x000fe200000116e0 */
[----:B------:R-:W-:Y:S01]  /*3bb0*/  BSSY.RECONVERGENT B0, `(.L_x_5018) ;  /* 0x0000011000007945 */ /* 0x000fe20003800200 */
[----:B------:R-:W-:Y:S02]  /*3bc0*/  ISETP.GE.AND P3, PT, R9, R4, PT ;  /* 0x000000040900720c */ /* 0x000fe40003f66270 */
        /* <DEDUP_REMOVED lines=15> */
.L_x_5019:
[----:B------:R-:W-:Y:S05]  /*3cc0*/  BSYNC.RECONVERGENT B0 ;  /* 0x0000000000007941 */ /* 0x000fea0003800200 */
.L_x_5018:
[----:B------:R1:W-:Y:S01]  /*3cd0*/  @P1 STS.128 [R193+0xe000], RZ ;  /* 0x00e000ffc1001388 */ /* 0x0003e20000000c00 */
[----:B------:R-:W-:Y:S01]  /*3ce0*/  IMAD.SHL.U32 R226, R224, 0x20, RZ ;  /* 0x00000020e0e27824 */ /* 0x000fe200078e00ff */
[----:B------:R-:W-:Y:S01]  /*3cf0*/  ISETP.GE.AND P2, PT, R7, R4, PT ;  /* 0x000000040700720c */ /* 0x000fe20003f46270 */
[----:B------:R-:W-:Y:S01]  /*3d00*/  BSSY.RECONVERGENT B0, `(.L_x_5020) ;  /* 0x0000015000007945 */ /* 0x000fe20003800200 */
[----:B------:R-:W-:Y:S02]  /*3d10*/  LOP3.LUT R9, R8, 0x1c0, R197, 0xf8, !PT ;  /* 0x000001c008097812 */ /* 0x000fe400078ef8c5 */
[----:B------:R-:W-:Y:S02]  /*3d20*/  LOP3.LUT R7, R11, 0x8, R224, 0xf8, !PT ;  /* 0x000000080b077812 */ /* 0x000fe400078ef8e0 */
[----:B------:R-:W-:Y:S02]  /*3d30*/  LOP3.LUT R226, R226, 0x7c00, RZ, 0xc0, !PT ;  /* 0x00007c00e2e27812 */ /* 0x000fe400078ec0ff */
        /* <DEDUP_REMOVED lines=17> */
.L_x_5021:
[----:B------:R-:W-:Y:S05]  /*3e50*/  BSYNC.RECONVERGENT B0 ;  /* 0x0000000000007941 */ /* 0x000fea0003800200 */
.L_x_5020:
[----:B------:R1:W-:Y:S01]  /*3e60*/  @P0 STS.128 [R193+0xe800], RZ ;  /* 0x00e800ffc1000388 */ /* 0x0003e20000000c00 */
[----:B------:R-:W-:Y:S01]  /*3e70*/  ISETP.GE.AND P1, PT, R5, R4, PT ;  /* 0x000000040500720c */ /* 0x000fe20003f26270 */
[----:B------:R-:W-:Y:S01]  /*3e80*/  IMAD R8, R8, 0x2, R7 ;  /* 0x0000000208087824 */ /* 0x000fe200078e0207 */
[----:B------:R-:W-:Y:S01]  /*3e90*/  LOP3.LUT R4, R9, R192, RZ, 0xfc, !PT ;  /* 0x000000c009047212 */ /* 0x000fe200078efcff */
[----:B------:R-:W-:Y:S02]  /*3ea0*/  BSSY.RECONVERGENT B0, `(.L_x_5022) ;  /* 0x000000d000007945 */ /* 0x000fe40003800200 */
[----:B------:R-:W-:Y:S01]  /*3eb0*/  IMAD.IADD R173, R227, 0x1, R8 ;  /* 0x00000001e3ad7824 */ /* 0x000fe200078e0208 */
[----:B------:R-:W-:Y:S01]  /*3ec0*/  LEA R175, R4, R227, 0x1 ;  /* 0x000000e304af7211 */ /* 0x000fe200078e08ff */
        /* <DEDUP_REMOVED lines=10> */
.L_x_5023:
[----:B------:R-:W-:Y:S05]  /*3f70*/  BSYNC.RECONVERGENT B0 ;  /* 0x0000000000007941 */ /* 0x000fea0003800200 */
.L_x_5022:
        /* <DEDUP_REMOVED lines=10> */
[----:B------:R-:W-:-:S05]  /*4020*/  IADD3 R7, PT, PT, R7, R4, RZ ;  /* 0x0000000407077210 */ /* 0x000fca0007ffe0ff */
[----:B------:R-:W-:Y:S01]  /*4030*/  @!PT LDS RZ, [RZ] ;  /* 0x00000000fffff984 */ /* 0x000fe20000000800 */
[----:B------:R-:W-:Y:S01]  /*4040*/  @!PT LDS RZ, [RZ] ;  /* 0x00000000fffff984 */ /* 0x000fe20000000800 */
[----:B------:R-:W-:Y:S01]  /*4050*/  @!PT LDS RZ, [RZ] ;  /* 0x00000000fffff984 */ /* 0x000fe20000000800 */
[----:B------:R1:W-:Y:S02]  /*4060*/  LDGSTS.E.BYPASS.LTC128B.128 [R193+0xf000], desc[UR4][R6.64] ;  /* 0x0f00000006c17fae */ /* 0x0003e4000b981a04 */
.L_x_5025:
[----:B------:R-:W-:Y:S05]  /*4070*/  BSYNC.RECONVERGENT B0 ;  /* 0x0000000000007941 */ /* 0x000fea0003800200 */
.L_x_5024:
        /* <DEDUP_REMOVED lines=15> */
.L_x_5027:
[----:B------:R-:W-:Y:S05]  /*4170*/  BSYNC.RECONVERGENT B0 ;  /* 0x0000000000007941 */ /* 0x000fea0003800200 */
.L_x_5026:
        /* <DEDUP_REMOVED lines=15> */
.L_x_5029:
[----:B------:R-:W-:Y:S05]  /*4270*/  BSYNC.RECONVERGENT B0 ;  /* 0x0000000000007941 */ /* 0x000fea0003800200 */
.L_x_5028:
        /* <DEDUP_REMOVED lines=15> */
.L_x_5031:
[----:B------:R-:W-:Y:S05]  /*4370*/  BSYNC.RECONVERGENT B0 ;  /* 0x0000000000007941 */ /* 0x000fea0003800200 */
.L_x_5030:
        /* <DEDUP_REMOVED lines=15> */
.L_x_5033:
[----:B------:R-:W-:Y:S05]  /*4470*/  BSYNC.RECONVERGENT B0 ;  /* 0x0000000000007941 */ /* 0x000fea0003800200 */
.L_x_5032:
        /* <DEDUP_REMOVED lines=13> */
.L_x_5035:
[----:B------:R-:W-:Y:S05]  /*4550*/  BSYNC.RECONVERGENT B0 ;  /* 0x0000000000007941 */ /* 0x000fea0003800200 */
.L_x_5034:
[----:B------:R-:W-:Y:S01]  /*4560*/  LDSM.16.M88.4 R28, [R175] ;  /* 0x00000000af1c783b */ /* 0x000fe20000000200 */
[----:B------:R-:W-:Y:S01]  /*4570*/  R2P PR, R224, 0x6 ;  /* 0x00000006e0007804 */ /* 0x000fe20000000000 */
[----:B------:R-:W-:Y:S01]  /*4580*/  IMAD.MOV.U32 R190, RZ, RZ, 0x20 ;  /* 0x00000020ffbe7424 */ /* 0x000fe200078e00ff */
[----:B------:R-:W-:Y:S01]  /*4590*/  BSSY.RECONVERGENT B1, `(.L_x_5036) ;  /* 0x00001b5000017945 */ /* 0x000fe20003800200 */
[----:B-1----:R-:W1:Y:S01]  /*45a0*/  LDSM.16.M88.4 R20, [R173+0x2000] ;  /* 0x00200000ad14783b */ /* 0x002e620000000200 */
[----:B------:R-:W-:Y:S01]  /*45b0*/  IMAD.MOV.U32 R194, RZ, RZ, 0x40 ;  /* 0x00000040ffc27424 */ /* 0x000fe200078e00ff */
[----:B------:R-:W-:Y:S01]  /*45c0*/  LOP3.LUT R197, R197, 0x200, RZ, 0xc0, !PT ;  /* 0x00000200c5c57812 */ /* 0x000fe200078ec0ff */
[----:B------:R-:W-:Y:S01]  /*45d0*/  VIADD R247, R189, 0xffffffff ;  /* 0xffffffffbdf77836 */ /* 0x000fe20000000000 */
[----:B------:R-:W5:Y:S01]  /*45e0*/  LDSM.16.M88.4 R12, [R173+0x2800] ;  /* 0x00280000ad0c783b */ /* 0x000f620000000200 */
[----:B------:R-:W-:Y:S02]  /*45f0*/  SEL R190, R190, 0xffffffe0, !P1 ;  /* 0xffffffe0bebe7807 */ /* 0x000fe40004800000 */
[----:B------:R-:W-:Y:S01]  /*4600*/  SEL R194, R194, 0xffffffc0, !P2 ;  /* 0xffffffc0c2c27807 */ /* 0x000fe20005000000 */
[----:B------:R-:W2:Y:S01]  /*4610*/  LDSM.16.M88.4 R4, [R173+0x3000] ;  /* 0x00300000ad04783b */ /* 0x000ea20000000200 */
[----:B------:R-:W-:Y:S01]  /*4620*/  IADD3 R172, PT, PT, R173, R190, RZ ;  /* 0x000000beadac7210 */ /* 0x000fe20007ffe0ff */
[----:B------:R-:W-:Y:S01]  /*4630*/  IMAD.IADD R156, R175, 0x1, R190 ;  /* 0x00000001af9c7824 */ /* 0x000fe200078e02be */
[----:B------:R-:W-:Y:S01]  /*4640*/  IADD3 R181, PT, PT, R173, R194, RZ ;  /* 0x000000c2adb57210 */ /* 0x000fe20007ffe0ff */
[----:B------:R-:W3:Y:S01]  /*4650*/  LDSM.16.M88.4 R124, [R173+0x3800] ;  /* 0x00380000ad7c783b */ /* 0x000ee20000000200 */
[----:B------:R-:W-:Y:S01]  /*4660*/  IMAD.IADD R183, R175, 0x1, R194 ;  /* 0x00000001afb77824 */ /* 0x000fe200078e02c2 */
[----:B------:R-:W-:-:S02]  /*4670*/  ISETP.GT.AND P0, PT, R247, R236, PT ;  /* 0x000000ecf700720c */ /* 0x000fc40003f04270 */
[----:B------:R-:W4:Y:S01]  /*4680*/  LDSM.16.M88.4 R116, [R173+0x4000] ;  /* 0x00400000ad74783b */ /* 0x000f220000000200 */
[C---:B------:R-:W-:Y:S01]  /*4690*/  IMAD.IADD R184, R190.reuse, 0x1, R183 ;  /* 0x00000001beb87824 */ /* 0x040fe200078e02b7 */
[----:B------:R-:W-:Y:S02]  /*46a0*/  IADD3 R196, PT, PT, R190, R181, RZ ;  /* 0x000000b5bec47210 */ /* 0x000fe40007ffe0ff */
[----:B------:R-:W4:Y:S01]  /*46b0*/  LDSM.16.M88.4 R108, [R173+0x4800] ;  /* 0x00480000ad6c783b */ /* 0x000f220000000200 */
[----:B------:R-:W-:-:S03]  /*46c0*/  SHF.L.U32 R244, R247, 0x8, RZ ;  /* 0x00000008f7f47819 */ /* 0x000fc600000006ff */
        /* <DEDUP_REMOVED lines=8> */
[C---:B-----5:R-:W-:Y:S03]  /*4750*/  HMMA.16816.F32 R16, R28.reuse, R12, RZ ;  /* 0x0000000c1c10723c */ /* 0x060fe600000018ff */
[----:B------:R-:W5:Y:S04]  /*4760*/  LDSM.16.M88.4 R44, [R173+0x8800] ;  /* 0x00880000ad2c783b */ /* 0x000f680000000200 */
[----:B------:R-:W5:Y:S01]  /*4770*/  LDSM.16.M88.4 R36, [R173+0x9000] ;  /* 0x00900000ad24783b */ /* 0x000f620000000200 */
[C---:B--2---:R-:W-:Y:S03]  /*4780*/  HMMA.16816.F32 R8, R28.reuse, R4, RZ ;  /* 0x000000041c08723c */ /* 0x044fe600000018ff */
[----:B------:R-:W2:Y:S04]  /*4790*/  LDSM.16.M88.4 R132, [R173+0x9800] ;  /* 0x00980000ad84783b */ /* 0x000ea80000000200 */
[----:B------:R-:W-:Y:S01]  /*47a0*/  LDSM.16.M88.4 R156, [R156] ;  /* 0x000000009c9c783b */ /* 0x000fe20000000200 */
[C---:B---3--:R-:W-:Y:S03]  /*47b0*/  HMMA.16816.F32 R128, R28.reuse, R124, RZ ;  /* 0x0000007c1c80723c */ /* 0x048fe600000018ff */
[----:B------:R-:W3:Y:S04]  /*47c0*/  LDSM.16.M88.4 R144, [R172+0x2000] ;  /* 0x00200000ac90783b */ /* 0x000ee80000000200 */
[----:B------:R-:W3:Y:S01]  /*47d0*/  LDSM.16.M88.4 R140, [R172+0x3800] ;  /* 0x00380000ac8c783b */ /* 0x000ee20000000200 */
        /* <DEDUP_REMOVED lines=189> */
.L_x_5039:
[----:B------:R-:W2:Y:S01]  /*53b0*/  LD.E R139, desc[UR4][R2.64+0x170] ;  /* 0x00017004028b7980 */ /* 0x000ea2000c101900 */
[----:B------:R-:W-:Y:S02]  /*53c0*/  IADD3 R137, PT, PT, R244, -0x100, RZ ;  /* 0xffffff00f4897810 */ /* 0x000fe40007ffe0ff */
[----:B------:R-:W-:Y:S02]  /*53d0*/  IABS R134, R244 ;  /* 0x000000f400867213 */ /* 0x000fe40000000000 */
[-C--:B--2---:R-:W-:Y:S02]  /*53e0*/  IABS R135, R139.reuse ;  /* 0x0000008b00877213 */ /* 0x084fe40000000000 */
[----:B------:R-:W-:Y:S02]  /*53f0*/  IABS R133, R139 ;  /* 0x0000008b00857213 */ /* 0x000fe40000000000 */
[----:B------:R-:W1:Y:S03]  /*5400*/  I2F.RP R136, R135 ;  /* 0x0000008700887306 */ /* 0x000e660000209400 */
[----:B------:R-:W-:-:S05]  /*5410*/  IMAD.MOV R133, RZ, RZ, -R133 ;  /* 0x000000ffff857224 */ /* 0x000fca00078e0a85 */
        /* <DEDUP_REMOVED lines=8> */
[----:B------:R-:W-:-:S03]  /*54a0*/  IMAD.HI.U32 R141, R143, R141, R142 ;  /* 0x0000008d8f8d7227 */ /* 0x000fc600078e008e */
[----:B------:R-:W-:-:S03]  /*54b0*/  ISETP.GE.AND P0, PT, R137, RZ, PT ;  /* 0x000000ff8900720c */ /* 0x000fc60003f06270 */
[----:B------:R-:W-:-:S04]  /*54c0*/  IMAD.HI.U32 R136, R141, R132, RZ ;  /* 0x000000848d887227 */ /* 0x000fc800078e00ff */
[----:B------:R-:W-:Y:S02]  /*54d0*/  IMAD.HI.U32 R138, R141, R134, RZ ;  /* 0x000000868d8a7227 */ /* 0x000fe400078e00ff */
[----:B------:R-:W2:Y:S02]  /*54e0*/  LD.E.64 R140, desc[UR4][R198.64+0x20] ;  /* 0x00002004c68c7980 */ /* 0x000ea4000c101b00 */
[-C--:B------:R-:W-:Y:S02]  /*54f0*/  IMAD R132, R136, R133.reuse, R132 ;  /* 0x0000008588847224 */ /* 0x080fe400078e0284 */
[----:B------:R-:W-:Y:S01]  /*5500*/  IMAD R134, R138, R133, R134 ;  /* 0x000000858a867224 */ /* 0x000fe200078e0286 */
[----:B------:R-:W-:Y:S02]  /*5510*/  LOP3.LUT R133, RZ, R139, RZ, 0x33, !PT ;  /* 0x0000008bff857212 */ /* 0x000fe400078e33ff */
        /* <DEDUP_REMOVED lines=10> */
[----:B------:R-:W-:-:S05]  /*55c0*/  ISETP.NE.AND P1, PT, R139, RZ, PT ;  /* 0x000000ff8b00720c */ /* 0x000fca0003f25270 */
[----:B------:R-:W-:-:S04]  /*55d0*/  @P5 VIADD R136, R136, 0x1 ;  /* 0x0000000188885836 */ /* 0x000fc80000000000 */
[----:B------:R-:W-:Y:S01]  /*55e0*/  @P6 IADD3 R138, PT, PT, R138, 0x1, RZ ;  /* 0x000000018a8a6810 */ /* 0x000fe20007ffe0ff */
[----:B------:R-:W-:-:S03]  /*55f0*/  @!P0 IMAD.MOV R136, RZ, RZ, -R136 ;  /* 0x000000ffff888224 */ /* 0x000fc600078e0a88 */
[----:B------:R-:W-:Y:S02]  /*5600*/  @!P3 IADD3 R138, PT, PT, -R138, RZ, RZ ;  /* 0x000000ff8a8ab210 */ /* 0x000fe40007ffe1ff */
[C---:B------:R-:W-:Y:S02]  /*5610*/  SEL R134, R133.reuse, R136, !P1 ;  /* 0x0000008885867207 */ /* 0x040fe40004800000 */
[----:B------:R-:W-:Y:S01]  /*5620*/  SEL R133, R133, R138, !P1 ;  /* 0x0000008a85857207 */ /* 0x000fe20004800000 */
[----:B------:R-:W3:Y:S02]  /*5630*/  LD.E.64 R136, desc[UR4][R198.64+0x38] ;  /* 0x00003804c6887980 */ /* 0x000ee4000c101b00 */
        /* <DEDUP_REMOVED lines=9> */
[----:B------:R-:W-:Y:S01]  /*56d0*/  IMAD R133, R136, R134, R133 ;  /* 0x0000008688857224 */ /* 0x000fe200078e0285 */
[----:B----4-:R-:W-:-:S03]  /*56e0*/  IADD3 R135, PT, PT, R135, -R132, RZ ;  /* 0x8000008487877210 */ /* 0x010fc60007ffe0ff */
[----:B------:R-:W-:Y:S01]  /*56f0*/  IMAD.IADD R139, R139, 0x1, R133 ;  /* 0x000000018b8b7824 */ /* 0x000fe200078e0285 */
[----:B------:R-:W-:Y:S01]  /*5700*/  SHF.R.S32.HI R132, RZ, 0x1f, R135 ;  /* 0x0000001fff847819 */ /* 0x000fe20000011487 */
[----:B--2---:R-:W-:Y:S02]  /*5710*/  IMAD R133, R141, R135, RZ ;  /* 0x000000878d857224 */ /* 0x004fe400078e02ff */
[----:B------:R-:W-:-:S04]  /*5720*/  IMAD.WIDE.U32 R134, R135, R140, R138 ;  /* 0x0000008c87867225 */ /* 0x000fc800078e008a */
[----:B------:R-:W-:Y:S01]  /*5730*/  IMAD R132, R140, R132, R133 ;  /* 0x000000848c847224 */ /* 0x000fe200078e0285 */
[----:B------:R-:W-:-:S04]  /*5740*/  LEA R238, P0, R134, R238, 0x1 ;  /* 0x000000ee86ee7211 */ /* 0x000fc800078008ff */
[----:B------:R-:W-:-:S04]  /*5750*/  IADD3 R132, PT, PT, R135, R132, RZ ;  /* 0x0000008487847210 */ /* 0x000fc80007ffe0ff */
[----:B------:R-:W-:Y:S02]  /*5760*/  LEA.HI.X R237, R134, R237, R132, 0x1, P0 ;  /* 0x000000ed86ed7211 */ /* 0x000fe400000f0c84 */
.L_x_5040:
[----:B------:R-:W-:Y:S05]  /*5770*/  BSYNC.RECONVERGENT B0 ;  /* 0x0000000000007941 */ /* 0x000fea0003800200 */
.L_x_5038:
[CC--:B------:R-:W-:Y:S01]  /*5780*/  ISETP.GE.AND P0, PT, R195.reuse, R246.reuse, PT ;  /* 0x000000f6c300720c */ /* 0x0c0fe20003f06270 */
[----:B------:R-:W-:Y:S01]  /*5790*/  BSSY.RECONVERGENT B0, `(.L_x_5041) ;  /* 0x0000093000007945 */ /* 0x000fe20003800200 */
[C---:B------:R-:W-:Y:S02]  /*57a0*/  SHF.L.U32 R133, R232.reuse, 0x5, RZ ;  /* 0x00000005e8857819 */ /* 0x040fe400000006ff */
[----:B------:R-:W-:Y:S02]  /*57b0*/  ISETP.GE.AND P1, PT, R195, R246, PT ;  /* 0x000000f6c300720c */ /* 0x000fe40003f26270 */
[----:B------:R-:W-:Y:S02]  /*57c0*/  IADD3 R136, P4, PT, R133, R238, RZ ;  /* 0x000000ee85887210 */ /* 0x000fe40007f9e0ff */
[----:B------:R-:W-:-:S04]  /*57d0*/  SHF.L.U64.HI R132, R232, 0x5, R233 ;  /* 0x00000005e8847819 */ /* 0x000fc800000102e9 */
[----:B------:R-:W-:Y:S01]  /*57e0*/  IADD3.X R137, PT, PT, R132, R237, RZ, P4, !PT ;  /* 0x000000ed84897210 */ /* 0x000fe200027fe4ff */
[C---:B------:R-:W-:Y:S01]  /*57f0*/  @!P0 IMAD R150, R233.reuse, 0x60, RZ ;  /* 0x00000060e9968824 */ /* 0x040fe200078e02ff */
[----:B------:R-:W-:Y:S01]  /*5800*/  @!P0 IADD3 R134, P3, PT, R136, R133, RZ ;  /* 0x0000008588868210 */ /* 0x000fe20007f7e0ff */
[----:B------:R-:W-:Y:S01]  /*5810*/  @!P0 IMAD R142, R233, 0x120, RZ ;  /* 0x00000120e98e8824 */ /* 0x000fe200078e02ff */
[-C--:B------:R-:W-:Y:S01]  /*5820*/  @!P0 MOV R152, R136.reuse ;  /* 0x0000008800988202 */ /* 0x080fe20000000f00 */
[----:B------:R-:W-:Y:S01]  /*5830*/  @!P0 IMAD.MOV.U32 R153, RZ, RZ, R137 ;  /* 0x000000ffff998224 */ /* 0x000fe200078e0089 */
[-C--:B------:R-:W-:Y:S01]  /*5840*/  @!P0 MOV R138, R136.reuse ;  /* 0x00000088008a8202 */ /* 0x080fe20000000f00 */
[----:B------:R-:W-:Y:S01]  /*5850*/  @!P1 IMAD.MOV.U32 R239, RZ, RZ, R237 ;  /* 0x000000ffffef9224 */ /* 0x000fe200078e00ed */
[-C--:B------:R-:W-:Y:S01]  /*5860*/  @!P0 MOV R140, R136.reuse ;  /* 0x00000088008c8202 */ /* 0x080fe20000000f00 */
[----:B------:R-:W-:Y:S01]  /*5870*/  @!P0 IMAD.X R135, R137, 0x1, R132, P3 ;  /* 0x0000000189878824 */ /* 0x000fe200018e0684 */
[-C--:B------:R-:W-:Y:S01]  /*5880*/  @!P0 MOV R132, R136.reuse ;  /* 0x0000008800848202 */ /* 0x080fe20000000f00 */
[C---:B------:R-:W-:Y:S01]  /*5890*/  @!P0 IMAD.WIDE.U32 R152, R232.reuse, 0x60, R152 ;  /* 0x00000060e8988825 */ /* 0x040fe200078e0098 */
[----:B------:R-:W-:Y:S01]  /*58a0*/  @!PT LDS RZ, [RZ] ;  /* 0x00000000fffff984 */ /* 0x000fe20000000800 */
[----:B------:R-:W-:Y:S01]  /*58b0*/  @!PT LDS RZ, [RZ] ;  /* 0x00000000fffff984 */ /* 0x000fe20000000800 */
[----:B------:R-:W-:Y:S01]  /*58c0*/  @!PT LDS RZ, [RZ] ;  /* 0x00000000fffff984 */ /* 0x000fe20000000800 */
[----:B------:R-:W-:Y:S01]  /*58d0*/  @!P1 LDGSTS.E.BYPASS.LTC128B.128 [R193+0x2000], desc[UR4][R238.64] ;  /* 0x02000000eec19fae */ /* 0x000fe2000b981a04 */
[----:B------:R-:W-:-:S02]  /*58e0*/  @!P0 LEA R156, P3, R232, R136, 0x6 ;  /* 0x00000088e89c8211 */ /* 0x000fc400078630ff */
[--C-:B------:R-:W-:Y:S01]  /*58f0*/  @!P0 IMAD.MOV.U32 R133, RZ, RZ, R137.reuse ;  /* 0x000000ffff858224 */ /* 0x100fe200078e0089 */
[----:B------:R1:W-:Y:S01]  /*5900*/  @P1 STS.128 [R193+0x2000], RZ ;  /* 0x002000ffc1001388 */ /* 0x0003e20000000c00 */
[----:B------:R-:W-:Y:S01]  /*5910*/  @!P0 IADD3 R151, PT, PT, R150, R153, RZ ;  /* 0x0000009996978210 */ /* 0x000fe20007ffe0ff */
[----:B------:R-:W-:Y:S01]  /*5920*/  @!P0 IMAD.MOV.U32 R139, RZ, RZ, R137 ;  /* 0x000000ffff8b8224 */ /* 0x000fe200078e0089 */
[-C--:B------:R-:W-:Y:S01]  /*5930*/  @!P0 MOV R153, R137.reuse ;  /* 0x0000008900998202 */ /* 0x080fe20000000f00 */
[----:B------:R1:W-:Y:S01]  /*5940*/  @P0 STS.128 [R193+0x2800], RZ ;  /* 0x002800ffc1000388 */ /* 0x0003e20000000c00 */
[C---:B------:R-:W-:Y:S01]  /*5950*/  @!P0 IMAD.WIDE.U32 R132, R232.reuse, 0x120, R132 ;  /* 0x00000120e8848825 */ /* 0x040fe200078e0084 */
[----:B------:R-:W-:Y:S02]  /*5960*/  @!P0 LEA.HI.X R157, R232, R137, R233, 0x6, P3 ;  /* 0x00000089e89d8211 */ /* 0x000fe400018f34e9 */
        /* <DEDUP_REMOVED lines=8> */
[----:B------:R-:W-:Y:S01]  /*59f0*/  @!P0 IMAD R146, R233, 0xc0, RZ ;  /* 0x000000c0e9928824 */ /* 0x000fe200078e02ff */
[----:B------:R-:W-:Y:S01]  /*5a00*/  @!P0 IADD3 R143, PT, PT, R142, R133, RZ ;  /* 0x000000858e8f8210 */ /* 0x000fe20007ffe0ff */
[----:B------:R-:W-:Y:S01]  /*5a10*/  @!P0 IMAD.WIDE.U32 R138, R232, 0xc0, R138 ;  /* 0x000000c0e88a8825 */ /* 0x000fe200078e008a */
[----:B------:R-:W-:Y:S01]  /*5a20*/  @!PT LDS RZ, [RZ] ;  /* 0x00000000fffff984 */ /* 0x000fe20000000800 */
[----:B------:R-:W-:Y:S01]  /*5a30*/  @!PT LDS RZ, [RZ] ;  /* 0x00000000fffff984 */ /* 0x000fe20000000800 */
[----:B------:R-:W-:Y:S01]  /*5a40*/  @!PT LDS RZ, [RZ] ;  /* 0x00000000fffff984 */ /* 0x000fe20000000800 */
[----:B------:R2:W-:Y:S01]  /*5a50*/  @!P0 LDGSTS.E.BYPASS.LTC128B.128 [R193+0x3000], desc[UR4][R134.64] ;  /* 0x0300000086c18fae */ /* 0x0005e2000b981a04 */
[----:B------:R-:W-:-:S02]  /*5a60*/  @!P0 MOV R142, R132 ;  /* 0x00000084008e8202 */ /* 0x000fc40000000f00 */
[----:B------:R-:W-:Y:S01]  /*5a70*/  @!P0 IMAD R132, R233, 0x1a0, RZ ;  /* 0x000001a0e9848824 */ /* 0x000fe200078e02ff */
[----:B------:R1:W-:Y:S01]  /*5a80*/  @P0 STS.128 [R193+0x3800], RZ ;  /* 0x003800ffc1000388 */ /* 0x0003e20000000c00 */
[----:B------:R-:W-:-:S03]  /*5a90*/  @!P0 IMAD.WIDE.U32 R152, R232, 0x1a0, R152 ;  /* 0x000001a0e8988825 */ /* 0x000fc600078e0098 */
[----:B------:R-:W-:Y:S01]  /*5aa0*/  @!PT LDS RZ, [RZ] ;  /* 0x00000000fffff984 */ /* 0x000fe20000000800 */
[----:B------:R-:W-:Y:S01]  /*5ab0*/  @!PT LDS RZ, [RZ] ;  /* 0x00000000fffff984 */ /* 0x000fe20000000800 */
[----:B------:R-:W-:Y:S01]  /*5ac0*/  @!PT LDS RZ, [RZ] ;  /* 0x00000000fffff984 */ /* 0x000fe20000000800 */
[----:B------:R1:W-:Y:S01]  /*5ad0*/  @!P0 LDGSTS.E.BYPASS.LTC128B.128 [R193+0x3800], desc[UR4][R156.64] ;  /* 0x038000009cc18fae */ /* 0x0003e2000b981a04 */
[C---:B------:R-:W-:Y:S01]  /*5ae0*/  @!P0 IMAD R148, R233.reuse, 0xa0, RZ ;  /* 0x000000a0e9948824 */ /* 0x040fe200078e02ff */
[----:B------:R-:W-:Y:S01]  /*5af0*/  @!P0 IADD3 R153, PT, PT, R132, R153, RZ ;  /* 0x0000009984998210 */ /* 0x000fe20007ffe0ff */
[C---:B------:R-:W-:Y:S01]  /*5b00*/  @!P0 IMAD.WIDE.U32 R140, R232.reuse, 0xa0, R140 ;  /* 0x000000a0e88c8825 */ /* 0x040fe200078e008c */
[----:B------:R-:W-:Y:S01]  /*5b10*/  @!P0 LEA R132, P1, R232, R136, 0x7 ;  /* 0x00000088e8848211 */ /* 0x000fe200078238ff */
[----:B------:R1:W-:Y:S02]  /*5b20*/  @P0 STS.128 [R193+0x4000], RZ ;  /* 0x004000ffc1000388 */ /* 0x0003e40000000c00 */
[C---:B------:R-:W-:Y:S01]  /*5b30*/  @!P0 IMAD R144, R233.reuse, 0xe0, RZ ;  /* 0x000000e0e9908824 */ /* 0x040fe200078e02ff */
[----:B------:R-:W-:Y:S01]  /*5b40*/  @!P0 IADD3 R149, PT, PT, R148, R141, RZ ;  /* 0x0000008d94958210 */ /* 0x000fe20007ffe0ff */
[----:B------:R-:W-:Y:S01]  /*5b50*/  @!P0 IMAD.IADD R147, R146, 0x1, R139 ;  /* 0x0000000192938824 */ /* 0x000fe200078e028b */
[----:B------:R-:W-:Y:S01]  /*5b60*/  @!P0 MOV R146, R138 ;  /* 0x0000008a00928202 */ /* 0x000fe20000000f00 */
[----:B------:R-:W-:Y:S01]  /*5b70*/  @!P0 IMAD R133, R233, 0x180, RZ ;  /* 0x00000180e9858824 */ /* 0x000fe200078e02ff */
[----:B------:R-:W-:Y:S01]  /*5b80*/  @!P0 MOV R138, R136 ;  /* 0x00000088008a8202 */ /* 0x000fe20000000f00 */
[C---:B------:R-:W-:Y:S01]  /*5b90*/  @!P0 IMAD.WIDE.U32 R154, R232.reuse, 0x180, R136 ;  /* 0x00000180e89a8825 */ /* 0x040fe200078e0088 */
[----:B------:R-:W-:Y:S01]  /*5ba0*/  @!P0 MOV R139, R137 ;  /* 0x00000089008b8202 */ /* 0x000fe20000000f00 */
[----:B------:R-:W-:Y:S01]  /*5bb0*/  @!PT LDS RZ, [RZ] ;  /* 0x00000000fffff984 */ /* 0x000fe20000000800 */
[----:B------:R-:W-:Y:S01]  /*5bc0*/  @!PT LDS RZ, [RZ] ;  /* 0x00000000fffff984 */ /* 0x000fe20000000800 */
[----:B------:R-:W-:Y:S01]  /*5bd0*/  @!PT LDS RZ, [RZ] ;  /* 0x00000000fffff984 */ /* 0x000fe20000000800 */
[----:B------:R1:W-:Y:S01]  /*5be0*/  @!P0 LDGSTS.E.BYPASS.LTC128B.128 [R193+0x4000], desc[UR4][R150.64] ;  /* 0x0400000096c18fae */ /* 0x0003e2000b981a04 */
[----:B------:R-:W-:Y:S01]  /*5bf0*/  @!P0 MOV R148, R140 ;  /* 0x0000008c00948202 */ /* 0x000fe20000000f00 */
[--C-:B------:R-:W-:Y:S01]  /*5c00*/  @!P0 IMAD.MOV.U32 R141, RZ, RZ, R137.reuse ;  /* 0x000000ffff8d8224 */ /* 0x100fe200078e0089 */
[-C--:B------:R-:W-:Y:S01]  /*5c10*/  @!P0 MOV R140, R136.reuse ;  /* 0x00000088008c8202 */ /* 0x080fe20000000f00 */
[----:B--2---:R-:W-:Y:S01]  /*5c20*/  @!P0 IMAD.MOV.U32 R135, RZ, RZ, R137 ;  /* 0x000000ffff878224 */ /* 0x004fe200078e0089 */
[----:B------:R-:W-:Y:S01]  /*5c30*/  @!P0 MOV R134, R136 ;  /* 0x0000008800868202 */ /* 0x000fe20000000f00 */
[C---:B------:R-:W-:Y:S01]  /*5c40*/  @!P0 IMAD.WIDE.U32 R138, R232.reuse, 0x160, R138 ;  /* 0x00000160e88a8825 */ /* 0x040fe200078e008a */
[----:B------:R-:W-:Y:S01]  /*5c50*/  @!P0 IADD3 R155, PT, PT, R133, R155, RZ ;  /* 0x0000009b859b8210 */ /* 0x000fe20007ffe0ff */
[----:B------:R1:W-:Y:S01]  /*5c60*/  @P0 STS.128 [R193+0x4800], RZ ;  /* 0x004800ffc1000388 */ /* 0x0003e20000000c00 */
[C---:B------:R-:W-:Y:S01]  /*5c70*/  @!P0 LEA.HI.X R133, R232.reuse, R137, R233, 0x7, P1 ;  /* 0x00000089e8858211 */ /* 0x040fe200008f3ce9 */
[----:B------:R-:W-:-:S04]  /*5c80*/  @!P0 IMAD.WIDE.U32 R134, R232, 0xe0, R134 ;  /* 0x000000e0e8868825 */ /* 0x000fc800078e0086 */
[----:B------:R-:W-:Y:S01]  /*5c90*/  @!P0 IMAD.WIDE.U32 R140, R232, 0x140, R140 ;  /* 0x00000140e88c8825 */ /* 0x000fe200078e008c */
[----:B------:R-:W-:Y:S01]  /*5ca0*/  @!P0 IADD3 R145, PT, PT, R144, R135, RZ ;  /* 0x0000008790918210 */ /* 0x000fe20007ffe0ff */
[----:B------:R-:W-:Y:S01]  /*5cb0*/  @!PT LDS RZ, [RZ] ;  /* 0x00000000fffff984 */ /* 0x000fe20000000800 */
[----:B------:R-:W-:Y:S01]  /*5cc0*/  @!PT LDS RZ, [RZ] ;  /* 0x00000000fffff984 */ /* 0x000fe20000000800 */
[----:B------:R-:W-:Y:S01]  /*5cd0*/  @!PT LDS RZ, [RZ] ;  /* 0x00000000fffff984 */ /* 0x000fe20000000800 */
[----:B------:R1:W-:Y:S02]  /*5ce0*/  @!P0 LDGSTS.E.BYPASS.LTC128B.128 [R193+0x4800], desc[UR4][R132.64] ;  /* 0x0480000084c18fae */ /* 0x0003e4000b981a04 */
[----:B------:R-:W-:Y:S02]  /*5cf0*/  @!P0 IMAD.MOV.U32 R144, RZ, RZ, R134 ;  /* 0x000000ffff908224 */ /* 0x000fe400078e0086 */
[C---:B------:R-:W-:Y:S01]  /*5d00*/  @!P0 IMAD R134, R233.reuse, 0x160, RZ ;  /* 0x00000160e9868824 */ /* 0x040fe200078e02ff */
[----:B------:R1:W-:Y:S01]  /*5d10*/  @P0 STS.128 [R193+0x5000], RZ ;  /* 0x005000ffc1000388 */ /* 0x0003e20000000c00 */
[----:B------:R-:W-:Y:S02]  /*5d20*/  @!P0 IMAD R135, R233, 0x140, RZ ;  /* 0x00000140e9878824 */ /* 0x000fe400078e02ff */
[----:B------:R-:W-:Y:S01]  /*5d30*/  @!P0 IMAD.IADD R139, R134, 0x1, R139 ;  /* 0x00000001868b8824 */ /* 0x000fe200078e028b */
[C---:B------:R-:W-:Y:S01]  /*5d40*/  @!P0 LEA R134, P1, R232.reuse, R136, 0x8 ;  /* 0x00000088e8868211 */ /* 0x040fe200078240ff */
[----:B------:R-:W-:Y:S01]  /*5d50*/  @!P0 IMAD.IADD R141, R135, 0x1, R141 ;  /* 0x00000001878d8824 */ /* 0x000fe200078e028d */
[----:B------:R-:W-:Y:S01]  /*5d60*/  @!PT LDS RZ, [RZ] ;  /* 0x00000000fffff984 */ /* 0x000fe20000000800 */
[----:B------:R-:W-:Y:S01]  /*5d70*/  @!PT LDS RZ, [RZ] ;  /* 0x00000000fffff984 */ /* 0x000fe20000000800 */
[----:B------:R-:W-:Y:S01]  /*5d80*/  @!PT LDS RZ, [RZ] ;  /* 0x00000000fffff984 */ /* 0x000fe20000000800 */
[----:B------:R1:W-:Y:S02]  /*5d90*/  @!P0 LDGSTS.E.BYPASS.LTC128B.128 [R193+0x5000], desc[UR4][R148.64] ;  /* 0x0500000094c18fae */ /* 0x0003e4000b981a04 */
[----:B------:R-:W-:-:S02]  /*5da0*/  @!P0 LEA.HI.X R135, R232, R137, R233, 0x8, P1 ;  /* 0x00000089e8878211 */ /* 0x000fc400008f44e9 */
        /* <DEDUP_REMOVED lines=49> */
.L_x_5042:
[----:B------:R-:W-:Y:S05]  /*60c0*/  BSYNC.RECONVERGENT B0 ;  /* 0x0000000000007941 */ /* 0x000fea0003800200 */
.L_x_5041:
[----:B------:R-:W0:Y:S02]  /*60d0*/  LDGDEPBAR ;  /* 0x00000000000079af */ /* 0x000e240000000000 */
.L_x_5037:
[----:B------:R-:W-:Y:S05]  /*60e0*/  BSYNC.RECONVERGENT B1 ;  /* 0x0000000000017941 */ /* 0x000fea0003800200 */
.L_x_5036:
        /* <DEDUP_REMOVED lines=10> */
[----:B-1----:R-:W-:Y:S01]  /*6190*/  VIADD R147, R165, 0x38 ;  /* 0x00000038a5937836 */ /* 0x002fe20000000000 */
[----:B------:R-:W-:Y:S01]  /*61a0*/  ISETP.GE.AND P4, PT, R221, R188, PT ;  /* 0x000000bcdd00720c */ /* 0x000fe20003f86270 */
[----:B------:R-:W-:-:S02]  /*61b0*/  VIADD R141, R165, 0x21 ;  /* 0x00000021a58d7836 */ /* 0x000fc40000000000 */
[C---:B------:R-:W-:Y:S02]  /*61c0*/  IMAD.IADD R133, R164.reuse, 0x1, -R221 ;  /* 0x00000001a4857824 */ /* 0x040fe400078e0add */
[C---:B--2---:R-:W-:Y:S02]  /*61d0*/  IMAD.IADD R137, R164.reuse, 0x1, -R219 ;  /* 0x00000001a4897824 */ /* 0x044fe400078e0adb */
[----:B------:R-:W-:Y:S01]  /*61e0*/  IMAD.IADD R148, R164, 0x1, -R141 ;  /* 0x00000001a4947824 */ /* 0x000fe200078e0a8d */
[----:B------:R-:W-:Y:S01]  /*61f0*/  IABS R133, R133 ;  /* 0x0000008500857213 */ /* 0x000fe20000000000 */
[C---:B------:R-:W-:Y:S01]  /*6200*/  VIADD R209, R165.reuse, 0x48 ;  /* 0x00000048a5d17836 */ /* 0x040fe20000000000 */
[----:B------:R-:W-:Y:S01]  /*6210*/  IABS R137, R137 ;  /* 0x0000008900897213 */ /* 0x000fe20000000000 */
[C---:B------:R-:W-:Y:S01]  /*6220*/  VIADD R161, R165.reuse, 0x60 ;  /* 0x00000060a5a17836 */ /* 0x040fe20000000000 */
[----:B------:R-:W-:Y:S01]  /*6230*/  I2FP.F32.S32 R133, R133 ;  /* 0x0000008500857245 */ /* 0x000fe20000201400 */
[C---:B------:R-:W-:Y:S01]  /*6240*/  VIADD R157, R165.reuse, 0x68 ;  /* 0x00000068a59d7836 */ /* 0x040fe20000000000 */
[----:B------:R-:W-:Y:S01]  /*6250*/  I2FP.F32.S32 R137, R137 ;  /* 0x0000008900897245 */ /* 0x000fe20000201400 */
[C---:B------:R-:W-:Y:S01]  /*6260*/  VIADD R229, R165.reuse, 0x10 ;  /* 0x00000010a5e57836 */ /* 0x040fe20000000000 */
[----:B------:R-:W-:Y:S01]  /*6270*/  IABS R148, R148 ;  /* 0x0000009400947213 */ /* 0x000fe20000000000 */
[----:B------:R-:W-:Y:S01]  /*6280*/  FFMA.FTZ R158, -R0, R133, R12 ;  /* 0x00000085009e7223 */ /* 0x000fe2000001010c */
[----:B------:R-:W-:-:S02]  /*6290*/  VIADD R133, R165, 0x29 ;  /* 0x00000029a5857836 */ /* 0x000fc40000000000 */
[----:B------:R-:W-:Y:S01]  /*62a0*/  FFMA.FTZ R137, -R0, R137, R128 ;  /* 0x0000008900897223 */ /* 0x000fe20000010180 */
[----:B------:R-:W-:Y:S01]  /*62b0*/  I2FP.F32.S32 R148, R148 ;  /* 0x0000009400947245 */ /* 0x000fe20000201400 */
[----:B------:R-:W-:Y:S01]  /*62c0*/  VIADD R223, R165, 0x11 ;  /* 0x00000011a5df7836 */ /* 0x000fe20000000000 */
[----:B------:R-:W-:Y:S01]  /*62d0*/  ISETP.GE.AND P6, PT, R229, R188, PT ;  /* 0x000000bce500720c */ /* 0x000fe20003fc6270 */
[----:B------:R-:W-:Y:S02]  /*62e0*/  IMAD.IADD R140, R164, 0x1, -R133 ;  /* 0x00000001a48c7824 */ /* 0x000fe400078e0a85 */
[----:B------:R-:W-:Y:S01]  /*62f0*/  FFMA.FTZ R148, -R0, R148, R9 ;  /* 0x0000009400947223 */ /* 0x000fe20000010109 */
[C---:B------:R-:W-:Y:S01]  /*6300*/  IMAD.IADD R9, R164.reuse, 0x1, -R161 ;  /* 0x00000001a4097824 */ /* 0x040fe200078e0aa1 */
[----:B------:R-:W-:Y:S01]  /*6310*/  ISETP.GE.AND P5, PT, R223, R188, PT ;  /* 0x000000bcdf00720c */ /* 0x000fe20003fa6270 */
[C---:B------:R-:W-:Y:S01]  /*6320*/  IMAD.IADD R135, R164.reuse, 0x1, -R229 ;  /* 0x00000001a4877824 */ /* 0x040fe200078e0ae5 */
[----:B------:R-:W-:Y:S01]  /*6330*/  IABS R140, R140 ;  /* 0x0000008c008c7213 */ /* 0x000fe20000000000 */
[----:B------:R-:W-:Y:S01]  /*6340*/  IMAD.IADD R132, R164, 0x1, -R223 ;  /* 0x00000001a4847824 */ /* 0x000fe200078e0adf */
[----:B------:R-:W-:Y:S01]  /*6350*/  IABS R9, R9 ;  /* 0x0000000900097213 */ /* 0x000fe20000000000 */
[C---:B------:R-:W-:Y:S01]  /*6360*/  VIADD R205, R165.reuse, 0x70 ;  /* 0x00000070a5cd7836 */ /* 0x040fe20000000000 */
[----:B------:R-:W-:Y:S01]  /*6370*/  I2FP.F32.S32 R140, R140 ;  /* 0x0000008c008c7245 */ /* 0x000fe20000201400 */
[C---:B------:R-:W-:Y:S01]  /*6380*/  VIADD R201, R165.reuse, 0x78 ;  /* 0x00000078a5c97836 */ /* 0x040fe20000000000 */
[----:B------:R-:W-:Y:S01]  /*6390*/  I2FP.F32.S32 R9, R9 ;  /* 0x0000000900097245 */ /* 0x000fe20000201400 */
[----:B------:R-:W-:Y:S01]  /*63a0*/  VIADD R217, R165, 0x20 ;  /* 0x00000020a5d97836 */ /* 0x000fe20000000000 */
[----:B------:R-:W-:Y:S01]  /*63b0*/  IABS R135, R135 ;  /* 0x0000008700877213 */ /* 0x000fe20000000000 */
[----:B------:R-:W-:Y:S01]  /*63c0*/  FFMA.FTZ R140, -R0, R140, R5 ;  /* 0x0000008c008c7223 */ /* 0x000fe20000010105 */
[----:B------:R-:W-:-:S02]  /*63d0*/  IMAD.IADD R5, R164, 0x1, -R147 ;  /* 0x00000001a4057824 */ /* 0x000fc400078e0a93 */
[----:B------:R-:W-:Y:S01]  /*63e0*/  FFMA.FTZ R104, -R0, R9, R104 ;  /* 0x0000000900687223 */ /* 0x000fe20000010168 */
        /* <DEDUP_REMOVED lines=8> */
[----:B------:R-:W-:Y:S01]  /*6470*/  VIADD R183, R165, 0x90 ;  /* 0x00000090a5b77836 */ /* 0x000fe20000000000 */
[----:B------:R-:W-:Y:S01]  /*6480*/  I2FP.F32.S32 R132, R132 ;  /* 0x0000008400847245 */ /* 0x000fe20000201400 */
[C---:B------:R-:W-:Y:S01]  /*6490*/  FFMA.FTZ R160, -R0.reuse, R135, R16 ;  /* 0x0000008700a07223 */ /* 0x040fe20000010110 */
[----:B------:R-:W-:Y:S01]  /*64a0*/  IABS R9, R9 ;  /* 0x0000000900097213 */ /* 0x000fe20000000000 */
[----:B------:R-:W-:Y:S01]  /*64b0*/  FFMA.FTZ R128, -R0, R5, R124 ;  /* 0x0000000500807223 */ /* 0x000fe2000001017c */
[----:B------:R-:W-:-:S02]  /*64c0*/  IMAD.IADD R5, R164, 0x1, -R209 ;  /* 0x00000001a4057824 */ /* 0x000fc400078e0ad1 */
[----:B------:R-:W-:Y:S01]  /*64d0*/  FFMA.FTZ R16, -R0, R132, R17 ;  /* 0x0000008400107223 */ /* 0x000fe20000010111 */
[C---:B------:R-:W-:Y:S01]  /*64e0*/  VIADD R135, R165.reuse, 0x28 ;  /* 0x00000028a5877836 */ /* 0x040fe20000000000 */
[----:B------:R-:W-:Y:S01]  /*64f0*/  I2FP.F32.S32 R9, R9 ;  /* 0x0000000900097245 */ /* 0x000fe20000201400 */
[C---:B------:R-:W-:Y:S01]  /*6500*/  IMAD.IADD R17, R164.reuse, 0x1, -R217 ;  /* 0x00000001a4117824 */ /* 0x040fe200078e0ad9 */
[----:B------:R-:W-:Y:S01]  /*6510*/  IABS R5, R5 ;  /* 0x0000000500057213 */ /* 0x000fe20000000000 */
[----:B------:R-:W-:Y:S01]  /*6520*/  IMAD.IADD R177, R164, 0x1, -R135 ;  /* 0x00000001a4b17824 */ /* 0x000fe200078e0a87 */
[----:B------:R-:W-:Y:S01]  /*6530*/  IABS R146, R146 ;  /* 0x0000009200927213 */ /* 0x000fe20000000000 */
[----:B------:R-:W-:Y:S01]  /*6540*/  FFMA.FTZ R96, -R0, R9, R96 ;  /* 0x0000000900607223 */ /* 0x000fe20000010160 */
[----:B------:R-:W-:Y:S01]  /*6550*/  I2FP.F32.S32 R5, R5 ;  /* 0x0000000500057245 */ /* 0x000fe20000201400 */
[----:B------:R-:W-:Y:S01]  /*6560*/  IMAD.IADD R9, R164, 0x1, -R187 ;  /* 0x00000001a4097824 */ /* 0x000fe200078e0abb */
[----:B------:R-:W-:Y:S01]  /*6570*/  IABS R17, R17 ;  /* 0x0000001100117213 */ /* 0x000fe20000000000 */
[C---:B------:R-:W-:Y:S01]  /*6580*/  VIADD R245, R165.reuse, 0x19 ;  /* 0x00000019a5f57836 */ /* 0x040fe20000000000 */
[----:B------:R-:W-:Y:S01]  /*6590*/  IABS R177, R177 ;  /* 0x000000b100b17213 */ /* 0x000fe20000000000 */
[----:B------:R-:W-:Y:S01]  /*65a0*/  FFMA.FTZ R136, -R0, R5, R116 ;  /* 0x0000000500887223 */ /* 0x000fe20000010174 */
[C---:B------:R-:W-:Y:S01]  /*65b0*/  IMAD.IADD R5, R164.reuse, 0x1, -R157 ;  /* 0x00000001a4057824 */ /* 0x040fe200078e0a9d */
[----:B------:R-:W-:Y:S01]  /*65c0*/  I2FP.F32.S32 R17, R17 ;  /* 0x0000001100117245 */ /* 0x000fe20000201400 */
[C---:B------:R-:W-:Y:S01]  /*65d0*/  VIADD R211, R165.reuse, 0x58 ;  /* 0x00000058a5d37836 */ /* 0x040fe20000000000 */
[----:B------:R-:W-:Y:S01]  /*65e0*/  IABS R9, R9 ;  /* 0x0000000900097213 */ /* 0x000fe20000000000 */
[C---:B------:R-:W-:Y:S01]  /*65f0*/  VIADD R163, R165.reuse, 0x59 ;  /* 0x00000059a5a37836 */ /* 0x040fe20000000000 */
[----:B------:R-:W-:Y:S01]  /*6600*/  IABS R5, R5 ;  /* 0x0000000500057213 */ /* 0x000fe20000000000 */
[----:B------:R-:W-:Y:S01]  /*6610*/  IMAD.IADD R156, R164, 0x1, -R245 ;  /* 0x00000001a49c7824 */ /* 0x000fe200078e0af5 */
[----:B------:R-:W-:Y:S01]  /*6620*/  I2FP.F32.S32 R177, R177 ;  /* 0x000000b100b17245 */ /* 0x000fe20000201400 */
[C---:B------:R-:W-:Y:S01]  /*6630*/  VIADD R159, R165.reuse, 0x61 ;  /* 0x00000061a59f7836 */ /* 0x040fe20000000000 */
[----:B------:R-:W-:Y:S01]  /*6640*/  I2FP.F32.S32 R5, R5 ;  /* 0x0000000500057245 */ /* 0x000fe20000201400 */
[C---:B------:R-:W-:Y:S01]  /*6650*/  FFMA.FTZ R152, -R0.reuse, R17, R8 ;  /* 0x0000001100987223 */ /* 0x040fe20000010108 */
[----:B------:R-:W-:Y:S01]  /*6660*/  I2FP.F32.S32 R146, R146 ;  /* 0x0000009200927245 */ /* 0x000fe20000201400 */
[----:B------:R-:W-:Y:S01]  /*6670*/  VIADD R145, R165, 0x51 ;  /* 0x00000051a5917836 */ /* 0x000fe20000000000 */
[----:B------:R-:W-:Y:S01]  /*6680*/  I2FP.F32.S32 R9, R9 ;  /* 0x0000000900097245 */ /* 0x000fe20000201400 */
[----:B------:R-:W-:Y:S01]  /*6690*/  FFMA.FTZ R100, -R0, R5, R100 ;  /* 0x0000000500647223 */ /* 0x000fe20000010164 */
[----:B------:R-:W-:-:S02]  /*66a0*/  IMAD.IADD R5, R164, 0x1, -R201 ;  /* 0x00000001a4057824 */ /* 0x000fc400078e0ac9 */
[----:B------:R-:W-:Y:S01]  /*66b0*/  FFMA.FTZ R177, -R0, R177, R4 ;  /* 0x000000b100b17223 */ /* 0x000fe20000010104 */
[C---:B------:R-:W-:Y:S01]  /*66c0*/  IMAD.IADD R153, R164.reuse, 0x1, -R211 ;  /* 0x00000001a4997824 */ /* 0x040fe200078e0ad3 */
[----:B------:R-:W-:Y:S01]  /*66d0*/  IABS R156, R156 ;  /* 0x0000009c009c7213 */ /* 0x000fe20000000000 */
[----:B------:R-:W-:Y:S01]  /*66e0*/  IMAD.IADD R8, R164, 0x1, -R163 ;  /* 0x00000001a4087824 */ /* 0x000fe200078e0aa3 */
[----:B------:R-:W-:Y:S01]  /*66f0*/  IABS R5, R5 ;  /* 0x0000000500057213 */ /* 0x000fe20000000000 */
[C---:B------:R-:W-:Y:S02]  /*6700*/  VIADD R169, R165.reuse, 0x69 ;  /* 0x00000069a5a97836 */ /* 0x040fe40000000000 */
[----:B------:R-:W-:Y:S01]  /*6710*/  FFMA.FTZ R146, -R0, R146, R121 ;  /* 0x0000009200927223 */ /* 0x000fe20000010179 */
[----:B------:R-:W-:Y:S01]  /*6720*/  VIADD R179, R165, 0x98 ;  /* 0x00000098a5b37836 */ /* 0x000fe20000000000 */
[----:B------:R-:W-:Y:S01]  /*6730*/  I2FP.F32.S32 R5, R5 ;  /* 0x0000000500057245 */ /* 0x000fe20000201400 */
[----:B------:R-:W-:-:S02]  /*6740*/  IMAD.IADD R4, R164, 0x1, -R159 ;  /* 0x00000001a4047824 */ /* 0x000fc400078e0a9f */
[----:B------:R-:W-:Y:S01]  /*6750*/  FFMA.FTZ R206, -R0, R9, R84 ;  /* 0x0000000900ce7223 */ /* 0x000fe20000010154 */
[----:B------:R-:W-:Y:S01]  /*6760*/  IMAD.IADD R178, R164, 0x1, -R145 ;  /* 0x00000001a4b27824 */ /* 0x000fe200078e0a91 */
[----:B------:R-:W-:Y:S01]  /*6770*/  IABS R153, R153 ;  /* 0x0000009900997213 */ /* 0x000fe20000000000 */
[----:B------:R-:W-:Y:S01]  /*6780*/  FFMA.FTZ R92, -R0, R5, R92 ;  /* 0x00000005005c7223 */ /* 0x000fe2000001015c */
[C---:B------:R-:W-:Y:S01]  /*6790*/  IMAD.IADD R5, R164.reuse, 0x1, -R183 ;  /* 0x00000001a4057824 */ /* 0x040fe200078e0ab7 */
[----:B------:R-:W-:Y:S01]  /*67a0*/  IABS R8, R8 ;  /* 0x0000000800087213 */ /* 0x000fe20000000000 */
[C---:B------:R-:W-:Y:S01]  /*67b0*/  IMAD.IADD R171, R164.reuse, 0x1, -R169 ;  /* 0x00000001a4ab7824 */ /* 0x040fe200078e0aa9 */
[----:B------:R-:W-:Y:S01]  /*67c0*/  I2FP.F32.S32 R156, R156 ;  /* 0x0000009c009c7245 */ /* 0x000fe20000201400 */
        /* <DEDUP_REMOVED lines=10> */
[----:B------:R-:W-:Y:S01]  /*6870*/  FFMA.FTZ R176, -R0, R5, R80 ;  /* 0x0000000500b07223 */ /* 0x000fe20000010150 */
[----:B------:R-:W-:Y:S01]  /*6880*/  IMAD.IADD R5, R164, 0x1, -R121 ;  /* 0x00000001a4057824 */ /* 0x000fe200078e0a79 */
[----:B------:R-:W-:Y:S01]  /*6890*/  I2FP.F32.S32 R8, R8 ;  /* 0x0000000800087245 */ /* 0x000fe20000201400 */
[C---:B------:R-:W-:Y:S01]  /*68a0*/  VIADD R195, R165.reuse, 0x91 ;  /* 0x00000091a5c37836 */ /* 0x040fe20000000000 */
[----:B------:R-:W-:Y:S01]  /*68b0*/  IABS R171, R171 ;  /* 0x000000ab00ab7213 */ /* 0x000fe20000000000 */
[C---:B------:R-:W-:Y:S01]  /*68c0*/  FFMA.FTZ R153, -R0.reuse, R153, R108 ;  /* 0x0000009900997223 */ /* 0x040fe2000001016c */
[----:B------:R-:W-:Y:S01]  /*68d0*/  IABS R9, R9 ;  /* 0x0000000900097213 */ /* 0x000fe20000000000 */
[----:B------:R-:W-:Y:S01]  /*68e0*/  FFMA.FTZ R108, -R0, R8, R109 ;  /* 0x00000008006c7223 */ /* 0x000fe2000001016d */
[----:B------:R-:W-:Y:S01]  /*68f0*/  I2FP.F32.S32 R4, R4 ;  /* 0x0000000400047245 */ /* 0x000fe20000201400 */
[C---:B------:R-:W-:Y:S01]  /*6900*/  VIADD R109, R165.reuse, 0xb0 ;  /* 0x000000b0a56d7836 */ /* 0x040fe20000000000 */
[----:B------:R-:W-:Y:S01]  /*6910*/  I2FP.F32.S32 R178, R178 ;  /* 0x000000b200b27245 */ /* 0x000fe20000201400 */
[----:B------:R-:W-:Y:S01]  /*6920*/  IMAD.IADD R170, R164, 0x1, -R195 ;  /* 0x00000001a4aa7824 */ /* 0x000fe200078e0ac3 */
[----:B------:R-:W-:Y:S01]  /*6930*/  I2FP.F32.S32 R171, R171 ;  /* 0x000000ab00ab7245 */ /* 0x000fe20000201400 */
[C---:B------:R-:W-:Y:S01]  /*6940*/  FFMA.FTZ R173, -R0.reuse, R4, R105 ;  /* 0x0000000400ad7223 */ /* 0x040fe20000010169 */
[----:B------:R-:W-:Y:S01]  /*6950*/  IABS R5, R5 ;  /* 0x0000000500057213 */ /* 0x000fe20000000000 */
[C---:B------:R-:W-:Y:S01]  /*6960*/  VIADD R105, R165.reuse, 0xb1 ;  /* 0x000000b1a5697836 */ /* 0x040fe20000000000 */
[----:B------:R-:W-:Y:S01]  /*6970*/  I2FP.F32.S32 R9, R9 ;  /* 0x0000000900097245 */ /* 0x000fe20000201400 */
[C---:B------:R-:W-:Y:S01]  /*6980*/  FFMA.FTZ R178, -R0.reuse, R178, R113 ;  /* 0x000000b200b27223 */ /* 0x040fe20000010171 */
[----:B------:R-:W-:Y:S01]  /*6990*/  IABS R13, R13 ;  /* 0x0000000d000d7213 */ /* 0x000fe20000000000 */
[C---:B------:R-:W-:Y:S01]  /*69a0*/  FFMA.FTZ R171, -R0.reuse, R171, R101 ;  /* 0x000000ab00ab7223 */ /* 0x040fe20000010165 */
[----:B------:R-:W-:Y:S01]  /*69b0*/  I2FP.F32.S32 R5, R5 ;  /* 0x0000000500057245 */ /* 0x000fe20000201400 */
[----:B------:R-:W-:Y:S01]  /*69c0*/  FFMA.FTZ R174, -R0, R9, R76 ;  /* 0x0000000900ae7223 */ /* 0x000fe2000001014c */
[C---:B------:R-:W-:Y:S01]  /*69d0*/  VIADD R113, R165.reuse, 0xa9 ;  /* 0x000000a9a5717836 */ /* 0x040fe20000000000 */
[----:B------:R-:W-:Y:S01]  /*69e0*/  I2FP.F32.S32 R13, R13 ;  /* 0x0000000d000d7245 */ /* 0x000fe20000201400 */
[----:B------:R-:W-:-:S02]  /*69f0*/  VIADD R101, R165, 0xb8 ;  /* 0x000000b8a5657836 */ /* 0x000fc40000000000 */
[----:B------:R-:W-:Y:S01]  /*6a00*/  FFMA.FTZ R154, -R0, R5, R72 ;  /* 0x00000005009a7223 */ /* 0x000fe20000010148 */
[C---:B------:R-:W-:Y:S01]  /*6a10*/  IMAD.IADD R9, R164.reuse, 0x1, -R109 ;  /* 0x00000001a4097824 */ /* 0x040fe200078e0a6d */
[----:B------:R-:W-:Y:S01]  /*6a20*/  IABS R170, R170 ;  /* 0x000000aa00aa7213 */ /* 0x000fe20000000000 */
[----:B------:R-:W-:Y:S02]  /*6a30*/  IMAD.IADD R4, R164, 0x1, -R105 ;  /* 0x00000001a4047824 */ /* 0x000fe400078e0a69 */
[----:B------:R-:W-:Y:S01]  /*6a40*/  FFMA.FTZ R208, -R0, R13, R88 ;  /* 0x0000000d00d07223 */ /* 0x000fe20000010158 */
[C---:B------:R-:W-:Y:S01]  /*6a50*/  IMAD.IADD R142, R164.reuse, 0x1, -R113 ;  /* 0x00000001a48e7824 */ /* 0x040fe200078e0a71 */
[----:B------:R-:W-:Y:S01]  /*6a60*/  IABS R9, R9 ;  /* 0x0000000900097213 */ /* 0x000fe20000000000 */
        /* <DEDUP_REMOVED lines=8> */
[C---:B------:R-:W-:Y:S01]  /*6af0*/  VIADD R199, R165.reuse, 0x79 ;  /* 0x00000079a5c77836 */ /* 0x040fe20000000000 */
[----:B------:R-:W-:Y:S01]  /*6b00*/  I2FP.F32.S32 R9, R9 ;  /* 0x0000000900097245 */ /* 0x000fe20000201400 */
[C---:B------:R-:W-:Y:S01]  /*6b10*/  VIADD R193, R165.reuse, 0x81 ;  /* 0x00000081a5c17836 */ /* 0x040fe20000000000 */
[----:B------:R-:W-:Y:S01]  /*6b20*/  I2FP.F32.S32 R4, R4 ;  /* 0x0000000400047245 */ /* 0x000fe20000201400 */
[C---:B------:R-:W-:Y:S01]  /*6b30*/  IMAD.IADD R13, R164.reuse, 0x1, -R181 ;  /* 0x00000001a40d7824 */ /* 0x040fe200078e0ab5 */
[----:B------:R-:W-:Y:S01]  /*6b40*/  I2FP.F32.S32 R142, R142 ;  /* 0x0000008e008e7245 */ /* 0x000fe20000201400 */
[C---:B------:R-:W-:Y:S01]  /*6b50*/  VIADD R180, R165.reuse, 0x1 ;  /* 0x00000001a5b47836 */ /* 0x040fe20000000000 */
[----:B------:R-:W-:Y:S01]  /*6b60*/  I2FP.F32.S32 R5, R5 ;  /* 0x0000000500057245 */ /* 0x000fe20000201400 */
[----:B------:R-:W-:Y:S01]  /*6b70*/  VIADD R239, R165, 0x9 ;  /* 0x00000009a5ef7836 */ /* 0x000fe20000000000 */
[----:B------:R-:W-:Y:S01]  /*6b80*/  IABS R13, R13 ;  /* 0x0000000d000d7213 */ /* 0x000fe20000000000 */
[----:B------:R-:W-:-:S02]  /*6b90*/  IMAD.IADD R202, R164, 0x1, -R185 ;  /* 0x00000001a4ca7824 */ /* 0x000fc400078e0ab9 */
[----:B------:R-:W-:Y:S01]  /*6ba0*/  FFMA.FTZ R170, -R0, R170, R81 ;  /* 0x000000aa00aa7223 */ /* 0x000fe20000010151 */
[----:B------:R-:W-:Y:S02]  /*6bb0*/  IMAD.IADD R134, R164, 0x1, -R175 ;  /* 0x00000001a4867824 */ /* 0x000fe400078e0aaf */
[----:B------:R-:W-:Y:S01]  /*6bc0*/  FFMA.FTZ R88, -R0, R9, R64 ;  /* 0x0000000900587223 */ /* 0x000fe20000010140 */
[----:B------:R-:W-:Y:S02]  /*6bd0*/  IMAD.IADD R222, R164, 0x1, -R199 ;  /* 0x00000001a4de7824 */ /* 0x000fe400078e0ac7 */
[----:B------:R-:W-:Y:S01]  /*6be0*/  FFMA.FTZ R64, -R0, R4, R65 ;  /* 0x0000000400407223 */ /* 0x000fe20000010141 */
[C---:B------:R-:W-:Y:S01]  /*6bf0*/  IMAD.IADD R210, R164.reuse, 0x1, -R193 ;  /* 0x00000001a4d27824 */ /* 0x040fe200078e0ac1 */
[----:B------:R-:W-:Y:S01]  /*6c00*/  IABS R202, R202 ;  /* 0x000000ca00ca7213 */ /* 0x000fe20000000000 */
[C---:B------:R-:W-:Y:S01]  /*6c10*/  IMAD.IADD R168, R164.reuse, 0x1, -R180 ;  /* 0x00000001a4a87824 */ /* 0x040fe200078e0ab4 */
[----:B------:R-:W-:Y:S01]  /*6c20*/  IABS R134, R134 ;  /* 0x0000008600867213 */ /* 0x000fe20000000000 */
[----:B------:R-:W-:Y:S01]  /*6c30*/  IMAD.IADD R162, R164, 0x1, -R239 ;  /* 0x00000001a4a27824 */ /* 0x000fe200078e0aef */
[----:B------:R-:W-:Y:S01]  /*6c40*/  IABS R222, R222 ;  /* 0x000000de00de7213 */ /* 0x000fe20000000000 */
[C---:B------:R-:W-:Y:S01]  /*6c50*/  VIADD R81, R165.reuse, 0xc8 ;  /* 0x000000c8a5517836 */ /* 0x040fe20000000000 */
[----:B------:R-:W-:Y:S01]  /*6c60*/  IABS R210, R210 ;  /* 0x000000d200d27213 */ /* 0x000fe20000000000 */
[C---:B------:R-:W-:Y:S01]  /*6c70*/  VIADD R65, R165.reuse, 0xb9 ;  /* 0x000000b9a5417836 */ /* 0x040fe20000000000 */
[----:B------:R-:W-:Y:S01]  /*6c80*/  I2FP.F32.S32 R13, R13 ;  /* 0x0000000d000d7245 */ /* 0x000fe20000201400 */
[C---:B------:R-:W-:Y:S01]  /*6c90*/  FFMA.FTZ R142, -R0.reuse, R142, R69 ;  /* 0x0000008e008e7223 */ /* 0x040fe20000010145 */
[----:B------:R-:W-:Y:S01]  /*6ca0*/  FFMA.FTZ R69, -R0, R5, R60 ;  /* 0x0000000500457223 */ /* 0x000fe2000001013c */
[----:B------:R-:W-:Y:S01]  /*6cb0*/  IABS R168, R168 ;  /* 0x000000a800a87213 */ /* 0x000fe20000000000 */
[C---:B------:R-:W-:Y:S01]  /*6cc0*/  IMAD.IADD R5, R164.reuse, 0x1, -R81 ;  /* 0x00000001a4057824 */ /* 0x040fe200078e0a51 */
[----:B------:R-:W-:Y:S01]  /*6cd0*/  IABS R162, R162 ;  /* 0x000000a200a27213 */ /* 0x000fe20000000000 */
[----:B------:R-:W-:Y:S01]  /*6ce0*/  IMAD.IADD R4, R164, 0x1, -R65 ;  /* 0x00000001a4047824 */ /* 0x000fe200078e0a41 */
[----:B------:R-:W-:Y:S01]  /*6cf0*/  I2FP.F32.S32 R202, R202 ;  /* 0x000000ca00ca7245 */ /* 0x000fe20000201400 */
[C---:B------:R-:W-:Y:S01]  /*6d00*/  FFMA.FTZ R144, -R0.reuse, R13, R68 ;  /* 0x0000000d00907223 */ /* 0x040fe20000010144 */
[----:B------:R-:W-:Y:S01]  /*6d10*/  I2FP.F32.S32 R134, R134 ;  /* 0x0000008600867245 */ /* 0x000fe20000201400 */
[C---:B------:R-:W-:Y:S01]  /*6d20*/  VIADD R13, R165.reuse, 0xe0 ;  /* 0x000000e0a50d7836 */ /* 0x040fe20000000000 */
        /* <DEDUP_REMOVED lines=16> */
[C---:B------:R-:W-:Y:S01]  /*6e30*/  FFMA.FTZ R162, -R0.reuse, R162, R21 ;  /* 0x000000a200a27223 */ /* 0x040fe20000010115 */
[----:B------:R-:W-:Y:S01]  /*6e40*/  I2FP.F32.S32 R4, R4 ;  /* 0x0000000400047245 */ /* 0x000fe20000201400 */
[C---:B------:R-:W-:Y:S02]  /*6e50*/  VIADD R25, R165.reuse, 0xd1 ;  /* 0x000000d1a5197836 */ /* 0x040fe40000000000 */
[----:B------:R-:W-:Y:S01]  /*6e60*/  FFMA.FTZ R80, -R0, R5, R52 ;  /* 0x0000000500507223 */ /* 0x000fe20000010134 */
[----:B------:R-:W-:Y:S01]  /*6e70*/  IMAD.IADD R68, R164, 0x1, -R85 ;  /* 0x00000001a4447824 */ /* 0x000fe200078e0a55 */
[----:B------:R-:W-:Y:S01]  /*6e80*/  IABS R89, R89 ;  /* 0x0000005900597213 */ /* 0x000fe20000000000 */
[----:B------:R-:W-:-:S02]  /*6e90*/  VIADD R21, R165, 0xd8 ;  /* 0x000000d8a5157836 */ /* 0x000fc40000000000 */
[----:B------:R-:W-:Y:S01]  /*6ea0*/  FFMA.FTZ R61, -R0, R4, R61 ;  /* 0x00000004003d7223 */ /* 0x000fe2000001013d */
[C---:B------:R-:W-:Y:S01]  /*6eb0*/  VIADD R143, R165.reuse, 0x39 ;  /* 0x00000039a58f7836 */ /* 0x040fe20000000000 */
[----:B------:R-:W-:Y:S01]  /*6ec0*/  IABS R68, R68 ;  /* 0x0000004400447213 */ /* 0x000fe20000000000 */
[C---:B------:R-:W-:Y:S01]  /*6ed0*/  IMAD.IADD R150, R164.reuse, 0x1, -R117 ;  /* 0x00000001a4967824 */ /* 0x040fe200078e0a75 */
[----:B------:R-:W-:Y:S01]  /*6ee0*/  I2FP.F32.S32 R89, R89 ;  /* 0x0000005900597245 */ /* 0x000fe20000201400 */
[C---:B------:R-:W-:Y:S01]  /*6ef0*/  IMAD.IADD R9, R164.reuse, 0x1, -R93 ;  /* 0x00000001a4097824 */ /* 0x040fe200078e0a5d */
[----:B------:R-:W-:Y:S01]  /*6f00*/  I2FP.F32.S32 R68, R68 ;  /* 0x0000004400447245 */ /* 0x000fe20000201400 */
        /* <DEDUP_REMOVED lines=10> */
[----:B------:R-:W-:Y:S01]  /*6fb0*/  FFMA.FTZ R89, -R0, R89, R40 ;  /* 0x0000005900597223 */ /* 0x000fe20000010128 */
[----:B------:R-:W-:Y:S01]  /*6fc0*/  IABS R138, R138 ;  /* 0x0000008a008a7213 */ /* 0x000fe20000000000 */
[----:B------:R-:W-:Y:S01]  /*6fd0*/  VIADD R40, R164, 0x8 ;  /* 0x00000008a4287836 */ /* 0x000fe20000000000 */
[----:B------:R-:W-:Y:S01]  /*6fe0*/  I2FP.F32.S32 R9, R9 ;  /* 0x0000000900097245 */ /* 0x000fe20000201400 */
[C---:B------:R-:W-:Y:S01]  /*6ff0*/  FFMA.FTZ R68, -R0.reuse, R68, R57 ;  /* 0x0000004400447223 */ /* 0x040fe20000010139 */
[----:B------:R-:W-:Y:S01]  /*7000*/  IABS R4, R4 ;  /* 0x0000000400047213 */ /* 0x000fe20000000000 */
[C---:B------:R-:W-:Y:S01]  /*7010*/  FFMA.FTZ R150, -R0.reuse, R150, R73 ;  /* 0x0000009600967223 */ /* 0x040fe20000010149 */
[----:B------:R-:W-:Y:S01]  /*7020*/  I2FP.F32.S32 R84, R84 ;  /* 0x0000005400547245 */ /* 0x000fe20000201400 */
[----:B------:R-:W-:Y:S01]  /*7030*/  FFMA.FTZ R76, -R0, R9, R56 ;  /* 0x00000009004c7223 */ /* 0x000fe20000010138 */
[----:B------:R-:W-:Y:S01]  /*7040*/  I2FP.F32.S32 R5, R5 ;  /* 0x0000000500057245 */ /* 0x000fe20000201400 */
[C---:B------:R-:W-:Y:S01]  /*7050*/  VIADD R57, R165.reuse, 0xe1 ;  /* 0x000000e1a5397836 */ /* 0x040fe20000000000 */
[----:B------:R-:W-:Y:S01]  /*7060*/  I2FP.F32.S32 R138, R138 ;  /* 0x0000008a008a7245 */ /* 0x000fe20000201400 */
[----:B------:R-:W-:Y:S01]  /*7070*/  VIADD R73, R165, 0xc9 ;  /* 0x000000c9a5497836 */ /* 0x000fe20000000000 */
[----:B------:R-:W-:Y:S01]  /*7080*/  I2FP.F32.S32 R4, R4 ;  /* 0x0000000400047245 */ /* 0x000fe20000201400 */
[----:B------:R-:W-:-:S02]  /*7090*/  IMAD.IADD R9, R40, 0x1, -R165 ;  /* 0x0000000128097824 */ /* 0x000fc400078e0aa5 */
[C---:B------:R-:W-:Y:S01]  /*70a0*/  FFMA.FTZ R84, -R0.reuse, R84, R49 ;  /* 0x0000005400547223 */ /* 0x040fe20000010131 */
[----:B------:R-:W-:Y:S02]  /*70b0*/  VIADD R213, R165, 0x31 ;  /* 0x00000031a5d57836 */ /* 0x000fe40000000000 */
[C---:B------:R-:W-:Y:S01]  /*70c0*/  FFMA.FTZ R49, -R0.reuse, R5, R44 ;  /* 0x0000000500317223 */ /* 0x040fe2000001012c */
[C---:B------:R-:W-:Y:S01]  /*70d0*/  FFMA.FTZ R138, -R0.reuse, R138, R125 ;  /* 0x0000008a008a7223 */ /* 0x040fe2000001017d */
[----:B------:R-:W-:Y:S01]  /*70e0*/  FFMA.FTZ R45, -R0, R4, R45 ;  /* 0x00000004002d7223 */ /* 0x000fe2000001012d */
[C---:B------:R-:W-:Y:S01]  /*70f0*/  IMAD.IADD R5, R164.reuse, 0x1, -R57 ;  /* 0x00000001a4057824 */ /* 0x040fe200078e0a39 */
[----:B------:R-:W-:Y:S01]  /*7100*/  IABS R9, R9 ;  /* 0x0000000900097213 */ /* 0x000fe20000000000 */
[C---:B------:R-:W-:Y:S01]  /*7110*/  IMAD.IADD R72, R164.reuse, 0x1, -R73 ;  /* 0x00000001a4487824 */ /* 0x040fe200078e0a49 */
[----:B------:R-:W-:Y:S01]  /*7120*/  ISETP.GE.AND P0, PT, R239, R188, PT ;  /* 0x000000bcef00720c */ /* 0x000fe20003f06270 */
[----:B------:R-:W-:Y:S01]  /*7130*/  IMAD.IADD R125, R164, 0x1, -R165 ;  /* 0x00000001a47d7824 */ /* 0x000fe200078e0aa5 */
[----:B------:R-:W-:Y:S01]  /*7140*/  IABS R5, R5 ;  /* 0x0000000500057213 */ /* 0x000fe20000000000 */
[----:B------:R-:W-:Y:S01]  /*7150*/  IMAD.IADD R4, R40, 0x1, -R180 ;  /* 0x0000000128047824 */ /* 0x000fe200078e0ab4 */
[----:B------:R-:W-:Y:S01]  /*7160*/  IABS R72, R72 ;  /* 0x0000004800487213 */ /* 0x000fe20000000000 */
[----:B------:R-:W-:Y:S01]  /*7170*/  IMAD.IADD R132, R164, 0x1, -R213 ;  /* 0x00000001a4847824 */ /* 0x000fe200078e0ad5 */
[----:B------:R-:W-:Y:S01]  /*7180*/  IABS R125, R125 ;  /* 0x0000007d007d7213 */ /* 0x000fe20000000000 */
[C---:B------:R-:W-:Y:S01]  /*7190*/  VIADD R203, R165.reuse, 0x71 ;  /* 0x00000071a5cb7836 */ /* 0x040fe20000000000 */
        /* <DEDUP_REMOVED lines=10> */
[----:B------:R-:W-:Y:S01]  /*7240*/  I2FP.F32.S32 R125, R125 ;  /* 0x0000007d007d7245 */ /* 0x000fe20000201400 */
[C---:B------:R-:W-:Y:S01]  /*7250*/  FFMA.FTZ R41, -R0.reuse, R5, R41 ;  /* 0x0000000500297223 */ /* 0x040fe20000010129 */
[----:B------:R-:W-:Y:S01]  /*7260*/  I2FP.F32.S32 R4, R4 ;  /* 0x0000000400047245 */ /* 0x000fe20000201400 */
[C---:B------:R-:W-:Y:S01]  /*7270*/  FFMA.FTZ R72, -R0.reuse, R72, R53 ;  /* 0x0000004800487223 */ /* 0x040fe20000010135 */
[----:B------:R-:W-:Y:S01]  /*7280*/  I2FP.F32.S32 R132, R132 ;  /* 0x0000008400847245 */ /* 0x000fe20000201400 */
[----:B------:R-:W-:Y:S01]  /*7290*/  FFMA.FTZ R5, -R0, R125, R24 ;  /* 0x0000007d00057223 */ /* 0x000fe20000010118 */
[----:B------:R-:W-:-:S02]  /*72a0*/  VIADD R53, R165, 0x8 ;  /* 0x00000008a5357836 */ /* 0x000fc40000000000 */
[----:B------:R-:W-:Y:S01]  /*72b0*/  FFMA.FTZ R4, -R0, R4, R27 ;  /* 0x0000000400047223 */ /* 0x000fe2000001011b */
[----:B------:R-:W-:Y:S02]  /*72c0*/  IMAD.IADD R27, R40, 0x1, -R221 ;  /* 0x00000001281b7824 */ /* 0x000fe400078e0add */
[----:B------:R-:W-:Y:S01]  /*72d0*/  FFMA.FTZ R132, -R0, R132, R129 ;  /* 0x0000008400847223 */ /* 0x000fe20000010181 */
[----:B------:R-:W-:Y:S01]  /*72e0*/  IMAD.IADD R24, R40, 0x1, -R245 ;  /* 0x0000000128187824 */ /* 0x000fe200078e0af5 */
[----:B------:R-:W-:Y:S01]  /*72f0*/  IABS R26, R26 ;  /* 0x0000001a001a7213 */ /* 0x000fe20000000000 */
[----:B------:R-:W-:Y:S01]  /*7300*/  VIADD R129, R165, 0x99 ;  /* 0x00000099a5817836 */ /* 0x000fe20000000000 */
[----:B------:R-:W-:Y:S01]  /*7310*/  ISETP.GE.AND P1, PT, R53, R188, PT ;  /* 0x000000bc3500720c */ /* 0x000fe20003f26270 */
[C---:B------:R-:W-:Y:S01]  /*7320*/  IMAD.IADD R53, R164.reuse, 0x1, -R53 ;  /* 0x00000001a4357824 */ /* 0x040fe200078e0a35 */
[----:B------:R-:W-:Y:S01]  /*7330*/  IABS R27, R27 ;  /* 0x0000001b001b7213 */ /* 0x000fe20000000000 */
[C---:B------:R-:W-:Y:S01]  /*7340*/  IMAD.IADD R172, R164.reuse, 0x1, -R129 ;  /* 0x00000001a4ac7824 */ /* 0x040fe200078e0a81 */
[----:B------:R-:W-:Y:S01]  /*7350*/  IABS R24, R24 ;  /* 0x0000001800187213 */ /* 0x000fe20000000000 */
[----:B------:R-:W-:Y:S01]  /*7360*/  IMAD.IADD R151, R164, 0x1, -R139 ;  /* 0x00000001a4977824 */ /* 0x000fe200078e0a8b */
[----:B------:R-:W-:Y:S01]  /*7370*/  I2FP.F32.S32 R26, R26 ;  /* 0x0000001a001a7245 */ /* 0x000fe20000201400 */
[----:B------:R-:W-:Y:S01]  /*7380*/  IMAD.IADD R52, R40, 0x1, -R141 ;  /* 0x0000000128347824 */ /* 0x000fe200078e0a8d */
[----:B------:R-:W-:Y:S01]  /*7390*/  IABS R218, R218 ;  /* 0x000000da00da7213 */ /* 0x000fe20000000000 */
[C---:B------:R-:W-:Y:S01]  /*73a0*/  VIADD R149, R165.reuse, 0x50 ;  /* 0x00000050a5957836 */ /* 0x040fe20000000000 */
[----:B------:R-:W-:Y:S01]  /*73b0*/  IABS R8, R8 ;  /* 0x0000000800087213 */ /* 0x000fe20000000000 */
[----:B------:R-:W-:Y:S01]  /*73c0*/  FFMA.FTZ R23, -R0, R26, R23 ;  /* 0x0000001a00177223 */ /* 0x000fe20000010117 */
[----:B------:R-:W-:Y:S01]  /*73d0*/  I2FP.F32.S32 R27, R27 ;  /* 0x0000001b001b7245 */ /* 0x000fe20000201400 */
[----:B------:R-:W2:Y:S01]  /*73e0*/  LD.E R60, desc[UR4][R2.64+0xdc] ;  /* 0x0000dc04023c7980 */ /* 0x000ea2000c101900 */
[----:B------:R-:W-:Y:S01]  /*73f0*/  I2FP.F32.S32 R24, R24 ;  /* 0x0000001800187245 */ /* 0x000fe20000201400 */
[----:B------:R-:W-:Y:S01]  /*7400*/  IMAD.IADD R155, R164, 0x1, -R149 ;  /* 0x00000001a49b7824 */ /* 0x000fe200078e0a95 */
[----:B------:R-:W-:Y:S01]  /*7410*/  I2FP.F32.S32 R218, R218 ;  /* 0x000000da00da7245 */ /* 0x000fe20000201400 */
[C---:B------:R-:W-:Y:S01]  /*7420*/  FFMA.FTZ R14, -R0.reuse, R27, R14 ;  /* 0x0000001b000e7223 */ /* 0x040fe2000001010e */
[----:B------:R-:W-:Y:S01]  /*7430*/  IABS R172, R172 ;  /* 0x000000ac00ac7213 */ /* 0x000fe20000000000 */
[C---:B------:R-:W-:Y:S01]  /*7440*/  FFMA.FTZ R15, -R0.reuse, R24, R15 ;  /* 0x00000018000f7223 */ /* 0x040fe2000001010f */
[----:B------:R-:W-:Y:S01]  /*7450*/  IABS R53, R53 ;  /* 0x0000003500357213 */ /* 0x000fe20000000000 */
[C---:B------:R-:W-:Y:S01]  /*7460*/  FFMA.FTZ R218, -R0.reuse, R218, R97 ;  /* 0x000000da00da7223 */ /* 0x040fe20000010161 */
[----:B------:R-:W-:Y:S01]  /*7470*/  I2FP.F32.S32 R8, R8 ;  /* 0x0000000800087245 */ /* 0x000fe20000201400 */
[----:B------:R-:W-:Y:S01]  /*7480*/  VIADD R97, R165, 0xd0 ;  /* 0x000000d0a5617836 */ /* 0x000fe20000000000 */
[----:B------:R-:W-:Y:S01]  /*7490*/  I2FP.F32.S32 R172, R172 ;  /* 0x000000ac00ac7245 */ /* 0x000fe20000201400 */
[C---:B------:R-:W-:Y:S01]  /*74a0*/  FFMA.FTZ R22, -R0.reuse, R125, R22 ;  /* 0x0000007d00167223 */ /* 0x040fe20000010116 */
[----:B------:R-:W-:Y:S01]  /*74b0*/  I2FP.F32.S32 R53, R53 ;  /* 0x0000003500357245 */ /* 0x000fe20000201400 */
[----:B------:R-:W-:Y:S01]  /*74c0*/  FFMA.FTZ R8, -R0, R8, R19 ;  /* 0x0000000800087223 */ /* 0x000fe20000010113 */
[----:B------:R-:W-:Y:S01]  /*74d0*/  FSEL R24, R23, -INF , !P0 ;  /* 0xff80000017187808 */ /* 0x000fe20004000000 */
[----:B------:R-:W-:-:S02]  /*74e0*/  IMAD.IADD R23, R40, 0x1, -R217 ;  /* 0x0000000128177824 */ /* 0x000fc400078e0ad9 */
[----:B------:R-:W-:Y:S01]  /*74f0*/  FFMA.FTZ R172, -R0, R172, R77 ;  /* 0x000000ac00ac7223 */ /* 0x000fe2000001014d */
[----:B------:R-:W-:Y:S01]  /*7500*/  IMAD.IADD R19, R40, 0x1, -R135 ;  /* 0x0000000128137824 */ /* 0x000fe200078e0a87 */
[----:B------:R-:W-:Y:S01]  /*7510*/  FSEL R56, R14, -INF , !P4 ;  /* 0xff8000000e387808 */ /* 0x000fe20006000000 */
[----:B------:R-:W-:Y:S02]  /*7520*/  IMAD.IADD R77, R164, 0x1, -R97 ;  /* 0x00000001a44d7824 */ /* 0x000fe400078e0a61 */
[----:B------:R-:W-:Y:S01]  /*7530*/  FFMA.FTZ R20, -R0, R53, R20 ;  /* 0x0000003500147223 */ /* 0x000fe20000010114 */
[C---:B------:R-:W-:Y:S01]  /*7540*/  IMAD.IADD R14, R40.reuse, 0x1, -R133 ;  /* 0x00000001280e7824 */ /* 0x040fe200078e0a85 */
[----:B------:R-:W-:Y:S01]  /*7550*/  IABS R23, R23 ;  /* 0x0000001700177213 */ /* 0x000fe20000000000 */
[----:B------:R-:W-:Y:S01]  /*7560*/  IMAD.IADD R53, R40, 0x1, -R229 ;  /* 0x0000000128357824 */ /* 0x000fe200078e0ae5 */
[----:B------:R-:W-:Y:S02]  /*7570*/  IABS R19, R19 ;  /* 0x0000001300137213 */ /* 0x000fe40000000000 */
[----:B------:R-:W-:-:S02]  /*7580*/  IABS R151, R151 ;  /* 0x0000009700977213 */ /* 0x000fc40000000000 */
[----:B------:R-:W-:Y:S02]  /*7590*/  IABS R77, R77 ;  /* 0x0000004d004d7213 */ /* 0x000fe40000000000 */
[----:B------:R-:W-:Y:S02]  /*75a0*/  IABS R14, R14 ;  /* 0x0000000e000e7213 */ /* 0x000fe40000000000 */
[----:B------:R-:W-:Y:S02]  /*75b0*/  I2FP.F32.S32 R23, R23 ;  /* 0x0000001700177245 */ /* 0x000fe40000201400 */
[----:B------:R-:W-:Y:S02]  /*75c0*/  IABS R53, R53 ;  /* 0x0000003500357213 */ /* 0x000fe40000000000 */
[----:B------:R-:W-:Y:S01]  /*75d0*/  I2FP.F32.S32 R19, R19 ;  /* 0x0000001300137245 */ /* 0x000fe20000201400 */
[----:B------:R-:W-:Y:S01]  /*75e0*/  FFMA.FTZ R10, -R0, R23, R10 ;  /* 0x00000017000a7223 */ /* 0x000fe2000001010a */
[----:B------:R-:W-:-:S02]  /*75f0*/  I2FP.F32.S32 R151, R151 ;  /* 0x0000009700977245 */ /* 0x000fc40000201400 */
[----:B------:R-:W-:Y:S01]  /*7600*/  I2FP.F32.S32 R77, R77 ;  /* 0x0000004d004d7245 */ /* 0x000fe20000201400 */
[C---:B------:R-:W-:Y:S01]  /*7610*/  FFMA.FTZ R6, -R0.reuse, R19, R6 ;  /* 0x0000001300067223 */ /* 0x040fe20000010106 */
[----:B------:R-:W-:Y:S01]  /*7620*/  I2FP.F32.S32 R14, R14 ;  /* 0x0000000e000e7245 */ /* 0x000fe20000201400 */
[C---:B------:R-:W-:Y:S01]  /*7630*/  FFMA.FTZ R151, -R0.reuse, R151, R120 ;  /* 0x0000009700977223 */ /* 0x040fe20000010178 */
[----:B------:R-:W-:Y:S01]  /*7640*/  I2FP.F32.S32 R53, R53 ;  /* 0x0000003500357245 */ /* 0x000fe20000201400 */
[----:B------:R-:W-:Y:S01]  /*7650*/  FFMA.FTZ R77, -R0, R77, R48 ;  /* 0x0000004d004d7223 */ /* 0x000fe20000010130 */
[----:B------:R-:W-:Y:S01]  /*7660*/  FSEL R26, R162, -INF , !P0 ;  /* 0xff800000a21a7808 */ /* 0x000fe20004000000 */
[C---:B------:R-:W-:Y:S01]  /*7670*/  FFMA.FTZ R7, -R0.reuse, R14, R7 ;  /* 0x0000000e00077223 */ /* 0x040fe20000010107 */
[----:B------:R-:W-:Y:S01]  /*7680*/  ISETP.GE.AND P0, PT, R217, R188, PT ;  /* 0x000000bcd900720c */ /* 0x000fe20003f06270 */
[----:B------:R-:W-:Y:S01]  /*7690*/  FFMA.FTZ R48, -R0, R53, R18 ;  /* 0x0000003500307223 */ /* 0x000fe20000010112 */
[----:B------:R-:W-:Y:S01]  /*76a0*/  IABS R52, R52 ;  /* 0x0000003400347213 */ /* 0x000fe20000000000 */
[----:B------:R-:W-:Y:S01]  /*76b0*/  IMAD.IADD R14, R40, 0x1, -R213 ;  /* 0x00000001280e7824 */ /* 0x000fe200078e0ad5 */
[----:B------:R-:W-:-:S02]  /*76c0*/  FSEL R16, R16, -INF , !P5 ;  /* 0xff80000010107808 */ /* 0x000fc40006800000 */
[----:B------:R-:W-:Y:S02]  /*76d0*/  FSEL R8, R8, -INF , !P5 ;  /* 0xff80000008087808 */ /* 0x000fe40006800000 */
[-C--:B------:R-:W-:Y:S02]  /*76e0*/  ISETP.GE.AND P5, PT, R135, R188.reuse, PT ;  /* 0x000000bc8700720c */ /* 0x080fe40003fa6270 */
[----:B------:R-:W-:Y:S02]  /*76f0*/  FSEL R120, R158, -INF , !P4 ;  /* 0xff8000009e787808 */ /* 0x000fe40006000000 */
[----:B------:R-:W-:Y:S02]  /*7700*/  ISETP.GE.AND P4, PT, R133, R188, PT ;  /* 0x000000bc8500720c */ /* 0x000fe40003f86270 */
[----:B------:R-:W-:Y:S02]  /*7710*/  I2FP.F32.S32 R52, R52 ;  /* 0x0000003400347245 */ /* 0x000fe40000201400 */
[----:B------:R-:W-:Y:S01]  /*7720*/  FSEL R116, R10, -INF , !P0 ;  /* 0xff8000000a747808 */ /* 0x000fe20004000000 */
[----:B------:R-:W-:Y:S01]  /*7730*/  IMAD.IADD R10, R40, 0x1, -R143 ;  /* 0x00000001280a7824 */ /* 0x000fe200078e0a8f */
[----:B------:R-:W-:Y:S01]  /*7740*/  FSEL R133, R6, -INF , !P5 ;  /* 0xff80000006857808 */ /* 0x000fe20006800000 */
[----:B------:R-:W-:Y:S01]  /*7750*/  IMAD.IADD R6, R40, 0x1, -R215 ;  /* 0x0000000128067824 */ /* 0x000fe200078e0ad7 */
[----:B------:R-:W-:Y:S01]  /*7760*/  FSEL R124, R7, -INF , !P4 ;  /* 0xff800000077c7808 */ /* 0x000fe20006000000 */
[----:B------:R-:W-:Y:S01]  /*7770*/  FFMA.FTZ R11, -R0, R52, R11 ;  /* 0x00000034000b7223 */ /* 0x000fe2000001010b */
[----:B------:R-:W-:Y:S01]  /*7780*/  FSEL R18, R160, -INF , !P6 ;  /* 0xff800000a0127808 */ /* 0x000fe20007000000 */
[----:B------:R-:W-:Y:S01]  /*7790*/  IMAD.IADD R7, R40, 0x1, -R139 ;  /* 0x0000000128077824 */ /* 0x000fe200078e0a8b */
[----:B------:R-:W-:-:S02]  /*77a0*/  FSEL R48, R48, -INF , !P6 ;  /* 0xff80000030307808 */ /* 0x000fc40007000000 */
[----:B------:R-:W-:Y:S02]  /*77b0*/  ISETP.GE.AND P6, PT, R141, R188, PT ;  /* 0x000000bc8d00720c */ /* 0x000fe40003fc6270 */
[----:B------:R-:W-:Y:S02]  /*77c0*/  IABS R10, R10 ;  /* 0x0000000a000a7213 */ /* 0x000fe40000000000 */
[----:B------:R-:W-:Y:S02]  /*77d0*/  IABS R6, R6 ;  /* 0x0000000600067213 */ /* 0x000fe40000000000 */
[----:B------:R-:W-:Y:S01]  /*77e0*/  FSEL R135, R11, -INF , !P6 ;  /* 0xff8000000b877808 */ /* 0x000fe20007000000 */
[----:B------:R-:W-:Y:S01]  /*77f0*/  IMAD.IADD R11, R40, 0x1, -R147 ;  /* 0x00000001280b7824 */ /* 0x000fe200078e0a93 */
[----:B------:R-:W-:Y:S02]  /*7800*/  IABS R7, R7 ;  /* 0x0000000700077213 */ /* 0x000fe40000000000 */
[----:B------:R-:W-:-:S02]  /*7810*/  I2FP.F32.S32 R10, R10 ;  /* 0x0000000a000a7245 */ /* 0x000fc40000201400 */
[----:B------:R-:W-:Y:S02]  /*7820*/  I2FP.F32.S32 R6, R6 ;  /* 0x0000000600067245 */ /* 0x000fe40000201400 */
[----:B------:R-:W-:Y:S01]  /*7830*/  I2FP.F32.S32 R7, R7 ;  /* 0x0000000700077245 */ /* 0x000fe20000201400 */
[----:B------:R-:W-:Y:S01]  /*7840*/  FFMA.FTZ R127, -R0, R10, R127 ;  /* 0x0000000a007f7223 */ /* 0x000fe2000001017f */
[----:B------:R-:W-:Y:S01]  /*7850*/  IABS R11, R11 ;  /* 0x0000000b000b7213 */ /* 0x000fe20000000000 */
[----:B------:R-:W-:Y:S02]  /*7860*/  IMAD.IADD R10, R40, 0x1, -R175 ;  /* 0x00000001280a7824 */ /* 0x000fe400078e0aaf */
[----:B------:R-:W-:Y:S01]  /*7870*/  FFMA.FTZ R123, -R0, R6, R123 ;  /* 0x00000006007b7223 */ /* 0x000fe2000001017b */
[----:B------:R-:W-:Y:S02]  /*7880*/  IMAD.IADD R6, R40, 0x1, -R145 ;  /* 0x0000000128067824 */ /* 0x000fe400078e0a91 */
[----:B------:R-:W-:Y:S01]  /*7890*/  FFMA.FTZ R122, -R0, R7, R122 ;  /* 0x00000007007a7223 */ /* 0x000fe2000001017a */
[----:B------:R-:W-:Y:S01]  /*78a0*/  I2FP.F32.S32 R11, R11 ;  /* 0x0000000b000b7245 */ /* 0x000fe20000201400 */
[----:B------:R-:W-:Y:S01]  /*78b0*/  IMAD.IADD R7, R40, 0x1, -R211 ;  /* 0x0000000128077824 */ /* 0x000fe200078e0ad3 */
[----:B------:R-:W-:-:S02]  /*78c0*/  IABS R10, R10 ;  /* 0x0000000a000a7213 */ /* 0x000fc40000000000 */
[----:B------:R-:W-:Y:S01]  /*78d0*/  IABS R6, R6 ;  /* 0x0000000600067213 */ /* 0x000fe20000000000 */
[----:B------:R-:W-:Y:S01]  /*78e0*/  FFMA.FTZ R126, -R0, R11, R126 ;  /* 0x0000000b007e7223 */ /* 0x000fe2000001017e */
[----:B------:R-:W-:Y:S01]  /*78f0*/  IABS R7, R7 ;  /* 0x0000000700077213 */ /* 0x000fe20000000000 */
[----:B------:R-:W-:Y:S01]  /*7900*/  IMAD.IADD R11, R40, 0x1, -R149 ;  /* 0x00000001280b7824 */ /* 0x000fe200078e0a95 */
[----:B------:R-:W-:Y:S02]  /*7910*/  I2FP.F32.S32 R10, R10 ;  /* 0x0000000a000a7245 */ /* 0x000fe40000201400 */
[----:B------:R-:W-:Y:S02]  /*7920*/  I2FP.F32.S32 R6, R6 ;  /* 0x0000000600067245 */ /* 0x000fe40000201400 */
[----:B------:R-:W-:Y:S01]  /*7930*/  I2FP.F32.S32 R7, R7 ;  /* 0x0000000700077245 */ /* 0x000fe20000201400 */
[----:B------:R-:W-:Y:S01]  /*7940*/  FFMA.FTZ R119, -R0, R10, R119 ;  /* 0x0000000a00777223 */ /* 0x000fe20000010177 */
[----:B------:R-:W-:Y:S01]  /*7950*/  IABS R11, R11 ;  /* 0x0000000b000b7213 */ /* 0x000fe20000000000 */
[----:B------:R-:W-:-:S02]  /*7960*/  IMAD.IADD R10, R40, 0x1, -R159 ;  /* 0x00000001280a7824 */ /* 0x000fc400078e0a9f */
[----:B------:R-:W-:Y:S01]  /*7970*/  FFMA.FTZ R115, -R0, R6, R115 ;  /* 0x0000000600737223 */ /* 0x000fe20000010173 */
[----:B------:R-:W-:Y:S02]  /*7980*/  IMAD.IADD R6, R40, 0x1, -R169 ;  /* 0x0000000128067824 */ /* 0x000fe400078e0aa9 */
[----:B------:R-:W-:Y:S01]  /*7990*/  FFMA.FTZ R110, -R0, R7, R110 ;  /* 0x00000007006e7223 */ /* 0x000fe2000001016e */
[----:B------:R-:W-:Y:S01]  /*79a0*/  I2FP.F32.S32 R11, R11 ;  /* 0x0000000b000b7245 */ /* 0x000fe20000201400 */
[----:B------:R-:W-:Y:S01]  /*79b0*/  IMAD.IADD R7, R40, 0x1, -R157 ;  /* 0x0000000128077824 */ /* 0x000fe200078e0a9d */
[----:B------:R-:W-:Y:S02]  /*79c0*/  IABS R10, R10 ;  /* 0x0000000a000a7213 */ /* 0x000fe40000000000 */
[----:B------:R-:W-:Y:S01]  /*79d0*/  ISETP.GE.AND P3, PT, R180, R188, PT ;  /* 0x000000bcb400720c */ /* 0x000fe20003f66270 */
[----:B------:R-:W-:Y:S01]  /*79e0*/  FFMA.FTZ R114, -R0, R11, R114 ;  /* 0x0000000b00727223 */ /* 0x000fe20000010172 */
[----:B------:R-:W-:Y:S01]  /*79f0*/  IABS R6, R6 ;  /* 0x0000000600067213 */ /* 0x000fe20000000000 */
[----:B------:R-:W-:Y:S01]  /*7a00*/  IMAD.IADD R11, R40, 0x1, -R161 ;  /* 0x00000001280b7824 */ /* 0x000fe200078e0aa1 */
[----:B------:R-:W-:-:S02]  /*7a10*/  IABS R7, R7 ;  /* 0x0000000700077213 */ /* 0x000fc40000000000 */
[----:B------:R-:W-:Y:S02]  /*7a20*/  I2FP.F32.S32 R10, R10 ;  /* 0x0000000a000a7245 */ /* 0x000fe40000201400 */
[----:B------:R-:W-:Y:S02]  /*7a30*/  FSEL R12, R168, -INF , !P3 ;  /* 0xff800000a80c7808 */ /* 0x000fe40005800000 */
[----:B------:R-:W-:Y:S01]  /*7a40*/  FSEL R4, R4, -INF , !P3 ;  /* 0xff80000004047808 */ /* 0x000fe20005800000 */
[----:B------:R-:W-:Y:S01]  /*7a50*/  FFMA.FTZ R107, -R0, R10, R107 ;  /* 0x0000000a006b7223 */ /* 0x000fe2000001016b */
[----:B------:R-:W-:Y:S01]  /*7a60*/  I2FP.F32.S32 R6, R6 ;  /* 0x0000000600067245 */ /* 0x000fe20000201400 */
[----:B------:R-:W-:Y:S01]  /*7a70*/  IMAD.IADD R10, R40, 0x1, -R203 ;  /* 0x00000001280a7824 */ /* 0x000fe200078e0acb */
[----:B------:R-:W-:Y:S02]  /*7a80*/  ISETP.GE.AND P3, PT, R245, R188, PT ;  /* 0x000000bcf500720c */ /* 0x000fe40003f66270 */
[----:B------:R-:W-:Y:S01]  /*7a90*/  I2FP.F32.S32 R7, R7 ;  /* 0x0000000700077245 */ /* 0x000fe20000201400 */
[----:B------:R-:W-:Y:S01]  /*7aa0*/  FFMA.FTZ R103, -R0, R6, R103 ;  /* 0x0000000600677223 */ /* 0x000fe20000010167 */
[----:B------:R-:W-:Y:S01]  /*7ab0*/  IABS R11, R11 ;  /* 0x0000000b000b7213 */ /* 0x000fe20000000000 */
[C---:B------:R-:W-:Y:S01]  /*7ac0*/  IMAD.IADD R6, R40.reuse, 0x1, -R199 ;  /* 0x0000000128067824 */ /* 0x040fe200078e0ac7 */
[----:B------:R-:W-:Y:S01]  /*7ad0*/  FSEL R44, R15, -INF , !P3 ;  /* 0xff8000000f2c7808 */ /* 0x000fe20005800000 */
[----:B------:R-:W-:-:S02]  /*7ae0*/  IMAD.IADD R15, R40, 0x1, -R219 ;  /* 0x00000001280f7824 */ /* 0x000fc400078e0adb */
[----:B------:R-:W-:Y:S01]  /*7af0*/  FFMA.FTZ R102, -R0, R7, R102 ;  /* 0x0000000700667223 */ /* 0x000fe20000010166 */
[----:B------:R-:W-:Y:S01]  /*7b00*/  I2FP.F32.S32 R11, R11 ;  /* 0x0000000b000b7245 */ /* 0x000fe20000201400 */
[----:B------:R-:W-:Y:S01]  /*7b10*/  IMAD.IADD R7, R40, 0x1, -R207 ;  /* 0x0000000128077824 */ /* 0x000fe200078e0acf */
[----:B------:R-:W-:Y:S02]  /*7b20*/  IABS R10, R10 ;  /* 0x0000000a000a7213 */ /* 0x000fe40000000000 */
[----:B------:R-:W-:Y:S01]  /*7b30*/  IABS R15, R15 ;  /* 0x0000000f000f7213 */ /* 0x000fe20000000000 */
[----:B------:R-:W-:Y:S01]  /*7b40*/  FFMA.FTZ R106, -R0, R11, R106 ;  /* 0x0000000b006a7223 */ /* 0x000fe2000001016a */
[----:B------:R-:W-:Y:S01]  /*7b50*/  IABS R6, R6 ;  /* 0x0000000600067213 */ /* 0x000fe20000000000 */
[----:B------:R-:W-:Y:S01]  /*7b60*/  IMAD.IADD R11, R40, 0x1, -R201 ;  /* 0x00000001280b7824 */ /* 0x000fe200078e0ac9 */
[----:B------:R-:W-:Y:S02]  /*7b70*/  IABS R7, R7 ;  /* 0x0000000700077213 */ /* 0x000fe40000000000 */
[----:B------:R-:W-:-:S02]  /*7b80*/  I2FP.F32.S32 R10, R10 ;  /* 0x0000000a000a7245 */ /* 0x000fc40000201400 */
[----:B------:R-:W-:Y:S02]  /*7b90*/  I2FP.F32.S32 R15, R15 ;  /* 0x0000000f000f7245 */ /* 0x000fe40000201400 */
[----:B------:R-:W-:Y:S01]  /*7ba0*/  I2FP.F32.S32 R6, R6 ;  /* 0x0000000600067245 */ /* 0x000fe20000201400 */
[----:B------:R-:W-:Y:S01]  /*7bb0*/  FFMA.FTZ R99, -R0, R10, R99 ;  /* 0x0000000a00637223 */ /* 0x000fe20000010163 */
[----:B------:R-:W-:Y:S01]  /*7bc0*/  I2FP.F32.S32 R7, R7 ;  /* 0x0000000700077245 */ /* 0x000fe20000201400 */
[----:B------:R-:W-:Y:S01]  /*7bd0*/  IMAD.IADD R10, R40, 0x1, -R185 ;  /* 0x00000001280a7824 */ /* 0x000fe200078e0ab9 */
[----:B------:R-:W-:Y:S01]  /*7be0*/  IABS R155, R155 ;  /* 0x0000009b009b7213 */ /* 0x000fe20000000000 */
[C---:B------:R-:W-:Y:S01]  /*7bf0*/  FFMA.FTZ R130, -R0.reuse, R15, R130 ;  /* 0x0000000f00827223 */ /* 0x040fe20000010182 */
[----:B------:R-:W-:Y:S01]  /*7c00*/  IABS R11, R11 ;  /* 0x0000000b000b7213 */ /* 0x000fe20000000000 */
[----:B------:R-:W-:Y:S01]  /*7c10*/  FFMA.FTZ R95, -R0, R6, R95 ;  /* 0x00000006005f7223 */ /* 0x000fe2000001015f */
[----:B------:R-:W-:-:S02]  /*7c20*/  IMAD.IADD R15, R40, 0x1, -R209 ;  /* 0x00000001280f7824 */ /* 0x000fc400078e0ad1 */
[----:B------:R-:W-:Y:S01]  /*7c30*/  FFMA.FTZ R90, -R0, R7, R90 ;  /* 0x00000007005a7223 */ /* 0x000fe2000001015a */
[C---:B------:R-:W-:Y:S01]  /*7c40*/  IMAD.IADD R6, R40.reuse, 0x1, -R195 ;  /* 0x0000000128067824 */ /* 0x040fe200078e0ac3 */
[----:B------:R-:W-:Y:S01]  /*7c50*/  I2FP.F32.S32 R155, R155 ;  /* 0x0000009b009b7245 */ /* 0x000fe20000201400 */
[----:B------:R-:W-:Y:S01]  /*7c60*/  IMAD.IADD R7, R40, 0x1, -R183 ;  /* 0x0000000128077824 */ /* 0x000fe200078e0ab7 */
[----:B------:R-:W-:Y:S02]  /*7c70*/  I2FP.F32.S32 R11, R11 ;  /* 0x0000000b000b7245 */ /* 0x000fe40000201400 */
[----:B------:R-:W-:Y:S01]  /*7c80*/  IABS R10, R10 ;  /* 0x0000000a000a7213 */ /* 0x000fe20000000000 */
[C---:B------:R-:W-:Y:S01]  /*7c90*/  FFMA.FTZ R155, -R0.reuse, R155, R112 ;  /* 0x0000009b009b7223 */ /* 0x040fe20000010170 */
[----:B------:R-:W-:Y:S01]  /*7ca0*/  IABS R14, R14 ;  /* 0x0000000e000e7213 */ /* 0x000fe20000000000 */
[----:B------:R-:W-:Y:S01]  /*7cb0*/  FFMA.FTZ R94, -R0, R11, R94 ;  /* 0x0000000b005e7223 */ /* 0x000fe2000001015e */
[----:B------:R-:W-:Y:S01]  /*7cc0*/  IABS R15, R15 ;  /* 0x0000000f000f7213 */ /* 0x000fe20000000000 */
[----:B------:R-:W-:Y:S01]  /*7cd0*/  IMAD.IADD R11, R40, 0x1, -R187 ;  /* 0x00000001280b7824 */ /* 0x000fe200078e0abb */
[----:B------:R-:W-:-:S02]  /*7ce0*/  IABS R6, R6 ;  /* 0x0000000600067213 */ /* 0x000fc40000000000 */
[----:B------:R-:W-:Y:S02]  /*7cf0*/  IABS R7, R7 ;  /* 0x0000000700077213 */ /* 0x000fe40000000000 */
[----:B------:R-:W-:Y:S02]  /*7d00*/  I2FP.F32.S32 R10, R10 ;  /* 0x0000000a000a7245 */ /* 0x000fe40000201400 */
[----:B------:R-:W-:Y:S02]  /*7d10*/  FSEL R112, R156, -INF , !P3 ;  /* 0xff8000009c707808 */ /* 0x000fe40005800000 */
[----:B------:R-:W-:Y:S01]  /*7d20*/  ISETP.GE.AND P3, PT, R219, R188, PT ;  /* 0x000000bcdb00720c */ /* 0x000fe20003f66270 */
[----:B------:R-:W-:Y:S01]  /*7d30*/  FFMA.FTZ R87, -R0, R10, R87 ;  /* 0x0000000a00577223 */ /* 0x000fe20000010157 */
[----:B------:R-:W-:Y:S01]  /*7d40*/  I2FP.F32.S32 R14, R14 ;  /* 0x0000000e000e7245 */ /* 0x000fe20000201400 */
[----:B------:R-:W-:Y:S01]  /*7d50*/  IMAD.IADD R10, R40, 0x1, -R129 ;  /* 0x00000001280a7824 */ /* 0x000fe200078e0a81 */
[----:B------:R-:W-:-:S02]  /*7d60*/  I2FP.F32.S32 R15, R15 ;  /* 0x0000000f000f7245 */ /* 0x000fc40000201400 */
[----:B------:R-:W-:Y:S01]  /*7d70*/  I2FP.F32.S32 R6, R6 ;  /* 0x0000000600067245 */ /* 0x000fe20000201400 */
[----:B------:R-:W-:Y:S01]  /*7d80*/  FFMA.FTZ R131, -R0, R14, R131 ;  /* 0x0000000e00837223 */ /* 0x000fe20000010183 */
[----:B------:R-:W-:Y:S01]  /*7d90*/  FSEL R53, R152, -INF , !P0 ;  /* 0xff80000098357808 */ /* 0x000fe20004000000 */
[C---:B------:R-:W-:Y:S01]  /*7da0*/  FFMA.FTZ R118, -R0.reuse, R15, R118 ;  /* 0x0000000f00767223 */ /* 0x040fe20000010176 */
[----:B------:R-:W-:Y:S01]  /*7db0*/  ISETP.GE.AND P0, PT, R213, R188, PT ;  /* 0x000000bcd500720c */ /* 0x000fe20003f06270 */
[----:B------:R-:W-:Y:S01]  /*7dc0*/  FFMA.FTZ R83, -R0, R6, R83 ;  /* 0x0000000600537223 */ /* 0x000fe20000010153 */
[----:B------:R-:W-:Y:S01]  /*7dd0*/  FSEL R52, R148, -INF , !P6 ;  /* 0xff80000094347808 */ /* 0x000fe20007000000 */
[C---:B------:R-:W-:Y:S01]  /*7de0*/  IMAD.IADD R14, R40.reuse, 0x1, -R163 ;  /* 0x00000001280e7824 */ /* 0x040fe200078e0aa3 */
[----:B------:R-:W-:Y:S01]  /*7df0*/  I2FP.F32.S32 R7, R7 ;  /* 0x0000000700077245 */ /* 0x000fe20000201400 */
[C---:B------:R-:W-:Y:S01]  /*7e00*/  IMAD.IADD R15, R40.reuse, 0x1, -R205 ;  /* 0x00000001280f7824 */ /* 0x040fe200078e0acd */
[-C--:B------:R-:W-:Y:S01]  /*7e10*/  ISETP.GE.AND P6, PT, R147, R188.reuse, PT ;  /* 0x000000bc9300720c */ /* 0x080fe20003fc6270 */
[----:B------:R-:W-:Y:S01]  /*7e20*/  IMAD.IADD R6, R40, 0x1, -R117 ;  /* 0x0000000128067824 */ /* 0x000fe200078e0a75 */
[----:B------:R-:W-:Y:S01]  /*7e30*/  FSEL R177, R177, -INF , !P5 ;  /* 0xff800000b1b17808 */ /* 0x000fe20006800000 */
[----:B------:R-:W-:Y:S01]  /*7e40*/  FFMA.FTZ R82, -R0, R7, R82 ;  /* 0x0000000700527223 */ /* 0x000fe20000010152 */
[----:B------:R-:W-:Y:S01]  /*7e50*/  ISETP.GE.AND P5, PT, R143, R188, PT ;  /* 0x000000bc8f00720c */ /* 0x000fe20003fa6270 */
[----:B------:R-:W-:Y:S01]  /*7e60*/  IMAD.IADD R7, R40, 0x1, -R181 ;  /* 0x0000000128077824 */ /* 0x000fe200078e0ab5 */
[----:B------:R-:W-:-:S02]  /*7e70*/  FSEL R137, R137, -INF , !P3 ;  /* 0xff80000089897808 */ /* 0x000fc40005800000 */
[----:B------:R-:W-:Y:S02]  /*7e80*/  FSEL R141, R130, -INF , !P3 ;  /* 0xff800000828d7808 */ /* 0x000fe40005800000 */
[----:B------:R-:W-:Y:S02]  /*7e90*/  IABS R11, R11 ;  /* 0x0000000b000b7213 */ /* 0x000fe40000000000 */
[----:B------:R-:W-:Y:S02]  /*7ea0*/  ISETP.GE.AND P3, PT, R215, R188, PT ;  /* 0x000000bcd700720c */ /* 0x000fe40003f66270 */
[----:B------:R-:W-:Y:S02]  /*7eb0*/  FSEL R143, R132, -INF , !P0 ;  /* 0xff800000848f7808 */ /* 0x000fe40004000000 */
[----:B------:R-:W-:Y:S02]  /*7ec0*/  FSEL R132, R126, -INF , !P6 ;  /* 0xff8000007e847808 */ /* 0x000fe40007000000 */
[----:B------:R-:W-:-:S02]  /*7ed0*/  FSEL R126, R138, -INF , !P5 ;  /* 0xff8000008a7e7808 */ /* 0x000fc40006800000 */
[----:B------:R-:W-:Y:S02]  /*7ee0*/  FSEL R130, R127, -INF , !P5 ;  /* 0xff8000007f827808 */ /* 0x000fe40006800000 */
[----:B------:R-:W-:Y:S02]  /*7ef0*/  I2FP.F32.S32 R11, R11 ;  /* 0x0000000b000b7245 */ /* 0x000fe40000201400 */
[----:B------:R-:W-:Y:S02]  /*7f00*/  FSEL R125, R140, -INF , !P4 ;  /* 0xff8000008c7d7808 */ /* 0x000fe40006000000 */
[----:B------:R-:W-:Y:S01]  /*7f10*/  ISETP.GE.AND P5, PT, R149, R188, PT ;  /* 0x000000bc9500720c */ /* 0x000fe20003fa6270 */
[----:B------:R-:W-:Y:S01]  /*7f20*/  FFMA.FTZ R86, -R0, R11, R86 ;  /* 0x0000000b00567223 */ /* 0x000fe20000010156 */
[----:B------:R-:W-:Y:S01]  /*7f30*/  FSEL R146, R146, -INF , !P3 ;  /* 0xff80000092927808 */ /* 0x000fe20005800000 */
[----:B------:R-:W-:Y:S01]  /*7f40*/  IMAD.IADD R11, R40, 0x1, -R121 ;  /* 0x00000001280b7824 */ /* 0x000fe200078e0a79 */
[----:B------:R-:W-:-:S02]  /*7f50*/  FSEL R147, R123, -INF , !P3 ;  /* 0xff8000007b937808 */ /* 0x000fc40005800000 */
[----:B------:R-:W-:Y:S02]  /*7f60*/  IABS R10, R10 ;  /* 0x0000000a000a7213 */ /* 0x000fe40000000000 */
[-C--:B------:R-:W-:Y:S02]  /*7f70*/  ISETP.GE.AND P4, PT, R139, R188.reuse, PT ;  /* 0x000000bc8b00720c */ /* 0x080fe40003f86270 */
[----:B------:R-:W-:Y:S02]  /*7f80*/  ISETP.GE.AND P3, PT, R211, R188, PT ;  /* 0x000000bcd300720c */ /* 0x000fe40003f66270 */
[----:B------:R-:W-:Y:S02]  /*7f90*/  FSEL R139, R131, -INF , !P0 ;  /* 0xff800000838b7808 */ /* 0x000fe40004000000 */
[----:B------:R-:W-:Y:S02]  /*7fa0*/  IABS R14, R14 ;  /* 0x0000000e000e7213 */ /* 0x000fe40000000000 */
[----:B------:R-:W-:-:S02]  /*7fb0*/  IABS R15, R15 ;  /* 0x0000000f000f7213 */ /* 0x000fc40000000000 */
[----:B------:R-:W-:Y:S02]  /*7fc0*/  IABS R6, R6 ;  /* 0x0000000600067213 */ /* 0x000fe40000000000 */
[----:B------:R-:W-:Y:S02]  /*7fd0*/  ISETP.GE.AND P0, PT, R209, R188, PT ;  /* 0x000000bcd100720c */ /* 0x000fe40003f06270 */
[----:B------:R-:W-:Y:S02]  /*7fe0*/  FSEL R155, R155, -INF , !P5 ;  /* 0xff8000009b9b7808 */ /* 0x000fe40006800000 */
[----:B------:R-:W-:Y:S02]  /*7ff0*/  FSEL R182, R114, -INF , !P5 ;  /* 0xff80000072b67808 */ /* 0x000fe40006800000 */
[----:B------:R-:W-:Y:S02]  /*8000*/  IABS R7, R7 ;  /* 0x0000000700077213 */ /* 0x000fe40000000000 */
[----:B------:R-:W-:-:S02]  /*8010*/  I2FP.F32.S32 R10, R10 ;  /* 0x0000000a000a7245 */ /* 0x000fc40000201400 */
[----:B------:R-:W-:Y:S02]  /*8020*/  FSEL R151, R151, -INF , !P4 ;  /* 0xff80000097977808 */ /* 0x000fe40006000000 */
[----:B------:R-:W-:Y:S01]  /*8030*/  FSEL R148, R122, -INF , !P4 ;  /* 0xff8000007a947808 */ /* 0x000fe20006000000 */
[----:B------:R-:W-:Y:S01]  /*8040*/  FFMA.FTZ R79, -R0, R10, R79 ;  /* 0x0000000a004f7223 */ /* 0x000fe2000001014f */
[-C--:B------:R-:W-:Y:S01]  /*8050*/  ISETP.GE.AND P5, PT, R159, R188.reuse, PT ;  /* 0x000000bc9f00720c */ /* 0x080fe20003fa6270 */
[----:B------:R-:W-:Y:S01]  /*8060*/  IMAD.IADD R10, R40, 0x1, -R105 ;  /* 0x00000001280a7824 */ /* 0x000fe200078e0a69 */
[----:B------:R-:W-:Y:S02]  /*8070*/  FSEL R153, R153, -INF , !P3 ;  /* 0xff80000099997808 */ /* 0x000fe40005800000 */
[----:B------:R-:W-:Y:S02]  /*8080*/  FSEL R184, R110, -INF , !P3 ;  /* 0xff8000006eb87808 */ /* 0x000fe40005800000 */
[----:B------:R-:W-:-:S02]  /*8090*/  ISETP.GE.AND P4, PT, R145, R188, PT ;  /* 0x000000bc9100720c */ /* 0x000fc40003f86270 */
[----:B------:R-:W-:Y:S02]  /*80a0*/  ISETP.GE.AND P3, PT, R169, R188, PT ;  /* 0x000000bca900720c */ /* 0x000fe40003f66270 */
[----:B------:R-:W-:Y:S02]  /*80b0*/  I2FP.F32.S32 R14, R14 ;  /* 0x0000000e000e7245 */ /* 0x000fe40000201400 */
[----:B------:R-:W-:Y:S02]  /*80c0*/  I2FP.F32.S32 R15, R15 ;  /* 0x0000000f000f7245 */ /* 0x000fe40000201400 */
[----:B------:R-:W-:Y:S01]  /*80d0*/  I2FP.F32.S32 R6, R6 ;  /* 0x0000000600067245 */ /* 0x000fe20000201400 */
[----:B------:R-:W-:Y:S01]  /*80e0*/  FFMA.FTZ R111, -R0, R14, R111 ;  /* 0x0000000e006f7223 */ /* 0x000fe2000001016f */
[----:B------:R-:W-:Y:S01]  /*80f0*/  FSEL R145, R136, -INF , !P0 ;  /* 0xff80000088917808 */ /* 0x000fe20004000000 */
[----:B------:R-:W-:Y:S01]  /*8100*/  FFMA.FTZ R98, -R0, R15, R98 ;  /* 0x0000000f00627223 */ /* 0x000fe20000010162 */
        /* <DEDUP_REMOVED lines=10> */
[----:B------:R-:W-:Y:S01]  /*81b0*/  FSEL R163, R107, -INF , !P5 ;  /* 0xff8000006ba37808 */ /* 0x000fe20006800000 */
[----:B------:R-:W-:Y:S01]  /*81c0*/  IMAD.IADD R7, R40, 0x1, -R101 ;  /* 0x0000000128077824 */ /* 0x000fe200078e0a65 */
[----:B------:R-:W-:-:S02]  /*81d0*/  ISETP.GE.AND P6, PT, R175, R188, PT ;  /* 0x000000bcaf00720c */ /* 0x000fc40003fc6270 */
[----:B------:R-:W-:Y:S02]  /*81e0*/  ISETP.GE.AND P5, PT, R201, R188, PT ;  /* 0x000000bcc900720c */ /* 0x000fe40003fa6270 */
[----:B------:R-:W-:Y:S02]  /*81f0*/  FSEL R171, R171, -INF , !P3 ;  /* 0xff800000abab7808 */ /* 0x000fe40005800000 */
[----:B------:R-:W-:Y:S02]  /*8200*/  FSEL R204, R103, -INF , !P3 ;  /* 0xff80000067cc7808 */ /* 0x000fe40005800000 */
[----:B------:R-:W-:Y:S02]  /*8210*/  IABS R11, R11 ;  /* 0x0000000b000b7213 */ /* 0x000fe40000000000 */
[----:B------:R-:W-:Y:S02]  /*8220*/  FSEL R178, R178, -INF , !P4 ;  /* 0xff800000b2b27808 */ /* 0x000fe40006000000 */
[----:B------:R-:W-:-:S02]  /*8230*/  FSEL R180, R115, -INF , !P4 ;  /* 0xff80000073b47808 */ /* 0x000fc40006000000 */
[-C--:B------:R-:W-:Y:S02]  /*8240*/  ISETP.GE.AND P3, PT, R207, R188.reuse, PT ;  /* 0x000000bccf00720c */ /* 0x080fe40003f66270 */
[----:B------:R-:W-:Y:S02]  /*8250*/  ISETP.GE.AND P4, PT, R157, R188, PT ;  /* 0x000000bc9d00720c */ /* 0x000fe40003f86270 */
[----:B------:R-:W-:Y:S02]  /*8260*/  FSEL R149, R134, -INF , !P6 ;  /* 0xff80000086957808 */ /* 0x000fe40007000000 */
[----:B------:R-:W-:Y:S02]  /*8270*/  FSEL R156, R119, -INF , !P6 ;  /* 0xff800000779c7808 */ /* 0x000fe40007000000 */
[----:B------:R-:W-:Y:S02]  /*8280*/  FSEL R228, R92, -INF , !P5 ;  /* 0xff8000005ce47808 */ /* 0x000fe40006800000 */
[----:B------:R-:W-:-:S02]  /*8290*/  FSEL R214, R94, -INF , !P5 ;  /* 0xff8000005ed67808 */ /* 0x000fc40006800000 */
[----:B------:R-:W-:Y:S02]  /*82a0*/  I2FP.F32.S32 R11, R11 ;  /* 0x0000000b000b7245 */ /* 0x000fe40000201400 */
[-C--:B------:R-:W-:Y:S02]  /*82b0*/  ISETP.GE.AND P6, PT, R161, R188.reuse, PT ;  /* 0x000000bca100720c */ /* 0x080fe40003fc6270 */
[----:B------:R-:W-:Y:S01]  /*82c0*/  ISETP.GE.AND P5, PT, R185, R188, PT ;  /* 0x000000bcb900720c */ /* 0x000fe20003fa6270 */
[----:B------:R-:W-:Y:S01]  /*82d0*/  FFMA.FTZ R74, -R0, R11, R74 ;  /* 0x0000000b004a7223 */ /* 0x000fe2000001014a */
[----:B------:R-:W-:Y:S01]  /*82e0*/  FSEL R208, R208, -INF , !P3 ;  /* 0xff800000d0d07808 */ /* 0x000fe20005800000 */
[----:B------:R-:W-:Y:S01]  /*82f0*/  IMAD.IADD R11, R40, 0x1, -R113 ;  /* 0x00000001280b7824 */ /* 0x000fe200078e0a71 */
[----:B------:R-:W-:Y:S02]  /*8300*/  FSEL R196, R90, -INF , !P3 ;  /* 0xff8000005ac47808 */ /* 0x000fe40005800000 */
[----:B------:R-:W-:-:S02]  /*8310*/  IABS R10, R10 ;  /* 0x0000000a000a7213 */ /* 0x000fc40000000000 */
[----:B------:R-:W-:Y:S02]  /*8320*/  FSEL R161, R100, -INF , !P4 ;  /* 0xff80000064a17808 */ /* 0x000fe40006000000 */
[----:B------:R-:W-:Y:S02]  /*8330*/  FSEL R252, R102, -INF , !P4 ;  /* 0xff80000066fc7808 */ /* 0x000fe40006000000 */
[-C--:B------:R-:W-:Y:S02]  /*8340*/  ISETP.GE.AND P3, PT, R195, R188.reuse, PT ;  /* 0x000000bcc300720c */ /* 0x080fe40003f66270 */
[----:B------:R-:W-:Y:S02]  /*8350*/  ISETP.GE.AND P4, PT, R199, R188, PT ;  /* 0x000000bcc700720c */ /* 0x000fe40003f86270 */
[----:B------:R-:W-:Y:S02]  /*8360*/  IABS R14, R14 ;  /* 0x0000000e000e7213 */ /* 0x000fe40000000000 */
[----:B------:R-:W-:-:S02]  /*8370*/  IABS R15, R15 ;  /* 0x0000000f000f7213 */ /* 0x000fc40000000000 */
[----:B------:R-:W-:Y:S02]  /*8380*/  IABS R6, R6 ;  /* 0x0000000600067213 */ /* 0x000fe40000000000 */
[----:B------:R-:W-:Y:S02]  /*8390*/  FSEL R175, R104, -INF , !P6 ;  /* 0xff80000068af7808 */ /* 0x000fe40007000000 */
[----:B------:R-:W-:Y:S02]  /*83a0*/  FSEL R169, R106, -INF , !P6 ;  /* 0xff8000006aa97808 */ /* 0x000fe40007000000 */
[----:B------:R-:W-:Y:S02]  /*83b0*/  FSEL R202, R202, -INF , !P5 ;  /* 0xff800000caca7808 */ /* 0x000fe40006800000 */
[----:B------:R-:W-:Y:S02]  /*83c0*/  FSEL R186, R87, -INF , !P5 ;  /* 0xff80000057ba7808 */ /* 0x000fe40006800000 */
[----:B------:R-:W-:-:S02]  /*83d0*/  IABS R7, R7 ;  /* 0x0000000700077213 */ /* 0x000fc40000000000 */
[----:B------:R-:W-:Y:S02]  /*83e0*/  I2FP.F32.S32 R10, R10 ;  /* 0x0000000a000a7245 */ /* 0x000fe40000201400 */
[-C--:B------:R-:W-:Y:S02]  /*83f0*/  ISETP.GE.AND P6, PT, R203, R188.reuse, PT ;  /* 0x000000bccb00720c */ /* 0x080fe40003fc6270 */
[----:B------:R-:W-:Y:S01]  /*8400*/  ISETP.GE.AND P5, PT, R121, R188, PT ;  /* 0x000000bc7900720c */ /* 0x000fe20003fa6270 */
[----:B------:R-:W-:Y:S01]  /*8410*/  FFMA.FTZ R67, -R0, R10, R67 ;  /* 0x0000000a00437223 */ /* 0x000fe20000010143 */
[----:B------:R-:W-:Y:S02]  /*8420*/  FSEL R170, R170, -INF , !P3 ;  /* 0xff800000aaaa7808 */ /* 0x000fe40005800000 */
[----:B------:R-:W-:Y:S02]  /*8430*/  FSEL R158, R83, -INF , !P3 ;  /* 0xff800000539e7808 */ /* 0x000fe40005800000 */
[----:B------:R-:W-:-:S02]  /*8440*/  FSEL R159, R108, -INF , !P0 ;  /* 0xff8000006c9f7808 */ /* 0x000fc40004000000 */
[----:B------:R-:W-:Y:S02]  /*8450*/  FSEL R157, R111, -INF , !P0 ;  /* 0xff8000006f9d7808 */ /* 0x000fe40004000000 */
[----:B------:R-:W-:Y:S02]  /*8460*/  FSEL R222, R222, -INF , !P4 ;  /* 0xff800000dede7808 */ /* 0x000fe40006000000 */
[----:B------:R-:W-:Y:S02]  /*8470*/  FSEL R212, R95, -INF , !P4 ;  /* 0xff8000005fd47808 */ /* 0x000fe40006000000 */
[----:B------:R-:W-:Y:S02]  /*8480*/  I2FP.F32.S32 R14, R14 ;  /* 0x0000000e000e7245 */ /* 0x000fe40000201400 */
[----:B------:R-:W-:Y:S02]  /*8490*/  ISETP.GE.AND P3, PT, R181, R188, PT ;  /* 0x000000bcb500720c */ /* 0x000fe40003f66270 */
[----:B------:R-:W-:Y:S01]  /*84a0*/  I2FP.F32.S32 R15, R15 ;  /* 0x0000000f000f7245 */ /* 0x000fe20000201400 */
[----:B------:R-:W-:Y:S01]  /*84b0*/  FFMA.FTZ R91, -R0, R14, R91 ;  /* 0x0000000e005b7223 */ /* 0x000fe2000001015b */
[----:B------:R-:W-:-:S02]  /*84c0*/  I2FP.F32.S32 R6, R6 ;  /* 0x0000000600067245 */ /* 0x000fc40000201400 */
[-C--:B------:R-:W-:Y:S01]  /*84d0*/  ISETP.GE.AND P0, PT, R205, R188.reuse, PT ;  /* 0x000000bccd00720c */ /* 0x080fe20003f06270 */
[C---:B------:R-:W-:Y:S01]  /*84e0*/  FFMA.FTZ R78, -R0.reuse, R15, R78 ;  /* 0x0000000f004e7223 */ /* 0x040fe2000001014e */
[----:B------:R-:W-:Y:S01]  /*84f0*/  ISETP.GE.AND P4, PT, R183, R188, PT ;  /* 0x000000bcb700720c */ /* 0x000fe20003f86270 */
[----:B------:R-:W-:Y:S01]  /*8500*/  FFMA.FTZ R6, -R0, R6, R63 ;  /* 0x0000000600067223 */ /* 0x000fe2000001013f */
[----:B------:R-:W-:Y:S02]  /*8510*/  I2FP.F32.S32 R7, R7 ;  /* 0x0000000700077245 */ /* 0x000fe40000201400 */
[----:B------:R-:W-:Y:S02]  /*8520*/  FSEL R218, R218, -INF , !P6 ;  /* 0xff800000dada7808 */ /* 0x000fe40007000000 */
[----:B------:R-:W-:Y:S02]  /*8530*/  FSEL R216, R99, -INF , !P6 ;  /* 0xff80000063d87808 */ /* 0x000fe40007000000 */
[----:B------:R-:W-:-:S02]  /*8540*/  FSEL R154, R154, -INF , !P5 ;  /* 0xff8000009a9a7808 */ /* 0x000fc40006800000 */
[----:B------:R-:W-:Y:S02]  /*8550*/  FSEL R140, R74, -INF , !P5 ;  /* 0xff8000004a8c7808 */ /* 0x000fe40006800000 */
[----:B------:R-:W-:Y:S02]  /*8560*/  FSEL R144, R144, -INF , !P3 ;  /* 0xff80000090907808 */ /* 0x000fe40005800000 */
[----:B------:R-:W-:Y:S01]  /*8570*/  FSEL R134, R70, -INF , !P3 ;  /* 0xff80000046867808 */ /* 0x000fe20005800000 */
[----:B------:R-:W-:Y:S01]  /*8580*/  IMAD.IADD R15, R40, 0x1, -R93 ;  /* 0x00000001280f7824 */ /* 0x000fe200078e0a5d */
[-C--:B------:R-:W-:Y:S01]  /*8590*/  ISETP.GE.AND P6, PT, R187, R188.reuse, PT ;  /* 0x000000bcbb00720c */ /* 0x080fe20003fc6270 */
[----:B------:R-:W-:Y:S01]  /*85a0*/  FFMA.FTZ R7, -R0, R7, R62 ;  /* 0x0000000700077223 */ /* 0x000fe2000001013e */
[----:B------:R-:W-:Y:S02]  /*85b0*/  ISETP.GE.AND P5, PT, R105, R188, PT ;  /* 0x000000bc6900720c */ /* 0x000fe40003fa6270 */
[----:B------:R-:W-:-:S02]  /*85c0*/  FSEL R230, R96, -INF , !P0 ;  /* 0xff80000060e67808 */ /* 0x000fc40004000000 */
[----:B------:R-:W-:Y:S02]  /*85d0*/  FSEL R220, R98, -INF , !P0 ;  /* 0xff80000062dc7808 */ /* 0x000fe40004000000 */
[----:B------:R-:W-:Y:S02]  /*85e0*/  FSEL R176, R176, -INF , !P4 ;  /* 0xff800000b0b07808 */ /* 0x000fe40006000000 */
[----:B------:R-:W-:Y:S02]  /*85f0*/  FSEL R160, R82, -INF , !P4 ;  /* 0xff80000052a07808 */ /* 0x000fe40006000000 */
[-C--:B------:R-:W-:Y:S02]  /*8600*/  ISETP.GE.AND P3, PT, R65, R188.reuse, PT ;  /* 0x000000bc4100720c */ /* 0x080fe40003f66270 */
[-C--:B------:R-:W-:Y:S02]  /*8610*/  ISETP.GE.AND P0, PT, R193, R188.reuse, PT ;  /* 0x000000bcc100720c */ /* 0x080fe40003f06270 */
[----:B------:R-:W-:-:S02]  /*8620*/  ISETP.GE.AND P4, PT, R117, R188, PT ;  /* 0x000000bc7500720c */ /* 0x000fc40003f86270 */
[----:B------:R-:W-:Y:S02]  /*8630*/  IABS R11, R11 ;  /* 0x0000000b000b7213 */ /* 0x000fe40000000000 */
[----:B------:R-:W-:Y:S02]  /*8640*/  FSEL R206, R206, -INF , !P6 ;  /* 0xff800000cece7808 */ /* 0x000fe40007000000 */
[----:B------:R-:W-:Y:S02]  /*8650*/  FSEL R198, R86, -INF , !P6 ;  /* 0xff80000056c67808 */ /* 0x000fe40007000000 */
[----:B------:R-:W-:Y:S02]  /*8660*/  FSEL R62, R67, -INF , !P5 ;  /* 0xff800000433e7808 */ /* 0x000fe40006800000 */
[----:B------:R-:W-:Y:S02]  /*8670*/  ISETP.GE.AND P6, PT, R129, R188, PT ;  /* 0x000000bc8100720c */ /* 0x000fe40003fc6270 */
[----:B------:R-:W-:-:S02]  /*8680*/  FSEL R67, R61, -INF , !P3 ;  /* 0xff8000003d437808 */ /* 0x000fc40005800000 */
[----:B------:R-:W-:Y:S02]  /*8690*/  FSEL R210, R210, -INF , !P0 ;  /* 0xff800000d2d27808 */ /* 0x000fe40004000000 */
[----:B------:R-:W-:Y:S02]  /*86a0*/  FSEL R200, R91, -INF , !P0 ;  /* 0xff8000005bc87808 */ /* 0x000fe40004000000 */
[----:B------:R-:W-:Y:S02]  /*86b0*/  FSEL R150, R150, -INF , !P4 ;  /* 0xff80000096967808 */ /* 0x000fe40006000000 */
[----:B------:R-:W-:Y:S02]  /*86c0*/  FSEL R138, R75, -INF , !P4 ;  /* 0xff8000004b8a7808 */ /* 0x000fe40006000000 */
[----:B------:R-:W-:Y:S02]  /*86d0*/  I2FP.F32.S32 R11, R11 ;  /* 0x0000000b000b7245 */ /* 0x000fe40000201400 */
[----:B------:R-:W-:Y:S01]  /*86e0*/  FSEL R61, R6, -INF , !P3 ;  /* 0xff800000063d7808 */ /* 0x000fe20005800000 */
[----:B------:R-:W-:Y:S01]  /*86f0*/  IMAD.IADD R6, R40, 0x1, -R73 ;  /* 0x0000000128067824 */ /* 0x000fe200078e0a49 */
[-C--:B------:R-:W-:Y:S01]  /*8700*/  ISETP.GE.AND P0, PT, R179, R188.reuse, PT ;  /* 0x000000bcb300720c */ /* 0x080fe20003f06270 */
[----:B------:R-:W-:Y:S01]  /*8710*/  FFMA.FTZ R71, -R0, R11, R71 ;  /* 0x0000000b00477223 */ /* 0x000fe20000010147 */
[----:B------:R-:W-:-:S02]  /*8720*/  ISETP.GE.AND P4, PT, R101, R188, PT ;  /* 0x000000bc6500720c */ /* 0x000fc40003f86270 */
[----:B------:R-:W-:Y:S02]  /*8730*/  IABS R15, R15 ;  /* 0x0000000f000f7213 */ /* 0x000fe40000000000 */
[----:B------:R-:W-:Y:S02]  /*8740*/  FSEL R172, R172, -INF , !P6 ;  /* 0xff800000acac7808 */ /* 0x000fe40007000000 */
[----:B------:R-:W-:Y:S02]  /*8750*/  FSEL R162, R79, -INF , !P6 ;  /* 0xff8000004fa27808 */ /* 0x000fe40007000000 */
[----:B------:R-:W-:Y:S01]  /*8760*/  ISETP.GE.AND P6, PT, R109, R188, PT ;  /* 0x000000bc6d00720c */ /* 0x000fe20003fc6270 */
[----:B------:R-:W-:Y:S01]  /*8770*/  IMAD.IADD R109, R40, 0x1, -R109 ;  /* 0x00000001286d7824 */ /* 0x000fe200078e0a6d */
[----:B------:R-:W-:Y:S02]  /*8780*/  FSEL R174, R174, -INF , !P0 ;  /* 0xff800000aeae7808 */ /* 0x000fe40004000000 */
[----:B------:R-:W-:-:S02]  /*8790*/  FSEL R168, R78, -INF , !P0 ;  /* 0xff8000004ea87808 */ /* 0x000fc40004000000 */
[----:B------:R-:W-:Y:S01]  /*87a0*/  FSEL R63, R7, -INF , !P4 ;  /* 0xff800000073f7808 */ /* 0x000fe20006000000 */
[----:B------:R-:W-:Y:S01]  /*87b0*/  IMAD.IADD R7, R40, 0x1, -R97 ;  /* 0x0000000128077824 */ /* 0x000fe200078e0a61 */
[----:B------:R-:W-:Y:S02]  /*87c0*/  I2FP.F32.S32 R15, R15 ;  /* 0x0000000f000f7245 */ /* 0x000fe40000201400 */
[----:B------:R-:W-:Y:S02]  /*87d0*/  ISETP.GE.AND P0, PT, R113, R188, PT ;  /* 0x000000bc7100720c */ /* 0x000fe40003f06270 */
[----:B------:R-:W-:Y:S01]  /*87e0*/  IABS R6, R6 ;  /* 0x0000000600067213 */ /* 0x000fe20000000000 */
[----:B------:R-:W-:Y:S01]  /*87f0*/  FFMA.FTZ R58, -R0, R15, R58 ;  /* 0x0000000f003a7223 */ /* 0x000fe2000001013a */
[----:B------:R-:W-:Y:S01]  /*8800*/  IABS R65, R109 ;  /* 0x0000006d00417213 */ /* 0x000fe20000000000 */
[----:B------:R-:W-:Y:S01]  /*8810*/  IMAD.IADD R10, R40, 0x1, -R85 ;  /* 0x00000001280a7824 */ /* 0x000fe200078e0a55 */
[----:B------:R-:W-:-:S02]  /*8820*/  FSEL R142, R142, -INF , !P0 ;  /* 0xff8000008e8e7808 */ /* 0x000fc40004000000 */
[----:B------:R-:W-:Y:S02]  /*8830*/  FSEL R136, R71, -INF , !P0 ;  /* 0xff80000047887808 */ /* 0x000fe40004000000 */
[----:B------:R-:W-:Y:S02]  /*8840*/  I2FP.F32.S32 R6, R6 ;  /* 0x0000000600067245 */ /* 0x000fe40000201400 */
[----:B------:R-:W-:Y:S02]  /*8850*/  ISETP.GE.AND P0, PT, R93, R188, PT ;  /* 0x000000bc5d00720c */ /* 0x000fe40003f06270 */
[----:B------:R-:W-:Y:S01]  /*8860*/  IABS R7, R7 ;  /* 0x0000000700077213 */ /* 0x000fe20000000000 */
[----:B------:R-:W-:Y:S01]  /*8870*/  FFMA.FTZ R55, -R0, R6, R55 ;  /* 0x0000000600377223 */ /* 0x000fe20000010137 */
[----:B------:R-:W-:Y:S02]  /*8880*/  I2FP.F32.S32 R65, R65 ;  /* 0x0000004100417245 */ /* 0x000fe40000201400 */
[----:B------:R-:W-:-:S02]  /*8890*/  FSEL R69, R69, -INF , !P4 ;  /* 0xff80000045457808 */ /* 0x000fc40006000000 */
[----:B------:R-:W-:Y:S01]  /*88a0*/  I2FP.F32.S32 R7, R7 ;  /* 0x0000000700077245 */ /* 0x000fe20000201400 */
[----:B------:R-:W-:Y:S01]  /*88b0*/  FFMA.FTZ R65, -R0, R65, R66 ;  /* 0x0000004100417223 */ /* 0x000fe20000010142 */
[----:B------:R-:W-:Y:S02]  /*88c0*/  FSEL R76, R76, -INF , !P0 ;  /* 0xff8000004c4c7808 */ /* 0x000fe40004000000 */
[----:B------:R-:W-:Y:S02]  /*88d0*/  FSEL R70, R58, -INF , !P0 ;  /* 0xff8000003a467808 */ /* 0x000fe40004000000 */
[----:B------:R-:W-:Y:S02]  /*88e0*/  ISETP.GE.AND P4, PT, R73, R188, PT ;  /* 0x000000bc4900720c */ /* 0x000fe40003f86270 */
[----:B------:R-:W-:Y:S02]  /*88f0*/  IABS R10, R10 ;  /* 0x0000000a000a7213 */ /* 0x000fe40000000000 */
[----:B------:R-:W-:Y:S01]  /*8900*/  ISETP.GE.AND P0, PT, R25, R188, PT ;  /* 0x000000bc1900720c */ /* 0x000fe20003f06270 */
[----:B------:R-:W-:Y:S01]  /*8910*/  IMAD.IADD R25, R40, 0x1, -R25 ;  /* 0x0000000128197824 */ /* 0x000fe200078e0a19 */
[----:B------:R-:W-:Y:S01]  /*8920*/  I2FP.F32.S32 R10, R10 ;  /* 0x0000000a000a7245 */ /* 0x000fe20000201400 */
[----:B------:R-:W-:Y:S01]  /*8930*/  FFMA.FTZ R50, -R0, R7, R50 ;  /* 0x0000000700327223 */ /* 0x000fe20000010132 */
[----:B------:R-:W-:Y:S01]  /*8940*/  FSEL R72, R72, -INF , !P4 ;  /* 0xff80000048487808 */ /* 0x000fe20006000000 */
[----:B------:R-:W-:Y:S01]  /*8950*/  IMAD.IADD R7, R40, 0x1, -R13 ;  /* 0x0000000128077824 */ /* 0x000fe200078e0a0d */
[----:B------:R-:W-:-:S02]  /*8960*/  FSEL R66, R55, -INF , !P4 ;  /* 0xff80000037427808 */ /* 0x000fc40006000000 */
[----:B------:R-:W-:Y:S02]  /*8970*/  ISETP.GE.AND P4, PT, R13, R188, PT ;  /* 0x000000bc0d00720c */ /* 0x000fe40003f86270 */
[----:B------:R-:W-:Y:S01]  /*8980*/  IABS R13, R25 ;  /* 0x00000019000d7213 */ /* 0x000fe20000000000 */
[----:B------:R-:W-:Y:S01]  /*8990*/  FFMA.FTZ R59, -R0, R10, R59 ;  /* 0x0000000a003b7223 */ /* 0x000fe2000001013b */
[C---:B------:R-:W-:Y:S02]  /*89a0*/  IMAD.IADD R10, R40.reuse, 0x1, -R17 ;  /* 0x00000001280a7824 */ /* 0x040fe400078e0a11 */
[----:B------:R-:W-:Y:S01]  /*89b0*/  I2FP.F32.S32 R13, R13 ;  /* 0x0000000d000d7245 */ /* 0x000fe20000201400 */
[----:B------:R-:W-:Y:S01]  /*89c0*/  IMAD.IADD R11, R40, 0x1, -R81 ;  /* 0x00000001280b7824 */ /* 0x000fe200078e0a51 */
[----:B------:R-:W-:Y:S01]  /*89d0*/  FSEL R64, R64, -INF , !P5 ;  /* 0xff80000040407808 */ /* 0x000fe20006800000 */
[----:B------:R-:W-:Y:S01]  /*89e0*/  IMAD.IADD R6, R40, 0x1, -R57 ;  /* 0x0000000128067824 */ /* 0x000fe200078e0a39 */
[----:B------:R-:W-:Y:S01]  /*89f0*/  ISETP.GE.AND P5, PT, R81, R188, PT ;  /* 0x000000bc5100720c */ /* 0x000fe20003fa6270 */
[----:B------:R-:W-:Y:S01]  /*8a00*/  FFMA.FTZ R51, -R0, R13, R51 ;  /* 0x0000000d00337223 */ /* 0x000fe20000010133 */
[----:B------:R-:W-:-:S02]  /*8a10*/  IABS R10, R10 ;  /* 0x0000000a000a7213 */ /* 0x000fc40000000000 */
[----:B------:R-:W-:Y:S02]  /*8a20*/  IABS R11, R11 ;  /* 0x0000000b000b7213 */ /* 0x000fe40000000000 */
[----:B------:R-:W-:Y:S02]  /*8a30*/  FSEL R79, R80, -INF , !P5 ;  /* 0xff800000504f7808 */ /* 0x000fe40006800000 */
[----:B------:R-:W-:Y:S02]  /*8a40*/  I2FP.F32.S32 R10, R10 ;  /* 0x0000000a000a7245 */ /* 0x000fe40000201400 */
[----:B------:R-:W-:Y:S02]  /*8a50*/  I2FP.F32.S32 R11, R11 ;  /* 0x0000000b000b7245 */ /* 0x000fe40000201400 */
[----:B------:R-:W-:Y:S02]  /*8a60*/  IABS R6, R6 ;  /* 0x0000000600067213 */ /* 0x000fe40000000000 */
[----:B------:R-:W-:-:S02]  /*8a70*/  FSEL R84, R84, -INF , !P0 ;  /* 0xff80000054547808 */ /* 0x000fc40004000000 */
[----:B------:R-:W-:Y:S02]  /*8a80*/  FSEL R80, R51, -INF , !P0 ;  /* 0xff80000033507808 */ /* 0x000fe40004000000 */
[----:B------:R-:W-:Y:S01]  /*8a90*/  ISETP.GE.AND P0, PT, R165, R188, PT ;  /* 0x000000bca500720c */ /* 0x000fe20003f06270 */
[C---:B------:R-:W-:Y:S01]  /*8aa0*/  FFMA.FTZ R47, -R0.reuse, R10, R47 ;  /* 0x0000000a002f7223 */ /* 0x040fe2000001012f */
[----:B------:R-:W-:Y:S01]  /*8ab0*/  I2FP.F32.S32 R6, R6 ;  /* 0x0000000600067245 */ /* 0x000fe20000201400 */
[----:B------:R-:W-:Y:S01]  /*8ac0*/  FFMA.FTZ R54, -R0, R11, R54 ;  /* 0x0000000b00367223 */ /* 0x000fe20000010136 */
[----:B------:R-:W-:Y:S01]  /*8ad0*/  FSEL R10, R20, -INF , !P1 ;  /* 0xff800000140a7808 */ /* 0x000fe20004800000 */
[----:B------:R-:W-:Y:S01]  /*8ae0*/  IMAD.IADD R11, R40, 0x1, -R21 ;  /* 0x00000001280b7824 */ /* 0x000fe200078e0a15 */
[----:B------:R-:W-:Y:S01]  /*8af0*/  FSEL R5, R5, -INF , !P0 ;  /* 0xff80000005057808 */ /* 0x000fe20004000000 */
[----:B------:R-:W-:Y:S01]  /*8b00*/  FFMA.FTZ R43, -R0, R6, R43 ;  /* 0x00000006002b7223 */ /* 0x000fe2000001012b */
[----:B------:R-:W-:-:S02]  /*8b10*/  IABS R7, R7 ;  /* 0x0000000700077213 */ /* 0x000fc40000000000 */
[----:B------:R-:W-:Y:S02]  /*8b20*/  FMNMX3.FTZ R19, R5, R12, R10, !PT ;  /* 0x0000000c05137276 */ /* 0x000fe4000781000a */
[----:B------:R-:W-:Y:S02]  /*8b30*/  FSEL R6, R22, -INF , !P1 ;  /* 0xff80000016067808 */ /* 0x000fe40004800000 */
[----:B------:R-:W-:Y:S02]  /*8b40*/  FSEL R9, R9, -INF , !P0 ;  /* 0xff80000009097808 */ /* 0x000fe40004000000 */
[----:B------:R-:W-:Y:S02]  /*8b50*/  IABS R11, R11 ;  /* 0x0000000b000b7213 */ /* 0x000fe40000000000 */
[----:B------:R-:W-:Y:S02]  /*8b60*/  FMNMX3.FTZ R19, R19, R26, R18, !PT ;  /* 0x0000001a13137276 */ /* 0x000fe40007810012 */
[----:B------:R-:W-:-:S02]  /*8b70*/  FSEL R71, R88, -INF , !P6 ;  /* 0xff80000058477808 */ /* 0x000fc40007000000 */
[----:B------:R-:W-:Y:S02]  /*8b80*/  FSEL R65, R65, -INF , !P6 ;  /* 0xff80000041417808 */ /* 0x000fe40007000000 */
[----:B------:R-:W-:Y:S02]  /*8b90*/  I2FP.F32.S32 R7, R7 ;  /* 0x0000000700077245 */ /* 0x000fe40000201400 */
[----:B------:R-:W-:Y:S02]  /*8ba0*/  FMNMX3.FTZ R25, R9, R4, R6, !PT ;  /* 0x0000000409197276 */ /* 0x000fe40007810006 */
[----:B------:R-:W-:Y:S02]  /*8bb0*/  ISETP.GE.AND P6, PT, R85, R188, PT ;  /* 0x000000bc5500720c */ /* 0x000fe40003fc6270 */
[----:B------:R-:W-:Y:S02]  /*8bc0*/  I2FP.F32.S32 R11, R11 ;  /* 0x0000000b000b7245 */ /* 0x000fe40000201400 */
[----:B------:R-:W-:Y:S01]  /*8bd0*/  FMNMX3.FTZ R19, R19, R16, R120, !PT ;  /* 0x0000001013137276 */ /* 0x000fe20007810078 */
[C---:B------:R-:W-:Y:S01]  /*8be0*/  FFMA.FTZ R42, -R0.reuse, R7, R42 ;  /* 0x00000007002a7223 */ /* 0x040fe2000001012a */
[----:B------:R-:W-:Y:S01]  /*8bf0*/  FMNMX3.FTZ R25, R25, R24, R48, !PT ;  /* 0x0000001819197276 */ /* 0x000fe20007810030 */
[----:B------:R-:W-:Y:S01]  /*8c00*/  FFMA.FTZ R46, -R0, R11, R46 ;  /* 0x0000000b002e7223 */ /* 0x000fe2000001012e */
[----:B------:R-:W-:-:S02]  /*8c10*/  FSEL R74, R68, -INF , !P6 ;  /* 0xff800000444a7808 */ /* 0x000fc40007000000 */
[----:B------:R-:W-:Y:S02]  /*8c20*/  FSEL R68, R59, -INF , !P6 ;  /* 0xff8000003b447808 */ /* 0x000fe40007000000 */
[----:B------:R-:W-:Y:S02]  /*8c30*/  ISETP.GE.AND P6, PT, R21, R188, PT ;  /* 0x000000bc1500720c */ /* 0x000fe40003fc6270 */
[----:B------:R-:W-:Y:S02]  /*8c40*/  FMNMX3.FTZ R19, R19, R112, R53, !PT ;  /* 0x0000007013137276 */ /* 0x000fe40007810035 */
[----:B------:R-:W-:Y:S02]  /*8c50*/  FMNMX3.FTZ R25, R25, R8, R56, !PT ;  /* 0x0000000819197276 */ /* 0x000fe40007810038 */
[----:B------:R-:W-:Y:S02]  /*8c60*/  FSEL R83, R42, -INF , !P4 ;  /* 0xff8000002a537808 */ /* 0x000fe40006000000 */
        /* <DEDUP_REMOVED lines=8> */
[----:B------:R-:W-:Y:S01]  /*8cf0*/  FMNMX3.FTZ R19, R46, R139, R132, !PT ;  /* 0x0000008b2e137276 */ /* 0x000fe20007810084 */
[----:B------:R-:W-:Y:S01]  /*8d00*/  VIADD R7, R165, 0xf8 ;  /* 0x000000f8a5077836 */ /* 0x000fe20000000000 */
[----:B------:R-:W-:Y:S02]  /*8d10*/  FMNMX3.FTZ R42, R42, R146, R145, !PT ;  /* 0x000000922a2a7276 */ /* 0x000fe40007810091 */
[----:B------:R-:W-:Y:S01]  /*8d20*/  FMNMX3.FTZ R19, R19, R130, R148, !PT ;  /* 0x0000008213137276 */ /* 0x000fe20007810094 */
[----:B------:R-:W-:Y:S01]  /*8d30*/  IMAD.IADD R14, R164, 0x1, -R7 ;  /* 0x00000001a40e7824 */ /* 0x000fe200078e0a07 */
[----:B------:R-:W-:Y:S02]  /*8d40*/  FMNMX3.FTZ R42, R42, R149, R155, !PT ;  /* 0x000000952a2a7276 */ /* 0x000fe4000781009b */
[----:B------:R-:W-:-:S02]  /*8d50*/  FMNMX3.FTZ R19, R19, R147, R152, !PT ;  /* 0x0000009313137276 */ /* 0x000fc40007810098 */
[----:B------:R-:W-:Y:S02]  /*8d60*/  IABS R14, R14 ;  /* 0x0000000e000e7213 */ /* 0x000fe40000000000 */
[----:B------:R-:W-:Y:S02]  /*8d70*/  FMNMX3.FTZ R42, R42, R178, R153, !PT ;  /* 0x000000b22a2a7276 */ /* 0x000fe40007810099 */
[----:B------:R-:W-:Y:S02]  /*8d80*/  FMNMX3.FTZ R19, R19, R156, R182, !PT ;  /* 0x0000009c13137276 */ /* 0x000fe400078100b6 */
[----:B------:R-:W-:Y:S02]  /*8d90*/  FMNMX3.FTZ R42, R42, R159, R175, !PT ;  /* 0x0000009f2a2a7276 */ /* 0x000fe400078100af */
[----:B------:R-:W-:Y:S02]  /*8da0*/  I2FP.F32.S32 R25, R14 ;  /* 0x0000000e00197245 */ /* 0x000fe40000201400 */
        /* <DEDUP_REMOVED lines=19> */
[----:B------:R-:W-:Y:S02]  /*8ee0*/  FSEL R75, R54, -INF , !P5 ;  /* 0xff800000364b7808 */ /* 0x000fe40006800000 */
[----:B------:R-:W-:Y:S01]  /*8ef0*/  ISETP.GE.AND P5, PT, R17, R188, PT ;  /* 0x000000bc1100720c */ /* 0x000fe20003fa6270 */
[----:B------:R-:W-:Y:S01]  /*8f00*/  VIADD R17, R165, 0xe8 ;  /* 0x000000e8a5117836 */ /* 0x000fe20000000000 */
[----:B------:R-:W-:Y:S02]  /*8f10*/  FMNMX3.FTZ R19, R19, R142, R71, !PT ;  /* 0x0000008e13137276 */ /* 0x000fe40007810047 */
[----:B------:R-:W-:Y:S01]  /*8f20*/  ISETP.GE.AND P1, PT, R7, R188, PT ;  /* 0x000000bc0700720c */ /* 0x000fe20003f26270 */
[----:B------:R-:W-:Y:S01]  /*8f30*/  IMAD.IADD R7, R40, 0x1, -R7 ;  /* 0x0000000128077824 */ /* 0x000fe200078e0a07 */
[----:B------:R-:W-:Y:S01]  /*8f40*/  FMNMX3.FTZ R27, R27, R138, R134, !PT ;  /* 0x0000008a1b1b7276 */ /* 0x000fe20007810086 */
[----:B------:R-:W-:Y:S01]  /*8f50*/  VIADD R15, R165, 0xe9 ;  /* 0x000000e9a50f7836 */ /* 0x000fe20000000000 */
[----:B------:R-:W-:Y:S01]  /*8f60*/  FMNMX3.FTZ R19, R19, R64, R69, !PT ;  /* 0x0000004013137276 */ /* 0x000fe20007810045 */
[----:B------:R-:W-:Y:S01]  /*8f70*/  VIADD R13, R165, 0xf0 ;  /* 0x000000f0a50d7836 */ /* 0x000fe20000000000 */
[----:B------:R-:W-:Y:S01]  /*8f80*/  FMNMX3.FTZ R27, R27, R136, R65, !PT ;  /* 0x000000881b1b7276 */ /* 0x000fe20007810041 */
[C---:B------:R-:W-:Y:S01]  /*8f90*/  IMAD.IADD R23, R164.reuse, 0x1, -R17 ;  /* 0x00000001a4177824 */ /* 0x040fe200078e0a11 */
[----:B------:R-:W-:Y:S01]  /*8fa0*/  ISETP.GE.AND P3, PT, R97, R188, PT ;  /* 0x000000bc6100720c */ /* 0x000fe20003f66270 */
[----:B------:R-:W-:Y:S01]  /*8fb0*/  IMAD.IADD R22, R164, 0x1, -R15 ;  /* 0x00000001a4167824 */ /* 0x000fe200078e0a0f */
[----:B------:R-:W-:-:S02]  /*8fc0*/  FSEL R82, R45, -INF , !P5 ;  /* 0xff8000002d527808 */ /* 0x000fc40006800000 */
[----:B------:R-:W-:Y:S02]  /*8fd0*/  FSEL R78, R47, -INF , !P5 ;  /* 0xff8000002f4e7808 */ /* 0x000fe40006800000 */
[----:B------:R-:W-:Y:S01]  /*8fe0*/  IABS R7, R7 ;  /* 0x0000000700077213 */ /* 0x000fe20000000000 */
[----:B------:R-:W-:Y:S01]  /*8ff0*/  VIADD R11, R165, 0xf1 ;  /* 0x000000f1a50b7836 */ /* 0x000fe20000000000 */
[----:B------:R-:W-:Y:S01]  /*9000*/  FSEL R91, R49, -INF , !P6 ;  /* 0xff800000315b7808 */ /* 0x000fe20007000000 */
[----:B------:R-:W-:Y:S01]  /*9010*/  IMAD.IADD R21, R164, 0x1, -R13 ;  /* 0x00000001a4157824 */ /* 0x000fe200078e0a0d */
[-C--:B------:R-:W-:Y:S01]  /*9020*/  ISETP.GE.AND P5, PT, R15, R188.reuse, PT ;  /* 0x000000bc0f00720c */ /* 0x080fe20003fa6270 */
[C---:B------:R-:W-:Y:S01]  /*9030*/  IMAD.IADD R15, R40.reuse, 0x1, -R15 ;  /* 0x00000001280f7824 */ /* 0x040fe200078e0a0f */
[----:B------:R-:W-:Y:S02]  /*9040*/  FMNMX3.FTZ R19, R19, R67, R76, !PT ;  /* 0x0000004313137276 */ /* 0x000fe4000781004c */
[----:B------:R-:W-:Y:S01]  /*9050*/  ISETP.GE.AND P6, PT, R17, R188, PT ;  /* 0x000000bc1100720c */ /* 0x000fe20003fc6270 */
[----:B------:R-:W-:Y:S01]  /*9060*/  IMAD.IADD R17, R40, 0x1, -R17 ;  /* 0x0000000128117824 */ /* 0x000fe200078e0a11 */
[----:B------:R-:W-:-:S02]  /*9070*/  FMNMX3.FTZ R27, R27, R62, R63, !PT ;  /* 0x0000003e1b1b7276 */ /* 0x000fc4000781003f */
[----:B------:R-:W-:Y:S02]  /*9080*/  IABS R23, R23 ;  /* 0x0000001700177213 */ /* 0x000fe40000000000 */
[----:B------:R-:W-:Y:S02]  /*9090*/  FSEL R77, R77, -INF , !P3 ;  /* 0xff8000004d4d7808 */ /* 0x000fe40005800000 */
[----:B------:R-:W-:Y:S02]  /*90a0*/  FSEL R73, R50, -INF , !P3 ;  /* 0xff80000032497808 */ /* 0x000fe40005800000 */
[----:B------:R-:W-:Y:S01]  /*90b0*/  I2FP.F32.S32 R7, R7 ;  /* 0x0000000700077245 */ /* 0x000fe20000201400 */
[----:B------:R-:W-:Y:S01]  /*90c0*/  VIADD R165, R165, 0xf9 ;  /* 0x000000f9a5a57836 */ /* 0x000fe20000000000 */
[----:B------:R-:W-:Y:S01]  /*90d0*/  ISETP.GE.AND P3, PT, R57, R188, PT ;  /* 0x000000bc3900720c */ /* 0x000fe20003f66270 */
[----:B------:R-:W-:Y:S01]  /*90e0*/  IMAD.IADD R20, R164, 0x1, -R11 ;  /* 0x00000001a4147824 */ /* 0x000fe200078e0a0b */
[----:B------:R-:W-:-:S02]  /*90f0*/  FSEL R89, R89, -INF , !P4 ;  /* 0xff80000059597808 */ /* 0x000fc40006000000 */
[----:B------:R-:W-:Y:S02]  /*9100*/  FMNMX3.FTZ R19, R19, R74, R79, !PT ;  /* 0x0000004a13137276 */ /* 0x000fe4000781004f */
[----:B------:R-:W-:Y:S01]  /*9110*/  ISETP.GE.AND P4, PT, R13, R188, PT ;  /* 0x000000bc0d00720c */ /* 0x000fe20003f86270 */
[----:B------:R-:W-:Y:S01]  /*9120*/  IMAD.IADD R13, R40, 0x1, -R13 ;  /* 0x00000001280d7824 */ /* 0x000fe200078e0a0d */
[----:B------:R-:W-:Y:S02]  /*9130*/  FMNMX3.FTZ R27, R27, R61, R70, !PT ;  /* 0x0000003d1b1b7276 */ /* 0x000fe40007810046 */
[----:B------:R-:W-:Y:S02]  /*9140*/  IABS R22, R22 ;  /* 0x0000001600167213 */ /* 0x000fe40000000000 */
[----:B------:R-:W-:Y:S02]  /*9150*/  IABS R21, R21 ;  /* 0x0000001500157213 */ /* 0x000fe40000000000 */
[----:B------:R-:W-:-:S02]  /*9160*/  I2FP.F32.S32 R23, R23 ;  /* 0x0000001700177245 */ /* 0x000fc40000201400 */
[----:B------:R-:W-:Y:S01]  /*9170*/  IABS R15, R15 ;  /* 0x0000000f000f7213 */ /* 0x000fe20000000000 */
[----:B------:R-:W-:Y:S01]  /*9180*/  FFMA.FTZ R30, -R0, R7, R30 ;  /* 0x00000007001e7223 */ /* 0x000fe2000001011e */
[----:B------:R-:W-:Y:S01]  /*9190*/  IABS R17, R17 ;  /* 0x0000001100117213 */ /* 0x000fe20000000000 */
[----:B------:R-:W-:Y:S01]  /*91a0*/  IMAD.IADD R164, R164, 0x1, -R165 ;  /* 0x00000001a4a47824 */ /* 0x000fe200078e0aa5 */
[----:B------:R-:W-:Y:S02]  /*91b0*/  FSEL R87, R41, -INF , !P3 ;  /* 0xff80000029577808 */ /* 0x000fe40005800000 */
[----:B------:R-:W-:Y:S02]  /*91c0*/  FSEL R81, R43, -INF , !P3 ;  /* 0xff8000002b517808 */ /* 0x000fe40005800000 */
[----:B------:R-:W-:Y:S02]  /*91d0*/  FMNMX3.FTZ R19, R19, R72, R77, !PT ;  /* 0x0000004813137276 */ /* 0x000fe4000781004d */
[----:B------:R-:W-:Y:S01]  /*91e0*/  ISETP.GE.AND P3, PT, R11, R188, PT ;  /* 0x000000bc0b00720c */ /* 0x000fe20003f66270 */
[----:B------:R-:W-:Y:S01]  /*91f0*/  IMAD.IADD R11, R40, 0x1, -R11 ;  /* 0x00000001280b7824 */ /* 0x000fe200078e0a0b */
[----:B------:R-:W-:Y:S01]  /*9200*/  FMNMX3.FTZ R7, R27, R68, R75, !PT ;  /* 0x000000441b077276 */ /* 0x000fe2000781004b */
[----:B------:R-:W-:Y:S01]  /*9210*/  FFMA.FTZ R23, -R0, R23, R36 ;  /* 0x0000001700177223 */ /* 0x000fe20000010124 */
[----:B------:R-:W-:-:S02]  /*9220*/  I2FP.F32.S32 R22, R22 ;  /* 0x0000001600167245 */ /* 0x000fc40000201400 */
[----:B------:R-:W-:Y:S02]  /*9230*/  I2FP.F32.S32 R21, R21 ;  /* 0x0000001500157245 */ /* 0x000fe40000201400 */
[----:B------:R-:W-:Y:S02]  /*9240*/  IABS R20, R20 ;  /* 0x0000001400147213 */ /* 0x000fe40000000000 */
[----:B------:R-:W-:Y:S02]  /*9250*/  I2FP.F32.S32 R14, R15 ;  /* 0x0000000f000e7245 */ /* 0x000fe40000201400 */
[----:B------:R-:W-:Y:S02]  /*9260*/  IABS R13, R13 ;  /* 0x0000000d000d7213 */ /* 0x000fe40000000000 */
[----:B------:R-:W-:Y:S02]  /*9270*/  I2FP.F32.S32 R17, R17 ;  /* 0x0000001100117245 */ /* 0x000fe40000201400 */
[----:B------:R-:W-:Y:S01]  /*9280*/  FMNMX3.FTZ R19, R19, R84, R91, !PT ;  /* 0x0000005413137276 */ /* 0x000fe2000781005b */
[----:B------:R-:W-:Y:S01]  /*9290*/  IMAD.IADD R40, R40, 0x1, -R165 ;  /* 0x0000000128287824 */ /* 0x000fe200078e0aa5 */
[----:B------:R-:W-:Y:S01]  /*92a0*/  FMNMX3.FTZ R7, R7, R66, R73, !PT ;  /* 0x0000004207077276 */ /* 0x000fe20007810049 */
[C---:B------:R-:W-:Y:S01]  /*92b0*/  FFMA.FTZ R22, -R0.reuse, R22, R37 ;  /* 0x0000001600167223 */ /* 0x040fe20000010125 */
[----:B------:R-:W-:Y:S01]  /*92c0*/  IABS R164, R164 ;  /* 0x000000a400a47213 */ /* 0x000fe20000000000 */
[C---:B------:R-:W-:Y:S01]  /*92d0*/  FFMA.FTZ R21, -R0.reuse, R21, R32 ;  /* 0x0000001500157223 */ /* 0x040fe20000010120 */
[----:B------:R-:W-:Y:S01]  /*92e0*/  I2FP.F32.S32 R20, R20 ;  /* 0x0000001400147245 */ /* 0x000fe20000201400 */
[C---:B------:R-:W-:Y:S01]  /*92f0*/  FFMA.FTZ R39, -R0.reuse, R14, R39 ;  /* 0x0000000e00277223 */ /* 0x040fe20000010127 */
[----:B------:R-:W-:Y:S01]  /*9300*/  I2FP.F32.S32 R13, R13 ;  /* 0x0000000d000d7245 */ /* 0x000fe20000201400 */
[----:B------:R-:W-:Y:S01]  /*9310*/  FFMA.FTZ R38, -R0, R17, R38 ;  /* 0x0000001100267223 */ /* 0x000fe20000010126 */
[----:B------:R-:W-:-:S02]  /*9320*/  IABS R11, R11 ;  /* 0x0000000b000b7213 */ /* 0x000fc40000000000 */
[----:B------:R-:W-:Y:S02]  /*9330*/  FSEL R98, R23, -INF , !P6 ;  /* 0xff80000017627808 */ /* 0x000fe40007000000 */
[----:B------:R-:W-:Y:S02]  /*9340*/  FMNMX3.FTZ R14, R19, R82, R89, !PT ;  /* 0x00000052130e7276 */ /* 0x000fe40007810059 */
[----:B------:R-:W-:Y:S01]  /*9350*/  FMNMX3.FTZ R7, R7, R80, R85, !PT ;  /* 0x0000005007077276 */ /* 0x000fe20007810055 */
        /* <DEDUP_REMOVED lines=9> */
[----:B------:R-:W-:Y:S02]  /*93f0*/  FSEL R92, R38, -INF , !P6 ;  /* 0xff800000265c7808 */ /* 0x000fe40007000000 */
[----:B------:R-:W-:Y:S01]  /*9400*/  FMNMX3.FTZ R7, R7, R78, R83, !PT ;  /* 0x0000004e07077276 */ /* 0x000fe20007810053 */
[C---:B------:R-:W-:Y:S01]  /*9410*/  FFMA.FTZ R29, -R0.reuse, R164, R29 ;  /* 0x000000a4001d7223 */ /* 0x040fe2000001011d */
[----:B------:R-:W-:Y:S01]  /*9420*/  I2FP.F32.S32 R40, R40 ;  /* 0x0000002800287245 */ /* 0x000fe20000201400 */
[----:B------:R-:W-:Y:S01]  /*9430*/  FFMA.FTZ R35, -R0, R11, R35 ;  /* 0x0000000b00237223 */ /* 0x000fe20000010123 */
[----:B------:R-:W-:-:S02]  /*9440*/  ISETP.GE.AND P0, PT, R165, R188, PT ;  /* 0x000000bca500720c */ /* 0x000fc40003f06270 */
[----:B------:R-:W-:Y:S02]  /*9450*/  FSEL R94, R20, -INF , !P3 ;  /* 0xff800000145e7808 */ /* 0x000fe40005800000 */
[----:B------:R-:W-:Y:S02]  /*9460*/  FSEL R101, R25, -INF , !P1 ;  /* 0xff80000019657808 */ /* 0x000fe40004800000 */
[----:B------:R-:W-:Y:S02]  /*9470*/  FMNMX3.FTZ R14, R14, R96, R103, !PT ;  /* 0x000000600e0e7276 */ /* 0x000fe40007810067 */
[----:B------:R-:W-:Y:S02]  /*9480*/  FSEL R90, R39, -INF , !P5 ;  /* 0xff800000275a7808 */ /* 0x000fe40006800000 */
[----:B------:R-:W-:Y:S02]  /*9490*/  FSEL R97, R34, -INF , !P4 ;  /* 0xff80000022617808 */ /* 0x000fe40006000000 */
[----:B------:R-:W-:Y:S01]  /*94a0*/  FMNMX3.FTZ R7, R7, R81, R92, !PT ;  /* 0x0000005107077276 */ /* 0x000fe2000781005c */
[----:B------:R-:W-:Y:S01]  /*94b0*/  FFMA.FTZ R31, -R0, R40, R31 ;  /* 0x00000028001f7223 */ /* 0x000fe2000001011f */
[----:B------:R-:W-:-:S02]  /*94c0*/  FSEL R99, R29, -INF , !P0 ;  /* 0xff8000001d637808 */ /* 0x000fc40004000000 */
[----:B------:R-:W-:Y:S02]  /*94d0*/  FMNMX3.FTZ R14, R14, R94, R101, !PT ;  /* 0x0000005e0e0e7276 */ /* 0x000fe40007810065 */
[----:B------:R-:W-:Y:S02]  /*94e0*/  FSEL R88, R35, -INF , !P3 ;  /* 0xff80000023587808 */ /* 0x000fe40005800000 */
[----:B------:R-:W-:Y:S02]  /*94f0*/  FSEL R95, R30, -INF , !P1 ;  /* 0xff8000001e5f7808 */ /* 0x000fe40004800000 */
[----:B------:R-:W-:Y:S02]  /*9500*/  FMNMX3.FTZ R7, R7, R90, R97, !PT ;  /* 0x0000005a07077276 */ /* 0x000fe40007810061 */
[----:B------:R-:W-:Y:S02]  /*9510*/  FMNMX.FTZ R11, R99, R14, !PT ;  /* 0x0000000e630b7209 */ /* 0x000fe40007810000 */
[----:B------:R-:W-:-:S02]  /*9520*/  FSEL R93, R31, -INF , !P0 ;  /* 0xff8000001f5d7808 */ /* 0x000fc40004000000 */
        /* <DEDUP_REMOVED lines=15> */
[----:B---3--:R-:W-:-:S04]  /*9620*/  FMNMX.FTZ R164, R7, R164, !PT ;  /* 0x000000a407a47209 */ /* 0x008fc80007810000 */
[----:B------:R-:W-:Y:S02]  /*9630*/  FSEL R113, R113, RZ, P0 ;  /* 0x000000ff71717208 */ /* 0x000fe40000000000 */
[----:B------:R-:W-:Y:S01]  /*9640*/  FSETP.NEU.FTZ.AND P0, PT, R164, -INF , PT ;  /* 0xff800000a400780b */ /* 0x000fe20003f1d000 */
[----:B------:R-:W-:Y:S01]  /*9650*/  FMUL.FTZ R107, R60, R164 ;  /* 0x000000a43c6b7220 */ /* 0x000fe20000410000 */
[--C-:B------:R-:W-:Y:S02]  /*9660*/  IMAD.IADD R115, R194, 0x1, R105.reuse ;  /* 0x00000001c2737824 */ /* 0x100fe400078e0269 */
[C---:B------:R-:W-:Y:S02]  /*9670*/  IMAD.IADD R100, R190.reuse, 0x1, R105 ;  /* 0x00000001be647824 */ /* 0x040fe400078e0269 */
[----:B------:R-:W-:Y:S01]  /*9680*/  FSEL R107, R107, RZ, P0 ;  /* 0x000000ff6b6b7208 */ /* 0x000fe20000000000 */
[----:B------:R-:W-:Y:S02]  /*9690*/  IMAD.IADD R86, R190, 0x1, R115 ;  /* 0x00000001be567824 */ /* 0x000fe400078e0273 */
[-CC-:B------:R-:W-:Y:S01]  /*96a0*/  FFMA.FTZ R111, R5, R60.reuse, -R113.reuse ;  /* 0x0000003c056f7223 */ /* 0x180fe20000010871 */
[-C--:B------:R-:W-:Y:S01]  /*96b0*/  FFMA.FTZ R106, R12, R60.reuse, -R113 ;  /* 0x0000003c0c6a7223 */ /* 0x080fe20000010871 */
[-CC-:B------:R-:W-:Y:S01]  /*96c0*/  FFMA.FTZ R119, R4, R60.reuse, -R107.reuse ;  /* 0x0000003c04777223 */ /* 0x180fe2000001086b */
[-C--:B------:R-:W-:Y:S01]  /*96d0*/  FFMA.FTZ R117, R6, R60.reuse, -R107 ;  /* 0x0000003c06757223 */ /* 0x080fe2000001086b */
[----:B------:R-:W1:Y:S01]  /*96e0*/  LDSM.16.MT88.4 R12, [R100+0xa000] ;  /* 0x00a00000640c783b */ /* 0x000e620000004200 */
[-CC-:B------:R-:W-:Y:S01]  /*96f0*/  FFMA.FTZ R109, R10, R60.reuse, -R113.reuse ;  /* 0x0000003c0a6d7223 */ /* 0x180fe20000010871 */
[----:B------:R-:W-:-:S02]  /*9700*/  FFMA.FTZ R104, R26, R60, -R113 ;  /* 0x0000003c1a687223 */ /* 0x000fc40000010871 */
[----:B------:R-:W2:Y:S01]  /*9710*/  LDSM.16.MT88.4 R4, [R115+0xa000] ;  /* 0x00a000007304783b */ /* 0x000ea20000004200 */
[-CC-:B------:R-:W-:Y:S01]  /*9720*/  FFMA.FTZ R102, R9, R60.reuse, -R107.reuse ;  /* 0x0000003c09667223 */ /* 0x180fe2000001086b */
[-C--:B------:R-:W-:Y:S02]  /*9730*/  FFMA.FTZ R108, R24, R60.reuse, -R107 ;  /* 0x0000003c186c7223 */ /* 0x080fe4000001086b */
[----:B------:R-:W3:Y:S01]  /*9740*/  LDSM.16.MT88.4 R32, [R86+0xa000] ;  /* 0x00a000005620783b */ /* 0x000ee20000004200 */
[----:B------:R-:W-:Y:S01]  /*9750*/  MUFU.EX2 R111, R111 ;  /* 0x0000006f006f7308 */ /* 0x000fe20000000800 */
[-CC-:B------:R-:W-:Y:S01]  /*9760*/  FFMA.FTZ R129, R120, R60.reuse, -R113.reuse ;  /* 0x0000003c78817223 */ /* 0x180fe20000010871 */
[-CC-:B------:R-:W-:Y:S01]  /*9770*/  FFMA.FTZ R131, R18, R60.reuse, -R113.reuse ;  /* 0x0000003c12837223 */ /* 0x180fe20000010871 */
[-C--:B------:R-:W-:Y:S01]  /*9780*/  FFMA.FTZ R122, R16, R60.reuse, -R113 ;  /* 0x0000003c107a7223 */ /* 0x080fe20000010871 */
[----:B------:R-:W5:Y:S01]  /*9790*/  MUFU.EX2 R106, R106 ;  /* 0x0000006a006a7308 */ /* 0x000f620000000800 */
[-CC-:B------:R-:W-:Y:S01]  /*97a0*/  FFMA.FTZ R123, R48, R60.reuse, -R107.reuse ;  /* 0x0000003c307b7223 */ /* 0x180fe2000001086b */
[-CC-:B------:R-:W-:Y:S01]  /*97b0*/  FFMA.FTZ R114, R8, R60.reuse, -R107.reuse ;  /* 0x0000003c08727223 */ /* 0x180fe2000001086b */
[-C--:B------:R-:W-:Y:S01]  /*97c0*/  FFMA.FTZ R121, R56, R60.reuse, -R107 ;  /* 0x0000003c38797223 */ /* 0x080fe2000001086b */
[----:B------:R-:W-:Y:S01]  /*97d0*/  MUFU.EX2 R109, R109 ;  /* 0x0000006d006d7308 */ /* 0x000fe20000000800 */
[----:B------:R-:W-:Y:S03]  /*97e0*/  LDSM.16.MT88.4 R36, [R86+0xa800] ;  /* 0x00a800005624783b */ /* 0x000fe60000004200 */
[----:B------:R-:W4:Y:S04]  /*97f0*/  MUFU.EX2 R104, R104 ;  /* 0x0000006800687308 */ /* 0x000f280000000800 */
[----:B------:R-:W-:Y:S04]  /*9800*/  MUFU.EX2 R102, R102 ;  /* 0x0000006600667308 */ /* 0x000fe80000000800 */
[----:B------:R-:W1:Y:S04]  /*9810*/  MUFU.EX2 R119, R119 ;  /* 0x0000007700777308 */ /* 0x000e680000000800 */
[----:B------:R-:W-:Y:S04]  /*9820*/  MUFU.EX2 R117, R117 ;  /* 0x0000007500757308 */ /* 0x000fe80000000800 */
[----:B------:R-:W2:Y:S01]  /*9830*/  MUFU.EX2 R108, R108 ;  /* 0x0000006c006c7308 */ /* 0x000ea20000000800 */
[----:B-----5:R-:W-:Y:S01]  /*9840*/  F2FP.F16.F32.PACK_AB R40, R106, R111 ;  /* 0x0000006f6a28723e */ /* 0x020fe200000000ff */
[-C--:B------:R-:W-:Y:S01]  /*9850*/  FFMA.FTZ R120, R112, R60.reuse, -R113 ;  /* 0x0000003c70787223 */ /* 0x080fe20000010871 */
[----:B----4-:R-:W-:Y:S01]  /*9860*/  F2FP.F16.F32.PACK_AB R42, R104, R109 ;  /* 0x0000006d682a723e */ /* 0x010fe200000000ff */
[----:B------:R-:W-:Y:S01]  /*9870*/  FFMA.FTZ R112, R44, R60, -R107 ;  /* 0x0000003c2c707223 */ /* 0x000fe2000001086b */
[----:B------:R-:W4:Y:S01]  /*9880*/  LDSM.16.MT88.4 R48, [R100+0xa800] ;  /* 0x00a800006430783b */ /* 0x000f220000004200 */
[----:B-1----:R-:W-:-:S03]  /*9890*/  F2FP.F16.F32.PACK_AB R41, R119, R102 ;  /* 0x000000667729723e */ /* 0x002fc600000000ff */
[----:B------:R-:W1:Y:S01]  /*98a0*/  LDSM.16.MT88.4 R56, [R115+0xa800] ;  /* 0x00a800007338783b */ /* 0x000e620000004200 */
[----:B--2---:R-:W-:Y:S01]  /*98b0*/  F2FP.F16.F32.PACK_AB R43, R108, R117 ;  /* 0x000000756c2b723e */ /* 0x004fe200000000ff */
[----:B------:R-:W-:Y:S04]  /*98c0*/  MUFU.EX2 R131, R131 ;  /* 0x0000008300837308 */ /* 0x000fe80000000800 */
[----:B------:R-:W2:Y:S02]  /*98d0*/  MUFU.EX2 R122, R122 ;  /* 0x0000007a007a7308 */ /* 0x000ea40000000800 */
[C---:B------:R-:W-:Y:S02]  /*98e0*/  HMMA.16816.F32 R24, R40.reuse, R20, RZ ;  /* 0x000000142818723c */ /* 0x040fe400000018ff */
[----:B------:R-:W-:Y:S04]  /*98f0*/  MUFU.EX2 R129, R129 ;  /* 0x0000008100817308 */ /* 0x000fe80000000800 */
[----:B------:R-:W-:Y:S02]  /*9900*/  MUFU.EX2 R120, R120 ;  /* 0x0000007800787308 */ /* 0x000fe40000000800 */
[C---:B------:R-:W-:Y:S02]  /*9910*/  HMMA.16816.F32 R20, R40.reuse, R22, RZ ;  /* 0x000000162814723c */ /* 0x040fe400000018ff */
[----:B------:R-:W-:Y:S04]  /*9920*/  MUFU.EX2 R123, R123 ;  /* 0x0000007b007b7308 */ /* 0x000fe80000000800 */
[----:B------:R-:W5:Y:S04]  /*9930*/  MUFU.EX2 R114, R114 ;  /* 0x0000007200727308 */ /* 0x000f680000000800 */
[----:B------:R-:W-:Y:S04]  /*9940*/  MUFU.EX2 R121, R121 ;  /* 0x0000007900797308 */ /* 0x000fe80000000800 */
[----:B------:R-:W4:Y:S01]  /*9950*/  MUFU.EX2 R112, R112 ;  /* 0x0000007000707308 */ /* 0x000f220000000800 */
[C---:B------:R-:W-:Y:S08]  /*9960*/  HMMA.16816.F32 R16, R40.reuse, R12, RZ ;  /* 0x0000000c2810723c */ /* 0x040ff000000018ff */
[C---:B------:R-:W-:Y:S08]  /*9970*/  HMMA.16816.F32 R8, R40.reuse, R4, RZ ;  /* 0x000000042808723c */ /* 0x040ff000000018ff */
[C---:B------:R-:W-:Y:S08]  /*9980*/  HMMA.16816.F32 R12, R40.reuse, R14, RZ ;  /* 0x0000000e280c723c */ /* 0x040ff000000018ff */
[C---:B------:R-:W-:Y:S08]  /*9990*/  HMMA.16816.F32 R4, R40.reuse, R6, RZ ;  /* 0x000000062804723c */ /* 0x040ff000000018ff */
[----:B---3--:R-:W-:Y:S01]  /*99a0*/  HMMA.16816.F32 R44, R40, R32, RZ ;  /* 0x00000020282c723c */ /* 0x008fe200000018ff */
[----:B--2---:R-:W-:-:S02]  /*99b0*/  F2FP.F16.F32.PACK_AB R32, R122, R131 ;  /* 0x000000837a20723e */ /* 0x004fc400000000ff */
[----:B-----5:R-:W-:-:S05]  /*99c0*/  F2FP.F16.F32.PACK_AB R33, R114, R123 ;  /* 0x0000007b7221723e */ /* 0x020fca00000000ff */
[----:B------:R-:W-:Y:S01]  /*99d0*/  HMMA.16816.F32 R40, R40, R34, RZ ;  /* 0x000000222828723c */ /* 0x000fe200000018ff */
[----:B------:R-:W-:Y:S02]  /*99e0*/  F2FP.F16.F32.PACK_AB R34, R120, R129 ;  /* 0x000000817822723e */ /* 0x000fe400000000ff */
[----:B----4-:R-:W-:Y:S01]  /*99f0*/  F2FP.F16.F32.PACK_AB R35, R112, R121 ;  /* 0x000000797023723e */ /* 0x010fe200000000ff */
[----:B------:R-:W-:-:S06]  /*9a00*/  FFMA.FTZ R127, R53, R60, -R113 ;  /* 0x0000003c357f7223 */ /* 0x000fcc0000010871 */
[C---:B------:R-:W-:Y:S01]  /*9a10*/  HMMA.16816.F32 R24, R32.reuse, R28, R24 ;  /* 0x0000001c2018723c */ /* 0x040fe20000001818 */
[-C--:B------:R-:W-:Y:S02]  /*9a20*/  FFMA.FTZ R118, R52, R60.reuse, -R113 ;  /* 0x0000003c34767223 */ /* 0x080fe40000010871 */
[----:B------:R-:W-:Y:S05]  /*9a30*/  LDSM.16.MT88.4 R52, [R105+0xb000] ;  /* 0x00b000006934783b */ /* 0x000fea0000004200 */
[----:B------:R-:W-:Y:S01]  /*9a40*/  HMMA.16816.F32 R20, R32, R30, R20 ;  /* 0x0000001e2014723c */ /* 0x000fe20000001814 */
[----:B------:R-:W2:Y:S01]  /*9a50*/  LDSM.16.MT88.4 R28, [R100+0xb000] ;  /* 0x00b00000641c783b */ /* 0x000ea20000004200 */
[-CC-:B------:R-:W-:Y:S01]  /*9a60*/  FFMA.FTZ R179, R135, R60.reuse, -R107.reuse ;  /* 0x0000003c87b37223 */ /* 0x180fe2000001086b */
[-CC-:B------:R-:W-:Y:S01]  /*9a70*/  FFMA.FTZ R110, R116, R60.reuse, -R107.reuse ;  /* 0x0000003c746e7223 */ /* 0x180fe2000001086b */
[-C--:B------:R-:W-:Y:S01]  /*9a80*/  FFMA.FTZ R135, R124, R60.reuse, -R107 ;  /* 0x0000003c7c877223 */ /* 0x080fe2000001086b */
[-CC-:B------:R-:W-:Y:S01]  /*9a90*/  FFMA.FTZ R177, R177, R60.reuse, -R113.reuse ;  /* 0x0000003cb1b17223 */ /* 0x180fe20000010871 */
[----:B------:R-:W-:-:S02]  /*9aa0*/  FFMA.FTZ R181, R125, R60, -R113 ;  /* 0x0000003c7db57223 */ /* 0x000fc40000010871 */
[C---:B------:R-:W-:Y:S01]  /*9ab0*/  HMMA.16816.F32 R16, R32.reuse, R48, R16 ;  /* 0x000000302010723c */ /* 0x040fe20000001810 */
[----:B------:R-:W-:Y:S07]  /*9ac0*/  MUFU.EX2 R127, R127 ;  /* 0x0000007f007f7308 */ /* 0x000fee0000000800 */
[C---:B------:R-:W-:Y:S01]  /*9ad0*/  HMMA.16816.F32 R12, R32.reuse, R50, R12 ;  /* 0x00000032200c723c */ /* 0x040fe2000000180c */
[----:B------:R-:W3:Y:S01]  /*9ae0*/  LDSM.16.MT88.4 R48, [R115+0xb000] ;  /* 0x00b000007330783b */ /* 0x000ee20000004200 */
[----:B------:R-:W4:Y:S06]  /*9af0*/  MUFU.EX2 R118, R118 ;  /* 0x0000007600767308 */ /* 0x000f2c0000000800 */
[C---:B-1----:R-:W-:Y:S01]  /*9b00*/  HMMA.16816.F32 R8, R32.reuse, R56, R8 ;  /* 0x000000382008723c */ /* 0x042fe20000001808 */
[----:B------:R-:W-:Y:S01]  /*9b10*/  FFMA.FTZ R56, R133, R60, -R107 ;  /* 0x0000003c85387223 */ /* 0x000fe2000001086b */
[----:B------:R-:W-:Y:S04]  /*9b20*/  MUFU.EX2 R125, R177 ;  /* 0x000000b1007d7308 */ /* 0x000fe80000000800 */
[----:B------:R-:W1:Y:S02]  /*9b30*/  MUFU.EX2 R116, R181 ;  /* 0x000000b500747308 */ /* 0x000e640000000800 */
[C---:B------:R-:W-:Y:S02]  /*9b40*/  HMMA.16816.F32 R44, R32.reuse, R36, R44 ;  /* 0x00000024202c723c */ /* 0x040fe4000000182c */
[----:B------:R-:W-:Y:S04]  /*9b50*/  MUFU.EX2 R110, R110 ;  /* 0x0000006e006e7308 */ /* 0x000fe80000000800 */
[----:B------:R-:W5:Y:S02]  /*9b60*/  MUFU.EX2 R133, R179 ;  /* 0x000000b300857308 */ /* 0x000f640000000800 */
[C---:B------:R-:W-:Y:S01]  /*9b70*/  HMMA.16816.F32 R40, R32.reuse, R38, R40 ;  /* 0x000000262028723c */ /* 0x040fe20000001828 */
[----:B------:R-:W3:Y:S01]  /*9b80*/  LDSM.16.MT88.4 R36, [R86+0xb000] ;  /* 0x00b000005624783b */ /* 0x000ee20000004200 */
[----:B------:R-:W-:Y:S04]  /*9b90*/  MUFU.EX2 R124, R56 ;  /* 0x00000038007c7308 */ /* 0x000fe80000000800 */
[----:B------:R-:W2:Y:S02]  /*9ba0*/  MUFU.EX2 R135, R135 ;  /* 0x0000008700877308 */ /* 0x000ea40000000800 */
[----:B------:R-:W-:Y:S01]  /*9bb0*/  HMMA.16816.F32 R4, R32, R58, R4 ;  /* 0x0000003a2004723c */ /* 0x000fe20000001804 */
[----:B----4-:R-:W-:-:S02]  /*9bc0*/  F2FP.F16.F32.PACK_AB R32, R118, R127 ;  /* 0x0000007f7620723e */ /* 0x010fc400000000ff */
[----:B-1----:R-:W-:Y:S02]  /*9bd0*/  F2FP.F16.F32.PACK_AB R34, R116, R125 ;  /* 0x0000007d7422723e */ /* 0x002fe400000000ff */
[----:B-----5:R-:W-:Y:S02]  /*9be0*/  F2FP.F16.F32.PACK_AB R33, R133, R110 ;  /* 0x0000006e8521723e */ /* 0x020fe400000000ff */
[----:B--2---:R-:W-:-:S07]  /*9bf0*/  F2FP.F16.F32.PACK_AB R35, R135, R124 ;  /* 0x0000007c8723723e */ /* 0x004fce00000000ff */
[C---:B------:R-:W-:Y:S08]  /*9c00*/  HMMA.16816.F32 R16, R32.reuse, R28, R16 ;  /* 0x0000001c2010723c */ /* 0x040ff00000001810 */
[----:B------:R-:W-:Y:S01]  /*9c10*/  HMMA.16816.F32 R12, R32, R30, R12 ;  /* 0x0000001e200c723c */ /* 0x000fe2000000180c */
[----:B------:R-:W1:Y:S01]  /*9c20*/  LDSM.16.MT88.4 R28, [R105+0xb800] ;  /* 0x00b80000691c783b */ /* 0x000e620000004200 */
[----:B------:R-:W-:-:S06]  /*9c30*/  FFMA.FTZ R143, R143, R60, -R113 ;  /* 0x0000003c8f8f7223 */ /* 0x000fcc0000010871 */
[----:B------:R-:W-:Y:S01]  /*9c40*/  HMMA.16816.F32 R24, R32, R52, R24 ;  /* 0x000000342018723c */ /* 0x000fe20000001818 */
[----:B------:R-:W-:-:S07]  /*9c50*/  FFMA.FTZ R57, R128, R60, -R113 ;  /* 0x0000003c80397223 */ /* 0x000fce0000010871 */
[----:B------:R-:W-:Y:S01]  /*9c60*/  HMMA.16816.F32 R20, R32, R54, R20 ;  /* 0x000000362014723c */ /* 0x000fe20000001814 */
[----:B------:R-:W2:Y:S01]  /*9c70*/  LDSM.16.MT88.4 R52, [R100+0xb800] ;  /* 0x00b800006434783b */ /* 0x000ea20000004200 */
[----:B------:R4:W-:Y:S01]  /*9c80*/  MUFU.EX2 R128, R143 ;  /* 0x0000008f00807308 */ /* 0x0009e20000000800 */
[-CC-:B------:R-:W-:Y:S01]  /*9c90*/  FFMA.FTZ R137, R137, R60.reuse, -R113.reuse ;  /* 0x0000003c89897223 */ /* 0x180fe20000010871 */
[-C--:B------:R-:W-:Y:S01]  /*9ca0*/  FFMA.FTZ R56, R126, R60.reuse, -R113 ;  /* 0x0000003c7e387223 */ /* 0x080fe20000010871 */
[----:B------:R-:W-:-:S03]  /*9cb0*/  FFMA.FTZ R177, R141, R60, -R107 ;  /* 0x0000003c8db17223 */ /* 0x000fc6000001086b */
[C---:B---3--:R-:W-:Y:S01]  /*9cc0*/  HMMA.16816.F32 R8, R32.reuse, R48, R8 ;  /* 0x000000302008723c */ /* 0x048fe20000001808 */
[-CC-:B------:R-:W-:Y:S01]  /*9cd0*/  FFMA.FTZ R49, R139, R60.reuse, -R107.reuse ;  /* 0x0000003c8b317223 */ /* 0x180fe2000001086b */
[-CC-:B------:R-:W-:Y:S01]  /*9ce0*/  FFMA.FTZ R48, R132, R60.reuse, -R107.reuse ;  /* 0x0000003c84307223 */ /* 0x180fe2000001086b */
[----:B----4-:R-:W-:Y:S01]  /*9cf0*/  FFMA.FTZ R143, R130, R60, -R107 ;  /* 0x0000003c828f7223 */ /* 0x010fe2000001086b */
[----:B------:R-:W3:Y:S04]  /*9d00*/  MUFU.EX2 R137, R137 ;  /* 0x0000008900897308 */ /* 0x000ee80000000800 */
[C---:B------:R-:W-:Y:S01]  /*9d10*/  HMMA.16816.F32 R44, R32.reuse, R36, R44 ;  /* 0x00000024202c723c */ /* 0x040fe2000000182c */
[----:B------:R-:W-:Y:S04]  /*9d20*/  MUFU.EX2 R126, R57 ;  /* 0x00000039007e7308 */ /* 0x000fe80000000800 */
[----:B------:R4:W5:Y:S03]  /*9d30*/  MUFU.EX2 R141, R56 ;  /* 0x00000038008d7308 */ /* 0x0009660000000800 */
[C---:B------:R-:W-:Y:S01]  /*9d40*/  HMMA.16816.F32 R40, R32.reuse, R38, R40 ;  /* 0x000000262028723c */ /* 0x040fe20000001828 */
[----:B------:R-:W2:Y:S01]  /*9d50*/  LDSM.16.MT88.4 R36, [R86+0xb800] ;  /* 0x00b800005624783b */ /* 0x000ea20000004200 */
[----:B------:R-:W-:Y:S04]  /*9d60*/  MUFU.EX2 R139, R177 ;  /* 0x000000b1008b7308 */ /* 0x000fe80000000800 */
[----:B------:R-:W1:Y:S04]  /*9d70*/  MUFU.EX2 R132, R49 ;  /* 0x0000003100847308 */ /* 0x000e680000000800 */
[----:B------:R1:W-:Y:S01]  /*9d80*/  MUFU.EX2 R130, R48 ;  /* 0x0000003000827308 */ /* 0x0003e20000000800 */
[----:B------:R-:W-:Y:S01]  /*9d90*/  HMMA.16816.F32 R4, R32, R50, R4 ;  /* 0x000000322004723c */ /* 0x000fe20000001804 */
[----:B----4-:R-:W4:Y:S02]  /*9da0*/  LDSM.16.MT88.4 R56, [R115+0xb800] ;  /* 0x00b800007338783b */ /* 0x010f240000004200 */
[----:B------:R-:W1:Y:S01]  /*9db0*/  MUFU.EX2 R143, R143 ;  /* 0x0000008f008f7308 */ /* 0x000e620000000800 */
[----:B---3--:R-:W-:-:S02]  /*9dc0*/  F2FP.F16.F32.PACK_AB R32, R128, R137 ;  /* 0x000000898020723e */ /* 0x008fc400000000ff */
[----:B-----5:R-:W-:Y:S02]  /*9dd0*/  F2FP.F16.F32.PACK_AB R34, R141, R126 ;  /* 0x0000007e8d22723e */ /* 0x020fe400000000ff */
        /* <DEDUP_REMOVED lines=8> */
[C---:B--2---:R-:W-:Y:S01]  /*9e60*/  HMMA.16816.F32 R16, R32.reuse, R52, R16 ;  /* 0x000000342010723c */ /* 0x044fe20000001810 */
[-C--:B------:R-:W-:Y:S01]  /*9e70*/  FFMA.FTZ R52, R146, R60.reuse, -R113 ;  /* 0x0000003c92347223 */ /* 0x080fe20000010871 */
[-C--:B------:R-:W-:Y:S01]  /*9e80*/  FFMA.FTZ R156, R156, R60.reuse, -R107 ;  /* 0x0000003c9c9c7223 */ /* 0x080fe2000001086b */
[----:B------:R2:W-:Y:S04]  /*9e90*/  MUFU.EX2 R146, R151 ;  /* 0x0000009700927308 */ /* 0x0005e80000000800 */
[----:B------:R3:W5:Y:S01]  /*9ea0*/  MUFU.EX2 R145, R52 ;  /* 0x0000003400917308 */ /* 0x0007620000000800 */
[C---:B------:R-:W-:Y:S01]  /*9eb0*/  HMMA.16816.F32 R12, R32.reuse, R54, R12 ;  /* 0x00000036200c723c */ /* 0x040fe2000000180c */
[-C--:B------:R-:W-:Y:S01]  /*9ec0*/  FFMA.FTZ R183, R149, R60.reuse, -R113 ;  /* 0x0000003c95b77223 */ /* 0x080fe20000010871 */
[-CC-:B------:R-:W-:Y:S01]  /*9ed0*/  FFMA.FTZ R181, R148, R60.reuse, -R107.reuse ;  /* 0x0000003c94b57223 */ /* 0x180fe2000001086b */
[-CC-:B------:R-:W-:Y:S01]  /*9ee0*/  FFMA.FTZ R179, R147, R60.reuse, -R107.reuse ;  /* 0x0000003c93b37223 */ /* 0x180fe2000001086b */
[----:B--2---:R-:W-:Y:S01]  /*9ef0*/  FFMA.FTZ R151, R152, R60, -R107 ;  /* 0x0000003c98977223 */ /* 0x004fe2000001086b */
[----:B---3--:R-:W2:Y:S01]  /*9f00*/  LDSM.16.MT88.4 R52, [R115+0xc000] ;  /* 0x00c000007334783b */ /* 0x008ea20000004200 */
[----:B------:R-:W-:Y:S02]  /*9f10*/  MUFU.EX2 R149, R177 ;  /* 0x000000b100957308 */ /* 0x000fe40000000800 */
[C---:B------:R-:W-:Y:S02]  /*9f20*/  HMMA.16816.F32 R44, R32.reuse, R36, R44 ;  /* 0x00000024202c723c */ /* 0x040fe4000000182c */
[----:B------:R-:W3:Y:S04]  /*9f30*/  MUFU.EX2 R148, R183 ;  /* 0x000000b700947308 */ /* 0x000ee80000000800 */
[----:B------:R-:W-:Y:S02]  /*9f40*/  MUFU.EX2 R147, R181 ;  /* 0x000000b500937308 */ /* 0x000fe40000000800 */
[C---:B------:R-:W-:Y:S01]  /*9f50*/  HMMA.16816.F32 R40, R32.reuse, R38, R40 ;  /* 0x000000262028723c */ /* 0x040fe20000001828 */
[----:B------:R-:W2:Y:S01]  /*9f60*/  LDSM.16.MT88.4 R36, [R86+0xc000] ;  /* 0x00c000005624783b */ /* 0x000ea20000004200 */
[----:B------:R-:W1:Y:S04]  /*9f70*/  MUFU.EX2 R152, R179 ;  /* 0x000000b300987308 */ /* 0x000e680000000800 */
[----:B------:R-:W-:Y:S04]  /*9f80*/  MUFU.EX2 R151, R151 ;  /* 0x0000009700977308 */ /* 0x000fe80000000800 */
[----:B------:R-:W1:Y:S01]  /*9f90*/  MUFU.EX2 R156, R156 ;  /* 0x0000009c009c7308 */ /* 0x000e620000000800 */
[C---:B----4-:R-:W-:Y:S08]  /*9fa0*/  HMMA.16816.F32 R8, R32.reuse, R56, R8 ;  /* 0x000000382008723c */ /* 0x050ff00000001808 */
[----:B------:R-:W-:Y:S01]  /*9fb0*/  HMMA.16816.F32 R4, R32, R58, R4 ;  /* 0x0000003a2004723c */ /* 0x000fe20000001804 */
[----:B-----5:R-:W-:-:S02]  /*9fc0*/  F2FP.F16.F32.PACK_AB R32, R145, R146 ;  /* 0x000000929120723e */ /* 0x020fc400000000ff */
[----:B---3--:R-:W-:Y:S02]  /*9fd0*/  F2FP.F16.F32.PACK_AB R34, R148, R149 ;  /* 0x000000959422723e */ /* 0x008fe400000000ff */
[----:B-1----:R-:W-:Y:S02]  /*9fe0*/  F2FP.F16.F32.PACK_AB R33, R152, R147 ;  /* 0x000000939821723e */ /* 0x002fe400000000ff */
[----:B------:R-:W-:-:S07]  /*9ff0*/  F2FP.F16.F32.PACK_AB R35, R156, R151 ;  /* 0x000000979c23723e */ /* 0x000fce00000000ff */
[C---:B------:R-:W-:Y:S08]  /*a000*/  HMMA.16816.F32 R16, R32.reuse, R28, R16 ;  /* 0x0000001c2010723c */ /* 0x040ff00000001810 */
[C---:B------:R-:W-:Y:S01]  /*a010*/  HMMA.16816.F32 R12, R32.reuse, R30, R12 ;  /* 0x0000001e200c723c */ /* 0x040fe2000000180c */
[----:B------:R-:W1:Y:S07]  /*a020*/  LDSM.16.MT88.4 R28, [R105+0xc800] ;  /* 0x00c80000691c783b */ /* 0x000e6e0000004200 */
[C---:B------:R-:W-:Y:S08]  /*a030*/  HMMA.16816.F32 R24, R32.reuse, R48, R24 ;  /* 0x000000302018723c */ /* 0x040ff00000001818 */
[----:B------:R-:W-:Y:S01]  /*a040*/  HMMA.16816.F32 R20, R32, R50, R20 ;  /* 0x000000322014723c */ /* 0x000fe20000001814 */
[----:B------:R-:W3:Y:S01]  /*a050*/  LDSM.16.MT88.4 R48, [R100+0xc800] ;  /* 0x00c800006430783b */ /* 0x000ee20000004200 */
[-CC-:B------:R-:W-:Y:S01]  /*a060*/  FFMA.FTZ R57, R155, R60.reuse, -R113.reuse ;  /* 0x0000003c9b397223 */ /* 0x180fe20000010871 */
[-CC-:B------:R-:W-:Y:S01]  /*a070*/  FFMA.FTZ R56, R159, R60.reuse, -R113.reuse ;  /* 0x0000003c9f387223 */ /* 0x180fe20000010871 */
[-CC-:B------:R-:W-:Y:S01]  /*a080*/  FFMA.FTZ R155, R178, R60.reuse, -R113.reuse ;  /* 0x0000003cb29b7223 */ /* 0x180fe20000010871 */
[-C--:B------:R-:W-:Y:S01]  /*a090*/  FFMA.FTZ R153, R153, R60.reuse, -R113 ;  /* 0x0000003c99997223 */ /* 0x080fe20000010871 */
[----:B------:R-:W-:-:S02]  /*a0a0*/  FFMA.FTZ R159, R180, R60, -R107 ;  /* 0x0000003cb49f7223 */ /* 0x000fc4000001086b */
[C---:B--2---:R-:W-:Y:S01]  /*a0b0*/  HMMA.16816.F32 R8, R32.reuse, R52, R8 ;  /* 0x000000342008723c */ /* 0x044fe20000001808 */
[-CC-:B------:R-:W-:Y:S01]  /*a0c0*/  FFMA.FTZ R52, R184, R60.reuse, -R107.reuse ;  /* 0x0000003cb8347223 */ /* 0x180fe2000001086b */
[-CC-:B------:R-:W-:Y:S01]  /*a0d0*/  FFMA.FTZ R184, R157, R60.reuse, -R107.reuse ;  /* 0x0000003c9db87223 */ /* 0x180fe2000001086b */
[----:B------:R-:W-:Y:S01]  /*a0e0*/  FFMA.FTZ R53, R182, R60, -R107 ;  /* 0x0000003cb6357223 */ /* 0x000fe2000001086b */
[----:B------:R-:W-:Y:S04]  /*a0f0*/  MUFU.EX2 R178, R57 ;  /* 0x0000003900b27308 */ /* 0x000fe80000000800 */
[----:B------:R-:W2:Y:S01]  /*a100*/  MUFU.EX2 R155, R155 ;  /* 0x0000009b009b7308 */ /* 0x000ea20000000800 */
[C---:B------:R-:W-:Y:S03]  /*a110*/  HMMA.16816.F32 R44, R32.reuse, R36, R44 ;  /* 0x00000024202c723c */ /* 0x040fe6000000182c */
[----:B------:R-:W-:Y:S04]  /*a120*/  MUFU.EX2 R153, R153 ;  /* 0x0000009900997308 */ /* 0x000fe80000000800 */
[----:B------:R4:W5:Y:S01]  /*a130*/  MUFU.EX2 R182, R56 ;  /* 0x0000003800b67308 */ /* 0x0009620000000800 */
[C---:B------:R-:W-:Y:S01]  /*a140*/  HMMA.16816.F32 R40, R32.reuse, R38, R40 ;  /* 0x000000262028723c */ /* 0x040fe20000001828 */
[----:B------:R-:W3:Y:S02]  /*a150*/  LDSM.16.MT88.4 R36, [R86+0xc800] ;  /* 0x00c800005624783b */ /* 0x000ee40000004200 */
[----:B------:R-:W-:Y:S04]  /*a160*/  MUFU.EX2 R180, R53 ;  /* 0x0000003500b47308 */ /* 0x000fe80000000800 */
[----:B------:R-:W1:Y:S04]  /*a170*/  MUFU.EX2 R159, R159 ;  /* 0x0000009f009f7308 */ /* 0x000e680000000800 */
[----:B------:R1:W-:Y:S01]  /*a180*/  MUFU.EX2 R157, R52 ;  /* 0x00000034009d7308 */ /* 0x0003e20000000800 */
[----:B----4-:R-:W4:Y:S03]  /*a190*/  LDSM.16.MT88.4 R56, [R115+0xc800] ;  /* 0x00c800007338783b */ /* 0x010f260000004200 */
[----:B------:R-:W1:Y:S01]  /*a1a0*/  MUFU.EX2 R184, R184 ;  /* 0x000000b800b87308 */ /* 0x000e620000000800 */
[----:B------:R-:W-:Y:S01]  /*a1b0*/  HMMA.16816.F32 R4, R32, R54, R4 ;  /* 0x000000362004723c */ /* 0x000fe20000001804 */
[----:B--2---:R-:W-:-:S02]  /*a1c0*/  F2FP.F16.F32.PACK_AB R32, R155, R178 ;  /* 0x000000b29b20723e */ /* 0x004fc400000000ff */
[----:B-----5:R-:W-:Y:S02]  /*a1d0*/  F2FP.F16.F32.PACK_AB R34, R182, R153 ;  /* 0x00000099b622723e */ /* 0x020fe400000000ff */
[----:B-1----:R-:W-:Y:S01]  /*a1e0*/  F2FP.F16.F32.PACK_AB R33, R159, R180 ;  /* 0x000000b49f21723e */ /* 0x002fe200000000ff */
[----:B------:R-:W1:Y:S01]  /*a1f0*/  LDSM.16.MT88.4 R52, [R105+0xd000] ;  /* 0x00d000006934783b */ /* 0x000e620000004200 */
[----:B------:R-:W-:Y:S01]  /*a200*/  F2FP.F16.F32.PACK_AB R35, R184, R157 ;  /* 0x0000009db823723e */ /* 0x000fe200000000ff */
[-CC-:B------:R-:W-:Y:S01]  /*a210*/  FFMA.FTZ R190, R175, R60.reuse, -R113.reuse ;  /* 0x0000003cafbe7223 */ /* 0x180fe20000010871 */
[----:B------:R-:W-:-:S05]  /*a220*/  FFMA.FTZ R175, R171, R60, -R113 ;  /* 0x0000003cabaf7223 */ /* 0x000fca0000010871 */
[----:B------:R-:W-:Y:S01]  /*a230*/  HMMA.16816.F32 R24, R32, R28, R24 ;  /* 0x0000001c2018723c */ /* 0x000fe20000001818 */
[-C--:B------:R-:W-:Y:S01]  /*a240*/  FFMA.FTZ R192, R161, R60.reuse, -R113 ;  /* 0x0000003ca1c07223 */ /* 0x080fe20000010871 */
[-CC-:B------:R-:W-:Y:S01]  /*a250*/  FFMA.FTZ R194, R163, R60.reuse, -R107.reuse ;  /* 0x0000003ca3c27223 */ /* 0x180fe2000001086b */
[----:B------:R-:W-:-:S05]  /*a260*/  FFMA.FTZ R171, R252, R60, -R107 ;  /* 0x0000003cfcab7223 */ /* 0x000fca000001086b */
[----:B------:R-:W-:Y:S01]  /*a270*/  HMMA.16816.F32 R20, R32, R30, R20 ;  /* 0x0000001e2014723c */ /* 0x000fe20000001814 */
[----:B------:R-:W2:Y:S01]  /*a280*/  LDSM.16.MT88.4 R28, [R100+0xd000] ;  /* 0x00d00000641c783b */ /* 0x000ea20000004200 */
[----:B------:R-:W-:-:S06]  /*a290*/  FFMA.FTZ R204, R204, R60, -R107 ;  /* 0x0000003ccccc7223 */ /* 0x000fcc000001086b */
[C---:B---3--:R-:W-:Y:S01]  /*a2a0*/  HMMA.16816.F32 R16, R32.reuse, R48, R16 ;  /* 0x000000302010723c */ /* 0x048fe20000001810 */
[-C--:B------:R-:W-:Y:S01]  /*a2b0*/  FFMA.FTZ R48, R173, R60.reuse, -R113 ;  /* 0x0000003cad307223 */ /* 0x080fe20000010871 */
[----:B------:R-:W-:Y:S01]  /*a2c0*/  FFMA.FTZ R173, R169, R60, -R107 ;  /* 0x0000003ca9ad7223 */ /* 0x000fe2000001086b */
[----:B------:R-:W-:Y:S04]  /*a2d0*/  MUFU.EX2 R190, R190 ;  /* 0x000000be00be7308 */ /* 0x000fe80000000800 */
[----:B------:R3:W5:Y:S01]  /*a2e0*/  MUFU.EX2 R161, R48 ;  /* 0x0000003000a17308 */ /* 0x0007620000000800 */
[C---:B------:R-:W-:Y:S03]  /*a2f0*/  HMMA.16816.F32 R12, R32.reuse, R50, R12 ;  /* 0x00000032200c723c */ /* 0x040fe6000000180c */
[----:B------:R-:W-:Y:S04]  /*a300*/  MUFU.EX2 R192, R192 ;  /* 0x000000c000c07308 */ /* 0x000fe80000000800 */
[----:B------:R-:W1:Y:S04]  /*a310*/  MUFU.EX2 R169, R175 ;  /* 0x000000af00a97308 */ /* 0x000e680000000800 */
[----:B------:R-:W-:Y:S01]  /*a320*/  MUFU.EX2 R163, R173 ;  /* 0x000000ad00a37308 */ /* 0x000fe20000000800 */
[----:B---3--:R-:W3:Y:S03]  /*a330*/  LDSM.16.MT88.4 R48, [R115+0xd000] ;  /* 0x00d000007330783b */ /* 0x008ee60000004200 */
[----:B------:R-:W2:Y:S04]  /*a340*/  MUFU.EX2 R194, R194 ;  /* 0x000000c200c27308 */ /* 0x000ea80000000800 */
[----:B------:R-:W-:Y:S04]  /*a350*/  MUFU.EX2 R171, R171 ;  /* 0x000000ab00ab7308 */ /* 0x000fe80000000800 */
[----:B------:R-:W2:Y:S01]  /*a360*/  MUFU.EX2 R204, R204 ;  /* 0x000000cc00cc7308 */ /* 0x000ea20000000800 */
[C---:B------:R-:W-:Y:S08]  /*a370*/  HMMA.16816.F32 R44, R32.reuse, R36, R44 ;  /* 0x00000024202c723c */ /* 0x040ff0000000182c */
[C---:B------:R-:W-:Y:S01]  /*a380*/  HMMA.16816.F32 R40, R32.reuse, R38, R40 ;  /* 0x000000262028723c */ /* 0x040fe20000001828 */
[----:B------:R-:W3:Y:S07]  /*a390*/  LDSM.16.MT88.4 R36, [R86+0xd000] ;  /* 0x00d000005624783b */ /* 0x000eee0000004200 */
[C---:B----4-:R-:W-:Y:S08]  /*a3a0*/  HMMA.16816.F32 R8, R32.reuse, R56, R8 ;  /* 0x000000382008723c */ /* 0x050ff00000001808 */
[----:B------:R-:W-:Y:S01]  /*a3b0*/  HMMA.16816.F32 R4, R32, R58, R4 ;  /* 0x0000003a2004723c */ /* 0x000fe20000001804 */
[----:B-----5:R-:W-:Y:S01]  /*a3c0*/  F2FP.F16.F32.PACK_AB R32, R161, R190 ;  /* 0x000000bea120723e */ /* 0x020fe200000000ff */
[----:B------:R-:W-:Y:S01]  /*a3d0*/  LDSM.16.MT88.4 R56, [R115+0xd800] ;  /* 0x00d800007338783b */ /* 0x000fe20000004200 */
[----:B-1----:R-:W-:-:S02]  /*a3e0*/  F2FP.F16.F32.PACK_AB R34, R169, R192 ;  /* 0x000000c0a922723e */ /* 0x002fc400000000ff */
[----:B--2---:R-:W-:Y:S02]  /*a3f0*/  F2FP.F16.F32.PACK_AB R33, R194, R163 ;  /* 0x000000a3c221723e */ /* 0x004fe400000000ff */
[----:B------:R-:W-:-:S07]  /*a400*/  F2FP.F16.F32.PACK_AB R35, R204, R171 ;  /* 0x000000abcc23723e */ /* 0x000fce00000000ff */
[C---:B------:R-:W-:Y:S08]  /*a410*/  HMMA.16816.F32 R24, R32.reuse, R52, R24 ;  /* 0x000000342018723c */ /* 0x040ff00000001818 */
[----:B------:R-:W-:Y:S01]  /*a420*/  HMMA.16816.F32 R20, R32, R54, R20 ;  /* 0x000000362014723c */ /* 0x000fe20000001814 */
[----:B------:R-:W1:Y:S01]  /*a430*/  LDSM.16.MT88.4 R52, [R100+0xd800] ;  /* 0x00d800006434783b */ /* 0x000e620000004200 */
[-CC-:B------:R-:W-:Y:S01]  /*a440*/  FFMA.FTZ R175, R218, R60.reuse, -R113.reuse ;  /* 0x0000003cdaaf7223 */ /* 0x180fe20000010871 */
[----:B------:R-:W-:-:S05]  /*a450*/  FFMA.FTZ R173, R228, R60, -R113 ;  /* 0x0000003ce4ad7223 */ /* 0x000fca0000010871 */
[----:B------:R-:W-:Y:S01]  /*a460*/  HMMA.16816.F32 R16, R32, R28, R16 ;  /* 0x0000001c2010723c */ /* 0x000fe20000001810 */
[-CC-:B------:R-:W-:Y:S01]  /*a470*/  FFMA.FTZ R177, R220, R60.reuse, -R107.reuse ;  /* 0x0000003cdcb17223 */ /* 0x180fe2000001086b */
[-CC-:B------:R-:W-:Y:S01]  /*a480*/  FFMA.FTZ R179, R214, R60.reuse, -R107.reuse ;  /* 0x0000003cd6b37223 */ /* 0x180fe2000001086b */
[----:B------:R-:W-:-:S05]  /*a490*/  FFMA.FTZ R212, R212, R60, -R107 ;  /* 0x0000003cd4d47223 */ /* 0x000fca000001086b */
[C---:B------:R-:W-:Y:S01]  /*a4a0*/  HMMA.16816.F32 R12, R32.reuse, R30, R12 ;  /* 0x0000001e200c723c */ /* 0x040fe2000000180c */
[----:B------:R-:W2:Y:S01]  /*a4b0*/  LDSM.16.MT88.4 R28, [R105+0xd800] ;  /* 0x00d80000691c783b */ /* 0x000ea20000004200 */
[-CC-:B------:R-:W-:Y:S01]  /*a4c0*/  FFMA.FTZ R230, R230, R60.reuse, -R113.reuse ;  /* 0x0000003ce6e67223 */ /* 0x180fe20000010871 */
[-C--:B------:R-:W-:Y:S01]  /*a4d0*/  FFMA.FTZ R222, R222, R60.reuse, -R113 ;  /* 0x0000003cdede7223 */ /* 0x080fe20000010871 */
[----:B------:R-:W-:Y:S01]  /*a4e0*/  FFMA.FTZ R216, R216, R60, -R107 ;  /* 0x0000003cd8d87223 */ /* 0x000fe2000001086b */
[----:B------:R-:W-:Y:S03]  /*a4f0*/  MUFU.EX2 R175, R175 ;  /* 0x000000af00af7308 */ /* 0x000fe60000000800 */
[C---:B---3--:R-:W-:Y:S01]  /*a500*/  HMMA.16816.F32 R8, R32.reuse, R48, R8 ;  /* 0x000000302008723c */ /* 0x048fe20000001808 */
[----:B------:R-:W3:Y:S04]  /*a510*/  MUFU.EX2 R218, R230 ;  /* 0x000000e600da7308 */ /* 0x000ee80000000800 */
[----:B------:R-:W-:Y:S03]  /*a520*/  MUFU.EX2 R173, R173 ;  /* 0x000000ad00ad7308 */ /* 0x000fe60000000800 */
[C---:B------:R-:W-:Y:S01]  /*a530*/  HMMA.16816.F32 R4, R32.reuse, R50, R4 ;  /* 0x000000322004723c */ /* 0x040fe20000001804 */
[----:B------:R-:W4:Y:S01]  /*a540*/  MUFU.EX2 R220, R222 ;  /* 0x000000de00dc7308 */ /* 0x000f220000000800 */
[----:B------:R-:W5:Y:S03]  /*a550*/  LDSM.16.MT88.4 R48, [R86+0xd800] ;  /* 0x00d800005630783b */ /* 0x000f660000004200 */
[----:B------:R-:W-:Y:S04]  /*a560*/  MUFU.EX2 R177, R177 ;  /* 0x000000b100b17308 */ /* 0x000fe80000000800 */
[----:B------:R-:W1:Y:S04]  /*a570*/  MUFU.EX2 R214, R216 ;  /* 0x000000d800d67308 */ /* 0x000e680000000800 */
[----:B------:R-:W-:Y:S04]  /*a580*/  MUFU.EX2 R179, R179 ;  /* 0x000000b300b37308 */ /* 0x000fe80000000800 */
[----:B------:R-:W2:Y:S01]  /*a590*/  MUFU.EX2 R212, R212 ;  /* 0x000000d400d47308 */ /* 0x000ea20000000800 */
[----:B------:R-:W-:Y:S01]  /*a5a0*/  HMMA.16816.F32 R44, R32, R36, R44 ;  /* 0x00000024202c723c */ /* 0x000fe2000000182c */
[----:B---3--:R-:W-:-:S07]  /*a5b0*/  F2FP.F16.F32.PACK_AB R36, R175, R218 ;  /* 0x000000daaf24723e */ /* 0x008fce00000000ff */
[----:B------:R-:W-:Y:S01]  /*a5c0*/  HMMA.16816.F32 R40, R32, R38, R40 ;  /* 0x000000262028723c */ /* 0x000fe20000001828 */
[----:B------:R-:W3:Y:S01]  /*a5d0*/  LDSM.16.MT88.4 R32, [R105+0xe000] ;  /* 0x00e000006920783b */ /* 0x000ee20000004200 */
[----:B----4-:R-:W-:Y:S02]  /*a5e0*/  F2FP.F16.F32.PACK_AB R38, R220, R173 ;  /* 0x000000addc26723e */ /* 0x010fe400000000ff */
[----:B-1----:R-:W-:Y:S02]  /*a5f0*/  F2FP.F16.F32.PACK_AB R37, R214, R177 ;  /* 0x000000b1d625723e */ /* 0x002fe400000000ff */
[----:B--2---:R-:W-:Y:S01]  /*a600*/  F2FP.F16.F32.PACK_AB R39, R212, R179 ;  /* 0x000000b3d427723e */ /* 0x004fe200000000ff */
[-CC-:B------:R-:W-:Y:S01]  /*a610*/  FFMA.FTZ R181, R208, R60.reuse, -R113.reuse ;  /* 0x0000003cd0b57223 */ /* 0x180fe20000010871 */
[-C--:B------:R-:W-:Y:S01]  /*a620*/  FFMA.FTZ R183, R206, R60.reuse, -R113 ;  /* 0x0000003cceb77223 */ /* 0x080fe20000010871 */
[-CC-:B------:R-:W-:Y:S01]  /*a630*/  FFMA.FTZ R185, R196, R60.reuse, -R107.reuse ;  /* 0x0000003cc4b97223 */ /* 0x180fe2000001086b */
[----:B------:R-:W-:-:S03]  /*a640*/  FFMA.FTZ R187, R186, R60, -R107 ;  /* 0x0000003cbabb7223 */ /* 0x000fc6000001086b */
[----:B------:R-:W-:Y:S01]  /*a650*/  HMMA.16816.F32 R16, R36, R52, R16 ;  /* 0x000000342410723c */ /* 0x000fe20000001810 */
[-CC-:B------:R-:W-:Y:S01]  /*a660*/  FFMA.FTZ R210, R210, R60.reuse, -R113.reuse ;  /* 0x0000003cd2d27223 */ /* 0x180fe20000010871 */
[-C--:B------:R-:W-:Y:S01]  /*a670*/  FFMA.FTZ R202, R202, R60.reuse, -R113 ;  /* 0x0000003ccaca7223 */ /* 0x080fe20000010871 */
[----:B------:R-:W-:-:S05]  /*a680*/  FFMA.FTZ R200, R200, R60, -R107 ;  /* 0x0000003cc8c87223 */ /* 0x000fca000001086b */
[C---:B------:R-:W-:Y:S01]  /*a690*/  HMMA.16816.F32 R12, R36.reuse, R54, R12 ;  /* 0x00000036240c723c */ /* 0x040fe2000000180c */
[----:B------:R-:W1:Y:S01]  /*a6a0*/  LDSM.16.MT88.4 R52, [R115+0xe000] ;  /* 0x00e000007334783b */ /* 0x000e620000004200 */
[----:B------:R-:W-:Y:S06]  /*a6b0*/  MUFU.EX2 R181, R181 ;  /* 0x000000b500b57308 */ /* 0x000fec0000000800 */
[C---:B------:R-:W-:Y:S01]  /*a6c0*/  HMMA.16816.F32 R8, R36.reuse, R56, R8 ;  /* 0x000000382408723c */ /* 0x040fe20000001808 */
[-C--:B------:R-:W-:Y:S01]  /*a6d0*/  FFMA.FTZ R56, R198, R60.reuse, -R107 ;  /* 0x0000003cc6387223 */ /* 0x080fe2000001086b */
[----:B------:R-:W2:Y:S04]  /*a6e0*/  MUFU.EX2 R206, R210 ;  /* 0x000000d200ce7308 */ /* 0x000ea80000000800 */
[----:B------:R-:W-:Y:S02]  /*a6f0*/  MUFU.EX2 R183, R183 ;  /* 0x000000b700b77308 */ /* 0x000fe40000000800 */
[C---:B------:R-:W-:Y:S02]  /*a700*/  HMMA.16816.F32 R24, R36.reuse, R28, R24 ;  /* 0x0000001c2418723c */ /* 0x040fe40000001818 */
[----:B------:R-:W4:Y:S04]  /*a710*/  MUFU.EX2 R196, R202 ;  /* 0x000000ca00c47308 */ /* 0x000f280000000800 */
[----:B------:R-:W-:Y:S02]  /*a720*/  MUFU.EX2 R185, R185 ;  /* 0x000000b900b97308 */ /* 0x000fe40000000800 */
[C---:B------:R-:W-:Y:S01]  /*a730*/  HMMA.16816.F32 R20, R36.reuse, R30, R20 ;  /* 0x0000001e2414723c */ /* 0x040fe20000001814 */
[----:B------:R-:W1:Y:S01]  /*a740*/  LDSM.16.MT88.4 R28, [R100+0xe000] ;  /* 0x00e00000641c783b */ /* 0x000e620000004200 */
[----:B------:R-:W3:Y:S04]  /*a750*/  MUFU.EX2 R198, R200 ;  /* 0x000000c800c67308 */ /* 0x000ee80000000800 */
[----:B------:R3:W-:Y:S04]  /*a760*/  MUFU.EX2 R186, R56 ;  /* 0x0000003800ba7308 */ /* 0x0007e80000000800 */
[----:B------:R-:W3:Y:S01]  /*a770*/  MUFU.EX2 R187, R187 ;  /* 0x000000bb00bb7308 */ /* 0x000ee20000000800 */
[C---:B------:R-:W-:Y:S08]  /*a780*/  HMMA.16816.F32 R4, R36.reuse, R58, R4 ;  /* 0x0000003a2404723c */ /* 0x040ff00000001804 */
[----:B-----5:R-:W-:Y:S01]  /*a790*/  HMMA.16816.F32 R44, R36, R48, R44 ;  /* 0x00000030242c723c */ /* 0x020fe2000000182c */
[-CC-:B------:R-:W-:Y:S01]  /*a7a0*/  FFMA.FTZ R193, R170, R60.reuse, -R113.reuse ;  /* 0x0000003caac17223 */ /* 0x180fe20000010871 */
[-C--:B------:R-:W-:Y:S01]  /*a7b0*/  FFMA.FTZ R195, R172, R60.reuse, -R113 ;  /* 0x0000003cacc37223 */ /* 0x080fe20000010871 */
[-CC-:B------:R-:W-:Y:S01]  /*a7c0*/  FFMA.FTZ R197, R158, R60.reuse, -R107.reuse ;  /* 0x0000003c9ec57223 */ /* 0x180fe2000001086b */
[-C--:B------:R-:W-:Y:S01]  /*a7d0*/  FFMA.FTZ R199, R162, R60.reuse, -R107 ;  /* 0x0000003ca2c77223 */ /* 0x080fe2000001086b */
[-CC-:B------:R-:W-:Y:S01]  /*a7e0*/  FFMA.FTZ R176, R176, R60.reuse, -R113.reuse ;  /* 0x0000003cb0b07223 */ /* 0x180fe20000010871 */
[----:B------:R-:W-:-:S02]  /*a7f0*/  FFMA.FTZ R174, R174, R60, -R113 ;  /* 0x0000003caeae7223 */ /* 0x000fc40000010871 */
[----:B------:R-:W-:Y:S01]  /*a800*/  HMMA.16816.F32 R40, R36, R50, R40 ;  /* 0x000000322428723c */ /* 0x000fe20000001828 */
[----:B------:R-:W5:Y:S01]  /*a810*/  LDSM.16.MT88.4 R48, [R86+0xe000] ;  /* 0x00e000005630783b */ /* 0x000f620000004200 */
[----:B--2---:R-:W-:Y:S02]  /*a820*/  F2FP.F16.F32.PACK_AB R36, R206, R181 ;  /* 0x000000b5ce24723e */ /* 0x004fe400000000ff */
[----:B----4-:R-:W-:Y:S01]  /*a830*/  F2FP.F16.F32.PACK_AB R38, R196, R183 ;  /* 0x000000b7c426723e */ /* 0x010fe200000000ff */
[----:B---3--:R-:W-:Y:S01]  /*a840*/  LDSM.16.MT88.4 R56, [R115+0xe800] ;  /* 0x00e800007338783b */ /* 0x008fe20000004200 */
[----:B------:R-:W-:Y:S02]  /*a850*/  F2FP.F16.F32.PACK_AB R37, R198, R185 ;  /* 0x000000b9c625723e */ /* 0x000fe400000000ff */
[----:B------:R-:W-:-:S07]  /*a860*/  F2FP.F16.F32.PACK_AB R39, R187, R186 ;  /* 0x000000babb27723e */ /* 0x000fce00000000ff */
[C---:B------:R-:W-:Y:S08]  /*a870*/  HMMA.16816.F32 R24, R36.reuse, R32, R24 ;  /* 0x000000202418723c */ /* 0x040ff00000001818 */
[C---:B------:R-:W-:Y:S01]  /*a880*/  HMMA.16816.F32 R20, R36.reuse, R34, R20 ;  /* 0x000000222414723c */ /* 0x040fe20000001814 */
[----:B------:R-:W2:Y:S07]  /*a890*/  LDSM.16.MT88.4 R32, [R105+0xe800] ;  /* 0x00e800006920783b */ /* 0x000eae0000004200 */
[C---:B-1----:R-:W-:Y:S01]  /*a8a0*/  HMMA.16816.F32 R8, R36.reuse, R52, R8 ;  /* 0x000000342408723c */ /* 0x042fe20000001808 */
[-CC-:B------:R-:W-:Y:S01]  /*a8b0*/  FFMA.FTZ R53, R160, R60.reuse, -R107.reuse ;  /* 0x0000003ca0357223 */ /* 0x180fe2000001086b */
[----:B------:R-:W-:Y:S01]  /*a8c0*/  FFMA.FTZ R160, R168, R60, -R107 ;  /* 0x0000003ca8a07223 */ /* 0x000fe2000001086b */
[----:B------:R-:W-:Y:S04]  /*a8d0*/  MUFU.EX2 R170, R176 ;  /* 0x000000b000aa7308 */ /* 0x000fe80000000800 */
[----:B------:R-:W1:Y:S01]  /*a8e0*/  MUFU.EX2 R193, R193 ;  /* 0x000000c100c17308 */ /* 0x000e620000000800 */
[C---:B------:R-:W-:Y:S03]  /*a8f0*/  HMMA.16816.F32 R16, R36.reuse, R28, R16 ;  /* 0x0000001c2410723c */ /* 0x040fe60000001810 */
[----:B------:R-:W-:Y:S04]  /*a900*/  MUFU.EX2 R172, R174 ;  /* 0x000000ae00ac7308 */ /* 0x000fe80000000800 */
[----:B------:R-:W3:Y:S01]  /*a910*/  MUFU.EX2 R195, R195 ;  /* 0x000000c300c37308 */ /* 0x000ee20000000800 */
[C---:B------:R-:W-:Y:S01]  /*a920*/  HMMA.16816.F32 R12, R36.reuse, R30, R12 ;  /* 0x0000001e240c723c */ /* 0x040fe2000000180c */
[----:B------:R-:W4:Y:S02]  /*a930*/  LDSM.16.MT88.4 R28, [R100+0xe800] ;  /* 0x00e80000641c783b */ /* 0x000f240000004200 */
[----:B------:R-:W-:Y:S04]  /*a940*/  MUFU.EX2 R158, R53 ;  /* 0x00000035009e7308 */ /* 0x000fe80000000800 */
[----:B------:R-:W5:Y:S04]  /*a950*/  MUFU.EX2 R197, R197 ;  /* 0x000000c500c57308 */ /* 0x000f680000000800 */
[----:B------:R-:W-:Y:S04]  /*a960*/  MUFU.EX2 R160, R160 ;  /* 0x000000a000a07308 */ /* 0x000fe80000000800 */
[----:B------:R-:W2:Y:S01]  /*a970*/  MUFU.EX2 R199, R199 ;  /* 0x000000c700c77308 */ /* 0x000ea20000000800 */
[----:B------:R-:W-:Y:S01]  /*a980*/  HMMA.16816.F32 R4, R36, R54, R4 ;  /* 0x000000362404723c */ /* 0x000fe20000001804 */
[----:B-1----:R-:W-:-:S02]  /*a990*/  F2FP.F16.F32.PACK_AB R52, R193, R170 ;  /* 0x000000aac134723e */ /* 0x002fc400000000ff */
[----:B---3--:R-:W-:Y:S02]  /*a9a0*/  F2FP.F16.F32.PACK_AB R54, R195, R172 ;  /* 0x000000acc336723e */ /* 0x008fe400000000ff */
[----:B-----5:R-:W-:-:S03]  /*a9b0*/  F2FP.F16.F32.PACK_AB R53, R197, R158 ;  /* 0x0000009ec535723e */ /* 0x020fc600000000ff */
[----:B------:R-:W-:Y:S01]  /*a9c0*/  HMMA.16816.F32 R44, R36, R48, R44 ;  /* 0x00000030242c723c */ /* 0x000fe2000000182c */
[----:B--2---:R-:W-:-:S07]  /*a9d0*/  F2FP.F16.F32.PACK_AB R55, R199, R160 ;  /* 0x000000a0c737723e */ /* 0x004fce00000000ff */
[----:B------:R-:W-:Y:S01]  /*a9e0*/  HMMA.16816.F32 R40, R36, R50, R40 ;  /* 0x000000322428723c */ /* 0x000fe20000001828 */
[----:B------:R-:W1:Y:S01]  /*a9f0*/  LDSM.16.MT88.4 R48, [R86+0xe800] ;  /* 0x00e800005630783b */ /* 0x000e620000004200 */
[-CC-:B------:R-:W-:Y:S01]  /*aa00*/  FFMA.FTZ R201, R150, R60.reuse, -R113.reuse ;  /* 0x0000003c96c97223 */ /* 0x180fe20000010871 */
[-C--:B------:R-:W-:Y:S01]  /*aa10*/  FFMA.FTZ R203, R142, R60.reuse, -R113 ;  /* 0x0000003c8ecb7223 */ /* 0x080fe20000010871 */
[-CC-:B------:R-:W-:Y:S01]  /*aa20*/  FFMA.FTZ R205, R138, R60.reuse, -R107.reuse ;  /* 0x0000003c8acd7223 */ /* 0x180fe2000001086b */
[-CC-:B------:R-:W-:Y:S01]  /*aa30*/  FFMA.FTZ R134, R134, R60.reuse, -R107.reuse ;  /* 0x0000003c86867223 */ /* 0x180fe2000001086b */
[-C--:B------:R-:W-:Y:S01]  /*aa40*/  FFMA.FTZ R207, R136, R60.reuse, -R107 ;  /* 0x0000003c88cf7223 */ /* 0x080fe2000001086b */
[-CC-:B------:R-:W-:Y:S01]  /*aa50*/  FFMA.FTZ R154, R154, R60.reuse, -R113.reuse ;  /* 0x0000003c9a9a7223 */ /* 0x180fe20000010871 */
[C---:B------:R-:W-:Y:S08]  /*aa60*/  HMMA.16816.F32 R24, R52.reuse, R32, R24 ;  /* 0x000000203418723c */ /* 0x040ff00000001818 */
[C---:B------:R-:W-:Y:S01]  /*aa70*/  HMMA.16816.F32 R20, R52.reuse, R34, R20 ;  /* 0x000000223414723c */ /* 0x040fe20000001814 */
[----:B------:R-:W2:Y:S01]  /*aa80*/  LDSM.16.MT88.4 R32, [R100+0xf000] ;  /* 0x00f000006420783b */ /* 0x000ea20000004200 */
[-C--:B------:R-:W-:Y:S01]  /*aa90*/  FFMA.FTZ R144, R144, R60.reuse, -R113 ;  /* 0x0000003c90907223 */ /* 0x080fe20000010871 */
[----:B------:R-:W-:Y:S01]  /*aaa0*/  FFMA.FTZ R140, R140, R60, -R107 ;  /* 0x0000003c8c8c7223 */ /* 0x000fe2000001086b */
[----:B------:R-:W-:Y:S01]  /*aab0*/  MUFU.EX2 R150, R154 ;  /* 0x0000009a00967308 */ /* 0x000fe20000000800 */
[----:B------:R-:W3:Y:S03]  /*aac0*/  LDSM.16.MT88.4 R36, [R105+0xf000] ;  /* 0x00f000006924783b */ /* 0x000ee60000004200 */
[----:B------:R-:W5:Y:S01]  /*aad0*/  MUFU.EX2 R201, R201 ;  /* 0x000000c900c97308 */ /* 0x000f620000000800 */
[C---:B----4-:R-:W-:Y:S03]  /*aae0*/  HMMA.16816.F32 R16, R52.reuse, R28, R16 ;  /* 0x0000001c3410723c */ /* 0x050fe60000001810 */
[----:B------:R-:W-:Y:S04]  /*aaf0*/  MUFU.EX2 R142, R144 ;  /* 0x00000090008e7308 */ /* 0x000fe80000000800 */
[----:B------:R-:W4:Y:S01]  /*ab00*/  MUFU.EX2 R203, R203 ;  /* 0x000000cb00cb7308 */ /* 0x000f220000000800 */
[C---:B------:R-:W-:Y:S01]  /*ab10*/  HMMA.16816.F32 R12, R52.reuse, R30, R12 ;  /* 0x0000001e340c723c */ /* 0x040fe2000000180c */
[----:B------:R-:W3:Y:S02]  /*ab20*/  LDSM.16.MT88.4 R28, [R115+0xf000] ;  /* 0x00f00000731c783b */ /* 0x000ee40000004200 */
[----:B------:R-:W-:Y:S04]  /*ab30*/  MUFU.EX2 R138, R140 ;  /* 0x0000008c008a7308 */ /* 0x000fe80000000800 */
[----:B------:R-:W4:Y:S04]  /*ab40*/  MUFU.EX2 R205, R205 ;  /* 0x000000cd00cd7308 */ /* 0x000f280000000800 */
[----:B------:R-:W-:Y:S04]  /*ab50*/  MUFU.EX2 R134, R134 ;  /* 0x0000008600867308 */ /* 0x000fe80000000800 */
[----:B------:R-:W2:Y:S01]  /*ab60*/  MUFU.EX2 R207, R207 ;  /* 0x000000cf00cf7308 */ /* 0x000ea20000000800 */
[C---:B------:R-:W-:Y:S08]  /*ab70*/  HMMA.16816.F32 R8, R52.reuse, R56, R8 ;  /* 0x000000383408723c */ /* 0x040ff00000001808 */
[C---:B------:R-:W-:Y:S08]  /*ab80*/  HMMA.16816.F32 R4, R52.reuse, R58, R4 ;  /* 0x0000003a3404723c */ /* 0x040ff00000001804 */
[C---:B-1----:R-:W-:Y:S08]  /*ab90*/  HMMA.16816.F32 R44, R52.reuse, R48, R44 ;  /* 0x00000030342c723c */ /* 0x042ff0000000182c */
[----:B------:R-:W-:Y:S01]  /*aba0*/  HMMA.16816.F32 R40, R52, R50, R40 ;  /* 0x000000323428723c */ /* 0x000fe20000001828 */
[----:B------:R-:W1:Y:S01]  /*abb0*/  LDSM.16.MT88.4 R48, [R86+0xf000] ;  /* 0x00f000005630783b */ /* 0x000e620000004200 */
[----:B-----5:R-:W-:-:S02]  /*abc0*/  F2FP.F16.F32.PACK_AB R52, R201, R150 ;  /* 0x00000096c934723e */ /* 0x020fc400000000ff */
[----:B----4-:R-:W-:Y:S02]  /*abd0*/  F2FP.F16.F32.PACK_AB R54, R203, R142 ;  /* 0x0000008ecb36723e */ /* 0x010fe400000000ff */
[----:B------:R-:W-:Y:S02]  /*abe0*/  F2FP.F16.F32.PACK_AB R53, R205, R138 ;  /* 0x0000008acd35723e */ /* 0x000fe400000000ff */
[----:B--2---:R-:W-:-:S07]  /*abf0*/  F2FP.F16.F32.PACK_AB R55, R207, R134 ;  /* 0x00000086cf37723e */ /* 0x004fce00000000ff */
[C---:B------:R-:W-:Y:S08]  /*ac00*/  HMMA.16816.F32 R16, R52.reuse, R32, R16 ;  /* 0x000000203410723c */ /* 0x040ff00000001810 */
[C---:B------:R-:W-:Y:S01]  /*ac10*/  HMMA.16816.F32 R12, R52.reuse, R34, R12 ;  /* 0x00000022340c723c */ /* 0x040fe2000000180c */
[----:B------:R-:W2:Y:S01]  /*ac20*/  LDSM.16.MT88.4 R32, [R105+0xf800] ;  /* 0x00f800006920783b */ /* 0x000ea20000004200 */
[-CC-:B------:R-:W-:Y:S01]  /*ac30*/  FFMA.FTZ R136, R64, R60.reuse, -R113.reuse ;  /* 0x0000003c40887223 */ /* 0x180fe20000010871 */
[-CC-:B------:R-:W-:Y:S01]  /*ac40*/  FFMA.FTZ R71, R71, R60.reuse, -R113.reuse ;  /* 0x0000003c47477223 */ /* 0x180fe20000010871 */
[-C--:B------:R-:W-:Y:S01]  /*ac50*/  FFMA.FTZ R64, R69, R60.reuse, -R113 ;  /* 0x0000003c45407223 */ /* 0x080fe20000010871 */
[-C--:B------:R-:W-:Y:S01]  /*ac60*/  FFMA.FTZ R140, R61, R60.reuse, -R107 ;  /* 0x0000003c3d8c7223 */ /* 0x080fe2000001086b */
[-C--:B------:R-:W-:Y:S01]  /*ac70*/  FFMA.FTZ R67, R67, R60.reuse, -R113 ;  /* 0x0000003c43437223 */ /* 0x080fe20000010871 */
[-CC-:B------:R-:W-:Y:S01]  /*ac80*/  FFMA.FTZ R58, R65, R60.reuse, -R107.reuse ;  /* 0x0000003c413a7223 */ /* 0x180fe2000001086b */
[-CC-:B------:R-:W-:Y:S01]  /*ac90*/  FFMA.FTZ R57, R62, R60.reuse, -R107.reuse ;  /* 0x0000003c3e397223 */ /* 0x180fe2000001086b */
[----:B------:R-:W-:Y:S01]  /*aca0*/  FFMA.FTZ R56, R63, R60, -R107 ;  /* 0x0000003c3f387223 */ /* 0x000fe2000001086b */
[----:B------:R-:W-:Y:S01]  /*acb0*/  MUFU.EX2 R71, R71 ;  /* 0x0000004700477308 */ /* 0x000fe20000000800 */
[C---:B---3--:R-:W-:Y:S03]  /*acc0*/  HMMA.16816.F32 R24, R52.reuse, R36, R24 ;  /* 0x000000243418723c */ /* 0x048fe60000001818 */
[----:B------:R-:W3:Y:S04]  /*acd0*/  MUFU.EX2 R136, R136 ;  /* 0x0000008800887308 */ /* 0x000ee80000000800 */
[----:B------:R-:W-:Y:S01]  /*ace0*/  MUFU.EX2 R64, R64 ;  /* 0x0000004000407308 */ /* 0x000fe20000000800 */
[C---:B------:R-:W-:Y:S01]  /*acf0*/  HMMA.16816.F32 R20, R52.reuse, R38, R20 ;  /* 0x000000263414723c */ /* 0x040fe20000001814 */
[----:B------:R-:W4:Y:S02]  /*ad00*/  LDSM.16.MT88.4 R36, [R100+0xf800] ;  /* 0x00f800006424783b */ /* 0x000f240000004200 */
[----:B------:R-:W5:Y:S04]  /*ad10*/  MUFU.EX2 R65, R67 ;  /* 0x0000004300417308 */ /* 0x000f680000000800 */
[----:B------:R-:W-:Y:S04]  /*ad20*/  MUFU.EX2 R62, R58 ;  /* 0x0000003a003e7308 */ /* 0x000fe80000000800 */
[----:B------:R-:W2:Y:S04]  /*ad30*/  MUFU.EX2 R63, R57 ;  /* 0x00000039003f7308 */ /* 0x000ea80000000800 */
[----:B------:R-:W-:Y:S04]  /*ad40*/  MUFU.EX2 R61, R56 ;  /* 0x00000038003d7308 */ /* 0x000fe80000000800 */
[----:B------:R-:W2:Y:S01]  /*ad50*/  MUFU.EX2 R140, R140 ;  /* 0x0000008c008c7308 */ /* 0x000ea20000000800 */
[C---:B------:R-:W-:Y:S08]  /*ad60*/  HMMA.16816.F32 R8, R52.reuse, R28, R8 ;  /* 0x0000001c3408723c */ /* 0x040ff00000001808 */
[C---:B------:R-:W-:Y:S01]  /*ad70*/  HMMA.16816.F32 R4, R52.reuse, R30, R4 ;  /* 0x0000001e3404723c */ /* 0x040fe20000001804 */
[----:B------:R-:W4:Y:S07]  /*ad80*/  LDSM.16.MT88.4 R28, [R115+0xf800] ;  /* 0x00f80000731c783b */ /* 0x000f2e0000004200 */
[----:B-1----:R-:W-:Y:S01]  /*ad90*/  HMMA.16816.F32 R44, R52, R48, R44 ;  /* 0x00000030342c723c */ /* 0x002fe2000000182c */
[----:B---3--:R-:W-:-:S07]  /*ada0*/  F2FP.F16.F32.PACK_AB R48, R136, R71 ;  /* 0x000000478830723e */ /* 0x008fce00000000ff */
[----:B------:R-:W-:Y:S01]  /*adb0*/  HMMA.16816.F32 R40, R52, R50, R40 ;  /* 0x000000323428723c */ /* 0x000fe20000001828 */
[----:B-----5:R-:W-:Y:S01]  /*adc0*/  F2FP.F16.F32.PACK_AB R50, R65, R64 ;  /* 0x000000404132723e */ /* 0x020fe200000000ff */
[----:B------:R-:W1:Y:S01]  /*add0*/  LDSM.16.MT88.4 R52, [R86+0xf800] ;  /* 0x00f800005634783b */ /* 0x000e620000004200 */
[----:B--2---:R-:W-:Y:S02]  /*ade0*/  F2FP.F16.F32.PACK_AB R49, R63, R62 ;  /* 0x0000003e3f31723e */ /* 0x004fe400000000ff */
[----:B------:R-:W-:Y:S01]  /*adf0*/  F2FP.F16.F32.PACK_AB R51, R140, R61 ;  /* 0x0000003d8c33723e */ /* 0x000fe200000000ff */
[-CC-:B------:R-:W-:Y:S01]  /*ae00*/  FFMA.FTZ R69, R79, R60.reuse, -R113.reuse ;  /* 0x0000003c4f457223 */ /* 0x180fe20000010871 */
[-CC-:B------:R-:W-:Y:S01]  /*ae10*/  FFMA.FTZ R67, R76, R60.reuse, -R113.reuse ;  /* 0x0000003c4c437223 */ /* 0x180fe20000010871 */
[-C--:B------:R-:W-:Y:S01]  /*ae20*/  FFMA.FTZ R74, R74, R60.reuse, -R113 ;  /* 0x0000003c4a4a7223 */ /* 0x080fe20000010871 */
[----:B------:R-:W-:Y:S03]  /*ae30*/  LDSM.16.MT88.4 R56, [R100+0x10000] ;  /* 0x010000006438783b */ /* 0x000fe60000004200 */
[C---:B------:R-:W-:Y:S08]  /*ae40*/  HMMA.16816.F32 R24, R48.reuse, R32, R24 ;  /* 0x000000203018723c */ /* 0x040ff00000001818 */
[C---:B------:R-:W-:Y:S01]  /*ae50*/  HMMA.16816.F32 R20, R48.reuse, R34, R20 ;  /* 0x000000223014723c */ /* 0x040fe20000001814 */
[----:B------:R-:W2:Y:S01]  /*ae60*/  LDSM.16.MT88.4 R32, [R105+0x10000] ;  /* 0x010000006920783b */ /* 0x000ea20000004200 */
[-C--:B------:R-:W-:Y:S01]  /*ae70*/  FFMA.FTZ R79, R66, R60.reuse, -R107 ;  /* 0x0000003c424f7223 */ /* 0x080fe2000001086b */
[-C--:B------:R-:W-:Y:S01]  /*ae80*/  FFMA.FTZ R154, R72, R60.reuse, -R113 ;  /* 0x0000003c489a7223 */ /* 0x080fe20000010871 */
[-CC-:B------:R-:W-:Y:S01]  /*ae90*/  FFMA.FTZ R144, R70, R60.reuse, -R107.reuse ;  /* 0x0000003c46907223 */ /* 0x180fe2000001086b */
[-CC-:B------:R-:W-:Y:S01]  /*aea0*/  FFMA.FTZ R72, R68, R60.reuse, -R107.reuse ;  /* 0x0000003c44487223 */ /* 0x180fe2000001086b */
[----:B------:R-:W-:Y:S01]  /*aeb0*/  FFMA.FTZ R76, R75, R60, -R107 ;  /* 0x0000003c4b4c7223 */ /* 0x000fe2000001086b */
[----:B------:R-:W-:Y:S04]  /*aec0*/  MUFU.EX2 R67, R67 ;  /* 0x0000004300437308 */ /* 0x000fe80000000800 */
[----:B------:R-:W3:Y:S04]  /*aed0*/  MUFU.EX2 R74, R74 ;  /* 0x0000004a004a7308 */ /* 0x000ee80000000800 */
[----:B------:R-:W-:Y:S04]  /*aee0*/  MUFU.EX2 R69, R69 ;  /* 0x0000004500457308 */ /* 0x000fe80000000800 */
[----:B------:R-:W5:Y:S04]  /*aef0*/  MUFU.EX2 R70, R154 ;  /* 0x0000009a00467308 */ /* 0x000f680000000800 */
[----:B------:R-:W-:Y:S04]  /*af00*/  MUFU.EX2 R68, R144 ;  /* 0x0000009000447308 */ /* 0x000fe80000000800 */
[----:B------:R-:W2:Y:S04]  /*af10*/  MUFU.EX2 R75, R72 ;  /* 0x00000048004b7308 */ /* 0x000ea80000000800 */
[----:B------:R-:W-:Y:S04]  /*af20*/  MUFU.EX2 R66, R76 ;  /* 0x0000004c00427308 */ /* 0x000fe80000000800 */
[----:B------:R-:W2:Y:S01]  /*af30*/  MUFU.EX2 R79, R79 ;  /* 0x0000004f004f7308 */ /* 0x000ea20000000800 */
[C---:B----4-:R-:W-:Y:S08]  /*af40*/  HMMA.16816.F32 R16, R48.reuse, R36, R16 ;  /* 0x000000243010723c */ /* 0x050ff00000001810 */
[C---:B------:R-:W-:Y:S01]  /*af50*/  HMMA.16816.F32 R12, R48.reuse, R38, R12 ;  /* 0x00000026300c723c */ /* 0x040fe2000000180c */
[----:B------:R-:W4:Y:S07]  /*af60*/  LDSM.16.MT88.4 R36, [R115+0x10000] ;  /* 0x010000007324783b */ /* 0x000f2e0000004200 */
[C---:B------:R-:W-:Y:S08]  /*af70*/  HMMA.16816.F32 R8, R48.reuse, R28, R8 ;  /* 0x0000001c3008723c */ /* 0x040ff00000001808 */
[C---:B------:R-:W-:Y:S01]  /*af80*/  HMMA.16816.F32 R4, R48.reuse, R30, R4 ;  /* 0x0000001e3004723c */ /* 0x040fe20000001804 */
[----:B------:R-:W4:Y:S07]  /*af90*/  LDSM.16.MT88.4 R28, [R86+0x10000] ;  /* 0x01000000561c783b */ /* 0x000f2e0000004200 */
[C---:B-1----:R-:W-:Y:S08]  /*afa0*/  HMMA.16816.F32 R44, R48.reuse, R52, R44 ;  /* 0x00000034302c723c */ /* 0x042ff0000000182c */
[----:B------:R-:W-:Y:S01]  /*afb0*/  HMMA.16816.F32 R40, R48, R54, R40 ;  /* 0x000000363028723c */ /* 0x000fe20000001828 */
[----:B---3--:R-:W-:-:S02]  /*afc0*/  F2FP.F16.F32.PACK_AB R48, R74, R67 ;  /* 0x000000434a30723e */ /* 0x008fc400000000ff */
[----:B-----5:R-:W-:Y:S02]  /*afd0*/  F2FP.F16.F32.PACK_AB R50, R70, R69 ;  /* 0x000000454632723e */ /* 0x020fe400000000ff */
[----:B--2---:R-:W-:Y:S02]  /*afe0*/  F2FP.F16.F32.PACK_AB R49, R75, R68 ;  /* 0x000000444b31723e */ /* 0x004fe400000000ff */
[----:B------:R-:W-:-:S07]  /*aff0*/  F2FP.F16.F32.PACK_AB R51, R79, R66 ;  /* 0x000000424f33723e */ /* 0x000fce00000000ff */
        /* <DEDUP_REMOVED lines=8> */
[-CC-:B------:R-:W-:Y:S01]  /*b080*/  FFMA.FTZ R56, R73, R60.reuse, -R107.reuse ;  /* 0x0000003c49387223 */ /* 0x180fe2000001086b */
[----:B------:R-:W-:-:S06]  /*b090*/  FFMA.FTZ R57, R80, R60, -R107 ;  /* 0x0000003c50397223 */ /* 0x000fcc000001086b */
[----:B------:R-:W-:Y:S01]  /*b0a0*/  HMMA.16816.F32 R12, R48, R58, R12 ;  /* 0x0000003a300c723c */ /* 0x000fe2000000180c */
[-CC-:B------:R-:W-:Y:S01]  /*b0b0*/  FFMA.FTZ R58, R85, R60.reuse, -R107.reuse ;  /* 0x0000003c553a7223 */ /* 0x180fe2000001086b */
[----:B------:R-:W-:Y:S01]  /*b0c0*/  FFMA.FTZ R59, R78, R60, -R107 ;  /* 0x0000003c4e3b7223 */ /* 0x000fe2000001086b */
[----:B------:R-:W-:Y:S01]  /*b0d0*/  MUFU.EX2 R52, R52 ;  /* 0x0000003400347308 */ /* 0x000fe20000000800 */
[----:B------:R-:W-:-:S03]  /*b0e0*/  FADD.FTZ R102, R102, R119 ;  /* 0x0000007766667221 */ /* 0x000fc60000010000 */
[----:B------:R-:W2:Y:S04]  /*b0f0*/  MUFU.EX2 R55, R55 ;  /* 0x0000003700377308 */ /* 0x000ea80000000800 */
[----:B------:R-:W-:Y:S04]  /*b100*/  MUFU.EX2 R53, R53 ;  /* 0x0000003500357308 */ /* 0x000fe80000000800 */
[----:B------:R-:W3:Y:S04]  /*b110*/  MUFU.EX2 R54, R54 ;  /* 0x0000003600367308 */ /* 0x000ee80000000800 */
[----:B------:R-:W-:Y:S04]  /*b120*/  MUFU.EX2 R56, R56 ;  /* 0x0000003800387308 */ /* 0x000fe80000000800 */
[----:B------:R-:W5:Y:S04]  /*b130*/  MUFU.EX2 R57, R57 ;  /* 0x0000003900397308 */ /* 0x000f680000000800 */
[----:B------:R-:W-:Y:S04]  /*b140*/  MUFU.EX2 R58, R58 ;  /* 0x0000003a003a7308 */ /* 0x000fe80000000800 */
[----:B------:R-:W1:Y:S01]  /*b150*/  MUFU.EX2 R59, R59 ;  /* 0x0000003b003b7308 */ /* 0x000e620000000800 */
[----:B------:R-:W-:Y:S01]  /*b160*/  FADD.FTZ R117, R117, R102 ;  /* 0x0000006675757221 */ /* 0x000fe20000010000 */
[----:B------:R-:W-:Y:S01]  /*b170*/  FADD.FTZ R106, R111, R106 ;  /* 0x0000006a6f6a7221 */ /* 0x000fe20000010000 */
[----:B----4-:R-:W-:Y:S02]  /*b180*/  HMMA.16816.F32 R8, R48, R36, R8 ;  /* 0x000000243008723c */ /* 0x010fe40000001808 */
[----:B------:R-:W-:Y:S01]  /*b190*/  FADD.FTZ R108, R108, R117 ;  /* 0x000000756c6c7221 */ /* 0x000fe20000010000 */
[----:B------:R-:W-:-:S05]  /*b1a0*/  FADD.FTZ R109, R109, R106 ;  /* 0x0000006a6d6d7221 */ /* 0x000fca0000010000 */
[----:B------:R-:W-:Y:S01]  /*b1b0*/  HMMA.16816.F32 R4, R48, R38, R4 ;  /* 0x000000263004723c */ /* 0x000fe20000001804 */
[----:B------:R-:W4:Y:S01]  /*b1c0*/  LDSM.16.MT88.4 R36, [R100+0x10800] ;  /* 0x010800006424783b */ /* 0x000f220000004200 */
[----:B------:R-:W-:Y:S01]  /*b1d0*/  FADD.FTZ R123, R123, R108 ;  /* 0x0000006c7b7b7221 */ /* 0x000fe20000010000 */
[----:B------:R-:W-:-:S05]  /*b1e0*/  FADD.FTZ R104, R104, R109 ;  /* 0x0000006d68687221 */ /* 0x000fca0000010000 */
[----:B------:R-:W-:Y:S01]  /*b1f0*/  HMMA.16816.F32 R44, R48, R28, R44 ;  /* 0x0000001c302c723c */ /* 0x000fe2000000182c */
[----:B------:R-:W-:-:S07]  /*b200*/  FADD.FTZ R114, R114, R123 ;  /* 0x0000007b72727221 */ /* 0x000fce0000010000 */
[----:B------:R-:W-:Y:S01]  /*b210*/  HMMA.16816.F32 R40, R48, R30, R40 ;  /* 0x0000001e3028723c */ /* 0x000fe20000001828 */
[----:B--2---:R-:W-:Y:S01]  /*b220*/  F2FP.F16.F32.PACK_AB R48, R55, R52 ;  /* 0x000000343730723e */ /* 0x004fe200000000ff */
[----:B------:R-:W-:Y:S01]  /*b230*/  FADD.FTZ R131, R131, R104 ;  /* 0x0000006883837221 */ /* 0x000fe20000010000 */
[----:B---3--:R-:W-:Y:S01]  /*b240*/  F2FP.F16.F32.PACK_AB R50, R54, R53 ;  /* 0x000000353632723e */ /* 0x008fe200000000ff */
[----:B------:R-:W2:Y:S01]  /*b250*/  LDSM.16.MT88.4 R28, [R115+0x10800] ;  /* 0x01080000731c783b */ /* 0x000ea20000004200 */
[----:B-----5:R-:W-:Y:S02]  /*b260*/  F2FP.F16.F32.PACK_AB R49, R57, R56 ;  /* 0x000000383931723e */ /* 0x020fe400000000ff */
[----:B-1----:R-:W-:Y:S01]  /*b270*/  F2FP.F16.F32.PACK_AB R51, R59, R58 ;  /* 0x0000003a3b33723e */ /* 0x002fe200000000ff */
[----:B------:R-:W-:-:S06]  /*b280*/  FADD.FTZ R122, R122, R131 ;  /* 0x000000837a7a7221 */ /* 0x000fcc0000010000 */
        /* <DEDUP_REMOVED lines=15> */
[----:B------:R-:W1:Y:S02]  /*b380*/  LDSM.16.MT88.4 R32, [R86+0x10800] ;  /* 0x010800005620783b */ /* 0x000e640000004200 */
[----:B------:R-:W-:-:S05]  /*b390*/  FADD.FTZ R139, R132, R139 ;  /* 0x0000008b848b7221 */ /* 0x000fca0000010000 */
[----:B----4-:R-:W-:Y:S01]  /*b3a0*/  HMMA.16816.F32 R16, R48, R36, R16 ;  /* 0x000000243010723c */ /* 0x010fe20000001810 */
        /* <DEDUP_REMOVED lines=13> */
[-C--:B------:R-:W-:Y:S01]  /*b480*/  FFMA.FTZ R78, R83, R60.reuse, -R107 ;  /* 0x0000003c534e7223 */ /* 0x080fe2000001086b */
[----:B------:R-:W-:Y:S01]  /*b490*/  FADD.FTZ R149, R149, R36 ;  /* 0x0000002495957221 */ /* 0x000fe20000010000 */
[----:B------:R-:W-:Y:S01]  /*b4a0*/  FADD.FTZ R84, R180, R151 ;  /* 0x00000097b4547221 */ /* 0x000fe20000010000 */
[-CC-:B------:R-:W-:Y:S01]  /*b4b0*/  FFMA.FTZ R72, R89, R60.reuse, -R113.reuse ;  /* 0x0000003c59487223 */ /* 0x180fe20000010871 */
[-C--:B------:R-:W-:Y:S01]  /*b4c0*/  FFMA.FTZ R77, R87, R60.reuse, -R113 ;  /* 0x0000003c574d7223 */ /* 0x080fe20000010871 */
[----:B------:R-:W-:Y:S01]  /*b4d0*/  FADD.FTZ R149, R148, R149 ;  /* 0x0000009594957221 */ /* 0x000fe20000010000 */
[----:B------:R-:W-:Y:S01]  /*b4e0*/  FADD.FTZ R84, R159, R84 ;  /* 0x000000549f547221 */ /* 0x000fe20000010000 */
[C---:B------:R-:W-:Y:S01]  /*b4f0*/  HMMA.16816.F32 R4, R48.reuse, R30, R4 ;  /* 0x0000001e3004723c */ /* 0x040fe20000001804 */
[----:B------:R-:W2:Y:S01]  /*b500*/  LDSM.16.MT88.4 R28, [R105+0x11000] ;  /* 0x01100000691c783b */ /* 0x000ea20000004200 */
[----:B------:R-:W-:Y:S01]  /*b510*/  FADD.FTZ R82, R178, R149 ;  /* 0x00000095b2527221 */ /* 0x000fe20000010000 */
[----:B------:R-:W-:Y:S01]  /*b520*/  FADD.FTZ R157, R157, R84 ;  /* 0x000000549d9d7221 */ /* 0x000fe20000010000 */
[-CC-:B------:R-:W-:Y:S01]  /*b530*/  FFMA.FTZ R73, R98, R60.reuse, -R113.reuse ;  /* 0x0000003c62497223 */ /* 0x180fe20000010871 */
[-C--:B------:R-:W-:Y:S01]  /*b540*/  FFMA.FTZ R76, R96, R60.reuse, -R113 ;  /* 0x0000003c604c7223 */ /* 0x080fe20000010871 */
[----:B------:R-:W-:Y:S01]  /*b550*/  FADD.FTZ R82, R155, R82 ;  /* 0x000000529b527221 */ /* 0x000fe20000010000 */
[----:B------:R-:W-:Y:S01]  /*b560*/  FADD.FTZ R184, R184, R157 ;  /* 0x0000009db8b87221 */ /* 0x000fe20000010000 */
[C---:B-1----:R-:W-:Y:S01]  /*b570*/  HMMA.16816.F32 R44, R48.reuse, R32, R44 ;  /* 0x00000020302c723c */ /* 0x042fe2000000182c */
[-CC-:B------:R-:W-:Y:S01]  /*b580*/  FFMA.FTZ R81, R81, R60.reuse, -R107.reuse ;  /* 0x0000003c51517223 */ /* 0x180fe2000001086b */
[----:B------:R-:W-:Y:S01]  /*b590*/  FADD.FTZ R33, R153, R82 ;  /* 0x0000005299217221 */ /* 0x000fe20000010000 */
[----:B------:R-:W-:Y:S01]  /*b5a0*/  FADD.FTZ R163, R163, R184 ;  /* 0x000000b8a3a37221 */ /* 0x000fe20000010000 */
[-CC-:B------:R-:W-:Y:S01]  /*b5b0*/  FFMA.FTZ R80, R92, R60.reuse, -R107.reuse ;  /* 0x0000003c5c507223 */ /* 0x180fe2000001086b */
[-C--:B------:R-:W-:Y:S01]  /*b5c0*/  FFMA.FTZ R83, R90, R60.reuse, -R107 ;  /* 0x0000003c5a537223 */ /* 0x080fe2000001086b */
[----:B------:R-:W-:Y:S01]  /*b5d0*/  FADD.FTZ R33, R182, R33 ;  /* 0x00000021b6217221 */ /* 0x000fe20000010000 */
[----:B------:R-:W-:Y:S01]  /*b5e0*/  FADD.FTZ R194, R194, R163 ;  /* 0x000000a3c2c27221 */ /* 0x000fe20000010000 */
[C---:B------:R-:W-:Y:S01]  /*b5f0*/  HMMA.16816.F32 R12, R48.reuse, R38, R12 ;  /* 0x00000026300c723c */ /* 0x040fe2000000180c */
[----:B------:R-:W-:Y:S01]  /*b600*/  MUFU.EX2 R72, R72 ;  /* 0x0000004800487308 */ /* 0x000fe20000000800 */
[----:B------:R-:W-:Y:S01]  /*b610*/  FADD.FTZ R190, R190, R33 ;  /* 0x00000021bebe7221 */ /* 0x000fe20000010000 */
[----:B------:R-:W-:Y:S01]  /*b620*/  FADD.FTZ R171, R171, R194 ;  /* 0x000000c2abab7221 */ /* 0x000fe20000010000 */
[----:B------:R-:W1:Y:S01]  /*b630*/  LDSM.16.MT88.4 R36, [R100+0x11000] ;  /* 0x011000006424783b */ /* 0x000e620000004200 */
[----:B------:R-:W3:Y:S01]  /*b640*/  MUFU.EX2 R77, R77 ;  /* 0x0000004d004d7308 */ /* 0x000ee20000000800 */
[----:B------:R-:W-:Y:S01]  /*b650*/  FADD.FTZ R161, R161, R190 ;  /* 0x000000bea1a17221 */ /* 0x000fe20000010000 */
[----:B------:R-:W-:Y:S01]  /*b660*/  FADD.FTZ R204, R204, R171 ;  /* 0x000000abcccc7221 */ /* 0x000fe20000010000 */
[----:B------:R-:W-:Y:S01]  /*b670*/  HMMA.16816.F32 R40, R48, R34, R40 ;  /* 0x000000223028723c */ /* 0x000fe20000001828 */
[----:B------:R-:W-:Y:S01]  /*b680*/  MUFU.EX2 R73, R73 ;  /* 0x0000004900497308 */ /* 0x000fe20000000800 */
[-CC-:B------:R-:W-:Y:S01]  /*b690*/  FFMA.FTZ R101, R101, R60.reuse, -R113.reuse ;  /* 0x0000003c65657223 */ /* 0x180fe20000010871 */
[----:B------:R-:W-:Y:S01]  /*b6a0*/  FFMA.FTZ R99, R99, R60, -R113 ;  /* 0x0000003c63637223 */ /* 0x000fe20000010871 */
[----:B------:R-:W-:Y:S01]  /*b6b0*/  LDSM.16.MT88.4 R144, [R115+0x11800] ;  /* 0x011800007390783b */ /* 0x000fe20000004200 */
[----:B------:R-:W4:Y:S04]  /*b6c0*/  MUFU.EX2 R76, R76 ;  /* 0x0000004c004c7308 */ /* 0x000f280000000800 */
[----:B------:R-:W-:Y:S04]  /*b6d0*/  MUFU.EX2 R78, R78 ;  /* 0x0000004e004e7308 */ /* 0x000fe80000000800 */
[----:B------:R-:W5:Y:S04]  /*b6e0*/  MUFU.EX2 R81, R81 ;  /* 0x0000005100517308 */ /* 0x000f680000000800 */
[----:B------:R-:W-:Y:S04]  /*b6f0*/  MUFU.EX2 R80, R80 ;  /* 0x0000005000507308 */ /* 0x000fe80000000800 */
[----:B------:R-:W2:Y:S01]  /*b700*/  MUFU.EX2 R83, R83 ;  /* 0x0000005300537308 */ /* 0x000ea20000000800 */
[----:B------:R-:W-:Y:S01]  /*b710*/  FADD.FTZ R192, R192, R161 ;  /* 0x000000a1c0c07221 */ /* 0x000fe20000010000 */
[----:B------:R-:W-:Y:S01]  /*b720*/  FADD.FTZ R177, R177, R204 ;  /* 0x000000ccb1b17221 */ /* 0x000fe20000010000 */
[----:B---3--:R-:W-:Y:S01]  /*b730*/  F2FP.F16.F32.PACK_AB R48, R77, R72 ;  /* 0x000000484d30723e */ /* 0x008fe200000000ff */
[----:B------:R-:W3:Y:S01]  /*b740*/  LDSM.16.MT88.4 R32, [R115+0x11000] ;  /* 0x011000007320783b */ /* 0x000ee20000004200 */
[----:B------:R-:W-:Y:S01]  /*b750*/  FADD.FTZ R169, R169, R192 ;  /* 0x000000c0a9a97221 */ /* 0x000fe20000010000 */
[----:B------:R-:W-:Y:S01]  /*b760*/  FADD.FTZ R214, R214, R177 ;  /* 0x000000b1d6d67221 */ /* 0x000fe20000010000 */
[----:B----4-:R-:W-:-:S02]  /*b770*/  F2FP.F16.F32.PACK_AB R50, R76, R73 ;  /* 0x000000494c32723e */ /* 0x010fc400000000ff */
[----:B------:R-:W-:Y:S01]  /*b780*/  FADD.FTZ R218, R218, R169 ;  /* 0x000000a9dada7221 */ /* 0x000fe20000010000 */
[----:B-----5:R-:W-:Y:S01]  /*b790*/  F2FP.F16.F32.PACK_AB R49, R81, R78 ;  /* 0x0000004e5131723e */ /* 0x020fe200000000ff */
[----:B------:R-:W-:Y:S01]  /*b7a0*/  FADD.FTZ R179, R179, R214 ;  /* 0x000000d6b3b37221 */ /* 0x000fe20000010000 */
[----:B--2---:R-:W-:Y:S01]  /*b7b0*/  F2FP.F16.F32.PACK_AB R51, R83, R80 ;  /* 0x000000505333723e */ /* 0x004fe200000000ff */
[----:B------:R-:W-:Y:S02]  /*b7c0*/  FADD.FTZ R218, R175, R218 ;  /* 0x000000daafda7221 */ /* 0x000fe40000010000 */
[----:B------:R-:W-:Y:S02]  /*b7d0*/  FADD.FTZ R212, R212, R179 ;  /* 0x000000b3d4d47221 */ /* 0x000fe40000010000 */
[----:B------:R-:W-:Y:S02]  /*b7e0*/  FADD.FTZ R173, R173, R218 ;  /* 0x000000daadad7221 */ /* 0x000fe40000010000 */
[----:B------:R-:W-:Y:S01]  /*b7f0*/  FADD.FTZ R185, R185, R212 ;  /* 0x000000d4b9b97221 */ /* 0x000fe20000010000 */
[----:B------:R-:W-:Y:S01]  /*b800*/  HMMA.16816.F32 R24, R48, R28, R24 ;  /* 0x0000001c3018723c */ /* 0x000fe20000001818 */
[----:B------:R-:W-:-:S02]  /*b810*/  FADD.FTZ R220, R220, R173 ;  /* 0x000000addcdc7221 */ /* 0x000fc40000010000 */
[----:B------:R-:W-:-:S05]  /*b820*/  FADD.FTZ R185, R198, R185 ;  /* 0x000000b9c6b97221 */ /* 0x000fca0000010000 */
[----:B------:R-:W-:Y:S01]  /*b830*/  HMMA.16816.F32 R20, R48, R30, R20 ;  /* 0x0000001e3014723c */ /* 0x000fe20000001814 */
[----:B------:R-:W2:Y:S01]  /*b840*/  LDSM.16.MT88.4 R28, [R86+0x11000] ;  /* 0x01100000561c783b */ /* 0x000ea20000004200 */
[----:B------:R-:W-:Y:S01]  /*b850*/  FADD.FTZ R181, R181, R220 ;  /* 0x000000dcb5b57221 */ /* 0x000fe20000010000 */
[----:B------:R-:W-:Y:S02]  /*b860*/  FADD.FTZ R186, R186, R185 ;  /* 0x000000b9baba7221 */ /* 0x000fe40000010000 */
[----:B------:R-:W-:Y:S01]  /*b870*/  LDSM.16.MT88.4 R84, [R86+0x11800] ;  /* 0x011800005654783b */ /* 0x000fe20000004200 */
[----:B------:R-:W-:Y:S01]  /*b880*/  FADD.FTZ R206, R206, R181 ;  /* 0x000000b5cece7221 */ /* 0x000fe20000010000 */
[----:B------:R-:W-:-:S03]  /*b890*/  FADD.FTZ R187, R187, R186 ;  /* 0x000000babbbb7221 */ /* 0x000fc60000010000 */
[----:B------:R-:W-:Y:S01]  /*b8a0*/  FADD.FTZ R183, R183, R206 ;  /* 0x000000ceb7b77221 */ /* 0x000fe20000010000 */
[----:B------:R-:W-:-:S03]  /*b8b0*/  FADD.FTZ R158, R158, R187 ;  /* 0x000000bb9e9e7221 */ /* 0x000fc60000010000 */
[----:B------:R-:W-:Y:S01]  /*b8c0*/  FADD.FTZ R183, R196, R183 ;  /* 0x000000b7c4b77221 */ /* 0x000fe20000010000 */
[----:B------:R-:W-:Y:S02]  /*b8d0*/  FADD.FTZ R197, R197, R158 ;  /* 0x0000009ec5c57221 */ /* 0x000fe40000010000 */
[----:B------:R-:W4:Y:S01]  /*b8e0*/  LDSM.16.MT88.4 R156, [R105+0x11800] ;  /* 0x01180000699c783b */ /* 0x000f220000004200 */
[----:B------:R-:W-:-:S04]  /*b8f0*/  FADD.FTZ R170, R170, R183 ;  /* 0x000000b7aaaa7221 */ /* 0x000fc80000010000 */
[----:B------:R-:W-:Y:S01]  /*b900*/  FADD.FTZ R193, R193, R170 ;  /* 0x000000aac1c17221 */ /* 0x000fe20000010000 */
[C---:B-1----:R-:W-:Y:S03]  /*b910*/  HMMA.16816.F32 R16, R48.reuse, R36, R16 ;  /* 0x000000243010723c */ /* 0x042fe60000001810 */
[----:B------:R-:W-:Y:S01]  /*b920*/  FADD.FTZ R172, R172, R193 ;  /* 0x000000c1acac7221 */ /* 0x000fe20000010000 */
[-CC-:B------:R-:W-:Y:S01]  /*b930*/  FFMA.FTZ R36, R97, R60.reuse, -R107.reuse ;  /* 0x0000003c61247223 */ /* 0x180fe2000001086b */
[-CC-:B------:R-:W-:Y:S02]  /*b940*/  FFMA.FTZ R37, R88, R60.reuse, -R107.reuse ;  /* 0x0000003c58257223 */ /* 0x180fe4000001086b */
[----:B------:R-:W-:Y:S01]  /*b950*/  FADD.FTZ R195, R195, R172 ;  /* 0x000000acc3c37221 */ /* 0x000fe20000010000 */
[----:B------:R-:W-:Y:S01]  /*b960*/  HMMA.16816.F32 R12, R48, R38, R12 ;  /* 0x00000026300c723c */ /* 0x000fe2000000180c */
[----:B------:R-:W-:-:S02]  /*b970*/  FFMA.FTZ R38, R95, R60, -R107 ;  /* 0x0000003c5f267223 */ /* 0x000fc4000001086b */
[----:B------:R-:W-:-:S05]  /*b980*/  FADD.FTZ R150, R150, R195 ;  /* 0x000000c396967221 */ /* 0x000fca0000010000 */
[----:B---3--:R-:W-:Y:S01]  /*b990*/  HMMA.16816.F32 R8, R48, R32, R8 ;  /* 0x000000203008723c */ /* 0x008fe20000001808 */
[-CC-:B------:R-:W-:Y:S01]  /*b9a0*/  FFMA.FTZ R32, R103, R60.reuse, -R113.reuse ;  /* 0x0000003c67207223 */ /* 0x180fe20000010871 */
[-C--:B------:R-:W-:Y:S01]  /*b9b0*/  FFMA.FTZ R33, R94, R60.reuse, -R113 ;  /* 0x0000003c5e217223 */ /* 0x080fe20000010871 */
[----:B------:R-:W-:-:S05]  /*b9c0*/  FFMA.FTZ R60, R93, R60, -R107 ;  /* 0x0000003c5d3c7223 */ /* 0x000fca000001086b */
[----:B------:R-:W-:Y:S01]  /*b9d0*/  HMMA.16816.F32 R4, R48, R34, R4 ;  /* 0x000000223004723c */ /* 0x000fe20000001804 */
[----:B------:R1:W-:Y:S01]  /*b9e0*/  MUFU.EX2 R34, R101 ;  /* 0x0000006500227308 */ /* 0x0003e20000000800 */
[----:B------:R-:W-:-:S03]  /*b9f0*/  FADD.FTZ R201, R201, R150 ;  /* 0x00000096c9c97221 */ /* 0x000fc60000010000 */
[----:B------:R-:W-:Y:S03]  /*ba00*/  MUFU.EX2 R32, R32 ;  /* 0x0000002000207308 */ /* 0x000fe60000000800 */
[C---:B--2---:R-:W-:Y:S01]  /*ba10*/  HMMA.16816.F32 R44, R48.reuse, R28, R44 ;  /* 0x0000001c302c723c */ /* 0x044fe2000000182c */
[----:B------:R-:W2:Y:S01]  /*ba20*/  MUFU.EX2 R33, R33 ;  /* 0x0000002100217308 */ /* 0x000ea20000000800 */
[----:B-1----:R-:W1:Y:S03]  /*ba30*/  LDSM.16.MT88.4 R100, [R100+0x11800] ;  /* 0x011800006464783b */ /* 0x002e660000004200 */
[----:B------:R-:W3:Y:S04]  /*ba40*/  MUFU.EX2 R35, R99 ;  /* 0x0000006300237308 */ /* 0x000ee80000000800 */
[----:B------:R-:W-:Y:S04]  /*ba50*/  MUFU.EX2 R36, R36 ;  /* 0x0000002400247308 */ /* 0x000fe80000000800 */
[----:B------:R-:W5:Y:S04]  /*ba60*/  MUFU.EX2 R37, R37 ;  /* 0x0000002500257308 */ /* 0x000f680000000800 */
[----:B------:R-:W-:Y:S04]  /*ba70*/  MUFU.EX2 R38, R38 ;  /* 0x0000002600267308 */ /* 0x000fe80000000800 */
[----:B------:R-:W4:Y:S01]  /*ba80*/  MUFU.EX2 R29, R60 ;  /* 0x0000003c001d7308 */ /* 0x000f220000000800 */
[----:B------:R-:W-:Y:S01]  /*ba90*/  FADD.FTZ R28, R142, R201 ;  /* 0x000000c98e1c7221 */ /* 0x000fe20000010000 */
[----:B------:R-:W-:Y:S03]  /*baa0*/  HMMA.16816.F32 R40, R48, R30, R40 ;  /* 0x0000001e3028723c */ /* 0x000fe60000001828 */
[----:B------:R-:W-:Y:S01]  /*bab0*/  FADD.FTZ R28, R203, R28 ;  /* 0x0000001ccb1c7221 */ /* 0x000fe20000010000 */
[----:B--2---:R-:W-:Y:S01]  /*bac0*/  F2FP.F16.F32.PACK_AB R148, R33, R32 ;  /* 0x000000202194723e */ /* 0x004fe200000000ff */
[----:B------:R-:W-:Y:S01]  /*bad0*/  FADD.FTZ R160, R160, R197 ;  /* 0x000000c5a0a07221 */ /* 0x000fe20000010000 */
[----:B---3--:R-:W-:Y:S01]  /*bae0*/  F2FP.F16.F32.PACK_AB R150, R35, R34 ;  /* 0x000000222396723e */ /* 0x008fe200000000ff */
[----:B------:R-:W-:Y:S01]  /*baf0*/  FADD.FTZ R31, R71, R28 ;  /* 0x0000001c471f7221 */ /* 0x000fe20000010000 */
[----:B-----5:R-:W-:-:S02]  /*bb00*/  F2FP.F16.F32.PACK_AB R149, R37, R36 ;  /* 0x000000242595723e */ /* 0x020fc400000000ff */
[----:B----4-:R-:W-:Y:S01]  /*bb10*/  F2FP.F16.F32.PACK_AB R151, R29, R38 ;  /* 0x000000261d97723e */ /* 0x010fe200000000ff */
        /* <DEDUP_REMOVED lines=43> */
[----:B------:R-:W-:-:S03]  /*bdd0*/  VIADD R5, R189, 0xfffffffe ;  /* 0xfffffffebd057836 */ /* 0x000fc60000000000 */
[----:B------:R-:W-:Y:S01]  /*bde0*/  FADD.FTZ R80, R80, R81 ;  /* 0x0000005150507221 */ /* 0x000fe20000010000 */
[----:B------:R1:W-:Y:S01]  /*bdf0*/  STL [R1+0x8], R4 ;  /* 0x0000080401007387 */ /* 0x0003e20000100800 */
[----:B------:R-:W-:Y:S02]  /*be00*/  ISETP.GE.AND P0, PT, R5, R236, PT ;  /* 0x000000ec0500720c */ /* 0x000fe40003f06270 */
[----:B------:R-:W-:-:S04]  /*be10*/  FADD.FTZ R83, R83, R80 ;  /* 0x0000005053537221 */ /* 0x000fc80000010000 */
[----:B------:R-:W-:-:S04]  /*be20*/  FADD.FTZ R36, R36, R83 ;  /* 0x0000005324247221 */ /* 0x000fc80000010000 */
[----:B------:R-:W-:Y:S01]  /*be30*/  FADD.FTZ R37, R37, R36 ;  /* 0x0000002425257221 */ /* 0x000fe20000010000 */
[----:B------:R-:W-:Y:S03]  /*be40*/  HMMA.16816.F32 R156, R148, R158, R20 ;  /* 0x0000009e949c723c */ /* 0x000fe60000001814 */
[----:B------:R-:W-:-:S05]  /*be50*/  FADD.FTZ R38, R38, R37 ;  /* 0x0000002526267221 */ /* 0x000fca0000010000 */
[----:B------:R-:W-:Y:S01]  /*be60*/  HMMA.16816.F32 R152, R148, R84, R44 ;  /* 0x000000549498723c */ /* 0x000fe2000000182c */
[----:B------:R-:W-:-:S07]  /*be70*/  FADD.FTZ R252, R29, R38 ;  /* 0x000000261dfc7221 */ /* 0x000fce0000010000 */
[----:B------:R-:W-:Y:S01]  /*be80*/  HMMA.16816.F32 R148, R148, R86, R40 ;  /* 0x000000569494723c */ /* 0x000fe20000001828 */
[----:B------:R-:W-:-:S04]  /*be90*/  NOP ;  /* 0x0000000000007918 */ /* 0x000fc80000000000 */
[----:B-1----:R-:W-:-:S15]  /*bea0*/  @!P0 BRA `(.L_x_5043) ;  /* 0x0000006c00e48947 */ /* 0x002fde0003800000 */
[----:B------:R-:W2:Y:S01]  /*beb0*/  LDL.64 R228, [R1] ;  /* 0x0000000001e47983 */ /* 0x000ea20000100a00 */
[----:B------:R-:W-:Y:S01]  /*bec0*/  IMAD R188, R243, 0x40, R188 ;  /* 0x00000040f3bc7824 */ /* 0x000fe200078e02bc */
[----:B------:R-:W-:Y:S01]  /*bed0*/  LOP3.LUT R225, R225, 0x1f0, RZ, 0xc0, !PT ;  /* 0x000001f0e1e17812 */ /* 0x000fe200078ec0ff */
[----:B------:R-:W-:-:S03]  /*bee0*/  IMAD.MOV.U32 R168, RZ, RZ, R165 ;  /* 0x000000ffffa87224 */ /* 0x000fc600078e00a5 */
[----:B------:R-:W-:-:S04]  /*bef0*/  IADD3 R188, PT, PT, R166, R188, R225 ;  /* 0x000000bca6bc7210 */ /* 0x000fc80007ffe0e1 */
[----:B------:R-:W-:Y:S01]  /*bf00*/  IADD3 R188, PT, PT, -R167, R188, -R191 ;  /* 0x000000bca7bc7210 */ /* 0x000fe20007ffe9bf */
[----:B------:R-:W-:-:S04]  /*bf10*/  IMAD.MOV.U32 R167, RZ, RZ, R164 ;  /* 0x000000ffffa77224 */ /* 0x000fc800078e00a4 */
[----:B------:R-:W-:-:S04]  /*bf20*/  IMAD R189, R189, -0x100, R188 ;  /* 0xffffff00bdbd7824 */ /* 0x000fc800078e02bc */
[----:B------:R-:W-:Y:S01]  /*bf30*/  VIADD R245, R189, 0x208 ;  /* 0x00000208bdf57836 */ /* 0x000fe20000000000 */
[----:B--2---:R-:W-:-:S04]  /*bf40*/  ISETP.NE.U32.AND P4, PT, R228, RZ, PT ;  /* 0x000000ffe400720c */ /* 0x004fc80003f85070 */
[----:B------:R-:W-:-:S13]  /*bf50*/  ISETP.NE.AND.EX P4, PT, R229, RZ, PT, P4 ;  /* 0x000000ffe500720c */ /* 0x000fda0003f85340 */
.L_x_5050:
        /* <DEDUP_REMOVED lines=78> */
.L_x_5045:
[----:B------:R-:W-:Y:S05]  /*c440*/  BSYNC.RECONVERGENT B0 ;  /* 0x0000000000007941 */ /* 0x000fea0003800200 */
.L_x_5044:
[----:B------:R-:W1:Y:S01]  /*c450*/  S2UR UR6, SR_CgaCtaId ;  /* 0x00000000000679c3 */ /* 0x000e620000008800 */
[C---:B------:R-:W-:Y:S01]  /*c460*/  IMAD.SHL.U32 R166, R224.reuse, 0x8, RZ ;  /* 0x00000008e0a67824 */ /* 0x040fe200078e00ff */
[----:B------:R-:W-:Y:S01]  /*c470*/  LOP3.LUT R49, R224, 0x38, RZ, 0xc0, !PT ;  /* 0x00000038e0317812 */ /* 0x000fe200078ec0ff */
[----:B------:R-:W-:Y:S01]  /*c480*/  UMOV UR7, 0x400 ;  /* 0x0000040000077882 */ /* 0x000fe20000000000 */
[----:B------:R-:W-:Y:S01]  /*c490*/  IMAD.SHL.U32 R69, R234, 0x20, RZ ;  /* 0x00000020ea457824 */ /* 0x000fe200078e00ff */
[----:B------:R-:W-:Y:S01]  /*c4a0*/  SHF.R.U32.HI R225, RZ, 0x1, R224 ;  /* 0x00000001ffe17819 */ /* 0x000fe200000116e0 */
[----:B------:R-:W-:Y:S01]  /*c4b0*/  IMAD.SHL.U32 R230, R224, 0x40, RZ ;  /* 0x00000040e0e67824 */ /* 0x000fe200078e00ff */
[--C-:B------:R-:W-:Y:S01]  /*c4c0*/  LOP3.LUT R49, R49, 0x1c0, R166.reuse, 0xf8, !PT ;  /* 0x000001c031317812 */ /* 0x100fe200078ef8a6 */
[----:B------:R-:W-:Y:S01]  /*c4d0*/  BSSY.RECONVERGENT B1, `(.L_x_5046) ;  /* 0x000024d000017945 */ /* 0x000fe20003800200 */
[----:B------:R-:W-:Y:S02]  /*c4e0*/  LOP3.LUT R51, R166, 0x38, RZ, 0xc0, !PT ;  /* 0x00000038a6337812 */ /* 0x000fe400078ec0ff */
[--C-:B------:R-:W-:Y:S02]  /*c4f0*/  LOP3.LUT R49, R49, 0x38, R166.reuse, 0x78, !PT ;  /* 0x0000003831317812 */ /* 0x100fe400078e78a6 */
[----:B------:R-:W-:Y:S02]  /*c500*/  ISETP.GE.AND P1, PT, R51, R246, PT ;  /* 0x000000f63300720c */ /* 0x000fe40003f26270 */
[----:B------:R-:W-:Y:S02]  /*c510*/  LOP3.LUT R48, R49, 0x1e00, R166, 0xf8, !PT ;  /* 0x00001e0031307812 */ /* 0x000fe400078ef8a6 */
[----:B------:R-:W-:Y:S02]  /*c520*/  IADD3 R68, P0, PT, R69, R240, RZ ;  /* 0x000000f045447210 */ /* 0x000fe40007f1e0ff */
[----:B------:R-:W-:Y:S02]  /*c530*/  ISETP.GE.AND P3, PT, R51, R246, PT ;  /* 0x000000f63300720c */ /* 0x000fe40003f66270 */
[----:B------:R-:W-:Y:S02]  /*c540*/  LOP3.LUT R165, R230, 0x1c0, RZ, 0xc0, !PT ;  /* 0x000001c0e6a57812 */ /* 0x000fe400078ec0ff */
[----:B------:R-:W-:Y:S01]  /*c550*/  LOP3.LUT R229, R225, 0x8, RZ, 0xc0, !PT ;  /* 0x00000008e1e57812 */ /* 0x000fe200078ec0ff */
[----:B-1----:R-:W-:Y:S01]  /*c560*/  ULEA UR6, UR6, UR7, 0x18 ;  /* 0x0000000706067291 */ /* 0x002fe2000f8ec0ff */
[----:B------:R-:W-:Y:S01]  /*c570*/  LOP3.LUT R165, R165, 0x8, R224, 0xf8, !PT ;  /* 0x00000008a5a57812 */ /* 0x000fe200078ef8e0 */
[C---:B------:R-:W-:Y:S01]  /*c580*/  @!P1 IMAD R49, R235.reuse, 0x120, RZ ;  /* 0x00000120eb319824 */ /* 0x040fe200078e02ff */
[-C--:B------:R-:W-:Y:S01]  /*c590*/  @!P1 MOV R64, R68.reuse ;  /* 0x0000004400409202 */ /* 0x080fe20000000f00 */
[--C-:B------:R-:W-:Y:S01]  /*c5a0*/  @!P1 IMAD.MOV.U32 R72, RZ, RZ, R68.reuse ;  /* 0x000000ffff489224 */ /* 0x100fe200078e0044 */
[-C--:B------:R-:W-:Y:S01]  /*c5b0*/  @!P1 LEA R62, P2, R234, R68.reuse, 0x6 ;  /* 0x00000044ea3e9211 */ /* 0x080fe200078430ff */
[C---:B------:R-:W-:Y:S01]  /*c5c0*/  @!P1 IMAD R51, R235.reuse, 0xe0, RZ ;  /* 0x000000e0eb339824 */ /* 0x040fe200078e02ff */
[----:B------:R-:W-:Y:S01]  /*c5d0*/  MOV R227, UR6 ;  /* 0x0000000600e37c02 */ /* 0x000fe20008000f00 */
[----:B------:R-:W-:Y:S01]  /*c5e0*/  @!P1 IMAD R55, R235, 0xa0, RZ ;  /* 0x000000a0eb379824 */ /* 0x000fe200078e02ff */
[-C--:B------:R-:W-:Y:S01]  /*c5f0*/  @!P1 MOV R56, R68.reuse ;  /* 0x0000004400389202 */ /* 0x080fe20000000f00 */
[----:B------:R-:W-:Y:S01]  /*c600*/  @!P1 IMAD.MOV.U32 R54, RZ, RZ, R68 ;  /* 0x000000ffff369224 */ /* 0x000fe200078e0044 */
[----:B------:R-:W-:Y:S01]  /*c610*/  LOP3.LUT R229, R229, 0x1c0, R230, 0xf8, !PT ;  /* 0x000001c0e5e57812 */ /* 0x000fe200078ef8e6 */
[----:B------:R-:W-:Y:S01]  /*c620*/  IMAD R171, R48, 0x2, R227 ;  /* 0x0000000230ab7824 */ /* 0x000fe200078e02e3 */
[----:B------:R-:W-:Y:S01]  /*c630*/  SHF.L.U64.HI R48, R234, 0x5, R235 ;  /* 0x00000005ea307819 */ /* 0x000fe200000102eb */
[----:B------:R-:W-:Y:S01]  /*c640*/  @!P1 IMAD R63, R235, 0x180, RZ ;  /* 0x00000180eb3f9824 */ /* 0x000fe200078e02ff */
[----:B------:R-:W-:Y:S01]  /*c650*/  LOP3.LUT R165, R165, 0x38, R166, 0x78, !PT ;  /* 0x00000038a5a57812 */ /* 0x000fe200078e78a6 */
[----:B------:R-:W-:Y:S01]  /*c660*/  @!P1 IMAD.MOV.U32 R74, RZ, RZ, R68 ;  /* 0x000000ffff4a9224 */ /* 0x000fe200078e0044 */
[----:B------:R-:W-:Y:S01]  /*c670*/  @!PT LDS RZ, [RZ] ;  /* 0x00000000fffff984 */ /* 0x000fe20000000800 */
[----:B------:R-:W-:Y:S01]  /*c680*/  @!PT LDS RZ, [RZ] ;  /* 0x00000000fffff984 */ /* 0x000fe20000000800 */
[----:B------:R-:W-:Y:S01]  /*c690*/  @!PT LDS RZ, [RZ] ;  /* 0x00000000fffff984 */ /* 0x000fe20000000800 */
[----:B------:R-:W-:Y:S01]  /*c6a0*/  @!P3 LDGSTS.E.BYPASS.LTC128B.128 [R171+0xa000], desc[UR4][R240.64] ;  /* 0x0a000000f0abbfae */ /* 0x000fe2000b981a04 */
[----:B------:R-:W-:Y:S01]  /*c6b0*/  IMAD.X R69, R48, 0x1, R241, P0 ;  /* 0x0000000130457824 */ /* 0x000fe200000e06f1 */
[-C--:B------:R-:W-:Y:S01]  /*c6c0*/  @!P1 MOV R48, R68.reuse ;  /* 0x0000004400309202 */ /* 0x080fe20000000f00 */
[----:B------:R-:W-:Y:S02]  /*c6d0*/  @!P1 IMAD R53, R235, 0xc0, RZ ;  /* 0x000000c0eb359824 */ /* 0x000fe400078e02ff */
[----:B------:R-:W-:Y:S01]  /*c6e0*/  @P3 STS.128 [R171+0xa000], RZ ;  /* 0x00a000ffab003388 */ /* 0x000fe20000000c00 */
[--C-:B------:R-:W-:Y:S01]  /*c6f0*/  @!P1 IMAD.MOV.U32 R65, RZ, RZ, R69.reuse ;  /* 0x000000ffff419224 */ /* 0x100fe200078e0045 */
[C---:B------:R-:W-:Y:S01]  /*c700*/  @!P1 LEA R50, P0, R234.reuse, R68, 0x5 ;  /* 0x00000044ea329211 */ /* 0x040fe200078028ff */
[----:B------:R-:W-:Y:S02]  /*c710*/  @!P1 IMAD.MOV.U32 R73, RZ, RZ, R69 ;  /* 0x000000ffff499224 */ /* 0x000fe400078e0045 */
[----:B------:R-:W-:Y:S01]  /*c720*/  @P1 STS.128 [R171+0xa800], RZ ;  /* 0x00a800ffab001388 */ /* 0x000fe20000000c00 */
[C---:B------:R-:W-:Y:S01]  /*c730*/  @!P1 IMAD.WIDE.U32 R64, R234.reuse, 0x120, R64 ;  /* 0x00000120ea409825 */ /* 0x040fe200078e0040 */
[----:B------:R-:W-:Y:S03]  /*c740*/  @!P1 MOV R75, R69 ;  /* 0x00000045004b9202 */ /* 0x000fe60000000f00 */
[----:B------:R-:W-:Y:S01]  /*c750*/  @!PT LDS RZ, [RZ] ;  /* 0x00000000fffff984 */ /* 0x000fe20000000800 */
[----:B------:R-:W-:Y:S01]  /*c760*/  @!PT LDS RZ, [RZ] ;  /* 0x00000000fffff984 */ /* 0x000fe20000000800 */
[----:B------:R-:W-:Y:S01]  /*c770*/  @!PT LDS RZ, [RZ] ;  /* 0x00000000fffff984 */ /* 0x000fe20000000800 */
[----:B------:R-:W-:Y:S01]  /*c780*/  @!P1 LDGSTS.E.BYPASS.LTC128B.128 [R171+0xa800], desc[UR4][R68.64] ;  /* 0x0a80000044ab9fae */ /* 0x000fe2000b981a04 */
[----:B------:R-:W-:Y:S01]  /*c790*/  @!P1 IMAD.WIDE.U32 R72, R234, 0xe0, R72 ;  /* 0x000000e0ea489825 */ /* 0x000fe200078e0048 */
[----:B------:R-:W-:Y:S03]  /*c7a0*/  @!P1 IADD3 R65, PT, PT, R49, R65, RZ ;  /* 0x0000004131419210 */ /* 0x000fe60007ffe0ff */
[----:B------:R-:W-:Y:S01]  /*c7b0*/  @P1 STS.128 [R171+0xb000], RZ ;  /* 0x00b000ffab001388 */ /* 0x000fe20000000c00 */
[--C-:B------:R-:W-:Y:S01]  /*c7c0*/  @!P1 IMAD.MOV.U32 R49, RZ, RZ, R69.reuse ;  /* 0x000000ffff319224 */ /* 0x100fe200078e0045 */
[----:B------:R-:W-:Y:S01]  /*c7d0*/  LOP3.LUT R164, R230, 0x400, RZ, 0xc0, !PT ;  /* 0x00000400e6a47812 */ /* 0x000fe200078ec0ff */
[C---:B------:R-:W-:Y:S01]  /*c7e0*/  @!P1 IMAD.WIDE.U32 R76, R234.reuse, 0xa0, R68 ;  /* 0x000000a0ea4c9825 */ /* 0x040fe200078e0044 */
[----:B------:R-:W-:Y:S02]  /*c7f0*/  LOP3.LUT R229, R229, 0x38, R166, 0x78, !PT ;  /* 0x00000038e5e57812 */ /* 0x000fe400078e78a6 */
[----:B------:R-:W-:Y:S01]  /*c800*/  LEA R164, R165, R164, 0x1 ;  /* 0x000000a4a5a47211 */ /* 0x000fe200078e08ff */
[----:B------:R-:W-:Y:S01]  /*c810*/  @!P1 IMAD.IADD R73, R51, 0x1, R73 ;  /* 0x0000000133499824 */ /* 0x000fe200078e0249 */
[----:B------:R-:W-:Y:S01]  /*c820*/  @!P1 IADD3 R77, PT, PT, R55, R77, RZ ;  /* 0x0000004d374d9210 */ /* 0x000fe20007ffe0ff */
[C---:B------:R-:W-:Y:S01]  /*c830*/  @!P1 IMAD.WIDE.U32 R48, R234.reuse, 0x1c0, R48 ;  /* 0x000001c0ea309825 */ /* 0x040fe200078e0030 */
[----:B------:R-:W-:Y:S02]  /*c840*/  @!P1 MOV R55, R69 ;  /* 0x0000004500379202 */ /* 0x000fe40000000f00 */
[----:B------:R-:W-:Y:S01]  /*c850*/  MOV R228, 0x20 ;  /* 0x0000002000e47802 */ /* 0x000fe20000000f00 */
[----:B------:R-:W-:Y:S01]  /*c860*/  @!P1 IMAD R51, R235, 0x1c0, RZ ;  /* 0x000001c0eb339824 */ /* 0x000fe200078e02ff */
[----:B------:R-:W-:Y:S01]  /*c870*/  IADD3 R247, PT, PT, R247, -0x1, RZ ;  /* 0xfffffffff7f77810 */ /* 0x000fe20007ffe0ff */
[C---:B------:R-:W-:Y:S03]  /*c880*/  @!P1 IMAD.WIDE.U32 R54, R234.reuse, 0x180, R54 ;  /* 0x00000180ea369825 */ /* 0x040fe600078e0036 */
[----:B------:R-:W-:Y:S01]  /*c890*/  @!P1 IADD3 R49, PT, PT, R51, R49, RZ ;  /* 0x0000003133319210 */ /* 0x000fe20007ffe0ff */
[----:B------:R-:W-:Y:S01]  /*c8a0*/  @!P1 IMAD.IADD R55, R63, 0x1, R55 ;  /* 0x000000013f379824 */ /* 0x000fe200078e0237 */
[CC--:B------:R-:W-:Y:S01]  /*c8b0*/  @!P1 LEA.HI.X R51, R234.reuse, R69.reuse, R235, 0x5, P0 ;  /* 0x00000045ea339211 */ /* 0x0c0fe200000f2ceb */
[C---:B------:R-:W-:Y:S01]  /*c8c0*/  @!P1 IMAD.WIDE.U32 R74, R234.reuse, 0xc0, R74 ;  /* 0x000000c0ea4a9825 */ /* 0x040fe200078e004a */
[CC--:B------:R-:W-:Y:S02]  /*c8d0*/  @!P1 LEA.HI.X R63, R234.reuse, R69.reuse, R235, 0x6, P2 ;  /* 0x00000045ea3f9211 */ /* 0x0c0fe400010f34eb */
[CC--:B------:R-:W-:Y:S01]  /*c8e0*/  @!P1 LEA R58, P0, R234.reuse, R68.reuse, 0x7 ;  /* 0x00000044ea3a9211 */ /* 0x0c0fe200078038ff */
[----:B------:R-:W-:Y:S01]  /*c8f0*/  @!PT LDS RZ, [RZ] ;  /* 0x00000000fffff984 */ /* 0x000fe20000000800 */
[----:B------:R-:W-:Y:S01]  /*c900*/  @!PT LDS RZ, [RZ] ;  /* 0x00000000fffff984 */ /* 0x000fe20000000800 */
[----:B------:R-:W-:Y:S01]  /*c910*/  @!PT LDS RZ, [RZ] ;  /* 0x00000000fffff984 */ /* 0x000fe20000000800 */
[----:B------:R1:W-:Y:S01]  /*c920*/  @!P1 LDGSTS.E.BYPASS.LTC128B.128 [R171+0xb000], desc[UR4][R50.64] ;  /* 0x0b00000032ab9fae */ /* 0x0003e2000b981a04 */
[----:B------:R-:W-:Y:S01]  /*c930*/  @!P1 IMAD.WIDE.U32 R78, R234, 0x60, R68 ;  /* 0x00000060ea4e9825 */ /* 0x000fe200078e0044 */
[----:B------:R-:W-:Y:S03]  /*c940*/  LOP3.LUT P2, RZ, R224, 0x4, RZ, 0xc0, !PT ;  /* 0x00000004e0ff7812 */ /* 0x000fe6000784c0ff */
[----:B------:R-:W-:Y:S01]  /*c950*/  @P1 STS.128 [R171+0xb800], RZ ;  /* 0x00b800ffab001388 */ /* 0x000fe20000000c00 */
[----:B------:R-:W-:Y:S02]  /*c960*/  @!P1 IMAD R57, R235, 0x60, RZ ;  /* 0x00000060eb399824 */ /* 0x000fe400078e02ff */
[----:B------:R-:W-:Y:S02]  /*c970*/  @!P1 IMAD.IADD R75, R53, 0x1, R75 ;  /* 0x00000001354b9824 */ /* 0x000fe400078e024b */
        /* <DEDUP_REMOVED lines=8> */
[C---:B------:R-:W-:Y:S03]  /*ca00*/  @!P1 IMAD.WIDE.U32 R52, R234.reuse, 0x1a0, R52 ;  /* 0x000001a0ea349825 */ /* 0x040fe600078e0034 */
[----:B------:R-:W-:Y:S01]  /*ca10*/  @!PT LDS RZ, [RZ] ;  /* 0x00000000fffff984 */ /* 0x000fe20000000800 */
[----:B------:R-:W-:Y:S01]  /*ca20*/  @!PT LDS RZ, [RZ] ;  /* 0x00000000fffff984 */ /* 0x000fe20000000800 */
[----:B------:R-:W-:Y:S01]  /*ca30*/  @!PT LDS RZ, [RZ] ;  /* 0x00000000fffff984 */ /* 0x000fe20000000800 */
[----:B------:R-:W-:Y:S01]  /*ca40*/  @!P1 LDGSTS.E.BYPASS.LTC128B.128 [R171+0xc000], desc[UR4][R78.64] ;  /* 0x0c0000004eab9fae */ /* 0x000fe2000b981a04 */
[----:B------:R-:W-:Y:S02]  /*ca50*/  @!P1 IMAD R59, R235, 0x1a0, RZ ;  /* 0x000001a0eb3b9824 */ /* 0x000fe400078e02ff */
[----:B------:R-:W-:Y:S02]  /*ca60*/  @!P1 IMAD.MOV.U32 R57, RZ, RZ, R69 ;  /* 0x000000ffff399224 */ /* 0x000fe400078e0045 */
[----:B------:R-:W-:Y:S01]  /*ca70*/  @P1 STS.128 [R171+0xc800], RZ ;  /* 0x00c800ffab001388 */ /* 0x000fe20000000c00 */
[----:B------:R-:W-:Y:S01]  /*ca80*/  @!P1 IMAD.IADD R53, R59, 0x1, R53 ;  /* 0x000000013b359824 */ /* 0x000fe200078e0235 */
[C---:B------:R-:W-:Y:S01]  /*ca90*/  @!P1 LEA.HI.X R59, R234.reuse, R69, R235, 0x7, P0 ;  /* 0x00000045ea3b9211 */ /* 0x040fe200000f3ceb */
[C---:B------:R-:W-:Y:S01]  /*caa0*/  @!P1 IMAD.WIDE.U32 R56, R234.reuse, 0x160, R56 ;  /* 0x00000160ea389825 */ /* 0x040fe200078e0038 */
[C---:B------:R-:W-:Y:S03]  /*cab0*/  @!P1 LEA R66, P0, R234.reuse, R68, 0x8 ;  /* 0x00000044ea429211 */ /* 0x040fe600078040ff */
[----:B------:R-:W-:Y:S01]  /*cac0*/  @!PT LDS RZ, [RZ] ;  /* 0x00000000fffff984 */ /* 0x000fe20000000800 */
[----:B------:R-:W-:Y:S01]  /*cad0*/  @!PT LDS RZ, [RZ] ;  /* 0x00000000fffff984 */ /* 0x000fe20000000800 */
[----:B------:R-:W-:Y:S01]  /*cae0*/  @!PT LDS RZ, [RZ] ;  /* 0x00000000fffff984 */ /* 0x000fe20000000800 */
[----:B------:R-:W-:Y:S01]  /*caf0*/  @!P1 LDGSTS.E.BYPASS.LTC128B.128 [R171+0xc800], desc[UR4][R58.64] ;  /* 0x0c8000003aab9fae */ /* 0x000fe2000b981a04 */
[----:B------:R-:W-:Y:S02]  /*cb00*/  @!P1 IMAD R67, R235, 0x160, RZ ;  /* 0x00000160eb439824 */ /* 0x000fe400078e02ff */
[----:B------:R-:W-:Y:S02]  /*cb10*/  @!P1 IMAD.MOV.U32 R60, RZ, RZ, R68 ;  /* 0x000000ffff3c9224 */ /* 0x000fe400078e0044 */
[----:B------:R-:W-:Y:S01]  /*cb20*/  @P1 STS.128 [R171+0xd000], RZ ;  /* 0x00d000ffab001388 */ /* 0x000fe20000000c00 */
[----:B------:R-:W-:Y:S01]  /*cb30*/  @!P1 IMAD.MOV.U32 R61, RZ, RZ, R69 ;  /* 0x000000ffff3d9224 */ /* 0x000fe200078e0045 */
[----:B------:R-:W-:Y:S01]  /*cb40*/  @!P1 IADD3 R57, PT, PT, R67, R57, RZ ;  /* 0x0000003943399210 */ /* 0x000fe20007ffe0ff */
[----:B------:R-:W-:Y:S02]  /*cb50*/  @!P1 IMAD R71, R235, 0x140, RZ ;  /* 0x00000140eb479824 */ /* 0x000fe400078e02ff */
[----:B------:R-:W-:Y:S01]  /*cb60*/  @!PT LDS RZ, [RZ] ;  /* 0x00000000fffff984 */ /* 0x000fe20000000800 */
[----:B------:R-:W-:Y:S01]  /*cb70*/  @!PT LDS RZ, [RZ] ;  /* 0x00000000fffff984 */ /* 0x000fe20000000800 */
[----:B------:R-:W-:Y:S01]  /*cb80*/  @!PT LDS RZ, [RZ] ;  /* 0x00000000fffff984 */ /* 0x000fe20000000800 */
[----:B------:R-:W-:Y:S01]  /*cb90*/  @!P1 LDGSTS.E.BYPASS.LTC128B.128 [R171+0xd000], desc[UR4][R76.64] ;  /* 0x0d0000004cab9fae */ /* 0x000fe2000b981a04 */
[C---:B------:R-:W-:Y:S01]  /*cba0*/  @!P1 LEA.HI.X R67, R234.reuse, R69, R235, 0x8, P0 ;  /* 0x00000045ea439211 */ /* 0x040fe200000f44eb */
[----:B------:R-:W-:Y:S01]  /*cbb0*/  @!P1 IMAD.WIDE.U32 R60, R234, 0x140, R60 ;  /* 0x00000140ea3c9825 */ /* 0x000fe200078e003c */
[----:B------:R-:W-:Y:S02]  /*cbc0*/  LOP3.LUT P0, RZ, R224, 0x2, RZ, 0xc0, !PT ;  /* 0x00000002e0ff7812 */ /* 0x000fe4000780c0ff */
[----:B------:R-:W-:Y:S01]  /*cbd0*/  @P1 STS.128 [R171+0xd800], RZ ;  /* 0x00d800ffab001388 */ /* 0x000fe20000000c00 */
[----:B------:R-:W-:Y:S01]  /*cbe0*/  @!P1 IMAD.IADD R61, R71, 0x1, R61 ;  /* 0x00000001473d9824 */ /* 0x000fe200078e023d */
[----:B------:R-:W-:Y:S03]  /*cbf0*/  SEL R228, R228, 0xffffffe0, !P0 ;  /* 0xffffffe0e4e47807 */ /* 0x000fe60004000000 */
[----:B------:R-:W-:Y:S01]  /*cc00*/  @!PT LDS RZ, [RZ] ;  /* 0x00000000fffff984 */ /* 0x000fe20000000800 */
[----:B------:R-:W-:Y:S01]  /*cc10*/  @!PT LDS RZ, [RZ] ;  /* 0x00000000fffff984 */ /* 0x000fe20000000800 */
[----:B------:R-:W-:Y:S01]  /*cc20*/  @!PT LDS RZ, [RZ] ;  /* 0x00000000fffff984 */ /* 0x000fe20000000800 */
[----:B------:R-:W-:Y:S01]  /*cc30*/  @!P1 LDGSTS.E.BYPASS.LTC128B.128 [R171+0xd800], desc[UR4][R74.64] ;  /* 0x0d8000004aab9fae */ /* 0x000fe2000b981a04 */
[----:B-1----:R-:W-:Y:S01]  /*cc40*/  IMAD.SHL.U32 R50, R224, 0x20, RZ ;  /* 0x00000020e0327824 */ /* 0x002fe200078e00ff */
[----:B------:R-:W-:Y:S01]  /*cc50*/  ISETP.GT.AND P0, PT, R247, R236, PT ;  /* 0x000000ecf700720c */ /* 0x000fe20003f04270 */
[----:B------:R-:W-:Y:S02]  /*cc60*/  IMAD.IADD R169, R227, 0x1, R164 ;  /* 0x00000001e3a97824 */ /* 0x000fe400078e02a4 */
[----:B------:R-:W-:Y:S01]  /*cc70*/  @P1 STS.128 [R171+0xe000], RZ ;  /* 0x00e000ffab001388 */ /* 0x000fe20000000c00 */
[----:B------:R-:W-:Y:S04]  /*cc80*/  LOP3.LUT R226, R50, 0x7c00, RZ, 0xc0, !PT ;  /* 0x00007c0032e27812 */ /* 0x000fe800078ec0ff */
[----:B------:R-:W-:Y:S01]  /*cc90*/  @!PT LDS RZ, [RZ] ;  /* 0x00000000fffff984 */ /* 0x000fe20000000800 */
[----:B------:R-:W-:Y:S01]  /*cca0*/  @!PT LDS RZ, [RZ] ;  /* 0x00000000fffff984 */ /* 0x000fe20000000800 */
[----:B------:R-:W-:Y:S01]  /*ccb0*/  @!PT LDS RZ, [RZ] ;  /* 0x00000000fffff984 */ /* 0x000fe20000000800 */
[----:B------:R1:W-:Y:S01]  /*ccc0*/  @!P1 LDGSTS.E.BYPASS.LTC128B.128 [R171+0xe000], desc[UR4][R72.64] ;  /* 0x0e00000048ab9fae */ /* 0x0003e2000b981a04 */
[----:B------:R-:W-:Y:S02]  /*ccd0*/  IADD3 R164, PT, PT, R169, R228, RZ ;  /* 0x000000e4a9a47210 */ /* 0x000fe40007ffe0ff */
[----:B------:R-:W-:Y:S02]  /*cce0*/  LOP3.LUT R166, R226, 0x200, R230, 0xf8, !PT ;  /* 0x00000200e2a67812 */ /* 0x000fe400078ef8e6 */
[----:B------:R-:W-:Y:S02]  /*ccf0*/  @P1 STS.128 [R171+0xe800], RZ ;  /* 0x00e800ffab001388 */ /* 0x000fe40000000c00 */
[----:B------:R-:W-:Y:S03]  /*cd00*/  LOP3.LUT R166, R166, R229, RZ, 0xfc, !PT ;  /* 0x000000e5a6a67212 */ /* 0x000fe600078efcff */
[----:B------:R-:W-:Y:S01]  /*cd10*/  @!PT LDS RZ, [RZ] ;  /* 0x00000000fffff984 */ /* 0x000fe20000000800 */
[----:B------:R-:W-:Y:S01]  /*cd20*/  @!PT LDS RZ, [RZ] ;  /* 0x00000000fffff984 */ /* 0x000fe20000000800 */
[----:B------:R-:W-:Y:S01]  /*cd30*/  @!PT LDS RZ, [RZ] ;  /* 0x00000000fffff984 */ /* 0x000fe20000000800 */
[----:B------:R-:W-:Y:S01]  /*cd40*/  @!P1 LDGSTS.E.BYPASS.LTC128B.128 [R171+0xe800], desc[UR4][R66.64] ;  /* 0x0e80000042ab9fae */ /* 0x000fe2000b981a04 */
[----:B------:R-:W-:Y:S04]  /*cd50*/  LEA R165, R166, R227, 0x1 ;  /* 0x000000e3a6a57211 */ /* 0x000fe800078e08ff */
[----:B------:R-:W-:Y:S01]  /*cd60*/  @P1 STS.128 [R171+0xf000], RZ ;  /* 0x00f000ffab001388 */ /* 0x000fe20000000c00 */
[----:B------:R-:W-:Y:S04]  /*cd70*/  IMAD.MOV.U32 R166, RZ, RZ, 0x40 ;  /* 0x00000040ffa67424 */ /* 0x000fe800078e00ff */
[----:B------:R-:W-:Y:S01]  /*cd80*/  @!PT LDS RZ, [RZ] ;  /* 0x00000000fffff984 */ /* 0x000fe20000000800 */
[----:B------:R-:W-:Y:S01]  /*cd90*/  @!PT LDS RZ, [RZ] ;  /* 0x00000000fffff984 */ /* 0x000fe20000000800 */
[----:B------:R-:W-:Y:S01]  /*cda0*/  @!PT LDS RZ, [RZ] ;  /* 0x00000000fffff984 */ /* 0x000fe20000000800 */
[----:B------:R-:W-:Y:S01]  /*cdb0*/  @!P1 LDGSTS.E.BYPASS.LTC128B.128 [R171+0xf000], desc[UR4][R64.64] ;  /* 0x0f00000040ab9fae */ /* 0x000fe2000b981a04 */
[----:B------:R-:W-:Y:S04]  /*cdc0*/  SEL R166, R166, 0xffffffc0, !P2 ;  /* 0xffffffc0a6a67807 */ /* 0x000fe80005000000 */
        /* <DEDUP_REMOVED lines=26> */
[----:B------:R-:W3:Y:S05]  /*cf70*/  LDSM.16.M88.4 R176, [R169+0x2000] ;  /* 0x00200000a9b0783b */ /* 0x000eea0000000200 */
[----:B------:R-:W4:Y:S05]  /*cf80*/  LDSM.16.M88.4 R180, [R169+0x2800] ;  /* 0x00280000a9b4783b */ /* 0x000f2a0000000200 */
[----:B------:R-:W5:Y:S05]  /*cf90*/  LDSM.16.M88.4 R184, [R169+0x3000] ;  /* 0x00300000a9b8783b */ /* 0x000f6a0000000200 */
[----:B------:R-:W0:Y:S05]  /*cfa0*/  LDGDEPBAR ;  /* 0x00000000000079af */ /* 0x000e2a0000000000 */
[----:B------:R-:W2:Y:S05]  /*cfb0*/  LDSM.16.M88.4 R188, [R169+0x3800] ;  /* 0x00380000a9bc783b */ /* 0x000eaa0000000200 */
[----:B------:R-:W2:Y:S05]  /*cfc0*/  LDSM.16.M88.4 R192, [R169+0x4000] ;  /* 0x00400000a9c0783b */ /* 0x000eaa0000000200 */
[----:B------:R-:W2:Y:S05]  /*cfd0*/  LDSM.16.M88.4 R196, [R169+0x4800] ;  /* 0x00480000a9c4783b */ /* 0x000eaa0000000200 */
[----:B------:R-:W2:Y:S05]  /*cfe0*/  LDSM.16.M88.4 R200, [R169+0x5000] ;  /* 0x00500000a9c8783b */ /* 0x000eaa0000000200 */
[----:B-1----:R-:W-:Y:S01]  /*cff0*/  LDSM.16.M88.4 R72, [R169+0x6000] ;  /* 0x00600000a948783b */ /* 0x002fe20000000200 */
[C---:B---3--:R-:W-:Y:S04]  /*d000*/  HMMA.16816.F32 R4, R172.reuse, R176, RZ ;  /* 0x000000b0ac04723c */ /* 0x048fe800000018ff */
[----:B------:R-:W-:Y:S04]  /*d010*/  LDSM.16.M88.4 R80, [R169+0x6800] ;  /* 0x00680000a950783b */ /* 0x000fe80000000200 */
[C---:B------:R-:W-:Y:S01]  /*d020*/  HMMA.16816.F32 R8, R172.reuse, R178, RZ ;  /* 0x000000b2ac08723c */ /* 0x040fe200000018ff */
[----:B------:R-:W1:Y:S05]  /*d030*/  LDSM.16.M88.4 R176, [R169+0x5800] ;  /* 0x00580000a9b0783b */ /* 0x000e6a0000000200 */
[----:B------:R-:W3:Y:S02]  /*d040*/  LDSM.16.M88.4 R88, [R169+0x7000] ;  /* 0x00700000a958783b */ /* 0x000ee40000000200 */
[C---:B----4-:R-:W-:Y:S01]  /*d050*/  HMMA.16816.F32 R12, R172.reuse, R180, RZ ;  /* 0x000000b4ac0c723c */ /* 0x050fe200000018ff */
[C---:B------:R-:W-:Y:S01]  /*d060*/  IMAD.IADD R180, R165.reuse, 0x1, R228 ;  /* 0x00000001a5b47824 */ /* 0x040fe200078e02e4 */
[----:B------:R-:W-:Y:S01]  /*d070*/  IADD3 R165, PT, PT, R165, R166, RZ ;  /* 0x000000a6a5a57210 */ /* 0x000fe20007ffe0ff */
[----:B------:R-:W4:Y:S05]  /*d080*/  LDSM.16.M88.4 R96, [R169+0x7800] ;  /* 0x00780000a960783b */ /* 0x000f2a0000000200 */
[C---:B------:R-:W-:Y:S01]  /*d090*/  HMMA.16816.F32 R16, R172.reuse, R182, RZ ;  /* 0x000000b6ac10723c */ /* 0x040fe200000018ff */
[----:B------:R-:W4:Y:S05]  /*d0a0*/  LDSM.16.M88.4 R104, [R169+0x8000] ;  /* 0x00800000a968783b */ /* 0x000f2a0000000200 */
[----:B------:R-:W4:Y:S02]  /*d0b0*/  LDSM.16.M88.4 R112, [R169+0x8800] ;  /* 0x00880000a970783b */ /* 0x000f240000000200 */
[C---:B-----5:R-:W-:Y:S03]  /*d0c0*/  HMMA.16816.F32 R20, R172.reuse, R184, RZ ;  /* 0x000000b8ac14723c */ /* 0x060fe600000018ff */
[----:B------:R-:W5:Y:S05]  /*d0d0*/  LDSM.16.M88.4 R120, [R169+0x9000] ;  /* 0x00900000a978783b */ /* 0x000f6a0000000200 */
[C---:B------:R-:W-:Y:S01]  /*d0e0*/  HMMA.16816.F32 R24, R172.reuse, R186, RZ ;  /* 0x000000baac18723c */ /* 0x040fe200000018ff */
[----:B------:R1:W5:Y:S05]  /*d0f0*/  LDSM.16.M88.4 R128, [R169+0x9800] ;  /* 0x00980000a980783b */ /* 0x00036a0000000200 */
[----:B------:R-:W-:Y:S02]  /*d100*/  LDSM.16.M88.4 R180, [R180] ;  /* 0x00000000b4b4783b */ /* 0x000fe40000000200 */
[C---:B--2---:R-:W-:Y:S03]  /*d110*/  HMMA.16816.F32 R28, R172.reuse, R188, RZ ;  /* 0x000000bcac1c723c */ /* 0x044fe600000018ff */
[----:B------:R-:W-:Y:S05]  /*d120*/  LDSM.16.M88.4 R184, [R164+0x2800] ;  /* 0x00280000a4b8783b */ /* 0x000fea0000000200 */
[C---:B------:R-:W-:Y:S01]  /*d130*/  HMMA.16816.F32 R32, R172.reuse, R190, RZ ;  /* 0x000000beac20723c */ /* 0x040fe200000018ff */
[----:B------:R-:W-:Y:S05]  /*d140*/  LDSM.16.M88.4 R188, [R164+0x3000] ;  /* 0x00300000a4bc783b */ /* 0x000fea0000000200 */
[----:B------:R-:W-:Y:S02]  /*d150*/  LDSM.16.M88.4 R204, [R164+0x5800] ;  /* 0x00580000a4cc783b */ /* 0x000fe40000000200 */
[C---:B------:R-:W-:Y:S01]  /*d160*/  HMMA.16816.F32 R36, R172.reuse, R192, RZ ;  /* 0x000000c0ac24723c */ /* 0x040fe200000018ff */
[----:B-1----:R-:W-:Y:S02]  /*d170*/  IMAD.IADD R169, R169, 0x1, R166 ;  /* 0x00000001a9a97824 */ /* 0x002fe400078e02a6 */
        /* <DEDUP_REMOVED lines=9> */
[C---:B------:R-:W-:Y:S01]  /*d210*/  HMMA.16816.F32 R56, R172.reuse, R202, RZ ;  /* 0x000000caac38723c */ /* 0x040fe200000018ff */
[----:B------:R-:W-:Y:S07]  /*d220*/  LDSM.16.M88.4 R200, [R164+0x5000] ;  /* 0x00500000a4c8783b */ /* 0x000fee0000000200 */
[C---:B------:R-:W-:Y:S08]  /*d230*/  HMMA.16816.F32 R60, R172.reuse, R176, RZ ;  /* 0x000000b0ac3c723c */ /* 0x040ff000000018ff */
[C---:B------:R-:W-:Y:S01]  /*d240*/  HMMA.16816.F32 R64, R172.reuse, R178, RZ ;  /* 0x000000b2ac40723c */ /* 0x040fe200000018ff */
[----:B------:R-:W1:Y:S07]  /*d250*/  LDSM.16.M88.4 R176, [R164+0x2000] ;  /* 0x00200000a4b0783b */ /* 0x000e6e0000000200 */
        /* <DEDUP_REMOVED lines=12> */
[C---:B-----5:R-:W-:Y:S08]  /*d320*/  HMMA.16816.F32 R116, R172.reuse, R120, RZ ;  /* 0x00000078ac74723c */ /* 0x060ff000000018ff */
[C---:B------:R-:W-:Y:S08]  /*d330*/  HMMA.16816.F32 R120, R172.reuse, R122, RZ ;  /* 0x0000007aac78723c */ /* 0x040ff000000018ff */
[C---:B------:R-:W-:Y:S08]  /*d340*/  HMMA.16816.F32 R124, R172.reuse, R128, RZ ;  /* 0x00000080ac7c723c */ /* 0x040ff000000018ff */
[----:B------:R-:W-:Y:S01]  /*d350*/  HMMA.16816.F32 R128, R172, R130, RZ ;  /* 0x00000082ac80723c */ /* 0x000fe200000018ff */
[----:B------:R-:W2:Y:S07]  /*d360*/  LDSM.16.M88.4 R172, [R164+0x4800] ;  /* 0x00480000a4ac783b */ /* 0x000eae0000000200 */
        /* <DEDUP_REMOVED lines=29> */
[----:B------:R1:W4:Y:S07]  /*d540*/  LDSM.16.M88.4 R176, [R164+0x8800] ;  /* 0x00880000a4b0783b */ /* 0x00032e0000000200 */
[C---:B------:R-:W-:Y:S08]  /*d550*/  HMMA.16816.F32 R84, R180.reuse, R212, R84 ;  /* 0x000000d4b454723c */ /* 0x040ff00000001854 */
[C---:B------:R-:W-:Y:S01]  /*d560*/  HMMA.16816.F32 R88, R180.reuse, R214, R88 ;  /* 0x000000d6b458723c */ /* 0x040fe20000001858 */
[----:B------:R-:W-:Y:S07]  /*d570*/  LDSM.16.M88.4 R212, [R169+0x4800] ;  /* 0x00480000a9d4783b */ /* 0x000fee0000000200 */
[C---:B---3--:R-:W-:Y:S03]  /*d580*/  HMMA.16816.F32 R92, R180.reuse, R184, R92 ;  /* 0x000000b8b45c723c */ /* 0x048fe6000000185c */
[C---:B-1----:R-:W-:Y:S05]  /*d590*/  IMAD.IADD R164, R228.reuse, 0x1, R169 ;  /* 0x00000001e4a47824 */ /* 0x042fea00078e02a9 */
[C---:B------:R-:W-:Y:S01]  /*d5a0*/  HMMA.16816.F32 R96, R180.reuse, R186, R96 ;  /* 0x000000bab460723c */ /* 0x040fe20000001860 */
[----:B------:R-:W1:Y:S05]  /*d5b0*/  LDSM.16.M88.4 R184, [R169+0x3800] ;  /* 0x00380000a9b8783b */ /* 0x000e6a0000000200 */
[----:B------:R-:W-:Y:S02]  /*d5c0*/  LDSM.16.M88.4 R220, [R164+0x2000] ;  /* 0x00200000a4dc783b */ /* 0x000fe40000000200 */
        /* <DEDUP_REMOVED lines=8> */
[----:B------:R-:W-:Y:S07]  /*d650*/  LDSM.16.M88.4 R188, [R169+0x6800] ;  /* 0x00680000a9bc783b */ /* 0x000fee0000000200 */
[C---:B------:R-:W-:Y:S08]  /*d660*/  HMMA.16816.F32 R124, R180.reuse, R192, R124 ;  /* 0x000000c0b47c723c */ /* 0x040ff0000000187c */
[----:B------:R-:W-:Y:S01]  /*d670*/  HMMA.16816.F32 R128, R180, R194, R128 ;  /* 0x000000c2b480723c */ /* 0x000fe20000001880 */
[----:B------:R-:W4:Y:S05]  /*d680*/  LDSM.16.M88.4 R180, [R169+0x6000] ;  /* 0x00600000a9b4783b */ /* 0x000f2a0000000200 */
[----:B------:R-:W5:Y:S02]  /*d690*/  LDSM.16.M88.4 R192, [R169+0x7000] ;  /* 0x00700000a9c0783b */ /* 0x000f640000000200 */
        /* <DEDUP_REMOVED lines=14> */
[----:B------:R-:W1:Y:S07]  /*d780*/  LDSM.16.M88.4 R172, [R169+0x8000] ;  /* 0x00800000a9ac783b */ /* 0x000e6e0000000200 */
[C---:B------:R-:W-:Y:S03]  /*d790*/  HMMA.16816.F32 R44, R196.reuse, R212, R44 ;  /* 0x000000d4c42c723c */ /* 0x040fe6000000182c */
[----:B------:R-:W-:Y:S05]  /*d7a0*/  IADD3 R212, PT, PT, R228, R165, RZ ;  /* 0x000000a5e4d47210 */ /* 0x000fea0007ffe0ff */
[C---:B------:R-:W-:Y:S01]  /*d7b0*/  HMMA.16816.F32 R48, R196.reuse, R214, R48 ;  /* 0x000000d6c430723c */ /* 0x040fe20000001830 */
[----:B------:R-:W2:Y:S07]  /*d7c0*/  LDSM.16.M88.4 R212, [R212] ;  /* 0x00000000d4d4783b */ /* 0x000eae0000000200 */
        /* <DEDUP_REMOVED lines=26> */
[----:B------:R-:W-:Y:S07]  /*d970*/  LDSM.16.M88.4 R204, [R164+0x7800] ;  /* 0x00780000a4cc783b */ /* 0x000fee0000000200 */
[C---:B------:R-:W-:Y:S08]  /*d980*/  HMMA.16816.F32 R124, R196.reuse, R208, R124 ;  /* 0x000000d0c47c723c */ /* 0x040ff0000000187c */
[----:B------:R-:W-:Y:S01]  /*d990*/  HMMA.16816.F32 R128, R196, R210, R128 ;  /* 0x000000d2c480723c */ /* 0x000fe20000001880 */
[----:B------:R-:W5:Y:S05]  /*d9a0*/  LDSM.16.M88.4 R196, [R164+0x6000] ;  /* 0x00600000a4c4783b */ /* 0x000f6a0000000200 */
[----:B------:R-:W-:Y:S02]  /*d9b0*/  LDSM.16.M88.4 R208, [R164+0x8000] ;  /* 0x00800000a4d0783b */ /* 0x000fe40000000200 */
[C---:B--2---:R-:W-:Y:S08]  /*d9c0*/  HMMA.16816.F32 R4, R212.reuse, R220, R4 ;  /* 0x000000dcd404723c */ /* 0x044ff00000001804 */
        /* <DEDUP_REMOVED lines=8> */
[C---:B----4-:R-:W-:Y:S08]  /*da50*/  HMMA.16816.F32 R28, R212.reuse, R180, R28 ;  /* 0x000000b4d41c723c */ /* 0x050ff0000000181c */
[C---:B------:R-:W-:Y:S01]  /*da60*/  HMMA.16816.F32 R32, R212.reuse, R182, R32 ;  /* 0x000000b6d420723c */ /* 0x040fe20000001820 */
[----:B------:R-:W3:Y:S01]  /*da70*/  LDSM.16.M88.4 R180, [R164+0x9800] ;  /* 0x00980000a4b4783b */ /* 0x000ee20000000200 */
[----:B------:R-:W-:Y:S04]  /*da80*/  DEPBAR.LE SB0, 0x0 ;  /* 0x000080000000791a */ /* 0x000fe80000000000 */
[----:B------:R-:W-:Y:S02]  /*da90*/  BAR.SYNC.DEFER_BLOCKING 0x0 ;  /* 0x0000000000007b1d */ /* 0x000fe40000010000 */
[C---:B-1----:R-:W-:Y:S08]  /*daa0*/  HMMA.16816.F32 R36, R212.reuse, R172, R36 ;  /* 0x000000acd424723c */ /* 0x042ff00000001824 */
        /* <DEDUP_REMOVED lines=47> */
[----:B------:R-:W1:Y:S01]  /*dda0*/  I2F.RP R164, R172 ;  /* 0x000000ac00a47306 */ /* 0x000e620000209400 */
[-C--:B------:R-:W-:Y:S02]  /*ddb0*/  LOP3.LUT R174, R174, R177.reuse, RZ, 0x3c, !PT ;  /* 0x000000b1aeae7212 */ /* 0x080fe400078e3cff */
[----:B------:R-:W-:Y:S07]  /*ddc0*/  IMAD.MOV R170, RZ, RZ, -R170 ;  /* 0x000000ffffaa7224 */ /* 0x000fee00078e0aaa */
[----:B-1----:R-:W1:Y:S02]  /*ddd0*/  MUFU.RCP R164, R164 ;  /* 0x000000a400a47308 */ /* 0x002e640000001000 */
[----:B-1----:R-:W-:Y:S01]  /*dde0*/  VIADD R178, R164, 0xffffffe ;  /* 0x0ffffffea4b27836 */ /* 0x002fe20000000000 */
[----:B------:R-:W-:Y:S02]  /*ddf0*/  IABS R164, R166 ;  /* 0x000000a600a47213 */ /* 0x000fe40000000000 */
[----:B------:R-:W-:Y:S05]  /*de00*/  LOP3.LUT R166, R166, R177, RZ, 0x3c, !PT ;  /* 0x000000b1a6a67212 */ /* 0x000fea00078e3cff */
[----:B------:R-:W1:Y:S02]  /*de10*/  F2I.FTZ.U32.TRUNC.NTZ R179, R178 ;  /* 0x000000b200b37305 */ /* 0x000e64000021f000 */
[--C-:B-1----:R-:W-:Y:S01]  /*de20*/  IMAD.MOV R175, RZ, RZ, -R179.reuse ;  /* 0x000000ffffaf7224 */ /* 0x102fe200078e0ab3 */
[----:B------:R-:W-:Y:S03]  /*de30*/  MOV R178, RZ ;  /* 0x000000ff00b27202 */ /* 0x000fe60000000f00 */
        /* <DEDUP_REMOVED lines=46> */
.L_x_5049:
[----:B------:R-:W-:Y:S05]  /*e120*/  BSYNC.RECONVERGENT B0 ;  /* 0x0000000000007941 */ /* 0x000fea0003800200 */
.L_x_5048:
[----:B------:R-:W-:Y:S01]  /*e130*/  @!P3 MOV R239, R237 ;  /* 0x000000ed00efb202 */ /* 0x000fe20000000f00 */
        /* <DEDUP_REMOVED lines=61> */
[-C--:B--2---:R-:W-:Y:S01]  /*e510*/  @!P1 MOV R174, R172.reuse ;  /* 0x000000ac00ae9202 */ /* 0x084fe20000000f00 */
        /* <DEDUP_REMOVED lines=13> */
[----:B------:R-:W-:Y:S02]  /*e5f0*/  @!P1 IMAD.IADD R175, R169, 0x1, R175 ;  /* 0x00000001a9af9824 */ /* 0x000fe400078e02af */
[----:B------:R-:W-:Y:S01]  /*e600*/  @!PT LDS RZ, [RZ] ;  /* 0x00000000fffff984 */ /* 0x000fe20000000800 */
[----:B------:R-:W-:Y:S01]  /*e610*/  @!PT LDS RZ, [RZ] ;  /* 0x00000000fffff984 */ /* 0x000fe20000000800 */
[----:B------:R-:W-:Y:S01]  /*e620*/  @!PT LDS RZ, [RZ] ;  /* 0x00000000fffff984 */ /* 0x000fe20000000800 */
[----:B------:R1:W-:Y:S01]  /*e630*/  @!P1 LDGSTS.E.BYPASS.LTC128B.128 [R171+0x5000], desc[UR4][R178.64] ;  /* 0x05000000b2ab9fae */ /* 0x0003e2000b981a04 */
[C-C-:B------:R-:W-:Y:S03]  /*e640*/  @!P1 IMAD.WIDE.U32 R184, R232.reuse, 0x160, R172.reuse ;  /* 0x00000160e8b89825 */ /* 0x140fe600078e00ac */
[----:B------:R1:W-:Y:S01]  /*e650*/  @P1 STS.128 [R171+0x5800], RZ ;  /* 0x005800ffab001388 */ /* 0x0003e20000000c00 */
[C---:B------:R-:W-:Y:S01]  /*e660*/  @!P1 IMAD.WIDE.U32 R192, R232.reuse, 0x180, R172 ;  /* 0x00000180e8c09825 */ /* 0x040fe200078e00ac */
[C---:B------:R-:W-:Y:S02]  /*e670*/  @!P1 LEA R172, P0, R232.reuse, R172, 0x8 ;  /* 0x000000ace8ac9211 */ /* 0x040fe400078040ff */
[----:B------:R-:W-:Y:S01]  /*e680*/  @!PT LDS RZ, [RZ] ;  /* 0x00000000fffff984 */ /* 0x000fe20000000800 */
[----:B------:R-:W-:Y:S01]  /*e690*/  @!PT LDS RZ, [RZ] ;  /* 0x00000000fffff984 */ /* 0x000fe20000000800 */
[----:B------:R-:W-:Y:S01]  /*e6a0*/  @!PT LDS RZ, [RZ] ;  /* 0x00000000fffff984 */ /* 0x000fe20000000800 */
[----:B------:R1:W-:Y:S01]  /*e6b0*/  @!P1 LDGSTS.E.BYPASS.LTC128B.128 [R171+0x5800], desc[UR4][R176.64] ;  /* 0x05800000b0ab9fae */ /* 0x0003e2000b981a04 */
[C---:B------:R-:W-:Y:S01]  /*e6c0*/  @!P1 IMAD R169, R233.reuse, 0x160, RZ ;  /* 0x00000160e9a99824 */ /* 0x040fe200078e02ff */
[----:B------:R-:W-:Y:S01]  /*e6d0*/  @!P1 LEA.HI.X R173, R232, R173, R233, 0x8, P0 ;  /* 0x000000ade8ad9211 */ /* 0x000fe200000f44e9 */
[----:B------:R-:W-:Y:S01]  /*e6e0*/  @!P1 IMAD R166, R233, 0x180, RZ ;  /* 0x00000180e9a69824 */ /* 0x000fe200078e02ff */
[----:B------:R1:W-:Y:S02]  /*e6f0*/  @P1 STS.128 [R171+0x6000], RZ ;  /* 0x006000ffab001388 */ /* 0x0003e40000000c00 */
[----:B------:R-:W-:Y:S02]  /*e700*/  @!P1 IADD3 R185, PT, PT, R169, R185, RZ ;  /* 0x000000b9a9b99210 */ /* 0x000fe40007ffe0ff */
        /* <DEDUP_REMOVED lines=41> */
.L_x_5047:
[----:B------:R-:W-:Y:S05]  /*e9a0*/  BSYNC.RECONVERGENT B1 ;  /* 0x0000000000017941 */ /* 0x000fea0003800200 */
.L_x_5046:
[C---:B------:R-:W-:Y:S01]  /*e9b0*/  IADD3 R166, PT, PT, R245.reuse, -0x1, RZ ;  /* 0xfffffffff5a67810 */ /* 0x040fe20007ffe0ff */
[----:B------:R-:W2:Y:S01]  /*e9c0*/  LDL.LU R202, [R1+0x8] ;  /* 0x0000080001ca7983 */ /* 0x000ea20000300800 */
[----:B------:R-:W-:Y:S02]  /*e9d0*/  IABS R169, R245 ;  /* 0x000000f500a97213 */ /* 0x000fe40000000000 */
[C---:B-1----:R-:W-:Y:S02]  /*e9e0*/  IADD3 R164, PT, PT, R245.reuse, -0x9, RZ ;  /* 0xfffffff7f5a47810 */ /* 0x042fe40007ffe0ff */
        /* <DEDUP_REMOVED lines=23> */
[C---:B------:R-:W-:Y:S01]  /*eb60*/  IADD3 R164, PT, PT, R245.reuse, -0x20, RZ ;  /* 0xffffffe0f5a47810 */ /* 0x040fe20007ffe0ff */
[C---:B------:R-:W-:Y:S01]  /*eb70*/  FFMA.FTZ R13, -R0.reuse, R166, R13 ;  /* 0x000000a6000d7223 */ /* 0x040fe2000001010d */
[----:B------:R-:W-:Y:S01]  /*eb80*/  IABS R170, R170 ;  /* 0x000000aa00aa7213 */ /* 0x000fe20000000000 */
[C---:B------:R-:W-:Y:S01]  /*eb90*/  FFMA.FTZ R8, -R0.reuse, R169, R8 ;  /* 0x000000a900087223 */ /* 0x040fe20000010108 */
[C---:B------:R-:W-:Y:S01]  /*eba0*/  FFMA.FTZ R19, -R0.reuse, R166, R19 ;  /* 0x000000a600137223 */ /* 0x040fe20000010113 */
[----:B------:R-:W-:Y:S02]  /*ebb0*/  IABS R165, R165 ;  /* 0x000000a500a57213 */ /* 0x000fe40000000000 */
[----:B------:R-:W-:Y:S02]  /*ebc0*/  I2FP.F32.S32 R166, R170 ;  /* 0x000000aa00a67245 */ /* 0x000fe40000201400 */
[----:B------:R-:W-:Y:S02]  /*ebd0*/  IABS R169, R164 ;  /* 0x000000a400a97213 */ /* 0x000fe40000000000 */
[C---:B------:R-:W-:Y:S01]  /*ebe0*/  IADD3 R164, PT, PT, R245.reuse, -0x29, RZ ;  /* 0xffffffd7f5a47810 */ /* 0x040fe20007ffe0ff */
[CC--:B------:R-:W-:Y:S01]  /*ebf0*/  FFMA.FTZ R17, -R0.reuse, R166.reuse, R17 ;  /* 0x000000a600117223 */ /* 0x0c0fe20000010111 */
[----:B------:R-:W-:Y:S01]  /*ec00*/  I2FP.F32.S32 R165, R165 ;  /* 0x000000a500a57245 */ /* 0x000fe20000201400 */
[C---:B------:R-:W-:Y:S01]  /*ec10*/  FFMA.FTZ R23, -R0.reuse, R166, R23 ;  /* 0x000000a600177223 */ /* 0x040fe20000010117 */
[----:B------:R-:W-:Y:S02]  /*ec20*/  I2FP.F32.S32 R169, R169 ;  /* 0x000000a900a97245 */ /* 0x000fe40000201400 */
[----:B------:R-:W-:Y:S01]  /*ec30*/  IABS R164, R164 ;  /* 0x000000a400a47213 */ /* 0x000fe20000000000 */
[CC--:B------:R-:W-:Y:S01]  /*ec40*/  FFMA.FTZ R10, -R0.reuse, R165.reuse, R10 ;  /* 0x000000a5000a7223 */ /* 0x0c0fe2000001010a */
[C---:B------:R-:W-:Y:S01]  /*ec50*/  IADD3 R166, PT, PT, R245.reuse, -0x30, RZ ;  /* 0xffffffd0f5a67810 */ /* 0x040fe20007ffe0ff */
[C---:B------:R-:W-:Y:S01]  /*ec60*/  FFMA.FTZ R4, -R0.reuse, R165, R4 ;  /* 0x000000a500047223 */ /* 0x040fe20000010104 */
        /* <DEDUP_REMOVED lines=10> */
[----:B------:R-:W-:Y:S02]  /*ed10*/  IABS R165, R165 ;  /* 0x000000a500a57213 */ /* 0x000fe40000000000 */
[----:B------:R-:W-:Y:S02]  /*ed20*/  I2FP.F32.S32 R164, R170 ;  /* 0x000000aa00a47245 */ /* 0x000fe40000201400 */
[----:B------:R-:W-:Y:S02]  /*ed30*/  IABS R166, R166 ;  /* 0x000000a600a67213 */ /* 0x000fe40000000000 */
[----:B------:R-:W-:Y:S01]  /*ed40*/  I2FP.F32.S32 R165, R165 ;  /* 0x000000a500a57245 */ /* 0x000fe20000201400 */
[CC--:B------:R-:W-:Y:S01]  /*ed50*/  FFMA.FTZ R25, -R0.reuse, R164.reuse, R25 ;  /* 0x000000a400197223 */ /* 0x0c0fe20000010119 */
[C---:B------:R-:W-:Y:S01]  /*ed60*/  IADD3 R170, PT, PT, R245.reuse, -0x41, RZ ;  /* 0xffffffbff5aa7810 */ /* 0x040fe20007ffe0ff */
[C---:B------:R-:W-:Y:S01]  /*ed70*/  FFMA.FTZ R31, -R0.reuse, R164, R31 ;  /* 0x000000a4001f7223 */ /* 0x040fe2000001011f */
[----:B------:R-:W-:Y:S01]  /*ed80*/  I2FP.F32.S32 R169, R169 ;  /* 0x000000a900a97245 */ /* 0x000fe20000201400 */
[CC--:B------:R-:W-:Y:S01]  /*ed90*/  FFMA.FTZ R12, -R0.reuse, R165.reuse, R12 ;  /* 0x000000a5000c7223 */ /* 0x0c0fe2000001010c */
[----:B------:R-:W-:Y:S01]  /*eda0*/  I2FP.F32.S32 R166, R166 ;  /* 0x000000a600a67245 */ /* 0x000fe20000201400 */
[C---:B------:R-:W-:Y:S01]  /*edb0*/  FFMA.FTZ R18, -R0.reuse, R165, R18 ;  /* 0x000000a500127223 */ /* 0x040fe20000010112 */
[----:B------:R-:W-:Y:S01]  /*edc0*/  IABS R170, R170 ;  /* 0x000000aa00aa7213 */ /* 0x000fe20000000000 */
[CC--:B------:R-:W-:Y:S01]  /*edd0*/  FFMA.FTZ R24, -R0.reuse, R169.reuse, R24 ;  /* 0x000000a900187223 */ /* 0x0c0fe20000010118 */
[C---:B------:R-:W-:Y:S01]  /*ede0*/  IADD3 R164, PT, PT, R245.reuse, -0x40, RZ ;  /* 0xffffffc0f5a47810 */ /* 0x040fe20007ffe0ff */
[CC--:B------:R-:W-:Y:S01]  /*edf0*/  FFMA.FTZ R29, -R0.reuse, R166.reuse, R29 ;  /* 0x000000a6001d7223 */ /* 0x0c0fe2000001011d */
[C---:B------:R-:W-:Y:S01]  /*ee00*/  IADD3 R165, PT, PT, R245.reuse, -0x28, RZ ;  /* 0xffffffd8f5a57810 */ /* 0x040fe20007ffe0ff */
[C---:B------:R-:W-:Y:S01]  /*ee10*/  FFMA.FTZ R35, -R0.reuse, R166, R35 ;  /* 0x000000a600237223 */ /* 0x040fe20000010123 */
[C---:B------:R-:W-:Y:S01]  /*ee20*/  FFMA.FTZ R30, -R0.reuse, R169, R30 ;  /* 0x000000a9001e7223 */ /* 0x040fe2000001011e */
[----:B------:R-:W-:Y:S02]  /*ee30*/  I2FP.F32.S32 R166, R170 ;  /* 0x000000aa00a67245 */ /* 0x000fe40000201400 */
[----:B------:R-:W-:Y:S02]  /*ee40*/  IABS R169, R164 ;  /* 0x000000a400a97213 */ /* 0x000fe40000000000 */
[C---:B------:R-:W-:Y:S01]  /*ee50*/  IADD3 R164, PT, PT, R245.reuse, -0x49, RZ ;  /* 0xffffffb7f5a47810 */ /* 0x040fe20007ffe0ff */
[CC--:B------:R-:W-:Y:S01]  /*ee60*/  FFMA.FTZ R33, -R0.reuse, R166.reuse, R33 ;  /* 0x000000a600217223 */ /* 0x0c0fe20000010121 */
[----:B------:R-:W-:Y:S01]  /*ee70*/  IABS R165, R165 ;  /* 0x000000a500a57213 */ /* 0x000fe20000000000 */
[C---:B------:R-:W-:Y:S01]  /*ee80*/  FFMA.FTZ R39, -R0.reuse, R166, R39 ;  /* 0x000000a600277223 */ /* 0x040fe20000010127 */
[----:B------:R-:W-:Y:S02]  /*ee90*/  I2FP.F32.S32 R169, R169 ;  /* 0x000000a900a97245 */ /* 0x000fe40000201400 */
[----:B------:R-:W-:Y:S02]  /*eea0*/  IABS R164, R164 ;  /* 0x000000a400a47213 */ /* 0x000fe40000000000 */
[----:B------:R-:W-:Y:S01]  /*eeb0*/  I2FP.F32.S32 R165, R165 ;  /* 0x000000a500a57245 */ /* 0x000fe20000201400 */
[CC--:B------:R-:W-:Y:S01]  /*eec0*/  FFMA.FTZ R32, -R0.reuse, R169.reuse, R32 ;  /* 0x000000a900207223 */ /* 0x0c0fe20000010120 */
[C---:B------:R-:W-:Y:S01]  /*eed0*/  IADD3 R166, PT, PT, R245.reuse, -0x50, RZ ;  /* 0xffffffb0f5a67810 */ /* 0x040fe20007ffe0ff */
[C---:B------:R-:W-:Y:S01]  /*eee0*/  FFMA.FTZ R38, -R0.reuse, R169, R38 ;  /* 0x000000a900267223 */ /* 0x040fe20000010126 */
[C---:B------:R-:W-:Y:S01]  /*eef0*/  IADD3 R170, PT, PT, R245.reuse, -0x51, RZ ;  /* 0xffffffaff5aa7810 */ /* 0x040fe20007ffe0ff */
[CC--:B------:R-:W-:Y:S01]  /*ef00*/  FFMA.FTZ R26, -R0.reuse, R165.reuse, R26 ;  /* 0x000000a5001a7223 */ /* 0x0c0fe2000001011a */
[----:B------:R-:W-:Y:S01]  /*ef10*/  I2FP.F32.S32 R164, R164 ;  /* 0x000000a400a47245 */ /* 0x000fe20000201400 */
[C---:B------:R-:W-:Y:S01]  /*ef20*/  FFMA.FTZ R20, -R0.reuse, R165, R20 ;  /* 0x000000a500147223 */ /* 0x040fe20000010114 */
[----:B------:R-:W-:Y:S02]  /*ef30*/  IABS R169, R166 ;  /* 0x000000a600a97213 */ /* 0x000fe40000000000 */
[----:B------:R-:W-:Y:S01]  /*ef40*/  IABS R170, R170 ;  /* 0x000000aa00aa7213 */ /* 0x000fe20000000000 */
        /* <DEDUP_REMOVED lines=12> */
[----:B------:R-:W-:Y:S01]  /*f010*/  I2FP.F32.S32 R165, R165 ;  /* 0x000000a500a57245 */ /* 0x000fe20000201400 */
[CC--:B------:R-:W-:Y:S01]  /*f020*/  FFMA.FTZ R40, -R0.reuse, R169.reuse, R40 ;  /* 0x000000a900287223 */ /* 0x0c0fe20000010128 */
[C---:B------:R-:W-:Y:S01]  /*f030*/  IADD3 R164, PT, PT, R245.reuse, -0x60, RZ ;  /* 0xffffffa0f5a47810 */ /* 0x040fe20007ffe0ff */
[C---:B------:R-:W-:Y:S01]  /*f040*/  FFMA.FTZ R46, -R0.reuse, R169, R46 ;  /* 0x000000a9002e7223 */ /* 0x040fe2000001012e */
[----:B------:R-:W-:Y:S01]  /*f050*/  IABS R170, R170 ;  /* 0x000000aa00aa7213 */ /* 0x000fe20000000000 */
[CC--:B------:R-:W-:Y:S01]  /*f060*/  FFMA.FTZ R45, -R0.reuse, R166.reuse, R45 ;  /* 0x000000a6002d7223 */ /* 0x0c0fe2000001012d */
[C---:B------:R-:W-:Y:S01]  /*f070*/  FFMA.FTZ R51, -R0.reuse, R166, R51 ;  /* 0x000000a600337223 */ /* 0x040fe20000010133 */
[CC--:B------:R-:W-:Y:S01]  /*f080*/  FFMA.FTZ R28, -R0.reuse, R165.reuse, R28 ;  /* 0x000000a5001c7223 */ /* 0x0c0fe2000001011c */
        /* <DEDUP_REMOVED lines=20> */
[----:B------:R-:W-:Y:S01]  /*f1d0*/  IABS R170, R170 ;  /* 0x000000aa00aa7213 */ /* 0x000fe20000000000 */
[CC--:B------:R-:W-:Y:S01]  /*f1e0*/  FFMA.FTZ R53, -R0.reuse, R164.reuse, R53 ;  /* 0x000000a400357223 */ /* 0x0c0fe20000010135 */
[C---:B------:R-:W-:Y:S01]  /*f1f0*/  FFMA.FTZ R59, -R0.reuse, R164, R59 ;  /* 0x000000a4003b7223 */ /* 0x040fe2000001013b */
[----:B------:R-:W-:Y:S02]  /*f200*/  IABS R166, R166 ;  /* 0x000000a600a67213 */ /* 0x000fe40000000000 */
[C---:B------:R-:W-:Y:S02]  /*f210*/  IADD3 R165, PT, PT, R245.reuse, -0x58, RZ ;  /* 0xffffffa8f5a57810 */ /* 0x040fe40007ffe0ff */
[----:B------:R-:W-:Y:S02]  /*f220*/  I2FP.F32.S32 R164, R170 ;  /* 0x000000aa00a47245 */ /* 0x000fe40000201400 */
[C---:B------:R-:W-:Y:S02]  /*f230*/  IADD3 R170, PT, PT, R245.reuse, -0x81, RZ ;  /* 0xffffff7ff5aa7810 */ /* 0x040fe40007ffe0ff */
[----:B------:R-:W-:Y:S01]  /*f240*/  I2FP.F32.S32 R166, R166 ;  /* 0x000000a600a67245 */ /* 0x000fe20000201400 */
[CC--:B------:R-:W-:Y:S01]  /*f250*/  FFMA.FTZ R57, -R0.reuse, R164.reuse, R57 ;  /* 0x000000a400397223 */ /* 0x0c0fe20000010139 */
[----:B------:R-:W-:Y:S01]  /*f260*/  IABS R165, R165 ;  /* 0x000000a500a57213 */ /* 0x000fe20000000000 */
[C---:B------:R-:W-:Y:S01]  /*f270*/  FFMA.FTZ R63, -R0.reuse, R164, R63 ;  /* 0x000000a4003f7223 */ /* 0x040fe2000001013f */
[----:B------:R-:W-:Y:S01]  /*f280*/  IABS R170, R170 ;  /* 0x000000aa00aa7213 */ /* 0x000fe20000000000 */
[CC--:B------:R-:W-:Y:S01]  /*f290*/  FFMA.FTZ R61, -R0.reuse, R166.reuse, R61 ;  /* 0x000000a6003d7223 */ /* 0x0c0fe2000001013d */
[----:B------:R-:W-:Y:S01]  /*f2a0*/  I2FP.F32.S32 R165, R165 ;  /* 0x000000a500a57245 */ /* 0x000fe20000201400 */
[C---:B------:R-:W-:Y:S01]  /*f2b0*/  FFMA.FTZ R67, -R0.reuse, R166, R67 ;  /* 0x000000a600437223 */ /* 0x040fe20000010143 */
        /* <DEDUP_REMOVED lines=8> */
[----:B------:R-:W3:Y:S01]  /*f340*/  LD.E R166, desc[UR4][R2.64+0xdc] ;  /* 0x0000dc0402a67980 */ /* 0x000ee2000c101900 */
[----:B------:R-:W-:Y:S01]  /*f350*/  IABS R165, R165 ;  /* 0x000000a500a57213 */ /* 0x000fe20000000000 */
[CC--:B------:R-:W-:Y:S01]  /*f360*/  FFMA.FTZ R56, -R0.reuse, R169.reuse, R56 ;  /* 0x000000a900387223 */ /* 0x0c0fe20000010138 */
[C---:B------:R-:W-:Y:S01]  /*f370*/  FFMA.FTZ R62, -R0.reuse, R169, R62 ;  /* 0x000000a9003e7223 */ /* 0x040fe2000001013e */
[----:B------:R-:W-:Y:S02]  /*f380*/  IABS R169, R164 ;  /* 0x000000a400a97213 */ /* 0x000fe40000000000 */
[----:B------:R-:W-:Y:S02]  /*f390*/  I2FP.F32.S32 R165, R165 ;  /* 0x000000a500a57245 */ /* 0x000fe40000201400 */
[C---:B------:R-:W-:Y:S02]  /*f3a0*/  IADD3 R164, PT, PT, R245.reuse, -0x89, RZ ;  /* 0xffffff77f5a47810 */ /* 0x040fe40007ffe0ff */
[C---:B------:R-:W-:Y:S01]  /*f3b0*/  IADD3 R170, PT, PT, R245.reuse, -0x91, RZ ;  /* 0xffffff6ff5aa7810 */ /* 0x040fe20007ffe0ff */
[CC--:B------:R-:W-:Y:S01]  /*f3c0*/  FFMA.FTZ R52, -R0.reuse, R165.reuse, R52 ;  /* 0x000000a500347223 */ /* 0x0c0fe20000010134 */
[C---:B------:R-:W-:Y:S01]  /*f3d0*/  FFMA.FTZ R58, -R0.reuse, R165, R58 ;  /* 0x000000a5003a7223 */ /* 0x040fe2000001013a */
[C---:B------:R-:W-:Y:S02]  /*f3e0*/  IADD3 R165, PT, PT, R245.reuse, -0x78, RZ ;  /* 0xffffff88f5a57810 */ /* 0x040fe40007ffe0ff */
[----:B------:R-:W-:Y:S02]  /*f3f0*/  IABS R164, R164 ;  /* 0x000000a400a47213 */ /* 0x000fe40000000000 */
        /* <DEDUP_REMOVED lines=8> */
[C---:B------:R-:W-:Y:S01]  /*f480*/  IADD3 R165, PT, PT, R245.reuse, -0x88, RZ ;  /* 0xffffff78f5a57810 */ /* 0x040fe20007ffe0ff */
[C---:B------:R-:W-:Y:S01]  /*f490*/  FFMA.FTZ R75, -R0.reuse, R164, R75 ;  /* 0x000000a4004b7223 */ /* 0x040fe2000001014b */
[C---:B------:R-:W-:Y:S01]  /*f4a0*/  IADD3 R171, PT, PT, R245.reuse, -0x90, RZ ;  /* 0xffffff70f5ab7810 */ /* 0x040fe20007ffe0ff */
[C---:B------:R-:W-:Y:S01]  /*f4b0*/  FFMA.FTZ R64, -R0.reuse, R169, R64 ;  /* 0x000000a900407223 */ /* 0x040fe20000010140 */
[----:B------:R-:W-:Y:S01]  /*f4c0*/  IABS R165, R165 ;  /* 0x000000a500a57213 */ /* 0x000fe20000000000 */
[C---:B------:R-:W-:Y:S01]  /*f4d0*/  FFMA.FTZ R70, -R0.reuse, R169, R70 ;  /* 0x000000a900467223 */ /* 0x040fe20000010146 */
[----:B------:R-:W-:Y:S02]  /*f4e0*/  I2FP.F32.S32 R164, R170 ;  /* 0x000000aa00a47245 */ /* 0x000fe40000201400 */
[----:B------:R-:W-:Y:S02]  /*f4f0*/  I2FP.F32.S32 R165, R165 ;  /* 0x000000a500a57245 */ /* 0x000fe40000201400 */
[----:B------:R-:W-:Y:S01]  /*f500*/  IABS R171, R171 ;  /* 0x000000ab00ab7213 */ /* 0x000fe20000000000 */
        /* <DEDUP_REMOVED lines=10> */
[----:B------:R-:W-:Y:S01]  /*f5b0*/  I2FP.F32.S32 R170, R165 ;  /* 0x000000a500aa7245 */ /* 0x000fe20000201400 */
[C---:B------:R-:W-:Y:S01]  /*f5c0*/  FFMA.FTZ R78, -R0.reuse, R171, R78 ;  /* 0x000000ab004e7223 */ /* 0x040fe2000001014e */
[C---:B------:R-:W-:Y:S02]  /*f5d0*/  IADD3 R164, PT, PT, R245.reuse, -0xa0, RZ ;  /* 0xffffff60f5a47810 */ /* 0x040fe40007ffe0ff */
        /* <DEDUP_REMOVED lines=27> */
[C---:B------:R-:W-:Y:S01]  /*f790*/  FFMA.FTZ R90, -R0.reuse, R169, R90 ;  /* 0x000000a9005a7223 */ /* 0x040fe2000001015a */
[C---:B------:R-:W-:Y:S02]  /*f7a0*/  IADD3 R165, PT, PT, R245.reuse, -0xb9, RZ ;  /* 0xffffff47f5a57810 */ /* 0x040fe40007ffe0ff */
[C---:B------:R-:W-:Y:S02]  /*f7b0*/  IADD3 R169, PT, PT, R245.reuse, -0xb8, RZ ;  /* 0xffffff48f5a97810 */ /* 0x040fe40007ffe0ff */
[----:B------:R-:W-:Y:S02]  /*f7c0*/  I2FP.F32.S32 R164, R164 ;  /* 0x000000a400a47245 */ /* 0x000fe40000201400 */
[----:B------:R-:W-:Y:S02]  /*f7d0*/  IABS R165, R165 ;  /* 0x000000a500a57213 */ /* 0x000fe40000000000 */
[----:B------:R-:W-:Y:S01]  /*f7e0*/  IABS R169, R169 ;  /* 0x000000a900a97213 */ /* 0x000fe20000000000 */
[CC--:B------:R-:W-:Y:S01]  /*f7f0*/  FFMA.FTZ R89, -R0.reuse, R164.reuse, R89 ;  /* 0x000000a400597223 */ /* 0x0c0fe20000010159 */
[----:B------:R-:W-:Y:S01]  /*f800*/  I2FP.F32.S32 R171, R171 ;  /* 0x000000ab00ab7245 */ /* 0x000fe20000201400 */
[C---:B------:R-:W-:Y:S01]  /*f810*/  FFMA.FTZ R95, -R0.reuse, R164, R95 ;  /* 0x000000a4005f7223 */ /* 0x040fe2000001015f */
[----:B------:R-:W-:Y:S02]  /*f820*/  I2FP.F32.S32 R170, R165 ;  /* 0x000000a500aa7245 */ /* 0x000fe40000201400 */
[C---:B------:R-:W-:Y:S01]  /*f830*/  IADD3 R164, PT, PT, R245.reuse, -0xc0, RZ ;  /* 0xffffff40f5a47810 */ /* 0x040fe20007ffe0ff */
[C---:B------:R-:W-:Y:S01]  /*f840*/  FFMA.FTZ R88, -R0.reuse, R171, R88 ;  /* 0x000000ab00587223 */ /* 0x040fe20000010158 */
[----:B------:R-:W-:Y:S01]  /*f850*/  I2FP.F32.S32 R169, R169 ;  /* 0x000000a900a97245 */ /* 0x000fe20000201400 */
[C---:B------:R-:W-:Y:S01]  /*f860*/  FFMA.FTZ R94, -R0.reuse, R171, R94 ;  /* 0x000000ab005e7223 */ /* 0x040fe2000001015e */
[C---:B------:R-:W-:Y:S01]  /*f870*/  IADD3 R165, PT, PT, R245.reuse, -0xc1, RZ ;  /* 0xffffff3ff5a57810 */ /* 0x040fe20007ffe0ff */
[C---:B------:R-:W-:Y:S01]  /*f880*/  FFMA.FTZ R93, -R0.reuse, R170, R93 ;  /* 0x000000aa005d7223 */ /* 0x040fe2000001015d */
[----:B------:R-:W-:Y:S01]  /*f890*/  IABS R171, R164 ;  /* 0x000000a400ab7213 */ /* 0x000fe20000000000 */
[C---:B------:R-:W-:Y:S01]  /*f8a0*/  FFMA.FTZ R92, -R0.reuse, R169, R92 ;  /* 0x000000a9005c7223 */ /* 0x040fe2000001015c */
[----:B------:R-:W-:Y:S01]  /*f8b0*/  IABS R164, R165 ;  /* 0x000000a500a47213 */ /* 0x000fe20000000000 */
[C---:B------:R-:W-:Y:S01]  /*f8c0*/  FFMA.FTZ R98, -R0.reuse, R169, R98 ;  /* 0x000000a900627223 */ /* 0x040fe20000010162 */
[C---:B------:R-:W-:Y:S01]  /*f8d0*/  IADD3 R165, PT, PT, R245.reuse, -0xc9, RZ ;  /* 0xffffff37f5a57810 */ /* 0x040fe20007ffe0ff */
[C---:B------:R-:W-:Y:S01]  /*f8e0*/  FFMA.FTZ R99, -R0.reuse, R170, R99 ;  /* 0x000000aa00637223 */ /* 0x040fe20000010163 */
        /* <DEDUP_REMOVED lines=8> */
[----:B------:R-:W-:Y:S01]  /*f970*/  I2FP.F32.S32 R169, R169 ;  /* 0x000000a900a97245 */ /* 0x000fe20000201400 */
[CC--:B------:R-:W-:Y:S01]  /*f980*/  FFMA.FTZ R102, -R0.reuse, R171.reuse, R102 ;  /* 0x000000ab00667223 */ /* 0x0c0fe20000010166 */
[C---:B------:R-:W-:Y:S01]  /*f990*/  IADD3 R164, PT, PT, R245.reuse, -0xd0, RZ ;  /* 0xffffff30f5a47810 */ /* 0x040fe20007ffe0ff */
[C---:B------:R-:W-:Y:S01]  /*f9a0*/  FFMA.FTZ R96, -R0.reuse, R171, R96 ;  /* 0x000000ab00607223 */ /* 0x040fe20000010160 */
[C---:B------:R-:W-:Y:S01]  /*f9b0*/  IADD3 R165, PT, PT, R245.reuse, -0xd1, RZ ;  /* 0xffffff2ff5a57810 */ /* 0x040fe20007ffe0ff */
[CC--:B------:R-:W-:Y:S01]  /*f9c0*/  FFMA.FTZ R100, -R0.reuse, R169.reuse, R100 ;  /* 0x000000a900647223 */ /* 0x0c0fe20000010164 */
[----:B------:R-:W-:Y:S01]  /*f9d0*/  IABS R171, R164 ;  /* 0x000000a400ab7213 */ /* 0x000fe20000000000 */
[C---:B------:R-:W-:Y:S01]  /*f9e0*/  FFMA.FTZ R106, -R0.reuse, R169, R106 ;  /* 0x000000a9006a7223 */ /* 0x040fe2000001016a */
[----:B------:R-:W-:Y:S01]  /*f9f0*/  IABS R164, R165 ;  /* 0x000000a500a47213 */ /* 0x000fe20000000000 */
[CC--:B------:R-:W-:Y:S01]  /*fa00*/  FFMA.FTZ R101, -R0.reuse, R170.reuse, R101 ;  /* 0x000000aa00657223 */ /* 0x0c0fe20000010165 */
[C---:B------:R-:W-:Y:S01]  /*fa10*/  IADD3 R169, PT, PT, R245.reuse, -0xd8, RZ ;  /* 0xffffff28f5a97810 */ /* 0x040fe20007ffe0ff */
[C---:B------:R-:W-:Y:S01]  /*fa20*/  FFMA.FTZ R107, -R0.reuse, R170, R107 ;  /* 0x000000aa006b7223 */ /* 0x040fe2000001016b */
[----:B------:R-:W-:Y:S02]  /*fa30*/  IADD3 R165, PT, PT, R245, -0xd9, RZ ;  /* 0xffffff27f5a57810 */ /* 0x000fe40007ffe0ff */
[----:B------:R-:W-:Y:S02]  /*fa40*/  I2FP.F32.S32 R164, R164 ;  /* 0x000000a400a47245 */ /* 0x000fe40000201400 */
[----:B------:R-:W-:Y:S02]  /*fa50*/  IABS R169, R169 ;  /* 0x000000a900a97213 */ /* 0x000fe40000000000 */
[----:B------:R-:W-:Y:S01]  /*fa60*/  IABS R165, R165 ;  /* 0x000000a500a57213 */ /* 0x000fe20000000000 */
[CC--:B------:R-:W-:Y:S01]  /*fa70*/  FFMA.FTZ R105, -R0.reuse, R164.reuse, R105 ;  /* 0x000000a400697223 */ /* 0x0c0fe20000010169 */
[----:B------:R-:W-:Y:S01]  /*fa80*/  I2FP.F32.S32 R169, R169 ;  /* 0x000000a900a97245 */ /* 0x000fe20000201400 */
[C---:B------:R-:W-:Y:S01]  /*fa90*/  FFMA.FTZ R111, -R0.reuse, R164, R111 ;  /* 0x000000a4006f7223 */ /* 0x040fe2000001016f */
[----:B------:R-:W-:Y:S02]  /*faa0*/  I2FP.F32.S32 R164, R165 ;  /* 0x000000a500a47245 */ /* 0x000fe40000201400 */
[----:B------:R-:W-:Y:S01]  /*fab0*/  FMNMX3.FTZ R165, R167, R6, R7, !PT ;  /* 0x00000006a7a57276 */ /* 0x000fe20007810007 */
[-C--:B------:R-:W-:Y:S01]  /*fac0*/  FFMA.FTZ R108, -R0, R169.reuse, R108 ;  /* 0x000000a9006c7223 */ /* 0x080fe2000001016c */
[----:B------:R-:W-:Y:S01]  /*fad0*/  FMNMX3.FTZ R170, R168, R4, R5, !PT ;  /* 0x00000004a8aa7276 */ /* 0x000fe20007810005 */
[C---:B------:R-:W-:Y:S01]  /*fae0*/  FFMA.FTZ R114, -R0.reuse, R169, R114 ;  /* 0x000000a900727223 */ /* 0x040fe20000010172 */
        /* <DEDUP_REMOVED lines=23> */
[----:B------:R-:W-:Y:S02]  /*fc60*/  I2FP.F32.S32 R171, R171 ;  /* 0x000000ab00ab7245 */ /* 0x000fe40000201400 */
[----:B------:R-:W-:Y:S02]  /*fc70*/  FMNMX3.FTZ R170, R170, R48, R49, !PT ;  /* 0x00000030aaaa7276 */ /* 0x000fe40007810031 */
[----:B------:R-:W-:Y:S01]  /*fc80*/  FMNMX3.FTZ R169, R169, R54, R55, !PT ;  /* 0x00000036a9a97276 */ /* 0x000fe20007810037 */
[-C--:B------:R-:W-:Y:S01]  /*fc90*/  FFMA.FTZ R104, -R0, R171.reuse, R104 ;  /* 0x000000ab00687223 */ /* 0x080fe20000010168 */
[----:B------:R-:W-:Y:S01]  /*fca0*/  FMNMX3.FTZ R170, R170, R52, R53, !PT ;  /* 0x00000034aaaa7276 */ /* 0x000fe20007810035 */
        /* <DEDUP_REMOVED lines=11> */
[----:B------:R-:W-:Y:S01]  /*fd60*/  IADD3 R171, PT, PT, R245, -0xe9, RZ ;  /* 0xffffff17f5ab7810 */ /* 0x000fe20007ffe0ff */
[C---:B------:R-:W-:Y:S01]  /*fd70*/  FFMA.FTZ R119, -R0.reuse, R164, R119 ;  /* 0x000000a400777223 */ /* 0x040fe20000010177 */
[----:B------:R-:W-:Y:S01]  /*fd80*/  FMNMX3.FTZ R169, R169, R66, R67, !PT ;  /* 0x00000042a9a97276 */ /* 0x000fe20007810043 */
[-C--:B------:R-:W-:Y:S01]  /*fd90*/  FFMA.FTZ R118, -R0, R165.reuse, R118 ;  /* 0x000000a500767223 */ /* 0x080fe20000010176 */
[----:B------:R-:W-:Y:S01]  /*fda0*/  FMNMX3.FTZ R170, R170, R64, R65, !PT ;  /* 0x00000040aaaa7276 */ /* 0x000fe20007810041 */
[C---:B------:R-:W-:Y:S01]  /*fdb0*/  FFMA.FTZ R112, -R0.reuse, R165, R112 ;  /* 0x000000a500707223 */ /* 0x040fe20000010170 */
[----:B------:R-:W-:Y:S01]  /*fdc0*/  IABS R171, R171 ;  /* 0x000000ab00ab7213 */ /* 0x000fe20000000000 */
[----:B------:R-:W-:Y:S01]  /*fdd0*/  FFMA.FTZ R113, -R0, R164, R113 ;  /* 0x000000a400717223 */ /* 0x000fe20000010171 */
[----:B------:R-:W-:Y:S02]  /*fde0*/  FMNMX3.FTZ R169, R169, R70, R71, !PT ;  /* 0x00000046a9a97276 */ /* 0x000fe40007810047 */
[----:B------:R-:W-:Y:S02]  /*fdf0*/  FMNMX3.FTZ R170, R170, R68, R69, !PT ;  /* 0x00000044aaaa7276 */ /* 0x000fe40007810045 */
[----:B------:R-:W-:Y:S02]  /*fe00*/  IADD3 R165, PT, PT, R245, -0xe8, RZ ;  /* 0xffffff18f5a57810 */ /* 0x000fe40007ffe0ff */
[----:B------:R-:W-:Y:S02]  /*fe10*/  I2FP.F32.S32 R164, R171 ;  /* 0x000000ab00a47245 */ /* 0x000fe40000201400 */
[----:B------:R-:W-:Y:S02]  /*fe20*/  FMNMX3.FTZ R169, R169, R74, R75, !PT ;  /* 0x0000004aa9a97276 */ /* 0x000fe4000781004b */
[----:B------:R-:W-:Y:S01]  /*fe30*/  IADD3 R171, PT, PT, R245, -0xf1, RZ ;  /* 0xffffff0ff5ab7810 */ /* 0x000fe20007ffe0ff */
[----:B------:R-:W-:Y:S01]  /*fe40*/  FFMA.FTZ R117, -R0, R164, R117 ;  /* 0x000000a400757223 */ /* 0x000fe20000010175 */
[----:B------:R-:W-:Y:S01]  /*fe50*/  FMNMX3.FTZ R170, R170, R72, R73, !PT ;  /* 0x00000048aaaa7276 */ /* 0x000fe20007810049 */
[----:B------:R-:W-:Y:S01]  /*fe60*/  FFMA.FTZ R123, -R0, R164, R123 ;  /* 0x000000a4007b7223 */ /* 0x000fe2000001017b */
[----:B------:R-:W-:Y:S02]  /*fe70*/  IABS R165, R165 ;  /* 0x000000a500a57213 */ /* 0x000fe40000000000 */
[----:B------:R-:W-:Y:S02]  /*fe80*/  FMNMX3.FTZ R169, R169, R78, R79, !PT ;  /* 0x0000004ea9a97276 */ /* 0x000fe4000781004f */
[----:B------:R-:W-:Y:S02]  /*fe90*/  IABS R171, R171 ;  /* 0x000000ab00ab7213 */ /* 0x000fe40000000000 */
[----:B------:R-:W-:Y:S02]  /*fea0*/  I2FP.F32.S32 R165, R165 ;  /* 0x000000a500a57245 */ /* 0x000fe40000201400 */
[----:B------:R-:W-:Y:S02]  /*feb0*/  FMNMX3.FTZ R170, R170, R76, R77, !PT ;  /* 0x0000004caaaa7276 */ /* 0x000fe4000781004d */
[----:B------:R-:W-:Y:S01]  /*fec0*/  I2FP.F32.S32 R164, R171 ;  /* 0x000000ab00a47245 */ /* 0x000fe20000201400 */
[CC--:B------:R-:W-:Y:S01]  /*fed0*/  FFMA.FTZ R116, -R0.reuse, R165.reuse, R116 ;  /* 0x000000a500747223 */ /* 0x0c0fe20000010174 */
[----:B------:R-:W-:Y:S01]  /*fee0*/  FMNMX3.FTZ R169, R169, R82, R83, !PT ;  /* 0x00000052a9a97276 */ /* 0x000fe20007810053 */
[----:B------:R-:W-:Y:S01]  /*fef0*/  FFMA.FTZ R122, -R0, R165, R122 ;  /* 0x000000a5007a7223 */ /* 0x000fe2000001017a */
[----:B------:R-:W-:Y:S01]  /*ff00*/  FMNMX3.FTZ R171, R170, R80, R81, !PT ;  /* 0x00000050aaab7276 */ /* 0x000fe20007810051 */
[CC--:B------:R-:W-:Y:S01]  /*ff10*/  FFMA.FTZ R121, -R0.reuse, R164.reuse, R121 ;  /* 0x000000a400797223 */ /* 0x0c0fe20000010179 */
[----:B------:R-:W-:Y:S01]  /*ff20*/  IADD3 R165, PT, PT, R245, -0xf0, RZ ;  /* 0xffffff10f5a57810 */ /* 0x000fe20007ffe0ff */
[C---:B------:R-:W-:Y:S01]  /*ff30*/  FFMA.FTZ R127, -R0.reuse, R164, R127 ;  /* 0x000000a4007f7223 */ /* 0x040fe2000001017f */
        /* <DEDUP_REMOVED lines=19> */
[----:B------:R-:W-:Y:S02]  /*10070*/  IADD3 R170, PT, PT, R245, -0xf9, RZ ;  /* 0xffffff07f5aa7810 */ /* 0x000fe40007ffe0ff */
[----:B------:R-:W-:Y:S01]  /*10080*/  FMNMX3.FTZ R169, R169, R108, R109, !PT ;  /* 0x0000006ca9a97276 */ /* 0x000fe2000781006d */
[CC--:B------:R-:W-:Y:S01]  /*10090*/  FFMA.FTZ R124, -R0.reuse, R165.reuse, R124 ;  /* 0x000000a5007c7223 */ /* 0x0c0fe2000001017c */
[C---:B------:R-:W-:Y:S01]  /*100a0*/  FFMA.FTZ R130, -R0.reuse, R165, R130 ;  /* 0x000000a500827223 */ /* 0x040fe20000010182 */
[----:B------:R-:W-:Y:S02]  /*100b0*/  IABS R170, R170 ;  /* 0x000000aa00aa7213 */ /* 0x000fe40000000000 */
[C---:B------:R-:W-:Y:S02]  /*100c0*/  IADD3 R172, PT, PT, R245.reuse, -0x101, RZ ;  /* 0xfffffefff5ac7810 */ /* 0x040fe40007ffe0ff */
[----:B------:R-:W-:Y:S02]  /*100d0*/  IADD3 R165, PT, PT, R245, -0x100, RZ ;  /* 0xffffff00f5a57810 */ /* 0x000fe40007ffe0ff */
[----:B------:R-:W-:Y:S02]  /*100e0*/  FMNMX3.FTZ R169, R169, R112, R113, !PT ;  /* 0x00000070a9a97276 */ /* 0x000fe40007810071 */
[----:B------:R-:W-:Y:S02]  /*100f0*/  I2FP.F32.S32 R170, R170 ;  /* 0x000000aa00aa7245 */ /* 0x000fe40000201400 */
[----:B------:R-:W-:Y:S02]  /*10100*/  IABS R172, R172 ;  /* 0x000000ac00ac7213 */ /* 0x000fe40000000000 */
[----:B------:R-:W-:Y:S01]  /*10110*/  IABS R165, R165 ;  /* 0x000000a500a57213 */ /* 0x000fe20000000000 */
[C---:B------:R-:W-:Y:S01]  /*10120*/  FFMA.FTZ R125, -R0.reuse, R170, R125 ;  /* 0x000000aa007d7223 */ /* 0x040fe2000001017d */
[----:B------:R-:W-:Y:S01]  /*10130*/  FMNMX3.FTZ R169, R169, R116, R117, !PT ;  /* 0x00000074a9a97276 */ /* 0x000fe20007810075 */
[----:B------:R-:W-:Y:S01]  /*10140*/  FFMA.FTZ R131, -R0, R170, R131 ;  /* 0x000000aa00837223 */ /* 0x000fe20000010183 */
[----:B------:R-:W-:Y:S02]  /*10150*/  FMNMX3.FTZ R164, R164, R110, R111, !PT ;  /* 0x0000006ea4a47276 */ /* 0x000fe4000781006f */
[----:B------:R-:W-:Y:S02]  /*10160*/  I2FP.F32.S32 R172, R172 ;  /* 0x000000ac00ac7245 */ /* 0x000fe40000201400 */
[----:B------:R-:W-:Y:S02]  /*10170*/  I2FP.F32.S32 R165, R165 ;  /* 0x000000a500a57245 */ /* 0x000fe40000201400 */
        /* <DEDUP_REMOVED lines=8> */
[----:B------:R-:W-:Y:S01]  /*10200*/  LOP3.LUT R230, R229, 0x200, R230, 0xf8, !PT ;  /* 0x00000200e5e67812 */ /* 0x000fe200078ef8e6 */
[----:B------:R-:W-:Y:S01]  /*10210*/  SHFL.BFLY PT, R165, R172, 0x2, 0x1f ;  /* 0x0c401f00aca57f89 */ /* 0x000fe200000e0000 */
[----:B------:R-:W-:Y:S02]  /*10220*/  FMNMX3.FTZ R164, R164, R126, R127, !PT ;  /* 0x0000007ea4a47276 */ /* 0x000fe4000781007f */
[----:B------:R-:W-:Y:S02]  /*10230*/  IADD3 R244, PT, PT, R244, -0x100, RZ ;  /* 0xffffff00f4f47810 */ /* 0x000fe40007ffe0ff */
[----:B------:R-:W-:Y:S02]  /*10240*/  FMNMX3.FTZ R171, R164, R130, R131, !PT ;  /* 0x00000082a4ab7276 */ /* 0x000fe40007810083 */
[----:B------:R-:W-:Y:S03]  /*10250*/  IADD3 R245, PT, PT, R245, 0x100, RZ ;  /* 0x00000100f5f57810 */ /* 0x000fe60007ffe0ff */
[----:B------:R-:W1:Y:S02]  /*10260*/  SHFL.BFLY PT, R164, R171, 0x2, 0x1f ;  /* 0x0c401f00aba47f89 */ /* 0x000e6400000e0000 */
[----:B-1----:R-:W-:Y:S02]  /*10270*/  FMNMX.FTZ R173, R171, R164, !PT ;  /* 0x000000a4abad7209 */ /* 0x002fe40007810000 */
[----:B------:R-:W-:Y:S04]  /*10280*/  FMNMX.FTZ R170, R172, R165, !PT ;  /* 0x000000a5acaa7209 */ /* 0x000fe80007810000 */
[----:B------:R-:W1:Y:S08]  /*10290*/  SHFL.BFLY PT, R164, R173, 0x1, 0x1f ;  /* 0x0c201f00ada47f89 */ /* 0x000e7000000e0000 */
[----:B------:R-:W4:Y:S01]  /*102a0*/  SHFL.BFLY PT, R165, R170, 0x1, 0x1f ;  /* 0x0c201f00aaa57f89 */ /* 0x000f2200000e0000 */
[----:B-1----:R-:W-:Y:S02]  /*102b0*/  FMNMX.FTZ R164, R173, R164, !PT ;  /* 0x000000a4ada47209 */ /* 0x002fe40007810000 */
[----:B----4-:R-:W-:Y:S03]  /*102c0*/  FMNMX.FTZ R165, R170, R165, !PT ;  /* 0x000000a5aaa57209 */ /* 0x010fe60007810000 */
[----:B---3--:R-:W-:Y:S01]  /*102d0*/  FMUL.FTZ R187, R166, R164 ;  /* 0x000000a4a6bb7220 */ /* 0x008fe20000410000 */
[C---:B------:R-:W-:Y:S01]  /*102e0*/  FSETP.NEU.FTZ.AND P0, PT, R164.reuse, -INF , PT ;  /* 0xff800000a400780b */ /* 0x040fe20003f1d000 */
[----:B------:R-:W-:Y:S01]  /*102f0*/  FADD.FTZ R169, -R164, R167 ;  /* 0x000000a7a4a97221 */ /* 0x000fe20000010100 */
[----:B------:R-:W-:Y:S02]  /*10300*/  FADD.FTZ R171, -R165, R168 ;  /* 0x000000a8a5ab7221 */ /* 0x000fe40000010100 */
[----:B------:R-:W-:Y:S01]  /*10310*/  FSEL R187, R187, RZ, P0 ;  /* 0x000000ffbbbb7208 */ /* 0x000fe20000000000 */
[C---:B------:R-:W-:Y:S01]  /*10320*/  FMUL.FTZ R185, R166.reuse, R165 ;  /* 0x000000a5a6b97220 */ /* 0x040fe20000410000 */
[----:B------:R-:W-:Y:S01]  /*10330*/  FSETP.NEU.FTZ.AND P0, PT, R165, -INF , PT ;  /* 0xff800000a500780b */ /* 0x000fe20003f1d000 */
[----:B------:R-:W-:Y:S01]  /*10340*/  FMUL.FTZ R168, R166, R171 ;  /* 0x000000aba6a87220 */ /* 0x000fe20000410000 */
[----:B------:R-:W-:Y:S01]  /*10350*/  LEA R171, R230, R227, 0x1 ;  /* 0x000000e3e6ab7211 */ /* 0x000fe200078e08ff */
[----:B------:R-:W-:Y:S01]  /*10360*/  FMUL.FTZ R167, R166, R169 ;  /* 0x000000a9a6a77220 */ /* 0x000fe20000410000 */
[----:B------:R-:W-:Y:S01]  /*10370*/  FSEL R185, R185, RZ, P0 ;  /* 0x000000ffb9b97208 */ /* 0x000fe20000000000 */
[-CC-:B------:R-:W-:Y:S01]  /*10380*/  FFMA.FTZ R189, R10, R166.reuse, -R187.reuse ;  /* 0x000000a60abd7223 */ /* 0x180fe200000108bb */
[----:B------:R-:W-:Y:S01]  /*10390*/  IADD3 R170, PT, PT, R228, R171, RZ ;  /* 0x000000abe4aa7210 */ /* 0x000fe20007ffe0ff */
[----:B------:R-:W1:Y:S01]  /*103a0*/  LDSM.16.MT88.4 R172, [R171+0xa000] ;  /* 0x00a00000abac783b */ /* 0x000e620000004200 */
[-C--:B------:R-:W-:Y:S01]  /*103b0*/  FFMA.FTZ R186, R11, R166.reuse, -R187 ;  /* 0x000000a60bba7223 */ /* 0x080fe200000108bb */
[-C--:B------:R-:W-:Y:S01]  /*103c0*/  FFMA.FTZ R184, R9, R166.reuse, -R185 ;  /* 0x000000a609b87223 */ /* 0x080fe200000108b9 */
[-CC-:B------:R-:W-:Y:S01]  /*103d0*/  FFMA.FTZ R190, R6, R166.reuse, -R187.reuse ;  /* 0x000000a606be7223 */ /* 0x180fe200000108bb */
[-C--:B------:R-:W-:Y:S01]  /*103e0*/  FFMA.FTZ R188, R7, R166.reuse, -R187 ;  /* 0x000000a607bc7223 */ /* 0x080fe200000108bb */
[-CC-:B------:R-:W-:Y:S01]  /*103f0*/  FFMA.FTZ R193, R4, R166.reuse, -R185.reuse ;  /* 0x000000a604c17223 */ /* 0x180fe200000108b9 */
[-CC-:B------:R-:W-:Y:S01]  /*10400*/  FFMA.FTZ R192, R5, R166.reuse, -R185.reuse ;  /* 0x000000a605c07223 */ /* 0x180fe200000108b9 */
[-CC-:B------:R-:W-:Y:S01]  /*10410*/  FFMA.FTZ R191, R8, R166.reuse, -R185.reuse ;  /* 0x000000a608bf7223 */ /* 0x180fe200000108b9 */
[----:B------:R-:W3:Y:S01]  /*10420*/  LDSM.16.MT88.4 R176, [R170+0xa000] ;  /* 0x00a00000aab0783b */ /* 0x000ee20000004200 */
[----:B------:R-:W4:Y:S01]  /*10430*/  MUFU.EX2 R167, R167 ;  /* 0x000000a700a77308 */ /* 0x000f220000000800 */
[C---:B------:R-:W-:Y:S01]  /*10440*/  IADD3 R8, PT, PT, R171.reuse, 0xa000, RZ ;  /* 0x0000a000ab087810 */ /* 0x040fe20007ffe0ff */
[-C--:B------:R-:W-:Y:S01]  /*10450*/  FFMA.FTZ R198, R24, R166.reuse, -R185 ;  /* 0x000000a618c67223 */ /* 0x080fe200000108b9 */
[----:B------:R-:W-:Y:S07]  /*10460*/  IADD3 R169, PT, PT, R171, 0xa040, RZ ;  /* 0x0000a040aba97810 */ /* 0x000fee0007ffe0ff */
[----:B------:R-:W5:Y:S01]  /*10470*/  MUFU.EX2 R168, R168 ;  /* 0x000000a800a87308 */ /* 0x000f620000000800 */
[----:B------:R-:W-:Y:S01]  /*10480*/  @P2 IADD3 R169, PT, PT, R8, -0x40, RZ ;  /* 0xffffffc008a92810 */ /* 0x000fe20007ffe0ff */
[-CC-:B------:R-:W-:Y:S01]  /*10490*/  FFMA.FTZ R30, R30, R166.reuse, -R187.reuse ;  /* 0x000000a61e1e7223 */ /* 0x180fe200000108bb */
[-CC-:B------:R-:W-:Y:S07]  /*104a0*/  FFMA.FTZ R195, R14, R166.reuse, -R187.reuse ;  /* 0x000000a60ec37223 */ /* 0x180fee00000108bb */
[----:B------:R-:W-:Y:S01]  /*104b0*/  MUFU.EX2 R190, R190 ;  /* 0x000000be00be7308 */ /* 0x000fe20000000800 */
[----:B------:R-:W-:Y:S01]  /*104c0*/  IADD3 R228, PT, PT, R228, R169, RZ ;  /* 0x000000a9e4e47210 */ /* 0x000fe20007ffe0ff */
[----:B------:R-:W2:Y:S01]  /*104d0*/  LDSM.16.MT88.4 R180, [R169] ;  /* 0x00000000a9b4783b */ /* 0x000ea20000004200 */
[-C--:B------:R-:W-:Y:S07]  /*104e0*/  FFMA.FTZ R194, R15, R166.reuse, -R187 ;  /* 0x000000a60fc27223 */ /* 0x080fee00000108bb */
[----:B------:R-:W1:Y:S01]  /*104f0*/  MUFU.EX2 R188, R188 ;  /* 0x000000bc00bc7308 */ /* 0x000e620000000800 */
[--C-:B------:R-:W-:Y:S01]  /*10500*/  FFMA.FTZ R196, R12, R166, -R185.reuse ;  /* 0x000000a60cc47223 */ /* 0x100fe200000108b9 */
[C---:B----4-:R-:W-:Y:S01]  /*10510*/  FMUL.FTZ R6, R167.reuse, R162 ;  /* 0x000000a2a7067220 */ /* 0x050fe20000410000 */
[C---:B------:R-:W-:Y:S07]  /*10520*/  FMUL.FTZ R7, R167.reuse, R163 ;  /* 0x000000a3a7077220 */ /* 0x040fee0000410000 */
[----:B------:R-:W-:Y:S01]  /*10530*/  MUFU.EX2 R189, R189 ;  /* 0x000000bd00bd7308 */ /* 0x000fe20000000800 */
[C---:B------:R-:W-:Y:S01]  /*10540*/  FMUL.FTZ R10, R167.reuse, R158 ;  /* 0x0000009ea70a7220 */ /* 0x040fe20000410000 */
[C---:B-----5:R-:W-:Y:S01]  /*10550*/  FMUL.FTZ R4, R168.reuse, R160 ;  /* 0x000000a0a8047220 */ /* 0x060fe20000410000 */
[C---:B------:R-:W-:Y:S07]  /*10560*/  FMUL.FTZ R5, R168.reuse, R161 ;  /* 0x000000a1a8057220 */ /* 0x040fee0000410000 */
[----:B------:R-:W4:Y:S01]  /*10570*/  MUFU.EX2 R186, R186 ;  /* 0x000000ba00ba7308 */ /* 0x000f220000000800 */
[C---:B------:R-:W-:Y:S01]  /*10580*/  FMUL.FTZ R11, R167.reuse, R159 ;  /* 0x0000009fa70b7220 */ /* 0x040fe20000410000 */
[C---:B------:R-:W-:Y:S01]  /*10590*/  FMUL.FTZ R8, R168.reuse, R156 ;  /* 0x0000009ca8087220 */ /* 0x040fe20000410000 */
[----:B------:R-:W-:Y:S07]  /*105a0*/  FMUL.FTZ R9, R168, R157 ;  /* 0x0000009da8097220 */ /* 0x000fee0000410000 */
[----:B------:R-:W-:Y:S01]  /*105b0*/  MUFU.EX2 R193, R193 ;  /* 0x000000c100c17308 */ /* 0x000fe20000000800 */
[C---:B------:R-:W-:Y:S01]  /*105c0*/  FMUL.FTZ R134, R167.reuse, R134 ;  /* 0x00000086a7867220 */ /* 0x040fe20000410000 */
[----:B-1----:R-:W-:Y:S01]  /*105d0*/  F2FP.F16.F32.PACK_AB R161, R188, R190 ;  /* 0x000000bebca1723e */ /* 0x002fe200000000ff */
[C---:B------:R-:W-:Y:S07]  /*105e0*/  FMUL.FTZ R135, R167.reuse, R135 ;  /* 0x00000087a7877220 */ /* 0x040fee0000410000 */
[----:B------:R-:W1:Y:S01]  /*105f0*/  MUFU.EX2 R192, R192 ;  /* 0x000000c000c07308 */ /* 0x000e620000000800 */
[C---:B------:R-:W-:Y:S01]  /*10600*/  FMUL.FTZ R132, R168.reuse, R132 ;  /* 0x00000084a8847220 */ /* 0x040fe20000410000 */
[----:B------:R-:W-:Y:S01]  /*10610*/  FMUL.FTZ R133, R168, R133 ;  /* 0x00000085a8857220 */ /* 0x000fe20000410000 */
[----:B------:R-:W5:Y:S07]  /*10620*/  LDSM.16.MT88.4 R156, [R228] ;  /* 0x00000000e49c783b */ /* 0x000f6e0000004200 */
[----:B------:R-:W-:Y:S01]  /*10630*/  MUFU.EX2 R191, R191 ;  /* 0x000000bf00bf7308 */ /* 0x000fe20000000800 */
[C---:B------:R-:W-:Y:S01]  /*10640*/  FMUL.FTZ R138, R167.reuse, R138 ;  /* 0x0000008aa78a7220 */ /* 0x040fe20000410000 */
[----:B----4-:R-:W-:Y:S01]  /*10650*/  F2FP.F16.F32.PACK_AB R163, R186, R189 ;  /* 0x000000bdbaa3723e */ /* 0x010fe200000000ff */
[C---:B------:R-:W-:Y:S07]  /*10660*/  FMUL.FTZ R139, R167.reuse, R139 ;  /* 0x0000008ba78b7220 */ /* 0x040fee0000410000 */
[----:B------:R-:W4:Y:S01]  /*10670*/  MUFU.EX2 R184, R184 ;  /* 0x000000b800b87308 */ /* 0x000f220000000800 */
[C---:B------:R-:W-:Y:S01]  /*10680*/  FMUL.FTZ R136, R168.reuse, R136 ;  /* 0x00000088a8887220 */ /* 0x040fe20000410000 */
[C---:B------:R-:W-:Y:S01]  /*10690*/  FMUL.FTZ R137, R168.reuse, R137 ;  /* 0x00000089a8897220 */ /* 0x040fe20000410000 */
[C---:B------:R-:W-:Y:S01]  /*106a0*/  FMUL.FTZ R142, R167.reuse, R142 ;  /* 0x0000008ea78e7220 */ /* 0x040fe20000410000 */
[C---:B------:R-:W-:Y:S01]  /*106b0*/  FMUL.FTZ R143, R167.reuse, R143 ;  /* 0x0000008fa78f7220 */ /* 0x040fe20000410000 */
[----:B------:R-:W-:Y:S01]  /*106c0*/  FMUL.FTZ R140, R168, R140 ;  /* 0x0000008ca88c7220 */ /* 0x000fe20000410000 */
[----:B-1----:R-:W-:Y:S01]  /*106d0*/  F2FP.F16.F32.PACK_AB R160, R192, R193 ;  /* 0x000000c1c0a0723e */ /* 0x002fe200000000ff */
[C---:B------:R-:W-:Y:S01]  /*106e0*/  FMUL.FTZ R141, R168.reuse, R141 ;  /* 0x0000008da88d7220 */ /* 0x040fe20000410000 */
[C---:B------:R-:W-:Y:S01]  /*106f0*/  FMUL.FTZ R146, R167.reuse, R146 ;  /* 0x00000092a7927220 */ /* 0x040fe20000410000 */
[C---:B------:R-:W-:Y:S01]  /*10700*/  FMUL.FTZ R147, R167.reuse, R147 ;  /* 0x00000093a7937220 */ /* 0x040fe20000410000 */
[C---:B------:R-:W-:Y:S01]  /*10710*/  FMUL.FTZ R144, R168.reuse, R144 ;  /* 0x00000090a8907220 */ /* 0x040fe20000410000 */
[----:B------:R-:W-:Y:S01]  /*10720*/  FMUL.FTZ R145, R168, R145 ;  /* 0x00000091a8917220 */ /* 0x000fe20000410000 */
[C---:B------:R-:W-:Y:S01]  /*10730*/  FMUL.FTZ R14, R167.reuse, R154 ;  /* 0x0000009aa70e7220 */ /* 0x040fe20000410000 */
[----:B------:R-:W-:Y:S01]  /*10740*/  FMUL.FTZ R15, R167, R155 ;  /* 0x0000009ba70f7220 */ /* 0x000fe20000410000 */
[----:B----4-:R-:W-:Y:S01]  /*10750*/  F2FP.F16.F32.PACK_AB R162, R184, R191 ;  /* 0x000000bfb8a2723e */ /* 0x010fe200000000ff */
[C---:B------:R-:W-:Y:S01]  /*10760*/  FMUL.FTZ R12, R168.reuse, R152 ;  /* 0x00000098a80c7220 */ /* 0x040fe20000410000 */
[-C--:B------:R-:W-:Y:S01]  /*10770*/  FFMA.FTZ R197, R13, R166.reuse, -R185 ;  /* 0x000000a60dc57223 */ /* 0x080fe200000108b9 */
[----:B------:R-:W-:Y:S01]  /*10780*/  FMUL.FTZ R13, R168, R153 ;  /* 0x00000099a80d7220 */ /* 0x000fe20000410000 */
[----:B------:R-:W-:Y:S01]  /*10790*/  MUFU.EX2 R195, R195 ;  /* 0x000000c300c37308 */ /* 0x000fe20000000800 */
[----:B------:R-:W-:Y:S01]  /*107a0*/  LDSM.16.MT88.4 R152, [R169+0x800] ;  /* 0x00080000a998783b */ /* 0x000fe20000004200 */
[-C--:B------:R-:W-:Y:S01]  /*107b0*/  FFMA.FTZ R199, R22, R166.reuse, -R187 ;  /* 0x000000a616c77223 */ /* 0x080fe200000108bb */
[C---:B------:R-:W-:Y:S07]  /*107c0*/  HMMA.16816.F32 R4, R160.reuse, R172, R4 ;  /* 0x000000aca004723c */ /* 0x040fee0000001804 */
[----:B------:R-:W-:Y:S10]  /*107d0*/  MUFU.EX2 R194, R194 ;  /* 0x000000c200c27308 */ /* 0x000ff40000000800 */
[----:B------:R-:W-:Y:S01]  /*107e0*/  MUFU.EX2 R196, R196 ;  /* 0x000000c400c47308 */ /* 0x000fe20000000800 */
[-CC-:B------:R-:W-:Y:S01]  /*107f0*/  FFMA.FTZ R201, R20, R166.reuse, -R185.reuse ;  /* 0x000000a614c97223 */ /* 0x180fe200000108b9 */
[-C--:B------:R-:W-:Y:S01]  /*10800*/  FFMA.FTZ R200, R21, R166.reuse, -R185 ;  /* 0x000000a615c87223 */ /* 0x080fe200000108b9 */
[C---:B------:R-:W-:Y:S01]  /*10810*/  HMMA.16816.F32 R8, R160.reuse, R174, R8 ;  /* 0x000000aea008723c */ /* 0x040fe20000001808 */
[----:B------:R-:W1:Y:S06]  /*10820*/  LDSM.16.MT88.4 R172, [R171+0xa800] ;  /* 0x00a80000abac783b */ /* 0x000e6c0000004200 */
[----:B------:R-:W-:Y:S01]  /*10830*/  MUFU.EX2 R197, R197 ;  /* 0x000000c500c57308 */ /* 0x000fe20000000800 */
[-CC-:B------:R-:W-:Y:S01]  /*10840*/  FFMA.FTZ R54, R54, R166.reuse, -R187.reuse ;  /* 0x000000a636367223 */ /* 0x180fe200000108bb */
[-C--:B------:R-:W-:Y:S01]  /*10850*/  FFMA.FTZ R63, R63, R166.reuse, -R187 ;  /* 0x000000a63f3f7223 */ /* 0x080fe200000108bb */
[-CC-:B------:R-:W-:Y:S07]  /*10860*/  FFMA.FTZ R61, R61, R166.reuse, -R185.reuse ;  /* 0x000000a63d3d7223 */ /* 0x180fee00000108b9 */
[----:B------:R-:W-:Y:S01]  /*10870*/  MUFU.EX2 R199, R199 ;  /* 0x000000c700c77308 */ /* 0x000fe20000000800 */
[-C--:B------:R-:W-:Y:S01]  /*10880*/  FFMA.FTZ R64, R64, R166.reuse, -R185 ;  /* 0x000000a640407223 */ /* 0x080fe200000108b9 */
[C---:B---3--:R-:W-:Y:S08]  /*10890*/  HMMA.16816.F32 R132, R160.reuse, R176, R132 ;  /* 0x000000b0a084723c */ /* 0x048ff00000001884 */
[----:B------:R-:W-:Y:S01]  /*108a0*/  MUFU.EX2 R201, R201 ;  /* 0x000000c900c97308 */ /* 0x000fe20000000800 */
[-CC-:B------:R-:W-:Y:S01]  /*108b0*/  FFMA.FTZ R70, R70, R166.reuse, -R187.reuse ;  /* 0x000000a646467223 */ /* 0x180fe200000108bb */
[-CC-:B------:R-:W-:Y:S01]  /*108c0*/  FFMA.FTZ R71, R71, R166.reuse, -R187.reuse ;  /* 0x000000a647477223 */ /* 0x180fe200000108bb */
[-CC-:B------:R-:W-:Y:S07]  /*108d0*/  FFMA.FTZ R78, R78, R166.reuse, -R187.reuse ;  /* 0x000000a64e4e7223 */ /* 0x180fee00000108bb */
[----:B------:R-:W3:Y:S01]  /*108e0*/  MUFU.EX2 R200, R200 ;  /* 0x000000c800c87308 */ /* 0x000ee20000000800 */
[-C--:B------:R-:W-:Y:S01]  /*108f0*/  FFMA.FTZ R79, R79, R166.reuse, -R187 ;  /* 0x000000a64f4f7223 */ /* 0x080fe200000108bb */
[C---:B------:R-:W-:Y:S01]  /*10900*/  HMMA.16816.F32 R136, R160.reuse, R178, R136 ;  /* 0x000000b2a088723c */ /* 0x040fe20000001888 */
[----:B------:R-:W4:Y:S07]  /*10910*/  LDSM.16.MT88.4 R176, [R170+0xa800] ;  /* 0x00a80000aab0783b */ /* 0x000f2e0000004200 */
[----:B------:R-:W-:Y:S01]  /*10920*/  MUFU.EX2 R198, R198 ;  /* 0x000000c600c67308 */ /* 0x000fe20000000800 */
[-CC-:B------:R-:W-:Y:S01]  /*10930*/  FFMA.FTZ R84, R84, R166.reuse, -R185.reuse ;  /* 0x000000a654547223 */ /* 0x180fe200000108b9 */
[-C--:B------:R-:W-:Y:S01]  /*10940*/  FFMA.FTZ R85, R85, R166.reuse, -R185 ;  /* 0x000000a655557223 */ /* 0x080fe200000108b9 */
[-C--:B------:R-:W-:Y:S07]  /*10950*/  FFMA.FTZ R90, R90, R166.reuse, -R187 ;  /* 0x000000a65a5a7223 */ /* 0x080fee00000108bb */
[----:B------:R-:W-:Y:S01]  /*10960*/  MUFU.EX2 R54, R54 ;  /* 0x0000003600367308 */ /* 0x000fe20000000800 */
[-C--:B------:R-:W-:Y:S01]  /*10970*/  FFMA.FTZ R92, R92, R166.reuse, -R185 ;  /* 0x000000a65c5c7223 */ /* 0x080fe200000108b9 */
[C---:B--2---:R-:W-:Y:S08]  /*10980*/  HMMA.16816.F32 R140, R160.reuse, R180, R140 ;  /* 0x000000b4a08c723c */ /* 0x044ff0000000188c */
[----:B------:R-:W-:Y:S01]  /*10990*/  MUFU.EX2 R63, R63 ;  /* 0x0000003f003f7308 */ /* 0x000fe20000000800 */
[--C-:B------:R-:W-:Y:S01]  /*109a0*/  FFMA.FTZ R181, R18, R166, -R187.reuse ;  /* 0x000000a612b57223 */ /* 0x100fe200000108bb */
[----:B------:R-:W-:Y:S01]  /*109b0*/  FMUL.FTZ R18, R167, R150 ;  /* 0x00000096a7127220 */ /* 0x000fe20000410000 */
[----:B---3--:R-:W-:Y:S01]  /*109c0*/  F2FP.F16.F32.PACK_AB R20, R200, R201 ;  /* 0x000000c9c814723e */ /* 0x008fe200000000ff */
[-C--:B------:R-:W-:Y:S01]  /*109d0*/  FFMA.FTZ R180, R19, R166.reuse, -R187 ;  /* 0x000000a613b47223 */ /* 0x080fe200000108bb */
[----:B------:R-:W-:Y:S01]  /*109e0*/  FMUL.FTZ R19, R167, R151 ;  /* 0x00000097a7137220 */ /* 0x000fe20000410000 */
[C---:B------:R-:W-:Y:S04]  /*109f0*/  HMMA.16816.F32 R144, R160.reuse, R182, R144 ;  /* 0x000000b6a090723c */ /* 0x040fe80000001890 */
[----:B------:R-:W-:Y:S01]  /*10a00*/  MUFU.EX2 R181, R181 ;  /* 0x000000b500b57308 */ /* 0x000fe20000000800 */
[-CC-:B------:R-:W-:Y:S01]  /*10a10*/  FFMA.FTZ R182, R16, R166.reuse, -R185.reuse ;  /* 0x000000a610b67223 */ /* 0x180fe200000108b9 */
[--C-:B------:R-:W-:Y:S08]  /*10a20*/  FFMA.FTZ R183, R17, R166, -R185.reuse ;  /* 0x000000a611b77223 */ /* 0x100ff000000108b9 */
[----:B------:R-:W2:Y:S01]  /*10a30*/  MUFU.EX2 R180, R180 ;  /* 0x000000b400b47308 */ /* 0x000ea20000000800 */
[C---:B------:R-:W-:Y:S01]  /*10a40*/  FMUL.FTZ R16, R168.reuse, R148 ;  /* 0x00000094a8107220 */ /* 0x040fe20000410000 */
[----:B------:R-:W-:Y:S01]  /*10a50*/  F2FP.F16.F32.PACK_AB R148, R197, R196 ;  /* 0x000000c4c594723e */ /* 0x000fe200000000ff */
[C---:B-----5:R-:W-:Y:S07]  /*10a60*/  HMMA.16816.F32 R12, R160.reuse, R156, R12 ;  /* 0x0000009ca00c723c */ /* 0x060fee000000180c */
[----:B------:R-:W-:Y:S01]  /*10a70*/  MUFU.EX2 R182, R182 ;  /* 0x000000b600b67308 */ /* 0x000fe20000000800 */
[----:B------:R-:W-:Y:S01]  /*10a80*/  FMUL.FTZ R17, R168, R149 ;  /* 0x00000095a8117220 */ /* 0x000fe20000410000 */
[----:B------:R-:W-:Y:S08]  /*10a90*/  F2FP.F16.F32.PACK_AB R149, R194, R195 ;  /* 0x000000c3c295723e */ /* 0x000ff000000000ff */
[----:B------:R-:W3:Y:S01]  /*10aa0*/  MUFU.EX2 R183, R183 ;  /* 0x000000b700b77308 */ /* 0x000ee20000000800 */
[-CC-:B------:R-:W-:Y:S01]  /*10ab0*/  FFMA.FTZ R93, R93, R166.reuse, -R185.reuse ;  /* 0x000000a65d5d7223 */ /* 0x180fe200000108b9 */
[-CC-:B------:R-:W-:Y:S01]  /*10ac0*/  FFMA.FTZ R100, R100, R166.reuse, -R185.reuse ;  /* 0x000000a664647223 */ /* 0x180fe200000108b9 */
[-CC-:B------:R-:W-:Y:S07]  /*10ad0*/  FFMA.FTZ R124, R124, R166.reuse, -R185.reuse ;  /* 0x000000a67c7c7223 */ /* 0x180fee00000108b9 */
[----:B------:R-:W-:Y:S01]  /*10ae0*/  MUFU.EX2 R61, R61 ;  /* 0x0000003d003d7308 */ /* 0x000fe20000000800 */
[----:B------:R-:W-:Y:S01]  /*10af0*/  HMMA.16816.F32 R16, R160, R158, R16 ;  /* 0x0000009ea010723c */ /* 0x000fe20000001810 */
[----:B------:R-:W5:Y:S02]  /*10b00*/  LDSM.16.MT88.4 R156, [R228+0x800] ;  /* 0x00080000e49c783b */ /* 0x000f640000004200 */
[----:B--2---:R-:W-:Y:S06]  /*10b10*/  F2FP.F16.F32.PACK_AB R151, R180, R181 ;  /* 0x000000b5b497723e */ /* 0x004fec00000000ff */
[----:B------:R-:W-:Y:S01]  /*10b20*/  MUFU.EX2 R70, R70 ;  /* 0x0000004600467308 */ /* 0x000fe20000000800 */
[----:B------:R-:W-:Y:S01]  /*10b30*/  FFMA.FTZ R128, R128, R166, -R185 ;  /* 0x000000a680807223 */ /* 0x000fe200000108b9 */
[----:B------:R-:W-:Y:S01]  /*10b40*/  FFMA.FTZ R190, R167, R252, R190 ;  /* 0x000000fca7be7223 */ /* 0x000fe200000100be */
[----:B------:R-:W-:Y:S07]  /*10b50*/  FFMA.FTZ R193, R168, R202, R193 ;  /* 0x000000caa8c17223 */ /* 0x000fee00000100c1 */
[----:B------:R-:W-:Y:S01]  /*10b60*/  MUFU.EX2 R71, R71 ;  /* 0x0000004700477308 */ /* 0x000fe20000000800 */
[----:B---3--:R-:W-:Y:S01]  /*10b70*/  F2FP.F16.F32.PACK_AB R150, R183, R182 ;  /* 0x000000b6b796723e */ /* 0x008fe200000000ff */
[----:B------:R-:W2:Y:S01]  /*10b80*/  LDSM.16.MT88.4 R160, [R171+0xb000] ;  /* 0x00b00000aba0783b */ /* 0x000ea20000004200 */
[----:B------:R-:W-:Y:S07]  /*10b90*/  FADD.FTZ R190, R188, R190 ;  /* 0x000000bebcbe7221 */ /* 0x000fee0000010000 */
[----:B------:R-:W-:Y:S01]  /*10ba0*/  MUFU.EX2 R78, R78 ;  /* 0x0000004e004e7308 */ /* 0x000fe20000000800 */
[----:B------:R-:W-:Y:S01]  /*10bb0*/  FADD.FTZ R192, R192, R193 ;  /* 0x000000c1c0c07221 */ /* 0x000fe20000010000 */
[----:B------:R-:W-:Y:S01]  /*10bc0*/  ISETP.GT.AND P0, PT, R247, R236, PT ;  /* 0x000000ecf700720c */ /* 0x000fe20003f04270 */
[----:B------:R-:W-:Y:S01]  /*10bd0*/  FADD.FTZ R189, R189, R190 ;  /* 0x000000bebdbd7221 */ /* 0x000fe20000010000 */
[C---:B-1----:R-:W-:Y:S06]  /*10be0*/  HMMA.16816.F32 R4, R148.reuse, R172, R4 ;  /* 0x000000ac9404723c */ /* 0x042fec0000001804 */
[----:B------:R-:W-:Y:S10]  /*10bf0*/  MUFU.EX2 R79, R79 ;  /* 0x0000004f004f7308 */ /* 0x000ff40000000800 */
[----:B------:R-:W-:Y:S01]  /*10c00*/  MUFU.EX2 R84, R84 ;  /* 0x0000005400547308 */ /* 0x000fe20000000800 */
[----:B------:R-:W-:Y:S01]  /*10c10*/  FADD.FTZ R186, R186, R189 ;  /* 0x000000bdbaba7221 */ /* 0x000fe20000010000 */
[----:B------:R-:W-:Y:S01]  /*10c20*/  FADD.FTZ R191, R191, R192 ;  /* 0x000000c0bfbf7221 */ /* 0x000fe20000010000 */
[C---:B------:R-:W-:Y:S01]  /*10c30*/  HMMA.16816.F32 R8, R148.reuse, R174, R8 ;  /* 0x000000ae9408723c */ /* 0x040fe20000001808 */
[----:B------:R-:W1:Y:S06]  /*10c40*/  LDSM.16.MT88.4 R172, [R170+0xb000] ;  /* 0x00b00000aaac783b */ /* 0x000e6c0000004200 */
[----:B------:R-:W-:Y:S01]  /*10c50*/  MUFU.EX2 R85, R85 ;  /* 0x0000005500557308 */ /* 0x000fe20000000800 */
[----:B------:R-:W-:Y:S01]  /*10c60*/  FADD.FTZ R195, R195, R186 ;  /* 0x000000bac3c37221 */ /* 0x000fe20000010000 */
[----:B------:R-:W-:Y:S01]  /*10c70*/  FADD.FTZ R191, R184, R191 ;  /* 0x000000bfb8bf7221 */ /* 0x000fe20000010000 */
[----:B------:R-:W-:Y:S07]  /*10c80*/  MOV R167, R164 ;  /* 0x000000a400a77202 */ /* 0x000fee0000000f00 */
[----:B------:R-:W-:Y:S01]  /*10c90*/  MUFU.EX2 R92, R92 ;  /* 0x0000005c005c7308 */ /* 0x000fe20000000800 */
[----:B------:R-:W-:Y:S01]  /*10ca0*/  FADD.FTZ R194, R194, R195 ;  /* 0x000000c3c2c27221 */ /* 0x000fe20000010000 */
[C---:B----4-:R-:W-:Y:S08]  /*10cb0*/  HMMA.16816.F32 R132, R148.reuse, R176, R132 ;  /* 0x000000b09484723c */ /* 0x050ff00000001884 */
[----:B------:R-:W-:Y:S01]  /*10cc0*/  MUFU.EX2 R93, R93 ;  /* 0x0000005d005d7308 */ /* 0x000fe20000000800 */
[-CC-:B------:R-:W-:Y:S01]  /*10cd0*/  FFMA.FTZ R177, R27, R166.reuse, -R187.reuse ;  /* 0x000000a61bb17223 */ /* 0x180fe200000108bb */
[-C--:B------:R-:W-:Y:S01]  /*10ce0*/  FFMA.FTZ R176, R23, R166.reuse, -R187 ;  /* 0x000000a617b07223 */ /* 0x080fe200000108bb */
[----:B------:R-:W-:Y:S01]  /*10cf0*/  FADD.FTZ R181, R181, R194 ;  /* 0x000000c2b5b57221 */ /* 0x000fe20000010000 */
[----:B------:R-:W-:Y:S01]  /*10d00*/  FADD.FTZ R196, R196, R191 ;  /* 0x000000bfc4c47221 */ /* 0x000fe20000010000 */
[----:B------:R-:W-:Y:S01]  /*10d10*/  MOV R168, R165 ;  /* 0x000000a500a87202 */ /* 0x000fe20000000f00 */
[C---:B------:R-:W-:Y:S04]  /*10d20*/  HMMA.16816.F32 R136, R148.reuse, R178, R136 ;  /* 0x000000b29488723c */ /* 0x040fe80000001888 */
[----:B------:R-:W-:Y:S01]  /*10d30*/  MUFU.EX2 R177, R177 ;  /* 0x000000b100b17308 */ /* 0x000fe20000000800 */
[-C--:B------:R-:W-:Y:S01]  /*10d40*/  FFMA.FTZ R178, R26, R166.reuse, -R187 ;  /* 0x000000a61ab27223 */ /* 0x080fe200000108bb */
[----:B------:R-:W-:Y:S08]  /*10d50*/  FFMA.FTZ R179, R25, R166, -R185 ;  /* 0x000000a619b37223 */ /* 0x000ff000000108b9 */
[----:B------:R-:W3:Y:S01]  /*10d60*/  MUFU.EX2 R176, R176 ;  /* 0x000000b000b07308 */ /* 0x000ee20000000800 */
[----:B------:R-:W4:Y:S01]  /*10d70*/  LDSM.16.MT88.4 R24, [R169+0x1000] ;  /* 0x00100000a918783b */ /* 0x000f220000004200 */
[----:B------:R-:W-:Y:S01]  /*10d80*/  FADD.FTZ R180, R180, R181 ;  /* 0x000000b5b4b47221 */ /* 0x000fe20000010000 */
[C---:B------:R-:W-:Y:S07]  /*10d90*/  HMMA.16816.F32 R140, R148.reuse, R152, R140 ;  /* 0x00000098948c723c */ /* 0x040fee000000188c */
[----:B------:R-:W5:Y:S01]  /*10da0*/  MUFU.EX2 R178, R178 ;  /* 0x000000b200b27308 */ /* 0x000f620000000800 */
[----:B------:R-:W-:Y:S09]  /*10db0*/  FADD.FTZ R197, R197, R196 ;  /* 0x000000c4c5c57221 */ /* 0x000ff20000010000 */
[----:B------:R-:W2:Y:S01]  /*10dc0*/  MUFU.EX2 R179, R179 ;  /* 0x000000b300b37308 */ /* 0x000ea20000000800 */
[----:B------:R-:W-:Y:S01]  /*10dd0*/  FADD.FTZ R182, R182, R197 ;  /* 0x000000c5b6b67221 */ /* 0x000fe20000010000 */
[C---:B------:R-:W-:Y:S01]  /*10de0*/  HMMA.16816.F32 R144, R148.reuse, R154, R144 ;  /* 0x0000009a9490723c */ /* 0x040fe20000001890 */
[----:B------:R-:W-:Y:S02]  /*10df0*/  LDSM.16.MT88.4 R152, [R171+0xb800] ;  /* 0x00b80000ab98783b */ /* 0x000fe40000004200 */
[C---:B---3--:R-:W-:Y:S01]  /*10e00*/  F2FP.F16.F32.PACK_AB R21, R176.reuse, R199 ;  /* 0x000000c7b015723e */ /* 0x048fe200000000ff */
[----:B------:R-:W-:Y:S01]  /*10e10*/  FADD.FTZ R199, R199, R180 ;  /* 0x000000b4c7c77221 */ /* 0x000fe20000010000 */
[----:B------:R-:W-:Y:S01]  /*10e20*/  FADD.FTZ R182, R183, R182 ;  /* 0x000000b6b7b67221 */ /* 0x000fe20000010000 */
[----:B-----5:R-:W-:Y:S02]  /*10e30*/  F2FP.F16.F32.PACK_AB R23, R177, R178 ;  /* 0x000000b2b117723e */ /* 0x020fe400000000ff */
[C---:B------:R-:W-:Y:S03]  /*10e40*/  HMMA.16816.F32 R12, R148.reuse, R156, R12 ;  /* 0x0000009c940c723c */ /* 0x040fe6000000180c */
[----:B--2---:R-:W-:Y:S01]  /*10e50*/  F2FP.F16.F32.PACK_AB R22, R179, R198 ;  /* 0x000000c6b316723e */ /* 0x004fe200000000ff */
[----:B------:R-:W-:Y:S01]  /*10e60*/  FADD.FTZ R199, R176, R199 ;  /* 0x000000c7b0c77221 */ /* 0x000fe20000010000 */
[----:B------:R-:W-:Y:S03]  /*10e70*/  FADD.FTZ R201, R201, R182 ;  /* 0x000000b6c9c97221 */ /* 0x000fe60000010000 */
[----:B------:R-:W-:Y:S01]  /*10e80*/  HMMA.16816.F32 R16, R148, R158, R16 ;  /* 0x0000009e9410723c */ /* 0x000fe20000001810 */
[----:B------:R-:W2:Y:S02]  /*10e90*/  LDSM.16.MT88.4 R148, [R228+0x1000] ;  /* 0x00100000e494783b */ /* 0x000ea40000004200 */
[----:B------:R-:W-:Y:S01]  /*10ea0*/  FADD.FTZ R178, R178, R199 ;  /* 0x000000c7b2b27221 */ /* 0x000fe20000010000 */
[----:B------:R-:W-:Y:S03]  /*10eb0*/  FADD.FTZ R201, R200, R201 ;  /* 0x000000c9c8c97221 */ /* 0x000fe60000010000 */
[----:B------:R-:W-:Y:S01]  /*10ec0*/  FADD.FTZ R178, R177, R178 ;  /* 0x000000b2b1b27221 */ /* 0x000fe20000010000 */
[C---:B------:R-:W-:Y:S01]  /*10ed0*/  HMMA.16816.F32 R4, R20.reuse, R160, R4 ;  /* 0x000000a01404723c */ /* 0x040fe20000001804 */
[----:B------:R-:W3:Y:S04]  /*10ee0*/  LDSM.16.MT88.4 R156, [R170+0xb800] ;  /* 0x00b80000aa9c783b */ /* 0x000ee80000004200 */
[-CC-:B------:R-:W-:Y:S01]  /*10ef0*/  FFMA.FTZ R161, R34, R166.reuse, -R187.reuse ;  /* 0x000000a622a17223 */ /* 0x180fe200000108bb */
[-CC-:B------:R-:W-:Y:S02]  /*10f00*/  FFMA.FTZ R160, R35, R166.reuse, -R187.reuse ;  /* 0x000000a623a07223 */ /* 0x180fe400000108bb */
[C---:B------:R-:W-:Y:S03]  /*10f10*/  HMMA.16816.F32 R8, R20.reuse, R162, R8 ;  /* 0x000000a21408723c */ /* 0x040fe60000001808 */
[-C--:B------:R-:W-:Y:S01]  /*10f20*/  FFMA.FTZ R162, R31, R166.reuse, -R187 ;  /* 0x000000a61fa27223 */ /* 0x080fe200000108bb */
[-CC-:B------:R-:W-:Y:S01]  /*10f30*/  FFMA.FTZ R163, R32, R166.reuse, -R185.reuse ;  /* 0x000000a620a37223 */ /* 0x180fe200000108b9 */
[----:B------:R-:W-:Y:S03]  /*10f40*/  MUFU.EX2 R160, R160 ;  /* 0x000000a000a07308 */ /* 0x000fe60000000800 */
[C---:B-1----:R-:W-:Y:S07]  /*10f50*/  HMMA.16816.F32 R132, R20.reuse, R172, R132 ;  /* 0x000000ac1484723c */ /* 0x042fee0000001884 */
[----:B------:R-:W-:Y:S01]  /*10f60*/  MUFU.EX2 R162, R162 ;  /* 0x000000a200a27308 */ /* 0x000fe20000000800 */
[-CC-:B------:R-:W-:Y:S01]  /*10f70*/  FFMA.FTZ R173, R28, R166.reuse, -R185.reuse ;  /* 0x000000a61cad7223 */ /* 0x180fe200000108b9 */
[-CC-:B------:R-:W-:Y:S08]  /*10f80*/  FFMA.FTZ R172, R29, R166.reuse, -R185.reuse ;  /* 0x000000a61dac7223 */ /* 0x180ff000000108b9 */
[----:B------:R-:W-:Y:S01]  /*10f90*/  MUFU.EX2 R163, R163 ;  /* 0x000000a300a37308 */ /* 0x000fe20000000800 */
[C---:B------:R-:W-:Y:S09]  /*10fa0*/  HMMA.16816.F32 R136, R20.reuse, R174, R136 ;  /* 0x000000ae1488723c */ /* 0x040ff20000001888 */
[----:B------:R1:W5:Y:S01]  /*10fb0*/  MUFU.EX2 R175, R30 ;  /* 0x0000001e00af7308 */ /* 0x0003620000000800 */
[-C--:B------:R-:W-:Y:S02]  /*10fc0*/  FFMA.FTZ R174, R33, R166.reuse, -R185 ;  /* 0x000000a621ae7223 */ /* 0x080fe400000108b9 */
[----:B------:R-:W-:Y:S07]  /*10fd0*/  LDSM.16.MT88.4 R32, [R171+0xc000] ;  /* 0x00c00000ab20783b */ /* 0x000fee0000004200 */
[----:B------:R-:W3:Y:S01]  /*10fe0*/  MUFU.EX2 R161, R161 ;  /* 0x000000a100a17308 */ /* 0x000ee20000000800 */
[C---:B----4-:R-:W-:Y:S09]  /*10ff0*/  HMMA.16816.F32 R140, R20.reuse, R24, R140 ;  /* 0x00000018148c723c */ /* 0x050ff2000000188c */
[----:B------:R-:W-:Y:S10]  /*11000*/  MUFU.EX2 R173, R173 ;  /* 0x000000ad00ad7308 */ /* 0x000ff40000000800 */
[----:B------:R-:W4:Y:S01]  /*11010*/  MUFU.EX2 R172, R172 ;  /* 0x000000ac00ac7308 */ /* 0x000f220000000800 */
[----:B-1----:R-:W1:Y:S01]  /*11020*/  LDSM.16.MT88.4 R28, [R169+0x1800] ;  /* 0x00180000a91c783b */ /* 0x002e620000004200 */
[C---:B------:R-:W-:Y:S08]  /*11030*/  HMMA.16816.F32 R144, R20.reuse, R26, R144 ;  /* 0x0000001a1490723c */ /* 0x040ff00000001890 */
[----:B------:R-:W4:Y:S01]  /*11040*/  MUFU.EX2 R174, R174 ;  /* 0x000000ae00ae7308 */ /* 0x000f220000000800 */
[----:B------:R-:W1:Y:S01]  /*11050*/  LDSM.16.MT88.4 R24, [R228+0x1800] ;  /* 0x00180000e418783b */ /* 0x000e620000004200 */
[C---:B--2---:R-:W-:Y:S08]  /*11060*/  HMMA.16816.F32 R12, R20.reuse, R148, R12 ;  /* 0x00000094140c723c */ /* 0x044ff0000000180c */
[----:B------:R-:W-:Y:S01]  /*11070*/  HMMA.16816.F32 R16, R20, R150, R16 ;  /* 0x000000961410723c */ /* 0x000fe20000001810 */
[----:B------:R-:W2:Y:S02]  /*11080*/  LDSM.16.MT88.4 R148, [R170+0xc000] ;  /* 0x00c00000aa94783b */ /* 0x000ea40000004200 */
[----:B-----5:R-:W-:Y:S01]  /*11090*/  F2FP.F16.F32.PACK_AB R21, R162, R175 ;  /* 0x000000afa215723e */ /* 0x020fe200000000ff */
[----:B------:R-:W-:Y:S01]  /*110a0*/  FADD.FTZ R175, R175, R178 ;  /* 0x000000b2afaf7221 */ /* 0x000fe20000010000 */
[----:B---3--:R-:W-:Y:S02]  /*110b0*/  F2FP.F16.F32.PACK_AB R23, R160, R161 ;  /* 0x000000a1a017723e */ /* 0x008fe400000000ff */
[----:B----4-:R-:W-:Y:S01]  /*110c0*/  F2FP.F16.F32.PACK_AB R20, R172, R173 ;  /* 0x000000adac14723e */ /* 0x010fe200000000ff */
[----:B------:R-:W-:Y:S01]  /*110d0*/  FADD.FTZ R162, R162, R175 ;  /* 0x000000afa2a27221 */ /* 0x000fe20000010000 */
[----:B------:R-:W-:Y:S03]  /*110e0*/  F2FP.F16.F32.PACK_AB R22, R174, R163 ;  /* 0x000000a3ae16723e */ /* 0x000fe600000000ff */
[----:B------:R-:W-:Y:S04]  /*110f0*/  FADD.FTZ R161, R161, R162 ;  /* 0x000000a2a1a17221 */ /* 0x000fe80000010000 */
[C---:B------:R-:W-:Y:S03]  /*11100*/  HMMA.16816.F32 R4, R20.reuse, R152, R4 ;  /* 0x000000981404723c */ /* 0x040fe60000001804 */
[-CC-:B------:R-:W-:Y:S01]  /*11110*/  FFMA.FTZ R153, R39, R166.reuse, -R187.reuse ;  /* 0x000000a627997223 */ /* 0x180fe200000108bb */
[-C--:B------:R-:W-:Y:S01]  /*11120*/  FFMA.FTZ R152, R43, R166.reuse, -R187 ;  /* 0x000000a62b987223 */ /* 0x080fe200000108bb */
[----:B------:R-:W-:Y:S03]  /*11130*/  FADD.FTZ R161, R160, R161 ;  /* 0x000000a1a0a17221 */ /* 0x000fe60000010000 */
[C---:B------:R-:W-:Y:S01]  /*11140*/  HMMA.16816.F32 R8, R20.reuse, R154, R8 ;  /* 0x0000009a1408723c */ /* 0x040fe20000001808 */
[----:B------:R-:W-:Y:S02]  /*11150*/  MUFU.EX2 R153, R153 ;  /* 0x0000009900997308 */ /* 0x000fe40000000800 */
[-CC-:B------:R-:W-:Y:S01]  /*11160*/  FFMA.FTZ R155, R40, R166.reuse, -R185.reuse ;  /* 0x000000a6289b7223 */ /* 0x180fe200000108b9 */
[-C--:B------:R-:W-:Y:S07]  /*11170*/  FFMA.FTZ R154, R41, R166.reuse, -R185 ;  /* 0x000000a6299a7223 */ /* 0x080fee00000108b9 */
[----:B------:R-:W-:Y:S01]  /*11180*/  MUFU.EX2 R152, R152 ;  /* 0x0000009800987308 */ /* 0x000fe20000000800 */
[C---:B------:R-:W-:Y:S09]  /*11190*/  HMMA.16816.F32 R132, R20.reuse, R156, R132 ;  /* 0x0000009c1484723c */ /* 0x040ff20000001884 */
[----:B------:R-:W-:Y:S01]  /*111a0*/  MUFU.EX2 R155, R155 ;  /* 0x0000009b009b7308 */ /* 0x000fe20000000800 */
[-CC-:B------:R-:W-:Y:S01]  /*111b0*/  FFMA.FTZ R156, R38, R166.reuse, -R187.reuse ;  /* 0x000000a6269c7223 */ /* 0x180fe200000108bb */
[-C--:B------:R-:W-:Y:S08]  /*111c0*/  FFMA.FTZ R157, R42, R166.reuse, -R187 ;  /* 0x000000a62a9d7223 */ /* 0x080ff000000108bb */
[----:B------:R-:W-:Y:S01]  /*111d0*/  MUFU.EX2 R154, R154 ;  /* 0x0000009a009a7308 */ /* 0x000fe20000000800 */
[----:B------:R-:W-:Y:S01]  /*111e0*/  LDSM.16.MT88.4 R40, [R169+0x2800] ;  /* 0x00280000a928783b */ /* 0x000fe20000004200 */
[C---:B------:R-:W-:Y:S08]  /*111f0*/  HMMA.16816.F32 R136, R20.reuse, R158, R136 ;  /* 0x0000009e1488723c */ /* 0x040ff00000001888 */
[----:B------:R-:W-:Y:S01]  /*11200*/  MUFU.EX2 R156, R156 ;  /* 0x0000009c009c7308 */ /* 0x000fe20000000800 */
[-CC-:B------:R-:W-:Y:S01]  /*11210*/  FFMA.FTZ R158, R36, R166.reuse, -R185.reuse ;  /* 0x000000a6249e7223 */ /* 0x180fe200000108b9 */
[----:B------:R-:W-:Y:S08]  /*11220*/  FFMA.FTZ R159, R37, R166, -R185 ;  /* 0x000000a6259f7223 */ /* 0x000ff000000108b9 */
[----:B------:R-:W-:Y:S01]  /*11230*/  MUFU.EX2 R157, R157 ;  /* 0x0000009d009d7308 */ /* 0x000fe20000000800 */
[----:B------:R-:W-:Y:S01]  /*11240*/  LDSM.16.MT88.4 R36, [R170+0xc800] ;  /* 0x00c80000aa24783b */ /* 0x000fe20000004200 */
[C---:B-1----:R-:W-:Y:S08]  /*11250*/  HMMA.16816.F32 R140, R20.reuse, R28, R140 ;  /* 0x0000001c148c723c */ /* 0x042ff0000000188c */
[----:B------:R-:W-:Y:S10]  /*11260*/  MUFU.EX2 R158, R158 ;  /* 0x0000009e009e7308 */ /* 0x000ff40000000800 */
[----:B------:R-:W1:Y:S01]  /*11270*/  MUFU.EX2 R159, R159 ;  /* 0x0000009f009f7308 */ /* 0x000e620000000800 */
[C---:B------:R-:W-:Y:S01]  /*11280*/  HMMA.16816.F32 R144, R20.reuse, R30, R144 ;  /* 0x0000001e1490723c */ /* 0x040fe20000001890 */
[----:B------:R-:W3:Y:S07]  /*11290*/  LDSM.16.MT88.4 R28, [R169+0x2000] ;  /* 0x00200000a91c783b */ /* 0x000eee0000004200 */
[C---:B------:R-:W-:Y:S08]  /*112a0*/  HMMA.16816.F32 R12, R20.reuse, R24, R12 ;  /* 0x00000018140c723c */ /* 0x040ff0000000180c */
[----:B------:R-:W-:Y:S01]  /*112b0*/  HMMA.16816.F32 R16, R20, R26, R16 ;  /* 0x0000001a1410723c */ /* 0x000fe20000001810 */
[----:B------:R-:W4:Y:S02]  /*112c0*/  LDSM.16.MT88.4 R24, [R228+0x2000] ;  /* 0x00200000e418783b */ /* 0x000f240000004200 */
[----:B-1----:R-:W-:Y:S02]  /*112d0*/  F2FP.F16.F32.PACK_AB R20, R159, R158 ;  /* 0x0000009e9f14723e */ /* 0x002fe400000000ff */
[C---:B------:R-:W-:Y:S01]  /*112e0*/  F2FP.F16.F32.PACK_AB R21, R153.reuse, R156 ;  /* 0x0000009c9915723e */ /* 0x040fe200000000ff */
[----:B------:R-:W-:Y:S01]  /*112f0*/  FADD.FTZ R156, R156, R161 ;  /* 0x000000a19c9c7221 */ /* 0x000fe20000010000 */
[----:B------:R-:W-:Y:S02]  /*11300*/  F2FP.F16.F32.PACK_AB R23, R152, R157 ;  /* 0x0000009d9817723e */ /* 0x000fe400000000ff */
[----:B------:R-:W-:Y:S01]  /*11310*/  F2FP.F16.F32.PACK_AB R22, R154, R155 ;  /* 0x0000009b9a16723e */ /* 0x000fe200000000ff */
[----:B------:R-:W-:Y:S04]  /*11320*/  FADD.FTZ R156, R153, R156 ;  /* 0x0000009c999c7221 */ /* 0x000fe80000010000 */
[----:B------:R-:W-:Y:S02]  /*11330*/  FADD.FTZ R157, R157, R156 ;  /* 0x0000009c9d9d7221 */ /* 0x000fe40000010000 */
[C---:B------:R-:W-:Y:S03]  /*11340*/  HMMA.16816.F32 R4, R20.reuse, R32, R4 ;  /* 0x000000201404723c */ /* 0x040fe60000001804 */
[----:B------:R-:W-:Y:S05]  /*11350*/  FADD.FTZ R152, R152, R157 ;  /* 0x0000009d98987221 */ /* 0x000fea0000010000 */
[C---:B------:R-:W-:Y:S01]  /*11360*/  HMMA.16816.F32 R8, R20.reuse, R34, R8 ;  /* 0x000000221408723c */ /* 0x040fe20000001808 */
[----:B------:R-:W1:Y:S07]  /*11370*/  LDSM.16.MT88.4 R32, [R171+0xc800] ;  /* 0x00c80000ab20783b */ /* 0x000e6e0000004200 */
[C---:B--2---:R-:W-:Y:S03]  /*11380*/  HMMA.16816.F32 R132, R20.reuse, R148, R132 ;  /* 0x000000941484723c */ /* 0x044fe60000001884 */
[-C--:B------:R-:W-:Y:S01]  /*11390*/  FFMA.FTZ R149, R46, R166.reuse, -R187 ;  /* 0x000000a62e957223 */ /* 0x080fe200000108bb */
[-C--:B------:R-:W-:Y:S01]  /*113a0*/  FFMA.FTZ R46, R45, R166.reuse, -R185 ;  /* 0x000000a62d2e7223 */ /* 0x080fe200000108b9 */
[-C--:B------:R-:W-:Y:S01]  /*113b0*/  FFMA.FTZ R148, R51, R166.reuse, -R187 ;  /* 0x000000a633947223 */ /* 0x080fe200000108bb */
[-CC-:B------:R-:W-:Y:S01]  /*113c0*/  FFMA.FTZ R45, R48, R166.reuse, -R185.reuse ;  /* 0x000000a6302d7223 */ /* 0x180fe200000108b9 */
[-C--:B------:R-:W-:Y:S01]  /*113d0*/  FFMA.FTZ R51, R44, R166.reuse, -R185 ;  /* 0x000000a62c337223 */ /* 0x080fe200000108b9 */
[C---:B------:R-:W-:Y:S01]  /*113e0*/  HMMA.16816.F32 R136, R20.reuse, R150, R136 ;  /* 0x000000961488723c */ /* 0x040fe20000001888 */
[----:B------:R-:W-:Y:S02]  /*113f0*/  MUFU.EX2 R149, R149 ;  /* 0x0000009500957308 */ /* 0x000fe40000000800 */
[-CC-:B------:R-:W-:Y:S01]  /*11400*/  FFMA.FTZ R150, R47, R166.reuse, -R187.reuse ;  /* 0x000000a62f967223 */ /* 0x180fe200000108bb */
[-C--:B------:R-:W-:Y:S07]  /*11410*/  FFMA.FTZ R47, R50, R166.reuse, -R187 ;  /* 0x000000a6322f7223 */ /* 0x080fee00000108bb */
[----:B------:R2:W-:Y:S01]  /*11420*/  MUFU.EX2 R44, R148 ;  /* 0x00000094002c7308 */ /* 0x0005e20000000800 */
[-C--:B------:R-:W-:Y:S01]  /*11430*/  FFMA.FTZ R48, R49, R166.reuse, -R185 ;  /* 0x000000a631307223 */ /* 0x080fe200000108b9 */
[-CC-:B------:R-:W-:Y:S01]  /*11440*/  FFMA.FTZ R49, R55, R166.reuse, -R187.reuse ;  /* 0x000000a637317223 */ /* 0x180fe200000108bb */
[C---:B---3--:R-:W-:Y:S07]  /*11450*/  HMMA.16816.F32 R140, R20.reuse, R28, R140 ;  /* 0x0000001c148c723c */ /* 0x048fee000000188c */
[----:B------:R-:W3:Y:S01]  /*11460*/  MUFU.EX2 R50, R150 ;  /* 0x0000009600327308 */ /* 0x000ee20000000800 */
[-C--:B------:R-:W-:Y:S01]  /*11470*/  FFMA.FTZ R55, R58, R166.reuse, -R187 ;  /* 0x000000a63a377223 */ /* 0x080fe200000108bb */
[-C--:B------:R-:W-:Y:S08]  /*11480*/  FFMA.FTZ R58, R56, R166.reuse, -R185 ;  /* 0x000000a6383a7223 */ /* 0x080ff000000108b9 */
[----:B------:R-:W5:Y:S01]  /*11490*/  MUFU.EX2 R47, R47 ;  /* 0x0000002f002f7308 */ /* 0x000f620000000800 */
[C---:B------:R-:W-:Y:S09]  /*114a0*/  HMMA.16816.F32 R144, R20.reuse, R30, R144 ;  /* 0x0000001e1490723c */ /* 0x040ff20000001890 */
[----:B------:R-:W-:Y:S01]  /*114b0*/  MUFU.EX2 R51, R51 ;  /* 0x0000003300337308 */ /* 0x000fe20000000800 */
[----:B------:R-:W-:Y:S01]  /*114c0*/  LDSM.16.MT88.4 R28, [R171+0xd000] ;  /* 0x00d00000ab1c783b */ /* 0x000fe20000004200 */
[-CC-:B--2---:R-:W-:Y:S01]  /*114d0*/  FFMA.FTZ R148, R62, R166.reuse, -R187.reuse ;  /* 0x000000a63e947223 */ /* 0x184fe200000108bb */
[-C--:B------:R-:W-:Y:S07]  /*114e0*/  FFMA.FTZ R62, R66, R166.reuse, -R187 ;  /* 0x000000a6423e7223 */ /* 0x080fee00000108bb */
[----:B------:R-:W2:Y:S01]  /*114f0*/  MUFU.EX2 R46, R46 ;  /* 0x0000002e002e7308 */ /* 0x000ea20000000800 */
[-CC-:B------:R-:W-:Y:S01]  /*11500*/  FFMA.FTZ R66, R60, R166.reuse, -R185.reuse ;  /* 0x000000a63c427223 */ /* 0x180fe200000108b9 */
[-C--:B------:R-:W-:Y:S01]  /*11510*/  FFMA.FTZ R60, R65, R166.reuse, -R185 ;  /* 0x000000a6413c7223 */ /* 0x080fe200000108b9 */
[C---:B----4-:R-:W-:Y:S07]  /*11520*/  HMMA.16816.F32 R12, R20.reuse, R24, R12 ;  /* 0x00000018140c723c */ /* 0x050fee000000180c */
[----:B------:R-:W-:Y:S10]  /*11530*/  MUFU.EX2 R45, R45 ;  /* 0x0000002d002d7308 */ /* 0x000ff40000000800 */
[----:B------:R-:W4:Y:S01]  /*11540*/  MUFU.EX2 R48, R48 ;  /* 0x0000003000307308 */ /* 0x000f220000000800 */
[----:B------:R-:W-:Y:S01]  /*11550*/  HMMA.16816.F32 R16, R20, R26, R16 ;  /* 0x0000001a1410723c */ /* 0x000fe20000001810 */
[----:B------:R-:W1:Y:S08]  /*11560*/  LDSM.16.MT88.4 R24, [R228+0x2800] ;  /* 0x00280000e418783b */ /* 0x000e700000004200 */
[----:B------:R-:W1:Y:S01]  /*11570*/  MUFU.EX2 R49, R49 ;  /* 0x0000003100317308 */ /* 0x000e620000000800 */
[----:B---3--:R-:W-:Y:S01]  /*11580*/  F2FP.F16.F32.PACK_AB R21, R50, R149 ;  /* 0x000000953215723e */ /* 0x008fe200000000ff */
[----:B------:R-:W-:Y:S01]  /*11590*/  FADD.FTZ R149, R149, R152 ;  /* 0x0000009895957221 */ /* 0x000fe20000010000 */
[----:B-----5:R-:W-:Y:S07]  /*115a0*/  F2FP.F16.F32.PACK_AB R23, R44, R47 ;  /* 0x0000002f2c17723e */ /* 0x020fee00000000ff */
[----:B------:R-:W-:Y:S01]  /*115b0*/  MUFU.EX2 R55, R55 ;  /* 0x0000003700377308 */ /* 0x000fe20000000800 */
[----:B--2---:R-:W-:Y:S01]  /*115c0*/  F2FP.F16.F32.PACK_AB R20, R46, R51 ;  /* 0x000000332e14723e */ /* 0x004fe200000000ff */
[----:B------:R-:W-:Y:S08]  /*115d0*/  FADD.FTZ R50, R50, R149 ;  /* 0x0000009532327221 */ /* 0x000ff00000010000 */
[----:B------:R-:W-:Y:S01]  /*115e0*/  MUFU.EX2 R58, R58 ;  /* 0x0000003a003a7308 */ /* 0x000fe20000000800 */
[----:B----4-:R-:W-:Y:S01]  /*115f0*/  F2FP.F16.F32.PACK_AB R22, R48, R45 ;  /* 0x0000002d3016723e */ /* 0x010fe200000000ff */
[----:B------:R-:W-:Y:S01]  /*11600*/  FADD.FTZ R47, R47, R50 ;  /* 0x000000322f2f7221 */ /* 0x000fe20000010000 */
[-C--:B------:R-:W-:Y:S07]  /*11610*/  FFMA.FTZ R50, R120, R166.reuse, -R185 ;  /* 0x000000a678327223 */ /* 0x080fee00000108b9 */
[----:B------:R-:W-:Y:S01]  /*11620*/  MUFU.EX2 R148, R148 ;  /* 0x0000009400947308 */ /* 0x000fe20000000800 */
[----:B------:R-:W-:Y:S01]  /*11630*/  FADD.FTZ R47, R44, R47 ;  /* 0x0000002f2c2f7221 */ /* 0x000fe20000010000 */
[-CC-:B------:R-:W-:Y:S01]  /*11640*/  FFMA.FTZ R44, R118, R166.reuse, -R187.reuse ;  /* 0x000000a6762c7223 */ /* 0x180fe200000108bb */
[C---:B-1----:R-:W-:Y:S07]  /*11650*/  HMMA.16816.F32 R4, R20.reuse, R32, R4 ;  /* 0x000000201404723c */ /* 0x042fee0000001804 */
[----:B------:R-:W-:Y:S10]  /*11660*/  MUFU.EX2 R50, R50 ;  /* 0x0000003200327308 */ /* 0x000ff40000000800 */
[----:B------:R-:W-:Y:S01]  /*11670*/  MUFU.EX2 R44, R44 ;  /* 0x0000002c002c7308 */ /* 0x000fe20000000800 */
[C---:B------:R-:W-:Y:S01]  /*11680*/  HMMA.16816.F32 R8, R20.reuse, R34, R8 ;  /* 0x000000221408723c */ /* 0x040fe20000001808 */
[----:B------:R-:W1:Y:S08]  /*11690*/  LDSM.16.MT88.4 R32, [R170+0xd000] ;  /* 0x00d00000aa20783b */ /* 0x000e700000004200 */
[----:B------:R-:W-:Y:S10]  /*116a0*/  MUFU.EX2 R62, R62 ;  /* 0x0000003e003e7308 */ /* 0x000ff40000000800 */
[----:B------:R-:W-:Y:S01]  /*116b0*/  MUFU.EX2 R66, R66 ;  /* 0x0000004200427308 */ /* 0x000fe20000000800 */
[C---:B------:R-:W-:Y:S09]  /*116c0*/  HMMA.16816.F32 R132, R20.reuse, R36, R132 ;  /* 0x000000241484723c */ /* 0x040ff20000001884 */
[----:B------:R2:W-:Y:S01]  /*116d0*/  MUFU.EX2 R65, R64 ;  /* 0x0000004000417308 */ /* 0x0005e20000000800 */
[-C--:B------:R-:W-:Y:S01]  /*116e0*/  FFMA.FTZ R36, R59, R166.reuse, -R187 ;  /* 0x000000a63b247223 */ /* 0x080fe200000108bb */
[-CC-:B------:R-:W-:Y:S08]  /*116f0*/  FFMA.FTZ R59, R52, R166.reuse, -R185.reuse ;  /* 0x000000a6343b7223 */ /* 0x180ff000000108b9 */
[----:B------:R-:W-:Y:S01]  /*11700*/  MUFU.EX2 R60, R60 ;  /* 0x0000003c003c7308 */ /* 0x000fe20000000800 */
[C---:B------:R-:W-:Y:S09]  /*11710*/  HMMA.16816.F32 R136, R20.reuse, R38, R136 ;  /* 0x000000261488723c */ /* 0x040ff20000001888 */
[----:B------:R3:W4:Y:S10]  /*11720*/  MUFU.EX2 R52, R36 ;  /* 0x0000002400347308 */ /* 0x0007340000000800 */
[----:B------:R-:W-:Y:S01]  /*11730*/  MUFU.EX2 R59, R59 ;  /* 0x0000003b003b7308 */ /* 0x000fe20000000800 */
[C---:B------:R-:W-:Y:S03]  /*11740*/  HMMA.16816.F32 R140, R20.reuse, R40, R140 ;  /* 0x00000028148c723c */ /* 0x040fe6000000188c */
[-CC-:B------:R-:W-:Y:S01]  /*11750*/  FFMA.FTZ R40, R53, R166.reuse, -R185.reuse ;  /* 0x000000a635287223 */ /* 0x180fe200000108b9 */
[-C--:B------:R-:W-:Y:S01]  /*11760*/  FFMA.FTZ R53, R57, R166.reuse, -R185 ;  /* 0x000000a639357223 */ /* 0x080fe200000108b9 */
[-CC-:B------:R-:W-:Y:S01]  /*11770*/  FFMA.FTZ R57, R67, R166.reuse, -R187.reuse ;  /* 0x000000a643397223 */ /* 0x180fe200000108bb */
[-CC-:B--2---:R-:W-:Y:S03]  /*11780*/  FFMA.FTZ R64, R74, R166.reuse, -R187.reuse ;  /* 0x000000a64a407223 */ /* 0x184fe600000108bb */
[----:B------:R2:W5:Y:S01]  /*11790*/  MUFU.EX2 R56, R40 ;  /* 0x0000002800387308 */ /* 0x0005620000000800 */
[C---:B------:R-:W-:Y:S01]  /*117a0*/  HMMA.16816.F32 R144, R20.reuse, R42, R144 ;  /* 0x0000002a1490723c */ /* 0x040fe20000001890 */
[----:B---3--:R-:W3:Y:S08]  /*117b0*/  LDSM.16.MT88.4 R36, [R169+0x3000] ;  /* 0x00300000a924783b */ /* 0x008ef00000004200 */
[----:B------:R-:W1:Y:S01]  /*117c0*/  MUFU.EX2 R53, R53 ;  /* 0x0000003500357308 */ /* 0x000e620000000800 */
[-C--:B------:R-:W-:Y:S01]  /*117d0*/  FFMA.FTZ R67, R75, R166.reuse, -R187 ;  /* 0x000000a64b437223 */ /* 0x080fe200000108bb */
[-CC-:B------:R-:W-:Y:S01]  /*117e0*/  FFMA.FTZ R74, R68, R166.reuse, -R185.reuse ;  /* 0x000000a6444a7223 */ /* 0x180fe200000108b9 */
[-CC-:B------:R-:W-:Y:S07]  /*117f0*/  FFMA.FTZ R75, R69, R166.reuse, -R185.reuse ;  /* 0x000000a6454b7223 */ /* 0x180fee00000108b9 */
[----:B------:R-:W3:Y:S01]  /*11800*/  MUFU.EX2 R57, R57 ;  /* 0x0000003900397308 */ /* 0x000ee20000000800 */
[C---:B------:R-:W-:Y:S09]  /*11810*/  HMMA.16816.F32 R12, R20.reuse, R24, R12 ;  /* 0x00000018140c723c */ /* 0x040ff2000000180c */
[----:B------:R-:W-:Y:S01]  /*11820*/  MUFU.EX2 R64, R64 ;  /* 0x0000004000407308 */ /* 0x000fe20000000800 */
[-CC-:B------:R-:W-:Y:S01]  /*11830*/  FFMA.FTZ R69, R72, R166.reuse, -R185.reuse ;  /* 0x000000a648457223 */ /* 0x180fe200000108b9 */
[----:B--2---:R-:W-:Y:S01]  /*11840*/  LDSM.16.MT88.4 R40, [R169+0x3800] ;  /* 0x00380000a928783b */ /* 0x004fe20000004200 */
[----:B------:R-:W-:Y:S07]  /*11850*/  FFMA.FTZ R68, R73, R166, -R185 ;  /* 0x000000a649447223 */ /* 0x000fee00000108b9 */
[----:B------:R-:W2:Y:S01]  /*11860*/  MUFU.EX2 R67, R67 ;  /* 0x0000004300437308 */ /* 0x000ea20000000800 */
[----:B------:R-:W-:Y:S03]  /*11870*/  HMMA.16816.F32 R16, R20, R26, R16 ;  /* 0x0000001a1410723c */ /* 0x000fe60000001810 */
[----:B------:R-:W-:Y:S06]  /*11880*/  F2FP.F16.F32.PACK_AB R21, R49, R54 ;  /* 0x000000363115723e */ /* 0x000fec00000000ff */
[----:B------:R-:W-:Y:S01]  /*11890*/  MUFU.EX2 R74, R74 ;  /* 0x0000004a004a7308 */ /* 0x000fe20000000800 */
[----:B----4-:R-:W-:Y:S01]  /*118a0*/  F2FP.F16.F32.PACK_AB R23, R52, R55 ;  /* 0x000000373417723e */ /* 0x010fe200000000ff */
[----:B------:R-:W4:Y:S01]  /*118b0*/  LDSM.16.MT88.4 R24, [R228+0x3000] ;  /* 0x00300000e418783b */ /* 0x000f220000004200 */
[----:B-----5:R-:W-:Y:S07]  /*118c0*/  F2FP.F16.F32.PACK_AB R20, R56, R59 ;  /* 0x0000003b3814723e */ /* 0x020fee00000000ff */
[----:B------:R-:W5:Y:S01]  /*118d0*/  MUFU.EX2 R75, R75 ;  /* 0x0000004b004b7308 */ /* 0x000f620000000800 */
[----:B-1----:R-:W-:Y:S01]  /*118e0*/  F2FP.F16.F32.PACK_AB R22, R53, R58 ;  /* 0x0000003a3516723e */ /* 0x002fe200000000ff */
[-C--:B------:R-:W-:Y:S01]  /*118f0*/  FFMA.FTZ R73, R83, R166.reuse, -R187 ;  /* 0x000000a653497223 */ /* 0x080fe200000108bb */
[-CC-:B------:R-:W-:Y:S07]  /*11900*/  FFMA.FTZ R83, R76, R166.reuse, -R185.reuse ;  /* 0x000000a64c537223 */ /* 0x180fee00000108b9 */
[----:B------:R-:W-:Y:S01]  /*11910*/  MUFU.EX2 R69, R69 ;  /* 0x0000004500457308 */ /* 0x000fe20000000800 */
[-CC-:B------:R-:W-:Y:S01]  /*11920*/  FFMA.FTZ R76, R77, R166.reuse, -R185.reuse ;  /* 0x000000a64d4c7223 */ /* 0x180fe200000108b9 */
[-C--:B------:R-:W-:Y:S01]  /*11930*/  FFMA.FTZ R77, R80, R166.reuse, -R185 ;  /* 0x000000a6504d7223 */ /* 0x080fe200000108b9 */
[-C--:B------:R-:W-:Y:S01]  /*11940*/  FFMA.FTZ R72, R82, R166.reuse, -R187 ;  /* 0x000000a652487223 */ /* 0x080fe200000108bb */
[C---:B------:R-:W-:Y:S06]  /*11950*/  HMMA.16816.F32 R4, R20.reuse, R28, R4 ;  /* 0x0000001c1404723c */ /* 0x040fec0000001804 */
[----:B------:R-:W1:Y:S01]  /*11960*/  MUFU.EX2 R68, R68 ;  /* 0x0000004400447308 */ /* 0x000e620000000800 */
[-C--:B------:R-:W-:Y:S01]  /*11970*/  FFMA.FTZ R80, R81, R166.reuse, -R185 ;  /* 0x000000a651507223 */ /* 0x080fe200000108b9 */
[-CC-:B------:R-:W-:Y:S08]  /*11980*/  FFMA.FTZ R82, R86, R166.reuse, -R187.reuse ;  /* 0x000000a656527223 */ /* 0x180ff000000108bb */
[----:B------:R-:W-:Y:S01]  /*11990*/  MUFU.EX2 R72, R72 ;  /* 0x0000004800487308 */ /* 0x000fe20000000800 */
[-CC-:B------:R-:W-:Y:S01]  /*119a0*/  FFMA.FTZ R81, R87, R166.reuse, -R187.reuse ;  /* 0x000000a657517223 */ /* 0x180fe200000108bb */
[-C--:B------:R-:W-:Y:S01]  /*119b0*/  FFMA.FTZ R86, R99, R166.reuse, -R187 ;  /* 0x000000a663567223 */ /* 0x080fe200000108bb */
[C---:B------:R-:W-:Y:S01]  /*119c0*/  HMMA.16816.F32 R8, R20.reuse, R30, R8 ;  /* 0x0000001e1408723c */ /* 0x040fe20000001808 */
[----:B------:R-:W2:Y:S06]  /*119d0*/  LDSM.16.MT88.4 R28, [R171+0xd800] ;  /* 0x00d80000ab1c783b */ /* 0x000eac0000004200 */
[----:B------:R-:W1:Y:S01]  /*119e0*/  MUFU.EX2 R73, R73 ;  /* 0x0000004900497308 */ /* 0x000e620000000800 */
[-C--:B------:R-:W-:Y:S01]  /*119f0*/  FFMA.FTZ R87, R96, R166.reuse, -R185 ;  /* 0x000000a660577223 */ /* 0x080fe200000108b9 */
[-C--:B------:R-:W-:Y:S01]  /*11a00*/  FFMA.FTZ R96, R107, R166.reuse, -R187 ;  /* 0x000000a66b607223 */ /* 0x080fe200000108bb */
[-C--:B------:R-:W-:Y:S07]  /*11a10*/  FFMA.FTZ R99, R101, R166.reuse, -R185 ;  /* 0x000000a665637223 */ /* 0x080fee00000108b9 */
[----:B------:R-:W-:Y:S01]  /*11a20*/  MUFU.EX2 R83, R83 ;  /* 0x0000005300537308 */ /* 0x000fe20000000800 */
[-C--:B------:R-:W-:Y:S01]  /*11a30*/  FFMA.FTZ R101, R115, R166.reuse, -R187 ;  /* 0x000000a673657223 */ /* 0x080fe200000108bb */
[C---:B------:R-:W-:Y:S08]  /*11a40*/  HMMA.16816.F32 R132, R20.reuse, R32, R132 ;  /* 0x000000201484723c */ /* 0x040ff00000001884 */
[----:B------:R-:W1:Y:S01]  /*11a50*/  MUFU.EX2 R76, R76 ;  /* 0x0000004c004c7308 */ /* 0x000e620000000800 */
[----:B------:R-:W-:Y:S01]  /*11a60*/  FADD.FTZ R54, R54, R47 ;  /* 0x0000002f36367221 */ /* 0x000fe20000010000 */
[-C--:B------:R-:W-:Y:S08]  /*11a70*/  FFMA.FTZ R47, R123, R166.reuse, -R187 ;  /* 0x000000a67b2f7223 */ /* 0x080ff000000108bb */
[----:B------:R-:W-:Y:S01]  /*11a80*/  MUFU.EX2 R77, R77 ;  /* 0x0000004d004d7308 */ /* 0x000fe20000000800 */
[----:B------:R-:W-:Y:S01]  /*11a90*/  FADD.FTZ R54, R49, R54 ;  /* 0x0000003631367221 */ /* 0x000fe20000010000 */
[C---:B------:R-:W-:Y:S01]  /*11aa0*/  HMMA.16816.F32 R136, R20.reuse, R34, R136 ;  /* 0x000000221488723c */ /* 0x040fe20000001888 */
[----:B------:R-:W5:Y:S07]  /*11ab0*/  LDSM.16.MT88.4 R32, [R170+0xd800] ;  /* 0x00d80000aa20783b */ /* 0x000f6e0000004200 */
[----:B------:R-:W-:Y:S01]  /*11ac0*/  MUFU.EX2 R47, R47 ;  /* 0x0000002f002f7308 */ /* 0x000fe20000000800 */
[-C--:B------:R-:W-:Y:S01]  /*11ad0*/  FFMA.FTZ R49, R117, R166.reuse, -R185 ;  /* 0x000000a675317223 */ /* 0x080fe200000108b9 */
[----:B------:R-:W-:Y:S01]  /*11ae0*/  FADD.FTZ R55, R55, R54 ;  /* 0x0000003637377221 */ /* 0x000fe20000010000 */
[----:B------:R-:W-:Y:S07]  /*11af0*/  FFMA.FTZ R54, R130, R166, -R187 ;  /* 0x000000a682367223 */ /* 0x000fee00000108bb */
[----:B------:R-:W1:Y:S01]  /*11b00*/  MUFU.EX2 R80, R80 ;  /* 0x0000005000507308 */ /* 0x000e620000000800 */
[C---:B---3--:R-:W-:Y:S09]  /*11b10*/  HMMA.16816.F32 R140, R20.reuse, R36, R140 ;  /* 0x00000024148c723c */ /* 0x048ff2000000188c */
[----:B------:R-:W-:Y:S01]  /*11b20*/  MUFU.EX2 R49, R49 ;  /* 0x0000003100317308 */ /* 0x000fe20000000800 */
[----:B------:R-:W-:Y:S09]  /*11b30*/  FADD.FTZ R55, R52, R55 ;  /* 0x0000003734377221 */ /* 0x000ff20000010000 */
[----:B------:R-:W-:Y:S01]  /*11b40*/  MUFU.EX2 R82, R82 ;  /* 0x0000005200527308 */ /* 0x000fe20000000800 */
[C---:B------:R-:W-:Y:S01]  /*11b50*/  HMMA.16816.F32 R144, R20.reuse, R38, R144 ;  /* 0x000000261490723c */ /* 0x040fe20000001890 */
[----:B------:R-:W-:Y:S08]  /*11b60*/  LDSM.16.MT88.4 R36, [R169+0x4000] ;  /* 0x00400000a924783b */ /* 0x000ff00000004200 */
[----:B------:R-:W3:Y:S10]  /*11b70*/  MUFU.EX2 R81, R81 ;  /* 0x0000005100517308 */ /* 0x000ef40000000800 */
[----:B------:R-:W-:Y:S01]  /*11b80*/  MUFU.EX2 R86, R86 ;  /* 0x0000005600567308 */ /* 0x000fe20000000800 */
[C---:B----4-:R-:W-:Y:S09]  /*11b90*/  HMMA.16816.F32 R12, R20.reuse, R24, R12 ;  /* 0x00000018140c723c */ /* 0x050ff2000000180c */
[----:B------:R-:W-:Y:S10]  /*11ba0*/  MUFU.EX2 R87, R87 ;  /* 0x0000005700577308 */ /* 0x000ff40000000800 */
        /* <DEDUP_REMOVED lines=10> */
[----:B------:R-:W-:Y:S07]  /*11c50*/  F2FP.F16.F32.PACK_AB R22, R60, R65 ;  /* 0x000000413c16723e */ /* 0x000fee00000000ff */
[----:B------:R-:W-:Y:S01]  /*11c60*/  MUFU.EX2 R54, R54 ;  /* 0x0000003600367308 */ /* 0x000fe20000000800 */
[----:B------:R-:W-:Y:S01]  /*11c70*/  FADD.FTZ R62, R62, R63 ;  /* 0x0000003f3e3e7221 */ /* 0x000fe20000010000 */
[C---:B--2---:R-:W-:Y:S03]  /*11c80*/  HMMA.16816.F32 R4, R20.reuse, R28, R4 ;  /* 0x0000001c1404723c */ /* 0x044fe60000001804 */
[----:B------:R-:W-:Y:S05]  /*11c90*/  FADD.FTZ R57, R57, R62 ;  /* 0x0000003e39397221 */ /* 0x000fea0000010000 */
[C---:B------:R-:W-:Y:S01]  /*11ca0*/  HMMA.16816.F32 R8, R20.reuse, R30, R8 ;  /* 0x0000001e1408723c */ /* 0x040fe20000001808 */
[----:B------:R-:W2:Y:S07]  /*11cb0*/  LDSM.16.MT88.4 R28, [R171+0xe000] ;  /* 0x00e00000ab1c783b */ /* 0x000eae0000004200 */
[C---:B-----5:R-:W-:Y:S08]  /*11cc0*/  HMMA.16816.F32 R132, R20.reuse, R32, R132 ;  /* 0x000000201484723c */ /* 0x060ff00000001884 */
[C---:B------:R-:W-:Y:S01]  /*11cd0*/  HMMA.16816.F32 R136, R20.reuse, R34, R136 ;  /* 0x000000221488723c */ /* 0x040fe20000001888 */
[----:B------:R-:W5:Y:S07]  /*11ce0*/  LDSM.16.MT88.4 R32, [R170+0xe000] ;  /* 0x00e00000aa20783b */ /* 0x000f6e0000004200 */
[C---:B------:R-:W-:Y:S08]  /*11cf0*/  HMMA.16816.F32 R140, R20.reuse, R40, R140 ;  /* 0x00000028148c723c */ /* 0x040ff0000000188c */
[C---:B------:R-:W-:Y:S01]  /*11d00*/  HMMA.16816.F32 R144, R20.reuse, R42, R144 ;  /* 0x0000002a1490723c */ /* 0x040fe20000001890 */
[----:B------:R-:W-:Y:S07]  /*11d10*/  LDSM.16.MT88.4 R40, [R169+0x4800] ;  /* 0x00480000a928783b */ /* 0x000fee0000004200 */
[C---:B----4-:R-:W-:Y:S08]  /*11d20*/  HMMA.16816.F32 R12, R20.reuse, R24, R12 ;  /* 0x00000018140c723c */ /* 0x050ff0000000180c */
[----:B------:R-:W-:Y:S01]  /*11d30*/  HMMA.16816.F32 R16, R20, R26, R16 ;  /* 0x0000001a1410723c */ /* 0x000fe20000001810 */
[----:B------:R-:W4:Y:S02]  /*11d40*/  LDSM.16.MT88.4 R24, [R228+0x4000] ;  /* 0x00400000e418783b */ /* 0x000f240000004200 */
[----:B------:R-:W-:Y:S01]  /*11d50*/  F2FP.F16.F32.PACK_AB R21, R71, R70 ;  /* 0x000000464715723e */ /* 0x000fe200000000ff */
[----:B------:R-:W-:Y:S01]  /*11d60*/  FADD.FTZ R70, R70, R57 ;  /* 0x0000003946467221 */ /* 0x000fe20000010000 */
[----:B------:R-:W-:Y:S02]  /*11d70*/  F2FP.F16.F32.PACK_AB R23, R67, R64 ;  /* 0x000000404317723e */ /* 0x000fe400000000ff */
[----:B------:R-:W-:Y:S01]  /*11d80*/  F2FP.F16.F32.PACK_AB R20, R75, R74 ;  /* 0x0000004a4b14723e */ /* 0x000fe200000000ff */
[----:B------:R-:W-:Y:S01]  /*11d90*/  FADD.FTZ R71, R71, R70 ;  /* 0x0000004647477221 */ /* 0x000fe20000010000 */
[----:B-1----:R-:W-:Y:S03]  /*11da0*/  F2FP.F16.F32.PACK_AB R22, R68, R69 ;  /* 0x000000454416723e */ /* 0x002fe600000000ff */
[----:B------:R-:W-:Y:S04]  /*11db0*/  FADD.FTZ R64, R64, R71 ;  /* 0x0000004740407221 */ /* 0x000fe80000010000 */
[C---:B--2---:R-:W-:Y:S03]  /*11dc0*/  HMMA.16816.F32 R4, R20.reuse, R28, R4 ;  /* 0x0000001c1404723c */ /* 0x044fe60000001804 */
[----:B------:R-:W-:Y:S05]  /*11dd0*/  FADD.FTZ R67, R67, R64 ;  /* 0x0000004043437221 */ /* 0x000fea0000010000 */
[C---:B------:R-:W-:Y:S01]  /*11de0*/  HMMA.16816.F32 R8, R20.reuse, R30, R8 ;  /* 0x0000001e1408723c */ /* 0x040fe20000001808 */
[----:B------:R-:W1:Y:S07]  /*11df0*/  LDSM.16.MT88.4 R28, [R171+0xe800] ;  /* 0x00e80000ab1c783b */ /* 0x000e6e0000004200 */
[C---:B-----5:R-:W-:Y:S08]  /*11e00*/  HMMA.16816.F32 R132, R20.reuse, R32, R132 ;  /* 0x000000201484723c */ /* 0x060ff00000001884 */
[C---:B------:R-:W-:Y:S01]  /*11e10*/  HMMA.16816.F32 R136, R20.reuse, R34, R136 ;  /* 0x000000221488723c */ /* 0x040fe20000001888 */
[----:B------:R-:W2:Y:S07]  /*11e20*/  LDSM.16.MT88.4 R32, [R170+0xe800] ;  /* 0x00e80000aa20783b */ /* 0x000eae0000004200 */
        /* <DEDUP_REMOVED lines=11> */
[----:B------:R-:W-:Y:S03]  /*11ee0*/  F2FP.F16.F32.PACK_AB R22, R80, R77 ;  /* 0x0000004d5016723e */ /* 0x000fe600000000ff */
[----:B------:R-:W-:Y:S04]  /*11ef0*/  FADD.FTZ R72, R72, R79 ;  /* 0x0000004f48487221 */ /* 0x000fe80000010000 */
[C---:B-1----:R-:W-:Y:S03]  /*11f00*/  HMMA.16816.F32 R4, R20.reuse, R28, R4 ;  /* 0x0000001c1404723c */ /* 0x042fe60000001804 */
[----:B------:R-:W-:Y:S05]  /*11f10*/  FADD.FTZ R73, R73, R72 ;  /* 0x0000004849497221 */ /* 0x000fea0000010000 */
[C---:B------:R-:W-:Y:S01]  /*11f20*/  HMMA.16816.F32 R8, R20.reuse, R30, R8 ;  /* 0x0000001e1408723c */ /* 0x040fe20000001808 */
[----:B------:R-:W1:Y:S07]  /*11f30*/  LDSM.16.MT88.4 R28, [R171+0xf000] ;  /* 0x00f00000ab1c783b */ /* 0x000e6e0000004200 */
[C---:B--2---:R-:W-:Y:S08]  /*11f40*/  HMMA.16816.F32 R132, R20.reuse, R32, R132 ;  /* 0x000000201484723c */ /* 0x044ff00000001884 */
[C---:B------:R-:W-:Y:S01]  /*11f50*/  HMMA.16816.F32 R136, R20.reuse, R34, R136 ;  /* 0x000000221488723c */ /* 0x040fe20000001888 */
[----:B------:R-:W2:Y:S07]  /*11f60*/  LDSM.16.MT88.4 R32, [R170+0xf000] ;  /* 0x00f00000aa20783b */ /* 0x000eae0000004200 */
[C---:B------:R-:W-:Y:S01]  /*11f70*/  HMMA.16816.F32 R140, R20.reuse, R40, R140 ;  /* 0x00000028148c723c */ /* 0x040fe2000000188c */
[----:B------:R5:W-:Y:S02]  /*11f80*/  MUFU.EX2 R41, R90 ;  /* 0x0000005a00297308 */ /* 0x000be40000000800 */
[-CC-:B------:R-:W-:Y:S01]  /*11f90*/  FFMA.FTZ R40, R91, R166.reuse, -R187.reuse ;  /* 0x000000a65b287223 */ /* 0x180fe200000108bb */
[-CC-:B------:R-:W-:Y:S01]  /*11fa0*/  FFMA.FTZ R91, R94, R166.reuse, -R187.reuse ;  /* 0x000000a65e5b7223 */ /* 0x180fe200000108bb */
[-C--:B------:R-:W-:Y:S01]  /*11fb0*/  FFMA.FTZ R94, R102, R166.reuse, -R187 ;  /* 0x000000a6665e7223 */ /* 0x080fe200000108bb */
[-CC-:B------:R-:W-:Y:S02]  /*11fc0*/  FFMA.FTZ R102, R108, R166.reuse, -R185.reuse ;  /* 0x000000a66c667223 */ /* 0x180fe400000108b9 */
[C---:B------:R-:W-:Y:S03]  /*11fd0*/  HMMA.16816.F32 R144, R20.reuse, R42, R144 ;  /* 0x0000002a1490723c */ /* 0x040fe60000001890 */
[----:B------:R-:W1:Y:S01]  /*11fe0*/  MUFU.EX2 R40, R40 ;  /* 0x0000002800287308 */ /* 0x000e620000000800 */
[-CC-:B------:R-:W-:Y:S01]  /*11ff0*/  FFMA.FTZ R43, R88, R166.reuse, -R185.reuse ;  /* 0x000000a6582b7223 */ /* 0x180fe200000108b9 */
[-C--:B------:R-:W-:Y:S08]  /*12000*/  FFMA.FTZ R42, R89, R166.reuse, -R185 ;  /* 0x000000a6592a7223 */ /* 0x080ff000000108b9 */
[----:B------:R-:W-:Y:S01]  /*12010*/  MUFU.EX2 R91, R91 ;  /* 0x0000005b005b7308 */ /* 0x000fe20000000800 */
[-CC-:B------:R-:W-:Y:S01]  /*12020*/  FFMA.FTZ R88, R95, R166.reuse, -R187.reuse ;  /* 0x000000a65f587223 */ /* 0x180fe200000108bb */
[-C--:B------:R-:W-:Y:S01]  /*12030*/  FFMA.FTZ R89, R98, R166.reuse, -R187 ;  /* 0x000000a662597223 */ /* 0x080fe200000108bb */
[C---:B----4-:R-:W-:Y:S07]  /*12040*/  HMMA.16816.F32 R12, R20.reuse, R24, R12 ;  /* 0x00000018140c723c */ /* 0x050fee000000180c */
[----:B------:R-:W-:Y:S01]  /*12050*/  MUFU.EX2 R43, R43 ;  /* 0x0000002b002b7308 */ /* 0x000fe20000000800 */
[-C--:B-----5:R-:W-:Y:S01]  /*12060*/  FFMA.FTZ R90, R97, R166.reuse, -R185 ;  /* 0x000000a6615a7223 */ /* 0x0a0fe200000108b9 */
[-CC-:B------:R-:W-:Y:S08]  /*12070*/  FFMA.FTZ R97, R103, R166.reuse, -R187.reuse ;  /* 0x000000a667617223 */ /* 0x180ff000000108bb */
[----:B------:R-:W4:Y:S01]  /*12080*/  MUFU.EX2 R42, R42 ;  /* 0x0000002a002a7308 */ /* 0x000f220000000800 */
[----:B------:R-:W-:Y:S01]  /*12090*/  FFMA.FTZ R95, R106, R166, -R187 ;  /* 0x000000a66a5f7223 */ /* 0x000fe200000108bb */
[----:B------:R-:W-:Y:S01]  /*120a0*/  FADD.FTZ R98, R198, R201 ;  /* 0x000000c9c6627221 */ /* 0x000fe20000010000 */
[----:B------:R-:W-:Y:S01]  /*120b0*/  HMMA.16816.F32 R16, R20, R26, R16 ;  /* 0x0000001a1410723c */ /* 0x000fe20000001810 */
[----:B------:R-:W5:Y:S06]  /*120c0*/  LDSM.16.MT88.4 R24, [R228+0x5000] ;  /* 0x00500000e418783b */ /* 0x000f6c0000004200 */
[----:B------:R-:W5:Y:S01]  /*120d0*/  MUFU.EX2 R88, R88 ;  /* 0x0000005800587308 */ /* 0x000f620000000800 */
[----:B---3--:R-:W-:Y:S01]  /*120e0*/  F2FP.F16.F32.PACK_AB R21, R81, R82 ;  /* 0x000000525115723e */ /* 0x008fe200000000ff */
[----:B------:R-:W-:Y:S01]  /*120f0*/  FADD.FTZ R98, R179, R98 ;  /* 0x00000062b3627221 */ /* 0x000fe20000010000 */
[----:B-1----:R-:W-:Y:S07]  /*12100*/  F2FP.F16.F32.PACK_AB R23, R40, R41 ;  /* 0x000000292817723e */ /* 0x002fee00000000ff */
[----:B------:R-:W1:Y:S01]  /*12110*/  MUFU.EX2 R89, R89 ;  /* 0x0000005900597308 */ /* 0x000e620000000800 */
[----:B------:R-:W-:Y:S01]  /*12120*/  F2FP.F16.F32.PACK_AB R20, R85, R84 ;  /* 0x000000545514723e */ /* 0x000fe200000000ff */
[----:B------:R-:W-:Y:S01]  /*12130*/  FADD.FTZ R173, R173, R98 ;  /* 0x00000062adad7221 */ /* 0x000fe20000010000 */
[-C--:B------:R-:W-:Y:S07]  /*12140*/  FFMA.FTZ R98, R111, R166.reuse, -R187 ;  /* 0x000000a66f627223 */ /* 0x080fee00000108bb */
[----:B------:R-:W3:Y:S01]  /*12150*/  MUFU.EX2 R90, R90 ;  /* 0x0000005a005a7308 */ /* 0x000ee20000000800 */
[----:B----4-:R-:W-:Y:S01]  /*12160*/  F2FP.F16.F32.PACK_AB R22, R42, R43 ;  /* 0x0000002b2a16723e */ /* 0x010fe200000000ff */
        /* <DEDUP_REMOVED lines=12> */
[----:B------:R-:W4:Y:S07]  /*12230*/  LDSM.16.MT88.4 R28, [R171+0xf800] ;  /* 0x00f80000ab1c783b */ /* 0x000f2e0000004200 */
[----:B------:R-:W-:Y:S01]  /*12240*/  MUFU.EX2 R98, R98 ;  /* 0x0000006200627308 */ /* 0x000fe20000000800 */
[----:B------:R-:W-:Y:S01]  /*12250*/  FADD.FTZ R158, R159, R158 ;  /* 0x0000009e9f9e7221 */ /* 0x000fe20000010000 */
[-C--:B------:R-:W-:Y:S01]  /*12260*/  FFMA.FTZ R103, R109, R166.reuse, -R185 ;  /* 0x000000a66d677223 */ /* 0x080fe200000108b9 */
[----:B------:R-:W-:Y:S07]  /*12270*/  FADD.FTZ R40, R40, R41 ;  /* 0x0000002928287221 */ /* 0x000fee0000010000 */
[----:B------:R-:W-:Y:S01]  /*12280*/  MUFU.EX2 R102, R102 ;  /* 0x0000006600667308 */ /* 0x000fe20000000800 */
[----:B------:R-:W-:Y:S01]  /*12290*/  FADD.FTZ R155, R155, R158 ;  /* 0x0000009e9b9b7221 */ /* 0x000fe20000010000 */
[C---:B--2---:R-:W-:Y:S01]  /*122a0*/  HMMA.16816.F32 R132, R20.reuse, R32, R132 ;  /* 0x000000201484723c */ /* 0x044fe20000001884 */
[----:B------:R-:W-:Y:S07]  /*122b0*/  LDSM.16.MT88.4 R156, [R171+0x11800] ;  /* 0x01180000ab9c783b */ /* 0x000fee0000004200 */
[----:B------:R-:W-:Y:S01]  /*122c0*/  MUFU.EX2 R103, R103 ;  /* 0x0000006700677308 */ /* 0x000fe20000000800 */
[----:B------:R-:W-:Y:S04]  /*122d0*/  FADD.FTZ R154, R154, R155 ;  /* 0x0000009b9a9a7221 */ /* 0x000fe80000010000 */
[----:B------:R-:W-:Y:S01]  /*122e0*/  FADD.FTZ R51, R51, R154 ;  /* 0x0000009a33337221 */ /* 0x000fe20000010000 */
[C---:B------:R-:W-:Y:S01]  /*122f0*/  HMMA.16816.F32 R136, R20.reuse, R34, R136 ;  /* 0x000000221488723c */ /* 0x040fe20000001888 */
[----:B------:R-:W2:Y:S02]  /*12300*/  LDSM.16.MT88.4 R32, [R170+0xf800] ;  /* 0x00f80000aa20783b */ /* 0x000ea40000004200 */
[----:B------:R-:W-:Y:S01]  /*12310*/  FADD.FTZ R46, R46, R51 ;  /* 0x000000332e2e7221 */ /* 0x000fe20000010000 */
[-C--:B------:R-:W-:Y:S03]  /*12320*/  FFMA.FTZ R51, R121, R166.reuse, -R185 ;  /* 0x000000a679337223 */ /* 0x080fe600000108b9 */
[----:B------:R-:W-:Y:S01]  /*12330*/  FADD.FTZ R45, R45, R46 ;  /* 0x0000002e2d2d7221 */ /* 0x000fe20000010000 */
[C---:B------:R-:W-:Y:S02]  /*12340*/  HMMA.16816.F32 R140, R20.reuse, R36, R140 ;  /* 0x00000024148c723c */ /* 0x040fe4000000188c */
[----:B------:R-:W-:Y:S01]  /*12350*/  MUFU.EX2 R51, R51 ;  /* 0x0000003300337308 */ /* 0x000fe20000000800 */
[-C--:B------:R-:W-:Y:S01]  /*12360*/  FFMA.FTZ R46, R122, R166.reuse, -R187 ;  /* 0x000000a67a2e7223 */ /* 0x080fe200000108bb */
[----:B------:R-:W-:Y:S01]  /*12370*/  FADD.FTZ R48, R48, R45 ;  /* 0x0000002d30307221 */ /* 0x000fe20000010000 */
[-C--:B------:R-:W-:Y:S03]  /*12380*/  FFMA.FTZ R45, R119, R166.reuse, -R187 ;  /* 0x000000a6772d7223 */ /* 0x080fe600000108bb */
[C---:B------:R-:W-:Y:S01]  /*12390*/  HMMA.16816.F32 R144, R20.reuse, R38, R144 ;  /* 0x000000261490723c */ /* 0x040fe20000001890 */
[----:B------:R-:W2:Y:S03]  /*123a0*/  LDSM.16.MT88.4 R36, [R169+0x5800] ;  /* 0x00580000a924783b */ /* 0x000ea60000004200 */
[----:B------:R-:W-:Y:S01]  /*123b0*/  MUFU.EX2 R46, R46 ;  /* 0x0000002e002e7308 */ /* 0x000fe20000000800 */
[----:B------:R-:W-:Y:S01]  /*123c0*/  FADD.FTZ R59, R59, R48 ;  /* 0x000000303b3b7221 */ /* 0x000fe20000010000 */
[-C--:B------:R-:W-:Y:S08]  /*123d0*/  FFMA.FTZ R48, R116, R166.reuse, -R185 ;  /* 0x000000a674307223 */ /* 0x080ff000000108b9 */
[----:B------:R-:W-:Y:S01]  /*123e0*/  MUFU.EX2 R45, R45 ;  /* 0x0000002d002d7308 */ /* 0x000fe20000000800 */
[----:B------:R-:W-:Y:S01]  /*123f0*/  FADD.FTZ R59, R56, R59 ;  /* 0x0000003b383b7221 */ /* 0x000fe20000010000 */
[C---:B-----5:R-:W-:Y:S08]  /*12400*/  HMMA.16816.F32 R12, R20.reuse, R24, R12 ;  /* 0x00000018140c723c */ /* 0x060ff0000000180c */
[----:B------:R-:W-:Y:S01]  /*12410*/  MUFU.EX2 R48, R48 ;  /* 0x0000003000307308 */ /* 0x000fe20000000800 */
[----:B------:R-:W-:Y:S04]  /*12420*/  FADD.FTZ R58, R58, R59 ;  /* 0x0000003b3a3a7221 */ /* 0x000fe80000010000 */
[----:B------:R-:W-:Y:S01]  /*12430*/  FADD.FTZ R53, R53, R58 ;  /* 0x0000003a35357221 */ /* 0x000fe20000010000 */
[----:B------:R-:W-:Y:S01]  /*12440*/  HMMA.16816.F32 R16, R20, R26, R16 ;  /* 0x0000001a1410723c */ /* 0x000fe20000001810 */
[----:B------:R-:W5:Y:S02]  /*12450*/  LDSM.16.MT88.4 R24, [R228+0x5800] ;  /* 0x00580000e418783b */ /* 0x000f640000004200 */
[----:B------:R-:W-:Y:S01]  /*12460*/  F2FP.F16.F32.PACK_AB R21, R88, R91 ;  /* 0x0000005b5815723e */ /* 0x000fe200000000ff */
[----:B------:R-:W-:Y:S01]  /*12470*/  FADD.FTZ R66, R66, R53 ;  /* 0x0000003542427221 */ /* 0x000fe20000010000 */
[----:B-1----:R-:W-:Y:S01]  /*12480*/  F2FP.F16.F32.PACK_AB R23, R86, R89 ;  /* 0x000000595617723e */ /* 0x002fe200000000ff */
[----:B------:R-:W-:Y:S01]  /*12490*/  FFMA.FTZ R53, R127, R166, -R187 ;  /* 0x000000a67f357223 */ /* 0x000fe200000108bb */
[----:B------:R-:W-:Y:S01]  /*124a0*/  F2FP.F16.F32.PACK_AB R20, R93, R92 ;  /* 0x0000005c5d14723e */ /* 0x000fe200000000ff */
[----:B------:R-:W-:Y:S01]  /*124b0*/  FADD.FTZ R66, R61, R66 ;  /* 0x000000423d427221 */ /* 0x000fe20000010000 */
[----:B---3--:R-:W-:Y:S01]  /*124c0*/  F2FP.F16.F32.PACK_AB R22, R90, R87 ;  /* 0x000000575a16723e */ /* 0x008fe200000000ff */
[----:B------:R-:W-:Y:S02]  /*124d0*/  FADD.FTZ R91, R91, R40 ;  /* 0x000000285b5b7221 */ /* 0x000fe40000010000 */
[----:B------:R-:W-:Y:S01]  /*124e0*/  MUFU.EX2 R53, R53 ;  /* 0x0000003500357308 */ /* 0x000fe20000000800 */
[----:B------:R-:W-:Y:S01]  /*124f0*/  FADD.FTZ R65, R65, R66 ;  /* 0x0000004241417221 */ /* 0x000fe20000010000 */
[----:B------:R-:W-:Y:S02]  /*12500*/  FADD.FTZ R88, R88, R91 ;  /* 0x0000005b58587221 */ /* 0x000fe40000010000 */
[C---:B----4-:R-:W-:Y:S03]  /*12510*/  HMMA.16816.F32 R4, R20.reuse, R28, R4 ;  /* 0x0000001c1404723c */ /* 0x050fe60000001804 */
        /* <DEDUP_REMOVED lines=9> */
[-C--:B------:R-:W-:Y:S01]  /*125b0*/  FFMA.FTZ R52, R126, R166.reuse, -R187 ;  /* 0x000000a67e347223 */ /* 0x080fe200000108bb */
[----:B------:R-:W-:Y:S04]  /*125c0*/  FADD.FTZ R68, R68, R69 ;  /* 0x0000004544447221 */ /* 0x000fe80000010000 */
[C---:B------:R-:W-:Y:S01]  /*125d0*/  HMMA.16816.F32 R136, R20.reuse, R34, R136 ;  /* 0x000000221488723c */ /* 0x040fe20000001888 */
[----:B------:R-:W2:Y:S01]  /*125e0*/  LDSM.16.MT88.4 R32, [R170+0x10000] ;  /* 0x01000000aa20783b */ /* 0x000ea20000004200 */
[----:B------:R-:W3:Y:S01]  /*125f0*/  MUFU.EX2 R52, R52 ;  /* 0x0000003400347308 */ /* 0x000ee20000000800 */
[----:B------:R-:W-:Y:S04]  /*12600*/  FADD.FTZ R83, R83, R68 ;  /* 0x0000004453537221 */ /* 0x000fe80000010000 */
[----:B------:R-:W-:Y:S01]  /*12610*/  FADD.FTZ R76, R76, R83 ;  /* 0x000000534c4c7221 */ /* 0x000fe20000010000 */
[C---:B------:R-:W-:Y:S04]  /*12620*/  HMMA.16816.F32 R140, R20.reuse, R36, R140 ;  /* 0x00000024148c723c */ /* 0x040fe8000000188c */
[----:B------:R4:W1:Y:S01]  /*12630*/  MUFU.EX2 R36, R100 ;  /* 0x0000006400247308 */ /* 0x0008620000000800 */
[-CC-:B------:R-:W-:Y:S01]  /*12640*/  FFMA.FTZ R37, R104, R166.reuse, -R185.reuse ;  /* 0x000000a668257223 */ /* 0x180fe200000108b9 */
[-CC-:B------:R-:W-:Y:S01]  /*12650*/  FFMA.FTZ R104, R112, R166.reuse, -R185.reuse ;  /* 0x000000a670687223 */ /* 0x180fe200000108b9 */
[----:B------:R-:W-:Y:S01]  /*12660*/  FADD.FTZ R77, R77, R76 ;  /* 0x0000004c4d4d7221 */ /* 0x000fe20000010000 */
[C---:B------:R-:W-:Y:S06]  /*12670*/  HMMA.16816.F32 R144, R20.reuse, R38, R144 ;  /* 0x000000261490723c */ /* 0x040fec0000001890 */
[----:B------:R-:W-:Y:S01]  /*12680*/  MUFU.EX2 R37, R37 ;  /* 0x0000002500257308 */ /* 0x000fe20000000800 */
[----:B------:R-:W-:Y:S01]  /*12690*/  FFMA.FTZ R38, R105, R166, -R185 ;  /* 0x000000a669267223 */ /* 0x000fe200000108b9 */
[----:B---3--:R-:W-:Y:S08]  /*126a0*/  F2FP.F16.F32.PACK_AB R149, R53, R52 ;  /* 0x000000343595723e */ /* 0x008ff000000000ff */
[----:B------:R-:W-:Y:S01]  /*126b0*/  MUFU.EX2 R104, R104 ;  /* 0x0000006800687308 */ /* 0x000fe20000000800 */
[-CC-:B------:R-:W-:Y:S01]  /*126c0*/  FFMA.FTZ R39, R110, R166.reuse, -R187.reuse ;  /* 0x000000a66e277223 */ /* 0x180fe200000108bb */
[-C--:B----4-:R-:W-:Y:S01]  /*126d0*/  FFMA.FTZ R100, R114, R166.reuse, -R187 ;  /* 0x000000a672647223 */ /* 0x090fe200000108bb */
[C---:B-----5:R-:W-:Y:S07]  /*126e0*/  HMMA.16816.F32 R12, R20.reuse, R24, R12 ;  /* 0x00000018140c723c */ /* 0x060fee000000180c */
[----:B------:R-:W3:Y:S01]  /*126f0*/  MUFU.EX2 R38, R38 ;  /* 0x0000002600267308 */ /* 0x000ee20000000800 */
[-C--:B------:R-:W-:Y:S01]  /*12700*/  FFMA.FTZ R105, R113, R166.reuse, -R185 ;  /* 0x000000a671697223 */ /* 0x080fe200000108b9 */
[----:B------:R-:W-:Y:S08]  /*12710*/  FFMA.FTZ R187, R131, R166, -R187 ;  /* 0x000000a683bb7223 */ /* 0x000ff000000108bb */
[----:B------:R-:W-:Y:S01]  /*12720*/  MUFU.EX2 R39, R39 ;  /* 0x0000002700277308 */ /* 0x000fe20000000800 */
[----:B------:R-:W-:Y:S01]  /*12730*/  FADD.FTZ R77, R80, R77 ;  /* 0x0000004d504d7221 */ /* 0x000fe20000010000 */
[----:B------:R-:W-:Y:S01]  /*12740*/  HMMA.16816.F32 R16, R20, R26, R16 ;  /* 0x0000001a1410723c */ /* 0x000fe20000001810 */
[----:B------:R-:W4:Y:S07]  /*12750*/  LDSM.16.MT88.4 R24, [R169+0x6000] ;  /* 0x00600000a918783b */ /* 0x000f2e0000004200 */
[----:B------:R-:W-:Y:S01]  /*12760*/  MUFU.EX2 R100, R100 ;  /* 0x0000006400647308 */ /* 0x000fe20000000800 */
[----:B------:R-:W-:Y:S01]  /*12770*/  F2FP.F16.F32.PACK_AB R21, R97, R94 ;  /* 0x0000005e6115723e */ /* 0x000fe200000000ff */
[----:B------:R-:W-:Y:S01]  /*12780*/  FADD.FTZ R84, R84, R77 ;  /* 0x0000004d54547221 */ /* 0x000fe20000010000 */
[----:B------:R-:W-:Y:S07]  /*12790*/  F2FP.F16.F32.PACK_AB R23, R96, R95 ;  /* 0x0000005f6017723e */ /* 0x000fee00000000ff */
[----:B------:R-:W-:Y:S01]  /*127a0*/  MUFU.EX2 R105, R105 ;  /* 0x0000006900697308 */ /* 0x000fe20000000800 */
[----:B-1----:R-:W-:Y:S01]  /*127b0*/  F2FP.F16.F32.PACK_AB R20, R99, R36 ;  /* 0x000000246314723e */ /* 0x002fe200000000ff */
[----:B------:R-:W-:Y:S01]  /*127c0*/  FADD.FTZ R84, R85, R84 ;  /* 0x0000005455547221 */ /* 0x000fe20000010000 */
[----:B---3--:R-:W-:Y:S07]  /*127d0*/  F2FP.F16.F32.PACK_AB R22, R38, R37 ;  /* 0x000000252616723e */ /* 0x008fee00000000ff */
[----:B------:R-:W1:Y:S01]  /*127e0*/  MUFU.EX2 R187, R187 ;  /* 0x000000bb00bb7308 */ /* 0x000e620000000800 */
[----:B------:R-:W-:Y:S01]  /*127f0*/  FADD.FTZ R43, R43, R84 ;  /* 0x000000542b2b7221 */ /* 0x000fe20000010000 */
[C---:B------:R-:W-:Y:S03]  /*12800*/  HMMA.16816.F32 R4, R20.reuse, R28, R4 ;  /* 0x0000001c1404723c */ /* 0x040fe60000001804 */
[----:B------:R-:W-:Y:S05]  /*12810*/  FADD.FTZ R43, R42, R43 ;  /* 0x0000002b2a2b7221 */ /* 0x000fea0000010000 */
[C---:B------:R-:W-:Y:S01]  /*12820*/  HMMA.16816.F32 R8, R20.reuse, R30, R8 ;  /* 0x0000001e1408723c */ /* 0x040fe20000001808 */
[----:B------:R-:W3:Y:S02]  /*12830*/  LDSM.16.MT88.4 R28, [R228+0x6000] ;  /* 0x00600000e41c783b */ /* 0x000ee40000004200 */
[----:B-1----:R-:W-:Y:S05]  /*12840*/  F2FP.F16.F32.PACK_AB R151, R187, R54 ;  /* 0x00000036bb97723e */ /* 0x002fea00000000ff */
[C---:B--2---:R-:W-:Y:S08]  /*12850*/  HMMA.16816.F32 R132, R20.reuse, R32, R132 ;  /* 0x000000201484723c */ /* 0x044ff00000001884 */
[C---:B------:R-:W-:Y:S01]  /*12860*/  HMMA.16816.F32 R136, R20.reuse, R34, R136 ;  /* 0x000000221488723c */ /* 0x040fe20000001888 */
[----:B------:R-:W1:Y:S07]  /*12870*/  LDSM.16.MT88.4 R32, [R171+0x10800] ;  /* 0x01080000ab20783b */ /* 0x000e6e0000004200 */
[C---:B----4-:R-:W-:Y:S08]  /*12880*/  HMMA.16816.F32 R140, R20.reuse, R24, R140 ;  /* 0x00000018148c723c */ /* 0x050ff0000000188c */
[C---:B------:R-:W-:Y:S01]  /*12890*/  HMMA.16816.F32 R144, R20.reuse, R26, R144 ;  /* 0x0000001a1490723c */ /* 0x040fe20000001890 */
[----:B------:R-:W2:Y:S07]  /*128a0*/  LDSM.16.MT88.4 R24, [R170+0x10800] ;  /* 0x01080000aa18783b */ /* 0x000eae0000004200 */
[C---:B---3--:R-:W-:Y:S08]  /*128b0*/  HMMA.16816.F32 R12, R20.reuse, R28, R12 ;  /* 0x0000001c140c723c */ /* 0x048ff0000000180c */
        /* <DEDUP_REMOVED lines=15> */
[C---:B-1----:R-:W-:Y:S08]  /*129b0*/  HMMA.16816.F32 R12, R20.reuse, R32, R12 ;  /* 0x00000020140c723c */ /* 0x042ff0000000180c */
[----:B------:R-:W-:Y:S01]  /*129c0*/  HMMA.16816.F32 R16, R20, R34, R16 ;  /* 0x000000221410723c */ /* 0x000fe20000001810 */
[----:B------:R-:W1:Y:S02]  /*129d0*/  LDSM.16.MT88.4 R32, [R169+0x7000] ;  /* 0x00700000a920783b */ /* 0x000e640000004200 */
[----:B------:R-:W-:Y:S02]  /*129e0*/  F2FP.F16.F32.PACK_AB R21, R45, R44 ;  /* 0x0000002c2d15723e */ /* 0x000fe400000000ff */
[----:B------:R-:W-:Y:S02]  /*129f0*/  F2FP.F16.F32.PACK_AB R23, R47, R46 ;  /* 0x0000002e2f17723e */ /* 0x000fe400000000ff */
[----:B------:R-:W-:Y:S02]  /*12a00*/  F2FP.F16.F32.PACK_AB R20, R49, R48 ;  /* 0x000000303114723e */ /* 0x000fe400000000ff */
[----:B------:R-:W-:Y:S07]  /*12a10*/  F2FP.F16.F32.PACK_AB R22, R51, R50 ;  /* 0x000000323316723e */ /* 0x000fee00000000ff */
[C---:B--2---:R-:W-:Y:S08]  /*12a20*/  HMMA.16816.F32 R4, R20.reuse, R24, R4 ;  /* 0x000000181404723c */ /* 0x044ff00000001804 */
[C---:B------:R-:W-:Y:S01]  /*12a30*/  HMMA.16816.F32 R8, R20.reuse, R26, R8 ;  /* 0x0000001a1408723c */ /* 0x040fe20000001808 */
[----:B------:R-:W2:Y:S07]  /*12a40*/  LDSM.16.MT88.4 R24, [R228+0x7000] ;  /* 0x00700000e418783b */ /* 0x000eae0000004200 */
[C---:B---3--:R-:W-:Y:S08]  /*12a50*/  HMMA.16816.F32 R132, R20.reuse, R28, R132 ;  /* 0x0000001c1484723c */ /* 0x048ff00000001884 */
[C---:B------:R-:W-:Y:S01]  /*12a60*/  HMMA.16816.F32 R136, R20.reuse, R30, R136 ;  /* 0x0000001e1488723c */ /* 0x040fe20000001888 */
[----:B------:R-:W3:Y:S07]  /*12a70*/  LDSM.16.MT88.4 R28, [R170+0x11800] ;  /* 0x01180000aa1c783b */ /* 0x000eee0000004200 */
[C---:B-1----:R-:W-:Y:S01]  /*12a80*/  HMMA.16816.F32 R140, R20.reuse, R32, R140 ;  /* 0x00000020148c723c */ /* 0x042fe2000000188c */
[----:B------:R-:W-:Y:S02]  /*12a90*/  MUFU.EX2 R32, R124 ;  /* 0x0000007c00207308 */ /* 0x000fe40000000800 */
[-CC-:B------:R-:W-:Y:S01]  /*12aa0*/  FFMA.FTZ R33, R125, R166.reuse, -R185.reuse ;  /* 0x000000a67d217223 */ /* 0x180fe200000108b9 */
[----:B------:R-:W-:Y:S04]  /*12ab0*/  FFMA.FTZ R185, R129, R166, -R185 ;  /* 0x000000a681b97223 */ /* 0x000fe800000108b9 */
[C---:B------:R-:W-:Y:S03]  /*12ac0*/  HMMA.16816.F32 R144, R20.reuse, R34, R144 ;  /* 0x000000221490723c */ /* 0x040fe60000001890 */
[----:B------:R-:W1:Y:S10]  /*12ad0*/  MUFU.EX2 R33, R33 ;  /* 0x0000002100217308 */ /* 0x000e740000000800 */
[----:B------:R-:W-:Y:S01]  /*12ae0*/  MUFU.EX2 R185, R185 ;  /* 0x000000b900b97308 */ /* 0x000fe20000000800 */
[C---:B--2---:R-:W-:Y:S09]  /*12af0*/  HMMA.16816.F32 R12, R20.reuse, R24, R12 ;  /* 0x00000018140c723c */ /* 0x044ff2000000180c */
[----:B------:R-:W2:Y:S01]  /*12b00*/  MUFU.EX2 R34, R128 ;  /* 0x0000008000227308 */ /* 0x000ea20000000800 */
[----:B------:R-:W-:Y:S01]  /*12b10*/  FADD.FTZ R24, R92, R43 ;  /* 0x0000002b5c187221 */ /* 0x000fe20000010000 */
[----:B-1----:R-:W-:Y:S03]  /*12b20*/  F2FP.F16.F32.PACK_AB R148, R33, R32 ;  /* 0x000000202194723e */ /* 0x002fe600000000ff */
[----:B------:R-:W-:Y:S01]  /*12b30*/  FADD.FTZ R24, R93, R24 ;  /* 0x000000185d187221 */ /* 0x000fe20000010000 */
[----:B------:R-:W-:Y:S01]  /*12b40*/  HMMA.16816.F32 R16, R20, R26, R16 ;  /* 0x0000001a1410723c */ /* 0x000fe20000001810 */
[----:B------:R-:W1:Y:S02]  /*12b50*/  LDSM.16.MT88.4 R20, [R169+0x7800] ;  /* 0x00780000a914783b */ /* 0x000e640000004200 */
        /* <DEDUP_REMOVED lines=8> */
[----:B------:R-:W2:Y:S04]  /*12be0*/  LDSM.16.MT88.4 R4, [R228+0x7800] ;  /* 0x00780000e404783b */ /* 0x000ea80000004200 */
[----:B------:R-:W-:Y:S01]  /*12bf0*/  FADD.FTZ R26, R99, R26 ;  /* 0x0000001a631a7221 */ /* 0x000fe20000010000 */
[----:B------:R-:W-:Y:S02]  /*12c00*/  FADD.FTZ R96, R96, R95 ;  /* 0x0000005f60607221 */ /* 0x000fe40000010000 */
[C---:B------:R-:W-:Y:S03]  /*12c10*/  HMMA.16816.F32 R156, R148.reuse, R158, R8 ;  /* 0x0000009e949c723c */ /* 0x040fe60000001808 */
        /* <DEDUP_REMOVED lines=15> */
[C---:B------:R-:W-:Y:S03]  /*12d10*/  HMMA.16816.F32 R144, R148.reuse, R22, R144 ;  /* 0x000000169490723c */ /* 0x040fe60000001890 */
[----:B------:R-:W-:Y:S01]  /*12d20*/  FADD.FTZ R50, R50, R49 ;  /* 0x0000003132327221 */ /* 0x000fe20000010000 */
[----:B------:R-:W-:Y:S03]  /*12d30*/  FADD.FTZ R44, R44, R101 ;  /* 0x000000652c2c7221 */ /* 0x000fe60000010000 */
        /* <DEDUP_REMOVED lines=10> */
[----:B------:R-:W-:Y:S04]  /*12de0*/  FADD.FTZ R52, R52, R47 ;  /* 0x0000002f34347221 */ /* 0x000fe80000010000 */
[----:B------:R1:W-:Y:S01]  /*12df0*/  STL [R1+0x8], R4 ;  /* 0x0000080401007387 */ /* 0x0003e20000100800 */
[----:B------:R-:W-:Y:S04]  /*12e00*/  FADD.FTZ R53, R53, R52 ;  /* 0x0000003435357221 */ /* 0x000fe80000010000 */
[----:B------:R-:W-:Y:S04]  /*12e10*/  FADD.FTZ R54, R54, R53 ;  /* 0x0000003536367221 */ /* 0x000fe80000010000 */
[----:B------:R-:W-:Y:S01]  /*12e20*/  FADD.FTZ R252, R187, R54 ;  /* 0x00000036bbfc7221 */ /* 0x000fe20000010000 */
[----:B------:R-:W-:Y:S06]  /*12e30*/  @P0 BRA `(.L_x_5050) ;  /* 0xffffff9000480947 */ /* 0x000fec000383ffff */
.L_x_5043:
[----:B------:R2:W5:Y:S04]  /*12e40*/  LDL R14, [R1+0x8] ;  /* 0x00000800010e7983 */ /* 0x0005680000100800 */
[----:B------:R2:W5:Y:S01]  /*12e50*/  LD.E R5, desc[UR4][R2.64+0xd8] ;  /* 0x0000d80402057980 */ /* 0x000562000c101900 */
[----:B------:R-:W-:Y:S01]  /*12e60*/  UMOV UR6, 0xffffffff ;  /* 0xffffffff00067882 */ /* 0x000fe20000000000 */
[----:B-1----:R-:W-:Y:S02]  /*12e70*/  MOV R4, 0x40 ;  /* 0x0000004000047802 */ /* 0x002fe40000000f00 */
[----:B------:R-:W-:Y:S01]  /*12e80*/  MOV R0, 0x20 ;  /* 0x0000002000007802 */ /* 0x000fe20000000f00 */
[----:B------:R-:W-:Y:S05]  /*12e90*/  BRA.DIV UR6, `(.L_x_5051) ;  /* 0x0000000a06a07947 */ /* 0x000fea000b800000 */
[----:B-----5:R-:W1:Y:S04]  /*12ea0*/  SHFL.BFLY PT, R12, R14, 0x2, 0x1f ;  /* 0x0c401f000e0c7f89 */ /* 0x020e6800000e0000 */
[----:B------:R-:W3:Y:S01]  /*12eb0*/  SHFL.BFLY PT, R13, R252, 0x2, 0x1f ;  /* 0x0c401f00fc0d7f89 */ /* 0x000ee200000e0000 */
[----:B-1----:R-:W-:Y:S01]  /*12ec0*/  FADD.FTZ R12, R12, R14 ;  /* 0x0000000e0c0c7221 */ /* 0x002fe20000010000 */
[----:B---3--:R-:W-:-:S04]  /*12ed0*/  FADD.FTZ R10, R13, R252 ;  /* 0x000000fc0d0a7221 */ /* 0x008fc80000010000 */
[----:B------:R-:W1:Y:S04]  /*12ee0*/  SHFL.BFLY PT, R7, R12, 0x1, 0x1f ;  /* 0x0c201f000c077f89 */ /* 0x000e6800000e0000 */
[----:B------:R3:W4:Y:S01]  /*12ef0*/  SHFL.BFLY PT, R13, R10, 0x1, 0x1f ;  /* 0x0c201f000a0d7f89 */ /* 0x00072200000e0000 */
[----:B-1----:R-:W-:-:S07]  /*12f00*/  FADD.FTZ R7, R12, R7 ;  /* 0x000000070c077221 */ /* 0x002fce0000010000 */
.L_x_5058:
[----:B----4-:R-:W-:Y:S01]  /*12f10*/  FADD.FTZ R6, R10, R13 ;  /* 0x0000000d0a067221 */ /* 0x010fe20000010000 */
[----:B------:R-:W1:Y:S01]  /*12f20*/  MUFU.RCP R11, R7 ;  /* 0x00000007000b7308 */ /* 0x000e620000001000 */
[C---:B------:R-:W-:Y:S01]  /*12f30*/  SHF.L.U32 R8, R224.reuse, 0x4, RZ ;  /* 0x00000004e0087819 */ /* 0x040fe200000006ff */
[----:B------:R-:W-:Y:S05]  /*12f40*/  WARPSYNC.ALL ;  /* 0x0000000000007948 */ /* 0x000fea0003800000 */
[----:B------:R-:W-:Y:S01]  /*12f50*/  BAR.SYNC.DEFER_BLOCKING 0x0 ;  /* 0x0000000000007b1d */ /* 0x000fe20000010000 */
[----:B------:R-:W-:Y:S02]  /*12f60*/  FSETP.NE.FTZ.AND P1, PT, R7, RZ, PT ;  /* 0x000000ff0700720b */ /* 0x000fe40003f35000 */
[----:B------:R-:W-:-:S02]  /*12f70*/  SHF.L.U32 R15, R224, 0x1, RZ ;  /* 0x00000001e00f7819 */ /* 0x000fc400000006ff */
[----:B---3--:R-:W-:Y:S01]  /*12f80*/  LOP3.LUT R10, R8, 0x1c0, RZ, 0xc0, !PT ;  /* 0x000001c0080a7812 */ /* 0x008fe200078ec0ff */
[----:B------:R-:W3:Y:S01]  /*12f90*/  MUFU.RCP R9, R6 ;  /* 0x0000000600097308 */ /* 0x000ee20000001000 */
[----:B------:R-:W-:Y:S02]  /*12fa0*/  FSETP.NE.FTZ.AND P0, PT, R6, RZ, PT ;  /* 0x000000ff0600720b */ /* 0x000fe40003f15000 */
[--C-:B------:R-:W-:Y:S02]  /*12fb0*/  LOP3.LUT R13, R226, 0x6, R15.reuse, 0xf8, !PT ;  /* 0x00000006e20d7812 */ /* 0x100fe400078ef80f */
[----:B------:R-:W-:Y:S02]  /*12fc0*/  LOP3.LUT R10, R10, 0x38, R15, 0xf8, !PT ;  /* 0x000000380a0a7812 */ /* 0x000fe400078ef80f */
[----:B------:R-:W-:Y:S02]  /*12fd0*/  R2P PR, R224, 0x18 ;  /* 0x00000018e0007804 */ /* 0x000fe40000000000 */
[----:B------:R-:W-:-:S02]  /*12fe0*/  LOP3.LUT R10, R13, R10, RZ, 0xfc, !PT ;  /* 0x0000000a0d0a7212 */ /* 0x000fc400078efcff */
[----:B-1----:R-:W-:Y:S02]  /*12ff0*/  FSEL R11, R11, 1, P1 ;  /* 0x3f8000000b0b7808 */ /* 0x002fe40000800000 */
[----:B------:R-:W-:-:S03]  /*13000*/  SEL R0, R0, 0xffffffe0, !P2 ;  /* 0xffffffe000007807 */ /* 0x000fc60005000000 */
[C---:B------:R-:W-:Y:S01]  /*13010*/  FMUL.FTZ R160, R11.reuse, R160 ;  /* 0x000000a00ba07220 */ /* 0x040fe20000410000 */
[----:B------:R-:W-:Y:S01]  /*13020*/  FMUL.FTZ R161, R11, R161 ;  /* 0x000000a10ba17220 */ /* 0x000fe20000410000 */
[----:B---3--:R-:W-:Y:S01]  /*13030*/  FSEL R9, R9, 1, P0 ;  /* 0x3f80000009097808 */ /* 0x008fe20000000000 */
        /* <DEDUP_REMOVED lines=35> */
[----:B------:R-:W-:Y:S01]  /*13270*/  @P4 IADD3 R13, PT, PT, R9, -0x80, RZ ;  /* 0xffffff80090d4810 */ /* 0x000fe20007ffe0ff */
[----:B------:R1:W-:Y:S01]  /*13280*/  STS.64 [R9+0x800], R162 ;  /* 0x000800a209007388 */ /* 0x0003e20000000a00 */
[C---:B------:R-:W-:Y:S02]  /*13290*/  IADD3 R4, PT, PT, R0.reuse, R9, RZ ;  /* 0x0000000900047210 */ /* 0x040fe40007ffe0ff */
[----:B------:R-:W-:Y:S02]  /*132a0*/  IADD3 R12, PT, PT, R0, R11, RZ ;  /* 0x0000000b000c7210 */ /* 0x000fe40007ffe0ff */
[-C--:B------:R-:W-:Y:S01]  /*132b0*/  IADD3 R15, PT, PT, R10, R13.reuse, RZ ;  /* 0x0000000d0a0f7210 */ /* 0x080fe20007ffe0ff */
[----:B------:R-:W-:Y:S01]  /*132c0*/  STS.64 [R4], R156 ;  /* 0x0000009c04007388 */ /* 0x000fe20000000a00 */
[----:B------:R-:W-:-:S03]  /*132d0*/  IADD3 R14, PT, PT, R0, R13, RZ ;  /* 0x0000000d000e7210 */ /* 0x000fc60007ffe0ff */
[----:B------:R-:W-:Y:S04]  /*132e0*/  STS.64 [R4+0x800], R158 ;  /* 0x0008009e04007388 */ /* 0x000fe80000000a00 */
[----:B------:R-:W-:Y:S04]  /*132f0*/  STS.64 [R11], R132 ;  /* 0x000000840b007388 */ /* 0x000fe80000000a00 */
[----:B------:R3:W-:Y:S04]  /*13300*/  STS.64 [R11+0x800], R134 ;  /* 0x000800860b007388 */ /* 0x0007e80000000a00 */
[----:B------:R-:W-:Y:S04]  /*13310*/  STS.64 [R12], R136 ;  /* 0x000000880c007388 */ /* 0x000fe80000000a00 */
[----:B------:R-:W-:Y:S01]  /*13320*/  STS.64 [R12+0x800], R138 ;  /* 0x0008008a0c007388 */ /* 0x000fe20000000a00 */
[----:B-1----:R-:W-:-:S03]  /*13330*/  IADD3 R9, PT, PT, R0, R15, RZ ;  /* 0x0000000f00097210 */ /* 0x002fc60007ffe0ff */
[----:B------:R-:W-:Y:S04]  /*13340*/  STS.64 [R13], R140 ;  /* 0x0000008c0d007388 */ /* 0x000fe80000000a00 */
[----:B------:R1:W-:Y:S04]  /*13350*/  STS.64 [R13+0x800], R142 ;  /* 0x0008008e0d007388 */ /* 0x0003e80000000a00 */
[----:B------:R4:W-:Y:S04]  /*13360*/  STS.64 [R14], R144 ;  /* 0x000000900e007388 */ /* 0x0009e80000000a00 */
[----:B------:R4:W-:Y:S04]  /*13370*/  STS.64 [R14+0x800], R146 ;  /* 0x000800920e007388 */ /* 0x0009e80000000a00 */
[----:B------:R4:W-:Y:S04]  /*13380*/  STS.64 [R15], R152 ;  /* 0x000000980f007388 */ /* 0x0009e80000000a00 */
[----:B------:R4:W-:Y:S04]  /*13390*/  STS.64 [R15+0x800], R154 ;  /* 0x0008009a0f007388 */ /* 0x0009e80000000a00 */
[----:B------:R4:W-:Y:S04]  /*133a0*/  STS.64 [R9], R148 ;  /* 0x0000009409007388 */ /* 0x0009e80000000a00 */
[----:B------:R4:W-:Y:S04]  /*133b0*/  STS.64 [R9+0x800], R150 ;  /* 0x0008009609007388 */ /* 0x0009e80000000a00 */
[----:B---3--:R-:W3:Y:S04]  /*133c0*/  LD.E.64 R10, desc[UR4][R2.64+0xb0] ;  /* 0x0000b004020a7980 */ /* 0x008ee8000c101b00 */
[----:B------:R-:W2:Y:S01]  /*133d0*/  LD.E R17, desc[UR4][R2.64+0x60] ;  /* 0x0000600402117980 */ /* 0x000ea2000c101900 */
[----:B------:R-:W4:Y:S01]  /*133e0*/  @P1 MUFU.LG2 R7, R7 ;  /* 0x0000000700071308 */ /* 0x000f220000000c00 */
[----:B------:R-:W-:-:S02]  /*133f0*/  SHF.L.U32 R0, R224, 0x2, RZ ;  /* 0x00000002e0007819 */ /* 0x000fc400000006ff */
[----:B------:R2:W5:Y:S01]  /*13400*/  LD.E R41, desc[UR4][R2.64+0xcc] ;  /* 0x0000cc0402297980 */ /* 0x000562000c101900 */
[----:B-1----:R-:W-:Y:S02]  /*13410*/  LOP3.LUT R13, R8, 0x10, RZ, 0xc0, !PT ;  /* 0x00000010080d7812 */ /* 0x002fe400078ec0ff */
[----:B------:R-:W-:Y:S01]  /*13420*/  LOP3.LUT R4, R0, 0x1f8, RZ, 0xc0, !PT ;  /* 0x000001f800047812 */ /* 0x000fe200078ec0ff */
[----:B------:R1:W5:Y:S01]  /*13430*/  LD.E.64 R46, desc[UR4][R2.64+0x78] ;  /* 0x00007804022e7980 */ /* 0x000362000c101b00 */
[----:B------:R-:W1:Y:S01]  /*13440*/  @P0 MUFU.LG2 R6, R6 ;  /* 0x0000000600060308 */ /* 0x000e620000000c00 */
[----:B------:R-:W-:Y:S02]  /*13450*/  SHF.L.U32 R42, R243, 0x6, RZ ;  /* 0x00000006f32a7819 */ /* 0x000fe400000006ff */
[----:B------:R2:W5:Y:S01]  /*13460*/  LD.E.64 R44, desc[UR4][R2.64+0xa8] ;  /* 0x0000a804022c7980 */ /* 0x000562000c101b00 */
[----:B------:R-:W-:Y:S02]  /*13470*/  LOP3.LUT R4, R4, 0x38, R225, 0x78, !PT ;  /* 0x0000003804047812 */ /* 0x000fe400078e78e1 */
[----:B------:R-:W-:-:S02]  /*13480*/  MOV R38, 0xff800000 ;  /* 0xff80000000267802 */ /* 0x000fc40000000f00 */
[----:B------:R-:W-:Y:S01]  /*13490*/  LEA R4, R4, R13, 0x2 ;  /* 0x0000000d04047211 */ /* 0x000fe200078e10ff */
[----:B----4-:R-:W-:Y:S01]  /*134a0*/  @P1 FMUL.FTZ R8, R7, 0.69314718246459960938 ;  /* 0x3f31721807081820 */ /* 0x010fe20000410000 */
[----:B------:R-:W-:Y:S02]  /*134b0*/  MOV R37, 0xff800000 ;  /* 0xff80000000257802 */ /* 0x000fe40000000f00 */
[----:B------:R-:W-:Y:S01]  /*134c0*/  IADD3 R227, PT, PT, R227, R4, RZ ;  /* 0x00000004e3e37210 */ /* 0x000fe20007ffe0ff */
[----:B------:R-:W-:Y:S01]  /*134d0*/  BAR.SYNC.DEFER_BLOCKING 0x0 ;  /* 0x0000000000007b1d */ /* 0x000fe20000010000 */
[----:B------:R-:W-:Y:S01]  /*134e0*/  @P1 FFMA.FTZ R38, R5, R165, R8 ;  /* 0x000000a505261223 */ /* 0x000fe20000010008 */
[----:B------:R-:W-:Y:S01]  /*134f0*/  LOP3.LUT R225, R225, 0x30, RZ, 0xc0, !PT ;  /* 0x00000030e1e17812 */ /* 0x000fe200078ec0ff */
[----:B-1----:R-:W-:Y:S01]  /*13500*/  @P0 FMUL.FTZ R7, R6, 0.69314718246459960938 ;  /* 0x3f31721806070820 */ /* 0x002fe20000410000 */
[----:B------:R-:W-:-:S03]  /*13510*/  SHF.R.U32.HI R36, RZ, 0x2, R224 ;  /* 0x00000002ff247819 */ /* 0x000fc600000116e0 */
[----:B------:R-:W-:Y:S01]  /*13520*/  @P0 FFMA.FTZ R37, R5, R164, R7 ;  /* 0x000000a405250223 */ /* 0x000fe20000010007 */
[----:B------:R-:W-:Y:S01]  /*13530*/  LOP3.LUT P0, RZ, R224, 0x3, RZ, 0xc0, !PT ;  /* 0x00000003e0ff7812 */ /* 0x000fe2000780c0ff */
[----:B------:R-:W-:Y:S01]  /*13540*/  BSSY.RECONVERGENT B0, `(.L_x_5052) ;  /* 0x0000017000007945 */ /* 0x000fe20003800200 */
[----:B------:R-:W-:Y:S01]  /*13550*/  LOP3.LUT R36, R225, 0x7, R36, 0xf8, !PT ;  /* 0x00000007e1247812 */ /* 0x000fe200078ef824 */
[----:B------:R1:W4:Y:S04]  /*13560*/  LDS.128 R32, [R227] ;  /* 0x00000000e3207984 */ /* 0x0003280000000c00 */
[----:B------:R1:W1:Y:S04]  /*13570*/  LDS.128 R28, [R227+0x800] ;  /* 0x00080000e31c7984 */ /* 0x0002680000000c00 */
[----:B------:R1:W1:Y:S04]  /*13580*/  LDS.128 R24, [R227+0x1000] ;  /* 0x00100000e3187984 */ /* 0x0002680000000c00 */
[----:B------:R1:W1:Y:S04]  /*13590*/  LDS.128 R20, [R227+0x1800] ;  /* 0x00180000e3147984 */ /* 0x0002680000000c00 */
[----:B------:R1:W1:Y:S04]  /*135a0*/  LDS.128 R12, [R227+0x2800] ;  /* 0x00280000e30c7984 */ /* 0x0002680000000c00 */
[----:B------:R1:W1:Y:S01]  /*135b0*/  LDS.128 R4, [R227+0x3800] ;  /* 0x00380000e3047984 */ /* 0x0002620000000c00 */
[----:B---3--:R-:W-:-:S04]  /*135c0*/  IMAD R10, R10, UR8, R249 ;  /* 0x000000080a0a7c24 */ /* 0x008fc8000f8e02f9 */
[----:B--2---:R-:W-:Y:S02]  /*135d0*/  IMAD R10, R10, R17, R248 ;  /* 0x000000110a0a7224 */ /* 0x004fe400078e02f8 */
[----:B------:R2:W3:Y:S02]  /*135e0*/  LDS.128 R16, [R227+0x2000] ;  /* 0x00200000e3107984 */ /* 0x0004e40000000c00 */
[----:B------:R-:W-:Y:S02]  /*135f0*/  IMAD R42, R11, R10, R42 ;  /* 0x0000000a0b2a7224 */ /* 0x000fe400078e022a */
[----:B------:R2:W1:Y:S01]  /*13600*/  LDS.128 R8, [R227+0x3000] ;  /* 0x00300000e3087984 */ /* 0x0004620000000c00 */
[----:B----4-:R-:W-:Y:S05]  /*13610*/  @P0 BRA `(.L_x_5053) ;  /* 0x0000000000240947 */ /* 0x010fea0003800000 */
        /* <DEDUP_REMOVED lines=9> */
.L_x_5053:
[----:B------:R-:W-:Y:S05]  /*136b0*/  BSYNC.RECONVERGENT B0 ;  /* 0x0000000000007941 */ /* 0x000fea0003800200 */
.L_x_5052:
[----:B------:R-:W2:Y:S01]  /*136c0*/  LD.E R2, desc[UR4][R2.64+0xc0] ;  /* 0x0000c00402027980 */ /* 0x000ea2000c101900 */
[----:B----4-:R-:W-:Y:S01]  /*136d0*/  LOP3.LUT R37, R0, 0xfc0, RZ, 0xc0, !PT ;  /* 0x00000fc000257812 */ /* 0x010fe200078ec0ff */
[----:B-----5:R-:W-:Y:S01]  /*136e0*/  IMAD R41, R42, R41, RZ ;  /* 0x000000292a297224 */ /* 0x020fe200078e02ff */
[----:B------:R-:W-:Y:S01]  /*136f0*/  LOP3.LUT R39, R0, 0x3c, RZ, 0xc0, !PT ;  /* 0x0000003c00277812 */ /* 0x000fe200078ec0ff */
[----:B------:R-:W-:Y:S01]  /*13700*/  IMAD.MOV.U32 R243, RZ, RZ, 0x0 ;  /* 0x00000000fff37424 */ /* 0x000fe200078e00ff */
[----:B------:R-:W-:Y:S02]  /*13710*/  LOP3.LUT R36, R37, 0x3c, R0, 0xf8, !PT ;  /* 0x0000003c25247812 */ /* 0x000fe400078ef800 */
[----:B------:R-:W-:Y:S02]  /*13720*/  SHF.R.U32.HI R224, RZ, 0x4, R224 ;  /* 0x00000004ffe07819 */ /* 0x000fe400000116e0 */
[----:B------:R-:W-:-:S03]  /*13730*/  IADD3 R37, P0, PT, R41, R36, RZ ;  /* 0x0000002429257210 */ /* 0x000fc60007f1e0ff */
[C---:B------:R-:W-:Y:S01]  /*13740*/  VIADD R0, R224.reuse, 0x8 ;  /* 0x00000008e0007836 */ /* 0x040fe20000000000 */
[----:B------:R-:W-:Y:S01]  /*13750*/  LEA.HI.X.SX32 R41, R41, RZ, 0x1, P0 ;  /* 0x000000ff29297211 */ /* 0x000fe200000f0eff */
[----:B------:R-:W-:Y:S01]  /*13760*/  VIADD R38, R224, 0x18 ;  /* 0x00000018e0267836 */ /* 0x000fe20000000000 */
[----:B------:R-:W-:-:S04]  /*13770*/  LEA R36, P2, R37, R46, 0x2 ;  /* 0x0000002e25247211 */ /* 0x000fc800078410ff */
[----:B------:R-:W-:Y:S02]  /*13780*/  LEA.HI.X R37, R37, R47, R41, 0x2, P2 ;  /* 0x0000002f25257211 */ /* 0x000fe400010f1429 */
[----:B--2---:R-:W-:Y:S01]  /*13790*/  ISETP.GE.AND P0, PT, R39, R2, PT ;  /* 0x000000022700720c */ /* 0x004fe20003f06270 */
[----:B------:R-:W-:-:S03]  /*137a0*/  VIADD R2, R224, 0x10 ;  /* 0x00000010e0027836 */ /* 0x000fc60000000000 */
[-C--:B------:R-:W-:Y:S02]  /*137b0*/  ISETP.GE.OR P1, PT, R224, R231.reuse, P0 ;  /* 0x000000e7e000720c */ /* 0x080fe40000726670 */
[-C--:B------:R-:W-:Y:S01]  /*137c0*/  ISETP.GE.OR P6, PT, R0, R231.reuse, P0 ;  /* 0x000000e70000720c */ /* 0x080fe200007c6670 */
[----:B------:R-:W-:Y:S01]  /*137d0*/  VIADD R0, R224, 0x20 ;  /* 0x00000020e0007836 */ /* 0x000fe20000000000 */
[-C--:B------:R-:W-:Y:S01]  /*137e0*/  ISETP.GE.OR P5, PT, R2, R231.reuse, P0 ;  /* 0x000000e70200720c */ /* 0x080fe200007a6670 */
[----:B------:R-:W-:Y:S01]  /*137f0*/  VIADD R2, R224, 0x28 ;  /* 0x00000028e0027836 */ /* 0x000fe20000000000 */
[-C--:B------:R-:W-:Y:S02]  /*13800*/  ISETP.GE.OR P4, PT, R38, R231.reuse, P0 ;  /* 0x000000e72600720c */ /* 0x080fe40000786670 */
[-C--:B------:R-:W-:Y:S01]  /*13810*/  ISETP.GE.OR P3, PT, R0, R231.reuse, P0 ;  /* 0x000000e70000720c */ /* 0x080fe20000766670 */
[----:B------:R-:W-:Y:S01]  /*13820*/  VIADD R0, R224, 0x30 ;  /* 0x00000030e0007836 */ /* 0x000fe20000000000 */
[----:B------:R-:W-:Y:S01]  /*13830*/  ISETP.GE.OR P2, PT, R2, R231, P0 ;  /* 0x000000e70200720c */ /* 0x000fe20000746670 */
[----:B------:R-:W-:-:S02]  /*13840*/  VIADD R224, R224, 0x38 ;  /* 0x00000038e0e07836 */ /* 0x000fc40000000000 */
[----:B------:R-:W-:Y:S01]  /*13850*/  @!P1 ST.E.128 desc[UR4][R36.64], R32 ;  /* 0x0000002024009985 */ /* 0x000fe2000c101d04 */
[-C--:B------:R-:W-:Y:S02]  /*13860*/  ISETP.GE.OR P1, PT, R0, R231.reuse, P0 ;  /* 0x000000e70000720c */ /* 0x080fe40000726670 */
[----:B------:R-:W-:Y:S01]  /*13870*/  ISETP.GE.OR P0, PT, R224, R231, P0 ;  /* 0x000000e7e000720c */ /* 0x000fe20000706670 */
[----:B-1----:R-:W-:Y:S04]  /*13880*/  @!P6 ST.E.128 desc[UR4][R36.64+0x800], R28 ;  /* 0x0008001c2400e985 */ /* 0x002fe8000c101d04 */
[----:B------:R-:W-:Y:S04]  /*13890*/  @!P5 ST.E.128 desc[UR4][R36.64+0x1000], R24 ;  /* 0x001000182400d985 */ /* 0x000fe8000c101d04 */
[----:B------:R-:W-:Y:S04]  /*138a0*/  @!P4 ST.E.128 desc[UR4][R36.64+0x1800], R20 ;  /* 0x001800142400c985 */ /* 0x000fe8000c101d04 */
[----:B---3--:R-:W-:Y:S04]  /*138b0*/  @!P3 ST.E.128 desc[UR4][R36.64+0x2000], R16 ;  /* 0x002000102400b985 */ /* 0x008fe8000c101d04 */
[----:B------:R-:W-:Y:S04]  /*138c0*/  @!P2 ST.E.128 desc[UR4][R36.64+0x2800], R12 ;  /* 0x0028000c2400a985 */ /* 0x000fe8000c101d04 */
[----:B------:R1:W-:Y:S02]  /*138d0*/  @!P1 ST.E.128 desc[UR4][R36.64+0x3000], R8 ;  /* 0x0030000824009985 */ /* 0x0003e4000c101d04 */
[----:B-1----:R-:W-:Y:S05]  /*138e0*/  @P0 RET.REL.NODEC R242 `(_ZN5flash24flash_fwd_splitkv_kernelI23Flash_fwd_kernel_traitsILi64ELi64ELi256ELi4ELb0ELb0EN7cutlass6half_tE19Flash_kernel_traitsILi64ELi64ELi256ELi4ES3_EELb0ELb0ELb1ELb0ELb0ELb0ELb1ELb0EEEvNS_16Flash_fwd_paramsE) ;  /* 0xfffffec4f2c40950 */ /* 0x002fea0003c3ffff */
[----:B------:R-:W-:Y:S01]  /*138f0*/  MOV R243, 0x0 ;  /* 0x0000000000f37802 */ /* 0x000fe20000000f00 */
[----:B------:R1:W-:Y:S03]  /*13900*/  ST.E.128 desc[UR4][R36.64+0x3800], R4 ;  /* 0x0038000424007985 */ /* 0x0003e6000c101d04 */
[----:B-1----:R-:W-:Y:S05]  /*13910*/  RET.REL.NODEC R242 `(_ZN5flash24flash_fwd_splitkv_kernelI23Flash_fwd_kernel_traitsILi64ELi64ELi256ELi4ELb0ELb0EN7cutlass6half_tE19Flash_kernel_traitsILi64ELi64ELi256ELi4ES3_EELb0ELb0ELb1ELb0ELb0ELb0ELb1ELb0EEEvNS_16Flash_fwd_paramsE) ;  /* 0xfffffec4f2b87950 */ /* 0x002fea0003c3ffff */
.L_x_5051:
[----:B-----5:R-:W-:Y:S01]  /*13920*/  MOV R11, R14 ;  /* 0x0000000e000b7202 */ /* 0x020fe20000000f00 */
[----:B------:R-:W-:Y:S01]  /*13930*/  IMAD.MOV.U32 R6, RZ, RZ, 0x1f ;  /* 0x0000001fff067424 */ /* 0x000fe200078e00ff */
[----:B------:R-:W-:Y:S02]  /*13940*/  MOV R9, 0x2 ;  /* 0x0000000200097802 */ /* 0x000fe40000000f00 */
[----:B------:R-:W-:-:S07]  /*13950*/  MOV R8, 0xffffffff ;  /* 0xffffffff00087802 */ /* 0x000fce0000000f00 */
[----:B--2---:R-:W-:Y:S05]  /*13960*/  WARPSYNC.COLLECTIVE R8, `(.L_x_5054) ;  /* 0x0000000008087348 */ /* 0x004fea0003c00000 */
[----:B------:R1:W3:Y:S02]  /*13970*/  SHFL.BFLY P0, R13, R11, R9, R6 ;  /* 0x0c0000090b0d7389 */ /* 0x0002e40000000006 */
[----:B-123--:R-:W-:Y:S05]  /*13980*/  ENDCOLLECTIVE ;  /* 0x000000000000791b */ /* 0x00efea0003800000 */
.L_x_5054:
[----:B------:R-:W-:Y:S02]  /*13990*/  IMAD.MOV.U32 R12, RZ, RZ, R13 ;  /* 0x000000ffff0c7224 */ /* 0x000fe400078e000d */
[----:B------:R-:W-:Y:S02]  /*139a0*/  IMAD.MOV.U32 R9, RZ, RZ, 0x1 ;  /* 0x00000001ff097424 */ /* 0x000fe400078e00ff */
[----:B------:R-:W-:-:S05]  /*139b0*/  FADD.FTZ R12, R12, R14 ;  /* 0x0000000e0c0c7221 */ /* 0x000fca0000010000 */
[----:B------:R-:W-:-:S07]  /*139c0*/  MOV R11, R12 ;  /* 0x0000000c000b7202 */ /* 0x000fce0000000f00 */
[----:B------:R-:W-:Y:S05]  /*139d0*/  WARPSYNC.COLLECTIVE R8, `(.L_x_5055) ;  /* 0x0000000008087348 */ /* 0x000fea0003c00000 */
[----:B------:R1:W2:Y:S02]  /*139e0*/  SHFL.BFLY P0, R13, R11, R9, R6 ;  /* 0x0c0000090b0d7389 */ /* 0x0002a40000000006 */
[----:B-12---:R-:W-:Y:S05]  /*139f0*/  ENDCOLLECTIVE ;  /* 0x000000000000791b */ /* 0x006fea0003800000 */
.L_x_5055:
[----:B------:R-:W-:Y:S01]  /*13a00*/  MOV R11, R252 ;  /* 0x000000fc000b7202 */ /* 0x000fe20000000f00 */
[----:B------:R-:W-:Y:S01]  /*13a10*/  IMAD.MOV.U32 R9, RZ, RZ, 0x2 ;  /* 0x00000002ff097424 */ /* 0x000fe200078e00ff */
[----:B------:R-:W-:-:S07]  /*13a20*/  MOV R7, R13 ;  /* 0x0000000d00077202 */ /* 0x000fce0000000f00 */
[----:B------:R-:W-:Y:S05]  /*13a30*/  WARPSYNC.COLLECTIVE R8, `(.L_x_5056) ;  /* 0x0000000008087348 */ /* 0x000fea0003c00000 */
[----:B------:R1:W2:Y:S02]  /*13a40*/  SHFL.BFLY P0, R13, R11, R9, R6 ;  /* 0x0c0000090b0d7389 */ /* 0x0002a40000000006 */
[----:B-12---:R-:W-:Y:S05]  /*13a50*/  ENDCOLLECTIVE ;  /* 0x000000000000791b */ /* 0x006fea0003800000 */
.L_x_5056:
[----:B------:R-:W-:Y:S01]  /*13a60*/  FADD.FTZ R7, R12, R7 ;  /* 0x000000070c077221 */ /* 0x000fe20000010000 */
[----:B------:R-:W-:Y:S01]  /*13a70*/  FADD.FTZ R10, R13, R252 ;  /* 0x000000fc0d0a7221 */ /* 0x000fe20000010000 */
[----:B------:R-:W-:-:S04]  /*13a80*/  MOV R9, 0x1 ;  /* 0x0000000100097802 */ /* 0x000fc80000000f00 */
[----:B------:R-:W-:-:S07]  /*13a90*/  MOV R11, R10 ;  /* 0x0000000a000b7202 */ /* 0x000fce0000000f00 */
[----:B------:R-:W-:Y:S05]  /*13aa0*/  WARPSYNC.COLLECTIVE R8, `(.L_x_5057) ;  /* 0x0000000008087348 */ /* 0x000fea0003c00000 */
[----:B------:R1:W2:Y:S02]  /*13ab0*/  SHFL.BFLY P0, R13, R11, R9, R6 ;  /* 0x0c0000090b0d7389 */ /* 0x0002a40000000006 */
[----:B-12---:R-:W-:Y:S05]  /*13ac0*/  ENDCOLLECTIVE ;  /* 0x000000000000791b */ /* 0x006fea0003800000 */
.L_x_5057:
[----:B------:R-:W-:Y:S05]  /*13ad0*/  BRA `(.L_x_5058) ;  /* 0xfffffff4000c7947 */ /* 0x000fea000383ffff */
.L_x_5059:
        /* <DEDUP_REMOVED lines=10> */
.L_x_14750:


//--------------------- .text._ZN5flash24flash_fwd_splitkv_kernelI23Flash_fwd_kernel_traitsILi64ELi64ELi256ELi4ELb0ELb0EN7cutlass6half_tE19Flash_kernel_traitsILi64ELi64ELi256ELi4ES3_EELb0ELb0ELb1ELb0ELb0ELb1ELb1ELb0EEEvNS_16Flash_fwd_paramsE --------------------------
	.section	.text._ZN5flash24flash_fwd_splitkv_kernelI23Flash_fwd_kernel_traitsILi64ELi64ELi256ELi4ELb0ELb0EN7cutlass6half_tE19Flash_kernel_traitsILi64ELi64ELi256ELi4ES3_EELb0ELb0ELb1ELb0ELb0ELb1ELb1ELb0EEEvNS_16Flash_fwd_paramsE,"ax",@progbits
	.align	128
        .global         _ZN5flash24flash_fwd_splitkv_kernelI23Flash_fwd_kernel_traitsILi64ELi64ELi256ELi4ELb0ELb0EN7cutlass6half_tE19Flash_kernel_traitsILi64ELi64ELi256ELi4ES3_EELb0ELb0ELb1ELb0ELb0ELb1ELb1ELb0EEEvNS_16Flash_fwd_paramsE
        .type           _ZN5flash24flash_fwd_splitkv_kernelI23Flash_fwd_kernel_traitsILi64ELi64ELi256ELi4ELb0ELb0EN7cutlass6half_tE19Flash_kernel_traitsILi64ELi64ELi256ELi4ES3_EELb0ELb0ELb1ELb0ELb0ELb1ELb1ELb0EEEvNS_16Flash_fwd_paramsE,@function
        .size           _ZN5flash24flash_fwd_splitkv_kernelI23Flash_fwd_kernel_traitsILi64ELi64ELi256ELi4ELb0ELb0EN7cutlass6half_tE19Flash_kernel_traitsILi64ELi64ELi256ELi4ES3_EELb0ELb0ELb1ELb0ELb0ELb1ELb1ELb0EEEvNS_16Flash_fwd_paramsE,(.L_x_14751 - _ZN5flash24flash_fwd_splitkv_kernelI23Flash_fwd_kernel_traitsILi64ELi64ELi256ELi4ELb0ELb0EN7cutlass6half_tE19Flash_kernel_traitsILi64ELi64ELi256ELi4ES3_EELb0ELb0ELb1ELb0ELb0ELb1ELb1ELb0EEEvNS_16Flash_fwd_paramsE)
        .other          _ZN5flash24flash_fwd_splitkv_kernelI23Flash_fwd_kernel_traitsILi64ELi64ELi256ELi4ELb0ELb0EN7cutlass6half_tE19Flash_kernel_traitsILi64ELi64ELi256ELi4ES3_EELb0ELb0ELb1ELb0ELb0ELb1ELb1ELb0EEEvNS_16Flash_fwd_paramsE,@"STO_CUDA_ENTRY STV_DEFAULT"
_ZN5flash24flash_fwd_splitkv_kernelI23Flash_fwd_kernel_traitsILi64ELi64ELi256ELi4ELb0ELb0EN7cutlass6half_tE19Flash_kernel_traitsILi64ELi64ELi256ELi4ES3_EELb0ELb0ELb1ELb0ELb0ELb1ELb1ELb0EEEvNS_16Flash_fwd_paramsE:
.text._ZN5flash24flash_fwd_splitkv_kernelI23Flash_fwd_kernel_traitsILi64ELi64ELi256ELi4ELb0ELb0EN7cutlass6half_tE19Flash_kernel_traitsILi64ELi64ELi256ELi4ES3_EELb0ELb0ELb1ELb0ELb0ELb1ELb1ELb0EEEvNS_16Flash_fwd_paramsE:
        /* <DEDUP_REMOVED lines=30> */
[----:B-1----:R-:W-:Y:S05]  /*01e0*/  CALL.REL.NOINC `($_ZN5flash24flash_fwd_splitkv_kernelI23Flash_fwd_kernel_traitsILi64ELi64ELi256ELi4ELb0ELb0EN7cutlass6half_tE19Flash_kernel_traitsILi64ELi64ELi256ELi4ES3_EELb0ELb0ELb1ELb0ELb0ELb1ELb1ELb0EEEvNS_16Flash_fwd_paramsE$_ZN5flash30compute_attn_1rowblock_splitkvI23Flash_fwd_kernel_traitsILi64ELi64ELi256ELi4ELb0ELb0EN7cutlass6half_tE19Flash_kernel_traitsILi64ELi64ELi256ELi4ES3_EELb0ELb0ELb1ELb0ELb0ELb1ELb1ELb0ENS_16Flash_fwd_paramsEEEvRKT8_iiiii) ;  /* 0x0000000000087944 */ /* 0x002fea0003c00000 */
[----:B------:R-:W-:Y:S05]  /*01f0*/  BSYNC.RECONVERGENT B2 ;  /* 0x0000000000027941 */ /* 0x000fea0003800200 */
.L_x_5060:
[----:B------:R-:W-:Y:S05]  /*0200*/  EXIT ;  /* 0x000000000000794d */ /* 0x000fea0003800000 */
        .type           $_ZN5flash24flash_fwd_splitkv_kernelI23Flash_fwd_kernel_traitsILi64ELi64ELi256ELi4ELb0ELb0EN7cutlass6half_tE19Flash_kernel_traitsILi64ELi64ELi256ELi4ES3_EELb0ELb0ELb1ELb0ELb0ELb1ELb1ELb0EEEvNS_16Flash_fwd_paramsE$_ZN5flash30compute_attn_1rowblock_splitkvI23Flash_fwd_kernel_traitsILi64ELi64ELi256ELi4ELb0ELb0EN7cutlass6half_tE19Flash_kernel_traitsILi64ELi64ELi256ELi4ES3_EELb0ELb0ELb1ELb0ELb0ELb1ELb1ELb0ENS_16Flash_fwd_paramsEEEvRKT8_iiiii,@function
        .size           $_ZN5flash24flash_fwd_splitkv_kernelI23Flash_fwd_kernel_traitsILi64ELi64ELi256ELi4ELb0ELb0EN7cutlass6half_tE19Flash_kernel_traitsILi64ELi64ELi256ELi4ES3_EELb0ELb0ELb1ELb0ELb0ELb1ELb1ELb0EEEvNS_16Flash_fwd_paramsE$_ZN5flash30compute_attn_1rowblock_splitkvI23Flash_fwd_kernel_traitsILi64ELi64ELi256ELi4ELb0ELb0EN7cutlass6half_tE19Flash_kernel_traitsILi64ELi64ELi256ELi4ES3_EELb0ELb0ELb1ELb0ELb0ELb1ELb1ELb0ENS_16Flash_fwd_paramsEEEvRKT8_iiiii,(.L_x_14751 - $_ZN5flash24flash_fwd_splitkv_kernelI23Flash_fwd_kernel_traitsILi64ELi64ELi256ELi4ELb0ELb0EN7cutlass6half_tE19Flash_kernel_traitsILi64ELi64ELi256ELi4ES3_EELb0ELb0ELb1ELb0ELb0ELb1ELb1ELb0EEEvNS_16Flash_fwd_paramsE$_ZN5flash30compute_attn_1rowblock_splitkvI23Flash_fwd_kernel_traitsILi64ELi64ELi256ELi4ELb0ELb0EN7cutlass6half_tE19Flash_kernel_traitsILi64ELi64ELi256ELi4ES3_EELb0ELb0ELb1ELb0ELb0ELb1ELb1ELb0ENS_16Flash_fwd_paramsEEEvRKT8_iiiii)
$_ZN5flash24flash_fwd_splitkv_kernelI23Flash_fwd_kernel_traitsILi64ELi64ELi256ELi4ELb0ELb0EN7cutlass6half_tE19Flash_kernel_traitsILi64ELi64ELi256ELi4ES3_EELb0ELb0ELb1ELb0ELb0ELb1ELb1ELb0EEEvNS_16Flash_fwd_paramsE$_ZN5flash30compute_attn_1rowblock_splitkvI23Flash_fwd_kernel_traitsILi64ELi64ELi256ELi4ELb0ELb0EN7cutlass6half_tE19Flash_kernel_traitsILi64ELi64ELi256ELi4ES3_EELb0ELb0ELb1ELb0ELb0ELb1ELb1ELb0ENS_16Flash_fwd_paramsEEEvRKT8_iiiii:
[----:B------:R-:W1:Y:S02]  /*0210*/  LDCU.64 UR4, c[0x0][0x358] ;  /* 0x00006b00ff0477ac */ /* 0x000e640008000a00 */
[----:B-1----:R-:W2:Y:S04]  /*0220*/  LD.E.64 R16, desc[UR4][R2.64+0xe0] ;  /* 0x0000e00402107980 */ /* 0x002ea8000c101b00 */
[----:B------:R-:W3:Y:S04]  /*0230*/  LD.E.64 R6, desc[UR4][R2.64+0xe8] ;  /* 0x0000e80402067980 */ /* 0x000ee8000c101b00 */
[----:B------:R-:W4:Y:S04]  /*0240*/  LD.E.64 R8, desc[UR4][R2.64+0xf0] ;  /* 0x0000f00402087980 */ /* 0x000f28000c101b00 */
[----:B------:R-:W4:Y:S01]  /*0250*/  LD.E.64 R14, desc[UR4][R2.64+0xf8] ;  /* 0x0000f804020e7980 */ /* 0x000f22000c101b00 */
[----:B------:R-:W-:Y:S01]  /*0260*/  IMAD.SHL.U32 R4, R245, 0x4, RZ ;  /* 0x00000004f5047824 */ /* 0x000fe200078e00ff */
[----:B--2---:R-:W-:-:S02]  /*0270*/  ISETP.NE.U32.AND P4, PT, R16, RZ, PT ;  /* 0x000000ff1000720c */ /* 0x004fc40003f85070 */
[----:B---3--:R-:W-:Y:S02]  /*0280*/  ISETP.NE.U32.AND P3, PT, R6, RZ, PT ;  /* 0x000000ff0600720c */ /* 0x008fe40003f65070 */
[----:B------:R-:W-:Y:S02]  /*0290*/  ISETP.NE.AND.EX P4, PT, R17, RZ, PT, P4 ;  /* 0x000000ff1100720c */ /* 0x000fe40003f85340 */
[----:B------:R-:W-:-:S11]  /*02a0*/  ISETP.NE.AND.EX P3, PT, R7, RZ, PT, P3 ;  /* 0x000000ff0700720c */ /* 0x000fd60003f65330 */
[----:B------:R-:W5:Y:S04]  /*02b0*/  @!P4 LD.E R67, desc[UR4][R2.64+0xb4] ;  /* 0x0000b4040243c980 */ /* 0x000f68000c101900 */
[----:B------:R-:W5:Y:S01]  /*02c0*/  @!P3 LD.E R66, desc[UR4][R2.64+0xb8] ;  /* 0x0000b8040242b980 */ /* 0x000f62000c101900 */
[----:B----4-:R-:W-:-:S04]  /*02d0*/  ISETP.NE.U32.AND P1, PT, R8, RZ, PT ;  /* 0x000000ff0800720c */ /* 0x010fc80003f25070 */
[----:B------:R-:W-:Y:S02]  /*02e0*/  ISETP.NE.AND.EX P1, PT, R9, RZ, PT, P1 ;  /* 0x000000ff0900720c */ /* 0x000fe40003f25310 */
[----:B------:R-:W-:-:S04]  /*02f0*/  ISETP.NE.U32.AND P2, PT, R16, RZ, PT ;  /* 0x000000ff1000720c */ /* 0x000fc80003f45070 */
[----:B------:R-:W-:Y:S01]  /*0300*/  ISETP.NE.AND.EX P2, PT, R17, RZ, PT, P2 ;  /* 0x000000ff1100720c */ /* 0x000fe20003f45320 */
[----:B------:R-:W-:Y:S01]  /*0310*/  IMAD.WIDE.U32 R16, R245, 0x4, R16 ;  /* 0x00000004f5107825 */ /* 0x000fe200078e0010 */
[----:B------:R-:W-:-:S03]  /*0320*/  SHF.R.U32.HI R0, RZ, 0x1e, R245 ;  /* 0x0000001eff007819 */ /* 0x000fc600000116f5 */
[----:B------:R-:W-:Y:S01]  /*0330*/  IMAD.MOV.U32 R11, RZ, RZ, RZ ;  /* 0x000000ffff0b7224 */ /* 0x000fe200078e00ff */
[----:B------:R-:W5:Y:S01]  /*0340*/  @P4 LD.E R5, desc[UR4][R16.64+0x4] ;  /* 0x0000040410054980 */ /* 0x000f62000c101900 */
[----:B------:R-:W-:Y:S01]  /*0350*/  @P1 IADD3 R12, P0, PT, R8, R4, RZ ;  /* 0x00000004080c1210 */ /* 0x000fe20007f1e0ff */
[----:B------:R-:W-:-:S06]  /*0360*/  IMAD.MOV.U32 R8, RZ, RZ, -0x1 ;  /* 0xffffffffff087424 */ /* 0x000fcc00078e00ff */
[----:B------:R1:W5:Y:S01]  /*0370*/  @P2 LD.E R8, desc[UR4][R16.64] ;  /* 0x0000000410082980 */ /* 0x000362000c101900 */
[----:B------:R-:W-:-:S04]  /*0380*/  ISETP.NE.U32.AND P2, PT, R6, RZ, PT ;  /* 0x000000ff0600720c */ /* 0x000fc80003f45070 */
[----:B------:R-:W-:Y:S01]  /*0390*/  ISETP.NE.AND.EX P2, PT, R7, RZ, PT, P2 ;  /* 0x000000ff0700720c */ /* 0x000fe20003f45320 */
[----:B------:R-:W-:Y:S01]  /*03a0*/  @P1 IMAD.X R13, R9, 0x1, R0, P0 ;  /* 0x00000001090d1824 */ /* 0x000fe200000e0600 */
[----:B------:R-:W-:Y:S01]  /*03b0*/  ISETP.NE.U32.AND P0, PT, R14, RZ, PT ;  /* 0x000000ff0e00720c */ /* 0x000fe20003f05070 */
[----:B------:R-:W-:Y:S03]  /*03c0*/  BSSY.RECONVERGENT B0, `(.L_x_5061) ;  /* 0x000000b000007945 */ /* 0x000fe60003800200 */
        /* <DEDUP_REMOVED lines=10> */
.L_x_5062:
[----:B------:R-:W-:Y:S05]  /*0470*/  BSYNC.RECONVERGENT B0 ;  /* 0x0000000000007941 */ /* 0x000fea0003800200 */
.L_x_5061:
[----:B------:R-:W-:Y:S04]  /*0480*/  BSSY.RECONVERGENT B0, `(.L_x_5063) ;  /* 0x0000007000007945 */ /* 0x000fe80003800200 */
[----:B------:R-:W-:Y:S05]  /*0490*/  @!P3 BRA `(.L_x_5064) ;  /* 0x000000000014b947 */ /* 0x000fea0003800000 */
[----:B------:R-:W2:Y:S02]  /*04a0*/  LD.E.U8 R6, desc[UR4][R2.64+0x1b2] ;  /* 0x0001b20402067980 */ /* 0x000ea4000c101100 */
[----:B--2---:R-:W-:-:S13]  /*04b0*/  ISETP.NE.AND P1, PT, R6, RZ, PT ;  /* 0x000000ff0600720c */ /* 0x004fda0003f25270 */
[----:B-----5:R-:W2:Y:S02]  /*04c0*/  @P1 LD.E R66, desc[UR4][R16.64+0x4] ;  /* 0x0000040410421980 */ /* 0x020ea4000c101900 */
[----:B--2---:R-:W-:-:S06]  /*04d0*/  @P1 IADD3 R66, PT, PT, R66, -R12, RZ ;  /* 0x8000000c42421210 */ /* 0x004fcc0007ffe0ff */
[----:B------:R2:W5:Y:S02]  /*04e0*/  @!P1 LD.E R66, desc[UR4][R16.64] ;  /* 0x0000000410429980 */ /* 0x000564000c101900 */
.L_x_5064:
[----:B------:R-:W-:Y:S05]  /*04f0*/  BSYNC.RECONVERGENT B0 ;  /* 0x0000000000007941 */ /* 0x000fea0003800200 */
.L_x_5063:
        /* <DEDUP_REMOVED lines=8> */
.L_x_5066:
[----:B------:R-:W3:Y:S01]  /*0580*/  LD.E.64 R6, desc[UR4][R2.64+0x108] ;  /* 0x0001080402067980 */ /* 0x000ee2000c101b00 */
[----:B------:R-:W-:Y:S01]  /*0590*/  BSSY.RECONVERGENT B0, `(.L_x_5068) ;  /* 0x0000006000007945 */ /* 0x000fe20003800200 */
[----:B------:R-:W-:Y:S01]  /*05a0*/  IMAD.MOV.U32 R5, RZ, RZ, RZ ;  /* 0x000000ffff057224 */ /* 0x000fe200078e00ff */
[----:B---3--:R-:W-:-:S04]  /*05b0*/  ISETP.NE.U32.AND P0, PT, R6, RZ, PT ;  /* 0x000000ff0600720c */ /* 0x008fc80003f05070 */
[----:B------:R-:W-:-:S13]  /*05c0*/  ISETP.NE.AND.EX P0, PT, R7, RZ, PT, P0 ;  /* 0x000000ff0700720c */ /* 0x000fda0003f05300 */
[----:B------:R-:W-:Y:S05]  /*05d0*/  @!P0 BRA `(.L_x_5069) ;  /* 0x0000000000048947 */ /* 0x000fea0003800000 */
[----:B------:R3:W5:Y:S02]  /*05e0*/  LD.E R5, desc[UR4][R2.64+0xbc] ;  /* 0x0000bc0402057980 */ /* 0x000764000c101900 */
.L_x_5069:
[----:B------:R-:W-:Y:S05]  /*05f0*/  BSYNC.RECONVERGENT B0 ;  /* 0x0000000000007941 */ /* 0x000fea0003800200 */
.L_x_5068:
[----:B-----5:R-:W-:Y:S02]  /*0600*/  IADD3 R66, PT, PT, R5, R66, -R11 ;  /* 0x0000004205427210 */ /* 0x020fe40007ffe80b */
.L_x_5067:
[----:B------:R-:W-:Y:S05]  /*0610*/  BSYNC.RECONVERGENT B1 ;  /* 0x0000000000017941 */ /* 0x000fea0003800200 */
.L_x_5065:
[----:B------:R-:W-:Y:S01]  /*0620*/  IMAD.SHL.U32 R227, R239, 0x40, RZ ;  /* 0x00000040efe37824 */ /* 0x000fe200078e00ff */
[----:B------:R-:W-:Y:S01]  /*0630*/  MOV R6, R238 ;  /* 0x000000ee00067202 */ /* 0x000fe20000000f00 */
[----:B------:R-:W-:-:S03]  /*0640*/  IMAD.MOV.U32 R7, RZ, RZ, 0x0 ;  /* 0x00000000ff077424 */ /* 0x000fc600078e00ff */
[----:B------:R-:W-:-:S13]  /*0650*/  ISETP.GT.AND P0, PT, R67, R227, PT ;  /* 0x000000e34300720c */ /* 0x000fda0003f04270 */
[----:B-123--:R-:W-:Y:S05]  /*0660*/  @!P0 RET.REL.NODEC R6 `(_ZN5flash24flash_fwd_splitkv_kernelI23Flash_fwd_kernel_traitsILi64ELi64ELi256ELi4ELb0ELb0EN7cutlass6half_tE19Flash_kernel_traitsILi64ELi64ELi256ELi4ES3_EELb0ELb0ELb1ELb0ELb0ELb1ELb1ELb0EEEvNS_16Flash_fwd_paramsE) ;  /* 0xfffffff806648950 */ /* 0x00efea0003c3ffff */
        /* <DEDUP_REMOVED lines=65> */
[----:B------:R-:W-:Y:S02]  /*0a80*/  ISETP.GE.OR P5, PT, R0, R67, P1 ;  /* 0x000000430000720c */ /* 0x000fe40000fa6670 */
        /* <DEDUP_REMOVED lines=19> */
[----:B------:R-:W-:Y:S01]  /*0bc0*/  ISETP.GE.OR P4, PT, R0, R67, P6 ;  /* 0x000000430000720c */ /* 0x000fe20003786670 */
        /* <DEDUP_REMOVED lines=25> */
[----:B-1----:R-:W-:Y:S05]  /*0d60*/  @P6 RET.REL.NODEC R4 `(_ZN5flash24flash_fwd_splitkv_kernelI23Flash_fwd_kernel_traitsILi64ELi64ELi256ELi4ELb0ELb0EN7cutlass6half_tE19Flash_kernel_traitsILi64ELi64ELi256ELi4ES3_EELb0ELb0ELb1ELb0ELb0ELb1ELb1ELb0EEEvNS_16Flash_fwd_paramsE) ;  /* 0xfffffff004a46950 */ /* 0x002fea0003c3ffff */
[----:B------:R-:W-:Y:S02]  /*0d70*/  MOV R0, 0xff800000 ;  /* 0xff80000000007802 */ /* 0x000fe40000000f00 */
[----:B------:R-:W-:-:S03]  /*0d80*/  MOV R239, 0x0 ;  /* 0x0000000000ef7802 */ /* 0x000fc60000000f00 */
[----:B------:R1:W-:Y:S02]  /*0d90*/  ST.E desc[UR4][R2.64+0xe0], R0 ;  /* 0x0000e00002007985 */ /* 0x0003e4000c101904 */
[----:B-1----:R-:W-:Y:S05]  /*0da0*/  RET.REL.NODEC R238 `(_ZN5flash24flash_fwd_splitkv_kernelI23Flash_fwd_kernel_traitsILi64ELi64ELi256ELi4ELb0ELb0EN7cutlass6half_tE19Flash_kernel_traitsILi64ELi64ELi256ELi4ES3_EELb0ELb0ELb1ELb0ELb0ELb1ELb1ELb0EEEvNS_16Flash_fwd_paramsE) ;  /* 0xfffffff0ee947950 */ /* 0x002fea0003c3ffff */
.L_x_5070:
        /* <DEDUP_REMOVED lines=84> */
[----:B--2---:R-:W-:Y:S01]  /*12f0*/  SHF.R.S32.HI R5, RZ, 0x1f, R0 ;  /* 0x0000001fff057819 */ /* 0x004fe20000011400 */
[-C--:B------:R-:W-:Y:S02]  /*1300*/  IMAD R6, R19, R0.reuse, RZ ;  /* 0x0000000013067224 */ /* 0x080fe400078e02ff */
        /* <DEDUP_REMOVED lines=19> */
.L_x_5072:
        /* <DEDUP_REMOVED lines=37> */
[----:B------:R-:W-:-:S03]  /*1690*/  @!P2 MOV R7, R22 ;  /* 0x000000160007a202 */ /* 0x000fc60000000f00 */
[----:B------:R-:W-:Y:S01]  /*16a0*/  @!P2 IMAD.IADD R6, R23, 0x1, R6 ;  /* 0x000000011706a824 */ /* 0x000fe200078e0206 */
[----:B------:R-:W-:Y:S01]  /*16b0*/  @!P1 IADD3 R5, PT, PT, R5, -R4, RZ ;  /* 0x8000000405059210 */ /* 0x000fe20007ffe0ff */
[----:B------:R-:W-:Y:S01]  /*16c0*/  @P2 IMAD.IADD R6, R19, 0x1, R0 ;  /* 0x0000000113062824 */ /* 0x000fe200078e0200 */
[----:B------:R-:W-:Y:S02]  /*16d0*/  @P2 MOV R7, R18 ;  /* 0x0000001200072202 */ /* 0x000fe40000000f00 */
[----:B------:R-:W-:Y:S02]  /*16e0*/  ISETP.GE.U32.AND P4, PT, R5, R4, PT ;  /* 0x000000040500720c */ /* 0x000fe40003f86070 */
[----:B------:R-:W-:Y:S02]  /*16f0*/  LOP3.LUT R7, R7, R6, RZ, 0x3c, !PT ;  /* 0x0000000607077212 */ /* 0x000fe400078e3cff */
[----:B------:R-:W-:Y:S02]  /*1700*/  LOP3.LUT R4, R244, R20, RZ, 0x3c, !PT ;  /* 0x00000014f4047212 */ /* 0x000fe400078e3cff */
[----:B------:R-:W-:-:S02]  /*1710*/  LOP3.LUT R6, R7, R6, RZ, 0x3c, !PT ;  /* 0x0000000607067212 */ /* 0x000fc400078e3cff */
[----:B------:R-:W-:Y:S02]  /*1720*/  ISETP.GE.AND P0, PT, R4, RZ, PT ;  /* 0x000000ff0400720c */ /* 0x000fe40003f06270 */
[----:B------:R-:W-:Y:S02]  /*1730*/  ISETP.NE.AND P3, PT, R20, RZ, PT ;  /* 0x000000ff1400720c */ /* 0x000fe40003f65270 */
[----:B------:R-:W-:Y:S02]  /*1740*/  @!P1 IADD3 R9, PT, PT, R9, 0x1, RZ ;  /* 0x0000000109099810 */ /* 0x000fe40007ffe0ff */
[----:B------:R-:W-:Y:S01]  /*1750*/  LOP3.LUT R7, R7, R6, RZ, 0x3c, !PT ;  /* 0x0000000607077212 */ /* 0x000fe200078e3cff */
[----:B------:R-:W-:Y:S01]  /*1760*/  @!P2 IMAD R4, R231, R11, RZ ;  /* 0x0000000be704a224 */ /* 0x000fe200078e02ff */
[----:B------:R-:W-:Y:S01]  /*1770*/  @!P2 SHF.R.S32.HI R0, RZ, 0x1f, R11 ;  /* 0x0000001fff00a819 */ /* 0x000fe2000001140b */
[----:B------:R-:W-:Y:S01]  /*1780*/  IMAD R5, R229, R13, RZ ;  /* 0x0000000de5057224 */ /* 0x000fe200078e02ff */
[----:B------:R-:W-:Y:S01]  /*1790*/  SHF.R.S32.HI R18, RZ, 0x1f, R13 ;  /* 0x0000001fff127819 */ /* 0x000fe2000001140d */
[----:B------:R-:W-:-:S02]  /*17a0*/  @P4 VIADD R9, R9, 0x1 ;  /* 0x0000000109094836 */ /* 0x000fc40000000000 */
[----:B------:R-:W-:-:S04]  /*17b0*/  IMAD.WIDE.U32 R22, R228, R13, R6 ;  /* 0x0000000de4167225 */ /* 0x000fc800078e0006 */
[----:B------:R-:W-:Y:S02]  /*17c0*/  @!P2 IMAD R0, R0, R230, R4 ;  /* 0x000000e60000a224 */ /* 0x000fe400078e0204 */
[----:B------:R-:W-:Y:S01]  /*17d0*/  @!P2 IMAD.WIDE.U32 R6, R230, R11, RZ ;  /* 0x0000000be606a225 */ /* 0x000fe200078e00ff */
[----:B------:R-:W-:-:S03]  /*17e0*/  @!P0 IADD3 R9, PT, PT, -R9, RZ, RZ ;  /* 0x000000ff09098210 */ /* 0x000fc60007ffe1ff */
[----:B------:R-:W-:Y:S01]  /*17f0*/  IMAD R5, R18, R228, R5 ;  /* 0x000000e412057224 */ /* 0x000fe200078e0205 */
[----:B------:R-:W-:Y:S02]  /*1800*/  @!P2 IADD3 R25, PT, PT, R7, R0, RZ ;  /* 0x000000000719a210 */ /* 0x000fe40007ffe0ff */
[----:B------:R-:W-:Y:S01]  /*1810*/  @!P3 LOP3.LUT R9, RZ, R20, RZ, 0x33, !PT ;  /* 0x00000014ff09b212 */ /* 0x000fe200078e33ff */
[----:B----4-:R-:W-:Y:S01]  /*1820*/  @!P2 IMAD R4, R17, R10, RZ ;  /* 0x0000000a1104a224 */ /* 0x010fe200078e02ff */
[----:B------:R-:W-:Y:S01]  /*1830*/  @!P2 SHF.R.S32.HI R0, RZ, 0x1f, R10 ;  /* 0x0000001fff00a819 */ /* 0x000fe2000001140a */
[----:B------:R-:W-:Y:S01]  /*1840*/  @P2 IMAD.IADD R11, R11, 0x1, R12 ;  /* 0x000000010b0b2824 */ /* 0x000fe200078e020c */
[----:B------:R-:W-:Y:S02]  /*1850*/  @!P2 MOV R24, R6 ;  /* 0x000000060018a202 */ /* 0x000fe40000000f00 */
[----:B------:R-:W-:Y:S01]  /*1860*/  IADD3 R23, PT, PT, R23, R5, RZ ;  /* 0x0000000517177210 */ /* 0x000fe20007ffe0ff */
[----:B------:R-:W-:Y:S01]  /*1870*/  IMAD R5, R15, R9, RZ ;  /* 0x000000090f057224 */ /* 0x000fe200078e02ff */
[----:B------:R-:W-:Y:S01]  /*1880*/  SHF.R.S32.HI R6, RZ, 0x1f, R9 ;  /* 0x0000001fff067819 */ /* 0x000fe20000011409 */
[----:B------:R-:W-:-:S02]  /*1890*/  @!P2 IMAD R0, R16, R0, R4 ;  /* 0x000000001000a224 */ /* 0x000fc400078e0204 */
[----:B------:R-:W-:-:S04]  /*18a0*/  @!P2 IMAD.WIDE.U32 R16, R16, R10, R24 ;  /* 0x0000000a1010a225 */ /* 0x000fc800078e0018 */
[----:B------:R-:W-:Y:S02]  /*18b0*/  @P2 IMAD R4, R231, R11, RZ ;  /* 0x0000000be7042224 */ /* 0x000fe400078e02ff */
[----:B------:R-:W-:-:S04]  /*18c0*/  IMAD.WIDE.U32 R22, R14, R9, R22 ;  /* 0x000000090e167225 */ /* 0x000fc800078e0016 */
        /* <DEDUP_REMOVED lines=8> */
.L_x_5073:
[----:B------:R-:W-:Y:S05]  /*1950*/  BSYNC.RECONVERGENT B0 ;  /* 0x0000000000007941 */ /* 0x000fea0003800200 */
.L_x_5071:
[----:B------:R-:W-:Y:S01]  /*1960*/  ISETP.NE.AND P0, PT, R8, -0x1, PT ;  /* 0xffffffff0800780c */ /* 0x000fe20003f05270 */
[----:B------:R-:W2:Y:S04]  /*1970*/  LD.E.64 R6, desc[UR4][R2.64+0x30] ;  /* 0x0000300402067980 */ /* 0x000ea8000c101b00 */
[----:B------:R-:W3:Y:S04]  /*1980*/  LD.E.64 R24, desc[UR4][R2.64+0x10] ;  /* 0x0000100402187980 */ /* 0x000ee8000c101b00 */
[----:B------:R-:W4:Y:S04]  /*1990*/  LD.E.64 R22, desc[UR4][R2.64+0x8] ;  /* 0x0000080402167980 */ /* 0x000f28000c101b00 */
[----:B------:R-:W4:Y:S04]  /*19a0*/  @!P0 LD.E.64 R28, desc[UR4][R2.64+0x18] ;  /* 0x00001804021c8980 */ /* 0x000f28000c101b00 */
        /* <DEDUP_REMOVED lines=29> */
[C---:B------:R-:W-:Y:S01]  /*1b80*/  IMAD R16, R13.reuse, R231, R16 ;  /* 0x000000e70d107224 */ /* 0x040fe200078e0210 */
[----:B------:R-:W-:Y:S01]  /*1b90*/  LOP3.LUT R65, R4, 0x38, RZ, 0xc0, !PT ;  /* 0x0000003804417812 */ /* 0x000fe200078ec0ff */
[----:B------:R-:W-:Y:S01]  /*1ba0*/  IMAD.WIDE.U32 R20, R13, R230, RZ ;  /* 0x000000e60d147225 */ /* 0x000fe200078e00ff */
[----:B------:R-:W-:-:S03]  /*1bb0*/  SHF.R.S32.HI R17, RZ, 0x1f, R19 ;  /* 0x0000001fff117819 */ /* 0x000fc60000011413 */
[-C--:B------:R-:W-:Y:S01]  /*1bc0*/  IMAD R13, R27, R19.reuse, RZ ;  /* 0x000000131b0d7224 */ /* 0x080fe200078e02ff */
        /* <DEDUP_REMOVED lines=10> */
[----:B------:R-:W1:Y:S01]  /*1c70*/  S2UR UR6, SR_CgaCtaId ;  /* 0x00000000000679c3 */ /* 0x000e620000008800 */
[----:B------:R-:W-:Y:S02]  /*1c80*/  IMAD R12, R231, R26, RZ ;  /* 0x0000001ae70c7224 */ /* 0x000fe400078e02ff */
[----:B------:R-:W-:-:S04]  /*1c90*/  IMAD.WIDE.U32 R236, R26, R230, R236 ;  /* 0x000000e61aec7225 */ /* 0x000fc800078e00ec */
[----:B------:R-:W-:Y:S01]  /*1ca0*/  IMAD.X R17, RZ, RZ, R0, P1 ;  /* 0x000000ffff117224 */ /* 0x000fe200008e0600 */
[----:B------:R-:W-:Y:S01]  /*1cb0*/  IADD3 R12, PT, PT, R237, R12, RZ ;  /* 0x0000000ced0c7210 */ /* 0x000fe20007ffe0ff */
[----:B------:R-:W-:Y:S02]  /*1cc0*/  IMAD R9, R229, R26, RZ ;  /* 0x0000001ae5097224 */ /* 0x000fe400078e02ff */
[----:B------:R-:W-:Y:S01]  /*1cd0*/  IMAD.WIDE.U32 R16, R26, R228, R16 ;  /* 0x000000e41a107225 */ /* 0x000fe200078e0010 */
[----:B------:R-:W-:-:S03]  /*1ce0*/  IADD3 R227, PT, PT, -R227, R67, RZ ;  /* 0x00000043e3e37210 */ /* 0x000fc60007ffe1ff */
[----:B------:R-:W-:Y:S01]  /*1cf0*/  IMAD.IADD R9, R17, 0x1, R9 ;  /* 0x0000000111097824 */ /* 0x000fe200078e0209 */
[----:B------:R-:W-:Y:S01]  /*1d00*/  LOP3.LUT R64, R4, 0x1c0, RZ, 0xc0, !PT ;  /* 0x000001c004407812 */ /* 0x000fe200078ec0ff */
[----:B------:R-:W-:-:S03]  /*1d10*/  UMOV UR7, 0x400 ;  /* 0x0000040000077882 */ /* 0x000fc60000000000 */
[----:B------:R-:W-:Y:S02]  /*1d20*/  LOP3.LUT R64, R64, 0x38, R166, 0xf8, !PT ;  /* 0x0000003840407812 */ /* 0x000fe400078ef8a6 */
[-C--:B------:R-:W-:Y:S01]  /*1d30*/  LOP3.LUT R247, R247, R246.reuse, RZ, 0x3c, !PT ;  /* 0x000000f6f7f77212 */ /* 0x080fe200078e3cff */
[----:B-1----:R-:W-:Y:S01]  /*1d40*/  ULEA UR6, UR6, UR7, 0x18 ;  /* 0x0000000706067291 */ /* 0x002fe2000f8ec0ff */
[--C-:B------:R-:W-:Y:S02]  /*1d50*/  LOP3.LUT R64, R64, 0x38, R4.reuse, 0x78, !PT ;  /* 0x0000003840407812 */ /* 0x100fe400078e7804 */
[----:B------:R-:W-:Y:S02]  /*1d60*/  MOV R27, RZ ;  /* 0x000000ff001b7202 */ /* 0x000fe40000000f00 */
[----:B------:R-:W-:Y:S01]  /*1d70*/  LOP3.LUT R64, R64, 0x1e00, R4, 0xf8, !PT ;  /* 0x00001e0040407812 */ /* 0x000fe200078ef804 */
[----:B------:R-:W-:Y:S01]  /*1d80*/  IMAD.U32 R221, RZ, RZ, UR6 ;  /* 0x00000006ffdd7e24 */ /* 0x000fe2000f8e00ff */
[C---:B------:R-:W-:Y:S01]  /*1d90*/  LOP3.LUT R246, R247.reuse, R246, RZ, 0x3c, !PT ;  /* 0x000000f6f7f67212 */ /* 0x040fe200078e3cff */
[----:B------:R-:W-:Y:S02]  /*1da0*/  BSSY.RECONVERGENT B0, `(.L_x_5074) ;  /* 0x000002c000007945 */ /* 0x000fe40003800200 */
[----:B------:R-:W-:Y:S01]  /*1db0*/  IMAD R64, R64, 0x2, R221 ;  /* 0x0000000240407824 */ /* 0x000fe200078e02dd */
[----:B------:R-:W-:Y:S01]  /*1dc0*/  LOP3.LUT R247, R247, R246, RZ, 0x3c, !PT ;  /* 0x000000f6f7f77212 */ /* 0x000fe200078e3cff */
[----:B--2---:R-:W-:-:S04]  /*1dd0*/  @P0 IMAD.WIDE.U32 R18, R6, R8, RZ ;  /* 0x0000000806120225 */ /* 0x004fc800078e00ff */
[----:B------:R-:W-:Y:S01]  /*1de0*/  @P0 IMAD R5, R7, R8, RZ ;  /* 0x0000000807050224 */ /* 0x000fe200078e02ff */
[----:B---3--:R-:W-:Y:S01]  /*1df0*/  LEA R237, P1, R236, R24, 0x1 ;  /* 0x00000018eced7211 */ /* 0x008fe200078208ff */
[-C--:B----4-:R-:W-:Y:S02]  /*1e00*/  @!P0 IMAD R0, R29, R245.reuse, RZ ;  /* 0x000000f51d008224 */ /* 0x090fe400078e02ff */
[----:B------:R-:W-:-:S04]  /*1e10*/  @!P0 IMAD.WIDE.U32 R28, R28, R245, RZ ;  /* 0x000000f51c1c8225 */ /* 0x000fc800078e00ff */
[----:B------:R-:W-:Y:S01]  /*1e20*/  @!P0 IMAD.MOV.U32 R8, RZ, RZ, R28 ;  /* 0x000000ffff088224 */ /* 0x000fe200078e001c */
[----:B------:R-:W-:Y:S01]  /*1e30*/  @P0 MOV R8, R18 ;  /* 0x0000001200080202 */ /* 0x000fe20000000f00 */
[----:B------:R-:W-:Y:S01]  /*1e40*/  @!P0 IMAD.IADD R0, R29, 0x1, R0 ;  /* 0x000000011d008824 */ /* 0x000fe200078e0200 */
[----:B------:R-:W-:Y:S01]  /*1e50*/  LEA.HI.X R236, R236, R25, R12, 0x1, P1 ;  /* 0x00000019ecec7211 */ /* 0x000fe200008f0c0c */
[----:B------:R-:W-:Y:S01]  /*1e60*/  @P0 IMAD.IADD R0, R19, 0x1, R5 ;  /* 0x0000000113000824 */ /* 0x000fe200078e0205 */
[C---:B------:R-:W-:Y:S02]  /*1e70*/  LEA R234, P2, R16.reuse, R22, 0x1 ;  /* 0x0000001610ea7211 */ /* 0x040fe400078408ff */
[----:B------:R-:W-:Y:S02]  /*1e80*/  IADD3 R8, P1, PT, R65, R8, RZ ;  /* 0x0000000841087210 */ /* 0x000fe40007f3e0ff */
[----:B------:R-:W-:-:S03]  /*1e90*/  LEA.HI.X R233, R16, R23, R9, 0x1, P2 ;  /* 0x0000001710e97211 */ /* 0x000fc600010f0c09 */
[----:B------:R-:W-:Y:S01]  /*1ea0*/  IMAD.X R9, RZ, RZ, R0, P1 ;  /* 0x000000ffff097224 */ /* 0x000fe200008e0600 */
[----:B------:R-:W-:Y:S01]  /*1eb0*/  ISETP.GE.AND P1, PT, R26, R227, PT ;  /* 0x000000e31a00720c */ /* 0x000fe20003f26270 */
[----:B------:R-:W-:Y:S01]  /*1ec0*/  IMAD R11, R11, R244, RZ ;  /* 0x000000f40b0b7224 */ /* 0x000fe200078e02ff */
[----:B------:R-:W-:Y:S01]  /*1ed0*/  SHF.R.S32.HI R23, RZ, 0x1f, R244 ;  /* 0x0000001fff177819 */ /* 0x000fe200000114f4 */
[----:B------:R-:W-:-:S04]  /*1ee0*/  IMAD.WIDE.U32 R8, R244, R10, R8 ;  /* 0x0000000af4087225 */ /* 0x000fc800078e0008 */
[----:B------:R-:W-:Y:S01]  /*1ef0*/  IMAD R11, R10, R23, R11 ;  /* 0x000000170a0b7224 */ /* 0x000fe200078e020b */
        /* <DEDUP_REMOVED lines=21> */
.L_x_5076:
[----:B------:R2:W-:Y:S02]  /*2050*/  STS.128 [R64], RZ ;  /* 0x000000ff40007388 */ /* 0x0005e40000000c00 */
.L_x_5075:
[----:B------:R-:W-:Y:S05]  /*2060*/  BSYNC.RECONVERGENT B0 ;  /* 0x0000000000007941 */ /* 0x000fea0003800200 */
.L_x_5074:
[C---:B------:R-:W-:Y:S01]  /*2070*/  VIADD R20, R26.reuse, 0x10 ;  /* 0x000000101a147836 */ /* 0x040fe20000000000 */
[C---:B-1----:R-:W-:Y:S01]  /*2080*/  IADD3 R18, PT, PT, R26.reuse, 0x30, RZ ;  /* 0x000000301a127810 */ /* 0x042fe20007ffe0ff */
        /* <DEDUP_REMOVED lines=26> */
.L_x_5078:
[----:B------:R-:W-:Y:S05]  /*2230*/  BSYNC.RECONVERGENT B0 ;  /* 0x0000000000007941 */ /* 0x000fea0003800200 */
.L_x_5077:
        /* <DEDUP_REMOVED lines=19> */
.L_x_5080:
[----:B------:R-:W-:Y:S05]  /*2370*/  BSYNC.RECONVERGENT B0 ;  /* 0x0000000000007941 */ /* 0x000fea0003800200 */
.L_x_5079:
[----:B------:R-:W-:Y:S04]  /*2380*/  BSSY.RECONVERGENT B0, `(.L_x_5081) ;  /* 0x0000012000007945 */ /* 0x000fe80003800200 */
[----:B------:R-:W-:Y:S05]  /*2390*/  @P1 BRA `(.L_x_5082) ;  /* 0x0000000000401947 */ /* 0x000fea0003800000 */
[----:B------:R-:W-:-:S13]  /*23a0*/  ISETP.GE.AND P0, PT, R65, R243, PT ;  /* 0x000000f34100720c */ /* 0x000fda0003f06270 */
[----:B------:R1:W-:Y:S01]  /*23b0*/  @P0 STS.128 [R64+0x1800], RZ ;  /* 0x001800ff40000388 */ /* 0x0003e20000000c00 */
[----:B------:R-:W-:Y:S05]  /*23c0*/  @P0 BRA `(.L_x_5082) ;  /* 0x0000000000340947 */ /* 0x000fea0003800000 */
[----:B---3--:R-:W-:Y:S02]  /*23d0*/  IADD3 R6, P0, PT, R16, 0x30, RZ ;  /* 0x0000003010067810 */ /* 0x008fe40007f1e0ff */
[----:B------:R-:W-:Y:S02]  /*23e0*/  MOV R9, R11 ;  /* 0x0000000b00097202 */ /* 0x000fe40000000f00 */
[----:B------:R-:W-:Y:S01]  /*23f0*/  IADD3.X R0, PT, PT, RZ, R17, RZ, P0, !PT ;  /* 0x00000011ff007210 */ /* 0x000fe200007fe4ff */
        /* <DEDUP_REMOVED lines=10> */
.L_x_5082:
[----:B------:R-:W-:Y:S05]  /*24a0*/  BSYNC.RECONVERGENT B0 ;  /* 0x0000000000007941 */ /* 0x000fea0003800200 */
.L_x_5081:
        /* <DEDUP_REMOVED lines=13> */
.L_x_5085:
[----:B------:R3:W-:Y:S02]  /*2580*/  STS.128 [R64+0x2000], RZ ;  /* 0x002000ff40007388 */ /* 0x0007e40000000c00 */
.L_x_5084:
[----:B------:R-:W-:Y:S05]  /*2590*/  BSYNC.RECONVERGENT B0 ;  /* 0x0000000000007941 */ /* 0x000fea0003800200 */
.L_x_5083:
[----:B------:R-:W-:Y:S01]  /*25a0*/  ISETP.GE.AND P3, PT, R20, R5, PT ;  /* 0x000000051400720c */ /* 0x000fe20003f66270 */
[----:B------:R-:W-:Y:S01]  /*25b0*/  VIADD R17, R26, 0x40 ;  /* 0x000000401a117836 */ /* 0x000fe20000000000 */
[----:B------:R-:W-:Y:S01]  /*25c0*/  LEA R24, P0, R0, R234, 0x1 ;  /* 0x000000ea00187211 */ /* 0x000fe200078008ff */
        /* <DEDUP_REMOVED lines=18> */
.L_x_5087:
[----:B------:R-:W-:Y:S05]  /*26f0*/  BSYNC.RECONVERGENT B0 ;  /* 0x0000000000007941 */ /* 0x000fea0003800200 */
.L_x_5086:
        /* <DEDUP_REMOVED lines=13> */
.L_x_5089:
[----:B------:R-:W-:Y:S05]  /*27d0*/  BSYNC.RECONVERGENT B0 ;  /* 0x0000000000007941 */ /* 0x000fea0003800200 */
.L_x_5088:
        /* <DEDUP_REMOVED lines=13> */
.L_x_5091:
[----:B------:R-:W-:Y:S05]  /*28b0*/  BSYNC.RECONVERGENT B0 ;  /* 0x0000000000007941 */ /* 0x000fea0003800200 */
.L_x_5090:
        /* <DEDUP_REMOVED lines=16> */
.L_x_5093:
[----:B------:R-:W-:Y:S05]  /*29c0*/  BSYNC.RECONVERGENT B0 ;  /* 0x0000000000007941 */ /* 0x000fea0003800200 */
.L_x_5092:
        /* <DEDUP_REMOVED lines=13> */
.L_x_5095:
[----:B------:R-:W-:Y:S05]  /*2aa0*/  BSYNC.RECONVERGENT B0 ;  /* 0x0000000000007941 */ /* 0x000fea0003800200 */
.L_x_5094:
[----:B------:R-:W-:Y:S01]  /*2ab0*/  BSSY.RECONVERGENT B0, `(.L_x_5096) ;  /* 0x0000010000007945 */ /* 0x000fe20003800200 */
[----:B------:R-:W-:Y:S02]  /*2ac0*/  ISETP.GE.AND P5, PT, R10, R5, PT ;  /* 0x000000050a00720c */ /* 0x000fe40003fa6270 */
[----:B---3--:R-:W-:Y:S01]  /*2ad0*/  IADD3 R9, PT, PT, R26, 0xc0, RZ ;  /* 0x000000c01a097810 */ /* 0x008fe20007ffe0ff */
        /* <DEDUP_REMOVED lines=13> */
.L_x_5097:
[----:B------:R-:W-:Y:S05]  /*2bb0*/  BSYNC.RECONVERGENT B0 ;  /* 0x0000000000007941 */ /* 0x000fea0003800200 */
.L_x_5096:
        /* <DEDUP_REMOVED lines=16> */
.L_x_5099:
[----:B------:R-:W-:Y:S05]  /*2cc0*/  BSYNC.RECONVERGENT B0 ;  /* 0x0000000000007941 */ /* 0x000fea0003800200 */
.L_x_5098:
        /* <DEDUP_REMOVED lines=16> */
.L_x_5101:
[----:B------:R-:W-:Y:S05]  /*2dd0*/  BSYNC.RECONVERGENT B0 ;  /* 0x0000000000007941 */ /* 0x000fea0003800200 */
.L_x_5100:
        /* <DEDUP_REMOVED lines=13> */
.L_x_5103:
[----:B------:R-:W-:Y:S05]  /*2eb0*/  BSYNC.RECONVERGENT B0 ;  /* 0x0000000000007941 */ /* 0x000fea0003800200 */
.L_x_5102:
        /* <DEDUP_REMOVED lines=15> */
.L_x_5105:
[----:B------:R-:W-:Y:S05]  /*2fb0*/  BSYNC.RECONVERGENT B0 ;  /* 0x0000000000007941 */ /* 0x000fea0003800200 */
.L_x_5104:
        /* <DEDUP_REMOVED lines=14> */
.L_x_5107:
[----:B------:R-:W-:Y:S05]  /*30a0*/  BSYNC.RECONVERGENT B0 ;  /* 0x0000000000007941 */ /* 0x000fea0003800200 */
.L_x_5106:
        /* <DEDUP_REMOVED lines=14> */
.L_x_5109:
[----:B------:R-:W-:Y:S05]  /*3190*/  BSYNC.RECONVERGENT B0 ;  /* 0x0000000000007941 */ /* 0x000fea0003800200 */
.L_x_5108:
        /* <DEDUP_REMOVED lines=14> */
.L_x_5111:
[----:B------:R-:W-:Y:S05]  /*3280*/  BSYNC.RECONVERGENT B0 ;  /* 0x0000000000007941 */ /* 0x000fea0003800200 */
.L_x_5110:
        /* <DEDUP_REMOVED lines=14> */
.L_x_5113:
[----:B------:R-:W-:Y:S05]  /*3370*/  BSYNC.RECONVERGENT B0 ;  /* 0x0000000000007941 */ /* 0x000fea0003800200 */
.L_x_5112:
        /* <DEDUP_REMOVED lines=12> */
.L_x_5115:
[----:B------:R-:W-:Y:S05]  /*3440*/  BSYNC.RECONVERGENT B0 ;  /* 0x0000000000007941 */ /* 0x000fea0003800200 */
.L_x_5114:
        /* <DEDUP_REMOVED lines=29> */
.L_x_5118:
[----:B------:R3:W-:Y:S01]  /*3620*/  STS.128 [R64+0xa000], RZ ;  /* 0x00a000ff40007388 */ /* 0x0007e20000000c00 */
[----:B------:R-:W-:Y:S05]  /*3630*/  BRA `(.L_x_5119) ;  /* 0x0000000000047947 */ /* 0x000fea0003800000 */
.L_x_5117:
[----:B------:R2:W-:Y:S02]  /*3640*/  STS.128 [R64+0xa000], RZ ;  /* 0x00a000ff40007388 */ /* 0x0005e40000000c00 */
.L_x_5119:
[----:B------:R-:W-:Y:S05]  /*3650*/  BSYNC.RECONVERGENT B0 ;  /* 0x0000000000007941 */ /* 0x000fea0003800200 */
.L_x_5116:
[-C--:B------:R-:W-:Y:S01]  /*3660*/  ISETP.GE.AND P1, PT, R20, R5.reuse, PT ;  /* 0x000000051400720c */ /* 0x080fe20003f26270 */
[----:B------:R-:W-:Y:S01]  /*3670*/  BSSY.RECONVERGENT B0, `(.L_x_5120) ;  /* 0x0000012000007945 */ /* 0x000fe20003800200 */
[----:B------:R-:W-:Y:S02]  /*3680*/  ISETP.GE.AND P6, PT, R18, R5, PT ;  /* 0x000000051200720c */ /* 0x000fe40003fc6270 */
[----:B------:R-:W-:Y:S02]  /*3690*/  LEA R18, P2, R21, R237, 0x1 ;  /* 0x000000ed15127211 */ /* 0x000fe400078408ff */
[-C--:B------:R-:W-:Y:S02]  /*36a0*/  ISETP.GE.AND P0, PT, R19, R5.reuse, PT ;  /* 0x000000051300720c */ /* 0x080fe40003f06270 */
        /* <DEDUP_REMOVED lines=14> */
.L_x_5121:
[----:B------:R-:W-:Y:S05]  /*3790*/  BSYNC.RECONVERGENT B0 ;  /* 0x0000000000007941 */ /* 0x000fea0003800200 */
.L_x_5120:
        /* <DEDUP_REMOVED lines=13> */
.L_x_5123:
[----:B------:R-:W-:Y:S05]  /*3870*/  BSYNC.RECONVERGENT B0 ;  /* 0x0000000000007941 */ /* 0x000fea0003800200 */
.L_x_5122:
        /* <DEDUP_REMOVED lines=13> */
.L_x_5125:
[----:B------:R-:W-:Y:S05]  /*3950*/  BSYNC.RECONVERGENT B0 ;  /* 0x0000000000007941 */ /* 0x000fea0003800200 */
.L_x_5124:
        /* <DEDUP_REMOVED lines=16> */
.L_x_5127:
[----:B------:R-:W-:Y:S05]  /*3a60*/  BSYNC.RECONVERGENT B0 ;  /* 0x0000000000007941 */ /* 0x000fea0003800200 */
.L_x_5126:
        /* <DEDUP_REMOVED lines=13> */
.L_x_5129:
[----:B------:R-:W-:Y:S05]  /*3b40*/  BSYNC.RECONVERGENT B0 ;  /* 0x0000000000007941 */ /* 0x000fea0003800200 */
.L_x_5128:
        /* <DEDUP_REMOVED lines=16> */
.L_x_5131:
[----:B------:R-:W-:Y:S05]  /*3c50*/  BSYNC.RECONVERGENT B0 ;  /* 0x0000000000007941 */ /* 0x000fea0003800200 */
.L_x_5130:
        /* <DEDUP_REMOVED lines=17> */
.L_x_5133:
[----:B------:R-:W-:Y:S05]  /*3d70*/  BSYNC.RECONVERGENT B0 ;  /* 0x0000000000007941 */ /* 0x000fea0003800200 */
.L_x_5132:
        /* <DEDUP_REMOVED lines=16> */
.L_x_5135:
[----:B------:R-:W-:Y:S05]  /*3e80*/  BSYNC.RECONVERGENT B0 ;  /* 0x0000000000007941 */ /* 0x000fea0003800200 */
.L_x_5134:
        /* <DEDUP_REMOVED lines=13> */
.L_x_5137:
[----:B------:R-:W-:Y:S05]  /*3f60*/  BSYNC.RECONVERGENT B0 ;  /* 0x0000000000007941 */ /* 0x000fea0003800200 */
.L_x_5136:
        /* <DEDUP_REMOVED lines=15> */
.L_x_5139:
[----:B------:R-:W-:Y:S05]  /*4060*/  BSYNC.RECONVERGENT B0 ;  /* 0x0000000000007941 */ /* 0x000fea0003800200 */
.L_x_5138:
        /* <DEDUP_REMOVED lines=15> */
.L_x_5141:
[----:B------:R-:W-:Y:S05]  /*4160*/  BSYNC.RECONVERGENT B0 ;  /* 0x0000000000007941 */ /* 0x000fea0003800200 */
.L_x_5140:
        /* <DEDUP_REMOVED lines=15> */
.L_x_5143:
[----:B------:R-:W-:Y:S05]  /*4260*/  BSYNC.RECONVERGENT B0 ;  /* 0x0000000000007941 */ /* 0x000fea0003800200 */
.L_x_5142:
        /* <DEDUP_REMOVED lines=15> */
.L_x_5145:
[----:B------:R-:W-:Y:S05]  /*4360*/  BSYNC.RECONVERGENT B0 ;  /* 0x0000000000007941 */ /* 0x000fea0003800200 */
.L_x_5144:
        /* <DEDUP_REMOVED lines=15> */
.L_x_5147:
[----:B------:R-:W-:Y:S05]  /*4460*/  BSYNC.RECONVERGENT B0 ;  /* 0x0000000000007941 */ /* 0x000fea0003800200 */
.L_x_5146:
        /* <DEDUP_REMOVED lines=13> */
.L_x_5149:
[----:B------:R-:W-:Y:S05]  /*4540*/  BSYNC.RECONVERGENT B0 ;  /* 0x0000000000007941 */ /* 0x000fea0003800200 */
.L_x_5148:
[----:B------:R-:W5:Y:S01]  /*4550*/  LD.E R114, desc[UR4][R2.64+0x18c] ;  /* 0x00018c0402727980 */ /* 0x000f62000c101900 */
[----:B------:R-:W-:Y:S01]  /*4560*/  SHF.R.U32.HI R167, RZ, 0x1, R166 ;  /* 0x00000001ffa77819 */ /* 0x000fe200000116a6 */
[----:B------:R-:W-:Y:S01]  /*4570*/  BSSY.RECONVERGENT B1, `(.L_x_5150) ;  /* 0x00002ca000017945 */ /* 0x000fe20003800200 */
[C---:B------:R-:W-:Y:S01]  /*4580*/  SHF.L.U32 R115, R166.reuse, 0x6, RZ ;  /* 0x00000006a6737819 */ /* 0x040fe200000006ff */
        /* <DEDUP_REMOVED lines=9> */
[----:B-1----:R-:W-:Y:S02]  /*4620*/  LOP3.LUT R12, R220, 0x200, R115, 0xf8, !PT ;  /* 0x00000200dc0c7812 */ /* 0x002fe400078ef873 */
        /* <DEDUP_REMOVED lines=9> */
[----:B------:R-:W4:Y:S01]  /*46c0*/  LDSM.16.M88.4 R16, [R126+0x2000] ;  /* 0x002000007e10783b */ /* 0x000f220000000200 */
[----:B------:R-:W-:Y:S02]  /*46d0*/  SEL R72, R72, 0xffffffe0, !P1 ;  /* 0xffffffe048487807 */ /* 0x000fe40004800000 */
[----:B------:R-:W-:Y:S01]  /*46e0*/  SEL R73, R73, 0xffffffc0, !P2 ;  /* 0xffffffc049497807 */ /* 0x000fe20005000000 */
[----:B------:R-:W2:Y:S01]  /*46f0*/  LDSM.16.M88.4 R20, [R126+0x2800] ;  /* 0x002800007e14783b */ /* 0x000ea20000000200 */
[-C--:B------:R-:W-:Y:S02]  /*4700*/  IADD3 R48, PT, PT, R12, R72.reuse, RZ ;  /* 0x000000480c307210 */ /* 0x080fe40007ffe0ff */
[C---:B------:R-:W-:Y:S01]  /*4710*/  IADD3 R119, PT, PT, R126.reuse, R72, RZ ;  /* 0x000000487e777210 */ /* 0x040fe20007ffe0ff */
[----:B------:R-:W-:Y:S01]  /*4720*/  LDSM.16.M88.4 R56, [R126+0x3000] ;  /* 0x003000007e38783b */ /* 0x000fe20000000200 */
[----:B------:R-:W-:-:S02]  /*4730*/  IADD3 R117, PT, PT, R126, R73, RZ ;  /* 0x000000497e757210 */ /* 0x000fc40007ffe0ff */
[----:B------:R-:W-:Y:S01]  /*4740*/  IADD3 R242, PT, PT, R39, -0x1, RZ ;  /* 0xffffffff27f27810 */ /* 0x000fe20007ffe0ff */
[----:B------:R-:W-:Y:S01]  /*4750*/  LDSM.16.M88.4 R48, [R48] ;  /* 0x000000003030783b */ /* 0x000fe20000000200 */
[----:B------:R-:W-:Y:S02]  /*4760*/  IADD3 R38, PT, PT, R72, R117, RZ ;  /* 0x0000007548267210 */ /* 0x000fe40007ffe0ff */
[----:B------:R-:W-:Y:S01]  /*4770*/  ISETP.GT.AND P0, PT, R242, R232, PT ;  /* 0x000000e8f200720c */ /* 0x000fe20003f04270 */
[----:B------:R-:W3:Y:S01]  /*4780*/  LDSM.16.M88.4 R28, [R119+0x2000] ;  /* 0x00200000771c783b */ /* 0x000ee20000000200 */
[----:B-1----:R-:W-:-:S03]  /*4790*/  IADD3 R12, PT, PT, R12, R73, RZ ;  /* 0x000000490c0c7210 */ /* 0x002fc60007ffe0ff */
[----:B------:R-:W-:Y:S04]  /*47a0*/  LDSM.16.M88.4 R40, [R117+0x2000] ;  /* 0x002000007528783b */ /* 0x000fe80000000200 */
[----:B------:R1:W3:Y:S04]  /*47b0*/  LDSM.16.M88.4 R32, [R12] ;  /* 0x000000000c20783b */ /* 0x0002e80000000200 */
[----:B------:R-:W-:Y:S04]  /*47c0*/  LDSM.16.M88.4 R44, [R38+0x2000] ;  /* 0x00200000262c783b */ /* 0x000fe80000000200 */
[----:B------:R-:W3:Y:S04]  /*47d0*/  LDSM.16.M88.4 R8, [R119+0x2800] ;  /* 0x002800007708783b */ /* 0x000ee80000000200 */
[----:B------:R-:W-:Y:S01]  /*47e0*/  LDSM.16.M88.4 R68, [R117+0x2800] ;  /* 0x002800007544783b */ /* 0x000fe20000000200 */
[----:B----4-:R-:W-:Y:S03]  /*47f0*/  HMMA.16816.F32 R24, R52, R16, RZ ;  /* 0x000000103418723c */ /* 0x010fe600000018ff */
[----:B------:R-:W-:Y:S01]  /*4800*/  LDSM.16.M88.4 R60, [R117+0x3000] ;  /* 0x00300000753c783b */ /* 0x000fe20000000200 */
[----:B-1----:R-:W-:-:S04]  /*4810*/  IADD3 R12, PT, PT, R72, R12, RZ ;  /* 0x0000000c480c7210 */ /* 0x002fc80007ffe0ff */
[C---:B------:R-:W-:Y:S02]  /*4820*/  HMMA.16816.F32 R16, R52.reuse, R18, RZ ;  /* 0x000000123410723c */ /* 0x040fe400000018ff */
[----:B------:R-:W1:Y:S06]  /*4830*/  LDSM.16.M88.4 R12, [R12] ;  /* 0x000000000c0c783b */ /* 0x000e6c0000000200 */
[----:B--2---:R-:W-:Y:S08]  /*4840*/  HMMA.16816.F32 R4, R52, R20, RZ ;  /* 0x000000143404723c */ /* 0x004ff000000018ff */
[C---:B---3--:R-:W-:Y:S08]  /*4850*/  HMMA.16816.F32 R24, R48.reuse, R28, R24 ;  /* 0x0000001c3018723c */ /* 0x048ff00000001818 */
[----:B------:R-:W-:Y:S01]  /*4860*/  HMMA.16816.F32 R16, R48, R30, R16 ;  /* 0x0000001e3010723c */ /* 0x000fe20000001810 */
[----:B------:R-:W2:Y:S07]  /*4870*/  LDSM.16.M88.4 R28, [R119+0x3000] ;  /* 0x00300000771c783b */ /* 0x000eae0000000200 */
[----:B------:R-:W-:Y:S08]  /*4880*/  HMMA.16816.F32 R20, R52, R22, RZ ;  /* 0x000000163414723c */ /* 0x000ff000000018ff */
[----:B------:R-:W-:Y:S08]  /*4890*/  HMMA.16816.F32 R24, R32, R40, R24 ;  /* 0x000000282018723c */ /* 0x000ff00000001818 */
[----:B------:R-:W-:Y:S08]  /*48a0*/  HMMA.16816.F32 R4, R48, R8, R4 ;  /* 0x000000083004723c */ /* 0x000ff00000001804 */
[----:B------:R-:W-:Y:S01]  /*48b0*/  HMMA.16816.F32 R16, R32, R42, R16 ;  /* 0x0000002a2010723c */ /* 0x000fe20000001810 */
[----:B------:R-:W3:Y:S07]  /*48c0*/  LDSM.16.M88.4 R40, [R38+0x2800] ;  /* 0x002800002628783b */ /* 0x000eee0000000200 */
[----:B-1----:R-:W-:Y:S08]  /*48d0*/  HMMA.16816.F32 R24, R12, R44, R24 ;  /* 0x0000002c0c18723c */ /* 0x002ff00000001818 */
[----:B------:R-:W-:Y:S08]  /*48e0*/  HMMA.16816.F32 R20, R48, R10, R20 ;  /* 0x0000000a3014723c */ /* 0x000ff00000001814 */
[----:B------:R-:W-:Y:S08]  /*48f0*/  HMMA.16816.F32 R8, R52, R56, RZ ;  /* 0x000000383408723c */ /* 0x000ff000000018ff */
[----:B------:R-:W-:Y:S08]  /*4900*/  HMMA.16816.F32 R4, R32, R68, R4 ;  /* 0x000000442004723c */ /* 0x000ff00000001804 */
[----:B------:R-:W-:Y:S01]  /*4910*/  HMMA.16816.F32 R16, R12, R46, R16 ;  /* 0x0000002e0c10723c */ /* 0x000fe20000001810 */
[----:B------:R-:W1:Y:S07]  /*4920*/  LDSM.16.M88.4 R44, [R126+0x3800] ;  /* 0x003800007e2c783b */ /* 0x000e6e0000000200 */
[----:B--2---:R-:W-:Y:S08]  /*4930*/  HMMA.16816.F32 R8, R48, R28, R8 ;  /* 0x0000001c3008723c */ /* 0x004ff00000001808 */
[----:B------:R-:W-:Y:S01]  /*4940*/  HMMA.16816.F32 R20, R32, R70, R20 ;  /* 0x000000462014723c */ /* 0x000fe20000001814 */
[----:B------:R-:W-:Y:S07]  /*4950*/  LDSM.16.M88.4 R68, [R117+0x3800] ;  /* 0x003800007544783b */ /* 0x000fee0000000200 */
[----:B---3--:R-:W-:Y:S08]  /*4960*/  HMMA.16816.F32 R4, R12, R40, R4 ;  /* 0x000000280c04723c */ /* 0x008ff00000001804 */
[----:B------:R-:W-:Y:S08]  /*4970*/  HMMA.16816.F32 R8, R32, R60, R8 ;  /* 0x0000003c2008723c */ /* 0x000ff00000001808 */
[----:B------:R-:W-:Y:S01]  /*4980*/  HMMA.16816.F32 R20, R12, R42, R20 ;  /* 0x0000002a0c14723c */ /* 0x000fe20000001814 */
[----:B------:R-:W-:Y:S01]  /*4990*/  LDSM.16.M88.4 R40, [R126+0x4000] ;  /* 0x004000007e28783b */ /* 0x000fe20000000200 */
[-C--:B-----5:R-:W-:Y:S01]  /*49a0*/  FMUL.FTZ R24, R24, R114.reuse ;  /* 0x0000007218187220 */ /* 0x0a0fe20000410000 */
        /* <DEDUP_REMOVED lines=68> */
[----:B----4-:R-:W-:Y:S07]  /*4df0*/  HMMA.16816.F32 R16, R12, R56, R16 ;  /* 0x000000380c10723c */ /* 0x010fee0000001810 */
[----:B------:R4:W1:Y:S01]  /*4e00*/  MUFU.TANH R90, R27 ;  /* 0x0000001b005a7308 */ /* 0x0008620000002400 */
[----:B------:R-:W-:Y:S08]  /*4e10*/  HMMA.16816.F32 R20, R32, R60, R20 ;  /* 0x0000003c2014723c */ /* 0x000ff00000001814 */
[----:B------:R-:W-:Y:S01]  /*4e20*/  HMMA.16816.F32 R8, R48, R46, R8 ;  /* 0x0000002e3008723c */ /* 0x000fe20000001808 */
[----:B------:R-:W2:Y:S02]  /*4e30*/  LDSM.16.M88.4 R44, [R38+0x4000] ;  /* 0x00400000262c783b */ /* 0x000ea40000000200 */
        /* <DEDUP_REMOVED lines=18> */
[----:B------:R-:W3:Y:S01]  /*4f60*/  MUFU.TANH R85, R4 ;  /* 0x0000000400557308 */ /* 0x000ee20000002400 */
[----:B-----5:R-:W-:Y:S07]  /*4f70*/  HMMA.16816.F32 R24, R48, R40, R24 ;  /* 0x000000283018723c */ /* 0x020fee0000001818 */
[----:B------:R-:W3:Y:S01]  /*4f80*/  MUFU.TANH R84, R5 ;  /* 0x0000000500547308 */ /* 0x000ee20000002400 */
[----:B--2---:R-:W-:Y:S01]  /*4f90*/  HMMA.16816.F32 R20, R12, R44, R20 ;  /* 0x0000002c0c14723c */ /* 0x004fe20000001814 */
[----:B-1----:R-:W-:Y:S06]  /*4fa0*/  LDSM.16.M88.4 R16, [R119+0x5000] ;  /* 0x005000007710783b */ /* 0x002fec0000000200 */
[----:B------:R-:W1:Y:S01]  /*4fb0*/  MUFU.TANH R83, R6 ;  /* 0x0000000600537308 */ /* 0x000e620000002400 */
[----:B------:R-:W-:Y:S01]  /*4fc0*/  HMMA.16816.F32 R28, R48, R42, R28 ;  /* 0x0000002a301c723c */ /* 0x000fe2000000181c */
[----:B------:R-:W2:Y:S06]  /*4fd0*/  LDSM.16.M88.4 R40, [R38+0x4800] ;  /* 0x004800002628783b */ /* 0x000eac0000000200 */
        /* <DEDUP_REMOVED lines=8> */
[----:B------:R-:W5:Y:S06]  /*5060*/  LDSM.16.M88.4 R44, [R126+0x5800] ;  /* 0x005800007e2c783b */ /* 0x000f6c0000000200 */
[----:B------:R-:W1:Y:S01]  /*5070*/  MUFU.TANH R80, R21 ;  /* 0x0000001500507308 */ /* 0x000e620000002400 */
[----:B------:R-:W-:Y:S01]  /*5080*/  HMMA.16816.F32 R28, R32, R70, R28 ;  /* 0x00000046201c723c */ /* 0x000fe2000000181c */
[----:B------:R-:W-:Y:S06]  /*5090*/  LDSM.16.M88.4 R68, [R117+0x5800] ;  /* 0x005800007544783b */ /* 0x000fec0000000200 */
[----:B------:R-:W1:Y:S01]  /*50a0*/  MUFU.TANH R79, R22 ;  /* 0x00000016004f7308 */ /* 0x000e620000002400 */
[----:B---3--:R-:W-:Y:S03]  /*50b0*/  HMMA.16816.F32 R4, R52, R56, RZ ;  /* 0x000000383404723c */ /* 0x008fe600000018ff */
[-C--:B------:R-:W-:Y:S01]  /*50c0*/  FMUL.FTZ R8, R8, R114.reuse ;  /* 0x0000007208087220 */ /* 0x080fe20000410000 */
[-C--:B------:R-:W-:Y:S01]  /*50d0*/  FMUL.FTZ R9, R9, R114.reuse ;  /* 0x0000007209097220 */ /* 0x080fe20000410000 */
[-C--:B------:R-:W-:Y:S01]  /*50e0*/  FMUL.FTZ R10, R10, R114.reuse ;  /* 0x000000720a0a7220 */ /* 0x080fe20000410000 */
[-C--:B------:R-:W-:Y:S01]  /*50f0*/  FMUL.FTZ R11, R11, R114.reuse ;  /* 0x000000720b0b7220 */ /* 0x080fe20000410000 */
[----:B------:R3:W1:Y:S01]  /*5100*/  MUFU.TANH R78, R23 ;  /* 0x00000017004e7308 */ /* 0x0006620000002400 */
[C---:B--2---:R-:W-:Y:S07]  /*5110*/  HMMA.16816.F32 R24, R12.reuse, R40, R24 ;  /* 0x000000280c18723c */ /* 0x044fee0000001818 */
[----:B------:R-:W2:Y:S01]  /*5120*/  MUFU.TANH R77, R8 ;  /* 0x00000008004d7308 */ /* 0x000ea20000002400 */
[----:B------:R-:W-:Y:S01]  /*5130*/  HMMA.16816.F32 R28, R12, R42, R28 ;  /* 0x0000002a0c1c723c */ /* 0x000fe2000000181c */
[----:B------:R-:W-:Y:S06]  /*5140*/  LDSM.16.M88.4 R40, [R126+0x6000] ;  /* 0x006000007e28783b */ /* 0x000fec0000000200 */
[----:B------:R-:W1:Y:S01]  /*5150*/  MUFU.TANH R76, R9 ;  /* 0x00000009004c7308 */ /* 0x000e620000002400 */
[----:B---3--:R-:W-:Y:S01]  /*5160*/  HMMA.16816.F32 R20, R52, R58, RZ ;  /* 0x0000003a3414723c */ /* 0x008fe200000018ff */
[----:B------:R-:W3:Y:S02]  /*5170*/  LDSM.16.M88.4 R56, [R119+0x5800] ;  /* 0x005800007738783b */ /* 0x000ee40000000200 */
        /* <DEDUP_REMOVED lines=16> */
[----:B-----5:R-:W-:Y:S03]  /*5280*/  HMMA.16816.F32 R8, R52, R44, RZ ;  /* 0x0000002c3408723c */ /* 0x020fe600000018ff */
[----:B------:R-:W1:Y:S05]  /*5290*/  MUFU.TANH R118, R26 ;  /* 0x0000001a00767308 */ /* 0x000e6a0000002400 */
[----:B------:R-:W-:Y:S01]  /*52a0*/  HMMA.16816.F32 R20, R32, R62, R20 ;  /* 0x0000003e2014723c */ /* 0x000fe20000001814 */
[----:B------:R-:W-:Y:S02]  /*52b0*/  LDSM.16.M88.4 R60, [R117+0x6000] ;  /* 0x00600000753c783b */ /* 0x000fe40000000200 */
[----:B------:R5:W1:Y:S08]  /*52c0*/  MUFU.TANH R120, R27 ;  /* 0x0000001b00787308 */ /* 0x000a700000002400 */
[----:B------:R-:W1:Y:S01]  /*52d0*/  MUFU.TANH R121, R28 ;  /* 0x0000001c00797308 */ /* 0x000e620000002400 */
[----:B---3--:R-:W-:Y:S07]  /*52e0*/  HMMA.16816.F32 R8, R48, R56, R8 ;  /* 0x000000383008723c */ /* 0x008fee0000001808 */
[----:B------:R-:W3:Y:S01]  /*52f0*/  MUFU.TANH R122, R29 ;  /* 0x0000001d007a7308 */ /* 0x000ee20000002400 */
[----:B----4-:R-:W-:Y:S07]  /*5300*/  HMMA.16816.F32 R4, R12, R16, R4 ;  /* 0x000000100c04723c */ /* 0x010fee0000001804 */
[----:B------:R-:W4:Y:S01]  /*5310*/  MUFU.TANH R123, R30 ;  /* 0x0000001e007b7308 */ /* 0x000f220000002400 */
[----:B-----5:R-:W-:Y:S01]  /*5320*/  HMMA.16816.F32 R24, R52, R46, RZ ;  /* 0x0000002e3418723c */ /* 0x020fe200000018ff */
[----:B------:R-:W5:Y:S06]  /*5330*/  LDSM.16.M88.4 R44, [R119+0x6000] ;  /* 0x00600000772c783b */ /* 0x000f6c0000000200 */
        /* <DEDUP_REMOVED lines=18> */
[----:B------:R2:W1:Y:S05]  /*5460*/  MUFU.TANH R129, R7 ;  /* 0x0000000700817308 */ /* 0x00046a0000002400 */
[----:B------:R-:W-:Y:S01]  /*5470*/  HMMA.16816.F32 R24, R32, R70, R24 ;  /* 0x000000462018723c */ /* 0x000fe20000001818 */
[----:B------:R-:W-:Y:S02]  /*5480*/  LDSM.16.M88.4 R68, [R117+0x6800] ;  /* 0x006800007544783b */ /* 0x000fe40000000200 */
[----:B------:R-:W1:Y:S05]  /*5490*/  MUFU.TANH R130, R20 ;  /* 0x0000001400827308 */ /* 0x000e6a0000002400 */
[----:B-----5:R-:W-:Y:S03]  /*54a0*/  HMMA.16816.F32 R28, R48, R44, R28 ;  /* 0x0000002c301c723c */ /* 0x020fe6000000181c */
[----:B------:R-:W1:Y:S05]  /*54b0*/  MUFU.TANH R131, R21 ;  /* 0x0000001500837308 */ /* 0x000e6a0000002400 */
[----:B--2---:R-:W-:Y:S01]  /*54c0*/  HMMA.16816.F32 R4, R52, R42, RZ ;  /* 0x0000002a3404723c */ /* 0x004fe200000018ff */
[----:B------:R-:W2:Y:S02]  /*54d0*/  LDSM.16.M88.4 R40, [R119+0x6800] ;  /* 0x006800007728783b */ /* 0x000ea40000000200 */
[----:B------:R-:W1:Y:S05]  /*54e0*/  MUFU.TANH R132, R22 ;  /* 0x0000001600847308 */ /* 0x000e6a0000002400 */
[C---:B---3--:R-:W-:Y:S03]  /*54f0*/  HMMA.16816.F32 R8, R12.reuse, R56, R8 ;  /* 0x000000380c08723c */ /* 0x048fe60000001808 */
[----:B------:R3:W1:Y:S05]  /*5500*/  MUFU.TANH R133, R23 ;  /* 0x0000001700857308 */ /* 0x00066a0000002400 */
        /* <DEDUP_REMOVED lines=19> */
[C---:B--2---:R-:W-:Y:S07]  /*5640*/  HMMA.16816.F32 R20, R48.reuse, R40, R20 ;  /* 0x000000283014723c */ /* 0x044fee0000001814 */
[----:B------:R-:W2:Y:S01]  /*5650*/  MUFU.TANH R138, R24 ;  /* 0x00000018008a7308 */ /* 0x000ea20000002400 */
[----:B------:R-:W-:Y:S01]  /*5660*/  HMMA.16816.F32 R16, R48, R42, R16 ;  /* 0x0000002a3010723c */ /* 0x000fe20000001810 */
[----:B------:R-:W3:Y:S06]  /*5670*/  LDSM.16.M88.4 R40, [R38+0x6800] ;  /* 0x006800002628783b */ /* 0x000eec0000000200 */
[----:B------:R-:W1:Y:S01]  /*5680*/  MUFU.TANH R139, R25 ;  /* 0x00000019008b7308 */ /* 0x000e620000002400 */
[----:B------:R-:W-:Y:S01]  /*5690*/  HMMA.16816.F32 R4, R32, R62, R4 ;  /* 0x0000003e2004723c */ /* 0x000fe20000001804 */
[----:B----4-:R-:W4:Y:S04]  /*56a0*/  LDSM.16.M88.4 R8, [R119+0x7000] ;  /* 0x007000007708783b */ /* 0x010f280000000200 */
[----:B------:R-:W2:Y:S02]  /*56b0*/  LDSM.16.M88.4 R60, [R117+0x7000] ;  /* 0x00700000753c783b */ /* 0x000ea40000000200 */
[----:B------:R-:W1:Y:S01]  /*56c0*/  MUFU.TANH R140, R26 ;  /* 0x0000001a008c7308 */ /* 0x000e620000002400 */
[----:B-----5:R-:W-:Y:S07]  /*56d0*/  HMMA.16816.F32 R28, R12, R44, R28 ;  /* 0x0000002c0c1c723c */ /* 0x020fee000000181c */
        /* <DEDUP_REMOVED lines=12> */
[----:B-----5:R-:W-:Y:S03]  /*57a0*/  HMMA.16816.F32 R24, R52, R56, RZ ;  /* 0x000000383418723c */ /* 0x020fe600000018ff */
[-C--:B------:R-:W-:Y:S01]  /*57b0*/  FMUL.FTZ R4, R4, R114.reuse ;  /* 0x0000007204047220 */ /* 0x080fe20000410000 */
[-C--:B------:R-:W-:Y:S01]  /*57c0*/  FMUL.FTZ R5, R5, R114.reuse ;  /* 0x0000007205057220 */ /* 0x080fe20000410000 */
[-C--:B------:R-:W-:Y:S01]  /*57d0*/  FMUL.FTZ R6, R6, R114.reuse ;  /* 0x0000007206067220 */ /* 0x080fe20000410000 */
[-C--:B------:R-:W-:Y:S01]  /*57e0*/  FMUL.FTZ R7, R7, R114.reuse ;  /* 0x0000007207077220 */ /* 0x080fe20000410000 */
[----:B------:R-:W1:Y:S01]  /*57f0*/  MUFU.TANH R144, R30 ;  /* 0x0000001e00907308 */ /* 0x000e620000002400 */
        /* <DEDUP_REMOVED lines=15> */
[----:B------:R-:W5:Y:S06]  /*58f0*/  LDSM.16.M88.4 R8, [R38+0x7000] ;  /* 0x007000002608783b */ /* 0x000f6c0000000200 */
        /* <DEDUP_REMOVED lines=9> */
[----:B------:R-:W2:Y:S05]  /*5990*/  MUFU.TANH R154, R21 ;  /* 0x00000015009a7308 */ /* 0x000eaa0000002400 */
[----:B-1----:R-:W-:Y:S03]  /*59a0*/  HMMA.16816.F32 R4, R52, R44, RZ ;  /* 0x0000002c3404723c */ /* 0x002fe600000018ff */
[----:B------:R-:W1:Y:S08]  /*59b0*/  MUFU.TANH R150, R22 ;  /* 0x0000001600967308 */ /* 0x000e700000002400 */
[----:B------:R4:W1:Y:S01]  /*59c0*/  MUFU.TANH R151, R23 ;  /* 0x0000001700977308 */ /* 0x0008620000002400 */
[----:B-----5:R-:W-:Y:S07]  /*59d0*/  HMMA.16816.F32 R24, R12, R8, R24 ;  /* 0x000000080c18723c */ /* 0x020fee0000001818 */
[----:B------:R-:W1:Y:S01]  /*59e0*/  MUFU.TANH R156, R16 ;  /* 0x00000010009c7308 */ /* 0x000e620000002400 */
        /* <DEDUP_REMOVED lines=15> */
[----:B------:R-:W3:Y:S02]  /*5ae0*/  LDSM.16.M88.4 R28, [R38+0x7800] ;  /* 0x00780000261c783b */ /* 0x000ee40000000200 */
[-C--:B------:R-:W-:Y:S01]  /*5af0*/  FMUL.FTZ R56, R56, R114.reuse ;  /* 0x0000007238387220 */ /* 0x080fe20000410000 */
[-C--:B------:R-:W-:Y:S01]  /*5b00*/  FMUL.FTZ R57, R57, R114.reuse ;  /* 0x0000007239397220 */ /* 0x080fe20000410000 */
[-C--:B------:R-:W-:Y:S01]  /*5b10*/  FMUL.FTZ R58, R58, R114.reuse ;  /* 0x000000723a3a7220 */ /* 0x080fe20000410000 */
[----:B------:R-:W1:Y:S01]  /*5b20*/  MUFU.TANH R162, R25 ;  /* 0x0000001900a27308 */ /* 0x000e620000002400 */
[-C--:B------:R-:W-:Y:S01]  /*5b30*/  FMUL.FTZ R59, R59, R114.reuse ;  /* 0x000000723b3b7220 */ /* 0x080fe20000410000 */
[C---:B-----5:R-:W-:Y:S06]  /*5b40*/  HMMA.16816.F32 R16, R52.reuse, R40, RZ ;  /* 0x000000283410723c */ /* 0x060fec00000018ff */
[----:B------:R-:W1:Y:S02]  /*5b50*/  MUFU.TANH R157, R26 ;  /* 0x0000001a009d7308 */ /* 0x000e640000002400 */
        /* <DEDUP_REMOVED lines=8> */
[----:B------:R-:W2:Y:S04]  /*5be0*/  LDSM.16.M88.4 R44, [R38+0x8000] ;  /* 0x00800000262c783b */ /* 0x000ea80000000200 */
[----:B-----5:R-:W5:Y:S01]  /*5bf0*/  LDSM.16.M88.4 R24, [R119+0x8800] ;  /* 0x008800007718783b */ /* 0x020f620000000200 */
[----:B------:R-:W1:Y:S02]  /*5c00*/  MUFU.TANH R160, R58 ;  /* 0x0000003a00a07308 */ /* 0x000e640000002400 */
[----:B---3--:R-:W-:Y:S06]  /*5c10*/  HMMA.16816.F32 R4, R12, R28, R4 ;  /* 0x0000001c0c04723c */ /* 0x008fec0000001804 */
        /* <DEDUP_REMOVED lines=17> */
[----:B------:R-:W1:Y:S01]  /*5d30*/  MUFU.TANH R210, R6 ;  /* 0x0000000600d27308 */ /* 0x000e620000002400 */
[----:B--2---:R-:W-:Y:S07]  /*5d40*/  HMMA.16816.F32 R16, R12, R44, R16 ;  /* 0x0000002c0c10723c */ /* 0x004fee0000001810 */
        /* <DEDUP_REMOVED lines=10> */
[----:B--2---:R-:W-:Y:S01]  /*5df0*/  HMMA.16816.F32 R4, R52, R10, RZ ;  /* 0x0000000a3404723c */ /* 0x004fe200000018ff */
[----:B------:R-:W2:Y:S06]  /*5e00*/  LDSM.16.M88.4 R8, [R119+0x9000] ;  /* 0x009000007708783b */ /* 0x000eac0000000200 */
        /* <DEDUP_REMOVED lines=13> */
[----:B------:R-:W-:Y:S07]  /*5ee0*/  HMMA.16816.F32 R4, R32, R70, R4 ;  /* 0x000000462004723c */ /* 0x000fee0000001804 */
[----:B------:R3:W1:Y:S05]  /*5ef0*/  MUFU.TANH R69, R19 ;  /* 0x0000001300457308 */ /* 0x00066a0000002400 */
[----:B--2---:R-:W-:Y:S03]  /*5f00*/  HMMA.16816.F32 R20, R48, R8, R20 ;  /* 0x000000083014723c */ /* 0x004fe60000001814 */
[----:B------:R-:W2:Y:S05]  /*5f10*/  MUFU.TANH R126, R40 ;  /* 0x00000028007e7308 */ /* 0x000eaa0000002400 */
[----:B-----5:R-:W-:Y:S03]  /*5f20*/  HMMA.16816.F32 R56, R12, R24, R56 ;  /* 0x000000180c38723c */ /* 0x020fe60000001838 */
[----:B------:R-:W1:Y:S05]  /*5f30*/  MUFU.TANH R119, R41 ;  /* 0x0000002900777308 */ /* 0x000e6a0000002400 */
[----:B---3--:R-:W-:Y:S01]  /*5f40*/  HMMA.16816.F32 R16, R52, R30, RZ ;  /* 0x0000001e3410723c */ /* 0x008fe200000018ff */
[----:B------:R-:W3:Y:S02]  /*5f50*/  LDSM.16.M88.4 R28, [R117+0x9000] ;  /* 0x00900000751c783b */ /* 0x000ee40000000200 */
[----:B------:R-:W1:Y:S05]  /*5f60*/  MUFU.TANH R70, R42 ;  /* 0x0000002a00467308 */ /* 0x000e6a0000002400 */
[----:B------:R-:W-:Y:S01]  /*5f70*/  HMMA.16816.F32 R4, R12, R26, R4 ;  /* 0x0000001a0c04723c */ /* 0x000fe20000001804 */
[----:B------:R-:W-:Y:S02]  /*5f80*/  LDSM.16.M88.4 R24, [R117+0x9800] ;  /* 0x009800007518783b */ /* 0x000fe40000000200 */
[----:B------:R5:W1:Y:S01]  /*5f90*/  MUFU.TANH R71, R43 ;  /* 0x0000002b00477308 */ /* 0x000a620000002400 */
[-C--:B------:R-:W-:Y:S01]  /*5fa0*/  FMUL.FTZ R56, R56, R114.reuse ;  /* 0x0000007238387220 */ /* 0x080fe20000410000 */
[----:B------:R-:W-:-:S06]  /*5fb0*/  FMUL.FTZ R57, R57, R114 ;  /* 0x0000007239397220 */ /* 0x000fcc0000410000 */
[----:B------:R-:W1:Y:S01]  /*5fc0*/  MUFU.TANH R57, R57 ;  /* 0x0000003900397308 */ /* 0x000e620000002400 */
[----:B------:R-:W-:Y:S01]  /*5fd0*/  HMMA.16816.F32 R16, R48, R10, R16 ;  /* 0x0000000a3010723c */ /* 0x000fe20000001810 */
[----:B------:R-:W4:Y:S06]  /*5fe0*/  LDSM.16.M88.4 R8, [R38+0x9000] ;  /* 0x009000002608783b */ /* 0x000f2c0000000200 */
[-C--:B------:R-:W-:Y:S01]  /*5ff0*/  FMUL.FTZ R4, R4, R114.reuse ;  /* 0x0000007204047220 */ /* 0x080fe20000410000 */
[C---:B-----5:R-:W-:Y:S01]  /*6000*/  HMMA.16816.F32 R40, R52.reuse, R60, RZ ;  /* 0x0000003c3428723c */ /* 0x060fe200000018ff */
[-C--:B------:R-:W-:Y:S01]  /*6010*/  FMUL.FTZ R5, R5, R114.reuse ;  /* 0x0000007205057220 */ /* 0x080fe20000410000 */
[----:B------:R5:W1:Y:S06]  /*6020*/  MUFU.TANH R60, R56 ;  /* 0x00000038003c7308 */ /* 0x000a6c0000002400 */
[----:B------:R-:W-:Y:S08]  /*6030*/  HMMA.16816.F32 R52, R52, R62, RZ ;  /* 0x0000003e3434723c */ /* 0x000ff000000018ff */
[----:B---3--:R-:W-:Y:S01]  /*6040*/  HMMA.16816.F32 R20, R32, R28, R20 ;  /* 0x0000001c2014723c */ /* 0x008fe20000001814 */
[----:B-----5:R-:W-:-:S02]  /*6050*/  FMUL.FTZ R56, R58, R114 ;  /* 0x000000723a387220 */ /* 0x020fc40000410000 */
[----:B------:R3:W1:Y:S05]  /*6060*/  MUFU.TANH R58, R5 ;  /* 0x00000005003a7308 */ /* 0x00066a0000002400 */
[----:B------:R-:W-:Y:S01]  /*6070*/  HMMA.16816.F32 R16, R32, R30, R16 ;  /* 0x0000001e2010723c */ /* 0x000fe20000001810 */
[----:B------:R5:W2:Y:S01]  /*6080*/  LDSM.16.M88.4 R28, [R38+0x9800] ;  /* 0x00980000261c783b */ /* 0x000aa20000000200 */
[----:B------:R-:W-:-:S04]  /*6090*/  DEPBAR.LE SB0, 0x0 ;  /* 0x000080000000791a */ /* 0x000fc80000000000 */
[----:B------:R-:W1:Y:S02]  /*60a0*/  MUFU.TANH R56, R56 ;  /* 0x0000003800387308 */ /* 0x000e640000002400 */
[----:B------:R-:W-:Y:S01]  /*60b0*/  HMMA.16816.F32 R40, R48, R44, R40 ;  /* 0x0000002c3028723c */ /* 0x000fe20000001828 */
[----:B------:R-:W-:-:S05]  /*60c0*/  FMUL.FTZ R44, R59, R114 ;  /* 0x000000723b2c7220 */ /* 0x000fca0000410000 */
[----:B------:R1:W1:Y:S02]  /*60d0*/  MUFU.TANH R45, R4 ;  /* 0x00000004002d7308 */ /* 0x0002640000002400 */
[----:B------:R-:W-:Y:S01]  /*60e0*/  HMMA.16816.F32 R52, R48, R46, R52 ;  /* 0x0000002e3034723c */ /* 0x000fe20000001834 */
[----:B---3--:R-:W-:-:S05]  /*60f0*/  FMUL.FTZ R5, R7, R114 ;  /* 0x0000007207057220 */ /* 0x008fca0000410000 */
[----:B------:R-:W3:Y:S02]  /*6100*/  MUFU.TANH R44, R44 ;  /* 0x0000002c002c7308 */ /* 0x000ee40000002400 */
[----:B----4-:R-:W-:Y:S01]  /*6110*/  HMMA.16816.F32 R20, R12, R8, R20 ;  /* 0x000000080c14723c */ /* 0x010fe20000001814 */
[----:B-----5:R-:W-:-:S05]  /*6120*/  SHF.L.U32 R38, R242, 0x8, RZ ;  /* 0x00000008f2267819 */ /* 0x020fca00000006ff */
[----:B------:R-:W4:Y:S02]  /*6130*/  MUFU.TANH R5, R5 ;  /* 0x0000000500057308 */ /* 0x000f240000002400 */
[----:B------:R-:W-:Y:S01]  /*6140*/  HMMA.16816.F32 R40, R32, R24, R40 ;  /* 0x000000182028723c */ /* 0x000fe20000001828 */
[----:B-1----:R-:W-:-:S06]  /*6150*/  FMUL.FTZ R4, R6, R114 ;  /* 0x0000007206047220 */ /* 0x002fcc0000410000 */
[----:B------:R-:W1:Y:S01]  /*6160*/  MUFU.TANH R4, R4 ;  /* 0x0000000400047308 */ /* 0x000e620000002400 */
[----:B------:R-:W-:Y:S03]  /*6170*/  HMMA.16816.F32 R52, R32, R26, R52 ;  /* 0x0000001a2034723c */ /* 0x000fe60000001834 */
[-C--:B------:R-:W-:Y:S01]  /*6180*/  FMUL.FTZ R20, R20, R114.reuse ;  /* 0x0000007214147220 */ /* 0x080fe20000410000 */
[-C--:B------:R-:W-:Y:S01]  /*6190*/  FMUL.FTZ R7, R22, R114.reuse ;  /* 0x0000007216077220 */ /* 0x080fe20000410000 */
[-C--:B------:R-:W-:Y:S01]  /*61a0*/  FMUL.FTZ R8, R23, R114.reuse ;  /* 0x0000007217087220 */ /* 0x080fe20000410000 */
[----:B------:R-:W-:Y:S01]  /*61b0*/  FMUL.FTZ R21, R21, R114 ;  /* 0x0000007215157220 */ /* 0x000fe20000410000 */
[----:B------:R5:W1:Y:S01]  /*61c0*/  MUFU.TANH R25, R20 ;  /* 0x0000001400197308 */ /* 0x000a620000002400 */
[C---:B------:R-:W-:Y:S07]  /*61d0*/  HMMA.16816.F32 R16, R12.reuse, R10, R16 ;  /* 0x0000000a0c10723c */ /* 0x040fee0000001810 */
[----:B------:R1:W1:Y:S01]  /*61e0*/  MUFU.TANH R46, R21 ;  /* 0x00000015002e7308 */ /* 0x0002620000002400 */
[C---:B--2---:R-:W-:Y:S07]  /*61f0*/  HMMA.16816.F32 R40, R12.reuse, R28, R40 ;  /* 0x0000001c0c28723c */ /* 0x044fee0000001828 */
[----:B------:R-:W2:Y:S01]  /*6200*/  MUFU.TANH R7, R7 ;  /* 0x0000000700077308 */ /* 0x000ea20000002400 */
[----:B------:R-:W-:Y:S01]  /*6210*/  HMMA.16816.F32 R52, R12, R30, R52 ;  /* 0x0000001e0c34723c */ /* 0x000fe20000001834 */
[----:B------:R-:W-:-:S02]  /*6220*/  LOP3.LUT R12, R115, 0x200, RZ, 0xc0, !PT ;  /* 0x00000200730c7812 */ /* 0x000fc400078ec0ff */
[-C--:B------:R-:W-:Y:S01]  /*6230*/  FMUL.FTZ R6, R16, R114.reuse ;  /* 0x0000007210067220 */ /* 0x080fe20000410000 */
[-C--:B------:R-:W-:Y:S01]  /*6240*/  FMUL.FTZ R9, R17, R114.reuse ;  /* 0x0000007211097220 */ /* 0x080fe20000410000 */
[-C--:B------:R-:W-:Y:S01]  /*6250*/  FMUL.FTZ R10, R18, R114.reuse ;  /* 0x00000072120a7220 */ /* 0x080fe20000410000 */
[-C--:B------:R-:W-:Y:S01]  /*6260*/  FMUL.FTZ R11, R19, R114.reuse ;  /* 0x00000072130b7220 */ /* 0x080fe20000410000 */
[----:B------:R-:W1:Y:S04]  /*6270*/  MUFU.TANH R8, R8 ;  /* 0x0000000800087308 */ /* 0x000e680000002400 */
        /* <DEDUP_REMOVED lines=8> */
[----:B-----5:R-:W-:Y:S01]  /*6300*/  FMUL.FTZ R20, R55, R114 ;  /* 0x0000007237147220 */ /* 0x020fe20000410000 */
        /* <DEDUP_REMOVED lines=26> */
.L_x_5153:
[----:B------:R-:W2:Y:S01]  /*64b0*/  LD.E R29, desc[UR4][R2.64+0x170] ;  /* 0x00017004021d7980 */ /* 0x000ea2000c101900 */
[----:B------:R-:W-:Y:S02]  /*64c0*/  IADD3 R27, PT, PT, R38, -0x100, RZ ;  /* 0xffffff00261b7810 */ /* 0x000fe40007ffe0ff */
[----:B------:R-:W-:Y:S02]  /*64d0*/  IABS R23, R38 ;  /* 0x0000002600177213 */ /* 0x000fe40000000000 */
[----:B-1----:R-:W-:Y:S02]  /*64e0*/  IABS R21, R27 ;  /* 0x0000001b00157213 */ /* 0x002fe40000000000 */
        /* <DEDUP_REMOVED lines=24> */
[----:B------:R-:W-:Y:S02]  /*6670*/  LOP3.LUT R21, R38, R29, RZ, 0x3c, !PT ;  /* 0x0000001d26157212 */ /* 0x000fe400078e3cff */
[----:B------:R-:W-:Y:S02]  /*6680*/  ISETP.GE.U32.AND P6, PT, R22, R24, PT ;  /* 0x000000181600720c */ /* 0x000fe40003fc6070 */
[----:B------:R-:W-:-:S02]  /*6690*/  ISETP.GE.AND P3, PT, R21, RZ, PT ;  /* 0x000000ff1500720c */ /* 0x000fc40003f66270 */
[----:B------:R-:W-:Y:S02]  /*66a0*/  ISETP.NE.AND P1, PT, R29, RZ, PT ;  /* 0x000000ff1d00720c */ /* 0x000fe40003f25270 */
[----:B------:R-:W-:-:S03]  /*66b0*/  LOP3.LUT R21, RZ, R29, RZ, 0x33, !PT ;  /* 0x0000001dff157212 */ /* 0x000fc600078e33ff */
[----:B------:R-:W-:-:S04]  /*66c0*/  @P5 VIADD R26, R26, 0x1 ;  /* 0x000000011a1a5836 */ /* 0x000fc80000000000 */
[----:B------:R-:W-:Y:S01]  /*66d0*/  IMAD.MOV.U32 R24, RZ, RZ, R26 ;  /* 0x000000ffff187224 */ /* 0x000fe200078e001a */
[----:B------:R-:W-:Y:S01]  /*66e0*/  @P6 IADD3 R28, PT, PT, R28, 0x1, RZ ;  /* 0x000000011c1c6810 */ /* 0x000fe20007ffe0ff */
[----:B------:R-:W2:Y:S03]  /*66f0*/  LD.E.64 R26, desc[UR4][R2.64+0x38] ;  /* 0x00003804021a7980 */ /* 0x000ea6000c101b00 */
[----:B------:R-:W-:Y:S01]  /*6700*/  @!P0 IADD3 R24, PT, PT, -R24, RZ, RZ ;  /* 0x000000ff18188210 */ /* 0x000fe20007ffe1ff */
[----:B------:R-:W-:-:S03]  /*6710*/  @!P3 IMAD.MOV R28, RZ, RZ, -R28 ;  /* 0x000000ffff1cb224 */ /* 0x000fc600078e0a1c */
        /* <DEDUP_REMOVED lines=23> */
.L_x_5154:
[----:B------:R-:W-:Y:S05]  /*6890*/  BSYNC.RECONVERGENT B0 ;  /* 0x0000000000007941 */ /* 0x000fea0003800200 */
.L_x_5152:
        /* <DEDUP_REMOVED lines=10> */
[----:B------:R-:W-:Y:S01]  /*6940*/  @!P0 IMAD.MOV.U32 R52, RZ, RZ, R26 ;  /* 0x000000ffff348224 */ /* 0x000fe200078e001a */
[----:B------:R-:W-:Y:S01]  /*6950*/  @!P0 MOV R53, R27 ;  /* 0x0000001b00358202 */ /* 0x000fe20000000f00 */
[----:B------:R-:W-:Y:S01]  /*6960*/  @!P0 IMAD R34, R229, 0xe0, RZ ;  /* 0x000000e0e5228824 */ /* 0x000fe200078e02ff */
[----:B------:R-:W-:Y:S01]  /*6970*/  @!P0 IADD3.X R23, PT, PT, R27, R21, RZ, P3, !PT ;  /* 0x000000151b178210 */ /* 0x000fe20001ffe4ff */
[----:B------:R-:W-:Y:S01]  /*6980*/  @!PT LDS RZ, [RZ] ;  /* 0x00000000fffff984 */ /* 0x000fe20000000800 */
[----:B------:R-:W-:Y:S01]  /*6990*/  @!PT LDS RZ, [RZ] ;  /* 0x00000000fffff984 */ /* 0x000fe20000000800 */
[----:B------:R-:W-:Y:S01]  /*69a0*/  @!PT LDS RZ, [RZ] ;  /* 0x00000000fffff984 */ /* 0x000fe20000000800 */
[----:B------:R1:W-:Y:S01]  /*69b0*/  @!P1 LDGSTS.E.BYPASS.LTC128B.128 [R64+0x2000], desc[UR4][R28.64] ;  /* 0x020000001c409fae */ /* 0x0003e2000b981a04 */
[C---:B------:R-:W-:Y:S01]  /*69c0*/  @!P0 IMAD R32, R229.reuse, 0x120, RZ ;  /* 0x00000120e5208824 */ /* 0x040fe200078e02ff */
[-C--:B------:R-:W-:Y:S01]  /*69d0*/  @!P0 MOV R51, R27.reuse ;  /* 0x0000001b00338202 */ /* 0x080fe20000000f00 */
[----:B------:R-:W-:Y:S01]  /*69e0*/  @!P0 IMAD R48, R229, 0x60, RZ ;  /* 0x00000060e5308824 */ /* 0x000fe200078e02ff */
[----:B------:R2:W-:Y:S01]  /*69f0*/  @P1 STS.128 [R64+0x2000], RZ ;  /* 0x002000ff40001388 */ /* 0x0005e20000000c00 */
[----:B------:R-:W-:Y:S01]  /*6a00*/  @!P0 IMAD.WIDE.U32 R52, R228, 0x60, R52 ;  /* 0x00000060e4348825 */ /* 0x000fe200078e0034 */
[----:B------:R-:W-:-:S02]  /*6a10*/  @!P0 MOV R31, R27 ;  /* 0x0000001b001f8202 */ /* 0x000fc40000000f00 */
[----:B------:R2:W-:Y:S01]  /*6a20*/  @P0 STS.128 [R64+0x2800], RZ ;  /* 0x002800ff40000388 */ /* 0x0005e20000000c00 */
[----:B------:R-:W-:Y:S01]  /*6a30*/  @!P0 IMAD.IADD R49, R48, 0x1, R53 ;  /* 0x0000000130318824 */ /* 0x000fe200078e0235 */
[C---:B------:R-:W-:Y:S01]  /*6a40*/  @!P0 LEA R54, P3, R228.reuse, R26, 0x6 ;  /* 0x0000001ae4368211 */ /* 0x040fe200078630ff */
[----:B------:R-:W-:Y:S01]  /*6a50*/  @!P0 IMAD.MOV.U32 R48, RZ, RZ, R52 ;  /* 0x000000ffff308224 */ /* 0x000fe200078e0034 */
[----:B------:R-:W-:Y:S01]  /*6a60*/  @!PT LDS RZ, [RZ] ;  /* 0x00000000fffff984 */ /* 0x000fe20000000800 */
[----:B------:R-:W-:Y:S01]  /*6a70*/  @!PT LDS RZ, [RZ] ;  /* 0x00000000fffff984 */ /* 0x000fe20000000800 */
[----:B------:R-:W-:Y:S01]  /*6a80*/  @!PT LDS RZ, [RZ] ;  /* 0x00000000fffff984 */ /* 0x000fe20000000800 */
[----:B------:R-:W-:Y:S01]  /*6a90*/  @!P0 LDGSTS.E.BYPASS.LTC128B.128 [R64+0x2800], desc[UR4][R26.64] ;  /* 0x028000001a408fae */ /* 0x000fe2000b981a04 */
[C---:B------:R-:W-:Y:S01]  /*6aa0*/  @!P0 IMAD.WIDE.U32 R52, R228.reuse, 0x180, R26 ;  /* 0x00000180e4348825 */ /* 0x040fe200078e001a */
[----:B------:R-:W-:Y:S02]  /*6ab0*/  @!P0 LEA.HI.X R55, R228, R27, R229, 0x6, P3 ;  /* 0x0000001be4378211 */ /* 0x000fe400018f34e5 */
[----:B------:R2:W-:Y:S01]  /*6ac0*/  @P0 STS.128 [R64+0x3000], RZ ;  /* 0x003000ff40000388 */ /* 0x0005e20000000c00 */
[--C-:B------:R-:W-:Y:S02]  /*6ad0*/  @!P0 IMAD.MOV.U32 R50, RZ, RZ, R26.reuse ;  /* 0x000000ffff328224 */ /* 0x100fe400078e001a */
[----:B------:R-:W-:Y:S01]  /*6ae0*/  @!P0 IMAD.MOV.U32 R30, RZ, RZ, R26 ;  /* 0x000000ffff1e8224 */ /* 0x000fe200078e001a */
[----:B------:R-:W-:Y:S01]  /*6af0*/  @!PT LDS RZ, [RZ] ;  /* 0x00000000fffff984 */ /* 0x000fe20000000800 */
[----:B------:R-:W-:Y:S01]  /*6b00*/  @!PT LDS RZ, [RZ] ;  /* 0x00000000fffff984 */ /* 0x000fe20000000800 */
[----:B------:R-:W-:Y:S01]  /*6b10*/  @!PT LDS RZ, [RZ] ;  /* 0x00000000fffff984 */ /* 0x000fe20000000800 */
[----:B------:R3:W-:Y:S01]  /*6b20*/  @!P0 LDGSTS.E.BYPASS.LTC128B.128 [R64+0x3000], desc[UR4][R22.64] ;  /* 0x0300000016408fae */ /* 0x0007e2000b981a04 */
[----:B------:R-:W-:-:S02]  /*6b30*/  @!P0 IMAD R42, R229, 0xa0, RZ ;  /* 0x000000a0e52a8824 */ /* 0x000fc400078e02ff */
[----:B------:R-:W-:Y:S01]  /*6b40*/  @!P0 IMAD.WIDE.U32 R50, R228, 0xa0, R50 ;  /* 0x000000a0e4328825 */ /* 0x000fe200078e0032 */
[----:B------:R2:W-:Y:S01]  /*6b50*/  @P0 STS.128 [R64+0x3800], RZ ;  /* 0x003800ff40000388 */ /* 0x0005e20000000c00 */
[----:B-1----:R-:W-:Y:S02]  /*6b60*/  @!P0 MOV R29, R27 ;  /* 0x0000001b001d8202 */ /* 0x002fe40000000f00 */
[----:B------:R-:W-:Y:S01]  /*6b70*/  @!P0 IMAD.MOV.U32 R28, RZ, RZ, R26 ;  /* 0x000000ffff1c8224 */ /* 0x000fe200078e001a */
[----:B------:R-:W-:Y:S01]  /*6b80*/  @!P0 IADD3 R43, PT, PT, R42, R51, RZ ;  /* 0x000000332a2b8210 */ /* 0x000fe20007ffe0ff */
[----:B------:R-:W-:Y:S01]  /*6b90*/  @!P0 IMAD R40, R229, 0xc0, RZ ;  /* 0x000000c0e5288824 */ /* 0x000fe200078e02ff */
[----:B------:R-:W-:Y:S01]  /*6ba0*/  @!PT LDS RZ, [RZ] ;  /* 0x00000000fffff984 */ /* 0x000fe20000000800 */
[----:B------:R-:W-:Y:S01]  /*6bb0*/  @!PT LDS RZ, [RZ] ;  /* 0x00000000fffff984 */ /* 0x000fe20000000800 */
[----:B------:R-:W-:Y:S01]  /*6bc0*/  @!PT LDS RZ, [RZ] ;  /* 0x00000000fffff984 */ /* 0x000fe20000000800 */
[----:B------:R-:W-:Y:S01]  /*6bd0*/  @!P0 LDGSTS.E.BYPASS.LTC128B.128 [R64+0x3800], desc[UR4][R54.64] ;  /* 0x0380000036408fae */ /* 0x000fe2000b981a04 */
[C---:B------:R-:W-:Y:S01]  /*6be0*/  @!P0 IMAD.WIDE.U32 R28, R228.reuse, 0xe0, R28 ;  /* 0x000000e0e41c8825 */ /* 0x040fe200078e001c */
[----:B------:R-:W-:Y:S02]  /*6bf0*/  @!P0 MOV R42, R50 ;  /* 0x00000032002a8202 */ /* 0x000fe40000000f00 */
[----:B------:R2:W-:Y:S01]  /*6c00*/  @P0 STS.128 [R64+0x4000], RZ ;  /* 0x004000ff40000388 */ /* 0x0005e20000000c00 */
[----:B------:R-:W-:Y:S01]  /*6c10*/  @!P0 IMAD.WIDE.U32 R30, R228, 0xc0, R30 ;  /* 0x000000c0e41e8825 */ /* 0x000fe200078e001e */
[----:B------:R-:W-:-:S02]  /*6c20*/  @!P0 IADD3 R35, PT, PT, R34, R29, RZ ;  /* 0x0000001d22238210 */ /* 0x000fc40007ffe0ff */
[-C--:B------:R-:W-:Y:S01]  /*6c30*/  @!P0 MOV R29, R27.reuse ;  /* 0x0000001b001d8202 */ /* 0x080fe20000000f00 */
[----:B------:R-:W-:Y:S01]  /*6c40*/  @!P0 IMAD.MOV.U32 R34, RZ, RZ, R28 ;  /* 0x000000ffff228224 */ /* 0x000fe200078e001c */
[----:B------:R-:W-:Y:S01]  /*6c50*/  @!P0 MOV R28, R26 ;  /* 0x0000001a001c8202 */ /* 0x000fe20000000f00 */
[----:B------:R-:W-:Y:S01]  /*6c60*/  @!P0 IMAD.IADD R41, R40, 0x1, R31 ;  /* 0x0000000128298824 */ /* 0x000fe200078e021f */
[----:B------:R-:W-:Y:S01]  /*6c70*/  @!P0 MOV R40, R30 ;  /* 0x0000001e00288202 */ /* 0x000fe20000000f00 */
[----:B------:R-:W-:Y:S01]  /*6c80*/  @!PT LDS RZ, [RZ] ;  /* 0x00000000fffff984 */ /* 0x000fe20000000800 */
[----:B------:R-:W-:Y:S01]  /*6c90*/  @!PT LDS RZ, [RZ] ;  /* 0x00000000fffff984 */ /* 0x000fe20000000800 */
[----:B------:R-:W-:Y:S01]  /*6ca0*/  @!PT LDS RZ, [RZ] ;  /* 0x00000000fffff984 */ /* 0x000fe20000000800 */
[----:B------:R1:W-:Y:S01]  /*6cb0*/  @!P0 LDGSTS.E.BYPASS.LTC128B.128 [R64+0x4000], desc[UR4][R48.64] ;  /* 0x0400000030408fae */ /* 0x0003e2000b981a04 */
[-C--:B------:R-:W-:Y:S01]  /*6cc0*/  @!P0 MOV R30, R26.reuse ;  /* 0x0000001a001e8202 */ /* 0x080fe20000000f00 */
[----:B------:R-:W-:Y:S01]  /*6cd0*/  @!P0 IMAD.WIDE.U32 R28, R228, 0x160, R28 ;  /* 0x00000160e41c8825 */ /* 0x000fe200078e001c */
[-C--:B---3--:R-:W-:Y:S01]  /*6ce0*/  @!P0 MOV R23, R27.reuse ;  /* 0x0000001b00178202 */ /* 0x088fe20000000f00 */
[----:B------:R2:W-:Y:S01]  /*6cf0*/  @P0 STS.128 [R64+0x4800], RZ ;  /* 0x004800ff40000388 */ /* 0x0005e20000000c00 */
[----:B------:R-:W-:Y:S01]  /*6d00*/  @!P0 MOV R50, R26 ;  /* 0x0000001a00328202 */ /* 0x000fe20000000f00 */
[----:B------:R-:W-:Y:S01]  /*6d10*/  @!P0 IMAD.MOV.U32 R22, RZ, RZ, R26 ;  /* 0x000000ffff168224 */ /* 0x000fe200078e001a */
[----:B------:R-:W-:Y:S01]  /*6d20*/  @!P0 MOV R51, R27 ;  /* 0x0000001b00338202 */ /* 0x000fe20000000f00 */
[----:B------:R-:W-:-:S02]  /*6d30*/  @!P0 IMAD.MOV.U32 R31, RZ, RZ, R27 ;  /* 0x000000ffff1f8224 */ /* 0x000fc400078e001b */
[----:B------:R-:W-:-:S04]  /*6d40*/  @!P0 IMAD.WIDE.U32 R22, R228, 0x120, R22 ;  /* 0x00000120e4168825 */ /* 0x000fc800078e0016 */
[C---:B------:R-:W-:Y:S01]  /*6d50*/  @!P0 IMAD R24, R229.reuse, 0x140, RZ ;  /* 0x00000140e5188824 */ /* 0x040fe200078e02ff */
[----:B------:R-:W-:Y:S01]  /*6d60*/  @!P0 IADD3 R33, PT, PT, R32, R23, RZ ;  /* 0x0000001720218210 */ /* 0x000fe20007ffe0ff */
[C---:B------:R-:W-:Y:S01]  /*6d70*/  @!P0 IMAD R23, R229.reuse, 0x160, RZ ;  /* 0x00000160e5178824 */ /* 0x040fe200078e02ff */
[----:B------:R-:W-:Y:S01]  /*6d80*/  @!P0 MOV R32, R22 ;  /* 0x0000001600208202 */ /* 0x000fe20000000f00 */
[----:B------:R-:W-:Y:S02]  /*6d90*/  @!P0 IMAD R22, R229, 0x180, RZ ;  /* 0x00000180e5168824 */ /* 0x000fe400078e02ff */
[----:B------:R-:W-:Y:S02]  /*6da0*/  @!P0 IMAD.IADD R29, R23, 0x1, R29 ;  /* 0x00000001171d8824 */ /* 0x000fe400078e021d */
[----:B------:R-:W-:Y:S01]  /*6db0*/  @!P0 IMAD.WIDE.U32 R30, R228, 0x140, R30 ;  /* 0x00000140e41e8825 */ /* 0x000fe200078e001e */
[----:B------:R-:W-:Y:S02]  /*6dc0*/  @!P0 IADD3 R53, PT, PT, R22, R53, RZ ;  /* 0x0000003516358210 */ /* 0x000fe40007ffe0ff */
[----:B------:R-:W-:Y:S01]  /*6dd0*/  @!P0 LEA R22, P1, R228, R26, 0x7 ;  /* 0x0000001ae4168211 */ /* 0x000fe200078238ff */
[----:B------:R-:W-:-:S02]  /*6de0*/  @!P0 IMAD.IADD R31, R24, 0x1, R31 ;  /* 0x00000001181f8824 */ /* 0x000fc400078e021f */
[----:B------:R-:W-:Y:S01]  /*6df0*/  @!P0 IMAD R21, R229, 0x1a0, RZ ;  /* 0x000001a0e5158824 */ /* 0x000fe200078e02ff */
[C---:B------:R-:W-:Y:S01]  /*6e00*/  @!P0 LEA.HI.X R23, R228.reuse, R27, R229, 0x7, P1 ;  /* 0x0000001be4178211 */ /* 0x040fe200008f3ce5 */
[C---:B------:R-:W-:Y:S01]  /*6e10*/  @!P0 IMAD.WIDE.U32 R50, R228.reuse, 0x1a0, R50 ;  /* 0x000001a0e4328825 */ /* 0x040fe200078e0032 */
[----:B-1----:R-:W-:-:S03]  /*6e20*/  @!P0 LEA R48, P1, R228, R26, 0x8 ;  /* 0x0000001ae4308211 */ /* 0x002fc600078240ff */
[----:B------:R-:W-:Y:S01]  /*6e30*/  @!PT LDS RZ, [RZ] ;  /* 0x00000000fffff984 */ /* 0x000fe20000000800 */
[----:B------:R-:W-:Y:S01]  /*6e40*/  @!PT LDS RZ, [RZ] ;  /* 0x00000000fffff984 */ /* 0x000fe20000000800 */
[----:B------:R-:W-:Y:S01]  /*6e50*/  @!PT LDS RZ, [RZ] ;  /* 0x00000000fffff984 */ /* 0x000fe20000000800 */
[----:B------:R2:W-:Y:S01]  /*6e60*/  @!P0 LDGSTS.E.BYPASS.LTC128B.128 [R64+0x4800], desc[UR4][R22.64] ;  /* 0x0480000016408fae */ /* 0x0005e2000b981a04 */
[----:B------:R-:W-:Y:S02]  /*6e70*/  @!P0 LEA.HI.X R49, R228, R27, R229, 0x8, P1 ;  /* 0x0000001be4318211 */ /* 0x000fe400008f44e5 */
[----:B------:R-:W-:Y:S01]  /*6e80*/  @!P0 IADD3 R51, PT, PT, R21, R51, RZ ;  /* 0x0000003315338210 */ /* 0x000fe20007ffe0ff */
        /* <DEDUP_REMOVED lines=54> */
.L_x_5156:
[----:B------:R-:W-:Y:S05]  /*71f0*/  BSYNC.RECONVERGENT B0 ;  /* 0x0000000000007941 */ /* 0x000fea0003800200 */
.L_x_5155:
[----:B------:R-:W0:Y:S02]  /*7200*/  LDGDEPBAR ;  /* 0x00000000000079af */ /* 0x000e240000000000 */
.L_x_5151:
[----:B------:R-:W-:Y:S05]  /*7210*/  BSYNC.RECONVERGENT B1 ;  /* 0x0000000000017941 */ /* 0x000fea0003800200 */
.L_x_5150:
[----:B-12---:R-:W-:Y:S01]  /*7220*/  SHF.R.U32.HI R64, RZ, 0x2, R166 ;  /* 0x00000002ff407819 */ /* 0x006fe200000116a6 */
[----:B------:R-:W-:-:S03]  /*7230*/  IMAD.SHL.U32 R65, R166, 0x2, RZ ;  /* 0x00000002a6417824 */ /* 0x000fc600078e00ff */
[----:B------:R-:W-:Y:S02]  /*7240*/  LOP3.LUT R64, R64, 0x7, RZ, 0xc0, !PT ;  /* 0x0000000740407812 */ /* 0x000fe400078ec0ff */
[----:B------:R-:W-:Y:S02]  /*7250*/  LOP3.LUT R65, R65, 0x6, RZ, 0xc0, !PT ;  /* 0x0000000641417812 */ /* 0x000fe400078ec0ff */
[----:B------:R-:W-:-:S03]  /*7260*/  LOP3.LUT R21, R64, 0x1f0, R167, 0xf8, !PT ;  /* 0x000001f040157812 */ /* 0x000fc600078ef8a7 */
[----:B------:R-:W-:Y:S02]  /*7270*/  IMAD.IADD R24, R38, 0x1, R65 ;  /* 0x0000000126187824 */ /* 0x000fe400078e0241 */
[----:B------:R-:W-:Y:S02]  /*7280*/  IMAD R21, R239, 0x40, R21 ;  /* 0x00000040ef157824 */ /* 0x000fe400078e0215 */
[C---:B------:R-:W-:Y:S02]  /*7290*/  VIADD R214, R24.reuse, 0x28 ;  /* 0x0000002818d67836 */ /* 0x040fe40000000000 */
[----:B------:R-:W-:Y:S01]  /*72a0*/  VIADD R205, R24, 0x29 ;  /* 0x0000002918cd7836 */ /* 0x000fe20000000000 */
[----:B------:R-:W-:Y:S01]  /*72b0*/  IADD3 R21, PT, PT, R66, R21, -R67 ;  /* 0x0000001542157210 */ /* 0x000fe20007ffe843 */
[C---:B------:R-:W-:Y:S02]  /*72c0*/  VIADD R186, R24.reuse, 0x51 ;  /* 0x0000005118ba7836 */ /* 0x040fe40000000000 */
[----:B------:R-:W-:-:S02]  /*72d0*/  VIADD R174, R24, 0x61 ;  /* 0x0000006118ae7836 */ /* 0x000fc40000000000 */
[C---:B------:R-:W-:Y:S02]  /*72e0*/  IMAD.IADD R213, R21.reuse, 0x1, -R214 ;  /* 0x0000000115d57824 */ /* 0x040fe400078e0ad6 */
        /* <DEDUP_REMOVED lines=10> */
[----:B------:R-:W-:Y:S01]  /*7390*/  IABS R182, R182 ;  /* 0x000000b600b67213 */ /* 0x000fe20000000000 */
[----:B------:R-:W-:Y:S01]  /*73a0*/  FFMA.FTZ R213, -R0, R213, R93 ;  /* 0x000000d500d57223 */ /* 0x000fe2000001015d */
[----:B------:R-:W-:-:S02]  /*73b0*/  VIADD R93, R24, 0x30 ;  /* 0x00000030185d7836 */ /* 0x000fc40000000000 */
[C---:B------:R-:W-:Y:S01]  /*73c0*/  FFMA.FTZ R92, -R0.reuse, R29, R92 ;  /* 0x0000001d005c7223 */ /* 0x040fe2000001015c */
[----:B------:R-:W-:Y:S01]  /*73d0*/  I2FP.F32.S32 R182, R182 ;  /* 0x000000b600b67245 */ /* 0x000fe20000201400 */
[C---:B------:R-:W-:Y:S01]  /*73e0*/  IMAD.IADD R181, R21.reuse, 0x1, -R194 ;  /* 0x0000000115b57824 */ /* 0x040fe200078e0ac2 */
[----:B------:R-:W-:Y:S01]  /*73f0*/  IABS R188, R188 ;  /* 0x000000bc00bc7213 */ /* 0x000fe20000000000 */
[C---:B------:R-:W-:Y:S02]  /*7400*/  IMAD.IADD R29, R21.reuse, 0x1, -R93 ;  /* 0x00000001151d7824 */ /* 0x040fe400078e0a5d */
[----:B------:R-:W-:Y:S01]  /*7410*/  FFMA.FTZ R182, -R0, R182, R116 ;  /* 0x000000b600b67223 */ /* 0x000fe20000010174 */
[C---:B------:R-:W-:Y:S01]  /*7420*/  VIADD R116, R24.reuse, 0x79 ;  /* 0x0000007918747836 */ /* 0x040fe20000000000 */
[----:B------:R-:W-:Y:S01]  /*7430*/  I2FP.F32.S32 R188, R188 ;  /* 0x000000bc00bc7245 */ /* 0x000fe20000201400 */
[C---:B------:R-:W-:Y:S01]  /*7440*/  VIADD R201, R24.reuse, 0x31 ;  /* 0x0000003118c97836 */ /* 0x040fe20000000000 */
[----:B------:R-:W-:Y:S01]  /*7450*/  IABS R29, R29 ;  /* 0x0000001d001d7213 */ /* 0x000fe20000000000 */
[----:B------:R-:W-:Y:S01]  /*7460*/  VIADD R215, R24, 0x21 ;  /* 0x0000002118d77836 */ /* 0x000fe20000000000 */
[----:B------:R-:W-:Y:S01]  /*7470*/  IABS R181, R181 ;  /* 0x000000b500b57213 */ /* 0x000fe20000000000 */
[C---:B------:R-:W-:Y:S01]  /*7480*/  IMAD.IADD R222, R21.reuse, 0x1, -R218 ;  /* 0x0000000115de7824 */ /* 0x040fe200078e0ada */
[----:B------:R-:W-:Y:S01]  /*7490*/  I2FP.F32.S32 R29, R29 ;  /* 0x0000001d001d7245 */ /* 0x000fe20000201400 */
[----:B------:R-:W-:Y:S01]  /*74a0*/  FFMA.FTZ R188, -R0, R188, R125 ;  /* 0x000000bc00bc7223 */ /* 0x000fe2000001017d */
[----:B------:R-:W-:Y:S01]  /*74b0*/  IMAD.IADD R217, R21, 0x1, -R201 ;  /* 0x0000000115d97824 */ /* 0x000fe200078e0ac9 */
[----:B------:R-:W-:Y:S01]  /*74c0*/  I2FP.F32.S32 R181, R181 ;  /* 0x000000b500b57245 */ /* 0x000fe20000201400 */
[----:B------:R-:W-:-:S02]  /*74d0*/  VIADD R125, R24, 0x80 ;  /* 0x00000080187d7836 */ /* 0x000fc40000000000 */
[----:B------:R-:W-:Y:S01]  /*74e0*/  FFMA.FTZ R89, -R0, R29, R89 ;  /* 0x0000001d00597223 */ /* 0x000fe20000010159 */
[C---:B------:R-:W-:Y:S01]  /*74f0*/  IMAD.IADD R29, R21.reuse, 0x1, -R174 ;  /* 0x00000001151d7824 */ /* 0x040fe200078e0aae */
[----:B------:R-:W-:Y:S01]  /*7500*/  IABS R222, R222 ;  /* 0x000000de00de7213 */ /* 0x000fe20000000000 */
[C---:B------:R-:W-:Y:S01]  /*7510*/  IMAD.IADD R219, R21.reuse, 0x1, -R215 ;  /* 0x0000000115db7824 */ /* 0x040fe200078e0ad7 */
[----:B------:R-:W-:Y:S01]  /*7520*/  IABS R217, R217 ;  /* 0x000000d900d97213 */ /* 0x000fe20000000000 */
[----:B------:R-:W-:Y:S01]  /*7530*/  VIADD R22, R24, 0x18 ;  /* 0x0000001818167836 */ /* 0x000fe20000000000 */
[----:B------:R-:W-:Y:S01]  /*7540*/  IABS R29, R29 ;  /* 0x0000001d001d7213 */ /* 0x000fe20000000000 */
[----:B------:R-:W-:Y:S01]  /*7550*/  FFMA.FTZ R181, -R0, R181, R121 ;  /* 0x000000b500b57223 */ /* 0x000fe20000010179 */
[----:B------:R-:W-:Y:S01]  /*7560*/  IABS R219, R219 ;  /* 0x000000db00db7213 */ /* 0x000fe20000000000 */
[C---:B------:R-:W-:Y:S01]  /*7570*/  IMAD.IADD R33, R21.reuse, 0x1, -R22 ;  /* 0x0000000115217824 */ /* 0x040fe200078e0a16 */
[----:B------:R-:W-:Y:S01]  /*7580*/  I2FP.F32.S32 R29, R29 ;  /* 0x0000001d001d7245 */ /* 0x000fe20000201400 */
[C---:B------:R-:W-:Y:S01]  /*7590*/  VIADD R121, R24.reuse, 0x71 ;  /* 0x0000007118797836 */ /* 0x040fe20000000000 */
[----:B------:R-:W-:Y:S01]  /*75a0*/  I2FP.F32.S32 R222, R222 ;  /* 0x000000de00de7245 */ /* 0x000fe20000201400 */
[----:B------:R-:W-:Y:S01]  /*75b0*/  VIADD R176, R24, 0x59 ;  /* 0x0000005918b07836 */ /* 0x000fe20000000000 */
[----:B------:R-:W-:Y:S01]  /*75c0*/  I2FP.F32.S32 R217, R217 ;  /* 0x000000d900d97245 */ /* 0x000fe20000201400 */
[C---:B------:R-:W-:Y:S01]  /*75d0*/  FFMA.FTZ R127, -R0.reuse, R29, R127 ;  /* 0x0000001d007f7223 */ /* 0x040fe2000001017f */
[C---:B------:R-:W-:Y:S01]  /*75e0*/  IMAD.IADD R29, R21.reuse, 0x1, -R116 ;  /* 0x00000001151d7824 */ /* 0x040fe200078e0a74 */
[----:B------:R-:W-:Y:S01]  /*75f0*/  I2FP.F32.S32 R219, R219 ;  /* 0x000000db00db7245 */ /* 0x000fe20000201400 */
[C---:B------:R-:W-:Y:S01]  /*7600*/  FFMA.FTZ R222, -R0.reuse, R222, R97 ;  /* 0x000000de00de7223 */ /* 0x040fe20000010161 */
[----:B------:R-:W-:Y:S01]  /*7610*/  FFMA.FTZ R217, -R0, R217, R88 ;  /* 0x000000d900d97223 */ /* 0x000fe20000010158 */
[----:B------:R-:W-:Y:S01]  /*7620*/  IMAD.IADD R31, R21, 0x1, -R121 ;  /* 0x00000001151f7824 */ /* 0x000fe200078e0a79 */
[----:B------:R-:W-:Y:S01]  /*7630*/  IABS R29, R29 ;  /* 0x0000001d001d7213 */ /* 0x000fe20000000000 */
[C---:B------:R-:W-:Y:S01]  /*7640*/  VIADD R97, R24.reuse, 0xa0 ;  /* 0x000000a018617836 */ /* 0x040fe20000000000 */
[----:B------:R-:W-:Y:S01]  /*7650*/  IABS R33, R33 ;  /* 0x0000002100217213 */ /* 0x000fe20000000000 */
[C---:B------:R-:W-:Y:S01]  /*7660*/  VIADD R88, R24.reuse, 0xa1 ;  /* 0x000000a118587836 */ /* 0x040fe20000000000 */
[----:B------:R-:W-:Y:S01]  /*7670*/  I2FP.F32.S32 R29, R29 ;  /* 0x0000001d001d7245 */ /* 0x000fe20000201400 */
[----:B------:R-:W-:-:S02]  /*7680*/  VIADD R189, R24, 0x50 ;  /* 0x0000005018bd7836 */ /* 0x000fc40000000000 */
[C---:B------:R-:W-:Y:S01]  /*7690*/  FFMA.FTZ R219, -R0.reuse, R219, R96 ;  /* 0x000000db00db7223 */ /* 0x040fe20000010160 */
[C---:B------:R-:W-:Y:S01]  /*76a0*/  IMAD.IADD R178, R21.reuse, 0x1, -R176 ;  /* 0x0000000115b27824 */ /* 0x040fe200078e0ab0 */
[----:B------:R-:W-:Y:S01]  /*76b0*/  I2FP.F32.S32 R33, R33 ;  /* 0x0000002100217245 */ /* 0x000fe20000201400 */
[C---:B------:R-:W-:Y:S01]  /*76c0*/  FFMA.FTZ R139, -R0.reuse, R29, R139 ;  /* 0x0000001d008b7223 */ /* 0x040fe2000001018b */
[C---:B------:R-:W-:Y:S01]  /*76d0*/  IMAD.IADD R29, R21.reuse, 0x1, -R125 ;  /* 0x00000001151d7824 */ /* 0x040fe200078e0a7d */
[----:B------:R-:W-:Y:S01]  /*76e0*/  IABS R31, R31 ;  /* 0x0000001f001f7213 */ /* 0x000fe20000000000 */
[C---:B------:R-:W-:Y:S01]  /*76f0*/  IMAD.IADD R96, R21.reuse, 0x1, -R97 ;  /* 0x0000000115607824 */ /* 0x040fe200078e0a61 */
[----:B------:R-:W-:Y:S01]  /*7700*/  IABS R178, R178 ;  /* 0x000000b200b27213 */ /* 0x000fe20000000000 */
[C---:B------:R-:W-:Y:S01]  /*7710*/  IMAD.IADD R187, R21.reuse, 0x1, -R189 ;  /* 0x0000000115bb7824 */ /* 0x040fe200078e0abd */
        /* <DEDUP_REMOVED lines=8> */
[----:B------:R-:W-:Y:S01]  /*77a0*/  IABS R187, R187 ;  /* 0x000000bb00bb7213 */ /* 0x000fe20000000000 */
[C---:B------:R-:W-:Y:S01]  /*77b0*/  FFMA.FTZ R142, -R0.reuse, R29, R142 ;  /* 0x0000001d008e7223 */ /* 0x040fe2000001018e */
[C---:B------:R-:W-:Y:S01]  /*77c0*/  IMAD.IADD R29, R21.reuse, 0x1, -R88 ;  /* 0x00000001151d7824 */ /* 0x040fe200078e0a58 */
[----:B------:R-:W-:Y:S01]  /*77d0*/  I2FP.F32.S32 R178, R178 ;  /* 0x000000b200b27245 */ /* 0x000fe20000201400 */
[C---:B------:R-:W-:Y:S01]  /*77e0*/  IMAD.IADD R184, R21.reuse, 0x1, -R183 ;  /* 0x0000000115b87824 */ /* 0x040fe200078e0ab7 */
[----:B------:R-:W-:Y:S01]  /*77f0*/  I2FP.F32.S32 R96, R96 ;  /* 0x0000006000607245 */ /* 0x000fe20000201400 */
[----:B------:R-:W-:Y:S01]  /*7800*/  IMAD.IADD R31, R21, 0x1, -R101 ;  /* 0x00000001151f7824 */ /* 0x000fe200078e0a65 */
[----:B------:R-:W-:Y:S01]  /*7810*/  IABS R29, R29 ;  /* 0x0000001d001d7213 */ /* 0x000fe20000000000 */
[----:B------:R-:W-:Y:S01]  /*7820*/  FFMA.FTZ R178, -R0, R178, R122 ;  /* 0x000000b200b27223 */ /* 0x000fe2000001017a */
[----:B------:R-:W-:Y:S01]  /*7830*/  I2FP.F32.S32 R187, R187 ;  /* 0x000000bb00bb7245 */ /* 0x000fe20000201400 */
[C---:B------:R-:W-:Y:S01]  /*7840*/  VIADD R49, R24.reuse, 0xc9 ;  /* 0x000000c918317836 */ /* 0x040fe20000000000 */
[----:B------:R-:W-:Y:S01]  /*7850*/  I2FP.F32.S32 R29, R29 ;  /* 0x0000001d001d7245 */ /* 0x000fe20000201400 */
[----:B------:R-:W-:-:S02]  /*7860*/  VIADD R122, R24, 0x70 ;  /* 0x00000070187a7836 */ /* 0x000fc40000000000 */
[C---:B------:R-:W-:Y:S01]  /*7870*/  FFMA.FTZ R96, -R0.reuse, R96, R161 ;  /* 0x0000006000607223 */ /* 0x040fe200000101a1 */
[C---:B------:R-:W-:Y:S01]  /*7880*/  FFMA.FTZ R187, -R0.reuse, R187, R37 ;  /* 0x000000bb00bb7223 */ /* 0x040fe20000010125 */
[----:B------:R-:W-:Y:S01]  /*7890*/  IABS R184, R184 ;  /* 0x000000b800b87213 */ /* 0x000fe20000000000 */
[----:B------:R-:W-:Y:S01]  /*78a0*/  FFMA.FTZ R161, -R0, R29, R162 ;  /* 0x0000001d00a17223 */ /* 0x000fe200000101a2 */
[----:B------:R-:W-:Y:S01]  /*78b0*/  IABS R31, R31 ;  /* 0x0000001f001f7213 */ /* 0x000fe20000000000 */
[C---:B------:R-:W-:Y:S01]  /*78c0*/  IMAD.IADD R29, R21.reuse, 0x1, -R49 ;  /* 0x00000001151d7824 */ /* 0x040fe200078e0a31 */
[----:B------:R-:W-:Y:S01]  /*78d0*/  I2FP.F32.S32 R184, R184 ;  /* 0x000000b800b87245 */ /* 0x000fe20000201400 */
[----:B------:R-:W-:Y:S01]  /*78e0*/  VIADD R173, R24, 0x68 ;  /* 0x0000006818ad7836 */ /* 0x000fe20000000000 */
[----:B------:R-:W-:Y:S01]  /*78f0*/  I2FP.F32.S32 R31, R31 ;  /* 0x0000001f001f7245 */ /* 0x000fe20000201400 */
[C---:B------:R-:W-:Y:S01]  /*7900*/  IMAD.IADD R37, R21.reuse, 0x1, -R122 ;  /* 0x0000000115257824 */ /* 0x040fe200078e0a7a */
[----:B------:R-:W-:Y:S01]  /*7910*/  IABS R29, R29 ;  /* 0x0000001d001d7213 */ /* 0x000fe20000000000 */
[----:B------:R-:W-:-:S02]  /*7920*/  IMAD.IADD R180, R21, 0x1, -R173 ;  /* 0x0000000115b47824 */ /* 0x000fc400078e0aad */
[----:B------:R-:W-:Y:S01]  /*7930*/  FFMA.FTZ R184, -R0, R184, R131 ;  /* 0x000000b800b87223 */ /* 0x000fe20000010183 */
[C---:B------:R-:W-:Y:S01]  /*7940*/  VIADD R50, R24.reuse, 0xc8 ;  /* 0x000000c818327836 */ /* 0x040fe20000000000 */
[----:B------:R-:W-:Y:S01]  /*7950*/  IABS R37, R37 ;  /* 0x0000002500257213 */ /* 0x000fe20000000000 */
[----:B------:R-:W-:Y:S02]  /*7960*/  VIADD R40, R24, 0xd9 ;  /* 0x000000d918287836 */ /* 0x000fe40000000000 */
[----:B------:R-:W-:Y:S01]  /*7970*/  FFMA.FTZ R156, -R0, R31, R156 ;  /* 0x0000001f009c7223 */ /* 0x000fe2000001019c */
[----:B------:R-:W-:Y:S01]  /*7980*/  I2FP.F32.S32 R29, R29 ;  /* 0x0000001d001d7245 */ /* 0x000fe20000201400 */
[C---:B------:R-:W-:Y:S01]  /*7990*/  IMAD.IADD R31, R21.reuse, 0x1, -R50 ;  /* 0x00000001151f7824 */ /* 0x040fe200078e0a32 */
[----:B------:R-:W-:Y:S01]  /*79a0*/  IABS R180, R180 ;  /* 0x000000b400b47213 */ /* 0x000fe20000000000 */
[C---:B------:R-:W-:Y:S01]  /*79b0*/  IMAD.IADD R131, R21.reuse, 0x1, -R40 ;  /* 0x0000000115837824 */ /* 0x040fe200078e0a28 */
[----:B------:R-:W-:Y:S01]  /*79c0*/  I2FP.F32.S32 R37, R37 ;  /* 0x0000002500257245 */ /* 0x000fe20000201400 */
[----:B------:R-:W-:Y:S01]  /*79d0*/  VIADD R59, R24, 0xd0 ;  /* 0x000000d0183b7836 */ /* 0x000fe20000000000 */
[----:B------:R-:W-:Y:S01]  /*79e0*/  I2FP.F32.S32 R180, R180 ;  /* 0x000000b400b47245 */ /* 0x000fe20000201400 */
[C---:B------:R-:W-:Y:S01]  /*79f0*/  FFMA.FTZ R119, -R0.reuse, R29, R119 ;  /* 0x0000001d00777223 */ /* 0x040fe20000010177 */
[----:B------:R-:W-:Y:S01]  /*7a00*/  IABS R31, R31 ;  /* 0x0000001f001f7213 */ /* 0x000fe20000000000 */
[----:B------:R-:W-:Y:S01]  /*7a10*/  FFMA.FTZ R134, -R0, R37, R134 ;  /* 0x0000002500867223 */ /* 0x000fe20000010186 */
[----:B------:R-:W-:Y:S01]  /*7a20*/  VIADD R41, R24, 0xd8 ;  /* 0x000000d818297836 */ /* 0x000fe20000000000 */
[----:B------:R-:W-:Y:S01]  /*7a30*/  IABS R131, R131 ;  /* 0x0000008300837213 */ /* 0x000fe20000000000 */
[----:B------:R-:W-:-:S02]  /*7a40*/  IMAD.IADD R29, R21, 0x1, -R59 ;  /* 0x00000001151d7824 */ /* 0x000fc400078e0a3b */
[----:B------:R-:W-:Y:S01]  /*7a50*/  FFMA.FTZ R180, -R0, R180, R130 ;  /* 0x000000b400b47223 */ /* 0x000fe20000010182 */
[C---:B------:R-:W-:Y:S01]  /*7a60*/  VIADD R37, R24.reuse, 0xe0 ;  /* 0x000000e018257836 */ /* 0x040fe20000000000 */
[----:B------:R-:W-:Y:S01]  /*7a70*/  I2FP.F32.S32 R31, R31 ;  /* 0x0000001f001f7245 */ /* 0x000fe20000201400 */
[C---:B------:R-:W-:Y:S01]  /*7a80*/  IMAD.IADD R43, R21.reuse, 0x1, -R41 ;  /* 0x00000001152b7824 */ /* 0x040fe200078e0a29 */
[----:B------:R-:W-:Y:S01]  /*7a90*/  I2FP.F32.S32 R131, R131 ;  /* 0x0000008300837245 */ /* 0x000fe20000201400 */
[C---:B------:R-:W-:Y:S01]  /*7aa0*/  IMAD.IADD R130, R21.reuse, 0x1, -R37 ;  /* 0x0000000115827824 */ /* 0x040fe200078e0a25 */
[----:B------:R-:W-:Y:S01]  /*7ab0*/  IABS R29, R29 ;  /* 0x0000001d001d7213 */ /* 0x000fe20000000000 */
[----:B------:R-:W-:Y:S02]  /*7ac0*/  VIADD R48, R24, 0xe1 ;  /* 0x000000e118307836 */ /* 0x000fe40000000000 */
[----:B------:R-:W-:Y:S01]  /*7ad0*/  FFMA.FTZ R126, -R0, R31, R126 ;  /* 0x0000001f007e7223 */ /* 0x000fe2000001017e */
[----:B------:R-:W-:Y:S01]  /*7ae0*/  VIADD R42, R24, 0xd1 ;  /* 0x000000d1182a7836 */ /* 0x000fe20000000000 */
[----:B------:R-:W-:Y:S01]  /*7af0*/  IABS R43, R43 ;  /* 0x0000002b002b7213 */ /* 0x000fe20000000000 */
[----:B------:R-:W-:Y:S01]  /*7b00*/  FFMA.FTZ R131, -R0, R131, R58 ;  /* 0x0000008300837223 */ /* 0x000fe2000001013a */
[----:B------:R-:W-:Y:S01]  /*7b10*/  I2FP.F32.S32 R29, R29 ;  /* 0x0000001d001d7245 */ /* 0x000fe20000201400 */
[C---:B------:R-:W-:Y:S01]  /*7b20*/  VIADD R58, R24.reuse, 0x8 ;  /* 0x00000008183a7836 */ /* 0x040fe20000000000 */
[----:B------:R-:W-:Y:S01]  /*7b30*/  IABS R130, R130 ;  /* 0x0000008200827213 */ /* 0x000fe20000000000 */
[----:B------:R-:W-:Y:S01]  /*7b40*/  IMAD.IADD R31, R21, 0x1, -R48 ;  /* 0x00000001151f7824 */ /* 0x000fe200078e0a30 */
[----:B------:R-:W-:Y:S01]  /*7b50*/  I2FP.F32.S32 R43, R43 ;  /* 0x0000002b002b7245 */ /* 0x000fe20000201400 */
[----:B------:R-:W-:-:S02]  /*7b60*/  VIADD R190, R24, 0x49 ;  /* 0x0000004918be7836 */ /* 0x000fc40000000000 */
[----:B------:R-:W-:Y:S01]  /*7b70*/  FFMA.FTZ R60, -R0, R29, R60 ;  /* 0x0000001d003c7223 */ /* 0x000fe2000001013c */
[C---:B------:R-:W-:Y:S01]  /*7b80*/  IMAD.IADD R47, R21.reuse, 0x1, -R42 ;  /* 0x00000001152f7824 */ /* 0x040fe200078e0a2a */
[----:B------:R-:W-:Y:S01]  /*7b90*/  I2FP.F32.S32 R130, R130 ;  /* 0x0000008200827245 */ /* 0x000fe20000201400 */
[----:B------:R-:W-:Y:S01]  /*7ba0*/  VIADD R30, R24, 0x1 ;  /* 0x00000001181e7836 */ /* 0x000fe20000000000 */
[----:B------:R-:W-:Y:S01]  /*7bb0*/  ISETP.GE.AND P1, PT, R58, R66, PT ;  /* 0x000000423a00720c */ /* 0x000fe20003f26270 */
[C---:B------:R-:W-:Y:S01]  /*7bc0*/  IMAD.IADD R206, R21.reuse, 0x1, -R190 ;  /* 0x0000000115ce7824 */ /* 0x040fe200078e0abe */
[----:B------:R-:W-:Y:S01]  /*7bd0*/  IABS R31, R31 ;  /* 0x0000001f001f7213 */ /* 0x000fe20000000000 */
[C---:B------:R-:W-:Y:S01]  /*7be0*/  VIADD R29, R21.reuse, 0x8 ;  /* 0x00000008151d7836 */ /* 0x040fe20000000000 */
[----:B------:R-:W-:Y:S01]  /*7bf0*/  IABS R47, R47 ;  /* 0x0000002f002f7213 */ /* 0x000fe20000000000 */
[----:B------:R-:W-:Y:S02]  /*7c00*/  IMAD.IADD R58, R21, 0x1, -R58 ;  /* 0x00000001153a7824 */ /* 0x000fe400078e0a3a */
[C---:B------:R-:W-:Y:S01]  /*7c10*/  FFMA.FTZ R43, -R0.reuse, R43, R45 ;  /* 0x0000002b002b7223 */ /* 0x040fe2000001012d */
[----:B------:R-:W-:Y:S01]  /*7c20*/  FFMA.FTZ R130, -R0, R130, R25 ;  /* 0x0000008200827223 */ /* 0x000fe20000010119 */
[----:B------:R-:W-:Y:S01]  /*7c30*/  IMAD.IADD R45, R29, 0x1, -R24 ;  /* 0x000000011d2d7824 */ /* 0x000fe200078e0a18 */
[----:B------:R-:W-:Y:S01]  /*7c40*/  I2FP.F32.S32 R31, R31 ;  /* 0x0000001f001f7245 */ /* 0x000fe20000201400 */
[--C-:B------:R-:W-:Y:S01]  /*7c50*/  IMAD.IADD R28, R21, 0x1, -R30.reuse ;  /* 0x00000001151c7824 */ /* 0x100fe200078e0a1e */
[----:B------:R-:W-:Y:S01]  /*7c60*/  IABS R206, R206 ;  /* 0x000000ce00ce7213 */ /* 0x000fe20000000000 */
[----:B------:R-:W-:Y:S01]  /*7c70*/  IMAD.IADD R25, R29, 0x1, -R30 ;  /* 0x000000011d197824 */ /* 0x000fe200078e0a1e */
[----:B------:R-:W-:Y:S01]  /*7c80*/  ISETP.GE.AND P3, PT, R30, R66, PT ;  /* 0x000000421e00720c */ /* 0x000fe20003f66270 */
[----:B------:R-:W-:Y:S01]  /*7c90*/  FFMA.FTZ R31, -R0, R31, R46 ;  /* 0x0000001f001f7223 */ /* 0x000fe2000001012e */
        /* <DEDUP_REMOVED lines=8> */
[----:B------:R-:W-:Y:S01]  /*7d20*/  I2FP.F32.S32 R46, R30 ;  /* 0x0000001e002e7245 */ /* 0x000fe20000201400 */
[----:B------:R-:W-:Y:S01]  /*7d30*/  IMAD.IADD R57, R21, 0x1, -R24 ;  /* 0x0000000115397824 */ /* 0x000fe200078e0a18 */
[----:B------:R-:W-:Y:S01]  /*7d40*/  I2FP.F32.S32 R45, R45 ;  /* 0x0000002d002d7245 */ /* 0x000fe20000201400 */
[----:B------:R-:W-:-:S02]  /*7d50*/  VIADD R26, R24, 0x10 ;  /* 0x00000010181a7836 */ /* 0x000fc40000000000 */
[----:B------:R-:W-:Y:S01]  /*7d60*/  FFMA.FTZ R206, -R0, R206, R76 ;  /* 0x000000ce00ce7223 */ /* 0x000fe2000001014c */
[----:B------:R-:W-:Y:S02]  /*7d70*/  VIADD R224, R24, 0x19 ;  /* 0x0000001918e07836 */ /* 0x000fe40000000000 */
[C---:B------:R-:W-:Y:S01]  /*7d80*/  FFMA.FTZ R109, -R0.reuse, R46, R109 ;  /* 0x0000002e006d7223 */ /* 0x040fe2000001016d */
[----:B------:R-:W-:Y:S01]  /*7d90*/  IMAD.IADD R192, R21, 0x1, -R191 ;  /* 0x0000000115c07824 */ /* 0x000fe200078e0abf */
[-C--:B------:R-:W-:Y:S01]  /*7da0*/  ISETP.GE.AND P0, PT, R27, R66.reuse, PT ;  /* 0x000000421b00720c */ /* 0x080fe20003f06270 */
[----:B------:R-:W-:Y:S01]  /*7db0*/  IMAD.IADD R76, R29, 0x1, -R205 ;  /* 0x000000011d4c7824 */ /* 0x000fe200078e0acd */
[----:B------:R-:W-:Y:S01]  /*7dc0*/  IABS R57, R57 ;  /* 0x0000003900397213 */ /* 0x000fe20000000000 */
[----:B------:R-:W-:Y:S02]  /*7dd0*/  IMAD.IADD R223, R21, 0x1, -R27 ;  /* 0x0000000115df7824 */ /* 0x000fe400078e0a1b */
[----:B------:R-:W-:Y:S01]  /*7de0*/  FFMA.FTZ R111, -R0, R45, R111 ;  /* 0x0000002d006f7223 */ /* 0x000fe2000001016f */
[----:B------:R-:W-:Y:S01]  /*7df0*/  IMAD.IADD R46, R29, 0x1, -R27 ;  /* 0x000000011d2e7824 */ /* 0x000fe200078e0a1b */
[----:B------:R-:W-:Y:S01]  /*7e00*/  ISETP.GE.AND P5, PT, R23, R66, PT ;  /* 0x000000421700720c */ /* 0x000fe20003fa6270 */
[C---:B------:R-:W-:Y:S01]  /*7e10*/  IMAD.IADD R35, R21.reuse, 0x1, -R26 ;  /* 0x0000000115237824 */ /* 0x040fe200078e0a1a */
[----:B------:R-:W-:Y:S01]  /*7e20*/  IABS R28, R28 ;  /* 0x0000001c001c7213 */ /* 0x000fe20000000000 */
[--C-:B------:R-:W-:Y:S01]  /*7e30*/  IMAD.IADD R34, R21, 0x1, -R23.reuse ;  /* 0x0000000115227824 */ /* 0x100fe200078e0a17 */
[----:B------:R-:W-:Y:S01]  /*7e40*/  IABS R25, R25 ;  /* 0x0000001900197213 */ /* 0x000fe20000000000 */
[----:B------:R-:W-:Y:S01]  /*7e50*/  IMAD.IADD R27, R29, 0x1, -R23 ;  /* 0x000000011d1b7824 */ /* 0x000fe200078e0a17 */
[----:B------:R-:W-:Y:S01]  /*7e60*/  ISETP.GE.AND P4, PT, R22, R66, PT ;  /* 0x000000421600720c */ /* 0x000fe20003f86270 */
[----:B------:R-:W-:Y:S01]  /*7e70*/  IMAD.IADD R32, R21, 0x1, -R224 ;  /* 0x0000000115207824 */ /* 0x000fe200078e0ae0 */
[----:B------:R-:W-:Y:S01]  /*7e80*/  IABS R192, R192 ;  /* 0x000000c000c07213 */ /* 0x000fe20000000000 */
[C---:B------:R-:W-:Y:S01]  /*7e90*/  IMAD.IADD R45, R29.reuse, 0x1, -R26 ;  /* 0x000000011d2d7824 */ /* 0x040fe200078e0a1a */
[----:B------:R-:W-:Y:S01]  /*7ea0*/  ISETP.GE.AND P6, PT, R26, R66, PT ;  /* 0x000000421a00720c */ /* 0x000fe20003fc6270 */
[C---:B------:R-:W-:Y:S01]  /*7eb0*/  IMAD.IADD R23, R29.reuse, 0x1, -R22 ;  /* 0x000000011d177824 */ /* 0x040fe200078e0a16 */
[----:B------:R-:W-:Y:S01]  /*7ec0*/  IABS R76, R76 ;  /* 0x0000004c004c7213 */ /* 0x000fe20000000000 */
[C---:B------:R-:W-:Y:S01]  /*7ed0*/  IMAD.IADD R22, R29.reuse, 0x1, -R224 ;  /* 0x000000011d167824 */ /* 0x040fe200078e0ae0 */
[----:B------:R-:W-:Y:S01]  /*7ee0*/  IABS R223, R223 ;  /* 0x000000df00df7213 */ /* 0x000fe20000000000 */
[C---:B------:R-:W-:Y:S01]  /*7ef0*/  IMAD.IADD R58, R29.reuse, 0x1, -R215 ;  /* 0x000000011d3a7824 */ /* 0x040fe200078e0ad7 */
[----:B------:R-:W-:Y:S01]  /*7f00*/  IABS R26, R46 ;  /* 0x0000002e001a7213 */ /* 0x000fe20000000000 */
[C---:B------:R-:W-:Y:S01]  /*7f10*/  VIADD R196, R24.reuse, 0x40 ;  /* 0x0000004018c47836 */ /* 0x040fe20000000000 */
[----:B------:R-:W-:Y:S01]  /*7f20*/  I2FP.F32.S32 R57, R57 ;  /* 0x0000003900397245 */ /* 0x000fe20000201400 */
[C---:B------:R-:W-:Y:S01]  /*7f30*/  VIADD R200, R24.reuse, 0x38 ;  /* 0x0000003818c87836 */ /* 0x040fe20000000000 */
[----:B------:R-:W-:Y:S01]  /*7f40*/  IABS R35, R35 ;  /* 0x0000002300237213 */ /* 0x000fe20000000000 */
[----:B------:R-:W-:Y:S01]  /*7f50*/  VIADD R199, R24, 0x39 ;  /* 0x0000003918c77836 */ /* 0x000fe20000000000 */
[----:B------:R-:W-:Y:S01]  /*7f60*/  I2FP.F32.S32 R28, R28 ;  /* 0x0000001c001c7245 */ /* 0x000fe20000201400 */
[C---:B------:R-:W-:Y:S01]  /*7f70*/  FFMA.FTZ R30, -R0.reuse, R57, R113 ;  /* 0x00000039001e7223 */ /* 0x040fe20000010171 */
[----:B------:R-:W-:Y:S01]  /*7f80*/  I2FP.F32.S32 R25, R25 ;  /* 0x0000001900197245 */ /* 0x000fe20000201400 */
[C---:B------:R-:W-:Y:S01]  /*7f90*/  FFMA.FTZ R107, -R0.reuse, R57, R107 ;  /* 0x00000039006b7223 */ /* 0x040fe2000001016b */
[----:B------:R-:W-:Y:S01]  /*7fa0*/  IABS R32, R32 ;  /* 0x0000002000207213 */ /* 0x000fe20000000000 */
[C---:B------:R-:W-:Y:S01]  /*7fb0*/  FFMA.FTZ R28, -R0.reuse, R28, R112 ;  /* 0x0000001c001c7223 */ /* 0x040fe20000010170 */
[----:B------:R-:W-:Y:S01]  /*7fc0*/  I2FP.F32.S32 R192, R192 ;  /* 0x000000c000c07245 */ /* 0x000fe20000201400 */
[C---:B------:R-:W-:Y:S01]  /*7fd0*/  FFMA.FTZ R25, -R0.reuse, R25, R110 ;  /* 0x0000001900197223 */ /* 0x040fe2000001016e */
[----:B------:R-:W-:Y:S01]  /*7fe0*/  IABS R45, R45 ;  /* 0x0000002d002d7213 */ /* 0x000fe20000000000 */
[C---:B------:R-:W-:Y:S01]  /*7ff0*/  IMAD.IADD R57, R29.reuse, 0x1, -R93 ;  /* 0x000000011d397824 */ /* 0x040fe200078e0a5d */
[----:B------:R-:W-:Y:S01]  /*8000*/  I2FP.F32.S32 R76, R76 ;  /* 0x0000004c004c7245 */ /* 0x000fe20000201400 */
[C---:B------:R-:W-:Y:S01]  /*8010*/  FFMA.FTZ R192, -R0.reuse, R192, R77 ;  /* 0x000000c000c07223 */ /* 0x040fe2000001014d */
[----:B------:R-:W-:Y:S01]  /*8020*/  I2FP.F32.S32 R223, R223 ;  /* 0x000000df00df7245 */ /* 0x000fe20000201400 */
[C---:B------:R-:W-:Y:S01]  /*8030*/  IMAD.IADD R77, R29.reuse, 0x1, -R214 ;  /* 0x000000011d4d7824 */ /* 0x040fe200078e0ad6 */
[----:B------:R-:W-:Y:S01]  /*8040*/  IABS R27, R27 ;  /* 0x0000001b001b7213 */ /* 0x000fe20000000000 */
[C---:B------:R-:W-:Y:S01]  /*8050*/  FFMA.FTZ R76, -R0.reuse, R76, R90 ;  /* 0x0000004c004c7223 */ /* 0x040fe2000001015a */
[----:B------:R-:W-:Y:S01]  /*8060*/  IABS R23, R23 ;  /* 0x0000001700177213 */ /* 0x000fe20000000000 */
[----:B------:R-:W-:Y:S01]  /*8070*/  FFMA.FTZ R223, -R0, R223, R108 ;  /* 0x000000df00df7223 */ /* 0x000fe2000001016c */
[----:B------:R-:W-:Y:S01]  /*8080*/  IABS R22, R22 ;  /* 0x0000001600167213 */ /* 0x000fe20000000000 */
[----:B------:R-:W-:Y:S01]  /*8090*/  IMAD.IADD R90, R29, 0x1, -R196 ;  /* 0x000000011d5a7824 */ /* 0x000fe200078e0ac4 */
        /* <DEDUP_REMOVED lines=14> */
[----:B------:R-:W-:Y:S01]  /*8180*/  IABS R58, R58 ;  /* 0x0000003a003a7213 */ /* 0x000fe20000000000 */
[----:B------:R-:W-:Y:S01]  /*8190*/  FFMA.FTZ R99, -R0, R23, R99 ;  /* 0x0000001700637223 */ /* 0x000fe20000010163 */
[----:B------:R-:W-:Y:S01]  /*81a0*/  FSEL R28, R28, -INF , !P3 ;  /* 0xff8000001c1c7808 */ /* 0x000fe20005800000 */
[----:B------:R-:W-:Y:S01]  /*81b0*/  FFMA.FTZ R98, -R0, R22, R98 ;  /* 0x0000001600627223 */ /* 0x000fe20000010162 */
[----:B------:R-:W-:Y:S01]  /*81c0*/  FSEL R25, R25, -INF , !P3 ;  /* 0xff80000019197808 */ /* 0x000fe20005800000 */
[C---:B------:R-:W-:Y:S01]  /*81d0*/  IMAD.IADD R193, R21.reuse, 0x1, -R108 ;  /* 0x0000000115c17824 */ /* 0x040fe200078e0a6c */
[----:B------:R-:W-:Y:S01]  /*81e0*/  IABS R57, R57 ;  /* 0x0000003900397213 */ /* 0x000fe20000000000 */
[----:B------:R-:W-:Y:S01]  /*81f0*/  IMAD.IADD R203, R21, 0x1, -R200 ;  /* 0x0000000115cb7824 */ /* 0x000fe200078e0ac8 */
[----:B------:R-:W-:Y:S01]  /*8200*/  I2FP.F32.S32 R58, R58 ;  /* 0x0000003a003a7245 */ /* 0x000fe20000201400 */
[----:B------:R-:W-:Y:S01]  /*8210*/  VIADD R105, R24, 0x90 ;  /* 0x0000009018697836 */ /* 0x000fe20000000000 */
[----:B------:R-:W-:Y:S01]  /*8220*/  ISETP.GE.AND P3, PT, R224, R66, PT ;  /* 0x00000042e000720c */ /* 0x000fe20003f66270 */
[----:B------:R-:W-:Y:S01]  /*8230*/  VIADD R115, R24, 0x91 ;  /* 0x0000009118737836 */ /* 0x000fe20000000000 */
[----:B------:R-:W-:Y:S01]  /*8240*/  FSEL R27, R223, -INF , !P0 ;  /* 0xff800000df1b7808 */ /* 0x000fe20004000000 */
[----:B------:R-:W-:Y:S01]  /*8250*/  FFMA.FTZ R94, -R0, R58, R94 ;  /* 0x0000003a005e7223 */ /* 0x000fe2000001015e */
[----:B------:R-:W-:Y:S01]  /*8260*/  FSEL R26, R26, -INF , !P0 ;  /* 0xff8000001a1a7808 */ /* 0x000fe20004000000 */
[C---:B------:R-:W-:Y:S01]  /*8270*/  IMAD.IADD R185, R21.reuse, 0x1, -R105 ;  /* 0x0000000115b97824 */ /* 0x040fe200078e0a69 */
[----:B------:R-:W-:Y:S01]  /*8280*/  IABS R77, R77 ;  /* 0x0000004d004d7213 */ /* 0x000fe20000000000 */
[----:B------:R-:W-:Y:S01]  /*8290*/  IMAD.IADD R179, R21, 0x1, -R115 ;  /* 0x0000000115b37824 */ /* 0x000fe200078e0a73 */
[----:B------:R-:W-:Y:S01]  /*82a0*/  IABS R90, R90 ;  /* 0x0000005a005a7213 */ /* 0x000fe20000000000 */
[----:B------:R-:W-:Y:S01]  /*82b0*/  VIADD R114, R24, 0x81 ;  /* 0x0000008118727836 */ /* 0x000fe20000000000 */
[----:B------:R-:W-:Y:S01]  /*82c0*/  ISETP.GE.AND P0, PT, R218, R66, PT ;  /* 0x00000042da00720c */ /* 0x000fe20003f06270 */
[----:B------:R-:W-:Y:S01]  /*82d0*/  IMAD.IADD R218, R29, 0x1, -R218 ;  /* 0x000000011dda7824 */ /* 0x000fe200078e0ada */
[----:B------:R-:W-:Y:S01]  /*82e0*/  FSEL R23, R35, -INF , !P6 ;  /* 0xff80000023177808 */ /* 0x000fe20007000000 */
[C---:B------:R-:W-:Y:S01]  /*82f0*/  IMAD.IADD R198, R21.reuse, 0x1, -R199 ;  /* 0x0000000115c67824 */ /* 0x040fe200078e0ac7 */
[----:B------:R-:W-:Y:S01]  /*8300*/  I2FP.F32.S32 R57, R57 ;  /* 0x0000003900397245 */ /* 0x000fe20000201400 */
[----:B------:R-:W-:Y:S01]  /*8310*/  IMAD.IADD R202, R21, 0x1, -R114 ;  /* 0x0000000115ca7824 */ /* 0x000fe200078e0a72 */
[----:B------:R-:W-:Y:S01]  /*8320*/  FSEL R35, R103, -INF , !P6 ;  /* 0xff80000067237808 */ /* 0x000fe20007000000 */
[----:B------:R-:W2:Y:S01]  /*8330*/  LD.E R106, desc[UR4][R2.64+0xdc] ;  /* 0x0000dc04026a7980 */ /* 0x000ea2000c101900 */
[----:B------:R-:W-:Y:S01]  /*8340*/  FSEL R46, R33, -INF , !P4 ;  /* 0xff800000212e7808 */ /* 0x000fe20006000000 */
[----:B------:R-:W-:Y:S01]  /*8350*/  FFMA.FTZ R87, -R0, R57, R87 ;  /* 0x0000003900577223 */ /* 0x000fe20000010157 */
[----:B------:R-:W-:Y:S01]  /*8360*/  FSEL R45, R32, -INF , !P3 ;  /* 0xff800000202d7808 */ /* 0x000fe20005800000 */
[----:B------:R-:W-:Y:S01]  /*8370*/  IMAD.IADD R209, R21, 0x1, -R196 ;  /* 0x0000000115d17824 */ /* 0x000fe200078e0ac4 */
[----:B------:R-:W-:Y:S01]  /*8380*/  IABS R34, R34 ;  /* 0x0000002200227213 */ /* 0x000fe20000000000 */
[----:B------:R-:W-:Y:S01]  /*8390*/  VIADD R100, R24, 0x99 ;  /* 0x0000009918647836 */ /* 0x000fe20000000000 */
[----:B------:R-:W-:Y:S01]  /*83a0*/  ISETP.GE.AND P6, PT, R215, R66, PT ;  /* 0x00000042d700720c */ /* 0x000fe20003fc6270 */
[----:B------:R-:W-:Y:S01]  /*83b0*/  IMAD.IADD R208, R21, 0x1, -R204 ;  /* 0x0000000115d07824 */ /* 0x000fe200078e0acc */
[----:B------:R-:W-:Y:S01]  /*83c0*/  FSEL R33, R99, -INF , !P4 ;  /* 0xff80000063217808 */ /* 0x000fe20006000000 */
[C---:B------:R-:W-:Y:S01]  /*83d0*/  IMAD.IADD R99, R29.reuse, 0x1, -R201 ;  /* 0x000000011d637824 */ /* 0x040fe200078e0ac9 */
[----:B------:R-:W-:Y:S01]  /*83e0*/  FSEL R32, R98, -INF , !P3 ;  /* 0xff80000062207808 */ /* 0x000fe20005800000 */
[----:B------:R-:W-:Y:S01]  /*83f0*/  IMAD.IADD R98, R29, 0x1, -R200 ;  /* 0x000000011d627824 */ /* 0x000fe200078e0ac8 */
[----:B------:R-:W-:Y:S01]  /*8400*/  I2FP.F32.S32 R77, R77 ;  /* 0x0000004d004d7245 */ /* 0x000fe20000201400 */
[----:B------:R-:W-:Y:S01]  /*8410*/  VIADD R112, R24, 0x88 ;  /* 0x0000008818707836 */ /* 0x000fe20000000000 */
[----:B------:R-:W-:Y:S01]  /*8420*/  I2FP.F32.S32 R90, R90 ;  /* 0x0000005a005a7245 */ /* 0x000fe20000201400 */
[----:B------:R-:W-:Y:S01]  /*8430*/  IMAD.IADD R177, R21, 0x1, -R100 ;  /* 0x0000000115b17824 */ /* 0x000fe200078e0a64 */
[-C--:B------:R-:W-:Y:S01]  /*8440*/  ISETP.GE.AND P4, PT, R205, R66.reuse, PT ;  /* 0x00000042cd00720c */ /* 0x080fe20003f86270 */
[C---:B------:R-:W-:Y:S01]  /*8450*/  FFMA.FTZ R77, -R0.reuse, R77, R91 ;  /* 0x0000004d004d7223 */ /* 0x040fe2000001015b */
[----:B------:R-:W-:Y:S01]  /*8460*/  ISETP.GE.AND P3, PT, R93, R66, PT ;  /* 0x000000425d00720c */ /* 0x000fe20003f66270 */
[----:B------:R-:W-:Y:S01]  /*8470*/  FFMA.FTZ R79, -R0, R90, R79 ;  /* 0x0000005a004f7223 */ /* 0x000fe2000001014f */
[----:B------:R-:W-:Y:S01]  /*8480*/  IABS R93, R218 ;  /* 0x000000da005d7213 */ /* 0x000fe20000000000 */
[----:B------:R-:W-:Y:S01]  /*8490*/  IMAD.IADD R91, R29, 0x1, -R199 ;  /* 0x000000011d5b7824 */ /* 0x000fe200078e0ac7 */
[----:B------:R-:W-:Y:S01]  /*84a0*/  I2FP.F32.S32 R34, R34 ;  /* 0x0000002200227245 */ /* 0x000fe20000201400 */
[----:B------:R-:W-:Y:S01]  /*84b0*/  VIADD R62, R24, 0xb1 ;  /* 0x000000b1183e7836 */ /* 0x000fe20000000000 */
[----:B------:R-:W-:Y:S01]  /*84c0*/  FSEL R218, R94, -INF , !P6 ;  /* 0xff8000005eda7808 */ /* 0x000fe20007000000 */
[----:B------:R-:W-:Y:S01]  /*84d0*/  VIADD R117, R24, 0x78 ;  /* 0x0000007818757836 */ /* 0x000fe20000000000 */
[----:B------:R-:W-:Y:S01]  /*84e0*/  FSEL R94, R92, -INF , !P4 ;  /* 0xff8000005c5e7808 */ /* 0x000fe20006000000 */
[----:B------:R-:W-:Y:S01]  /*84f0*/  FFMA.FTZ R34, -R0, R34, R104 ;  /* 0x0000002200227223 */ /* 0x000fe20000010168 */
[----:B------:R-:W-:Y:S01]  /*8500*/  FSEL R76, R76, -INF , !P4 ;  /* 0xff8000004c4c7808 */ /* 0x000fe20006000000 */
[----:B------:R-:W-:Y:S01]  /*8510*/  VIADD R104, R24, 0xa8 ;  /* 0x000000a818687836 */ /* 0x000fe20000000000 */
[----:B------:R-:W-:Y:S01]  /*8520*/  ISETP.GE.AND P4, PT, R196, R66, PT ;  /* 0x00000042c400720c */ /* 0x000fe20003f86270 */
[C---:B------:R-:W-:Y:S01]  /*8530*/  IMAD.IADD R195, R21.reuse, 0x1, -R117 ;  /* 0x0000000115c37824 */ /* 0x040fe200078e0a75 */
[----:B------:R-:W-:Y:S01]  /*8540*/  IABS R98, R98 ;  /* 0x0000006200627213 */ /* 0x000fe20000000000 */
[----:B------:R-:W-:Y:S01]  /*8550*/  VIADD R61, R24, 0xb8 ;  /* 0x000000b8183d7836 */ /* 0x000fe20000000000 */
[----:B------:R-:W-:Y:S01]  /*8560*/  I2FP.F32.S32 R93, R93 ;  /* 0x0000005d005d7245 */ /* 0x000fe20000201400 */
[----:B------:R-:W-:Y:S01]  /*8570*/  IMAD.IADD R197, R21, 0x1, -R112 ;  /* 0x0000000115c57824 */ /* 0x000fe200078e0a70 */
[----:B------:R-:W-:Y:S01]  /*8580*/  FSEL R92, R89, -INF , !P3 ;  /* 0xff800000595c7808 */ /* 0x000fe20005800000 */
[----:B------:R-:W-:Y:S01]  /*8590*/  IMAD.IADD R55, R21, 0x1, -R61 ;  /* 0x0000000115377824 */ /* 0x000fe200078e0a3d */
[----:B------:R-:W-:Y:S01]  /*85a0*/  FSEL R89, R87, -INF , !P3 ;  /* 0xff80000057597808 */ /* 0x000fe20005800000 */
[----:B------:R-:W-:Y:S01]  /*85b0*/  IMAD.IADD R87, R29, 0x1, -R204 ;  /* 0x000000011d577824 */ /* 0x000fe200078e0acc */
[----:B------:R-:W-:Y:S01]  /*85c0*/  IABS R99, R99 ;  /* 0x0000006300637213 */ /* 0x000fe20000000000 */
[----:B------:R-:W-:Y:S01]  /*85d0*/  FFMA.FTZ R93, -R0, R93, R95 ;  /* 0x0000005d005d7223 */ /* 0x000fe2000001015f */
[----:B------:R-:W-:Y:S01]  /*85e0*/  I2FP.F32.S32 R98, R98 ;  /* 0x0000006200627245 */ /* 0x000fe20000201400 */
[----:B------:R-:W-:Y:S01]  /*85f0*/  VIADD R52, R24, 0xc0 ;  /* 0x000000c018347836 */ /* 0x000fe20000000000 */
[----:B------:R-:W-:Y:S01]  /*8600*/  FSEL R205, R79, -INF , !P4 ;  /* 0xff8000004fcd7808 */ /* 0x000fe20006000000 */
[----:B------:R-:W-:Y:S01]  /*8610*/  IMAD.IADD R79, R29, 0x1, -R186 ;  /* 0x000000011d4f7824 */ /* 0x000fe200078e0aba */
[----:B------:R-:W-:Y:S01]  /*8620*/  IABS R91, R91 ;  /* 0x0000005b005b7213 */ /* 0x000fe20000000000 */
[----:B------:R-:W-:Y:S01]  /*8630*/  FFMA.FTZ R83, -R0, R98, R83 ;  /* 0x0000006200537223 */ /* 0x000fe20000010153 */
[----:B------:R-:W-:Y:S01]  /*8640*/  I2FP.F32.S32 R99, R99 ;  /* 0x0000006300637245 */ /* 0x000fe20000201400 */
[----:B------:R-:W-:Y:S01]  /*8650*/  VIADD R51, R24, 0xc1 ;  /* 0x000000c118337836 */ /* 0x000fe20000000000 */
[----:B------:R-:W-:-:S02]  /*8660*/  FSEL R22, R34, -INF , !P5 ;  /* 0xff80000022167808 */ /* 0x000fc40006800000 */
[----:B------:R-:W-:Y:S01]  /*8670*/  IABS R87, R87 ;  /* 0x0000005700577213 */ /* 0x000fe20000000000 */
[----:B------:R-:W-:Y:S01]  /*8680*/  FFMA.FTZ R86, -R0, R99, R86 ;  /* 0x0000006300567223 */ /* 0x000fe20000010156 */
[----:B------:R-:W-:Y:S01]  /*8690*/  FSEL R34, R102, -INF , !P5 ;  /* 0xff80000066227808 */ /* 0x000fe20006800000 */
[----:B------:R-:W-:Y:S01]  /*86a0*/  IMAD.IADD R53, R21, 0x1, -R51 ;  /* 0x0000000115357824 */ /* 0x000fe200078e0a33 */
[----:B------:R-:W-:Y:S02]  /*86b0*/  FSEL R57, R219, -INF , !P6 ;  /* 0xff800000db397808 */ /* 0x000fe40007000000 */
[----:B------:R-:W-:Y:S02]  /*86c0*/  I2FP.F32.S32 R91, R91 ;  /* 0x0000005b005b7245 */ /* 0x000fe40000201400 */
[-C--:B------:R-:W-:Y:S02]  /*86d0*/  ISETP.GE.AND P5, PT, R214, R66.reuse, PT ;  /* 0x00000042d600720c */ /* 0x080fe40003fa6270 */
[----:B------:R-:W-:Y:S01]  /*86e0*/  ISETP.GE.AND P6, PT, R200, R66, PT ;  /* 0x00000042c800720c */ /* 0x000fe20003fc6270 */
[----:B------:R-:W-:Y:S01]  /*86f0*/  FFMA.FTZ R82, -R0, R91, R82 ;  /* 0x0000005b00527223 */ /* 0x000fe20000010152 */
[----:B------:R-:W-:-:S02]  /*8700*/  IABS R79, R79 ;  /* 0x0000004f004f7213 */ /* 0x000fc40000000000 */
[----:B------:R-:W-:Y:S02]  /*8710*/  FSEL R58, R222, -INF , !P0 ;  /* 0xff800000de3a7808 */ /* 0x000fe40004000000 */
[----:B------:R-:W-:Y:S02]  /*8720*/  FSEL R93, R93, -INF , !P0 ;  /* 0xff8000005d5d7808 */ /* 0x000fe40004000000 */
[----:B------:R-:W-:Y:S02]  /*8730*/  IABS R193, R193 ;  /* 0x000000c100c17213 */ /* 0x000fe40000000000 */
[----:B------:R-:W-:Y:S02]  /*8740*/  ISETP.GE.AND P0, PT, R201, R66, PT ;  /* 0x00000042c900720c */ /* 0x000fe40003f06270 */
[----:B------:R-:W-:Y:S02]  /*8750*/  I2FP.F32.S32 R87, R87 ;  /* 0x0000005700577245 */ /* 0x000fe40000201400 */
[----:B------:R-:W-:-:S02]  /*8760*/  FSEL R95, R213, -INF , !P5 ;  /* 0xff800000d55f7808 */ /* 0x000fc40006800000 */
[----:B------:R-:W-:Y:S01]  /*8770*/  FSEL R77, R77, -INF , !P5 ;  /* 0xff8000004d4d7808 */ /* 0x000fe20006800000 */
[C---:B------:R-:W-:Y:S01]  /*8780*/  FFMA.FTZ R78, -R0.reuse, R87, R78 ;  /* 0x00000057004e7223 */ /* 0x040fe2000001014e */
[----:B------:R-:W-:Y:S01]  /*8790*/  FSEL R214, R83, -INF , !P6 ;  /* 0xff80000053d67808 */ /* 0x000fe20007000000 */
[----:B------:R-:W-:Y:S01]  /*87a0*/  IMAD.IADD R83, R29, 0x1, -R190 ;  /* 0x000000011d537824 */ /* 0x000fe200078e0abe */
[----:B------:R-:W-:Y:S02]  /*87b0*/  I2FP.F32.S32 R79, R79 ;  /* 0x0000004f004f7245 */ /* 0x000fe40000201400 */
[----:B------:R-:W-:Y:S02]  /*87c0*/  IABS R203, R203 ;  /* 0x000000cb00cb7213 */ /* 0x000fe40000000000 */
[-C--:B------:R-:W-:Y:S01]  /*87d0*/  ISETP.GE.AND P5, PT, R199, R66.reuse, PT ;  /* 0x00000042c700720c */ /* 0x080fe20003fa6270 */
[----:B------:R-:W-:Y:S01]  /*87e0*/  FFMA.FTZ R120, -R0, R79, R120 ;  /* 0x0000004f00787223 */ /* 0x000fe20000010178 */
[----:B------:R-:W-:Y:S01]  /*87f0*/  I2FP.F32.S32 R193, R193 ;  /* 0x000000c100c17245 */ /* 0x000fe20000201400 */
[C---:B------:R-:W-:Y:S01]  /*8800*/  IMAD.IADD R79, R29.reuse, 0x1, -R175 ;  /* 0x000000011d4f7824 */ /* 0x040fe200078e0aaf */
[----:B------:R-:W-:Y:S01]  /*8810*/  FSEL R215, R86, -INF , !P0 ;  /* 0xff80000056d77808 */ /* 0x000fe20004000000 */
[----:B------:R-:W-:Y:S01]  /*8820*/  IMAD.IADD R86, R29, 0x1, -R191 ;  /* 0x000000011d567824 */ /* 0x000fe200078e0abf */
[----:B------:R-:W-:Y:S01]  /*8830*/  ISETP.GE.AND P3, PT, R204, R66, PT ;  /* 0x00000042cc00720c */ /* 0x000fe20003f66270 */
[----:B------:R-:W-:Y:S01]  /*8840*/  FFMA.FTZ R193, -R0, R193, R149 ;  /* 0x000000c100c17223 */ /* 0x000fe20000010195 */
[----:B------:R-:W-:-:S02]  /*8850*/  I2FP.F32.S32 R203, R203 ;  /* 0x000000cb00cb7245 */ /* 0x000fc40000201400 */
[----:B------:R-:W-:Y:S01]  /*8860*/  FSEL R213, R82, -INF , !P5 ;  /* 0xff80000052d57808 */ /* 0x000fe20006800000 */
[C---:B------:R-:W-:Y:S01]  /*8870*/  IMAD.IADD R82, R29.reuse, 0x1, -R189 ;  /* 0x000000011d527824 */ /* 0x040fe200078e0abd */
[----:B------:R-:W-:Y:S01]  /*8880*/  IABS R83, R83 ;  /* 0x0000005300537213 */ /* 0x000fe20000000000 */
[----:B------:R-:W-:Y:S01]  /*8890*/  FFMA.FTZ R203, -R0, R203, R85 ;  /* 0x000000cb00cb7223 */ /* 0x000fe20000010155 */
[----:B------:R-:W-:Y:S01]  /*88a0*/  FSEL R149, R78, -INF , !P3 ;  /* 0xff8000004e957808 */ /* 0x000fe20005800000 */
[----:B------:R-:W-:Y:S01]  /*88b0*/  IMAD.IADD R78, R29, 0x1, -R194 ;  /* 0x000000011d4e7824 */ /* 0x000fe200078e0ac2 */
[----:B------:R-:W-:Y:S01]  /*88c0*/  IABS R86, R86 ;  /* 0x0000005600567213 */ /* 0x000fe20000000000 */
[----:B------:R-:W-:Y:S01]  /*88d0*/  VIADD R85, R24, 0xb9 ;  /* 0x000000b918557836 */ /* 0x000fe20000000000 */
[----:B------:R-:W-:Y:S02]  /*88e0*/  IABS R185, R185 ;  /* 0x000000b900b97213 */ /* 0x000fe40000000000 */
[----:B------:R-:W-:Y:S01]  /*88f0*/  I2FP.F32.S32 R83, R83 ;  /* 0x0000005300537245 */ /* 0x000fe20000201400 */
[----:B------:R-:W-:Y:S01]  /*8900*/  IMAD.IADD R54, R21, 0x1, -R85 ;  /* 0x0000000115367824 */ /* 0x000fe200078e0a55 */
[----:B------:R-:W-:-:S02]  /*8910*/  IABS R82, R82 ;  /* 0x0000005200527213 */ /* 0x000fc40000000000 */
[----:B------:R-:W-:Y:S01]  /*8920*/  IABS R79, R79 ;  /* 0x0000004f004f7213 */ /* 0x000fe20000000000 */
[C---:B------:R-:W-:Y:S01]  /*8930*/  FFMA.FTZ R74, -R0.reuse, R83, R74 ;  /* 0x00000053004a7223 */ /* 0x040fe2000001014a */
[----:B------:R-:W-:Y:S02]  /*8940*/  IABS R179, R179 ;  /* 0x000000b300b37213 */ /* 0x000fe40000000000 */
[----:B------:R-:W-:Y:S02]  /*8950*/  I2FP.F32.S32 R86, R86 ;  /* 0x0000005600567245 */ /* 0x000fe40000201400 */
[----:B------:R-:W-:Y:S02]  /*8960*/  I2FP.F32.S32 R185, R185 ;  /* 0x000000b900b97245 */ /* 0x000fe40000201400 */
[----:B------:R-:W-:Y:S01]  /*8970*/  IABS R78, R78 ;  /* 0x0000004e004e7213 */ /* 0x000fe20000000000 */
[C---:B------:R-:W-:Y:S01]  /*8980*/  FFMA.FTZ R75, -R0.reuse, R86, R75 ;  /* 0x00000056004b7223 */ /* 0x040fe2000001014b */
[----:B------:R-:W-:Y:S01]  /*8990*/  FSEL R91, R203, -INF , !P6 ;  /* 0xff800000cb5b7808 */ /* 0x000fe20007000000 */
[----:B------:R-:W-:Y:S01]  /*89a0*/  FFMA.FTZ R185, -R0, R185, R152 ;  /* 0x000000b900b97223 */ /* 0x000fe20000010198 */
[----:B------:R-:W-:-:S02]  /*89b0*/  I2FP.F32.S32 R82, R82 ;  /* 0x0000005200527245 */ /* 0x000fc40000201400 */
[----:B------:R-:W-:Y:S02]  /*89c0*/  I2FP.F32.S32 R79, R79 ;  /* 0x0000004f004f7245 */ /* 0x000fe40000201400 */
[----:B------:R-:W-:Y:S01]  /*89d0*/  I2FP.F32.S32 R179, R179 ;  /* 0x000000b300b37245 */ /* 0x000fe20000201400 */
[----:B------:R-:W-:Y:S01]  /*89e0*/  FFMA.FTZ R118, -R0, R82, R118 ;  /* 0x0000005200767223 */ /* 0x000fe20000010176 */
[-C--:B------:R-:W-:Y:S01]  /*89f0*/  ISETP.GE.AND P6, PT, R190, R66.reuse, PT ;  /* 0x00000042be00720c */ /* 0x080fe20003fc6270 */
[C---:B------:R-:W-:Y:S01]  /*8a00*/  FFMA.FTZ R128, -R0.reuse, R79, R128 ;  /* 0x0000004f00807223 */ /* 0x040fe20000010180 */
[----:B------:R-:W-:Y:S01]  /*8a10*/  FSEL R217, R217, -INF , !P0 ;  /* 0xff800000d9d97808 */ /* 0x000fe20004000000 */
[----:B------:R-:W-:Y:S01]  /*8a20*/  FFMA.FTZ R179, -R0, R179, R154 ;  /* 0x000000b300b37223 */ /* 0x000fe2000001019a */
[----:B------:R-:W-:Y:S01]  /*8a30*/  ISETP.GE.AND P0, PT, R191, R66, PT ;  /* 0x00000042bf00720c */ /* 0x000fe20003f06270 */
[C---:B------:R-:W-:Y:S01]  /*8a40*/  IMAD.IADD R82, R29.reuse, 0x1, -R176 ;  /* 0x000000011d527824 */ /* 0x040fe200078e0ab0 */
[----:B------:R-:W-:Y:S01]  /*8a50*/  I2FP.F32.S32 R78, R78 ;  /* 0x0000004e004e7245 */ /* 0x000fe20000201400 */
[C---:B------:R-:W-:Y:S01]  /*8a60*/  IMAD.IADD R79, R29.reuse, 0x1, -R121 ;  /* 0x000000011d4f7824 */ /* 0x040fe200078e0a79 */
[----:B------:R-:W-:Y:S01]  /*8a70*/  FSEL R152, R74, -INF , !P6 ;  /* 0xff8000004a987808 */ /* 0x000fe20007000000 */
[----:B------:R-:W-:Y:S01]  /*8a80*/  IMAD.IADD R74, R29, 0x1, -R183 ;  /* 0x000000011d4a7824 */ /* 0x000fe200078e0ab7 */
[----:B------:R-:W-:Y:S01]  /*8a90*/  FSEL R154, R75, -INF , !P0 ;  /* 0xff8000004b9a7808 */ /* 0x000fe20004000000 */
[----:B------:R-:W-:Y:S01]  /*8aa0*/  FFMA.FTZ R123, -R0, R78, R123 ;  /* 0x0000004e007b7223 */ /* 0x000fe2000001017b */
[C---:B------:R-:W-:Y:S01]  /*8ab0*/  IMAD.IADD R75, R29.reuse, 0x1, -R173 ;  /* 0x000000011d4b7824 */ /* 0x040fe200078e0aad */
[----:B------:R-:W-:Y:S01]  /*8ac0*/  IABS R82, R82 ;  /* 0x0000005200527213 */ /* 0x000fe20000000000 */
[----:B------:R-:W-:Y:S01]  /*8ad0*/  IMAD.IADD R78, R29, 0x1, -R174 ;  /* 0x000000011d4e7824 */ /* 0x000fe200078e0aae */
[----:B------:R-:W-:-:S02]  /*8ae0*/  IABS R74, R74 ;  /* 0x0000004a004a7213 */ /* 0x000fc40000000000 */
[----:B------:R-:W-:Y:S02]  /*8af0*/  IABS R79, R79 ;  /* 0x0000004f004f7213 */ /* 0x000fe40000000000 */
[----:B------:R-:W-:Y:S02]  /*8b00*/  IABS R198, R198 ;  /* 0x000000c600c67213 */ /* 0x000fe40000000000 */
[----:B------:R-:W-:Y:S02]  /*8b10*/  IABS R202, R202 ;  /* 0x000000ca00ca7213 */ /* 0x000fe40000000000 */
[----:B------:R-:W-:Y:S02]  /*8b20*/  IABS R75, R75 ;  /* 0x0000004b004b7213 */ /* 0x000fe40000000000 */
[----:B------:R-:W-:Y:S02]  /*8b30*/  IABS R78, R78 ;  /* 0x0000004e004e7213 */ /* 0x000fe40000000000 */
[----:B------:R-:W-:-:S02]  /*8b40*/  I2FP.F32.S32 R82, R82 ;  /* 0x0000005200527245 */ /* 0x000fc40000201400 */
[----:B------:R-:W-:Y:S02]  /*8b50*/  I2FP.F32.S32 R74, R74 ;  /* 0x0000004a004a7245 */ /* 0x000fe40000201400 */
[----:B------:R-:W-:Y:S01]  /*8b60*/  I2FP.F32.S32 R79, R79 ;  /* 0x0000004f004f7245 */ /* 0x000fe20000201400 */
[C---:B------:R-:W-:Y:S01]  /*8b70*/  FFMA.FTZ R124, -R0.reuse, R82, R124 ;  /* 0x00000052007c7223 */ /* 0x040fe2000001017c */
[----:B------:R-:W-:Y:S01]  /*8b80*/  I2FP.F32.S32 R198, R198 ;  /* 0x000000c600c67245 */ /* 0x000fe20000201400 */
[C---:B------:R-:W-:Y:S01]  /*8b90*/  FFMA.FTZ R133, -R0.reuse, R74, R133 ;  /* 0x0000004a00857223 */ /* 0x040fe20000010185 */
[----:B------:R-:W-:Y:S01]  /*8ba0*/  I2FP.F32.S32 R202, R202 ;  /* 0x000000ca00ca7245 */ /* 0x000fe20000201400 */
[C---:B------:R-:W-:Y:S01]  /*8bb0*/  FFMA.FTZ R137, -R0.reuse, R79, R137 ;  /* 0x0000004f00897223 */ /* 0x040fe20000010189 */
[----:B------:R-:W-:Y:S01]  /*8bc0*/  I2FP.F32.S32 R75, R75 ;  /* 0x0000004b004b7245 */ /* 0x000fe20000201400 */
[C---:B------:R-:W-:Y:S01]  /*8bd0*/  IMAD.IADD R82, R29.reuse, 0x1, -R122 ;  /* 0x000000011d527824 */ /* 0x040fe200078e0a7a */
[----:B------:R-:W-:Y:S01]  /*8be0*/  IABS R209, R209 ;  /* 0x000000d100d17213 */ /* 0x000fe20000000000 */
[C---:B------:R-:W-:Y:S01]  /*8bf0*/  IMAD.IADD R74, R29.reuse, 0x1, -R125 ;  /* 0x000000011d4a7824 */ /* 0x040fe200078e0a7d */
[----:B------:R-:W-:Y:S01]  /*8c00*/  I2FP.F32.S32 R78, R78 ;  /* 0x0000004e004e7245 */ /* 0x000fe20000201400 */
[----:B------:R-:W-:Y:S01]  /*8c10*/  IMAD.IADD R79, R29, 0x1, -R112 ;  /* 0x000000011d4f7824 */ /* 0x000fe200078e0a70 */
[----:B------:R-:W-:Y:S01]  /*8c20*/  IABS R208, R208 ;  /* 0x000000d000d07213 */ /* 0x000fe20000000000 */
[C---:B------:R-:W-:Y:S01]  /*8c30*/  FFMA.FTZ R198, -R0.reuse, R198, R84 ;  /* 0x000000c600c67223 */ /* 0x040fe20000010154 */
[----:B------:R-:W-:Y:S01]  /*8c40*/  I2FP.F32.S32 R209, R209 ;  /* 0x000000d100d17245 */ /* 0x000fe20000201400 */
[C---:B------:R-:W-:Y:S01]  /*8c50*/  FFMA.FTZ R202, -R0.reuse, R202, R145 ;  /* 0x000000ca00ca7223 */ /* 0x040fe20000010191 */
[----:B------:R-:W-:Y:S01]  /*8c60*/  IABS R177, R177 ;  /* 0x000000b100b17213 */ /* 0x000fe20000000000 */
[----:B------:R-:W-:Y:S01]  /*8c70*/  FFMA.FTZ R132, -R0, R75, R132 ;  /* 0x0000004b00847223 */ /* 0x000fe20000010184 */
[----:B------:R-:W-:Y:S01]  /*8c80*/  I2FP.F32.S32 R208, R208 ;  /* 0x000000d000d07245 */ /* 0x000fe20000201400 */
[----:B------:R-:W-:-:S02]  /*8c90*/  IMAD.IADD R84, R21, 0x1, -R104 ;  /* 0x0000000115547824 */ /* 0x000fc400078e0a68 */
[C---:B------:R-:W-:Y:S01]  /*8ca0*/  FFMA.FTZ R129, -R0.reuse, R78, R129 ;  /* 0x0000004e00817223 */ /* 0x040fe20000010181 */
[----:B------:R-:W-:Y:S01]  /*8cb0*/  IMAD.IADD R145, R21, 0x1, -R62 ;  /* 0x0000000115917824 */ /* 0x000fe200078e0a3e */
[----:B------:R-:W-:Y:S01]  /*8cc0*/  I2FP.F32.S32 R177, R177 ;  /* 0x000000b100b17245 */ /* 0x000fe20000201400 */
[C---:B------:R-:W-:Y:S01]  /*8cd0*/  IMAD.IADD R75, R29.reuse, 0x1, -R116 ;  /* 0x000000011d4b7824 */ /* 0x040fe200078e0a74 */
[----:B------:R-:W-:Y:S01]  /*8ce0*/  IABS R82, R82 ;  /* 0x0000005200527213 */ /* 0x000fe20000000000 */
[----:B------:R-:W-:Y:S01]  /*8cf0*/  IMAD.IADD R78, R29, 0x1, -R117 ;  /* 0x000000011d4e7824 */ /* 0x000fe200078e0a75 */
[----:B------:R-:W-:Y:S01]  /*8d00*/  IABS R74, R74 ;  /* 0x0000004a004a7213 */ /* 0x000fe20000000000 */
[C---:B------:R-:W-:Y:S01]  /*8d10*/  FFMA.FTZ R209, -R0.reuse, R209, R81 ;  /* 0x000000d100d17223 */ /* 0x040fe20000010151 */
[----:B------:R-:W-:Y:S01]  /*8d20*/  IABS R79, R79 ;  /* 0x0000004f004f7213 */ /* 0x000fe20000000000 */
[----:B------:R-:W-:Y:S01]  /*8d30*/  FFMA.FTZ R208, -R0, R208, R80 ;  /* 0x000000d000d07223 */ /* 0x000fe20000010150 */
[C---:B------:R-:W-:Y:S01]  /*8d40*/  VIADD R81, R24.reuse, 0xa9 ;  /* 0x000000a918517836 */ /* 0x040fe20000000000 */
[----:B------:R-:W-:Y:S01]  /*8d50*/  IABS R84, R84 ;  /* 0x0000005400547213 */ /* 0x000fe20000000000 */
[----:B------:R-:W-:Y:S01]  /*8d60*/  VIADD R80, R24, 0xb0 ;  /* 0x000000b018507836 */ /* 0x000fe20000000000 */
[----:B------:R-:W-:Y:S01]  /*8d70*/  IABS R145, R145 ;  /* 0x0000009100917213 */ /* 0x000fe20000000000 */
[----:B------:R-:W-:Y:S01]  /*8d80*/  FFMA.FTZ R177, -R0, R177, R159 ;  /* 0x000000b100b17223 */ /* 0x000fe2000001019f */
[----:B------:R-:W-:Y:S01]  /*8d90*/  IABS R75, R75 ;  /* 0x0000004b004b7213 */ /* 0x000fe20000000000 */
[C---:B------:R-:W-:Y:S01]  /*8da0*/  IMAD.IADD R159, R21.reuse, 0x1, -R81 ;  /* 0x00000001159f7824 */ /* 0x040fe200078e0a51 */
[----:B------:R-:W-:Y:S01]  /*8db0*/  IABS R195, R195 ;  /* 0x000000c300c37213 */ /* 0x000fe20000000000 */
[----:B------:R-:W-:Y:S01]  /*8dc0*/  IMAD.IADD R63, R21, 0x1, -R80 ;  /* 0x00000001153f7824 */ /* 0x000fe200078e0a50 */
[----:B------:R-:W-:-:S02]  /*8dd0*/  IABS R78, R78 ;  /* 0x0000004e004e7213 */ /* 0x000fc40000000000 */
[----:B------:R-:W-:Y:S02]  /*8de0*/  I2FP.F32.S32 R82, R82 ;  /* 0x0000005200527245 */ /* 0x000fe40000201400 */
[----:B------:R-:W-:Y:S02]  /*8df0*/  I2FP.F32.S32 R74, R74 ;  /* 0x0000004a004a7245 */ /* 0x000fe40000201400 */
[----:B------:R-:W-:Y:S01]  /*8e00*/  I2FP.F32.S32 R79, R79 ;  /* 0x0000004f004f7245 */ /* 0x000fe20000201400 */
[C---:B------:R-:W-:Y:S01]  /*8e10*/  FFMA.FTZ R136, -R0.reuse, R82, R136 ;  /* 0x0000005200887223 */ /* 0x040fe20000010188 */
[----:B------:R-:W-:Y:S01]  /*8e20*/  I2FP.F32.S32 R84, R84 ;  /* 0x0000005400547245 */ /* 0x000fe20000201400 */
[C---:B------:R-:W-:Y:S01]  /*8e30*/  FFMA.FTZ R144, -R0.reuse, R74, R144 ;  /* 0x0000004a00907223 */ /* 0x040fe20000010190 */
[----:B------:R-:W-:Y:S01]  /*8e40*/  I2FP.F32.S32 R145, R145 ;  /* 0x0000009100917245 */ /* 0x000fe20000201400 */
[----:B------:R-:W-:Y:S01]  /*8e50*/  FFMA.FTZ R146, -R0, R79, R146 ;  /* 0x0000004f00927223 */ /* 0x000fe20000010192 */
[----:B------:R-:W-:Y:S01]  /*8e60*/  I2FP.F32.S32 R75, R75 ;  /* 0x0000004b004b7245 */ /* 0x000fe20000201400 */
[C---:B------:R-:W-:Y:S01]  /*8e70*/  IMAD.IADD R82, R29.reuse, 0x1, -R114 ;  /* 0x000000011d527824 */ /* 0x040fe200078e0a72 */
[----:B------:R-:W-:Y:S01]  /*8e80*/  I2FP.F32.S32 R195, R195 ;  /* 0x000000c300c37245 */ /* 0x000fe20000201400 */
[C---:B------:R-:W-:Y:S01]  /*8e90*/  IMAD.IADD R74, R29.reuse, 0x1, -R115 ;  /* 0x000000011d4a7824 */ /* 0x040fe200078e0a73 */
[----:B------:R-:W-:Y:S01]  /*8ea0*/  FSEL R208, R208, -INF , !P3 ;  /* 0xff800000d0d07808 */ /* 0x000fe20005800000 */
[----:B------:R-:W-:Y:S01]  /*8eb0*/  IMAD.IADD R79, R29, 0x1, -R100 ;  /* 0x000000011d4f7824 */ /* 0x000fe200078e0a64 */
[----:B------:R-:W-:Y:S01]  /*8ec0*/  I2FP.F32.S32 R78, R78 ;  /* 0x0000004e004e7245 */ /* 0x000fe20000201400 */
[----:B------:R-:W-:Y:S01]  /*8ed0*/  FFMA.FTZ R84, -R0, R84, R163 ;  /* 0x0000005400547223 */ /* 0x000fe200000101a3 */
[-C--:B------:R-:W-:Y:S01]  /*8ee0*/  ISETP.GE.AND P3, PT, R194, R66.reuse, PT ;  /* 0x00000042c200720c */ /* 0x080fe20003f66270 */
[----:B------:R-:W-:Y:S01]  /*8ef0*/  FFMA.FTZ R145, -R0, R145, R168 ;  /* 0x0000009100917223 */ /* 0x000fe200000101a8 */
[----:B------:R-:W-:Y:S01]  /*8f00*/  FSEL R206, R206, -INF , !P6 ;  /* 0xff800000cece7808 */ /* 0x000fe20007000000 */
[C---:B------:R-:W-:Y:S01]  /*8f10*/  FFMA.FTZ R141, -R0.reuse, R75, R141 ;  /* 0x0000004b008d7223 */ /* 0x040fe2000001018d */
[----:B------:R-:W-:Y:S01]  /*8f20*/  IABS R197, R197 ;  /* 0x000000c500c57213 */ /* 0x000fe20000000000 */
[C---:B------:R-:W-:Y:S01]  /*8f30*/  FFMA.FTZ R195, -R0.reuse, R195, R138 ;  /* 0x000000c300c37223 */ /* 0x040fe2000001018a */
[----:B------:R-:W-:Y:S01]  /*8f40*/  ISETP.GE.AND P6, PT, R175, R66, PT ;  /* 0x00000042af00720c */ /* 0x000fe20003fc6270 */
[----:B------:R-:W-:Y:S01]  /*8f50*/  FFMA.FTZ R140, -R0, R78, R140 ;  /* 0x0000004e008c7223 */ /* 0x000fe2000001018c */
[----:B------:R-:W-:Y:S01]  /*8f60*/  IABS R159, R159 ;  /* 0x0000009f009f7213 */ /* 0x000fe20000000000 */
[----:B------:R-:W-:Y:S01]  /*8f70*/  IMAD.IADD R75, R29, 0x1, -R105 ;  /* 0x000000011d4b7824 */ /* 0x000fe200078e0a69 */
[----:B------:R-:W-:Y:S01]  /*8f80*/  IABS R55, R55 ;  /* 0x0000003700377213 */ /* 0x000fe20000000000 */
[----:B------:R-:W-:Y:S01]  /*8f90*/  IMAD.IADD R138, R21, 0x1, -R52 ;  /* 0x00000001158a7824 */ /* 0x000fe200078e0a34 */
[----:B------:R-:W-:Y:S01]  /*8fa0*/  IABS R63, R63 ;  /* 0x0000003f003f7213 */ /* 0x000fe20000000000 */
[----:B------:R-:W-:Y:S01]  /*8fb0*/  IMAD.IADD R78, R29, 0x1, -R108 ;  /* 0x000000011d4e7824 */ /* 0x000fe200078e0a6c */
[----:B------:R-:W-:-:S02]  /*8fc0*/  IABS R54, R54 ;  /* 0x0000003600367213 */ /* 0x000fc40000000000 */
[----:B------:R-:W-:Y:S02]  /*8fd0*/  FSEL R163, R181, -INF , !P3 ;  /* 0xff800000b5a37808 */ /* 0x000fe40005800000 */
[----:B------:R-:W-:Y:S02]  /*8fe0*/  FSEL R168, R123, -INF , !P3 ;  /* 0xff8000007ba87808 */ /* 0x000fe40005800000 */
[----:B------:R-:W-:Y:S02]  /*8ff0*/  ISETP.GE.AND P3, PT, R183, R66, PT ;  /* 0x00000042b700720c */ /* 0x000fe40003f66270 */
[----:B------:R-:W-:Y:S02]  /*9000*/  I2FP.F32.S32 R197, R197 ;  /* 0x000000c500c57245 */ /* 0x000fe40000201400 */
[----:B------:R-:W-:Y:S02]  /*9010*/  FSEL R188, R188, -INF , !P6 ;  /* 0xff800000bcbc7808 */ /* 0x000fe40007000000 */
[----:B------:R-:W-:Y:S01]  /*9020*/  FSEL R183, R128, -INF , !P6 ;  /* 0xff80000080b77808 */ /* 0x000fe20007000000 */
[----:B------:R-:W-:Y:S01]  /*9030*/  FFMA.FTZ R197, -R0, R197, R147 ;  /* 0x000000c500c57223 */ /* 0x000fe20000010193 */
[----:B------:R-:W-:-:S02]  /*9040*/  I2FP.F32.S32 R159, R159 ;  /* 0x0000009f009f7245 */ /* 0x000fc40000201400 */
[----:B------:R-:W-:Y:S02]  /*9050*/  I2FP.F32.S32 R55, R55 ;  /* 0x0000003700377245 */ /* 0x000fe40000201400 */
[----:B------:R-:W-:Y:S01]  /*9060*/  ISETP.GE.AND P6, PT, R121, R66, PT ;  /* 0x000000427900720c */ /* 0x000fe20003fc6270 */
[C---:B------:R-:W-:Y:S01]  /*9070*/  FFMA.FTZ R159, -R0.reuse, R159, R164 ;  /* 0x0000009f009f7223 */ /* 0x040fe200000101a4 */
[----:B------:R-:W-:Y:S01]  /*9080*/  IABS R82, R82 ;  /* 0x0000005200527213 */ /* 0x000fe20000000000 */
[----:B------:R-:W-:Y:S01]  /*9090*/  FFMA.FTZ R55, -R0, R55, R169 ;  /* 0x0000003700377223 */ /* 0x000fe200000101a9 */
[----:B------:R-:W-:Y:S02]  /*90a0*/  IABS R74, R74 ;  /* 0x0000004a004a7213 */ /* 0x000fe40000000000 */
[----:B------:R-:W-:Y:S02]  /*90b0*/  IABS R79, R79 ;  /* 0x0000004f004f7213 */ /* 0x000fe40000000000 */
[----:B------:R-:W-:-:S02]  /*90c0*/  I2FP.F32.S32 R63, R63 ;  /* 0x0000003f003f7245 */ /* 0x000fc40000201400 */
[----:B------:R-:W-:Y:S02]  /*90d0*/  I2FP.F32.S32 R54, R54 ;  /* 0x0000003600367245 */ /* 0x000fe40000201400 */
[----:B------:R-:W-:Y:S01]  /*90e0*/  FSEL R209, R209, -INF , !P4 ;  /* 0xff800000d1d17808 */ /* 0x000fe20006000000 */
[----:B------:R-:W-:Y:S01]  /*90f0*/  FFMA.FTZ R63, -R0, R63, R165 ;  /* 0x0000003f003f7223 */ /* 0x000fe200000101a5 */
[----:B------:R-:W-:Y:S01]  /*9100*/  FSEL R90, R198, -INF , !P5 ;  /* 0xff800000c65a7808 */ /* 0x000fe20006800000 */
[----:B------:R-:W-:Y:S01]  /*9110*/  FFMA.FTZ R54, -R0, R54, R170 ;  /* 0x0000003600367223 */ /* 0x000fe200000101aa */
[----:B------:R-:W-:Y:S02]  /*9120*/  ISETP.GE.AND P4, PT, R186, R66, PT ;  /* 0x00000042ba00720c */ /* 0x000fe40003f86270 */
[----:B------:R-:W-:Y:S02]  /*9130*/  IABS R75, R75 ;  /* 0x0000004b004b7213 */ /* 0x000fe40000000000 */
[----:B------:R-:W-:-:S02]  /*9140*/  IABS R138, R138 ;  /* 0x0000008a008a7213 */ /* 0x000fc40000000000 */
[----:B------:R-:W-:Y:S02]  /*9150*/  IABS R53, R53 ;  /* 0x0000003500357213 */ /* 0x000fe40000000000 */
[----:B------:R-:W-:Y:S02]  /*9160*/  ISETP.GE.AND P5, PT, R189, R66, PT ;  /* 0x00000042bd00720c */ /* 0x000fe40003fa6270 */
[----:B------:R-:W-:Y:S02]  /*9170*/  IABS R78, R78 ;  /* 0x0000004e004e7213 */ /* 0x000fe40000000000 */
[----:B------:R-:W-:Y:S02]  /*9180*/  FSEL R196, R135, -INF , !P6 ;  /* 0xff80000087c47808 */ /* 0x000fe40007000000 */
[----:B------:R-:W-:Y:S02]  /*9190*/  FSEL R200, R137, -INF , !P6 ;  /* 0xff80000089c87808 */ /* 0x000fe40007000000 */
[----:B------:R-:W-:-:S02]  /*91a0*/  I2FP.F32.S32 R82, R82 ;  /* 0x0000005200527245 */ /* 0x000fc40000201400 */
[----:B------:R-:W-:Y:S02]  /*91b0*/  I2FP.F32.S32 R74, R74 ;  /* 0x0000004a004a7245 */ /* 0x000fe40000201400 */
[----:B------:R-:W-:Y:S01]  /*91c0*/  I2FP.F32.S32 R79, R79 ;  /* 0x0000004f004f7245 */ /* 0x000fe20000201400 */
[----:B------:R-:W-:Y:S01]  /*91d0*/  FFMA.FTZ R143, -R0, R82, R143 ;  /* 0x00000052008f7223 */ /* 0x000fe2000001018f */
[----:B------:R-:W-:Y:S01]  /*91e0*/  ISETP.GE.AND P6, PT, R112, R66, PT ;  /* 0x000000427000720c */ /* 0x000fe20003fc6270 */
[----:B------:R-:W-:Y:S01]  /*91f0*/  FFMA.FTZ R151, -R0, R74, R151 ;  /* 0x0000004a00977223 */ /* 0x000fe20000010197 */
[----:B------:R-:W-:Y:S01]  /*9200*/  FSEL R164, R182, -INF , !P4 ;  /* 0xff800000b6a47808 */ /* 0x000fe20006000000 */
[----:B------:R-:W-:Y:S01]  /*9210*/  FFMA.FTZ R155, -R0, R79, R155 ;  /* 0x0000004f009b7223 */ /* 0x000fe2000001019b */
[----:B------:R-:W-:Y:S01]  /*9220*/  FSEL R169, R120, -INF , !P4 ;  /* 0xff80000078a97808 */ /* 0x000fe20006000000 */
[C---:B------:R-:W-:Y:S01]  /*9230*/  IMAD.IADD R82, R29.reuse, 0x1, -R101 ;  /* 0x000000011d527824 */ /* 0x040fe200078e0a65 */
[----:B------:R-:W-:Y:S01]  /*9240*/  I2FP.F32.S32 R75, R75 ;  /* 0x0000004b004b7245 */ /* 0x000fe20000201400 */
[----:B------:R-:W-:Y:S01]  /*9250*/  IMAD.IADD R74, R29, 0x1, -R104 ;  /* 0x000000011d4a7824 */ /* 0x000fe200078e0a68 */
[----:B------:R-:W-:-:S02]  /*9260*/  I2FP.F32.S32 R138, R138 ;  /* 0x0000008a008a7245 */ /* 0x000fc40000201400 */
[----:B------:R-:W-:Y:S01]  /*9270*/  I2FP.F32.S32 R53, R53 ;  /* 0x0000003500357245 */ /* 0x000fe20000201400 */
[C---:B------:R-:W-:Y:S01]  /*9280*/  FFMA.FTZ R150, -R0.reuse, R75, R150 ;  /* 0x0000004b00967223 */ /* 0x040fe20000010196 */
[----:B------:R-:W-:Y:S01]  /*9290*/  FSEL R165, R187, -INF , !P5 ;  /* 0xff800000bba57808 */ /* 0x000fe20006800000 */
[----:B------:R-:W-:Y:S01]  /*92a0*/  FFMA.FTZ R138, -R0, R138, R171 ;  /* 0x0000008a008a7223 */ /* 0x000fe200000101ab */
[----:B------:R-:W-:Y:S01]  /*92b0*/  FSEL R170, R118, -INF , !P5 ;  /* 0xff80000076aa7808 */ /* 0x000fe20006800000 */
[----:B------:R-:W-:Y:S01]  /*92c0*/  FFMA.FTZ R53, -R0, R53, R172 ;  /* 0x0000003500357223 */ /* 0x000fe200000101ac */
[----:B------:R-:W-:Y:S01]  /*92d0*/  ISETP.GE.AND P4, PT, R173, R66, PT ;  /* 0x00000042ad00720c */ /* 0x000fe20003f86270 */
[----:B------:R-:W-:Y:S01]  /*92e0*/  IMAD.IADD R75, R29, 0x1, -R97 ;  /* 0x000000011d4b7824 */ /* 0x000fe200078e0a61 */
[----:B------:R-:W-:Y:S02]  /*92f0*/  I2FP.F32.S32 R78, R78 ;  /* 0x0000004e004e7245 */ /* 0x000fe40000201400 */
[----:B------:R-:W-:-:S02]  /*9300*/  FSEL R147, R192, -INF , !P0 ;  /* 0xff800000c0937808 */ /* 0x000fc40004000000 */
[----:B------:R-:W-:Y:S01]  /*9310*/  ISETP.GE.AND P5, PT, R174, R66, PT ;  /* 0x00000042ae00720c */ /* 0x000fe20003fa6270 */
[----:B------:R-:W-:Y:S01]  /*9320*/  FFMA.FTZ R148, -R0, R78, R148 ;  /* 0x0000004e00947223 */ /* 0x000fe20000010194 */
[----:B------:R-:W-:Y:S01]  /*9330*/  ISETP.GE.AND P0, PT, R176, R66, PT ;  /* 0x00000042b000720c */ /* 0x000fe20003f06270 */
[----:B------:R-:W-:Y:S01]  /*9340*/  IMAD.IADD R78, R29, 0x1, -R88 ;  /* 0x000000011d4e7824 */ /* 0x000fe200078e0a58 */
[----:B------:R-:W-:Y:S02]  /*9350*/  FSEL R197, R197, -INF , !P6 ;  /* 0xff800000c5c57808 */ /* 0x000fe40007000000 */
[----:B------:R-:W-:Y:S02]  /*9360*/  FSEL R190, R146, -INF , !P6 ;  /* 0xff80000092be7808 */ /* 0x000fe40007000000 */
[----:B------:R-:W-:Y:S02]  /*9370*/  FSEL R184, R184, -INF , !P3 ;  /* 0xff800000b8b87808 */ /* 0x000fe40005800000 */
[----:B------:R-:W-:-:S02]  /*9380*/  FSEL R186, R133, -INF , !P3 ;  /* 0xff80000085ba7808 */ /* 0x000fc40005800000 */
[-C--:B------:R-:W-:Y:S02]  /*9390*/  ISETP.GE.AND P6, PT, R100, R66.reuse, PT ;  /* 0x000000426400720c */ /* 0x080fe40003fc6270 */
[----:B------:R-:W-:Y:S02]  /*93a0*/  FSEL R180, R180, -INF , !P4 ;  /* 0xff800000b4b47808 */ /* 0x000fe40006000000 */
[----:B------:R-:W-:Y:S02]  /*93b0*/  FSEL R187, R132, -INF , !P4 ;  /* 0xff80000084bb7808 */ /* 0x000fe40006000000 */
[----:B------:R-:W-:Y:S02]  /*93c0*/  ISETP.GE.AND P3, PT, R125, R66, PT ;  /* 0x000000427d00720c */ /* 0x000fe40003f66270 */
[----:B------:R-:W-:Y:S02]  /*93d0*/  FSEL R181, R127, -INF , !P5 ;  /* 0xff8000007fb57808 */ /* 0x000fe40006800000 */
[----:B------:R-:W-:-:S02]  /*93e0*/  FSEL R182, R129, -INF , !P5 ;  /* 0xff80000081b67808 */ /* 0x000fc40006800000 */
[-C--:B------:R-:W-:Y:S02]  /*93f0*/  ISETP.GE.AND P4, PT, R116, R66.reuse, PT ;  /* 0x000000427400720c */ /* 0x080fe40003f86270 */
[----:B------:R-:W-:Y:S02]  /*9400*/  FSEL R171, R178, -INF , !P0 ;  /* 0xff800000b2ab7808 */ /* 0x000fe40004000000 */
[----:B------:R-:W-:Y:S02]  /*9410*/  FSEL R172, R124, -INF , !P0 ;  /* 0xff8000007cac7808 */ /* 0x000fe40004000000 */
[-C--:B------:R-:W-:Y:S02]  /*9420*/  ISETP.GE.AND P5, PT, R117, R66.reuse, PT ;  /* 0x000000427500720c */ /* 0x080fe40003fa6270 */
[----:B------:R-:W-:Y:S02]  /*9430*/  ISETP.GE.AND P0, PT, R122, R66, PT ;  /* 0x000000427a00720c */ /* 0x000fe40003f06270 */
[----:B------:R-:W-:Y:S01]  /*9440*/  FSEL R173, R155, -INF , !P6 ;  /* 0xff8000009bad7808 */ /* 0x000fe20007000000 */
[C---:B------:R-:W-:Y:S01]  /*9450*/  IMAD.IADD R155, R29.reuse, 0x1, -R81 ;  /* 0x000000011d9b7824 */ /* 0x040fe200078e0a51 */
[----:B------:R-:W-:Y:S01]  /*9460*/  FSEL R204, R142, -INF , !P3 ;  /* 0xff8000008ecc7808 */ /* 0x000fe20005800000 */
[----:B------:R-:W-:Y:S01]  /*9470*/  IMAD.IADD R142, R29, 0x1, -R80 ;  /* 0x000000011d8e7824 */ /* 0x000fe200078e0a50 */
[----:B------:R-:W-:-:S02]  /*9480*/  IABS R82, R82 ;  /* 0x0000005200527213 */ /* 0x000fc40000000000 */
[----:B------:R-:W-:Y:S02]  /*9490*/  IABS R74, R74 ;  /* 0x0000004a004a7213 */ /* 0x000fe40000000000 */
[----:B------:R-:W-:Y:S01]  /*94a0*/  FSEL R198, R141, -INF , !P4 ;  /* 0xff8000008dc67808 */ /* 0x000fe20006000000 */
[C---:B------:R-:W-:Y:S01]  /*94b0*/  IMAD.IADD R141, R29.reuse, 0x1, -R62 ;  /* 0x000000011d8d7824 */ /* 0x040fe200078e0a3e */
[----:B------:R-:W-:Y:S01]  /*94c0*/  FSEL R199, R140, -INF , !P5 ;  /* 0xff8000008cc77808 */ /* 0x000fe20006800000 */
[----:B------:R-:W-:Y:S01]  /*94d0*/  IMAD.IADD R140, R29, 0x1, -R61 ;  /* 0x000000011d8c7824 */ /* 0x000fe200078e0a3d */
[----:B------:R-:W-:Y:S02]  /*94e0*/  IABS R75, R75 ;  /* 0x0000004b004b7213 */ /* 0x000fe40000000000 */
[----:B------:R-:W-:Y:S02]  /*94f0*/  FSEL R203, R134, -INF , !P0 ;  /* 0xff80000086cb7808 */ /* 0x000fe40004000000 */
[----:B------:R-:W-:-:S02]  /*9500*/  FSEL R201, R136, -INF , !P0 ;  /* 0xff80000088c97808 */ /* 0x000fc40004000000 */
[----:B------:R-:W-:Y:S02]  /*9510*/  IABS R78, R78 ;  /* 0x0000004e004e7213 */ /* 0x000fe40000000000 */
[----:B------:R-:W-:Y:S02]  /*9520*/  ISETP.GE.AND P0, PT, R114, R66, PT ;  /* 0x000000427200720c */ /* 0x000fe40003f06270 */
[----:B------:R-:W-:Y:S02]  /*9530*/  FSEL R192, R144, -INF , !P3 ;  /* 0xff80000090c07808 */ /* 0x000fe40005800000 */
[----:B------:R-:W-:Y:S02]  /*9540*/  I2FP.F32.S32 R82, R82 ;  /* 0x0000005200527245 */ /* 0x000fe40000201400 */
[----:B------:R-:W-:Y:S02]  /*9550*/  I2FP.F32.S32 R74, R74 ;  /* 0x0000004a004a7245 */ /* 0x000fe40000201400 */
[----:B------:R-:W-:Y:S01]  /*9560*/  ISETP.GE.AND P3, PT, R115, R66, PT ;  /* 0x000000427300720c */ /* 0x000fe20003f66270 */
[C---:B------:R-:W-:Y:S01]  /*9570*/  FFMA.FTZ R153, -R0.reuse, R82, R153 ;  /* 0x0000005200997223 */ /* 0x040fe20000010199 */
[----:B------:R-:W-:Y:S01]  /*9580*/  IABS R155, R155 ;  /* 0x0000009b009b7213 */ /* 0x000fe20000000000 */
[----:B------:R-:W-:Y:S01]  /*9590*/  FFMA.FTZ R74, -R0, R74, R160 ;  /* 0x0000004a004a7223 */ /* 0x000fe200000101a0 */
[----:B------:R-:W-:-:S02]  /*95a0*/  FSEL R195, R195, -INF , !P5 ;  /* 0xff800000c3c37808 */ /* 0x000fc40006800000 */
[----:B------:R-:W-:Y:S02]  /*95b0*/  I2FP.F32.S32 R75, R75 ;  /* 0x0000004b004b7245 */ /* 0x000fe40000201400 */
[----:B------:R-:W-:Y:S02]  /*95c0*/  IABS R142, R142 ;  /* 0x0000008e008e7213 */ /* 0x000fe40000000000 */
[----:B------:R-:W-:Y:S01]  /*95d0*/  ISETP.GE.AND P5, PT, R108, R66, PT ;  /* 0x000000426c00720c */ /* 0x000fe20003fa6270 */
[----:B------:R-:W-:Y:S01]  /*95e0*/  FFMA.FTZ R75, -R0, R75, R157 ;  /* 0x0000004b004b7223 */ /* 0x000fe2000001019d */
[----:B------:R-:W-:Y:S01]  /*95f0*/  FSEL R194, R139, -INF , !P4 ;  /* 0xff8000008bc27808 */ /* 0x000fe20006000000 */
[----:B------:R-:W-:Y:S01]  /*9600*/  IMAD.IADD R139, R29, 0x1, -R85 ;  /* 0x000000011d8b7824 */ /* 0x000fe200078e0a55 */
[----:B------:R-:W-:Y:S02]  /*9610*/  I2FP.F32.S32 R78, R78 ;  /* 0x0000004e004e7245 */ /* 0x000fe40000201400 */
[----:B------:R-:W-:-:S02]  /*9620*/  IABS R141, R141 ;  /* 0x0000008d008d7213 */ /* 0x000fc40000000000 */
[----:B------:R-:W-:Y:S01]  /*9630*/  ISETP.GE.AND P4, PT, R105, R66, PT ;  /* 0x000000426900720c */ /* 0x000fe20003f86270 */
[----:B------:R-:W-:Y:S01]  /*9640*/  FFMA.FTZ R157, -R0, R78, R158 ;  /* 0x0000004e009d7223 */ /* 0x000fe2000001019e */
[----:B------:R-:W-:Y:S02]  /*9650*/  FSEL R202, R202, -INF , !P0 ;  /* 0xff800000caca7808 */ /* 0x000fe40004000000 */
[----:B------:R-:W-:Y:S02]  /*9660*/  FSEL R191, R143, -INF , !P0 ;  /* 0xff8000008fbf7808 */ /* 0x000fe40004000000 */
[----:B------:R-:W-:Y:S02]  /*9670*/  IABS R140, R140 ;  /* 0x0000008c008c7213 */ /* 0x000fe40000000000 */
[----:B------:R-:W-:Y:S02]  /*9680*/  ISETP.GE.AND P0, PT, R101, R66, PT ;  /* 0x000000426500720c */ /* 0x000fe40003f06270 */
[----:B------:R-:W-:-:S02]  /*9690*/  FSEL R179, R179, -INF , !P3 ;  /* 0xff800000b3b37808 */ /* 0x000fc40005800000 */
[----:B------:R-:W-:Y:S02]  /*96a0*/  FSEL R175, R151, -INF , !P3 ;  /* 0xff80000097af7808 */ /* 0x000fe40005800000 */
[----:B------:R-:W-:Y:S02]  /*96b0*/  I2FP.F32.S32 R155, R155 ;  /* 0x0000009b009b7245 */ /* 0x000fe40000201400 */
[----:B------:R-:W-:Y:S02]  /*96c0*/  ISETP.GE.AND P3, PT, R104, R66, PT ;  /* 0x000000426800720c */ /* 0x000fe40003f66270 */
[----:B------:R-:W-:Y:S01]  /*96d0*/  I2FP.F32.S32 R142, R142 ;  /* 0x0000008e008e7245 */ /* 0x000fe20000201400 */
[----:B------:R-:W-:Y:S01]  /*96e0*/  FFMA.FTZ R155, -R0, R155, R207 ;  /* 0x0000009b009b7223 */ /* 0x000fe200000101cf */
[----:B------:R-:W-:Y:S02]  /*96f0*/  FSEL R193, R193, -INF , !P5 ;  /* 0xff800000c1c17808 */ /* 0x000fe40006800000 */
[----:B------:R-:W-:Y:S01]  /*9700*/  FSEL R189, R148, -INF , !P5 ;  /* 0xff80000094bd7808 */ /* 0x000fe20006800000 */
[----:B------:R-:W-:Y:S01]  /*9710*/  FFMA.FTZ R142, -R0, R142, R210 ;  /* 0x0000008e008e7223 */ /* 0x000fe200000101d2 */
[----:B------:R-:W-:-:S02]  /*9720*/  I2FP.F32.S32 R141, R141 ;  /* 0x0000008d008d7245 */ /* 0x000fc40000201400 */
[----:B------:R-:W-:Y:S02]  /*9730*/  ISETP.GE.AND P5, PT, R97, R66, PT ;  /* 0x000000426100720c */ /* 0x000fe40003fa6270 */
[----:B------:R-:W-:Y:S01]  /*9740*/  FSEL R185, R185, -INF , !P4 ;  /* 0xff800000b9b97808 */ /* 0x000fe20006000000 */
[----:B------:R-:W-:Y:S01]  /*9750*/  FFMA.FTZ R141, -R0, R141, R211 ;  /* 0x0000008d008d7223 */ /* 0x000fe200000101d3 */
[----:B------:R-:W-:Y:S02]  /*9760*/  FSEL R176, R150, -INF , !P4 ;  /* 0xff80000096b07808 */ /* 0x000fe40006000000 */
[----:B------:R-:W-:Y:S02]  /*9770*/  I2FP.F32.S32 R140, R140 ;  /* 0x0000008c008c7245 */ /* 0x000fe40000201400 */
[----:B------:R-:W-:Y:S02]  /*9780*/  ISETP.GE.AND P4, PT, R88, R66, PT ;  /* 0x000000425800720c */ /* 0x000fe40003f86270 */
[----:B------:R-:W-:Y:S01]  /*9790*/  FSEL R178, R156, -INF , !P0 ;  /* 0xff8000009cb27808 */ /* 0x000fe20004000000 */
[----:B------:R-:W-:Y:S01]  /*97a0*/  FFMA.FTZ R140, -R0, R140, R212 ;  /* 0x0000008c008c7223 */ /* 0x000fe200000101d4 */
[----:B------:R-:W-:-:S02]  /*97b0*/  FSEL R174, R153, -INF , !P0 ;  /* 0xff80000099ae7808 */ /* 0x000fc40004000000 */
[----:B------:R-:W-:Y:S02]  /*97c0*/  FSEL R160, R84, -INF , !P3 ;  /* 0xff80000054a07808 */ /* 0x000fe40005800000 */
[----:B------:R-:W-:Y:S02]  /*97d0*/  FSEL R156, R74, -INF , !P3 ;  /* 0xff8000004a9c7808 */ /* 0x000fe40005800000 */
[-C--:B------:R-:W-:Y:S02]  /*97e0*/  ISETP.GE.AND P0, PT, R81, R66.reuse, PT ;  /* 0x000000425100720c */ /* 0x080fe40003f06270 */
[----:B------:R-:W-:Y:S02]  /*97f0*/  FSEL R177, R177, -INF , !P6 ;  /* 0xff800000b1b17808 */ /* 0x000fe40007000000 */
[-C--:B------:R-:W-:Y:S02]  /*9800*/  ISETP.GE.AND P3, PT, R85, R66.reuse, PT ;  /* 0x000000425500720c */ /* 0x080fe40003f66270 */
[----:B------:R-:W-:-:S02]  /*9810*/  ISETP.GE.AND P6, PT, R80, R66, PT ;  /* 0x000000425000720c */ /* 0x000fc40003fc6270 */
[----:B------:R-:W-:Y:S02]  /*9820*/  FSEL R162, R96, -INF , !P5 ;  /* 0xff80000060a27808 */ /* 0x000fe40006800000 */
[----:B------:R-:W-:Y:S02]  /*9830*/  FSEL R158, R75, -INF , !P5 ;  /* 0xff8000004b9e7808 */ /* 0x000fe40006800000 */
[-C--:B------:R-:W-:Y:S02]  /*9840*/  ISETP.GE.AND P5, PT, R62, R66.reuse, PT ;  /* 0x000000423e00720c */ /* 0x080fe40003fa6270 */
[----:B------:R-:W-:Y:S02]  /*9850*/  FSEL R161, R161, -INF , !P4 ;  /* 0xff800000a1a17808 */ /* 0x000fe40006000000 */
[----:B------:R-:W-:Y:S02]  /*9860*/  FSEL R157, R157, -INF , !P4 ;  /* 0xff8000009d9d7808 */ /* 0x000fe40006000000 */
[----:B------:R-:W-:-:S02]  /*9870*/  ISETP.GE.AND P4, PT, R61, R66, PT ;  /* 0x000000423d00720c */ /* 0x000fc40003f86270 */
[----:B------:R-:W-:Y:S02]  /*9880*/  FSEL R159, R159, -INF , !P0 ;  /* 0xff8000009f9f7808 */ /* 0x000fe40004000000 */
[----:B------:R-:W-:Y:S02]  /*9890*/  FSEL R155, R155, -INF , !P0 ;  /* 0xff8000009b9b7808 */ /* 0x000fe40004000000 */
[----:B------:R-:W-:Y:S01]  /*98a0*/  FSEL R143, R54, -INF , !P3 ;  /* 0xff800000368f7808 */ /* 0x000fe20005800000 */
[C---:B------:R-:W-:Y:S01]  /*98b0*/  IMAD.IADD R54, R29.reuse, 0x1, -R52 ;  /* 0x000000011d367824 */ /* 0x040fe200078e0a34 */
[----:B------:R-:W-:Y:S01]  /*98c0*/  ISETP.GE.AND P0, PT, R52, R66, PT ;  /* 0x000000423400720c */ /* 0x000fe20003f06270 */
[----:B------:R-:W-:Y:S01]  /*98d0*/  IMAD.IADD R52, R29, 0x1, -R51 ;  /* 0x000000011d347824 */ /* 0x000fe200078e0a33 */
[----:B------:R-:W-:Y:S02]  /*98e0*/  FSEL R146, R63, -INF , !P6 ;  /* 0xff8000003f927808 */ /* 0x000fe40007000000 */
[----:B------:R-:W-:-:S02]  /*98f0*/  FSEL R142, R142, -INF , !P6 ;  /* 0xff8000008e8e7808 */ /* 0x000fc40007000000 */
[-C--:B------:R-:W-:Y:S01]  /*9900*/  ISETP.GE.AND P6, PT, R51, R66.reuse, PT ;  /* 0x000000423300720c */ /* 0x080fe20003fc6270 */
[----:B------:R-:W-:Y:S01]  /*9910*/  IMAD.IADD R51, R29, 0x1, -R50 ;  /* 0x000000011d337824 */ /* 0x000fe200078e0a32 */
[----:B------:R-:W-:Y:S02]  /*9920*/  FSEL R145, R145, -INF , !P5 ;  /* 0xff80000091917808 */ /* 0x000fe40006800000 */
[----:B------:R-:W-:Y:S02]  /*9930*/  FSEL R141, R141, -INF , !P5 ;  /* 0xff8000008d8d7808 */ /* 0x000fe40006800000 */
[----:B------:R-:W-:Y:S01]  /*9940*/  ISETP.GE.AND P5, PT, R50, R66, PT ;  /* 0x000000423200720c */ /* 0x000fe20003fa6270 */
[----:B------:R-:W-:Y:S01]  /*9950*/  IMAD.IADD R50, R29, 0x1, -R49 ;  /* 0x000000011d327824 */ /* 0x000fe200078e0a31 */
[----:B------:R-:W-:Y:S02]  /*9960*/  FSEL R144, R55, -INF , !P4 ;  /* 0xff80000037907808 */ /* 0x000fe40006000000 */
[----:B------:R-:W-:-:S02]  /*9970*/  FSEL R140, R140, -INF , !P4 ;  /* 0xff8000008c8c7808 */ /* 0x000fc40006000000 */
[----:B------:R-:W-:Y:S01]  /*9980*/  ISETP.GE.AND P4, PT, R49, R66, PT ;  /* 0x000000423100720c */ /* 0x000fe20003f86270 */
[----:B------:R-:W-:Y:S01]  /*9990*/  IMAD.IADD R49, R29, 0x1, -R59 ;  /* 0x000000011d317824 */ /* 0x000fe200078e0a3b */
[----:B------:R-:W-:Y:S02]  /*99a0*/  IABS R54, R54 ;  /* 0x0000003600367213 */ /* 0x000fe40000000000 */
[----:B------:R-:W-:Y:S02]  /*99b0*/  IABS R52, R52 ;  /* 0x0000003400347213 */ /* 0x000fe40000000000 */
[----:B------:R-:W-:Y:S02]  /*99c0*/  IABS R49, R49 ;  /* 0x0000003100317213 */ /* 0x000fe40000000000 */
[----:B------:R-:W-:Y:S02]  /*99d0*/  I2FP.F32.S32 R54, R54 ;  /* 0x0000003600367245 */ /* 0x000fe40000201400 */
[----:B------:R-:W-:-:S02]  /*99e0*/  IABS R51, R51 ;  /* 0x0000003300337213 */ /* 0x000fc40000000000 */
[----:B------:R-:W-:Y:S02]  /*99f0*/  I2FP.F32.S32 R52, R52 ;  /* 0x0000003400347245 */ /* 0x000fe40000201400 */
[----:B------:R-:W-:Y:S02]  /*9a00*/  I2FP.F32.S32 R49, R49 ;  /* 0x0000003100317245 */ /* 0x000fe40000201400 */
[----:B------:R-:W-:Y:S01]  /*9a10*/  IABS R50, R50 ;  /* 0x0000003200327213 */ /* 0x000fe20000000000 */
[C---:B------:R-:W-:Y:S01]  /*9a20*/  FFMA.FTZ R68, -R0.reuse, R54, R68 ;  /* 0x0000003600447223 */ /* 0x040fe20000010144 */
[----:B------:R-:W-:Y:S01]  /*9a30*/  I2FP.F32.S32 R51, R51 ;  /* 0x0000003300337245 */ /* 0x000fe20000201400 */
[C---:B------:R-:W-:Y:S01]  /*9a40*/  FFMA.FTZ R69, -R0.reuse, R52, R69 ;  /* 0x0000003400457223 */ /* 0x040fe20000010145 */
[----:B------:R-:W-:Y:S01]  /*9a50*/  I2FP.F32.S32 R50, R50 ;  /* 0x0000003200327245 */ /* 0x000fe20000201400 */
[----:B------:R-:W-:Y:S01]  /*9a60*/  FFMA.FTZ R56, -R0, R49, R56 ;  /* 0x0000003100387223 */ /* 0x000fe20000010138 */
[----:B------:R-:W-:-:S02]  /*9a70*/  IMAD.IADD R49, R29, 0x1, -R42 ;  /* 0x000000011d317824 */ /* 0x000fc400078e0a2a */
[----:B------:R-:W-:Y:S01]  /*9a80*/  FFMA.FTZ R70, -R0, R51, R70 ;  /* 0x0000003300467223 */ /* 0x000fe20000010146 */
[----:B------:R-:W-:Y:S02]  /*9a90*/  FSEL R138, R138, -INF , !P0 ;  /* 0xff8000008a8a7808 */ /* 0x000fe40004000000 */
[----:B------:R-:W-:Y:S01]  /*9aa0*/  FSEL R122, R68, -INF , !P0 ;  /* 0xff800000447a7808 */ /* 0x000fe20004000000 */
[----:B------:R-:W-:Y:S01]  /*9ab0*/  FFMA.FTZ R71, -R0, R50, R71 ;  /* 0x0000003200477223 */ /* 0x000fe20000010147 */
[----:B------:R-:W-:Y:S02]  /*9ac0*/  IABS R139, R139 ;  /* 0x0000008b008b7213 */ /* 0x000fe40000000000 */
[----:B------:R-:W-:Y:S01]  /*9ad0*/  ISETP.GE.AND P0, PT, R42, R66, PT ;  /* 0x000000422a00720c */ /* 0x000fe20003f06270 */
[----:B------:R-:W-:Y:S01]  /*9ae0*/  IMAD.IADD R42, R29, 0x1, -R41 ;  /* 0x000000011d2a7824 */ /* 0x000fe200078e0a29 */
[----:B------:R-:W-:Y:S02]  /*9af0*/  FSEL R137, R53, -INF , !P6 ;  /* 0xff80000035897808 */ /* 0x000fe40007000000 */
[----:B------:R-:W-:-:S02]  /*9b00*/  FSEL R121, R69, -INF , !P6 ;  /* 0xff80000045797808 */ /* 0x000fc40007000000 */
[-C--:B------:R-:W-:Y:S02]  /*9b10*/  ISETP.GE.AND P6, PT, R41, R66.reuse, PT ;  /* 0x000000422900720c */ /* 0x080fe40003fc6270 */
[----:B------:R-:W-:Y:S01]  /*9b20*/  IABS R41, R49 ;  /* 0x0000003100297213 */ /* 0x000fe20000000000 */
[C---:B------:R-:W-:Y:S01]  /*9b30*/  IMAD.IADD R115, R29.reuse, 0x1, -R40 ;  /* 0x000000011d737824 */ /* 0x040fe200078e0a28 */
[----:B------:R-:W-:Y:S02]  /*9b40*/  I2FP.F32.S32 R139, R139 ;  /* 0x0000008b008b7245 */ /* 0x000fe40000201400 */
[----:B------:R-:W-:Y:S02]  /*9b50*/  FSEL R136, R126, -INF , !P5 ;  /* 0xff8000007e887808 */ /* 0x000fe40006800000 */
[----:B------:R-:W-:Y:S01]  /*9b60*/  FSEL R120, R70, -INF , !P5 ;  /* 0xff80000046787808 */ /* 0x000fe20006800000 */
[----:B------:R-:W-:Y:S01]  /*9b70*/  IMAD.IADD R114, R29, 0x1, -R37 ;  /* 0x000000011d727824 */ /* 0x000fe200078e0a25 */
[----:B------:R-:W-:Y:S01]  /*9b80*/  ISETP.GE.AND P5, PT, R40, R66, PT ;  /* 0x000000422800720c */ /* 0x000fe20003fa6270 */
[----:B------:R-:W-:Y:S01]  /*9b90*/  FFMA.FTZ R139, -R0, R139, R216 ;  /* 0x0000008b008b7223 */ /* 0x000fe200000101d8 */
[----:B------:R-:W-:-:S02]  /*9ba0*/  FSEL R135, R119, -INF , !P4 ;  /* 0xff80000077877808 */ /* 0x000fc40006000000 */
[----:B------:R-:W-:Y:S02]  /*9bb0*/  FSEL R119, R71, -INF , !P4 ;  /* 0xff80000047777808 */ /* 0x000fe40006000000 */
[----:B------:R-:W-:Y:S02]  /*9bc0*/  IABS R40, R42 ;  /* 0x0000002a00287213 */ /* 0x000fe40000000000 */
[----:B------:R-:W-:Y:S02]  /*9bd0*/  I2FP.F32.S32 R41, R41 ;  /* 0x0000002900297245 */ /* 0x000fe40000201400 */
[----:B------:R-:W-:Y:S01]  /*9be0*/  ISETP.GE.AND P4, PT, R37, R66, PT ;  /* 0x000000422500720c */ /* 0x000fe20003f86270 */
[----:B------:R-:W-:Y:S01]  /*9bf0*/  IMAD.IADD R37, R29, 0x1, -R48 ;  /* 0x000000011d257824 */ /* 0x000fe200078e0a30 */
[----:B------:R-:W-:Y:S01]  /*9c00*/  I2FP.F32.S32 R40, R40 ;  /* 0x0000002800287245 */ /* 0x000fe20000201400 */
[----:B------:R-:W-:Y:S01]  /*9c10*/  FFMA.FTZ R44, -R0, R41, R44 ;  /* 0x00000029002c7223 */ /* 0x000fe2000001012c */
[----:B------:R-:W-:-:S02]  /*9c20*/  FSEL R139, R139, -INF , !P3 ;  /* 0xff8000008b8b7808 */ /* 0x000fc40005800000 */
[----:B------:R-:W-:Y:S01]  /*9c30*/  IABS R37, R37 ;  /* 0x0000002500257213 */ /* 0x000fe20000000000 */
[----:B------:R-:W-:Y:S01]  /*9c40*/  FFMA.FTZ R4, -R0, R40, R4 ;  /* 0x0000002800047223 */ /* 0x000fe20000010104 */
[----:B------:R-:W-:Y:S02]  /*9c50*/  IABS R115, R115 ;  /* 0x0000007300737213 */ /* 0x000fe40000000000 */
[----:B------:R-:W-:Y:S02]  /*9c60*/  IABS R114, R114 ;  /* 0x0000007200727213 */ /* 0x000fe40000000000 */
[----:B------:R-:W-:Y:S02]  /*9c70*/  ISETP.GE.AND P3, PT, R59, R66, PT ;  /* 0x000000423b00720c */ /* 0x000fe40003f66270 */
[----:B------:R-:W-:Y:S02]  /*9c80*/  FSEL R133, R47, -INF , !P0 ;  /* 0xff8000002f857808 */ /* 0x000fe40004000000 */
[----:B------:R-:W-:-:S02]  /*9c90*/  FSEL R117, R44, -INF , !P0 ;  /* 0xff8000002c757808 */ /* 0x000fc40004000000 */
[----:B------:R-:W-:Y:S02]  /*9ca0*/  I2FP.F32.S32 R37, R37 ;  /* 0x0000002500257245 */ /* 0x000fe40000201400 */
[----:B------:R-:W-:Y:S02]  /*9cb0*/  ISETP.GE.AND P0, PT, R24, R66, PT ;  /* 0x000000421800720c */ /* 0x000fe40003f06270 */
[----:B------:R-:W-:Y:S02]  /*9cc0*/  I2FP.F32.S32 R115, R115 ;  /* 0x0000007300737245 */ /* 0x000fe40000201400 */
[----:B------:R-:W-:Y:S02]  /*9cd0*/  I2FP.F32.S32 R114, R114 ;  /* 0x0000007200727245 */ /* 0x000fe40000201400 */
[----:B------:R-:W-:Y:S02]  /*9ce0*/  FSEL R134, R60, -INF , !P3 ;  /* 0xff8000003c867808 */ /* 0x000fe40005800000 */
[----:B------:R-:W-:-:S02]  /*9cf0*/  FSEL R118, R56, -INF , !P3 ;  /* 0xff80000038767808 */ /* 0x000fc40005800000 */
[----:B------:R-:W-:Y:S02]  /*9d00*/  ISETP.GE.AND P3, PT, R48, R66, PT ;  /* 0x000000423000720c */ /* 0x000fe40003f66270 */
[----:B------:R-:W-:Y:S01]  /*9d10*/  FSEL R116, R4, -INF , !P6 ;  /* 0xff80000004747808 */ /* 0x000fe20007000000 */
[----:B------:R-:W-:Y:S01]  /*9d20*/  FFMA.FTZ R8, -R0, R37, R8 ;  /* 0x0000002500087223 */ /* 0x000fe20000010108 */
[----:B------:R-:W-:Y:S02]  /*9d30*/  FSEL R4, R109, -INF , !P1 ;  /* 0xff8000006d047808 */ /* 0x000fe40004800000 */
[----:B------:R-:W-:Y:S01]  /*9d40*/  FSEL R30, R30, -INF , !P0 ;  /* 0xff8000001e1e7808 */ /* 0x000fe20004000000 */
[C---:B------:R-:W-:Y:S01]  /*9d50*/  FFMA.FTZ R115, -R0.reuse, R115, R5 ;  /* 0x0000007300737223 */ /* 0x040fe20000010105 */
[----:B------:R-:W-:Y:S01]  /*9d60*/  FFMA.FTZ R114, -R0, R114, R7 ;  /* 0x0000007200727223 */ /* 0x000fe20000010107 */
[C---:B------:R-:W-:Y:S01]  /*9d70*/  VIADD R41, R24.reuse, 0xe8 ;  /* 0x000000e818297836 */ /* 0x040fe20000000000 */
[----:B------:R-:W-:Y:S01]  /*9d80*/  FSEL R129, R31, -INF , !P3 ;  /* 0xff8000001f817808 */ /* 0x000fe20005800000 */
[----:B------:R-:W-:Y:S01]  /*9d90*/  VIADD R40, R24, 0xe9 ;  /* 0x000000e918287836 */ /* 0x000fe20000000000 */
[----:B------:R-:W-:Y:S01]  /*9da0*/  FMNMX3.FTZ R31, R30, R28, R4, !PT ;  /* 0x0000001c1e1f7276 */ /* 0x000fe20007810004 */
[----:B------:R-:W-:-:S02]  /*9db0*/  VIADD R37, R24, 0xf0 ;  /* 0x000000f018257836 */ /* 0x000fc40000000000 */
[C---:B------:R-:W-:Y:S02]  /*9dc0*/  VIADD R7, R24.reuse, 0xf1 ;  /* 0x000000f118077836 */ /* 0x040fe40000000000 */
[----:B------:R-:W-:Y:S01]  /*9dd0*/  VIADD R5, R24, 0xf8 ;  /* 0x000000f818057836 */ /* 0x000fe20000000000 */
[----:B------:R-:W-:Y:S01]  /*9de0*/  FSEL R113, R8, -INF , !P3 ;  /* 0xff80000008717808 */ /* 0x000fe20005800000 */
[----:B------:R-:W-:Y:S01]  /*9df0*/  VIADD R42, R24, 0xf9 ;  /* 0x000000f9182a7836 */ /* 0x000fe20000000000 */
[----:B------:R-:W-:Y:S01]  /*9e00*/  FSEL R132, R43, -INF , !P6 ;  /* 0xff8000002b847808 */ /* 0x000fe20007000000 */
[----:B------:R-:W-:Y:S01]  /*9e10*/  IMAD.IADD R49, R21, 0x1, -R41 ;  /* 0x0000000115317824 */ /* 0x000fe200078e0a29 */
[----:B------:R-:W-:Y:S01]  /*9e20*/  FSEL R131, R131, -INF , !P5 ;  /* 0xff80000083837808 */ /* 0x000fe20006800000 */
[----:B------:R-:W-:Y:S01]  /*9e30*/  IMAD.IADD R48, R21, 0x1, -R40 ;  /* 0x0000000115307824 */ /* 0x000fe200078e0a28 */
[----:B------:R-:W-:Y:S01]  /*9e40*/  FSEL R115, R115, -INF , !P5 ;  /* 0xff80000073737808 */ /* 0x000fe20006800000 */
[C---:B------:R-:W-:Y:S01]  /*9e50*/  IMAD.IADD R47, R21.reuse, 0x1, -R37 ;  /* 0x00000001152f7824 */ /* 0x040fe200078e0a25 */
[----:B------:R-:W-:Y:S01]  /*9e60*/  FSEL R130, R130, -INF , !P4 ;  /* 0xff80000082827808 */ /* 0x000fe20006000000 */
[C---:B------:R-:W-:Y:S01]  /*9e70*/  IMAD.IADD R44, R21.reuse, 0x1, -R7 ;  /* 0x00000001152c7824 */ /* 0x040fe200078e0a07 */
[----:B------:R-:W-:Y:S01]  /*9e80*/  FSEL R114, R114, -INF , !P4 ;  /* 0xff80000072727808 */ /* 0x000fe20006000000 */
[----:B------:R-:W-:Y:S01]  /*9e90*/  IMAD.IADD R43, R21, 0x1, -R5 ;  /* 0x00000001152b7824 */ /* 0x000fe200078e0a05 */
[----:B------:R-:W-:-:S02]  /*9ea0*/  FSEL R8, R107, -INF , !P1 ;  /* 0xff8000006b087808 */ /* 0x000fc40004800000 */
[----:B------:R-:W-:Y:S02]  /*9eb0*/  FSEL R24, R111, -INF , !P0 ;  /* 0xff8000006f187808 */ /* 0x000fe40004000000 */
[-C--:B------:R-:W-:Y:S01]  /*9ec0*/  ISETP.GE.AND P6, PT, R41, R66.reuse, PT ;  /* 0x000000422900720c */ /* 0x080fe20003fc6270 */
[C---:B------:R-:W-:Y:S01]  /*9ed0*/  IMAD.IADD R41, R29.reuse, 0x1, -R41 ;  /* 0x000000011d297824 */ /* 0x040fe200078e0a29 */
[-C--:B------:R-:W-:Y:S01]  /*9ee0*/  ISETP.GE.AND P5, PT, R40, R66.reuse, PT ;  /* 0x000000422800720c */ /* 0x080fe20003fa6270 */
[----:B------:R-:W-:Y:S01]  /*9ef0*/  IMAD.IADD R40, R29, 0x1, -R40 ;  /* 0x000000011d287824 */ /* 0x000fe200078e0a28 */
[-C--:B------:R-:W-:Y:S01]  /*9f00*/  ISETP.GE.AND P4, PT, R37, R66.reuse, PT ;  /* 0x000000422500720c */ /* 0x080fe20003f86270 */
[----:B------:R-:W-:Y:S01]  /*9f10*/  IMAD.IADD R37, R29, 0x1, -R37 ;  /* 0x000000011d257824 */ /* 0x000fe200078e0a25 */
[-C--:B------:R-:W-:Y:S01]  /*9f20*/  ISETP.GE.AND P3, PT, R7, R66.reuse, PT ;  /* 0x000000420700720c */ /* 0x080fe20003f66270 */
[----:B------:R-:W-:Y:S01]  /*9f30*/  IMAD.IADD R7, R29, 0x1, -R7 ;  /* 0x000000011d077824 */ /* 0x000fe200078e0a07 */
[-C--:B------:R-:W-:Y:S01]  /*9f40*/  ISETP.GE.AND P1, PT, R5, R66.reuse, PT ;  /* 0x000000420500720c */ /* 0x080fe20003f26270 */
[----:B------:R-:W-:Y:S01]  /*9f50*/  IMAD.IADD R5, R29, 0x1, -R5 ;  /* 0x000000011d057824 */ /* 0x000fe200078e0a05 */
[----:B------:R-:W-:Y:S01]  /*9f60*/  FMNMX3.FTZ R31, R31, R27, R23, !PT ;  /* 0x0000001b1f1f7276 */ /* 0x000fe20007810017 */
[--C-:B------:R-:W-:Y:S01]  /*9f70*/  IMAD.IADD R21, R21, 0x1, -R42.reuse ;  /* 0x0000000115157824 */ /* 0x100fe200078e0a2a */
[----:B------:R-:W-:Y:S01]  /*9f80*/  ISETP.GE.AND P0, PT, R42, R66, PT ;  /* 0x000000422a00720c */ /* 0x000fe20003f06270 */
[----:B------:R-:W-:Y:S01]  /*9f90*/  IMAD.IADD R29, R29, 0x1, -R42 ;  /* 0x000000011d1d7824 */ /* 0x000fe200078e0a2a */
        /* <DEDUP_REMOVED lines=44> */
[----:B------:R-:W-:Y:S02]  /*a260*/  IABS R5, R5 ;  /* 0x0000000500057213 */ /* 0x000fe40000000000 */
[----:B------:R-:W-:Y:S02]  /*a270*/  IABS R49, R49 ;  /* 0x0000003100317213 */ /* 0x000fe40000000000 */
[----:B------:R-:W-:Y:S02]  /*a280*/  FMNMX3.FTZ R42, R42, R141, R140, !PT ;  /* 0x0000008d2a2a7276 */ /* 0x000fe4000781008c */
[----:B------:R-:W-:Y:S02]  /*a290*/  FMNMX3.FTZ R31, R31, R137, R136, !PT ;  /* 0x000000891f1f7276 */ /* 0x000fe40007810088 */
[----:B------:R-:W-:-:S02]  /*a2a0*/  I2FP.F32.S32 R5, R5 ;  /* 0x0000000500057245 */ /* 0x000fc40000201400 */
[----:B------:R-:W-:Y:S02]  /*a2b0*/  IABS R48, R48 ;  /* 0x0000003000307213 */ /* 0x000fe40000000000 */
[----:B------:R-:W-:Y:S02]  /*a2c0*/  IABS R47, R47 ;  /* 0x0000002f002f7213 */ /* 0x000fe40000000000 */
[----:B------:R-:W-:Y:S02]  /*a2d0*/  I2FP.F32.S32 R49, R49 ;  /* 0x0000003100317245 */ /* 0x000fe40000201400 */
[----:B------:R-:W-:Y:S02]  /*a2e0*/  IABS R7, R7 ;  /* 0x0000000700077213 */ /* 0x000fe40000000000 */
[----:B------:R-:W-:Y:S02]  /*a2f0*/  FMNMX3.FTZ R42, R42, R139, R122, !PT ;  /* 0x0000008b2a2a7276 */ /* 0x000fe4000781007a */
[----:B------:R-:W-:Y:S01]  /*a300*/  FMNMX3.FTZ R31, R31, R135, R134, !PT ;  /* 0x000000871f1f7276 */ /* 0x000fe20007810086 */
[C---:B------:R-:W-:Y:S01]  /*a310*/  FFMA.FTZ R19, -R0.reuse, R5, R19 ;  /* 0x0000000500137223 */ /* 0x040fe20000010113 */
[----:B------:R-:W-:Y:S01]  /*a320*/  IABS R41, R41 ;  /* 0x0000002900297213 */ /* 0x000fe20000000000 */
[----:B------:R-:W-:Y:S01]  /*a330*/  FFMA.FTZ R6, -R0, R49, R6 ;  /* 0x0000003100067223 */ /* 0x000fe20000010106 */
[----:B------:R-:W-:-:S02]  /*a340*/  I2FP.F32.S32 R48, R48 ;  /* 0x0000003000307245 */ /* 0x000fc40000201400 */
[----:B------:R-:W-:Y:S02]  /*a350*/  I2FP.F32.S32 R47, R47 ;  /* 0x0000002f002f7245 */ /* 0x000fe40000201400 */
[----:B------:R-:W-:Y:S02]  /*a360*/  IABS R44, R44 ;  /* 0x0000002c002c7213 */ /* 0x000fe40000000000 */
[----:B------:R-:W-:Y:S02]  /*a370*/  IABS R43, R43 ;  /* 0x0000002b002b7213 */ /* 0x000fe40000000000 */
[----:B------:R-:W-:Y:S02]  /*a380*/  I2FP.F32.S32 R7, R7 ;  /* 0x0000000700077245 */ /* 0x000fe40000201400 */
[----:B------:R-:W-:Y:S02]  /*a390*/  FMNMX3.FTZ R5, R42, R121, R120, !PT ;  /* 0x000000792a057276 */ /* 0x000fe40007810078 */
[----:B------:R-:W-:-:S02]  /*a3a0*/  FMNMX3.FTZ R31, R31, R133, R132, !PT ;  /* 0x000000851f1f7276 */ /* 0x000fc40007810084 */
[----:B------:R-:W-:Y:S02]  /*a3b0*/  IABS R40, R40 ;  /* 0x0000002800287213 */ /* 0x000fe40000000000 */
[----:B------:R-:W-:Y:S02]  /*a3c0*/  IABS R37, R37 ;  /* 0x0000002500257213 */ /* 0x000fe40000000000 */
[----:B------:R-:W-:Y:S01]  /*a3d0*/  I2FP.F32.S32 R41, R41 ;  /* 0x0000002900297245 */ /* 0x000fe20000201400 */
[C---:B------:R-:W-:Y:S01]  /*a3e0*/  FFMA.FTZ R9, -R0.reuse, R48, R9 ;  /* 0x0000003000097223 */ /* 0x040fe20000010109 */
[----:B------:R-:W-:Y:S01]  /*a3f0*/  IABS R21, R21 ;  /* 0x0000001500157213 */ /* 0x000fe20000000000 */
[C---:B------:R-:W-:Y:S01]  /*a400*/  FFMA.FTZ R16, -R0.reuse, R47, R16 ;  /* 0x0000002f00107223 */ /* 0x040fe20000010110 */
[----:B------:R-:W-:Y:S01]  /*a410*/  I2FP.F32.S32 R44, R44 ;  /* 0x0000002c002c7245 */ /* 0x000fe20000201400 */
[----:B------:R-:W-:Y:S01]  /*a420*/  FFMA.FTZ R15, -R0, R7, R15 ;  /* 0x00000007000f7223 */ /* 0x000fe2000001010f */
[----:B------:R-:W-:-:S02]  /*a430*/  I2FP.F32.S32 R43, R43 ;  /* 0x0000002b002b7245 */ /* 0x000fc40000201400 */
[----:B------:R-:W-:Y:S02]  /*a440*/  FMNMX3.FTZ R5, R5, R119, R118, !PT ;  /* 0x0000007705057276 */ /* 0x000fe40007810076 */
[----:B------:R-:W-:Y:S02]  /*a450*/  FSEL R128, R6, -INF , !P6 ;  /* 0xff80000006807808 */ /* 0x000fe40007000000 */
[----:B------:R-:W-:Y:S01]  /*a460*/  FMNMX3.FTZ R7, R31, R131, R130, !PT ;  /* 0x000000831f077276 */ /* 0x000fe20007810082 */
[C---:B------:R-:W-:Y:S01]  /*a470*/  FFMA.FTZ R10, -R0.reuse, R41, R10 ;  /* 0x00000029000a7223 */ /* 0x040fe2000001010a */
[----:B------:R-:W-:Y:S02]  /*a480*/  I2FP.F32.S32 R40, R40 ;  /* 0x0000002800287245 */ /* 0x000fe40000201400 */
[----:B------:R-:W-:Y:S01]  /*a490*/  I2FP.F32.S32 R37, R37 ;  /* 0x0000002500257245 */ /* 0x000fe20000201400 */
[C---:B------:R-:W-:Y:S01]  /*a4a0*/  FFMA.FTZ R13, -R0.reuse, R44, R13 ;  /* 0x0000002c000d7223 */ /* 0x040fe2000001010d */
[----:B------:R-:W-:Y:S01]  /*a4b0*/  I2FP.F32.S32 R21, R21 ;  /* 0x0000001500157245 */ /* 0x000fe20000201400 */
[----:B------:R-:W-:Y:S01]  /*a4c0*/  FFMA.FTZ R17, -R0, R43, R17 ;  /* 0x0000002b00117223 */ /* 0x000fe20000010111 */
[----:B------:R-:W-:-:S02]  /*a4d0*/  FMNMX3.FTZ R5, R5, R117, R116, !PT ;  /* 0x0000007505057276 */ /* 0x000fc40007810074 */
[----:B------:R-:W-:Y:S02]  /*a4e0*/  FSEL R127, R9, -INF , !P5 ;  /* 0xff800000097f7808 */ /* 0x000fe40006800000 */
[----:B------:R-:W-:Y:S02]  /*a4f0*/  FSEL R126, R16, -INF , !P4 ;  /* 0xff800000107e7808 */ /* 0x000fe40006000000 */
[----:B------:R-:W-:Y:S01]  /*a500*/  FMNMX3.FTZ R7, R7, R129, R128, !PT ;  /* 0x0000008107077276 */ /* 0x000fe20007810080 */
[C---:B------:R-:W-:Y:S01]  /*a510*/  FFMA.FTZ R11, -R0.reuse, R40, R11 ;  /* 0x00000028000b7223 */ /* 0x040fe2000001010b */
[----:B------:R-:W-:Y:S01]  /*a520*/  IABS R29, R29 ;  /* 0x0000001d001d7213 */ /* 0x000fe20000000000 */
[C---:B------:R-:W-:Y:S01]  /*a530*/  FFMA.FTZ R14, -R0.reuse, R37, R14 ;  /* 0x00000025000e7223 */ /* 0x040fe2000001010e */
[----:B------:R-:W-:Y:S01]  /*a540*/  FFMA.FTZ R18, -R0, R21, R18 ;  /* 0x0000001500127223 */ /* 0x000fe20000010112 */
[----:B------:R-:W-:Y:S02]  /*a550*/  FSEL R112, R10, -INF , !P6 ;  /* 0xff8000000a707808 */ /* 0x000fe40007000000 */
[----:B------:R-:W-:-:S02]  /*a560*/  FMNMX3.FTZ R5, R5, R115, R114, !PT ;  /* 0x0000007305057276 */ /* 0x000fc40007810072 */
[----:B------:R-:W-:Y:S02]  /*a570*/  FSEL R125, R13, -INF , !P3 ;  /* 0xff8000000d7d7808 */ /* 0x000fe40005800000 */
[----:B------:R-:W-:Y:S02]  /*a580*/  FSEL R124, R17, -INF , !P1 ;  /* 0xff800000117c7808 */ /* 0x000fe40004800000 */
[----:B------:R-:W-:Y:S02]  /*a590*/  FMNMX3.FTZ R7, R7, R127, R126, !PT ;  /* 0x0000007f07077276 */ /* 0x000fe4000781007e */
[----:B------:R-:W-:Y:S02]  /*a5a0*/  I2FP.F32.S32 R29, R29 ;  /* 0x0000001d001d7245 */ /* 0x000fe40000201400 */
[----:B------:R-:W-:Y:S02]  /*a5b0*/  FSEL R111, R11, -INF , !P5 ;  /* 0xff8000000b6f7808 */ /* 0x000fe40006800000 */
[----:B------:R-:W-:-:S02]  /*a5c0*/  FSEL R110, R14, -INF , !P4 ;  /* 0xff8000000e6e7808 */ /* 0x000fc40006000000 */
[----:B------:R-:W-:Y:S02]  /*a5d0*/  FMNMX3.FTZ R5, R5, R113, R112, !PT ;  /* 0x0000007105057276 */ /* 0x000fe40007810070 */
[----:B------:R-:W-:Y:S02]  /*a5e0*/  FSEL R123, R18, -INF , !P0 ;  /* 0xff800000127b7808 */ /* 0x000fe40004000000 */
[----:B------:R-:W-:Y:S01]  /*a5f0*/  FMNMX3.FTZ R7, R7, R125, R124, !PT ;  /* 0x0000007d07077276 */ /* 0x000fe2000781007c */
[----:B------:R-:W-:Y:S01]  /*a600*/  FFMA.FTZ R20, -R0, R29, R20 ;  /* 0x0000001d00147223 */ /* 0x000fe20000010114 */
        /* <DEDUP_REMOVED lines=14> */
[----:B------:R-:W-:Y:S01]  /*a6f0*/  IMAD R71, R12, 0x2, R221 ;  /* 0x000000020c477824 */ /* 0x000fe200078e02dd */
[----:B-1----:R-:W-:-:S04]  /*a700*/  FMNMX.FTZ R37, R7, R37, !PT ;  /* 0x0000002507257209 */ /* 0x002fc80007810000 */
[----:B------:R-:W1:Y:S01]  /*a710*/  LDSM.16.MT88.4 R12, [R71+0xa000] ;  /* 0x00a00000470c783b */ /* 0x000e620000004200 */
[----:B------:R-:W-:Y:S01]  /*a720*/  FSETP.NEU.FTZ.AND P0, PT, R37, -INF , PT ;  /* 0xff8000002500780b */ /* 0x000fe20003f1d000 */
[----:B--2---:R-:W-:Y:S01]  /*a730*/  FMUL.FTZ R105, R106, R37 ;  /* 0x000000256a697220 */ /* 0x004fe20000410000 */
[----:B---3--:R-:W-:Y:S01]  /*a740*/  FMNMX.FTZ R36, R6, R5, !PT ;  /* 0x0000000506247209 */ /* 0x008fe20007810000 */
[----:B------:R-:W-:-:S03]  /*a750*/  IMAD.IADD R70, R72, 0x1, R71 ;  /* 0x0000000148467824 */ /* 0x000fc600078e0247 */
[----:B------:R-:W-:Y:S01]  /*a760*/  FSEL R105, R105, RZ, P0 ;  /* 0x000000ff69697208 */ /* 0x000fe20000000000 */
[----:B------:R-:W-:Y:S01]  /*a770*/  IMAD.IADD R69, R73, 0x1, R71 ;  /* 0x0000000149457824 */ /* 0x000fe200078e0247 */
[----:B------:R-:W-:Y:S01]  /*a780*/  FSETP.NEU.FTZ.AND P0, PT, R36, -INF , PT ;  /* 0xff8000002400780b */ /* 0x000fe20003f1d000 */
[----:B------:R-:W-:Y:S01]  /*a790*/  FMUL.FTZ R88, R106, R36 ;  /* 0x000000246a587220 */ /* 0x000fe20000410000 */
[----:B------:R-:W-:Y:S01]  /*a7a0*/  LDSM.16.MT88.4 R52, [R70+0xa800] ;  /* 0x00a800004634783b */ /* 0x000fe20000004200 */
[-C--:B------:R-:W-:Y:S01]  /*a7b0*/  FFMA.FTZ R102, R4, R106.reuse, -R105 ;  /* 0x0000006a04667223 */ /* 0x080fe20000010869 */
[----:B------:R-:W-:Y:S02]  /*a7c0*/  IMAD.IADD R68, R72, 0x1, R69 ;  /* 0x0000000148447824 */ /* 0x000fe400078e0245 */
[----:B------:R-:W2:Y:S01]  /*a7d0*/  LDSM.16.MT88.4 R4, [R70+0xa000] ;  /* 0x00a000004604783b */ /* 0x000ea20000004200 */
[----:B------:R-:W-:Y:S01]  /*a7e0*/  FSEL R88, R88, RZ, P0 ;  /* 0x000000ff58587208 */ /* 0x000fe20000000000 */
[----:B------:R-:W-:-:S02]  /*a7f0*/  FFMA.FTZ R101, R27, R106, -R105 ;  /* 0x0000006a1b657223 */ /* 0x000fc40000010869 */
[----:B------:R-:W3:Y:S02]  /*a800*/  LDSM.16.MT88.4 R40, [R69+0xa000] ;  /* 0x00a000004528783b */ /* 0x000ee40000004200 */
[-CC-:B------:R-:W-:Y:S01]  /*a810*/  FFMA.FTZ R87, R24, R106.reuse, -R88.reuse ;  /* 0x0000006a18577223 */ /* 0x180fe20000010858 */
[-CC-:B------:R-:W-:Y:S01]  /*a820*/  FFMA.FTZ R86, R25, R106.reuse, -R88.reuse ;  /* 0x0000006a19567223 */ /* 0x180fe20000010858 */
[-CC-:B------:R-:W-:Y:S01]  /*a830*/  FFMA.FTZ R84, R26, R106.reuse, -R88.reuse ;  /* 0x0000006a1a547223 */ /* 0x180fe20000010858 */
[-CC-:B------:R-:W-:Y:S01]  /*a840*/  FFMA.FTZ R104, R30, R106.reuse, -R105.reuse ;  /* 0x0000006a1e687223 */ /* 0x180fe20000010869 */
[----:B------:R-:W4:Y:S01]  /*a850*/  LDSM.16.MT88.4 R24, [R68+0xa000] ;  /* 0x00a000004418783b */ /* 0x000f220000004200 */
[-CC-:B------:R-:W-:Y:S01]  /*a860*/  FFMA.FTZ R103, R28, R106.reuse, -R105.reuse ;  /* 0x0000006a1c677223 */ /* 0x180fe20000010869 */
[-CC-:B------:R-:W-:Y:S01]  /*a870*/  FFMA.FTZ R85, R8, R106.reuse, -R88.reuse ;  /* 0x0000006a08557223 */ /* 0x180fe20000010858 */
[----:B------:R-:W-:Y:S01]  /*a880*/  MUFU.EX2 R102, R102 ;  /* 0x0000006600667308 */ /* 0x000fe20000000800 */
[-CC-:B------:R-:W-:Y:S01]  /*a890*/  FFMA.FTZ R100, R23, R106.reuse, -R105.reuse ;  /* 0x0000006a17647223 */ /* 0x180fe20000010869 */
[-CC-:B------:R-:W-:Y:S01]  /*a8a0*/  FFMA.FTZ R99, R22, R106.reuse, -R105.reuse ;  /* 0x0000006a16637223 */ /* 0x180fe20000010869 */
[-CC-:B------:R-:W-:Y:S01]  /*a8b0*/  FFMA.FTZ R98, R46, R106.reuse, -R105.reuse ;  /* 0x0000006a2e627223 */ /* 0x180fe20000010869 */
[----:B------:R-:W-:Y:S01]  /*a8c0*/  MUFU.EX2 R104, R104 ;  /* 0x0000006800687308 */ /* 0x000fe20000000800 */
[----:B------:R-:W5:Y:S03]  /*a8d0*/  LDSM.16.MT88.4 R20, [R71+0xa800] ;  /* 0x00a800004714783b */ /* 0x000f660000004200 */
[----:B------:R-:W1:Y:S01]  /*a8e0*/  MUFU.EX2 R103, R103 ;  /* 0x0000006700677308 */ /* 0x000e620000000800 */
[----:B------:R-:W-:Y:S01]  /*a8f0*/  FFMA.FTZ R97, R45, R106, -R105 ;  /* 0x0000006a2d617223 */ /* 0x000fe20000010869 */
[----:B------:R-:W5:Y:S02]  /*a900*/  LDSM.16.MT88.4 R48, [R68+0xa800] ;  /* 0x00a800004430783b */ /* 0x000f640000004200 */
[----:B------:R-:W2:Y:S02]  /*a910*/  MUFU.EX2 R101, R101 ;  /* 0x0000006500657308 */ /* 0x000ea40000000800 */
[----:B------:R-:W5:Y:S02]  /*a920*/  LDSM.16.MT88.4 R60, [R69+0xa800] ;  /* 0x00a80000453c783b */ /* 0x000f640000004200 */
[----:B------:R-:W-:Y:S04]  /*a930*/  MUFU.EX2 R87, R87 ;  /* 0x0000005700577308 */ /* 0x000fe80000000800 */
[----:B------:R-:W3:Y:S04]  /*a940*/  MUFU.EX2 R86, R86 ;  /* 0x0000005600567308 */ /* 0x000ee80000000800 */
[----:B------:R-:W-:Y:S04]  /*a950*/  MUFU.EX2 R85, R85 ;  /* 0x0000005500557308 */ /* 0x000fe80000000800 */
[----:B------:R-:W4:Y:S01]  /*a960*/  MUFU.EX2 R84, R84 ;  /* 0x0000005400547308 */ /* 0x000f220000000800 */
[----:B-1----:R-:W-:Y:S01]  /*a970*/  F2FP.F16.F32.PACK_AB R28, R103, R104 ;  /* 0x00000068671c723e */ /* 0x002fe200000000ff */
[--C-:B------:R-:W-:Y:S01]  /*a980*/  FFMA.FTZ R83, R35, R106, -R88.reuse ;  /* 0x0000006a23537223 */ /* 0x100fe20000010858 */
[----:B--2---:R-:W-:Y:S01]  /*a990*/  F2FP.F16.F32.PACK_AB R30, R101, R102 ;  /* 0x00000066651e723e */ /* 0x004fe200000000ff */
[-CC-:B------:R-:W-:Y:S01]  /*a9a0*/  FFMA.FTZ R82, R34, R106.reuse, -R88.reuse ;  /* 0x0000006a22527223 */ /* 0x180fe20000010858 */
[-CC-:B------:R-:W-:Y:S01]  /*a9b0*/  FFMA.FTZ R81, R33, R106.reuse, -R88.reuse ;  /* 0x0000006a21517223 */ /* 0x180fe20000010858 */
[----:B---3--:R-:W-:Y:S01]  /*a9c0*/  F2FP.F16.F32.PACK_AB R29, R86, R87 ;  /* 0x00000057561d723e */ /* 0x008fe200000000ff */
[----:B------:R-:W-:Y:S01]  /*a9d0*/  FFMA.FTZ R80, R32, R106, -R88 ;  /* 0x0000006a20507223 */ /* 0x000fe20000010858 */
[----:B------:R-:W-:Y:S01]  /*a9e0*/  MUFU.EX2 R100, R100 ;  /* 0x0000006400647308 */ /* 0x000fe20000000800 */
[----:B----4-:R-:W-:-:S03]  /*a9f0*/  F2FP.F16.F32.PACK_AB R31, R84, R85 ;  /* 0x00000055541f723e */ /* 0x010fc600000000ff */
[----:B------:R-:W1:Y:S04]  /*aa00*/  MUFU.EX2 R99, R99 ;  /* 0x0000006300637308 */ /* 0x000e680000000800 */
[----:B------:R-:W-:Y:S01]  /*aa10*/  MUFU.EX2 R98, R98 ;  /* 0x0000006200627308 */ /* 0x000fe20000000800 */
[C---:B------:R-:W-:Y:S03]  /*aa20*/  HMMA.16816.F32 R16, R28.reuse, R12, RZ ;  /* 0x0000000c1c10723c */ /* 0x040fe600000018ff */
[----:B------:R-:W-:Y:S04]  /*aa30*/  MUFU.EX2 R97, R97 ;  /* 0x0000006100617308 */ /* 0x000fe80000000800 */
[----:B------:R-:W-:Y:S04]  /*aa40*/  MUFU.EX2 R83, R83 ;  /* 0x0000005300537308 */ /* 0x000fe80000000800 */
[----:B------:R-:W2:Y:S04]  /*aa50*/  MUFU.EX2 R82, R82 ;  /* 0x0000005200527308 */ /* 0x000ea80000000800 */
[----:B------:R-:W-:Y:S04]  /*aa60*/  MUFU.EX2 R81, R81 ;  /* 0x0000005100517308 */ /* 0x000fe80000000800 */
[----:B------:R-:W3:Y:S01]  /*aa70*/  MUFU.EX2 R80, R80 ;  /* 0x0000005000507308 */ /* 0x000ee20000000800 */
[C---:B------:R-:W-:Y:S08]  /*aa80*/  HMMA.16816.F32 R8, R28.reuse, R4, RZ ;  /* 0x000000041c08723c */ /* 0x040ff000000018ff */
[C---:B------:R-:W-:Y:S08]  /*aa90*/  HMMA.16816.F32 R12, R28.reuse, R14, RZ ;  /* 0x0000000e1c0c723c */ /* 0x040ff000000018ff */
[C---:B------:R-:W-:Y:S08]  /*aaa0*/  HMMA.16816.F32 R44, R28.reuse, R40, RZ ;  /* 0x000000281c2c723c */ /* 0x040ff000000018ff */
[C---:B------:R-:W-:Y:S08]  /*aab0*/  HMMA.16816.F32 R4, R28.reuse, R6, RZ ;  /* 0x000000061c04723c */ /* 0x040ff000000018ff */
[C---:B------:R-:W-:Y:S08]  /*aac0*/  HMMA.16816.F32 R40, R28.reuse, R42, RZ ;  /* 0x0000002a1c28723c */ /* 0x040ff000000018ff */
[----:B------:R-:W-:Y:S01]  /*aad0*/  HMMA.16816.F32 R32, R28, R24, RZ ;  /* 0x000000181c20723c */ /* 0x000fe200000018ff */
[----:B-1----:R-:W-:-:S02]  /*aae0*/  F2FP.F16.F32.PACK_AB R24, R99, R100 ;  /* 0x000000646318723e */ /* 0x002fc400000000ff */
[----:B--2---:R-:W-:-:S05]  /*aaf0*/  F2FP.F16.F32.PACK_AB R25, R82, R83 ;  /* 0x000000535219723e */ /* 0x004fca00000000ff */
[----:B------:R-:W-:Y:S01]  /*ab00*/  HMMA.16816.F32 R28, R28, R26, RZ ;  /* 0x0000001a1c1c723c */ /* 0x000fe200000018ff */
[----:B------:R-:W-:Y:S02]  /*ab10*/  F2FP.F16.F32.PACK_AB R26, R97, R98 ;  /* 0x00000062611a723e */ /* 0x000fe400000000ff */
[----:B---3--:R-:W-:-:S07]  /*ab20*/  F2FP.F16.F32.PACK_AB R27, R80, R81 ;  /* 0x00000051501b723e */ /* 0x008fce00000000ff */
[----:B-----5:R-:W-:Y:S01]  /*ab30*/  HMMA.16816.F32 R16, R24, R20, R16 ;  /* 0x000000141810723c */ /* 0x020fe20000001810 */
[----:B------:R-:W-:-:S07]  /*ab40*/  FFMA.FTZ R20, R57, R106, -R105 ;  /* 0x0000006a39147223 */ /* 0x000fce0000010869 */
[C---:B------:R-:W-:Y:S01]  /*ab50*/  HMMA.16816.F32 R8, R24.reuse, R52, R8 ;  /* 0x000000341808723c */ /* 0x040fe20000001808 */
[-CC-:B------:R-:W-:Y:S02]  /*ab60*/  FFMA.FTZ R52, R95, R106.reuse, -R105.reuse ;  /* 0x0000006a5f347223 */ /* 0x180fe40000010869 */
[----:B------:R1:W-:Y:S05]  /*ab70*/  MUFU.EX2 R95, R20 ;  /* 0x00000014005f7308 */ /* 0x0003ea0000000800 */
[----:B------:R-:W-:Y:S01]  /*ab80*/  HMMA.16816.F32 R12, R24, R22, R12 ;  /* 0x00000016180c723c */ /* 0x000fe2000000180c */
[----:B-1----:R-:W1:Y:S01]  /*ab90*/  LDSM.16.MT88.4 R20, [R70+0xb000] ;  /* 0x00b000004614783b */ /* 0x002e620000004200 */
[-C--:B------:R-:W-:Y:S01]  /*aba0*/  FFMA.FTZ R96, R58, R106.reuse, -R105 ;  /* 0x0000006a3a607223 */ /* 0x080fe20000010869 */
[----:B------:R-:W-:-:S02]  /*abb0*/  FFMA.FTZ R79, R93, R106, -R88 ;  /* 0x0000006a5d4f7223 */ /* 0x000fc40000010858 */
[----:B------:R-:W2:Y:S01]  /*abc0*/  LDSM.16.MT88.4 R56, [R71+0xb000] ;  /* 0x00b000004738783b */ /* 0x000ea20000004200 */
[-CC-:B------:R-:W-:Y:S01]  /*abd0*/  FFMA.FTZ R78, R218, R106.reuse, -R88.reuse ;  /* 0x0000006ada4e7223 */ /* 0x180fe20000010858 */
[-CC-:B------:R-:W-:Y:S01]  /*abe0*/  FFMA.FTZ R77, R77, R106.reuse, -R88.reuse ;  /* 0x0000006a4d4d7223 */ /* 0x180fe20000010858 */
[-C--:B------:R-:W-:Y:S01]  /*abf0*/  FFMA.FTZ R76, R76, R106.reuse, -R88 ;  /* 0x0000006a4c4c7223 */ /* 0x080fe20000010858 */
[----:B------:R-:W-:Y:S01]  /*ac00*/  FFMA.FTZ R53, R94, R106, -R105 ;  /* 0x0000006a5e357223 */ /* 0x000fe20000010869 */
[----:B------:R-:W3:Y:S01]  /*ac10*/  MUFU.EX2 R96, R96 ;  /* 0x0000006000607308 */ /* 0x000ee20000000800 */
[C---:B------:R-:W-:Y:S03]  /*ac20*/  HMMA.16816.F32 R4, R24.reuse, R54, R4 ;  /* 0x000000361804723c */ /* 0x040fe60000001804 */
[----:B------:R-:W-:Y:S04]  /*ac30*/  MUFU.EX2 R94, R52 ;  /* 0x00000034005e7308 */ /* 0x000fe80000000800 */
[----:B------:R4:W5:Y:S01]  /*ac40*/  MUFU.EX2 R93, R53 ;  /* 0x00000035005d7308 */ /* 0x0009620000000800 */
[C---:B------:R-:W-:Y:S03]  /*ac50*/  HMMA.16816.F32 R32, R24.reuse, R48, R32 ;  /* 0x000000301820723c */ /* 0x040fe60000001820 */
[----:B------:R-:W-:Y:S04]  /*ac60*/  MUFU.EX2 R79, R79 ;  /* 0x0000004f004f7308 */ /* 0x000fe80000000800 */
[----:B------:R-:W1:Y:S01]  /*ac70*/  MUFU.EX2 R78, R78 ;  /* 0x0000004e004e7308 */ /* 0x000e620000000800 */
[C---:B------:R-:W-:Y:S01]  /*ac80*/  HMMA.16816.F32 R28, R24.reuse, R50, R28 ;  /* 0x00000032181c723c */ /* 0x040fe2000000181c */
[----:B------:R-:W-:Y:S02]  /*ac90*/  LDSM.16.MT88.4 R48, [R68+0xb000] ;  /* 0x00b000004430783b */ /* 0x000fe40000004200 */
[----:B------:R-:W-:Y:S02]  /*aca0*/  MUFU.EX2 R77, R77 ;  /* 0x0000004d004d7308 */ /* 0x000fe40000000800 */
[----:B----4-:R-:W4:Y:S02]  /*acb0*/  LDSM.16.MT88.4 R52, [R69+0xb000] ;  /* 0x00b000004534783b */ /* 0x010f240000004200 */
[----:B------:R-:W2:Y:S01]  /*acc0*/  MUFU.EX2 R76, R76 ;  /* 0x0000004c004c7308 */ /* 0x000ea20000000800 */
[C---:B------:R-:W-:Y:S08]  /*acd0*/  HMMA.16816.F32 R44, R24.reuse, R60, R44 ;  /* 0x0000003c182c723c */ /* 0x040ff0000000182c */
[----:B------:R-:W-:Y:S01]  /*ace0*/  HMMA.16816.F32 R40, R24, R62, R40 ;  /* 0x0000003e1828723c */ /* 0x000fe20000001828 */
[----:B---3--:R-:W-:Y:S01]  /*acf0*/  F2FP.F16.F32.PACK_AB R24, R95, R96 ;  /* 0x000000605f18723e */ /* 0x008fe200000000ff */
[----:B------:R-:W3:Y:S01]  /*ad00*/  LDSM.16.MT88.4 R60, [R69+0xb800] ;  /* 0x00b80000453c783b */ /* 0x000ee20000004200 */
[----:B-----5:R-:W-:-:S02]  /*ad10*/  F2FP.F16.F32.PACK_AB R26, R93, R94 ;  /* 0x0000005e5d1a723e */ /* 0x020fc400000000ff */
[----:B-1----:R-:W-:Y:S02]  /*ad20*/  F2FP.F16.F32.PACK_AB R25, R78, R79 ;  /* 0x0000004f4e19723e */ /* 0x002fe400000000ff */
[----:B--2---:R-:W-:-:S07]  /*ad30*/  F2FP.F16.F32.PACK_AB R27, R76, R77 ;  /* 0x0000004d4c1b723e */ /* 0x004fce00000000ff */
[C---:B------:R-:W-:Y:S08]  /*ad40*/  HMMA.16816.F32 R8, R24.reuse, R20, R8 ;  /* 0x000000141808723c */ /* 0x040ff00000001808 */
[----:B------:R-:W-:Y:S01]  /*ad50*/  HMMA.16816.F32 R4, R24, R22, R4 ;  /* 0x000000161804723c */ /* 0x000fe20000001804 */
[----:B------:R-:W1:Y:S01]  /*ad60*/  LDSM.16.MT88.4 R20, [R71+0xb800] ;  /* 0x00b800004714783b */ /* 0x000e620000004200 */
[-C--:B------:R-:W-:Y:S01]  /*ad70*/  FFMA.FTZ R92, R92, R106.reuse, -R105 ;  /* 0x0000006a5c5c7223 */ /* 0x080fe20000010869 */
[-CC-:B------:R-:W-:Y:S01]  /*ad80*/  FFMA.FTZ R75, R89, R106.reuse, -R88.reuse ;  /* 0x0000006a594b7223 */ /* 0x180fe20000010858 */
[-CC-:B------:R-:W-:Y:S01]  /*ad90*/  FFMA.FTZ R74, R215, R106.reuse, -R88.reuse ;  /* 0x0000006ad74a7223 */ /* 0x180fe20000010858 */
[-CC-:B------:R-:W-:Y:S01]  /*ada0*/  FFMA.FTZ R73, R214, R106.reuse, -R88.reuse ;  /* 0x0000006ad6497223 */ /* 0x180fe20000010858 */
[----:B------:R-:W-:-:S02]  /*adb0*/  FFMA.FTZ R72, R213, R106, -R88 ;  /* 0x0000006ad5487223 */ /* 0x000fc40000010858 */
[C---:B------:R-:W-:Y:S01]  /*adc0*/  HMMA.16816.F32 R16, R24.reuse, R56, R16 ;  /* 0x000000381810723c */ /* 0x040fe20000001810 */
[-CC-:B------:R-:W-:Y:S01]  /*add0*/  FFMA.FTZ R57, R91, R106.reuse, -R105.reuse ;  /* 0x0000006a5b397223 */ /* 0x180fe20000010869 */
[-CC-:B------:R-:W-:Y:S01]  /*ade0*/  FFMA.FTZ R56, R90, R106.reuse, -R105.reuse ;  /* 0x0000006a5a387223 */ /* 0x180fe20000010869 */
[----:B------:R-:W-:Y:S02]  /*adf0*/  FFMA.FTZ R217, R217, R106, -R105 ;  /* 0x0000006ad9d97223 */ /* 0x000fe40000010869 */
[----:B------:R-:W-:Y:S03]  /*ae00*/  MUFU.EX2 R90, R57 ;  /* 0x00000039005a7308 */ /* 0x000fe60000000800 */
[C---:B------:R-:W-:Y:S01]  /*ae10*/  HMMA.16816.F32 R12, R24.reuse, R58, R12 ;  /* 0x0000003a180c723c */ /* 0x040fe2000000180c */
[----:B------:R2:W-:Y:S04]  /*ae20*/  MUFU.EX2 R89, R56 ;  /* 0x0000003800597308 */ /* 0x0005e80000000800 */
[----:B------:R-:W-:Y:S03]  /*ae30*/  MUFU.EX2 R92, R92 ;  /* 0x0000005c005c7308 */ /* 0x000fe60000000800 */
[C---:B----4-:R-:W-:Y:S01]  /*ae40*/  HMMA.16816.F32 R44, R24.reuse, R52, R44 ;  /* 0x00000034182c723c */ /* 0x050fe2000000182c */
[----:B------:R-:W4:Y:S04]  /*ae50*/  MUFU.EX2 R91, R217 ;  /* 0x000000d9005b7308 */ /* 0x000f280000000800 */
[----:B------:R-:W-:Y:S01]  /*ae60*/  MUFU.EX2 R75, R75 ;  /* 0x0000004b004b7308 */ /* 0x000fe20000000800 */
[----:B--2---:R-:W2:Y:S02]  /*ae70*/  LDSM.16.MT88.4 R56, [R70+0xb800] ;  /* 0x00b800004638783b */ /* 0x004ea40000004200 */
[C---:B------:R-:W-:Y:S01]  /*ae80*/  HMMA.16816.F32 R32, R24.reuse, R48, R32 ;  /* 0x000000301820723c */ /* 0x040fe20000001820 */
[----:B------:R-:W5:Y:S04]  /*ae90*/  MUFU.EX2 R74, R74 ;  /* 0x0000004a004a7308 */ /* 0x000f680000000800 */
[----:B------:R-:W-:Y:S03]  /*aea0*/  MUFU.EX2 R73, R73 ;  /* 0x0000004900497308 */ /* 0x000fe60000000800 */
[C---:B------:R-:W-:Y:S01]  /*aeb0*/  HMMA.16816.F32 R28, R24.reuse, R50, R28 ;  /* 0x00000032181c723c */ /* 0x040fe2000000181c */
[----:B------:R-:W3:Y:S01]  /*aec0*/  MUFU.EX2 R72, R72 ;  /* 0x0000004800487308 */ /* 0x000ee20000000800 */
[----:B------:R-:W2:Y:S06]  /*aed0*/  LDSM.16.MT88.4 R48, [R68+0xb800] ;  /* 0x00b800004430783b */ /* 0x000eac0000004200 */
[----:B------:R-:W-:Y:S01]  /*aee0*/  HMMA.16816.F32 R40, R24, R54, R40 ;  /* 0x000000361828723c */ /* 0x000fe20000001828 */
[----:B------:R-:W2:Y:S01]  /*aef0*/  LDSM.16.MT88.4 R52, [R71+0xc000] ;  /* 0x00c000004734783b */ /* 0x000ea20000004200 */
[----:B----4-:R-:W-:-:S02]  /*af00*/  F2FP.F16.F32.PACK_AB R24, R91, R92 ;  /* 0x0000005c5b18723e */ /* 0x010fc400000000ff */
[----:B------:R-:W-:Y:S02]  /*af10*/  F2FP.F16.F32.PACK_AB R26, R89, R90 ;  /* 0x0000005a591a723e */ /* 0x000fe400000000ff */
[----:B-----5:R-:W-:Y:S02]  /*af20*/  F2FP.F16.F32.PACK_AB R25, R74, R75 ;  /* 0x0000004b4a19723e */ /* 0x020fe400000000ff */
[----:B---3--:R-:W-:Y:S01]  /*af30*/  F2FP.F16.F32.PACK_AB R27, R72, R73 ;  /* 0x00000049481b723e */ /* 0x008fe200000000ff */
[-CC-:B------:R-:W-:Y:S01]  /*af40*/  FFMA.FTZ R148, R209, R106.reuse, -R105.reuse ;  /* 0x0000006ad1947223 */ /* 0x180fe20000010869 */
[-CC-:B------:R-:W-:Y:S01]  /*af50*/  FFMA.FTZ R151, R147, R106.reuse, -R105.reuse ;  /* 0x0000006a93977223 */ /* 0x180fe20000010869 */
[-C--:B------:R-:W-:Y:S01]  /*af60*/  FFMA.FTZ R150, R206, R106.reuse, -R105 ;  /* 0x0000006ace967223 */ /* 0x080fe20000010869 */
[----:B------:R-:W-:-:S03]  /*af70*/  FFMA.FTZ R153, R149, R106, -R88 ;  /* 0x0000006a95997223 */ /* 0x000fc60000010858 */
[----:B------:R-:W-:Y:S01]  /*af80*/  HMMA.16816.F32 R44, R24, R60, R44 ;  /* 0x0000003c182c723c */ /* 0x000fe2000000182c */
[-CC-:B------:R-:W-:Y:S01]  /*af90*/  FFMA.FTZ R60, R154, R106.reuse, -R88.reuse ;  /* 0x0000006a9a3c7223 */ /* 0x180fe20000010858 */
[-CC-:B------:R-:W-:Y:S01]  /*afa0*/  FFMA.FTZ R154, R152, R106.reuse, -R88.reuse ;  /* 0x0000006a989a7223 */ /* 0x180fe20000010858 */
[-C--:B------:R-:W-:Y:S01]  /*afb0*/  FFMA.FTZ R208, R208, R106.reuse, -R105 ;  /* 0x0000006ad0d07223 */ /* 0x080fe20000010869 */
[----:B------:R-:W-:-:S04]  /*afc0*/  FFMA.FTZ R205, R205, R106, -R88 ;  /* 0x0000006acdcd7223 */ /* 0x000fc80000010858 */
[C---:B-1----:R-:W-:Y:S01]  /*afd0*/  HMMA.16816.F32 R16, R24.reuse, R20, R16 ;  /* 0x000000141810723c */ /* 0x042fe20000001810 */
[----:B------:R-:W-:Y:S07]  /*afe0*/  MUFU.EX2 R148, R148 ;  /* 0x0000009400947308 */ /* 0x000fee0000000800 */
[C---:B------:R-:W-:Y:S01]  /*aff0*/  HMMA.16816.F32 R12, R24.reuse, R22, R12 ;  /* 0x00000016180c723c */ /* 0x040fe2000000180c */
[----:B------:R-:W1:Y:S01]  /*b000*/  LDSM.16.MT88.4 R20, [R70+0xc000] ;  /* 0x00c000004614783b */ /* 0x000e620000004200 */
[----:B------:R-:W3:Y:S04]  /*b010*/  MUFU.EX2 R147, R208 ;  /* 0x000000d000937308 */ /* 0x000ee80000000800 */
[----:B------:R-:W-:Y:S04]  /*b020*/  MUFU.EX2 R151, R151 ;  /* 0x0000009700977308 */ /* 0x000fe80000000800 */
[----:B------:R-:W4:Y:S04]  /*b030*/  MUFU.EX2 R150, R150 ;  /* 0x0000009600967308 */ /* 0x000f280000000800 */
[----:B------:R-:W-:Y:S04]  /*b040*/  MUFU.EX2 R149, R205 ;  /* 0x000000cd00957308 */ /* 0x000fe80000000800 */
[----:B------:R-:W5:Y:S04]  /*b050*/  MUFU.EX2 R153, R153 ;  /* 0x0000009900997308 */ /* 0x000f680000000800 */
[----:B------:R3:W-:Y:S04]  /*b060*/  MUFU.EX2 R152, R60 ;  /* 0x0000003c00987308 */ /* 0x0007e80000000800 */
[----:B------:R-:W1:Y:S01]  /*b070*/  MUFU.EX2 R154, R154 ;  /* 0x0000009a009a7308 */ /* 0x000e620000000800 */
[C---:B--2---:R-:W-:Y:S08]  /*b080*/  HMMA.16816.F32 R8, R24.reuse, R56, R8 ;  /* 0x000000381808723c */ /* 0x044ff00000001808 */
[C---:B------:R-:W-:Y:S01]  /*b090*/  HMMA.16816.F32 R4, R24.reuse, R58, R4 ;  /* 0x0000003a1804723c */ /* 0x040fe20000001804 */
[----:B------:R-:W2:Y:S07]  /*b0a0*/  LDSM.16.MT88.4 R56, [R69+0xc000] ;  /* 0x00c000004538783b */ /* 0x000eae0000004200 */
[C---:B------:R-:W-:Y:S01]  /*b0b0*/  HMMA.16816.F32 R40, R24.reuse, R62, R40 ;  /* 0x0000003e1828723c */ /* 0x040fe20000001828 */
[----:B---3--:R-:W-:Y:S07]  /*b0c0*/  LDSM.16.MT88.4 R60, [R69+0xc800] ;  /* 0x00c80000453c783b */ /* 0x008fee0000004200 */
[C---:B------:R-:W-:Y:S08]  /*b0d0*/  HMMA.16816.F32 R32, R24.reuse, R48, R32 ;  /* 0x000000301820723c */ /* 0x040ff00000001820 */
[----:B------:R-:W-:Y:S01]  /*b0e0*/  HMMA.16816.F32 R28, R24, R50, R28 ;  /* 0x00000032181c723c */ /* 0x000fe2000000181c */
[----:B------:R-:W3:Y:S01]  /*b0f0*/  LDSM.16.MT88.4 R48, [R68+0xc000] ;  /* 0x00c000004430783b */ /* 0x000ee20000004200 */
[----:B------:R-:W-:-:S02]  /*b100*/  F2FP.F16.F32.PACK_AB R24, R147, R148 ;  /* 0x000000949318723e */ /* 0x000fc400000000ff */
[----:B----4-:R-:W-:Y:S02]  /*b110*/  F2FP.F16.F32.PACK_AB R26, R150, R151 ;  /* 0x00000097961a723e */ /* 0x010fe400000000ff */
[----:B-----5:R-:W-:Y:S02]  /*b120*/  F2FP.F16.F32.PACK_AB R25, R153, R149 ;  /* 0x000000959919723e */ /* 0x020fe400000000ff */
[----:B-1----:R-:W-:-:S07]  /*b130*/  F2FP.F16.F32.PACK_AB R27, R154, R152 ;  /* 0x000000989a1b723e */ /* 0x002fce00000000ff */
        /* <DEDUP_REMOVED lines=13> */
[----:B------:R-:W4:Y:S01]  /*b210*/  LDSM.16.MT88.4 R20, [R71+0xc800] ;  /* 0x00c800004714783b */ /* 0x000f220000004200 */
[----:B------:R-:W-:Y:S04]  /*b220*/  MUFU.EX2 R165, R165 ;  /* 0x000000a500a57308 */ /* 0x000fe80000000800 */
[----:B------:R-:W5:Y:S04]  /*b230*/  MUFU.EX2 R164, R164 ;  /* 0x000000a400a47308 */ /* 0x000f680000000800 */
[----:B------:R-:W-:Y:S04]  /*b240*/  MUFU.EX2 R163, R163 ;  /* 0x000000a300a37308 */ /* 0x000fe80000000800 */
[----:B------:R-:W1:Y:S04]  /*b250*/  MUFU.EX2 R171, R171 ;  /* 0x000000ab00ab7308 */ /* 0x000e680000000800 */
[----:B------:R-:W-:Y:S04]  /*b260*/  MUFU.EX2 R170, R170 ;  /* 0x000000aa00aa7308 */ /* 0x000fe80000000800 */
[----:B------:R-:W1:Y:S04]  /*b270*/  MUFU.EX2 R169, R169 ;  /* 0x000000a900a97308 */ /* 0x000e680000000800 */
[----:B------:R-:W-:Y:S04]  /*b280*/  MUFU.EX2 R168, R168 ;  /* 0x000000a800a87308 */ /* 0x000fe80000000800 */
[----:B------:R-:W4:Y:S01]  /*b290*/  MUFU.EX2 R172, R172 ;  /* 0x000000ac00ac7308 */ /* 0x000f220000000800 */
[C---:B--2---:R-:W-:Y:S08]  /*b2a0*/  HMMA.16816.F32 R44, R24.reuse, R56, R44 ;  /* 0x00000038182c723c */ /* 0x044ff0000000182c */
[C---:B------:R-:W-:Y:S01]  /*b2b0*/  HMMA.16816.F32 R40, R24.reuse, R58, R40 ;  /* 0x0000003a1828723c */ /* 0x040fe20000001828 */
[----:B------:R-:W-:Y:S07]  /*b2c0*/  LDSM.16.MT88.4 R56, [R71+0xd000] ;  /* 0x00d000004738783b */ /* 0x000fee0000004200 */
[C---:B---3--:R-:W-:Y:S08]  /*b2d0*/  HMMA.16816.F32 R32, R24.reuse, R48, R32 ;  /* 0x000000301820723c */ /* 0x048ff00000001820 */
[----:B------:R-:W-:Y:S01]  /*b2e0*/  HMMA.16816.F32 R28, R24, R50, R28 ;  /* 0x00000032181c723c */ /* 0x000fe2000000181c */
[----:B-----5:R-:W-:Y:S01]  /*b2f0*/  F2FP.F16.F32.PACK_AB R24, R164, R165 ;  /* 0x000000a5a418723e */ /* 0x020fe200000000ff */
[----:B------:R-:W2:Y:S01]  /*b300*/  LDSM.16.MT88.4 R48, [R68+0xc800] ;  /* 0x00c800004430783b */ /* 0x000ea20000004200 */
[----:B-1----:R-:W-:-:S02]  /*b310*/  F2FP.F16.F32.PACK_AB R26, R171, R163 ;  /* 0x000000a3ab1a723e */ /* 0x002fc400000000ff */
[----:B------:R-:W-:Y:S02]  /*b320*/  F2FP.F16.F32.PACK_AB R25, R169, R170 ;  /* 0x000000aaa919723e */ /* 0x000fe400000000ff */
[----:B----4-:R-:W-:-:S07]  /*b330*/  F2FP.F16.F32.PACK_AB R27, R172, R168 ;  /* 0x000000a8ac1b723e */ /* 0x010fce00000000ff */
[----:B------:R-:W-:Y:S01]  /*b340*/  HMMA.16816.F32 R8, R24, R52, R8 ;  /* 0x000000341808723c */ /* 0x000fe20000001808 */
[-C--:B------:R-:W-:Y:S01]  /*b350*/  FFMA.FTZ R52, R180, R106.reuse, -R105 ;  /* 0x0000006ab4347223 */ /* 0x080fe20000010869 */
[----:B------:R-:W-:-:S06]  /*b360*/  FFMA.FTZ R53, R183, R106, -R88 ;  /* 0x0000006ab7357223 */ /* 0x000fcc0000010858 */
[----:B------:R-:W-:Y:S01]  /*b370*/  HMMA.16816.F32 R4, R24, R54, R4 ;  /* 0x000000361804723c */ /* 0x000fe20000001804 */
[-CC-:B------:R-:W-:Y:S02]  /*b380*/  FFMA.FTZ R54, R184, R106.reuse, -R105.reuse ;  /* 0x0000006ab8367223 */ /* 0x180fe40000010869 */
[----:B------:R1:W-:Y:S01]  /*b390*/  MUFU.EX2 R184, R52 ;  /* 0x0000003400b87308 */ /* 0x0003e20000000800 */
[----:B------:R-:W-:-:S04]  /*b3a0*/  FFMA.FTZ R188, R188, R106, -R105 ;  /* 0x0000006abcbc7223 */ /* 0x000fc80000010869 */
[----:B------:R-:W-:Y:S01]  /*b3b0*/  HMMA.16816.F32 R44, R24, R60, R44 ;  /* 0x0000003c182c723c */ /* 0x000fe2000000182c */
[-CC-:B------:R-:W-:Y:S01]  /*b3c0*/  FFMA.FTZ R60, R187, R106.reuse, -R88.reuse ;  /* 0x0000006abb3c7223 */ /* 0x180fe20000010858 */
[----:B------:R-:W-:Y:S01]  /*b3d0*/  MUFU.EX2 R183, R54 ;  /* 0x0000003600b77308 */ /* 0x000fe20000000800 */
[----:B-1----:R-:W-:-:S03]  /*b3e0*/  FFMA.FTZ R52, R182, R106, -R88 ;  /* 0x0000006ab6347223 */ /* 0x002fc60000010858 */
[----:B------:R-:W-:Y:S02]  /*b3f0*/  MUFU.EX2 R182, R53 ;  /* 0x0000003500b67308 */ /* 0x000fe40000000800 */
[----:B------:R-:W-:Y:S02]  /*b400*/  HMMA.16816.F32 R16, R24, R20, R16 ;  /* 0x000000141810723c */ /* 0x000fe40000001810 */
[----:B------:R1:W-:Y:S01]  /*b410*/  MUFU.EX2 R187, R52 ;  /* 0x0000003400bb7308 */ /* 0x0003e20000000800 */
[----:B------:R-:W-:-:S03]  /*b420*/  FFMA.FTZ R20, R181, R106, -R105 ;  /* 0x0000006ab5147223 */ /* 0x000fc60000010869 */
[----:B------:R3:W-:Y:S02]  /*b430*/  MUFU.EX2 R181, R188 ;  /* 0x000000bc00b57308 */ /* 0x0007e40000000800 */
[----:B------:R-:W-:Y:S01]  /*b440*/  HMMA.16816.F32 R12, R24, R22, R12 ;  /* 0x00000016180c723c */ /* 0x000fe2000000180c */
[----:B-1----:R-:W1:Y:S01]  /*b450*/  LDSM.16.MT88.4 R52, [R69+0xd000] ;  /* 0x00d000004534783b */ /* 0x002e620000004200 */
[----:B------:R4:W5:Y:S01]  /*b460*/  MUFU.EX2 R180, R20 ;  /* 0x0000001400b47308 */ /* 0x0009620000000800 */
[----:B---3--:R-:W-:-:S03]  /*b470*/  FFMA.FTZ R188, R186, R106, -R88 ;  /* 0x0000006ababc7223 */ /* 0x008fc60000010858 */
[----:B------:R3:W-:Y:S04]  /*b480*/  MUFU.EX2 R186, R60 ;  /* 0x0000003c00ba7308 */ /* 0x0007e80000000800 */
[----:B------:R-:W5:Y:S01]  /*b490*/  MUFU.EX2 R188, R188 ;  /* 0x000000bc00bc7308 */ /* 0x000f620000000800 */
[----:B----4-:R-:W4:Y:S01]  /*b4a0*/  LDSM.16.MT88.4 R20, [R70+0xd000] ;  /* 0x00d000004614783b */ /* 0x010f220000004200 */
[C---:B------:R-:W-:Y:S01]  /*b4b0*/  HMMA.16816.F32 R40, R24.reuse, R62, R40 ;  /* 0x0000003e1828723c */ /* 0x040fe20000001828 */
[----:B------:R-:W-:Y:S02]  /*b4c0*/  FFMA.FTZ R203, R203, R106, -R105 ;  /* 0x0000006acbcb7223 */ /* 0x000fe40000010869 */
[----:B---3--:R-:W-:Y:S05]  /*b4d0*/  LDSM.16.MT88.4 R60, [R69+0xd800] ;  /* 0x00d80000453c783b */ /* 0x008fea0000004200 */
[C---:B--2---:R-:W-:Y:S08]  /*b4e0*/  HMMA.16816.F32 R32, R24.reuse, R48, R32 ;  /* 0x000000301820723c */ /* 0x044ff00000001820 */
[----:B------:R-:W-:Y:S01]  /*b4f0*/  HMMA.16816.F32 R28, R24, R50, R28 ;  /* 0x00000032181c723c */ /* 0x000fe2000000181c */
[----:B-----5:R-:W-:Y:S01]  /*b500*/  F2FP.F16.F32.PACK_AB R24, R180, R181 ;  /* 0x000000b5b418723e */ /* 0x020fe200000000ff */
[----:B------:R-:W2:Y:S01]  /*b510*/  LDSM.16.MT88.4 R48, [R68+0xd000] ;  /* 0x00d000004430783b */ /* 0x000ea20000004200 */
[----:B------:R-:W-:-:S02]  /*b520*/  F2FP.F16.F32.PACK_AB R26, R183, R184 ;  /* 0x000000b8b71a723e */ /* 0x000fc400000000ff */
[----:B------:R-:W-:Y:S02]  /*b530*/  F2FP.F16.F32.PACK_AB R25, R187, R182 ;  /* 0x000000b6bb19723e */ /* 0x000fe400000000ff */
[----:B------:R-:W-:-:S07]  /*b540*/  F2FP.F16.F32.PACK_AB R27, R188, R186 ;  /* 0x000000babc1b723e */ /* 0x000fce00000000ff */
[----:B------:R-:W-:Y:S01]  /*b550*/  HMMA.16816.F32 R16, R24, R56, R16 ;  /* 0x000000381810723c */ /* 0x000fe20000001810 */
[-CC-:B------:R-:W-:Y:S01]  /*b560*/  FFMA.FTZ R56, R196, R106.reuse, -R105.reuse ;  /* 0x0000006ac4387223 */ /* 0x180fe20000010869 */
[----:B------:R-:W-:-:S03]  /*b570*/  FFMA.FTZ R57, R195, R106, -R105 ;  /* 0x0000006ac3397223 */ /* 0x000fc60000010869 */
[----:B------:R3:W-:Y:S03]  /*b580*/  MUFU.EX2 R195, R56 ;  /* 0x0000003800c37308 */ /* 0x0007e60000000800 */
[----:B-1----:R-:W-:Y:S01]  /*b590*/  HMMA.16816.F32 R44, R24, R52, R44 ;  /* 0x00000034182c723c */ /* 0x002fe2000000182c */
[-C--:B------:R-:W-:Y:S01]  /*b5a0*/  FFMA.FTZ R52, R201, R106.reuse, -R88 ;  /* 0x0000006ac9347223 */ /* 0x080fe20000010858 */
[----:B---3--:R-:W-:-:S06]  /*b5b0*/  FFMA.FTZ R56, R194, R106, -R105 ;  /* 0x0000006ac2387223 */ /* 0x008fcc0000010869 */
[C---:B------:R-:W-:Y:S01]  /*b5c0*/  HMMA.16816.F32 R12, R24.reuse, R58, R12 ;  /* 0x0000003a180c723c */ /* 0x040fe2000000180c */
[----:B------:R-:W-:Y:S04]  /*b5d0*/  MUFU.EX2 R194, R57 ;  /* 0x0000003900c27308 */ /* 0x000fe80000000800 */
[----:B------:R1:W-:Y:S03]  /*b5e0*/  MUFU.EX2 R201, R56 ;  /* 0x0000003800c97308 */ /* 0x0003e60000000800 */
[C---:B----4-:R-:W-:Y:S01]  /*b5f0*/  HMMA.16816.F32 R8, R24.reuse, R20, R8 ;  /* 0x000000141808723c */ /* 0x050fe20000001808 */
[----:B-1----:R-:W1:Y:S07]  /*b600*/  LDSM.16.MT88.4 R56, [R70+0xd800] ;  /* 0x00d800004638783b */ /* 0x002e6e0000004200 */
[----:B------:R-:W-:Y:S01]  /*b610*/  HMMA.16816.F32 R4, R24, R22, R4 ;  /* 0x000000161804723c */ /* 0x000fe20000001804 */
[----:B------:R-:W3:Y:S01]  /*b620*/  LDSM.16.MT88.4 R20, [R71+0xd800] ;  /* 0x00d800004714783b */ /* 0x000ee20000004200 */
[----:B------:R4:W5:Y:S01]  /*b630*/  MUFU.EX2 R196, R203 ;  /* 0x000000cb00c47308 */ /* 0x0009620000000800 */
[----:B------:R-:W-:-:S03]  /*b640*/  FFMA.FTZ R53, R200, R106, -R88 ;  /* 0x0000006ac8357223 */ /* 0x000fc60000010858 */
[----:B------:R2:W-:Y:S01]  /*b650*/  MUFU.EX2 R200, R52 ;  /* 0x0000003400c87308 */ /* 0x0005e20000000800 */
[-CC-:B----4-:R-:W-:Y:S01]  /*b660*/  FFMA.FTZ R203, R198, R106.reuse, -R88.reuse ;  /* 0x0000006ac6cb7223 */ /* 0x190fe20000010858 */
[----:B--2---:R-:W-:Y:S02]  /*b670*/  FFMA.FTZ R52, R199, R106, -R88 ;  /* 0x0000006ac7347223 */ /* 0x004fe40000010858 */
[----:B------:R-:W2:Y:S04]  /*b680*/  MUFU.EX2 R199, R53 ;  /* 0x0000003500c77308 */ /* 0x000ea80000000800 */
[----:B------:R4:W-:Y:S04]  /*b690*/  MUFU.EX2 R198, R52 ;  /* 0x0000003400c67308 */ /* 0x0009e80000000800 */
[----:B------:R-:W1:Y:S01]  /*b6a0*/  MUFU.EX2 R203, R203 ;  /* 0x000000cb00cb7308 */ /* 0x000e620000000800 */
[C---:B------:R-:W-:Y:S08]  /*b6b0*/  HMMA.16816.F32 R40, R24.reuse, R54, R40 ;  /* 0x000000361828723c */ /* 0x040ff00000001828 */
[C---:B------:R-:W-:Y:S01]  /*b6c0*/  HMMA.16816.F32 R32, R24.reuse, R48, R32 ;  /* 0x000000301820723c */ /* 0x040fe20000001820 */
[----:B----4-:R-:W-:Y:S07]  /*b6d0*/  LDSM.16.MT88.4 R52, [R71+0xe000] ;  /* 0x00e000004734783b */ /* 0x010fee0000004200 */
[----:B------:R-:W-:Y:S01]  /*b6e0*/  HMMA.16816.F32 R28, R24, R50, R28 ;  /* 0x00000032181c723c */ /* 0x000fe2000000181c */
[----:B-----5:R-:W-:Y:S01]  /*b6f0*/  F2FP.F16.F32.PACK_AB R24, R195, R196 ;  /* 0x000000c4c318723e */ /* 0x020fe200000000ff */
[----:B------:R-:W4:Y:S01]  /*b700*/  LDSM.16.MT88.4 R48, [R68+0xd800] ;  /* 0x00d800004430783b */ /* 0x000f220000004200 */
[----:B------:R-:W-:-:S02]  /*b710*/  F2FP.F16.F32.PACK_AB R26, R201, R194 ;  /* 0x000000c2c91a723e */ /* 0x000fc400000000ff */
[----:B--2---:R-:W-:Y:S02]  /*b720*/  F2FP.F16.F32.PACK_AB R25, R199, R200 ;  /* 0x000000c8c719723e */ /* 0x004fe400000000ff */
[----:B-1----:R-:W-:-:S07]  /*b730*/  F2FP.F16.F32.PACK_AB R27, R203, R198 ;  /* 0x000000c6cb1b723e */ /* 0x002fce00000000ff */
[----:B------:R-:W-:Y:S01]  /*b740*/  HMMA.16816.F32 R8, R24, R56, R8 ;  /* 0x000000381808723c */ /* 0x000fe20000001808 */
[-C--:B------:R-:W-:Y:S01]  /*b750*/  FFMA.FTZ R56, R197, R106.reuse, -R105 ;  /* 0x0000006ac5387223 */ /* 0x080fe20000010869 */
[----:B------:R-:W-:-:S06]  /*b760*/  FFMA.FTZ R57, R192, R106, -R88 ;  /* 0x0000006ac0397223 */ /* 0x000fcc0000010858 */
[C---:B------:R-:W-:Y:S01]  /*b770*/  HMMA.16816.F32 R4, R24.reuse, R58, R4 ;  /* 0x0000003a1804723c */ /* 0x040fe20000001804 */
[-CC-:B------:R-:W-:Y:S02]  /*b780*/  FFMA.FTZ R58, R193, R106.reuse, -R105.reuse ;  /* 0x0000006ac13a7223 */ /* 0x180fe40000010869 */
[----:B------:R1:W-:Y:S05]  /*b790*/  MUFU.EX2 R193, R56 ;  /* 0x0000003800c17308 */ /* 0x0003ea0000000800 */
[----:B---3--:R-:W-:Y:S01]  /*b7a0*/  HMMA.16816.F32 R16, R24, R20, R16 ;  /* 0x000000141810723c */ /* 0x008fe20000001810 */
[-CC-:B------:R-:W-:Y:S01]  /*b7b0*/  FFMA.FTZ R20, R202, R106.reuse, -R105.reuse ;  /* 0x0000006aca147223 */ /* 0x180fe20000010869 */
[-C--:B------:R-:W-:Y:S01]  /*b7c0*/  FFMA.FTZ R204, R204, R106.reuse, -R105 ;  /* 0x0000006acccc7223 */ /* 0x080fe20000010869 */
[----:B------:R-:W-:Y:S01]  /*b7d0*/  MUFU.EX2 R192, R58 ;  /* 0x0000003a00c07308 */ /* 0x000fe20000000800 */
[----:B-1----:R-:W-:-:S04]  /*b7e0*/  FFMA.FTZ R56, R191, R106, -R88 ;  /* 0x0000006abf387223 */ /* 0x002fc80000010858 */
[C---:B------:R-:W-:Y:S01]  /*b7f0*/  HMMA.16816.F32 R44, R24.reuse, R60, R44 ;  /* 0x0000003c182c723c */ /* 0x040fe2000000182c */
[-CC-:B------:R-:W-:Y:S01]  /*b800*/  FFMA.FTZ R60, R190, R106.reuse, -R88.reuse ;  /* 0x0000006abe3c7223 */ /* 0x180fe20000010858 */
[----:B------:R-:W-:Y:S04]  /*b810*/  MUFU.EX2 R191, R57 ;  /* 0x0000003900bf7308 */ /* 0x000fe80000000800 */
[----:B------:R1:W-:Y:S02]  /*b820*/  MUFU.EX2 R190, R56 ;  /* 0x0000003800be7308 */ /* 0x0003e40000000800 */
[----:B------:R-:W-:Y:S02]  /*b830*/  HMMA.16816.F32 R12, R24, R22, R12 ;  /* 0x00000016180c723c */ /* 0x000fe4000000180c */
[----:B------:R2:W-:Y:S04]  /*b840*/  MUFU.EX2 R197, R20 ;  /* 0x0000001400c57308 */ /* 0x0005e80000000800 */
[----:B------:R3:W5:Y:S01]  /*b850*/  MUFU.EX2 R202, R204 ;  /* 0x000000cc00ca7308 */ /* 0x0007620000000800 */
[----:B-1----:R-:W1:Y:S04]  /*b860*/  LDSM.16.MT88.4 R56, [R69+0xe000] ;  /* 0x00e000004538783b */ /* 0x002e680000004200 */
[----:B--2---:R-:W2:Y:S01]  /*b870*/  LDSM.16.MT88.4 R20, [R70+0xe000] ;  /* 0x00e000004614783b */ /* 0x004ea20000004200 */
[----:B---3--:R-:W-:-:S02]  /*b880*/  FFMA.FTZ R204, R189, R106, -R88 ;  /* 0x0000006abdcc7223 */ /* 0x008fc40000010858 */
[----:B------:R3:W-:Y:S04]  /*b890*/  MUFU.EX2 R189, R60 ;  /* 0x0000003c00bd7308 */ /* 0x0007e80000000800 */
[----:B------:R-:W5:Y:S01]  /*b8a0*/  MUFU.EX2 R204, R204 ;  /* 0x000000cc00cc7308 */ /* 0x000f620000000800 */
[C---:B------:R-:W-:Y:S08]  /*b8b0*/  HMMA.16816.F32 R40, R24.reuse, R62, R40 ;  /* 0x0000003e1828723c */ /* 0x040ff00000001828 */
[C---:B----4-:R-:W-:Y:S01]  /*b8c0*/  HMMA.16816.F32 R32, R24.reuse, R48, R32 ;  /* 0x000000301820723c */ /* 0x050fe20000001820 */
[----:B------:R-:W-:Y:S01]  /*b8d0*/  FFMA.FTZ R185, R185, R106, -R105 ;  /* 0x0000006ab9b97223 */ /* 0x000fe20000010869 */
[----:B---3--:R-:W-:Y:S06]  /*b8e0*/  LDSM.16.MT88.4 R60, [R69+0xe800] ;  /* 0x00e80000453c783b */ /* 0x008fec0000004200 */
[----:B------:R-:W-:Y:S01]  /*b8f0*/  HMMA.16816.F32 R28, R24, R50, R28 ;  /* 0x00000032181c723c */ /* 0x000fe2000000181c */
[----:B-----5:R-:W-:Y:S01]  /*b900*/  F2FP.F16.F32.PACK_AB R24, R197, R202 ;  /* 0x000000cac518723e */ /* 0x020fe200000000ff */
[----:B------:R-:W3:Y:S01]  /*b910*/  LDSM.16.MT88.4 R48, [R68+0xe000] ;  /* 0x00e000004430783b */ /* 0x000ee20000004200 */
        /* <DEDUP_REMOVED lines=9> */
[----:B----4-:R-:W-:-:S06]  /*b9b0*/  FFMA.FTZ R52, R177, R106, -R105 ;  /* 0x0000006ab1347223 */ /* 0x010fcc0000010869 */
[C---:B--2---:R-:W-:Y:S01]  /*b9c0*/  HMMA.16816.F32 R8, R24.reuse, R20, R8 ;  /* 0x000000141808723c */ /* 0x044fe20000001808 */
[----:B------:R-:W-:Y:S04]  /*b9d0*/  MUFU.EX2 R177, R53 ;  /* 0x0000003500b17308 */ /* 0x000fe80000000800 */
[----:B------:R1:W-:Y:S03]  /*b9e0*/  MUFU.EX2 R176, R52 ;  /* 0x0000003400b07308 */ /* 0x0003e60000000800 */
[C---:B------:R-:W-:Y:S01]  /*b9f0*/  HMMA.16816.F32 R4, R24.reuse, R22, R4 ;  /* 0x000000161804723c */ /* 0x040fe20000001804 */
[----:B------:R-:W2:Y:S07]  /*ba00*/  LDSM.16.MT88.4 R20, [R71+0xe800] ;  /* 0x00e800004714783b */ /* 0x000eae0000004200 */
[----:B------:R-:W-:Y:S01]  /*ba10*/  HMMA.16816.F32 R12, R24, R54, R12 ;  /* 0x00000036180c723c */ /* 0x000fe2000000180c */
[----:B-1----:R-:W1:Y:S01]  /*ba20*/  LDSM.16.MT88.4 R52, [R70+0xe800] ;  /* 0x00e800004634783b */ /* 0x002e620000004200 */
[----:B------:R4:W5:Y:S01]  /*ba30*/  MUFU.EX2 R179, R185 ;  /* 0x000000b900b37308 */ /* 0x0009620000000800 */
[----:B------:R-:W-:-:S03]  /*ba40*/  FFMA.FTZ R57, R175, R106, -R88 ;  /* 0x0000006aaf397223 */ /* 0x000fc60000010858 */
[----:B------:R3:W-:Y:S01]  /*ba50*/  MUFU.EX2 R175, R56 ;  /* 0x0000003800af7308 */ /* 0x0007e20000000800 */
[-CC-:B----4-:R-:W-:Y:S01]  /*ba60*/  FFMA.FTZ R185, R173, R106.reuse, -R88.reuse ;  /* 0x0000006aadb97223 */ /* 0x190fe20000010858 */
[-C--:B---3--:R-:W-:Y:S02]  /*ba70*/  FFMA.FTZ R56, R174, R106.reuse, -R88 ;  /* 0x0000006aae387223 */ /* 0x088fe40000010858 */
[----:B------:R-:W3:Y:S04]  /*ba80*/  MUFU.EX2 R174, R57 ;  /* 0x0000003900ae7308 */ /* 0x000ee80000000800 */
[----:B------:R4:W-:Y:S04]  /*ba90*/  MUFU.EX2 R173, R56 ;  /* 0x0000003800ad7308 */ /* 0x0009e80000000800 */
[----:B------:R-:W2:Y:S01]  /*baa0*/  MUFU.EX2 R185, R185 ;  /* 0x000000b900b97308 */ /* 0x000ea20000000800 */
[C---:B------:R-:W-:Y:S08]  /*bab0*/  HMMA.16816.F32 R40, R24.reuse, R58, R40 ;  /* 0x0000003a1828723c */ /* 0x040ff00000001828 */
[C---:B------:R-:W-:Y:S01]  /*bac0*/  HMMA.16816.F32 R32, R24.reuse, R48, R32 ;  /* 0x000000301820723c */ /* 0x040fe20000001820 */
[----:B------:R-:W-:Y:S01]  /*bad0*/  FFMA.FTZ R162, R162, R106, -R105 ;  /* 0x0000006aa2a27223 */ /* 0x000fe20000010869 */
[----:B----4-:R-:W-:Y:S06]  /*bae0*/  LDSM.16.MT88.4 R56, [R71+0xf000] ;  /* 0x00f000004738783b */ /* 0x010fec0000004200 */
[----:B------:R-:W-:Y:S01]  /*baf0*/  HMMA.16816.F32 R28, R24, R50, R28 ;  /* 0x00000032181c723c */ /* 0x000fe2000000181c */
[----:B-----5:R-:W-:Y:S01]  /*bb00*/  F2FP.F16.F32.PACK_AB R24, R178, R179 ;  /* 0x000000b3b218723e */ /* 0x020fe200000000ff */
[----:B------:R-:W4:Y:S01]  /*bb10*/  LDSM.16.MT88.4 R48, [R68+0xe800] ;  /* 0x00e800004430783b */ /* 0x000f220000004200 */
[----:B------:R-:W-:-:S02]  /*bb20*/  F2FP.F16.F32.PACK_AB R26, R176, R177 ;  /* 0x000000b1b01a723e */ /* 0x000fc400000000ff */
[----:B---3--:R-:W-:Y:S02]  /*bb30*/  F2FP.F16.F32.PACK_AB R25, R174, R175 ;  /* 0x000000afae19723e */ /* 0x008fe400000000ff */
[----:B--2---:R-:W-:-:S07]  /*bb40*/  F2FP.F16.F32.PACK_AB R27, R185, R173 ;  /* 0x000000adb91b723e */ /* 0x004fce00000000ff */
[----:B------:R-:W-:Y:S01]  /*bb50*/  HMMA.16816.F32 R16, R24, R20, R16 ;  /* 0x000000141810723c */ /* 0x000fe20000001810 */
[----:B------:R-:W-:-:S07]  /*bb60*/  FFMA.FTZ R20, R161, R106, -R105 ;  /* 0x0000006aa1147223 */ /* 0x000fce0000010869 */
[C---:B-1----:R-:W-:Y:S01]  /*bb70*/  HMMA.16816.F32 R8, R24.reuse, R52, R8 ;  /* 0x000000341808723c */ /* 0x042fe20000001808 */
[-CC-:B------:R-:W-:Y:S01]  /*bb80*/  FFMA.FTZ R52, R160, R106.reuse, -R105.reuse ;  /* 0x0000006aa0347223 */ /* 0x180fe20000010869 */
[-CC-:B------:R-:W-:Y:S01]  /*bb90*/  FFMA.FTZ R53, R158, R106.reuse, -R88.reuse ;  /* 0x0000006a9e357223 */ /* 0x180fe20000010858 */
[----:B------:R1:W-:Y:S05]  /*bba0*/  MUFU.EX2 R160, R20 ;  /* 0x0000001400a07308 */ /* 0x0003ea0000000800 */
[C---:B------:R-:W-:Y:S01]  /*bbb0*/  HMMA.16816.F32 R4, R24.reuse, R54, R4 ;  /* 0x000000361804723c */ /* 0x040fe20000001804 */
[-C--:B------:R-:W-:Y:S02]  /*bbc0*/  FFMA.FTZ R54, R159, R106.reuse, -R105 ;  /* 0x0000006a9f367223 */ /* 0x080fe40000010869 */
[----:B------:R2:W-:Y:S05]  /*bbd0*/  MUFU.EX2 R159, R52 ;  /* 0x00000034009f7308 */ /* 0x0005ea0000000800 */
[----:B------:R-:W-:Y:S01]  /*bbe0*/  HMMA.16816.F32 R12, R24, R22, R12 ;  /* 0x00000016180c723c */ /* 0x000fe2000000180c */
[----:B-1----:R-:W1:Y:S01]  /*bbf0*/  LDSM.16.MT88.4 R20, [R70+0xf000] ;  /* 0x00f000004614783b */ /* 0x002e620000004200 */
[----:B------:R-:W-:Y:S01]  /*bc00*/  MUFU.EX2 R158, R54 ;  /* 0x00000036009e7308 */ /* 0x000fe20000000800 */
[----:B--2---:R-:W-:-:S05]  /*bc10*/  FFMA.FTZ R52, R157, R106, -R88 ;  /* 0x0000006a9d347223 */ /* 0x004fca0000010858 */
[----:B------:R-:W-:Y:S01]  /*bc20*/  HMMA.16816.F32 R44, R24, R60, R44 ;  /* 0x0000003c182c723c */ /* 0x000fe2000000182c */
[-CC-:B------:R-:W-:Y:S01]  /*bc30*/  FFMA.FTZ R60, R156, R106.reuse, -R88.reuse ;  /* 0x0000006a9c3c7223 */ /* 0x180fe20000010858 */
[----:B------:R-:W-:Y:S04]  /*bc40*/  MUFU.EX2 R157, R53 ;  /* 0x00000035009d7308 */ /* 0x000fe80000000800 */
[----:B------:R2:W-:Y:S04]  /*bc50*/  MUFU.EX2 R156, R52 ;  /* 0x00000034009c7308 */ /* 0x0005e80000000800 */
[----:B------:R3:W5:Y:S01]  /*bc60*/  MUFU.EX2 R161, R162 ;  /* 0x000000a200a17308 */ /* 0x0007620000000800 */
[----:B--2---:R-:W2:Y:S01]  /*bc70*/  LDSM.16.MT88.4 R52, [R69+0xf000] ;  /* 0x00f000004534783b */ /* 0x004ea20000004200 */
[----:B---3--:R-:W-:-:S02]  /*bc80*/  FFMA.FTZ R162, R155, R106, -R88 ;  /* 0x0000006a9ba27223 */ /* 0x008fc40000010858 */
[----:B------:R3:W-:Y:S04]  /*bc90*/  MUFU.EX2 R155, R60 ;  /* 0x0000003c009b7308 */ /* 0x0007e80000000800 */
[----:B------:R-:W1:Y:S01]  /*bca0*/  MUFU.EX2 R162, R162 ;  /* 0x000000a200a27308 */ /* 0x000e620000000800 */
        /* <DEDUP_REMOVED lines=9> */
[----:B-1----:R-:W-:-:S07]  /*bd40*/  F2FP.F16.F32.PACK_AB R27, R162, R155 ;  /* 0x0000009ba21b723e */ /* 0x002fce00000000ff */
[C---:B------:R-:W-:Y:S08]  /*bd50*/  HMMA.16816.F32 R8, R24.reuse, R20, R8 ;  /* 0x000000141808723c */ /* 0x040ff00000001808 */
[C---:B------:R-:W-:Y:S01]  /*bd60*/  HMMA.16816.F32 R4, R24.reuse, R22, R4 ;  /* 0x000000161804723c */ /* 0x040fe20000001804 */
[----:B------:R-:W1:Y:S07]  /*bd70*/  LDSM.16.MT88.4 R20, [R71+0xf800] ;  /* 0x00f800004714783b */ /* 0x000e6e0000004200 */
[----:B--2---:R-:W-:Y:S01]  /*bd80*/  HMMA.16816.F32 R44, R24, R52, R44 ;  /* 0x00000034182c723c */ /* 0x004fe2000000182c */
[-CC-:B------:R-:W-:Y:S01]  /*bd90*/  FFMA.FTZ R52, R142, R106.reuse, -R88.reuse ;  /* 0x0000006a8e347223 */ /* 0x180fe20000010858 */
[----:B------:R-:W-:-:S03]  /*bda0*/  FFMA.FTZ R53, R141, R106, -R88 ;  /* 0x0000006a8d357223 */ /* 0x000fc60000010858 */
[----:B------:R2:W-:Y:S03]  /*bdb0*/  MUFU.EX2 R141, R52 ;  /* 0x00000034008d7308 */ /* 0x0005e60000000800 */
[C---:B------:R-:W-:Y:S01]  /*bdc0*/  HMMA.16816.F32 R16, R24.reuse, R56, R16 ;  /* 0x000000381810723c */ /* 0x040fe20000001810 */
[-CC-:B------:R-:W-:Y:S01]  /*bdd0*/  FFMA.FTZ R56, R145, R106.reuse, -R105.reuse ;  /* 0x0000006a91387223 */ /* 0x180fe20000010869 */
[-C--:B------:R-:W-:Y:S01]  /*bde0*/  FFMA.FTZ R57, R144, R106.reuse, -R105 ;  /* 0x0000006a90397223 */ /* 0x080fe20000010869 */
[----:B------:R4:W-:Y:S01]  /*bdf0*/  MUFU.EX2 R145, R146 ;  /* 0x0000009200917308 */ /* 0x0009e20000000800 */
[----:B------:R-:W-:Y:S01]  /*be00*/  FADD.FTZ R103, R104, R103 ;  /* 0x0000006768677221 */ /* 0x000fe20000010000 */
[----:B------:R-:W-:Y:S02]  /*be10*/  FADD.FTZ R86, R87, R86 ;  /* 0x0000005657567221 */ /* 0x000fe40000010000 */
[----:B------:R5:W-:Y:S01]  /*be20*/  MUFU.EX2 R144, R56 ;  /* 0x0000003800907308 */ /* 0x000be20000000800 */
[-CC-:B--2---:R-:W-:Y:S01]  /*be30*/  FFMA.FTZ R52, R140, R106.reuse, -R88.reuse ;  /* 0x0000006a8c347223 */ /* 0x184fe20000010858 */
[----:B------:R-:W-:Y:S02]  /*be40*/  HMMA.16816.F32 R40, R24, R54, R40 ;  /* 0x000000361828723c */ /* 0x000fe40000001828 */
[----:B------:R-:W2:Y:S01]  /*be50*/  MUFU.EX2 R140, R53 ;  /* 0x00000035008c7308 */ /* 0x000ea20000000800 */
[----:B----4-:R-:W-:-:S03]  /*be60*/  FFMA.FTZ R146, R139, R106, -R88 ;  /* 0x0000006a8b927223 */ /* 0x010fc60000010858 */
[----:B------:R4:W-:Y:S01]  /*be70*/  MUFU.EX2 R139, R52 ;  /* 0x00000034008b7308 */ /* 0x0009e20000000800 */
[----:B-----5:R-:W-:Y:S01]  /*be80*/  FFMA.FTZ R56, R143, R106, -R105 ;  /* 0x0000006a8f387223 */ /* 0x020fe20000010869 */
[----:B------:R-:W-:Y:S02]  /*be90*/  FADD.FTZ R103, R102, R103 ;  /* 0x0000006766677221 */ /* 0x000fe40000010000 */
[----:B------:R2:W-:Y:S01]  /*bea0*/  MUFU.EX2 R143, R57 ;  /* 0x00000039008f7308 */ /* 0x0005e20000000800 */
[----:B------:R-:W-:-:S03]  /*beb0*/  FADD.FTZ R86, R85, R86 ;  /* 0x0000005655567221 */ /* 0x000fc60000010000 */
[----:B------:R5:W3:Y:S04]  /*bec0*/  MUFU.EX2 R142, R56 ;  /* 0x00000038008e7308 */ /* 0x000ae80000000800 */
[----:B------:R-:W1:Y:S01]  /*bed0*/  MUFU.EX2 R146, R146 ;  /* 0x0000009200927308 */ /* 0x000e620000000800 */
[----:B----4-:R-:W4:Y:S01]  /*bee0*/  LDSM.16.MT88.4 R52, [R69+0xf800] ;  /* 0x00f800004534783b */ /* 0x010f220000004200 */
[----:B------:R-:W-:Y:S01]  /*bef0*/  FADD.FTZ R103, R101, R103 ;  /* 0x0000006765677221 */ /* 0x000fe20000010000 */
[----:B------:R-:W-:Y:S01]  /*bf00*/  FADD.FTZ R84, R84, R86 ;  /* 0x0000005654547221 */ /* 0x000fe20000010000 */
[----:B------:R-:W-:Y:S02]  /*bf10*/  HMMA.16816.F32 R12, R24, R58, R12 ;  /* 0x0000003a180c723c */ /* 0x000fe4000000180c */
[----:B------:R-:W-:Y:S01]  /*bf20*/  FADD.FTZ R100, R100, R103 ;  /* 0x0000006764647221 */ /* 0x000fe20000010000 */
[----:B------:R-:W-:Y:S01]  /*bf30*/  FADD.FTZ R84, R83, R84 ;  /* 0x0000005453547221 */ /* 0x000fe20000010000 */
[----:B--2---:R-:W-:-:S02]  /*bf40*/  F2FP.F16.F32.PACK_AB R57, R140, R141 ;  /* 0x0000008d8c39723e */ /* 0x004fc400000000ff */
[----:B------:R-:W-:Y:S01]  /*bf50*/  FADD.FTZ R100, R99, R100 ;  /* 0x0000006463647221 */ /* 0x000fe20000010000 */
[----:B------:R-:W-:Y:S01]  /*bf60*/  FADD.FTZ R82, R82, R84 ;  /* 0x0000005452527221 */ /* 0x000fe20000010000 */
[----:B-----5:R-:W-:Y:S02]  /*bf70*/  F2FP.F16.F32.PACK_AB R56, R144, R145 ;  /* 0x000000919038723e */ /* 0x020fe400000000ff */
[----:B---3--:R-:W-:Y:S02]  /*bf80*/  F2FP.F16.F32.PACK_AB R58, R142, R143 ;  /* 0x0000008f8e3a723e */ /* 0x008fe400000000ff */
[----:B-1----:R-:W-:Y:S01]  /*bf90*/  F2FP.F16.F32.PACK_AB R59, R146, R139 ;  /* 0x0000008b923b723e */ /* 0x002fe200000000ff */
[----:B------:R-:W-:Y:S01]  /*bfa0*/  FADD.FTZ R100, R98, R100 ;  /* 0x0000006462647221 */ /* 0x000fe20000010000 */
[----:B------:R-:W-:Y:S01]  /*bfb0*/  FADD.FTZ R82, R81, R82 ;  /* 0x0000005251527221 */ /* 0x000fe20000010000 */
[----:B------:R-:W-:Y:S01]  /*bfc0*/  HMMA.16816.F32 R32, R24, R48, R32 ;  /* 0x000000301820723c */ /* 0x000fe20000001820 */
[----:B------:R-:W-:Y:S01]  /*bfd0*/  FFMA.FTZ R138, R138, R106, -R105 ;  /* 0x0000006a8a8a7223 */ /* 0x000fe20000010869 */
[----:B------:R-:W-:Y:S01]  /*bfe0*/  FADD.FTZ R97, R97, R100 ;  /* 0x0000006461617221 */ /* 0x000fe20000010000 */
[----:B------:R-:W-:-:S05]  /*bff0*/  FADD.FTZ R80, R80, R82 ;  /* 0x0000005250507221 */ /* 0x000fca0000010000 */
[----:B------:R-:W-:Y:S01]  /*c000*/  HMMA.16816.F32 R28, R24, R50, R28 ;  /* 0x00000032181c723c */ /* 0x000fe2000000181c */
[----:B------:R-:W1:Y:S01]  /*c010*/  LDSM.16.MT88.4 R48, [R68+0xf800] ;  /* 0x00f800004430783b */ /* 0x000e620000004200 */
[----:B------:R-:W-:Y:S01]  /*c020*/  FADD.FTZ R97, R96, R97 ;  /* 0x0000006160617221 */ /* 0x000fe20000010000 */
[----:B------:R-:W-:Y:S02]  /*c030*/  FADD.FTZ R80, R79, R80 ;  /* 0x000000504f507221 */ /* 0x000fe40000010000 */
[----:B------:R-:W-:Y:S03]  /*c040*/  LDSM.16.MT88.4 R24, [R71+0x10000] ;  /* 0x010000004718783b */ /* 0x000fe60000004200 */
[----:B------:R-:W-:Y:S01]  /*c050*/  HMMA.16816.F32 R16, R56, R20, R16 ;  /* 0x000000143810723c */ /* 0x000fe20000001810 */
[----:B------:R-:W-:Y:S02]  /*c060*/  FFMA.FTZ R20, R137, R106, -R105 ;  /* 0x0000006a89147223 */ /* 0x000fe40000010869 */
[----:B------:R2:W-:Y:S01]  /*c070*/  MUFU.EX2 R137, R138 ;  /* 0x0000008a00897308 */ /* 0x0005e20000000800 */
[----:B------:R-:W-:Y:S01]  /*c080*/  FADD.FTZ R95, R95, R97 ;  /* 0x000000615f5f7221 */ /* 0x000fe20000010000 */
[----:B------:R-:W-:-:S03]  /*c090*/  FADD.FTZ R78, R78, R80 ;  /* 0x000000504e4e7221 */ /* 0x000fc60000010000 */
[C---:B------:R-:W-:Y:S01]  /*c0a0*/  HMMA.16816.F32 R12, R56.reuse, R22, R12 ;  /* 0x00000016380c723c */ /* 0x040fe2000000180c */
[----:B------:R-:W-:Y:S01]  /*c0b0*/  FADD.FTZ R95, R94, R95 ;  /* 0x0000005f5e5f7221 */ /* 0x000fe20000010000 */
[----:B------:R-:W-:Y:S01]  /*c0c0*/  FADD.FTZ R78, R77, R78 ;  /* 0x0000004e4d4e7221 */ /* 0x000fe20000010000 */
[-C--:B--2---:R-:W-:Y:S02]  /*c0d0*/  FFMA.FTZ R138, R136, R106.reuse, -R105 ;  /* 0x0000006a888a7223 */ /* 0x084fe40000010869 */
[----:B------:R2:W-:Y:S03]  /*c0e0*/  MUFU.EX2 R136, R20 ;  /* 0x0000001400887308 */ /* 0x0005e60000000800 */
[C---:B------:R-:W-:Y:S01]  /*c0f0*/  HMMA.16816.F32 R8, R56.reuse, R60, R8 ;  /* 0x0000003c3808723c */ /* 0x040fe20000001808 */
[-CC-:B------:R-:W-:Y:S01]  /*c100*/  FFMA.FTZ R61, R122, R106.reuse, -R88.reuse ;  /* 0x0000006a7a3d7223 */ /* 0x180fe20000010858 */
[-C--:B------:R-:W-:Y:S01]  /*c110*/  FFMA.FTZ R60, R121, R106.reuse, -R88 ;  /* 0x0000006a793c7223 */ /* 0x080fe20000010858 */
[----:B------:R-:W-:Y:S01]  /*c120*/  FADD.FTZ R93, R93, R95 ;  /* 0x0000005f5d5d7221 */ /* 0x000fe20000010000 */
[----:B------:R-:W-:Y:S01]  /*c130*/  FADD.FTZ R76, R76, R78 ;  /* 0x0000004e4c4c7221 */ /* 0x000fe20000010000 */
[----:B--2---:R-:W2:Y:S03]  /*c140*/  LDSM.16.MT88.4 R20, [R70+0x10000] ;  /* 0x010000004614783b */ /* 0x004ea60000004200 */
[C---:B----4-:R-:W-:Y:S01]  /*c150*/  HMMA.16816.F32 R44, R56.reuse, R52, R44 ;  /* 0x00000034382c723c */ /* 0x050fe2000000182c */
[-CC-:B------:R-:W-:Y:S01]  /*c160*/  FFMA.FTZ R52, R120, R106.reuse, -R88.reuse ;  /* 0x0000006a78347223 */ /* 0x180fe20000010858 */
[----:B------:R-:W-:Y:S01]  /*c170*/  MUFU.EX2 R121, R61 ;  /* 0x0000003d00797308 */ /* 0x000fe20000000800 */
[-C--:B------:R-:W-:Y:S01]  /*c180*/  FFMA.FTZ R205, R119, R106.reuse, -R88 ;  /* 0x0000006a77cd7223 */ /* 0x080fe20000010858 */
[----:B------:R-:W-:Y:S01]  /*c190*/  FADD.FTZ R93, R92, R93 ;  /* 0x0000005d5c5d7221 */ /* 0x000fe20000010000 */
[----:B------:R-:W-:Y:S01]  /*c1a0*/  FADD.FTZ R76, R75, R76 ;  /* 0x0000004c4b4c7221 */ /* 0x000fe20000010000 */
[----:B------:R3:W-:Y:S02]  /*c1b0*/  MUFU.EX2 R120, R60 ;  /* 0x0000003c00787308 */ /* 0x0007e40000000800 */
[----:B------:R-:W-:Y:S01]  /*c1c0*/  HMMA.16816.F32 R4, R56, R62, R4 ;  /* 0x0000003e3804723c */ /* 0x000fe20000001804 */
[----:B------:R-:W-:Y:S01]  /*c1d0*/  FFMA.FTZ R135, R135, R106, -R105 ;  /* 0x0000006a87877223 */ /* 0x000fe20000010869 */
[----:B------:R-:W-:Y:S01]  /*c1e0*/  FADD.FTZ R91, R91, R93 ;  /* 0x0000005d5b5b7221 */ /* 0x000fe20000010000 */
[----:B------:R-:W-:Y:S01]  /*c1f0*/  FADD.FTZ R76, R74, R76 ;  /* 0x0000004c4a4c7221 */ /* 0x000fe20000010000 */
[----:B------:R-:W-:Y:S01]  /*c200*/  MUFU.EX2 R138, R138 ;  /* 0x0000008a008a7308 */ /* 0x000fe20000000800 */
[----:B---3--:R-:W3:Y:S03]  /*c210*/  LDSM.16.MT88.4 R60, [R69+0x10000] ;  /* 0x01000000453c783b */ /* 0x008ee60000004200 */
[----:B------:R-:W4:Y:S01]  /*c220*/  MUFU.EX2 R122, R135 ;  /* 0x00000087007a7308 */ /* 0x000f220000000800 */
[----:B------:R-:W-:Y:S01]  /*c230*/  FADD.FTZ R91, R90, R91 ;  /* 0x0000005b5a5b7221 */ /* 0x000fe20000010000 */
[----:B------:R-:W-:-:S02]  /*c240*/  FADD.FTZ R73, R73, R76 ;  /* 0x0000004c49497221 */ /* 0x000fc40000010000 */
[----:B------:R5:W-:Y:S04]  /*c250*/  MUFU.EX2 R119, R52 ;  /* 0x0000003400777308 */ /* 0x000be80000000800 */
[----:B------:R-:W1:Y:S01]  /*c260*/  MUFU.EX2 R205, R205 ;  /* 0x000000cd00cd7308 */ /* 0x000e620000000800 */
[----:B------:R-:W-:Y:S01]  /*c270*/  FADD.FTZ R89, R89, R91 ;  /* 0x0000005b59597221 */ /* 0x000fe20000010000 */
[----:B------:R-:W-:-:S03]  /*c280*/  FADD.FTZ R73, R72, R73 ;  /* 0x0000004948497221 */ /* 0x000fc60000010000 */
[----:B------:R-:W-:Y:S01]  /*c290*/  FADD.FTZ R89, R148, R89 ;  /* 0x0000005994597221 */ /* 0x000fe20000010000 */
[----:B------:R-:W-:Y:S01]  /*c2a0*/  FADD.FTZ R73, R149, R73 ;  /* 0x0000004995497221 */ /* 0x000fe20000010000 */
[C---:B------:R-:W-:Y:S01]  /*c2b0*/  HMMA.16816.F32 R40, R56.reuse, R54, R40 ;  /* 0x000000363828723c */ /* 0x040fe20000001828 */
[----:B----4-:R-:W-:Y:S01]  /*c2c0*/  F2FP.F16.F32.PACK_AB R54, R122, R138 ;  /* 0x0000008a7a36723e */ /* 0x010fe200000000ff */
[----:B------:R-:W-:Y:S01]  /*c2d0*/  FADD.FTZ R147, R147, R89 ;  /* 0x0000005993937221 */ /* 0x000fe20000010000 */
[----:B-----5:R-:W-:Y:S01]  /*c2e0*/  F2FP.F16.F32.PACK_AB R52, R136, R137 ;  /* 0x000000898834723e */ /* 0x020fe200000000ff */
[----:B------:R-:W-:Y:S01]  /*c2f0*/  FADD.FTZ R153, R153, R73 ;  /* 0x0000004999997221 */ /* 0x000fe20000010000 */
[----:B------:R-:W-:Y:S02]  /*c300*/  F2FP.F16.F32.PACK_AB R53, R120, R121 ;  /* 0x000000797835723e */ /* 0x000fe400000000ff */
[----:B-1----:R-:W-:Y:S01]  /*c310*/  F2FP.F16.F32.PACK_AB R55, R205, R119 ;  /* 0x00000077cd37723e */ /* 0x002fe200000000ff */
[----:B------:R-:W-:Y:S01]  /*c320*/  HMMA.16816.F32 R32, R56, R48, R32 ;  /* 0x000000303820723c */ /* 0x000fe20000001820 */
[----:B------:R-:W-:Y:S01]  /*c330*/  FADD.FTZ R147, R151, R147 ;  /* 0x0000009397937221 */ /* 0x000fe20000010000 */
[----:B------:R-:W-:-:S06]  /*c340*/  FADD.FTZ R153, R152, R153 ;  /* 0x0000009998997221 */ /* 0x000fcc0000010000 */
[----:B------:R-:W-:Y:S01]  /*c350*/  HMMA.16816.F32 R28, R56, R50, R28 ;  /* 0x00000032381c723c */ /* 0x000fe2000000181c */
[----:B------:R-:W1:Y:S01]  /*c360*/  LDSM.16.MT88.4 R48, [R68+0x10000] ;  /* 0x010000004430783b */ /* 0x000e620000004200 */
[----:B------:R-:W-:Y:S01]  /*c370*/  FADD.FTZ R147, R150, R147 ;  /* 0x0000009396937221 */ /* 0x000fe20000010000 */
[----:B------:R-:W-:-:S05]  /*c380*/  FADD.FTZ R153, R154, R153 ;  /* 0x000000999a997221 */ /* 0x000fca0000010000 */
[----:B--2---:R-:W-:Y:S01]  /*c390*/  HMMA.16816.F32 R8, R52, R20, R8 ;  /* 0x000000143408723c */ /* 0x004fe20000001808 */
[----:B------:R-:W-:Y:S01]  /*c3a0*/  FADD.FTZ R147, R165, R147 ;  /* 0x00000093a5937221 */ /* 0x000fe20000010000 */
[----:B------:R-:W-:-:S06]  /*c3b0*/  FADD.FTZ R170, R170, R153 ;  /* 0x00000099aaaa7221 */ /* 0x000fcc0000010000 */
[----:B------:R-:W-:Y:S01]  /*c3c0*/  HMMA.16816.F32 R4, R52, R22, R4 ;  /* 0x000000163404723c */ /* 0x000fe20000001804 */
[----:B------:R-:W2:Y:S01]  /*c3d0*/  LDSM.16.MT88.4 R20, [R71+0x10800] ;  /* 0x010800004714783b */ /* 0x000ea20000004200 */
[----:B------:R-:W-:Y:S01]  /*c3e0*/  FADD.FTZ R164, R164, R147 ;  /* 0x00000093a4a47221 */ /* 0x000fe20000010000 */
[----:B------:R-:W-:-:S05]  /*c3f0*/  FADD.FTZ R169, R169, R170 ;  /* 0x000000aaa9a97221 */ /* 0x000fca0000010000 */
[----:B------:R-:W-:Y:S01]  /*c400*/  HMMA.16816.F32 R16, R52, R24, R16 ;  /* 0x000000183410723c */ /* 0x000fe20000001810 */
[----:B------:R-:W-:Y:S01]  /*c410*/  FADD.FTZ R164, R163, R164 ;  /* 0x000000a4a3a47221 */ /* 0x000fe20000010000 */
[----:B------:R-:W-:-:S06]  /*c420*/  FADD.FTZ R169, R168, R169 ;  /* 0x000000a9a8a97221 */ /* 0x000fcc0000010000 */
[----:B------:R-:W-:Y:S01]  /*c430*/  HMMA.16816.F32 R12, R52, R26, R12 ;  /* 0x0000001a340c723c */ /* 0x000fe2000000180c */
[----:B------:R-:W4:Y:S01]  /*c440*/  LDSM.16.MT88.4 R24, [R70+0x10800] ;  /* 0x010800004618783b */ /* 0x000f220000004200 */
[-CC-:B------:R-:W-:Y:S01]  /*c450*/  FFMA.FTZ R56, R134, R106.reuse, -R105.reuse ;  /* 0x0000006a86387223 */ /* 0x180fe20000010869 */
[-CC-:B------:R-:W-:Y:S01]  /*c460*/  FFMA.FTZ R58, R133, R106.reuse, -R105.reuse ;  /* 0x0000006a853a7223 */ /* 0x180fe20000010869 */
[-CC-:B------:R-:W-:Y:S01]  /*c470*/  FFMA.FTZ R57, R132, R106.reuse, -R105.reuse ;  /* 0x0000006a84397223 */ /* 0x180fe20000010869 */
[----:B------:R-:W-:-:S03]  /*c480*/  FFMA.FTZ R59, R131, R106, -R105 ;  /* 0x0000006a833b7223 */ /* 0x000fc60000010869 */
[----:B---3--:R-:W-:Y:S01]  /*c490*/  HMMA.16816.F32 R44, R52, R60, R44 ;  /* 0x0000003c342c723c */ /* 0x008fe2000000182c */
[-CC-:B------:R-:W-:Y:S01]  /*c4a0*/  FFMA.FTZ R60, R118, R106.reuse, -R88.reuse ;  /* 0x0000006a763c7223 */ /* 0x180fe20000010858 */
[-CC-:B------:R-:W-:Y:S01]  /*c4b0*/  FFMA.FTZ R61, R117, R106.reuse, -R88.reuse ;  /* 0x0000006a753d7223 */ /* 0x180fe20000010858 */
[----:B------:R-:W-:Y:S01]  /*c4c0*/  FFMA.FTZ R116, R116, R106, -R88 ;  /* 0x0000006a74747223 */ /* 0x000fe20000010858 */
[----:B------:R-:W-:-:S04]  /*c4d0*/  FADD.FTZ R171, R171, R164 ;  /* 0x000000a4abab7221 */ /* 0x000fc80000010000 */
[C---:B------:R-:W-:Y:S01]  /*c4e0*/  HMMA.16816.F32 R40, R52.reuse, R62, R40 ;  /* 0x0000003e3428723c */ /* 0x040fe20000001828 */
[-C--:B------:R-:W-:Y:S01]  /*c4f0*/  FFMA.FTZ R63, R115, R106.reuse, -R88 ;  /* 0x0000006a733f7223 */ /* 0x080fe20000010858 */
[----:B------:R-:W-:Y:S01]  /*c500*/  FADD.FTZ R172, R172, R169 ;  /* 0x000000a9acac7221 */ /* 0x000fe20000010000 */
[----:B------:R-:W-:Y:S01]  /*c510*/  MUFU.EX2 R56, R56 ;  /* 0x0000003800387308 */ /* 0x000fe20000000800 */
[----:B------:R-:W-:Y:S01]  /*c520*/  FADD.FTZ R171, R181, R171 ;  /* 0x000000abb5ab7221 */ /* 0x000fe20000010000 */
[-CC-:B------:R-:W-:Y:S01]  /*c530*/  FFMA.FTZ R74, R129, R106.reuse, -R105.reuse ;  /* 0x0000006a814a7223 */ /* 0x180fe20000010869 */
[----:B------:R-:W-:Y:S01]  /*c540*/  FADD.FTZ R172, R182, R172 ;  /* 0x000000acb6ac7221 */ /* 0x000fe20000010000 */
[----:B------:R-:W3:Y:S01]  /*c550*/  MUFU.EX2 R58, R58 ;  /* 0x0000003a003a7308 */ /* 0x000ee20000000800 */
[C---:B-1----:R-:W-:Y:S01]  /*c560*/  HMMA.16816.F32 R32, R52.reuse, R48, R32 ;  /* 0x000000303420723c */ /* 0x042fe20000001820 */
[-CC-:B------:R-:W-:Y:S01]  /*c570*/  FFMA.FTZ R75, R127, R106.reuse, -R105.reuse ;  /* 0x0000006a7f4b7223 */ /* 0x180fe20000010869 */
[-CC-:B------:R-:W-:Y:S01]  /*c580*/  FFMA.FTZ R76, R114, R106.reuse, -R88.reuse ;  /* 0x0000006a724c7223 */ /* 0x180fe20000010858 */
[----:B------:R-:W-:Y:S01]  /*c590*/  MUFU.EX2 R57, R57 ;  /* 0x0000003900397308 */ /* 0x000fe20000000800 */
[-CC-:B------:R-:W-:Y:S01]  /*c5a0*/  FFMA.FTZ R78, R113, R106.reuse, -R88.reuse ;  /* 0x0000006a714e7223 */ /* 0x180fe20000010858 */
[-CC-:B------:R-:W-:Y:S01]  /*c5b0*/  FFMA.FTZ R77, R112, R106.reuse, -R88.reuse ;  /* 0x0000006a704d7223 */ /* 0x180fe20000010858 */
[-C--:B------:R-:W-:Y:S01]  /*c5c0*/  FFMA.FTZ R79, R111, R106.reuse, -R88 ;  /* 0x0000006a6f4f7223 */ /* 0x080fe20000010858 */
[----:B------:R-:W1:Y:S01]  /*c5d0*/  MUFU.EX2 R59, R59 ;  /* 0x0000003b003b7308 */ /* 0x000e620000000800 */
[----:B------:R-:W-:Y:S01]  /*c5e0*/  HMMA.16816.F32 R28, R52, R50, R28 ;  /* 0x00000032341c723c */ /* 0x000fe2000000181c */
[-CC-:B------:R-:W-:Y:S01]  /*c5f0*/  FFMA.FTZ R130, R130, R106.reuse, -R105.reuse ;  /* 0x0000006a82827223 */ /* 0x180fe20000010869 */
[----:B------:R-:W-:Y:S01]  /*c600*/  FFMA.FTZ R128, R128, R106, -R105 ;  /* 0x0000006a80807223 */ /* 0x000fe20000010869 */
[----:B------:R-:W-:Y:S01]  /*c610*/  MUFU.EX2 R60, R60 ;  /* 0x0000003c003c7308 */ /* 0x000fe20000000800 */
[----:B------:R-:W-:Y:S03]  /*c620*/  LDSM.16.MT88.4 R148, [R70+0x11800] ;  /* 0x011800004694783b */ /* 0x000fe60000004200 */
        /* <DEDUP_REMOVED lines=9> */
[----:B-1----:R-:W-:-:S02]  /*c6c0*/  F2FP.F16.F32.PACK_AB R54, R59, R57 ;  /* 0x000000393b36723e */ /* 0x002fc400000000ff */
[----:B------:R-:W-:Y:S01]  /*c6d0*/  FADD.FTZ R184, R183, R184 ;  /* 0x000000b8b7b87221 */ /* 0x000fe20000010000 */
[----:B------:R-:W-:Y:S01]  /*c6e0*/  FADD.FTZ R188, R188, R187 ;  /* 0x000000bbbcbc7221 */ /* 0x000fe20000010000 */
[----:B-----5:R-:W-:Y:S02]  /*c6f0*/  F2FP.F16.F32.PACK_AB R53, R61, R60 ;  /* 0x0000003c3d35723e */ /* 0x020fe400000000ff */
        /* <DEDUP_REMOVED lines=12> */
[----:B----4-:R-:W-:Y:S01]  /*c7c0*/  HMMA.16816.F32 R8, R52, R24, R8 ;  /* 0x000000183408723c */ /* 0x010fe20000001808 */
        /* <DEDUP_REMOVED lines=13> */
[----:B------:R-:W4:Y:S04]  /*c8a0*/  MUFU.EX2 R74, R74 ;  /* 0x0000004a004a7308 */ /* 0x000f280000000800 */
[----:B------:R-:W-:Y:S04]  /*c8b0*/  MUFU.EX2 R73, R128 ;  /* 0x0000008000497308 */ /* 0x000fe80000000800 */
[----:B------:R-:W5:Y:S04]  /*c8c0*/  MUFU.EX2 R75, R75 ;  /* 0x0000004b004b7308 */ /* 0x000f680000000800 */
        /* <DEDUP_REMOVED lines=15> */
[----:B-1----:R-:W-:Y:S01]  /*c9c0*/  HMMA.16816.F32 R32, R52, R20, R32 ;  /* 0x000000143420723c */ /* 0x002fe20000001820 */
[----:B------:R-:W-:-:S07]  /*c9d0*/  FADD.FTZ R160, R160, R193 ;  /* 0x000000c1a0a07221 */ /* 0x000fce0000010000 */
[----:B------:R-:W-:Y:S01]  /*c9e0*/  HMMA.16816.F32 R28, R52, R22, R28 ;  /* 0x00000016341c723c */ /* 0x000fe2000000181c */
[----:B----4-:R-:W-:Y:S01]  /*c9f0*/  F2FP.F16.F32.PACK_AB R52, R74, R72 ;  /* 0x000000484a34723e */ /* 0x010fe200000000ff */
[----:B------:R-:W-:Y:S01]  /*ca00*/  FADD.FTZ R157, R156, R157 ;  /* 0x0000009d9c9d7221 */ /* 0x000fe20000010000 */
[----:B-----5:R-:W-:Y:S01]  /*ca10*/  F2FP.F16.F32.PACK_AB R54, R75, R73 ;  /* 0x000000494b36723e */ /* 0x020fe200000000ff */
[----:B------:R-:W1:Y:S01]  /*ca20*/  LDSM.16.MT88.4 R20, [R69+0x11000] ;  /* 0x011000004514783b */ /* 0x000e620000004200 */
[----:B--2---:R-:W-:Y:S02]  /*ca30*/  F2FP.F16.F32.PACK_AB R53, R78, R76 ;  /* 0x0000004c4e35723e */ /* 0x004fe400000000ff */
[----:B------:R-:W-:Y:S01]  /*ca40*/  F2FP.F16.F32.PACK_AB R55, R79, R77 ;  /* 0x0000004d4f37723e */ /* 0x000fe200000000ff */
[----:B------:R-:W-:Y:S01]  /*ca50*/  FADD.FTZ R160, R159, R160 ;  /* 0x000000a09fa07221 */ /* 0x000fe20000010000 */
[----:B------:R-:W-:-:S05]  /*ca60*/  FADD.FTZ R155, R155, R157 ;  /* 0x0000009d9b9b7221 */ /* 0x000fca0000010000 */
[----:B------:R-:W-:Y:S01]  /*ca70*/  HMMA.16816.F32 R16, R52, R24, R16 ;  /* 0x000000183410723c */ /* 0x000fe20000001810 */
[----:B------:R-:W-:-:S07]  /*ca80*/  FADD.FTZ R158, R158, R160 ;  /* 0x000000a09e9e7221 */ /* 0x000fce0000010000 */
        /* <DEDUP_REMOVED lines=16> */
[C---:B---3--:R-:W-:Y:S02]  /*cb90*/  HMMA.16816.F32 R8, R52.reuse, R48, R8 ;  /* 0x000000303408723c */ /* 0x048fe40000001808 */
[----:B------:R-:W-:Y:S01]  /*cba0*/  FADD.FTZ R120, R119, R120 ;  /* 0x0000007877787221 */ /* 0x000fe20000010000 */
[-CC-:B------:R-:W-:Y:S01]  /*cbb0*/  FFMA.FTZ R48, R126, R106.reuse, -R105.reuse ;  /* 0x0000006a7e307223 */ /* 0x180fe20000010869 */
[-CC-:B------:R-:W-:Y:S01]  /*cbc0*/  FFMA.FTZ R49, R125, R106.reuse, -R105.reuse ;  /* 0x0000006a7d317223 */ /* 0x180fe20000010869 */
[-CC-:B------:R-:W-:Y:S01]  /*cbd0*/  FFMA.FTZ R251, R123, R106.reuse, -R105.reuse ;  /* 0x0000006a7bfb7223 */ /* 0x180fe20000010869 */
[-CC-:B------:R-:W-:Y:S01]  /*cbe0*/  FFMA.FTZ R80, R109, R106.reuse, -R88.reuse ;  /* 0x0000006a6d507223 */ /* 0x180fe20000010858 */
[-CC-:B------:R-:W-:Y:S01]  /*cbf0*/  FFMA.FTZ R81, R108, R106.reuse, -R88.reuse ;  /* 0x0000006a6c517223 */ /* 0x180fe20000010858 */
[----:B------:R-:W-:Y:S01]  /*cc00*/  HMMA.16816.F32 R4, R52, R50, R4 ;  /* 0x000000323404723c */ /* 0x000fe20000001804 */
[-C--:B------:R-:W-:Y:S01]  /*cc10*/  FFMA.FTZ R50, R124, R106.reuse, -R105 ;  /* 0x0000006a7c327223 */ /* 0x080fe20000010869 */
[-CC-:B------:R-:W-:Y:S01]  /*cc20*/  FFMA.FTZ R51, R110, R106.reuse, -R88.reuse ;  /* 0x0000006a6e337223 */ /* 0x180fe20000010858 */
[----:B------:R-:W-:Y:S01]  /*cc30*/  FFMA.FTZ R250, R107, R106, -R88 ;  /* 0x0000006a6bfa7223 */ /* 0x000fe20000010858 */
[----:B------:R-:W-:Y:S01]  /*cc40*/  FADD.FTZ R122, R122, R136 ;  /* 0x000000887a7a7221 */ /* 0x000fe20000010000 */
[----:B------:R-:W-:-:S03]  /*cc50*/  FADD.FTZ R205, R205, R120 ;  /* 0x00000078cdcd7221 */ /* 0x000fc60000010000 */
[C---:B-1----:R-:W-:Y:S01]  /*cc60*/  HMMA.16816.F32 R44, R52.reuse, R20, R44 ;  /* 0x00000014342c723c */ /* 0x042fe2000000182c */
[----:B------:R-:W-:Y:S01]  /*cc70*/  FADD.FTZ R122, R56, R122 ;  /* 0x0000007a387a7221 */ /* 0x000fe20000010000 */
[----:B------:R-:W-:Y:S01]  /*cc80*/  FADD.FTZ R205, R60, R205 ;  /* 0x000000cd3ccd7221 */ /* 0x000fe20000010000 */
[----:B------:R-:W-:Y:S05]  /*cc90*/  MUFU.EX2 R48, R48 ;  /* 0x0000003000307308 */ /* 0x000fea0000000800 */
[C---:B------:R-:W-:Y:S01]  /*cca0*/  HMMA.16816.F32 R40, R52.reuse, R22, R40 ;  /* 0x000000163428723c */ /* 0x040fe20000001828 */
[----:B------:R-:W1:Y:S01]  /*ccb0*/  LDSM.16.MT88.4 R20, [R71+0x11800] ;  /* 0x011800004714783b */ /* 0x000e620000004200 */
[----:B------:R-:W3:Y:S06]  /*ccc0*/  MUFU.EX2 R49, R49 ;  /* 0x0000003100317308 */ /* 0x000eec0000000800 */
[----:B--2---:R-:W-:Y:S01]  /*ccd0*/  HMMA.16816.F32 R32, R52, R24, R32 ;  /* 0x000000183420723c */ /* 0x004fe20000001820 */
[----:B------:R-:W-:Y:S01]  /*cce0*/  MUFU.EX2 R50, R50 ;  /* 0x0000003200327308 */ /* 0x000fe20000000800 */
[----:B------:R-:W-:-:S03]  /*ccf0*/  FADD.FTZ R58, R58, R122 ;  /* 0x0000007a3a3a7221 */ /* 0x000fc60000010000 */
[----:B------:R-:W2:Y:S03]  /*cd00*/  MUFU.EX2 R251, R251 ;  /* 0x000000fb00fb7308 */ /* 0x000ea60000000800 */
[----:B------:R-:W-:Y:S01]  /*cd10*/  HMMA.16816.F32 R28, R52, R26, R28 ;  /* 0x0000001a341c723c */ /* 0x000fe2000000181c */
[----:B------:R-:W4:Y:S01]  /*cd20*/  LDSM.16.MT88.4 R24, [R69+0x11800] ;  /* 0x011800004518783b */ /* 0x000f220000004200 */
[----:B------:R-:W-:Y:S03]  /*cd30*/  MUFU.EX2 R51, R51 ;  /* 0x0000003300337308 */ /* 0x000fe60000000800 */
[----:B------:R-:W5:Y:S01]  /*cd40*/  LDSM.16.MT88.4 R68, [R68+0x11800] ;  /* 0x011800004444783b */ /* 0x000f620000004200 */
[----:B------:R-:W2:Y:S01]  /*cd50*/  MUFU.EX2 R80, R80 ;  /* 0x0000005000507308 */ /* 0x000ea20000000800 */
[----:B------:R-:W-:-:S03]  /*cd60*/  FADD.FTZ R61, R61, R205 ;  /* 0x000000cd3d3d7221 */ /* 0x000fc60000010000 */
[----:B------:R-:W-:Y:S04]  /*cd70*/  MUFU.EX2 R81, R81 ;  /* 0x0000005100517308 */ /* 0x000fe80000000800 */
[----:B------:R-:W1:Y:S01]  /*cd80*/  MUFU.EX2 R250, R250 ;  /* 0x000000fa00fa7308 */ /* 0x000e620000000800 */
[----:B------:R-:W-:Y:S01]  /*cd90*/  FADD.FTZ R58, R57, R58 ;  /* 0x0000003a393a7221 */ /* 0x000fe20000010000 */
[----:B------:R-:W-:-:S03]  /*cda0*/  FADD.FTZ R61, R62, R61 ;  /* 0x0000003d3e3d7221 */ /* 0x000fc60000010000 */
[----:B------:R-:W-:Y:S01]  /*cdb0*/  FADD.FTZ R59, R59, R58 ;  /* 0x0000003a3b3b7221 */ /* 0x000fe20000010000 */
[----:B------:R-:W-:Y:S01]  /*cdc0*/  FADD.FTZ R63, R63, R61 ;  /* 0x0000003d3f3f7221 */ /* 0x000fe20000010000 */
[----:B---3--:R-:W-:Y:S02]  /*cdd0*/  F2FP.F16.F32.PACK_AB R132, R49, R48 ;  /* 0x000000303184723e */ /* 0x008fe400000000ff */
[----:B--2---:R-:W-:Y:S01]  /*cde0*/  F2FP.F16.F32.PACK_AB R134, R251, R50 ;  /* 0x00000032fb86723e */ /* 0x004fe200000000ff */
        /* <DEDUP_REMOVED lines=11> */
[----:B------:R-:W-:Y:S02]  /*cea0*/  VIADD R4, R39, 0xfffffffe ;  /* 0xfffffffe27047836 */ /* 0x000fe40000000000 */
[----:B------:R-:W-:Y:S01]  /*ceb0*/  FADD.FTZ R79, R79, R78 ;  /* 0x0000004e4f4f7221 */ /* 0x000fe20000010000 */
[----:B------:R-:W-:Y:S02]  /*cec0*/  FADD.FTZ R75, R48, R75 ;  /* 0x0000004b304b7221 */ /* 0x000fe40000010000 */
[----:B------:R-:W-:Y:S01]  /*ced0*/  ISETP.GE.AND P0, PT, R4, R232, PT ;  /* 0x000000e80400720c */ /* 0x000fe20003f06270 */
[----:B------:R-:W-:Y:S01]  /*cee0*/  FADD.FTZ R79, R51, R79 ;  /* 0x0000004f334f7221 */ /* 0x000fe20000010000 */
[----:B------:R-:W-:-:S03]  /*cef0*/  FADD.FTZ R75, R49, R75 ;  /* 0x0000004b314b7221 */ /* 0x000fc60000010000 */
[----:B------:R-:W-:Y:S01]  /*cf00*/  FADD.FTZ R79, R80, R79 ;  /* 0x0000004f504f7221 */ /* 0x000fe20000010000 */
[----:B------:R-:W-:Y:S01]  /*cf10*/  HMMA.16816.F32 R160, R132, R20, R16 ;  /* 0x0000001484a0723c */ /* 0x000fe20000001810 */
[----:B------:R-:W-:Y:S02]  /*cf20*/  FADD.FTZ R75, R50, R75 ;  /* 0x0000004b324b7221 */ /* 0x000fe40000010000 */
[----:B------:R-:W-:-:S05]  /*cf30*/  FADD.FTZ R79, R81, R79 ;  /* 0x0000004f514f7221 */ /* 0x000fca0000010000 */
[----:B------:R-:W-:Y:S01]  /*cf40*/  HMMA.16816.F32 R156, R132, R22, R12 ;  /* 0x00000016849c723c */ /* 0x000fe2000000180c */
[----:B------:R-:W-:Y:S01]  /*cf50*/  FADD.FTZ R251, R251, R75 ;  /* 0x0000004bfbfb7221 */ /* 0x000fe20000010000 */
[----:B------:R-:W-:-:S06]  /*cf60*/  FADD.FTZ R250, R250, R79 ;  /* 0x0000004ffafa7221 */ /* 0x000fcc0000010000 */
[C---:B----4-:R-:W-:Y:S08]  /*cf70*/  HMMA.16816.F32 R144, R132.reuse, R24, R44 ;  /* 0x000000188490723c */ /* 0x050ff0000000182c */
[C---:B------:R-:W-:Y:S08]  /*cf80*/  HMMA.16816.F32 R140, R132.reuse, R26, R40 ;  /* 0x0000001a848c723c */ /* 0x040ff00000001828 */
[C---:B-----5:R-:W-:Y:S08]  /*cf90*/  HMMA.16816.F32 R136, R132.reuse, R68, R32 ;  /* 0x000000448488723c */ /* 0x060ff00000001820 */
[----:B------:R-:W-:Y:S01]  /*cfa0*/  HMMA.16816.F32 R132, R132, R70, R28 ;  /* 0x000000468484723c */ /* 0x000fe2000000181c */
[----:B------:R-:W-:-:S04]  /*cfb0*/  NOP ;  /* 0x0000000000007918 */ /* 0x000fc80000000000 */
[----:B------:R-:W-:-:S15]  /*cfc0*/  @!P0 BRA `(.L_x_5157) ;  /* 0x0000008000548947 */ /* 0x000fde0003800000 */
[----:B------:R-:W-:Y:S01]  /*cfd0*/  IMAD R66, R239, 0x40, R66 ;  /* 0x00000040ef427824 */ /* 0x000fe200078e0242 */
[----:B------:R-:W-:Y:S01]  /*cfe0*/  LOP3.LUT R167, R167, 0x1f0, RZ, 0xc0, !PT ;  /* 0x000001f0a7a77812 */ /* 0x000fe200078ec0ff */
[----:B------:R-:W-:Y:S01]  /*cff0*/  IMAD.MOV.U32 R240, RZ, RZ, R38 ;  /* 0x000000fffff07224 */ /* 0x000fe200078e0026 */
[----:B------:R-:W-:Y:S01]  /*d000*/  ISETP.NE.U32.AND P4, PT, R248, RZ, PT ;  /* 0x000000fff800720c */ /* 0x000fe20003f85070 */
[----:B------:R-:W-:Y:S01]  /*d010*/  IMAD.MOV.U32 R164, RZ, RZ, R37 ;  /* 0x000000ffffa47224 */ /* 0x000fe200078e0025 */
[----:B------:R-:W-:Y:S02]  /*d020*/  IADD3 R66, PT, PT, R64, R66, R167 ;  /* 0x0000004240427210 */ /* 0x000fe40007ffe0a7 */
[----:B------:R-:W-:Y:S02]  /*d030*/  ISETP.NE.AND.EX P4, PT, R249, RZ, PT, P4 ;  /* 0x000000fff900720c */ /* 0x000fe40003f85340 */
[----:B------:R-:W-:Y:S02]  /*d040*/  IADD3 R66, PT, PT, -R65, R66, -R67 ;  /* 0x0000004241427210 */ /* 0x000fe40007ffe943 */
[----:B------:R-:W-:-:S03]  /*d050*/  MOV R165, R36 ;  /* 0x0000002400a57202 */ /* 0x000fc60000000f00 */
[----:B------:R-:W-:-:S05]  /*d060*/  IMAD R39, R39, -0x100, R66 ;  /* 0xffffff0027277824 */ /* 0x000fca00078e0242 */
[----:B------:R-:W-:-:S07]  /*d070*/  IADD3 R241, PT, PT, R39, 0x208, RZ ;  /* 0x0000020827f17810 */ /* 0x000fce0007ffe0ff */
.L_x_5164:
        /* <DEDUP_REMOVED lines=78> */
.L_x_5159:
[----:B------:R-:W-:Y:S05]  /*d560*/  BSYNC.RECONVERGENT B0 ;  /* 0x0000000000007941 */ /* 0x000fea0003800200 */
.L_x_5158:
[----:B------:R-:W1:Y:S01]  /*d570*/  S2UR UR6, SR_CgaCtaId ;  /* 0x00000000000679c3 */ /* 0x000e620000008800 */
[C---:B------:R-:W-:Y:S01]  /*d580*/  SHF.L.U32 R5, R166.reuse, 0x3, RZ ;  /* 0x00000003a6057819 */ /* 0x040fe200000006ff */
[----:B------:R-:W-:Y:S01]  /*d590*/  UMOV UR7, 0x400 ;  /* 0x0000040000077882 */ /* 0x000fe20000000000 */
[----:B------:R-:W-:Y:S01]  /*d5a0*/  LOP3.LUT R252, R166, 0x38, RZ, 0xc0, !PT ;  /* 0x00000038a6fc7812 */ /* 0x000fe200078ec0ff */
[----:B------:R-:W-:Y:S01]  /*d5b0*/  BSSY.RECONVERGENT B1, `(.L_x_5160) ;  /* 0x000035a000017945 */ /* 0x000fe20003800200 */
[----:B------:R-:W-:Y:S02]  /*d5c0*/  LOP3.LUT R4, R5, 0x38, RZ, 0xc0, !PT ;  /* 0x0000003805047812 */ /* 0x000fe400078ec0ff */
[--C-:B------:R-:W-:Y:S02]  /*d5d0*/  LOP3.LUT R252, R252, 0x1c0, R5.reuse, 0xf8, !PT ;  /* 0x000001c0fcfc7812 */ /* 0x100fe400078ef805 */
[-C--:B------:R-:W-:Y:S02]  /*d5e0*/  ISETP.GE.AND P3, PT, R4, R243.reuse, PT ;  /* 0x000000f30400720c */ /* 0x080fe40003f66270 */
[--C-:B------:R-:W-:Y:S02]  /*d5f0*/  LOP3.LUT R252, R252, 0x38, R5.reuse, 0x78, !PT ;  /* 0x00000038fcfc7812 */ /* 0x100fe400078e7805 */
[----:B------:R-:W-:Y:S02]  /*d600*/  SHF.L.U32 R224, R166, 0x6, RZ ;  /* 0x00000006a6e07819 */ /* 0x000fe400000006ff */
[--C-:B------:R-:W-:Y:S02]  /*d610*/  LOP3.LUT R252, R252, 0x1e00, R5.reuse, 0xf8, !PT ;  /* 0x00001e00fcfc7812 */ /* 0x100fe400078ef805 */
[----:B------:R-:W-:Y:S02]  /*d620*/  ISETP.GE.AND P1, PT, R4, R243, PT ;  /* 0x000000f30400720c */ /* 0x000fe40003f26270 */
[C---:B------:R-:W-:Y:S02]  /*d630*/  LOP3.LUT R4, R224.reuse, 0x1c0, RZ, 0xc0, !PT ;  /* 0x000001c0e0047812 */ /* 0x040fe400078ec0ff */
[----:B------:R-:W-:Y:S02]  /*d640*/  LOP3.LUT R208, R224, 0x400, RZ, 0xc0, !PT ;  /* 0x00000400e0d07812 */ /* 0x000fe400078ec0ff */
[----:B------:R-:W-:Y:S01]  /*d650*/  @!P3 MOV R6, R237 ;  /* 0x000000ed0006b202 */ /* 0x000fe20000000f00 */
[----:B-1----:R-:W-:Y:S01]  /*d660*/  ULEA UR6, UR6, UR7, 0x18 ;  /* 0x0000000706067291 */ /* 0x002fe2000f8ec0ff */
[----:B------:R-:W-:Y:S02]  /*d670*/  @!P3 MOV R7, R236 ;  /* 0x000000ec0007b202 */ /* 0x000fe40000000f00 */
[--C-:B------:R-:W-:Y:S02]  /*d680*/  LOP3.LUT R4, R4, 0x8, R166.reuse, 0xf8, !PT ;  /* 0x0000000804047812 */ /* 0x100fe400078ef8a6 */
[----:B------:R-:W-:Y:S01]  /*d690*/  SHF.L.U32 R18, R230, 0x5, RZ ;  /* 0x00000005e6127819 */ /* 0x000fe200000006ff */
[C---:B------:R-:W-:Y:S01]  /*d6a0*/  @!P1 IMAD R12, R231.reuse, 0x1a0, RZ ;  /* 0x000001a0e70c9824 */ /* 0x040fe200078e02ff */
[----:B------:R-:W-:Y:S01]  /*d6b0*/  MOV R221, UR6 ;  /* 0x0000000600dd7c02 */ /* 0x000fe20008000f00 */
[C---:B------:R-:W-:Y:S01]  /*d6c0*/  @!P1 IMAD R13, R231.reuse, 0x160, RZ ;  /* 0x00000160e70d9824 */ /* 0x040fe200078e02ff */
[----:B------:R-:W-:Y:S01]  /*d6d0*/  LOP3.LUT R4, R4, 0x38, R5, 0x78, !PT ;  /* 0x0000003804047812 */ /* 0x000fe200078e7805 */
[C---:B------:R-:W-:Y:S01]  /*d6e0*/  @!P1 IMAD R8, R231.reuse, 0x60, RZ ;  /* 0x00000060e7089824 */ /* 0x040fe200078e02ff */
[----:B------:R-:W-:Y:S01]  /*d6f0*/  LEA R252, R252, R221, 0x1 ;  /* 0x000000ddfcfc7211 */ /* 0x000fe200078e08ff */
[C---:B------:R-:W-:Y:S01]  /*d700*/  @!P1 IMAD R9, R231.reuse, 0x180, RZ ;  /* 0x00000180e7099824 */ /* 0x040fe200078e02ff */
[----:B------:R-:W-:Y:S01]  /*d710*/  LEA R208, R4, R208, 0x1 ;  /* 0x000000d004d07211 */ /* 0x000fe200078e08ff */
[C---:B------:R-:W-:Y:S01]  /*d720*/  @!P1 IMAD R20, R231.reuse, 0x140, RZ ;  /* 0x00000140e7149824 */ /* 0x040fe200078e02ff */
[----:B------:R-:W-:Y:S01]  /*d730*/  IADD3 R18, P0, PT, R18, R237, RZ ;  /* 0x000000ed12127210 */ /* 0x000fe20007f1e0ff */
[----:B------:R-:W-:Y:S01]  /*d740*/  @!PT LDS RZ, [RZ] ;  /* 0x00000000fffff984 */ /* 0x000fe20000000800 */
[----:B------:R-:W-:Y:S01]  /*d750*/  @!PT LDS RZ, [RZ] ;  /* 0x00000000fffff984 */ /* 0x000fe20000000800 */
[----:B------:R-:W-:Y:S01]  /*d760*/  @!PT LDS RZ, [RZ] ;  /* 0x00000000fffff984 */ /* 0x000fe20000000800 */
[----:B------:R1:W-:Y:S01]  /*d770*/  @!P3 LDGSTS.E.BYPASS.LTC128B.128 [R252+0xa000], desc[UR4][R6.64] ;  /* 0x0a00000006fcbfae */ /* 0x0003e2000b981a04 */
[----:B------:R-:W-:Y:S02]  /*d780*/  SHF.L.U64.HI R4, R230, 0x5, R231 ;  /* 0x00000005e6047819 */ /* 0x000fe400000102e7 */
[----:B------:R-:W-:Y:S02]  /*d790*/  @!P1 MOV R24, R18 ;  /* 0x0000001200189202 */ /* 0x000fe40000000f00 */
[----:B------:R-:W-:Y:S01]  /*d7a0*/  IADD3.X R19, PT, PT, R4, R236, RZ, P0, !PT ;  /* 0x000000ec04137210 */ /* 0x000fe200007fe4ff */
[----:B------:R-:W-:Y:S01]  /*d7b0*/  @!P1 IMAD R4, R231, 0x120, RZ ;  /* 0x00000120e7049824 */ /* 0x000fe200078e02ff */
[----:B------:R-:W-:Y:S01]  /*d7c0*/  SHF.R.U32.HI R167, RZ, 0x1, R166 ;  /* 0x00000001ffa77819 */ /* 0x000fe200000116a6 */
[----:B------:R-:W-:Y:S01]  /*d7d0*/  @P3 STS.128 [R252+0xa000], RZ ;  /* 0x00a000fffc003388 */ /* 0x000fe20000000c00 */
[-C--:B------:R-:W-:Y:S01]  /*d7e0*/  @!P1 MOV R25, R19.reuse ;  /* 0x0000001300199202 */ /* 0x080fe20000000f00 */
[C---:B------:R-:W-:Y:S01]  /*d7f0*/  @!P1 IMAD.WIDE.U32 R26, R230.reuse, 0xa0, R18 ;  /* 0x000000a0e61a9825 */ /* 0x040fe200078e0012 */
[----:B------:R-:W-:Y:S02]  /*d800*/  LOP3.LUT R223, R167, 0x8, RZ, 0xc0, !PT ;  /* 0x00000008a7df7812 */ /* 0x000fe400078ec0ff */
[-C--:B------:R-:W-:Y:S01]  /*d810*/  @!P1 MOV R22, R18.reuse ;  /* 0x0000001200169202 */ /* 0x080fe20000000f00 */
[C---:B------:R-:W-:Y:S01]  /*d820*/  @!P1 IMAD.WIDE.U32 R24, R230.reuse, 0xc0, R24 ;  /* 0x000000c0e6189825 */ /* 0x040fe200078e0018 */
[-C--:B------:R-:W-:Y:S01]  /*d830*/  @!P1 MOV R23, R19.reuse ;  /* 0x0000001300179202 */ /* 0x080fe20000000f00 */
[----:B------:R-:W-:Y:S01]  /*d840*/  @P1 STS.128 [R252+0xa800], RZ ;  /* 0x00a800fffc001388 */ /* 0x000fe20000000c00 */
[-C--:B------:R-:W-:Y:S01]  /*d850*/  @!P1 MOV R16, R18.reuse ;  /* 0x0000001200109202 */ /* 0x080fe20000000f00 */
[C---:B------:R-:W-:Y:S01]  /*d860*/  @!P1 IMAD.WIDE.U32 R28, R230.reuse, 0x60, R18 ;  /* 0x00000060e61c9825 */ /* 0x040fe200078e0012 */
[-C--:B------:R-:W-:Y:S02]  /*d870*/  @!P1 MOV R17, R19.reuse ;  /* 0x0000001300119202 */ /* 0x080fe40000000f00 */
[-C--:B------:R-:W-:Y:S01]  /*d880*/  @!P1 MOV R10, R18.reuse ;  /* 0x00000012000a9202 */ /* 0x080fe20000000f00 */
[C---:B------:R-:W-:Y:S01]  /*d890*/  @!P1 IMAD.WIDE.U32 R22, R230.reuse, 0xe0, R22 ;  /* 0x000000e0e6169825 */ /* 0x040fe200078e0016 */
[----:B------:R-:W-:Y:S01]  /*d8a0*/  @!P1 MOV R11, R19 ;  /* 0x00000013000b9202 */ /* 0x000fe20000000f00 */
[----:B------:R-:W-:Y:S01]  /*d8b0*/  @!PT LDS RZ, [RZ] ;  /* 0x00000000fffff984 */ /* 0x000fe20000000800 */
[----:B------:R-:W-:Y:S01]  /*d8c0*/  @!PT LDS RZ, [RZ] ;  /* 0x00000000fffff984 */ /* 0x000fe20000000800 */
[----:B------:R-:W-:Y:S01]  /*d8d0*/  @!PT LDS RZ, [RZ] ;  /* 0x00000000fffff984 */ /* 0x000fe20000000800 */
[----:B------:R-:W-:Y:S01]  /*d8e0*/  @!P1 LDGSTS.E.BYPASS.LTC128B.128 [R252+0xa800], desc[UR4][R18.64] ;  /* 0x0a80000012fc9fae */ /* 0x000fe2000b981a04 */
[----:B------:R-:W-:Y:S01]  /*d8f0*/  LOP3.LUT R223, R223, 0x1c0, R224, 0xf8, !PT ;  /* 0x000001c0dfdf7812 */ /* 0x000fe200078ef8e0 */
[----:B------:R-:W-:Y:S01]  /*d900*/  @!P1 IMAD.WIDE.U32 R16, R230, 0x120, R16 ;  /* 0x00000120e6109825 */ /* 0x000fe200078e0010 */
[----:B------:R-:W-:Y:S02]  /*d910*/  @!P1 IADD3 R29, PT, PT, R8, R29, RZ ;  /* 0x0000001d081d9210 */ /* 0x000fe40007ffe0ff */
[----:B------:R-:W-:Y:S01]  /*d920*/  LOP3.LUT R223, R223, 0x38, R5, 0x78, !PT ;  /* 0x00000038dfdf7812 */ /* 0x000fe200078e7805 */
[C---:B-1----:R-:W-:Y:S01]  /*d930*/  @!P1 IMAD R7, R231.reuse, 0xa0, RZ ;  /* 0x000000a0e7079824 */ /* 0x042fe200078e02ff */
[----:B------:R-:W-:Y:S01]  /*d940*/  @!P1 IADD3 R17, PT, PT, R4, R17, RZ ;  /* 0x0000001104119210 */ /* 0x000fe20007ffe0ff */
[----:B------:R-:W-:Y:S01]  /*d950*/  @!P1 IMAD R6, R231, 0xc0, RZ ;  /* 0x000000c0e7069824 */ /* 0x000fe200078e02ff */
[----:B------:R-:W-:Y:S01]  /*d960*/  @P1 STS.128 [R252+0xb000], RZ ;  /* 0x00b000fffc001388 */ /* 0x000fe20000000c00 */
[----:B------:R-:W-:Y:S01]  /*d970*/  @!P1 IMAD.WIDE.U32 R10, R230, 0x160, R10 ;  /* 0x00000160e60a9825 */ /* 0x000fe200078e000a */
[----:B------:R-:W-:Y:S02]  /*d980*/  @!P1 IADD3 R27, PT, PT, R7, R27, RZ ;  /* 0x0000001b071b9210 */ /* 0x000fe40007ffe0ff */
[----:B------:R-:W-:Y:S01]  /*d990*/  @!P1 IADD3 R25, PT, PT, R6, R25, RZ ;  /* 0x0000001906199210 */ /* 0x000fe20007ffe0ff */
[C---:B------:R-:W-:Y:S01]  /*d9a0*/  @!P1 IMAD R5, R231.reuse, 0xe0, RZ ;  /* 0x000000e0e7059824 */ /* 0x040fe200078e02ff */
[-C--:B------:R-:W-:Y:S01]  /*d9b0*/  @!P1 MOV R6, R18.reuse ;  /* 0x0000001200069202 */ /* 0x080fe20000000f00 */
[----:B------:R-:W-:Y:S01]  /*d9c0*/  @!P1 IMAD R8, R231, 0x1c0, RZ ;  /* 0x000001c0e7089824 */ /* 0x000fe200078e02ff */
[----:B------:R-:W-:Y:S01]  /*d9d0*/  @!P1 MOV R7, R19 ;  /* 0x0000001300079202 */ /* 0x000fe20000000f00 */
[C---:B------:R-:W-:Y:S01]  /*d9e0*/  @!P1 IMAD.WIDE.U32 R30, R230.reuse, 0x180, R18 ;  /* 0x00000180e61e9825 */ /* 0x040fe200078e0012 */
[----:B------:R-:W-:Y:S02]  /*d9f0*/  @!P1 IADD3 R23, PT, PT, R5, R23, RZ ;  /* 0x0000001705179210 */ /* 0x000fe40007ffe0ff */
[----:B------:R-:W-:Y:S01]  /*da00*/  @!P1 IADD3 R11, PT, PT, R13, R11, RZ ;  /* 0x0000000b0d0b9210 */ /* 0x000fe20007ffe0ff */
[----:B------:R-:W-:Y:S01]  /*da10*/  @!P1 IMAD.WIDE.U32 R6, R230, 0x1a0, R6 ;  /* 0x000001a0e6069825 */ /* 0x000fe200078e0006 */
[-C--:B------:R-:W-:Y:S02]  /*da20*/  @!P1 MOV R4, R18.reuse ;  /* 0x0000001200049202 */ /* 0x080fe40000000f00 */
[----:B------:R-:W-:Y:S02]  /*da30*/  @!P1 MOV R5, R19 ;  /* 0x0000001300059202 */ /* 0x000fe40000000f00 */
[----:B------:R-:W-:Y:S02]  /*da40*/  @!P1 IADD3 R7, PT, PT, R12, R7, RZ ;  /* 0x000000070c079210 */ /* 0x000fe40007ffe0ff */
[C---:B------:R-:W-:Y:S01]  /*da50*/  @!P1 LEA R12, P0, R230.reuse, R18, 0x5 ;  /* 0x00000012e60c9211 */ /* 0x040fe200078028ff */
[C---:B------:R-:W-:Y:S01]  /*da60*/  @!P1 IMAD.WIDE.U32 R4, R230.reuse, 0x1c0, R4 ;  /* 0x000001c0e6049825 */ /* 0x040fe200078e0004 */
[----:B------:R-:W-:Y:S02]  /*da70*/  @!P1 IADD3 R9, PT, PT, R9, R31, RZ ;  /* 0x0000001f09099210 */ /* 0x000fe40007ffe0ff */
[--C-:B------:R-:W-:Y:S02]  /*da80*/  @!P1 LEA.HI.X R13, R230, R19, R231.reuse, 0x5, P0 ;  /* 0x00000013e60d9211 */ /* 0x100fe400000f2ce7 */
[----:B------:R-:W-:Y:S02]  /*da90*/  @!P1 IADD3 R5, PT, PT, R8, R5, RZ ;  /* 0x0000000508059210 */ /* 0x000fe40007ffe0ff */
[----:B------:R-:W-:Y:S01]  /*daa0*/  @!P1 MOV R8, R30 ;  /* 0x0000001e00089202 */ /* 0x000fe20000000f00 */
[----:B------:R-:W-:Y:S01]  /*dab0*/  @!PT LDS RZ, [RZ] ;  /* 0x00000000fffff984 */ /* 0x000fe20000000800 */
[----:B------:R-:W-:Y:S01]  /*dac0*/  @!PT LDS RZ, [RZ] ;  /* 0x00000000fffff984 */ /* 0x000fe20000000800 */
[----:B------:R-:W-:Y:S01]  /*dad0*/  @!PT LDS RZ, [RZ] ;  /* 0x00000000fffff984 */ /* 0x000fe20000000800 */
[----:B------:R1:W-:Y:S01]  /*dae0*/  @!P1 LDGSTS.E.BYPASS.LTC128B.128 [R252+0xb000], desc[UR4][R12.64] ;  /* 0x0b0000000cfc9fae */ /* 0x0003e2000b981a04 */
[CC--:B------:R-:W-:Y:S02]  /*daf0*/  @!P1 LEA R30, P2, R230.reuse, R18.reuse, 0x6 ;  /* 0x00000012e61e9211 */ /* 0x0c0fe400078430ff */
[----:B------:R-:W-:Y:S02]  /*db00*/  @!P1 MOV R14, R18 ;  /* 0x00000012000e9202 */ /* 0x000fe40000000f00 */
[-C--:B------:R-:W-:Y:S02]  /*db10*/  @!P1 LEA.HI.X R31, R230, R19.reuse, R231, 0x6, P2 ;  /* 0x00000013e61f9211 */ /* 0x080fe400010f34e7 */
[----:B------:R-:W-:Y:S01]  /*db20*/  @!P1 MOV R15, R19 ;  /* 0x00000013000f9202 */ /* 0x000fe20000000f00 */
[----:B------:R-:W-:Y:S01]  /*db30*/  @P1 STS.128 [R252+0xb800], RZ ;  /* 0x00b800fffc001388 */ /* 0x000fe20000000c00 */
[----:B------:R-:W-:Y:S02]  /*db40*/  SHF.L.U32 R220, R166, 0x5, RZ ;  /* 0x00000005a6dc7819 */ /* 0x000fe400000006ff */
[----:B------:R-:W-:Y:S01]  /*db50*/  IADD3 R208, PT, PT, R221, R208, RZ ;  /* 0x000000d0ddd07210 */ /* 0x000fe20007ffe0ff */
[----:B------:R-:W-:Y:S01]  /*db60*/  @!P1 IMAD.WIDE.U32 R14, R230, 0x140, R14 ;  /* 0x00000140e60e9825 */ /* 0x000fe200078e000e */
[----:B------:R-:W-:Y:S02]  /*db70*/  LOP3.LUT R220, R220, 0x7c00, RZ, 0xc0, !PT ;  /* 0x00007c00dcdc7812 */ /* 0x000fe400078ec0ff */
[----:B------:R-:W-:Y:S01]  /*db80*/  MOV R222, 0x20 ;  /* 0x0000002000de7802 */ /* 0x000fe20000000f00 */
[----:B------:R-:W-:Y:S01]  /*db90*/  @!PT LDS RZ, [RZ] ;  /* 0x00000000fffff984 */ /* 0x000fe20000000800 */
[----:B------:R-:W-:Y:S01]  /*dba0*/  @!PT LDS RZ, [RZ] ;  /* 0x00000000fffff984 */ /* 0x000fe20000000800 */
[----:B------:R-:W-:Y:S01]  /*dbb0*/  @!PT LDS RZ, [RZ] ;  /* 0x00000000fffff984 */ /* 0x000fe20000000800 */
[----:B------:R-:W-:Y:S01]  /*dbc0*/  @!P1 LDGSTS.E.BYPASS.LTC128B.128 [R252+0xb800], desc[UR4][R30.64] ;  /* 0x0b8000001efc9fae */ /* 0x000fe2000b981a04 */
[----:B------:R-:W-:Y:S02]  /*dbd0*/  @!P1 IADD3 R15, PT, PT, R20, R15, RZ ;  /* 0x0000000f140f9210 */ /* 0x000fe40007ffe0ff */
[-C--:B------:R-:W-:Y:S02]  /*dbe0*/  @!P1 LEA R20, P0, R230, R18.reuse, 0x7 ;  /* 0x00000012e6149211 */ /* 0x080fe400078038ff */
[----:B------:R-:W-:Y:S02]  /*dbf0*/  LOP3.LUT R209, R220, 0x200, R224, 0xf8, !PT ;  /* 0x00000200dcd17812 */ /* 0x000fe400078ef8e0 */
[C-C-:B------:R-:W-:Y:S01]  /*dc00*/  @!P1 LEA.HI.X R21, R230.reuse, R19, R231.reuse, 0x7, P0 ;  /* 0x00000013e6159211 */ /* 0x140fe200000f3ce7 */
[----:B------:R-:W-:Y:S01]  /*dc10*/  @P1 STS.128 [R252+0xc000], RZ ;  /* 0x00c000fffc001388 */ /* 0x000fe20000000c00 */
[----:B------:R-:W-:Y:S02]  /*dc20*/  LOP3.LUT R209, R209, R223, RZ, 0xfc, !PT ;  /* 0x000000dfd1d17212 */ /* 0x000fe400078efcff */
[C---:B-1----:R-:W-:Y:S02]  /*dc30*/  @!P1 LEA R12, P0, R230.reuse, R18, 0x8 ;  /* 0x00000012e60c9211 */ /* 0x042fe400078040ff */
[----:B------:R-:W-:Y:S02]  /*dc40*/  LEA R209, R209, R221, 0x1 ;  /* 0x000000ddd1d17211 */ /* 0x000fe400078e08ff */
[----:B------:R-:W-:Y:S01]  /*dc50*/  @!P1 LEA.HI.X R13, R230, R19, R231, 0x8, P0 ;  /* 0x00000013e60d9211 */ /* 0x000fe200000f44e7 */
[----:B------:R-:W-:Y:S01]  /*dc60*/  @!PT LDS RZ, [RZ] ;  /* 0x00000000fffff984 */ /* 0x000fe20000000800 */
[----:B------:R-:W-:Y:S01]  /*dc70*/  @!PT LDS RZ, [RZ] ;  /* 0x00000000fffff984 */ /* 0x000fe20000000800 */
[----:B------:R-:W-:Y:S01]  /*dc80*/  @!PT LDS RZ, [RZ] ;  /* 0x00000000fffff984 */ /* 0x000fe20000000800 */
[----:B------:R-:W-:Y:S01]  /*dc90*/  @!P1 LDGSTS.E.BYPASS.LTC128B.128 [R252+0xc000], desc[UR4][R28.64] ;  /* 0x0c0000001cfc9fae */ /* 0x000fe2000b981a04 */
[----:B------:R-:W-:Y:S02]  /*dca0*/  LOP3.LUT P0, RZ, R166, 0x2, RZ, 0xc0, !PT ;  /* 0x00000002a6ff7812 */ /* 0x000fe4000780c0ff */
[----:B------:R-:W-:Y:S02]  /*dcb0*/  MOV R226, 0x40 ;  /* 0x0000004000e27802 */ /* 0x000fe40000000f00 */
[----:B------:R-:W-:Y:S02]  /*dcc0*/  SEL R222, R222, 0xffffffe0, !P0 ;  /* 0xffffffe0dede7807 */ /* 0x000fe40004000000 */
[----:B------:R-:W-:Y:S01]  /*dcd0*/  LOP3.LUT P2, RZ, R166, 0x4, RZ, 0xc0, !PT ;  /* 0x00000004a6ff7812 */ /* 0x000fe2000784c0ff */
[----:B------:R-:W-:Y:S01]  /*dce0*/  @P1 STS.128 [R252+0xc800], RZ ;  /* 0x00c800fffc001388 */ /* 0x000fe20000000c00 */
[CC--:B------:R-:W-:Y:S02]  /*dcf0*/  IADD3 R172, PT, PT, R209.reuse, R222.reuse, RZ ;  /* 0x000000ded1ac7210 */ /* 0x0c0fe40007ffe0ff */
[----:B------:R-:W-:Y:S02]  /*dd00*/  IADD3 R210, PT, PT, R208, R222, RZ ;  /* 0x000000ded0d27210 */ /* 0x000fe40007ffe0ff */
[----:B------:R-:W-:Y:S02]  /*dd10*/  SEL R226, R226, 0xffffffc0, !P2 ;  /* 0xffffffc0e2e27807 */ /* 0x000fe40005000000 */
[----:B------:R-:W-:Y:S01]  /*dd20*/  IADD3 R242, PT, PT, R242, -0x1, RZ ;  /* 0xfffffffff2f27810 */ /* 0x000fe20007ffe0ff */
[----:B------:R-:W-:Y:S01]  /*dd30*/  @!PT LDS RZ, [RZ] ;  /* 0x00000000fffff984 */ /* 0x000fe20000000800 */
[----:B------:R-:W-:Y:S01]  /*dd40*/  @!PT LDS RZ, [RZ] ;  /* 0x00000000fffff984 */ /* 0x000fe20000000800 */
[----:B------:R-:W-:Y:S01]  /*dd50*/  @!PT LDS RZ, [RZ] ;  /* 0x00000000fffff984 */ /* 0x000fe20000000800 */
[----:B------:R-:W-:Y:S01]  /*dd60*/  @!P1 LDGSTS.E.BYPASS.LTC128B.128 [R252+0xc800], desc[UR4][R20.64] ;  /* 0x0c80000014fc9fae */ /* 0x000fe2000b981a04 */
[-C--:B------:R-:W-:Y:S02]  /*dd70*/  IADD3 R225, PT, PT, R209, R226.reuse, RZ ;  /* 0x000000e2d1e17210 */ /* 0x080fe40007ffe0ff */
[----:B------:R-:W-:Y:S02]  /*dd80*/  IADD3 R226, PT, PT, R208, R226, RZ ;  /* 0x000000e2d0e27210 */ /* 0x000fe40007ffe0ff */
[----:B------:R-:W-:Y:S03]  /*dd90*/  ISETP.GT.AND P0, PT, R242, R232, PT ;  /* 0x000000e8f200720c */ /* 0x000fe60003f04270 */
        /* <DEDUP_REMOVED lines=55> */
[----:B------:R-:W5:Y:S01]  /*e110*/  LDSM.16.M88.4 R40, [R208+0x4000] ;  /* 0x00400000d028783b */ /* 0x000f620000000200 */
[C---:B--2---:R-:W-:Y:S07]  /*e120*/  HMMA.16816.F32 R4, R128.reuse, R8, RZ ;  /* 0x000000088004723c */ /* 0x044fee00000018ff */
[----:B------:R-:W2:Y:S01]  /*e130*/  LDSM.16.M88.4 R48, [R208+0x4800] ;  /* 0x00480000d030783b */ /* 0x000ea20000000200 */
[C---:B------:R-:W-:Y:S07]  /*e140*/  HMMA.16816.F32 R8, R128.reuse, R10, RZ ;  /* 0x0000000a8008723c */ /* 0x040fee00000018ff */
[----:B------:R-:W2:Y:S01]  /*e150*/  LDSM.16.M88.4 R56, [R208+0x5000] ;  /* 0x00500000d038783b */ /* 0x000ea20000000200 */
[C---:B-1----:R-:W-:Y:S07]  /*e160*/  HMMA.16816.F32 R12, R128.reuse, R16, RZ ;  /* 0x00000010800c723c */ /* 0x042fee00000018ff */
[----:B------:R-:W1:Y:S01]  /*e170*/  LDSM.16.M88.4 R64, [R208+0x5800] ;  /* 0x00580000d040783b */ /* 0x000e620000000200 */
[C---:B------:R-:W-:Y:S07]  /*e180*/  HMMA.16816.F32 R16, R128.reuse, R18, RZ ;  /* 0x000000128010723c */ /* 0x040fee00000018ff */
[----:B------:R-:W1:Y:S01]  /*e190*/  LDSM.16.M88.4 R72, [R208+0x6000] ;  /* 0x00600000d048783b */ /* 0x000e620000000200 */
        /* <DEDUP_REMOVED lines=12> */
[C---:B--2---:R-:W-:Y:S07]  /*e260*/  HMMA.16816.F32 R44, R128.reuse, R48, RZ ;  /* 0x00000030802c723c */ /* 0x044fee00000018ff */
[----:B------:R-:W2:Y:S01]  /*e270*/  LDSM.16.M88.4 R168, [R208+0x9800] ;  /* 0x00980000d0a8783b */ /* 0x000ea20000000200 */
[C---:B------:R-:W-:Y:S07]  /*e280*/  HMMA.16816.F32 R48, R128.reuse, R50, RZ ;  /* 0x000000328030723c */ /* 0x040fee00000018ff */
[----:B------:R-:W-:Y:S01]  /*e290*/  LDSM.16.M88.4 R172, [R172] ;  /* 0x00000000acac783b */ /* 0x000fe20000000200 */
[C---:B------:R-:W-:Y:S07]  /*e2a0*/  HMMA.16816.F32 R52, R128.reuse, R56, RZ ;  /* 0x000000388034723c */ /* 0x040fee00000018ff */
[----:B------:R-:W2:Y:S01]  /*e2b0*/  LDSM.16.M88.4 R176, [R210+0x2000] ;  /* 0x00200000d2b0783b */ /* 0x000ea20000000200 */
[C---:B------:R-:W-:Y:S07]  /*e2c0*/  HMMA.16816.F32 R56, R128.reuse, R58, RZ ;  /* 0x0000003a8038723c */ /* 0x040fee00000018ff */
[----:B------:R-:W2:Y:S01]  /*e2d0*/  LDSM.16.M88.4 R180, [R210+0x2800] ;  /* 0x00280000d2b4783b */ /* 0x000ea20000000200 */
        /* <DEDUP_REMOVED lines=8> */
[C---:B---3--:R-:W-:Y:S07]  /*e360*/  HMMA.16816.F32 R76, R128.reuse, R80, RZ ;  /* 0x00000050804c723c */ /* 0x048fee00000018ff */
[----:B------:R-:W3:Y:S01]  /*e370*/  LDSM.16.M88.4 R200, [R210+0x5000] ;  /* 0x00500000d2c8783b */ /* 0x000ee20000000200 */
[C---:B------:R-:W-:Y:S07]  /*e380*/  HMMA.16816.F32 R80, R128.reuse, R82, RZ ;  /* 0x000000528050723c */ /* 0x040fee00000018ff */
[----:B------:R-:W0:Y:S08]  /*e390*/  LDGDEPBAR ;  /* 0x00000000000079af */ /* 0x000e300000000000 */
[----:B------:R-:W-:Y:S01]  /*e3a0*/  LDSM.16.M88.4 R204, [R210+0x6000] ;  /* 0x00600000d2cc783b */ /* 0x000fe20000000200 */
[C---:B------:R-:W-:Y:S07]  /*e3b0*/  HMMA.16816.F32 R84, R128.reuse, R88, RZ ;  /* 0x000000588054723c */ /* 0x040fee00000018ff */
[----:B------:R-:W3:Y:S01]  /*e3c0*/  LD.E R235, desc[UR4][R2.64+0x18c] ;  /* 0x00018c0402eb7980 */ /* 0x000ee2000c101900 */
[C---:B------:R-:W-:Y:S03]  /*e3d0*/  HMMA.16816.F32 R88, R128.reuse, R90, RZ ;  /* 0x0000005a8058723c */ /* 0x040fe600000018ff */
[----:B------:R-:W-:Y:S05]  /*e3e0*/  LDSM.16.M88.4 R212, [R226+0x4000] ;  /* 0x00400000e2d4783b */ /* 0x000fea0000000200 */
[C---:B----4-:R-:W-:Y:S03]  /*e3f0*/  HMMA.16816.F32 R92, R128.reuse, R96, RZ ;  /* 0x00000060805c723c */ /* 0x050fe600000018ff */
[----:B------:R-:W-:Y:S05]  /*e400*/  LDSM.16.M88.4 R216, [R226+0x4800] ;  /* 0x00480000e2d8783b */ /* 0x000fea0000000200 */
        /* <DEDUP_REMOVED lines=28> */
[C---:B---3--:R-:W-:Y:S08]  /*e5d0*/  HMMA.16816.F32 R52, R172.reuse, R200, R52 ;  /* 0x000000c8ac34723c */ /* 0x048ff00000001834 */
        /* <DEDUP_REMOVED lines=11> */
[C---:B-----5:R-:W-:Y:S01]  /*e690*/  HMMA.16816.F32 R84, R172.reuse, R180, R84 ;  /* 0x000000b4ac54723c */ /* 0x060fe20000001854 */
[----:B------:R-:W-:Y:S07]  /*e6a0*/  LDSM.16.M88.4 R208, [R226+0x3800] ;  /* 0x00380000e2d0783b */ /* 0x000fee0000000200 */
[C---:B------:R-:W-:Y:S01]  /*e6b0*/  HMMA.16816.F32 R88, R172.reuse, R182, R88 ;  /* 0x000000b6ac58723c */ /* 0x040fe20000001858 */
[----:B------:R-:W4:Y:S07]  /*e6c0*/  LDSM.16.M88.4 R180, [R226+0x2800] ;  /* 0x00280000e2b4783b */ /* 0x000f2e0000000200 */
[C---:B-1----:R-:W-:Y:S08]  /*e6d0*/  HMMA.16816.F32 R92, R172.reuse, R184, R92 ;  /* 0x000000b8ac5c723c */ /* 0x042ff0000000185c */
[C---:B------:R-:W-:Y:S01]  /*e6e0*/  HMMA.16816.F32 R96, R172.reuse, R186, R96 ;  /* 0x000000baac60723c */ /* 0x040fe20000001860 */
[----:B------:R-:W-:Y:S07]  /*e6f0*/  LDSM.16.M88.4 R184, [R226+0x7000] ;  /* 0x00700000e2b8783b */ /* 0x000fee0000000200 */
[C---:B--2---:R-:W-:Y:S08]  /*e700*/  HMMA.16816.F32 R100, R172.reuse, R168, R100 ;  /* 0x000000a8ac64723c */ /* 0x044ff00000001864 */
        /* <DEDUP_REMOVED lines=31> */
[----:B------:R-:W5:Y:S07]  /*e900*/  LDSM.16.M88.4 R216, [R225+0x2000] ;  /* 0x00200000e1d8783b */ /* 0x000f6e0000000200 */
[C---:B-1----:R-:W-:Y:S08]  /*e910*/  HMMA.16816.F32 R52, R196.reuse, R168, R52 ;  /* 0x000000a8c434723c */ /* 0x042ff00000001834 */
[C---:B------:R-:W-:Y:S01]  /*e920*/  HMMA.16816.F32 R56, R196.reuse, R170, R56 ;  /* 0x000000aac438723c */ /* 0x040fe20000001838 */
[----:B------:R-:W1:Y:S07]  /*e930*/  LDSM.16.M88.4 R168, [R225+0x2800] ;  /* 0x00280000e1a8783b */ /* 0x000e6e0000000200 */
[C---:B--2---:R-:W-:Y:S08]  /*e940*/  HMMA.16816.F32 R60, R196.reuse, R172, R60 ;  /* 0x000000acc43c723c */ /* 0x044ff0000000183c */
        /* <DEDUP_REMOVED lines=24> */
[C---:B------:R-:W-:Y:S01]  /*ead0*/  HMMA.16816.F32 R16, R212.reuse, R170, R16 ;  /* 0x000000aad410723c */ /* 0x040fe20000001810 */
[----:B------:R-:W1:Y:S02]  /*eae0*/  MUFU.TANH R172, R4 ;  /* 0x0000000400ac7308 */ /* 0x000e640000002400 */
        /* <DEDUP_REMOVED lines=9> */
[----:B------:R-:W3:Y:S01]  /*eb80*/  MUFU.TANH R5, R6 ;  /* 0x0000000600057308 */ /* 0x000ee20000002400 */
[----:B-1----:R-:W-:Y:S01]  /*eb90*/  STL [R1], R172 ;  /* 0x000000ac01007387 */ /* 0x002fe20000100800 */
[-C--:B------:R-:W-:Y:S01]  /*eba0*/  FMUL.FTZ R16, R16, R235.reuse ;  /* 0x000000eb10107220 */ /* 0x080fe20000410000 */
[-C--:B------:R-:W-:Y:S01]  /*ebb0*/  FMUL.FTZ R17, R17, R235.reuse ;  /* 0x000000eb11117220 */ /* 0x080fe20000410000 */
[-C--:B------:R-:W-:Y:S01]  /*ebc0*/  FMUL.FTZ R18, R18, R235.reuse ;  /* 0x000000eb12127220 */ /* 0x080fe20000410000 */
[-C--:B------:R-:W-:Y:S05]  /*ebd0*/  FMUL.FTZ R19, R19, R235.reuse ;  /* 0x000000eb13137220 */ /* 0x080fea0000410000 */
[----:B------:R-:W-:Y:S01]  /*ebe0*/  MUFU.TANH R8, R8 ;  /* 0x0000000800087308 */ /* 0x000fe20000002400 */
[----:B--2---:R1:W-:Y:S09]  /*ebf0*/  STL [R1+0x4], R4 ;  /* 0x0000040401007387 */ /* 0x0043f20000100800 */
[----:B------:R-:W-:Y:S01]  /*ec00*/  MUFU.TANH R12, R12 ;  /* 0x0000000c000c7308 */ /* 0x000fe20000002400 */
[----:B---3--:R-:W-:Y:S09]  /*ec10*/  STL [R1+0x8], R5 ;  /* 0x0000080501007387 */ /* 0x008ff20000100800 */
        /* <DEDUP_REMOVED lines=24> */
[-C--:B------:R-:W-:Y:S06]  /*eda0*/  FMUL.FTZ R26, R26, R235.reuse ;  /* 0x000000eb1a1a7220 */ /* 0x080fec0000410000 */
[----:B------:R-:W-:Y:S10]  /*edb0*/  MUFU.TANH R21, R21 ;  /* 0x0000001500157308 */ /* 0x000ff40000002400 */
[----:B------:R-:W-:Y:S10]  /*edc0*/  MUFU.TANH R22, R22 ;  /* 0x0000001600167308 */ /* 0x000ff40000002400 */
[----:B--2---:R-:W1:Y:S10]  /*edd0*/  MUFU.TANH R8, R11 ;  /* 0x0000000b00087308 */ /* 0x004e740000002400 */
[----:B------:R-:W-:Y:S10]  /*ede0*/  MUFU.TANH R23, R23 ;  /* 0x0000001700177308 */ /* 0x000ff40000002400 */
[----:B------:R-:W-:Y:S01]  /*edf0*/  MUFU.TANH R26, R26 ;  /* 0x0000001a001a7308 */ /* 0x000fe20000002400 */
[----:B-1----:R-:W-:Y:S04]  /*ee00*/  STL [R1+0x1c], R8 ;  /* 0x00001c0801007387 */ /* 0x002fe80000100800 */
[----:B------:R-:W1:Y:S02]  /*ee10*/  LDSM.16.M88.4 R8, [R225+0x3800] ;  /* 0x00380000e108783b */ /* 0x000e640000000200 */
[C---:B-1----:R-:W-:Y:S03]  /*ee20*/  HMMA.16816.F32 R28, R212.reuse, R8, R28 ;  /* 0x00000008d41c723c */ /* 0x042fe6000000181c */
[----:B------:R-:W1:Y:S05]  /*ee30*/  MUFU.TANH R8, R24 ;  /* 0x0000001800087308 */ /* 0x000e6a0000002400 */
[C---:B------:R-:W-:Y:S08]  /*ee40*/  HMMA.16816.F32 R32, R212.reuse, R10, R32 ;  /* 0x0000000ad420723c */ /* 0x040ff00000001820 */
[C---:B------:R-:W-:Y:S01]  /*ee50*/  HMMA.16816.F32 R36, R212.reuse, R4, R36 ;  /* 0x00000004d424723c */ /* 0x040fe20000001824 */
[----:B-1----:R-:W-:Y:S02]  /*ee60*/  STL [R1+0x20], R8 ;  /* 0x0000200801007387 */ /* 0x002fe40000100800 */
[-C--:B------:R-:W-:Y:S01]  /*ee70*/  FMUL.FTZ R31, R31, R235.reuse ;  /* 0x000000eb1f1f7220 */ /* 0x080fe20000410000 */
[-C--:B------:R-:W-:Y:S01]  /*ee80*/  FMUL.FTZ R24, R25, R235.reuse ;  /* 0x000000eb19187220 */ /* 0x080fe20000410000 */
[-C--:B------:R-:W-:Y:S01]  /*ee90*/  FMUL.FTZ R25, R27, R235.reuse ;  /* 0x000000eb1b197220 */ /* 0x080fe20000410000 */
[----:B------:R-:W1:Y:S01]  /*eea0*/  LDSM.16.M88.4 R8, [R225+0x4800] ;  /* 0x00480000e108783b */ /* 0x000e620000000200 */
[----:B------:R2:W3:Y:S01]  /*eeb0*/  MUFU.TANH R226, R31 ;  /* 0x0000001f00e27308 */ /* 0x0004e20000002400 */
[C---:B------:R-:W-:Y:S03]  /*eec0*/  HMMA.16816.F32 R40, R212.reuse, R6, R40 ;  /* 0x00000006d428723c */ /* 0x040fe60000001828 */
[-C--:B------:R-:W-:Y:S01]  /*eed0*/  FMUL.FTZ R33, R33, R235.reuse ;  /* 0x000000eb21217220 */ /* 0x080fe20000410000 */
[-C--:B------:R-:W-:Y:S01]  /*eee0*/  FMUL.FTZ R27, R29, R235.reuse ;  /* 0x000000eb1d1b7220 */ /* 0x080fe20000410000 */
[-C--:B------:R-:W-:Y:S01]  /*eef0*/  FMUL.FTZ R29, R30, R235.reuse ;  /* 0x000000eb1e1d7220 */ /* 0x080fe20000410000 */
[----:B------:R-:W4:Y:S03]  /*ef00*/  LDSM.16.M88.4 R4, [R225+0x5000] ;  /* 0x00500000e104783b */ /* 0x000f260000000200 */
[----:B------:R5:W1:Y:S01]  /*ef10*/  MUFU.TANH R219, R33 ;  /* 0x0000002100db7308 */ /* 0x000a620000002400 */
[-C--:B------:R-:W-:Y:S01]  /*ef20*/  FMUL.FTZ R30, R32, R235.reuse ;  /* 0x000000eb201e7220 */ /* 0x080fe20000410000 */
[-C--:B------:R-:W-:Y:S01]  /*ef30*/  FMUL.FTZ R28, R28, R235.reuse ;  /* 0x000000eb1c1c7220 */ /* 0x080fe20000410000 */
[-C--:B------:R-:W-:Y:S01]  /*ef40*/  FMUL.FTZ R39, R39, R235.reuse ;  /* 0x000000eb27277220 */ /* 0x080fe20000410000 */
[-C--:B------:R-:W-:Y:S01]  /*ef50*/  FMUL.FTZ R32, R37, R235.reuse ;  /* 0x000000eb25207220 */ /* 0x080fe20000410000 */
[-C--:B------:R-:W-:Y:S05]  /*ef60*/  FMUL.FTZ R38, R38, R235.reuse ;  /* 0x000000eb26267220 */ /* 0x080fea0000410000 */
[----:B------:R-:W1:Y:S01]  /*ef70*/  MUFU.TANH R217, R39 ;  /* 0x0000002700d97308 */ /* 0x000e620000002400 */
[-C--:B--2---:R-:W-:Y:S01]  /*ef80*/  FMUL.FTZ R31, R35, R235.reuse ;  /* 0x000000eb231f7220 */ /* 0x084fe20000410000 */
[-C--:B------:R-:W-:Y:S01]  /*ef90*/  FMUL.FTZ R41, R41, R235.reuse ;  /* 0x000000eb29297220 */ /* 0x080fe20000410000 */
[-C--:B------:R-:W-:Y:S01]  /*efa0*/  FMUL.FTZ R42, R42, R235.reuse ;  /* 0x000000eb2a2a7220 */ /* 0x080fe20000410000 */
[-C--:B------:R-:W-:Y:S06]  /*efb0*/  FMUL.FTZ R35, R40, R235.reuse ;  /* 0x000000eb28237220 */ /* 0x080fec0000410000 */
[----:B------:R-:W2:Y:S01]  /*efc0*/  MUFU.TANH R211, R41 ;  /* 0x0000002900d37308 */ /* 0x000ea20000002400 */
[-C--:B-----5:R-:W-:Y:S01]  /*efd0*/  FMUL.FTZ R33, R34, R235.reuse ;  /* 0x000000eb22217220 */ /* 0x0a0fe20000410000 */
[-C--:B------:R-:W-:Y:S01]  /*efe0*/  FMUL.FTZ R34, R36, R235.reuse ;  /* 0x000000eb24227220 */ /* 0x080fe20000410000 */
[-C--:B------:R-:W-:Y:S07]  /*eff0*/  FMUL.FTZ R36, R43, R235.reuse ;  /* 0x000000eb2b247220 */ /* 0x080fee0000410000 */
[----:B------:R-:W2:Y:S01]  /*f000*/  MUFU.TANH R216, R42 ;  /* 0x0000002a00d87308 */ /* 0x000ea20000002400 */
[C---:B-1----:R-:W-:Y:S09]  /*f010*/  HMMA.16816.F32 R44, R212.reuse, R8, R44 ;  /* 0x00000008d42c723c */ /* 0x042ff2000000182c */
[----:B------:R-:W1:Y:S01]  /*f020*/  MUFU.TANH R24, R24 ;  /* 0x0000001800187308 */ /* 0x000e620000002400 */
[C---:B------:R-:W-:Y:S09]  /*f030*/  HMMA.16816.F32 R48, R212.reuse, R10, R48 ;  /* 0x0000000ad430723c */ /* 0x040ff20000001830 */
[----:B------:R-:W1:Y:S01]  /*f040*/  MUFU.TANH R25, R25 ;  /* 0x0000001900197308 */ /* 0x000e620000002400 */
        /* <DEDUP_REMOVED lines=25> */
[C---:B-----5:R-:W-:Y:S09]  /*f1e0*/  HMMA.16816.F32 R60, R212.reuse, R8, R60 ;  /* 0x00000008d43c723c */ /* 0x060ff2000000183c */
[----:B------:R5:W1:Y:S01]  /*f1f0*/  MUFU.TANH R203, R49 ;  /* 0x0000003100cb7308 */ /* 0x000a620000002400 */
[C---:B------:R-:W-:Y:S01]  /*f200*/  HMMA.16816.F32 R64, R212.reuse, R10, R64 ;  /* 0x0000000ad440723c */ /* 0x040fe20000001840 */
[----:B------:R-:W4:Y:S08]  /*f210*/  LDSM.16.M88.4 R8, [R225+0x6800] ;  /* 0x00680000e108783b */ /* 0x000f300000000200 */
        /* <DEDUP_REMOVED lines=21> */
[-C--:B------:R-:W-:Y:S01]  /*f370*/  FMUL.FTZ R73, R73, R235.reuse ;  /* 0x000000eb49497220 */ /* 0x080fe20000410000 */
[-C--:B------:R-:W-:Y:S06]  /*f380*/  FMUL.FTZ R74, R74, R235.reuse ;  /* 0x000000eb4a4a7220 */ /* 0x080fec0000410000 */
[----:B------:R1:W1:Y:S01]  /*f390*/  MUFU.TANH R189, R55 ;  /* 0x0000003700bd7308 */ /* 0x0002620000002400 */
[C---:B----4-:R-:W-:Y:S09]  /*f3a0*/  HMMA.16816.F32 R76, R212.reuse, R8, R76 ;  /* 0x00000008d44c723c */ /* 0x050ff2000000184c */
[----:B------:R-:W4:Y:S01]  /*f3b0*/  MUFU.TANH R196, R60 ;  /* 0x0000003c00c47308 */ /* 0x000f220000002400 */
[C---:B------:R-:W-:Y:S01]  /*f3c0*/  HMMA.16816.F32 R80, R212.reuse, R10, R80 ;  /* 0x0000000ad450723c */ /* 0x040fe20000001850 */
[----:B------:R-:W3:Y:S08]  /*f3d0*/  LDSM.16.M88.4 R8, [R225+0x7800] ;  /* 0x00780000e108783b */ /* 0x000ef00000000200 */
[----:B------:R4:W1:Y:S01]  /*f3e0*/  MUFU.TANH R191, R61 ;  /* 0x0000003d00bf7308 */ /* 0x0008620000002400 */
[C---:B--2---:R-:W-:Y:S03]  /*f3f0*/  HMMA.16816.F32 R84, R212.reuse, R4, R84 ;  /* 0x00000004d454723c */ /* 0x044fe60000001854 */
[-C--:B------:R-:W-:Y:S01]  /*f400*/  FMUL.FTZ R76, R76, R235.reuse ;  /* 0x000000eb4c4c7220 */ /* 0x080fe20000410000 */
[-C--:B------:R-:W-:Y:S01]  /*f410*/  FMUL.FTZ R77, R77, R235.reuse ;  /* 0x000000eb4d4d7220 */ /* 0x080fe20000410000 */
[-C--:B------:R-:W-:Y:S04]  /*f420*/  FMUL.FTZ R78, R78, R235.reuse ;  /* 0x000000eb4e4e7220 */ /* 0x080fe80000410000 */
[----:B------:R-:W2:Y:S01]  /*f430*/  MUFU.TANH R205, R45 ;  /* 0x0000002d00cd7308 */ /* 0x000ea20000002400 */
[-C--:B------:R-:W-:Y:S01]  /*f440*/  FMUL.FTZ R79, R79, R235.reuse ;  /* 0x000000eb4f4f7220 */ /* 0x080fe20000410000 */
[C---:B------:R-:W-:Y:S01]  /*f450*/  HMMA.16816.F32 R88, R212.reuse, R6, R88 ;  /* 0x00000006d458723c */ /* 0x040fe20000001858 */
[----:B------:R-:W1:Y:S02]  /*f460*/  LDSM.16.M88.4 R4, [R225+0x8000] ;  /* 0x00800000e104783b */ /* 0x000e640000000200 */
[-C--:B------:R-:W-:Y:S01]  /*f470*/  FMUL.FTZ R80, R80, R235.reuse ;  /* 0x000000eb50507220 */ /* 0x080fe20000410000 */
[-C--:B------:R-:W-:Y:S01]  /*f480*/  FMUL.FTZ R82, R82, R235.reuse ;  /* 0x000000eb52527220 */ /* 0x080fe20000410000 */
[-C--:B------:R-:W-:Y:S03]  /*f490*/  FMUL.FTZ R83, R83, R235.reuse ;  /* 0x000000eb53537220 */ /* 0x080fe60000410000 */
        /* <DEDUP_REMOVED lines=11> */
[-C--:B-----5:R-:W-:Y:S01]  /*f550*/  FMUL.FTZ R49, R91, R235.reuse ;  /* 0x000000eb5b317220 */ /* 0x0a0fe20000410000 */
[C---:B---3--:R-:W-:Y:S08]  /*f560*/  HMMA.16816.F32 R92, R212.reuse, R8, R92 ;  /* 0x00000008d45c723c */ /* 0x048ff0000000185c */
[----:B------:R-:W3:Y:S01]  /*f570*/  MUFU.TANH R173, R77 ;  /* 0x0000004d00ad7308 */ /* 0x000ee20000002400 */
[C---:B------:R-:W-:Y:S01]  /*f580*/  HMMA.16816.F32 R96, R212.reuse, R10, R96 ;  /* 0x0000000ad460723c */ /* 0x040fe20000001860 */
[----:B------:R-:W5:Y:S08]  /*f590*/  LDSM.16.M88.4 R8, [R225+0x8800] ;  /* 0x00880000e108783b */ /* 0x000f700000000200 */
[----:B------:R-:W2:Y:S01]  /*f5a0*/  MUFU.TANH R178, R78 ;  /* 0x0000004e00b27308 */ /* 0x000ea20000002400 */
[C---:B-1----:R-:W-:Y:S03]  /*f5b0*/  HMMA.16816.F32 R100, R212.reuse, R4, R100 ;  /* 0x00000004d464723c */ /* 0x042fe60000001864 */
[-C--:B------:R-:W-:Y:S01]  /*f5c0*/  FMUL.FTZ R51, R92, R235.reuse ;  /* 0x000000eb5c337220 */ /* 0x080fe20000410000 */
[-C--:B------:R-:W-:Y:S05]  /*f5d0*/  FMUL.FTZ R50, R93, R235.reuse ;  /* 0x000000eb5d327220 */ /* 0x080fea0000410000 */
[----:B------:R-:W1:Y:S01]  /*f5e0*/  MUFU.TANH R172, R80 ;  /* 0x0000005000ac7308 */ /* 0x000e620000002400 */
[-C--:B------:R-:W-:Y:S01]  /*f5f0*/  FMUL.FTZ R54, R94, R235.reuse ;  /* 0x000000eb5e367220 */ /* 0x080fe20000410000 */
[-C--:B------:R-:W-:Y:S01]  /*f600*/  FMUL.FTZ R52, R95, R235.reuse ;  /* 0x000000eb5f347220 */ /* 0x080fe20000410000 */
[C---:B------:R-:W-:Y:S01]  /*f610*/  HMMA.16816.F32 R104, R212.reuse, R6, R104 ;  /* 0x00000006d468723c */ /* 0x040fe20000001868 */
[----:B------:R-:W3:Y:S02]  /*f620*/  LDSM.16.M88.4 R4, [R225+0x9000] ;  /* 0x00900000e104783b */ /* 0x000ee40000000200 */
[-C--:B------:R-:W-:Y:S01]  /*f630*/  FMUL.FTZ R53, R97, R235.reuse ;  /* 0x000000eb61357220 */ /* 0x080fe20000410000 */
[-C--:B------:R-:W-:Y:S03]  /*f640*/  FMUL.FTZ R55, R96, R235.reuse ;  /* 0x000000eb60377220 */ /* 0x080fe60000410000 */
[----:B------:R-:W1:Y:S01]  /*f650*/  MUFU.TANH R175, R82 ;  /* 0x0000005200af7308 */ /* 0x000e620000002400 */
[-C--:B----4-:R-:W-:Y:S01]  /*f660*/  FMUL.FTZ R61, R98, R235.reuse ;  /* 0x000000eb623d7220 */ /* 0x090fe20000410000 */
[-C--:B------:R-:W-:Y:S01]  /*f670*/  FMUL.FTZ R60, R99, R235.reuse ;  /* 0x000000eb633c7220 */ /* 0x080fe20000410000 */
[-C--:B------:R-:W-:Y:S01]  /*f680*/  FMUL.FTZ R97, R100, R235.reuse ;  /* 0x000000eb64617220 */ /* 0x080fe20000410000 */
[-C--:B------:R-:W-:Y:S06]  /*f690*/  FMUL.FTZ R47, R101, R235.reuse ;  /* 0x000000eb652f7220 */ /* 0x080fec0000410000 */
[----:B------:R-:W4:Y:S01]  /*f6a0*/  MUFU.TANH R174, R83 ;  /* 0x0000005300ae7308 */ /* 0x000f220000002400 */
[-C--:B------:R-:W-:Y:S01]  /*f6b0*/  FMUL.FTZ R101, R102, R235.reuse ;  /* 0x000000eb66657220 */ /* 0x080fe20000410000 */
[-C--:B------:R-:W-:Y:S01]  /*f6c0*/  FMUL.FTZ R100, R103, R235.reuse ;  /* 0x000000eb67647220 */ /* 0x080fe20000410000 */
[-C--:B--2---:R-:W-:Y:S01]  /*f6d0*/  FMUL.FTZ R46, R104, R235.reuse ;  /* 0x000000eb682e7220 */ /* 0x084fe20000410000 */
[-C--:B------:R-:W-:Y:S06]  /*f6e0*/  FMUL.FTZ R45, R105, R235.reuse ;  /* 0x000000eb692d7220 */ /* 0x080fec0000410000 */
[----:B------:R-:W2:Y:S01]  /*f6f0*/  MUFU.TANH R170, R86 ;  /* 0x0000005600aa7308 */ /* 0x000ea20000002400 */
[-C--:B------:R-:W-:Y:S01]  /*f700*/  FMUL.FTZ R99, R106, R235.reuse ;  /* 0x000000eb6a637220 */ /* 0x080fe20000410000 */
[-C--:B------:R-:W-:Y:S01]  /*f710*/  FMUL.FTZ R98, R107, R235.reuse ;  /* 0x000000eb6b627220 */ /* 0x080fe20000410000 */
[C---:B-----5:R-:W-:Y:S07]  /*f720*/  HMMA.16816.F32 R108, R212.reuse, R8, R108 ;  /* 0x00000008d46c723c */ /* 0x060fee000000186c */
[----:B------:R-:W1:Y:S01]  /*f730*/  MUFU.TANH R169, R87 ;  /* 0x0000005700a97308 */ /* 0x000e620000002400 */
[C---:B------:R-:W-:Y:S01]  /*f740*/  HMMA.16816.F32 R112, R212.reuse, R10, R112 ;  /* 0x0000000ad470723c */ /* 0x040fe20000001870 */
[----:B------:R-:W5:Y:S01]  /*f750*/  LDSM.16.M88.4 R8, [R225+0x9800] ;  /* 0x00980000e108783b */ /* 0x000f620000000200 */
[----:B------:R-:W-:Y:S07]  /*f760*/  DEPBAR.LE SB0, 0x0 ;  /* 0x000080000000791a */ /* 0x000fee0000000000 */
[----:B------:R4:W1:Y:S01]  /*f770*/  MUFU.TANH R168, R90 ;  /* 0x0000005a00a87308 */ /* 0x0008620000002400 */
[C---:B---3--:R-:W-:Y:S09]  /*f780*/  HMMA.16816.F32 R116, R212.reuse, R4, R116 ;  /* 0x00000004d474723c */ /* 0x048ff20000001874 */
[----:B------:R-:W3:Y:S01]  /*f790*/  MUFU.TANH R27, R27 ;  /* 0x0000001b001b7308 */ /* 0x000ee20000002400 */
[----:B------:R-:W-:Y:S01]  /*f7a0*/  BAR.SYNC.DEFER_BLOCKING 0x0 ;  /* 0x0000000000007b1d */ /* 0x000fe20000010000 */
[C---:B------:R-:W-:Y:S03]  /*f7b0*/  HMMA.16816.F32 R120, R212.reuse, R6, R120 ;  /* 0x00000006d478723c */ /* 0x040fe60000001878 */
[-C--:B------:R-:W-:Y:S01]  /*f7c0*/  FMUL.FTZ R92, R108, R235.reuse ;  /* 0x000000eb6c5c7220 */ /* 0x080fe20000410000 */
[-C--:B------:R-:W-:Y:S01]  /*f7d0*/  FMUL.FTZ R91, R109, R235.reuse ;  /* 0x000000eb6d5b7220 */ /* 0x080fe20000410000 */
[-C--:B------:R-:W-:Y:S03]  /*f7e0*/  FMUL.FTZ R96, R110, R235.reuse ;  /* 0x000000eb6e607220 */ /* 0x080fe60000410000 */
[----:B------:R-:W1:Y:S01]  /*f7f0*/  MUFU.TANH R29, R29 ;  /* 0x0000001d001d7308 */ /* 0x000e620000002400 */
[-C--:B------:R-:W-:Y:S01]  /*f800*/  FMUL.FTZ R95, R111, R235.reuse ;  /* 0x000000eb6f5f7220 */ /* 0x080fe20000410000 */
[-C--:B----4-:R-:W-:Y:S01]  /*f810*/  FMUL.FTZ R90, R112, R235.reuse ;  /* 0x000000eb705a7220 */ /* 0x090fe20000410000 */
[-C--:B------:R-:W-:Y:S01]  /*f820*/  FMUL.FTZ R89, R113, R235.reuse ;  /* 0x000000eb71597220 */ /* 0x080fe20000410000 */
[-C--:B------:R-:W-:Y:S01]  /*f830*/  FMUL.FTZ R94, R114, R235.reuse ;  /* 0x000000eb725e7220 */ /* 0x080fe20000410000 */
[-C--:B------:R-:W-:Y:S01]  /*f840*/  FMUL.FTZ R93, R115, R235.reuse ;  /* 0x000000eb735d7220 */ /* 0x080fe20000410000 */
        /* <DEDUP_REMOVED lines=10> */
[C---:B-----5:R-:W-:Y:S08]  /*f8f0*/  HMMA.16816.F32 R124, R212.reuse, R8, R124 ;  /* 0x00000008d47c723c */ /* 0x060ff0000000187c */
[----:B------:R-:W1:Y:S01]  /*f900*/  MUFU.TANH R31, R31 ;  /* 0x0000001f001f7308 */ /* 0x000e620000002400 */
[----:B------:R-:W-:Y:S09]  /*f910*/  HMMA.16816.F32 R128, R212, R10, R128 ;  /* 0x0000000ad480723c */ /* 0x000ff20000001880 */
        /* <DEDUP_REMOVED lines=8> */
[----:B------:R1:W1:Y:S01]  /*f9a0*/  MUFU.TANH R218, R38 ;  /* 0x0000002600da7308 */ /* 0x0002620000002400 */
[-C--:B------:R-:W-:Y:S01]  /*f9b0*/  FMUL.FTZ R40, R130, R235.reuse ;  /* 0x000000eb82287220 */ /* 0x080fe20000410000 */
[----:B------:R-:W-:Y:S08]  /*f9c0*/  FMUL.FTZ R39, R131, R235 ;  /* 0x000000eb83277220 */ /* 0x000ff00000410000 */
        /* <DEDUP_REMOVED lines=82> */
[----:B-1----:R-:W2:Y:S01]  /*fef0*/  LD.E R56, desc[UR4][R2.64+0x170] ;  /* 0x0001700402387980 */ /* 0x002ea2000c101900 */
[----:B------:R-:W-:Y:S03]  /*ff00*/  VIADD R6, R240, 0xffffff00 ;  /* 0xffffff00f0067836 */ /* 0x000fe60000000000 */
        /* <DEDUP_REMOVED lines=60> */
.L_x_5163:
[----:B------:R-:W-:Y:S05]  /*102d0*/  BSYNC.RECONVERGENT B0 ;  /* 0x0000000000007941 */ /* 0x000fea0003800200 */
.L_x_5162:
[-C--:B------:R-:W-:Y:S01]  /*102e0*/  @!P3 MOV R235, R233.reuse ;  /* 0x000000e900ebb202 */ /* 0x080fe20000000f00 */
[C---:B-1----:R-:W-:Y:S01]  /*102f0*/  @!P1 IMAD R38, R229.reuse, 0xa0, RZ ;  /* 0x000000a0e5269824 */ /* 0x042fe200078e02ff */
[----:B------:R-:W-:Y:S02]  /*10300*/  IADD3 R8, P5, PT, R4, R234, RZ ;  /* 0x000000ea04087210 */ /* 0x000fe40007fbe0ff */
[----:B------:R-:W-:Y:S01]  /*10310*/  SHF.L.U64.HI R5, R228, 0x5, R229 ;  /* 0x00000005e4057819 */ /* 0x000fe200000102e5 */
        /* <DEDUP_REMOVED lines=9> */
[--C-:B------:R-:W-:Y:S01]  /*103b0*/  @!P1 IMAD.MOV.U32 R64, RZ, RZ, R8.reuse ;  /* 0x000000ffff409224 */ /* 0x100fe200078e0008 */
        /* <DEDUP_REMOVED lines=10> */
[----:B------:R-:W-:Y:S01]  /*10460*/  @!P1 IMAD.WIDE.U32 R58, R228, 0xa0, R8 ;  /* 0x000000a0e43a9825 */ /* 0x000fe200078e0008 */
[----:B------:R2:W-:Y:S02]  /*10470*/  @P1 STS.128 [R252+0x3000], RZ ;  /* 0x003000fffc001388 */ /* 0x0005e40000000c00 */
[----:B------:R-:W-:Y:S01]  /*10480*/  @!P1 IADD3 R63, PT, PT, R4, R63, RZ ;  /* 0x0000003f043f9210 */ /* 0x000fe20007ffe0ff */
[----:B------:R-:W-:Y:S01]  /*10490*/  @!P1 IMAD.MOV.U32 R69, RZ, RZ, R9 ;  /* 0x000000ffff459224 */ /* 0x000fe200078e0009 */
[----:B------:R-:W-:Y:S01]  /*104a0*/  @!PT LDS RZ, [RZ] ;  /* 0x00000000fffff984 */ /* 0x000fe20000000800 */
[----:B------:R-:W-:Y:S01]  /*104b0*/  @!PT LDS RZ, [RZ] ;  /* 0x00000000fffff984 */ /* 0x000fe20000000800 */
[----:B------:R-:W-:Y:S01]  /*104c0*/  @!PT LDS RZ, [RZ] ;  /* 0x00000000fffff984 */ /* 0x000fe20000000800 */
[----:B------:R1:W-:Y:S01]  /*104d0*/  @!P1 LDGSTS.E.BYPASS.LTC128B.128 [R252+0x3000], desc[UR4][R6.64] ;  /* 0x0300000006fc9fae */ /* 0x0003e2000b981a04 */
[C---:B------:R-:W-:Y:S01]  /*104e0*/  @!P1 IMAD R4, R229.reuse, 0x140, RZ ;  /* 0x00000140e5049824 */ /* 0x040fe200078e02ff */
        /* <DEDUP_REMOVED lines=28> */
[-C--:B------:R-:W-:Y:S01]  /*106b0*/  @!P1 MOV R10, R8.reuse ;  /* 0x00000008000a9202 */ /* 0x080fe20000000f00 */
[----:B------:R-:W-:Y:S01]  /*106c0*/  @!P1 IMAD.MOV.U32 R57, RZ, RZ, R9 ;  /* 0x000000ffff399224 */ /* 0x000fe200078e0009 */
[----:B------:R-:W-:Y:S01]  /*106d0*/  @!P1 IADD3 R71, PT, PT, R5, R71, RZ ;  /* 0x0000004705479210 */ /* 0x000fe20007ffe0ff */
[----:B-1----:R-:W-:Y:S01]  /*106e0*/  @!P1 IMAD R7, R229, 0xc0, RZ ;  /* 0x000000c0e5079824 */ /* 0x002fe200078e02ff */
        /* <DEDUP_REMOVED lines=10> */
[C-C-:B------:R-:W-:Y:S02]  /*10790*/  @!P1 IMAD.WIDE.U32 R102, R228.reuse, 0x180, R8.reuse ;  /* 0x00000180e4669825 */ /* 0x140fe400078e0008 */
        /* <DEDUP_REMOVED lines=10> */
[----:B------:R2:W-:Y:S01]  /*10840*/  @!P1 LDGSTS.E.BYPASS.LTC128B.128 [R252+0x5800], desc[UR4][R56.64] ;  /* 0x0580000038fc9fae */ /* 0x0005e2000b981a04 */
[C---:B------:R-:W-:Y:S02]  /*10850*/  @!P1 IMAD R7, R229.reuse, 0x160, RZ ;  /* 0x00000160e5079824 */ /* 0x040fe400078e02ff */
[----:B------:R-:W-:Y:S01]  /*10860*/  @!P1 IMAD.IADD R11, R6, 0x1, R11 ;  /* 0x00000001060b9824 */ /* 0x000fe200078e020b */
[----:B------:R2:W-:Y:S01]  /*10870*/  @P1 STS.128 [R252+0x6000], RZ ;  /* 0x006000fffc001388 */ /* 0x0005e20000000c00 */
[----:B------:R-:W-:Y:S01]  /*10880*/  @!P1 IMAD R6, R229, 0x180, RZ ;  /* 0x00000180e5069824 */ /* 0x000fe200078e02ff */
[----:B------:R-:W-:Y:S02]  /*10890*/  @!P1 IADD3 R67, PT, PT, R7, R67, RZ ;  /* 0x0000004307439210 */ /* 0x000fe40007ffe0ff */
[----:B------:R-:W-:Y:S01]  /*108a0*/  @!PT LDS RZ, [RZ] ;  /* 0x00000000fffff984 */ /* 0x000fe20000000800 */
[----:B------:R-:W-:Y:S01]  /*108b0*/  @!PT LDS RZ, [RZ] ;  /* 0x00000000fffff984 */ /* 0x000fe20000000800 */
[----:B------:R-:W-:Y:S01]  /*108c0*/  @!PT LDS RZ, [RZ] ;  /* 0x00000000fffff984 */ /* 0x000fe20000000800 */
[----:B------:R2:W-:Y:S02]  /*108d0*/  @!P1 LDGSTS.E.BYPASS.LTC128B.128 [R252+0x6000], desc[UR4][R10.64] ;  /* 0x060000000afc9fae */ /* 0x0005e4000b981a04 */
[----:B------:R-:W-:Y:S02]  /*108e0*/  @!P1 IADD3 R103, PT, PT, R6, R103, RZ ;  /* 0x0000006706679210 */ /* 0x000fe40007ffe0ff */
[----:B------:R2:W-:Y:S01]  /*108f0*/  @P1 STS.128 [R252+0x6800], RZ ;  /* 0x006800fffc001388 */ /* 0x0005e20000000c00 */
[C---:B------:R-:W-:Y:S04]  /*10900*/  @!P1 LEA R6, P0, R228.reuse, R8, 0x8 ;  /* 0x00000008e4069211 */ /* 0x040fe800078040ff */
        /* <DEDUP_REMOVED lines=36> */
.L_x_5161:
[----:B------:R-:W-:Y:S05]  /*10b50*/  BSYNC.RECONVERGENT B1 ;  /* 0x0000000000017941 */ /* 0x000fea0003800200 */
.L_x_5160:
[----:B-12---:R-:W2:Y:S01]  /*10b60*/  LDL.LU R57, [R1+0x8] ;  /* 0x0000080001397983 */ /* 0x006ea20000300800 */
[C---:B------:R-:W-:Y:S02]  /*10b70*/  IADD3 R62, PT, PT, R241.reuse, -0x9, RZ ;  /* 0xfffffff7f13e7810 */ /* 0x040fe40007ffe0ff */
[C---:B------:R-:W-:Y:S01]  /*10b80*/  IADD3 R9, PT, PT, R241.reuse, -0x8, RZ ;  /* 0xfffffff8f1097810 */ /* 0x040fe20007ffe0ff */
[----:B------:R-:W3:Y:S01]  /*10b90*/  LDL.LU R56, [R1+0xc] ;  /* 0x00000c0001387983 */ /* 0x000ee20000300800 */
[----:B------:R-:W-:Y:S02]  /*10ba0*/  IABS R62, R62 ;  /* 0x0000003e003e7213 */ /* 0x000fe40000000000 */
[C---:B------:R-:W-:Y:S01]  /*10bb0*/  IADD3 R59, PT, PT, R241.reuse, -0x10, RZ ;  /* 0xfffffff0f13b7810 */ /* 0x040fe20007ffe0ff */
[----:B------:R-:W4:Y:S01]  /*10bc0*/  LDL.LU R6, [R1] ;  /* 0x0000000001067983 */ /* 0x000f220000300800 */
[C---:B------:R-:W-:Y:S02]  /*10bd0*/  IADD3 R10, PT, PT, R241.reuse, -0x1, RZ ;  /* 0xfffffffff10a7810 */ /* 0x040fe40007ffe0ff */
[----:B------:R-:W-:Y:S01]  /*10be0*/  IABS R9, R9 ;  /* 0x0000000900097213 */ /* 0x000fe20000000000 */
[----:B------:R-:W5:Y:S01]  /*10bf0*/  LDL.LU R8, [R1+0x18] ;  /* 0x0000180001087983 */ /* 0x000f620000300800 */
[----:B------:R-:W-:Y:S02]  /*10c00*/  I2FP.F32.S32 R62, R62 ;  /* 0x0000003e003e7245 */ /* 0x000fe40000201400 */
[----:B------:R-:W-:Y:S01]  /*10c10*/  IABS R59, R59 ;  /* 0x0000003b003b7213 */ /* 0x000fe20000000000 */
[----:B------:R-:W5:Y:S01]  /*10c20*/  LDL.LU R7, [R1+0x4] ;  /* 0x0000040001077983 */ /* 0x000f620000300800 */
[----:B------:R-:W-:Y:S02]  /*10c30*/  IABS R10, R10 ;  /* 0x0000000a000a7213 */ /* 0x000fe40000000000 */
[----:B------:R-:W-:Y:S01]  /*10c40*/  I2FP.F32.S32 R9, R9 ;  /* 0x0000000900097245 */ /* 0x000fe20000201400 */
[----:B------:R-:W5:Y:S01]  /*10c50*/  LDL.LU R5, [R1+0x1c] ;  /* 0x00001c0001057983 */ /* 0x000f620000300800 */
[----:B------:R-:W-:Y:S02]  /*10c60*/  I2FP.F32.S32 R59, R59 ;  /* 0x0000003b003b7245 */ /* 0x000fe40000201400 */
[----:B------:R-:W-:Y:S01]  /*10c70*/  I2FP.F32.S32 R10, R10 ;  /* 0x0000000a000a7245 */ /* 0x000fe20000201400 */
[----:B------:R-:W5:Y:S01]  /*10c80*/  LDL.LU R4, [R1+0x10] ;  /* 0x0000100001047983 */ /* 0x000f620000300800 */
[C---:B------:R-:W-:Y:S02]  /*10c90*/  IADD3 R58, PT, PT, R241.reuse, -0x18, RZ ;  /* 0xffffffe8f13a7810 */ /* 0x040fe40007ffe0ff */
[C---:B------:R-:W-:Y:S01]  /*10ca0*/  IADD3 R235, PT, PT, R241.reuse, -0x30, RZ ;  /* 0xffffffd0f1eb7810 */ /* 0x040fe20007ffe0ff */
[----:B------:R-:W5:Y:S01]  /*10cb0*/  LDL.LU R38, [R1+0x20] ;  /* 0x0000200001267983 */ /* 0x000f620000300800 */
[----:B------:R-:W-:Y:S02]  /*10cc0*/  IABS R58, R58 ;  /* 0x0000003a003a7213 */ /* 0x000fe40000000000 */
[----:B------:R-:W-:Y:S01]  /*10cd0*/  IABS R235, R235 ;  /* 0x000000eb00eb7213 */ /* 0x000fe20000000000 */
[----:B------:R-:W5:Y:S01]  /*10ce0*/  LDL.LU R11, [R1+0x14] ;  /* 0x00001400010b7983 */ /* 0x000f620000300800 */
[----:B------:R-:W-:Y:S02]  /*10cf0*/  I2FP.F32.S32 R58, R58 ;  /* 0x0000003a003a7245 */ /* 0x000fe40000201400 */
[----:B------:R-:W-:Y:S02]  /*10d00*/  I2FP.F32.S32 R235, R235 ;  /* 0x000000eb00eb7245 */ /* 0x000fe40000201400 */
[----:B------:R-:W-:Y:S01]  /*10d10*/  IABS R63, R241 ;  /* 0x000000f1003f7213 */ /* 0x000fe20000000000 */
[CC--:B------:R-:W-:Y:S01]  /*10d20*/  FFMA.FTZ R65, -R0.reuse, R58.reuse, R12 ;  /* 0x0000003a00417223 */ /* 0x0c0fe2000001010c */
[C---:B------:R-:W-:Y:S01]  /*10d30*/  IADD3 R12, PT, PT, R241.reuse, -0x28, RZ ;  /* 0xffffffd8f10c7810 */ /* 0x040fe20007ffe0ff */
[C---:B------:R-:W-:Y:S01]  /*10d40*/  FFMA.FTZ R58, -R0.reuse, R58, R18 ;  /* 0x0000003a003a7223 */ /* 0x040fe20000010112 */
[----:B------:R-:W-:Y:S02]  /*10d50*/  I2FP.F32.S32 R63, R63 ;  /* 0x0000003f003f7245 */ /* 0x000fe40000201400 */
[----:B------:R-:W-:Y:S02]  /*10d60*/  IABS R12, R12 ;  /* 0x0000000c000c7213 */ /* 0x000fe40000000000 */
[C---:B------:R-:W-:Y:S02]  /*10d70*/  IADD3 R116, PT, PT, R241.reuse, -0xb1, RZ ;  /* 0xffffff4ff1747810 */ /* 0x040fe40007ffe0ff */
[----:B------:R-:W-:Y:S02]  /*10d80*/  I2FP.F32.S32 R129, R12 ;  /* 0x0000000c00817245 */ /* 0x000fe40000201400 */
[----:B------:R-:W-:Y:S02]  /*10d90*/  IABS R116, R116 ;  /* 0x0000007400747213 */ /* 0x000fe40000000000 */
[----:B------:R-:W-:Y:S01]  /*10da0*/  IADD3 R115, PT, PT, R241, -0xb8, RZ ;  /* 0xffffff48f1737810 */ /* 0x000fe20007ffe0ff */
[CC--:B------:R-:W-:Y:S01]  /*10db0*/  FFMA.FTZ R20, -R0.reuse, R129.reuse, R20 ;  /* 0x0000008100147223 */ /* 0x0c0fe20000010114 */
[C---:B------:R-:W-:Y:S01]  /*10dc0*/  FFMA.FTZ R129, -R0.reuse, R129, R26 ;  /* 0x0000008100817223 */ /* 0x040fe2000001011a */
[----:B------:R-:W-:Y:S02]  /*10dd0*/  I2FP.F32.S32 R116, R116 ;  /* 0x0000007400747245 */ /* 0x000fe40000201400 */
[----:B------:R-:W-:Y:S02]  /*10de0*/  IABS R115, R115 ;  /* 0x0000007300737213 */ /* 0x000fe40000000000 */
[----:B------:R-:W-:Y:S01]  /*10df0*/  LOP3.LUT R74, R223, 0x200, R224, 0xf8, !PT ;  /* 0x00000200df4a7812 */ /* 0x000fe200078ef8e0 */
[CC--:B------:R-:W-:Y:S01]  /*10e00*/  FFMA.FTZ R126, -R0.reuse, R116.reuse, R44 ;  /* 0x00000074007e7223 */ /* 0x0c0fe2000001012c */
[----:B------:R-:W-:Y:S01]  /*10e10*/  I2FP.F32.S32 R115, R115 ;  /* 0x0000007300737245 */ /* 0x000fe20000201400 */
[----:B------:R-:W-:Y:S01]  /*10e20*/  FFMA.FTZ R116, -R0, R116, R52 ;  /* 0x0000007400747223 */ /* 0x000fe20000010134 */
[----:B------:R-:W-:Y:S02]  /*10e30*/  LEA R74, R74, R221, 0x1 ;  /* 0x000000dd4a4a7211 */ /* 0x000fe400078e08ff */
[----:B------:R-:W-:Y:S01]  /*10e40*/  MOV R224, R20 ;  /* 0x0000001400e07202 */ /* 0x000fe20000000f00 */
[CC--:B------:R-:W-:Y:S01]  /*10e50*/  FFMA.FTZ R113, -R0.reuse, R115.reuse, R51 ;  /* 0x0000007300717223 */ /* 0x0c0fe20000010133 */
[----:B------:R-:W-:Y:S01]  /*10e60*/  FFMA.FTZ R115, -R0, R115, R61 ;  /* 0x0000007300737223 */ /* 0x000fe2000001013d */
[----:B------:R-:W-:Y:S02]  /*10e70*/  IADD3 R73, PT, PT, R222, R74, RZ ;  /* 0x0000004ade497210 */ /* 0x000fe40007ffe0ff */
[----:B------:R-:W-:Y:S01]  /*10e80*/  IADD3 R240, PT, PT, R240, -0x100, RZ ;  /* 0xffffff00f0f07810 */ /* 0x000fe20007ffe0ff */
[C---:B--2---:R-:W-:Y:S01]  /*10e90*/  FFMA.FTZ R63, -R0.reuse, R63, R57 ;  /* 0x0000003f003f7223 */ /* 0x044fe20000010139 */
[C---:B------:R-:W-:Y:S01]  /*10ea0*/  IADD3 R57, PT, PT, R241.reuse, -0x11, RZ ;  /* 0xffffffeff1397810 */ /* 0x040fe20007ffe0ff */
[C---:B---3--:R-:W-:Y:S01]  /*10eb0*/  FFMA.FTZ R10, -R0.reuse, R10, R56 ;  /* 0x0000000a000a7223 */ /* 0x048fe20000010138 */
[C---:B------:R-:W-:Y:S02]  /*10ec0*/  IADD3 R56, PT, PT, R241.reuse, -0x19, RZ ;  /* 0xffffffe7f1387810 */ /* 0x040fe40007ffe0ff */
[----:B------:R-:W-:Y:S01]  /*10ed0*/  IABS R57, R57 ;  /* 0x0000003900397213 */ /* 0x000fe20000000000 */
[C---:B----4-:R-:W-:Y:S01]  /*10ee0*/  FFMA.FTZ R6, -R0.reuse, R9, R6 ;  /* 0x0000000900067223 */ /* 0x050fe20000010106 */
[----:B------:R-:W-:Y:S02]  /*10ef0*/  IABS R56, R56 ;  /* 0x0000003800387213 */ /* 0x000fe40000000000 */
[----:B------:R-:W-:Y:S01]  /*10f00*/  I2FP.F32.S32 R57, R57 ;  /* 0x0000003900397245 */ /* 0x000fe20000201400 */
[C---:B-----5:R-:W-:Y:S01]  /*10f10*/  FFMA.FTZ R9, -R0.reuse, R9, R8 ;  /* 0x0000000900097223 */ /* 0x060fe20000010108 */
[----:B------:R-:W-:Y:S01]  /*10f20*/  I2FP.F32.S32 R56, R56 ;  /* 0x0000003800387245 */ /* 0x000fe20000201400 */
[C---:B------:R-:W-:Y:S04]  /*10f30*/  FFMA.FTZ R7, -R0.reuse, R62, R7 ;  /* 0x0000003e00077223 */ /* 0x040fe80000010107 */
        /* <DEDUP_REMOVED lines=11> */
[----:B------:R-:W-:Y:S01]  /*10ff0*/  I2FP.F32.S32 R5, R5 ;  /* 0x0000000500057245 */ /* 0x000fe20000201400 */
[----:B------:R-:W2:Y:S01]  /*11000*/  LD.E R38, desc[UR4][R2.64+0xdc] ;  /* 0x0000dc0402267980 */ /* 0x000ea2000c101900 */
[----:B------:R-:W-:Y:S01]  /*11010*/  IABS R4, R4 ;  /* 0x0000000400047213 */ /* 0x000fe20000000000 */
[C---:B------:R-:W-:Y:S01]  /*11020*/  FFMA.FTZ R11, -R0.reuse, R57, R11 ;  /* 0x00000039000b7223 */ /* 0x040fe2000001010b */
[----:B------:R-:W-:Y:S01]  /*11030*/  I2FP.F32.S32 R12, R12 ;  /* 0x0000000c000c7245 */ /* 0x000fe20000201400 */
[CC--:B------:R-:W-:Y:S01]  /*11040*/  FFMA.FTZ R64, -R0.reuse, R5.reuse, R16 ;  /* 0x0000000500407223 */ /* 0x0c0fe20000010110 */
[----:B------:R-:W-:Y:S01]  /*11050*/  I2FP.F32.S32 R4, R4 ;  /* 0x0000000400047245 */ /* 0x000fe20000201400 */
[C---:B------:R-:W-:Y:S01]  /*11060*/  FFMA.FTZ R67, -R0.reuse, R5, R22 ;  /* 0x0000000500437223 */ /* 0x040fe20000010116 */
[C---:B------:R-:W-:Y:S01]  /*11070*/  IADD3 R5, PT, PT, R241.reuse, -0x29, RZ ;  /* 0xffffffd7f1057810 */ /* 0x040fe20007ffe0ff */
[CC--:B------:R-:W-:Y:S01]  /*11080*/  FFMA.FTZ R252, -R0.reuse, R12.reuse, R24 ;  /* 0x0000000c00fc7223 */ /* 0x0c0fe20000010118 */
[C---:B------:R-:W-:Y:S01]  /*11090*/  FFMA.FTZ R226, -R0.reuse, R12, R226 ;  /* 0x0000000c00e27223 */ /* 0x040fe200000101e2 */
[CC--:B------:R-:W-:Y:S01]  /*110a0*/  FFMA.FTZ R118, -R0.reuse, R4.reuse, R23 ;  /* 0x0000000400767223 */ /* 0x0c0fe20000010117 */
[C---:B------:R-:W-:Y:S01]  /*110b0*/  FFMA.FTZ R121, -R0.reuse, R4, R17 ;  /* 0x0000000400797223 */ /* 0x040fe20000010111 */
[----:B------:R-:W-:Y:S01]  /*110c0*/  IABS R4, R5 ;  /* 0x0000000500047213 */ /* 0x000fe20000000000 */
[C---:B------:R-:W-:Y:S01]  /*110d0*/  FFMA.FTZ R57, -R0.reuse, R57, R15 ;  /* 0x0000003900397223 */ /* 0x040fe2000001010f */
[C---:B------:R-:W-:Y:S01]  /*110e0*/  IADD3 R5, PT, PT, R241.reuse, -0x38, RZ ;  /* 0xffffffc8f1057810 */ /* 0x040fe20007ffe0ff */
[C---:B------:R-:W-:Y:S01]  /*110f0*/  FFMA.FTZ R235, -R0.reuse, R235, R29 ;  /* 0x000000eb00eb7223 */ /* 0x040fe2000001011d */
[----:B------:R-:W-:Y:S02]  /*11100*/  I2FP.F32.S32 R4, R4 ;  /* 0x0000000400047245 */ /* 0x000fe40000201400 */
[----:B------:R-:W-:Y:S02]  /*11110*/  IABS R5, R5 ;  /* 0x0000000500057213 */ /* 0x000fe40000000000 */
        /* <DEDUP_REMOVED lines=8> */
[C---:B------:R-:W-:Y:S01]  /*111a0*/  FFMA.FTZ R71, -R0.reuse, R5, R33 ;  /* 0x0000000500477223 */ /* 0x040fe20000010121 */
[----:B------:R-:W-:Y:S02]  /*111b0*/  MOV R70, R4 ;  /* 0x0000000400467202 */ /* 0x000fe40000000f00 */
[----:B------:R-:W-:Y:S02]  /*111c0*/  IABS R5, R12 ;  /* 0x0000000c00057213 */ /* 0x000fe40000000000 */
[----:B------:R-:W-:Y:S02]  /*111d0*/  IABS R4, R14 ;  /* 0x0000000e00047213 */ /* 0x000fe40000000000 */
[C---:B------:R-:W-:Y:S02]  /*111e0*/  IADD3 R12, PT, PT, R241.reuse, -0x49, RZ ;  /* 0xffffffb7f10c7810 */ /* 0x040fe40007ffe0ff */
[----:B------:R-:W-:Y:S02]  /*111f0*/  I2FP.F32.S32 R4, R4 ;  /* 0x0000000400047245 */ /* 0x000fe40000201400 */
        /* <DEDUP_REMOVED lines=12> */
[----:B------:R-:W-:Y:S02]  /*112c0*/  IABS R4, R12 ;  /* 0x0000000c00047213 */ /* 0x000fe40000000000 */
[C---:B------:R-:W-:Y:S02]  /*112d0*/  IADD3 R12, PT, PT, R241.reuse, -0x60, RZ ;  /* 0xffffffa0f10c7810 */ /* 0x040fe40007ffe0ff */
[----:B------:R-:W-:Y:S02]  /*112e0*/  I2FP.F32.S32 R5, R5 ;  /* 0x0000000500057245 */ /* 0x000fe40000201400 */
[----:B------:R-:W-:Y:S02]  /*112f0*/  I2FP.F32.S32 R13, R13 ;  /* 0x0000000d000d7245 */ /* 0x000fe40000201400 */
[----:B------:R-:W-:Y:S01]  /*11300*/  I2FP.F32.S32 R4, R4 ;  /* 0x0000000400047245 */ /* 0x000fe20000201400 */
[CC--:B------:R-:W-:Y:S01]  /*11310*/  FFMA.FTZ R225, -R0.reuse, R5.reuse, R30 ;  /* 0x0000000500e17223 */ /* 0x0c0fe2000001011e */
[----:B------:R-:W-:Y:S01]  /*11320*/  IABS R12, R12 ;  /* 0x0000000c000c7213 */ /* 0x000fe20000000000 */
[C---:B------:R-:W-:Y:S01]  /*11330*/  FFMA.FTZ R218, -R0.reuse, R5, R218 ;  /* 0x0000000500da7223 */ /* 0x040fe200000101da */
[CC--:B------:R-:W-:Y:S01]  /*11340*/  FFMA.FTZ R214, -R0.reuse, R13.reuse, R34 ;  /* 0x0000000d00d67223 */ /* 0x0c0fe20000010122 */
[C---:B------:R-:W-:Y:S01]  /*11350*/  FFMA.FTZ R216, -R0.reuse, R13, R216 ;  /* 0x0000000d00d87223 */ /* 0x040fe200000101d8 */
[C---:B------:R-:W-:Y:S01]  /*11360*/  IADD3 R5, PT, PT, R241.reuse, -0x51, RZ ;  /* 0xffffffaff1057810 */ /* 0x040fe20007ffe0ff */
[CC--:B------:R-:W-:Y:S01]  /*11370*/  FFMA.FTZ R208, -R0.reuse, R4.reuse, R208 ;  /* 0x0000000400d07223 */ /* 0x0c0fe200000101d0 */
[C---:B------:R-:W-:Y:S01]  /*11380*/  FFMA.FTZ R206, -R0.reuse, R4, R206 ;  /* 0x0000000400ce7223 */ /* 0x040fe200000101ce */
[----:B------:R-:W-:Y:S02]  /*11390*/  I2FP.F32.S32 R12, R12 ;  /* 0x0000000c000c7245 */ /* 0x000fe40000201400 */
[C---:B------:R-:W-:Y:S02]  /*113a0*/  IADD3 R13, PT, PT, R241.reuse, -0x59, RZ ;  /* 0xffffffa7f10d7810 */ /* 0x040fe40007ffe0ff */
[C---:B------:R-:W-:Y:S01]  /*113b0*/  IADD3 R4, PT, PT, R241.reuse, -0x61, RZ ;  /* 0xffffff9ff1047810 */ /* 0x040fe20007ffe0ff */
[C---:B------:R-:W-:Y:S01]  /*113c0*/  FFMA.FTZ R204, -R0.reuse, R12, R204 ;  /* 0x0000000c00cc7223 */ /* 0x040fe200000101cc */
[----:B------:R-:W-:Y:S01]  /*113d0*/  I2FP.F32.S32 R14, R14 ;  /* 0x0000000e000e7245 */ /* 0x000fe20000201400 */
[C---:B------:R-:W-:Y:S01]  /*113e0*/  FFMA.FTZ R202, -R0.reuse, R12, R202 ;  /* 0x0000000c00ca7223 */ /* 0x040fe200000101ca */
        /* <DEDUP_REMOVED lines=8> */
[----:B------:R-:W-:Y:S01]  /*11470*/  MOV R14, R4 ;  /* 0x00000004000e7202 */ /* 0x000fe20000000f00 */
[CC--:B------:R-:W-:Y:S01]  /*11480*/  FFMA.FTZ R211, -R0.reuse, R5.reuse, R211 ;  /* 0x0000000500d37223 */ /* 0x0c0fe200000101d3 */
[----:B------:R-:W-:Y:S01]  /*11490*/  IABS R4, R12 ;  /* 0x0000000c00047213 */ /* 0x000fe20000000000 */
[C---:B------:R-:W-:Y:S01]  /*114a0*/  FFMA.FTZ R209, -R0.reuse, R5, R209 ;  /* 0x0000000500d17223 */ /* 0x040fe200000101d1 */
[C---:B------:R-:W-:Y:S01]  /*114b0*/  IADD3 R12, PT, PT, R241.reuse, -0x71, RZ ;  /* 0xffffff8ff10c7810 */ /* 0x040fe20007ffe0ff */
[CC--:B------:R-:W-:Y:S01]  /*114c0*/  FFMA.FTZ R205, -R0.reuse, R13.reuse, R205 ;  /* 0x0000000d00cd7223 */ /* 0x0c0fe200000101cd */
        /* <DEDUP_REMOVED lines=12> */
[C---:B------:R-:W-:Y:S01]  /*11590*/  FFMA.FTZ R190, -R0.reuse, R12, R190 ;  /* 0x0000000c00be7223 */ /* 0x040fe200000101be */
        /* <DEDUP_REMOVED lines=15> */
[----:B------:R-:W-:Y:S02]  /*11690*/  IABS R5, R5 ;  /* 0x0000000500057213 */ /* 0x000fe40000000000 */
[C---:B------:R-:W-:Y:S02]  /*116a0*/  IADD3 R12, PT, PT, R241.reuse, -0x88, RZ ;  /* 0xffffff78f10c7810 */ /* 0x040fe40007ffe0ff */
[----:B------:R-:W-:Y:S02]  /*116b0*/  IABS R13, R13 ;  /* 0x0000000d000d7213 */ /* 0x000fe40000000000 */
[----:B------:R-:W-:Y:S02]  /*116c0*/  I2FP.F32.S32 R4, R4 ;  /* 0x0000000400047245 */ /* 0x000fe40000201400 */
[----:B------:R-:W-:Y:S02]  /*116d0*/  I2FP.F32.S32 R5, R5 ;  /* 0x0000000500057245 */ /* 0x000fe40000201400 */
[----:B------:R-:W-:Y:S01]  /*116e0*/  IABS R12, R12 ;  /* 0x0000000c000c7213 */ /* 0x000fe20000000000 */
[CC--:B------:R-:W-:Y:S01]  /*116f0*/  FFMA.FTZ R188, -R0.reuse, R4.reuse, R188 ;  /* 0x0000000400bc7223 */ /* 0x0c0fe200000101bc */
[----:B------:R-:W-:Y:S01]  /*11700*/  I2FP.F32.S32 R13, R13 ;  /* 0x0000000d000d7245 */ /* 0x000fe20000201400 */
        /* <DEDUP_REMOVED lines=8> */
[C---:B------:R-:W-:Y:S01]  /*11790*/  IADD3 R5, PT, PT, R241.reuse, -0x90, RZ ;  /* 0xffffff70f1057810 */ /* 0x040fe20007ffe0ff */
[CC--:B------:R-:W-:Y:S01]  /*117a0*/  FFMA.FTZ R196, -R0.reuse, R14.reuse, R196 ;  /* 0x0000000e00c47223 */ /* 0x0c0fe200000101c4 */
[C---:B------:R-:W-:Y:S01]  /*117b0*/  IADD3 R13, PT, PT, R241.reuse, -0x91, RZ ;  /* 0xffffff6ff10d7810 */ /* 0x040fe20007ffe0ff */
[C---:B------:R-:W-:Y:S01]  /*117c0*/  FFMA.FTZ R195, -R0.reuse, R14, R195 ;  /* 0x0000000e00c37223 */ /* 0x040fe200000101c3 */
[----:B------:R-:W-:Y:S01]  /*117d0*/  IABS R4, R4 ;  /* 0x0000000400047213 */ /* 0x000fe20000000000 */
[CC--:B------:R-:W-:Y:S01]  /*117e0*/  FFMA.FTZ R183, -R0.reuse, R12.reuse, R183 ;  /* 0x0000000c00b77223 */ /* 0x0c0fe200000101b7 */
[C---:B------:R-:W-:Y:S01]  /*117f0*/  FFMA.FTZ R184, -R0.reuse, R12, R184 ;  /* 0x0000000c00b87223 */ /* 0x040fe200000101b8 */
[C---:B------:R-:W-:Y:S02]  /*11800*/  IADD3 R14, PT, PT, R241.reuse, -0x98, RZ ;  /* 0xffffff68f10e7810 */ /* 0x040fe40007ffe0ff */
[----:B------:R-:W-:Y:S02]  /*11810*/  IABS R12, R5 ;  /* 0x00000005000c7213 */ /* 0x000fe40000000000 */
[----:B------:R-:W-:Y:S02]  /*11820*/  IABS R5, R13 ;  /* 0x0000000d00057213 */ /* 0x000fe40000000000 */
[----:B------:R-:W-:Y:S02]  /*11830*/  I2FP.F32.S32 R13, R4 ;  /* 0x00000004000d7245 */ /* 0x000fe40000201400 */
[----:B------:R-:W-:Y:S02]  /*11840*/  IABS R4, R14 ;  /* 0x0000000e00047213 */ /* 0x000fe40000000000 */
[----:B------:R-:W-:Y:S01]  /*11850*/  I2FP.F32.S32 R5, R5 ;  /* 0x0000000500057245 */ /* 0x000fe20000201400 */
[CC--:B------:R-:W-:Y:S01]  /*11860*/  FFMA.FTZ R181, -R0.reuse, R13.reuse, R181 ;  /* 0x0000000d00b57223 */ /* 0x0c0fe200000101b5 */
[----:B------:R-:W-:Y:S01]  /*11870*/  I2FP.F32.S32 R4, R4 ;  /* 0x0000000400047245 */ /* 0x000fe20000201400 */
[C---:B------:R-:W-:Y:S01]  /*11880*/  FFMA.FTZ R182, -R0.reuse, R13, R182 ;  /* 0x0000000d00b67223 */ /* 0x040fe200000101b6 */
[----:B------:R-:W-:Y:S01]  /*11890*/  I2FP.F32.S32 R12, R12 ;  /* 0x0000000c000c7245 */ /* 0x000fe20000201400 */
[CC--:B------:R-:W-:Y:S01]  /*118a0*/  FFMA.FTZ R177, -R0.reuse, R5.reuse, R177 ;  /* 0x0000000500b17223 */ /* 0x0c0fe200000101b1 */
        /* <DEDUP_REMOVED lines=8> */
[----:B------:R-:W-:Y:S02]  /*11930*/  IABS R5, R5 ;  /* 0x0000000500057213 */ /* 0x000fe40000000000 */
[----:B------:R-:W-:Y:S02]  /*11940*/  I2FP.F32.S32 R4, R4 ;  /* 0x0000000400047245 */ /* 0x000fe40000201400 */
[----:B------:R-:W-:Y:S02]  /*11950*/  I2FP.F32.S32 R5, R5 ;  /* 0x0000000500057245 */ /* 0x000fe40000201400 */
[C---:B------:R-:W-:Y:S01]  /*11960*/  IADD3 R12, PT, PT, R241.reuse, -0xa9, RZ ;  /* 0xffffff57f10c7810 */ /* 0x040fe20007ffe0ff */
[CC--:B------:R-:W-:Y:S01]  /*11970*/  FFMA.FTZ R169, -R0.reuse, R4.reuse, R169 ;  /* 0x0000000400a97223 */ /* 0x0c0fe200000101a9 */
[C---:B------:R-:W-:Y:S01]  /*11980*/  FFMA.FTZ R171, -R0.reuse, R4, R171 ;  /* 0x0000000400ab7223 */ /* 0x040fe200000101ab */
[C---:B------:R-:W-:Y:S01]  /*11990*/  IADD3 R4, PT, PT, R241.reuse, -0xb0, RZ ;  /* 0xffffff50f1047810 */ /* 0x040fe20007ffe0ff */
[CC--:B------:R-:W-:Y:S01]  /*119a0*/  FFMA.FTZ R172, -R0.reuse, R5.reuse, R172 ;  /* 0x0000000500ac7223 */ /* 0x0c0fe200000101ac */
[----:B------:R-:W-:Y:S01]  /*119b0*/  IABS R12, R12 ;  /* 0x0000000c000c7213 */ /* 0x000fe20000000000 */
[C---:B------:R-:W-:Y:S01]  /*119c0*/  FFMA.FTZ R170, -R0.reuse, R5, R170 ;  /* 0x0000000500aa7223 */ /* 0x040fe200000101aa */
[----:B------:R-:W-:Y:S02]  /*119d0*/  IABS R4, R4 ;  /* 0x0000000400047213 */ /* 0x000fe40000000000 */
[C---:B------:R-:W-:Y:S02]  /*119e0*/  IADD3 R13, PT, PT, R241.reuse, -0xa8, RZ ;  /* 0xffffff58f10d7810 */ /* 0x040fe40007ffe0ff */
[----:B------:R-:W-:Y:S02]  /*119f0*/  I2FP.F32.S32 R117, R4 ;  /* 0x0000000400757245 */ /* 0x000fe40000201400 */
[C---:B------:R-:W-:Y:S02]  /*11a00*/  IADD3 R4, PT, PT, R241.reuse, -0xc0, RZ ;  /* 0xffffff40f1047810 */ /* 0x040fe40007ffe0ff */
        /* <DEDUP_REMOVED lines=9> */
[----:B------:R-:W-:Y:S02]  /*11aa0*/  IABS R5, R5 ;  /* 0x0000000500057213 */ /* 0x000fe40000000000 */
[----:B------:R-:W-:Y:S02]  /*11ab0*/  IABS R14, R14 ;  /* 0x0000000e000e7213 */ /* 0x000fe40000000000 */
[----:B------:R-:W-:Y:S02]  /*11ac0*/  I2FP.F32.S32 R4, R4 ;  /* 0x0000000400047245 */ /* 0x000fe40000201400 */
[----:B------:R-:W-:Y:S02]  /*11ad0*/  I2FP.F32.S32 R13, R13 ;  /* 0x0000000d000d7245 */ /* 0x000fe40000201400 */
[----:B------:R-:W-:Y:S01]  /*11ae0*/  I2FP.F32.S32 R5, R5 ;  /* 0x0000000500057245 */ /* 0x000fe20000201400 */
[C---:B------:R-:W-:Y:S01]  /*11af0*/  FFMA.FTZ R111, -R0.reuse, R4, R55 ;  /* 0x00000004006f7223 */ /* 0x040fe20000010137 */
[C---:B------:R-:W-:Y:S01]  /*11b00*/  IADD3 R12, PT, PT, R241.reuse, -0xc1, RZ ;  /* 0xffffff3ff10c7810 */ /* 0x040fe20007ffe0ff */
[CC--:B------:R-:W-:Y:S01]  /*11b10*/  FFMA.FTZ R168, -R0.reuse, R13.reuse, R168 ;  /* 0x0000000d00a87223 */ /* 0x0c0fe200000101a8 */
[----:B------:R-:W-:Y:S01]  /*11b20*/  I2FP.F32.S32 R14, R14 ;  /* 0x0000000e000e7245 */ /* 0x000fe20000201400 */
[C---:B------:R-:W-:Y:S01]  /*11b30*/  FFMA.FTZ R131, -R0.reuse, R13, R43 ;  /* 0x0000000d00837223 */ /* 0x040fe2000001012b */
[----:B------:R-:W-:Y:S01]  /*11b40*/  IABS R12, R12 ;  /* 0x0000000c000c7213 */ /* 0x000fe20000000000 */
[C---:B------:R-:W-:Y:S01]  /*11b50*/  FFMA.FTZ R101, -R0.reuse, R4, R101 ;  /* 0x0000000400657223 */ /* 0x040fe20000010165 */
[CC--:B------:R-:W-:Y:S01]  /*11b60*/  FFMA.FTZ R114, -R0.reuse, R5.reuse, R60 ;  /* 0x0000000500727223 */ /* 0x0c0fe2000001013c */
[C---:B------:R-:W-:Y:S01]  /*11b70*/  FFMA.FTZ R112, -R0.reuse, R5, R50 ;  /* 0x0000000500707223 */ /* 0x040fe20000010132 */
[C---:B------:R-:W-:Y:S01]  /*11b80*/  IADD3 R13, PT, PT, R241.reuse, -0xc8, RZ ;  /* 0xffffff38f10d7810 */ /* 0x040fe20007ffe0ff */
[CC--:B------:R-:W-:Y:S01]  /*11b90*/  FFMA.FTZ R174, -R0.reuse, R14.reuse, R174 ;  /* 0x0000000e00ae7223 */ /* 0x0c0fe200000101ae */
[C---:B------:R-:W-:Y:S01]  /*11ba0*/  IADD3 R4, PT, PT, R241.reuse, -0xc9, RZ ;  /* 0xffffff37f1047810 */ /* 0x040fe20007ffe0ff */
[C---:B------:R-:W-:Y:S01]  /*11bb0*/  FFMA.FTZ R173, -R0.reuse, R14, R173 ;  /* 0x0000000e00ad7223 */ /* 0x040fe200000101ad */
[C---:B------:R-:W-:Y:S02]  /*11bc0*/  IADD3 R5, PT, PT, R241.reuse, -0xd0, RZ ;  /* 0xffffff30f1057810 */ /* 0x040fe40007ffe0ff */
[----:B------:R-:W-:Y:S02]  /*11bd0*/  MOV R14, R12 ;  /* 0x0000000c000e7202 */ /* 0x000fe40000000f00 */
[----:B------:R-:W-:Y:S02]  /*11be0*/  IABS R13, R13 ;  /* 0x0000000d000d7213 */ /* 0x000fe40000000000 */
[----:B------:R-:W-:Y:S02]  /*11bf0*/  IABS R12, R4 ;  /* 0x00000004000c7213 */ /* 0x000fe40000000000 */
[----:B------:R-:W-:Y:S02]  /*11c00*/  IABS R5, R5 ;  /* 0x0000000500057213 */ /* 0x000fe40000000000 */
[C---:B------:R-:W-:Y:S02]  /*11c10*/  IADD3 R4, PT, PT, R241.reuse, -0xd1, RZ ;  /* 0xffffff2ff1047810 */ /* 0x040fe40007ffe0ff */
[----:B------:R-:W-:Y:S02]  /*11c20*/  I2FP.F32.S32 R13, R13 ;  /* 0x0000000d000d7245 */ /* 0x000fe40000201400 */
[----:B------:R-:W-:Y:S02]  /*11c30*/  I2FP.F32.S32 R5, R5 ;  /* 0x0000000500057245 */ /* 0x000fe40000201400 */
[----:B------:R-:W-:Y:S01]  /*11c40*/  IABS R4, R4 ;  /* 0x0000000400047213 */ /* 0x000fe20000000000 */
[CC--:B------:R-:W-:Y:S01]  /*11c50*/  FFMA.FTZ R97, -R0.reuse, R13.reuse, R97 ;  /* 0x0000000d00617223 */ /* 0x0c0fe20000010161 */
[C---:B------:R-:W-:Y:S01]  /*11c60*/  FFMA.FTZ R99, -R0.reuse, R13, R99 ;  /* 0x0000000d00637223 */ /* 0x040fe20000010163 */
[CC--:B------:R-:W-:Y:S01]  /*11c70*/  FFMA.FTZ R46, -R0.reuse, R5.reuse, R46 ;  /* 0x00000005002e7223 */ /* 0x0c0fe2000001012e */
[----:B------:R-:W-:Y:S01]  /*11c80*/  I2FP.F32.S32 R4, R4 ;  /* 0x0000000400047245 */ /* 0x000fe20000201400 */
[C---:B------:R-:W-:Y:S01]  /*11c90*/  FFMA.FTZ R96, -R0.reuse, R5, R96 ;  /* 0x0000000500607223 */ /* 0x040fe20000010160 */
[C---:B------:R-:W-:Y:S02]  /*11ca0*/  IADD3 R13, PT, PT, R241.reuse, -0xd8, RZ ;  /* 0xffffff28f10d7810 */ /* 0x040fe40007ffe0ff */
[----:B------:R-:W-:Y:S01]  /*11cb0*/  IADD3 R5, PT, PT, R241, -0xe0, RZ ;  /* 0xffffff20f1057810 */ /* 0x000fe20007ffe0ff */
[C---:B------:R-:W-:Y:S01]  /*11cc0*/  FFMA.FTZ R45, -R0.reuse, R4, R45 ;  /* 0x00000004002d7223 */ /* 0x040fe2000001012d */
[----:B------:R-:W-:Y:S01]  /*11cd0*/  I2FP.F32.S32 R14, R14 ;  /* 0x0000000e000e7245 */ /* 0x000fe20000201400 */
[C---:B------:R-:W-:Y:S01]  /*11ce0*/  FFMA.FTZ R95, -R0.reuse, R4, R95 ;  /* 0x00000004005f7223 */ /* 0x040fe2000001015f */
[----:B------:R-:W-:Y:S02]  /*11cf0*/  IABS R13, R13 ;  /* 0x0000000d000d7213 */ /* 0x000fe40000000000 */
[----:B------:R-:W-:Y:S01]  /*11d00*/  IABS R4, R5 ;  /* 0x0000000500047213 */ /* 0x000fe20000000000 */
[CC--:B------:R-:W-:Y:S01]  /*11d10*/  FFMA.FTZ R110, -R0.reuse, R14.reuse, R53 ;  /* 0x0000000e006e7223 */ /* 0x0c0fe20000010135 */
[----:B------:R-:W-:Y:S01]  /*11d20*/  FMNMX3.FTZ R5, R165, R63, R10, !PT ;  /* 0x0000003fa5057276 */ /* 0x000fe2000781000a */
[----:B------:R-:W-:Y:S01]  /*11d30*/  FFMA.FTZ R100, -R0, R14, R100 ;  /* 0x0000000e00647223 */ /* 0x000fe20000010164 */
[----:B------:R-:W-:Y:S02]  /*11d40*/  I2FP.F32.S32 R12, R12 ;  /* 0x0000000c000c7245 */ /* 0x000fe40000201400 */
[----:B------:R-:W-:Y:S02]  /*11d50*/  I2FP.F32.S32 R14, R13 ;  /* 0x0000000d000e7245 */ /* 0x000fe40000201400 */
[----:B------:R-:W-:Y:S01]  /*11d60*/  FMNMX3.FTZ R13, R164, R6, R7, !PT ;  /* 0x00000006a40d7276 */ /* 0x000fe20007810007 */
[CC--:B------:R-:W-:Y:S01]  /*11d70*/  FFMA.FTZ R98, -R0.reuse, R12.reuse, R98 ;  /* 0x0000000c00627223 */ /* 0x0c0fe20000010162 */
[----:B------:R-:W-:Y:S01]  /*11d80*/  FMNMX3.FTZ R5, R5, R9, R62, !PT ;  /* 0x0000000905057276 */ /* 0x000fe2000781003e */
[C---:B------:R-:W-:Y:S01]  /*11d90*/  FFMA.FTZ R47, -R0.reuse, R12, R47 ;  /* 0x0000000c002f7223 */ /* 0x040fe2000001012f */
[----:B------:R-:W-:Y:S01]  /*11da0*/  IADD3 R12, PT, PT, R241, -0xd9, RZ ;  /* 0xffffff27f10c7810 */ /* 0x000fe20007ffe0ff */
[C---:B------:R-:W-:Y:S01]  /*11db0*/  FFMA.FTZ R92, -R0.reuse, R14, R92 ;  /* 0x0000000e005c7223 */ /* 0x040fe2000001015c */
[----:B------:R-:W-:Y:S01]  /*11dc0*/  FMNMX3.FTZ R13, R13, R8, R11, !PT ;  /* 0x000000080d0d7276 */ /* 0x000fe2000781000b */
[C---:B------:R-:W-:Y:S01]  /*11dd0*/  FFMA.FTZ R94, -R0.reuse, R14, R94 ;  /* 0x0000000e005e7223 */ /* 0x040fe2000001015e */
[----:B------:R-:W-:Y:S02]  /*11de0*/  FMNMX3.FTZ R5, R5, R59, R57, !PT ;  /* 0x0000003b05057276 */ /* 0x000fe40007810039 */
[----:B------:R-:W-:Y:S02]  /*11df0*/  IABS R12, R12 ;  /* 0x0000000c000c7213 */ /* 0x000fe40000000000 */
[----:B------:R-:W-:Y:S02]  /*11e00*/  FMNMX3.FTZ R13, R13, R65, R66, !PT ;  /* 0x000000410d0d7276 */ /* 0x000fe40007810042 */
[----:B------:R-:W-:Y:S02]  /*11e10*/  FMNMX3.FTZ R5, R5, R58, R56, !PT ;  /* 0x0000003a05057276 */ /* 0x000fe40007810038 */
[----:B------:R-:W-:Y:S02]  /*11e20*/  I2FP.F32.S32 R12, R12 ;  /* 0x0000000c000c7245 */ /* 0x000fe40000201400 */
[----:B------:R-:W-:Y:S02]  /*11e30*/  FMNMX3.FTZ R13, R13, R64, R121, !PT ;  /* 0x000000400d0d7276 */ /* 0x000fe40007810079 */
[----:B------:R-:W-:Y:S01]  /*11e40*/  FMNMX3.FTZ R5, R5, R67, R118, !PT ;  /* 0x0000004305057276 */ /* 0x000fe20007810076 */
[C---:B------:R-:W-:Y:S01]  /*11e50*/  FFMA.FTZ R91, -R0.reuse, R12, R91 ;  /* 0x0000000c005b7223 */ /* 0x040fe2000001015b */
[----:B------:R-:W-:Y:S01]  /*11e60*/  I2FP.F32.S32 R70, R70 ;  /* 0x0000004600467245 */ /* 0x000fe20000201400 */
[C---:B------:R-:W-:Y:S01]  /*11e70*/  FFMA.FTZ R93, -R0.reuse, R12, R93 ;  /* 0x0000000c005d7223 */ /* 0x040fe2000001015d */
[----:B------:R-:W-:Y:S02]  /*11e80*/  FMNMX3.FTZ R13, R13, R20, R21, !PT ;  /* 0x000000140d0d7276 */ /* 0x000fe40007810015 */
[----:B------:R-:W-:Y:S01]  /*11e90*/  FMNMX3.FTZ R12, R5, R129, R25, !PT ;  /* 0x00000081050c7276 */ /* 0x000fe20007810019 */
        /* <DEDUP_REMOVED lines=23> */
[C---:B------:R-:W-:Y:S01]  /*12010*/  FFMA.FTZ R90, -R0.reuse, R4, R90 ;  /* 0x00000004005a7223 */ /* 0x040fe2000001015a */
[----:B------:R-:W-:Y:S01]  /*12020*/  FMNMX3.FTZ R13, R13, R188, R187, !PT ;  /* 0x000000bc0d0d7276 */ /* 0x000fe200078100bb */
[----:B------:R-:W-:Y:S01]  /*12030*/  FFMA.FTZ R88, -R0, R4, R88 ;  /* 0x0000000400587223 */ /* 0x000fe20000010158 */
[C---:B------:R-:W-:Y:S02]  /*12040*/  IADD3 R14, PT, PT, R241.reuse, -0xe1, RZ ;  /* 0xffffff1ff10e7810 */ /* 0x040fe40007ffe0ff */
[----:B------:R-:W-:Y:S02]  /*12050*/  FMNMX3.FTZ R12, R12, R186, R185, !PT ;  /* 0x000000ba0c0c7276 */ /* 0x000fe400078100b9 */
[----:B------:R-:W-:Y:S02]  /*12060*/  IADD3 R4, PT, PT, R241, -0xe9, RZ ;  /* 0xffffff17f1047810 */ /* 0x000fe40007ffe0ff */
[----:B------:R-:W-:Y:S02]  /*12070*/  FMNMX3.FTZ R13, R13, R183, R181, !PT ;  /* 0x000000b70d0d7276 */ /* 0x000fe400078100b5 */
[----:B------:R-:W-:Y:S02]  /*12080*/  IABS R14, R14 ;  /* 0x0000000e000e7213 */ /* 0x000fe40000000000 */
        /* <DEDUP_REMOVED lines=10> */
[CC--:B------:R-:W-:Y:S01]  /*12130*/  FFMA.FTZ R83, -R0.reuse, R4.reuse, R83 ;  /* 0x0000000400537223 */ /* 0x0c0fe20000010153 */
[----:B------:R-:W-:Y:S01]  /*12140*/  FFMA.FTZ R85, -R0, R4, R85 ;  /* 0x0000000400557223 */ /* 0x000fe20000010155 */
[C---:B------:R-:W-:Y:S02]  /*12150*/  IADD3 R5, PT, PT, R241.reuse, -0xe8, RZ ;  /* 0xffffff18f1057810 */ /* 0x040fe40007ffe0ff */
[C---:B------:R-:W-:Y:S02]  /*12160*/  IADD3 R14, PT, PT, R241.reuse, -0xf0, RZ ;  /* 0xffffff10f10e7810 */ /* 0x040fe40007ffe0ff */
[----:B------:R-:W-:Y:S02]  /*12170*/  IADD3 R4, PT, PT, R241, -0xf8, RZ ;  /* 0xffffff08f1047810 */ /* 0x000fe40007ffe0ff */
[----:B------:R-:W-:Y:S02]  /*12180*/  FMNMX3.FTZ R13, R13, R172, R171, !PT ;  /* 0x000000ac0d0d7276 */ /* 0x000fe400078100ab */
[----:B------:R-:W-:Y:S02]  /*12190*/  FMNMX3.FTZ R12, R12, R170, R169, !PT ;  /* 0x000000aa0c0c7276 */ /* 0x000fe400078100a9 */
[----:B------:R-:W-:Y:S02]  /*121a0*/  IABS R5, R5 ;  /* 0x0000000500057213 */ /* 0x000fe40000000000 */
[----:B------:R-:W-:Y:S02]  /*121b0*/  IABS R14, R14 ;  /* 0x0000000e000e7213 */ /* 0x000fe40000000000 */
[----:B------:R-:W-:Y:S02]  /*121c0*/  IABS R4, R4 ;  /* 0x0000000400047213 */ /* 0x000fe40000000000 */
[----:B------:R-:W-:Y:S02]  /*121d0*/  FMNMX3.FTZ R13, R13, R131, R128, !PT ;  /* 0x000000830d0d7276 */ /* 0x000fe40007810080 */
[----:B------:R-:W-:Y:S02]  /*121e0*/  FMNMX3.FTZ R12, R12, R168, R130, !PT ;  /* 0x000000a80c0c7276 */ /* 0x000fe40007810082 */
[----:B------:R-:W-:Y:S02]  /*121f0*/  I2FP.F32.S32 R5, R5 ;  /* 0x0000000500057245 */ /* 0x000fe40000201400 */
[----:B------:R-:W-:Y:S02]  /*12200*/  I2FP.F32.S32 R14, R14 ;  /* 0x0000000e000e7245 */ /* 0x000fe40000201400 */
[----:B------:R-:W-:Y:S01]  /*12210*/  I2FP.F32.S32 R4, R4 ;  /* 0x0000000400047245 */ /* 0x000fe20000201400 */
[C---:B------:R-:W-:Y:S01]  /*12220*/  FFMA.FTZ R84, -R0.reuse, R5, R84 ;  /* 0x0000000500547223 */ /* 0x040fe20000010154 */
[----:B------:R-:W-:Y:S01]  /*12230*/  FMNMX3.FTZ R13, R13, R127, R126, !PT ;  /* 0x0000007f0d0d7276 */ /* 0x000fe2000781007e */
[----:B------:R-:W-:Y:S01]  /*12240*/  FFMA.FTZ R86, -R0, R5, R86 ;  /* 0x0000000500567223 */ /* 0x000fe20000010156 */
[----:B------:R-:W-:Y:S01]  /*12250*/  FMNMX3.FTZ R12, R12, R117, R116, !PT ;  /* 0x000000750c0c7276 */ /* 0x000fe20007810074 */
[CC--:B------:R-:W-:Y:S01]  /*12260*/  FFMA.FTZ R82, -R0.reuse, R14.reuse, R82 ;  /* 0x0000000e00527223 */ /* 0x0c0fe20000010152 */
[C---:B------:R-:W-:Y:S01]  /*12270*/  FFMA.FTZ R42, -R0.reuse, R14, R42 ;  /* 0x0000000e002a7223 */ /* 0x040fe2000001012a */
[----:B------:R-:W-:Y:S01]  /*12280*/  FMNMX3.FTZ R14, R13, R113, R112, !PT ;  /* 0x000000710d0e7276 */ /* 0x000fe20007810070 */
[CC--:B------:R-:W-:Y:S01]  /*12290*/  FFMA.FTZ R76, -R0.reuse, R4.reuse, R76 ;  /* 0x00000004004c7223 */ /* 0x0c0fe2000001014c */
[----:B------:R-:W-:Y:S01]  /*122a0*/  FFMA.FTZ R40, -R0, R4, R40 ;  /* 0x0000000400287223 */ /* 0x000fe20000010128 */
        /* <DEDUP_REMOVED lines=10> */
[----:B------:R-:W-:Y:S01]  /*12350*/  FFMA.FTZ R41, -R0, R5, R41 ;  /* 0x0000000500297223 */ /* 0x000fe20000010129 */
[----:B------:R-:W-:Y:S02]  /*12360*/  FMNMX3.FTZ R4, R4, R96, R95, !PT ;  /* 0x0000006004047276 */ /* 0x000fe4000781005f */
[C---:B------:R-:W-:Y:S02]  /*12370*/  IADD3 R5, PT, PT, R241.reuse, -0xf9, RZ ;  /* 0xffffff07f1057810 */ /* 0x040fe40007ffe0ff */
[----:B------:R-:W-:Y:S02]  /*12380*/  FMNMX3.FTZ R14, R14, R92, R91, !PT ;  /* 0x0000005c0e0e7276 */ /* 0x000fe4000781005b */
[----:B------:R-:W-:Y:S02]  /*12390*/  FMNMX3.FTZ R4, R4, R94, R93, !PT ;  /* 0x0000005e04047276 */ /* 0x000fe4000781005d */
[----:B------:R-:W-:Y:S02]  /*123a0*/  IABS R5, R5 ;  /* 0x0000000500057213 */ /* 0x000fe40000000000 */
[C---:B------:R-:W-:Y:S02]  /*123b0*/  IADD3 R13, PT, PT, R241.reuse, -0x101, RZ ;  /* 0xfffffefff10d7810 */ /* 0x040fe40007ffe0ff */
[----:B------:R-:W-:Y:S02]  /*123c0*/  FMNMX3.FTZ R14, R14, R90, R89, !PT ;  /* 0x0000005a0e0e7276 */ /* 0x000fe40007810059 */
[----:B------:R-:W-:Y:S02]  /*123d0*/  IADD3 R12, PT, PT, R241, -0x100, RZ ;  /* 0xffffff00f10c7810 */ /* 0x000fe40007ffe0ff */
[----:B------:R-:W-:Y:S02]  /*123e0*/  FMNMX3.FTZ R4, R4, R88, R87, !PT ;  /* 0x0000005804047276 */ /* 0x000fe40007810057 */
[----:B------:R-:W-:Y:S02]  /*123f0*/  I2FP.F32.S32 R5, R5 ;  /* 0x0000000500057245 */ /* 0x000fe40000201400 */
[----:B------:R-:W-:Y:S02]  /*12400*/  IABS R13, R13 ;  /* 0x0000000d000d7213 */ /* 0x000fe40000000000 */
[----:B------:R-:W-:Y:S01]  /*12410*/  FMNMX3.FTZ R14, R14, R84, R83, !PT ;  /* 0x000000540e0e7276 */ /* 0x000fe20007810053 */
[CC--:B------:R-:W-:Y:S01]  /*12420*/  FFMA.FTZ R75, -R0.reuse, R5.reuse, R75 ;  /* 0x00000005004b7223 */ /* 0x0c0fe2000001014b */
[----:B------:R-:W-:Y:S01]  /*12430*/  IABS R12, R12 ;  /* 0x0000000c000c7213 */ /* 0x000fe20000000000 */
[----:B------:R-:W-:Y:S01]  /*12440*/  FFMA.FTZ R39, -R0, R5, R39 ;  /* 0x0000000500277223 */ /* 0x000fe20000010127 */
[----:B------:R-:W-:Y:S02]  /*12450*/  FMNMX3.FTZ R4, R4, R86, R85, !PT ;  /* 0x0000005604047276 */ /* 0x000fe40007810055 */
[----:B------:R-:W-:Y:S02]  /*12460*/  I2FP.F32.S32 R13, R13 ;  /* 0x0000000d000d7245 */ /* 0x000fe40000201400 */
[----:B------:R-:W-:Y:S02]  /*12470*/  FMNMX3.FTZ R5, R14, R82, R80, !PT ;  /* 0x000000520e057276 */ /* 0x000fe40007810050 */
[----:B------:R-:W-:Y:S01]  /*12480*/  I2FP.F32.S32 R12, R12 ;  /* 0x0000000c000c7245 */ /* 0x000fe20000201400 */
[----:B------:R-:W-:Y:S01]  /*12490*/  FFMA.FTZ R77, -R0, R13, R77 ;  /* 0x0000000d004d7223 */ /* 0x000fe2000001014d */
[----:B------:R-:W-:Y:S02]  /*124a0*/  FMNMX3.FTZ R4, R4, R42, R41, !PT ;  /* 0x0000002a04047276 */ /* 0x000fe40007810029 */
[----:B------:R-:W-:Y:S01]  /*124b0*/  FMNMX3.FTZ R13, R5, R76, R75, !PT ;  /* 0x0000004c050d7276 */ /* 0x000fe2000781004b */
[----:B------:R-:W-:Y:S01]  /*124c0*/  FFMA.FTZ R78, -R0, R12, R78 ;  /* 0x0000000c004e7223 */ /* 0x000fe2000001014e */
[----:B------:R-:W-:Y:S02]  /*124d0*/  FMNMX3.FTZ R5, R4, R40, R39, !PT ;  /* 0x0000002804057276 */ /* 0x000fe40007810027 */
[----:B------:R-:W-:Y:S02]  /*124e0*/  MOV R223, R25 ;  /* 0x0000001900df7202 */ /* 0x000fe40000000f00 */
[----:B------:R-:W-:Y:S01]  /*124f0*/  FMNMX3.FTZ R13, R13, R78, R77, !PT ;  /* 0x0000004e0d0d7276 */ /* 0x000fe2000781004d */
[----:B------:R-:W1:Y:S01]  /*12500*/  SHFL.BFLY PT, R4, R5, 0x2, 0x1f ;  /* 0x0c401f0005047f89 */ /* 0x000e6200000e0000 */
[----:B------:R-:W-:Y:S07]  /*12510*/  IADD3 R241, PT, PT, R241, 0x100, RZ ;  /* 0x00000100f1f17810 */ /* 0x000fee0007ffe0ff */
[----:B------:R-:W3:Y:S01]  /*12520*/  SHFL.BFLY PT, R12, R13, 0x2, 0x1f ;  /* 0x0c401f000d0c7f89 */ /* 0x000ee200000e0000 */
[----:B-1----:R-:W-:Y:S02]  /*12530*/  FMNMX.FTZ R4, R5, R4, !PT ;  /* 0x0000000405047209 */ /* 0x002fe40007810000 */
[----:B---3--:R-:W-:Y:S05]  /*12540*/  FMNMX.FTZ R5, R13, R12, !PT ;  /* 0x0000000c0d057209 */ /* 0x008fea0007810000 */
[----:B------:R-:W1:Y:S08]  /*12550*/  SHFL.BFLY PT, R36, R4, 0x1, 0x1f ;  /* 0x0c201f0004247f89 */ /* 0x000e7000000e0000 */
[----:B------:R-:W3:Y:S08]  /*12560*/  SHFL.BFLY PT, R37, R5, 0x1, 0x1f ;  /* 0x0c201f0005257f89 */ /* 0x000ef000000e0000 */
[----:B------:R-:W4:Y:S01]  /*12570*/  LDSM.16.MT88.4 R12, [R74+0xa000] ;  /* 0x00a000004a0c783b */ /* 0x000f220000004200 */
[----:B-1----:R-:W-:Y:S02]  /*12580*/  FMNMX.FTZ R36, R4, R36, !PT ;  /* 0x0000002404247209 */ /* 0x002fe40007810000 */
[----:B---3--:R-:W-:Y:S03]  /*12590*/  FMNMX.FTZ R37, R5, R37, !PT ;  /* 0x0000002505257209 */ /* 0x008fe60007810000 */
[----:B--2---:R-:W-:Y:S01]  /*125a0*/  FMUL.FTZ R81, R38, R36 ;  /* 0x0000002426517220 */ /* 0x004fe20000410000 */
[C---:B------:R-:W-:Y:S01]  /*125b0*/  FSETP.NEU.FTZ.AND P0, PT, R36.reuse, -INF , PT ;  /* 0xff8000002400780b */ /* 0x040fe20003f1d000 */
[----:B------:R-:W-:Y:S01]  /*125c0*/  FADD.FTZ R43, -R36, R165 ;  /* 0x000000a5242b7221 */ /* 0x000fe20000010100 */
[----:B------:R-:W-:Y:S01]  /*125d0*/  MOV R165, R72 ;  /* 0x0000004800a57202 */ /* 0x000fe20000000f00 */
[C---:B------:R-:W-:Y:S01]  /*125e0*/  FMUL.FTZ R79, R38.reuse, R37 ;  /* 0x00000025264f7220 */ /* 0x040fe20000410000 */
[----:B------:R-:W-:Y:S01]  /*125f0*/  FSEL R81, R81, RZ, P0 ;  /* 0x000000ff51517208 */ /* 0x000fe20000000000 */
[C---:B------:R-:W-:Y:S01]  /*12600*/  FADD.FTZ R44, -R37.reuse, R164 ;  /* 0x000000a4252c7221 */ /* 0x040fe20000010100 */
[----:B------:R-:W-:Y:S01]  /*12610*/  FSETP.NEU.FTZ.AND P0, PT, R37, -INF , PT ;  /* 0xff8000002500780b */ /* 0x000fe20003f1d000 */
[----:B------:R-:W-:Y:S01]  /*12620*/  FMUL.FTZ R43, R38, R43 ;  /* 0x0000002b262b7220 */ /* 0x000fe20000410000 */
[----:B------:R-:W-:Y:S01]  /*12630*/  MOV R164, R21 ;  /* 0x0000001500a47202 */ /* 0x000fe20000000f00 */
[-CC-:B------:R-:W-:Y:S01]  /*12640*/  FFMA.FTZ R107, R63, R38.reuse, -R81.reuse ;  /* 0x000000263f6b7223 */ /* 0x180fe20000010851 */
[----:B------:R-:W-:Y:S01]  /*12650*/  FSEL R79, R79, RZ, P0 ;  /* 0x000000ff4f4f7208 */ /* 0x000fe20000000000 */
[--C-:B------:R-:W-:Y:S01]  /*12660*/  FFMA.FTZ R103, R62, R38, -R81.reuse ;  /* 0x000000263e677223 */ /* 0x100fe20000010851 */
[----:B------:R-:W-:Y:S01]  /*12670*/  FMUL.FTZ R44, R38, R44 ;  /* 0x0000002c262c7220 */ /* 0x000fe20000410000 */
[-CC-:B------:R-:W-:Y:S01]  /*12680*/  FFMA.FTZ R106, R10, R38.reuse, -R81.reuse ;  /* 0x000000260a6a7223 */ /* 0x180fe20000010851 */
[-C--:B------:R-:W-:Y:S01]  /*12690*/  FFMA.FTZ R104, R9, R38.reuse, -R81 ;  /* 0x0000002609687223 */ /* 0x080fe20000010851 */
[-CC-:B------:R-:W-:Y:S01]  /*126a0*/  FFMA.FTZ R108, R7, R38.reuse, -R79.reuse ;  /* 0x00000026076c7223 */ /* 0x180fe2000001084f */
[-CC-:B------:R-:W-:Y:S01]  /*126b0*/  FFMA.FTZ R105, R8, R38.reuse, -R79.reuse ;  /* 0x0000002608697223 */ /* 0x180fe2000001084f */
[-CC-:B------:R-:W-:Y:S01]  /*126c0*/  FFMA.FTZ R109, R6, R38.reuse, -R79.reuse ;  /* 0x00000026066d7223 */ /* 0x180fe2000001084f */
[-C--:B------:R-:W-:Y:S01]  /*126d0*/  FFMA.FTZ R102, R11, R38.reuse, -R79 ;  /* 0x000000260b667223 */ /* 0x080fe2000001084f */
[----:B------:R-:W1:Y:S01]  /*126e0*/  LDSM.16.MT88.4 R20, [R73+0xa000] ;  /* 0x00a000004914783b */ /* 0x000e620000004200 */
[----:B------:R-:W2:Y:S01]  /*126f0*/  MUFU.EX2 R43, R43 ;  /* 0x0000002b002b7308 */ /* 0x000ea20000000800 */
[C---:B------:R-:W-:Y:S01]  /*12700*/  IADD3 R8, PT, PT, R74.reuse, 0xa000, RZ ;  /* 0x0000a0004a087810 */ /* 0x040fe20007ffe0ff */
[-CC-:B------:R-:W-:Y:S01]  /*12710*/  FFMA.FTZ R122, R59, R38.reuse, -R81.reuse ;  /* 0x000000263b7a7223 */ /* 0x180fe20000010851 */
[----:B------:R-:W-:Y:S07]  /*12720*/  IADD3 R72, PT, PT, R74, 0xa040, RZ ;  /* 0x0000a0404a487810 */ /* 0x000fee0007ffe0ff */
[----:B------:R-:W3:Y:S01]  /*12730*/  MUFU.EX2 R44, R44 ;  /* 0x0000002c002c7308 */ /* 0x000ee20000000800 */
[----:B------:R-:W-:Y:S01]  /*12740*/  @P2 IADD3 R72, PT, PT, R8, -0x40, RZ ;  /* 0xffffffc008482810 */ /* 0x000fe20007ffe0ff */
[-CC-:B------:R-:W-:Y:S01]  /*12750*/  FFMA.FTZ R120, R57, R38.reuse, -R81.reuse ;  /* 0x0000002639787223 */ /* 0x180fe20000010851 */
[----:B------:R-:W-:Y:S07]  /*12760*/  FFMA.FTZ R119, R58, R38, -R81 ;  /* 0x000000263a777223 */ /* 0x000fee0000010851 */
[----:B------:R-:W-:Y:S01]  /*12770*/  MUFU.EX2 R107, R107 ;  /* 0x0000006b006b7308 */ /* 0x000fe20000000800 */
[----:B------:R-:W-:Y:S01]  /*12780*/  IADD3 R222, PT, PT, R222, R72, RZ ;  /* 0x00000048dede7210 */ /* 0x000fe20007ffe0ff */
[----:B------:R-:W5:Y:S01]  /*12790*/  LDSM.16.MT88.4 R28, [R72] ;  /* 0x00000000481c783b */ /* 0x000f620000004200 */
[-CC-:B------:R-:W-:Y:S07]  /*127a0*/  FFMA.FTZ R32, R64, R38.reuse, -R79.reuse ;  /* 0x0000002640207223 */ /* 0x180fee000001084f */
[----:B------:R-:W4:Y:S01]  /*127b0*/  MUFU.EX2 R106, R106 ;  /* 0x0000006a006a7308 */ /* 0x000f220000000800 */
[----:B------:R-:W-:Y:S01]  /*127c0*/  FFMA.FTZ R123, R121, R38, -R79 ;  /* 0x00000026797b7223 */ /* 0x000fe2000001084f */
[C---:B--2---:R-:W-:Y:S01]  /*127d0*/  FMUL.FTZ R7, R43.reuse, R163 ;  /* 0x000000a32b077220 */ /* 0x044fe20000410000 */
[C---:B------:R-:W-:Y:S07]  /*127e0*/  FMUL.FTZ R6, R43.reuse, R162 ;  /* 0x000000a22b067220 */ /* 0x040fee0000410000 */
[----:B------:R-:W-:Y:S01]  /*127f0*/  MUFU.EX2 R104, R104 ;  /* 0x0000006800687308 */ /* 0x000fe20000000800 */
[C---:B------:R-:W-:Y:S01]  /*12800*/  FMUL.FTZ R10, R43.reuse, R158 ;  /* 0x0000009e2b0a7220 */ /* 0x040fe20000410000 */
[C---:B---3--:R-:W-:Y:S01]  /*12810*/  FMUL.FTZ R4, R44.reuse, R160 ;  /* 0x000000a02c047220 */ /* 0x048fe20000410000 */
[C---:B------:R-:W-:Y:S07]  /*12820*/  FMUL.FTZ R5, R44.reuse, R161 ;  /* 0x000000a12c057220 */ /* 0x040fee0000410000 */
[----:B------:R-:W2:Y:S01]  /*12830*/  MUFU.EX2 R103, R103 ;  /* 0x0000006700677308 */ /* 0x000ea20000000800 */
[C---:B------:R-:W-:Y:S01]  /*12840*/  FMUL.FTZ R11, R43.reuse, R159 ;  /* 0x0000009f2b0b7220 */ /* 0x040fe20000410000 */
[C---:B------:R-:W-:Y:S01]  /*12850*/  FMUL.FTZ R8, R44.reuse, R156 ;  /* 0x0000009c2c087220 */ /* 0x040fe20000410000 */
[----:B------:R-:W-:Y:S07]  /*12860*/  FMUL.FTZ R9, R44, R157 ;  /* 0x0000009d2c097220 */ /* 0x000fee0000410000 */
[----:B------:R-:W-:Y:S01]  /*12870*/  MUFU.EX2 R109, R109 ;  /* 0x0000006d006d7308 */ /* 0x000fe20000000800 */
[----:B------:R-:W3:Y:S01]  /*12880*/  LDSM.16.MT88.4 R52, [R222] ;  /* 0x00000000de34783b */ /* 0x000ee20000004200 */
[----:B----4-:R-:W-:Y:S01]  /*12890*/  F2FP.F16.F32.PACK_AB R49, R106, R107 ;  /* 0x0000006b6a31723e */ /* 0x010fe200000000ff */
[C---:B------:R-:W-:Y:S07]  /*128a0*/  FMUL.FTZ R18, R43.reuse, R150 ;  /* 0x000000962b127220 */ /* 0x040fee0000410000 */
[----:B------:R-:W4:Y:S01]  /*128b0*/  MUFU.EX2 R108, R108 ;  /* 0x0000006c006c7308 */ /* 0x000f220000000800 */
[----:B------:R-:W-:Y:S01]  /*128c0*/  FMUL.FTZ R19, R43, R151 ;  /* 0x000000972b137220 */ /* 0x000fe20000410000 */
[C---:B------:R-:W-:Y:S01]  /*128d0*/  FMUL.FTZ R16, R44.reuse, R148 ;  /* 0x000000942c107220 */ /* 0x040fe20000410000 */
[----:B------:R-:W-:Y:S07]  /*128e0*/  FMUL.FTZ R17, R44, R149 ;  /* 0x000000952c117220 */ /* 0x000fee0000410000 */
[----:B------:R-:W-:Y:S01]  /*128f0*/  MUFU.EX2 R105, R105 ;  /* 0x0000006900697308 */ /* 0x000fe20000000800 */
[----:B------:R-:W-:Y:S01]  /*12900*/  MOV R162, R118 ;  /* 0x0000007600a27202 */ /* 0x000fe20000000f00 */
[----:B------:R-:W-:Y:S01]  /*12910*/  FFMA.FTZ R118, R56, R38, -R81 ;  /* 0x0000002638767223 */ /* 0x000fe20000010851 */
[----:B--2---:R-:W-:Y:S07]  /*12920*/  F2FP.F16.F32.PACK_AB R51, R103, R104 ;  /* 0x000000686733723e */ /* 0x004fee00000000ff */
[----:B------:R-:W2:Y:S01]  /*12930*/  MUFU.EX2 R102, R102 ;  /* 0x0000006600667308 */ /* 0x000ea20000000800 */
[----:B------:R-:W3:Y:S01]  /*12940*/  LDSM.16.MT88.4 R56, [R74+0xa800] ;  /* 0x00a800004a38783b */ /* 0x000ee20000004200 */
[C---:B------:R-:W-:Y:S01]  /*12950*/  FMUL.FTZ R27, R43.reuse, R143 ;  /* 0x0000008f2b1b7220 */ /* 0x040fe20000410000 */
[C---:B------:R-:W-:Y:S01]  /*12960*/  FMUL.FTZ R24, R44.reuse, R140 ;  /* 0x0000008c2c187220 */ /* 0x040fe20000410000 */
[----:B------:R-:W-:Y:S01]  /*12970*/  FMUL.FTZ R26, R43, R142 ;  /* 0x0000008e2b1a7220 */ /* 0x000fe20000410000 */
[----:B------:R-:W-:Y:S01]  /*12980*/  FMUL.FTZ R25, R44, R141 ;  /* 0x0000008d2c197220 */ /* 0x000fe20000410000 */
[----:B----4-:R-:W-:Y:S04]  /*12990*/  F2FP.F16.F32.PACK_AB R48, R108, R109 ;  /* 0x0000006d6c30723e */ /* 0x010fe800000000ff */
[----:B------:R4:W-:Y:S01]  /*129a0*/  MUFU.EX2 R121, R32 ;  /* 0x0000002000797308 */ /* 0x0009e20000000800 */
[-CC-:B------:R-:W-:Y:S01]  /*129b0*/  FFMA.FTZ R124, R65, R38.reuse, -R79.reuse ;  /* 0x00000026417c7223 */ /* 0x180fe2000001084f */
[----:B------:R-:W-:Y:S01]  /*129c0*/  FFMA.FTZ R125, R66, R38, -R79 ;  /* 0x00000026427d7223 */ /* 0x000fe2000001084f */
[----:B------:R-:W3:Y:S07]  /*129d0*/  LDSM.16.MT88.4 R60, [R73+0xa800] ;  /* 0x00a80000493c783b */ /* 0x000eee0000004200 */
[----:B------:R-:W-:Y:S01]  /*129e0*/  MUFU.EX2 R122, R122 ;  /* 0x0000007a007a7308 */ /* 0x000fe20000000800 */
[C---:B------:R-:W-:Y:S01]  /*129f0*/  FMUL.FTZ R34, R43.reuse, R134 ;  /* 0x000000862b227220 */ /* 0x040fe20000410000 */
[----:B------:R-:W-:Y:S01]  /*12a00*/  FMUL.FTZ R35, R43, R135 ;  /* 0x000000872b237220 */ /* 0x000fe20000410000 */
[----:B--2---:R-:W-:Y:S01]  /*12a10*/  F2FP.F16.F32.PACK_AB R50, R102, R105 ;  /* 0x000000696632723e */ /* 0x004fe200000000ff */
[-C--:B------:R-:W-:Y:S01]  /*12a20*/  FFMA.FTZ R140, R71, R38.reuse, -R81 ;  /* 0x00000026478c7223 */ /* 0x080fe20000010851 */
[----:B------:R-:W-:Y:S01]  /*12a30*/  MOV R163, R67 ;  /* 0x0000004300a37202 */ /* 0x000fe20000000f00 */
[-C--:B------:R-:W-:Y:S01]  /*12a40*/  FFMA.FTZ R143, R68, R38.reuse, -R79 ;  /* 0x00000026448f7223 */ /* 0x080fe2000001084f */
[----:B------:R-:W2:Y:S01]  /*12a50*/  LDSM.16.MT88.4 R64, [R72+0x800] ;  /* 0x000800004840783b */ /* 0x000ea20000004200 */
[C---:B------:R-:W-:Y:S01]  /*12a60*/  FMUL.FTZ R33, R44.reuse, R133 ;  /* 0x000000852c217220 */ /* 0x040fe20000410000 */
[--C-:B------:R-:W-:Y:S01]  /*12a70*/  FFMA.FTZ R133, R129, R38, -R81.reuse ;  /* 0x0000002681857223 */ /* 0x100fe20000010851 */
[C---:B------:R-:W-:Y:S01]  /*12a80*/  HMMA.16816.F32 R4, R48.reuse, R12, R4 ;  /* 0x0000000c3004723c */ /* 0x040fe20000001804 */
[----:B------:R-:W2:Y:S04]  /*12a90*/  MUFU.EX2 R120, R120 ;  /* 0x0000007800787308 */ /* 0x000ea80000000800 */
[----:B----4-:R-:W-:Y:S01]  /*12aa0*/  FMUL.FTZ R32, R44, R132 ;  /* 0x000000842c207220 */ /* 0x010fe20000410000 */
[-C--:B------:R-:W-:Y:S01]  /*12ab0*/  FFMA.FTZ R141, R226, R38.reuse, -R81 ;  /* 0x00000026e28d7223 */ /* 0x080fe20000010851 */
[----:B------:R-:W-:Y:S01]  /*12ac0*/  FFMA.FTZ R142, R225, R38, -R79 ;  /* 0x00000026e18e7223 */ /* 0x000fe2000001084f */
[C---:B------:R-:W-:Y:S03]  /*12ad0*/  HMMA.16816.F32 R8, R48.reuse, R14, R8 ;  /* 0x0000000e3008723c */ /* 0x040fe60000001808 */
[----:B------:R-:W-:Y:S01]  /*12ae0*/  MUFU.EX2 R119, R119 ;  /* 0x0000007700777308 */ /* 0x000fe20000000800 */
[C---:B------:R-:W-:Y:S01]  /*12af0*/  FMUL.FTZ R14, R43.reuse, R154 ;  /* 0x0000009a2b0e7220 */ /* 0x040fe20000410000 */
[----:B------:R-:W-:Y:S01]  /*12b00*/  FMUL.FTZ R15, R43, R155 ;  /* 0x0000009b2b0f7220 */ /* 0x000fe20000410000 */
[C---:B------:R-:W-:Y:S01]  /*12b10*/  FMUL.FTZ R12, R44.reuse, R152 ;  /* 0x000000982c0c7220 */ /* 0x040fe20000410000 */
[----:B------:R-:W-:Y:S06]  /*12b20*/  FMUL.FTZ R13, R44, R153 ;  /* 0x000000992c0d7220 */ /* 0x000fec0000410000 */
[----:B------:R-:W-:Y:S01]  /*12b30*/  MUFU.EX2 R141, R141 ;  /* 0x0000008d008d7308 */ /* 0x000fe20000000800 */
[-CC-:B------:R-:W-:Y:S01]  /*12b40*/  FFMA.FTZ R150, R218, R38.reuse, -R81.reuse ;  /* 0x00000026da967223 */ /* 0x180fe20000010851 */
[-C--:B------:R-:W-:Y:S01]  /*12b50*/  FFMA.FTZ R148, R217, R38.reuse, -R81 ;  /* 0x00000026d9947223 */ /* 0x080fe20000010851 */
[-CC-:B------:R-:W-:Y:S07]  /*12b60*/  FFMA.FTZ R151, R212, R38.reuse, -R79.reuse ;  /* 0x00000026d4977223 */ /* 0x180fee000001084f */
[----:B------:R-:W-:Y:S01]  /*12b70*/  MUFU.EX2 R142, R142 ;  /* 0x0000008e008e7308 */ /* 0x000fe20000000800 */
[--C-:B------:R-:W-:Y:S01]  /*12b80*/  FFMA.FTZ R149, R211, R38, -R79.reuse ;  /* 0x00000026d3957223 */ /* 0x100fe2000001084f */
[C---:B-1----:R-:W-:Y:S08]  /*12b90*/  HMMA.16816.F32 R12, R48.reuse, R20, R12 ;  /* 0x00000014300c723c */ /* 0x042ff0000000180c */
[----:B------:R-:W-:Y:S01]  /*12ba0*/  MUFU.EX2 R150, R150 ;  /* 0x0000009600967308 */ /* 0x000fe20000000800 */
[----:B------:R-:W-:Y:S01]  /*12bb0*/  FMUL.FTZ R20, R44, R144 ;  /* 0x000000902c147220 */ /* 0x000fe20000410000 */
[-C--:B------:R-:W-:Y:S01]  /*12bc0*/  FFMA.FTZ R144, R69, R38.reuse, -R79 ;  /* 0x0000002645907223 */ /* 0x080fe2000001084f */
[-C--:B------:R-:W-:Y:S07]  /*12bd0*/  FFMA.FTZ R156, R208, R38.reuse, -R81 ;  /* 0x00000026d09c7223 */ /* 0x080fee0000010851 */
[----:B------:R-:W-:Y:S01]  /*12be0*/  MUFU.EX2 R148, R148 ;  /* 0x0000009400947308 */ /* 0x000fe20000000800 */
[--C-:B------:R-:W-:Y:S01]  /*12bf0*/  FFMA.FTZ R158, R205, R38, -R79.reuse ;  /* 0x00000026cd9e7223 */ /* 0x100fe2000001084f */
[C---:B------:R-:W-:Y:S08]  /*12c00*/  HMMA.16816.F32 R16, R48.reuse, R22, R16 ;  /* 0x000000163010723c */ /* 0x040ff00000001810 */
[----:B------:R-:W1:Y:S01]  /*12c10*/  MUFU.EX2 R118, R118 ;  /* 0x0000007600767308 */ /* 0x000e620000000800 */
[C---:B------:R-:W-:Y:S01]  /*12c20*/  FMUL.FTZ R22, R43.reuse, R146 ;  /* 0x000000922b167220 */ /* 0x040fe20000410000 */
[----:B------:R-:W-:Y:S01]  /*12c30*/  FMUL.FTZ R23, R43, R147 ;  /* 0x000000932b177220 */ /* 0x000fe20000410000 */
[----:B------:R-:W-:Y:S07]  /*12c40*/  FMUL.FTZ R21, R44, R145 ;  /* 0x000000912c157220 */ /* 0x000fee0000410000 */
[----:B------:R-:W-:Y:S01]  /*12c50*/  MUFU.EX2 R151, R151 ;  /* 0x0000009700977308 */ /* 0x000fe20000000800 */
[-C--:B------:R-:W-:Y:S01]  /*12c60*/  FFMA.FTZ R159, R203, R38.reuse, -R79 ;  /* 0x00000026cb9f7223 */ /* 0x080fe2000001084f */
[-C--:B------:R-:W-:Y:S01]  /*12c70*/  FFMA.FTZ R145, R235, R38.reuse, -R81 ;  /* 0x00000026eb917223 */ /* 0x080fe20000010851 */
[-C--:B------:R-:W-:Y:S07]  /*12c80*/  FFMA.FTZ R146, R219, R38.reuse, -R79 ;  /* 0x00000026db927223 */ /* 0x080fee000001084f */
[----:B------:R-:W-:Y:S01]  /*12c90*/  MUFU.EX2 R149, R149 ;  /* 0x0000009500957308 */ /* 0x000fe20000000800 */
[--C-:B------:R-:W-:Y:S01]  /*12ca0*/  FFMA.FTZ R152, R216, R38, -R81.reuse ;  /* 0x00000026d8987223 */ /* 0x100fe20000010851 */
[C---:B-----5:R-:W-:Y:S08]  /*12cb0*/  HMMA.16816.F32 R20, R48.reuse, R28, R20 ;  /* 0x0000001c3014723c */ /* 0x060ff00000001814 */
        /* <DEDUP_REMOVED lines=12> */
[----:B------:R-:W-:Y:S01]  /*12d80*/  LDSM.16.MT88.4 R68, [R72+0x1800] ;  /* 0x001800004844783b */ /* 0x000fe20000004200 */
[-CC-:B------:R-:W-:Y:S01]  /*12d90*/  FFMA.FTZ R157, R204, R38.reuse, -R79.reuse ;  /* 0x00000026cc9d7223 */ /* 0x180fe2000001084f */
[-C--:B------:R-:W-:Y:S07]  /*12da0*/  FFMA.FTZ R197, R197, R38.reuse, -R79 ;  /* 0x00000026c5c57223 */ /* 0x080fee000001084f */
[----:B------:R-:W5:Y:S01]  /*12db0*/  MUFU.EX2 R123, R123 ;  /* 0x0000007b007b7308 */ /* 0x000f620000000800 */
[C---:B---3--:R-:W-:Y:S09]  /*12dc0*/  HMMA.16816.F32 R28, R48.reuse, R52, R28 ;  /* 0x00000034301c723c */ /* 0x048ff2000000181c */
[----:B------:R-:W-:Y:S01]  /*12dd0*/  MUFU.EX2 R159, R159 ;  /* 0x0000009f009f7308 */ /* 0x000fe20000000800 */
[-CC-:B------:R-:W-:Y:S01]  /*12de0*/  FFMA.FTZ R186, R186, R38.reuse, -R81.reuse ;  /* 0x00000026baba7223 */ /* 0x180fe20000010851 */
[-C--:B------:R-:W-:Y:S01]  /*12df0*/  FFMA.FTZ R117, R117, R38.reuse, -R81 ;  /* 0x0000002675757223 */ /* 0x080fe20000010851 */
[----:B------:R-:W-:Y:S07]  /*12e00*/  FFMA.FTZ R91, R91, R38, -R79 ;  /* 0x000000265b5b7223 */ /* 0x000fee000001084f */
[----:B------:R-:W-:Y:S01]  /*12e10*/  MUFU.EX2 R145, R145 ;  /* 0x0000009100917308 */ /* 0x000fe20000000800 */
[----:B------:R-:W-:Y:S01]  /*12e20*/  HMMA.16816.F32 R32, R48, R54, R32 ;  /* 0x000000363020723c */ /* 0x000fe20000001820 */
[----:B------:R-:W3:Y:S02]  /*12e30*/  LDSM.16.MT88.4 R52, [R222+0x800] ;  /* 0x00080000de34783b */ /* 0x000ee40000004200 */
[----:B--2---:R-:W-:Y:S01]  /*12e40*/  F2FP.F16.F32.PACK_AB R49, R120, R122 ;  /* 0x0000007a7831723e */ /* 0x004fe200000000ff */
[-CC-:B------:R-:W-:Y:S01]  /*12e50*/  FFMA.FTZ R136, R163, R38.reuse, -R81.reuse ;  /* 0x00000026a3887223 */ /* 0x180fe20000010851 */
[----:B-1----:R-:W-:Y:S01]  /*12e60*/  F2FP.F16.F32.PACK_AB R51, R118, R119 ;  /* 0x000000777633723e */ /* 0x002fe200000000ff */
[----:B------:R-:W-:Y:S01]  /*12e70*/  FFMA.FTZ R132, R223, R38, -R81 ;  /* 0x00000026df847223 */ /* 0x000fe20000010851 */
[----:B----4-:R-:W-:Y:S01]  /*12e80*/  F2FP.F16.F32.PACK_AB R48, R125, R124 ;  /* 0x0000007c7d30723e */ /* 0x010fe200000000ff */
[-C--:B------:R-:W-:Y:S01]  /*12e90*/  FFMA.FTZ R138, R224, R38.reuse, -R79 ;  /* 0x00000026e08a7223 */ /* 0x080fe2000001084f */
[----:B-----5:R-:W-:Y:S01]  /*12ea0*/  F2FP.F16.F32.PACK_AB R50, R123, R121 ;  /* 0x000000797b32723e */ /* 0x020fe200000000ff */
[----:B------:R-:W-:Y:S01]  /*12eb0*/  MUFU.EX2 R146, R146 ;  /* 0x0000009200927308 */ /* 0x000fe20000000800 */
[-C--:B------:R-:W-:Y:S01]  /*12ec0*/  FFMA.FTZ R163, R189, R38.reuse, -R81 ;  /* 0x00000026bda37223 */ /* 0x080fe20000010851 */
[-CC-:B------:R-:W-:Y:S01]  /*12ed0*/  FFMA.FTZ R137, R164, R38.reuse, -R79.reuse ;  /* 0x00000026a4897223 */ /* 0x180fe2000001084f */
[-CC-:B------:R-:W-:Y:S07]  /*12ee0*/  FFMA.FTZ R135, R165, R38.reuse, -R79.reuse ;  /* 0x00000026a5877223 */ /* 0x180fee000001084f */
[----:B------:R-:W-:Y:S01]  /*12ef0*/  MUFU.EX2 R152, R152 ;  /* 0x0000009800987308 */ /* 0x000fe20000000800 */
[-C--:B------:R-:W-:Y:S01]  /*12f00*/  FFMA.FTZ R134, R252, R38.reuse, -R79 ;  /* 0x00000026fc867223 */ /* 0x080fe2000001084f */
        /* <DEDUP_REMOVED lines=23> */
[----:B------:R2:W4:Y:S01]  /*13080*/  MUFU.EX2 R129, R60 ;  /* 0x0000003c00817308 */ /* 0x0005220000000800 */
[-CC-:B------:R-:W-:Y:S01]  /*13090*/  FFMA.FTZ R199, R199, R38.reuse, -R81.reuse ;  /* 0x00000026c7c77223 */ /* 0x180fe20000010851 */
[-CC-:B------:R-:W-:Y:S01]  /*130a0*/  FFMA.FTZ R198, R198, R38.reuse, -R81.reuse ;  /* 0x00000026c6c67223 */ /* 0x180fe20000010851 */
[-CC-:B------:R-:W-:Y:S07]  /*130b0*/  FFMA.FTZ R195, R195, R38.reuse, -R81.reuse ;  /* 0x00000026c3c37223 */ /* 0x180fee0000010851 */
[----:B------:R-:W-:Y:S01]  /*130c0*/  MUFU.EX2 R162, R162 ;  /* 0x000000a200a27308 */ /* 0x000fe20000000800 */
[-C--:B------:R-:W-:Y:S01]  /*130d0*/  FFMA.FTZ R194, R194, R38.reuse, -R81 ;  /* 0x00000026c2c27223 */ /* 0x080fe20000010851 */
[C---:B------:R-:W-:Y:S08]  /*130e0*/  HMMA.16816.F32 R20, R48.reuse, R64, R20 ;  /* 0x000000403014723c */ /* 0x040ff00000001814 */
[----:B------:R-:W-:Y:S01]  /*130f0*/  MUFU.EX2 R133, R133 ;  /* 0x0000008500857308 */ /* 0x000fe20000000800 */
[-CC-:B------:R-:W-:Y:S01]  /*13100*/  FFMA.FTZ R196, R196, R38.reuse, -R79.reuse ;  /* 0x00000026c4c47223 */ /* 0x180fe2000001084f */
[-CC-:B------:R-:W-:Y:S01]  /*13110*/  FFMA.FTZ R187, R187, R38.reuse, -R79.reuse ;  /* 0x00000026bbbb7223 */ /* 0x180fe2000001084f */
[-CC-:B------:R-:W-:Y:S07]  /*13120*/  FFMA.FTZ R180, R180, R38.reuse, -R79.reuse ;  /* 0x00000026b4b47223 */ /* 0x180fee000001084f */
[----:B------:R-:W5:Y:S01]  /*13130*/  MUFU.EX2 R132, R132 ;  /* 0x0000008400847308 */ /* 0x000f620000000800 */
[-CC-:B------:R-:W-:Y:S01]  /*13140*/  FFMA.FTZ R179, R179, R38.reuse, -R79.reuse ;  /* 0x00000026b3b37223 */ /* 0x180fe2000001084f */
[C---:B------:R-:W-:Y:S01]  /*13150*/  HMMA.16816.F32 R24, R48.reuse, R66, R24 ;  /* 0x000000423018723c */ /* 0x040fe20000001818 */
[----:B--2---:R-:W2:Y:S07]  /*13160*/  LDSM.16.MT88.4 R60, [R73+0xb000] ;  /* 0x00b00000493c783b */ /* 0x004eae0000004200 */
[----:B------:R-:W-:Y:S01]  /*13170*/  MUFU.EX2 R138, R138 ;  /* 0x0000008a008a7308 */ /* 0x000fe20000000800 */
[-CC-:B------:R-:W-:Y:S01]  /*13180*/  FFMA.FTZ R173, R173, R38.reuse, -R79.reuse ;  /* 0x00000026adad7223 */ /* 0x180fe2000001084f */
[-C--:B------:R-:W-:Y:S01]  /*13190*/  FFMA.FTZ R176, R176, R38.reuse, -R79 ;  /* 0x00000026b0b07223 */ /* 0x080fe2000001084f */
[-C--:B------:R-:W-:Y:S07]  /*131a0*/  FFMA.FTZ R170, R170, R38.reuse, -R81 ;  /* 0x00000026aaaa7223 */ /* 0x080fee0000010851 */
[----:B------:R-:W1:Y:S01]  /*131b0*/  MUFU.EX2 R137, R137 ;  /* 0x0000008900897308 */ /* 0x000e620000000800 */
[-C--:B------:R-:W-:Y:S01]  /*131c0*/  FFMA.FTZ R131, R131, R38.reuse, -R79 ;  /* 0x0000002683837223 */ /* 0x080fe2000001084f */
[C---:B---3--:R-:W-:Y:S01]  /*131d0*/  HMMA.16816.F32 R28, R48.reuse, R52, R28 ;  /* 0x00000034301c723c */ /* 0x048fe2000000181c */
[----:B------:R-:W3:Y:S07]  /*131e0*/  LDSM.16.MT88.4 R64, [R72+0x1000] ;  /* 0x001000004840783b */ /* 0x000eee0000004200 */
[----:B------:R-:W-:Y:S01]  /*131f0*/  MUFU.EX2 R135, R135 ;  /* 0x0000008700877308 */ /* 0x000fe20000000800 */
[----:B------:R-:W-:Y:S01]  /*13200*/  FFMA.FTZ R109, R44, R251, R109 ;  /* 0x000000fb2c6d7223 */ /* 0x000fe2000001006d */
[-CC-:B------:R-:W-:Y:S01]  /*13210*/  FFMA.FTZ R44, R99, R38.reuse, -R81.reuse ;  /* 0x00000026632c7223 */ /* 0x180fe20000010851 */
[-CC-:B------:R-:W-:Y:S07]  /*13220*/  FFMA.FTZ R100, R100, R38.reuse, -R81.reuse ;  /* 0x0000002664647223 */ /* 0x180fee0000010851 */
[----:B------:R-:W2:Y:S01]  /*13230*/  MUFU.EX2 R134, R134 ;  /* 0x0000008600867308 */ /* 0x000ea20000000800 */
[--C-:B------:R-:W-:Y:S01]  /*13240*/  FFMA.FTZ R96, R96, R38, -R81.reuse ;  /* 0x0000002660607223 */ /* 0x100fe20000010851 */
[----:B------:R-:W-:Y:S01]  /*13250*/  HMMA.16816.F32 R32, R48, R54, R32 ;  /* 0x000000363020723c */ /* 0x000fe20000001820 */
[----:B------:R-:W3:Y:S07]  /*13260*/  LDSM.16.MT88.4 R52, [R222+0x1000] ;  /* 0x00100000de34783b */ /* 0x000eee0000004200 */
[----:B------:R-:W-:Y:S01]  /*13270*/  MUFU.EX2 R140, R140 ;  /* 0x0000008c008c7308 */ /* 0x000fe20000000800 */
[----:B----4-:R-:W-:Y:S01]  /*13280*/  F2FP.F16.F32.PACK_AB R49, R129, R136 ;  /* 0x000000888131723e */ /* 0x010fe200000000ff */
[--C-:B------:R-:W-:Y:S01]  /*13290*/  FFMA.FTZ R94, R94, R38, -R81.reuse ;  /* 0x000000265e5e7223 */ /* 0x100fe20000010851 */
[----:B-----5:R-:W-:Y:S07]  /*132a0*/  F2FP.F16.F32.PACK_AB R51, R132, R133 ;  /* 0x000000858433723e */ /* 0x020fee00000000ff */
[----:B------:R-:W4:Y:S01]  /*132b0*/  MUFU.EX2 R139, R139 ;  /* 0x0000008b008b7308 */ /* 0x000f220000000800 */
[----:B-1----:R-:W-:Y:S01]  /*132c0*/  F2FP.F16.F32.PACK_AB R48, R137, R138 ;  /* 0x0000008a8930723e */ /* 0x002fe200000000ff */
[-CC-:B------:R-:W-:Y:S01]  /*132d0*/  FFMA.FTZ R88, R88, R38.reuse, -R81.reuse ;  /* 0x0000002658587223 */ /* 0x180fe20000010851 */
[-CC-:B------:R-:W-:Y:S07]  /*132e0*/  FFMA.FTZ R42, R42, R38.reuse, -R81.reuse ;  /* 0x000000262a2a7223 */ /* 0x180fee0000010851 */
[----:B------:R-:W-:Y:S01]  /*132f0*/  MUFU.EX2 R144, R144 ;  /* 0x0000009000907308 */ /* 0x000fe20000000800 */
[-C--:B------:R-:W-:Y:S01]  /*13300*/  FFMA.FTZ R40, R40, R38.reuse, -R81 ;  /* 0x0000002628287223 */ /* 0x080fe20000010851 */
[----:B--2---:R-:W-:Y:S01]  /*13310*/  F2FP.F16.F32.PACK_AB R50, R134, R135 ;  /* 0x000000878632723e */ /* 0x004fe200000000ff */
[----:B------:R-:W-:Y:S07]  /*13320*/  FFMA.FTZ R75, R75, R38, -R79 ;  /* 0x000000264b4b7223 */ /* 0x000fee000001084f */
[----:B------:R-:W1:Y:S01]  /*13330*/  MUFU.EX2 R143, R143 ;  /* 0x0000008f008f7308 */ /* 0x000e620000000800 */
[----:B------:R-:W-:Y:S01]  /*13340*/  FFMA.FTZ R107, R43, R250, R107 ;  /* 0x000000fa2b6b7223 */ /* 0x000fe2000001006b */
[----:B------:R-:W-:Y:S01]  /*13350*/  FFMA.FTZ R43, R101, R38, -R81 ;  /* 0x00000026652b7223 */ /* 0x000fe20000010851 */
[----:B------:R-:W-:Y:S07]  /*13360*/  FADD.FTZ R109, R108, R109 ;  /* 0x0000006d6c6d7221 */ /* 0x000fee0000010000 */
[----:B------:R-:W-:Y:S01]  /*13370*/  MUFU.EX2 R147, R147 ;  /* 0x0000009300937308 */ /* 0x000fe20000000800 */
[C---:B------:R-:W-:Y:S09]  /*13380*/  HMMA.16816.F32 R4, R48.reuse, R56, R4 ;  /* 0x000000383004723c */ /* 0x040ff20000001804 */
[----:B------:R-:W2:Y:S01]  /*13390*/  MUFU.EX2 R153, R153 ;  /* 0x0000009900997308 */ /* 0x000ea20000000800 */
[----:B------:R-:W-:Y:S01]  /*133a0*/  FADD.FTZ R109, R105, R109 ;  /* 0x0000006d696d7221 */ /* 0x000fe20000010000 */
[----:B------:R-:W-:Y:S01]  /*133b0*/  FADD.FTZ R107, R106, R107 ;  /* 0x0000006b6a6b7221 */ /* 0x000fe20000010000 */
[----:B------:R-:W-:Y:S07]  /*133c0*/  ISETP.GT.AND P0, PT, R242, R232, PT ;  /* 0x000000e8f200720c */ /* 0x000fee0003f04270 */
[----:B------:R-:W5:Y:S01]  /*133d0*/  MUFU.EX2 R154, R154 ;  /* 0x0000009a009a7308 */ /* 0x000f620000000800 */
[C---:B------:R-:W-:Y:S01]  /*133e0*/  HMMA.16816.F32 R8, R48.reuse, R58, R8 ;  /* 0x0000003a3008723c */ /* 0x040fe20000001808 */
[----:B------:R-:W2:Y:S08]  /*133f0*/  LDSM.16.MT88.4 R56, [R74+0xb800] ;  /* 0x00b800004a38783b */ /* 0x000eb00000004200 */
[----:B------:R-:W5:Y:S01]  /*13400*/  MUFU.EX2 R160, R160 ;  /* 0x000000a000a07308 */ /* 0x000f620000000800 */
[----:B------:R-:W-:Y:S01]  /*13410*/  FADD.FTZ R109, R102, R109 ;  /* 0x0000006d666d7221 */ /* 0x000fe20000010000 */
[----:B------:R-:W-:Y:S08]  /*13420*/  FADD.FTZ R107, R104, R107 ;  /* 0x0000006b686b7221 */ /* 0x000ff00000010000 */
[----:B------:R-:W5:Y:S01]  /*13430*/  MUFU.EX2 R189, R202 ;  /* 0x000000ca00bd7308 */ /* 0x000f620000000800 */
[C---:B------:R-:W-:Y:S09]  /*13440*/  HMMA.16816.F32 R12, R48.reuse, R60, R12 ;  /* 0x0000003c300c723c */ /* 0x040ff2000000180c */
[----:B------:R-:W-:Y:S01]  /*13450*/  MUFU.EX2 R165, R165 ;  /* 0x000000a500a57308 */ /* 0x000fe20000000800 */
[----:B------:R-:W-:Y:S01]  /*13460*/  FADD.FTZ R109, R124, R109 ;  /* 0x0000006d7c6d7221 */ /* 0x000fe20000010000 */
[----:B------:R-:W-:Y:S08]  /*13470*/  FADD.FTZ R103, R103, R107 ;  /* 0x0000006b67677221 */ /* 0x000ff00000010000 */
[----:B------:R-:W5:Y:S01]  /*13480*/  MUFU.EX2 R164, R164 ;  /* 0x000000a400a47308 */ /* 0x000f620000000800 */
[C---:B------:R-:W-:Y:S01]  /*13490*/  HMMA.16816.F32 R16, R48.reuse, R62, R16 ;  /* 0x0000003e3010723c */ /* 0x040fe20000001810 */
[----:B------:R-:W5:Y:S08]  /*134a0*/  LDSM.16.MT88.4 R60, [R73+0xb800] ;  /* 0x00b80000493c783b */ /* 0x000f700000004200 */
[----:B------:R-:W5:Y:S01]  /*134b0*/  MUFU.EX2 R193, R193 ;  /* 0x000000c100c17308 */ /* 0x000f620000000800 */
[----:B------:R-:W-:Y:S01]  /*134c0*/  FADD.FTZ R125, R125, R109 ;  /* 0x0000006d7d7d7221 */ /* 0x000fe20000010000 */
[----:B------:R-:W-:Y:S08]  /*134d0*/  FADD.FTZ R103, R122, R103 ;  /* 0x000000677a677221 */ /* 0x000ff00000010000 */
[----:B------:R-:W-:Y:S01]  /*134e0*/  MUFU.EX2 R192, R192 ;  /* 0x000000c000c07308 */ /* 0x000fe20000000800 */
[C---:B---3--:R-:W-:Y:S09]  /*134f0*/  HMMA.16816.F32 R20, R48.reuse, R64, R20 ;  /* 0x000000403014723c */ /* 0x048ff20000001814 */
[----:B------:R-:W3:Y:S01]  /*13500*/  MUFU.EX2 R190, R190 ;  /* 0x000000be00be7308 */ /* 0x000ee20000000800 */
[----:B------:R-:W-:Y:S01]  /*13510*/  FADD.FTZ R125, R121, R125 ;  /* 0x0000007d797d7221 */ /* 0x000fe20000010000 */
[----:B------:R-:W-:Y:S08]  /*13520*/  FADD.FTZ R103, R120, R103 ;  /* 0x0000006778677221 */ /* 0x000ff00000010000 */
[----:B------:R-:W-:Y:S01]  /*13530*/  MUFU.EX2 R199, R199 ;  /* 0x000000c700c77308 */ /* 0x000fe20000000800 */
[C---:B------:R-:W-:Y:S01]  /*13540*/  HMMA.16816.F32 R24, R48.reuse, R66, R24 ;  /* 0x000000423018723c */ /* 0x040fe20000001818 */
[----:B------:R-:W-:Y:S08]  /*13550*/  LDSM.16.MT88.4 R64, [R72+0x2000] ;  /* 0x002000004840783b */ /* 0x000ff00000004200 */
[----:B------:R-:W-:Y:S01]  /*13560*/  MUFU.EX2 R198, R198 ;  /* 0x000000c600c67308 */ /* 0x000fe20000000800 */
[----:B------:R-:W-:Y:S01]  /*13570*/  FADD.FTZ R125, R123, R125 ;  /* 0x0000007d7b7d7221 */ /* 0x000fe20000010000 */
[----:B------:R-:W-:Y:S08]  /*13580*/  FADD.FTZ R103, R119, R103 ;  /* 0x0000006777677221 */ /* 0x000ff00000010000 */
[----:B------:R-:W-:Y:S01]  /*13590*/  MUFU.EX2 R195, R195 ;  /* 0x000000c300c37308 */ /* 0x000fe20000000800 */
[C---:B------:R-:W-:Y:S09]  /*135a0*/  HMMA.16816.F32 R28, R48.reuse, R52, R28 ;  /* 0x00000034301c723c */ /* 0x040ff2000000181c */
[----:B------:R-:W-:Y:S01]  /*135b0*/  MUFU.EX2 R194, R194 ;  /* 0x000000c200c27308 */ /* 0x000fe20000000800 */
[----:B------:R-:W-:Y:S01]  /*135c0*/  FADD.FTZ R138, R138, R125 ;  /* 0x0000007d8a8a7221 */ /* 0x000fe20000010000 */
[----:B------:R-:W-:Y:S08]  /*135d0*/  FADD.FTZ R103, R118, R103 ;  /* 0x0000006776677221 */ /* 0x000ff00000010000 */
[----:B------:R-:W3:Y:S01]  /*135e0*/  MUFU.EX2 R196, R196 ;  /* 0x000000c400c47308 */ /* 0x000ee20000000800 */
[----:B------:R-:W-:Y:S01]  /*135f0*/  HMMA.16816.F32 R32, R48, R54, R32 ;  /* 0x000000363020723c */ /* 0x000fe20000001820 */
[----:B------:R-:W3:Y:S02]  /*13600*/  LDSM.16.MT88.4 R52, [R222+0x1800] ;  /* 0x00180000de34783b */ /* 0x000ee40000004200 */
[----:B------:R-:W-:Y:S06]  /*13610*/  F2FP.F16.F32.PACK_AB R49, R141, R145 ;  /* 0x000000918d31723e */ /* 0x000fec00000000ff */
[----:B------:R-:W-:Y:S01]  /*13620*/  MUFU.EX2 R187, R187 ;  /* 0x000000bb00bb7308 */ /* 0x000fe20000000800 */
[----:B------:R-:W-:Y:S01]  /*13630*/  F2FP.F16.F32.PACK_AB R50, R146, R142 ;  /* 0x0000008e9232723e */ /* 0x000fe200000000ff */
[----:B------:R-:W-:Y:S01]  /*13640*/  FADD.FTZ R138, R137, R138 ;  /* 0x0000008a898a7221 */ /* 0x000fe20000010000 */
[----:B----4-:R-:W-:Y:S07]  /*13650*/  F2FP.F16.F32.PACK_AB R51, R139, R140 ;  /* 0x0000008c8b33723e */ /* 0x010fee00000000ff */
[----:B------:R-:W-:Y:S01]  /*13660*/  MUFU.EX2 R180, R180 ;  /* 0x000000b400b47308 */ /* 0x000fe20000000800 */
[----:B-1----:R-:W-:Y:S01]  /*13670*/  F2FP.F16.F32.PACK_AB R48, R143, R144 ;  /* 0x000000908f30723e */ /* 0x002fe200000000ff */
[----:B------:R-:W-:Y:S01]  /*13680*/  FADD.FTZ R138, R135, R138 ;  /* 0x0000008a878a7221 */ /* 0x000fe20000010000 */
[----:B------:R-:W-:Y:S07]  /*13690*/  FADD.FTZ R136, R136, R103 ;  /* 0x0000006788887221 */ /* 0x000fee0000010000 */
[----:B------:R-:W-:Y:S01]  /*136a0*/  MUFU.EX2 R179, R179 ;  /* 0x000000b300b37308 */ /* 0x000fe20000000800 */
[----:B------:R-:W-:Y:S01]  /*136b0*/  FADD.FTZ R134, R134, R138 ;  /* 0x0000008a86867221 */ /* 0x000fe20000010000 */
[----:B------:R-:W-:Y:S01]  /*136c0*/  FADD.FTZ R136, R129, R136 ;  /* 0x0000008881887221 */ /* 0x000fe20000010000 */
[C---:B--2---:R-:W-:Y:S07]  /*136d0*/  HMMA.16816.F32 R4, R48.reuse, R56, R4 ;  /* 0x000000383004723c */ /* 0x044fee0000001804 */
[----:B------:R-:W-:Y:S01]  /*136e0*/  MUFU.EX2 R176, R176 ;  /* 0x000000b000b07308 */ /* 0x000fe20000000800 */
[----:B------:R-:W-:Y:S01]  /*136f0*/  FADD.FTZ R134, R144, R134 ;  /* 0x0000008690867221 */ /* 0x000fe20000010000 */
[----:B------:R-:W-:Y:S08]  /*13700*/  FADD.FTZ R133, R133, R136 ;  /* 0x0000008885857221 */ /* 0x000ff00000010000 */
[----:B------:R1:W-:Y:S01]  /*13710*/  MUFU.EX2 R99, R100 ;  /* 0x0000006400637308 */ /* 0x0003e20000000800 */
[----:B------:R-:W-:Y:S01]  /*13720*/  FADD.FTZ R143, R143, R134 ;  /* 0x000000868f8f7221 */ /* 0x000fe20000010000 */
[C---:B------:R-:W-:Y:S01]  /*13730*/  HMMA.16816.F32 R8, R48.reuse, R58, R8 ;  /* 0x0000003a3008723c */ /* 0x040fe20000001808 */
[----:B------:R-:W2:Y:S07]  /*13740*/  LDSM.16.MT88.4 R56, [R74+0xc000] ;  /* 0x00c000004a38783b */ /* 0x000eae0000004200 */
[----:B------:R-:W-:Y:S01]  /*13750*/  MUFU.EX2 R43, R43 ;  /* 0x0000002b002b7308 */ /* 0x000fe20000000800 */
[----:B------:R-:W-:Y:S01]  /*13760*/  FADD.FTZ R143, R142, R143 ;  /* 0x0000008f8e8f7221 */ /* 0x000fe20000010000 */
[----:B------:R-:W-:Y:S08]  /*13770*/  FADD.FTZ R133, R132, R133 ;  /* 0x0000008584857221 */ /* 0x000ff00000010000 */
[----:B------:R-:W-:Y:S01]  /*13780*/  MUFU.EX2 R40, R40 ;  /* 0x0000002800287308 */ /* 0x000fe20000000800 */
[----:B------:R-:W-:Y:S01]  /*13790*/  FADD.FTZ R146, R146, R143 ;  /* 0x0000008f92927221 */ /* 0x000fe20000010000 */
[C---:B-----5:R-:W-:Y:S03]  /*137a0*/  HMMA.16816.F32 R12, R48.reuse, R60, R12 ;  /* 0x0000003c300c723c */ /* 0x060fe6000000180c */
[----:B------:R-:W-:Y:S01]  /*137b0*/  FADD.FTZ R145, R145, R133 ;  /* 0x0000008591917221 */ /* 0x000fe20000010000 */
[----:B-1----:R-:W-:Y:S01]  /*137c0*/  FFMA.FTZ R100, R47, R38, -R79 ;  /* 0x000000262f647223 */ /* 0x002fe2000001084f */
[----:B------:R-:W-:Y:S02]  /*137d0*/  FADD.FTZ R146, R153, R146 ;  /* 0x0000009299927221 */ /* 0x000fe40000010000 */
[----:B------:R-:W-:Y:S01]  /*137e0*/  FADD.FTZ R145, R141, R145 ;  /* 0x000000918d917221 */ /* 0x000fe20000010000 */
[C---:B------:R-:W-:Y:S01]  /*137f0*/  HMMA.16816.F32 R16, R48.reuse, R62, R16 ;  /* 0x0000003e3010723c */ /* 0x040fe20000001810 */
[----:B------:R-:W1:Y:S01]  /*13800*/  LDSM.16.MT88.4 R60, [R73+0xc000] ;  /* 0x00c00000493c783b */ /* 0x000e620000004200 */
[----:B------:R-:W-:Y:S01]  /*13810*/  MUFU.EX2 R100, R100 ;  /* 0x0000006400647308 */ /* 0x000fe20000000800 */
[----:B------:R-:W-:Y:S01]  /*13820*/  FADD.FTZ R146, R154, R146 ;  /* 0x000000929a927221 */ /* 0x000fe20000010000 */
[----:B------:R-:W-:Y:S03]  /*13830*/  FADD.FTZ R140, R140, R145 ;  /* 0x000000918c8c7221 */ /* 0x000fe60000010000 */
[----:B------:R-:W-:Y:S01]  /*13840*/  FADD.FTZ R146, R151, R146 ;  /* 0x0000009297927221 */ /* 0x000fe20000010000 */
[C---:B------:R-:W-:Y:S03]  /*13850*/  HMMA.16816.F32 R20, R48.reuse, R68, R20 ;  /* 0x000000443014723c */ /* 0x040fe60000001814 */
[----:B------:R-:W-:Y:S01]  /*13860*/  FADD.FTZ R146, R149, R146 ;  /* 0x0000009295927221 */ /* 0x000fe20000010000 */
[----:B------:R-:W-:Y:S04]  /*13870*/  FADD.FTZ R140, R139, R140 ;  /* 0x0000008c8b8c7221 */ /* 0x000fe80000010000 */
[C---:B------:R-:W-:Y:S01]  /*13880*/  HMMA.16816.F32 R24, R48.reuse, R70, R24 ;  /* 0x000000463018723c */ /* 0x040fe20000001818 */
[----:B------:R-:W-:Y:S02]  /*13890*/  LDSM.16.MT88.4 R68, [R72+0x2800] ;  /* 0x002800004844783b */ /* 0x000fe40000004200 */
[----:B------:R-:W-:Y:S04]  /*138a0*/  FADD.FTZ R140, R150, R140 ;  /* 0x0000008c968c7221 */ /* 0x000fe80000010000 */
[C---:B------:R-:W-:Y:S01]  /*138b0*/  FADD.FTZ R140, R148.reuse, R140 ;  /* 0x0000008c948c7221 */ /* 0x040fe20000010000 */
[C---:B---3--:R-:W-:Y:S08]  /*138c0*/  HMMA.16816.F32 R28, R48.reuse, R52, R28 ;  /* 0x00000034301c723c */ /* 0x048ff0000000181c */
[----:B------:R-:W-:Y:S01]  /*138d0*/  HMMA.16816.F32 R32, R48, R54, R32 ;  /* 0x000000363020723c */ /* 0x000fe20000001820 */
[----:B------:R-:W3:Y:S02]  /*138e0*/  LDSM.16.MT88.4 R52, [R222+0x2000] ;  /* 0x00200000de34783b */ /* 0x000ee40000004200 */
[----:B------:R-:W-:Y:S02]  /*138f0*/  F2FP.F16.F32.PACK_AB R49, R148, R150 ;  /* 0x000000969431723e */ /* 0x000fe400000000ff */
[----:B------:R-:W-:Y:S02]  /*13900*/  F2FP.F16.F32.PACK_AB R50, R149, R151 ;  /* 0x000000979532723e */ /* 0x000fe400000000ff */
[C---:B------:R-:W-:Y:S01]  /*13910*/  F2FP.F16.F32.PACK_AB R51, R147.reuse, R152 ;  /* 0x000000989333723e */ /* 0x040fe200000000ff */
[----:B------:R-:W-:Y:S01]  /*13920*/  FADD.FTZ R152, R152, R140 ;  /* 0x0000008c98987221 */ /* 0x000fe20000010000 */
[----:B------:R-:W-:Y:S01]  /*13930*/  F2FP.F16.F32.PACK_AB R48, R154, R153 ;  /* 0x000000999a30723e */ /* 0x000fe200000000ff */
[----:B------:R-:W-:Y:S02]  /*13940*/  LDSM.16.MT88.4 R148, [R73+0x11800] ;  /* 0x011800004994783b */ /* 0x000fe40000004200 */
[----:B------:R-:W-:Y:S04]  /*13950*/  FADD.FTZ R152, R147, R152 ;  /* 0x0000009893987221 */ /* 0x000fe80000010000 */
[C---:B--2---:R-:W-:Y:S02]  /*13960*/  HMMA.16816.F32 R4, R48.reuse, R56, R4 ;  /* 0x000000383004723c */ /* 0x044fe40000001804 */
[----:B------:R-:W-:Y:S01]  /*13970*/  LDSM.16.MT88.4 R140, [R72+0x7800] ;  /* 0x00780000488c783b */ /* 0x000fe20000004200 */
[----:B------:R-:W-:Y:S05]  /*13980*/  FADD.FTZ R152, R161, R152 ;  /* 0x00000098a1987221 */ /* 0x000fea0000010000 */
[C---:B------:R-:W-:Y:S02]  /*13990*/  HMMA.16816.F32 R8, R48.reuse, R58, R8 ;  /* 0x0000003a3008723c */ /* 0x040fe40000001808 */
[----:B------:R-:W2:Y:S06]  /*139a0*/  LDSM.16.MT88.4 R56, [R74+0xc800] ;  /* 0x00c800004a38783b */ /* 0x000eac0000004200 */
        /* <DEDUP_REMOVED lines=10> */
[----:B------:R-:W-:Y:S01]  /*13a50*/  F2FP.F16.F32.PACK_AB R48, R158, R162 ;  /* 0x000000a29e30723e */ /* 0x000fe200000000ff */
[----:B------:R-:W-:Y:S01]  /*13a60*/  FADD.FTZ R162, R162, R146 ;  /* 0x00000092a2a27221 */ /* 0x000fe20000010000 */
[----:B------:R-:W-:Y:S02]  /*13a70*/  F2FP.F16.F32.PACK_AB R50, R159, R157 ;  /* 0x0000009d9f32723e */ /* 0x000fe400000000ff */
[----:B------:R-:W-:Y:S01]  /*13a80*/  F2FP.F16.F32.PACK_AB R49, R160, R161 ;  /* 0x000000a1a031723e */ /* 0x000fe200000000ff */
[----:B------:R-:W-:Y:S01]  /*13a90*/  FADD.FTZ R162, R158, R162 ;  /* 0x000000a29ea27221 */ /* 0x000fe20000010000 */
[----:B------:R-:W-:Y:S03]  /*13aa0*/  FADD.FTZ R160, R160, R152 ;  /* 0x00000098a0a07221 */ /* 0x000fe60000010000 */
[----:B------:R-:W-:Y:S01]  /*13ab0*/  FADD.FTZ R157, R157, R162 ;  /* 0x000000a29d9d7221 */ /* 0x000fe20000010000 */
[----:B------:R-:W-:Y:S01]  /*13ac0*/  FADD.FTZ R160, R156, R160 ;  /* 0x000000a09ca07221 */ /* 0x000fe20000010000 */
        /* <DEDUP_REMOVED lines=26> */
[----:B------:R-:W-:Y:S01]  /*13c70*/  FADD.FTZ R165, R164, R165 ;  /* 0x000000a5a4a57221 */ /* 0x000fe20000010000 */
[----:B------:R-:W-:Y:S02]  /*13c80*/  MOV R164, R37 ;  /* 0x0000002500a47202 */ /* 0x000fe40000000f00 */
        /* <DEDUP_REMOVED lines=8> */
[-CC-:B------:R-:W-:Y:S01]  /*13d10*/  FFMA.FTZ R64, R191, R38.reuse, -R79.reuse ;  /* 0x00000026bf407223 */ /* 0x180fe2000001084f */
[-CC-:B------:R-:W-:Y:S03]  /*13d20*/  FFMA.FTZ R191, R188, R38.reuse, -R79.reuse ;  /* 0x00000026bcbf7223 */ /* 0x180fe6000001084f */
[----:B------:R4:W5:Y:S01]  /*13d30*/  MUFU.EX2 R188, R64 ;  /* 0x0000004000bc7308 */ /* 0x0009620000000800 */
[C---:B------:R-:W-:Y:S09]  /*13d40*/  HMMA.16816.F32 R24, R48.reuse, R66, R24 ;  /* 0x000000423018723c */ /* 0x040ff20000001818 */
[----:B------:R-:W2:Y:S01]  /*13d50*/  MUFU.EX2 R191, R191 ;  /* 0x000000bf00bf7308 */ /* 0x000ea20000000800 */
[C---:B---3--:R-:W-:Y:S03]  /*13d60*/  HMMA.16816.F32 R28, R48.reuse, R52, R28 ;  /* 0x00000034301c723c */ /* 0x048fe6000000181c */
[----:B----4-:R-:W-:Y:S01]  /*13d70*/  FFMA.FTZ R64, R183, R38, -R79 ;  /* 0x00000026b7407223 */ /* 0x010fe2000001084f */
[----:B-----5:R-:W-:Y:S04]  /*13d80*/  FADD.FTZ R192, R188, R192 ;  /* 0x000000c0bcc07221 */ /* 0x020fe80000010000 */
[----:B------:R-:W-:Y:S01]  /*13d90*/  HMMA.16816.F32 R32, R48, R54, R32 ;  /* 0x000000363020723c */ /* 0x000fe20000001820 */
[----:B------:R-:W3:Y:S02]  /*13da0*/  LDSM.16.MT88.4 R52, [R222+0x3800] ;  /* 0x00380000de34783b */ /* 0x000ee40000004200 */
[----:B------:R-:W-:Y:S01]  /*13db0*/  F2FP.F16.F32.PACK_AB R49, R198, R199 ;  /* 0x000000c7c631723e */ /* 0x000fe200000000ff */
[----:B------:R-:W-:Y:S01]  /*13dc0*/  FADD.FTZ R199, R199, R165 ;  /* 0x000000a5c7c77221 */ /* 0x000fe20000010000 */
[----:B------:R-:W-:Y:S02]  /*13dd0*/  F2FP.F16.F32.PACK_AB R51, R194, R195 ;  /* 0x000000c3c233723e */ /* 0x000fe400000000ff */
[----:B------:R-:W-:Y:S01]  /*13de0*/  F2FP.F16.F32.PACK_AB R48, R188, R196 ;  /* 0x000000c4bc30723e */ /* 0x000fe200000000ff */
[----:B------:R-:W-:Y:S01]  /*13df0*/  FADD.FTZ R199, R198, R199 ;  /* 0x000000c7c6c77221 */ /* 0x000fe20000010000 */
[----:B--2---:R-:W-:Y:S01]  /*13e00*/  F2FP.F16.F32.PACK_AB R50, R187, R191 ;  /* 0x000000bfbb32723e */ /* 0x004fe200000000ff */
[----:B------:R-:W-:Y:S01]  /*13e10*/  FADD.FTZ R191, R191, R192 ;  /* 0x000000c0bfbf7221 */ /* 0x000fe20000010000 */
[----:B------:R-:W-:Y:S01]  /*13e20*/  MOV R165, R36 ;  /* 0x0000002400a57202 */ /* 0x000fe20000000f00 */
[----:B------:R-:W-:Y:S02]  /*13e30*/  FADD.FTZ R199, R195, R199 ;  /* 0x000000c7c3c77221 */ /* 0x000fe40000010000 */
[----:B------:R-:W-:Y:S02]  /*13e40*/  FADD.FTZ R191, R187, R191 ;  /* 0x000000bfbbbf7221 */ /* 0x000fe40000010000 */
[C---:B------:R-:W-:Y:S03]  /*13e50*/  HMMA.16816.F32 R4, R48.reuse, R56, R4 ;  /* 0x000000383004723c */ /* 0x040fe60000001804 */
[----:B------:R-:W-:Y:S05]  /*13e60*/  FADD.FTZ R199, R194, R199 ;  /* 0x000000c7c2c77221 */ /* 0x000fea0000010000 */
[C---:B------:R-:W-:Y:S01]  /*13e70*/  HMMA.16816.F32 R8, R48.reuse, R58, R8 ;  /* 0x0000003a3008723c */ /* 0x040fe20000001808 */
[----:B------:R-:W2:Y:S07]  /*13e80*/  LDSM.16.MT88.4 R56, [R74+0xe000] ;  /* 0x00e000004a38783b */ /* 0x000eae0000004200 */
[C---:B-1----:R-:W-:Y:S03]  /*13e90*/  HMMA.16816.F32 R12, R48.reuse, R60, R12 ;  /* 0x0000003c300c723c */ /* 0x042fe6000000180c */
[-CC-:B------:R-:W-:Y:S01]  /*13ea0*/  FFMA.FTZ R61, R185, R38.reuse, -R81.reuse ;  /* 0x00000026b93d7223 */ /* 0x180fe20000010851 */
[-C--:B------:R-:W-:Y:S01]  /*13eb0*/  FFMA.FTZ R60, R184, R38.reuse, -R81 ;  /* 0x00000026b83c7223 */ /* 0x080fe20000010851 */
[----:B------:R1:W4:Y:S03]  /*13ec0*/  MUFU.EX2 R185, R186 ;  /* 0x000000ba00b97308 */ /* 0x0003260000000800 */
[C---:B------:R-:W-:Y:S07]  /*13ed0*/  HMMA.16816.F32 R16, R48.reuse, R62, R16 ;  /* 0x0000003e3010723c */ /* 0x040fee0000001810 */
[----:B------:R5:W-:Y:S01]  /*13ee0*/  MUFU.EX2 R184, R61 ;  /* 0x0000003d00b87308 */ /* 0x000be20000000800 */
[C---:B------:R-:W-:Y:S03]  /*13ef0*/  HMMA.16816.F32 R20, R48.reuse, R68, R20 ;  /* 0x000000443014723c */ /* 0x040fe60000001814 */
[-C--:B-1----:R-:W-:Y:S01]  /*13f00*/  FFMA.FTZ R186, R181, R38.reuse, -R79 ;  /* 0x00000026b5ba7223 */ /* 0x082fe2000001084f */
[-CC-:B------:R-:W-:Y:S05]  /*13f10*/  FFMA.FTZ R68, R175, R38.reuse, -R81.reuse ;  /* 0x00000026af447223 */ /* 0x180fea0000010851 */
[----:B------:R1:W2:Y:S01]  /*13f20*/  MUFU.EX2 R181, R64 ;  /* 0x0000004000b57308 */ /* 0x0002a20000000800 */
[-CC-:B------:R-:W-:Y:S01]  /*13f30*/  FFMA.FTZ R175, R174, R38.reuse, -R81.reuse ;  /* 0x00000026aeaf7223 */ /* 0x180fe20000010851 */
[----:B-----5:R-:W-:Y:S01]  /*13f40*/  FFMA.FTZ R61, R182, R38, -R81 ;  /* 0x00000026b63d7223 */ /* 0x020fe20000010851 */
[C---:B------:R-:W-:Y:S07]  /*13f50*/  HMMA.16816.F32 R24, R48.reuse, R70, R24 ;  /* 0x000000463018723c */ /* 0x040fee0000001818 */
[----:B------:R-:W-:Y:S01]  /*13f60*/  MUFU.EX2 R182, R60 ;  /* 0x0000003c00b67308 */ /* 0x000fe20000000800 */
[----:B----4-:R-:W-:Y:S09]  /*13f70*/  FADD.FTZ R199, R185, R199 ;  /* 0x000000c7b9c77221 */ /* 0x010ff20000010000 */
[----:B------:R4:W5:Y:S01]  /*13f80*/  MUFU.EX2 R183, R61 ;  /* 0x0000003d00b77308 */ /* 0x0009620000000800 */
[C---:B---3--:R-:W-:Y:S09]  /*13f90*/  HMMA.16816.F32 R28, R48.reuse, R52, R28 ;  /* 0x00000034301c723c */ /* 0x048ff2000000181c */
[----:B------:R-:W3:Y:S01]  /*13fa0*/  MUFU.EX2 R186, R186 ;  /* 0x000000ba00ba7308 */ /* 0x000ee20000000800 */
[----:B-1----:R-:W-:Y:S01]  /*13fb0*/  LDSM.16.MT88.4 R64, [R72+0x4000] ;  /* 0x004000004840783b */ /* 0x002fe20000004200 */
[----:B--2---:R-:W-:Y:S08]  /*13fc0*/  FADD.FTZ R191, R181, R191 ;  /* 0x000000bfb5bf7221 */ /* 0x004ff00000010000 */
[----:B------:R1:W-:Y:S01]  /*13fd0*/  MUFU.EX2 R174, R68 ;  /* 0x0000004400ae7308 */ /* 0x0003e20000000800 */
[----:B------:R-:W-:Y:S09]  /*13fe0*/  HMMA.16816.F32 R32, R48, R54, R32 ;  /* 0x000000363020723c */ /* 0x000ff20000001820 */
[----:B------:R-:W-:Y:S01]  /*13ff0*/  MUFU.EX2 R175, R175 ;  /* 0x000000af00af7308 */ /* 0x000fe20000000800 */
[----:B----4-:R-:W2:Y:S01]  /*14000*/  LDSM.16.MT88.4 R60, [R73+0xe000] ;  /* 0x00e00000493c783b */ /* 0x010ea20000004200 */
[C---:B------:R-:W-:Y:S01]  /*14010*/  F2FP.F16.F32.PACK_AB R49, R184.reuse, R185 ;  /* 0x000000b9b831723e */ /* 0x040fe200000000ff */
[----:B------:R-:W-:Y:S01]  /*14020*/  FADD.FTZ R184, R184, R199 ;  /* 0x000000c7b8b87221 */ /* 0x000fe20000010000 */
[----:B-----5:R-:W-:Y:S02]  /*14030*/  F2FP.F16.F32.PACK_AB R51, R183, R182 ;  /* 0x000000b6b733723e */ /* 0x020fe400000000ff */
[C---:B---3--:R-:W-:Y:S01]  /*14040*/  F2FP.F16.F32.PACK_AB R48, R186.reuse, R181 ;  /* 0x000000b5ba30723e */ /* 0x048fe200000000ff */
[----:B------:R-:W-:Y:S01]  /*14050*/  FADD.FTZ R186, R186, R191 ;  /* 0x000000bfbaba7221 */ /* 0x000fe20000010000 */
[----:B------:R-:W-:Y:S01]  /*14060*/  F2FP.F16.F32.PACK_AB R50, R179, R180 ;  /* 0x000000b4b332723e */ /* 0x000fe200000000ff */
[----:B------:R-:W3:Y:S01]  /*14070*/  LDSM.16.MT88.4 R52, [R222+0x4000] ;  /* 0x00400000de34783b */ /* 0x000ee20000004200 */
[----:B------:R-:W-:Y:S01]  /*14080*/  FADD.FTZ R184, R182, R184 ;  /* 0x000000b8b6b87221 */ /* 0x000fe20000010000 */
[----:B------:R-:W-:Y:S03]  /*14090*/  FADD.FTZ R186, R180, R186 ;  /* 0x000000bab4ba7221 */ /* 0x000fe60000010000 */
[----:B------:R-:W-:Y:S01]  /*140a0*/  FADD.FTZ R183, R183, R184 ;  /* 0x000000b8b7b77221 */ /* 0x000fe20000010000 */
[C---:B------:R-:W-:Y:S02]  /*140b0*/  HMMA.16816.F32 R4, R48.reuse, R56, R4 ;  /* 0x000000383004723c */ /* 0x040fe40000001804 */
[----:B-1----:R-:W-:Y:S01]  /*140c0*/  LDSM.16.MT88.4 R68, [R72+0x4800] ;  /* 0x004800004844783b */ /* 0x002fe20000004200 */
[-CC-:B------:R-:W-:Y:S01]  /*140d0*/  FFMA.FTZ R56, R178, R38.reuse, -R81.reuse ;  /* 0x00000026b2387223 */ /* 0x180fe20000010851 */
[-C--:B------:R-:W-:Y:S01]  /*140e0*/  FFMA.FTZ R178, R177, R38.reuse, -R81 ;  /* 0x00000026b1b27223 */ /* 0x080fe20000010851 */
[----:B------:R-:W-:Y:S02]  /*140f0*/  FADD.FTZ R186, R179, R186 ;  /* 0x000000bab3ba7221 */ /* 0x000fe40000010000 */
[----:B------:R1:W4:Y:S01]  /*14100*/  MUFU.EX2 R177, R56 ;  /* 0x0000003800b17308 */ /* 0x0003220000000800 */
[C---:B------:R-:W-:Y:S09]  /*14110*/  HMMA.16816.F32 R8, R48.reuse, R58, R8 ;  /* 0x0000003a3008723c */ /* 0x040ff20000001808 */
[----:B------:R-:W5:Y:S01]  /*14120*/  MUFU.EX2 R178, R178 ;  /* 0x000000b200b27308 */ /* 0x000f620000000800 */
[----:B-1----:R-:W1:Y:S01]  /*14130*/  LDSM.16.MT88.4 R56, [R74+0xe800] ;  /* 0x00e800004a38783b */ /* 0x002e620000004200 */
[----:B----4-:R-:W-:Y:S01]  /*14140*/  FADD.FTZ R183, R177, R183 ;  /* 0x000000b7b1b77221 */ /* 0x010fe20000010000 */
        /* <DEDUP_REMOVED lines=8> */
[----:B----4-:R-:W-:Y:S02]  /*141d0*/  FFMA.FTZ R173, R171, R38, -R79 ;  /* 0x00000026abad7223 */ /* 0x010fe4000001084f */
[----:B------:R3:W-:Y:S03]  /*141e0*/  MUFU.EX2 R171, R64 ;  /* 0x0000004000ab7308 */ /* 0x0007e60000000800 */
[----:B------:R-:W-:Y:S07]  /*141f0*/  HMMA.16816.F32 R32, R48, R54, R32 ;  /* 0x000000363020723c */ /* 0x000fee0000001820 */
[----:B------:R-:W4:Y:S01]  /*14200*/  MUFU.EX2 R173, R173 ;  /* 0x000000ad00ad7308 */ /* 0x000f220000000800 */
[----:B------:R-:W2:Y:S01]  /*14210*/  LDSM.16.MT88.4 R52, [R222+0x4800] ;  /* 0x00480000de34783b */ /* 0x000ea20000004200 */
[C---:B-----5:R-:W-:Y:S01]  /*14220*/  F2FP.F16.F32.PACK_AB R49, R178.reuse, R177 ;  /* 0x000000b1b231723e */ /* 0x060fe200000000ff */
[----:B------:R-:W-:Y:S01]  /*14230*/  FADD.FTZ R178, R178, R183 ;  /* 0x000000b7b2b27221 */ /* 0x000fe20000010000 */
[C---:B------:R-:W-:Y:S02]  /*14240*/  F2FP.F16.F32.PACK_AB R51, R175.reuse, R174 ;  /* 0x000000aeaf33723e */ /* 0x040fe400000000ff */
[----:B-1----:R-:W-:Y:S01]  /*14250*/  F2FP.F16.F32.PACK_AB R48, R172, R176 ;  /* 0x000000b0ac30723e */ /* 0x002fe200000000ff */
[----:B------:R-:W-:Y:S01]  /*14260*/  FADD.FTZ R176, R176, R186 ;  /* 0x000000bab0b07221 */ /* 0x000fe20000010000 */
[----:B------:R-:W-:Y:S01]  /*14270*/  FADD.FTZ R178, R174, R178 ;  /* 0x000000b2aeb27221 */ /* 0x000fe20000010000 */
[-C--:B---3--:R-:W-:Y:S02]  /*14280*/  FFMA.FTZ R64, R128, R38.reuse, -R79 ;  /* 0x0000002680407223 */ /* 0x088fe4000001084f */
[----:B------:R-:W-:Y:S01]  /*14290*/  FADD.FTZ R176, R172, R176 ;  /* 0x000000b0acb07221 */ /* 0x000fe20000010000 */
[----:B------:R-:W1:Y:S01]  /*142a0*/  MUFU.EX2 R128, R131 ;  /* 0x0000008300807308 */ /* 0x000e620000000800 */
[----:B------:R-:W-:Y:S01]  /*142b0*/  FADD.FTZ R175, R175, R178 ;  /* 0x000000b2afaf7221 */ /* 0x000fe20000010000 */
[----:B----4-:R-:W-:Y:S01]  /*142c0*/  F2FP.F16.F32.PACK_AB R50, R173, R171 ;  /* 0x000000abad32723e */ /* 0x010fe200000000ff */
[----:B------:R-:W-:Y:S04]  /*142d0*/  FADD.FTZ R171, R171, R176 ;  /* 0x000000b0abab7221 */ /* 0x000fe80000010000 */
[----:B------:R-:W-:Y:S02]  /*142e0*/  FADD.FTZ R171, R173, R171 ;  /* 0x000000abadab7221 */ /* 0x000fe40000010000 */
[C---:B------:R-:W-:Y:S03]  /*142f0*/  HMMA.16816.F32 R4, R48.reuse, R56, R4 ;  /* 0x000000383004723c */ /* 0x040fe60000001804 */
[----:B-1----:R-:W-:Y:S05]  /*14300*/  FADD.FTZ R171, R128, R171 ;  /* 0x000000ab80ab7221 */ /* 0x002fea0000010000 */
[C---:B------:R-:W-:Y:S01]  /*14310*/  HMMA.16816.F32 R8, R48.reuse, R58, R8 ;  /* 0x0000003a3008723c */ /* 0x040fe20000001808 */
[----:B------:R-:W1:Y:S07]  /*14320*/  LDSM.16.MT88.4 R56, [R74+0xf000] ;  /* 0x00f000004a38783b */ /* 0x000e6e0000004200 */
[C---:B--2---:R-:W-:Y:S03]  /*14330*/  HMMA.16816.F32 R12, R48.reuse, R60, R12 ;  /* 0x0000003c300c723c */ /* 0x044fe6000000180c */
[-CC-:B------:R-:W-:Y:S01]  /*14340*/  FFMA.FTZ R61, R169, R38.reuse, -R81.reuse ;  /* 0x00000026a93d7223 */ /* 0x180fe20000010851 */
[-CC-:B------:R-:W-:Y:S01]  /*14350*/  FFMA.FTZ R60, R168, R38.reuse, -R81.reuse ;  /* 0x00000026a83c7223 */ /* 0x180fe20000010851 */
[----:B------:R-:W2:Y:S03]  /*14360*/  MUFU.EX2 R169, R170 ;  /* 0x000000aa00a97308 */ /* 0x000ea60000000800 */
[C---:B------:R-:W-:Y:S07]  /*14370*/  HMMA.16816.F32 R16, R48.reuse, R62, R16 ;  /* 0x0000003e3010723c */ /* 0x040fee0000001810 */
[----:B------:R-:W3:Y:S01]  /*14380*/  MUFU.EX2 R168, R61 ;  /* 0x0000003d00a87308 */ /* 0x000ee20000000800 */
[C---:B------:R-:W-:Y:S09]  /*14390*/  HMMA.16816.F32 R20, R48.reuse, R68, R20 ;  /* 0x000000443014723c */ /* 0x040ff20000001814 */
[----:B------:R4:W5:Y:S01]  /*143a0*/  MUFU.EX2 R69, R60 ;  /* 0x0000003c00457308 */ /* 0x0009620000000800 */
[-C--:B------:R-:W-:Y:S01]  /*143b0*/  FFMA.FTZ R68, R130, R38.reuse, -R81 ;  /* 0x0000002682447223 */ /* 0x080fe20000010851 */
[----:B--2---:R-:W-:Y:S01]  /*143c0*/  FADD.FTZ R175, R169, R175 ;  /* 0x000000afa9af7221 */ /* 0x004fe20000010000 */
[C---:B------:R-:W-:Y:S07]  /*143d0*/  HMMA.16816.F32 R24, R48.reuse, R70, R24 ;  /* 0x000000463018723c */ /* 0x040fee0000001818 */
[----:B------:R-:W2:Y:S01]  /*143e0*/  MUFU.EX2 R68, R68 ;  /* 0x0000004400447308 */ /* 0x000ea20000000800 */
[-CC-:B------:R-:W-:Y:S01]  /*143f0*/  FFMA.FTZ R71, R127, R38.reuse, -R79.reuse ;  /* 0x000000267f477223 */ /* 0x180fe2000001084f */
[----:B------:R-:W-:Y:S08]  /*14400*/  FFMA.FTZ R70, R126, R38, -R79 ;  /* 0x000000267e467223 */ /* 0x000ff0000001084f */
[----:B------:R-:W1:Y:S01]  /*14410*/  MUFU.EX2 R127, R64 ;  /* 0x00000040007f7308 */ /* 0x000e620000000800 */
[----:B---3--:R-:W-:Y:S01]  /*14420*/  FADD.FTZ R175, R168, R175 ;  /* 0x000000afa8af7221 */ /* 0x008fe20000010000 */
[----:B----4-:R-:W3:Y:S01]  /*14430*/  LDSM.16.MT88.4 R60, [R73+0xf000] ;  /* 0x00f00000493c783b */ /* 0x010ee20000004200 */
[C---:B------:R-:W-:Y:S07]  /*14440*/  HMMA.16816.F32 R28, R48.reuse, R52, R28 ;  /* 0x00000034301c723c */ /* 0x040fee000000181c */
[----:B------:R-:W4:Y:S01]  /*14450*/  MUFU.EX2 R71, R71 ;  /* 0x0000004700477308 */ /* 0x000f220000000800 */
[----:B-----5:R-:W-:Y:S09]  /*14460*/  FADD.FTZ R175, R69, R175 ;  /* 0x000000af45af7221 */ /* 0x020ff20000010000 */
[----:B------:R-:W5:Y:S01]  /*14470*/  MUFU.EX2 R70, R70 ;  /* 0x0000004600467308 */ /* 0x000f620000000800 */
[----:B--2---:R-:W-:Y:S01]  /*14480*/  FADD.FTZ R175, R68, R175 ;  /* 0x000000af44af7221 */ /* 0x004fe20000010000 */
[----:B------:R-:W-:Y:S01]  /*14490*/  HMMA.16816.F32 R32, R48, R54, R32 ;  /* 0x000000363020723c */ /* 0x000fe20000001820 */
[----:B------:R-:W-:Y:S02]  /*144a0*/  LDSM.16.MT88.4 R52, [R222+0x5000] ;  /* 0x00500000de34783b */ /* 0x000fe40000004200 */
[----:B------:R-:W-:Y:S01]  /*144b0*/  F2FP.F16.F32.PACK_AB R49, R168, R169 ;  /* 0x000000a9a831723e */ /* 0x000fe200000000ff */
[C---:B-1----:R-:W-:Y:S01]  /*144c0*/  FADD.FTZ R171, R127.reuse, R171 ;  /* 0x000000ab7fab7221 */ /* 0x042fe20000010000 */
[----:B------:R-:W-:Y:S02]  /*144d0*/  F2FP.F16.F32.PACK_AB R51, R68, R69 ;  /* 0x000000454433723e */ /* 0x000fe400000000ff */
[----:B------:R-:W-:Y:S01]  /*144e0*/  F2FP.F16.F32.PACK_AB R48, R127, R128 ;  /* 0x000000807f30723e */ /* 0x000fe200000000ff */
[----:B----4-:R-:W-:Y:S01]  /*144f0*/  FADD.FTZ R171, R71, R171 ;  /* 0x000000ab47ab7221 */ /* 0x010fe20000010000 */
[----:B------:R-:W1:Y:S01]  /*14500*/  LDSM.16.MT88.4 R64, [R72+0x5000] ;  /* 0x005000004840783b */ /* 0x000e620000004200 */
[C---:B-----5:R-:W-:Y:S02]  /*14510*/  F2FP.F16.F32.PACK_AB R50, R70.reuse, R71 ;  /* 0x000000474632723e */ /* 0x060fe400000000ff */
[----:B------:R-:W-:Y:S05]  /*14520*/  FADD.FTZ R171, R70, R171 ;  /* 0x000000ab46ab7221 */ /* 0x000fea0000010000 */
[C---:B------:R-:W-:Y:S08]  /*14530*/  HMMA.16816.F32 R4, R48.reuse, R56, R4 ;  /* 0x000000383004723c */ /* 0x040ff00000001804 */
[C---:B------:R-:W-:Y:S01]  /*14540*/  HMMA.16816.F32 R8, R48.reuse, R58, R8 ;  /* 0x0000003a3008723c */ /* 0x040fe20000001808 */
[----:B------:R-:W2:Y:S07]  /*14550*/  LDSM.16.MT88.4 R56, [R74+0xf800] ;  /* 0x00f800004a38783b */ /* 0x000eae0000004200 */
[C---:B---3--:R-:W-:Y:S03]  /*14560*/  HMMA.16816.F32 R12, R48.reuse, R60, R12 ;  /* 0x0000003c300c723c */ /* 0x048fe6000000180c */
[-CC-:B------:R-:W-:Y:S01]  /*14570*/  FFMA.FTZ R60, R116, R38.reuse, -R81.reuse ;  /* 0x00000026743c7223 */ /* 0x180fe20000010851 */
[-C--:B------:R-:W-:Y:S01]  /*14580*/  FFMA.FTZ R61, R115, R38.reuse, -R81 ;  /* 0x00000026733d7223 */ /* 0x080fe20000010851 */
[----:B------:R3:W-:Y:S03]  /*14590*/  MUFU.EX2 R116, R117 ;  /* 0x0000007500747308 */ /* 0x0007e60000000800 */
[C---:B------:R-:W-:Y:S07]  /*145a0*/  HMMA.16816.F32 R16, R48.reuse, R62, R16 ;  /* 0x0000003e3010723c */ /* 0x040fee0000001810 */
[----:B------:R4:W5:Y:S01]  /*145b0*/  MUFU.EX2 R115, R60 ;  /* 0x0000003c00737308 */ /* 0x0009620000000800 */
[C---:B-1----:R-:W-:Y:S03]  /*145c0*/  HMMA.16816.F32 R20, R48.reuse, R64, R20 ;  /* 0x000000403014723c */ /* 0x042fe60000001814 */
[-CC-:B------:R-:W-:Y:S01]  /*145d0*/  FFMA.FTZ R64, R113, R38.reuse, -R79.reuse ;  /* 0x0000002671407223 */ /* 0x180fe2000001084f */
[-C--:B---3--:R-:W-:Y:S01]  /*145e0*/  FFMA.FTZ R117, R112, R38.reuse, -R79 ;  /* 0x0000002670757223 */ /* 0x088fe2000001084f */
[-C--:B----4-:R-:W-:Y:S03]  /*145f0*/  FFMA.FTZ R60, R114, R38.reuse, -R81 ;  /* 0x00000026723c7223 */ /* 0x090fe60000010851 */
[C---:B------:R-:W-:Y:S01]  /*14600*/  HMMA.16816.F32 R24, R48.reuse, R66, R24 ;  /* 0x000000423018723c */ /* 0x040fe20000001818 */
[----:B------:R1:W-:Y:S10]  /*14610*/  MUFU.EX2 R112, R64 ;  /* 0x0000004000707308 */ /* 0x0003f40000000800 */
[----:B------:R-:W-:Y:S01]  /*14620*/  MUFU.EX2 R114, R61 ;  /* 0x0000003d00727308 */ /* 0x000fe20000000800 */
[C---:B------:R-:W-:Y:S09]  /*14630*/  HMMA.16816.F32 R28, R48.reuse, R52, R28 ;  /* 0x00000034301c723c */ /* 0x040ff2000000181c */
[----:B------:R-:W3:Y:S10]  /*14640*/  MUFU.EX2 R113, R60 ;  /* 0x0000003c00717308 */ /* 0x000ef40000000800 */
[----:B------:R-:W4:Y:S01]  /*14650*/  MUFU.EX2 R117, R117 ;  /* 0x0000007500757308 */ /* 0x000f220000000800 */
[-CC-:B-1----:R-:W-:Y:S01]  /*14660*/  FFMA.FTZ R64, R111, R38.reuse, -R79.reuse ;  /* 0x000000266f407223 */ /* 0x182fe2000001084f */
[----:B------:R-:W-:Y:S01]  /*14670*/  HMMA.16816.F32 R32, R48, R54, R32 ;  /* 0x000000363020723c */ /* 0x000fe20000001820 */
[----:B------:R-:W-:Y:S02]  /*14680*/  LDSM.16.MT88.4 R52, [R222+0x5800] ;  /* 0x00580000de34783b */ /* 0x000fe40000004200 */
[----:B------:R-:W-:Y:S01]  /*14690*/  FFMA.FTZ R111, R110, R38, -R79 ;  /* 0x000000266e6f7223 */ /* 0x000fe2000001084f */
[----:B-----5:R-:W-:Y:S04]  /*146a0*/  F2FP.F16.F32.PACK_AB R49, R115, R116 ;  /* 0x000000747331723e */ /* 0x020fe800000000ff */
[----:B------:R1:W5:Y:S01]  /*146b0*/  MUFU.EX2 R110, R64 ;  /* 0x00000040006e7308 */ /* 0x0003620000000800 */
[----:B------:R-:W-:Y:S01]  /*146c0*/  FADD.FTZ R116, R116, R175 ;  /* 0x000000af74747221 */ /* 0x000fe20000010000 */
[----:B---3--:R-:W-:Y:S01]  /*146d0*/  F2FP.F16.F32.PACK_AB R51, R113, R114 ;  /* 0x000000727133723e */ /* 0x008fe200000000ff */
[----:B------:R-:W-:Y:S01]  /*146e0*/  FADD.FTZ R171, R112, R171 ;  /* 0x000000ab70ab7221 */ /* 0x000fe20000010000 */
[----:B------:R-:W3:Y:S06]  /*146f0*/  LDSM.16.MT88.4 R60, [R73+0xf800] ;  /* 0x00f80000493c783b */ /* 0x000eec0000004200 */
[----:B------:R-:W2:Y:S01]  /*14700*/  MUFU.EX2 R111, R111 ;  /* 0x0000006f006f7308 */ /* 0x000ea20000000800 */
[----:B----4-:R-:W-:Y:S01]  /*14710*/  F2FP.F16.F32.PACK_AB R48, R117, R112 ;  /* 0x000000707530723e */ /* 0x010fe200000000ff */
[----:B------:R-:W-:Y:S01]  /*14720*/  FADD.FTZ R116, R115, R116 ;  /* 0x0000007473747221 */ /* 0x000fe20000010000 */
[----:B------:R-:W-:Y:S03]  /*14730*/  FADD.FTZ R117, R117, R171 ;  /* 0x000000ab75757221 */ /* 0x000fe60000010000 */
[----:B------:R-:W-:Y:S01]  /*14740*/  FADD.FTZ R114, R114, R116 ;  /* 0x0000007472727221 */ /* 0x000fe20000010000 */
[----:B-1----:R-:W1:Y:S01]  /*14750*/  LDSM.16.MT88.4 R64, [R72+0x5800] ;  /* 0x005800004840783b */ /* 0x002e620000004200 */
[----:B-----5:R-:W-:Y:S02]  /*14760*/  FADD.FTZ R117, R110, R117 ;  /* 0x000000756e757221 */ /* 0x020fe40000010000 */
[----:B------:R-:W-:Y:S01]  /*14770*/  FADD.FTZ R114, R113, R114 ;  /* 0x0000007271727221 */ /* 0x000fe20000010000 */
[C---:B--2---:R-:W-:Y:S01]  /*14780*/  F2FP.F16.F32.PACK_AB R50, R111.reuse, R110 ;  /* 0x0000006e6f32723e */ /* 0x044fe200000000ff */
[----:B------:R-:W-:Y:S02]  /*14790*/  FADD.FTZ R111, R111, R117 ;  /* 0x000000756f6f7221 */ /* 0x000fe40000010000 */
[----:B------:R-:W-:Y:S04]  /*147a0*/  FADD.FTZ R114, R43, R114 ;  /* 0x000000722b727221 */ /* 0x000fe80000010000 */
[C---:B------:R-:W-:Y:S08]  /*147b0*/  HMMA.16816.F32 R4, R48.reuse, R56, R4 ;  /* 0x000000383004723c */ /* 0x040ff00000001804 */
[C---:B------:R-:W-:Y:S01]  /*147c0*/  HMMA.16816.F32 R8, R48.reuse, R58, R8 ;  /* 0x0000003a3008723c */ /* 0x040fe20000001808 */
[----:B------:R-:W2:Y:S07]  /*147d0*/  LDSM.16.MT88.4 R56, [R74+0x10000] ;  /* 0x010000004a38783b */ /* 0x000eae0000004200 */
[C---:B---3--:R-:W-:Y:S03]  /*147e0*/  HMMA.16816.F32 R12, R48.reuse, R60, R12 ;  /* 0x0000003c300c723c */ /* 0x048fe6000000180c */
[-C--:B------:R-:W-:Y:S02]  /*147f0*/  FFMA.FTZ R60, R98, R38.reuse, -R81 ;  /* 0x00000026623c7223 */ /* 0x080fe40000010851 */
[----:B------:R3:W-:Y:S03]  /*14800*/  MUFU.EX2 R98, R44 ;  /* 0x0000002c00627308 */ /* 0x0007e60000000800 */
[C---:B------:R-:W-:Y:S08]  /*14810*/  HMMA.16816.F32 R16, R48.reuse, R62, R16 ;  /* 0x0000003e3010723c */ /* 0x040ff00000001810 */
[C---:B-1----:R-:W-:Y:S03]  /*14820*/  HMMA.16816.F32 R20, R48.reuse, R64, R20 ;  /* 0x000000403014723c */ /* 0x042fe60000001814 */
[-CC-:B---3--:R-:W-:Y:S01]  /*14830*/  FFMA.FTZ R44, R97, R38.reuse, -R79.reuse ;  /* 0x00000026612c7223 */ /* 0x188fe2000001084f */
[-CC-:B------:R-:W-:Y:S01]  /*14840*/  FFMA.FTZ R65, R46, R38.reuse, -R79.reuse ;  /* 0x000000262e417223 */ /* 0x180fe2000001084f */
[----:B------:R1:W3:Y:S03]  /*14850*/  MUFU.EX2 R97, R60 ;  /* 0x0000003c00617308 */ /* 0x0002e60000000800 */
[C---:B------:R-:W-:Y:S07]  /*14860*/  HMMA.16816.F32 R24, R48.reuse, R66, R24 ;  /* 0x000000423018723c */ /* 0x040fee0000001818 */
[----:B------:R-:W4:Y:S01]  /*14870*/  MUFU.EX2 R64, R44 ;  /* 0x0000002c00407308 */ /* 0x000f220000000800 */
[-CC-:B------:R-:W-:Y:S01]  /*14880*/  FFMA.FTZ R66, R45, R38.reuse, -R79.reuse ;  /* 0x000000262d427223 */ /* 0x180fe2000001084f */
[----:B------:R-:W-:Y:S08]  /*14890*/  F2FP.F16.F32.PACK_AB R45, R99, R43 ;  /* 0x0000002b632d723e */ /* 0x000ff000000000ff */
[----:B------:R-:W-:Y:S01]  /*148a0*/  MUFU.EX2 R65, R65 ;  /* 0x0000004100417308 */ /* 0x000fe20000000800 */
[-C--:B------:R-:W-:Y:S01]  /*148b0*/  FFMA.FTZ R67, R92, R38.reuse, -R79 ;  /* 0x000000265c437223 */ /* 0x080fe2000001084f */
[----:B------:R-:W-:Y:S01]  /*148c0*/  FFMA.FTZ R92, R85, R38, -R81 ;  /* 0x00000026555c7223 */ /* 0x000fe20000010851 */
[C---:B------:R-:W-:Y:S07]  /*148d0*/  HMMA.16816.F32 R28, R48.reuse, R52, R28 ;  /* 0x00000034301c723c */ /* 0x040fee000000181c */
[----:B------:R-:W5:Y:S01]  /*148e0*/  MUFU.EX2 R66, R66 ;  /* 0x0000004200427308 */ /* 0x000f620000000800 */
[----:B-1----:R-:W1:Y:S01]  /*148f0*/  LDSM.16.MT88.4 R60, [R73+0x10000] ;  /* 0x01000000493c783b */ /* 0x002e620000004200 */
[----:B---3--:R-:W-:Y:S08]  /*14900*/  F2FP.F16.F32.PACK_AB R47, R97, R98 ;  /* 0x00000062612f723e */ /* 0x008ff000000000ff */
[----:B------:R-:W3:Y:S01]  /*14910*/  MUFU.EX2 R67, R67 ;  /* 0x0000004300437308 */ /* 0x000ee20000000800 */
[----:B------:R-:W-:Y:S01]  /*14920*/  FADD.FTZ R99, R99, R114 ;  /* 0x0000007263637221 */ /* 0x000fe20000010000 */
[----:B----4-:R-:W-:Y:S01]  /*14930*/  F2FP.F16.F32.PACK_AB R44, R100, R64 ;  /* 0x00000040642c723e */ /* 0x010fe200000000ff */
[----:B------:R-:W-:Y:S01]  /*14940*/  HMMA.16816.F32 R32, R48, R54, R32 ;  /* 0x000000363020723c */ /* 0x000fe20000001820 */
[----:B------:R-:W4:Y:S02]  /*14950*/  LDSM.16.MT88.4 R48, [R72+0x6000] ;  /* 0x006000004830783b */ /* 0x000f240000004200 */
[----:B------:R-:W-:Y:S01]  /*14960*/  FADD.FTZ R111, R64, R111 ;  /* 0x0000006f406f7221 */ /* 0x000fe20000010000 */
[----:B------:R-:W-:Y:S01]  /*14970*/  FADD.FTZ R99, R98, R99 ;  /* 0x0000006362637221 */ /* 0x000fe20000010000 */
[----:B-----5:R-:W-:Y:S02]  /*14980*/  F2FP.F16.F32.PACK_AB R46, R66, R65 ;  /* 0x00000041422e723e */ /* 0x020fe400000000ff */
[----:B------:R-:W-:Y:S01]  /*14990*/  FADD.FTZ R100, R100, R111 ;  /* 0x0000006f64647221 */ /* 0x000fe20000010000 */
[----:B------:R-:W-:Y:S01]  /*149a0*/  FADD.FTZ R97, R97, R99 ;  /* 0x0000006361617221 */ /* 0x000fe20000010000 */
[----:B------:R-:W5:Y:S02]  /*149b0*/  LDSM.16.MT88.4 R52, [R222+0x6000] ;  /* 0x00600000de34783b */ /* 0x000f640000004200 */
[----:B------:R-:W-:Y:S01]  /*149c0*/  FADD.FTZ R100, R65, R100 ;  /* 0x0000006441647221 */ /* 0x000fe20000010000 */
[C---:B--2---:R-:W-:Y:S05]  /*149d0*/  HMMA.16816.F32 R4, R44.reuse, R56, R4 ;  /* 0x000000382c04723c */ /* 0x044fea0000001804 */
[----:B------:R-:W-:Y:S03]  /*149e0*/  FADD.FTZ R66, R66, R100 ;  /* 0x0000006442427221 */ /* 0x000fe60000010000 */
[C---:B------:R-:W-:Y:S01]  /*149f0*/  HMMA.16816.F32 R8, R44.reuse, R58, R8 ;  /* 0x0000003a2c08723c */ /* 0x040fe20000001808 */
[----:B------:R-:W2:Y:S02]  /*14a00*/  LDSM.16.MT88.4 R56, [R74+0x10800] ;  /* 0x010800004a38783b */ /* 0x000ea40000004200 */
[----:B---3--:R-:W-:Y:S05]  /*14a10*/  FADD.FTZ R66, R67, R66 ;  /* 0x0000004243427221 */ /* 0x008fea0000010000 */
[C---:B-1----:R-:W-:Y:S01]  /*14a20*/  HMMA.16816.F32 R12, R44.reuse, R60, R12 ;  /* 0x0000003c2c0c723c */ /* 0x042fe2000000180c */
[----:B------:R-:W1:Y:S02]  /*14a30*/  MUFU.EX2 R60, R96 ;  /* 0x00000060003c7308 */ /* 0x000e640000000800 */
[-CC-:B------:R-:W-:Y:S05]  /*14a40*/  FFMA.FTZ R61, R95, R38.reuse, -R81.reuse ;  /* 0x000000265f3d7223 */ /* 0x180fea0000010851 */
[C---:B------:R-:W-:Y:S03]  /*14a50*/  HMMA.16816.F32 R16, R44.reuse, R62, R16 ;  /* 0x0000003e2c10723c */ /* 0x040fe60000001810 */
[----:B------:R-:W3:Y:S01]  /*14a60*/  MUFU.EX2 R61, R61 ;  /* 0x0000003d003d7308 */ /* 0x000ee20000000800 */
[-C--:B------:R-:W-:Y:S09]  /*14a70*/  FFMA.FTZ R63, R93, R38.reuse, -R81 ;  /* 0x000000265d3f7223 */ /* 0x080ff20000010851 */
[----:B------:R-:W-:Y:S01]  /*14a80*/  MUFU.EX2 R62, R94 ;  /* 0x0000005e003e7308 */ /* 0x000fe20000000800 */
[----:B-1----:R-:W-:Y:S01]  /*14a90*/  FADD.FTZ R97, R60, R97 ;  /* 0x000000613c617221 */ /* 0x002fe20000010000 */
[C---:B----4-:R-:W-:Y:S08]  /*14aa0*/  HMMA.16816.F32 R20, R44.reuse, R48, R20 ;  /* 0x000000302c14723c */ /* 0x050ff00000001814 */
[----:B------:R-:W1:Y:S01]  /*14ab0*/  MUFU.EX2 R63, R63 ;  /* 0x0000003f003f7308 */ /* 0x000e620000000800 */
[-CC-:B------:R-:W-:Y:S09]  /*14ac0*/  FFMA.FTZ R48, R90, R38.reuse, -R79.reuse ;  /* 0x000000265a307223 */ /* 0x180ff2000001084f */
[----:B------:R4:W2:Y:S01]  /*14ad0*/  MUFU.EX2 R90, R91 ;  /* 0x0000005b005a7308 */ /* 0x0008a20000000800 */
[C---:B------:R-:W-:Y:S08]  /*14ae0*/  HMMA.16816.F32 R24, R44.reuse, R50, R24 ;  /* 0x000000322c18723c */ /* 0x040ff00000001818 */
[C---:B-----5:R-:W-:Y:S03]  /*14af0*/  HMMA.16816.F32 R28, R44.reuse, R52, R28 ;  /* 0x000000342c1c723c */ /* 0x060fe6000000181c */
[----:B----4-:R-:W-:Y:S02]  /*14b00*/  FFMA.FTZ R91, R89, R38, -R79 ;  /* 0x00000026595b7223 */ /* 0x010fe4000001084f */
[----:B------:R4:W5:Y:S03]  /*14b10*/  MUFU.EX2 R89, R48 ;  /* 0x0000003000597308 */ /* 0x0009660000000800 */
[----:B------:R-:W-:Y:S07]  /*14b20*/  HMMA.16816.F32 R32, R44, R54, R32 ;  /* 0x000000362c20723c */ /* 0x000fee0000001820 */
[----:B------:R-:W5:Y:S01]  /*14b30*/  MUFU.EX2 R91, R91 ;  /* 0x0000005b005b7308 */ /* 0x000f620000000800 */
[----:B------:R-:W-:Y:S01]  /*14b40*/  LDSM.16.MT88.4 R52, [R72+0x6800] ;  /* 0x006800004834783b */ /* 0x000fe20000004200 */
[C---:B---3--:R-:W-:Y:S01]  /*14b50*/  F2FP.F16.F32.PACK_AB R45, R61.reuse, R60 ;  /* 0x0000003c3d2d723e */ /* 0x048fe200000000ff */
[----:B------:R-:W-:Y:S01]  /*14b60*/  FADD.FTZ R61, R61, R97 ;  /* 0x000000613d3d7221 */ /* 0x000fe20000010000 */
[----:B-1----:R-:W-:Y:S02]  /*14b70*/  F2FP.F16.F32.PACK_AB R47, R63, R62 ;  /* 0x0000003e3f2f723e */ /* 0x002fe400000000ff */
[C---:B--2---:R-:W-:Y:S01]  /*14b80*/  F2FP.F16.F32.PACK_AB R44, R90.reuse, R67 ;  /* 0x000000435a2c723e */ /* 0x044fe200000000ff */
[----:B------:R-:W-:Y:S01]  /*14b90*/  FADD.FTZ R90, R90, R66 ;  /* 0x000000425a5a7221 */ /* 0x000fe20000010000 */
[----:B------:R-:W-:Y:S01]  /*14ba0*/  FADD.FTZ R61, R62, R61 ;  /* 0x0000003d3e3d7221 */ /* 0x000fe20000010000 */
[----:B----4-:R-:W1:Y:S02]  /*14bb0*/  LDSM.16.MT88.4 R48, [R73+0x10800] ;  /* 0x010800004930783b */ /* 0x010e640000004200 */
[----:B-----5:R-:W-:Y:S01]  /*14bc0*/  FADD.FTZ R90, R89, R90 ;  /* 0x0000005a595a7221 */ /* 0x020fe20000010000 */
[----:B------:R-:W-:Y:S01]  /*14bd0*/  FADD.FTZ R63, R63, R61 ;  /* 0x0000003d3f3f7221 */ /* 0x000fe20000010000 */
[C---:B------:R-:W-:Y:S02]  /*14be0*/  F2FP.F16.F32.PACK_AB R46, R91.reuse, R89 ;  /* 0x000000595b2e723e */ /* 0x040fe400000000ff */
[----:B------:R-:W-:Y:S05]  /*14bf0*/  FADD.FTZ R91, R91, R90 ;  /* 0x0000005a5b5b7221 */ /* 0x000fea0000010000 */
[C---:B------:R-:W-:Y:S08]  /*14c00*/  HMMA.16816.F32 R4, R44.reuse, R56, R4 ;  /* 0x000000382c04723c */ /* 0x040ff00000001804 */
[C---:B------:R-:W-:Y:S01]  /*14c10*/  HMMA.16816.F32 R8, R44.reuse, R58, R8 ;  /* 0x0000003a2c08723c */ /* 0x040fe20000001808 */
[----:B------:R-:W2:Y:S07]  /*14c20*/  LDSM.16.MT88.4 R56, [R222+0x6800] ;  /* 0x00680000de38783b */ /* 0x000eae0000004200 */
[C---:B-1----:R-:W-:Y:S03]  /*14c30*/  HMMA.16816.F32 R12, R44.reuse, R48, R12 ;  /* 0x000000302c0c723c */ /* 0x042fe6000000180c */
[-CC-:B------:R-:W-:Y:S01]  /*14c40*/  FFMA.FTZ R49, R87, R38.reuse, -R81.reuse ;  /* 0x0000002657317223 */ /* 0x180fe20000010851 */
[-C--:B------:R-:W-:Y:S01]  /*14c50*/  FFMA.FTZ R48, R86, R38.reuse, -R81 ;  /* 0x0000002656307223 */ /* 0x080fe20000010851 */
[----:B------:R1:W3:Y:S03]  /*14c60*/  MUFU.EX2 R87, R88 ;  /* 0x0000005800577308 */ /* 0x0002e60000000800 */
[C---:B------:R-:W-:Y:S07]  /*14c70*/  HMMA.16816.F32 R16, R44.reuse, R50, R16 ;  /* 0x000000322c10723c */ /* 0x040fee0000001810 */
[----:B------:R-:W4:Y:S10]  /*14c80*/  MUFU.EX2 R86, R49 ;  /* 0x0000003100567308 */ /* 0x000f340000000800 */
[----:B------:R5:W-:Y:S01]  /*14c90*/  MUFU.EX2 R85, R48 ;  /* 0x0000003000557308 */ /* 0x000be20000000800 */
[C---:B------:R-:W-:Y:S03]  /*14ca0*/  HMMA.16816.F32 R20, R44.reuse, R52, R20 ;  /* 0x000000342c14723c */ /* 0x040fe60000001814 */
[-CC-:B-1----:R-:W-:Y:S01]  /*14cb0*/  FFMA.FTZ R88, R84, R38.reuse, -R79.reuse ;  /* 0x0000002654587223 */ /* 0x182fe2000001084f */
[-CC-:B------:R-:W-:Y:S01]  /*14cc0*/  FFMA.FTZ R53, R83, R38.reuse, -R79.reuse ;  /* 0x0000002653357223 */ /* 0x180fe2000001084f */
[-C--:B------:R-:W-:Y:S04]  /*14cd0*/  FFMA.FTZ R52, R82, R38.reuse, -R79 ;  /* 0x0000002652347223 */ /* 0x080fe8000001084f */
[----:B------:R-:W1:Y:S01]  /*14ce0*/  MUFU.EX2 R84, R92 ;  /* 0x0000005c00547308 */ /* 0x000e620000000800 */
[----:B---3--:R-:W-:Y:S01]  /*14cf0*/  FADD.FTZ R63, R87, R63 ;  /* 0x0000003f573f7221 */ /* 0x008fe20000010000 */
[C---:B------:R-:W-:Y:S08]  /*14d00*/  HMMA.16816.F32 R24, R44.reuse, R54, R24 ;  /* 0x000000362c18723c */ /* 0x040ff00000001818 */
[----:B------:R3:W1:Y:S01]  /*14d10*/  MUFU.EX2 R83, R88 ;  /* 0x0000005800537308 */ /* 0x0006620000000800 */
[----:B-----5:R-:W5:Y:S09]  /*14d20*/  LDSM.16.MT88.4 R48, [R74+0x11000] ;  /* 0x011000004a30783b */ /* 0x020f720000004200 */
[----:B------:R-:W1:Y:S01]  /*14d30*/  MUFU.EX2 R82, R53 ;  /* 0x0000003500527308 */ /* 0x000e620000000800 */
[C---:B--2---:R-:W-:Y:S08]  /*14d40*/  HMMA.16816.F32 R28, R44.reuse, R56, R28 ;  /* 0x000000382c1c723c */ /* 0x044ff0000000181c */
[----:B------:R-:W-:Y:S01]  /*14d50*/  HMMA.16816.F32 R32, R44, R58, R32 ;  /* 0x0000003a2c20723c */ /* 0x000fe20000001820 */
[----:B------:R-:W-:Y:S02]  /*14d60*/  LDSM.16.MT88.4 R56, [R72+0x7000] ;  /* 0x007000004838783b */ /* 0x000fe40000004200 */
[----:B---3--:R-:W-:Y:S01]  /*14d70*/  FFMA.FTZ R88, R80, R38, -R79 ;  /* 0x0000002650587223 */ /* 0x008fe2000001084f */
[----:B----4-:R-:W-:Y:S01]  /*14d80*/  F2FP.F16.F32.PACK_AB R45, R86, R87 ;  /* 0x00000057562d723e */ /* 0x010fe200000000ff */
[----:B------:R2:W3:Y:S01]  /*14d90*/  MUFU.EX2 R80, R52 ;  /* 0x0000003400507308 */ /* 0x0004e20000000800 */
[----:B-1----:R-:W-:Y:S01]  /*14da0*/  F2FP.F16.F32.PACK_AB R47, R84, R85 ;  /* 0x00000055542f723e */ /* 0x002fe200000000ff */
[----:B------:R-:W-:Y:S01]  /*14db0*/  FADD.FTZ R91, R83, R91 ;  /* 0x0000005b535b7221 */ /* 0x000fe20000010000 */
[----:B------:R-:W-:Y:S07]  /*14dc0*/  F2FP.F16.F32.PACK_AB R44, R82, R83 ;  /* 0x00000053522c723e */ /* 0x000fee00000000ff */
[----:B------:R-:W1:Y:S01]  /*14dd0*/  MUFU.EX2 R88, R88 ;  /* 0x0000005800587308 */ /* 0x000e620000000800 */
[----:B------:R-:W-:Y:S01]  /*14de0*/  FADD.FTZ R86, R86, R63 ;  /* 0x0000003f56567221 */ /* 0x000fe20000010000 */
[----:B------:R-:W-:Y:S03]  /*14df0*/  FADD.FTZ R82, R82, R91 ;  /* 0x0000005b52527221 */ /* 0x000fe60000010000 */
[----:B------:R-:W-:Y:S04]  /*14e00*/  FADD.FTZ R86, R85, R86 ;  /* 0x0000005655567221 */ /* 0x000fe80000010000 */
[----:B------:R-:W-:Y:S01]  /*14e10*/  FADD.FTZ R84, R84, R86 ;  /* 0x0000005654547221 */ /* 0x000fe20000010000 */
[----:B--2---:R-:W2:Y:S01]  /*14e20*/  LDSM.16.MT88.4 R52, [R73+0x11000] ;  /* 0x011000004934783b */ /* 0x004ea20000004200 */
[----:B---3--:R-:W-:Y:S01]  /*14e30*/  FADD.FTZ R82, R80, R82 ;  /* 0x0000005250527221 */ /* 0x008fe20000010000 */
[C---:B-1----:R-:W-:Y:S03]  /*14e40*/  F2FP.F16.F32.PACK_AB R46, R88.reuse, R80 ;  /* 0x00000050582e723e */ /* 0x042fe600000000ff */
[----:B------:R-:W-:Y:S04]  /*14e50*/  FADD.FTZ R88, R88, R82 ;  /* 0x0000005258587221 */ /* 0x000fe80000010000 */
[C---:B-----5:R-:W-:Y:S08]  /*14e60*/  HMMA.16816.F32 R4, R44.reuse, R48, R4 ;  /* 0x000000302c04723c */ /* 0x060ff00000001804 */
[C---:B------:R-:W-:Y:S01]  /*14e70*/  HMMA.16816.F32 R8, R44.reuse, R50, R8 ;  /* 0x000000322c08723c */ /* 0x040fe20000001808 */
[----:B------:R-:W1:Y:S07]  /*14e80*/  LDSM.16.MT88.4 R48, [R222+0x7000] ;  /* 0x00700000de30783b */ /* 0x000e6e0000004200 */
[C---:B--2---:R-:W-:Y:S03]  /*14e90*/  HMMA.16816.F32 R12, R44.reuse, R52, R12 ;  /* 0x000000342c0c723c */ /* 0x044fe6000000180c */
[-CC-:B------:R-:W-:Y:S01]  /*14ea0*/  FFMA.FTZ R52, R41, R38.reuse, -R81.reuse ;  /* 0x0000002629347223 */ /* 0x180fe20000010851 */
[-C--:B------:R-:W-:Y:S01]  /*14eb0*/  FFMA.FTZ R81, R39, R38.reuse, -R81 ;  /* 0x0000002627517223 */ /* 0x080fe20000010851 */
[----:B------:R2:W3:Y:S03]  /*14ec0*/  MUFU.EX2 R41, R42 ;  /* 0x0000002a00297308 */ /* 0x0004e60000000800 */
[C---:B------:R-:W-:Y:S07]  /*14ed0*/  HMMA.16816.F32 R16, R44.reuse, R54, R16 ;  /* 0x000000362c10723c */ /* 0x040fee0000001810 */
[----:B------:R4:W5:Y:S10]  /*14ee0*/  MUFU.EX2 R39, R52 ;  /* 0x0000003400277308 */ /* 0x0009740000000800 */
[----:B------:R-:W1:Y:S01]  /*14ef0*/  MUFU.EX2 R81, R81 ;  /* 0x0000005100517308 */ /* 0x000e620000000800 */
[C---:B------:R-:W-:Y:S03]  /*14f00*/  HMMA.16816.F32 R20, R44.reuse, R56, R20 ;  /* 0x000000382c14723c */ /* 0x040fe60000001814 */
[-CC-:B--2---:R-:W-:Y:S01]  /*14f10*/  FFMA.FTZ R42, R76, R38.reuse, -R79.reuse ;  /* 0x000000264c2a7223 */ /* 0x184fe2000001084f */
[----:B---3--:R-:W-:Y:S01]  /*14f20*/  FADD.FTZ R84, R41, R84 ;  /* 0x0000005429547221 */ /* 0x008fe20000010000 */
[-CC-:B----4-:R-:W-:Y:S03]  /*14f30*/  FFMA.FTZ R52, R78, R38.reuse, -R79.reuse ;  /* 0x000000264e347223 */ /* 0x190fe6000001084f */
[C---:B------:R-:W-:Y:S01]  /*14f40*/  HMMA.16816.F32 R24, R44.reuse, R58, R24 ;  /* 0x0000003a2c18723c */ /* 0x040fe20000001818 */
[----:B------:R-:W2:Y:S02]  /*14f50*/  MUFU.EX2 R42, R42 ;  /* 0x0000002a002a7308 */ /* 0x000ea40000000800 */
[----:B------:R-:W-:Y:S01]  /*14f60*/  FFMA.FTZ R79, R77, R38, -R79 ;  /* 0x000000264d4f7223 */ /* 0x000fe2000001084f */
[----:B-----5:R-:W-:Y:S07]  /*14f70*/  F2FP.F16.F32.PACK_AB R133, R39, R41 ;  /* 0x000000292785723e */ /* 0x020fee00000000ff */
[----:B------:R-:W3:Y:S01]  /*14f80*/  MUFU.EX2 R38, R75 ;  /* 0x0000004b00267308 */ /* 0x000ee20000000800 */
[----:B-1----:R-:W-:Y:S01]  /*14f90*/  F2FP.F16.F32.PACK_AB R135, R81, R40 ;  /* 0x000000285187723e */ /* 0x002fe200000000ff */
[----:B------:R-:W-:Y:S01]  /*14fa0*/  FADD.FTZ R39, R39, R84 ;  /* 0x0000005427277221 */ /* 0x000fe20000010000 */
[C---:B------:R-:W-:Y:S07]  /*14fb0*/  HMMA.16816.F32 R28, R44.reuse, R48, R28 ;  /* 0x000000302c1c723c */ /* 0x040fee000000181c */
[----:B------:R-:W1:Y:S01]  /*14fc0*/  MUFU.EX2 R52, R52 ;  /* 0x0000003400347308 */ /* 0x000e620000000800 */
[----:B------:R-:W-:Y:S09]  /*14fd0*/  FADD.FTZ R39, R40, R39 ;  /* 0x0000002728277221 */ /* 0x000ff20000010000 */
[----:B------:R-:W4:Y:S01]  /*14fe0*/  MUFU.EX2 R79, R79 ;  /* 0x0000004f004f7308 */ /* 0x000f220000000800 */
[----:B--2---:R-:W-:Y:S01]  /*14ff0*/  FADD.FTZ R88, R42, R88 ;  /* 0x000000582a587221 */ /* 0x004fe20000010000 */
[----:B------:R-:W-:Y:S03]  /*15000*/  HMMA.16816.F32 R32, R44, R50, R32 ;  /* 0x000000322c20723c */ /* 0x000fe60000001820 */
[C---:B---3--:R-:W-:Y:S01]  /*15010*/  F2FP.F16.F32.PACK_AB R132, R38.reuse, R42 ;  /* 0x0000002a2684723e */ /* 0x048fe200000000ff */
[----:B------:R-:W-:Y:S01]  /*15020*/  FADD.FTZ R38, R38, R88 ;  /* 0x0000005826267221 */ /* 0x000fe20000010000 */
[----:B------:R-:W-:Y:S03]  /*15030*/  FADD.FTZ R250, R81, R39 ;  /* 0x0000002751fa7221 */ /* 0x000fe60000010000 */
[----:B-1----:R-:W-:Y:S01]  /*15040*/  FADD.FTZ R38, R52, R38 ;  /* 0x0000002634267221 */ /* 0x002fe20000010000 */
[C---:B----4-:R-:W-:Y:S03]  /*15050*/  F2FP.F16.F32.PACK_AB R134, R79.reuse, R52 ;  /* 0x000000344f86723e */ /* 0x050fe600000000ff */
[----:B------:R-:W-:Y:S04]  /*15060*/  FADD.FTZ R251, R79, R38 ;  /* 0x000000264ffb7221 */ /* 0x000fe80000010000 */
        /* <DEDUP_REMOVED lines=11> */
.L_x_5157:
        /* <DEDUP_REMOVED lines=13> */
.L_x_5172:
[----:B----4-:R-:W-:Y:S01]  /*151f0*/  FADD.FTZ R6, R250, R6 ;  /* 0x00000006fa067221 */ /* 0x010fe20000010000 */
[----:B------:R-:W2:Y:S01]  /*15200*/  MUFU.RCP R11, R7 ;  /* 0x00000007000b7308 */ /* 0x000ea20000001000 */
[C---:B------:R-:W-:Y:S01]  /*15210*/  SHF.L.U32 R8, R166.reuse, 0x4, RZ ;  /* 0x00000004a6087819 */ /* 0x040fe200000006ff */
[----:B------:R-:W-:Y:S05]  /*15220*/  WARPSYNC.ALL ;  /* 0x0000000000007948 */ /* 0x000fea0003800000 */
[----:B------:R-:W-:Y:S01]  /*15230*/  BAR.SYNC.DEFER_BLOCKING 0x0 ;  /* 0x0000000000007b1d */ /* 0x000fe20000010000 */
[----:B------:R-:W-:Y:S02]  /*15240*/  SHF.L.U32 R10, R166, 0x1, RZ ;  /* 0x00000001a60a7819 */ /* 0x000fe400000006ff */
[----:B------:R-:W-:-:S02]  /*15250*/  FSETP.NE.FTZ.AND P1, PT, R7, RZ, PT ;  /* 0x000000ff0700720b */ /* 0x000fc40003f35000 */
[----:B------:R-:W-:Y:S01]  /*15260*/  LOP3.LUT R12, R8, 0x1c0, RZ, 0xc0, !PT ;  /* 0x000001c0080c7812 */ /* 0x000fe200078ec0ff */
[----:B------:R-:W4:Y:S01]  /*15270*/  MUFU.RCP R9, R6 ;  /* 0x0000000600097308 */ /* 0x000f220000001000 */
[----:B------:R-:W-:Y:S02]  /*15280*/  FSETP.NE.FTZ.AND P0, PT, R6, RZ, PT ;  /* 0x000000ff0600720b */ /* 0x000fe40003f15000 */
[--C-:B------:R-:W-:Y:S02]  /*15290*/  LOP3.LUT R220, R220, 0x6, R10.reuse, 0xf8, !PT ;  /* 0x00000006dcdc7812 */ /* 0x100fe400078ef80a */
[----:B------:R-:W-:Y:S02]  /*152a0*/  LOP3.LUT R10, R12, 0x38, R10, 0xf8, !PT ;  /* 0x000000380c0a7812 */ /* 0x000fe400078ef80a */
[----:B------:R-:W-:Y:S02]  /*152b0*/  R2P PR, R166, 0x18 ;  /* 0x00000018a6007804 */ /* 0x000fe40000000000 */
[----:B------:R-:W-:-:S02]  /*152c0*/  LOP3.LUT R10, R220, R10, RZ, 0xfc, !PT ;  /* 0x0000000adc0a7212 */ /* 0x000fc400078efcff */
[----:B--2---:R-:W-:Y:S02]  /*152d0*/  FSEL R11, R11, 1, P1 ;  /* 0x3f8000000b0b7808 */ /* 0x004fe40000800000 */
[----:B------:R-:W-:Y:S02]  /*152e0*/  LEA R10, R10, R221, 0x2 ;  /* 0x000000dd0a0a7211 */ /* 0x000fe400078e10ff */
[----:B------:R-:W-:Y:S01]  /*152f0*/  SEL R4, R4, 0xffffffe0, !P2 ;  /* 0xffffffe004047807 */ /* 0x000fe20005000000 */
[C---:B------:R-:W-:Y:S01]  /*15300*/  FMUL.FTZ R160, R11.reuse, R160 ;  /* 0x000000a00ba07220 */ /* 0x040fe20000410000 */
[----:B------:R-:W-:Y:S01]  /*15310*/  FMUL.FTZ R161, R11, R161 ;  /* 0x000000a10ba17220 */ /* 0x000fe20000410000 */
[----:B----4-:R-:W-:Y:S01]  /*15320*/  FSEL R9, R9, 1, P0 ;  /* 0x3f80000009097808 */ /* 0x010fe20000000000 */
        /* <DEDUP_REMOVED lines=34> */
[C---:B------:R-:W-:Y:S01]  /*15550*/  IADD3 R11, PT, PT, R9.reuse, R10, RZ ;  /* 0x0000000a090b7210 */ /* 0x040fe20007ffe0ff */
[----:B------:R-:W-:Y:S01]  /*15560*/  STS.64 [R10+0x800], R162 ;  /* 0x000800a20a007388 */ /* 0x000fe20000000a00 */
[----:B------:R-:W-:Y:S02]  /*15570*/  @P4 IADD3 R12, PT, PT, R10, -0x80, RZ ;  /* 0xffffff800a0c4810 */ /* 0x000fe40007ffe0ff */
[----:B------:R-:W-:Y:S01]  /*15580*/  IADD3 R13, PT, PT, R4, R11, RZ ;  /* 0x0000000b040d7210 */ /* 0x000fe20007ffe0ff */
[----:B------:R-:W-:Y:S01]  /*15590*/  STS.64 [R0], R156 ;  /* 0x0000009c00007388 */ /* 0x000fe20000000a00 */
[----:B------:R-:W-:-:S03]  /*155a0*/  IADD3 R9, PT, PT, R9, R12, RZ ;  /* 0x0000000c09097210 */ /* 0x000fc60007ffe0ff */
[----:B------:R2:W-:Y:S04]  /*155b0*/  STS.64 [R0+0x800], R158 ;  /* 0x0008009e00007388 */ /* 0x0005e80000000a00 */
[----:B------:R-:W-:Y:S04]  /*155c0*/  STS.64 [R11], R152 ;  /* 0x000000980b007388 */ /* 0x000fe80000000a00 */
[----:B------:R4:W-:Y:S04]  /*155d0*/  STS.64 [R11+0x800], R154 ;  /* 0x0008009a0b007388 */ /* 0x0009e80000000a00 */
        /* <DEDUP_REMOVED lines=12> */
[----:B----4-:R-:W4:Y:S01]  /*156a0*/  LD.E.64 R10, desc[UR4][R2.64+0xb0] ;  /* 0x0000b004020a7980 */ /* 0x010f22000c101b00 */
[----:B------:R-:W1:Y:S03]  /*156b0*/  @P1 MUFU.LG2 R7, R7 ;  /* 0x0000000700071308 */ /* 0x000e660000000c00 */
[----:B------:R3:W5:Y:S04]  /*156c0*/  LD.E R41, desc[UR4][R2.64+0xcc] ;  /* 0x0000cc0402297980 */ /* 0x000768000c101900 */
[----:B------:R3:W5:Y:S01]  /*156d0*/  LD.E.64 R46, desc[UR4][R2.64+0x78] ;  /* 0x00007804022e7980 */ /* 0x000762000c101b00 */
[----:B------:R-:W1:Y:S03]  /*156e0*/  @P0 MUFU.LG2 R6, R6 ;  /* 0x0000000600060308 */ /* 0x000e660000000c00 */
[----:B------:R3:W5:Y:S04]  /*156f0*/  LD.E.64 R44, desc[UR4][R2.64+0xa8] ;  /* 0x0000a804022c7980 */ /* 0x000768000c101b00 */
[----:B--2---:R-:W2:Y:S01]  /*15700*/  LD.E R4, desc[UR4][R2.64+0x60] ;  /* 0x0000600402047980 */ /* 0x004ea2000c101900 */
[----:B------:R-:W-:Y:S01]  /*15710*/  SHF.L.U32 R0, R166, 0x2, RZ ;  /* 0x00000002a6007819 */ /* 0x000fe200000006ff */
[----:B-1----:R-:W-:Y:S01]  /*15720*/  @P1 FMUL.FTZ R7, R7, 0.69314718246459960938 ;  /* 0x3f31721807071820 */ /* 0x002fe20000410000 */
[----:B------:R-:W-:Y:S01]  /*15730*/  LOP3.LUT R8, R8, 0x10, RZ, 0xc0, !PT ;  /* 0x0000001008087812 */ /* 0x000fe200078ec0ff */
[----:B------:R-:W-:Y:S01]  /*15740*/  @P0 FMUL.FTZ R6, R6, 0.69314718246459960938 ;  /* 0x3f31721806060820 */ /* 0x000fe20000410000 */
[----:B------:R-:W-:-:S02]  /*15750*/  LOP3.LUT R9, R0, 0x1f8, RZ, 0xc0, !PT ;  /* 0x000001f800097812 */ /* 0x000fc400078ec0ff */
[----:B------:R-:W-:Y:S02]  /*15760*/  SHF.L.U32 R42, R239, 0x6, RZ ;  /* 0x00000006ef2a7819 */ /* 0x000fe400000006ff */
[----:B------:R-:W-:Y:S02]  /*15770*/  LOP3.LUT R9, R9, 0x38, R167, 0x78, !PT ;  /* 0x0000003809097812 */ /* 0x000fe400078e78a7 */
[----:B------:R-:W-:Y:S01]  /*15780*/  MOV R40, 0xff800000 ;  /* 0xff80000000287802 */ /* 0x000fe20000000f00 */
[----:B-----5:R-:W-:Y:S01]  /*15790*/  @P1 FFMA.FTZ R40, R5, R37, R7 ;  /* 0x0000002505281223 */ /* 0x020fe20000010007 */
[----:B------:R-:W-:Y:S02]  /*157a0*/  LEA R8, R9, R8, 0x2 ;  /* 0x0000000809087211 */ /* 0x000fe400078e10ff */
[----:B------:R-:W-:Y:S01]  /*157b0*/  MOV R39, 0xff800000 ;  /* 0xff80000000277802 */ /* 0x000fe20000000f00 */
[----:B------:R-:W-:Y:S01]  /*157c0*/  @P0 FFMA.FTZ R39, R5, R36, R6 ;  /* 0x0000002405270223 */ /* 0x000fe20000010006 */
[----:B------:R-:W-:Y:S01]  /*157d0*/  BAR.SYNC.DEFER_BLOCKING 0x0 ;  /* 0x0000000000007b1d */ /* 0x000fe20000010000 */
[----:B------:R-:W-:-:S02]  /*157e0*/  LOP3.LUT P0, RZ, R166, 0x3, RZ, 0xc0, !PT ;  /* 0x00000003a6ff7812 */ /* 0x000fc4000780c0ff */
[----:B------:R-:W-:Y:S02]  /*157f0*/  LOP3.LUT R167, R167, 0x30, RZ, 0xc0, !PT ;  /* 0x00000030a7a77812 */ /* 0x000fe400078ec0ff */
[----:B------:R-:W-:Y:S01]  /*15800*/  SHF.R.U32.HI R38, RZ, 0x2, R166 ;  /* 0x00000002ff267819 */ /* 0x000fe200000116a6 */
[----:B------:R-:W-:Y:S03]  /*15810*/  BSSY.RECONVERGENT B0, `(.L_x_5166) ;  /* 0x0000018000007945 */ /* 0x000fe60003800200 */
[----:B------:R-:W-:Y:S01]  /*15820*/  LOP3.LUT R38, R167, 0x7, R38, 0xf8, !PT ;  /* 0x00000007a7267812 */ /* 0x000fe200078ef826 */
[----:B----4-:R-:W-:-:S04]  /*15830*/  IMAD R10, R10, UR8, R245 ;  /* 0x000000080a0a7c24 */ /* 0x010fc8000f8e02f5 */
[----:B--2---:R-:W-:Y:S01]  /*15840*/  IMAD R10, R10, R4, R244 ;  /* 0x000000040a0a7224 */ /* 0x004fe200078e02f4 */
[----:B------:R-:W-:-:S03]  /*15850*/  IADD3 R4, PT, PT, R221, R8, RZ ;  /* 0x00000008dd047210 */ /* 0x000fc60007ffe0ff */
[----:B------:R-:W-:Y:S02]  /*15860*/  IMAD R42, R11, R10, R42 ;  /* 0x0000000a0b2a7224 */ /* 0x000fe400078e022a */
[----:B------:R3:W1:Y:S04]  /*15870*/  LDS.128 R32, [R4] ;  /* 0x0000000004207984 */ /* 0x0006680000000c00 */
[----:B------:R3:W2:Y:S04]  /*15880*/  LDS.128 R28, [R4+0x800] ;  /* 0x00080000041c7984 */ /* 0x0006a80000000c00 */
        /* <DEDUP_REMOVED lines=12> */
[----:B------:R-:W-:-:S04]  /*15950*/  LEA R44, P0, R36, R44, 0x2 ;  /* 0x0000002c242c7211 */ /* 0x000fc800078010ff */
[----:B------:R-:W-:-:S05]  /*15960*/  LEA.HI.X R45, R36, R45, R37, 0x2, P0 ;  /* 0x0000002d242d7211 */ /* 0x000fca00000f1425 */
[----:B------:R1:W-:Y:S04]  /*15970*/  @!P2 ST.E desc[UR4][R44.64], R40 ;  /* 0x000000282c00a985 */ /* 0x0003e8000c101904 */
[----:B------:R1:W-:Y:S02]  /*15980*/  @!P1 ST.E desc[UR4][R44.64+0x20], R39 ;  /* 0x000020272c009985 */ /* 0x0003e4000c101904 */
.L_x_5167:
[----:B------:R-:W-:Y:S05]  /*15990*/  BSYNC.RECONVERGENT B0 ;  /* 0x0000000000007941 */ /* 0x000fea0003800200 */
.L_x_5166:
[----:B---3--:R3:W5:Y:S01]  /*159a0*/  LD.E R3, desc[UR4][R2.64+0xc0] ;  /* 0x0000c00402037980 */ /* 0x008762000c101900 */
[----:B------:R-:W-:Y:S01]  /*159b0*/  IMAD R41, R42, R41, RZ ;  /* 0x000000292a297224 */ /* 0x000fe200078e02ff */
[----:B------:R-:W-:Y:S02]  /*159c0*/  SHF.R.U32.HI R166, RZ, 0x4, R166 ;  /* 0x00000004ffa67819 */ /* 0x000fe400000116a6 */
[----:B---3--:R-:W-:-:S04]  /*159d0*/  LOP3.LUT R2, R0, 0xfc0, RZ, 0xc0, !PT ;  /* 0x00000fc000027812 */ /* 0x008fc800078ec0ff */
[----:B------:R-:W-:Y:S02]  /*159e0*/  LOP3.LUT R2, R2, 0x3c, R0, 0xf8, !PT ;  /* 0x0000003c02027812 */ /* 0x000fe400078ef800 */
[----:B------:R-:W-:Y:S02]  /*159f0*/  LOP3.LUT R0, R0, 0x3c, RZ, 0xc0, !PT ;  /* 0x0000003c00007812 */ /* 0x000fe400078ec0ff */
[----:B------:R-:W-:-:S04]  /*15a00*/  IADD3 R2, P0, PT, R41, R2, RZ ;  /* 0x0000000229027210 */ /* 0x000fc80007f1e0ff */
[----:B------:R-:W-:Y:S02]  /*15a10*/  LEA.HI.X.SX32 R41, R41, RZ, 0x1, P0 ;  /* 0x000000ff29297211 */ /* 0x000fe400000f0eff */
[----:B------:R-:W-:-:S04]  /*15a20*/  LEA R36, P2, R2, R46, 0x2 ;  /* 0x0000002e02247211 */ /* 0x000fc800078410ff */
[----:B------:R-:W-:Y:S01]  /*15a30*/  LEA.HI.X R37, R2, R47, R41, 0x2, P2 ;  /* 0x0000002f02257211 */ /* 0x000fe200010f1429 */
[----:B------:R-:W-:Y:S01]  /*15a40*/  VIADD R2, R166, 0x10 ;  /* 0x00000010a6027836 */ /* 0x000fe20000000000 */
[----:B-----5:R-:W-:Y:S01]  /*15a50*/  ISETP.GE.AND P0, PT, R0, R3, PT ;  /* 0x000000030000720c */ /* 0x020fe20003f06270 */
[C---:B------:R-:W-:Y:S02]  /*15a60*/  VIADD R0, R166.reuse, 0x8 ;  /* 0x00000008a6007836 */ /* 0x040fe40000000000 */
        /* <DEDUP_REMOVED lines=12> */
[----:B-1----:R-:W-:Y:S01]  /*15b30*/  @!P1 ST.E.128 desc[UR4][R36.64], R32 ;  /* 0x0000002024009985 */ /* 0x002fe2000c101d04 */
[-C--:B------:R-:W-:Y:S01]  /*15b40*/  ISETP.GE.OR P1, PT, R0, R227.reuse, P0 ;  /* 0x000000e30000720c */ /* 0x080fe20000726670 */
[----:B------:R-:W-:Y:S01]  /*15b50*/  IMAD.MOV.U32 R2, RZ, RZ, R238 ;  /* 0x000000ffff027224 */ /* 0x000fe200078e00ee */
[----:B------:R-:W-:Y:S01]  /*15b60*/  ISETP.GE.OR P0, PT, R166, R227, P0 ;  /* 0x000000e3a600720c */ /* 0x000fe20000706670 */
[----:B--2---:R-:W-:Y:S04]  /*15b70*/  @!P6 ST.E.128 desc[UR4][R36.64+0x800], R28 ;  /* 0x0008001c2400e985 */ /* 0x004fe8000c101d04 */
[----:B----4-:R-:W-:Y:S04]  /*15b80*/  @!P5 ST.E.128 desc[UR4][R36.64+0x1000], R24 ;  /* 0x001000182400d985 */ /* 0x010fe8000c101d04 */
[----:B------:R-:W-:Y:S04]  /*15b90*/  @!P4 ST.E.128 desc[UR4][R36.64+0x1800], R20 ;  /* 0x001800142400c985 */ /* 0x000fe8000c101d04 */
[----:B------:R-:W-:Y:S04]  /*15ba0*/  @!P3 ST.E.128 desc[UR4][R36.64+0x2000], R16 ;  /* 0x002000102400b985 */ /* 0x000fe8000c101d04 */
[----:B------:R-:W-:Y:S04]  /*15bb0*/  @!P2 ST.E.128 desc[UR4][R36.64+0x2800], R12 ;  /* 0x0028000c2400a985 */ /* 0x000fe8000c101d04 */
[----:B------:R1:W-:Y:S02]  /*15bc0*/  @!P1 ST.E.128 desc[UR4][R36.64+0x3000], R8 ;  /* 0x0030000824009985 */ /* 0x0003e4000c101d04 */
[----:B-1----:R-:W-:Y:S05]  /*15bd0*/  @P0 RET.REL.NODEC R2 `(_ZN5flash24flash_fwd_splitkv_kernelI23Flash_fwd_kernel_traitsILi64ELi64ELi256ELi4ELb0ELb0EN7cutlass6half_tE19Flash_kernel_traitsILi64ELi64ELi256ELi4ES3_EELb0ELb0ELb1ELb0ELb0ELb1ELb1ELb0EEEvNS_16Flash_fwd_paramsE) ;  /* 0xfffffea402080950 */ /* 0x002fea0003c3ffff */
[----:B------:R-:W-:Y:S01]  /*15be0*/  MOV R239, 0x0 ;  /* 0x0000000000ef7802 */ /* 0x000fe20000000f00 */
[----:B------:R1:W-:Y:S03]  /*15bf0*/  ST.E.128 desc[UR4][R36.64+0x3800], R4 ;  /* 0x0038000424007985 */ /* 0x0003e6000c101d04 */
[----:B-1----:R-:W-:Y:S05]  /*15c00*/  RET.REL.NODEC R238 `(_ZN5flash24flash_fwd_splitkv_kernelI23Flash_fwd_kernel_traitsILi64ELi64ELi256ELi4ELb0ELb0EN7cutlass6half_tE19Flash_kernel_traitsILi64ELi64ELi256ELi4ES3_EELb0ELb0ELb1ELb0ELb0ELb1ELb1ELb0EEEvNS_16Flash_fwd_paramsE) ;  /* 0xfffffea0eefc7950 */ /* 0x002fea0003c3ffff */
.L_x_5165:
[----:B------:R-:W-:Y:S01]  /*15c10*/  MOV R6, 0x1f ;  /* 0x0000001f00067802 */ /* 0x000fe20000000f00 */
[----:B------:R-:W-:Y:S01]  /*15c20*/  IMAD.MOV.U32 R7, RZ, RZ, 0x2 ;  /* 0x00000002ff077424 */ /* 0x000fe200078e00ff */
[----:B------:R-:W-:Y:S01]  /*15c30*/  MOV R10, R251 ;  /* 0x000000fb000a7202 */ /* 0x000fe20000000f00 */
[----:B------:R-:W-:-:S07]  /*15c40*/  IMAD.MOV.U32 R8, RZ, RZ, -0x1 ;  /* 0xffffffffff087424 */ /* 0x000fce00078e00ff */
[----:B-1---5:R-:W-:Y:S05]  /*15c50*/  WARPSYNC.COLLECTIVE R8, `(.L_x_5168) ;  /* 0x0000000008087348 */ /* 0x022fea0003c00000 */
[----:B------:R2:W3:Y:S02]  /*15c60*/  SHFL.BFLY P0, R6, R10, R7, R6 ;  /* 0x0c0000070a067389 */ /* 0x0004e40000000006 */
[----:B-123-5:R-:W-:Y:S05]  /*15c70*/  ENDCOLLECTIVE ;  /* 0x000000000000791b */ /* 0x02efea0003800000 */
.L_x_5168:
        /* <DEDUP_REMOVED lines=8> */
.L_x_5169:
[----:B------:R-:W-:Y:S01]  /*15d00*/  MOV R9, R6 ;  /* 0x0000000600097202 */ /* 0x000fe20000000f00 */
[----:B------:R-:W-:Y:S01]  /*15d10*/  IMAD.MOV.U32 R10, RZ, RZ, R250 ;  /* 0x000000ffff0a7224 */ /* 0x000fe200078e00fa */
[----:B------:R-:W-:Y:S02]  /*15d20*/  MOV R6, 0x1f ;  /* 0x0000001f00067802 */ /* 0x000fe40000000f00 */
[----:B------:R-:W-:-:S07]  /*15d30*/  MOV R7, 0x2 ;  /* 0x0000000200077802 */ /* 0x000fce0000000f00 */
[----:B------:R-:W-:Y:S05]  /*15d40*/  WARPSYNC.COLLECTIVE R8, `(.L_x_5170) ;  /* 0x0000000008087348 */ /* 0x000fea0003c00000 */
[----:B------:R1:W2:Y:S02]  /*15d50*/  SHFL.BFLY P0, R6, R10, R7, R6 ;  /* 0x0c0000070a067389 */ /* 0x0002a40000000006 */
[----:B-12---:R-:W-:Y:S05]  /*15d60*/  ENDCOLLECTIVE ;  /* 0x000000000000791b */ /* 0x006fea0003800000 */
.L_x_5170:
[----:B------:R-:W-:Y:S01]  /*15d70*/  FADD.FTZ R250, R6, R250 ;  /* 0x000000fa06fa7221 */ /* 0x000fe20000010000 */
[----:B------:R-:W-:Y:S02]  /*15d80*/  MOV R6, 0x1f ;  /* 0x0000001f00067802 */ /* 0x000fe40000000f00 */
[----:B------:R-:W-:Y:S01]  /*15d90*/  MOV R7, 0x1 ;  /* 0x0000000100077802 */ /* 0x000fe20000000f00 */
[----:B------:R-:W-:-:S07]  /*15da0*/  IMAD.MOV.U32 R10, RZ, RZ, R250 ;  /* 0x000000ffff0a7224 */ /* 0x000fce00078e00fa */
[----:B------:R-:W-:Y:S05]  /*15db0*/  WARPSYNC.COLLECTIVE R8, `(.L_x_5171) ;  /* 0x0000000008087348 */ /* 0x000fea0003c00000 */
[----:B------:R1:W2:Y:S02]  /*15dc0*/  SHFL.BFLY P0, R6, R10, R7, R6 ;  /* 0x0c0000070a067389 */ /* 0x0002a40000000006 */
[----:B-12---:R-:W-:Y:S05]  /*15dd0*/  ENDCOLLECTIVE ;  /* 0x000000000000791b */ /* 0x006fea0003800000 */
.L_x_5171:
[----:B------:R-:W-:Y:S01]  /*15de0*/  FADD.FTZ R7, R251, R9 ;  /* 0x00000009fb077221 */ /* 0x000fe20000010000 */
[----:B------:R-:W-:Y:S06]  /*15df0*/  BRA `(.L_x_5172) ;  /* 0xfffffff000fc7947 */ /* 0x000fec000383ffff */
.L_x_5173:
        /* <DEDUP_REMOVED lines=16> */
.L_x_14751:


//--------------------- .text._ZN5flash24flash_fwd_splitkv_kernelI23Flash_fwd_kernel_traitsILi64ELi64ELi256ELi4ELb0ELb0EN7cutlass6half_tE19Flash_kernel_traitsILi64ELi64ELi256ELi4ES3_EELb0ELb0ELb0ELb0ELb1ELb0ELb1ELb1EEEvNS_16Flash_fwd_paramsE --------------------------
	.section	.text._ZN5flash24flash_fwd_splitkv_kernelI23Flash_fwd_kernel_traitsILi64ELi64ELi256ELi4ELb0ELb0EN7cutlass6half_tE19Flash_kernel_traitsILi64ELi64ELi256ELi4ES3_EELb0ELb0ELb0ELb0ELb1ELb0ELb1ELb1EEEvNS_16Flash_fwd_paramsE,"ax",@progbits
	.align	128
        .global         _ZN5flash24flash_fwd_splitkv_kernelI23Flash_fwd_kernel_traitsILi64ELi64ELi256ELi4ELb0ELb0EN7cutlass6half_tE19Flash_kernel_traitsILi64ELi64ELi256ELi4ES3_EELb0ELb0ELb0ELb0ELb1ELb0ELb1ELb1EEEvNS_16Flash_fwd_paramsE
        .type           _ZN5flash24flash_fwd_splitkv_kernelI23Flash_fwd_kernel_traitsILi64ELi64ELi256ELi4ELb0ELb0EN7cutlass6half_tE19Flash_kernel_traitsILi64ELi64ELi256ELi4ES3_EELb0ELb0ELb0ELb0ELb1ELb0ELb1ELb1EEEvNS_16Flash_fwd_paramsE,@function
        .size           _ZN5flash24flash_fwd_splitkv_kernelI23Flash_fwd_kernel_traitsILi64ELi64ELi256ELi4ELb0ELb0EN7cutlass6half_tE19Flash_kernel_traitsILi64ELi64ELi256ELi4ES3_EELb0ELb0ELb0ELb0ELb1ELb0ELb1ELb1EEEvNS_16Flash_fwd_paramsE,(.L_x_14752 - _ZN5flash24flash_fwd_splitkv_kernelI23Flash_fwd_kernel_traitsILi64ELi64ELi256ELi4ELb0ELb0EN7cutlass6half_tE19Flash_kernel_traitsILi64ELi64ELi256ELi4ES3_EELb0ELb0ELb0ELb0ELb1ELb0ELb1ELb1EEEvNS_16Flash_fwd_paramsE)
        .other          _ZN5flash24flash_fwd_splitkv_kernelI23Flash_fwd_kernel_traitsILi64ELi64ELi256ELi4ELb0ELb0EN7cutlass6half_tE19Flash_kernel_traitsILi64ELi64ELi256ELi4ES3_EELb0ELb0ELb0ELb0ELb1ELb0ELb1ELb1EEEvNS_16Flash_fwd_paramsE,@"STO_CUDA_ENTRY STV_DEFAULT"
_ZN5flash24flash_fwd_splitkv_kernelI23Flash_fwd_kernel_traitsILi64ELi64ELi256ELi4ELb0ELb0EN7cutlass6half_tE19Flash_kernel_traitsILi64ELi64ELi256ELi4ES3_EELb0ELb0ELb0ELb0ELb1ELb0ELb1ELb1EEEvNS_16Flash_fwd_paramsE:
.text._ZN5flash24flash_fwd_splitkv_kernelI23Flash_fwd_kernel_traitsILi64ELi64ELi256ELi4ELb0ELb0EN7cutlass6half_tE19Flash_kernel_traitsILi64ELi64ELi256ELi4ES3_EELb0ELb0ELb0ELb0ELb1ELb0ELb1ELb1EEEvNS_16Flash_fwd_paramsE:
        /* <DEDUP_REMOVED lines=9> */
[----:B------:R-:W2:Y:S08]  /*0090*/  LDC R8, c[0x0][0x374] ;  /* 0x0000dd00ff087b82 */ /* 0x000eb00000000800 */
[----:B------:R-:W2:Y:S01]  /*00a0*/  LDC.64 R164, c[0x0][0x348] ;  /* 0x0000d200ffa47b82 */ /* 0x000ea20000000a00 */
        /* <DEDUP_REMOVED lines=13> */
[----:B------:R-:W-:-:S13]  /*0180*/  ISETP.GE.U32.AND P1, PT, R2, R0, PT ;  /* 0x000000000200720c */ /* 0x000fda0003f26070 */
[----:B------:R-:W-:Y:S02]  /*0190*/  @P1 IADD3 R241, PT, PT, R241, 0x1, RZ ;  /* 0x00000001f1f11810 */ /* 0x000fe40007ffe0ff */
[----:B------:R-:W-:-:S04]  /*01a0*/  @!P2 LOP3.LUT R241, RZ, R0, RZ, 0x33, !PT ;  /* 0x00000000fff1a212 */ /* 0x000fc800078e33ff */
[----:B------:R-:W-:-:S05]  /*01b0*/  IADD3 R240, PT, PT, -R241, RZ, RZ ;  /* 0x000000fff1f07210 */ /* 0x000fca0007ffe1ff */
[----:B--2-4-:R-:W-:Y:S02]  /*01c0*/  IMAD R240, R0, R240, UR4 ;  /* 0x0000000400f07e24 */ /* 0x014fe4000f8e02f0 */
[----:B------:R-:W-:Y:S05]  /*01d0*/  CALL.REL.NOINC `($_ZN5flash24flash_fwd_splitkv_kernelI23Flash_fwd_kernel_traitsILi64ELi64ELi256ELi4ELb0ELb0EN7cutlass6half_tE19Flash_kernel_traitsILi64ELi64ELi256ELi4ES3_EELb0ELb0ELb0ELb0ELb1ELb0ELb1ELb1EEEvNS_16Flash_fwd_paramsE$_ZN5flash30compute_attn_1rowblock_splitkvI23Flash_fwd_kernel_traitsILi64ELi64ELi256ELi4ELb0ELb0EN7cutlass6half_tE19Flash_kernel_traitsILi64ELi64ELi256ELi4ES3_EELb0ELb0ELb0ELb0ELb1ELb0ELb1ELb1ENS_16Flash_fwd_paramsEEEvRKT8_iiiii) ;  /* 0x0000000000087944 */ /* 0x000fea0003c00000 */
[----:B------:R-:W-:Y:S05]  /*01e0*/  BSYNC.RECONVERGENT B3 ;  /* 0x0000000000037941 */ /* 0x000fea0003800200 */
.L_x_5174:
[----:B------:R-:W-:Y:S05]  /*01f0*/  EXIT ;  /* 0x000000000000794d */ /* 0x000fea0003800000 */
        .type           $_ZN5flash24flash_fwd_splitkv_kernelI23Flash_fwd_kernel_traitsILi64ELi64ELi256ELi4ELb0ELb0EN7cutlass6half_tE19Flash_kernel_traitsILi64ELi64ELi256ELi4ES3_EELb0ELb0ELb0ELb0ELb1ELb0ELb1ELb1EEEvNS_16Flash_fwd_paramsE$_ZN5flash30compute_attn_1rowblock_splitkvI23Flash_fwd_kernel_traitsILi64ELi64ELi256ELi4ELb0ELb0EN7cutlass6half_tE19Flash_kernel_traitsILi64ELi64ELi256ELi4ES3_EELb0ELb0ELb0ELb0ELb1ELb0ELb1ELb1ENS_16Flash_fwd_paramsEEEvRKT8_iiiii,@function
        .size           $_ZN5flash24flash_fwd_splitkv_kernelI23Flash_fwd_kernel_traitsILi64ELi64ELi256ELi4ELb0ELb0EN7cutlass6half_tE19Flash_kernel_traitsILi64ELi64ELi256ELi4ES3_EELb0ELb0ELb0ELb0ELb1ELb0ELb1ELb1EEEvNS_16Flash_fwd_paramsE$_ZN5flash30compute_attn_1rowblock_splitkvI23Flash_fwd_kernel_traitsILi64ELi64ELi256ELi4ELb0ELb0EN7cutlass6half_tE19Flash_kernel_traitsILi64ELi64ELi256ELi4ES3_EELb0ELb0ELb0ELb0ELb1ELb0ELb1ELb1ENS_16Flash_fwd_paramsEEEvRKT8_iiiii,(.L_x_14752 - $_ZN5flash24flash_fwd_splitkv_kernelI23Flash_fwd_kernel_traitsILi64ELi64ELi256ELi4ELb0ELb0EN7cutlass6half_tE19Flash_kernel_traitsILi64ELi64ELi256ELi4ES3_EELb0ELb0ELb0ELb0ELb1ELb0ELb1ELb1EEEvNS_16Flash_fwd_paramsE$_ZN5flash30compute_attn_1rowblock_splitkvI23Flash_fwd_kernel_traitsILi64ELi64ELi256ELi4ELb0ELb0EN7cutlass6half_tE19Flash_kernel_traitsILi64ELi64ELi256ELi4ES3_EELb0ELb0ELb0ELb0ELb1ELb0ELb1ELb1ENS_16Flash_fwd_paramsEEEvRKT8_iiiii)
$_ZN5flash24flash_fwd_splitkv_kernelI23Flash_fwd_kernel_traitsILi64ELi64ELi256ELi4ELb0ELb0EN7cutlass6half_tE19Flash_kernel_traitsILi64ELi64ELi256ELi4ES3_EELb0ELb0ELb0ELb0ELb1ELb0ELb1ELb1EEEvNS_16Flash_fwd_paramsE$_ZN5flash30compute_attn_1rowblock_splitkvI23Flash_fwd_kernel_traitsILi64ELi64ELi256ELi4ELb0ELb0EN7cutlass6half_tE19Flash_kernel_traitsILi64ELi64ELi256ELi4ES3_EELb0ELb0ELb0ELb0ELb1ELb0ELb1ELb1ENS_16Flash_fwd_paramsEEEvRKT8_iiiii:
        /* <DEDUP_REMOVED lines=15> */
[----:B------:R-:W-:Y:S01]  /*02f0*/  ISETP.NE.AND.EX P1, PT, R13, RZ, PT, P0 ;  /* 0x000000ff0d00720c */ /* 0x000fe20003f25300 */
[----:B------:R-:W-:Y:S01]  /*0300*/  IMAD.WIDE.U32 R12, R241, 0x4, R12 ;  /* 0x00000004f10c7825 */ /* 0x000fe200078e000c */
[----:B------:R-:W-:-:S03]  /*0310*/  IADD3 R20, P0, PT, R14, R2, RZ ;  /* 0x000000020e147210 */ /* 0x000fc60007f1e0ff */
[----:B------:R-:W-:Y:S01]  /*0320*/  IMAD.MOV.U32 R14, RZ, RZ, RZ ;  /* 0x000000ffff0e7224 */ /* 0x000fe200078e00ff */
[----:B------:R-:W5:Y:S01]  /*0330*/  @!P3 LD.E R239, desc[UR6][R164.64+0xb4] ;  /* 0x0000b406a4efb980 */ /* 0x000f62000c101900 */
[----:B------:R-:W-:-:S03]  /*0340*/  IMAD.X R21, R15, 0x1, R0, P0 ;  /* 0x000000010f157824 */ /* 0x000fc600000e0600 */
        /* <DEDUP_REMOVED lines=17> */
.L_x_5176:
[----:B------:R-:W-:Y:S05]  /*0460*/  BSYNC.RECONVERGENT B0 ;  /* 0x0000000000007941 */ /* 0x000fea0003800200 */
.L_x_5175:
[----:B------:R-:W-:Y:S04]  /*0470*/  BSSY.RECONVERGENT B0, `(.L_x_5177) ;  /* 0x0000007000007945 */ /* 0x000fe80003800200 */
[----:B------:R-:W-:Y:S05]  /*0480*/  @!P4 BRA `(.L_x_5178) ;  /* 0x000000000014c947 */ /* 0x000fea0003800000 */
[----:B------:R-:W2:Y:S02]  /*0490*/  LD.E.U8 R4, desc[UR6][R164.64+0x1b2] ;  /* 0x0001b206a4047980 */ /* 0x000ea4000c101100 */
[----:B--2---:R-:W-:-:S13]  /*04a0*/  ISETP.NE.AND P0, PT, R4, RZ, PT ;  /* 0x000000ff0400720c */ /* 0x004fda0003f05270 */
[----:B-----5:R-:W2:Y:S02]  /*04b0*/  @P0 LD.E R54, desc[UR6][R12.64+0x4] ;  /* 0x000004060c360980 */ /* 0x020ea4000c101900 */
[----:B--2---:R-:W-:-:S06]  /*04c0*/  @P0 IADD3 R54, PT, PT, R54, -R15, RZ ;  /* 0x8000000f36360210 */ /* 0x004fcc0007ffe0ff */
[----:B------:R2:W5:Y:S02]  /*04d0*/  @!P0 LD.E R54, desc[UR6][R12.64] ;  /* 0x000000060c368980 */ /* 0x000564000c101900 */
.L_x_5178:
[----:B------:R-:W-:Y:S05]  /*04e0*/  BSYNC.RECONVERGENT B0 ;  /* 0x0000000000007941 */ /* 0x000fea0003800200 */
.L_x_5177:
        /* <DEDUP_REMOVED lines=9> */
.L_x_5180:
[----:B------:R-:W3:Y:S01]  /*0580*/  LD.E.64 R4, desc[UR6][R164.64+0x108] ;  /* 0x00010806a4047980 */ /* 0x000ee2000c101b00 */
[----:B------:R-:W-:Y:S01]  /*0590*/  BSSY.RECONVERGENT B0, `(.L_x_5182) ;  /* 0x0000006000007945 */ /* 0x000fe20003800200 */
[----:B------:R-:W-:Y:S01]  /*05a0*/  IMAD.MOV.U32 R47, RZ, RZ, RZ ;  /* 0x000000ffff2f7224 */ /* 0x000fe200078e00ff */
[----:B---3--:R-:W-:-:S04]  /*05b0*/  ISETP.NE.U32.AND P0, PT, R4, RZ, PT ;  /* 0x000000ff0400720c */ /* 0x008fc80003f05070 */
[----:B------:R-:W-:-:S13]  /*05c0*/  ISETP.NE.AND.EX P0, PT, R5, RZ, PT, P0 ;  /* 0x000000ff0500720c */ /* 0x000fda0003f05300 */
[----:B------:R-:W-:Y:S05]  /*05d0*/  @!P0 BRA `(.L_x_5183) ;  /* 0x0000000000048947 */ /* 0x000fea0003800000 */
[----:B------:R3:W5:Y:S02]  /*05e0*/  LD.E R47, desc[UR6][R164.64+0xbc] ;  /* 0x0000bc06a42f7980 */ /* 0x000764000c101900 */
.L_x_5183:
[----:B------:R-:W-:Y:S05]  /*05f0*/  BSYNC.RECONVERGENT B0 ;  /* 0x0000000000007941 */ /* 0x000fea0003800200 */
.L_x_5182:
[----:B-----5:R-:W-:Y:S02]  /*0600*/  IADD3 R47, PT, PT, R54, R47, RZ ;  /* 0x0000002f362f7210 */ /* 0x020fe40007ffe0ff */
.L_x_5181:
[----:B------:R-:W-:Y:S05]  /*0610*/  BSYNC.RECONVERGENT B1 ;  /* 0x0000000000017941 */ /* 0x000fea0003800200 */
.L_x_5179:
[----:B------:R-:W-:Y:S01]  /*0620*/  IMAD.SHL.U32 R56, R237, 0x40, RZ ;  /* 0x00000040ed387824 */ /* 0x000fe200078e00ff */
[----:B------:R-:W-:Y:S01]  /*0630*/  MOV R4, R236 ;  /* 0x000000ec00047202 */ /* 0x000fe20000000f00 */
[----:B------:R-:W-:-:S03]  /*0640*/  IMAD.MOV.U32 R5, RZ, RZ, 0x0 ;  /* 0x00000000ff057424 */ /* 0x000fc600078e00ff */
[----:B------:R-:W-:-:S13]  /*0650*/  ISETP.GT.AND P0, PT, R239, R56, PT ;  /* 0x00000038ef00720c */ /* 0x000fda0003f04270 */
[----:B-123--:R-:W-:Y:S05]  /*0660*/  @!P0 RET.REL.NODEC R4 `(_ZN5flash24flash_fwd_splitkv_kernelI23Flash_fwd_kernel_traitsILi64ELi64ELi256ELi4ELb0ELb0EN7cutlass6half_tE19Flash_kernel_traitsILi64ELi64ELi256ELi4ES3_EELb0ELb0ELb0ELb0ELb1ELb0ELb1ELb1EEEvNS_16Flash_fwd_paramsE) ;  /* 0xfffffff804648950 */ /* 0x00efea0003c3ffff */
        /* <DEDUP_REMOVED lines=51> */
[C---:B----4-:R-:W-:Y:S02]  /*09a0*/  IMAD R8, R3.reuse, R0, RZ ;  /* 0x0000000003087224 */ /* 0x050fe400078e02ff */
[----:B------:R-:W-:Y:S01]  /*09b0*/  VIADD R5, R2, 0x8 ;  /* 0x0000000802057836 */ /* 0x000fe20000000000 */
[----:B------:R-:W-:Y:S02]  /*09c0*/  ISETP.GE.AND P6, PT, R4, R239, PT ;  /* 0x000000ef0400720c */ /* 0x000fe40003fc6270 */
[----:B------:R-:W-:Y:S02]  /*09d0*/  IADD3 R4, P0, PT, R3, R2, RZ ;  /* 0x0000000203047210 */ /* 0x000fe40007f1e0ff */
[----:B------:R-:W-:-:S02]  /*09e0*/  LEA R0, P1, R55, R8, 0x2 ;  /* 0x0000000837007211 */ /* 0x000fc400078210ff */
[----:B------:R-:W-:Y:S02]  /*09f0*/  LEA.HI.X.SX32 R3, R3, RZ, 0x1, P0 ;  /* 0x000000ff03037211 */ /* 0x000fe400000f0eff */
[----:B-----5:R-:W-:Y:S02]  /*0a00*/  LEA R6, P0, R4, R6, 0x2 ;  /* 0x0000000604067211 */ /* 0x020fe400078010ff */
[----:B------:R-:W-:Y:S02]  /*0a10*/  LEA.HI.X.SX32 R8, R8, RZ, 0x1, P1 ;  /* 0x000000ff08087211 */ /* 0x000fe400008f0eff */
[----:B------:R-:W-:Y:S01]  /*0a20*/  LEA.HI.X R7, R4, R7, R3, 0x2, P0 ;  /* 0x0000000704077211 */ /* 0x000fe200000f1403 */
[C---:B------:R-:W-:Y:S01]  /*0a30*/  VIADD R3, R2.reuse, 0x28 ;  /* 0x0000002802037836 */ /* 0x040fe20000000000 */
[----:B------:R-:W-:Y:S02]  /*0a40*/  LOP3.LUT P0, R55, R55, 0xf, RZ, 0xc0, !PT ;  /* 0x0000000f37377812 */ /* 0x000fe4000780c0ff */
[----:B------:R-:W-:Y:S01]  /*0a50*/  ISETP.GE.AND P3, PT, R5, R239, PT ;  /* 0x000000ef0500720c */ /* 0x000fe20003f66270 */
[----:B------:R-:W-:Y:S01]  /*0a60*/  VIADD R5, R2, 0x18 ;  /* 0x0000001802057836 */ /* 0x000fe20000000000 */
[----:B------:R-:W-:-:S02]  /*0a70*/  P2R R4, PR, RZ, 0x1 ;  /* 0x00000001ff047803 */ /* 0x000fc40000000000 */
[-C--:B------:R-:W-:Y:S01]  /*0a80*/  ISETP.GE.AND P0, PT, R3, R239.reuse, PT ;  /* 0x000000ef0300720c */ /* 0x080fe20003f06270 */
[----:B------:R-:W-:Y:S01]  /*0a90*/  VIADD R3, R2, 0x38 ;  /* 0x0000003802037836 */ /* 0x000fe20000000000 */
[----:B------:R-:W-:Y:S02]  /*0aa0*/  LEA R10, P1, R0, R164, 0x2 ;  /* 0x000000a4000a7211 */ /* 0x000fe400078210ff */
[----:B------:R-:W-:Y:S01]  /*0ab0*/  ISETP.GE.AND P4, PT, R5, R239, PT ;  /* 0x000000ef0500720c */ /* 0x000fe20003f86270 */
[----:B------:R-:W-:Y:S01]  /*0ac0*/  VIADD R5, R2, 0x20 ;  /* 0x0000002002057836 */ /* 0x000fe20000000000 */
[----:B------:R-:W-:Y:S01]  /*0ad0*/  LEA.HI.X R11, R0, R165, R8, 0x2, P1 ;  /* 0x000000a5000b7211 */ /* 0x000fe200008f1408 */
[----:B------:R-:W-:Y:S01]  /*0ae0*/  VIADD R0, R2, 0x30 ;  /* 0x0000003002007836 */ /* 0x000fe20000000000 */
[----:B------:R-:W-:Y:S02]  /*0af0*/  ISETP.NE.OR P2, PT, R55, RZ, P3 ;  /* 0x000000ff3700720c */ /* 0x000fe40001f45670 */
[-C--:B------:R-:W-:Y:S01]  /*0b00*/  ISETP.GE.AND P1, PT, R5, R239.reuse, PT ;  /* 0x000000ef0500720c */ /* 0x080fe20003f26270 */
[----:B------:R-:W-:Y:S01]  /*0b10*/  @!P5 ST.E.128 desc[UR6][R10.64], RZ ;  /* 0x000000ff0a00d985 */ /* 0x000fe2000c101d06 */
[----:B------:R-:W-:-:S03]  /*0b20*/  ISETP.GE.AND P5, PT, R3, R239, PT ;  /* 0x000000ef0300720c */ /* 0x000fc60003fa6270 */
[----:B------:R-:W-:Y:S01]  /*0b30*/  @!P3 ST.E.128 desc[UR6][R10.64+0x800], RZ ;  /* 0x000800ff0a00b985 */ /* 0x000fe2000c101d06 */
[----:B------:R-:W-:Y:S02]  /*0b40*/  ISETP.GE.AND P3, PT, R0, R239, PT ;  /* 0x000000ef0000720c */ /* 0x000fe40003f66270 */
[----:B------:R-:W-:Y:S01]  /*0b50*/  P2R R3, PR, RZ, 0x20 ;  /* 0x00000020ff037803 */ /* 0x000fe20000000000 */
[----:B------:R-:W-:Y:S01]  /*0b60*/  @!P6 ST.E.128 desc[UR6][R10.64+0x1000], RZ ;  /* 0x001000ff0a00e985 */ /* 0x000fe2000c101d06 */
[C---:B------:R-:W-:Y:S01]  /*0b70*/  ISETP.NE.OR P6, PT, R55.reuse, RZ, P6 ;  /* 0x000000ff3700720c */ /* 0x040fe200037c5670 */
[----:B------:R-:W-:Y:S02]  /*0b80*/  @!P2 IMAD.MOV.U32 R0, RZ, RZ, -0x800000 ;  /* 0xff800000ff00a424 */ /* 0x000fe400078e00ff */
[----:B------:R-:W-:Y:S04]  /*0b90*/  @!P4 ST.E.128 desc[UR6][R10.64+0x1800], RZ ;  /* 0x001800ff0a00c985 */ /* 0x000fe8000c101d06 */
[----:B------:R-:W-:Y:S01]  /*0ba0*/  @!P5 ST.E.128 desc[UR6][R10.64+0x3800], RZ ;  /* 0x003800ff0a00d985 */ /* 0x000fe2000c101d06 */
[----:B------:R-:W-:-:S02]  /*0bb0*/  ISETP.NE.OR P5, PT, R55, RZ, P4 ;  /* 0x000000ff3700720c */ /* 0x000fc400027a5670 */
[C---:B------:R-:W-:Y:S01]  /*0bc0*/  ISETP.NE.OR P4, PT, R55.reuse, RZ, P1 ;  /* 0x000000ff3700720c */ /* 0x040fe20000f85670 */
[----:B------:R-:W-:Y:S01]  /*0bd0*/  @!P1 ST.E.128 desc[UR6][R10.64+0x2000], RZ ;  /* 0x002000ff0a009985 */ /* 0x000fe2000c101d06 */
[----:B------:R-:W-:-:S03]  /*0be0*/  ISETP.NE.OR P1, PT, R55, RZ, P0 ;  /* 0x000000ff3700720c */ /* 0x000fc60000725670 */
[----:B------:R-:W-:Y:S01]  /*0bf0*/  @!P0 ST.E.128 desc[UR6][R10.64+0x2800], RZ ;  /* 0x002800ff0a008985 */ /* 0x000fe2000c101d06 */
[----:B------:R-:W-:-:S03]  /*0c00*/  ISETP.NE.OR P0, PT, R55, RZ, P3 ;  /* 0x000000ff3700720c */ /* 0x000fc60001f05670 */
[----:B------:R-:W-:Y:S01]  /*0c10*/  @!P3 ST.E.128 desc[UR6][R10.64+0x3000], RZ ;  /* 0x003000ff0a00b985 */ /* 0x000fe2000c101d06 */
[----:B------:R-:W-:-:S03]  /*0c20*/  ISETP.NE.AND P3, PT, R3, RZ, PT ;  /* 0x000000ff0300720c */ /* 0x000fc60003f65270 */
[----:B------:R1:W-:Y:S01]  /*0c30*/  @!P2 ST.E desc[UR6][R6.64+0x20], R0 ;  /* 0x000020000600a985 */ /* 0x0003e2000c101906 */
[----:B------:R-:W-:Y:S01]  /*0c40*/  ISETP.NE.AND P2, PT, R4, RZ, PT ;  /* 0x000000ff0400720c */ /* 0x000fe20003f45270 */
[----:B------:R-:W-:Y:S02]  /*0c50*/  @!P4 IMAD.MOV.U32 R3, RZ, RZ, -0x800000 ;  /* 0xff800000ff03c424 */ /* 0x000fe400078e00ff */
[----:B------:R-:W-:Y:S01]  /*0c60*/  @!P5 IMAD.MOV.U32 R4, RZ, RZ, -0x800000 ;  /* 0xff800000ff04d424 */ /* 0x000fe200078e00ff */
[----:B------:R-:W-:Y:S01]  /*0c70*/  ISETP.GE.OR P2, PT, R2, R239, P2 ;  /* 0x000000ef0200720c */ /* 0x000fe20001746670 */
[----:B------:R-:W-:Y:S01]  /*0c80*/  @!P1 IMAD.MOV.U32 R2, RZ, RZ, -0x800000 ;  /* 0xff800000ff029424 */ /* 0x000fe200078e00ff */
[----:B------:R2:W-:Y:S04]  /*0c90*/  @!P4 ST.E desc[UR6][R6.64+0x80], R3 ;  /* 0x000080030600c985 */ /* 0x0005e8000c101906 */
[----:B------:R3:W-:Y:S04]  /*0ca0*/  @!P1 ST.E desc[UR6][R6.64+0xa0], R2 ;  /* 0x0000a00206009985 */ /* 0x0007e8000c101906 */
[----:B------:R-:W-:Y:S03]  /*0cb0*/  @!P5 ST.E desc[UR6][R6.64+0x60], R4 ;  /* 0x000060040600d985 */ /* 0x000fe6000c101906 */
[----:B------:R-:W-:-:S05]  /*0cc0*/  @!P2 IMAD.MOV.U32 R5, RZ, RZ, -0x800000 ;  /* 0xff800000ff05a424 */ /* 0x000fca00078e00ff */
[----:B------:R-:W-:Y:S01]  /*0cd0*/  @!P2 ST.E desc[UR6][R6.64], R5 ;  /* 0x000000050600a985 */ /* 0x000fe2000c101906 */
[----:B-1----:R-:W-:-:S05]  /*0ce0*/  @!P6 IMAD.MOV.U32 R0, RZ, RZ, -0x800000 ;  /* 0xff800000ff00e424 */ /* 0x002fca00078e00ff */
[----:B------:R1:W-:Y:S01]  /*0cf0*/  @!P6 ST.E desc[UR6][R6.64+0x40], R0 ;  /* 0x000040000600e985 */ /* 0x0003e2000c101906 */
[----:B--2---:R-:W-:Y:S02]  /*0d00*/  IMAD.MOV.U32 R3, RZ, RZ, 0x0 ;  /* 0x00000000ff037424 */ /* 0x004fe400078e00ff */
[----:B---3--:R-:W-:Y:S02]  /*0d10*/  IMAD.MOV.U32 R2, RZ, RZ, R236 ;  /* 0x000000ffff027224 */ /* 0x008fe400078e00ec */
[----:B-1----:R-:W-:-:S05]  /*0d20*/  @!P0 IMAD.MOV.U32 R0, RZ, RZ, -0x800000 ;  /* 0xff800000ff008424 */ /* 0x002fca00078e00ff */
[----:B------:R1:W-:Y:S01]  /*0d30*/  @!P0 ST.E desc[UR6][R6.64+0xc0], R0 ;  /* 0x0000c00006008985 */ /* 0x0003e2000c101906 */
[----:B------:R-:W-:-:S13]  /*0d40*/  ISETP.NE.OR P0, PT, R55, RZ, P3 ;  /* 0x000000ff3700720c */ /* 0x000fda0001f05670 */
[----:B-1----:R-:W-:Y:S05]  /*0d50*/  @P0 RET.REL.NODEC R2 `(_ZN5flash24flash_fwd_splitkv_kernelI23Flash_fwd_kernel_traitsILi64ELi64ELi256ELi4ELb0ELb0EN7cutlass6half_tE19Flash_kernel_traitsILi64ELi64ELi256ELi4ES3_EELb0ELb0ELb0ELb0ELb1ELb0ELb1ELb1EEEvNS_16Flash_fwd_paramsE) ;  /* 0xfffffff002a80950 */ /* 0x002fea0003c3ffff */
[----:B------:R-:W-:Y:S02]  /*0d60*/  MOV R0, 0xff800000 ;  /* 0xff80000000007802 */ /* 0x000fe40000000f00 */
[----:B------:R-:W-:-:S03]  /*0d70*/  MOV R237, 0x0 ;  /* 0x0000000000ed7802 */ /* 0x000fc60000000f00 */
[----:B------:R1:W-:Y:S02]  /*0d80*/  ST.E desc[UR6][R6.64+0xe0], R0 ;  /* 0x0000e00006007985 */ /* 0x0003e4000c101906 */
[----:B-1----:R-:W-:Y:S05]  /*0d90*/  RET.REL.NODEC R236 `(_ZN5flash24flash_fwd_splitkv_kernelI23Flash_fwd_kernel_traitsILi64ELi64ELi256ELi4ELb0ELb0EN7cutlass6half_tE19Flash_kernel_traitsILi64ELi64ELi256ELi4ES3_EELb0ELb0ELb0ELb0ELb1ELb0ELb1ELb1EEEvNS_16Flash_fwd_paramsE) ;  /* 0xfffffff0ec987950 */ /* 0x002fea0003c3ffff */
.L_x_5184:
        /* <DEDUP_REMOVED lines=107> */
.L_x_5186:
        /* <DEDUP_REMOVED lines=12> */
[----:B------:R-:W-:Y:S02]  /*1510*/  @!P0 SHF.R.S32.HI R8, RZ, 0x1f, R14 ;  /* 0x0000001fff088819 */ /* 0x000fe4000001140e */
[----:B------:R-:W-:-:S04]  /*1520*/  LEA R13, R46, 0xffffff00, 0x8 ;  /* 0xffffff002e0d7811 */ /* 0x000fc800078e40ff */
[----:B------:R-:W-:Y:S02]  /*1530*/  SHF.R.S32.HI R10, RZ, 0x1f, R13 ;  /* 0x0000001fff0a7819 */ /* 0x000fe4000001140d */
        /* <DEDUP_REMOVED lines=25> */
[-C--:B------:R-:W-:Y:S02]  /*16d0*/  @!P1 IADD3 R6, PT, PT, R6, -R3.reuse, RZ ;  /* 0x8000000306069210 */ /* 0x080fe40007ffe0ff */
        /* <DEDUP_REMOVED lines=8> */
[----:B------:R-:W-:Y:S02]  /*1760*/  ISETP.NE.AND P3, PT, R0, RZ, PT ;  /* 0x000000ff0000720c */ /* 0x000fe40003f65270 */
[----:B------:R-:W-:Y:S01]  /*1770*/  LOP3.LUT R8, R9, R8, RZ, 0x3c, !PT ;  /* 0x0000000809087212 */ /* 0x000fe200078e3cff */
[----:B------:R-:W-:Y:S01]  /*1780*/  @!P1 VIADD R11, R11, 0x1 ;  /* 0x000000010b0b9836 */ /* 0x000fe20000000000 */
[----:B------:R-:W-:-:S02]  /*1790*/  @!P0 SHF.R.S32.HI R2, RZ, 0x1f, R14 ;  /* 0x0000001fff028819 */ /* 0x000fc4000001140e */
[----:B------:R-:W-:Y:S01]  /*17a0*/  LOP3.LUT R9, R9, R8, RZ, 0x3c, !PT ;  /* 0x0000000809097212 */ /* 0x000fe200078e3cff */
[----:B----4-:R-:W-:Y:S01]  /*17b0*/  @!P0 IMAD R3, R45, R14, RZ ;  /* 0x0000000e2d038224 */ /* 0x010fe200078e02ff */
[----:B------:R-:W-:Y:S01]  /*17c0*/  @P4 IADD3 R11, PT, PT, R11, 0x1, RZ ;  /* 0x000000010b0b4810 */ /* 0x000fe20007ffe0ff */
[-C--:B------:R-:W-:Y:S02]  /*17d0*/  IMAD R6, R231, R13.reuse, RZ ;  /* 0x0000000de7067224 */ /* 0x080fe400078e02ff */
        /* <DEDUP_REMOVED lines=8> */
[----:B------:R-:W-:Y:S01]  /*1860*/  @!P0 IMAD R3, R19, R12, RZ ;  /* 0x0000000c13038224 */ /* 0x000fe200078e02ff */
[----:B------:R-:W-:Y:S02]  /*1870*/  @!P0 SHF.R.S32.HI R2, RZ, 0x1f, R12 ;  /* 0x0000001fff028819 */ /* 0x000fe4000001140c */
[----:B------:R-:W-:Y:S01]  /*1880*/  IADD3 R23, PT, PT, R23, R6, RZ ;  /* 0x0000000617177210 */ /* 0x000fe20007ffe0ff */
[----:B------:R-:W-:Y:S01]  /*1890*/  IMAD R6, R17, R11, RZ ;  /* 0x0000000b11067224 */ /* 0x000fe200078e02ff */
[----:B------:R-:W-:-:S02]  /*18a0*/  SHF.R.S32.HI R8, RZ, 0x1f, R11 ;  /* 0x0000001fff087819 */ /* 0x000fc4000001140b */
[----:B------:R-:W-:Y:S01]  /*18b0*/  @P0 IADD3 R14, PT, PT, R14, R15, RZ ;  /* 0x0000000f0e0e0210 */ /* 0x000fe20007ffe0ff */
[C---:B------:R-:W-:Y:S02]  /*18c0*/  @!P0 IMAD R2, R18.reuse, R2, R3 ;  /* 0x0000000212028224 */ /* 0x040fe400078e0203 */
[----:B------:R-:W-:-:S04]  /*18d0*/  @!P0 IMAD.WIDE.U32 R18, R18, R12, R24 ;  /* 0x0000000c12128225 */ /* 0x000fc800078e0018 */
[----:B------:R-:W-:-:S04]  /*18e0*/  IMAD.WIDE.U32 R22, R16, R11, R22 ;  /* 0x0000000b10167225 */ /* 0x000fc800078e0016 */
[----:B------:R-:W-:Y:S02]  /*18f0*/  IMAD R8, R16, R8, R6 ;  /* 0x0000000810087224 */ /* 0x000fe400078e0206 */
[-C--:B------:R-:W-:Y:S02]  /*1900*/  @P0 IMAD R6, R45, R14.reuse, RZ ;  /* 0x0000000e2d060224 */ /* 0x080fe400078e02ff */
[----:B------:R-:W-:Y:S01]  /*1910*/  @P0 IMAD.WIDE.U32 R16, R44, R14, RZ ;  /* 0x0000000e2c100225 */ /* 0x000fe200078e00ff */
[----:B------:R-:W-:Y:S02]  /*1920*/  @!P0 IADD3 R15, PT, PT, R19, R2, RZ ;  /* 0x00000002130f8210 */ /* 0x000fe40007ffe0ff */
[----:B------:R-:W-:Y:S01]  /*1930*/  MOV R3, R22 ;  /* 0x0000001600037202 */ /* 0x000fe20000000f00 */
[----:B------:R-:W-:Y:S01]  /*1940*/  IMAD.IADD R2, R23, 0x1, R8 ;  /* 0x0000000117027824 */ /* 0x000fe200078e0208 */
[----:B------:R-:W-:Y:S02]  /*1950*/  @P0 IADD3 R15, PT, PT, R17, R6, RZ ;  /* 0x00000006110f0210 */ /* 0x000fe40007ffe0ff */
[----:B------:R-:W-:-:S02]  /*1960*/  @P0 MOV R18, R16 ;  /* 0x0000001000120202 */ /* 0x000fc40000000f00 */
.L_x_5187:
[----:B------:R-:W-:Y:S05]  /*1970*/  BSYNC.RECONVERGENT B0 ;  /* 0x0000000000007941 */ /* 0x000fea0003800200 */
.L_x_5185:
[----:B------:R-:W-:Y:S01]  /*1980*/  ISETP.NE.AND P0, PT, R7, -0x1, PT ;  /* 0xffffffff0700780c */ /* 0x000fe20003f05270 */
[----:B------:R-:W2:Y:S04]  /*1990*/  LD.E.64 R22, desc[UR6][R164.64+0x30] ;  /* 0x00003006a4167980 */ /* 0x000ea8000c101b00 */
[----:B------:R-:W3:Y:S04]  /*19a0*/  LD.E.64 R24, desc[UR6][R164.64+0x48] ;  /* 0x00004806a4187980 */ /* 0x000ee8000c101b00 */
[----:B------:R-:W4:Y:S04]  /*19b0*/  LD.E.64 R16, desc[UR6][R4.64] ;  /* 0x0000000604107980 */ /* 0x000f28000c101b00 */
[----:B------:R-:W3:Y:S04]  /*19c0*/  @!P0 LD.E.64 R28, desc[UR6][R164.64+0x18] ;  /* 0x00001806a41c8980 */ /* 0x000ee8000c101b00 */
[----:B------:R-:W4:Y:S04]  /*19d0*/  LD.E.64 R8, desc[UR6][R164.64+0x8] ;  /* 0x00000806a4087980 */ /* 0x000f28000c101b00 */
[----:B------:R-:W4:Y:S04]  /*19e0*/  LD.E R11, desc[UR6][R164.64+0xd0] ;  /* 0x0000d006a40b7980 */ /* 0x000f28000c101900 */
[----:B------:R-:W4:Y:S01]  /*19f0*/  LD.E.64 R4, desc[UR6][R164.64+0x10] ;  /* 0x00001006a4047980 */ /* 0x000f22000c101b00 */
[----:B------:R-:W-:-:S04]  /*1a00*/  IABS R6, R0 ;  /* 0x0000000000067213 */ /* 0x000fc80000000000 */
[----:B-----5:R-:W1:Y:S08]  /*1a10*/  I2F.RP R12, R6 ;  /* 0x00000006000c7306 */ /* 0x020e700000209400 */
[----:B-1----:R-:W1:Y:S01]  /*1a20*/  MUFU.RCP R12, R12 ;  /* 0x0000000c000c7308 */ /* 0x002e620000001000 */
[----:B------:R-:W-:Y:S01]  /*1a30*/  IMAD.MOV.U32 R14, RZ, RZ, RZ ;  /* 0x000000ffff0e7224 */ /* 0x000fe200078e00ff */
[----:B------:R-:W-:-:S05]  /*1a40*/  MOV R30, RZ ;  /* 0x000000ff001e7202 */ /* 0x000fca0000000f00 */
[----:B------:R1:W5:Y:S02]  /*1a50*/  @P6 LD.E R14, desc[UR6][R20.64] ;  /* 0x00000006140e6980 */ /* 0x000364000c101900 */
[----:B-1----:R-:W-:-:S04]  /*1a60*/  VIADD R12, R12, 0xffffffe ;  /* 0x0ffffffe0c0c7836 */ /* 0x002fc80000000000 */
        /* <DEDUP_REMOVED lines=13> */
[----:B------:R-:W-:Y:S02]  /*1b40*/  ISETP.GE.U32.AND P3, PT, R19, R6, PT ;  /* 0x000000061300720c */ /* 0x000fe40003f66070 */
[----:B------:R-:W-:Y:S02]  /*1b50*/  IADD3 R18, P2, PT, R12, R18, RZ ;  /* 0x000000120c127210 */ /* 0x000fe40007f5e0ff */
[----:B------:R-:W-:Y:S01]  /*1b60*/  LOP3.LUT R6, R240, R0, RZ, 0x3c, !PT ;  /* 0x00000000f0067212 */ /* 0x000fe200078e3cff */
[----:B------:R-:W-:Y:S02]  /*1b70*/  @!P1 VIADD R20, R20, 0x1 ;  /* 0x0000000114149836 */ /* 0x000fe40000000000 */
[----:B------:R-:W-:Y:S01]  /*1b80*/  IMAD.X R19, RZ, RZ, R15, P2 ;  /* 0x000000ffff137224 */ /* 0x000fe200010e060f */
[----:B------:R-:W-:Y:S02]  /*1b90*/  ISETP.GE.AND P2, PT, R6, RZ, PT ;  /* 0x000000ff0600720c */ /* 0x000fe40003f46270 */
[----:B------:R-:W-:-:S03]  /*1ba0*/  ISETP.NE.AND P1, PT, R0, RZ, PT ;  /* 0x000000ff0000720c */ /* 0x000fc60003f25270 */
[----:B------:R-:W-:Y:S01]  /*1bb0*/  @P3 IADD3 R20, PT, PT, R20, 0x1, RZ ;  /* 0x0000000114143810 */ /* 0x000fe20007ffe0ff */
[----:B------:R-:W-:-:S04]  /*1bc0*/  IMAD.WIDE.U32 R30, R13, R44, R18 ;  /* 0x0000002c0d1e7225 */ /* 0x000fc800078e0012 */
[----:B------:R-:W-:Y:S02]  /*1bd0*/  IMAD.MOV.U32 R6, RZ, RZ, R20 ;  /* 0x000000ffff067224 */ /* 0x000fe400078e0014 */
[----:B------:R-:W-:-:S03]  /*1be0*/  IMAD R10, R10, R44, RZ ;  /* 0x0000002c0a0a7224 */ /* 0x000fc600078e02ff */
[----:B------:R-:W-:Y:S01]  /*1bf0*/  @!P2 IADD3 R6, PT, PT, -R6, RZ, RZ ;  /* 0x000000ff0606a210 */ /* 0x000fe20007ffe1ff */
[----:B------:R-:W-:Y:S01]  /*1c00*/  IMAD R10, R13, R45, R10 ;  /* 0x0000002d0d0a7224 */ /* 0x000fe200078e020a */
[----:B------:R-:W-:Y:S02]  /*1c10*/  @!P1 LOP3.LUT R6, RZ, R0, RZ, 0x33, !PT ;  /* 0x00000000ff069212 */ /* 0x000fe400078e33ff */
[----:B------:R-:W-:Y:S01]  /*1c20*/  MOV R20, R30 ;  /* 0x0000001e00147202 */ /* 0x000fe20000000f00 */
[----:B------:R-:W-:Y:S01]  /*1c30*/  IMAD.IADD R21, R31, 0x1, R10 ;  /* 0x000000011f157824 */ /* 0x000fe200078e020a */
[----:B------:R-:W-:Y:S02]  /*1c40*/  LOP3.LUT R19, R48, 0x1c0, RZ, 0xc0, !PT ;  /* 0x000001c030137812 */ /* 0x000fe400078ec0ff */
[----:B------:R-:W-:Y:S01]  /*1c50*/  SHF.R.S32.HI R0, RZ, 0x1f, R6 ;  /* 0x0000001fff007819 */ /* 0x000fe20000011406 */
[----:B------:R-:W-:Y:S01]  /*1c60*/  IMAD.WIDE.U32 R20, R6, R26, R20 ;  /* 0x0000001a06147225 */ /* 0x000fe200078e0014 */
[----:B------:R-:W-:-:S02]  /*1c70*/  SHF.R.U32.HI R136, RZ, 0x3, R55 ;  /* 0x00000003ff887819 */ /* 0x000fc40000011637 */
[----:B------:R-:W-:Y:S01]  /*1c80*/  LOP3.LUT R19, R19, 0x38, R55, 0xf8, !PT ;  /* 0x0000003813137812 */ /* 0x000fe200078ef837 */
[----:B------:R-:W-:Y:S01]  /*1c90*/  IMAD.MOV.U32 R137, RZ, RZ, RZ ;  /* 0x000000ffff897224 */ /* 0x000fe200078e00ff */
[----:B------:R-:W1:Y:S02]  /*1ca0*/  S2UR UR4, SR_CgaCtaId ;  /* 0x00000000000479c3 */ /* 0x000e640000008800 */
[----:B------:R-:W-:Y:S02]  /*1cb0*/  LOP3.LUT R19, R19, 0x38, R48, 0x78, !PT ;  /* 0x0000003813137812 */ /* 0x000fe400078e7830 */
[----:B------:R-:W-:Y:S02]  /*1cc0*/  SHF.R.S32.HI R53, RZ, 0x1f, R54 ;  /* 0x0000001fff357819 */ /* 0x000fe40000011436 */
[----:B------:R-:W-:Y:S02]  /*1cd0*/  LOP3.LUT R48, R19, 0x1e00, R48, 0xf8, !PT ;  /* 0x00001e0013307812 */ /* 0x000fe400078ef830 */
[----:B------:R-:W-:Y:S01]  /*1ce0*/  LEA.HI R53, R53, R54, RZ, 0x8 ;  /* 0x0000003635357211 */ /* 0x000fe200078f40ff */
[----:B------:R-:W-:-:S03]  /*1cf0*/  IMAD R234, R45, R136, RZ ;  /* 0x000000882dea7224 */ /* 0x000fc600078e02ff */
[----:B------:R-:W-:-:S04]  /*1d00*/  SHF.R.S32.HI R53, RZ, 0x8, R53 ;  /* 0x00000008ff357819 */ /* 0x000fc80000011435 */
[----:B------:R-:W-:Y:S01]  /*1d10*/  VIMNMX R53, PT, PT, R229, R53, !PT ;  /* 0x00000035e5357248 */ /* 0x000fe20007fe0100 */
[----:B------:R-:W-:Y:S01]  /*1d20*/  UMOV UR5, 0x400 ;  /* 0x0000040000057882 */ /* 0x000fe20000000000 */
[----:B------:R-:W-:Y:S01]  /*1d30*/  IMAD R232, R231, R136, RZ ;  /* 0x00000088e7e87224 */ /* 0x000fe200078e02ff */
[----:B------:R-:W-:Y:S01]  /*1d40*/  LOP3.LUT R243, R243, R242, RZ, 0x3c, !PT ;  /* 0x000000f2f3f37212 */ /* 0x000fe200078e3cff */
[----:B-1----:R-:W-:-:S03]  /*1d50*/  ULEA UR4, UR4, UR5, 0x18 ;  /* 0x0000000504047291 */ /* 0x002fc6000f8ec0ff */
[----:B------:R-:W-:Y:S01]  /*1d60*/  LOP3.LUT R242, R243, R242, RZ, 0x3c, !PT ;  /* 0x000000f2f3f27212 */ /* 0x000fe200078e3cff */
[----:B------:R-:W-:Y:S01]  /*1d70*/  IMAD.SHL.U32 R51, R230, 0x10, RZ ;  /* 0x00000010e6337824 */ /* 0x000fe200078e00ff */
[----:B------:R-:W-:Y:S02]  /*1d80*/  LEA R238, R46, 0xffffff00, 0x8 ;  /* 0xffffff002eee7811 */ /* 0x000fe400078e40ff */
[----:B------:R-:W-:Y:S02]  /*1d90*/  LEA R48, R48, UR4, 0x1 ;  /* 0x0000000430307c11 */ /* 0x000fe4000f8e08ff */
[----:B------:R-:W-:Y:S02]  /*1da0*/  SHF.L.U64.HI R52, R230, 0x4, R231 ;  /* 0x00000004e6347819 */ /* 0x000fe400000102e7 */
[C---:B------:R-:W-:Y:S02]  /*1db0*/  SHF.L.U64.HI R50, R44.reuse, 0x4, R45 ;  /* 0x000000042c327819 */ /* 0x040fe4000001022d */
[----:B------:R-:W-:-:S02]  /*1dc0*/  SHF.L.U32 R49, R44, 0x4, RZ ;  /* 0x000000042c317819 */ /* 0x000fc400000006ff */
[----:B------:R-:W-:Y:S01]  /*1dd0*/  LOP3.LUT R243, R243, R242, RZ, 0x3c, !PT ;  /* 0x000000f2f3f37212 */ /* 0x000fe200078e3cff */
[----:B--2---:R-:W-:-:S04]  /*1de0*/  @P0 IMAD.WIDE.U32 R32, R22, R7, RZ ;  /* 0x0000000716200225 */ /* 0x004fc800078e00ff */
[----:B------:R-:W-:Y:S02]  /*1df0*/  @P0 IMAD R18, R23, R7, RZ ;  /* 0x0000000717120224 */ /* 0x000fe400078e02ff */
[-C--:B---3--:R-:W-:Y:S02]  /*1e00*/  @!P0 IMAD R15, R29, R241.reuse, RZ ;  /* 0x000000f11d0f8224 */ /* 0x088fe400078e02ff */
[----:B------:R-:W-:-:S04]  /*1e10*/  @!P0 IMAD.WIDE.U32 R28, R28, R241, RZ ;  /* 0x000000f11c1c8225 */ /* 0x000fc800078e00ff */
[----:B------:R-:W-:Y:S02]  /*1e20*/  @!P0 IMAD.MOV.U32 R7, RZ, RZ, R28 ;  /* 0x000000ffff078224 */ /* 0x000fe400078e001c */
[----:B------:R-:W-:Y:S02]  /*1e30*/  @P0 IMAD.MOV.U32 R7, RZ, RZ, R32 ;  /* 0x000000ffff070224 */ /* 0x000fe400078e0020 */
[----:B------:R-:W-:Y:S02]  /*1e40*/  @!P0 IMAD.IADD R15, R29, 0x1, R15 ;  /* 0x000000011d0f8824 */ /* 0x000fe400078e020f */
[----:B------:R-:W-:Y:S01]  /*1e50*/  @P0 IMAD.IADD R15, R33, 0x1, R18 ;  /* 0x00000001210f0824 */ /* 0x000fe200078e0212 */
[----:B------:R-:W-:Y:S01]  /*1e60*/  IADD3 R28, P1, PT, R12, R7, RZ ;  /* 0x000000070c1c7210 */ /* 0x000fe20007f3e0ff */
[----:B------:R-:W-:Y:S01]  /*1e70*/  IMAD R10, R25, R240, RZ ;  /* 0x000000f0190a7224 */ /* 0x000fe200078e02ff */
[----:B------:R-:W-:Y:S02]  /*1e80*/  SHF.R.S32.HI R18, RZ, 0x1f, R240 ;  /* 0x0000001fff127819 */ /* 0x000fe400000114f0 */
[----:B------:R-:W-:Y:S01]  /*1e90*/  IADD3.X R29, PT, PT, RZ, R15, RZ, P1, !PT ;  /* 0x0000000fff1d7210 */ /* 0x000fe20000ffe4ff */
[----:B------:R-:W-:Y:S01]  /*1ea0*/  IMAD R7, R27, R6, RZ ;  /* 0x000000061b077224 */ /* 0x000fe200078e02ff */
[----:B------:R-:W-:Y:S01]  /*1eb0*/  @!P0 MOV R143, R23 ;  /* 0x00000017008f8202 */ /* 0x000fe20000000f00 */
[----:B------:R-:W-:-:S02]  /*1ec0*/  IMAD R10, R24, R18, R10 ;  /* 0x00000012180a7224 */ /* 0x000fc400078e020a */
[----:B------:R-:W-:-:S04]  /*1ed0*/  IMAD.WIDE.U32 R28, R240, R24, R28 ;  /* 0x00000018f01c7225 */ /* 0x000fc800078e001c */
[----:B------:R-:W-:Y:S01]  /*1ee0*/  @!P0 IMAD.MOV.U32 R142, RZ, RZ, R22 ;  /* 0x000000ffff8e8224 */ /* 0x000fe200078e0016 */
[----:B------:R-:W-:Y:S01]  /*1ef0*/  @P0 MOV R142, R22 ;  /* 0x00000016008e0202 */ /* 0x000fe20000000f00 */
[----:B------:R-:W-:Y:S02]  /*1f00*/  IMAD.MOV.U32 R24, RZ, RZ, R20 ;  /* 0x000000ffff187224 */ /* 0x000fe400078e0014 */
[----:B------:R-:W-:Y:S01]  /*1f10*/  @P0 IMAD.MOV.U32 R143, RZ, RZ, R23 ;  /* 0x000000ffff8f0224 */ /* 0x000fe200078e0017 */
[----:B------:R-:W-:Y:S01]  /*1f20*/  IADD3 R20, P0, PT, R12, R3, RZ ;  /* 0x000000030c147210 */ /* 0x000fe20007f1e0ff */
[----:B------:R-:W-:Y:S02]  /*1f30*/  IMAD R7, R0, R26, R7 ;  /* 0x0000001a00077224 */ /* 0x000fe400078e0207 */
[----:B------:R-:W-:Y:S01]  /*1f40*/  IMAD.WIDE.U32 R22, R237, 0x40, R136 ;  /* 0x00000040ed167825 */ /* 0x000fe200078e0088 */
[----:B------:R-:W-:-:S03]  /*1f50*/  MOV R18, R28 ;  /* 0x0000001c00127202 */ /* 0x000fc60000000f00 */
[----:B------:R-:W-:Y:S02]  /*1f60*/  IMAD.IADD R25, R21, 0x1, R7 ;  /* 0x0000000115197824 */ /* 0x000fe400078e0207 */
[----:B------:R-:W-:Y:S02]  /*1f70*/  IMAD.X R21, RZ, RZ, R2, P0 ;  /* 0x000000ffff157224 */ /* 0x000fe400000e0602 */
[-C--:B------:R-:W-:Y:S02]  /*1f80*/  IMAD R2, R23, R142.reuse, RZ ;  /* 0x0000008e17027224 */ /* 0x080fe400078e02ff */
[----:B------:R-:W-:Y:S02]  /*1f90*/  IMAD.IADD R19, R29, 0x1, R10 ;  /* 0x000000011d137824 */ /* 0x000fe400078e020a */
[C---:B------:R-:W-:Y:S02]  /*1fa0*/  IMAD R2, R22.reuse, R143, R2 ;  /* 0x0000008f16027224 */ /* 0x040fe400078e0202 */
[----:B------:R-:W-:-:S04]  /*1fb0*/  IMAD.WIDE.U32 R22, R22, R142, R18 ;  /* 0x0000008e16167225 */ /* 0x000fc800078e0012 */
[----:B------:R-:W-:-:S04]  /*1fc0*/  IMAD.WIDE.U32 R18, R136, R44, R24 ;  /* 0x0000002c88127225 */ /* 0x000fc800078e0018 */
[----:B------:R-:W-:Y:S01]  /*1fd0*/  IMAD.IADD R234, R19, 0x1, R234 ;  /* 0x0000000113ea7824 */ /* 0x000fe200078e02ea */
[----:B----4-:R-:W-:-:S04]  /*1fe0*/  LEA R235, P0, R18, R4, 0x1 ;  /* 0x0000000412eb7211 */ /* 0x010fc800078008ff */
[----:B------:R-:W-:Y:S02]  /*1ff0*/  LEA.HI.X R234, R18, R5, R234, 0x1, P0 ;  /* 0x0000000512ea7211 */ /* 0x000fe400000f0cea */
[----:B------:R-:W-:Y:S01]  /*2000*/  ISETP.GT.AND P0, PT, R46, R53, PT ;  /* 0x000000352e00720c */ /* 0x000fe20003f04270 */
[----:B------:R-:W-:Y:S01]  /*2010*/  IMAD.WIDE.U32 R20, R136, R230, R20 ;  /* 0x000000e688147225 */ /* 0x000fe200078e0014 */
[----:B------:R-:W-:Y:S02]  /*2020*/  IADD3 R2, PT, PT, R23, R2, RZ ;  /* 0x0000000217027210 */ /* 0x000fe40007ffe0ff */
[----:B------:R-:W-:Y:S01]  /*2030*/  LEA R134, P2, R22, R16, 0x1 ;  /* 0x0000001016867211 */ /* 0x000fe200078408ff */
[----:B------:R-:W-:Y:S01]  /*2040*/  IMAD.IADD R232, R21, 0x1, R232 ;  /* 0x0000000115e87824 */ /* 0x000fe200078e02e8 */
[----:B------:R-:W-:Y:S02]  /*2050*/  LEA R233, P1, R20, R8, 0x1 ;  /* 0x0000000814e97211 */ /* 0x000fe400078208ff */
[----:B------:R-:W-:-:S02]  /*2060*/  LEA.HI.X R135, R22, R17, R2, 0x1, P2 ;  /* 0x0000001116877211 */ /* 0x000fc400010f0c02 */
        /* <DEDUP_REMOVED lines=13> */
[----:B------:R-:W-:-:S02]  /*2140*/  MOV R13, RZ ;  /* 0x000000ff000d7202 */ /* 0x000fc40000000f00 */
[----:B------:R-:W-:Y:S01]  /*2150*/  SHF.R.S32.HI R8, RZ, 0x1f, R238 ;  /* 0x0000001fff087819 */ /* 0x000fe200000114ee */
[----:B-----5:R-:W-:Y:S01]  /*2160*/  IMAD.IADD R14, R238, 0x1, R14 ;  /* 0x00000001ee0e7824 */ /* 0x020fe200078e020e */
[----:B------:R-:W-:-:S05]  /*2170*/  SHF.R.S32.HI R11, RZ, 0x1, R11 ;  /* 0x00000001ff0b7819 */ /* 0x000fca000001140b */
[-C--:B------:R-:W-:Y:S02]  /*2180*/  IMAD R14, R14, R11.reuse, RZ ;  /* 0x0000000b0e0e7224 */ /* 0x080fe400078e02ff */
[----:B------:R-:W-:Y:S01]  /*2190*/  IMAD R74, R136, R11, R12 ;  /* 0x0000000b884a7224 */ /* 0x000fe200078e020c */
        /* <DEDUP_REMOVED lines=55> */
[----:B------:R-:W-:Y:S02]  /*2510*/  IMAD.IADD R29, R29, 0x1, R7 ;  /* 0x000000011d1d7824 */ /* 0x000fe400078e0207 */
[----:B---3--:R-:W-:-:S04]  /*2520*/  IMAD.WIDE.U32 R26, R241, R20, R12 ;  /* 0x00000014f11a7225 */ /* 0x008fc800078e000c */
[----:B------:R-:W-:-:S04]  /*2530*/  IMAD R7, R21, R241, RZ ;  /* 0x000000f115077224 */ /* 0x000fc800078e02ff */
[----:B------:R-:W-:Y:S02]  /*2540*/  IMAD.IADD R27, R27, 0x1, R7 ;  /* 0x000000011b1b7824 */ /* 0x000fe400078e0207 */
[-C--:B----4-:R-:W-:Y:S02]  /*2550*/  IMAD R7, R141, R238.reuse, RZ ;  /* 0x000000ee8d077224 */ /* 0x090fe400078e02ff */
[----:B------:R-:W-:Y:S02]  /*2560*/  IMAD R9, R139, R238, RZ ;  /* 0x000000ee8b097224 */ /* 0x000fe400078e02ff */
[----:B------:R-:W-:Y:S02]  /*2570*/  IMAD R7, R140, R8, R7 ;  /* 0x000000088c077224 */ /* 0x000fe400078e0207 */
[----:B------:R-:W-:-:S04]  /*2580*/  IMAD.WIDE.U32 R26, R238, R140, R26 ;  /* 0x0000008cee1a7225 */ /* 0x000fc800078e001a */
[----:B------:R-:W-:Y:S02]  /*2590*/  IMAD R9, R138, R8, R9 ;  /* 0x000000088a097224 */ /* 0x000fe400078e0209 */
[----:B------:R-:W-:-:S04]  /*25a0*/  IMAD.WIDE.U32 R28, R238, R138, R28 ;  /* 0x0000008aee1c7225 */ /* 0x000fc800078e001c */
[-C--:B------:R-:W-:Y:S02]  /*25b0*/  IMAD R20, R25, R6.reuse, RZ ;  /* 0x0000000619147224 */ /* 0x080fe400078e02ff */
[----:B------:R-:W-:Y:S02]  /*25c0*/  IMAD.IADD R27, R27, 0x1, R7 ;  /* 0x000000011b1b7824 */ /* 0x000fe400078e0207 */
[----:B------:R-:W-:Y:S01]  /*25d0*/  IMAD R7, R23, R6, RZ ;  /* 0x0000000617077224 */ /* 0x000fe200078e02ff */
[----:B------:R-:W-:Y:S01]  /*25e0*/  IADD3 R29, PT, PT, R29, R9, RZ ;  /* 0x000000091d1d7210 */ /* 0x000fe20007ffe0ff */
[-C--:B------:R-:W-:Y:S02]  /*25f0*/  IMAD R20, R24, R0.reuse, R20 ;  /* 0x0000000018147224 */ /* 0x080fe400078e0214 */
[----:B------:R-:W-:Y:S01]  /*2600*/  IMAD R0, R22, R0, R7 ;  /* 0x0000000016007224 */ /* 0x000fe200078e0207 */
[----:B------:R-:W-:Y:S01]  /*2610*/  SHF.L.U32 R7, R55, 0x2, RZ ;  /* 0x0000000237077819 */ /* 0x000fe200000006ff */
[----:B------:R-:W-:Y:S01]  /*2620*/  IMAD.WIDE.U32 R24, R6, R24, R28 ;  /* 0x0000001806187225 */ /* 0x000fe200078e001c */
[----:B------:R-:W-:-:S02]  /*2630*/  SHF.R.S32.HI R9, RZ, 0x1f, R54 ;  /* 0x0000001fff097819 */ /* 0x000fc40000011436 */
[----:B------:R-:W-:Y:S01]  /*2640*/  LOP3.LUT R7, R7, 0x1c, RZ, 0xc0, !PT ;  /* 0x0000001c07077812 */ /* 0x000fe200078ec0ff */
[----:B------:R-:W-:Y:S01]  /*2650*/  IMAD.WIDE.U32 R22, R6, R22, R26 ;  /* 0x0000001606167225 */ /* 0x000fe200078e001a */
[----:B------:R-:W-:-:S03]  /*2660*/  IADD3 R6, P0, PT, -R54, R136, RZ ;  /* 0x0000008836067210 */ /* 0x000fc60007f1e1ff */
[----:B------:R-:W-:Y:S01]  /*2670*/  IMAD R7, R136, R11, R7 ;  /* 0x0000000b88077224 */ /* 0x000fe200078e0207 */
[----:B------:R-:W-:Y:S01]  /*2680*/  IADD3.X R9, PT, PT, RZ, ~R9, RZ, P0, !PT ;  /* 0x80000009ff097210 */ /* 0x000fe200007fe4ff */
[----:B------:R-:W-:Y:S01]  /*2690*/  IMAD.IADD R23, R23, 0x1, R0 ;  /* 0x0000000117177824 */ /* 0x000fe200078e0200 */
[----:B------:R-:W-:Y:S02]  /*26a0*/  IADD3 R21, PT, PT, R25, R20, RZ ;  /* 0x0000001419157210 */ /* 0x000fe40007ffe0ff */
[----:B------:R-:W-:Y:S01]  /*26b0*/  MOV R20, R24 ;  /* 0x0000001800147202 */ /* 0x000fe20000000f00 */
[C---:B------:R-:W-:Y:S01]  /*26c0*/  IMAD R69, R9.reuse, R138, RZ ;  /* 0x0000008a09457224 */ /* 0x040fe200078e02ff */
[----:B------:R-:W-:Y:S02]  /*26d0*/  SHF.R.S32.HI R0, RZ, 0x1f, R14 ;  /* 0x0000001fff007819 */ /* 0x000fe4000001140e */
[C---:B------:R-:W-:Y:S01]  /*26e0*/  IADD3 R75, P0, PT, R14.reuse, R74, RZ ;  /* 0x0000004a0e4b7210 */ /* 0x040fe20007f1e0ff */
[----:B------:R-:W-:Y:S01]  /*26f0*/  IMAD R9, R9, R140, RZ ;  /* 0x0000008c09097224 */ /* 0x000fe200078e02ff */
[----:B------:R-:W-:Y:S01]  /*2700*/  IADD3 R14, P1, PT, R14, R7, RZ ;  /* 0x000000070e0e7210 */ /* 0x000fe20007f3e0ff */
[----:B------:R-:W-:Y:S01]  /*2710*/  IMAD R69, R139, R6, R69 ;  /* 0x000000068b457224 */ /* 0x000fe200078e0245 */
[----:B------:R-:W-:Y:S01]  /*2720*/  LEA.HI.X.SX32 R74, R74, R0, 0x1, P0 ;  /* 0x000000004a4a7211 */ /* 0x000fe200000f0eff */
[----:B------:R-:W-:Y:S01]  /*2730*/  IMAD.WIDE.U32 R20, R138, R6, R20 ;  /* 0x000000068a147225 */ /* 0x000fe200078e0014 */
[----:B------:R-:W-:-:S03]  /*2740*/  LEA.HI.X.SX32 R0, R7, R0, 0x1, P1 ;  /* 0x0000000007007211 */ /* 0x000fc600008f0eff */
[-C--:B------:R-:W-:Y:S02]  /*2750*/  IMAD R9, R141, R6.reuse, R9 ;  /* 0x000000068d097224 */ /* 0x080fe400078e0209 */
[----:B------:R-:W-:Y:S01]  /*2760*/  IMAD.WIDE.U32 R22, R140, R6, R22 ;  /* 0x000000068c167225 */ /* 0x000fe200078e0016 */
[----:B------:R-:W-:Y:S02]  /*2770*/  SHF.L.U64.HI R74, R75, 0x1, R74 ;  /* 0x000000014b4a7819 */ /* 0x000fe4000001024a */
[----:B------:R-:W-:Y:S01]  /*2780*/  IADD3 R69, PT, PT, R21, R69, RZ ;  /* 0x0000004515457210 */ /* 0x000fe20007ffe0ff */
[----:B------:R-:W-:Y:S01]  /*2790*/  IMAD.SHL.U32 R75, R75, 0x2, RZ ;  /* 0x000000024b4b7824 */ /* 0x000fe200078e00ff */
[----:B------:R-:W-:Y:S01]  /*27a0*/  LEA R70, P1, R20, R18, 0x1 ;  /* 0x0000001214467211 */ /* 0x000fe200078208ff */
[----:B------:R-:W-:Y:S01]  /*27b0*/  IMAD.IADD R9, R23, 0x1, R9 ;  /* 0x0000000117097824 */ /* 0x000fe200078e0209 */
[----:B------:R-:W-:Y:S02]  /*27c0*/  SHF.L.U64.HI R0, R14, 0x1, R0 ;  /* 0x000000010e007819 */ /* 0x000fe40000010200 */
[----:B------:R-:W-:-:S02]  /*27d0*/  LEA R10, P0, R22, R16, 0x1 ;  /* 0x00000010160a7211 */ /* 0x000fc400078008ff */
[----:B------:R-:W-:Y:S01]  /*27e0*/  SHF.L.U32 R14, R14, 0x1, RZ ;  /* 0x000000010e0e7819 */ /* 0x000fe200000006ff */
[C---:B------:R-:W-:Y:S01]  /*27f0*/  IMAD R59, R141.reuse, 0x60, RZ ;  /* 0x000000608d3b7824 */ /* 0x040fe200078e02ff */
[----:B------:R-:W-:Y:S01]  /*2800*/  LEA.HI.X R69, R20, R19, R69, 0x1, P1 ;  /* 0x0000001314457211 */ /* 0x000fe200008f0c45 */
[C---:B------:R-:W-:Y:S01]  /*2810*/  IMAD R61, R141.reuse, 0xc0, RZ ;  /* 0x000000c08d3d7824 */ /* 0x040fe200078e02ff */
[----:B------:R-:W-:Y:S01]  /*2820*/  IADD3 R73, P3, PT, R4, R75, RZ ;  /* 0x0000004b04497210 */ /* 0x000fe20007f7e0ff */
[----:B------:R-:W-:Y:S01]  /*2830*/  IMAD R62, R141, 0xe0, RZ ;  /* 0x000000e08d3e7824 */ /* 0x000fe200078e02ff */
[----:B------:R-:W-:Y:S01]  /*2840*/  LEA.HI.X R9, R22, R17, R9, 0x1, P0 ;  /* 0x0000001116097211 */ /* 0x000fe200000f0c09 */
[----:B------:R-:W-:Y:S01]  /*2850*/  IMAD.WIDE.U32 R150, R140, 0x60, RZ ;  /* 0x000000608c967825 */ /* 0x000fe200078e00ff */
[-C--:B------:R-:W-:Y:S02]  /*2860*/  IADD3 R32, P1, PT, R4, R14.reuse, RZ ;  /* 0x0000000e04207210 */ /* 0x080fe40007f3e0ff */
[----:B------:R-:W-:Y:S01]  /*2870*/  IADD3 R75, P2, PT, R2, R75, RZ ;  /* 0x0000004b024b7210 */ /* 0x000fe20007f5e0ff */
[----:B------:R-:W-:Y:S01]  /*2880*/  IMAD.WIDE.U32 R146, R140, 0xc0, RZ ;  /* 0x000000c08c927825 */ /* 0x000fe200078e00ff */
[----:B------:R-:W-:-:S03]  /*2890*/  IADD3 R14, P0, PT, R2, R14, RZ ;  /* 0x0000000e020e7210 */ /* 0x000fc60007f1e0ff */
[----:B------:R-:W-:-:S04]  /*28a0*/  IMAD.WIDE.U32 R144, R140, 0xe0, RZ ;  /* 0x000000e08c907825 */ /* 0x000fc800078e00ff */
[----:B------:R-:W-:Y:S02]  /*28b0*/  IMAD R60, R141, 0xa0, RZ ;  /* 0x000000a08d3c7824 */ /* 0x000fe400078e02ff */
[----:B------:R-:W-:Y:S01]  /*28c0*/  IMAD.WIDE.U32 R148, R140, 0xa0, RZ ;  /* 0x000000a08c947825 */ /* 0x000fe200078e00ff */
[-C--:B------:R-:W-:Y:S02]  /*28d0*/  IADD3.X R33, PT, PT, R5, R0.reuse, RZ, P1, !PT ;  /* 0x0000000005217210 */ /* 0x080fe40000ffe4ff */
[----:B------:R-:W-:Y:S01]  /*28e0*/  IADD3.X R15, PT, PT, R3, R0, RZ, P0, !PT ;  /* 0x00000000030f7210 */ /* 0x000fe200007fe4ff */
[--C-:B------:R-:W-:Y:S01]  /*28f0*/  IMAD.X R72, R5, 0x1, R74.reuse, P3 ;  /* 0x0000000105487824 */ /* 0x100fe200018e064a */
[----:B------:R-:W-:Y:S01]  /*2900*/  SHF.L.U64.HI R57, R138, 0x5, R139 ;  /* 0x000000058a397819 */ /* 0x000fe2000001028b */
[----:B------:R-:W-:Y:S01]  /*2910*/  IMAD.X R74, R3, 0x1, R74, P2 ;  /* 0x00000001034a7824 */ /* 0x000fe200010e064a */
[--C-:B------:R-:W-:Y:S01]  /*2920*/  SHF.L.U64.HI R63, R140, 0x5, R141.reuse ;  /* 0x000000058c3f7819 */ /* 0x100fe2000001028d */
[----:B------:R-:W-:Y:S01]  /*2930*/  IMAD.SHL.U32 R58, R138, 0x20, RZ ;  /* 0x000000208a3a7824 */ /* 0x000fe200078e00ff */
[C---:B------:R-:W-:Y:S01]  /*2940*/  SHF.L.U32 R64, R140.reuse, 0x5, RZ ;  /* 0x000000058c407819 */ /* 0x040fe200000006ff */
[C---:B------:R-:W-:Y:S01]  /*2950*/  IMAD.SHL.U32 R68, R140.reuse, 0x80, RZ ;  /* 0x000000808c447824 */ /* 0x040fe200078e00ff */
[C---:B------:R-:W-:Y:S01]  /*2960*/  SHF.L.U64.HI R65, R140.reuse, 0x6, R141 ;  /* 0x000000068c417819 */ /* 0x040fe2000001028d */
[----:B------:R-:W-:Y:S01]  /*2970*/  IMAD.IADD R60, R149, 0x1, R60 ;  /* 0x00000001953c7824 */ /* 0x000fe200078e023c */
[----:B------:R-:W-:-:S02]  /*2980*/  SHF.L.U32 R66, R140, 0x6, RZ ;  /* 0x000000068c427819 */ /* 0x000fc400000006ff */
[C-C-:B------:R-:W-:Y:S02]  /*2990*/  SHF.L.U64.HI R67, R140.reuse, 0x7, R141.reuse ;  /* 0x000000078c437819 */ /* 0x140fe4000001028d */
[C---:B------:R-:W-:Y:S02]  /*29a0*/  SHF.L.U64.HI R80, R140.reuse, 0x4, R141 ;  /* 0x000000048c507819 */ /* 0x040fe4000001028d */
[----:B------:R-:W-:Y:S02]  /*29b0*/  SHF.L.U32 R81, R140, 0x4, RZ ;  /* 0x000000048c517819 */ /* 0x000fe400000006ff */
[----:B------:R-:W-:Y:S02]  /*29c0*/  IADD3 R59, PT, PT, R151, R59, RZ ;  /* 0x0000003b973b7210 */ /* 0x000fe40007ffe0ff */
[----:B------:R-:W-:Y:S02]  /*29d0*/  IADD3 R61, PT, PT, R147, R61, RZ ;  /* 0x0000003d933d7210 */ /* 0x000fe40007ffe0ff */
[----:B------:R-:W-:-:S07]  /*29e0*/  IADD3 R62, PT, PT, R145, R62, RZ ;  /* 0x0000003e913e7210 */ /* 0x000fce0007ffe0ff */
.L_x_5259:
[----:B------:R-:W-:Y:S01]  /*29f0*/  VIADD R98, R98, 0x100 ;  /* 0x0000010062627836 */ /* 0x000fe20000000000 */
[----:B------:R-:W-:Y:S01]  /*2a00*/  UMOV UR4, URZ ;  /* 0x000000ff00047c82 */ /* 0x000fe20008000000 */
[----:B------:R-:W-:Y:S01]  /*2a10*/  VIADD R99, R99, 0x100 ;  /* 0x0000010063637836 */ /* 0x000fe20000000000 */
[----:B------:R-:W-:Y:S01]  /*2a20*/  BSSY.RECONVERGENT B1, `(.L_x_5189) ;  /* 0x0000b22000017945 */ /* 0x000fe20003800200 */
[----:B------:R-:W-:Y:S01]  /*2a30*/  IMAD.MOV.U32 R131, RZ, RZ, R97 ;  /* 0x000000ffff837224 */ /* 0x000fe200078e0061 */
[CC--:B------:R-:W-:Y:S01]  /*2a40*/  ISETP.GE.AND P0, PT, R136.reuse, R98.reuse, PT ;  /* 0x000000628800720c */ /* 0x0c0fe20003f06270 */
[----:B------:R-:W-:Y:S03]  /*2a50*/  VIADD R97, R97, 0xffffff00 ;  /* 0xffffff0061617836 */ /* 0x000fe60000000000 */
[-C--:B------:R-:W-:Y:S02]  /*2a60*/  ISETP.GE.AND P2, PT, R136, R99.reuse, !P0 ;  /* 0x000000638800720c */ /* 0x080fe40004746270 */
[C---:B------:R-:W-:Y:S04]  /*2a70*/  ISETP.GE.AND P0, PT, R128.reuse, R98, PT ;  /* 0x000000628000720c */ /* 0x040fe80003f06270 */
[-C--:B------:R-:W-:Y:S02]  /*2a80*/  ISETP.GE.AND P3, PT, R128, R99.reuse, !P0 ;  /* 0x000000638000720c */ /* 0x080fe40004766270 */
[----:B------:R-:W-:Y:S02]  /*2a90*/  IADD3 R16, P0, PT, R70, R58, RZ ;  /* 0x0000003a46107210 */ /* 0x000fe40007f1e0ff */
[----:B----4-:R-:W-:Y:S03]  /*2aa0*/  P2R R163, PR, RZ, 0x8 ;  /* 0x00000008ffa37803 */ /* 0x010fe60000000000 */
[----:B------:R-:W-:Y:S02]  /*2ab0*/  @P2 IMAD.MOV.U32 R71, RZ, RZ, R69 ;  /* 0x000000ffff472224 */ /* 0x000fe400078e0045 */
[----:B------:R-:W-:Y:S02]  /*2ac0*/  @P2 IMAD.MOV.U32 R2, RZ, RZ, R79 ;  /* 0x000000ffff022224 */ /* 0x000fe400078e004f */
[----:B------:R-:W-:Y:S01]  /*2ad0*/  @P2 IMAD.MOV.U32 R3, RZ, RZ, R78 ;  /* 0x000000ffff032224 */ /* 0x000fe200078e004e */
[----:B------:R1:W2:Y:S01]  /*2ae0*/  @P2 LD.E.128 R4, desc[UR6][R70.64] ;  /* 0x0000000646042980 */ /* 0x0002a2000c101d00 */
[--C-:B------:R-:W-:Y:S01]  /*2af0*/  IMAD.X R17, R69, 0x1, R57.reuse, P0 ;  /* 0x0000000145117824 */ /* 0x100fe200000e0639 */
[C---:B------:R-:W-:Y:S04]  /*2b00*/  ISETP.GE.AND P0, PT, R127.reuse, R98, PT ;  /* 0x000000627f00720c */ /* 0x040fe80003f06270 */
[----:B------:R-:W-:Y:S04]  /*2b10*/  ISETP.GE.AND P4, PT, R127, R99, !P0 ;  /* 0x000000637f00720c */ /* 0x000fe80004786270 */
[----:B------:R-:W-:Y:S09]  /*2b20*/  P2R R162, PR, RZ, 0x10 ;  /* 0x00000010ffa27803 */ /* 0x000ff20000000000 */
[----:B------:R-:W-:Y:S05]  /*2b30*/  @P4 IADD3 R18, P0, PT, R16, R58, RZ ;  /* 0x0000003a10124210 */ /* 0x000fea0007f1e0ff */
[----:B------:R-:W-:Y:S01]  /*2b40*/  @P4 IMAD.X R19, R17, 0x1, R57, P0 ;  /* 0x0000000111134824 */ /* 0x000fe200000e0639 */
[----:B------:R-:W-:Y:S01]  /*2b50*/  ISETP.GE.AND P0, PT, R126, R98, PT ;  /* 0x000000627e00720c */ /* 0x000fe20003f06270 */
[----:B-1----:R-:W-:Y:S04]  /*2b60*/  VIADD R71, R130, 0xffffffff ;  /* 0xffffffff82477836 */ /* 0x002fe80000000000 */
[----:B------:R-:W-:Y:S01]  /*2b70*/  IMAD.MOV.U32 R130, RZ, RZ, R71 ;  /* 0x000000ffff827224 */ /* 0x000fe200078e0047 */
[----:B--2---:R1:W-:Y:S04]  /*2b80*/  @P2 ST.E.128 desc[UR6][R2.64], R4 ;  /* 0x0000000402002985 */ /* 0x0043e8000c101d06 */
[----:B-1----:R-:W2:Y:S01]  /*2b90*/  @P3 LD.E.128 R4, desc[UR6][R16.64] ;  /* 0x0000000610043980 */ /* 0x002ea2000c101d00 */
[C---:B------:R-:W-:Y:S04]  /*2ba0*/  LEA R2, P1, R49.reuse, R79, 0x1 ;  /* 0x0000004f31027211 */ /* 0x040fe800078208ff */
[----:B------:R-:W-:Y:S02]  /*2bb0*/  LEA.HI.X R3, R49, R78, R50, 0x1, P1 ;  /* 0x0000004e31037211 */ /* 0x000fe400008f0c32 */
[C---:B------:R-:W-:Y:S04]  /*2bc0*/  @P4 LEA R20, P1, R44.reuse, R2, 0x5 ;  /* 0x000000022c144211 */ /* 0x040fe800078228ff */
[----:B------:R-:W-:Y:S01]  /*2bd0*/  @P4 LEA.HI.X R21, R44, R3, R45, 0x5, P1 ;  /* 0x000000032c154211 */ /* 0x000fe200008f2c2d */
[----:B--2---:R1:W-:Y:S01]  /*2be0*/  @P3 ST.E.128 desc[UR6][R2.64], R4 ;  /* 0x0000000402003985 */ /* 0x0043e2000c101d06 */
[----:B------:R-:W-:Y:S04]  /*2bf0*/  ISETP.GE.AND P3, PT, R126, R99, !P0 ;  /* 0x000000637e00720c */ /* 0x000fe80004766270 */
[----:B------:R-:W-:Y:S01]  /*2c00*/  P2R R161, PR, RZ, 0x8 ;  /* 0x00000008ffa17803 */ /* 0x000fe20000000000 */
[----:B-1----:R1:W2:Y:S08]  /*2c10*/  @P4 LD.E.128 R4, desc[UR6][R18.64] ;  /* 0x0000000612044980 */ /* 0x0022b0000c101d00 */
[C---:B-1----:R-:W-:Y:S04]  /*2c20*/  @P3 LEA R18, P0, R138.reuse, R16, 0x6 ;  /* 0x000000108a123211 */ /* 0x042fe800078030ff */
[----:B------:R-:W-:Y:S02]  /*2c30*/  @P3 LEA.HI.X R19, R138, R17, R139, 0x6, P0 ;  /* 0x000000118a133211 */ /* 0x000fe400000f348b */
[C---:B------:R-:W-:Y:S04]  /*2c40*/  ISETP.GE.AND P0, PT, R125.reuse, R98, PT ;  /* 0x000000627d00720c */ /* 0x040fe80003f06270 */
[----:B------:R-:W-:Y:S11]  /*2c50*/  ISETP.LT.OR P0, PT, R125, R99, P0 ;  /* 0x000000637d00720c */ /* 0x000ff60000701670 */
[----:B------:R-:W-:Y:S02]  /*2c60*/  @!UPT UIADD3 URZ, UPT, UPT, URZ, URZ, URZ ;  /* 0x000000fffffff290 */ /* 0x000fe4000fffe0ff */
[----:B------:R-:W-:Y:S01]  /*2c70*/  @!P0 IMAD R0, R139, 0x60, RZ ;  /* 0x000000608b008824 */ /* 0x000fe200078e02ff */
[----:B--2---:R1:W-:Y:S04]  /*2c80*/  @P4 ST.E.128 desc[UR6][R20.64], R4 ;  /* 0x0000000414004985 */ /* 0x0043e8000c101d06 */
[----:B-1----:R1:W2:Y:S01]  /*2c90*/  @P3 LD.E.128 R4, desc[UR6][R18.64] ;  /* 0x0000000612043980 */ /* 0x0022a2000c101d00 */
[C---:B------:R-:W-:Y:S04]  /*2ca0*/  @P3 LEA R20, P1, R44.reuse, R2, 0x6 ;  /* 0x000000022c143211 */ /* 0x040fe800078230ff */
[----:B------:R-:W-:Y:S02]  /*2cb0*/  @P3 LEA.HI.X R21, R44, R3, R45, 0x6, P1 ;  /* 0x000000032c153211 */ /* 0x000fe400008f342d */
[C---:B------:R-:W-:Y:S04]  /*2cc0*/  ISETP.GE.AND P1, PT, R124.reuse, R98, PT ;  /* 0x000000627c00720c */ /* 0x040fe80003f26270 */
[----:B------:R-:W-:Y:S04]  /*2cd0*/  ISETP.LT.OR P4, PT, R124, R99, P1 ;  /* 0x000000637c00720c */ /* 0x000fe80000f81670 */
[----:B------:R-:W-:Y:S01]  /*2ce0*/  P2R R160, PR, RZ, 0x10 ;  /* 0x00000010ffa07803 */ /* 0x000fe20000000000 */
[----:B-1----:R-:W-:Y:S04]  /*2cf0*/  @!P0 IMAD.WIDE.U32 R18, R138, 0x60, R16 ;  /* 0x000000608a128825 */ /* 0x002fe800078e0010 */
[----:B------:R-:W-:Y:S02]  /*2d00*/  @!P0 IMAD.IADD R19, R19, 0x1, R0 ;  /* 0x0000000113138824 */ /* 0x000fe400078e0200 */
[----:B------:R-:W-:Y:S01]  /*2d10*/  @!P0 IMAD R0, R45, 0x60, RZ ;  /* 0x000000602d008824 */ /* 0x000fe200078e02ff */
[----:B--2---:R1:W-:Y:S02]  /*2d20*/  @P3 ST.E.128 desc[UR6][R20.64], R4 ;  /* 0x0000000414003985 */ /* 0x0043e4000c101d06 */
[----:B-1----:R-:W-:Y:S02]  /*2d30*/  @!P0 IMAD.WIDE.U32 R20, R44, 0x60, R2 ;  /* 0x000000602c148825 */ /* 0x002fe400078e0002 */
[----:B------:R1:W2:Y:S03]  /*2d40*/  @!P0 LD.E.128 R4, desc[UR6][R18.64] ;  /* 0x0000000612048980 */ /* 0x0002a6000c101d00 */
[----:B------:R-:W-:Y:S02]  /*2d50*/  @!P0 IADD3 R21, PT, PT, R21, R0, RZ ;  /* 0x0000000015158210 */ /* 0x000fe40007ffe0ff */
[C---:B-1----:R-:W-:Y:S04]  /*2d60*/  @!P4 LEA R18, P1, R138.reuse, R16, 0x7 ;  /* 0x000000108a12c211 */ /* 0x042fe800078238ff */
[----:B------:R-:W-:Y:S01]  /*2d70*/  @!P4 LEA.HI.X R19, R138, R17, R139, 0x7, P1 ;  /* 0x000000118a13c211 */ /* 0x000fe200008f3c8b */
[----:B--2---:R1:W-:Y:S01]  /*2d80*/  @!P0 ST.E.128 desc[UR6][R20.64], R4 ;  /* 0x0000000414008985 */ /* 0x0043e2000c101d06 */
[C---:B------:R-:W-:Y:S04]  /*2d90*/  ISETP.GE.AND P0, PT, R120.reuse, R98, PT ;  /* 0x000000627800720c */ /* 0x040fe80003f06270 */
[----:B------:R-:W-:Y:S02]  /*2da0*/  ISETP.LT.OR P1, PT, R120, R99, P0 ;  /* 0x000000637800720c */ /* 0x000fe40000721670 */
[C---:B------:R-:W-:Y:S02]  /*2db0*/  @!P4 LEA R24, P0, R44.reuse, R2, 0x7 ;  /* 0x000000022c18c211 */ /* 0x040fe400078038ff */
[----:B------:R-:W-:Y:S02]  /*2dc0*/  P2R R157, PR, RZ, 0x2 ;  /* 0x00000002ff9d7803 */ /* 0x000fe40000000000 */
[----:B------:R-:W-:Y:S01]  /*2dd0*/  @!P4 LEA.HI.X R25, R44, R3, R45, 0x7, P0 ;  /* 0x000000032c19c211 */ /* 0x000fe200000f3c2d */
[----:B-1----:R1:W2:Y:S06]  /*2de0*/  @!P4 LD.E.128 R4, desc[UR6][R18.64] ;  /* 0x000000061204c980 */ /* 0x0022ac000c101d00 */
[C---:B------:R-:W-:Y:S04]  /*2df0*/  @!P1 LEA R20, P0, R138.reuse, R16, 0x8 ;  /* 0x000000108a149211 */ /* 0x040fe800078040ff */
[----:B------:R-:W-:Y:S02]  /*2e00*/  @!P1 LEA.HI.X R21, R138, R17, R139, 0x8, P0 ;  /* 0x000000118a159211 */ /* 0x000fe400000f448b */
[C---:B-1----:R-:W-:Y:S04]  /*2e10*/  @!P1 LEA R18, P0, R44.reuse, R2, 0x8 ;  /* 0x000000022c129211 */ /* 0x042fe800078040ff */
        /* <DEDUP_REMOVED lines=32> */
[----:B--2---:R1:W-:Y:S04]  /*3020*/  @!P4 ST.E.128 desc[UR6][R24.64], R4 ;  /* 0x000000041800c985 */ /* 0x0043e8000c101d06 */
[----:B-1----:R1:W2:Y:S02]  /*3030*/  @!P5 LD.E.128 R4, desc[UR6][R22.64] ;  /* 0x000000061604d980 */ /* 0x0022a4000c101d00 */
[----:B-1----:R-:W-:Y:S04]  /*3040*/  @!P5 IMAD.WIDE.U32 R22, R44, 0xe0, R2 ;  /* 0x000000e02c16d825 */ /* 0x002fe800078e0002 */
[----:B------:R-:W-:Y:S02]  /*3050*/  @!P5 IMAD.IADD R23, R23, 0x1, R0 ;  /* 0x000000011717d824 */ /* 0x000fe400078e0200 */
[----:B------:R-:W-:Y:S03]  /*3060*/  @!P6 IMAD R0, R139, 0x120, RZ ;  /* 0x000001208b00e824 */ /* 0x000fe600078e02ff */
[----:B--2---:R1:W-:Y:S04]  /*3070*/  @!P5 ST.E.128 desc[UR6][R22.64], R4 ;  /* 0x000000041600d985 */ /* 0x0043e8000c101d06 */
[----:B-1----:R1:W2:Y:S02]  /*3080*/  @!P1 LD.E.128 R4, desc[UR6][R20.64] ;  /* 0x0000000614049980 */ /* 0x0022a4000c101d00 */
[----:B-1----:R-:W-:Y:S05]  /*3090*/  @!P6 IMAD.WIDE.U32 R20, R138, 0x120, R16 ;  /* 0x000001208a14e825 */ /* 0x002fea00078e0010 */
[----:B------:R-:W-:Y:S01]  /*30a0*/  @!P6 IADD3 R21, PT, PT, R21, R0, RZ ;  /* 0x000000001515e210 */ /* 0x000fe20007ffe0ff */
[----:B--2---:R1:W-:Y:S01]  /*30b0*/  @!P1 ST.E.128 desc[UR6][R18.64], R4 ;  /* 0x0000000412009985 */ /* 0x0043e2000c101d06 */
[-C--:B------:R-:W-:Y:S02]  /*30c0*/  ISETP.LT.OR P1, PT, R118, R99.reuse, P0 ;  /* 0x000000637600720c */ /* 0x080fe40000721670 */
[-C--:B------:R-:W-:Y:S02]  /*30d0*/  ISETP.GE.AND P0, PT, R117, R98.reuse, PT ;  /* 0x000000627500720c */ /* 0x080fe40003f06270 */
[----:B------:R-:W-:Y:S09]  /*30e0*/  P2R R154, PR, RZ, 0x2 ;  /* 0x00000002ff9a7803 */ /* 0x000ff20000000000 */
[----:B------:R-:W-:Y:S01]  /*30f0*/  @!P1 IMAD R0, R139, 0x140, RZ ;  /* 0x000001408b009824 */ /* 0x000fe200078e02ff */
[----:B-1----:R1:W2:Y:S02]  /*3100*/  @!P6 LD.E.128 R4, desc[UR6][R20.64] ;  /* 0x000000061404e980 */ /* 0x0022a4000c101d00 */
[----:B-1----:R-:W-:Y:S04]  /*3110*/  @!P6 IMAD.WIDE.U32 R20, R44, 0x120, R2 ;  /* 0x000001202c14e825 */ /* 0x002fe800078e0002 */
[----:B------:R-:W-:Y:S02]  /*3120*/  @!P6 IMAD.IADD R21, R21, 0x1, R8 ;  /* 0x000000011515e824 */ /* 0x000fe400078e0208 */
[----:B------:R-:W-:Y:S04]  /*3130*/  @!P1 IMAD.WIDE.U32 R18, R138, 0x140, R16 ;  /* 0x000001408a129825 */ /* 0x000fe800078e0010 */
[----:B------:R-:W-:Y:S02]  /*3140*/  @!P1 IMAD.IADD R19, R19, 0x1, R0 ;  /* 0x0000000113139824 */ /* 0x000fe400078e0200 */
[----:B------:R-:W-:Y:S01]  /*3150*/  @!P1 IMAD R8, R45, 0x140, RZ ;  /* 0x000001402d089824 */ /* 0x000fe200078e02ff */
        /* <DEDUP_REMOVED lines=28> */
[----:B------:R1:W2:Y:S04]  /*3320*/  @!P1 LD.E.128 R4, desc[UR6][R18.64] ;  /* 0x0000000612049980 */ /* 0x0002a8000c101d00 */
[----:B------:R-:W-:Y:S01]  /*3330*/  @!P1 IADD3 R21, PT, PT, R21, R8, RZ ;  /* 0x0000000815159210 */ /* 0x000fe20007ffe0ff */
[----:B------:R-:W-:Y:S02]  /*3340*/  @!P6 IMAD R8, R45, 0x1a0, RZ ;  /* 0x000001a02d08e824 */ /* 0x000fe400078e02ff */
[----:B-1----:R-:W-:Y:S04]  /*3350*/  @!P6 IMAD.WIDE.U32 R18, R138, 0x1a0, R16 ;  /* 0x000001a08a12e825 */ /* 0x002fe800078e0010 */
[----:B------:R-:W-:Y:S01]  /*3360*/  @!P6 IMAD.IADD R19, R19, 0x1, R0 ;  /* 0x000000011313e824 */ /* 0x000fe200078e0200 */
[----:B--2---:R1:W-:Y:S01]  /*3370*/  @!P1 ST.E.128 desc[UR6][R20.64], R4 ;  /* 0x0000000414009985 */ /* 0x0043e2000c101d06 */
[-C--:B------:R-:W-:Y:S04]  /*3380*/  ISETP.LT.OR P1, PT, R114, R99.reuse, P0 ;  /* 0x000000637200720c */ /* 0x080fe80000721670 */
[----:B------:R-:W-:Y:S09]  /*3390*/  P2R R132, PR, RZ, 0x2 ;  /* 0x00000002ff847803 */ /* 0x000ff20000000000 */
[----:B------:R-:W-:Y:S04]  /*33a0*/  @!P1 IMAD.WIDE.U32 R16, R138, 0x1c0, R16 ;  /* 0x000001c08a109825 */ /* 0x000fe800078e0010 */
[----:B------:R-:W-:Y:S04]  /*33b0*/  @!P1 IMAD R0, R139, 0x1c0, RZ ;  /* 0x000001c08b009824 */ /* 0x000fe800078e02ff */
[----:B------:R-:W-:Y:S02]  /*33c0*/  @!P1 IMAD.IADD R17, R17, 0x1, R0 ;  /* 0x0000000111119824 */ /* 0x000fe400078e0200 */
[----:B------:R-:W-:Y:S01]  /*33d0*/  @!P1 IMAD R0, R45, 0x1c0, RZ ;  /* 0x000001c02d009824 */ /* 0x000fe200078e02ff */
[----:B-1----:R1:W2:Y:S02]  /*33e0*/  @!P6 LD.E.128 R4, desc[UR6][R18.64] ;  /* 0x000000061204e980 */ /* 0x0022a4000c101d00 */
[C---:B-1----:R-:W-:Y:S04]  /*33f0*/  @!P6 IMAD.WIDE.U32 R18, R44.reuse, 0x1a0, R2 ;  /* 0x000001a02c12e825 */ /* 0x042fe800078e0002 */
[----:B------:R-:W-:Y:S02]  /*3400*/  @!P6 IMAD.IADD R19, R19, 0x1, R8 ;  /* 0x000000011313e824 */ /* 0x000fe400078e0208 */
        /* <DEDUP_REMOVED lines=9> */
[----:B-1----:R-:W-:Y:S01]  /*34a0*/  IADD3 R2, P0, PT, RZ, -UR4, RZ ;  /* 0x80000004ff027c10 */ /* 0x002fe2000ff1e0ff */
[----:B--2---:R-:W-:Y:S05]  /*34b0*/  IMAD.SHL.U32 R0, R0, 0x100, RZ ;  /* 0x0000010000007824 */ /* 0x004fea00078e00ff */
[----:B------:R-:W-:Y:S04]  /*34c0*/  IADD3.X R0, PT, PT, RZ, ~R0, RZ, P0, !PT ;  /* 0x80000000ff007210 */ /* 0x000fe800007fe4ff */
[----:B------:R-:W-:Y:S04]  /*34d0*/  SHF.R.S64 R2, R2, 0x1f, R0 ;  /* 0x0000001f02027819 */ /* 0x000fe80000001000 */
[----:B------:R-:W-:Y:S04]  /*34e0*/  IADD3 R70, P0, PT, R70, R2, RZ ;  /* 0x0000000246467210 */ /* 0x000fe80007f1e0ff */
[----:B------:R-:W-:Y:S02]  /*34f0*/  LEA.HI.X.SX32 R69, R0, R69, 0x1, P0 ;  /* 0x0000004500457211 */ /* 0x000fe400000f0eff */
[----:B---3--:R-:W-:Y:S11]  /*3500*/  ISETP.NE.AND P0, PT, R16, RZ, PT ;  /* 0x000000ff1000720c */ /* 0x008ff60003f05270 */
[----:B------:R-:W-:Y:S02]  /*3510*/  @!UPT UIADD3 URZ, UPT, UPT, URZ, URZ, URZ ;  /* 0x000000fffffff290 */ /* 0x000fe4000fffe0ff */
[----:B------:R-:W-:Y:S05]  /*3520*/  @P0 BRA `(.L_x_5190) ;  /* 0x0000000800040947 */ /* 0x000fea0003800000 */
[----:B------:R-:W-:Y:S01]  /*3530*/  @P2 IMAD.MOV.U32 R8, RZ, RZ, R10 ;  /* 0x000000ffff082224 */ /* 0x000fe200078e000a */
[----:B------:R-:W-:Y:S01]  /*3540*/  @P2 MOV R21, R76 ;  /* 0x0000004c00152202 */ /* 0x000fe20000000f00 */
[----:B------:R-:W-:Y:S01]  /*3550*/  @P2 IMAD.MOV.U32 R20, RZ, RZ, R77 ;  /* 0x000000ffff142224 */ /* 0x000fe200078e004d */
[C---:B------:R-:W-:Y:S02]  /*3560*/  LEA R18, P0, R81.reuse, R10, 0x1 ;  /* 0x0000000a51127211 */ /* 0x040fe400078008ff */
[----:B------:R-:W2:Y:S01]  /*3570*/  @P2 LD.E.128 R4, desc[UR6][R8.64] ;  /* 0x0000000608042980 */ /* 0x000ea2000c101d00 */
[----:B------:R-:W-:Y:S02]  /*3580*/  P2R R2, PR, RZ, 0x20 ;  /* 0x00000020ff027803 */ /* 0x000fe40000000000 */
[----:B------:R-:W-:Y:S02]  /*3590*/  LEA.HI.X R19, R81, R9, R80, 0x1, P0 ;  /* 0x0000000951137211 */ /* 0x000fe400000f0c50 */
[----:B------:R-:W-:Y:S02]  /*35a0*/  LEA R16, P0, R51, R77, 0x1 ;  /* 0x0000004d33107211 */ /* 0x000fe400078008ff */
[----:B------:R-:W-:Y:S02]  /*35b0*/  ISETP.NE.AND P5, PT, R161, RZ, PT ;  /* 0x000000ffa100720c */ /* 0x000fe40003fa5270 */
[----:B------:R-:W-:Y:S02]  /*35c0*/  LEA.HI.X R17, R51, R76, R52, 0x1, P0 ;  /* 0x0000004c33117211 */ /* 0x000fe400000f0c34 */
[----:B------:R-:W-:Y:S02]  /*35d0*/  P2R R0, PR, RZ, 0x2 ;  /* 0x00000002ff007803 */ /* 0x000fe40000000000 */
[----:B------:R-:W-:Y:S01]  /*35e0*/  ISETP.NE.AND P1, PT, R160, RZ, PT ;  /* 0x000000ffa000720c */ /* 0x000fe20003f25270 */
[----:B--2---:R1:W-:Y:S01]  /*35f0*/  @P2 ST.E.128 desc[UR6][R20.64], R4 ;  /* 0x0000000414002985 */ /* 0x0043e2000c101d06 */
[----:B------:R-:W-:Y:S11]  /*3600*/  ISETP.NE.AND P2, PT, R162, RZ, PT ;  /* 0x000000ffa200720c */ /* 0x000ff60003f45270 */
[----:B------:R-:W-:Y:S02]  /*3610*/  @!UPT UIADD3 URZ, UPT, UPT, URZ, URZ, URZ ;  /* 0x000000fffffff290 */ /* 0x000fe4000fffe0ff */
[----:B------:R-:W-:Y:S05]  /*3620*/  @P2 IADD3 R26, P0, PT, R18, R64, RZ ;  /* 0x00000040121a2210 */ /* 0x000fea0007f1e0ff */
[----:B------:R-:W-:Y:S01]  /*3630*/  @P2 IMAD.X R27, R19, 0x1, R63, P0 ;  /* 0x00000001131b2824 */ /* 0x000fe200000e063f */
[C---:B-1----:R-:W-:Y:S04]  /*3640*/  @P2 LEA R20, P0, R230.reuse, R16, 0x5 ;  /* 0x00000010e6142211 */ /* 0x042fe800078028ff */
[-C--:B------:R-:W-:Y:S02]  /*3650*/  @P2 LEA.HI.X R21, R230, R17.reuse, R231, 0x5, P0 ;  /* 0x00000011e6152211 */ /* 0x080fe400000f2ce7 */
[----:B------:R-:W-:Y:S11]  /*3660*/  ISETP.NE.AND P0, PT, R163, RZ, PT ;  /* 0x000000ffa300720c */ /* 0x000ff60003f05270 */
[----:B------:R-:W-:Y:S02]  /*3670*/  @!UPT UIADD3 URZ, UPT, UPT, URZ, URZ, URZ ;  /* 0x000000fffffff290 */ /* 0x000fe4000fffe0ff */
[----:B------:R-:W2:Y:S04]  /*3680*/  @P0 LD.E.128 R4, desc[UR6][R18.64] ;  /* 0x0000000612040980 */ /* 0x000ea8000c101d00 */
[----:B--2---:R1:W-:Y:S01]  /*3690*/  @P0 ST.E.128 desc[UR6][R16.64], R4 ;  /* 0x0000000410000985 */ /* 0x0043e2000c101d06 */
[----:B------:R-:W-:Y:S05]  /*36a0*/  @P5 IADD3 R24, P0, PT, R18, R66, RZ ;  /* 0x0000004212185210 */ /* 0x000fea0007f1e0ff */
[C---:B------:R-:W-:Y:S01]  /*36b0*/  @P5 IMAD.X R25, R19.reuse, 0x1, R65, P0 ;  /* 0x0000000113195824 */ /* 0x040fe200000e0641 */
[C---:B------:R-:W-:Y:S04]  /*36c0*/  @P5 LEA R22, P0, R230.reuse, R16, 0x6 ;  /* 0x00000010e6165211 */ /* 0x040fe800078030ff */
[----:B------:R-:W-:Y:S01]  /*36d0*/  @P5 LEA.HI.X R23, R230, R17, R231, 0x6, P0 ;  /* 0x00000011e6175211 */ /* 0x000fe200000f34e7 */
[----:B-1----:R1:W2:Y:S02]  /*36e0*/  @P2 LD.E.128 R4, desc[UR6][R26.64] ;  /* 0x000000061a042980 */ /* 0x0022a4000c101d00 */
[C---:B-1----:R-:W-:Y:S04]  /*36f0*/  @P6 IADD3 R26, P0, PT, R18.reuse, R150, RZ ;  /* 0x00000096121a6210 */ /* 0x042fe80007f1e0ff */
[----:B------:R-:W-:Y:S01]  /*3700*/  @P6 IADD3.X R27, PT, PT, R19, R59, RZ, P0, !PT ;  /* 0x0000003b131b6210 */ /* 0x000fe200007fe4ff */
[----:B--2---:R1:W-:Y:S01]  /*3710*/  @P2 ST.E.128 desc[UR6][R20.64], R4 ;  /* 0x0000000414002985 */ /* 0x0043e2000c101d06 */
[----:B------:R-:W-:Y:S03]  /*3720*/  ISETP.NE.AND P2, PT, R157, RZ, PT ;  /* 0x000000ff9d00720c */ /* 0x000fe60003f45270 */
[----:B-1----:R1:W2:Y:S01]  /*3730*/  @P5 LD.E.128 R4, desc[UR6][R24.64] ;  /* 0x0000000618045980 */ /* 0x0022a2000c101d00 */
[----:B------:R-:W-:Y:S05]  /*3740*/  @!P1 IADD3 R20, P0, PT, R18, R68, RZ ;  /* 0x0000004412149210 */ /* 0x000fea0007f1e0ff */
[----:B------:R-:W-:Y:S02]  /*3750*/  @!P1 IMAD.X R21, R19, 0x1, R67, P0 ;  /* 0x0000000113159824 */ /* 0x000fe400000e0643 */
[----:B-1----:R-:W-:Y:S01]  /*3760*/  @P6 IMAD.WIDE.U32 R24, R230, 0x60, R16 ;  /* 0x00000060e6186825 */ /* 0x002fe200078e0010 */
[----:B--2---:R1:W-:Y:S01]  /*3770*/  @P5 ST.E.128 desc[UR6][R22.64], R4 ;  /* 0x0000000416005985 */ /* 0x0043e2000c101d06 */
[----:B------:R-:W-:Y:S02]  /*3780*/  ISETP.NE.AND P5, PT, R2, RZ, PT ;  /* 0x000000ff0200720c */ /* 0x000fe40003fa5270 */
[----:B------:R-:W-:Y:S04]  /*3790*/  @P6 IMAD R2, R231, 0x60, RZ ;  /* 0x00000060e7026824 */ /* 0x000fe800078e02ff */
[----:B------:R-:W-:Y:S01]  /*37a0*/  @P6 IMAD.IADD R25, R25, 0x1, R2 ;  /* 0x0000000119196824 */ /* 0x000fe200078e0202 */
[----:B-1----:R-:W2:Y:S01]  /*37b0*/  @P6 LD.E.128 R4, desc[UR6][R26.64] ;  /* 0x000000061a046980 */ /* 0x002ea2000c101d00 */
[C---:B------:R-:W-:Y:S04]  /*37c0*/  @!P1 LEA R22, P0, R230.reuse, R16, 0x7 ;  /* 0x00000010e6169211 */ /* 0x040fe800078038ff */
[----:B------:R-:W-:Y:S01]  /*37d0*/  @!P1 LEA.HI.X R23, R230, R17, R231, 0x7, P0 ;  /* 0x00000011e6179211 */ /* 0x000fe200000f3ce7 */
[----:B--2---:R1:W-:Y:S01]  /*37e0*/  @P6 ST.E.128 desc[UR6][R24.64], R4 ;  /* 0x0000000418006985 */ /* 0x0043e2000c101d06 */
[----:B------:R-:W-:Y:S03]  /*37f0*/  ISETP.NE.AND P6, PT, R152, RZ, PT ;  /* 0x000000ff9800720c */ /* 0x000fe60003fc5270 */
[----:B-1----:R1:W2:Y:S01]  /*3800*/  @!P1 LD.E.128 R4, desc[UR6][R20.64] ;  /* 0x0000000614049980 */ /* 0x0022a2000c101d00 */
[C---:B------:R-:W-:Y:S04]  /*3810*/  @!P3 IADD3 R24, P0, PT, R18.reuse, R148, RZ ;  /* 0x000000941218b210 */ /* 0x040fe80007f1e0ff */
[C---:B------:R-:W-:Y:S02]  /*3820*/  @!P3 IADD3.X R25, PT, PT, R19.reuse, R60, RZ, P0, !PT ;  /* 0x0000003c1319b210 */ /* 0x040fe400007fe4ff */
[C---:B------:R-:W-:Y:S05]  /*3830*/  @!P4 IADD3 R2, P0, PT, R18.reuse, R146, RZ ;  /* 0x000000921202c210 */ /* 0x040fea0007f1e0ff */
[C---:B------:R-:W-:Y:S01]  /*3840*/  @!P4 IMAD.X R3, R19.reuse, 0x1, R61, P0 ;  /* 0x000000011303c824 */ /* 0x040fe200000e063d */
[----:B-1----:R-:W-:Y:S05]  /*3850*/  @!P5 IADD3 R20, P0, PT, R18, R144, RZ ;  /* 0x000000901214d210 */ /* 0x002fea0007f1e0ff */
[----:B------:R-:W-:Y:S01]  /*3860*/  @!P5 IMAD.X R21, R19, 0x1, R62, P0 ;  /* 0x000000011315d824 */ /* 0x000fe200000e063e */
[----:B--2---:R1:W-:Y:S01]  /*3870*/  @!P1 ST.E.128 desc[UR6][R22.64], R4 ;  /* 0x0000000416009985 */ /* 0x0043e2000c101d06 */
[----:B------:R-:W-:Y:S01]  /*3880*/  ISETP.NE.AND P1, PT, R0, RZ, PT ;  /* 0x000000ff0000720c */ /* 0x000fe20003f25270 */
[----:B------:R-:W-:Y:S02]  /*3890*/  @!P3 IMAD R0, R231, 0xa0, RZ ;  /* 0x000000a0e700b824 */ /* 0x000fe400078e02ff */
[----:B-1----:R-:W-:Y:S01]  /*38a0*/  @!P3 IMAD.WIDE.U32 R22, R230, 0xa0, R16 ;  /* 0x000000a0e616b825 */ /* 0x002fe200078e0010 */
[----:B------:R-:W2:Y:S04]  /*38b0*/  @!P3 LD.E.128 R4, desc[UR6][R24.64] ;  /* 0x000000061804b980 */ /* 0x000ea8000c101d00 */
[----:B------:R-:W-:Y:S01]  /*38c0*/  @!P3 IADD3 R23, PT, PT, R23, R0, RZ ;  /* 0x000000001717b210 */ /* 0x000fe20007ffe0ff */
[----:B------:R-:W-:Y:S04]  /*38d0*/  @!P4 IMAD R0, R231, 0xc0, RZ ;  /* 0x000000c0e700c824 */ /* 0x000fe800078e02ff */
        /* <DEDUP_REMOVED lines=9> */
[----:B------:R-:W-:Y:S03]  /*3970*/  ISETP.NE.AND P4, PT, R154, RZ, PT ;  /* 0x000000ff9a00720c */ /* 0x000fe60003f85270 */
[----:B-1----:R1:W2:Y:S01]  /*3980*/  @!P5 LD.E.128 R4, desc[UR6][R20.64] ;  /* 0x000000061404d980 */ /* 0x0022a2000c101d00 */
[C---:B------:R-:W-:Y:S04]  /*3990*/  @!P2 LEA R2, P0, R230.reuse, R16, 0x8 ;  /* 0x00000010e602a211 */ /* 0x040fe800078040ff */
[C---:B------:R-:W-:Y:S02]  /*39a0*/  @!P2 LEA.HI.X R3, R230.reuse, R17, R231, 0x8, P0 ;  /* 0x00000011e603a211 */ /* 0x040fe400000f44e7 */
[----:B------:R-:W-:Y:S01]  /*39b0*/  ISETP.NE.AND P0, PT, R155, RZ, PT ;  /* 0x000000ff9b00720c */ /* 0x000fe20003f05270 */
[----:B-1----:R-:W-:Y:S05]  /*39c0*/  @!P5 IMAD.WIDE.U32 R20, R230, 0xe0, R16 ;  /* 0x000000e0e614d825 */ /* 0x002fea00078e0010 */
[----:B------:R-:W-:Y:S07]  /*39d0*/  @!P5 IADD3 R21, PT, PT, R21, R0, RZ ;  /* 0x000000001515d210 */ /* 0x000fee0007ffe0ff */
[----:B------:R-:W-:Y:S01]  /*39e0*/  @!P0 IMAD R0, R141, 0x120, RZ ;  /* 0x000001208d008824 */ /* 0x000fe200078e02ff */
[----:B--2---:R1:W-:Y:S02]  /*39f0*/  @!P5 ST.E.128 desc[UR6][R20.64], R4 ;  /* 0x000000041400d985 */ /* 0x0043e4000c101d06 */
[----:B-1----:R-:W-:Y:S02]  /*3a00*/  @!P0 IMAD.WIDE.U32 R20, R140, 0x120, R18 ;  /* 0x000001208c148825 */ /* 0x002fe400078e0012 */
[----:B------:R1:W2:Y:S02]  /*3a10*/  @!P2 LD.E.128 R4, desc[UR6][R22.64] ;  /* 0x000000061604a980 */ /* 0x0002a4000c101d00 */
[----:B------:R-:W-:Y:S02]  /*3a20*/  @!P0 IMAD.IADD R21, R21, 0x1, R0 ;  /* 0x0000000115158824 */ /* 0x000fe400078e0200 */
[----:B------:R-:W-:Y:S02]  /*3a30*/  @!P4 IMAD R0, R141, 0x140, RZ ;  /* 0x000001408d00c824 */ /* 0x000fe400078e02ff */
[----:B-1----:R-:W-:Y:S01]  /*3a40*/  @!P0 IMAD.WIDE.U32 R22, R230, 0x120, R16 ;  /* 0x00000120e6168825 */ /* 0x002fe200078e0010 */
[----:B--2---:R1:W-:Y:S01]  /*3a50*/  @!P2 ST.E.128 desc[UR6][R2.64], R4 ;  /* 0x000000040200a985 */ /* 0x0043e2000c101d06 */
[----:B------:R-:W-:Y:S02]  /*3a60*/  ISETP.NE.AND P2, PT, R133, RZ, PT ;  /* 0x000000ff8500720c */ /* 0x000fe40003f45270 */
[----:B-1----:R-:W-:Y:S01]  /*3a70*/  @!P0 IMAD R2, R231, 0x120, RZ ;  /* 0x00000120e7028824 */ /* 0x002fe200078e02ff */
[----:B------:R1:W2:Y:S04]  /*3a80*/  @!P0 LD.E.128 R4, desc[UR6][R20.64] ;  /* 0x0000000614048980 */ /* 0x0002a8000c101d00 */
        /* <DEDUP_REMOVED lines=25> */
[----:B-1----:R-:W-:Y:S04]  /*3c20*/  @!P2 IMAD.WIDE.U32 R20, R140, 0x1a0, R18 ;  /* 0x000001a08c14a825 */ /* 0x002fe800078e0012 */
[----:B------:R-:W-:Y:S02]  /*3c30*/  @!P2 IMAD.IADD R21, R21, 0x1, R0 ;  /* 0x000000011515a824 */ /* 0x000fe400078e0200 */
[----:B------:R-:W-:Y:S04]  /*3c40*/  @!P2 IMAD.WIDE.U32 R2, R230, 0x1a0, R16 ;  /* 0x000001a0e602a825 */ /* 0x000fe800078e0010 */
[----:B------:R-:W-:Y:S05]  /*3c50*/  @!P2 IMAD R0, R231, 0x1a0, RZ ;  /* 0x000001a0e700a824 */ /* 0x000fea00078e02ff */
[----:B------:R-:W-:Y:S01]  /*3c60*/  @!P2 IADD3 R3, PT, PT, R3, R0, RZ ;  /* 0x000000000303a210 */ /* 0x000fe20007ffe0ff */
        /* <DEDUP_REMOVED lines=13> */
.L_x_5190:
        /* <DEDUP_REMOVED lines=56> */
[----:B------:R-:W-:Y:S01]  /*40c0*/  @!P0 FMUL.FTZ R4, R17, R5 ;  /* 0x0000000511048220 */ /* 0x000fe20000410000 */
[----:B------:R-:W-:Y:S01]  /*40d0*/  @!P0 MOV R21, R2 ;  /* 0x0000000200158202 */ /* 0x000fe20000000f00 */
[----:B------:R-:W-:Y:S01]  /*40e0*/  @!P0 FFMA.FTZ R3, R26, R8, R3 ;  /* 0x000000081a038223 */ /* 0x000fe20000010003 */
[----:B------:R-:W-:Y:S01]  /*40f0*/  MOV R2, R77 ;  /* 0x0000004d00027202 */ /* 0x000fe20000000f00 */
[----:B------:R-:W-:Y:S01]  /*4100*/  @!P0 FFMA.FTZ R38, R18, R5, -R38 ;  /* 0x0000000512268223 */ /* 0x000fe20000010826 */
[----:B------:R-:W-:Y:S02]  /*4110*/  @!P0 FFMA.FTZ R4, R27, R18, R4 ;  /* 0x000000121b048223 */ /* 0x000fe40000010004 */
[----:B------:R-:W-:Y:S03]  /*4120*/  @!P0 F2FP.F16.F32.PACK_AB R3, R3, R19 ;  /* 0x000000130303823e */ /* 0x000fe600000000ff */
[----:B------:R-:W-:Y:S02]  /*4130*/  @!P0 F2FP.F16.F32.PACK_AB R4, R4, R38 ;  /* 0x000000260404823e */ /* 0x000fe400000000ff */
[----:B------:R-:W-:Y:S02]  /*4140*/  @!P0 MOV R22, R3 ;  /* 0x0000000300168202 */ /* 0x000fe40000000f00 */
[----:B------:R-:W-:Y:S02]  /*4150*/  @!P0 MOV R23, R4 ;  /* 0x0000000400178202 */ /* 0x000fe40000000f00 */
[----:B------:R-:W-:Y:S05]  /*4160*/  MOV R3, R76 ;  /* 0x0000004c00037202 */ /* 0x000fea0000000f00 */
[----:B------:R1:W-:Y:S02]  /*4170*/  ST.E.128 desc[UR6][R2.64], R20 ;  /* 0x0000001402007985 */ /* 0x0003e4000c101d06 */
.L_x_5194:
[----:B------:R-:W-:Y:S05]  /*4180*/  BSYNC.RECONVERGENT B0 ;  /* 0x0000000000007941 */ /* 0x000fea0003800200 */
.L_x_5193:
        /* <DEDUP_REMOVED lines=54> */
.L_x_5196:
[----:B------:R-:W-:Y:S05]  /*44f0*/  BSYNC.RECONVERGENT B0 ;  /* 0x0000000000007941 */ /* 0x000fea0003800200 */
.L_x_5195:
        /* <DEDUP_REMOVED lines=60> */
.L_x_5198:
[----:B------:R-:W-:Y:S05]  /*48c0*/  BSYNC.RECONVERGENT B0 ;  /* 0x0000000000007941 */ /* 0x000fea0003800200 */
.L_x_5197:
        /* <DEDUP_REMOVED lines=60> */
.L_x_5200:
[----:B------:R-:W-:Y:S05]  /*4c90*/  BSYNC.RECONVERGENT B0 ;  /* 0x0000000000007941 */ /* 0x000fea0003800200 */
.L_x_5199:
[----:B------:R-:W-:Y:S04]  /*4ca0*/  BSSY.RECONVERGENT B0, `(.L_x_5201) ;  /* 0x000003a000007945 */ /* 0x000fe80003800200 */
[----:B------:R-:W-:Y:S05]  /*4cb0*/  @!P6 BRA `(.L_x_5202) ;  /* 0x0000000000e0e947 */ /* 0x000fea0003800000 */
[----:B-1234-:R-:W-:Y:S04]  /*4cc0*/  IADD3 R20, P0, PT, R34, R150, RZ ;  /* 0x0000009622147210 */ /* 0x01efe80007f1e0ff */
[----:B------:R-:W-:Y:S02]  /*4cd0*/  IADD3.X R21, PT, PT, R35, R59, RZ, P0, !PT ;  /* 0x0000003b23157210 */ /* 0x000fe400007fe4ff */
[----:B------:R-:W-:Y:S04]  /*4ce0*/  ISETP.GE.AND P0, PT, R12, R16, PT ;  /* 0x000000100c00720c */ /* 0x000fe80003f06270 */
[----:B------:R-:W2:Y:S09]  /*4cf0*/  LD.E.128 R20, desc[UR6][R20.64] ;  /* 0x0000000614147980 */ /* 0x000eb2000c101d00 */
        /* <DEDUP_REMOVED lines=18> */
[--C-:B------:R-:W-:Y:S02]  /*4e20*/  @!P0 HADD2.F32 R2, -RZ, R17.reuse.H1_H1 ;  /* 0x30000011ff028230 */ /* 0x100fe40000004100 */
[----:B------:R-:W-:Y:S01]  /*4e30*/  @!P0 FFMA.FTZ R36, R24, R18, -R36 ;  /* 0x0000001218248223 */ /* 0x000fe20000010824 */
[----:B------:R-:W-:Y:S01]  /*4e40*/  @!P0 MOV R18, R22 ;  /* 0x0000001600128202 */ /* 0x000fe20000000f00 */
[----:B------:R-:W-:Y:S01]  /*4e50*/  @!P0 FFMA.FTZ R0, R19, R24, R0 ;  /* 0x0000001813008223 */ /* 0x000fe20000010000 */
[----:B------:R-:W-:Y:S02]  /*4e60*/  @!P0 HADD2.F32 R24, -RZ, R17.H0_H0 ;  /* 0x20000011ff188230 */ /* 0x000fe40000004100 */
[C---:B------:R-:W-:Y:S01]  /*4e70*/  @!P0 FMUL.FTZ R37, R2.reuse, R25 ;  /* 0x0000001902258220 */ /* 0x040fe20000410000 */
[----:B------:R-:W-:Y:S01]  /*4e80*/  @!P0 FMUL.FTZ R2, R2, R8 ;  /* 0x0000000802028220 */ /* 0x000fe20000410000 */
[--C-:B------:R-:W-:Y:S01]  /*4e90*/  @!P0 HADD2.F32 R19, -RZ, R18.reuse.H1_H1 ;  /* 0x30000012ff138230 */ /* 0x100fe20000004100 */
[----:B------:R-:W-:Y:S01]  /*4ea0*/  @!P0 F2FP.F16.F32.PACK_AB R0, R0, R36 ;  /* 0x000000240000823e */ /* 0x000fe200000000ff */
[----:B------:R-:W-:Y:S01]  /*4eb0*/  @!P0 FFMA.FTZ R37, R24, R8, -R37 ;  /* 0x0000000818258223 */ /* 0x000fe20000010825 */
[----:B------:R-:W-:Y:S02]  /*4ec0*/  @!P0 HADD2.F32 R8, -RZ, R18.H0_H0 ;  /* 0x20000012ff088230 */ /* 0x000fe40000004100 */
[----:B------:R-:W-:Y:S01]  /*4ed0*/  @!P0 FFMA.FTZ R2, R25, R24, R2 ;  /* 0x0000001819028223 */ /* 0x000fe20000010002 */
[----:B------:R-:W-:Y:S01]  /*4ee0*/  @!P0 MOV R20, R0 ;  /* 0x0000000000148202 */ /* 0x000fe20000000f00 */
[--C-:B------:R-:W-:Y:S02]  /*4ef0*/  @!P0 HADD2.F32 R18, -RZ, R3.reuse.H0_H0 ;  /* 0x20000003ff128230 */ /* 0x100fe40000004100 */
[C---:B------:R-:W-:Y:S01]  /*4f00*/  @!P0 FMUL.FTZ R39, R19.reuse, R26 ;  /* 0x0000001a13278220 */ /* 0x040fe20000410000 */
[----:B------:R-:W-:Y:S01]  /*4f10*/  @!P0 HADD2.F32 R17, -RZ, R3.H1_H1 ;  /* 0x30000003ff118230 */ /* 0x000fe20000004100 */
[----:B------:R-:W-:Y:S01]  /*4f20*/  @!P0 F2FP.F16.F32.PACK_AB R2, R2, R37 ;  /* 0x000000250202823e */ /* 0x000fe200000000ff */
[-C--:B------:R-:W-:Y:S01]  /*4f30*/  @!P0 FMUL.FTZ R3, R19, R4.reuse ;  /* 0x0000000413038220 */ /* 0x080fe20000410000 */
[----:B------:R-:W-:Y:S02]  /*4f40*/  @!P0 HADD2.F32 R27, -RZ, R27.H1_H1 ;  /* 0x3000001bff1b8230 */ /* 0x000fe40000004100 */
[----:B------:R-:W-:Y:S01]  /*4f50*/  @!P0 FFMA.FTZ R19, R8, R4, -R39 ;  /* 0x0000000408138223 */ /* 0x000fe20000010827 */
[----:B------:R-:W-:Y:S01]  /*4f60*/  @!P0 MOV R21, R2 ;  /* 0x0000000200158202 */ /* 0x000fe20000000f00 */
[----:B------:R-:W-:Y:S01]  /*4f70*/  @!P0 FFMA.FTZ R3, R26, R8, R3 ;  /* 0x000000081a038223 */ /* 0x000fe20000010003 */
[C---:B------:R-:W-:Y:S01]  /*4f80*/  @!P0 FMUL.FTZ R4, R17.reuse, R5 ;  /* 0x0000000511048220 */ /* 0x040fe20000410000 */
[----:B------:R-:W-:Y:S01]  /*4f90*/  @!P0 FMUL.FTZ R38, R17, R27 ;  /* 0x0000001b11268220 */ /* 0x000fe20000410000 */
[----:B------:R-:W-:Y:S02]  /*4fa0*/  IMAD R0, R231, 0x60, RZ ;  /* 0x00000060e7007824 */ /* 0x000fe400078e02ff */
[----:B------:R-:W-:Y:S01]  /*4fb0*/  @!P0 F2FP.F16.F32.PACK_AB R3, R3, R19 ;  /* 0x000000130303823e */ /* 0x000fe200000000ff */
[----:B------:R-:W-:Y:S01]  /*4fc0*/  @!P0 FFMA.FTZ R38, R18, R5, -R38 ;  /* 0x0000000512268223 */ /* 0x000fe20000010826 */
[----:B------:R-:W-:Y:S02]  /*4fd0*/  @!P0 FFMA.FTZ R4, R27, R18, R4 ;  /* 0x000000121b048223 */ /* 0x000fe40000010004 */
[----:B------:R-:W-:Y:S01]  /*4fe0*/  @!P0 MOV R22, R3 ;  /* 0x0000000300168202 */ /* 0x000fe20000000f00 */
[----:B------:R-:W-:Y:S03]  /*4ff0*/  IMAD.WIDE.U32 R2, R230, 0x60, R30 ;  /* 0x00000060e6027825 */ /* 0x000fe600078e001e */
[----:B------:R-:W-:Y:S02]  /*5000*/  @!P0 F2FP.F16.F32.PACK_AB R4, R4, R38 ;  /* 0x000000260404823e */ /* 0x000fe400000000ff */
[----:B------:R-:W-:Y:S02]  /*5010*/  IADD3 R3, PT, PT, R0, R3, RZ ;  /* 0x0000000300037210 */ /* 0x000fe40007ffe0ff */
[----:B------:R-:W-:Y:S05]  /*5020*/  @!P0 MOV R23, R4 ;  /* 0x0000000400178202 */ /* 0x000fea0000000f00 */
[----:B------:R1:W-:Y:S02]  /*5030*/  ST.E.128 desc[UR6][R2.64], R20 ;  /* 0x0000001402007985 */ /* 0x0003e4000c101d06 */
.L_x_5202:
[----:B------:R-:W-:Y:S05]  /*5040*/  BSYNC.RECONVERGENT B0 ;  /* 0x0000000000007941 */ /* 0x000fea0003800200 */
.L_x_5201:
        /* <DEDUP_REMOVED lines=60> */
.L_x_5204:
[----:B------:R-:W-:Y:S05]  /*5410*/  BSYNC.RECONVERGENT B0 ;  /* 0x0000000000007941 */ /* 0x000fea0003800200 */
.L_x_5203:
[----:B------:R-:W-:Y:S04]  /*5420*/  BSSY.RECONVERGENT B0, `(.L_x_5205) ;  /* 0x000003a000007945 */ /* 0x000fe80003800200 */
[----:B------:R-:W-:Y:S05]  /*5430*/  @P3 BRA `(.L_x_5206) ;  /* 0x0000000000e03947 */ /* 0x000fea0003800000 */
        /* <DEDUP_REMOVED lines=56> */
.L_x_5206:
[----:B------:R-:W-:Y:S05]  /*57c0*/  BSYNC.RECONVERGENT B0 ;  /* 0x0000000000007941 */ /* 0x000fea0003800200 */
.L_x_5205:
        /* <DEDUP_REMOVED lines=58> */
.L_x_5208:
[----:B------:R-:W-:Y:S05]  /*5b70*/  BSYNC.RECONVERGENT B0 ;  /* 0x0000000000007941 */ /* 0x000fea0003800200 */
.L_x_5207:
        /* <DEDUP_REMOVED lines=58> */
.L_x_5210:
[----:B------:R-:W-:Y:S05]  /*5f20*/  BSYNC.RECONVERGENT B0 ;  /* 0x0000000000007941 */ /* 0x000fea0003800200 */
.L_x_5209:
        /* <DEDUP_REMOVED lines=60> */
.L_x_5212:
[----:B------:R-:W-:Y:S05]  /*62f0*/  BSYNC.RECONVERGENT B0 ;  /* 0x0000000000007941 */ /* 0x000fea0003800200 */
.L_x_5211:
[----:B------:R-:W-:Y:S01]  /*6300*/  ISETP.NE.AND P0, PT, R155, RZ, PT ;  /* 0x000000ff9b00720c */ /* 0x000fe20003f05270 */
[----:B------:R-:W-:Y:S11]  /*6310*/  BSSY.RECONVERGENT B0, `(.L_x_5213) ;  /* 0x000003c000007945 */ /* 0x000ff60003800200 */
[----:B------:R-:W-:Y:S01]  /*6320*/  @!UPT UIADD3 URZ, UPT, UPT, URZ, URZ, URZ ;  /* 0x000000fffffff290 */ /* 0x000fe2000fffe0ff */
        /* <DEDUP_REMOVED lines=58> */
.L_x_5214:
[----:B------:R-:W-:Y:S05]  /*66d0*/  BSYNC.RECONVERGENT B0 ;  /* 0x0000000000007941 */ /* 0x000fea0003800200 */
.L_x_5213:
        /* <DEDUP_REMOVED lines=61> */
.L_x_5216:
[----:B------:R-:W-:Y:S05]  /*6ab0*/  BSYNC.RECONVERGENT B0 ;  /* 0x0000000000007941 */ /* 0x000fea0003800200 */
.L_x_5215:
        /* <DEDUP_REMOVED lines=61> */
.L_x_5218:
[----:B------:R-:W-:Y:S05]  /*6e90*/  BSYNC.RECONVERGENT B0 ;  /* 0x0000000000007941 */ /* 0x000fea0003800200 */
.L_x_5217:
        /* <DEDUP_REMOVED lines=61> */
.L_x_5220:
[----:B------:R-:W-:Y:S05]  /*7270*/  BSYNC.RECONVERGENT B0 ;  /* 0x0000000000007941 */ /* 0x000fea0003800200 */
.L_x_5219:
        /* <DEDUP_REMOVED lines=61> */
.L_x_5222:
[----:B------:R-:W-:Y:S05]  /*7650*/  BSYNC.RECONVERGENT B0 ;  /* 0x0000000000007941 */ /* 0x000fea0003800200 */
.L_x_5221:
[----:B------:R-:W-:Y:S01]  /*7660*/  ISETP.NE.AND P0, PT, R132, RZ, PT ;  /* 0x000000ff8400720c */ /* 0x000fe20003f05270 */
[----:B------:R-:W-:Y:S11]  /*7670*/  BSSY.RECONVERGENT B0, `(.L_x_5223) ;  /* 0x000003c000007945 */ /* 0x000ff60003800200 */
[----:B------:R-:W-:Y:S01]  /*7680*/  @!UPT UIADD3 URZ, UPT, UPT, URZ, URZ, URZ ;  /* 0x000000fffffff290 */ /* 0x000fe2000fffe0ff */
[----:B------:R-:W-:Y:S05]  /*7690*/  @P0 BRA `(.L_x_5224) ;  /* 0x0000000000e40947 */ /* 0x000fea0003800000 */
[----:B------:R-:W-:Y:S01]  /*76a0*/  IMAD R0, R141, 0x1c0, RZ ;  /* 0x000001c08d007824 */ /* 0x000fe200078e02ff */
[----:B------:R-:W-:Y:S01]  /*76b0*/  ISETP.GE.AND P0, PT, R12, R16, PT ;  /* 0x000000100c00720c */ /* 0x000fe20003f06270 */
[----:B------:R-:W-:Y:S04]  /*76c0*/  IMAD.WIDE.U32 R34, R140, 0x1c0, R34 ;  /* 0x000001c08c227825 */ /* 0x000fe800078e0022 */
[----:B--2---:R-:W-:Y:S01]  /*76d0*/  IMAD.WIDE.U32 R30, R230, 0x1c0, R30 ;  /* 0x000001c0e61e7825 */ /* 0x004fe200078e001e */
[----:B------:R-:W-:Y:S05]  /*76e0*/  IADD3 R35, PT, PT, R0, R35, RZ ;  /* 0x0000002300237210 */ /* 0x000fea0007ffe0ff */
[----:B------:R-:W2:Y:S02]  /*76f0*/  LD.E.128 R16, desc[UR6][R34.64] ;  /* 0x0000000622107980 */ /* 0x000ea4000c101d00 */
[C---:B------:R-:W-:Y:S04]  /*7700*/  @!P0 IMAD.WIDE R6, R11.reuse, 0x1c0, R6 ;  /* 0x000001c00b068825 */ /* 0x040fe800078e0206 */
[----:B------:R-:W-:Y:S02]  /*7710*/  @!P0 IMAD.WIDE R28, R11, 0x1c0, R28 ;  /* 0x000001c00b1c8825 */ /* 0x000fe400078e021c */
[----:B-1----:R-:W5:Y:S06]  /*7720*/  @!P0 LD.E.64 R2, desc[UR6][R6.64] ;  /* 0x0000000606028980 */ /* 0x002f6c000c101b00 */
[----:B------:R-:W3:Y:S01]  /*7730*/  @!P0 LD.E.64 R28, desc[UR6][R28.64] ;  /* 0x000000061c1c8980 */ /* 0x000ee2000c101b00 */
[--C-:B-----5:R-:W-:Y:S01]  /*7740*/  @!P0 HADD2.F32 R8, -RZ, R2.reuse.H0_H0 ;  /* 0x20000002ff088230 */ /* 0x120fe20000004100 */
[----:B--2---:R-:W-:Y:S01]  /*7750*/  @!P0 MOV R0, R16 ;  /* 0x0000001000008202 */ /* 0x004fe20000000f00 */
[----:B------:R-:W-:Y:S01]  /*7760*/  @!P0 HADD2.F32 R6, -RZ, R2.H1_H1 ;  /* 0x30000002ff068230 */ /* 0x000fe20000004100 */
[----:B------:R-:W-:Y:S01]  /*7770*/  @!P0 MOV R7, R17 ;  /* 0x0000001100078202 */ /* 0x000fe20000000f00 */
[----:B------:R-:W-:Y:S02]  /*7780*/  @!P0 HADD2.F32 R4, -RZ, R3.H0_H0 ;  /* 0x20000003ff048230 */ /* 0x000fe40000004100 */
[----:B---34-:R-:W-:Y:S02]  /*7790*/  @!P0 HADD2.F32 R20, -RZ, R28.H0_H0 ;  /* 0x2000001cff148230 */ /* 0x018fe40000004100 */
        /* <DEDUP_REMOVED lines=41> */
.L_x_5224:
[----:B------:R-:W-:Y:S05]  /*7a30*/  BSYNC.RECONVERGENT B0 ;  /* 0x0000000000007941 */ /* 0x000fea0003800200 */
.L_x_5223:
[----:B------:R-:W5:Y:S02]  /*7a40*/  LD.E R0, desc[UR6][R164.64+0xd0] ;  /* 0x0000d006a4007980 */ /* 0x000f64000c101900 */
[----:B-----5:R-:W-:Y:S05]  /*7a50*/  IMAD.U32 R0, R0, -0x80, RZ ;  /* 0xffffff8000007824 */ /* 0x020fea00078e00ff */
[C---:B------:R-:W-:Y:S02]  /*7a60*/  LEA R14, P1, R0.reuse, R14, 0x1 ;  /* 0x0000000e000e7211 */ /* 0x040fe400078208ff */
[C---:B------:R-:W-:Y:S02]  /*7a70*/  LEA R32, P0, R0.reuse, R32, 0x1 ;  /* 0x0000002000207211 */ /* 0x040fe400078008ff */
[C---:B------:R-:W-:Y:S02]  /*7a80*/  LEA.HI.X.SX32 R15, R0.reuse, R15, 0x1, P1 ;  /* 0x0000000f000f7211 */ /* 0x040fe400008f0eff */
[----:B------:R-:W-:Y:S01]  /*7a90*/  LEA.HI.X.SX32 R33, R0, R33, 0x1, P0 ;  /* 0x0000002100217211 */ /* 0x000fe200000f0eff */
[----:B------:R-:W-:Y:S05]  /*7aa0*/  BRA `(.L_x_5191) ;  /* 0x0000006000647947 */ /* 0x000fea0003800000 */
.L_x_5192:
        /* <DEDUP_REMOVED lines=13> */
[----:B------:R-:W-:Y:S05]  /*7b80*/  MOV R8, R10 ;  /* 0x0000000a00087202 */ /* 0x000fea0000000f00 */
[----:B------:R-:W2:Y:S06]  /*7b90*/  LD.E.128 R40, desc[UR6][R8.64] ;  /* 0x0000000608287980 */ /* 0x000eac000c101d00 */
[----:B------:R-:W-:Y:S02]  /*7ba0*/  @!P0 SEL R2, R17, RZ, P1 ;  /* 0x000000ff11028207 */ /* 0x000fe40000800000 */
[----:B------:R-:W-:Y:S02]  /*7bb0*/  @!P0 SEL R0, R156, RZ, P1 ;  /* 0x000000ff9c008207 */ /* 0x000fe40000800000 */
        /* <DEDUP_REMOVED lines=14> */
[--C-:B------:R-:W-:Y:S05]  /*7ca0*/  @!P0 HADD2.F32 R3, -RZ, R5.reuse.H0_H0 ;  /* 0x20000005ff038230 */ /* 0x100fea0000004100 */
[----:B------:R-:W-:Y:S01]  /*7cb0*/  @!P2 FADD.FTZ R0, -R0, -RZ ;  /* 0x800000ff0000a221 */ /* 0x000fe20000010100 */
[----:B------:R-:W-:Y:S02]  /*7cc0*/  @!P0 HADD2.F32 R25, -RZ, R5.H1_H1 ;  /* 0x30000005ff198230 */ /* 0x000fe40000004100 */
[----:B------:R-:W-:Y:S01]  /*7cd0*/  @!P2 FADD.FTZ R2, -R2, -RZ ;  /* 0x800000ff0202a221 */ /* 0x000fe20000010100 */
[----:B------:R-:W-:Y:S04]  /*7ce0*/  @!P0 IMAD.WIDE R4, R18, 0x2, R8 ;  /* 0x0000000212048825 */ /* 0x000fe800078e0208 */
[----:B------:R-:W-:Y:S01]  /*7cf0*/  @!P2 FADD.FTZ R3, -R3, -RZ ;  /* 0x800000ff0303a221 */ /* 0x000fe20000010100 */
[----:B------:R-:W-:Y:S01]  /*7d00*/  @!P2 FADD.FTZ R25, -R25, -RZ ;  /* 0x800000ff1919a221 */ /* 0x000fe20000010100 */
[--C-:B------:R-:W-:Y:S02]  /*7d10*/  @!P0 HADD2.F32 R24, -RZ, R6.reuse.H0_H0 ;  /* 0x20000006ff188230 */ /* 0x100fe40000004100 */
        /* <DEDUP_REMOVED lines=12> */
[--C-:B------:R-:W-:Y:S02]  /*7de0*/  @!P0 HADD2.F32 R27, -RZ, R5.reuse.H0_H0 ;  /* 0x20000005ff1b8230 */ /* 0x100fe40000004100 */
[----:B------:R-:W-:Y:S01]  /*7df0*/  @!P0 FMUL.FTZ R0, R29, R0 ;  /* 0x000000001d008220 */ /* 0x000fe20000410000 */
[----:B------:R-:W-:Y:S02]  /*7e00*/  @!P0 HADD2.F32 R4, -RZ, R5.H1_H1 ;  /* 0x30000005ff048230 */ /* 0x000fe40000004100 */
[----:B------:R-:W-:Y:S01]  /*7e10*/  @!P0 FMUL.FTZ R2, R28, R2 ;  /* 0x000000021c028220 */ /* 0x000fe20000410000 */
[--C-:B------:R-:W-:Y:S02]  /*7e20*/  @!P0 HADD2.F32 R5, -RZ, R6.reuse.H0_H0 ;  /* 0x20000006ff058230 */ /* 0x100fe40000004100 */
[----:B------:R-:W-:Y:S01]  /*7e30*/  @!P0 FMUL.FTZ R3, R27, R3 ;  /* 0x000000031b038220 */ /* 0x000fe20000410000 */
[--C-:B------:R-:W-:Y:S02]  /*7e40*/  @!P0 HADD2.F32 R26, -RZ, R7.reuse.H0_H0 ;  /* 0x20000007ff1a8230 */ /* 0x100fe40000004100 */
[----:B------:R-:W-:Y:S01]  /*7e50*/  @!P0 FMUL.FTZ R4, R4, R25 ;  /* 0x0000001904048220 */ /* 0x000fe20000410000 */
        /* <DEDUP_REMOVED lines=8> */
[--C-:B------:R-:W-:Y:S02]  /*7ee0*/  @!P0 HADD2.F32 R19, -RZ, R24.reuse.H0_H0 ;  /* 0x20000018ff138230 */ /* 0x100fe40000004100 */
[----:B------:R-:W-:Y:S01]  /*7ef0*/  @!P0 FMUL.FTZ R6, R6, R23 ;  /* 0x0000001706068220 */ /* 0x000fe20000410000 */
[----:B------:R-:W-:Y:S02]  /*7f00*/  @!P0 HADD2.F32 R23, -RZ, R24.H1_H1 ;  /* 0x30000018ff178230 */ /* 0x000fe40000004100 */
[----:B------:R-:W-:Y:S01]  /*7f10*/  @!P0 HADD2.F32 R24, -RZ, R36.H1_H1 ;  /* 0x30000024ff188230 */ /* 0x000fe20000004100 */
[----:B------:R-:W-:Y:S01]  /*7f20*/  @!P0 MOV R36, R43 ;  /* 0x0000002b00248202 */ /* 0x000fe20000000f00 */
[--C-:B------:R-:W-:Y:S02]  /*7f30*/  @!P0 HADD2.F32 R26, -RZ, R37.reuse.H0_H0 ;  /* 0x20000025ff1a8230 */ /* 0x100fe40000004100 */
[----:B------:R-:W-:Y:S01]  /*7f40*/  @!P0 FFMA.FTZ R0, R19, R22, R0 ;  /* 0x0000001613008223 */ /* 0x000fe20000010000 */
[----:B------:R-:W-:Y:S02]  /*7f50*/  @!P0 HADD2.F32 R27, -RZ, R37.H1_H1 ;  /* 0x30000025ff1b8230 */ /* 0x000fe40000004100 */
[----:B------:R-:W-:Y:S01]  /*7f60*/  @!P0 FFMA.FTZ R2, R23, R24, R2 ;  /* 0x0000001817028223 */ /* 0x000fe20000010002 */
[----:B------:R-:W-:Y:S02]  /*7f70*/  @!P0 HADD2.F32 R19, -RZ, R34.H1_H1 ;  /* 0x30000022ff138230 */ /* 0x000fe40000004100 */
[----:B------:R-:W-:Y:S01]  /*7f80*/  @!P0 FFMA.FTZ R3, R25, R26, R3 ;  /* 0x0000001a19038223 */ /* 0x000fe20000010003 */
[--C-:B------:R-:W-:Y:S01]  /*7f90*/  @!P0 HADD2.F32 R28, -RZ, R38.reuse.H0_H0 ;  /* 0x20000026ff1c8230 */ /* 0x100fe20000004100 */
[----:B------:R-:W-:Y:S01]  /*7fa0*/  @!P0 F2FP.F16.F32.PACK_AB R0, R2, R0 ;  /* 0x000000000200823e */ /* 0x000fe200000000ff */
[--C-:B------:R-:W-:Y:S01]  /*7fb0*/  @!P0 HADD2.F32 R22, -RZ, R35.reuse.H0_H0 ;  /* 0x20000023ff168230 */ /* 0x100fe20000004100 */
[----:B------:R-:W-:Y:S01]  /*7fc0*/  MOV R2, R77 ;  /* 0x0000004d00027202 */ /* 0x000fe20000000f00 */
[----:B------:R-:W-:Y:S01]  /*7fd0*/  @!P0 HADD2.F32 R29, -RZ, R38.H1_H1 ;  /* 0x30000026ff1d8230 */ /* 0x000fe20000004100 */
[----:B------:R-:W-:Y:S01]  /*7fe0*/  @!P0 MOV R40, R0 ;  /* 0x0000000000288202 */ /* 0x000fe20000000f00 */
[----:B------:R-:W-:Y:S02]  /*7ff0*/  @!P0 HADD2.F32 R23, -RZ, R35.H1_H1 ;  /* 0x30000023ff178230 */ /* 0x000fe40000004100 */
[----:B------:R-:W-:Y:S01]  /*8000*/  @!P0 FFMA.FTZ R4, R19, R27, R4 ;  /* 0x0000001b13048223 */ /* 0x000fe20000010004 */
[--C-:B------:R-:W-:Y:S02]  /*8010*/  @!P0 HADD2.F32 R24, -RZ, R36.reuse.H0_H0 ;  /* 0x20000024ff188230 */ /* 0x100fe40000004100 */
[----:B------:R-:W-:Y:S01]  /*8020*/  @!P0 FFMA.FTZ R5, R22, R28, R5 ;  /* 0x0000001c16058223 */ /* 0x000fe20000010005 */
[----:B------:R-:W-:Y:S02]  /*8030*/  @!P0 HADD2.F32 R25, -RZ, R36.H1_H1 ;  /* 0x30000024ff198230 */ /* 0x000fe40000004100 */
[----:B------:R-:W-:Y:S01]  /*8040*/  @!P0 FFMA.FTZ R6, R23, R29, R6 ;  /* 0x0000001d17068223 */ /* 0x000fe20000010006 */
[----:B------:R-:W-:Y:S01]  /*8050*/  @!P0 F2FP.F16.F32.PACK_AB R3, R4, R3 ;  /* 0x000000030403823e */ /* 0x000fe200000000ff */
[----:B------:R-:W-:Y:S01]  /*8060*/  @!P0 FFMA.FTZ R7, R24, R30, R7 ;  /* 0x0000001e18078223 */ /* 0x000fe20000010007 */
[----:B------:R-:W-:Y:S02]  /*8070*/  @!P0 FFMA.FTZ R8, R25, R31, R8 ;  /* 0x0000001f19088223 */ /* 0x000fe40000010008 */
[----:B------:R-:W-:Y:S02]  /*8080*/  @!P0 F2FP.F16.F32.PACK_AB R5, R6, R5 ;  /* 0x000000050605823e */ /* 0x000fe400000000ff */
[----:B------:R-:W-:Y:S02]  /*8090*/  @!P0 MOV R41, R3 ;  /* 0x0000000300298202 */ /* 0x000fe40000000f00 */
[----:B------:R-:W-:Y:S02]  /*80a0*/  @!P0 F2FP.F16.F32.PACK_AB R7, R8, R7 ;  /* 0x000000070807823e */ /* 0x000fe400000000ff */
[----:B------:R-:W-:Y:S02]  /*80b0*/  @!P0 MOV R42, R5 ;  /* 0x00000005002a8202 */ /* 0x000fe40000000f00 */
[----:B------:R-:W-:Y:S02]  /*80c0*/  @!P0 MOV R43, R7 ;  /* 0x00000007002b8202 */ /* 0x000fe40000000f00 */
[----:B------:R-:W-:Y:S05]  /*80d0*/  MOV R3, R76 ;  /* 0x0000004c00037202 */ /* 0x000fea0000000f00 */
[----:B------:R1:W-:Y:S02]  /*80e0*/  ST.E.128 desc[UR6][R2.64], R40 ;  /* 0x0000002802007985 */ /* 0x0003e4000c101d06 */
.L_x_5226:
[----:B------:R-:W-:Y:S05]  /*80f0*/  BSYNC.RECONVERGENT B0 ;  /* 0x0000000000007941 */ /* 0x000fea0003800200 */
.L_x_5225:
        /* <DEDUP_REMOVED lines=57> */
[--C-:B------:R-:W-:Y:S02]  /*8490*/  @!P0 HADD2.F32 R24, -RZ, R36.reuse.H1_H1 ;  /* 0x30000024ff188230 */ /* 0x100fe40000004100 */
[----:B------:R-:W-:Y:S01]  /*84a0*/  @!P0 FMUL.FTZ R6, R6, R22 ;  /* 0x0000001606068220 */ /* 0x000fe20000410000 */
[----:B------:R-:W-:Y:S02]  /*84b0*/  @!P0 HADD2.F32 R22, -RZ, R36.H0_H0 ;  /* 0x20000024ff168230 */ /* 0x000fe40000004100 */
[----:B------:R-:W-:Y:S01]  /*84c0*/  @!P0 FMUL.FTZ R7, R26, R19 ;  /* 0x000000131a078220 */ /* 0x000fe20000410000 */
[--C-:B------:R-:W-:Y:S01]  /*84d0*/  @!P0 HADD2.F32 R19, -RZ, R23.reuse.H0_H0 ;  /* 0x20000017ff138230 */ /* 0x100fe20000004100 */
[----:B------:R-:W-:Y:S01]  /*84e0*/  @!P0 MOV R36, R43 ;  /* 0x0000002b00248202 */ /* 0x000fe20000000f00 */
        /* <DEDUP_REMOVED lines=29> */
.L_x_5228:
[----:B------:R-:W-:Y:S05]  /*86c0*/  BSYNC.RECONVERGENT B0 ;  /* 0x0000000000007941 */ /* 0x000fea0003800200 */
.L_x_5227:
[----:B------:R-:W-:Y:S01]  /*86d0*/  ISETP.NE.AND P0, PT, R162, RZ, PT ;  /* 0x000000ffa200720c */ /* 0x000fe20003f05270 */
[----:B------:R-:W-:Y:S11]  /*86e0*/  BSSY.RECONVERGENT B0, `(.L_x_5229) ;  /* 0x000005f000007945 */ /* 0x000ff60003800200 */
[----:B------:R-:W-:Y:S01]  /*86f0*/  @!UPT UIADD3 URZ, UPT, UPT, URZ, URZ, URZ ;  /* 0x000000fffffff290 */ /* 0x000fe2000fffe0ff */
[----:B------:R-:W-:Y:S05]  /*8700*/  @!P0 BRA `(.L_x_5230) ;  /* 0x0000000400708947 */ /* 0x000fea0003800000 */
[----:B------:R-:W-:Y:S04]  /*8710*/  IADD3 R26, P0, PT, R20, R64, RZ ;  /* 0x00000040141a7210 */ /* 0x000fe80007f1e0ff */
[----:B------:R-:W-:Y:S02]  /*8720*/  IADD3.X R27, PT, PT, R21, R63, RZ, P0, !PT ;  /* 0x0000003f151b7210 */ /* 0x000fe400007fe4ff */
[C---:B------:R-:W-:Y:S03]  /*8730*/  LEA R162, P0, R230.reuse, R158, 0x5 ;  /* 0x0000009ee6a27211 */ /* 0x040fe600078028ff */
[----:B-12---:R-:W2:Y:S01]  /*8740*/  LD.E.128 R40, desc[UR6][R26.64] ;  /* 0x000000061a287980 */ /* 0x006ea2000c101d00 */
        /* <DEDUP_REMOVED lines=88> */
.L_x_5230:
[----:B------:R-:W-:Y:S05]  /*8cd0*/  BSYNC.RECONVERGENT B0 ;  /* 0x0000000000007941 */ /* 0x000fea0003800200 */
.L_x_5229:
[----:B------:R-:W-:Y:S01]  /*8ce0*/  ISETP.NE.AND P0, PT, R161, RZ, PT ;  /* 0x000000ffa100720c */ /* 0x000fe20003f05270 */
[----:B------:R-:W-:Y:S11]  /*8cf0*/  BSSY.RECONVERGENT B0, `(.L_x_5231) ;  /* 0x000005f000007945 */ /* 0x000ff60003800200 */
[----:B------:R-:W-:Y:S01]  /*8d00*/  @!UPT UIADD3 URZ, UPT, UPT, URZ, URZ, URZ ;  /* 0x000000fffffff290 */ /* 0x000fe2000fffe0ff */
[----:B------:R-:W-:Y:S05]  /*8d10*/  @!P0 BRA `(.L_x_5232) ;  /* 0x0000000400708947 */ /* 0x000fea0003800000 */
[----:B------:R-:W-:Y:S04]  /*8d20*/  IADD3 R26, P0, PT, R20, R66, RZ ;  /* 0x00000042141a7210 */ /* 0x000fe80007f1e0ff */
[----:B------:R-:W-:Y:S02]  /*8d30*/  IADD3.X R27, PT, PT, R21, R65, RZ, P0, !PT ;  /* 0x00000041151b7210 */ /* 0x000fe400007fe4ff */
[C---:B---3--:R-:W-:Y:S03]  /*8d40*/  LEA R162, P0, R230.reuse, R158, 0x6 ;  /* 0x0000009ee6a27211 */ /* 0x048fe600078030ff */
        /* <DEDUP_REMOVED lines=89> */
.L_x_5232:
[----:B------:R-:W-:Y:S05]  /*92e0*/  BSYNC.RECONVERGENT B0 ;  /* 0x0000000000007941 */ /* 0x000fea0003800200 */
.L_x_5231:
[----:B------:R-:W-:Y:S04]  /*92f0*/  BSSY.RECONVERGENT B0, `(.L_x_5233) ;  /* 0x000005e000007945 */ /* 0x000fe80003800200 */
[----:B------:R-:W-:Y:S05]  /*9300*/  @!P6 BRA `(.L_x_5234) ;  /* 0x000000040070e947 */ /* 0x000fea0003800000 */
[----:B------:R-:W-:Y:S04]  /*9310*/  IADD3 R26, P0, PT, R20, R150, RZ ;  /* 0x00000096141a7210 */ /* 0x000fe80007f1e0ff */
[----:B------:R-:W-:Y:S02]  /*9320*/  IADD3.X R27, PT, PT, R21, R59, RZ, P0, !PT ;  /* 0x0000003b151b7210 */ /* 0x000fe400007fe4ff */
[----:B------:R-:W-:Y:S03]  /*9330*/  ISETP.GE.AND P0, PT, R12, R16, PT ;  /* 0x000000100c00720c */ /* 0x000fe60003f06270 */
[----:B-1234-:R-:W2:Y:S10]  /*9340*/  LD.E.128 R40, desc[UR6][R26.64] ;  /* 0x000000061a287980 */ /* 0x01eeb4000c101d00 */
        /* <DEDUP_REMOVED lines=79> */
[----:B------:R-:W-:Y:S04]  /*9840*/  IMAD.WIDE.U32 R2, R230, 0x60, R158 ;  /* 0x00000060e6027825 */ /* 0x000fe800078e009e */
[----:B------:R-:W-:Y:S01]  /*9850*/  @!P0 FFMA.FTZ R8, R25, R31, R8 ;  /* 0x0000001f19088223 */ /* 0x000fe20000010008 */
[----:B------:R-:W-:Y:S01]  /*9860*/  @!P0 F2FP.F16.F32.PACK_AB R5, R6, R5 ;  /* 0x000000050605823e */ /* 0x000fe200000000ff */
[----:B------:R-:W-:Y:S03]  /*9870*/  IMAD R0, R231, 0x60, RZ ;  /* 0x00000060e7007824 */ /* 0x000fe600078e02ff */
[----:B------:R-:W-:Y:S02]  /*9880*/  @!P0 F2FP.F16.F32.PACK_AB R7, R8, R7 ;  /* 0x000000070807823e */ /* 0x000fe400000000ff */
[----:B------:R-:W-:Y:S02]  /*9890*/  @!P0 MOV R42, R5 ;  /* 0x00000005002a8202 */ /* 0x000fe40000000f00 */
[----:B------:R-:W-:Y:S02]  /*98a0*/  @!P0 MOV R43, R7 ;  /* 0x00000007002b8202 */ /* 0x000fe40000000f00 */
[----:B------:R-:W-:Y:S05]  /*98b0*/  IADD3 R3, PT, PT, R0, R3, RZ ;  /* 0x0000000300037210 */ /* 0x000fea0007ffe0ff */
[----:B------:R1:W-:Y:S02]  /*98c0*/  ST.E.128 desc[UR6][R2.64], R40 ;  /* 0x0000002802007985 */ /* 0x0003e4000c101d06 */
.L_x_5234:
[----:B------:R-:W-:Y:S05]  /*98d0*/  BSYNC.RECONVERGENT B0 ;  /* 0x0000000000007941 */ /* 0x000fea0003800200 */
.L_x_5233:
[----:B------:R-:W-:Y:S01]  /*98e0*/  ISETP.NE.AND P0, PT, R160, RZ, PT ;  /* 0x000000ffa000720c */ /* 0x000fe20003f05270 */
[----:B------:R-:W-:Y:S11]  /*98f0*/  BSSY.RECONVERGENT B0, `(.L_x_5235) ;  /* 0x000005f000007945 */ /* 0x000ff60003800200 */
[----:B------:R-:W-:Y:S01]  /*9900*/  @!UPT UIADD3 URZ, UPT, UPT, URZ, URZ, URZ ;  /* 0x000000fffffff290 */ /* 0x000fe2000fffe0ff */
[----:B------:R-:W-:Y:S05]  /*9910*/  @P0 BRA `(.L_x_5236) ;  /* 0x0000000400700947 */ /* 0x000fea0003800000 */
[----:B------:R-:W-:Y:S04]  /*9920*/  IADD3 R26, P0, PT, R20, R68, RZ ;  /* 0x00000044141a7210 */ /* 0x000fe80007f1e0ff */
[----:B------:R-:W-:Y:S02]  /*9930*/  IADD3.X R27, PT, PT, R21, R67, RZ, P0, !PT ;  /* 0x00000043151b7210 */ /* 0x000fe400007fe4ff */
[C---:B------:R-:W-:Y:S03]  /*9940*/  LEA R160, P0, R230.reuse, R158, 0x7 ;  /* 0x0000009ee6a07211 */ /* 0x040fe600078038ff */
[----:B-1234-:R-:W2:Y:S01]  /*9950*/  LD.E.128 R40, desc[UR6][R26.64] ;  /* 0x000000061a287980 */ /* 0x01eea2000c101d00 */
        /* <DEDUP_REMOVED lines=88> */
.L_x_5236:
[----:B------:R-:W-:Y:S05]  /*9ee0*/  BSYNC.RECONVERGENT B0 ;  /* 0x0000000000007941 */ /* 0x000fea0003800200 */
.L_x_5235:
[----:B------:R-:W-:Y:S04]  /*9ef0*/  BSSY.RECONVERGENT B0, `(.L_x_5237) ;  /* 0x000005e000007945 */ /* 0x000fe80003800200 */
[----:B------:R-:W-:Y:S05]  /*9f00*/  @P3 BRA `(.L_x_5238) ;  /* 0x0000000400703947 */ /* 0x000fea0003800000 */
        /* <DEDUP_REMOVED lines=92> */
.L_x_5238:
[----:B------:R-:W-:Y:S05]  /*a4d0*/  BSYNC.RECONVERGENT B0 ;  /* 0x0000000000007941 */ /* 0x000fea0003800200 */
.L_x_5237:
        /* <DEDUP_REMOVED lines=94> */
.L_x_5240:
[----:B------:R-:W-:Y:S05]  /*aac0*/  BSYNC.RECONVERGENT B0 ;  /* 0x0000000000007941 */ /* 0x000fea0003800200 */
.L_x_5239:
        /* <DEDUP_REMOVED lines=94> */
.L_x_5242:
[----:B------:R-:W-:Y:S05]  /*b0b0*/  BSYNC.RECONVERGENT B0 ;  /* 0x0000000000007941 */ /* 0x000fea0003800200 */
.L_x_5241:
[----:B------:R-:W-:Y:S01]  /*b0c0*/  ISETP.NE.AND P0, PT, R157, RZ, PT ;  /* 0x000000ff9d00720c */ /* 0x000fe20003f05270 */
[----:B------:R-:W-:Y:S11]  /*b0d0*/  BSSY.RECONVERGENT B0, `(.L_x_5243) ;  /* 0x000005f000007945 */ /* 0x000ff60003800200 */
[----:B------:R-:W-:Y:S01]  /*b0e0*/  @!UPT UIADD3 URZ, UPT, UPT, URZ, URZ, URZ ;  /* 0x000000fffffff290 */ /* 0x000fe2000fffe0ff */
[----:B------:R-:W-:Y:S05]  /*b0f0*/  @P0 BRA `(.L_x_5244) ;  /* 0x0000000400700947 */ /* 0x000fea0003800000 */
[C---:B------:R-:W-:Y:S04]  /*b100*/  LEA R26, P0, R140.reuse, R20, 0x8 ;  /* 0x000000148c1a7211 */ /* 0x040fe800078040ff */
[----:B------:R-:W-:Y:S02]  /*b110*/  LEA.HI.X R27, R140, R21, R141, 0x8, P0 ;  /* 0x000000158c1b7211 */ /* 0x000fe400000f448d */
[C---:B-1----:R-:W-:Y:S03]  /*b120*/  LEA R160, P0, R230.reuse, R158, 0x8 ;  /* 0x0000009ee6a07211 */ /* 0x042fe600078040ff */
[----:B--234-:R-:W2:Y:S01]  /*b130*/  LD.E.128 R40, desc[UR6][R26.64] ;  /* 0x000000061a287980 */ /* 0x01cea2000c101d00 */
        /* <DEDUP_REMOVED lines=88> */
.L_x_5244:
[----:B------:R-:W-:Y:S05]  /*b6c0*/  BSYNC.RECONVERGENT B0 ;  /* 0x0000000000007941 */ /* 0x000fea0003800200 */
.L_x_5243:
[----:B------:R-:W-:Y:S01]  /*b6d0*/  ISETP.NE.AND P0, PT, R155, RZ, PT ;  /* 0x000000ff9b00720c */ /* 0x000fe20003f05270 */
[----:B------:R-:W-:Y:S11]  /*b6e0*/  BSSY.RECONVERGENT B0, `(.L_x_5245) ;  /* 0x0000061000007945 */ /* 0x000ff60003800200 */
[----:B------:R-:W-:Y:S01]  /*b6f0*/  @!UPT UIADD3 URZ, UPT, UPT, URZ, URZ, URZ ;  /* 0x000000fffffff290 */ /* 0x000fe2000fffe0ff */
[----:B------:R-:W-:Y:S05]  /*b700*/  @P0 BRA `(.L_x_5246) ;  /* 0x0000000400780947 */ /* 0x000fea0003800000 */
[----:B------:R-:W-:Y:S01]  /*b710*/  IMAD.WIDE.U32 R26, R140, 0x120, R20 ;  /* 0x000001208c1a7825 */ /* 0x000fe200078e0014 */
[----:B------:R-:W-:Y:S11]  /*b720*/  ISETP.GE.AND P0, PT, R12, R16, PT ;  /* 0x000000100c00720c */ /* 0x000ff60003f06270 */
[----:B------:R-:W-:Y:S02]  /*b730*/  @!UPT UIADD3 URZ, UPT, UPT, URZ, URZ, URZ ;  /* 0x000000fffffff290 */ /* 0x000fe4000fffe0ff */
[----:B-1----:R-:W-:Y:S02]  /*b740*/  @!P0 SEL R2, R17, RZ, P1 ;  /* 0x000000ff11028207 */ /* 0x002fe40000800000 */
        /* <DEDUP_REMOVED lines=8> */
[----:B------:R-:W5:Y:S01]  /*b7d0*/  @!P0 LD.E.128 R4, desc[UR6][R4.64] ;  /* 0x0000000604048980 */ /* 0x000f62000c101d00 */
[----:B------:R-:W-:Y:S02]  /*b7e0*/  @!P0 IADD3.X R29, PT, PT, R0, R74, RZ, P2, !PT ;  /* 0x0000004a001d8210 */ /* 0x000fe400017fe4ff */
[----:B------:R-:W-:Y:S02]  /*b7f0*/  PLOP3.LUT P2, PT, PT, PT, PT, 0x80, 0x8 ;  /* 0x000000000008781c */ /* 0x000fe40003f4f070 */
[----:B------:R-:W-:Y:S03]  /*b800*/  @!P0 PLOP3.LUT P2, PT, P1, PT, PT, 0x80, 0x8 ;  /* 0x000000000008881c */ /* 0x000fe60000f4f070 */
[----:B------:R-:W2:Y:S01]  /*b810*/  @!P0 LD.E.128 R36, desc[UR6][R28.64] ;  /* 0x000000061c248980 */ /* 0x000ea2000c101d00 */
[--C-:B-----5:R-:W-:Y:S02]  /*b820*/  @!P0 HADD2.F32 R0, -RZ, R4.reuse.H0_H0 ;  /* 0x20000004ff008230 */ /* 0x120fe40000004100 */
[----:B------:R-:W-:Y:S02]  /*b830*/  @!P0 HADD2.F32 R2, -RZ, R4.H1_H1 ;  /* 0x30000004ff028230 */ /* 0x000fe40000004100 */
[----:B------:R-:W-:Y:S05]  /*b840*/  IMAD R4, R141, 0x120, RZ ;  /* 0x000001208d047824 */ /* 0x000fea00078e02ff */
        /* <DEDUP_REMOVED lines=10> */
[----:B--234-:R-:W2:Y:S03]  /*b8f0*/  LD.E.128 R40, desc[UR6][R26.64] ;  /* 0x000000061a287980 */ /* 0x01cea6000c101d00 */
[----:B------:R-:W-:Y:S01]  /*b900*/  @!P2 FADD.FTZ R23, -R23, -RZ ;  /* 0x800000ff1717a221 */ /* 0x000fe20000010100 */
[--C-:B------:R-:W-:Y:S02]  /*b910*/  @!P0 HADD2.F32 R19, -RZ, R7.reuse.H0_H0 ;  /* 0x20000007ff138230 */ /* 0x100fe40000004100 */
[----:B------:R-:W-:Y:S01]  /*b920*/  @!P2 FADD.FTZ R22, -R22, -RZ ;  /* 0x800000ff1616a221 */ /* 0x000fe20000010100 */
[----:B------:R-:W-:Y:S02]  /*b930*/  @!P0 HADD2.F32 R8, -RZ, R7.H1_H1 ;  /* 0x30000007ff088230 */ /* 0x000fe40000004100 */
[----:B------:R-:W-:Y:S01]  /*b940*/  @!P0 HADD2.F32 R30, -RZ, R39.H1_H1 ;  /* 0x30000027ff1e8230 */ /* 0x000fe20000004100 */
[----:B------:R-:W3:Y:S01]  /*b950*/  @!P0 LD.E.128 R4, desc[UR6][R4.64] ;  /* 0x0000000604048980 */ /* 0x000ee2000c101d00 */
[----:B------:R-:W-:Y:S01]  /*b960*/  @!P2 FADD.FTZ R19, -R19, -RZ ;  /* 0x800000ff1313a221 */ /* 0x000fe20000010100 */
[----:B------:R-:W-:Y:S01]  /*b970*/  @!P2 FADD.FTZ R8, -R8, -RZ ;  /* 0x800000ff0808a221 */ /* 0x000fe20000010100 */
[----:B--2---:R-:W-:Y:S02]  /*b980*/  @!P0 MOV R31, R41 ;  /* 0x00000029001f8202 */ /* 0x004fe40000000f00 */
[----:B------:R-:W-:Y:S01]  /*b990*/  @!P0 MOV R34, R42 ;  /* 0x0000002a00228202 */ /* 0x000fe20000000f00 */
[--C-:B---3--:R-:W-:Y:S02]  /*b9a0*/  @!P0 HADD2.F32 R29, -RZ, R4.reuse.H0_H0 ;  /* 0x20000004ff1d8230 */ /* 0x108fe40000004100 */
        /* <DEDUP_REMOVED lines=17> */
[--C-:B------:R-:W-:Y:S02]  /*bac0*/  @!P0 HADD2.F32 R19, -RZ, R23.reuse.H0_H0 ;  /* 0x20000017ff138230 */ /* 0x100fe40000004100 */
[----:B------:R-:W-:Y:S01]  /*bad0*/  @!P0 FMUL.FTZ R8, R25, R8 ;  /* 0x0000000819088220 */ /* 0x000fe20000410000 */
        /* <DEDUP_REMOVED lines=23> */
[----:B------:R-:W-:Y:S04]  /*bc50*/  IMAD.WIDE.U32 R24, R230, 0x120, R158 ;  /* 0x00000120e6187825 */ /* 0x000fe800078e009e */
[----:B------:R-:W-:Y:S01]  /*bc60*/  @!P0 FFMA.FTZ R7, R19, R29, R7 ;  /* 0x0000001d13078223 */ /* 0x000fe20000010007 */
[----:B------:R-:W-:Y:S01]  /*bc70*/  @!P0 FFMA.FTZ R8, R22, R30, R8 ;  /* 0x0000001e16088223 */ /* 0x000fe20000010008 */
[----:B------:R-:W-:Y:S01]  /*bc80*/  @!P0 F2FP.F16.F32.PACK_AB R5, R6, R5 ;  /* 0x000000050605823e */ /* 0x000fe200000000ff */
[----:B------:R-:W-:Y:S03]  /*bc90*/  IMAD R23, R231, 0x120, RZ ;  /* 0x00000120e7177824 */ /* 0x000fe600078e02ff */
[----:B------:R-:W-:Y:S02]  /*bca0*/  @!P0 F2FP.F16.F32.PACK_AB R7, R8, R7 ;  /* 0x000000070807823e */ /* 0x000fe400000000ff */
[----:B------:R-:W-:Y:S02]  /*bcb0*/  IADD3 R25, PT, PT, R23, R25, RZ ;  /* 0x0000001917197210 */ /* 0x000fe40007ffe0ff */
[----:B------:R-:W-:Y:S02]  /*bcc0*/  @!P0 MOV R42, R5 ;  /* 0x00000005002a8202 */ /* 0x000fe40000000f00 */
[----:B------:R-:W-:Y:S05]  /*bcd0*/  @!P0 MOV R43, R7 ;  /* 0x00000007002b8202 */ /* 0x000fea0000000f00 */
[----:B------:R1:W-:Y:S02]  /*bce0*/  ST.E.128 desc[UR6][R24.64], R40 ;  /* 0x0000002818007985 */ /* 0x0003e4000c101d06 */
.L_x_5246:
[----:B------:R-:W-:Y:S05]  /*bcf0*/  BSYNC.RECONVERGENT B0 ;  /* 0x0000000000007941 */ /* 0x000fea0003800200 */
.L_x_5245:
[----:B------:R-:W-:Y:S01]  /*bd00*/  ISETP.NE.AND P0, PT, R154, RZ, PT ;  /* 0x000000ff9a00720c */ /* 0x000fe20003f05270 */
[----:B------:R-:W-:Y:S11]  /*bd10*/  BSSY.RECONVERGENT B0, `(.L_x_5247) ;  /* 0x0000060000007945 */ /* 0x000ff60003800200 */
[----:B------:R-:W-:Y:S01]  /*bd20*/  @!UPT UIADD3 URZ, UPT, UPT, URZ, URZ, URZ ;  /* 0x000000fffffff290 */ /* 0x000fe2000fffe0ff */
        /* <DEDUP_REMOVED lines=94> */
.L_x_5248:
[----:B------:R-:W-:Y:S05]  /*c310*/  BSYNC.RECONVERGENT B0 ;  /* 0x0000000000007941 */ /* 0x000fea0003800200 */
.L_x_5247:
        /* <DEDUP_REMOVED lines=97> */
.L_x_5250:
[----:B------:R-:W-:Y:S05]  /*c930*/  BSYNC.RECONVERGENT B0 ;  /* 0x0000000000007941 */ /* 0x000fea0003800200 */
.L_x_5249:
        /* <DEDUP_REMOVED lines=97> */
.L_x_5252:
[----:B------:R-:W-:Y:S05]  /*cf50*/  BSYNC.RECONVERGENT B0 ;  /* 0x0000000000007941 */ /* 0x000fea0003800200 */
.L_x_5251:
        /* <DEDUP_REMOVED lines=97> */
.L_x_5254:
[----:B------:R-:W-:Y:S05]  /*d570*/  BSYNC.RECONVERGENT B0 ;  /* 0x0000000000007941 */ /* 0x000fea0003800200 */
.L_x_5253:
        /* <DEDUP_REMOVED lines=35> */
[--C-:B---3--:R-:W-:Y:S02]  /*d7b0*/  @!P0 HADD2.F32 R19, -RZ, R38.reuse.H0_H0 ;  /* 0x20000026ff138230 */ /* 0x108fe40000004100 */
        /* <DEDUP_REMOVED lines=18> */
[--C-:B----4-:R-:W-:Y:S02]  /*d8e0*/  @!P0 HADD2.F32 R17, -RZ, R24.reuse.H0_H0 ;  /* 0x20000018ff118230 */ /* 0x110fe40000004100 */
        /* <DEDUP_REMOVED lines=42> */
.L_x_5256:
[----:B------:R-:W-:Y:S05]  /*db90*/  BSYNC.RECONVERGENT B0 ;  /* 0x0000000000007941 */ /* 0x000fea0003800200 */
.L_x_5255:
        /* <DEDUP_REMOVED lines=10> */
.L_x_5191:
[----:B------:R-:W-:Y:S05]  /*dc40*/  BSYNC.RECONVERGENT B1 ;  /* 0x0000000000017941 */ /* 0x000fea0003800200 */
.L_x_5189:
        /* <DEDUP_REMOVED lines=101> */
.L_x_5258:
[----:B------:R-:W-:Y:S05]  /*e2a0*/  BSYNC.RECONVERGENT B0 ;  /* 0x0000000000007941 */ /* 0x000fea0003800200 */
.L_x_5257:
[----:B------:R-:W-:Y:S11]  /*e2b0*/  ISETP.GT.AND P0, PT, R71, R53, PT ;  /* 0x000000354700720c */ /* 0x000ff60003f04270 */
[----:B------:R-:W-:Y:S02]  /*e2c0*/  @!UPT UIADD3 URZ, UPT, UPT, URZ, URZ, URZ ;  /* 0x000000fffffff290 */ /* 0x000fe4000fffe0ff */
[----:B------:R-:W-:Y:S05]  /*e2d0*/  @P0 BRA `(.L_x_5259) ;  /* 0xffffff4400c40947 */ /* 0x000fea000383ffff */
.L_x_5188:
        /* <DEDUP_REMOVED lines=8> */
[----:B------:R-:W-:Y:S01]  /*e360*/  LEA R2, P0, R25, R134, 0x1 ;  /* 0x0000008619027211 */ /* 0x000fe200078008ff */
[----:B------:R-:W-:Y:S01]  /*e370*/  IMAD.IADD R56, R239, 0x1, -R56 ;  /* 0x00000001ef387824 */ /* 0x000fe200078e0a38 */
[----:B------:R-:W-:Y:S01]  /*e380*/  BSSY.RECONVERGENT B0, `(.L_x_5262) ;  /* 0x0000015000007945 */ /* 0x000fe20003800200 */
[C---:B------:R-:W-:Y:S01]  /*e390*/  VIADD R24, R136.reuse, 0x10 ;  /* 0x0000001088187836 */ /* 0x040fe20000000000 */
[----:B------:R-:W-:Y:S01]  /*e3a0*/  LEA.HI.X R3, R25, R135, R32, 0x1, P0 ;  /* 0x0000008719037211 */ /* 0x000fe200000f0c20 */
[C---:B------:R-:W-:Y:S01]  /*e3b0*/  VIADD R25, R136.reuse, 0x20 ;  /* 0x0000002088197836 */ /* 0x040fe20000000000 */
[CC--:B------:R-:W-:Y:S01]  /*e3c0*/  ISETP.GE.AND P2, PT, R136.reuse, R56.reuse, PT ;  /* 0x000000388800720c */ /* 0x0c0fe20003f46270 */
[----:B----4-:R-:W-:Y:S01]  /*e3d0*/  VIADD R20, R136, 0x30 ;  /* 0x0000003088147836 */ /* 0x010fe20000000000 */
        /* <DEDUP_REMOVED lines=15> */
.L_x_5263:
[----:B------:R-:W-:Y:S05]  /*e4d0*/  BSYNC.RECONVERGENT B0 ;  /* 0x0000000000007941 */ /* 0x000fea0003800200 */
.L_x_5262:
        /* <DEDUP_REMOVED lines=8> */
.L_x_5261:
        /* <DEDUP_REMOVED lines=22> */
[----:B------:R-:W-:Y:S01]  /*e6c0*/  IMAD.IADD R56, R239, 0x1, -R56 ;  /* 0x00000001ef387824 */ /* 0x000fe200078e0a38 */
[C---:B------:R-:W-:Y:S01]  /*e6d0*/  SHF.L.U64.HI R4, R5.reuse, 0x1, R4 ;  /* 0x0000000105047819 */ /* 0x040fe20000010204 */
[----:B-----5:R-:W-:Y:S01]  /*e6e0*/  IMAD.SHL.U32 R14, R5, 0x2, RZ ;  /* 0x00000002050e7824 */ /* 0x020fe200078e00ff */
[----:B------:R-:W-:Y:S02]  /*e6f0*/  BSSY.RECONVERGENT B1, `(.L_x_5266) ;  /* 0x000003b000017945 */ /* 0x000fe40003800200 */
[----:B------:R-:W-:Y:S02]  /*e700*/  ISETP.GE.AND P2, PT, R136, R56, PT ;  /* 0x000000388800720c */ /* 0x000fe40003f46270 */
[-C--:B------:R-:W-:Y:S02]  /*e710*/  IADD3 R6, P1, PT, R26, R14.reuse, RZ ;  /* 0x0000000e1a067210 */ /* 0x080fe40007f3e0ff */
[----:B------:R-:W-:-:S03]  /*e720*/  IADD3 R14, P0, PT, R28, R14, RZ ;  /* 0x0000000e1c0e7210 */ /* 0x000fc60007f1e0ff */
[--C-:B------:R-:W-:Y:S02]  /*e730*/  IMAD.X R7, R27, 0x1, R4.reuse, P1 ;  /* 0x000000011b077824 */ /* 0x100fe400008e0604 */
[----:B------:R-:W-:-:S04]  /*e740*/  IMAD.X R15, R29, 0x1, R4, P0 ;  /* 0x000000011d0f7824 */ /* 0x000fc800000e0604 */
        /* <DEDUP_REMOVED lines=9> */
[----:B----45:R-:W-:Y:S02]  /*e7e0*/  MOV R21, R9 ;  /* 0x0000000900157202 */ /* 0x030fe40000000f00 */
[----:B------:R-:W-:Y:S02]  /*e7f0*/  MOV R9, R11 ;  /* 0x0000000b00097202 */ /* 0x000fe40000000f00 */
[----:B------:R-:W-:Y:S01]  /*e800*/  MOV R19, R10 ;  /* 0x0000000a00137202 */ /* 0x000fe20000000f00 */
[----:B------:R-:W-:-:S02]  /*e810*/  HADD2.F32 R20, -RZ, R21.H0_H0 ;  /* 0x20000015ff147230 */ /* 0x000fc40000004100 */
[----:B------:R-:W-:Y:S02]  /*e820*/  HADD2.F32 R18, -RZ, R9.H1_H1 ;  /* 0x30000009ff127230 */ /* 0x000fe40000004100 */
        /* <DEDUP_REMOVED lines=14> */
[--C-:B------:R-:W-:Y:S02]  /*e910*/  HADD2.F32 R10, -RZ, R8.reuse.H1_H1 ;  /* 0x30000008ff0a7230 */ /* 0x100fe40000004100 */
[C---:B------:R-:W-:Y:S01]  /*e920*/  FFMA.FTZ R21, R20.reuse, R11, R21 ;  /* 0x0000000b14157223 */ /* 0x040fe20000010015 */
[----:B------:R-:W-:Y:S02]  /*e930*/  HADD2.F32 R11, -RZ, R19.H1_H1 ;  /* 0x30000013ff0b7230 */ /* 0x000fe40000004100 */
[----:B------:R-:W-:Y:S01]  /*e940*/  FFMA.FTZ R22, R20, R17, -R22 ;  /* 0x0000001114167223 */ /* 0x000fe20000010816 */
[----:B------:R-:W-:Y:S02]  /*e950*/  HADD2.F32 R5, -RZ, R5.H0_H0 ;  /* 0x20000005ff057230 */ /* 0x000fe40000004100 */
[----:B------:R-:W-:Y:S01]  /*e960*/  FFMA.FTZ R9, R23, R16, -R9 ;  /* 0x0000001017097223 */ /* 0x000fe20000010809 */
[----:B------:R-:W-:-:S02]  /*e970*/  HADD2.F32 R8, -RZ, R8.H0_H0 ;  /* 0x20000008ff087230 */ /* 0x000fc40000004100 */
[C---:B------:R-:W-:Y:S01]  /*e980*/  FMUL.FTZ R16, R10.reuse, R2 ;  /* 0x000000020a107220 */ /* 0x040fe20000410000 */
        /* <DEDUP_REMOVED lines=15> */
.L_x_5269:
[----:B------:R-:W-:Y:S05]  /*ea80*/  BSYNC.RECONVERGENT B0 ;  /* 0x0000000000007941 */ /* 0x000fea0003800200 */
.L_x_5268:
[----:B-----5:R1:W-:Y:S02]  /*ea90*/  STS.128 [R48], R8 ;  /* 0x0000000830007388 */ /* 0x0203e40000000c00 */
.L_x_5267:
[----:B------:R-:W-:Y:S05]  /*eaa0*/  BSYNC.RECONVERGENT B1 ;  /* 0x0000000000017941 */ /* 0x000fea0003800200 */
.L_x_5266:
[----:B------:R-:W-:Y:S01]  /*eab0*/  VIADD R24, R136, 0x10 ;  /* 0x0000001088187836 */ /* 0x000fe20000000000 */
[C---:B------:R-:W-:Y:S01]  /*eac0*/  LEA R16, P0, R25.reuse, R134, 0x1 ;  /* 0x0000008619107211 */ /* 0x040fe200078008ff */
        /* <DEDUP_REMOVED lines=52> */
.L_x_5273:
[----:B------:R-:W-:Y:S05]  /*ee10*/  BSYNC.RECONVERGENT B0 ;  /* 0x0000000000007941 */ /* 0x000fea0003800200 */
.L_x_5272:
[----:B-----5:R2:W-:Y:S02]  /*ee20*/  STS.128 [R48+0x800], R8 ;  /* 0x0008000830007388 */ /* 0x0205e40000000c00 */
.L_x_5271:
[----:B------:R-:W-:Y:S05]  /*ee30*/  BSYNC.RECONVERGENT B1 ;  /* 0x0000000000017941 */ /* 0x000fea0003800200 */
.L_x_5270:
        /* <DEDUP_REMOVED lines=54> */
.L_x_5277:
[----:B------:R-:W-:Y:S05]  /*f1a0*/  BSYNC.RECONVERGENT B0 ;  /* 0x0000000000007941 */ /* 0x000fea0003800200 */
.L_x_5276:
[----:B-----5:R3:W-:Y:S02]  /*f1b0*/  STS.128 [R48+0x1000], R8 ;  /* 0x0010000830007388 */ /* 0x0207e40000000c00 */
.L_x_5275:
[----:B------:R-:W-:Y:S05]  /*f1c0*/  BSYNC.RECONVERGENT B1 ;  /* 0x0000000000017941 */ /* 0x000fea0003800200 */
.L_x_5274:
[----:B----4-:R-:W-:-:S04]  /*f1d0*/  IADD3 R20, PT, PT, R136, 0x30, RZ ;  /* 0x0000003088147810 */ /* 0x010fc80007ffe0ff */
        /* <DEDUP_REMOVED lines=8> */
[----:B------:R1:W2:Y:S04]  /*f260*/  LD.E.64 R2, desc[UR6][R14.64] ;  /* 0x000000060e027980 */ /* 0x0002a8000c101b00 */
[----:B------:R3:W4:Y:S01]  /*f270*/  LD.E.64 R4, desc[UR6][R6.64] ;  /* 0x0000000606047980 */ /* 0x000722000c101b00 */
[----:B-----5:R-:W-:Y:S02]  /*f280*/  MOV R0, R11 ;  /* 0x0000000b00007202 */ /* 0x020fe40000000f00 */
[----:B------:R-:W-:-:S03]  /*f290*/  MOV R12, R10 ;  /* 0x0000000a000c7202 */ /* 0x000fc60000000f00 */
[--C-:B------:R-:W-:Y:S02]  /*f2a0*/  HADD2.F32 R11, -RZ, R0.reuse.H1_H1 ;  /* 0x30000000ff0b7230 */ /* 0x100fe40000004100 */
[----:B------:R-:W-:Y:S01]  /*f2b0*/  HADD2.F32 R16, -RZ, R0.H0_H0 ;  /* 0x20000000ff107230 */ /* 0x000fe20000004100 */
[----:B-1----:R-:W-:Y:S02]  /*f2c0*/  MOV R14, R9 ;  /* 0x00000009000e7202 */ /* 0x002fe40000000f00 */
[----:B---3--:R-:W-:-:S03]  /*f2d0*/  MOV R6, R8 ;  /* 0x0000000800067202 */ /* 0x008fc60000000f00 */
[--C-:B------:R-:W-:Y:S02]  /*f2e0*/  HADD2.F32 R13, -RZ, R14.reuse.H0_H0 ;  /* 0x2000000eff0d7230 */ /* 0x100fe40000004100 */
[----:B------:R-:W-:Y:S02]  /*f2f0*/  HADD2.F32 R14, -RZ, R14.H1_H1 ;  /* 0x3000000eff0e7230 */ /* 0x000fe40000004100 */
[----:B--2---:R-:W-:Y:S02]  /*f300*/  HADD2.F32 R7, -RZ, R3.H1_H1 ;  /* 0x30000003ff077230 */ /* 0x004fe40000004100 */
        /* <DEDUP_REMOVED lines=34> */
.L_x_5279:
[----:B------:R-:W-:Y:S05]  /*f530*/  BSYNC.RECONVERGENT B0 ;  /* 0x0000000000007941 */ /* 0x000fea0003800200 */
.L_x_5278:
[----:B-----5:R1:W-:Y:S01]  /*f540*/  STS.128 [R48+0x1800], R8 ;  /* 0x0018000830007388 */ /* 0x0203e20000000c00 */
[----:B------:R-:W-:Y:S05]  /*f550*/  BRA `(.L_x_5264) ;  /* 0x00000018000c7947 */ /* 0x000fea0003800000 */
.L_x_5265:
[----:B------:R-:W-:Y:S01]  /*f560*/  IMAD.IADD R56, R239, 0x1, -R56 ;  /* 0x00000001ef387824 */ /* 0x000fe200078e0a38 */
[----:B------:R-:W-:Y:S01]  /*f570*/  ISETP.GE.AND P1, PT, R12, R30, PT ;  /* 0x0000001e0c00720c */ /* 0x000fe20003f26270 */
[----:B-----5:R-:W-:Y:S01]  /*f580*/  IMAD.MOV R14, RZ, RZ, -R30 ;  /* 0x000000ffff0e7224 */ /* 0x020fe200078e0a1e */
[----:B------:R-:W-:Y:S02]  /*f590*/  BSSY.RECONVERGENT B1, `(.L_x_5280) ;  /* 0x0000060000017945 */ /* 0x000fe40003800200 */
[----:B------:R-:W-:Y:S02]  /*f5a0*/  ISETP.GE.AND P0, PT, R136, R56, PT ;  /* 0x000000388800720c */ /* 0x000fe40003f06270 */
[----:B------:R-:W-:Y:S02]  /*f5b0*/  SEL R30, R30, R14, !P1 ;  /* 0x0000000e1e1e7207 */ /* 0x000fe40004800000 */
[----:B------:R-:W-:Y:S02]  /*f5c0*/  SHF.R.S32.HI R15, RZ, 0x1f, R14 ;  /* 0x0000001fff0f7819 */ /* 0x000fe4000001140e */
[----:B------:R-:W-:-:S07]  /*f5d0*/  SHF.R.S32.HI R31, RZ, 0x1f, R30 ;  /* 0x0000001fff1f7819 */ /* 0x000fce000001141e */
        /* <DEDUP_REMOVED lines=89> */
.L_x_5283:
[----:B------:R-:W-:Y:S05]  /*fb70*/  BSYNC.RECONVERGENT B0 ;  /* 0x0000000000007941 */ /* 0x000fea0003800200 */
.L_x_5282:
[----:B-----5:R1:W-:Y:S02]  /*fb80*/  STS.128 [R48], R20 ;  /* 0x0000001430007388 */ /* 0x0203e40000000c00 */
.L_x_5281:
[----:B------:R-:W-:Y:S05]  /*fb90*/  BSYNC.RECONVERGENT B1 ;  /* 0x0000000000017941 */ /* 0x000fea0003800200 */
.L_x_5280:
[----:B------:R-:W-:Y:S01]  /*fba0*/  VIADD R24, R136, 0x10 ;  /* 0x0000001088187836 */ /* 0x000fe20000000000 */
[C---:B------:R-:W-:Y:S01]  /*fbb0*/  LEA R34, P0, R25.reuse, R134, 0x1 ;  /* 0x0000008619227211 */ /* 0x040fe200078008ff */
[----:B------:R-:W-:Y:S03]  /*fbc0*/  BSSY.RECONVERGENT B1, `(.L_x_5284) ;  /* 0x000005c000017945 */ /* 0x000fe60003800200 */
[----:B------:R-:W-:Y:S02]  /*fbd0*/  ISETP.GE.AND P2, PT, R24, R56, PT ;  /* 0x000000381800720c */ /* 0x000fe40003f46270 */
[----:B------:R-:W-:-:S11]  /*fbe0*/  LEA.HI.X R35, R25, R135, R32, 0x1, P0 ;  /* 0x0000008719237211 */ /* 0x000fd600000f0c20 */
[----:B------:R-:W-:Y:S05]  /*fbf0*/  @P2 BRA `(.L_x_5285) ;  /* 0x0000000400602947 */ /* 0x000fea0003800000 */
[----:B-1--4-:R1:W5:Y:S01]  /*fc00*/  LD.E.128 R20, desc[UR6][R34.64] ;  /* 0x0000000622147980 */ /* 0x012362000c101d00 */
        /* <DEDUP_REMOVED lines=85> */
.L_x_5287:
[----:B------:R-:W-:Y:S05]  /*10160*/  BSYNC.RECONVERGENT B0 ;  /* 0x0000000000007941 */ /* 0x000fea0003800200 */
.L_x_5286:
[----:B-----5:R2:W-:Y:S02]  /*10170*/  STS.128 [R48+0x800], R20 ;  /* 0x0008001430007388 */ /* 0x0205e40000000c00 */
.L_x_5285:
[----:B------:R-:W-:Y:S05]  /*10180*/  BSYNC.RECONVERGENT B1 ;  /* 0x0000000000017941 */ /* 0x000fea0003800200 */
.L_x_5284:
[----:B------:R-:W-:Y:S01]  /*10190*/  IADD3 R25, PT, PT, R136, 0x20, RZ ;  /* 0x0000002088197810 */ /* 0x000fe20007ffe0ff */
[----:B------:R-:W-:Y:S03]  /*101a0*/  BSSY.RECONVERGENT B1, `(.L_x_5288) ;  /* 0x000005d000017945 */ /* 0x000fe60003800200 */
[----:B------:R-:W-:-:S13]  /*101b0*/  ISETP.GE.AND P0, PT, R25, R56, PT ;  /* 0x000000381900720c */ /* 0x000fda0003f06270 */
[----:B------:R-:W-:Y:S05]  /*101c0*/  @P0 BRA `(.L_x_5289) ;  /* 0x0000000400680947 */ /* 0x000fea0003800000 */
[----:B------:R-:W-:-:S04]  /*101d0*/  LEA R6, P0, R142, R34, 0x5 ;  /* 0x000000228e067211 */ /* 0x000fc800078028ff */
[----:B------:R-:W-:-:S05]  /*101e0*/  LEA.HI.X R7, R142, R35, R143, 0x5, P0 ;  /* 0x000000238e077211 */ /* 0x000fca00000f2c8f */
[----:B-12-4-:R1:W5:Y:S01]  /*101f0*/  LD.E.128 R20, desc[UR6][R6.64] ;  /* 0x0000000606147980 */ /* 0x016362000c101d00 */
        /* <DEDUP_REMOVED lines=85> */
.L_x_5291:
[----:B------:R-:W-:Y:S05]  /*10750*/  BSYNC.RECONVERGENT B0 ;  /* 0x0000000000007941 */ /* 0x000fea0003800200 */
.L_x_5290:
[----:B-----5:R3:W-:Y:S02]  /*10760*/  STS.128 [R48+0x1000], R20 ;  /* 0x0010001430007388 */ /* 0x0207e40000000c00 */
.L_x_5289:
[----:B------:R-:W-:Y:S05]  /*10770*/  BSYNC.RECONVERGENT B1 ;  /* 0x0000000000017941 */ /* 0x000fea0003800200 */
.L_x_5288:
[----:B-1234-:R-:W-:-:S04]  /*10780*/  IADD3 R20, PT, PT, R136, 0x30, RZ ;  /* 0x0000003088147810 */ /* 0x01efc80007ffe0ff */
[----:B------:R-:W-:-:S13]  /*10790*/  ISETP.GE.AND P0, PT, R20, R56, PT ;  /* 0x000000381400720c */ /* 0x000fda0003f06270 */
[----:B------:R-:W-:Y:S05]  /*107a0*/  @P0 BRA `(.L_x_5264) ;  /* 0x0000000400780947 */ /* 0x000fea0003800000 */
[----:B------:R-:W-:-:S04]  /*107b0*/  LEA R16, P0, R142, R34, 0x6 ;  /* 0x000000228e107211 */ /* 0x000fc800078030ff */
        /* <DEDUP_REMOVED lines=84> */
[----:B------:R-:W-:Y:S02]  /*10d00*/  FFMA.FTZ R2, R2, R11, R22 ;  /* 0x0000000b02027223 */ /* 0x000fe40000010016 */
[----:B------:R-:W-:-:S03]  /*10d10*/  F2FP.F16.F32.PACK_AB R0, R17, R0 ;  /* 0x000000001100723e */ /* 0x000fc600000000ff */
[----:B------:R-:W-:Y:S02]  /*10d20*/  F2FP.F16.F32.PACK_AB R2, R2, R7 ;  /* 0x000000070202723e */ /* 0x000fe400000000ff */
[----:B------:R-:W-:Y:S02]  /*10d30*/  MOV R16, R3 ;  /* 0x0000000300107202 */ /* 0x000fe40000000f00 */
[----:B------:R-:W-:Y:S02]  /*10d40*/  MOV R17, R4 ;  /* 0x0000000400117202 */ /* 0x000fe40000000f00 */
[----:B------:R-:W-:Y:S02]  /*10d50*/  MOV R18, R0 ;  /* 0x0000000000127202 */ /* 0x000fe40000000f00 */
[----:B------:R-:W-:Y:S02]  /*10d60*/  MOV R19, R2 ;  /* 0x0000000200137202 */ /* 0x000fe40000000f00 */
.L_x_5293:
[----:B------:R-:W-:Y:S05]  /*10d70*/  BSYNC.RECONVERGENT B0 ;  /* 0x0000000000007941 */ /* 0x000fea0003800200 */
.L_x_5292:
[----:B-----5:R4:W-:Y:S02]  /*10d80*/  STS.128 [R48+0x1800], R16 ;  /* 0x0018001030007388 */ /* 0x0209e40000000c00 */
.L_x_5264:
[----:B------:R-:W-:Y:S05]  /*10d90*/  BSYNC.RECONVERGENT B2 ;  /* 0x0000000000027941 */ /* 0x000fea0003800200 */
.L_x_5260:
[----:B------:R-:W-:Y:S01]  /*10da0*/  IMAD.IADD R0, R47, 0x1, -R238 ;  /* 0x000000012f007824 */ /* 0x000fe200078e0aee */
[----:B----4-:R-:W-:Y:S01]  /*10db0*/  LEA R18, P1, R51, R233, 0x1 ;  /* 0x000000e933127211 */ /* 0x010fe200078208ff */
[C---:B-1-3--:R-:W-:Y:S01]  /*10dc0*/  VIADD R2, R136.reuse, 0x40 ;  /* 0x0000004088027836 */ /* 0x04afe20000000000 */
[C---:B--2---:R-:W-:Y:S01]  /*10dd0*/  LOP3.LUT R9, R136.reuse, 0x80, RZ, 0xfc, !PT ;  /* 0x0000008088097812 */ /* 0x044fe200078efcff */
[C---:B------:R-:W-:Y:S01]  /*10de0*/  VIADD R11, R136.reuse, 0x60 ;  /* 0x00000060880b7836 */ /* 0x040fe20000000000 */
[CC--:B------:R-:W-:Y:S01]  /*10df0*/  ISETP.GE.AND P4, PT, R136.reuse, R0.reuse, PT ;  /* 0x000000008800720c */ /* 0x0c0fe20003f86270 */
[C---:B------:R-:W-:Y:S01]  /*10e00*/  VIADD R10, R136.reuse, 0x70 ;  /* 0x00000070880a7836 */ /* 0x040fe20000000000 */
[-C--:B------:R-:W-:Y:S01]  /*10e10*/  ISETP.GE.AND P0, PT, R25, R0.reuse, PT ;  /* 0x000000001900720c */ /* 0x080fe20003f06270 */
[----:B------:R-:W-:Y:S01]  /*10e20*/  VIADD R12, R136, 0x50 ;  /* 0x00000050880c7836 */ /* 0x000fe20000000000 */
[----:B------:R-:W-:Y:S01]  /*10e30*/  ISETP.GE.AND P2, PT, R24, R0, PT ;  /* 0x000000001800720c */ /* 0x000fe20003f46270 */
[----:B------:R-:W-:Y:S01]  /*10e40*/  VIADD R8, R136, 0x90 ;  /* 0x0000009088087836 */ /* 0x000fe20000000000 */
[----:B------:R-:W-:Y:S01]  /*10e50*/  P2R R3, PR, RZ, 0x10 ;  /* 0x00000010ff037803 */ /* 0x000fe20000000000 */
[----:B------:R-:W1:Y:S01]  /*10e60*/  S2R R224, SR_TID.X ;  /* 0x0000000000e07919 */ /* 0x000e620000002100 */
[----:B------:R-:W-:Y:S01]  /*10e70*/  LEA.HI.X R19, R51, R232, R52, 0x1, P1 ;  /* 0x000000e833137211 */ /* 0x000fe200008f0c34 */
[----:B------:R-:W2:Y:S01]  /*10e80*/  S2UR UR8, SR_CgaCtaId ;  /* 0x00000000000879c3 */ /* 0x000ea20000008800 */
[-C--:B------:R-:W-:Y:S01]  /*10e90*/  ISETP.GE.AND P3, PT, R2, R0.reuse, PT ;  /* 0x000000000200720c */ /* 0x080fe20003f66270 */
[----:B------:R-:W-:Y:S01]  /*10ea0*/  UMOV UR4, 0x400 ;  /* 0x0000040000047882 */ /* 0x000fe20000000000 */
[----:B------:R-:W-:Y:S01]  /*10eb0*/  ISETP.GE.AND P6, PT, R8, R0, PT ;  /* 0x000000000800720c */ /* 0x000fe20003fc6270 */
[----:B------:R-:W-:Y:S01]  /*10ec0*/  @!P4 IMAD.MOV.U32 R6, RZ, RZ, R233 ;  /* 0x000000ffff06c224 */ /* 0x000fe200078e00e9 */
[----:B------:R-:W-:Y:S01]  /*10ed0*/  BSSY.RECONVERGENT B1, `(.L_x_5294) ;  /* 0x000037a000017945 */ /* 0x000fe20003800200 */
[----:B------:R-:W-:Y:S01]  /*10ee0*/  @!P4 IMAD.MOV.U32 R7, RZ, RZ, R232 ;  /* 0x000000ffff07c224 */ /* 0x000fe200078e00e8 */
[----:B------:R-:W-:Y:S01]  /*10ef0*/  @!P0 LEA R4, P1, R230, R18, 0x5 ;  /* 0x00000012e6048211 */ /* 0x000fe200078228ff */
[----:B------:R-:W-:-:S02]  /*10f00*/  IMAD.MOV.U32 R167, RZ, RZ, 0x20 ;  /* 0x00000020ffa77424 */ /* 0x000fc400078e00ff */
[----:B------:R-:W-:Y:S01]  /*10f10*/  IMAD.MOV.U32 R181, RZ, RZ, 0x40 ;  /* 0x00000040ffb57424 */ /* 0x000fe200078e00ff */
        /* <DEDUP_REMOVED lines=13> */
[----:B--2---:R-:W-:-:S08]  /*10ff0*/  ULEA UR8, UR8, UR4, 0x18 ;  /* 0x0000000408087291 */ /* 0x004fd0000f8ec0ff */
[----:B------:R-:W-:Y:S01]  /*11000*/  @!P2 IMAD.MOV.U32 R22, RZ, RZ, R18 ;  /* 0x000000ffff16a224 */ /* 0x000fe200078e0012 */
[----:B-1----:R-:W-:Y:S01]  /*11010*/  SHF.R.U32.HI R180, RZ, 0x1, R224 ;  /* 0x00000001ffb47819 */ /* 0x002fe200000116e0 */
[--C-:B------:R-:W-:Y:S02]  /*11020*/  @!P2 IMAD.MOV.U32 R23, RZ, RZ, R19.reuse ;  /* 0x000000ffff17a224 */ /* 0x100fe400078e0013 */
[--C-:B-----5:R-:W-:Y:S02]  /*11030*/  @!P0 IMAD.MOV.U32 R14, RZ, RZ, R18.reuse ;  /* 0x000000ffff0e8224 */ /* 0x120fe400078e0012 */
[----:B------:R-:W-:Y:S02]  /*11040*/  @!P0 IMAD.MOV.U32 R15, RZ, RZ, R19 ;  /* 0x000000ffff0f8224 */ /* 0x000fe400078e0013 */
[--C-:B------:R-:W-:Y:S02]  /*11050*/  @!P1 IMAD.MOV.U32 R16, RZ, RZ, R18.reuse ;  /* 0x000000ffff109224 */ /* 0x100fe400078e0012 */
[----:B---3--:R-:W-:-:S02]  /*11060*/  @!P3 IMAD.MOV.U32 R6, RZ, RZ, R18 ;  /* 0x000000ffff06b224 */ /* 0x008fc400078e0012 */
[--C-:B------:R-:W-:Y:S02]  /*11070*/  @!P3 IMAD.MOV.U32 R7, RZ, RZ, R19.reuse ;  /* 0x000000ffff07b224 */ /* 0x100fe400078e0013 */
[----:B------:R-:W-:Y:S02]  /*11080*/  @!P1 IMAD.MOV.U32 R17, RZ, RZ, R19 ;  /* 0x000000ffff119224 */ /* 0x000fe400078e0013 */
[C---:B------:R-:W-:Y:S01]  /*11090*/  @!P3 IMAD.WIDE.U32 R6, R230.reuse, 0x60, R6 ;  /* 0x00000060e606b825 */ /* 0x040fe200078e0006 */
[----:B----4-:R-:W-:-:S03]  /*110a0*/  @!P4 LEA R4, P5, R230, R18, 0x6 ;  /* 0x00000012e604c211 */ /* 0x010fc600078a30ff */
[----:B------:R-:W-:Y:S01]  /*110b0*/  @!P3 IMAD.IADD R27, R26, 0x1, R7 ;  /* 0x000000011a1bb824 */ /* 0x000fe200078e0207 */
[C---:B------:R-:W-:Y:S01]  /*110c0*/  @!P4 LEA.HI.X R5, R230.reuse, R19, R231, 0x6, P5 ;  /* 0x00000013e605c211 */ /* 0x040fe200028f34e7 */
[----:B------:R-:W-:Y:S02]  /*110d0*/  @!P3 IMAD.MOV.U32 R26, RZ, RZ, R6 ;  /* 0x000000ffff1ab224 */ /* 0x000fe400078e0006 */
[----:B------:R-:W-:Y:S02]  /*110e0*/  @!P0 IMAD.WIDE.U32 R14, R230, 0xe0, R14 ;  /* 0x000000e0e60e8825 */ /* 0x000fe400078e000e */
[----:B------:R1:W-:Y:S01]  /*110f0*/  @!P4 LDGSTS.E.BYPASS.LTC128B.128 [R48+0x3800], desc[UR6][R4.64] ;  /* 0x038000000430cfae */ /* 0x0003e2000b981a06 */
[----:B------:R-:W-:Y:S01]  /*11100*/  ISETP.GE.AND P4, PT, R12, R0, PT ;  /* 0x000000000c00720c */ /* 0x000fe20003f86270 */
[----:B------:R-:W-:Y:S02]  /*11110*/  @!P2 IMAD R6, R231, 0xa0, RZ ;  /* 0x000000a0e706a824 */ /* 0x000fe400078e02ff */
[----:B------:R2:W-:Y:S01]  /*11120*/  @!P3 LDGSTS.E.BYPASS.LTC128B.128 [R48+0x4000], desc[UR6][R26.64] ;  /* 0x040000001a30bfae */ /* 0x0005e2000b981a06 */
[----:B------:R-:W-:-:S04]  /*11130*/  @!P2 IMAD.WIDE.U32 R22, R230, 0xa0, R22 ;  /* 0x000000a0e616a825 */ /* 0x000fc800078e0016 */
[----:B------:R-:W-:-:S04]  /*11140*/  @!P1 IMAD.WIDE.U32 R16, R230, 0xc0, R16 ;  /* 0x000000c0e6109825 */ /* 0x000fc800078e0010 */
[----:B------:R-:W-:Y:S02]  /*11150*/  @!P2 IMAD.IADD R23, R6, 0x1, R23 ;  /* 0x000000010617a824 */ /* 0x000fe400078e0217 */
[C---:B------:R-:W-:Y:S02]  /*11160*/  VIADD R7, R136.reuse, 0xa0 ;  /* 0x000000a088077836 */ /* 0x040fe40000000000 */
[----:B------:R-:W-:Y:S02]  /*11170*/  VIADD R6, R136, 0xb0 ;  /* 0x000000b088067836 */ /* 0x000fe40000000000 */
[C---:B------:R-:W-:Y:S01]  /*11180*/  IMAD.SHL.U32 R166, R224.reuse, 0x40, RZ ;  /* 0x00000040e0a67824 */ /* 0x040fe200078e00ff */
[----:B------:R-:W-:Y:S01]  /*11190*/  ISETP.GE.AND P5, PT, R7, R0, PT ;  /* 0x000000000700720c */ /* 0x000fe20003fa6270 */
[----:B------:R-:W-:Y:S02]  /*111a0*/  IMAD.SHL.U32 R226, R224, 0x20, RZ ;  /* 0x00000020e0e27824 */ /* 0x000fe400078e00ff */
[----:B-1----:R-:W-:-:S02]  /*111b0*/  @!P0 IMAD R4, R231, 0xe0, RZ ;  /* 0x000000e0e7048824 */ /* 0x002fc400078e02ff */
[----:B------:R-:W-:Y:S01]  /*111c0*/  @!P1 IMAD R5, R231, 0xc0, RZ ;  /* 0x000000c0e7059824 */ /* 0x000fe200078e02ff */
[----:B--2---:R-:W-:Y:S01]  /*111d0*/  @!P4 LEA R26, P3, R230, R18, 0x7 ;  /* 0x00000012e61ac211 */ /* 0x004fe200078638ff */
[----:B------:R-:W-:Y:S02]  /*111e0*/  @!P0 IMAD.IADD R15, R4, 0x1, R15 ;  /* 0x00000001040f8824 */ /* 0x000fe400078e020f */
[----:B------:R-:W-:Y:S01]  /*111f0*/  @!P1 IMAD.IADD R17, R5, 0x1, R17 ;  /* 0x0000000105119824 */ /* 0x000fe200078e0211 */
[----:B------:R-:W-:-:S03]  /*11200*/  @!P4 LEA.HI.X R27, R230, R19, R231, 0x7, P3 ;  /* 0x00000013e61bc211 */ /* 0x000fc600018f3ce7 */
[----:B------:R-:W-:Y:S01]  /*11210*/  @!P5 IMAD R32, R231, 0x120, RZ ;  /* 0x00000120e720d824 */ /* 0x000fe200078e02ff */
[C---:B------:R-:W-:Y:S01]  /*11220*/  @!P6 LEA R4, P3, R230.reuse, R18, 0x8 ;  /* 0x00000012e604e211 */ /* 0x040fe200078640ff */
[----:B------:R-:W-:Y:S03]  /*11230*/  @!P4 LDGSTS.E.BYPASS.LTC128B.128 [R48+0x4800], desc[UR6][R26.64] ;  /* 0x048000001a30cfae */ /* 0x000fe6000b981a06 */
[----:B------:R-:W-:Y:S02]  /*11240*/  @!P6 LEA.HI.X R5, R230, R19, R231, 0x8, P3 ;  /* 0x00000013e605e211 */ /* 0x000fe400018f44e7 */
[----:B------:R-:W-:Y:S01]  /*11250*/  ISETP.GE.AND P4, PT, R6, R0, PT ;  /* 0x000000000600720c */ /* 0x000fe20003f86270 */
[----:B------:R-:W-:Y:S04]  /*11260*/  @!P2 LDGSTS.E.BYPASS.LTC128B.128 [R48+0x5000], desc[UR6][R22.64] ;  /* 0x050000001630afae */ /* 0x000fe8000b981a06 */
[----:B------:R1:W-:Y:S04]  /*11270*/  @!P1 LDGSTS.E.BYPASS.LTC128B.128 [R48+0x5800], desc[UR6][R16.64] ;  /* 0x0580000010309fae */ /* 0x0003e8000b981a06 */
[----:B------:R2:W-:Y:S04]  /*11280*/  @!P0 LDGSTS.E.BYPASS.LTC128B.128 [R48+0x6000], desc[UR6][R14.64] ;  /* 0x060000000e308fae */ /* 0x0005e8000b981a06 */
[----:B------:R3:W-:Y:S01]  /*11290*/  @!P6 LDGSTS.E.BYPASS.LTC128B.128 [R48+0x6800], desc[UR6][R4.64] ;  /* 0x068000000430efae */ /* 0x0007e2000b981a06 */
[----:B------:R-:W-:Y:S01]  /*112a0*/  ISETP.NE.AND P6, PT, R3, RZ, PT ;  /* 0x000000ff0300720c */ /* 0x000fe20003fc5270 */
[----:B------:R-:W-:-:S02]  /*112b0*/  VIADD R3, R136, 0xe0 ;  /* 0x000000e088037836 */ /* 0x000fc40000000000 */
[----:B------:R-:W-:Y:S02]  /*112c0*/  @!P4 IMAD.MOV.U32 R30, RZ, RZ, R18 ;  /* 0x000000ffff1ec224 */ /* 0x000fe400078e0012 */
[----:B------:R-:W-:Y:S01]  /*112d0*/  @!P4 IMAD.MOV.U32 R31, RZ, RZ, R19 ;  /* 0x000000ffff1fc224 */ /* 0x000fe200078e0013 */
[----:B------:R-:W-:Y:S01]  /*112e0*/  ISETP.GE.AND P1, PT, R3, R0, PT ;  /* 0x000000000300720c */ /* 0x000fe20003f26270 */
[----:B------:R-:W-:-:S04]  /*112f0*/  @!P4 IMAD.WIDE.U32 R30, R230, 0x140, R30 ;  /* 0x00000140e61ec825 */ /* 0x000fc800078e001e */
[----:B-1----:R-:W-:-:S08]  /*11300*/  @!P4 IMAD R17, R231, 0x140, RZ ;  /* 0x00000140e711c824 */ /* 0x002fd000078e02ff */
[--C-:B------:R-:W-:Y:S02]  /*11310*/  @!P1 IMAD.MOV.U32 R22, RZ, RZ, R18.reuse ;  /* 0x000000ffff169224 */ /* 0x100fe400078e0012 */
[----:B--2---:R-:W-:Y:S02]  /*11320*/  @!P5 IMAD.MOV.U32 R14, RZ, RZ, R18 ;  /* 0x000000ffff0ed224 */ /* 0x004fe400078e0012 */
[----:B------:R-:W-:Y:S02]  /*11330*/  @!P5 IMAD.MOV.U32 R15, RZ, RZ, R19 ;  /* 0x000000ffff0fd224 */ /* 0x000fe400078e0013 */
[C---:B---3--:R-:W-:Y:S02]  /*11340*/  VIADD R5, R136.reuse, 0xc0 ;  /* 0x000000c088057836 */ /* 0x048fe40000000000 */
[C---:B------:R-:W-:Y:S02]  /*11350*/  VIADD R4, R136.reuse, 0xd0 ;  /* 0x000000d088047836 */ /* 0x040fe40000000000 */
[----:B------:R-:W-:Y:S01]  /*11360*/  VIADD R136, R136, 0xf0 ;  /* 0x000000f088887836 */ /* 0x000fe20000000000 */
[-C--:B------:R-:W-:Y:S01]  /*11370*/  ISETP.GE.AND P3, PT, R5, R0.reuse, PT ;  /* 0x000000000500720c */ /* 0x080fe20003f66270 */
[----:B------:R-:W-:Y:S01]  /*11380*/  @!P5 IMAD.WIDE.U32 R14, R230, 0x120, R14 ;  /* 0x00000120e60ed825 */ /* 0x000fe200078e000e */
[----:B------:R-:W-:-:S02]  /*11390*/  ISETP.GE.AND P2, PT, R4, R0, PT ;  /* 0x000000000400720c */ /* 0x000fc40003f46270 */
[-C--:B------:R-:W-:Y:S01]  /*113a0*/  ISETP.GE.AND P0, PT, R136, R0.reuse, PT ;  /* 0x000000008800720c */ /* 0x080fe20003f06270 */
[----:B------:R-:W-:Y:S02]  /*113b0*/  @!P1 IMAD.MOV.U32 R23, RZ, RZ, R19 ;  /* 0x000000ffff179224 */ /* 0x000fe400078e0013 */
[----:B------:R-:W-:Y:S02]  /*113c0*/  @!P5 IMAD.IADD R33, R32, 0x1, R15 ;  /* 0x000000012021d824 */ /* 0x000fe400078e020f */
[----:B------:R-:W-:Y:S02]  /*113d0*/  @!P5 IMAD.MOV.U32 R32, RZ, RZ, R14 ;  /* 0x000000ffff20d224 */ /* 0x000fe400078e000e */
[----:B------:R-:W-:Y:S02]  /*113e0*/  @!P1 IMAD R14, R231, 0x1a0, RZ ;  /* 0x000001a0e70e9824 */ /* 0x000fe400078e02ff */
[--C-:B------:R-:W-:Y:S01]  /*113f0*/  @!P3 IMAD.MOV.U32 R28, RZ, RZ, R18.reuse ;  /* 0x000000ffff1cb224 */ /* 0x100fe200078e0012 */
[----:B------:R-:W-:Y:S01]  /*11400*/  @!P5 LDGSTS.E.BYPASS.LTC128B.128 [R48+0x7000], desc[UR6][R32.64] ;  /* 0x070000002030dfae */ /* 0x000fe2000b981a06 */
[----:B------:R-:W-:Y:S01]  /*11410*/  @!P3 IMAD.MOV.U32 R29, RZ, RZ, R19 ;  /* 0x000000ffff1db224 */ /* 0x000fe200078e0013 */
[----:B------:R-:W-:Y:S01]  /*11420*/  ISETP.GE.AND P5, PT, R7, R0, PT ;  /* 0x000000000700720c */ /* 0x000fe20003fa6270 */
[----:B------:R-:W-:-:S02]  /*11430*/  @!P2 IMAD.MOV.U32 R26, RZ, RZ, R18 ;  /* 0x000000ffff1aa224 */ /* 0x000fc400078e0012 */
[----:B------:R-:W-:Y:S02]  /*11440*/  @!P2 IMAD.MOV.U32 R27, RZ, RZ, R19 ;  /* 0x000000ffff1ba224 */ /* 0x000fe400078e0013 */
[----:B------:R-:W-:Y:S02]  /*11450*/  @!P3 IMAD R16, R231, 0x160, RZ ;  /* 0x00000160e710b824 */ /* 0x000fe400078e02ff */
[----:B------:R-:W-:-:S04]  /*11460*/  @!P3 IMAD.WIDE.U32 R28, R230, 0x160, R28 ;  /* 0x00000160e61cb825 */ /* 0x000fc800078e001c */
[----:B------:R-:W-:Y:S02]  /*11470*/  @!P2 IMAD R15, R231, 0x180, RZ ;  /* 0x00000180e70fa824 */ /* 0x000fe400078e02ff */
[----:B------:R-:W-:-:S04]  /*11480*/  @!P2 IMAD.WIDE.U32 R26, R230, 0x180, R26 ;  /* 0x00000180e61aa825 */ /* 0x000fc800078e001a */
[----:B------:R-:W-:-:S04]  /*11490*/  @!P1 IMAD.WIDE.U32 R22, R230, 0x1a0, R22 ;  /* 0x000001a0e6169825 */ /* 0x000fc800078e0016 */
[----:B------:R-:W-:Y:S02]  /*114a0*/  @!P4 IMAD.IADD R31, R17, 0x1, R31 ;  /* 0x00000001111fc824 */ /* 0x000fe400078e021f */
[----:B------:R-:W-:Y:S02]  /*114b0*/  @!P0 IMAD R13, R231, 0x1c0, RZ ;  /* 0x000001c0e70d8824 */ /* 0x000fe400078e02ff */
[----:B------:R-:W-:Y:S01]  /*114c0*/  @!P0 IMAD.WIDE.U32 R18, R230, 0x1c0, R18 ;  /* 0x000001c0e6128825 */ /* 0x000fe200078e0012 */
[----:B------:R-:W-:Y:S03]  /*114d0*/  @!P4 LDGSTS.E.BYPASS.LTC128B.128 [R48+0x7800], desc[UR6][R30.64] ;  /* 0x078000001e30cfae */ /* 0x000fe6000b981a06 */
[----:B------:R-:W-:Y:S02]  /*114e0*/  @!P3 IMAD.IADD R17, R16, 0x1, R29 ;  /* 0x000000011011b824 */ /* 0x000fe400078e021d */
[----:B------:R-:W-:-:S02]  /*114f0*/  @!P2 IMAD.IADD R27, R15, 0x1, R27 ;  /* 0x000000010f1ba824 */ /* 0x000fc400078e021b */
[----:B------:R-:W-:Y:S02]  /*11500*/  @!P3 IMAD.MOV.U32 R16, RZ, RZ, R28 ;  /* 0x000000ffff10b224 */ /* 0x000fe400078e001c */
[----:B------:R-:W-:Y:S02]  /*11510*/  @!P1 IMAD.IADD R15, R14, 0x1, R23 ;  /* 0x000000010e0f9824 */ /* 0x000fe400078e0217 */
[----:B------:R-:W-:Y:S01]  /*11520*/  @!P1 IMAD.MOV.U32 R14, RZ, RZ, R22 ;  /* 0x000000ffff0e9224 */ /* 0x000fe200078e0016 */
[----:B------:R1:W-:Y:S01]  /*11530*/  @!P3 LDGSTS.E.BYPASS.LTC128B.128 [R48+0x8000], desc[UR6][R16.64] ;  /* 0x080000001030bfae */ /* 0x0003e2000b981a06 */
[----:B------:R-:W-:Y:S01]  /*11540*/  @!P0 IMAD.IADD R19, R13, 0x1, R19 ;  /* 0x000000010d138824 */ /* 0x000fe200078e0213 */
[-C--:B------:R-:W-:Y:S02]  /*11550*/  ISETP.GE.AND P3, PT, R24, R0.reuse, PT ;  /* 0x000000001800720c */ /* 0x080fe40003f66270 */
[----:B------:R-:W-:Y:S01]  /*11560*/  @!P2 LDGSTS.E.BYPASS.LTC128B.128 [R48+0x8800], desc[UR6][R26.64] ;  /* 0x088000001a30afae */ /* 0x000fe2000b981a06 */
[----:B------:R-:W-:-:S03]  /*11570*/  ISETP.GE.AND P2, PT, R25, R0, PT ;  /* 0x000000001900720c */ /* 0x000fc60003f46270 */
[----:B------:R2:W-:Y:S01]  /*11580*/  @!P1 LDGSTS.E.BYPASS.LTC128B.128 [R48+0x9000], desc[UR6][R14.64] ;  /* 0x090000000e309fae */ /* 0x0005e2000b981a06 */
[----:B------:R-:W-:-:S03]  /*11590*/  ISETP.GE.AND P1, PT, R20, R0, PT ;  /* 0x000000001400720c */ /* 0x000fc60003f26270 */
[----:B------:R3:W-:Y:S04]  /*115a0*/  @!P0 LDGSTS.E.BYPASS.LTC128B.128 [R48+0x9800], desc[UR6][R18.64] ;  /* 0x0980000012308fae */ /* 0x0007e8000b981a06 */
[----:B------:R-:W0:Y:S01]  /*115b0*/  LDGDEPBAR ;  /* 0x00000000000079af */ /* 0x000e220000000000 */
[----:B-1----:R-:W-:Y:S02]  /*115c0*/  @!P6 IMAD.MOV.U32 R16, RZ, RZ, R235 ;  /* 0x000000ffff10e224 */ /* 0x002fe400078e00eb */
[----:B------:R-:W-:Y:S01]  /*115d0*/  @!P6 IMAD.MOV.U32 R17, RZ, RZ, R234 ;  /* 0x000000ffff11e224 */ /* 0x000fe200078e00ea */
[----:B--2---:R-:W-:-:S04]  /*115e0*/  LEA R14, P0, R49, R235, 0x1 ;  /* 0x000000eb310e7211 */ /* 0x004fc800078008ff */
[----:B------:R-:W-:Y:S01]  /*115f0*/  LEA.HI.X R15, R49, R234, R50, 0x1, P0 ;  /* 0x000000ea310f7211 */ /* 0x000fe200000f0c32 */
[----:B------:R-:W-:-:S04]  /*11600*/  DEPBAR.LE SB0, 0x0 ;  /* 0x000080000000791a */ /* 0x000fc80000000000 */
[----:B------:R-:W-:Y:S01]  /*11610*/  BAR.SYNC.DEFER_BLOCKING 0x0 ;  /* 0x0000000000007b1d */ /* 0x000fe20000010000 */
[----:B------:R-:W-:Y:S02]  /*11620*/  ISETP.GE.AND P0, PT, R2, R0, PT ;  /* 0x000000000200720c */ /* 0x000fe40003f06270 */
[----:B---3--:R-:W-:-:S04]  /*11630*/  @!P1 LEA R18, P4, R44, R14, 0x6 ;  /* 0x0000000e2c129211 */ /* 0x008fc800078830ff */
[----:B------:R-:W-:Y:S02]  /*11640*/  @!P1 LEA.HI.X R19, R44, R15, R45, 0x6, P4 ;  /* 0x0000000f2c139211 */ /* 0x000fe400020f342d */
[----:B------:R-:W-:-:S05]  /*11650*/  ISETP.GE.AND P4, PT, R6, R0, PT ;  /* 0x000000000600720c */ /* 0x000fca0003f86270 */
[----:B------:R-:W-:-:S08]  /*11660*/  @!P0 IMAD R2, R45, 0x60, RZ ;  /* 0x000000602d028824 */ /* 0x000fd000078e02ff */
[----:B------:R-:W-:Y:S01]  /*11670*/  @!P4 IMAD.MOV.U32 R26, RZ, RZ, R14 ;  /* 0x000000ffff1ac224 */ /* 0x000fe200078e000e */
[----:B------:R-:W-:Y:S01]  /*11680*/  @!PT LDS RZ, [RZ] ;  /* 0x00000000fffff984 */ /* 0x000fe20000000800 */
[----:B------:R-:W-:Y:S01]  /*11690*/  @!PT LDS RZ, [RZ] ;  /* 0x00000000fffff984 */ /* 0x000fe20000000800 */
[----:B------:R-:W-:Y:S01]  /*116a0*/  @!PT LDS RZ, [RZ] ;  /* 0x00000000fffff984 */ /* 0x000fe20000000800 */
[----:B------:R1:W-:Y:S01]  /*116b0*/  @!P6 LDGSTS.E.BYPASS.LTC128B.128 [R48+0xa000], desc[UR6][R16.64] ;  /* 0x0a0000001030efae */ /* 0x0003e2000b981a06 */
[----:B------:R-:W-:-:S03]  /*116c0*/  @!P4 IMAD.MOV.U32 R27, RZ, RZ, R15 ;  /* 0x000000ffff1bc224 */ /* 0x000fc600078e000f */
[----:B------:R-:W-:Y:S01]  /*116d0*/  @P6 STS.128 [R48+0xa000], RZ ;  /* 0x00a000ff30006388 */ /* 0x000fe20000000c00 */
[----:B------:R-:W-:Y:S01]  /*116e0*/  ISETP.GE.AND P6, PT, R11, R0, PT ;  /* 0x000000000b00720c */ /* 0x000fe20003fc6270 */
[C---:B------:R-:W-:Y:S02]  /*116f0*/  @!P4 IMAD.WIDE.U32 R26, R44.reuse, 0x140, R26 ;  /* 0x000001402c1ac825 */ /* 0x040fe400078e001a */
        /* <DEDUP_REMOVED lines=12> */
[----:B------:R-:W-:Y:S01]  /*117c0*/  @!P2 LDGSTS.E.BYPASS.LTC128B.128 [R48+0xb000], desc[UR6][R20.64] ;  /* 0x0b0000001430afae */ /* 0x000fe2000b981a06 */
[----:B------:R-:W-:Y:S01]  /*117d0*/  ISETP.GE.AND P2, PT, R4, R0, PT ;  /* 0x000000000400720c */ /* 0x000fe20003f46270 */
[--C-:B------:R-:W-:Y:S02]  /*117e0*/  @!P5 IMAD.MOV.U32 R4, RZ, RZ, R14.reuse ;  /* 0x000000ffff04d224 */ /* 0x100fe400078e000e */
[----:B------:R-:W-:Y:S01]  /*117f0*/  @P1 STS.128 [R48+0xb800], RZ ;  /* 0x00b800ff30001388 */ /* 0x000fe20000000c00 */
[----:B-1----:R-:W-:Y:S02]  /*11800*/  @!P0 IMAD.MOV.U32 R16, RZ, RZ, R14 ;  /* 0x000000ffff108224 */ /* 0x002fe400078e000e */
[----:B------:R-:W-:Y:S01]  /*11810*/  @!P0 IMAD.MOV.U32 R17, RZ, RZ, R15 ;  /* 0x000000ffff118224 */ /* 0x000fe200078e000f */
[----:B------:R-:W-:Y:S01]  /*11820*/  @!PT LDS RZ, [RZ] ;  /* 0x00000000fffff984 */ /* 0x000fe20000000800 */
[----:B------:R-:W-:Y:S01]  /*11830*/  @!PT LDS RZ, [RZ] ;  /* 0x00000000fffff984 */ /* 0x000fe20000000800 */
[----:B------:R-:W-:Y:S01]  /*11840*/  @!PT LDS RZ, [RZ] ;  /* 0x00000000fffff984 */ /* 0x000fe20000000800 */
[----:B------:R-:W-:Y:S02]  /*11850*/  @!P1 LDGSTS.E.BYPASS.LTC128B.128 [R48+0xb800], desc[UR6][R18.64] ;  /* 0x0b80000012309fae */ /* 0x000fe4000b981a06 */
[C---:B------:R-:W-:Y:S01]  /*11860*/  @!P3 LEA R12, P1, R44.reuse, R14, 0x7 ;  /* 0x0000000e2c0cb211 */ /* 0x040fe200078238ff */
[C---:B------:R-:W-:Y:S01]  /*11870*/  @!P0 IMAD.WIDE.U32 R16, R44.reuse, 0x60, R16 ;  /* 0x000000602c108825 */ /* 0x040fe200078e0010 */
[----:B------:R-:W-:Y:S02]  /*11880*/  @P0 STS.128 [R48+0xc000], RZ ;  /* 0x00c000ff30000388 */ /* 0x000fe40000000c00 */
[----:B------:R-:W-:Y:S01]  /*11890*/  @!P3 LEA.HI.X R13, R44, R15, R45, 0x7, P1 ;  /* 0x0000000f2c0db211 */ /* 0x000fe200008f3c2d */
[----:B------:R-:W-:Y:S01]  /*118a0*/  @!P0 IMAD.IADD R17, R2, 0x1, R17 ;  /* 0x0000000102118824 */ /* 0x000fe200078e0211 */
[----:B------:R-:W-:Y:S01]  /*118b0*/  ISETP.GE.AND P1, PT, R10, R0, PT ;  /* 0x000000000a00720c */ /* 0x000fe20003f26270 */
[----:B------:R-:W-:-:S02]  /*118c0*/  @!P6 IMAD R2, R45, 0xa0, RZ ;  /* 0x000000a02d02e824 */ /* 0x000fc400078e02ff */
[----:B------:R-:W-:Y:S01]  /*118d0*/  @!P2 IMAD.MOV.U32 R22, RZ, RZ, R14 ;  /* 0x000000ffff16a224 */ /* 0x000fe200078e000e */
[----:B------:R-:W-:Y:S01]  /*118e0*/  @!PT LDS RZ, [RZ] ;  /* 0x00000000fffff984 */ /* 0x000fe20000000800 */
[----:B------:R-:W-:Y:S01]  /*118f0*/  @!PT LDS RZ, [RZ] ;  /* 0x00000000fffff984 */ /* 0x000fe20000000800 */
[----:B------:R-:W-:Y:S01]  /*11900*/  @!PT LDS RZ, [RZ] ;  /* 0x00000000fffff984 */ /* 0x000fe20000000800 */
[----:B------:R1:W-:Y:S01]  /*11910*/  @!P0 LDGSTS.E.BYPASS.LTC128B.128 [R48+0xc000], desc[UR6][R16.64] ;  /* 0x0c00000010308fae */ /* 0x0003e2000b981a06 */
[----:B------:R-:W-:Y:S01]  /*11920*/  ISETP.GE.AND P0, PT, R9, R0, PT ;  /* 0x000000000900720c */ /* 0x000fe20003f06270 */
[----:B------:R-:W-:Y:S02]  /*11930*/  @!P2 IMAD.MOV.U32 R23, RZ, RZ, R15 ;  /* 0x000000ffff17a224 */ /* 0x000fe400078e000f */
[----:B------:R-:W-:Y:S01]  /*11940*/  @P3 STS.128 [R48+0xc800], RZ ;  /* 0x00c800ff30003388 */ /* 0x000fe20000000c00 */
[----:B------:R-:W-:-:S03]  /*11950*/  @!P2 IMAD.WIDE.U32 R22, R44, 0x180, R22 ;  /* 0x000001802c16a825 */ /* 0x000fc600078e0016 */
[----:B------:R-:W-:Y:S01]  /*11960*/  @!PT LDS RZ, [RZ] ;  /* 0x00000000fffff984 */ /* 0x000fe20000000800 */
[----:B------:R-:W-:Y:S01]  /*11970*/  @!PT LDS RZ, [RZ] ;  /* 0x00000000fffff984 */ /* 0x000fe20000000800 */
[----:B------:R-:W-:Y:S01]  /*11980*/  @!PT LDS RZ, [RZ] ;  /* 0x00000000fffff984 */ /* 0x000fe20000000800 */
[----:B------:R2:W-:Y:S01]  /*11990*/  @!P3 LDGSTS.E.BYPASS.LTC128B.128 [R48+0xc800], desc[UR6][R12.64] ;  /* 0x0c8000000c30bfae */ /* 0x0005e2000b981a06 */
[----:B------:R-:W-:Y:S01]  /*119a0*/  ISETP.GE.AND P3, PT, R5, R0, PT ;  /* 0x000000000500720c */ /* 0x000fe20003f66270 */
[--C-:B------:R-:W-:Y:S02]  /*119b0*/  @!P1 IMAD.MOV.U32 R6, RZ, RZ, R14.reuse ;  /* 0x000000ffff069224 */ /* 0x100fe400078e000e */
[--C-:B------:R-:W-:Y:S01]  /*119c0*/  @!P1 IMAD.MOV.U32 R7, RZ, RZ, R15.reuse ;  /* 0x000000ffff079224 */ /* 0x100fe200078e000f */
[----:B------:R-:W-:Y:S01]  /*119d0*/  @P6 STS.128 [R48+0xd000], RZ ;  /* 0x00d000ff30006388 */ /* 0x000fe20000000c00 */
[----:B------:R-:W-:Y:S02]  /*119e0*/  @!P0 IMAD.MOV.U32 R10, RZ, RZ, R14 ;  /* 0x000000ffff0a8224 */ /* 0x000fe400078e000e */
[----:B------:R-:W-:Y:S02]  /*119f0*/  @!P0 IMAD.MOV.U32 R11, RZ, RZ, R15 ;  /* 0x000000ffff0b8224 */ /* 0x000fe400078e000f */
[----:B------:R-:W-:-:S04]  /*11a00*/  @!P1 IMAD.WIDE.U32 R6, R44, 0xc0, R6 ;  /* 0x000000c02c069825 */ /* 0x000fc800078e0006 */
[----:B------:R-:W-:Y:S02]  /*11a10*/  @!P0 IMAD R5, R45, 0xe0, RZ ;  /* 0x000000e02d058824 */ /* 0x000fe400078e02ff */
[----:B------:R-:W-:-:S04]  /*11a20*/  @!P0 IMAD.WIDE.U32 R10, R44, 0xe0, R10 ;  /* 0x000000e02c0a8825 */ /* 0x000fc800078e000a */
[----:B-1----:R-:W-:Y:S02]  /*11a30*/  @!P6 IMAD.MOV.U32 R16, RZ, RZ, R14 ;  /* 0x000000ffff10e224 */ /* 0x002fe400078e000e */
[----:B------:R-:W-:Y:S02]  /*11a40*/  @!P6 IMAD.MOV.U32 R17, RZ, RZ, R15 ;  /* 0x000000ffff11e224 */ /* 0x000fe400078e000f */
[----:B------:R-:W-:Y:S02]  /*11a50*/  @!P0 IMAD.IADD R11, R5, 0x1, R11 ;  /* 0x00000001050b8824 */ /* 0x000fe400078e020b */
[----:B------:R-:W-:-:S04]  /*11a60*/  @!P6 IMAD.WIDE.U32 R16, R44, 0xa0, R16 ;  /* 0x000000a02c10e825 */ /* 0x000fc800078e0010 */
[----:B------:R-:W-:Y:S02]  /*11a70*/  @!P6 IMAD.IADD R17, R2, 0x1, R17 ;  /* 0x000000010211e824 */ /* 0x000fe400078e0211 */
[----:B------:R-:W-:Y:S02]  /*11a80*/  @!P1 IMAD R2, R45, 0xc0, RZ ;  /* 0x000000c02d029824 */ /* 0x000fe400078e02ff */
[----:B------:R-:W-:Y:S01]  /*11a90*/  @!P5 IMAD.MOV.U32 R5, RZ, RZ, R15 ;  /* 0x000000ffff05d224 */ /* 0x000fe200078e000f */
[----:B------:R-:W-:Y:S01]  /*11aa0*/  @!PT LDS RZ, [RZ] ;  /* 0x00000000fffff984 */ /* 0x000fe20000000800 */
[----:B------:R-:W-:Y:S01]  /*11ab0*/  @!PT LDS RZ, [RZ] ;  /* 0x00000000fffff984 */ /* 0x000fe20000000800 */
[----:B------:R-:W-:Y:S01]  /*11ac0*/  @!PT LDS RZ, [RZ] ;  /* 0x00000000fffff984 */ /* 0x000fe20000000800 */
[----:B------:R1:W-:Y:S01]  /*11ad0*/  @!P6 LDGSTS.E.BYPASS.LTC128B.128 [R48+0xd000], desc[UR6][R16.64] ;  /* 0x0d0000001030efae */ /* 0x0003e2000b981a06 */
[----:B------:R-:W-:Y:S01]  /*11ae0*/  ISETP.GE.AND P6, PT, R8, R0, PT ;  /* 0x000000000800720c */ /* 0x000fe20003fc6270 */
[----:B------:R-:W-:Y:S02]  /*11af0*/  @!P1 IMAD.IADD R7, R2, 0x1, R7 ;  /* 0x0000000102079824 */ /* 0x000fe400078e0207 */
[----:B------:R-:W-:Y:S01]  /*11b00*/  @P1 STS.128 [R48+0xd800], RZ ;  /* 0x00d800ff30001388 */ /* 0x000fe20000000c00 */
[----:B------:R-:W-:-:S02]  /*11b10*/  IMAD.SHL.U32 R2, R224, 0x8, RZ ;  /* 0x00000008e0027824 */ /* 0x000fc400078e00ff */
[----:B------:R-:W-:Y:S01]  /*11b20*/  @!P5 IMAD.WIDE.U32 R4, R44, 0x120, R4 ;  /* 0x000001202c04d825 */ /* 0x000fe200078e0004 */
[----:B------:R-:W-:Y:S01]  /*11b30*/  @!PT LDS RZ, [RZ] ;  /* 0x00000000fffff984 */ /* 0x000fe20000000800 */
[----:B------:R-:W-:Y:S01]  /*11b40*/  @!PT LDS RZ, [RZ] ;  /* 0x00000000fffff984 */ /* 0x000fe20000000800 */
[----:B------:R-:W-:Y:S01]  /*11b50*/  @!PT LDS RZ, [RZ] ;  /* 0x00000000fffff984 */ /* 0x000fe20000000800 */
[----:B------:R-:W-:Y:S01]  /*11b60*/  @!P1 LDGSTS.E.BYPASS.LTC128B.128 [R48+0xd800], desc[UR6][R6.64] ;  /* 0x0d80000006309fae */ /* 0x000fe2000b981a06 */
[----:B------:R-:W-:Y:S02]  /*11b70*/  ISETP.GE.AND P1, PT, R3, R0, PT ;  /* 0x000000000300720c */ /* 0x000fe40003f26270 */
[----:B------:R-:W-:Y:S01]  /*11b80*/  LOP3.LUT R3, R224, 0x8, RZ, 0xc0, !PT ;  /* 0x00000008e0037812 */ /* 0x000fe200078ec0ff */
[----:B------:R-:W-:Y:S01]  /*11b90*/  @P0 STS.128 [R48+0xe000], RZ ;  /* 0x00e000ff30000388 */ /* 0x000fe20000000c00 */
[----:B------:R-:W-:Y:S02]  /*11ba0*/  @!P3 IMAD.MOV.U32 R24, RZ, RZ, R14 ;  /* 0x000000ffff18b224 */ /* 0x000fe400078e000e */
[----:B------:R-:W-:Y:S01]  /*11bb0*/  LOP3.LUT R3, R3, 0x1c0, R166, 0xf8, !PT ;  /* 0x000001c003037812 */ /* 0x000fe200078ef8a6 */
[----:B------:R-:W-:Y:S01]  /*11bc0*/  @!PT LDS RZ, [RZ] ;  /* 0x00000000fffff984 */ /* 0x000fe20000000800 */
[----:B------:R-:W-:Y:S01]  /*11bd0*/  @!PT LDS RZ, [RZ] ;  /* 0x00000000fffff984 */ /* 0x000fe20000000800 */
[----:B------:R-:W-:Y:S01]  /*11be0*/  @!PT LDS RZ, [RZ] ;  /* 0x00000000fffff984 */ /* 0x000fe20000000800 */
[----:B------:R3:W-:Y:S01]  /*11bf0*/  @!P0 LDGSTS.E.BYPASS.LTC128B.128 [R48+0xe000], desc[UR6][R10.64] ;  /* 0x0e0000000a308fae */ /* 0x0007e2000b981a06 */
[C---:B------:R-:W-:Y:S01]  /*11c00*/  @!P6 LEA R18, P0, R44.reuse, R14, 0x8 ;  /* 0x0000000e2c12e211 */ /* 0x040fe200078040ff */
[----:B------:R-:W-:Y:S01]  /*11c10*/  @!P3 IMAD.MOV.U32 R25, RZ, RZ, R15 ;  /* 0x000000ffff19b224 */ /* 0x000fe200078e000f */
[----:B------:R-:W-:Y:S01]  /*11c20*/  LOP3.LUT R3, R3, 0x38, R2, 0x78, !PT ;  /* 0x0000003803037812 */ /* 0x000fe200078e7802 */
[----:B--2---:R-:W-:Y:S01]  /*11c30*/  @!P4 IMAD R12, R45, 0x140, RZ ;  /* 0x000001402d0cc824 */ /* 0x004fe200078e02ff */
[----:B------:R-:W-:Y:S01]  /*11c40*/  @!P6 LEA.HI.X R19, R44, R15, R45, 0x8, P0 ;  /* 0x0000000f2c13e211 */ /* 0x000fe200000f442d */
[----:B------:R-:W-:Y:S01]  /*11c50*/  @!P1 IMAD.MOV.U32 R20, RZ, RZ, R14 ;  /* 0x000000ffff149224 */ /* 0x000fe200078e000e */
[----:B------:R-:W-:Y:S01]  /*11c60*/  ISETP.GE.AND P0, PT, R136, R0, PT ;  /* 0x000000008800720c */ /* 0x000fe20003f06270 */
[----:B------:R-:W-:Y:S01]  /*11c70*/  @!P1 IMAD.MOV.U32 R21, RZ, RZ, R15 ;  /* 0x000000ffff159224 */ /* 0x000fe200078e000f */
[----:B------:R-:W-:Y:S01]  /*11c80*/  LOP3.LUT R0, R166, 0x400, RZ, 0xc0, !PT ;  /* 0x00000400a6007812 */ /* 0x000fe200078ec0ff */
[----:B------:R-:W-:Y:S01]  /*11c90*/  @!P3 IMAD.WIDE.U32 R24, R44, 0x160, R24 ;  /* 0x000001602c18b825 */ /* 0x000fe200078e0018 */
[----:B------:R-:W-:Y:S03]  /*11ca0*/  @P6 STS.128 [R48+0xe800], RZ ;  /* 0x00e800ff30006388 */ /* 0x000fe60000000c00 */
[----:B------:R-:W-:Y:S01]  /*11cb0*/  IMAD R0, R3, 0x2, R0 ;  /* 0x0000000203007824 */ /* 0x000fe200078e0200 */
[----:B------:R-:W-:Y:S01]  /*11cc0*/  LOP3.LUT R3, R180, 0x8, RZ, 0xc0, !PT ;  /* 0x00000008b4037812 */ /* 0x000fe200078ec0ff */
[C---:B-1----:R-:W-:Y:S01]  /*11cd0*/  @!P5 IMAD R16, R45.reuse, 0x120, RZ ;  /* 0x000001202d10d824 */ /* 0x042fe200078e02ff */
[----:B------:R-:W-:Y:S01]  /*11ce0*/  @!PT LDS RZ, [RZ] ;  /* 0x00000000fffff984 */ /* 0x000fe20000000800 */
[----:B------:R-:W-:Y:S01]  /*11cf0*/  @!PT LDS RZ, [RZ] ;  /* 0x00000000fffff984 */ /* 0x000fe20000000800 */
[----:B------:R-:W-:Y:S01]  /*11d00*/  @!PT LDS RZ, [RZ] ;  /* 0x00000000fffff984 */ /* 0x000fe20000000800 */
[----:B------:R-:W-:Y:S01]  /*11d10*/  @!P6 LDGSTS.E.BYPASS.LTC128B.128 [R48+0xe800], desc[UR6][R18.64] ;  /* 0x0e8000001230efae */ /* 0x000fe2000b981a06 */
[----:B------:R-:W-:Y:S01]  /*11d20*/  @!P2 IMAD R8, R45, 0x180, RZ ;  /* 0x000001802d08a824 */ /* 0x000fe200078e02ff */
[----:B------:R-:W-:Y:S01]  /*11d30*/  LOP3.LUT R3, R3, 0x1c0, R166, 0xf8, !PT ;  /* 0x000001c003037812 */ /* 0x000fe200078ef8a6 */
[----:B------:R-:W-:Y:S01]  /*11d40*/  @!P5 IMAD.IADD R17, R16, 0x1, R5 ;  /* 0x000000011011d824 */ /* 0x000fe200078e0205 */
[----:B------:R-:W-:Y:S01]  /*11d50*/  LOP3.LUT R166, R166, 0x200, RZ, 0xc0, !PT ;  /* 0x00000200a6a67812 */ /* 0x000fe200078ec0ff */
[----:B------:R-:W-:Y:S01]  /*11d60*/  @!P5 IMAD.MOV.U32 R16, RZ, RZ, R4 ;  /* 0x000000ffff10d224 */ /* 0x000fe200078e0004 */
[----:B------:R-:W-:Y:S01]  /*11d70*/  LOP3.LUT R3, R3, 0x38, R2, 0x78, !PT ;  /* 0x0000003803037812 */ /* 0x000fe200078e7802 */
[----:B------:R-:W-:Y:S01]  /*11d80*/  @!P4 IMAD.IADD R13, R12, 0x1, R27 ;  /* 0x000000010c0dc824 */ /* 0x000fe200078e021b */
[----:B------:R-:W-:Y:S01]  /*11d90*/  LOP3.LUT R226, R166, 0x7c00, R226, 0xf8, !PT ;  /* 0x00007c00a6e27812 */ /* 0x000fe200078ef8e2 */
[----:B------:R-:W-:Y:S01]  /*11da0*/  @!P4 IMAD.MOV.U32 R12, RZ, RZ, R26 ;  /* 0x000000ffff0cc224 */ /* 0x000fe200078e001a */
[----:B------:R-:W-:Y:S01]  /*11db0*/  @P5 STS.128 [R48+0xf000], RZ ;  /* 0x00f000ff30005388 */ /* 0x000fe20000000c00 */
[C---:B---3--:R-:W-:Y:S01]  /*11dc0*/  @!P3 IMAD R10, R45.reuse, 0x160, RZ ;  /* 0x000001602d0ab824 */ /* 0x048fe200078e02ff */
[----:B------:R-:W-:Y:S01]  /*11dd0*/  LOP3.LUT R226, R226, R3, RZ, 0xfc, !PT ;  /* 0x00000003e2e27212 */ /* 0x000fe200078efcff */
[----:B------:R-:W-:Y:S01]  /*11de0*/  @!P1 IMAD R6, R45, 0x1a0, RZ ;  /* 0x000001a02d069824 */ /* 0x000fe200078e02ff */
[----:B------:R-:W-:Y:S01]  /*11df0*/  @!PT LDS RZ, [RZ] ;  /* 0x00000000fffff984 */ /* 0x000fe20000000800 */
[----:B------:R-:W-:Y:S01]  /*11e00*/  @!PT LDS RZ, [RZ] ;  /* 0x00000000fffff984 */ /* 0x000fe20000000800 */
[----:B------:R-:W-:Y:S01]  /*11e10*/  @!PT LDS RZ, [RZ] ;  /* 0x00000000fffff984 */ /* 0x000fe20000000800 */
[----:B------:R-:W-:Y:S01]  /*11e20*/  @!P5 LDGSTS.E.BYPASS.LTC128B.128 [R48+0xf000], desc[UR6][R16.64] ;  /* 0x0f0000001030dfae */ /* 0x000fe2000b981a06 */
[----:B------:R-:W-:Y:S01]  /*11e30*/  @!P1 IMAD.WIDE.U32 R20, R44, 0x1a0, R20 ;  /* 0x000001a02c149825 */ /* 0x000fe200078e0014 */
[----:B------:R-:W-:-:S02]  /*11e40*/  LEA R226, R226, UR8, 0x1 ;  /* 0x00000008e2e27c11 */ /* 0x000fc4000f8e08ff */
[----:B------:R-:W-:Y:S01]  /*11e50*/  @P4 STS.128 [R48+0xf800], RZ ;  /* 0x00f800ff30004388 */ /* 0x000fe20000000c00 */
[----:B------:R-:W-:Y:S02]  /*11e60*/  @!P3 IMAD.IADD R11, R10, 0x1, R25 ;  /* 0x000000010a0bb824 */ /* 0x000fe400078e0219 */
        /* <DEDUP_REMOVED lines=13> */
[----:B------:R-:W-:-:S02]  /*11f40*/  @!P2 IMAD.MOV.U32 R8, RZ, RZ, R22 ;  /* 0x000000ffff08a224 */ /* 0x000fc400078e0016 */
[----:B------:R-:W-:Y:S01]  /*11f50*/  @!P1 IMAD.IADD R7, R6, 0x1, R21 ;  /* 0x0000000106079824 */ /* 0x000fe200078e0215 */
[----:B------:R-:W-:Y:S01]  /*11f60*/  @P2 STS.128 [R48+0x10800], RZ ;  /* 0x010800ff30002388 */ /* 0x000fe20000000c00 */
[----:B------:R-:W-:Y:S02]  /*11f70*/  @!P1 IMAD.MOV.U32 R6, RZ, RZ, R20 ;  /* 0x000000ffff069224 */ /* 0x000fe400078e0014 */
[----:B------:R-:W-:Y:S01]  /*11f80*/  @!P0 IMAD.IADD R5, R4, 0x1, R15 ;  /* 0x0000000104058824 */ /* 0x000fe200078e020f */
[----:B------:R-:W-:Y:S01]  /*11f90*/  @!PT LDS RZ, [RZ] ;  /* 0x00000000fffff984 */ /* 0x000fe20000000800 */
[----:B------:R-:W-:Y:S01]  /*11fa0*/  @!PT LDS RZ, [RZ] ;  /* 0x00000000fffff984 */ /* 0x000fe20000000800 */
[----:B------:R-:W-:Y:S01]  /*11fb0*/  @!PT LDS RZ, [RZ] ;  /* 0x00000000fffff984 */ /* 0x000fe20000000800 */
[----:B------:R1:W-:Y:S01]  /*11fc0*/  @!P2 LDGSTS.E.BYPASS.LTC128B.128 [R48+0x10800], desc[UR6][R8.64] ;  /* 0x108000000830afae */ /* 0x0003e2000b981a06 */
[----:B------:R-:W-:Y:S02]  /*11fd0*/  @!P0 IMAD.MOV.U32 R4, RZ, RZ, R14 ;  /* 0x000000ffff048224 */ /* 0x000fe400078e000e */
[----:B------:R-:W-:Y:S01]  /*11fe0*/  VIADD R225, R0, UR8 ;  /* 0x0000000800e17c36 */ /* 0x000fe20008000000 */
[----:B------:R-:W-:Y:S04]  /*11ff0*/  @P1 STS.128 [R48+0x11000], RZ ;  /* 0x011000ff30001388 */ /* 0x000fe80000000c00 */
[----:B------:R-:W-:Y:S01]  /*12000*/  @!PT LDS RZ, [RZ] ;  /* 0x00000000fffff984 */ /* 0x000fe20000000800 */
[----:B------:R-:W-:Y:S01]  /*12010*/  @!PT LDS RZ, [RZ] ;  /* 0x00000000fffff984 */ /* 0x000fe20000000800 */
[----:B------:R-:W-:Y:S01]  /*12020*/  @!PT LDS RZ, [RZ] ;  /* 0x00000000fffff984 */ /* 0x000fe20000000800 */
[----:B------:R-:W-:Y:S01]  /*12030*/  @!P1 LDGSTS.E.BYPASS.LTC128B.128 [R48+0x11000], desc[UR6][R6.64] ;  /* 0x1100000006309fae */ /* 0x000fe2000b981a06 */
[----:B------:R-:W-:-:S03]  /*12040*/  R2P PR, R224, 0x6 ;  /* 0x00000006e0007804 */ /* 0x000fc60000000000 */
[----:B------:R-:W-:Y:S02]  /*12050*/  @P0 STS.128 [R48+0x11800], RZ ;  /* 0x011800ff30000388 */ /* 0x000fe40000000c00 */
[----:B------:R-:W-:Y:S02]  /*12060*/  SEL R167, R167, 0xffffffe0, !P1 ;  /* 0xffffffe0a7a77807 */ /* 0x000fe40004800000 */
[----:B------:R-:W-:Y:S01]  /*12070*/  @!PT LDS RZ, [RZ] ;  /* 0x00000000fffff984 */ /* 0x000fe20000000800 */
[----:B------:R-:W-:Y:S01]  /*12080*/  @!PT LDS RZ, [RZ] ;  /* 0x00000000fffff984 */ /* 0x000fe20000000800 */
[----:B------:R-:W-:Y:S01]  /*12090*/  @!PT LDS RZ, [RZ] ;  /* 0x00000000fffff984 */ /* 0x000fe20000000800 */
[----:B------:R2:W-:Y:S01]  /*120a0*/  @!P0 LDGSTS.E.BYPASS.LTC128B.128 [R48+0x11800], desc[UR6][R4.64] ;  /* 0x1180000004308fae */ /* 0x0005e2000b981a06 */
[----:B------:R-:W-:Y:S02]  /*120b0*/  SEL R181, R181, 0xffffffc0, !P2 ;  /* 0xffffffc0b5b57807 */ /* 0x000fe40005000000 */
[C-C-:B------:R-:W-:Y:S01]  /*120c0*/  IMAD.IADD R156, R226.reuse, 0x1, R167.reuse ;  /* 0x00000001e29c7824 */ /* 0x140fe200078e02a7 */
[----:B------:R-:W-:Y:S01]  /*120d0*/  LDSM.16.M88.4 R64, [R226] ;  /* 0x00000000e240783b */ /* 0x000fe20000000200 */
[----:B------:R-:W-:Y:S02]  /*120e0*/  IMAD.IADD R182, R225, 0x1, R167 ;  /* 0x00000001e1b67824 */ /* 0x000fe400078e02a7 */
[----:B------:R-:W-:Y:S01]  /*120f0*/  IMAD.IADD R183, R226, 0x1, R181 ;  /* 0x00000001e2b77824 */ /* 0x000fe200078e02b5 */
[----:B------:R-:W3:Y:S04]  /*12100*/  LDSM.16.M88.4 R36, [R0+UR8+0x2800] ;  /* 0x002800080024783b */ /* 0x000ee80008000200 */
[----:B-1----:R-:W1:Y:S04]  /*12110*/  LDSM.16.M88.4 R8, [R0+UR8+0x2000] ;  /* 0x002000080008783b */ /* 0x002e680008000200 */
[----:B------:R-:W-:Y:S04]  /*12120*/  LDSM.16.M88.4 R156, [R156] ;  /* 0x000000009c9c783b */ /* 0x000fe80000000200 */
[----:B------:R-:W4:Y:S04]  /*12130*/  LDSM.16.M88.4 R60, [R182+0x2000] ;  /* 0x00200000b63c783b */ /* 0x000f280000000200 */
[----:B------:R-:W4:Y:S04]  /*12140*/  LDSM.16.M88.4 R28, [R0+UR8+0x3000] ;  /* 0x00300008001c783b */ /* 0x000f280008000200 */
[----:B------:R-:W4:Y:S04]  /*12150*/  LDSM.16.M88.4 R20, [R0+UR8+0x3800] ;  /* 0x003800080014783b */ /* 0x000f280008000200 */
[----:B------:R-:W4:Y:S04]  /*12160*/  LDSM.16.M88.4 R12, [R0+UR8+0x4000] ;  /* 0x00400008000c783b */ /* 0x000f280008000200 */
[----:B--2---:R-:W2:Y:S04]  /*12170*/  LDSM.16.M88.4 R4, [R0+UR8+0x4800] ;  /* 0x004800080004783b */ /* 0x004ea80008000200 */
[----:B------:R-:W2:Y:S04]  /*12180*/  LDSM.16.M88.4 R136, [R0+UR8+0x5000] ;  /* 0x005000080088783b */ /* 0x000ea80008000200 */
[----:B------:R-:W2:Y:S04]  /*12190*/  LDSM.16.M88.4 R128, [R0+UR8+0x5800] ;  /* 0x005800080080783b */ /* 0x000ea80008000200 */
[----:B------:R-:W2:Y:S01]  /*121a0*/  LDSM.16.M88.4 R120, [R0+UR8+0x6000] ;  /* 0x006000080078783b */ /* 0x000ea20008000200 */
[C---:B---3--:R-:W-:Y:S03]  /*121b0*/  HMMA.16816.F32 R40, R64.reuse, R36, RZ ;  /* 0x000000244028723c */ /* 0x048fe600000018ff */
[----:B------:R-:W3:Y:S04]  /*121c0*/  LDSM.16.M88.4 R112, [R0+UR8+0x6800] ;  /* 0x006800080070783b */ /* 0x000ee80008000200 */
[----:B------:R-:W3:Y:S01]  /*121d0*/  LDSM.16.M88.4 R104, [R0+UR8+0x7000] ;  /* 0x007000080068783b */ /* 0x000ee20008000200 */
[C---:B-1----:R-:W-:Y:S03]  /*121e0*/  HMMA.16816.F32 R52, R64.reuse, R8, RZ ;  /* 0x000000084034723c */ /* 0x042fe600000018ff */
[----:B------:R-:W1:Y:S04]  /*121f0*/  LDSM.16.M88.4 R96, [R0+UR8+0x7800] ;  /* 0x007800080060783b */ /* 0x000e680008000200 */
[----:B------:R-:W1:Y:S01]  /*12200*/  LDSM.16.M88.4 R88, [R0+UR8+0x8000] ;  /* 0x008000080058783b */ /* 0x000e620008000200 */
[C---:B------:R-:W-:Y:S03]  /*12210*/  HMMA.16816.F32 R48, R64.reuse, R10, RZ ;  /* 0x0000000a4030723c */ /* 0x040fe600000018ff */
[----:B------:R-:W1:Y:S04]  /*12220*/  LDSM.16.M88.4 R80, [R0+UR8+0x8800] ;  /* 0x008800080050783b */ /* 0x000e680008000200 */
[----:B------:R-:W1:Y:S01]  /*12230*/  LDSM.16.M88.4 R72, [R0+UR8+0x9000] ;  /* 0x009000080048783b */ /* 0x000e620008000200 */
[----:B------:R-:W-:Y:S03]  /*12240*/  HMMA.16816.F32 R36, R64, R38, RZ ;  /* 0x000000264024723c */ /* 0x000fe600000018ff */
[----:B------:R2:W1:Y:S04]  /*12250*/  LDSM.16.M88.4 R144, [R0+UR8+0x9800] ;  /* 0x009800080090783b */ /* 0x0004680008000200 */
[----:B------:R-:W1:Y:S01]  /*12260*/  LDSM.16.M88.4 R56, [R182+0x2800] ;  /* 0x00280000b638783b */ /* 0x000e620000000200 */
[C---:B----4-:R-:W-:Y:S03]  /*12270*/  HMMA.16816.F32 R52, R156.reuse, R60, R52 ;  /* 0x0000003c9c34723c */ /* 0x050fe60000001834 */
[----:B------:R-:W4:Y:S04]  /*12280*/  LDSM.16.M88.4 R148, [R182+0x3000] ;  /* 0x00300000b694783b */ /* 0x000f280000000200 */
[----:B------:R-:W-:Y:S01]  /*12290*/  LDSM.16.M88.4 R160, [R182+0x5800] ;  /* 0x00580000b6a0783b */ /* 0x000fe20000000200 */
[----:B------:R-:W-:Y:S03]  /*122a0*/  HMMA.16816.F32 R48, R156, R62, R48 ;  /* 0x0000003e9c30723c */ /* 0x000fe60000001830 */
[----:B------:R-:W4:Y:S04]  /*122b0*/  LDSM.16.M88.4 R60, [R182+0x6800] ;  /* 0x00680000b63c783b */ /* 0x000f280000000200 */
[----:B------:R-:W-:Y:S01]  /*122c0*/  LDSM.16.M88.4 R176, [R182+0x3800] ;  /* 0x00380000b6b0783b */ /* 0x000fe20000000200 */
[----:B------:R-:W-:Y:S01]  /*122d0*/  HMMA.16816.F32 R32, R64, R28, RZ ;  /* 0x0000001c4020723c */ /* 0x000fe200000018ff */
[----:B--2---:R-:W-:-:S02]  /*122e0*/  P2R R0, PR, RZ, 0x4 ;  /* 0x00000004ff007803 */ /* 0x004fc40000000000 */
        /* <DEDUP_REMOVED lines=50> */
[----:B------:R4:W-:Y:S07]  /*12610*/  LDSM.16.M88.4 R160, [R182+0x9800] ;  /* 0x00980000b6a0783b */ /* 0x0009ee0000000200 */
[C---:B---3--:R-:W-:Y:S08]  /*12620*/  HMMA.16816.F32 R100, R156.reuse, R148, R100 ;  /* 0x000000949c64723c */ /* 0x048ff00000001864 */
[----:B------:R-:W-:Y:S01]  /*12630*/  HMMA.16816.F32 R96, R156, R150, R96 ;  /* 0x000000969c60723c */ /* 0x000fe20000001860 */
[----:B----4-:R-:W-:-:S07]  /*12640*/  IMAD.IADD R182, R225, 0x1, R181 ;  /* 0x00000001e1b67824 */ /* 0x010fce00078e02b5 */
[C---:B------:R-:W-:Y:S01]  /*12650*/  HMMA.16816.F32 R84, R156.reuse, R60, R84 ;  /* 0x0000003c9c54723c */ /* 0x040fe20000001854 */
[C---:B------:R-:W-:Y:S01]  /*12660*/  IMAD.IADD R204, R167.reuse, 0x1, R182 ;  /* 0x00000001a7cc7824 */ /* 0x040fe200078e02b6 */
[----:B------:R-:W3:Y:S06]  /*12670*/  LDSM.16.M88.4 R148, [R182+0x2800] ;  /* 0x00280000b694783b */ /* 0x000eec0000000200 */
[C---:B------:R-:W-:Y:S01]  /*12680*/  HMMA.16816.F32 R80, R156.reuse, R62, R80 ;  /* 0x0000003e9c50723c */ /* 0x040fe20000001850 */
[----:B------:R-:W4:Y:S04]  /*12690*/  LDSM.16.M88.4 R60, [R182+0x3800] ;  /* 0x00380000b63c783b */ /* 0x000f280000000200 */
[----:B------:R-:W-:Y:S03]  /*126a0*/  LDSM.16.M88.4 R196, [R182+0x4800] ;  /* 0x00480000b6c4783b */ /* 0x000fe60000000200 */
[C---:B-1----:R-:W-:Y:S01]  /*126b0*/  HMMA.16816.F32 R92, R156.reuse, R144, R92 ;  /* 0x000000909c5c723c */ /* 0x042fe2000000185c */
[----:B------:R-:W-:Y:S04]  /*126c0*/  LDSM.16.M88.4 R188, [R182+0x5000] ;  /* 0x00500000b6bc783b */ /* 0x000fe80000000200 */
[----:B------:R-:W-:Y:S03]  /*126d0*/  LDSM.16.M88.4 R184, [R182+0x5800] ;  /* 0x00580000b6b8783b */ /* 0x000fe60000000200 */
[C---:B------:R-:W-:Y:S01]  /*126e0*/  HMMA.16816.F32 R88, R156.reuse, R146, R88 ;  /* 0x000000929c58723c */ /* 0x040fe20000001858 */
[----:B------:R-:W1:Y:S07]  /*126f0*/  LDSM.16.M88.4 R144, [R182+0x3000] ;  /* 0x00300000b690783b */ /* 0x000e6e0000000200 */
[C---:B--2---:R-:W-:Y:S08]  /*12700*/  HMMA.16816.F32 R76, R156.reuse, R56, R76 ;  /* 0x000000389c4c723c */ /* 0x044ff0000000184c */
[C---:B------:R-:W-:Y:S01]  /*12710*/  HMMA.16816.F32 R72, R156.reuse, R58, R72 ;  /* 0x0000003a9c48723c */ /* 0x040fe20000001848 */
[----:B------:R-:W2:Y:S07]  /*12720*/  LDSM.16.M88.4 R56, [R182+0x4000] ;  /* 0x00400000b638783b */ /* 0x000eae0000000200 */
[C---:B------:R-:W-:Y:S08]  /*12730*/  HMMA.16816.F32 R24, R156.reuse, R176, R24 ;  /* 0x000000b09c18723c */ /* 0x040ff00000001818 */
[C---:B------:R-:W-:Y:S08]  /*12740*/  HMMA.16816.F32 R140, R156.reuse, R168, R140 ;  /* 0x000000a89c8c723c */ /* 0x040ff0000000188c */
[C---:B------:R-:W-:Y:S01]  /*12750*/  HMMA.16816.F32 R136, R156.reuse, R170, R136 ;  /* 0x000000aa9c88723c */ /* 0x040fe20000001888 */
        /* <DEDUP_REMOVED lines=9> */
[C---:B---3--:R-:W-:Y:S08]  /*127f0*/  HMMA.16816.F32 R40, R192.reuse, R148, R40 ;  /* 0x00000094c028723c */ /* 0x048ff00000001828 */
[C---:B------:R-:W-:Y:S01]  /*12800*/  HMMA.16816.F32 R36, R192.reuse, R150, R36 ;  /* 0x00000096c024723c */ /* 0x040fe20000001824 */
[----:B------:R-:W3:Y:S07]  /*12810*/  LDSM.16.M88.4 R148, [R182+0x9000] ;  /* 0x00900000b694783b */ /* 0x000eee0000000200 */
[----:B----4-:R-:W-:Y:S01]  /*12820*/  HMMA.16816.F32 R24, R192, R60, R24 ;  /* 0x0000003cc018723c */ /* 0x010fe20000001818 */
[----:B------:R-:W-:-:S07]  /*12830*/  IMAD.IADD R60, R167, 0x1, R183 ;  /* 0x00000001a73c7824 */ /* 0x000fce00078e02b7 */
[C---:B-1----:R-:W-:Y:S08]  /*12840*/  HMMA.16816.F32 R32, R192.reuse, R144, R32 ;  /* 0x00000090c020723c */ /* 0x042ff00000001820 */
[C---:B------:R-:W-:Y:S01]  /*12850*/  HMMA.16816.F32 R28, R192.reuse, R146, R28 ;  /* 0x00000092c01c723c */ /* 0x040fe2000000181c */
[----:B------:R-:W1:Y:S07]  /*12860*/  LDSM.16.M88.4 R144, [R182+0x9800] ;  /* 0x00980000b690783b */ /* 0x000e6e0000000200 */
[C---:B------:R-:W-:Y:S01]  /*12870*/  HMMA.16816.F32 R20, R192.reuse, R62, R20 ;  /* 0x0000003ec014723c */ /* 0x040fe20000001814 */
[----:B------:R-:W-:Y:S07]  /*12880*/  LDSM.16.M88.4 R60, [R60] ;  /* 0x000000003c3c783b */ /* 0x000fee0000000200 */
[C---:B--2---:R-:W-:Y:S08]  /*12890*/  HMMA.16816.F32 R16, R192.reuse, R56, R16 ;  /* 0x00000038c010723c */ /* 0x044ff00000001810 */
[C---:B------:R-:W-:Y:S01]  /*128a0*/  HMMA.16816.F32 R12, R192.reuse, R58, R12 ;  /* 0x0000003ac00c723c */ /* 0x040fe2000000180c */
[----:B------:R-:W2:Y:S07]  /*128b0*/  LDSM.16.M88.4 R56, [R204+0x2000] ;  /* 0x00200000cc38783b */ /* 0x000eae0000000200 */
[C---:B------:R-:W-:Y:S08]  /*128c0*/  HMMA.16816.F32 R108, R192.reuse, R168, R108 ;  /* 0x000000a8c06c723c */ /* 0x040ff0000000186c */
[----:B------:R-:W-:Y:S01]  /*128d0*/  HMMA.16816.F32 R104, R192, R170, R104 ;  /* 0x000000aac068723c */ /* 0x000fe20000001868 */
[----:B------:R-:W4:Y:S07]  /*128e0*/  LDSM.16.M88.4 R168, [R204+0x2800] ;  /* 0x00280000cca8783b */ /* 0x000f2e0000000200 */
[C---:B------:R-:W-:Y:S08]  /*128f0*/  HMMA.16816.F32 R68, R156.reuse, R160, R68 ;  /* 0x000000a09c44723c */ /* 0x040ff00000001844 */
[----:B------:R-:W-:Y:S01]  /*12900*/  HMMA.16816.F32 R64, R156, R162, R64 ;  /* 0x000000a29c40723c */ /* 0x000fe20000001840 */
[----:B------:R-:W-:Y:S04]  /*12910*/  LDSM.16.M88.4 R160, [R182+0x7800] ;  /* 0x00780000b6a0783b */ /* 0x000fe80000000200 */
[----:B------:R-:W-:Y:S03]  /*12920*/  LDSM.16.M88.4 R156, [R182+0x8000] ;  /* 0x00800000b69c783b */ /* 0x000fe60000000200 */
[C---:B------:R-:W-:Y:S08]  /*12930*/  HMMA.16816.F32 R52, R192.reuse, R152, R52 ;  /* 0x00000098c034723c */ /* 0x040ff00000001834 */
[C---:B------:R-:W-:Y:S01]  /*12940*/  HMMA.16816.F32 R48, R192.reuse, R154, R48 ;  /* 0x0000009ac030723c */ /* 0x040fe20000001830 */
[----:B------:R-:W-:Y:S07]  /*12950*/  LDSM.16.M88.4 R152, [R182+0x8800] ;  /* 0x00880000b698783b */ /* 0x000fee0000000200 */
[----:B---3--:R-:W-:Y:S01]  /*12960*/  HMMA.16816.F32 R76, R192, R148, R76 ;  /* 0x00000094c04c723c */ /* 0x008fe2000000184c */
[----:B------:R-:W-:-:S05]  /*12970*/  IMAD.SHL.U32 R148, R224, 0x2, RZ ;  /* 0x00000002e0947824 */ /* 0x000fca00078e00ff */
[----:B------:R-:W-:Y:S02]  /*12980*/  LOP3.LUT R148, R148, 0x6, RZ, 0xc0, !PT ;  /* 0x0000000694947812 */ /* 0x000fe400078ec0ff */
[----:B-1----:R-:W-:Y:S03]  /*12990*/  HMMA.16816.F32 R68, R192, R144, R68 ;  /* 0x00000090c044723c */ /* 0x002fe60000001844 */
[----:B------:R-:W-:-:S04]  /*129a0*/  IMAD R218, R246, 0x100, R148 ;  /* 0x00000100f6da7824 */ /* 0x000fc800078e0294 */
[C---:B------:R-:W-:Y:S01]  /*129b0*/  VIADD R148, R218.reuse, 0x10 ;  /* 0x00000010da947836 */ /* 0x040fe20000000000 */
[----:B------:R-:W-:Y:S01]  /*129c0*/  HMMA.16816.F32 R64, R192, R146, R64 ;  /* 0x00000092c040723c */ /* 0x000fe20000001840 */
[----:B------:R-:W1:Y:S01]  /*129d0*/  LDSM.16.M88.4 R144, [R204+0x3000] ;  /* 0x00300000cc90783b */ /* 0x000e620000000200 */
[CC--:B------:R-:W-:Y:S01]  /*129e0*/  ISETP.GE.AND P0, PT, R218.reuse, R47.reuse, PT ;  /* 0x0000002fda00720c */ /* 0x0c0fe20003f06270 */
[----:B------:R-:W-:Y:S01]  /*129f0*/  VIADD R149, R218, 0x11 ;  /* 0x00000011da957836 */ /* 0x000fe20000000000 */
[----:B------:R-:W-:Y:S01]  /*12a00*/  ISETP.GE.AND P5, PT, R148, R47, PT ;  /* 0x0000002f9400720c */ /* 0x000fe20003fa6270 */
[----:B------:R-:W-:-:S03]  /*12a10*/  VIADD R148, R218, 0x18 ;  /* 0x00000018da947836 */ /* 0x000fc60000000000 */
[----:B--2---:R-:W-:Y:S01]  /*12a20*/  HMMA.16816.F32 R52, R60, R56, R52 ;  /* 0x000000383c34723c */ /* 0x004fe20000001834 */
[C---:B------:R-:W-:Y:S01]  /*12a30*/  VIADD R57, R218.reuse, 0x8 ;  /* 0x00000008da397836 */ /* 0x040fe20000000000 */
[----:B------:R-:W-:Y:S01]  /*12a40*/  ISETP.GE.AND P2, PT, R149, R47, PT ;  /* 0x0000002f9500720c */ /* 0x000fe20003f46270 */
[----:B------:R-:W-:-:S03]  /*12a50*/  VIADD R56, R218, 0x9 ;  /* 0x00000009da387836 */ /* 0x000fc60000000000 */
[-C--:B------:R-:W-:Y:S02]  /*12a60*/  ISETP.GE.AND P3, PT, R57, R47.reuse, PT ;  /* 0x0000002f3900720c */ /* 0x080fe40003f66270 */
[----:B------:R-:W-:Y:S01]  /*12a70*/  HMMA.16816.F32 R48, R60, R58, R48 ;  /* 0x0000003a3c30723c */ /* 0x000fe20000001830 */
[----:B------:R-:W-:Y:S01]  /*12a80*/  VIADD R58, R218, 0x1 ;  /* 0x00000001da3a7836 */ /* 0x000fe20000000000 */
[----:B------:R-:W-:-:S04]  /*12a90*/  ISETP.GE.AND P4, PT, R56, R47, PT ;  /* 0x0000002f3800720c */ /* 0x000fc80003f86270 */
[-C--:B------:R-:W-:Y:S02]  /*12aa0*/  ISETP.GE.AND P1, PT, R58, R47.reuse, PT ;  /* 0x0000002f3a00720c */ /* 0x080fe40003f26270 */
[----:B------:R-:W2:Y:S01]  /*12ab0*/  LDSM.16.M88.4 R56, [R204+0x3800] ;  /* 0x00380000cc38783b */ /* 0x000ea20000000200 */
[C---:B----4-:R-:W-:Y:S02]  /*12ac0*/  HMMA.16816.F32 R40, R60.reuse, R168, R40 ;  /* 0x000000a83c28723c */ /* 0x050fe40000001828 */
[----:B------:R-:W-:Y:S01]  /*12ad0*/  FSEL R212, R52, -INF , !P0 ;  /* 0xff80000034d47808 */ /* 0x000fe20004000000 */
[----:B------:R-:W-:Y:S01]  /*12ae0*/  VIADD R52, R218, 0x19 ;  /* 0x00000019da347836 */ /* 0x000fe20000000000 */
[----:B------:R-:W-:Y:S02]  /*12af0*/  FSEL R219, R55, -INF , !P1 ;  /* 0xff80000037db7808 */ /* 0x000fe40004800000 */
[----:B------:R-:W-:Y:S02]  /*12b00*/  FSEL R213, R53, -INF , !P1 ;  /* 0xff80000035d57808 */ /* 0x000fe40004800000 */
[----:B------:R-:W-:Y:S01]  /*12b10*/  FSEL R215, R54, -INF , !P0 ;  /* 0xff80000036d77808 */ /* 0x000fe20004000000 */
[----:B------:R-:W-:Y:S01]  /*12b20*/  HMMA.16816.F32 R36, R60, R170, R36 ;  /* 0x000000aa3c24723c */ /* 0x000fe20000001824 */
[----:B------:R-:W-:Y:S01]  /*12b30*/  FSEL R214, R48, -INF , !P3 ;  /* 0xff80000030d67808 */ /* 0x000fe20005800000 */
[----:B------:R-:W-:Y:S01]  /*12b40*/  VIADD R48, R218, 0x21 ;  /* 0x00000021da307836 */ /* 0x000fe20000000000 */
[----:B------:R-:W-:-:S02]  /*12b50*/  ISETP.GE.AND P1, PT, R52, R47, PT ;  /* 0x0000002f3400720c */ /* 0x000fc40003f26270 */
[----:B------:R-:W-:Y:S01]  /*12b60*/  FSEL R220, R51, -INF , !P4 ;  /* 0xff80000033dc7808 */ /* 0x000fe20006000000 */
[----:B------:R-:W3:Y:S01]  /*12b70*/  LDSM.16.M88.4 R52, [R204+0x4000] ;  /* 0x00400000cc34783b */ /* 0x000ee20000000200 */
[----:B------:R-:W-:Y:S01]  /*12b80*/  FSEL R216, R49, -INF , !P4 ;  /* 0xff80000031d87808 */ /* 0x000fe20006000000 */
[----:B------:R-:W-:Y:S01]  /*12b90*/  VIADD R49, R218, 0x28 ;  /* 0x00000028da317836 */ /* 0x000fe20000000000 */
[-C--:B------:R-:W-:Y:S01]  /*12ba0*/  ISETP.GE.AND P4, PT, R48, R47.reuse, PT ;  /* 0x0000002f3000720c */ /* 0x080fe20003f86270 */
[----:B-1----:R-:W-:Y:S01]  /*12bb0*/  HMMA.16816.F32 R32, R60, R144, R32 ;  /* 0x000000903c20723c */ /* 0x002fe20000001820 */
[----:B------:R-:W-:Y:S01]  /*12bc0*/  FSEL R48, R40, -INF , !P5 ;  /* 0xff80000028307808 */ /* 0x000fe20006800000 */
[C---:B------:R-:W-:Y:S01]  /*12bd0*/  VIADD R40, R218.reuse, 0x29 ;  /* 0x00000029da287836 */ /* 0x040fe20000000000 */
[----:B------:R-:W-:Y:S01]  /*12be0*/  ISETP.GE.AND P6, PT, R49, R47, PT ;  /* 0x0000002f3100720c */ /* 0x000fe20003fc6270 */
[----:B------:R-:W-:Y:S01]  /*12bf0*/  VIADD R144, R218, 0x30 ;  /* 0x00000030da907836 */ /* 0x000fe20000000000 */
[----:B------:R-:W-:-:S02]  /*12c00*/  FSEL R217, R50, -INF , !P3 ;  /* 0xff80000032d97808 */ /* 0x000fc40005800000 */
[----:B------:R-:W-:Y:S01]  /*12c10*/  FSEL R51, R43, -INF , !P2 ;  /* 0xff8000002b337808 */ /* 0x000fe20005000000 */
[C---:B------:R-:W-:Y:S01]  /*12c20*/  HMMA.16816.F32 R8, R192.reuse, R196, R8 ;  /* 0x000000c4c008723c */ /* 0x040fe20000001808 */
[----:B------:R-:W-:Y:S02]  /*12c30*/  FSEL R49, R41, -INF , !P2 ;  /* 0xff80000029317808 */ /* 0x000fe40005000000 */
[----:B------:R-:W-:Y:S02]  /*12c40*/  FSEL R50, R42, -INF , !P5 ;  /* 0xff8000002a327808 */ /* 0x000fe40006800000 */
[-C--:B------:R-:W-:Y:S02]  /*12c50*/  ISETP.GE.AND P2, PT, R40, R47.reuse, PT ;  /* 0x0000002f2800720c */ /* 0x080fe40003f46270 */
[----:B------:R-:W1:Y:S01]  /*12c60*/  LDSM.16.M88.4 R40, [R204+0x4800] ;  /* 0x00480000cc28783b */ /* 0x000e620000000200 */
[----:B------:R-:W-:Y:S01]  /*12c70*/  ISETP.GE.AND P0, PT, R148, R47, PT ;  /* 0x0000002f9400720c */ /* 0x000fe20003f06270 */
[----:B------:R-:W-:Y:S01]  /*12c80*/  VIADD R148, R218, 0x20 ;  /* 0x00000020da947836 */ /* 0x000fe20000000000 */
[----:B------:R-:W-:Y:S01]  /*12c90*/  HMMA.16816.F32 R72, R192, R150, R72 ;  /* 0x00000096c048723c */ /* 0x000fe20000001848 */
[----:B------:R-:W-:-:S02]  /*12ca0*/  FSEL R211, R35, -INF , !P4 ;  /* 0xff80000023d37808 */ /* 0x000fc40006000000 */
[----:B------:R-:W-:Y:S02]  /*12cb0*/  FSEL R38, R38, -INF , !P0 ;  /* 0xff80000026267808 */ /* 0x000fe40004000000 */
[-C--:B------:R-:W-:Y:S02]  /*12cc0*/  ISETP.GE.AND P3, PT, R148, R47.reuse, PT ;  /* 0x0000002f9400720c */ /* 0x080fe40003f66270 */
[----:B------:R-:W-:Y:S01]  /*12cd0*/  FSEL R36, R36, -INF , !P0 ;  /* 0xff80000024247808 */ /* 0x000fe20004000000 */
[C---:B--2---:R-:W-:Y:S01]  /*12ce0*/  HMMA.16816.F32 R24, R60.reuse, R56, R24 ;  /* 0x000000383c18723c */ /* 0x044fe20000001818 */
[----:B------:R-:W-:Y:S01]  /*12cf0*/  FSEL R205, R32, -INF , !P3 ;  /* 0xff80000020cd7808 */ /* 0x000fe20005800000 */
[----:B------:R-:W-:Y:S01]  /*12d00*/  VIADD R32, R218, 0x39 ;  /* 0x00000039da207836 */ /* 0x000fe20000000000 */
[-C--:B------:R-:W-:Y:S01]  /*12d10*/  ISETP.GE.AND P0, PT, R144, R47.reuse, PT ;  /* 0x0000002f9000720c */ /* 0x080fe20003f06270 */
[----:B------:R-:W-:Y:S01]  /*12d20*/  VIADD R57, R218, 0x31 ;  /* 0x00000031da397836 */ /* 0x000fe20000000000 */
[----:B------:R-:W-:Y:S01]  /*12d30*/  FSEL R209, R34, -INF , !P3 ;  /* 0xff80000022d17808 */ /* 0x000fe20005800000 */
[----:B------:R-:W-:Y:S01]  /*12d40*/  VIADD R56, R218, 0x38 ;  /* 0x00000038da387836 */ /* 0x000fe20000000000 */
[----:B------:R-:W-:Y:S01]  /*12d50*/  FSEL R206, R33, -INF , !P4 ;  /* 0xff80000021ce7808 */ /* 0x000fe20006000000 */
[----:B------:R-:W-:Y:S01]  /*12d60*/  HMMA.16816.F32 R28, R60, R146, R28 ;  /* 0x000000923c1c723c */ /* 0x000fe2000000181c */
[----:B------:R-:W-:-:S02]  /*12d70*/  ISETP.GE.AND P5, PT, R32, R47, PT ;  /* 0x0000002f2000720c */ /* 0x000fc40003fa6270 */
[----:B------:R-:W2:Y:S01]  /*12d80*/  LDSM.16.M88.4 R32, [R204+0x5000] ;  /* 0x00500000cc20783b */ /* 0x000ea20000000200 */
[----:B------:R-:W-:Y:S02]  /*12d90*/  FSEL R39, R39, -INF , !P1 ;  /* 0xff80000027277808 */ /* 0x000fe40004800000 */
[----:B------:R-:W-:Y:S02]  /*12da0*/  FSEL R37, R37, -INF , !P1 ;  /* 0xff80000025257808 */ /* 0x000fe40004800000 */
[-C--:B------:R-:W-:Y:S01]  /*12db0*/  ISETP.GE.AND P1, PT, R57, R47.reuse, PT ;  /* 0x0000002f3900720c */ /* 0x080fe20003f26270 */
[----:B------:R-:W-:Y:S01]  /*12dc0*/  HMMA.16816.F32 R84, R192, R152, R84 ;  /* 0x00000098c054723c */ /* 0x000fe20000001854 */
[----:B------:R-:W-:Y:S01]  /*12dd0*/  ISETP.GE.AND P3, PT, R56, R47, PT ;  /* 0x0000002f3800720c */ /* 0x000fe20003f66270 */
[----:B------:R-:W-:Y:S01]  /*12de0*/  VIADD R56, R218, 0x40 ;  /* 0x00000040da387836 */ /* 0x000fe20000000000 */
[----:B------:R-:W-:Y:S01]  /*12df0*/  FSEL R151, R24, -INF , !P0 ;  /* 0xff80000018977808 */ /* 0x000fe20004000000 */
[----:B------:R-:W-:Y:S01]  /*12e00*/  VIADD R24, R218, 0x49 ;  /* 0x00000049da187836 */ /* 0x000fe20000000000 */
[----:B------:R-:W-:-:S02]  /*12e10*/  FSEL R150, R27, -INF , !P1 ;  /* 0xff8000001b967808 */ /* 0x000fc40004800000 */
[----:B------:R-:W-:Y:S01]  /*12e20*/  FSEL R152, R25, -INF , !P1 ;  /* 0xff80000019987808 */ /* 0x000fe20004800000 */
[----:B------:R-:W-:Y:S01]  /*12e30*/  HMMA.16816.F32 R4, R192, R198, R4 ;  /* 0x000000c6c004723c */ /* 0x000fe20000001804 */
[----:B------:R-:W-:Y:S02]  /*12e40*/  FSEL R149, R26, -INF , !P0 ;  /* 0xff8000001a957808 */ /* 0x000fe40004000000 */
[----:B------:R-:W-:Y:S02]  /*12e50*/  ISETP.GE.AND P1, PT, R24, R47, PT ;  /* 0x0000002f1800720c */ /* 0x000fe40003f26270 */
[----:B------:R-:W4:Y:S01]  /*12e60*/  LDSM.16.M88.4 R24, [R204+0x5800] ;  /* 0x00580000cc18783b */ /* 0x000f220000000200 */
[----:B------:R-:W-:Y:S01]  /*12e70*/  FSEL R210, R30, -INF , !P6 ;  /* 0xff8000001ed27808 */ /* 0x000fe20007000000 */
[----:B------:R-:W-:Y:S01]  /*12e80*/  VIADD R30, R218, 0x41 ;  /* 0x00000041da1e7836 */ /* 0x000fe20000000000 */
[----:B---3--:R-:W-:Y:S01]  /*12e90*/  HMMA.16816.F32 R16, R60, R52, R16 ;  /* 0x000000343c10723c */ /* 0x008fe20000001810 */
[----:B------:R-:W-:-:S02]  /*12ea0*/  FSEL R207, R31, -INF , !P2 ;  /* 0xff8000001fcf7808 */ /* 0x000fc40005000000 */
[----:B------:R-:W-:Y:S02]  /*12eb0*/  FSEL R208, R29, -INF , !P2 ;  /* 0xff8000001dd07808 */ /* 0x000fe40005000000 */
[----:B------:R-:W-:-:S03]  /*12ec0*/  ISETP.GE.AND P2, PT, R30, R47, PT ;  /* 0x0000002f1e00720c */ /* 0x000fc60003f46270 */
[C---:B------:R-:W-:Y:S08]  /*12ed0*/  HMMA.16816.F32 R20, R60.reuse, R58, R20 ;  /* 0x0000003a3c14723c */ /* 0x040ff00000001814 */
[----:B-1----:R-:W-:Y:S08]  /*12ee0*/  HMMA.16816.F32 R8, R60, R40, R8 ;  /* 0x000000283c08723c */ /* 0x002ff00000001808 */
[----:B------:R-:W-:Y:S03]  /*12ef0*/  HMMA.16816.F32 R140, R192, R188, R140 ;  /* 0x000000bcc08c723c */ /* 0x000fe6000000188c */
[----:B------:R-:W-:Y:S01]  /*12f00*/  FSEL R153, R22, -INF , !P3 ;  /* 0xff80000016997808 */ /* 0x000fe20005800000 */
[----:B------:R-:W-:-:S04]  /*12f10*/  VIADD R22, R218, 0x51 ;  /* 0x00000051da167836 */ /* 0x000fc80000000000 */
[----:B------:R-:W-:Y:S01]  /*12f20*/  HMMA.16816.F32 R96, R192, R162, R96 ;  /* 0x000000a2c060723c */ /* 0x000fe20000001860 */
[----:B------:R-:W-:Y:S01]  /*12f30*/  FSEL R163, R28, -INF , !P6 ;  /* 0xff8000001ca37808 */ /* 0x000fe20007000000 */
[----:B------:R-:W-:Y:S01]  /*12f40*/  VIADD R28, R218, 0x48 ;  /* 0x00000048da1c7836 */ /* 0x000fe20000000000 */
[----:B------:R-:W-:-:S04]  /*12f50*/  ISETP.GE.AND P6, PT, R56, R47, PT ;  /* 0x0000002f3800720c */ /* 0x000fc80003fc6270 */
[----:B------:R-:W-:Y:S01]  /*12f60*/  ISETP.GE.AND P0, PT, R28, R47, PT ;  /* 0x0000002f1c00720c */ /* 0x000fe20003f06270 */
[----:B------:R-:W-:Y:S01]  /*12f70*/  HMMA.16816.F32 R136, R192, R190, R136 ;  /* 0x000000bec088723c */ /* 0x000fe20000001888 */
[----:B------:R-:W-:-:S05]  /*12f80*/  VIADD R28, R218, 0x50 ;  /* 0x00000050da1c7836 */ /* 0x000fca0000000000 */
[----:B------:R-:W-:Y:S02]  /*12f90*/  ISETP.GE.AND P4, PT, R28, R47, PT ;  /* 0x0000002f1c00720c */ /* 0x000fe40003f86270 */
[----:B------:R-:W-:Y:S02]  /*12fa0*/  HMMA.16816.F32 R12, R60, R54, R12 ;  /* 0x000000363c0c723c */ /* 0x000fe4000000180c */
[----:B------:R-:W-:Y:S01]  /*12fb0*/  FSEL R169, R8, -INF , !P4 ;  /* 0xff80000008a97808 */ /* 0x000fe20006000000 */
[----:B------:R-:W-:Y:S01]  /*12fc0*/  VIADD R8, R218, 0x69 ;  /* 0x00000069da087836 */ /* 0x000fe20000000000 */
[----:B------:R-:W-:-:S04]  /*12fd0*/  FSEL R168, R10, -INF , !P4 ;  /* 0xff8000000aa87808 */ /* 0x000fc80006000000 */
[C---:B------:R-:W-:Y:S08]  /*12fe0*/  HMMA.16816.F32 R132, R192.reuse, R184, R132 ;  /* 0x000000b8c084723c */ /* 0x040ff00000001884 */
[----:B------:R-:W-:Y:S01]  /*12ff0*/  HMMA.16816.F32 R92, R192, R156, R92 ;  /* 0x0000009cc05c723c */ /* 0x000fe2000000185c */
[----:B------:R-:W-:Y:S01]  /*13000*/  FSEL R157, R16, -INF , !P6 ;  /* 0xff800000109d7808 */ /* 0x000fe20007000000 */
[----:B------:R-:W-:Y:S01]  /*13010*/  VIADD R16, R218, 0x59 ;  /* 0x00000059da107836 */ /* 0x000fe20000000000 */
[----:B------:R-:W-:-:S02]  /*13020*/  FSEL R156, R21, -INF , !P5 ;  /* 0xff800000159c7808 */ /* 0x000fc40006800000 */
[----:B------:R-:W-:Y:S02]  /*13030*/  FSEL R202, R15, -INF , !P1 ;  /* 0xff8000000fca7808 */ /* 0x000fe40004800000 */
[----:B------:R-:W-:Y:S01]  /*13040*/  FSEL R203, R13, -INF , !P1 ;  /* 0xff8000000dcb7808 */ /* 0x000fe20004800000 */
[----:B------:R-:W-:Y:S01]  /*13050*/  HMMA.16816.F32 R4, R60, R42, R4 ;  /* 0x0000002a3c04723c */ /* 0x000fe20000001804 */
[----:B------:R-:W-:Y:S01]  /*13060*/  FSEL R162, R14, -INF , !P0 ;  /* 0xff8000000ea27808 */ /* 0x000fe20004000000 */
[C---:B------:R-:W-:Y:S02]  /*13070*/  VIADD R14, R218.reuse, 0x61 ;  /* 0x00000061da0e7836 */ /* 0x040fe40000000000 */
[----:B------:R-:W-:-:S04]  /*13080*/  VIADD R13, R218, 0x81 ;  /* 0x00000081da0d7836 */ /* 0x000fc80000000000 */
[----:B------:R-:W-:Y:S01]  /*13090*/  HMMA.16816.F32 R100, R192, R160, R100 ;  /* 0x000000a0c064723c */ /* 0x000fe20000001864 */
[----:B------:R-:W-:Y:S02]  /*130a0*/  FSEL R161, R17, -INF , !P2 ;  /* 0xff80000011a17808 */ /* 0x000fe40005000000 */
[----:B------:R-:W-:Y:S01]  /*130b0*/  FSEL R160, R12, -INF , !P0 ;  /* 0xff8000000ca07808 */ /* 0x000fe20004000000 */
[----:B------:R-:W-:-:S04]  /*130c0*/  VIADD R12, R218, 0x68 ;  /* 0x00000068da0c7836 */ /* 0x000fc80000000000 */
[C---:B------:R-:W-:Y:S01]  /*130d0*/  HMMA.16816.F32 R88, R192.reuse, R158, R88 ;  /* 0x0000009ec058723c */ /* 0x040fe20000001858 */
[----:B------:R-:W-:Y:S02]  /*130e0*/  FSEL R159, R19, -INF , !P2 ;  /* 0xff800000139f7808 */ /* 0x000fe40005000000 */
[----:B------:R-:W-:Y:S02]  /*130f0*/  FSEL R158, R18, -INF , !P6 ;  /* 0xff800000129e7808 */ /* 0x000fe40007000000 */
[-C--:B------:R-:W-:Y:S02]  /*13100*/  ISETP.GE.AND P2, PT, R16, R47.reuse, PT ;  /* 0x0000002f1000720c */ /* 0x080fe40003f46270 */
[----:B------:R-:W1:Y:S01]  /*13110*/  LDSM.16.M88.4 R16, [R204+0x6000] ;  /* 0x00600000cc10783b */ /* 0x000e620000000200 */
[----:B------:R-:W-:Y:S01]  /*13120*/  HMMA.16816.F32 R80, R192, R154, R80 ;  /* 0x0000009ac050723c */ /* 0x000fe20000001850 */
[----:B------:R-:W-:Y:S02]  /*13130*/  FSEL R154, R23, -INF , !P5 ;  /* 0xff800000179a7808 */ /* 0x000fe40006800000 */
[----:B------:R-:W-:Y:S01]  /*13140*/  FSEL R155, R20, -INF , !P3 ;  /* 0xff800000149b7808 */ /* 0x000fe20005800000 */
[----:B------:R-:W-:Y:S01]  /*13150*/  VIADD R20, R218, 0x58 ;  /* 0x00000058da147836 */ /* 0x000fe20000000000 */
[----:B------:R-:W-:-:S02]  /*13160*/  ISETP.GE.AND P5, PT, R22, R47, PT ;  /* 0x0000002f1600720c */ /* 0x000fc40003fa6270 */
[-C--:B------:R-:W-:Y:S01]  /*13170*/  ISETP.GE.AND P4, PT, R12, R47.reuse, PT ;  /* 0x0000002f0c00720c */ /* 0x080fe20003f86270 */
[C---:B--2---:R-:W-:Y:S01]  /*13180*/  HMMA.16816.F32 R140, R60.reuse, R32, R140 ;  /* 0x000000203c8c723c */ /* 0x044fe2000000188c */
[----:B------:R-:W-:Y:S01]  /*13190*/  FSEL R201, R11, -INF , !P5 ;  /* 0xff8000000bc97808 */ /* 0x000fe20006800000 */
[----:B------:R-:W-:Y:S01]  /*131a0*/  VIADD R12, R218, 0x70 ;  /* 0x00000070da0c7836 */ /* 0x000fe20000000000 */
[----:B------:R-:W-:Y:S02]  /*131b0*/  FSEL R170, R9, -INF , !P5 ;  /* 0xff80000009aa7808 */ /* 0x000fe40006800000 */
[-C--:B------:R-:W-:Y:S02]  /*131c0*/  ISETP.GE.AND P5, PT, R8, R47.reuse, PT ;  /* 0x0000002f0800720c */ /* 0x080fe40003fa6270 */
[----:B------:R-:W-:Y:S01]  /*131d0*/  ISETP.GE.AND P6, PT, R20, R47, PT ;  /* 0x0000002f1400720c */ /* 0x000fe20003fc6270 */
[----:B------:R-:W-:Y:S01]  /*131e0*/  HMMA.16816.F32 R136, R60, R34, R136 ;  /* 0x000000223c88723c */ /* 0x000fe20000001888 */
[----:B------:R-:W2:Y:S01]  /*131f0*/  LDSM.16.M88.4 R8, [R204+0x6800] ;  /* 0x00680000cc08783b */ /* 0x000ea20000000200 */
[----:B------:R-:W-:Y:S01]  /*13200*/  VIADD R20, R218, 0x60 ;  /* 0x00000060da147836 */ /* 0x000fe20000000000 */
[----:B------:R-:W-:Y:S01]  /*13210*/  FSEL R171, R6, -INF , !P6 ;  /* 0xff80000006ab7808 */ /* 0x000fe20007000000 */
[----:B------:R-:W-:Y:S01]  /*13220*/  VIADD R6, R218, 0x71 ;  /* 0x00000071da067836 */ /* 0x000fe20000000000 */
[----:B------:R-:W-:-:S02]  /*13230*/  FSEL R200, R5, -INF , !P2 ;  /* 0xff80000005c87808 */ /* 0x000fc40005000000 */
[-C--:B------:R-:W-:Y:S01]  /*13240*/  ISETP.GE.AND P0, PT, R20, R47.reuse, PT ;  /* 0x0000002f1400720c */ /* 0x080fe20003f06270 */
[----:B------:R-:W-:Y:S01]  /*13250*/  HMMA.16816.F32 R112, R192, R174, R112 ;  /* 0x000000aec070723c */ /* 0x000fe20000001870 */
[----:B------:R-:W-:Y:S01]  /*13260*/  FSEL R174, R4, -INF , !P6 ;  /* 0xff80000004ae7808 */ /* 0x000fe20007000000 */
[----:B------:R-:W-:Y:S01]  /*13270*/  VIADD R4, R218, 0x78 ;  /* 0x00000078da047836 */ /* 0x000fe20000000000 */
[-C--:B------:R-:W-:Y:S01]  /*13280*/  ISETP.GE.AND P6, PT, R12, R47.reuse, PT ;  /* 0x0000002f0c00720c */ /* 0x080fe20003fc6270 */
[----:B------:R-:W-:Y:S01]  /*13290*/  VIADD R12, R218, 0x80 ;  /* 0x00000080da0c7836 */ /* 0x000fe20000000000 */
[-C--:B------:R-:W-:Y:S02]  /*132a0*/  ISETP.GE.AND P3, PT, R14, R47.reuse, PT ;  /* 0x0000002f0e00720c */ /* 0x080fe40003f66270 */
[----:B------:R-:W-:Y:S01]  /*132b0*/  ISETP.GE.AND P1, PT, R4, R47, PT ;  /* 0x0000002f0400720c */ /* 0x000fe20003f26270 */
[----:B----4-:R-:W-:Y:S01]  /*132c0*/  HMMA.16816.F32 R132, R60, R24, R132 ;  /* 0x000000183c84723c */ /* 0x010fe20000001884 */
[C---:B------:R-:W-:Y:S01]  /*132d0*/  VIADD R4, R218.reuse, 0x79 ;  /* 0x00000079da047836 */ /* 0x040fe20000000000 */
[----:B------:R-:W-:Y:S01]  /*132e0*/  FSEL R199, R143, -INF , !P3 ;  /* 0xff8000008fc77808 */ /* 0x000fe20005800000 */
[----:B------:R-:W-:Y:S01]  /*132f0*/  VIADD R24, R218, 0xc0 ;  /* 0x000000c0da187836 */ /* 0x000fe20000000000 */
[----:B------:R-:W-:-:S02]  /*13300*/  FSEL R197, R138, -INF , !P4 ;  /* 0xff8000008ac57808 */ /* 0x000fc40006000000 */
[----:B------:R-:W-:Y:S02]  /*13310*/  FSEL R196, R139, -INF , !P5 ;  /* 0xff8000008bc47808 */ /* 0x000fe40006800000 */
[----:B------:R-:W-:Y:S01]  /*13320*/  HMMA.16816.F32 R128, R192, R186, R128 ;  /* 0x000000bac080723c */ /* 0x000fe20000001880 */
[----:B------:R-:W-:Y:S02]  /*13330*/  FSEL R198, R137, -INF , !P5 ;  /* 0xff80000089c67808 */ /* 0x000fe40006800000 */
[----:B------:R-:W-:-:S05]  /*13340*/  ISETP.GE.AND P5, PT, R13, R47, PT ;  /* 0x0000002f0d00720c */ /* 0x000fca0003fa6270 */
[----:B------:R-:W-:Y:S03]  /*13350*/  HMMA.16816.F32 R124, R192, R176, R124 ;  /* 0x000000b0c07c723c */ /* 0x000fe6000000187c */
[----:B------:R-:W-:Y:S02]  /*13360*/  FSEL R190, R134, -INF , !P6 ;  /* 0xff80000086be7808 */ /* 0x000fe40007000000 */
[----:B------:R-:W-:-:S03]  /*13370*/  FSEL R185, R132, -INF , !P6 ;  /* 0xff80000084b97808 */ /* 0x000fc60007000000 */
[C---:B------:R-:W-:Y:S08]  /*13380*/  HMMA.16816.F32 R120, R192.reuse, R178, R120 ;  /* 0x000000b2c078723c */ /* 0x040ff00000001878 */
[----:B------:R-:W-:Y:S01]  /*13390*/  HMMA.16816.F32 R116, R192, R172, R116 ;  /* 0x000000acc074723c */ /* 0x000fe20000001874 */
[----:B------:R-:W-:Y:S02]  /*133a0*/  FSEL R173, R7, -INF , !P2 ;  /* 0xff80000007ad7808 */ /* 0x000fe40005000000 */
[----:B------:R-:W-:-:S02]  /*133b0*/  FSEL R195, R142, -INF , !P0 ;  /* 0xff8000008ec37808 */ /* 0x000fc40004000000 */
[----:B------:R-:W-:Y:S02]  /*133c0*/  FSEL R193, R140, -INF , !P0 ;  /* 0xff8000008cc17808 */ /* 0x000fe40004000000 */
[-C--:B------:R-:W-:Y:S01]  /*133d0*/  ISETP.GE.AND P2, PT, R6, R47.reuse, PT ;  /* 0x0000002f0600720c */ /* 0x080fe20003f46270 */
[C---:B------:R-:W-:Y:S01]  /*133e0*/  HMMA.16816.F32 R128, R60.reuse, R26, R128 ;  /* 0x0000001a3c80723c */ /* 0x040fe20000001880 */
[-C--:B------:R-:W-:Y:S02]  /*133f0*/  ISETP.GE.AND P0, PT, R4, R47.reuse, PT ;  /* 0x0000002f0400720c */ /* 0x080fe40003f06270 */
[----:B------:R-:W3:Y:S01]  /*13400*/  LDSM.16.M88.4 R4, [R204+0x7000] ;  /* 0x00700000cc04783b */ /* 0x000ee20000000200 */
[----:B------:R-:W-:Y:S02]  /*13410*/  FSEL R192, R136, -INF , !P4 ;  /* 0xff80000088c07808 */ /* 0x000fe40006000000 */
[-C--:B------:R-:W-:Y:S01]  /*13420*/  ISETP.GE.AND P4, PT, R12, R47.reuse, PT ;  /* 0x0000002f0c00720c */ /* 0x080fe20003f86270 */
[C---:B------:R-:W-:Y:S01]  /*13430*/  VIADD R12, R218.reuse, 0x88 ;  /* 0x00000088da0c7836 */ /* 0x040fe20000000000 */
[----:B------:R-:W-:Y:S01]  /*13440*/  FSEL R191, R135, -INF , !P2 ;  /* 0xff80000087bf7808 */ /* 0x000fe20005000000 */
[----:B-1----:R-:W-:Y:S01]  /*13450*/  HMMA.16816.F32 R124, R60, R16, R124 ;  /* 0x000000103c7c723c */ /* 0x002fe2000000187c */
[----:B------:R-:W-:Y:S01]  /*13460*/  FSEL R188, R133, -INF , !P2 ;  /* 0xff80000085bc7808 */ /* 0x000fe20005000000 */
[----:B------:R-:W-:Y:S01]  /*13470*/  VIADD R16, R218, 0x90 ;  /* 0x00000090da107836 */ /* 0x000fe20000000000 */
[----:B------:R-:W-:Y:S01]  /*13480*/  ISETP.GE.AND P6, PT, R12, R47, PT ;  /* 0x0000002f0c00720c */ /* 0x000fe20003fc6270 */
[----:B------:R-:W-:Y:S01]  /*13490*/  VIADD R12, R218, 0x89 ;  /* 0x00000089da0c7836 */ /* 0x000fe20000000000 */
[----:B------:R-:W-:-:S02]  /*134a0*/  FSEL R194, R141, -INF , !P3 ;  /* 0xff8000008dc27808 */ /* 0x000fc40005800000 */
[-C--:B------:R-:W-:Y:S01]  /*134b0*/  ISETP.GE.AND P3, PT, R16, R47.reuse, PT ;  /* 0x0000002f1000720c */ /* 0x080fe20003f66270 */
[C---:B--2---:R-:W-:Y:S01]  /*134c0*/  HMMA.16816.F32 R116, R60.reuse, R8, R116 ;  /* 0x000000083c74723c */ /* 0x044fe20000001874 */
[-C--:B------:R-:W-:Y:S01]  /*134d0*/  ISETP.GE.AND P2, PT, R12, R47.reuse, PT ;  /* 0x0000002f0c00720c */ /* 0x080fe20003f46270 */
[C---:B------:R-:W-:Y:S01]  /*134e0*/  VIADD R8, R218.reuse, 0x98 ;  /* 0x00000098da087836 */ /* 0x040fe20000000000 */
[----:B------:R-:W1:Y:S01]  /*134f0*/  LDSM.16.M88.4 R12, [R204+0x7800] ;  /* 0x00780000cc0c783b */ /* 0x000e620000000200 */
[----:B------:R-:W-:Y:S01]  /*13500*/  FSEL R184, R131, -INF , !P0 ;  /* 0xff80000083b87808 */ /* 0x000fe20004000000 */
[C---:B------:R-:W-:Y:S01]  /*13510*/  VIADD R9, R218.reuse, 0x91 ;  /* 0x00000091da097836 */ /* 0x040fe20000000000 */
[----:B------:R-:W-:Y:S01]  /*13520*/  FSEL R186, R129, -INF , !P0 ;  /* 0xff80000081ba7808 */ /* 0x000fe20004000000 */
[----:B------:R-:W-:Y:S01]  /*13530*/  VIADD R16, R218, 0xa0 ;  /* 0x000000a0da107836 */ /* 0x000fe20000000000 */
[----:B------:R-:W-:Y:S01]  /*13540*/  HMMA.16816.F32 R120, R60, R18, R120 ;  /* 0x000000123c78723c */ /* 0x000fe20000001878 */
[----:B------:R-:W-:Y:S01]  /*13550*/  ISETP.GE.AND P0, PT, R8, R47, PT ;  /* 0x0000002f0800720c */ /* 0x000fe20003f06270 */
[----:B------:R-:W-:Y:S01]  /*13560*/  VIADD R8, R218, 0x99 ;  /* 0x00000099da087836 */ /* 0x000fe20000000000 */
[----:B------:R-:W-:-:S02]  /*13570*/  FSEL R189, R130, -INF , !P1 ;  /* 0xff80000082bd7808 */ /* 0x000fc40004800000 */
[----:B------:R-:W-:Y:S02]  /*13580*/  FSEL R187, R128, -INF , !P1 ;  /* 0xff80000080bb7808 */ /* 0x000fe40004800000 */
[----:B------:R-:W-:Y:S01]  /*13590*/  FSEL R182, R127, -INF , !P5 ;  /* 0xff8000007fb67808 */ /* 0x000fe20006800000 */
[C---:B------:R-:W-:Y:S01]  /*135a0*/  HMMA.16816.F32 R112, R60.reuse, R10, R112 ;  /* 0x0000000a3c70723c */ /* 0x040fe20000001870 */
[----:B------:R-:W-:Y:S02]  /*135b0*/  FSEL R177, R125, -INF , !P5 ;  /* 0xff8000007db17808 */ /* 0x000fe40006800000 */
[-C--:B------:R-:W-:Y:S02]  /*135c0*/  ISETP.GE.AND P1, PT, R9, R47.reuse, PT ;  /* 0x0000002f0900720c */ /* 0x080fe40003f26270 */
[----:B------:R-:W-:Y:S02]  /*135d0*/  ISETP.GE.AND P5, PT, R8, R47, PT ;  /* 0x0000002f0800720c */ /* 0x000fe40003fa6270 */
[----:B------:R-:W2:Y:S01]  /*135e0*/  LDSM.16.M88.4 R8, [R204+0x8000] ;  /* 0x00800000cc08783b */ /* 0x000ea20000000200 */
[----:B------:R-:W-:Y:S01]  /*135f0*/  FSEL R183, R126, -INF , !P4 ;  /* 0xff8000007eb77808 */ /* 0x000fe20006000000 */
[----:B---3--:R-:W-:Y:S01]  /*13600*/  HMMA.16816.F32 R108, R60, R4, R108 ;  /* 0x000000043c6c723c */ /* 0x008fe2000000186c */
[----:B------:R-:W-:Y:S01]  /*13610*/  VIADD R4, R218, 0xa8 ;  /* 0x000000a8da047836 */ /* 0x000fe20000000000 */
[----:B------:R-:W-:Y:S01]  /*13620*/  FSEL R179, R122, -INF , !P6 ;  /* 0xff8000007ab37808 */ /* 0x000fe20007000000 */
[----:B------:R-:W-:Y:S01]  /*13630*/  VIADD R5, R218, 0xa1 ;  /* 0x000000a1da057836 */ /* 0x000fe20000000000 */
[----:B------:R-:W-:-:S02]  /*13640*/  FSEL R172, R120, -INF , !P6 ;  /* 0xff80000078ac7808 */ /* 0x000fc40007000000 */
[-C--:B------:R-:W-:Y:S01]  /*13650*/  ISETP.GE.AND P6, PT, R16, R47.reuse, PT ;  /* 0x0000002f1000720c */ /* 0x080fe20003fc6270 */
[----:B------:R-:W-:Y:S01]  /*13660*/  VIADD R16, R218, 0xb0 ;  /* 0x000000b0da107836 */ /* 0x000fe20000000000 */
[----:B------:R-:W-:Y:S01]  /*13670*/  FSEL R178, R124, -INF , !P4 ;  /* 0xff8000007cb27808 */ /* 0x000fe20006000000 */
[C---:B------:R-:W-:Y:S01]  /*13680*/  HMMA.16816.F32 R104, R60.reuse, R6, R104 ;  /* 0x000000063c68723c */ /* 0x040fe20000001868 */
[-C--:B------:R-:W-:Y:S01]  /*13690*/  ISETP.GE.AND P4, PT, R4, R47.reuse, PT ;  /* 0x0000002f0400720c */ /* 0x080fe20003f86270 */
[----:B------:R-:W-:Y:S01]  /*136a0*/  VIADD R4, R218, 0xa9 ;  /* 0x000000a9da047836 */ /* 0x000fe20000000000 */
[----:B------:R-:W-:Y:S02]  /*136b0*/  FSEL R147, R119, -INF , !P1 ;  /* 0xff80000077937808 */ /* 0x000fe40004800000 */
[----:B------:R-:W-:Y:S02]  /*136c0*/  FSEL R145, R117, -INF , !P1 ;  /* 0xff80000075917808 */ /* 0x000fe40004800000 */
[----:B------:R-:W-:Y:S01]  /*136d0*/  ISETP.GE.AND P1, PT, R16, R47, PT ;  /* 0x0000002f1000720c */ /* 0x000fe20003f26270 */
[----:B-1----:R-:W-:Y:S01]  /*136e0*/  HMMA.16816.F32 R20, R60, R14, R96 ;  /* 0x0000000e3c14723c */ /* 0x002fe20000001860 */
[----:B------:R-:W-:-:S02]  /*136f0*/  FSEL R176, R123, -INF , !P2 ;  /* 0xff8000007bb07808 */ /* 0x000fc40005000000 */
[----:B------:R-:W-:Y:S02]  /*13700*/  FSEL R175, R121, -INF , !P2 ;  /* 0xff80000079af7808 */ /* 0x000fe40005000000 */
[----:B------:R-:W-:Y:S02]  /*13710*/  FSEL R148, R118, -INF , !P3 ;  /* 0xff80000076947808 */ /* 0x000fe40005800000 */
[----:B------:R-:W-:Y:S01]  /*13720*/  FSEL R142, R116, -INF , !P3 ;  /* 0xff800000748e7808 */ /* 0x000fe20005800000 */
[----:B------:R-:W-:Y:S01]  /*13730*/  HMMA.16816.F32 R16, R60, R12, R100 ;  /* 0x0000000c3c10723c */ /* 0x000fe20000001864 */
[C---:B------:R-:W-:Y:S01]  /*13740*/  VIADD R12, R218.reuse, 0xb8 ;  /* 0x000000b8da0c7836 */ /* 0x040fe20000000000 */
[-C--:B------:R-:W-:Y:S01]  /*13750*/  ISETP.GE.AND P2, PT, R5, R47.reuse, PT ;  /* 0x0000002f0500720c */ /* 0x080fe20003f46270 */
[----:B------:R-:W-:Y:S01]  /*13760*/  VIADD R13, R218, 0xb1 ;  /* 0x000000b1da0d7836 */ /* 0x000fe20000000000 */
[----:B------:R-:W-:Y:S02]  /*13770*/  ISETP.GE.AND P3, PT, R4, R47, PT ;  /* 0x0000002f0400720c */ /* 0x000fe40003f66270 */
[----:B------:R-:W1:Y:S01]  /*13780*/  LDSM.16.M88.4 R4, [R204+0x8800] ;  /* 0x00880000cc04783b */ /* 0x000e620000000200 */
[----:B------:R-:W-:-:S02]  /*13790*/  FSEL R101, R110, -INF , !P6 ;  /* 0xff8000006e657808 */ /* 0x000fc40007000000 */
[----:B------:R-:W-:Y:S02]  /*137a0*/  FSEL R100, R108, -INF , !P6 ;  /* 0xff8000006c647808 */ /* 0x000fe40007000000 */
[----:B------:R-:W-:Y:S01]  /*137b0*/  ISETP.GE.AND P6, PT, R12, R47, PT ;  /* 0x0000002f0c00720c */ /* 0x000fe20003fc6270 */
[----:B------:R-:W-:Y:S01]  /*137c0*/  VIADD R12, R218, 0xb9 ;  /* 0x000000b9da0c7836 */ /* 0x000fe20000000000 */
[----:B------:R-:W-:Y:S01]  /*137d0*/  FSEL R146, R114, -INF , !P0 ;  /* 0xff80000072927808 */ /* 0x000fe20004000000 */
[----:B--2---:R-:W-:Y:S01]  /*137e0*/  HMMA.16816.F32 R28, R60, R10, R88 ;  /* 0x0000000a3c1c723c */ /* 0x004fe20000001858 */
[----:B------:R-:W-:Y:S02]  /*137f0*/  FSEL R144, R112, -INF , !P0 ;  /* 0xff80000070907808 */ /* 0x000fe40004000000 */
[----:B------:R-:W-:Y:S02]  /*13800*/  FSEL R99, R111, -INF , !P2 ;  /* 0xff8000006f637808 */ /* 0x000fe40005000000 */
[----:B------:R-:W-:-:S02]  /*13810*/  FSEL R98, R109, -INF , !P2 ;  /* 0xff8000006d627808 */ /* 0x000fc40005000000 */
[-C--:B------:R-:W-:Y:S02]  /*13820*/  ISETP.GE.AND P0, PT, R13, R47.reuse, PT ;  /* 0x0000002f0d00720c */ /* 0x080fe40003f06270 */
[-C--:B------:R-:W-:Y:S02]  /*13830*/  ISETP.GE.AND P2, PT, R12, R47.reuse, PT ;  /* 0x0000002f0c00720c */ /* 0x080fe40003f46270 */
[----:B------:R-:W2:Y:S01]  /*13840*/  LDSM.16.M88.4 R12, [R204+0x9000] ;  /* 0x00900000cc0c783b */ /* 0x000ea20000000200 */
[----:B------:R-:W-:Y:S02]  /*13850*/  FSEL R141, R115, -INF , !P5 ;  /* 0xff800000738d7808 */ /* 0x000fe40006800000 */
[----:B------:R-:W-:Y:S02]  /*13860*/  FSEL R143, R113, -INF , !P5 ;  /* 0xff800000718f7808 */ /* 0x000fe40006800000 */
[----:B------:R-:W-:Y:S02]  /*13870*/  ISETP.GE.AND P5, PT, R24, R47, PT ;  /* 0x0000002f1800720c */ /* 0x000fe40003fa6270 */
[----:B------:R-:W-:Y:S01]  /*13880*/  HMMA.16816.F32 R24, R60, R8, R92 ;  /* 0x000000083c18723c */ /* 0x000fe2000000185c */
        /* <DEDUP_REMOVED lines=8> */
[----:B------:R-:W-:Y:S02]  /*13910*/  FSEL R93, R18, -INF , !P1 ;  /* 0xff800000125d7808 */ /* 0x000fe40004800000 */
[----:B------:R-:W-:Y:S01]  /*13920*/  FSEL R92, R16, -INF , !P1 ;  /* 0xff800000105c7808 */ /* 0x000fe20004800000 */
[----:B------:R-:W-:Y:S01]  /*13930*/  VIADD R16, R218, 0xd0 ;  /* 0x000000d0da107836 */ /* 0x000fe20000000000 */
[----:B------:R-:W-:-:S02]  /*13940*/  ISETP.GE.AND P4, PT, R9, R47, PT ;  /* 0x0000002f0900720c */ /* 0x000fc40003f86270 */
[----:B------:R-:W-:Y:S02]  /*13950*/  ISETP.GE.AND P1, PT, R8, R47, PT ;  /* 0x0000002f0800720c */ /* 0x000fe40003f26270 */
[----:B------:R-:W3:Y:S01]  /*13960*/  LDSM.16.M88.4 R8, [R204+0x9800] ;  /* 0x00980000cc08783b */ /* 0x000ee20000000200 */
[----:B------:R-:W-:Y:S01]  /*13970*/  FSEL R91, R19, -INF , !P0 ;  /* 0xff800000135b7808 */ /* 0x000fe20004000000 */
[----:B------:R-:W-:-:S04]  /*13980*/  DEPBAR.LE SB0, 0x0 ;  /* 0x000080000000791a */ /* 0x000fc80000000000 */
[----:B------:R-:W-:Y:S01]  /*13990*/  FSEL R90, R17, -INF , !P0 ;  /* 0xff800000115a7808 */ /* 0x000fe20004000000 */
[----:B------:R-:W-:Y:S01]  /*139a0*/  BAR.SYNC.DEFER_BLOCKING 0x0 ;  /* 0x0000000000007b1d */ /* 0x000fe20000010000 */
[----:B------:R-:W-:Y:S02]  /*139b0*/  ISETP.GE.AND P0, PT, R16, R47, PT ;  /* 0x0000002f1000720c */ /* 0x000fe40003f06270 */
[----:B-1----:R-:W-:Y:S01]  /*139c0*/  HMMA.16816.F32 R16, R60, R4, R84 ;  /* 0x000000043c10723c */ /* 0x002fe20000001854 */
[----:B------:R-:W-:Y:S01]  /*139d0*/  VIADD R5, R218, 0xd1 ;  /* 0x000000d1da057836 */ /* 0x000fe20000000000 */
[----:B------:R-:W-:Y:S01]  /*139e0*/  FSEL R88, R20, -INF , !P6 ;  /* 0xff80000014587808 */ /* 0x000fe20007000000 */
[C---:B------:R-:W-:Y:S01]  /*139f0*/  VIADD R4, R218.reuse, 0xd8 ;  /* 0x000000d8da047836 */ /* 0x040fe20000000000 */
[----:B------:R-:W-:Y:S01]  /*13a00*/  FSEL R86, R21, -INF , !P2 ;  /* 0xff80000015567808 */ /* 0x000fe20005000000 */
[----:B------:R-:W-:Y:S01]  /*13a10*/  VIADD R21, R218, 0xd9 ;  /* 0x000000d9da157836 */ /* 0x000fe20000000000 */
[----:B------:R-:W-:Y:S01]  /*13a20*/  FSEL R89, R22, -INF , !P6 ;  /* 0xff80000016597808 */ /* 0x000fe20007000000 */
[----:B------:R-:W-:Y:S01]  /*13a30*/  VIADD R20, R218, 0xe0 ;  /* 0x000000e0da147836 */ /* 0x000fe20000000000 */
[----:B------:R-:W-:-:S02]  /*13a40*/  FSEL R87, R23, -INF , !P2 ;  /* 0xff80000017577808 */ /* 0x000fc40005000000 */
[-C--:B------:R-:W-:Y:S02]  /*13a50*/  ISETP.GE.AND P2, PT, R5, R47.reuse, PT ;  /* 0x0000002f0500720c */ /* 0x080fe40003f46270 */
[----:B------:R-:W-:Y:S02]  /*13a60*/  ISETP.GE.AND P6, PT, R4, R47, PT ;  /* 0x0000002f0400720c */ /* 0x000fe40003fc6270 */
[----:B------:R-:W-:Y:S01]  /*13a70*/  HMMA.16816.F32 R4, R60, R6, R80 ;  /* 0x000000063c04723c */ /* 0x000fe20000001850 */
[----:B------:R-:W-:Y:S02]  /*13a80*/  FSEL R85, R26, -INF , !P5 ;  /* 0xff8000001a557808 */ /* 0x000fe40006800000 */
[----:B------:R-:W-:Y:S02]  /*13a90*/  FSEL R84, R24, -INF , !P5 ;  /* 0xff80000018547808 */ /* 0x000fe40006800000 */
[----:B------:R-:W-:Y:S02]  /*13aa0*/  FSEL R83, R27, -INF , !P4 ;  /* 0xff8000001b537808 */ /* 0x000fe40006000000 */
[----:B------:R-:W-:-:S02]  /*13ab0*/  FSEL R82, R25, -INF , !P4 ;  /* 0xff80000019527808 */ /* 0x000fc40006000000 */
[-C--:B------:R-:W-:Y:S02]  /*13ac0*/  ISETP.GE.AND P5, PT, R21, R47.reuse, PT ;  /* 0x0000002f1500720c */ /* 0x080fe40003fa6270 */
[----:B------:R-:W-:Y:S02]  /*13ad0*/  ISETP.GE.AND P4, PT, R20, R47, PT ;  /* 0x0000002f1400720c */ /* 0x000fe40003f86270 */
[----:B--2---:R-:W-:Y:S01]  /*13ae0*/  HMMA.16816.F32 R20, R60, R12, R76 ;  /* 0x0000000c3c14723c */ /* 0x004fe2000000184c */
[----:B------:R-:W-:Y:S01]  /*13af0*/  VIADD R13, R218, 0xe1 ;  /* 0x000000e1da0d7836 */ /* 0x000fe20000000000 */
[----:B------:R-:W-:Y:S01]  /*13b00*/  FSEL R81, R30, -INF , !P3 ;  /* 0xff8000001e517808 */ /* 0x000fe20005800000 */
[----:B------:R-:W-:Y:S01]  /*13b10*/  VIADD R12, R218, 0xe8 ;  /* 0x000000e8da0c7836 */ /* 0x000fe20000000000 */
[----:B------:R-:W-:Y:S02]  /*13b20*/  FSEL R80, R28, -INF , !P3 ;  /* 0xff8000001c507808 */ /* 0x000fe40005800000 */
[----:B------:R-:W-:-:S02]  /*13b30*/  FSEL R79, R31, -INF , !P1 ;  /* 0xff8000001f4f7808 */ /* 0x000fc40004800000 */
[----:B------:R-:W-:Y:S02]  /*13b40*/  FSEL R78, R29, -INF , !P1 ;  /* 0xff8000001d4e7808 */ /* 0x000fe40004800000 */
[-C--:B------:R-:W-:Y:S02]  /*13b50*/  ISETP.GE.AND P3, PT, R13, R47.reuse, PT ;  /* 0x0000002f0d00720c */ /* 0x080fe40003f66270 */
[----:B------:R-:W-:Y:S02]  /*13b60*/  ISETP.GE.AND P1, PT, R12, R47, PT ;  /* 0x0000002f0c00720c */ /* 0x000fe40003f26270 */
[----:B------:R-:W-:Y:S01]  /*13b70*/  HMMA.16816.F32 R12, R60, R14, R72 ;  /* 0x0000000e3c0c723c */ /* 0x000fe20000001848 */
[----:B------:R-:W-:Y:S01]  /*13b80*/  FSEL R76, R16, -INF , !P0 ;  /* 0xff800000104c7808 */ /* 0x000fe20004000000 */
[----:B------:R-:W-:Y:S01]  /*13b90*/  VIADD R16, R218, 0xe9 ;  /* 0x000000e9da107836 */ /* 0x000fe20000000000 */
[----:B------:R-:W-:Y:S02]  /*13ba0*/  FSEL R77, R18, -INF , !P0 ;  /* 0xff800000124d7808 */ /* 0x000fe40004000000 */
[----:B------:R-:W-:-:S02]  /*13bb0*/  FSEL R75, R19, -INF , !P2 ;  /* 0xff800000134b7808 */ /* 0x000fc40005000000 */
[----:B------:R-:W-:Y:S02]  /*13bc0*/  FSEL R74, R17, -INF , !P2 ;  /* 0xff800000114a7808 */ /* 0x000fe40005000000 */
[-C--:B------:R-:W-:Y:S02]  /*13bd0*/  ISETP.GE.AND P0, PT, R16, R47.reuse, PT ;  /* 0x0000002f1000720c */ /* 0x080fe40003f06270 */
[C---:B---3--:R-:W-:Y:S01]  /*13be0*/  HMMA.16816.F32 R16, R60.reuse, R8, R68 ;  /* 0x000000083c10723c */ /* 0x048fe20000001844 */
[----:B------:R-:W-:Y:S01]  /*13bf0*/  ISETP.NE.AND P2, PT, R0, RZ, PT ;  /* 0x000000ff0000720c */ /* 0x000fe20003f45270 */
[----:B------:R-:W-:Y:S01]  /*13c00*/  VIADD R0, R218, 0xf0 ;  /* 0x000000f0da007836 */ /* 0x000fe20000000000 */
[----:B------:R-:W-:Y:S02]  /*13c10*/  FSEL R73, R6, -INF , !P6 ;  /* 0xff80000006497808 */ /* 0x000fe40007000000 */
[----:B------:R-:W-:Y:S01]  /*13c20*/  FSEL R72, R4, -INF , !P6 ;  /* 0xff80000004487808 */ /* 0x000fe20007000000 */
[----:B------:R-:W-:Y:S01]  /*13c30*/  VIADD R4, R218, 0xf1 ;  /* 0x000000f1da047836 */ /* 0x000fe20000000000 */
[----:B------:R-:W-:Y:S01]  /*13c40*/  ISETP.GE.AND P6, PT, R0, R47, PT ;  /* 0x0000002f0000720c */ /* 0x000fe20003fc6270 */
[----:B------:R-:W-:Y:S01]  /*13c50*/  HMMA.16816.F32 R8, R60, R10, R64 ;  /* 0x0000000a3c08723c */ /* 0x000fe20000001840 */
[----:B------:R-:W-:Y:S01]  /*13c60*/  FSEL R108, R15, -INF , !P0 ;  /* 0xff8000000f6c7808 */ /* 0x000fe20004000000 */
[C---:B------:R-:W-:Y:S01]  /*13c70*/  VIADD R0, R218.reuse, 0xf8 ;  /* 0x000000f8da007836 */ /* 0x040fe20000000000 */
[----:B------:R-:W-:Y:S01]  /*13c80*/  FSEL R107, R13, -INF , !P0 ;  /* 0xff8000000d6b7808 */ /* 0x000fe20004000000 */
[----:B------:R-:W-:Y:S01]  /*13c90*/  VIADD R218, R218, 0xf9 ;  /* 0x000000f9dada7836 */ /* 0x000fe20000000000 */
[----:B------:R-:W-:-:S02]  /*13ca0*/  ISETP.GT.AND P0, PT, R246, R229, PT ;  /* 0x000000e5f600720c */ /* 0x000fc40003f04270 */
[----:B------:R-:W-:Y:S02]  /*13cb0*/  FSEL R71, R7, -INF , !P5 ;  /* 0xff80000007477808 */ /* 0x000fe40006800000 */
[----:B------:R-:W-:Y:S02]  /*13cc0*/  FSEL R70, R5, -INF , !P5 ;  /* 0xff80000005467808 */ /* 0x000fe40006800000 */
[----:B------:R-:W-:Y:S02]  /*13cd0*/  FSEL R69, R22, -INF , !P4 ;  /* 0xff80000016457808 */ /* 0x000fe40006000000 */
[----:B------:R-:W-:Y:S02]  /*13ce0*/  FSEL R68, R20, -INF , !P4 ;  /* 0xff80000014447808 */ /* 0x000fe40006000000 */
[----:B------:R-:W-:Y:S02]  /*13cf0*/  FSEL R65, R23, -INF , !P3 ;  /* 0xff80000017417808 */ /* 0x000fe40005800000 */
[----:B------:R-:W-:-:S02]  /*13d00*/  FSEL R64, R21, -INF , !P3 ;  /* 0xff80000015407808 */ /* 0x000fc40005800000 */
[-C--:B------:R-:W-:Y:S02]  /*13d10*/  ISETP.GE.AND P5, PT, R4, R47.reuse, PT ;  /* 0x0000002f0400720c */ /* 0x080fe40003fa6270 */
[-C--:B------:R-:W-:Y:S02]  /*13d20*/  ISETP.GE.AND P4, PT, R0, R47.reuse, PT ;  /* 0x0000002f0000720c */ /* 0x080fe40003f86270 */
[----:B------:R-:W-:Y:S02]  /*13d30*/  ISETP.GE.AND P3, PT, R218, R47, PT ;  /* 0x0000002fda00720c */ /* 0x000fe40003f66270 */
        /* <DEDUP_REMOVED lines=24> */
.L_x_5297:
[----:B------:R-:W2:Y:S01]  /*13ec0*/  LD.E R11, desc[UR6][R164.64+0x170] ;  /* 0x00017006a40b7980 */ /* 0x000ea2000c101900 */
[----:B------:R-:W-:Y:S02]  /*13ed0*/  LEA R8, R46, 0xfffffe00, 0x8 ;  /* 0xfffffe002e087811 */ /* 0x000fe400078e40ff */
[----:B------:R-:W-:Y:S02]  /*13ee0*/  SHF.L.U32 R10, R246, 0x8, RZ ;  /* 0x00000008f60a7819 */ /* 0x000fe400000006ff */
        /* <DEDUP_REMOVED lines=28> */
[-C--:B------:R-:W-:Y:S02]  /*140b0*/  ISETP.GE.U32.AND P3, PT, R0, R6.reuse, PT ;  /* 0x000000060000720c */ /* 0x080fe40003f66070 */
[----:B------:R-:W-:Y:S02]  /*140c0*/  ISETP.NE.AND P0, PT, R11, RZ, PT ;  /* 0x000000ff0b00720c */ /* 0x000fe40003f05270 */
[----:B------:R-:W-:-:S09]  /*140d0*/  ISETP.GE.U32.AND P4, PT, R4, R6, PT ;  /* 0x000000060400720c */ /* 0x000fd20003f86070 */
[----:B------:R-:W-:-:S04]  /*140e0*/  @P3 VIADD R7, R7, 0x1 ;  /* 0x0000000107073836 */ /* 0x000fc80000000000 */
[----:B------:R-:W-:Y:S01]  /*140f0*/  @P4 IADD3 R9, PT, PT, R9, 0x1, RZ ;  /* 0x0000000109094810 */ /* 0x000fe20007ffe0ff */
[----:B------:R-:W-:-:S04]  /*14100*/  IMAD.MOV.U32 R6, RZ, RZ, R7 ;  /* 0x000000ffff067224 */ /* 0x000fc800078e0007 */
[----:B------:R-:W-:Y:S01]  /*14110*/  @!P6 IMAD.MOV R9, RZ, RZ, -R9 ;  /* 0x000000ffff09e224 */ /* 0x000fe200078e0a09 */
[----:B------:R-:W-:-:S04]  /*14120*/  @!P5 IADD3 R6, PT, PT, -R6, RZ, RZ ;  /* 0x000000ff0606d210 */ /* 0x000fc80007ffe1ff */
[C---:B------:R-:W-:Y:S02]  /*14130*/  SEL R6, R5.reuse, R6, !P0 ;  /* 0x0000000605067207 */ /* 0x040fe40004000000 */
[----:B------:R-:W-:Y:S02]  /*14140*/  SEL R5, R5, R9, !P0 ;  /* 0x0000000905057207 */ /* 0x000fe40004000000 */
[----:B------:R-:W2:Y:S01]  /*14150*/  LD.E.64 R8, desc[UR6][R164.64+0x38] ;  /* 0x00003806a4087980 */ /* 0x000ea2000c101b00 */
        /* <DEDUP_REMOVED lines=11> */
[----:B------:R-:W-:Y:S02]  /*14210*/  IMAD.MOV.U32 R6, RZ, RZ, R10 ;  /* 0x000000ffff067224 */ /* 0x000fe400078e000a */
[----:B---3--:R-:W-:Y:S01]  /*14220*/  IMAD.IADD R0, R4, 0x1, -R0 ;  /* 0x0000000104007824 */ /* 0x008fe200078e0a00 */
[----:B------:R-:W-:-:S04]  /*14230*/  IADD3 R7, PT, PT, R11, R5, RZ ;  /* 0x000000050b077210 */ /* 0x000fc80007ffe0ff */
[----:B------:R-:W-:Y:S01]  /*14240*/  SHF.R.S32.HI R5, RZ, 0x1f, R0 ;  /* 0x0000001fff057819 */ /* 0x000fe20000011400 */
[----:B----4-:R-:W-:Y:S02]  /*14250*/  IMAD R4, R13, R0, RZ ;  /* 0x000000000d047224 */ /* 0x010fe400078e02ff */
[----:B------:R-:W-:-:S04]  /*14260*/  IMAD.WIDE.U32 R6, R0, R12, R6 ;  /* 0x0000000c00067225 */ /* 0x000fc800078e0006 */
[----:B------:R-:W-:Y:S01]  /*14270*/  IMAD R4, R12, R5, R4 ;  /* 0x000000050c047224 */ /* 0x000fe200078e0204 */
[----:B------:R-:W-:-:S04]  /*14280*/  LEA R233, P0, R6, R233, 0x1 ;  /* 0x000000e906e97211 */ /* 0x000fc800078008ff */
[----:B------:R-:W-:-:S04]  /*14290*/  IADD3 R4, PT, PT, R7, R4, RZ ;  /* 0x0000000407047210 */ /* 0x000fc80007ffe0ff */
[----:B------:R-:W-:Y:S02]  /*142a0*/  LEA.HI.X R232, R6, R232, R4, 0x1, P0 ;  /* 0x000000e806e87211 */ /* 0x000fe400000f0c04 */
.L_x_5298:
[----:B------:R-:W-:Y:S05]  /*142b0*/  BSYNC.RECONVERGENT B0 ;  /* 0x0000000000007941 */ /* 0x000fea0003800200 */
.L_x_5296:
[----:B------:R-:W-:Y:S01]  /*142c0*/  IMAD.SHL.U32 R5, R230, 0x20, RZ ;  /* 0x00000020e6057824 */ /* 0x000fe200078e00ff */
[----:B------:R-:W-:Y:S01]  /*142d0*/  LOP3.LUT R0, R2, 0x1c0, RZ, 0xc0, !PT ;  /* 0x000001c002007812 */ /* 0x000fe200078ec0ff */
[----:B------:R-:W-:Y:S01]  /*142e0*/  IMAD.MOV.U32 R12, RZ, RZ, R233 ;  /* 0x000000ffff0c7224 */ /* 0x000fe200078e00e9 */
[----:B------:R-:W-:Y:S01]  /*142f0*/  SHF.L.U64.HI R4, R230, 0x5, R231 ;  /* 0x00000005e6047819 */ /* 0x000fe200000102e7 */
[----:B------:R-:W-:Y:S01]  /*14300*/  IMAD.MOV.U32 R13, RZ, RZ, R232 ;  /* 0x000000ffff0d7224 */ /* 0x000fe200078e00e8 */
[----:B------:R-:W-:Y:S02]  /*14310*/  IADD3 R6, P0, PT, R5, R233, RZ ;  /* 0x000000e905067210 */ /* 0x000fe40007f1e0ff */
[----:B------:R-:W-:Y:S02]  /*14320*/  LOP3.LUT R0, R0, 0x38, R224, 0xf8, !PT ;  /* 0x0000003800007812 */ /* 0x000fe400078ef8e0 */
[----:B------:R-:W-:Y:S01]  /*14330*/  IADD3 R8, P1, PT, R6, R5, RZ ;  /* 0x0000000506087210 */ /* 0x000fe20007f3e0ff */
[----:B------:R-:W-:Y:S01]  /*14340*/  IMAD.X R7, R4, 0x1, R232, P0 ;  /* 0x0000000104077824 */ /* 0x000fe200000e06e8 */
[----:B------:R-:W-:-:S02]  /*14350*/  LOP3.LUT R0, R0, 0x38, R2, 0x78, !PT ;  /* 0x0000003800007812 */ /* 0x000fc400078e7802 */
[-C--:B------:R-:W-:Y:S01]  /*14360*/  IADD3 R10, P0, PT, R8, R5.reuse, RZ ;  /* 0x00000005080a7210 */ /* 0x080fe20007f1e0ff */
[----:B------:R-:W-:Y:S01]  /*14370*/  IMAD.X R9, R7, 0x1, R4, P1 ;  /* 0x0000000107097824 */ /* 0x000fe200008e0604 */
[----:B------:R-:W-:Y:S02]  /*14380*/  LOP3.LUT R0, R0, 0x1e00, R2, 0xf8, !PT ;  /* 0x00001e0000007812 */ /* 0x000fe400078ef802 */
[-C--:B------:R-:W-:Y:S01]  /*14390*/  IADD3 R16, P1, PT, R10, R5.reuse, RZ ;  /* 0x000000050a107210 */ /* 0x080fe20007f3e0ff */
[--C-:B------:R-:W-:Y:S01]  /*143a0*/  IMAD.X R11, R9, 0x1, R4.reuse, P0 ;  /* 0x00000001090b7824 */ /* 0x100fe200000e0604 */
[----:B------:R-:W-:Y:S02]  /*143b0*/  LEA R0, R0, UR8, 0x1 ;  /* 0x0000000800007c11 */ /* 0x000fe4000f8e08ff */
[----:B------:R-:W-:Y:S01]  /*143c0*/  IADD3 R14, P0, PT, R16, R5, RZ ;  /* 0x00000005100e7210 */ /* 0x000fe20007f1e0ff */
[--C-:B------:R-:W-:Y:S02]  /*143d0*/  IMAD.X R17, R11, 0x1, R4.reuse, P1 ;  /* 0x000000010b117824 */ /* 0x100fe400008e0604 */
[----:B------:R-:W-:Y:S01]  /*143e0*/  @!PT LDS RZ, [RZ] ;  /* 0x00000000fffff984 */ /* 0x000fe20000000800 */
[----:B------:R-:W-:Y:S01]  /*143f0*/  @!PT LDS RZ, [RZ] ;  /* 0x00000000fffff984 */ /* 0x000fe20000000800 */
[----:B------:R-:W-:Y:S01]  /*14400*/  @!PT LDS RZ, [RZ] ;  /* 0x00000000fffff984 */ /* 0x000fe20000000800 */
[----:B------:R1:W-:Y:S02]  /*14410*/  LDGSTS.E.BYPASS.LTC128B.128 [R0+0x2000], desc[UR6][R12.64] ;  /* 0x020000000c007fae */ /* 0x0003e4000b981a06 */
[----:B------:R-:W-:-:S02]  /*14420*/  IMAD.X R15, R17, 0x1, R4, P0 ;  /* 0x00000001110f7824 */ /* 0x000fc400000e0604 */
[----:B------:R2:W-:Y:S04]  /*14430*/  LDGSTS.E.BYPASS.LTC128B.128 [R0+0x2800], desc[UR6][R6.64] ;  /* 0x0280000006007fae */ /* 0x0005e8000b981a06 */
[----:B------:R3:W-:Y:S04]  /*14440*/  LDGSTS.E.BYPASS.LTC128B.128 [R0+0x3000], desc[UR6][R8.64] ;  /* 0x0300000008007fae */ /* 0x0007e8000b981a06 */
[----:B------:R4:W-:Y:S04]  /*14450*/  LDGSTS.E.BYPASS.LTC128B.128 [R0+0x3800], desc[UR6][R10.64] ;  /* 0x038000000a007fae */ /* 0x0009e8000b981a06 */
[----:B------:R5:W-:Y:S04]  /*14460*/  LDGSTS.E.BYPASS.LTC128B.128 [R0+0x4000], desc[UR6][R16.64] ;  /* 0x0400000010007fae */ /* 0x000be8000b981a06 */
[----:B------:R5:W-:Y:S01]  /*14470*/  LDGSTS.E.BYPASS.LTC128B.128 [R0+0x4800], desc[UR6][R14.64] ;  /* 0x048000000e007fae */ /* 0x000be2000b981a06 */
[----:B-1----:R-:W-:-:S04]  /*14480*/  IADD3 R12, P1, PT, R14, R5, RZ ;  /* 0x000000050e0c7210 */ /* 0x002fc80007f3e0ff */
[----:B--2---:R-:W-:Y:S01]  /*14490*/  IADD3 R6, P0, PT, R12, R5, RZ ;  /* 0x000000050c067210 */ /* 0x004fe20007f1e0ff */
[----:B------:R-:W-:-:S03]  /*144a0*/  IMAD.X R13, R15, 0x1, R4, P1 ;  /* 0x000000010f0d7824 */ /* 0x000fc600008e0604 */
        /* <DEDUP_REMOVED lines=21> */
[----:B----4-:R-:W-:Y:S01]  /*14600*/  IADD3 R10, P0, PT, R8, R5, RZ ;  /* 0x00000005080a7210 */ /* 0x010fe20007f1e0ff */
[--C-:B------:R-:W-:Y:S01]  /*14610*/  IMAD.X R9, R7, 0x1, R4.reuse, P1 ;  /* 0x0000000107097824 */ /* 0x100fe200008e0604 */
[----:B------:R1:W-:Y:S03]  /*14620*/  LDGSTS.E.BYPASS.LTC128B.128 [R0+0x8800], desc[UR6][R6.64] ;  /* 0x0880000006007fae */ /* 0x0003e6000b981a06 */
[----:B------:R-:W-:Y:S01]  /*14630*/  IMAD.X R11, R9, 0x1, R4, P0 ;  /* 0x00000001090b7824 */ /* 0x000fe200000e0604 */
[----:B------:R1:W-:Y:S04]  /*14640*/  LDGSTS.E.BYPASS.LTC128B.128 [R0+0x9000], desc[UR6][R8.64] ;  /* 0x0900000008007fae */ /* 0x0003e8000b981a06 */
[----:B------:R1:W-:Y:S04]  /*14650*/  LDGSTS.E.BYPASS.LTC128B.128 [R0+0x9800], desc[UR6][R10.64] ;  /* 0x098000000a007fae */ /* 0x0003e8000b981a06 */
[----:B------:R-:W0:Y:S02]  /*14660*/  LDGDEPBAR ;  /* 0x00000000000079af */ /* 0x000e240000000000 */
.L_x_5295:
[----:B------:R-:W-:Y:S05]  /*14670*/  BSYNC.RECONVERGENT B1 ;  /* 0x0000000000017941 */ /* 0x000fea0003800200 */
.L_x_5294:
[----:B------:R-:W2:Y:S01]  /*14680*/  LD.E R111, desc[UR6][R164.64+0xdc] ;  /* 0x0000dc06a46f7980 */ /* 0x000ea2000c101900 */
[----:B-1----:R-:W-:Y:S02]  /*14690*/  FMNMX3.FTZ R0, R215, R219, R217, !PT ;  /* 0x000000dbd7007276 */ /* 0x002fe400078100d9 */
        /* <DEDUP_REMOVED lines=66> */
[----:B------:R-:W-:Y:S01]  /*14ac0*/  LEA R114, R114, UR8, 0x1 ;  /* 0x0000000872727c11 */ /* 0x000fe2000f8e08ff */
[----:B------:R-:W3:Y:S03]  /*14ad0*/  SHFL.BFLY PT, R4, R2, 0x2, 0x1f ;  /* 0x0c401f0002047f89 */ /* 0x000ee600000e0000 */
        /* <DEDUP_REMOVED lines=9> */
[----:B---3--:R-:W-:-:S03]  /*14b70*/  FMNMX.FTZ R4, R2, R4, !PT ;  /* 0x0000000402047209 */ /* 0x008fc60007810000 */
[----:B------:R-:W1:Y:S04]  /*14b80*/  SHFL.BFLY PT, R0, R5, 0x1, 0x1f ;  /* 0x0c201f0005007f89 */ /* 0x000e6800000e0000 */
[----:B------:R-:W3:Y:S04]  /*14b90*/  SHFL.BFLY PT, R2, R4, 0x1, 0x1f ;  /* 0x0c201f0004027f89 */ /* 0x000ee800000e0000 */
[----:B------:R-:W-:Y:S04]  /*14ba0*/  LDSM.16.MT88.4 R52, [R112+0xa800] ;  /* 0x00a800007034783b */ /* 0x000fe80000004200 */
[----:B------:R-:W-:Y:S01]  /*14bb0*/  LDSM.16.MT88.4 R60, [R112+0xb000] ;  /* 0x00b00000703c783b */ /* 0x000fe20000004200 */
[----:B-1----:R-:W-:-:S02]  /*14bc0*/  FMNMX.FTZ R0, R5, R0, !PT ;  /* 0x0000000005007209 */ /* 0x002fc40007810000 */
[----:B---3--:R-:W-:Y:S02]  /*14bd0*/  FMNMX.FTZ R2, R4, R2, !PT ;  /* 0x0000000204027209 */ /* 0x008fe40007810000 */
[----:B------:R-:W-:Y:S01]  /*14be0*/  FSETP.NEU.FTZ.AND P0, PT, R0, -INF , PT ;  /* 0xff8000000000780b */ /* 0x000fe20003f1d000 */
[----:B------:R-:W1:Y:S01]  /*14bf0*/  LDSM.16.MT88.4 R4, [R112+0xa000] ;  /* 0x00a000007004783b */ /* 0x000e620000004200 */
        /* <DEDUP_REMOVED lines=25> */
[----:B------:R-:W3:Y:S01]  /*14d90*/  LDSM.16.MT88.4 R36, [R3+0xa800] ;  /* 0x00a800000324783b */ /* 0x000ee20000004200 */
[----:B------:R-:W4:Y:S01]  /*14da0*/  MUFU.EX2 R115, R115 ;  /* 0x0000007300737308 */ /* 0x000f220000000800 */
[-CC-:B------:R-:W-:Y:S01]  /*14db0*/  FFMA.FTZ R134, R211, R111.reuse, -R120.reuse ;  /* 0x0000006fd3867223 */ /* 0x180fe20000010878 */
[-C--:B------:R-:W-:Y:S01]  /*14dc0*/  FFMA.FTZ R133, R210, R111.reuse, -R120 ;  /* 0x0000006fd2857223 */ /* 0x080fe20000010878 */
        /* <DEDUP_REMOVED lines=8> */
[-CC-:B------:R-:W-:Y:S01]  /*14e50*/  FFMA.FTZ R149, R149, R111.reuse, -R120.reuse ;  /* 0x0000006f95957223 */ /* 0x180fe20000010878 */
[----:B------:R-:W-:Y:S01]  /*14e60*/  MUFU.EX2 R121, R121 ;  /* 0x0000007900797308 */ /* 0x000fe20000000800 */
[-C--:B------:R-:W-:Y:S01]  /*14e70*/  FFMA.FTZ R153, R153, R111.reuse, -R120 ;  /* 0x0000006f99997223 */ /* 0x080fe20000010878 */
[----:B----4-:R-:W-:Y:S01]  /*14e80*/  F2FP.F16.F32.PACK_AB R43, R115, R116 ;  /* 0x00000074732b723e */ /* 0x010fe200000000ff */
[-CC-:B------:R-:W-:Y:S01]  /*14e90*/  FFMA.FTZ R152, R152, R111.reuse, -R124.reuse ;  /* 0x0000006f98987223 */ /* 0x180fe2000001087c */
[----:B------:R-:W4:Y:S01]  /*14ea0*/  MUFU.EX2 R119, R119 ;  /* 0x0000007700777308 */ /* 0x000f220000000800 */
[-C--:B------:R-:W-:Y:S01]  /*14eb0*/  FFMA.FTZ R155, R155, R111.reuse, -R124 ;  /* 0x0000006f9b9b7223 */ /* 0x080fe2000001087c */
[-CC-:B------:R-:W-:Y:S01]  /*14ec0*/  FFMA.FTZ R158, R158, R111.reuse, -R120.reuse ;  /* 0x0000006f9e9e7223 */ /* 0x180fe20000010878 */
[-C--:B------:R-:W-:Y:S01]  /*14ed0*/  FFMA.FTZ R162, R162, R111.reuse, -R120 ;  /* 0x0000006fa2a27223 */ /* 0x080fe20000010878 */
[----:B------:R-:W5:Y:S01]  /*14ee0*/  MUFU.EX2 R128, R128 ;  /* 0x0000008000807308 */ /* 0x000f620000000800 */
[----:B------:R-:W-:Y:S01]  /*14ef0*/  FFMA.FTZ R163, R157, R111, -R124 ;  /* 0x0000006f9da37223 */ /* 0x000fe2000001087c */
[----:B--2---:R-:W-:Y:S01]  /*14f00*/  F2FP.F16.F32.PACK_AB R40, R122, R123 ;  /* 0x0000007b7a28723e */ /* 0x004fe200000000ff */
[-CC-:B------:R-:W-:Y:S01]  /*14f10*/  FFMA.FTZ R166, R202, R111.reuse, -R120.reuse ;  /* 0x0000006fcaa67223 */ /* 0x180fe20000010878 */
[----:B------:R-:W-:Y:S01]  /*14f20*/  MUFU.EX2 R127, R127 ;  /* 0x0000007f007f7308 */ /* 0x000fe20000000800 */
[-CC-:B------:R-:W-:Y:S01]  /*14f30*/  FFMA.FTZ R171, R171, R111.reuse, -R120.reuse ;  /* 0x0000006fabab7223 */ /* 0x180fe20000010878 */
[-CC-:B------:R-:W-:Y:S01]  /*14f40*/  FFMA.FTZ R168, R168, R111.reuse, -R120.reuse ;  /* 0x0000006fa8a87223 */ /* 0x180fe20000010878 */
[-C--:B------:R-:W-:Y:S01]  /*14f50*/  FFMA.FTZ R167, R201, R111.reuse, -R120 ;  /* 0x0000006fc9a77223 */ /* 0x080fe20000010878 */
[----:B------:R-:W-:Y:S01]  /*14f60*/  MUFU.EX2 R126, R126 ;  /* 0x0000007e007e7308 */ /* 0x000fe20000000800 */
[--C-:B------:R-:W-:Y:S01]  /*14f70*/  FFMA.FTZ R170, R170, R111, -R124.reuse ;  /* 0x0000006faaaa7223 */ /* 0x100fe2000001087c */
[----:B----4-:R-:W-:Y:S01]  /*14f80*/  F2FP.F16.F32.PACK_AB R42, R119, R121 ;  /* 0x00000079772a723e */ /* 0x010fe200000000ff */
[-C--:B------:R-:W-:Y:S01]  /*14f90*/  FFMA.FTZ R174, R174, R111.reuse, -R124 ;  /* 0x0000006faeae7223 */ /* 0x080fe2000001087c */
[----:B------:R-:W-:Y:S01]  /*14fa0*/  MUFU.EX2 R132, R132 ;  /* 0x0000008400847308 */ /* 0x000fe20000000800 */
[-C--:B------:R-:W-:Y:S01]  /*14fb0*/  FFMA.FTZ R181, R173, R111.reuse, -R120 ;  /* 0x0000006fadb57223 */ /* 0x080fe20000010878 */
[-C--:B------:R-:W-:Y:S01]  /*14fc0*/  FFMA.FTZ R200, R200, R111.reuse, -R124 ;  /* 0x0000006fc8c87223 */ /* 0x080fe2000001087c */
[-CC-:B------:R-:W-:Y:S01]  /*14fd0*/  FFMA.FTZ R199, R199, R111.reuse, -R120.reuse ;  /* 0x0000006fc7c77223 */ /* 0x180fe20000010878 */
[----:B------:R-:W2:Y:S01]  /*14fe0*/  MUFU.EX2 R131, R131 ;  /* 0x0000008300837308 */ /* 0x000ea20000000800 */
[C---:B------:R-:W-:Y:S01]  /*14ff0*/  HMMA.16816.F32 R16, R40.reuse, R12, RZ ;  /* 0x0000000c2810723c */ /* 0x040fe200000018ff */
[-CC-:B------:R-:W-:Y:S01]  /*15000*/  FFMA.FTZ R195, R195, R111.reuse, -R120.reuse ;  /* 0x0000006fc3c37223 */ /* 0x180fe20000010878 */
[-CC-:B------:R-:W-:Y:S01]  /*15010*/  FFMA.FTZ R191, R191, R111.reuse, -R120.reuse ;  /* 0x0000006fbfbf7223 */ /* 0x180fe20000010878 */
[----:B------:R-:W-:Y:S01]  /*15020*/  MUFU.EX2 R130, R130 ;  /* 0x0000008200827308 */ /* 0x000fe20000000800 */
[-CC-:B------:R-:W-:Y:S01]  /*15030*/  FFMA.FTZ R190, R190, R111.reuse, -R120.reuse ;  /* 0x0000006fbebe7223 */ /* 0x180fe20000010878 */
[-CC-:B------:R-:W-:Y:S01]  /*15040*/  FFMA.FTZ R183, R183, R111.reuse, -R120.reuse ;  /* 0x0000006fb7b77223 */ /* 0x180fe20000010878 */
[-CC-:B------:R-:W-:Y:S01]  /*15050*/  FFMA.FTZ R148, R148, R111.reuse, -R120.reuse ;  /* 0x0000006f94947223 */ /* 0x180fe20000010878 */
[----:B------:R-:W4:Y:S01]  /*15060*/  MUFU.EX2 R129, R129 ;  /* 0x0000008100817308 */ /* 0x000f220000000800 */
[C---:B------:R-:W-:Y:S01]  /*15070*/  HMMA.16816.F32 R12, R40.reuse, R14, RZ ;  /* 0x0000000e280c723c */ /* 0x040fe200000018ff */
[-CC-:B------:R-:W-:Y:S01]  /*15080*/  FFMA.FTZ R101, R101, R111.reuse, -R120.reuse ;  /* 0x0000006f65657223 */ /* 0x180fe20000010878 */
[-C--:B------:R-:W-:Y:S01]  /*15090*/  FFMA.FTZ R93, R93, R111.reuse, -R120 ;  /* 0x0000006f5d5d7223 */ /* 0x080fe20000010878 */
[----:B------:R-:W3:Y:S01]  /*150a0*/  MUFU.EX2 R125, R125 ;  /* 0x0000007d007d7308 */ /* 0x000ee20000000800 */
[----:B------:R-:W-:Y:S01]  /*150b0*/  FADD.FTZ R117, R118, R117 ;  /* 0x0000007576757221 */ /* 0x000fe20000010000 */
[----:B------:R-:W-:Y:S01]  /*150c0*/  FADD.FTZ R122, R123, R122 ;  /* 0x0000007a7b7a7221 */ /* 0x000fe20000010000 */
[-C--:B------:R-:W-:Y:S01]  /*150d0*/  FFMA.FTZ R78, R78, R111.reuse, -R124 ;  /* 0x0000006f4e4e7223 */ /* 0x080fe2000001087c */
        /* <DEDUP_REMOVED lines=10> */
[----:B-----5:R-:W-:Y:S01]  /*15180*/  FADD.FTZ R116, R128, R116 ;  /* 0x0000007480747221 */ /* 0x020fe20000010000 */
[-C--:B------:R-:W-:Y:S01]  /*15190*/  FFMA.FTZ R82, R82, R111.reuse, -R124 ;  /* 0x0000006f52527223 */ /* 0x080fe2000001087c */
[----:B------:R-:W-:Y:S01]  /*151a0*/  MUFU.EX2 R139, R139 ;  /* 0x0000008b008b7308 */ /* 0x000fe20000000800 */
[-C--:B------:R-:W-:Y:S01]  /*151b0*/  FFMA.FTZ R75, R75, R111.reuse, -R120 ;  /* 0x0000006f4b4b7223 */ /* 0x080fe20000010878 */
[-C--:B------:R-:W-:Y:S01]  /*151c0*/  FFMA.FTZ R74, R74, R111.reuse, -R124 ;  /* 0x0000006f4a4a7223 */ /* 0x080fe2000001087c */
[-CC-:B------:R-:W-:Y:S01]  /*151d0*/  FFMA.FTZ R69, R69, R111.reuse, -R120.reuse ;  /* 0x0000006f45457223 */ /* 0x180fe20000010878 */
[----:B------:R-:W5:Y:S01]  /*151e0*/  MUFU.EX2 R138, R138 ;  /* 0x0000008a008a7308 */ /* 0x000f620000000800 */
[C---:B-1----:R-:W-:Y:S01]  /*151f0*/  HMMA.16816.F32 R8, R40.reuse, R4, RZ ;  /* 0x000000042808723c */ /* 0x042fe200000018ff */
[-C--:B------:R-:W-:Y:S01]  /*15200*/  FFMA.FTZ R110, R110, R111.reuse, -R120 ;  /* 0x0000006f6e6e7223 */ /* 0x080fe20000010878 */
[-C--:B------:R-:W-:Y:S01]  /*15210*/  FFMA.FTZ R250, R47, R111.reuse, -R124 ;  /* 0x0000006f2ffa7223 */ /* 0x080fe2000001087c */
[----:B------:R-:W-:Y:S01]  /*15220*/  MUFU.EX2 R137, R137 ;  /* 0x0000008900897308 */ /* 0x000fe20000000800 */
[-C--:B------:R-:W-:Y:S01]  /*15230*/  FFMA.FTZ R249, R66, R111.reuse, -R120 ;  /* 0x0000006f42f97223 */ /* 0x080fe20000010878 */
[----:B------:R-:W-:Y:S01]  /*15240*/  FFMA.FTZ R67, R67, R111, -R124 ;  /* 0x0000006f43437223 */ /* 0x000fe2000001087c */
[----:B------:R-:W-:Y:S01]  /*15250*/  ISETP.GE.AND P0, PT, R46, R229, PT ;  /* 0x000000e52e00720c */ /* 0x000fe20003f06270 */
[----:B------:R-:W1:Y:S01]  /*15260*/  MUFU.EX2 R136, R136 ;  /* 0x0000008800887308 */ /* 0x000e620000000800 */
[C---:B------:R-:W-:Y:S03]  /*15270*/  HMMA.16816.F32 R4, R40.reuse, R6, RZ ;  /* 0x000000062804723c */ /* 0x040fe600000018ff */
[----:B------:R-:W1:Y:S04]  /*15280*/  MUFU.EX2 R140, R140 ;  /* 0x0000008c008c7308 */ /* 0x000e680000000800 */
[----:B------:R-:W-:Y:S01]  /*15290*/  MUFU.EX2 R152, R152 ;  /* 0x0000009800987308 */ /* 0x000fe20000000800 */
[----:B------:R-:W-:Y:S01]  /*152a0*/  HMMA.16816.F32 R48, R40, R32, RZ ;  /* 0x000000202830723c */ /* 0x000fe200000018ff */
[----:B--2---:R-:W-:Y:S01]  /*152b0*/  F2FP.F16.F32.PACK_AB R32, R131, R132 ;  /* 0x000000848320723e */ /* 0x004fe200000000ff */
[----:B------:R-:W-:Y:S01]  /*152c0*/  FADD.FTZ R132, R132, R122 ;  /* 0x0000007a84847221 */ /* 0x000fe20000010000 */
[C---:B------:R-:W-:Y:S01]  /*152d0*/  F2FP.F16.F32.PACK_AB R33, R127.reuse, R128 ;  /* 0x000000807f21723e */ /* 0x040fe200000000ff */
[----:B------:R-:W-:Y:S01]  /*152e0*/  MUFU.EX2 R155, R155 ;  /* 0x0000009b009b7308 */ /* 0x000fe20000000800 */
[----:B------:R-:W-:Y:S01]  /*152f0*/  FADD.FTZ R127, R127, R116 ;  /* 0x000000747f7f7221 */ /* 0x000fe20000010000 */
[----:B------:R-:W-:-:S02]  /*15300*/  FADD.FTZ R132, R131, R132 ;  /* 0x0000008483847221 */ /* 0x000fc40000010000 */
[----:B------:R-:W-:Y:S01]  /*15310*/  HMMA.16816.F32 R40, R40, R34, RZ ;  /* 0x000000222828723c */ /* 0x000fe200000018ff */
[----:B----4-:R-:W-:Y:S01]  /*15320*/  F2FP.F16.F32.PACK_AB R34, R129, R130 ;  /* 0x000000828122723e */ /* 0x010fe200000000ff */
[----:B------:R2:W-:Y:S01]  /*15330*/  MUFU.EX2 R157, R162 ;  /* 0x000000a2009d7308 */ /* 0x0005e20000000800 */
[C---:B---3--:R-:W-:Y:S01]  /*15340*/  F2FP.F16.F32.PACK_AB R35, R125.reuse, R126 ;  /* 0x0000007e7d23723e */ /* 0x048fe200000000ff */
        /* <DEDUP_REMOVED lines=8> */
[-CC-:B--2---:R-:W-:Y:S01]  /*153d0*/  FFMA.FTZ R162, R161, R111.reuse, -R124.reuse ;  /* 0x0000006fa1a27223 */ /* 0x184fe2000001087c */
[-CC-:B------:R-:W-:Y:S01]  /*153e0*/  FFMA.FTZ R161, R160, R111.reuse, -R124.reuse ;  /* 0x0000006fa0a17223 */ /* 0x180fe2000001087c */
[C---:B------:R-:W-:Y:S01]  /*153f0*/  HMMA.16816.F32 R12, R32.reuse, R30, R12 ;  /* 0x0000001e200c723c */ /* 0x040fe2000000180c */
[----:B------:R-:W2:Y:S01]  /*15400*/  LDSM.16.MT88.4 R28, [R114+0xb000] ;  /* 0x00b00000721c783b */ /* 0x000ea20000004200 */
        /* <DEDUP_REMOVED lines=10> */
[C---:B------:R-:W-:Y:S03]  /*154b0*/  HMMA.16816.F32 R8, R32.reuse, R52, R8 ;  /* 0x000000342008723c */ /* 0x040fe60000001808 */
[----:B------:R-:W-:Y:S04]  /*154c0*/  MUFU.EX2 R173, R200 ;  /* 0x000000c800ad7308 */ /* 0x000fe80000000800 */
[----:B------:R-:W-:Y:S01]  /*154d0*/  MUFU.EX2 R181, R181 ;  /* 0x000000b500b57308 */ /* 0x000fe20000000800 */
[C---:B------:R-:W-:Y:S03]  /*154e0*/  HMMA.16816.F32 R48, R32.reuse, R36, R48 ;  /* 0x000000242030723c */ /* 0x040fe60000001830 */
[----:B------:R-:W-:Y:S04]  /*154f0*/  MUFU.EX2 R195, R195 ;  /* 0x000000c300c37308 */ /* 0x000fe80000000800 */
[----:B------:R-:W-:Y:S01]  /*15500*/  MUFU.EX2 R190, R190 ;  /* 0x000000be00be7308 */ /* 0x000fe20000000800 */
[C---:B------:R-:W-:Y:S01]  /*15510*/  HMMA.16816.F32 R40, R32.reuse, R38, R40 ;  /* 0x000000262028723c */ /* 0x040fe20000001828 */
[----:B------:R-:W4:Y:S02]  /*15520*/  LDSM.16.MT88.4 R36, [R3+0xb000] ;  /* 0x00b000000324783b */ /* 0x000f240000004200 */
[----:B------:R-:W-:Y:S04]  /*15530*/  MUFU.EX2 R78, R78 ;  /* 0x0000004e004e7308 */ /* 0x000fe80000000800 */
[----:B------:R-:W-:Y:S01]  /*15540*/  MUFU.EX2 R79, R79 ;  /* 0x0000004f004f7308 */ /* 0x000fe20000000800 */
[----:B------:R-:W-:Y:S01]  /*15550*/  HMMA.16816.F32 R4, R32, R54, R4 ;  /* 0x000000362004723c */ /* 0x000fe20000001804 */
[----:B------:R-:W4:Y:S01]  /*15560*/  LDSM.16.MT88.4 R52, [R114+0xb800] ;  /* 0x00b800007234783b */ /* 0x000f220000004200 */
[----:B-----5:R-:W-:Y:S01]  /*15570*/  F2FP.F16.F32.PACK_AB R32, R138, R139 ;  /* 0x0000008b8a20723e */ /* 0x020fe200000000ff */
[----:B------:R-:W-:Y:S01]  /*15580*/  FADD.FTZ R139, R139, R130 ;  /* 0x000000828b8b7221 */ /* 0x000fe20000010000 */
[----:B------:R-:W-:Y:S01]  /*15590*/  F2FP.F16.F32.PACK_AB R33, R134, R135 ;  /* 0x000000878621723e */ /* 0x000fe200000000ff */
[----:B------:R-:W-:Y:S01]  /*155a0*/  FADD.FTZ R135, R135, R127 ;  /* 0x0000007f87877221 */ /* 0x000fe20000010000 */
[----:B-1----:R-:W-:Y:S01]  /*155b0*/  F2FP.F16.F32.PACK_AB R34, R136, R137 ;  /* 0x000000898822723e */ /* 0x002fe200000000ff */
[----:B------:R-:W-:Y:S01]  /*155c0*/  FADD.FTZ R139, R138, R139 ;  /* 0x0000008b8a8b7221 */ /* 0x000fe20000010000 */
[----:B------:R-:W-:Y:S01]  /*155d0*/  F2FP.F16.F32.PACK_AB R35, R140, R133 ;  /* 0x000000858c23723e */ /* 0x000fe200000000ff */
[----:B------:R-:W-:Y:S01]  /*155e0*/  FADD.FTZ R135, R134, R135 ;  /* 0x0000008786877221 */ /* 0x000fe20000010000 */
[----:B------:R-:W-:Y:S01]  /*155f0*/  MUFU.EX2 R250, R250 ;  /* 0x000000fa00fa7308 */ /* 0x000fe20000000800 */
[----:B------:R-:W-:-:S02]  /*15600*/  FADD.FTZ R137, R137, R139 ;  /* 0x0000008b89897221 */ /* 0x000fc40000010000 */
[----:B------:R-:W-:Y:S01]  /*15610*/  FADD.FTZ R133, R133, R135 ;  /* 0x0000008785857221 */ /* 0x000fe20000010000 */
[----:B------:R-:W-:Y:S01]  /*15620*/  MUFU.EX2 R249, R249 ;  /* 0x000000f900f97308 */ /* 0x000fe20000000800 */
[----:B--2---:R-:W-:Y:S01]  /*15630*/  HMMA.16816.F32 R24, R32, R28, R24 ;  /* 0x0000001c2018723c */ /* 0x004fe20000001818 */
[----:B------:R-:W-:Y:S01]  /*15640*/  FFMA.FTZ R28, R150, R111, -R120 ;  /* 0x0000006f961c7223 */ /* 0x000fe20000010878 */
[----:B------:R-:W-:Y:S01]  /*15650*/  FADD.FTZ R133, R140, R133 ;  /* 0x000000858c857221 */ /* 0x000fe20000010000 */
[----:B------:R-:W-:Y:S01]  /*15660*/  MUFU.EX2 R150, R149 ;  /* 0x0000009500967308 */ /* 0x000fe20000000800 */
[----:B------:R-:W-:-:S03]  /*15670*/  FADD.FTZ R137, R136, R137 ;  /* 0x0000008988897221 */ /* 0x000fc60000010000 */
[----:B------:R1:W-:Y:S01]  /*15680*/  MUFU.EX2 R149, R28 ;  /* 0x0000001c00957308 */ /* 0x0003e20000000800 */
[----:B------:R-:W-:Y:S01]  /*15690*/  HMMA.16816.F32 R8, R32, R60, R8 ;  /* 0x0000003c2008723c */ /* 0x000fe20000001808 */
[-C--:B------:R-:W-:Y:S01]  /*156a0*/  FFMA.FTZ R60, R156, R111.reuse, -R124 ;  /* 0x0000006f9c3c7223 */ /* 0x080fe2000001087c */
[----:B------:R-:W-:-:S03]  /*156b0*/  FFMA.FTZ R156, R154, R111, -R120 ;  /* 0x0000006f9a9c7223 */ /* 0x000fc60000010878 */
[----:B------:R-:W-:Y:S03]  /*156c0*/  MUFU.EX2 R154, R60 ;  /* 0x0000003c009a7308 */ /* 0x000fe60000000800 */
[C---:B---3--:R-:W-:Y:S01]  /*156d0*/  HMMA.16816.F32 R16, R32.reuse, R56, R16 ;  /* 0x000000382010723c */ /* 0x048fe20000001810 */
[----:B------:R-:W-:Y:S01]  /*156e0*/  FFMA.FTZ R56, R151, R111, -R124 ;  /* 0x0000006f97387223 */ /* 0x000fe2000001087c */
[----:B------:R-:W-:Y:S04]  /*156f0*/  MUFU.EX2 R156, R156 ;  /* 0x0000009c009c7308 */ /* 0x000fe80000000800 */
[----:B------:R-:W-:Y:S02]  /*15700*/  MUFU.EX2 R151, R153 ;  /* 0x0000009900977308 */ /* 0x000fe40000000800 */
[C---:B------:R-:W-:Y:S01]  /*15710*/  HMMA.16816.F32 R20, R32.reuse, R30, R20 ;  /* 0x0000001e2014723c */ /* 0x040fe20000001814 */
[----:B-1----:R-:W1:Y:S01]  /*15720*/  LDSM.16.MT88.4 R28, [R113+0xb800] ;  /* 0x00b80000711c783b */ /* 0x002e620000004200 */
[----:B------:R2:W3:Y:S06]  /*15730*/  MUFU.EX2 R153, R56 ;  /* 0x0000003800997308 */ /* 0x0004ec0000000800 */
[C---:B------:R-:W-:Y:S08]  /*15740*/  HMMA.16816.F32 R12, R32.reuse, R58, R12 ;  /* 0x0000003a200c723c */ /* 0x040ff0000000180c */
[C---:B------:R-:W-:Y:S01]  /*15750*/  HMMA.16816.F32 R4, R32.reuse, R62, R4 ;  /* 0x0000003e2004723c */ /* 0x040fe20000001804 */
[----:B--2---:R-:W2:Y:S04]  /*15760*/  LDSM.16.MT88.4 R56, [R112+0xb800] ;  /* 0x00b800007038783b */ /* 0x004ea80000004200 */
[----:B------:R-:W-:Y:S03]  /*15770*/  LDSM.16.MT88.4 R60, [R112+0xc000] ;  /* 0x00c00000703c783b */ /* 0x000fe60000004200 */
[C---:B----4-:R-:W-:Y:S08]  /*15780*/  HMMA.16816.F32 R48, R32.reuse, R36, R48 ;  /* 0x000000242030723c */ /* 0x050ff00000001830 */
[----:B------:R-:W-:Y:S01]  /*15790*/  HMMA.16816.F32 R40, R32, R38, R40 ;  /* 0x000000262028723c */ /* 0x000fe20000001828 */
[----:B---3--:R-:W-:Y:S01]  /*157a0*/  F2FP.F16.F32.PACK_AB R32, R152, R153 ;  /* 0x000000999820723e */ /* 0x008fe200000000ff */
[----:B------:R-:W3:Y:S01]  /*157b0*/  LDSM.16.MT88.4 R36, [R3+0xb800] ;  /* 0x00b800000324783b */ /* 0x000ee20000004200 */
        /* <DEDUP_REMOVED lines=9> */
[C---:B------:R-:W-:Y:S01]  /*15850*/  HMMA.16816.F32 R24, R32.reuse, R52, R24 ;  /* 0x000000342018723c */ /* 0x040fe20000001818 */
[----:B------:R-:W-:Y:S01]  /*15860*/  FFMA.FTZ R52, R159, R111, -R120 ;  /* 0x0000006f9f347223 */ /* 0x000fe20000010878 */
[----:B------:R-:W-:Y:S01]  /*15870*/  FADD.FTZ R153, R155, R153 ;  /* 0x000000999b997221 */ /* 0x000fe20000010000 */
[----:B------:R-:W-:Y:S01]  /*15880*/  MUFU.EX2 R159, R158 ;  /* 0x0000009e009f7308 */ /* 0x000fe20000000800 */
[----:B------:R-:W-:Y:S02]  /*15890*/  FADD.FTZ R151, R156, R151 ;  /* 0x000000979c977221 */ /* 0x000fe40000010000 */
[----:B------:R-:W-:Y:S01]  /*158a0*/  FADD.FTZ R154, R154, R153 ;  /* 0x000000999a9a7221 */ /* 0x000fe20000010000 */
[----:B------:R4:W5:Y:S01]  /*158b0*/  MUFU.EX2 R158, R52 ;  /* 0x00000034009e7308 */ /* 0x0009620000000800 */
[----:B------:R-:W-:Y:S02]  /*158c0*/  HMMA.16816.F32 R20, R32, R54, R20 ;  /* 0x000000362014723c */ /* 0x000fe40000001814 */
[----:B------:R-:W-:-:S04]  /*158d0*/  FADD.FTZ R154, R163, R154 ;  /* 0x0000009aa39a7221 */ /* 0x000fc80000010000 */
[C---:B------:R-:W-:Y:S02]  /*158e0*/  FADD.FTZ R154, R162.reuse, R154 ;  /* 0x0000009aa29a7221 */ /* 0x040fe40000010000 */
[C---:B-1----:R-:W-:Y:S01]  /*158f0*/  HMMA.16816.F32 R16, R32.reuse, R28, R16 ;  /* 0x0000001c2010723c */ /* 0x042fe20000001810 */
[----:B----4-:R-:W1:Y:S07]  /*15900*/  LDSM.16.MT88.4 R52, [R113+0xc000] ;  /* 0x00c000007134783b */ /* 0x010e6e0000004200 */
[C---:B------:R-:W-:Y:S01]  /*15910*/  HMMA.16816.F32 R12, R32.reuse, R30, R12 ;  /* 0x0000001e200c723c */ /* 0x040fe2000000180c */
[----:B------:R-:W4:Y:S07]  /*15920*/  LDSM.16.MT88.4 R28, [R114+0xc000] ;  /* 0x00c00000721c783b */ /* 0x000f2e0000004200 */
[C---:B--2---:R-:W-:Y:S08]  /*15930*/  HMMA.16816.F32 R8, R32.reuse, R56, R8 ;  /* 0x000000382008723c */ /* 0x044ff00000001808 */
[C---:B------:R-:W-:Y:S01]  /*15940*/  HMMA.16816.F32 R4, R32.reuse, R58, R4 ;  /* 0x0000003a2004723c */ /* 0x040fe20000001804 */
[----:B------:R-:W-:Y:S07]  /*15950*/  LDSM.16.MT88.4 R56, [R114+0xc800] ;  /* 0x00c800007238783b */ /* 0x000fee0000004200 */
[C---:B---3--:R-:W-:Y:S08]  /*15960*/  HMMA.16816.F32 R48, R32.reuse, R36, R48 ;  /* 0x000000242030723c */ /* 0x048ff00000001830 */
[----:B------:R-:W-:Y:S01]  /*15970*/  HMMA.16816.F32 R40, R32, R38, R40 ;  /* 0x000000262028723c */ /* 0x000fe20000001828 */
[----:B------:R-:W-:Y:S01]  /*15980*/  F2FP.F16.F32.PACK_AB R32, R162, R163 ;  /* 0x000000a3a220723e */ /* 0x000fe200000000ff */
[----:B------:R-:W2:Y:S01]  /*15990*/  LDSM.16.MT88.4 R36, [R3+0xc000] ;  /* 0x00c000000324783b */ /* 0x000ea20000004200 */
        /* <DEDUP_REMOVED lines=9> */
[----:B------:R-:W-:Y:S01]  /*15a30*/  FFMA.FTZ R52, R169, R111, -R124 ;  /* 0x0000006fa9347223 */ /* 0x000fe2000001087c */
[----:B------:R-:W-:Y:S01]  /*15a40*/  FADD.FTZ R166, R166, R159 ;  /* 0x0000009fa6a67221 */ /* 0x000fe20000010000 */
[----:B------:R-:W-:Y:S01]  /*15a50*/  MUFU.EX2 R169, R171 ;  /* 0x000000ab00a97308 */ /* 0x000fe20000000800 */
[----:B------:R-:W-:Y:S02]  /*15a60*/  LDSM.16.MT88.4 R156, [R114+0x11800] ;  /* 0x01180000729c783b */ /* 0x000fe40000004200 */
[----:B------:R-:W-:Y:S01]  /*15a70*/  FADD.FTZ R166, R168, R166 ;  /* 0x000000a6a8a67221 */ /* 0x000fe20000010000 */
[----:B------:R1:W3:Y:S01]  /*15a80*/  MUFU.EX2 R171, R52 ;  /* 0x0000003400ab7308 */ /* 0x0002e20000000800 */
[----:B------:R-:W-:Y:S02]  /*15a90*/  HMMA.16816.F32 R12, R32, R54, R12 ;  /* 0x00000036200c723c */ /* 0x000fe4000000180c */
[----:B------:R-:W-:-:S06]  /*15aa0*/  FADD.FTZ R166, R167, R166 ;  /* 0x000000a6a7a67221 */ /* 0x000fcc0000010000 */
[----:B----4-:R-:W-:Y:S01]  /*15ab0*/  HMMA.16816.F32 R24, R32, R28, R24 ;  /* 0x0000001c2018723c */ /* 0x010fe20000001818 */
[----:B-1----:R-:W1:Y:S01]  /*15ac0*/  LDSM.16.MT88.4 R52, [R112+0xc800] ;  /* 0x00c800007034783b */ /* 0x002e620000004200 */
[----:B---3--:R-:W-:-:S06]  /*15ad0*/  FADD.FTZ R161, R171, R161 ;  /* 0x000000a1aba17221 */ /* 0x008fcc0000010000 */
[----:B------:R-:W-:Y:S01]  /*15ae0*/  HMMA.16816.F32 R20, R32, R30, R20 ;  /* 0x0000001e2014723c */ /* 0x000fe20000001814 */
[----:B------:R-:W3:Y:S01]  /*15af0*/  LDSM.16.MT88.4 R28, [R113+0xc800] ;  /* 0x00c80000711c783b */ /* 0x000ee20000004200 */
[----:B------:R-:W-:-:S06]  /*15b00*/  FADD.FTZ R161, R170, R161 ;  /* 0x000000a1aaa17221 */ /* 0x000fcc0000010000 */
[C---:B------:R-:W-:Y:S08]  /*15b10*/  HMMA.16816.F32 R8, R32.reuse, R60, R8 ;  /* 0x0000003c2008723c */ /* 0x040ff00000001808 */
[C---:B------:R-:W-:Y:S01]  /*15b20*/  HMMA.16816.F32 R4, R32.reuse, R62, R4 ;  /* 0x0000003e2004723c */ /* 0x040fe20000001804 */
[----:B------:R-:W-:Y:S07]  /*15b30*/  LDSM.16.MT88.4 R60, [R112+0xd000] ;  /* 0x00d00000703c783b */ /* 0x000fee0000004200 */
[C---:B--2---:R-:W-:Y:S08]  /*15b40*/  HMMA.16816.F32 R48, R32.reuse, R36, R48 ;  /* 0x000000242030723c */ /* 0x044ff00000001830 */
[----:B------:R-:W-:Y:S01]  /*15b50*/  HMMA.16816.F32 R40, R32, R38, R40 ;  /* 0x000000262028723c */ /* 0x000fe20000001828 */
[----:B------:R-:W-:Y:S01]  /*15b60*/  F2FP.F16.F32.PACK_AB R32, R170, R171 ;  /* 0x000000abaa20723e */ /* 0x000fe200000000ff */
[----:B------:R-:W2:Y:S01]  /*15b70*/  LDSM.16.MT88.4 R36, [R3+0xc800] ;  /* 0x00c800000324783b */ /* 0x000ea20000004200 */
[----:B------:R-:W-:-:S02]  /*15b80*/  F2FP.F16.F32.PACK_AB R33, R167, R168 ;  /* 0x000000a8a721723e */ /* 0x000fc400000000ff */
[----:B------:R-:W-:Y:S01]  /*15b90*/  F2FP.F16.F32.PACK_AB R34, R173, R174 ;  /* 0x000000aead22723e */ /* 0x000fe200000000ff */
[----:B------:R-:W-:Y:S01]  /*15ba0*/  FADD.FTZ R174, R174, R161 ;  /* 0x000000a1aeae7221 */ /* 0x000fe20000010000 */
[----:B------:R-:W-:Y:S01]  /*15bb0*/  F2FP.F16.F32.PACK_AB R35, R181, R169 ;  /* 0x000000a9b523723e */ /* 0x000fe200000000ff */
[----:B------:R-:W-:Y:S02]  /*15bc0*/  FADD.FTZ R169, R169, R166 ;  /* 0x000000a6a9a97221 */ /* 0x000fe40000010000 */
[----:B------:R-:W-:Y:S02]  /*15bd0*/  FADD.FTZ R174, R173, R174 ;  /* 0x000000aeadae7221 */ /* 0x000fe40000010000 */
[----:B------:R-:W-:Y:S02]  /*15be0*/  FADD.FTZ R169, R181, R169 ;  /* 0x000000a9b5a97221 */ /* 0x000fe40000010000 */
[C---:B------:R-:W-:Y:S01]  /*15bf0*/  HMMA.16816.F32 R24, R32.reuse, R56, R24 ;  /* 0x000000382018723c */ /* 0x040fe20000001818 */
[-C--:B------:R-:W-:Y:S01]  /*15c00*/  FFMA.FTZ R57, R197, R111.reuse, -R120 ;  /* 0x0000006fc5397223 */ /* 0x080fe20000010878 */
[-CC-:B------:R-:W-:Y:S01]  /*15c10*/  FFMA.FTZ R56, R193, R111.reuse, -R124.reuse ;  /* 0x0000006fc1387223 */ /* 0x180fe2000001087c */
[----:B------:R4:W-:Y:S04]  /*15c20*/  MUFU.EX2 R197, R199 ;  /* 0x000000c700c57308 */ /* 0x0009e80000000800 */
[----:B------:R-:W-:Y:S01]  /*15c30*/  MUFU.EX2 R193, R57 ;  /* 0x0000003900c17308 */ /* 0x000fe20000000800 */
[C---:B-1----:R-:W-:Y:S01]  /*15c40*/  HMMA.16816.F32 R8, R32.reuse, R52, R8 ;  /* 0x000000342008723c */ /* 0x042fe20000001808 */
[-CC-:B------:R-:W-:Y:S01]  /*15c50*/  FFMA.FTZ R52, R194, R111.reuse, -R124.reuse ;  /* 0x0000006fc2347223 */ /* 0x180fe2000001087c */
[-C--:B------:R-:W-:Y:S01]  /*15c60*/  FFMA.FTZ R53, R192, R111.reuse, -R124 ;  /* 0x0000006fc0357223 */ /* 0x080fe2000001087c */
[----:B------:R1:W-:Y:S04]  /*15c70*/  MUFU.EX2 R194, R56 ;  /* 0x0000003800c27308 */ /* 0x0003e80000000800 */
[----:B------:R5:W2:Y:S01]  /*15c80*/  MUFU.EX2 R192, R52 ;  /* 0x0000003400c07308 */ /* 0x000aa20000000800 */
[----:B------:R-:W-:Y:S01]  /*15c90*/  HMMA.16816.F32 R20, R32, R58, R20 ;  /* 0x0000003a2014723c */ /* 0x000fe20000001814 */
[----:B----4-:R-:W-:-:S06]  /*15ca0*/  FFMA.FTZ R199, R196, R111, -R120 ;  /* 0x0000006fc4c77223 */ /* 0x010fcc0000010878 */
[----:B------:R-:W-:Y:S01]  /*15cb0*/  MUFU.EX2 R199, R199 ;  /* 0x000000c700c77308 */ /* 0x000fe20000000800 */
[C---:B---3--:R-:W-:Y:S01]  /*15cc0*/  HMMA.16816.F32 R16, R32.reuse, R28, R16 ;  /* 0x0000001c2010723c */ /* 0x048fe20000001810 */
[----:B-1----:R-:W1:Y:S01]  /*15cd0*/  LDSM.16.MT88.4 R56, [R113+0xd000] ;  /* 0x00d000007138783b */ /* 0x002e620000004200 */
[----:B-----5:R-:W-:Y:S02]  /*15ce0*/  FFMA.FTZ R52, R198, R111, -R124 ;  /* 0x0000006fc6347223 */ /* 0x020fe4000001087c */
[----:B------:R-:W-:Y:S04]  /*15cf0*/  MUFU.EX2 R198, R53 ;  /* 0x0000003500c67308 */ /* 0x000fe80000000800 */
[C---:B------:R-:W-:Y:S01]  /*15d00*/  HMMA.16816.F32 R12, R32.reuse, R30, R12 ;  /* 0x0000001e200c723c */ /* 0x040fe2000000180c */
[----:B------:R-:W3:Y:S01]  /*15d10*/  LDSM.16.MT88.4 R28, [R114+0xd000] ;  /* 0x00d00000721c783b */ /* 0x000ee20000004200 */
[----:B------:R-:W4:Y:S06]  /*15d20*/  MUFU.EX2 R196, R52 ;  /* 0x0000003400c47308 */ /* 0x000f2c0000000800 */
[----:B--2---:R-:W-:Y:S01]  /*15d30*/  HMMA.16816.F32 R48, R32, R36, R48 ;  /* 0x000000242030723c */ /* 0x004fe20000001830 */
[----:B------:R-:W-:Y:S01]  /*15d40*/  F2FP.F16.F32.PACK_AB R36, R192, R194 ;  /* 0x000000c2c024723e */ /* 0x000fe200000000ff */
[----:B------:R-:W-:Y:S01]  /*15d50*/  FADD.FTZ R194, R194, R174 ;  /* 0x000000aec2c27221 */ /* 0x000fe20000010000 */
[----:B------:R-:W-:Y:S01]  /*15d60*/  F2FP.F16.F32.PACK_AB R37, R197, R195 ;  /* 0x000000c3c525723e */ /* 0x000fe200000000ff */
[----:B------:R-:W-:-:S02]  /*15d70*/  FADD.FTZ R195, R195, R169 ;  /* 0x000000a9c3c37221 */ /* 0x000fc40000010000 */
[----:B------:R-:W-:Y:S02]  /*15d80*/  FADD.FTZ R194, R192, R194 ;  /* 0x000000c2c0c27221 */ /* 0x000fe40000010000 */
[C---:B------:R-:W-:Y:S01]  /*15d90*/  HMMA.16816.F32 R40, R32.reuse, R38, R40 ;  /* 0x000000262028723c */ /* 0x040fe20000001828 */
[----:B----4-:R-:W-:Y:S01]  /*15da0*/  F2FP.F16.F32.PACK_AB R38, R196, R198 ;  /* 0x000000c6c426723e */ /* 0x010fe200000000ff */
[----:B------:R-:W-:Y:S01]  /*15db0*/  FADD.FTZ R195, R197, R195 ;  /* 0x000000c3c5c37221 */ /* 0x000fe20000010000 */
[----:B------:R-:W-:Y:S01]  /*15dc0*/  F2FP.F16.F32.PACK_AB R39, R199, R193 ;  /* 0x000000c1c727723e */ /* 0x000fe200000000ff */
[----:B------:R-:W-:Y:S02]  /*15dd0*/  FADD.FTZ R198, R198, R194 ;  /* 0x000000c2c6c67221 */ /* 0x000fe40000010000 */
[----:B------:R-:W-:Y:S02]  /*15de0*/  FADD.FTZ R195, R193, R195 ;  /* 0x000000c3c1c37221 */ /* 0x000fe40000010000 */
[----:B------:R-:W-:Y:S01]  /*15df0*/  HMMA.16816.F32 R4, R32, R54, R4 ;  /* 0x000000362004723c */ /* 0x000fe20000001804 */
[----:B------:R-:W2:Y:S01]  /*15e00*/  LDSM.16.MT88.4 R52, [R3+0xd000] ;  /* 0x00d000000334783b */ /* 0x000ea20000004200 */
[----:B------:R-:W-:Y:S01]  /*15e10*/  FADD.FTZ R199, R199, R195 ;  /* 0x000000c3c7c77221 */ /* 0x000fe20000010000 */
[----:B------:R-:W-:-:S02]  /*15e20*/  FADD.FTZ R198, R196, R198 ;  /* 0x000000c6c4c67221 */ /* 0x000fc40000010000 */
[----:B------:R-:W-:Y:S01]  /*15e30*/  LDSM.16.MT88.4 R32, [R114+0xd800] ;  /* 0x00d800007220783b */ /* 0x000fe20000004200 */
[----:B------:R-:W-:Y:S02]  /*15e40*/  FADD.FTZ R199, R190, R199 ;  /* 0x000000c7bec77221 */ /* 0x000fe40000010000 */
[----:B------:R-:W-:Y:S01]  /*15e50*/  HMMA.16816.F32 R8, R36, R60, R8 ;  /* 0x0000003c2408723c */ /* 0x000fe20000001808 */
[----:B------:R-:W-:-:S07]  /*15e60*/  FFMA.FTZ R60, R186, R111, -R124 ;  /* 0x0000006fba3c7223 */ /* 0x000fce000001087c */
[C---:B-1----:R-:W-:Y:S01]  /*15e70*/  HMMA.16816.F32 R16, R36.reuse, R56, R16 ;  /* 0x000000382410723c */ /* 0x042fe20000001810 */
[-C--:B------:R-:W-:Y:S01]  /*15e80*/  FFMA.FTZ R56, R189, R111.reuse, -R120 ;  /* 0x0000006fbd387223 */ /* 0x080fe20000010878 */
[-C--:B------:R-:W-:Y:S01]  /*15e90*/  FFMA.FTZ R57, R188, R111.reuse, -R124 ;  /* 0x0000006fbc397223 */ /* 0x080fe2000001087c */
[----:B------:R1:W4:Y:S05]  /*15ea0*/  MUFU.EX2 R189, R191 ;  /* 0x000000bf00bd7308 */ /* 0x00032a0000000800 */
[C---:B---3--:R-:W-:Y:S08]  /*15eb0*/  HMMA.16816.F32 R24, R36.reuse, R28, R24 ;  /* 0x0000001c2418723c */ /* 0x048ff00000001818 */
[----:B------:R-:W-:Y:S01]  /*15ec0*/  HMMA.16816.F32 R20, R36, R30, R20 ;  /* 0x0000001e2414723c */ /* 0x000fe20000001814 */
[----:B------:R-:W3:Y:S01]  /*15ed0*/  LDSM.16.MT88.4 R28, [R113+0xd800] ;  /* 0x00d80000711c783b */ /* 0x000ee20000004200 */
[----:B-1----:R-:W-:-:S02]  /*15ee0*/  FFMA.FTZ R191, R184, R111, -R120 ;  /* 0x0000006fb8bf7223 */ /* 0x002fc40000010878 */
[----:B------:R1:W-:Y:S04]  /*15ef0*/  MUFU.EX2 R184, R60 ;  /* 0x0000003c00b87308 */ /* 0x0003e80000000800 */
[C---:B------:R-:W-:Y:S01]  /*15f00*/  HMMA.16816.F32 R12, R36.reuse, R58, R12 ;  /* 0x0000003a240c723c */ /* 0x040fe2000000180c */
[-CC-:B------:R-:W-:Y:S01]  /*15f10*/  FFMA.FTZ R58, R185, R111.reuse, -R124.reuse ;  /* 0x0000006fb93a7223 */ /* 0x180fe2000001087c */
[----:B------:R-:W-:Y:S04]  /*15f20*/  MUFU.EX2 R191, R191 ;  /* 0x000000bf00bf7308 */ /* 0x000fe80000000800 */
[----:B------:R5:W4:Y:S02]  /*15f30*/  MUFU.EX2 R185, R56 ;  /* 0x0000003800b97308 */ /* 0x000b240000000800 */
[C---:B------:R-:W-:Y:S02]  /*15f40*/  HMMA.16816.F32 R4, R36.reuse, R62, R4 ;  /* 0x0000003e2404723c */ /* 0x040fe40000001804 */
[----:B------:R-:W-:Y:S01]  /*15f50*/  MUFU.EX2 R188, R58 ;  /* 0x0000003a00bc7308 */ /* 0x000fe20000000800 */
[----:B-1----:R-:W-:Y:S05]  /*15f60*/  LDSM.16.MT88.4 R60, [R112+0xe000] ;  /* 0x00e00000703c783b */ /* 0x002fea0000004200 */
[----:B--2---:R-:W-:Y:S01]  /*15f70*/  HMMA.16816.F32 R48, R36, R52, R48 ;  /* 0x000000342430723c */ /* 0x004fe20000001830 */
[----:B-----5:R-:W-:-:S02]  /*15f80*/  FFMA.FTZ R56, R187, R111, -R124 ;  /* 0x0000006fbb387223 */ /* 0x020fc4000001087c */
[----:B------:R-:W1:Y:S05]  /*15f90*/  MUFU.EX2 R187, R57 ;  /* 0x0000003900bb7308 */ /* 0x000e6a0000000800 */
[----:B------:R-:W-:Y:S01]  /*15fa0*/  HMMA.16816.F32 R40, R36, R54, R40 ;  /* 0x000000362428723c */ /* 0x000fe20000001828 */
[----:B----4-:R-:W-:Y:S01]  /*15fb0*/  F2FP.F16.F32.PACK_AB R37, R189, R190 ;  /* 0x000000bebd25723e */ /* 0x010fe200000000ff */
[----:B------:R2:W4:Y:S01]  /*15fc0*/  MUFU.EX2 R186, R56 ;  /* 0x0000003800ba7308 */ /* 0x0005220000000800 */
[----:B------:R-:W-:Y:S01]  /*15fd0*/  F2FP.F16.F32.PACK_AB R39, R191, R185 ;  /* 0x000000b9bf27723e */ /* 0x000fe200000000ff */
[----:B------:R-:W-:Y:S01]  /*15fe0*/  LDSM.16.MT88.4 R52, [R3+0xd800] ;  /* 0x00d800000334783b */ /* 0x000fe20000004200 */
[----:B------:R-:W-:-:S04]  /*15ff0*/  FADD.FTZ R189, R189, R199 ;  /* 0x000000c7bdbd7221 */ /* 0x000fc80000010000 */
[----:B------:R-:W-:Y:S01]  /*16000*/  FADD.FTZ R189, R185, R189 ;  /* 0x000000bdb9bd7221 */ /* 0x000fe20000010000 */
[----:B-1----:R-:W-:Y:S01]  /*16010*/  F2FP.F16.F32.PACK_AB R36, R187, R188 ;  /* 0x000000bcbb24723e */ /* 0x002fe200000000ff */
[----:B------:R-:W-:Y:S02]  /*16020*/  FADD.FTZ R188, R188, R198 ;  /* 0x000000c6bcbc7221 */ /* 0x000fe40000010000 */
[----:B------:R-:W-:Y:S01]  /*16030*/  FADD.FTZ R191, R191, R189 ;  /* 0x000000bdbfbf7221 */ /* 0x000fe20000010000 */
[----:B--2---:R-:W1:Y:S01]  /*16040*/  LDSM.16.MT88.4 R56, [R112+0xd800] ;  /* 0x00d800007038783b */ /* 0x004e620000004200 */
[----:B----4-:R-:W-:Y:S01]  /*16050*/  F2FP.F16.F32.PACK_AB R38, R184, R186 ;  /* 0x000000bab826723e */ /* 0x010fe200000000ff */
[----:B------:R-:W-:-:S04]  /*16060*/  FADD.FTZ R188, R187, R188 ;  /* 0x000000bcbbbc7221 */ /* 0x000fc80000010000 */
[----:B------:R-:W-:Y:S02]  /*16070*/  FADD.FTZ R186, R186, R188 ;  /* 0x000000bcbaba7221 */ /* 0x000fe40000010000 */
[----:B---3--:R-:W-:Y:S01]  /*16080*/  HMMA.16816.F32 R16, R36, R28, R16 ;  /* 0x0000001c2410723c */ /* 0x008fe20000001810 */
[-CC-:B------:R-:W-:Y:S01]  /*16090*/  FFMA.FTZ R28, R182, R111.reuse, -R120.reuse ;  /* 0x0000006fb61c7223 */ /* 0x180fe20000010878 */
[----:B------:R-:W-:Y:S01]  /*160a0*/  FFMA.FTZ R29, R179, R111, -R120 ;  /* 0x0000006fb31d7223 */ /* 0x000fe20000010878 */
[----:B------:R2:W3:Y:S01]  /*160b0*/  MUFU.EX2 R182, R183 ;  /* 0x000000b700b67308 */ /* 0x0004e20000000800 */
[----:B------:R-:W-:-:S03]  /*160c0*/  FADD.FTZ R186, R184, R186 ;  /* 0x000000bab8ba7221 */ /* 0x000fc60000010000 */
[----:B------:R4:W-:Y:S01]  /*160d0*/  MUFU.EX2 R179, R28 ;  /* 0x0000001c00b37308 */ /* 0x0009e20000000800 */
[C---:B------:R-:W-:Y:S08]  /*160e0*/  HMMA.16816.F32 R12, R36.reuse, R30, R12 ;  /* 0x0000001e240c723c */ /* 0x040ff0000000180c */
[----:B------:R-:W-:Y:S01]  /*160f0*/  HMMA.16816.F32 R24, R36, R32, R24 ;  /* 0x000000202418723c */ /* 0x000fe20000001818 */
[-C--:B--2---:R-:W-:Y:S01]  /*16100*/  FFMA.FTZ R183, R176, R111.reuse, -R120 ;  /* 0x0000006fb0b77223 */ /* 0x084fe20000010878 */
[----:B---3--:R-:W-:Y:S01]  /*16110*/  FADD.FTZ R191, R182, R191 ;  /* 0x000000bfb6bf7221 */ /* 0x008fe20000010000 */
[----:B----4-:R-:W-:-:S02]  /*16120*/  FFMA.FTZ R28, R178, R111, -R124 ;  /* 0x0000006fb21c7223 */ /* 0x010fc4000001087c */
[----:B------:R-:W-:Y:S03]  /*16130*/  MUFU.EX2 R178, R29 ;  /* 0x0000001d00b27308 */ /* 0x000fe60000000800 */
[C---:B------:R-:W-:Y:S01]  /*16140*/  HMMA.16816.F32 R20, R36.reuse, R34, R20 ;  /* 0x000000222414723c */ /* 0x040fe20000001814 */
[----:B------:R-:W2:Y:S01]  /*16150*/  LDSM.16.MT88.4 R32, [R114+0xe000] ;  /* 0x00e000007220783b */ /* 0x000ea20000004200 */
[----:B------:R-:W3:Y:S06]  /*16160*/  MUFU.EX2 R183, R183 ;  /* 0x000000b700b77308 */ /* 0x000eec0000000800 */
[C---:B-1----:R-:W-:Y:S01]  /*16170*/  HMMA.16816.F32 R8, R36.reuse, R56, R8 ;  /* 0x000000382408723c */ /* 0x042fe20000001808 */
[-CC-:B------:R-:W-:Y:S01]  /*16180*/  FFMA.FTZ R56, R177, R111.reuse, -R124.reuse ;  /* 0x0000006fb1387223 */ /* 0x180fe2000001087c */
[----:B------:R-:W-:Y:S01]  /*16190*/  FFMA.FTZ R57, R172, R111, -R124 ;  /* 0x0000006fac397223 */ /* 0x000fe2000001087c */
[----:B------:R1:W-:Y:S04]  /*161a0*/  MUFU.EX2 R177, R28 ;  /* 0x0000001c00b17308 */ /* 0x0003e80000000800 */
[----:B------:R4:W5:Y:S01]  /*161b0*/  MUFU.EX2 R172, R56 ;  /* 0x0000003800ac7308 */ /* 0x0009620000000800 */
[----:B------:R-:W-:Y:S01]  /*161c0*/  HMMA.16816.F32 R4, R36, R58, R4 ;  /* 0x0000003a2404723c */ /* 0x000fe20000001804 */
[----:B---3--:R-:W-:-:S07]  /*161d0*/  F2FP.F16.F32.PACK_AB R59, R183, R178 ;  /* 0x000000b2b73b723e */ /* 0x008fce00000000ff */
[C---:B------:R-:W-:Y:S01]  /*161e0*/  HMMA.16816.F32 R48, R36.reuse, R52, R48 ;  /* 0x000000342430723c */ /* 0x040fe20000001830 */
[----:B-1----:R-:W1:Y:S01]  /*161f0*/  LDSM.16.MT88.4 R28, [R113+0xe000] ;  /* 0x00e00000711c783b */ /* 0x002e620000004200 */
[----:B----4-:R-:W-:Y:S02]  /*16200*/  FFMA.FTZ R56, R175, R111, -R124 ;  /* 0x0000006faf387223 */ /* 0x010fe4000001087c */
[----:B------:R3:W-:Y:S04]  /*16210*/  MUFU.EX2 R175, R57 ;  /* 0x0000003900af7308 */ /* 0x0007e80000000800 */
[----:B------:R-:W-:Y:S01]  /*16220*/  HMMA.16816.F32 R40, R36, R54, R40 ;  /* 0x000000362428723c */ /* 0x000fe20000001828 */
[----:B------:R-:W4:Y:S01]  /*16230*/  LDSM.16.MT88.4 R52, [R3+0xe000] ;  /* 0x00e000000334783b */ /* 0x000f220000004200 */
[----:B------:R5:W2:Y:S03]  /*16240*/  MUFU.EX2 R176, R56 ;  /* 0x0000003800b07308 */ /* 0x000aa60000000800 */
[----:B------:R-:W4:Y:S01]  /*16250*/  LDSM.16.MT88.4 R36, [R114+0xe800] ;  /* 0x00e800007224783b */ /* 0x000f220000004200 */
[C---:B---3--:R-:W-:Y:S01]  /*16260*/  F2FP.F16.F32.PACK_AB R57, R179.reuse, R182 ;  /* 0x000000b6b339723e */ /* 0x048fe200000000ff */
[----:B------:R-:W-:Y:S01]  /*16270*/  FADD.FTZ R179, R179, R191 ;  /* 0x000000bfb3b37221 */ /* 0x000fe20000010000 */
[----:B-----5:R-:W-:Y:S01]  /*16280*/  F2FP.F16.F32.PACK_AB R56, R172, R177 ;  /* 0x000000b1ac38723e */ /* 0x020fe200000000ff */
[----:B------:R-:W-:Y:S01]  /*16290*/  FADD.FTZ R177, R177, R186 ;  /* 0x000000bab1b17221 */ /* 0x000fe20000010000 */
[----:B--2---:R-:W-:Y:S01]  /*162a0*/  F2FP.F16.F32.PACK_AB R58, R176, R175 ;  /* 0x000000afb03a723e */ /* 0x004fe200000000ff */
[----:B------:R-:W-:-:S02]  /*162b0*/  FADD.FTZ R179, R178, R179 ;  /* 0x000000b3b2b37221 */ /* 0x000fc40000010000 */
[----:B------:R-:W-:Y:S02]  /*162c0*/  FADD.FTZ R177, R172, R177 ;  /* 0x000000b1acb17221 */ /* 0x000fe40000010000 */
[----:B------:R-:W-:Y:S02]  /*162d0*/  FADD.FTZ R183, R183, R179 ;  /* 0x000000b3b7b77221 */ /* 0x000fe40000010000 */
[----:B------:R-:W-:Y:S01]  /*162e0*/  HMMA.16816.F32 R24, R56, R32, R24 ;  /* 0x000000203818723c */ /* 0x000fe20000001818 */
[----:B------:R-:W-:-:S04]  /*162f0*/  FADD.FTZ R175, R175, R177 ;  /* 0x000000b1afaf7221 */ /* 0x000fc80000010000 */
[----:B------:R-:W-:-:S03]  /*16300*/  FADD.FTZ R175, R176, R175 ;  /* 0x000000afb0af7221 */ /* 0x000fc60000010000 */
[C---:B-1----:R-:W-:Y:S01]  /*16310*/  HMMA.16816.F32 R16, R56.reuse, R28, R16 ;  /* 0x0000001c3810723c */ /* 0x042fe20000001810 */
[-CC-:B------:R-:W-:Y:S01]  /*16320*/  FFMA.FTZ R29, R147, R111.reuse, -R120.reuse ;  /* 0x0000006f931d7223 */ /* 0x180fe20000010878 */
[-C--:B------:R-:W-:Y:S01]  /*16330*/  FFMA.FTZ R28, R146, R111.reuse, -R120 ;  /* 0x0000006f921c7223 */ /* 0x080fe20000010878 */
[----:B------:R1:W2:Y:S04]  /*16340*/  MUFU.EX2 R147, R148 ;  /* 0x0000009400937308 */ /* 0x0002a80000000800 */
[----:B------:R3:W5:Y:S01]  /*16350*/  MUFU.EX2 R146, R29 ;  /* 0x0000001d00927308 */ /* 0x0007620000000800 */
[C---:B------:R-:W-:Y:S01]  /*16360*/  HMMA.16816.F32 R12, R56.reuse, R30, R12 ;  /* 0x0000001e380c723c */ /* 0x040fe2000000180c */
[-C--:B------:R-:W-:Y:S02]  /*16370*/  FFMA.FTZ R30, R142, R111.reuse, -R124 ;  /* 0x0000006f8e1e7223 */ /* 0x080fe4000001087c */
[----:B------:R4:W-:Y:S05]  /*16380*/  MUFU.EX2 R142, R28 ;  /* 0x0000001c008e7308 */ /* 0x0009ea0000000800 */
[----:B------:R-:W-:Y:S01]  /*16390*/  HMMA.16816.F32 R20, R56, R34, R20 ;  /* 0x000000223814723c */ /* 0x000fe20000001814 */
[----:B------:R-:W5:Y:S01]  /*163a0*/  LDSM.16.MT88.4 R32, [R113+0xe800] ;  /* 0x00e800007120783b */ /* 0x000f620000004200 */
[-C--:B-1----:R-:W-:Y:S01]  /*163b0*/  FFMA.FTZ R148, R141, R111.reuse, -R120 ;  /* 0x0000006f8d947223 */ /* 0x082fe20000010878 */
[----:B--2---:R-:W-:Y:S01]  /*163c0*/  FADD.FTZ R183, R147, R183 ;  /* 0x000000b793b77221 */ /* 0x004fe20000010000 */
[----:B---3--:R-:W-:-:S02]  /*163d0*/  FFMA.FTZ R29, R145, R111, -R124 ;  /* 0x0000006f911d7223 */ /* 0x008fc4000001087c */
[----:B------:R-:W1:Y:S02]  /*163e0*/  MUFU.EX2 R145, R30 ;  /* 0x0000001e00917308 */ /* 0x000e640000000800 */
[----:B------:R-:W-:Y:S01]  /*163f0*/  HMMA.16816.F32 R8, R56, R60, R8 ;  /* 0x0000003c3808723c */ /* 0x000fe20000001808 */
[-CC-:B----4-:R-:W-:Y:S01]  /*16400*/  FFMA.FTZ R28, R144, R111.reuse, -R124.reuse ;  /* 0x0000006f901c7223 */ /* 0x190fe2000001087c */
[----:B------:R-:W-:Y:S01]  /*16410*/  FFMA.FTZ R60, R143, R111, -R124 ;  /* 0x0000006f8f3c7223 */ /* 0x000fe2000001087c */
[----:B------:R-:W2:Y:S01]  /*16420*/  MUFU.EX2 R144, R29 ;  /* 0x0000001d00907308 */ /* 0x000ea20000000800 */
[----:B-----5:R-:W-:-:S03]  /*16430*/  FADD.FTZ R183, R146, R183 ;  /* 0x000000b792b77221 */ /* 0x020fc60000010000 */
[----:B------:R3:W-:Y:S01]  /*16440*/  MUFU.EX2 R143, R28 ;  /* 0x0000001c008f7308 */ /* 0x0007e20000000800 */
[----:B------:R-:W-:Y:S03]  /*16450*/  HMMA.16816.F32 R4, R56, R62, R4 ;  /* 0x0000003e3804723c */ /* 0x000fe60000001804 */
[----:B------:R-:W4:Y:S01]  /*16460*/  MUFU.EX2 R141, R60 ;  /* 0x0000003c008d7308 */ /* 0x000f220000000800 */
[----:B-1----:R-:W-:-:S03]  /*16470*/  FADD.FTZ R175, R145, R175 ;  /* 0x000000af91af7221 */ /* 0x002fc60000010000 */
[----:B------:R-:W1:Y:S01]  /*16480*/  MUFU.EX2 R148, R148 ;  /* 0x0000009400947308 */ /* 0x000e620000000800 */
[C---:B------:R-:W-:Y:S01]  /*16490*/  HMMA.16816.F32 R48, R56.reuse, R52, R48 ;  /* 0x000000343830723c */ /* 0x040fe20000001830 */
[----:B---3--:R-:W3:Y:S07]  /*164a0*/  LDSM.16.MT88.4 R28, [R112+0xe800] ;  /* 0x00e80000701c783b */ /* 0x008eee0000004200 */
[----:B------:R-:W-:Y:S01]  /*164b0*/  HMMA.16816.F32 R40, R56, R54, R40 ;  /* 0x000000363828723c */ /* 0x000fe20000001828 */
[----:B--2---:R-:W-:Y:S01]  /*164c0*/  F2FP.F16.F32.PACK_AB R56, R144, R145 ;  /* 0x000000919038723e */ /* 0x004fe200000000ff */
[----:B------:R-:W2:Y:S01]  /*164d0*/  LDSM.16.MT88.4 R52, [R3+0xe800] ;  /* 0x00e800000334783b */ /* 0x000ea20000004200 */
[----:B------:R-:W-:Y:S01]  /*164e0*/  F2FP.F16.F32.PACK_AB R57, R146, R147 ;  /* 0x000000939239723e */ /* 0x000fe200000000ff */
[----:B------:R-:W-:Y:S01]  /*164f0*/  FADD.FTZ R144, R144, R175 ;  /* 0x000000af90907221 */ /* 0x000fe20000010000 */
[----:B----4-:R-:W-:Y:S01]  /*16500*/  F2FP.F16.F32.PACK_AB R58, R141, R143 ;  /* 0x0000008f8d3a723e */ /* 0x010fe200000000ff */
[----:B------:R-:W-:Y:S01]  /*16510*/  LDSM.16.MT88.4 R60, [R113+0xf800] ;  /* 0x00f80000713c783b */ /* 0x000fe20000004200 */
[----:B-1----:R-:W-:Y:S01]  /*16520*/  F2FP.F16.F32.PACK_AB R59, R148, R142 ;  /* 0x0000008e943b723e */ /* 0x002fe200000000ff */
[----:B------:R-:W-:Y:S01]  /*16530*/  FADD.FTZ R142, R142, R183 ;  /* 0x000000b78e8e7221 */ /* 0x000fe20000010000 */
[----:B------:R-:W-:-:S03]  /*16540*/  FADD.FTZ R144, R143, R144 ;  /* 0x000000908f907221 */ /* 0x000fc60000010000 */
[----:B------:R-:W-:Y:S01]  /*16550*/  FADD.FTZ R142, R148, R142 ;  /* 0x0000008e948e7221 */ /* 0x000fe20000010000 */
[----:B------:R-:W-:Y:S01]  /*16560*/  FADD.FTZ R144, R141, R144 ;  /* 0x000000908d907221 */ /* 0x000fe20000010000 */
[C---:B------:R-:W-:Y:S01]  /*16570*/  HMMA.16816.F32 R24, R56.reuse, R36, R24 ;  /* 0x000000243818723c */ /* 0x040fe20000001818 */
[-CC-:B------:R-:W-:Y:S01]  /*16580*/  FFMA.FTZ R36, R99, R111.reuse, -R120.reuse ;  /* 0x0000006f63247223 */ /* 0x180fe20000010878 */
[-CC-:B------:R-:W-:Y:S01]  /*16590*/  FFMA.FTZ R37, R97, R111.reuse, -R120.reuse ;  /* 0x0000006f61257223 */ /* 0x180fe20000010878 */
[----:B------:R1:W4:Y:S04]  /*165a0*/  MUFU.EX2 R99, R101 ;  /* 0x0000006500637308 */ /* 0x0003280000000800 */
[----:B------:R5:W-:Y:S01]  /*165b0*/  MUFU.EX2 R97, R36 ;  /* 0x0000002400617308 */ /* 0x000be20000000800 */
[C---:B------:R-:W-:Y:S08]  /*165c0*/  HMMA.16816.F32 R16, R56.reuse, R32, R16 ;  /* 0x000000203810723c */ /* 0x040ff00000001810 */
[----:B------:R-:W-:Y:S01]  /*165d0*/  HMMA.16816.F32 R12, R56, R34, R12 ;  /* 0x00000022380c723c */ /* 0x000fe2000000180c */
[----:B------:R-:W2:Y:S01]  /*165e0*/  LDSM.16.MT88.4 R32, [R114+0xf000] ;  /* 0x00f000007220783b */ /* 0x000ea20000004200 */
[-C--:B-1----:R-:W-:Y:S01]  /*165f0*/  FFMA.FTZ R101, R95, R111.reuse, -R120 ;  /* 0x0000006f5f657223 */ /* 0x082fe20000010878 */
[----:B----4-:R-:W-:Y:S01]  /*16600*/  FADD.FTZ R142, R99, R142 ;  /* 0x0000008e638e7221 */ /* 0x010fe20000010000 */
[----:B-----5:R-:W-:-:S02]  /*16610*/  FFMA.FTZ R36, R100, R111, -R124 ;  /* 0x0000006f64247223 */ /* 0x020fc4000001087c */
[----:B------:R-:W-:Y:S02]  /*16620*/  MUFU.EX2 R100, R37 ;  /* 0x0000002500647308 */ /* 0x000fe40000000800 */
[C---:B---3--:R-:W-:Y:S01]  /*16630*/  HMMA.16816.F32 R8, R56.reuse, R28, R8 ;  /* 0x0000001c3808723c */ /* 0x048fe20000001808 */
[-CC-:B------:R-:W-:Y:S01]  /*16640*/  FFMA.FTZ R28, R98, R111.reuse, -R124.reuse ;  /* 0x0000006f621c7223 */ /* 0x180fe2000001087c */
[-CC-:B------:R-:W-:Y:S01]  /*16650*/  FFMA.FTZ R29, R96, R111.reuse, -R124.reuse ;  /* 0x0000006f601d7223 */ /* 0x180fe2000001087c */
[----:B------:R1:W-:Y:S04]  /*16660*/  MUFU.EX2 R98, R36 ;  /* 0x0000002400627308 */ /* 0x0003e80000000800 */
[----:B------:R3:W4:Y:S01]  /*16670*/  MUFU.EX2 R96, R28 ;  /* 0x0000001c00607308 */ /* 0x0007220000000800 */
[C---:B------:R-:W-:Y:S03]  /*16680*/  HMMA.16816.F32 R20, R56.reuse, R38, R20 ;  /* 0x000000263814723c */ /* 0x040fe60000001814 */
[----:B------:R-:W5:Y:S05]  /*16690*/  MUFU.EX2 R101, R101 ;  /* 0x0000006500657308 */ /* 0x000f6a0000000800 */
[----:B------:R-:W-:Y:S01]  /*166a0*/  HMMA.16816.F32 R4, R56, R30, R4 ;  /* 0x0000001e3804723c */ /* 0x000fe20000001804 */
[----:B-1----:R-:W1:Y:S01]  /*166b0*/  LDSM.16.MT88.4 R36, [R113+0xf000] ;  /* 0x00f000007124783b */ /* 0x002e620000004200 */
[----:B---3--:R-:W-:-:S02]  /*166c0*/  FFMA.FTZ R28, R94, R111, -R124 ;  /* 0x0000006f5e1c7223 */ /* 0x008fc4000001087c */
[----:B------:R-:W-:Y:S04]  /*166d0*/  MUFU.EX2 R94, R29 ;  /* 0x0000001d005e7308 */ /* 0x000fe80000000800 */
[C---:B--2---:R-:W-:Y:S01]  /*166e0*/  HMMA.16816.F32 R48, R56.reuse, R52, R48 ;  /* 0x000000343830723c */ /* 0x044fe20000001830 */
[----:B----4-:R-:W-:Y:S01]  /*166f0*/  F2FP.F16.F32.PACK_AB R52, R96, R98 ;  /* 0x000000626034723e */ /* 0x010fe200000000ff */
[----:B------:R-:W-:Y:S01]  /*16700*/  FADD.FTZ R98, R98, R144 ;  /* 0x0000009062627221 */ /* 0x000fe20000010000 */
[----:B------:R2:W3:Y:S01]  /*16710*/  MUFU.EX2 R95, R28 ;  /* 0x0000001c005f7308 */ /* 0x0004e20000000800 */
[C---:B------:R-:W-:Y:S01]  /*16720*/  F2FP.F16.F32.PACK_AB R53, R97.reuse, R99 ;  /* 0x000000636135723e */ /* 0x040fe200000000ff */
[----:B------:R-:W-:Y:S01]  /*16730*/  FADD.FTZ R97, R97, R142 ;  /* 0x0000008e61617221 */ /* 0x000fe20000010000 */
[----:B------:R-:W-:Y:S01]  /*16740*/  FADD.FTZ R98, R96, R98 ;  /* 0x0000006260627221 */ /* 0x000fe20000010000 */
[----:B------:R-:W-:Y:S01]  /*16750*/  LDSM.16.MT88.4 R144, [R112+0x11800] ;  /* 0x011800007090783b */ /* 0x000fe20000004200 */
[----:B------:R-:W-:Y:S01]  /*16760*/  HMMA.16816.F32 R40, R56, R54, R40 ;  /* 0x000000363828723c */ /* 0x000fe20000001828 */
[C---:B-----5:R-:W-:Y:S01]  /*16770*/  F2FP.F16.F32.PACK_AB R55, R101.reuse, R100 ;  /* 0x000000646537723e */ /* 0x060fe200000000ff */
[----:B------:R-:W-:Y:S01]  /*16780*/  FADD.FTZ R97, R100, R97 ;  /* 0x0000006164617221 */ /* 0x000fe20000010000 */
[----:B------:R-:W-:Y:S03]  /*16790*/  LDSM.16.MT88.4 R56, [R3+0xf000] ;  /* 0x00f000000338783b */ /* 0x000fe60000004200 */
[----:B------:R-:W-:Y:S01]  /*167a0*/  FADD.FTZ R101, R101, R97 ;  /* 0x0000006165657221 */ /* 0x000fe20000010000 */
[----:B--2---:R-:W2:Y:S01]  /*167b0*/  LDSM.16.MT88.4 R28, [R112+0xf000] ;  /* 0x00f00000701c783b */ /* 0x004ea20000004200 */
[----:B---3--:R-:W-:Y:S01]  /*167c0*/  F2FP.F16.F32.PACK_AB R54, R95, R94 ;  /* 0x0000005e5f36723e */ /* 0x008fe200000000ff */
[----:B------:R-:W-:-:S04]  /*167d0*/  FADD.FTZ R94, R94, R98 ;  /* 0x000000625e5e7221 */ /* 0x000fc80000010000 */
[----:B------:R-:W-:Y:S02]  /*167e0*/  FADD.FTZ R94, R95, R94 ;  /* 0x0000005e5f5e7221 */ /* 0x000fe40000010000 */
[C---:B------:R-:W-:Y:S08]  /*167f0*/  HMMA.16816.F32 R24, R52.reuse, R32, R24 ;  /* 0x000000203418723c */ /* 0x040ff00000001818 */
[C---:B------:R-:W-:Y:S01]  /*16800*/  HMMA.16816.F32 R20, R52.reuse, R34, R20 ;  /* 0x000000223414723c */ /* 0x040fe20000001814 */
[----:B------:R-:W3:Y:S07]  /*16810*/  LDSM.16.MT88.4 R32, [R114+0xf800] ;  /* 0x00f800007220783b */ /* 0x000eee0000004200 */
[C---:B-1----:R-:W-:Y:S01]  /*16820*/  HMMA.16816.F32 R16, R52.reuse, R36, R16 ;  /* 0x000000243410723c */ /* 0x042fe20000001810 */
[-CC-:B------:R-:W-:Y:S01]  /*16830*/  FFMA.FTZ R37, R91, R111.reuse, -R120.reuse ;  /* 0x0000006f5b257223 */ /* 0x180fe20000010878 */
[-C--:B------:R-:W-:Y:S01]  /*16840*/  FFMA.FTZ R36, R89, R111.reuse, -R120 ;  /* 0x0000006f59247223 */ /* 0x080fe20000010878 */
[----:B------:R1:W4:Y:S04]  /*16850*/  MUFU.EX2 R91, R93 ;  /* 0x0000005d005b7308 */ /* 0x0003280000000800 */
[----:B------:R5:W3:Y:S01]  /*16860*/  MUFU.EX2 R89, R37 ;  /* 0x0000002500597308 */ /* 0x000ae20000000800 */
[----:B------:R-:W-:Y:S01]  /*16870*/  HMMA.16816.F32 R12, R52, R38, R12 ;  /* 0x00000026340c723c */ /* 0x000fe2000000180c */
[----:B------:R-:W-:-:S02]  /*16880*/  FFMA.FTZ R38, R92, R111, -R124 ;  /* 0x0000006f5c267223 */ /* 0x000fc4000001087c */
[----:B------:R5:W-:Y:S05]  /*16890*/  MUFU.EX2 R92, R36 ;  /* 0x00000024005c7308 */ /* 0x000bea0000000800 */
[C---:B--2---:R-:W-:Y:S01]  /*168a0*/  HMMA.16816.F32 R8, R52.reuse, R28, R8 ;  /* 0x0000001c3408723c */ /* 0x044fe20000001808 */
[-C--:B------:R-:W-:Y:S01]  /*168b0*/  FFMA.FTZ R28, R86, R111.reuse, -R124 ;  /* 0x0000006f561c7223 */ /* 0x080fe2000001087c */
[-C--:B-1----:R-:W-:Y:S01]  /*168c0*/  FFMA.FTZ R93, R87, R111.reuse, -R120 ;  /* 0x0000006f575d7223 */ /* 0x082fe20000010878 */
[----:B----4-:R-:W-:Y:S01]  /*168d0*/  FADD.FTZ R101, R91, R101 ;  /* 0x000000655b657221 */ /* 0x010fe20000010000 */
[-CC-:B-----5:R-:W-:Y:S01]  /*168e0*/  FFMA.FTZ R37, R90, R111.reuse, -R124.reuse ;  /* 0x0000006f5a257223 */ /* 0x1a0fe2000001087c */
[----:B------:R1:W-:Y:S03]  /*168f0*/  MUFU.EX2 R87, R28 ;  /* 0x0000001c00577308 */ /* 0x0003e60000000800 */
[C---:B------:R-:W-:Y:S01]  /*16900*/  HMMA.16816.F32 R4, R52.reuse, R30, R4 ;  /* 0x0000001e3404723c */ /* 0x040fe20000001804 */
[----:B------:R-:W-:Y:S01]  /*16910*/  FFMA.FTZ R36, R88, R111, -R124 ;  /* 0x0000006f58247223 */ /* 0x000fe2000001087c */
[----:B------:R-:W2:Y:S04]  /*16920*/  MUFU.EX2 R90, R38 ;  /* 0x00000026005a7308 */ /* 0x000ea80000000800 */
[----:B------:R-:W4:Y:S02]  /*16930*/  MUFU.EX2 R88, R37 ;  /* 0x0000002500587308 */ /* 0x000f240000000800 */
[C---:B------:R-:W-:Y:S02]  /*16940*/  HMMA.16816.F32 R48, R52.reuse, R56, R48 ;  /* 0x000000383430723c */ /* 0x040fe40000001830 */
[----:B------:R5:W5:Y:S01]  /*16950*/  MUFU.EX2 R86, R36 ;  /* 0x0000002400567308 */ /* 0x000b620000000800 */
[----:B-1----:R-:W-:Y:S03]  /*16960*/  LDSM.16.MT88.4 R28, [R3+0xf800] ;  /* 0x00f80000031c783b */ /* 0x002fe60000004200 */
[----:B------:R-:W1:Y:S02]  /*16970*/  MUFU.EX2 R93, R93 ;  /* 0x0000005d005d7308 */ /* 0x000e640000000800 */
[----:B------:R-:W-:Y:S01]  /*16980*/  HMMA.16816.F32 R40, R52, R58, R40 ;  /* 0x0000003a3428723c */ /* 0x000fe20000001828 */
[C---:B---3--:R-:W-:Y:S01]  /*16990*/  F2FP.F16.F32.PACK_AB R53, R89.reuse, R91 ;  /* 0x0000005b5935723e */ /* 0x048fe200000000ff */
[----:B------:R-:W-:Y:S01]  /*169a0*/  LDSM.16.MT88.4 R56, [R113+0x10000] ;  /* 0x010000007138783b */ /* 0x000fe20000004200 */
[----:B--2---:R-:W-:Y:S01]  /*169b0*/  FADD.FTZ R94, R90, R94 ;  /* 0x0000005e5a5e7221 */ /* 0x004fe20000010000 */
[----:B----4-:R-:W-:Y:S01]  /*169c0*/  F2FP.F16.F32.PACK_AB R52, R88, R90 ;  /* 0x0000005a5834723e */ /* 0x010fe200000000ff */
[----:B------:R-:W-:-:S02]  /*169d0*/  FADD.FTZ R89, R89, R101 ;  /* 0x0000006559597221 */ /* 0x000fc40000010000 */
[----:B------:R-:W-:Y:S01]  /*169e0*/  FADD.FTZ R88, R88, R94 ;  /* 0x0000005e58587221 */ /* 0x000fe20000010000 */
[----:B-----5:R-:W2:Y:S01]  /*169f0*/  LDSM.16.MT88.4 R36, [R112+0xf800] ;  /* 0x00f800007024783b */ /* 0x020ea20000004200 */
[----:B------:R-:W-:Y:S01]  /*16a00*/  F2FP.F16.F32.PACK_AB R54, R87, R86 ;  /* 0x000000565736723e */ /* 0x000fe200000000ff */
[----:B------:R-:W-:Y:S01]  /*16a10*/  FADD.FTZ R89, R92, R89 ;  /* 0x000000595c597221 */ /* 0x000fe20000010000 */
[----:B------:R-:W-:Y:S01]  /*16a20*/  FADD.FTZ R88, R86, R88 ;  /* 0x0000005856587221 */ /* 0x000fe20000010000 */
[C---:B-1----:R-:W-:Y:S02]  /*16a30*/  F2FP.F16.F32.PACK_AB R55, R93.reuse, R92 ;  /* 0x0000005c5d37723e */ /* 0x042fe400000000ff */
[----:B------:R-:W-:Y:S01]  /*16a40*/  FADD.FTZ R93, R93, R89 ;  /* 0x000000595d5d7221 */ /* 0x000fe20000010000 */
        /* <DEDUP_REMOVED lines=38> */
[----:B------:R-:W-:Y:S01]  /*16cb0*/  HMMA.16816.F32 R16, R28, R56, R16 ;  /* 0x000000381c10723c */ /* 0x000fe20000001810 */
[-CC-:B------:R-:W-:Y:S01]  /*16cc0*/  FFMA.FTZ R57, R73, R111.reuse, -R120.reuse ;  /* 0x0000006f49397223 */ /* 0x180fe20000010878 */
[-CC-:B------:R-:W-:Y:S01]  /*16cd0*/  FFMA.FTZ R56, R77, R111.reuse, -R120.reuse ;  /* 0x0000006f4d387223 */ /* 0x180fe20000010878 */
[-CC-:B------:R-:W-:Y:S01]  /*16ce0*/  FFMA.FTZ R73, R71, R111.reuse, -R120.reuse ;  /* 0x0000006f47497223 */ /* 0x180fe20000010878 */
[----:B------:R-:W-:-:S03]  /*16cf0*/  FFMA.FTZ R77, R108, R111, -R120 ;  /* 0x0000006f6c4d7223 */ /* 0x000fc60000010878 */
[----:B------:R-:W-:Y:S01]  /*16d00*/  MUFU.EX2 R57, R57 ;  /* 0x0000003900397308 */ /* 0x000fe20000000800 */
[C---:B------:R-:W-:Y:S01]  /*16d10*/  HMMA.16816.F32 R12, R28.reuse, R58, R12 ;  /* 0x0000003a1c0c723c */ /* 0x040fe2000000180c */
[-CC-:B------:R-:W-:Y:S01]  /*16d20*/  FFMA.FTZ R59, R76, R111.reuse, -R124.reuse ;  /* 0x0000006f4c3b7223 */ /* 0x180fe2000001087c */
[-CC-:B------:R-:W-:Y:S01]  /*16d30*/  FFMA.FTZ R76, R107, R111.reuse, -R124.reuse ;  /* 0x0000006f6b4c7223 */ /* 0x180fe2000001087c */
[----:B------:R-:W3:Y:S04]  /*16d40*/  MUFU.EX2 R56, R56 ;  /* 0x0000003800387308 */ /* 0x000ee80000000800 */
[----:B------:R-:W4:Y:S01]  /*16d50*/  MUFU.EX2 R58, R75 ;  /* 0x0000004b003a7308 */ /* 0x000f220000000800 */
[C---:B------:R-:W-:Y:S01]  /*16d60*/  HMMA.16816.F32 R8, R28.reuse, R36, R8 ;  /* 0x000000241c08723c */ /* 0x040fe20000001808 */
[-CC-:B------:R-:W-:Y:S01]  /*16d70*/  FFMA.FTZ R37, R72, R111.reuse, -R124.reuse ;  /* 0x0000006f48257223 */ /* 0x180fe2000001087c */
[----:B------:R-:W-:Y:S01]  /*16d80*/  FFMA.FTZ R36, R70, R111, -R124 ;  /* 0x0000006f46247223 */ /* 0x000fe2000001087c */
[----:B------:R-:W5:Y:S04]  /*16d90*/  MUFU.EX2 R59, R59 ;  /* 0x0000003b003b7308 */ /* 0x000f680000000800 */
[----:B------:R-:W1:Y:S01]  /*16da0*/  MUFU.EX2 R72, R74 ;  /* 0x0000004a00487308 */ /* 0x000e620000000800 */
[----:B--2---:R-:W-:Y:S01]  /*16db0*/  HMMA.16816.F32 R48, R28, R52, R48 ;  /* 0x000000341c30723c */ /* 0x004fe20000001830 */
[----:B---3--:R-:W-:-:S02]  /*16dc0*/  FADD.FTZ R79, R56, R79 ;  /* 0x0000004f384f7221 */ /* 0x008fc40000010000 */
[----:B------:R-:W-:Y:S01]  /*16dd0*/  MUFU.EX2 R70, R37 ;  /* 0x0000002500467308 */ /* 0x000fe20000000800 */
[----:B----4-:R-:W-:Y:S01]  /*16de0*/  F2FP.F16.F32.PACK_AB R53, R58, R56 ;  /* 0x000000383a35723e */ /* 0x010fe200000000ff */
[----:B------:R-:W-:Y:S02]  /*16df0*/  FFMA.FTZ R75, R64, R111, -R124 ;  /* 0x0000006f404b7223 */ /* 0x000fe4000001087c */
[----:B------:R-:W2:Y:S01]  /*16e00*/  MUFU.EX2 R71, R36 ;  /* 0x0000002400477308 */ /* 0x000ea20000000800 */
[----:B------:R-:W-:Y:S01]  /*16e10*/  HMMA.16816.F32 R40, R28, R54, R40 ;  /* 0x000000361c28723c */ /* 0x000fe20000001828 */
[----:B-----5:R-:W-:Y:S01]  /*16e20*/  FADD.FTZ R78, R59, R78 ;  /* 0x0000004e3b4e7221 */ /* 0x020fe20000010000 */
[----:B------:R-:W-:Y:S01]  /*16e30*/  FADD.FTZ R58, R58, R79 ;  /* 0x0000004f3a3a7221 */ /* 0x000fe20000010000 */
[----:B------:R-:W3:Y:S01]  /*16e40*/  MUFU.EX2 R73, R73 ;  /* 0x0000004900497308 */ /* 0x000ee20000000800 */
[----:B-1----:R-:W-:Y:S01]  /*16e50*/  F2FP.F16.F32.PACK_AB R52, R72, R59 ;  /* 0x0000003b4834723e */ /* 0x002fe200000000ff */
[----:B------:R-:W-:-:S02]  /*16e60*/  FFMA.FTZ R74, R109, R111, -R124 ;  /* 0x0000006f6d4a7223 */ /* 0x000fc4000001087c */
[----:B------:R-:W-:Y:S01]  /*16e70*/  MUFU.EX2 R75, R75 ;  /* 0x0000004b004b7308 */ /* 0x000fe20000000800 */
[----:B------:R-:W-:Y:S01]  /*16e80*/  HMMA.16816.F32 R4, R28, R38, R4 ;  /* 0x000000261c04723c */ /* 0x000fe20000001804 */
[----:B------:R-:W1:Y:S01]  /*16e90*/  LDSM.16.MT88.4 R28, [R112+0x10800] ;  /* 0x01080000701c783b */ /* 0x000e620000004200 */
[----:B------:R-:W-:Y:S01]  /*16ea0*/  FADD.FTZ R72, R72, R78 ;  /* 0x0000004e48487221 */ /* 0x000fe20000010000 */
[----:B------:R-:W-:Y:S01]  /*16eb0*/  MUFU.EX2 R76, R76 ;  /* 0x0000004c004c7308 */ /* 0x000fe20000000800 */
[----:B------:R-:W-:Y:S01]  /*16ec0*/  FADD.FTZ R58, R57, R58 ;  /* 0x0000003a393a7221 */ /* 0x000fe20000010000 */
[----:B--2---:R-:W-:Y:S01]  /*16ed0*/  F2FP.F16.F32.PACK_AB R54, R71, R70 ;  /* 0x000000464736723e */ /* 0x004fe200000000ff */
[----:B------:R-:W2:Y:S01]  /*16ee0*/  LDSM.16.MT88.4 R36, [R113+0x10800] ;  /* 0x010800007124783b */ /* 0x000ea20000004200 */
[----:B------:R-:W-:Y:S01]  /*16ef0*/  MUFU.EX2 R74, R74 ;  /* 0x0000004a004a7308 */ /* 0x000fe20000000800 */
[----:B------:R-:W-:Y:S01]  /*16f00*/  FADD.FTZ R72, R70, R72 ;  /* 0x0000004846487221 */ /* 0x000fe20000010000 */
[C---:B---3--:R-:W-:Y:S01]  /*16f10*/  F2FP.F16.F32.PACK_AB R55, R73.reuse, R57 ;  /* 0x000000394937723e */ /* 0x048fe200000000ff */
[----:B------:R-:W-:Y:S01]  /*16f20*/  FADD.FTZ R73, R73, R58 ;  /* 0x0000003a49497221 */ /* 0x000fe20000010000 */
[----:B------:R-:W-:Y:S01]  /*16f30*/  MUFU.EX2 R77, R77 ;  /* 0x0000004d004d7308 */ /* 0x000fe20000000800 */
[----:B------:R-:W-:-:S04]  /*16f40*/  FADD.FTZ R71, R71, R72 ;  /* 0x0000004847477221 */ /* 0x000fc80000010000 */
[C---:B------:R-:W-:Y:S08]  /*16f50*/  HMMA.16816.F32 R24, R52.reuse, R32, R24 ;  /* 0x000000203418723c */ /* 0x040ff00000001818 */
[C---:B------:R-:W-:Y:S01]  /*16f60*/  HMMA.16816.F32 R20, R52.reuse, R34, R20 ;  /* 0x000000223414723c */ /* 0x040fe20000001814 */
[----:B------:R-:W3:Y:S07]  /*16f70*/  LDSM.16.MT88.4 R32, [R3+0x10800] ;  /* 0x010800000320783b */ /* 0x000eee0000004200 */
[----:B-1----:R-:W-:Y:S01]  /*16f80*/  HMMA.16816.F32 R8, R52, R28, R8 ;  /* 0x0000001c3408723c */ /* 0x002fe20000001808 */
[----:B------:R-:W-:-:S02]  /*16f90*/  FFMA.FTZ R28, R65, R111, -R120 ;  /* 0x0000006f411c7223 */ /* 0x000fc40000010878 */
[----:B------:R-:W1:Y:S04]  /*16fa0*/  MUFU.EX2 R65, R69 ;  /* 0x0000004500417308 */ /* 0x000e680000000800 */
[----:B------:R-:W-:Y:S01]  /*16fb0*/  MUFU.EX2 R69, R28 ;  /* 0x0000001c00457308 */ /* 0x000fe20000000800 */
[C---:B--2---:R-:W-:Y:S01]  /*16fc0*/  HMMA.16816.F32 R16, R52.reuse, R36, R16 ;  /* 0x000000243410723c */ /* 0x044fe20000001810 */
[----:B------:R-:W-:Y:S02]  /*16fd0*/  FFMA.FTZ R36, R68, R111, -R124 ;  /* 0x0000006f44247223 */ /* 0x000fe4000001087c */
[----:B------:R-:W-:Y:S04]  /*16fe0*/  MUFU.EX2 R68, R110 ;  /* 0x0000006e00447308 */ /* 0x000fe80000000800 */
[----:B------:R2:W4:Y:S01]  /*16ff0*/  MUFU.EX2 R64, R36 ;  /* 0x0000002400407308 */ /* 0x0005220000000800 */
[----:B------:R-:W-:Y:S01]  /*17000*/  HMMA.16816.F32 R12, R52, R38, R12 ;  /* 0x00000026340c723c */ /* 0x000fe2000000180c */
[----:B-1----:R-:W-:-:S07]  /*17010*/  FADD.FTZ R73, R65, R73 ;  /* 0x0000004941497221 */ /* 0x002fce0000010000 */
[----:B---3--:R-:W-:Y:S01]  /*17020*/  HMMA.16816.F32 R48, R52, R32, R48 ;  /* 0x000000203430723c */ /* 0x008fe20000001830 */
[----:B--2---:R-:W1:Y:S01]  /*17030*/  LDSM.16.MT88.4 R36, [R113+0x11000] ;  /* 0x011000007124783b */ /* 0x004e620000004200 */
[----:B----4-:R-:W-:-:S06]  /*17040*/  FADD.FTZ R71, R64, R71 ;  /* 0x0000004740477221 */ /* 0x010fcc0000010000 */
[C---:B------:R-:W-:Y:S01]  /*17050*/  HMMA.16816.F32 R40, R52.reuse, R34, R40 ;  /* 0x000000223428723c */ /* 0x040fe20000001828 */
[----:B------:R-:W2:Y:S07]  /*17060*/  LDSM.16.MT88.4 R32, [R112+0x11000] ;  /* 0x011000007020783b */ /* 0x000eae0000004200 */
        /* <DEDUP_REMOVED lines=20> */
[----:B--2---:R-:W-:Y:S01]  /*171b0*/  HMMA.16816.F32 R8, R52, R32, R8 ;  /* 0x000000203408723c */ /* 0x004fe20000001808 */
[-CC-:B------:R-:W-:Y:S01]  /*171c0*/  FFMA.FTZ R32, R106, R111.reuse, -R120.reuse ;  /* 0x0000006f6a207223 */ /* 0x180fe20000010878 */
[----:B------:R-:W-:Y:S01]  /*171d0*/  FFMA.FTZ R33, R104, R111, -R120 ;  /* 0x0000006f68217223 */ /* 0x000fe20000010878 */
[----:B-1----:R-:W-:-:S04]  /*171e0*/  F2FP.F16.F32.PACK_AB R151, R249, R36 ;  /* 0x00000024f997723e */ /* 0x002fc800000000ff */
[----:B------:R-:W1:Y:S01]  /*171f0*/  MUFU.EX2 R32, R32 ;  /* 0x0000002000207308 */ /* 0x000e620000000800 */
[C---:B------:R-:W-:Y:S01]  /*17200*/  HMMA.16816.F32 R4, R52.reuse, R34, R4 ;  /* 0x000000223404723c */ /* 0x040fe20000001804 */
[----:B----4-:R-:W-:Y:S02]  /*17210*/  FADD.FTZ R76, R37, R76 ;  /* 0x0000004c254c7221 */ /* 0x010fe40000010000 */
[----:B------:R-:W2:Y:S01]  /*17220*/  MUFU.EX2 R33, R33 ;  /* 0x0000002100217308 */ /* 0x000ea20000000800 */
[C---:B-----5:R-:W-:Y:S01]  /*17230*/  F2FP.F16.F32.PACK_AB R148, R38.reuse, R37 ;  /* 0x000000252694723e */ /* 0x060fe200000000ff */
[----:B------:R-:W-:Y:S02]  /*17240*/  FADD.FTZ R76, R38, R76 ;  /* 0x0000004c264c7221 */ /* 0x000fe40000010000 */
[----:B------:R-:W4:Y:S01]  /*17250*/  MUFU.EX2 R34, R67 ;  /* 0x0000004300227308 */ /* 0x000f220000000800 */
[----:B---3--:R-:W-:Y:S01]  /*17260*/  HMMA.16816.F32 R24, R52, R28, R24 ;  /* 0x0000001c3418723c */ /* 0x008fe20000001818 */
[----:B-1----:R-:W-:-:S07]  /*17270*/  FADD.FTZ R77, R32, R77 ;  /* 0x0000004d204d7221 */ /* 0x002fce0000010000 */
[----:B------:R-:W-:Y:S01]  /*17280*/  HMMA.16816.F32 R20, R52, R30, R20 ;  /* 0x0000001e3414723c */ /* 0x000fe20000001814 */
[----:B------:R-:W1:Y:S01]  /*17290*/  LDSM.16.MT88.4 R28, [R3+0x11000] ;  /* 0x01100000031c783b */ /* 0x000e620000004200 */
[C---:B--2---:R-:W-:Y:S01]  /*172a0*/  F2FP.F16.F32.PACK_AB R149, R33.reuse, R32 ;  /* 0x000000202195723e */ /* 0x044fe200000000ff */
[----:B------:R-:W-:Y:S01]  /*172b0*/  FADD.FTZ R77, R33, R77 ;  /* 0x0000004d214d7221 */ /* 0x000fe20000010000 */
[----:B----4-:R-:W-:Y:S01]  /*172c0*/  F2FP.F16.F32.PACK_AB R150, R250, R34 ;  /* 0x00000022fa96723e */ /* 0x010fe200000000ff */
[----:B------:R-:W-:Y:S02]  /*172d0*/  FADD.FTZ R76, R34, R76 ;  /* 0x0000004c224c7221 */ /* 0x000fe40000010000 */
[----:B------:R-:W-:Y:S02]  /*172e0*/  FADD.FTZ R77, R36, R77 ;  /* 0x0000004d244d7221 */ /* 0x000fe40000010000 */
[----:B------:R-:W-:Y:S02]  /*172f0*/  FADD.FTZ R250, R250, R76 ;  /* 0x0000004cfafa7221 */ /* 0x000fe40000010000 */
[----:B------:R-:W-:Y:S01]  /*17300*/  FADD.FTZ R249, R249, R77 ;  /* 0x0000004df9f97221 */ /* 0x000fe20000010000 */
        /* <DEDUP_REMOVED lines=18> */
[----:B------:R-:W-:-:S12]  /*17430*/  IMAD.MOV.U32 R166, RZ, RZ, R2 ;  /* 0x000000ffffa67224 */ /* 0x000fd800078e0002 */
.L_x_5306:
[----:B------:R-:W1:Y:S01]  /*17440*/  LDC.64 R12, c[0x0][0x358] ;  /* 0x0000d600ff0c7b82 */ /* 0x000e620000000a00 */
[----:B------:R-:W-:Y:S04]  /*17450*/  DEPBAR.LE SB0, 0x0 ;  /* 0x000080000000791a */ /* 0x000fe80000000000 */
[----:B------:R-:W-:Y:S05]  /*17460*/  WARPSYNC.ALL ;  /* 0x0000000000007948 */ /* 0x000fea0003800000 */
[----:B------:R-:W-:Y:S01]  /*17470*/  BAR.SYNC.DEFER_BLOCKING 0x0 ;  /* 0x0000000000007b1d */ /* 0x000fe20000010000 */
[----:B------:R-:W-:Y:S02]  /*17480*/  @!P5 IMAD.MOV.U32 R2, RZ, RZ, RZ ;  /* 0x000000ffff02d224 */ /* 0x000fe400078e00ff */
[----:B------:R-:W-:Y:S03]  /*17490*/  IMAD.MOV.U32 R3, RZ, RZ, R235 ;  /* 0x000000ffff037224 */ /* 0x000fe600078e00eb */
        /* <DEDUP_REMOVED lines=8> */
[----:B------:R-:W-:Y:S05]  /*17520*/  IMAD.SHL.U32 R228, R224, 0x8, RZ ;  /* 0x00000008e0e47824 */ /* 0x000fea00078e00ff */
[--C-:B------:R-:W-:Y:S04]  /*17530*/  LOP3.LUT R0, R0, 0x1c0, R228.reuse, 0xf8, !PT ;  /* 0x000001c000007812 */ /* 0x100fe800078ef8e4 */
[----:B------:R-:W-:Y:S01]  /*17540*/  LOP3.LUT R0, R0, 0x38, R228, 0x78, !PT ;  /* 0x0000003800007812 */ /* 0x000fe200078e78e4 */
        /* <DEDUP_REMOVED lines=18> */
[----:B------:R-:W-:Y:S11]  /*17670*/  R2UR UR11, R13 ;  /* 0x000000000d0b72ca */ /* 0x000ff600000e0000 */
[----:B------:R-:W-:Y:S02]  /*17680*/  @!UPT UIADD3 URZ, UPT, UPT, URZ, URZ, URZ ;  /* 0x000000fffffff290 */ /* 0x000fe4000fffe0ff */
[----:B------:R-:W3:Y:S01]  /*17690*/  LD.E.64 R16, desc[UR10][R164.64+0x28] ;  /* 0x0000280aa4107980 */ /* 0x000ee2000c101b00 */
        /* <DEDUP_REMOVED lines=57> */
.L_x_5301:
[----:B------:R-:W-:Y:S05]  /*17a30*/  BSYNC.RECONVERGENT B0 ;  /* 0x0000000000007941 */ /* 0x000fea0003800200 */
.L_x_5300:
[----:B------:R-:W1:Y:S01]  /*17a40*/  S2UR UR10, SR_CgaCtaId ;  /* 0x00000000000a79c3 */ /* 0x000e620000008800 */
[----:B------:R-:W-:Y:S01]  /*17a50*/  IADD3 R4, P0, PT, R248, R235, RZ ;  /* 0x000000ebf8047210 */ /* 0x000fe20007f1e0ff */
[----:B------:R-:W-:Y:S01]  /*17a60*/  UMOV UR11, 0x400 ;  /* 0x00000400000b7882 */ /* 0x000fe20000000000 */
[----:B------:R-:W-:Y:S01]  /*17a70*/  R2UR UR34, R12 ;  /* 0x000000000c2272ca */ /* 0x000fe200000e0000 */
[----:B------:R-:W-:Y:S01]  /*17a80*/  IMAD.MOV.U32 R227, RZ, RZ, 0x20 ;  /* 0x00000020ffe37424 */ /* 0x000fe200078e00ff */
[----:B------:R-:W-:Y:S01]  /*17a90*/  R2UR UR35, R13 ;  /* 0x000000000d2372ca */ /* 0x000fe200000e0000 */
[----:B------:R-:W-:Y:S01]  /*17aa0*/  IMAD.X R5, R247, 0x1, R234, P0 ;  /* 0x00000001f7057824 */ /* 0x000fe200000e06ea */
[-C--:B------:R-:W-:Y:S01]  /*17ab0*/  IADD3 R18, P0, PT, R4, R248.reuse, RZ ;  /* 0x000000f804127210 */ /* 0x080fe20007f1e0ff */
[----:B------:R-:W-:Y:S01]  /*17ac0*/  IMAD.MOV.U32 R208, RZ, RZ, 0x40 ;  /* 0x00000040ffd07424 */ /* 0x000fe200078e00ff */
[----:B------:R-:W-:Y:S01]  /*17ad0*/  R2UR UR32, R12 ;  /* 0x000000000c2072ca */ /* 0x000fe200000e0000 */
[----:B------:R-:W-:Y:S01]  /*17ae0*/  VIADD R246, R246, 0xffffffff ;  /* 0xfffffffff6f67836 */ /* 0x000fe20000000000 */
[----:B------:R-:W-:Y:S01]  /*17af0*/  R2UR UR33, R13 ;  /* 0x000000000d2172ca */ /* 0x000fe200000e0000 */
[--C-:B------:R-:W-:Y:S01]  /*17b00*/  IMAD.X R19, R5, 0x1, R247.reuse, P0 ;  /* 0x0000000105137824 */ /* 0x100fe200000e06f7 */
[----:B------:R-:W-:Y:S01]  /*17b10*/  LOP3.LUT R0, R0, 0x1e00, R228, 0xf8, !PT ;  /* 0x00001e0000007812 */ /* 0x000fe200078ef8e4 */
[----:B------:R-:W2:Y:S01]  /*17b20*/  LDCU.64 UR4, c[0x0][0x358] ;  /* 0x00006b00ff0477ac */ /* 0x000ea20008000a00 */
[C---:B------:R-:W-:Y:S01]  /*17b30*/  R2UR UR30, R12.reuse ;  /* 0x000000000c1e72ca */ /* 0x040fe200000e0000 */
[----:B------:R-:W-:Y:S01]  /*17b40*/  BSSY.RECONVERGENT B1, `(.L_x_5302) ;  /* 0x00001a4000017945 */ /* 0x000fe20003800200 */
[C---:B------:R-:W-:Y:S02]  /*17b50*/  R2UR UR31, R13.reuse ;  /* 0x000000000d1f72ca */ /* 0x040fe400000e0000 */
[----:B------:R-:W-:Y:S02]  /*17b60*/  R2UR UR28, R12 ;  /* 0x000000000c1c72ca */ /* 0x000fe400000e0000 */
[C---:B------:R-:W-:Y:S02]  /*17b70*/  R2UR UR29, R13.reuse ;  /* 0x000000000d1d72ca */ /* 0x040fe400000e0000 */
[-C--:B------:R-:W-:Y:S01]  /*17b80*/  IADD3 R16, P0, PT, R18, R248.reuse, RZ ;  /* 0x000000f812107210 */ /* 0x080fe20007f1e0ff */
[----:B-1----:R-:W-:Y:S01]  /*17b90*/  ULEA UR8, UR10, UR11, 0x18 ;  /* 0x0000000b0a087291 */ /* 0x002fe2000f8ec0ff */
[C---:B------:R-:W-:Y:S02]  /*17ba0*/  R2UR UR26, R12.reuse ;  /* 0x000000000c1a72ca */ /* 0x040fe400000e0000 */
[----:B------:R-:W-:Y:S01]  /*17bb0*/  R2UR UR27, R13 ;  /* 0x000000000d1b72ca */ /* 0x000fe200000e0000 */
[----:B------:R-:W-:Y:S01]  /*17bc0*/  IMAD.X R17, R19, 0x1, R247, P0 ;  /* 0x0000000113117824 */ /* 0x000fe200000e06f7 */
        /* <DEDUP_REMOVED lines=20> */
[----:B------:R-:W-:Y:S01]  /*17d10*/  R2UR UR10, R12 ;  /* 0x000000000c0a72ca */ /* 0x000fe200000e0000 */
[----:B------:R-:W-:Y:S01]  /*17d20*/  IMAD.MOV.U32 R12, RZ, RZ, R235 ;  /* 0x000000ffff0c7224 */ /* 0x000fe200078e00eb */
[----:B------:R-:W-:Y:S01]  /*17d30*/  R2UR UR11, R13 ;  /* 0x000000000d0b72ca */ /* 0x000fe200000e0000 */
[----:B------:R-:W-:Y:S01]  /*17d40*/  IMAD.MOV.U32 R13, RZ, RZ, R234 ;  /* 0x000000ffff0d7224 */ /* 0x000fe200078e00ea */
[----:B------:R-:W-:Y:S02]  /*17d50*/  LEA R3, R0, UR8, 0x1 ;  /* 0x0000000800037c11 */ /* 0x000fe4000f8e08ff */
[-C--:B------:R-:W-:Y:S02]  /*17d60*/  IADD3 R14, P0, PT, R16, R248.reuse, RZ ;  /* 0x000000f8100e7210 */ /* 0x080fe40007f1e0ff */
[----:B------:R-:W-:Y:S01]  /*17d70*/  LOP3.LUT P2, RZ, R224, 0x4, RZ, 0xc0, !PT ;  /* 0x00000004e0ff7812 */ /* 0x000fe2000784c0ff */
[----:B------:R-:W-:Y:S01]  /*17d80*/  @!PT LDS RZ, [RZ] ;  /* 0x00000000fffff984 */ /* 0x000fe20000000800 */
[----:B------:R-:W-:Y:S01]  /*17d90*/  @!PT LDS RZ, [RZ] ;  /* 0x00000000fffff984 */ /* 0x000fe20000000800 */
[----:B------:R-:W-:Y:S01]  /*17da0*/  @!PT LDS RZ, [RZ] ;  /* 0x00000000fffff984 */ /* 0x000fe20000000800 */
[----:B------:R-:W-:Y:S02]  /*17db0*/  LDGSTS.E.BYPASS.LTC128B.128 [R3+0xa000], desc[UR34][R12.64] ;  /* 0x0a0000000c037fae */ /* 0x000fe4000b981a22 */
[--C-:B------:R-:W-:Y:S01]  /*17dc0*/  IMAD.X R15, R17, 0x1, R247.reuse, P0 ;  /* 0x00000001110f7824 */ /* 0x100fe200000e06f7 */
[-C--:B------:R-:W-:Y:S02]  /*17dd0*/  IADD3 R10, P0, PT, R14, R248.reuse, RZ ;  /* 0x000000f80e0a7210 */ /* 0x080fe40007f1e0ff */
[----:B------:R1:W-:Y:S01]  /*17de0*/  LDGSTS.E.BYPASS.LTC128B.128 [R3+0xa800], desc[UR32][R4.64] ;  /* 0x0a80000004037fae */ /* 0x0003e2000b981a20 */
[----:B------:R-:W-:Y:S04]  /*17df0*/  SEL R208, R208, 0xffffffc0, !P2 ;  /* 0xffffffc0d0d07807 */ /* 0x000fe80005000000 */
[----:B------:R-:W-:Y:S01]  /*17e00*/  LDGSTS.E.BYPASS.LTC128B.128 [R3+0xb000], desc[UR30][R18.64] ;  /* 0x0b00000012037fae */ /* 0x000fe2000b981a1e */
[--C-:B------:R-:W-:Y:S01]  /*17e10*/  IMAD.X R11, R15, 0x1, R247.reuse, P0 ;  /* 0x000000010f0b7824 */ /* 0x100fe200000e06f7 */
[-C--:B------:R-:W-:Y:S01]  /*17e20*/  IADD3 R8, P0, PT, R10, R248.reuse, RZ ;  /* 0x000000f80a087210 */ /* 0x080fe20007f1e0ff */
[--C-:B------:R-:W-:Y:S02]  /*17e30*/  IMAD.IADD R0, R226, 0x1, R208.reuse ;  /* 0x00000001e2007824 */ /* 0x100fe400078e02d0 */
[----:B------:R-:W-:Y:S01]  /*17e40*/  LDGSTS.E.BYPASS.LTC128B.128 [R3+0xb800], desc[UR28][R16.64] ;  /* 0x0b80000010037fae */ /* 0x000fe2000b981a1c */
[----:B------:R-:W-:Y:S02]  /*17e50*/  IMAD.IADD R208, R225, 0x1, R208 ;  /* 0x00000001e1d07824 */ /* 0x000fe400078e02d0 */
[--C-:B------:R-:W-:Y:S02]  /*17e60*/  IMAD.X R9, R11, 0x1, R247.reuse, P0 ;  /* 0x000000010b097824 */ /* 0x100fe400000e06f7 */
[----:B------:R3:W-:Y:S01]  /*17e70*/  LDGSTS.E.BYPASS.LTC128B.128 [R3+0xc000], desc[UR26][R14.64] ;  /* 0x0c0000000e037fae */ /* 0x0007e2000b981a1a */
[-C--:B------:R-:W-:Y:S04]  /*17e80*/  IADD3 R6, P0, PT, R8, R248.reuse, RZ ;  /* 0x000000f808067210 */ /* 0x080fe80007f1e0ff */
[----:B------:R4:W-:Y:S01]  /*17e90*/  LDGSTS.E.BYPASS.LTC128B.128 [R3+0xc800], desc[UR24][R10.64] ;  /* 0x0c8000000a037fae */ /* 0x0009e2000b981a18 */
[--C-:B------:R-:W-:Y:S01]  /*17ea0*/  IMAD.X R7, R9, 0x1, R247.reuse, P0 ;  /* 0x0000000109077824 */ /* 0x100fe200000e06f7 */
[-C--:B------:R-:W-:Y:S03]  /*17eb0*/  IADD3 R20, P0, PT, R6, R248.reuse, RZ ;  /* 0x000000f806147210 */ /* 0x080fe60007f1e0ff */
[----:B------:R-:W-:Y:S05]  /*17ec0*/  LDGSTS.E.BYPASS.LTC128B.128 [R3+0xd000], desc[UR22][R8.64] ;  /* 0x0d00000008037fae */ /* 0x000fea000b981a16 */
[----:B------:R5:W-:Y:S01]  /*17ed0*/  LDGSTS.E.BYPASS.LTC128B.128 [R3+0xd800], desc[UR20][R6.64] ;  /* 0x0d80000006037fae */ /* 0x000be2000b981a14 */
[--C-:B------:R-:W-:Y:S01]  /*17ee0*/  IMAD.X R21, R7, 0x1, R247.reuse, P0 ;  /* 0x0000000107157824 */ /* 0x100fe200000e06f7 */
[-C--:B-1----:R-:W-:Y:S04]  /*17ef0*/  IADD3 R4, P0, PT, R20, R248.reuse, RZ ;  /* 0x000000f814047210 */ /* 0x082fe80007f1e0ff */
[----:B------:R-:W-:Y:S01]  /*17f00*/  LDGSTS.E.BYPASS.LTC128B.128 [R3+0xe000], desc[UR18][R20.64] ;  /* 0x0e00000014037fae */ /* 0x000fe2000b981a12 */
[--C-:B------:R-:W-:Y:S01]  /*17f10*/  IMAD.X R5, R21, 0x1, R247.reuse, P0 ;  /* 0x0000000115057824 */ /* 0x100fe200000e06f7 */
[-C--:B------:R-:W-:Y:S04]  /*17f20*/  IADD3 R12, P0, PT, R4, R248.reuse, RZ ;  /* 0x000000f8040c7210 */ /* 0x080fe80007f1e0ff */
        /* <DEDUP_REMOVED lines=8> */
[-C--:B-----5:R-:W-:Y:S04]  /*17fb0*/  IADD3 R6, P0, PT, R10, R248.reuse, RZ ;  /* 0x000000f80a067210 */ /* 0x0a0fe80007f1e0ff */
[----:B------:R-:W-:Y:S01]  /*17fc0*/  LDGSTS.E.BYPASS.LTC128B.128 [R3+0x10000], desc[UR40][R10.64] ;  /* 0x100000000a037fae */ /* 0x000fe2000b981a28 */
[--C-:B------:R-:W-:Y:S01]  /*17fd0*/  IMAD.X R7, R11, 0x1, R247.reuse, P0 ;  /* 0x000000010b077824 */ /* 0x100fe200000e06f7 */
[-C--:B------:R-:W-:Y:S04]  /*17fe0*/  IADD3 R8, P0, PT, R6, R248.reuse, RZ ;  /* 0x000000f806087210 */ /* 0x080fe80007f1e0ff */
[----:B------:R-:W-:Y:S01]  /*17ff0*/  LDGSTS.E.BYPASS.LTC128B.128 [R3+0x10800], desc[UR38][R6.64] ;  /* 0x1080000006037fae */ /* 0x000fe2000b981a26 */
[--C-:B------:R-:W-:Y:S01]  /*18000*/  IMAD.X R9, R7, 0x1, R247.reuse, P0 ;  /* 0x0000000107097824 */ /* 0x100fe200000e06f7 */
[----:B-1----:R-:W-:Y:S04]  /*18010*/  IADD3 R4, P0, PT, R8, R248, RZ ;  /* 0x000000f808047210 */ /* 0x002fe80007f1e0ff */
[----:B------:R1:W-:Y:S01]  /*18020*/  LDGSTS.E.BYPASS.LTC128B.128 [R3+0x11000], desc[UR36][R8.64] ;  /* 0x1100000008037fae */ /* 0x0003e2000b981a24 */
[----:B------:R-:W-:Y:S01]  /*18030*/  IMAD.X R5, R9, 0x1, R247, P0 ;  /* 0x0000000109057824 */ /* 0x000fe200000e06f7 */
[----:B------:R-:W-:Y:S04]  /*18040*/  LOP3.LUT P0, RZ, R224, 0x2, RZ, 0xc0, !PT ;  /* 0x00000002e0ff7812 */ /* 0x000fe8000780c0ff */
[----:B------:R3:W-:Y:S01]  /*18050*/  LDGSTS.E.BYPASS.LTC128B.128 [R3+0x11800], desc[UR10][R4.64] ;  /* 0x1180000004037fae */ /* 0x0007e2000b981a0a */
[----:B------:R-:W-:Y:S02]  /*18060*/  SEL R227, R227, 0xffffffe0, !P0 ;  /* 0xffffffe0e3e37807 */ /* 0x000fe40004000000 */
[----:B------:R-:W-:Y:S02]  /*18070*/  ISETP.GT.AND P0, PT, R246, R229, PT ;  /* 0x000000e5f600720c */ /* 0x000fe40003f04270 */
[----:B------:R-:W-:Y:S01]  /*18080*/  LDSM.16.M88.4 R128, [R226] ;  /* 0x00000000e280783b */ /* 0x000fe20000000200 */
[--C-:B------:R-:W-:Y:S02]  /*18090*/  IMAD.IADD R172, R226, 0x1, R227.reuse ;  /* 0x00000001e2ac7824 */ /* 0x100fe400078e02e3 */
[----:B------:R-:W-:Y:S02]  /*180a0*/  IMAD.IADD R2, R225, 0x1, R227 ;  /* 0x00000001e1027824 */ /* 0x000fe400078e02e3 */
[----:B------:R-:W-:Y:S01]  /*180b0*/  LDSM.16.M88.4 R16, [R225+0x2800] ;  /* 0x00280000e110783b */ /* 0x000fe20000000200 */
[C---:B------:R-:W-:Y:S04]  /*180c0*/  IMAD.IADD R212, R227.reuse, 0x1, R0 ;  /* 0x00000001e3d47824 */ /* 0x040fe800078e0200 */
[----:B------:R-:W-:Y:S05]  /*180d0*/  LDSM.16.M88.4 R24, [R225+0x3000] ;  /* 0x00300000e118783b */ /* 0x000fea0000000200 */
[----:B------:R-:W-:Y:S05]  /*180e0*/  LDSM.16.M88.4 R32, [R225+0x3800] ;  /* 0x00380000e120783b */ /* 0x000fea0000000200 */
[----:B-1----:R-:W3:Y:S05]  /*180f0*/  LDSM.16.M88.4 R8, [R225+0x2000] ;  /* 0x00200000e108783b */ /* 0x002eea0000000200 */
[----:B------:R-:W0:Y:S05]  /*18100*/  LDGDEPBAR ;  /* 0x00000000000079af */ /* 0x000e2a0000000000 */
[----:B------:R-:W1:Y:S05]  /*18110*/  LDSM.16.M88.4 R40, [R225+0x4000] ;  /* 0x00400000e128783b */ /* 0x000e6a0000000200 */
[----:B------:R-:W4:Y:S05]  /*18120*/  LDSM.16.M88.4 R48, [R225+0x4800] ;  /* 0x00480000e130783b */ /* 0x000f2a0000000200 */
[----:B------:R-:W5:Y:S05]  /*18130*/  LDSM.16.M88.4 R56, [R225+0x5000] ;  /* 0x00500000e138783b */ /* 0x000f6a0000000200 */
[----:B------:R-:W2:Y:S05]  /*18140*/  LDSM.16.M88.4 R64, [R225+0x5800] ;  /* 0x00580000e140783b */ /* 0x000eaa0000000200 */
[----:B------:R-:W2:Y:S05]  /*18150*/  LDSM.16.M88.4 R72, [R225+0x6000] ;  /* 0x00600000e148783b */ /* 0x000eaa0000000200 */
[----:B------:R-:W2:Y:S05]  /*18160*/  LDSM.16.M88.4 R80, [R225+0x6800] ;  /* 0x00680000e150783b */ /* 0x000eaa0000000200 */
[----:B------:R-:W2:Y:S01]  /*18170*/  LDSM.16.M88.4 R88, [R225+0x7000] ;  /* 0x00700000e158783b */ /* 0x000ea20000000200 */
        /* <DEDUP_REMOVED lines=23> */
[----:B------:R-:W1:Y:S05]  /*182f0*/  LDSM.16.M88.4 R204, [R2+0x5800] ;  /* 0x0058000002cc783b */ /* 0x000e6a0000000200 */
[----:B------:R-:W-:Y:S02]  /*18300*/  LDSM.16.M88.4 R212, [R212] ;  /* 0x00000000d4d4783b */ /* 0x000fe40000000200 */
        /* <DEDUP_REMOVED lines=41> */
[C---:B-1----:R-:W-:Y:S08]  /*185a0*/  HMMA.16816.F32 R52, R172.reuse, R200, R52 ;  /* 0x000000c8ac34723c */ /* 0x042ff00000001834 */
[C---:B------:R-:W-:Y:S01]  /*185b0*/  HMMA.16816.F32 R56, R172.reuse, R202, R56 ;  /* 0x000000caac38723c */ /* 0x040fe20000001838 */
[----:B------:R-:W-:Y:S07]  /*185c0*/  LDSM.16.M88.4 R200, [R208+0x2000] ;  /* 0x00200000d0c8783b */ /* 0x000fee0000000200 */
[C---:B------:R-:W-:Y:S03]  /*185d0*/  HMMA.16816.F32 R60, R172.reuse, R204, R60 ;  /* 0x000000ccac3c723c */ /* 0x040fe6000000183c */
[----:B--2---:R-:W-:Y:S05]  /*185e0*/  IMAD.IADD R0, R227, 0x1, R208 ;  /* 0x00000001e3007824 */ /* 0x004fea00078e02d0 */
[C---:B------:R-:W-:Y:S01]  /*185f0*/  HMMA.16816.F32 R64, R172.reuse, R206, R64 ;  /* 0x000000ceac40723c */ /* 0x040fe20000001840 */
[----:B------:R-:W-:Y:S05]  /*18600*/  LDSM.16.M88.4 R204, [R208+0x4000] ;  /* 0x00400000d0cc783b */ /* 0x000fea0000000200 */
[----:B------:R-:W-:Y:S02]  /*18610*/  LDSM.16.M88.4 R216, [R0+0x2000] ;  /* 0x0020000000d8783b */ /* 0x000fe40000000200 */
[C---:B------:R-:W-:Y:S03]  /*18620*/  HMMA.16816.F32 R68, R172.reuse, R168, R68 ;  /* 0x000000a8ac44723c */ /* 0x040fe60000001844 */
[----:B------:R-:W-:Y:S05]  /*18630*/  LDSM.16.M88.4 R220, [R0+0x9000] ;  /* 0x0090000000dc783b */ /* 0x000fea0000000200 */
        /* <DEDUP_REMOVED lines=39> */
[C---:B--2---:R-:W-:Y:S08]  /*188b0*/  HMMA.16816.F32 R44, R196.reuse, R172, R44 ;  /* 0x000000acc42c723c */ /* 0x044ff0000000182c */
        /* <DEDUP_REMOVED lines=150> */
.L_x_5305:
[----:B------:R-:W-:Y:S05]  /*19220*/  BSYNC.RECONVERGENT B0 ;  /* 0x0000000000007941 */ /* 0x000fea0003800200 */
.L_x_5304:
        /* <DEDUP_REMOVED lines=53> */
.L_x_5303:
[----:B------:R-:W-:Y:S05]  /*19580*/  BSYNC.RECONVERGENT B1 ;  /* 0x0000000000017941 */ /* 0x000fea0003800200 */
.L_x_5302:
        /* <DEDUP_REMOVED lines=75> */
[----:B------:R-:W-:Y:S04]  /*19a40*/  LOP3.LUT R169, R169, 0x1c0, R168, 0xf8, !PT ;  /* 0x000001c0a9a97812 */ /* 0x000fe800078ef8a8 */
[----:B------:R-:W-:Y:S04]  /*19a50*/  LOP3.LUT R228, R169, 0x38, R228, 0x78, !PT ;  /* 0x00000038a9e47812 */ /* 0x000fe800078e78e4 */
[----:B------:R-:W-:Y:S04]  /*19a60*/  LOP3.LUT R183, R228, 0x200, R168, 0xf8, !PT ;  /* 0x00000200e4b77812 */ /* 0x000fe800078ef8a8 */
[----:B------:R-:W-:Y:S04]  /*19a70*/  LEA R183, R183, UR8, 0x1 ;  /* 0x00000008b7b77c11 */ /* 0x000fe8000f8e08ff */
        /* <DEDUP_REMOVED lines=38> */
[C---:B------:R-:W-:Y:S07]  /*19ce0*/  FMUL.FTZ R11, R166.reuse, R159 ;  /* 0x0000009fa60b7220 */ /* 0x040fee0000410000 */
[----:B------:R-:W4:Y:S01]  /*19cf0*/  MUFU.EX2 R194, R194 ;  /* 0x000000c200c27308 */ /* 0x000f220000000800 */
[C---:B------:R-:W-:Y:S01]  /*19d00*/  FMUL.FTZ R8, R167.reuse, R156 ;  /* 0x0000009ca7087220 */ /* 0x040fe20000410000 */
[----:B------:R-:W-:Y:S01]  /*19d10*/  FMUL.FTZ R9, R167, R157 ;  /* 0x0000009da7097220 */ /* 0x000fe20000410000 */
        /* <DEDUP_REMOVED lines=80> */
[-C--:B------:R-:W-:Y:S07]  /*1a220*/  FFMA.FTZ R128, R128, R3.reuse, -R188 ;  /* 0x0000000380807223 */ /* 0x080fee00000108bc */
[----:B------:R-:W5:Y:S01]  /*1a230*/  MUFU.EX2 R179, R179 ;  /* 0x000000b300b37308 */ /* 0x000f620000000800 */
[----:B------:R-:W-:Y:S01]  /*1a240*/  FFMA.FTZ R130, R130, R3, -R186 ;  /* 0x0000000382827223 */ /* 0x000fe200000108ba */
[C---:B------:R-:W-:Y:S08]  /*1a250*/  HMMA.16816.F32 R12, R160.reuse, R156, R12 ;  /* 0x0000009ca00c723c */ /* 0x040ff0000000180c */
[----:B------:R-:W-:Y:S01]  /*1a260*/  MUFU.EX2 R76, R76 ;  /* 0x0000004c004c7308 */ /* 0x000fe20000000800 */
[----:B--2---:R-:W-:Y:S01]  /*1a270*/  F2FP.F16.F32.PACK_AB R148, R176, R177 ;  /* 0x000000b1b094723e */ /* 0x004fe200000000ff */
[----:B------:R-:W-:Y:S01]  /*1a280*/  FFMA.FTZ R191, R167, R250, R191 ;  /* 0x000000faa7bf7223 */ /* 0x000fe200000100bf */
        /* <DEDUP_REMOVED lines=58> */
[----:B------:R-:W4:Y:S01]  /*1a630*/  MUFU.EX2 R160, R160 ;  /* 0x000000a000a07308 */ /* 0x000f220000000800 */
[----:B------:R-:W-:Y:S02]  /*1a640*/  FADD.FTZ R201, R201, R202 ;  /* 0x000000cac9c97221 */ /* 0x000fe40000010000 */
        /* <DEDUP_REMOVED lines=405> */
[-CC-:B----4-:R-:W-:Y:S01]  /*1bfa0*/  FFMA.FTZ R104, R115, R3.reuse, -R186.reuse ;  /* 0x0000000373687223 */ /* 0x190fe200000108ba */
[C---:B-1----:R-:W-:Y:S08]  /*1bfb0*/  HMMA.16816.F32 R12, R20.reuse, R24, R12 ;  /* 0x00000018140c723c */ /* 0x042ff0000000180c */
[----:B------:R-:W1:Y:S01]  /*1bfc0*/  MUFU.EX2 R39, R107 ;  /* 0x0000006b00277308 */ /* 0x000e620000000800 */
[----:B------:R-:W-:Y:S09]  /*1bfd0*/  FFMA.FTZ R186, R131, R3, -R186 ;  /* 0x0000000383ba7223 */ /* 0x000ff200000108ba */
        /* <DEDUP_REMOVED lines=8> */
[----:B-----5:R-:W-:Y:S01]  /*1c060*/  F2FP.F16.F32.PACK_AB R22, R36, R37 ;  /* 0x000000252416723e */ /* 0x020fe200000000ff */
[----:B------:R-:W-:Y:S01]  /*1c070*/  FADD.FTZ R96, R96, R91 ;  /* 0x0000005b60607221 */ /* 0x000fe20000010000 */
[----:B-1----:R-:W-:Y:S07]  /*1c080*/  F2FP.F16.F32.PACK_AB R23, R39, R38 ;  /* 0x000000262717723e */ /* 0x002fee00000000ff */
[----:B------:R-:W1:Y:S01]  /*1c090*/  MUFU.EX2 R186, R186 ;  /* 0x000000ba00ba7308 */ /* 0x000e620000000800 */
        /* <DEDUP_REMOVED lines=9> */
[----:B-1----:R-:W-:Y:S05]  /*1c130*/  F2FP.F16.F32.PACK_AB R151, R186, R3 ;  /* 0x00000003ba97723e */ /* 0x002fea00000000ff */
[C---:B---3--:R-:W-:Y:S08]  /*1c140*/  HMMA.16816.F32 R132, R20.reuse, R32, R132 ;  /* 0x000000201484723c */ /* 0x048ff00000001884 */
[C---:B------:R-:W-:Y:S01]  /*1c150*/  HMMA.16816.F32 R136, R20.reuse, R34, R136 ;  /* 0x000000221488723c */ /* 0x040fe20000001888 */
[----:B------:R-:W1:Y:S07]  /*1c160*/  LDSM.16.MT88.4 R32, [R183+0x10800] ;  /* 0x01080000b720783b */ /* 0x000e6e0000004200 */
[C---:B----4-:R-:W-:Y:S08]  /*1c170*/  HMMA.16816.F32 R140, R20.reuse, R24, R140 ;  /* 0x00000018148c723c */ /* 0x050ff0000000188c */
[C---:B------:R-:W-:Y:S01]  /*1c180*/  HMMA.16816.F32 R144, R20.reuse, R26, R144 ;  /* 0x0000001a1490723c */ /* 0x040fe20000001890 */
[----:B------:R-:W3:Y:S07]  /*1c190*/  LDSM.16.MT88.4 R24, [R182+0x10800] ;  /* 0x01080000b618783b */ /* 0x000eee0000004200 */
        /* <DEDUP_REMOVED lines=15> */
[----:B------:R-:W-:Y:S04]  /*1c290*/  FADD.FTZ R104, R46, R104 ;  /* 0x000000682e687221 */ /* 0x000fe80000010000 */
[C---:B------:R-:W-:Y:S01]  /*1c2a0*/  HMMA.16816.F32 R8, R20.reuse, R34, R8 ;  /* 0x000000221408723c */ /* 0x040fe20000001808 */
[----:B------:R-:W1:Y:S07]  /*1c2b0*/  LDSM.16.MT88.4 R32, [R184+0x6800] ;  /* 0x00680000b820783b */ /* 0x000e6e0000004200 */
[C---:B---3--:R-:W-:Y:S08]  /*1c2c0*/  HMMA.16816.F32 R132, R20.reuse, R24, R132 ;  /* 0x000000181484723c */ /* 0x048ff00000001884 */
[C---:B------:R-:W-:Y:S01]  /*1c2d0*/  HMMA.16816.F32 R136, R20.reuse, R26, R136 ;  /* 0x0000001a1488723c */ /* 0x040fe20000001888 */
[----:B------:R-:W3:Y:S07]  /*1c2e0*/  LDSM.16.MT88.4 R24, [R183+0x11000] ;  /* 0x01100000b718783b */ /* 0x000eee0000004200 */
[C---:B--2---:R-:W-:Y:S08]  /*1c2f0*/  HMMA.16816.F32 R140, R20.reuse, R28, R140 ;  /* 0x0000001c148c723c */ /* 0x044ff0000000188c */
[C---:B------:R-:W-:Y:S01]  /*1c300*/  HMMA.16816.F32 R144, R20.reuse, R30, R144 ;  /* 0x0000001e1490723c */ /* 0x040fe20000001890 */
[----:B------:R-:W2:Y:S07]  /*1c310*/  LDSM.16.MT88.4 R28, [R182+0x11000] ;  /* 0x01100000b61c783b */ /* 0x000eae0000004200 */
        /* <DEDUP_REMOVED lines=23> */
[----:B------:R-:W-:Y:S05]  /*1c490*/  FADD.FTZ R249, R186, R55 ;  /* 0x00000037baf97221 */ /* 0x000fea0000010000 */
[C---:B------:R-:W-:Y:S01]  /*1c4a0*/  HMMA.16816.F32 R136, R20.reuse, R30, R136 ;  /* 0x0000001e1488723c */ /* 0x040fe20000001888 */
[----:B------:R-:W2:Y:S07]  /*1c4b0*/  LDSM.16.MT88.4 R28, [R182+0x11800] ;  /* 0x01180000b61c783b */ /* 0x000eae0000004200 */
[C---:B-1----:R-:W-:Y:S01]  /*1c4c0*/  HMMA.16816.F32 R140, R20.reuse, R32, R140 ;  /* 0x00000020148c723c */ /* 0x042fe2000000188c */
[----:B------:R-:W1:Y:S07]  /*1c4d0*/  MUFU.EX2 R32, R128 ;  /* 0x0000008000207308 */ /* 0x000e6e0000000800 */
[C---:B------:R-:W-:Y:S03]  /*1c4e0*/  HMMA.16816.F32 R144, R20.reuse, R34, R144 ;  /* 0x000000221490723c */ /* 0x040fe60000001890 */
[----:B-1----:R-:W-:Y:S01]  /*1c4f0*/  F2FP.F16.F32.PACK_AB R150, R188, R32 ;  /* 0x00000020bc96723e */ /* 0x002fe200000000ff */
[----:B------:R-:W-:Y:S04]  /*1c500*/  FADD.FTZ R53, R32, R53 ;  /* 0x0000003520357221 */ /* 0x000fe80000010000 */
[C---:B---3--:R-:W-:Y:S03]  /*1c510*/  HMMA.16816.F32 R12, R20.reuse, R24, R12 ;  /* 0x00000018140c723c */ /* 0x048fe6000000180c */
[----:B------:R-:W-:Y:S05]  /*1c520*/  FADD.FTZ R250, R188, R53 ;  /* 0x00000035bcfa7221 */ /* 0x000fea0000010000 */
[----:B------:R-:W-:Y:S01]  /*1c530*/  HMMA.16816.F32 R16, R20, R26, R16 ;  /* 0x0000001a1410723c */ /* 0x000fe20000001810 */
[----:B------:R-:W1:Y:S07]  /*1c540*/  LDSM.16.MT88.4 R20, [R181+0x7800] ;  /* 0x00780000b514783b */ /* 0x000e6e0000004200 */
[C---:B------:R-:W-:Y:S01]  /*1c550*/  HMMA.16816.F32 R160, R148.reuse, R156, R4 ;  /* 0x0000009c94a0723c */ /* 0x040fe20000001804 */
[----:B------:R-:W3:Y:S07]  /*1c560*/  LDSM.16.MT88.4 R4, [R184+0x7800] ;  /* 0x00780000b804783b */ /* 0x000eee0000004200 */
[C---:B------:R-:W-:Y:S08]  /*1c570*/  HMMA.16816.F32 R156, R148.reuse, R158, R8 ;  /* 0x0000009e949c723c */ /* 0x040ff00000001808 */
[C---:B--2---:R-:W-:Y:S08]  /*1c580*/  HMMA.16816.F32 R132, R148.reuse, R28, R132 ;  /* 0x0000001c9484723c */ /* 0x044ff00000001884 */
[C---:B------:R-:W-:Y:S08]  /*1c590*/  HMMA.16816.F32 R136, R148.reuse, R30, R136 ;  /* 0x0000001e9488723c */ /* 0x040ff00000001888 */
[C---:B-1----:R-:W-:Y:S08]  /*1c5a0*/  HMMA.16816.F32 R140, R148.reuse, R20, R140 ;  /* 0x00000014948c723c */ /* 0x042ff0000000188c */
[C---:B------:R-:W-:Y:S08]  /*1c5b0*/  HMMA.16816.F32 R144, R148.reuse, R22, R144 ;  /* 0x000000169490723c */ /* 0x040ff00000001890 */
[C---:B---3--:R-:W-:Y:S08]  /*1c5c0*/  HMMA.16816.F32 R152, R148.reuse, R4, R12 ;  /* 0x000000049498723c */ /* 0x048ff0000000180c */
[----:B------:R-:W-:Y:S01]  /*1c5d0*/  HMMA.16816.F32 R148, R148, R6, R16 ;  /* 0x000000069494723c */ /* 0x000fe20000001810 */
[----:B------:R-:W-:Y:S08]  /*1c5e0*/  @!UPT UIADD3 URZ, UPT, UPT, URZ, URZ, URZ ;  /* 0x000000fffffff290 */ /* 0x000ff0000fffe0ff */
[----:B------:R-:W-:Y:S11]  /*1c5f0*/  @P0 BRA `(.L_x_5306) ;  /* 0xffffffac00900947 */ /* 0x000ff6000383ffff */
.L_x_5299:
        /* <DEDUP_REMOVED lines=15> */
.L_x_5314:
[----:B----4-:R-:W-:Y:S01]  /*1c6f0*/  FADD.FTZ R11, R249, R11 ;  /* 0x0000000bf90b7221 */ /* 0x010fe20000010000 */
[----:B------:R-:W-:Y:S01]  /*1c700*/  FSETP.NE.FTZ.AND P1, PT, R9, RZ, PT ;  /* 0x000000ff0900720b */ /* 0x000fe20003f35000 */
[----:B------:R-:W2:Y:S01]  /*1c710*/  MUFU.RCP R12, R9 ;  /* 0x00000009000c7308 */ /* 0x000ea20000001000 */
[C---:B------:R-:W-:Y:S01]  /*1c720*/  SHF.L.U32 R7, R224.reuse, 0x1, RZ ;  /* 0x00000001e0077819 */ /* 0x040fe200000006ff */
[----:B------:R-:W-:Y:S05]  /*1c730*/  WARPSYNC.ALL ;  /* 0x0000000000007948 */ /* 0x000fea0003800000 */
[----:B------:R-:W-:Y:S01]  /*1c740*/  FSETP.NE.FTZ.AND P0, PT, R11, RZ, PT ;  /* 0x000000ff0b00720b */ /* 0x000fe20003f15000 */
[----:B------:R-:W4:Y:S01]  /*1c750*/  MUFU.RCP R10, R11 ;  /* 0x0000000b000a7308 */ /* 0x000f220000001000 */
[----:B------:R-:W-:-:S02]  /*1c760*/  SHF.L.U32 R8, R224, 0x5, RZ ;  /* 0x00000005e0087819 */ /* 0x000fc400000006ff */
[----:B------:R-:W-:Y:S02]  /*1c770*/  LOP3.LUT R15, R7, 0x6, RZ, 0xc0, !PT ;  /* 0x00000006070f7812 */ /* 0x000fe400078ec0ff */
[----:B------:R-:W-:Y:S02]  /*1c780*/  MOV R3, 0xff800000 ;  /* 0xff80000000037802 */ /* 0x000fe40000000f00 */
[----:B------:R-:W-:Y:S01]  /*1c790*/  LOP3.LUT R8, R15, 0x7c00, R8, 0xf8, !PT ;  /* 0x00007c000f087812 */ /* 0x000fe200078ef808 */
[----:B------:R1:W3:Y:S01]  /*1c7a0*/  @P1 MUFU.LG2 R13, R9 ;  /* 0x00000009000d1308 */ /* 0x0002e20000000c00 */
[----:B--2---:R-:W-:-:S05]  /*1c7b0*/  FSEL R12, R12, 1, P1 ;  /* 0x3f8000000c0c7808 */ /* 0x004fca0000800000 */
[C---:B------:R-:W-:Y:S02]  /*1c7c0*/  FMUL.FTZ R160, R12.reuse, R160 ;  /* 0x000000a00ca07220 */ /* 0x040fe40000410000 */
[----:B------:R-:W2:Y:S01]  /*1c7d0*/  @P0 MUFU.LG2 R11, R11 ;  /* 0x0000000b000b0308 */ /* 0x000ea20000000c00 */
[----:B------:R-:W-:Y:S01]  /*1c7e0*/  FMUL.FTZ R161, R12, R161 ;  /* 0x000000a10ca17220 */ /* 0x000fe20000410000 */
[----:B----4-:R-:W-:Y:S01]  /*1c7f0*/  FSEL R10, R10, 1, P0 ;  /* 0x3f8000000a0a7808 */ /* 0x010fe20000000000 */
[C---:B------:R-:W-:Y:S01]  /*1c800*/  FMUL.FTZ R156, R12.reuse, R156 ;  /* 0x0000009c0c9c7220 */ /* 0x040fe20000410000 */
[C---:B------:R-:W-:Y:S01]  /*1c810*/  FMUL.FTZ R157, R12.reuse, R157 ;  /* 0x0000009d0c9d7220 */ /* 0x040fe20000410000 */
[C---:B------:R-:W-:Y:S01]  /*1c820*/  FMUL.FTZ R132, R12.reuse, R132 ;  /* 0x000000840c847220 */ /* 0x040fe20000410000 */
[C---:B------:R-:W-:Y:S01]  /*1c830*/  FMUL.FTZ R133, R12.reuse, R133 ;  /* 0x000000850c857220 */ /* 0x040fe20000410000 */
[C---:B------:R-:W-:Y:S01]  /*1c840*/  FMUL.FTZ R136, R12.reuse, R136 ;  /* 0x000000880c887220 */ /* 0x040fe20000410000 */
[C---:B------:R-:W-:Y:S01]  /*1c850*/  FMUL.FTZ R137, R12.reuse, R137 ;  /* 0x000000890c897220 */ /* 0x040fe20000410000 */
[----:B------:R-:W-:Y:S01]  /*1c860*/  FMUL.FTZ R140, R12, R140 ;  /* 0x0000008c0c8c7220 */ /* 0x000fe20000410000 */
[----:B-1----:R-:W-:Y:S01]  /*1c870*/  SHF.L.U32 R9, R224, 0x4, RZ ;  /* 0x00000004e0097819 */ /* 0x002fe200000006ff */
[----:B---3--:R-:W-:Y:S01]  /*1c880*/  @P1 FMUL.FTZ R13, R13, 0.69314718246459960938 ;  /* 0x3f3172180d0d1820 */ /* 0x008fe20000410000 */
[C---:B------:R-:W-:Y:S01]  /*1c890*/  FMUL.FTZ R141, R12.reuse, R141 ;  /* 0x0000008d0c8d7220 */ /* 0x040fe20000410000 */
[----:B------:R-:W-:Y:S01]  /*1c8a0*/  FMUL.FTZ R144, R12, R144 ;  /* 0x000000900c907220 */ /* 0x000fe20000410000 */
[----:B------:R-:W-:Y:S01]  /*1c8b0*/  LOP3.LUT R14, R9, 0x1c0, RZ, 0xc0, !PT ;  /* 0x000001c0090e7812 */ /* 0x000fe200078ec0ff */
[----:B-----5:R-:W-:Y:S01]  /*1c8c0*/  @P1 FFMA.FTZ R3, R6, R2, R13 ;  /* 0x0000000206031223 */ /* 0x020fe2000001000d */
[----:B------:R-:W-:Y:S01]  /*1c8d0*/  MOV R2, 0xff800000 ;  /* 0xff80000000027802 */ /* 0x000fe20000000f00 */
[----:B------:R-:W-:Y:S01]  /*1c8e0*/  FMUL.FTZ R145, R12, R145 ;  /* 0x000000910c917220 */ /* 0x000fe20000410000 */
[----:B------:R-:W-:Y:S01]  /*1c8f0*/  LOP3.LUT R7, R14, 0x38, R7, 0xf8, !PT ;  /* 0x000000380e077812 */ /* 0x000fe200078ef807 */
[----:B--2---:R-:W-:Y:S01]  /*1c900*/  @P0 FMUL.FTZ R11, R11, 0.69314718246459960938 ;  /* 0x3f3172180b0b0820 */ /* 0x004fe20000410000 */
        /* <DEDUP_REMOVED lines=24> */
[----:B------:R-:W-:Y:S02]  /*1ca90*/  LEA R7, R7, UR8, 0x2 ;  /* 0x0000000807077c11 */ /* 0x000fe4000f8e10ff */
[----:B------:R-:W-:Y:S02]  /*1caa0*/  SEL R5, R5, 0xffffffe0, !P2 ;  /* 0xffffffe005057807 */ /* 0x000fe40005000000 */
[----:B------:R-:W-:Y:S01]  /*1cab0*/  SEL R4, R4, 0xffffffc0, !P3 ;  /* 0xffffffc004047807 */ /* 0x000fe20005800000 */
[----:B------:R-:W-:Y:S01]  /*1cac0*/  VIADD R8, R7, 0x80 ;  /* 0x0000008007087836 */ /* 0x000fe20000000000 */
[----:B------:R-:W-:Y:S01]  /*1cad0*/  R2UR UR12, R36 ;  /* 0x00000000240c72ca */ /* 0x000fe200000e0000 */
[--C-:B------:R-:W-:Y:S01]  /*1cae0*/  IMAD.IADD R0, R5, 0x1, R7.reuse ;  /* 0x0000000105007824 */ /* 0x100fe200078e0207 */
[----:B------:R-:W-:Y:S01]  /*1caf0*/  R2UR UR13, R37 ;  /* 0x00000000250d72ca */ /* 0x000fe200000e0000 */
[----:B------:R-:W-:Y:S01]  /*1cb00*/  IMAD.IADD R6, R4, 0x1, R7 ;  /* 0x0000000104067824 */ /* 0x000fe200078e0207 */
[C---:B------:R-:W-:Y:S01]  /*1cb10*/  R2UR UR10, R36.reuse ;  /* 0x00000000240a72ca */ /* 0x040fe200000e0000 */
[----:B------:R-:W-:Y:S01]  /*1cb20*/  @P4 VIADD R8, R7, 0xffffff80 ;  /* 0xffffff8007084836 */ /* 0x000fe20000000000 */
[----:B------:R-:W-:Y:S01]  /*1cb30*/  R2UR UR11, R37 ;  /* 0x00000000250b72ca */ /* 0x000fe200000e0000 */
[----:B------:R-:W-:Y:S01]  /*1cb40*/  IMAD.IADD R10, R5, 0x1, R6 ;  /* 0x00000001050a7824 */ /* 0x000fe200078e0206 */
[----:B------:R-:W-:Y:S01]  /*1cb50*/  R2UR UR4, R36 ;  /* 0x00000000240472ca */ /* 0x000fe200000e0000 */
[--C-:B------:R-:W-:Y:S01]  /*1cb60*/  IMAD.IADD R4, R4, 0x1, R8.reuse ;  /* 0x0000000104047824 */ /* 0x100fe200078e0208 */
[----:B------:R-:W-:Y:S01]  /*1cb70*/  R2UR UR5, R37 ;  /* 0x00000000250572ca */ /* 0x000fe200000e0000 */
[----:B------:R-:W-:Y:S04]  /*1cb80*/  STS.64 [R7], R160 ;  /* 0x000000a007007388 */ /* 0x000fe80000000a00 */
[----:B------:R-:W-:Y:S04]  /*1cb90*/  STS.64 [R7+0x800], R162 ;  /* 0x000800a207007388 */ /* 0x000fe80000000a00 */
[----:B------:R-:W-:Y:S04]  /*1cba0*/  STS.64 [R0], R156 ;  /* 0x0000009c00007388 */ /* 0x000fe80000000a00 */
[----:B------:R1:W-:Y:S04]  /*1cbb0*/  STS.64 [R0+0x800], R158 ;  /* 0x0008009e00007388 */ /* 0x0003e80000000a00 */
[----:B------:R-:W-:Y:S04]  /*1cbc0*/  STS.64 [R6], R132 ;  /* 0x0000008406007388 */ /* 0x000fe80000000a00 */
[----:B------:R2:W-:Y:S04]  /*1cbd0*/  STS.64 [R6+0x800], R134 ;  /* 0x0008008606007388 */ /* 0x0005e80000000a00 */
[----:B------:R-:W-:Y:S04]  /*1cbe0*/  STS.64 [R10], R136 ;  /* 0x000000880a007388 */ /* 0x000fe80000000a00 */
[----:B------:R-:W-:Y:S04]  /*1cbf0*/  STS.64 [R10+0x800], R138 ;  /* 0x0008008a0a007388 */ /* 0x000fe80000000a00 */
[----:B------:R-:W-:Y:S04]  /*1cc00*/  STS.64 [R8], R140 ;  /* 0x0000008c08007388 */ /* 0x000fe80000000a00 */
[----:B------:R-:W-:Y:S01]  /*1cc10*/  STS.64 [R8+0x800], R142 ;  /* 0x0008008e08007388 */ /* 0x000fe20000000a00 */
[----:B-1----:R-:W-:-:S02]  /*1cc20*/  IMAD.IADD R0, R5, 0x1, R8 ;  /* 0x0000000105007824 */ /* 0x002fc400078e0208 */
[----:B------:R-:W-:-:S03]  /*1cc30*/  IMAD.IADD R5, R5, 0x1, R4 ;  /* 0x0000000105057824 */ /* 0x000fc600078e0204 */
[----:B------:R-:W-:Y:S04]  /*1cc40*/  STS.64 [R0], R144 ;  /* 0x0000009000007388 */ /* 0x000fe80000000a00 */
[----:B------:R-:W-:Y:S04]  /*1cc50*/  STS.64 [R0+0x800], R146 ;  /* 0x0008009200007388 */ /* 0x000fe80000000a00 */
[----:B------:R-:W-:Y:S04]  /*1cc60*/  STS.64 [R4], R152 ;  /* 0x0000009804007388 */ /* 0x000fe80000000a00 */
[----:B------:R1:W-:Y:S04]  /*1cc70*/  STS.64 [R4+0x800], R154 ;  /* 0x0008009a04007388 */ /* 0x0003e80000000a00 */
[----:B------:R-:W-:Y:S04]  /*1cc80*/  STS.64 [R5], R148 ;  /* 0x0000009405007388 */ /* 0x000fe80000000a00 */
[----:B------:R3:W-:Y:S04]  /*1cc90*/  STS.64 [R5+0x800], R150 ;  /* 0x0008009605007388 */ /* 0x0007e80000000a00 */
[----:B------:R-:W4:Y:S04]  /*1cca0*/  LD.E.64 R38, desc[UR12][R164.64+0xb0] ;  /* 0x0000b00ca4267980 */ /* 0x000f28000c101b00 */
[----:B--2---:R-:W2:Y:S04]  /*1ccb0*/  LD.E.64 R6, desc[UR10][R164.64+0x78] ;  /* 0x0000780aa4067980 */ /* 0x004ea8000c101b00 */
[----:B-1----:R-:W2:Y:S04]  /*1ccc0*/  LD.E R4, desc[UR4][R164.64+0xcc] ;  /* 0x0000cc04a4047980 */ /* 0x002ea8000c101900 */
[----:B---3--:R-:W3:Y:S01]  /*1ccd0*/  LD.E R5, desc[UR10][R164.64+0x60] ;  /* 0x0000600aa4057980 */ /* 0x008ee2000c101900 */
[----:B------:R-:W-:Y:S01]  /*1cce0*/  SHF.R.U32.HI R0, RZ, 0x4, R224 ;  /* 0x00000004ff007819 */ /* 0x000fe200000116e0 */
[----:B------:R-:W-:-:S04]  /*1ccf0*/  IMAD.SHL.U32 R237, R237, 0x40, RZ ;  /* 0x00000040eded7824 */ /* 0x000fc800078e00ff */
[----:B------:R-:W-:Y:S02]  /*1cd00*/  VIADD R8, R0, 0x8 ;  /* 0x0000000800087836 */ /* 0x000fe40000000000 */
[----:B------:R-:W-:Y:S01]  /*1cd10*/  IMAD.SHL.U32 R10, R224, 0x4, RZ ;  /* 0x00000004e00a7824 */ /* 0x000fe200078e00ff */
[----:B------:R-:W-:Y:S01]  /*1cd20*/  LOP3.LUT R32, R9, 0x10, RZ, 0xc0, !PT ;  /* 0x0000001009207812 */ /* 0x000fe200078ec0ff */
[----:B------:R-:W5:Y:S01]  /*1cd30*/  LD.E.64 R164, desc[UR4][R164.64+0xa8] ;  /* 0x0000a804a4a47980 */ /* 0x000f62000c101b00 */
[----:B------:R-:W-:Y:S01]  /*1cd40*/  LOP3.LUT R42, R180, 0x30, RZ, 0xc0, !PT ;  /* 0x00000030b42a7812 */ /* 0x000fe200078ec0ff */
[----:B------:R-:W-:Y:S01]  /*1cd50*/  BSSY.RECONVERGENT B0, `(.L_x_5308) ;  /* 0x0000034000007945 */ /* 0x000fe20003800200 */
[----:B------:R-:W-:Y:S01]  /*1cd60*/  VIADD R40, R0, 0x30 ;  /* 0x0000003000287836 */ /* 0x000fe20000000000 */
[----:B------:R-:W-:Y:S01]  /*1cd70*/  BAR.SYNC.DEFER_BLOCKING 0x0 ;  /* 0x0000000000007b1d */ /* 0x000fe20000010000 */
[----:B----4-:R-:W-:Y:S02]  /*1cd80*/  IMAD R241, R38, UR9, R241 ;  /* 0x0000000926f17c24 */ /* 0x010fe4000f8e02f1 */
[----:B------:R-:W-:-:S05]  /*1cd90*/  IMAD.IADD R38, R239, 0x1, -R237 ;  /* 0x00000001ef267824 */ /* 0x000fca00078e0aed */
[----:B------:R-:W-:Y:S01]  /*1cda0*/  ISETP.GE.AND P6, PT, R8, R38, PT ;  /* 0x000000260800720c */ /* 0x000fe20003fc6270 */
[----:B------:R-:W-:-:S05]  /*1cdb0*/  VIADD R8, R0, 0x10 ;  /* 0x0000001000087836 */ /* 0x000fca0000000000 */
[----:B------:R-:W-:Y:S01]  /*1cdc0*/  ISETP.GE.AND P5, PT, R8, R38, PT ;  /* 0x000000260800720c */ /* 0x000fe20003fa6270 */
[----:B---3--:R-:W-:-:S04]  /*1cdd0*/  IMAD R5, R241, R5, R240 ;  /* 0x00000005f1057224 */ /* 0x008fc800078e02f0 */
[----:B------:R-:W-:-:S04]  /*1cde0*/  IMAD R39, R39, R5, R237 ;  /* 0x0000000527277224 */ /* 0x000fc800078e02ed */
[----:B--2---:R-:W-:Y:S01]  /*1cdf0*/  IMAD R8, R39, R4, RZ ;  /* 0x0000000427087224 */ /* 0x004fe200078e02ff */
[C---:B------:R-:W-:Y:S02]  /*1ce00*/  LOP3.LUT R4, R10.reuse, 0xffc, RZ, 0xc0, !PT ;  /* 0x00000ffc0a047812 */ /* 0x040fe400078ec0ff */
[----:B------:R-:W-:Y:S01]  /*1ce10*/  LOP3.LUT R10, R10, 0x1f8, RZ, 0xc0, !PT ;  /* 0x000001f80a0a7812 */ /* 0x000fe200078ec0ff */
[----:B------:R-:W-:Y:S01]  /*1ce20*/  VIADD R5, R0, 0x18 ;  /* 0x0000001800057836 */ /* 0x000fe20000000000 */
[----:B------:R-:W-:Y:S02]  /*1ce30*/  IADD3 R9, P0, PT, R8, R4, RZ ;  /* 0x0000000408097210 */ /* 0x000fe40007f1e0ff */
[----:B------:R-:W-:Y:S01]  /*1ce40*/  LOP3.LUT R10, R10, 0x38, R180, 0x78, !PT ;  /* 0x000000380a0a7812 */ /* 0x000fe200078e78b4 */
[C---:B------:R-:W-:Y:S01]  /*1ce50*/  VIADD R4, R0.reuse, 0x28 ;  /* 0x0000002800047836 */ /* 0x040fe20000000000 */
[----:B------:R-:W-:Y:S01]  /*1ce60*/  ISETP.GE.AND P4, PT, R5, R38, PT ;  /* 0x000000260500720c */ /* 0x000fe20003f86270 */
[----:B------:R-:W-:Y:S01]  /*1ce70*/  VIADD R5, R0, 0x20 ;  /* 0x0000002000057836 */ /* 0x000fe20000000000 */
[----:B------:R-:W-:Y:S01]  /*1ce80*/  LEA.HI.X.SX32 R8, R8, RZ, 0x1, P0 ;  /* 0x000000ff08087211 */ /* 0x000fe200000f0eff */
[----:B------:R-:W-:Y:S01]  /*1ce90*/  IMAD R32, R10, 0x4, R32 ;  /* 0x000000040a207824 */ /* 0x000fe200078e0220 */
[----:B------:R-:W-:-:S02]  /*1cea0*/  LEA R44, P0, R9, R6, 0x2 ;  /* 0x00000006092c7211 */ /* 0x000fc400078010ff */
[-C--:B------:R-:W-:Y:S02]  /*1ceb0*/  ISETP.GE.AND P3, PT, R5, R38.reuse, PT ;  /* 0x000000260500720c */ /* 0x080fe40003f66270 */
[----:B------:R-:W-:Y:S01]  /*1cec0*/  ISETP.GE.AND P2, PT, R4, R38, PT ;  /* 0x000000260400720c */ /* 0x000fe20003f46270 */
[----:B------:R1:W2:Y:S01]  /*1ced0*/  LDS.128 R28, [R32+UR8+0x800] ;  /* 0x00080008201c7984 */ /* 0x0002a20008000c00 */
[----:B------:R-:W-:-:S03]  /*1cee0*/  LEA.HI.X R45, R9, R7, R8, 0x2, P0 ;  /* 0x00000007092d7211 */ /* 0x000fc600000f1408 */
[----:B------:R1:W3:Y:S04]  /*1cef0*/  LDS.128 R4, [R32+UR8] ;  /* 0x0000000820047984 */ /* 0x0002e80008000c00 */
[----:B------:R1:W4:Y:S04]  /*1cf00*/  LDS.128 R24, [R32+UR8+0x1000] ;  /* 0x0010000820187984 */ /* 0x0003280008000c00 */
[----:B------:R1:W1:Y:S04]  /*1cf10*/  LDS.128 R20, [R32+UR8+0x1800] ;  /* 0x0018000820147984 */ /* 0x0002680008000c00 */
[----:B------:R1:W1:Y:S04]  /*1cf20*/  LDS.128 R16, [R32+UR8+0x2000] ;  /* 0x0020000820107984 */ /* 0x0002680008000c00 */
[----:B------:R1:W1:Y:S04]  /*1cf30*/  LDS.128 R12, [R32+UR8+0x2800] ;  /* 0x00280008200c7984 */ /* 0x0002680008000c00 */
[----:B------:R1:W1:Y:S04]  /*1cf40*/  LDS.128 R8, [R32+UR8+0x3000] ;  /* 0x0030000820087984 */ /* 0x0002680008000c00 */
[----:B------:R-:W1:Y:S01]  /*1cf50*/  LDS.128 R32, [R32+UR8+0x3800] ;  /* 0x0038000820207984 */ /* 0x000e620008000c00 */
[----:B------:R-:W-:-:S02]  /*1cf60*/  LOP3.LUT P0, RZ, R224, 0x3, RZ, 0xc0, !PT ;  /* 0x00000003e0ff7812 */ /* 0x000fc4000780c0ff */
[----:B------:R-:W-:Y:S02]  /*1cf70*/  SHF.R.U32.HI R224, RZ, 0x2, R224 ;  /* 0x00000002ffe07819 */ /* 0x000fe400000116e0 */
[----:B------:R-:W-:Y:S02]  /*1cf80*/  ISETP.GE.AND P1, PT, R0, R38, PT ;  /* 0x000000260000720c */ /* 0x000fe40003f26270 */
[----:B------:R-:W-:-:S07]  /*1cf90*/  LOP3.LUT R42, R42, 0x7, R224, 0xf8, !PT ;  /* 0x000000072a2a7812 */ /* 0x000fce00078ef8e0 */
[----:B--2---:R-:W-:Y:S05]  /*1cfa0*/  @P0 BRA `(.L_x_5309) ;  /* 0x0000000000380947 */ /* 0x004fea0003800000 */
[----:B------:R-:W-:Y:S01]  /*1cfb0*/  IADD3 R41, P0, PT, R39, R42, RZ ;  /* 0x0000002a27297210 */ /* 0x000fe20007f1e0ff */
[----:B------:R-:W-:-:S03]  /*1cfc0*/  IMAD.IADD R237, R239, 0x1, -R237 ;  /* 0x00000001efed7824 */ /* 0x000fc600078e0aed */
[----:B------:R-:W-:Y:S02]  /*1cfd0*/  LEA.HI.X.SX32 R39, R39, RZ, 0x1, P0 ;  /* 0x000000ff27277211 */ /* 0x000fe400000f0eff */
[----:B-----5:R-:W-:-:S04]  /*1cfe0*/  LEA R46, P0, R41, R164, 0x2 ;  /* 0x000000a4292e7211 */ /* 0x020fc800078010ff */
[----:B------:R-:W-:Y:S02]  /*1cff0*/  LEA.HI.X R47, R41, R165, R39, 0x2, P0 ;  /* 0x000000a5292f7211 */ /* 0x000fe400000f1427 */
[C---:B------:R-:W-:Y:S01]  /*1d000*/  ISETP.GE.AND P0, PT, R42.reuse, R237, PT ;  /* 0x000000ed2a00720c */ /* 0x040fe20003f06270 */
[----:B------:R-:W-:-:S12]  /*1d010*/  VIADD R42, R42, 0x8 ;  /* 0x000000082a2a7836 */ /* 0x000fd80000000000 */
[----:B------:R-:W-:Y:S02]  /*1d020*/  @!P0 R2UR UR4, R36 ;  /* 0x00000000240482ca */ /* 0x000fe400000e0000 */
[----:B------:R-:W-:-:S13]  /*1d030*/  @!P0 R2UR UR5, R37 ;  /* 0x00000000250582ca */ /* 0x000fda00000e0000 */
[----:B------:R2:W-:Y:S01]  /*1d040*/  @!P0 ST.E desc[UR4][R46.64], R3 ;  /* 0x000000032e008985 */ /* 0x0005e2000c101904 */
[----:B------:R-:W-:-:S13]  /*1d050*/  ISETP.GE.AND P0, PT, R42, R237, PT ;  /* 0x000000ed2a00720c */ /* 0x000fda0003f06270 */
[----:B------:R-:W-:Y:S02]  /*1d060*/  @!P0 R2UR UR4, R36 ;  /* 0x00000000240482ca */ /* 0x000fe400000e0000 */
[----:B------:R-:W-:-:S13]  /*1d070*/  @!P0 R2UR UR5, R37 ;  /* 0x00000000250582ca */ /* 0x000fda00000e0000 */
[----:B------:R2:W-:Y:S02]  /*1d080*/  @!P0 ST.E desc[UR4][R46.64+0x20], R2 ;  /* 0x000020022e008985 */ /* 0x0005e4000c101904 */
.L_x_5309:
[----:B------:R-:W-:Y:S05]  /*1d090*/  BSYNC.RECONVERGENT B0 ;  /* 0x0000000000007941 */ /* 0x000fea0003800200 */
.L_x_5308:
[----:B------:R-:W-:Y:S01]  /*1d0a0*/  ISETP.GE.AND P0, PT, R40, R38, PT ;  /* 0x000000262800720c */ /* 0x000fe20003f06270 */
[----:B------:R-:W-:Y:S01]  /*1d0b0*/  VIADD R0, R0, 0x38 ;  /* 0x0000003800007836 */ /* 0x000fe20000000000 */
[C---:B------:R-:W-:Y:S01]  /*1d0c0*/  @!P1 R2UR UR20, R36.reuse ;  /* 0x00000000241492ca */ /* 0x040fe200000e0000 */
[----:B--2---:R-:W-:Y:S01]  /*1d0d0*/  IMAD.MOV.U32 R2, RZ, RZ, R236 ;  /* 0x000000ffff027224 */ /* 0x004fe200078e00ec */
[C---:B------:R-:W-:Y:S01]  /*1d0e0*/  @!P1 R2UR UR21, R37.reuse ;  /* 0x00000000251592ca */ /* 0x040fe200000e0000 */
[----:B------:R-:W-:Y:S01]  /*1d0f0*/  IMAD.MOV.U32 R3, RZ, RZ, 0x0 ;  /* 0x00000000ff037424 */ /* 0x000fe200078e00ff */
[C---:B------:R-:W-:Y:S02]  /*1d100*/  @!P6 R2UR UR18, R36.reuse ;  /* 0x000000002412e2ca */ /* 0x040fe400000e0000 */
[----:B------:R-:W-:Y:S02]  /*1d110*/  @!P6 R2UR UR19, R37 ;  /* 0x000000002513e2ca */ /* 0x000fe400000e0000 */
[----:B------:R-:W-:-:S02]  /*1d120*/  @!P5 R2UR UR16, R36 ;  /* 0x000000002410d2ca */ /* 0x000fc400000e0000 */
[C---:B------:R-:W-:Y:S02]  /*1d130*/  @!P5 R2UR UR17, R37.reuse ;  /* 0x000000002511d2ca */ /* 0x040fe400000e0000 */
[C---:B------:R-:W-:Y:S02]  /*1d140*/  @!P4 R2UR UR14, R36.reuse ;  /* 0x00000000240ec2ca */ /* 0x040fe400000e0000 */
[C---:B------:R-:W-:Y:S01]  /*1d150*/  @!P4 R2UR UR15, R37.reuse ;  /* 0x00000000250fc2ca */ /* 0x040fe200000e0000 */
[----:B---3--:R-:W-:Y:S01]  /*1d160*/  @!P1 ST.E.128 desc[UR20][R44.64], R4 ;  /* 0x000000042c009985 */ /* 0x008fe2000c101d14 */
[C---:B------:R-:W-:Y:S02]  /*1d170*/  @!P3 R2UR UR12, R36.reuse ;  /* 0x00000000240cb2ca */ /* 0x040fe400000e0000 */
[----:B------:R-:W-:Y:S01]  /*1d180*/  @!P3 R2UR UR13, R37 ;  /* 0x00000000250db2ca */ /* 0x000fe200000e0000 */
[----:B------:R-:W-:Y:S01]  /*1d190*/  @!P6 ST.E.128 desc[UR18][R44.64+0x800], R28 ;  /* 0x0008001c2c00e985 */ /* 0x000fe2000c101d12 */
[----:B------:R-:W-:-:S02]  /*1d1a0*/  @!P2 R2UR UR10, R36 ;  /* 0x00000000240aa2ca */ /* 0x000fc400000e0000 */
[C---:B------:R-:W-:Y:S01]  /*1d1b0*/  @!P2 R2UR UR11, R37.reuse ;  /* 0x00000000250ba2ca */ /* 0x040fe200000e0000 */
[----:B----4-:R-:W-:Y:S01]  /*1d1c0*/  @!P5 ST.E.128 desc[UR16][R44.64+0x1000], R24 ;  /* 0x001000182c00d985 */ /* 0x010fe2000c101d10 */
[----:B------:R-:W-:Y:S02]  /*1d1d0*/  @!P0 R2UR UR4, R36 ;  /* 0x00000000240482ca */ /* 0x000fe400000e0000 */
[----:B------:R-:W-:Y:S01]  /*1d1e0*/  @!P0 R2UR UR5, R37 ;  /* 0x00000000250582ca */ /* 0x000fe200000e0000 */
[----:B-1----:R-:W-:Y:S01]  /*1d1f0*/  @!P4 ST.E.128 desc[UR14][R44.64+0x1800], R20 ;  /* 0x001800142c00c985 */ /* 0x002fe2000c101d0e */
[----:B------:R-:W-:-:S03]  /*1d200*/  ISETP.GE.AND P1, PT, R0, R38, PT ;  /* 0x000000260000720c */ /* 0x000fc60003f26270 */
[----:B------:R-:W-:Y:S04]  /*1d210*/  @!P3 ST.E.128 desc[UR12][R44.64+0x2000], R16 ;  /* 0x002000102c00b985 */ /* 0x000fe8000c101d0c */
[----:B------:R-:W-:Y:S04]  /*1d220*/  @!P2 ST.E.128 desc[UR10][R44.64+0x2800], R12 ;  /* 0x0028000c2c00a985 */ /* 0x000fe8000c101d0a */
[----:B------:R1:W-:Y:S02]  /*1d230*/  @!P0 ST.E.128 desc[UR4][R44.64+0x3000], R8 ;  /* 0x003000082c008985 */ /* 0x0003e4000c101d04 */
[----:B-1---5:R-:W-:Y:S05]  /*1d240*/  @P1 RET.REL.NODEC R2 `(_ZN5flash24flash_fwd_splitkv_kernelI23Flash_fwd_kernel_traitsILi64ELi64ELi256ELi4ELb0ELb0EN7cutlass6half_tE19Flash_kernel_traitsILi64ELi64ELi256ELi4ES3_EELb0ELb0ELb0ELb0ELb1ELb0ELb1ELb1EEEvNS_16Flash_fwd_paramsE) ;  /* 0xfffffe2c026c1950 */ /* 0x022fea0003c3ffff */
[----:B------:R-:W-:Y:S01]  /*1d250*/  R2UR UR4, R36 ;  /* 0x00000000240472ca */ /* 0x000fe200000e0000 */
[----:B------:R-:W-:Y:S01]  /*1d260*/  IMAD.MOV.U32 R237, RZ, RZ, 0x0 ;  /* 0x00000000ffed7424 */ /* 0x000fe200078e00ff */
[----:B------:R-:W-:-:S13]  /*1d270*/  R2UR UR5, R37 ;  /* 0x00000000250572ca */ /* 0x000fda00000e0000 */
[----:B------:R1:W-:Y:S02]  /*1d280*/  ST.E.128 desc[UR4][R44.64+0x3800], R32 ;  /* 0x003800202c007985 */ /* 0x0003e4000c101d04 */
[----:B-1----:R-:W-:Y:S05]  /*1d290*/  RET.REL.NODEC R236 `(_ZN5flash24flash_fwd_splitkv_kernelI23Flash_fwd_kernel_traitsILi64ELi64ELi256ELi4ELb0ELb0EN7cutlass6half_tE19Flash_kernel_traitsILi64ELi64ELi256ELi4ES3_EELb0ELb0ELb0ELb0ELb1ELb0ELb1ELb1EEEvNS_16Flash_fwd_paramsE) ;  /* 0xfffffe2cec587950 */ /* 0x002fea0003c3ffff */
.L_x_5307:
[----:B------:R-:W-:Y:S01]  /*1d2a0*/  MOV R3, 0x1f ;  /* 0x0000001f00037802 */ /* 0x000fe20000000f00 */
[----:B------:R-:W-:Y:S01]  /*1d2b0*/  IMAD.MOV.U32 R7, RZ, RZ, 0x2 ;  /* 0x00000002ff077424 */ /* 0x000fe200078e00ff */
[----:B------:R-:W-:Y:S01]  /*1d2c0*/  MOV R10, R250 ;  /* 0x000000fa000a7202 */ /* 0x000fe20000000f00 */
[----:B------:R-:W-:-:S07]  /*1d2d0*/  IMAD.MOV.U32 R8, RZ, RZ, -0x1 ;  /* 0xffffffffff087424 */ /* 0x000fce00078e00ff */
[----:B-1---5:R-:W-:Y:S05]  /*1d2e0*/  WARPSYNC.COLLECTIVE R8, `(.L_x_5310) ;  /* 0x0000000008087348 */ /* 0x022fea0003c00000 */
[----:B------:R2:W3:Y:S02]  /*1d2f0*/  SHFL.BFLY P0, R3, R10, R7, R3 ;  /* 0x0c0000070a037389 */ /* 0x0004e40000000003 */
[----:B-123-5:R-:W-:Y:S05]  /*1d300*/  ENDCOLLECTIVE ;  /* 0x000000000000791b */ /* 0x02efea0003800000 */
.L_x_5310:
        /* <DEDUP_REMOVED lines=8> */
.L_x_5311:
        /* <DEDUP_REMOVED lines=8> */
.L_x_5312:
[----:B------:R-:W-:Y:S01]  /*1d410*/  FADD.FTZ R249, R3, R249 ;  /* 0x000000f903f97221 */ /* 0x000fe20000010000 */
[----:B------:R-:W-:Y:S01]  /*1d420*/  MOV R3, 0x1f ;  /* 0x0000001f00037802 */ /* 0x000fe20000000f00 */
[----:B------:R-:W-:-:S03]  /*1d430*/  IMAD.MOV.U32 R7, RZ, RZ, 0x1 ;  /* 0x00000001ff077424 */ /* 0x000fc600078e00ff */
[----:B------:R-:W-:-:S07]  /*1d440*/  MOV R10, R249 ;  /* 0x000000f9000a7202 */ /* 0x000fce0000000f00 */
[----:B------:R-:W-:Y:S05]  /*1d450*/  WARPSYNC.COLLECTIVE R8, `(.L_x_5313) ;  /* 0x0000000008087348 */ /* 0x000fea0003c00000 */
[----:B------:R1:W2:Y:S02]  /*1d460*/  SHFL.BFLY P0, R3, R10, R7, R3 ;  /* 0x0c0000070a037389 */ /* 0x0002a40000000003 */
[----:B-12---:R-:W-:Y:S05]  /*1d470*/  ENDCOLLECTIVE ;  /* 0x000000000000791b */ /* 0x006fea0003800000 */
.L_x_5313:
[----:B------:R-:W-:Y:S01]  /*1d480*/  MOV R11, R3 ;  /* 0x00000003000b7202 */ /* 0x000fe20000000f00 */
[----:B------:R-:W-:Y:S06]  /*1d490*/  BRA `(.L_x_5314) ;  /* 0xfffffff000947947 */ /* 0x000fec000383ffff */
.L_x_5315:
        /* <DEDUP_REMOVED lines=14> */
.L_x_14752:


//--------------------- .text._ZN5flash24flash_fwd_splitkv_kernelI23Flash_fwd_kernel_traitsILi64ELi64ELi256ELi4ELb0ELb0EN7cutlass6half_tE19Flash_kernel_traitsILi64ELi64ELi256ELi4ES3_EELb0ELb0ELb0ELb0ELb1ELb1ELb1ELb1EEEvNS_16Flash_fwd_paramsE --------------------------
	.section	.text._ZN5flash24flash_fwd_splitkv_kernelI23Flash_fwd_kernel_traitsILi64ELi64ELi256ELi4ELb0ELb0EN7cutlass6half_tE19Flash_kernel_traitsILi64ELi64ELi256ELi4ES3_EELb0ELb0ELb0ELb0ELb1ELb1ELb1ELb1EEEvNS_16Flash_fwd_paramsE,"ax",@progbits
	.align	128
        .global         _ZN5flash24flash_fwd_splitkv_kernelI23Flash_fwd_kernel_traitsILi64ELi64ELi256ELi4ELb0ELb0EN7cutlass6half_tE19Flash_kernel_traitsILi64ELi64ELi256ELi4ES3_EELb0ELb0ELb0ELb0ELb1ELb1ELb1ELb1EEEvNS_16Flash_fwd_paramsE
        .type           _ZN5flash24flash_fwd_splitkv_kernelI23Flash_fwd_kernel_traitsILi64ELi64ELi256ELi4ELb0ELb0EN7cutlass6half_tE19Flash_kernel_traitsILi64ELi64ELi256ELi4ES3_EELb0ELb0ELb0ELb0ELb1ELb1ELb1ELb1EEEvNS_16Flash_fwd_paramsE,@function
        .size           _ZN5flash24flash_fwd_splitkv_kernelI23Flash_fwd_kernel_traitsILi64ELi64ELi256ELi4ELb0ELb0EN7cutlass6half_tE19Flash_kernel_traitsILi64ELi64ELi256ELi4ES3_EELb0ELb0ELb0ELb0ELb1ELb1ELb1ELb1EEEvNS_16Flash_fwd_paramsE,(.L_x_14753 - _ZN5flash24flash_fwd_splitkv_kernelI23Flash_fwd_kernel_traitsILi64ELi64ELi256ELi4ELb0ELb0EN7cutlass6half_tE19Flash_kernel_traitsILi64ELi64ELi256ELi4ES3_EELb0ELb0ELb0ELb0ELb1ELb1ELb1ELb1EEEvNS_16Flash_fwd_paramsE)
        .other          _ZN5flash24flash_fwd_splitkv_kernelI23Flash_fwd_kernel_traitsILi64ELi64ELi256ELi4ELb0ELb0EN7cutlass6half_tE19Flash_kernel_traitsILi64ELi64ELi256ELi4ES3_EELb0ELb0ELb0ELb0ELb1ELb1ELb1ELb1EEEvNS_16Flash_fwd_paramsE,@"STO_CUDA_ENTRY STV_DEFAULT"
_ZN5flash24flash_fwd_splitkv_kernelI23Flash_fwd_kernel_traitsILi64ELi64ELi256ELi4ELb0ELb0EN7cutlass6half_tE19Flash_kernel_traitsILi64ELi64ELi256ELi4ES3_EELb0ELb0ELb0ELb0ELb1ELb1ELb1ELb1EEEvNS_16Flash_fwd_paramsE:
.text._ZN5flash24flash_fwd_splitkv_kernelI23Flash_fwd_kernel_traitsILi64ELi64ELi256ELi4ELb0ELb0EN7cutlass6half_tE19Flash_kernel_traitsILi64ELi64ELi256ELi4ES3_EELb0ELb0ELb0ELb0ELb1ELb1ELb1ELb1EEEvNS_16Flash_fwd_paramsE:
        /* <DEDUP_REMOVED lines=30> */
[----:B-1----:R-:W-:Y:S05]  /*01e0*/  CALL.REL.NOINC `($_ZN5flash24flash_fwd_splitkv_kernelI23Flash_fwd_kernel_traitsILi64ELi64ELi256ELi4ELb0ELb0EN7cutlass6half_tE19Flash_kernel_traitsILi64ELi64ELi256ELi4ES3_EELb0ELb0ELb0ELb0ELb1ELb1ELb1ELb1EEEvNS_16Flash_fwd_paramsE$_ZN5flash30compute_attn_1rowblock_splitkvI23Flash_fwd_kernel_traitsILi64ELi64ELi256ELi4ELb0ELb0EN7cutlass6half_tE19Flash_kernel_traitsILi64ELi64ELi256ELi4ES3_EELb0ELb0ELb0ELb0ELb1ELb1ELb1ELb1ENS_16Flash_fwd_paramsEEEvRKT8_iiiii) ;  /* 0x0000000000087944 */ /* 0x002fea0003c00000 */
[----:B------:R-:W-:Y:S05]  /*01f0*/  BSYNC.RECONVERGENT B3 ;  /* 0x0000000000037941 */ /* 0x000fea0003800200 */
.L_x_5316:
[----:B------:R-:W-:Y:S05]  /*0200*/  EXIT ;  /* 0x000000000000794d */ /* 0x000fea0003800000 */
        .type           $_ZN5flash24flash_fwd_splitkv_kernelI23Flash_fwd_kernel_traitsILi64ELi64ELi256ELi4ELb0ELb0EN7cutlass6half_tE19Flash_kernel_traitsILi64ELi64ELi256ELi4ES3_EELb0ELb0ELb0ELb0ELb1ELb1ELb1ELb1EEEvNS_16Flash_fwd_paramsE$_ZN5flash30compute_attn_1rowblock_splitkvI23Flash_fwd_kernel_traitsILi64ELi64ELi256ELi4ELb0ELb0EN7cutlass6half_tE19Flash_kernel_traitsILi64ELi64ELi256ELi4ES3_EELb0ELb0ELb0ELb0ELb1ELb1ELb1ELb1ENS_16Flash_fwd_paramsEEEvRKT8_iiiii,@function
        .size           $_ZN5flash24flash_fwd_splitkv_kernelI23Flash_fwd_kernel_traitsILi64ELi64ELi256ELi4ELb0ELb0EN7cutlass6half_tE19Flash_kernel_traitsILi64ELi64ELi256ELi4ES3_EELb0ELb0ELb0ELb0ELb1ELb1ELb1ELb1EEEvNS_16Flash_fwd_paramsE$_ZN5flash30compute_attn_1rowblock_splitkvI23Flash_fwd_kernel_traitsILi64ELi64ELi256ELi4ELb0ELb0EN7cutlass6half_tE19Flash_kernel_traitsILi64ELi64ELi256ELi4ES3_EELb0ELb0ELb0ELb0ELb1ELb1ELb1ELb1ENS_16Flash_fwd_paramsEEEvRKT8_iiiii,(.L_x_14753 - $_ZN5flash24flash_fwd_splitkv_kernelI23Flash_fwd_kernel_traitsILi64ELi64ELi256ELi4ELb0ELb0EN7cutlass6half_tE19Flash_kernel_traitsILi64ELi64ELi256ELi4ES3_EELb0ELb0ELb0ELb0ELb1ELb1ELb1ELb1EEEvNS_16Flash_fwd_paramsE$_ZN5flash30compute_attn_1rowblock_splitkvI23Flash_fwd_kernel_traitsILi64ELi64ELi256ELi4ELb0ELb0EN7cutlass6half_tE19Flash_kernel_traitsILi64ELi64ELi256ELi4ES3_EELb0ELb0ELb0ELb0ELb1ELb1ELb1ELb1ENS_16Flash_fwd_paramsEEEvRKT8_iiiii)
$_ZN5flash24flash_fwd_splitkv_kernelI23Flash_fwd_kernel_traitsILi64ELi64ELi256ELi4ELb0ELb0EN7cutlass6half_tE19Flash_kernel_traitsILi64ELi64ELi256ELi4ES3_EELb0ELb0ELb0ELb0ELb1ELb1ELb1ELb1EEEvNS_16Flash_fwd_paramsE$_ZN5flash30compute_attn_1rowblock_splitkvI23Flash_fwd_kernel_traitsILi64ELi64ELi256ELi4ELb0ELb0EN7cutlass6half_tE19Flash_kernel_traitsILi64ELi64ELi256ELi4ES3_EELb0ELb0ELb0ELb0ELb1ELb1ELb1ELb1ENS_16Flash_fwd_paramsEEEvRKT8_iiiii:
        /* <DEDUP_REMOVED lines=40> */
.L_x_5318:
[----:B------:R-:W-:Y:S05]  /*0490*/  BSYNC.RECONVERGENT B0 ;  /* 0x0000000000007941 */ /* 0x000fea0003800200 */
.L_x_5317:
[----:B------:R-:W-:Y:S04]  /*04a0*/  BSSY.RECONVERGENT B0, `(.L_x_5319) ;  /* 0x0000007000007945 */ /* 0x000fe80003800200 */
[----:B------:R-:W-:Y:S05]  /*04b0*/  @!P4 BRA `(.L_x_5320) ;  /* 0x000000000014c947 */ /* 0x000fea0003800000 */
[----:B-----5:R-:W3:Y:S02]  /*04c0*/  LD.E.U8 R0, desc[UR6][R134.64+0x1b2] ;  /* 0x0001b20686007980 */ /* 0x020ee4000c101100 */
[----:B---3--:R-:W-:-:S13]  /*04d0*/  ISETP.NE.AND P0, PT, R0, RZ, PT ;  /* 0x000000ff0000720c */ /* 0x008fda0003f05270 */
[----:B------:R-:W3:Y:S02]  /*04e0*/  @P0 LD.E R0, desc[UR6][R2.64+0x4] ;  /* 0x0000040602000980 */ /* 0x000ee4000c101900 */
[----:B---3--:R-:W-:-:S06]  /*04f0*/  @P0 IADD3 R0, PT, PT, R0, -R16, RZ ;  /* 0x8000001000000210 */ /* 0x008fcc0007ffe0ff */
[----:B------:R3:W5:Y:S02]  /*0500*/  @!P0 LD.E R0, desc[UR6][R2.64] ;  /* 0x0000000602008980 */ /* 0x000764000c101900 */
.L_x_5320:
[----:B------:R-:W-:Y:S05]  /*0510*/  BSYNC.RECONVERGENT B0 ;  /* 0x0000000000007941 */ /* 0x000fea0003800200 */
.L_x_5319:
        /* <DEDUP_REMOVED lines=11> */
.L_x_5322:
[----:B--23--:R-:W2:Y:S01]  /*05d0*/  LD.E.64 R2, desc[UR6][R134.64+0x108] ;  /* 0x0001080686027980 */ /* 0x00cea2000c101b00 */
[----:B------:R-:W-:Y:S01]  /*05e0*/  BSSY.RECONVERGENT B0, `(.L_x_5324) ;  /* 0x0000006000007945 */ /* 0x000fe20003800200 */
[----:B------:R-:W-:Y:S01]  /*05f0*/  IMAD.MOV.U32 R0, RZ, RZ, RZ ;  /* 0x000000ffff007224 */ /* 0x000fe200078e00ff */
[----:B--2---:R-:W-:-:S04]  /*0600*/  ISETP.NE.U32.AND P0, PT, R2, RZ, PT ;  /* 0x000000ff0200720c */ /* 0x004fc80003f05070 */
[----:B------:R-:W-:-:S13]  /*0610*/  ISETP.NE.AND.EX P0, PT, R3, RZ, PT, P0 ;  /* 0x000000ff0300720c */ /* 0x000fda0003f05300 */
[----:B------:R-:W-:Y:S05]  /*0620*/  @!P0 BRA `(.L_x_5325) ;  /* 0x0000000000048947 */ /* 0x000fea0003800000 */
[----:B------:R2:W5:Y:S02]  /*0630*/  LD.E R0, desc[UR6][R134.64+0xbc] ;  /* 0x0000bc0686007980 */ /* 0x000564000c101900 */
.L_x_5325:
[----:B------:R-:W-:Y:S05]  /*0640*/  BSYNC.RECONVERGENT B0 ;  /* 0x0000000000007941 */ /* 0x000fea0003800200 */
.L_x_5324:
[----:B-----5:R-:W-:Y:S02]  /*0650*/  IADD3 R91, PT, PT, R115, R0, RZ ;  /* 0x00000000735b7210 */ /* 0x020fe40007ffe0ff */
.L_x_5323:
[----:B------:R-:W-:Y:S05]  /*0660*/  BSYNC.RECONVERGENT B1 ;  /* 0x0000000000017941 */ /* 0x000fea0003800200 */
.L_x_5321:
[----:B------:R-:W3:Y:S01]  /*0670*/  S2R R40, SR_CTAID.X ;  /* 0x0000000000287919 */ /* 0x000ee20000002500 */
[----:B-1----:R-:W-:Y:S01]  /*0680*/  MOV R14, 0x1f0 ;  /* 0x000001f0000e7802 */ /* 0x002fe20000000f00 */
[----:B------:R-:W-:-:S03]  /*0690*/  IMAD.MOV.U32 R3, RZ, RZ, 0x0 ;  /* 0x00000000ff037424 */ /* 0x000fc600078e00ff */
[----:B------:R-:W-:Y:S01]  /*06a0*/  MOV R2, R14 ;  /* 0x0000000e00027202 */ /* 0x000fe20000000f00 */
[----:B---3--:R-:W-:-:S05]  /*06b0*/  IMAD.SHL.U32 R164, R40, 0x40, RZ ;  /* 0x0000004028a47824 */ /* 0x008fca00078e00ff */
[----:B------:R-:W-:-:S13]  /*06c0*/  ISETP.GT.AND P0, PT, R15, R164, PT ;  /* 0x000000a40f00720c */ /* 0x000fda0003f04270 */
[----:B--2-4-:R-:W-:Y:S05]  /*06d0*/  @!P0 RET.REL.NODEC R2 `(_ZN5flash24flash_fwd_splitkv_kernelI23Flash_fwd_kernel_traitsILi64ELi64ELi256ELi4ELb0ELb0EN7cutlass6half_tE19Flash_kernel_traitsILi64ELi64ELi256ELi4ES3_EELb0ELb0ELb0ELb0ELb1ELb1ELb1ELb1EEEvNS_16Flash_fwd_paramsE) ;  /* 0xfffffff802488950 */ /* 0x014fea0003c3ffff */
        /* <DEDUP_REMOVED lines=48> */
[----:B------:R-:W-:Y:S01]  /*09e0*/  SHF.R.U32.HI R10, RZ, 0x4, R165 ;  /* 0x00000004ff0a7819 */ /* 0x000fe200000116a5 */
[----:B------:R-:W-:-:S05]  /*09f0*/  IMAD.IADD R9, R15, 0x1, -R164 ;  /* 0x000000010f097824 */ /* 0x000fca00078e0aa4 */
[----:B------:R-:W-:Y:S01]  /*0a00*/  ISETP.GE.AND P5, PT, R10, R9, PT ;  /* 0x000000090a00720c */ /* 0x000fe20003fa6270 */
[----:B---3--:R-:W-:Y:S02]  /*0a10*/  IMAD R0, R6, UR9, R38 ;  /* 0x0000000906007c24 */ /* 0x008fe4000f8e0226 */
[----:B------:R-:W-:Y:S02]  /*0a20*/  VIADD R6, R10, 0x10 ;  /* 0x000000100a067836 */ /* 0x000fe40000000000 */
[----:B----4-:R-:W-:-:S04]  /*0a30*/  IMAD R0, R0, R4, R8 ;  /* 0x0000000400007224 */ /* 0x010fc800078e0208 */
[----:B------:R-:W-:Y:S02]  /*0a40*/  IMAD R0, R7, R0, R164 ;  /* 0x0000000007007224 */ /* 0x000fe400078e02a4 */
[----:B------:R-:W-:Y:S02]  /*0a50*/  VIADD R7, R10, 0x8 ;  /* 0x000000080a077836 */ /* 0x000fe40000000000 */
[----:B-----5:R-:W-:Y:S01]  /*0a60*/  IMAD R4, R0, R5, RZ ;  /* 0x0000000500047224 */ /* 0x020fe200078e02ff */
[-C--:B------:R-:W-:Y:S02]  /*0a70*/  ISETP.GE.AND P6, PT, R6, R9.reuse, PT ;  /* 0x000000090600720c */ /* 0x080fe40003fc6270 */
[----:B------:R-:W-:Y:S02]  /*0a80*/  IADD3 R6, P0, PT, R0, R10, RZ ;  /* 0x0000000a00067210 */ /* 0x000fe40007f1e0ff */
[----:B------:R-:W-:Y:S02]  /*0a90*/  LEA R5, P1, R165, R4, 0x2 ;  /* 0x00000004a5057211 */ /* 0x000fe400078210ff */
[----:B------:R-:W-:-:S02]  /*0aa0*/  ISETP.GE.AND P3, PT, R7, R9, PT ;  /* 0x000000090700720c */ /* 0x000fc40003f66270 */
[----:B------:R-:W-:Y:S02]  /*0ab0*/  LEA.HI.X.SX32 R7, R0, RZ, 0x1, P0 ;  /* 0x000000ff00077211 */ /* 0x000fe400000f0eff */
[----:B------:R-:W-:Y:S02]  /*0ac0*/  LEA.HI.X.SX32 R0, R4, RZ, 0x1, P1 ;  /* 0x000000ff04007211 */ /* 0x000fe400008f0eff */
[----:B--2---:R-:W-:Y:S01]  /*0ad0*/  LEA R2, P0, R6, R2, 0x2 ;  /* 0x0000000206027211 */ /* 0x004fe200078010ff */
[----:B------:R-:W-:-:S03]  /*0ae0*/  VIADD R8, R10, 0x18 ;  /* 0x000000180a087836 */ /* 0x000fc60000000000 */
[----:B------:R-:W-:Y:S01]  /*0af0*/  LEA.HI.X R3, R6, R3, R7, 0x2, P0 ;  /* 0x0000000306037211 */ /* 0x000fe200000f1407 */
[----:B------:R-:W-:Y:S01]  /*0b00*/  VIADD R6, R10, 0x30 ;  /* 0x000000300a067836 */ /* 0x000fe20000000000 */
[----:B------:R-:W-:-:S04]  /*0b10*/  LEA R4, P1, R5, R134, 0x2 ;  /* 0x0000008605047211 */ /* 0x000fc800078210ff */
[----:B------:R-:W-:Y:S02]  /*0b20*/  LEA.HI.X R5, R5, R135, R0, 0x2, P1 ;  /* 0x0000008705057211 */ /* 0x000fe400008f1400 */
[----:B------:R-:W-:Y:S02]  /*0b30*/  LOP3.LUT P0, R0, R165, 0xf, RZ, 0xc0, !PT ;  /* 0x0000000fa5007812 */ /* 0x000fe4000780c0ff */
[-C--:B------:R-:W-:Y:S01]  /*0b40*/  ISETP.GE.AND P4, PT, R8, R9.reuse, PT ;  /* 0x000000090800720c */ /* 0x080fe20003f86270 */
[----:B------:R-:W-:Y:S01]  /*0b50*/  VIADD R8, R10, 0x20 ;  /* 0x000000200a087836 */ /* 0x000fe20000000000 */
[----:B------:R-:W-:Y:S01]  /*0b60*/  ISETP.NE.OR P2, PT, R0, RZ, P3 ;  /* 0x000000ff0000720c */ /* 0x000fe20001f45670 */
[----:B------:R-:W-:Y:S01]  /*0b70*/  @!P3 ST.E.128 desc[UR6][R4.64+0x800], RZ ;  /* 0x000800ff0400b985 */ /* 0x000fe2000c101d06 */
[-C--:B------:R-:W-:Y:S01]  /*0b80*/  ISETP.GE.AND P3, PT, R6, R9.reuse, PT ;  /* 0x000000090600720c */ /* 0x080fe20003f66270 */
[----:B------:R-:W-:Y:S01]  /*0b90*/  VIADD R6, R10, 0x38 ;  /* 0x000000380a067836 */ /* 0x000fe20000000000 */
[-C--:B------:R-:W-:Y:S01]  /*0ba0*/  ISETP.GE.AND P1, PT, R8, R9.reuse, PT ;  /* 0x000000090800720c */ /* 0x080fe20003f26270 */
[----:B------:R-:W-:Y:S01]  /*0bb0*/  VIADD R8, R10, 0x28 ;  /* 0x000000280a087836 */ /* 0x000fe20000000000 */
[----:B------:R-:W-:Y:S02]  /*0bc0*/  @!P5 ST.E.128 desc[UR6][R4.64], RZ ;  /* 0x000000ff0400d985 */ /* 0x000fe4000c101d06 */
[----:B------:R-:W-:-:S02]  /*0bd0*/  ISETP.GE.AND P5, PT, R6, R9, PT ;  /* 0x000000090600720c */ /* 0x000fc40003fa6270 */
[----:B------:R-:W-:Y:S02]  /*0be0*/  P2R R7, PR, RZ, 0x1 ;  /* 0x00000001ff077803 */ /* 0x000fe40000000000 */
[----:B------:R-:W-:Y:S01]  /*0bf0*/  ISETP.GE.AND P0, PT, R8, R9, PT ;  /* 0x000000090800720c */ /* 0x000fe20003f06270 */
[----:B------:R-:W-:Y:S01]  /*0c00*/  @!P4 ST.E.128 desc[UR6][R4.64+0x1800], RZ ;  /* 0x001800ff0400c985 */ /* 0x000fe2000c101d06 */
[----:B------:R-:W-:Y:S01]  /*0c10*/  P2R R6, PR, RZ, 0x20 ;  /* 0x00000020ff067803 */ /* 0x000fe20000000000 */
[----:B------:R-:W-:Y:S02]  /*0c20*/  @!P2 IMAD.MOV.U32 R8, RZ, RZ, -0x800000 ;  /* 0xff800000ff08a424 */ /* 0x000fe400078e00ff */
[----:B------:R-:W-:Y:S04]  /*0c30*/  @!P1 ST.E.128 desc[UR6][R4.64+0x2000], RZ ;  /* 0x002000ff04009985 */ /* 0x000fe8000c101d06 */
[----:B------:R-:W-:Y:S01]  /*0c40*/  @!P5 ST.E.128 desc[UR6][R4.64+0x3800], RZ ;  /* 0x003800ff0400d985 */ /* 0x000fe2000c101d06 */
[----:B------:R-:W-:-:S02]  /*0c50*/  ISETP.NE.OR P5, PT, R0, RZ, P4 ;  /* 0x000000ff0000720c */ /* 0x000fc400027a5670 */
[C---:B------:R-:W-:Y:S01]  /*0c60*/  ISETP.NE.OR P4, PT, R0.reuse, RZ, P1 ;  /* 0x000000ff0000720c */ /* 0x040fe20000f85670 */
[----:B------:R-:W-:Y:S01]  /*0c70*/  @!P0 ST.E.128 desc[UR6][R4.64+0x2800], RZ ;  /* 0x002800ff04008985 */ /* 0x000fe2000c101d06 */
[C---:B------:R-:W-:Y:S02]  /*0c80*/  ISETP.NE.OR P1, PT, R0.reuse, RZ, P0 ;  /* 0x000000ff0000720c */ /* 0x040fe40000725670 */
[C---:B------:R-:W-:Y:S01]  /*0c90*/  ISETP.NE.OR P0, PT, R0.reuse, RZ, P3 ;  /* 0x000000ff0000720c */ /* 0x040fe20001f05670 */
[----:B------:R-:W-:Y:S01]  /*0ca0*/  @!P6 ST.E.128 desc[UR6][R4.64+0x1000], RZ ;  /* 0x001000ff0400e985 */ /* 0x000fe2000c101d06 */
[----:B------:R-:W-:-:S03]  /*0cb0*/  ISETP.NE.OR P6, PT, R0, RZ, P6 ;  /* 0x000000ff0000720c */ /* 0x000fc600037c5670 */
[----:B------:R1:W-:Y:S04]  /*0cc0*/  @!P3 ST.E.128 desc[UR6][R4.64+0x3000], RZ ;  /* 0x003000ff0400b985 */ /* 0x0003e8000c101d06 */
[----:B------:R2:W-:Y:S01]  /*0cd0*/  @!P2 ST.E desc[UR6][R2.64+0x20], R8 ;  /* 0x000020080200a985 */ /* 0x0005e2000c101906 */
[----:B------:R-:W-:-:S04]  /*0ce0*/  ISETP.NE.AND P2, PT, R7, RZ, PT ;  /* 0x000000ff0700720c */ /* 0x000fc80003f45270 */
[----:B------:R-:W-:Y:S02]  /*0cf0*/  ISETP.GE.OR P2, PT, R10, R9, P2 ;  /* 0x000000090a00720c */ /* 0x000fe40001746670 */
[----:B------:R-:W-:Y:S01]  /*0d00*/  ISETP.NE.AND P3, PT, R6, RZ, PT ;  /* 0x000000ff0600720c */ /* 0x000fe20003f65270 */
[----:B------:R-:W-:Y:S02]  /*0d10*/  @!P4 IMAD.MOV.U32 R7, RZ, RZ, -0x800000 ;  /* 0xff800000ff07c424 */ /* 0x000fe400078e00ff */
[----:B-1----:R-:W-:Y:S02]  /*0d20*/  @!P0 IMAD.MOV.U32 R5, RZ, RZ, -0x800000 ;  /* 0xff800000ff058424 */ /* 0x002fe400078e00ff */
[----:B------:R-:W-:-:S03]  /*0d30*/  @!P6 IMAD.MOV.U32 R4, RZ, RZ, -0x800000 ;  /* 0xff800000ff04e424 */ /* 0x000fc600078e00ff */
[----:B------:R-:W-:Y:S01]  /*0d40*/  @!P0 ST.E desc[UR6][R2.64+0xc0], R5 ;  /* 0x0000c00502008985 */ /* 0x000fe2000c101906 */
[----:B------:R-:W-:-:S03]  /*0d50*/  ISETP.NE.OR P0, PT, R0, RZ, P3 ;  /* 0x000000ff0000720c */ /* 0x000fc60001f05670 */
[----:B------:R1:W-:Y:S01]  /*0d60*/  @!P6 ST.E desc[UR6][R2.64+0x40], R4 ;  /* 0x000040040200e985 */ /* 0x0003e2000c101906 */
[----:B--2---:R-:W-:Y:S02]  /*0d70*/  @!P5 IMAD.MOV.U32 R8, RZ, RZ, -0x800000 ;  /* 0xff800000ff08d424 */ /* 0x004fe400078e00ff */
[----:B------:R-:W-:Y:S01]  /*0d80*/  @!P1 IMAD.MOV.U32 R6, RZ, RZ, -0x800000 ;  /* 0xff800000ff069424 */ /* 0x000fe200078e00ff */
[----:B------:R-:W-:Y:S04]  /*0d90*/  @!P4 ST.E desc[UR6][R2.64+0x80], R7 ;  /* 0x000080070200c985 */ /* 0x000fe8000c101906 */
[----:B------:R-:W-:Y:S04]  /*0da0*/  @!P5 ST.E desc[UR6][R2.64+0x60], R8 ;  /* 0x000060080200d985 */ /* 0x000fe8000c101906 */
[----:B------:R-:W-:Y:S01]  /*0db0*/  @!P1 ST.E desc[UR6][R2.64+0xa0], R6 ;  /* 0x0000a00602009985 */ /* 0x000fe2000c101906 */
[----:B-1----:R-:W-:-:S02]  /*0dc0*/  @!P2 IMAD.MOV.U32 R4, RZ, RZ, -0x800000 ;  /* 0xff800000ff04a424 */ /* 0x002fc400078e00ff */
[----:B------:R-:W-:-:S03]  /*0dd0*/  IMAD.MOV.U32 R5, RZ, RZ, 0x0 ;  /* 0x00000000ff057424 */ /* 0x000fc600078e00ff */
[----:B------:R1:W-:Y:S02]  /*0de0*/  @!P2 ST.E desc[UR6][R2.64], R4 ;  /* 0x000000040200a985 */ /* 0x0003e4000c101906 */
[----:B-1----:R-:W-:-:S04]  /*0df0*/  IMAD.MOV.U32 R4, RZ, RZ, R14 ;  /* 0x000000ffff047224 */ /* 0x002fc800078e000e */
[----:B------:R-:W-:Y:S05]  /*0e00*/  @P0 RET.REL.NODEC R4 `(_ZN5flash24flash_fwd_splitkv_kernelI23Flash_fwd_kernel_traitsILi64ELi64ELi256ELi4ELb0ELb0EN7cutlass6half_tE19Flash_kernel_traitsILi64ELi64ELi256ELi4ES3_EELb0ELb0ELb0ELb0ELb1ELb1ELb1ELb1EEEvNS_16Flash_fwd_paramsE) ;  /* 0xfffffff0047c0950 */ /* 0x000fea0003c3ffff */
[----:B------:R-:W-:-:S05]  /*0e10*/  MOV R0, 0xff800000 ;  /* 0xff80000000007802 */ /* 0x000fca0000000f00 */
[----:B------:R1:W-:Y:S02]  /*0e20*/  ST.E desc[UR6][R2.64+0xe0], R0 ;  /* 0x0000e00002007985 */ /* 0x0003e4000c101906 */
[----:B-1----:R-:W-:Y:S02]  /*0e30*/  MOV R2, R14 ;  /* 0x0000000e00027202 */ /* 0x002fe40000000f00 */
[----:B------:R-:W-:-:S04]  /*0e40*/  MOV R3, 0x0 ;  /* 0x0000000000037802 */ /* 0x000fc80000000f00 */
[----:B------:R-:W-:Y:S05]  /*0e50*/  RET.REL.NODEC R2 `(_ZN5flash24flash_fwd_splitkv_kernelI23Flash_fwd_kernel_traitsILi64ELi64ELi256ELi4ELb0ELb0EN7cutlass6half_tE19Flash_kernel_traitsILi64ELi64ELi256ELi4ES3_EELb0ELb0ELb0ELb0ELb1ELb1ELb1ELb1EEEvNS_16Flash_fwd_paramsE) ;  /* 0xfffffff002687950 */ /* 0x000fea0003c3ffff */
.L_x_5326:
        /* <DEDUP_REMOVED lines=113> */
.L_x_5328:
        /* <DEDUP_REMOVED lines=9> */
[----:B-1----:R-:W2:Y:S01]  /*1600*/  LD.E.64 R20, desc[UR6][R14.64+0x50] ;  /* 0x000050060e147980 */ /* 0x002ea2000c101b00 */
        /* <DEDUP_REMOVED lines=74> */
.L_x_5329:
[----:B------:R-:W-:Y:S05]  /*1ab0*/  BSYNC.RECONVERGENT B0 ;  /* 0x0000000000007941 */ /* 0x000fea0003800200 */
.L_x_5327:
[----:B------:R-:W-:Y:S01]  /*1ac0*/  ISETP.NE.AND P0, PT, R34, -0x1, PT ;  /* 0xffffffff2200780c */ /* 0x000fe20003f05270 */
[----:B------:R-:W2:Y:S04]  /*1ad0*/  LD.E.64 R12, desc[UR6][R134.64+0x30] ;  /* 0x00003006860c7980 */ /* 0x000ea8000c101b00 */
[----:B------:R-:W3:Y:S04]  /*1ae0*/  LD.E.64 R20, desc[UR6][R134.64+0x48] ;  /* 0x0000480686147980 */ /* 0x000ee8000c101b00 */
[----:B------:R-:W4:Y:S04]  /*1af0*/  LD.E.64 R28, desc[UR6][R134.64+0x8] ;  /* 0x00000806861c7980 */ /* 0x000f28000c101b00 */
[----:B------:R-:W3:Y:S04]  /*1b00*/  @!P0 LD.E.64 R8, desc[UR6][R134.64+0x18] ;  /* 0x0000180686088980 */ /* 0x000ee8000c101b00 */
[----:B------:R-:W4:Y:S04]  /*1b10*/  LD.E.64 R24, desc[UR6][R134.64+0x10] ;  /* 0x0000100686187980 */ /* 0x000f28000c101b00 */
        /* <DEDUP_REMOVED lines=44> */
[----:B------:R-:W-:Y:S01]  /*1de0*/  IMAD.MOV.U32 R35, RZ, RZ, RZ ;  /* 0x000000ffff237224 */ /* 0x000fe200078e00ff */
[----:B------:R-:W1:Y:S05]  /*1df0*/  S2UR UR4, SR_CgaCtaId ;  /* 0x00000000000479c3 */ /* 0x000e6a0000008800 */
[----:B------:R4:W5:Y:S01]  /*1e00*/  @P6 LD.E R35, desc[UR6][R36.64] ;  /* 0x0000000624236980 */ /* 0x000962000c101900 */
[----:B------:R-:W-:Y:S01]  /*1e10*/  UMOV UR5, 0x400 ;  /* 0x0000040000057882 */ /* 0x000fe20000000000 */
[C---:B------:R-:W-:Y:S01]  /*1e20*/  SHF.L.U64.HI R90, R232.reuse, 0x4, R233 ;  /* 0x00000004e85a7819 */ /* 0x040fe200000102e9 */
[----:B------:R-:W-:Y:S01]  /*1e30*/  IMAD.SHL.U32 R75, R232, 0x10, RZ ;  /* 0x00000010e84b7824 */ /* 0x000fe200078e00ff */
[----:B------:R-:W-:-:S02]  /*1e40*/  SHF.L.U64.HI R114, R62, 0x4, R63 ;  /* 0x000000043e727819 */ /* 0x000fc4000001023f */
[----:B------:R-:W-:Y:S01]  /*1e50*/  SHF.L.U32 R108, R62, 0x4, RZ ;  /* 0x000000043e6c7819 */ /* 0x000fe200000006ff */
[----:B-1----:R-:W-:-:S06]  /*1e60*/  ULEA UR4, UR4, UR5, 0x18 ;  /* 0x0000000504047291 */ /* 0x002fcc000f8ec0ff */
[----:B------:R-:W-:Y:S01]  /*1e70*/  LEA R89, R14, UR4, 0x1 ;  /* 0x000000040e597c11 */ /* 0x000fe2000f8e08ff */
        /* <DEDUP_REMOVED lines=29> */
[----:B------:R-:W-:Y:S02]  /*2050*/  IMAD R12, R233, R76, RZ ;  /* 0x0000004ce90c7224 */ /* 0x000fe400078e02ff */
        /* <DEDUP_REMOVED lines=10> */
[----:B------:R-:W-:Y:S02]  /*2100*/  LEA.HI.X R34, R6, R29, R7, 0x1, P1 ;  /* 0x0000001d06227211 */ /* 0x000fe400008f0c07 */
[----:B------:R-:W-:Y:S01]  /*2110*/  LEA.HI.X R30, R2, R25, R0, 0x1, P0 ;  /* 0x00000019021e7211 */ /* 0x000fe200000f0c00 */
[----:B------:R1:W-:Y:S01]  /*2120*/  STL [R1+0x1c], R36 ;  /* 0x00001c2401007387 */ /* 0x0003e20000100800 */
[----:B------:R-:W-:Y:S01]  /*2130*/  VIMNMX R92, PT, PT, R39, R3, !PT ;  /* 0x00000003275c7248 */ /* 0x000fe20007fe0100 */
[----:B------:R-:W-:Y:S01]  /*2140*/  IMAD.MOV.U32 R2, RZ, RZ, R33 ;  /* 0x000000ffff027224 */ /* 0x000fe200078e0021 */
[----:B------:R-:W-:Y:S01]  /*2150*/  LEA R24, R209, 0xffffff00, 0x8 ;  /* 0xffffff00d1187811 */ /* 0x000fe200078e40ff */
[----:B------:R1:W-:Y:S01]  /*2160*/  STL [R1+0x24], R31 ;  /* 0x0000241f01007387 */ /* 0x0003e20000100800 */
[----:B------:R-:W-:-:S03]  /*2170*/  MOV R3, R32 ;  /* 0x0000002000037202 */ /* 0x000fc60000000f00 */
        /* <DEDUP_REMOVED lines=78> */
[----:B------:R-:W-:Y:S01]  /*2660*/  IMAD.WIDE.U32 R2, R38, R2, R18 ;  /* 0x0000000226027225 */ /* 0x000fe200078e0012 */
[----:B---3--:R-:W-:-:S03]  /*2670*/  SHF.L.U64.HI R148, R52, 0x5, R53 ;  /* 0x0000000534947819 */ /* 0x008fc60000010235 */
[----:B------:R-:W-:Y:S02]  /*2680*/  IMAD.IADD R3, R3, 0x1, R8 ;  /* 0x0000000103037824 */ /* 0x000fe400078e0208 */
[----:B------:R-:W-:Y:S02]  /*2690*/  IMAD R8, R53, R24, RZ ;  /* 0x0000001835087224 */ /* 0x000fe400078e02ff */
[----:B------:R-:W-:-:S04]  /*26a0*/  IMAD.WIDE.U32 R2, R24, R52, R2 ;  /* 0x0000003418027225 */ /* 0x000fc800078e0002 */
[-C--:B------:R-:W-:Y:S02]  /*26b0*/  IMAD R20, R52, R17.reuse, R8 ;  /* 0x0000001134147224 */ /* 0x080fe400078e0208 */
[----:B----4-:R-:W-:Y:S01]  /*26c0*/  IMAD.WIDE.U32 R8, R38, R4, R18 ;  /* 0x0000000426087225 */ /* 0x010fe200078e0012 */
[C-C-:B------:R-:W-:Y:S02]  /*26d0*/  SHF.L.U64.HI R141, R48.reuse, 0x5, R49.reuse ;  /* 0x00000005308d7819 */ /* 0x140fe40000010231 */
[C---:B------:R-:W-:Y:S01]  /*26e0*/  SHF.L.U32 R142, R48.reuse, 0x5, RZ ;  /* 0x00000005308e7819 */ /* 0x040fe200000006ff */
[----:B------:R-:W-:Y:S01]  /*26f0*/  IMAD R4, R5, R38, RZ ;  /* 0x0000002605047224 */ /* 0x000fe200078e02ff */
[----:B------:R-:W-:Y:S01]  /*2700*/  IADD3 R5, PT, PT, R3, R20, RZ ;  /* 0x0000001403057210 */ /* 0x000fe20007ffe0ff */
[----:B------:R-:W-:Y:S01]  /*2710*/  IMAD R20, R7, R16, RZ ;  /* 0x0000001007147224 */ /* 0x000fe200078e02ff */
[C-C-:B------:R-:W-:Y:S01]  /*2720*/  SHF.L.U64.HI R143, R48.reuse, 0x6, R49.reuse ;  /* 0x00000006308f7819 */ /* 0x140fe20000010231 */
[----:B------:R-:W-:Y:S01]  /*2730*/  IMAD.IADD R3, R9, 0x1, R4 ;  /* 0x0000000109037824 */ /* 0x000fe200078e0204 */
[----:B------:R-:W-:Y:S01]  /*2740*/  MOV R4, R2 ;  /* 0x0000000200047202 */ /* 0x000fe20000000f00 */
[----:B------:R-:W-:Y:S01]  /*2750*/  IMAD R7, R49, R24, RZ ;  /* 0x0000001831077224 */ /* 0x000fe200078e02ff */
[C---:B------:R-:W-:Y:S01]  /*2760*/  SHF.L.U32 R144, R48.reuse, 0x6, RZ ;  /* 0x0000000630907819 */ /* 0x040fe200000006ff */
[----:B------:R-:W-:Y:S01]  /*2770*/  IMAD.MOV.U32 R2, RZ, RZ, R8 ;  /* 0x000000ffff027224 */ /* 0x000fe200078e0008 */
[C---:B------:R-:W-:Y:S01]  /*2780*/  SHF.L.U64.HI R145, R48.reuse, 0x7, R49 ;  /* 0x0000000730917819 */ /* 0x040fe20000010231 */
[----:B------:R-:W-:Y:S01]  /*2790*/  IMAD R17, R48, R17, R7 ;  /* 0x0000001130117224 */ /* 0x000fe200078e0207 */
[C---:B-----5:R-:W-:Y:S01]  /*27a0*/  IADD3 R7, PT, PT, R24.reuse, R35, RZ ;  /* 0x0000002318077210 */ /* 0x060fe20007ffe0ff */
[----:B------:R-:W-:Y:S01]  /*27b0*/  IMAD.WIDE.U32 R2, R24, R48, R2 ;  /* 0x0000003018027225 */ /* 0x000fe200078e0002 */
[----:B------:R-:W-:-:S02]  /*27c0*/  SHF.L.U64.HI R147, R48, 0x4, R49 ;  /* 0x0000000430937819 */ /* 0x000fc40000010231 */
[----:B------:R-:W-:Y:S01]  /*27d0*/  SHF.L.U32 R140, R48, 0x4, RZ ;  /* 0x00000004308c7819 */ /* 0x000fe200000006ff */
        /* <DEDUP_REMOVED lines=9> */
[-C--:B------:R-:W-:Y:S01]  /*2870*/  IMAD R11, R7, R25.reuse, RZ ;  /* 0x00000019070b7224 */ /* 0x080fe200078e02ff */
        /* <DEDUP_REMOVED lines=39> */
[----:B------:R-:W-:Y:S01]  /*2af0*/  IADD3 R88, PT, PT, R139, R4, RZ ;  /* 0x000000048b587210 */ /* 0x000fe20007ffe0ff */
[----:B------:R-:W-:Y:S01]  /*2b00*/  IMAD R0, R49, 0xe0, RZ ;  /* 0x000000e031007824 */ /* 0x000fe200078e02ff */
[----:B------:R-:W-:Y:S01]  /*2b10*/  IADD3 R86, PT, PT, R133, R2, RZ ;  /* 0x0000000285567210 */ /* 0x000fe20007ffe0ff */
[----:B------:R-:W-:-:S02]  /*2b20*/  IMAD R3, R49, 0xa0, RZ ;  /* 0x000000a031037824 */ /* 0x000fc400078e02ff */
[----:B------:R-:W-:Y:S01]  /*2b30*/  IMAD.WIDE.U32 R136, R48, 0xa0, RZ ;  /* 0x000000a030887825 */ /* 0x000fe200078e00ff */
[----:B------:R-:W-:-:S03]  /*2b40*/  IADD3 R85, PT, PT, R131, R0, RZ ;  /* 0x0000000083557210 */ /* 0x000fc60007ffe0ff */
[----:B------:R-:W-:Y:S02]  /*2b50*/  IMAD.SHL.U32 R149, R52, 0x20, RZ ;  /* 0x0000002034957824 */ /* 0x000fe400078e00ff */
[----:B------:R-:W-:Y:S02]  /*2b60*/  IMAD.SHL.U32 R146, R48, 0x80, RZ ;  /* 0x0000008030927824 */ /* 0x000fe400078e00ff */
[----:B------:R-:W-:-:S07]  /*2b70*/  IMAD.IADD R87, R137, 0x1, R3 ;  /* 0x0000000189577824 */ /* 0x000fce00078e0203 */
.L_x_5401:
        /* <DEDUP_REMOVED lines=9> */
[CC--:B------:R-:W-:Y:S04]  /*2c10*/  ISETP.GE.AND P0, PT, R106.reuse, R54.reuse, PT ;  /* 0x000000366a00720c */ /* 0x0c0fe80003f06270 */
[----:B------:R-:W-:Y:S02]  /*2c20*/  ISETP.GE.AND P3, PT, R106, R55, !P0 ;  /* 0x000000376a00720c */ /* 0x000fe40004766270 */
[----:B------:R-:W-:Y:S02]  /*2c30*/  IADD3 R4, P0, PT, R80, R149, RZ ;  /* 0x0000009550047210 */ /* 0x000fe40007f1e0ff */
[----:B------:R-:W-:Y:S03]  /*2c40*/  P2R R35, PR, RZ, 0x8 ;  /* 0x00000008ff237803 */ /* 0x000fe60000000000 */
[----:B------:R-:W-:Y:S02]  /*2c50*/  @P2 IMAD.MOV.U32 R2, RZ, RZ, R80 ;  /* 0x000000ffff022224 */ /* 0x000fe400078e0050 */
[----:B------:R-:W-:Y:S02]  /*2c60*/  @P2 IMAD.MOV.U32 R3, RZ, RZ, R79 ;  /* 0x000000ffff032224 */ /* 0x000fe400078e004f */
[--C-:B------:R-:W-:Y:S01]  /*2c70*/  IMAD.X R5, R79, 0x1, R148.reuse, P0 ;  /* 0x000000014f057824 */ /* 0x100fe200000e0694 */
[CC--:B------:R-:W-:Y:S02]  /*2c80*/  ISETP.GE.AND P0, PT, R105.reuse, R54.reuse, PT ;  /* 0x000000366900720c */ /* 0x0c0fe40003f06270 */
        /* <DEDUP_REMOVED lines=38> */
[C---:B-1----:R-:W-:Y:S04]  /*2ef0*/  @!P0 IMAD.WIDE.U32 R6, R62.reuse, 0x60, R2 ;  /* 0x000000603e068825 */ /* 0x042fe800078e0002 */
        /* <DEDUP_REMOVED lines=94> */
[C---:B-1----:R-:W-:Y:S04]  /*34e0*/  @!P6 IMAD.WIDE.U32 R6, R52.reuse, 0x1a0, R4 ;  /* 0x000001a03406e825 */ /* 0x042fe800078e0004 */
        /* <DEDUP_REMOVED lines=57> */
[-C--:B------:R-:W-:Y:S01]  /*3880*/  @P5 LEA.HI.X R11, R232, R5.reuse, R233, 0x6, P0 ;  /* 0x00000005e80b5211 */ /* 0x080fe200000f34e9 */
        /* <DEDUP_REMOVED lines=101> */
.L_x_5332:
[----:B------:R-:W2:Y:S02]  /*3ee0*/  LD.E.U8 R0, desc[UR6][R134.64+0x1b3] ;  /* 0x0001b30686007980 */ /* 0x000ea4000c101100 */
[----:B--2---:R-:W-:Y:S11]  /*3ef0*/  ISETP.NE.AND P0, PT, R0, RZ, PT ;  /* 0x000000ff0000720c */ /* 0x004ff60003f05270 */
[----:B------:R-:W-:Y:S02]  /*3f00*/  @!UPT UIADD3 URZ, UPT, UPT, URZ, URZ, URZ ;  /* 0x000000fffffff290 */ /* 0x000fe4000fffe0ff */
[----:B------:R-:W-:Y:S05]  /*3f10*/  @!P0 BRA `(.L_x_5334) ;  /* 0x0000003c00e88947 */ /* 0x000fea0003800000 */
[C---:B------:R-:W-:Y:S01]  /*3f20*/  LEA R36, P0, R140.reuse, R27, 0x1 ;  /* 0x0000001b8c247211 */ /* 0x040fe200078008ff */
        /* <DEDUP_REMOVED lines=64> */
.L_x_5336:
[----:B------:R-:W-:Y:S05]  /*4330*/  BSYNC.RECONVERGENT B0 ;  /* 0x0000000000007941 */ /* 0x000fea0003800200 */
.L_x_5335:
        /* <DEDUP_REMOVED lines=54> */
.L_x_5338:
[----:B------:R-:W-:Y:S05]  /*46a0*/  BSYNC.RECONVERGENT B0 ;  /* 0x0000000000007941 */ /* 0x000fea0003800200 */
.L_x_5337:
        /* <DEDUP_REMOVED lines=60> */
.L_x_5340:
[----:B------:R-:W-:Y:S05]  /*4a70*/  BSYNC.RECONVERGENT B0 ;  /* 0x0000000000007941 */ /* 0x000fea0003800200 */
.L_x_5339:
        /* <DEDUP_REMOVED lines=60> */
.L_x_5342:
[----:B------:R-:W-:Y:S05]  /*4e40*/  BSYNC.RECONVERGENT B0 ;  /* 0x0000000000007941 */ /* 0x000fea0003800200 */
.L_x_5341:
        /* <DEDUP_REMOVED lines=60> */
.L_x_5344:
[----:B------:R-:W-:Y:S05]  /*5210*/  BSYNC.RECONVERGENT B0 ;  /* 0x0000000000007941 */ /* 0x000fea0003800200 */
.L_x_5343:
        /* <DEDUP_REMOVED lines=60> */
.L_x_5346:
[----:B------:R-:W-:Y:S05]  /*55e0*/  BSYNC.RECONVERGENT B0 ;  /* 0x0000000000007941 */ /* 0x000fea0003800200 */
.L_x_5345:
        /* <DEDUP_REMOVED lines=60> */
.L_x_5348:
[----:B------:R-:W-:Y:S05]  /*59b0*/  BSYNC.RECONVERGENT B0 ;  /* 0x0000000000007941 */ /* 0x000fea0003800200 */
.L_x_5347:
        /* <DEDUP_REMOVED lines=60> */
.L_x_5350:
[----:B------:R-:W-:Y:S05]  /*5d80*/  BSYNC.RECONVERGENT B0 ;  /* 0x0000000000007941 */ /* 0x000fea0003800200 */
.L_x_5349:
        /* <DEDUP_REMOVED lines=60> */
.L_x_5352:
[----:B------:R-:W-:Y:S05]  /*6150*/  BSYNC.RECONVERGENT B0 ;  /* 0x0000000000007941 */ /* 0x000fea0003800200 */
.L_x_5351:
        /* <DEDUP_REMOVED lines=60> */
.L_x_5354:
[----:B------:R-:W-:Y:S05]  /*6520*/  BSYNC.RECONVERGENT B0 ;  /* 0x0000000000007941 */ /* 0x000fea0003800200 */
.L_x_5353:
        /* <DEDUP_REMOVED lines=66> */
.L_x_5356:
[----:B------:R-:W-:Y:S05]  /*6950*/  BSYNC.RECONVERGENT B0 ;  /* 0x0000000000007941 */ /* 0x000fea0003800200 */
.L_x_5355:
        /* <DEDUP_REMOVED lines=66> */
.L_x_5358:
[----:B------:R-:W-:Y:S05]  /*6d80*/  BSYNC.RECONVERGENT B0 ;  /* 0x0000000000007941 */ /* 0x000fea0003800200 */
.L_x_5357:
        /* <DEDUP_REMOVED lines=66> */
.L_x_5360:
[----:B------:R-:W-:Y:S05]  /*71b0*/  BSYNC.RECONVERGENT B0 ;  /* 0x0000000000007941 */ /* 0x000fea0003800200 */
.L_x_5359:
        /* <DEDUP_REMOVED lines=66> */
.L_x_5362:
[----:B------:R-:W-:Y:S05]  /*75e0*/  BSYNC.RECONVERGENT B0 ;  /* 0x0000000000007941 */ /* 0x000fea0003800200 */
.L_x_5361:
        /* <DEDUP_REMOVED lines=66> */
.L_x_5364:
[----:B------:R-:W-:Y:S05]  /*7a10*/  BSYNC.RECONVERGENT B0 ;  /* 0x0000000000007941 */ /* 0x000fea0003800200 */
.L_x_5363:
        /* <DEDUP_REMOVED lines=66> */
.L_x_5366:
[----:B------:R-:W-:Y:S05]  /*7e40*/  BSYNC.RECONVERGENT B0 ;  /* 0x0000000000007941 */ /* 0x000fea0003800200 */
.L_x_5365:
[----:B------:R-:W5:Y:S02]  /*7e50*/  LD.E R0, desc[UR6][R134.64+0xd0] ;  /* 0x0000d00686007980 */ /* 0x000f64000c101900 */
[----:B-----5:R-:W-:Y:S05]  /*7e60*/  IMAD.U32 R0, R0, -0x80, RZ ;  /* 0xffffff8000007824 */ /* 0x020fea00078e00ff */
[C---:B------:R-:W-:Y:S02]  /*7e70*/  LEA R28, P1, R0.reuse, R28, 0x1 ;  /* 0x0000001c001c7211 */ /* 0x040fe400078208ff */
[C---:B------:R-:W-:Y:S02]  /*7e80*/  LEA R44, P0, R0.reuse, R44, 0x1 ;  /* 0x0000002c002c7211 */ /* 0x040fe400078008ff */
[C---:B------:R-:W-:Y:S02]  /*7e90*/  LEA.HI.X.SX32 R29, R0.reuse, R29, 0x1, P1 ;  /* 0x0000001d001d7211 */ /* 0x040fe400008f0eff */
[----:B------:R-:W-:Y:S01]  /*7ea0*/  LEA.HI.X.SX32 R45, R0, R45, 0x1, P0 ;  /* 0x0000002d002d7211 */ /* 0x000fe200000f0eff */
[----:B------:R-:W-:Y:S05]  /*7eb0*/  BRA `(.L_x_5333) ;  /* 0x0000006400007947 */ /* 0x000fea0003800000 */
.L_x_5334:
        /* <DEDUP_REMOVED lines=101> */
.L_x_5368:
[----:B------:R-:W-:Y:S05]  /*8510*/  BSYNC.RECONVERGENT B0 ;  /* 0x0000000000007941 */ /* 0x000fea0003800200 */
.L_x_5367:
        /* <DEDUP_REMOVED lines=92> */
.L_x_5370:
[----:B------:R-:W-:Y:S05]  /*8ae0*/  BSYNC.RECONVERGENT B0 ;  /* 0x0000000000007941 */ /* 0x000fea0003800200 */
.L_x_5369:
        /* <DEDUP_REMOVED lines=96> */
.L_x_5372:
[----:B------:R-:W-:Y:S05]  /*90f0*/  BSYNC.RECONVERGENT B0 ;  /* 0x0000000000007941 */ /* 0x000fea0003800200 */
.L_x_5371:
        /* <DEDUP_REMOVED lines=96> */
.L_x_5374:
[----:B------:R-:W-:Y:S05]  /*9700*/  BSYNC.RECONVERGENT B0 ;  /* 0x0000000000007941 */ /* 0x000fea0003800200 */
.L_x_5373:
        /* <DEDUP_REMOVED lines=96> */
.L_x_5376:
[----:B------:R-:W-:Y:S05]  /*9d10*/  BSYNC.RECONVERGENT B0 ;  /* 0x0000000000007941 */ /* 0x000fea0003800200 */
.L_x_5375:
        /* <DEDUP_REMOVED lines=96> */
.L_x_5378:
[----:B------:R-:W-:Y:S05]  /*a320*/  BSYNC.RECONVERGENT B0 ;  /* 0x0000000000007941 */ /* 0x000fea0003800200 */
.L_x_5377:
        /* <DEDUP_REMOVED lines=96> */
.L_x_5380:
[----:B------:R-:W-:Y:S05]  /*a930*/  BSYNC.RECONVERGENT B0 ;  /* 0x0000000000007941 */ /* 0x000fea0003800200 */
.L_x_5379:
        /* <DEDUP_REMOVED lines=96> */
.L_x_5382:
[----:B------:R-:W-:Y:S05]  /*af40*/  BSYNC.RECONVERGENT B0 ;  /* 0x0000000000007941 */ /* 0x000fea0003800200 */
.L_x_5381:
        /* <DEDUP_REMOVED lines=96> */
.L_x_5384:
[----:B------:R-:W-:Y:S05]  /*b550*/  BSYNC.RECONVERGENT B0 ;  /* 0x0000000000007941 */ /* 0x000fea0003800200 */
.L_x_5383:
        /* <DEDUP_REMOVED lines=96> */
.L_x_5386:
[----:B------:R-:W-:Y:S05]  /*bb60*/  BSYNC.RECONVERGENT B0 ;  /* 0x0000000000007941 */ /* 0x000fea0003800200 */
.L_x_5385:
        /* <DEDUP_REMOVED lines=103> */
.L_x_5388:
[----:B------:R-:W-:Y:S05]  /*c1e0*/  BSYNC.RECONVERGENT B0 ;  /* 0x0000000000007941 */ /* 0x000fea0003800200 */
.L_x_5387:
        /* <DEDUP_REMOVED lines=102> */
.L_x_5390:
[----:B------:R-:W-:Y:S05]  /*c850*/  BSYNC.RECONVERGENT B0 ;  /* 0x0000000000007941 */ /* 0x000fea0003800200 */
.L_x_5389:
        /* <DEDUP_REMOVED lines=102> */
.L_x_5392:
[----:B------:R-:W-:Y:S05]  /*cec0*/  BSYNC.RECONVERGENT B0 ;  /* 0x0000000000007941 */ /* 0x000fea0003800200 */
.L_x_5391:
        /* <DEDUP_REMOVED lines=102> */
.L_x_5394:
[----:B------:R-:W-:Y:S05]  /*d530*/  BSYNC.RECONVERGENT B0 ;  /* 0x0000000000007941 */ /* 0x000fea0003800200 */
.L_x_5393:
        /* <DEDUP_REMOVED lines=102> */
.L_x_5396:
[----:B------:R-:W-:Y:S05]  /*dba0*/  BSYNC.RECONVERGENT B0 ;  /* 0x0000000000007941 */ /* 0x000fea0003800200 */
.L_x_5395:
        /* <DEDUP_REMOVED lines=102> */
.L_x_5398:
[----:B------:R-:W-:Y:S05]  /*e210*/  BSYNC.RECONVERGENT B0 ;  /* 0x0000000000007941 */ /* 0x000fea0003800200 */
.L_x_5397:
        /* <DEDUP_REMOVED lines=10> */
.L_x_5333:
[----:B------:R-:W-:Y:S05]  /*e2c0*/  BSYNC.RECONVERGENT B1 ;  /* 0x0000000000017941 */ /* 0x000fea0003800200 */
.L_x_5331:
        /* <DEDUP_REMOVED lines=31> */
[----:B------:R-:W5:Y:S01]  /*e4c0*/  LDL.64 R12, [R1] ;  /* 0x00000000010c7983 */ /* 0x000f620000100a00 */
        /* <DEDUP_REMOVED lines=71> */
.L_x_5400:
[----:B------:R-:W-:Y:S05]  /*e940*/  BSYNC.RECONVERGENT B0 ;  /* 0x0000000000007941 */ /* 0x000fea0003800200 */
.L_x_5399:
[----:B------:R-:W-:Y:S11]  /*e950*/  ISETP.GT.AND P0, PT, R83, R92, PT ;  /* 0x0000005c5300720c */ /* 0x000ff60003f04270 */
[----:B------:R-:W-:Y:S02]  /*e960*/  @!UPT UIADD3 URZ, UPT, UPT, URZ, URZ, URZ ;  /* 0x000000fffffff290 */ /* 0x000fe4000fffe0ff */
[----:B------:R-:W-:Y:S05]  /*e970*/  @P0 BRA `(.L_x_5401) ;  /* 0xffffff4000800947 */ /* 0x000fea000383ffff */
.L_x_5330:
        /* <DEDUP_REMOVED lines=32> */
.L_x_5405:
[----:B------:R-:W-:Y:S05]  /*eb80*/  BSYNC.RECONVERGENT B0 ;  /* 0x0000000000007941 */ /* 0x000fea0003800200 */
.L_x_5404:
        /* <DEDUP_REMOVED lines=8> */
.L_x_5403:
        /* <DEDUP_REMOVED lines=88> */
.L_x_5411:
[----:B------:R-:W-:Y:S05]  /*f190*/  BSYNC.RECONVERGENT B0 ;  /* 0x0000000000007941 */ /* 0x000fea0003800200 */
.L_x_5410:
[----:B-----5:R1:W-:Y:S02]  /*f1a0*/  STS.128 [R89], R4 ;  /* 0x0000000459007388 */ /* 0x0203e40000000c00 */
.L_x_5409:
[----:B------:R-:W-:Y:S05]  /*f1b0*/  BSYNC.RECONVERGENT B1 ;  /* 0x0000000000017941 */ /* 0x000fea0003800200 */
.L_x_5408:
        /* <DEDUP_REMOVED lines=58> */
.L_x_5415:
[----:B------:R-:W-:Y:S05]  /*f560*/  BSYNC.RECONVERGENT B0 ;  /* 0x0000000000007941 */ /* 0x000fea0003800200 */
.L_x_5414:
[----:B-----5:R2:W-:Y:S02]  /*f570*/  STS.128 [R89+0x800], R4 ;  /* 0x0008000459007388 */ /* 0x0205e40000000c00 */
.L_x_5413:
[----:B------:R-:W-:Y:S05]  /*f580*/  BSYNC.RECONVERGENT B1 ;  /* 0x0000000000017941 */ /* 0x000fea0003800200 */
.L_x_5412:
        /* <DEDUP_REMOVED lines=58> */
.L_x_5419:
[----:B------:R-:W-:Y:S05]  /*f930*/  BSYNC.RECONVERGENT B0 ;  /* 0x0000000000007941 */ /* 0x000fea0003800200 */
.L_x_5418:
[----:B-----5:R3:W-:Y:S02]  /*f940*/  STS.128 [R89+0x1000], R4 ;  /* 0x0010000459007388 */ /* 0x0207e40000000c00 */
.L_x_5417:
[----:B------:R-:W-:Y:S05]  /*f950*/  BSYNC.RECONVERGENT B1 ;  /* 0x0000000000017941 */ /* 0x000fea0003800200 */
.L_x_5416:
        /* <DEDUP_REMOVED lines=56> */
.L_x_5421:
[----:B------:R-:W-:Y:S05]  /*fce0*/  BSYNC.RECONVERGENT B0 ;  /* 0x0000000000007941 */ /* 0x000fea0003800200 */
.L_x_5420:
[----:B-----5:R1:W-:Y:S01]  /*fcf0*/  STS.128 [R89+0x1800], R4 ;  /* 0x0018000459007388 */ /* 0x0203e20000000c00 */
[----:B------:R-:W-:Y:S05]  /*fd00*/  BRA `(.L_x_5406) ;  /* 0x0000001800387947 */ /* 0x000fea0003800000 */
.L_x_5407:
        /* <DEDUP_REMOVED lines=101> */
.L_x_5425:
[----:B------:R-:W-:Y:S05]  /*10360*/  BSYNC.RECONVERGENT B0 ;  /* 0x0000000000007941 */ /* 0x000fea0003800200 */
.L_x_5424:
[----:B-----5:R1:W-:Y:S02]  /*10370*/  STS.128 [R89], R4 ;  /* 0x0000000459007388 */ /* 0x0203e40000000c00 */
.L_x_5423:
[----:B------:R-:W-:Y:S05]  /*10380*/  BSYNC.RECONVERGENT B1 ;  /* 0x0000000000017941 */ /* 0x000fea0003800200 */
.L_x_5422:
        /* <DEDUP_REMOVED lines=95> */
.L_x_5429:
[----:B------:R-:W-:Y:S05]  /*10980*/  BSYNC.RECONVERGENT B0 ;  /* 0x0000000000007941 */ /* 0x000fea0003800200 */
.L_x_5428:
[----:B-----5:R2:W-:Y:S02]  /*10990*/  STS.128 [R89+0x800], R4 ;  /* 0x0008000459007388 */ /* 0x0205e40000000c00 */
.L_x_5427:
[----:B------:R-:W-:Y:S05]  /*109a0*/  BSYNC.RECONVERGENT B1 ;  /* 0x0000000000017941 */ /* 0x000fea0003800200 */
.L_x_5426:
        /* <DEDUP_REMOVED lines=95> */
.L_x_5433:
[----:B------:R-:W-:Y:S05]  /*10fa0*/  BSYNC.RECONVERGENT B0 ;  /* 0x0000000000007941 */ /* 0x000fea0003800200 */
.L_x_5432:
[----:B-----5:R3:W-:Y:S02]  /*10fb0*/  STS.128 [R89+0x1000], R4 ;  /* 0x0010000459007388 */ /* 0x0207e40000000c00 */
.L_x_5431:
[----:B------:R-:W-:Y:S05]  /*10fc0*/  BSYNC.RECONVERGENT B1 ;  /* 0x0000000000017941 */ /* 0x000fea0003800200 */
.L_x_5430:
        /* <DEDUP_REMOVED lines=96> */
.L_x_5435:
[----:B------:R-:W-:Y:S05]  /*115d0*/  BSYNC.RECONVERGENT B0 ;  /* 0x0000000000007941 */ /* 0x000fea0003800200 */
.L_x_5434:
[----:B-----5:R4:W-:Y:S02]  /*115e0*/  STS.128 [R89+0x1800], R4 ;  /* 0x0018000459007388 */ /* 0x0209e40000000c00 */
.L_x_5406:
[----:B------:R-:W-:Y:S05]  /*115f0*/  BSYNC.RECONVERGENT B2 ;  /* 0x0000000000027941 */ /* 0x000fea0003800200 */
.L_x_5402:
[----:B------:R-:W1:Y:S04]  /*11600*/  LDL R0, [R1+0x14] ;  /* 0x0000140001007983 */ /* 0x000e680000100800 */
[----:B------:R-:W2:Y:S04]  /*11610*/  LDL R214, [R1+0x18] ;  /* 0x0000180001d67983 */ /* 0x000ea80000100800 */
[----:B------:R-:W2:Y:S04]  /*11620*/  LDL R213, [R1+0x1c] ;  /* 0x00001c0001d57983 */ /* 0x000ea80000100800 */
[----:B-----5:R-:W2:Y:S04]  /*11630*/  LDL R35, [R1+0x24] ;  /* 0x0000240001237983 */ /* 0x020ea80000100800 */
[----:B------:R-:W2:Y:S01]  /*11640*/  LDL R36, [R1+0x20] ;  /* 0x0000200001247983 */ /* 0x000ea20000100800 */
[C---:B------:R-:W-:Y:S01]  /*11650*/  VIADD R28, R76.reuse, 0x40 ;  /* 0x000000404c1c7836 */ /* 0x040fe20000000000 */
[C---:B------:R-:W-:Y:S01]  /*11660*/  IADD3 R32, PT, PT, R76.reuse, 0x70, RZ ;  /* 0x000000704c207810 */ /* 0x040fe20007ffe0ff */
[C---:B------:R-:W-:Y:S01]  /*11670*/  VIADD R31, R76.reuse, 0x60 ;  /* 0x000000604c1f7836 */ /* 0x040fe20000000000 */
[C---:B------:R-:W-:Y:S01]  /*11680*/  LOP3.LUT R33, R76.reuse, 0x80, RZ, 0xfc, !PT ;  /* 0x000000804c217812 */ /* 0x040fe200078efcff */
[----:B------:R-:W-:-:S02]  /*11690*/  VIADD R30, R76, 0x50 ;  /* 0x000000504c1e7836 */ /* 0x000fc40000000000 */
[C---:B------:R-:W-:Y:S01]  /*116a0*/  VIADD R34, R76.reuse, 0x90 ;  /* 0x000000904c227836 */ /* 0x040fe20000000000 */
[C---:B------:R-:W-:Y:S01]  /*116b0*/  IADD3 R24, PT, PT, R76.reuse, 0xa0, RZ ;  /* 0x000000a04c187810 */ /* 0x040fe20007ffe0ff */
[C---:B------:R-:W-:Y:S01]  /*116c0*/  VIADD R22, R76.reuse, 0xc0 ;  /* 0x000000c04c167836 */ /* 0x040fe20000000000 */
[----:B------:R-:W2:Y:S01]  /*116d0*/  LDL R212, [R1+0x30] ;  /* 0x0000300001d47983 */ /* 0x000ea20000100800 */
[C---:B------:R-:W-:Y:S02]  /*116e0*/  VIADD R25, R76.reuse, 0xd0 ;  /* 0x000000d04c197836 */ /* 0x040fe40000000000 */
[C---:B------:R-:W-:Y:S02]  /*116f0*/  VIADD R27, R76.reuse, 0xe0 ;  /* 0x000000e04c1b7836 */ /* 0x040fe40000000000 */
[C---:B------:R-:W-:Y:S02]  /*11700*/  VIADD R23, R76.reuse, 0xb0 ;  /* 0x000000b04c177836 */ /* 0x040fe40000000000 */
[----:B------:R-:W-:-:S02]  /*11710*/  VIADD R29, R76, 0xf0 ;  /* 0x000000f04c1d7836 */ /* 0x000fc40000000000 */
[----:B-1----:R-:W-:-:S05]  /*11720*/  IMAD.IADD R20, R91, 0x1, -R0 ;  /* 0x000000015b147824 */ /* 0x002fca00078e0a00 */
[-C--:B------:R-:W-:Y:S02]  /*11730*/  ISETP.GE.AND P4, PT, R76, R20.reuse, PT ;  /* 0x000000144c00720c */ /* 0x080fe40003f86270 */
[----:B------:R-:W-:Y:S02]  /*11740*/  ISETP.GE.AND P0, PT, R40, R20, PT ;  /* 0x000000142800720c */ /* 0x000fe40003f06270 */
[----:B------:R-:W-:-:S09]  /*11750*/  P2R R15, PR, RZ, 0x10 ;  /* 0x00000010ff0f7803 */ /* 0x000fd20000000000 */
[----:B--234-:R-:W-:Y:S02]  /*11760*/  @!P4 IMAD.MOV.U32 R6, RZ, RZ, R213 ;  /* 0x000000ffff06c224 */ /* 0x01cfe400078e00d5 */
[----:B------:R-:W-:-:S05]  /*11770*/  @!P4 IMAD.MOV.U32 R7, RZ, RZ, R214 ;  /* 0x000000ffff07c224 */ /* 0x000fca00078e00d6 */
[----:B------:R-:W-:Y:S01]  /*11780*/  @!PT LDS RZ, [RZ] ;  /* 0x00000000fffff984 */ /* 0x000fe20000000800 */
[----:B------:R-:W-:Y:S01]  /*11790*/  @!PT LDS RZ, [RZ] ;  /* 0x00000000fffff984 */ /* 0x000fe20000000800 */
[----:B------:R-:W-:Y:S01]  /*117a0*/  @!PT LDS RZ, [RZ] ;  /* 0x00000000fffff984 */ /* 0x000fe20000000800 */
[----:B------:R1:W-:Y:S01]  /*117b0*/  @!P4 LDGSTS.E.BYPASS.LTC128B.128 [R89+0x2000], desc[UR6][R6.64] ;  /* 0x020000000659cfae */ /* 0x0003e2000b981a06 */
[-C--:B------:R-:W-:Y:S02]  /*117c0*/  ISETP.GE.AND P4, PT, R26, R20.reuse, PT ;  /* 0x000000141a00720c */ /* 0x080fe40003f86270 */
[-C--:B------:R-:W-:Y:S02]  /*117d0*/  ISETP.GE.AND P2, PT, R46, R20.reuse, PT ;  /* 0x000000142e00720c */ /* 0x080fe40003f46270 */
[C---:B------:R-:W-:Y:S02]  /*117e0*/  LEA R2, P1, R75.reuse, R213, 0x1 ;  /* 0x000000d54b027211 */ /* 0x040fe400078208ff */
[----:B------:R-:W-:Y:S02]  /*117f0*/  ISETP.GE.AND P3, PT, R28, R20, PT ;  /* 0x000000141c00720c */ /* 0x000fe40003f66270 */
[----:B------:R-:W-:Y:S02]  /*11800*/  LEA.HI.X R3, R75, R214, R90, 0x1, P1 ;  /* 0x000000d64b037211 */ /* 0x000fe400008f0c5a */
[----:B------:R-:W-:-:S04]  /*11810*/  @!P0 LEA R4, P1, R232, R2, 0x5 ;  /* 0x00000002e8048211 */ /* 0x000fc800078228ff */
[----:B------:R-:W-:Y:S01]  /*11820*/  @!P0 LEA.HI.X R5, R232, R3, R233, 0x5, P1 ;  /* 0x00000003e8058211 */ /* 0x000fe200008f2ce9 */
[----:B------:R-:W-:Y:S01]  /*11830*/  @!P2 LDGSTS.E.BYPASS.LTC128B.128 [R89+0x2800], desc[UR6][R2.64] ;  /* 0x028000000259afae */ /* 0x000fe2000b981a06 */
[-C--:B------:R-:W-:Y:S02]  /*11840*/  ISETP.GE.AND P1, PT, R32, R20.reuse, PT ;  /* 0x000000142000720c */ /* 0x080fe40003f26270 */
[----:B------:R-:W-:Y:S01]  /*11850*/  ISETP.GE.AND P2, PT, R31, R20, PT ;  /* 0x000000141f00720c */ /* 0x000fe20003f46270 */
[----:B------:R2:W-:Y:S01]  /*11860*/  @!P0 LDGSTS.E.BYPASS.LTC128B.128 [R89+0x3000], desc[UR6][R4.64] ;  /* 0x0300000004598fae */ /* 0x0005e2000b981a06 */
[----:B-1----:R-:W-:-:S04]  /*11870*/  @!P4 LEA R6, P5, R232, R2, 0x6 ;  /* 0x00000002e806c211 */ /* 0x002fc800078a30ff */
[----:B------:R-:W-:Y:S02]  /*11880*/  @!P4 LEA.HI.X R7, R232, R3, R233, 0x6, P5 ;  /* 0x00000003e807c211 */ /* 0x000fe400028f34e9 */
[----:B------:R-:W-:-:S03]  /*11890*/  ISETP.GE.AND P0, PT, R33, R20, PT ;  /* 0x000000142100720c */ /* 0x000fc60003f06270 */
[----:B------:R1:W-:Y:S01]  /*118a0*/  @!P4 LDGSTS.E.BYPASS.LTC128B.128 [R89+0x3800], desc[UR6][R6.64] ;  /* 0x038000000659cfae */ /* 0x0003e2000b981a06 */
[-C--:B------:R-:W-:Y:S01]  /*118b0*/  ISETP.GE.AND P4, PT, R30, R20.reuse, PT ;  /* 0x000000141e00720c */ /* 0x080fe20003f86270 */
[----:B------:R-:W-:Y:S01]  /*118c0*/  @!P3 IMAD R0, R233, 0x60, RZ ;  /* 0x00000060e900b824 */ /* 0x000fe200078e02ff */
[----:B------:R-:W-:Y:S01]  /*118d0*/  ISETP.GE.AND P6, PT, R34, R20, PT ;  /* 0x000000142200720c */ /* 0x000fe20003fc6270 */
[--C-:B------:R-:W-:Y:S02]  /*118e0*/  @!P2 IMAD.MOV.U32 R8, RZ, RZ, R2.reuse ;  /* 0x000000ffff08a224 */ /* 0x100fe400078e0002 */
[----:B--2---:R-:W-:-:S04]  /*118f0*/  @!P3 IMAD.WIDE.U32 R4, R232, 0x60, R2 ;  /* 0x00000060e804b825 */ /* 0x004fc800078e0002 */
[----:B------:R-:W-:Y:S02]  /*11900*/  @!P3 IMAD.IADD R5, R0, 0x1, R5 ;  /* 0x000000010005b824 */ /* 0x000fe400078e0205 */
[--C-:B------:R-:W-:Y:S02]  /*11910*/  @!P2 IMAD.MOV.U32 R9, RZ, RZ, R3.reuse ;  /* 0x000000ffff09a224 */ /* 0x100fe400078e0003 */
[----:B------:R-:W-:Y:S01]  /*11920*/  @!P1 IMAD R13, R233, 0xc0, RZ ;  /* 0x000000c0e90d9824 */ /* 0x000fe200078e02ff */
[----:B------:R2:W-:Y:S01]  /*11930*/  @!P3 LDGSTS.E.BYPASS.LTC128B.128 [R89+0x4000], desc[UR6][R4.64] ;  /* 0x040000000459bfae */ /* 0x0005e2000b981a06 */
[----:B------:R-:W-:Y:S01]  /*11940*/  @!P0 IMAD.WIDE.U32 R10, R232, 0xe0, R2 ;  /* 0x000000e0e80a8825 */ /* 0x000fe200078e0002 */
[----:B-1----:R-:W-:-:S03]  /*11950*/  @!P1 MOV R6, R2 ;  /* 0x0000000200069202 */ /* 0x002fc60000000f00 */
[----:B------:R-:W-:Y:S01]  /*11960*/  @!P1 IMAD.MOV.U32 R7, RZ, RZ, R3 ;  /* 0x000000ffff079224 */ /* 0x000fe200078e0003 */
[C---:B------:R-:W-:Y:S01]  /*11970*/  @!P4 LEA R12, P3, R232.reuse, R2, 0x7 ;  /* 0x00000002e80cc211 */ /* 0x040fe200078638ff */
[----:B------:R-:W-:Y:S02]  /*11980*/  @!P2 IMAD R0, R233, 0xa0, RZ ;  /* 0x000000a0e900a824 */ /* 0x000fe400078e02ff */
[----:B------:R-:W-:-:S04]  /*11990*/  @!P1 IMAD.WIDE.U32 R6, R232, 0xc0, R6 ;  /* 0x000000c0e8069825 */ /* 0x000fc800078e0006 */
[----:B------:R-:W-:Y:S01]  /*119a0*/  @!P2 IMAD.WIDE.U32 R8, R232, 0xa0, R8 ;  /* 0x000000a0e808a825 */ /* 0x000fe200078e0008 */
[----:B------:R-:W-:-:S03]  /*119b0*/  ISETP.GE.AND P5, PT, R24, R20, PT ;  /* 0x000000141800720c */ /* 0x000fc60003fa6270 */
[----:B------:R-:W-:Y:S02]  /*119c0*/  @!P0 IMAD R14, R233, 0xe0, RZ ;  /* 0x000000e0e90e8824 */ /* 0x000fe400078e02ff */
[----:B------:R-:W-:Y:S01]  /*119d0*/  @!P1 IMAD.IADD R7, R13, 0x1, R7 ;  /* 0x000000010d079824 */ /* 0x000fe200078e0207 */
[-C--:B------:R-:W-:Y:S01]  /*119e0*/  @!P4 LEA.HI.X R13, R232, R3.reuse, R233, 0x7, P3 ;  /* 0x00000003e80dc211 */ /* 0x080fe200018f3ce9 */
[----:B------:R-:W-:Y:S02]  /*119f0*/  @!P2 IMAD.IADD R9, R0, 0x1, R9 ;  /* 0x000000010009a824 */ /* 0x000fe400078e0209 */
        /* <DEDUP_REMOVED lines=17> */
[C---:B------:R-:W-:Y:S02]  /*11b10*/  @!P2 IMAD R18, R233.reuse, 0x180, RZ ;  /* 0x00000180e912a824 */ /* 0x040fe400078e02ff */
[----:B------:R-:W-:-:S04]  /*11b20*/  @!P1 IMAD R19, R233, 0x1a0, RZ ;  /* 0x000001a0e9139824 */ /* 0x000fc800078e02ff */
[--C-:B------:R-:W-:Y:S01]  /*11b30*/  @!P0 IMAD.MOV.U32 R14, RZ, RZ, R2.reuse ;  /* 0x000000ffff0e8224 */ /* 0x100fe200078e0002 */
[----:B-1----:R-:W-:Y:S01]  /*11b40*/  @!P1 MOV R12, R2 ;  /* 0x00000002000c9202 */ /* 0x002fe20000000f00 */
[--C-:B------:R-:W-:Y:S02]  /*11b50*/  @!P1 IMAD.MOV.U32 R13, RZ, RZ, R3.reuse ;  /* 0x000000ffff0d9224 */ /* 0x100fe400078e0003 */
[--C-:B--2---:R-:W-:Y:S02]  /*11b60*/  @!P2 IMAD.MOV.U32 R8, RZ, RZ, R2.reuse ;  /* 0x000000ffff08a224 */ /* 0x104fe400078e0002 */
[--C-:B------:R-:W-:Y:S02]  /*11b70*/  @!P2 IMAD.MOV.U32 R9, RZ, RZ, R3.reuse ;  /* 0x000000ffff09a224 */ /* 0x100fe400078e0003 */
[--C-:B---3--:R-:W-:Y:S02]  /*11b80*/  @!P3 IMAD.MOV.U32 R6, RZ, RZ, R2.reuse ;  /* 0x000000ffff06b224 */ /* 0x108fe400078e0002 */
[----:B----4-:R-:W-:-:S04]  /*11b90*/  @!P5 IMAD.WIDE.U32 R4, R232, 0x120, R2 ;  /* 0x00000120e804d825 */ /* 0x010fc800078e0002 */
[--C-:B------:R-:W-:Y:S01]  /*11ba0*/  @!P3 IMAD.MOV.U32 R7, RZ, RZ, R3.reuse ;  /* 0x000000ffff07b224 */ /* 0x100fe200078e0003 */
[----:B------:R-:W-:Y:S01]  /*11bb0*/  @!P5 IADD3 R17, PT, PT, R16, R5, RZ ;  /* 0x000000051011d210 */ /* 0x000fe20007ffe0ff */
[----:B------:R-:W-:Y:S02]  /*11bc0*/  @!P5 IMAD.MOV.U32 R16, RZ, RZ, R4 ;  /* 0x000000ffff10d224 */ /* 0x000fe400078e0004 */
[--C-:B------:R-:W-:Y:S02]  /*11bd0*/  @!P0 IMAD.MOV.U32 R15, RZ, RZ, R3.reuse ;  /* 0x000000ffff0f8224 */ /* 0x100fe400078e0003 */
[----:B------:R-:W-:Y:S01]  /*11be0*/  @!P4 IMAD R10, R233, 0x140, RZ ;  /* 0x00000140e90ac824 */ /* 0x000fe200078e02ff */
[----:B------:R-:W-:Y:S01]  /*11bf0*/  @!P5 LDGSTS.E.BYPASS.LTC128B.128 [R89+0x7000], desc[UR6][R16.64] ;  /* 0x070000001059dfae */ /* 0x000fe2000b981a06 */
[----:B------:R-:W-:-:S04]  /*11c00*/  @!P4 IMAD.WIDE.U32 R4, R232, 0x140, R2 ;  /* 0x00000140e804c825 */ /* 0x000fc800078e0002 */
[----:B------:R-:W-:-:S04]  /*11c10*/  @!P3 IMAD.WIDE.U32 R2, R232, 0x160, R6 ;  /* 0x00000160e802b825 */ /* 0x000fc800078e0006 */
[----:B------:R-:W-:-:S04]  /*11c20*/  @!P2 IMAD.WIDE.U32 R6, R232, 0x180, R8 ;  /* 0x00000180e806a825 */ /* 0x000fc800078e0008 */
[----:B------:R-:W-:Y:S01]  /*11c30*/  @!P1 IMAD.WIDE.U32 R12, R232, 0x1a0, R12 ;  /* 0x000001a0e80c9825 */ /* 0x000fe200078e000c */
[----:B------:R-:W-:-:S03]  /*11c40*/  @!P2 IADD3 R7, PT, PT, R18, R7, RZ ;  /* 0x000000071207a210 */ /* 0x000fc60007ffe0ff */
[----:B------:R-:W-:-:S04]  /*11c50*/  @!P0 IMAD.WIDE.U32 R14, R232, 0x1c0, R14 ;  /* 0x000001c0e80e8825 */ /* 0x000fc800078e000e */
[----:B------:R-:W-:Y:S02]  /*11c60*/  @!P4 IMAD.IADD R11, R10, 0x1, R5 ;  /* 0x000000010a0bc824 */ /* 0x000fe400078e0205 */
[----:B------:R-:W-:Y:S02]  /*11c70*/  @!P0 IMAD R21, R233, 0x1c0, RZ ;  /* 0x000001c0e9158824 */ /* 0x000fe400078e02ff */
[----:B------:R-:W-:Y:S02]  /*11c80*/  @!P4 IMAD.MOV.U32 R10, RZ, RZ, R4 ;  /* 0x000000ffff0ac224 */ /* 0x000fe400078e0004 */
[----:B------:R-:W-:Y:S02]  /*11c90*/  @!P3 IMAD.IADD R9, R0, 0x1, R3 ;  /* 0x000000010009b824 */ /* 0x000fe400078e0203 */
[----:B------:R-:W-:Y:S01]  /*11ca0*/  @!P3 IMAD.MOV.U32 R8, RZ, RZ, R2 ;  /* 0x000000ffff08b224 */ /* 0x000fe200078e0002 */
[----:B------:R-:W-:Y:S01]  /*11cb0*/  @!P0 MOV R2, R14 ;  /* 0x0000000e00028202 */ /* 0x000fe20000000f00 */
[----:B------:R-:W-:Y:S01]  /*11cc0*/  @!P1 IMAD.IADD R5, R19, 0x1, R13 ;  /* 0x0000000113059824 */ /* 0x000fe200078e020d */
[----:B------:R-:W-:Y:S01]  /*11cd0*/  @!P4 LDGSTS.E.BYPASS.LTC128B.128 [R89+0x7800], desc[UR6][R10.64] ;  /* 0x078000000a59cfae */ /* 0x000fe2000b981a06 */
[----:B------:R-:W-:-:S02]  /*11ce0*/  @!P1 IMAD.MOV.U32 R4, RZ, RZ, R12 ;  /* 0x000000ffff049224 */ /* 0x000fc400078e000c */
[----:B------:R-:W-:Y:S01]  /*11cf0*/  @!P0 IMAD.IADD R3, R21, 0x1, R15 ;  /* 0x0000000115038824 */ /* 0x000fe200078e020f */
[----:B------:R-:W-:Y:S04]  /*11d00*/  @!P3 LDGSTS.E.BYPASS.LTC128B.128 [R89+0x8000], desc[UR6][R8.64] ;  /* 0x080000000859bfae */ /* 0x000fe8000b981a06 */
        /* <DEDUP_REMOVED lines=53> */
[----:B------:R-:W-:Y:S01]  /*12060*/  ISETP.GE.AND P1, PT, R32, R20, PT ;  /* 0x000000142000720c */ /* 0x000fe20003f26270 */
[----:B--2---:R-:W-:Y:S02]  /*12070*/  @!P6 IMAD.WIDE.U32 R4, R62, 0xa0, R2 ;  /* 0x000000a03e04e825 */ /* 0x004fe400078e0002 */
[----:B------:R-:W-:Y:S01]  /*12080*/  @!PT LDS RZ, [RZ] ;  /* 0x00000000fffff984 */ /* 0x000fe20000000800 */
[----:B------:R-:W-:Y:S01]  /*12090*/  @!PT LDS RZ, [RZ] ;  /* 0x00000000fffff984 */ /* 0x000fe20000000800 */
[----:B------:R-:W-:Y:S01]  /*120a0*/  @!PT LDS RZ, [RZ] ;  /* 0x00000000fffff984 */ /* 0x000fe20000000800 */
[----:B------:R1:W-:Y:S02]  /*120b0*/  @!P3 LDGSTS.E.BYPASS.LTC128B.128 [R89+0xc800], desc[UR6][R6.64] ;  /* 0x0c8000000659bfae */ /* 0x0003e4000b981a06 */
[----:B------:R-:W-:Y:S02]  /*120c0*/  @!P6 IMAD.IADD R5, R0, 0x1, R5 ;  /* 0x000000010005e824 */ /* 0x000fe400078e0205 */
[----:B------:R-:W-:Y:S01]  /*120d0*/  @P6 STS.128 [R89+0xd000], RZ ;  /* 0x00d000ff59006388 */ /* 0x000fe20000000c00 */
[----:B------:R-:W-:-:S03]  /*120e0*/  @!P0 IMAD R0, R63, 0xe0, RZ ;  /* 0x000000e03f008824 */ /* 0x000fc600078e02ff */
[----:B------:R-:W-:Y:S01]  /*120f0*/  @!PT LDS RZ, [RZ] ;  /* 0x00000000fffff984 */ /* 0x000fe20000000800 */
[----:B------:R-:W-:Y:S01]  /*12100*/  @!PT LDS RZ, [RZ] ;  /* 0x00000000fffff984 */ /* 0x000fe20000000800 */
[----:B------:R-:W-:Y:S01]  /*12110*/  @!PT LDS RZ, [RZ] ;  /* 0x00000000fffff984 */ /* 0x000fe20000000800 */
[----:B------:R2:W-:Y:S01]  /*12120*/  @!P6 LDGSTS.E.BYPASS.LTC128B.128 [R89+0xd000], desc[UR6][R4.64] ;  /* 0x0d0000000459efae */ /* 0x0005e2000b981a06 */
[-C--:B------:R-:W-:Y:S01]  /*12130*/  ISETP.GE.AND P6, PT, R34, R20.reuse, PT ;  /* 0x000000142200720c */ /* 0x080fe20003fc6270 */
[----:B------:R-:W-:Y:S02]  /*12140*/  @!P1 IMAD R10, R63, 0xc0, RZ ;  /* 0x000000c03f0a9824 */ /* 0x000fe400078e02ff */
[--C-:B------:R-:W-:Y:S01]  /*12150*/  @!P0 IMAD.WIDE.U32 R8, R62, 0xe0, R2.reuse ;  /* 0x000000e03e088825 */ /* 0x100fe200078e0002 */
[----:B------:R-:W-:Y:S01]  /*12160*/  ISETP.GE.AND P5, PT, R24, R20, PT ;  /* 0x000000141800720c */ /* 0x000fe20003fa6270 */
[----:B------:R-:W-:Y:S02]  /*12170*/  @P1 STS.128 [R89+0xd800], RZ ;  /* 0x00d800ff59001388 */ /* 0x000fe40000000c00 */
[----:B-1----:R-:W-:-:S04]  /*12180*/  @!P1 IMAD.WIDE.U32 R6, R62, 0xc0, R2 ;  /* 0x000000c03e069825 */ /* 0x002fc800078e0002 */
[----:B------:R-:W-:Y:S01]  /*12190*/  @!P1 IMAD.IADD R7, R10, 0x1, R7 ;  /* 0x000000010a079824 */ /* 0x000fe200078e0207 */
[----:B--2---:R-:W-:Y:S01]  /*121a0*/  @!P0 IADD3 R5, PT, PT, R0, R9, RZ ;  /* 0x0000000900058210 */ /* 0x004fe20007ffe0ff */
[----:B------:R-:W-:-:S03]  /*121b0*/  @!P0 IMAD.MOV.U32 R4, RZ, RZ, R8 ;  /* 0x000000ffff048224 */ /* 0x000fc600078e0008 */
[----:B------:R-:W-:Y:S01]  /*121c0*/  @!PT LDS RZ, [RZ] ;  /* 0x00000000fffff984 */ /* 0x000fe20000000800 */
[----:B------:R-:W-:Y:S01]  /*121d0*/  @!PT LDS RZ, [RZ] ;  /* 0x00000000fffff984 */ /* 0x000fe20000000800 */
[----:B------:R-:W-:Y:S01]  /*121e0*/  @!PT LDS RZ, [RZ] ;  /* 0x00000000fffff984 */ /* 0x000fe20000000800 */
[----:B------:R1:W-:Y:S04]  /*121f0*/  @!P1 LDGSTS.E.BYPASS.LTC128B.128 [R89+0xd800], desc[UR6][R6.64] ;  /* 0x0d80000006599fae */ /* 0x0003e8000b981a06 */
        /* <DEDUP_REMOVED lines=8> */
[-C--:B------:R-:W-:Y:S02]  /*12280*/  ISETP.GE.AND P2, PT, R25, R20.reuse, PT ;  /* 0x000000141900720c */ /* 0x080fe40003f46270 */
[----:B------:R-:W-:Y:S02]  /*12290*/  @!P6 LEA.HI.X R19, R62, R3, R63, 0x8, P0 ;  /* 0x000000033e13e211 */ /* 0x000fe400000f443f */
[-C--:B------:R-:W-:Y:S02]  /*122a0*/  ISETP.GE.AND P1, PT, R27, R20.reuse, PT ;  /* 0x000000141b00720c */ /* 0x080fe40003f26270 */
[----:B------:R-:W-:Y:S01]  /*122b0*/  ISETP.GE.AND P0, PT, R29, R20, PT ;  /* 0x000000141d00720c */ /* 0x000fe20003f06270 */
[----:B------:R-:W-:-:S02]  /*122c0*/  @!P5 IMAD R16, R63, 0x120, RZ ;  /* 0x000001203f10d824 */ /* 0x000fc400078e02ff */
[----:B------:R-:W-:-:S04]  /*122d0*/  @!P4 IMAD R10, R63, 0x140, RZ ;  /* 0x000001403f0ac824 */ /* 0x000fc800078e02ff */
[----:B------:R-:W-:Y:S01]  /*122e0*/  @!P2 MOV R8, R2 ;  /* 0x000000020008a202 */ /* 0x000fe20000000f00 */
[--C-:B-1----:R-:W-:Y:S02]  /*122f0*/  @!P3 IMAD.MOV.U32 R6, RZ, RZ, R2.reuse ;  /* 0x000000ffff06b224 */ /* 0x102fe400078e0002 */
[--C-:B------:R-:W-:Y:S02]  /*12300*/  @!P3 IMAD.MOV.U32 R7, RZ, RZ, R3.reuse ;  /* 0x000000ffff07b224 */ /* 0x100fe400078e0003 */
[----:B--2---:R-:W-:-:S04]  /*12310*/  @!P5 IMAD.WIDE.U32 R4, R62, 0x120, R2 ;  /* 0x000001203e04d825 */ /* 0x004fc800078e0002 */
[----:B------:R-:W-:Y:S02]  /*12320*/  @!P5 IMAD.IADD R17, R16, 0x1, R5 ;  /* 0x000000011011d824 */ /* 0x000fe400078e0205 */
[----:B------:R-:W-:Y:S02]  /*12330*/  @!P5 IMAD.MOV.U32 R16, RZ, RZ, R4 ;  /* 0x000000ffff10d224 */ /* 0x000fe400078e0004 */
[----:B------:R-:W-:-:S04]  /*12340*/  @!P4 IMAD.WIDE.U32 R4, R62, 0x140, R2 ;  /* 0x000001403e04c825 */ /* 0x000fc800078e0002 */
[--C-:B------:R-:W-:Y:S02]  /*12350*/  @!P2 IMAD.MOV.U32 R9, RZ, RZ, R3.reuse ;  /* 0x000000ffff09a224 */ /* 0x100fe400078e0003 */
[--C-:B------:R-:W-:Y:S02]  /*12360*/  @!P1 IMAD.MOV.U32 R12, RZ, RZ, R2.reuse ;  /* 0x000000ffff0c9224 */ /* 0x100fe400078e0002 */
[--C-:B------:R-:W-:Y:S02]  /*12370*/  @!P1 IMAD.MOV.U32 R13, RZ, RZ, R3.reuse ;  /* 0x000000ffff0d9224 */ /* 0x100fe400078e0003 */
[----:B------:R-:W-:Y:S02]  /*12380*/  @!P0 IMAD.MOV.U32 R14, RZ, RZ, R2 ;  /* 0x000000ffff0e8224 */ /* 0x000fe400078e0002 */
[----:B------:R-:W-:Y:S01]  /*12390*/  @!P0 IMAD.MOV.U32 R15, RZ, RZ, R3 ;  /* 0x000000ffff0f8224 */ /* 0x000fe200078e0003 */
[----:B------:R-:W-:Y:S01]  /*123a0*/  @!P4 IADD3 R11, PT, PT, R10, R5, RZ ;  /* 0x000000050a0bc210 */ /* 0x000fe20007ffe0ff */
[----:B------:R-:W-:-:S02]  /*123b0*/  @!P3 IMAD R0, R63, 0x160, RZ ;  /* 0x000001603f00b824 */ /* 0x000fc400078e02ff */
[C---:B------:R-:W-:Y:S01]  /*123c0*/  @!P3 IMAD.WIDE.U32 R2, R62.reuse, 0x160, R6 ;  /* 0x000001603e02b825 */ /* 0x040fe200078e0006 */
[----:B------:R-:W-:Y:S01]  /*123d0*/  @!P4 MOV R10, R4 ;  /* 0x00000004000ac202 */ /* 0x000fe20000000f00 */
[----:B------:R-:W-:Y:S02]  /*123e0*/  @P6 STS.128 [R89+0xe800], RZ ;  /* 0x00e800ff59006388 */ /* 0x000fe40000000c00 */
[C---:B------:R-:W-:Y:S02]  /*123f0*/  @!P2 IMAD R20, R63.reuse, 0x180, RZ ;  /* 0x000001803f14a824 */ /* 0x040fe400078e02ff */
[C---:B------:R-:W-:Y:S01]  /*12400*/  @!P2 IMAD.WIDE.U32 R6, R62.reuse, 0x180, R8 ;  /* 0x000001803e06a825 */ /* 0x040fe200078e0008 */
[----:B------:R-:W-:Y:S01]  /*12410*/  @!PT LDS RZ, [RZ] ;  /* 0x00000000fffff984 */ /* 0x000fe20000000800 */
[----:B------:R-:W-:Y:S01]  /*12420*/  @!PT LDS RZ, [RZ] ;  /* 0x00000000fffff984 */ /* 0x000fe20000000800 */
[----:B------:R-:W-:Y:S01]  /*12430*/  @!PT LDS RZ, [RZ] ;  /* 0x00000000fffff984 */ /* 0x000fe20000000800 */
[----:B------:R-:W-:Y:S03]  /*12440*/  @!P6 LDGSTS.E.BYPASS.LTC128B.128 [R89+0xe800], desc[UR6][R18.64] ;  /* 0x0e8000001259efae */ /* 0x000fe6000b981a06 */
[----:B------:R-:W-:Y:S01]  /*12450*/  @!P1 IMAD R21, R63, 0x1a0, RZ ;  /* 0x000001a03f159824 */ /* 0x000fe200078e02ff */
[----:B------:R-:W-:Y:S01]  /*12460*/  @P5 STS.128 [R89+0xf000], RZ ;  /* 0x00f000ff59005388 */ /* 0x000fe20000000c00 */
[----:B------:R-:W-:-:S03]  /*12470*/  @!P1 IMAD.WIDE.U32 R12, R62, 0x1a0, R12 ;  /* 0x000001a03e0c9825 */ /* 0x000fc600078e000c */
[----:B------:R-:W-:Y:S01]  /*12480*/  @!PT LDS RZ, [RZ] ;  /* 0x00000000fffff984 */ /* 0x000fe20000000800 */
[----:B------:R-:W-:Y:S01]  /*12490*/  @!PT LDS RZ, [RZ] ;  /* 0x00000000fffff984 */ /* 0x000fe20000000800 */
[----:B------:R-:W-:Y:S01]  /*124a0*/  @!PT LDS RZ, [RZ] ;  /* 0x00000000fffff984 */ /* 0x000fe20000000800 */
[----:B------:R-:W-:Y:S01]  /*124b0*/  @!P5 LDGSTS.E.BYPASS.LTC128B.128 [R89+0xf000], desc[UR6][R16.64] ;  /* 0x0f0000001059dfae */ /* 0x000fe2000b981a06 */
[----:B------:R-:W-:Y:S02]  /*124c0*/  @!P3 IMAD.IADD R9, R0, 0x1, R3 ;  /* 0x000000010009b824 */ /* 0x000fe400078e0203 */
[----:B------:R-:W-:Y:S01]  /*124d0*/  @!P3 IMAD.MOV.U32 R8, RZ, RZ, R2 ;  /* 0x000000ffff08b224 */ /* 0x000fe200078e0002 */
[----:B------:R-:W-:Y:S01]  /*124e0*/  @P4 STS.128 [R89+0xf800], RZ ;  /* 0x00f800ff59004388 */ /* 0x000fe20000000c00 */
[----:B------:R-:W-:Y:S02]  /*124f0*/  @!P0 IMAD R22, R63, 0x1c0, RZ ;  /* 0x000001c03f168824 */ /* 0x000fe400078e02ff */
[----:B------:R-:W-:Y:S01]  /*12500*/  @!P0 IMAD.WIDE.U32 R14, R62, 0x1c0, R14 ;  /* 0x000001c03e0e8825 */ /* 0x000fe200078e000e */
[----:B------:R-:W-:Y:S01]  /*12510*/  @!PT LDS RZ, [RZ] ;  /* 0x00000000fffff984 */ /* 0x000fe20000000800 */
[----:B------:R-:W-:Y:S01]  /*12520*/  @!PT LDS RZ, [RZ] ;  /* 0x00000000fffff984 */ /* 0x000fe20000000800 */
[----:B------:R-:W-:Y:S01]  /*12530*/  @!PT LDS RZ, [RZ] ;  /* 0x00000000fffff984 */ /* 0x000fe20000000800 */
[----:B------:R-:W-:Y:S03]  /*12540*/  @!P4 LDGSTS.E.BYPASS.LTC128B.128 [R89+0xf800], desc[UR6][R10.64] ;  /* 0x0f8000000a59cfae */ /* 0x000fe6000b981a06 */
        /* <DEDUP_REMOVED lines=8> */
[----:B------:R-:W-:Y:S02]  /*125d0*/  @!P0 IMAD.IADD R3, R22, 0x1, R15 ;  /* 0x0000000116038824 */ /* 0x000fe400078e020f */
        /* <DEDUP_REMOVED lines=16> */
[----:B------:R-:W3:Y:S01]  /*126e0*/  S2R R228, SR_TID.X ;  /* 0x0000000000e47919 */ /* 0x000ee20000002100 */
[----:B------:R-:W4:Y:S01]  /*126f0*/  S2UR UR8, SR_CgaCtaId ;  /* 0x00000000000879c3 */ /* 0x000f220000008800 */
[----:B------:R-:W-:Y:S01]  /*12700*/  UMOV UR4, 0x400 ;  /* 0x0000040000047882 */ /* 0x000fe20000000000 */
[----:B------:R-:W-:Y:S01]  /*12710*/  IMAD.MOV.U32 R90, RZ, RZ, 0x20 ;  /* 0x00000020ff5a7424 */ /* 0x000fe200078e00ff */
[----:B------:R-:W0:Y:S04]  /*12720*/  LDGDEPBAR ;  /* 0x00000000000079af */ /* 0x000e280000000000 */
[----:B------:R-:W4:Y:S01]  /*12730*/  LD.E R2, desc[UR6][R134.64+0x18c] ;  /* 0x00018c0686027980 */ /* 0x000f22000c101900 */
[----:B---3--:R-:W-:Y:S01]  /*12740*/  SHF.R.U32.HI R70, RZ, 0x1, R228 ;  /* 0x00000001ff467819 */ /* 0x008fe200000116e4 */
[----:B-1----:R-:W-:-:S03]  /*12750*/  IMAD.SHL.U32 R5, R228, 0x40, RZ ;  /* 0x00000040e4057824 */ /* 0x002fc600078e00ff */
[----:B------:R-:W-:Y:S01]  /*12760*/  LOP3.LUT R0, R70, 0x8, RZ, 0xc0, !PT ;  /* 0x0000000846007812 */ /* 0x000fe200078ec0ff */
[C---:B------:R-:W-:Y:S01]  /*12770*/  IMAD.SHL.U32 R210, R228.reuse, 0x8, RZ ;  /* 0x00000008e4d27824 */ /* 0x040fe200078e00ff */
[----:B------:R-:W-:Y:S02]  /*12780*/  SHF.L.U32 R4, R228, 0x5, RZ ;  /* 0x00000005e4047819 */ /* 0x000fe400000006ff */
[----:B------:R-:W-:Y:S02]  /*12790*/  LOP3.LUT R211, R5, 0x200, RZ, 0xc0, !PT ;  /* 0x0000020005d37812 */ /* 0x000fe400078ec0ff */
[----:B------:R-:W-:Y:S02]  /*127a0*/  LOP3.LUT R0, R0, 0x1c0, R5, 0xf8, !PT ;  /* 0x000001c000007812 */ /* 0x000fe400078ef805 */
[----:B--2---:R-:W-:Y:S02]  /*127b0*/  LOP3.LUT R3, R228, 0x8, RZ, 0xc0, !PT ;  /* 0x00000008e4037812 */ /* 0x004fe400078ec0ff */
[----:B------:R-:W-:-:S02]  /*127c0*/  LOP3.LUT R4, R211, 0x7c00, R4, 0xf8, !PT ;  /* 0x00007c00d3047812 */ /* 0x000fc400078ef804 */
[--C-:B------:R-:W-:Y:S02]  /*127d0*/  LOP3.LUT R208, R0, 0x38, R210.reuse, 0x78, !PT ;  /* 0x0000003800d07812 */ /* 0x100fe400078e78d2 */
[----:B------:R-:W-:Y:S01]  /*127e0*/  LOP3.LUT R3, R3, 0x1c0, R5, 0xf8, !PT ;  /* 0x000001c003037812 */ /* 0x000fe200078ef805 */
[----:B----4-:R-:W-:Y:S01]  /*127f0*/  ULEA UR8, UR8, UR4, 0x18 ;  /* 0x0000000408087291 */ /* 0x010fe2000f8ec0ff */
[----:B------:R-:W-:Y:S02]  /*12800*/  LOP3.LUT R5, R5, 0x400, RZ, 0xc0, !PT ;  /* 0x0000040005057812 */ /* 0x000fe400078ec0ff */
[----:B------:R-:W-:Y:S02]  /*12810*/  LOP3.LUT R0, R4, R208, RZ, 0xfc, !PT ;  /* 0x000000d004007212 */ /* 0x000fe400078efcff */
[----:B------:R-:W-:Y:S02]  /*12820*/  LOP3.LUT R3, R3, 0x38, R210, 0x78, !PT ;  /* 0x0000003803037812 */ /* 0x000fe400078e78d2 */
[----:B------:R-:W-:-:S03]  /*12830*/  LEA R226, R0, UR8, 0x1 ;  /* 0x0000000800e27c11 */ /* 0x000fc6000f8e08ff */
[----:B------:R-:W-:Y:S02]  /*12840*/  IMAD R0, R3, 0x2, R5 ;  /* 0x0000000203007824 */ /* 0x000fe400078e0205 */
[----:B------:R-:W-:Y:S04]  /*12850*/  LDSM.16.M88.4 R16, [R226] ;  /* 0x00000000e210783b */ /* 0x000fe80000000200 */
[----:B------:R-:W1:Y:S01]  /*12860*/  LDSM.16.M88.4 R20, [R0+UR8+0x2000] ;  /* 0x002000080014783b */ /* 0x000e620008000200 */
[----:B------:R-:W-:Y:S01]  /*12870*/  R2P PR, R228, 0x6 ;  /* 0x00000006e4007804 */ /* 0x000fe20000000000 */
[----:B------:R-:W-:Y:S02]  /*12880*/  VIADD R224, R0, UR8 ;  /* 0x0000000800e07c36 */ /* 0x000fe40008000000 */
[----:B------:R-:W2:Y:S02]  /*12890*/  LDSM.16.M88.4 R40, [R0+UR8+0x2800] ;  /* 0x002800080028783b */ /* 0x000ea40008000200 */
        /* <DEDUP_REMOVED lines=9> */
[----:B------:R-:W4:Y:S02]  /*12930*/  LDSM.16.M88.4 R52, [R68+0x2800] ;  /* 0x002800004434783b */ /* 0x000f240000000200 */
[--C-:B------:R-:W-:Y:S02]  /*12940*/  IMAD.IADD R108, R224, 0x1, R156.reuse ;  /* 0x00000001e06c7824 */ /* 0x100fe400078e029c */
[----:B------:R-:W-:Y:S04]  /*12950*/  LDSM.16.M88.4 R72, [R68+0x3000] ;  /* 0x003000004448783b */ /* 0x000fe80000000200 */
[----:B------:R-:W-:Y:S01]  /*12960*/  LDSM.16.M88.4 R64, [R108+0x2000] ;  /* 0x002000006c40783b */ /* 0x000fe20000000200 */
[----:B---3--:R-:W-:Y:S01]  /*12970*/  IMAD.IADD R3, R226, 0x1, R156 ;  /* 0x00000001e2037824 */ /* 0x008fe200078e029c */
[----:B-1----:R-:W-:Y:S04]  /*12980*/  HMMA.16816.F32 R4, R16, R20, RZ ;  /* 0x000000141004723c */ /* 0x002fe800000018ff */
[----:B------:R1:W3:Y:S01]  /*12990*/  LDSM.16.M88.4 R8, [R3] ;  /* 0x000000000308783b */ /* 0x0002e20000000200 */
[----:B------:R-:W-:-:S03]  /*129a0*/  IMAD.IADD R60, R90, 0x1, R108 ;  /* 0x000000015a3c7824 */ /* 0x000fc600078e026c */
[C---:B--2---:R-:W-:Y:S02]  /*129b0*/  HMMA.16816.F32 R44, R16.reuse, R40, RZ ;  /* 0x00000028102c723c */ /* 0x044fe400000018ff */
[----:B------:R-:W-:Y:S06]  /*129c0*/  LDSM.16.M88.4 R76, [R60+0x2000] ;  /* 0x002000003c4c783b */ /* 0x000fec0000000200 */
[----:B------:R-:W-:Y:S01]  /*129d0*/  HMMA.16816.F32 R28, R16, R22, RZ ;  /* 0x00000016101c723c */ /* 0x000fe200000018ff */
[----:B-1----:R-:W-:-:S07]  /*129e0*/  IADD3 R3, PT, PT, R90, R3, RZ ;  /* 0x000000035a037210 */ /* 0x002fce0007ffe0ff */
[----:B----4-:R-:W-:Y:S01]  /*129f0*/  HMMA.16816.F32 R24, R12, R32, R4 ;  /* 0x000000200c18723c */ /* 0x010fe20000001804 */
[----:B------:R-:W1:Y:S07]  /*12a00*/  LDSM.16.M88.4 R4, [R3] ;  /* 0x000000000304783b */ /* 0x000e6e0000000200 */
[----:B------:R-:W-:Y:S08]  /*12a10*/  HMMA.16816.F32 R40, R16, R42, RZ ;  /* 0x0000002a1028723c */ /* 0x000ff000000018ff */
[----:B------:R-:W-:Y:S01]  /*12a20*/  HMMA.16816.F32 R56, R12, R52, R44 ;  /* 0x000000340c38723c */ /* 0x000fe2000000182c */
[----:B------:R-:W-:Y:S07]  /*12a30*/  LDSM.16.M88.4 R44, [R68+0x3800] ;  /* 0x00380000442c783b */ /* 0x000fee0000000200 */
[----:B---3--:R-:W-:Y:S08]  /*12a40*/  HMMA.16816.F32 R20, R8, R64, R24 ;  /* 0x000000400814723c */ /* 0x008ff00000001818 */
[----:B------:R-:W-:Y:S08]  /*12a50*/  HMMA.16816.F32 R36, R16, R48, RZ ;  /* 0x000000301024723c */ /* 0x000ff000000018ff */
[C---:B------:R-:W-:Y:S08]  /*12a60*/  HMMA.16816.F32 R24, R12.reuse, R34, R28 ;  /* 0x000000220c18723c */ /* 0x040ff0000000181c */
[----:B------:R-:W-:Y:S01]  /*12a70*/  HMMA.16816.F32 R52, R12, R54, R40 ;  /* 0x000000360c34723c */ /* 0x000fe20000001828 */
[----:B------:R-:W2:Y:S07]  /*12a80*/  LDSM.16.M88.4 R40, [R108+0x2800] ;  /* 0x002800006c28783b */ /* 0x000eae0000000200 */
[----:B------:R-:W-:Y:S01]  /*12a90*/  HMMA.16816.F32 R28, R16, R50, RZ ;  /* 0x00000032101c723c */ /* 0x000fe200000018ff */
[----:B------:R-:W-:Y:S07]  /*12aa0*/  LDSM.16.M88.4 R48, [R0+UR8+0x4000] ;  /* 0x004000080030783b */ /* 0x000fee0008000200 */
[----:B-1----:R-:W-:Y:S08]  /*12ab0*/  HMMA.16816.F32 R32, R4, R76, R20 ;  /* 0x0000004c0420723c */ /* 0x002ff00000001814 */
[----:B------:R-:W-:Y:S01]  /*12ac0*/  HMMA.16816.F32 R84, R12, R72, R36 ;  /* 0x000000480c54723c */ /* 0x000fe20000001824 */
[----:B------:R-:W1:Y:S07]  /*12ad0*/  LDSM.16.M88.4 R36, [R60+0x2800] ;  /* 0x002800003c24783b */ /* 0x000e6e0000000200 */
[----:B------:R-:W-:Y:S01]  /*12ae0*/  HMMA.16816.F32 R20, R8, R66, R24 ;  /* 0x000000420814723c */ /* 0x000fe20000001818 */
[----:B------:R-:W3:Y:S07]  /*12af0*/  LDSM.16.M88.4 R64, [R108+0x3000] ;  /* 0x003000006c40783b */ /* 0x000eee0000000200 */
        /* <DEDUP_REMOVED lines=9> */
[----:B------:R-:W4:Y:S01]  /*12b90*/  LDSM.16.M88.4 R44, [R60+0x3000] ;  /* 0x003000003c2c783b */ /* 0x000f220000000200 */
[----:B------:R-:W-:-:S04]  /*12ba0*/  FMUL.FTZ R3, R32, R2 ;  /* 0x0000000220037220 */ /* 0x000fc80000410000 */
[----:B------:R1:W-:Y:S02]  /*12bb0*/  MUFU.TANH R88, R3 ;  /* 0x0000000300587308 */ /* 0x0003e40000002400 */
[----:B-1----:R-:W-:-:S06]  /*12bc0*/  FMUL.FTZ R3, R33, R2 ;  /* 0x0000000221037220 */ /* 0x002fcc0000410000 */
[----:B------:R1:W-:Y:S02]  /*12bd0*/  MUFU.TANH R161, R3 ;  /* 0x0000000300a17308 */ /* 0x0003e40000002400 */
[----:B-1----:R-:W-:-:S06]  /*12be0*/  FMUL.FTZ R3, R34, R2 ;  /* 0x0000000222037220 */ /* 0x002fcc0000410000 */
[----:B------:R1:W4:Y:S02]  /*12bf0*/  MUFU.TANH R71, R3 ;  /* 0x0000000300477308 */ /* 0x0003240000002400 */
[-C--:B-1----:R-:W-:Y:S02]  /*12c00*/  FMUL.FTZ R3, R35, R2.reuse ;  /* 0x0000000223037220 */ /* 0x082fe40000410000 */
[----:B------:R-:W-:Y:S04]  /*12c10*/  HMMA.16816.F32 R32, R4, R36, R20 ;  /* 0x000000240420723c */ /* 0x000fe80000001814 */
[----:B------:R1:W-:Y:S04]  /*12c20*/  MUFU.TANH R152, R3 ;  /* 0x0000000300987308 */ /* 0x0003e80000002400 */
[----:B------:R-:W-:Y:S01]  /*12c30*/  HMMA.16816.F32 R20, R8, R42, R52 ;  /* 0x0000002a0814723c */ /* 0x000fe20000001834 */
[----:B------:R-:W-:Y:S04]  /*12c40*/  LDSM.16.M88.4 R52, [R108+0x3800] ;  /* 0x003800006c34783b */ /* 0x000fe80000000200 */
[----:B------:R-:W-:Y:S01]  /*12c50*/  LDSM.16.M88.4 R40, [R68+0x4800] ;  /* 0x004800004428783b */ /* 0x000fe20000000200 */
[----:B-1----:R-:W-:-:S04]  /*12c60*/  FMUL.FTZ R3, R28, R2 ;  /* 0x000000021c037220 */ /* 0x002fc80000410000 */
[----:B------:R1:W-:Y:S01]  /*12c70*/  MUFU.TANH R188, R3 ;  /* 0x0000000300bc7308 */ /* 0x0003e20000002400 */
[----:B------:R-:W-:Y:S01]  /*12c80*/  HMMA.16816.F32 R24, R16, R48, RZ ;  /* 0x000000301018723c */ /* 0x000fe200000018ff */
[----:B-1----:R-:W-:-:S06]  /*12c90*/  FMUL.FTZ R3, R29, R2 ;  /* 0x000000021d037220 */ /* 0x002fcc0000410000 */
[----:B------:R1:W-:Y:S02]  /*12ca0*/  MUFU.TANH R187, R3 ;  /* 0x0000000300bb7308 */ /* 0x0003e40000002400 */
[----:B-1----:R-:W-:-:S06]  /*12cb0*/  FMUL.FTZ R3, R30, R2 ;  /* 0x000000021e037220 */ /* 0x002fcc0000410000 */
[----:B------:R1:W-:Y:S02]  /*12cc0*/  MUFU.TANH R69, R3 ;  /* 0x0000000300457308 */ /* 0x0003e40000002400 */
[-C--:B-1----:R-:W-:Y:S02]  /*12cd0*/  FMUL.FTZ R3, R31, R2.reuse ;  /* 0x000000021f037220 */ /* 0x082fe40000410000 */
[----:B------:R-:W-:Y:S01]  /*12ce0*/  HMMA.16816.F32 R28, R4, R38, R20 ;  /* 0x00000026041c723c */ /* 0x000fe20000001814 */
[----:B------:R-:W1:Y:S03]  /*12cf0*/  LDSM.16.M88.4 R36, [R0+UR8+0x4800] ;  /* 0x004800080024783b */ /* 0x000e660008000200 */
[----:B------:R2:W-:Y:S04]  /*12d00*/  MUFU.TANH R89, R3 ;  /* 0x0000000300597308 */ /* 0x0005e80000002400 */
[----:B---3--:R-:W-:Y:S01]  /*12d10*/  HMMA.16816.F32 R20, R8, R64, R84 ;  /* 0x000000400814723c */ /* 0x008fe20000001854 */
[----:B--2---:R-:W-:-:S04]  /*12d20*/  FMUL.FTZ R3, R32, R2 ;  /* 0x0000000220037220 */ /* 0x004fc80000410000 */
[----:B------:R2:W-:Y:S03]  /*12d30*/  MUFU.TANH R147, R3 ;  /* 0x0000000300937308 */ /* 0x0005e60000002400 */
[----:B------:R-:W-:Y:S08]  /*12d40*/  HMMA.16816.F32 R72, R12, R56, R24 ;  /* 0x000000380c48723c */ /* 0x000ff00000001818 */
[----:B------:R-:W-:Y:S01]  /*12d50*/  HMMA.16816.F32 R24, R16, R50, RZ ;  /* 0x000000321018723c */ /* 0x000fe200000018ff */
[----:B------:R-:W3:Y:S01]  /*12d60*/  LDSM.16.M88.4 R48, [R60+0x3800] ;  /* 0x003800003c30783b */ /* 0x000ee20000000200 */
[----:B--2---:R-:W-:-:S04]  /*12d70*/  FMUL.FTZ R3, R33, R2 ;  /* 0x0000000221037220 */ /* 0x004fc80000410000 */
[----:B------:R2:W-:Y:S02]  /*12d80*/  MUFU.TANH R143, R3 ;  /* 0x00000003008f7308 */ /* 0x0005e40000002400 */
[----:B--2---:R-:W-:-:S06]  /*12d90*/  FMUL.FTZ R3, R34, R2 ;  /* 0x0000000222037220 */ /* 0x004fcc0000410000 */
[----:B------:R2:W3:Y:S06]  /*12da0*/  MUFU.TANH R103, R3 ;  /* 0x0000000300677308 */ /* 0x0004ec0000002400 */
[----:B------:R-:W-:Y:S01]  /*12db0*/  HMMA.16816.F32 R80, R12, R58, R24 ;  /* 0x0000003a0c50723c */ /* 0x000fe20000001818 */
[----:B------:R-:W3:Y:S01]  /*12dc0*/  LDSM.16.M88.4 R56, [R0+UR8+0x5000] ;  /* 0x005000080038783b */ /* 0x000ee20008000200 */
[----:B--2---:R-:W-:-:S06]  /*12dd0*/  FMUL.FTZ R3, R35, R2 ;  /* 0x0000000223037220 */ /* 0x004fcc0000410000 */
[----:B----4-:R-:W-:Y:S01]  /*12de0*/  HMMA.16816.F32 R32, R4, R44, R20 ;  /* 0x0000002c0420723c */ /* 0x010fe20000001814 */
[----:B------:R2:W4:Y:S07]  /*12df0*/  MUFU.TANH R101, R3 ;  /* 0x0000000300657308 */ /* 0x00052e0000002400 */
[----:B------:R-:W-:Y:S01]  /*12e00*/  HMMA.16816.F32 R20, R8, R66, R92 ;  /* 0x000000420814723c */ /* 0x000fe2000000185c */
[----:B------:R-:W4:Y:S01]  /*12e10*/  LDSM.16.M88.4 R64, [R108+0x4000] ;  /* 0x004000006c40783b */ /* 0x000f220000000200 */
        /* <DEDUP_REMOVED lines=12> */
[----:B---3--:R-:W-:-:S04]  /*12ee0*/  FMUL.FTZ R3, R32, R2 ;  /* 0x0000000220037220 */ /* 0x008fc80000410000 */
[----:B------:R3:W-:Y:S03]  /*12ef0*/  MUFU.TANH R105, R3 ;  /* 0x0000000300697308 */ /* 0x0007e60000002400 */
[----:B------:R-:W-:Y:S08]  /*12f00*/  HMMA.16816.F32 R76, R12, R40, R24 ;  /* 0x000000280c4c723c */ /* 0x000ff00000001818 */
[----:B------:R-:W-:Y:S01]  /*12f10*/  HMMA.16816.F32 R24, R16, R38, RZ ;  /* 0x000000261018723c */ /* 0x000fe200000018ff */
[----:B------:R-:W2:Y:S01]  /*12f20*/  LDSM.16.M88.4 R36, [R60+0x4000] ;  /* 0x004000003c24783b */ /* 0x000ea20000000200 */
[----:B---3--:R-:W-:-:S04]  /*12f30*/  FMUL.FTZ R3, R33, R2 ;  /* 0x0000000221037220 */ /* 0x008fc80000410000 */
[----:B------:R3:W-:Y:S02]  /*12f40*/  MUFU.TANH R126, R3 ;  /* 0x00000003007e7308 */ /* 0x0007e40000002400 */
[----:B---3--:R-:W-:-:S06]  /*12f50*/  FMUL.FTZ R3, R34, R2 ;  /* 0x0000000222037220 */ /* 0x008fcc0000410000 */
[----:B------:R3:W-:Y:S06]  /*12f60*/  MUFU.TANH R104, R3 ;  /* 0x0000000300687308 */ /* 0x0007ec0000002400 */
[----:B------:R-:W-:Y:S01]  /*12f70*/  HMMA.16816.F32 R92, R12, R42, R24 ;  /* 0x0000002a0c5c723c */ /* 0x000fe20000001818 */
[----:B------:R-:W2:Y:S01]  /*12f80*/  LDSM.16.M88.4 R40, [R0+UR8+0x5800] ;  /* 0x005800080028783b */ /* 0x000ea20008000200 */
[----:B---3--:R-:W-:-:S06]  /*12f90*/  FMUL.FTZ R3, R35, R2 ;  /* 0x0000000223037220 */ /* 0x008fcc0000410000 */
[----:B------:R-:W-:Y:S01]  /*12fa0*/  HMMA.16816.F32 R32, R4, R48, R20 ;  /* 0x000000300420723c */ /* 0x000fe20000001814 */
[----:B------:R3:W-:Y:S07]  /*12fb0*/  MUFU.TANH R121, R3 ;  /* 0x0000000300797308 */ /* 0x0007ee0000002400 */
[----:B------:R-:W-:Y:S01]  /*12fc0*/  HMMA.16816.F32 R20, R8, R54, R96 ;  /* 0x000000360814723c */ /* 0x000fe20000001860 */
[----:B------:R-:W2:Y:S01]  /*12fd0*/  LDSM.16.M88.4 R52, [R68+0x5800] ;  /* 0x005800004434783b */ /* 0x000ea20000000200 */
[----:B---3--:R-:W-:-:S04]  /*12fe0*/  FMUL.FTZ R3, R28, R2 ;  /* 0x000000021c037220 */ /* 0x008fc80000410000 */
[----:B------:R3:W-:Y:S02]  /*12ff0*/  MUFU.TANH R122, R3 ;  /* 0x00000003007a7308 */ /* 0x0007e40000002400 */
[----:B------:R-:W-:Y:S01]  /*13000*/  HMMA.16816.F32 R24, R16, R56, RZ ;  /* 0x000000381018723c */ /* 0x000fe200000018ff */
[----:B---3--:R-:W-:-:S05]  /*13010*/  FMUL.FTZ R3, R29, R2 ;  /* 0x000000021d037220 */ /* 0x008fca0000410000 */
[----:B------:R3:W-:Y:S02]  /*13020*/  MUFU.TANH R186, R3 ;  /* 0x0000000300ba7308 */ /* 0x0007e40000002400 */
[----:B---3--:R-:W-:-:S06]  /*13030*/  FMUL.FTZ R3, R30, R2 ;  /* 0x000000021e037220 */ /* 0x008fcc0000410000 */
[----:B------:R3:W-:Y:S02]  /*13040*/  MUFU.TANH R110, R3 ;  /* 0x00000003006e7308 */ /* 0x0007e40000002400 */
[-C--:B---3--:R-:W-:Y:S02]  /*13050*/  FMUL.FTZ R3, R31, R2.reuse ;  /* 0x000000021f037220 */ /* 0x088fe40000410000 */
[----:B------:R-:W-:Y:S01]  /*13060*/  HMMA.16816.F32 R28, R4, R50, R20 ;  /* 0x00000032041c723c */ /* 0x000fe20000001814 */
[----:B------:R-:W-:Y:S03]  /*13070*/  LDSM.16.M88.4 R48, [R60+0x4800] ;  /* 0x004800003c30783b */ /* 0x000fe60000000200 */
[----:B------:R3:W-:Y:S04]  /*13080*/  MUFU.TANH R111, R3 ;  /* 0x00000003006f7308 */ /* 0x0007e80000002400 */
[----:B----4-:R-:W-:Y:S01]  /*13090*/  HMMA.16816.F32 R20, R8, R64, R72 ;  /* 0x000000400814723c */ /* 0x010fe20000001848 */
[----:B---3--:R-:W-:-:S04]  /*130a0*/  FMUL.FTZ R3, R32, R2 ;  /* 0x0000000220037220 */ /* 0x008fc80000410000 */
        /* <DEDUP_REMOVED lines=24> */
[----:B------:R-:W2:Y:S01]  /*13230*/  LDSM.16.M88.4 R36, [R0+UR8+0x6000] ;  /* 0x006000080024783b */ /* 0x000ea20008000200 */
[----:B------:R4:W3:Y:S06]  /*13240*/  MUFU.TANH R109, R3 ;  /* 0x00000003006d7308 */ /* 0x0008ec0000002400 */
[----:B-1----:R-:W-:Y:S08]  /*13250*/  HMMA.16816.F32 R20, R8, R56, R76 ;  /* 0x000000380814723c */ /* 0x002ff0000000184c */
[----:B------:R-:W-:Y:S01]  /*13260*/  HMMA.16816.F32 R24, R16, R42, RZ ;  /* 0x0000002a1018723c */ /* 0x000fe200000018ff */
[----:B------:R-:W1:Y:S01]  /*13270*/  LDSM.16.M88.4 R40, [R68+0x6000] ;  /* 0x006000004428783b */ /* 0x000e620000000200 */
[----:B----4-:R-:W-:-:S04]  /*13280*/  FMUL.FTZ R3, R32, R2 ;  /* 0x0000000220037220 */ /* 0x010fc80000410000 */
[----:B------:R4:W-:Y:S02]  /*13290*/  MUFU.TANH R182, R3 ;  /* 0x0000000300b67308 */ /* 0x0009e40000002400 */
[----:B----4-:R-:W-:-:S06]  /*132a0*/  FMUL.FTZ R3, R33, R2 ;  /* 0x0000000221037220 */ /* 0x010fcc0000410000 */
[----:B------:R4:W-:Y:S06]  /*132b0*/  MUFU.TANH R120, R3 ;  /* 0x0000000300787308 */ /* 0x0009ec0000002400 */
[----:B------:R-:W-:Y:S01]  /*132c0*/  HMMA.16816.F32 R80, R12, R54, R24 ;  /* 0x000000360c50723c */ /* 0x000fe20000001818 */
[----:B------:R-:W3:Y:S01]  /*132d0*/  LDSM.16.M88.4 R52, [R60+0x5000] ;  /* 0x005000003c34783b */ /* 0x000ee20000000200 */
[----:B----4-:R-:W-:-:S04]  /*132e0*/  FMUL.FTZ R3, R34, R2 ;  /* 0x0000000222037220 */ /* 0x010fc80000410000 */
[----:B------:R4:W-:Y:S02]  /*132f0*/  MUFU.TANH R114, R3 ;  /* 0x0000000300727308 */ /* 0x0009e40000002400 */
[----:B--2---:R-:W-:Y:S01]  /*13300*/  HMMA.16816.F32 R24, R16, R36, RZ ;  /* 0x000000241018723c */ /* 0x004fe200000018ff */
[----:B----4-:R-:W-:-:S07]  /*13310*/  FMUL.FTZ R3, R35, R2 ;  /* 0x0000000223037220 */ /* 0x010fce0000410000 */
[----:B------:R-:W-:Y:S01]  /*13320*/  HMMA.16816.F32 R32, R4, R48, R20 ;  /* 0x000000300420723c */ /* 0x000fe20000001814 */
[----:B------:R2:W4:Y:S07]  /*13330*/  MUFU.TANH R115, R3 ;  /* 0x0000000300737308 */ /* 0x00052e0000002400 */
[----:B------:R-:W-:Y:S01]  /*13340*/  HMMA.16816.F32 R20, R8, R58, R92 ;  /* 0x0000003a0814723c */ /* 0x000fe2000000185c */
[----:B------:R-:W-:Y:S01]  /*13350*/  LDSM.16.M88.4 R56, [R0+UR8+0x6800] ;  /* 0x006800080038783b */ /* 0x000fe20008000200 */
        /* <DEDUP_REMOVED lines=8> */
[----:B------:R1:W4:Y:S02]  /*133e0*/  MUFU.TANH R113, R3 ;  /* 0x0000000300717308 */ /* 0x0003240000002400 */
[-C--:B-1----:R-:W-:Y:S02]  /*133f0*/  FMUL.FTZ R3, R31, R2.reuse ;  /* 0x000000021f037220 */ /* 0x082fe40000410000 */
[----:B------:R-:W-:Y:S01]  /*13400*/  HMMA.16816.F32 R28, R4, R50, R20 ;  /* 0x00000032041c723c */ /* 0x000fe20000001814 */
[----:B------:R-:W-:Y:S03]  /*13410*/  LDSM.16.M88.4 R48, [R68+0x7000] ;  /* 0x007000004430783b */ /* 0x000fe60000000200 */
[----:B------:R1:W-:Y:S04]  /*13420*/  MUFU.TANH R117, R3 ;  /* 0x0000000300757308 */ /* 0x0003e80000002400 */
[----:B------:R-:W-:Y:S01]  /*13430*/  HMMA.16816.F32 R20, R8, R44, R72 ;  /* 0x0000002c0814723c */ /* 0x000fe20000001848 */
[----:B------:R-:W4:Y:S01]  /*13440*/  LDSM.16.M88.4 R72, [R68+0x6800] ;  /* 0x006800004448783b */ /* 0x000f220000000200 */
[----:B-1----:R-:W-:-:S04]  /*13450*/  FMUL.FTZ R3, R32, R2 ;  /* 0x0000000220037220 */ /* 0x002fc80000410000 */
[----:B------:R1:W-:Y:S02]  /*13460*/  MUFU.TANH R131, R3 ;  /* 0x0000000300837308 */ /* 0x0003e40000002400 */
[----:B------:R-:W-:Y:S01]  /*13470*/  HMMA.16816.F32 R92, R12, R42, R24 ;  /* 0x0000002a0c5c723c */ /* 0x000fe20000001818 */
[----:B------:R-:W4:Y:S01]  /*13480*/  LDSM.16.M88.4 R40, [R60+0x5800] ;  /* 0x005800003c28783b */ /* 0x000f220000000200 */
[----:B-1----:R-:W-:-:S04]  /*13490*/  FMUL.FTZ R3, R33, R2 ;  /* 0x0000000221037220 */ /* 0x002fc80000410000 */
[----:B------:R1:W-:Y:S02]  /*134a0*/  MUFU.TANH R130, R3 ;  /* 0x0000000300827308 */ /* 0x0003e40000002400 */
[----:B-1----:R-:W-:-:S06]  /*134b0*/  FMUL.FTZ R3, R34, R2 ;  /* 0x0000000222037220 */ /* 0x002fcc0000410000 */
[----:B------:R1:W-:Y:S02]  /*134c0*/  MUFU.TANH R124, R3 ;  /* 0x00000003007c7308 */ /* 0x0003e40000002400 */
[-C--:B-1----:R-:W-:Y:S02]  /*134d0*/  FMUL.FTZ R3, R35, R2.reuse ;  /* 0x0000000223037220 */ /* 0x082fe40000410000 */
[----:B---3--:R-:W-:Y:S04]  /*134e0*/  HMMA.16816.F32 R32, R4, R52, R20 ;  /* 0x000000340420723c */ /* 0x008fe80000001814 */
[----:B------:R1:W-:Y:S04]  /*134f0*/  MUFU.TANH R123, R3 ;  /* 0x00000003007b7308 */ /* 0x0003e80000002400 */
[----:B------:R-:W-:Y:S01]  /*13500*/  HMMA.16816.F32 R20, R8, R46, R64 ;  /* 0x0000002e0814723c */ /* 0x000fe20000001840 */
[----:B------:R-:W3:Y:S04]  /*13510*/  LDSM.16.M88.4 R64, [R108+0x6000] ;  /* 0x006000006c40783b */ /* 0x000ee80000000200 */
[----:B------:R-:W-:Y:S01]  /*13520*/  LDSM.16.M88.4 R44, [R60+0x6000] ;  /* 0x006000003c2c783b */ /* 0x000fe20000000200 */
[----:B-1----:R-:W-:-:S04]  /*13530*/  FMUL.FTZ R3, R28, R2 ;  /* 0x000000021c037220 */ /* 0x002fc80000410000 */
[----:B------:R1:W-:Y:S10]  /*13540*/  MUFU.TANH R128, R3 ;  /* 0x0000000300807308 */ /* 0x0003f40000002400 */
[----:B------:R-:W-:Y:S01]  /*13550*/  HMMA.16816.F32 R20, R4, R54, R20 ;  /* 0x000000360414723c */ /* 0x000fe20000001814 */
[----:B------:R-:W3:Y:S01]  /*13560*/  LDSM.16.M88.4 R52, [R0+UR8+0x7000] ;  /* 0x007000080034783b */ /* 0x000ee20008000200 */
[----:B-1----:R-:W-:-:S04]  /*13570*/  FMUL.FTZ R3, R29, R2 ;  /* 0x000000021d037220 */ /* 0x002fc80000410000 */
[----:B------:R1:W-:Y:S02]  /*13580*/  MUFU.TANH R127, R3 ;  /* 0x00000003007f7308 */ /* 0x0003e40000002400 */
[----:B--2---:R-:W-:Y:S01]  /*13590*/  HMMA.16816.F32 R24, R8, R36, R84 ;  /* 0x000000240818723c */ /* 0x004fe20000001854 */
[----:B-1----:R-:W-:-:S05]  /*135a0*/  FMUL.FTZ R3, R30, R2 ;  /* 0x000000021e037220 */ /* 0x002fca0000410000 */
[----:B------:R1:W-:Y:S02]  /*135b0*/  MUFU.TANH R125, R3 ;  /* 0x00000003007d7308 */ /* 0x0003e40000002400 */
        /* <DEDUP_REMOVED lines=9> */
[----:B------:R1:W2:Y:S01]  /*13650*/  MUFU.TANH R137, R3 ;  /* 0x0000000300897308 */ /* 0x0002a20000002400 */
[----:B----4-:R-:W-:Y:S01]  /*13660*/  HMMA.16816.F32 R84, R12, R72, R28 ;  /* 0x000000480c54723c */ /* 0x010fe2000000181c */
[----:B-1----:R-:W-:-:S07]  /*13670*/  FMUL.FTZ R3, R35, R2 ;  /* 0x0000000223037220 */ /* 0x002fce0000410000 */
[----:B------:R-:W-:Y:S01]  /*13680*/  HMMA.16816.F32 R32, R4, R40, R24 ;  /* 0x000000280420723c */ /* 0x000fe20000001818 */
[----:B------:R1:W4:Y:S07]  /*13690*/  MUFU.TANH R133, R3 ;  /* 0x0000000300857308 */ /* 0x00032e0000002400 */
[----:B---3--:R-:W-:Y:S01]  /*136a0*/  HMMA.16816.F32 R28, R8, R64, R76 ;  /* 0x00000040081c723c */ /* 0x008fe2000000184c */
[----:B------:R-:W3:Y:S01]  /*136b0*/  LDSM.16.M88.4 R76, [R108+0x6800] ;  /* 0x006800006c4c783b */ /* 0x000ee20000000200 */
[----:B-1----:R-:W-:-:S04]  /*136c0*/  FMUL.FTZ R3, R20, R2 ;  /* 0x0000000214037220 */ /* 0x002fc80000410000 */
[----:B------:R1:W-:Y:S02]  /*136d0*/  MUFU.TANH R141, R3 ;  /* 0x00000003008d7308 */ /* 0x0003e40000002400 */
[----:B------:R-:W-:Y:S01]  /*136e0*/  HMMA.16816.F32 R36, R4, R42, R36 ;  /* 0x0000002a0424723c */ /* 0x000fe20000001824 */
[----:B------:R-:W-:Y:S01]  /*136f0*/  LDSM.16.M88.4 R40, [R0+UR8+0x7800] ;  /* 0x007800080028783b */ /* 0x000fe20008000200 */
[----:B-1----:R-:W-:-:S04]  /*13700*/  FMUL.FTZ R3, R21, R2 ;  /* 0x0000000215037220 */ /* 0x002fc80000410000 */
[----:B------:R1:W-:Y:S02]  /*13710*/  MUFU.TANH R181, R3 ;  /* 0x0000000300b57308 */ /* 0x0003e40000002400 */
[----:B-1----:R-:W-:-:S06]  /*13720*/  FMUL.FTZ R3, R22, R2 ;  /* 0x0000000216037220 */ /* 0x002fcc0000410000 */
[----:B------:R1:W-:Y:S01]  /*13730*/  MUFU.TANH R136, R3 ;  /* 0x0000000300887308 */ /* 0x0003e20000002400 */
[----:B------:R-:W-:Y:S01]  /*13740*/  HMMA.16816.F32 R24, R16, R58, RZ ;  /* 0x0000003a1018723c */ /* 0x000fe200000018ff */
[----:B------:R-:W2:Y:S01]  /*13750*/  LDSM.16.M88.4 R56, [R60+0x6800] ;  /* 0x006800003c38783b */ /* 0x000ea20000000200 */
[----:B-1----:R-:W-:-:S06]  /*13760*/  FMUL.FTZ R3, R23, R2 ;  /* 0x0000000217037220 */ /* 0x002fcc0000410000 */
[----:B------:R-:W-:Y:S01]  /*13770*/  HMMA.16816.F32 R20, R16, R52, RZ ;  /* 0x000000341014723c */ /* 0x000fe200000018ff */
[----:B------:R1:W4:Y:S02]  /*13780*/  MUFU.TANH R138, R3 ;  /* 0x00000003008a7308 */ /* 0x0003240000002400 */
[----:B-1----:R-:W-:-:S06]  /*13790*/  FMUL.FTZ R3, R32, R2 ;  /* 0x0000000220037220 */ /* 0x002fcc0000410000 */
[----:B------:R1:W-:Y:S11]  /*137a0*/  MUFU.TANH R151, R3 ;  /* 0x0000000300977308 */ /* 0x0003f60000002400 */
[----:B------:R-:W-:Y:S01]  /*137b0*/  HMMA.16816.F32 R96, R12, R48, R20 ;  /* 0x000000300c60723c */ /* 0x000fe20000001814 */
[----:B-1----:R-:W-:-:S04]  /*137c0*/  FMUL.FTZ R3, R33, R2 ;  /* 0x0000000221037220 */ /* 0x002fc80000410000 */
[----:B------:R1:W-:Y:S03]  /*137d0*/  MUFU.TANH R150, R3 ;  /* 0x0000000300967308 */ /* 0x0003e60000002400 */
[----:B------:R-:W-:Y:S01]  /*137e0*/  HMMA.16816.F32 R20, R4, R44, R28 ;  /* 0x0000002c0414723c */ /* 0x000fe2000000181c */
[----:B-1----:R-:W-:-:S04]  /*137f0*/  FMUL.FTZ R3, R34, R2 ;  /* 0x0000000222037220 */ /* 0x002fc80000410000 */
[----:B------:R1:W4:Y:S03]  /*13800*/  MUFU.TANH R144, R3 ;  /* 0x0000000300907308 */ /* 0x0003260000002400 */
[----:B------:R-:W-:Y:S01]  /*13810*/  HMMA.16816.F32 R28, R8, R66, R92 ;  /* 0x00000042081c723c */ /* 0x000fe2000000185c */
[----:B------:R-:W-:Y:S01]  /*13820*/  LDSM.16.M88.4 R64, [R0+UR8+0x8000] ;  /* 0x008000080040783b */ /* 0x000fe20008000200 */
[----:B-1----:R-:W-:-:S04]  /*13830*/  FMUL.FTZ R3, R35, R2 ;  /* 0x0000000223037220 */ /* 0x002fc80000410000 */
[----:B------:R1:W4:Y:S02]  /*13840*/  MUFU.TANH R145, R3 ;  /* 0x0000000300917308 */ /* 0x0003240000002400 */
[----:B------:R-:W-:Y:S08]  /*13850*/  HMMA.16816.F32 R80, R12, R74, R24 ;  /* 0x0000004a0c50723c */ /* 0x000ff00000001818 */
[----:B------:R-:W-:Y:S01]  /*13860*/  HMMA.16816.F32 R32, R16, R54, RZ ;  /* 0x000000361020723c */ /* 0x000fe200000018ff */
[----:B------:R-:W4:Y:S01]  /*13870*/  LDSM.16.M88.4 R52, [R68+0x7800] ;  /* 0x007800004434783b */ /* 0x000f220000000200 */
[----:B-1----:R-:W-:-:S04]  /*13880*/  FMUL.FTZ R3, R36, R2 ;  /* 0x0000000224037220 */ /* 0x002fc80000410000 */
[----:B------:R1:W-:Y:S02]  /*13890*/  MUFU.TANH R149, R3 ;  /* 0x0000000300957308 */ /* 0x0003e40000002400 */
[----:B---3--:R-:W-:Y:S01]  /*138a0*/  HMMA.16816.F32 R24, R8, R76, R84 ;  /* 0x0000004c0818723c */ /* 0x008fe20000001854 */
[----:B-1----:R-:W-:-:S05]  /*138b0*/  FMUL.FTZ R3, R37, R2 ;  /* 0x0000000225037220 */ /* 0x002fca0000410000 */
[----:B------:R1:W-:Y:S02]  /*138c0*/  MUFU.TANH R180, R3 ;  /* 0x0000000300b47308 */ /* 0x0003e40000002400 */
[----:B-1----:R-:W-:-:S06]  /*138d0*/  FMUL.FTZ R3, R38, R2 ;  /* 0x0000000226037220 */ /* 0x002fcc0000410000 */
[----:B------:R1:W3:Y:S01]  /*138e0*/  MUFU.TANH R146, R3 ;  /* 0x0000000300927308 */ /* 0x0002e20000002400 */
[----:B------:R-:W-:Y:S01]  /*138f0*/  HMMA.16816.F32 R72, R12, R50, R32 ;  /* 0x000000320c48723c */ /* 0x000fe20000001820 */
[----:B-1----:R-:W-:-:S07]  /*13900*/  FMUL.FTZ R3, R39, R2 ;  /* 0x0000000227037220 */ /* 0x002fce0000410000 */
[C---:B------:R-:W-:Y:S01]  /*13910*/  HMMA.16816.F32 R36, R4.reuse, R46, R28 ;  /* 0x0000002e0424723c */ /* 0x040fe2000000181c */
[----:B------:R-:W1:Y:S01]  /*13920*/  LDSM.16.M88.4 R44, [R108+0x7000] ;  /* 0x007000006c2c783b */ /* 0x000e620000000200 */
[----:B------:R4:W-:Y:S06]  /*13930*/  MUFU.TANH R148, R3 ;  /* 0x0000000300947308 */ /* 0x0009ec0000002400 */
[----:B--2---:R-:W-:Y:S01]  /*13940*/  HMMA.16816.F32 R48, R4, R56, R24 ;  /* 0x000000380430723c */ /* 0x004fe20000001818 */
[----:B----4-:R-:W-:-:S04]  /*13950*/  FMUL.FTZ R3, R20, R2 ;  /* 0x0000000214037220 */ /* 0x010fc80000410000 */
[----:B------:R2:W-:Y:S03]  /*13960*/  MUFU.TANH R159, R3 ;  /* 0x00000003009f7308 */ /* 0x0005e60000002400 */
[C---:B------:R-:W-:Y:S08]  /*13970*/  HMMA.16816.F32 R28, R16.reuse, R40, RZ ;  /* 0x00000028101c723c */ /* 0x040ff000000018ff */
[----:B------:R-:W-:Y:S01]  /*13980*/  HMMA.16816.F32 R24, R16, R42, RZ ;  /* 0x0000002a1018723c */ /* 0x000fe200000018ff */
[----:B------:R-:W4:Y:S01]  /*13990*/  LDSM.16.M88.4 R40, [R60+0x7000] ;  /* 0x007000003c28783b */ /* 0x000f220000000200 */
[----:B--2---:R-:W-:-:S04]  /*139a0*/  FMUL.FTZ R3, R21, R2 ;  /* 0x0000000215037220 */ /* 0x004fc80000410000 */
[----:B------:R2:W-:Y:S02]  /*139b0*/  MUFU.TANH R160, R3 ;  /* 0x0000000300a07308 */ /* 0x0005e40000002400 */
[----:B--2---:R-:W-:-:S06]  /*139c0*/  FMUL.FTZ R3, R22, R2 ;  /* 0x0000000216037220 */ /* 0x004fcc0000410000 */
[----:B------:R2:W3:Y:S06]  /*139d0*/  MUFU.TANH R154, R3 ;  /* 0x00000003009a7308 */ /* 0x0004ec0000002400 */
[----:B------:R-:W-:Y:S01]  /*139e0*/  HMMA.16816.F32 R84, R12, R54, R24 ;  /* 0x000000360c54723c */ /* 0x000fe20000001818 */
[----:B--2---:R-:W-:-:S07]  /*139f0*/  FMUL.FTZ R3, R23, R2 ;  /* 0x0000000217037220 */ /* 0x004fce0000410000 */
[----:B------:R-:W-:Y:S01]  /*13a00*/  HMMA.16816.F32 R20, R8, R78, R80 ;  /* 0x0000004e0814723c */ /* 0x000fe20000001850 */
[----:B------:R-:W-:Y:S01]  /*13a10*/  LDSM.16.M88.4 R76, [R0+UR8+0x8800] ;  /* 0x00880008004c783b */ /* 0x000fe20008000200 */
[----:B------:R2:W3:Y:S06]  /*13a20*/  MUFU.TANH R155, R3 ;  /* 0x00000003009b7308 */ /* 0x0004ec0000002400 */
[----:B------:R-:W-:Y:S01]  /*13a30*/  HMMA.16816.F32 R80, R12, R52, R28 ;  /* 0x000000340c50723c */ /* 0x000fe2000000181c */
[----:B------:R-:W3:Y:S01]  /*13a40*/  LDSM.16.M88.4 R52, [R68+0x8000] ;  /* 0x008000004434783b */ /* 0x000ee20000000200 */
[----:B--2---:R-:W-:-:S04]  /*13a50*/  FMUL.FTZ R3, R36, R2 ;  /* 0x0000000224037220 */ /* 0x004fc80000410000 */
[----:B------:R2:W-:Y:S06]  /*13a60*/  MUFU.TANH R158, R3 ;  /* 0x00000003009e7308 */ /* 0x0005ec0000002400 */
[----:B------:R-:W-:Y:S01]  /*13a70*/  HMMA.16816.F32 R20, R4, R58, R20 ;  /* 0x0000003a0414723c */ /* 0x000fe20000001814 */
[----:B------:R-:W-:Y:S01]  /*13a80*/  LDSM.16.M88.4 R56, [R68+0x8800] ;  /* 0x008800004438783b */ /* 0x000fe20000000200 */
[----:B--2---:R-:W-:-:S04]  /*13a90*/  FMUL.FTZ R3, R37, R2 ;  /* 0x0000000225037220 */ /* 0x004fc80000410000 */
[----:B------:R2:W-:Y:S02]  /*13aa0*/  MUFU.TANH R175, R3 ;  /* 0x0000000300af7308 */ /* 0x0005e40000002400 */
[----:B-1----:R-:W-:Y:S01]  /*13ab0*/  HMMA.16816.F32 R28, R8, R44, R96 ;  /* 0x0000002c081c723c */ /* 0x002fe20000001860 */
[----:B--2---:R-:W-:-:S05]  /*13ac0*/  FMUL.FTZ R3, R38, R2 ;  /* 0x0000000226037220 */ /* 0x004fca0000410000 */
[----:B------:R1:W2:Y:S02]  /*13ad0*/  MUFU.TANH R153, R3 ;  /* 0x0000000300997308 */ /* 0x0002a40000002400 */
[----:B------:R-:W-:Y:S01]  /*13ae0*/  HMMA.16816.F32 R32, R16, R64, RZ ;  /* 0x000000401020723c */ /* 0x000fe200000018ff */
[----:B-1----:R-:W-:-:S05]  /*13af0*/  FMUL.FTZ R3, R39, R2 ;  /* 0x0000000227037220 */ /* 0x002fca0000410000 */
[----:B------:R1:W2:Y:S02]  /*13b00*/  MUFU.TANH R157, R3 ;  /* 0x00000003009d7308 */ /* 0x0002a40000002400 */
[----:B------:R-:W-:Y:S01]  /*13b10*/  HMMA.16816.F32 R24, R8, R46, R72 ;  /* 0x0000002e0818723c */ /* 0x000fe20000001848 */
[----:B------:R-:W2:Y:S01]  /*13b20*/  LDSM.16.M88.4 R44, [R108+0x7800] ;  /* 0x007800006c2c783b */ /* 0x000ea20000000200 */
[----:B------:R-:W-:-:S03]  /*13b30*/  VIADD R61, R209, 0xffffffff ;  /* 0xffffffffd13d7836 */ /* 0x000fc60000000000 */
[----:B------:R-:W-:Y:S01]  /*13b40*/  LDSM.16.M88.4 R72, [R68+0x9000] ;  /* 0x009000004448783b */ /* 0x000fe20000000200 */
[----:B-1----:R-:W-:-:S04]  /*13b50*/  FMUL.FTZ R3, R48, R2 ;  /* 0x0000000230037220 */ /* 0x002fc80000410000 */
[----:B------:R1:W-:Y:S01]  /*13b60*/  MUFU.TANH R171, R3 ;  /* 0x0000000300ab7308 */ /* 0x0003e20000002400 */
[----:B----4-:R-:W-:Y:S01]  /*13b70*/  HMMA.16816.F32 R36, R4, R40, R28 ;  /* 0x000000280424723c */ /* 0x010fe2000000181c */
[----:B-1----:R-:W-:-:S06]  /*13b80*/  FMUL.FTZ R3, R49, R2 ;  /* 0x0000000231037220 */ /* 0x002fcc0000410000 */
[----:B------:R1:W-:Y:S02]  /*13b90*/  MUFU.TANH R169, R3 ;  /* 0x0000000300a97308 */ /* 0x0003e40000002400 */
        /* <DEDUP_REMOVED lines=8> */
[----:B------:R-:W3:Y:S07]  /*13c20*/  LDSM.16.M88.4 R40, [R60+0x7800] ;  /* 0x007800003c28783b */ /* 0x000eee0000000200 */
[----:B------:R-:W-:Y:S01]  /*13c30*/  HMMA.16816.F32 R24, R16, R66, RZ ;  /* 0x000000421018723c */ /* 0x000fe200000018ff */
[----:B------:R-:W4:Y:S01]  /*13c40*/  LDSM.16.M88.4 R64, [R108+0x8000] ;  /* 0x008000006c40783b */ /* 0x000f220000000200 */
[----:B-1----:R-:W-:-:S04]  /*13c50*/  FMUL.FTZ R3, R21, R2 ;  /* 0x0000000215037220 */ /* 0x002fc80000410000 */
[----:B------:R1:W-:Y:S02]  /*13c60*/  MUFU.TANH R168, R3 ;  /* 0x0000000300a87308 */ /* 0x0003e40000002400 */
[----:B-1----:R-:W-:-:S06]  /*13c70*/  FMUL.FTZ R3, R22, R2 ;  /* 0x0000000216037220 */ /* 0x002fcc0000410000 */
[----:B------:R1:W4:Y:S02]  /*13c80*/  MUFU.TANH R162, R3 ;  /* 0x0000000300a27308 */ /* 0x0003240000002400 */
[-C--:B-1----:R-:W-:Y:S02]  /*13c90*/  FMUL.FTZ R3, R23, R2.reuse ;  /* 0x0000000217037220 */ /* 0x082fe40000410000 */
[----:B------:R-:W-:Y:S04]  /*13ca0*/  HMMA.16816.F32 R20, R16, R76, RZ ;  /* 0x0000004c1014723c */ /* 0x000fe800000018ff */
[----:B------:R1:W4:Y:S02]  /*13cb0*/  MUFU.TANH R170, R3 ;  /* 0x0000000300aa7308 */ /* 0x0003240000002400 */
[----:B-1----:R-:W-:-:S06]  /*13cc0*/  FMUL.FTZ R3, R36, R2 ;  /* 0x0000000224037220 */ /* 0x002fcc0000410000 */
[----:B------:R1:W-:Y:S01]  /*13cd0*/  MUFU.TANH R177, R3 ;  /* 0x0000000300b17308 */ /* 0x0003e20000002400 */
[----:B--2---:R-:W-:Y:S08]  /*13ce0*/  HMMA.16816.F32 R28, R8, R44, R80 ;  /* 0x0000002c081c723c */ /* 0x004ff00000001850 */
[----:B------:R-:W-:Y:S01]  /*13cf0*/  HMMA.16816.F32 R80, R12, R54, R24 ;  /* 0x000000360c50723c */ /* 0x000fe20000001818 */
[----:B-1----:R-:W-:-:S07]  /*13d00*/  FMUL.FTZ R3, R37, R2 ;  /* 0x0000000225037220 */ /* 0x002fce0000410000 */
[----:B------:R-:W-:Y:S01]  /*13d10*/  HMMA.16816.F32 R92, R12, R56, R20 ;  /* 0x000000380c5c723c */ /* 0x000fe20000001814 */
[----:B------:R-:W-:Y:S01]  /*13d20*/  LDSM.16.M88.4 R52, [R60+0x8000] ;  /* 0x008000003c34783b */ /* 0x000fe20000000200 */
[----:B------:R1:W-:Y:S01]  /*13d30*/  MUFU.TANH R178, R3 ;  /* 0x0000000300b27308 */ /* 0x0003e20000002400 */
[----:B------:R-:W-:-:S05]  /*13d40*/  IMAD.SHL.U32 R24, R228, 0x2, RZ ;  /* 0x00000002e4187824 */ /* 0x000fca00078e00ff */
[----:B------:R-:W-:Y:S01]  /*13d50*/  LOP3.LUT R20, R24, 0x6, RZ, 0xc0, !PT ;  /* 0x0000000618147812 */ /* 0x000fe200078ec0ff */
[----:B-1----:R-:W-:-:S04]  /*13d60*/  FMUL.FTZ R3, R38, R2 ;  /* 0x0000000226037220 */ /* 0x002fc80000410000 */
[----:B------:R1:W2:Y:S02]  /*13d70*/  MUFU.TANH R173, R3 ;  /* 0x0000000300ad7308 */ /* 0x0002a40000002400 */
[----:B-1----:R-:W-:-:S06]  /*13d80*/  FMUL.FTZ R3, R39, R2 ;  /* 0x0000000227037220 */ /* 0x002fcc0000410000 */
[----:B------:R1:W2:Y:S02]  /*13d90*/  MUFU.TANH R174, R3 ;  /* 0x0000000300ae7308 */ /* 0x0002a40000002400 */
[----:B-1----:R-:W-:-:S06]  /*13da0*/  FMUL.FTZ R3, R32, R2 ;  /* 0x0000000220037220 */ /* 0x002fcc0000410000 */
[----:B------:R1:W-:Y:S01]  /*13db0*/  MUFU.TANH R176, R3 ;  /* 0x0000000300b07308 */ /* 0x0003e20000002400 */
[----:B------:R-:W-:Y:S01]  /*13dc0*/  FMUL.FTZ R22, R33, R2 ;  /* 0x0000000221167220 */ /* 0x000fe20000410000 */
[----:B-1----:R-:W-:-:S04]  /*13dd0*/  IMAD R3, R61, 0x100, R20 ;  /* 0x000001003d037824 */ /* 0x002fc800078e0214 */
[----:B------:R-:W-:-:S05]  /*13de0*/  VIADD R20, R3, 0x8 ;  /* 0x0000000803147836 */ /* 0x000fca0000000000 */
[-C--:B------:R-:W-:Y:S01]  /*13df0*/  ISETP.GE.AND P3, PT, R20, R91.reuse, PT ;  /* 0x0000005b1400720c */ /* 0x080fe20003f66270 */
[C---:B------:R-:W-:Y:S01]  /*13e00*/  VIADD R20, R3.reuse, 0x11 ;  /* 0x0000001103147836 */ /* 0x040fe20000000000 */
[----:B------:R-:W-:Y:S01]  /*13e10*/  IADD3 R21, PT, PT, R3, 0x1, RZ ;  /* 0x0000000103157810 */ /* 0x000fe20007ffe0ff */
[----:B---3--:R-:W-:Y:S03]  /*13e20*/  HMMA.16816.F32 R24, R4, R40, R28 ;  /* 0x000000280418723c */ /* 0x008fe6000000181c */
[-C--:B------:R-:W-:Y:S01]  /*13e30*/  ISETP.GE.AND P6, PT, R20, R91.reuse, PT ;  /* 0x0000005b1400720c */ /* 0x080fe20003fc6270 */
[-C--:B------:R-:W-:Y:S01]  /*13e40*/  FMUL.FTZ R20, R35, R2.reuse ;  /* 0x0000000223147220 */ /* 0x080fe20000410000 */
[----:B------:R1:W-:Y:S01]  /*13e50*/  MUFU.TANH R179, R22 ;  /* 0x0000001600b37308 */ /* 0x0003e20000002400 */
[-C--:B------:R-:W-:Y:S01]  /*13e60*/  ISETP.GE.AND P1, PT, R21, R91.reuse, PT ;  /* 0x0000005b1500720c */ /* 0x080fe20003f26270 */
[C---:B------:R-:W-:Y:S01]  /*13e70*/  VIADD R21, R3.reuse, 0x10 ;  /* 0x0000001003157836 */ /* 0x040fe20000000000 */
[----:B------:R-:W-:Y:S01]  /*13e80*/  ISETP.GE.AND P0, PT, R3, R91, PT ;  /* 0x0000005b0300720c */ /* 0x000fe20003f06270 */
[----:B------:R-:W-:Y:S01]  /*13e90*/  HMMA.16816.F32 R28, R8, R46, R84 ;  /* 0x0000002e081c723c */ /* 0x000fe20000001854 */
[----:B------:R-:W-:-:S03]  /*13ea0*/  FMUL.FTZ R23, R34, R2 ;  /* 0x0000000222177220 */ /* 0x000fc60000410000 */
[----:B------:R3:W-:Y:S01]  /*13eb0*/  MUFU.TANH R165, R20 ;  /* 0x0000001400a57308 */ /* 0x0007e20000002400 */
[----:B------:R-:W-:Y:S02]  /*13ec0*/  FSEL R84, R71, -INF , !P0 ;  /* 0xff80000047547808 */ /* 0x000fe40004000000 */
[----:B------:R-:W-:Y:S02]  /*13ed0*/  FSEL R88, R88, -INF , !P0 ;  /* 0xff80000058587808 */ /* 0x000fe40004000000 */
[-C--:B------:R-:W-:Y:S01]  /*13ee0*/  ISETP.GE.AND P5, PT, R21, R91.reuse, PT ;  /* 0x0000005b1500720c */ /* 0x080fe20003fa6270 */
[C---:B-1----:R-:W-:Y:S02]  /*13ef0*/  VIADD R22, R3.reuse, 0x9 ;  /* 0x0000000903167836 */ /* 0x042fe40000000000 */
[----:B------:R1:W2:Y:S01]  /*13f00*/  MUFU.TANH R172, R23 ;  /* 0x0000001700ac7308 */ /* 0x0002a20000002400 */
[----:B---3--:R-:W-:Y:S02]  /*13f10*/  IADD3 R20, PT, PT, R3, 0x18, RZ ;  /* 0x0000001803147810 */ /* 0x008fe40007ffe0ff */
[----:B------:R-:W-:-:S02]  /*13f20*/  ISETP.GE.AND P4, PT, R22, R91, PT ;  /* 0x0000005b1600720c */ /* 0x000fc40003f86270 */
[----:B------:R-:W-:Y:S02]  /*13f30*/  ISETP.GE.AND P0, PT, R20, R91, PT ;  /* 0x0000005b1400720c */ /* 0x000fe40003f06270 */
[----:B-1----:R-:W-:Y:S01]  /*13f40*/  HMMA.16816.F32 R20, R16, R78, RZ ;  /* 0x0000004e1014723c */ /* 0x002fe200000018ff */
[----:B------:R-:W1:Y:S01]  /*13f50*/  LDSM.16.M88.4 R76, [R0+UR8+0x9000] ;  /* 0x00900008004c783b */ /* 0x000e620008000200 */
[----:B------:R-:W-:-:S04]  /*13f60*/  FMUL.FTZ R32, R24, R2 ;  /* 0x0000000218207220 */ /* 0x000fc80000410000 */
[----:B------:R3:W-:Y:S01]  /*13f70*/  MUFU.TANH R167, R32 ;  /* 0x0000002000a77308 */ /* 0x0007e20000002400 */
[----:B------:R-:W-:Y:S02]  /*13f80*/  FSEL R97, R103, -INF , !P5 ;  /* 0xff80000067617808 */ /* 0x000fe40006800000 */
[----:B------:R-:W-:Y:S01]  /*13f90*/  FSEL R103, R147, -INF , !P5 ;  /* 0xff80000093677808 */ /* 0x000fe20006800000 */
[----:B---3--:R-:W-:Y:S10]  /*13fa0*/  HMMA.16816.F32 R32, R4, R42, R28 ;  /* 0x0000002a0420723c */ /* 0x008ff4000000181c */
[----:B------:R-:W-:Y:S01]  /*13fb0*/  HMMA.16816.F32 R56, R12, R58, R20 ;  /* 0x0000003a0c38723c */ /* 0x000fe20000001814 */
[----:B------:R-:W-:-:S02]  /*13fc0*/  VIADD R20, R3, 0x28 ;  /* 0x0000002803147836 */ /* 0x000fc40000000000 */
[----:B------:R-:W-:Y:S01]  /*13fd0*/  FMUL.FTZ R21, R27, R2 ;  /* 0x000000021b157220 */ /* 0x000fe20000410000 */
[----:B------:R-:W-:Y:S01]  /*13fe0*/  FSEL R98, R101, -INF , !P6 ;  /* 0xff80000065627808 */ /* 0x000fe20007000000 */
[C---:B------:R-:W-:Y:S01]  /*13ff0*/  VIADD R24, R3.reuse, 0x19 ;  /* 0x0000001903187836 */ /* 0x040fe20000000000 */
[----:B------:R-:W-:Y:S01]  /*14000*/  FSEL R96, R100, -INF , !P0 ;  /* 0xff80000064607808 */ /* 0x000fe20004000000 */
[----:B------:R-:W3:Y:S01]  /*14010*/  LDSM.16.M88.4 R40, [R108+0x8800] ;  /* 0x008800006c28783b */ /* 0x000ee20000000200 */
[-C--:B------:R-:W-:Y:S02]  /*14020*/  ISETP.GE.AND P5, PT, R20, R91.reuse, PT ;  /* 0x0000005b1400720c */ /* 0x080fe40003fa6270 */
[----:B------:R-:W-:Y:S02]  /*14030*/  IADD3 R20, PT, PT, R3, 0x29, RZ ;  /* 0x0000002903147810 */ /* 0x000fe40007ffe0ff */
[----:B------:R-:W-:Y:S02]  /*14040*/  FSEL R101, R143, -INF , !P6 ;  /* 0xff8000008f657808 */ /* 0x000fe40007000000 */
[----:B------:R-:W-:Y:S01]  /*14050*/  ISETP.GE.AND P6, PT, R20, R91, PT ;  /* 0x0000005b1400720c */ /* 0x000fe20003fc6270 */
[----:B------:R-:W-:Y:S01]  /*14060*/  VIADD R20, R3, 0x30 ;  /* 0x0000003003147836 */ /* 0x000fe20000000000 */
[----:B------:R2:W3:Y:S01]  /*14070*/  MUFU.TANH R147, R21 ;  /* 0x0000001500937308 */ /* 0x0004e20000002400 */
[----:B------:R-:W-:-:S02]  /*14080*/  FSEL R99, R140, -INF , !P0 ;  /* 0xff8000008c637808 */ /* 0x000fc40004000000 */
[----:B------:R-:W-:Y:S02]  /*14090*/  FSEL R71, R152, -INF , !P1 ;  /* 0xff80000098477808 */ /* 0x000fe40004800000 */
[----:B------:R-:W-:Y:S02]  /*140a0*/  FSEL R87, R161, -INF , !P1 ;  /* 0xff800000a1577808 */ /* 0x000fe40004800000 */
[-C--:B------:R-:W-:Y:S01]  /*140b0*/  ISETP.GE.AND P0, PT, R20, R91.reuse, PT ;  /* 0x0000005b1400720c */ /* 0x080fe20003f06270 */
[C---:B------:R-:W-:Y:S01]  /*140c0*/  VIADD R20, R3.reuse, 0x31 ;  /* 0x0000003103147836 */ /* 0x040fe20000000000 */
[-C--:B------:R-:W-:Y:S01]  /*140d0*/  ISETP.GE.AND P1, PT, R24, R91.reuse, PT ;  /* 0x0000005b1800720c */ /* 0x080fe20003f26270 */
[----:B----4-:R-:W-:Y:S01]  /*140e0*/  HMMA.16816.F32 R36, R8, R64, R48 ;  /* 0x000000400824723c */ /* 0x010fe20000001830 */
[----:B--2---:R-:W-:Y:S02]  /*140f0*/  FMUL.FTZ R21, R32, R2 ;  /* 0x0000000220157220 */ /* 0x004fe40000410000 */
[----:B------:R-:W-:Y:S01]  /*14100*/  FSEL R102, R102, -INF , !P1 ;  /* 0xff80000066667808 */ /* 0x000fe20004800000 */
[----:B------:R-:W-:Y:S01]  /*14110*/  VIADD R24, R3, 0x20 ;  /* 0x0000002003187836 */ /* 0x000fe20000000000 */
[----:B------:R-:W-:Y:S01]  /*14120*/  FSEL R100, R132, -INF , !P1 ;  /* 0xff80000084647808 */ /* 0x000fe20004800000 */
[----:B------:R2:W-:Y:S01]  /*14130*/  MUFU.TANH R143, R21 ;  /* 0x00000015008f7308 */ /* 0x0005e20000002400 */
[----:B------:R-:W-:-:S02]  /*14140*/  ISETP.GE.AND P1, PT, R20, R91, PT ;  /* 0x0000005b1400720c */ /* 0x000fc40003f26270 */
[----:B------:R-:W-:Y:S02]  /*14150*/  FSEL R69, R69, -INF , !P3 ;  /* 0xff80000045457808 */ /* 0x000fe40005800000 */
[----:B------:R-:W-:Y:S02]  /*14160*/  FSEL R85, R188, -INF , !P3 ;  /* 0xff800000bc557808 */ /* 0x000fe40005800000 */
[----:B------:R-:W-:Y:S01]  /*14170*/  FSEL R86, R89, -INF , !P4 ;  /* 0xff80000059567808 */ /* 0x000fe20006000000 */
[----:B------:R-:W-:Y:S01]  /*14180*/  HMMA.16816.F32 R28, R8, R66, R80 ;  /* 0x00000042081c723c */ /* 0x000fe20000001850 */
[----:B------:R-:W-:Y:S01]  /*14190*/  P2R R200, PR, RZ, 0x4 ;  /* 0x00000004ffc87803 */ /* 0x000fe20000000000 */
[----:B------:R-:W4:Y:S01]  /*141a0*/  LDSM.16.M88.4 R64, [R108+0x9000] ;  /* 0x009000006c40783b */ /* 0x000f220000000200 */
[-C--:B------:R-:W-:Y:S01]  /*141b0*/  FMUL.FTZ R25, R25, R2.reuse ;  /* 0x0000000219197220 */ /* 0x080fe20000410000 */
[----:B------:R-:W-:Y:S02]  /*141c0*/  FSEL R107, R107, -INF , !P0 ;  /* 0xff8000006b6b7808 */ /* 0x000fe40004000000 */
[----:B------:R-:W-:Y:S01]  /*141d0*/  FSEL R112, R112, -INF , !P0 ;  /* 0xff80000070707808 */ /* 0x000fe20004000000 */
[-C--:B------:R-:W-:Y:S01]  /*141e0*/  FMUL.FTZ R26, R26, R2.reuse ;  /* 0x000000021a1a7220 */ /* 0x080fe20000410000 */
[----:B------:R-:W4:Y:S01]  /*141f0*/  LDSM.16.M88.4 R48, [R60+0x8800] ;  /* 0x008800003c30783b */ /* 0x000f220000000200 */
[----:B--2---:R-:W-:-:S04]  /*14200*/  FMUL.FTZ R21, R33, R2 ;  /* 0x0000000221157220 */ /* 0x004fc80000410000 */
[----:B------:R1:W-:Y:S01]  /*14210*/  MUFU.TANH R140, R21 ;  /* 0x00000015008c7308 */ /* 0x0003e20000002400 */
[----:B------:R-:W-:Y:S01]  /*14220*/  ISETP.GE.AND P3, PT, R24, R91, PT ;  /* 0x0000005b1800720c */ /* 0x000fe20003f66270 */
[----:B------:R-:W-:Y:S01]  /*14230*/  VIADD R24, R3, 0x21 ;  /* 0x0000002103187836 */ /* 0x000fe20000000000 */
[----:B-1----:R-:W-:Y:S01]  /*14240*/  HMMA.16816.F32 R20, R16, R76, RZ ;  /* 0x0000004c1014723c */ /* 0x002fe200000018ff */
[----:B------:R-:W-:-:S03]  /*14250*/  FSEL R89, R187, -INF , !P4 ;  /* 0xff800000bb597808 */ /* 0x000fc60006000000 */
[----:B------:R-:W-:Y:S01]  /*14260*/  ISETP.GE.AND P4, PT, R24, R91, PT ;  /* 0x0000005b1800720c */ /* 0x000fe20003f86270 */
[----:B------:R-:W-:-:S03]  /*14270*/  VIADD R24, R3, 0x38 ;  /* 0x0000003803187836 */ /* 0x000fc60000000000 */
[----:B------:R-:W-:Y:S01]  /*14280*/  HMMA.16816.F32 R36, R4, R52, R36 ;  /* 0x000000340424723c */ /* 0x000fe20000001824 */
[----:B------:R-:W-:Y:S02]  /*14290*/  FSEL R104, R104, -INF , !P3 ;  /* 0xff80000068687808 */ /* 0x000fe40005800000 */
[----:B------:R-:W-:Y:S02]  /*142a0*/  FSEL R105, R105, -INF , !P3 ;  /* 0xff80000069697808 */ /* 0x000fe40005800000 */
[----:B------:R-:W-:Y:S01]  /*142b0*/  ISETP.GE.AND P3, PT, R24, R91, PT ;  /* 0x0000005b1800720c */ /* 0x000fe20003f66270 */
[----:B------:R-:W-:-:S06]  /*142c0*/  VIADD R24, R3, 0x39 ;  /* 0x0000003903187836 */ /* 0x000fcc0000000000 */
[----:B------:R-:W-:Y:S01]  /*142d0*/  HMMA.16816.F32 R44, R12, R72, R20 ;  /* 0x000000480c2c723c */ /* 0x000fe20000001814 */
[----:B------:R-:W-:Y:S01]  /*142e0*/  VIADD R20, R3, 0x41 ;  /* 0x0000004103147836 */ /* 0x000fe20000000000 */
[----:B------:R-:W-:-:S04]  /*142f0*/  FSEL R76, R121, -INF , !P4 ;  /* 0xff800000794c7808 */ /* 0x000fc80006000000 */
[-C--:B------:R-:W-:Y:S01]  /*14300*/  ISETP.GE.AND P2, PT, R20, R91.reuse, PT ;  /* 0x0000005b1400720c */ /* 0x080fe20003f46270 */
[C---:B------:R-:W-:Y:S01]  /*14310*/  VIADD R20, R3.reuse, 0x48 ;  /* 0x0000004803147836 */ /* 0x040fe20000000000 */
[----:B------:R-:W-:Y:S01]  /*14320*/  FSEL R82, R126, -INF , !P4 ;  /* 0xff8000007e527808 */ /* 0x000fe20006000000 */
[----:B------:R1:W2:Y:S01]  /*14330*/  MUFU.TANH R161, R25 ;  /* 0x0000001900a17308 */ /* 0x0002a20000002400 */
[-C--:B------:R-:W-:Y:S02]  /*14340*/  ISETP.GE.AND P4, PT, R24, R91.reuse, PT ;  /* 0x0000005b1800720c */ /* 0x080fe40003f86270 */
[C---:B------:R-:W-:Y:S02]  /*14350*/  IADD3 R24, PT, PT, R3.reuse, 0x40, RZ ;  /* 0x0000004003187810 */ /* 0x040fe40007ffe0ff */
[----:B------:R-:W-:Y:S01]  /*14360*/  ISETP.GE.AND P0, PT, R20, R91, PT ;  /* 0x0000005b1400720c */ /* 0x000fe20003f06270 */
[----:B------:R-:W-:Y:S01]  /*14370*/  VIADD R20, R3, 0x49 ;  /* 0x0000004903147836 */ /* 0x000fe20000000000 */
[----:B------:R-:W-:-:S02]  /*14380*/  FSEL R77, R110, -INF , !P5 ;  /* 0xff8000006e4d7808 */ /* 0x000fc40006800000 */
[----:B------:R-:W-:Y:S02]  /*14390*/  FSEL R83, R122, -INF , !P5 ;  /* 0xff8000007a537808 */ /* 0x000fe40006800000 */
[----:B------:R-:W-:Y:S01]  /*143a0*/  ISETP.GE.AND P5, PT, R24, R91, PT ;  /* 0x0000005b1800720c */ /* 0x000fe20003fa6270 */
[-C--:B------:R-:W-:Y:S01]  /*143b0*/  FMUL.FTZ R24, R36, R2.reuse ;  /* 0x0000000224187220 */ /* 0x080fe20000410000 */
[----:B------:R-:W-:Y:S01]  /*143c0*/  FSEL R106, R106, -INF , !P1 ;  /* 0xff8000006a6a7808 */ /* 0x000fe20004800000 */
[----:B-1----:R-:W-:Y:S01]  /*143d0*/  FMUL.FTZ R25, R34, R2 ;  /* 0x0000000222197220 */ /* 0x002fe20000410000 */
[----:B------:R-:W-:-:S03]  /*143e0*/  FSEL R110, R185, -INF , !P1 ;  /* 0xff800000b96e7808 */ /* 0x000fc60004800000 */
[----:B------:R1:W2:Y:S01]  /*143f0*/  MUFU.TANH R132, R25 ;  /* 0x0000001900847308 */ /* 0x0002a20000002400 */
[----:B------:R-:W-:Y:S01]  /*14400*/  ISETP.GE.AND P1, PT, R20, R91, PT ;  /* 0x0000005b1400720c */ /* 0x000fe20003f26270 */
[----:B------:R-:W-:-:S06]  /*14410*/  VIADD R20, R3, 0x50 ;  /* 0x0000005003147836 */ /* 0x000fcc0000000000 */
[----:B------:R-:W-:Y:S01]  /*14420*/  MUFU.TANH R152, R26 ;  /* 0x0000001a00987308 */ /* 0x000fe20000002400 */
[----:B-1----:R-:W-:-:S07]  /*14430*/  FMUL.FTZ R25, R35, R2 ;  /* 0x0000000223197220 */ /* 0x002fce0000410000 */
[----:B------:R-:W-:Y:S01]  /*14440*/  MUFU.TANH R122, R24 ;  /* 0x00000018007a7308 */ /* 0x000fe20000002400 */
[----:B------:R-:W-:-:S07]  /*14450*/  FMUL.FTZ R21, R37, R2 ;  /* 0x0000000225157220 */ /* 0x000fce0000410000 */
[----:B------:R3:W1:Y:S01]  /*14460*/  MUFU.TANH R126, R25 ;  /* 0x00000019007e7308 */ /* 0x0006620000002400 */
[----:B------:R-:W-:Y:S01]  /*14470*/  FSEL R109, R109, -INF , !P4 ;  /* 0xff8000006d6d7808 */ /* 0x000fe20006000000 */
[----:B------:R-:W-:Y:S01]  /*14480*/  HMMA.16816.F32 R28, R4, R54, R28 ;  /* 0x00000036041c723c */ /* 0x000fe2000000181c */
[----:B------:R-:W-:Y:S01]  /*14490*/  FSEL R81, R111, -INF , !P6 ;  /* 0xff8000006f517808 */ /* 0x000fe20007000000 */
[----:B------:R-:W2:Y:S01]  /*144a0*/  LDSM.16.M88.4 R52, [R60+0x9000] ;  /* 0x009000003c34783b */ /* 0x000ea20000000200 */
[----:B------:R-:W-:-:S03]  /*144b0*/  FSEL R80, R186, -INF , !P6 ;  /* 0xff800000ba507808 */ /* 0x000fc60007000000 */
[----:B------:R4:W-:Y:S02]  /*144c0*/  MUFU.TANH R121, R21 ;  /* 0x0000001500797308 */ /* 0x0009e40000002400 */
[----:B---3--:R-:W-:Y:S01]  /*144d0*/  HMMA.16816.F32 R24, R8, R40, R92 ;  /* 0x000000280818723c */ /* 0x008fe2000000185c */
[----:B------:R-:W-:Y:S02]  /*144e0*/  FSEL R93, R119, -INF , !P3 ;  /* 0xff800000775d7808 */ /* 0x000fe40005800000 */
[----:B------:R-:W-:Y:S02]  /*144f0*/  FSEL R94, R184, -INF , !P3 ;  /* 0xff800000b85e7808 */ /* 0x000fe40005800000 */
[----:B------:R-:W-:Y:S02]  /*14500*/  ISETP.GE.AND P3, PT, R20, R91, PT ;  /* 0x0000005b1400720c */ /* 0x000fe40003f66270 */
[----:B------:R-:W-:Y:S02]  /*14510*/  IADD3 R20, PT, PT, R3, 0x51, RZ ;  /* 0x0000005103147810 */ /* 0x000fe40007ffe0ff */
[----:B------:R-:W-:-:S02]  /*14520*/  FSEL R95, R183, -INF , !P4 ;  /* 0xff800000b75f7808 */ /* 0x000fc40006000000 */
[----:B------:R-:W-:Y:S01]  /*14530*/  ISETP.GE.AND P4, PT, R20, R91, PT ;  /* 0x0000005b1400720c */ /* 0x000fe20003f86270 */
[----:B------:R-:W-:Y:S02]  /*14540*/  VIADD R20, R3, 0x58 ;  /* 0x0000005803147836 */ /* 0x000fe40000000000 */
[----:B----4-:R-:W-:-:S03]  /*14550*/  FMUL.FTZ R21, R38, R2 ;  /* 0x0000000226157220 */ /* 0x010fc60000410000 */
[-C--:B------:R-:W-:Y:S01]  /*14560*/  ISETP.GE.AND P6, PT, R20, R91.reuse, PT ;  /* 0x0000005b1400720c */ /* 0x080fe20003fc6270 */
[----:B------:R-:W-:Y:S01]  /*14570*/  VIADD R20, R3, 0x59 ;  /* 0x0000005903147836 */ /* 0x000fe20000000000 */
[----:B------:R3:W-:Y:S01]  /*14580*/  MUFU.TANH R111, R21 ;  /* 0x00000015006f7308 */ /* 0x0007e20000002400 */
[----:B------:R-:W-:Y:S02]  /*14590*/  FSEL R115, R115, -INF , !P2 ;  /* 0xff80000073737808 */ /* 0x000fe40005000000 */
[----:B------:R-:W-:Y:S02]  /*145a0*/  FSEL R120, R120, -INF , !P2 ;  /* 0xff80000078787808 */ /* 0x000fe40005000000 */
[----:B------:R-:W-:Y:S01]  /*145b0*/  ISETP.GE.AND P2, PT, R20, R91, PT ;  /* 0x0000005b1400720c */ /* 0x000fe20003f46270 */
[----:B------:R-:W-:Y:S01]  /*145c0*/  VIADD R20, R3, 0x60 ;  /* 0x0000006003147836 */ /* 0x000fe20000000000 */
[----:B------:R-:W-:Y:S02]  /*145d0*/  FSEL R113, R113, -INF , !P0 ;  /* 0xff80000071717808 */ /* 0x000fe40004000000 */
[----:B------:R-:W-:Y:S01]  /*145e0*/  FSEL R118, R118, -INF , !P0 ;  /* 0xff80000076767808 */ /* 0x000fe20004000000 */
[----:B---3--:R-:W-:-:S02]  /*145f0*/  FMUL.FTZ R21, R39, R2 ;  /* 0x0000000227157220 */ /* 0x008fc40000410000 */
[----:B------:R-:W-:Y:S01]  /*14600*/  HMMA.16816.F32 R36, R8, R42, R56 ;  /* 0x0000002a0824723c */ /* 0x000fe20000001838 */
[----:B------:R-:W-:-:S07]  /*14610*/  FSEL R129, R129, -INF , !P2 ;  /* 0xff80000081817808 */ /* 0x000fce0005000000 */
[----:B------:R-:W-:Y:S01]  /*14620*/  HMMA.16816.F32 R40, R8, R64, R44 ;  /* 0x000000400828723c */ /* 0x000fe2000000182c */
[----:B------:R3:W4:Y:S01]  /*14630*/  LDSM.16.M88.4 R44, [R0+UR8+0x9800] ;  /* 0x00980008002c783b */ /* 0x0007220008000200 */
[----:B------:R-:W-:Y:S02]  /*14640*/  FSEL R127, R127, -INF , !P2 ;  /* 0xff8000007f7f7808 */ /* 0x000fe40005000000 */
[----:B------:R-:W-:Y:S01]  /*14650*/  ISETP.GE.AND P0, PT, R20, R91, PT ;  /* 0x0000005b1400720c */ /* 0x000fe20003f06270 */
[----:B------:R-:W-:Y:S01]  /*14660*/  VIADD R20, R3, 0x61 ;  /* 0x0000006103147836 */ /* 0x000fe20000000000 */
[----:B------:R1:W4:Y:S01]  /*14670*/  MUFU.TANH R92, R21 ;  /* 0x00000015005c7308 */ /* 0x0003220000002400 */
[----:B------:R-:W-:Y:S02]  /*14680*/  FSEL R117, R117, -INF , !P1 ;  /* 0xff80000075757808 */ /* 0x000fe40004800000 */
[----:B------:R-:W-:Y:S02]  /*14690*/  FSEL R116, R116, -INF , !P1 ;  /* 0xff80000074747808 */ /* 0x000fe40004800000 */
[----:B------:R-:W-:-:S02]  /*146a0*/  FSEL R137, R137, -INF , !P0 ;  /* 0xff80000089897808 */ /* 0x000fc40004000000 */
[----:B------:R-:W-:Y:S01]  /*146b0*/  FSEL R142, R142, -INF , !P0 ;  /* 0xff8000008e8e7808 */ /* 0x000fe20004000000 */
[----:B---3--:R-:W-:Y:S02]  /*146c0*/  VIADD R0, R3, 0x71 ;  /* 0x0000007103007836 */ /* 0x008fe40000000000 */
[----:B-1----:R-:W-:-:S03]  /*146d0*/  FMUL.FTZ R21, R28, R2 ;  /* 0x000000021c157220 */ /* 0x002fc60000410000 */
[-C--:B------:R-:W-:Y:S01]  /*146e0*/  ISETP.GE.AND P2, PT, R0, R91.reuse, PT ;  /* 0x0000005b0000720c */ /* 0x080fe20003f46270 */
[C---:B------:R-:W-:Y:S01]  /*146f0*/  VIADD R0, R3.reuse, 0x78 ;  /* 0x0000007803007836 */ /* 0x040fe20000000000 */
[-C--:B------:R-:W-:Y:S01]  /*14700*/  ISETP.GE.AND P1, PT, R20, R91.reuse, PT ;  /* 0x0000005b1400720c */ /* 0x080fe20003f26270 */
[----:B------:R1:W-:Y:S01]  /*14710*/  MUFU.TANH R73, R21 ;  /* 0x0000001500497308 */ /* 0x0003e20000002400 */
[C---:B------:R-:W-:Y:S02]  /*14720*/  IADD3 R20, PT, PT, R3.reuse, 0x68, RZ ;  /* 0x0000006803147810 */ /* 0x040fe40007ffe0ff */
[----:B------:R-:W-:Y:S02]  /*14730*/  ISETP.GE.AND P0, PT, R0, R91, PT ;  /* 0x0000005b0000720c */ /* 0x000fe40003f06270 */
[----:B------:R-:W-:Y:S02]  /*14740*/  IADD3 R0, PT, PT, R3, 0x79, RZ ;  /* 0x0000007903007810 */ /* 0x000fe40007ffe0ff */
[----:B------:R-:W-:-:S02]  /*14750*/  FSEL R133, R133, -INF , !P1 ;  /* 0xff80000085857808 */ /* 0x000fc40004800000 */
[----:B------:R-:W-:Y:S02]  /*14760*/  FSEL R139, R139, -INF , !P1 ;  /* 0xff8000008b8b7808 */ /* 0x000fe40004800000 */
[----:B------:R-:W-:Y:S02]  /*14770*/  FSEL R124, R124, -INF , !P3 ;  /* 0xff8000007c7c7808 */ /* 0x000fe40005800000 */
[----:B------:R-:W-:Y:S02]  /*14780*/  FSEL R131, R131, -INF , !P3 ;  /* 0xff80000083837808 */ /* 0x000fe40005800000 */
[-C--:B------:R-:W-:Y:S01]  /*14790*/  ISETP.GE.AND P1, PT, R0, R91.reuse, PT ;  /* 0x0000005b0000720c */ /* 0x080fe20003f26270 */
[----:B-1----:R-:W-:Y:S01]  /*147a0*/  FMUL.FTZ R21, R29, R2 ;  /* 0x000000021d157220 */ /* 0x002fe20000410000 */
[----:B------:R-:W-:Y:S01]  /*147b0*/  ISETP.GE.AND P3, PT, R20, R91, PT ;  /* 0x0000005b1400720c */ /* 0x000fe20003f66270 */
[C---:B------:R-:W-:Y:S02]  /*147c0*/  VIADD R0, R3.reuse, 0x80 ;  /* 0x0000008003007836 */ /* 0x040fe40000000000 */
[----:B------:R1:W-:Y:S01]  /*147d0*/  MUFU.TANH R72, R21 ;  /* 0x0000001500487308 */ /* 0x0003e20000002400 */
[----:B------:R-:W-:Y:S01]  /*147e0*/  VIADD R20, R3, 0x69 ;  /* 0x0000006903147836 */ /* 0x000fe20000000000 */
[----:B------:R-:W-:-:S02]  /*147f0*/  FSEL R123, R123, -INF , !P4 ;  /* 0xff8000007b7b7808 */ /* 0x000fc40006000000 */
[----:B------:R-:W-:Y:S02]  /*14800*/  FSEL R130, R130, -INF , !P4 ;  /* 0xff80000082827808 */ /* 0x000fe40006000000 */
[----:B------:R-:W-:Y:S02]  /*14810*/  FSEL R114, R114, -INF , !P5 ;  /* 0xff80000072727808 */ /* 0x000fe40006800000 */
[----:B------:R-:W-:Y:S02]  /*14820*/  FSEL R119, R182, -INF , !P5 ;  /* 0xff800000b6777808 */ /* 0x000fe40006800000 */
[-C--:B------:R-:W-:Y:S01]  /*14830*/  ISETP.GE.AND P4, PT, R0, R91.reuse, PT ;  /* 0x0000005b0000720c */ /* 0x080fe20003f86270 */
[C---:B------:R-:W-:Y:S01]  /*14840*/  VIADD R0, R3.reuse, 0x81 ;  /* 0x0000008103007836 */ /* 0x040fe20000000000 */
[----:B------:R-:W-:Y:S01]  /*14850*/  ISETP.GE.AND P5, PT, R20, R91, PT ;  /* 0x0000005b1400720c */ /* 0x000fe20003fa6270 */
[----:B------:R-:W-:Y:S02]  /*14860*/  VIADD R20, R3, 0x70 ;  /* 0x0000007003147836 */ /* 0x000fe40000000000 */
[----:B-1----:R-:W-:Y:S01]  /*14870*/  FMUL.FTZ R21, R30, R2 ;  /* 0x000000021e157220 */ /* 0x002fe20000410000 */
[----:B------:R-:W-:Y:S03]  /*14880*/  HMMA.16816.F32 R32, R4, R48, R24 ;  /* 0x000000300420723c */ /* 0x000fe60000001818 */
[----:B------:R1:W3:Y:S01]  /*14890*/  MUFU.TANH R65, R21 ;  /* 0x0000001500417308 */ /* 0x0002e20000002400 */
[----:B------:R-:W-:-:S02]  /*148a0*/  FSEL R138, R138, -INF , !P5 ;  /* 0xff8000008a8a7808 */ /* 0x000fc40006800000 */
[----:B------:R-:W-:Y:S02]  /*148b0*/  FSEL R125, R125, -INF , !P6 ;  /* 0xff8000007d7d7808 */ /* 0x000fe40007000000 */
[----:B------:R-:W-:Y:S02]  /*148c0*/  FSEL R128, R128, -INF , !P6 ;  /* 0xff80000080807808 */ /* 0x000fe40007000000 */
[----:B------:R-:W-:Y:S01]  /*148d0*/  ISETP.GE.AND P6, PT, R20, R91, PT ;  /* 0x0000005b1400720c */ /* 0x000fe20003fc6270 */
[----:B-1----:R-:W-:Y:S02]  /*148e0*/  FMUL.FTZ R21, R31, R2 ;  /* 0x000000021f157220 */ /* 0x002fe40000410000 */
[----:B------:R-:W-:Y:S01]  /*148f0*/  HMMA.16816.F32 R28, R4, R50, R36 ;  /* 0x00000032041c723c */ /* 0x000fe20000001824 */
[----:B------:R1:W3:Y:S01]  /*14900*/  LDSM.16.M88.4 R48, [R68+0x9800] ;  /* 0x009800004430783b */ /* 0x0002e20000000200 */
[----:B------:R-:W-:Y:S02]  /*14910*/  FSEL R144, R144, -INF , !P6 ;  /* 0xff80000090907808 */ /* 0x000fe40007000000 */
[----:B------:R-:W-:-:S02]  /*14920*/  FSEL R151, R151, -INF , !P6 ;  /* 0xff80000097977808 */ /* 0x000fc40007000000 */
[----:B------:R-:W-:Y:S02]  /*14930*/  FSEL R145, R145, -INF , !P2 ;  /* 0xff80000091917808 */ /* 0x000fe40005000000 */
[----:B------:R-:W-:Y:S02]  /*14940*/  FSEL R150, R150, -INF , !P2 ;  /* 0xff80000096967808 */ /* 0x000fe40005000000 */
[----:B------:R-:W-:Y:S02]  /*14950*/  FSEL R146, R146, -INF , !P0 ;  /* 0xff80000092927808 */ /* 0x000fe40004000000 */
[----:B------:R-:W-:Y:S01]  /*14960*/  FSEL R149, R149, -INF , !P0 ;  /* 0xff80000095957808 */ /* 0x000fe20004000000 */
[----:B------:R-:W-:Y:S01]  /*14970*/  FMUL.FTZ R20, R33, R2 ;  /* 0x0000000221147220 */ /* 0x000fe20000410000 */
[----:B------:R-:W-:Y:S02]  /*14980*/  FSEL R136, R136, -INF , !P3 ;  /* 0xff80000088887808 */ /* 0x000fe40005800000 */
[----:B------:R-:W-:-:S02]  /*14990*/  FSEL R141, R141, -INF , !P3 ;  /* 0xff8000008d8d7808 */ /* 0x000fc40005800000 */
[----:B------:R-:W-:Y:S02]  /*149a0*/  FSEL R154, R154, -INF , !P4 ;  /* 0xff8000009a9a7808 */ /* 0x000fe40006000000 */
[----:B------:R-:W-:Y:S01]  /*149b0*/  FSEL R159, R159, -INF , !P4 ;  /* 0xff8000009f9f7808 */ /* 0x000fe20006000000 */
[----:B------:R-:W-:Y:S01]  /*149c0*/  MUFU.TANH R64, R21 ;  /* 0x0000001500407308 */ /* 0x000fe20000002400 */
[----:B--2---:R-:W-:Y:S01]  /*149d0*/  HMMA.16816.F32 R40, R4, R52, R40 ;  /* 0x000000340428723c */ /* 0x004fe20000001828 */
[----:B------:R2:W3:Y:S01]  /*149e0*/  LDSM.16.M88.4 R36, [R108+0x9800] ;  /* 0x009800006c24783b */ /* 0x0004e20000000200 */
[----:B-1----:R-:W-:Y:S02]  /*149f0*/  FSEL R68, R181, -INF , !P5 ;  /* 0xff800000b5447808 */ /* 0x002fe40006800000 */
[----:B------:R-:W-:Y:S01]  /*14a00*/  ISETP.GE.AND P5, PT, R0, R91, PT ;  /* 0x0000005b0000720c */ /* 0x000fe20003fa6270 */
[----:B------:R-:W-:-:S05]  /*14a10*/  VIADD R0, R3, 0x88 ;  /* 0x0000008803007836 */ /* 0x000fca0000000000 */
[----:B------:R-:W-:Y:S01]  /*14a20*/  ISETP.GE.AND P6, PT, R0, R91, PT ;  /* 0x0000005b0000720c */ /* 0x000fe20003fc6270 */
[----:B------:R-:W-:-:S05]  /*14a30*/  VIADD R0, R3, 0x89 ;  /* 0x0000008903007836 */ /* 0x000fca0000000000 */
[----:B------:R-:W-:Y:S02]  /*14a40*/  ISETP.GE.AND P2, PT, R0, R91, PT ;  /* 0x0000005b0000720c */ /* 0x000fe40003f46270 */
[----:B------:R-:W-:-:S04]  /*14a50*/  IADD3 R0, PT, PT, R3, 0x90, RZ ;  /* 0x0000009003007810 */ /* 0x000fc80007ffe0ff */
[-C--:B------:R-:W-:Y:S01]  /*14a60*/  ISETP.GE.AND P0, PT, R0, R91.reuse, PT ;  /* 0x0000005b0000720c */ /* 0x080fe20003f06270 */
[C---:B------:R-:W-:Y:S01]  /*14a70*/  VIADD R0, R3.reuse, 0x91 ;  /* 0x0000009103007836 */ /* 0x040fe20000000000 */
[----:B------:R1:W-:Y:S04]  /*14a80*/  MUFU.TANH R58, R20 ;  /* 0x00000014003a7308 */ /* 0x0003e80000002400 */
[----:B------:R-:W-:Y:S01]  /*14a90*/  ISETP.GE.AND P3, PT, R0, R91, PT ;  /* 0x0000005b0000720c */ /* 0x000fe20003f66270 */
[----:B------:R-:W-:-:S05]  /*14aa0*/  VIADD R0, R3, 0x98 ;  /* 0x0000009803007836 */ /* 0x000fca0000000000 */
[----:B------:R-:W-:Y:S01]  /*14ab0*/  ISETP.GE.AND P4, PT, R0, R91, PT ;  /* 0x0000005b0000720c */ /* 0x000fe20003f86270 */
[----:B------:R-:W-:Y:S02]  /*14ac0*/  VIADD R0, R3, 0x99 ;  /* 0x0000009903007836 */ /* 0x000fe40000000000 */
[----:B-1----:R-:W-:Y:S01]  /*14ad0*/  FMUL.FTZ R20, R34, R2 ;  /* 0x0000000222147220 */ /* 0x002fe20000410000 */
[----:B------:R-:W-:-:S03]  /*14ae0*/  FSEL R155, R155, -INF , !P5 ;  /* 0xff8000009b9b7808 */ /* 0x000fc60006800000 */
[----:B------:R1:W3:Y:S01]  /*14af0*/  MUFU.TANH R57, R20 ;  /* 0x0000001400397308 */ /* 0x0002e20000002400 */
[----:B------:R-:W-:Y:S02]  /*14b00*/  FSEL R160, R160, -INF , !P5 ;  /* 0xff800000a0a07808 */ /* 0x000fe40006800000 */
[----:B------:R-:W-:Y:S01]  /*14b10*/  ISETP.GE.AND P5, PT, R0, R91, PT ;  /* 0x0000005b0000720c */ /* 0x000fe20003fa6270 */
[----:B------:R-:W-:Y:S02]  /*14b20*/  VIADD R0, R3, 0xa0 ;  /* 0x000000a003007836 */ /* 0x000fe40000000000 */
[-C--:B------:R-:W-:Y:S01]  /*14b30*/  FMUL.FTZ R21, R32, R2.reuse ;  /* 0x0000000220157220 */ /* 0x080fe20000410000 */
[-C--:B------:R-:W-:Y:S01]  /*14b40*/  FMUL.FTZ R29, R29, R2.reuse ;  /* 0x000000021d1d7220 */ /* 0x080fe20000410000 */
[-C--:B------:R-:W-:Y:S01]  /*14b50*/  FMUL.FTZ R30, R30, R2.reuse ;  /* 0x000000021e1e7220 */ /* 0x080fe20000410000 */
[-C--:B------:R-:W-:Y:S01]  /*14b60*/  FMUL.FTZ R31, R31, R2.reuse ;  /* 0x000000021f1f7220 */ /* 0x080fe20000410000 */
[----:B------:R-:W-:Y:S01]  /*14b70*/  FSEL R153, R153, -INF , !P6 ;  /* 0xff80000099997808 */ /* 0x000fe20007000000 */
[----:B-1----:R-:W-:-:S04]  /*14b80*/  FMUL.FTZ R20, R35, R2 ;  /* 0x0000000223147220 */ /* 0x002fc80000410000 */
[----:B------:R1:W-:Y:S01]  /*14b90*/  MUFU.TANH R56, R20 ;  /* 0x0000001400387308 */ /* 0x0003e20000002400 */
[----:B------:R-:W-:Y:S02]  /*14ba0*/  FSEL R158, R158, -INF , !P6 ;  /* 0xff8000009e9e7808 */ /* 0x000fe40007000000 */
[----:B------:R-:W-:Y:S02]  /*14bb0*/  ISETP.GE.AND P6, PT, R0, R91, PT ;  /* 0x0000005b0000720c */ /* 0x000fe40003fc6270 */
[----:B------:R-:W-:-:S03]  /*14bc0*/  IADD3 R0, PT, PT, R3, 0xa1, RZ ;  /* 0x000000a103007810 */ /* 0x000fc60007ffe0ff */
[----:B------:R-:W3:Y:S01]  /*14bd0*/  MUFU.TANH R59, R21 ;  /* 0x00000015003b7308 */ /* 0x000ee20000002400 */
[----:B------:R-:W-:Y:S01]  /*14be0*/  FSEL R157, R157, -INF , !P2 ;  /* 0xff8000009d9d7808 */ /* 0x000fe20005000000 */
[----:B-1----:R-:W-:-:S06]  /*14bf0*/  FMUL.FTZ R20, R28, R2 ;  /* 0x000000021c147220 */ /* 0x002fcc0000410000 */
[----:B------:R-:W-:Y:S08]  /*14c00*/  MUFU.TANH R52, R29 ;  /* 0x0000001d00347308 */ /* 0x000ff00000002400 */
[----:B------:R4:W-:Y:S01]  /*14c10*/  MUFU.TANH R53, R20 ;  /* 0x0000001400357308 */ /* 0x0009e20000002400 */
[----:B------:R-:W-:Y:S02]  /*14c20*/  FSEL R148, R148, -INF , !P1 ;  /* 0xff80000094947808 */ /* 0x000fe40004800000 */
[----:B--2---:R-:W-:Y:S01]  /*14c30*/  FSEL R108, R180, -INF , !P1 ;  /* 0xff800000b46c7808 */ /* 0x004fe20004800000 */
[----:B----4-:R-:W-:Y:S04]  /*14c40*/  HMMA.16816.F32 R20, R16, R44, RZ ;  /* 0x0000002c1014723c */ /* 0x010fe800000018ff */
[----:B------:R-:W1:Y:S08]  /*14c50*/  MUFU.TANH R45, R30 ;  /* 0x0000001e002d7308 */ /* 0x000e700000002400 */
[----:B------:R2:W4:Y:S01]  /*14c60*/  MUFU.TANH R44, R31 ;  /* 0x0000001f002c7308 */ /* 0x0005220000002400 */
[----:B------:R-:W-:-:S02]  /*14c70*/  FSEL R163, R163, -INF , !P0 ;  /* 0xff800000a3a37808 */ /* 0x000fc40004000000 */
[----:B------:R-:W-:Y:S01]  /*14c80*/  FSEL R171, R171, -INF , !P0 ;  /* 0xff800000abab7808 */ /* 0x000fe20004000000 */
[----:B--2---:R2:W1:Y:S01]  /*14c90*/  LDSM.16.M88.4 R28, [R60+0x9800] ;  /* 0x009800003c1c783b */ /* 0x0044620000000200 */
[----:B------:R-:W-:Y:S01]  /*14ca0*/  FSEL R162, R162, -INF , !P4 ;  /* 0xff800000a2a27808 */ /* 0x000fe20006000000 */
[----:B------:R-:W-:Y:S01]  /*14cb0*/  HMMA.16816.F32 R24, R16, R78, RZ ;  /* 0x0000004e1018723c */ /* 0x000fe200000018ff */
[----:B------:R-:W-:Y:S01]  /*14cc0*/  FSEL R166, R166, -INF , !P4 ;  /* 0xff800000a6a67808 */ /* 0x000fe20006000000 */
[-C--:B------:R-:W-:Y:S01]  /*14cd0*/  FMUL.FTZ R41, R41, R2.reuse ;  /* 0x0000000229297220 */ /* 0x080fe20000410000 */
[----:B------:R-:W-:Y:S01]  /*14ce0*/  FSEL R170, R170, -INF , !P5 ;  /* 0xff800000aaaa7808 */ /* 0x000fe20006800000 */
[-C--:B------:R-:W-:Y:S01]  /*14cf0*/  FMUL.FTZ R43, R43, R2.reuse ;  /* 0x000000022b2b7220 */ /* 0x080fe20000410000 */
[----:B------:R-:W-:Y:S01]  /*14d00*/  FSEL R168, R168, -INF , !P5 ;  /* 0xff800000a8a87808 */ /* 0x000fe20006800000 */
[----:B------:R-:W-:Y:S01]  /*14d10*/  FMUL.FTZ R40, R40, R2 ;  /* 0x0000000228287220 */ /* 0x000fe20000410000 */
[----:B------:R-:W-:-:S02]  /*14d20*/  FSEL R173, R173, -INF , !P6 ;  /* 0xff800000adad7808 */ /* 0x000fc40007000000 */
[----:B------:R-:W-:Y:S02]  /*14d30*/  FSEL R177, R177, -INF , !P6 ;  /* 0xff800000b1b17808 */ /* 0x000fe40007000000 */
[----:B------:R-:W-:Y:S02]  /*14d40*/  FSEL R164, R164, -INF , !P3 ;  /* 0xff800000a4a47808 */ /* 0x000fe40005800000 */
[----:B------:R-:W-:Y:S01]  /*14d50*/  FSEL R169, R169, -INF , !P3 ;  /* 0xff800000a9a97808 */ /* 0x000fe20005800000 */
[----:B------:R-:W-:Y:S01]  /*14d60*/  HMMA.16816.F32 R32, R16, R46, RZ ;  /* 0x0000002e1020723c */ /* 0x000fe200000018ff */
[----:B------:R-:W-:Y:S01]  /*14d70*/  FMUL.FTZ R42, R42, R2 ;  /* 0x000000022a2a7220 */ /* 0x000fe20000410000 */
[----:B------:R-:W-:Y:S01]  /*14d80*/  IMAD.MOV.U32 R215, RZ, RZ, R61 ;  /* 0x000000ffffd77224 */ /* 0x000fe200078e003d */
[----:B------:R-:W-:-:S04]  /*14d90*/  DEPBAR.LE SB0, 0x0 ;  /* 0x000080000000791a */ /* 0x000fc80000000000 */
[----:B--2---:R-:W-:Y:S02]  /*14da0*/  FSEL R60, R175, -INF , !P2 ;  /* 0xff800000af3c7808 */ /* 0x004fe40005000000 */
[----:B------:R-:W-:Y:S01]  /*14db0*/  ISETP.GE.AND P2, PT, R0, R91, PT ;  /* 0x0000005b0000720c */ /* 0x000fe20003f46270 */
[----:B------:R-:W-:-:S05]  /*14dc0*/  VIADD R0, R3, 0xa8 ;  /* 0x000000a803007836 */ /* 0x000fca0000000000 */
[----:B------:R-:W-:Y:S01]  /*14dd0*/  ISETP.GE.AND P1, PT, R0, R91, PT ;  /* 0x0000005b0000720c */ /* 0x000fe20003f26270 */
[----:B------:R-:W-:-:S05]  /*14de0*/  VIADD R0, R3, 0xa9 ;  /* 0x000000a903007836 */ /* 0x000fca0000000000 */
        /* <DEDUP_REMOVED lines=8> */
[----:B------:R-:W-:Y:S02]  /*14e70*/  FSEL R174, R174, -INF , !P2 ;  /* 0xff800000aeae7808 */ /* 0x000fe40005000000 */
[----:B------:R-:W-:Y:S02]  /*14e80*/  FSEL R178, R178, -INF , !P2 ;  /* 0xff800000b2b27808 */ /* 0x000fe40005000000 */
[-C--:B------:R-:W-:Y:S01]  /*14e90*/  ISETP.GE.AND P2, PT, R0, R91.reuse, PT ;  /* 0x0000005b0000720c */ /* 0x080fe20003f46270 */
[C---:B------:R-:W-:Y:S01]  /*14ea0*/  VIADD R0, R3.reuse, 0xc0 ;  /* 0x000000c003007836 */ /* 0x040fe20000000000 */
[----:B------:R-:W-:Y:S04]  /*14eb0*/  HMMA.16816.F32 R24, R12, R74, R24 ;  /* 0x0000004a0c18723c */ /* 0x000fe80000001818 */
        /* <DEDUP_REMOVED lines=8> */
[----:B------:R-:W-:Y:S02]  /*14f40*/  ISETP.GE.AND P0, PT, R0, R91, PT ;  /* 0x0000005b0000720c */ /* 0x000fe40003f06270 */
[----:B------:R-:W-:-:S02]  /*14f50*/  IADD3 R0, PT, PT, R3, 0xc9, RZ ;  /* 0x000000c903007810 */ /* 0x000fc40007ffe0ff */
[----:B------:R-:W-:Y:S01]  /*14f60*/  FSEL R147, R147, -INF , !P5 ;  /* 0xff80000093937808 */ /* 0x000fe20006800000 */
[----:B------:R-:W-:Y:S01]  /*14f70*/  HMMA.16816.F32 R16, R8, R66, R24 ;  /* 0x000000420810723c */ /* 0x000fe20000001818 */
[----:B------:R-:W-:Y:S02]  /*14f80*/  FSEL R161, R161, -INF , !P5 ;  /* 0xff800000a1a17808 */ /* 0x000fe40006800000 */
[----:B------:R-:W-:Y:S01]  /*14f90*/  ISETP.GE.AND P5, PT, R0, R91, PT ;  /* 0x0000005b0000720c */ /* 0x000fe20003fa6270 */
[----:B------:R-:W-:-:S04]  /*14fa0*/  VIADD R0, R3, 0xd0 ;  /* 0x000000d003007836 */ /* 0x000fc80000000000 */
[C---:B---3--:R-:W-:Y:S01]  /*14fb0*/  HMMA.16816.F32 R20, R12.reuse, R48, R20 ;  /* 0x000000300c14723c */ /* 0x048fe20000001814 */
[----:B------:R-:W-:Y:S02]  /*14fc0*/  FSEL R132, R132, -INF , !P6 ;  /* 0xff80000084847808 */ /* 0x000fe40007000000 */
[----:B------:R-:W-:Y:S02]  /*14fd0*/  FSEL R143, R143, -INF , !P6 ;  /* 0xff8000008f8f7808 */ /* 0x000fe40007000000 */
[----:B------:R-:W-:Y:S01]  /*14fe0*/  ISETP.GE.AND P6, PT, R0, R91, PT ;  /* 0x0000005b0000720c */ /* 0x000fe20003fc6270 */
[----:B------:R-:W-:Y:S02]  /*14ff0*/  VIADD R0, R3, 0xd1 ;  /* 0x000000d103007836 */ /* 0x000fe40000000000 */
[----:B------:R-:W-:Y:S01]  /*15000*/  HMMA.16816.F32 R12, R12, R50, R32 ;  /* 0x000000320c0c723c */ /* 0x000fe20000001820 */
[----:B------:R-:W-:Y:S02]  /*15010*/  FSEL R179, R126, -INF , !P2 ;  /* 0xff8000007eb37808 */ /* 0x000fe40005000000 */
[----:B------:R-:W-:-:S02]  /*15020*/  FSEL R126, R140, -INF , !P2 ;  /* 0xff8000008c7e7808 */ /* 0x000fc40005000000 */
[-C--:B------:R-:W-:Y:S01]  /*15030*/  ISETP.GE.AND P2, PT, R0, R91.reuse, PT ;  /* 0x0000005b0000720c */ /* 0x080fe20003f46270 */
[----:B------:R-:W-:Y:S01]  /*15040*/  VIADD R0, R3, 0xd8 ;  /* 0x000000d803007836 */ /* 0x000fe20000000000 */
[----:B------:R-:W-:Y:S02]  /*15050*/  FSEL R152, R152, -INF , !P4 ;  /* 0xff80000098987808 */ /* 0x000fe40006000000 */
[----:B------:R-:W-:Y:S02]  /*15060*/  FSEL R167, R167, -INF , !P4 ;  /* 0xff800000a7a77808 */ /* 0x000fe40006000000 */
[----:B------:R-:W-:Y:S01]  /*15070*/  ISETP.GE.AND P4, PT, R0, R91, PT ;  /* 0x0000005b0000720c */ /* 0x000fe20003f86270 */
[----:B------:R-:W-:Y:S01]  /*15080*/  VIADD R0, R3, 0xd9 ;  /* 0x000000d903007836 */ /* 0x000fe20000000000 */
[----:B------:R-:W-:Y:S01]  /*15090*/  HMMA.16816.F32 R24, R4, R54, R16 ;  /* 0x000000360418723c */ /* 0x000fe20000001810 */
[----:B------:R-:W-:Y:S02]  /*150a0*/  FSEL R92, R92, -INF , !P1 ;  /* 0xff8000005c5c7808 */ /* 0x000fe40004800000 */
[----:B------:R-:W-:-:S02]  /*150b0*/  FSEL R181, R121, -INF , !P1 ;  /* 0xff80000079b57808 */ /* 0x000fc40004800000 */
[----:B------:R-:W-:-:S03]  /*150c0*/  ISETP.GE.AND P1, PT, R0, R91, PT ;  /* 0x0000005b0000720c */ /* 0x000fc60003f26270 */
[----:B------:R-:W-:Y:S01]  /*150d0*/  HMMA.16816.F32 R16, R8, R36, R20 ;  /* 0x000000240810723c */ /* 0x000fe20000001814 */
[----:B------:R-:W-:Y:S02]  /*150e0*/  IADD3 R0, PT, PT, R3, 0xe0, RZ ;  /* 0x000000e003007810 */ /* 0x000fe40007ffe0ff */
[----:B------:R-:W-:Y:S02]  /*150f0*/  FSEL R121, R65, -INF , !P0 ;  /* 0xff80000041797808 */ /* 0x000fe40004000000 */
[----:B------:R-:W-:-:S03]  /*15100*/  FSEL R182, R73, -INF , !P0 ;  /* 0xff80000049b67808 */ /* 0x000fc60004000000 */
[----:B------:R-:W-:Y:S01]  /*15110*/  HMMA.16816.F32 R8, R8, R38, R12 ;  /* 0x000000260808723c */ /* 0x000fe2000000180c */
        /* <DEDUP_REMOVED lines=8> */
[----:B-1----:R-:W-:Y:S01]  /*151a0*/  HMMA.16816.F32 R16, R4, R28, R16 ;  /* 0x0000001c0410723c */ /* 0x002fe20000001810 */
[----:B------:R-:W-:Y:S01]  /*151b0*/  ISETP.GE.AND P6, PT, R0, R91, PT ;  /* 0x0000005b0000720c */ /* 0x000fe20003fc6270 */
[----:B------:R-:W-:Y:S01]  /*151c0*/  VIADD R0, R3, 0xe9 ;  /* 0x000000e903007836 */ /* 0x000fe20000000000 */
[----:B------:R-:W-:-:S02]  /*151d0*/  FSEL R184, R56, -INF , !P2 ;  /* 0xff80000038b87808 */ /* 0x000fc40005000000 */
[----:B------:R-:W-:Y:S02]  /*151e0*/  FSEL R187, R58, -INF , !P2 ;  /* 0xff8000003abb7808 */ /* 0x000fe40005000000 */
[-C--:B------:R-:W-:Y:S01]  /*151f0*/  ISETP.GE.AND P2, PT, R0, R91.reuse, PT ;  /* 0x0000005b0000720c */ /* 0x080fe20003f46270 */
[----:B------:R-:W-:Y:S01]  /*15200*/  HMMA.16816.F32 R4, R4, R30, R8 ;  /* 0x0000001e0404723c */ /* 0x000fe20000001808 */
[C---:B------:R-:W-:Y:S01]  /*15210*/  VIADD R0, R3.reuse, 0xf0 ;  /* 0x000000f003007836 */ /* 0x040fe20000000000 */
[----:B------:R-:W-:Y:S02]  /*15220*/  FSEL R183, R64, -INF , !P5 ;  /* 0xff80000040b77808 */ /* 0x000fe40006800000 */
[----:B------:R-:W-:Y:S02]  /*15230*/  FSEL R180, R72, -INF , !P5 ;  /* 0xff80000048b47808 */ /* 0x000fe40006800000 */
[----:B------:R-:W-:Y:S01]  /*15240*/  ISETP.GE.AND P5, PT, R0, R91, PT ;  /* 0x0000005b0000720c */ /* 0x000fe20003fa6270 */
[----:B------:R-:W-:Y:S01]  /*15250*/  MUFU.TANH R41, R41 ;  /* 0x0000002900297308 */ /* 0x000fe20000002400 */
[----:B------:R-:W-:Y:S01]  /*15260*/  IADD3 R0, PT, PT, R3, 0xf1, RZ ;  /* 0x000000f103007810 */ /* 0x000fe20007ffe0ff */
[----:B------:R-:W-:Y:S01]  /*15270*/  FMUL.FTZ R20, R24, R2 ;  /* 0x0000000218147220 */ /* 0x000fe20000410000 */
[----:B------:R-:W-:-:S02]  /*15280*/  FSEL R185, R45, -INF , !P4 ;  /* 0xff8000002db97808 */ /* 0x000fc40006000000 */
[----:B------:R-:W-:-:S03]  /*15290*/  FSEL R189, R53, -INF , !P4 ;  /* 0xff80000035bd7808 */ /* 0x000fc60006000000 */
[----:B------:R-:W1:Y:S01]  /*152a0*/  MUFU.TANH R43, R43 ;  /* 0x0000002b002b7308 */ /* 0x000e620000002400 */
[-C--:B------:R-:W-:Y:S01]  /*152b0*/  ISETP.GE.AND P4, PT, R0, R91.reuse, PT ;  /* 0x0000005b0000720c */ /* 0x080fe20003f86270 */
[----:B------:R-:W-:Y:S02]  /*152c0*/  VIADD R0, R3, 0xf8 ;  /* 0x000000f803007836 */ /* 0x000fe40000000000 */
[-C--:B------:R-:W-:Y:S01]  /*152d0*/  FMUL.FTZ R8, R17, R2.reuse ;  /* 0x0000000211087220 */ /* 0x080fe20000410000 */
[-C--:B------:R-:W-:Y:S01]  /*152e0*/  FMUL.FTZ R27, R27, R2.reuse ;  /* 0x000000021b1b7220 */ /* 0x080fe20000410000 */
[----:B----4-:R-:W-:Y:S02]  /*152f0*/  FSEL R191, R44, -INF , !P1 ;  /* 0xff8000002cbf7808 */ /* 0x010fe40004800000 */
[----:B------:R-:W-:Y:S01]  /*15300*/  FSEL R188, R52, -INF , !P1 ;  /* 0xff80000034bc7808 */ /* 0x000fe20004800000 */
        /* <DEDUP_REMOVED lines=10> */
[----:B------:R4:W-:Y:S01]  /*153b0*/  STL [R1+0x8], R215 ;  /* 0x000008d701007387 */ /* 0x0009e20000100800 */
[----:B--2---:R-:W-:-:S05]  /*153c0*/  FMUL.FTZ R20, R25, R2 ;  /* 0x0000000219147220 */ /* 0x004fca0000410000 */
[----:B------:R-:W-:Y:S01]  /*153d0*/  MUFU.TANH R40, R40 ;  /* 0x0000002800287308 */ /* 0x000fe20000002400 */
[----:B---3--:R-:W-:-:S07]  /*153e0*/  FMUL.FTZ R8, R19, R2 ;  /* 0x0000000213087220 */ /* 0x008fce0000410000 */
[----:B------:R-:W2:Y:S01]  /*153f0*/  MUFU.TANH R42, R42 ;  /* 0x0000002a002a7308 */ /* 0x000ea20000002400 */
[----:B-1----:R-:W-:Y:S02]  /*15400*/  FSEL R193, R43, -INF , !P3 ;  /* 0xff8000002bc17808 */ /* 0x002fe40005800000 */
[----:B------:R-:W-:-:S05]  /*15410*/  FSEL R196, R41, -INF , !P3 ;  /* 0xff80000029c47808 */ /* 0x000fca0005800000 */
[----:B------:R-:W-:Y:S01]  /*15420*/  MUFU.TANH R20, R20 ;  /* 0x0000001400147308 */ /* 0x000fe20000002400 */
[----:B------:R-:W-:-:S07]  /*15430*/  ISETP.GT.AND P3, PT, R61, R212, PT ;  /* 0x000000d43d00720c */ /* 0x000fce0003f64270 */
[----:B------:R-:W1:Y:S08]  /*15440*/  MUFU.TANH R27, R27 ;  /* 0x0000001b001b7308 */ /* 0x000e700000002400 */
[----:B------:R-:W3:Y:S08]  /*15450*/  MUFU.TANH R26, R26 ;  /* 0x0000001a001a7308 */ /* 0x000ef00000002400 */
[----:B------:R-:W-:Y:S08]  /*15460*/  MUFU.TANH R16, R16 ;  /* 0x0000001000107308 */ /* 0x000ff00000002400 */
[----:B------:R-:W4:Y:S08]  /*15470*/  MUFU.TANH R12, R12 ;  /* 0x0000000c000c7308 */ /* 0x000f300000002400 */
[----:B------:R-:W4:Y:S08]  /*15480*/  MUFU.TANH R8, R8 ;  /* 0x0000000800087308 */ /* 0x000f300000002400 */
[----:B------:R-:W-:Y:S08]  /*15490*/  MUFU.TANH R4, R4 ;  /* 0x0000000400047308 */ /* 0x000ff00000002400 */
[----:B------:R-:W4:Y:S08]  /*154a0*/  MUFU.TANH R6, R6 ;  /* 0x0000000600067308 */ /* 0x000f300000002400 */
[----:B------:R-:W4:Y:S08]  /*154b0*/  MUFU.TANH R7, R7 ;  /* 0x0000000700077308 */ /* 0x000f300000002400 */
[----:B------:R-:W4:Y:S01]  /*154c0*/  MUFU.TANH R0, R0 ;  /* 0x0000000000007308 */ /* 0x000f220000002400 */
[----:B------:R-:W-:Y:S01]  /*154d0*/  VIADD R3, R3, 0xf9 ;  /* 0x000000f903037836 */ /* 0x000fe20000000000 */
[----:B--2---:R-:W-:-:S02]  /*154e0*/  FSEL R194, R42, -INF , !P0 ;  /* 0xff8000002ac27808 */ /* 0x004fc40004000000 */
[----:B------:R-:W-:Y:S01]  /*154f0*/  FSEL R197, R40, -INF , !P0 ;  /* 0xff80000028c57808 */ /* 0x000fe20004000000 */
[----:B------:R-:W-:Y:S01]  /*15500*/  BSSY.RECONVERGENT B1, `(.L_x_5436) ;  /* 0x00000a2000017945 */ /* 0x000fe20003800200 */
[----:B------:R-:W-:Y:S02]  /*15510*/  ISETP.GE.AND P0, PT, R3, R91, PT ;  /* 0x0000005b0300720c */ /* 0x000fe40003f06270 */
[----:B-1----:R-:W-:Y:S02]  /*15520*/  FSEL R199, R27, -INF , !P2 ;  /* 0xff8000001bc77808 */ /* 0x002fe40005000000 */
[----:B------:R-:W-:Y:S02]  /*15530*/  FSEL R198, R20, -INF , !P2 ;  /* 0xff80000014c67808 */ /* 0x000fe40005000000 */
[----:B------:R-:W-:Y:S02]  /*15540*/  ISETP.NE.AND P2, PT, R200, RZ, PT ;  /* 0x000000ffc800720c */ /* 0x000fe40003f45270 */
[----:B---3--:R-:W-:-:S02]  /*15550*/  FSEL R192, R26, -INF , !P6 ;  /* 0xff8000001ac07808 */ /* 0x008fc40007000000 */
[----:B------:R-:W-:Y:S02]  /*15560*/  FSEL R195, R21, -INF , !P6 ;  /* 0xff80000015c37808 */ /* 0x000fe40007000000 */
[----:B----4-:R-:W-:Y:S02]  /*15570*/  FSEL R200, R12, -INF , !P5 ;  /* 0xff8000000cc87808 */ /* 0x010fe40006800000 */
[----:B------:R-:W-:Y:S02]  /*15580*/  FSEL R203, R16, -INF , !P5 ;  /* 0xff80000010cb7808 */ /* 0x000fe40006800000 */
        /* <DEDUP_REMOVED lines=24> */
.L_x_5439:
[----:B------:R-:W2:Y:S04]  /*15710*/  LD.E R2, desc[UR6][R134.64+0x170] ;  /* 0x0001700686027980 */ /* 0x000ea8000c101900 */
[----:B------:R-:W3:Y:S01]  /*15720*/  LDL.64 R6, [R1] ;  /* 0x0000000001067983 */ /* 0x000ee20000100a00 */
[----:B------:R-:W-:Y:S02]  /*15730*/  LEA R8, R209, 0xfffffe00, 0x8 ;  /* 0xfffffe00d1087811 */ /* 0x000fe400078e40ff */
[----:B------:R-:W-:Y:S02]  /*15740*/  SHF.L.U32 R9, R215, 0x8, RZ ;  /* 0x00000008d7097819 */ /* 0x000fe400000006ff */
[----:B--2---:R-:W-:-:S04]  /*15750*/  IABS R0, R2 ;  /* 0x0000000200007213 */ /* 0x004fc80000000000 */
[----:B------:R-:W1:Y:S08]  /*15760*/  I2F.RP R4, R0 ;  /* 0x0000000000047306 */ /* 0x000e700000209400 */
[----:B-1----:R-:W1:Y:S02]  /*15770*/  MUFU.RCP R4, R4 ;  /* 0x0000000400047308 */ /* 0x002e640000001000 */
[----:B-1----:R-:W-:-:S06]  /*15780*/  VIADD R4, R4, 0xffffffe ;  /* 0x0ffffffe04047836 */ /* 0x002fcc0000000000 */
[----:B------:R-:W1:Y:S01]  /*15790*/  F2I.FTZ.U32.TRUNC.NTZ R5, R4 ;  /* 0x0000000400057305 */ /* 0x000e62000021f000 */
[----:B---3--:R-:W-:Y:S02]  /*157a0*/  MOV R14, R6 ;  /* 0x00000006000e7202 */ /* 0x008fe40000000f00 */
[----:B------:R-:W-:Y:S01]  /*157b0*/  IABS R6, R8 ;  /* 0x0000000800067213 */ /* 0x000fe20000000000 */
[----:B------:R-:W-:Y:S01]  /*157c0*/  IMAD.MOV.U32 R15, RZ, RZ, R7 ;  /* 0x000000ffff0f7224 */ /* 0x000fe200078e0007 */
[----:B------:R-:W-:Y:S01]  /*157d0*/  IABS R10, R2 ;  /* 0x00000002000a7213 */ /* 0x000fe20000000000 */
[----:B-1----:R-:W-:Y:S02]  /*157e0*/  IMAD.MOV R3, RZ, RZ, -R5 ;  /* 0x000000ffff037224 */ /* 0x002fe400078e0a05 */
[----:B------:R-:W-:Y:S02]  /*157f0*/  IMAD.MOV.U32 R4, RZ, RZ, RZ ;  /* 0x000000ffff047224 */ /* 0x000fe400078e00ff */
[----:B------:R-:W-:Y:S01]  /*15800*/  IMAD R3, R3, R0, RZ ;  /* 0x0000000003037224 */ /* 0x000fe200078e02ff */
[----:B------:R-:W-:-:S03]  /*15810*/  IABS R7, R9 ;  /* 0x0000000900077213 */ /* 0x000fc60000000000 */
        /* <DEDUP_REMOVED lines=52> */
.L_x_5440:
[----:B------:R-:W-:Y:S05]  /*15b60*/  BSYNC.RECONVERGENT B0 ;  /* 0x0000000000007941 */ /* 0x000fea0003800200 */
.L_x_5438:
[----:B------:R-:W3:Y:S04]  /*15b70*/  LDL R10, [R1+0x1c] ;  /* 0x00001c00010a7983 */ /* 0x000ee80000100800 */
[----:B--2---:R-:W2:Y:S01]  /*15b80*/  LDL R11, [R1+0x18] ;  /* 0x00001800010b7983 */ /* 0x004ea20000100800 */
[C---:B------:R-:W-:Y:S01]  /*15b90*/  IMAD.SHL.U32 R23, R232.reuse, 0x20, RZ ;  /* 0x00000020e8177824 */ /* 0x040fe200078e00ff */
[----:B------:R-:W-:Y:S02]  /*15ba0*/  SHF.L.U64.HI R22, R232, 0x5, R233 ;  /* 0x00000005e8167819 */ /* 0x000fe400000102e9 */
[----:B------:R-:W-:-:S04]  /*15bb0*/  LOP3.LUT R0, R210, 0x1c0, RZ, 0xc0, !PT ;  /* 0x000001c0d2007812 */ /* 0x000fc800078ec0ff */
[----:B------:R-:W-:-:S04]  /*15bc0*/  LOP3.LUT R0, R0, 0x38, R228, 0xf8, !PT ;  /* 0x0000003800007812 */ /* 0x000fc800078ef8e4 */
[----:B------:R-:W-:-:S04]  /*15bd0*/  LOP3.LUT R0, R0, 0x38, R210, 0x78, !PT ;  /* 0x0000003800007812 */ /* 0x000fc800078e78d2 */
[----:B------:R-:W-:-:S04]  /*15be0*/  LOP3.LUT R0, R0, 0x1e00, R210, 0xf8, !PT ;  /* 0x00001e0000007812 */ /* 0x000fc800078ef8d2 */
[----:B------:R-:W-:Y:S02]  /*15bf0*/  LEA R0, R0, UR8, 0x1 ;  /* 0x0000000800007c11 */ /* 0x000fe4000f8e08ff */
[----:B---3--:R-:W-:-:S04]  /*15c00*/  IADD3 R8, P0, PT, R23, R10, RZ ;  /* 0x0000000a17087210 */ /* 0x008fc80007f1e0ff */
[-C--:B------:R-:W-:Y:S01]  /*15c10*/  IADD3 R6, P1, PT, R8, R23.reuse, RZ ;  /* 0x0000001708067210 */ /* 0x080fe20007f3e0ff */
[----:B--2---:R-:W-:Y:S01]  /*15c20*/  IMAD.X R9, R22, 0x1, R11, P0 ;  /* 0x0000000116097824 */ /* 0x004fe200000e060b */
        /* <DEDUP_REMOVED lines=37> */
[-C--:B-1----:R-:W-:Y:S01]  /*15e80*/  IADD3 R2, P1, PT, R4, R23.reuse, RZ ;  /* 0x0000001704027210 */ /* 0x082fe20007f3e0ff */
        /* <DEDUP_REMOVED lines=9> */
.L_x_5437:
[----:B------:R-:W-:Y:S05]  /*15f20*/  BSYNC.RECONVERGENT B1 ;  /* 0x0000000000017941 */ /* 0x000fea0003800200 */
.L_x_5436:
        /* <DEDUP_REMOVED lines=75> */
[----:B------:R-:W-:-:S04]  /*163e0*/  LEA R140, R2, UR8, 0x1 ;  /* 0x00000008028c7c11 */ /* 0x000fc8000f8e08ff */
        /* <DEDUP_REMOVED lines=15> */
[-CC-:B------:R-:W-:Y:S01]  /*164e0*/  FFMA.FTZ R2, R84, R0.reuse, -R3.reuse ;  /* 0x0000000054027223 */ /* 0x180fe20000010803 */
[----:B------:R-:W-:Y:S01]  /*164f0*/  FSEL R5, R5, RZ, P0 ;  /* 0x000000ff05057208 */ /* 0x000fe20000000000 */
[-C--:B------:R-:W-:Y:S01]  /*16500*/  FFMA.FTZ R6, R71, R0.reuse, -R3 ;  /* 0x0000000047067223 */ /* 0x080fe20000010803 */
[----:B------:R2:W1:Y:S04]  /*16510*/  MUFU.EX2 R7, R4 ;  /* 0x0000000400077308 */ /* 0x0004680000000800 */
[----:B------:R3:W-:Y:S04]  /*16520*/  MUFU.EX2 R91, R2 ;  /* 0x00000002005b7308 */ /* 0x0007e80000000800 */
[----:B------:R-:W4:Y:S01]  /*16530*/  MUFU.EX2 R252, R6 ;  /* 0x0000000600fc7308 */ /* 0x000f220000000800 */
[-C--:B--2---:R-:W-:Y:S01]  /*16540*/  FFMA.FTZ R4, R88, R0.reuse, -R5 ;  /* 0x0000000058047223 */ /* 0x084fe20000010805 */
[----:B-1----:R-:W-:Y:S01]  /*16550*/  MOV R88, R7 ;  /* 0x0000000700587202 */ /* 0x002fe20000000f00 */
[----:B---3--:R-:W-:-:S02]  /*16560*/  FFMA.FTZ R2, R86, R0, -R3 ;  /* 0x0000000056027223 */ /* 0x008fc40000010803 */
[----:B------:R1:W-:Y:S01]  /*16570*/  MUFU.EX2 R250, R4 ;  /* 0x0000000400fa7308 */ /* 0x0003e20000000800 */
[----:B----4-:R-:W-:-:S03]  /*16580*/  F2FP.F16.F32.PACK_AB R9, R252, R91 ;  /* 0x0000005bfc09723e */ /* 0x010fc600000000ff */
[----:B------:R2:W3:Y:S01]  /*16590*/  MUFU.EX2 R8, R2 ;  /* 0x0000000200087308 */ /* 0x0004e20000000800 */
[-CC-:B-1----:R-:W-:Y:S01]  /*165a0*/  FFMA.FTZ R4, R85, R0.reuse, -R5.reuse ;  /* 0x0000000055047223 */ /* 0x182fe20000010805 */
[----:B--2---:R-:W-:Y:S01]  /*165b0*/  FFMA.FTZ R2, R87, R0, -R5 ;  /* 0x0000000057027223 */ /* 0x004fe20000010805 */
[----:B---3--:R-:W-:-:S03]  /*165c0*/  MOV R90, R8 ;  /* 0x00000008005a7202 */ /* 0x008fc60000000f00 */
[----:B------:R1:W2:Y:S01]  /*165d0*/  MUFU.EX2 R7, R2 ;  /* 0x0000000200077308 */ /* 0x0002a20000000800 */
[----:B------:R-:W-:Y:S01]  /*165e0*/  F2FP.F16.F32.PACK_AB R11, R90, R88 ;  /* 0x000000585a0b723e */ /* 0x000fe200000000ff */
[----:B-1----:R-:W-:Y:S01]  /*165f0*/  FFMA.FTZ R2, R89, R0, -R5 ;  /* 0x0000000059027223 */ /* 0x002fe20000010805 */
[----:B--2---:R-:W-:Y:S01]  /*16600*/  F2FP.F16.F32.PACK_AB R8, R7, R250 ;  /* 0x000000fa0708723e */ /* 0x004fe200000000ff */
[----:B------:R1:W-:Y:S01]  /*16610*/  MUFU.EX2 R89, R4 ;  /* 0x0000000400597308 */ /* 0x0003e20000000800 */
[----:B------:R-:W-:-:S03]  /*16620*/  FADD.FTZ R7, R250, R7 ;  /* 0x00000007fa077221 */ /* 0x000fc60000010000 */
[----:B------:R2:W3:Y:S01]  /*16630*/  MUFU.EX2 R6, R2 ;  /* 0x0000000200067308 */ /* 0x0004e20000000800 */
[-CC-:B-1----:R-:W-:Y:S01]  /*16640*/  FFMA.FTZ R4, R98, R0.reuse, -R3.reuse ;  /* 0x0000000062047223 */ /* 0x182fe20000010803 */
[----:B--2---:R-:W-:Y:S01]  /*16650*/  FFMA.FTZ R2, R97, R0, -R3 ;  /* 0x0000000061027223 */ /* 0x004fe20000010803 */
[----:B---3--:R-:W-:Y:S02]  /*16660*/  F2FP.F16.F32.PACK_AB R10, R6, R89 ;  /* 0x00000059060a723e */ /* 0x008fe400000000ff */
[----:B------:R-:W-:Y:S01]  /*16670*/  MOV R97, R6 ;  /* 0x0000000600617202 */ /* 0x000fe20000000f00 */
[----:B------:R1:W-:Y:S01]  /*16680*/  MUFU.EX2 R98, R2 ;  /* 0x0000000200627308 */ /* 0x0003e20000000800 */
[----:B------:R-:W-:-:S03]  /*16690*/  FFMA.FTZ R6, R99, R0, -R5 ;  /* 0x0000000063067223 */ /* 0x000fc60000010805 */
[C---:B------:R-:W-:Y:S01]  /*166a0*/  HMMA.16816.F32 R32, R8.reuse, R12, RZ ;  /* 0x0000000c0820723c */ /* 0x040fe200000018ff */
[----:B------:R2:W-:Y:S07]  /*166b0*/  MUFU.EX2 R99, R6 ;  /* 0x0000000600637308 */ /* 0x0005ee0000000800 */
[----:B------:R-:W-:Y:S01]  /*166c0*/  HMMA.16816.F32 R64, R8, R16, RZ ;  /* 0x000000100840723c */ /* 0x000fe200000018ff */
[-C--:B-1----:R-:W-:Y:S02]  /*166d0*/  FFMA.FTZ R2, R96, R0.reuse, -R3 ;  /* 0x0000000060027223 */ /* 0x082fe40000010803 */
[----:B------:R1:W-:Y:S01]  /*166e0*/  MUFU.EX2 R96, R4 ;  /* 0x0000000400607308 */ /* 0x0003e20000000800 */
[----:B--2---:R-:W-:-:S03]  /*166f0*/  FFMA.FTZ R6, R83, R0, -R5 ;  /* 0x0000000053067223 */ /* 0x004fc60000010805 */
[----:B------:R2:W3:Y:S01]  /*16700*/  MUFU.EX2 R24, R2 ;  /* 0x0000000200187308 */ /* 0x0004e20000000800 */
[C---:B------:R-:W-:Y:S03]  /*16710*/  HMMA.16816.F32 R56, R8.reuse, R18, RZ ;  /* 0x000000120838723c */ /* 0x040fe600000018ff */
[----:B------:R4:W-:Y:S05]  /*16720*/  MUFU.EX2 R244, R6 ;  /* 0x0000000600f47308 */ /* 0x0009ea0000000800 */
[----:B------:R-:W-:Y:S01]  /*16730*/  HMMA.16816.F32 R16, R8, R20, RZ ;  /* 0x000000140810723c */ /* 0x000fe200000018ff */
[-CC-:B-1----:R-:W-:Y:S01]  /*16740*/  FFMA.FTZ R4, R103, R0.reuse, -R5.reuse ;  /* 0x0000000067047223 */ /* 0x182fe20000010805 */
[----:B--2---:R-:W-:Y:S01]  /*16750*/  FFMA.FTZ R2, R101, R0, -R5 ;  /* 0x0000000065027223 */ /* 0x004fe20000010805 */
[----:B---3--:R-:W-:-:S02]  /*16760*/  MOV R101, R24 ;  /* 0x0000001800657202 */ /* 0x008fc40000000f00 */
[----:B------:R1:W-:Y:S03]  /*16770*/  MUFU.EX2 R251, R4 ;  /* 0x0000000400fb7308 */ /* 0x0003e60000000800 */
[C---:B------:R-:W-:Y:S01]  /*16780*/  HMMA.16816.F32 R24, R8.reuse, R14, RZ ;  /* 0x0000000e0818723c */ /* 0x040fe200000018ff */
[----:B------:R-:W2:Y:S01]  /*16790*/  LDSM.16.MT88.4 R12, [R38+0xa800] ;  /* 0x00a80000260c783b */ /* 0x000ea20000004200 */
[-CC-:B----4-:R-:W-:Y:S01]  /*167a0*/  FFMA.FTZ R6, R94, R0.reuse, -R5.reuse ;  /* 0x000000005e067223 */ /* 0x190fe20000010805 */
[----:B------:R3:W4:Y:S04]  /*167b0*/  MUFU.EX2 R103, R2 ;  /* 0x0000000200677308 */ /* 0x0007280000000800 */
[----:B------:R5:W-:Y:S01]  /*167c0*/  MUFU.EX2 R238, R6 ;  /* 0x0000000600ee7308 */ /* 0x000be20000000800 */
[----:B------:R-:W-:Y:S01]  /*167d0*/  HMMA.16816.F32 R52, R8, R22, RZ ;  /* 0x000000160834723c */ /* 0x000fe200000018ff */
[----:B-1----:R-:W-:-:S07]  /*167e0*/  FFMA.FTZ R4, R100, R0, -R5 ;  /* 0x0000000064047223 */ /* 0x002fce0000010805 */
[----:B------:R-:W-:Y:S01]  /*167f0*/  HMMA.16816.F32 R20, R8, R28, RZ ;  /* 0x0000001c0814723c */ /* 0x000fe200000018ff */
[-C--:B---3--:R-:W-:Y:S01]  /*16800*/  FFMA.FTZ R2, R102, R0.reuse, -R3 ;  /* 0x0000000066027223 */ /* 0x088fe20000010803 */
[----:B------:R-:W1:Y:S01]  /*16810*/  MUFU.EX2 R208, R4 ;  /* 0x0000000400d07308 */ /* 0x000e620000000800 */
[----:B-----5:R-:W-:-:S03]  /*16820*/  FFMA.FTZ R6, R118, R0, -R5 ;  /* 0x0000000076067223 */ /* 0x020fc60000010805 */
[----:B------:R-:W3:Y:S02]  /*16830*/  MUFU.EX2 R100, R2 ;  /* 0x0000000200647308 */ /* 0x000ee40000000800 */
[----:B------:R-:W-:Y:S01]  /*16840*/  HMMA.16816.F32 R48, R8, R30, RZ ;  /* 0x0000001e0830723c */ /* 0x000fe200000018ff */
[----:B----4-:R-:W-:Y:S01]  /*16850*/  F2FP.F16.F32.PACK_AB R8, R103, R251 ;  /* 0x000000fb6708723e */ /* 0x010fe200000000ff */
[----:B------:R-:W-:Y:S01]  /*16860*/  LDSM.16.MT88.4 R28, [R39+0xb000] ;  /* 0x00b00000271c783b */ /* 0x000fe20000004200 */
[----:B------:R-:W-:Y:S01]  /*16870*/  F2FP.F16.F32.PACK_AB R9, R96, R98 ;  /* 0x000000626009723e */ /* 0x000fe200000000ff */
[----:B------:R4:W-:Y:S01]  /*16880*/  MUFU.EX2 R225, R6 ;  /* 0x0000000600e17308 */ /* 0x0009e20000000800 */
[----:B-1----:R-:W-:Y:S01]  /*16890*/  F2FP.F16.F32.PACK_AB R10, R208, R99 ;  /* 0x00000063d00a723e */ /* 0x002fe200000000ff */
[-CC-:B------:R-:W-:Y:S01]  /*168a0*/  FFMA.FTZ R4, R76, R0.reuse, -R3.reuse ;  /* 0x000000004c047223 */ /* 0x180fe20000010803 */
[----:B---3--:R-:W-:Y:S01]  /*168b0*/  F2FP.F16.F32.PACK_AB R11, R100, R101 ;  /* 0x00000065640b723e */ /* 0x008fe200000000ff */
[----:B------:R-:W-:-:S02]  /*168c0*/  FFMA.FTZ R2, R104, R0, -R3 ;  /* 0x0000000068027223 */ /* 0x000fc40000010803 */
[----:B------:R1:W-:Y:S04]  /*168d0*/  MUFU.EX2 R249, R4 ;  /* 0x0000000400f97308 */ /* 0x0003e80000000800 */
[----:B------:R3:W-:Y:S01]  /*168e0*/  MUFU.EX2 R247, R2 ;  /* 0x0000000200f77308 */ /* 0x0007e20000000800 */
[----:B------:R-:W-:Y:S01]  /*168f0*/  HMMA.16816.F32 R64, R8, R44, R64 ;  /* 0x0000002c0840723c */ /* 0x000fe20000001840 */
[----:B----4-:R-:W-:-:S04]  /*16900*/  FFMA.FTZ R6, R128, R0, -R5 ;  /* 0x0000000080067223 */ /* 0x010fc80000010805 */
[----:B------:R4:W-:Y:S03]  /*16910*/  MUFU.EX2 R69, R6 ;  /* 0x0000000600457308 */ /* 0x0009e60000000800 */
[----:B------:R-:W-:Y:S01]  /*16920*/  HMMA.16816.F32 R44, R8, R46, R56 ;  /* 0x0000002e082c723c */ /* 0x000fe20000001838 */
[-C--:B-1----:R-:W-:Y:S01]  /*16930*/  FFMA.FTZ R4, R105, R0.reuse, -R5 ;  /* 0x0000000069047223 */ /* 0x082fe20000010805 */
[----:B---3--:R-:W-:-:S03]  /*16940*/  FFMA.FTZ R2, R77, R0, -R3 ;  /* 0x000000004d027223 */ /* 0x008fc60000010803 */
[----:B------:R1:W-:Y:S03]  /*16950*/  MUFU.EX2 R243, R4 ;  /* 0x0000000400f37308 */ /* 0x0003e60000000800 */
[----:B------:R-:W-:Y:S01]  /*16960*/  HMMA.16816.F32 R56, R8, R40, R32 ;  /* 0x000000280838723c */ /* 0x000fe20000001820 */
[----:B------:R-:W3:Y:S01]  /*16970*/  LDSM.16.MT88.4 R32, [R140+0xb000] ;  /* 0x00b000008c20783b */ /* 0x000ee20000004200 */
[----:B------:R5:W-:Y:S01]  /*16980*/  MUFU.EX2 R248, R2 ;  /* 0x0000000200f87308 */ /* 0x000be20000000800 */
[----:B----4-:R-:W-:-:S05]  /*16990*/  FFMA.FTZ R6, R141, R0, -R5 ;  /* 0x000000008d067223 */ /* 0x010fca0000010805 */
[----:B------:R-:W-:Y:S01]  /*169a0*/  HMMA.16816.F32 R84, R8, R42, R24 ;  /* 0x0000002a0854723c */ /* 0x000fe20000001818 */
[----:B-1----:R-:W-:-:S07]  /*169b0*/  FFMA.FTZ R4, R80, R0, -R5 ;  /* 0x0000000050047223 */ /* 0x002fce0000010805 */
[C---:B------:R-:W-:Y:S01]  /*169c0*/  HMMA.16816.F32 R76, R8.reuse, R72, R16 ;  /* 0x00000048084c723c */ /* 0x040fe20000001810 */
[-C--:B-----5:R-:W-:Y:S01]  /*169d0*/  FFMA.FTZ R2, R82, R0.reuse, -R5 ;  /* 0x0000000052027223 */ /* 0x0a0fe20000010805 */
[----:B------:R-:W-:Y:S01]  /*169e0*/  LDSM.16.MT88.4 R16, [R38+0xb000] ;  /* 0x00b000002610783b */ /* 0x000fe20000004200 */
[----:B------:R1:W-:Y:S04]  /*169f0*/  MUFU.EX2 R246, R4 ;  /* 0x0000000400f67308 */ /* 0x0003e80000000800 */
[----:B------:R4:W5:Y:S01]  /*16a00*/  MUFU.EX2 R245, R2 ;  /* 0x0000000200f57308 */ /* 0x0009620000000800 */
[C---:B--2---:R-:W-:Y:S01]  /*16a10*/  HMMA.16816.F32 R24, R8.reuse, R12, R20 ;  /* 0x0000000c0818723c */ /* 0x044fe20000001814 */
[----:B------:R-:W2:Y:S07]  /*16a20*/  LDSM.16.MT88.4 R20, [R156+0xb000] ;  /* 0x00b000009c14783b */ /* 0x000eae0000004200 */
[----:B------:R-:W-:Y:S01]  /*16a30*/  HMMA.16816.F32 R12, R8, R14, R48 ;  /* 0x0000000e080c723c */ /* 0x000fe20000001830 */
[-CC-:B-1----:R-:W-:Y:S01]  /*16a40*/  FFMA.FTZ R4, R106, R0.reuse, -R3.reuse ;  /* 0x000000006a047223 */ /* 0x182fe20000010803 */
[----:B----4-:R-:W-:-:S03]  /*16a50*/  FFMA.FTZ R2, R81, R0, -R3 ;  /* 0x0000000051027223 */ /* 0x010fc60000010803 */
[----:B------:R1:W-:Y:S03]  /*16a60*/  MUFU.EX2 R241, R4 ;  /* 0x0000000400f17308 */ /* 0x0003e60000000800 */
[----:B------:R-:W-:Y:S01]  /*16a70*/  HMMA.16816.F32 R80, R8, R74, R52 ;  /* 0x0000004a0850723c */ /* 0x000fe20000001834 */
[----:B-----5:R-:W-:Y:S01]  /*16a80*/  F2FP.F16.F32.PACK_AB R8, R245, R243 ;  /* 0x000000f3f508723e */ /* 0x020fe200000000ff */
[----:B------:R-:W4:Y:S01]  /*16a90*/  MUFU.EX2 R242, R2 ;  /* 0x0000000200f27308 */ /* 0x000f220000000800 */
[----:B------:R-:W-:Y:S02]  /*16aa0*/  F2FP.F16.F32.PACK_AB R9, R249, R247 ;  /* 0x000000f7f909723e */ /* 0x000fe400000000ff */
[----:B------:R-:W-:Y:S01]  /*16ab0*/  F2FP.F16.F32.PACK_AB R10, R246, R244 ;  /* 0x000000f4f60a723e */ /* 0x000fe200000000ff */
[----:B-1----:R-:W-:Y:S01]  /*16ac0*/  FFMA.FTZ R4, R112, R0, -R5 ;  /* 0x0000000070047223 */ /* 0x002fe20000010805 */
[----:B----4-:R-:W-:Y:S01]  /*16ad0*/  F2FP.F16.F32.PACK_AB R11, R242, R248 ;  /* 0x000000f8f20b723e */ /* 0x010fe200000000ff */
[----:B------:R-:W-:-:S02]  /*16ae0*/  FFMA.FTZ R2, R107, R0, -R3 ;  /* 0x000000006b027223 */ /* 0x000fc40000010803 */
[----:B------:R1:W-:Y:S04]  /*16af0*/  MUFU.EX2 R235, R4 ;  /* 0x0000000400eb7308 */ /* 0x0003e80000000800 */
[----:B------:R4:W-:Y:S01]  /*16b00*/  MUFU.EX2 R240, R2 ;  /* 0x0000000200f07308 */ /* 0x0009e20000000800 */
[C---:B---3--:R-:W-:Y:S08]  /*16b10*/  HMMA.16816.F32 R40, R8.reuse, R32, R64 ;  /* 0x000000200828723c */ /* 0x048ff00000001840 */
[----:B------:R-:W-:Y:S01]  /*16b20*/  HMMA.16816.F32 R44, R8, R34, R44 ;  /* 0x00000022082c723c */ /* 0x000fe2000000182c */
[----:B------:R-:W3:Y:S01]  /*16b30*/  LDSM.16.MT88.4 R32, [R140+0xb800] ;  /* 0x00b800008c20783b */ /* 0x000ee20000004200 */
[-C--:B-1----:R-:W-:Y:S01]  /*16b40*/  FFMA.FTZ R4, R95, R0.reuse, -R5 ;  /* 0x000000005f047223 */ /* 0x082fe20000010805 */
[----:B----4-:R-:W-:-:S03]  /*16b50*/  FFMA.FTZ R2, R93, R0, -R3 ;  /* 0x000000005d027223 */ /* 0x010fc60000010803 */
[----:B------:R1:W-:Y:S02]  /*16b60*/  MUFU.EX2 R237, R4 ;  /* 0x0000000400ed7308 */ /* 0x0003e40000000800 */
[C---:B------:R-:W-:Y:S01]  /*16b70*/  HMMA.16816.F32 R52, R8.reuse, R28, R56 ;  /* 0x0000001c0834723c */ /* 0x040fe20000001838 */
[----:B------:R-:W4:Y:S01]  /*16b80*/  LDSM.16.MT88.4 R56, [R39+0xb800] ;  /* 0x00b800002738783b */ /* 0x000f220000004200 */
[----:B------:R5:W-:Y:S06]  /*16b90*/  MUFU.EX2 R239, R2 ;  /* 0x0000000200ef7308 */ /* 0x000bec0000000800 */
[----:B--2---:R-:W-:Y:S01]  /*16ba0*/  HMMA.16816.F32 R72, R8, R20, R76 ;  /* 0x000000140848723c */ /* 0x004fe2000000184c */
[----:B------:R-:W2:Y:S01]  /*16bb0*/  LDSM.16.MT88.4 R76, [R156+0xb800] ;  /* 0x00b800009c4c783b */ /* 0x000ea20000004200 */
[-C--:B-1----:R-:W-:Y:S01]  /*16bc0*/  FFMA.FTZ R4, R115, R0.reuse, -R3 ;  /* 0x0000000073047223 */ /* 0x082fe20000010803 */
[----:B-----5:R-:W-:-:S05]  /*16bd0*/  FFMA.FTZ R2, R110, R0, -R5 ;  /* 0x000000006e027223 */ /* 0x020fca0000010805 */
[C---:B------:R-:W-:Y:S01]  /*16be0*/  HMMA.16816.F32 R48, R8.reuse, R16, R24 ;  /* 0x000000100830723c */ /* 0x040fe20000001818 */
[----:B------:R-:W-:Y:S01]  /*16bf0*/  LDSM.16.MT88.4 R24, [R140+0xc000] ;  /* 0x00c000008c18783b */ /* 0x000fe20000004200 */
[----:B------:R1:W-:Y:S04]  /*16c00*/  MUFU.EX2 R230, R4 ;  /* 0x0000000400e67308 */ /* 0x0003e80000000800 */
[----:B------:R5:W3:Y:S02]  /*16c10*/  MUFU.EX2 R236, R2 ;  /* 0x0000000200ec7308 */ /* 0x000ae40000000800 */
[----:B------:R-:W-:Y:S01]  /*16c20*/  HMMA.16816.F32 R12, R8, R18, R12 ;  /* 0x00000012080c723c */ /* 0x000fe2000000180c */
[----:B------:R-:W2:Y:S01]  /*16c30*/  LDSM.16.MT88.4 R16, [R38+0xb800] ;  /* 0x00b800002610783b */ /* 0x000ea20000004200 */
[----:B-1----:R-:W-:-:S06]  /*16c40*/  FFMA.FTZ R4, R119, R0, -R5 ;  /* 0x0000000077047223 */ /* 0x002fcc0000010805 */
[C---:B------:R-:W-:Y:S01]  /*16c50*/  HMMA.16816.F32 R64, R8.reuse, R30, R84 ;  /* 0x0000001e0840723c */ /* 0x040fe20000001854 */
[----:B-----5:R-:W-:Y:S01]  /*16c60*/  FFMA.FTZ R2, R109, R0, -R3 ;  /* 0x000000006d027223 */ /* 0x020fe20000010803 */
[----:B------:R1:W-:Y:S04]  /*16c70*/  MUFU.EX2 R222, R4 ;  /* 0x0000000400de7308 */ /* 0x0003e80000000800 */
[----:B------:R5:W4:Y:S02]  /*16c80*/  MUFU.EX2 R234, R2 ;  /* 0x0000000200ea7308 */ /* 0x000b240000000800 */
[----:B------:R-:W-:Y:S01]  /*16c90*/  HMMA.16816.F32 R80, R8, R22, R80 ;  /* 0x000000160850723c */ /* 0x000fe20000001850 */
[----:B---3--:R-:W-:Y:S02]  /*16ca0*/  F2FP.F16.F32.PACK_AB R8, R236, R235 ;  /* 0x000000ebec08723e */ /* 0x008fe400000000ff */
[----:B------:R-:W-:-:S02]  /*16cb0*/  F2FP.F16.F32.PACK_AB R9, R241, R240 ;  /* 0x000000f0f109723e */ /* 0x000fc400000000ff */
[----:B------:R-:W-:Y:S01]  /*16cc0*/  F2FP.F16.F32.PACK_AB R10, R237, R238 ;  /* 0x000000eeed0a723e */ /* 0x000fe200000000ff */
[-C--:B-1----:R-:W-:Y:S01]  /*16cd0*/  FFMA.FTZ R4, R116, R0.reuse, -R5 ;  /* 0x0000000074047223 */ /* 0x082fe20000010805 */
[-CC-:B-----5:R-:W-:Y:S01]  /*16ce0*/  FFMA.FTZ R2, R114, R0.reuse, -R3.reuse ;  /* 0x0000000072027223 */ /* 0x1a0fe20000010803 */
[----:B----4-:R-:W-:Y:S02]  /*16cf0*/  F2FP.F16.F32.PACK_AB R11, R234, R239 ;  /* 0x000000efea0b723e */ /* 0x010fe400000000ff */
        /* <DEDUP_REMOVED lines=8> */
[C---:B------:R-:W-:Y:S02]  /*16d80*/  HMMA.16816.F32 R32, R8.reuse, R56, R52 ;  /* 0x000000380820723c */ /* 0x040fe40000001834 */
[----:B------:R3:W-:Y:S06]  /*16d90*/  MUFU.EX2 R231, R2 ;  /* 0x0000000200e77308 */ /* 0x0007ec0000000800 */
[----:B------:R-:W-:Y:S01]  /*16da0*/  HMMA.16816.F32 R84, R8, R58, R64 ;  /* 0x0000003a0854723c */ /* 0x000fe20000001840 */
[-CC-:B-1----:R-:W-:Y:S01]  /*16db0*/  FFMA.FTZ R4, R131, R0.reuse, -R5.reuse ;  /* 0x0000000083047223 */ /* 0x182fe20000010805 */
[----:B---3--:R-:W-:-:S06]  /*16dc0*/  FFMA.FTZ R2, R120, R0, -R5 ;  /* 0x0000000078027223 */ /* 0x008fcc0000010805 */
[C---:B--2---:R-:W-:Y:S01]  /*16dd0*/  HMMA.16816.F32 R52, R8.reuse, R76, R72 ;  /* 0x0000004c0834723c */ /* 0x044fe20000001848 */
        /* <DEDUP_REMOVED lines=16> */
[-CC-:B-1----:R-:W-:Y:S01]  /*16ee0*/  FFMA.FTZ R4, R133, R0.reuse, -R3.reuse ;  /* 0x0000000085047223 */ /* 0x182fe20000010803 */
        /* <DEDUP_REMOVED lines=8> */
[----:B--2---:R-:W-:-:S06]  /*16f70*/  FFMA.FTZ R2, R125, R0, -R3 ;  /* 0x000000007d027223 */ /* 0x004fcc0000010803 */
[C---:B----4-:R-:W-:Y:S01]  /*16f80*/  HMMA.16816.F32 R24, R8.reuse, R44, R32 ;  /* 0x0000002c0818723c */ /* 0x050fe20000001820 */
[----:B------:R1:W-:Y:S07]  /*16f90*/  MUFU.EX2 R217, R2 ;  /* 0x0000000200d97308 */ /* 0x0003ee0000000800 */
[----:B-----5:R-:W-:Y:S01]  /*16fa0*/  HMMA.16816.F32 R56, R8, R12, R56 ;  /* 0x0000000c0838723c */ /* 0x020fe20000001838 */
[----:B-1----:R-:W-:-:S07]  /*16fb0*/  FFMA.FTZ R2, R130, R0, -R5 ;  /* 0x0000000082027223 */ /* 0x002fce0000010805 */
[C---:B------:R-:W-:Y:S01]  /*16fc0*/  HMMA.16816.F32 R32, R8.reuse, R46, R84 ;  /* 0x0000002e0820723c */ /* 0x040fe20000001854 */
[----:B------:R1:W2:Y:S07]  /*16fd0*/  MUFU.EX2 R71, R2 ;  /* 0x0000000200477308 */ /* 0x0002ae0000000800 */
[C---:B------:R-:W-:Y:S08]  /*16fe0*/  HMMA.16816.F32 R52, R8.reuse, R48, R52 ;  /* 0x000000300834723c */ /* 0x040ff00000001834 */
[----:B------:R-:W-:Y:S01]  /*16ff0*/  HMMA.16816.F32 R76, R8, R50, R76 ;  /* 0x00000032084c723c */ /* 0x000fe2000000184c */
[----:B-1----:R-:W-:-:S04]  /*17000*/  FFMA.FTZ R2, R129, R0, -R3 ;  /* 0x0000000081027223 */ /* 0x002fc80000010803 */
[----:B------:R-:W1:Y:S03]  /*17010*/  MUFU.EX2 R216, R2 ;  /* 0x0000000200d87308 */ /* 0x000e660000000800 */
[----:B------:R-:W-:Y:S01]  /*17020*/  HMMA.16816.F32 R12, R8, R14, R40 ;  /* 0x0000000e080c723c */ /* 0x000fe20000001828 */
[----:B------:R-:W4:Y:S01]  /*17030*/  LDSM.16.MT88.4 R40, [R38+0xc800] ;  /* 0x00c800002628783b */ /* 0x000f220000004200 */
[----:B--2---:R-:W-:Y:S02]  /*17040*/  F2FP.F16.F32.PACK_AB R8, R71, R61 ;  /* 0x0000003d4708723e */ /* 0x004fe400000000ff */
[----:B------:R-:W-:Y:S02]  /*17050*/  F2FP.F16.F32.PACK_AB R9, R220, R219 ;  /* 0x000000dbdc09723e */ /* 0x000fe400000000ff */
[----:B------:R-:W-:Y:S02]  /*17060*/  F2FP.F16.F32.PACK_AB R10, R218, R69 ;  /* 0x00000045da0a723e */ /* 0x000fe400000000ff */
[----:B-1----:R-:W-:Y:S01]  /*17070*/  F2FP.F16.F32.PACK_AB R11, R216, R217 ;  /* 0x000000d9d80b723e */ /* 0x002fe200000000ff */
[----:B------:R-:W-:-:S04]  /*17080*/  FFMA.FTZ R2, R137, R0, -R3 ;  /* 0x0000000089027223 */ /* 0x000fc80000010803 */
[----:B------:R1:W-:Y:S02]  /*17090*/  MUFU.EX2 R211, R2 ;  /* 0x0000000200d37308 */ /* 0x0003e40000000800 */
[C---:B---3--:R-:W-:Y:S08]  /*170a0*/  HMMA.16816.F32 R48, R8.reuse, R20, R64 ;  /* 0x000000140830723c */ /* 0x048ff00000001840 */
[----:B------:R-:W-:Y:S01]  /*170b0*/  HMMA.16816.F32 R44, R8, R22, R28 ;  /* 0x00000016082c723c */ /* 0x000fe2000000181c */
[----:B------:R-:W2:Y:S01]  /*170c0*/  LDSM.16.MT88.4 R20, [R140+0xd000] ;  /* 0x00d000008c14783b */ /* 0x000ea20000004200 */
[----:B-1----:R-:W-:-:S02]  /*170d0*/  FFMA.FTZ R2, R136, R0, -R3 ;  /* 0x0000000088027223 */ /* 0x002fc40000010803 */
[----:B------:R1:W-:Y:S04]  /*170e0*/  MUFU.EX2 R136, R4 ;  /* 0x0000000400887308 */ /* 0x0003e80000000800 */
[C---:B------:R-:W-:Y:S01]  /*170f0*/  HMMA.16816.F32 R28, R8.reuse, R16, R24 ;  /* 0x00000010081c723c */ /* 0x040fe20000001818 */
[----:B------:R-:W3:Y:S01]  /*17100*/  LDSM.16.MT88.4 R24, [R39+0xd000] ;  /* 0x00d000002718783b */ /* 0x000ee20000004200 */
[----:B------:R5:W-:Y:S06]  /*17110*/  MUFU.EX2 R215, R2 ;  /* 0x0000000200d77308 */ /* 0x000bec0000000800 */
[----:B------:R-:W-:Y:S01]  /*17120*/  HMMA.16816.F32 R64, R8, R72, R52 ;  /* 0x000000480840723c */ /* 0x000fe20000001834 */
[----:B------:R-:W3:Y:S01]  /*17130*/  LDSM.16.MT88.4 R52, [R156+0xd000] ;  /* 0x00d000009c34783b */ /* 0x000ee20000004200 */
[----:B-1----:R-:W-:Y:S01]  /*17140*/  FFMA.FTZ R4, R68, R0, -R5 ;  /* 0x0000000044047223 */ /* 0x002fe20000010805 */
[----:B------:R-:W-:-:S02]  /*17150*/  MOV R68, R212 ;  /* 0x000000d400447202 */ /* 0x000fc40000000f00 */
[----:B------:R1:W-:Y:S01]  /*17160*/  MUFU.EX2 R212, R6 ;  /* 0x0000000600d47308 */ /* 0x0003e20000000800 */
[-CC-:B-----5:R-:W-:Y:S02]  /*17170*/  FFMA.FTZ R2, R139, R0.reuse, -R5.reuse ;  /* 0x000000008b027223 */ /* 0x1a0fe40000010805 */
[C---:B------:R-:W-:Y:S01]  /*17180*/  HMMA.16816.F32 R80, R8.reuse, R18, R32 ;  /* 0x000000120850723c */ /* 0x040fe20000001820 */
[----:B------:R-:W5:Y:S01]  /*17190*/  LDSM.16.MT88.4 R16, [R38+0xd000] ;  /* 0x00d000002610783b */ /* 0x000f620000004200 */
[----:B------:R2:W-:Y:S04]  /*171a0*/  MUFU.EX2 R214, R4 ;  /* 0x0000000400d67308 */ /* 0x0005e80000000800 */
[----:B------:R2:W2:Y:S02]  /*171b0*/  MUFU.EX2 R139, R2 ;  /* 0x00000002008b7308 */ /* 0x0004a40000000800 */
[----:B------:R-:W-:Y:S01]  /*171c0*/  HMMA.16816.F32 R72, R8, R74, R76 ;  /* 0x0000004a0848723c */ /* 0x000fe2000000184c */
[----:B-1----:R-:W-:-:S07]  /*171d0*/  FFMA.FTZ R6, R149, R0, -R5 ;  /* 0x0000000095067223 */ /* 0x002fce0000010805 */
[C---:B----4-:R-:W-:Y:S01]  /*171e0*/  HMMA.16816.F32 R56, R8.reuse, R40, R56 ;  /* 0x000000280838723c */ /* 0x050fe20000001838 */
[-CC-:B--2---:R-:W-:Y:S02]  /*171f0*/  FFMA.FTZ R4, R145, R0.reuse, -R3.reuse ;  /* 0x0000000091047223 */ /* 0x184fe40000010803 */
[----:B------:R1:W-:Y:S01]  /*17200*/  MUFU.EX2 R145, R6 ;  /* 0x0000000600917308 */ /* 0x0003e20000000800 */
[----:B------:R-:W-:Y:S01]  /*17210*/  FFMA.FTZ R2, R138, R0, -R3 ;  /* 0x000000008a027223 */ /* 0x000fe20000010803 */
[----:B------:R-:W-:Y:S02]  /*17220*/  MOV R138, R208 ;  /* 0x000000d0008a7202 */ /* 0x000fe40000000f00 */
[----:B------:R2:W-:Y:S01]  /*17230*/  MUFU.EX2 R208, R4 ;  /* 0x0000000400d07308 */ /* 0x0005e20000000800 */
[----:B------:R-:W-:Y:S01]  /*17240*/  HMMA.16816.F32 R12, R8, R42, R12 ;  /* 0x0000002a080c723c */ /* 0x000fe2000000180c */
[----:B------:R-:W-:Y:S02]  /*17250*/  F2FP.F16.F32.PACK_AB R8, R139, R136 ;  /* 0x000000888b08723e */ /* 0x000fe400000000ff */
[----:B------:R-:W4:Y:S01]  /*17260*/  MUFU.EX2 R137, R2 ;  /* 0x0000000200897308 */ /* 0x000f220000000800 */
[----:B------:R-:W-:-:S02]  /*17270*/  F2FP.F16.F32.PACK_AB R9, R213, R211 ;  /* 0x000000d3d509723e */ /* 0x000fc400000000ff */
[----:B------:R-:W-:Y:S01]  /*17280*/  F2FP.F16.F32.PACK_AB R10, R214, R212 ;  /* 0x000000d4d60a723e */ /* 0x000fe200000000ff */
[-CC-:B-1----:R-:W-:Y:S01]  /*17290*/  FFMA.FTZ R6, R158, R0.reuse, -R5.reuse ;  /* 0x000000009e067223 */ /* 0x182fe20000010805 */
[----:B------:R-:W-:Y:S01]  /*172a0*/  MOV R158, R97 ;  /* 0x00000061009e7202 */ /* 0x000fe20000000f00 */
[-C--:B--2---:R-:W-:Y:S02]  /*172b0*/  FFMA.FTZ R4, R151, R0.reuse, -R5 ;  /* 0x0000000097047223 */ /* 0x084fe40000010805 */
[----:B------:R1:W-:Y:S01]  /*172c0*/  MUFU.EX2 R129, R6 ;  /* 0x0000000600817308 */ /* 0x0003e20000000800 */
[----:B----4-:R-:W-:Y:S01]  /*172d0*/  F2FP.F16.F32.PACK_AB R11, R137, R215 ;  /* 0x000000d7890b723e */ /* 0x010fe200000000ff */
[----:B------:R-:W-:-:S04]  /*172e0*/  FFMA.FTZ R2, R144, R0, -R3 ;  /* 0x0000000090027223 */ /* 0x000fc80000010803 */
[----:B------:R2:W-:Y:S02]  /*172f0*/  MUFU.EX2 R210, R2 ;  /* 0x0000000200d27308 */ /* 0x0005e40000000800 */
[----:B------:R-:W-:Y:S01]  /*17300*/  HMMA.16816.F32 R48, R8, R20, R48 ;  /* 0x000000140830723c */ /* 0x000fe20000001830 */
[----:B-1----:R-:W-:-:S07]  /*17310*/  FFMA.FTZ R6, R166, R0, -R5 ;  /* 0x00000000a6067223 */ /* 0x002fce0000010805 */
[----:B------:R-:W-:Y:S01]  /*17320*/  HMMA.16816.F32 R44, R8, R22, R44 ;  /* 0x00000016082c723c */ /* 0x000fe2000000182c */
[----:B------:R-:W1:Y:S01]  /*17330*/  LDSM.16.MT88.4 R20, [R39+0xd800] ;  /* 0x00d800002714783b */ /* 0x000e620000004200 */
[----:B------:R4:W-:Y:S01]  /*17340*/  MUFU.EX2 R119, R6 ;  /* 0x0000000600777308 */ /* 0x0009e20000000800 */
[----:B--2---:R-:W-:-:S03]  /*17350*/  FFMA.FTZ R2, R146, R0, -R3 ;  /* 0x0000000092027223 */ /* 0x004fc60000010803 */
[----:B------:R2:W-:Y:S02]  /*17360*/  MUFU.EX2 R146, R4 ;  /* 0x0000000400927308 */ /* 0x0005e40000000800 */
[C---:B---3--:R-:W-:Y:S01]  /*17370*/  HMMA.16816.F32 R32, R8.reuse, R24, R28 ;  /* 0x000000180820723c */ /* 0x048fe2000000181c */
[----:B------:R-:W3:Y:S01]  /*17380*/  LDSM.16.MT88.4 R28, [R140+0xd800] ;  /* 0x00d800008c1c783b */ /* 0x000ee20000004200 */
[----:B------:R5:W-:Y:S06]  /*17390*/  MUFU.EX2 R151, R2 ;  /* 0x0000000200977308 */ /* 0x000bec0000000800 */
[----:B------:R-:W-:Y:S01]  /*173a0*/  HMMA.16816.F32 R24, R8, R26, R80 ;  /* 0x0000001a0818723c */ /* 0x000fe20000001850 */
[-CC-:B----4-:R-:W-:Y:S01]  /*173b0*/  FFMA.FTZ R6, R176, R0.reuse, -R5.reuse ;  /* 0x00000000b0067223 */ /* 0x190fe20000010805 */
[----:B--2---:R-:W-:-:S03]  /*173c0*/  FFMA.FTZ R4, R108, R0, -R5 ;  /* 0x000000006c047223 */ /* 0x004fc60000010805 */
[----:B------:R2:W-:Y:S01]  /*173d0*/  MUFU.EX2 R112, R6 ;  /* 0x0000000600707308 */ /* 0x0005e20000000800 */
[--C-:B-----5:R-:W-:Y:S02]  /*173e0*/  FFMA.FTZ R2, R150, R0, -R5.reuse ;  /* 0x0000000096027223 */ /* 0x120fe40000010805 */
[C---:B------:R-:W-:Y:S01]  /*173f0*/  HMMA.16816.F32 R40, R8.reuse, R52, R64 ;  /* 0x000000340828723c */ /* 0x040fe20000001840 */
[----:B------:R-:W4:Y:S01]  /*17400*/  LDSM.16.MT88.4 R64, [R156+0xd800] ;  /* 0x00d800009c40783b */ /* 0x000f220000004200 */
[----:B------:R-:W-:Y:S01]  /*17410*/  MOV R150, R100 ;  /* 0x0000006400967202 */ /* 0x000fe20000000f00 */
[----:B------:R5:W1:Y:S05]  /*17420*/  MUFU.EX2 R149, R2 ;  /* 0x0000000200957308 */ /* 0x000a6a0000000800 */
[----:B------:R-:W-:Y:S01]  /*17430*/  HMMA.16816.F32 R72, R8, R54, R72 ;  /* 0x000000360848723c */ /* 0x000fe20000001848 */
[----:B--2---:R-:W-:-:S07]  /*17440*/  FFMA.FTZ R6, R143, R0, -R5 ;  /* 0x000000008f067223 */ /* 0x004fce0000010805 */
[C---:B------:R-:W-:Y:S01]  /*17450*/  HMMA.16816.F32 R52, R8.reuse, R16, R56 ;  /* 0x000000100834723c */ /* 0x040fe20000001838 */
[----:B-----5:R-:W-:Y:S02]  /*17460*/  FFMA.FTZ R2, R148, R0, -R3 ;  /* 0x0000000094027223 */ /* 0x020fe40000010803 */
[----:B------:R-:W2:Y:S04]  /*17470*/  MUFU.EX2 R148, R4 ;  /* 0x0000000400947308 */ /* 0x000ea80000000800 */
[----:B------:R-:W5:Y:S01]  /*17480*/  MUFU.EX2 R144, R2 ;  /* 0x0000000200907308 */ /* 0x000f620000000800 */
[----:B------:R-:W-:Y:S01]  /*17490*/  HMMA.16816.F32 R12, R8, R18, R12 ;  /* 0x00000012080c723c */ /* 0x000fe2000000180c */
[----:B------:R-:W4:Y:S01]  /*174a0*/  LDSM.16.MT88.4 R16, [R38+0xd800] ;  /* 0x00d800002610783b */ /* 0x000f220000004200 */
[----:B-1----:R-:W-:-:S02]  /*174b0*/  F2FP.F16.F32.PACK_AB R8, R149, R146 ;  /* 0x000000929508723e */ /* 0x002fc400000000ff */
[----:B------:R-:W-:Y:S02]  /*174c0*/  F2FP.F16.F32.PACK_AB R9, R208, R210 ;  /* 0x000000d2d009723e */ /* 0x000fe400000000ff */
[----:B--2---:R-:W-:Y:S01]  /*174d0*/  F2FP.F16.F32.PACK_AB R10, R148, R145 ;  /* 0x00000091940a723e */ /* 0x004fe200000000ff */
[-CC-:B------:R-:W-:Y:S01]  /*174e0*/  FFMA.FTZ R4, R155, R0.reuse, -R3.reuse ;  /* 0x000000009b047223 */ /* 0x180fe20000010803 */
[----:B------:R-:W-:Y:S02]  /*174f0*/  MOV R155, R101 ;  /* 0x00000065009b7202 */ /* 0x000fe40000000f00 */
[----:B-----5:R-:W-:Y:S01]  /*17500*/  F2FP.F16.F32.PACK_AB R11, R144, R151 ;  /* 0x00000097900b723e */ /* 0x020fe200000000ff */
[----:B------:R-:W-:Y:S01]  /*17510*/  FFMA.FTZ R2, R154, R0, -R3 ;  /* 0x000000009a027223 */ /* 0x000fe20000010803 */
[----:B------:R1:W-:Y:S01]  /*17520*/  MUFU.EX2 R131, R4 ;  /* 0x0000000400837308 */ /* 0x0003e20000000800 */
[----:B------:R-:W-:-:S03]  /*17530*/  MOV R154, R99 ;  /* 0x00000063009a7202 */ /* 0x000fc60000000f00 */
[----:B------:R2:W-:Y:S01]  /*17540*/  MUFU.EX2 R133, R2 ;  /* 0x0000000200857308 */ /* 0x0005e20000000800 */
[C---:B------:R-:W-:Y:S03]  /*17550*/  HMMA.16816.F32 R32, R8.reuse, R20, R32 ;  /* 0x000000140820723c */ /* 0x040fe60000001820 */
[----:B------:R5:W-:Y:S05]  /*17560*/  MUFU.EX2 R101, R6 ;  /* 0x0000000600657308 */ /* 0x000bea0000000800 */
[----:B------:R-:W-:Y:S01]  /*17570*/  HMMA.16816.F32 R80, R8, R22, R24 ;  /* 0x000000160850723c */ /* 0x000fe20000001818 */
[----:B------:R-:W4:Y:S01]  /*17580*/  LDSM.16.MT88.4 R20, [R140+0xe000] ;  /* 0x00e000008c14783b */ /* 0x000f220000004200 */
[----:B-1----:R-:W-:Y:S01]  /*17590*/  FFMA.FTZ R4, R159, R0, -R5 ;  /* 0x000000009f047223 */ /* 0x002fe20000010805 */
[----:B------:R-:W-:-:S02]  /*175a0*/  MOV R159, R96 ;  /* 0x00000060009f7202 */ /* 0x000fc40000000f00 */
[----:B------:R-:W1:Y:S01]  /*175b0*/  LDSM.16.MT88.4 R24, [R39+0xe000] ;  /* 0x00e000002718783b */ /* 0x000e620000004200 */
[-C--:B--2---:R-:W-:Y:S01]  /*175c0*/  FFMA.FTZ R2, R153, R0.reuse, -R3 ;  /* 0x0000000099027223 */ /* 0x084fe20000010803 */
[----:B------:R2:W-:Y:S01]  /*175d0*/  MUFU.EX2 R128, R4 ;  /* 0x0000000400807308 */ /* 0x0005e20000000800 */
[C---:B---3--:R-:W-:Y:S01]  /*175e0*/  HMMA.16816.F32 R48, R8.reuse, R28, R48 ;  /* 0x0000001c0830723c */ /* 0x048fe20000001830 */
[----:B------:R-:W-:Y:S01]  /*175f0*/  MOV R153, R103 ;  /* 0x0000006700997202 */ /* 0x000fe20000000f00 */
[-CC-:B-----5:R-:W-:Y:S01]  /*17600*/  FFMA.FTZ R6, R182, R0.reuse, -R5.reuse ;  /* 0x00000000b6067223 */ /* 0x1a0fe20000010805 */
        /* <DEDUP_REMOVED lines=10> */
[-C--:B-----5:R-:W-:Y:S02]  /*176b0*/  FFMA.FTZ R6, R189, R0.reuse, -R5 ;  /* 0x00000000bd067223 */ /* 0x0a0fe40000010805 */
[----:B------:R3:W4:Y:S02]  /*176c0*/  MUFU.EX2 R130, R2 ;  /* 0x0000000200827308 */ /* 0x0007240000000800 */
[C---:B------:R-:W-:Y:S01]  /*176d0*/  HMMA.16816.F32 R76, R8.reuse, R66, R72 ;  /* 0x00000042084c723c */ /* 0x040fe20000001848 */
[----:B------:R-:W-:Y:S07]  /*176e0*/  LDSM.16.MT88.4 R72, [R156+0xe800] ;  /* 0x00e800009c48783b */ /* 0x000fee0000004200 */
[----:B------:R-:W-:Y:S01]  /*176f0*/  HMMA.16816.F32 R64, R8, R16, R52 ;  /* 0x000000100840723c */ /* 0x000fe20000001834 */
[-CC-:B--2---:R-:W-:Y:S01]  /*17700*/  FFMA.FTZ R4, R164, R0.reuse, -R3.reuse ;  /* 0x00000000a4047223 */ /* 0x184fe20000010803 */
        /* <DEDUP_REMOVED lines=9> */
[----:B------:R-:W-:Y:S01]  /*177a0*/  FADD.FTZ R7, R157, R7 ;  /* 0x000000079d077221 */ /* 0x000fe20000010000 */
        /* <DEDUP_REMOVED lines=11> */
[-C--:B--2---:R-:W-:Y:S01]  /*17860*/  FFMA.FTZ R4, R168, R0.reuse, -R5 ;  /* 0x00000000a8047223 */ /* 0x084fe20000010805 */
[----:B---3--:R-:W-:-:S03]  /*17870*/  FFMA.FTZ R2, R162, R0, -R3 ;  /* 0x00000000a2027223 */ /* 0x008fc60000010803 */
[----:B------:R2:W-:Y:S02]  /*17880*/  MUFU.EX2 R125, R4 ;  /* 0x00000004007d7308 */ /* 0x0005e40000000800 */
[C---:B-1----:R-:W-:Y:S01]  /*17890*/  HMMA.16816.F32 R48, R8.reuse, R24, R32 ;  /* 0x000000180830723c */ /* 0x042fe20000001820 */
[----:B------:R-:W1:Y:S01]  /*178a0*/  LDSM.16.MT88.4 R32, [R39+0xe800] ;  /* 0x00e800002720783b */ /* 0x000e620000004200 */
[----:B------:R3:W-:Y:S06]  /*178b0*/  MUFU.EX2 R120, R2 ;  /* 0x0000000200787308 */ /* 0x0007ec0000000800 */
[----:B------:R-:W-:Y:S01]  /*178c0*/  HMMA.16816.F32 R24, R8, R26, R80 ;  /* 0x0000001a0818723c */ /* 0x000fe20000001850 */
[-C--:B--2---:R-:W-:Y:S01]  /*178d0*/  FFMA.FTZ R4, R174, R0.reuse, -R3 ;  /* 0x00000000ae047223 */ /* 0x084fe20000010803 */
[----:B---3--:R-:W-:-:S06]  /*178e0*/  FFMA.FTZ R2, R169, R0, -R5 ;  /* 0x00000000a9027223 */ /* 0x008fcc0000010805 */
[C---:B------:R-:W-:Y:S01]  /*178f0*/  HMMA.16816.F32 R40, R8.reuse, R44, R40 ;  /* 0x0000002c0828723c */ /* 0x040fe20000001828 */
[----:B------:R2:W-:Y:S04]  /*17900*/  MUFU.EX2 R113, R4 ;  /* 0x0000000400717308 */ /* 0x0005e80000000800 */
[----:B------:R3:W5:Y:S03]  /*17910*/  MUFU.EX2 R118, R2 ;  /* 0x0000000200767308 */ /* 0x0007660000000800 */
[----:B------:R-:W-:Y:S01]  /*17920*/  HMMA.16816.F32 R76, R8, R46, R76 ;  /* 0x0000002e084c723c */ /* 0x000fe2000000184c */
[----:B--2---:R-:W-:-:S07]  /*17930*/  FFMA.FTZ R4, R177, R0, -R5 ;  /* 0x00000000b1047223 */ /* 0x004fce0000010805 */
[C---:B----4-:R-:W-:Y:S01]  /*17940*/  HMMA.16816.F32 R44, R8.reuse, R16, R64 ;  /* 0x00000010082c723c */ /* 0x050fe20000001840 */
[----:B---3--:R-:W-:Y:S01]  /*17950*/  FFMA.FTZ R2, R170, R0, -R3 ;  /* 0x00000000aa027223 */ /* 0x008fe20000010803 */
[----:B------:R2:W-:Y:S04]  /*17960*/  MUFU.EX2 R107, R4 ;  /* 0x00000004006b7308 */ /* 0x0005e80000000800 */
[----:B------:R-:W3:Y:S02]  /*17970*/  MUFU.EX2 R116, R2 ;  /* 0x0000000200747308 */ /* 0x000ee40000000800 */
[----:B------:R-:W-:Y:S01]  /*17980*/  HMMA.16816.F32 R12, R8, R18, R12 ;  /* 0x00000012080c723c */ /* 0x000fe2000000180c */
[----:B------:R-:W4:Y:S01]  /*17990*/  LDSM.16.MT88.4 R16, [R38+0xe800] ;  /* 0x00e800002610783b */ /* 0x000f220000004200 */
[----:B-----5:R-:W-:-:S02]  /*179a0*/  F2FP.F16.F32.PACK_AB R8, R118, R117 ;  /* 0x000000757608723e */ /* 0x020fc400000000ff */
[----:B------:R-:W-:Y:S02]  /*179b0*/  F2FP.F16.F32.PACK_AB R9, R124, R123 ;  /* 0x0000007b7c09723e */ /* 0x000fe400000000ff */
[----:B------:R-:W-:Y:S01]  /*179c0*/  F2FP.F16.F32.PACK_AB R10, R125, R119 ;  /* 0x000000777d0a723e */ /* 0x000fe200000000ff */
[----:B--2---:R-:W-:Y:S01]  /*179d0*/  FFMA.FTZ R4, R165, R0, -R5 ;  /* 0x00000000a5047223 */ /* 0x004fe20000010805 */
[----:B---3--:R-:W-:Y:S01]  /*179e0*/  F2FP.F16.F32.PACK_AB R11, R116, R120 ;  /* 0x00000078740b723e */ /* 0x008fe200000000ff */
[-CC-:B------:R-:W-:Y:S02]  /*179f0*/  FFMA.FTZ R2, R173, R0.reuse, -R3.reuse ;  /* 0x00000000ad027223 */ /* 0x180fe40000010803 */
[----:B------:R2:W-:Y:S04]  /*17a00*/  MUFU.EX2 R114, R4 ;  /* 0x0000000400727308 */ /* 0x0005e80000000800 */
[----:B------:R3:W-:Y:S01]  /*17a10*/  MUFU.EX2 R109, R2 ;  /* 0x00000002006d7308 */ /* 0x0007e20000000800 */
[C---:B------:R-:W-:Y:S08]  /*17a20*/  HMMA.16816.F32 R20, R8.reuse, R28, R56 ;  /* 0x0000001c0814723c */ /* 0x040ff00000001838 */
[----:B------:R-:W-:Y:S01]  /*17a30*/  HMMA.16816.F32 R56, R8, R30, R52 ;  /* 0x0000001e0838723c */ /* 0x000fe20000001834 */
[----:B------:R-:W-:Y:S01]  /*17a40*/  LDSM.16.MT88.4 R52, [R156+0xf000] ;  /* 0x00f000009c34783b */ /* 0x000fe20000004200 */
[-CC-:B--2---:R-:W-:Y:S01]  /*17a50*/  FFMA.FTZ R4, R147, R0.reuse, -R3.reuse ;  /* 0x0000000093047223 */ /* 0x184fe20000010803 */
[----:B---3--:R-:W-:-:S03]  /*17a60*/  FFMA.FTZ R2, R172, R0, -R3 ;  /* 0x00000000ac027223 */ /* 0x008fc60000010803 */
[----:B------:R2:W-:Y:S02]  /*17a70*/  MUFU.EX2 R106, R4 ;  /* 0x00000004006a7308 */ /* 0x0005e40000000800 */
[C---:B-1----:R-:W-:Y:S01]  /*17a80*/  HMMA.16816.F32 R84, R8.reuse, R34, R24 ;  /* 0x000000220854723c */ /* 0x042fe20000001818 */
[----:B------:R-:W1:Y:S01]  /*17a90*/  LDSM.16.MT88.4 R24, [R140+0xf000] ;  /* 0x00f000008c18783b */ /* 0x000e620000004200 */
[----:B------:R3:W-:Y:S06]  /*17aa0*/  MUFU.EX2 R115, R2 ;  /* 0x0000000200737308 */ /* 0x0007ec0000000800 */
[----:B------:R-:W-:Y:S01]  /*17ab0*/  HMMA.16816.F32 R28, R8, R32, R48 ;  /* 0x00000020081c723c */ /* 0x000fe20000001830 */
[----:B------:R-:W5:Y:S01]  /*17ac0*/  LDSM.16.MT88.4 R48, [R39+0xf000] ;  /* 0x00f000002730783b */ /* 0x000f620000004200 */
[-CC-:B--2---:R-:W-:Y:S01]  /*17ad0*/  FFMA.FTZ R4, R167, R0.reuse, -R5.reuse ;  /* 0x00000000a7047223 */ /* 0x184fe20000010805 */
[----:B---3--:R-:W-:-:S05]  /*17ae0*/  FFMA.FTZ R2, R178, R0, -R5 ;  /* 0x00000000b2027223 */ /* 0x008fca0000010805 */
[C---:B------:R-:W-:Y:S01]  /*17af0*/  HMMA.16816.F32 R80, R8.reuse, R72, R40 ;  /* 0x000000480850723c */ /* 0x040fe20000001828 */
[----:B------:R2:W-:Y:S04]  /*17b00*/  MUFU.EX2 R103, R4 ;  /* 0x0000000400677308 */ /* 0x0005e80000000800 */
[----:B------:R3:W1:Y:S03]  /*17b10*/  MUFU.EX2 R110, R2 ;  /* 0x00000002006e7308 */ /* 0x0006660000000800 */
[----:B----4-:R-:W-:Y:S01]  /*17b20*/  HMMA.16816.F32 R64, R8, R16, R44 ;  /* 0x000000100840723c */ /* 0x010fe2000000182c */
[----:B--2---:R-:W-:-:S07]  /*17b30*/  FFMA.FTZ R4, R126, R0, -R5 ;  /* 0x000000007e047223 */ /* 0x004fce0000010805 */
[C---:B------:R-:W-:Y:S01]  /*17b40*/  HMMA.16816.F32 R72, R8.reuse, R74, R76 ;  /* 0x0000004a0848723c */ /* 0x040fe2000000184c */
[----:B---3--:R-:W-:Y:S01]  /*17b50*/  FFMA.FTZ R2, R175, R0, -R3 ;  /* 0x00000000af027223 */ /* 0x008fe20000010803 */
[----:B------:R2:W-:Y:S04]  /*17b60*/  MUFU.EX2 R100, R4 ;  /* 0x0000000400647308 */ /* 0x0005e80000000800 */
[----:B------:R3:W4:Y:S02]  /*17b70*/  MUFU.EX2 R108, R2 ;  /* 0x00000002006c7308 */ /* 0x0007240000000800 */
[----:B------:R-:W-:Y:S01]  /*17b80*/  HMMA.16816.F32 R44, R8, R18, R12 ;  /* 0x00000012082c723c */ /* 0x000fe2000000180c */
[----:B-1----:R-:W-:Y:S01]  /*17b90*/  F2FP.F16.F32.PACK_AB R8, R110, R107 ;  /* 0x0000006b6e08723e */ /* 0x002fe200000000ff */
[----:B------:R-:W1:Y:S01]  /*17ba0*/  LDSM.16.MT88.4 R12, [R38+0xf000] ;  /* 0x00f00000260c783b */ /* 0x000e620000004200 */
[----:B------:R-:W-:-:S02]  /*17bb0*/  F2FP.F16.F32.PACK_AB R9, R113, R109 ;  /* 0x0000006d7109723e */ /* 0x000fc400000000ff */
[----:B------:R-:W-:Y:S01]  /*17bc0*/  F2FP.F16.F32.PACK_AB R10, R114, R112 ;  /* 0x00000070720a723e */ /* 0x000fe200000000ff */
[----:B------:R-:W-:Y:S01]  /*17bd0*/  LDSM.16.MT88.4 R16, [R39+0xf800] ;  /* 0x00f800002710783b */ /* 0x000fe20000004200 */
[-CC-:B--2---:R-:W-:Y:S01]  /*17be0*/  FFMA.FTZ R4, R92, R0.reuse, -R3.reuse ;  /* 0x000000005c047223 */ /* 0x184fe20000010803 */
[-C--:B---3--:R-:W-:Y:S01]  /*17bf0*/  FFMA.FTZ R2, R152, R0.reuse, -R3 ;  /* 0x0000000098027223 */ /* 0x088fe20000010803 */
[----:B----4-:R-:W-:Y:S02]  /*17c00*/  F2FP.F16.F32.PACK_AB R11, R108, R115 ;  /* 0x000000736c0b723e */ /* 0x010fe400000000ff */
        /* <DEDUP_REMOVED lines=8> */
[C---:B-----5:R-:W-:Y:S02]  /*17c90*/  HMMA.16816.F32 R28, R8.reuse, R48, R28 ;  /* 0x00000030081c723c */ /* 0x060fe4000000181c */
[----:B------:R3:W-:Y:S06]  /*17ca0*/  MUFU.EX2 R105, R2 ;  /* 0x0000000200697308 */ /* 0x0007ec0000000800 */
[----:B------:R-:W-:Y:S01]  /*17cb0*/  HMMA.16816.F32 R20, R8, R50, R84 ;  /* 0x000000320814723c */ /* 0x000fe20000001854 */
[----:B------:R-:W-:Y:S01]  /*17cc0*/  MUFU.EX2 R86, R6 ;  /* 0x0000000600567308 */ /* 0x000fe20000000800 */
[-CC-:B--2---:R-:W-:Y:S01]  /*17cd0*/  FFMA.FTZ R4, R180, R0.reuse, -R5.reuse ;  /* 0x00000000b4047223 */ /* 0x184fe20000010805 */
[----:B---3--:R-:W-:-:S05]  /*17ce0*/  FFMA.FTZ R2, R161, R0, -R5 ;  /* 0x00000000a1027223 */ /* 0x008fca0000010805 */
[C---:B------:R-:W-:Y:S01]  /*17cf0*/  HMMA.16816.F32 R48, R8.reuse, R52, R80 ;  /* 0x000000340830723c */ /* 0x040fe20000001850 */
[----:B------:R-:W2:Y:S01]  /*17d00*/  LDSM.16.MT88.4 R80, [R156+0xf800] ;  /* 0x00f800009c50783b */ /* 0x000ea20000004200 */
[----:B------:R3:W-:Y:S04]  /*17d10*/  MUFU.EX2 R95, R4 ;  /* 0x00000004005f7308 */ /* 0x0007e80000000800 */
[----:B------:R5:W4:Y:S02]  /*17d20*/  MUFU.EX2 R102, R2 ;  /* 0x0000000200667308 */ /* 0x000b240000000800 */
[----:B------:R-:W-:Y:S01]  /*17d30*/  HMMA.16816.F32 R76, R8, R54, R72 ;  /* 0x00000036084c723c */ /* 0x000fe20000001848 */
[----:B---3--:R-:W-:-:S07]  /*17d40*/  FFMA.FTZ R4, R184, R0, -R3 ;  /* 0x00000000b8047223 */ /* 0x008fce0000010803 */
[C---:B-1----:R-:W-:Y:S01]  /*17d50*/  HMMA.16816.F32 R72, R8.reuse, R12, R64 ;  /* 0x0000000c0848723c */ /* 0x042fe20000001840 */
[----:B-----5:R-:W-:Y:S01]  /*17d60*/  FFMA.FTZ R2, R179, R0, -R3 ;  /* 0x00000000b3027223 */ /* 0x020fe20000010803 */
        /* <DEDUP_REMOVED lines=9> */
[-C--:B---3--:R-:W-:Y:S01]  /*17e00*/  FFMA.FTZ R2, R111, R0.reuse, -R3 ;  /* 0x000000006f027223 */ /* 0x088fe20000010803 */
[----:B-----5:R-:W-:Y:S02]  /*17e10*/  F2FP.F16.F32.PACK_AB R11, R99, R105 ;  /* 0x00000069630b723e */ /* 0x020fe400000000ff */
[----:B------:R1:W-:Y:S04]  /*17e20*/  MUFU.EX2 R87, R4 ;  /* 0x0000000400577308 */ /* 0x0003e80000000800 */
[----:B------:R3:W-:Y:S01]  /*17e30*/  MUFU.EX2 R96, R2 ;  /* 0x0000000200607308 */ /* 0x0007e20000000800 */
[----:B------:R-:W-:Y:S01]  /*17e40*/  HMMA.16816.F32 R52, R8, R26, R32 ;  /* 0x0000001a0834723c */ /* 0x000fe20000001820 */
[----:B-1----:R-:W-:-:S07]  /*17e50*/  FFMA.FTZ R4, R188, R0, -R5 ;  /* 0x00000000bc047223 */ /* 0x002fce0000010805 */
[C---:B--2---:R-:W-:Y:S01]  /*17e60*/  HMMA.16816.F32 R32, R8.reuse, R82, R76 ;  /* 0x000000520820723c */ /* 0x044fe2000000184c */
[-C--:B---3--:R-:W-:Y:S01]  /*17e70*/  FFMA.FTZ R2, R121, R0.reuse, -R3 ;  /* 0x0000000079027223 */ /* 0x088fe20000010803 */
[----:B------:R-:W-:Y:S04]  /*17e80*/  MUFU.EX2 R84, R4 ;  /* 0x0000000400547308 */ /* 0x000fe80000000800 */
[----:B------:R1:W-:Y:S02]  /*17e90*/  MUFU.EX2 R98, R2 ;  /* 0x0000000200627308 */ /* 0x0003e40000000800 */
[C---:B------:R-:W-:Y:S08]  /*17ea0*/  HMMA.16816.F32 R64, R8.reuse, R24, R40 ;  /* 0x000000180840723c */ /* 0x040ff00000001828 */
[----:B------:R-:W-:Y:S01]  /*17eb0*/  HMMA.16816.F32 R40, R8, R16, R28 ;  /* 0x000000100828723c */ /* 0x000fe2000000181c */
[----:B-1----:R-:W-:-:S07]  /*17ec0*/  FFMA.FTZ R2, R181, R0, -R5 ;  /* 0x00000000b5027223 */ /* 0x002fce0000010805 */
[C---:B------:R-:W-:Y:S01]  /*17ed0*/  HMMA.16816.F32 R28, R8.reuse, R18, R20 ;  /* 0x00000012081c723c */ /* 0x040fe20000001814 */
[----:B------:R1:W2:Y:S01]  /*17ee0*/  MUFU.EX2 R93, R2 ;  /* 0x00000002005d7308 */ /* 0x0002a20000000800 */
[----:B------:R-:W3:Y:S04]  /*17ef0*/  LDSM.16.MT88.4 R16, [R140+0x10000] ;  /* 0x010000008c10783b */ /* 0x000ee80000004200 */
[----:B------:R-:W5:Y:S02]  /*17f00*/  LDSM.16.MT88.4 R20, [R156+0x10000] ;  /* 0x010000009c14783b */ /* 0x000f640000004200 */
        /* <DEDUP_REMOVED lines=13> */
[C---:B------:R-:W-:Y:S01]  /*17fe0*/  HMMA.16816.F32 R64, R8.reuse, R16, R64 ;  /* 0x000000100840723c */ /* 0x040fe20000001840 */
[-C--:B-1----:R-:W-:Y:S01]  /*17ff0*/  FFMA.FTZ R2, R185, R0.reuse, -R3 ;  /* 0x00000000b9027223 */ /* 0x082fe20000010803 */
[----:B------:R-:W1:Y:S03]  /*18000*/  LDSM.16.MT88.4 R16, [R39+0x10800] ;  /* 0x010800002710783b */ /* 0x000e660000004200 */
[----:B------:R3:W-:Y:S03]  /*18010*/  MUFU.EX2 R89, R2 ;  /* 0x0000000200597308 */ /* 0x0007e60000000800 */
[C---:B------:R-:W-:Y:S08]  /*18020*/  HMMA.16816.F32 R52, R8.reuse, R12, R40 ;  /* 0x0000000c0834723c */ /* 0x040ff00000001828 */
[----:B------:R-:W-:Y:S01]  /*18030*/  HMMA.16816.F32 R40, R8, R14, R28 ;  /* 0x0000000e0828723c */ /* 0x000fe2000000181c */
[----:B------:R-:W4:Y:S01]  /*18040*/  LDSM.16.MT88.4 R12, [R156+0x10800] ;  /* 0x010800009c0c783b */ /* 0x000f220000004200 */
[----:B---3--:R-:W-:-:S03]  /*18050*/  FFMA.FTZ R2, R187, R0, -R5 ;  /* 0x00000000bb027223 */ /* 0x008fc60000010805 */
[----:B------:R-:W3:Y:S01]  /*18060*/  LDSM.16.MT88.4 R28, [R140+0x10800] ;  /* 0x010800008c1c783b */ /* 0x000ee20000004200 */
[----:B------:R2:W1:Y:S02]  /*18070*/  MUFU.EX2 R85, R2 ;  /* 0x0000000200557308 */ /* 0x0004640000000800 */
[C---:B-----5:R-:W-:Y:S08]  /*18080*/  HMMA.16816.F32 R24, R8.reuse, R20, R24 ;  /* 0x000000140818723c */ /* 0x060ff00000001818 */
[----:B------:R-:W-:Y:S01]  /*18090*/  HMMA.16816.F32 R32, R8, R22, R32 ;  /* 0x000000160820723c */ /* 0x000fe20000001820 */
[----:B------:R-:W5:Y:S01]  /*180a0*/  LDSM.16.MT88.4 R20, [R38+0x10800] ;  /* 0x010800002614783b */ /* 0x000f620000004200 */
[----:B--2---:R-:W-:-:S06]  /*180b0*/  FADD.FTZ R2, R164, R252 ;  /* 0x000000fca4027221 */ /* 0x004fcc0000010000 */
[----:B------:R-:W-:Y:S01]  /*180c0*/  HMMA.16816.F32 R72, R8, R44, R72 ;  /* 0x0000002c0848723c */ /* 0x000fe20000001848 */
[----:B------:R-:W-:Y:S01]  /*180d0*/  FADD.FTZ R6, R163, R2 ;  /* 0x00000002a3067221 */ /* 0x000fe20000010000 */
[----:B------:R-:W-:-:S03]  /*180e0*/  FFMA.FTZ R2, R191, R0, -R3 ;  /* 0x00000000bf027223 */ /* 0x000fc60000010803 */
[----:B------:R-:W-:Y:S01]  /*180f0*/  FADD.FTZ R4, R60, R6 ;  /* 0x000000063c047221 */ /* 0x000fe20000010000 */
[----:B------:R2:W4:Y:S01]  /*18100*/  MUFU.EX2 R83, R2 ;  /* 0x0000000200537308 */ /* 0x0005220000000800 */
[----:B------:R-:W-:Y:S01]  /*18110*/  FADD.FTZ R6, R158, R7 ;  /* 0x000000079e067221 */ /* 0x000fe20000010000 */
[----:B------:R-:W-:Y:S01]  /*18120*/  HMMA.16816.F32 R48, R8, R46, R48 ;  /* 0x0000002e0830723c */ /* 0x000fe20000001830 */
[----:B-1----:R-:W-:Y:S01]  /*18130*/  F2FP.F16.F32.PACK_AB R8, R85, R87 ;  /* 0x000000575508723e */ /* 0x002fe200000000ff */
[--C-:B------:R-:W-:Y:S01]  /*18140*/  FFMA.FTZ R7, R192, R0, -R3.reuse ;  /* 0x00000000c0077223 */ /* 0x100fe20000010803 */
[----:B------:R-:W-:Y:S02]  /*18150*/  F2FP.F16.F32.PACK_AB R9, R88, R90 ;  /* 0x0000005a5809723e */ /* 0x000fe400000000ff */
[----:B------:R-:W-:Y:S01]  /*18160*/  F2FP.F16.F32.PACK_AB R10, R84, R86 ;  /* 0x00000056540a723e */ /* 0x000fe200000000ff */
[----:B------:R1:W-:Y:S01]  /*18170*/  MUFU.EX2 R82, R7 ;  /* 0x0000000700527308 */ /* 0x0003e20000000800 */
[----:B--2---:R-:W-:Y:S01]  /*18180*/  FADD.FTZ R2, R160, R4 ;  /* 0x00000004a0027221 */ /* 0x004fe20000010000 */
        /* <DEDUP_REMOVED lines=8> */
[----:B------:R-:W-:Y:S01]  /*18210*/  HMMA.16816.F32 R44, R8, R18, R40 ;  /* 0x00000012082c723c */ /* 0x000fe20000001828 */
[----:B-1----:R-:W-:Y:S01]  /*18220*/  FFMA.FTZ R7, R196, R0, -R5 ;  /* 0x00000000c4077223 */ /* 0x002fe20000010805 */
        /* <DEDUP_REMOVED lines=8> */
[----:B--2---:R-:W-:Y:S01]  /*182b0*/  FFMA.FTZ R6, R197, R0, -R5 ;  /* 0x00000000c5067223 */ /* 0x004fe20000010805 */
[----:B------:R1:W2:Y:S01]  /*182c0*/  MUFU.EX2 R80, R12 ;  /* 0x0000000c00507308 */ /* 0x0002a20000000800 */
        /* <DEDUP_REMOVED lines=9> */
[----:B------:R-:W-:Y:S01]  /*18360*/  LDSM.16.MT88.4 R16, [R140+0x11000] ;  /* 0x011000008c10783b */ /* 0x000fe20000004200 */
[----:B------:R-:W-:Y:S01]  /*18370*/  FADD.FTZ R2, R241, R2 ;  /* 0x00000002f1027221 */ /* 0x000fe20000010000 */
[----:B------:R-:W-:Y:S02]  /*18380*/  FADD.FTZ R4, R236, R4 ;  /* 0x00000004ec047221 */ /* 0x000fe40000010000 */
[----:B-1----:R-:W1:Y:S01]  /*18390*/  LDSM.16.MT88.4 R12, [R39+0x11000] ;  /* 0x01100000270c783b */ /* 0x002e620000004200 */
[----:B------:R-:W-:Y:S01]  /*183a0*/  FADD.FTZ R2, R239, R2 ;  /* 0x00000002ef027221 */ /* 0x000fe20000010000 */
[----:B------:R-:W-:Y:S01]  /*183b0*/  FADD.FTZ R4, R238, R4 ;  /* 0x00000004ee047221 */ /* 0x000fe20000010000 */
[----:B----4-:R-:W-:Y:S01]  /*183c0*/  FFMA.FTZ R6, R195, R0, -R5 ;  /* 0x00000000c3067223 */ /* 0x010fe20000010805 */
[----:B---3--:R-:W-:Y:S01]  /*183d0*/  HMMA.16816.F32 R64, R8, R28, R64 ;  /* 0x0000001c0840723c */ /* 0x008fe20000001840 */
        /* <DEDUP_REMOVED lines=14> */
[----:B------:R3:W4:Y:S01]  /*184c0*/  MUFU.EX2 R61, R7 ;  /* 0x00000007003d7308 */ /* 0x0007220000000800 */
[----:B------:R-:W-:Y:S01]  /*184d0*/  FADD.FTZ R2, R220, R2 ;  /* 0x00000002dc027221 */ /* 0x000fe20000010000 */
[----:B------:R-:W-:Y:S01]  /*184e0*/  FADD.FTZ R4, R71, R4 ;  /* 0x0000000447047221 */ /* 0x000fe20000010000 */
[----:B------:R-:W-:Y:S01]  /*184f0*/  HMMA.16816.F32 R24, R8, R22, R48 ;  /* 0x000000160818723c */ /* 0x000fe20000001830 */
[----:B------:R5:W-:Y:S01]  /*18500*/  MUFU.EX2 R71, R6 ;  /* 0x0000000600477308 */ /* 0x000be20000000800 */
[----:B------:R-:W-:Y:S01]  /*18510*/  FADD.FTZ R2, R217, R2 ;  /* 0x00000002d9027221 */ /* 0x000fe20000010000 */
[----:B------:R-:W-:Y:S01]  /*18520*/  FADD.FTZ R4, R69, R4 ;  /* 0x0000000445047221 */ /* 0x000fe20000010000 */
[----:B--2---:R-:W-:Y:S01]  /*18530*/  F2FP.F16.F32.PACK_AB R9, R80, R81 ;  /* 0x000000515009723e */ /* 0x004fe200000000ff */
[----:B------:R-:W2:Y:S01]  /*18540*/  LDSM.16.MT88.4 R20, [R156+0x11000] ;  /* 0x011000009c14783b */ /* 0x000ea20000004200 */
[----:B------:R-:W-:Y:S01]  /*18550*/  FADD.FTZ R2, R216, R2 ;  /* 0x00000002d8027221 */ /* 0x000fe20000010000 */
[----:B------:R-:W-:-:S02]  /*18560*/  FADD.FTZ R4, R218, R4 ;  /* 0x00000004da047221 */ /* 0x000fc40000010000 */
[----:B------:R-:W-:Y:S01]  /*18570*/  LDSM.16.MT88.4 R156, [R156+0x11800] ;  /* 0x011800009c9c783b */ /* 0x000fe20000004200 */
[----:B------:R-:W-:Y:S01]  /*18580*/  FADD.FTZ R2, R211, R2 ;  /* 0x00000002d3027221 */ /* 0x000fe20000010000 */
[----:B------:R-:W-:Y:S01]  /*18590*/  FADD.FTZ R4, R136, R4 ;  /* 0x0000000488047221 */ /* 0x000fe20000010000 */
[----:B---3--:R-:W-:Y:S01]  /*185a0*/  FFMA.FTZ R7, R198, R0, -R5 ;  /* 0x00000000c6077223 */ /* 0x008fe20000010805 */
[----:B----4-:R-:W-:Y:S01]  /*185b0*/  F2FP.F16.F32.PACK_AB R8, R61, R68 ;  /* 0x000000443d08723e */ /* 0x010fe200000000ff */
[----:B------:R-:W-:Y:S01]  /*185c0*/  FADD.FTZ R2, R213, R2 ;  /* 0x00000002d5027221 */ /* 0x000fe20000010000 */
[----:B------:R-:W-:Y:S01]  /*185d0*/  FADD.FTZ R4, R139, R4 ;  /* 0x000000048b047221 */ /* 0x000fe20000010000 */
[----:B-----5:R-:W-:Y:S01]  /*185e0*/  FFMA.FTZ R6, R199, R0, -R3 ;  /* 0x00000000c7067223 */ /* 0x020fe20000010803 */
[----:B------:R-:W3:Y:S01]  /*185f0*/  MUFU.EX2 R69, R7 ;  /* 0x0000000700457308 */ /* 0x000ee20000000800 */
[----:B------:R-:W-:Y:S01]  /*18600*/  FADD.FTZ R2, R215, R2 ;  /* 0x00000002d7027221 */ /* 0x000fe20000010000 */
[----:B------:R-:W-:-:S02]  /*18610*/  FADD.FTZ R4, R212, R4 ;  /* 0x00000004d4047221 */ /* 0x000fc40000010000 */
[----:B------:R-:W4:Y:S01]  /*18620*/  MUFU.EX2 R60, R6 ;  /* 0x00000006003c7308 */ /* 0x000f220000000800 */
[----:B------:R-:W-:Y:S01]  /*18630*/  FADD.FTZ R2, R137, R2 ;  /* 0x0000000289027221 */ /* 0x000fe20000010000 */
[----:B------:R-:W-:-:S03]  /*18640*/  FADD.FTZ R4, R214, R4 ;  /* 0x00000004d6047221 */ /* 0x000fc60000010000 */
[----:B------:R-:W-:Y:S01]  /*18650*/  FADD.FTZ R2, R210, R2 ;  /* 0x00000002d2027221 */ /* 0x000fe20000010000 */
[----:B------:R-:W-:-:S03]  /*18660*/  FADD.FTZ R4, R146, R4 ;  /* 0x0000000492047221 */ /* 0x000fc60000010000 */
[----:B------:R-:W-:Y:S01]  /*18670*/  FADD.FTZ R2, R208, R2 ;  /* 0x00000002d0027221 */ /* 0x000fe20000010000 */
[----:B------:R-:W-:Y:S01]  /*18680*/  FADD.FTZ R4, R149, R4 ;  /* 0x0000000495047221 */ /* 0x000fe20000010000 */
[----:B---3--:R-:W-:Y:S01]  /*18690*/  F2FP.F16.F32.PACK_AB R10, R69, R71 ;  /* 0x00000047450a723e */ /* 0x008fe200000000ff */
[--C-:B------:R-:W-:Y:S01]  /*186a0*/  FFMA.FTZ R7, R202, R0, -R3.reuse ;  /* 0x00000000ca077223 */ /* 0x100fe20000010803 */
[----:B------:R-:W-:Y:S01]  /*186b0*/  FADD.FTZ R2, R151, R2 ;  /* 0x0000000297027221 */ /* 0x000fe20000010000 */
[----:B------:R-:W-:Y:S01]  /*186c0*/  FADD.FTZ R4, R145, R4 ;  /* 0x0000000491047221 */ /* 0x000fe20000010000 */
[----:B----4-:R-:W-:Y:S01]  /*186d0*/  F2FP.F16.F32.PACK_AB R11, R60, R82 ;  /* 0x000000523c0b723e */ /* 0x010fe200000000ff */
[-CC-:B------:R-:W-:Y:S01]  /*186e0*/  FFMA.FTZ R6, R200, R0.reuse, -R3.reuse ;  /* 0x00000000c8067223 */ /* 0x180fe20000010803 */
[----:B------:R-:W-:Y:S01]  /*186f0*/  FADD.FTZ R2, R144, R2 ;  /* 0x0000000290027221 */ /* 0x000fe20000010000 */
[----:B------:R-:W-:Y:S01]  /*18700*/  FADD.FTZ R4, R148, R4 ;  /* 0x0000000494047221 */ /* 0x000fe20000010000 */
[----:B------:R3:W-:Y:S01]  /*18710*/  MUFU.EX2 R49, R7 ;  /* 0x0000000700317308 */ /* 0x0007e20000000800 */
[----:B------:R-:W-:Y:S01]  /*18720*/  LDSM.16.MT88.4 R148, [R39+0x11800] ;  /* 0x011800002794783b */ /* 0x000fe20000004200 */
[----:B------:R-:W-:Y:S01]  /*18730*/  FADD.FTZ R2, R133, R2 ;  /* 0x0000000285027221 */ /* 0x000fe20000010000 */
[----:B------:R-:W-:Y:S01]  /*18740*/  FADD.FTZ R4, R128, R4 ;  /* 0x0000000480047221 */ /* 0x000fe20000010000 */
[----:B------:R4:W-:Y:S01]  /*18750*/  MUFU.EX2 R51, R6 ;  /* 0x0000000600337308 */ /* 0x0009e20000000800 */
[C---:B-1----:R-:W-:Y:S01]  /*18760*/  HMMA.16816.F32 R52, R8.reuse, R12, R52 ;  /* 0x0000000c0834723c */ /* 0x042fe20000001834 */
[----:B------:R-:W-:Y:S01]  /*18770*/  FADD.FTZ R2, R131, R2 ;  /* 0x0000000283027221 */ /* 0x000fe20000010000 */
[----:B------:R-:W-:Y:S01]  /*18780*/  FADD.FTZ R4, R130, R4 ;  /* 0x0000000482047221 */ /* 0x000fe20000010000 */
[-C--:B------:R-:W-:Y:S01]  /*18790*/  FFMA.FTZ R12, R201, R0.reuse, -R3 ;  /* 0x00000000c90c7223 */ /* 0x080fe20000010803 */
[-C--:B------:R-:W-:Y:S01]  /*187a0*/  FFMA.FTZ R13, R204, R0.reuse, -R5 ;  /* 0x00000000cc0d7223 */ /* 0x080fe20000010805 */
[----:B------:R-:W-:Y:S01]  /*187b0*/  FADD.FTZ R2, R142, R2 ;  /* 0x000000028e027221 */ /* 0x000fe20000010000 */
[----:B------:R-:W-:Y:S01]  /*187c0*/  FADD.FTZ R4, R129, R4 ;  /* 0x0000000481047221 */ /* 0x000fe20000010000 */
[----:B------:R1:W5:Y:S01]  /*187d0*/  MUFU.EX2 R50, R12 ;  /* 0x0000000c00327308 */ /* 0x0003620000000800 */
[-C--:B------:R-:W-:Y:S01]  /*187e0*/  FFMA.FTZ R3, R207, R0.reuse, -R3 ;  /* 0x00000000cf037223 */ /* 0x080fe20000010803 */
[----:B------:R-:W-:Y:S01]  /*187f0*/  FADD.FTZ R2, R127, R2 ;  /* 0x000000027f027221 */ /* 0x000fe20000010000 */
[----:B------:R-:W-:Y:S01]  /*18800*/  FADD.FTZ R4, R141, R4 ;  /* 0x000000048d047221 */ /* 0x000fe20000010000 */
[----:B---3--:R-:W-:Y:S01]  /*18810*/  FFMA.FTZ R7, R206, R0, -R5 ;  /* 0x00000000ce077223 */ /* 0x008fe20000010805 */
[----:B------:R-:W-:Y:S01]  /*18820*/  HMMA.16816.F32 R136, R8, R16, R64 ;  /* 0x000000100888723c */ /* 0x000fe20000001840 */
[----:B------:R-:W-:Y:S01]  /*18830*/  FADD.FTZ R2, R123, R2 ;  /* 0x000000027b027221 */ /* 0x000fe20000010000 */
[----:B------:R-:W-:Y:S01]  /*18840*/  FADD.FTZ R4, R117, R4 ;  /* 0x0000000475047221 */ /* 0x000fe20000010000 */
[----:B------:R-:W-:Y:S01]  /*18850*/  LDSM.16.MT88.4 R140, [R140+0x11800] ;  /* 0x011800008c8c783b */ /* 0x000fe20000004200 */
[----:B------:R-:W-:Y:S01]  /*18860*/  MUFU.EX2 R13, R13 ;  /* 0x0000000d000d7308 */ /* 0x000fe20000000800 */
[----:B------:R-:W-:Y:S01]  /*18870*/  FADD.FTZ R2, R124, R2 ;  /* 0x000000027c027221 */ /* 0x000fe20000010000 */
[----:B------:R-:W-:-:S02]  /*18880*/  FADD.FTZ R4, R118, R4 ;  /* 0x0000000476047221 */ /* 0x000fc40000010000 */
[C---:B------:R-:W-:Y:S01]  /*18890*/  HMMA.16816.F32 R32, R8.reuse, R18, R56 ;  /* 0x000000120820723c */ /* 0x040fe20000001838 */
[----:B----4-:R-:W-:Y:S01]  /*188a0*/  FADD.FTZ R6, R120, R2 ;  /* 0x0000000278067221 */ /* 0x010fe20000010000 */
[-CC-:B------:R-:W-:Y:S01]  /*188b0*/  FFMA.FTZ R2, R203, R0.reuse, -R5.reuse ;  /* 0x00000000cb027223 */ /* 0x180fe20000010805 */
[----:B------:R-:W-:Y:S01]  /*188c0*/  FADD.FTZ R4, R119, R4 ;  /* 0x0000000477047221 */ /* 0x000fe20000010000 */
[----:B-1----:R-:W-:Y:S01]  /*188d0*/  FFMA.FTZ R12, R205, R0, -R5 ;  /* 0x00000000cd0c7223 */ /* 0x002fe20000010805 */
[----:B------:R-:W1:Y:S01]  /*188e0*/  LDSM.16.MT88.4 R16, [R38+0x11000] ;  /* 0x011000002610783b */ /* 0x000e620000004200 */
[----:B------:R3:W-:Y:S01]  /*188f0*/  MUFU.EX2 R48, R2 ;  /* 0x0000000200307308 */ /* 0x0007e20000000800 */
[----:B------:R-:W-:Y:S01]  /*18900*/  FADD.FTZ R5, R125, R4 ;  /* 0x000000047d057221 */ /* 0x000fe20000010000 */
[C---:B------:R-:W-:Y:S01]  /*18910*/  HMMA.16816.F32 R44, R8.reuse, R14, R44 ;  /* 0x0000000e082c723c */ /* 0x040fe2000000182c */
[----:B-----5:R-:W-:Y:S01]  /*18920*/  F2FP.F16.F32.PACK_AB R165, R50, R51 ;  /* 0x0000003332a5723e */ /* 0x020fe200000000ff */
[----:B------:R-:W4:Y:S04]  /*18930*/  MUFU.EX2 R15, R7 ;  /* 0x00000007000f7308 */ /* 0x000f280000000800 */
[----:B------:R-:W5:Y:S02]  /*18940*/  MUFU.EX2 R14, R12 ;  /* 0x0000000c000e7308 */ /* 0x000f640000000800 */
[----:B--2---:R-:W-:Y:S02]  /*18950*/  HMMA.16816.F32 R40, R8, R20, R40 ;  /* 0x000000140828723c */ /* 0x004fe40000001828 */
[----:B------:R2:W2:Y:S01]  /*18960*/  MUFU.EX2 R12, R3 ;  /* 0x00000003000c7308 */ /* 0x0004a20000000800 */
[----:B---3--:R-:W-:-:S04]  /*18970*/  FADD.FTZ R2, R116, R6 ;  /* 0x0000000674027221 */ /* 0x008fc80000010000 */
[----:B------:R-:W-:Y:S01]  /*18980*/  FADD.FTZ R4, R109, R2 ;  /* 0x000000026d047221 */ /* 0x000fe20000010000 */
[----:B------:R-:W-:Y:S01]  /*18990*/  FADD.FTZ R2, R107, R5 ;  /* 0x000000056b027221 */ /* 0x000fe20000010000 */
[----:B------:R-:W-:Y:S01]  /*189a0*/  HMMA.16816.F32 R20, R8, R22, R76 ;  /* 0x000000160814723c */ /* 0x000fe2000000184c */
[----:B----4-:R-:W-:Y:S01]  /*189b0*/  F2FP.F16.F32.PACK_AB R164, R15, R48 ;  /* 0x000000300fa4723e */ /* 0x010fe200000000ff */
[----:B------:R-:W-:Y:S01]  /*189c0*/  FADD.FTZ R0, R113, R4 ;  /* 0x0000000471007221 */ /* 0x000fe20000010000 */
[----:B------:R-:W-:Y:S01]  /*189d0*/  FADD.FTZ R2, R110, R2 ;  /* 0x000000026e027221 */ /* 0x000fe20000010000 */
[----:B------:R-:W3:Y:S01]  /*189e0*/  LDSM.16.MT88.4 R4, [R38+0x11800] ;  /* 0x011800002604783b */ /* 0x000ee20000004200 */
[----:B-----5:R-:W-:Y:S01]  /*189f0*/  F2FP.F16.F32.PACK_AB R166, R13, R14 ;  /* 0x0000000e0da6723e */ /* 0x020fe200000000ff */
        /* <DEDUP_REMOVED lines=8> */
[----:B------:R-:W-:Y:S02]  /*18a80*/  F2FP.F16.F32.PACK_AB R167, R12, R49 ;  /* 0x000000310ca7723e */ /* 0x000fe400000000ff */
        /* <DEDUP_REMOVED lines=47> */
[----:B------:R-:W-:Y:S04]  /*18d80*/  HMMA.16816.F32 R164, R164, R6, R24 ;  /* 0x00000006a4a4723c */ /* 0x000fe80000001818 */
[----:B------:R1:W-:Y:S04]  /*18d90*/  STL [R1+0xc], R0 ;  /* 0x00000c0001007387 */ /* 0x0003e80000100800 */
[----:B------:R1:W-:Y:S01]  /*18da0*/  STL [R1+0x10], R3 ;  /* 0x0000100301007387 */ /* 0x0003e20000100800 */
[----:B------:R-:W-:Y:S11]  /*18db0*/  @!P0 BRA `(.L_x_5441) ;  /* 0x0000006400b08947 */ /* 0x000ff60003800000 */
[----:B------:R-:W2:Y:S01]  /*18dc0*/  LDL.64 R168, [R1+0x28] ;  /* 0x0000280001a87983 */ /* 0x000ea20000100a00 */
[C---:B------:R-:W-:Y:S01]  /*18dd0*/  SHF.L.U64.HI R234, R62.reuse, 0x5, R63 ;  /* 0x000000053eea7819 */ /* 0x040fe2000001023f */
[----:B------:R-:W-:Y:S02]  /*18de0*/  IMAD.SHL.U32 R231, R62, 0x20, RZ ;  /* 0x000000203ee77824 */ /* 0x000fe400078e00ff */
[----:B------:R-:W-:Y:S02]  /*18df0*/  IMAD.MOV.U32 R132, RZ, RZ, R36 ;  /* 0x000000ffff847224 */ /* 0x000fe400078e0024 */
[----:B------:R-:W-:Y:S01]  /*18e00*/  IMAD.MOV.U32 R133, RZ, RZ, R37 ;  /* 0x000000ffff857224 */ /* 0x000fe200078e0025 */
[----:B--2---:R-:W-:-:S04]  /*18e10*/  ISETP.NE.U32.AND P0, PT, R168, RZ, PT ;  /* 0x000000ffa800720c */ /* 0x004fc80003f05070 */
[----:B------:R-:W-:-:S13]  /*18e20*/  ISETP.NE.AND.EX P5, PT, R169, RZ, PT, P0 ;  /* 0x000000ffa900720c */ /* 0x000fda0003fa5300 */
.L_x_5448:
        /* <DEDUP_REMOVED lines=11> */
[----:B---3--:R-:W-:Y:S02]  /*18ee0*/  @!P5 R2UR UR4, R16 ;  /* 0x000000001004d2ca */ /* 0x008fe400000e0000 */
[----:B------:R-:W-:Y:S11]  /*18ef0*/  @!P5 R2UR UR5, R17 ;  /* 0x000000001105d2ca */ /* 0x000ff600000e0000 */
[----:B------:R-:W-:Y:S02]  /*18f00*/  @!UPT UIADD3 URZ, UPT, UPT, URZ, URZ, URZ ;  /* 0x000000fffffff290 */ /* 0x000fe4000fffe0ff */
[----:B------:R-:W3:Y:S01]  /*18f10*/  @!P5 LD.E R2, desc[UR4][R134.64+0x40] ;  /* 0x000040048602d980 */ /* 0x000ee2000c101900 */
[C---:B-1----:R-:W-:Y:S01]  /*18f20*/  LOP3.LUT R4, R228.reuse, 0x38, RZ, 0xc0, !PT ;  /* 0x00000038e4047812 */ /* 0x042fe200078ec0ff */
[----:B------:R-:W-:Y:S02]  /*18f30*/  IMAD.SHL.U32 R227, R228, 0x8, RZ ;  /* 0x00000008e4e37824 */ /* 0x000fe400078e00ff */
[----:B--2---:R-:W-:Y:S02]  /*18f40*/  IMAD.MOV.U32 R13, RZ, RZ, R6 ;  /* 0x000000ffff0d7224 */ /* 0x004fe400078e0006 */
[----:B----4-:R-:W-:Y:S02]  /*18f50*/  IMAD.MOV.U32 R12, RZ, RZ, R5 ;  /* 0x000000ffff0c7224 */ /* 0x010fe400078e0005 */
[----:B---3--:R-:W-:Y:S04]  /*18f60*/  @!P5 IMAD.SHL.U32 R0, R2, 0x100, RZ ;  /* 0x000001000200d824 */ /* 0x008fe800078e00ff */
[----:B------:R-:W-:Y:S05]  /*18f70*/  @!P5 IMAD.X R0, RZ, RZ, ~R0, P0 ;  /* 0x000000ffff00d224 */ /* 0x000fea00000e0e00 */
[----:B------:R-:W-:Y:S02]  /*18f80*/  @!P5 SHF.R.S64 R2, R3, 0x1f, R0 ;  /* 0x0000001f0302d819 */ /* 0x000fe40000001000 */
[--C-:B------:R-:W-:Y:S02]  /*18f90*/  LOP3.LUT R3, R4, 0x1c0, R227.reuse, 0xf8, !PT ;  /* 0x000001c004037812 */ /* 0x100fe400078ef8e3 */
[----:B------:R-:W-:Y:S02]  /*18fa0*/  @!P5 IADD3 R6, P0, PT, R6, R2, RZ ;  /* 0x000000020606d210 */ /* 0x000fe40007f1e0ff */
[----:B------:R-:W-:Y:S02]  /*18fb0*/  LOP3.LUT R11, R3, 0x38, R227, 0x78, !PT ;  /* 0x00000038030b7812 */ /* 0x000fe400078e78e3 */
        /* <DEDUP_REMOVED lines=10> */
[----:B-1----:R-:W-:Y:S02]  /*19060*/  IABS R6, R235 ;  /* 0x000000eb00067213 */ /* 0x002fe40000000000 */
        /* <DEDUP_REMOVED lines=67> */
.L_x_5443:
[----:B------:R-:W-:Y:S05]  /*194a0*/  BSYNC.RECONVERGENT B0 ;  /* 0x0000000000007941 */ /* 0x000fea0003800200 */
.L_x_5442:
[----:B--2---:R-:W2:Y:S01]  /*194b0*/  LDL R0, [R1+0x20] ;  /* 0x0000200001007983 */ /* 0x004ea20000100800 */
[----:B------:R-:W3:Y:S01]  /*194c0*/  S2UR UR12, SR_CgaCtaId ;  /* 0x00000000000c79c3 */ /* 0x000ee20000008800 */
[C---:B------:R-:W-:Y:S01]  /*194d0*/  R2UR UR34, R16.reuse ;  /* 0x00000000102272ca */ /* 0x040fe200000e0000 */
[----:B------:R-:W-:Y:S01]  /*194e0*/  UMOV UR13, 0x400 ;  /* 0x00000400000d7882 */ /* 0x000fe20000000000 */
[----:B------:R-:W-:Y:S01]  /*194f0*/  R2UR UR35, R17 ;  /* 0x00000000112372ca */ /* 0x000fe200000e0000 */
[----:B------:R-:W4:Y:S01]  /*19500*/  LDCU.64 UR4, c[0x0][0x358] ;  /* 0x00006b00ff0477ac */ /* 0x000f220008000a00 */
[----:B------:R-:W-:Y:S01]  /*19510*/  LOP3.LUT R230, R11, 0x1e00, R227, 0xf8, !PT ;  /* 0x00001e000be67812 */ /* 0x000fe200078ef8e3 */
[----:B------:R-:W-:Y:S01]  /*19520*/  BSSY.RECONVERGENT B1, `(.L_x_5444) ;  /* 0x00002bd000017945 */ /* 0x000fe20003800200 */
[C---:B------:R-:W-:Y:S02]  /*19530*/  R2UR UR32, R16.reuse ;  /* 0x00000000102072ca */ /* 0x040fe400000e0000 */
[----:B------:R-:W-:Y:S02]  /*19540*/  R2UR UR33, R17 ;  /* 0x00000000112172ca */ /* 0x000fe400000e0000 */
[-C--:B------:R-:W-:Y:S02]  /*19550*/  MOV R12, R20.reuse ;  /* 0x00000014000c7202 */ /* 0x080fe40000000f00 */
[----:B------:R-:W-:Y:S02]  /*19560*/  IADD3 R10, P0, PT, R231, R20, RZ ;  /* 0x00000014e70a7210 */ /* 0x000fe40007f1e0ff */
        /* <DEDUP_REMOVED lines=21> */
[C---:B------:R-:W-:Y:S02]  /*196c0*/  R2UR UR15, R17.reuse ;  /* 0x00000000110f72ca */ /* 0x040fe400000e0000 */
[C---:B------:R-:W-:Y:S02]  /*196d0*/  R2UR UR11, R17.reuse ;  /* 0x00000000110b72ca */ /* 0x040fe400000e0000 */
[C---:B------:R-:W-:Y:S02]  /*196e0*/  R2UR UR41, R17.reuse ;  /* 0x00000000112972ca */ /* 0x040fe400000e0000 */
[C---:B------:R-:W-:Y:S02]  /*196f0*/  R2UR UR39, R17.reuse ;  /* 0x00000000112772ca */ /* 0x040fe400000e0000 */
[----:B------:R-:W-:Y:S02]  /*19700*/  R2UR UR37, R17 ;  /* 0x00000000112572ca */ /* 0x000fe400000e0000 */
[----:B------:R-:W-:Y:S02]  /*19710*/  MOV R225, 0x20 ;  /* 0x0000002000e17802 */ /* 0x000fe40000000f00 */
[----:B------:R-:W-:Y:S02]  /*19720*/  LOP3.LUT P2, RZ, R228, 0x4, RZ, 0xc0, !PT ;  /* 0x00000004e4ff7812 */ /* 0x000fe4000784c0ff */
[-C--:B--2---:R-:W-:Y:S01]  /*19730*/  MOV R13, R0.reuse ;  /* 0x00000000000d7202 */ /* 0x084fe20000000f00 */
[----:B---3--:R-:W-:Y:S01]  /*19740*/  ULEA UR8, UR12, UR13, 0x18 ;  /* 0x0000000d0c087291 */ /* 0x008fe2000f8ec0ff */
[----:B------:R-:W-:Y:S02]  /*19750*/  IADD3.X R11, PT, PT, R234, R0, RZ, P0, !PT ;  /* 0x00000000ea0b7210 */ /* 0x000fe400007fe4ff */
[-C--:B------:R-:W-:Y:S02]  /*19760*/  IADD3 R8, P0, PT, R10, R231.reuse, RZ ;  /* 0x000000e70a087210 */ /* 0x080fe40007f1e0ff */
[----:B------:R-:W-:Y:S02]  /*19770*/  R2UR UR12, R16 ;  /* 0x00000000100c72ca */ /* 0x000fe400000e0000 */
[----:B------:R-:W-:Y:S02]  /*19780*/  LEA R230, R230, UR8, 0x1 ;  /* 0x00000008e6e67c11 */ /* 0x000fe4000f8e08ff */
[-C--:B------:R-:W-:Y:S02]  /*19790*/  IADD3.X R9, PT, PT, R11, R234.reuse, RZ, P0, !PT ;  /* 0x000000ea0b097210 */ /* 0x080fe400007fe4ff */
[-C--:B-1----:R-:W-:Y:S01]  /*197a0*/  IADD3 R6, P0, PT, R8, R231.reuse, RZ ;  /* 0x000000e708067210 */ /* 0x082fe20007f1e0ff */
[----:B------:R-:W-:Y:S01]  /*197b0*/  @!PT LDS RZ, [RZ] ;  /* 0x00000000fffff984 */ /* 0x000fe20000000800 */
[----:B------:R-:W-:Y:S01]  /*197c0*/  @!PT LDS RZ, [RZ] ;  /* 0x00000000fffff984 */ /* 0x000fe20000000800 */
[----:B------:R-:W-:Y:S01]  /*197d0*/  @!PT LDS RZ, [RZ] ;  /* 0x00000000fffff984 */ /* 0x000fe20000000800 */
[----:B------:R1:W-:Y:S01]  /*197e0*/  LDGSTS.E.BYPASS.LTC128B.128 [R230+0xa000], desc[UR34][R12.64] ;  /* 0x0a0000000ce67fae */ /* 0x0003e2000b981a22 */
[----:B------:R-:W-:Y:S02]  /*197f0*/  R2UR UR13, R17 ;  /* 0x00000000110d72ca */ /* 0x000fe400000e0000 */
[-C--:B------:R-:W-:Y:S02]  /*19800*/  IADD3.X R7, PT, PT, R9, R234.reuse, RZ, P0, !PT ;  /* 0x000000ea09077210 */ /* 0x080fe400007fe4ff */
[-C--:B------:R-:W-:Y:S02]  /*19810*/  IADD3 R4, P0, PT, R6, R231.reuse, RZ ;  /* 0x000000e706047210 */ /* 0x080fe40007f1e0ff */
[----:B------:R-:W-:Y:S01]  /*19820*/  MOV R0, 0x40 ;  /* 0x0000004000007802 */ /* 0x000fe20000000f00 */
        /* <DEDUP_REMOVED lines=14> */
[-C--:B-1----:R-:W-:Y:S04]  /*19910*/  IADD3 R12, P0, PT, R16, R231.reuse, RZ ;  /* 0x000000e7100c7210 */ /* 0x082fe80007f1e0ff */
[-C--:B------:R-:W-:Y:S01]  /*19920*/  IADD3.X R13, PT, PT, R17, R234.reuse, RZ, P0, !PT ;  /* 0x000000ea110d7210 */ /* 0x080fe200007fe4ff */
[----:B------:R1:W-:Y:S01]  /*19930*/  LDGSTS.E.BYPASS.LTC128B.128 [R230+0xc800], desc[UR24][R2.64] ;  /* 0x0c80000002e67fae */ /* 0x0003e2000b981a18 */
[-C--:B--2---:R-:W-:Y:S04]  /*19940*/  IADD3 R10, P0, PT, R12, R231.reuse, RZ ;  /* 0x000000e70c0a7210 */ /* 0x084fe80007f1e0ff */
[-C--:B------:R-:W-:Y:S02]  /*19950*/  IADD3.X R11, PT, PT, R13, R234.reuse, RZ, P0, !PT ;  /* 0x000000ea0d0b7210 */ /* 0x080fe400007fe4ff */
[-C--:B---3--:R-:W-:Y:S01]  /*19960*/  IADD3 R8, P0, PT, R10, R231.reuse, RZ ;  /* 0x000000e70a087210 */ /* 0x088fe20007f1e0ff */
[----:B------:R-:W-:Y:S03]  /*19970*/  LDGSTS.E.BYPASS.LTC128B.128 [R230+0xd000], desc[UR22][R14.64] ;  /* 0x0d0000000ee67fae */ /* 0x000fe6000b981a16 */
[-C--:B------:R-:W-:Y:S02]  /*19980*/  IADD3.X R9, PT, PT, R11, R234.reuse, RZ, P0, !PT ;  /* 0x000000ea0b097210 */ /* 0x080fe400007fe4ff */
[-C--:B----4-:R-:W-:Y:S03]  /*19990*/  IADD3 R6, P0, PT, R8, R231.reuse, RZ ;  /* 0x000000e708067210 */ /* 0x090fe60007f1e0ff */
[----:B------:R-:W-:Y:S01]  /*199a0*/  LDGSTS.E.BYPASS.LTC128B.128 [R230+0xd800], desc[UR20][R18.64] ;  /* 0x0d80000012e67fae */ /* 0x000fe2000b981a14 */
[-C--:B------:R-:W-:Y:S02]  /*199b0*/  IADD3.X R7, PT, PT, R9, R234.reuse, RZ, P0, !PT ;  /* 0x000000ea09077210 */ /* 0x080fe400007fe4ff */
[-C--:B------:R-:W-:Y:S04]  /*199c0*/  IADD3 R4, P0, PT, R6, R231.reuse, RZ ;  /* 0x000000e706047210 */ /* 0x080fe80007f1e0ff */
[-C--:B------:R-:W-:Y:S01]  /*199d0*/  IADD3.X R5, PT, PT, R7, R234.reuse, RZ, P0, !PT ;  /* 0x000000ea07057210 */ /* 0x080fe200007fe4ff */
[----:B------:R-:W-:Y:S01]  /*199e0*/  LDGSTS.E.BYPASS.LTC128B.128 [R230+0xe000], desc[UR18][R16.64] ;  /* 0x0e00000010e67fae */ /* 0x000fe2000b981a12 */
[-C--:B-1----:R-:W-:Y:S04]  /*199f0*/  IADD3 R2, P0, PT, R4, R231.reuse, RZ ;  /* 0x000000e704027210 */ /* 0x082fe80007f1e0ff */
[-C--:B------:R-:W-:Y:S03]  /*19a00*/  IADD3.X R3, PT, PT, R5, R234.reuse, RZ, P0, !PT ;  /* 0x000000ea05037210 */ /* 0x080fe600007fe4ff */
[----:B------:R-:W-:Y:S08]  /*19a10*/  LDGSTS.E.BYPASS.LTC128B.128 [R230+0xe800], desc[UR16][R12.64] ;  /* 0x0e8000000ce67fae */ /* 0x000ff0000b981a10 */
[----:B------:R1:W-:Y:S08]  /*19a20*/  LDGSTS.E.BYPASS.LTC128B.128 [R230+0xf000], desc[UR14][R10.64] ;  /* 0x0f0000000ae67fae */ /* 0x0003f0000b981a0e */
[----:B------:R-:W-:Y:S08]  /*19a30*/  LDGSTS.E.BYPASS.LTC128B.128 [R230+0xf800], desc[UR10][R8.64] ;  /* 0x0f80000008e67fae */ /* 0x000ff0000b981a0a */
[----:B------:R-:W-:Y:S08]  /*19a40*/  LDGSTS.E.BYPASS.LTC128B.128 [R230+0x10000], desc[UR40][R6.64] ;  /* 0x1000000006e67fae */ /* 0x000ff0000b981a28 */
[----:B------:R-:W-:Y:S01]  /*19a50*/  LDGSTS.E.BYPASS.LTC128B.128 [R230+0x10800], desc[UR38][R4.64] ;  /* 0x1080000004e67fae */ /* 0x000fe2000b981a26 */
[----:B-1----:R-:W-:Y:S04]  /*19a60*/  IADD3 R10, P0, PT, R2, R231, RZ ;  /* 0x000000e7020a7210 */ /* 0x002fe80007f1e0ff */
[----:B------:R-:W-:Y:S03]  /*19a70*/  IADD3.X R11, PT, PT, R3, R234, RZ, P0, !PT ;  /* 0x000000ea030b7210 */ /* 0x000fe600007fe4ff */
[----:B------:R1:W-:Y:S01]  /*19a80*/  LDGSTS.E.BYPASS.LTC128B.128 [R230+0x11000], desc[UR36][R2.64] ;  /* 0x1100000002e67fae */ /* 0x0003e2000b981a24 */
[----:B------:R-:W-:Y:S04]  /*19a90*/  LOP3.LUT P0, RZ, R228, 0x2, RZ, 0xc0, !PT ;  /* 0x00000002e4ff7812 */ /* 0x000fe8000780c0ff */
[----:B------:R-:W-:Y:S03]  /*19aa0*/  SEL R225, R225, 0xffffffe0, !P0 ;  /* 0xffffffe0e1e17807 */ /* 0x000fe60004000000 */
[----:B------:R2:W-:Y:S01]  /*19ab0*/  LDGSTS.E.BYPASS.LTC128B.128 [R230+0x11800], desc[UR12][R10.64] ;  /* 0x118000000ae67fae */ /* 0x0005e2000b981a0c */
[-C--:B------:R-:W-:Y:S07]  /*19ac0*/  IADD3 R172, PT, PT, R226, R225.reuse, RZ ;  /* 0x000000e1e2ac7210 */ /* 0x080fee0007ffe0ff */
[----:B------:R-:W-:Y:S08]  /*19ad0*/  LDSM.16.M88.4 R128, [R226] ;  /* 0x00000000e280783b */ /* 0x000ff00000000200 */
[----:B------:R-:W-:Y:S01]  /*19ae0*/  LDSM.16.M88.4 R16, [R224+0x2800] ;  /* 0x00280000e010783b */ /* 0x000fe20000000200 */
[----:B-1----:R-:W-:Y:S02]  /*19af0*/  IADD3 R2, PT, PT, R224, R225, RZ ;  /* 0x000000e1e0027210 */ /* 0x002fe40007ffe0ff */
[-C--:B------:R-:W-:Y:S02]  /*19b00*/  IADD3 R3, PT, PT, R226, R0.reuse, RZ ;  /* 0x00000000e2037210 */ /* 0x080fe40007ffe0ff */
[----:B------:R-:W-:Y:S03]  /*19b10*/  IADD3 R0, PT, PT, R224, R0, RZ ;  /* 0x00000000e0007210 */ /* 0x000fe60007ffe0ff */
[----:B------:R-:W-:Y:S08]  /*19b20*/  LDSM.16.M88.4 R24, [R224+0x3000] ;  /* 0x00300000e018783b */ /* 0x000ff00000000200 */
[----:B--2---:R-:W1:Y:S08]  /*19b30*/  LDSM.16.M88.4 R8, [R224+0x2000] ;  /* 0x00200000e008783b */ /* 0x004e700000000200 */
        /* <DEDUP_REMOVED lines=41> */
[----:B------:R-:W-:Y:S01]  /*19dd0*/  LDSM.16.M88.4 R208, [R0+0x2000] ;  /* 0x0020000000d0783b */ /* 0x000fe20000000200 */
[C---:B------:R-:W-:Y:S07]  /*19de0*/  HMMA.16816.F32 R80, R128.reuse, R82, RZ ;  /* 0x000000528050723c */ /* 0x040fee00000018ff */
[----:B------:R-:W4:Y:S04]  /*19df0*/  LD.E R229, desc[UR4][R134.64+0x18c] ;  /* 0x00018c0486e57980 */ /* 0x000f28000c101900 */
[----:B------:R-:W-:Y:S01]  /*19e00*/  LDSM.16.M88.4 R212, [R0+0x2800] ;  /* 0x0028000000d4783b */ /* 0x000fe20000000200 */
[C---:B------:R-:W-:Y:S07]  /*19e10*/  HMMA.16816.F32 R84, R128.reuse, R88, RZ ;  /* 0x000000588054723c */ /* 0x040fee00000018ff */
[----:B------:R-:W-:Y:S01]  /*19e20*/  LDSM.16.M88.4 R216, [R0+0x3000] ;  /* 0x0030000000d8783b */ /* 0x000fe20000000200 */
[C---:B------:R-:W-:Y:S07]  /*19e30*/  HMMA.16816.F32 R88, R128.reuse, R90, RZ ;  /* 0x0000005a8058723c */ /* 0x040fee00000018ff */
[----:B------:R-:W0:Y:S01]  /*19e40*/  LDGDEPBAR ;  /* 0x00000000000079af */ /* 0x000e220000000000 */
        /* <DEDUP_REMOVED lines=32> */
[----:B------:R3:W1:Y:S07]  /*1a050*/  LDSM.16.M88.4 R200, [R2+0x9800] ;  /* 0x0098000002c8783b */ /* 0x00066e0000000200 */
[C---:B------:R-:W-:Y:S08]  /*1a060*/  HMMA.16816.F32 R60, R172.reuse, R204, R60 ;  /* 0x000000ccac3c723c */ /* 0x040ff0000000183c */
[C---:B------:R-:W-:Y:S01]  /*1a070*/  HMMA.16816.F32 R64, R172.reuse, R206, R64 ;  /* 0x000000ceac40723c */ /* 0x040fe20000001840 */
[----:B------:R-:W1:Y:S07]  /*1a080*/  LDSM.16.M88.4 R204, [R3] ;  /* 0x0000000003cc783b */ /* 0x000e6e0000000200 */
[C---:B--2---:R-:W-:Y:S03]  /*1a090*/  HMMA.16816.F32 R68, R172.reuse, R168, R68 ;  /* 0x000000a8ac44723c */ /* 0x044fe60000001844 */
[C---:B---3--:R-:W-:Y:S05]  /*1a0a0*/  IADD3 R2, PT, PT, R225.reuse, R0, RZ ;  /* 0x00000000e1027210 */ /* 0x048fea0007ffe0ff */
[C---:B------:R-:W-:Y:S01]  /*1a0b0*/  HMMA.16816.F32 R72, R172.reuse, R170, R72 ;  /* 0x000000aaac48723c */ /* 0x040fe20000001848 */
[----:B------:R-:W2:Y:S07]  /*1a0c0*/  LDSM.16.M88.4 R168, [R0+0x4000] ;  /* 0x0040000000a8783b */ /* 0x000eae0000000200 */
        /* <DEDUP_REMOVED lines=22> */
[----:B------:R-:W3:Y:S07]  /*1a230*/  LDSM.16.M88.4 R200, [R0+0x8000] ;  /* 0x0080000000c8783b */ /* 0x000eee0000000200 */
[C---:B------:R-:W-:Y:S01]  /*1a240*/  HMMA.16816.F32 R8, R204.reuse, R210, R8 ;  /* 0x000000d2cc08723c */ /* 0x040fe20000001808 */
[----:B------:R-:W4:Y:S07]  /*1a250*/  LDSM.16.M88.4 R208, [R0+0x8800] ;  /* 0x0088000000d0783b */ /* 0x000f2e0000000200 */
[C---:B------:R-:W-:Y:S08]  /*1a260*/  HMMA.16816.F32 R12, R204.reuse, R212, R12 ;  /* 0x000000d4cc0c723c */ /* 0x040ff0000000180c */
[C---:B------:R-:W-:Y:S01]  /*1a270*/  HMMA.16816.F32 R16, R204.reuse, R214, R16 ;  /* 0x000000d6cc10723c */ /* 0x040fe20000001810 */
[----:B------:R-:W4:Y:S07]  /*1a280*/  LDSM.16.M88.4 R212, [R0+0x9000] ;  /* 0x0090000000d4783b */ /* 0x000f2e0000000200 */
        /* <DEDUP_REMOVED lines=31> */
[C---:B--2---:R-:W-:Y:S08]  /*1a480*/  HMMA.16816.F32 R124, R204.reuse, R168, R124 ;  /* 0x000000a8cc7c723c */ /* 0x044ff0000000187c */
        /* <DEDUP_REMOVED lines=79> */
[----:B------:R-:W4:Y:S01]  /*1a980*/  MUFU.TANH R203, R41 ;  /* 0x0000002900cb7308 */ /* 0x000f220000002400 */
[C---:B------:R-:W-:Y:S01]  /*1a990*/  HMMA.16816.F32 R48, R216.reuse, R10, R48 ;  /* 0x0000000ad830723c */ /* 0x040fe20000001830 */
[----:B------:R-:W1:Y:S08]  /*1a9a0*/  LDSM.16.M88.4 R8, [R2+0x5800] ;  /* 0x005800000208783b */ /* 0x000e700000000200 */
        /* <DEDUP_REMOVED lines=24> */
[C---:B-1----:R-:W-:Y:S06]  /*1ab30*/  HMMA.16816.F32 R60, R216.reuse, R8, R60 ;  /* 0x00000008d83c723c */ /* 0x042fec000000183c */
[----:B------:R-:W1:Y:S02]  /*1ab40*/  MUFU.TANH R189, R27 ;  /* 0x0000001b00bd7308 */ /* 0x000e640000002400 */
[C---:B------:R-:W-:Y:S01]  /*1ab50*/  HMMA.16816.F32 R64, R216.reuse, R10, R64 ;  /* 0x0000000ad840723c */ /* 0x040fe20000001840 */
[----:B------:R-:W4:Y:S07]  /*1ab60*/  LDSM.16.M88.4 R8, [R2+0x6800] ;  /* 0x006800000208783b */ /* 0x000f2e0000000200 */
        /* <DEDUP_REMOVED lines=82> */
[C---:B------:R-:W-:Y:S07]  /*1b090*/  HMMA.16816.F32 R112, R216.reuse, R10, R112 ;  /* 0x0000000ad870723c */ /* 0x040fee0000001870 */
[----:B------:R-:W1:Y:S01]  /*1b0a0*/  MUFU.TANH R215, R46 ;  /* 0x0000002e00d77308 */ /* 0x000e620000002400 */
[----:B------:R-:W4:Y:S01]  /*1b0b0*/  LDSM.16.M88.4 R8, [R2+0x9800] ;  /* 0x009800000208783b */ /* 0x000f220000000200 */
        /* <DEDUP_REMOVED lines=24> */
[C---:B----4-:R-:W-:Y:S03]  /*1b240*/  HMMA.16816.F32 R124, R216.reuse, R8, R124 ;  /* 0x00000008d87c723c */ /* 0x050fe6000000187c */
[-C--:B------:R-:W-:Y:S06]  /*1b250*/  FMUL.FTZ R123, R123, R229.reuse ;  /* 0x000000e57b7b7220 */ /* 0x080fec0000410000 */
[----:B------:R-:W4:Y:S01]  /*1b260*/  MUFU.TANH R222, R52 ;  /* 0x0000003400de7308 */ /* 0x000f220000002400 */
[----:B------:R-:W-:Y:S09]  /*1b270*/  HMMA.16816.F32 R128, R216, R10, R128 ;  /* 0x0000000ad880723c */ /* 0x000ff20000001880 */
[----:B------:R-:W1:Y:S01]  /*1b280*/  MUFU.TANH R221, R53 ;  /* 0x0000003500dd7308 */ /* 0x000e620000002400 */
[-C--:B------:R-:W-:Y:S01]  /*1b290*/  FMUL.FTZ R38, R126, R229.reuse ;  /* 0x000000e57e267220 */ /* 0x080fe20000410000 */
[-C--:B------:R-:W-:Y:S01]  /*1b2a0*/  FMUL.FTZ R39, R127, R229.reuse ;  /* 0x000000e57f277220 */ /* 0x080fe20000410000 */
[----:B------:R-:W2:Y:S01]  /*1b2b0*/  LDL.LU R126, [R1+0x8] ;  /* 0x00000800017e7983 */ /* 0x000ea20000300800 */
[-C--:B------:R-:W-:Y:S06]  /*1b2c0*/  FMUL.FTZ R124, R124, R229.reuse ;  /* 0x000000e57c7c7220 */ /* 0x080fec0000410000 */
[----:B------:R-:W1:Y:S01]  /*1b2d0*/  MUFU.TANH R235, R54 ;  /* 0x0000003600eb7308 */ /* 0x000e620000002400 */
[----:B------:R-:W-:Y:S01]  /*1b2e0*/  FMUL.FTZ R125, R125, R229 ;  /* 0x000000e57d7d7220 */ /* 0x000fe20000410000 */
[----:B------:R-:W-:Y:S01]  /*1b2f0*/  MOV R127, R3 ;  /* 0x00000003007f7202 */ /* 0x000fe20000000f00 */
[-C--:B------:R-:W-:Y:S01]  /*1b300*/  FMUL.FTZ R0, R130, R229.reuse ;  /* 0x000000e582007220 */ /* 0x080fe20000410000 */
[-C--:B------:R-:W-:Y:S01]  /*1b310*/  FMUL.FTZ R128, R128, R229.reuse ;  /* 0x000000e580807220 */ /* 0x080fe20000410000 */
[-C--:B------:R-:W-:Y:S05]  /*1b320*/  FMUL.FTZ R129, R129, R229.reuse ;  /* 0x000000e581817220 */ /* 0x080fea0000410000 */
[----:B------:R3:W1:Y:S10]  /*1b330*/  MUFU.TANH R41, R0 ;  /* 0x0000000000297308 */ /* 0x0006740000002400 */
[----:B------:R1:W1:Y:S10]  /*1b340*/  MUFU.TANH R238, R55 ;  /* 0x0000003700ee7308 */ /* 0x0002740000002400 */
[----:B------:R1:W1:Y:S01]  /*1b350*/  MUFU.TANH R220, R56 ;  /* 0x0000003800dc7308 */ /* 0x0002620000002400 */
[----:B---3--:R-:W-:Y:S02]  /*1b360*/  FMUL.FTZ R0, R131, R229 ;  /* 0x000000e583007220 */ /* 0x008fe40000410000 */
[----:B------:R-:W3:Y:S07]  /*1b370*/  LDL R131, [R1+0x30] ;  /* 0x0000300001837983 */ /* 0x000eee0000100800 */
        /* <DEDUP_REMOVED lines=34> */
[----:B--2---:R-:W-:Y:S05]  /*1b5a0*/  IADD3 R126, PT, PT, R126, -0x1, RZ ;  /* 0xffffffff7e7e7810 */ /* 0x004fea0007ffe0ff */
[----:B------:R2:W-:Y:S04]  /*1b5b0*/  STL [R1+0x8], R126 ;  /* 0x0000087e01007387 */ /* 0x0005e80000100800 */
[----:B------:R-:W1:Y:S10]  /*1b5c0*/  MUFU.TANH R94, R94 ;  /* 0x0000005e005e7308 */ /* 0x000e740000002400 */
[----:B------:R-:W1:Y:S10]  /*1b5d0*/  MUFU.TANH R96, R96 ;  /* 0x0000006000607308 */ /* 0x000e740000002400 */
[----:B------:R-:W1:Y:S10]  /*1b5e0*/  MUFU.TANH R97, R97 ;  /* 0x0000006100617308 */ /* 0x000e740000002400 */
[----:B------:R-:W1:Y:S01]  /*1b5f0*/  MUFU.TANH R98, R98 ;  /* 0x0000006200627308 */ /* 0x000e620000002400 */
[----:B---3--:R-:W-:Y:S09]  /*1b600*/  ISETP.GT.AND P0, PT, R126, R131, PT ;  /* 0x000000837e00720c */ /* 0x008ff20003f04270 */
[----:B------:R-:W3:Y:S10]  /*1b610*/  MUFU.TANH R99, R99 ;  /* 0x0000006300637308 */ /* 0x000ef40000002400 */
        /* <DEDUP_REMOVED lines=31> */
[----:B---34-:R-:W-:Y:S05]  /*1b810*/  @!P0 BRA `(.L_x_5445) ;  /* 0x0000000800348947 */ /* 0x018fea0003800000 */
[----:B------:R-:W3:Y:S01]  /*1b820*/  LDL.64 R26, [R1+0x28] ;  /* 0x00002800011a7983 */ /* 0x000ee20000100a00 */
[----:B------:R-:W-:Y:S03]  /*1b830*/  BSSY.RECONVERGENT B0, `(.L_x_5446) ;  /* 0x0000055000007945 */ /* 0x000fe60003800200 */
[----:B------:R-:W4:Y:S04]  /*1b840*/  LDL R12, [R1+0x1c] ;  /* 0x00001c00010c7983 */ /* 0x000f280000100800 */
[----:B------:R-:W5:Y:S01]  /*1b850*/  LDL R3, [R1+0x18] ;  /* 0x0000180001037983 */ /* 0x000f620000100800 */
[----:B---3--:R-:W-:Y:S04]  /*1b860*/  ISETP.NE.U32.AND P0, PT, R26, RZ, PT ;  /* 0x000000ff1a00720c */ /* 0x008fe80003f05070 */
[----:B------:R-:W-:Y:S11]  /*1b870*/  ISETP.NE.AND.EX P5, PT, R27, RZ, PT, P0 ;  /* 0x000000ff1b00720c */ /* 0x000ff60003fa5300 */
[----:B------:R-:W-:Y:S02]  /*1b880*/  @!UPT UIADD3 URZ, UPT, UPT, URZ, URZ, URZ ;  /* 0x000000fffffff290 */ /* 0x000fe4000fffe0ff */
[----:B------:R-:W3:Y:S01]  /*1b890*/  @!P5 LD.E R2, desc[UR4][R134.64+0x38] ;  /* 0x000038048602d980 */ /* 0x000ee2000c101900 */
[----:B--2---:R-:W-:Y:S05]  /*1b8a0*/  @!P5 IMAD.MOV.U32 R0, RZ, RZ, RZ ;  /* 0x000000ffff00d224 */ /* 0x004fea00078e00ff */
[----:B------:R-:W-:Y:S01]  /*1b8b0*/  @!P5 IADD3 R0, P0, PT, RZ, -R0, RZ ;  /* 0x80000000ff00d210 */ /* 0x000fe20007f1e0ff */
[----:B---3--:R-:W-:Y:S04]  /*1b8c0*/  @!P5 IMAD.SHL.U32 R2, R2, 0x100, RZ ;  /* 0x000001000202d824 */ /* 0x008fe800078e00ff */
        /* <DEDUP_REMOVED lines=75> */
.L_x_5447:
[----:B------:R-:W-:Y:S05]  /*1bd80*/  BSYNC.RECONVERGENT B0 ;  /* 0x0000000000007941 */ /* 0x000fea0003800200 */
.L_x_5446:
        /* <DEDUP_REMOVED lines=54> */
.L_x_5445:
[----:B------:R-:W-:Y:S05]  /*1c0f0*/  BSYNC.RECONVERGENT B1 ;  /* 0x0000000000017941 */ /* 0x000fea0003800200 */
.L_x_5444:
[----:B---3--:R-:W3:Y:S01]  /*1c100*/  LD.E R3, desc[UR4][R134.64+0xdc] ;  /* 0x0000dc0486037980 */ /* 0x008ee2000c101900 */
        /* <DEDUP_REMOVED lines=69> */
[----:B------:R-:W-:Y:S02]  /*1c560*/  FMNMX3.FTZ R0, R0, R114, R115, !PT ;  /* 0x0000007200007276 */ /* 0x000fe40007810073 */
[----:B------:R-:W-:Y:S02]  /*1c570*/  FMNMX3.FTZ R4, R4, R128, R129, !PT ;  /* 0x0000008004047276 */ /* 0x000fe40007810081 */
[----:B------:R-:W-:Y:S02]  /*1c580*/  FMNMX3.FTZ R0, R0, R124, R123, !PT ;  /* 0x0000007c00007276 */ /* 0x000fe4000781007b */
[----:B------:R-:W-:Y:S01]  /*1c590*/  SHF.R.U32.HI R70, RZ, 0x1, R228 ;  /* 0x00000001ff467819 */ /* 0x000fe200000116e4 */
[----:B------:R-:W1:Y:S01]  /*1c5a0*/  SHFL.BFLY PT, R37, R4, 0x2, 0x1f ;  /* 0x0c401f0004257f89 */ /* 0x000e6200000e0000 */
[----:B------:R-:W-:Y:S02]  /*1c5b0*/  FMNMX3.FTZ R0, R0, R122, R67, !PT ;  /* 0x0000007a00007276 */ /* 0x000fe40007810043 */
[----:B------:R-:W-:Y:S02]  /*1c5c0*/  SHF.L.U32 R5, R228, 0x6, RZ ;  /* 0x00000006e4057819 */ /* 0x000fe400000006ff */
[----:B------:R-:W-:Y:S04]  /*1c5d0*/  FMNMX3.FTZ R0, R0, R38, R39, !PT ;  /* 0x0000002600007276 */ /* 0x000fe80007810027 */
[----:B------:R-:W-:Y:S05]  /*1c5e0*/  FMNMX3.FTZ R0, R0, R41, R40, !PT ;  /* 0x0000002900007276 */ /* 0x000fea0007810028 */
[----:B------:R-:W2:Y:S01]  /*1c5f0*/  SHFL.BFLY PT, R2, R0, 0x2, 0x1f ;  /* 0x0c401f0000027f89 */ /* 0x000ea200000e0000 */
[----:B-1----:R-:W-:Y:S02]  /*1c600*/  FMNMX.FTZ R37, R4, R37, !PT ;  /* 0x0000002504257209 */ /* 0x002fe40007810000 */
[----:B------:R-:W-:Y:S05]  /*1c610*/  LOP3.LUT R4, R70, 0x8, RZ, 0xc0, !PT ;  /* 0x0000000846047812 */ /* 0x000fea00078ec0ff */
[----:B------:R-:W1:Y:S01]  /*1c620*/  SHFL.BFLY PT, R6, R37, 0x1, 0x1f ;  /* 0x0c201f0025067f89 */ /* 0x000e6200000e0000 */
[----:B------:R-:W-:Y:S04]  /*1c630*/  LOP3.LUT R4, R4, 0x1c0, R5, 0xf8, !PT ;  /* 0x000001c004047812 */ /* 0x000fe800078ef805 */
[----:B------:R-:W-:Y:S02]  /*1c640*/  LOP3.LUT R4, R4, 0x38, R227, 0x78, !PT ;  /* 0x0000003804047812 */ /* 0x000fe400078e78e3 */
[----:B--2---:R-:W-:Y:S02]  /*1c650*/  FMNMX.FTZ R0, R0, R2, !PT ;  /* 0x0000000200007209 */ /* 0x004fe40007810000 */
[----:B------:R-:W-:Y:S03]  /*1c660*/  LOP3.LUT R4, R4, 0x200, R5, 0xf8, !PT ;  /* 0x0000020004047812 */ /* 0x000fe600078ef805 */
[----:B------:R-:W2:Y:S01]  /*1c670*/  SHFL.BFLY PT, R2, R0, 0x1, 0x1f ;  /* 0x0c201f0000027f89 */ /* 0x000ea200000e0000 */
[----:B------:R-:W-:Y:S04]  /*1c680*/  LEA R42, R4, UR8, 0x1 ;  /* 0x00000008042a7c11 */ /* 0x000fe8000f8e08ff */
[----:B------:R-:W-:Y:S03]  /*1c690*/  IADD3 R68, PT, PT, R225, R42, RZ ;  /* 0x0000002ae1447210 */ /* 0x000fe60007ffe0ff */
[----:B------:R-:W4:Y:S01]  /*1c6a0*/  LDSM.16.MT88.4 R12, [R42+0xa000] ;  /* 0x00a000002a0c783b */ /* 0x000f220000004200 */
[C---:B------:R-:W-:Y:S02]  /*1c6b0*/  IADD3 R8, PT, PT, R42.reuse, 0xa000, RZ ;  /* 0x0000a0002a087810 */ /* 0x040fe40007ffe0ff */
[----:B------:R-:W-:Y:S02]  /*1c6c0*/  IADD3 R43, PT, PT, R42, 0xa040, RZ ;  /* 0x0000a0402a2b7810 */ /* 0x000fe40007ffe0ff */
[----:B-1----:R-:W-:Y:S02]  /*1c6d0*/  FMNMX.FTZ R37, R37, R6, !PT ;  /* 0x0000000625257209 */ /* 0x002fe40007810000 */
[----:B------:R-:W-:Y:S01]  /*1c6e0*/  @P2 IADD3 R43, PT, PT, R8, -0x40, RZ ;  /* 0xffffffc0082b2810 */ /* 0x000fe20007ffe0ff */
[----:B------:R-:W1:Y:S01]  /*1c6f0*/  LDSM.16.MT88.4 R20, [R68+0xa000] ;  /* 0x00a000004414783b */ /* 0x000e620000004200 */
[----:B------:R-:W-:Y:S02]  /*1c700*/  FSETP.NEU.FTZ.AND P1, PT, R37, -INF , PT ;  /* 0xff8000002500780b */ /* 0x000fe40003f3d000 */
[----:B------:R-:W-:Y:S05]  /*1c710*/  IADD3 R69, PT, PT, R225, R43, RZ ;  /* 0x0000002be1457210 */ /* 0x000fea0007ffe0ff */
[----:B------:R-:W5:Y:S01]  /*1c720*/  LDSM.16.MT88.4 R28, [R43] ;  /* 0x000000002b1c783b */ /* 0x000f620000004200 */
[----:B--2---:R-:W-:Y:S01]  /*1c730*/  FMNMX.FTZ R36, R0, R2, !PT ;  /* 0x0000000200247209 */ /* 0x004fe20007810000 */
[----:B------:R-:W-:Y:S03]  /*1c740*/  FADD.FTZ R2, -R37, R133 ;  /* 0x0000008525027221 */ /* 0x000fe60000010100 */
[C---:B------:R-:W-:Y:S01]  /*1c750*/  FSETP.NEU.FTZ.AND P0, PT, R36.reuse, -INF , PT ;  /* 0xff8000002400780b */ /* 0x040fe20003f1d000 */
[----:B------:R-:W-:Y:S02]  /*1c760*/  FADD.FTZ R0, -R36, R132 ;  /* 0x0000008424007221 */ /* 0x000fe40000010100 */
[----:B------:R-:W2:Y:S08]  /*1c770*/  LDSM.16.MT88.4 R48, [R69] ;  /* 0x000000004530783b */ /* 0x000eb00000004200 */
[----:B------:R-:W2:Y:S08]  /*1c780*/  LDSM.16.MT88.4 R52, [R42+0xa800] ;  /* 0x00a800002a34783b */ /* 0x000eb00000004200 */
[----:B------:R-:W2:Y:S08]  /*1c790*/  LDSM.16.MT88.4 R56, [R68+0xa800] ;  /* 0x00a800004438783b */ /* 0x000eb00000004200 */
[----:B------:R-:W2:Y:S01]  /*1c7a0*/  LDSM.16.MT88.4 R60, [R43+0x800] ;  /* 0x000800002b3c783b */ /* 0x000ea20000004200 */
        /* <DEDUP_REMOVED lines=17> */
[----:B------:R5:W2:Y:S01]  /*1c8c0*/  MUFU.EX2 R108, R4 ;  /* 0x00000004006c7308 */ /* 0x000aa20000000800 */
[----:B------:R-:W-:Y:S01]  /*1c8d0*/  MOV R199, R125 ;  /* 0x0000007d00c77202 */ /* 0x000fe20000000f00 */
[C---:B---3--:R-:W-:Y:S01]  /*1c8e0*/  FMUL.FTZ R6, R0.reuse, R138 ;  /* 0x0000008a00067220 */ /* 0x048fe20000410000 */
        /* <DEDUP_REMOVED lines=12> */
[----:B--2---:R-:W-:Y:S07]  /*1c9b0*/  F2FP.F16.F32.PACK_AB R44, R108, R133 ;  /* 0x000000856c2c723e */ /* 0x004fee00000000ff */
        /* <DEDUP_REMOVED lines=12> */
[--C-:B--2---:R-:W-:Y:S01]  /*1ca80*/  FFMA.FTZ R5, R177, R3, -R72.reuse ;  /* 0x00000003b1057223 */ /* 0x104fe20000010848 */
[----:B---3--:R-:W-:Y:S01]  /*1ca90*/  MOV R138, R7 ;  /* 0x00000007008a7202 */ /* 0x008fe20000000f00 */
[----:B------:R-:W-:Y:S07]  /*1caa0*/  FMUL.FTZ R7, R0, R139 ;  /* 0x0000008b00077220 */ /* 0x000fee0000410000 */
[----:B------:R2:W-:Y:S01]  /*1cab0*/  MUFU.EX2 R225, R32 ;  /* 0x0000002000e17308 */ /* 0x0005e20000000800 */
[-C--:B----4-:R-:W-:Y:S01]  /*1cac0*/  FFMA.FTZ R4, R176, R3.reuse, -R72 ;  /* 0x00000003b0047223 */ /* 0x090fe20000010848 */
[----:B-----5:R-:W-:Y:S08]  /*1cad0*/  F2FP.F16.F32.PACK_AB R45, R111, R138 ;  /* 0x0000008a6f2d723e */ /* 0x020ff000000000ff */
[----:B------:R3:W-:Y:S01]  /*1cae0*/  MUFU.EX2 R100, R5 ;  /* 0x0000000500647308 */ /* 0x0007e20000000800 */
[-C--:B------:R-:W-:Y:S09]  /*1caf0*/  FFMA.FTZ R33, R183, R3.reuse, -R74 ;  /* 0x00000003b7217223 */ /* 0x080ff2000001084a */
[----:B------:R4:W5:Y:S01]  /*1cb00*/  MUFU.EX2 R110, R4 ;  /* 0x00000004006e7308 */ /* 0x0009620000000800 */
[-C--:B-1----:R-:W-:Y:S01]  /*1cb10*/  FFMA.FTZ R64, R194, R3.reuse, -R72 ;  /* 0x00000003c2407223 */ /* 0x082fe20000010848 */
[----:B------:R-:W-:Y:S08]  /*1cb20*/  MOV R194, R124 ;  /* 0x0000007c00c27202 */ /* 0x000ff00000000f00 */
[----:B------:R1:W-:Y:S01]  /*1cb30*/  MUFU.EX2 R218, R33 ;  /* 0x0000002100da7308 */ /* 0x0003e20000000800 */
[----:B--2---:R-:W-:Y:S09]  /*1cb40*/  FMUL.FTZ R32, R2, R164 ;  /* 0x000000a402207220 */ /* 0x004ff20000410000 */
[----:B------:R2:W-:Y:S01]  /*1cb50*/  MUFU.EX2 R177, R64 ;  /* 0x0000004000b17308 */ /* 0x0005e20000000800 */
[-CC-:B---3--:R-:W-:Y:S01]  /*1cb60*/  FFMA.FTZ R5, R169, R3.reuse, -R74.reuse ;  /* 0x00000003a9057223 */ /* 0x188fe2000001084a */
[----:B------:R-:W-:Y:S08]  /*1cb70*/  MOV R169, R66 ;  /* 0x0000004200a97202 */ /* 0x000ff00000000f00 */
[----:B------:R3:W-:Y:S01]  /*1cb80*/  MUFU.EX2 R174, R65 ;  /* 0x0000004100ae7308 */ /* 0x0007e20000000800 */
[--C-:B----4-:R-:W-:Y:S01]  /*1cb90*/  FFMA.FTZ R4, R168, R3, -R74.reuse ;  /* 0x00000003a8047223 */ /* 0x110fe2000001084a */
[----:B-----5:R-:W-:Y:S08]  /*1cba0*/  F2FP.F16.F32.PACK_AB R46, R110, R100 ;  /* 0x000000646e2e723e */ /* 0x020ff000000000ff */
[----:B------:R4:W-:Y:S01]  /*1cbb0*/  MUFU.EX2 R101, R5 ;  /* 0x0000000500657308 */ /* 0x0009e20000000800 */
[----:B-1----:R-:W-:Y:S09]  /*1cbc0*/  FMUL.FTZ R33, R2, R165 ;  /* 0x000000a502217220 */ /* 0x002ff20000410000 */
[----:B------:R1:W5:Y:S01]  /*1cbd0*/  MUFU.EX2 R168, R4 ;  /* 0x0000000400a87308 */ /* 0x0003620000000800 */
[-C--:B--2---:R-:W-:Y:S09]  /*1cbe0*/  FFMA.FTZ R64, R198, R3.reuse, -R74 ;  /* 0x00000003c6407223 */ /* 0x084ff2000001084a */
[----:B------:R-:W-:Y:S01]  /*1cbf0*/  MUFU.EX2 R39, R39 ;  /* 0x0000002700277308 */ /* 0x000fe20000000800 */
[--C-:B---3--:R-:W-:Y:S01]  /*1cc00*/  FFMA.FTZ R65, R193, R3, -R72.reuse ;  /* 0x00000003c1417223 */ /* 0x108fe20000010848 */
[----:B------:R-:W-:Y:S08]  /*1cc10*/  MOV R193, R119 ;  /* 0x0000007700c17202 */ /* 0x000ff00000000f00 */
[----:B------:R-:W-:Y:S01]  /*1cc20*/  MUFU.EX2 R173, R64 ;  /* 0x0000004000ad7308 */ /* 0x000fe20000000800 */
[C---:B----4-:R-:W-:Y:S09]  /*1cc30*/  FMUL.FTZ R5, R2.reuse, R137 ;  /* 0x0000008902057220 */ /* 0x050ff20000410000 */
[----:B------:R-:W-:Y:S01]  /*1cc40*/  MUFU.EX2 R175, R65 ;  /* 0x0000004100af7308 */ /* 0x000fe20000000800 */
[----:B-1----:R-:W-:Y:S01]  /*1cc50*/  FMUL.FTZ R4, R2, R136 ;  /* 0x0000008802047220 */ /* 0x002fe20000410000 */
[----:B-----5:R-:W-:Y:S08]  /*1cc60*/  F2FP.F16.F32.PACK_AB R47, R168, R101 ;  /* 0x00000065a82f723e */ /* 0x020ff000000000ff */
[----:B------:R-:W-:Y:S01]  /*1cc70*/  MUFU.EX2 R41, R41 ;  /* 0x0000002900297308 */ /* 0x000fe20000000800 */
        /* <DEDUP_REMOVED lines=21> */
[----:B--2---:R-:W-:Y:S01]  /*1cdd0*/  MOV R198, R132 ;  /* 0x0000008400c67202 */ /* 0x004fe20000000f00 */
[--C-:B---3--:R-:W-:Y:S05]  /*1cde0*/  FFMA.FTZ R29, R181, R3, -R72.reuse ;  /* 0x00000003b51d7223 */ /* 0x108fea0000010848 */
[----:B------:R1:W2:Y:S10]  /*1cdf0*/  MUFU.EX2 R219, R28 ;  /* 0x0000001c00db7308 */ /* 0x0002b40000000800 */
[----:B------:R3:W4:Y:S01]  /*1ce00*/  MUFU.EX2 R230, R29 ;  /* 0x0000001d00e67308 */ /* 0x0007220000000800 */
[C---:B-1----:R-:W-:Y:S01]  /*1ce10*/  FMUL.FTZ R28, R2.reuse, R160 ;  /* 0x000000a0021c7220 */ /* 0x042fe20000410000 */
[----:B---3--:R-:W-:Y:S07]  /*1ce20*/  FMUL.FTZ R29, R2, R161 ;  /* 0x000000a1021d7220 */ /* 0x008fee0000410000 */
[C---:B------:R-:W-:Y:S08]  /*1ce30*/  HMMA.16816.F32 R28, R44.reuse, R48, R28 ;  /* 0x000000302c1c723c */ /* 0x040ff0000000181c */
[----:B------:R-:W-:Y:S01]  /*1ce40*/  HMMA.16816.F32 R32, R44, R50, R32 ;  /* 0x000000322c20723c */ /* 0x000fe20000001820 */
[----:B------:R-:W1:Y:S02]  /*1ce50*/  LDSM.16.MT88.4 R48, [R69+0x800] ;  /* 0x000800004530783b */ /* 0x000e640000004200 */
[----:B------:R-:W-:Y:S02]  /*1ce60*/  F2FP.F16.F32.PACK_AB R44, R132, R227 ;  /* 0x000000e3842c723e */ /* 0x000fe400000000ff */
[----:B--2---:R-:W-:Y:S02]  /*1ce70*/  F2FP.F16.F32.PACK_AB R45, R219, R217 ;  /* 0x000000d9db2d723e */ /* 0x004fe400000000ff */
[----:B----4-:R-:W-:Y:S02]  /*1ce80*/  F2FP.F16.F32.PACK_AB R46, R229, R230 ;  /* 0x000000e6e52e723e */ /* 0x010fe400000000ff */
[----:B------:R-:W-:Y:S02]  /*1ce90*/  F2FP.F16.F32.PACK_AB R47, R218, R225 ;  /* 0x000000e1da2f723e */ /* 0x000fe400000000ff */
[----:B------:R-:W-:Y:S02]  /*1cea0*/  MOV R132, R67 ;  /* 0x0000004300847202 */ /* 0x000fe40000000f00 */
[----:B------:R-:W-:Y:S03]  /*1ceb0*/  LDSM.16.MT88.4 R64, [R43+0x1800] ;  /* 0x001800002b40783b */ /* 0x000fe60000004200 */
        /* <DEDUP_REMOVED lines=55> */
[C---:B------:R-:W-:Y:S03]  /*1d230*/  HMMA.16816.F32 R28, R44.reuse, R48, R28 ;  /* 0x000000302c1c723c */ /* 0x040fe6000000181c */
[-C--:B--2---:R-:W-:Y:S01]  /*1d240*/  FFMA.FTZ R61, R196, R3.reuse, -R74 ;  /* 0x00000003c43d7223 */ /* 0x084fe2000001084a */
[----:B------:R-:W-:Y:S04]  /*1d250*/  MOV R196, R112 ;  /* 0x0000007000c47202 */ /* 0x000fe80000000f00 */
[----:B------:R-:W-:Y:S01]  /*1d260*/  HMMA.16816.F32 R32, R44, R50, R32 ;  /* 0x000000322c20723c */ /* 0x000fe20000001820 */
[----:B------:R-:W2:Y:S01]  /*1d270*/  MUFU.EX2 R171, R61 ;  /* 0x0000003d00ab7308 */ /* 0x000ea20000000800 */
[----:B------:R-:W3:Y:S01]  /*1d280*/  LDSM.16.MT88.4 R48, [R69+0x1800] ;  /* 0x001800004530783b */ /* 0x000ee20000004200 */
[----:B----4-:R-:W-:Y:S01]  /*1d290*/  F2FP.F16.F32.PACK_AB R44, R177, R176 ;  /* 0x000000b0b12c723e */ /* 0x010fe200000000ff */
[----:B-----5:R-:W-:Y:S01]  /*1d2a0*/  FFMA.FTZ R60, R200, R3, -R72 ;  /* 0x00000003c83c7223 */ /* 0x020fe20000010848 */
[----:B------:R-:W-:Y:S02]  /*1d2b0*/  F2FP.F16.F32.PACK_AB R45, R173, R174 ;  /* 0x000000aead2d723e */ /* 0x000fe400000000ff */
[----:B------:R-:W-:Y:S02]  /*1d2c0*/  F2FP.F16.F32.PACK_AB R46, R178, R175 ;  /* 0x000000afb22e723e */ /* 0x000fe400000000ff */
[----:B------:R-:W-:Y:S02]  /*1d2d0*/  MOV R200, R169 ;  /* 0x000000a900c87202 */ /* 0x000fe40000000f00 */
[----:B------:R4:W-:Y:S01]  /*1d2e0*/  MUFU.EX2 R169, R60 ;  /* 0x0000003c00a97308 */ /* 0x0009e20000000800 */
[----:B--2---:R-:W-:Y:S01]  /*1d2f0*/  F2FP.F16.F32.PACK_AB R47, R171, R172 ;  /* 0x000000acab2f723e */ /* 0x004fe200000000ff */
[----:B------:R-:W-:Y:S01]  /*1d300*/  FFMA.FTZ R61, R206, R3, -R74 ;  /* 0x00000003ce3d7223 */ /* 0x000fe2000001084a */
[----:B------:R-:W-:Y:S07]  /*1d310*/  MOV R206, R101 ;  /* 0x0000006500ce7202 */ /* 0x000fee0000000f00 */
        /* <DEDUP_REMOVED lines=11> */
[-C--:B------:R-:W-:Y:S01]  /*1d3d0*/  FFMA.FTZ R57, R204, R3.reuse, -R74 ;  /* 0x00000003cc397223 */ /* 0x080fe2000001084a */
[----:B-1----:R-:W1:Y:S01]  /*1d3e0*/  LDSM.16.MT88.4 R52, [R42+0xc000] ;  /* 0x00c000002a34783b */ /* 0x002e620000004200 */
[----:B------:R-:W-:Y:S02]  /*1d3f0*/  MOV R204, R168 ;  /* 0x000000a800cc7202 */ /* 0x000fe40000000f00 */
[----:B------:R2:W3:Y:S01]  /*1d400*/  MUFU.EX2 R170, R56 ;  /* 0x0000003800aa7308 */ /* 0x0004e20000000800 */
[C---:B------:R-:W-:Y:S09]  /*1d410*/  HMMA.16816.F32 R16, R44.reuse, R58, R16 ;  /* 0x0000003a2c10723c */ /* 0x040ff20000001810 */
[----:B------:R-:W-:Y:S01]  /*1d420*/  MUFU.EX2 R163, R57 ;  /* 0x0000003900a37308 */ /* 0x000fe20000000800 */
[----:B------:R-:W-:Y:S09]  /*1d430*/  MOV R201, R118 ;  /* 0x0000007600c97202 */ /* 0x000ff20000000f00 */
        /* <DEDUP_REMOVED lines=14> */
[----:B--2---:R-:W-:Y:S01]  /*1d520*/  FFMA.FTZ R64, R214, R3, -R74 ;  /* 0x00000003d6407223 */ /* 0x004fe2000001084a */
[----:B------:R-:W-:Y:S04]  /*1d530*/  MOV R214, R133 ;  /* 0x0000008500d67202 */ /* 0x000fe80000000f00 */
[----:B------:R-:W-:Y:S01]  /*1d540*/  HMMA.16816.F32 R32, R44, R50, R32 ;  /* 0x000000322c20723c */ /* 0x000fe20000001820 */
[----:B-----5:R-:W2:Y:S01]  /*1d550*/  LDSM.16.MT88.4 R56, [R68+0xc000] ;  /* 0x00c000004438783b */ /* 0x020ea20000004200 */
[----:B------:R-:W-:Y:S01]  /*1d560*/  MUFU.EX2 R161, R64 ;  /* 0x0000004000a17308 */ /* 0x000fe20000000800 */
[----:B---3--:R-:W-:Y:S02]  /*1d570*/  F2FP.F16.F32.PACK_AB R44, R170, R167 ;  /* 0x000000a7aa2c723e */ /* 0x008fe400000000ff */
[----:B-1----:R-:W-:Y:S01]  /*1d580*/  F2FP.F16.F32.PACK_AB R45, R164, R163 ;  /* 0x000000a3a42d723e */ /* 0x002fe200000000ff */
[--C-:B----4-:R-:W-:Y:S01]  /*1d590*/  FFMA.FTZ R65, R209, R3, -R72.reuse ;  /* 0x00000003d1417223 */ /* 0x110fe20000010848 */
[----:B------:R-:W-:Y:S02]  /*1d5a0*/  F2FP.F16.F32.PACK_AB R46, R168, R169 ;  /* 0x000000a9a82e723e */ /* 0x000fe400000000ff */
[----:B------:R-:W-:Y:S01]  /*1d5b0*/  F2FP.F16.F32.PACK_AB R47, R166, R165 ;  /* 0x000000a5a62f723e */ /* 0x000fe200000000ff */
[----:B------:R-:W1:Y:S02]  /*1d5c0*/  LDSM.16.MT88.4 R48, [R69+0x2000] ;  /* 0x002000004530783b */ /* 0x000e640000004200 */
[----:B------:R3:W-:Y:S01]  /*1d5d0*/  MUFU.EX2 R160, R65 ;  /* 0x0000004100a07308 */ /* 0x0007e20000000800 */
[----:B------:R-:W-:Y:S03]  /*1d5e0*/  MOV R209, R94 ;  /* 0x0000005e00d17202 */ /* 0x000fe60000000f00 */
        /* <DEDUP_REMOVED lines=203> */
[----:B------:R-:W-:Y:S01]  /*1e2a0*/  FFMA.FTZ R61, R97, R3, -R72 ;  /* 0x00000003613d7223 */ /* 0x000fe20000010848 */
[----:B------:R-:W-:Y:S02]  /*1e2b0*/  MOV R198, R95 ;  /* 0x0000005f00c67202 */ /* 0x000fe40000000f00 */
[----:B------:R2:W-:Y:S01]  /*1e2c0*/  MUFU.EX2 R97, R60 ;  /* 0x0000003c00617308 */ /* 0x0005e20000000800 */
[C---:B------:R-:W-:Y:S09]  /*1e2d0*/  HMMA.16816.F32 R24, R44.reuse, R62, R24 ;  /* 0x0000003e2c18723c */ /* 0x040ff20000001818 */
[----:B------:R4:W5:Y:S01]  /*1e2e0*/  MUFU.EX2 R95, R57 ;  /* 0x00000039005f7308 */ /* 0x0009620000000800 */
[C---:B------:R-:W-:Y:S03]  /*1e2f0*/  HMMA.16816.F32 R28, R44.reuse, R48, R28 ;  /* 0x000000302c1c723c */ /* 0x040fe6000000181c */
[-CC-:B--2---:R-:W-:Y:S06]  /*1e300*/  FFMA.FTZ R60, R98, R3.reuse, -R74.reuse ;  /* 0x00000003623c7223 */ /* 0x184fec000001084a */
[----:B------:R2:W1:Y:S01]  /*1e310*/  MUFU.EX2 R98, R61 ;  /* 0x0000003d00627308 */ /* 0x0004620000000800 */
[----:B------:R-:W-:Y:S01]  /*1e320*/  HMMA.16816.F32 R32, R44, R50, R32 ;  /* 0x000000322c20723c */ /* 0x000fe20000001820 */
[----:B------:R-:W-:Y:S02]  /*1e330*/  LDSM.16.MT88.4 R48, [R69+0x5800] ;  /* 0x005800004530783b */ /* 0x000fe40000004200 */
[-CC-:B----4-:R-:W-:Y:S06]  /*1e340*/  FFMA.FTZ R57, R252, R3.reuse, -R74.reuse ;  /* 0x00000003fc397223 */ /* 0x190fec000001084a */
[----:B------:R-:W-:Y:S01]  /*1e350*/  MUFU.EX2 R96, R60 ;  /* 0x0000003c00607308 */ /* 0x000fe20000000800 */
[----:B-----5:R-:W-:Y:S09]  /*1e360*/  F2FP.F16.F32.PACK_AB R44, R95, R94 ;  /* 0x0000005e5f2c723e */ /* 0x020ff200000000ff */
[----:B------:R4:W5:Y:S01]  /*1e370*/  MUFU.EX2 R91, R57 ;  /* 0x00000039005b7308 */ /* 0x0009620000000800 */
[----:B--2---:R-:W-:Y:S01]  /*1e380*/  FFMA.FTZ R61, R99, R3, -R74 ;  /* 0x00000003633d7223 */ /* 0x004fe2000001084a */
[----:B-1----:R-:W-:Y:S08]  /*1e390*/  F2FP.F16.F32.PACK_AB R46, R98, R97 ;  /* 0x00000061622e723e */ /* 0x002ff000000000ff */
[----:B------:R-:W1:Y:S01]  /*1e3a0*/  MUFU.EX2 R93, R61 ;  /* 0x0000003d005d7308 */ /* 0x000e620000000800 */
[----:B----4-:R-:W2:Y:S01]  /*1e3b0*/  LDSM.16.MT88.4 R56, [R68+0xf800] ;  /* 0x00f800004438783b */ /* 0x010ea20000004200 */
[----:B-----5:R-:W-:Y:S02]  /*1e3c0*/  F2FP.F16.F32.PACK_AB R45, R91, R92 ;  /* 0x0000005c5b2d723e */ /* 0x020fe400000000ff */
[----:B-1----:R-:W-:Y:S05]  /*1e3d0*/  F2FP.F16.F32.PACK_AB R47, R93, R96 ;  /* 0x000000605d2f723e */ /* 0x002fea00000000ff */
[----:B------:R-:W1:Y:S02]  /*1e3e0*/  LDSM.16.MT88.4 R60, [R43+0x5800] ;  /* 0x005800002b3c783b */ /* 0x000e640000004200 */
        /* <DEDUP_REMOVED lines=265> */
.L_x_5441:
        /* <DEDUP_REMOVED lines=17> */
.L_x_5456:
[----:B------:R-:W-:Y:S01]  /*1f590*/  FSETP.NE.FTZ.AND P1, PT, R0, RZ, PT ;  /* 0x000000ff0000720b */ /* 0x000fe20003f35000 */
[----:B----4-:R-:W-:Y:S01]  /*1f5a0*/  FADD.FTZ R3, R2, R3 ;  /* 0x0000000302037221 */ /* 0x010fe20000010000 */
[----:B------:R-:W2:Y:S01]  /*1f5b0*/  MUFU.RCP R4, R0 ;  /* 0x0000000000047308 */ /* 0x000ea20000001000 */
[C---:B------:R-:W-:Y:S01]  /*1f5c0*/  SHF.L.U32 R8, R228.reuse, 0x1, RZ ;  /* 0x00000001e4087819 */ /* 0x040fe200000006ff */
[----:B------:R-:W-:Y:S05]  /*1f5d0*/  WARPSYNC.ALL ;  /* 0x0000000000007948 */ /* 0x000fea0003800000 */
[----:B------:R-:W-:Y:S01]  /*1f5e0*/  FSETP.NE.FTZ.AND P0, PT, R3, RZ, PT ;  /* 0x000000ff0300720b */ /* 0x000fe20003f15000 */
[----:B------:R-:W-:Y:S01]  /*1f5f0*/  MUFU.RCP R5, R3 ;  /* 0x0000000300057308 */ /* 0x000fe20000001000 */
[----:B-1----:R-:W-:-:S02]  /*1f600*/  SHF.L.U32 R2, R228, 0x5, RZ ;  /* 0x00000005e4027819 */ /* 0x002fc400000006ff */
[----:B------:R-:W-:Y:S02]  /*1f610*/  LOP3.LUT R6, R8, 0x6, RZ, 0xc0, !PT ;  /* 0x0000000608067812 */ /* 0x000fe400078ec0ff */
[----:B------:R-:W-:Y:S02]  /*1f620*/  SHF.L.U32 R10, R228, 0x4, RZ ;  /* 0x00000004e40a7819 */ /* 0x000fe400000006ff */
[----:B------:R-:W-:Y:S01]  /*1f630*/  LOP3.LUT R6, R6, 0x7c00, R2, 0xf8, !PT ;  /* 0x00007c0006067812 */ /* 0x000fe200078ef802 */
[----:B------:R-:W1:Y:S01]  /*1f640*/  @P1 MUFU.LG2 R0, R0 ;  /* 0x0000000000001308 */ /* 0x000e620000000c00 */
[----:B------:R-:W-:Y:S02]  /*1f650*/  MOV R44, 0xff800000 ;  /* 0xff800000002c7802 */ /* 0x000fe40000000f00 */
[----:B--2---:R-:W-:Y:S02]  /*1f660*/  FSEL R2, R4, 1, P1 ;  /* 0x3f80000004027808 */ /* 0x004fe40000800000 */
[----:B------:R-:W-:-:S02]  /*1f670*/  LOP3.LUT R9, R10, 0x1c0, RZ, 0xc0, !PT ;  /* 0x000001c00a097812 */ /* 0x000fc400078ec0ff */
[----:B------:R-:W-:Y:S01]  /*1f680*/  MOV R15, 0xff800000 ;  /* 0xff800000000f7802 */ /* 0x000fe20000000f00 */
[----:B------:R-:W2:Y:S01]  /*1f690*/  @P0 MUFU.LG2 R3, R3 ;  /* 0x0000000300030308 */ /* 0x000ea20000000c00 */
        /* <DEDUP_REMOVED lines=9> */
[----:B-1----:R-:W-:Y:S01]  /*1f730*/  @P1 FMUL.FTZ R0, R0, 0.69314718246459960938 ;  /* 0x3f31721800001820 */ /* 0x002fe20000410000 */
[C---:B------:R-:W-:Y:S01]  /*1f740*/  FMUL.FTZ R153, R2.reuse, R153 ;  /* 0x0000009902997220 */ /* 0x040fe20000410000 */
[C---:B------:R-:W-:Y:S01]  /*1f750*/  FMUL.FTZ R156, R2.reuse, R156 ;  /* 0x0000009c029c7220 */ /* 0x040fe20000410000 */
[C---:B------:R-:W-:Y:S01]  /*1f760*/  FMUL.FTZ R157, R2.reuse, R157 ;  /* 0x0000009d029d7220 */ /* 0x040fe20000410000 */
[----:B------:R-:W-:Y:S01]  /*1f770*/  @P1 FFMA.FTZ R44, R7, R37, R0 ;  /* 0x00000025072c1223 */ /* 0x000fe20000010000 */
[----:B------:R-:W-:Y:S01]  /*1f780*/  FSEL R0, R5, 1, P0 ;  /* 0x3f80000005007808 */ /* 0x000fe20000000000 */
[C---:B------:R-:W-:Y:S01]  /*1f790*/  FMUL.FTZ R160, R2.reuse, R160 ;  /* 0x000000a002a07220 */ /* 0x040fe20000410000 */
[C---:B------:R-:W-:Y:S01]  /*1f7a0*/  FMUL.FTZ R161, R2.reuse, R161 ;  /* 0x000000a102a17220 */ /* 0x040fe20000410000 */
[C---:B------:R-:W-:Y:S01]  /*1f7b0*/  FMUL.FTZ R164, R2.reuse, R164 ;  /* 0x000000a402a47220 */ /* 0x040fe20000410000 */
[----:B------:R-:W-:Y:S01]  /*1f7c0*/  FMUL.FTZ R165, R2, R165 ;  /* 0x000000a502a57220 */ /* 0x000fe20000410000 */
[----:B------:R-:W-:Y:S01]  /*1f7d0*/  LOP3.LUT R4, R9, 0x38, R8, 0xf8, !PT ;  /* 0x0000003809047812 */ /* 0x000fe200078ef808 */
[----:B--2---:R-:W-:Y:S01]  /*1f7e0*/  @P0 FMUL.FTZ R2, R3, 0.69314718246459960938 ;  /* 0x3f31721803020820 */ /* 0x004fe20000410000 */
        /* <DEDUP_REMOVED lines=24> */
[----:B------:R-:W2:Y:S01]  /*1f970*/  LDL.LU R16, [R1+0x34] ;  /* 0x0000340001107983 */ /* 0x000ea20000300800 */
[--C-:B------:R-:W-:Y:S02]  /*1f980*/  IMAD.IADD R5, R7, 0x1, R0.reuse ;  /* 0x0000000107057824 */ /* 0x100fe400078e0200 */
[----:B------:R-:W-:Y:S01]  /*1f990*/  IMAD.IADD R3, R6, 0x1, R0 ;  /* 0x0000000106037824 */ /* 0x000fe200078e0200 */
[----:B------:R-:W-:Y:S01]  /*1f9a0*/  R2UR UR12, R46 ;  /* 0x000000002e0c72ca */ /* 0x000fe200000e0000 */
[----:B------:R-:W-:Y:S01]  /*1f9b0*/  @P4 VIADD R2, R0, 0xffffff80 ;  /* 0xffffff8000024836 */ /* 0x000fe20000000000 */
[----:B------:R-:W-:Y:S01]  /*1f9c0*/  R2UR UR13, R47 ;  /* 0x000000002f0d72ca */ /* 0x000fe200000e0000 */
[----:B------:R-:W-:Y:S01]  /*1f9d0*/  IMAD.IADD R4, R7, 0x1, R3 ;  /* 0x0000000107047824 */ /* 0x000fe200078e0203 */
[----:B------:R-:W-:Y:S01]  /*1f9e0*/  R2UR UR10, R46 ;  /* 0x000000002e0a72ca */ /* 0x000fe200000e0000 */
[----:B------:R-:W4:Y:S01]  /*1f9f0*/  LDL.LU R14, [R1+0x38] ;  /* 0x00003800010e7983 */ /* 0x000f220000300800 */
[----:B------:R-:W-:-:S02]  /*1fa00*/  R2UR UR11, R47 ;  /* 0x000000002f0b72ca */ /* 0x000fc400000e0000 */
[----:B------:R-:W-:Y:S01]  /*1fa10*/  R2UR UR4, R46 ;  /* 0x000000002e0472ca */ /* 0x000fe200000e0000 */
[----:B------:R-:W3:Y:S01]  /*1fa20*/  LDL R50, [R1+0x3c] ;  /* 0x00003c0001327983 */ /* 0x000ee20000100800 */
[----:B------:R-:W-:-:S03]  /*1fa30*/  R2UR UR5, R47 ;  /* 0x000000002f0572ca */ /* 0x000fc600000e0000 */
[----:B------:R-:W-:Y:S04]  /*1fa40*/  STS.64 [R0], R136 ;  /* 0x0000008800007388 */ /* 0x000fe80000000a00 */
[----:B------:R-:W-:Y:S04]  /*1fa50*/  STS.64 [R0+0x800], R138 ;  /* 0x0008008a00007388 */ /* 0x000fe80000000a00 */
[----:B------:R-:W-:Y:S04]  /*1fa60*/  STS.64 [R5], R140 ;  /* 0x0000008c05007388 */ /* 0x000fe80000000a00 */
[----:B------:R-:W-:Y:S04]  /*1fa70*/  STS.64 [R5+0x800], R142 ;  /* 0x0008008e05007388 */ /* 0x000fe80000000a00 */
[----:B------:R-:W-:Y:S04]  /*1fa80*/  STS.64 [R3], R144 ;  /* 0x0000009003007388 */ /* 0x000fe80000000a00 */
[----:B------:R1:W-:Y:S04]  /*1fa90*/  STS.64 [R3+0x800], R146 ;  /* 0x0008009203007388 */ /* 0x0003e80000000a00 */
[----:B------:R-:W-:Y:S04]  /*1faa0*/  STS.64 [R4], R148 ;  /* 0x0000009404007388 */ /* 0x000fe80000000a00 */
[----:B------:R1:W-:Y:S04]  /*1fab0*/  STS.64 [R4+0x800], R150 ;  /* 0x0008009604007388 */ /* 0x0003e80000000a00 */
[----:B------:R-:W-:Y:S04]  /*1fac0*/  STS.64 [R2], R152 ;  /* 0x0000009802007388 */ /* 0x000fe80000000a00 */
[----:B------:R-:W-:Y:S01]  /*1fad0*/  STS.64 [R2+0x800], R154 ;  /* 0x0008009a02007388 */ /* 0x000fe20000000a00 */
[----:B-1----:R-:W-:-:S04]  /*1fae0*/  IMAD.IADD R3, R6, 0x1, R2 ;  /* 0x0000000106037824 */ /* 0x002fc800078e0202 */
[C---:B------:R-:W-:Y:S02]  /*1faf0*/  IMAD.IADD R0, R7.reuse, 0x1, R3 ;  /* 0x0000000107007824 */ /* 0x040fe400078e0203 */
[----:B------:R-:W-:-:S05]  /*1fb00*/  IMAD.IADD R4, R7, 0x1, R2 ;  /* 0x0000000107047824 */ /* 0x000fca00078e0202 */
[----:B------:R-:W-:Y:S04]  /*1fb10*/  STS.64 [R4], R156 ;  /* 0x0000009c04007388 */ /* 0x000fe80000000a00 */
[----:B------:R1:W-:Y:S04]  /*1fb20*/  STS.64 [R4+0x800], R158 ;  /* 0x0008009e04007388 */ /* 0x0003e80000000a00 */
[----:B------:R-:W-:Y:S04]  /*1fb30*/  STS.64 [R3], R160 ;  /* 0x000000a003007388 */ /* 0x000fe80000000a00 */
[----:B------:R1:W-:Y:S04]  /*1fb40*/  STS.64 [R3+0x800], R162 ;  /* 0x000800a203007388 */ /* 0x0003e80000000a00 */
[----:B------:R-:W-:Y:S04]  /*1fb50*/  STS.64 [R0], R164 ;  /* 0x000000a400007388 */ /* 0x000fe80000000a00 */
[----:B------:R3:W-:Y:S04]  /*1fb60*/  STS.64 [R0+0x800], R166 ;  /* 0x000800a600007388 */ /* 0x0007e80000000a00 */
[----:B------:R-:W4:Y:S04]  /*1fb70*/  LD.E R6, desc[UR10][R134.64+0x60] ;  /* 0x0000600a86067980 */ /* 0x000f28000c101900 */
[----:B------:R-:W4:Y:S04]  /*1fb80*/  LD.E R7, desc[UR4][R134.64+0xcc] ;  /* 0x0000cc0486077980 */ /* 0x000f28000c101900 */
[----:B-1----:R-:W4:Y:S01]  /*1fb90*/  LD.E.64 R4, desc[UR10][R134.64+0x78] ;  /* 0x0000780a86047980 */ /* 0x002f22000c101b00 */
[----:B------:R-:W1:Y:S03]  /*1fba0*/  S2R R17, SR_CTAID.X ;  /* 0x0000000000117919 */ /* 0x000e660000002500 */
[----:B------:R-:W2:Y:S01]  /*1fbb0*/  LD.E.64 R2, desc[UR12][R134.64+0xb0] ;  /* 0x0000b00c86027980 */ /* 0x000ea2000c101b00 */
[----:B------:R-:W-:-:S03]  /*1fbc0*/  SHF.R.U32.HI R45, RZ, 0x4, R228 ;  /* 0x00000004ff2d7819 */ /* 0x000fc600000116e4 */
[----:B------:R2:W5:Y:S02]  /*1fbd0*/  LD.E.64 R12, desc[UR4][R134.64+0xa8] ;  /* 0x0000a804860c7980 */ /* 0x000564000c101b00 */
[C---:B------:R-:W-:Y:S01]  /*1fbe0*/  VIADD R8, R45.reuse, 0x8 ;  /* 0x000000082d087836 */ /* 0x040fe20000000000 */
[----:B------:R-:W-:Y:S01]  /*1fbf0*/  LOP3.LUT R10, R10, 0x10, RZ, 0xc0, !PT ;  /* 0x000000100a0a7812 */ /* 0x000fe200078ec0ff */
[----:B------:R-:W-:Y:S02]  /*1fc00*/  VIADD R9, R45, 0x20 ;  /* 0x000000202d097836 */ /* 0x000fe40000000000 */
[----:B-1----:R-:W-:Y:S01]  /*1fc10*/  IMAD.SHL.U32 R48, R17, 0x40, RZ ;  /* 0x0000004011307824 */ /* 0x002fe200078e00ff */
[----:B------:R-:W-:Y:S01]  /*1fc20*/  BSSY.RECONVERGENT B0, `(.L_x_5450) ;  /* 0x0000035000007945 */ /* 0x000fe20003800200 */
[C---:B------:R-:W-:Y:S02]  /*1fc30*/  VIADD R49, R45.reuse, 0x30 ;  /* 0x000000302d317836 */ /* 0x040fe40000000000 */
[----:B---3--:R-:W-:Y:S01]  /*1fc40*/  IMAD.IADD R0, R50, 0x1, -R48 ;  /* 0x0000000132007824 */ /* 0x008fe200078e0a30 */
[----:B------:R-:W-:Y:S04]  /*1fc50*/  BAR.SYNC.DEFER_BLOCKING 0x0 ;  /* 0x0000000000007b1d */ /* 0x000fe80000010000 */
[----:B------:R-:W-:Y:S01]  /*1fc60*/  ISETP.GE.AND P6, PT, R8, R0, PT ;  /* 0x000000000800720c */ /* 0x000fe20003fc6270 */
[----:B------:R-:W-:-:S05]  /*1fc70*/  VIADD R8, R45, 0x10 ;  /* 0x000000102d087836 */ /* 0x000fca0000000000 */
[-C--:B------:R-:W-:Y:S01]  /*1fc80*/  ISETP.GE.AND P5, PT, R8, R0.reuse, PT ;  /* 0x000000000800720c */ /* 0x080fe20003fa6270 */
[----:B------:R-:W-:Y:S01]  /*1fc90*/  VIADD R8, R45, 0x28 ;  /* 0x000000282d087836 */ /* 0x000fe20000000000 */
[----:B------:R-:W-:-:S04]  /*1fca0*/  ISETP.GE.AND P3, PT, R9, R0, PT ;  /* 0x000000000900720c */ /* 0x000fc80003f66270 */
[-C--:B------:R-:W-:Y:S02]  /*1fcb0*/  ISETP.GE.AND P2, PT, R8, R0.reuse, PT ;  /* 0x000000000800720c */ /* 0x080fe40003f46270 */
[----:B------:R-:W-:Y:S01]  /*1fcc0*/  ISETP.GE.AND P1, PT, R45, R0, PT ;  /* 0x000000002d00720c */ /* 0x000fe20003f26270 */
[----:B--2---:R-:W-:-:S04]  /*1fcd0*/  IMAD R2, R2, UR9, R16 ;  /* 0x0000000902027c24 */ /* 0x004fc8000f8e0210 */
[----:B----4-:R-:W-:Y:S02]  /*1fce0*/  IMAD R2, R2, R6, R14 ;  /* 0x0000000602027224 */ /* 0x010fe400078e020e */
[----:B------:R-:W-:Y:S02]  /*1fcf0*/  VIADD R6, R45, 0x18 ;  /* 0x000000182d067836 */ /* 0x000fe40000000000 */
[----:B------:R-:W-:Y:S02]  /*1fd00*/  IMAD R14, R3, R2, R48 ;  /* 0x00000002030e7224 */ /* 0x000fe400078e0230 */
[----:B------:R-:W-:Y:S01]  /*1fd10*/  IMAD.SHL.U32 R3, R228, 0x4, RZ ;  /* 0x00000004e4037824 */ /* 0x000fe200078e00ff */
[----:B------:R-:W-:Y:S01]  /*1fd20*/  ISETP.GE.AND P4, PT, R6, R0, PT ;  /* 0x000000000600720c */ /* 0x000fe20003f86270 */
[----:B------:R-:W-:-:S03]  /*1fd30*/  IMAD R2, R14, R7, RZ ;  /* 0x000000070e027224 */ /* 0x000fc600078e02ff */
[C---:B------:R-:W-:Y:S02]  /*1fd40*/  LOP3.LUT R7, R3.reuse, 0xffc, RZ, 0xc0, !PT ;  /* 0x00000ffc03077812 */ /* 0x040fe400078ec0ff */
[----:B------:R-:W-:Y:S02]  /*1fd50*/  LOP3.LUT R6, R3, 0x1f8, RZ, 0xc0, !PT ;  /* 0x000001f803067812 */ /* 0x000fe400078ec0ff */
[----:B------:R-:W-:Y:S02]  /*1fd60*/  IADD3 R3, P0, PT, R2, R7, RZ ;  /* 0x0000000702037210 */ /* 0x000fe40007f1e0ff */
[----:B------:R-:W-:Y:S02]  /*1fd70*/  LOP3.LUT R6, R6, 0x38, R70, 0x78, !PT ;  /* 0x0000003806067812 */ /* 0x000fe400078e7846 */
[----:B------:R-:W-:Y:S02]  /*1fd80*/  LEA.HI.X.SX32 R7, R2, RZ, 0x1, P0 ;  /* 0x000000ff02077211 */ /* 0x000fe400000f0eff */
[----:B------:R-:W-:Y:S01]  /*1fd90*/  LEA R2, P0, R3, R4, 0x2 ;  /* 0x0000000403027211 */ /* 0x000fe200078010ff */
[----:B------:R-:W-:-:S05]  /*1fda0*/  IMAD R4, R6, 0x4, R10 ;  /* 0x0000000406047824 */ /* 0x000fca00078e020a */
        /* <DEDUP_REMOVED lines=8> */
[----:B------:R-:W-:-:S02]  /*1fe30*/  LEA.HI.X R3, R3, R5, R7, 0x2, P0 ;  /* 0x0000000503037211 */ /* 0x000fc400000f1407 */
[----:B------:R-:W-:Y:S02]  /*1fe40*/  LOP3.LUT P0, RZ, R228, 0x3, RZ, 0xc0, !PT ;  /* 0x00000003e4ff7812 */ /* 0x000fe4000780c0ff */
[----:B------:R-:W-:Y:S02]  /*1fe50*/  LOP3.LUT R5, R70, 0x30, RZ, 0xc0, !PT ;  /* 0x0000003046057812 */ /* 0x000fe400078ec0ff */
[----:B------:R-:W-:-:S04]  /*1fe60*/  SHF.R.U32.HI R7, RZ, 0x2, R228 ;  /* 0x00000002ff077819 */ /* 0x000fc800000116e4 */
[----:B------:R-:W-:-:S05]  /*1fe70*/  LOP3.LUT R7, R5, 0x7, R7, 0xf8, !PT ;  /* 0x0000000705077812 */ /* 0x000fca00078ef807 */
[----:B--23--:R-:W-:Y:S05]  /*1fe80*/  @P0 BRA `(.L_x_5451) ;  /* 0x0000000000380947 */ /* 0x00cfea0003800000 */
[----:B------:R-:W-:Y:S01]  /*1fe90*/  IADD3 R5, P0, PT, R14, R7, RZ ;  /* 0x000000070e057210 */ /* 0x000fe20007f1e0ff */
[----:B------:R-:W-:-:S03]  /*1fea0*/  IMAD.IADD R6, R50, 0x1, -R48 ;  /* 0x0000000132067824 */ /* 0x000fc600078e0a30 */
[----:B------:R-:W-:Y:S02]  /*1feb0*/  LEA.HI.X.SX32 R14, R14, RZ, 0x1, P0 ;  /* 0x000000ff0e0e7211 */ /* 0x000fe400000f0eff */
[----:B-1---5:R-:W-:-:S04]  /*1fec0*/  LEA R4, P0, R5, R12, 0x2 ;  /* 0x0000000c05047211 */ /* 0x022fc800078010ff */
        /* <DEDUP_REMOVED lines=10> */
.L_x_5451:
[----:B------:R-:W-:Y:S05]  /*1ff70*/  BSYNC.RECONVERGENT B0 ;  /* 0x0000000000007941 */ /* 0x000fea0003800200 */
.L_x_5450:
[----:B------:R-:W-:Y:S01]  /*1ff80*/  ISETP.GE.AND P0, PT, R49, R0, PT ;  /* 0x000000003100720c */ /* 0x000fe20003f06270 */
[----:B------:R-:W-:Y:S01]  /*1ff90*/  VIADD R45, R45, 0x38 ;  /* 0x000000382d2d7836 */ /* 0x000fe20000000000 */
[C---:B------:R-:W-:Y:S01]  /*1ffa0*/  @!P1 R2UR UR20, R46.reuse ;  /* 0x000000002e1492ca */ /* 0x040fe200000e0000 */
[----:B--2---:R-:W-:Y:S01]  /*1ffb0*/  IMAD.MOV.U32 R5, RZ, RZ, 0x0 ;  /* 0x00000000ff057424 */ /* 0x004fe200078e00ff */
[C---:B------:R-:W-:Y:S02]  /*1ffc0*/  @!P1 R2UR UR21, R47.reuse ;  /* 0x000000002f1592ca */ /* 0x040fe400000e0000 */
[C---:B------:R-:W-:Y:S02]  /*1ffd0*/  @!P6 R2UR UR18, R46.reuse ;  /* 0x000000002e12e2ca */ /* 0x040fe400000e0000 */
[----:B------:R-:W-:Y:S02]  /*1ffe0*/  @!P6 R2UR UR19, R47 ;  /* 0x000000002f13e2ca */ /* 0x000fe400000e0000 */
[----:B------:R-:W-:-:S02]  /*1fff0*/  @!P5 R2UR UR16, R46 ;  /* 0x000000002e10d2ca */ /* 0x000fc400000e0000 */
[C---:B------:R-:W-:Y:S02]  /*20000*/  @!P5 R2UR UR17, R47.reuse ;  /* 0x000000002f11d2ca */ /* 0x040fe400000e0000 */
[C---:B------:R-:W-:Y:S02]  /*20010*/  @!P4 R2UR UR14, R46.reuse ;  /* 0x000000002e0ec2ca */ /* 0x040fe400000e0000 */
[C---:B------:R-:W-:Y:S01]  /*20020*/  @!P4 R2UR UR15, R47.reuse ;  /* 0x000000002f0fc2ca */ /* 0x040fe200000e0000 */
[----:B------:R-:W-:Y:S01]  /*20030*/  @!P1 ST.E.128 desc[UR20][R2.64], R40 ;  /* 0x0000002802009985 */ /* 0x000fe2000c101d14 */
        /* <DEDUP_REMOVED lines=9> */
[----:B------:R-:W-:Y:S02]  /*200d0*/  ISETP.GE.AND P1, PT, R45, R0, PT ;  /* 0x000000002d00720c */ /* 0x000fe40003f26270 */
[----:B------:R-:W-:Y:S01]  /*200e0*/  MOV R6, 0x1f0 ;  /* 0x000001f000067802 */ /* 0x000fe20000000f00 */
[----:B------:R-:W-:Y:S04]  /*200f0*/  @!P3 ST.E.128 desc[UR12][R2.64+0x2000], R24 ;  /* 0x002000180200b985 */ /* 0x000fe8000c101d0c */
[----:B------:R-:W-:Y:S01]  /*20100*/  IMAD.MOV.U32 R4, RZ, RZ, R6 ;  /* 0x000000ffff047224 */ /* 0x000fe200078e0006 */
[----:B------:R-:W-:Y:S04]  /*20110*/  @!P2 ST.E.128 desc[UR10][R2.64+0x2800], R20 ;  /* 0x002800140200a985 */ /* 0x000fe8000c101d0a */
[----:B------:R1:W-:Y:S02]  /*20120*/  @!P0 ST.E.128 desc[UR4][R2.64+0x3000], R16 ;  /* 0x0030001002008985 */ /* 0x0003e4000c101d04 */
[----:B-1---5:R-:W-:Y:S05]  /*20130*/  @P1 RET.REL.NODEC R4 `(_ZN5flash24flash_fwd_splitkv_kernelI23Flash_fwd_kernel_traitsILi64ELi64ELi256ELi4ELb0ELb0EN7cutlass6half_tE19Flash_kernel_traitsILi64ELi64ELi256ELi4ES3_EELb0ELb0ELb0ELb0ELb1ELb1ELb1ELb1EEEvNS_16Flash_fwd_paramsE) ;  /* 0xfffffdfc04b01950 */ /* 0x022fea0003c3ffff */
[----:B------:R-:W-:Y:S02]  /*20140*/  R2UR UR4, R46 ;  /* 0x000000002e0472ca */ /* 0x000fe400000e0000 */
[----:B------:R-:W-:-:S13]  /*20150*/  R2UR UR5, R47 ;  /* 0x000000002f0572ca */ /* 0x000fda00000e0000 */
[----:B------:R1:W-:Y:S02]  /*20160*/  ST.E.128 desc[UR4][R2.64+0x3800], R8 ;  /* 0x0038000802007985 */ /* 0x0003e4000c101d04 */
[----:B-1----:R-:W-:Y:S02]  /*20170*/  IMAD.MOV.U32 R2, RZ, RZ, R6 ;  /* 0x000000ffff027224 */ /* 0x002fe400078e0006 */
[----:B------:R-:W-:-:S04]  /*20180*/  IMAD.MOV.U32 R3, RZ, RZ, 0x0 ;  /* 0x00000000ff037424 */ /* 0x000fc800078e00ff */
[----:B------:R-:W-:Y:S05]  /*20190*/  RET.REL.NODEC R2 `(_ZN5flash24flash_fwd_splitkv_kernelI23Flash_fwd_kernel_traitsILi64ELi64ELi256ELi4ELb0ELb0EN7cutlass6half_tE19Flash_kernel_traitsILi64ELi64ELi256ELi4ES3_EELb0ELb0ELb0ELb0ELb1ELb1ELb1ELb1EEEvNS_16Flash_fwd_paramsE) ;  /* 0xfffffdfc02987950 */ /* 0x000fea0003c3ffff */
.L_x_5449:
[----:B-12---:R-:W-:Y:S01]  /*201a0*/  IMAD.MOV.U32 R0, RZ, RZ, 0x2 ;  /* 0x00000002ff007424 */ /* 0x006fe200078e00ff */
[----:B-----5:R-:W-:Y:S01]  /*201b0*/  MOV R2, R9 ;  /* 0x0000000900027202 */ /* 0x020fe20000000f00 */
[----:B------:R-:W-:Y:S01]  /*201c0*/  IMAD.MOV.U32 R4, RZ, RZ, -0x1 ;  /* 0xffffffffff047424 */ /* 0x000fe200078e00ff */
[----:B------:R-:W-:-:S07]  /*201d0*/  MOV R3, 0x1f ;  /* 0x0000001f00037802 */ /* 0x000fce0000000f00 */
[----:B---3--:R-:W-:Y:S05]  /*201e0*/  WARPSYNC.COLLECTIVE R4, `(.L_x_5452) ;  /* 0x0000000004087348 */ /* 0x008fea0003c00000 */
[----:B------:R1:W2:Y:S02]  /*201f0*/  SHFL.BFLY P0, R0, R2, R0, R3 ;  /* 0x0c00000002007389 */ /* 0x0002a40000000003 */
[----:B-123--:R-:W-:Y:S05]  /*20200*/  ENDCOLLECTIVE ;  /* 0x000000000000791b */ /* 0x00efea0003800000 */
.L_x_5452:
[----:B------:R-:W-:Y:S02]  /*20210*/  MOV R5, R0 ;  /* 0x0000000000057202 */ /* 0x000fe40000000f00 */
[----:B------:R-:W-:-:S03]  /*20220*/  MOV R0, 0x1 ;  /* 0x0000000100007802 */ /* 0x000fc60000000f00 */
[----:B------:R-:W-:-:S04]  /*20230*/  FADD.FTZ R5, R5, R9 ;  /* 0x0000000905057221 */ /* 0x000fc80000010000 */
[----:B------:R-:W-:-:S07]  /*20240*/  IMAD.MOV.U32 R2, RZ, RZ, R5 ;  /* 0x000000ffff027224 */ /* 0x000fce00078e0005 */
[----:B------:R-:W-:Y:S05]  /*20250*/  WARPSYNC.COLLECTIVE R4, `(.L_x_5453) ;  /* 0x0000000004087348 */ /* 0x000fea0003c00000 */
[----:B------:R1:W2:Y:S02]  /*20260*/  SHFL.BFLY P0, R0, R2, R0, R3 ;  /* 0x0c00000002007389 */ /* 0x0002a40000000003 */
[----:B-12---:R-:W-:Y:S05]  /*20270*/  ENDCOLLECTIVE ;  /* 0x000000000000791b */ /* 0x006fea0003800000 */
.L_x_5453:
[----:B------:R-:W-:Y:S01]  /*20280*/  IMAD.MOV.U32 R6, RZ, RZ, R0 ;  /* 0x000000ffff067224 */ /* 0x000fe200078e0000 */
[----:B------:R-:W-:Y:S02]  /*20290*/  MOV R0, 0x2 ;  /* 0x0000000200007802 */ /* 0x000fe40000000f00 */
[----:B------:R-:W-:-:S07]  /*202a0*/  MOV R2, R8 ;  /* 0x0000000800027202 */ /* 0x000fce0000000f00 */
[----:B------:R-:W-:Y:S05]  /*202b0*/  WARPSYNC.COLLECTIVE R4, `(.L_x_5454) ;  /* 0x0000000004087348 */ /* 0x000fea0003c00000 */
[----:B------:R1:W2:Y:S02]  /*202c0*/  SHFL.BFLY P0, R0, R2, R0, R3 ;  /* 0x0c00000002007389 */ /* 0x0002a40000000003 */
[----:B-12---:R-:W-:Y:S05]  /*202d0*/  ENDCOLLECTIVE ;  /* 0x000000000000791b */ /* 0x006fea0003800000 */
.L_x_5454:
[----:B------:R-:W-:Y:S01]  /*202e0*/  IMAD.MOV.U32 R2, RZ, RZ, R0 ;  /* 0x000000ffff027224 */ /* 0x000fe200078e0000 */
[----:B------:R-:W-:-:S03]  /*202f0*/  MOV R0, 0x1 ;  /* 0x0000000100007802 */ /* 0x000fc60000000f00 */
[----:B------:R-:W-:-:S07]  /*20300*/  FADD.FTZ R2, R2, R8 ;  /* 0x0000000802027221 */ /* 0x000fce0000010000 */
[----:B------:R-:W-:Y:S05]  /*20310*/  WARPSYNC.COLLECTIVE R4, `(.L_x_5455) ;  /* 0x0000000004087348 */ /* 0x000fea0003c00000 */
[----:B------:R1:W2:Y:S02]  /*20320*/  SHFL.BFLY P0, R0, R2, R0, R3 ;  /* 0x0c00000002007389 */ /* 0x0002a40000000003 */
[----:B-12---:R-:W-:Y:S05]  /*20330*/  ENDCOLLECTIVE ;  /* 0x000000000000791b */ /* 0x006fea0003800000 */
.L_x_5455:
[----:B------:R-:W-:Y:S01]  /*20340*/  MOV R3, R0 ;  /* 0x0000000000037202 */ /* 0x000fe20000000f00 */
[----:B------:R-:W-:Y:S01]  /*20350*/  FADD.FTZ R0, R5, R6 ;  /* 0x0000000605007221 */ /* 0x000fe20000010000 */
[----:B------:R-:W-:Y:S06]  /*20360*/  BRA `(.L_x_5456) ;  /* 0xfffffff000887947 */ /* 0x000fec000383ffff */
.L_x_5457:
        /* <DEDUP_REMOVED lines=9> */
.L_x_14753:


//--------------------- .text._ZN5flash24flash_fwd_splitkv_kernelI23Flash_fwd_kernel_traitsILi64ELi64ELi256ELi4ELb0ELb0EN7cutlass6half_tE19Flash_kernel_traitsILi64ELi64ELi256ELi4ES3_EELb0ELb0ELb1ELb0ELb0ELb0ELb1ELb1EEEvNS_16Flash_fwd_paramsE --------------------------
	.section	.text._ZN5flash24flash_fwd_splitkv_kernelI23Flash_fwd_kernel_traitsILi64ELi64ELi256ELi4ELb0ELb0EN7cutlass6half_tE19Flash_kernel_traitsILi64ELi64ELi256ELi4ES3_EELb0ELb0ELb1ELb0ELb0ELb0ELb1ELb1EEEvNS_16Flash_fwd_paramsE,"ax",@progbits
	.align	128
        .global         _ZN5flash24flash_fwd_splitkv_kernelI23Flash_fwd_kernel_traitsILi64ELi64ELi256ELi4ELb0ELb0EN7cutlass6half_tE19Flash_kernel_traitsILi64ELi64ELi256ELi4ES3_EELb0ELb0ELb1ELb0ELb0ELb0ELb1ELb1EEEvNS_16Flash_fwd_paramsE
        .type           _ZN5flash24flash_fwd_splitkv_kernelI23Flash_fwd_kernel_traitsILi64ELi64ELi256ELi4ELb0ELb0EN7cutlass6half_tE19Flash_kernel_traitsILi64ELi64ELi256ELi4ES3_EELb0ELb0ELb1ELb0ELb0ELb0ELb1ELb1EEEvNS_16Flash_fwd_paramsE,@function
        .size           _ZN5flash24flash_fwd_splitkv_kernelI23Flash_fwd_kernel_traitsILi64ELi64ELi256ELi4ELb0ELb0EN7cutlass6half_tE19Flash_kernel_traitsILi64ELi64ELi256ELi4ES3_EELb0ELb0ELb1ELb0ELb0ELb0ELb1ELb1EEEvNS_16Flash_fwd_paramsE,(.L_x_14754 - _ZN5flash24flash_fwd_splitkv_kernelI23Flash_fwd_kernel_traitsILi64ELi64ELi256ELi4ELb0ELb0EN7cutlass6half_tE19Flash_kernel_traitsILi64ELi64ELi256ELi4ES3_EELb0ELb0ELb1ELb0ELb0ELb0ELb1ELb1EEEvNS_16Flash_fwd_paramsE)
        .other          _ZN5flash24flash_fwd_splitkv_kernelI23Flash_fwd_kernel_traitsILi64ELi64ELi256ELi4ELb0ELb0EN7cutlass6half_tE19Flash_kernel_traitsILi64ELi64ELi256ELi4ES3_EELb0ELb0ELb1ELb0ELb0ELb0ELb1ELb1EEEvNS_16Flash_fwd_paramsE,@"STO_CUDA_ENTRY STV_DEFAULT"
_ZN5flash24flash_fwd_splitkv_kernelI23Flash_fwd_kernel_traitsILi64ELi64ELi256ELi4ELb0ELb0EN7cutlass6half_tE19Flash_kernel_traitsILi64ELi64ELi256ELi4ES3_EELb0ELb0ELb1ELb0ELb0ELb0ELb1ELb1EEEvNS_16Flash_fwd_paramsE:
.text._ZN5flash24flash_fwd_splitkv_kernelI23Flash_fwd_kernel_traitsILi64ELi64ELi256ELi4ELb0ELb0EN7cutlass6half_tE19Flash_kernel_traitsILi64ELi64ELi256ELi4ES3_EELb0ELb0ELb1ELb0ELb0ELb0ELb1ELb1EEEvNS_16Flash_fwd_paramsE:
        /* <DEDUP_REMOVED lines=30> */
[----:B-1----:R-:W-:Y:S05]  /*01e0*/  CALL.REL.NOINC `($_ZN5flash24flash_fwd_splitkv_kernelI23Flash_fwd_kernel_traitsILi64ELi64ELi256ELi4ELb0ELb0EN7cutlass6half_tE19Flash_kernel_traitsILi64ELi64ELi256ELi4ES3_EELb0ELb0ELb1ELb0ELb0ELb0ELb1ELb1EEEvNS_16Flash_fwd_paramsE$_ZN5flash30compute_attn_1rowblock_splitkvI23Flash_fwd_kernel_traitsILi64ELi64ELi256ELi4ELb0ELb0EN7cutlass6half_tE19Flash_kernel_traitsILi64ELi64ELi256ELi4ES3_EELb0ELb0ELb1ELb0ELb0ELb0ELb1ELb1ENS_16Flash_fwd_paramsEEEvRKT8_iiiii) ;  /* 0x0000000000087944 */ /* 0x002fea0003c00000 */
[----:B------:R-:W-:Y:S05]  /*01f0*/  BSYNC.RECONVERGENT B3 ;  /* 0x0000000000037941 */ /* 0x000fea0003800200 */
.L_x_5458:
[----:B------:R-:W-:Y:S05]  /*0200*/  EXIT ;  /* 0x000000000000794d */ /* 0x000fea0003800000 */
        .type           $_ZN5flash24flash_fwd_splitkv_kernelI23Flash_fwd_kernel_traitsILi64ELi64ELi256ELi4ELb0ELb0EN7cutlass6half_tE19Flash_kernel_traitsILi64ELi64ELi256ELi4ES3_EELb0ELb0ELb1ELb0ELb0ELb0ELb1ELb1EEEvNS_16Flash_fwd_paramsE$_ZN5flash30compute_attn_1rowblock_splitkvI23Flash_fwd_kernel_traitsILi64ELi64ELi256ELi4ELb0ELb0EN7cutlass6half_tE19Flash_kernel_traitsILi64ELi64ELi256ELi4ES3_EELb0ELb0ELb1ELb0ELb0ELb0ELb1ELb1ENS_16Flash_fwd_paramsEEEvRKT8_iiiii,@function
        .size           $_ZN5flash24flash_fwd_splitkv_kernelI23Flash_fwd_kernel_traitsILi64ELi64ELi256ELi4ELb0ELb0EN7cutlass6half_tE19Flash_kernel_traitsILi64ELi64ELi256ELi4ES3_EELb0ELb0ELb1ELb0ELb0ELb0ELb1ELb1EEEvNS_16Flash_fwd_paramsE$_ZN5flash30compute_attn_1rowblock_splitkvI23Flash_fwd_kernel_traitsILi64ELi64ELi256ELi4ELb0ELb0EN7cutlass6half_tE19Flash_kernel_traitsILi64ELi64ELi256ELi4ES3_EELb0ELb0ELb1ELb0ELb0ELb0ELb1ELb1ENS_16Flash_fwd_paramsEEEvRKT8_iiiii,(.L_x_14754 - $_ZN5flash24flash_fwd_splitkv_kernelI23Flash_fwd_kernel_traitsILi64ELi64ELi256ELi4ELb0ELb0EN7cutlass6half_tE19Flash_kernel_traitsILi64ELi64ELi256ELi4ES3_EELb0ELb0ELb1ELb0ELb0ELb0ELb1ELb1EEEvNS_16Flash_fwd_paramsE$_ZN5flash30compute_attn_1rowblock_splitkvI23Flash_fwd_kernel_traitsILi64ELi64ELi256ELi4ELb0ELb0EN7cutlass6half_tE19Flash_kernel_traitsILi64ELi64ELi256ELi4ES3_EELb0ELb0ELb1ELb0ELb0ELb0ELb1ELb1ENS_16Flash_fwd_paramsEEEvRKT8_iiiii)
$_ZN5flash24flash_fwd_splitkv_kernelI23Flash_fwd_kernel_traitsILi64ELi64ELi256ELi4ELb0ELb0EN7cutlass6half_tE19Flash_kernel_traitsILi64ELi64ELi256ELi4ES3_EELb0ELb0ELb1ELb0ELb0ELb0ELb1ELb1EEEvNS_16Flash_fwd_paramsE$_ZN5flash30compute_attn_1rowblock_splitkvI23Flash_fwd_kernel_traitsILi64ELi64ELi256ELi4ELb0ELb0EN7cutlass6half_tE19Flash_kernel_traitsILi64ELi64ELi256ELi4ES3_EELb0ELb0ELb1ELb0ELb0ELb0ELb1ELb1ENS_16Flash_fwd_paramsEEEvRKT8_iiiii:
        /* <DEDUP_REMOVED lines=40> */
.L_x_5460:
[----:B------:R-:W-:Y:S05]  /*0490*/  BSYNC.RECONVERGENT B0 ;  /* 0x0000000000007941 */ /* 0x000fea0003800200 */
.L_x_5459:
[----:B------:R-:W-:Y:S04]  /*04a0*/  BSSY.RECONVERGENT B0, `(.L_x_5461) ;  /* 0x0000007000007945 */ /* 0x000fe80003800200 */
[----:B------:R-:W-:Y:S05]  /*04b0*/  @!P4 BRA `(.L_x_5462) ;  /* 0x000000000014c947 */ /* 0x000fea0003800000 */
[----:B-----5:R-:W3:Y:S02]  /*04c0*/  LD.E.U8 R0, desc[UR6][R154.64+0x1b2] ;  /* 0x0001b2069a007980 */ /* 0x020ee4000c101100 */
[----:B---3--:R-:W-:-:S13]  /*04d0*/  ISETP.NE.AND P0, PT, R0, RZ, PT ;  /* 0x000000ff0000720c */ /* 0x008fda0003f05270 */
[----:B------:R-:W3:Y:S02]  /*04e0*/  @P0 LD.E R0, desc[UR6][R2.64+0x4] ;  /* 0x0000040602000980 */ /* 0x000ee4000c101900 */
[----:B---3--:R-:W-:-:S06]  /*04f0*/  @P0 IADD3 R0, PT, PT, R0, -R13, RZ ;  /* 0x8000000d00000210 */ /* 0x008fcc0007ffe0ff */
[----:B------:R3:W5:Y:S02]  /*0500*/  @!P0 LD.E R0, desc[UR6][R2.64] ;  /* 0x0000000602008980 */ /* 0x000764000c101900 */
.L_x_5462:
[----:B------:R-:W-:Y:S05]  /*0510*/  BSYNC.RECONVERGENT B0 ;  /* 0x0000000000007941 */ /* 0x000fea0003800200 */
.L_x_5461:
        /* <DEDUP_REMOVED lines=10> */
.L_x_5464:
[----:B--23--:R-:W2:Y:S01]  /*05c0*/  LD.E.64 R2, desc[UR6][R154.64+0x108] ;  /* 0x000108069a027980 */ /* 0x00cea2000c101b00 */
[----:B------:R-:W-:Y:S01]  /*05d0*/  BSSY.RECONVERGENT B0, `(.L_x_5466) ;  /* 0x0000006000007945 */ /* 0x000fe20003800200 */
[----:B------:R-:W-:Y:S01]  /*05e0*/  IMAD.MOV.U32 R0, RZ, RZ, RZ ;  /* 0x000000ffff007224 */ /* 0x000fe200078e00ff */
[----:B--2---:R-:W-:-:S04]  /*05f0*/  ISETP.NE.U32.AND P0, PT, R2, RZ, PT ;  /* 0x000000ff0200720c */ /* 0x004fc80003f05070 */
[----:B------:R-:W-:-:S13]  /*0600*/  ISETP.NE.AND.EX P0, PT, R3, RZ, PT, P0 ;  /* 0x000000ff0300720c */ /* 0x000fda0003f05300 */
[----:B------:R-:W-:Y:S05]  /*0610*/  @!P0 BRA `(.L_x_5467) ;  /* 0x0000000000048947 */ /* 0x000fea0003800000 */
[----:B------:R2:W5:Y:S02]  /*0620*/  LD.E R0, desc[UR6][R154.64+0xbc] ;  /* 0x0000bc069a007980 */ /* 0x000564000c101900 */
.L_x_5467:
[----:B------:R-:W-:Y:S05]  /*0630*/  BSYNC.RECONVERGENT B0 ;  /* 0x0000000000007941 */ /* 0x000fea0003800200 */
.L_x_5466:
[----:B-----5:R-:W-:Y:S02]  /*0640*/  IADD3 R149, PT, PT, R103, R0, RZ ;  /* 0x0000000067957210 */ /* 0x020fe40007ffe0ff */
.L_x_5465:
[----:B------:R-:W-:Y:S05]  /*0650*/  BSYNC.RECONVERGENT B1 ;  /* 0x0000000000017941 */ /* 0x000fea0003800200 */
.L_x_5463:
[----:B------:R-:W3:Y:S01]  /*0660*/  S2R R38, SR_CTAID.X ;  /* 0x0000000000267919 */ /* 0x000ee20000002500 */
[----:B------:R-:W-:Y:S01]  /*0670*/  MOV R15, 0x1f0 ;  /* 0x000001f0000f7802 */ /* 0x000fe20000000f00 */
[----:B------:R-:W-:-:S03]  /*0680*/  IMAD.MOV.U32 R3, RZ, RZ, 0x0 ;  /* 0x00000000ff037424 */ /* 0x000fc600078e00ff */
[----:B------:R-:W-:Y:S01]  /*0690*/  MOV R2, R15 ;  /* 0x0000000f00027202 */ /* 0x000fe20000000f00 */
[----:B---3--:R-:W-:-:S05]  /*06a0*/  IMAD.SHL.U32 R120, R38, 0x40, RZ ;  /* 0x0000004026787824 */ /* 0x008fca00078e00ff */
[----:B------:R-:W-:-:S13]  /*06b0*/  ISETP.GT.AND P0, PT, R11, R120, PT ;  /* 0x000000780b00720c */ /* 0x000fda0003f04270 */
[----:B-12---:R-:W-:Y:S05]  /*06c0*/  @!P0 RET.REL.NODEC R2 `(_ZN5flash24flash_fwd_splitkv_kernelI23Flash_fwd_kernel_traitsILi64ELi64ELi256ELi4ELb0ELb0EN7cutlass6half_tE19Flash_kernel_traitsILi64ELi64ELi256ELi4ES3_EELb0ELb0ELb1ELb0ELb0ELb0ELb1ELb1EEEvNS_16Flash_fwd_paramsE) ;  /* 0xfffffff8024c8950 */ /* 0x006fea0003c3ffff */
        /* <DEDUP_REMOVED lines=39> */
[----:B------:R-:W-:Y:S01]  /*0940*/  ISETP.GE.AND P0, PT, R252, R36, PT ;  /* 0x00000024fc00720c */ /* 0x000fe20003f06270 */
[----:B------:R2:W-:-:S12]  /*0950*/  STL [R1+0xc8], R36 ;  /* 0x0000c82401007387 */ /* 0x0005d80000100800 */
        /* <DEDUP_REMOVED lines=11> */
[----:B------:R-:W-:Y:S01]  /*0a10*/  IMAD R3, R7, R0, R120 ;  /* 0x0000000007037224 */ /* 0x000fe200078e0278 */
        /* <DEDUP_REMOVED lines=64> */
[----:B-1----:R-:W-:Y:S05]  /*0e20*/  @P0 RET.REL.NODEC R4 `(_ZN5flash24flash_fwd_splitkv_kernelI23Flash_fwd_kernel_traitsILi64ELi64ELi256ELi4ELb0ELb0EN7cutlass6half_tE19Flash_kernel_traitsILi64ELi64ELi256ELi4ES3_EELb0ELb0ELb1ELb0ELb0ELb0ELb1ELb1EEEvNS_16Flash_fwd_paramsE) ;  /* 0xfffffff004740950 */ /* 0x002fea0003c3ffff */
[----:B------:R-:W-:-:S05]  /*0e30*/  MOV R0, 0xff800000 ;  /* 0xff80000000007802 */ /* 0x000fca0000000f00 */
[----:B------:R1:W-:Y:S02]  /*0e40*/  ST.E desc[UR6][R2.64+0xe0], R0 ;  /* 0x0000e00002007985 */ /* 0x0003e4000c101906 */
[----:B-1----:R-:W-:Y:S02]  /*0e50*/  MOV R2, R15 ;  /* 0x0000000f00027202 */ /* 0x002fe40000000f00 */
[----:B------:R-:W-:-:S04]  /*0e60*/  MOV R3, 0x0 ;  /* 0x0000000000037802 */ /* 0x000fc80000000f00 */
[----:B------:R-:W-:Y:S05]  /*0e70*/  RET.REL.NODEC R2 `(_ZN5flash24flash_fwd_splitkv_kernelI23Flash_fwd_kernel_traitsILi64ELi64ELi256ELi4ELb0ELb0EN7cutlass6half_tE19Flash_kernel_traitsILi64ELi64ELi256ELi4ES3_EELb0ELb0ELb1ELb0ELb0ELb0ELb1ELb1EEEvNS_16Flash_fwd_paramsE) ;  /* 0xfffffff002607950 */ /* 0x000fea0003c3ffff */
.L_x_5468:
[----:B------:R-:W3:Y:S04]  /*0e80*/  LD.E.64 R2, desc[UR6][R154.64+0x158] ;  /* 0x000158069a027980 */ /* 0x000ee8000c101b00 */
[----:B------:R-:W4:Y:S04]  /*0e90*/  LD.E.64 R246, desc[UR6][R154.64+0x160] ;  /* 0x000160069af67980 */ /* 0x000f28000c101b00 */
[----:B------:R1:W5:Y:S01]  /*0ea0*/  LDL R39, [R1+0x100] ;  /* 0x0001000001277983 */ /* 0x0003620000100800 */
[----:B------:R-:W-:Y:S01]  /*0eb0*/  IMAD.MOV.U32 R9, RZ, RZ, R37 ;  /* 0x000000ffff097224 */ /* 0x000fe200078e0025 */
        /* <DEDUP_REMOVED lines=108> */
.L_x_5470:
        /* <DEDUP_REMOVED lines=84> */
.L_x_5471:
[----:B------:R-:W-:Y:S05]  /*1ac0*/  BSYNC.RECONVERGENT B0 ;  /* 0x0000000000007941 */ /* 0x000fea0003800200 */
.L_x_5469:
[----:B------:R-:W-:Y:S01]  /*1ad0*/  ISETP.NE.AND P0, PT, R32, -0x1, PT ;  /* 0xffffffff2000780c */ /* 0x000fe20003f05270 */
[----:B------:R-:W2:Y:S04]  /*1ae0*/  LD.E.64 R8, desc[UR6][R154.64+0x30] ;  /* 0x000030069a087980 */ /* 0x000ea8000c101b00 */
[----:B------:R-:W3:Y:S04]  /*1af0*/  LD.E.64 R20, desc[UR6][R154.64+0x48] ;  /* 0x000048069a147980 */ /* 0x000ee8000c101b00 */
[----:B------:R-:W4:Y:S04]  /*1b00*/  LD.E.64 R24, desc[UR6][R154.64+0x8] ;  /* 0x000008069a187980 */ /* 0x000f28000c101b00 */
[----:B------:R-:W3:Y:S04]  /*1b10*/  @!P0 LD.E.64 R22, desc[UR6][R154.64+0x18] ;  /* 0x000018069a168980 */ /* 0x000ee8000c101b00 */
[----:B------:R-:W4:Y:S01]  /*1b20*/  LD.E.64 R26, desc[UR6][R154.64+0x10] ;  /* 0x000010069a1a7980 */ /* 0x000f22000c101b00 */
[----:B------:R-:W-:-:S03]  /*1b30*/  IMAD.MOV.U32 R33, RZ, RZ, RZ ;  /* 0x000000ffff217224 */ /* 0x000fc600078e00ff */
[----:B------:R1:W4:Y:S04]  /*1b40*/  LD.E.64 R28, desc[UR6][R14.64] ;  /* 0x000000060e1c7980 */ /* 0x000328000c101b00 */
[----:B------:R1:W5:Y:S04]  /*1b50*/  @P6 LD.E R33, desc[UR6][R34.64] ;  /* 0x0000000622216980 */ /* 0x000368000c101900 */
[----:B------:R1:W5:Y:S04]  /*1b60*/  LD.E R245, desc[UR6][R154.64+0xc0] ;  /* 0x0000c0069af57980 */ /* 0x000368000c101900 */
[----:B------:R-:W4:Y:S01]  /*1b70*/  LD.E R15, desc[UR6][R154.64+0xd0] ;  /* 0x0000d0069a0f7980 */ /* 0x000f22000c101900 */
        /* <DEDUP_REMOVED lines=16> */
[----:B------:R-:W1:Y:S01]  /*1c80*/  S2R R6, SR_CgaCtaId ;  /* 0x0000000000067919 */ /* 0x000e620000008800 */
[----:B------:R-:W-:-:S04]  /*1c90*/  SHF.L.U32 R158, R230, 0x3, RZ ;  /* 0x00000003e69e7819 */ /* 0x000fc800000006ff */
[----:B------:R-:W-:-:S07]  /*1ca0*/  LOP3.LUT R12, R158, 0x38, RZ, 0xc0, !PT ;  /* 0x000000389e0c7812 */ /* 0x000fce00078ec0ff */
[----:B------:R-:W-:Y:S01]  /*1cb0*/  @!P1 IMAD.IADD R0, R0, 0x1, -R5 ;  /* 0x0000000100009824 */ /* 0x000fe200078e0a05 */
[----:B------:R-:W-:-:S04]  /*1cc0*/  IADD3 R2, P2, PT, R12, R7, RZ ;  /* 0x000000070c027210 */ /* 0x000fc80007f5e0ff */
[----:B------:R-:W-:Y:S02]  /*1cd0*/  ISETP.GE.U32.AND P3, PT, R0, R5, PT ;  /* 0x000000050000720c */ /* 0x000fe40003f66070 */
[----:B------:R-:W-:Y:S01]  /*1ce0*/  LOP3.LUT R5, R39, R16, RZ, 0x3c, !PT ;  /* 0x0000001027057212 */ /* 0x000fe200078e3cff */
[----:B------:R-:W-:Y:S01]  /*1cf0*/  IMAD.X R3, RZ, RZ, R10, P2 ;  /* 0x000000ffff037224 */ /* 0x000fe200010e060a */
[----:B------:R-:W-:Y:S02]  /*1d00*/  @!P1 IADD3 R4, PT, PT, R4, 0x1, RZ ;  /* 0x0000000104049810 */ /* 0x000fe40007ffe0ff */
[----:B------:R-:W-:Y:S02]  /*1d10*/  ISETP.GE.AND P2, PT, R5, RZ, PT ;  /* 0x000000ff0500720c */ /* 0x000fe40003f46270 */
[----:B------:R-:W-:Y:S01]  /*1d20*/  ISETP.NE.AND P1, PT, R16, RZ, PT ;  /* 0x000000ff1000720c */ /* 0x000fe20003f25270 */
[----:B------:R-:W-:Y:S01]  /*1d30*/  IMAD R0, R17, R234, RZ ;  /* 0x000000ea11007224 */ /* 0x000fe200078e02ff */
[----:B------:R-:W-:-:S03]  /*1d40*/  MOV R5, 0x400 ;  /* 0x0000040000057802 */ /* 0x000fc60000000f00 */
[----:B------:R-:W-:-:S04]  /*1d50*/  @P3 VIADD R4, R4, 0x1 ;  /* 0x0000000104043836 */ /* 0x000fc80000000000 */
[----:B------:R-:W-:Y:S01]  /*1d60*/  IMAD.MOV.U32 R18, RZ, RZ, R4 ;  /* 0x000000ffff127224 */ /* 0x000fe200078e0004 */
[----:B-1----:R-:W-:Y:S01]  /*1d70*/  LEA R157, R6, R5, 0x18 ;  /* 0x00000005069d7211 */ /* 0x002fe200078ec0ff */
[C---:B------:R-:W-:Y:S02]  /*1d80*/  IMAD R0, R11.reuse, R235, R0 ;  /* 0x000000eb0b007224 */ /* 0x040fe400078e0200 */
[----:B------:R-:W-:-:S04]  /*1d90*/  IMAD.WIDE.U32 R2, R11, R234, R2 ;  /* 0x000000ea0b027225 */ /* 0x000fc800078e0002 */
[----:B------:R-:W-:Y:S01]  /*1da0*/  @!P2 IMAD.MOV R18, RZ, RZ, -R18 ;  /* 0x000000ffff12a224 */ /* 0x000fe200078e0a12 */
[----:B------:R-:W-:Y:S02]  /*1db0*/  @!P1 LOP3.LUT R18, RZ, R16, RZ, 0x33, !PT ;  /* 0x00000010ff129212 */ /* 0x000fe400078e33ff */
[----:B------:R-:W-:-:S03]  /*1dc0*/  IADD3 R3, PT, PT, R3, R0, RZ ;  /* 0x0000000003037210 */ /* 0x000fc60007ffe0ff */
[----:B------:R-:W-:Y:S02]  /*1dd0*/  IMAD R10, R31, R18, RZ ;  /* 0x000000121f0a7224 */ /* 0x000fe400078e02ff */
[----:B------:R-:W-:Y:S01]  /*1de0*/  IMAD.WIDE.U32 R2, R18, R30, R2 ;  /* 0x0000001e12027225 */ /* 0x000fe200078e0002 */
[----:B------:R-:W-:Y:S02]  /*1df0*/  SHF.R.S32.HI R121, RZ, 0x1f, R39 ;  /* 0x0000001fff797819 */ /* 0x000fe40000011427 */
[----:B------:R-:W-:Y:S01]  /*1e00*/  SHF.R.U32.HI R60, RZ, 0x3, R230 ;  /* 0x00000003ff3c7819 */ /* 0x000fe200000116e6 */
[----:B------:R-:W-:-:S04]  /*1e10*/  IMAD.MOV.U32 R61, RZ, RZ, RZ ;  /* 0x000000ffff3d7224 */ /* 0x000fc800078e00ff */
[----:B------:R-:W-:Y:S02]  /*1e20*/  IMAD R14, R235, R60, RZ ;  /* 0x0000003ceb0e7224 */ /* 0x000fe400078e02ff */
[----:B------:R-:W-:-:S05]  /*1e30*/  IMAD.SHL.U32 R16, R36, 0x100, RZ ;  /* 0x0000010024107824 */ /* 0x000fca00078e00ff */
[----:B------:R1:W-:Y:S01]  /*1e40*/  STL [R1+0x108], R16 ;  /* 0x0001081001007387 */ /* 0x0003e20000100800 */
[----:B------:R-:W-:-:S04]  /*1e50*/  LOP3.LUT R237, R237, R236, RZ, 0x3c, !PT ;  /* 0x000000eceded7212 */ /* 0x000fc800078e3cff */
[C---:B------:R-:W-:Y:S01]  /*1e60*/  LOP3.LUT R236, R237.reuse, R236, RZ, 0x3c, !PT ;  /* 0x000000ecedec7212 */ /* 0x040fe200078e3cff */
[----:B------:R-:W-:Y:S01]  /*1e70*/  IMAD.SHL.U32 R95, R234, 0x10, RZ ;  /* 0x00000010ea5f7824 */ /* 0x000fe200078e00ff */
[----:B------:R-:W-:Y:S01]  /*1e80*/  SHF.L.U64.HI R92, R232, 0x4, R233 ;  /* 0x00000004e85c7819 */ /* 0x000fe200000102e9 */
[----:B------:R-:W-:Y:S01]  /*1e90*/  VIADD R102, R16, 0xffffff00 ;  /* 0xffffff0010667836 */ /* 0x000fe20000000000 */
[----:B------:R-:W-:Y:S02]  /*1ea0*/  SHF.L.U32 R81, R232, 0x4, RZ ;  /* 0x00000004e8517819 */ /* 0x000fe400000006ff */
[----:B------:R-:W-:Y:S02]  /*1eb0*/  SHF.L.U64.HI R101, R234, 0x4, R235 ;  /* 0x00000004ea657819 */ /* 0x000fe400000102eb */
[----:B------:R-:W-:Y:S01]  /*1ec0*/  LOP3.LUT R237, R237, R236, RZ, 0x3c, !PT ;  /* 0x000000eceded7212 */ /* 0x000fe200078e3cff */
[----:B--2---:R-:W-:-:S04]  /*1ed0*/  @P0 IMAD.WIDE.U32 R6, R8, R32, RZ ;  /* 0x0000002008060225 */ /* 0x004fc800078e00ff */
[----:B------:R-:W-:Y:S01]  /*1ee0*/  @P0 IMAD R11, R9, R32, RZ ;  /* 0x00000020090b0224 */ /* 0x000fe200078e02ff */
[----:B------:R-:W-:Y:S01]  /*1ef0*/  SHF.R.S32.HI R32, RZ, 0x1f, R18 ;  /* 0x0000001fff207819 */ /* 0x000fe20000011412 */
[----:B---3--:R-:W-:Y:S01]  /*1f00*/  @!P0 IMAD.WIDE.U32 R4, R22, R37, RZ ;  /* 0x0000002516048225 */ /* 0x008fe200078e00ff */
[----:B------:R-:W-:-:S03]  /*1f10*/  @P0 MOV R4, R6 ;  /* 0x0000000600040202 */ /* 0x000fc60000000f00 */
[----:B------:R-:W-:Y:S01]  /*1f20*/  @!P0 IMAD R0, R23, R37, RZ ;  /* 0x0000002517008224 */ /* 0x000fe200078e02ff */
[----:B------:R-:W-:Y:S01]  /*1f30*/  IADD3 R4, P1, PT, R12, R4, RZ ;  /* 0x000000040c047210 */ /* 0x000fe20007f3e0ff */
[----:B------:R-:W-:Y:S02]  /*1f40*/  IMAD R6, R32, R30, R10 ;  /* 0x0000001e20067224 */ /* 0x000fe400078e020a */
[----:B------:R-:W-:Y:S02]  /*1f50*/  @!P0 IMAD.IADD R0, R5, 0x1, R0 ;  /* 0x0000000105008824 */ /* 0x000fe400078e0200 */
[----:B------:R-:W-:Y:S02]  /*1f60*/  @P0 IMAD.IADD R0, R7, 0x1, R11 ;  /* 0x0000000107000824 */ /* 0x000fe400078e020b */
[----:B------:R-:W-:Y:S02]  /*1f70*/  IMAD.IADD R3, R3, 0x1, R6 ;  /* 0x0000000103037824 */ /* 0x000fe400078e0206 */
[----:B------:R-:W-:Y:S01]  /*1f80*/  IMAD.X R5, RZ, RZ, R0, P1 ;  /* 0x000000ffff057224 */ /* 0x000fe200008e0600 */
[----:B------:R-:W-:Y:S01]  /*1f90*/  IADD3 R6, P1, PT, R12, R13, RZ ;  /* 0x0000000d0c067210 */ /* 0x000fe20007f3e0ff */
[----:B------:R-:W-:-:S04]  /*1fa0*/  IMAD R7, R21, R39, RZ ;  /* 0x0000002715077224 */ /* 0x000fc800078e02ff */
[----:B------:R-:W-:Y:S02]  /*1fb0*/  IMAD R0, R20, R121, R7 ;  /* 0x0000007914007224 */ /* 0x000fe400078e0207 */
[----:B------:R-:W-:Y:S01]  /*1fc0*/  IMAD.X R7, RZ, RZ, R19, P1 ;  /* 0x000000ffff077224 */ /* 0x000fe200008e0613 */
[-C--:B------:R-:W-:Y:S01]  /*1fd0*/  @!P0 MOV R96, R8.reuse ;  /* 0x0000000800608202 */ /* 0x080fe20000000f00 */
[----:B------:R-:W-:Y:S01]  /*1fe0*/  @!P0 IMAD.MOV.U32 R97, RZ, RZ, R9 ;  /* 0x000000ffff618224 */ /* 0x000fe200078e0009 */
[----:B------:R-:W-:Y:S01]  /*1ff0*/  @P0 MOV R96, R8 ;  /* 0x0000000800600202 */ /* 0x000fe20000000f00 */
[----:B------:R-:W-:-:S04]  /*2000*/  IMAD.WIDE.U32 R4, R39, R20, R4 ;  /* 0x0000001427047225 */ /* 0x000fc800078e0004 */
[----:B------:R-:W-:Y:S02]  /*2010*/  @P0 IMAD.MOV.U32 R97, RZ, RZ, R9 ;  /* 0x000000ffff610224 */ /* 0x000fe400078e0009 */
[----:B------:R-:W-:Y:S02]  /*2020*/  IMAD R10, R233, R60, RZ ;  /* 0x0000003ce90a7224 */ /* 0x000fe400078e02ff */
[----:B------:R-:W-:Y:S01]  /*2030*/  IMAD.WIDE.U32 R6, R60, R232, R6 ;  /* 0x000000e83c067225 */ /* 0x000fe200078e0006 */
[----:B------:R-:W-:-:S03]  /*2040*/  IADD3 R5, PT, PT, R5, R0, RZ ;  /* 0x0000000005057210 */ /* 0x000fc60007ffe0ff */
[----:B------:R-:W-:Y:S01]  /*2050*/  IMAD.WIDE.U32 R8, R38, 0x40, R60 ;  /* 0x0000004026087825 */ /* 0x000fe200078e003c */
[----:B----4-:R-:W-:-:S03]  /*2060*/  LEA R242, P0, R6, R24, 0x1 ;  /* 0x0000001806f27211 */ /* 0x010fc600078008ff */
[----:B------:R-:W-:Y:S02]  /*2070*/  IMAD.IADD R10, R7, 0x1, R10 ;  /* 0x00000001070a7824 */ /* 0x000fe400078e020a */
[----:B------:R-:W-:Y:S02]  /*2080*/  IMAD R0, R9, R96, RZ ;  /* 0x0000006009007224 */ /* 0x000fe400078e02ff */
[----:B------:R-:W-:Y:S01]  /*2090*/  IMAD.WIDE.U32 R2, R60, R234, R2 ;  /* 0x000000ea3c027225 */ /* 0x000fe200078e0002 */
[----:B------:R-:W-:Y:S02]  /*20a0*/  SHF.R.S32.HI R11, RZ, 0x1f, R103 ;  /* 0x0000001fff0b7819 */ /* 0x000fe40000011467 */
[----:B------:R-:W-:Y:S01]  /*20b0*/  LEA.HI.X R241, R6, R25, R10, 0x1, P0 ;  /* 0x0000001906f17211 */ /* 0x000fe200000f0c0a */
[----:B------:R-:W-:Y:S01]  /*20c0*/  IMAD R7, R8, R97, R0 ;  /* 0x0000006108077224 */ /* 0x000fe200078e0200 */
[----:B------:R-:W-:Y:S02]  /*20d0*/  IADD3 R0, PT, PT, R3, R14, RZ ;  /* 0x0000000e03007210 */ /* 0x000fe40007ffe0ff */
[----:B------:R-:W-:-:S02]  /*20e0*/  LEA R244, P0, R2, R26, 0x1 ;  /* 0x0000001a02f47211 */ /* 0x000fc400078008ff */
[----:B------:R-:W-:Y:S02]  /*20f0*/  LEA.HI R6, R11, R103, RZ, 0x8 ;  /* 0x000000670b067211 */ /* 0x000fe400078f40ff */
[----:B------:R-:W-:Y:S02]  /*2100*/  LEA.HI.X R243, R2, R27, R0, 0x1, P0 ;  /* 0x0000001b02f37211 */ /* 0x000fe400000f0c00 */
[----:B------:R-:W-:Y:S01]  /*2110*/  SHF.R.S32.HI R2, RZ, 0x8, R6 ;  /* 0x00000008ff027819 */ /* 0x000fe20000011406 */
[----:B------:R-:W-:-:S03]  /*2120*/  IMAD.WIDE.U32 R4, R8, R96, R4 ;  /* 0x0000006008047225 */ /* 0x000fc600078e0004 */
[----:B------:R-:W-:Y:S01]  /*2130*/  VIMNMX R93, PT, PT, R252, R2, !PT ;  /* 0x00000002fc5d7248 */ /* 0x000fe20007fe0100 */
[----:B------:R-:W-:Y:S01]  /*2140*/  IMAD.IADD R3, R5, 0x1, R7 ;  /* 0x0000000105037824 */ /* 0x000fe200078e0207 */
[----:B------:R-:W-:Y:S02]  /*2150*/  LOP3.LUT R5, R158, 0x1c0, RZ, 0xc0, !PT ;  /* 0x000001c09e057812 */ /* 0x000fe400078ec0ff */
[----:B------:R-:W-:Y:S02]  /*2160*/  ISETP.GT.AND P0, PT, R36, R93, PT ;  /* 0x0000005d2400720c */ /* 0x000fe40003f04270 */
[----:B------:R-:W-:-:S04]  /*2170*/  LOP3.LUT R0, R5, 0x38, R230, 0xf8, !PT ;  /* 0x0000003805007812 */ /* 0x000fc800078ef8e6 */
[--C-:B------:R-:W-:Y:S02]  /*2180*/  LOP3.LUT R0, R0, 0x38, R158.reuse, 0x78, !PT ;  /* 0x0000003800007812 */ /* 0x100fe400078e789e */
[----:B------:R-:W-:Y:S02]  /*2190*/  LEA R98, P1, R4, R28, 0x1 ;  /* 0x0000001c04627211 */ /* 0x000fe400078208ff */
[----:B------:R-:W-:Y:S02]  /*21a0*/  LOP3.LUT R2, R0, 0x1e00, R158, 0xf8, !PT ;  /* 0x00001e0000027812 */ /* 0x000fe400078ef89e */
[----:B------:R-:W-:Y:S02]  /*21b0*/  LEA.HI.X R99, R4, R29, R3, 0x1, P1 ;  /* 0x0000001d04637211 */ /* 0x000fe400008f0c03 */
[----:B------:R-:W-:Y:S02]  /*21c0*/  LEA.HI R0, R15, R15, RZ, 0x1 ;  /* 0x0000000f0f007211 */ /* 0x000fe400078f08ff */
[----:B------:R-:W-:Y:S01]  /*21d0*/  LEA R63, R2, R157, 0x1 ;  /* 0x0000009d023f7211 */ /* 0x000fe200078e08ff */
[----:B-1----:R-:W-:Y:S06]  /*21e0*/  @!P0 BRA `(.L_x_5472) ;  /* 0x000000c800908947 */ /* 0x002fec0003800000 */
        /* <DEDUP_REMOVED lines=88> */
[----:B------:R-:W-:Y:S01]  /*2770*/  IMAD R19, R46, R19, R7 ;  /* 0x000000132e137224 */ /* 0x000fe200078e0207 */
        /* <DEDUP_REMOVED lines=63> */
.L_x_5543:
[----:B------:R-:W-:Y:S01]  /*2b70*/  VIADD R50, R50, 0x100 ;  /* 0x0000010032327836 */ /* 0x000fe20000000000 */
[----:B------:R-:W-:Y:S01]  /*2b80*/  ISETP.NE.AND P0, PT, R90, RZ, PT ;  /* 0x000000ff5a00720c */ /* 0x000fe20003f05270 */
[----:B------:R-:W-:Y:S01]  /*2b90*/  VIADD R51, R51, 0x100 ;  /* 0x0000010033337836 */ /* 0x000fe20000000000 */
[----:B------:R-:W-:Y:S01]  /*2ba0*/  ISETP.GE.AND P5, PT, R12, R245, PT ;  /* 0x000000f50c00720c */ /* 0x000fe20003fa6270 */
[----:B------:R-:W-:Y:S01]  /*2bb0*/  IMAD.MOV.U32 R84, RZ, RZ, R80 ;  /* 0x000000ffff547224 */ /* 0x000fe200078e0050 */
[-C--:B------:R-:W-:Y:S01]  /*2bc0*/  ISETP.GE.OR P0, PT, R60, R50.reuse, P0 ;  /* 0x000000323c00720c */ /* 0x080fe20000706670 */
[----:B------:R-:W-:Y:S01]  /*2bd0*/  VIADD R86, R86, 0xffffffff ;  /* 0xffffffff56567836 */ /* 0x000fe20000000000 */
[CC--:B------:R-:W-:Y:S01]  /*2be0*/  ISETP.GE.OR P2, PT, R71.reuse, R50.reuse, P5 ;  /* 0x000000324700720c */ /* 0x0c0fe20002f46670 */
        /* <DEDUP_REMOVED lines=28> */
[C---:B------:R-:W-:Y:S02]  /*2db0*/  ISETP.GE.OR P1, PT, R67.reuse, R50, P5 ;  /* 0x000000324300720c */ /* 0x040fe40002f26670 */
[----:B------:R-:W-:Y:S02]  /*2dc0*/  @!P2 LEA.HI.X R7, R52, R5, R53, 0x6, P0 ;  /* 0x000000053407a211 */ /* 0x000fe400000f3435 */
[C---:B------:R-:W-:Y:S02]  /*2dd0*/  @!P2 LEA R20, P0, R234.reuse, R2, 0x6 ;  /* 0x00000002ea14a211 */ /* 0x040fe400078030ff */
        /* <DEDUP_REMOVED lines=84> */
[-C--:B------:R-:W-:Y:S02]  /*3320*/  ISETP.GE.OR P4, PT, R65, R50.reuse, P0 ;  /* 0x000000324100720c */ /* 0x080fe40000786670 */
[----:B------:R-:W-:Y:S01]  /*3330*/  ISETP.GE.OR P0, PT, R79, R50, P0 ;  /* 0x000000324f00720c */ /* 0x000fe20000706670 */
        /* <DEDUP_REMOVED lines=70> */
[----:B------:R-:W-:Y:S01]  /*37a0*/  LEA R4, P0, R81, R59, 0x1 ;  /* 0x0000003b51047211 */ /* 0x000fe200078008ff */
        /* <DEDUP_REMOVED lines=124> */
.L_x_5474:
        /* <DEDUP_REMOVED lines=77> */
.L_x_5478:
[----:B------:R-:W-:Y:S05]  /*4440*/  BSYNC.RECONVERGENT B0 ;  /* 0x0000000000007941 */ /* 0x000fea0003800200 */
.L_x_5477:
        /* <DEDUP_REMOVED lines=56> */
.L_x_5480:
[----:B------:R-:W-:Y:S05]  /*47d0*/  BSYNC.RECONVERGENT B0 ;  /* 0x0000000000007941 */ /* 0x000fea0003800200 */
.L_x_5479:
        /* <DEDUP_REMOVED lines=57> */
.L_x_5482:
[----:B------:R-:W-:Y:S05]  /*4b70*/  BSYNC.RECONVERGENT B0 ;  /* 0x0000000000007941 */ /* 0x000fea0003800200 */
.L_x_5481:
        /* <DEDUP_REMOVED lines=59> */
.L_x_5484:
[----:B------:R-:W-:Y:S05]  /*4f30*/  BSYNC.RECONVERGENT B0 ;  /* 0x0000000000007941 */ /* 0x000fea0003800200 */
.L_x_5483:
        /* <DEDUP_REMOVED lines=65> */
.L_x_5486:
[----:B------:R-:W-:Y:S05]  /*5350*/  BSYNC.RECONVERGENT B0 ;  /* 0x0000000000007941 */ /* 0x000fea0003800200 */
.L_x_5485:
        /* <DEDUP_REMOVED lines=58> */
.L_x_5488:
[----:B------:R-:W-:Y:S05]  /*5700*/  BSYNC.RECONVERGENT B0 ;  /* 0x0000000000007941 */ /* 0x000fea0003800200 */
.L_x_5487:
        /* <DEDUP_REMOVED lines=65> */
.L_x_5490:
[----:B------:R-:W-:Y:S05]  /*5b20*/  BSYNC.RECONVERGENT B0 ;  /* 0x0000000000007941 */ /* 0x000fea0003800200 */
.L_x_5489:
        /* <DEDUP_REMOVED lines=63> */
.L_x_5492:
[----:B------:R-:W-:Y:S05]  /*5f20*/  BSYNC.RECONVERGENT B0 ;  /* 0x0000000000007941 */ /* 0x000fea0003800200 */
.L_x_5491:
        /* <DEDUP_REMOVED lines=65> */
.L_x_5494:
[----:B------:R-:W-:Y:S05]  /*6340*/  BSYNC.RECONVERGENT B0 ;  /* 0x0000000000007941 */ /* 0x000fea0003800200 */
.L_x_5493:
        /* <DEDUP_REMOVED lines=58> */
.L_x_5496:
[----:B------:R-:W-:Y:S05]  /*66f0*/  BSYNC.RECONVERGENT B0 ;  /* 0x0000000000007941 */ /* 0x000fea0003800200 */
.L_x_5495:
        /* <DEDUP_REMOVED lines=76> */
.L_x_5498:
[----:B------:R-:W-:Y:S05]  /*6bc0*/  BSYNC.RECONVERGENT B0 ;  /* 0x0000000000007941 */ /* 0x000fea0003800200 */
.L_x_5497:
        /* <DEDUP_REMOVED lines=64> */
.L_x_5500:
[----:B------:R-:W-:Y:S05]  /*6fd0*/  BSYNC.RECONVERGENT B0 ;  /* 0x0000000000007941 */ /* 0x000fea0003800200 */
.L_x_5499:
        /* <DEDUP_REMOVED lines=64> */
.L_x_5502:
[----:B------:R-:W-:Y:S05]  /*73e0*/  BSYNC.RECONVERGENT B0 ;  /* 0x0000000000007941 */ /* 0x000fea0003800200 */
.L_x_5501:
        /* <DEDUP_REMOVED lines=64> */
.L_x_5504:
[----:B------:R-:W-:Y:S05]  /*77f0*/  BSYNC.RECONVERGENT B0 ;  /* 0x0000000000007941 */ /* 0x000fea0003800200 */
.L_x_5503:
        /* <DEDUP_REMOVED lines=64> */
.L_x_5506:
[----:B------:R-:W-:Y:S05]  /*7c00*/  BSYNC.RECONVERGENT B0 ;  /* 0x0000000000007941 */ /* 0x000fea0003800200 */
.L_x_5505:
        /* <DEDUP_REMOVED lines=64> */
.L_x_5508:
[----:B------:R-:W-:Y:S05]  /*8010*/  BSYNC.RECONVERGENT B0 ;  /* 0x0000000000007941 */ /* 0x000fea0003800200 */
.L_x_5507:
[----:B------:R-:W5:Y:S02]  /*8020*/  LD.E R0, desc[UR6][R154.64+0xd0] ;  /* 0x0000d0069a007980 */ /* 0x000f64000c101900 */
[----:B-----5:R-:W-:Y:S05]  /*8030*/  IMAD.U32 R0, R0, -0x80, RZ ;  /* 0xffffff8000007824 */ /* 0x020fea00078e00ff */
[C---:B------:R-:W-:Y:S02]  /*8040*/  LEA R28, P1, R0.reuse, R28, 0x1 ;  /* 0x0000001c001c7211 */ /* 0x040fe400078208ff */
[C---:B------:R-:W-:Y:S02]  /*8050*/  LEA R44, P0, R0.reuse, R44, 0x1 ;  /* 0x0000002c002c7211 */ /* 0x040fe400078008ff */
[C---:B------:R-:W-:Y:S02]  /*8060*/  LEA.HI.X.SX32 R29, R0.reuse, R29, 0x1, P1 ;  /* 0x0000001d001d7211 */ /* 0x040fe400008f0eff */
[----:B------:R-:W-:Y:S01]  /*8070*/  LEA.HI.X.SX32 R45, R0, R45, 0x1, P0 ;  /* 0x0000002d002d7211 */ /* 0x000fe200000f0eff */
[----:B------:R-:W-:Y:S05]  /*8080*/  BRA `(.L_x_5475) ;  /* 0x0000006400407947 */ /* 0x000fea0003800000 */
.L_x_5476:
        /* <DEDUP_REMOVED lines=101> */
.L_x_5510:
[----:B------:R-:W-:Y:S05]  /*86e0*/  BSYNC.RECONVERGENT B0 ;  /* 0x0000000000007941 */ /* 0x000fea0003800200 */
.L_x_5509:
        /* <DEDUP_REMOVED lines=96> */
.L_x_5512:
[----:B------:R-:W-:Y:S05]  /*8cf0*/  BSYNC.RECONVERGENT B0 ;  /* 0x0000000000007941 */ /* 0x000fea0003800200 */
.L_x_5511:
        /* <DEDUP_REMOVED lines=99> */
.L_x_5514:
[----:B------:R-:W-:Y:S05]  /*9330*/  BSYNC.RECONVERGENT B0 ;  /* 0x0000000000007941 */ /* 0x000fea0003800200 */
.L_x_5513:
        /* <DEDUP_REMOVED lines=93> */
.L_x_5516:
[----:B------:R-:W-:Y:S05]  /*9910*/  BSYNC.RECONVERGENT B0 ;  /* 0x0000000000007941 */ /* 0x000fea0003800200 */
.L_x_5515:
        /* <DEDUP_REMOVED lines=97> */
.L_x_5518:
[----:B------:R-:W-:Y:S05]  /*9f30*/  BSYNC.RECONVERGENT B0 ;  /* 0x0000000000007941 */ /* 0x000fea0003800200 */
.L_x_5517:
        /* <DEDUP_REMOVED lines=97> */
.L_x_5520:
[----:B------:R-:W-:Y:S05]  /*a550*/  BSYNC.RECONVERGENT B0 ;  /* 0x0000000000007941 */ /* 0x000fea0003800200 */
.L_x_5519:
        /* <DEDUP_REMOVED lines=97> */
.L_x_5522:
[----:B------:R-:W-:Y:S05]  /*ab70*/  BSYNC.RECONVERGENT B0 ;  /* 0x0000000000007941 */ /* 0x000fea0003800200 */
.L_x_5521:
        /* <DEDUP_REMOVED lines=100> */
.L_x_5524:
[----:B------:R-:W-:Y:S05]  /*b1c0*/  BSYNC.RECONVERGENT B0 ;  /* 0x0000000000007941 */ /* 0x000fea0003800200 */
.L_x_5523:
        /* <DEDUP_REMOVED lines=100> */
.L_x_5526:
[----:B------:R-:W-:Y:S05]  /*b810*/  BSYNC.RECONVERGENT B0 ;  /* 0x0000000000007941 */ /* 0x000fea0003800200 */
.L_x_5525:
        /* <DEDUP_REMOVED lines=97> */
.L_x_5528:
[----:B------:R-:W-:Y:S05]  /*be30*/  BSYNC.RECONVERGENT B0 ;  /* 0x0000000000007941 */ /* 0x000fea0003800200 */
.L_x_5527:
        /* <DEDUP_REMOVED lines=100> */
.L_x_5530:
[----:B------:R-:W-:Y:S05]  /*c480*/  BSYNC.RECONVERGENT B0 ;  /* 0x0000000000007941 */ /* 0x000fea0003800200 */
.L_x_5529:
        /* <DEDUP_REMOVED lines=103> */
.L_x_5532:
[----:B------:R-:W-:Y:S05]  /*cb00*/  BSYNC.RECONVERGENT B0 ;  /* 0x0000000000007941 */ /* 0x000fea0003800200 */
.L_x_5531:
        /* <DEDUP_REMOVED lines=103> */
.L_x_5534:
[----:B------:R-:W-:Y:S05]  /*d180*/  BSYNC.RECONVERGENT B0 ;  /* 0x0000000000007941 */ /* 0x000fea0003800200 */
.L_x_5533:
        /* <DEDUP_REMOVED lines=103> */
.L_x_5536:
[----:B------:R-:W-:Y:S05]  /*d800*/  BSYNC.RECONVERGENT B0 ;  /* 0x0000000000007941 */ /* 0x000fea0003800200 */
.L_x_5535:
        /* <DEDUP_REMOVED lines=104> */
.L_x_5538:
[----:B------:R-:W-:Y:S05]  /*de90*/  BSYNC.RECONVERGENT B0 ;  /* 0x0000000000007941 */ /* 0x000fea0003800200 */
.L_x_5537:
        /* <DEDUP_REMOVED lines=100> */
.L_x_5540:
[----:B------:R-:W-:Y:S05]  /*e4e0*/  BSYNC.RECONVERGENT B0 ;  /* 0x0000000000007941 */ /* 0x000fea0003800200 */
.L_x_5539:
        /* <DEDUP_REMOVED lines=10> */
.L_x_5475:
[----:B------:R-:W-:Y:S05]  /*e590*/  BSYNC.RECONVERGENT B1 ;  /* 0x0000000000017941 */ /* 0x000fea0003800200 */
.L_x_5473:
        /* <DEDUP_REMOVED lines=101> */
.L_x_5542:
[----:B------:R-:W-:Y:S05]  /*ebf0*/  BSYNC.RECONVERGENT B0 ;  /* 0x0000000000007941 */ /* 0x000fea0003800200 */
.L_x_5541:
[----:B------:R-:W-:Y:S11]  /*ec00*/  ISETP.GT.AND P0, PT, R86, R93, PT ;  /* 0x0000005d5600720c */ /* 0x000ff60003f04270 */
[----:B------:R-:W-:Y:S02]  /*ec10*/  @!UPT UIADD3 URZ, UPT, UPT, URZ, URZ, URZ ;  /* 0x000000fffffff290 */ /* 0x000fe4000fffe0ff */
[----:B------:R-:W-:Y:S05]  /*ec20*/  @P0 BRA `(.L_x_5543) ;  /* 0xffffff3c00d00947 */ /* 0x000fea000383ffff */
.L_x_5472:
[----:B------:R-:W-:Y:S05]  /*ec30*/  WARPSYNC.ALL ;  /* 0x0000000000007948 */ /* 0x000fea0003800000 */
[----:B------:R-:W-:Y:S06]  /*ec40*/  BAR.SYNC.DEFER_BLOCKING 0x0 ;  /* 0x0000000000007b1d */ /* 0x000fec0000010000 */
[----:B------:R1:W5:Y:S04]  /*ec50*/  LDL R231, [R1+0x104] ;  /* 0x0001040001e77983 */ /* 0x0003680000100800 */
[----:B------:R-:W2:Y:S01]  /*ec60*/  LD.E R34, desc[UR6][R154.64+0xd0] ;  /* 0x0000d0069a227980 */ /* 0x000ea2000c101900 */
[----:B------:R-:W-:Y:S01]  /*ec70*/  BSSY.RECONVERGENT B2, `(.L_x_5544) ;  /* 0x00002f4000027945 */ /* 0x000fe20003800200 */
[C---:B------:R-:W-:Y:S01]  /*ec80*/  SHF.L.U64.HI R37, R96.reuse, 0x4, R97 ;  /* 0x0000000460257819 */ /* 0x040fe20000010261 */
[----:B------:R-:W-:Y:S01]  /*ec90*/  IMAD.SHL.U32 R26, R96, 0x10, RZ ;  /* 0x00000010601a7824 */ /* 0x000fe200078e00ff */
[----:B--2---:R-:W-:-:S13]  /*eca0*/  ISETP.NE.AND P0, PT, R34, RZ, PT ;  /* 0x000000ff2200720c */ /* 0x004fda0003f05270 */
[----:B-1----:R-:W-:Y:S05]  /*ecb0*/  @P0 BRA `(.L_x_5545) ;  /* 0x0000000000d80947 */ /* 0x002fea0003800000 */
        /* <DEDUP_REMOVED lines=11> */
.L_x_5548:
[----:B------:R2:W-:Y:S02]  /*ed70*/  STS.128 [R63], RZ ;  /* 0x000000ff3f007388 */ /* 0x0005e40000000c00 */
.L_x_5547:
[----:B------:R-:W-:Y:S05]  /*ed80*/  BSYNC.RECONVERGENT B0 ;  /* 0x0000000000007941 */ /* 0x000fea0003800200 */
.L_x_5546:
        /* <DEDUP_REMOVED lines=17> */
.L_x_5550:
[----:B------:R-:W-:Y:S05]  /*eea0*/  BSYNC.RECONVERGENT B0 ;  /* 0x0000000000007941 */ /* 0x000fea0003800200 */
.L_x_5549:
        /* <DEDUP_REMOVED lines=11> */
.L_x_5552:
[----:B------:R-:W-:Y:S05]  /*ef60*/  BSYNC.RECONVERGENT B0 ;  /* 0x0000000000007941 */ /* 0x000fea0003800200 */
.L_x_5551:
        /* <DEDUP_REMOVED lines=11> */
.L_x_5545:
[----:B------:R-:W2:Y:S01]  /*f020*/  LD.E.64 R2, desc[UR6][R154.64+0xf0] ;  /* 0x0000f0069a027980 */ /* 0x000ea2000c101b00 */
[----:B------:R-:W-:-:S03]  /*f030*/  IMAD.MOV.U32 R0, RZ, RZ, RZ ;  /* 0x000000ffff007224 */ /* 0x000fc600078e00ff */
[----:B------:R-:W3:Y:S04]  /*f040*/  LD.E.U8 R4, desc[UR6][R154.64+0x1b3] ;  /* 0x0001b3069a047980 */ /* 0x000ee8000c101100 */
[----:B-----5:R-:W5:Y:S04]  /*f050*/  LD.E.64 R32, desc[UR6][R154.64+0x148] ;  /* 0x000148069a207980 */ /* 0x020f68000c101b00 */
[----:B------:R-:W5:Y:S01]  /*f060*/  LD.E.64 R30, desc[UR6][R154.64+0x150] ;  /* 0x000150069a1e7980 */ /* 0x000f62000c101b00 */
        /* <DEDUP_REMOVED lines=84> */
.L_x_5559:
[----:B------:R-:W-:Y:S05]  /*f5b0*/  BSYNC.RECONVERGENT B0 ;  /* 0x0000000000007941 */ /* 0x000fea0003800200 */
.L_x_5558:
[----:B-----5:R3:W-:Y:S01]  /*f5c0*/  STS.128 [R63], R4 ;  /* 0x000000043f007388 */ /* 0x0207e20000000c00 */
[----:B------:R-:W-:Y:S05]  /*f5d0*/  BRA `(.L_x_5556) ;  /* 0x0000000000047947 */ /* 0x000fea0003800000 */
.L_x_5557:
[----:B------:R2:W-:Y:S02]  /*f5e0*/  STS.128 [R63], RZ ;  /* 0x000000ff3f007388 */ /* 0x0005e40000000c00 */
.L_x_5556:
[----:B------:R-:W-:Y:S05]  /*f5f0*/  BSYNC.RECONVERGENT B1 ;  /* 0x0000000000017941 */ /* 0x000fea0003800200 */
.L_x_5555:
        /* <DEDUP_REMOVED lines=61> */
.L_x_5563:
[----:B------:R-:W-:Y:S05]  /*f9d0*/  BSYNC.RECONVERGENT B0 ;  /* 0x0000000000007941 */ /* 0x000fea0003800200 */
.L_x_5562:
[----:B-----5:R1:W-:Y:S02]  /*f9e0*/  STS.128 [R63+0x800], R4 ;  /* 0x000800043f007388 */ /* 0x0203e40000000c00 */
.L_x_5561:
[----:B------:R-:W-:Y:S05]  /*f9f0*/  BSYNC.RECONVERGENT B1 ;  /* 0x0000000000017941 */ /* 0x000fea0003800200 */
.L_x_5560:
        /* <DEDUP_REMOVED lines=61> */
.L_x_5567:
[----:B------:R-:W-:Y:S05]  /*fdd0*/  BSYNC.RECONVERGENT B0 ;  /* 0x0000000000007941 */ /* 0x000fea0003800200 */
.L_x_5566:
[----:B-----5:R1:W-:Y:S02]  /*fde0*/  STS.128 [R63+0x1000], R4 ;  /* 0x001000043f007388 */ /* 0x0203e40000000c00 */
.L_x_5565:
[----:B------:R-:W-:Y:S05]  /*fdf0*/  BSYNC.RECONVERGENT B1 ;  /* 0x0000000000017941 */ /* 0x000fea0003800200 */
.L_x_5564:
        /* <DEDUP_REMOVED lines=60> */
.L_x_5569:
[----:B------:R-:W-:Y:S05]  /*101c0*/  BSYNC.RECONVERGENT B0 ;  /* 0x0000000000007941 */ /* 0x000fea0003800200 */
.L_x_5568:
[----:B-----5:R1:W-:Y:S01]  /*101d0*/  STS.128 [R63+0x1800], R4 ;  /* 0x001800043f007388 */ /* 0x0203e20000000c00 */
[----:B------:R-:W-:Y:S05]  /*101e0*/  BRA `(.L_x_5553) ;  /* 0x0000001800707947 */ /* 0x000fea0003800000 */
.L_x_5554:
        /* <DEDUP_REMOVED lines=103> */
.L_x_5574:
[----:B------:R-:W-:Y:S05]  /*10860*/  BSYNC.RECONVERGENT B0 ;  /* 0x0000000000007941 */ /* 0x000fea0003800200 */
.L_x_5573:
[----:B-----5:R2:W-:Y:S01]  /*10870*/  STS.128 [R63], R4 ;  /* 0x000000043f007388 */ /* 0x0205e20000000c00 */
[----:B------:R-:W-:Y:S05]  /*10880*/  BRA `(.L_x_5571) ;  /* 0x0000000000047947 */ /* 0x000fea0003800000 */
.L_x_5572:
[----:B------:R3:W-:Y:S02]  /*10890*/  STS.128 [R63], RZ ;  /* 0x000000ff3f007388 */ /* 0x0007e40000000c00 */
.L_x_5571:
[----:B------:R-:W-:Y:S05]  /*108a0*/  BSYNC.RECONVERGENT B1 ;  /* 0x0000000000017941 */ /* 0x000fea0003800200 */
.L_x_5570:
        /* <DEDUP_REMOVED lines=98> */
.L_x_5578:
[----:B------:R-:W-:Y:S05]  /*10ed0*/  BSYNC.RECONVERGENT B0 ;  /* 0x0000000000007941 */ /* 0x000fea0003800200 */
.L_x_5577:
[----:B-----5:R1:W-:Y:S02]  /*10ee0*/  STS.128 [R63+0x800], R4 ;  /* 0x000800043f007388 */ /* 0x0203e40000000c00 */
.L_x_5576:
[----:B------:R-:W-:Y:S05]  /*10ef0*/  BSYNC.RECONVERGENT B1 ;  /* 0x0000000000017941 */ /* 0x000fea0003800200 */
.L_x_5575:
        /* <DEDUP_REMOVED lines=98> */
.L_x_5582:
[----:B------:R-:W-:Y:S05]  /*11520*/  BSYNC.RECONVERGENT B0 ;  /* 0x0000000000007941 */ /* 0x000fea0003800200 */
.L_x_5581:
[----:B-----5:R2:W-:Y:S02]  /*11530*/  STS.128 [R63+0x1000], R4 ;  /* 0x001000043f007388 */ /* 0x0205e40000000c00 */
.L_x_5580:
[----:B------:R-:W-:Y:S05]  /*11540*/  BSYNC.RECONVERGENT B1 ;  /* 0x0000000000017941 */ /* 0x000fea0003800200 */
.L_x_5579:
        /* <DEDUP_REMOVED lines=100> */
.L_x_5584:
[----:B------:R-:W-:Y:S05]  /*11b90*/  BSYNC.RECONVERGENT B0 ;  /* 0x0000000000007941 */ /* 0x000fea0003800200 */
.L_x_5583:
[----:B-----5:R1:W-:Y:S02]  /*11ba0*/  STS.128 [R63+0x1800], R4 ;  /* 0x001800043f007388 */ /* 0x0203e40000000c00 */
.L_x_5553:
[----:B------:R-:W-:Y:S05]  /*11bb0*/  BSYNC.RECONVERGENT B2 ;  /* 0x0000000000027941 */ /* 0x000fea0003800200 */
.L_x_5544:
        /* <DEDUP_REMOVED lines=13> */
.L_x_5587:
[----:B------:R1:W-:Y:S02]  /*11c90*/  STS.128 [R63+0x2000], RZ ;  /* 0x002000ff3f007388 */ /* 0x0003e40000000c00 */
.L_x_5586:
[----:B------:R-:W-:Y:S05]  /*11ca0*/  BSYNC.RECONVERGENT B0 ;  /* 0x0000000000007941 */ /* 0x000fea0003800200 */
.L_x_5585:
        /* <DEDUP_REMOVED lines=12> */
.L_x_5590:
[----:B------:R4:W-:Y:S02]  /*11d70*/  STS.128 [R63+0x2800], RZ ;  /* 0x002800ff3f007388 */ /* 0x0009e40000000c00 */
.L_x_5589:
[----:B------:R-:W-:Y:S05]  /*11d80*/  BSYNC.RECONVERGENT B0 ;  /* 0x0000000000007941 */ /* 0x000fea0003800200 */
.L_x_5588:
        /* <DEDUP_REMOVED lines=12> */
.L_x_5593:
[----:B------:R1:W-:Y:S02]  /*11e50*/  STS.128 [R63+0x3000], RZ ;  /* 0x003000ff3f007388 */ /* 0x0003e40000000c00 */
.L_x_5592:
[----:B------:R-:W-:Y:S05]  /*11e60*/  BSYNC.RECONVERGENT B0 ;  /* 0x0000000000007941 */ /* 0x000fea0003800200 */
.L_x_5591:
        /* <DEDUP_REMOVED lines=12> */
.L_x_5596:
[----:B------:R1:W-:Y:S02]  /*11f30*/  STS.128 [R63+0x3800], RZ ;  /* 0x003800ff3f007388 */ /* 0x0003e40000000c00 */
.L_x_5595:
[----:B------:R-:W-:Y:S05]  /*11f40*/  BSYNC.RECONVERGENT B0 ;  /* 0x0000000000007941 */ /* 0x000fea0003800200 */
.L_x_5594:
        /* <DEDUP_REMOVED lines=16> */
.L_x_5599:
[----:B------:R2:W-:Y:S02]  /*12050*/  STS.128 [R63+0x4000], RZ ;  /* 0x004000ff3f007388 */ /* 0x0005e40000000c00 */
.L_x_5598:
[----:B------:R-:W-:Y:S05]  /*12060*/  BSYNC.RECONVERGENT B0 ;  /* 0x0000000000007941 */ /* 0x000fea0003800200 */
.L_x_5597:
        /* <DEDUP_REMOVED lines=13> */
.L_x_5602:
[----:B------:R1:W-:Y:S02]  /*12140*/  STS.128 [R63+0x4800], RZ ;  /* 0x004800ff3f007388 */ /* 0x0003e40000000c00 */
.L_x_5601:
[----:B------:R-:W-:Y:S05]  /*12150*/  BSYNC.RECONVERGENT B0 ;  /* 0x0000000000007941 */ /* 0x000fea0003800200 */
.L_x_5600:
        /* <DEDUP_REMOVED lines=16> */
.L_x_5605:
[----:B------:R1:W-:Y:S02]  /*12260*/  STS.128 [R63+0x5000], RZ ;  /* 0x005000ff3f007388 */ /* 0x0003e40000000c00 */
.L_x_5604:
[----:B------:R-:W-:Y:S05]  /*12270*/  BSYNC.RECONVERGENT B0 ;  /* 0x0000000000007941 */ /* 0x000fea0003800200 */
.L_x_5603:
        /* <DEDUP_REMOVED lines=16> */
.L_x_5608:
[----:B------:R1:W-:Y:S02]  /*12380*/  STS.128 [R63+0x5800], RZ ;  /* 0x005800ff3f007388 */ /* 0x0003e40000000c00 */
.L_x_5607:
[----:B------:R-:W-:Y:S05]  /*12390*/  BSYNC.RECONVERGENT B0 ;  /* 0x0000000000007941 */ /* 0x000fea0003800200 */
.L_x_5606:
        /* <DEDUP_REMOVED lines=16> */
.L_x_5611:
[----:B------:R1:W-:Y:S02]  /*124a0*/  STS.128 [R63+0x6000], RZ ;  /* 0x006000ff3f007388 */ /* 0x0003e40000000c00 */
.L_x_5610:
[----:B------:R-:W-:Y:S05]  /*124b0*/  BSYNC.RECONVERGENT B0 ;  /* 0x0000000000007941 */ /* 0x000fea0003800200 */
.L_x_5609:
        /* <DEDUP_REMOVED lines=13> */
.L_x_5614:
[----:B------:R3:W-:Y:S02]  /*12590*/  STS.128 [R63+0x6800], RZ ;  /* 0x006800ff3f007388 */ /* 0x0007e40000000c00 */
.L_x_5613:
[----:B------:R-:W-:Y:S05]  /*125a0*/  BSYNC.RECONVERGENT B0 ;  /* 0x0000000000007941 */ /* 0x000fea0003800200 */
.L_x_5612:
        /* <DEDUP_REMOVED lines=16> */
.L_x_5617:
[----:B------:R1:W-:Y:S02]  /*126b0*/  STS.128 [R63+0x7000], RZ ;  /* 0x007000ff3f007388 */ /* 0x0003e40000000c00 */
.L_x_5616:
[----:B------:R-:W-:Y:S05]  /*126c0*/  BSYNC.RECONVERGENT B0 ;  /* 0x0000000000007941 */ /* 0x000fea0003800200 */
.L_x_5615:
        /* <DEDUP_REMOVED lines=16> */
.L_x_5620:
[----:B------:R1:W-:Y:S02]  /*127d0*/  STS.128 [R63+0x7800], RZ ;  /* 0x007800ff3f007388 */ /* 0x0003e40000000c00 */
.L_x_5619:
[----:B------:R-:W-:Y:S05]  /*127e0*/  BSYNC.RECONVERGENT B0 ;  /* 0x0000000000007941 */ /* 0x000fea0003800200 */
.L_x_5618:
        /* <DEDUP_REMOVED lines=16> */
.L_x_5623:
[----:B------:R1:W-:Y:S02]  /*128f0*/  STS.128 [R63+0x8000], RZ ;  /* 0x008000ff3f007388 */ /* 0x0003e40000000c00 */
.L_x_5622:
[----:B------:R-:W-:Y:S05]  /*12900*/  BSYNC.RECONVERGENT B0 ;  /* 0x0000000000007941 */ /* 0x000fea0003800200 */
.L_x_5621:
        /* <DEDUP_REMOVED lines=16> */
.L_x_5626:
[----:B------:R1:W-:Y:S02]  /*12a10*/  STS.128 [R63+0x8800], RZ ;  /* 0x008800ff3f007388 */ /* 0x0003e40000000c00 */
.L_x_5625:
[----:B------:R-:W-:Y:S05]  /*12a20*/  BSYNC.RECONVERGENT B0 ;  /* 0x0000000000007941 */ /* 0x000fea0003800200 */
.L_x_5624:
        /* <DEDUP_REMOVED lines=16> */
.L_x_5629:
[----:B------:R1:W-:Y:S02]  /*12b30*/  STS.128 [R63+0x9000], RZ ;  /* 0x009000ff3f007388 */ /* 0x0003e40000000c00 */
.L_x_5628:
[----:B------:R-:W-:Y:S05]  /*12b40*/  BSYNC.RECONVERGENT B0 ;  /* 0x0000000000007941 */ /* 0x000fea0003800200 */
.L_x_5627:
[----:B------:R-:W-:Y:S01]  /*12b50*/  IADD3 R60, PT, PT, R60, 0xf0, RZ ;  /* 0x000000f03c3c7810 */ /* 0x000fe20007ffe0ff */
[----:B------:R-:W-:Y:S03]  /*12b60*/  BSSY.RECONVERGENT B0, `(.L_x_5630) ;  /* 0x000000e000007945 */ /* 0x000fe60003800200 */
[----:B------:R-:W-:-:S13]  /*12b70*/  ISETP.GE.AND P0, PT, R60, R0, PT ;  /* 0x000000003c00720c */ /* 0x000fda0003f06270 */
[----:B------:R-:W-:Y:S05]  /*12b80*/  @P0 BRA `(.L_x_5631) ;  /* 0x00000000002c0947 */ /* 0x000fea0003800000 */
[----:B------:R-:W-:-:S13]  /*12b90*/  ISETP.GE.AND P0, PT, R12, R245, PT ;  /* 0x000000f50c00720c */ /* 0x000fda0003f06270 */
[----:B------:R-:W-:Y:S05]  /*12ba0*/  @P0 BRA `(.L_x_5632) ;  /* 0x0000000000200947 */ /* 0x000fea0003800000 */
[----:B--23--:R-:W-:Y:S02]  /*12bb0*/  IMAD R4, R233, 0x1c0, RZ ;  /* 0x000001c0e9047824 */ /* 0x00cfe400078e02ff */
[----:B-1----:R-:W-:-:S05]  /*12bc0*/  IMAD.WIDE.U32 R2, R232, 0x1c0, R2 ;  /* 0x000001c0e8027825 */ /* 0x002fca00078e0002 */
[----:B------:R-:W-:-:S05]  /*12bd0*/  IADD3 R3, PT, PT, R4, R3, RZ ;  /* 0x0000000304037210 */ /* 0x000fca0007ffe0ff */
[----:B------:R-:W-:Y:S01]  /*12be0*/  @!PT LDS RZ, [RZ] ;  /* 0x00000000fffff984 */ /* 0x000fe20000000800 */
[----:B------:R-:W-:Y:S01]  /*12bf0*/  @!PT LDS RZ, [RZ] ;  /* 0x00000000fffff984 */ /* 0x000fe20000000800 */
[----:B------:R-:W-:Y:S01]  /*12c00*/  @!PT LDS RZ, [RZ] ;  /* 0x00000000fffff984 */ /* 0x000fe20000000800 */
[----:B------:R1:W-:Y:S01]  /*12c10*/  LDGSTS.E.BYPASS.LTC128B.128 [R63+0x9800], desc[UR6][R2.64] ;  /* 0x09800000023f7fae */ /* 0x0003e2000b981a06 */
[----:B------:R-:W-:Y:S05]  /*12c20*/  BRA `(.L_x_5631) ;  /* 0x0000000000047947 */ /* 0x000fea0003800000 */
.L_x_5632:
[----:B------:R1:W-:Y:S02]  /*12c30*/  STS.128 [R63+0x9800], RZ ;  /* 0x009800ff3f007388 */ /* 0x0003e40000000c00 */
.L_x_5631:
[----:B------:R-:W-:Y:S05]  /*12c40*/  BSYNC.RECONVERGENT B0 ;  /* 0x0000000000007941 */ /* 0x000fea0003800200 */
.L_x_5630:
[----:B-1----:R-:W4:Y:S04]  /*12c50*/  LDL R2, [R1+0x100] ;  /* 0x0001000001027983 */ /* 0x002f280000100800 */
[----:B------:R-:W4:Y:S04]  /*12c60*/  LDL R21, [R1+0xc4] ;  /* 0x0000c40001157983 */ /* 0x000f280000100800 */
[----:B--23--:R-:W2:Y:S04]  /*12c70*/  LD.E.64 R4, desc[UR6][R154.64+0x1c0] ;  /* 0x0001c0069a047980 */ /* 0x00cea8000c101b00 */
[----:B------:R-:W3:Y:S04]  /*12c80*/  LD.E.64 R6, desc[UR6][R154.64+0x1b8] ;  /* 0x0001b8069a067980 */ /* 0x000ee8000c101b00 */
[----:B------:R-:W3:Y:S04]  /*12c90*/  LD.E R151, desc[UR6][R154.64+0xd8] ;  /* 0x0000d8069a977980 */ /* 0x000ee8000c101900 */
[----:B------:R-:W0:Y:S01]  /*12ca0*/  LDGDEPBAR ;  /* 0x00000000000079af */ /* 0x000e220000000000 */
[----:B----4-:R-:W-:-:S05]  /*12cb0*/  MOV R120, R2 ;  /* 0x0000000200787202 */ /* 0x010fca0000000f00 */
[----:B--2---:R-:W-:-:S04]  /*12cc0*/  IMAD.WIDE.U32 R2, R21, R4, R120 ;  /* 0x0000000415027225 */ /* 0x004fc800078e0078 */
[----:B------:R-:W-:-:S05]  /*12cd0*/  IMAD R4, R5, R21, RZ ;  /* 0x0000001505047224 */ /* 0x000fca00078e02ff */
[----:B------:R-:W-:Y:S02]  /*12ce0*/  IADD3 R3, PT, PT, R3, R4, RZ ;  /* 0x0000000403037210 */ /* 0x000fe40007ffe0ff */
[----:B---3--:R-:W-:-:S04]  /*12cf0*/  LEA R4, P0, R2, R6, 0x2 ;  /* 0x0000000602047211 */ /* 0x008fc800078010ff */
[----:B------:R-:W-:-:S05]  /*12d00*/  LEA.HI.X R5, R2, R7, R3, 0x2, P0 ;  /* 0x0000000702057211 */ /* 0x000fca00000f1403 */
[----:B------:R-:W2:Y:S01]  /*12d10*/  LD.E R4, desc[UR6][R4.64] ;  /* 0x0000000604047980 */ /* 0x000ea2000c101900 */
[----:B------:R-:W2:Y:S01]  /*12d20*/  MUFU.RCP R151, R151 ;  /* 0x0000009700977308 */ /* 0x000ea20000001000 */
        /* <DEDUP_REMOVED lines=14> */
.L_x_5635:
[----:B------:R2:W-:Y:S01]  /*12e10*/  STS.128 [R63+0xa000], RZ ;  /* 0x00a000ff3f007388 */ /* 0x0005e20000000c00 */
[----:B------:R-:W-:Y:S05]  /*12e20*/  BRA `(.L_x_5636) ;  /* 0x0000000000047947 */ /* 0x000fea0003800000 */
.L_x_5634:
[----:B------:R3:W-:Y:S02]  /*12e30*/  STS.128 [R63+0xa000], RZ ;  /* 0x00a000ff3f007388 */ /* 0x0007e40000000c00 */
.L_x_5636:
[----:B------:R-:W-:Y:S05]  /*12e40*/  BSYNC.RECONVERGENT B0 ;  /* 0x0000000000007941 */ /* 0x000fea0003800200 */
.L_x_5633:
        /* <DEDUP_REMOVED lines=13> */
.L_x_5639:
[----:B------:R4:W-:Y:S02]  /*12f20*/  STS.128 [R63+0xa800], RZ ;  /* 0x00a800ff3f007388 */ /* 0x0009e40000000c00 */
.L_x_5638:
[----:B------:R-:W-:Y:S05]  /*12f30*/  BSYNC.RECONVERGENT B0 ;  /* 0x0000000000007941 */ /* 0x000fea0003800200 */
.L_x_5637:
        /* <DEDUP_REMOVED lines=13> */
.L_x_5642:
[----:B------:R1:W-:Y:S02]  /*13010*/  STS.128 [R63+0xb000], RZ ;  /* 0x00b000ff3f007388 */ /* 0x0003e40000000c00 */
.L_x_5641:
[----:B------:R-:W-:Y:S05]  /*13020*/  BSYNC.RECONVERGENT B0 ;  /* 0x0000000000007941 */ /* 0x000fea0003800200 */
.L_x_5640:
        /* <DEDUP_REMOVED lines=13> */
.L_x_5645:
[----:B------:R1:W-:Y:S02]  /*13100*/  STS.128 [R63+0xb800], RZ ;  /* 0x00b800ff3f007388 */ /* 0x0003e40000000c00 */
.L_x_5644:
[----:B------:R-:W-:Y:S05]  /*13110*/  BSYNC.RECONVERGENT B0 ;  /* 0x0000000000007941 */ /* 0x000fea0003800200 */
.L_x_5643:
        /* <DEDUP_REMOVED lines=16> */
.L_x_5648:
[----:B------:R1:W-:Y:S02]  /*13220*/  STS.128 [R63+0xc000], RZ ;  /* 0x00c000ff3f007388 */ /* 0x0003e40000000c00 */
.L_x_5647:
[----:B------:R-:W-:Y:S05]  /*13230*/  BSYNC.RECONVERGENT B0 ;  /* 0x0000000000007941 */ /* 0x000fea0003800200 */
.L_x_5646:
        /* <DEDUP_REMOVED lines=13> */
.L_x_5651:
[----:B------:R1:W-:Y:S02]  /*13310*/  STS.128 [R63+0xc800], RZ ;  /* 0x00c800ff3f007388 */ /* 0x0003e40000000c00 */
.L_x_5650:
[----:B------:R-:W-:Y:S05]  /*13320*/  BSYNC.RECONVERGENT B0 ;  /* 0x0000000000007941 */ /* 0x000fea0003800200 */
.L_x_5649:
        /* <DEDUP_REMOVED lines=16> */
.L_x_5654:
[----:B------:R1:W-:Y:S02]  /*13430*/  STS.128 [R63+0xd000], RZ ;  /* 0x00d000ff3f007388 */ /* 0x0003e40000000c00 */
.L_x_5653:
[----:B------:R-:W-:Y:S05]  /*13440*/  BSYNC.RECONVERGENT B0 ;  /* 0x0000000000007941 */ /* 0x000fea0003800200 */
.L_x_5652:
        /* <DEDUP_REMOVED lines=16> */
.L_x_5657:
[----:B------:R1:W-:Y:S02]  /*13550*/  STS.128 [R63+0xd800], RZ ;  /* 0x00d800ff3f007388 */ /* 0x0003e40000000c00 */
.L_x_5656:
[----:B------:R-:W-:Y:S05]  /*13560*/  BSYNC.RECONVERGENT B0 ;  /* 0x0000000000007941 */ /* 0x000fea0003800200 */
.L_x_5655:
        /* <DEDUP_REMOVED lines=16> */
.L_x_5660:
[----:B------:R1:W-:Y:S02]  /*13670*/  STS.128 [R63+0xe000], RZ ;  /* 0x00e000ff3f007388 */ /* 0x0003e40000000c00 */
.L_x_5659:
[----:B------:R-:W-:Y:S05]  /*13680*/  BSYNC.RECONVERGENT B0 ;  /* 0x0000000000007941 */ /* 0x000fea0003800200 */
.L_x_5658:
        /* <DEDUP_REMOVED lines=13> */
.L_x_5663:
[----:B------:R1:W-:Y:S02]  /*13760*/  STS.128 [R63+0xe800], RZ ;  /* 0x00e800ff3f007388 */ /* 0x0003e40000000c00 */
.L_x_5662:
[----:B------:R-:W-:Y:S05]  /*13770*/  BSYNC.RECONVERGENT B0 ;  /* 0x0000000000007941 */ /* 0x000fea0003800200 */
.L_x_5661:
        /* <DEDUP_REMOVED lines=16> */
.L_x_5666:
[----:B------:R1:W-:Y:S02]  /*13880*/  STS.128 [R63+0xf000], RZ ;  /* 0x00f000ff3f007388 */ /* 0x0003e40000000c00 */
.L_x_5665:
[----:B------:R-:W-:Y:S05]  /*13890*/  BSYNC.RECONVERGENT B0 ;  /* 0x0000000000007941 */ /* 0x000fea0003800200 */
.L_x_5664:
        /* <DEDUP_REMOVED lines=16> */
.L_x_5669:
[----:B------:R1:W-:Y:S02]  /*139a0*/  STS.128 [R63+0xf800], RZ ;  /* 0x00f800ff3f007388 */ /* 0x0003e40000000c00 */
.L_x_5668:
[----:B------:R-:W-:Y:S05]  /*139b0*/  BSYNC.RECONVERGENT B0 ;  /* 0x0000000000007941 */ /* 0x000fea0003800200 */
.L_x_5667:
        /* <DEDUP_REMOVED lines=16> */
.L_x_5672:
[----:B------:R1:W-:Y:S02]  /*13ac0*/  STS.128 [R63+0x10000], RZ ;  /* 0x010000ff3f007388 */ /* 0x0003e40000000c00 */
.L_x_5671:
[----:B------:R-:W-:Y:S05]  /*13ad0*/  BSYNC.RECONVERGENT B0 ;  /* 0x0000000000007941 */ /* 0x000fea0003800200 */
.L_x_5670:
        /* <DEDUP_REMOVED lines=16> */
.L_x_5675:
[----:B------:R1:W-:Y:S02]  /*13be0*/  STS.128 [R63+0x10800], RZ ;  /* 0x010800ff3f007388 */ /* 0x0003e40000000c00 */
.L_x_5674:
[----:B------:R-:W-:Y:S05]  /*13bf0*/  BSYNC.RECONVERGENT B0 ;  /* 0x0000000000007941 */ /* 0x000fea0003800200 */
.L_x_5673:
        /* <DEDUP_REMOVED lines=16> */
.L_x_5678:
[----:B------:R1:W-:Y:S02]  /*13d00*/  STS.128 [R63+0x11000], RZ ;  /* 0x011000ff3f007388 */ /* 0x0003e40000000c00 */
.L_x_5677:
[----:B------:R-:W-:Y:S05]  /*13d10*/  BSYNC.RECONVERGENT B0 ;  /* 0x0000000000007941 */ /* 0x000fea0003800200 */
.L_x_5676:
        /* <DEDUP_REMOVED lines=14> */
.L_x_5681:
[----:B------:R1:W-:Y:S02]  /*13e00*/  STS.128 [R63+0x11800], RZ ;  /* 0x011800ff3f007388 */ /* 0x0003e40000000c00 */
.L_x_5680:
[----:B------:R-:W-:Y:S05]  /*13e10*/  BSYNC.RECONVERGENT B0 ;  /* 0x0000000000007941 */ /* 0x000fea0003800200 */
.L_x_5679:
[----:B------:R-:W-:Y:S01]  /*13e20*/  SHF.R.U32.HI R228, RZ, 0x1, R230 ;  /* 0x00000001ffe47819 */ /* 0x000fe200000116e6 */
[C---:B------:R-:W-:Y:S01]  /*13e30*/  IMAD.SHL.U32 R15, R230.reuse, 0x40, RZ ;  /* 0x00000040e60f7824 */ /* 0x040fe200078e00ff */
[C---:B------:R-:W-:Y:S01]  /*13e40*/  R2P PR, R230.reuse, 0x6 ;  /* 0x00000006e6007804 */ /* 0x040fe20000000000 */
[----:B------:R-:W-:Y:S01]  /*13e50*/  IMAD.SHL.U32 R229, R230, 0x20, RZ ;  /* 0x00000020e6e57824 */ /* 0x000fe200078e00ff */
[----:B------:R-:W-:Y:S01]  /*13e60*/  LOP3.LUT R0, R228, 0x8, RZ, 0xc0, !PT ;  /* 0x00000008e4007812 */ /* 0x000fe200078ec0ff */
[----:B------:R-:W0:Y:S01]  /*13e70*/  LDGDEPBAR ;  /* 0x00000000000079af */ /* 0x000e220000000000 */
[----:B----4-:R-:W-:Y:S02]  /*13e80*/  LOP3.LUT R3, R15, 0x1c0, RZ, 0xc0, !PT ;  /* 0x000001c00f037812 */ /* 0x010fe400078ec0ff */
[----:B------:R-:W-:Y:S02]  /*13e90*/  LOP3.LUT R2, R0, 0x1c0, R15, 0xf8, !PT ;  /* 0x000001c000027812 */ /* 0x000fe400078ef80f */
[----:B------:R-:W-:-:S02]  /*13ea0*/  LOP3.LUT R229, R229, 0x7c00, RZ, 0xc0, !PT ;  /* 0x00007c00e5e57812 */ /* 0x000fc400078ec0ff */
[----:B------:R-:W-:Y:S02]  /*13eb0*/  LOP3.LUT R0, R3, 0x8, R230, 0xf8, !PT ;  /* 0x0000000803007812 */ /* 0x000fe400078ef8e6 */
[----:B------:R-:W-:Y:S02]  /*13ec0*/  LOP3.LUT R3, R229, 0x200, R15, 0xf8, !PT ;  /* 0x00000200e5037812 */ /* 0x000fe400078ef80f */
[--C-:B------:R-:W-:Y:S02]  /*13ed0*/  LOP3.LUT R153, R2, 0x38, R158.reuse, 0x78, !PT ;  /* 0x0000003802997812 */ /* 0x100fe400078e789e */
[----:B------:R-:W-:Y:S02]  /*13ee0*/  LOP3.LUT R0, R0, 0x38, R158, 0x78, !PT ;  /* 0x0000003800007812 */ /* 0x000fe400078e789e */
[----:B-1----:R-:W-:Y:S02]  /*13ef0*/  LOP3.LUT R4, R15, 0x400, RZ, 0xc0, !PT ;  /* 0x000004000f047812 */ /* 0x002fe400078ec0ff */
[----:B------:R-:W-:-:S02]  /*13f00*/  LOP3.LUT R2, R3, R153, RZ, 0xfc, !PT ;  /* 0x0000009903027212 */ /* 0x000fc400078efcff */
[----:B------:R-:W-:Y:S02]  /*13f10*/  LEA R0, R0, R4, 0x1 ;  /* 0x0000000400007211 */ /* 0x000fe400078e08ff */
[----:B------:R-:W-:Y:S01]  /*13f20*/  MOV R152, 0x20 ;  /* 0x0000002000987802 */ /* 0x000fe20000000f00 */
[----:B------:R-:W-:Y:S02]  /*13f30*/  IMAD R14, R2, 0x2, R157 ;  /* 0x00000002020e7824 */ /* 0x000fe400078e029d */
[----:B------:R-:W-:Y:S01]  /*13f40*/  IMAD.IADD R0, R157, 0x1, R0 ;  /* 0x000000019d007824 */ /* 0x000fe200078e0200 */
[----:B------:R-:W-:Y:S02]  /*13f50*/  SEL R152, R152, 0xffffffe0, !P1 ;  /* 0xffffffe098987807 */ /* 0x000fe40004800000 */
[----:B------:R-:W-:Y:S03]  /*13f60*/  LDSM.16.M88.4 R4, [R14] ;  /* 0x000000000e04783b */ /* 0x000fe60000000200 */
[--C-:B------:R-:W-:Y:S01]  /*13f70*/  IMAD.IADD R3, R14, 0x1, R152.reuse ;  /* 0x000000010e037824 */ /* 0x100fe200078e0298 */
[----:B------:R-:W1:Y:S01]  /*13f80*/  LDSM.16.M88.4 R16, [R0+0x2800] ;  /* 0x002800000010783b */ /* 0x000e620000000200 */
[----:B------:R-:W-:-:S03]  /*13f90*/  IMAD.IADD R2, R0, 0x1, R152 ;  /* 0x0000000100027824 */ /* 0x000fc600078e0298 */
[----:B------:R-:W4:Y:S04]  /*13fa0*/  LDSM.16.M88.4 R24, [R0+0x3800] ;  /* 0x003800000018783b */ /* 0x000f280000000200 */
[----:B------:R-:W2:Y:S04]  /*13fb0*/  LDSM.16.M88.4 R8, [R0+0x3000] ;  /* 0x003000000008783b */ /* 0x000ea80000000200 */
[----:B------:R-:W3:Y:S04]  /*13fc0*/  LDSM.16.M88.4 R20, [R0+0x2000] ;  /* 0x002000000014783b */ /* 0x000ee80000000200 */
[----:B------:R-:W-:Y:S04]  /*13fd0*/  LDSM.16.M88.4 R44, [R0+0x5000] ;  /* 0x00500000002c783b */ /* 0x000fe80000000200 */
[----:B-----5:R-:W-:Y:S04]  /*13fe0*/  LDSM.16.M88.4 R28, [R0+0x4000] ;  /* 0x00400000001c783b */ /* 0x020fe80000000200 */
        /* <DEDUP_REMOVED lines=15> */
[C---:B-1----:R-:W-:Y:S08]  /*140e0*/  HMMA.16816.F32 R124, R4.reuse, R16, RZ ;  /* 0x00000010047c723c */ /* 0x042ff000000018ff */
[C---:B------:R-:W-:Y:S01]  /*140f0*/  HMMA.16816.F32 R164, R4.reuse, R18, RZ ;  /* 0x0000001204a4723c */ /* 0x040fe200000018ff */
[----:B------:R1:W-:Y:S07]  /*14100*/  LDSM.16.M88.4 R16, [R3] ;  /* 0x000000000310783b */ /* 0x0003ee0000000200 */
[C---:B----4-:R-:W-:Y:S08]  /*14110*/  HMMA.16816.F32 R184, R4.reuse, R24, RZ ;  /* 0x0000001804b8723c */ /* 0x050ff000000018ff */
[C---:B------:R-:W-:Y:S01]  /*14120*/  HMMA.16816.F32 R188, R4.reuse, R26, RZ ;  /* 0x0000001a04bc723c */ /* 0x040fe200000018ff */
[----:B------:R-:W3:Y:S07]  /*14130*/  LDSM.16.M88.4 R24, [R2+0x5000] ;  /* 0x005000000218783b */ /* 0x000eee0000000200 */
[----:B--2---:R-:W-:Y:S01]  /*14140*/  HMMA.16816.F32 R176, R4, R8, RZ ;  /* 0x0000000804b0723c */ /* 0x004fe200000018ff */
[----:B-1----:R-:W-:-:S07]  /*14150*/  MOV R3, 0x40 ;  /* 0x0000004000037802 */ /* 0x002fce0000000f00 */
[C---:B------:R-:W-:Y:S01]  /*14160*/  HMMA.16816.F32 R160, R4.reuse, R10, RZ ;  /* 0x0000000a04a0723c */ /* 0x040fe200000018ff */
[----:B------:R-:W1:Y:S07]  /*14170*/  LDSM.16.M88.4 R8, [R2+0x6000] ;  /* 0x006000000208783b */ /* 0x000e6e0000000200 */
[C---:B------:R-:W-:Y:S01]  /*14180*/  HMMA.16816.F32 R64, R4.reuse, R22, RZ ;  /* 0x000000160440723c */ /* 0x040fe200000018ff */
[----:B------:R-:W2:Y:S07]  /*14190*/  LDSM.16.M88.4 R20, [R0+0x8000] ;  /* 0x008000000014783b */ /* 0x000eae0000000200 */
[C---:B------:R-:W-:Y:S08]  /*141a0*/  HMMA.16816.F32 R136, R4.reuse, R46, RZ ;  /* 0x0000002e0488723c */ /* 0x040ff000000018ff */
[C---:B------:R-:W-:Y:S08]  /*141b0*/  HMMA.16816.F32 R104, R4.reuse, R28, RZ ;  /* 0x0000001c0468723c */ /* 0x040ff000000018ff */
[C---:B------:R-:W-:Y:S01]  /*141c0*/  HMMA.16816.F32 R120, R4.reuse, R30, RZ ;  /* 0x0000001e0478723c */ /* 0x040fe200000018ff */
[----:B------:R-:W4:Y:S07]  /*141d0*/  LDSM.16.M88.4 R28, [R0+0x8800] ;  /* 0x00880000001c783b */ /* 0x000f2e0000000200 */
[C---:B------:R-:W-:Y:S08]  /*141e0*/  HMMA.16816.F32 R100, R4.reuse, R36, RZ ;  /* 0x000000240464723c */ /* 0x040ff000000018ff */
[----:B------:R-:W-:Y:S01]  /*141f0*/  HMMA.16816.F32 R112, R4, R38, RZ ;  /* 0x000000260470723c */ /* 0x000fe200000018ff */
[----:B------:R2:W4:Y:S07]  /*14200*/  LDSM.16.M88.4 R36, [R0+0x9800] ;  /* 0x009800000024783b */ /* 0x00052e0000000200 */
[C---:B---3--:R-:W-:Y:S08]  /*14210*/  HMMA.16816.F32 R208, R16.reuse, R26, R136 ;  /* 0x0000001a10d0723c */ /* 0x048ff00000001888 */
[----:B-1----:R-:W-:Y:S01]  /*14220*/  HMMA.16816.F32 R136, R16, R8, R100 ;  /* 0x000000081088723c */ /* 0x002fe20000001864 */
[----:B------:R-:W-:-:S05]  /*14230*/  SEL R8, R3, 0xffffffc0, !P2 ;  /* 0xffffffc003087807 */ /* 0x000fca0005000000 */
[----:B------:R-:W-:Y:S01]  /*14240*/  STL [R1+0xc0], R8 ;  /* 0x0000c00801007387 */ /* 0x000fe20000100800 */
[--C-:B------:R-:W-:Y:S01]  /*14250*/  IMAD.IADD R3, R14, 0x1, R8.reuse ;  /* 0x000000010e037824 */ /* 0x100fe200078e0208 */
[C---:B------:R-:W-:Y:S01]  /*14260*/  HMMA.16816.F32 R96, R4.reuse, R48, RZ ;  /* 0x000000300460723c */ /* 0x040fe200000018ff */
[----:B--2---:R-:W-:Y:S01]  /*14270*/  IMAD.IADD R0, R0, 0x1, R8 ;  /* 0x0000000100007824 */ /* 0x004fe200078e0208 */
[----:B------:R-:W2:Y:S06]  /*14280*/  LDL R148, [R1+0xc8] ;  /* 0x0000c80001947983 */ /* 0x000eac0000100800 */
[C---:B------:R-:W-:Y:S01]  /*14290*/  HMMA.16816.F32 R108, R4.reuse, R50, RZ ;  /* 0x00000032046c723c */ /* 0x040fe200000018ff */
[----:B------:R-:W1:Y:S07]  /*142a0*/  LDSM.16.M88.4 R48, [R2+0x2800] ;  /* 0x002800000230783b */ /* 0x000e6e0000000200 */
[C---:B------:R-:W-:Y:S08]  /*142b0*/  HMMA.16816.F32 R172, R4.reuse, R20, RZ ;  /* 0x0000001404ac723c */ /* 0x040ff000000018ff */
[C---:B------:R-:W-:Y:S01]  /*142c0*/  HMMA.16816.F32 R156, R4.reuse, R22, RZ ;  /* 0x00000016049c723c */ /* 0x040fe200000018ff */
[----:B------:R-:W3:Y:S07]  /*142d0*/  LDSM.16.M88.4 R20, [R2+0x5800] ;  /* 0x005800000214783b */ /* 0x000eee0000000200 */
[C---:B------:R-:W-:Y:S01]  /*142e0*/  HMMA.16816.F32 R144, R4.reuse, R44, RZ ;  /* 0x0000002c0490723c */ /* 0x040fe200000018ff */
[----:B------:R-:W3:Y:S07]  /*142f0*/  LDSM.16.M88.4 R44, [R2+0x3000] ;  /* 0x00300000022c783b */ /* 0x000eee0000000200 */
        /* <DEDUP_REMOVED lines=14> */
[C---:B------:R-:W-:Y:S08]  /*143e0*/  HMMA.16816.F32 R192, R16.reuse, R54, R64 ;  /* 0x0000003610c0723c */ /* 0x040ff00000001840 */
[C---:B------:R-:W-:Y:S08]  /*143f0*/  HMMA.16816.F32 R144, R16.reuse, R24, R144 ;  /* 0x000000181090723c */ /* 0x040ff00000001890 */
[----:B-1----:R-:W-:Y:S01]  /*14400*/  HMMA.16816.F32 R92, R16, R48, R72 ;  /* 0x00000030105c723c */ /* 0x002fe20000001848 */
[----:B------:R-:W-:Y:S01]  /*14410*/  IMAD.MOV.U32 R49, RZ, RZ, R210 ;  /* 0x000000ffff317224 */ /* 0x000fe200078e00d2 */
[----:B------:R-:W-:-:S06]  /*14420*/  MOV R48, R211 ;  /* 0x000000d300307202 */ /* 0x000fcc0000000f00 */
[----:B------:R-:W-:Y:S01]  /*14430*/  HMMA.16816.F32 R52, R16, R50, R56 ;  /* 0x000000321034723c */ /* 0x000fe20000001838 */
[----:B------:R-:W-:Y:S01]  /*14440*/  MOV R51, R208 ;  /* 0x000000d000337202 */ /* 0x000fe20000000f00 */
[----:B------:R-:W-:-:S06]  /*14450*/  IMAD.MOV.U32 R50, RZ, RZ, R209 ;  /* 0x000000ffff327224 */ /* 0x000fcc00078e00d1 */
[C---:B---3--:R-:W-:Y:S08]  /*14460*/  HMMA.16816.F32 R24, R16.reuse, R20, R128 ;  /* 0x000000141018723c */ /* 0x048ff00000001880 */
[C---:B------:R-:W-:Y:S08]  /*14470*/  HMMA.16816.F32 R72, R16.reuse, R46, R80 ;  /* 0x0000002e1048723c */ /* 0x040ff00000001850 */
[----:B------:R-:W-:Y:S03]  /*14480*/  HMMA.16816.F32 R56, R16, R42, R88 ;  /* 0x0000002a1038723c */ /* 0x000fe60000001858 */
[----:B------:R-:W-:Y:S01]  /*14490*/  IMAD.MOV.U32 R62, RZ, RZ, R24 ;  /* 0x000000ffff3e7224 */ /* 0x000fe200078e0018 */
[----:B------:R-:W-:Y:S01]  /*144a0*/  MOV R60, R26 ;  /* 0x0000001a003c7202 */ /* 0x000fe20000000f00 */
[----:B------:R-:W-:-:S02]  /*144b0*/  IMAD.MOV.U32 R61, RZ, RZ, R25 ;  /* 0x000000ffff3d7224 */ /* 0x000fc400078e0019 */
[----:B------:R-:W-:Y:S01]  /*144c0*/  IMAD.MOV.U32 R15, RZ, RZ, R27 ;  /* 0x000000ffff0f7224 */ /* 0x000fe200078e001b */
[C---:B------:R-:W-:Y:S01]  /*144d0*/  HMMA.16816.F32 R68, R16.reuse, R44, R68 ;  /* 0x0000002c1044723c */ /* 0x040fe20000001844 */
[----:B------:R-:W1:Y:S07]  /*144e0*/  LDSM.16.M88.4 R44, [R2+0x7000] ;  /* 0x00700000022c783b */ /* 0x000e6e0000000200 */
[C---:B----4-:R-:W-:Y:S08]  /*144f0*/  HMMA.16816.F32 R88, R16.reuse, R28, R132 ;  /* 0x0000001c1058723c */ /* 0x050ff00000001884 */
[C---:B------:R-:W-:Y:S01]  /*14500*/  HMMA.16816.F32 R80, R16.reuse, R30, R140 ;  /* 0x0000001e1050723c */ /* 0x040fe2000000188c */
[----:B------:R-:W3:Y:S07]  /*14510*/  LDSM.16.M88.4 R28, [R2+0x8000] ;  /* 0x00800000021c783b */ /* 0x000eee0000000200 */
[C---:B------:R-:W-:Y:S08]  /*14520*/  HMMA.16816.F32 R24, R16.reuse, R6, R108 ;  /* 0x000000061018723c */ /* 0x040ff0000000186c */
[C---:B------:R-:W-:Y:S01]  /*14530*/  HMMA.16816.F32 R64, R16.reuse, R40, R84 ;  /* 0x000000281040723c */ /* 0x040fe20000001854 */
[----:B------:R-:W-:Y:S07]  /*14540*/  LDSM.16.M88.4 R40, [R2+0x8800] ;  /* 0x008800000228783b */ /* 0x000fee0000000200 */
[----:B------:R-:W-:Y:S03]  /*14550*/  HMMA.16816.F32 R76, R16, R32, R104 ;  /* 0x00000020104c723c */ /* 0x000fe60000001868 */
[----:B------:R-:W-:Y:S01]  /*14560*/  IMAD.MOV.U32 R7, RZ, RZ, R24 ;  /* 0x000000ffff077224 */ /* 0x000fe200078e0018 */
[----:B------:R-:W-:-:S04]  /*14570*/  MOV R6, R25 ;  /* 0x0000001900067202 */ /* 0x000fc80000000f00 */
[C---:B------:R-:W-:Y:S01]  /*14580*/  HMMA.16816.F32 R84, R16.reuse, R34, R120 ;  /* 0x000000221054723c */ /* 0x040fe20000001878 */
[----:B------:R-:W4:Y:S07]  /*14590*/  LDSM.16.M88.4 R32, [R2+0x7800] ;  /* 0x007800000220783b */ /* 0x000f2e0000000200 */
[----:B------:R-:W-:Y:S01]  /*145a0*/  HMMA.16816.F32 R128, R16, R4, R96 ;  /* 0x000000041080723c */ /* 0x000fe20000001860 */
[----:B------:R-:W-:Y:S02]  /*145b0*/  IMAD.MOV.U32 R5, RZ, RZ, R26 ;  /* 0x000000ffff057224 */ /* 0x000fe400078e001a */
[----:B------:R-:W-:-:S02]  /*145c0*/  IMAD.MOV.U32 R4, RZ, RZ, R27 ;  /* 0x000000ffff047224 */ /* 0x000fc400078e001b */
[----:B------:R3:W2:Y:S03]  /*145d0*/  LDSM.16.M88.4 R24, [R2+0x9800] ;  /* 0x009800000218783b */ /* 0x0006a60000000200 */
[C---:B------:R-:W-:Y:S01]  /*145e0*/  HMMA.16816.F32 R140, R16.reuse, R22, R116 ;  /* 0x00000016108c723c */ /* 0x040fe20000001874 */
[----:B------:R-:W-:Y:S07]  /*145f0*/  LDSM.16.M88.4 R20, [R0+0x2000] ;  /* 0x002000000014783b */ /* 0x000fee0000000200 */
[C---:B------:R-:W-:Y:S01]  /*14600*/  HMMA.16816.F32 R132, R16.reuse, R10, R112 ;  /* 0x0000000a1084723c */ /* 0x040fe20000001870 */
[----:B------:R4:W2:Y:S07]  /*14610*/  LDSM.16.M88.4 R8, [R3] ;  /* 0x000000000308783b */ /* 0x0008ae0000000200 */
[----:B-1----:R-:W-:Y:S01]  /*14620*/  HMMA.16816.F32 R120, R16, R44, R124 ;  /* 0x0000002c1078723c */ /* 0x002fe2000000187c */
[----:B------:R-:W-:Y:S01]  /*14630*/  MOV R124, R7 ;  /* 0x00000007007c7202 */ /* 0x000fe20000000f00 */
[----:B------:R-:W-:Y:S01]  /*14640*/  IMAD.MOV.U32 R125, RZ, RZ, R6 ;  /* 0x000000ffff7d7224 */ /* 0x000fe200078e0006 */
[----:B------:R-:W-:Y:S01]  /*14650*/  MOV R127, R4 ;  /* 0x00000004007f7202 */ /* 0x000fe20000000f00 */
[----:B------:R-:W-:-:S02]  /*14660*/  IMAD.MOV.U32 R126, RZ, RZ, R5 ;  /* 0x000000ffff7e7224 */ /* 0x000fc400078e0005 */
[----:B------:R-:W1:Y:S01]  /*14670*/  LDSM.16.M88.4 R4, [R0+0x2800] ;  /* 0x002800000004783b */ /* 0x000e620000000200 */
[C---:B---3--:R-:W-:Y:S01]  /*14680*/  IMAD.IADD R2, R152.reuse, 0x1, R0 ;  /* 0x0000000198027824 */ /* 0x048fe200078e0200 */
[C---:B------:R-:W-:Y:S01]  /*14690*/  HMMA.16816.F32 R100, R16.reuse, R30, R156 ;  /* 0x0000001e1064723c */ /* 0x040fe2000000189c */
[----:B------:R-:W-:Y:S01]  /*146a0*/  IMAD.MOV.U32 R156, RZ, RZ, R51 ;  /* 0x000000ffff9c7224 */ /* 0x000fe200078e0033 */
[----:B------:R-:W-:Y:S01]  /*146b0*/  MOV R158, R49 ;  /* 0x00000031009e7202 */ /* 0x000fe20000000f00 */
[----:B------:R-:W-:Y:S02]  /*146c0*/  IMAD.MOV.U32 R157, RZ, RZ, R50 ;  /* 0x000000ffff9d7224 */ /* 0x000fe400078e0032 */
[----:B------:R-:W-:Y:S02]  /*146d0*/  IMAD.MOV.U32 R159, RZ, RZ, R48 ;  /* 0x000000ffff9f7224 */ /* 0x000fe400078e0030 */
[----:B------:R-:W3:Y:S01]  /*146e0*/  LDSM.16.M88.4 R48, [R0+0x4000] ;  /* 0x004000000030783b */ /* 0x000ee20000000200 */
[----:B----4-:R-:W-:Y:S01]  /*146f0*/  HMMA.16816.F32 R112, R16, R32, R176 ;  /* 0x000000201070723c */ /* 0x010fe200000018b0 */
[----:B------:R-:W-:-:S07]  /*14700*/  IADD3 R3, PT, PT, R152, R3, RZ ;  /* 0x0000000398037210 */ /* 0x000fce0007ffe0ff */
[C---:B------:R-:W-:Y:S01]  /*14710*/  HMMA.16816.F32 R108, R16.reuse, R34, R160 ;  /* 0x00000022106c723c */ /* 0x040fe200000018a0 */
[----:B------:R-:W4:Y:S07]  /*14720*/  LDSM.16.M88.4 R32, [R0+0x3000] ;  /* 0x003000000020783b */ /* 0x000f2e0000000200 */
[C---:B------:R-:W-:Y:S01]  /*14730*/  HMMA.16816.F32 R104, R16.reuse, R28, R172 ;  /* 0x0000001c1068723c */ /* 0x040fe200000018ac */
[----:B------:R-:W4:Y:S07]  /*14740*/  LDSM.16.M88.4 R28, [R0+0x3800] ;  /* 0x00380000001c783b */ /* 0x000f2e0000000200 */
[C---:B------:R-:W-:Y:S08]  /*14750*/  HMMA.16816.F32 R96, R16.reuse, R40, R168 ;  /* 0x000000281060723c */ /* 0x040ff000000018a8 */
[C---:B------:R-:W-:Y:S08]  /*14760*/  HMMA.16816.F32 R176, R16.reuse, R36, R184 ;  /* 0x0000002410b0723c */ /* 0x040ff000000018b8 */
[C---:B------:R-:W-:Y:S01]  /*14770*/  HMMA.16816.F32 R168, R16.reuse, R42, R180 ;  /* 0x0000002a10a8723c */ /* 0x040fe200000018b4 */
[----:B------:R-:W-:Y:S07]  /*14780*/  LDSM.16.M88.4 R40, [R0+0x6000] ;  /* 0x006000000028783b */ /* 0x000fee0000000200 */
[C---:B------:R-:W-:Y:S01]  /*14790*/  HMMA.16816.F32 R184, R16.reuse, R38, R188 ;  /* 0x0000002610b8723c */ /* 0x040fe200000018bc */
[----:B------:R-:W-:Y:S07]  /*147a0*/  LDSM.16.M88.4 R36, [R0+0x6800] ;  /* 0x006800000024783b */ /* 0x000fee0000000200 */
[C---:B--2---:R-:W-:Y:S08]  /*147b0*/  HMMA.16816.F32 R188, R16.reuse, R24, R204 ;  /* 0x0000001810bc723c */ /* 0x044ff000000018cc */
[----:B------:R-:W-:Y:S01]  /*147c0*/  HMMA.16816.F32 R180, R16, R26, R200 ;  /* 0x0000001a10b4723c */ /* 0x000fe200000018c8 */
[----:B------:R-:W-:Y:S07]  /*147d0*/  LDSM.16.M88.4 R24, [R0+0x9000] ;  /* 0x009000000018783b */ /* 0x000fee0000000200 */
[C---:B------:R-:W-:Y:S08]  /*147e0*/  HMMA.16816.F32 R220, R8.reuse, R22, R192 ;  /* 0x0000001608dc723c */ /* 0x040ff000000018c0 */
[----:B-1----:R-:W-:Y:S01]  /*147f0*/  HMMA.16816.F32 R216, R8, R4, R92 ;  /* 0x0000000408d8723c */ /* 0x002fe2000000185c */
[----:B------:R-:W-:Y:S01]  /*14800*/  IMAD.MOV.U32 R92, RZ, RZ, R62 ;  /* 0x000000ffff5c7224 */ /* 0x000fe200078e003e */
[----:B------:R-:W-:Y:S01]  /*14810*/  MOV R93, R61 ;  /* 0x0000003d005d7202 */ /* 0x000fe20000000f00 */
[----:B------:R-:W-:-:S02]  /*14820*/  IMAD.MOV.U32 R94, RZ, RZ, R60 ;  /* 0x000000ffff5e7224 */ /* 0x000fc400078e003c */
[----:B------:R-:W-:-:S03]  /*14830*/  IMAD.MOV.U32 R95, RZ, RZ, R15 ;  /* 0x000000ffff5f7224 */ /* 0x000fc600078e000f */
[C---:B------:R-:W-:Y:S01]  /*14840*/  HMMA.16816.F32 R204, R8.reuse, R6, R52 ;  /* 0x0000000608cc723c */ /* 0x040fe20000001834 */
[----:B------:R-:W1:Y:S04]  /*14850*/  LDSM.16.M88.4 R4, [R0+0x4800] ;  /* 0x004800000004783b */ /* 0x000e680000000200 */
[----:B------:R-:W2:Y:S03]  /*14860*/  LDSM.16.M88.4 R52, [R0+0x5000] ;  /* 0x005000000034783b */ /* 0x000ea60000000200 */
[C---:B---3--:R-:W-:Y:S08]  /*14870*/  HMMA.16816.F32 R200, R8.reuse, R48, R76 ;  /* 0x0000003008c8723c */ /* 0x048ff0000000184c */
[----:B------:R-:W-:Y:S01]  /*14880*/  HMMA.16816.F32 R192, R8, R50, R84 ;  /* 0x0000003208c0723c */ /* 0x000fe20000001854 */
[----:B------:R-:W3:Y:S07]  /*14890*/  LDSM.16.M88.4 R48, [R0+0x7800] ;  /* 0x007800000030783b */ /* 0x000eee0000000200 */
[----:B------:R-:W-:Y:S01]  /*148a0*/  HMMA.16816.F32 R116, R16, R46, R164 ;  /* 0x0000002e1074723c */ /* 0x000fe200000018a4 */
[----:B------:R-:W3:Y:S04]  /*148b0*/  LDSM.16.M88.4 R44, [R0+0x5800] ;  /* 0x00580000002c783b */ /* 0x000ee80000000200 */
[----:B------:R-:W3:Y:S03]  /*148c0*/  LDSM.16.M88.4 R16, [R0+0x7000] ;  /* 0x007000000010783b */ /* 0x000ee60000000200 */
[C---:B----4-:R-:W-:Y:S01]  /*148d0*/  HMMA.16816.F32 R208, R8.reuse, R32, R68 ;  /* 0x0000002008d0723c */ /* 0x050fe20000001844 */
[----:B------:R-:W-:Y:S07]  /*148e0*/  LDSM.16.M88.4 R68, [R2+0x3800] ;  /* 0x003800000244783b */ /* 0x000fee0000000200 */
[C---:B------:R-:W-:Y:S01]  /*148f0*/  HMMA.16816.F32 R248, R8.reuse, R34, R72 ;  /* 0x0000002208f8723c */ /* 0x040fe20000001848 */
[----:B------:R-:W4:Y:S04]  /*14900*/  LDSM.16.M88.4 R32, [R0+0x8000] ;  /* 0x008000000020783b */ /* 0x000f280000000200 */
[----:B------:R-:W-:Y:S03]  /*14910*/  LDSM.16.M88.4 R72, [R2+0x2000] ;  /* 0x002000000248783b */ /* 0x000fe60000000200 */
[C---:B------:R-:W-:Y:S01]  /*14920*/  HMMA.16816.F32 R224, R8.reuse, R28, R64 ;  /* 0x0000001c08e0723c */ /* 0x040fe20000001840 */
[----:B------:R-:W-:Y:S07]  /*14930*/  LDSM.16.M88.4 R64, [R2+0x4000] ;  /* 0x004000000240783b */ /* 0x000fee0000000200 */
[C---:B------:R-:W-:Y:S01]  /*14940*/  HMMA.16816.F32 R212, R8.reuse, R30, R56 ;  /* 0x0000001e08d4723c */ /* 0x040fe20000001838 */
[----:B------:R-:W4:Y:S04]  /*14950*/  LDSM.16.M88.4 R28, [R0+0x8800] ;  /* 0x00880000001c783b */ /* 0x000f280000000200 */
[----:B------:R-:W-:Y:S03]  /*14960*/  LDSM.16.M88.4 R56, [R2+0x4800] ;  /* 0x004800000238783b */ /* 0x000fe60000000200 */
[C---:B------:R-:W-:Y:S01]  /*14970*/  HMMA.16816.F32 R196, R8.reuse, R20, R196 ;  /* 0x0000001408c4723c */ /* 0x040fe200000018c4 */
[----:B------:R-:W4:Y:S07]  /*14980*/  LDSM.16.M88.4 R20, [R0+0x9800] ;  /* 0x009800000014783b */ /* 0x000f2e0000000200 */
[C---:B-1----:R-:W-:Y:S01]  /*14990*/  HMMA.16816.F32 R172, R8.reuse, R4, R88 ;  /* 0x0000000408ac723c */ /* 0x042fe20000001858 */
[----:B------:R-:W-:Y:S07]  /*149a0*/  LDSM.16.M88.4 R88, [R2+0x3000] ;  /* 0x003000000258783b */ /* 0x000fee0000000200 */
[C---:B------:R-:W-:Y:S01]  /*149b0*/  HMMA.16816.F32 R164, R8.reuse, R6, R80 ;  /* 0x0000000608a4723c */ /* 0x040fe20000001850 */
[----:B------:R-:W-:Y:S07]  /*149c0*/  LDSM.16.M88.4 R4, [R3] ;  /* 0x000000000304783b */ /* 0x000fee0000000200 */
[C---:B--2---:R-:W-:Y:S08]  /*149d0*/  HMMA.16816.F32 R160, R8.reuse, R52, R144 ;  /* 0x0000003408a0723c */ /* 0x044ff00000001890 */
[C---:B---3--:R-:W-:Y:S08]  /*149e0*/  HMMA.16816.F32 R112, R8.reuse, R48, R112 ;  /* 0x000000300870723c */ /* 0x048ff00000001870 */
[C---:B------:R-:W-:Y:S01]  /*149f0*/  HMMA.16816.F32 R108, R8.reuse, R50, R108 ;  /* 0x00000032086c723c */ /* 0x040fe2000000186c */
        /* <DEDUP_REMOVED lines=10> */
[C---:B------:R-:W-:Y:S08]  /*14aa0*/  HMMA.16816.F32 R132, R8.reuse, R42, R132 ;  /* 0x0000002a0884723c */ /* 0x040ff00000001884 */
[C---:B----4-:R-:W-:Y:S08]  /*14ab0*/  HMMA.16816.F32 R104, R8.reuse, R32, R104 ;  /* 0x000000200868723c */ /* 0x050ff00000001868 */
[C---:B------:R-:W-:Y:S01]  /*14ac0*/  HMMA.16816.F32 R100, R8.reuse, R34, R100 ;  /* 0x000000220864723c */ /* 0x040fe20000001864 */
[----:B------:R-:W4:Y:S07]  /*14ad0*/  LDSM.16.M88.4 R32, [R2+0x7000] ;  /* 0x007000000220783b */ /* 0x000f2e0000000200 */
[C---:B------:R-:W-:Y:S08]  /*14ae0*/  HMMA.16816.F32 R136, R8.reuse, R40, R136 ;  /* 0x000000280888723c */ /* 0x040ff00000001888 */
[C---:B------:R-:W-:Y:S08]  /*14af0*/  HMMA.16816.F32 R96, R8.reuse, R28, R96 ;  /* 0x0000001c0860723c */ /* 0x040ff00000001860 */
[C---:B------:R-:W-:Y:S01]  /*14b00*/  HMMA.16816.F32 R92, R8.reuse, R30, R168 ;  /* 0x0000001e085c723c */ /* 0x040fe200000018a8 */
[----:B------:R-:W4:Y:S07]  /*14b10*/  LDSM.16.M88.4 R28, [R2+0x7800] ;  /* 0x00780000021c783b */ /* 0x000f2e0000000200 */
[C---:B------:R-:W-:Y:S08]  /*14b20*/  HMMA.16816.F32 R84, R8.reuse, R24, R176 ;  /* 0x000000180854723c */ /* 0x040ff000000018b0 */
[C---:B------:R-:W-:Y:S01]  /*14b30*/  HMMA.16816.F32 R80, R8.reuse, R26, R184 ;  /* 0x0000001a0850723c */ /* 0x040fe200000018b8 */
[----:B------:R-:W4:Y:S07]  /*14b40*/  LDSM.16.M88.4 R24, [R2+0x8000] ;  /* 0x008000000218783b */ /* 0x000f2e0000000200 */
[----:B------:R-:W-:Y:S08]  /*14b50*/  HMMA.16816.F32 R40, R8, R22, R180 ;  /* 0x000000160828723c */ /* 0x000ff000000018b4 */
[C---:B-1----:R-:W-:Y:S08]  /*14b60*/  HMMA.16816.F32 R184, R4.reuse, R48, R144 ;  /* 0x0000003004b8723c */ /* 0x042ff00000001890 */
[----:B------:R-:W-:Y:S08]  /*14b70*/  HMMA.16816.F32 R180, R4, R50, R140 ;  /* 0x0000003204b4723c */ /* 0x000ff0000000188c */
[----:B------:R-:W-:Y:S01]  /*14b80*/  HMMA.16816.F32 R76, R8, R20, R188 ;  /* 0x00000014084c723c */ /* 0x000fe200000018bc */
[----:B------:R-:W1:Y:S07]  /*14b90*/  LDSM.16.M88.4 R20, [R2+0x8800] ;  /* 0x008800000214783b */ /* 0x000e6e0000000200 */
[C---:B--2---:R-:W-:Y:S08]  /*14ba0*/  HMMA.16816.F32 R48, R4.reuse, R46, R132 ;  /* 0x0000002e0430723c */ /* 0x044ff00000001884 */
[C---:B------:R-:W-:Y:S08]  /*14bb0*/  HMMA.16816.F32 R188, R4.reuse, R44, R136 ;  /* 0x0000002c04bc723c */ /* 0x040ff00000001888 */
[C---:B---3--:R-:W-:Y:S08]  /*14bc0*/  HMMA.16816.F32 R44, R4.reuse, R36, R128 ;  /* 0x00000024042c723c */ /* 0x048ff00000001880 */
[C---:B------:R-:W-:Y:S08]  /*14bd0*/  HMMA.16816.F32 R36, R4.reuse, R38, R124 ;  /* 0x000000260424723c */ /* 0x040ff0000000187c */
[C---:B------:R-:W-:Y:S08]  /*14be0*/  HMMA.16816.F32 R216, R4.reuse, R16, R216 ;  /* 0x0000001004d8723c */ /* 0x040ff000000018d8 */
[----:B------:R-:W-:Y:S01]  /*14bf0*/  HMMA.16816.F32 R204, R4, R18, R204 ;  /* 0x0000001204cc723c */ /* 0x000fe200000018cc */
[----:B------:R-:W2:Y:S07]  /*14c00*/  LDSM.16.M88.4 R16, [R2+0x9000] ;  /* 0x009000000210783b */ /* 0x000eae0000000200 */
[----:B------:R-:W-:Y:S01]  /*14c10*/  HMMA.16816.F32 R156, R8, R54, R156 ;  /* 0x00000036089c723c */ /* 0x000fe2000000189c */
[----:B------:R-:W3:Y:S04]  /*14c20*/  LDSM.16.M88.4 R8, [R2+0x9800] ;  /* 0x009800000208783b */ /* 0x000ee80000000200 */
[----:B------:R-:W3:Y:S01]  /*14c30*/  LDSM.16.M88.4 R52, [R2+0x5000] ;  /* 0x005000000234783b */ /* 0x000ee20000000200 */
[----:B------:R-:W-:Y:S01]  /*14c40*/  IADD3 R238, PT, PT, R148, -0x1, RZ ;  /* 0xffffffff94ee7810 */ /* 0x000fe20007ffe0ff */
[----:B------:R-:W-:-:S04]  /*14c50*/  DEPBAR.LE SB0, 0x0 ;  /* 0x000080000000791a */ /* 0x000fc80000000000 */
[----:B------:R-:W-:Y:S04]  /*14c60*/  STL.64 [R1], R48 ;  /* 0x0000003001007387 */ /* 0x000fe80000100a00 */
[----:B------:R4:W-:Y:S04]  /*14c70*/  STL.64 [R1+0x8], R50 ;  /* 0x0000083201007387 */ /* 0x0009e80000100a00 */
[----:B------:R-:W-:Y:S04]  /*14c80*/  STL.64 [R1+0x10], R44 ;  /* 0x0000102c01007387 */ /* 0x000fe80000100a00 */
[----:B------:R1:W-:Y:S04]  /*14c90*/  STL.64 [R1+0x18], R46 ;  /* 0x0000182e01007387 */ /* 0x0003e80000100a00 */
[----:B------:R-:W-:Y:S04]  /*14ca0*/  STL.64 [R1+0x30], R36 ;  /* 0x0000302401007387 */ /* 0x000fe80000100a00 */
[----:B------:R2:W-:Y:S01]  /*14cb0*/  STL.64 [R1+0x38], R38 ;  /* 0x0000382601007387 */ /* 0x0005e20000100a00 */
[C---:B----4-:R-:W-:Y:S08]  /*14cc0*/  HMMA.16816.F32 R48, R4.reuse, R32, R120 ;  /* 0x000000200430723c */ /* 0x050ff00000001878 */
[C---:B-1----:R-:W-:Y:S08]  /*14cd0*/  HMMA.16816.F32 R44, R4.reuse, R34, R116 ;  /* 0x00000022042c723c */ /* 0x042ff00000001874 */
[C---:B--2---:R-:W-:Y:S08]  /*14ce0*/  HMMA.16816.F32 R36, R4.reuse, R28, R112 ;  /* 0x0000001c0424723c */ /* 0x044ff00000001870 */
        /* <DEDUP_REMOVED lines=16> */
[C---:B-1----:R-:W-:Y:S08]  /*14df0*/  HMMA.16816.F32 R32, R4.reuse, R20, R96 ;  /* 0x000000140420723c */ /* 0x042ff00000001860 */
[C---:B--2---:R-:W-:Y:S08]  /*14e00*/  HMMA.16816.F32 R28, R4.reuse, R22, R92 ;  /* 0x00000016041c723c */ /* 0x044ff0000000185c */
        /* <DEDUP_REMOVED lines=28> */
[----:B------:R-:W-:-:S05]  /*14fd0*/  ISETP.GT.AND P0, PT, R238, R252, PT ;  /* 0x000000fcee00720c */ /* 0x000fca0003f04270 */
[----:B------:R-:W-:Y:S08]  /*14fe0*/  BSSY.RECONVERGENT B1, `(.L_x_5682) ;  /* 0x00000c5000017945 */ /* 0x000ff00003800200 */
        /* <DEDUP_REMOVED lines=14> */
.L_x_5685:
[----:B-1----:R-:W2:Y:S04]  /*150d0*/  LD.E R4, desc[UR6][R154.64+0x170] ;  /* 0x000170069a047980 */ /* 0x002ea8000c101900 */
[----:B------:R-:W3:Y:S01]  /*150e0*/  LDL R5, [R1+0x108] ;  /* 0x0001080001057983 */ /* 0x000ee20000100800 */
[----:B------:R-:W-:-:S04]  /*150f0*/  SHF.L.U32 R9, R238, 0x8, RZ ;  /* 0x00000008ee097819 */ /* 0x000fc800000006ff */
[----:B------:R-:W-:Y:S02]  /*15100*/  IABS R7, R9 ;  /* 0x0000000900077213 */ /* 0x000fe40000000000 */
[----:B--2---:R-:W-:-:S04]  /*15110*/  IABS R0, R4 ;  /* 0x0000000400007213 */ /* 0x004fc80000000000 */
[----:B------:R-:W1:Y:S08]  /*15120*/  I2F.RP R2, R0 ;  /* 0x0000000000027306 */ /* 0x000e700000209400 */
[----:B-1----:R-:W1:Y:S02]  /*15130*/  MUFU.RCP R2, R2 ;  /* 0x0000000200027308 */ /* 0x002e640000001000 */
[----:B-1----:R-:W-:-:S06]  /*15140*/  VIADD R2, R2, 0xffffffe ;  /* 0x0ffffffe02027836 */ /* 0x002fcc0000000000 */
[----:B------:R-:W1:Y:S01]  /*15150*/  F2I.FTZ.U32.TRUNC.NTZ R3, R2 ;  /* 0x0000000200037305 */ /* 0x000e62000021f000 */
[----:B---3--:R-:W-:Y:S01]  /*15160*/  VIADD R8, R5, 0xfffffe00 ;  /* 0xfffffe0005087836 */ /* 0x008fe20000000000 */
[----:B------:R-:W-:-:S04]  /*15170*/  IABS R10, R4 ;  /* 0x00000004000a7213 */ /* 0x000fc80000000000 */
[----:B------:R-:W-:Y:S01]  /*15180*/  IABS R6, R8 ;  /* 0x0000000800067213 */ /* 0x000fe20000000000 */
        /* <DEDUP_REMOVED lines=53> */
.L_x_5686:
[----:B------:R-:W-:Y:S05]  /*154e0*/  BSYNC.RECONVERGENT B0 ;  /* 0x0000000000007941 */ /* 0x000fea0003800200 */
.L_x_5684:
        /* <DEDUP_REMOVED lines=116> */
.L_x_5683:
[----:B------:R-:W-:Y:S05]  /*15c30*/  BSYNC.RECONVERGENT B1 ;  /* 0x0000000000017941 */ /* 0x000fea0003800200 */
.L_x_5682:
[----:B--2---:R-:W2:Y:S04]  /*15c40*/  LDL.LU R12, [R1+0x74] ;  /* 0x00007400010c7983 */ /* 0x004ea80000300800 */
[----:B------:R-:W3:Y:S04]  /*15c50*/  LDL.LU R13, [R1+0x7c] ;  /* 0x00007c00010d7983 */ /* 0x000ee80000300800 */
[----:B-1----:R-:W4:Y:S04]  /*15c60*/  LDL.LU R23, [R1+0xb4] ;  /* 0x0000b40001177983 */ /* 0x002f280000300800 */
[----:B------:R-:W5:Y:S04]  /*15c70*/  LDL.LU R24, [R1+0xbc] ;  /* 0x0000bc0001187983 */ /* 0x000f680000300800 */
[----:B------:R-:W2:Y:S04]  /*15c80*/  LDL.LU R6, [R1+0xe4] ;  /* 0x0000e40001067983 */ /* 0x000ea80000300800 */
[----:B------:R-:W4:Y:S04]  /*15c90*/  LDL.LU R5, [R1+0xf0] ;  /* 0x0000f00001057983 */ /* 0x000f280000300800 */
        /* <DEDUP_REMOVED lines=23> */
[----:B------:R-:W5:Y:S01]  /*15e10*/  LDL.LU R7, [R1+0xe0] ;  /* 0x0000e00001077983 */ /* 0x000f620000300800 */
[----:B------:R-:W-:Y:S01]  /*15e20*/  SHF.R.U32.HI R0, RZ, 0x2, R230 ;  /* 0x00000002ff007819 */ /* 0x000fe200000116e6 */
[----:B------:R-:W-:-:S02]  /*15e30*/  IMAD.SHL.U32 R2, R230, 0x2, RZ ;  /* 0x00000002e6027824 */ /* 0x000fc400078e00ff */
[----:B------:R-:W5:Y:S01]  /*15e40*/  LDL.LU R100, [R1+0x4] ;  /* 0x0000040001647983 */ /* 0x000f620000300800 */
[----:B------:R-:W-:Y:S02]  /*15e50*/  LOP3.LUT R34, R0, 0x7, RZ, 0xc0, !PT ;  /* 0x0000000700227812 */ /* 0x000fe400078ec0ff */
[----:B------:R-:W-:Y:S01]  /*15e60*/  LOP3.LUT R14, R2, 0x6, RZ, 0xc0, !PT ;  /* 0x00000006020e7812 */ /* 0x000fe200078ec0ff */
[----:B------:R-:W5:Y:S01]  /*15e70*/  LDL.LU R102, [R1] ;  /* 0x0000000001667983 */ /* 0x000f620000300800 */
[----:B------:R-:W-:Y:S01]  /*15e80*/  LOP3.LUT R2, R34, 0x1f0, R228, 0xf8, !PT ;  /* 0x000001f022027812 */ /* 0x000fe200078ef8e4 */
[----:B------:R-:W1:Y:S02]  /*15e90*/  S2R R0, SR_CTAID.X ;  /* 0x0000000000007919 */ /* 0x000e640000002500 */
[----:B------:R-:W-:Y:S01]  /*15ea0*/  IMAD R14, R238, 0x100, R14 ;  /* 0x00000100ee0e7824 */ /* 0x000fe200078e020e */
[----:B-1----:R-:W-:-:S04]  /*15eb0*/  LEA R2, R0, R2, 0x6 ;  /* 0x0000000200027211 */ /* 0x002fc800078e30ff */
[----:B------:R-:W-:Y:S01]  /*15ec0*/  IADD3 R2, PT, PT, R149, R2, -R231 ;  /* 0x0000000295027210 */ /* 0x000fe20007ffe8e7 */
[C---:B------:R-:W-:Y:S01]  /*15ed0*/  VIADD R38, R14.reuse, 0x60 ;  /* 0x000000600e267836 */ /* 0x040fe20000000000 */
[C---:B------:R-:W-:Y:S01]  /*15ee0*/  IADD3 R37, PT, PT, R14.reuse, 0x59, RZ ;  /* 0x000000590e257810 */ /* 0x040fe20007ffe0ff */
[C---:B------:R-:W-:Y:S01]  /*15ef0*/  VIADD R39, R14.reuse, 0x61 ;  /* 0x000000610e277836 */ /* 0x040fe20000000000 */
[C---:B------:R-:W-:Y:S01]  /*15f00*/  IADD3 R40, PT, PT, R14.reuse, 0x68, RZ ;  /* 0x000000680e287810 */ /* 0x040fe20007ffe0ff */
[C---:B------:R-:W-:Y:S01]  /*15f10*/  VIADD R43, R14.reuse, 0x70 ;  /* 0x000000700e2b7836 */ /* 0x040fe20000000000 */
[C---:B------:R-:W-:Y:S01]  /*15f20*/  IADD3 R44, PT, PT, R14.reuse, 0x71, RZ ;  /* 0x000000710e2c7810 */ /* 0x040fe20007ffe0ff */
[C---:B------:R-:W-:Y:S02]  /*15f30*/  VIADD R45, R14.reuse, 0x78 ;  /* 0x000000780e2d7836 */ /* 0x040fe40000000000 */
[C---:B------:R-:W-:Y:S02]  /*15f40*/  VIADD R46, R14.reuse, 0x79 ;  /* 0x000000790e2e7836 */ /* 0x040fe40000000000 */
[----:B------:R-:W-:-:S02]  /*15f50*/  VIADD R49, R14, 0x81 ;  /* 0x000000810e317836 */ /* 0x000fc40000000000 */
[C---:B------:R-:W-:Y:S01]  /*15f60*/  VIADD R50, R14.reuse, 0x88 ;  /* 0x000000880e327836 */ /* 0x040fe20000000000 */
[----:B------:R-:W-:Y:S01]  /*15f70*/  IADD3 R51, PT, PT, R14, 0x89, RZ ;  /* 0x000000890e337810 */ /* 0x000fe20007ffe0ff */
[----:B---3--:R-:W-:Y:S02]  /*15f80*/  IMAD.MOV.U32 R93, RZ, RZ, R13 ;  /* 0x000000ffff5d7224 */ /* 0x008fe400078e000d */
[----:B--2---:R-:W-:Y:S02]  /*15f90*/  IMAD.MOV.U32 R65, RZ, RZ, R6 ;  /* 0x000000ffff417224 */ /* 0x004fe400078e0006 */
[----:B----4-:R-:W-:Y:S01]  /*15fa0*/  IMAD.MOV.U32 R66, RZ, RZ, R5 ;  /* 0x000000ffff427224 */ /* 0x010fe200078e0005 */
[----:B-----5:R-:W-:Y:S01]  /*15fb0*/  MOV R68, R4 ;  /* 0x0000000400447202 */ /* 0x020fe20000000f00 */
[----:B------:R-:W-:Y:S02]  /*15fc0*/  IMAD.MOV.U32 R36, RZ, RZ, R3 ;  /* 0x000000ffff247224 */ /* 0x000fe400078e0003 */
[----:B------:R-:W-:-:S02]  /*15fd0*/  IMAD.MOV.U32 R79, RZ, RZ, R29 ;  /* 0x000000ffff4f7224 */ /* 0x000fc400078e001d */
[----:B------:R-:W-:Y:S02]  /*15fe0*/  IMAD.MOV.U32 R35, RZ, RZ, R33 ;  /* 0x000000ffff237224 */ /* 0x000fe400078e0021 */
[----:B------:R-:W-:-:S03]  /*15ff0*/  IMAD.MOV.U32 R34, RZ, RZ, R32 ;  /* 0x000000ffff227224 */ /* 0x000fc600078e0020 */
[----:B------:R-:W-:Y:S02]  /*16000*/  MOV R53, R35 ;  /* 0x0000002300357202 */ /* 0x000fe40000000f00 */
[----:B------:R-:W-:Y:S01]  /*16010*/  MOV R33, R31 ;  /* 0x0000001f00217202 */ /* 0x000fe20000000f00 */
[----:B------:R-:W-:Y:S02]  /*16020*/  VIADD R29, R14, 0x40 ;  /* 0x000000400e1d7836 */ /* 0x000fe40000000000 */
[----:B------:R-:W-:Y:S02]  /*16030*/  IMAD.MOV.U32 R54, RZ, RZ, R34 ;  /* 0x000000ffff367224 */ /* 0x000fe400078e0022 */
[----:B------:R-:W-:Y:S02]  /*16040*/  IMAD.MOV.U32 R32, RZ, RZ, R28 ;  /* 0x000000ffff207224 */ /* 0x000fe400078e001c */
[----:B------:R-:W-:Y:S02]  /*16050*/  IMAD.MOV.U32 R56, RZ, RZ, R33 ;  /* 0x000000ffff387224 */ /* 0x000fe400078e0021 */
[----:B------:R-:W-:Y:S01]  /*16060*/  IMAD.MOV.U32 R31, RZ, RZ, R27 ;  /* 0x000000ffff1f7224 */ /* 0x000fe200078e001b */
[----:B------:R-:W-:-:S02]  /*16070*/  MOV R58, R32 ;  /* 0x00000020003a7202 */ /* 0x000fc40000000f00 */
[----:B------:R-:W-:Y:S01]  /*16080*/  MOV R27, R26 ;  /* 0x0000001a001b7202 */ /* 0x000fe20000000f00 */
[----:B------:R-:W-:Y:S01]  /*16090*/  IMAD.MOV.U32 R59, RZ, RZ, R31 ;  /* 0x000000ffff3b7224 */ /* 0x000fe200078e001f */
[----:B------:R-:W-:Y:S01]  /*160a0*/  MOV R26, R23 ;  /* 0x00000017001a7202 */ /* 0x000fe20000000f00 */
[----:B------:R-:W-:Y:S02]  /*160b0*/  IMAD.MOV.U32 R28, RZ, RZ, R25 ;  /* 0x000000ffff1c7224 */ /* 0x000fe400078e0019 */
[----:B------:R-:W-:Y:S02]  /*160c0*/  IMAD.MOV.U32 R25, RZ, RZ, R24 ;  /* 0x000000ffff197224 */ /* 0x000fe400078e0018 */
        /* <DEDUP_REMOVED lines=19> */
[C---:B------:R-:W-:Y:S01]  /*16200*/  IADD3 R23, PT, PT, R14.reuse, 0x29, RZ ;  /* 0x000000290e177810 */ /* 0x040fe20007ffe0ff */
[----:B------:R-:W-:Y:S01]  /*16210*/  IMAD.MOV.U32 R11, RZ, RZ, R10 ;  /* 0x000000ffff0b7224 */ /* 0x000fe200078e000a */
[----:B------:R-:W-:Y:S01]  /*16220*/  MOV R10, R9 ;  /* 0x00000009000a7202 */ /* 0x000fe20000000f00 */
[C---:B------:R-:W-:Y:S01]  /*16230*/  VIADD R9, R14.reuse, 0x1 ;  /* 0x000000010e097836 */ /* 0x040fe20000000000 */
[C---:B------:R-:W-:Y:S01]  /*16240*/  IADD3 R27, PT, PT, R14.reuse, 0x38, RZ ;  /* 0x000000380e1b7810 */ /* 0x040fe20007ffe0ff */
[C---:B------:R-:W-:Y:S01]  /*16250*/  VIADD R16, R14.reuse, 0x9 ;  /* 0x000000090e107836 */ /* 0x040fe20000000000 */
[----:B------:R-:W-:Y:S01]  /*16260*/  MOV R63, R11 ;  /* 0x0000000b003f7202 */ /* 0x000fe20000000f00 */
[----:B------:R-:W-:Y:S01]  /*16270*/  IMAD.MOV.U32 R96, RZ, RZ, R17 ;  /* 0x000000ffff607224 */ /* 0x000fe200078e0011 */
[C---:B------:R-:W-:Y:S01]  /*16280*/  IADD3 R17, PT, PT, R14.reuse, 0x11, RZ ;  /* 0x000000110e117810 */ /* 0x040fe20007ffe0ff */
[C---:B------:R-:W-:Y:S01]  /*16290*/  VIADD R15, R14.reuse, 0x10 ;  /* 0x000000100e0f7836 */ /* 0x040fe20000000000 */
[C---:B------:R-:W-:Y:S01]  /*162a0*/  IADD3 R34, PT, PT, R14.reuse, 0x50, RZ ;  /* 0x000000500e227810 */ /* 0x040fe20007ffe0ff */
[----:B------:R-:W-:Y:S01]  /*162b0*/  IMAD.MOV.U32 R95, RZ, RZ, R18 ;  /* 0x000000ffff5f7224 */ /* 0x000fe200078e0012 */
[----:B------:R-:W-:Y:S01]  /*162c0*/  MOV R91, R19 ;  /* 0x00000013005b7202 */ /* 0x000fe20000000f00 */
[----:B------:R-:W-:Y:S01]  /*162d0*/  VIADD R18, R14, 0x18 ;  /* 0x000000180e127836 */ /* 0x000fe20000000000 */
[C---:B------:R-:W-:Y:S01]  /*162e0*/  IADD3 R0, PT, PT, R2.reuse, -R16, RZ ;  /* 0x8000001002007210 */ /* 0x040fe20007ffe0ff */
[----:B------:R-:W-:-:S02]  /*162f0*/  IMAD.IADD R3, R2, 0x1, -R9 ;  /* 0x0000000102037824 */ /* 0x000fc400078e0a09 */
[C---:B------:R-:W-:Y:S01]  /*16300*/  IMAD.IADD R5, R2.reuse, 0x1, -R15 ;  /* 0x0000000102057824 */ /* 0x040fe200078e0a0f */
[C---:B------:R-:W-:Y:S01]  /*16310*/  IADD3 R8, PT, PT, R2.reuse, -R18, RZ ;  /* 0x8000001202087210 */ /* 0x040fe20007ffe0ff */
[----:B------:R-:W-:Y:S01]  /*16320*/  IMAD.IADD R6, R2, 0x1, -R17 ;  /* 0x0000000102067824 */ /* 0x000fe200078e0a11 */
[----:B------:R-:W-:Y:S01]  /*16330*/  IABS R7, R3 ;  /* 0x0000000300077213 */ /* 0x000fe20000000000 */
[----:B------:R-:W-:Y:S01]  /*16340*/  IMAD.MOV.U32 R84, RZ, RZ, R20 ;  /* 0x000000ffff547224 */ /* 0x000fe200078e0014 */
[----:B------:R-:W-:Y:S01]  /*16350*/  IABS R4, R0 ;  /* 0x0000000000047213 */ /* 0x000fe20000000000 */
[----:B------:R-:W-:Y:S01]  /*16360*/  IMAD.MOV.U32 R73, RZ, RZ, R10 ;  /* 0x000000ffff497224 */ /* 0x000fe200078e000a */
[----:B------:R-:W-:Y:S01]  /*16370*/  IABS R3, R5 ;  /* 0x0000000500037213 */ /* 0x000fe20000000000 */
[----:B------:R-:W-:Y:S01]  /*16380*/  IMAD.MOV.U32 R76, RZ, RZ, R21 ;  /* 0x000000ffff4c7224 */ /* 0x000fe200078e0015 */
[----:B------:R-:W-:Y:S01]  /*16390*/  IABS R0, R6 ;  /* 0x0000000600007213 */ /* 0x000fe20000000000 */
[----:B------:R-:W-:Y:S01]  /*163a0*/  VIADD R22, R14, 0x28 ;  /* 0x000000280e167836 */ /* 0x000fe20000000000 */
[----:B------:R-:W-:Y:S01]  /*163b0*/  IABS R5, R8 ;  /* 0x0000000800057213 */ /* 0x000fe20000000000 */
[----:B------:R-:W-:-:S02]  /*163c0*/  IMAD.MOV.U32 R6, RZ, RZ, R4 ;  /* 0x000000ffff067224 */ /* 0x000fc400078e0004 */
[----:B------:R-:W-:Y:S01]  /*163d0*/  IMAD.MOV.U32 R4, RZ, RZ, R3 ;  /* 0x000000ffff047224 */ /* 0x000fe200078e0003 */
[----:B------:R-:W-:Y:S01]  /*163e0*/  MOV R3, R0 ;  /* 0x0000000000037202 */ /* 0x000fe20000000f00 */
[----:B------:R-:W-:Y:S01]  /*163f0*/  IMAD.MOV.U32 R0, RZ, RZ, R5 ;  /* 0x000000ffff007224 */ /* 0x000fe200078e0005 */
[----:B------:R-:W-:Y:S01]  /*16400*/  I2FP.F32.S32 R6, R6 ;  /* 0x0000000600067245 */ /* 0x000fe20000201400 */
[C---:B------:R-:W-:Y:S01]  /*16410*/  VIADD R25, R14.reuse, 0x31 ;  /* 0x000000310e197836 */ /* 0x040fe20000000000 */
[----:B------:R-:W-:Y:S01]  /*16420*/  I2FP.F32.S32 R3, R3 ;  /* 0x0000000300037245 */ /* 0x000fe20000201400 */
[C---:B------:R-:W-:Y:S01]  /*16430*/  VIADD R10, R14.reuse, 0x19 ;  /* 0x000000190e0a7836 */ /* 0x040fe20000000000 */
[----:B------:R-:W-:Y:S01]  /*16440*/  I2FP.F32.S32 R0, R0 ;  /* 0x0000000000007245 */ /* 0x000fe20000201400 */
[C---:B------:R-:W-:Y:S01]  /*16450*/  VIADD R21, R14.reuse, 0x21 ;  /* 0x000000210e157836 */ /* 0x040fe20000000000 */
[----:B------:R-:W-:Y:S01]  /*16460*/  IADD3 R20, PT, PT, R14, 0x20, RZ ;  /* 0x000000200e147810 */ /* 0x000fe20007ffe0ff */
[C---:B------:R-:W-:Y:S01]  /*16470*/  FFMA.FTZ R60, -R151.reuse, R3, R217 ;  /* 0x00000003973c7223 */ /* 0x040fe200000101d9 */
[----:B------:R-:W-:Y:S01]  /*16480*/  I2FP.F32.S32 R7, R7 ;  /* 0x0000000700077245 */ /* 0x000fe20000201400 */
[----:B------:R-:W-:Y:S01]  /*16490*/  FFMA.FTZ R57, -R151, R0, R204 ;  /* 0x0000000097397223 */ /* 0x000fe200000101cc */
[----:B------:R-:W-:Y:S01]  /*164a0*/  I2FP.F32.S32 R4, R4 ;  /* 0x0000000400047245 */ /* 0x000fe20000201400 */
[----:B------:R-:W-:-:S02]  /*164b0*/  IMAD.IADD R3, R2, 0x1, -R10 ;  /* 0x0000000102037824 */ /* 0x000fc400078e0a0a */
[C---:B------:R-:W-:Y:S01]  /*164c0*/  FFMA.FTZ R61, -R151.reuse, R6, R221 ;  /* 0x00000006973d7223 */ /* 0x040fe200000101dd */
[C---:B------:R-:W-:Y:S01]  /*164d0*/  IMAD.IADD R0, R2.reuse, 0x1, -R20 ;  /* 0x0000000102007824 */ /* 0x040fe200078e0a14 */
[C---:B------:R-:W-:Y:S01]  /*164e0*/  IADD3 R5, PT, PT, R2.reuse, -R21, RZ ;  /* 0x8000001502057210 */ /* 0x040fe20007ffe0ff */
[C---:B------:R-:W-:Y:S02]  /*164f0*/  IMAD.IADD R6, R2.reuse, 0x1, -R22 ;  /* 0x0000000102067824 */ /* 0x040fe400078e0a16 */
[C---:B------:R-:W-:Y:S01]  /*16500*/  FFMA.FTZ R26, -R151.reuse, R7, R197 ;  /* 0x00000007971a7223 */ /* 0x040fe200000101c5 */
[----:B------:R-:W-:Y:S02]  /*16510*/  IMAD.IADD R8, R2, 0x1, -R23 ;  /* 0x0000000102087824 */ /* 0x000fe400078e0a17 */
[----:B------:R-:W-:Y:S01]  /*16520*/  FFMA.FTZ R62, -R151, R4, R216 ;  /* 0x00000004973e7223 */ /* 0x000fe200000101d8 */
[----:B------:R-:W-:Y:S01]  /*16530*/  IABS R7, R3 ;  /* 0x0000000300077213 */ /* 0x000fe20000000000 */
[C---:B------:R-:W-:Y:S01]  /*16540*/  VIADD R28, R14.reuse, 0x39 ;  /* 0x000000390e1c7836 */ /* 0x040fe20000000000 */
[----:B------:R-:W-:Y:S01]  /*16550*/  IABS R4, R0 ;  /* 0x0000000000047213 */ /* 0x000fe20000000000 */
[----:B------:R-:W-:Y:S01]  /*16560*/  IMAD.MOV.U32 R64, RZ, RZ, R12 ;  /* 0x000000ffff407224 */ /* 0x000fe200078e000c */
[----:B------:R-:W-:Y:S01]  /*16570*/  IABS R3, R5 ;  /* 0x0000000500037213 */ /* 0x000fe20000000000 */
[C---:B------:R-:W-:Y:S01]  /*16580*/  VIADD R31, R14.reuse, 0x48 ;  /* 0x000000480e1f7836 */ /* 0x040fe20000000000 */
[----:B------:R-:W-:Y:S01]  /*16590*/  IABS R0, R6 ;  /* 0x0000000600007213 */ /* 0x000fe20000000000 */
[C---:B------:R-:W-:Y:S01]  /*165a0*/  VIADD R32, R14.reuse, 0x49 ;  /* 0x000000490e207836 */ /* 0x040fe20000000000 */
[----:B------:R-:W-:Y:S01]  /*165b0*/  IABS R5, R8 ;  /* 0x0000000800057213 */ /* 0x000fe20000000000 */
[----:B------:R-:W-:Y:S01]  /*165c0*/  VIADD R35, R14, 0x51 ;  /* 0x000000510e237836 */ /* 0x000fe20000000000 */
[----:B------:R-:W-:Y:S01]  /*165d0*/  MOV R6, R4 ;  /* 0x0000000400067202 */ /* 0x000fe20000000f00 */
[----:B------:R-:W-:-:S02]  /*165e0*/  IMAD.MOV.U32 R4, RZ, RZ, R3 ;  /* 0x000000ffff047224 */ /* 0x000fc400078e0003 */
[----:B------:R-:W-:Y:S01]  /*165f0*/  IMAD.MOV.U32 R3, RZ, RZ, R0 ;  /* 0x000000ffff037224 */ /* 0x000fe200078e0000 */
[----:B------:R-:W-:Y:S01]  /*16600*/  MOV R0, R5 ;  /* 0x0000000500007202 */ /* 0x000fe20000000f00 */
[C---:B------:R-:W-:Y:S02]  /*16610*/  VIADD R11, R14.reuse, 0x30 ;  /* 0x000000300e0b7836 */ /* 0x040fe40000000000 */
[----:B------:R-:W-:Y:S01]  /*16620*/  VIADD R13, R14, 0x58 ;  /* 0x000000580e0d7836 */ /* 0x000fe20000000000 */
[----:B------:R-:W-:Y:S01]  /*16630*/  I2FP.F32.S32 R0, R0 ;  /* 0x0000000000007245 */ /* 0x000fe20000201400 */
[----:B------:R-:W-:Y:S01]  /*16640*/  IMAD.MOV.U32 R88, RZ, RZ, R24 ;  /* 0x000000ffff587224 */ /* 0x000fe200078e0018 */
[----:B------:R-:W-:Y:S02]  /*16650*/  I2FP.F32.S32 R3, R3 ;  /* 0x0000000300037245 */ /* 0x000fe40000201400 */
[----:B------:R-:W-:Y:S01]  /*16660*/  I2FP.F32.S32 R6, R6 ;  /* 0x0000000600067245 */ /* 0x000fe20000201400 */
[C---:B------:R-:W-:Y:S01]  /*16670*/  FFMA.FTZ R69, -R151.reuse, R0, R249 ;  /* 0x0000000097457223 */ /* 0x040fe200000101f9 */
[----:B------:R-:W-:Y:S01]  /*16680*/  I2FP.F32.S32 R4, R4 ;  /* 0x0000000400047245 */ /* 0x000fe20000201400 */
[C---:B------:R-:W-:Y:S01]  /*16690*/  IMAD.IADD R0, R2.reuse, 0x1, -R25 ;  /* 0x0000000102007824 */ /* 0x040fe200078e0a19 */
[----:B------:R-:W-:Y:S01]  /*166a0*/  I2FP.F32.S32 R7, R7 ;  /* 0x0000000700077245 */ /* 0x000fe20000201400 */
[C---:B------:R-:W-:Y:S01]  /*166b0*/  FFMA.FTZ R70, -R151.reuse, R3, R248 ;  /* 0x0000000397467223 */ /* 0x040fe200000101f8 */
[----:B------:R-:W-:Y:S01]  /*166c0*/  FFMA.FTZ R75, -R151, R6, R208 ;  /* 0x00000006974b7223 */ /* 0x000fe200000101d0 */
[C---:B------:R-:W-:Y:S01]  /*166d0*/  IADD3 R3, PT, PT, R2.reuse, -R11, RZ ;  /* 0x8000000b02037210 */ /* 0x040fe20007ffe0ff */
[C---:B------:R-:W-:Y:S01]  /*166e0*/  IMAD.IADD R5, R2.reuse, 0x1, -R27 ;  /* 0x0000000102057824 */ /* 0x040fe200078e0a1b */
[C---:B------:R-:W-:Y:S01]  /*166f0*/  IADD3 R6, PT, PT, R2.reuse, -R28, RZ ;  /* 0x8000001c02067210 */ /* 0x040fe20007ffe0ff */
[----:B------:R-:W-:-:S02]  /*16700*/  IMAD.IADD R8, R2, 0x1, -R29 ;  /* 0x0000000102087824 */ /* 0x000fc400078e0a1d */
[C---:B------:R-:W-:Y:S01]  /*16710*/  FFMA.FTZ R72, -R151.reuse, R4, R209 ;  /* 0x0000000497487223 */ /* 0x040fe200000101d1 */
[----:B------:R-:W-:Y:S01]  /*16720*/  FFMA.FTZ R33, -R151, R7, R205 ;  /* 0x0000000797217223 */ /* 0x000fe200000101cd */
[----:B------:R-:W-:Y:S02]  /*16730*/  IABS R4, R0 ;  /* 0x0000000000047213 */ /* 0x000fe40000000000 */
[----:B------:R-:W-:Y:S02]  /*16740*/  IABS R7, R3 ;  /* 0x0000000300077213 */ /* 0x000fe40000000000 */
[----:B------:R-:W-:Y:S02]  /*16750*/  IABS R3, R5 ;  /* 0x0000000500037213 */ /* 0x000fe40000000000 */
[----:B------:R-:W-:Y:S02]  /*16760*/  IABS R0, R6 ;  /* 0x0000000600007213 */ /* 0x000fe40000000000 */
[----:B------:R-:W-:Y:S01]  /*16770*/  IABS R5, R8 ;  /* 0x0000000800057213 */ /* 0x000fe20000000000 */
[----:B------:R-:W-:Y:S01]  /*16780*/  IMAD.MOV.U32 R6, RZ, RZ, R4 ;  /* 0x000000ffff067224 */ /* 0x000fe200078e0004 */
[----:B------:R-:W-:Y:S01]  /*16790*/  MOV R4, R3 ;  /* 0x0000000300047202 */ /* 0x000fe20000000f00 */
[----:B------:R-:W-:-:S02]  /*167a0*/  IMAD.MOV.U32 R3, RZ, RZ, R0 ;  /* 0x000000ffff037224 */ /* 0x000fc400078e0000 */
[----:B------:R-:W-:Y:S01]  /*167b0*/  IMAD.MOV.U32 R0, RZ, RZ, R5 ;  /* 0x000000ffff007224 */ /* 0x000fe200078e0005 */
[----:B------:R-:W-:Y:S02]  /*167c0*/  IADD3 R12, PT, PT, R14, 0x41, RZ ;  /* 0x000000410e0c7810 */ /* 0x000fe40007ffe0ff */
[----:B------:R-:W-:Y:S02]  /*167d0*/  I2FP.F32.S32 R3, R3 ;  /* 0x0000000300037245 */ /* 0x000fe40000201400 */
[----:B------:R-:W-:Y:S02]  /*167e0*/  I2FP.F32.S32 R0, R0 ;  /* 0x0000000000007245 */ /* 0x000fe40000201400 */
[----:B------:R-:W-:Y:S01]  /*167f0*/  I2FP.F32.S32 R6, R6 ;  /* 0x0000000600067245 */ /* 0x000fe20000201400 */
[C---:B------:R-:W-:Y:S01]  /*16800*/  FFMA.FTZ R80, -R151.reuse, R3, R213 ;  /* 0x0000000397507223 */ /* 0x040fe200000101d5 */
[----:B------:R-:W-:Y:S01]  /*16810*/  I2FP.F32.S32 R7, R7 ;  /* 0x0000000700077245 */ /* 0x000fe20000201400 */
[----:B------:R-:W-:Y:S01]  /*16820*/  FFMA.FTZ R78, -R151, R0, R200 ;  /* 0x00000000974e7223 */ /* 0x000fe200000101c8 */
[----:B------:R-:W-:Y:S01]  /*16830*/  I2FP.F32.S32 R4, R4 ;  /* 0x0000000400047245 */ /* 0x000fe20000201400 */
[C---:B------:R-:W-:Y:S01]  /*16840*/  IMAD.IADD R3, R2.reuse, 0x1, -R12 ;  /* 0x0000000102037824 */ /* 0x040fe200078e0a0c */
[C---:B------:R-:W-:Y:S01]  /*16850*/  IADD3 R0, PT, PT, R2.reuse, -R31, RZ ;  /* 0x8000001f02007210 */ /* 0x040fe20007ffe0ff */
[----:B------:R-:W-:-:S02]  /*16860*/  IMAD.IADD R5, R2, 0x1, -R32 ;  /* 0x0000000102057824 */ /* 0x000fc400078e0a20 */
[C---:B------:R-:W-:Y:S01]  /*16870*/  FFMA.FTZ R87, -R151.reuse, R6, R225 ;  /* 0x0000000697577223 */ /* 0x040fe200000101e1 */
[C---:B------:R-:W-:Y:S02]  /*16880*/  IMAD.IADD R6, R2.reuse, 0x1, -R34 ;  /* 0x0000000102067824 */ /* 0x040fe400078e0a22 */
[C---:B------:R-:W-:Y:S01]  /*16890*/  FFMA.FTZ R41, -R151.reuse, R7, R224 ;  /* 0x0000000797297223 */ /* 0x040fe200000101e0 */
        /* <DEDUP_REMOVED lines=17> */
[C---:B------:R-:W-:Y:S01]  /*169b0*/  FFMA.FTZ R89, -R151.reuse, R0, R173 ;  /* 0x0000000097597223 */ /* 0x040fe200000101ad */
[C---:B------:R-:W-:Y:S02]  /*169c0*/  IMAD.IADD R3, R2.reuse, 0x1, -R13 ;  /* 0x0000000102037824 */ /* 0x040fe400078e0a0d */
[----:B------:R-:W-:Y:S01]  /*169d0*/  FFMA.FTZ R94, -R151, R6, R192 ;  /* 0x00000006975e7223 */ /* 0x000fe200000101c0 */
[C---:B------:R-:W-:Y:S01]  /*169e0*/  IMAD.IADD R0, R2.reuse, 0x1, -R37 ;  /* 0x0000000102007824 */ /* 0x040fe200078e0a25 */
[C---:B------:R-:W-:Y:S01]  /*169f0*/  IADD3 R5, PT, PT, R2.reuse, -R38, RZ ;  /* 0x8000002602057210 */ /* 0x040fe20007ffe0ff */
[----:B------:R-:W-:-:S02]  /*16a00*/  IMAD.IADD R6, R2, 0x1, -R39 ;  /* 0x0000000102067824 */ /* 0x000fc400078e0a27 */
[C---:B------:R-:W-:Y:S01]  /*16a10*/  FFMA.FTZ R47, -R151.reuse, R7, R201 ;  /* 0x00000007972f7223 */ /* 0x040fe200000101c9 */
[----:B------:R-:W-:Y:S02]  /*16a20*/  IMAD.IADD R8, R2, 0x1, -R40 ;  /* 0x0000000102087824 */ /* 0x000fe400078e0a28 */
[----:B------:R-:W-:Y:S01]  /*16a30*/  FFMA.FTZ R92, -R151, R4, R193 ;  /* 0x00000004975c7223 */ /* 0x000fe200000101c1 */
[----:B------:R-:W-:Y:S02]  /*16a40*/  IABS R7, R3 ;  /* 0x0000000300077213 */ /* 0x000fe40000000000 */
        /* <DEDUP_REMOVED lines=8> */
[----:B------:R-:W-:-:S03]  /*16ad0*/  VIADD R19, R14, 0x69 ;  /* 0x000000690e137836 */ /* 0x000fc60000000000 */
[----:B------:R-:W-:Y:S02]  /*16ae0*/  I2FP.F32.S32 R0, R0 ;  /* 0x0000000000007245 */ /* 0x000fe40000201400 */
        /* <DEDUP_REMOVED lines=35> */
[C---:B------:R-:W-:Y:S01]  /*16d20*/  FFMA.FTZ R67, -R151.reuse, R7, R177 ;  /* 0x0000000797437223 */ /* 0x040fe200000101b1 */
[----:B------:R-:W-:Y:S01]  /*16d30*/  FFMA.FTZ R109, -R151, R4, R185 ;  /* 0x00000004976d7223 */ /* 0x000fe200000101b9 */
[----:B------:R-:W-:Y:S01]  /*16d40*/  IMAD.IADD R6, R2, 0x1, -R51 ;  /* 0x0000000102067824 */ /* 0x000fe200078e0a33 */
[----:B------:R-:W-:Y:S02]  /*16d50*/  IABS R7, R3 ;  /* 0x0000000300077213 */ /* 0x000fe40000000000 */
[----:B------:R-:W-:Y:S02]  /*16d60*/  IABS R4, R0 ;  /* 0x0000000000047213 */ /* 0x000fe40000000000 */
[----:B------:R-:W-:Y:S02]  /*16d70*/  IABS R3, R5 ;  /* 0x0000000500037213 */ /* 0x000fe40000000000 */
[----:B------:R-:W-:Y:S01]  /*16d80*/  IABS R0, R6 ;  /* 0x0000000600007213 */ /* 0x000fe20000000000 */
[----:B------:R-:W-:-:S02]  /*16d90*/  IMAD.MOV.U32 R6, RZ, RZ, R4 ;  /* 0x000000ffff067224 */ /* 0x000fc400078e0004 */
[----:B------:R-:W-:Y:S01]  /*16da0*/  IMAD.MOV.U32 R4, RZ, RZ, R3 ;  /* 0x000000ffff047224 */ /* 0x000fe200078e0003 */
[----:B------:R-:W-:-:S04]  /*16db0*/  MOV R3, R0 ;  /* 0x0000000000037202 */ /* 0x000fc80000000f00 */
[----:B------:R-:W-:Y:S02]  /*16dc0*/  I2FP.F32.S32 R4, R4 ;  /* 0x0000000400047245 */ /* 0x000fe40000201400 */
[----:B------:R-:W-:-:S03]  /*16dd0*/  I2FP.F32.S32 R3, R3 ;  /* 0x0000000300037245 */ /* 0x000fc60000201400 */
[C---:B------:R-:W-:Y:S01]  /*16de0*/  FFMA.FTZ R118, -R151.reuse, R4, R102 ;  /* 0x0000000497767223 */ /* 0x040fe20000010166 */
[----:B------:R-:W-:Y:S02]  /*16df0*/  IMAD.MOV.U32 R102, RZ, RZ, R91 ;  /* 0x000000ffff667224 */ /* 0x000fe400078e005b */
[----:B------:R-:W-:Y:S01]  /*16e00*/  FFMA.FTZ R116, -R151, R3, R100 ;  /* 0x0000000397747223 */ /* 0x000fe20000010164 */
        /* <DEDUP_REMOVED lines=10> */
[----:B------:R-:W2:Y:S04]  /*16eb0*/  LDL.LU R54, [R1+0xa8] ;  /* 0x0000a80001367983 */ /* 0x000ea80000300800 */
[----:B------:R-:W3:Y:S01]  /*16ec0*/  LDL.LU R30, [R1+0x10] ;  /* 0x00001000011e7983 */ /* 0x000ee20000300800 */
[----:B------:R-:W-:Y:S02]  /*16ed0*/  IMAD.MOV.U32 R108, RZ, RZ, R81 ;  /* 0x000000ffff6c7224 */ /* 0x000fe400078e0051 */
[----:B------:R-:W-:-:S02]  /*16ee0*/  IMAD.MOV.U32 R107, RZ, RZ, R102 ;  /* 0x000000ffff6b7224 */ /* 0x000fc400078e0066 */
[----:B------:R-:W-:Y:S02]  /*16ef0*/  IMAD.MOV.U32 R112, RZ, RZ, R108 ;  /* 0x000000ffff707224 */ /* 0x000fe400078e006c */
        /* <DEDUP_REMOVED lines=9> */
[----:B------:R-:W-:Y:S02]  /*16f90*/  IMAD.MOV.U32 R64, RZ, RZ, R63 ;  /* 0x000000ffff407224 */ /* 0x000fe400078e003f */
[----:B------:R-:W4:Y:S04]  /*16fa0*/  LDL.LU R63, [R1+0xd0] ;  /* 0x0000d000013f7983 */ /* 0x000f280000300800 */
[----:B------:R-:W5:Y:S01]  /*16fb0*/  LDL.LU R114, [R1+0x30] ;  /* 0x0000300001727983 */ /* 0x000f620000300800 */
[----:B------:R-:W-:-:S05]  /*16fc0*/  VIADD R52, R14, 0x90 ;  /* 0x000000900e347836 */ /* 0x000fca0000000000 */
[----:B------:R-:W-:-:S04]  /*16fd0*/  IADD3 R8, PT, PT, R2, -R52, RZ ;  /* 0x8000003402087210 */ /* 0x000fc80007ffe0ff */
[----:B------:R-:W-:-:S05]  /*16fe0*/  IABS R5, R8 ;  /* 0x0000000800057213 */ /* 0x000fca0000000000 */
[----:B------:R-:W-:-:S05]  /*16ff0*/  IMAD.MOV.U32 R0, RZ, RZ, R5 ;  /* 0x000000ffff007224 */ /* 0x000fca00078e0005 */
[----:B------:R-:W-:Y:S01]  /*17000*/  I2FP.F32.S32 R0, R0 ;  /* 0x0000000000007245 */ /* 0x000fe20000201400 */
[----:B------:R-:W-:Y:S02]  /*17010*/  IMAD.MOV.U32 R104, RZ, RZ, R91 ;  /* 0x000000ffff687224 */ /* 0x000fe400078e005b */
[----:B------:R-:W-:Y:S01]  /*17020*/  IMAD.MOV.U32 R91, RZ, RZ, R84 ;  /* 0x000000ffff5b7224 */ /* 0x000fe200078e0054 */
[----:B------:R-:W-:Y:S01]  /*17030*/  MOV R84, R56 ;  /* 0x0000003800547202 */ /* 0x000fe20000000f00 */
[C---:B------:R-:W-:Y:S01]  /*17040*/  VIADD R56, R14.reuse, 0x99 ;  /* 0x000000990e387836 */ /* 0x040fe20000000000 */
[----:B------:R-:W-:Y:S02]  /*17050*/  I2FP.F32.S32 R6, R6 ;  /* 0x0000000600067245 */ /* 0x000fe40000201400 */
[----:B------:R-:W-:Y:S01]  /*17060*/  MOV R111, R79 ;  /* 0x0000004f006f7202 */ /* 0x000fe20000000f00 */
[----:B------:R-:W-:Y:S01]  /*17070*/  IMAD.MOV.U32 R79, RZ, RZ, R58 ;  /* 0x000000ffff4f7224 */ /* 0x000fe200078e003a */
[----:B------:R-:W-:Y:S01]  /*17080*/  I2FP.F32.S32 R7, R7 ;  /* 0x0000000700077245 */ /* 0x000fe20000201400 */
[----:B------:R-:W-:Y:S01]  /*17090*/  VIADD R58, R14, 0xa0 ;  /* 0x000000a00e3a7836 */ /* 0x000fe20000000000 */
[----:B------:R-:W-:Y:S01]  /*170a0*/  IADD3 R5, PT, PT, R2, -R56, RZ ;  /* 0x8000003802057210 */ /* 0x000fe20007ffe0ff */
[----:B------:R-:W-:-:S02]  /*170b0*/  FFMA.FTZ R119, -R151, R6, R189 ;  /* 0x0000000697777223 */ /* 0x000fc400000101bd */
[----:B------:R-:W-:Y:S01]  /*170c0*/  FFMA.FTZ R77, -R151, R7, R188 ;  /* 0x00000007974d7223 */ /* 0x000fe200000101bc */
[----:B------:R-:W-:Y:S01]  /*170d0*/  IMAD.IADD R6, R2, 0x1, -R58 ;  /* 0x0000000102067824 */ /* 0x000fe200078e0a3a */
[----:B------:R-:W-:Y:S01]  /*170e0*/  MOV R102, R88 ;  /* 0x0000005800667202 */ /* 0x000fe20000000f00 */
[----:B------:R-:W-:Y:S01]  /*170f0*/  IMAD.MOV.U32 R88, RZ, RZ, R59 ;  /* 0x000000ffff587224 */ /* 0x000fe200078e003b */
[----:B------:R-:W-:-:S05]  /*17100*/  IADD3 R59, PT, PT, R14, 0xa1, RZ ;  /* 0x000000a10e3b7810 */ /* 0x000fca0007ffe0ff */
[----:B------:R-:W-:Y:S02]  /*17110*/  IMAD.IADD R8, R2, 0x1, -R59 ;  /* 0x0000000102087824 */ /* 0x000fe400078e0a3b */
[----:B--2---:R-:W-:Y:S01]  /*17120*/  IMAD.MOV.U32 R81, RZ, RZ, R54 ;  /* 0x000000ffff517224 */ /* 0x004fe200078e0036 */
[C---:B------:R-:W-:Y:S01]  /*17130*/  IADD3 R54, PT, PT, R14.reuse, 0x98, RZ ;  /* 0x000000980e367810 */ /* 0x040fe20007ffe0ff */
[----:B---3--:R-:W-:Y:S01]  /*17140*/  FFMA.FTZ R113, -R151, R0, R30 ;  /* 0x0000000097717223 */ /* 0x008fe2000001011e */
[----:B------:R-:W-:-:S03]  /*17150*/  VIADD R30, R14, 0x91 ;  /* 0x000000910e1e7836 */ /* 0x000fc60000000000 */
[C---:B------:R-:W-:Y:S02]  /*17160*/  IMAD.IADD R0, R2.reuse, 0x1, -R54 ;  /* 0x0000000102007824 */ /* 0x040fe400078e0a36 */
[----:B------:R-:W-:-:S03]  /*17170*/  IMAD.IADD R3, R2, 0x1, -R30 ;  /* 0x0000000102037824 */ /* 0x000fc600078e0a1e */
[----:B------:R-:W-:Y:S02]  /*17180*/  IABS R4, R0 ;  /* 0x0000000000047213 */ /* 0x000fe40000000000 */
[----:B------:R-:W-:Y:S02]  /*17190*/  IABS R7, R3 ;  /* 0x0000000300077213 */ /* 0x000fe40000000000 */
[----:B------:R-:W-:Y:S02]  /*171a0*/  IABS R3, R5 ;  /* 0x0000000500037213 */ /* 0x000fe40000000000 */
[----:B------:R-:W-:Y:S02]  /*171b0*/  IABS R0, R6 ;  /* 0x0000000600007213 */ /* 0x000fe40000000000 */
[----:B------:R-:W-:Y:S01]  /*171c0*/  MOV R6, R4 ;  /* 0x0000000400067202 */ /* 0x000fe20000000f00 */
[----:B------:R-:W-:-:S05]  /*171d0*/  IMAD.MOV.U32 R4, RZ, RZ, R3 ;  /* 0x000000ffff047224 */ /* 0x000fca00078e0003 */
        /* <DEDUP_REMOVED lines=9> */
[----:B------:R-:W-:Y:S01]  /*17270*/  IMAD.MOV.U32 R82, RZ, RZ, R73 ;  /* 0x000000ffff527224 */ /* 0x000fe200078e0049 */
[----:B------:R-:W-:Y:S01]  /*17280*/  I2FP.F32.S32 R6, R6 ;  /* 0x0000000600067245 */ /* 0x000fe20000201400 */
[----:B------:R-:W-:Y:S01]  /*17290*/  IMAD.MOV.U32 R73, RZ, RZ, R68 ;  /* 0x000000ffff497224 */ /* 0x000fe200078e0044 */
[----:B------:R-:W-:Y:S01]  /*172a0*/  MOV R68, R66 ;  /* 0x0000004200447202 */ /* 0x000fe20000000f00 */
[----:B------:R-:W-:-:S02]  /*172b0*/  IMAD.MOV.U32 R66, RZ, RZ, R65 ;  /* 0x000000ffff427224 */ /* 0x000fc400078e0041 */
[----:B------:R-:W-:Y:S01]  /*172c0*/  IMAD.MOV.U32 R65, RZ, RZ, R64 ;  /* 0x000000ffff417224 */ /* 0x000fe200078e0040 */
[----:B----4-:R-:W-:Y:S01]  /*172d0*/  MOV R64, R63 ;  /* 0x0000003f00407202 */ /* 0x010fe20000000f00 */
[----:B------:R-:W-:Y:S02]  /*172e0*/  IMAD.MOV.U32 R63, RZ, RZ, R36 ;  /* 0x000000ffff3f7224 */ /* 0x000fe400078e0024 */
[----:B-----5:R-:W-:Y:S01]  /*172f0*/  FFMA.FTZ R124, -R151, R6, R114 ;  /* 0x00000006977c7223 */ /* 0x020fe20000010172 */
[----:B------:R-:W2:Y:S04]  /*17300*/  LDL.LU R36, [R1+0xd4] ;  /* 0x0000d40001247983 */ /* 0x000ea80000300800 */
[----:B------:R-:W3:Y:S01]  /*17310*/  LDL.LU R114, [R1+0x20] ;  /* 0x0000200001727983 */ /* 0x000ee20000300800 */
[----:B------:R-:W-:Y:S01]  /*17320*/  IABS R5, R8 ;  /* 0x0000000800057213 */ /* 0x000fe20000000000 */
[----:B------:R-:W-:-:S03]  /*17330*/  IMAD.MOV.U32 R3, RZ, RZ, R0 ;  /* 0x000000ffff037224 */ /* 0x000fc600078e0000 */
[----:B------:R-:W-:-:S04]  /*17340*/  MOV R0, R5 ;  /* 0x0000000500007202 */ /* 0x000fc80000000f00 */
[----:B------:R-:W-:Y:S01]  /*17350*/  I2FP.F32.S32 R0, R0 ;  /* 0x0000000000007245 */ /* 0x000fe20000201400 */
[----:B------:R-:W-:Y:S01]  /*17360*/  IMAD.MOV.U32 R231, RZ, RZ, R111 ;  /* 0x000000ffffe77224 */ /* 0x000fe200078e006f */
[----:B------:R-:W-:Y:S01]  /*17370*/  MOV R111, R64 ;  /* 0x00000040006f7202 */ /* 0x000fe20000000f00 */
[----:B------:R-:W-:Y:S02]  /*17380*/  IMAD.MOV.U32 R129, RZ, RZ, R73 ;  /* 0x000000ffff817224 */ /* 0x000fe400078e0049 */
[----:B------:R-:W-:Y:S02]  /*17390*/  FFMA.FTZ R120, -R151, R0, R112 ;  /* 0x0000000097787223 */ /* 0x000fe40000010170 */
[----:B------:R-:W4:Y:S01]  /*173a0*/  LDL.LU R112, [R1+0xd8] ;  /* 0x0000d80001707983 */ /* 0x000f220000300800 */
[----:B------:R-:W-:-:S03]  /*173b0*/  IMAD.MOV.U32 R115, RZ, RZ, R82 ;  /* 0x000000ffff737224 */ /* 0x000fc600078e0052 */
[----:B------:R-:W5:Y:S01]  /*173c0*/  LDL.LU R64, [R1+0x8] ;  /* 0x0000080001407983 */ /* 0x000f620000300800 */
[----:B------:R-:W-:-:S03]  /*173d0*/  IMAD.MOV.U32 R125, RZ, RZ, R97 ;  /* 0x000000ffff7d7224 */ /* 0x000fc600078e0061 */
[----:B------:R-:W5:Y:S04]  /*173e0*/  LDL.LU R73, [R1+0xc] ;  /* 0x00000c0001497983 */ /* 0x000f680000300800 */
[----:B------:R-:W5:Y:S04]  /*173f0*/  LDL.LU R82, [R1+0x1c] ;  /* 0x00001c0001527983 */ /* 0x000f680000300800 */
[----:B------:R-:W4:Y:S04]  /*17400*/  LDL.LU R97, [R1+0x40] ;  /* 0x0000400001617983 */ /* 0x000f280000300800 */
[----:B------:R-:W5:Y:S04]  /*17410*/  LDL.LU R133, [R1+0x44] ;  /* 0x0000440001857983 */ /* 0x000f680000300800 */
[----:B------:R-:W4:Y:S04]  /*17420*/  LDL.LU R132, [R1+0x50] ;  /* 0x0000500001847983 */ /* 0x000f280000300800 */
[----:B------:R-:W4:Y:S01]  /*17430*/  LDL.LU R131, [R1+0x54] ;  /* 0x0000540001837983 */ /* 0x000f220000300800 */
[----:B------:R-:W-:-:S02]  /*17440*/  I2FP.F32.S32 R3, R3 ;  /* 0x0000000300037245 */ /* 0x000fc40000201400 */
[----:B------:R-:W-:Y:S01]  /*17450*/  MOV R128, R108 ;  /* 0x0000006c00807202 */ /* 0x000fe20000000f00 */
[----:B------:R-:W-:Y:S02]  /*17460*/  IMAD.MOV.U32 R108, RZ, RZ, R63 ;  /* 0x000000ffff6c7224 */ /* 0x000fe400078e003f */
[----:B------:R-:W-:Y:S02]  /*17470*/  IMAD.MOV.U32 R127, RZ, RZ, R65 ;  /* 0x000000ffff7f7224 */ /* 0x000fe400078e0041 */
[C---:B------:R-:W-:Y:S01]  /*17480*/  VIADD R63, R14.reuse, 0xa9 ;  /* 0x000000a90e3f7836 */ /* 0x040fe20000000000 */
[----:B------:R-:W-:Y:S01]  /*17490*/  MOV R130, R68 ;  /* 0x0000004400827202 */ /* 0x000fe20000000f00 */
[----:B------:R-:W-:Y:S01]  /*174a0*/  IMAD.MOV.U32 R126, RZ, RZ, R66 ;  /* 0x000000ffff7e7224 */ /* 0x000fe200078e0042 */
[C---:B------:R-:W-:Y:S01]  /*174b0*/  IADD3 R66, PT, PT, R14.reuse, 0xb1, RZ ;  /* 0x000000b10e427810 */ /* 0x040fe20007ffe0ff */
[C---:B------:R-:W-:Y:S01]  /*174c0*/  VIADD R65, R14.reuse, 0xb0 ;  /* 0x000000b00e417836 */ /* 0x040fe20000000000 */
[----:B------:R-:W-:Y:S01]  /*174d0*/  I2FP.F32.S32 R7, R7 ;  /* 0x0000000700077245 */ /* 0x000fe20000201400 */
[----:B------:R-:W-:Y:S01]  /*174e0*/  VIADD R68, R14, 0xb8 ;  /* 0x000000b80e447836 */ /* 0x000fe20000000000 */
[C---:B------:R-:W-:Y:S01]  /*174f0*/  IADD3 R0, PT, PT, R2.reuse, -R63, RZ ;  /* 0x8000003f02007210 */ /* 0x040fe20007ffe0ff */
[----:B------:R-:W-:-:S02]  /*17500*/  IMAD.IADD R5, R2, 0x1, -R65 ;  /* 0x0000000102057824 */ /* 0x000fc400078e0a41 */
[C---:B------:R-:W-:Y:S02]  /*17510*/  IMAD.IADD R6, R2.reuse, 0x1, -R66 ;  /* 0x0000000102067824 */ /* 0x040fe400078e0a42 */
[----:B------:R-:W-:Y:S01]  /*17520*/  FFMA.FTZ R88, -R151, R7, R88 ;  /* 0x0000000797587223 */ /* 0x000fe20000010158 */
[----:B------:R-:W-:Y:S02]  /*17530*/  IADD3 R8, PT, PT, R2, -R68, RZ ;  /* 0x8000004402087210 */ /* 0x000fe40007ffe0ff */
[----:B------:R-:W-:Y:S02]  /*17540*/  IABS R4, R0 ;  /* 0x0000000000047213 */ /* 0x000fe40000000000 */
[----:B------:R-:W-:-:S03]  /*17550*/  IABS R0, R6 ;  /* 0x0000000600007213 */ /* 0x000fc60000000000 */
[----:B------:R-:W-:Y:S01]  /*17560*/  IMAD.MOV.U32 R6, RZ, RZ, R4 ;  /* 0x000000ffff067224 */ /* 0x000fe200078e0004 */
[----:B------:R-:W-:-:S04]  /*17570*/  MOV R134, R76 ;  /* 0x0000004c00867202 */ /* 0x000fc80000000f00 */
[----:B------:R-:W-:Y:S01]  /*17580*/  I2FP.F32.S32 R6, R6 ;  /* 0x0000000600067245 */ /* 0x000fe20000201400 */
[----:B------:R-:W-:Y:S02]  /*17590*/  IMAD.MOV.U32 R137, RZ, RZ, R86 ;  /* 0x000000ffff897224 */ /* 0x000fe400078e0056 */
[----:B------:R-:W-:Y:S02]  /*175a0*/  IMAD.MOV.U32 R138, RZ, RZ, R100 ;  /* 0x000000ffff8a7224 */ /* 0x000fe400078e0064 */
[----:B------:R-:W-:Y:S02]  /*175b0*/  IMAD.MOV.U32 R86, RZ, RZ, R71 ;  /* 0x000000ffff567224 */ /* 0x000fe400078e0047 */
[----:B------:R-:W-:Y:S02]  /*175c0*/  IMAD.MOV.U32 R100, RZ, RZ, R74 ;  /* 0x000000ffff647224 */ /* 0x000fe400078e004a */
[C---:B------:R-:W-:Y:S02]  /*175d0*/  VIADD R71, R14.reuse, 0xc0 ;  /* 0x000000c00e477836 */ /* 0x040fe40000000000 */
[----:B------:R-:W-:-:S02]  /*175e0*/  VIADD R74, R14, 0xc1 ;  /* 0x000000c10e4a7836 */ /* 0x000fc40000000000 */
[----:B------:R-:W-:Y:S01]  /*175f0*/  IMAD.MOV.U32 R239, RZ, RZ, R134 ;  /* 0x000000ffffef7224 */ /* 0x000fe200078e0086 */
[C---:B------:R-:W-:Y:S01]  /*17600*/  IADD3 R76, PT, PT, R14.reuse, 0xc8, RZ ;  /* 0x000000c80e4c7810 */ /* 0x040fe20007ffe0ff */
[----:B------:R-:W-:Y:S01]  /*17610*/  IMAD.MOV.U32 R123, RZ, RZ, R93 ;  /* 0x000000ffff7b7224 */ /* 0x000fe200078e005d */
[----:B------:R-:W-:Y:S01]  /*17620*/  MOV R117, R85 ;  /* 0x0000005500757202 */ /* 0x000fe20000000f00 */
[----:B------:R-:W4:Y:S04]  /*17630*/  LDL.LU R93, [R1+0x58] ;  /* 0x00005800015d7983 */ /* 0x000f280000300800 */
[----:B------:R-:W4:Y:S01]  /*17640*/  LDL.LU R85, [R1+0x4c] ;  /* 0x00004c0001557983 */ /* 0x000f220000300800 */
[----:B---3--:R-:W-:Y:S01]  /*17650*/  FFMA.FTZ R121, -R151, R3, R114 ;  /* 0x0000000397797223 */ /* 0x008fe20000010172 */
[----:B--2---:R-:W-:Y:S01]  /*17660*/  IMAD.MOV.U32 R114, RZ, RZ, R36 ;  /* 0x000000ffff727224 */ /* 0x004fe200078e0024 */
[----:B------:R-:W-:-:S05]  /*17670*/  IADD3 R36, PT, PT, R14, 0xa8, RZ ;  /* 0x000000a80e247810 */ /* 0x000fca0007ffe0ff */
[----:B------:R-:W-:-:S05]  /*17680*/  IMAD.IADD R3, R2, 0x1, -R36 ;  /* 0x0000000102037824 */ /* 0x000fca00078e0a24 */
[----:B------:R-:W-:Y:S02]  /*17690*/  IABS R7, R3 ;  /* 0x0000000300077213 */ /* 0x000fe40000000000 */
[----:B------:R-:W-:Y:S02]  /*176a0*/  IABS R3, R5 ;  /* 0x0000000500037213 */ /* 0x000fe40000000000 */
[----:B------:R-:W-:-:S03]  /*176b0*/  IABS R5, R8 ;  /* 0x0000000800057213 */ /* 0x000fc60000000000 */
[----:B------:R-:W-:Y:S01]  /*176c0*/  IMAD.MOV.U32 R4, RZ, RZ, R3 ;  /* 0x000000ffff047224 */ /* 0x000fe200078e0003 */
[----:B------:R-:W-:Y:S01]  /*176d0*/  MOV R3, R0 ;  /* 0x0000000000037202 */ /* 0x000fe20000000f00 */
[----:B------:R-:W-:-:S03]  /*176e0*/  IMAD.MOV.U32 R0, RZ, RZ, R5 ;  /* 0x000000ffff007224 */ /* 0x000fc600078e0005 */
[----:B------:R-:W-:Y:S02]  /*176f0*/  I2FP.F32.S32 R4, R4 ;  /* 0x0000000400047245 */ /* 0x000fe40000201400 */
[----:B------:R-:W-:Y:S02]  /*17700*/  I2FP.F32.S32 R0, R0 ;  /* 0x0000000000007245 */ /* 0x000fe40000201400 */
[----:B------:R-:W-:Y:S02]  /*17710*/  I2FP.F32.S32 R3, R3 ;  /* 0x0000000300037245 */ /* 0x000fe40000201400 */
[----:B------:R-:W-:Y:S01]  /*17720*/  I2FP.F32.S32 R7, R7 ;  /* 0x0000000700077245 */ /* 0x000fe20000201400 */
[C---:B-----5:R-:W-:Y:S01]  /*17730*/  FFMA.FTZ R136, -R151.reuse, R6, R133 ;  /* 0x0000000697887223 */ /* 0x060fe20000010185 */
[----:B------:R-:W-:Y:S01]  /*17740*/  MOV R133, R107 ;  /* 0x0000006b00857202 */ /* 0x000fe20000000f00 */
[----:B----4-:R-:W-:Y:S01]  /*17750*/  FFMA.FTZ R135, -R151, R4, R132 ;  /* 0x0000000497877223 */ /* 0x010fe20000010184 */
[----:B------:R-:W-:-:S02]  /*17760*/  IMAD.MOV.U32 R132, RZ, RZ, R128 ;  /* 0x000000ffff847224 */ /* 0x000fc400078e0080 */
[C---:B------:R-:W-:Y:S01]  /*17770*/  FFMA.FTZ R128, -R151.reuse, R0, R42 ;  /* 0x0000000097807223 */ /* 0x040fe2000001012a */
[----:B------:R-:W-:Y:S01]  /*17780*/  IADD3 R42, PT, PT, R14, 0xb9, RZ ;  /* 0x000000b90e2a7810 */ /* 0x000fe20007ffe0ff */
[----:B------:R-:W-:Y:S01]  /*17790*/  FFMA.FTZ R131, -R151, R3, R131 ;  /* 0x0000000397837223 */ /* 0x000fe20000010183 */
[----:B------:R-:W-:Y:S01]  /*177a0*/  MOV R134, R133 ;  /* 0x0000008500867202 */ /* 0x000fe20000000f00 */
[----:B------:R-:W-:Y:S01]  /*177b0*/  IMAD.MOV.U32 R133, RZ, RZ, R132 ;  /* 0x000000ffff857224 */ /* 0x000fe200078e0084 */
[C---:B------:R-:W-:Y:S01]  /*177c0*/  IADD3 R0, PT, PT, R2.reuse, -R71, RZ ;  /* 0x8000004702007210 */ /* 0x040fe20007ffe0ff */
[C---:B------:R-:W-:Y:S02]  /*177d0*/  IMAD.IADD R3, R2.reuse, 0x1, -R42 ;  /* 0x0000000102037824 */ /* 0x040fe400078e0a2a */
[----:B------:R-:W-:Y:S01]  /*177e0*/  IMAD.MOV.U32 R132, RZ, RZ, R130 ;  /* 0x000000ffff847224 */ /* 0x000fe200078e0082 */
[----:B------:R-:W-:Y:S01]  /*177f0*/  MOV R130, R129 ;  /* 0x0000008100827202 */ /* 0x000fe20000000f00 */
[----:B------:R-:W-:-:S02]  /*17800*/  IMAD.IADD R5, R2, 0x1, -R74 ;  /* 0x0000000102057824 */ /* 0x000fc400078e0a4a */
[----:B------:R-:W-:Y:S02]  /*17810*/  IMAD.MOV.U32 R129, RZ, RZ, R127 ;  /* 0x000000ffff817224 */ /* 0x000fe400078e007f */
[----:B------:R-:W-:Y:S01]  /*17820*/  FFMA.FTZ R97, -R151, R7, R97 ;  /* 0x0000000797617223 */ /* 0x000fe20000010161 */
[----:B------:R-:W-:Y:S01]  /*17830*/  IMAD.MOV.U32 R127, RZ, RZ, R126 ;  /* 0x000000ffff7f7224 */ /* 0x000fe200078e007e */
[----:B------:R-:W-:Y:S01]  /*17840*/  MOV R126, R125 ;  /* 0x0000007d007e7202 */ /* 0x000fe20000000f00 */
[----:B------:R-:W-:Y:S01]  /*17850*/  IMAD.IADD R6, R2, 0x1, -R76 ;  /* 0x0000000102067824 */ /* 0x000fe200078e0a4c */
[----:B------:R-:W-:Y:S01]  /*17860*/  IABS R7, R3 ;  /* 0x0000000300077213 */ /* 0x000fe20000000000 */
[----:B------:R-:W-:Y:S01]  /*17870*/  IMAD.MOV.U32 R125, RZ, RZ, R123 ;  /* 0x000000ffff7d7224 */ /* 0x000fe200078e007b */
[----:B------:R-:W-:Y:S01]  /*17880*/  IABS R4, R0 ;  /* 0x0000000000047213 */ /* 0x000fe20000000000 */
[----:B------:R-:W-:Y:S01]  /*17890*/  IMAD.MOV.U32 R123, RZ, RZ, R117 ;  /* 0x000000ffff7b7224 */ /* 0x000fe200078e0075 */
[----:B------:R-:W-:-:S02]  /*178a0*/  IABS R3, R5 ;  /* 0x0000000500037213 */ /* 0x000fc40000000000 */
[----:B------:R-:W-:Y:S01]  /*178b0*/  MOV R117, R115 ;  /* 0x0000007300757202 */ /* 0x000fe20000000f00 */
[----:B------:R-:W-:Y:S01]  /*178c0*/  IMAD.MOV.U32 R115, RZ, RZ, R114 ;  /* 0x000000ffff737224 */ /* 0x000fe200078e0072 */
[----:B------:R-:W-:Y:S01]  /*178d0*/  IABS R0, R6 ;  /* 0x0000000600007213 */ /* 0x000fe20000000000 */
[----:B------:R-:W-:Y:S01]  /*178e0*/  IMAD.MOV.U32 R114, RZ, RZ, R112 ;  /* 0x000000ffff727224 */ /* 0x000fe200078e0070 */
[----:B------:R-:W-:Y:S01]  /*178f0*/  MOV R112, R111 ;  /* 0x0000006f00707202 */ /* 0x000fe20000000f00 */
[----:B------:R-:W-:Y:S02]  /*17900*/  IMAD.MOV.U32 R6, RZ, RZ, R4 ;  /* 0x000000ffff067224 */ /* 0x000fe400078e0004 */
[----:B------:R-:W-:Y:S02]  /*17910*/  IMAD.MOV.U32 R4, RZ, RZ, R3 ;  /* 0x000000ffff047224 */ /* 0x000fe400078e0003 */
[----:B------:R-:W-:Y:S02]  /*17920*/  IMAD.MOV.U32 R111, RZ, RZ, R108 ;  /* 0x000000ffff6f7224 */ /* 0x000fe400078e006c */
[----:B------:R-:W-:Y:S01]  /*17930*/  IMAD.MOV.U32 R108, RZ, RZ, R102 ;  /* 0x000000ffff6c7224 */ /* 0x000fe200078e0066 */
[----:B------:R-:W-:Y:S01]  /*17940*/  MOV R102, R84 ;  /* 0x0000005400667202 */ /* 0x000fe20000000f00 */
[----:B------:R-:W-:Y:S01]  /*17950*/  IMAD.MOV.U32 R84, RZ, RZ, R81 ;  /* 0x000000ffff547224 */ /* 0x000fe200078e0051 */
[----:B------:R-:W-:Y:S01]  /*17960*/  I2FP.F32.S32 R6, R6 ;  /* 0x0000000600067245 */ /* 0x000fe20000201400 */
[----:B------:R-:W-:Y:S01]  /*17970*/  IMAD.MOV.U32 R81, RZ, RZ, R79 ;  /* 0x000000ffff517224 */ /* 0x000fe200078e004f */
[----:B------:R-:W-:-:S02]  /*17980*/  I2FP.F32.S32 R4, R4 ;  /* 0x0000000400047245 */ /* 0x000fc40000201400 */
[----:B------:R-:W-:Y:S01]  /*17990*/  MOV R79, R53 ;  /* 0x00000035004f7202 */ /* 0x000fe20000000f00 */
[----:B------:R-:W-:Y:S02]  /*179a0*/  IMAD.MOV.U32 R53, RZ, RZ, R48 ;  /* 0x000000ffff357224 */ /* 0x000fe400078e0030 */
[----:B------:R-:W2:Y:S01]  /*179b0*/  LDL.LU R48, [R1+0x9c] ;  /* 0x00009c0001307983 */ /* 0x000ea20000300800 */
[C---:B------:R-:W-:Y:S01]  /*179c0*/  FFMA.FTZ R141, -R151.reuse, R6, R138 ;  /* 0x00000006978d7223 */ /* 0x040fe2000001018a */
[----:B------:R-:W-:Y:S02]  /*179d0*/  FFMA.FTZ R140, -R151, R4, R137 ;  /* 0x00000004978c7223 */ /* 0x000fe40000010189 */
[----:B------:R-:W3:Y:S04]  /*179e0*/  LDL.LU R138, [R1+0x78] ;  /* 0x00007800018a7983 */ /* 0x000ee80000300800 */
[----:B------:R-:W4:Y:S01]  /*179f0*/  LDL.LU R137, [R1+0x70] ;  /* 0x0000700001897983 */ /* 0x000f220000300800 */
[----:B------:R-:W-:Y:S01]  /*17a00*/  IMAD.MOV.U32 R201, RZ, RZ, R114 ;  /* 0x000000ffffc97224 */ /* 0x000fe200078e0072 */
[----:B------:R-:W-:Y:S01]  /*17a10*/  MOV R248, R125 ;  /* 0x0000007d00f87202 */ /* 0x000fe20000000f00 */
[----:B------:R-:W-:Y:S01]  /*17a20*/  IMAD.MOV.U32 R114, RZ, RZ, R100 ;  /* 0x000000ffff727224 */ /* 0x000fe200078e0064 */
[----:B------:R-:W-:Y:S01]  /*17a30*/  MOV R125, R53 ;  /* 0x00000035007d7202 */ /* 0x000fe20000000f00 */
[----:B------:R-:W5:Y:S04]  /*17a40*/  LDL.LU R100, [R1+0x98] ;  /* 0x0000980001647983 */ /* 0x000f680000300800 */
[----:B------:R-:W5:Y:S04]  /*17a50*/  LDL.LU R172, [R1+0xb8] ;  /* 0x0000b80001ac7983 */ /* 0x000f680000300800 */
[----:B------:R-:W5:Y:S01]  /*17a60*/  LDL.LU R53, [R1+0xb0] ;  /* 0x0000b00001357983 */ /* 0x000f620000300800 */
[----:B------:R-:W-:-:S05]  /*17a70*/  VIADD R107, R14, 0xc9 ;  /* 0x000000c90e6b7836 */ /* 0x000fca0000000000 */
[----:B------:R-:W-:-:S04]  /*17a80*/  IADD3 R8, PT, PT, R2, -R107, RZ ;  /* 0x8000006b02087210 */ /* 0x000fc80007ffe0ff */
[----:B------:R-:W-:Y:S02]  /*17a90*/  IABS R5, R8 ;  /* 0x0000000800057213 */ /* 0x000fe40000000000 */
[----:B------:R-:W-:-:S03]  /*17aa0*/  MOV R3, R0 ;  /* 0x0000000000037202 */ /* 0x000fc60000000f00 */
[----:B------:R-:W-:Y:S01]  /*17ab0*/  IMAD.MOV.U32 R0, RZ, RZ, R5 ;  /* 0x000000ffff007224 */ /* 0x000fe200078e0005 */
[----:B------:R-:W-:Y:S01]  /*17ac0*/  I2FP.F32.S32 R3, R3 ;  /* 0x0000000300037245 */ /* 0x000fe20000201400 */
[----:B------:R-:W-:Y:S01]  /*17ad0*/  IMAD.MOV.U32 R225, RZ, RZ, R117 ;  /* 0x000000ffffe17224 */ /* 0x000fe200078e0075 */
[----:B------:R-:W-:Y:S01]  /*17ae0*/  MOV R193, R115 ;  /* 0x0000007300c17202 */ /* 0x000fe20000000f00 */
[----:B------:R-:W-:Y:S01]  /*17af0*/  IMAD.MOV.U32 R209, RZ, RZ, R123 ;  /* 0x000000ffffd17224 */ /* 0x000fe200078e007b */
[----:B------:R-:W-:Y:S01]  /*17b00*/  MOV R117, R102 ;  /* 0x0000006600757202 */ /* 0x000fe20000000f00 */
[----:B------:R-:W-:Y:S01]  /*17b10*/  IMAD.MOV.U32 R115, RZ, RZ, R108 ;  /* 0x000000ffff737224 */ /* 0x000fe200078e006c */
[----:B------:R-:W-:Y:S01]  /*17b20*/  I2FP.F32.S32 R0, R0 ;  /* 0x0000000000007245 */ /* 0x000fe20000201400 */
[----:B------:R-:W-:Y:S01]  /*17b30*/  IMAD.MOV.U32 R123, RZ, RZ, R79 ;  /* 0x000000ffff7b7224 */ /* 0x000fe200078e004f */
[----:B------:R-:W-:Y:S01]  /*17b40*/  I2FP.F32.S32 R7, R7 ;  /* 0x0000000700077245 */ /* 0x000fe20000201400 */
[----:B------:R-:W-:Y:S01]  /*17b50*/  IMAD.MOV.U32 R108, RZ, RZ, R81 ;  /* 0x000000ffff6c7224 */ /* 0x000fe200078e0051 */
[----:B------:R-:W-:Y:S01]  /*17b60*/  MOV R192, R111 ;  /* 0x0000006f00c07202 */ /* 0x000fe20000000f00 */
[----:B------:R-:W-:Y:S01]  /*17b70*/  IMAD.MOV.U32 R200, RZ, RZ, R112 ;  /* 0x000000ffffc87224 */ /* 0x000fe200078e0070 */
[C---:B------:R-:W-:Y:S01]  /*17b80*/  IADD3 R79, PT, PT, R14.reuse, 0xd1, RZ ;  /* 0x000000d10e4f7810 */ /* 0x040fe20007ffe0ff */
[C---:B------:R-:W-:Y:S01]  /*17b90*/  VIADD R81, R14.reuse, 0xd8 ;  /* 0x000000d80e517836 */ /* 0x040fe20000000000 */
[----:B------:R-:W-:Y:S01]  /*17ba0*/  MOV R111, R84 ;  /* 0x00000054006f7202 */ /* 0x000fe20000000f00 */
[----:B------:R-:W-:Y:S01]  /*17bb0*/  IMAD.MOV.U32 R112, RZ, RZ, R86 ;  /* 0x000000ffff707224 */ /* 0x000fe200078e0056 */
[C---:B------:R-:W-:Y:S01]  /*17bc0*/  IADD3 R86, PT, PT, R14.reuse, 0xe0, RZ ;  /* 0x000000e00e567810 */ /* 0x040fe20007ffe0ff */
[----:B------:R-:W-:-:S02]  /*17bd0*/  VIADD R84, R14, 0xd9 ;  /* 0x000000d90e547836 */ /* 0x000fc40000000000 */
[----:B------:R-:W-:Y:S01]  /*17be0*/  FFMA.FTZ R104, -R151, R7, R104 ;  /* 0x0000000797687223 */ /* 0x000fe20000010168 */
[C---:B------:R-:W-:Y:S01]  /*17bf0*/  IADD3 R5, PT, PT, R2.reuse, -R81, RZ ;  /* 0x8000005102057210 */ /* 0x040fe20007ffe0ff */
[C---:B------:R-:W-:Y:S02]  /*17c00*/  IMAD.IADD R7, R2.reuse, 0x1, -R84 ;  /* 0x0000000102077824 */ /* 0x040fe400078e0a54 */
[----:B------:R-:W-:Y:S02]  /*17c10*/  IMAD.IADD R8, R2, 0x1, -R86 ;  /* 0x0000000102087824 */ /* 0x000fe400078e0a56 */
[----:B------:R-:W-:Y:S02]  /*17c20*/  IMAD.MOV.U32 R208, RZ, RZ, R148 ;  /* 0x000000ffffd07224 */ /* 0x000fe400078e0094 */
[----:B------:R-:W-:Y:S01]  /*17c30*/  VIADD R160, R14, 0x8 ;  /* 0x000000080ea07836 */ /* 0x000fe20000000000 */
[----:B------:R-:W-:Y:S01]  /*17c40*/  ISETP.GE.AND P0, PT, R9, R149, PT ;  /* 0x000000950900720c */ /* 0x000fe20003f06270 */
[----:B------:R-:W-:Y:S01]  /*17c50*/  IMAD.MOV.U32 R217, RZ, RZ, R126 ;  /* 0x000000ffffd97224 */ /* 0x000fe200078e007e */
[----:B------:R-:W-:Y:S01]  /*17c60*/  MOV R230, R133 ;  /* 0x0000008500e67202 */ /* 0x000fe20000000f00 */
[----:B------:R-:W-:-:S02]  /*17c70*/  IMAD.MOV.U32 R188, RZ, RZ, R82 ;  /* 0x000000ffffbc7224 */ /* 0x000fc400078e0052 */
[----:B------:R-:W-:Y:S02]  /*17c80*/  IMAD.MOV.U32 R204, RZ, RZ, R127 ;  /* 0x000000ffffcc7224 */ /* 0x000fe400078e007f */
[----:B------:R-:W-:Y:S01]  /*17c90*/  IMAD.MOV.U32 R189, RZ, RZ, R73 ;  /* 0x000000ffffbd7224 */ /* 0x000fe200078e0049 */
[----:B------:R-:W-:Y:S01]  /*17ca0*/  FSEL R73, R26, -INF , !P0 ;  /* 0xff8000001a497808 */ /* 0x000fe20004000000 */
[----:B------:R-:W-:Y:S01]  /*17cb0*/  IMAD.MOV.U32 R181, RZ, RZ, R95 ;  /* 0x000000ffffb57224 */ /* 0x000fe200078e005f */
[-C--:B------:R-:W-:Y:S02]  /*17cc0*/  ISETP.GE.AND P3, PT, R15, R149.reuse, PT ;  /* 0x000000950f00720c */ /* 0x080fe40003f66270 */
[-C--:B------:R-:W-:Y:S02]  /*17cd0*/  ISETP.GE.AND P5, PT, R18, R149.reuse, PT ;  /* 0x000000951200720c */ /* 0x080fe40003fa6270 */
[----:B------:R-:W-:Y:S02]  /*17ce0*/  ISETP.GE.AND P1, PT, R16, R149, PT ;  /* 0x000000951000720c */ /* 0x000fe40003f26270 */
[----:B------:R-:W-:-:S02]  /*17cf0*/  MOV R180, R96 ;  /* 0x0000006000b47202 */ /* 0x000fc40000000f00 */
[----:B------:R-:W-:Y:S02]  /*17d00*/  MOV R221, R91 ;  /* 0x0000005b00dd7202 */ /* 0x000fe40000000f00 */
[----:B------:R-:W-:Y:S01]  /*17d10*/  ISETP.GE.AND P4, PT, R17, R149, PT ;  /* 0x000000951100720c */ /* 0x000fe20003f86270 */
[----:B------:R-:W-:Y:S02]  /*17d20*/  IMAD.MOV.U32 R224, RZ, RZ, R93 ;  /* 0x000000ffffe07224 */ /* 0x000fe400078e005d */
[----:B------:R-:W-:Y:S01]  /*17d30*/  IMAD.MOV.U32 R197, RZ, RZ, R85 ;  /* 0x000000ffffc57224 */ /* 0x000fe200078e0055 */
[----:B------:R-:W-:Y:S02]  /*17d40*/  FSEL R85, R57, -INF , !P5 ;  /* 0xff80000039557808 */ /* 0x000fe40006800000 */
[----:B------:R-:W-:Y:S02]  /*17d50*/  FSEL R62, R62, -INF , !P3 ;  /* 0xff8000003e3e7808 */ /* 0x000fe40005800000 */
[----:B------:R-:W-:Y:S01]  /*17d60*/  FSEL R61, R61, -INF , !P1 ;  /* 0xff8000003d3d7808 */ /* 0x000fe20004800000 */
[----:B------:R-:W-:Y:S01]  /*17d70*/  IMAD.MOV.U32 R169, RZ, RZ, R111 ;  /* 0x000000ffffa97224 */ /* 0x000fe200078e006f */
[----:B------:R-:W-:Y:S01]  /*17d80*/  FSEL R60, R60, -INF , !P4 ;  /* 0xff8000003c3c7808 */ /* 0x000fe20006000000 */
[----:B------:R-:W-:Y:S01]  /*17d90*/  IMAD.MOV.U32 R173, RZ, RZ, R112 ;  /* 0x000000ffffad7224 */ /* 0x000fe200078e0070 */
[----:B------:R-:W-:Y:S01]  /*17da0*/  MOV R176, R108 ;  /* 0x0000006c00b07202 */ /* 0x000fe20000000f00 */
[----:B------:R-:W-:-:S02]  /*17db0*/  IMAD.MOV.U32 R212, RZ, RZ, R130 ;  /* 0x000000ffffd47224 */ /* 0x000fc400078e0082 */
[----:B------:R-:W-:Y:S01]  /*17dc0*/  IMAD.MOV.U32 R213, RZ, RZ, R132 ;  /* 0x000000ffffd57224 */ /* 0x000fe200078e0084 */
[----:B------:R-:W-:Y:S02]  /*17dd0*/  MOV R205, R129 ;  /* 0x0000008100cd7202 */ /* 0x000fe40000000f00 */
[----:B------:R-:W-:Y:S02]  /*17de0*/  MOV R216, R153 ;  /* 0x0000009900d87202 */ /* 0x000fe40000000f00 */
[----:B------:R-:W-:Y:S01]  /*17df0*/  ISETP.GE.AND P6, PT, R35, R149, PT ;  /* 0x000000952300720c */ /* 0x000fe20003fc6270 */
[----:B--2---:R-:W-:Y:S02]  /*17e00*/  IMAD.MOV.U32 R102, RZ, RZ, R48 ;  /* 0x000000ffff667224 */ /* 0x004fe400078e0030 */
[----:B------:R-:W-:Y:S02]  /*17e10*/  VIADD R48, R14, 0xd0 ;  /* 0x000000d00e307836 */ /* 0x000fe40000000000 */
[----:B---3--:R-:W-:-:S02]  /*17e20*/  IMAD.MOV.U32 R240, RZ, RZ, R138 ;  /* 0x000000fffff07224 */ /* 0x008fc400078e008a */
[C---:B------:R-:W-:Y:S01]  /*17e30*/  FFMA.FTZ R138, -R151.reuse, R0, R134 ;  /* 0x00000000978a7223 */ /* 0x040fe20000010186 */
[C---:B------:R-:W-:Y:S02]  /*17e40*/  IMAD.IADD R0, R2.reuse, 0x1, -R79 ;  /* 0x0000000102007824 */ /* 0x040fe400078e0a4f */
[----:B----4-:R-:W-:Y:S01]  /*17e50*/  FFMA.FTZ R139, -R151, R3, R137 ;  /* 0x00000003978b7223 */ /* 0x010fe20000010189 */
[----:B------:R-:W-:Y:S02]  /*17e60*/  IMAD.IADD R3, R2, 0x1, -R48 ;  /* 0x0000000102037824 */ /* 0x000fe400078e0a30 */
[----:B------:R-:W-:-:S03]  /*17e70*/  IABS R4, R0 ;  /* 0x0000000000047213 */ /* 0x000fc60000000000 */
[----:B------:R-:W-:Y:S02]  /*17e80*/  IABS R6, R3 ;  /* 0x0000000300067213 */ /* 0x000fe40000000000 */
[----:B------:R-:W-:Y:S02]  /*17e90*/  IABS R3, R5 ;  /* 0x0000000500037213 */ /* 0x000fe40000000000 */
[----:B------:R-:W-:Y:S02]  /*17ea0*/  IABS R0, R7 ;  /* 0x0000000700007213 */ /* 0x000fe40000000000 */
[----:B------:R-:W-:Y:S02]  /*17eb0*/  IABS R7, R8 ;  /* 0x0000000800077213 */ /* 0x000fe40000000000 */
[----:B------:R-:W-:Y:S01]  /*17ec0*/  MOV R5, R4 ;  /* 0x0000000400057202 */ /* 0x000fe20000000f00 */
[----:B------:R-:W-:Y:S02]  /*17ed0*/  IMAD.MOV.U32 R4, RZ, RZ, R3 ;  /* 0x000000ffff047224 */ /* 0x000fe400078e0003 */
[----:B------:R-:W-:Y:S01]  /*17ee0*/  IMAD.MOV.U32 R3, RZ, RZ, R0 ;  /* 0x000000ffff037224 */ /* 0x000fe200078e0000 */
[----:B------:R-:W-:-:S04]  /*17ef0*/  MOV R0, R7 ;  /* 0x0000000700007202 */ /* 0x000fc80000000f00 */
[----:B------:R-:W-:Y:S02]  /*17f00*/  I2FP.F32.S32 R0, R0 ;  /* 0x0000000000007245 */ /* 0x000fe40000201400 */
[----:B------:R-:W-:-:S03]  /*17f10*/  I2FP.F32.S32 R3, R3 ;  /* 0x0000000300037245 */ /* 0x000fc60000201400 */
[C---:B-----5:R-:W-:Y:S01]  /*17f20*/  FFMA.FTZ R144, -R151.reuse, R0, R53 ;  /* 0x0000000097907223 */ /* 0x060fe20000010135 */
[----:B------:R-:W-:Y:S01]  /*17f30*/  VIADD R53, R14, 0xe1 ;  /* 0x000000e10e357836 */ /* 0x000fe20000000000 */
[----:B------:R-:W-:Y:S01]  /*17f40*/  I2FP.F32.S32 R5, R5 ;  /* 0x0000000500057245 */ /* 0x000fe20000201400 */
[C---:B------:R-:W-:Y:S01]  /*17f50*/  FFMA.FTZ R148, -R151.reuse, R3, R117 ;  /* 0x0000000397947223 */ /* 0x040fe20000010175 */
[----:B------:R-:W-:Y:S01]  /*17f60*/  I2FP.F32.S32 R4, R4 ;  /* 0x0000000400047245 */ /* 0x000fe20000201400 */
[C---:B------:R-:W-:Y:S01]  /*17f70*/  IMAD.IADD R0, R2.reuse, 0x1, -R53 ;  /* 0x0000000102007824 */ /* 0x040fe200078e0a35 */
[C---:B------:R-:W-:Y:S01]  /*17f80*/  IADD3 R3, PT, PT, R2.reuse, 0x8, RZ ;  /* 0x0000000802037810 */ /* 0x040fe20007ffe0ff */
[C---:B------:R-:W-:Y:S01]  /*17f90*/  FFMA.FTZ R143, -R151.reuse, R5, R125 ;  /* 0x00000005978f7223 */ /* 0x040fe2000001017d */
[----:B------:R-:W-:Y:S01]  /*17fa0*/  I2FP.F32.S32 R6, R6 ;  /* 0x0000000600067245 */ /* 0x000fe20000201400 */
[----:B------:R-:W-:Y:S01]  /*17fb0*/  FFMA.FTZ R150, -R151, R4, R123 ;  /* 0x0000000497967223 */ /* 0x000fe2000001017b */
[----:B------:R-:W-:Y:S01]  /*17fc0*/  IMAD.IADD R4, R2, 0x1, -R160 ;  /* 0x0000000102047824 */ /* 0x000fe200078e0aa0 */
[----:B------:R-:W-:Y:S01]  /*17fd0*/  IADD3 R5, PT, PT, -R14, R2, RZ ;  /* 0x000000020e057210 */ /* 0x000fe20007ffe1ff */
[C---:B------:R-:W-:Y:S01]  /*17fe0*/  IMAD.IADD R7, R3.reuse, 0x1, -R14 ;  /* 0x0000000103077824 */ /* 0x040fe200078e0a0e */
[----:B------:R-:W-:Y:S01]  /*17ff0*/  IABS R0, R0 ;  /* 0x0000000000007213 */ /* 0x000fe20000000000 */
[----:B------:R-:W-:-:S02]  /*18000*/  IMAD.IADD R9, R3, 0x1, -R9 ;  /* 0x0000000103097824 */ /* 0x000fc400078e0a09 */
[----:B------:R-:W-:Y:S01]  /*18010*/  FFMA.FTZ R115, -R151, R6, R115 ;  /* 0x0000000697737223 */ /* 0x000fe20000010173 */
[----:B------:R-:W-:Y:S02]  /*18020*/  IABS R8, R5 ;  /* 0x0000000500087213 */ /* 0x000fe40000000000 */
[----:B------:R-:W-:Y:S02]  /*18030*/  IABS R6, R4 ;  /* 0x0000000400067213 */ /* 0x000fe40000000000 */
[----:B------:R-:W-:Y:S02]  /*18040*/  MOV R5, R0 ;  /* 0x0000000000057202 */ /* 0x000fe40000000f00 */
[----:B------:R-:W-:Y:S01]  /*18050*/  IABS R4, R7 ;  /* 0x0000000700047213 */ /* 0x000fe20000000000 */
[----:B------:R-:W-:Y:S01]  /*18060*/  IMAD.MOV.U32 R7, RZ, RZ, R8 ;  /* 0x000000ffff077224 */ /* 0x000fe200078e0008 */
[----:B------:R-:W-:Y:S02]  /*18070*/  IABS R0, R9 ;  /* 0x0000000900007213 */ /* 0x000fe40000000000 */
[----:B------:R-:W-:Y:S01]  /*18080*/  I2FP.F32.S32 R8, R5 ;  /* 0x0000000500087245 */ /* 0x000fe20000201400 */
[----:B------:R-:W-:Y:S01]  /*18090*/  IMAD.MOV.U32 R5, RZ, RZ, R4 ;  /* 0x000000ffff057224 */ /* 0x000fe200078e0004 */
[----:B------:R-:W-:-:S02]  /*180a0*/  MOV R4, R0 ;  /* 0x0000000000047202 */ /* 0x000fc40000000f00 */
[----:B------:R-:W-:Y:S02]  /*180b0*/  I2FP.F32.S32 R0, R7 ;  /* 0x0000000700007245 */ /* 0x000fe40000201400 */
[----:B------:R-:W-:-:S03]  /*180c0*/  I2FP.F32.S32 R4, R4 ;  /* 0x0000000400047245 */ /* 0x000fc60000201400 */
[CC--:B------:R-:W-:Y:S01]  /*180d0*/  FFMA.FTZ R133, -R151.reuse, R0.reuse, R196 ;  /* 0x0000000097857223 */ /* 0x0c0fe200000101c4 */
[C---:B------:R-:W-:Y:S01]  /*180e0*/  FFMA.FTZ R126, -R151.reuse, R0, R222 ;  /* 0x00000000977e7223 */ /* 0x040fe200000101de */
[----:B------:R-:W-:Y:S01]  /*180f0*/  FFMA.FTZ R0, -R151, R4, R199 ;  /* 0x0000000497007223 */ /* 0x000fe200000101c7 */
[----:B------:R-:W-:Y:S02]  /*18100*/  I2FP.F32.S32 R6, R6 ;  /* 0x0000000600067245 */ /* 0x000fe40000201400 */
[----:B------:R-:W-:Y:S02]  /*18110*/  I2FP.F32.S32 R5, R5 ;  /* 0x0000000500057245 */ /* 0x000fe40000201400 */
[----:B------:R-:W-:Y:S01]  /*18120*/  FSEL R82, R0, -INF , !P0 ;  /* 0xff80000000527808 */ /* 0x000fe20004000000 */
[----:B------:R-:W-:Y:S02]  /*18130*/  IMAD.IADD R0, R3, 0x1, -R15 ;  /* 0x0000000103007824 */ /* 0x000fe400078e0a0f */
[----:B------:R-:W-:Y:S01]  /*18140*/  FFMA.FTZ R125, -R151, R6, R220 ;  /* 0x00000006977d7223 */ /* 0x000fe200000101dc */
[-C--:B------:R-:W-:Y:S01]  /*18150*/  IADD3 R4, PT, PT, -R16, R3.reuse, RZ ;  /* 0x0000000310047210 */ /* 0x080fe20007ffe1ff */
[C---:B------:R-:W-:Y:S01]  /*18160*/  IMAD.IADD R6, R3.reuse, 0x1, -R17 ;  /* 0x0000000103067824 */ /* 0x040fe200078e0a11 */
[----:B------:R-:W-:Y:S01]  /*18170*/  IADD3 R7, PT, PT, -R18, R3, RZ ;  /* 0x0000000312077210 */ /* 0x000fe20007ffe1ff */
        /* <DEDUP_REMOVED lines=12> */
[----:B------:R-:W-:Y:S02]  /*18240*/  I2FP.F32.S32 R6, R7 ;  /* 0x0000000700067245 */ /* 0x000fe40000201400 */
[----:B------:R-:W-:Y:S02]  /*18250*/  I2FP.F32.S32 R4, R4 ;  /* 0x0000000400047245 */ /* 0x000fe40000201400 */
[----:B------:R-:W-:Y:S02]  /*18260*/  I2FP.F32.S32 R0, R0 ;  /* 0x0000000000007245 */ /* 0x000fe40000201400 */
[----:B------:R-:W-:Y:S02]  /*18270*/  I2FP.F32.S32 R8, R8 ;  /* 0x0000000800087245 */ /* 0x000fe40000201400 */
[----:B------:R-:W-:Y:S01]  /*18280*/  I2FP.F32.S32 R5, R5 ;  /* 0x0000000500057245 */ /* 0x000fe20000201400 */
[C---:B------:R-:W-:Y:S01]  /*18290*/  FFMA.FTZ R0, -R151.reuse, R0, R207 ;  /* 0x0000000097007223 */ /* 0x040fe200000101cf */
[----:B------:R-:W-:Y:S01]  /*182a0*/  ISETP.GE.AND P0, PT, R10, R149, PT ;  /* 0x000000950a00720c */ /* 0x000fe20003f06270 */
[C---:B------:R-:W-:Y:S01]  /*182b0*/  FFMA.FTZ R6, -R151.reuse, R6, R218 ;  /* 0x0000000697067223 */ /* 0x040fe200000101da */
[C---:B------:R-:W-:Y:S01]  /*182c0*/  FFMA.FTZ R4, -R151.reuse, R4, R206 ;  /* 0x0000000497047223 */ /* 0x040fe200000101ce */
[C---:B------:R-:W-:Y:S01]  /*182d0*/  FFMA.FTZ R7, -R151.reuse, R8, R223 ;  /* 0x0000000897077223 */ /* 0x040fe200000101df */
[----:B------:R-:W-:Y:S01]  /*182e0*/  FFMA.FTZ R5, -R151, R5, R219 ;  /* 0x0000000597057223 */ /* 0x000fe200000101db */
[----:B------:R-:W-:Y:S01]  /*182f0*/  FSEL R95, R0, -INF , !P0 ;  /* 0xff800000005f7808 */ /* 0x000fe20004000000 */
[C---:B------:R-:W-:Y:S01]  /*18300*/  IMAD.IADD R0, R3.reuse, 0x1, -R21 ;  /* 0x0000000103007824 */ /* 0x040fe200078e0a15 */
[----:B------:R-:W-:Y:S01]  /*18310*/  FSEL R91, R6, -INF , !P3 ;  /* 0xff800000065b7808 */ /* 0x000fe20005800000 */
[----:B------:R-:W-:Y:S01]  /*18320*/  IMAD.MOV.U32 R196, RZ, RZ, R64 ;  /* 0x000000ffffc47224 */ /* 0x000fe200078e0040 */
[----:B------:R-:W-:Y:S01]  /*18330*/  FSEL R96, R4, -INF , !P5 ;  /* 0xff80000004607808 */ /* 0x000fe20006800000 */
[----:B------:R-:W-:Y:S01]  /*18340*/  IMAD.IADD R6, R3, 0x1, -R22 ;  /* 0x0000000103067824 */ /* 0x000fe200078e0a16 */
[----:B------:R-:W-:Y:S01]  /*18350*/  FSEL R64, R7, -INF , !P1 ;  /* 0xff80000007407808 */ /* 0x000fe20004800000 */
[----:B------:R-:W-:Y:S01]  /*18360*/  IMAD.IADD R9, R3, 0x1, -R11 ;  /* 0x0000000103097824 */ /* 0x000fe200078e0a0b */
[----:B------:R-:W-:-:S02]  /*18370*/  IADD3 R4, PT, PT, -R20, R3, RZ ;  /* 0x0000000314047210 */ /* 0x000fc40007ffe1ff */
[----:B------:R-:W-:Y:S02]  /*18380*/  IADD3 R7, PT, PT, -R23, R3, RZ ;  /* 0x0000000317077210 */ /* 0x000fe40007ffe1ff */
[----:B------:R-:W-:Y:S02]  /*18390*/  FSEL R93, R5, -INF , !P4 ;  /* 0xff800000055d7808 */ /* 0x000fe40006000000 */
[----:B------:R-:W-:Y:S02]  /*183a0*/  IABS R5, R0 ;  /* 0x0000000000057213 */ /* 0x000fe40000000000 */
[----:B------:R-:W-:Y:S02]  /*183b0*/  IABS R8, R4 ;  /* 0x0000000400087213 */ /* 0x000fe40000000000 */
[----:B------:R-:W-:Y:S02]  /*183c0*/  IABS R4, R6 ;  /* 0x0000000600047213 */ /* 0x000fe40000000000 */
[----:B------:R-:W-:-:S02]  /*183d0*/  IABS R0, R7 ;  /* 0x0000000700007213 */ /* 0x000fc40000000000 */
[----:B------:R-:W-:Y:S01]  /*183e0*/  IABS R6, R9 ;  /* 0x0000000900067213 */ /* 0x000fe20000000000 */
[----:B------:R-:W-:Y:S01]  /*183f0*/  IMAD.MOV.U32 R7, RZ, RZ, R5 ;  /* 0x000000ffff077224 */ /* 0x000fe200078e0005 */
[----:B------:R-:W-:Y:S01]  /*18400*/  MOV R5, R4 ;  /* 0x0000000400057202 */ /* 0x000fe20000000f00 */
[----:B------:R-:W-:Y:S02]  /*18410*/  IMAD.MOV.U32 R4, RZ, RZ, R0 ;  /* 0x000000ffff047224 */ /* 0x000fe400078e0000 */
[----:B------:R-:W-:Y:S01]  /*18420*/  IMAD.MOV.U32 R0, RZ, RZ, R6 ;  /* 0x000000ffff007224 */ /* 0x000fe200078e0006 */
[----:B------:R-:W-:Y:S02]  /*18430*/  I2FP.F32.S32 R6, R7 ;  /* 0x0000000700067245 */ /* 0x000fe40000201400 */
[----:B------:R-:W-:Y:S02]  /*18440*/  I2FP.F32.S32 R4, R4 ;  /* 0x0000000400047245 */ /* 0x000fe40000201400 */
[----:B------:R-:W-:-:S02]  /*18450*/  I2FP.F32.S32 R0, R0 ;  /* 0x0000000000007245 */ /* 0x000fc40000201400 */
[----:B------:R-:W-:Y:S02]  /*18460*/  I2FP.F32.S32 R8, R8 ;  /* 0x0000000800087245 */ /* 0x000fe40000201400 */
[----:B------:R-:W-:Y:S01]  /*18470*/  FSEL R57, R33, -INF , !P0 ;  /* 0xff80000021397808 */ /* 0x000fe20004000000 */
[C---:B------:R-:W-:Y:S01]  /*18480*/  FFMA.FTZ R0, -R151.reuse, R0, R226 ;  /* 0x0000000097007223 */ /* 0x040fe200000101e2 */
[----:B------:R-:W-:Y:S01]  /*18490*/  I2FP.F32.S32 R5, R5 ;  /* 0x0000000500057245 */ /* 0x000fe20000201400 */
[----:B------:R-:W-:Y:S01]  /*184a0*/  FFMA.FTZ R6, -R151, R6, R211 ;  /* 0x0000000697067223 */ /* 0x000fe200000101d3 */
[-C--:B------:R-:W-:Y:S01]  /*184b0*/  ISETP.GE.AND P0, PT, R11, R149.reuse, PT ;  /* 0x000000950b00720c */ /* 0x080fe20003f06270 */
[----:B------:R-:W-:Y:S01]  /*184c0*/  FFMA.FTZ R4, -R151, R4, R251 ;  /* 0x0000000497047223 */ /* 0x000fe200000101fb */
[-C--:B------:R-:W-:Y:S01]  /*184d0*/  ISETP.GE.AND P3, PT, R21, R149.reuse, PT ;  /* 0x000000951500720c */ /* 0x080fe20003f66270 */
[----:B------:R-:W-:Y:S01]  /*184e0*/  FFMA.FTZ R7, -R151, R8, R210 ;  /* 0x0000000897077223 */ /* 0x000fe200000101d2 */
[----:B------:R-:W-:Y:S01]  /*184f0*/  ISETP.GE.AND P5, PT, R23, R149, PT ;  /* 0x000000951700720c */ /* 0x000fe20003fa6270 */
[----:B------:R-:W-:Y:S01]  /*18500*/  FFMA.FTZ R5, -R151, R5, R250 ;  /* 0x0000000597057223 */ /* 0x000fe200000101fa */
[----:B------:R-:W-:-:S02]  /*18510*/  ISETP.GE.AND P1, PT, R20, R149, PT ;  /* 0x000000951400720c */ /* 0x000fc40003f26270 */
[----:B------:R-:W-:Y:S01]  /*18520*/  FSEL R142, R0, -INF , !P0 ;  /* 0xff800000008e7808 */ /* 0x000fe20004000000 */
[C---:B------:R-:W-:Y:S01]  /*18530*/  IMAD.IADD R0, R3.reuse, 0x1, -R27 ;  /* 0x0000000103007824 */ /* 0x040fe200078e0a1b */
[----:B------:R-:W-:Y:S02]  /*18540*/  ISETP.GE.AND P4, PT, R22, R149, PT ;  /* 0x000000951600720c */ /* 0x000fe40003f86270 */
[----:B------:R-:W-:Y:S01]  /*18550*/  FSEL R111, R6, -INF , !P3 ;  /* 0xff800000066f7808 */ /* 0x000fe20005800000 */
[C---:B------:R-:W-:Y:S01]  /*18560*/  IMAD.IADD R6, R3.reuse, 0x1, -R28 ;  /* 0x0000000103067824 */ /* 0x040fe200078e0a1c */
[----:B------:R-:W-:Y:S01]  /*18570*/  FSEL R117, R4, -INF , !P5 ;  /* 0xff80000004757808 */ /* 0x000fe20006800000 */
[----:B------:R-:W-:Y:S01]  /*18580*/  IMAD.IADD R9, R3, 0x1, -R12 ;  /* 0x0000000103097824 */ /* 0x000fe200078e0a0c */
[----:B------:R-:W-:Y:S02]  /*18590*/  FSEL R112, R7, -INF , !P1 ;  /* 0xff80000007707808 */ /* 0x000fe40004800000 */
        /* <DEDUP_REMOVED lines=15> */
[----:B------:R-:W-:Y:S01]  /*18690*/  I2FP.F32.S32 R8, R8 ;  /* 0x0000000800087245 */ /* 0x000fe20000201400 */
[----:B------:R-:W-:Y:S01]  /*186a0*/  IMAD.MOV.U32 R249, RZ, RZ, R102 ;  /* 0x000000fffff97224 */ /* 0x000fe200078e0066 */
[----:B------:R-:W-:Y:S01]  /*186b0*/  FSEL R137, R41, -INF , !P0 ;  /* 0xff80000029897808 */ /* 0x000fe20004000000 */
[C---:B------:R-:W-:Y:S01]  /*186c0*/  FFMA.FTZ R0, -R151.reuse, R0, R203 ;  /* 0x0000000097007223 */ /* 0x040fe200000101cb */
[----:B------:R-:W-:Y:S01]  /*186d0*/  I2FP.F32.S32 R5, R5 ;  /* 0x0000000500057245 */ /* 0x000fe20000201400 */
[----:B------:R-:W-:Y:S01]  /*186e0*/  IMAD.MOV.U32 R184, RZ, RZ, R100 ;  /* 0x000000ffffb87224 */ /* 0x000fe200078e0064 */
[----:B------:R-:W-:Y:S01]  /*186f0*/  ISETP.GE.AND P0, PT, R12, R149, PT ;  /* 0x000000950c00720c */ /* 0x000fe20003f06270 */
[C---:B------:R-:W-:Y:S01]  /*18700*/  FFMA.FTZ R6, -R151.reuse, R6, R214 ;  /* 0x0000000697067223 */ /* 0x040fe200000101d6 */
[----:B------:R-:W-:Y:S01]  /*18710*/  FSEL R102, R72, -INF , !P3 ;  /* 0xff80000048667808 */ /* 0x000fe20005800000 */
[----:B------:R-:W-:Y:S01]  /*18720*/  FFMA.FTZ R4, -R151, R4, R202 ;  /* 0x0000000497047223 */ /* 0x000fe200000101ca */
[----:B------:R-:W-:Y:S01]  /*18730*/  FSEL R108, R69, -INF , !P5 ;  /* 0xff800000456c7808 */ /* 0x000fe20006800000 */
[----:B------:R-:W-:Y:S01]  /*18740*/  FFMA.FTZ R7, -R151, R8, R227 ;  /* 0x0000000897077223 */ /* 0x000fe200000101e3 */
[----:B------:R-:W-:-:S02]  /*18750*/  FSEL R100, R75, -INF , !P1 ;  /* 0xff8000004b647808 */ /* 0x000fc40004800000 */
[-C--:B------:R-:W-:Y:S02]  /*18760*/  ISETP.GE.AND P3, PT, R27, R149.reuse, PT ;  /* 0x000000951b00720c */ /* 0x080fe40003f66270 */
[----:B------:R-:W-:Y:S01]  /*18770*/  ISETP.GE.AND P5, PT, R29, R149, PT ;  /* 0x000000951d00720c */ /* 0x000fe20003fa6270 */
[----:B------:R-:W-:Y:S01]  /*18780*/  FFMA.FTZ R5, -R151, R5, R215 ;  /* 0x0000000597057223 */ /* 0x000fe200000101d7 */
[-C--:B------:R-:W-:Y:S02]  /*18790*/  ISETP.GE.AND P1, PT, R25, R149.reuse, PT ;  /* 0x000000951900720c */ /* 0x080fe40003f26270 */
[----:B------:R-:W-:Y:S02]  /*187a0*/  FSEL R70, R70, -INF , !P4 ;  /* 0xff80000046467808 */ /* 0x000fe40006000000 */
[----:B------:R-:W-:Y:S01]  /*187b0*/  FSEL R156, R0, -INF , !P0 ;  /* 0xff800000009c7808 */ /* 0x000fe20004000000 */
[----:B------:R-:W-:Y:S01]  /*187c0*/  IMAD.IADD R0, R3, 0x1, -R32 ;  /* 0x0000000103007824 */ /* 0x000fe200078e0a20 */
        /* <DEDUP_REMOVED lines=22> */
[----:B------:R-:W-:Y:S01]  /*18930*/  FSEL R153, R47, -INF , !P0 ;  /* 0xff8000002f997808 */ /* 0x000fe20004000000 */
[C---:B------:R-:W-:Y:S01]  /*18940*/  FFMA.FTZ R0, -R151.reuse, R0, R166 ;  /* 0x0000000097007223 */ /* 0x040fe200000101a6 */
[----:B------:R-:W-:Y:S01]  /*18950*/  I2FP.F32.S32 R5, R5 ;  /* 0x0000000500057245 */ /* 0x000fe20000201400 */
[----:B------:R-:W-:Y:S01]  /*18960*/  FFMA.FTZ R6, -R151, R6, R195 ;  /* 0x0000000697067223 */ /* 0x000fe200000101c3 */
[----:B------:R-:W-:Y:S01]  /*18970*/  ISETP.GE.AND P0, PT, R13, R149, PT ;  /* 0x000000950d00720c */ /* 0x000fe20003f06270 */
[----:B------:R-:W-:Y:S01]  /*18980*/  FFMA.FTZ R4, -R151, R4, R175 ;  /* 0x0000000497047223 */ /* 0x000fe200000101af */
[----:B------:R-:W-:Y:S01]  /*18990*/  FSEL R123, R83, -INF , !P3 ;  /* 0xff800000537b7808 */ /* 0x000fe20005800000 */
[----:B------:R-:W-:Y:S01]  /*189a0*/  FFMA.FTZ R7, -R151, R8, R194 ;  /* 0x0000000897077223 */ /* 0x000fe200000101c2 */
[----:B------:R-:W-:-:S02]  /*189b0*/  FSEL R87, R87, -INF , !P1 ;  /* 0xff80000057577808 */ /* 0x000fc40004800000 */
[----:B------:R-:W-:Y:S01]  /*189c0*/  ISETP.GE.AND P3, PT, R32, R149, PT ;  /* 0x000000952000720c */ /* 0x000fe20003f66270 */
[----:B------:R-:W-:Y:S01]  /*189d0*/  FFMA.FTZ R5, -R151, R5, R174 ;  /* 0x0000000597057223 */ /* 0x000fe200000101ae */
[-C--:B------:R-:W-:Y:S02]  /*189e0*/  ISETP.GE.AND P1, PT, R31, R149.reuse, PT ;  /* 0x000000951f00720c */ /* 0x080fe40003f26270 */
[----:B------:R-:W-:Y:S02]  /*189f0*/  FSEL R83, R80, -INF , !P4 ;  /* 0xff80000050537808 */ /* 0x000fe40006000000 */
[----:B------:R-:W-:Y:S01]  /*18a00*/  FSEL R163, R0, -INF , !P0 ;  /* 0xff80000000a37808 */ /* 0x000fe20004000000 */
[C---:B------:R-:W-:Y:S01]  /*18a10*/  IMAD.IADD R0, R3.reuse, 0x1, -R38 ;  /* 0x0000000103007824 */ /* 0x040fe200078e0a26 */
[----:B------:R-:W-:Y:S02]  /*18a20*/  ISETP.GE.AND P4, PT, R34, R149, PT ;  /* 0x000000952200720c */ /* 0x000fe40003f86270 */
[----:B------:R-:W-:Y:S01]  /*18a30*/  FSEL R146, R6, -INF , !P3 ;  /* 0xff80000006927808 */ /* 0x000fe20005800000 */
[C---:B------:R-:W-:Y:S01]  /*18a40*/  IMAD.IADD R6, R3.reuse, 0x1, -R39 ;  /* 0x0000000103067824 */ /* 0x040fe200078e0a27 */
[----:B------:R-:W-:Y:S01]  /*18a50*/  FSEL R164, R4, -INF , !P6 ;  /* 0xff80000004a47808 */ /* 0x000fe20007000000 */
[----:B------:R-:W-:Y:S01]  /*18a60*/  IMAD.IADD R9, R3, 0x1, -R19 ;  /* 0x0000000103097824 */ /* 0x000fe200078e0a13 */
[----:B------:R-:W-:-:S02]  /*18a70*/  FSEL R145, R7, -INF , !P1 ;  /* 0xff80000007917808 */ /* 0x000fc40004800000 */
[-C--:B------:R-:W-:Y:S02]  /*18a80*/  IADD3 R4, PT, PT, -R37, R3.reuse, RZ ;  /* 0x0000000325047210 */ /* 0x080fe40007ffe1ff */
[----:B------:R-:W-:Y:S02]  /*18a90*/  IADD3 R7, PT, PT, -R40, R3, RZ ;  /* 0x0000000328077210 */ /* 0x000fe40007ffe1ff */
[----:B------:R-:W-:Y:S02]  /*18aa0*/  FSEL R162, R5, -INF , !P4 ;  /* 0xff80000005a27808 */ /* 0x000fe40006000000 */
[----:B------:R-:W-:Y:S02]  /*18ab0*/  IABS R5, R0 ;  /* 0x0000000000057213 */ /* 0x000fe40000000000 */
[----:B------:R-:W-:Y:S02]  /*18ac0*/  IABS R8, R4 ;  /* 0x0000000400087213 */ /* 0x000fe40000000000 */
[----:B------:R-:W-:-:S02]  /*18ad0*/  IABS R4, R6 ;  /* 0x0000000600047213 */ /* 0x000fc40000000000 */
[----:B------:R-:W-:Y:S02]  /*18ae0*/  IABS R0, R7 ;  /* 0x0000000700007213 */ /* 0x000fe40000000000 */
[----:B------:R-:W-:Y:S01]  /*18af0*/  IABS R6, R9 ;  /* 0x0000000900067213 */ /* 0x000fe20000000000 */
[----:B------:R-:W-:Y:S01]  /*18b00*/  IMAD.MOV.U32 R7, RZ, RZ, R5 ;  /* 0x000000ffff077224 */ /* 0x000fe200078e0005 */
[----:B------:R-:W-:Y:S01]  /*18b10*/  MOV R5, R4 ;  /* 0x0000000400057202 */ /* 0x000fe20000000f00 */
[----:B------:R-:W-:Y:S02]  /*18b20*/  IMAD.MOV.U32 R4, RZ, RZ, R0 ;  /* 0x000000ffff047224 */ /* 0x000fe400078e0000 */
[----:B------:R-:W-:Y:S01]  /*18b30*/  IMAD.MOV.U32 R0, RZ, RZ, R6 ;  /* 0x000000ffff007224 */ /* 0x000fe200078e0006 */
[----:B------:R-:W-:Y:S02]  /*18b40*/  I2FP.F32.S32 R6, R7 ;  /* 0x0000000700067245 */ /* 0x000fe40000201400 */
[----:B------:R-:W-:-:S02]  /*18b50*/  I2FP.F32.S32 R4, R4 ;  /* 0x0000000400047245 */ /* 0x000fc40000201400 */
[----:B------:R-:W-:Y:S02]  /*18b60*/  I2FP.F32.S32 R0, R0 ;  /* 0x0000000000007245 */ /* 0x000fe40000201400 */
[----:B------:R-:W-:Y:S02]  /*18b70*/  I2FP.F32.S32 R8, R8 ;  /* 0x0000000800087245 */ /* 0x000fe40000201400 */
[----:B------:R-:W-:Y:S01]  /*18b80*/  FSEL R161, R55, -INF , !P0 ;  /* 0xff80000037a17808 */ /* 0x000fe20004000000 */
[C---:B------:R-:W-:Y:S01]  /*18b90*/  FFMA.FTZ R0, -R151.reuse, R0, R179 ;  /* 0x0000000097007223 */ /* 0x040fe200000101b3 */
[----:B------:R-:W-:Y:S01]  /*18ba0*/  I2FP.F32.S32 R5, R5 ;  /* 0x0000000500057245 */ /* 0x000fe20000201400 */
[----:B------:R-:W-:Y:S01]  /*18bb0*/  FFMA.FTZ R6, -R151, R6, R170 ;  /* 0x0000000697067223 */ /* 0x000fe200000101aa */
[----:B------:R-:W-:Y:S01]  /*18bc0*/  ISETP.GE.AND P0, PT, R19, R149, PT ;  /* 0x000000951300720c */ /* 0x000fe20003f06270 */
[C---:B------:R-:W-:Y:S01]  /*18bd0*/  FFMA.FTZ R4, -R151.reuse, R4, R178 ;  /* 0x0000000497047223 */ /* 0x040fe200000101b2 */
[----:B------:R-:W-:Y:S01]  /*18be0*/  FSEL R92, R92, -INF , !P3 ;  /* 0xff8000005c5c7808 */ /* 0x000fe20005800000 */
[----:B------:R-:W-:Y:S01]  /*18bf0*/  FFMA.FTZ R7, -R151, R8, R167 ;  /* 0x0000000897077223 */ /* 0x000fe200000101a7 */
[----:B------:R-:W-:-:S02]  /*18c00*/  FSEL R159, R89, -INF , !P6 ;  /* 0xff800000599f7808 */ /* 0x000fc40007000000 */
[----:B------:R-:W-:Y:S02]  /*18c10*/  FSEL R94, R94, -INF , !P1 ;  /* 0xff8000005e5e7808 */ /* 0x000fe40004800000 */
        /* <DEDUP_REMOVED lines=8> */
[----:B------:R-:W-:Y:S02]  /*18ca0*/  FSEL R158, R90, -INF , !P4 ;  /* 0xff8000005a9e7808 */ /* 0x000fe40006000000 */
[----:B------:R-:W-:Y:S01]  /*18cb0*/  FSEL R166, R6, -INF , !P3 ;  /* 0xff80000006a67808 */ /* 0x000fe20005800000 */
[C---:B------:R-:W-:Y:S01]  /*18cc0*/  IMAD.IADD R6, R3.reuse, 0x1, -R45 ;  /* 0x0000000103067824 */ /* 0x040fe200078e0a2d */
[----:B------:R-:W-:Y:S01]  /*18cd0*/  FSEL R167, R4, -INF , !P6 ;  /* 0xff80000004a77808 */ /* 0x000fe20007000000 */
[----:B------:R-:W-:Y:S01]  /*18ce0*/  IMAD.IADD R9, R3, 0x1, -R24 ;  /* 0x0000000103097824 */ /* 0x000fe200078e0a18 */
[----:B------:R-:W-:Y:S02]  /*18cf0*/  FSEL R90, R7, -INF , !P1 ;  /* 0xff800000075a7808 */ /* 0x000fe40004800000 */
[-C--:B------:R-:W-:Y:S02]  /*18d00*/  IADD3 R4, PT, PT, -R43, R3.reuse, RZ ;  /* 0x000000032b047210 */ /* 0x080fe40007ffe1ff */
[----:B------:R-:W-:-:S02]  /*18d10*/  IADD3 R7, PT, PT, -R46, R3, RZ ;  /* 0x000000032e077210 */ /* 0x000fc40007ffe1ff */
[----:B------:R-:W-:Y:S02]  /*18d20*/  FSEL R165, R5, -INF , !P5 ;  /* 0xff80000005a57808 */ /* 0x000fe40006800000 */
        /* <DEDUP_REMOVED lines=12> */
[----:B------:R-:W-:Y:S02]  /*18df0*/  FSEL R89, R103, -INF , !P1 ;  /* 0xff80000067597808 */ /* 0x000fe40004800000 */
[----:B------:R-:W-:Y:S01]  /*18e00*/  FSEL R103, R67, -INF , !P0 ;  /* 0xff80000043677808 */ /* 0x000fe20004000000 */
[----:B------:R-:W-:Y:S01]  /*18e10*/  FFMA.FTZ R0, -R151, R0, R190 ;  /* 0x0000000097007223 */ /* 0x000fe200000101be */
[----:B------:R-:W-:-:S02]  /*18e20*/  I2FP.F32.S32 R8, R8 ;  /* 0x0000000800087245 */ /* 0x000fc40000201400 */
[----:B------:R-:W-:Y:S01]  /*18e30*/  I2FP.F32.S32 R5, R5 ;  /* 0x0000000500057245 */ /* 0x000fe20000201400 */
[C---:B------:R-:W-:Y:S01]  /*18e40*/  FFMA.FTZ R6, -R151.reuse, R6, R187 ;  /* 0x0000000697067223 */ /* 0x040fe200000101bb */
[-C--:B------:R-:W-:Y:S01]  /*18e50*/  ISETP.GE.AND P0, PT, R24, R149.reuse, PT ;  /* 0x000000951800720c */ /* 0x080fe20003f06270 */
[C---:B------:R-:W-:Y:S01]  /*18e60*/  FFMA.FTZ R4, -R151.reuse, R4, R183 ;  /* 0x0000000497047223 */ /* 0x040fe200000101b7 */
[----:B------:R-:W-:Y:S02]  /*18e70*/  FSEL R98, R98, -INF , !P6 ;  /* 0xff80000062627808 */ /* 0x000fe40007000000 */
[-C--:B------:R-:W-:Y:S02]  /*18e80*/  ISETP.GE.AND P4, PT, R44, R149.reuse, PT ;  /* 0x000000952c00720c */ /* 0x080fe40003f86270 */
[----:B------:R-:W-:Y:S01]  /*18e90*/  ISETP.GE.AND P6, PT, R46, R149, PT ;  /* 0x000000952e00720c */ /* 0x000fe20003fc6270 */
[----:B------:R-:W-:Y:S01]  /*18ea0*/  FFMA.FTZ R7, -R151, R8, R186 ;  /* 0x0000000897077223 */ /* 0x000fe200000101ba */
[----:B------:R-:W-:Y:S01]  /*18eb0*/  FSEL R99, R99, -INF , !P5 ;  /* 0xff80000063637808 */ /* 0x000fe20006800000 */
[----:B------:R-:W-:Y:S01]  /*18ec0*/  FFMA.FTZ R5, -R151, R5, R182 ;  /* 0x0000000597057223 */ /* 0x000fe200000101b6 */
[----:B------:R-:W-:Y:S01]  /*18ed0*/  FSEL R195, R0, -INF , !P0 ;  /* 0xff80000000c37808 */ /* 0x000fe20004000000 */
[----:B------:R-:W-:Y:S01]  /*18ee0*/  IMAD.IADD R0, R3, 0x1, -R50 ;  /* 0x0000000103007824 */ /* 0x000fe200078e0a32 */
[----:B------:R-:W-:-:S02]  /*18ef0*/  ISETP.GE.AND P1, PT, R43, R149, PT ;  /* 0x000000952b00720c */ /* 0x000fc40003f26270 */
[----:B------:R-:W-:Y:S02]  /*18f00*/  ISETP.GE.AND P5, PT, R45, R149, PT ;  /* 0x000000952d00720c */ /* 0x000fe40003fa6270 */
[----:B------:R-:W-:Y:S01]  /*18f10*/  FSEL R179, R6, -INF , !P4 ;  /* 0xff80000006b37808 */ /* 0x000fe20006000000 */
[----:B------:R-:W-:Y:S01]  /*18f20*/  IMAD.IADD R6, R3, 0x1, -R51 ;  /* 0x0000000103067824 */ /* 0x000fe200078e0a33 */
[----:B------:R-:W-:Y:S02]  /*18f30*/  FSEL R177, R4, -INF , !P6 ;  /* 0xff80000004b17808 */ /* 0x000fe40007000000 */
[----:B------:R-:W-:Y:S02]  /*18f40*/  IADD3 R4, PT, PT, -R49, R3, RZ ;  /* 0x0000000331047210 */ /* 0x000fe40007ffe1ff */
[----:B------:R-:W-:Y:S02]  /*18f50*/  FSEL R175, R7, -INF , !P1 ;  /* 0xff80000007af7808 */ /* 0x000fe40004800000 */
[----:B------:R-:W-:-:S02]  /*18f60*/  FSEL R178, R5, -INF , !P5 ;  /* 0xff80000005b27808 */ /* 0x000fc40006800000 */
[----:B------:R-:W-:Y:S02]  /*18f70*/  IADD3 R7, PT, PT, -R52, R3, RZ ;  /* 0x0000000334077210 */ /* 0x000fe40007ffe1ff */
[----:B------:R-:W-:Y:S02]  /*18f80*/  IABS R5, R0 ;  /* 0x0000000000057213 */ /* 0x000fe40000000000 */
[----:B------:R-:W-:Y:S02]  /*18f90*/  IABS R8, R4 ;  /* 0x0000000400087213 */ /* 0x000fe40000000000 */
[----:B------:R-:W-:Y:S02]  /*18fa0*/  IABS R4, R6 ;  /* 0x0000000600047213 */ /* 0x000fe40000000000 */
[----:B------:R-:W-:Y:S01]  /*18fb0*/  IABS R0, R7 ;  /* 0x0000000700007213 */ /* 0x000fe20000000000 */
[----:B------:R-:W-:Y:S01]  /*18fc0*/  IMAD.MOV.U32 R7, RZ, RZ, R5 ;  /* 0x000000ffff077224 */ /* 0x000fe200078e0005 */
[----:B------:R-:W-:-:S04]  /*18fd0*/  MOV R5, R4 ;  /* 0x0000000400057202 */ /* 0x000fc80000000f00 */
[----:B------:R-:W-:Y:S01]  /*18fe0*/  I2FP.F32.S32 R5, R5 ;  /* 0x0000000500057245 */ /* 0x000fe20000201400 */
[----:B------:R-:W-:-:S04]  /*18ff0*/  IMAD.IADD R9, R3, 0x1, -R30 ;  /* 0x0000000103097824 */ /* 0x000fc800078e0a1e */
[----:B------:R-:W-:Y:S01]  /*19000*/  FFMA.FTZ R5, -R151, R5, R189 ;  /* 0x0000000597057223 */ /* 0x000fe200000101bd */
[----:B------:R-:W-:Y:S01]  /*19010*/  MOV R189, R188 ;  /* 0x000000bc00bd7202 */ /* 0x000fe20000000f00 */
[----:B------:R-:W-:Y:S02]  /*19020*/  IMAD.MOV.U32 R188, RZ, RZ, R181 ;  /* 0x000000ffffbc7224 */ /* 0x000fe400078e00b5 */
[----:B------:R-:W-:Y:S01]  /*19030*/  IMAD.MOV.U32 R181, RZ, RZ, R180 ;  /* 0x000000ffffb57224 */ /* 0x000fe200078e00b4 */
[----:B------:R-:W-:Y:S01]  /*19040*/  MOV R180, R184 ;  /* 0x000000b800b47202 */ /* 0x000fe20000000f00 */
[----:B------:R-:W-:Y:S01]  /*19050*/  IMAD.MOV.U32 R184, RZ, RZ, R176 ;  /* 0x000000ffffb87224 */ /* 0x000fe200078e00b0 */
[----:B------:R-:W-:Y:S01]  /*19060*/  IABS R6, R9 ;  /* 0x0000000900067213 */ /* 0x000fe20000000000 */
[----:B------:R-:W-:Y:S01]  /*19070*/  IMAD.MOV.U32 R176, RZ, RZ, R169 ;  /* 0x000000ffffb07224 */ /* 0x000fe200078e00a9 */
[----:B------:R-:W-:Y:S01]  /*19080*/  MOV R169, R173 ;  /* 0x000000ad00a97202 */ /* 0x000fe20000000f00 */
[----:B------:R-:W-:-:S02]  /*19090*/  IMAD.MOV.U32 R173, RZ, RZ, R172 ;  /* 0x000000ffffad7224 */ /* 0x000fc400078e00ac */
[----:B------:R-:W-:Y:S01]  /*190a0*/  IMAD.MOV.U32 R172, RZ, RZ, R193 ;  /* 0x000000ffffac7224 */ /* 0x000fe200078e00c1 */
[----:B------:R-:W-:Y:S01]  /*190b0*/  MOV R193, R201 ;  /* 0x000000c900c17202 */ /* 0x000fe20000000f00 */
[----:B------:R-:W-:Y:S02]  /*190c0*/  IMAD.MOV.U32 R4, RZ, RZ, R0 ;  /* 0x000000ffff047224 */ /* 0x000fe400078e0000 */
[----:B------:R-:W-:Y:S01]  /*190d0*/  IMAD.MOV.U32 R0, RZ, RZ, R6 ;  /* 0x000000ffff007224 */ /* 0x000fe200078e0006 */
[----:B------:R-:W-:Y:S01]  /*190e0*/  I2FP.F32.S32 R6, R7 ;  /* 0x0000000700067245 */ /* 0x000fe20000201400 */
[----:B------:R-:W-:Y:S02]  /*190f0*/  IMAD.MOV.U32 R201, RZ, RZ, R200 ;  /* 0x000000ffffc97224 */ /* 0x000fe400078e00c8 */
[----:B------:R-:W-:Y:S01]  /*19100*/  IMAD.MOV.U32 R200, RZ, RZ, R213 ;  /* 0x000000ffffc87224 */ /* 0x000fe200078e00d5 */
[----:B------:R-:W-:Y:S01]  /*19110*/  MOV R213, R212 ;  /* 0x000000d400d57202 */ /* 0x000fe20000000f00 */
[----:B------:R-:W-:-:S02]  /*19120*/  IMAD.MOV.U32 R212, RZ, RZ, R205 ;  /* 0x000000ffffd47224 */ /* 0x000fc400078e00cd */
[----:B------:R-:W-:Y:S01]  /*19130*/  IMAD.MOV.U32 R205, RZ, RZ, R204 ;  /* 0x000000ffffcd7224 */ /* 0x000fe200078e00cc */
[----:B------:R-:W-:Y:S01]  /*19140*/  MOV R204, R217 ;  /* 0x000000d900cc7202 */ /* 0x000fe20000000f00 */
[----:B------:R-:W-:Y:S01]  /*19150*/  FFMA.FTZ R6, -R151, R6, R196 ;  /* 0x0000000697067223 */ /* 0x000fe200000101c4 */
[----:B------:R-:W2:Y:S04]  /*19160*/  LDL.LU R217, [R1+0x2c] ;  /* 0x00002c0001d97983 */ /* 0x000ea80000300800 */
[----:B------:R-:W3:Y:S04]  /*19170*/  LDL.LU R196, [R1+0x18] ;  /* 0x0000180001c47983 */ /* 0x000ee80000300800 */
[----:B------:R-:W4:Y:S04]  /*19180*/  LDL.LU R26, [R1+0x3c] ;  /* 0x00003c00011a7983 */ /* 0x000f280000300800 */
[----:B------:R-:W5:Y:S01]  /*19190*/  LDL.LU R16, [R1+0x38] ;  /* 0x0000380001107983 */ /* 0x000f620000300800 */
[----:B------:R-:W-:-:S02]  /*191a0*/  I2FP.F32.S32 R0, R0 ;  /* 0x0000000000007245 */ /* 0x000fc40000201400 */
[----:B------:R-:W-:Y:S02]  /*191b0*/  I2FP.F32.S32 R4, R4 ;  /* 0x0000000400047245 */ /* 0x000fe40000201400 */
[----:B------:R-:W-:Y:S01]  /*191c0*/  I2FP.F32.S32 R8, R8 ;  /* 0x0000000800087245 */ /* 0x000fe20000201400 */
[----:B------:R-:W-:Y:S01]  /*191d0*/  FFMA.FTZ R0, -R151, R0, R189 ;  /* 0x0000000097007223 */ /* 0x000fe200000101bd */
[----:B------:R-:W-:Y:S01]  /*191e0*/  FSEL R105, R105, -INF , !P6 ;  /* 0xff80000069697808 */ /* 0x000fe20007000000 */
[----:B------:R-:W-:Y:S01]  /*191f0*/  IMAD.MOV.U32 R189, RZ, RZ, R184 ;  /* 0x000000ffffbd7224 */ /* 0x000fe200078e00b8 */
[----:B------:R-:W-:Y:S01]  /*19200*/  FSEL R110, R110, -INF , !P1 ;  /* 0xff8000006e6e7808 */ /* 0x000fe20004800000 */
[----:B------:R-:W-:Y:S01]  /*19210*/  FFMA.FTZ R7, -R151, R8, R191 ;  /* 0x0000000897077223 */ /* 0x000fe200000101bf */
[----:B------:R-:W-:Y:S02]  /*19220*/  ISETP.GE.AND P6, PT, R52, R149, PT ;  /* 0x000000953400720c */ /* 0x000fe40003fc6270 */
[----:B------:R-:W-:-:S02]  /*19230*/  MOV R184, R169 ;  /* 0x000000a900b87202 */ /* 0x000fc40000000f00 */
[----:B------:R-:W-:Y:S02]  /*19240*/  FSEL R101, R101, -INF , !P3 ;  /* 0xff80000065657808 */ /* 0x000fe40005800000 */
[----:B------:R-:W-:Y:S02]  /*19250*/  FSEL R109, R109, -INF , !P4 ;  /* 0xff8000006d6d7808 */ /* 0x000fe40006000000 */
[----:B------:R-:W-:Y:S02]  /*19260*/  ISETP.GE.AND P1, PT, R30, R149, PT ;  /* 0x000000951e00720c */ /* 0x000fe40003f26270 */
[----:B------:R-:W-:Y:S01]  /*19270*/  MOV R169, R201 ;  /* 0x000000c900a97202 */ /* 0x000fe20000000f00 */
[----:B------:R-:W-:Y:S01]  /*19280*/  IMAD.MOV.U32 R201, RZ, RZ, R204 ;  /* 0x000000ffffc97224 */ /* 0x000fe200078e00cc */
[-C--:B------:R-:W-:Y:S02]  /*19290*/  ISETP.GE.AND P3, PT, R49, R149.reuse, PT ;  /* 0x000000953100720c */ /* 0x080fe40003f66270 */
[----:B------:R-:W-:-:S02]  /*192a0*/  ISETP.GE.AND P4, PT, R50, R149, PT ;  /* 0x000000953200720c */ /* 0x000fc40003f86270 */
[----:B------:R-:W-:Y:S02]  /*192b0*/  MOV R204, R216 ;  /* 0x000000d800cc7202 */ /* 0x000fe40000000f00 */
[----:B------:R-:W-:Y:S02]  /*192c0*/  FSEL R106, R106, -INF , !P5 ;  /* 0xff8000006a6a7808 */ /* 0x000fe40006800000 */
[----:B------:R-:W-:Y:S02]  /*192d0*/  ISETP.GE.AND P5, PT, R51, R149, PT ;  /* 0x000000953300720c */ /* 0x000fe40003fa6270 */
[----:B------:R-:W-:Y:S01]  /*192e0*/  FSEL R182, R7, -INF , !P3 ;  /* 0xff80000007b67808 */ /* 0x000fe20005800000 */
[C---:B------:R-:W-:Y:S01]  /*192f0*/  IMAD.IADD R7, R3.reuse, 0x1, -R59 ;  /* 0x0000000103077824 */ /* 0x040fe200078e0a3b */
[----:B------:R-:W-:Y:S02]  /*19300*/  FSEL R186, R6, -INF , !P4 ;  /* 0xff80000006ba7808 */ /* 0x000fe40006000000 */
[----:B------:R-:W-:Y:S01]  /*19310*/  IADD3 R6, PT, PT, -R58, R3, RZ ;  /* 0x000000033a067210 */ /* 0x000fe20007ffe1ff */
[----:B------:R-:W-:-:S02]  /*19320*/  IMAD.IADD R9, R3, 0x1, -R36 ;  /* 0x0000000103097824 */ /* 0x000fc400078e0a24 */
[----:B---3--:R-:W-:Y:S01]  /*19330*/  FFMA.FTZ R4, -R151, R4, R196 ;  /* 0x0000000497047223 */ /* 0x008fe200000101c4 */
[----:B--2---:R-:W-:Y:S01]  /*19340*/  IMAD.MOV.U32 R199, RZ, RZ, R217 ;  /* 0x000000ffffc77224 */ /* 0x004fe200078e00d9 */
[----:B------:R-:W-:Y:S01]  /*19350*/  FSEL R217, R0, -INF , !P1 ;  /* 0xff80000000d97808 */ /* 0x000fe20004800000 */
[C---:B------:R-:W-:Y:S02]  /*19360*/  IMAD.IADD R0, R3.reuse, 0x1, -R56 ;  /* 0x0000000103007824 */ /* 0x040fe400078e0a38 */
[----:B------:R-:W-:Y:S01]  /*19370*/  FSEL R216, R4, -INF , !P6 ;  /* 0xff80000004d87808 */ /* 0x000fe20007000000 */
[----:B------:R-:W-:Y:S02]  /*19380*/  IMAD.IADD R4, R3, 0x1, -R54 ;  /* 0x0000000103047824 */ /* 0x000fe400078e0a36 */
[----:B------:R-:W-:Y:S01]  /*19390*/  IMAD.MOV.U32 R196, RZ, RZ, R188 ;  /* 0x000000ffffc47224 */ /* 0x000fe200078e00bc */
[----:B------:R-:W-:Y:S02]  /*193a0*/  FSEL R188, R5, -INF , !P5 ;  /* 0xff80000005bc7808 */ /* 0x000fe40006800000 */
        /* <DEDUP_REMOVED lines=10> */
[----:B------:R-:W-:-:S03]  /*19450*/  I2FP.F32.S32 R8, R8 ;  /* 0x0000000800087245 */ /* 0x000fc60000201400 */
[C---:B----4-:R-:W-:Y:S01]  /*19460*/  FFMA.FTZ R6, -R151.reuse, R6, R26 ;  /* 0x0000000697067223 */ /* 0x050fe2000001011a */
[----:B------:R-:W-:Y:S02]  /*19470*/  IMAD.MOV.U32 R26, RZ, RZ, R199 ;  /* 0x000000ffff1a7224 */ /* 0x000fe400078e00c7 */
[----:B------:R-:W-:Y:S01]  /*19480*/  IMAD.MOV.U32 R199, RZ, RZ, R196 ;  /* 0x000000ffffc77224 */ /* 0x000fe200078e00c4 */
[----:B------:R-:W-:Y:S02]  /*19490*/  MOV R196, R221 ;  /* 0x000000dd00c47202 */ /* 0x000fe40000000f00 */
[----:B------:R-:W2:Y:S01]  /*194a0*/  LDL.LU R221, [R1+0x48] ;  /* 0x0000480001dd7983 */ /* 0x000ea20000300800 */
[----:B-----5:R-:W-:-:S03]  /*194b0*/  FFMA.FTZ R7, -R151, R8, R16 ;  /* 0x0000000897077223 */ /* 0x020fc60000010110 */
[----:B------:R-:W3:Y:S01]  /*194c0*/  LDL.LU R16, [R1+0x28] ;  /* 0x0000280001107983 */ /* 0x000ee20000300800 */
[----:B------:R-:W-:Y:S01]  /*194d0*/  I2FP.F32.S32 R4, R4 ;  /* 0x0000000400047245 */ /* 0x000fe20000201400 */
[----:B------:R-:W-:Y:S01]  /*194e0*/  IMAD.MOV.U32 R220, RZ, RZ, R176 ;  /* 0x000000ffffdc7224 */ /* 0x000fe200078e00b0 */
[----:B------:R-:W-:Y:S01]  /*194f0*/  I2FP.F32.S32 R0, R0 ;  /* 0x0000000000007245 */ /* 0x000fe20000201400 */
[----:B------:R-:W-:Y:S01]  /*19500*/  IMAD.MOV.U32 R176, RZ, RZ, R172 ;  /* 0x000000ffffb07224 */ /* 0x000fe200078e00ac */
[----:B------:R-:W-:Y:S01]  /*19510*/  I2FP.F32.S32 R5, R5 ;  /* 0x0000000500057245 */ /* 0x000fe20000201400 */
[----:B------:R-:W-:Y:S01]  /*19520*/  IMAD.MOV.U32 R172, RZ, RZ, R200 ;  /* 0x000000ffffac7224 */ /* 0x000fe200078e00c8 */
[----:B------:R-:W-:Y:S01]  /*19530*/  FSEL R200, R113, -INF , !P6 ;  /* 0xff80000071c87808 */ /* 0x000fe20007000000 */
[----:B------:R-:W-:Y:S02]  /*19540*/  IMAD.MOV.U32 R222, RZ, RZ, R181 ;  /* 0x000000ffffde7224 */ /* 0x000fe400078e00b5 */
[----:B------:R-:W-:Y:S01]  /*19550*/  FFMA.FTZ R4, -R151, R4, R26 ;  /* 0x0000000497047223 */ /* 0x000fe2000001011a */
[----:B------:R-:W-:-:S02]  /*19560*/  FSEL R181, R119, -INF , !P3 ;  /* 0xff80000077b57808 */ /* 0x000fc40005800000 */
[----:B------:R-:W-:Y:S02]  /*19570*/  FSEL R118, R118, -INF , !P4 ;  /* 0xff80000076767808 */ /* 0x000fe40006000000 */
[-C--:B------:R-:W-:Y:S02]  /*19580*/  ISETP.GE.AND P6, PT, R59, R149.reuse, PT ;  /* 0x000000953b00720c */ /* 0x080fe40003fc6270 */
[-C--:B------:R-:W-:Y:S02]  /*19590*/  ISETP.GE.AND P4, PT, R56, R149.reuse, PT ;  /* 0x000000953800720c */ /* 0x080fe40003f86270 */
[-C--:B------:R-:W-:Y:S01]  /*195a0*/  ISETP.GE.AND P3, PT, R36, R149.reuse, PT ;  /* 0x000000952400720c */ /* 0x080fe20003f66270 */
[----:B------:R-:W-:Y:S01]  /*195b0*/  IMAD.MOV.U32 R26, RZ, RZ, R222 ;  /* 0x000000ffff1a7224 */ /* 0x000fe200078e00de */
[----:B------:R-:W-:Y:S02]  /*195c0*/  FSEL R185, R77, -INF , !P0 ;  /* 0xff8000004db97808 */ /* 0x000fe40004000000 */
[----:B------:R-:W-:-:S02]  /*195d0*/  ISETP.GE.AND P0, PT, R54, R149, PT ;  /* 0x000000953600720c */ /* 0x000fc40003f06270 */
[----:B------:R-:W-:Y:S02]  /*195e0*/  FSEL R116, R116, -INF , !P5 ;  /* 0xff80000074747808 */ /* 0x000fe40006800000 */
[----:B------:R-:W-:Y:S02]  /*195f0*/  MOV R15, R224 ;  /* 0x000000e0000f7202 */ /* 0x000fe40000000f00 */
[----:B------:R-:W-:Y:S01]  /*19600*/  FSEL R222, R4, -INF , !P6 ;  /* 0xff80000004de7808 */ /* 0x000fe20007000000 */
[----:B------:R-:W-:Y:S01]  /*19610*/  IMAD.IADD R4, R3, 0x1, -R63 ;  /* 0x0000000103047824 */ /* 0x000fe200078e0a3f */
[----:B------:R-:W-:Y:S01]  /*19620*/  ISETP.GE.AND P5, PT, R58, R149, PT ;  /* 0x000000953a00720c */ /* 0x000fe20003fa6270 */
[----:B------:R-:W-:Y:S01]  /*19630*/  IMAD.MOV.U32 R17, RZ, RZ, R197 ;  /* 0x000000ffff117224 */ /* 0x000fe200078e00c5 */
[----:B------:R-:W-:Y:S01]  /*19640*/  FSEL R197, R7, -INF , !P0 ;  /* 0xff80000007c57808 */ /* 0x000fe20004000000 */
[----:B------:R-:W-:Y:S01]  /*19650*/  IMAD.IADD R7, R3, 0x1, -R68 ;  /* 0x0000000103077824 */ /* 0x000fe200078e0a44 */
[----:B------:R-:W-:-:S02]  /*19660*/  IADD3 R9, PT, PT, -R42, R3, RZ ;  /* 0x000000032a097210 */ /* 0x000fc40007ffe1ff */
[----:B------:R-:W-:Y:S02]  /*19670*/  IABS R8, R4 ;  /* 0x0000000400087213 */ /* 0x000fe40000000000 */
[----:B------:R-:W-:Y:S01]  /*19680*/  MOV R198, R180 ;  /* 0x000000b400c67202 */ /* 0x000fe20000000f00 */
[----:B------:R-:W-:Y:S02]  /*19690*/  IMAD.MOV.U32 R180, RZ, RZ, R173 ;  /* 0x000000ffffb47224 */ /* 0x000fe400078e00ad */
[----:B------:R-:W-:Y:S01]  /*196a0*/  IMAD.MOV.U32 R173, RZ, RZ, R213 ;  /* 0x000000ffffad7224 */ /* 0x000fe200078e00d5 */
[----:B------:R-:W-:Y:S02]  /*196b0*/  MOV R213, R205 ;  /* 0x000000cd00d57202 */ /* 0x000fe40000000f00 */
[----:B------:R-:W-:Y:S02]  /*196c0*/  FSEL R205, R88, -INF , !P1 ;  /* 0xff80000058cd7808 */ /* 0x000fe40004800000 */
[----:B------:R-:W-:-:S02]  /*196d0*/  FSEL R219, R120, -INF , !P6 ;  /* 0xff80000078db7808 */ /* 0x000fc40007000000 */
[----:B------:R-:W-:Y:S02]  /*196e0*/  FSEL R88, R122, -INF , !P4 ;  /* 0xff8000007a587808 */ /* 0x000fe40006000000 */
[-C--:B------:R-:W-:Y:S02]  /*196f0*/  ISETP.GE.AND P6, PT, R68, R149.reuse, PT ;  /* 0x000000954400720c */ /* 0x080fe40003fc6270 */
[----:B------:R-:W-:Y:S02]  /*19700*/  FSEL R194, R124, -INF , !P0 ;  /* 0xff8000007cc27808 */ /* 0x000fe40004000000 */
[-C--:B------:R-:W-:Y:S02]  /*19710*/  ISETP.GE.AND P1, PT, R63, R149.reuse, PT ;  /* 0x000000953f00720c */ /* 0x080fe40003f26270 */
[----:B------:R-:W-:Y:S01]  /*19720*/  ISETP.GE.AND P0, PT, R65, R149, PT ;  /* 0x000000954100720c */ /* 0x000fe20003f06270 */
[----:B------:R-:W-:Y:S01]  /*19730*/  IMAD.MOV.U32 R18, RZ, RZ, R239 ;  /* 0x000000ffff127224 */ /* 0x000fe200078e00ef */
[----:B------:R-:W-:-:S02]  /*19740*/  FSEL R218, R121, -INF , !P5 ;  /* 0xff80000079da7808 */ /* 0x000fc40006800000 */
[----:B------:R-:W-:Y:S01]  /*19750*/  MOV R206, R231 ;  /* 0x000000e700ce7202 */ /* 0x000fe20000000f00 */
[----:B------:R-:W-:Y:S02]  /*19760*/  IMAD.IADD R10, R3, 0x1, -R48 ;  /* 0x00000001030a7824 */ /* 0x000fe400078e0a30 */
[C---:B--2---:R-:W-:Y:S01]  /*19770*/  FFMA.FTZ R0, -R151.reuse, R0, R221 ;  /* 0x0000000097007223 */ /* 0x044fe200000101dd */
[----:B---3--:R-:W-:Y:S01]  /*19780*/  FFMA.FTZ R5, -R151, R5, R16 ;  /* 0x0000000597057223 */ /* 0x008fe20000010110 */
[----:B------:R-:W-:Y:S01]  /*19790*/  IMAD.MOV.U32 R16, RZ, RZ, R196 ;  /* 0x000000ffff107224 */ /* 0x000fe200078e00c4 */
[----:B------:R-:W-:Y:S01]  /*197a0*/  FSEL R196, R6, -INF , !P4 ;  /* 0xff80000006c47808 */ /* 0x000fe20006000000 */
[----:B------:R-:W-:Y:S01]  /*197b0*/  IMAD.IADD R6, R3, 0x1, -R66 ;  /* 0x0000000103067824 */ /* 0x000fe200078e0a42 */
[----:B------:R-:W-:Y:S02]  /*197c0*/  FSEL R224, R0, -INF , !P3 ;  /* 0xff80000000e07808 */ /* 0x000fe40005800000 */
[----:B------:R-:W-:-:S02]  /*197d0*/  IADD3 R0, PT, PT, -R65, R3, RZ ;  /* 0x0000000341007210 */ /* 0x000fc40007ffe1ff */
[----:B------:R-:W-:Y:S02]  /*197e0*/  FSEL R223, R5, -INF , !P5 ;  /* 0xff80000005df7808 */ /* 0x000fe40006800000 */
[----:B------:R-:W-:Y:S02]  /*197f0*/  IABS R5, R0 ;  /* 0x0000000000057213 */ /* 0x000fe40000000000 */
        /* <DEDUP_REMOVED lines=9> */
[----:B------:R-:W-:Y:S02]  /*19890*/  I2FP.F32.S32 R4, R4 ;  /* 0x0000000400047245 */ /* 0x000fe40000201400 */
[----:B------:R-:W-:Y:S01]  /*198a0*/  I2FP.F32.S32 R0, R0 ;  /* 0x0000000000007245 */ /* 0x000fe20000201400 */
[C---:B------:R-:W-:Y:S01]  /*198b0*/  FFMA.FTZ R8, -R151.reuse, R6, R17 ;  /* 0x0000000697087223 */ /* 0x040fe20000010111 */
[----:B------:R-:W-:Y:S01]  /*198c0*/  I2FP.F32.S32 R7, R7 ;  /* 0x0000000700077245 */ /* 0x000fe20000201400 */
[C---:B------:R-:W-:Y:S01]  /*198d0*/  FFMA.FTZ R6, -R151.reuse, R5, R16 ;  /* 0x0000000597067223 */ /* 0x040fe20000010110 */
[C---:B------:R-:W-:Y:S01]  /*198e0*/  FFMA.FTZ R5, -R151.reuse, R4, R26 ;  /* 0x0000000497057223 */ /* 0x040fe2000001011a */
[C---:B------:R-:W-:Y:S01]  /*198f0*/  FFMA.FTZ R4, -R151.reuse, R0, R199 ;  /* 0x0000000097047223 */ /* 0x040fe200000101c7 */
[----:B------:R-:W-:Y:S01]  /*19900*/  ISETP.GE.AND P4, PT, R42, R149, PT ;  /* 0x000000952a00720c */ /* 0x000fe20003f86270 */
[----:B------:R-:W-:Y:S01]  /*19910*/  FFMA.FTZ R7, -R151, R7, R15 ;  /* 0x0000000797077223 */ /* 0x000fe2000001010f */
[----:B------:R-:W-:Y:S01]  /*19920*/  IMAD.MOV.U32 R17, RZ, RZ, R240 ;  /* 0x000000ffff117224 */ /* 0x000fe200078e00f0 */
[----:B------:R-:W-:Y:S01]  /*19930*/  FSEL R240, R5, -INF , !P6 ;  /* 0xff80000005f07808 */ /* 0x000fe20007000000 */
[C---:B------:R-:W-:Y:S01]  /*19940*/  IMAD.IADD R5, R3.reuse, 0x1, -R71 ;  /* 0x0000000103057824 */ /* 0x040fe200078e0a47 */
[----:B------:R-:W-:Y:S01]  /*19950*/  MOV R26, R220 ;  /* 0x000000dc001a7202 */ /* 0x000fe20000000f00 */
[----:B------:R-:W-:Y:S01]  /*19960*/  IMAD.MOV.U32 R199, RZ, RZ, R189 ;  /* 0x000000ffffc77224 */ /* 0x000fe200078e00bd */
[----:B------:R-:W-:Y:S01]  /*19970*/  FSEL R239, R4, -INF , !P4 ;  /* 0xff80000004ef7808 */ /* 0x000fe20006000000 */
[----:B------:R-:W-:Y:S01]  /*19980*/  IMAD.IADD R4, R3, 0x1, -R74 ;  /* 0x0000000103047824 */ /* 0x000fe200078e0a4a */
[----:B------:R-:W-:-:S02]  /*19990*/  ISETP.GE.AND P5, PT, R66, R149, PT ;  /* 0x000000954200720c */ /* 0x000fc40003fa6270 */
[----:B------:R-:W-:Y:S01]  /*199a0*/  FSEL R221, R97, -INF , !P3 ;  /* 0xff80000061dd7808 */ /* 0x000fe20005800000 */
[----:B------:R-:W-:Y:S01]  /*199b0*/  IMAD.MOV.U32 R16, RZ, RZ, R198 ;  /* 0x000000ffff107224 */ /* 0x000fe200078e00c6 */
[----:B------:R-:W-:Y:S01]  /*199c0*/  FSEL R220, R8, -INF , !P1 ;  /* 0xff80000008dc7808 */ /* 0x000fe20004800000 */
[----:B------:R-:W-:Y:S01]  /*199d0*/  IMAD.IADD R8, R3, 0x1, -R107 ;  /* 0x0000000103087824 */ /* 0x000fe200078e0a6b */
[----:B------:R-:W-:Y:S01]  /*199e0*/  FSEL R231, R7, -INF , !P0 ;  /* 0xff80000007e77808 */ /* 0x000fe20004000000 */
[----:B------:R-:W2:Y:S01]  /*199f0*/  LD.E R0, desc[UR6][R154.64+0xdc] ;  /* 0x0000dc069a007980 */ /* 0x000ea2000c101900 */
[----:B------:R-:W-:Y:S02]  /*19a00*/  MOV R189, R184 ;  /* 0x000000b800bd7202 */ /* 0x000fe40000000f00 */
[----:B------:R-:W-:Y:S02]  /*19a10*/  IADD3 R7, PT, PT, -R76, R3, RZ ;  /* 0x000000034c077210 */ /* 0x000fe40007ffe1ff */
[----:B------:R-:W-:Y:S01]  /*19a20*/  MOV R184, R201 ;  /* 0x000000c900b87202 */ /* 0x000fe20000000f00 */
[----:B------:R-:W-:Y:S01]  /*19a30*/  IMAD.MOV.U32 R201, RZ, RZ, R248 ;  /* 0x000000ffffc97224 */ /* 0x000fe200078e00f8 */
        /* <DEDUP_REMOVED lines=11> */
[----:B------:R-:W-:Y:S02]  /*19af0*/  MOV R15, R230 ;  /* 0x000000e6000f7202 */ /* 0x000fe40000000f00 */
[----:B------:R-:W-:Y:S01]  /*19b00*/  I2FP.F32.S32 R5, R5 ;  /* 0x0000000500057245 */ /* 0x000fe20000201400 */
[----:B------:R-:W-:Y:S01]  /*19b10*/  FFMA.FTZ R7, -R151, R7, R18 ;  /* 0x0000000797077223 */ /* 0x000fe20000010112 */
[----:B------:R-:W-:Y:S02]  /*19b20*/  FSEL R97, R136, -INF , !P1 ;  /* 0xff80000088617808 */ /* 0x000fe40004800000 */
[----:B------:R-:W-:-:S02]  /*19b30*/  ISETP.GE.AND P1, PT, R74, R149, PT ;  /* 0x000000954a00720c */ /* 0x000fc40003f26270 */
[----:B------:R-:W-:Y:S01]  /*19b40*/  I2FP.F32.S32 R4, R4 ;  /* 0x0000000400047245 */ /* 0x000fe20000201400 */
[C---:B------:R-:W-:Y:S01]  /*19b50*/  FFMA.FTZ R5, -R151.reuse, R5, R15 ;  /* 0x0000000597057223 */ /* 0x040fe2000001010f */
[----:B------:R-:W-:Y:S01]  /*19b60*/  I2FP.F32.S32 R9, R9 ;  /* 0x0000000900097245 */ /* 0x000fe20000201400 */
[----:B------:R-:W-:Y:S01]  /*19b70*/  IMAD.MOV.U32 R198, RZ, RZ, R180 ;  /* 0x000000ffffc67224 */ /* 0x000fe200078e00b4 */
[----:B------:R-:W-:Y:S01]  /*19b80*/  I2FP.F32.S32 R6, R6 ;  /* 0x0000000600067245 */ /* 0x000fe20000201400 */
[----:B------:R-:W-:Y:S01]  /*19b90*/  FFMA.FTZ R4, -R151, R4, R16 ;  /* 0x0000000497047223 */ /* 0x000fe20000010110 */
[----:B------:R-:W-:Y:S02]  /*19ba0*/  FSEL R250, R140, -INF , !P1 ;  /* 0xff8000008cfa7808 */ /* 0x000fe40004800000 */
[----:B------:R-:W-:Y:S01]  /*19bb0*/  FSEL R15, R7, -INF , !P1 ;  /* 0xff800000070f7808 */ /* 0x000fe20004800000 */
[----:B------:R-:W-:Y:S01]  /*19bc0*/  IMAD.MOV.U32 R180, RZ, RZ, R176 ;  /* 0x000000ffffb47224 */ /* 0x000fe200078e00b0 */
[----:B------:R-:W-:-:S02]  /*19bd0*/  FSEL R230, R128, -INF , !P6 ;  /* 0xff80000080e67808 */ /* 0x000fc40007000000 */
[-C--:B------:R-:W-:Y:S01]  /*19be0*/  ISETP.GE.AND P1, PT, R107, R149.reuse, PT ;  /* 0x000000956b00720c */ /* 0x080fe20003f26270 */
[----:B------:R-:W-:Y:S01]  /*19bf0*/  IMAD.MOV.U32 R176, RZ, RZ, R172 ;  /* 0x000000ffffb07224 */ /* 0x000fe200078e00ac */
[----:B------:R-:W-:Y:S01]  /*19c00*/  ISETP.GE.AND P6, PT, R48, R149, PT ;  /* 0x000000953000720c */ /* 0x000fe20003fc6270 */
[----:B------:R-:W-:Y:S01]  /*19c10*/  FFMA.FTZ R8, -R151, R9, R206 ;  /* 0x0000000997087223 */ /* 0x000fe200000101ce */
[----:B------:R-:W-:Y:S01]  /*19c20*/  IMAD.MOV.U32 R172, RZ, RZ, R225 ;  /* 0x000000ffffac7224 */ /* 0x000fe200078e00e1 */
[-C--:B------:R-:W-:Y:S01]  /*19c30*/  ISETP.GE.AND P3, PT, R71, R149.reuse, PT ;  /* 0x000000954700720c */ /* 0x080fe20003f66270 */
[----:B------:R-:W-:Y:S01]  /*19c40*/  FFMA.FTZ R6, -R151, R6, R17 ;  /* 0x0000000697067223 */ /* 0x000fe20000010111 */
[----:B------:R-:W-:Y:S02]  /*19c50*/  FSEL R225, R135, -INF , !P0 ;  /* 0xff80000087e17808 */ /* 0x000fe40004000000 */
[----:B------:R-:W-:Y:S01]  /*19c60*/  FSEL R28, R5, -INF , !P1 ;  /* 0xff800000051c7808 */ /* 0x000fe20004800000 */
[C---:B------:R-:W-:Y:S01]  /*19c70*/  IMAD.IADD R5, R3.reuse, 0x1, -R79 ;  /* 0x0000000103057824 */ /* 0x040fe200078e0a4f */
[----:B------:R-:W-:Y:S01]  /*19c80*/  ISETP.GE.AND P0, PT, R76, R149, PT ;  /* 0x000000954c00720c */ /* 0x000fe20003f06270 */
[----:B------:R-:W-:Y:S01]  /*19c90*/  IMAD.IADD R7, R3, 0x1, -R84 ;  /* 0x0000000103077824 */ /* 0x000fe200078e0a54 */
[----:B------:R-:W-:-:S02]  /*19ca0*/  FSEL R121, R4, -INF , !P6 ;  /* 0xff80000004797808 */ /* 0x000fc40007000000 */
[-C--:B------:R-:W-:Y:S02]  /*19cb0*/  IADD3 R4, PT, PT, -R81, R3.reuse, RZ ;  /* 0x0000000351047210 */ /* 0x080fe40007ffe1ff */
[----:B------:R-:W-:Y:S01]  /*19cc0*/  FSEL R113, R8, -INF , !P3 ;  /* 0xff80000008717808 */ /* 0x000fe20005800000 */
[----:B------:R-:W-:Y:S01]  /*19cd0*/  IMAD.IADD R8, R3, 0x1, -R86 ;  /* 0x0000000103087824 */ /* 0x000fe200078e0a56 */
        /* <DEDUP_REMOVED lines=13> */
[----:B------:R-:W-:-:S02]  /*19db0*/  I2FP.F32.S32 R7, R6 ;  /* 0x0000000600077245 */ /* 0x000fc40000201400 */
[----:B------:R-:W-:Y:S02]  /*19dc0*/  I2FP.F32.S32 R6, R5 ;  /* 0x0000000500067245 */ /* 0x000fe40000201400 */
[----:B------:R-:W-:Y:S01]  /*19dd0*/  I2FP.F32.S32 R4, R4 ;  /* 0x0000000400047245 */ /* 0x000fe20000201400 */
[C---:B------:R-:W-:Y:S01]  /*19de0*/  FFMA.FTZ R5, -R151.reuse, R9, R16 ;  /* 0x0000000997057223 */ /* 0x040fe20000010110 */
[----:B------:R-:W-:Y:S01]  /*19df0*/  FSEL R227, R104, -INF , !P4 ;  /* 0xff80000068e37808 */ /* 0x000fe20006000000 */
[----:B------:R-:W-:Y:S01]  /*19e00*/  FFMA.FTZ R11, -R151, R6, R198 ;  /* 0x00000006970b7223 */ /* 0x000fe200000101c6 */
[----:B------:R-:W-:Y:S01]  /*19e10*/  FSEL R251, R139, -INF , !P0 ;  /* 0xff8000008bfb7808 */ /* 0x000fe20004000000 */
[----:B------:R-:W-:Y:S01]  /*19e20*/  FFMA.FTZ R9, -R151, R4, R189 ;  /* 0x0000000497097223 */ /* 0x000fe200000101bd */
[----:B------:R-:W-:Y:S02]  /*19e30*/  FSEL R104, R138, -INF , !P1 ;  /* 0xff8000008a687808 */ /* 0x000fe40004800000 */
[----:B------:R-:W-:-:S02]  /*19e40*/  ISETP.GE.AND P1, PT, R86, R149, PT ;  /* 0x000000955600720c */ /* 0x000fc40003f26270 */
[----:B------:R-:W-:Y:S02]  /*19e50*/  ISETP.GE.AND P0, PT, R53, R149, PT ;  /* 0x000000953500720c */ /* 0x000fe40003f06270 */
[----:B------:R-:W-:Y:S02]  /*19e60*/  FSEL R249, R141, -INF , !P3 ;  /* 0xff8000008df97808 */ /* 0x000fe40005800000 */
[----:B------:R-:W-:Y:S02]  /*19e70*/  MOV R189, R169 ;  /* 0x000000a900bd7202 */ /* 0x000fe40000000f00 */
[----:B------:R-:W-:Y:S02]  /*19e80*/  FSEL R124, R144, -INF , !P1 ;  /* 0xff800000907c7808 */ /* 0x000fe40004800000 */
[----:B------:R-:W-:Y:S02]  /*19e90*/  FSEL R169, R11, -INF , !P1 ;  /* 0xff8000000ba97808 */ /* 0x000fe40004800000 */
[----:B------:R-:W-:-:S02]  /*19ea0*/  FSEL R128, R134, -INF , !P0 ;  /* 0xff80000086807808 */ /* 0x000fc40004000000 */
[----:B------:R-:W-:Y:S02]  /*19eb0*/  FSEL R141, R9, -INF , !P0 ;  /* 0xff800000098d7808 */ /* 0x000fe40004000000 */
[----:B------:R-:W-:Y:S02]  /*19ec0*/  I2FP.F32.S32 R8, R8 ;  /* 0x0000000800087245 */ /* 0x000fe40000201400 */
[-C--:B------:R-:W-:Y:S02]  /*19ed0*/  ISETP.GE.AND P1, PT, R160, R149.reuse, PT ;  /* 0x00000095a000720c */ /* 0x080fe40003f26270 */
[CC--:B------:R-:W-:Y:S02]  /*19ee0*/  ISETP.GE.AND P0, PT, R14.reuse, R149.reuse, PT ;  /* 0x000000950e00720c */ /* 0x0c0fe40003f06270 */
[----:B------:R-:W-:Y:S02]  /*19ef0*/  FSEL R226, R131, -INF , !P5 ;  /* 0xff80000083e27808 */ /* 0x000fe40006800000 */
[----:B------:R-:W-:Y:S01]  /*19f00*/  ISETP.GE.AND P5, PT, R79, R149, PT ;  /* 0x000000954f00720c */ /* 0x000fe20003fa6270 */
[----:B------:R-:W-:Y:S01]  /*19f10*/  FFMA.FTZ R13, -R151, R8, R26 ;  /* 0x00000008970d7223 */ /* 0x000fe2000001011a */
[----:B------:R-:W-:Y:S01]  /*19f20*/  FSEL R25, R125, -INF , !P1 ;  /* 0xff8000007d197808 */ /* 0x000fe20004800000 */
[----:B------:R-:W-:Y:S01]  /*19f30*/  FFMA.FTZ R12, -R151, R7, R199 ;  /* 0x00000007970c7223 */ /* 0x000fe200000101c7 */
[----:B------:R-:W-:Y:S01]  /*19f40*/  FSEL R24, R133, -INF , !P0 ;  /* 0xff80000085187808 */ /* 0x000fe20004000000 */
[C---:B------:R-:W-:Y:S01]  /*19f50*/  VIADD R4, R14.reuse, 0xe9 ;  /* 0x000000e90e047836 */ /* 0x040fe20000000000 */
[-C--:B------:R-:W-:Y:S01]  /*19f60*/  ISETP.GE.AND P4, PT, R81, R149.reuse, PT ;  /* 0x000000955100720c */ /* 0x080fe20003f86270 */
[----:B------:R-:W-:Y:S01]  /*19f70*/  VIADD R7, R14, 0xf1 ;  /* 0x000000f10e077836 */ /* 0x000fe20000000000 */
[----:B------:R-:W-:Y:S01]  /*19f80*/  ISETP.GE.AND P3, PT, R84, R149, PT ;  /* 0x000000955400720c */ /* 0x000fe20003f66270 */
[C---:B------:R-:W-:Y:S01]  /*19f90*/  VIADD R6, R14.reuse, 0xf8 ;  /* 0x000000f80e067836 */ /* 0x040fe20000000000 */
[----:B------:R-:W-:Y:S01]  /*19fa0*/  FSEL R135, R5, -INF , !P5 ;  /* 0xff80000005877808 */ /* 0x000fe20006800000 */
[C---:B------:R-:W-:Y:S01]  /*19fb0*/  VIADD R5, R14.reuse, 0xe8 ;  /* 0x000000e80e057836 */ /* 0x040fe20000000000 */
[----:B------:R-:W-:-:S02]  /*19fc0*/  IADD3 R8, PT, PT, R14, 0xf0, RZ ;  /* 0x000000f00e087810 */ /* 0x000fc40007ffe0ff */
[----:B------:R-:W-:Y:S02]  /*19fd0*/  IADD3 R10, PT, PT, R14, 0xf9, RZ ;  /* 0x000000f90e0a7810 */ /* 0x000fe40007ffe0ff */
[----:B------:R-:W-:Y:S01]  /*19fe0*/  FMNMX3.FTZ R9, R24, R73, R25, !PT ;  /* 0x0000004918097276 */ /* 0x000fe20007810019 */
[----:B------:R-:W-:Y:S01]  /*19ff0*/  IMAD.MOV.U32 R107, RZ, RZ, R15 ;  /* 0x000000ffff6b7224 */ /* 0x000fe200078e000f */
[----:B------:R-:W-:Y:S01]  /*1a000*/  FSEL R138, R13, -INF , !P4 ;  /* 0xff8000000d8a7808 */ /* 0x000fe20006000000 */
[----:B------:R-:W-:Y:S01]  /*1a010*/  IMAD.IADD R11, R2, 0x1, -R5 ;  /* 0x00000001020b7824 */ /* 0x000fe200078e0a05 */
[----:B------:R-:W-:Y:S01]  /*1a020*/  FSEL R140, R12, -INF , !P3 ;  /* 0xff8000000c8c7808 */ /* 0x000fe20005800000 */
[C---:B------:R-:W-:Y:S01]  /*1a030*/  IMAD.IADD R12, R2.reuse, 0x1, -R4 ;  /* 0x00000001020c7824 */ /* 0x040fe200078e0a04 */
[C---:B------:R-:W-:Y:S01]  /*1a040*/  IADD3 R13, PT, PT, R2.reuse, -R8, RZ ;  /* 0x80000008020d7210 */ /* 0x040fe20007ffe0ff */
[C---:B------:R-:W-:Y:S01]  /*1a050*/  IMAD.IADD R14, R2.reuse, 0x1, -R7 ;  /* 0x00000001020e7824 */ /* 0x040fe200078e0a07 */
[C---:B------:R-:W-:Y:S01]  /*1a060*/  IADD3 R15, PT, PT, R2.reuse, -R10, RZ ;  /* 0x8000000a020f7210 */ /* 0x040fe20007ffe0ff */
[----:B------:R-:W-:Y:S01]  /*1a070*/  IMAD.IADD R16, R2, 0x1, -R6 ;  /* 0x0000000102107824 */ /* 0x000fe200078e0a06 */
[----:B------:R-:W-:Y:S01]  /*1a080*/  FMNMX3.FTZ R2, R9, R61, R62, !PT ;  /* 0x0000003d09027276 */ /* 0x000fe2000781003e */
[----:B------:R-:W-:Y:S01]  /*1a090*/  IMAD.IADD R18, R3, 0x1, -R4 ;  /* 0x0000000103127824 */ /* 0x000fe200078e0a04 */
[----:B------:R-:W-:-:S02]  /*1a0a0*/  FSEL R136, R143, -INF , !P5 ;  /* 0xff8000008f887808 */ /* 0x000fc40006800000 */
[-C--:B------:R-:W-:Y:S02]  /*1a0b0*/  ISETP.GE.AND P5, PT, R4, R149.reuse, PT ;  /* 0x000000950400720c */ /* 0x080fe40003fa6270 */
[----:B------:R-:W-:Y:S02]  /*1a0c0*/  FMNMX3.FTZ R4, R2, R60, R85, !PT ;  /* 0x0000003c02047276 */ /* 0x000fe40007810055 */
[----:B------:R-:W-:Y:S01]  /*1a0d0*/  FSEL R139, R150, -INF , !P4 ;  /* 0xff800000968b7808 */ /* 0x000fe20006000000 */
[C---:B------:R-:W-:Y:S01]  /*1a0e0*/  IMAD.IADD R17, R3.reuse, 0x1, -R5 ;  /* 0x0000000103117824 */ /* 0x040fe200078e0a05 */
[C---:B------:R-:W-:Y:S01]  /*1a0f0*/  ISETP.GE.AND P4, PT, R8.reuse, R149, PT ;  /* 0x000000950800720c */ /* 0x040fe20003f86270 */
[C---:B------:R-:W-:Y:S01]  /*1a100*/  IMAD.IADD R20, R3.reuse, 0x1, -R7 ;  /* 0x0000000103147824 */ /* 0x040fe200078e0a07 */
[-C--:B------:R-:W-:Y:S01]  /*1a110*/  IADD3 R8, PT, PT, -R8, R3.reuse, RZ ;  /* 0x0000000308087210 */ /* 0x080fe20007ffe1ff */
[----:B------:R-:W-:Y:S01]  /*1a120*/  IMAD.IADD R22, R3, 0x1, -R6 ;  /* 0x0000000103167824 */ /* 0x000fe200078e0a06 */
[----:B------:R-:W-:-:S02]  /*1a130*/  IADD3 R19, PT, PT, -R10, R3, RZ ;  /* 0x000000030a137210 */ /* 0x000fc40007ffe1ff */
[----:B------:R-:W-:-:S04]  /*1a140*/  FMNMX3.FTZ R3, R4, R57, R100, !PT ;  /* 0x0000003904037276 */ /* 0x000fc80007810064 */
[----:B------:R-:W-:-:S04]  /*1a150*/  FMNMX3.FTZ R3, R3, R102, R70, !PT ;  /* 0x0000006603037276 */ /* 0x000fc80007810046 */
[----:B------:R-:W-:-:S04]  /*1a160*/  FMNMX3.FTZ R3, R3, R108, R137, !PT ;  /* 0x0000006c03037276 */ /* 0x000fc80007810089 */
[----:B------:R-:W-:Y:S02]  /*1a170*/  FMNMX3.FTZ R3, R3, R87, R123, !PT ;  /* 0x0000005703037276 */ /* 0x000fe4000781007b */
[----:B------:R-:W-:Y:S02]  /*1a180*/  FSEL R122, R148, -INF , !P3 ;  /* 0xff800000947a7808 */ /* 0x000fe40005800000 */
[----:B------:R-:W-:Y:S02]  /*1a190*/  FMNMX3.FTZ R3, R3, R83, R147, !PT ;  /* 0x0000005303037276 */ /* 0x000fe40007810093 */
[----:B------:R-:W-:Y:S02]  /*1a1a0*/  ISETP.GE.AND P3, PT, R7, R149, PT ;  /* 0x000000950700720c */ /* 0x000fe40003f66270 */
[----:B------:R-:W-:Y:S02]  /*1a1b0*/  IABS R4, R12 ;  /* 0x0000000c00047213 */ /* 0x000fe40000000000 */
[----:B------:R-:W-:-:S02]  /*1a1c0*/  IABS R7, R13 ;  /* 0x0000000d00077213 */ /* 0x000fc40000000000 */
[----:B------:R-:W-:Y:S02]  /*1a1d0*/  FMNMX3.FTZ R3, R3, R153, R94, !PT ;  /* 0x0000009903037276 */ /* 0x000fe4000781005e */
[----:B------:R-:W-:Y:S02]  /*1a1e0*/  FSEL R27, R126, -INF , !P1 ;  /* 0xff8000007e1b7808 */ /* 0x000fe40004800000 */
[-C--:B------:R-:W-:Y:S01]  /*1a1f0*/  ISETP.GE.AND P1, PT, R6, R149.reuse, PT ;  /* 0x000000950600720c */ /* 0x080fe20003f26270 */
[----:B------:R-:W-:Y:S01]  /*1a200*/  IMAD.MOV.U32 R6, RZ, RZ, R4 ;  /* 0x000000ffff067224 */ /* 0x000fe200078e0004 */
[----:B------:R-:W-:Y:S01]  /*1a210*/  FMNMX3.FTZ R3, R3, R92, R158, !PT ;  /* 0x0000005c03037276 */ /* 0x000fe2000781009e */
[----:B------:R-:W-:Y:S01]  /*1a220*/  IMAD.MOV.U32 R4, RZ, RZ, R7 ;  /* 0x000000ffff047224 */ /* 0x000fe200078e0007 */
[----:B------:R-:W-:Y:S02]  /*1a230*/  FSEL R131, R115, -INF , !P6 ;  /* 0xff80000073837808 */ /* 0x000fe40007000000 */
[----:B------:R-:W-:-:S02]  /*1a240*/  ISETP.GE.AND P6, PT, R5, R149, PT ;  /* 0x000000950500720c */ /* 0x000fc40003fc6270 */
[----:B------:R-:W-:Y:S02]  /*1a250*/  IABS R5, R11 ;  /* 0x0000000b00057213 */ /* 0x000fe40000000000 */
[----:B------:R-:W-:Y:S02]  /*1a260*/  FMNMX3.FTZ R3, R3, R159, R161, !PT ;  /* 0x0000009f03037276 */ /* 0x000fe400078100a1 */
[----:B------:R-:W-:Y:S02]  /*1a270*/  I2FP.F32.S32 R4, R4 ;  /* 0x0000000400047245 */ /* 0x000fe40000201400 */
[----:B------:R-:W-:Y:S02]  /*1a280*/  I2FP.F32.S32 R7, R5 ;  /* 0x0000000500077245 */ /* 0x000fe40000201400 */
[----:B------:R-:W-:Y:S02]  /*1a290*/  FMNMX3.FTZ R3, R3, R89, R101, !PT ;  /* 0x0000005903037276 */ /* 0x000fe40007810065 */
[----:B------:R-:W-:Y:S01]  /*1a2a0*/  I2FP.F32.S32 R5, R6 ;  /* 0x0000000600057245 */ /* 0x000fe20000201400 */
[C---:B------:R-:W-:Y:S01]  /*1a2b0*/  FFMA.FTZ R13, -R151.reuse, R4, R184 ;  /* 0x00000004970d7223 */ /* 0x040fe200000101b8 */
[----:B------:R-:W-:Y:S01]  /*1a2c0*/  FFMA.FTZ R21, -R151, R7, R189 ;  /* 0x0000000797157223 */ /* 0x000fe200000101bd */
[----:B------:R-:W-:-:S02]  /*1a2d0*/  IABS R4, R16 ;  /* 0x0000001000047213 */ /* 0x000fc40000000000 */
[----:B------:R-:W-:Y:S01]  /*1a2e0*/  FMNMX3.FTZ R3, R3, R99, R98, !PT ;  /* 0x0000006303037276 */ /* 0x000fe20007810062 */
[----:B------:R-:W-:Y:S01]  /*1a2f0*/  FFMA.FTZ R23, -R151, R5, R180 ;  /* 0x0000000597177223 */ /* 0x000fe200000101b4 */
[----:B------:R-:W-:Y:S02]  /*1a300*/  IABS R7, R15 ;  /* 0x0000000f00077213 */ /* 0x000fe40000000000 */
[----:B------:R-:W-:Y:S02]  /*1a310*/  IABS R5, R14 ;  /* 0x0000000e00057213 */ /* 0x000fe40000000000 */
[----:B------:R-:W-:Y:S02]  /*1a320*/  MOV R6, R4 ;  /* 0x0000000400067202 */ /* 0x000fe40000000f00 */
[----:B------:R-:W-:Y:S01]  /*1a330*/  FMNMX3.FTZ R3, R3, R103, R110, !PT ;  /* 0x0000006703037276 */ /* 0x000fe2000781006e */
[----:B------:R-:W-:Y:S01]  /*1a340*/  IMAD.MOV.U32 R4, RZ, RZ, R7 ;  /* 0x000000ffff047224 */ /* 0x000fe200078e0007 */
[----:B------:R-:W-:-:S02]  /*1a350*/  I2FP.F32.S32 R7, R5 ;  /* 0x0000000500077245 */ /* 0x000fc40000201400 */
[----:B------:R-:W-:Y:S02]  /*1a360*/  I2FP.F32.S32 R5, R6 ;  /* 0x0000000600057245 */ /* 0x000fe40000201400 */
[----:B------:R-:W-:Y:S02]  /*1a370*/  FMNMX3.FTZ R150, R3, R109, R106, !PT ;  /* 0x0000006d03967276 */ /* 0x000fe4000781006a */
[----:B------:R-:W-:Y:S02]  /*1a380*/  IABS R3, R18 ;  /* 0x0000001200037213 */ /* 0x000fe40000000000 */
[----:B------:R-:W-:Y:S01]  /*1a390*/  IABS R6, R8 ;  /* 0x0000000800067213 */ /* 0x000fe20000000000 */
[----:B------:R-:W-:Y:S01]  /*1a3a0*/  FFMA.FTZ R11, -R151, R5, R173 ;  /* 0x00000005970b7223 */ /* 0x000fe200000101ad */
[----:B------:R-:W-:Y:S01]  /*1a3b0*/  I2FP.F32.S32 R4, R4 ;  /* 0x0000000400047245 */ /* 0x000fe20000201400 */
[----:B------:R-:W-:Y:S01]  /*1a3c0*/  IMAD.MOV.U32 R5, RZ, RZ, R3 ;  /* 0x000000ffff057224 */ /* 0x000fe200078e0003 */
[----:B------:R-:W-:-:S02]  /*1a3d0*/  MOV R3, R6 ;  /* 0x0000000600037202 */ /* 0x000fc40000000f00 */
[----:B------:R-:W-:Y:S02]  /*1a3e0*/  FSEL R26, R127, -INF , !P0 ;  /* 0xff8000007f1a7808 */ /* 0x000fe40004000000 */
[----:B------:R-:W-:Y:S01]  /*1a3f0*/  ISETP.GE.AND P0, PT, R10, R149, PT ;  /* 0x000000950a00720c */ /* 0x000fe20003f06270 */
[C---:B------:R-:W-:Y:S01]  /*1a400*/  FFMA.FTZ R10, -R151.reuse, R4, R172 ;  /* 0x00000004970a7223 */ /* 0x040fe200000101ac */
[----:B------:R-:W-:Y:S02]  /*1a410*/  IABS R4, R17 ;  /* 0x0000001100047213 */ /* 0x000fe40000000000 */
[----:B------:R-:W-:Y:S01]  /*1a420*/  I2FP.F32.S32 R3, R3 ;  /* 0x0000000300037245 */ /* 0x000fe20000201400 */
[C---:B------:R-:W-:Y:S01]  /*1a430*/  FFMA.FTZ R12, -R151.reuse, R7, R176 ;  /* 0x00000007970c7223 */ /* 0x040fe200000101b0 */
[----:B------:R-:W-:Y:S02]  /*1a440*/  I2FP.F32.S32 R6, R4 ;  /* 0x0000000400067245 */ /* 0x000fe40000201400 */
[----:B------:R-:W-:Y:S01]  /*1a450*/  I2FP.F32.S32 R4, R5 ;  /* 0x0000000500047245 */ /* 0x000fe20000201400 */
[C---:B------:R-:W-:Y:S01]  /*1a460*/  FFMA.FTZ R7, -R151.reuse, R3, R201 ;  /* 0x0000000397077223 */ /* 0x040fe200000101c9 */
[----:B------:R-:W-:Y:S01]  /*1a470*/  IABS R3, R22 ;  /* 0x0000001600037213 */ /* 0x000fe20000000000 */
[C---:B------:R-:W-:Y:S01]  /*1a480*/  FFMA.FTZ R8, -R151.reuse, R6, R193 ;  /* 0x0000000697087223 */ /* 0x040fe200000101c1 */
[----:B------:R-:W-:Y:S01]  /*1a490*/  IABS R6, R19 ;  /* 0x0000001300067213 */ /* 0x000fe20000000000 */
[----:B------:R-:W-:Y:S01]  /*1a4a0*/  FFMA.FTZ R9, -R151, R4, R192 ;  /* 0x0000000497097223 */ /* 0x000fe200000101c0 */
[----:B------:R-:W-:Y:S01]  /*1a4b0*/  IABS R4, R20 ;  /* 0x0000001400047213 */ /* 0x000fe20000000000 */
[----:B------:R-:W-:Y:S01]  /*1a4c0*/  IMAD.MOV.U32 R5, RZ, RZ, R3 ;  /* 0x000000ffff057224 */ /* 0x000fe200078e0003 */
[----:B------:R-:W-:-:S02]  /*1a4d0*/  MOV R3, R6 ;  /* 0x0000000600037202 */ /* 0x000fc40000000f00 */
[----:B------:R-:W-:Y:S02]  /*1a4e0*/  I2FP.F32.S32 R6, R4 ;  /* 0x0000000400067245 */ /* 0x000fe40000201400 */
[----:B------:R-:W-:-:S05]  /*1a4f0*/  I2FP.F32.S32 R4, R5 ;  /* 0x0000000500047245 */ /* 0x000fca0000201400 */
[----:B------:R-:W-:Y:S02]  /*1a500*/  FFMA.FTZ R4, -R151, R4, R212 ;  /* 0x0000000497047223 */ /* 0x000fe400000101d4 */
[----:B------:R-:W3:Y:S01]  /*1a510*/  LDL.LU R212, [R1+0xc0] ;  /* 0x0000c00001d47983 */ /* 0x000ee20000300800 */
        /* <DEDUP_REMOVED lines=33> */
[----:B------:R-:W-:Y:S01]  /*1a730*/  FMNMX3.FTZ R2, R2, R248, R240, !PT ;  /* 0x000000f802027276 */ /* 0x000fe200078100f0 */
[----:B------:R-:W-:Y:S01]  /*1a740*/  IMAD.MOV.U32 R86, RZ, RZ, R28 ;  /* 0x000000ffff567224 */ /* 0x000fe200078e001c */
[----:B------:R-:W-:-:S02]  /*1a750*/  FMNMX3.FTZ R150, R150, R136, R139, !PT ;  /* 0x0000008896967276 */ /* 0x000fc4000781008b */
[----:B------:R-:W-:Y:S02]  /*1a760*/  FMNMX3.FTZ R2, R2, R239, R113, !PT ;  /* 0x000000ef02027276 */ /* 0x000fe40007810071 */
[----:B------:R-:W-:Y:S02]  /*1a770*/  FSEL R143, R21, -INF , !P6 ;  /* 0xff800000158f7808 */ /* 0x000fe40007000000 */
[----:B------:R-:W-:Y:S02]  /*1a780*/  FMNMX3.FTZ R2, R2, R107, R119, !PT ;  /* 0x0000006b02027276 */ /* 0x000fe40007810077 */
[----:B------:R-:W-:Y:S02]  /*1a790*/  FMNMX3.FTZ R150, R150, R122, R124, !PT ;  /* 0x0000007a96967276 */ /* 0x000fe4000781007c */
[----:B------:R-:W-:Y:S02]  /*1a7a0*/  FMNMX3.FTZ R2, R2, R86, R121, !PT ;  /* 0x0000005602027276 */ /* 0x000fe40007810079 */
[----:B------:R-:W-:-:S02]  /*1a7b0*/  FSEL R134, R23, -INF , !P5 ;  /* 0xff80000017867808 */ /* 0x000fc40006800000 */
[----:B------:R-:W-:Y:S02]  /*1a7c0*/  FSEL R126, R13, -INF , !P4 ;  /* 0xff8000000d7e7808 */ /* 0x000fe40006000000 */
[----:B------:R-:W-:Y:S02]  /*1a7d0*/  FMNMX3.FTZ R150, R150, R128, R143, !PT ;  /* 0x0000008096967276 */ /* 0x000fe4000781008f */
[----:B------:R-:W-:Y:S02]  /*1a7e0*/  FMNMX3.FTZ R2, R2, R135, R138, !PT ;  /* 0x0000008702027276 */ /* 0x000fe4000781008a */
[----:B------:R-:W-:Y:S02]  /*1a7f0*/  FSEL R127, R12, -INF , !P3 ;  /* 0xff8000000c7f7808 */ /* 0x000fe40005800000 */
[----:B------:R-:W-:Y:S02]  /*1a800*/  FSEL R170, R11, -INF , !P1 ;  /* 0xff8000000baa7808 */ /* 0x000fe40004800000 */
[----:B------:R-:W-:-:S02]  /*1a810*/  FMNMX3.FTZ R150, R150, R134, R126, !PT ;  /* 0x0000008696967276 */ /* 0x000fc4000781007e */
[----:B------:R-:W-:Y:S02]  /*1a820*/  FSEL R125, R8, -INF , !P6 ;  /* 0xff800000087d7808 */ /* 0x000fe40007000000 */
[----:B------:R-:W-:Y:S01]  /*1a830*/  FMNMX3.FTZ R2, R2, R140, R169, !PT ;  /* 0x0000008c02027276 */ /* 0x000fe200078100a9 */
[----:B------:R-:W-:Y:S01]  /*1a840*/  FFMA.FTZ R6, -R151, R6, R213 ;  /* 0x0000000697067223 */ /* 0x000fe200000101d5 */
[----:B------:R-:W-:Y:S02]  /*1a850*/  I2FP.F32.S32 R3, R3 ;  /* 0x0000000300037245 */ /* 0x000fe40000201400 */
[----:B------:R-:W-:Y:S02]  /*1a860*/  FSEL R171, R10, -INF , !P0 ;  /* 0xff8000000aab7808 */ /* 0x000fe40004000000 */
[----:B------:R-:W-:Y:S02]  /*1a870*/  FMNMX3.FTZ R150, R150, R127, R170, !PT ;  /* 0x0000007f96967276 */ /* 0x000fe400078100aa */
[----:B------:R-:W-:-:S02]  /*1a880*/  FSEL R133, R9, -INF , !P5 ;  /* 0xff80000009857808 */ /* 0x000fc40006800000 */
[----:B------:R-:W-:Y:S02]  /*1a890*/  FSEL R7, R7, -INF , !P4 ;  /* 0xff80000007077808 */ /* 0x000fe40006000000 */
[----:B------:R-:W-:Y:S01]  /*1a8a0*/  FMNMX3.FTZ R2, R2, R141, R125, !PT ;  /* 0x0000008d02027276 */ /* 0x000fe2000781007d */
[----:B------:R-:W-:Y:S01]  /*1a8b0*/  FFMA.FTZ R3, -R151, R3, R209 ;  /* 0x0000000397037223 */ /* 0x000fe200000101d1 */
[----:B------:R-:W-:Y:S02]  /*1a8c0*/  FMNMX.FTZ R150, R171, R150, !PT ;  /* 0x00000096ab967209 */ /* 0x000fe40007810000 */
[----:B------:R-:W-:Y:S02]  /*1a8d0*/  FSEL R120, R6, -INF , !P3 ;  /* 0xff80000006787808 */ /* 0x000fe40005800000 */
[----:B------:R-:W-:Y:S02]  /*1a8e0*/  FSEL R115, R4, -INF , !P1 ;  /* 0xff80000004737808 */ /* 0x000fe40004800000 */
[----:B------:R-:W-:Y:S01]  /*1a8f0*/  FMNMX3.FTZ R2, R2, R133, R7, !PT ;  /* 0x0000008502027276 */ /* 0x000fe20007810007 */
[----:B------:R-:W1:Y:S01]  /*1a900*/  SHFL.BFLY PT, R4, R150, 0x2, 0x1f ;  /* 0x0c401f0096047f89 */ /* 0x000e6200000e0000 */
[----:B------:R-:W-:-:S02]  /*1a910*/  FSEL R84, R3, -INF , !P0 ;  /* 0xff80000003547808 */ /* 0x000fc40004000000 */
[----:B------:R-:W-:-:S04]  /*1a920*/  FMNMX3.FTZ R2, R2, R120, R115, !PT ;  /* 0x0000007802027276 */ /* 0x000fc80007810073 */
[----:B------:R-:W-:-:S05]  /*1a930*/  FMNMX.FTZ R2, R84, R2, !PT ;  /* 0x0000000254027209 */ /* 0x000fca0007810000 */
[----:B------:R-:W4:Y:S01]  /*1a940*/  SHFL.BFLY PT, R3, R2, 0x2, 0x1f ;  /* 0x0c401f0002037f89 */ /* 0x000f2200000e0000 */
[----:B------:R-:W-:Y:S02]  /*1a950*/  IMAD.MOV.U32 R209, RZ, RZ, R208 ;  /* 0x000000ffffd17224 */ /* 0x000fe400078e00d0 */
[----:B------:R-:W-:Y:S02]  /*1a960*/  IMAD.MOV.U32 R208, RZ, RZ, R204 ;  /* 0x000000ffffd07224 */ /* 0x000fe400078e00cc */
[----:B------:R-:W5:Y:S01]  /*1a970*/  S2R R204, SR_TID.X ;  /* 0x0000000000cc7919 */ /* 0x000f620000002100 */
[----:B-1----:R-:W-:Y:S01]  /*1a980*/  FMNMX.FTZ R150, R150, R4, !PT ;  /* 0x0000000496967209 */ /* 0x002fe20007810000 */
[----:B------:R-:W1:Y:S04]  /*1a990*/  S2UR UR8, SR_CgaCtaId ;  /* 0x00000000000879c3 */ /* 0x000e680000008800 */
[----:B------:R-:W2:Y:S01]  /*1a9a0*/  SHFL.BFLY PT, R4, R150, 0x1, 0x1f ;  /* 0x0c201f0096047f89 */ /* 0x000ea200000e0000 */
[----:B----4-:R-:W-:-:S05]  /*1a9b0*/  FMNMX.FTZ R2, R2, R3, !PT ;  /* 0x0000000302027209 */ /* 0x010fca0007810000 */
[----:B------:R-:W4:Y:S01]  /*1a9c0*/  SHFL.BFLY PT, R148, R2, 0x1, 0x1f ;  /* 0x0c201f0002947f89 */ /* 0x000f2200000e0000 */
[----:B------:R-:W-:Y:S01]  /*1a9d0*/  UMOV UR4, 0x400 ;  /* 0x0000040000047882 */ /* 0x000fe20000000000 */
[----:B-----5:R-:W-:-:S04]  /*1a9e0*/  SHF.L.U32 R204, R204, 0x6, RZ ;  /* 0x00000006cccc7819 */ /* 0x020fc800000006ff */
[----:B------:R-:W-:Y:S02]  /*1a9f0*/  LOP3.LUT R204, R204, 0x200, RZ, 0xc0, !PT ;  /* 0x00000200cccc7812 */ /* 0x000fe400078ec0ff */
[----:B--2---:R-:W-:Y:S01]  /*1aa00*/  FMNMX.FTZ R150, R150, R4, !PT ;  /* 0x0000000496967209 */ /* 0x004fe20007810000 */
[----:B-1----:R-:W-:Y:S02]  /*1aa10*/  ULEA UR8, UR8, UR4, 0x18 ;  /* 0x0000000408087291 */ /* 0x002fe4000f8ec0ff */
[----:B------:R-:W-:Y:S01]  /*1aa20*/  IMAD.IADD R3, R204, 0x1, R208 ;  /* 0x00000001cc037824 */ /* 0x000fe200078e02d0 */
[----:B------:R-:W-:Y:S01]  /*1aa30*/  FSETP.NEU.FTZ.AND P0, PT, R150, -INF , PT ;  /* 0xff8000009600780b */ /* 0x000fe20003f1d000 */
[----:B------:R-:W-:-:S03]  /*1aa40*/  FMUL.FTZ R5, R0, R150 ;  /* 0x0000009600057220 */ /* 0x000fc60000410000 */
[----:B------:R-:W-:Y:S02]  /*1aa50*/  LEA R160, R3, UR8, 0x1 ;  /* 0x0000000803a07c11 */ /* 0x000fe4000f8e08ff */
[----:B------:R-:W-:Y:S02]  /*1aa60*/  FSEL R5, R5, RZ, P0 ;  /* 0x000000ff05057208 */ /* 0x000fe40000000000 */
[----:B----4-:R-:W-:Y:S01]  /*1aa70*/  FMNMX.FTZ R148, R2, R148, !PT ;  /* 0x0000009402947209 */ /* 0x010fe20007810000 */
[----:B------:R-:W1:Y:S02]  /*1aa80*/  LDSM.16.MT88.4 R12, [R160+0xa000] ;  /* 0x00a00000a00c783b */ /* 0x000e640000004200 */
[--C-:B------:R-:W-:Y:S01]  /*1aa90*/  FFMA.FTZ R2, R24, R0, -R5.reuse ;  /* 0x0000000018027223 */ /* 0x100fe20000010805 */
[----:B------:R-:W-:Y:S01]  /*1aaa0*/  FSETP.NEU.FTZ.AND P0, PT, R148, -INF , PT ;  /* 0xff8000009400780b */ /* 0x000fe20003f1d000 */
[----:B------:R-:W-:Y:S01]  /*1aab0*/  FMUL.FTZ R3, R0, R148 ;  /* 0x0000009400037220 */ /* 0x000fe20000410000 */
[-CC-:B------:R-:W-:Y:S01]  /*1aac0*/  FFMA.FTZ R4, R73, R0.reuse, -R5.reuse ;  /* 0x0000000049047223 */ /* 0x180fe20000010805 */
[----:B------:R2:W-:Y:S01]  /*1aad0*/  MUFU.EX2 R204, R2 ;  /* 0x0000000200cc7308 */ /* 0x0005e20000000800 */
[----:B------:R-:W-:Y:S01]  /*1aae0*/  IMAD.IADD R81, R152, 0x1, R160 ;  /* 0x0000000198517824 */ /* 0x000fe200078e02a0 */
[----:B------:R-:W-:Y:S01]  /*1aaf0*/  LDSM.16.MT88.4 R20, [R160+0xa800] ;  /* 0x00a80000a014783b */ /* 0x000fe20000004200 */
[----:B------:R-:W-:Y:S01]  /*1ab00*/  FSEL R3, R3, RZ, P0 ;  /* 0x000000ff03037208 */ /* 0x000fe20000000000 */
[----:B------:R4:W5:Y:S02]  /*1ab10*/  MUFU.EX2 R199, R4 ;  /* 0x0000000400c77308 */ /* 0x0009640000000800 */
[----:B------:R-:W1:Y:S01]  /*1ab20*/  LDSM.16.MT88.4 R16, [R81+0xa000] ;  /* 0x00a000005110783b */ /* 0x000e620000004200 */
[-CC-:B--2---:R-:W-:Y:S01]  /*1ab30*/  FFMA.FTZ R2, R25, R0.reuse, -R5.reuse ;  /* 0x0000000019027223 */ /* 0x184fe20000010805 */
[----:B----4-:R-:W-:-:S03]  /*1ab40*/  FFMA.FTZ R4, R61, R0, -R5 ;  /* 0x000000003d047223 */ /* 0x010fc60000010805 */
[----:B------:R2:W-:Y:S04]  /*1ab50*/  MUFU.EX2 R211, R2 ;  /* 0x0000000200d37308 */ /* 0x0005e80000000800 */
[----:B------:R4:W5:Y:S01]  /*1ab60*/  MUFU.EX2 R214, R4 ;  /* 0x0000000400d67308 */ /* 0x0009620000000800 */
[-C--:B------:R-:W-:Y:S01]  /*1ab70*/  FFMA.FTZ R6, R82, R0.reuse, -R3 ;  /* 0x0000000052067223 */ /* 0x080fe20000010803 */
[----:B------:R-:W-:Y:S02]  /*1ab80*/  IMAD.MOV.U32 R172, RZ, RZ, R209 ;  /* 0x000000ffffac7224 */ /* 0x000fe400078e00d1 */
[-CC-:B--2---:R-:W-:Y:S01]  /*1ab90*/  FFMA.FTZ R2, R26, R0.reuse, -R3.reuse ;  /* 0x000000001a027223 */ /* 0x184fe20000010803 */
[----:B----4-:R-:W-:-:S03]  /*1aba0*/  FFMA.FTZ R4, R27, R0, -R3 ;  /* 0x000000001b047223 */ /* 0x010fc60000010803 */
[----:B------:R2:W-:Y:S04]  /*1abb0*/  MUFU.EX2 R208, R2 ;  /* 0x0000000200d07308 */ /* 0x0005e80000000800 */
[----:B------:R-:W4:Y:S04]  /*1abc0*/  MUFU.EX2 R203, R6 ;  /* 0x0000000600cb7308 */ /* 0x000f280000000800 */
[----:B------:R5:W-:Y:S01]  /*1abd0*/  MUFU.EX2 R209, R4 ;  /* 0x0000000400d17308 */ /* 0x000be20000000800 */
[----:B--2---:R-:W-:-:S04]  /*1abe0*/  FFMA.FTZ R2, R64, R0, -R3 ;  /* 0x0000000040027223 */ /* 0x004fc80000010803 */
[----:B------:R2:W1:Y:S01]  /*1abf0*/  MUFU.EX2 R210, R2 ;  /* 0x0000000200d27308 */ /* 0x0004620000000800 */
[----:B-----5:R-:W-:Y:S01]  /*1ac00*/  FFMA.FTZ R4, R60, R0, -R5 ;  /* 0x000000003c047223 */ /* 0x020fe20000010805 */
[----:B---3--:R-:W-:-:S04]  /*1ac10*/  IADD3 R144, PT, PT, R212, R160, RZ ;  /* 0x000000a0d4907210 */ /* 0x008fc80007ffe0ff */
[----:B------:R-:W-:Y:S01]  /*1ac20*/  IADD3 R80, PT, PT, R152, R144, RZ ;  /* 0x0000009098507210 */ /* 0x000fe20007ffe0ff */
[----:B------:R-:W3:Y:S04]  /*1ac30*/  LDSM.16.MT88.4 R28, [R144+0xa000] ;  /* 0x00a00000901c783b */ /* 0x000ee80000004200 */
[----:B------:R-:W5:Y:S01]  /*1ac40*/  LDSM.16.MT88.4 R24, [R80+0xa000] ;  /* 0x00a000005018783b */ /* 0x000f620000004200 */
[----:B--2---:R-:W-:Y:S01]  /*1ac50*/  FFMA.FTZ R2, R62, R0, -R5 ;  /* 0x000000003e027223 */ /* 0x004fe20000010805 */
[----:B------:R-:W-:Y:S01]  /*1ac60*/  MUFU.EX2 R212, R4 ;  /* 0x0000000400d47308 */ /* 0x000fe20000000800 */
[----:B------:R-:W-:Y:S02]  /*1ac70*/  F2FP.F16.F32.PACK_AB R8, R199, R204 ;  /* 0x000000ccc708723e */ /* 0x000fe400000000ff */
[----:B------:R-:W-:Y:S01]  /*1ac80*/  F2FP.F16.F32.PACK_AB R10, R214, R211 ;  /* 0x000000d3d60a723e */ /* 0x000fe200000000ff */
[----:B------:R2:W5:Y:S01]  /*1ac90*/  MUFU.EX2 R198, R2 ;  /* 0x0000000200c67308 */ /* 0x0005620000000800 */
[----:B----4-:R-:W-:Y:S01]  /*1aca0*/  F2FP.F16.F32.PACK_AB R9, R203, R208 ;  /* 0x000000d0cb09723e */ /* 0x010fe200000000ff */
[-C--:B------:R-:W-:Y:S01]  /*1acb0*/  FFMA.FTZ R6, R93, R0.reuse, -R3 ;  /* 0x000000005d067223 */ /* 0x080fe20000010803 */
[----:B-1----:R-:W-:Y:S01]  /*1acc0*/  F2FP.F16.F32.PACK_AB R11, R210, R209 ;  /* 0x000000d1d20b723e */ /* 0x002fe200000000ff */
[----:B------:R-:W-:Y:S01]  /*1acd0*/  LDSM.16.MT88.4 R44, [R144+0xa800] ;  /* 0x00a80000902c783b */ /* 0x000fe20000004200 */
[-CC-:B--2---:R-:W-:Y:S01]  /*1ace0*/  FFMA.FTZ R2, R85, R0.reuse, -R5.reuse ;  /* 0x0000000055027223 */ /* 0x184fe20000010805 */
[----:B------:R-:W-:-:S03]  /*1acf0*/  FFMA.FTZ R4, R57, R0, -R5 ;  /* 0x0000000039047223 */ /* 0x000fc60000010805 */
[----:B------:R1:W-:Y:S04]  /*1ad00*/  MUFU.EX2 R215, R2 ;  /* 0x0000000200d77308 */ /* 0x0003e80000000800 */
[----:B------:R2:W4:Y:S01]  /*1ad10*/  MUFU.EX2 R213, R4 ;  /* 0x0000000400d57308 */ /* 0x0005220000000800 */
[----:B-1----:R-:W-:-:S04]  /*1ad20*/  FFMA.FTZ R2, R91, R0, -R3 ;  /* 0x000000005b027223 */ /* 0x002fc80000010803 */
[----:B------:R1:W-:Y:S01]  /*1ad30*/  MUFU.EX2 R202, R2 ;  /* 0x0000000200ca7308 */ /* 0x0003e20000000800 */
[-CC-:B--2---:R-:W-:Y:S01]  /*1ad40*/  FFMA.FTZ R4, R96, R0.reuse, -R3.reuse ;  /* 0x0000000060047223 */ /* 0x184fe20000010803 */
[C---:B------:R-:W-:Y:S02]  /*1ad50*/  HMMA.16816.F32 R32, R8.reuse, R12, RZ ;  /* 0x0000000c0820723c */ /* 0x040fe400000018ff */
[----:B------:R-:W2:Y:S04]  /*1ad60*/  MUFU.EX2 R201, R6 ;  /* 0x0000000600c97308 */ /* 0x000ea80000000800 */
[----:B------:R-:W-:Y:S01]  /*1ad70*/  MUFU.EX2 R207, R4 ;  /* 0x0000000400cf7308 */ /* 0x000fe20000000800 */
[----:B-1----:R-:W-:Y:S01]  /*1ad80*/  FFMA.FTZ R2, R95, R0, -R3 ;  /* 0x000000005f027223 */ /* 0x002fe20000010803 */
[C---:B------:R-:W-:Y:S01]  /*1ad90*/  HMMA.16816.F32 R40, R8.reuse, R14, RZ ;  /* 0x0000000e0828723c */ /* 0x040fe200000018ff */
[----:B------:R-:W1:Y:S02]  /*1ada0*/  LDSM.16.MT88.4 R12, [R81+0xa800] ;  /* 0x00a80000510c783b */ /* 0x000e640000004200 */
[----:B------:R-:W2:Y:S05]  /*1adb0*/  MUFU.EX2 R206, R2 ;  /* 0x0000000200ce7308 */ /* 0x000eaa0000000800 */
[C---:B------:R-:W-:Y:S08]  /*1adc0*/  HMMA.16816.F32 R36, R8.reuse, R16, RZ ;  /* 0x000000100824723c */ /* 0x040ff000000018ff */
[C---:B---3--:R-:W-:Y:S08]  /*1add0*/  HMMA.16816.F32 R48, R8.reuse, R28, RZ ;  /* 0x0000001c0830723c */ /* 0x048ff000000018ff */
[C---:B------:R-:W-:Y:S01]  /*1ade0*/  HMMA.16816.F32 R56, R8.reuse, R30, RZ ;  /* 0x0000001e0838723c */ /* 0x040fe200000018ff */
[----:B------:R-:W3:Y:S07]  /*1adf0*/  LDSM.16.MT88.4 R28, [R80+0xa800] ;  /* 0x00a80000501c783b */ /* 0x000eee0000004200 */
[C---:B------:R-:W-:Y:S08]  /*1ae00*/  HMMA.16816.F32 R16, R8.reuse, R18, RZ ;  /* 0x000000120810723c */ /* 0x040ff000000018ff */
[C---:B-----5:R-:W-:Y:S08]  /*1ae10*/  HMMA.16816.F32 R64, R8.reuse, R24, RZ ;  /* 0x000000180840723c */ /* 0x060ff000000018ff */
[----:B------:R-:W-:Y:S01]  /*1ae20*/  HMMA.16816.F32 R52, R8, R26, RZ ;  /* 0x0000001a0834723c */ /* 0x000fe200000018ff */
[----:B------:R-:W-:-:S02]  /*1ae30*/  F2FP.F16.F32.PACK_AB R8, R212, R198 ;  /* 0x000000c6d408723e */ /* 0x000fc400000000ff */
[----:B----4-:R-:W-:Y:S02]  /*1ae40*/  F2FP.F16.F32.PACK_AB R10, R213, R215 ;  /* 0x000000d7d50a723e */ /* 0x010fe400000000ff */
[----:B--2---:R-:W-:Y:S02]  /*1ae50*/  F2FP.F16.F32.PACK_AB R9, R201, R202 ;  /* 0x000000cac909723e */ /* 0x004fe400000000ff */
[----:B------:R-:W-:Y:S01]  /*1ae60*/  F2FP.F16.F32.PACK_AB R11, R206, R207 ;  /* 0x000000cfce0b723e */ /* 0x000fe200000000ff */
[----:B------:R-:W-:-:S06]  /*1ae70*/  FFMA.FTZ R2, R100, R0, -R5 ;  /* 0x0000000064027223 */ /* 0x000fcc0000010805 */
[----:B------:R-:W-:Y:S01]  /*1ae80*/  HMMA.16816.F32 R72, R8, R22, R40 ;  /* 0x000000160848723c */ /* 0x000fe20000001828 */
[----:B------:R-:W2:Y:S01]  /*1ae90*/  LDSM.16.MT88.4 R40, [R160+0xb000] ;  /* 0x00b00000a028783b */ /* 0x000ea20000004200 */
[----:B------:R4:W-:Y:S01]  /*1aea0*/  MUFU.EX2 R193, R2 ;  /* 0x0000000200c17308 */ /* 0x0009e20000000800 */
[----:B------:R-:W-:-:S05]  /*1aeb0*/  FFMA.FTZ R4, R102, R0, -R5 ;  /* 0x0000000066047223 */ /* 0x000fca0000010805 */
[----:B------:R-:W-:Y:S01]  /*1aec0*/  HMMA.16816.F32 R76, R8, R20, R32 ;  /* 0x00000014084c723c */ /* 0x000fe20000001820 */
[----:B------:R-:W5:Y:S01]  /*1aed0*/  LDSM.16.MT88.4 R32, [R144+0xb000] ;  /* 0x00b000009020783b */ /* 0x000f620000004200 */
[----:B------:R3:W2:Y:S01]  /*1aee0*/  MUFU.EX2 R192, R4 ;  /* 0x0000000400c07308 */ /* 0x0006a20000000800 */
[-C--:B----4-:R-:W-:Y:S01]  /*1aef0*/  FFMA.FTZ R2, R70, R0.reuse, -R5 ;  /* 0x0000000046027223 */ /* 0x090fe20000010805 */
[----:B------:R-:W-:-:S04]  /*1af00*/  FFMA.FTZ R6, R111, R0, -R3 ;  /* 0x000000006f067223 */ /* 0x000fc80000010803 */
[----:B-1----:R-:W-:Y:S01]  /*1af10*/  HMMA.16816.F32 R60, R8, R12, R36 ;  /* 0x0000000c083c723c */ /* 0x002fe20000001824 */
[----:B------:R-:W-:Y:S01]  /*1af20*/  LDSM.16.MT88.4 R68, [R81+0xb000] ;  /* 0x00b000005144783b */ /* 0x000fe20000004200 */
[----:B------:R1:W-:Y:S01]  /*1af30*/  MUFU.EX2 R191, R2 ;  /* 0x0000000200bf7308 */ /* 0x0003e20000000800 */
[----:B---3--:R-:W-:-:S04]  /*1af40*/  FFMA.FTZ R4, R108, R0, -R5 ;  /* 0x000000006c047223 */ /* 0x008fc80000010805 */
[----:B------:R3:W4:Y:S01]  /*1af50*/  MUFU.EX2 R190, R4 ;  /* 0x0000000400be7308 */ /* 0x0007220000000800 */
[----:B-1----:R-:W-:-:S04]  /*1af60*/  FFMA.FTZ R2, R112, R0, -R3 ;  /* 0x0000000070027223 */ /* 0x002fc80000010803 */
[----:B------:R1:W-:Y:S01]  /*1af70*/  MUFU.EX2 R189, R2 ;  /* 0x0000000200bd7308 */ /* 0x0003e20000000800 */
[----:B---3--:R-:W-:-:S03]  /*1af80*/  FFMA.FTZ R4, R114, R0, -R3 ;  /* 0x0000000072047223 */ /* 0x008fc60000010803 */
[----:B------:R-:W3:Y:S01]  /*1af90*/  MUFU.EX2 R184, R6 ;  /* 0x0000000600b87308 */ /* 0x000ee20000000800 */
[----:B------:R-:W-:Y:S01]  /*1afa0*/  HMMA.16816.F32 R20, R8, R14, R16 ;  /* 0x0000000e0814723c */ /* 0x000fe20000001810 */
[----:B------:R-:W5:Y:S02]  /*1afb0*/  LDSM.16.MT88.4 R12, [R80+0xb000] ;  /* 0x00b00000500c783b */ /* 0x000f640000004200 */
[----:B------:R-:W-:Y:S01]  /*1afc0*/  MUFU.EX2 R187, R4 ;  /* 0x0000000400bb7308 */ /* 0x000fe20000000800 */
[----:B-1----:R-:W-:-:S04]  /*1afd0*/  FFMA.FTZ R2, R117, R0, -R3 ;  /* 0x0000000075027223 */ /* 0x002fc80000010803 */
[C---:B------:R-:W-:Y:S01]  /*1afe0*/  HMMA.16816.F32 R16, R8.reuse, R44, R48 ;  /* 0x0000002c0810723c */ /* 0x040fe20000001830 */
[----:B------:R-:W-:Y:S01]  /*1aff0*/  LDSM.16.MT88.4 R48, [R81+0xb800] ;  /* 0x00b800005130783b */ /* 0x000fe20000004200 */
[----:B------:R-:W1:Y:S06]  /*1b000*/  MUFU.EX2 R183, R2 ;  /* 0x0000000200b77308 */ /* 0x000e6c0000000800 */
[C---:B------:R-:W-:Y:S08]  /*1b010*/  HMMA.16816.F32 R24, R8.reuse, R28, R64 ;  /* 0x0000001c0818723c */ /* 0x040ff00000001840 */
[C---:B------:R-:W-:Y:S08]  /*1b020*/  HMMA.16816.F32 R36, R8.reuse, R46, R56 ;  /* 0x0000002e0824723c */ /* 0x040ff00000001838 */
[----:B------:R-:W-:Y:S01]  /*1b030*/  HMMA.16816.F32 R28, R8, R30, R52 ;  /* 0x0000001e081c723c */ /* 0x000fe20000001834 */
[----:B--2---:R-:W-:-:S02]  /*1b040*/  F2FP.F16.F32.PACK_AB R8, R192, R193 ;  /* 0x000000c1c008723e */ /* 0x004fc400000000ff */
[----:B----4-:R-:W-:Y:S02]  /*1b050*/  F2FP.F16.F32.PACK_AB R10, R190, R191 ;  /* 0x000000bfbe0a723e */ /* 0x010fe400000000ff */
[----:B---3--:R-:W-:Y:S02]  /*1b060*/  F2FP.F16.F32.PACK_AB R9, R184, R189 ;  /* 0x000000bdb809723e */ /* 0x008fe400000000ff */
[----:B-1----:R-:W-:Y:S01]  /*1b070*/  F2FP.F16.F32.PACK_AB R11, R183, R187 ;  /* 0x000000bbb70b723e */ /* 0x002fe200000000ff */
[----:B------:R-:W-:-:S06]  /*1b080*/  FFMA.FTZ R2, R137, R0, -R5 ;  /* 0x0000000089027223 */ /* 0x000fcc0000010805 */
[----:B------:R-:W-:Y:S01]  /*1b090*/  HMMA.16816.F32 R44, R8, R40, R76 ;  /* 0x00000028082c723c */ /* 0x000fe2000000184c */
[----:B------:R1:W-:Y:S01]  /*1b0a0*/  MUFU.EX2 R174, R2 ;  /* 0x0000000200ae7308 */ /* 0x0003e20000000800 */
[----:B------:R-:W-:-:S06]  /*1b0b0*/  FFMA.FTZ R4, R87, R0, -R5 ;  /* 0x0000000057047223 */ /* 0x000fcc0000010805 */
[C---:B------:R-:W-:Y:S01]  /*1b0c0*/  HMMA.16816.F32 R52, R8.reuse, R42, R72 ;  /* 0x0000002a0834723c */ /* 0x040fe20000001848 */
[----:B------:R-:W2:Y:S07]  /*1b0d0*/  LDSM.16.MT88.4 R40, [R160+0xb800] ;  /* 0x00b80000a028783b */ /* 0x000eae0000004200 */
[----:B-----5:R-:W-:Y:S01]  /*1b0e0*/  HMMA.16816.F32 R56, R8, R32, R16 ;  /* 0x000000200838723c */ /* 0x020fe20000001810 */
[----:B------:R-:W3:Y:S01]  /*1b0f0*/  LDSM.16.MT88.4 R16, [R80+0xb800] ;  /* 0x00b800005010783b */ /* 0x000ee20000004200 */
[----:B-1----:R-:W-:Y:S01]  /*1b100*/  FFMA.FTZ R2, R123, R0, -R5 ;  /* 0x000000007b027223 */ /* 0x002fe20000010805 */
[----:B------:R1:W4:Y:S04]  /*1b110*/  MUFU.EX2 R173, R4 ;  /* 0x0000000400ad7308 */ /* 0x0003280000000800 */
[----:B------:R5:W-:Y:S01]  /*1b120*/  MUFU.EX2 R180, R2 ;  /* 0x0000000200b47308 */ /* 0x000be20000000800 */
[----:B------:R-:W-:-:S02]  /*1b130*/  IMAD.MOV.U32 R117, RZ, RZ, R169 ;  /* 0x000000ffff757224 */ /* 0x000fc400078e00a9 */
[-C--:B------:R-:W-:Y:S01]  /*1b140*/  FFMA.FTZ R6, R132, R0.reuse, -R3 ;  /* 0x0000000084067223 */ /* 0x080fe20000010803 */
[-C--:B-1----:R-:W-:Y:S01]  /*1b150*/  FFMA.FTZ R4, R83, R0.reuse, -R5 ;  /* 0x0000000053047223 */ /* 0x082fe20000010805 */
[----:B-----5:R-:W-:-:S03]  /*1b160*/  FFMA.FTZ R2, R142, R0, -R3 ;  /* 0x000000008e027223 */ /* 0x020fc60000010803 */
[----:B------:R1:W5:Y:S04]  /*1b170*/  MUFU.EX2 R176, R4 ;  /* 0x0000000400b07308 */ /* 0x0003680000000800 */
[----:B------:R4:W-:Y:S01]  /*1b180*/  MUFU.EX2 R169, R2 ;  /* 0x0000000200a97308 */ /* 0x0009e20000000800 */
[----:B------:R-:W-:Y:S01]  /*1b190*/  IMAD.MOV.U32 R108, RZ, RZ, R171 ;  /* 0x000000ffff6c7224 */ /* 0x000fe200078e00ab */
[----:B------:R-:W-:Y:S01]  /*1b1a0*/  MOV R76, R172 ;  /* 0x000000ac004c7202 */ /* 0x000fe20000000f00 */
[----:B------:R-:W-:Y:S01]  /*1b1b0*/  IMAD.MOV.U32 R112, RZ, RZ, R170 ;  /* 0x000000ffff707224 */ /* 0x000fe200078e00aa */
[----:B------:R-:W2:Y:S01]  /*1b1c0*/  MUFU.EX2 R172, R6 ;  /* 0x0000000600ac7308 */ /* 0x000ea20000000800 */
[----:B------:R-:W-:Y:S01]  /*1b1d0*/  HMMA.16816.F32 R24, R8, R12, R24 ;  /* 0x0000000c0818723c */ /* 0x000fe20000001818 */
[-CC-:B-1----:R-:W-:Y:S01]  /*1b1e0*/  FFMA.FTZ R4, R130, R0.reuse, -R3.reuse ;  /* 0x0000000082047223 */ /* 0x182fe20000010803 */
[----:B----4-:R-:W-:-:S03]  /*1b1f0*/  FFMA.FTZ R2, R129, R0, -R3 ;  /* 0x0000000081027223 */ /* 0x010fc60000010803 */
[----:B------:R-:W-:Y:S03]  /*1b200*/  MUFU.EX2 R171, R4 ;  /* 0x0000000400ab7308 */ /* 0x000fe60000000800 */
[C---:B------:R-:W-:Y:S01]  /*1b210*/  HMMA.16816.F32 R12, R8.reuse, R14, R28 ;  /* 0x0000000e080c723c */ /* 0x040fe2000000181c */
[----:B------:R1:W4:Y:S07]  /*1b220*/  MUFU.EX2 R170, R2 ;  /* 0x0000000200aa7308 */ /* 0x00032e0000000800 */
[C---:B------:R-:W-:Y:S08]  /*1b230*/  HMMA.16816.F32 R60, R8.reuse, R68, R60 ;  /* 0x00000044083c723c */ /* 0x040ff0000000183c */
[----:B------:R-:W-:Y:S01]  /*1b240*/  HMMA.16816.F32 R68, R8, R70, R20 ;  /* 0x000000460844723c */ /* 0x000fe20000001814 */
[----:B------:R-:W3:Y:S01]  /*1b250*/  LDSM.16.MT88.4 R20, [R144+0xb800] ;  /* 0x00b800009014783b */ /* 0x000ee20000004200 */
[----:B-1----:R-:W-:-:S06]  /*1b260*/  FFMA.FTZ R2, R147, R0, -R5 ;  /* 0x0000000093027223 */ /* 0x002fcc0000010805 */
[----:B------:R-:W-:Y:S01]  /*1b270*/  HMMA.16816.F32 R64, R8, R34, R36 ;  /* 0x000000220840723c */ /* 0x000fe20000001824 */
[----:B------:R-:W1:Y:S01]  /*1b280*/  LDSM.16.MT88.4 R32, [R160+0xc000] ;  /* 0x00c00000a020783b */ /* 0x000e620000004200 */
[----:B------:R-:W-:Y:S02]  /*1b290*/  F2FP.F16.F32.PACK_AB R8, R173, R174 ;  /* 0x000000aead08723e */ /* 0x000fe400000000ff */
[----:B-----5:R-:W-:Y:S02]  /*1b2a0*/  F2FP.F16.F32.PACK_AB R10, R176, R180 ;  /* 0x000000b4b00a723e */ /* 0x020fe400000000ff */
[----:B--2---:R-:W-:Y:S02]  /*1b2b0*/  F2FP.F16.F32.PACK_AB R9, R172, R169 ;  /* 0x000000a9ac09723e */ /* 0x004fe400000000ff */
[----:B----4-:R-:W-:Y:S01]  /*1b2c0*/  F2FP.F16.F32.PACK_AB R11, R170, R171 ;  /* 0x000000abaa0b723e */ /* 0x010fe200000000ff */
        /* <DEDUP_REMOVED lines=8> */
[----:B----4-:R-:W-:-:S05]  /*1b350*/  FFMA.FTZ R4, R92, R0, -R5 ;  /* 0x000000005c047223 */ /* 0x010fca0000010805 */
[C---:B---3--:R-:W-:Y:S01]  /*1b360*/  HMMA.16816.F32 R44, R8.reuse, R16, R24 ;  /* 0x00000010082c723c */ /* 0x048fe20000001818 */
[----:B------:R-:W-:Y:S02]  /*1b370*/  IMAD.MOV.U32 R82, RZ, RZ, R7 ;  /* 0x000000ffff527224 */ /* 0x000fe400078e0007 */
[-CC-:B------:R-:W-:Y:S01]  /*1b380*/  FFMA.FTZ R6, R156, R0.reuse, -R3.reuse ;  /* 0x000000009c067223 */ /* 0x180fe20000010803 */
[----:B------:R-:W-:Y:S01]  /*1b390*/  MOV R111, R143 ;  /* 0x0000008f006f7202 */ /* 0x000fe20000000f00 */
[----:B------:R-:W-:Y:S03]  /*1b3a0*/  LDSM.16.MT88.4 R24, [R160+0xc800] ;  /* 0x00c80000a018783b */ /* 0x000fe60000004200 */
[C---:B------:R-:W-:Y:S01]  /*1b3b0*/  HMMA.16816.F32 R12, R8.reuse, R18, R12 ;  /* 0x00000012080c723c */ /* 0x040fe2000000180c */
[-CC-:B-----5:R-:W-:Y:S01]  /*1b3c0*/  FFMA.FTZ R2, R157, R0.reuse, -R3.reuse ;  /* 0x000000009d027223 */ /* 0x1a0fe20000010803 */
[----:B------:R-:W3:Y:S01]  /*1b3d0*/  LDSM.16.MT88.4 R16, [R80+0xc000] ;  /* 0x00c000005010783b */ /* 0x000ee20000004200 */
[----:B------:R4:W5:Y:S05]  /*1b3e0*/  MUFU.EX2 R157, R4 ;  /* 0x00000004009d7308 */ /* 0x00096a0000000800 */
[----:B------:R-:W-:Y:S01]  /*1b3f0*/  HMMA.16816.F32 R40, R8, R48, R60 ;  /* 0x000000300828723c */ /* 0x000fe2000000183c */
[----:B------:R-:W3:Y:S01]  /*1b400*/  LDSM.16.MT88.4 R60, [R144+0xc000] ;  /* 0x00c00000903c783b */ /* 0x000ee20000004200 */
[----:B------:R1:W-:Y:S01]  /*1b410*/  MUFU.EX2 R7, R2 ;  /* 0x0000000200077308 */ /* 0x0003e20000000800 */
[----:B----4-:R-:W-:-:S03]  /*1b420*/  FFMA.FTZ R4, R145, R0, -R3 ;  /* 0x0000000091047223 */ /* 0x010fc60000010803 */
[----:B------:R-:W4:Y:S01]  /*1b430*/  MUFU.EX2 R143, R6 ;  /* 0x00000006008f7308 */ /* 0x000f220000000800 */
[----:B-1----:R-:W-:-:S03]  /*1b440*/  FFMA.FTZ R2, R146, R0, -R3 ;  /* 0x0000000092027223 */ /* 0x002fc60000010803 */
[----:B------:R-:W-:Y:S04]  /*1b450*/  MUFU.EX2 R146, R4 ;  /* 0x0000000400927308 */ /* 0x000fe80000000800 */
[----:B------:R1:W2:Y:S01]  /*1b460*/  MUFU.EX2 R145, R2 ;  /* 0x0000000200917308 */ /* 0x0002a20000000800 */
[----:B------:R-:W-:Y:S01]  /*1b470*/  IMAD.MOV.U32 R83, RZ, RZ, R138 ;  /* 0x000000ffff537224 */ /* 0x000fe200078e008a */
[----:B------:R-:W-:Y:S01]  /*1b480*/  HMMA.16816.F32 R48, R8, R50, R68 ;  /* 0x000000320830723c */ /* 0x000fe20000001844 */
[----:B------:R-:W-:Y:S02]  /*1b490*/  IMAD.MOV.U32 R77, RZ, RZ, R139 ;  /* 0x000000ffff4d7224 */ /* 0x000fe400078e008b */
[-CC-:B-1----:R-:W-:Y:S01]  /*1b4a0*/  FFMA.FTZ R2, R158, R0.reuse, -R5.reuse ;  /* 0x000000009e027223 */ /* 0x182fe20000010805 */
[----:B------:R-:W-:-:S03]  /*1b4b0*/  FFMA.FTZ R4, R159, R0, -R5 ;  /* 0x000000009f047223 */ /* 0x000fc60000010805 */
[----:B------:R1:W-:Y:S01]  /*1b4c0*/  MUFU.EX2 R138, R2 ;  /* 0x00000002008a7308 */ /* 0x0003e20000000800 */
[C---:B------:R-:W-:Y:S03]  /*1b4d0*/  HMMA.16816.F32 R56, R8.reuse, R20, R56 ;  /* 0x000000140838723c */ /* 0x040fe60000001838 */
[----:B------:R5:W3:Y:S01]  /*1b4e0*/  MUFU.EX2 R139, R4 ;  /* 0x00000004008b7308 */ /* 0x000ae20000000800 */
[----:B------:R-:W-:Y:S01]  /*1b4f0*/  MOV R79, R141 ;  /* 0x0000008d004f7202 */ /* 0x000fe20000000f00 */
[----:B------:R-:W-:Y:S02]  /*1b500*/  IMAD.MOV.U32 R94, RZ, RZ, R135 ;  /* 0x000000ffff5e7224 */ /* 0x000fe400078e0087 */
[-CC-:B-1----:R-:W-:Y:S01]  /*1b510*/  FFMA.FTZ R2, R161, R0.reuse, -R5.reuse ;  /* 0x00000000a1027223 */ /* 0x182fe20000010805 */
[----:B------:R-:W-:Y:S03]  /*1b520*/  HMMA.16816.F32 R64, R8, R22, R64 ;  /* 0x000000160840723c */ /* 0x000fe60000001840 */
[----:B------:R1:W-:Y:S01]  /*1b530*/  MUFU.EX2 R142, R2 ;  /* 0x00000002008e7308 */ /* 0x0003e20000000800 */
[----:B-----5:R-:W-:Y:S01]  /*1b540*/  FFMA.FTZ R4, R89, R0, -R5 ;  /* 0x0000000059047223 */ /* 0x020fe20000010805 */
[----:B------:R-:W-:-:S02]  /*1b550*/  F2FP.F16.F32.PACK_AB R8, R153, R147 ;  /* 0x000000939908723e */ /* 0x000fc400000000ff */
[----:B------:R-:W-:Y:S01]  /*1b560*/  F2FP.F16.F32.PACK_AB R10, R157, R152 ;  /* 0x000000989d0a723e */ /* 0x000fe200000000ff */
[----:B------:R5:W3:Y:S01]  /*1b570*/  MUFU.EX2 R141, R4 ;  /* 0x00000004008d7308 */ /* 0x000ae20000000800 */
[----:B----4-:R-:W-:Y:S02]  /*1b580*/  F2FP.F16.F32.PACK_AB R9, R143, R7 ;  /* 0x000000078f09723e */ /* 0x010fe400000000ff */
[----:B--2---:R-:W-:Y:S01]  /*1b590*/  F2FP.F16.F32.PACK_AB R11, R145, R146 ;  /* 0x00000092910b723e */ /* 0x004fe200000000ff */
[-CC-:B------:R-:W-:Y:S01]  /*1b5a0*/  FFMA.FTZ R6, R164, R0.reuse, -R3.reuse ;  /* 0x00000000a4067223 */ /* 0x180fe20000010803 */
[----:B-1----:R-:W-:-:S04]  /*1b5b0*/  FFMA.FTZ R2, R162, R0, -R3 ;  /* 0x00000000a2027223 */ /* 0x002fc80000010803 */
[----:B------:R1:W-:Y:S01]  /*1b5c0*/  MUFU.EX2 R135, R2 ;  /* 0x0000000200877308 */ /* 0x0003e20000000800 */
[--C-:B-----5:R-:W-:Y:S01]  /*1b5d0*/  FFMA.FTZ R4, R163, R0, -R3.reuse ;  /* 0x00000000a3047223 */ /* 0x120fe20000010803 */
[----:B------:R-:W-:Y:S01]  /*1b5e0*/  IMAD.MOV.U32 R78, RZ, RZ, R140 ;  /* 0x000000ffff4e7224 */ /* 0x000fe200078e008c */
[----:B------:R-:W-:Y:S01]  /*1b5f0*/  MOV R92, R136 ;  /* 0x00000088005c7202 */ /* 0x000fe20000000f00 */
[----:B------:R-:W-:Y:S01]  /*1b600*/  HMMA.16816.F32 R20, R8, R32, R28 ;  /* 0x000000200814723c */ /* 0x000fe2000000181c */
[----:B------:R-:W2:Y:S04]  /*1b610*/  MUFU.EX2 R136, R6 ;  /* 0x0000000600887308 */ /* 0x000ea80000000800 */
[----:B------:R-:W-:Y:S01]  /*1b620*/  MUFU.EX2 R140, R4 ;  /* 0x00000004008c7308 */ /* 0x000fe20000000800 */
[----:B-1----:R-:W-:-:S04]  /*1b630*/  FFMA.FTZ R2, R90, R0, -R3 ;  /* 0x000000005a027223 */ /* 0x002fc80000010803 */
[----:B------:R1:W4:Y:S01]  /*1b640*/  MUFU.EX2 R137, R2 ;  /* 0x0000000200897308 */ /* 0x0003220000000800 */
[C---:B------:R-:W-:Y:S08]  /*1b650*/  HMMA.16816.F32 R28, R8.reuse, R34, R36 ;  /* 0x00000022081c723c */ /* 0x040ff00000001824 */
[C---:B------:R-:W-:Y:S01]  /*1b660*/  HMMA.16816.F32 R32, R8.reuse, R52, R40 ;  /* 0x000000340820723c */ /* 0x040fe20000001828 */
[----:B------:R-:W5:Y:S07]  /*1b670*/  LDSM.16.MT88.4 R40, [R81+0xc800] ;  /* 0x00c800005128783b */ /* 0x000f6e0000004200 */
[C---:B------:R-:W-:Y:S08]  /*1b680*/  HMMA.16816.F32 R68, R8.reuse, R54, R48 ;  /* 0x000000360844723c */ /* 0x040ff00000001830 */
[C---:B---3--:R-:W-:Y:S01]  /*1b690*/  HMMA.16816.F32 R52, R8.reuse, R16, R44 ;  /* 0x000000100834723c */ /* 0x048fe2000000182c */
[----:B------:R-:W3:Y:S07]  /*1b6a0*/  LDSM.16.MT88.4 R44, [R144+0xc800] ;  /* 0x00c80000902c783b */ /* 0x000eee0000004200 */
[C---:B------:R-:W-:Y:S01]  /*1b6b0*/  HMMA.16816.F32 R36, R8.reuse, R18, R12 ;  /* 0x000000120824723c */ /* 0x040fe2000000180c */
[----:B------:R-:W3:Y:S07]  /*1b6c0*/  LDSM.16.MT88.4 R12, [R80+0xc800] ;  /* 0x00c80000500c783b */ /* 0x000eee0000004200 */
[----:B------:R-:W-:Y:S01]  /*1b6d0*/  HMMA.16816.F32 R64, R8, R62, R64 ;  /* 0x0000003e0840723c */ /* 0x000fe20000001840 */
[----:B-1----:R-:W-:Y:S01]  /*1b6e0*/  FFMA.FTZ R2, R101, R0, -R5 ;  /* 0x0000000065027223 */ /* 0x002fe20000010805 */
[----:B------:R-:W-:-:S02]  /*1b6f0*/  IMAD.MOV.U32 R87, RZ, RZ, R131 ;  /* 0x000000ffff577224 */ /* 0x000fc400078e0083 */
[----:B------:R-:W-:Y:S01]  /*1b700*/  FFMA.FTZ R4, R99, R0, -R5 ;  /* 0x0000000063047223 */ /* 0x000fe20000010805 */
[----:B------:R-:W-:-:S03]  /*1b710*/  IMAD.MOV.U32 R114, RZ, RZ, R134 ;  /* 0x000000ffff727224 */ /* 0x000fc600078e0086 */
[----:B------:R-:W-:Y:S01]  /*1b720*/  HMMA.16816.F32 R48, R8, R60, R56 ;  /* 0x0000003c0830723c */ /* 0x000fe20000001838 */
[----:B------:R-:W-:Y:S01]  /*1b730*/  F2FP.F16.F32.PACK_AB R8, R139, R138 ;  /* 0x0000008a8b08723e */ /* 0x000fe200000000ff */
[----:B------:R1:W-:Y:S01]  /*1b740*/  MUFU.EX2 R131, R2 ;  /* 0x0000000200837308 */ /* 0x0003e20000000800 */
[----:B------:R-:W-:Y:S01]  /*1b750*/  F2FP.F16.F32.PACK_AB R10, R141, R142 ;  /* 0x0000008e8d0a723e */ /* 0x000fe200000000ff */
[----:B------:R-:W-:Y:S01]  /*1b760*/  LDSM.16.MT88.4 R16, [R81+0xd000] ;  /* 0x00d000005110783b */ /* 0x000fe20000004200 */
[----:B--2---:R-:W-:Y:S02]  /*1b770*/  F2FP.F16.F32.PACK_AB R9, R136, R135 ;  /* 0x000000878809723e */ /* 0x004fe400000000ff */
[----:B----4-:R-:W-:Y:S01]  /*1b780*/  F2FP.F16.F32.PACK_AB R11, R137, R140 ;  /* 0x0000008c890b723e */ /* 0x010fe200000000ff */
[----:B------:R2:W4:Y:S01]  /*1b790*/  MUFU.EX2 R134, R4 ;  /* 0x0000000400867308 */ /* 0x0005220000000800 */
[----:B------:R-:W-:Y:S05]  /*1b7a0*/  LDSM.16.MT88.4 R60, [R144+0xd000] ;  /* 0x00d00000903c783b */ /* 0x000fea0000004200 */
[----:B------:R-:W-:Y:S01]  /*1b7b0*/  HMMA.16816.F32 R56, R8, R24, R20 ;  /* 0x000000180838723c */ /* 0x000fe20000001814 */
[----:B------:R-:W4:Y:S01]  /*1b7c0*/  LDSM.16.MT88.4 R20, [R160+0xd000] ;  /* 0x00d00000a014783b */ /* 0x000f220000004200 */
[----:B-1----:R-:W-:-:S04]  /*1b7d0*/  FFMA.FTZ R2, R98, R0, -R5 ;  /* 0x0000000062027223 */ /* 0x002fc80000010805 */
[----:B------:R1:W-:Y:S01]  /*1b7e0*/  MUFU.EX2 R132, R2 ;  /* 0x0000000200847308 */ /* 0x0003e20000000800 */
[-C--:B--2---:R-:W-:Y:S01]  /*1b7f0*/  FFMA.FTZ R4, R103, R0.reuse, -R5 ;  /* 0x0000000067047223 */ /* 0x084fe20000010805 */
[----:B------:R-:W-:Y:S01]  /*1b800*/  IMAD.MOV.U32 R123, RZ, RZ, R133 ;  /* 0x000000ffff7b7224 */ /* 0x000fe200078e0085 */
[----:B------:R-:W-:Y:S01]  /*1b810*/  MOV R102, R127 ;  /* 0x0000007f00667202 */ /* 0x000fe20000000f00 */
[-CC-:B------:R-:W-:Y:S01]  /*1b820*/  FFMA.FTZ R6, R165, R0.reuse, -R3.reuse ;  /* 0x00000000a5067223 */ /* 0x180fe20000010803 */
[----:B------:R2:W4:Y:S01]  /*1b830*/  MUFU.EX2 R133, R4 ;  /* 0x0000000400857308 */ /* 0x0005220000000800 */
[----:B-1----:R-:W-:-:S04]  /*1b840*/  FFMA.FTZ R2, R166, R0, -R3 ;  /* 0x00000000a6027223 */ /* 0x002fc80000010803 */
[----:B------:R1:W-:Y:S01]  /*1b850*/  MUFU.EX2 R127, R2 ;  /* 0x00000002007f7308 */ /* 0x0003e20000000800 */
[-CC-:B--2---:R-:W-:Y:S01]  /*1b860*/  FFMA.FTZ R4, R167, R0.reuse, -R3.reuse ;  /* 0x00000000a7047223 */ /* 0x184fe20000010803 */
[----:B------:R-:W-:Y:S02]  /*1b870*/  IMAD.MOV.U32 R95, RZ, RZ, R128 ;  /* 0x000000ffff5f7224 */ /* 0x000fe400078e0080 */
[----:B------:R-:W2:Y:S01]  /*1b880*/  MUFU.EX2 R129, R6 ;  /* 0x0000000600817308 */ /* 0x000ea20000000800 */
[----:B------:R-:W-:Y:S03]  /*1b890*/  HMMA.16816.F32 R28, R8, R26, R28 ;  /* 0x0000001a081c723c */ /* 0x000fe6000000181c */
[----:B------:R-:W-:Y:S01]  /*1b8a0*/  MUFU.EX2 R130, R4 ;  /* 0x0000000400827308 */ /* 0x000fe20000000800 */
[----:B-1----:R-:W-:-:S04]  /*1b8b0*/  FFMA.FTZ R2, R168, R0, -R3 ;  /* 0x00000000a8027223 */ /* 0x002fc80000010803 */
[----:B------:R-:W1:Y:S01]  /*1b8c0*/  MUFU.EX2 R128, R2 ;  /* 0x0000000200807308 */ /* 0x000e620000000800 */
[C---:B-----5:R-:W-:Y:S08]  /*1b8d0*/  HMMA.16816.F32 R24, R8.reuse, R40, R32 ;  /* 0x000000280818723c */ /* 0x060ff00000001820 */
[C---:B---3--:R-:W-:Y:S08]  /*1b8e0*/  HMMA.16816.F32 R48, R8.reuse, R44, R48 ;  /* 0x0000002c0830723c */ /* 0x048ff00000001830 */
[C---:B------:R-:W-:Y:S08]  /*1b8f0*/  HMMA.16816.F32 R52, R8.reuse, R12, R52 ;  /* 0x0000000c0834723c */ /* 0x040ff00000001834 */
[C---:B------:R-:W-:Y:S08]  /*1b900*/  HMMA.16816.F32 R32, R8.reuse, R42, R68 ;  /* 0x0000002a0820723c */ /* 0x040ff00000001844 */
[C---:B------:R-:W-:Y:S01]  /*1b910*/  HMMA.16816.F32 R12, R8.reuse, R14, R36 ;  /* 0x0000000e080c723c */ /* 0x040fe20000001824 */
[----:B------:R-:W3:Y:S07]  /*1b920*/  LDSM.16.MT88.4 R36, [R80+0xd000] ;  /* 0x00d000005024783b */ /* 0x000eee0000004200 */
[----:B------:R-:W-:Y:S01]  /*1b930*/  HMMA.16816.F32 R64, R8, R46, R64 ;  /* 0x0000002e0840723c */ /* 0x000fe20000001840 */
[----:B----4-:R-:W-:-:S02]  /*1b940*/  F2FP.F16.F32.PACK_AB R8, R134, R131 ;  /* 0x000000838608723e */ /* 0x010fc400000000ff */
[----:B------:R-:W-:Y:S02]  /*1b950*/  F2FP.F16.F32.PACK_AB R10, R133, R132 ;  /* 0x00000084850a723e */ /* 0x000fe400000000ff */
[----:B--2---:R-:W-:Y:S02]  /*1b960*/  F2FP.F16.F32.PACK_AB R9, R129, R127 ;  /* 0x0000007f8109723e */ /* 0x004fe400000000ff */
[----:B-1----:R-:W-:Y:S01]  /*1b970*/  F2FP.F16.F32.PACK_AB R11, R128, R130 ;  /* 0x00000082800b723e */ /* 0x002fe200000000ff */
[----:B------:R-:W-:Y:S01]  /*1b980*/  FFMA.FTZ R2, R110, R0, -R5 ;  /* 0x000000006e027223 */ /* 0x000fe20000010805 */
[----:B------:R-:W-:-:S05]  /*1b990*/  IMAD.MOV.U32 R91, RZ, RZ, R122 ;  /* 0x000000ffff5b7224 */ /* 0x000fca00078e007a */
[----:B------:R-:W-:Y:S01]  /*1b9a0*/  HMMA.16816.F32 R44, R8, R20, R56 ;  /* 0x00000014082c723c */ /* 0x000fe20000001838 */
[----:B------:R1:W-:Y:S01]  /*1b9b0*/  MUFU.EX2 R122, R2 ;  /* 0x00000002007a7308 */ /* 0x0003e20000000800 */
[----:B------:R-:W-:-:S06]  /*1b9c0*/  FFMA.FTZ R4, R109, R0, -R5 ;  /* 0x000000006d047223 */ /* 0x000fcc0000010805 */
[----:B------:R-:W-:Y:S01]  /*1b9d0*/  HMMA.16816.F32 R40, R8, R22, R28 ;  /* 0x000000160828723c */ /* 0x000fe2000000181c */
[----:B------:R-:W2:Y:S01]  /*1b9e0*/  LDSM.16.MT88.4 R20, [R160+0xd800] ;  /* 0x00d80000a014783b */ /* 0x000ea20000004200 */
[----:B------:R-:W-:Y:S01]  /*1b9f0*/  IMAD.MOV.U32 R100, RZ, RZ, R126 ;  /* 0x000000ffff647224 */ /* 0x000fe200078e007e */
[----:B------:R-:W-:Y:S01]  /*1ba00*/  MOV R96, R125 ;  /* 0x0000007d00607202 */ /* 0x000fe20000000f00 */
[----:B-1----:R-:W-:-:S04]  /*1ba10*/  FFMA.FTZ R2, R106, R0, -R5 ;  /* 0x000000006a027223 */ /* 0x002fc80000010805 */
[C---:B------:R-:W-:Y:S01]  /*1ba20*/  HMMA.16816.F32 R28, R8.reuse, R16, R24 ;  /* 0x00000010081c723c */ /* 0x040fe20000001818 */
[----:B------:R1:W4:Y:S01]  /*1ba30*/  MUFU.EX2 R125, R4 ;  /* 0x00000004007d7308 */ /* 0x0003220000000800 */
[----:B------:R-:W5:Y:S03]  /*1ba40*/  LDSM.16.MT88.4 R24, [R81+0xd800] ;  /* 0x00d800005118783b */ /* 0x000f660000004200 */
[----:B------:R3:W-:Y:S03]  /*1ba50*/  MUFU.EX2 R126, R2 ;  /* 0x00000002007e7308 */ /* 0x0007e60000000800 */
[----:B------:R-:W-:Y:S01]  /*1ba60*/  HMMA.16816.F32 R68, R8, R60, R48 ;  /* 0x0000003c0844723c */ /* 0x000fe20000001830 */
[----:B------:R-:W5:Y:S01]  /*1ba70*/  LDSM.16.MT88.4 R48, [R144+0xd800] ;  /* 0x00d800009030783b */ /* 0x000f620000004200 */
[----:B------:R-:W-:-:S02]  /*1ba80*/  IMAD.MOV.U32 R93, RZ, RZ, R124 ;  /* 0x000000ffff5d7224 */ /* 0x000fc400078e007c */
[----:B------:R-:W-:Y:S02]  /*1ba90*/  IMAD.MOV.U32 R156, RZ, RZ, R119 ;  /* 0x000000ffff9c7224 */ /* 0x000fe400078e0077 */
[-C--:B-1----:R-:W-:Y:S02]  /*1baa0*/  FFMA.FTZ R4, R105, R0.reuse, -R5 ;  /* 0x0000000069047223 */ /* 0x082fe40000010805 */
[----:B------:R-:W-:Y:S01]  /*1bab0*/  HMMA.16816.F32 R72, R8, R18, R32 ;  /* 0x000000120848723c */ /* 0x000fe20000001820 */
[----:B------:R-:W1:Y:S01]  /*1bac0*/  LDSM.16.MT88.4 R16, [R80+0xd800] ;  /* 0x00d800005010783b */ /* 0x000e620000004200 */
[-CC-:B---3--:R-:W-:Y:S01]  /*1bad0*/  FFMA.FTZ R2, R175, R0.reuse, -R3.reuse ;  /* 0x00000000af027223 */ /* 0x188fe20000010803 */
[----:B------:R3:W2:Y:S01]  /*1bae0*/  MUFU.EX2 R124, R4 ;  /* 0x00000004007c7308 */ /* 0x0006a20000000800 */
[----:B------:R-:W-:-:S03]  /*1baf0*/  FFMA.FTZ R6, R179, R0, -R3 ;  /* 0x00000000b3067223 */ /* 0x000fc60000010803 */
[----:B------:R4:W-:Y:S01]  /*1bb00*/  MUFU.EX2 R119, R2 ;  /* 0x0000000200777308 */ /* 0x0009e20000000800 */
[----:B------:R-:W-:Y:S01]  /*1bb10*/  MOV R89, R83 ;  /* 0x0000005300597202 */ /* 0x000fe20000000f00 */
[----:B------:R-:W-:Y:S01]  /*1bb20*/  IMAD.MOV.U32 R164, RZ, RZ, R123 ;  /* 0x000000ffffa47224 */ /* 0x000fe200078e007b */
[----:B------:R-:W-:Y:S02]  /*1bb30*/  MOV R85, R121 ;  /* 0x0000007900557202 */ /* 0x000fe40000000f00 */
[----:B------:R-:W-:Y:S01]  /*1bb40*/  MOV R83, R120 ;  /* 0x0000007800537202 */ /* 0x000fe20000000f00 */
[----:B------:R-:W2:Y:S01]  /*1bb50*/  MUFU.EX2 R121, R6 ;  /* 0x0000000600797308 */ /* 0x000ea20000000800 */
[-CC-:B---3--:R-:W-:Y:S01]  /*1bb60*/  FFMA.FTZ R4, R178, R0.reuse, -R3.reuse ;  /* 0x00000000b2047223 */ /* 0x188fe20000010803 */
[----:B----4-:R-:W-:-:S03]  /*1bb70*/  FFMA.FTZ R2, R177, R0, -R3 ;  /* 0x00000000b1027223 */ /* 0x010fc60000010803 */
[----:B------:R-:W-:Y:S04]  /*1bb80*/  MUFU.EX2 R123, R4 ;  /* 0x00000004007b7308 */ /* 0x000fe80000000800 */
[----:B------:R-:W3:Y:S01]  /*1bb90*/  MUFU.EX2 R120, R2 ;  /* 0x0000000200787308 */ /* 0x000ee20000000800 */
[C---:B------:R-:W-:Y:S01]  /*1bba0*/  HMMA.16816.F32 R64, R8.reuse, R62, R64 ;  /* 0x0000003e0840723c */ /* 0x040fe20000001840 */
[----:B------:R-:W-:Y:S01]  /*1bbb0*/  IMAD.MOV.U32 R158, RZ, RZ, R82 ;  /* 0x000000ffff9e7224 */ /* 0x000fe200078e0052 */
[----:B------:R-:W-:Y:S06]  /*1bbc0*/  LDSM.16.MT88.4 R60, [R144+0xe000] ;  /* 0x00e00000903c783b */ /* 0x000fec0000004200 */
[C---:B------:R-:W-:Y:S08]  /*1bbd0*/  HMMA.16816.F32 R56, R8.reuse, R36, R52 ;  /* 0x000000240838723c */ /* 0x040ff00000001834 */
[----:B------:R-:W-:Y:S01]  /*1bbe0*/  HMMA.16816.F32 R12, R8, R38, R12 ;  /* 0x00000026080c723c */ /* 0x000fe2000000180c */
[----:B------:R-:W-:-:S02]  /*1bbf0*/  F2FP.F16.F32.PACK_AB R8, R125, R122 ;  /* 0x0000007a7d08723e */ /* 0x000fc400000000ff */
[----:B--2---:R-:W-:Y:S02]  /*1bc00*/  F2FP.F16.F32.PACK_AB R10, R124, R126 ;  /* 0x0000007e7c0a723e */ /* 0x004fe400000000ff */
[----:B------:R-:W-:Y:S02]  /*1bc10*/  F2FP.F16.F32.PACK_AB R9, R121, R119 ;  /* 0x000000777909723e */ /* 0x000fe400000000ff */
[----:B---3--:R-:W-:Y:S01]  /*1bc20*/  F2FP.F16.F32.PACK_AB R11, R120, R123 ;  /* 0x0000007b780b723e */ /* 0x008fe200000000ff */
[-C--:B------:R-:W-:Y:S01]  /*1bc30*/  FFMA.FTZ R2, R185, R0.reuse, -R5 ;  /* 0x00000000b9027223 */ /* 0x080fe20000010805 */
[----:B------:R-:W-:Y:S02]  /*1bc40*/  IMAD.MOV.U32 R82, RZ, RZ, R115 ;  /* 0x000000ffff527224 */ /* 0x000fe400078e0073 */
[----:B------:R-:W-:-:S03]  /*1bc50*/  FFMA.FTZ R4, R181, R0, -R5 ;  /* 0x00000000b5047223 */ /* 0x000fc60000010805 */
[C---:B------:R-:W-:Y:S01]  /*1bc60*/  HMMA.16816.F32 R52, R8.reuse, R20, R44 ;  /* 0x000000140834723c */ /* 0x040fe2000000182c */
[----:B------:R2:W-:Y:S07]  /*1bc70*/  MUFU.EX2 R115, R2 ;  /* 0x0000000200737308 */ /* 0x0005ee0000000800 */
[----:B------:R-:W-:Y:S01]  /*1bc80*/  HMMA.16816.F32 R36, R8, R22, R40 ;  /* 0x000000160824723c */ /* 0x000fe20000001828 */
[----:B------:R-:W3:Y:S01]  /*1bc90*/  LDSM.16.MT88.4 R20, [R81+0xe000] ;  /* 0x00e000005114783b */ /* 0x000ee20000004200 */
[----:B--2---:R-:W-:-:S02]  /*1bca0*/  FFMA.FTZ R2, R118, R0, -R5 ;  /* 0x0000000076027223 */ /* 0x004fc40000010805 */
[----:B------:R2:W4:Y:S04]  /*1bcb0*/  MUFU.EX2 R118, R4 ;  /* 0x0000000400767308 */ /* 0x0005280000000800 */
[----:B-----5:R-:W-:Y:S01]  /*1bcc0*/  HMMA.16816.F32 R32, R8, R24, R28 ;  /* 0x000000180820723c */ /* 0x020fe2000000181c */
[----:B------:R-:W5:Y:S01]  /*1bcd0*/  LDSM.16.MT88.4 R28, [R160+0xe000] ;  /* 0x00e00000a01c783b */ /* 0x000f620000004200 */
[----:B------:R-:W-:Y:S01]  /*1bce0*/  MOV R99, R117 ;  /* 0x0000007500637202 */ /* 0x000fe20000000f00 */
[----:B------:R-:W-:-:S05]  /*1bcf0*/  IMAD.MOV.U32 R98, RZ, RZ, R114 ;  /* 0x000000ffff627224 */ /* 0x000fca00078e0072 */
[C---:B------:R-:W-:Y:S01]  /*1bd00*/  HMMA.16816.F32 R44, R8.reuse, R48, R68 ;  /* 0x00000030082c723c */ /* 0x040fe20000001844 */
[-C--:B--2---:R-:W-:Y:S02]  /*1bd10*/  FFMA.FTZ R4, R116, R0.reuse, -R5 ;  /* 0x0000000074047223 */ /* 0x084fe40000010805 */
[----:B------:R2:W-:Y:S05]  /*1bd20*/  MUFU.EX2 R116, R2 ;  /* 0x0000000200747308 */ /* 0x0005ea0000000800 */
[C---:B------:R-:W-:Y:S01]  /*1bd30*/  HMMA.16816.F32 R64, R8.reuse, R50, R64 ;  /* 0x000000320840723c */ /* 0x040fe20000001840 */
[-CC-:B------:R-:W-:Y:S01]  /*1bd40*/  FFMA.FTZ R6, R182, R0.reuse, -R3.reuse ;  /* 0x00000000b6067223 */ /* 0x180fe20000010803 */
[----:B------:R4:W3:Y:S06]  /*1bd50*/  MUFU.EX2 R117, R4 ;  /* 0x0000000400757308 */ /* 0x0008ec0000000800 */
[----:B-1----:R-:W-:Y:S01]  /*1bd60*/  HMMA.16816.F32 R48, R8, R16, R56 ;  /* 0x000000100830723c */ /* 0x002fe20000001838 */
[----:B--2---:R-:W-:-:S07]  /*1bd70*/  FFMA.FTZ R2, R195, R0, -R3 ;  /* 0x00000000c3027223 */ /* 0x004fce0000010803 */
[C---:B------:R-:W-:Y:S01]  /*1bd80*/  HMMA.16816.F32 R12, R8.reuse, R18, R12 ;  /* 0x00000012080c723c */ /* 0x040fe2000000180c */
[----:B------:R-:W1:Y:S01]  /*1bd90*/  LDSM.16.MT88.4 R16, [R80+0xe000] ;  /* 0x00e000005010783b */ /* 0x000e620000004200 */
[----:B------:R2:W-:Y:S01]  /*1bda0*/  MUFU.EX2 R114, R2 ;  /* 0x0000000200727308 */ /* 0x0005e20000000800 */
[----:B----4-:R-:W-:Y:S01]  /*1bdb0*/  FFMA.FTZ R4, R186, R0, -R3 ;  /* 0x00000000ba047223 */ /* 0x010fe20000010803 */
[----:B------:R-:W-:Y:S01]  /*1bdc0*/  IMAD.MOV.U32 R162, RZ, RZ, R111 ;  /* 0x000000ffffa27224 */ /* 0x000fe200078e006f */
[----:B------:R-:W-:Y:S01]  /*1bdd0*/  MOV R161, R112 ;  /* 0x0000007000a17202 */ /* 0x000fe20000000f00 */
[----:B------:R-:W-:Y:S01]  /*1bde0*/  IMAD.MOV.U32 R166, RZ, RZ, R113 ;  /* 0x000000ffffa67224 */ /* 0x000fe200078e0071 */
[----:B------:R-:W4:Y:S01]  /*1bdf0*/  MUFU.EX2 R111, R6 ;  /* 0x00000006006f7308 */ /* 0x000f220000000800 */
[----:B------:R-:W-:Y:S03]  /*1be00*/  HMMA.16816.F32 R24, R8, R26, R72 ;  /* 0x0000001a0818723c */ /* 0x000fe60000001848 */
[----:B------:R-:W-:Y:S01]  /*1be10*/  MUFU.EX2 R113, R4 ;  /* 0x0000000400717308 */ /* 0x000fe20000000800 */
[----:B--2---:R-:W-:-:S04]  /*1be20*/  FFMA.FTZ R2, R188, R0, -R3 ;  /* 0x00000000bc027223 */ /* 0x004fc80000010803 */
[----:B------:R-:W2:Y:S01]  /*1be30*/  MUFU.EX2 R112, R2 ;  /* 0x0000000200707308 */ /* 0x000ea20000000800 */
[----:B------:R-:W-:Y:S02]  /*1be40*/  F2FP.F16.F32.PACK_AB R8, R118, R115 ;  /* 0x000000737608723e */ /* 0x000fe400000000ff */
[----:B---3--:R-:W-:Y:S02]  /*1be50*/  F2FP.F16.F32.PACK_AB R10, R117, R116 ;  /* 0x00000074750a723e */ /* 0x008fe400000000ff */
[----:B----4-:R-:W-:Y:S01]  /*1be60*/  F2FP.F16.F32.PACK_AB R9, R111, R114 ;  /* 0x000000726f09723e */ /* 0x010fe200000000ff */
[----:B------:R-:W-:Y:S01]  /*1be70*/  IMAD.MOV.U32 R177, RZ, RZ, R156 ;  /* 0x000000ffffb17224 */ /* 0x000fe200078e009c */
[----:B------:R-:W-:Y:S01]  /*1be80*/  MOV R163, R77 ;  /* 0x0000004d00a37202 */ /* 0x000fe20000000f00 */
[----:B------:R-:W-:Y:S01]  /*1be90*/  IMAD.MOV.U32 R156, RZ, RZ, R76 ;  /* 0x000000ffff9c7224 */ /* 0x000fe200078e004c */
[----:B--2---:R-:W-:Y:S01]  /*1bea0*/  F2FP.F16.F32.PACK_AB R11, R112, R113 ;  /* 0x00000071700b723e */ /* 0x004fe200000000ff */
[----:B------:R-:W-:-:S02]  /*1beb0*/  IMAD.MOV.U32 R90, RZ, RZ, R78 ;  /* 0x000000ffff5a7224 */ /* 0x000fc400078e004e */
[----:B------:R-:W-:Y:S02]  /*1bec0*/  IMAD.MOV.U32 R101, RZ, RZ, R79 ;  /* 0x000000ffff657224 */ /* 0x000fe400078e004f */
[-CC-:B------:R-:W-:Y:S02]  /*1bed0*/  FFMA.FTZ R2, R200, R0.reuse, -R5.reuse ;  /* 0x00000000c8027223 */ /* 0x180fe40000010805 */
[----:B------:R-:W-:Y:S02]  /*1bee0*/  HMMA.16816.F32 R32, R8, R20, R32 ;  /* 0x000000140820723c */ /* 0x000fe40000001820 */
[----:B------:R2:W-:Y:S01]  /*1bef0*/  MUFU.EX2 R105, R2 ;  /* 0x0000000200697308 */ /* 0x0005e20000000800 */
[----:B------:R-:W-:-:S05]  /*1bf00*/  FFMA.FTZ R4, R205, R0, -R5 ;  /* 0x00000000cd047223 */ /* 0x000fca0000010805 */
[----:B------:R-:W-:Y:S01]  /*1bf10*/  HMMA.16816.F32 R76, R8, R22, R24 ;  /* 0x00000016084c723c */ /* 0x000fe20000001818 */
[----:B------:R-:W3:Y:S01]  /*1bf20*/  LDSM.16.MT88.4 R20, [R160+0xe800] ;  /* 0x00e80000a014783b */ /* 0x000ee20000004200 */
[----:B------:R-:W-:Y:S02]  /*1bf30*/  IMAD.MOV.U32 R159, RZ, RZ, R108 ;  /* 0x000000ffff9f7224 */ /* 0x000fe400078e006c */
[----:B--2---:R-:W-:-:S04]  /*1bf40*/  FFMA.FTZ R2, R194, R0, -R5 ;  /* 0x00000000c2027223 */ /* 0x004fc80000010805 */
[C---:B-----5:R-:W-:Y:S01]  /*1bf50*/  HMMA.16816.F32 R40, R8.reuse, R28, R52 ;  /* 0x0000001c0828723c */ /* 0x060fe20000001834 */
[----:B------:R2:W4:Y:S01]  /*1bf60*/  MUFU.EX2 R108, R4 ;  /* 0x00000004006c7308 */ /* 0x0005220000000800 */
[----:B------:R-:W5:Y:S03]  /*1bf70*/  LDSM.16.MT88.4 R52, [R144+0xe800] ;  /* 0x00e800009034783b */ /* 0x000f660000004200 */
[----:B------:R4:W-:Y:S03]  /*1bf80*/  MUFU.EX2 R110, R2 ;  /* 0x00000002006e7308 */ /* 0x0009e60000000800 */
[----:B------:R-:W-:Y:S01]  /*1bf90*/  HMMA.16816.F32 R72, R8, R60, R44 ;  /* 0x0000003c0848723c */ /* 0x000fe2000000182c */
[----:B------:R-:W-:-:S07]  /*1bfa0*/  FFMA.FTZ R6, R217, R0, -R3 ;  /* 0x00000000d9067223 */ /* 0x000fce0000010803 */
[----:B------:R-:W-:Y:S01]  /*1bfb0*/  HMMA.16816.F32 R68, R8, R62, R64 ;  /* 0x0000003e0844723c */ /* 0x000fe20000001840 */
[----:B--2---:R-:W-:-:S07]  /*1bfc0*/  FFMA.FTZ R4, R88, R0, -R5 ;  /* 0x0000000058047223 */ /* 0x004fce0000010805 */
[----:B-1----:R-:W-:Y:S01]  /*1bfd0*/  HMMA.16816.F32 R12, R8, R18, R12 ;  /* 0x00000012080c723c */ /* 0x002fe2000000180c */
[----:B----4-:R-:W-:Y:S01]  /*1bfe0*/  FFMA.FTZ R2, R216, R0, -R3 ;  /* 0x00000000d8027223 */ /* 0x010fe20000010803 */
[----:B------:R1:W2:Y:S01]  /*1bff0*/  MUFU.EX2 R109, R4 ;  /* 0x00000004006d7308 */ /* 0x0002a20000000800 */
[----:B------:R-:W-:-:S05]  /*1c000*/  IMAD.MOV.U32 R217, RZ, RZ, R104 ;  /* 0x000000ffffd97224 */ /* 0x000fca00078e0068 */
[C---:B------:R-:W-:Y:S01]  /*1c010*/  HMMA.16816.F32 R36, R8.reuse, R30, R36 ;  /* 0x0000001e0824723c */ /* 0x040fe20000001824 */
[----:B------:R4:W-:Y:S01]  /*1c020*/  MUFU.EX2 R103, R2 ;  /* 0x0000000200677308 */ /* 0x0009e20000000800 */
[----:B------:R-:W-:Y:S01]  /*1c030*/  IMAD.MOV.U32 R165, RZ, RZ, R99 ;  /* 0x000000ffffa57224 */ /* 0x000fe200078e0063 */
[----:B------:R-:W-:Y:S01]  /*1c040*/  LDSM.16.MT88.4 R28, [R81+0xe800] ;  /* 0x00e80000511c783b */ /* 0x000fe20000004200 */
[----:B------:R-:W-:Y:S02]  /*1c050*/  MOV R167, R164 ;  /* 0x000000a400a77202 */ /* 0x000fe40000000f00 */
[----:B------:R-:W-:Y:S01]  /*1c060*/  MOV R175, R101 ;  /* 0x0000006500af7202 */ /* 0x000fe20000000f00 */
[----:B------:R-:W-:Y:S01]  /*1c070*/  IMAD.MOV.U32 R178, RZ, RZ, R163 ;  /* 0x000000ffffb27224 */ /* 0x000fe200078e00a3 */
[----:B------:R-:W-:Y:S01]  /*1c080*/  HMMA.16816.F32 R60, R8, R16, R48 ;  /* 0x00000010083c723c */ /* 0x000fe20000001830 */
[----:B------:R-:W5:Y:S01]  /*1c090*/  LDSM.16.MT88.4 R16, [R80+0xe800] ;  /* 0x00e800005010783b */ /* 0x000f620000004200 */
[----:B-1----:R-:W-:Y:S01]  /*1c0a0*/  FFMA.FTZ R4, R197, R0, -R3 ;  /* 0x00000000c5047223 */ /* 0x002fe20000010803 */
[----:B------:R-:W-:-:S02]  /*1c0b0*/  IMAD.MOV.U32 R216, RZ, RZ, R107 ;  /* 0x000000ffffd87224 */ /* 0x000fc400078e006b */
[----:B------:R-:W-:Y:S01]  /*1c0c0*/  IMAD.MOV.U32 R195, RZ, RZ, R95 ;  /* 0x000000ffffc37224 */ /* 0x000fe200078e005f */
[----:B------:R-:W-:Y:S01]  /*1c0d0*/  LDSM.16.MT88.4 R24, [R160+0xf000] ;  /* 0x00f00000a018783b */ /* 0x000fe20000004200 */
[----:B----4-:R-:W-:Y:S01]  /*1c0e0*/  FFMA.FTZ R2, R196, R0, -R3 ;  /* 0x00000000c4027223 */ /* 0x010fe20000010803 */
[----:B------:R-:W1:Y:S01]  /*1c0f0*/  MUFU.EX2 R104, R6 ;  /* 0x0000000600687308 */ /* 0x000e620000000800 */
[----:B------:R-:W-:Y:S01]  /*1c100*/  IMAD.MOV.U32 R168, RZ, RZ, R96 ;  /* 0x000000ffffa87224 */ /* 0x000fe200078e0060 */
[----:B------:R-:W-:Y:S01]  /*1c110*/  MOV R182, R93 ;  /* 0x0000005d00b67202 */ /* 0x000fe20000000f00 */
[----:B------:R-:W-:Y:S01]  /*1c120*/  LDSM.16.MT88.4 R64, [R144+0xf000] ;  /* 0x00f000009040783b */ /* 0x000fe20000004200 */
[----:B------:R-:W-:Y:S04]  /*1c130*/  MUFU.EX2 R107, R4 ;  /* 0x00000004006b7308 */ /* 0x000fe80000000800 */
[----:B------:R-:W4:Y:S01]  /*1c140*/  MUFU.EX2 R106, R2 ;  /* 0x00000002006a7308 */ /* 0x000f220000000800 */
[----:B------:R-:W-:-:S02]  /*1c150*/  F2FP.F16.F32.PACK_AB R8, R108, R105 ;  /* 0x000000696c08723e */ /* 0x000fc400000000ff */
[----:B--2---:R-:W-:Y:S02]  /*1c160*/  F2FP.F16.F32.PACK_AB R10, R109, R110 ;  /* 0x0000006e6d0a723e */ /* 0x004fe400000000ff */
[----:B-1----:R-:W-:Y:S02]  /*1c170*/  F2FP.F16.F32.PACK_AB R9, R104, R103 ;  /* 0x000000676809723e */ /* 0x002fe400000000ff */
[----:B----4-:R-:W-:Y:S01]  /*1c180*/  F2FP.F16.F32.PACK_AB R11, R106, R107 ;  /* 0x0000006b6a0b723e */ /* 0x010fe200000000ff */
[----:B------:R-:W-:-:S06]  /*1c190*/  FFMA.FTZ R2, R218, R0, -R5 ;  /* 0x00000000da027223 */ /* 0x000fcc0000010805 */
[----:B---3--:R-:W-:Y:S01]  /*1c1a0*/  HMMA.16816.F32 R44, R8, R22, R36 ;  /* 0x00000016082c723c */ /* 0x008fe20000001824 */
[----:B------:R-:W1:Y:S01]  /*1c1b0*/  LDSM.16.MT88.4 R36, [R81+0xf000] ;  /* 0x00f000005124783b */ /* 0x000e620000004200 */
[----:B------:R2:W-:Y:S01]  /*1c1c0*/  MUFU.EX2 R99, R2 ;  /* 0x0000000200637308 */ /* 0x0005e20000000800 */
[----:B------:R-:W-:Y:S01]  /*1c1d0*/  FFMA.FTZ R4, R219, R0, -R5 ;  /* 0x00000000db047223 */ /* 0x000fe20000010805 */
[----:B------:R-:W-:-:S03]  /*1c1e0*/  MOV R164, R100 ;  /* 0x0000006400a47202 */ /* 0x000fc60000000f00 */
[----:B------:R3:W4:Y:S01]  /*1c1f0*/  MUFU.EX2 R100, R4 ;  /* 0x0000000400647308 */ /* 0x0007220000000800 */
[----:B-----5:R-:W-:Y:S01]  /*1c200*/  HMMA.16816.F32 R48, R8, R52, R72 ;  /* 0x000000340830723c */ /* 0x020fe20000001848 */
[----:B--2---:R-:W-:-:S07]  /*1c210*/  FFMA.FTZ R2, R221, R0, -R5 ;  /* 0x00000000dd027223 */ /* 0x004fce0000010805 */
[----:B------:R-:W-:Y:S01]  /*1c220*/  HMMA.16816.F32 R68, R8, R54, R68 ;  /* 0x000000360844723c */ /* 0x000fe20000001844 */
[----:B------:R2:W-:Y:S01]  /*1c230*/  MUFU.EX2 R101, R2 ;  /* 0x0000000200657308 */ /* 0x0005e20000000800 */
[----:B---3--:R-:W-:Y:S01]  /*1c240*/  FFMA.FTZ R4, R97, R0, -R5 ;  /* 0x0000000061047223 */ /* 0x008fe20000010805 */
[----:B------:R-:W-:-:S05]  /*1c250*/  IMAD.MOV.U32 R163, RZ, RZ, R102 ;  /* 0x000000ffffa37224 */ /* 0x000fca00078e0066 */
[----:B------:R-:W-:Y:S01]  /*1c260*/  HMMA.16816.F32 R52, R8, R16, R60 ;  /* 0x000000100834723c */ /* 0x000fe2000000183c */
[----:B------:R3:W5:Y:S01]  /*1c270*/  MUFU.EX2 R102, R4 ;  /* 0x0000000400667308 */ /* 0x0007620000000800 */
[----:B------:R-:W-:-:S06]  /*1c280*/  FFMA.FTZ R6, R222, R0, -R3 ;  /* 0x00000000de067223 */ /* 0x000fcc0000010803 */
[C---:B------:R-:W-:Y:S01]  /*1c290*/  HMMA.16816.F32 R12, R8.reuse, R18, R12 ;  /* 0x00000012080c723c */ /* 0x040fe2000000180c */
[-CC-:B--2---:R-:W-:Y:S01]  /*1c2a0*/  FFMA.FTZ R2, R223, R0.reuse, -R3.reuse ;  /* 0x00000000df027223 */ /* 0x184fe20000010803 */
[----:B------:R-:W2:Y:S03]  /*1c2b0*/  LDSM.16.MT88.4 R16, [R80+0xf000] ;  /* 0x00f000005010783b */ /* 0x000ea60000004200 */
[----:B------:R4:W-:Y:S01]  /*1c2c0*/  MUFU.EX2 R95, R2 ;  /* 0x00000002005f7308 */ /* 0x0009e20000000800 */
[--C-:B---3--:R-:W-:Y:S01]  /*1c2d0*/  FFMA.FTZ R4, R224, R0, -R3.reuse ;  /* 0x00000000e0047223 */ /* 0x108fe20000010803 */
[----:B------:R-:W-:Y:S01]  /*1c2e0*/  MOV R197, R166 ;  /* 0x000000a600c57202 */ /* 0x000fe20000000f00 */
[----:B------:R-:W-:Y:S01]  /*1c2f0*/  IMAD.MOV.U32 R166, RZ, RZ, R98 ;  /* 0x000000ffffa67224 */ /* 0x000fe200078e0062 */
[----:B------:R-:W-:Y:S01]  /*1c300*/  HMMA.16816.F32 R56, R8, R20, R40 ;  /* 0x000000140838723c */ /* 0x000fe20000001828 */
[----:B------:R-:W3:Y:S04]  /*1c310*/  MUFU.EX2 R96, R6 ;  /* 0x0000000600607308 */ /* 0x000ee80000000800 */
[----:B------:R1:W-:Y:S01]  /*1c320*/  MUFU.EX2 R98, R4 ;  /* 0x0000000400627308 */ /* 0x0003e20000000800 */
[----:B----4-:R-:W-:-:S02]  /*1c330*/  FFMA.FTZ R2, R220, R0, -R3 ;  /* 0x00000000dc027223 */ /* 0x010fc40000010803 */
[C---:B------:R-:W-:Y:S02]  /*1c340*/  HMMA.16816.F32 R20, R8.reuse, R28, R32 ;  /* 0x0000001c0814723c */ /* 0x040fe40000001820 */
[----:B------:R-:W4:Y:S06]  /*1c350*/  MUFU.EX2 R97, R2 ;  /* 0x0000000200617308 */ /* 0x000f2c0000000800 */
[----:B------:R-:W-:Y:S01]  /*1c360*/  HMMA.16816.F32 R40, R8, R30, R76 ;  /* 0x0000001e0828723c */ /* 0x000fe2000000184c */
[----:B-1----:R-:W-:Y:S01]  /*1c370*/  FFMA.FTZ R4, R226, R0, -R5 ;  /* 0x00000000e2047223 */ /* 0x002fe20000010805 */
[----:B------:R-:W-:-:S03]  /*1c380*/  F2FP.F16.F32.PACK_AB R8, R100, R99 ;  /* 0x000000636408723e */ /* 0x000fc600000000ff */
[----:B------:R1:W-:Y:S01]  /*1c390*/  MUFU.EX2 R93, R4 ;  /* 0x00000004005d7308 */ /* 0x0003e20000000800 */
[----:B-----5:R-:W-:Y:S01]  /*1c3a0*/  F2FP.F16.F32.PACK_AB R10, R102, R101 ;  /* 0x00000065660a723e */ /* 0x020fe200000000ff */
[----:B------:R-:W-:Y:S01]  /*1c3b0*/  IMAD.MOV.U32 R181, RZ, RZ, R92 ;  /* 0x000000ffffb57224 */ /* 0x000fe200078e005c */
[----:B---3--:R-:W-:Y:S02]  /*1c3c0*/  F2FP.F16.F32.PACK_AB R9, R96, R95 ;  /* 0x0000005f6009723e */ /* 0x008fe400000000ff */
[----:B----4-:R-:W-:Y:S01]  /*1c3d0*/  F2FP.F16.F32.PACK_AB R11, R97, R98 ;  /* 0x00000062610b723e */ /* 0x010fe200000000ff */
[-CC-:B------:R-:W-:Y:S01]  /*1c3e0*/  FFMA.FTZ R2, R225, R0.reuse, -R5.reuse ;  /* 0x00000000e1027223 */ /* 0x180fe20000010805 */
[----:B-1----:R-:W-:-:S04]  /*1c3f0*/  FFMA.FTZ R4, R227, R0, -R5 ;  /* 0x00000000e3047223 */ /* 0x002fc80000010805 */
[----:B------:R1:W-:Y:S01]  /*1c400*/  MUFU.EX2 R92, R4 ;  /* 0x00000004005c7308 */ /* 0x0003e20000000800 */
[----:B------:R-:W-:Y:S01]  /*1c410*/  IMAD.MOV.U32 R200, RZ, RZ, R91 ;  /* 0x000000ffffc87224 */ /* 0x000fe200078e005b */
[----:B------:R-:W-:Y:S01]  /*1c420*/  HMMA.16816.F32 R28, R8, R36, R20 ;  /* 0x00000024081c723c */ /* 0x000fe20000001814 */
[----:B------:R-:W-:Y:S01]  /*1c430*/  IMAD.MOV.U32 R179, RZ, RZ, R90 ;  /* 0x000000ffffb37224 */ /* 0x000fe200078e005a */
[----:B------:R-:W3:Y:S01]  /*1c440*/  LDSM.16.MT88.4 R20, [R160+0xf800] ;  /* 0x00f80000a014783b */ /* 0x000ee20000004200 */
[----:B------:R4:W5:Y:S01]  /*1c450*/  MUFU.EX2 R90, R2 ;  /* 0x00000002005a7308 */ /* 0x0009620000000800 */
[----:B------:R-:W-:Y:S01]  /*1c460*/  MOV R194, R86 ;  /* 0x0000005600c27202 */ /* 0x000fe20000000f00 */
[----:B-1----:R-:W-:-:S03]  /*1c470*/  FFMA.FTZ R4, R240, R0, -R3 ;  /* 0x00000000f0047223 */ /* 0x002fc60000010803 */
[----:B------:R-:W-:Y:S01]  /*1c480*/  HMMA.16816.F32 R76, R8, R38, R40 ;  /* 0x00000026084c723c */ /* 0x000fe20000001828 */
[----:B------:R-:W1:Y:S01]  /*1c490*/  LDSM.16.MT88.4 R36, [R81+0xf800] ;  /* 0x00f800005124783b */ /* 0x000e620000004200 */
[----:B------:R2:W-:Y:S01]  /*1c4a0*/  MUFU.EX2 R91, R4 ;  /* 0x00000004005b7308 */ /* 0x0005e20000000800 */
[----:B----4-:R-:W-:Y:S01]  /*1c4b0*/  FFMA.FTZ R2, R230, R0, -R5 ;  /* 0x00000000e6027223 */ /* 0x010fe20000010805 */
[----:B------:R-:W-:Y:S01]  /*1c4c0*/  MOV R186, R94 ;  /* 0x0000005e00ba7202 */ /* 0x000fe20000000f00 */
[----:B------:R-:W-:Y:S02]  /*1c4d0*/  IMAD.MOV.U32 R188, RZ, RZ, R87 ;  /* 0x000000ffffbc7224 */ /* 0x000fe400078e0057 */
[----:B------:R4:W5:Y:S01]  /*1c4e0*/  MUFU.EX2 R94, R2 ;  /* 0x00000002005e7308 */ /* 0x0009620000000800 */
[----:B------:R-:W-:Y:S02]  /*1c4f0*/  IMAD.MOV.U32 R185, RZ, RZ, R89 ;  /* 0x000000ffffb97224 */ /* 0x000fe400078e0059 */
[----:B--2---:R-:W-:-:S04]  /*1c500*/  FFMA.FTZ R4, R250, R0, -R5 ;  /* 0x00000000fa047223 */ /* 0x004fc80000010805 */
[----:B------:R2:W-:Y:S01]  /*1c510*/  MUFU.EX2 R86, R4 ;  /* 0x0000000400567308 */ /* 0x0005e20000000800 */
[-CC-:B----4-:R-:W-:Y:S01]  /*1c520*/  FFMA.FTZ R2, R231, R0.reuse, -R3.reuse ;  /* 0x00000000e7027223 */ /* 0x190fe20000010803 */
[----:B------:R-:W-:Y:S01]  /*1c530*/  HMMA.16816.F32 R60, R8, R16, R52 ;  /* 0x00000010083c723c */ /* 0x000fe20000001834 */
[----:B------:R-:W4:Y:S02]  /*1c540*/  LDSM.16.MT88.4 R52, [R144+0xf800] ;  /* 0x00f800009034783b */ /* 0x000f240000004200 */
[----:B------:R5:W-:Y:S01]  /*1c550*/  MUFU.EX2 R87, R2 ;  /* 0x0000000200577308 */ /* 0x000be20000000800 */
[-C--:B------:R-:W-:Y:S01]  /*1c560*/  FFMA.FTZ R6, R248, R0.reuse, -R3 ;  /* 0x00000000f8067223 */ /* 0x080fe20000010803 */
[----:B--2---:R-:W-:Y:S01]  /*1c570*/  FFMA.FTZ R4, R217, R0, -R5 ;  /* 0x00000000d9047223 */ /* 0x004fe20000010805 */
[----:B------:R-:W-:Y:S01]  /*1c580*/  MOV R217, R216 ;  /* 0x000000d800d97202 */ /* 0x000fe20000000f00 */
[----:B------:R-:W-:Y:S02]  /*1c590*/  IMAD.MOV.U32 R216, RZ, RZ, R194 ;  /* 0x000000ffffd87224 */ /* 0x000fe400078e00c2 */
[----:B------:R-:W-:Y:S01]  /*1c5a0*/  IMAD.MOV.U32 R194, RZ, RZ, R200 ;  /* 0x000000ffffc27224 */ /* 0x000fe200078e00c8 */
[----:B------:R-:W-:Y:S01]  /*1c5b0*/  MOV R200, R188 ;  /* 0x000000bc00c87202 */ /* 0x000fe20000000f00 */
[----:B------:R-:W-:-:S02]  /*1c5c0*/  IMAD.MOV.U32 R188, RZ, RZ, R186 ;  /* 0x000000ffffbc7224 */ /* 0x000fc400078e00ba */
[----:B-----5:R-:W-:Y:S01]  /*1c5d0*/  FFMA.FTZ R2, R239, R0, -R3 ;  /* 0x00000000ef027223 */ /* 0x020fe20000010803 */
[----:B------:R-:W-:Y:S01]  /*1c5e0*/  IMAD.MOV.U32 R186, RZ, RZ, R181 ;  /* 0x000000ffffba7224 */ /* 0x000fe200078e00b5 */
[----:B------:R-:W-:Y:S01]  /*1c5f0*/  MOV R181, R185 ;  /* 0x000000b900b57202 */ /* 0x000fe20000000f00 */
[----:B------:R-:W-:Y:S01]  /*1c600*/  IMAD.MOV.U32 R185, RZ, RZ, R178 ;  /* 0x000000ffffb97224 */ /* 0x000fe200078e00b2 */
[----:B------:R2:W-:Y:S01]  /*1c610*/  MUFU.EX2 R88, R2 ;  /* 0x0000000200587308 */ /* 0x0005e20000000800 */
[----:B------:R-:W-:Y:S01]  /*1c620*/  IMAD.MOV.U32 R178, RZ, RZ, R179 ;  /* 0x000000ffffb27224 */ /* 0x000fe200078e00b3 */
[----:B------:R-:W-:Y:S01]  /*1c630*/  MOV R179, R175 ;  /* 0x000000af00b37202 */ /* 0x000fe20000000f00 */
[----:B------:R-:W-:Y:S01]  /*1c640*/  IMAD.MOV.U32 R175, RZ, RZ, R165 ;  /* 0x000000ffffaf7224 */ /* 0x000fe200078e00a5 */
[----:B------:R5:W3:Y:S01]  /*1c650*/  MUFU.EX2 R89, R6 ;  /* 0x0000000600597308 */ /* 0x000ae20000000800 */
[----:B------:R-:W-:Y:S01]  /*1c660*/  IMAD.MOV.U32 R165, RZ, RZ, R166 ;  /* 0x000000ffffa57224 */ /* 0x000fe200078e00a6 */
[----:B------:R-:W-:Y:S01]  /*1c670*/  MOV R166, R162 ;  /* 0x000000a200a67202 */ /* 0x000fe20000000f00 */
[----:B------:R-:W-:Y:S01]  /*1c680*/  IMAD.MOV.U32 R205, RZ, RZ, R85 ;  /* 0x000000ffffcd7224 */ /* 0x000fe200078e0055 */
[----:B------:R-:W-:Y:S01]  /*1c690*/  HMMA.16816.F32 R32, R8, R24, R56 ;  /* 0x000000180820723c */ /* 0x000fe20000001838 */
[----:B------:R-:W-:-:S02]  /*1c6a0*/  IMAD.MOV.U32 R162, RZ, RZ, R161 ;  /* 0x000000ffffa27224 */ /* 0x000fc400078e00a1 */
[-C--:B--2---:R-:W-:Y:S01]  /*1c6b0*/  FFMA.FTZ R2, R249, R0.reuse, -R5 ;  /* 0x00000000f9027223 */ /* 0x084fe20000010805 */
[----:B------:R-:W-:Y:S02]  /*1c6c0*/  IMAD.MOV.U32 R161, RZ, RZ, R159 ;  /* 0x000000ffffa17224 */ /* 0x000fe400078e009f */
[----:B-----5:R-:W-:Y:S01]  /*1c6d0*/  FFMA.FTZ R6, R217, R0, -R3 ;  /* 0x00000000d9067223 */ /* 0x020fe20000010803 */
[----:B------:R-:W-:Y:S01]  /*1c6e0*/  IMAD.MOV.U32 R217, RZ, RZ, R216 ;  /* 0x000000ffffd97224 */ /* 0x000fe200078e00d8 */
[----:B------:R-:W-:Y:S01]  /*1c6f0*/  MOV R216, R200 ;  /* 0x000000c800d87202 */ /* 0x000fe20000000f00 */
[C---:B------:R-:W-:Y:S01]  /*1c700*/  HMMA.16816.F32 R24, R8.reuse, R26, R44 ;  /* 0x0000001a0818723c */ /* 0x040fe2000000182c */
[----:B------:R2:W5:Y:S01]  /*1c710*/  MUFU.EX2 R85, R2 ;  /* 0x0000000200557308 */ /* 0x0005620000000800 */
        /* <DEDUP_REMOVED lines=10> */
[----:B------:R-:W-:Y:S01]  /*1c7c0*/  HMMA.16816.F32 R72, R8, R64, R48 ;  /* 0x000000400848723c */ /* 0x000fe20000001830 */
[----:B------:R-:W5:Y:S01]  /*1c7d0*/  LDSM.16.MT88.4 R44, [R80+0xf800] ;  /* 0x00f80000502c783b */ /* 0x000f620000004200 */
[----:B--2---:R-:W-:Y:S01]  /*1c7e0*/  FFMA.FTZ R2, R251, R0, -R5 ;  /* 0x00000000fb027223 */ /* 0x004fe20000010805 */
[----:B------:R-:W-:Y:S01]  /*1c7f0*/  IMAD.MOV.U32 R175, RZ, RZ, R165 ;  /* 0x000000ffffaf7224 */ /* 0x000fe200078e00a5 */
[----:B------:R-:W-:-:S02]  /*1c800*/  MOV R165, R166 ;  /* 0x000000a600a57202 */ /* 0x000fc40000000f00 */
[----:B------:R2:W-:Y:S01]  /*1c810*/  MUFU.EX2 R84, R2 ;  /* 0x0000000200547308 */ /* 0x0005e20000000800 */
[----:B------:R-:W-:Y:S01]  /*1c820*/  IMAD.MOV.U32 R166, RZ, RZ, R159 ;  /* 0x000000ffffa67224 */ /* 0x000fe200078e009f */
[----:B------:R-:W-:Y:S01]  /*1c830*/  MOV R159, R158 ;  /* 0x0000009e009f7202 */ /* 0x000fe20000000f00 */
[----:B------:R-:W-:Y:S01]  /*1c840*/  IMAD.MOV.U32 R158, RZ, RZ, R83 ;  /* 0x000000ffff9e7224 */ /* 0x000fe200078e0053 */
[----:B------:R-:W-:Y:S01]  /*1c850*/  HMMA.16816.F32 R68, R8, R66, R68 ;  /* 0x000000420844723c */ /* 0x000fe20000001844 */
[----:B--2---:R-:W-:Y:S01]  /*1c860*/  FFMA.FTZ R2, R197, R0, -R3 ;  /* 0x00000000c5027223 */ /* 0x004fe20000010803 */
[----:B------:R-:W-:-:S06]  /*1c870*/  MOV R197, R177 ;  /* 0x000000b100c57202 */ /* 0x000fcc0000000f00 */
[----:B------:R-:W-:Y:S01]  /*1c880*/  HMMA.16816.F32 R48, R8, R18, R12 ;  /* 0x000000120830723c */ /* 0x000fe2000000180c */
[----:B------:R2:W5:Y:S01]  /*1c890*/  MUFU.EX2 R177, R4 ;  /* 0x0000000400b17308 */ /* 0x0005620000000800 */
[----:B------:R-:W-:Y:S01]  /*1c8a0*/  F2FP.F16.F32.PACK_AB R8, R93, R90 ;  /* 0x0000005a5d08723e */ /* 0x000fe200000000ff */
[----:B------:R-:W-:Y:S02]  /*1c8b0*/  LDSM.16.MT88.4 R16, [R81+0x10000] ;  /* 0x010000005110783b */ /* 0x000fe40000004200 */
[----:B------:R1:W-:Y:S01]  /*1c8c0*/  MUFU.EX2 R83, R2 ;  /* 0x0000000200537308 */ /* 0x0003e20000000800 */
[----:B------:R-:W-:Y:S02]  /*1c8d0*/  F2FP.F16.F32.PACK_AB R10, R92, R94 ;  /* 0x0000005e5c0a723e */ /* 0x000fe400000000ff */
[----:B---3--:R-:W-:Y:S02]  /*1c8e0*/  F2FP.F16.F32.PACK_AB R9, R89, R87 ;  /* 0x000000575909723e */ /* 0x008fe400000000ff */
[----:B------:R-:W-:Y:S01]  /*1c8f0*/  F2FP.F16.F32.PACK_AB R11, R88, R91 ;  /* 0x0000005b580b723e */ /* 0x000fe200000000ff */
[--C-:B--2---:R-:W-:Y:S01]  /*1c900*/  FFMA.FTZ R4, R197, R0, -R3.reuse ;  /* 0x00000000c5047223 */ /* 0x104fe20000010803 */
[----:B------:R-:W-:Y:S01]  /*1c910*/  MOV R197, R216 ;  /* 0x000000d800c57202 */ /* 0x000fe20000000f00 */
[----:B-1----:R-:W-:Y:S01]  /*1c920*/  FFMA.FTZ R2, R217, R0, -R3 ;  /* 0x00000000d9027223 */ /* 0x002fe20000010803 */
[----:B------:R-:W-:Y:S01]  /*1c930*/  IMAD.MOV.U32 R217, RZ, RZ, R188 ;  /* 0x000000ffffd97224 */ /* 0x000fe200078e00bc */
[----:B------:R-:W-:-:S02]  /*1c940*/  MOV R188, R186 ;  /* 0x000000ba00bc7202 */ /* 0x000fc40000000f00 */
[----:B------:R-:W-:Y:S01]  /*1c950*/  MOV R186, R185 ;  /* 0x000000b900ba7202 */ /* 0x000fe20000000f00 */
[----:B------:R-:W-:Y:S02]  /*1c960*/  IMAD.MOV.U32 R185, RZ, RZ, R175 ;  /* 0x000000ffffb97224 */ /* 0x000fe400078e00af */
[----:B------:R-:W-:Y:S01]  /*1c970*/  IMAD.MOV.U32 R216, RZ, RZ, R181 ;  /* 0x000000ffffd87224 */ /* 0x000fe200078e00b5 */
[----:B------:R1:W-:Y:S01]  /*1c980*/  MUFU.EX2 R175, R2 ;  /* 0x0000000200af7308 */ /* 0x0003e20000000800 */
[----:B------:R-:W-:Y:S01]  /*1c990*/  MOV R181, R165 ;  /* 0x000000a500b57202 */ /* 0x000fe20000000f00 */
[----:B------:R-:W-:Y:S01]  /*1c9a0*/  IMAD.MOV.U32 R165, RZ, RZ, R159 ;  /* 0x000000ffffa57224 */ /* 0x000fe200078e009f */
[C---:B------:R-:W-:Y:S01]  /*1c9b0*/  HMMA.16816.F32 R40, R8.reuse, R22, R24 ;  /* 0x000000160828723c */ /* 0x040fe20000001818 */
[----:B------:R-:W-:Y:S01]  /*1c9c0*/  MOV R159, R158 ;  /* 0x0000009e009f7202 */ /* 0x000fe20000000f00 */
[----:B------:R-:W-:Y:S02]  /*1c9d0*/  IMAD.MOV.U32 R158, RZ, RZ, R82 ;  /* 0x000000ffff9e7224 */ /* 0x000fe400078e0052 */
[----:B------:R2:W-:Y:S04]  /*1c9e0*/  MUFU.EX2 R82, R4 ;  /* 0x0000000400527308 */ /* 0x0005e80000000800 */
[----:B------:R-:W-:Y:S01]  /*1c9f0*/  HMMA.16816.F32 R24, R8, R38, R76 ;  /* 0x000000260818723c */ /* 0x000fe2000000184c */
[----:B-1----:R-:W-:-:S04]  /*1ca00*/  FFMA.FTZ R2, R197, R0, -R5 ;  /* 0x00000000c5027223 */ /* 0x002fc80000010805 */
[----:B------:R1:W-:Y:S01]  /*1ca10*/  MUFU.EX2 R78, R2 ;  /* 0x00000002004e7308 */ /* 0x0003e20000000800 */
[----:B--2---:R-:W-:-:S04]  /*1ca20*/  FFMA.FTZ R4, R217, R0, -R5 ;  /* 0x00000000d9047223 */ /* 0x004fc80000010805 */
[----:B------:R2:W-:Y:S01]  /*1ca30*/  MUFU.EX2 R76, R4 ;  /* 0x00000004004c7308 */ /* 0x0005e20000000800 */
[----:B-1----:R-:W-:-:S04]  /*1ca40*/  FFMA.FTZ R2, R216, R0, -R5 ;  /* 0x00000000d8027223 */ /* 0x002fc80000010805 */
[----:B------:R1:W-:Y:S01]  /*1ca50*/  MUFU.EX2 R77, R2 ;  /* 0x00000002004d7308 */ /* 0x0003e20000000800 */
[-C--:B--2---:R-:W-:Y:S01]  /*1ca60*/  FFMA.FTZ R4, R194, R0.reuse, -R5 ;  /* 0x00000000c2047223 */ /* 0x084fe20000010805 */
[----:B----4-:R-:W-:Y:S03]  /*1ca70*/  HMMA.16816.F32 R12, R8, R52, R72 ;  /* 0x00000034080c723c */ /* 0x010fe60000001848 */
[----:B------:R2:W-:Y:S01]  /*1ca80*/  MUFU.EX2 R75, R4 ;  /* 0x00000004004b7308 */ /* 0x0005e20000000800 */
[----:B-1----:R-:W-:-:S04]  /*1ca90*/  FFMA.FTZ R2, R205, R0, -R3 ;  /* 0x00000000cd027223 */ /* 0x002fc80000010803 */
[----:B------:R1:W-:Y:S01]  /*1caa0*/  MUFU.EX2 R73, R2 ;  /* 0x0000000200497308 */ /* 0x0003e20000000800 */
[-CC-:B--2---:R-:W-:Y:S01]  /*1cab0*/  FFMA.FTZ R4, R200, R0.reuse, -R3.reuse ;  /* 0x00000000c8047223 */ /* 0x184fe20000010803 */
[----:B------:R-:W-:Y:S01]  /*1cac0*/  HMMA.16816.F32 R56, R8, R20, R32 ;  /* 0x000000140838723c */ /* 0x000fe20000001820 */
[----:B------:R-:W2:Y:S02]  /*1cad0*/  LDSM.16.MT88.4 R20, [R160+0x10000] ;  /* 0x01000000a014783b */ /* 0x000ea40000004200 */
[----:B------:R3:W-:Y:S02]  /*1cae0*/  MUFU.EX2 R74, R4 ;  /* 0x00000004004a7308 */ /* 0x0007e40000000800 */
[----:B------:R-:W4:Y:S01]  /*1caf0*/  LDSM.16.MT88.4 R32, [R144+0x10000] ;  /* 0x010000009020783b */ /* 0x000f220000004200 */
[----:B-1----:R-:W-:-:S04]  /*1cb00*/  FFMA.FTZ R2, R188, R0, -R3 ;  /* 0x00000000bc027223 */ /* 0x002fc80000010803 */
[----:B------:R1:W-:Y:S01]  /*1cb10*/  MUFU.EX2 R72, R2 ;  /* 0x0000000200487308 */ /* 0x0003e20000000800 */
[----:B---3--:R-:W-:-:S04]  /*1cb20*/  FADD.FTZ R4, R204, R199 ;  /* 0x000000c7cc047221 */ /* 0x008fc80000010000 */
        /* <DEDUP_REMOVED lines=10> */
[----:B------:R-:W1:Y:S02]  /*1cbd0*/  MUFU.EX2 R79, R6 ;  /* 0x00000006004f7308 */ /* 0x000e640000000800 */
        /* <DEDUP_REMOVED lines=13> */
[C---:B-----5:R-:W-:Y:S08]  /*1ccb0*/  HMMA.16816.F32 R60, R8.reuse, R44, R60 ;  /* 0x0000002c083c723c */ /* 0x060ff0000000183c */
[----:B------:R-:W-:Y:S01]  /*1ccc0*/  HMMA.16816.F32 R48, R8, R46, R48 ;  /* 0x0000002e0830723c */ /* 0x000fe20000001830 */
[----:B------:R-:W3:Y:S01]  /*1ccd0*/  LDSM.16.MT88.4 R44, [R80+0x10000] ;  /* 0x01000000502c783b */ /* 0x000ee20000004200 */
[----:B------:R-:W-:-:S02]  /*1cce0*/  F2FP.F16.F32.PACK_AB R8, R86, R85 ;  /* 0x000000555608723e */ /* 0x000fc400000000ff */
[----:B------:R-:W-:Y:S02]  /*1ccf0*/  F2FP.F16.F32.PACK_AB R10, R177, R84 ;  /* 0x00000054b10a723e */ /* 0x000fe400000000ff */
[----:B-1----:R-:W-:Y:S02]  /*1cd00*/  F2FP.F16.F32.PACK_AB R9, R79, R83 ;  /* 0x000000534f09723e */ /* 0x002fe400000000ff */
[----:B------:R-:W-:Y:S01]  /*1cd10*/  F2FP.F16.F32.PACK_AB R11, R175, R82 ;  /* 0x00000052af0b723e */ /* 0x000fe200000000ff */
[----:B------:R-:W-:Y:S01]  /*1cd20*/  FADD.FTZ R4, R174, R4 ;  /* 0x00000004ae047221 */ /* 0x000fe20000010000 */
[----:B------:R-:W-:-:S05]  /*1cd30*/  FADD.FTZ R2, R169, R2 ;  /* 0x00000002a9027221 */ /* 0x000fca0000010000 */
[----:B--2---:R-:W-:Y:S01]  /*1cd40*/  HMMA.16816.F32 R56, R8, R20, R56 ;  /* 0x000000140838723c */ /* 0x004fe20000001838 */
[----:B------:R-:W-:Y:S01]  /*1cd50*/  FADD.FTZ R4, R173, R4 ;  /* 0x00000004ad047221 */ /* 0x000fe20000010000 */
[----:B------:R-:W-:-:S06]  /*1cd60*/  FADD.FTZ R2, R172, R2 ;  /* 0x00000002ac027221 */ /* 0x000fcc0000010000 */
[C---:B------:R-:W-:Y:S01]  /*1cd70*/  HMMA.16816.F32 R52, R8.reuse, R22, R40 ;  /* 0x000000160834723c */ /* 0x040fe20000001828 */
[----:B------:R-:W1:Y:S01]  /*1cd80*/  LDSM.16.MT88.4 R20, [R160+0x10800] ;  /* 0x01080000a014783b */ /* 0x000e620000004200 */
[----:B------:R-:W-:Y:S01]  /*1cd90*/  FADD.FTZ R4, R180, R4 ;  /* 0x00000004b4047221 */ /* 0x000fe20000010000 */
[----:B------:R-:W-:Y:S01]  /*1cda0*/  FADD.FTZ R2, R171, R2 ;  /* 0x00000002ab027221 */ /* 0x000fe20000010000 */
[----:B------:R-:W-:Y:S02]  /*1cdb0*/  FFMA.FTZ R6, R186, R0, -R3 ;  /* 0x00000000ba067223 */ /* 0x000fe40000010803 */
[----:B------:R-:W-:Y:S01]  /*1cdc0*/  FADD.FTZ R4, R176, R4 ;  /* 0x00000004b0047221 */ /* 0x000fe20000010000 */
[----:B------:R-:W-:Y:S01]  /*1cdd0*/  FADD.FTZ R2, R170, R2 ;  /* 0x00000002aa027221 */ /* 0x000fe20000010000 */
[----:B------:R-:W-:Y:S02]  /*1cde0*/  HMMA.16816.F32 R40, R8, R16, R28 ;  /* 0x000000100828723c */ /* 0x000fe4000000181c */
[----:B------:R-:W-:Y:S01]  /*1cdf0*/  FADD.FTZ R4, R147, R4 ;  /* 0x0000000493047221 */ /* 0x000fe20000010000 */
[----:B------:R-:W-:-:S05]  /*1ce00*/  FADD.FTZ R2, R7, R2 ;  /* 0x0000000207027221 */ /* 0x000fca0000010000 */
[C---:B------:R-:W-:Y:S01]  /*1ce10*/  HMMA.16816.F32 R28, R8.reuse, R18, R24 ;  /* 0x00000012081c723c */ /* 0x040fe20000001818 */
[----:B------:R-:W2:Y:S01]  /*1ce20*/  LDSM.16.MT88.4 R16, [R81+0x10800] ;  /* 0x010800005110783b */ /* 0x000ea20000004200 */
[----:B------:R-:W5:Y:S06]  /*1ce30*/  MUFU.EX2 R71, R6 ;  /* 0x0000000600477308 */ /* 0x000f6c0000000800 */
[----:B----4-:R-:W-:Y:S01]  /*1ce40*/  HMMA.16816.F32 R24, R8, R32, R12 ;  /* 0x000000200818723c */ /* 0x010fe2000000180c */
[----:B------:R-:W4:Y:S01]  /*1ce50*/  LDSM.16.MT88.4 R12, [R144+0x10800] ;  /* 0x01080000900c783b */ /* 0x000f220000004200 */
        /* <DEDUP_REMOVED lines=13> */
[----:B------:R-:W-:Y:S02]  /*1cf30*/  F2FP.F16.F32.PACK_AB R8, R76, R78 ;  /* 0x0000004e4c08723e */ /* 0x000fe400000000ff */
[----:B------:R-:W-:Y:S02]  /*1cf40*/  F2FP.F16.F32.PACK_AB R10, R75, R77 ;  /* 0x0000004d4b0a723e */ /* 0x000fe400000000ff */
[----:B------:R-:W-:Y:S02]  /*1cf50*/  F2FP.F16.F32.PACK_AB R9, R74, R73 ;  /* 0x000000494a09723e */ /* 0x000fe400000000ff */
[----:B-----5:R-:W-:Y:S01]  /*1cf60*/  F2FP.F16.F32.PACK_AB R11, R71, R72 ;  /* 0x00000048470b723e */ /* 0x020fe200000000ff */
[----:B------:R-:W-:Y:S01]  /*1cf70*/  FADD.FTZ R4, R142, R4 ;  /* 0x000000048e047221 */ /* 0x000fe20000010000 */
[----:B------:R-:W-:-:S05]  /*1cf80*/  FADD.FTZ R2, R140, R2 ;  /* 0x000000028c027221 */ /* 0x000fca0000010000 */
[----:B-1----:R-:W-:Y:S01]  /*1cf90*/  HMMA.16816.F32 R56, R8, R20, R56 ;  /* 0x000000140838723c */ /* 0x002fe20000001838 */
[----:B------:R-:W-:Y:S01]  /*1cfa0*/  FADD.FTZ R4, R141, R4 ;  /* 0x000000048d047221 */ /* 0x000fe20000010000 */
[----:B------:R-:W-:Y:S01]  /*1cfb0*/  FADD.FTZ R2, R137, R2 ;  /* 0x0000000289027221 */ /* 0x000fe20000010000 */
[-CC-:B------:R-:W-:Y:S01]  /*1cfc0*/  FFMA.FTZ R6, R182, R0.reuse, -R5.reuse ;  /* 0x00000000b6067223 */ /* 0x180fe20000010805 */
[----:B------:R-:W-:-:S04]  /*1cfd0*/  FFMA.FTZ R7, R181, R0, -R5 ;  /* 0x00000000b5077223 */ /* 0x000fc80000010805 */
[C---:B------:R-:W-:Y:S01]  /*1cfe0*/  HMMA.16816.F32 R52, R8.reuse, R22, R52 ;  /* 0x000000160834723c */ /* 0x040fe20000001834 */
[----:B------:R-:W1:Y:S01]  /*1cff0*/  LDSM.16.MT88.4 R20, [R80+0x10800] ;  /* 0x010800005014783b */ /* 0x000e620000004200 */
[----:B------:R-:W-:Y:S01]  /*1d000*/  FADD.FTZ R4, R131, R4 ;  /* 0x0000000483047221 */ /* 0x000fe20000010000 */
[----:B------:R-:W-:Y:S02]  /*1d010*/  FADD.FTZ R2, R127, R2 ;  /* 0x000000027f027221 */ /* 0x000fe40000010000 */
[----:B------:R-:W-:Y:S01]  /*1d020*/  LDSM.16.MT88.4 R136, [R81+0x11800] ;  /* 0x011800005188783b */ /* 0x000fe20000004200 */
[----:B------:R-:W-:Y:S01]  /*1d030*/  FADD.FTZ R4, R134, R4 ;  /* 0x0000000486047221 */ /* 0x000fe20000010000 */
[----:B------:R-:W-:Y:S01]  /*1d040*/  FADD.FTZ R2, R129, R2 ;  /* 0x0000000281027221 */ /* 0x000fe20000010000 */
[----:B--2---:R-:W-:Y:S02]  /*1d050*/  HMMA.16816.F32 R32, R8, R18, R28 ;  /* 0x000000120820723c */ /* 0x004fe4000000181c */
[----:B------:R-:W-:Y:S01]  /*1d060*/  FADD.FTZ R4, R132, R4 ;  /* 0x0000000484047221 */ /* 0x000fe20000010000 */
[----:B------:R-:W-:-:S05]  /*1d070*/  FADD.FTZ R2, R130, R2 ;  /* 0x0000000282027221 */ /* 0x000fca0000010000 */
[----:B----4-:R-:W-:Y:S01]  /*1d080*/  HMMA.16816.F32 R28, R8, R12, R24 ;  /* 0x0000000c081c723c */ /* 0x010fe20000001818 */
[----:B------:R-:W-:Y:S01]  /*1d090*/  FFMA.FTZ R12, R195, R0, -R5 ;  /* 0x00000000c30c7223 */ /* 0x000fe20000010805 */
[----:B------:R-:W-:Y:S01]  /*1d0a0*/  FADD.FTZ R4, R133, R4 ;  /* 0x0000000485047221 */ /* 0x000fe20000010000 */
[----:B------:R-:W-:-:S05]  /*1d0b0*/  FADD.FTZ R2, R128, R2 ;  /* 0x0000000280027221 */ /* 0x000fca0000010000 */
[C---:B------:R-:W-:Y:S01]  /*1d0c0*/  HMMA.16816.F32 R36, R8.reuse, R14, R36 ;  /* 0x0000000e0824723c */ /* 0x040fe20000001824 */
[----:B------:R2:W-:Y:S01]  /*1d0d0*/  MUFU.EX2 R67, R12 ;  /* 0x0000000c00437308 */ /* 0x0005e20000000800 */
[----:B------:R-:W-:Y:S01]  /*1d0e0*/  FADD.FTZ R4, R122, R4 ;  /* 0x000000047a047221 */ /* 0x000fe20000010000 */
[----:B------:R-:W-:Y:S01]  /*1d0f0*/  FADD.FTZ R2, R119, R2 ;  /* 0x0000000277027221 */ /* 0x000fe20000010000 */
[----:B------:R-:W-:Y:S01]  /*1d100*/  LDSM.16.MT88.4 R24, [R160+0x11000] ;  /* 0x01100000a018783b */ /* 0x000fe20000004200 */
[----:B------:R3:W4:Y:S01]  /*1d110*/  MUFU.EX2 R68, R6 ;  /* 0x0000000600447308 */ /* 0x0007220000000800 */
[----:B------:R-:W-:Y:S01]  /*1d120*/  FADD.FTZ R4, R125, R4 ;  /* 0x000000047d047221 */ /* 0x000fe20000010000 */
[----:B------:R-:W-:Y:S01]  /*1d130*/  FADD.FTZ R2, R121, R2 ;  /* 0x0000000279027221 */ /* 0x000fe20000010000 */
[----:B--2---:R-:W2:Y:S01]  /*1d140*/  LDSM.16.MT88.4 R12, [R144+0x11000] ;  /* 0x01100000900c783b */ /* 0x004ea20000004200 */
[-C--:B---3--:R-:W-:Y:S01]  /*1d150*/  FFMA.FTZ R6, R185, R0.reuse, -R5 ;  /* 0x00000000b9067223 */ /* 0x088fe20000010805 */
[----:B------:R3:W-:Y:S01]  /*1d160*/  MUFU.EX2 R70, R7 ;  /* 0x0000000700467308 */ /* 0x0007e20000000800 */
[----:B------:R-:W-:Y:S01]  /*1d170*/  FADD.FTZ R4, R126, R4 ;  /* 0x000000047e047221 */ /* 0x000fe20000010000 */
[----:B------:R-:W-:Y:S01]  /*1d180*/  FADD.FTZ R2, R123, R2 ;  /* 0x000000027b027221 */ /* 0x000fe20000010000 */
[----:B------:R-:W-:Y:S01]  /*1d190*/  HMMA.16816.F32 R44, R8, R16, R40 ;  /* 0x00000010082c723c */ /* 0x000fe20000001828 */
[----:B------:R5:W4:Y:S01]  /*1d1a0*/  MUFU.EX2 R69, R6 ;  /* 0x0000000600457308 */ /* 0x000b220000000800 */
[----:B------:R-:W-:Y:S01]  /*1d1b0*/  FADD.FTZ R4, R124, R4 ;  /* 0x000000047c047221 */ /* 0x000fe20000010000 */
[----:B------:R-:W-:Y:S01]  /*1d1c0*/  FADD.FTZ R2, R120, R2 ;  /* 0x0000000278027221 */ /* 0x000fe20000010000 */
[----:B------:R-:W2:Y:S04]  /*1d1d0*/  LDSM.16.MT88.4 R16, [R81+0x11000] ;  /* 0x011000005110783b */ /* 0x000ea80000004200 */
[----:B------:R-:W-:Y:S01]  /*1d1e0*/  LDSM.16.MT88.4 R144, [R144+0x11800] ;  /* 0x011800009090783b */ /* 0x000fe20000004200 */
[-CC-:B---3--:R-:W-:Y:S01]  /*1d1f0*/  FFMA.FTZ R7, R178, R0.reuse, -R3.reuse ;  /* 0x00000000b2077223 */ /* 0x188fe20000010803 */
[----:B-----5:R-:W-:-:S03]  /*1d200*/  FFMA.FTZ R6, R179, R0, -R3 ;  /* 0x00000000b3067223 */ /* 0x020fc60000010803 */
[----:B------:R3:W-:Y:S01]  /*1d210*/  MUFU.EX2 R65, R7 ;  /* 0x0000000700417308 */ /* 0x0007e20000000800 */
[----:B------:R-:W-:-:S03]  /*1d220*/  IMAD.MOV.U32 R179, RZ, RZ, R166 ;  /* 0x000000ffffb37224 */ /* 0x000fc600078e00a6 */
[----:B------:R5:W4:Y:S01]  /*1d230*/  MUFU.EX2 R64, R6 ;  /* 0x0000000600407308 */ /* 0x000b220000000800 */
[----:B------:R-:W-:Y:S01]  /*1d240*/  MOV R178, R164 ;  /* 0x000000a400b27202 */ /* 0x000fe20000000f00 */
[----:B------:R-:W-:Y:S01]  /*1d250*/  FADD.FTZ R4, R115, R4 ;  /* 0x0000000473047221 */ /* 0x000fe20000010000 */
[----:B------:R-:W-:Y:S01]  /*1d260*/  FADD.FTZ R2, R114, R2 ;  /* 0x0000000272027221 */ /* 0x000fe20000010000 */
[-CC-:B---3--:R-:W-:Y:S01]  /*1d270*/  FFMA.FTZ R7, R168, R0.reuse, -R3.reuse ;  /* 0x00000000a8077223 */ /* 0x188fe20000010803 */
[----:B------:R-:W-:Y:S01]  /*1d280*/  MOV R168, R165 ;  /* 0x000000a500a87202 */ /* 0x000fe20000000f00 */
[----:B-----5:R-:W-:Y:S02]  /*1d290*/  FFMA.FTZ R6, R167, R0, -R3 ;  /* 0x00000000a7067223 */ /* 0x020fe40000010803 */
[----:B------:R-:W-:Y:S01]  /*1d2a0*/  MUFU.EX2 R66, R7 ;  /* 0x0000000700427308 */ /* 0x000fe20000000800 */
[----:B-1----:R-:W-:Y:S03]  /*1d2b0*/  HMMA.16816.F32 R164, R8, R20, R60 ;  /* 0x0000001408a4723c */ /* 0x002fe6000000183c */
[----:B------:R-:W1:Y:S01]  /*1d2c0*/  MUFU.EX2 R60, R6 ;  /* 0x00000006003c7308 */ /* 0x000e620000000800 */
[----:B------:R-:W-:Y:S01]  /*1d2d0*/  FADD.FTZ R4, R118, R4 ;  /* 0x0000000476047221 */ /* 0x000fe20000010000 */
[----:B------:R-:W-:-:S03]  /*1d2e0*/  FADD.FTZ R2, R111, R2 ;  /* 0x000000026f027221 */ /* 0x000fc60000010000 */
[----:B------:R-:W-:Y:S01]  /*1d2f0*/  FADD.FTZ R4, R116, R4 ;  /* 0x0000000474047221 */ /* 0x000fe20000010000 */
[----:B------:R-:W-:Y:S01]  /*1d300*/  FADD.FTZ R2, R113, R2 ;  /* 0x0000000271027221 */ /* 0x000fe20000010000 */
[----:B------:R-:W-:Y:S02]  /*1d310*/  HMMA.16816.F32 R40, R8, R22, R48 ;  /* 0x000000160828723c */ /* 0x000fe40000001830 */
[----:B------:R-:W-:Y:S01]  /*1d320*/  FADD.FTZ R4, R117, R4 ;  /* 0x0000000475047221 */ /* 0x000fe20000010000 */
[----:B------:R-:W-:Y:S01]  /*1d330*/  FADD.FTZ R2, R112, R2 ;  /* 0x0000000270027221 */ /* 0x000fe20000010000 */
[----:B----4-:R-:W-:Y:S02]  /*1d340*/  F2FP.F16.F32.PACK_AB R8, R67, R68 ;  /* 0x000000444308723e */ /* 0x010fe400000000ff */
[----:B------:R-:W-:Y:S01]  /*1d350*/  F2FP.F16.F32.PACK_AB R10, R69, R70 ;  /* 0x00000046450a723e */ /* 0x000fe200000000ff */
[----:B------:R-:W-:Y:S01]  /*1d360*/  FADD.FTZ R4, R105, R4 ;  /* 0x0000000469047221 */ /* 0x000fe20000010000 */
[----:B------:R-:W-:Y:S01]  /*1d370*/  F2FP.F16.F32.PACK_AB R9, R64, R65 ;  /* 0x000000414009723e */ /* 0x000fe200000000ff */
[----:B------:R-:W-:Y:S01]  /*1d380*/  FADD.FTZ R2, R103, R2 ;  /* 0x0000000267027221 */ /* 0x000fe20000010000 */
[----:B-1----:R-:W-:Y:S01]  /*1d390*/  F2FP.F16.F32.PACK_AB R11, R60, R66 ;  /* 0x000000423c0b723e */ /* 0x002fe200000000ff */
[-CC-:B------:R-:W-:Y:S01]  /*1d3a0*/  FFMA.FTZ R6, R178, R0.reuse, -R5.reuse ;  /* 0x00000000b2067223 */ /* 0x180fe20000010805 */
[----:B------:R-:W-:Y:S01]  /*1d3b0*/  FADD.FTZ R4, R108, R4 ;  /* 0x000000046c047221 */ /* 0x000fe20000010000 */
[----:B------:R-:W-:Y:S01]  /*1d3c0*/  FADD.FTZ R2, R104, R2 ;  /* 0x0000000268027221 */ /* 0x000fe20000010000 */
[-CC-:B------:R-:W-:Y:S01]  /*1d3d0*/  FFMA.FTZ R7, R163, R0.reuse, -R5.reuse ;  /* 0x00000000a3077223 */ /* 0x180fe20000010805 */
[----:B------:R1:W3:Y:S02]  /*1d3e0*/  MUFU.EX2 R21, R6 ;  /* 0x0000000600157308 */ /* 0x0002e40000000800 */
[C---:B--2---:R-:W-:Y:S01]  /*1d3f0*/  HMMA.16816.F32 R28, R8.reuse, R12, R28 ;  /* 0x0000000c081c723c */ /* 0x044fe2000000181c */
[-CC-:B------:R-:W-:Y:S01]  /*1d400*/  FFMA.FTZ R12, R162, R0.reuse, -R5.reuse ;  /* 0x00000000a20c7223 */ /* 0x180fe20000010805 */
[----:B------:R-:W-:Y:S01]  /*1d410*/  FADD.FTZ R4, R110, R4 ;  /* 0x000000046e047221 */ /* 0x000fe20000010000 */
[----:B------:R-:W-:Y:S01]  /*1d420*/  FADD.FTZ R2, R107, R2 ;  /* 0x000000026b027221 */ /* 0x000fe20000010000 */
[----:B------:R-:W-:Y:S02]  /*1d430*/  MUFU.EX2 R20, R7 ;  /* 0x0000000700147308 */ /* 0x000fe40000000800 */
[----:B------:R-:W-:Y:S01]  /*1d440*/  FADD.FTZ R4, R109, R4 ;  /* 0x000000046d047221 */ /* 0x000fe20000010000 */
[----:B------:R-:W-:Y:S01]  /*1d450*/  FADD.FTZ R2, R106, R2 ;  /* 0x000000026a027221 */ /* 0x000fe20000010000 */
[----:B------:R-:W-:Y:S01]  /*1d460*/  MUFU.EX2 R13, R12 ;  /* 0x0000000c000d7308 */ /* 0x000fe20000000800 */
[-C--:B-1----:R-:W-:Y:S01]  /*1d470*/  FFMA.FTZ R6, R161, R0.reuse, -R5 ;  /* 0x00000000a1067223 */ /* 0x082fe20000010805 */
[-CC-:B------:R-:W-:Y:S01]  /*1d480*/  FFMA.FTZ R5, R179, R0.reuse, -R3.reuse ;  /* 0x00000000b3057223 */ /* 0x180fe20000010803 */
[----:B------:R-:W-:Y:S01]  /*1d490*/  FADD.FTZ R4, R99, R4 ;  /* 0x0000000463047221 */ /* 0x000fe20000010000 */
[C---:B------:R-:W-:Y:S01]  /*1d4a0*/  HMMA.16816.F32 R44, R8.reuse, R16, R44 ;  /* 0x00000010082c723c */ /* 0x040fe2000000182c */
[----:B------:R1:W-:Y:S01]  /*1d4b0*/  MUFU.EX2 R12, R6 ;  /* 0x00000006000c7308 */ /* 0x0003e20000000800 */
[----:B------:R-:W-:Y:S03]  /*1d4c0*/  LDSM.16.MT88.4 R160, [R160+0x11800] ;  /* 0x01180000a0a0783b */ /* 0x000fe60000004200 */
[----:B------:R2:W4:Y:S03]  /*1d4d0*/  MUFU.EX2 R7, R5 ;  /* 0x0000000500077308 */ /* 0x0005260000000800 */
[----:B------:R-:W-:Y:S01]  /*1d4e0*/  HMMA.16816.F32 R32, R8, R18, R32 ;  /* 0x000000120820723c */ /* 0x000fe20000001820 */
[----:B------:R-:W5:Y:S01]  /*1d4f0*/  LDSM.16.MT88.4 R16, [R80+0x11000] ;  /* 0x011000005010783b */ /* 0x000f620000004200 */
        /* <DEDUP_REMOVED lines=25> */
[----:B-----5:R-:W-:Y:S02]  /*1d690*/  HMMA.16816.F32 R164, R8, R16, R164 ;  /* 0x0000001008a4723c */ /* 0x020fe400000018a4 */
[----:B------:R-:W-:Y:S01]  /*1d6a0*/  FADD.FTZ R0, R175, R0 ;  /* 0x00000000af007221 */ /* 0x000fe20000010000 */
[----:B------:R-:W-:-:S03]  /*1d6b0*/  FADD.FTZ R2, R78, R2 ;  /* 0x000000024e027221 */ /* 0x000fc60000010000 */
[----:B------:R-:W-:Y:S02]  /*1d6c0*/  FADD.FTZ R0, R73, R0 ;  /* 0x0000000049007221 */ /* 0x000fe40000010000 */
[----:B------:R-:W-:Y:S01]  /*1d6d0*/  HMMA.16816.F32 R56, R8, R24, R56 ;  /* 0x000000180838723c */ /* 0x000fe20000001838 */
[----:B------:R-:W-:Y:S01]  /*1d6e0*/  FADD.FTZ R2, R76, R2 ;  /* 0x000000024c027221 */ /* 0x000fe20000010000 */
[----:B------:R-:W-:-:S06]  /*1d6f0*/  FADD.FTZ R0, R74, R0 ;  /* 0x000000004a007221 */ /* 0x000fcc0000010000 */
[C---:B------:R-:W-:Y:S08]  /*1d700*/  HMMA.16816.F32 R52, R8.reuse, R26, R52 ;  /* 0x0000001a0834723c */ /* 0x040ff00000001834 */
[C---:B------:R-:W-:Y:S08]  /*1d710*/  HMMA.16816.F32 R36, R8.reuse, R14, R36 ;  /* 0x0000000e0824723c */ /* 0x040ff00000001824 */
[----:B------:R-:W-:Y:S01]  /*1d720*/  HMMA.16816.F32 R16, R8, R18, R40 ;  /* 0x000000120810723c */ /* 0x000fe20000001828 */
[----:B------:R-:W1:Y:S01]  /*1d730*/  LDSM.16.MT88.4 R8, [R80+0x11800] ;  /* 0x011800005008783b */ /* 0x000e620000004200 */
[----:B------:R-:W-:Y:S01]  /*1d740*/  FADD.FTZ R2, R77, R2 ;  /* 0x000000024d027221 */ /* 0x000fe20000010000 */
[----:B------:R-:W-:-:S03]  /*1d750*/  FADD.FTZ R0, R72, R0 ;  /* 0x0000000048007221 */ /* 0x000fc60000010000 */
[----:B------:R-:W-:Y:S01]  /*1d760*/  FADD.FTZ R2, R75, R2 ;  /* 0x000000024b027221 */ /* 0x000fe20000010000 */
[----:B------:R-:W-:Y:S01]  /*1d770*/  FADD.FTZ R0, R71, R0 ;  /* 0x0000000047007221 */ /* 0x000fe20000010000 */
[----:B------:R-:W2:Y:S02]  /*1d780*/  MUFU.EX2 R6, R6 ;  /* 0x0000000600067308 */ /* 0x000ea40000000800 */
[----:B------:R-:W-:Y:S01]  /*1d790*/  FADD.FTZ R2, R68, R2 ;  /* 0x0000000244027221 */ /* 0x000fe20000010000 */
[----:B------:R-:W-:Y:S01]  /*1d7a0*/  FADD.FTZ R0, R65, R0 ;  /* 0x0000000041007221 */ /* 0x000fe20000010000 */
[----:B------:R-:W-:Y:S01]  /*1d7b0*/  MUFU.EX2 R5, R5 ;  /* 0x0000000500057308 */ /* 0x000fe20000000800 */
[----:B------:R-:W-:Y:S02]  /*1d7c0*/  IMAD.MOV.U32 R178, RZ, RZ, R156 ;  /* 0x000000ffffb27224 */ /* 0x000fe400078e009c */
[----:B------:R-:W-:Y:S01]  /*1d7d0*/  FADD.FTZ R2, R67, R2 ;  /* 0x0000000243027221 */ /* 0x000fe20000010000 */
[----:B------:R5:W2:Y:S01]  /*1d7e0*/  MUFU.EX2 R4, R3 ;  /* 0x0000000300047308 */ /* 0x000aa20000000800 */
[----:B------:R-:W-:-:S02]  /*1d7f0*/  FADD.FTZ R0, R64, R0 ;  /* 0x0000000040007221 */ /* 0x000fc40000010000 */
[----:B------:R-:W-:Y:S02]  /*1d800*/  FADD.FTZ R2, R70, R2 ;  /* 0x0000000246027221 */ /* 0x000fe40000010000 */
[----:B------:R-:W-:Y:S02]  /*1d810*/  FADD.FTZ R0, R66, R0 ;  /* 0x0000000042007221 */ /* 0x000fe40000010000 */
[----:B------:R-:W-:Y:S02]  /*1d820*/  FADD.FTZ R2, R69, R2 ;  /* 0x0000000245027221 */ /* 0x000fe40000010000 */
[----:B------:R-:W-:Y:S01]  /*1d830*/  FADD.FTZ R0, R60, R0 ;  /* 0x000000003c007221 */ /* 0x000fe20000010000 */
[----:B-----5:R-:W-:Y:S01]  /*1d840*/  IADD3 R3, PT, PT, R178, -0x2, RZ ;  /* 0xfffffffeb2037810 */ /* 0x020fe20007ffe0ff */
[----:B---3--:R-:W-:-:S03]  /*1d850*/  FADD.FTZ R2, R21, R2 ;  /* 0x0000000215027221 */ /* 0x008fc60000010000 */
[----:B------:R-:W-:Y:S01]  /*1d860*/  ISETP.GE.AND P0, PT, R3, R252, PT ;  /* 0x000000fc0300720c */ /* 0x000fe20003f06270 */
[----:B----4-:R-:W-:Y:S01]  /*1d870*/  FADD.FTZ R0, R7, R0 ;  /* 0x0000000007007221 */ /* 0x010fe20000010000 */
[----:B------:R-:W-:Y:S02]  /*1d880*/  F2FP.F16.F32.PACK_AB R168, R20, R21 ;  /* 0x0000001514a8723e */ /* 0x000fe400000000ff */
[----:B------:R-:W-:Y:S02]  /*1d890*/  F2FP.F16.F32.PACK_AB R170, R12, R13 ;  /* 0x0000000d0caa723e */ /* 0x000fe400000000ff */
[----:B--2---:R-:W-:Y:S02]  /*1d8a0*/  F2FP.F16.F32.PACK_AB R169, R6, R7 ;  /* 0x0000000706a9723e */ /* 0x004fe400000000ff */
        /* <DEDUP_REMOVED lines=17> */
[----:B------:R-:W2:Y:S04]  /*1d9c0*/  LDL R181, [R1+0x104] ;  /* 0x0001040001b57983 */ /* 0x000ea80000100800 */
[----:B------:R-:W3:Y:S01]  /*1d9d0*/  LDL.LU R179, [R1+0x108] ;  /* 0x0001080001b37983 */ /* 0x000ee20000300800 */
[----:B------:R-:W-:Y:S01]  /*1d9e0*/  LOP3.LUT R228, R228, 0x1f0, RZ, 0xc0, !PT ;  /* 0x000001f0e4e47812 */ /* 0x000fe200078ec0ff */
[----:B------:R-:W-:Y:S01]  /*1d9f0*/  IMAD.MOV.U32 R3, RZ, RZ, R148 ;  /* 0x000000ffff037224 */ /* 0x000fe200078e0094 */
[----:B------:R-:W-:Y:S01]  /*1da00*/  ISETP.NE.U32.AND P0, PT, R246, RZ, PT ;  /* 0x000000fff600720c */ /* 0x000fe20003f05070 */
[----:B------:R-:W1:Y:S01]  /*1da10*/  S2R R195, SR_TID.X ;  /* 0x0000000000c37919 */ /* 0x000e620000002100 */
[----:B------:R-:W-:Y:S02]  /*1da20*/  IMAD.MOV.U32 R152, RZ, RZ, R150 ;  /* 0x000000ffff987224 */ /* 0x000fe400078e0096 */
[----:B------:R-:W-:Y:S01]  /*1da30*/  ISETP.NE.AND.EX P5, PT, R247, RZ, PT, P0 ;  /* 0x000000fff700720c */ /* 0x000fe20003fa5300 */
[----:B------:R-:W4:Y:S01]  /*1da40*/  S2R R185, SR_TID.X ;  /* 0x0000000000b97919 */ /* 0x000f220000002100 */
[----:B------:R-:W5:Y:S01]  /*1da50*/  S2R R182, SR_CTAID.X ;  /* 0x0000000000b67919 */ /* 0x000f620000002500 */
[----:B-1----:R-:W-:Y:S01]  /*1da60*/  SHF.R.U32.HI R195, RZ, 0x2, R195 ;  /* 0x00000002ffc37819 */ /* 0x002fe200000116c3 */
[----:B----4-:R-:W-:-:S03]  /*1da70*/  IMAD.SHL.U32 R185, R185, 0x2, RZ ;  /* 0x00000002b9b97824 */ /* 0x010fc600078e00ff */
[----:B------:R-:W-:Y:S01]  /*1da80*/  LOP3.LUT R195, R195, 0x7, RZ, 0xc0, !PT ;  /* 0x00000007c3c37812 */ /* 0x000fe200078ec0ff */
[----:B-----5:R-:W-:Y:S01]  /*1da90*/  IMAD R0, R182, 0x40, R149 ;  /* 0x00000040b6007824 */ /* 0x020fe200078e0295 */
[----:B------:R-:W-:-:S04]  /*1daa0*/  LOP3.LUT R185, R185, 0x6, RZ, 0xc0, !PT ;  /* 0x00000006b9b97812 */ /* 0x000fc800078ec0ff */
[----:B------:R-:W-:-:S04]  /*1dab0*/  IADD3 R0, PT, PT, R195, R0, R228 ;  /* 0x00000000c3007210 */ /* 0x000fc80007ffe0e4 */
[----:B--2---:R-:W-:Y:S01]  /*1dac0*/  IADD3 R0, PT, PT, -R185, R0, -R181 ;  /* 0x00000000b9007210 */ /* 0x004fe20007ffe9b5 */
[----:B---3--:R-:W-:-:S04]  /*1dad0*/  VIADD R231, R179, 0xffffff00 ;  /* 0xffffff00b3e77836 */ /* 0x008fc80000000000 */
[----:B------:R-:W-:-:S04]  /*1dae0*/  IMAD R0, R178, -0x100, R0 ;  /* 0xffffff00b2007824 */ /* 0x000fc800078e0200 */
[----:B------:R-:W-:-:S07]  /*1daf0*/  VIADD R230, R0, 0x208 ;  /* 0x0000020800e67836 */ /* 0x000fce0000000000 */
.L_x_5694:
        /* <DEDUP_REMOVED lines=14> */
[----:B-1----:R-:W-:Y:S01]  /*1dbe0*/  SHF.R.U32.HI R228, RZ, 0x1, R149 ;  /* 0x00000001ffe47819 */ /* 0x002fe20000011695 */
[----:B------:R-:W-:Y:S05]  /*1dbf0*/  IMAD.SHL.U32 R4, R149, 0x8, RZ ;  /* 0x0000000895047824 */ /* 0x000fea00078e00ff */
[C---:B------:R-:W-:Y:S02]  /*1dc00*/  LOP3.LUT R6, R4.reuse, 0x38, RZ, 0xc0, !PT ;  /* 0x0000003804067812 */ /* 0x040fe400078ec0ff */
[----:B------:R-:W-:Y:S01]  /*1dc10*/  LOP3.LUT R19, R4, 0x1c0, RZ, 0xc0, !PT ;  /* 0x000001c004137812 */ /* 0x000fe200078ec0ff */
[----:B--2---:R-:W-:Y:S04]  /*1dc20*/  @!P5 IMAD.SHL.U32 R0, R2, 0x100, RZ ;  /* 0x000001000200d824 */ /* 0x004fe800078e00ff */
[----:B------:R-:W-:Y:S01]  /*1dc30*/  @!P5 IMAD.X R0, RZ, RZ, ~R0, P0 ;  /* 0x000000ffff00d224 */ /* 0x000fe200000e0e00 */
[----:B------:R-:W-:Y:S04]  /*1dc40*/  ISETP.GE.AND P0, PT, R6, R245, PT ;  /* 0x000000f50600720c */ /* 0x000fe80003f06270 */
[----:B------:R-:W-:Y:S01]  /*1dc50*/  @!P5 SHF.R.S64 R2, R5, 0x1f, R0 ;  /* 0x0000001f0502d819 */ /* 0x000fe20000001000 */
[----:B------:R-:W-:Y:S03]  /*1dc60*/  IMAD.SHL.U32 R5, R149, 0x40, RZ ;  /* 0x0000004095057824 */ /* 0x000fe600078e00ff */
[----:B------:R-:W-:Y:S04]  /*1dc70*/  @!P5 IADD3 R244, P1, PT, R244, R2, RZ ;  /* 0x00000002f4f4d210 */ /* 0x000fe80007f3e0ff */
        /* <DEDUP_REMOVED lines=39> */
[-C--:B------:R-:W-:Y:S01]  /*1def0*/  LOP3.LUT R0, R231, R2.reuse, RZ, 0x3c, !PT ;  /* 0x00000002e7007212 */ /* 0x080fe200078e3cff */
[----:B------:R-:W2:Y:S01]  /*1df00*/  LD.E.64 R8, desc[UR4][R154.64+0x40] ;  /* 0x000040049a087980 */ /* 0x000ea2000c101b00 */
[----:B------:R-:W-:Y:S02]  /*1df10*/  ISETP.NE.AND P2, PT, R2, RZ, PT ;  /* 0x000000ff0200720c */ /* 0x000fe40003f45270 */
[----:B------:R-:W-:Y:S02]  /*1df20*/  ISETP.GE.AND P1, PT, R0, RZ, PT ;  /* 0x000000ff0000720c */ /* 0x000fe40003f26270 */
[----:B------:R-:W-:Y:S03]  /*1df30*/  LOP3.LUT R0, RZ, R2, RZ, 0x33, !PT ;  /* 0x00000002ff007212 */ /* 0x000fe600078e33ff */
        /* <DEDUP_REMOVED lines=12> */
[----:B------:R1:W3:Y:S04]  /*1e000*/  LD.E R16, desc[UR14][R12.64] ;  /* 0x0000000e0c107980 */ /* 0x0002e8000c101900 */
[----:B------:R-:W3:Y:S01]  /*1e010*/  LD.E R13, desc[UR12][R10.64] ;  /* 0x0000000c0a0d7980 */ /* 0x000ee2000c101900 */
[----:B-1----:R-:W-:Y:S03]  /*1e020*/  SHF.R.S32.HI R12, RZ, 0x1f, R2 ;  /* 0x0000001fff0c7819 */ /* 0x002fe60000011402 */
        /* <DEDUP_REMOVED lines=13> */
.L_x_5689:
[----:B------:R-:W-:Y:S05]  /*1e100*/  BSYNC.RECONVERGENT B0 ;  /* 0x0000000000007941 */ /* 0x000fea0003800200 */
.L_x_5688:
[----:B------:R-:W1:Y:S01]  /*1e110*/  S2UR UR4, SR_CgaCtaId ;  /* 0x00000000000479c3 */ /* 0x000e620000008800 */
[----:B------:R-:W-:Y:S01]  /*1e120*/  LOP3.LUT R7, R19, 0x38, R149, 0xf8, !PT ;  /* 0x0000003813077812 */ /* 0x000fe200078ef895 */
[----:B------:R-:W-:Y:S01]  /*1e130*/  UMOV UR5, 0x400 ;  /* 0x0000040000057882 */ /* 0x000fe20000000000 */
[----:B------:R-:W-:Y:S01]  /*1e140*/  LOP3.LUT R2, R5, 0x1c0, RZ, 0xc0, !PT ;  /* 0x000001c005027812 */ /* 0x000fe200078ec0ff */
[----:B------:R-:W-:Y:S01]  /*1e150*/  IMAD.SHL.U32 R17, R234, 0x20, RZ ;  /* 0x00000020ea117824 */ /* 0x000fe200078e00ff */
[----:B------:R-:W-:Y:S01]  /*1e160*/  @!P0 R2UR UR30, R14 ;  /* 0x000000000e1e82ca */ /* 0x000fe200000e0000 */
[----:B------:R-:W-:Y:S01]  /*1e170*/  @!P0 IMAD.MOV.U32 R10, RZ, RZ, R244 ;  /* 0x000000ffff0a8224 */ /* 0x000fe200078e00f4 */
[----:B------:R-:W-:Y:S01]  /*1e180*/  @!P0 R2UR UR31, R15 ;  /* 0x000000000f1f82ca */ /* 0x000fe200000e0000 */
[----:B------:R-:W-:Y:S01]  /*1e190*/  @!P0 IMAD.MOV.U32 R11, RZ, RZ, R243 ;  /* 0x000000ffff0b8224 */ /* 0x000fe200078e00f3 */
[--C-:B------:R-:W-:Y:S01]  /*1e1a0*/  LOP3.LUT R7, R7, 0x38, R4.reuse, 0x78, !PT ;  /* 0x0000003807077812 */ /* 0x100fe200078e7804 */
[----:B------:R-:W-:Y:S01]  /*1e1b0*/  IMAD.SHL.U32 R229, R149, 0x20, RZ ;  /* 0x0000002095e57824 */ /* 0x000fe200078e00ff */
[----:B------:R-:W-:Y:S01]  /*1e1c0*/  LOP3.LUT R0, R228, 0x8, RZ, 0xc0, !PT ;  /* 0x00000008e4007812 */ /* 0x000fe200078ec0ff */
[----:B------:R-:W-:Y:S01]  /*1e1d0*/  IMAD.MOV.U32 R212, RZ, RZ, 0x40 ;  /* 0x00000040ffd47424 */ /* 0x000fe200078e00ff */
[----:B------:R-:W-:Y:S01]  /*1e1e0*/  LOP3.LUT R2, R2, 0x8, R149, 0xf8, !PT ;  /* 0x0000000802027812 */ /* 0x000fe200078ef895 */
[----:B------:R-:W-:Y:S01]  /*1e1f0*/  VIADD R238, R238, 0xffffffff ;  /* 0xffffffffeeee7836 */ /* 0x000fe20000000000 */
[--C-:B------:R-:W-:Y:S01]  /*1e200*/  LOP3.LUT R7, R7, 0x1e00, R4.reuse, 0xf8, !PT ;  /* 0x00001e0007077812 */ /* 0x100fe200078ef804 */
[----:B------:R-:W-:Y:S01]  /*1e210*/  BSSY.RECONVERGENT B1, `(.L_x_5690) ;  /* 0x0000260000017945 */ /* 0x000fe20003800200 */
[----:B------:R-:W-:Y:S02]  /*1e220*/  LOP3.LUT R6, R5, 0x400, RZ, 0xc0, !PT ;  /* 0x0000040005067812 */ /* 0x000fe400078ec0ff */
[----:B------:R-:W-:Y:S02]  /*1e230*/  LOP3.LUT R0, R0, 0x1c0, R5, 0xf8, !PT ;  /* 0x000001c000007812 */ /* 0x000fe400078ef805 */
[--C-:B------:R-:W-:Y:S02]  /*1e240*/  LOP3.LUT R2, R2, 0x38, R4.reuse, 0x78, !PT ;  /* 0x0000003802027812 */ /* 0x100fe400078e7804 */
[----:B------:R-:W-:Y:S01]  /*1e250*/  @!P0 R2UR UR28, R14 ;  /* 0x000000000e1c82ca */ /* 0x000fe200000e0000 */
[----:B-1----:R-:W-:Y:S01]  /*1e260*/  ULEA UR8, UR4, UR5, 0x18 ;  /* 0x0000000504087291 */ /* 0x002fe2000f8ec0ff */
[----:B------:R-:W-:Y:S02]  /*1e270*/  @!P0 R2UR UR29, R15 ;  /* 0x000000000f1d82ca */ /* 0x000fe400000e0000 */
[----:B------:R-:W-:Y:S01]  /*1e280*/  LOP3.LUT R153, R0, 0x38, R4, 0x78, !PT ;  /* 0x0000003800997812 */ /* 0x000fe200078e7804 */
[----:B------:R-:W-:Y:S01]  /*1e290*/  IMAD R0, R2, 0x2, R6 ;  /* 0x0000000202007824 */ /* 0x000fe200078e0206 */
[----:B------:R-:W-:Y:S02]  /*1e2a0*/  SHF.L.U64.HI R16, R234, 0x5, R235 ;  /* 0x00000005ea107819 */ /* 0x000fe400000102eb */
[----:B------:R-:W-:Y:S01]  /*1e2b0*/  LEA R150, R7, UR8, 0x1 ;  /* 0x0000000807967c11 */ /* 0x000fe2000f8e08ff */
[----:B------:R-:W-:Y:S01]  /*1e2c0*/  VIADD R148, R0, UR8 ;  /* 0x0000000800947c36 */ /* 0x000fe20008000000 */
[----:B------:R-:W-:Y:S02]  /*1e2d0*/  IADD3 R6, P1, PT, R17, R244, RZ ;  /* 0x000000f411067210 */ /* 0x000fe40007f3e0ff */
[----:B------:R-:W-:Y:S01]  /*1e2e0*/  @!P0 R2UR UR26, R14 ;  /* 0x000000000e1a82ca */ /* 0x000fe200000e0000 */
[----:B------:R-:W-:Y:S01]  /*1e2f0*/  @!PT LDS RZ, [RZ] ;  /* 0x00000000fffff984 */ /* 0x000fe20000000800 */
[----:B------:R-:W-:Y:S01]  /*1e300*/  @!PT LDS RZ, [RZ] ;  /* 0x00000000fffff984 */ /* 0x000fe20000000800 */
[----:B------:R-:W-:Y:S01]  /*1e310*/  @!PT LDS RZ, [RZ] ;  /* 0x00000000fffff984 */ /* 0x000fe20000000800 */
[----:B------:R1:W-:Y:S01]  /*1e320*/  @!P0 LDGSTS.E.BYPASS.LTC128B.128 [R150+0xa000], desc[UR30][R10.64] ;  /* 0x0a0000000a968fae */ /* 0x0003e2000b981a1e */
[C---:B------:R-:W-:Y:S01]  /*1e330*/  @!P0 R2UR UR27, R15.reuse ;  /* 0x000000000f1b82ca */ /* 0x040fe200000e0000 */
[----:B------:R-:W-:Y:S01]  /*1e340*/  IMAD.X R7, R16, 0x1, R243, P1 ;  /* 0x0000000110077824 */ /* 0x000fe200008e06f3 */
        /* <DEDUP_REMOVED lines=22> */
[C---:B------:R-:W-:Y:S02]  /*1e4b0*/  @!P0 R2UR UR17, R15.reuse ;  /* 0x000000000f1182ca */ /* 0x040fe400000e0000 */
[-C--:B-1----:R-:W-:Y:S02]  /*1e4c0*/  IADD3 R10, P1, PT, R8, R17.reuse, RZ ;  /* 0x00000011080a7210 */ /* 0x082fe40007f3e0ff */
        /* <DEDUP_REMOVED lines=8> */
[----:B------:R-:W-:Y:S01]  /*1e550*/  @!P0 LDGSTS.E.BYPASS.LTC128B.128 [R150+0xb800], desc[UR24][R10.64] ;  /* 0x0b8000000a968fae */ /* 0x000fe2000b981a18 */
[----:B------:R-:W-:Y:S02]  /*1e560*/  @!P0 R2UR UR13, R15 ;  /* 0x000000000f0d82ca */ /* 0x000fe400000e0000 */
[--C-:B------:R-:W-:Y:S02]  /*1e570*/  IMAD.X R7, R11, 0x1, R16.reuse, P1 ;  /* 0x000000010b077824 */ /* 0x100fe400008e0610 */
[----:B------:R-:W-:Y:S01]  /*1e580*/  @P0 STS.128 [R150+0xb800], RZ ;  /* 0x00b800ff96000388 */ /* 0x000fe20000000c00 */
[----:B------:R-:W-:Y:S02]  /*1e590*/  @!P0 R2UR UR10, R14 ;  /* 0x000000000e0a82ca */ /* 0x000fe400000e0000 */
[-C--:B---3--:R-:W-:Y:S02]  /*1e5a0*/  IADD3 R8, P1, PT, R6, R17.reuse, RZ ;  /* 0x0000001106087210 */ /* 0x088fe40007f3e0ff */
[----:B------:R-:W-:Y:S01]  /*1e5b0*/  @!PT LDS RZ, [RZ] ;  /* 0x00000000fffff984 */ /* 0x000fe20000000800 */
[----:B------:R-:W-:Y:S01]  /*1e5c0*/  @!PT LDS RZ, [RZ] ;  /* 0x00000000fffff984 */ /* 0x000fe20000000800 */
[----:B------:R-:W-:Y:S01]  /*1e5d0*/  @!PT LDS RZ, [RZ] ;  /* 0x00000000fffff984 */ /* 0x000fe20000000800 */
[----:B------:R1:W-:Y:S01]  /*1e5e0*/  @!P0 LDGSTS.E.BYPASS.LTC128B.128 [R150+0xc000], desc[UR22][R6.64] ;  /* 0x0c00000006968fae */ /* 0x0003e2000b981a16 */
[----:B------:R-:W-:Y:S02]  /*1e5f0*/  @!P0 R2UR UR11, R15 ;  /* 0x000000000f0b82ca */ /* 0x000fe400000e0000 */
[----:B------:R-:W-:Y:S01]  /*1e600*/  @!P0 R2UR UR38, R14 ;  /* 0x000000000e2682ca */ /* 0x000fe200000e0000 */
[--C-:B------:R-:W-:Y:S01]  /*1e610*/  IMAD.X R9, R7, 0x1, R16.reuse, P1 ;  /* 0x0000000107097824 */ /* 0x100fe200008e0610 */
[----:B------:R-:W-:Y:S01]  /*1e620*/  @P0 STS.128 [R150+0xc000], RZ ;  /* 0x00c000ff96000388 */ /* 0x000fe20000000c00 */
[-C--:B------:R-:W-:Y:S02]  /*1e630*/  IADD3 R12, P1, PT, R8, R17.reuse, RZ ;  /* 0x00000011080c7210 */ /* 0x080fe40007f3e0ff */
[----:B------:R-:W-:Y:S02]  /*1e640*/  @!P0 R2UR UR39, R15 ;  /* 0x000000000f2782ca */ /* 0x000fe400000e0000 */
[----:B------:R-:W-:Y:S01]  /*1e650*/  @!PT LDS RZ, [RZ] ;  /* 0x00000000fffff984 */ /* 0x000fe20000000800 */
[----:B------:R-:W-:Y:S01]  /*1e660*/  @!PT LDS RZ, [RZ] ;  /* 0x00000000fffff984 */ /* 0x000fe20000000800 */
[----:B------:R-:W-:Y:S01]  /*1e670*/  @!PT LDS RZ, [RZ] ;  /* 0x00000000fffff984 */ /* 0x000fe20000000800 */
[----:B------:R-:W-:Y:S01]  /*1e680*/  @!P0 LDGSTS.E.BYPASS.LTC128B.128 [R150+0xc800], desc[UR20][R8.64] ;  /* 0x0c80000008968fae */ /* 0x000fe2000b981a14 */
[C---:B------:R-:W-:Y:S01]  /*1e690*/  @!P0 R2UR UR36, R14.reuse ;  /* 0x000000000e2482ca */ /* 0x040fe200000e0000 */
        /* <DEDUP_REMOVED lines=12> */
[----:B------:R-:W-:Y:S02]  /*1e760*/  LOP3.LUT R229, R229, 0x7c00, RZ, 0xc0, !PT ;  /* 0x00007c00e5e57812 */ /* 0x000fe400078ec0ff */
[----:B------:R-:W-:Y:S02]  /*1e770*/  @!P0 R2UR UR4, R14 ;  /* 0x000000000e0482ca */ /* 0x000fe400000e0000 */
[----:B------:R-:W-:Y:S02]  /*1e780*/  LOP3.LUT R2, R229, 0x200, R5, 0xf8, !PT ;  /* 0x00000200e5027812 */ /* 0x000fe400078ef805 */
[----:B-1----:R-:W-:Y:S02]  /*1e790*/  IADD3 R6, P1, PT, R12, R17, RZ ;  /* 0x000000110c067210 */ /* 0x002fe40007f3e0ff */
[----:B------:R-:W-:Y:S02]  /*1e7a0*/  @!P0 R2UR UR5, R15 ;  /* 0x000000000f0582ca */ /* 0x000fe400000e0000 */
[----:B------:R-:W-:Y:S01]  /*1e7b0*/  LOP3.LUT R2, R2, R153, RZ, 0xfc, !PT ;  /* 0x0000009902027212 */ /* 0x000fe200078efcff */
[--C-:B------:R-:W-:Y:S01]  /*1e7c0*/  IMAD.X R7, R13, 0x1, R16.reuse, P1 ;  /* 0x000000010d077824 */ /* 0x100fe200008e0610 */
[-C--:B------:R-:W-:Y:S02]  /*1e7d0*/  IADD3 R10, P1, PT, R6, R17.reuse, RZ ;  /* 0x00000011060a7210 */ /* 0x080fe40007f3e0ff */
[----:B------:R-:W-:Y:S01]  /*1e7e0*/  LEA R216, R2, UR8, 0x1 ;  /* 0x0000000802d87c11 */ /* 0x000fe2000f8e08ff */
[----:B------:R-:W-:Y:S01]  /*1e7f0*/  IMAD.MOV.U32 R2, RZ, RZ, 0x20 ;  /* 0x00000020ff027424 */ /* 0x000fe200078e00ff */
[----:B------:R-:W-:Y:S01]  /*1e800*/  @!PT LDS RZ, [RZ] ;  /* 0x00000000fffff984 */ /* 0x000fe20000000800 */
[----:B------:R-:W-:Y:S01]  /*1e810*/  @!PT LDS RZ, [RZ] ;  /* 0x00000000fffff984 */ /* 0x000fe20000000800 */
[----:B------:R-:W-:Y:S01]  /*1e820*/  @!PT LDS RZ, [RZ] ;  /* 0x00000000fffff984 */ /* 0x000fe20000000800 */
[----:B------:R1:W-:Y:S01]  /*1e830*/  @!P0 LDGSTS.E.BYPASS.LTC128B.128 [R150+0xd800], desc[UR16][R6.64] ;  /* 0x0d80000006968fae */ /* 0x0003e2000b981a10 */
[--C-:B------:R-:W-:Y:S01]  /*1e840*/  IMAD.X R11, R7, 0x1, R16.reuse, P1 ;  /* 0x00000001070b7824 */ /* 0x100fe200008e0610 */
[----:B------:R-:W-:Y:S03]  /*1e850*/  LOP3.LUT P2, RZ, R149, 0x4, RZ, 0xc0, !PT ;  /* 0x0000000495ff7812 */ /* 0x000fe6000784c0ff */
[----:B------:R-:W-:Y:S01]  /*1e860*/  @P0 STS.128 [R150+0xd800], RZ ;  /* 0x00d800ff96000388 */ /* 0x000fe20000000c00 */
[-C--:B--2---:R-:W-:Y:S04]  /*1e870*/  IADD3 R12, P1, PT, R10, R17.reuse, RZ ;  /* 0x000000110a0c7210 */ /* 0x084fe80007f3e0ff */
[----:B------:R-:W-:Y:S01]  /*1e880*/  @!PT LDS RZ, [RZ] ;  /* 0x00000000fffff984 */ /* 0x000fe20000000800 */
[----:B------:R-:W-:Y:S01]  /*1e890*/  @!PT LDS RZ, [RZ] ;  /* 0x00000000fffff984 */ /* 0x000fe20000000800 */
[----:B------:R-:W-:Y:S01]  /*1e8a0*/  @!PT LDS RZ, [RZ] ;  /* 0x00000000fffff984 */ /* 0x000fe20000000800 */
[----:B------:R2:W-:Y:S01]  /*1e8b0*/  @!P0 LDGSTS.E.BYPASS.LTC128B.128 [R150+0xe000], desc[UR14][R10.64] ;  /* 0x0e0000000a968fae */ /* 0x0005e2000b981a0e */
[----:B------:R-:W-:Y:S01]  /*1e8c0*/  SEL R212, R212, 0xffffffc0, !P2 ;  /* 0xffffffc0d4d47807 */ /* 0x000fe20005000000 */
[--C-:B------:R-:W-:Y:S03]  /*1e8d0*/  IMAD.X R13, R11, 0x1, R16.reuse, P1 ;  /* 0x000000010b0d7824 */ /* 0x100fe600008e0610 */
        /* <DEDUP_REMOVED lines=15> */
[-C--:B--2---:R-:W-:Y:S04]  /*1e9d0*/  IADD3 R10, P1, PT, R6, R17.reuse, RZ ;  /* 0x00000011060a7210 */ /* 0x084fe80007f3e0ff */
        /* <DEDUP_REMOVED lines=9> */
[----:B------:R-:W-:Y:S05]  /*1ea70*/  @!P0 LDGSTS.E.BYPASS.LTC128B.128 [R150+0x10000], desc[UR36][R10.64] ;  /* 0x100000000a968fae */ /* 0x000fea000b981a24 */
[----:B------:R-:W-:Y:S01]  /*1ea80*/  @P0 STS.128 [R150+0x10000], RZ ;  /* 0x010000ff96000388 */ /* 0x000fe20000000c00 */
[-C--:B---3--:R-:W-:Y:S05]  /*1ea90*/  IADD3 R8, P1, PT, R10, R17.reuse, RZ ;  /* 0x000000110a087210 */ /* 0x088fea0007f3e0ff */
[--C-:B------:R-:W-:Y:S01]  /*1eaa0*/  IMAD.X R9, R11, 0x1, R16.reuse, P1 ;  /* 0x000000010b097824 */ /* 0x100fe200008e0610 */
[-C--:B------:R-:W-:Y:S04]  /*1eab0*/  IADD3 R4, P1, PT, R8, R17.reuse, RZ ;  /* 0x0000001108047210 */ /* 0x080fe80007f3e0ff */
[----:B------:R-:W-:Y:S01]  /*1eac0*/  @!PT LDS RZ, [RZ] ;  /* 0x00000000fffff984 */ /* 0x000fe20000000800 */
[----:B------:R-:W-:Y:S01]  /*1ead0*/  @!PT LDS RZ, [RZ] ;  /* 0x00000000fffff984 */ /* 0x000fe20000000800 */
[----:B------:R-:W-:Y:S01]  /*1eae0*/  @!PT LDS RZ, [RZ] ;  /* 0x00000000fffff984 */ /* 0x000fe20000000800 */
[----:B------:R2:W-:Y:S01]  /*1eaf0*/  @!P0 LDGSTS.E.BYPASS.LTC128B.128 [R150+0x10800], desc[UR34][R8.64] ;  /* 0x1080000008968fae */ /* 0x0005e2000b981a22 */
[--C-:B------:R-:W-:Y:S01]  /*1eb00*/  IMAD.X R5, R9, 0x1, R16.reuse, P1 ;  /* 0x0000000109057824 */ /* 0x100fe200008e0610 */
[----:B-1----:R-:W-:Y:S03]  /*1eb10*/  @!P0 IADD3 R6, P1, PT, R4, R17, RZ ;  /* 0x0000001104068210 */ /* 0x002fe60007f3e0ff */
[----:B------:R-:W-:Y:S05]  /*1eb20*/  @P0 STS.128 [R150+0x10800], RZ ;  /* 0x010800ff96000388 */ /* 0x000fea0000000c00 */
[----:B------:R-:W-:Y:S01]  /*1eb30*/  @!PT LDS RZ, [RZ] ;  /* 0x00000000fffff984 */ /* 0x000fe20000000800 */
[----:B------:R-:W-:Y:S01]  /*1eb40*/  @!PT LDS RZ, [RZ] ;  /* 0x00000000fffff984 */ /* 0x000fe20000000800 */
[----:B------:R-:W-:Y:S01]  /*1eb50*/  @!PT LDS RZ, [RZ] ;  /* 0x00000000fffff984 */ /* 0x000fe20000000800 */
[----:B------:R-:W-:Y:S01]  /*1eb60*/  @!P0 LDGSTS.E.BYPASS.LTC128B.128 [R150+0x11000], desc[UR32][R4.64] ;  /* 0x1100000004968fae */ /* 0x000fe2000b981a20 */
        /* <DEDUP_REMOVED lines=8> */
[----:B------:R3:W-:Y:S01]  /*1ebf0*/  LDSM.16.M88.4 R128, [R216] ;  /* 0x00000000d880783b */ /* 0x0007e20000000200 */
[----:B------:R-:W-:Y:S02]  /*1ec00*/  SEL R2, R2, 0xffffffe0, !P0 ;  /* 0xffffffe002027807 */ /* 0x000fe40004000000 */
[----:B------:R-:W-:Y:S02]  /*1ec10*/  ISETP.GT.AND P0, PT, R238, R252, PT ;  /* 0x000000fcee00720c */ /* 0x000fe40003f04270 */
[----:B--2---:R-:W1:Y:S01]  /*1ec20*/  LDSM.16.M88.4 R8, [R0+UR8+0x2000] ;  /* 0x002000080008783b */ /* 0x004e620008000200 */
[C---:B------:R-:W-:Y:S04]  /*1ec30*/  IMAD.IADD R176, R216.reuse, 0x1, R2 ;  /* 0x00000001d8b07824 */ /* 0x040fe800078e0202 */
[----:B------:R-:W2:Y:S05]  /*1ec40*/  LDSM.16.M88.4 R16, [R0+UR8+0x2800] ;  /* 0x002800080010783b */ /* 0x000eaa0008000200 */
[----:B------:R-:W4:Y:S05]  /*1ec50*/  LDSM.16.M88.4 R24, [R0+UR8+0x3000] ;  /* 0x003000080018783b */ /* 0x000f2a0008000200 */
[----:B------:R-:W0:Y:S01]  /*1ec60*/  LDGDEPBAR ;  /* 0x00000000000079af */ /* 0x000e220000000000 */
[--C-:B---3--:R-:W-:Y:S04]  /*1ec70*/  IMAD.IADD R216, R216, 0x1, R212.reuse ;  /* 0x00000001d8d87824 */ /* 0x108fe800078e02d4 */
[----:B------:R-:W3:Y:S01]  /*1ec80*/  LDSM.16.M88.4 R32, [R0+UR8+0x3800] ;  /* 0x003800080020783b */ /* 0x000ee20008000200 */
[C---:B------:R-:W-:Y:S04]  /*1ec90*/  IMAD.IADD R212, R148.reuse, 0x1, R212 ;  /* 0x0000000194d47824 */ /* 0x040fe800078e02d4 */
        /* <DEDUP_REMOVED lines=9> */
[C---:B--2---:R-:W-:Y:S03]  /*1ed30*/  HMMA.16816.F32 R12, R128.reuse, R16, RZ ;  /* 0x00000010800c723c */ /* 0x044fe600000018ff */
[----:B------:R-:W2:Y:S05]  /*1ed40*/  LDSM.16.M88.4 R96, [R0+UR8+0x7800] ;  /* 0x007800080060783b */ /* 0x000eaa0008000200 */
[C---:B------:R-:W-:Y:S01]  /*1ed50*/  HMMA.16816.F32 R16, R128.reuse, R18, RZ ;  /* 0x000000128010723c */ /* 0x040fe200000018ff */
[----:B------:R-:W2:Y:S05]  /*1ed60*/  LDSM.16.M88.4 R104, [R0+UR8+0x8000] ;  /* 0x008000080068783b */ /* 0x000eaa0008000200 */
[----:B------:R-:W2:Y:S02]  /*1ed70*/  LDSM.16.M88.4 R112, [R0+UR8+0x8800] ;  /* 0x008800080070783b */ /* 0x000ea40008000200 */
[C---:B----4-:R-:W-:Y:S03]  /*1ed80*/  HMMA.16816.F32 R20, R128.reuse, R24, RZ ;  /* 0x000000188014723c */ /* 0x050fe600000018ff */
[----:B------:R-:W4:Y:S05]  /*1ed90*/  LDSM.16.M88.4 R120, [R0+UR8+0x9000] ;  /* 0x009000080078783b */ /* 0x000f2a0008000200 */
[C---:B------:R-:W-:Y:S01]  /*1eda0*/  HMMA.16816.F32 R24, R128.reuse, R26, RZ ;  /* 0x0000001a8018723c */ /* 0x040fe200000018ff */
[----:B------:R1:W4:Y:S05]  /*1edb0*/  LDSM.16.M88.4 R172, [R0+UR8+0x9800] ;  /* 0x0098000800ac783b */ /* 0x00032a0008000200 */
[----:B------:R-:W-:Y:S02]  /*1edc0*/  LDSM.16.M88.4 R176, [R176] ;  /* 0x00000000b0b0783b */ /* 0x000fe40000000200 */
[C---:B---3--:R-:W-:Y:S08]  /*1edd0*/  HMMA.16816.F32 R28, R128.reuse, R32, RZ ;  /* 0x00000020801c723c */ /* 0x048ff000000018ff */
[C---:B------:R-:W-:Y:S08]  /*1ede0*/  HMMA.16816.F32 R32, R128.reuse, R34, RZ ;  /* 0x000000228020723c */ /* 0x040ff000000018ff */
[C---:B-----5:R-:W-:Y:S01]  /*1edf0*/  HMMA.16816.F32 R36, R128.reuse, R40, RZ ;  /* 0x000000288024723c */ /* 0x060fe200000018ff */
[----:B-1----:R-:W-:Y:S05]  /*1ee00*/  IMAD.IADD R0, R148, 0x1, R2 ;  /* 0x0000000194007824 */ /* 0x002fea00078e0202 */
[----:B------:R-:W1:Y:S02]  /*1ee10*/  LDSM.16.M88.4 R180, [R0+0x2000] ;  /* 0x0020000000b4783b */ /* 0x000e640000000200 */
[C---:B------:R-:W-:Y:S03]  /*1ee20*/  HMMA.16816.F32 R40, R128.reuse, R42, RZ ;  /* 0x0000002a8028723c */ /* 0x040fe600000018ff */
[----:B------:R-:W3:Y:S05]  /*1ee30*/  LDSM.16.M88.4 R184, [R0+0x2800] ;  /* 0x0028000000b8783b */ /* 0x000eea0000000200 */
[C---:B------:R-:W-:Y:S01]  /*1ee40*/  HMMA.16816.F32 R44, R128.reuse, R48, RZ ;  /* 0x00000030802c723c */ /* 0x040fe200000018ff */
[----:B------:R-:W5:Y:S05]  /*1ee50*/  LDSM.16.M88.4 R188, [R0+0x3000] ;  /* 0x0030000000bc783b */ /* 0x000f6a0000000200 */
[----:B------:R-:W5:Y:S02]  /*1ee60*/  LDSM.16.M88.4 R192, [R0+0x3800] ;  /* 0x0038000000c0783b */ /* 0x000f640000000200 */
[C---:B------:R-:W-:Y:S03]  /*1ee70*/  HMMA.16816.F32 R48, R128.reuse, R50, RZ ;  /* 0x000000328030723c */ /* 0x040fe600000018ff */
[----:B------:R-:W5:Y:S05]  /*1ee80*/  LDSM.16.M88.4 R196, [R0+0x4000] ;  /* 0x0040000000c4783b */ /* 0x000f6a0000000200 */
[C---:B------:R-:W-:Y:S01]  /*1ee90*/  HMMA.16816.F32 R52, R128.reuse, R56, RZ ;  /* 0x000000388034723c */ /* 0x040fe200000018ff */
[----:B------:R-:W5:Y:S05]  /*1eea0*/  LDSM.16.M88.4 R200, [R0+0x4800] ;  /* 0x0048000000c8783b */ /* 0x000f6a0000000200 */
[----:B------:R-:W5:Y:S02]  /*1eeb0*/  LDSM.16.M88.4 R204, [R0+0x5000] ;  /* 0x0050000000cc783b */ /* 0x000f640000000200 */
[C---:B------:R-:W-:Y:S03]  /*1eec0*/  HMMA.16816.F32 R56, R128.reuse, R58, RZ ;  /* 0x0000003a8038723c */ /* 0x040fe600000018ff */
        /* <DEDUP_REMOVED lines=38> */
[C---:B------:R-:W-:Y:S08]  /*1f130*/  HMMA.16816.F32 R52, R176.reuse, R204, R52 ;  /* 0x000000ccb034723c */ /* 0x040ff00000001834 */
[C---:B------:R-:W-:Y:S01]  /*1f140*/  HMMA.16816.F32 R56, R176.reuse, R206, R56 ;  /* 0x000000ceb038723c */ /* 0x040fe20000001838 */
[----:B------:R-:W-:Y:S07]  /*1f150*/  LDSM.16.M88.4 R204, [R212+0x2000] ;  /* 0x00200000d4cc783b */ /* 0x000fee0000000200 */
[C---:B------:R-:W-:Y:S03]  /*1f160*/  HMMA.16816.F32 R60, R176.reuse, R208, R60 ;  /* 0x000000d0b03c723c */ /* 0x040fe6000000183c */
[C---:B-----5:R-:W-:Y:S05]  /*1f170*/  IMAD.IADD R216, R2.reuse, 0x1, R216 ;  /* 0x0000000102d87824 */ /* 0x060fea00078e02d8 */
[C---:B------:R-:W-:Y:S01]  /*1f180*/  HMMA.16816.F32 R64, R176.reuse, R210, R64 ;  /* 0x000000d2b040723c */ /* 0x040fe20000001840 */
[----:B------:R-:W-:Y:S05]  /*1f190*/  LDSM.16.M88.4 R208, [R212+0x4000] ;  /* 0x00400000d4d0783b */ /* 0x000fea0000000200 */
[----:B------:R-:W-:Y:S02]  /*1f1a0*/  LDSM.16.M88.4 R216, [R216] ;  /* 0x00000000d8d8783b */ /* 0x000fe40000000200 */
[C---:B--2---:R-:W-:Y:S08]  /*1f1b0*/  HMMA.16816.F32 R68, R176.reuse, R172, R68 ;  /* 0x000000acb044723c */ /* 0x044ff00000001844 */
[C---:B------:R-:W-:Y:S01]  /*1f1c0*/  HMMA.16816.F32 R72, R176.reuse, R174, R72 ;  /* 0x000000aeb048723c */ /* 0x040fe20000001848 */
[----:B------:R-:W2:Y:S07]  /*1f1d0*/  LDSM.16.M88.4 R172, [R0+0x8000] ;  /* 0x0080000000ac783b */ /* 0x000eae0000000200 */
[C---:B-1----:R-:W-:Y:S08]  /*1f1e0*/  HMMA.16816.F32 R76, R176.reuse, R180, R76 ;  /* 0x000000b4b04c723c */ /* 0x042ff0000000184c */
[C---:B------:R-:W-:Y:S01]  /*1f1f0*/  HMMA.16816.F32 R80, R176.reuse, R182, R80 ;  /* 0x000000b6b050723c */ /* 0x040fe20000001850 */
[----:B------:R1:W5:Y:S07]  /*1f200*/  LDSM.16.M88.4 R180, [R0+0x8800] ;  /* 0x0088000000b4783b */ /* 0x00036e0000000200 */
[C---:B---3--:R-:W-:Y:S08]  /*1f210*/  HMMA.16816.F32 R84, R176.reuse, R184, R84 ;  /* 0x000000b8b054723c */ /* 0x048ff00000001854 */
[C---:B------:R-:W-:Y:S01]  /*1f220*/  HMMA.16816.F32 R88, R176.reuse, R186, R88 ;  /* 0x000000bab058723c */ /* 0x040fe20000001858 */
[----:B------:R-:W3:Y:S07]  /*1f230*/  LDSM.16.M88.4 R184, [R212+0x2800] ;  /* 0x00280000d4b8783b */ /* 0x000eee0000000200 */
[C---:B----4-:R-:W-:Y:S03]  /*1f240*/  HMMA.16816.F32 R92, R176.reuse, R188, R92 ;  /* 0x000000bcb05c723c */ /* 0x050fe6000000185c */
[----:B-1----:R-:W-:Y:S05]  /*1f250*/  IMAD.IADD R0, R2, 0x1, R212 ;  /* 0x0000000102007824 */ /* 0x002fea00078e02d4 */
[C---:B------:R-:W-:Y:S01]  /*1f260*/  HMMA.16816.F32 R96, R176.reuse, R190, R96 ;  /* 0x000000beb060723c */ /* 0x040fe20000001860 */
[----:B------:R-:W1:Y:S05]  /*1f270*/  LDSM.16.M88.4 R188, [R212+0x3000] ;  /* 0x00300000d4bc783b */ /* 0x000e6a0000000200 */
[----:B------:R-:W-:Y:S02]  /*1f280*/  LDSM.16.M88.4 R220, [R0+0x2000] ;  /* 0x0020000000dc783b */ /* 0x000fe40000000200 */
[C---:B--2---:R-:W-:Y:S03]  /*1f290*/  HMMA.16816.F32 R100, R176.reuse, R172, R100 ;  /* 0x000000acb064723c */ /* 0x044fe60000001864 */
[----:B------:R-:W-:Y:S05]  /*1f2a0*/  LDSM.16.M88.4 R224, [R0+0x9000] ;  /* 0x0090000000e0783b */ /* 0x000fea0000000200 */
[C---:B------:R-:W-:Y:S01]  /*1f2b0*/  HMMA.16816.F32 R104, R176.reuse, R174, R104 ;  /* 0x000000aeb068723c */ /* 0x040fe20000001868 */
[----:B------:R-:W2:Y:S07]  /*1f2c0*/  LDSM.16.M88.4 R172, [R212+0x3800] ;  /* 0x00380000d4ac783b */ /* 0x000eae0000000200 */
[C---:B-----5:R-:W-:Y:S08]  /*1f2d0*/  HMMA.16816.F32 R108, R176.reuse, R180, R108 ;  /* 0x000000b4b06c723c */ /* 0x060ff0000000186c */
[C---:B------:R-:W-:Y:S01]  /*1f2e0*/  HMMA.16816.F32 R112, R176.reuse, R182, R112 ;  /* 0x000000b6b070723c */ /* 0x040fe20000001870 */
[----:B------:R-:W-:Y:S07]  /*1f2f0*/  LDSM.16.M88.4 R180, [R212+0x5000] ;  /* 0x00500000d4b4783b */ /* 0x000fee0000000200 */
[C---:B------:R-:W-:Y:S08]  /*1f300*/  HMMA.16816.F32 R116, R176.reuse, R192, R116 ;  /* 0x000000c0b074723c */ /* 0x040ff00000001874 */
[C---:B------:R-:W-:Y:S01]  /*1f310*/  HMMA.16816.F32 R120, R176.reuse, R194, R120 ;  /* 0x000000c2b078723c */ /* 0x040fe20000001878 */
[----:B------:R-:W-:Y:S07]  /*1f320*/  LDSM.16.M88.4 R192, [R212+0x7000] ;  /* 0x00700000d4c0783b */ /* 0x000fee0000000200 */
[C---:B------:R-:W-:Y:S08]  /*1f330*/  HMMA.16816.F32 R124, R176.reuse, R196, R124 ;  /* 0x000000c4b07c723c */ /* 0x040ff0000000187c */
[----:B------:R-:W-:Y:S01]  /*1f340*/  HMMA.16816.F32 R128, R176, R198, R128 ;  /* 0x000000c6b080723c */ /* 0x000fe20000001880 */
[----:B------:R-:W4:Y:S05]  /*1f350*/  LDSM.16.M88.4 R176, [R212+0x4800] ;  /* 0x00480000d4b0783b */ /* 0x000f2a0000000200 */
[----:B------:R-:W-:Y:S02]  /*1f360*/  LDSM.16.M88.4 R196, [R212+0x7800] ;  /* 0x00780000d4c4783b */ /* 0x000fe40000000200 */
[C---:B------:R-:W-:Y:S08]  /*1f370*/  HMMA.16816.F32 R4, R200.reuse, R204, R4 ;  /* 0x000000ccc804723c */ /* 0x040ff00000001804 */
[C---:B------:R-:W-:Y:S01]  /*1f380*/  HMMA.16816.F32 R8, R200.reuse, R206, R8 ;  /* 0x000000cec808723c */ /* 0x040fe20000001808 */
[----:B------:R-:W-:Y:S07]  /*1f390*/  LDSM.16.M88.4 R204, [R212+0x8800] ;  /* 0x00880000d4cc783b */ /* 0x000fee0000000200 */
[C---:B---3--:R-:W-:Y:S08]  /*1f3a0*/  HMMA.16816.F32 R12, R200.reuse, R184, R12 ;  /* 0x000000b8c80c723c */ /* 0x048ff0000000180c */
        /* <DEDUP_REMOVED lines=11> */
[C---:B----4-:R-:W-:Y:S08]  /*1f460*/  HMMA.16816.F32 R44, R200.reuse, R176, R44 ;  /* 0x000000b0c82c723c */ /* 0x050ff0000000182c */
        /* <DEDUP_REMOVED lines=74> */
[----:B------:R-:W1:Y:S01]  /*1f910*/  LDC.64 R176, c[0x0][0x358] ;  /* 0x0000d600ffb07b82 */ /* 0x000e620000000a00 */
[----:B------:R-:W2:Y:S01]  /*1f920*/  S2R R148, SR_TID.X ;  /* 0x0000000000947919 */ /* 0x000ea20000002100 */
[----:B------:R-:W-:Y:S01]  /*1f930*/  BSSY.RECONVERGENT B0, `(.L_x_5692) ;  /* 0x000005b000007945 */ /* 0x000fe20003800200 */
[----:B------:R-:W-:Y:S11]  /*1f940*/  ISETP.NE.AND.EX P5, PT, R247, RZ, PT, P0 ;  /* 0x000000fff700720c */ /* 0x000ff60003fa5300 */
[----:B------:R-:W-:Y:S02]  /*1f950*/  @!UPT UIADD3 URZ, UPT, UPT, URZ, URZ, URZ ;  /* 0x000000fffffff290 */ /* 0x000fe4000fffe0ff */
[----:B------:R-:W-:Y:S05]  /*1f960*/  @!P5 IMAD.MOV.U32 R0, RZ, RZ, RZ ;  /* 0x000000ffff00d224 */ /* 0x000fea00078e00ff */
[----:B------:R-:W-:Y:S02]  /*1f970*/  @!P5 IADD3 R0, P0, PT, RZ, -R0, RZ ;  /* 0x80000000ff00d210 */ /* 0x000fe40007f1e0ff */
[----:B-1----:R-:W-:Y:S02]  /*1f980*/  @!P5 R2UR UR4, R176 ;  /* 0x00000000b004d2ca */ /* 0x002fe400000e0000 */
[----:B------:R-:W-:Y:S01]  /*1f990*/  @!P5 R2UR UR5, R177 ;  /* 0x00000000b105d2ca */ /* 0x000fe200000e0000 */
[----:B--2---:R-:W-:Y:S05]  /*1f9a0*/  IMAD.SHL.U32 R148, R148, 0x8, RZ ;  /* 0x0000000894947824 */ /* 0x004fea00078e00ff */
[----:B------:R-:W-:Y:S07]  /*1f9b0*/  LOP3.LUT R148, R148, 0x38, RZ, 0xc0, !PT ;  /* 0x0000003894947812 */ /* 0x000fee00078ec0ff */
[----:B------:R-:W2:Y:S02]  /*1f9c0*/  @!P5 LD.E R2, desc[UR4][R154.64+0x38] ;  /* 0x000038049a02d980 */ /* 0x000ea4000c101900 */
        /* <DEDUP_REMOVED lines=46> */
[----:B------:R-:W-:Y:S02]  /*1fcb0*/  P2R R2, PR, RZ, 0x10 ;  /* 0x00000010ff027803 */ /* 0x000fe40000000000 */
        /* <DEDUP_REMOVED lines=34> */
.L_x_5693:
[----:B------:R-:W-:Y:S05]  /*1fee0*/  BSYNC.RECONVERGENT B0 ;  /* 0x0000000000007941 */ /* 0x000fea0003800200 */
.L_x_5692:
[C---:B------:R-:W-:Y:S01]  /*1fef0*/  @!P0 R2UR UR38, R176.reuse ;  /* 0x00000000b02682ca */ /* 0x040fe200000e0000 */
[----:B------:R-:W-:Y:S01]  /*1ff00*/  @!P0 IMAD.MOV.U32 R174, RZ, RZ, R242 ;  /* 0x000000ffffae8224 */ /* 0x000fe200078e00f2 */
[C---:B------:R-:W-:Y:S01]  /*1ff10*/  @!P0 R2UR UR39, R177.reuse ;  /* 0x00000000b12782ca */ /* 0x040fe200000e0000 */
[----:B------:R-:W-:Y:S01]  /*1ff20*/  @!P0 IMAD.MOV.U32 R175, RZ, RZ, R241 ;  /* 0x000000ffffaf8224 */ /* 0x000fe200078e00f1 */
[----:B------:R-:W-:Y:S02]  /*1ff30*/  @!P0 R2UR UR36, R176 ;  /* 0x00000000b02482ca */ /* 0x000fe400000e0000 */
[C---:B------:R-:W-:Y:S02]  /*1ff40*/  @!P0 R2UR UR37, R177.reuse ;  /* 0x00000000b12582ca */ /* 0x040fe400000e0000 */
[-C--:B------:R-:W-:Y:S02]  /*1ff50*/  @!P0 LEA R172, P4, R232, R242.reuse, 0x5 ;  /* 0x000000f2e8ac8211 */ /* 0x080fe400078828ff */
[----:B------:R-:W-:Y:S02]  /*1ff60*/  @!P0 R2UR UR34, R176 ;  /* 0x00000000b02282ca */ /* 0x000fe400000e0000 */
[C---:B------:R-:W-:Y:S02]  /*1ff70*/  @!P0 R2UR UR35, R177.reuse ;  /* 0x00000000b12382ca */ /* 0x040fe400000e0000 */
[-CC-:B------:R-:W-:Y:S01]  /*1ff80*/  @!P0 LEA.HI.X R173, R232, R241.reuse, R233.reuse, 0x5, P4 ;  /* 0x000000f1e8ad8211 */ /* 0x180fe200020f2ce9 */
[----:B------:R-:W-:Y:S01]  /*1ff90*/  @!PT LDS RZ, [RZ] ;  /* 0x00000000fffff984 */ /* 0x000fe20000000800 */
[----:B------:R-:W-:Y:S01]  /*1ffa0*/  @!PT LDS RZ, [RZ] ;  /* 0x00000000fffff984 */ /* 0x000fe20000000800 */
[----:B------:R-:W-:Y:S01]  /*1ffb0*/  @!PT LDS RZ, [RZ] ;  /* 0x00000000fffff984 */ /* 0x000fe20000000800 */
[----:B------:R1:W-:Y:S01]  /*1ffc0*/  @!P0 LDGSTS.E.BYPASS.LTC128B.128 [R150+0x2000], desc[UR38][R174.64] ;  /* 0x02000000ae968fae */ /* 0x0003e2000b981a26 */
[----:B------:R-:W-:Y:S02]  /*1ffd0*/  IADD3 R148, P3, P1, R0, R242, R0 ;  /* 0x000000f200947210 */ /* 0x000fe4000797e000 */
        /* <DEDUP_REMOVED lines=8> */
[--C-:B------:R-:W-:Y:S02]  /*20060*/  IADD3.X R149, PT, PT, R2, R241, R2.reuse, P3, P1 ;  /* 0x000000f102957210 */ /* 0x100fe40001fe2402 */
[----:B------:R-:W-:Y:S01]  /*20070*/  @!P0 IADD3 R178, P4, PT, R148, R0, RZ ;  /* 0x0000000094b28210 */ /* 0x000fe20007f9e0ff */
[----:B------:R2:W-:Y:S01]  /*20080*/  @P0 STS.128 [R150+0x2800], RZ ;  /* 0x002800ff96000388 */ /* 0x0005e20000000c00 */
[C---:B------:R-:W-:Y:S02]  /*20090*/  @!P0 R2UR UR30, R176.reuse ;  /* 0x00000000b01e82ca */ /* 0x040fe400000e0000 */
[----:B------:R-:W-:Y:S01]  /*200a0*/  @!P0 R2UR UR31, R177 ;  /* 0x00000000b11f82ca */ /* 0x000fe200000e0000 */
[----:B------:R-:W-:Y:S01]  /*200b0*/  @!PT LDS RZ, [RZ] ;  /* 0x00000000fffff984 */ /* 0x000fe20000000800 */
[----:B------:R-:W-:Y:S01]  /*200c0*/  @!PT LDS RZ, [RZ] ;  /* 0x00000000fffff984 */ /* 0x000fe20000000800 */
[----:B------:R-:W-:Y:S01]  /*200d0*/  @!PT LDS RZ, [RZ] ;  /* 0x00000000fffff984 */ /* 0x000fe20000000800 */
[----:B------:R4:W-:Y:S01]  /*200e0*/  @!P0 LDGSTS.E.BYPASS.LTC128B.128 [R150+0x3000], desc[UR34][R148.64] ;  /* 0x0300000094968fae */ /* 0x0009e2000b981a22 */
[----:B------:R-:W-:Y:S01]  /*200f0*/  @!P0 IMAD.X R179, R149, 0x1, R2, P4 ;  /* 0x0000000195b38824 */ /* 0x000fe200020e0602 */
[C---:B------:R-:W-:Y:S02]  /*20100*/  @!P0 R2UR UR28, R176.reuse ;  /* 0x00000000b01c82ca */ /* 0x040fe400000e0000 */
[----:B------:R2:W-:Y:S01]  /*20110*/  @P0 STS.128 [R150+0x3000], RZ ;  /* 0x003000ff96000388 */ /* 0x0005e20000000c00 */
[C---:B------:R-:W-:Y:S02]  /*20120*/  @!P0 R2UR UR29, R177.reuse ;  /* 0x00000000b11d82ca */ /* 0x040fe400000e0000 */
[C---:B------:R-:W-:Y:S01]  /*20130*/  @!P0 R2UR UR26, R176.reuse ;  /* 0x00000000b01a82ca */ /* 0x040fe200000e0000 */
[----:B------:R-:W-:Y:S01]  /*20140*/  @!PT LDS RZ, [RZ] ;  /* 0x00000000fffff984 */ /* 0x000fe20000000800 */
[----:B------:R-:W-:Y:S01]  /*20150*/  @!PT LDS RZ, [RZ] ;  /* 0x00000000fffff984 */ /* 0x000fe20000000800 */
[----:B------:R-:W-:Y:S01]  /*20160*/  @!PT LDS RZ, [RZ] ;  /* 0x00000000fffff984 */ /* 0x000fe20000000800 */
[----:B------:R5:W-:Y:S01]  /*20170*/  @!P0 LDGSTS.E.BYPASS.LTC128B.128 [R150+0x3800], desc[UR32][R178.64] ;  /* 0x03800000b2968fae */ /* 0x000be2000b981a20 */
[----:B------:R-:W-:Y:S02]  /*20180*/  @!P0 R2UR UR24, R176 ;  /* 0x00000000b01882ca */ /* 0x000fe400000e0000 */
[----:B-1----:R-:W-:Y:S01]  /*20190*/  IADD3 R174, P3, P1, R0, R148, R0 ;  /* 0x0000009400ae7210 */ /* 0x002fe2000797e000 */
[----:B------:R2:W-:Y:S01]  /*201a0*/  @P0 STS.128 [R150+0x3800], RZ ;  /* 0x003800ff96000388 */ /* 0x0005e20000000c00 */
[----:B------:R-:W-:Y:S02]  /*201b0*/  @!P0 R2UR UR22, R176 ;  /* 0x00000000b01682ca */ /* 0x000fe400000e0000 */
[--C-:B------:R-:W-:Y:S02]  /*201c0*/  IADD3.X R175, PT, PT, R2, R149, R2.reuse, P3, P1 ;  /* 0x0000009502af7210 */ /* 0x100fe40001fe2402 */
        /* <DEDUP_REMOVED lines=24> */
[-C--:B---3--:R-:W-:Y:S04]  /*20350*/  IADD3 R172, P3, PT, R176, R0.reuse, RZ ;  /* 0x00000000b0ac7210 */ /* 0x088fe80007f7e0ff */
[----:B------:R-:W-:Y:S01]  /*20360*/  @!PT LDS RZ, [RZ] ;  /* 0x00000000fffff984 */ /* 0x000fe20000000800 */
[----:B------:R-:W-:Y:S01]  /*20370*/  @!PT LDS RZ, [RZ] ;  /* 0x00000000fffff984 */ /* 0x000fe20000000800 */
[----:B------:R-:W-:Y:S01]  /*20380*/  @!PT LDS RZ, [RZ] ;  /* 0x00000000fffff984 */ /* 0x000fe20000000800 */
[----:B------:R1:W-:Y:S01]  /*20390*/  @!P0 LDGSTS.E.BYPASS.LTC128B.128 [R150+0x4800], desc[UR28][R176.64] ;  /* 0x04800000b0968fae */ /* 0x0003e2000b981a1c */
[--C-:B------:R-:W-:Y:S01]  /*203a0*/  IMAD.X R173, R177, 0x1, R2.reuse, P3 ;  /* 0x00000001b1ad7824 */ /* 0x100fe200018e0602 */
[-C--:B------:R-:W-:Y:S02]  /*203b0*/  IADD3 R180, P1, PT, R172, R0.reuse, RZ ;  /* 0x00000000acb47210 */ /* 0x080fe40007f3e0ff */
[----:B------:R2:W-:Y:S02]  /*203c0*/  @P0 STS.128 [R150+0x4800], RZ ;  /* 0x004800ff96000388 */ /* 0x0005e40000000c00 */
[-C--:B----4-:R-:W-:Y:S01]  /*203d0*/  IADD3 R148, P3, PT, R180, R0.reuse, RZ ;  /* 0x00000000b4947210 */ /* 0x090fe20007f7e0ff */
[--C-:B------:R-:W-:Y:S01]  /*203e0*/  IMAD.X R181, R173, 0x1, R2.reuse, P1 ;  /* 0x00000001adb57824 */ /* 0x100fe200008e0602 */
[----:B------:R-:W-:Y:S01]  /*203f0*/  @!PT LDS RZ, [RZ] ;  /* 0x00000000fffff984 */ /* 0x000fe20000000800 */
[----:B------:R-:W-:Y:S01]  /*20400*/  @!PT LDS RZ, [RZ] ;  /* 0x00000000fffff984 */ /* 0x000fe20000000800 */
[----:B------:R-:W-:Y:S01]  /*20410*/  @!PT LDS RZ, [RZ] ;  /* 0x00000000fffff984 */ /* 0x000fe20000000800 */
[----:B------:R-:W-:Y:S02]  /*20420*/  @!P0 LDGSTS.E.BYPASS.LTC128B.128 [R150+0x5000], desc[UR26][R172.64] ;  /* 0x05000000ac968fae */ /* 0x000fe4000b981a1a */
[-C--:B-----5:R-:W-:Y:S01]  /*20430*/  IADD3 R178, P1, PT, R148, R0.reuse, RZ ;  /* 0x0000000094b27210 */ /* 0x0a0fe20007f3e0ff */
        /* <DEDUP_REMOVED lines=17> */
[----:B------:R-:W-:Y:S01]  /*20550*/  @!P0 LDGSTS.E.BYPASS.LTC128B.128 [R150+0x6800], desc[UR20][R178.64] ;  /* 0x06800000b2968fae */ /* 0x000fe2000b981a14 */
[--C-:B------:R-:W-:Y:S03]  /*20560*/  IMAD.X R177, R179, 0x1, R2.reuse, P3 ;  /* 0x00000001b3b17824 */ /* 0x100fe600018e0602 */
[----:B------:R2:W-:Y:S04]  /*20570*/  @P0 STS.128 [R150+0x6800], RZ ;  /* 0x006800ff96000388 */ /* 0x0005e80000000c00 */
[----:B------:R-:W-:Y:S01]  /*20580*/  @!PT LDS RZ, [RZ] ;  /* 0x00000000fffff984 */ /* 0x000fe20000000800 */
[----:B------:R-:W-:Y:S01]  /*20590*/  @!PT LDS RZ, [RZ] ;  /* 0x00000000fffff984 */ /* 0x000fe20000000800 */
[----:B------:R-:W-:Y:S01]  /*205a0*/  @!PT LDS RZ, [RZ] ;  /* 0x00000000fffff984 */ /* 0x000fe20000000800 */
[----:B------:R1:W-:Y:S01]  /*205b0*/  @!P0 LDGSTS.E.BYPASS.LTC128B.128 [R150+0x7000], desc[UR18][R176.64] ;  /* 0x07000000b0968fae */ /* 0x0003e2000b981a12 */
[-C--:B---3--:R-:W-:Y:S03]  /*205c0*/  IADD3 R180, P1, PT, R176, R0.reuse, RZ ;  /* 0x00000000b0b47210 */ /* 0x088fe60007f3e0ff */
        /* <DEDUP_REMOVED lines=8> */
[----:B------:R2:W-:Y:S02]  /*20650*/  @!P0 LDGSTS.E.BYPASS.LTC128B.128 [R150+0x7800], desc[UR16][R180.64] ;  /* 0x07800000b4968fae */ /* 0x0005e4000b981a10 */
[-C--:B----4-:R-:W-:Y:S01]  /*20660*/  IADD3 R148, P3, PT, R172, R0.reuse, RZ ;  /* 0x00000000ac947210 */ /* 0x090fe20007f7e0ff */
[--C-:B------:R-:W-:Y:S01]  /*20670*/  IMAD.X R173, R175, 0x1, R2.reuse, P1 ;  /* 0x00000001afad7824 */ /* 0x100fe200008e0602 */
[----:B------:R2:W-:Y:S03]  /*20680*/  @P0 STS.128 [R150+0x7800], RZ ;  /* 0x007800ff96000388 */ /* 0x0005e60000000c00 */
[--C-:B------:R-:W-:Y:S01]  /*20690*/  IMAD.X R149, R173, 0x1, R2.reuse, P3 ;  /* 0x00000001ad957824 */ /* 0x100fe200018e0602 */
[----:B------:R-:W-:Y:S01]  /*206a0*/  @!PT LDS RZ, [RZ] ;  /* 0x00000000fffff984 */ /* 0x000fe20000000800 */
[----:B------:R-:W-:Y:S01]  /*206b0*/  @!PT LDS RZ, [RZ] ;  /* 0x00000000fffff984 */ /* 0x000fe20000000800 */
[----:B------:R-:W-:Y:S01]  /*206c0*/  @!PT LDS RZ, [RZ] ;  /* 0x00000000fffff984 */ /* 0x000fe20000000800 */
[----:B------:R2:W-:Y:S04]  /*206d0*/  @!P0 LDGSTS.E.BYPASS.LTC128B.128 [R150+0x8000], desc[UR14][R174.64] ;  /* 0x08000000ae968fae */ /* 0x0005e8000b981a0e */
[----:B------:R2:W-:Y:S01]  /*206e0*/  @P0 STS.128 [R150+0x8000], RZ ;  /* 0x008000ff96000388 */ /* 0x0005e20000000c00 */
[----:B-1----:R-:W-:Y:S03]  /*206f0*/  @!P0 IADD3 R176, P1, PT, R148, R0, RZ ;  /* 0x0000000094b08210 */ /* 0x002fe60007f3e0ff */
        /* <DEDUP_REMOVED lines=17> */
.L_x_5691:
[----:B------:R-:W-:Y:S05]  /*20810*/  BSYNC.RECONVERGENT B1 ;  /* 0x0000000000017941 */ /* 0x000fea0003800200 */
.L_x_5690:
        /* <DEDUP_REMOVED lines=489> */
[C---:B------:R-:W-:Y:S07]  /*226b0*/  FMUL.FTZ R139, R3.reuse, R139 ;  /* 0x0000008b038b7220 */ /* 0x040fee0000410000 */
        /* <DEDUP_REMOVED lines=10> */
[----:B---3--:R-:W-:Y:S01]  /*22760*/  FMUL.FTZ R4, R0, R156 ;  /* 0x0000009c00047220 */ /* 0x008fe20000410000 */
        /* <DEDUP_REMOVED lines=79> */
[--C-:B------:R-:W-:Y:S08]  /*22c60*/  FFMA.FTZ R116, R116, R149, -R188.reuse ;  /* 0x0000009574747223 */ /* 0x100ff000000108bc */
[----:B------:R-:W1:Y:S01]  /*22c70*/  MUFU.EX2 R183, R21 ;  /* 0x0000001500b77308 */ /* 0x000e620000000800 */
[C---:B---3--:R-:W-:Y:S01]  /*22c80*/  FMUL.FTZ R16, R0.reuse, R168 ;  /* 0x000000a800107220 */ /* 0x048fe20000410000 */
[----:B------:R-:W-:Y:S01]  /*22c90*/  FFMA.FTZ R0, R0, R239, R199 ;  /* 0x000000ef00007223 */ /* 0x000fe200000100c7 */
[----:B------:R-:W-:Y:S07]  /*22ca0*/  LDSM.16.MT88.4 R168, [R184+0xb000] ;  /* 0x00b00000b8a8783b */ /* 0x000fee0000004200 */
[----:B------:R-:W-:Y:S01]  /*22cb0*/  MUFU.EX2 R181, R23 ;  /* 0x0000001700b57308 */ /* 0x000fe20000000800 */
        /* <DEDUP_REMOVED lines=9> */
[----:B------:R-:W-:Y:S01]  /*22d50*/  F2FP.F16.F32.PACK_AB R158, R194, R191 ;  /* 0x000000bfc29e723e */ /* 0x000fe200000000ff */
[-CC-:B------:R-:W-:Y:S01]  /*22d60*/  FFMA.FTZ R120, R120, R149.reuse, -R188.reuse ;  /* 0x0000009578787223 */ /* 0x180fe200000108bc */
[----:B----4-:R-:W-:Y:S07]  /*22d70*/  F2FP.F16.F32.PACK_AB R159, R189, R190 ;  /* 0x000000bebd9f723e */ /* 0x010fee00000000ff */
        /* <DEDUP_REMOVED lines=26> */
[----:B------:R-:W4:Y:S01]  /*22f20*/  MUFU.EX2 R176, R22 ;  /* 0x0000001600b07308 */ /* 0x000f220000000800 */
[-C--:B------:R-:W-:Y:S01]  /*22f30*/  FFMA.FTZ R55, R55, R149.reuse, -R186 ;  /* 0x0000009537377223 */ /* 0x080fe200000108ba */
[C---:B------:R-:W-:Y:S08]  /*22f40*/  HMMA.16816.F32 R136, R156.reuse, R178, R136 ;  /* 0x000000b29c88723c */ /* 0x040ff00000001888 */
[----:B------:R-:W5:Y:S01]  /*22f50*/  MUFU.EX2 R179, R25 ;  /* 0x0000001900b37308 */ /* 0x000f620000000800 */
[-CC-:B------:R-:W-:Y:S01]  /*22f60*/  FFMA.FTZ R56, R56, R149.reuse, -R188.reuse ;  /* 0x0000009538387223 */ /* 0x180fe200000108bc */
[-C--:B------:R-:W-:Y:S01]  /*22f70*/  FFMA.FTZ R57, R57, R149.reuse, -R188 ;  /* 0x0000009539397223 */ /* 0x080fe200000108bc */
[-CC-:B------:R-:W-:Y:S07]  /*22f80*/  FFMA.FTZ R58, R58, R149.reuse, -R186.reuse ;  /* 0x000000953a3a7223 */ /* 0x180fee00000108ba */
[----:B------:R-:W3:Y:S01]  /*22f90*/  MUFU.EX2 R178, R27 ;  /* 0x0000001b00b27308 */ /* 0x000ee20000000800 */
[-C--:B------:R-:W-:Y:S01]  /*22fa0*/  FFMA.FTZ R59, R59, R149.reuse, -R186 ;  /* 0x000000953b3b7223 */ /* 0x080fe200000108ba */
[C---:B--2---:R-:W-:Y:S08]  /*22fb0*/  HMMA.16816.F32 R140, R156.reuse, R164, R140 ;  /* 0x000000a49c8c723c */ /* 0x044ff0000000188c */
[----:B------:R-:W-:Y:S01]  /*22fc0*/  MUFU.EX2 R44, R44 ;  /* 0x0000002c002c7308 */ /* 0x000fe20000000800 */
        /* <DEDUP_REMOVED lines=8> */
[----:B-----5:R-:W-:Y:S01]  /*23050*/  F2FP.F16.F32.PACK_AB R22, R179, R182 ;  /* 0x000000b6b316723e */ /* 0x020fe200000000ff */
[----:B------:R-:W-:Y:S01]  /*23060*/  FFMA.FTZ R63, R63, R149, -R186 ;  /* 0x000000953f3f7223 */ /* 0x000fe200000108ba */
[----:B---3--:R-:W-:Y:S07]  /*23070*/  F2FP.F16.F32.PACK_AB R23, R178, R177 ;  /* 0x000000b1b217723e */ /* 0x008fee00000000ff */
[----:B------:R-:W-:Y:S01]  /*23080*/  MUFU.EX2 R47, R47 ;  /* 0x0000002f002f7308 */ /* 0x000fe20000000800 */
[-CC-:B------:R-:W-:Y:S01]  /*23090*/  FFMA.FTZ R64, R64, R149.reuse, -R188.reuse ;  /* 0x0000009540407223 */ /* 0x180fe200000108bc */
[C---:B------:R-:W-:Y:S01]  /*230a0*/  HMMA.16816.F32 R12, R156.reuse, R160, R12 ;  /* 0x000000a09c0c723c */ /* 0x040fe2000000180c */
[----:B------:R-:W2:Y:S07]  /*230b0*/  LDSM.16.MT88.4 R24, [R152+0x1000] ;  /* 0x001000009818783b */ /* 0x000eae0000004200 */
[----:B------:R-:W-:Y:S01]  /*230c0*/  MUFU.EX2 R48, R48 ;  /* 0x0000003000307308 */ /* 0x000fe20000000800 */
[-C--:B------:R-:W-:Y:S01]  /*230d0*/  FFMA.FTZ R65, R65, R149.reuse, -R188 ;  /* 0x0000009541417223 */ /* 0x080fe200000108bc */
[-CC-:B------:R-:W-:Y:S01]  /*230e0*/  FFMA.FTZ R66, R66, R149.reuse, -R186.reuse ;  /* 0x0000009542427223 */ /* 0x180fe200000108ba */
[-C--:B------:R-:W-:Y:S07]  /*230f0*/  FFMA.FTZ R67, R67, R149.reuse, -R186 ;  /* 0x0000009543437223 */ /* 0x080fee00000108ba */
[----:B------:R-:W-:Y:S01]  /*23100*/  MUFU.EX2 R49, R49 ;  /* 0x0000003100317308 */ /* 0x000fe20000000800 */
[-CC-:B------:R-:W-:Y:S01]  /*23110*/  FFMA.FTZ R68, R68, R149.reuse, -R188.reuse ;  /* 0x0000009544447223 */ /* 0x180fe200000108bc */
[----:B------:R-:W-:Y:S01]  /*23120*/  HMMA.16816.F32 R16, R156, R162, R16 ;  /* 0x000000a29c10723c */ /* 0x000fe20000001810 */
[----:B------:R-:W3:Y:S07]  /*23130*/  LDSM.16.MT88.4 R156, [R2+0x1000] ;  /* 0x00100000029c783b */ /* 0x000eee0000004200 */
        /* <DEDUP_REMOVED lines=24> */
[----:B------:R1:W-:Y:S01]  /*232c0*/  MUFU.EX2 R173, R33 ;  /* 0x0000002100ad7308 */ /* 0x0003e20000000800 */
[-CC-:B------:R-:W-:Y:S01]  /*232d0*/  FFMA.FTZ R82, R82, R149.reuse, -R186.reuse ;  /* 0x0000009552527223 */ /* 0x180fe200000108ba */
[C---:B------:R-:W-:Y:S08]  /*232e0*/  HMMA.16816.F32 R136, R20.reuse, R174, R136 ;  /* 0x000000ae1488723c */ /* 0x040ff00000001888 */
[----:B------:R-:W-:Y:S01]  /*232f0*/  MUFU.EX2 R175, R28 ;  /* 0x0000001c00af7308 */ /* 0x000fe20000000800 */
[-C--:B------:R-:W-:Y:S01]  /*23300*/  FFMA.FTZ R83, R83, R149.reuse, -R186 ;  /* 0x0000009553537223 */ /* 0x080fe200000108ba */
[-CC-:B------:R-:W-:Y:S01]  /*23310*/  FFMA.FTZ R84, R84, R149.reuse, -R188.reuse ;  /* 0x0000009554547223 */ /* 0x180fe200000108bc */
[-C--:B------:R-:W-:Y:S07]  /*23320*/  FFMA.FTZ R85, R85, R149.reuse, -R188 ;  /* 0x0000009555557223 */ /* 0x080fee00000108bc */
[----:B------:R5:W4:Y:S01]  /*23330*/  MUFU.EX2 R174, R29 ;  /* 0x0000001d00ae7308 */ /* 0x000b220000000800 */
[-CC-:B------:R-:W-:Y:S01]  /*23340*/  FFMA.FTZ R86, R86, R149.reuse, -R186.reuse ;  /* 0x0000009556567223 */ /* 0x180fe200000108ba */
[C---:B--2---:R-:W-:Y:S08]  /*23350*/  HMMA.16816.F32 R140, R20.reuse, R24, R140 ;  /* 0x00000018148c723c */ /* 0x044ff0000000188c */
        /* <DEDUP_REMOVED lines=9> */
[----:B-----5:R-:W1:Y:S01]  /*233f0*/  LDSM.16.MT88.4 R28, [R152+0x1800] ;  /* 0x00180000981c783b */ /* 0x020e620000004200 */
[-C--:B------:R-:W-:Y:S07]  /*23400*/  FFMA.FTZ R91, R91, R149.reuse, -R186 ;  /* 0x000000955b5b7223 */ /* 0x080fee00000108ba */
[----:B------:R-:W-:Y:S01]  /*23410*/  MUFU.EX2 R55, R55 ;  /* 0x0000003700377308 */ /* 0x000fe20000000800 */
[-CC-:B------:R-:W-:Y:S01]  /*23420*/  FFMA.FTZ R92, R92, R149.reuse, -R188.reuse ;  /* 0x000000955c5c7223 */ /* 0x180fe200000108bc */
[C---:B---3--:R-:W-:Y:S08]  /*23430*/  HMMA.16816.F32 R12, R20.reuse, R156, R12 ;  /* 0x0000009c140c723c */ /* 0x048ff0000000180c */
[----:B------:R-:W-:Y:S01]  /*23440*/  MUFU.EX2 R156, R38 ;  /* 0x00000026009c7308 */ /* 0x000fe20000000800 */
[-C--:B------:R-:W-:Y:S01]  /*23450*/  FFMA.FTZ R93, R93, R149.reuse, -R188 ;  /* 0x000000955d5d7223 */ /* 0x080fe200000108bc */
[----:B------:R-:W2:Y:S01]  /*23460*/  LDSM.16.MT88.4 R24, [R2+0x1800] ;  /* 0x001800000218783b */ /* 0x000ea20000004200 */
[-CC-:B------:R-:W-:Y:S07]  /*23470*/  FFMA.FTZ R94, R94, R149.reuse, -R186.reuse ;  /* 0x000000955e5e7223 */ /* 0x180fee00000108ba */
[----:B------:R-:W-:Y:S01]  /*23480*/  MUFU.EX2 R157, R42 ;  /* 0x0000002a009d7308 */ /* 0x000fe20000000800 */
[----:B------:R-:W-:Y:S01]  /*23490*/  FFMA.FTZ R95, R95, R149, -R186 ;  /* 0x000000955f5f7223 */ /* 0x000fe200000108ba */
[----:B------:R-:W-:Y:S08]  /*234a0*/  HMMA.16816.F32 R16, R20, R158, R16 ;  /* 0x0000009e1410723c */ /* 0x000ff00000001810 */
[----:B------:R-:W-:Y:S01]  /*234b0*/  MUFU.EX2 R159, R36 ;  /* 0x00000024009f7308 */ /* 0x000fe20000000800 */
[----:B----4-:R-:W-:Y:S01]  /*234c0*/  F2FP.F16.F32.PACK_AB R20, R174, R175 ;  /* 0x000000afae14723e */ /* 0x010fe200000000ff */
[-CC-:B------:R-:W-:Y:S01]  /*234d0*/  FFMA.FTZ R96, R96, R149.reuse, -R188.reuse ;  /* 0x0000009560607223 */ /* 0x180fe200000108bc */
        /* <DEDUP_REMOVED lines=8> */
[----:B------:R-:W-:Y:S07]  /*23560*/  FFMA.FTZ R3, R3, R240, R196 ;  /* 0x000000f003037223 */ /* 0x000fee00000100c4 */
[----:B------:R-:W-:Y:S01]  /*23570*/  MUFU.EX2 R57, R57 ;  /* 0x0000003900397308 */ /* 0x000fe20000000800 */
[-CC-:B------:R-:W-:Y:S01]  /*23580*/  FFMA.FTZ R100, R100, R149.reuse, -R188.reuse ;  /* 0x0000009564647223 */ /* 0x180fe200000108bc */
[C---:B------:R-:W-:Y:S08]  /*23590*/  HMMA.16816.F32 R4, R20.reuse, R160, R4 ;  /* 0x000000a01404723c */ /* 0x040ff00000001804 */
[----:B------:R3:W4:Y:S01]  /*235a0*/  MUFU.EX2 R161, R37 ;  /* 0x0000002500a17308 */ /* 0x0007220000000800 */
[----:B------:R-:W-:Y:S01]  /*235b0*/  FADD.FTZ R3, R195, R3 ;  /* 0x00000003c3037221 */ /* 0x000fe20000010000 */
        /* <DEDUP_REMOVED lines=9> */
[----:B------:R5:W4:Y:S01]  /*23650*/  MUFU.EX2 R162, R41 ;  /* 0x0000002900a27308 */ /* 0x000b220000000800 */
[-C--:B------:R-:W-:Y:S01]  /*23660*/  FFMA.FTZ R107, R107, R149.reuse, -R186 ;  /* 0x000000956b6b7223 */ /* 0x080fe200000108ba */
[C---:B------:R-:W-:Y:S01]  /*23670*/  HMMA.16816.F32 R132, R20.reuse, R164, R132 ;  /* 0x000000a41484723c */ /* 0x040fe20000001884 */
[----:B---3--:R-:W3:Y:S07]  /*23680*/  LDSM.16.MT88.4 R36, [R153+0xc000] ;  /* 0x00c000009924783b */ /* 0x008eee0000004200 */
[----:B------:R-:W-:Y:S01]  /*23690*/  MUFU.EX2 R58, R58 ;  /* 0x0000003a003a7308 */ /* 0x000fe20000000800 */
[-CC-:B------:R-:W-:Y:S01]  /*236a0*/  FFMA.FTZ R108, R108, R149.reuse, -R188.reuse ;  /* 0x000000956c6c7223 */ /* 0x180fe200000108bc */
[-C--:B------:R-:W-:Y:S01]  /*236b0*/  FFMA.FTZ R109, R109, R149.reuse, -R188 ;  /* 0x000000956d6d7223 */ /* 0x080fe200000108bc */
[-CC-:B------:R-:W-:Y:S07]  /*236c0*/  FFMA.FTZ R110, R110, R149.reuse, -R186.reuse ;  /* 0x000000956e6e7223 */ /* 0x180fee00000108ba */
[----:B------:R-:W3:Y:S01]  /*236d0*/  MUFU.EX2 R59, R59 ;  /* 0x0000003b003b7308 */ /* 0x000ee20000000800 */
[-C--:B------:R-:W-:Y:S01]  /*236e0*/  FFMA.FTZ R111, R111, R149.reuse, -R186 ;  /* 0x000000956f6f7223 */ /* 0x080fe200000108ba */
[C---:B------:R-:W-:Y:S08]  /*236f0*/  HMMA.16816.F32 R136, R20.reuse, R166, R136 ;  /* 0x000000a61488723c */ /* 0x040ff00000001888 */
[----:B------:R-:W-:Y:S01]  /*23700*/  MUFU.EX2 R60, R60 ;  /* 0x0000003c003c7308 */ /* 0x000fe20000000800 */
[-CC-:B------:R-:W-:Y:S01]  /*23710*/  FFMA.FTZ R112, R112, R149.reuse, -R188.reuse ;  /* 0x0000009570707223 */ /* 0x180fe200000108bc */
[----:B-----5:R-:W-:Y:S01]  /*23720*/  LDSM.16.MT88.4 R40, [R152+0x2800] ;  /* 0x002800009828783b */ /* 0x020fe20000004200 */
[-C--:B------:R-:W-:Y:S07]  /*23730*/  FFMA.FTZ R113, R113, R149.reuse, -R188 ;  /* 0x0000009571717223 */ /* 0x080fee00000108bc */
[----:B------:R-:W5:Y:S01]  /*23740*/  MUFU.EX2 R61, R61 ;  /* 0x0000003d003d7308 */ /* 0x000f620000000800 */
[-CC-:B------:R-:W-:Y:S01]  /*23750*/  FFMA.FTZ R114, R114, R149.reuse, -R186.reuse ;  /* 0x0000009572727223 */ /* 0x180fe200000108ba */
[C---:B-1----:R-:W-:Y:S08]  /*23760*/  HMMA.16816.F32 R140, R20.reuse, R28, R140 ;  /* 0x0000001c148c723c */ /* 0x042ff0000000188c */
[----:B------:R-:W-:Y:S01]  /*23770*/  MUFU.EX2 R62, R62 ;  /* 0x0000003e003e7308 */ /* 0x000fe20000000800 */
[-C--:B------:R-:W-:Y:S01]  /*23780*/  FFMA.FTZ R115, R115, R149.reuse, -R186 ;  /* 0x0000009573737223 */ /* 0x080fe200000108ba */
[-CC-:B------:R-:W-:Y:S01]  /*23790*/  FFMA.FTZ R124, R124, R149.reuse, -R188.reuse ;  /* 0x000000957c7c7223 */ /* 0x180fe200000108bc */
[-C--:B------:R-:W-:Y:S07]  /*237a0*/  FFMA.FTZ R125, R125, R149.reuse, -R188 ;  /* 0x000000957d7d7223 */ /* 0x080fee00000108bc */
[----:B------:R-:W1:Y:S01]  /*237b0*/  MUFU.EX2 R63, R63 ;  /* 0x0000003f003f7308 */ /* 0x000e620000000800 */
[-CC-:B------:R-:W-:Y:S01]  /*237c0*/  FFMA.FTZ R126, R126, R149.reuse, -R186.reuse ;  /* 0x000000957e7e7223 */ /* 0x180fe200000108ba */
[C---:B------:R-:W-:Y:S01]  /*237d0*/  HMMA.16816.F32 R144, R20.reuse, R30, R144 ;  /* 0x0000001e1490723c */ /* 0x040fe20000001890 */
[----:B------:R-:W5:Y:S07]  /*237e0*/  LDSM.16.MT88.4 R28, [R152+0x2000] ;  /* 0x00200000981c783b */ /* 0x000f6e0000004200 */
[----:B------:R-:W-:Y:S01]  /*237f0*/  MUFU.EX2 R64, R64 ;  /* 0x0000004000407308 */ /* 0x000fe20000000800 */
[-C--:B------:R-:W-:Y:S01]  /*23800*/  FFMA.FTZ R127, R127, R149.reuse, -R186 ;  /* 0x000000957f7f7223 */ /* 0x080fe200000108ba */
[-C--:B------:R-:W-:Y:S01]  /*23810*/  FFMA.FTZ R128, R128, R149.reuse, -R188 ;  /* 0x0000009580807223 */ /* 0x080fe200000108bc */
[-C--:B------:R-:W-:Y:S07]  /*23820*/  FFMA.FTZ R130, R130, R149.reuse, -R186 ;  /* 0x0000009582827223 */ /* 0x080fee00000108ba */
[----:B------:R-:W1:Y:S01]  /*23830*/  MUFU.EX2 R65, R65 ;  /* 0x0000004100417308 */ /* 0x000e620000000800 */
[-C--:B------:R-:W-:Y:S01]  /*23840*/  FFMA.FTZ R188, R129, R149.reuse, -R188 ;  /* 0x0000009581bc7223 */ /* 0x080fe200000108bc */
[C---:B--2---:R-:W-:Y:S08]  /*23850*/  HMMA.16816.F32 R12, R20.reuse, R24, R12 ;  /* 0x00000018140c723c */ /* 0x044ff0000000180c */
[----:B------:R-:W-:Y:S01]  /*23860*/  MUFU.EX2 R66, R66 ;  /* 0x0000004200427308 */ /* 0x000fe20000000800 */
[----:B------:R-:W-:Y:S01]  /*23870*/  FFMA.FTZ R186, R131, R149, -R186 ;  /* 0x0000009583ba7223 */ /* 0x000fe200000108ba */
[----:B------:R-:W-:Y:S08]  /*23880*/  ISETP.GT.AND P0, PT, R238, R252, PT ;  /* 0x000000fcee00720c */ /* 0x000ff00003f04270 */
[----:B------:R-:W2:Y:S01]  /*23890*/  MUFU.EX2 R67, R67 ;  /* 0x0000004300437308 */ /* 0x000ea20000000800 */
[----:B------:R-:W-:Y:S01]  /*238a0*/  HMMA.16816.F32 R16, R20, R26, R16 ;  /* 0x0000001a1410723c */ /* 0x000fe20000001810 */
[----:B------:R-:W1:Y:S08]  /*238b0*/  LDSM.16.MT88.4 R24, [R2+0x2000] ;  /* 0x002000000218783b */ /* 0x000e700000004200 */
[----:B------:R-:W-:Y:S01]  /*238c0*/  MUFU.EX2 R68, R68 ;  /* 0x0000004400447308 */ /* 0x000fe20000000800 */
[----:B----4-:R-:W-:Y:S02]  /*238d0*/  F2FP.F16.F32.PACK_AB R20, R161, R159 ;  /* 0x0000009fa114723e */ /* 0x010fe400000000ff */
        /* <DEDUP_REMOVED lines=8> */
[----:B------:R-:W4:Y:S01]  /*23960*/  MUFU.EX2 R73, R73 ;  /* 0x0000004900497308 */ /* 0x000f220000000800 */
[C---:B------:R-:W-:Y:S01]  /*23970*/  HMMA.16816.F32 R8, R20.reuse, R34, R8 ;  /* 0x000000221408723c */ /* 0x040fe20000001808 */
[----:B------:R-:W2:Y:S08]  /*23980*/  LDSM.16.MT88.4 R32, [R184+0xc800] ;  /* 0x00c80000b820783b */ /* 0x000eb00000004200 */
[----:B------:R-:W-:Y:S10]  /*23990*/  MUFU.EX2 R74, R74 ;  /* 0x0000004a004a7308 */ /* 0x000ff40000000800 */
[----:B------:R-:W4:Y:S01]  /*239a0*/  MUFU.EX2 R75, R75 ;  /* 0x0000004b004b7308 */ /* 0x000f220000000800 */
[C---:B---3--:R-:W-:Y:S09]  /*239b0*/  HMMA.16816.F32 R132, R20.reuse, R36, R132 ;  /* 0x000000241484723c */ /* 0x048ff20000001884 */
[----:B------:R-:W-:Y:S10]  /*239c0*/  MUFU.EX2 R76, R76 ;  /* 0x0000004c004c7308 */ /* 0x000ff40000000800 */
[----:B------:R-:W3:Y:S01]  /*239d0*/  MUFU.EX2 R77, R77 ;  /* 0x0000004d004d7308 */ /* 0x000ee20000000800 */
[C---:B------:R-:W-:Y:S01]  /*239e0*/  HMMA.16816.F32 R136, R20.reuse, R38, R136 ;  /* 0x000000261488723c */ /* 0x040fe20000001888 */
[----:B------:R-:W4:Y:S08]  /*239f0*/  LDSM.16.MT88.4 R36, [R153+0xc800] ;  /* 0x00c800009924783b */ /* 0x000f300000004200 */
[----:B------:R-:W-:Y:S10]  /*23a00*/  MUFU.EX2 R78, R78 ;  /* 0x0000004e004e7308 */ /* 0x000ff40000000800 */
[----:B------:R-:W3:Y:S01]  /*23a10*/  MUFU.EX2 R79, R79 ;  /* 0x0000004f004f7308 */ /* 0x000ee20000000800 */
[C---:B-----5:R-:W-:Y:S09]  /*23a20*/  HMMA.16816.F32 R140, R20.reuse, R28, R140 ;  /* 0x0000001c148c723c */ /* 0x060ff2000000188c */
[----:B------:R-:W-:Y:S10]  /*23a30*/  MUFU.EX2 R80, R80 ;  /* 0x0000005000507308 */ /* 0x000ff40000000800 */
[----:B------:R-:W5:Y:S01]  /*23a40*/  MUFU.EX2 R81, R81 ;  /* 0x0000005100517308 */ /* 0x000f620000000800 */
[C---:B------:R-:W-:Y:S01]  /*23a50*/  HMMA.16816.F32 R144, R20.reuse, R30, R144 ;  /* 0x0000001e1490723c */ /* 0x040fe20000001890 */
[----:B------:R-:W-:Y:S08]  /*23a60*/  LDSM.16.MT88.4 R28, [R184+0xd000] ;  /* 0x00d00000b81c783b */ /* 0x000ff00000004200 */
[----:B------:R-:W-:Y:S10]  /*23a70*/  MUFU.EX2 R82, R82 ;  /* 0x0000005200527308 */ /* 0x000ff40000000800 */
[----:B------:R-:W5:Y:S01]  /*23a80*/  MUFU.EX2 R83, R83 ;  /* 0x0000005300537308 */ /* 0x000f620000000800 */
[C---:B-1----:R-:W-:Y:S09]  /*23a90*/  HMMA.16816.F32 R12, R20.reuse, R24, R12 ;  /* 0x00000018140c723c */ /* 0x042ff2000000180c */
        /* <DEDUP_REMOVED lines=12> */
[C---:B--2---:R-:W-:Y:S09]  /*23b60*/  HMMA.16816.F32 R4, R20.reuse, R32, R4 ;  /* 0x000000201404723c */ /* 0x044ff20000001804 */
[----:B------:R-:W-:Y:S10]  /*23b70*/  MUFU.EX2 R90, R90 ;  /* 0x0000005a005a7308 */ /* 0x000ff40000000800 */
[----:B------:R-:W2:Y:S01]  /*23b80*/  MUFU.EX2 R91, R91 ;  /* 0x0000005b005b7308 */ /* 0x000ea20000000800 */
[C---:B------:R-:W-:Y:S01]  /*23b90*/  HMMA.16816.F32 R8, R20.reuse, R34, R8 ;  /* 0x000000221408723c */ /* 0x040fe20000001808 */
[----:B------:R-:W5:Y:S08]  /*23ba0*/  LDSM.16.MT88.4 R32, [R153+0xd000] ;  /* 0x00d000009920783b */ /* 0x000f700000004200 */
[----:B------:R-:W-:Y:S10]  /*23bb0*/  MUFU.EX2 R92, R92 ;  /* 0x0000005c005c7308 */ /* 0x000ff40000000800 */
[----:B------:R-:W2:Y:S01]  /*23bc0*/  MUFU.EX2 R93, R93 ;  /* 0x0000005d005d7308 */ /* 0x000ea20000000800 */
[C---:B----4-:R-:W-:Y:S09]  /*23bd0*/  HMMA.16816.F32 R132, R20.reuse, R36, R132 ;  /* 0x000000241484723c */ /* 0x050ff20000001884 */
[----:B------:R-:W-:Y:S10]  /*23be0*/  MUFU.EX2 R94, R94 ;  /* 0x0000005e005e7308 */ /* 0x000ff40000000800 */
[----:B------:R-:W4:Y:S01]  /*23bf0*/  MUFU.EX2 R95, R95 ;  /* 0x0000005f005f7308 */ /* 0x000f220000000800 */
[C---:B------:R-:W-:Y:S01]  /*23c00*/  HMMA.16816.F32 R136, R20.reuse, R38, R136 ;  /* 0x000000261488723c */ /* 0x040fe20000001888 */
[----:B------:R-:W1:Y:S08]  /*23c10*/  LDSM.16.MT88.4 R36, [R152+0x3000] ;  /* 0x003000009824783b */ /* 0x000e700000004200 */
[----:B------:R-:W-:Y:S10]  /*23c20*/  MUFU.EX2 R96, R96 ;  /* 0x0000006000607308 */ /* 0x000ff40000000800 */
[----:B------:R-:W4:Y:S01]  /*23c30*/  MUFU.EX2 R97, R97 ;  /* 0x0000006100617308 */ /* 0x000f220000000800 */
[C---:B------:R-:W-:Y:S09]  /*23c40*/  HMMA.16816.F32 R140, R20.reuse, R40, R140 ;  /* 0x00000028148c723c */ /* 0x040ff2000000188c */
[----:B------:R-:W-:Y:S10]  /*23c50*/  MUFU.EX2 R98, R98 ;  /* 0x0000006200627308 */ /* 0x000ff40000000800 */
[----:B------:R-:W4:Y:S01]  /*23c60*/  MUFU.EX2 R99, R99 ;  /* 0x0000006300637308 */ /* 0x000f220000000800 */
[C---:B------:R-:W-:Y:S01]  /*23c70*/  HMMA.16816.F32 R144, R20.reuse, R42, R144 ;  /* 0x0000002a1490723c */ /* 0x040fe20000001890 */
[----:B------:R-:W-:Y:S08]  /*23c80*/  LDSM.16.MT88.4 R40, [R152+0x3800] ;  /* 0x003800009828783b */ /* 0x000ff00000004200 */
[----:B------:R-:W-:Y:S10]  /*23c90*/  MUFU.EX2 R100, R100 ;  /* 0x0000006400647308 */ /* 0x000ff40000000800 */
[----:B------:R-:W4:Y:S01]  /*23ca0*/  MUFU.EX2 R101, R101 ;  /* 0x0000006500657308 */ /* 0x000f220000000800 */
[C---:B---3--:R-:W-:Y:S09]  /*23cb0*/  HMMA.16816.F32 R12, R20.reuse, R24, R12 ;  /* 0x00000018140c723c */ /* 0x048ff2000000180c */
[----:B------:R-:W-:Y:S10]  /*23cc0*/  MUFU.EX2 R102, R102 ;  /* 0x0000006600667308 */ /* 0x000ff40000000800 */
[----:B------:R-:W3:Y:S01]  /*23cd0*/  MUFU.EX2 R103, R103 ;  /* 0x0000006700677308 */ /* 0x000ee20000000800 */
[----:B------:R-:W-:Y:S01]  /*23ce0*/  HMMA.16816.F32 R16, R20, R26, R16 ;  /* 0x0000001a1410723c */ /* 0x000fe20000001810 */
[----:B------:R-:W2:Y:S08]  /*23cf0*/  LDSM.16.MT88.4 R24, [R2+0x3000] ;  /* 0x003000000218783b */ /* 0x000eb00000004200 */
[----:B------:R-:W-:Y:S01]  /*23d00*/  MUFU.EX2 R104, R104 ;  /* 0x0000006800687308 */ /* 0x000fe20000000800 */
[----:B------:R-:W-:Y:S02]  /*23d10*/  F2FP.F16.F32.PACK_AB R20, R53, R52 ;  /* 0x000000343514723e */ /* 0x000fe400000000ff */
[----:B------:R-:W-:Y:S07]  /*23d20*/  F2FP.F16.F32.PACK_AB R21, R55, R54 ;  /* 0x000000363715723e */ /* 0x000fee00000000ff */
[----:B------:R-:W3:Y:S01]  /*23d30*/  MUFU.EX2 R105, R105 ;  /* 0x0000006900697308 */ /* 0x000ee20000000800 */
[----:B------:R-:W-:Y:S02]  /*23d40*/  F2FP.F16.F32.PACK_AB R22, R57, R56 ;  /* 0x000000383916723e */ /* 0x000fe400000000ff */
[----:B------:R-:W-:Y:S07]  /*23d50*/  F2FP.F16.F32.PACK_AB R23, R59, R58 ;  /* 0x0000003a3b17723e */ /* 0x000fee00000000ff */
[----:B------:R-:W-:Y:S10]  /*23d60*/  MUFU.EX2 R106, R106 ;  /* 0x0000006a006a7308 */ /* 0x000ff40000000800 */
[----:B------:R-:W3:Y:S01]  /*23d70*/  MUFU.EX2 R107, R107 ;  /* 0x0000006b006b7308 */ /* 0x000ee20000000800 */
[C---:B------:R-:W-:Y:S09]  /*23d80*/  HMMA.16816.F32 R4, R20.reuse, R28, R4 ;  /* 0x0000001c1404723c */ /* 0x040ff20000001804 */
[----:B------:R-:W-:Y:S10]  /*23d90*/  MUFU.EX2 R108, R108 ;  /* 0x0000006c006c7308 */ /* 0x000ff40000000800 */
[----:B------:R-:W-:Y:S01]  /*23da0*/  MUFU.EX2 R109, R109 ;  /* 0x0000006d006d7308 */ /* 0x000fe20000000800 */
[C---:B------:R-:W-:Y:S01]  /*23db0*/  HMMA.16816.F32 R8, R20.reuse, R30, R8 ;  /* 0x0000001e1408723c */ /* 0x040fe20000001808 */
[----:B------:R-:W4:Y:S08]  /*23dc0*/  LDSM.16.MT88.4 R28, [R184+0xd800] ;  /* 0x00d80000b81c783b */ /* 0x000f300000004200 */
        /* <DEDUP_REMOVED lines=16> */
[C---:B--2---:R-:W-:Y:S09]  /*23ed0*/  HMMA.16816.F32 R12, R20.reuse, R24, R12 ;  /* 0x00000018140c723c */ /* 0x044ff2000000180c */
        /* <DEDUP_REMOVED lines=10> */
[C---:B----4-:R-:W-:Y:S08]  /*23f80*/  HMMA.16816.F32 R4, R20.reuse, R28, R4 ;  /* 0x0000001c1404723c */ /* 0x050ff00000001804 */
[C---:B------:R-:W-:Y:S01]  /*23f90*/  HMMA.16816.F32 R8, R20.reuse, R30, R8 ;  /* 0x0000001e1408723c */ /* 0x040fe20000001808 */
[----:B------:R-:W4:Y:S07]  /*23fa0*/  LDSM.16.MT88.4 R28, [R184+0xe000] ;  /* 0x00e00000b81c783b */ /* 0x000f2e0000004200 */
[C---:B-----5:R-:W-:Y:S08]  /*23fb0*/  HMMA.16816.F32 R132, R20.reuse, R32, R132 ;  /* 0x000000201484723c */ /* 0x060ff00000001884 */
[C---:B------:R-:W-:Y:S01]  /*23fc0*/  HMMA.16816.F32 R136, R20.reuse, R34, R136 ;  /* 0x000000221488723c */ /* 0x040fe20000001888 */
[----:B------:R-:W5:Y:S07]  /*23fd0*/  LDSM.16.MT88.4 R32, [R153+0xe000] ;  /* 0x00e000009920783b */ /* 0x000f6e0000004200 */
        /* <DEDUP_REMOVED lines=57> */
[C---:B----4-:R-:W-:Y:S03]  /*24370*/  HMMA.16816.F32 R4, R20.reuse, R28, R4 ;  /* 0x0000001c1404723c */ /* 0x050fe60000001804 */
[----:B------:R-:W-:Y:S01]  /*24380*/  FADD.FTZ R28, R200, R0 ;  /* 0x00000000c81c7221 */ /* 0x000fe20000010000 */
[----:B------:R-:W-:Y:S04]  /*24390*/  FADD.FTZ R0, R197, R3 ;  /* 0x00000003c5007221 */ /* 0x000fe80000010000 */
[C---:B------:R-:W-:Y:S03]  /*243a0*/  HMMA.16816.F32 R8, R20.reuse, R30, R8 ;  /* 0x0000001e1408723c */ /* 0x040fe60000001808 */
[----:B------:R-:W-:Y:S04]  /*243b0*/  FADD.FTZ R3, R198, R0 ;  /* 0x00000000c6037221 */ /* 0x000fe80000010000 */
[----:B------:R-:W-:Y:S01]  /*243c0*/  FADD.FTZ R3, R185, R3 ;  /* 0x00000003b9037221 */ /* 0x000fe20000010000 */
[C---:B-----5:R-:W-:Y:S03]  /*243d0*/  HMMA.16816.F32 R132, R20.reuse, R32, R132 ;  /* 0x000000201484723c */ /* 0x060fe60000001884 */
[----:B------:R-:W-:Y:S02]  /*243e0*/  FADD.FTZ R32, R201, R28 ;  /* 0x0000001cc9207221 */ /* 0x000fe40000010000 */
[----:B------:R-:W4:Y:S02]  /*243f0*/  LDSM.16.MT88.4 R28, [R184+0x10000] ;  /* 0x01000000b81c783b */ /* 0x000f240000004200 */
[----:B------:R-:W-:Y:S01]  /*24400*/  FADD.FTZ R0, R202, R32 ;  /* 0x00000020ca007221 */ /* 0x000fe20000010000 */
[C---:B------:R-:W-:Y:S03]  /*24410*/  HMMA.16816.F32 R136, R20.reuse, R34, R136 ;  /* 0x000000221488723c */ /* 0x040fe60000001888 */
[----:B------:R-:W-:Y:S02]  /*24420*/  FADD.FTZ R0, R192, R0 ;  /* 0x00000000c0007221 */ /* 0x000fe40000010000 */
[----:B------:R-:W5:Y:S03]  /*24430*/  LDSM.16.MT88.4 R32, [R153+0x10000] ;  /* 0x010000009920783b */ /* 0x000f660000004200 */
        /* <DEDUP_REMOVED lines=25> */
[----:B------:R-:W-:Y:S02]  /*245d0*/  FADD.FTZ R3, R182, R3 ;  /* 0x00000003b6037221 */ /* 0x000fe40000010000 */
[C---:B----4-:R-:W-:Y:S03]  /*245e0*/  HMMA.16816.F32 R4, R20.reuse, R28, R4 ;  /* 0x0000001c1404723c */ /* 0x050fe60000001804 */
[----:B------:R-:W-:Y:S04]  /*245f0*/  FADD.FTZ R3, R179, R3 ;  /* 0x00000003b3037221 */ /* 0x000fe80000010000 */
[----:B------:R-:W-:Y:S01]  /*24600*/  FADD.FTZ R3, R175, R3 ;  /* 0x00000003af037221 */ /* 0x000fe20000010000 */
[C---:B------:R-:W-:Y:S01]  /*24610*/  HMMA.16816.F32 R8, R20.reuse, R30, R8 ;  /* 0x0000001e1408723c */ /* 0x040fe20000001808 */
[----:B------:R-:W1:Y:S02]  /*24620*/  LDSM.16.MT88.4 R28, [R2+0x6000] ;  /* 0x00600000021c783b */ /* 0x000e640000004200 */
[----:B------:R-:W-:Y:S01]  /*24630*/  FADD.FTZ R36, R174, R3 ;  /* 0x00000003ae247221 */ /* 0x000fe20000010000 */
[----:B------:R-:W-:Y:S01]  /*24640*/  FADD.FTZ R3, R168, R0 ;  /* 0x00000000a8037221 */ /* 0x000fe20000010000 */
[----:B------:R-:W-:Y:S02]  /*24650*/  F2FP.F16.F32.PACK_AB R168, R125, R124 ;  /* 0x0000007c7da8723e */ /* 0x000fe400000000ff */
[----:B------:R-:W-:Y:S01]  /*24660*/  FADD.FTZ R0, R172, R36 ;  /* 0x00000024ac007221 */ /* 0x000fe20000010000 */
[C---:B-----5:R-:W-:Y:S03]  /*24670*/  HMMA.16816.F32 R132, R20.reuse, R32, R132 ;  /* 0x000000201484723c */ /* 0x060fe60000001884 */
[----:B------:R-:W-:Y:S01]  /*24680*/  FADD.FTZ R3, R169, R3 ;  /* 0x00000003a9037221 */ /* 0x000fe20000010000 */
[----:B------:R-:W-:Y:S01]  /*24690*/  F2FP.F16.F32.PACK_AB R169, R127, R126 ;  /* 0x0000007e7fa9723e */ /* 0x000fe200000000ff */
[----:B------:R-:W-:Y:S02]  /*246a0*/  FADD.FTZ R36, R173, R0 ;  /* 0x00000000ad247221 */ /* 0x000fe40000010000 */
        /* <DEDUP_REMOVED lines=94> */
[C---:B---3--:R-:W-:Y:S08]  /*24c90*/  HMMA.16816.F32 R140, R20.reuse, R32, R140 ;  /* 0x00000020148c723c */ /* 0x048ff0000000188c */
[C---:B------:R-:W-:Y:S08]  /*24ca0*/  HMMA.16816.F32 R144, R20.reuse, R34, R144 ;  /* 0x000000221490723c */ /* 0x040ff00000001890 */
[C---:B--2---:R-:W-:Y:S03]  /*24cb0*/  HMMA.16816.F32 R12, R20.reuse, R24, R12 ;  /* 0x00000018140c723c */ /* 0x044fe6000000180c */
        /* <DEDUP_REMOVED lines=13> */
[----:B------:R-:W-:Y:S01]  /*24d90*/  FADD.FTZ R3, R101, R3 ;  /* 0x0000000365037221 */ /* 0x000fe20000010000 */
[----:B------:R-:W-:Y:S04]  /*24da0*/  FADD.FTZ R0, R106, R0 ;  /* 0x000000006a007221 */ /* 0x000fe80000010000 */
        /* <DEDUP_REMOVED lines=35> */
[----:B------:R-:W-:Y:S06]  /*24fe0*/  @P0 BRA `(.L_x_5694) ;  /* 0xffffff8800c40947 */ /* 0x000fec000383ffff */
.L_x_5687:
        /* <DEDUP_REMOVED lines=15> */
.L_x_5702:
[----:B------:R-:W2:Y:S01]  /*250e0*/  S2R R48, SR_TID.X ;  /* 0x0000000000307919 */ /* 0x000ea20000002100 */
[----:B------:R-:W-:Y:S01]  /*250f0*/  FSETP.NE.FTZ.AND P1, PT, R0, RZ, PT ;  /* 0x000000ff0000720b */ /* 0x000fe20003f35000 */
[----:B----4-:R-:W-:Y:S01]  /*25100*/  FADD.FTZ R3, R2, R3 ;  /* 0x0000000302037221 */ /* 0x010fe20000010000 */
[----:B------:R-:W3:Y:S01]  /*25110*/  MUFU.RCP R4, R0 ;  /* 0x0000000000047308 */ /* 0x000ee20000001000 */
[----:B------:R-:W-:Y:S01]  /*25120*/  MOV R11, 0xff800000 ;  /* 0xff800000000b7802 */ /* 0x000fe20000000f00 */
[----:B------:R-:W-:Y:S05]  /*25130*/  WARPSYNC.ALL ;  /* 0x0000000000007948 */ /* 0x000fea0003800000 */
[----:B------:R-:W-:Y:S01]  /*25140*/  FSETP.NE.FTZ.AND P0, PT, R3, RZ, PT ;  /* 0x000000ff0300720b */ /* 0x000fe20003f15000 */
[----:B------:R-:W-:Y:S01]  /*25150*/  MUFU.RCP R5, R3 ;  /* 0x0000000300057308 */ /* 0x000fe20000001000 */
[----:B------:R-:W-:-:S07]  /*25160*/  MOV R10, 0xff800000 ;  /* 0xff800000000a7802 */ /* 0x000fce0000000f00 */
[----:B------:R-:W4:Y:S01]  /*25170*/  @P1 MUFU.LG2 R0, R0 ;  /* 0x0000000000001308 */ /* 0x000f220000000c00 */
[----:B---3--:R-:W-:-:S05]  /*25180*/  FSEL R2, R4, 1, P1 ;  /* 0x3f80000004027808 */ /* 0x008fca0000800000 */
[C---:B------:R-:W-:Y:S02]  /*25190*/  FMUL.FTZ R156, R2.reuse, R156 ;  /* 0x0000009c029c7220 */ /* 0x040fe40000410000 */
[----:B------:R-:W3:Y:S01]  /*251a0*/  @P0 MUFU.LG2 R3, R3 ;  /* 0x0000000300030308 */ /* 0x000ee20000000c00 */
[C---:B------:R-:W-:Y:S01]  /*251b0*/  FMUL.FTZ R157, R2.reuse, R157 ;  /* 0x0000009d029d7220 */ /* 0x040fe20000410000 */
[C---:B------:R-:W-:Y:S01]  /*251c0*/  FMUL.FTZ R160, R2.reuse, R160 ;  /* 0x000000a002a07220 */ /* 0x040fe20000410000 */
[C---:B------:R-:W-:Y:S01]  /*251d0*/  FMUL.FTZ R161, R2.reuse, R161 ;  /* 0x000000a102a17220 */ /* 0x040fe20000410000 */
[----:B------:R-:W-:Y:S01]  /*251e0*/  FMUL.FTZ R132, R2, R132 ;  /* 0x0000008402847220 */ /* 0x000fe20000410000 */
[----:B--2---:R-:W-:Y:S01]  /*251f0*/  SHF.L.U32 R9, R48, 0x4, RZ ;  /* 0x0000000430097819 */ /* 0x004fe200000006ff */
[----:B------:R-:W-:Y:S01]  /*25200*/  FMUL.FTZ R133, R2, R133 ;  /* 0x0000008502857220 */ /* 0x000fe20000410000 */
[----:B------:R-:W-:Y:S01]  /*25210*/  SHF.L.U32 R6, R48, 0x1, RZ ;  /* 0x0000000130067819 */ /* 0x000fe200000006ff */
[----:B------:R-:W-:Y:S01]  /*25220*/  FMUL.FTZ R136, R2, R136 ;  /* 0x0000008802887220 */ /* 0x000fe20000410000 */
[----:B------:R-:W-:Y:S01]  /*25230*/  LOP3.LUT R8, R9, 0x1c0, RZ, 0xc0, !PT ;  /* 0x000001c009087812 */ /* 0x000fe200078ec0ff */
[----:B----4-:R-:W-:Y:S01]  /*25240*/  @P1 FMUL.FTZ R0, R0, 0.69314718246459960938 ;  /* 0x3f31721800001820 */ /* 0x010fe20000410000 */
[C---:B------:R-:W-:Y:S01]  /*25250*/  FMUL.FTZ R137, R2.reuse, R137 ;  /* 0x0000008902897220 */ /* 0x040fe20000410000 */
[C---:B------:R-:W-:Y:S01]  /*25260*/  FMUL.FTZ R140, R2.reuse, R140 ;  /* 0x0000008c028c7220 */ /* 0x040fe20000410000 */
[C---:B------:R-:W-:Y:S01]  /*25270*/  FMUL.FTZ R141, R2.reuse, R141 ;  /* 0x0000008d028d7220 */ /* 0x040fe20000410000 */
[----:B-----5:R-:W-:Y:S01]  /*25280*/  @P1 FFMA.FTZ R11, R7, R150, R0 ;  /* 0x00000096070b1223 */ /* 0x020fe20000010000 */
[C---:B------:R-:W-:Y:S01]  /*25290*/  FMUL.FTZ R144, R2.reuse, R144 ;  /* 0x0000009002907220 */ /* 0x040fe20000410000 */
[C---:B------:R-:W-:Y:S01]  /*252a0*/  FMUL.FTZ R145, R2.reuse, R145 ;  /* 0x0000009102917220 */ /* 0x040fe20000410000 */
[C---:B------:R-:W-:Y:S01]  /*252b0*/  FMUL.FTZ R164, R2.reuse, R164 ;  /* 0x000000a402a47220 */ /* 0x040fe20000410000 */
[C---:B------:R-:W-:Y:S01]  /*252c0*/  FMUL.FTZ R165, R2.reuse, R165 ;  /* 0x000000a502a57220 */ /* 0x040fe20000410000 */
[C---:B------:R-:W-:Y:S01]  /*252d0*/  FMUL.FTZ R168, R2.reuse, R168 ;  /* 0x000000a802a87220 */ /* 0x040fe20000410000 */
[----:B------:R-:W-:Y:S01]  /*252e0*/  FMUL.FTZ R169, R2, R169 ;  /* 0x000000a902a97220 */ /* 0x000fe20000410000 */
[----:B------:R-:W-:Y:S01]  /*252f0*/  FSEL R0, R5, 1, P0 ;  /* 0x3f80000005007808 */ /* 0x000fe20000000000 */
[----:B---3--:R-:W-:Y:S01]  /*25300*/  @P0 FMUL.FTZ R2, R3, 0.69314718246459960938 ;  /* 0x3f31721803020820 */ /* 0x008fe20000410000 */
[----:B------:R-:W-:-:S02]  /*25310*/  LOP3.LUT R229, R229, 0x6, R6, 0xf8, !PT ;  /* 0x00000006e5e57812 */ /* 0x000fc400078ef806 */
[----:B------:R-:W-:Y:S01]  /*25320*/  LOP3.LUT R4, R8, 0x38, R6, 0xf8, !PT ;  /* 0x0000003808047812 */ /* 0x000fe200078ef806 */
[----:B------:R-:W-:Y:S01]  /*25330*/  @P0 FFMA.FTZ R10, R7, R148, R2 ;  /* 0x00000094070a0223 */ /* 0x000fe20000010002 */
        /* <DEDUP_REMOVED lines=30> */
[----:B------:R-:W3:Y:S01]  /*25520*/  LDL.LU R14, [R1+0x100] ;  /* 0x00010000010e7983 */ /* 0x000ee20000300800 */
        /* <DEDUP_REMOVED lines=8> */
[----:B-1----:R-:W-:-:S02]  /*255b0*/  IMAD.IADD R2, R5, 0x1, R0 ;  /* 0x0000000105027824 */ /* 0x002fc400078e0200 */
[----:B----4-:R-:W-:-:S05]  /*255c0*/  IMAD.IADD R4, R6, 0x1, R3 ;  /* 0x0000000106047824 */ /* 0x010fca00078e0203 */
        /* <DEDUP_REMOVED lines=12> */
[----:B------:R-:W3:Y:S04]  /*25690*/  LD.E R4, desc[UR4][R154.64+0x60] ;  /* 0x000060049a047980 */ /* 0x000ee8000c101900 */
[----:B----4-:R-:W2:Y:S01]  /*256a0*/  LD.E.64 R2, desc[UR10][R154.64+0xb0] ;  /* 0x0000b00a9a027980 */ /* 0x010ea2000c101b00 */
[----:B------:R-:W4:Y:S01]  /*256b0*/  S2R R15, SR_CTAID.X ;  /* 0x00000000000f7919 */ /* 0x000f220000002500 */
        /* <DEDUP_REMOVED lines=10> */
[----:B----4-:R-:W-:Y:S01]  /*25760*/  IMAD.SHL.U32 R45, R15, 0x40, RZ ;  /* 0x000000400f2d7824 */ /* 0x010fe200078e00ff */
[----:B------:R-:W-:Y:S01]  /*25770*/  LOP3.LUT P0, RZ, R48, 0x3, RZ, 0xc0, !PT ;  /* 0x0000000330ff7812 */ /* 0x000fe2000780c0ff */
[----:B------:R-:W-:Y:S01]  /*25780*/  BSSY.RECONVERGENT B0, `(.L_x_5696) ;  /* 0x000001f000007945 */ /* 0x000fe20003800200 */
[----:B--2---:R-:W-:-:S04]  /*25790*/  IMAD R2, R2, UR9, R16 ;  /* 0x0000000902027c24 */ /* 0x004fc8000f8e0210 */
[----:B---3--:R-:W-:Y:S01]  /*257a0*/  IMAD R2, R2, R4, R14 ;  /* 0x0000000402027224 */ /* 0x008fe200078e020e */
        /* <DEDUP_REMOVED lines=28> */
.L_x_5697:
[----:B------:R-:W-:Y:S05]  /*25970*/  BSYNC.RECONVERGENT B0 ;  /* 0x0000000000007941 */ /* 0x000fea0003800200 */
.L_x_5696:
        /* <DEDUP_REMOVED lines=54> */
[----:B-1----:R-:W-:Y:S05]  /*25ce0*/  @P0 RET.REL.NODEC R4 `(_ZN5flash24flash_fwd_splitkv_kernelI23Flash_fwd_kernel_traitsILi64ELi64ELi256ELi4ELb0ELb0EN7cutlass6half_tE19Flash_kernel_traitsILi64ELi64ELi256ELi4ES3_EELb0ELb0ELb1ELb0ELb0ELb0ELb1ELb1EEEvNS_16Flash_fwd_paramsE) ;  /* 0xfffffda004c40950 */ /* 0x002fea0003c3ffff */
[----:B------:R-:W-:Y:S02]  /*25cf0*/  R2UR UR4, R46 ;  /* 0x000000002e0472ca */ /* 0x000fe400000e0000 */
[----:B------:R-:W-:-:S13]  /*25d00*/  R2UR UR5, R47 ;  /* 0x000000002f0572ca */ /* 0x000fda00000e0000 */
[----:B------:R1:W-:Y:S02]  /*25d10*/  ST.E.128 desc[UR4][R2.64+0x3800], R12 ;  /* 0x0038000c02007985 */ /* 0x0003e4000c101d04 */
[----:B-1----:R-:W-:Y:S02]  /*25d20*/  IMAD.MOV.U32 R2, RZ, RZ, R10 ;  /* 0x000000ffff027224 */ /* 0x002fe400078e000a */
[----:B------:R-:W-:-:S04]  /*25d30*/  IMAD.MOV.U32 R3, RZ, RZ, 0x0 ;  /* 0x00000000ff037424 */ /* 0x000fc800078e00ff */
[----:B------:R-:W-:Y:S05]  /*25d40*/  RET.REL.NODEC R2 `(_ZN5flash24flash_fwd_splitkv_kernelI23Flash_fwd_kernel_traitsILi64ELi64ELi256ELi4ELb0ELb0EN7cutlass6half_tE19Flash_kernel_traitsILi64ELi64ELi256ELi4ES3_EELb0ELb0ELb1ELb0ELb0ELb0ELb1ELb1EEEvNS_16Flash_fwd_paramsE) ;  /* 0xfffffda002ac7950 */ /* 0x000fea0003c3ffff */
.L_x_5695:
[----:B------:R-:W-:Y:S01]  /*25d50*/  IMAD.MOV.U32 R0, RZ, RZ, 0x2 ;  /* 0x00000002ff007424 */ /* 0x000fe200078e00ff */
[----:B------:R-:W-:Y:S01]  /*25d60*/  MOV R2, R239 ;  /* 0x000000ef00027202 */ /* 0x000fe20000000f00 */
[----:B------:R-:W-:Y:S01]  /*25d70*/  IMAD.MOV.U32 R4, RZ, RZ, -0x1 ;  /* 0xffffffffff047424 */ /* 0x000fe200078e00ff */
[----:B------:R-:W-:-:S07]  /*25d80*/  MOV R3, 0x1f ;  /* 0x0000001f00037802 */ /* 0x000fce0000000f00 */
[----:B-1---5:R-:W-:Y:S05]  /*25d90*/  WARPSYNC.COLLECTIVE R4, `(.L_x_5698) ;  /* 0x0000000004087348 */ /* 0x022fea0003c00000 */
[----:B------:R2:W3:Y:S02]  /*25da0*/  SHFL.BFLY P0, R0, R2, R0, R3 ;  /* 0x0c00000002007389 */ /* 0x0004e40000000003 */
[----:B-123-5:R-:W-:Y:S05]  /*25db0*/  ENDCOLLECTIVE ;  /* 0x000000000000791b */ /* 0x02efea0003800000 */
.L_x_5698:
[----:B------:R-:W-:Y:S02]  /*25dc0*/  MOV R5, R0 ;  /* 0x0000000000057202 */ /* 0x000fe40000000f00 */
[----:B------:R-:W-:-:S03]  /*25dd0*/  MOV R0, 0x1 ;  /* 0x0000000100007802 */ /* 0x000fc60000000f00 */
[----:B------:R-:W-:-:S04]  /*25de0*/  FADD.FTZ R5, R5, R239 ;  /* 0x000000ef05057221 */ /* 0x000fc80000010000 */
[----:B------:R-:W-:-:S07]  /*25df0*/  IMAD.MOV.U32 R2, RZ, RZ, R5 ;  /* 0x000000ffff027224 */ /* 0x000fce00078e0005 */
[----:B------:R-:W-:Y:S05]  /*25e00*/  WARPSYNC.COLLECTIVE R4, `(.L_x_5699) ;  /* 0x0000000004087348 */ /* 0x000fea0003c00000 */
[----:B------:R1:W2:Y:S02]  /*25e10*/  SHFL.BFLY P0, R0, R2, R0, R3 ;  /* 0x0c00000002007389 */ /* 0x0002a40000000003 */
[----:B-12---:R-:W-:Y:S05]  /*25e20*/  ENDCOLLECTIVE ;  /* 0x000000000000791b */ /* 0x006fea0003800000 */
.L_x_5699:
[----:B------:R-:W-:Y:S01]  /*25e30*/  IMAD.MOV.U32 R6, RZ, RZ, R0 ;  /* 0x000000ffff067224 */ /* 0x000fe200078e0000 */
[----:B------:R-:W-:Y:S02]  /*25e40*/  MOV R0, 0x2 ;  /* 0x0000000200007802 */ /* 0x000fe40000000f00 */
[----:B------:R-:W-:-:S07]  /*25e50*/  MOV R2, R240 ;  /* 0x000000f000027202 */ /* 0x000fce0000000f00 */
[----:B------:R-:W-:Y:S05]  /*25e60*/  WARPSYNC.COLLECTIVE R4, `(.L_x_5700) ;  /* 0x0000000004087348 */ /* 0x000fea0003c00000 */
[----:B------:R1:W2:Y:S02]  /*25e70*/  SHFL.BFLY P0, R0, R2, R0, R3 ;  /* 0x0c00000002007389 */ /* 0x0002a40000000003 */
[----:B-12---:R-:W-:Y:S05]  /*25e80*/  ENDCOLLECTIVE ;  /* 0x000000000000791b */ /* 0x006fea0003800000 */
.L_x_5700:
[----:B------:R-:W-:Y:S01]  /*25e90*/  IMAD.MOV.U32 R2, RZ, RZ, R0 ;  /* 0x000000ffff027224 */ /* 0x000fe200078e0000 */
[----:B------:R-:W-:-:S03]  /*25ea0*/  MOV R0, 0x1 ;  /* 0x0000000100007802 */ /* 0x000fc60000000f00 */
[----:B------:R-:W-:-:S07]  /*25eb0*/  FADD.FTZ R2, R2, R240 ;  /* 0x000000f002027221 */ /* 0x000fce0000010000 */
[----:B------:R-:W-:Y:S05]  /*25ec0*/  WARPSYNC.COLLECTIVE R4, `(.L_x_5701) ;  /* 0x0000000004087348 */ /* 0x000fea0003c00000 */
[----:B------:R1:W2:Y:S02]  /*25ed0*/  SHFL.BFLY P0, R0, R2, R0, R3 ;  /* 0x0c00000002007389 */ /* 0x0002a40000000003 */
[----:B-12---:R-:W-:Y:S05]  /*25ee0*/  ENDCOLLECTIVE ;  /* 0x000000000000791b */ /* 0x006fea0003800000 */
.L_x_5701:
[----:B------:R-:W-:Y:S01]  /*25ef0*/  MOV R3, R0 ;  /* 0x0000000000037202 */ /* 0x000fe20000000f00 */
[----:B------:R-:W-:Y:S01]  /*25f00*/  FADD.FTZ R0, R5, R6 ;  /* 0x0000000605007221 */ /* 0x000fe20000010000 */
[----:B------:R-:W-:Y:S06]  /*25f10*/  BRA `(.L_x_5702) ;  /* 0xfffffff000707947 */ /* 0x000fec000383ffff */
.L_x_5703:
        /* <DEDUP_REMOVED lines=14> */
.L_x_14754:


//--------------------- .text._ZN5flash24flash_fwd_splitkv_kernelI23Flash_fwd_kernel_traitsILi64ELi64ELi256ELi4ELb0ELb0EN7cutlass6half_tE19Flash_kernel_traitsILi64ELi64ELi256ELi4ES3_EELb0ELb0ELb1ELb0ELb0ELb1ELb1ELb1EEEvNS_16Flash_fwd_paramsE --------------------------
	.section	.text._ZN5flash24flash_fwd_splitkv_kernelI23Flash_fwd_kernel_traitsILi64ELi64ELi256ELi4ELb0ELb0EN7cutlass6half_tE19Flash_kernel_traitsILi64ELi64ELi256ELi4ES3_EELb0ELb0ELb1ELb0ELb0ELb1ELb1ELb1EEEvNS_16Flash_fwd_paramsE,"ax",@progbits
	.align	128
        .global         _ZN5flash24flash_fwd_splitkv_kernelI23Flash_fwd_kernel_traitsILi64ELi64ELi256ELi4ELb0ELb0EN7cutlass6half_tE19Flash_kernel_traitsILi64ELi64ELi256ELi4ES3_EELb0ELb0ELb1ELb0ELb0ELb1ELb1ELb1EEEvNS_16Flash_fwd_paramsE
        .type           _ZN5flash24flash_fwd_splitkv_kernelI23Flash_fwd_kernel_traitsILi64ELi64ELi256ELi4ELb0ELb0EN7cutlass6half_tE19Flash_kernel_traitsILi64ELi64ELi256ELi4ES3_EELb0ELb0ELb1ELb0ELb0ELb1ELb1ELb1EEEvNS_16Flash_fwd_paramsE,@function
        .size           _ZN5flash24flash_fwd_splitkv_kernelI23Flash_fwd_kernel_traitsILi64ELi64ELi256ELi4ELb0ELb0EN7cutlass6half_tE19Flash_kernel_traitsILi64ELi64ELi256ELi4ES3_EELb0ELb0ELb1ELb0ELb0ELb1ELb1ELb1EEEvNS_16Flash_fwd_paramsE,(.L_x_14755 - _ZN5flash24flash_fwd_splitkv_kernelI23Flash_fwd_kernel_traitsILi64ELi64ELi256ELi4ELb0ELb0EN7cutlass6half_tE19Flash_kernel_traitsILi64ELi64ELi256ELi4ES3_EELb0ELb0ELb1ELb0ELb0ELb1ELb1ELb1EEEvNS_16Flash_fwd_paramsE)
        .other          _ZN5flash24flash_fwd_splitkv_kernelI23Flash_fwd_kernel_traitsILi64ELi64ELi256ELi4ELb0ELb0EN7cutlass6half_tE19Flash_kernel_traitsILi64ELi64ELi256ELi4ES3_EELb0ELb0ELb1ELb0ELb0ELb1ELb1ELb1EEEvNS_16Flash_fwd_paramsE,@"STO_CUDA_ENTRY STV_DEFAULT"
_ZN5flash24flash_fwd_splitkv_kernelI23Flash_fwd_kernel_traitsILi64ELi64ELi256ELi4ELb0ELb0EN7cutlass6half_tE19Flash_kernel_traitsILi64ELi64ELi256ELi4ES3_EELb0ELb0ELb1ELb0ELb0ELb1ELb1ELb1EEEvNS_16Flash_fwd_paramsE:
.text._ZN5flash24flash_fwd_splitkv_kernelI23Flash_fwd_kernel_traitsILi64ELi64ELi256ELi4ELb0ELb0EN7cutlass6half_tE19Flash_kernel_traitsILi64ELi64ELi256ELi4ES3_EELb0ELb0ELb1ELb0ELb0ELb1ELb1ELb1EEEvNS_16Flash_fwd_paramsE:
        /* <DEDUP_REMOVED lines=10> */
[----:B------:R-:W1:Y:S08]  /*00a0*/  LDC R6, c[0x0][0x374] ;  /* 0x0000dd00ff067b82 */ /* 0x000e700000000800 */
        /* <DEDUP_REMOVED lines=19> */
[----:B------:R-:W-:Y:S05]  /*01e0*/  CALL.REL.NOINC `($_ZN5flash24flash_fwd_splitkv_kernelI23Flash_fwd_kernel_traitsILi64ELi64ELi256ELi4ELb0ELb0EN7cutlass6half_tE19Flash_kernel_traitsILi64ELi64ELi256ELi4ES3_EELb0ELb0ELb1ELb0ELb0ELb1ELb1ELb1EEEvNS_16Flash_fwd_paramsE$_ZN5flash30compute_attn_1rowblock_splitkvI23Flash_fwd_kernel_traitsILi64ELi64ELi256ELi4ELb0ELb0EN7cutlass6half_tE19Flash_kernel_traitsILi64ELi64ELi256ELi4ES3_EELb0ELb0ELb1ELb0ELb0ELb1ELb1ELb1ENS_16Flash_fwd_paramsEEEvRKT8_iiiii) ;  /* 0x0000000000087944 */ /* 0x000fea0003c00000 */
[----:B------:R-:W-:Y:S05]  /*01f0*/  BSYNC.RECONVERGENT B3 ;  /* 0x0000000000037941 */ /* 0x000fea0003800200 */
.L_x_5704:
[----:B------:R-:W-:Y:S05]  /*0200*/  EXIT ;  /* 0x000000000000794d */ /* 0x000fea0003800000 */
        .type           $_ZN5flash24flash_fwd_splitkv_kernelI23Flash_fwd_kernel_traitsILi64ELi64ELi256ELi4ELb0ELb0EN7cutlass6half_tE19Flash_kernel_traitsILi64ELi64ELi256ELi4ES3_EELb0ELb0ELb1ELb0ELb0ELb1ELb1ELb1EEEvNS_16Flash_fwd_paramsE$_ZN5flash30compute_attn_1rowblock_splitkvI23Flash_fwd_kernel_traitsILi64ELi64ELi256ELi4ELb0ELb0EN7cutlass6half_tE19Flash_kernel_traitsILi64ELi64ELi256ELi4ES3_EELb0ELb0ELb1ELb0ELb0ELb1ELb1ELb1ENS_16Flash_fwd_paramsEEEvRKT8_iiiii,@function
        .size           $_ZN5flash24flash_fwd_splitkv_kernelI23Flash_fwd_kernel_traitsILi64ELi64ELi256ELi4ELb0ELb0EN7cutlass6half_tE19Flash_kernel_traitsILi64ELi64ELi256ELi4ES3_EELb0ELb0ELb1ELb0ELb0ELb1ELb1ELb1EEEvNS_16Flash_fwd_paramsE$_ZN5flash30compute_attn_1rowblock_splitkvI23Flash_fwd_kernel_traitsILi64ELi64ELi256ELi4ELb0ELb0EN7cutlass6half_tE19Flash_kernel_traitsILi64ELi64ELi256ELi4ES3_EELb0ELb0ELb1ELb0ELb0ELb1ELb1ELb1ENS_16Flash_fwd_paramsEEEvRKT8_iiiii,(.L_x_14755 - $_ZN5flash24flash_fwd_splitkv_kernelI23Flash_fwd_kernel_traitsILi64ELi64ELi256ELi4ELb0ELb0EN7cutlass6half_tE19Flash_kernel_traitsILi64ELi64ELi256ELi4ES3_EELb0ELb0ELb1ELb0ELb0ELb1ELb1ELb1EEEvNS_16Flash_fwd_paramsE$_ZN5flash30compute_attn_1rowblock_splitkvI23Flash_fwd_kernel_traitsILi64ELi64ELi256ELi4ELb0ELb0EN7cutlass6half_tE19Flash_kernel_traitsILi64ELi64ELi256ELi4ES3_EELb0ELb0ELb1ELb0ELb0ELb1ELb1ELb1ENS_16Flash_fwd_paramsEEEvRKT8_iiiii)
$_ZN5flash24flash_fwd_splitkv_kernelI23Flash_fwd_kernel_traitsILi64ELi64ELi256ELi4ELb0ELb0EN7cutlass6half_tE19Flash_kernel_traitsILi64ELi64ELi256ELi4ES3_EELb0ELb0ELb1ELb0ELb0ELb1ELb1ELb1EEEvNS_16Flash_fwd_paramsE$_ZN5flash30compute_attn_1rowblock_splitkvI23Flash_fwd_kernel_traitsILi64ELi64ELi256ELi4ELb0ELb0EN7cutlass6half_tE19Flash_kernel_traitsILi64ELi64ELi256ELi4ES3_EELb0ELb0ELb1ELb0ELb0ELb1ELb1ELb1ENS_16Flash_fwd_paramsEEEvRKT8_iiiii:
        /* <DEDUP_REMOVED lines=38> */
.L_x_5706:
[----:B------:R-:W-:Y:S05]  /*0470*/  BSYNC.RECONVERGENT B0 ;  /* 0x0000000000007941 */ /* 0x000fea0003800200 */
.L_x_5705:
[----:B------:R-:W-:Y:S04]  /*0480*/  BSSY.RECONVERGENT B0, `(.L_x_5707) ;  /* 0x0000007000007945 */ /* 0x000fe80003800200 */
[----:B------:R-:W-:Y:S05]  /*0490*/  @!P4 BRA `(.L_x_5708) ;  /* 0x000000000014c947 */ /* 0x000fea0003800000 */
[----:B------:R-:W3:Y:S02]  /*04a0*/  LD.E.U8 R2, desc[UR6][R164.64+0x1b2] ;  /* 0x0001b206a4027980 */ /* 0x000ee4000c101100 */
[----:B---3--:R-:W-:-:S13]  /*04b0*/  ISETP.NE.AND P0, PT, R2, RZ, PT ;  /* 0x000000ff0200720c */ /* 0x008fda0003f05270 */
[----:B------:R-:W3:Y:S02]  /*04c0*/  @P0 LD.E R2, desc[UR6][R8.64+0x4] ;  /* 0x0000040608020980 */ /* 0x000ee4000c101900 */
[----:B---3-5:R-:W-:-:S06]  /*04d0*/  @P0 IADD3 R71, PT, PT, R2, -R15, RZ ;  /* 0x8000000f02470210 */ /* 0x028fcc0007ffe0ff */
[----:B------:R3:W5:Y:S02]  /*04e0*/  @!P0 LD.E R71, desc[UR6][R8.64] ;  /* 0x0000000608478980 */ /* 0x000764000c101900 */
.L_x_5708:
[----:B------:R-:W-:Y:S05]  /*04f0*/  BSYNC.RECONVERGENT B0 ;  /* 0x0000000000007941 */ /* 0x000fea0003800200 */
.L_x_5707:
[----:B------:R-:W-:Y:S01]  /*0500*/  BSSY.RECONVERGENT B1, `(.L_x_5709) ;  /* 0x0000012000017945 */ /* 0x000fe20003800200 */
[----:B-----5:R-:W-:Y:S02]  /*0510*/  @P3 IADD3 R238, PT, PT, R3, -R0, RZ ;  /* 0x8000000003ee3210 */ /* 0x020fe40007ffe0ff */
[----:B------:R-:W-:Y:S01]  /*0520*/  IADD3 R71, PT, PT, R71, -R14, RZ ;  /* 0x8000000e47477210 */ /* 0x000fe20007ffe0ff */
[----:B------:R-:W-:Y:S06]  /*0530*/  @!P5 BRA `(.L_x_5710) ;  /* 0x000000000014d947 */ /* 0x000fec0003800000 */
[----:B------:R-:W-:-:S05]  /*0540*/  IADD3 R2, P0, PT, R4, R72, RZ ;  /* 0x0000004804027210 */ /* 0x000fca0007f1e0ff */
[----:B------:R-:W-:-:S05]  /*0550*/  IMAD.X R3, R5, 0x1, R70, P0 ;  /* 0x0000000105037824 */ /* 0x000fca00000e0646 */
[----:B------:R-:W4:Y:S02]  /*0560*/  LD.E R59, desc[UR6][R2.64] ;  /* 0x00000006023b7980 */ /* 0x000f24000c101900 */
[----:B----4-:R-:W-:Y:S01]  /*0570*/  IADD3 R59, PT, PT, R59, -R14, RZ ;  /* 0x8000000e3b3b7210 */ /* 0x010fe20007ffe0ff */
[----:B------:R-:W-:Y:S05]  /*0580*/  BRA `(.L_x_5711) ;  /* 0x0000000000247947 */ /* 0x000fea0003800000 */
.L_x_5710:
[----:B------:R-:W4:Y:S01]  /*0590*/  LD.E.64 R2, desc[UR6][R164.64+0x108] ;  /* 0x00010806a4027980 */ /* 0x000f22000c101b00 */
[----:B------:R-:W-:Y:S01]  /*05a0*/  BSSY.RECONVERGENT B0, `(.L_x_5712) ;  /* 0x0000006000007945 */ /* 0x000fe20003800200 */
[----:B----4-:R-:W-:Y:S01]  /*05b0*/  ISETP.NE.U32.AND P0, PT, R2, RZ, PT ;  /* 0x000000ff0200720c */ /* 0x010fe20003f05070 */
[----:B------:R-:W-:-:S03]  /*05c0*/  IMAD.MOV.U32 R2, RZ, RZ, RZ ;  /* 0x000000ffff027224 */ /* 0x000fc600078e00ff */
[----:B------:R-:W-:-:S13]  /*05d0*/  ISETP.NE.AND.EX P0, PT, R3, RZ, PT, P0 ;  /* 0x000000ff0300720c */ /* 0x000fda0003f05300 */
[----:B------:R-:W-:Y:S05]  /*05e0*/  @!P0 BRA `(.L_x_5713) ;  /* 0x0000000000048947 */ /* 0x000fea0003800000 */
[----:B------:R4:W5:Y:S02]  /*05f0*/  LD.E R2, desc[UR6][R164.64+0xbc] ;  /* 0x0000bc06a4027980 */ /* 0x000964000c101900 */
.L_x_5713:
[----:B------:R-:W-:Y:S05]  /*0600*/  BSYNC.RECONVERGENT B0 ;  /* 0x0000000000007941 */ /* 0x000fea0003800200 */
.L_x_5712:
[----:B-----5:R-:W-:Y:S02]  /*0610*/  IADD3 R59, PT, PT, R71, R2, RZ ;  /* 0x00000002473b7210 */ /* 0x020fe40007ffe0ff */
.L_x_5711:
[----:B------:R-:W-:Y:S05]  /*0620*/  BSYNC.RECONVERGENT B1 ;  /* 0x0000000000017941 */ /* 0x000fea0003800200 */
.L_x_5709:
[----:B------:R-:W-:Y:S01]  /*0630*/  IMAD.SHL.U32 R73, R237, 0x40, RZ ;  /* 0x00000040ed497824 */ /* 0x000fe200078e00ff */
[----:B------:R-:W-:Y:S01]  /*0640*/  MOV R2, R236 ;  /* 0x000000ec00027202 */ /* 0x000fe20000000f00 */
[----:B------:R-:W-:-:S03]  /*0650*/  IMAD.MOV.U32 R3, RZ, RZ, 0x0 ;  /* 0x00000000ff037424 */ /* 0x000fc600078e00ff */
[----:B------:R-:W-:-:S13]  /*0660*/  ISETP.GT.AND P0, PT, R238, R73, PT ;  /* 0x00000049ee00720c */ /* 0x000fda0003f04270 */
[----:B-1234-:R-:W-:Y:S05]  /*0670*/  @!P0 RET.REL.NODEC R2 `(_ZN5flash24flash_fwd_splitkv_kernelI23Flash_fwd_kernel_traitsILi64ELi64ELi256ELi4ELb0ELb0EN7cutlass6half_tE19Flash_kernel_traitsILi64ELi64ELi256ELi4ES3_EELb0ELb0ELb1ELb0ELb0ELb1ELb1ELb1EEEvNS_16Flash_fwd_paramsE) ;  /* 0xfffffff802608950 */ /* 0x01efea0003c3ffff */
        /* <DEDUP_REMOVED lines=45> */
[----:B------:R-:W-:Y:S01]  /*0950*/  IMAD.SHL.U32 R11, R60, 0x4, RZ ;  /* 0x000000043c0b7824 */ /* 0x000fe200078e00ff */
[----:B------:R-:W-:Y:S01]  /*0960*/  SHF.R.U32.HI R60, RZ, 0x4, R60 ;  /* 0x00000004ff3c7819 */ /* 0x000fe2000001163c */
[----:B------:R-:W-:-:S04]  /*0970*/  IMAD.MOV.U32 R237, RZ, RZ, 0x0 ;  /* 0x00000000ffed7424 */ /* 0x000fc800078e00ff */
[C---:B------:R-:W-:Y:S02]  /*0980*/  VIADD R14, R60.reuse, 0x18 ;  /* 0x000000183c0e7836 */ /* 0x040fe40000000000 */
[C---:B------:R-:W-:Y:S02]  /*0990*/  VIADD R12, R60.reuse, 0x20 ;  /* 0x000000203c0c7836 */ /* 0x040fe40000000000 */
[----:B------:R-:W-:Y:S02]  /*09a0*/  VIADD R10, R60, 0x28 ;  /* 0x000000283c0a7836 */ /* 0x000fe40000000000 */
[----:B--2---:R-:W-:-:S04]  /*09b0*/  IMAD R2, R2, UR9, R241 ;  /* 0x0000000902027c24 */ /* 0x004fc8000f8e02f1 */
[----:B---3--:R-:W-:Y:S01]  /*09c0*/  IMAD R2, R2, R5, R240 ;  /* 0x0000000502027224 */ /* 0x008fe200078e02f0 */
[C---:B------:R-:W-:Y:S02]  /*09d0*/  LOP3.LUT R5, R11.reuse, 0xffc, RZ, 0xc0, !PT ;  /* 0x00000ffc0b057812 */ /* 0x040fe400078ec0ff */
[----:B------:R-:W-:Y:S01]  /*09e0*/  LOP3.LUT R11, R11, 0x3c, RZ, 0xc0, !PT ;  /* 0x0000003c0b0b7812 */ /* 0x000fe200078ec0ff */
[--C-:B------:R-:W-:Y:S02]  /*09f0*/  IMAD R3, R3, R2, R73.reuse ;  /* 0x0000000203037224 */ /* 0x100fe400078e0249 */
[----:B------:R-:W-:Y:S01]  /*0a00*/  IMAD.IADD R73, R238, 0x1, -R73 ;  /* 0x00000001ee497824 */ /* 0x000fe200078e0a49 */
[----:B------:R-:W-:Y:S01]  /*0a10*/  ISETP.NE.AND P0, PT, R11, RZ, PT ;  /* 0x000000ff0b00720c */ /* 0x000fe20003f05270 */
[----:B----4-:R-:W-:Y:S01]  /*0a20*/  IMAD R4, R3, R4, RZ ;  /* 0x0000000403047224 */ /* 0x010fe200078e02ff */
[----:B-----5:R-:W-:Y:S01]  /*0a30*/  ISETP.GE.AND P1, PT, R11, R0, PT ;  /* 0x000000000b00720c */ /* 0x020fe20003f26270 */
[----:B------:R-:W-:-:S02]  /*0a40*/  VIADD R2, R60, 0x8 ;  /* 0x000000083c027836 */ /* 0x000fc40000000000 */
[----:B------:R-:W-:Y:S01]  /*0a50*/  VIADD R0, R60, 0x10 ;  /* 0x000000103c007836 */ /* 0x000fe20000000000 */
[----:B------:R-:W-:Y:S02]  /*0a60*/  IADD3 R5, P2, PT, R4, R5, RZ ;  /* 0x0000000504057210 */ /* 0x000fe40007f5e0ff */
[-C--:B------:R-:W-:Y:S02]  /*0a70*/  ISETP.GE.OR P5, PT, R60, R73.reuse, P1 ;  /* 0x000000493c00720c */ /* 0x080fe40000fa6670 */
[-C--:B------:R-:W-:Y:S02]  /*0a80*/  ISETP.GE.OR P4, PT, R2, R73.reuse, P1 ;  /* 0x000000490200720c */ /* 0x080fe40000f86670 */
[----:B------:R-:W-:Y:S02]  /*0a90*/  LEA.HI.X.SX32 R4, R4, RZ, 0x1, P2 ;  /* 0x000000ff04047211 */ /* 0x000fe400010f0eff */
[----:B------:R-:W-:Y:S01]  /*0aa0*/  LEA R16, P2, R5, R6, 0x2 ;  /* 0x0000000605107211 */ /* 0x000fe200078410ff */
[----:B------:R-:W-:Y:S01]  /*0ab0*/  VIADD R6, R60, 0x30 ;  /* 0x000000303c067836 */ /* 0x000fe20000000000 */
[----:B------:R-:W-:-:S02]  /*0ac0*/  ISETP.GE.OR P3, PT, R0, R73, P1 ;  /* 0x000000490000720c */ /* 0x000fc40000f66670 */
[----:B------:R-:W-:Y:S01]  /*0ad0*/  LEA.HI.X R17, R5, R7, R4, 0x2, P2 ;  /* 0x0000000705117211 */ /* 0x000fe200010f1404 */
[----:B------:R-:W-:Y:S01]  /*0ae0*/  VIADD R4, R60, 0x38 ;  /* 0x000000383c047836 */ /* 0x000fe20000000000 */
[-C--:B------:R-:W-:Y:S02]  /*0af0*/  ISETP.GE.OR P2, PT, R14, R73.reuse, P1 ;  /* 0x000000490e00720c */ /* 0x080fe40000f46670 */
[-C--:B------:R-:W-:Y:S01]  /*0b00*/  ISETP.GE.OR P6, PT, R12, R73.reuse, P1 ;  /* 0x000000490c00720c */ /* 0x080fe20000fc6670 */
[----:B------:R-:W-:Y:S01]  /*0b10*/  @!P5 ST.E.128 desc[UR6][R16.64], RZ ;  /* 0x000000ff1000d985 */ /* 0x000fe2000c101d06 */
[----:B------:R-:W-:-:S03]  /*0b20*/  ISETP.GE.OR P5, PT, R10, R73, P1 ;  /* 0x000000490a00720c */ /* 0x000fc60000fa6670 */
[----:B------:R-:W-:Y:S01]  /*0b30*/  @!P4 ST.E.128 desc[UR6][R16.64+0x800], RZ ;  /* 0x000800ff1000c985 */ /* 0x000fe2000c101d06 */
[-C--:B------:R-:W-:Y:S02]  /*0b40*/  ISETP.GE.OR P4, PT, R6, R73.reuse, P1 ;  /* 0x000000490600720c */ /* 0x080fe40000f86670 */
[-C--:B------:R-:W-:Y:S01]  /*0b50*/  ISETP.GE.OR P1, PT, R4, R73.reuse, P1 ;  /* 0x000000490400720c */ /* 0x080fe20000f26670 */
[----:B------:R-:W-:Y:S01]  /*0b60*/  @!P3 ST.E.128 desc[UR6][R16.64+0x1000], RZ ;  /* 0x001000ff1000b985 */ /* 0x000fe2000c101d06 */
[----:B------:R-:W-:Y:S02]  /*0b70*/  ISETP.GE.OR P3, PT, R2, R73, P0 ;  /* 0x000000490200720c */ /* 0x000fe40000766670 */
[----:B------:R-:W-:Y:S01]  /*0b80*/  P2R R2, PR, RZ, 0x2 ;  /* 0x00000002ff027803 */ /* 0x000fe20000000000 */
[----:B------:R-:W-:Y:S01]  /*0b90*/  @!P2 ST.E.128 desc[UR6][R16.64+0x1800], RZ ;  /* 0x001800ff1000a985 */ /* 0x000fe2000c101d06 */
[C---:B------:R-:W-:Y:S02]  /*0ba0*/  IADD3 R5, P1, PT, R3.reuse, R60, RZ ;  /* 0x0000003c03057210 */ /* 0x040fe40007f3e0ff */
[----:B------:R-:W-:Y:S01]  /*0bb0*/  ISETP.NE.AND P2, PT, R2, RZ, PT ;  /* 0x000000ff0200720c */ /* 0x000fe20003f45270 */
[----:B------:R-:W-:Y:S01]  /*0bc0*/  @!P6 ST.E.128 desc[UR6][R16.64+0x2000], RZ ;  /* 0x002000ff1000e985 */ /* 0x000fe2000c101d06 */
[----:B------:R-:W-:-:S02]  /*0bd0*/  LEA.HI.X.SX32 R3, R3, RZ, 0x1, P1 ;  /* 0x000000ff03037211 */ /* 0x000fc400008f0eff */
[C---:B------:R-:W-:Y:S01]  /*0be0*/  LEA R2, P1, R5.reuse, R8, 0x2 ;  /* 0x0000000805027211 */ /* 0x040fe200078210ff */
[----:B------:R-:W-:Y:S01]  /*0bf0*/  @!P5 ST.E.128 desc[UR6][R16.64+0x2800], RZ ;  /* 0x002800ff1000d985 */ /* 0x000fe2000c101d06 */
[----:B------:R-:W-:Y:S02]  /*0c00*/  ISETP.GE.OR P6, PT, R0, R73, P0 ;  /* 0x000000490000720c */ /* 0x000fe400007c6670 */
[----:B------:R-:W-:Y:S01]  /*0c10*/  LEA.HI.X R3, R5, R9, R3, 0x2, P1 ;  /* 0x0000000905037211 */ /* 0x000fe200008f1403 */
[----:B------:R-:W-:Y:S01]  /*0c20*/  @!P3 IMAD.MOV.U32 R5, RZ, RZ, -0x800000 ;  /* 0xff800000ff05b424 */ /* 0x000fe200078e00ff */
[----:B------:R-:W-:Y:S01]  /*0c30*/  @!P4 ST.E.128 desc[UR6][R16.64+0x3000], RZ ;  /* 0x003000ff1000c985 */ /* 0x000fe2000c101d06 */
[-C--:B------:R-:W-:Y:S02]  /*0c40*/  ISETP.GE.OR P5, PT, R14, R73.reuse, P0 ;  /* 0x000000490e00720c */ /* 0x080fe400007a6670 */
[-C--:B------:R-:W-:Y:S01]  /*0c50*/  ISETP.GE.OR P4, PT, R12, R73.reuse, P0 ;  /* 0x000000490c00720c */ /* 0x080fe20000786670 */
[----:B------:R-:W-:Y:S01]  /*0c60*/  @!P2 ST.E.128 desc[UR6][R16.64+0x3800], RZ ;  /* 0x003800ff1000a985 */ /* 0x000fe2000c101d06 */
[----:B------:R-:W-:-:S02]  /*0c70*/  ISETP.GE.OR P2, PT, R10, R73, P0 ;  /* 0x000000490a00720c */ /* 0x000fc40000746670 */
        /* <DEDUP_REMOVED lines=16> */
[----:B-1----:R-:W-:Y:S05]  /*0d80*/  @P0 RET.REL.NODEC R236 `(_ZN5flash24flash_fwd_splitkv_kernelI23Flash_fwd_kernel_traitsILi64ELi64ELi256ELi4ELb0ELb0EN7cutlass6half_tE19Flash_kernel_traitsILi64ELi64ELi256ELi4ES3_EELb0ELb0ELb1ELb0ELb0ELb1ELb1ELb1EEEvNS_16Flash_fwd_paramsE) ;  /* 0xfffffff0ec9c0950 */ /* 0x002fea0003c3ffff */
[----:B------:R-:W-:Y:S02]  /*0d90*/  MOV R5, 0xff800000 ;  /* 0xff80000000057802 */ /* 0x000fe40000000f00 */
[----:B------:R-:W-:-:S03]  /*0da0*/  MOV R237, 0x0 ;  /* 0x0000000000ed7802 */ /* 0x000fc60000000f00 */
[----:B------:R1:W-:Y:S02]  /*0db0*/  ST.E desc[UR6][R2.64+0xe0], R5 ;  /* 0x0000e00502007985 */ /* 0x0003e4000c101906 */
[----:B-1----:R-:W-:Y:S05]  /*0dc0*/  RET.REL.NODEC R236 `(_ZN5flash24flash_fwd_splitkv_kernelI23Flash_fwd_kernel_traitsILi64ELi64ELi256ELi4ELb0ELb0EN7cutlass6half_tE19Flash_kernel_traitsILi64ELi64ELi256ELi4ES3_EELb0ELb0ELb1ELb0ELb0ELb1ELb1ELb1EEEvNS_16Flash_fwd_paramsE) ;  /* 0xfffffff0ec8c7950 */ /* 0x002fea0003c3ffff */
.L_x_5714:
        /* <DEDUP_REMOVED lines=26> */
[----:B------:R-:W2:Y:S01]  /*0f70*/  F2I.FTZ.U32.TRUNC.NTZ R17, R16 ;  /* 0x0000001000117305 */ /* 0x000ea2000021f000 */
[----:B-1----:R-:W-:Y:S01]  /*0f80*/  IABS R2, R11 ;  /* 0x0000000b00027213 */ /* 0x002fe20000000000 */
[----:B--2---:R-:W-:Y:S01]  /*0f90*/  IMAD.MOV R3, RZ, RZ, -R17 ;  /* 0x000000ffff037224 */ /* 0x004fe200078e0a11 */
[----:B------:R-:W-:-:S03]  /*0fa0*/  MOV R16, RZ ;  /* 0x000000ff00107202 */ /* 0x000fc60000000f00 */
[----:B------:R-:W-:Y:S01]  /*0fb0*/  IMAD R8, R3, R6, RZ ;  /* 0x0000000603087224 */ /* 0x000fe200078e02ff */
[----:B------:R-:W-:-:S03]  /*0fc0*/  IABS R3, R4 ;  /* 0x0000000400037213 */ /* 0x000fc60000000000 */
[----:B------:R-:W-:Y:S01]  /*0fd0*/  IMAD.HI.U32 R8, R17, R8, R16 ;  /* 0x0000000811087227 */ /* 0x000fe200078e0010 */
[----:B------:R-:W-:Y:S01]  /*0fe0*/  ISETP.NE.AND P3, PT, R11, RZ, PT ;  /* 0x000000ff0b00720c */ /* 0x000fe20003f65270 */
[----:B------:R-:W2:Y:S02]  /*0ff0*/  LD.E.64 R16, desc[UR6][R12.64+0x50] ;  /* 0x000050060c107980 */ /* 0x000ea4000c101b00 */
[----:B------:R-:W-:Y:S02]  /*1000*/  IMAD.MOV R2, RZ, RZ, -R2 ;  /* 0x000000ffff027224 */ /* 0x000fe400078e0a02 */
[----:B------:R-:W-:-:S04]  /*1010*/  IMAD.HI.U32 R9, R8, R3, RZ ;  /* 0x0000000308097227 */ /* 0x000fc800078e00ff */
[----:B------:R-:W-:-:S05]  /*1020*/  IMAD R3, R9, R2, R3 ;  /* 0x0000000209037224 */ /* 0x000fca00078e0203 */
[----:B------:R-:W-:Y:S02]  /*1030*/  ISETP.GT.U32.AND P0, PT, R6, R3, PT ;  /* 0x000000030600720c */ /* 0x000fe40003f04070 */
[----:B------:R-:W-:-:S11]  /*1040*/  LOP3.LUT R2, R4, R11, RZ, 0x3c, !PT ;  /* 0x0000000b04027212 */ /* 0x000fd600078e3cff */
[----:B------:R-:W-:-:S04]  /*1050*/  @!P0 IADD3 R3, PT, PT, R3, -R6, RZ ;  /* 0x8000000603038210 */ /* 0x000fc80007ffe0ff */
[----:B------:R-:W-:Y:S02]  /*1060*/  ISETP.GE.U32.AND P1, PT, R3, R6, PT ;  /* 0x000000060300720c */ /* 0x000fe40003f26070 */
[----:B------:R-:W-:Y:S01]  /*1070*/  ISETP.GE.AND P2, PT, R2, RZ, PT ;  /* 0x000000ff0200720c */ /* 0x000fe20003f46270 */
[----:B------:R-:W-:Y:S02]  /*1080*/  @!P0 VIADD R9, R9, 0x1 ;  /* 0x0000000109098836 */ /* 0x000fe40000000000 */
[-C--:B---3--:R-:W-:Y:S02]  /*1090*/  IMAD R2, R15, R241.reuse, RZ ;  /* 0x000000f10f027224 */ /* 0x088fe400078e02ff */
[----:B------:R-:W-:-:S04]  /*10a0*/  IMAD.WIDE.U32 R14, R14, R241, RZ ;  /* 0x000000f10e0e7225 */ /* 0x000fc800078e00ff */
[----:B------:R-:W-:Y:S01]  /*10b0*/  IMAD.IADD R243, R15, 0x1, R2 ;  /* 0x000000010ff37824 */ /* 0x000fe200078e0202 */
[C---:B------:R-:W-:Y:S02]  /*10c0*/  LEA R242, P0, R14.reuse, R244, 0x2 ;  /* 0x000000f40ef27211 */ /* 0x040fe400078010ff */
[----:B------:R-:W-:Y:S02]  /*10d0*/  @P1 IADD3 R9, PT, PT, R9, 0x1, RZ ;  /* 0x0000000109091810 */ /* 0x000fe40007ffe0ff */
[----:B------:R-:W-:Y:S02]  /*10e0*/  LEA.HI.X R243, R14, R245, R243, 0x2, P0 ;  /* 0x000000f50ef37211 */ /* 0x000fe400000f14f3 */
[----:B------:R-:W-:Y:S01]  /*10f0*/  @!P2 IADD3 R9, PT, PT, -R9, RZ, RZ ;  /* 0x000000ff0909a210 */ /* 0x000fe20007ffe1ff */
[----:B------:R-:W3:Y:S01]  /*1100*/  LD.E.64 R14, desc[UR6][R12.64+0x28] ;  /* 0x000028060c0e7980 */ /* 0x000ee2000c101b00 */
[----:B------:R-:W-:-:S05]  /*1110*/  @!P3 LOP3.LUT R9, RZ, R11, RZ, 0x33, !PT ;  /* 0x0000000bff09b212 */ /* 0x000fca00078e33ff */
[----:B------:R-:W-:-:S06]  /*1120*/  IMAD.WIDE R2, R9, 0x4, R242 ;  /* 0x0000000409027825 */ /* 0x000fcc00078e02f2 */
[----:B------:R1:W2:Y:S01]  /*1130*/  LD.E R2, desc[UR6][R2.64] ;  /* 0x0000000602027980 */ /* 0x0002a2000c101900 */
        /* <DEDUP_REMOVED lines=29> */
[----:B------:R-:W-:Y:S01]  /*1310*/  IMAD R3, R228, R7, R3 ;  /* 0x00000007e4037224 */ /* 0x000fe200078e0203 */
[----:B--2---:R-:W-:Y:S01]  /*1320*/  SHF.R.S32.HI R9, RZ, 0x1f, R2 ;  /* 0x0000001fff097819 */ /* 0x004fe20000011402 */
[----:B------:R-:W-:-:S04]  /*1330*/  IMAD R6, R19, R2, RZ ;  /* 0x0000000213067224 */ /* 0x000fc800078e02ff */
[C---:B------:R-:W-:Y:S02]  /*1340*/  IMAD R6, R18.reuse, R9, R6 ;  /* 0x0000000912067224 */ /* 0x040fe400078e0206 */
[----:B------:R-:W-:-:S04]  /*1350*/  IMAD.WIDE.U32 R18, R18, R2, RZ ;  /* 0x0000000212127225 */ /* 0x000fc800078e00ff */
[----:B------:R-:W-:Y:S02]  /*1360*/  IMAD.IADD R19, R19, 0x1, R6 ;  /* 0x0000000113137824 */ /* 0x000fe400078e0206 */
[----:B------:R-:W-:Y:S01]  /*1370*/  IMAD.WIDE.U32 R18, R4, R228, R18 ;  /* 0x000000e404127225 */ /* 0x000fe200078e0012 */
[----:B------:R-:W-:-:S04]  /*1380*/  SHF.R.S32.HI R6, RZ, 0x1f, R11 ;  /* 0x0000001fff067819 */ /* 0x000fc8000001140b */
[----:B------:R-:W-:Y:S01]  /*1390*/  IADD3 R19, PT, PT, R19, R3, RZ ;  /* 0x0000000313137210 */ /* 0x000fe20007ffe0ff */
[----:B------:R-:W-:-:S04]  /*13a0*/  IMAD R3, R17, R11, RZ ;  /* 0x0000000b11037224 */ /* 0x000fc800078e02ff */
[----:B------:R-:W-:Y:S02]  /*13b0*/  IMAD R6, R16, R6, R3 ;  /* 0x0000000610067224 */ /* 0x000fe400078e0203 */
[----:B---3--:R-:W-:Y:S02]  /*13c0*/  IMAD R3, R15, R2, RZ ;  /* 0x000000020f037224 */ /* 0x008fe400078e02ff */
[----:B------:R-:W-:-:S04]  /*13d0*/  IMAD.WIDE.U32 R16, R11, R16, R18 ;  /* 0x000000100b107225 */ /* 0x000fc800078e0012 */
[----:B------:R-:W-:-:S04]  /*13e0*/  IMAD.WIDE.U32 R10, R14, R2, RZ ;  /* 0x000000020e0a7225 */ /* 0x000fc800078e00ff */
[----:B------:R-:W-:Y:S01]  /*13f0*/  IMAD R3, R14, R9, R3 ;  /* 0x000000090e037224 */ /* 0x000fe200078e0203 */
[----:B------:R-:W-:Y:S01]  /*1400*/  MOV R8, R16 ;  /* 0x0000001000087202 */ /* 0x000fe20000000f00 */
[----:B------:R-:W-:-:S03]  /*1410*/  IMAD.IADD R6, R17, 0x1, R6 ;  /* 0x0000000111067824 */ /* 0x000fc600078e0206 */
[----:B------:R-:W-:Y:S01]  /*1420*/  IADD3 R9, PT, PT, R11, R3, RZ ;  /* 0x000000030b097210 */ /* 0x000fe20007ffe0ff */
[----:B------:R-:W-:Y:S05]  /*1430*/  BRA `(.L_x_5717) ;  /* 0x0000000400407947 */ /* 0x000fea0003800000 */
.L_x_5716:
        /* <DEDUP_REMOVED lines=29> */
[----:B------:R-:W-:Y:S01]  /*1610*/  @!P0 IMAD R2, R2, R228, R7 ;  /* 0x000000e402028224 */ /* 0x000fe200078e0207 */
[----:B------:R-:W-:Y:S01]  /*1620*/  @P0 IADD3 R6, PT, PT, R14, R15, RZ ;  /* 0x0000000f0e060210 */ /* 0x000fe20007ffe0ff */
[----:B---3-5:R-:W-:-:S03]  /*1630*/  @!P0 IMAD R9, R21, R11, RZ ;  /* 0x0000000b15098224 */ /* 0x028fc600078e02ff */
[----:B------:R-:W-:Y:S01]  /*1640*/  @!P0 IADD3 R23, PT, PT, R23, R2, RZ ;  /* 0x0000000217178210 */ /* 0x000fe20007ffe0ff */
[----:B------:R-:W-:Y:S01]  /*1650*/  @!P1 IMAD.IADD R4, R4, 0x1, -R3 ;  /* 0x0000000104049824 */ /* 0x000fe200078e0a03 */
[----:B------:R-:W-:-:S04]  /*1660*/  @!P0 SHF.R.S32.HI R2, RZ, 0x1f, R11 ;  /* 0x0000001fff028819 */ /* 0x000fc8000001140b */
[----:B------:R-:W-:Y:S01]  /*1670*/  ISETP.GE.U32.AND P4, PT, R4, R3, PT ;  /* 0x000000030400720c */ /* 0x000fe20003f86070 */
[----:B------:R-:W-:Y:S01]  /*1680*/  @!P0 IMAD R9, R20, R2, R9 ;  /* 0x0000000214098224 */ /* 0x000fe200078e0209 */
[----:B------:R-:W-:Y:S01]  /*1690*/  LOP3.LUT R3, R240, R5, RZ, 0x3c, !PT ;  /* 0x00000005f0037212 */ /* 0x000fe200078e3cff */
[----:B------:R-:W-:Y:S01]  /*16a0*/  @!P0 IMAD.WIDE.U32 R20, R20, R11, R22 ;  /* 0x0000000b14148225 */ /* 0x000fe200078e0016 */
[----:B------:R-:W-:-:S03]  /*16b0*/  ISETP.NE.AND P3, PT, R5, RZ, PT ;  /* 0x000000ff0500720c */ /* 0x000fc60003f65270 */
[-C--:B------:R-:W-:Y:S01]  /*16c0*/  @P0 IMAD R2, R229, R6.reuse, RZ ;  /* 0x00000006e5020224 */ /* 0x080fe200078e02ff */
[----:B------:R-:W-:Y:S01]  /*16d0*/  ISETP.GE.AND P2, PT, R3, RZ, PT ;  /* 0x000000ff0300720c */ /* 0x000fe20003f46270 */
[----:B------:R-:W-:Y:S01]  /*16e0*/  @P0 IMAD.WIDE.U32 R6, R228, R6, RZ ;  /* 0x00000006e4060225 */ /* 0x000fe200078e00ff */
[----:B------:R-:W-:Y:S02]  /*16f0*/  @!P0 MOV R8, R20 ;  /* 0x0000001400088202 */ /* 0x000fe40000000f00 */
[----:B------:R-:W-:Y:S02]  /*1700*/  LEA R4, R58, 0xffffff00, 0x8 ;  /* 0xffffff003a047811 */ /* 0x000fe400078e40ff */
[----:B------:R-:W-:Y:S02]  /*1710*/  @!P1 IADD3 R10, PT, PT, R10, 0x1, RZ ;  /* 0x000000010a0a9810 */ /* 0x000fe40007ffe0ff */
[----:B------:R-:W-:Y:S01]  /*1720*/  @!P0 IADD3 R9, PT, PT, R21, R9, RZ ;  /* 0x0000000915098210 */ /* 0x000fe20007ffe0ff */
[----:B------:R-:W-:Y:S01]  /*1730*/  @P0 IMAD.IADD R9, R7, 0x1, R2 ;  /* 0x0000000107090824 */ /* 0x000fe200078e0202 */
[----:B------:R-:W-:Y:S01]  /*1740*/  @P0 MOV R8, R6 ;  /* 0x0000000600080202 */ /* 0x000fe20000000f00 */
[----:B----4-:R-:W-:Y:S01]  /*1750*/  @!P0 IMAD R2, R231, R14, RZ ;  /* 0x0000000ee7028224 */ /* 0x010fe200078e02ff */
        /* <DEDUP_REMOVED lines=9> */
[----:B------:R-:W-:Y:S02]  /*17f0*/  @!P3 LOP3.LUT R10, RZ, R5, RZ, 0x33, !PT ;  /* 0x00000005ff0ab212 */ /* 0x000fe400078e33ff */
[----:B------:R-:W-:Y:S01]  /*1800*/  @!P0 IADD3 R23, PT, PT, R9, R2, RZ ;  /* 0x0000000209178210 */ /* 0x000fe20007ffe0ff */
[----:B------:R-:W-:Y:S01]  /*1810*/  @!P0 IMAD R2, R19, R11, RZ ;  /* 0x0000000b13028224 */ /* 0x000fe200078e02ff */
        /* <DEDUP_REMOVED lines=18> */
.L_x_5717:
[----:B------:R-:W-:Y:S05]  /*1940*/  BSYNC.RECONVERGENT B0 ;  /* 0x0000000000007941 */ /* 0x000fea0003800200 */
.L_x_5715:
[----:B------:R-:W-:Y:S01]  /*1950*/  ISETP.NE.AND P0, PT, R0, -0x1, PT ;  /* 0xffffffff0000780c */ /* 0x000fe20003f05270 */
[----:B------:R-:W2:Y:S04]  /*1960*/  LD.E.64 R176, desc[UR6][R164.64+0x30] ;  /* 0x00003006a4b07980 */ /* 0x000ea8000c101b00 */
[----:B------:R-:W3:Y:S04]  /*1970*/  LD.E.64 R20, desc[UR6][R164.64+0x48] ;  /* 0x00004806a4147980 */ /* 0x000ee8000c101b00 */
[----:B------:R-:W4:Y:S04]  /*1980*/  LD.E.64 R18, desc[UR6][R164.64+0x8] ;  /* 0x00000806a4127980 */ /* 0x000f28000c101b00 */
[----:B------:R-:W3:Y:S04]  /*1990*/  @!P0 LD.E.64 R26, desc[UR6][R164.64+0x18] ;  /* 0x00001806a41a8980 */ /* 0x000ee8000c101b00 */
[----:B------:R-:W4:Y:S04]  /*19a0*/  LD.E.64 R16, desc[UR6][R164.64+0x10] ;  /* 0x00001006a4107980 */ /* 0x000f28000c101b00 */
[----:B------:R1:W4:Y:S01]  /*19b0*/  LD.E.64 R14, desc[UR6][R12.64] ;  /* 0x000000060c0e7980 */ /* 0x000322000c101b00 */
[----:B------:R-:W-:-:S03]  /*19c0*/  IMAD.MOV.U32 R3, RZ, RZ, RZ ;  /* 0x000000ffff037224 */ /* 0x000fc600078e00ff */
[----:B------:R-:W4:Y:S04]  /*19d0*/  LD.E R11, desc[UR6][R164.64+0xd0] ;  /* 0x0000d006a40b7980 */ /* 0x000f28000c101900 */
[----:B------:R1:W5:Y:S04]  /*19e0*/  @P6 LD.E R3, desc[UR6][R32.64] ;  /* 0x0000000620036980 */ /* 0x000368000c101900 */
[----:B------:R1:W5:Y:S01]  /*19f0*/  LD.E R239, desc[UR6][R164.64+0xc0] ;  /* 0x0000c006a4ef7980 */ /* 0x000362000c101900 */
[----:B------:R-:W-:-:S04]  /*1a00*/  IABS R2, R5 ;  /* 0x0000000500027213 */ /* 0x000fc80000000000 */
[----:B------:R-:W1:Y:S08]  /*1a10*/  I2F.RP R28, R2 ;  /* 0x00000002001c7306 */ /* 0x000e700000209400 */
[----:B-1----:R-:W1:Y:S02]  /*1a20*/  MUFU.RCP R23, R28 ;  /* 0x0000001c00177308 */ /* 0x002e640000001000 */
[----:B-1----:R-:W-:-:S06]  /*1a30*/  VIADD R23, R23, 0xffffffe ;  /* 0x0ffffffe17177836 */ /* 0x002fcc0000000000 */
[----:B------:R-:W1:Y:S01]  /*1a40*/  F2I.FTZ.U32.TRUNC.NTZ R31, R23 ;  /* 0x00000017001f7305 */ /* 0x000e62000021f000 */
[----:B------:R-:W-:Y:S01]  /*1a50*/  IMAD.MOV.U32 R30, RZ, RZ, RZ ;  /* 0x000000ffff1e7224 */ /* 0x000fe200078e00ff */
[----:B------:R-:W-:Y:S02]  /*1a60*/  IABS R13, R240 ;  /* 0x000000f0000d7213 */ /* 0x000fe40000000000 */
[----:B-1----:R-:W-:-:S05]  /*1a70*/  IADD3 R12, PT, PT, RZ, -R31, RZ ;  /* 0x8000001fff0c7210 */ /* 0x002fca0007ffe0ff */
        /* <DEDUP_REMOVED lines=15> */
[----:B------:R-:W-:Y:S01]  /*1b70*/  @!P1 IADD3 R22, PT, PT, R22, 0x1, RZ ;  /* 0x0000000116169810 */ /* 0x000fe20007ffe0ff */
[-C--:B-----5:R-:W-:Y:S01]  /*1b80*/  IMAD R7, R7, R230.reuse, RZ ;  /* 0x000000e607077224 */ /* 0x0a0fe200078e02ff */
[----:B------:R-:W-:Y:S02]  /*1b90*/  ISETP.GE.AND P2, PT, R2, RZ, PT ;  /* 0x000000ff0200720c */ /* 0x000fe40003f46270 */
[----:B------:R-:W-:Y:S01]  /*1ba0*/  ISETP.NE.AND P1, PT, R5, RZ, PT ;  /* 0x000000ff0500720c */ /* 0x000fe20003f25270 */
[C---:B------:R-:W-:Y:S02]  /*1bb0*/  IMAD R7, R4.reuse, R231, R7 ;  /* 0x000000e704077224 */ /* 0x040fe400078e0207 */
[----:B------:R-:W-:-:S04]  /*1bc0*/  IMAD.WIDE.U32 R28, R4, R230, R28 ;  /* 0x000000e6041c7225 */ /* 0x000fc800078e001c */
[----:B------:R-:W-:Y:S01]  /*1bd0*/  @P3 VIADD R22, R22, 0x1 ;  /* 0x0000000116163836 */ /* 0x000fe20000000000 */
[----:B------:R-:W-:Y:S02]  /*1be0*/  MOV R9, 0x400 ;  /* 0x0000040000097802 */ /* 0x000fe40000000f00 */
[----:B------:R-:W-:Y:S01]  /*1bf0*/  IADD3 R29, PT, PT, R29, R7, RZ ;  /* 0x000000071d1d7210 */ /* 0x000fe20007ffe0ff */
[----:B------:R-:W-:Y:S01]  /*1c00*/  IMAD.MOV.U32 R2, RZ, RZ, R22 ;  /* 0x000000ffff027224 */ /* 0x000fe200078e0016 */
[----:B-1----:R-:W-:-:S03]  /*1c10*/  LEA R62, R62, R9, 0x18 ;  /* 0x000000093e3e7211 */ /* 0x002fc600078ec0ff */
[----:B------:R-:W-:Y:S01]  /*1c20*/  @!P2 IMAD.MOV R2, RZ, RZ, -R2 ;  /* 0x000000ffff02a224 */ /* 0x000fe200078e0a02 */
[----:B------:R-:W-:-:S05]  /*1c30*/  @!P1 LOP3.LUT R2, RZ, R5, RZ, 0x33, !PT ;  /* 0x00000005ff029212 */ /* 0x000fca00078e33ff */
[----:B------:R-:W-:Y:S01]  /*1c40*/  IMAD R23, R25, R2, RZ ;  /* 0x0000000219177224 */ /* 0x000fe200078e02ff */
[----:B------:R-:W-:Y:S01]  /*1c50*/  SHF.R.S32.HI R167, RZ, 0x1f, R240 ;  /* 0x0000001fffa77819 */ /* 0x000fe200000114f0 */
[----:B------:R-:W-:Y:S01]  /*1c60*/  IMAD.WIDE.U32 R28, R2, R24, R28 ;  /* 0x00000018021c7225 */ /* 0x000fe200078e001c */
[----:B------:R-:W-:-:S03]  /*1c70*/  SHF.R.U32.HI R170, RZ, 0x3, R60 ;  /* 0x00000003ffaa7819 */ /* 0x000fc6000001163c */
[----:B------:R-:W-:Y:S02]  /*1c80*/  IMAD.MOV.U32 R171, RZ, RZ, RZ ;  /* 0x000000ffffab7224 */ /* 0x000fe400078e00ff */
        /* <DEDUP_REMOVED lines=8> */
[----:B--2---:R-:W-:-:S02]  /*1d10*/  @P0 IMAD R5, R177, R0, RZ ;  /* 0x00000000b1050224 */ /* 0x004fc400078e02ff */
[----:B---3--:R-:W-:-:S04]  /*1d20*/  @!P0 IMAD.WIDE.U32 R30, R26, R241, RZ ;  /* 0x000000f11a1e8225 */ /* 0x008fc800078e00ff */
[----:B------:R-:W-:Y:S02]  /*1d30*/  @!P0 IMAD R7, R27, R241, RZ ;  /* 0x000000f11b078224 */ /* 0x000fe400078e02ff */
[----:B------:R-:W-:-:S04]  /*1d40*/  @P0 IMAD.WIDE.U32 R26, R176, R0, RZ ;  /* 0x00000000b01a0225 */ /* 0x000fc800078e00ff */
[----:B------:R-:W-:Y:S02]  /*1d50*/  @!P0 IMAD.MOV.U32 R9, RZ, RZ, R30 ;  /* 0x000000ffff098224 */ /* 0x000fe400078e001e */
[----:B------:R-:W-:Y:S01]  /*1d60*/  @P0 IMAD.MOV.U32 R9, RZ, RZ, R26 ;  /* 0x000000ffff090224 */ /* 0x000fe200078e001a */
[----:B------:R-:W-:Y:S02]  /*1d70*/  SHF.R.S32.HI R0, RZ, 0x1f, R2 ;  /* 0x0000001fff007819 */ /* 0x000fe40000011402 */
[----:B------:R-:W-:Y:S01]  /*1d80*/  @!P0 IADD3 R7, PT, PT, R31, R7, RZ ;  /* 0x000000071f078210 */ /* 0x000fe20007ffe0ff */
[----:B------:R-:W-:Y:S01]  /*1d90*/  @P0 IMAD.IADD R7, R27, 0x1, R5 ;  /* 0x000000011b070824 */ /* 0x000fe200078e0205 */
[----:B------:R-:W-:Y:S01]  /*1da0*/  IADD3 R22, P1, PT, R12, R9, RZ ;  /* 0x000000090c167210 */ /* 0x000fe20007f3e0ff */
[----:B------:R-:W-:-:S03]  /*1db0*/  IMAD R4, R0, R24, R23 ;  /* 0x0000001800047224 */ /* 0x000fc600078e0217 */
[----:B------:R-:W-:Y:S02]  /*1dc0*/  IADD3.X R23, PT, PT, RZ, R7, RZ, P1, !PT ;  /* 0x00000007ff177210 */ /* 0x000fe40000ffe4ff */
[----:B------:R-:W-:Y:S01]  /*1dd0*/  IADD3 R8, P1, PT, R12, R8, RZ ;  /* 0x000000080c087210 */ /* 0x000fe20007f3e0ff */
[----:B------:R-:W-:Y:S02]  /*1de0*/  IMAD R5, R21, R240, RZ ;  /* 0x000000f015057224 */ /* 0x000fe400078e02ff */
[----:B------:R-:W-:Y:S02]  /*1df0*/  IMAD.IADD R29, R29, 0x1, R4 ;  /* 0x000000011d1d7824 */ /* 0x000fe400078e0204 */
[----:B------:R-:W-:Y:S01]  /*1e00*/  IMAD.X R9, RZ, RZ, R6, P1 ;  /* 0x000000ffff097224 */ /* 0x000fe200008e0606 */
[----:B------:R-:W-:Y:S01]  /*1e10*/  SHF.R.S32.HI R4, RZ, 0x1f, R71 ;  /* 0x0000001fff047819 */ /* 0x000fe20000011447 */
[----:B------:R-:W-:Y:S02]  /*1e20*/  IMAD R5, R20, R167, R5 ;  /* 0x000000a714057224 */ /* 0x000fe400078e0205 */
[----:B------:R-:W-:Y:S01]  /*1e30*/  IMAD.WIDE.U32 R24, R240, R20, R22 ;  /* 0x00000014f0187225 */ /* 0x000fe200078e0016 */
[----:B------:R-:W-:-:S03]  /*1e40*/  LEA.HI R4, R4, R71, RZ, 0x8 ;  /* 0x0000004704047211 */ /* 0x000fc600078f40ff */
[----:B------:R-:W-:Y:S01]  /*1e50*/  IMAD.WIDE.U32 R22, R237, 0x40, R170 ;  /* 0x00000040ed167825 */ /* 0x000fe200078e00aa */
[----:B------:R-:W-:-:S03]  /*1e60*/  IADD3 R7, PT, PT, R25, R5, RZ ;  /* 0x0000000519077210 */ /* 0x000fc60007ffe0ff */
[----:B------:R-:W-:Y:S01]  /*1e70*/  IMAD.WIDE.U32 R20, R170, R228, R8 ;  /* 0x000000e4aa147225 */ /* 0x000fe200078e0008 */
[----:B------:R-:W-:-:S03]  /*1e80*/  SHF.R.S32.HI R4, RZ, 0x8, R4 ;  /* 0x00000008ff047819 */ /* 0x000fc60000011404 */
[----:B------:R-:W-:Y:S01]  /*1e90*/  IMAD.MOV.U32 R6, RZ, RZ, R24 ;  /* 0x000000ffff067224 */ /* 0x000fe200078e0018 */
[----:B------:R-:W-:Y:S01]  /*1ea0*/  IADD3 R233, PT, PT, R21, R233, RZ ;  /* 0x000000e915e97210 */ /* 0x000fe20007ffe0ff */
[----:B------:R-:W-:Y:S01]  /*1eb0*/  IMAD R5, R23, R176, RZ ;  /* 0x000000b017057224 */ /* 0x000fe200078e02ff */
[----:B----4-:R-:W-:Y:S01]  /*1ec0*/  LEA R232, P0, R20, R18, 0x1 ;  /* 0x0000001214e87211 */ /* 0x010fe200078008ff */
[----:B------:R-:W-:Y:S01]  /*1ed0*/  IMAD.WIDE.U32 R8, R170, R230, R28 ;  /* 0x000000e6aa087225 */ /* 0x000fe200078e001c */
[----:B------:R-:W-:Y:S02]  /*1ee0*/  VIMNMX R69, PT, PT, R227, R4, !PT ;  /* 0x00000004e3457248 */ /* 0x000fe40007fe0100 */
[----:B------:R-:W-:Y:S01]  /*1ef0*/  LEA.HI.X R233, R20, R19, R233, 0x1, P0 ;  /* 0x0000001314e97211 */ /* 0x000fe200000f0ce9 */
[C---:B------:R-:W-:Y:S02]  /*1f00*/  IMAD R5, R22.reuse, R177, R5 ;  /* 0x000000b116057224 */ /* 0x040fe400078e0205 */
[----:B------:R-:W-:Y:S01]  /*1f10*/  IMAD.WIDE.U32 R6, R22, R176, R6 ;  /* 0x000000b016067225 */ /* 0x000fe200078e0006 */
[----:B------:R-:W-:-:S03]  /*1f20*/  LEA R234, P0, R8, R16, 0x1 ;  /* 0x0000001008ea7211 */ /* 0x000fc600078008ff */
[----:B------:R-:W-:Y:S01]  /*1f30*/  IMAD.IADD R235, R9, 0x1, R235 ;  /* 0x0000000109eb7824 */ /* 0x000fe200078e02eb */
[----:B------:R-:W-:Y:S01]  /*1f40*/  LEA R168, P1, R6, R14, 0x1 ;  /* 0x0000000e06a87211 */ /* 0x000fe200078208ff */
[----:B------:R-:W-:Y:S01]  /*1f50*/  IMAD.IADD R5, R7, 0x1, R5 ;  /* 0x0000000107057824 */ /* 0x000fe200078e0205 */
[----:B------:R-:W-:Y:S02]  /*1f60*/  LOP3.LUT R7, R63, 0x1c0, RZ, 0xc0, !PT ;  /* 0x000001c03f077812 */ /* 0x000fe400078ec0ff */
[----:B------:R-:W-:Y:S02]  /*1f70*/  LEA.HI.X R235, R8, R17, R235, 0x1, P0 ;  /* 0x0000001108eb7211 */ /* 0x000fe400000f0ceb */
[----:B------:R-:W-:Y:S02]  /*1f80*/  ISETP.GT.AND P0, PT, R58, R69, PT ;  /* 0x000000453a00720c */ /* 0x000fe40003f04270 */
[----:B------:R-:W-:Y:S02]  /*1f90*/  LEA.HI.X R169, R6, R15, R5, 0x1, P1 ;  /* 0x0000000f06a97211 */ /* 0x000fe400008f0c05 */
[----:B------:R-:W-:-:S04]  /*1fa0*/  LOP3.LUT R6, R7, 0x38, R60, 0xf8, !PT ;  /* 0x0000003807067812 */ /* 0x000fc800078ef83c */
[----:B------:R-:W-:-:S04]  /*1fb0*/  LOP3.LUT R4, R6, 0x38, R63, 0x78, !PT ;  /* 0x0000003806047812 */ /* 0x000fc800078e783f */
[----:B------:R-:W-:Y:S02]  /*1fc0*/  LOP3.LUT R61, R4, 0x1e00, R63, 0xf8, !PT ;  /* 0x00001e00043d7812 */ /* 0x000fe400078ef83f */
[----:B------:R-:W-:Y:S02]  /*1fd0*/  LEA.HI R11, R11, R11, RZ, 0x1 ;  /* 0x0000000b0b0b7211 */ /* 0x000fe400078f08ff */
[----:B------:R-:W-:Y:S01]  /*1fe0*/  LEA R61, R61, R62, 0x1 ;  /* 0x0000003e3d3d7211 */ /* 0x000fe200078e08ff */
[----:B------:R-:W-:Y:S06]  /*1ff0*/  @!P0 BRA `(.L_x_5718) ;  /* 0x000000c400048947 */ /* 0x000fec0003800000 */
        /* <DEDUP_REMOVED lines=12> */
[----:B------:R-:W-:-:S04]  /*20c0*/  SHF.R.S32.HI R11, RZ, 0x1, R11 ;  /* 0x00000001ff0b7819 */ /* 0x000fc8000001140b */
[C---:B------:R-:W-:Y:S01]  /*20d0*/  SHF.L.U32 R119, R11.reuse, 0x5, RZ ;  /* 0x000000050b777819 */ /* 0x040fe200000006ff */
[C---:B------:R-:W-:Y:S01]  /*20e0*/  IMAD.SHL.U32 R131, R11.reuse, 0x10, RZ ;  /* 0x000000100b837824 */ /* 0x040fe200078e00ff */
[C---:B------:R-:W-:Y:S01]  /*20f0*/  SHF.L.U32 R117, R11.reuse, 0x7, RZ ;  /* 0x000000070b757819 */ /* 0x040fe200000006ff */
[C---:B------:R-:W-:Y:S02]  /*2100*/  IMAD R130, R11.reuse, 0x30, RZ ;  /* 0x000000300b827824 */ /* 0x040fe400078e02ff */
        /* <DEDUP_REMOVED lines=52> */
[----:B---3--:R-:W-:Y:S02]  /*2450*/  IMAD R9, R173, R68, RZ ;  /* 0x00000044ad097224 */ /* 0x008fe400078e02ff */
[----:B------:R-:W-:-:S04]  /*2460*/  IMAD.WIDE.U32 R28, R68, R172, R28 ;  /* 0x000000ac441c7225 */ /* 0x000fc800078e001c */
[----:B------:R-:W-:Y:S02]  /*2470*/  IMAD R9, R172, R15, R9 ;  /* 0x0000000fac097224 */ /* 0x000fe400078e0209 */
[----:B----4-:R-:W-:-:S04]  /*2480*/  IMAD.WIDE.U32 R26, R241, R22, R12 ;  /* 0x00000016f11a7225 */ /* 0x010fc800078e000c */
[----:B------:R-:W-:Y:S01]  /*2490*/  IMAD R8, R23, R241, RZ ;  /* 0x000000f117087224 */ /* 0x000fe200078e02ff */
[----:B------:R-:W-:Y:S01]  /*24a0*/  IADD3 R29, PT, PT, R29, R9, RZ ;  /* 0x000000091d1d7210 */ /* 0x000fe20007ffe0ff */
[----:B-----5:R-:W-:Y:S02]  /*24b0*/  IMAD R9, R175, R68, RZ ;  /* 0x00000044af097224 */ /* 0x020fe400078e02ff */
[----:B------:R-:W-:Y:S02]  /*24c0*/  IMAD.IADD R27, R27, 0x1, R8 ;  /* 0x000000011b1b7824 */ /* 0x000fe400078e0208 */
[----:B------:R-:W-:Y:S02]  /*24d0*/  IMAD R8, R174, R15, R9 ;  /* 0x0000000fae087224 */ /* 0x000fe400078e0209 */
[----:B------:R-:W-:-:S04]  /*24e0*/  IMAD.WIDE.U32 R26, R68, R174, R26 ;  /* 0x000000ae441a7225 */ /* 0x000fc800078e001a */
[-C--:B------:R-:W-:Y:S02]  /*24f0*/  IMAD R19, R19, R2.reuse, RZ ;  /* 0x0000000213137224 */ /* 0x080fe400078e02ff */
[----:B------:R-:W-:Y:S02]  /*2500*/  IMAD R9, R25, R2, RZ ;  /* 0x0000000219097224 */ /* 0x000fe400078e02ff */
[----:B------:R-:W-:Y:S02]  /*2510*/  IMAD.IADD R27, R27, 0x1, R8 ;  /* 0x000000011b1b7824 */ /* 0x000fe400078e0208 */
[-C--:B------:R-:W-:Y:S02]  /*2520*/  IMAD R22, R18, R0.reuse, R19 ;  /* 0x0000000012167224 */ /* 0x080fe400078e0213 */
[----:B------:R-:W-:Y:S02]  /*2530*/  IMAD R0, R24, R0, R9 ;  /* 0x0000000018007224 */ /* 0x000fe400078e0209 */
[----:B------:R-:W-:-:S04]  /*2540*/  IMAD.WIDE.U32 R18, R2, R18, R28 ;  /* 0x0000001202127225 */ /* 0x000fc800078e001c */
[----:B------:R-:W-:-:S04]  /*2550*/  IMAD.WIDE.U32 R24, R2, R24, R26 ;  /* 0x0000001802187225 */ /* 0x000fc800078e001a */
[----:B------:R-:W-:Y:S01]  /*2560*/  IMAD.IADD R2, R68, 0x1, R3 ;  /* 0x0000000144027824 */ /* 0x000fe200078e0203 */
[----:B------:R-:W-:Y:S01]  /*2570*/  SHF.L.U32 R3, R60, 0x2, RZ ;  /* 0x000000023c037819 */ /* 0x000fe200000006ff */
[----:B------:R-:W-:Y:S01]  /*2580*/  IMAD.IADD R25, R25, 0x1, R0 ;  /* 0x0000000119197824 */ /* 0x000fe200078e0200 */
[----:B------:R-:W-:Y:S02]  /*2590*/  SHF.R.S32.HI R9, RZ, 0x1f, R71 ;  /* 0x0000001fff097819 */ /* 0x000fe40000011447 */
[----:B------:R-:W-:Y:S02]  /*25a0*/  IADD3 R15, P0, PT, -R71, R170, RZ ;  /* 0x000000aa470f7210 */ /* 0x000fe40007f1e1ff */
[----:B------:R-:W-:Y:S02]  /*25b0*/  LOP3.LUT R0, R3, 0x1c, RZ, 0xc0, !PT ;  /* 0x0000001c03007812 */ /* 0x000fe400078ec0ff */
[----:B------:R-:W-:Y:S01]  /*25c0*/  IADD3 R23, PT, PT, R19, R22, RZ ;  /* 0x0000001613177210 */ /* 0x000fe20007ffe0ff */
[----:B------:R-:W-:Y:S01]  /*25d0*/  IMAD R19, R2, R11, RZ ;  /* 0x0000000b02137224 */ /* 0x000fe200078e02ff */
[----:B------:R-:W-:Y:S01]  /*25e0*/  IADD3.X R9, PT, PT, RZ, ~R9, RZ, P0, !PT ;  /* 0x80000009ff097210 */ /* 0x000fe200007fe4ff */
[----:B------:R-:W-:-:S02]  /*25f0*/  IMAD R2, R170, R11, R12 ;  /* 0x0000000baa027224 */ /* 0x000fc400078e020c */
[----:B------:R-:W-:Y:S01]  /*2600*/  IMAD R0, R170, R11, R0 ;  /* 0x0000000baa007224 */ /* 0x000fe200078e0200 */
[----:B------:R-:W-:Y:S01]  /*2610*/  MOV R22, R18 ;  /* 0x0000001200167202 */ /* 0x000fe20000000f00 */
[C---:B------:R-:W-:Y:S01]  /*2620*/  IMAD R97, R9.reuse, R172, RZ ;  /* 0x000000ac09617224 */ /* 0x040fe200078e02ff */
[----:B------:R-:W-:Y:S01]  /*2630*/  SHF.R.S32.HI R3, RZ, 0x1f, R19 ;  /* 0x0000001fff037819 */ /* 0x000fe20000011413 */
[----:B------:R-:W-:Y:S01]  /*2640*/  IMAD R9, R9, R174, RZ ;  /* 0x000000ae09097224 */ /* 0x000fe200078e02ff */
[C---:B------:R-:W-:Y:S02]  /*2650*/  IADD3 R100, P0, PT, R19.reuse, R2, RZ ;  /* 0x0000000213647210 */ /* 0x040fe40007f1e0ff */
[----:B------:R-:W-:Y:S01]  /*2660*/  IADD3 R14, P1, PT, R19, R0, RZ ;  /* 0x00000000130e7210 */ /* 0x000fe20007f3e0ff */
[----:B------:R-:W-:Y:S01]  /*2670*/  IMAD R97, R173, R15, R97 ;  /* 0x0000000fad617224 */ /* 0x000fe200078e0261 */
[----:B------:R-:W-:Y:S01]  /*2680*/  LEA.HI.X.SX32 R101, R2, R3, 0x1, P0 ;  /* 0x0000000302657211 */ /* 0x000fe200000f0eff */
[----:B------:R-:W-:Y:S01]  /*2690*/  IMAD.WIDE.U32 R22, R172, R15, R22 ;  /* 0x0000000fac167225 */ /* 0x000fe200078e0016 */
[----:B------:R-:W-:-:S03]  /*26a0*/  LEA.HI.X.SX32 R3, R0, R3, 0x1, P1 ;  /* 0x0000000300037211 */ /* 0x000fc600008f0eff */
        /* <DEDUP_REMOVED lines=16> */
[C---:B------:R-:W-:Y:S01]  /*27b0*/  IMAD R81, R175.reuse, 0xc0, RZ ;  /* 0x000000c0af517824 */ /* 0x040fe200078e02ff */
[----:B------:R-:W-:Y:S01]  /*27c0*/  IADD3 R100, P2, PT, R4, R100, RZ ;  /* 0x0000006404647210 */ /* 0x000fe20007f5e0ff */
[----:B------:R-:W-:Y:S01]  /*27d0*/  IMAD R83, R175, 0xe0, RZ ;  /* 0x000000e0af537824 */ /* 0x000fe200078e02ff */
[----:B------:R-:W-:Y:S01]  /*27e0*/  IADD3.X R15, PT, PT, R5, R0, RZ, P0, !PT ;  /* 0x00000000050f7210 */ /* 0x000fe200007fe4ff */
[----:B------:R-:W-:Y:S01]  /*27f0*/  IMAD.WIDE.U32 R184, R174, 0x60, RZ ;  /* 0x00000060aeb87825 */ /* 0x000fe200078e00ff */
[----:B------:R-:W-:-:S03]  /*2800*/  ISETP.GE.AND P0, PT, R12, R239, PT ;  /* 0x000000ef0c00720c */ /* 0x000fc60003f06270 */
[----:B------:R-:W-:-:S04]  /*2810*/  IMAD.WIDE.U32 R180, R174, 0xc0, RZ ;  /* 0x000000c0aeb47825 */ /* 0x000fc800078e00ff */
[----:B------:R-:W-:-:S04]  /*2820*/  IMAD.WIDE.U32 R178, R174, 0xe0, RZ ;  /* 0x000000e0aeb27825 */ /* 0x000fc800078e00ff */
[----:B------:R-:W-:Y:S02]  /*2830*/  IMAD R79, R175, 0xa0, RZ ;  /* 0x000000a0af4f7824 */ /* 0x000fe400078e02ff */
[----:B------:R-:W-:Y:S01]  /*2840*/  IMAD.WIDE.U32 R182, R174, 0xa0, RZ ;  /* 0x000000a0aeb67825 */ /* 0x000fe200078e00ff */
[C---:B------:R-:W-:Y:S02]  /*2850*/  IADD3.X R51, PT, PT, R7.reuse, R0, RZ, P1, !PT ;  /* 0x0000000007337210 */ /* 0x040fe40000ffe4ff */
[----:B------:R-:W-:Y:S01]  /*2860*/  P2R R133, PR, RZ, 0x1 ;  /* 0x00000001ff857803 */ /* 0x000fe20000000000 */
[----:B------:R-:W-:Y:S01]  /*2870*/  IMAD.X R99, R7, 0x1, R101, P3 ;  /* 0x0000000107637824 */ /* 0x000fe200018e0665 */
        /* <DEDUP_REMOVED lines=15> */
.L_x_5789:
        /* <DEDUP_REMOVED lines=9> */
[----:B------:R-:W-:Y:S01]  /*2a00*/  ISETP.LT.OR P1, PT, R170, R115, P0 ;  /* 0x00000073aa00720c */ /* 0x000fe20000721670 */
[----:B------:R-:W-:Y:S01]  /*2a10*/  UMOV UR4, URZ ;  /* 0x000000ff00047c82 */ /* 0x000fe20008000000 */
[C---:B------:R-:W-:Y:S01]  /*2a20*/  ISETP.GE.OR P0, PT, R158.reuse, R113, P5 ;  /* 0x000000719e00720c */ /* 0x040fe20002f06670 */
[----:B------:R-:W-:Y:S01]  /*2a30*/  BSSY.RECONVERGENT B1, `(.L_x_5719) ;  /* 0x0000b34000017945 */ /* 0x000fe20003800200 */
[----:B------:R-:W-:Y:S02]  /*2a40*/  P2R R2, PR, RZ, 0x2 ;  /* 0x00000002ff027803 */ /* 0x000fe40000000000 */
[----:B------:R-:W-:Y:S02]  /*2a50*/  ISETP.LT.OR P4, PT, R158, R115, P0 ;  /* 0x000000739e00720c */ /* 0x000fe40000781670 */
[C---:B------:R-:W-:Y:S02]  /*2a60*/  ISETP.GE.OR P0, PT, R156.reuse, R113, P5 ;  /* 0x000000719c00720c */ /* 0x040fe40002f06670 */
[----:B------:R-:W-:Y:S02]  /*2a70*/  P2R R16, PR, RZ, 0x10 ;  /* 0x00000010ff107803 */ /* 0x000fe40000000000 */
[----:B------:R-:W-:Y:S01]  /*2a80*/  ISETP.LT.OR P0, PT, R156, R115, P0 ;  /* 0x000000739c00720c */ /* 0x000fe20000701670 */
[----:B------:R-:W2:Y:S01]  /*2a90*/  @!P1 LD.E.128 R28, desc[UR6][R96.64] ;  /* 0x00000006601c9980 */ /* 0x000ea2000c101d00 */
[----:B------:R-:W-:Y:S02]  /*2aa0*/  IADD3 R34, P1, PT, R96, R75, RZ ;  /* 0x0000004b60227210 */ /* 0x000fe40007f3e0ff */
[----:B------:R-:W-:Y:S02]  /*2ab0*/  P2R R8, PR, RZ, 0x1 ;  /* 0x00000001ff087803 */ /* 0x000fe40000000000 */
[----:B------:R-:W-:Y:S01]  /*2ac0*/  ISETP.LT.OR P6, PT, R152, R115, P2 ;  /* 0x000000739800720c */ /* 0x000fe200017c1670 */
[--C-:B------:R-:W-:Y:S01]  /*2ad0*/  IMAD.X R35, R97, 0x1, R74.reuse, P1 ;  /* 0x0000000161237824 */ /* 0x100fe200008e064a */
[----:B----4-:R-:W-:Y:S02]  /*2ae0*/  @!P4 IADD3 R20, P3, PT, R34, R75, RZ ;  /* 0x0000004b2214c210 */ /* 0x010fe40007f7e0ff */
[----:B------:R-:W-:Y:S02]  /*2af0*/  ISETP.NE.AND P2, PT, R8, RZ, PT ;  /* 0x000000ff0800720c */ /* 0x000fe40003f45270 */
[----:B------:R-:W-:Y:S01]  /*2b00*/  LEA R32, P0, R64, R104, 0x1 ;  /* 0x0000006840207211 */ /* 0x000fe200078008ff */
[----:B------:R-:W-:Y:S01]  /*2b10*/  @!P4 IMAD.X R21, R35, 0x1, R74, P3 ;  /* 0x000000012315c824 */ /* 0x000fe200018e064a */
[----:B------:R-:W-:Y:S02]  /*2b20*/  ISETP.NE.AND P3, PT, R16, RZ, PT ;  /* 0x000000ff1000720c */ /* 0x000fe40003f65270 */
[----:B------:R-:W-:Y:S02]  /*2b30*/  LEA.HI.X R33, R64, R105, R65, 0x1, P0 ;  /* 0x0000006940217211 */ /* 0x000fe400000f0c41 */
[----:B------:R-:W-:Y:S02]  /*2b40*/  @!P4 LEA R46, P1, R230, R32, 0x5 ;  /* 0x00000020e62ec211 */ /* 0x000fe400078228ff */
[----:B------:R-:W-:Y:S02]  /*2b50*/  P2R R133, PR, RZ, 0x20 ;  /* 0x00000020ff857803 */ /* 0x000fe40000000000 */
[----:B------:R-:W-:Y:S02]  /*2b60*/  P2R R3, PR, RZ, 0x40 ;  /* 0x00000040ff037803 */ /* 0x000fe40000000000 */
        /* <DEDUP_REMOVED lines=282> */
.L_x_5720:
        /* <DEDUP_REMOVED lines=75> */
.L_x_5724:
[----:B------:R-:W-:Y:S05]  /*41c0*/  BSYNC.RECONVERGENT B0 ;  /* 0x0000000000007941 */ /* 0x000fea0003800200 */
.L_x_5723:
        /* <DEDUP_REMOVED lines=56> */
.L_x_5726:
[----:B------:R-:W-:Y:S05]  /*4550*/  BSYNC.RECONVERGENT B0 ;  /* 0x0000000000007941 */ /* 0x000fea0003800200 */
.L_x_5725:
        /* <DEDUP_REMOVED lines=57> */
.L_x_5728:
[----:B------:R-:W-:Y:S05]  /*48f0*/  BSYNC.RECONVERGENT B0 ;  /* 0x0000000000007941 */ /* 0x000fea0003800200 */
.L_x_5727:
        /* <DEDUP_REMOVED lines=59> */
.L_x_5730:
[----:B------:R-:W-:Y:S05]  /*4cb0*/  BSYNC.RECONVERGENT B0 ;  /* 0x0000000000007941 */ /* 0x000fea0003800200 */
.L_x_5729:
        /* <DEDUP_REMOVED lines=62> */
.L_x_5732:
[----:B------:R-:W-:Y:S05]  /*50a0*/  BSYNC.RECONVERGENT B0 ;  /* 0x0000000000007941 */ /* 0x000fea0003800200 */
.L_x_5731:
        /* <DEDUP_REMOVED lines=58> */
.L_x_5734:
[----:B------:R-:W-:Y:S05]  /*5450*/  BSYNC.RECONVERGENT B0 ;  /* 0x0000000000007941 */ /* 0x000fea0003800200 */
.L_x_5733:
        /* <DEDUP_REMOVED lines=62> */
.L_x_5736:
[----:B------:R-:W-:Y:S05]  /*5840*/  BSYNC.RECONVERGENT B0 ;  /* 0x0000000000007941 */ /* 0x000fea0003800200 */
.L_x_5735:
        /* <DEDUP_REMOVED lines=60> */
.L_x_5738:
[----:B------:R-:W-:Y:S05]  /*5c10*/  BSYNC.RECONVERGENT B0 ;  /* 0x0000000000007941 */ /* 0x000fea0003800200 */
.L_x_5737:
        /* <DEDUP_REMOVED lines=62> */
.L_x_5740:
[----:B------:R-:W-:Y:S05]  /*6000*/  BSYNC.RECONVERGENT B0 ;  /* 0x0000000000007941 */ /* 0x000fea0003800200 */
.L_x_5739:
        /* <DEDUP_REMOVED lines=58> */
.L_x_5742:
[----:B------:R-:W-:Y:S05]  /*63b0*/  BSYNC.RECONVERGENT B0 ;  /* 0x0000000000007941 */ /* 0x000fea0003800200 */
.L_x_5741:
        /* <DEDUP_REMOVED lines=71> */
.L_x_5744:
[----:B------:R-:W-:Y:S05]  /*6830*/  BSYNC.RECONVERGENT B0 ;  /* 0x0000000000007941 */ /* 0x000fea0003800200 */
.L_x_5743:
        /* <DEDUP_REMOVED lines=59> */
.L_x_5746:
[----:B------:R-:W-:Y:S05]  /*6bf0*/  BSYNC.RECONVERGENT B0 ;  /* 0x0000000000007941 */ /* 0x000fea0003800200 */
.L_x_5745:
        /* <DEDUP_REMOVED lines=59> */
.L_x_5748:
[----:B------:R-:W-:Y:S05]  /*6fb0*/  BSYNC.RECONVERGENT B0 ;  /* 0x0000000000007941 */ /* 0x000fea0003800200 */
.L_x_5747:
        /* <DEDUP_REMOVED lines=59> */
.L_x_5750:
[----:B------:R-:W-:Y:S05]  /*7370*/  BSYNC.RECONVERGENT B0 ;  /* 0x0000000000007941 */ /* 0x000fea0003800200 */
.L_x_5749:
        /* <DEDUP_REMOVED lines=59> */
.L_x_5752:
[----:B------:R-:W-:Y:S05]  /*7730*/  BSYNC.RECONVERGENT B0 ;  /* 0x0000000000007941 */ /* 0x000fea0003800200 */
.L_x_5751:
        /* <DEDUP_REMOVED lines=59> */
.L_x_5754:
[----:B------:R-:W-:Y:S05]  /*7af0*/  BSYNC.RECONVERGENT B0 ;  /* 0x0000000000007941 */ /* 0x000fea0003800200 */
.L_x_5753:
[----:B------:R-:W5:Y:S02]  /*7b00*/  LD.E R3, desc[UR6][R164.64+0xd0] ;  /* 0x0000d006a4037980 */ /* 0x000f64000c101900 */
[----:B-----5:R-:W-:Y:S05]  /*7b10*/  IMAD.U32 R3, R3, -0x80, RZ ;  /* 0xffffff8003037824 */ /* 0x020fea00078e00ff */
[C---:B------:R-:W-:Y:S02]  /*7b20*/  LEA R14, P1, R3.reuse, R14, 0x1 ;  /* 0x0000000e030e7211 */ /* 0x040fe400078208ff */
[C---:B------:R-:W-:Y:S02]  /*7b30*/  LEA R50, P0, R3.reuse, R50, 0x1 ;  /* 0x0000003203327211 */ /* 0x040fe400078008ff */
[C---:B------:R-:W-:Y:S02]  /*7b40*/  LEA.HI.X.SX32 R15, R3.reuse, R15, 0x1, P1 ;  /* 0x0000000f030f7211 */ /* 0x040fe400008f0eff */
[----:B------:R-:W-:Y:S01]  /*7b50*/  LEA.HI.X.SX32 R51, R3, R51, 0x1, P0 ;  /* 0x0000003303337211 */ /* 0x000fe200000f0eff */
[----:B------:R-:W-:Y:S05]  /*7b60*/  BRA `(.L_x_5721) ;  /* 0x0000006000807947 */ /* 0x000fea0003800000 */
.L_x_5722:
        /* <DEDUP_REMOVED lines=99> */
.L_x_5756:
[----:B------:R-:W-:Y:S05]  /*81a0*/  BSYNC.RECONVERGENT B0 ;  /* 0x0000000000007941 */ /* 0x000fea0003800200 */
.L_x_5755:
        /* <DEDUP_REMOVED lines=96> */
.L_x_5758:
[----:B------:R-:W-:Y:S05]  /*87b0*/  BSYNC.RECONVERGENT B0 ;  /* 0x0000000000007941 */ /* 0x000fea0003800200 */
.L_x_5757:
        /* <DEDUP_REMOVED lines=99> */
.L_x_5760:
[----:B------:R-:W-:Y:S05]  /*8df0*/  BSYNC.RECONVERGENT B0 ;  /* 0x0000000000007941 */ /* 0x000fea0003800200 */
.L_x_5759:
        /* <DEDUP_REMOVED lines=93> */
.L_x_5762:
[----:B------:R-:W-:Y:S05]  /*93d0*/  BSYNC.RECONVERGENT B0 ;  /* 0x0000000000007941 */ /* 0x000fea0003800200 */
.L_x_5761:
        /* <DEDUP_REMOVED lines=94> */
.L_x_5764:
[----:B------:R-:W-:Y:S05]  /*99c0*/  BSYNC.RECONVERGENT B0 ;  /* 0x0000000000007941 */ /* 0x000fea0003800200 */
.L_x_5763:
        /* <DEDUP_REMOVED lines=97> */
.L_x_5766:
[----:B------:R-:W-:Y:S05]  /*9fe0*/  BSYNC.RECONVERGENT B0 ;  /* 0x0000000000007941 */ /* 0x000fea0003800200 */
.L_x_5765:
        /* <DEDUP_REMOVED lines=94> */
.L_x_5768:
[----:B------:R-:W-:Y:S05]  /*a5d0*/  BSYNC.RECONVERGENT B0 ;  /* 0x0000000000007941 */ /* 0x000fea0003800200 */
.L_x_5767:
        /* <DEDUP_REMOVED lines=97> */
.L_x_5770:
[----:B------:R-:W-:Y:S05]  /*abf0*/  BSYNC.RECONVERGENT B0 ;  /* 0x0000000000007941 */ /* 0x000fea0003800200 */
.L_x_5769:
        /* <DEDUP_REMOVED lines=97> */
.L_x_5772:
[----:B------:R-:W-:Y:S05]  /*b210*/  BSYNC.RECONVERGENT B0 ;  /* 0x0000000000007941 */ /* 0x000fea0003800200 */
.L_x_5771:
        /* <DEDUP_REMOVED lines=97> */
.L_x_5774:
[----:B------:R-:W-:Y:S05]  /*b830*/  BSYNC.RECONVERGENT B0 ;  /* 0x0000000000007941 */ /* 0x000fea0003800200 */
.L_x_5773:
        /* <DEDUP_REMOVED lines=95> */
.L_x_5776:
[----:B------:R-:W-:Y:S05]  /*be30*/  BSYNC.RECONVERGENT B0 ;  /* 0x0000000000007941 */ /* 0x000fea0003800200 */
.L_x_5775:
        /* <DEDUP_REMOVED lines=98> */
.L_x_5778:
[----:B------:R-:W-:Y:S05]  /*c460*/  BSYNC.RECONVERGENT B0 ;  /* 0x0000000000007941 */ /* 0x000fea0003800200 */
.L_x_5777:
        /* <DEDUP_REMOVED lines=98> */
.L_x_5780:
[----:B------:R-:W-:Y:S05]  /*ca90*/  BSYNC.RECONVERGENT B0 ;  /* 0x0000000000007941 */ /* 0x000fea0003800200 */
.L_x_5779:
        /* <DEDUP_REMOVED lines=98> */
.L_x_5782:
[----:B------:R-:W-:Y:S05]  /*d0c0*/  BSYNC.RECONVERGENT B0 ;  /* 0x0000000000007941 */ /* 0x000fea0003800200 */
.L_x_5781:
        /* <DEDUP_REMOVED lines=99> */
.L_x_5784:
[----:B------:R-:W-:Y:S05]  /*d700*/  BSYNC.RECONVERGENT B0 ;  /* 0x0000000000007941 */ /* 0x000fea0003800200 */
.L_x_5783:
        /* <DEDUP_REMOVED lines=95> */
.L_x_5786:
[----:B------:R-:W-:Y:S05]  /*dd00*/  BSYNC.RECONVERGENT B0 ;  /* 0x0000000000007941 */ /* 0x000fea0003800200 */
.L_x_5785:
[----:B------:R-:W5:Y:S02]  /*dd10*/  LD.E R3, desc[UR6][R164.64+0xd0] ;  /* 0x0000d006a4037980 */ /* 0x000f64000c101900 */
[----:B-----5:R-:W-:Y:S05]  /*dd20*/  IMAD.U32 R3, R3, -0x80, RZ ;  /* 0xffffff8003037824 */ /* 0x020fea00078e00ff */
[C---:B------:R-:W-:Y:S02]  /*dd30*/  LEA R100, P1, R3.reuse, R100, 0x1 ;  /* 0x0000006403647211 */ /* 0x040fe400078208ff */
[C---:B------:R-:W-:Y:S02]  /*dd40*/  LEA R98, P0, R3.reuse, R98, 0x1 ;  /* 0x0000006203627211 */ /* 0x040fe400078008ff */
[C---:B------:R-:W-:Y:S02]  /*dd50*/  LEA.HI.X.SX32 R101, R3.reuse, R101, 0x1, P1 ;  /* 0x0000006503657211 */ /* 0x040fe400008f0eff */
[----:B------:R-:W-:Y:S09]  /*dd60*/  LEA.HI.X.SX32 R99, R3, R99, 0x1, P0 ;  /* 0x0000006303637211 */ /* 0x000ff200000f0eff */
.L_x_5721:
[----:B------:R-:W-:Y:S05]  /*dd70*/  BSYNC.RECONVERGENT B1 ;  /* 0x0000000000017941 */ /* 0x000fea0003800200 */
.L_x_5719:
        /* <DEDUP_REMOVED lines=101> */
.L_x_5788:
[----:B------:R-:W-:Y:S05]  /*e3d0*/  BSYNC.RECONVERGENT B0 ;  /* 0x0000000000007941 */ /* 0x000fea0003800200 */
.L_x_5787:
[----:B------:R-:W-:Y:S11]  /*e3e0*/  ISETP.GT.AND P0, PT, R114, R69, PT ;  /* 0x000000457200720c */ /* 0x000ff60003f04270 */
[----:B------:R-:W-:Y:S02]  /*e3f0*/  @!UPT UIADD3 URZ, UPT, UPT, URZ, URZ, URZ ;  /* 0x000000fffffff290 */ /* 0x000fe4000fffe0ff */
[----:B------:R-:W-:Y:S05]  /*e400*/  @P0 BRA `(.L_x_5789) ;  /* 0xffffff4400580947 */ /* 0x000fea000383ffff */
.L_x_5718:
        /* <DEDUP_REMOVED lines=19> */
.L_x_5794:
[----:B------:R2:W-:Y:S02]  /*e540*/  STS.128 [R61], RZ ;  /* 0x000000ff3d007388 */ /* 0x0005e40000000c00 */
.L_x_5793:
[----:B------:R-:W-:Y:S05]  /*e550*/  BSYNC.RECONVERGENT B0 ;  /* 0x0000000000007941 */ /* 0x000fea0003800200 */
.L_x_5792:
        /* <DEDUP_REMOVED lines=17> */
.L_x_5796:
[----:B------:R-:W-:Y:S05]  /*e670*/  BSYNC.RECONVERGENT B0 ;  /* 0x0000000000007941 */ /* 0x000fea0003800200 */
.L_x_5795:
        /* <DEDUP_REMOVED lines=11> */
.L_x_5798:
[----:B------:R-:W-:Y:S05]  /*e730*/  BSYNC.RECONVERGENT B0 ;  /* 0x0000000000007941 */ /* 0x000fea0003800200 */
.L_x_5797:
        /* <DEDUP_REMOVED lines=11> */
.L_x_5791:
[----:B------:R-:W2:Y:S04]  /*e7f0*/  LD.E.64 R4, desc[UR6][R164.64+0xf0] ;  /* 0x0000f006a4047980 */ /* 0x000ea8000c101b00 */
[----:B------:R-:W3:Y:S04]  /*e800*/  LD.E.U8 R0, desc[UR6][R164.64+0x1b3] ;  /* 0x0001b306a4007980 */ /* 0x000ee8000c101100 */
[----:B------:R1:W5:Y:S04]  /*e810*/  LD.E.64 R26, desc[UR6][R164.64+0x148] ;  /* 0x00014806a41a7980 */ /* 0x000368000c101b00 */
[----:B------:R1:W5:Y:S01]  /*e820*/  LD.E.64 R28, desc[UR6][R164.64+0x150] ;  /* 0x00015006a41c7980 */ /* 0x000362000c101b00 */
[----:B--2---:R-:W-:-:S04]  /*e830*/  ISETP.NE.U32.AND P0, PT, R4, RZ, PT ;  /* 0x000000ff0400720c */ /* 0x004fc80003f05070 */
[----:B------:R-:W-:-:S13]  /*e840*/  ISETP.NE.AND.EX P0, PT, R5, RZ, PT, P0 ;  /* 0x000000ff0500720c */ /* 0x000fda0003f05300 */
[----:B------:R-:W-:Y:S01]  /*e850*/  @P0 IADD3 R6, P1, PT, R4, R72, RZ ;  /* 0x0000004804060210 */ /* 0x000fe20007f3e0ff */
[----:B------:R-:W-:-:S04]  /*e860*/  IMAD.MOV.U32 R4, RZ, RZ, RZ ;  /* 0x000000ffff047224 */ /* 0x000fc800078e00ff */
[----:B------:R-:W-:-:S05]  /*e870*/  @P0 IMAD.X R7, R5, 0x1, R70, P1 ;  /* 0x0000000105070824 */ /* 0x000fca00008e0646 */
        /* <DEDUP_REMOVED lines=72> */
.L_x_5805:
[----:B------:R-:W-:Y:S05]  /*ed00*/  BSYNC.RECONVERGENT B0 ;  /* 0x0000000000007941 */ /* 0x000fea0003800200 */
.L_x_5804:
[----:B-----5:R3:W-:Y:S01]  /*ed10*/  STS.128 [R61], R8 ;  /* 0x000000083d007388 */ /* 0x0207e20000000c00 */
[----:B------:R-:W-:Y:S05]  /*ed20*/  BRA `(.L_x_5802) ;  /* 0x0000000000047947 */ /* 0x000fea0003800000 */
.L_x_5803:
[----:B------:R2:W-:Y:S02]  /*ed30*/  STS.128 [R61], RZ ;  /* 0x000000ff3d007388 */ /* 0x0005e40000000c00 */
.L_x_5802:
[----:B------:R-:W-:Y:S05]  /*ed40*/  BSYNC.RECONVERGENT B1 ;  /* 0x0000000000017941 */ /* 0x000fea0003800200 */
.L_x_5801:
        /* <DEDUP_REMOVED lines=53> */
.L_x_5809:
[----:B------:R-:W-:Y:S05]  /*f0a0*/  BSYNC.RECONVERGENT B0 ;  /* 0x0000000000007941 */ /* 0x000fea0003800200 */
.L_x_5808:
[----:B-----5:R1:W-:Y:S02]  /*f0b0*/  STS.128 [R61+0x800], R8 ;  /* 0x000800083d007388 */ /* 0x0203e40000000c00 */
.L_x_5807:
[----:B------:R-:W-:Y:S05]  /*f0c0*/  BSYNC.RECONVERGENT B1 ;  /* 0x0000000000017941 */ /* 0x000fea0003800200 */
.L_x_5806:
        /* <DEDUP_REMOVED lines=53> */
.L_x_5813:
[----:B------:R-:W-:Y:S05]  /*f420*/  BSYNC.RECONVERGENT B0 ;  /* 0x0000000000007941 */ /* 0x000fea0003800200 */
.L_x_5812:
[----:B-----5:R1:W-:Y:S02]  /*f430*/  STS.128 [R61+0x1000], R8 ;  /* 0x001000083d007388 */ /* 0x0203e40000000c00 */
.L_x_5811:
[----:B------:R-:W-:Y:S05]  /*f440*/  BSYNC.RECONVERGENT B1 ;  /* 0x0000000000017941 */ /* 0x000fea0003800200 */
.L_x_5810:
        /* <DEDUP_REMOVED lines=51> */
.L_x_5815:
[----:B------:R-:W-:Y:S05]  /*f780*/  BSYNC.RECONVERGENT B0 ;  /* 0x0000000000007941 */ /* 0x000fea0003800200 */
.L_x_5814:
[----:B-----5:R1:W-:Y:S01]  /*f790*/  STS.128 [R61+0x1800], R8 ;  /* 0x001800083d007388 */ /* 0x0203e20000000c00 */
[----:B------:R-:W-:Y:S05]  /*f7a0*/  BRA `(.L_x_5799) ;  /* 0x0000001400dc7947 */ /* 0x000fea0003800000 */
.L_x_5800:
        /* <DEDUP_REMOVED lines=94> */
.L_x_5820:
[----:B------:R-:W-:Y:S05]  /*fd90*/  BSYNC.RECONVERGENT B0 ;  /* 0x0000000000007941 */ /* 0x000fea0003800200 */
.L_x_5819:
[----:B-----5:R2:W-:Y:S01]  /*fda0*/  STS.128 [R61], R20 ;  /* 0x000000143d007388 */ /* 0x0205e20000000c00 */
[----:B------:R-:W-:Y:S05]  /*fdb0*/  BRA `(.L_x_5817) ;  /* 0x0000000000047947 */ /* 0x000fea0003800000 */
.L_x_5818:
[----:B------:R3:W-:Y:S02]  /*fdc0*/  STS.128 [R61], RZ ;  /* 0x000000ff3d007388 */ /* 0x0007e40000000c00 */
.L_x_5817:
[----:B------:R-:W-:Y:S05]  /*fdd0*/  BSYNC.RECONVERGENT B1 ;  /* 0x0000000000017941 */ /* 0x000fea0003800200 */
.L_x_5816:
        /* <DEDUP_REMOVED lines=89> */
.L_x_5824:
[----:B------:R-:W-:Y:S05]  /*10370*/  BSYNC.RECONVERGENT B0 ;  /* 0x0000000000007941 */ /* 0x000fea0003800200 */
.L_x_5823:
[----:B-----5:R4:W-:Y:S02]  /*10380*/  STS.128 [R61+0x800], R20 ;  /* 0x000800143d007388 */ /* 0x0209e40000000c00 */
.L_x_5822:
[----:B------:R-:W-:Y:S05]  /*10390*/  BSYNC.RECONVERGENT B1 ;  /* 0x0000000000017941 */ /* 0x000fea0003800200 */
.L_x_5821:
        /* <DEDUP_REMOVED lines=89> */
.L_x_5828:
[----:B------:R-:W-:Y:S05]  /*10930*/  BSYNC.RECONVERGENT B0 ;  /* 0x0000000000007941 */ /* 0x000fea0003800200 */
.L_x_5827:
[----:B-----5:R4:W-:Y:S02]  /*10940*/  STS.128 [R61+0x1000], R20 ;  /* 0x001000143d007388 */ /* 0x0209e40000000c00 */
.L_x_5826:
[----:B------:R-:W-:Y:S05]  /*10950*/  BSYNC.RECONVERGENT B1 ;  /* 0x0000000000017941 */ /* 0x000fea0003800200 */
.L_x_5825:
        /* <DEDUP_REMOVED lines=90> */
.L_x_5830:
[----:B------:R-:W-:Y:S05]  /*10f00*/  BSYNC.RECONVERGENT B0 ;  /* 0x0000000000007941 */ /* 0x000fea0003800200 */
.L_x_5829:
[----:B-----5:R2:W-:Y:S02]  /*10f10*/  STS.128 [R61+0x1800], R20 ;  /* 0x001800143d007388 */ /* 0x0205e40000000c00 */
.L_x_5799:
[----:B------:R-:W-:Y:S05]  /*10f20*/  BSYNC.RECONVERGENT B2 ;  /* 0x0000000000027941 */ /* 0x000fea0003800200 */
.L_x_5790:
[----:B-1----:R-:W-:Y:S01]  /*10f30*/  IADD3 R3, PT, PT, -R68, R59, RZ ;  /* 0x0000003b44037210 */ /* 0x002fe20007ffe1ff */
        /* <DEDUP_REMOVED lines=10> */
.L_x_5833:
[----:B------:R1:W-:Y:S02]  /*10fe0*/  STS.128 [R61+0x2000], RZ ;  /* 0x002000ff3d007388 */ /* 0x0003e40000000c00 */
.L_x_5832:
[----:B------:R-:W-:Y:S05]  /*10ff0*/  BSYNC.RECONVERGENT B0 ;  /* 0x0000000000007941 */ /* 0x000fea0003800200 */
.L_x_5831:
        /* <DEDUP_REMOVED lines=12> */
.L_x_5836:
[----:B------:R1:W-:Y:S02]  /*110c0*/  STS.128 [R61+0x2800], RZ ;  /* 0x002800ff3d007388 */ /* 0x0003e40000000c00 */
.L_x_5835:
[----:B------:R-:W-:Y:S05]  /*110d0*/  BSYNC.RECONVERGENT B0 ;  /* 0x0000000000007941 */ /* 0x000fea0003800200 */
.L_x_5834:
[----:B------:R-:W-:Y:S01]  /*110e0*/  ISETP.GE.AND P0, PT, R30, R3, PT ;  /* 0x000000031e00720c */ /* 0x000fe20003f06270 */
[----:B------:R-:W-:-:S12]  /*110f0*/  BSSY.RECONVERGENT B0, `(.L_x_5837) ;  /* 0x000000c000007945 */ /* 0x000fd80003800200 */
        /* <DEDUP_REMOVED lines=10> */
.L_x_5839:
[----:B------:R1:W-:Y:S02]  /*111a0*/  STS.128 [R61+0x3000], RZ ;  /* 0x003000ff3d007388 */ /* 0x0003e40000000c00 */
.L_x_5838:
[----:B------:R-:W-:Y:S05]  /*111b0*/  BSYNC.RECONVERGENT B0 ;  /* 0x0000000000007941 */ /* 0x000fea0003800200 */
.L_x_5837:
        /* <DEDUP_REMOVED lines=12> */
.L_x_5842:
[----:B------:R1:W-:Y:S02]  /*11280*/  STS.128 [R61+0x3800], RZ ;  /* 0x003800ff3d007388 */ /* 0x0003e40000000c00 */
.L_x_5841:
[----:B------:R-:W-:Y:S05]  /*11290*/  BSYNC.RECONVERGENT B0 ;  /* 0x0000000000007941 */ /* 0x000fea0003800200 */
.L_x_5840:
        /* <DEDUP_REMOVED lines=16> */
.L_x_5845:
[----:B------:R1:W-:Y:S02]  /*113a0*/  STS.128 [R61+0x4000], RZ ;  /* 0x004000ff3d007388 */ /* 0x0003e40000000c00 */
.L_x_5844:
[----:B------:R-:W-:Y:S05]  /*113b0*/  BSYNC.RECONVERGENT B0 ;  /* 0x0000000000007941 */ /* 0x000fea0003800200 */
.L_x_5843:
        /* <DEDUP_REMOVED lines=13> */
.L_x_5848:
[----:B------:R4:W-:Y:S02]  /*11490*/  STS.128 [R61+0x4800], RZ ;  /* 0x004800ff3d007388 */ /* 0x0009e40000000c00 */
.L_x_5847:
[----:B------:R-:W-:Y:S05]  /*114a0*/  BSYNC.RECONVERGENT B0 ;  /* 0x0000000000007941 */ /* 0x000fea0003800200 */
.L_x_5846:
[----:B---3--:R-:W-:Y:S01]  /*114b0*/  IADD3 R20, PT, PT, R170, 0x60, RZ ;  /* 0x00000060aa147810 */ /* 0x008fe20007ffe0ff */
[----:B------:R-:W-:Y:S03]  /*114c0*/  BSSY.RECONVERGENT B0, `(.L_x_5849) ;  /* 0x0000010000007945 */ /* 0x000fe60003800200 */
[----:B------:R-:W-:-:S13]  /*114d0*/  ISETP.GE.AND P0, PT, R20, R3, PT ;  /* 0x000000031400720c */ /* 0x000fda0003f06270 */
[----:B------:R-:W-:Y:S05]  /*114e0*/  @P0 BRA `(.L_x_5850) ;  /* 0x0000000000340947 */ /* 0x000fea0003800000 */
[----:B------:R-:W-:-:S13]  /*114f0*/  ISETP.GE.AND P0, PT, R12, R239, PT ;  /* 0x000000ef0c00720c */ /* 0x000fda0003f06270 */
[----:B------:R-:W-:Y:S05]  /*11500*/  @P0 BRA `(.L_x_5851) ;  /* 0x0000000000280947 */ /* 0x000fea0003800000 */
[----:B-12---:R-:W-:Y:S01]  /*11510*/  MOV R4, R28 ;  /* 0x0000001c00047202 */ /* 0x006fe20000000f00 */
        /* <DEDUP_REMOVED lines=9> */
.L_x_5851:
[----:B------:R3:W-:Y:S02]  /*115b0*/  STS.128 [R61+0x5000], RZ ;  /* 0x005000ff3d007388 */ /* 0x0007e40000000c00 */
.L_x_5850:
[----:B------:R-:W-:Y:S05]  /*115c0*/  BSYNC.RECONVERGENT B0 ;  /* 0x0000000000007941 */ /* 0x000fea0003800200 */
.L_x_5849:
[----:B------:R-:W-:Y:S01]  /*115d0*/  IADD3 R18, PT, PT, R170, 0x70, RZ ;  /* 0x00000070aa127810 */ /* 0x000fe20007ffe0ff */
[----:B------:R-:W-:Y:S03]  /*115e0*/  BSSY.RECONVERGENT B0, `(.L_x_5852) ;  /* 0x0000010000007945 */ /* 0x000fe60003800200 */
[----:B------:R-:W-:-:S13]  /*115f0*/  ISETP.GE.AND P0, PT, R18, R3, PT ;  /* 0x000000031200720c */ /* 0x000fda0003f06270 */
[----:B------:R-:W-:Y:S05]  /*11600*/  @P0 BRA `(.L_x_5853) ;  /* 0x0000000000340947 */ /* 0x000fea0003800000 */
[----:B------:R-:W-:-:S13]  /*11610*/  ISETP.GE.AND P0, PT, R12, R239, PT ;  /* 0x000000ef0c00720c */ /* 0x000fda0003f06270 */
[----:B------:R-:W-:Y:S05]  /*11620*/  @P0 BRA `(.L_x_5854) ;  /* 0x0000000000280947 */ /* 0x000fea0003800000 */
[----:B-123--:R-:W-:Y:S01]  /*11630*/  MOV R4, R28 ;  /* 0x0000001c00047202 */ /* 0x00efe20000000f00 */
        /* <DEDUP_REMOVED lines=9> */
.L_x_5854:
[----:B------:R1:W-:Y:S02]  /*116d0*/  STS.128 [R61+0x5800], RZ ;  /* 0x005800ff3d007388 */ /* 0x0003e40000000c00 */
.L_x_5853:
[----:B------:R-:W-:Y:S05]  /*116e0*/  BSYNC.RECONVERGENT B0 ;  /* 0x0000000000007941 */ /* 0x000fea0003800200 */
.L_x_5852:
[----:B------:R-:W-:Y:S01]  /*116f0*/  LOP3.LUT R16, R170, 0x80, RZ, 0xfc, !PT ;  /* 0x00000080aa107812 */ /* 0x000fe200078efcff */
        /* <DEDUP_REMOVED lines=15> */
.L_x_5857:
[----:B------:R1:W-:Y:S02]  /*117f0*/  STS.128 [R61+0x6000], RZ ;  /* 0x006000ff3d007388 */ /* 0x0003e40000000c00 */
.L_x_5856:
[----:B------:R-:W-:Y:S05]  /*11800*/  BSYNC.RECONVERGENT B0 ;  /* 0x0000000000007941 */ /* 0x000fea0003800200 */
.L_x_5855:
[----:B------:R-:W-:Y:S01]  /*11810*/  IADD3 R14, PT, PT, R170, 0x90, RZ ;  /* 0x00000090aa0e7810 */ /* 0x000fe20007ffe0ff */
[----:B------:R-:W-:Y:S03]  /*11820*/  BSSY.RECONVERGENT B0, `(.L_x_5858) ;  /* 0x000000d000007945 */ /* 0x000fe60003800200 */
[----:B------:R-:W-:-:S13]  /*11830*/  ISETP.GE.AND P0, PT, R14, R3, PT ;  /* 0x000000030e00720c */ /* 0x000fda0003f06270 */
[----:B------:R-:W-:Y:S05]  /*11840*/  @P0 BRA `(.L_x_5859) ;  /* 0x0000000000280947 */ /* 0x000fea0003800000 */
[----:B------:R-:W-:-:S13]  /*11850*/  ISETP.GE.AND P0, PT, R12, R239, PT ;  /* 0x000000ef0c00720c */ /* 0x000fda0003f06270 */
[----:B------:R-:W-:Y:S05]  /*11860*/  @P0 BRA `(.L_x_5860) ;  /* 0x00000000001c0947 */ /* 0x000fea0003800000 */
[----:B-123--:R-:W-:-:S04]  /*11870*/  LEA R4, P0, R228, R28, 0x8 ;  /* 0x0000001ce4047211 */ /* 0x00efc800078040ff */
[----:B------:R-:W-:-:S05]  /*11880*/  LEA.HI.X R5, R228, R29, R229, 0x8, P0 ;  /* 0x0000001de4057211 */ /* 0x000fca00000f44e5 */
[----:B------:R-:W-:Y:S01]  /*11890*/  @!PT LDS RZ, [RZ] ;  /* 0x00000000fffff984 */ /* 0x000fe20000000800 */
[----:B------:R-:W-:Y:S01]  /*118a0*/  @!PT LDS RZ, [RZ] ;  /* 0x00000000fffff984 */ /* 0x000fe20000000800 */
[----:B------:R-:W-:Y:S01]  /*118b0*/  @!PT LDS RZ, [RZ] ;  /* 0x00000000fffff984 */ /* 0x000fe20000000800 */
[----:B------:R1:W-:Y:S01]  /*118c0*/  LDGSTS.E.BYPASS.LTC128B.128 [R61+0x6800], desc[UR6][R4.64] ;  /* 0x06800000043d7fae */ /* 0x0003e2000b981a06 */
[----:B------:R-:W-:Y:S05]  /*118d0*/  BRA `(.L_x_5859) ;  /* 0x0000000000047947 */ /* 0x000fea0003800000 */
.L_x_5860:
[----:B------:R1:W-:Y:S02]  /*118e0*/  STS.128 [R61+0x6800], RZ ;  /* 0x006800ff3d007388 */ /* 0x0003e40000000c00 */
.L_x_5859:
[----:B------:R-:W-:Y:S05]  /*118f0*/  BSYNC.RECONVERGENT B0 ;  /* 0x0000000000007941 */ /* 0x000fea0003800200 */
.L_x_5858:
        /* <DEDUP_REMOVED lines=16> */
.L_x_5863:
[----:B------:R1:W-:Y:S02]  /*11a00*/  STS.128 [R61+0x7000], RZ ;  /* 0x007000ff3d007388 */ /* 0x0003e40000000c00 */
.L_x_5862:
[----:B------:R-:W-:Y:S05]  /*11a10*/  BSYNC.RECONVERGENT B0 ;  /* 0x0000000000007941 */ /* 0x000fea0003800200 */
.L_x_5861:
        /* <DEDUP_REMOVED lines=16> */
.L_x_5866:
[----:B------:R1:W-:Y:S02]  /*11b20*/  STS.128 [R61+0x7800], RZ ;  /* 0x007800ff3d007388 */ /* 0x0003e40000000c00 */
.L_x_5865:
[----:B------:R-:W-:Y:S05]  /*11b30*/  BSYNC.RECONVERGENT B0 ;  /* 0x0000000000007941 */ /* 0x000fea0003800200 */
.L_x_5864:
        /* <DEDUP_REMOVED lines=16> */
.L_x_5869:
[----:B------:R1:W-:Y:S02]  /*11c40*/  STS.128 [R61+0x8000], RZ ;  /* 0x008000ff3d007388 */ /* 0x0003e40000000c00 */
.L_x_5868:
[----:B------:R-:W-:Y:S05]  /*11c50*/  BSYNC.RECONVERGENT B0 ;  /* 0x0000000000007941 */ /* 0x000fea0003800200 */
.L_x_5867:
[----:B-123--:R-:W-:Y:S01]  /*11c60*/  IADD3 R4, PT, PT, R170, 0xd0, RZ ;  /* 0x000000d0aa047810 */ /* 0x00efe20007ffe0ff */
        /* <DEDUP_REMOVED lines=15> */
.L_x_5872:
[----:B------:R1:W-:Y:S02]  /*11d60*/  STS.128 [R61+0x8800], RZ ;  /* 0x008800ff3d007388 */ /* 0x0003e40000000c00 */
.L_x_5871:
[----:B------:R-:W-:Y:S05]  /*11d70*/  BSYNC.RECONVERGENT B0 ;  /* 0x0000000000007941 */ /* 0x000fea0003800200 */
.L_x_5870:
        /* <DEDUP_REMOVED lines=16> */
.L_x_5875:
[----:B------:R3:W-:Y:S02]  /*11e80*/  STS.128 [R61+0x9000], RZ ;  /* 0x009000ff3d007388 */ /* 0x0007e40000000c00 */
.L_x_5874:
[----:B------:R-:W-:Y:S05]  /*11e90*/  BSYNC.RECONVERGENT B0 ;  /* 0x0000000000007941 */ /* 0x000fea0003800200 */
.L_x_5873:
        /* <DEDUP_REMOVED lines=14> */
.L_x_5878:
[----:B------:R1:W-:Y:S02]  /*11f80*/  STS.128 [R61+0x9800], RZ ;  /* 0x009800ff3d007388 */ /* 0x0003e40000000c00 */
.L_x_5877:
[----:B------:R-:W-:Y:S05]  /*11f90*/  BSYNC.RECONVERGENT B0 ;  /* 0x0000000000007941 */ /* 0x000fea0003800200 */
.L_x_5876:
[----:B------:R-:W2:Y:S04]  /*11fa0*/  LD.E.64 R34, desc[UR6][R164.64+0x1c0] ;  /* 0x0001c006a4227980 */ /* 0x000ea8000c101b00 */
[----:B-1----:R-:W5:Y:S01]  /*11fb0*/  LD.E.64 R28, desc[UR6][R164.64+0x1b8] ;  /* 0x0001b806a41c7980 */ /* 0x002f62000c101b00 */
[----:B------:R-:W-:-:S03]  /*11fc0*/  MOV R166, R240 ;  /* 0x000000f000a67202 */ /* 0x000fc60000000f00 */
[----:B------:R-:W3:Y:S04]  /*11fd0*/  LD.E R5, desc[UR6][R164.64+0xd8] ;  /* 0x0000d806a4057980 */ /* 0x000ee8000c101900 */
[----:B------:R-:W0:Y:S01]  /*11fe0*/  LDGDEPBAR ;  /* 0x00000000000079af */ /* 0x000e220000000000 */
[----:B--2---:R-:W-:-:S04]  /*11ff0*/  IMAD.WIDE.U32 R32, R241, R34, R166 ;  /* 0x00000022f1207225 */ /* 0x004fc800078e00a6 */
[----:B------:R-:W-:Y:S01]  /*12000*/  IMAD R0, R35, R241, RZ ;  /* 0x000000f123007224 */ /* 0x000fe200078e02ff */
[----:B-----5:R-:W-:-:S04]  /*12010*/  LEA R28, P0, R32, R28, 0x2 ;  /* 0x0000001c201c7211 */ /* 0x020fc800078010ff */
[----:B------:R-:W-:-:S04]  /*12020*/  IADD3 R0, PT, PT, R33, R0, RZ ;  /* 0x0000000021007210 */ /* 0x000fc80007ffe0ff */
[----:B------:R-:W-:-:S05]  /*12030*/  LEA.HI.X R29, R32, R29, R0, 0x2, P0 ;  /* 0x0000001d201d7211 */ /* 0x000fca00000f1400 */
[----:B------:R-:W2:Y:S01]  /*12040*/  LD.E R0, desc[UR6][R28.64] ;  /* 0x000000061c007980 */ /* 0x000ea2000c101900 */
[----:B---3--:R-:W2:Y:S01]  /*12050*/  MUFU.RCP R5, R5 ;  /* 0x0000000500057308 */ /* 0x008ea20000001000 */
        /* <DEDUP_REMOVED lines=12> */
.L_x_5881:
[----:B------:R2:W-:Y:S01]  /*12120*/  STS.128 [R61+0xa000], RZ ;  /* 0x00a000ff3d007388 */ /* 0x0005e20000000c00 */
[----:B------:R-:W-:Y:S05]  /*12130*/  BRA `(.L_x_5882) ;  /* 0x0000000000047947 */ /* 0x000fea0003800000 */
.L_x_5880:
[----:B------:R3:W-:Y:S02]  /*12140*/  STS.128 [R61+0xa000], RZ ;  /* 0x00a000ff3d007388 */ /* 0x0007e40000000c00 */
.L_x_5882:
[----:B------:R-:W-:Y:S05]  /*12150*/  BSYNC.RECONVERGENT B0 ;  /* 0x0000000000007941 */ /* 0x000fea0003800200 */
.L_x_5879:
        /* <DEDUP_REMOVED lines=13> */
.L_x_5885:
[----:B------:R1:W-:Y:S02]  /*12230*/  STS.128 [R61+0xa800], RZ ;  /* 0x00a800ff3d007388 */ /* 0x0003e40000000c00 */
.L_x_5884:
[----:B------:R-:W-:Y:S05]  /*12240*/  BSYNC.RECONVERGENT B0 ;  /* 0x0000000000007941 */ /* 0x000fea0003800200 */
.L_x_5883:
        /* <DEDUP_REMOVED lines=13> */
.L_x_5888:
[----:B------:R1:W-:Y:S02]  /*12320*/  STS.128 [R61+0xb000], RZ ;  /* 0x00b000ff3d007388 */ /* 0x0003e40000000c00 */
.L_x_5887:
[----:B------:R-:W-:Y:S05]  /*12330*/  BSYNC.RECONVERGENT B0 ;  /* 0x0000000000007941 */ /* 0x000fea0003800200 */
.L_x_5886:
        /* <DEDUP_REMOVED lines=13> */
.L_x_5891:
[----:B------:R1:W-:Y:S02]  /*12410*/  STS.128 [R61+0xb800], RZ ;  /* 0x00b800ff3d007388 */ /* 0x0003e40000000c00 */
.L_x_5890:
[----:B------:R-:W-:Y:S05]  /*12420*/  BSYNC.RECONVERGENT B0 ;  /* 0x0000000000007941 */ /* 0x000fea0003800200 */
.L_x_5889:
        /* <DEDUP_REMOVED lines=16> */
.L_x_5894:
[----:B------:R1:W-:Y:S02]  /*12530*/  STS.128 [R61+0xc000], RZ ;  /* 0x00c000ff3d007388 */ /* 0x0003e40000000c00 */
.L_x_5893:
[----:B------:R-:W-:Y:S05]  /*12540*/  BSYNC.RECONVERGENT B0 ;  /* 0x0000000000007941 */ /* 0x000fea0003800200 */
.L_x_5892:
        /* <DEDUP_REMOVED lines=13> */
.L_x_5897:
[----:B------:R1:W-:Y:S02]  /*12620*/  STS.128 [R61+0xc800], RZ ;  /* 0x00c800ff3d007388 */ /* 0x0003e40000000c00 */
.L_x_5896:
[----:B------:R-:W-:Y:S05]  /*12630*/  BSYNC.RECONVERGENT B0 ;  /* 0x0000000000007941 */ /* 0x000fea0003800200 */
.L_x_5895:
        /* <DEDUP_REMOVED lines=16> */
.L_x_5900:
[----:B------:R1:W-:Y:S02]  /*12740*/  STS.128 [R61+0xd000], RZ ;  /* 0x00d000ff3d007388 */ /* 0x0003e40000000c00 */
.L_x_5899:
[----:B------:R-:W-:Y:S05]  /*12750*/  BSYNC.RECONVERGENT B0 ;  /* 0x0000000000007941 */ /* 0x000fea0003800200 */
.L_x_5898:
        /* <DEDUP_REMOVED lines=16> */
.L_x_5903:
[----:B------:R1:W-:Y:S02]  /*12860*/  STS.128 [R61+0xd800], RZ ;  /* 0x00d800ff3d007388 */ /* 0x0003e40000000c00 */
.L_x_5902:
[----:B------:R-:W-:Y:S05]  /*12870*/  BSYNC.RECONVERGENT B0 ;  /* 0x0000000000007941 */ /* 0x000fea0003800200 */
.L_x_5901:
        /* <DEDUP_REMOVED lines=16> */
.L_x_5906:
[----:B------:R1:W-:Y:S02]  /*12980*/  STS.128 [R61+0xe000], RZ ;  /* 0x00e000ff3d007388 */ /* 0x0003e40000000c00 */
.L_x_5905:
[----:B------:R-:W-:Y:S05]  /*12990*/  BSYNC.RECONVERGENT B0 ;  /* 0x0000000000007941 */ /* 0x000fea0003800200 */
.L_x_5904:
        /* <DEDUP_REMOVED lines=13> */
.L_x_5909:
[----:B------:R1:W-:Y:S02]  /*12a70*/  STS.128 [R61+0xe800], RZ ;  /* 0x00e800ff3d007388 */ /* 0x0003e40000000c00 */
.L_x_5908:
[----:B------:R-:W-:Y:S05]  /*12a80*/  BSYNC.RECONVERGENT B0 ;  /* 0x0000000000007941 */ /* 0x000fea0003800200 */
.L_x_5907:
        /* <DEDUP_REMOVED lines=16> */
.L_x_5912:
[----:B------:R1:W-:Y:S02]  /*12b90*/  STS.128 [R61+0xf000], RZ ;  /* 0x00f000ff3d007388 */ /* 0x0003e40000000c00 */
.L_x_5911:
[----:B------:R-:W-:Y:S05]  /*12ba0*/  BSYNC.RECONVERGENT B0 ;  /* 0x0000000000007941 */ /* 0x000fea0003800200 */
.L_x_5910:
        /* <DEDUP_REMOVED lines=16> */
.L_x_5915:
[----:B------:R1:W-:Y:S02]  /*12cb0*/  STS.128 [R61+0xf800], RZ ;  /* 0x00f800ff3d007388 */ /* 0x0003e40000000c00 */
.L_x_5914:
[----:B------:R-:W-:Y:S05]  /*12cc0*/  BSYNC.RECONVERGENT B0 ;  /* 0x0000000000007941 */ /* 0x000fea0003800200 */
.L_x_5913:
        /* <DEDUP_REMOVED lines=16> */
.L_x_5918:
[----:B------:R1:W-:Y:S02]  /*12dd0*/  STS.128 [R61+0x10000], RZ ;  /* 0x010000ff3d007388 */ /* 0x0003e40000000c00 */
.L_x_5917:
[----:B------:R-:W-:Y:S05]  /*12de0*/  BSYNC.RECONVERGENT B0 ;  /* 0x0000000000007941 */ /* 0x000fea0003800200 */
.L_x_5916:
        /* <DEDUP_REMOVED lines=16> */
.L_x_5921:
[----:B------:R1:W-:Y:S02]  /*12ef0*/  STS.128 [R61+0x10800], RZ ;  /* 0x010800ff3d007388 */ /* 0x0003e40000000c00 */
.L_x_5920:
[----:B------:R-:W-:Y:S05]  /*12f00*/  BSYNC.RECONVERGENT B0 ;  /* 0x0000000000007941 */ /* 0x000fea0003800200 */
.L_x_5919:
        /* <DEDUP_REMOVED lines=16> */
.L_x_5924:
[----:B------:R1:W-:Y:S02]  /*13010*/  STS.128 [R61+0x11000], RZ ;  /* 0x011000ff3d007388 */ /* 0x0003e40000000c00 */
.L_x_5923:
[----:B------:R-:W-:Y:S05]  /*13020*/  BSYNC.RECONVERGENT B0 ;  /* 0x0000000000007941 */ /* 0x000fea0003800200 */
.L_x_5922:
        /* <DEDUP_REMOVED lines=14> */
.L_x_5927:
[----:B------:R1:W-:Y:S02]  /*13110*/  STS.128 [R61+0x11800], RZ ;  /* 0x011800ff3d007388 */ /* 0x0003e40000000c00 */
.L_x_5926:
[----:B------:R-:W-:Y:S05]  /*13120*/  BSYNC.RECONVERGENT B0 ;  /* 0x0000000000007941 */ /* 0x000fea0003800200 */
.L_x_5925:
[----:B------:R-:W5:Y:S01]  /*13130*/  LD.E R56, desc[UR6][R164.64+0x18c] ;  /* 0x00018c06a4387980 */ /* 0x000f62000c101900 */
[----:B------:R-:W-:Y:S01]  /*13140*/  SHF.R.U32.HI R224, RZ, 0x1, R60 ;  /* 0x00000001ffe07819 */ /* 0x000fe2000001163c */
[----:B------:R-:W-:Y:S01]  /*13150*/  BSSY.RECONVERGENT B1, `(.L_x_5928) ;  /* 0x00002a5000017945 */ /* 0x000fe20003800200 */
[----:B-1----:R-:W-:Y:S01]  /*13160*/  SHF.L.U32 R14, R60, 0x6, RZ ;  /* 0x000000063c0e7819 */ /* 0x002fe200000006ff */
        /* <DEDUP_REMOVED lines=27> */
[----:B------:R-:W-:Y:S02]  /*13320*/  IADD3 R246, PT, PT, R58, -0x1, RZ ;  /* 0xffffffff3af67810 */ /* 0x000fe40007ffe0ff */
[C---:B------:R-:W-:Y:S01]  /*13330*/  IADD3 R62, PT, PT, R15.reuse, R76, RZ ;  /* 0x0000004c0f3e7210 */ /* 0x040fe20007ffe0ff */
[----:B------:R-:W4:Y:S01]  /*13340*/  LDSM.16.M88.4 R32, [R78+0x2000] ;  /* 0x002000004e20783b */ /* 0x000f220000000200 */
[----:B------:R-:W-:Y:S02]  /*13350*/  ISETP.GT.AND P0, PT, R246, R227, PT ;  /* 0x000000e3f600720c */ /* 0x000fe40003f04270 */
[----:B-1----:R-:W-:Y:S01]  /*13360*/  IADD3 R64, PT, PT, R64, R63, RZ ;  /* 0x0000003f40407210 */ /* 0x002fe20007ffe0ff */
[----:B------:R-:W-:Y:S03]  /*13370*/  LDSM.16.M88.4 R40, [R76+0x2000] ;  /* 0x002000004c28783b */ /* 0x000fe60000000200 */
[----:B------:R-:W-:Y:S01]  /*13380*/  IADD3 R16, PT, PT, R15, R64, RZ ;  /* 0x000000400f107210 */ /* 0x000fe20007ffe0ff */
        /* <DEDUP_REMOVED lines=343> */
[----:B-----5:R-:W-:Y:S03]  /*14900*/  HMMA.16816.F32 R64, R48, R28, R64 ;  /* 0x0000001c3040723c */ /* 0x020fe60000001840 */
[-C--:B------:R-:W-:Y:S01]  /*14910*/  FMUL.FTZ R20, R20, R56.reuse ;  /* 0x0000003814147220 */ /* 0x080fe20000410000 */
[-C--:B------:R-:W-:Y:S01]  /*14920*/  FMUL.FTZ R124, R21, R56.reuse ;  /* 0x00000038157c7220 */ /* 0x080fe20000410000 */
[----:B------:R-:W-:-:S02]  /*14930*/  FMUL.FTZ R112, R23, R56 ;  /* 0x0000003817707220 */ /* 0x000fc40000410000 */
[----:B------:R5:W1:Y:S01]  /*14940*/  MUFU.TANH R122, R20 ;  /* 0x00000014007a7308 */ /* 0x000a620000002400 */
[----:B------:R-:W-:Y:S01]  /*14950*/  HMMA.16816.F32 R40, R36, R70, R40 ;  /* 0x000000462428723c */ /* 0x000fe20000001828 */
[----:B------:R1:W-:Y:S06]  /*14960*/  LDSM.16.M88.4 R68, [R80+0x9800] ;  /* 0x009800005044783b */ /* 0x0003ec0000000200 */
[----:B------:R-:W1:Y:S01]  /*14970*/  MUFU.TANH R94, R94 ;  /* 0x0000005e005e7308 */ /* 0x000e620000002400 */
[----:B------:R-:W-:Y:S01]  /*14980*/  HMMA.16816.F32 R4, R48, R30, R4 ;  /* 0x0000001e3004723c */ /* 0x000fe20000001804 */
[----:B------:R-:W2:Y:S06]  /*14990*/  LDSM.16.M88.4 R28, [R62+0x8800] ;  /* 0x008800003e1c783b */ /* 0x000eac0000000200 */
[----:B------:R-:W1:Y:S01]  /*149a0*/  MUFU.TANH R92, R92 ;  /* 0x0000005c005c7308 */ /* 0x000e620000002400 */
[----:B---3--:R-:W-:Y:S01]  /*149b0*/  HMMA.16816.F32 R64, R36, R72, R64 ;  /* 0x000000482440723c */ /* 0x008fe20000001840 */
[----:B------:R-:W-:-:S06]  /*149c0*/  FMUL.FTZ R73, R22, R56 ;  /* 0x0000003816497220 */ /* 0x000fcc0000410000 */
[----:B------:R-:W3:Y:S01]  /*149d0*/  MUFU.TANH R116, R116 ;  /* 0x0000007400747308 */ /* 0x000ee20000002400 */
[----:B------:R-:W-:Y:S01]  /*149e0*/  HMMA.16816.F32 R40, R16, R46, R40 ;  /* 0x0000002e1028723c */ /* 0x000fe20000001828 */
[----:B------:R-:W-:Y:S06]  /*149f0*/  LDSM.16.M88.4 R44, [R78+0x9800] ;  /* 0x009800004e2c783b */ /* 0x000fec0000000200 */
[----:B------:R-:W2:Y:S01]  /*14a00*/  MUFU.TANH R100, R100 ;  /* 0x0000006400647308 */ /* 0x000ea20000002400 */
[C---:B----4-:R-:W-:Y:S07]  /*14a10*/  HMMA.16816.F32 R24, R52.reuse, R32, RZ ;  /* 0x000000203418723c */ /* 0x050fee00000018ff */
[----:B------:R-:W4:Y:S01]  /*14a20*/  MUFU.TANH R102, R102 ;  /* 0x0000006600667308 */ /* 0x000f220000002400 */
[----:B-----5:R-:W-:Y:S01]  /*14a30*/  HMMA.16816.F32 R20, R52, R34, RZ ;  /* 0x000000223414723c */ /* 0x020fe200000018ff */
[----:B------:R-:W5:Y:S02]  /*14a40*/  LDSM.16.M88.4 R32, [R76+0x9000] ;  /* 0x009000004c20783b */ /* 0x000f640000000200 */
[-C--:B------:R-:W-:Y:S01]  /*14a50*/  FMUL.FTZ R40, R40, R56.reuse ;  /* 0x0000003828287220 */ /* 0x080fe20000410000 */
[----:B-1----:R-:W-:-:S03]  /*14a60*/  FMUL.FTZ R80, R41, R56 ;  /* 0x0000003829507220 */ /* 0x002fc60000410000 */
[----:B------:R1:W1:Y:S01]  /*14a70*/  MUFU.TANH R72, R40 ;  /* 0x0000002800487308 */ /* 0x0002620000002400 */
[----:B------:R-:W-:Y:S01]  /*14a80*/  HMMA.16816.F32 R4, R36, R74, R4 ;  /* 0x0000004a2404723c */ /* 0x000fe20000001804 */
[-C--:B------:R-:W-:Y:S01]  /*14a90*/  FMUL.FTZ R75, R42, R56.reuse ;  /* 0x000000382a4b7220 */ /* 0x080fe20000410000 */
[----:B------:R-:W-:-:S05]  /*14aa0*/  FMUL.FTZ R74, R43, R56 ;  /* 0x000000382b4a7220 */ /* 0x000fca0000410000 */
[----:B------:R-:W1:Y:S01]  /*14ab0*/  MUFU.TANH R120, R120 ;  /* 0x0000007800787308 */ /* 0x000e620000002400 */
[----:B--2---:R-:W-:Y:S07]  /*14ac0*/  HMMA.16816.F32 R24, R48, R8, R24 ;  /* 0x000000083018723c */ /* 0x004fee0000001818 */
[----:B------:R-:W2:Y:S01]  /*14ad0*/  MUFU.TANH R108, R108 ;  /* 0x0000006c006c7308 */ /* 0x000ea20000002400 */
[----:B------:R-:W-:Y:S07]  /*14ae0*/  HMMA.16816.F32 R64, R16, R28, R64 ;  /* 0x0000001c1040723c */ /* 0x000fee0000001840 */
[----:B------:R-:W2:Y:S01]  /*14af0*/  MUFU.TANH R110, R110 ;  /* 0x0000006e006e7308 */ /* 0x000ea20000002400 */
[----:B------:R-:W-:Y:S01]  /*14b00*/  HMMA.16816.F32 R20, R48, R10, R20 ;  /* 0x0000000a3014723c */ /* 0x000fe20000001814 */
[----:B------:R-:W3:Y:S06]  /*14b10*/  LDSM.16.M88.4 R8, [R62+0x9000] ;  /* 0x009000003e08783b */ /* 0x000eec0000000200 */
[----:B------:R-:W2:Y:S01]  /*14b20*/  MUFU.TANH R124, R124 ;  /* 0x0000007c007c7308 */ /* 0x000ea20000002400 */
[----:B------:R-:W-:Y:S01]  /*14b30*/  HMMA.16816.F32 R4, R16, R30, R4 ;  /* 0x0000001e1004723c */ /* 0x000fe20000001804 */
[----:B------:R-:W4:Y:S02]  /*14b40*/  LDSM.16.M88.4 R28, [R76+0x9800] ;  /* 0x009800004c1c783b */ /* 0x000f240000000200 */
[----:B------:R-:W-:-:S04]  /*14b50*/  FMUL.FTZ R65, R65, R56 ;  /* 0x0000003841417220 */ /* 0x000fc80000410000 */
[----:B------:R-:W2:Y:S01]  /*14b60*/  MUFU.TANH R73, R73 ;  /* 0x0000004900497308 */ /* 0x000ea20000002400 */
[----:B-1----:R-:W-:Y:S01]  /*14b70*/  HMMA.16816.F32 R40, R52, R68, RZ ;  /* 0x000000443428723c */ /* 0x002fe200000018ff */
[-C--:B------:R-:W-:Y:S01]  /*14b80*/  FMUL.FTZ R69, R64, R56.reuse ;  /* 0x0000003840457220 */ /* 0x080fe20000410000 */
[----:B------:R-:W-:-:S05]  /*14b90*/  FMUL.FTZ R64, R66, R56 ;  /* 0x0000003842407220 */ /* 0x000fca0000410000 */
[----:B------:R-:W1:Y:S01]  /*14ba0*/  MUFU.TANH R112, R112 ;  /* 0x0000007000707308 */ /* 0x000e620000002400 */
[----:B------:R-:W-:Y:S03]  /*14bb0*/  HMMA.16816.F32 R52, R52, R70, RZ ;  /* 0x000000463434723c */ /* 0x000fe600000018ff */
[-C--:B------:R-:W-:Y:S01]  /*14bc0*/  FMUL.FTZ R4, R4, R56.reuse ;  /* 0x0000003804047220 */ /* 0x080fe20000410000 */
[----:B------:R-:W-:-:S03]  /*14bd0*/  FMUL.FTZ R7, R7, R56 ;  /* 0x0000003807077220 */ /* 0x000fc60000410000 */
[----:B------:R-:W1:Y:S01]  /*14be0*/  MUFU.TANH R80, R80 ;  /* 0x0000005000507308 */ /* 0x000e620000002400 */
[C---:B-----5:R-:W-:Y:S07]  /*14bf0*/  HMMA.16816.F32 R24, R36.reuse, R32, R24 ;  /* 0x000000202418723c */ /* 0x060fee0000001818 */
[----:B------:R-:W1:Y:S01]  /*14c00*/  MUFU.TANH R75, R75 ;  /* 0x0000004b004b7308 */ /* 0x000e620000002400 */
[----:B------:R-:W-:Y:S01]  /*14c10*/  HMMA.16816.F32 R20, R36, R34, R20 ;  /* 0x000000222414723c */ /* 0x000fe20000001814 */
[----:B------:R-:W5:Y:S01]  /*14c20*/  LDSM.16.M88.4 R32, [R62+0x9800] ;  /* 0x009800003e20783b */ /* 0x000f620000000200 */
[----:B------:R-:W-:-:S05]  /*14c30*/  DEPBAR.LE SB0, 0x0 ;  /* 0x000080000000791a */ /* 0x000fca0000000000 */
[----:B------:R-:W1:Y:S01]  /*14c40*/  MUFU.TANH R74, R74 ;  /* 0x0000004a004a7308 */ /* 0x000e620000002400 */
[----:B------:R-:W-:Y:S01]  /*14c50*/  HMMA.16816.F32 R40, R48, R44, R40 ;  /* 0x0000002c3028723c */ /* 0x000fe20000001828 */
[----:B------:R-:W-:-:S06]  /*14c60*/  FMUL.FTZ R45, R67, R56 ;  /* 0x00000038432d7220 */ /* 0x000fcc0000410000 */
[----:B------:R2:W1:Y:S01]  /*14c70*/  MUFU.TANH R44, R4 ;  /* 0x00000004002c7308 */ /* 0x0004620000002400 */
[----:B------:R-:W-:Y:S07]  /*14c80*/  HMMA.16816.F32 R52, R48, R46, R52 ;  /* 0x0000002e3034723c */ /* 0x000fee0000001834 */
[----:B------:R-:W1:Y:S01]  /*14c90*/  MUFU.TANH R69, R69 ;  /* 0x0000004500457308 */ /* 0x000e620000002400 */
[----:B---3--:R-:W-:Y:S01]  /*14ca0*/  HMMA.16816.F32 R24, R16, R8, R24 ;  /* 0x000000081018723c */ /* 0x008fe20000001818 */
[-C--:B------:R-:W-:Y:S01]  /*14cb0*/  FMUL.FTZ R8, R5, R56.reuse ;  /* 0x0000003805087220 */ /* 0x080fe20000410000 */
[----:B------:R-:W-:-:S05]  /*14cc0*/  FMUL.FTZ R5, R6, R56 ;  /* 0x0000003806057220 */ /* 0x000fca0000410000 */
[----:B------:R3:W1:Y:S01]  /*14cd0*/  MUFU.TANH R68, R65 ;  /* 0x0000004100447308 */ /* 0x0006620000002400 */
[C---:B----4-:R-:W-:Y:S07]  /*14ce0*/  HMMA.16816.F32 R40, R36.reuse, R28, R40 ;  /* 0x0000001c2428723c */ /* 0x050fee0000001828 */
[----:B------:R-:W4:Y:S01]  /*14cf0*/  MUFU.TANH R64, R64 ;  /* 0x0000004000407308 */ /* 0x000f220000002400 */
[----:B------:R-:W-:Y:S03]  /*14d00*/  HMMA.16816.F32 R52, R36, R30, R52 ;  /* 0x0000001e2434723c */ /* 0x000fe60000001834 */
[-C--:B--2---:R-:W-:Y:S01]  /*14d10*/  FMUL.FTZ R4, R25, R56.reuse ;  /* 0x0000003819047220 */ /* 0x084fe20000410000 */
[-C--:B------:R-:W-:Y:S01]  /*14d20*/  FMUL.FTZ R25, R27, R56.reuse ;  /* 0x000000381b197220 */ /* 0x080fe20000410000 */
[----:B------:R-:W-:-:S02]  /*14d30*/  FMUL.FTZ R24, R24, R56 ;  /* 0x0000003818187220 */ /* 0x000fc40000410000 */
[----:B------:R-:W2:Y:S01]  /*14d40*/  MUFU.TANH R45, R45 ;  /* 0x0000002d002d7308 */ /* 0x000ea20000002400 */
[----:B------:R-:W-:Y:S01]  /*14d50*/  HMMA.16816.F32 R20, R16, R10, R20 ;  /* 0x0000000a1014723c */ /* 0x000fe20000001814 */
[----:B------:R-:W-:-:S06]  /*14d60*/  FMUL.FTZ R11, R26, R56 ;  /* 0x000000381a0b7220 */ /* 0x000fcc0000410000 */
[----:B------:R-:W1:Y:S01]  /*14d70*/  MUFU.TANH R8, R8 ;  /* 0x0000000800087308 */ /* 0x000e620000002400 */
[C---:B-----5:R-:W-:Y:S07]  /*14d80*/  HMMA.16816.F32 R40, R16.reuse, R32, R40 ;  /* 0x000000201028723c */ /* 0x060fee0000001828 */
[----:B------:R-:W1:Y:S01]  /*14d90*/  MUFU.TANH R5, R5 ;  /* 0x0000000500057308 */ /* 0x000e620000002400 */
        /* <DEDUP_REMOVED lines=15> */
[----:B------:R-:W-:Y:S01]  /*14e90*/  FMUL.FTZ R41, R55, R56 ;  /* 0x0000003837297220 */ /* 0x000fe20000410000 */
[----:B------:R3:W1:Y:S08]  /*14ea0*/  MUFU.TANH R47, R4 ;  /* 0x00000004002f7308 */ /* 0x0006700000002400 */
        /* <DEDUP_REMOVED lines=29> */
.L_x_5931:
[----:B------:R-:W2:Y:S01]  /*15080*/  LD.E R49, desc[UR6][R164.64+0x170] ;  /* 0x00017006a4317980 */ /* 0x000ea2000c101900 */
[----:B------:R-:W-:Y:S01]  /*15090*/  VIADD R16, R57, 0xfffffe00 ;  /* 0xfffffe0039107836 */ /* 0x000fe20000000000 */
[----:B------:R-:W-:Y:S02]  /*150a0*/  SHF.L.U32 R20, R246, 0x8, RZ ;  /* 0x00000008f6147819 */ /* 0x000fe400000006ff */
[----:B------:R-:W3:Y:S02]  /*150b0*/  LD.E.64 R54, desc[UR6][R164.64+0x20] ;  /* 0x00002006a4367980 */ /* 0x000ee4000c101b00 */
[----:B------:R-:W-:Y:S02]  /*150c0*/  IABS R4, R16 ;  /* 0x0000001000047213 */ /* 0x000fe40000000000 */
[----:B------:R-:W-:Y:S02]  /*150d0*/  IABS R6, R20 ;  /* 0x0000001400067213 */ /* 0x000fe40000000000 */
[----:B--2---:R-:W-:-:S02]  /*150e0*/  IABS R10, R49 ;  /* 0x00000031000a7213 */ /* 0x004fc40000000000 */
[-C--:B------:R-:W-:Y:S02]  /*150f0*/  IABS R43, R49.reuse ;  /* 0x00000031002b7213 */ /* 0x080fe40000000000 */
[----:B------:R-:W2:Y:S01]  /*15100*/  I2F.RP R14, R10 ;  /* 0x0000000a000e7306 */ /* 0x000ea20000209400 */
[----:B------:R-:W-:Y:S02]  /*15110*/  LOP3.LUT R16, R16, R49, RZ, 0x3c, !PT ;  /* 0x0000003110107212 */ /* 0x000fe400078e3cff */
[----:B------:R-:W-:Y:S02]  /*15120*/  IADD3 R43, PT, PT, RZ, -R43, RZ ;  /* 0x8000002bff2b7210 */ /* 0x000fe40007ffe0ff */
[----:B------:R-:W-:Y:S02]  /*15130*/  LOP3.LUT R20, R20, R49, RZ, 0x3c, !PT ;  /* 0x0000003114147212 */ /* 0x000fe400078e3cff */
[----:B------:R-:W-:Y:S02]  /*15140*/  ISETP.GE.AND P5, PT, R16, RZ, PT ;  /* 0x000000ff1000720c */ /* 0x000fe40003fa6270 */
[----:B------:R-:W-:Y:S01]  /*15150*/  ISETP.GE.AND P6, PT, R20, RZ, PT ;  /* 0x000000ff1400720c */ /* 0x000fe20003fc6270 */
[----:B--2---:R-:W2:Y:S02]  /*15160*/  MUFU.RCP R52, R14 ;  /* 0x0000000e00347308 */ /* 0x004ea40000001000 */
[----:B--2---:R-:W-:-:S06]  /*15170*/  VIADD R52, R52, 0xffffffe ;  /* 0x0ffffffe34347836 */ /* 0x004fcc0000000000 */
[----:B------:R-:W2:Y:S02]  /*15180*/  F2I.FTZ.U32.TRUNC.NTZ R53, R52 ;  /* 0x0000003400357305 */ /* 0x000ea4000021f000 */
[----:B--2---:R-:W-:Y:S02]  /*15190*/  IMAD.MOV R51, RZ, RZ, -R53 ;  /* 0x000000ffff337224 */ /* 0x004fe400078e0a35 */
        /* <DEDUP_REMOVED lines=16> */
[----:B------:R-:W-:-:S02]  /*152a0*/  ISETP.NE.AND P0, PT, R49, RZ, PT ;  /* 0x000000ff3100720c */ /* 0x000fc40003f05270 */
[----:B------:R-:W-:-:S07]  /*152b0*/  LOP3.LUT R51, RZ, R49, RZ, 0x33, !PT ;  /* 0x00000031ff337212 */ /* 0x000fce00078e33ff */
[----:B------:R-:W-:Y:S02]  /*152c0*/  @P3 VIADD R14, R14, 0x1 ;  /* 0x000000010e0e3836 */ /* 0x000fe40000000000 */
[----:B------:R-:W-:Y:S02]  /*152d0*/  @P4 IADD3 R18, PT, PT, R18, 0x1, RZ ;  /* 0x0000000112124810 */ /* 0x000fe40007ffe0ff */
[----:B------:R-:W-:Y:S02]  /*152e0*/  @!P5 IMAD.MOV R14, RZ, RZ, -R14 ;  /* 0x000000ffff0ed224 */ /* 0x000fe400078e0a0e */
[----:B------:R-:W-:-:S03]  /*152f0*/  @!P6 IADD3 R18, PT, PT, -R18, RZ, RZ ;  /* 0x000000ff1212e210 */ /* 0x000fc60007ffe1ff */
[C---:B------:R-:W-:Y:S02]  /*15300*/  SEL R6, R51.reuse, R14, !P0 ;  /* 0x0000000e33067207 */ /* 0x040fe40004000000 */
[----:B------:R-:W-:-:S03]  /*15310*/  SEL R51, R51, R18, !P0 ;  /* 0x0000001233337207 */ /* 0x000fc60004000000 */
[----:B------:R-:W-:-:S04]  /*15320*/  IMAD.WIDE R42, R6, 0x4, R242 ;  /* 0x00000004062a7825 */ /* 0x000fc800078e02f2 */
        /* <DEDUP_REMOVED lines=18> */
.L_x_5932:
[----:B------:R-:W-:Y:S05]  /*15450*/  BSYNC.RECONVERGENT B0 ;  /* 0x0000000000007941 */ /* 0x000fea0003800200 */
.L_x_5930:
[C---:B------:R-:W-:Y:S01]  /*15460*/  IMAD.SHL.U32 R13, R228.reuse, 0x20, RZ ;  /* 0x00000020e40d7824 */ /* 0x040fe200078e00ff */
[----:B------:R-:W-:Y:S01]  /*15470*/  SHF.L.U64.HI R4, R228, 0x5, R229 ;  /* 0x00000005e4047819 */ /* 0x000fe200000102e5 */
[----:B------:R2:W-:Y:S03]  /*15480*/  STL.64 [R1+0x18], R2 ;  /* 0x0000180201007387 */ /* 0x0005e60000100a00 */
        /* <DEDUP_REMOVED lines=17> */
[----:B------:R-:W-:Y:S01]  /*155a0*/  IMAD.X R53, R55, 0x1, R4, P1 ;  /* 0x0000000137357824 */ /* 0x000fe200008e0604 */
        /* <DEDUP_REMOVED lines=34> */
[----:B------:R-:W-:Y:S01]  /*157d0*/  IMAD.X R49, R51, 0x1, R4, P1 ;  /* 0x0000000133317824 */ /* 0x000fe200008e0604 */
[----:B-1----:R-:W-:-:S02]  /*157e0*/  IADD3 R42, P1, PT, R48, R13, RZ ;  /* 0x0000000d302a7210 */ /* 0x002fc40007f3e0ff */
[----:B------:R1:W-:Y:S04]  /*157f0*/  @P0 STS.128 [R61+0x5000], RZ ;  /* 0x005000ff3d000388 */ /* 0x0003e80000000c00 */
[----:B------:R-:W-:Y:S01]  /*15800*/  @!PT LDS RZ, [RZ] ;  /* 0x00000000fffff984 */ /* 0x000fe20000000800 */
[----:B------:R-:W-:Y:S01]  /*15810*/  @!PT LDS RZ, [RZ] ;  /* 0x00000000fffff984 */ /* 0x000fe20000000800 */
[----:B------:R-:W-:Y:S01]  /*15820*/  @!PT LDS RZ, [RZ] ;  /* 0x00000000fffff984 */ /* 0x000fe20000000800 */
[----:B------:R-:W-:Y:S01]  /*15830*/  @!P0 LDGSTS.E.BYPASS.LTC128B.128 [R61+0x5800], desc[UR6][R2.64] ;  /* 0x05800000023d8fae */ /* 0x000fe2000b981a06 */
[----:B------:R-:W-:Y:S01]  /*15840*/  IMAD.X R43, R49, 0x1, R4, P1 ;  /* 0x00000001312b7824 */ /* 0x000fe200008e0604 */
[----:B---3--:R-:W-:-:S05]  /*15850*/  IADD3 R66, P1, PT, R42, R13, RZ ;  /* 0x0000000d2a427210 */ /* 0x008fca0007f3e0ff */
[--C-:B------:R-:W-:Y:S01]  /*15860*/  IMAD.X R67, R43, 0x1, R4.reuse, P1 ;  /* 0x000000012b437824 */ /* 0x100fe200008e0604 */
[-C--:B----4-:R-:W-:Y:S01]  /*15870*/  IADD3 R54, P1, PT, R66, R13.reuse, RZ ;  /* 0x0000000d42367210 */ /* 0x090fe20007f3e0ff */
[----:B------:R-:W5:Y:S04]  /*15880*/  LDL.LU.64 R2, [R1+0x18] ;  /* 0x0000180001027983 */ /* 0x000f680000300a00 */
[--C-:B------:R-:W-:Y:S01]  /*15890*/  IMAD.X R55, R67, 0x1, R4.reuse, P1 ;  /* 0x0000000143377824 */ /* 0x100fe200008e0604 */
[-C--:B--2---:R-:W-:Y:S01]  /*158a0*/  IADD3 R52, P1, PT, R54, R13.reuse, RZ ;  /* 0x0000000d36347210 */ /* 0x084fe20007f3e0ff */
[----:B------:R1:W-:Y:S03]  /*158b0*/  @P0 STS.128 [R61+0x5800], RZ ;  /* 0x005800ff3d000388 */ /* 0x0003e60000000c00 */
[-C--:B------:R-:W-:Y:S01]  /*158c0*/  IADD3 R12, P3, PT, R52, R13.reuse, RZ ;  /* 0x0000000d340c7210 */ /* 0x080fe20007f7e0ff */
[--C-:B------:R-:W-:Y:S01]  /*158d0*/  IMAD.X R53, R55, 0x1, R4.reuse, P1 ;  /* 0x0000000137357824 */ /* 0x100fe200008e0604 */
        /* <DEDUP_REMOVED lines=24> */
[----:B--2---:R-:W-:Y:S01]  /*15a60*/  @!P0 IADD3 R48, P1, PT, R12, R13, RZ ;  /* 0x0000000d0c308210 */ /* 0x004fe20007f3e0ff */
[----:B------:R-:W-:-:S02]  /*15a70*/  IMAD.X R13, R53, 0x1, R4, P3 ;  /* 0x00000001350d7824 */ /* 0x000fc400018e0604 */
[----:B------:R1:W-:Y:S02]  /*15a80*/  @P0 STS.128 [R61+0x8000], RZ ;  /* 0x008000ff3d000388 */ /* 0x0003e40000000c00 */
[----:B------:R-:W-:Y:S02]  /*15a90*/  @!P0 IMAD.X R49, R13, 0x1, R4, P1 ;  /* 0x000000010d318824 */ /* 0x000fe400008e0604 */
        /* <DEDUP_REMOVED lines=16> */
.L_x_5929:
[----:B------:R-:W-:Y:S05]  /*15ba0*/  BSYNC.RECONVERGENT B1 ;  /* 0x0000000000017941 */ /* 0x000fea0003800200 */
.L_x_5928:
[----:B------:R-:W-:Y:S01]  /*15bb0*/  SHF.R.U32.HI R65, RZ, 0x2, R60 ;  /* 0x00000002ff417819 */ /* 0x000fe2000001163c */
[----:B-1----:R-:W-:-:S03]  /*15bc0*/  IMAD.SHL.U32 R67, R60, 0x2, RZ ;  /* 0x000000023c437824 */ /* 0x002fc600078e00ff */
[----:B------:R-:W-:Y:S02]  /*15bd0*/  LOP3.LUT R65, R65, 0x7, RZ, 0xc0, !PT ;  /* 0x0000000741417812 */ /* 0x000fe400078ec0ff */
[----:B------:R-:W-:Y:S02]  /*15be0*/  LOP3.LUT R67, R67, 0x6, RZ, 0xc0, !PT ;  /* 0x0000000643437812 */ /* 0x000fe400078ec0ff */
[----:B------:R-:W-:-:S03]  /*15bf0*/  LOP3.LUT R4, R65, 0x1f0, R224, 0xf8, !PT ;  /* 0x000001f041047812 */ /* 0x000fc600078ef8e0 */
[----:B------:R-:W-:Y:S02]  /*15c00*/  IMAD R6, R246, 0x100, R67 ;  /* 0x00000100f6067824 */ /* 0x000fe400078e0243 */
[----:B------:R-:W-:Y:S02]  /*15c10*/  IMAD R4, R237, 0x40, R4 ;  /* 0x00000040ed047824 */ /* 0x000fe400078e0204 */
[C---:B------:R-:W-:Y:S02]  /*15c20*/  VIADD R30, R6.reuse, 0x11 ;  /* 0x00000011061e7836 */ /* 0x040fe40000000000 */
[C---:B------:R-:W-:Y:S01]  /*15c30*/  VIADD R36, R6.reuse, 0x10 ;  /* 0x0000001006247836 */ /* 0x040fe20000000000 */
[----:B------:R-:W-:Y:S01]  /*15c40*/  IADD3 R4, PT, PT, R59, R4, -R238 ;  /* 0x000000043b047210 */ /* 0x000fe20007ffe8ee */
[----:B------:R-:W-:Y:S01]  /*15c50*/  VIADD R14, R6, 0x18 ;  /* 0x00000018060e7836 */ /* 0x000fe20000000000 */
[-C--:B------:R-:W-:Y:S01]  /*15c60*/  ISETP.GE.AND P4, PT, R30, R59.reuse, PT ;  /* 0x0000003b1e00720c */ /* 0x080fe20003f86270 */
[----:B------:R-:W-:Y:S01]  /*15c70*/  VIADD R200, R6, 0x20 ;  /* 0x0000002006c87836 */ /* 0x000fe20000000000 */
[-C--:B------:R-:W-:Y:S01]  /*15c80*/  ISETP.GE.AND P3, PT, R36, R59.reuse, PT ;  /* 0x0000003b2400720c */ /* 0x080fe20003f66270 */
[----:B------:R-:W-:Y:S01]  /*15c90*/  IMAD.IADD R16, R4, 0x1, -R30 ;  /* 0x0000000104107824 */ /* 0x000fe200078e0a1e */
[----:B------:R-:W-:Y:S01]  /*15ca0*/  ISETP.GE.AND P5, PT, R14, R59, PT ;  /* 0x0000003b0e00720c */ /* 0x000fe20003fa6270 */
[----:B------:R-:W-:-:S02]  /*15cb0*/  IMAD.IADD R18, R4, 0x1, -R36 ;  /* 0x0000000104127824 */ /* 0x000fc400078e0a24 */
[----:B------:R-:W-:Y:S01]  /*15cc0*/  IMAD.IADD R12, R4, 0x1, -R14 ;  /* 0x00000001040c7824 */ /* 0x000fe200078e0a0e */
[----:B------:R-:W-:Y:S01]  /*15cd0*/  IABS R16, R16 ;  /* 0x0000001000107213 */ /* 0x000fe20000000000 */
[C---:B------:R-:W-:Y:S01]  /*15ce0*/  VIADD R198, R6.reuse, 0x21 ;  /* 0x0000002106c67836 */ /* 0x040fe20000000000 */
[----:B------:R-:W-:Y:S01]  /*15cf0*/  IABS R18, R18 ;  /* 0x0000001200127213 */ /* 0x000fe20000000000 */
[C---:B------:R-:W-:Y:S01]  /*15d00*/  VIADD R166, R6.reuse, 0x49 ;  /* 0x0000004906a67836 */ /* 0x040fe20000000000 */
[----:B------:R-:W-:Y:S01]  /*15d10*/  I2FP.F32.S32 R16, R16 ;  /* 0x0000001000107245 */ /* 0x000fe20000201400 */
[C---:B------:R-:W-:Y:S01]  /*15d20*/  VIADD R38, R6.reuse, 0x9 ;  /* 0x0000000906267836 */ /* 0x040fe20000000000 */
[----:B------:R-:W-:Y:S01]  /*15d30*/  IABS R12, R12 ;  /* 0x0000000c000c7213 */ /* 0x000fe20000000000 */
[----:B------:R-:W-:Y:S01]  /*15d40*/  VIADD R144, R6, 0x39 ;  /* 0x0000003906907836 */ /* 0x000fe20000000000 */
[----:B------:R-:W-:Y:S01]  /*15d50*/  I2FP.F32.S32 R18, R18 ;  /* 0x0000001200127245 */ /* 0x000fe20000201400 */
[----:B------:R-:W-:Y:S01]  /*15d60*/  FFMA.FTZ R51, -R0, R16, R135 ;  /* 0x0000001000337223 */ /* 0x000fe20000010187 */
[C---:B------:R-:W-:Y:S01]  /*15d70*/  IMAD.IADD R16, R4.reuse, 0x1, -R200 ;  /* 0x0000000104107824 */ /* 0x040fe200078e0ac8 */
[----:B------:R-:W-:Y:S01]  /*15d80*/  I2FP.F32.S32 R12, R12 ;  /* 0x0000000c000c7245 */ /* 0x000fe20000201400 */
[----:B------:R-:W-:-:S02]  /*15d90*/  IMAD.IADD R20, R4, 0x1, -R38 ;  /* 0x0000000104147824 */ /* 0x000fc400078e0a26 */
[----:B------:R-:W-:Y:S01]  /*15da0*/  FFMA.FTZ R61, -R0, R18, R137 ;  /* 0x00000012003d7223 */ /* 0x000fe20000010189 */
[----:B------:R-:W-:Y:S01]  /*15db0*/  IMAD.IADD R18, R4, 0x1, -R166 ;  /* 0x0000000104127824 */ /* 0x000fe200078e0aa6 */
[----:B------:R-:W-:Y:S01]  /*15dc0*/  IABS R16, R16 ;  /* 0x0000001000107213 */ /* 0x000fe20000000000 */
[----:B------:R-:W-:Y:S01]  /*15dd0*/  FFMA.FTZ R49, -R0, R12, R129 ;  /* 0x0000000c00317223 */ /* 0x000fe20000010181 */
[----:B------:R-:W-:Y:S01]  /*15de0*/  IMAD.IADD R12, R4, 0x1, -R198 ;  /* 0x00000001040c7824 */ /* 0x000fe200078e0ac6 */
[----:B------:R-:W-:Y:S01]  /*15df0*/  IABS R20, R20 ;  /* 0x0000001400147213 */ /* 0x000fe20000000000 */
[C---:B------:R-:W-:Y:S01]  /*15e00*/  VIADD R10, R6.reuse, 0x1 ;  /* 0x00000001060a7836 */ /* 0x040fe20000000000 */
[----:B------:R-:W-:Y:S01]  /*15e10*/  I2FP.F32.S32 R16, R16 ;  /* 0x0000001000107245 */ /* 0x000fe20000201400 */
[C---:B------:R-:W-:Y:S01]  /*15e20*/  VIADD R70, R6.reuse, 0x40 ;  /* 0x0000004006467836 */ /* 0x040fe20000000000 */
[----:B------:R-:W-:Y:S01]  /*15e30*/  IABS R12, R12 ;  /* 0x0000000c000c7213 */ /* 0x000fe20000000000 */
[----:B------:R-:W-:Y:S01]  /*15e40*/  VIADD R126, R6, 0xa1 ;  /* 0x000000a1067e7836 */ /* 0x000fe20000000000 */
[----:B------:R-:W-:Y:S01]  /*15e50*/  IABS R18, R18 ;  /* 0x0000001200127213 */ /* 0x000fe20000000000 */
[----:B------:R-:W-:Y:S01]  /*15e60*/  FFMA.FTZ R55, -R0, R16, R121 ;  /* 0x0000001000377223 */ /* 0x000fe20000010179 */
[C---:B------:R-:W-:Y:S01]  /*15e70*/  IMAD.IADD R16, R4.reuse, 0x1, -R144 ;  /* 0x0000000104107824 */ /* 0x040fe200078e0a90 */
[----:B------:R-:W-:Y:S01]  /*15e80*/  I2FP.F32.S32 R12, R12 ;  /* 0x0000000c000c7245 */ /* 0x000fe20000201400 */
[----:B------:R-:W-:Y:S01]  /*15e90*/  IMAD.IADD R43, R4, 0x1, -R10 ;  /* 0x00000001042b7824 */ /* 0x000fe200078e0a0a */
[----:B------:R-:W-:Y:S01]  /*15ea0*/  I2FP.F32.S32 R18, R18 ;  /* 0x0000001200127245 */ /* 0x000fe20000201400 */
[----:B------:R-:W-:Y:S01]  /*15eb0*/  VIADD R160, R6, 0x50 ;  /* 0x0000005006a07836 */ /* 0x000fe20000000000 */
[----:B------:R-:W-:Y:S01]  /*15ec0*/  IABS R16, R16 ;  /* 0x0000001000107213 */ /* 0x000fe20000000000 */
[C---:B------:R-:W-:Y:S01]  /*15ed0*/  FFMA.FTZ R53, -R0.reuse, R12, R119 ;  /* 0x0000000c00357223 */ /* 0x040fe20000010177 */
[----:B------:R-:W-:Y:S01]  /*15ee0*/  I2FP.F32.S32 R20, R20 ;  /* 0x0000001400147245 */ /* 0x000fe20000201400 */
[----:B------:R-:W-:Y:S01]  /*15ef0*/  FFMA.FTZ R129, -R0, R18, R79 ;  /* 0x0000001200817223 */ /* 0x000fe2000001014f */
[----:B------:R-:W-:Y:S01]  /*15f00*/  I2FP.F32.S32 R16, R16 ;  /* 0x0000001000107245 */ /* 0x000fe20000201400 */
[----:B------:R-:W-:Y:S01]  /*15f10*/  IMAD.IADD R12, R4, 0x1, -R70 ;  /* 0x00000001040c7824 */ /* 0x000fe200078e0a46 */
[----:B------:R-:W-:Y:S01]  /*15f20*/  IABS R43, R43 ;  /* 0x0000002b002b7213 */ /* 0x000fe20000000000 */
[----:B------:R-:W-:-:S02]  /*15f30*/  VIADD R178, R6, 0x60 ;  /* 0x0000006006b27836 */ /* 0x000fc40000000000 */
[----:B------:R-:W-:Y:S01]  /*15f40*/  FFMA.FTZ R13, -R0, R20, R143 ;  /* 0x00000014000d7223 */ /* 0x000fe2000001018f */
        /* <DEDUP_REMOVED lines=8> */
[C---:B------:R-:W-:Y:S01]  /*15fd0*/  VIADD R168, R6.reuse, 0x48 ;  /* 0x0000004806a87836 */ /* 0x040fe20000000000 */
[----:B------:R-:W-:Y:S01]  /*15fe0*/  IABS R16, R16 ;  /* 0x0000001000107213 */ /* 0x000fe20000000000 */
[C---:B------:R-:W-:Y:S01]  /*15ff0*/  VIADD R150, R6.reuse, 0x51 ;  /* 0x0000005106967836 */ /* 0x040fe20000000000 */
[----:B------:R-:W-:Y:S01]  /*16000*/  I2FP.F32.S32 R12, R12 ;  /* 0x0000000c000c7245 */ /* 0x000fe20000201400 */
[----:B------:R-:W-:Y:S01]  /*16010*/  VIADD R56, R6, 0xb8 ;  /* 0x000000b806387836 */ /* 0x000fe20000000000 */
[----:B------:R-:W-:Y:S01]  /*16020*/  IABS R18, R18 ;  /* 0x0000001200127213 */ /* 0x000fe20000000000 */
[----:B------:R-:W-:Y:S01]  /*16030*/  FFMA.FTZ R43, -R0, R43, R151 ;  /* 0x0000002b002b7223 */ /* 0x000fe20000010197 */
[----:B------:R-:W-:Y:S01]  /*16040*/  I2FP.F32.S32 R79, R79 ;  /* 0x0000004f004f7245 */ /* 0x000fe20000201400 */
[----:B------:R-:W-:Y:S01]  /*16050*/  VIADD R76, R6, 0x29 ;  /* 0x00000029064c7836 */ /* 0x000fe20000000000 */
[----:B------:R-:W-:Y:S01]  /*16060*/  I2FP.F32.S32 R16, R16 ;  /* 0x0000001000107245 */ /* 0x000fe20000201400 */
[----:B------:R-:W-:Y:S01]  /*16070*/  IMAD.IADD R194, R4, 0x1, -R196 ;  /* 0x0000000104c27824 */ /* 0x000fe200078e0ac4 */
[----:B------:R-:W-:Y:S01]  /*16080*/  I2FP.F32.S32 R18, R18 ;  /* 0x0000001200127245 */ /* 0x000fe20000201400 */
[----:B------:R-:W-:-:S02]  /*16090*/  VIADD R192, R6, 0x41 ;  /* 0x0000004106c07836 */ /* 0x000fc40000000000 */
[----:B------:R-:W-:Y:S01]  /*160a0*/  FFMA.FTZ R151, -R0, R12, R89 ;  /* 0x0000000c00977223 */ /* 0x000fe20000010159 */
[----:B------:R-:W-:Y:S02]  /*160b0*/  VIADD R146, R6, 0x38 ;  /* 0x0000003806927836 */ /* 0x000fe40000000000 */
[----:B------:R-:W-:Y:S01]  /*160c0*/  FFMA.FTZ R98, -R0, R79, R98 ;  /* 0x0000004f00627223 */ /* 0x000fe20000010162 */
[----:B------:R-:W-:Y:S02]  /*160d0*/  IMAD.IADD R20, R4, 0x1, -R168 ;  /* 0x0000000104147824 */ /* 0x000fe400078e0aa8 */
[----:B------:R-:W-:Y:S01]  /*160e0*/  FFMA.FTZ R155, -R0, R16, R155 ;  /* 0x00000010009b7223 */ /* 0x000fe2000001019b */
[----:B------:R-:W-:Y:S01]  /*160f0*/  VIADD R176, R6, 0x61 ;  /* 0x0000006106b07836 */ /* 0x000fe20000000000 */
[----:B------:R-:W-:Y:S01]  /*16100*/  IABS R194, R194 ;  /* 0x000000c200c27213 */ /* 0x000fe20000000000 */
[----:B------:R-:W-:Y:S02]  /*16110*/  IMAD.IADD R12, R4, 0x1, -R150 ;  /* 0x00000001040c7824 */ /* 0x000fe400078e0a96 */
[----:B------:R-:W-:Y:S01]  /*16120*/  FFMA.FTZ R173, -R0, R18, R173 ;  /* 0x0000001200ad7223 */ /* 0x000fe200000101ad */
[----:B------:R-:W-:Y:S01]  /*16130*/  VIADD R158, R6, 0x71 ;  /* 0x00000071069e7836 */ /* 0x000fe20000000000 */
[----:B------:R-:W-:Y:S01]  /*16140*/  IABS R20, R20 ;  /* 0x0000001400147213 */ /* 0x000fe20000000000 */
[C---:B------:R-:W-:Y:S01]  /*16150*/  IMAD.IADD R79, R4.reuse, 0x1, -R56 ;  /* 0x00000001044f7824 */ /* 0x040fe200078e0a38 */
[----:B------:R-:W-:Y:S01]  /*16160*/  IABS R12, R12 ;  /* 0x0000000c000c7213 */ /* 0x000fe20000000000 */
[C---:B------:R-:W-:Y:S01]  /*16170*/  IMAD.IADD R190, R4.reuse, 0x1, -R76 ;  /* 0x0000000104be7824 */ /* 0x040fe200078e0a4c */
[----:B------:R-:W-:Y:S01]  /*16180*/  I2FP.F32.S32 R194, R194 ;  /* 0x000000c200c27245 */ /* 0x000fe20000201400 */
[C---:B------:R-:W-:Y:S01]  /*16190*/  IMAD.IADD R137, R4.reuse, 0x1, -R192 ;  /* 0x0000000104897824 */ /* 0x040fe200078e0ac0 */
[----:B------:R-:W-:Y:S01]  /*161a0*/  IABS R79, R79 ;  /* 0x0000004f004f7213 */ /* 0x000fe20000000000 */
[C---:B------:R-:W-:Y:S01]  /*161b0*/  IMAD.IADD R186, R4.reuse, 0x1, -R146 ;  /* 0x0000000104ba7824 */ /* 0x040fe200078e0a92 */
[----:B------:R-:W-:Y:S01]  /*161c0*/  IABS R190, R190 ;  /* 0x000000be00be7213 */ /* 0x000fe20000000000 */
        /* <DEDUP_REMOVED lines=17> */
[----:B------:R-:W-:Y:S01]  /*162e0*/  I2FP.F32.S32 R137, R137 ;  /* 0x0000008900897245 */ /* 0x000fe20000201400 */
[----:B------:R-:W-:Y:S01]  /*162f0*/  VIADD R128, R6, 0xa0 ;  /* 0x000000a006807836 */ /* 0x000fe20000000000 */
[----:B------:R-:W-:Y:S01]  /*16300*/  I2FP.F32.S32 R186, R186 ;  /* 0x000000ba00ba7245 */ /* 0x000fe20000201400 */
[----:B------:R-:W-:Y:S01]  /*16310*/  FFMA.FTZ R157, -R0, R12, R157 ;  /* 0x0000000c009d7223 */ /* 0x000fe2000001019d */
[----:B------:R-:W-:Y:S01]  /*16320*/  I2FP.F32.S32 R16, R16 ;  /* 0x0000001000107245 */ /* 0x000fe20000201400 */
[----:B------:R-:W-:Y:S01]  /*16330*/  IMAD.IADD R20, R4, 0x1, -R182 ;  /* 0x0000000104147824 */ /* 0x000fe200078e0ab6 */
[----:B------:R-:W-:Y:S01]  /*16340*/  I2FP.F32.S32 R18, R18 ;  /* 0x0000001200127245 */ /* 0x000fe20000201400 */
[----:B------:R-:W-:-:S02]  /*16350*/  VIADD R156, R6, 0x78 ;  /* 0x00000078069c7836 */ /* 0x000fc40000000000 */
[----:B------:R-:W-:Y:S01]  /*16360*/  FFMA.FTZ R118, -R0, R79, R118 ;  /* 0x0000004f00767223 */ /* 0x000fe20000010176 */
[----:B------:R-:W-:Y:S02]  /*16370*/  IMAD.IADD R12, R4, 0x1, -R174 ;  /* 0x00000001040c7824 */ /* 0x000fe400078e0aae */
[----:B------:R-:W-:Y:S01]  /*16380*/  FFMA.FTZ R190, -R0, R190, R111 ;  /* 0x000000be00be7223 */ /* 0x000fe2000001016f */
[----:B------:R-:W-:Y:S02]  /*16390*/  VIADD R140, R6, 0x88 ;  /* 0x00000088068c7836 */ /* 0x000fe40000000000 */
[----:B------:R-:W-:Y:S01]  /*163a0*/  FFMA.FTZ R137, -R0, R137, R87 ;  /* 0x0000008900897223 */ /* 0x000fe20000010157 */
[----:B------:R-:W-:Y:S02]  /*163b0*/  IMAD.IADD R79, R4, 0x1, -R40 ;  /* 0x00000001044f7824 */ /* 0x000fe400078e0a28 */
[C---:B------:R-:W-:Y:S01]  /*163c0*/  FFMA.FTZ R186, -R0.reuse, R186, R97 ;  /* 0x000000ba00ba7223 */ /* 0x040fe20000010161 */
[----:B------:R-:W-:Y:S01]  /*163d0*/  FFMA.FTZ R111, -R0, R16, R175 ;  /* 0x00000010006f7223 */ /* 0x000fe200000101af */
[C---:B------:R-:W-:Y:S01]  /*163e0*/  IMAD.IADD R87, R4.reuse, 0x1, -R128 ;  /* 0x0000000104577824 */ /* 0x040fe200078e0a80 */
[----:B------:R-:W-:Y:S01]  /*163f0*/  IABS R113, R113 ;  /* 0x0000007100717213 */ /* 0x000fe20000000000 */
[----:B------:R-:W-:-:S02]  /*16400*/  IMAD.IADD R16, R4, 0x1, -R156 ;  /* 0x0000000104107824 */ /* 0x000fc400078e0a9c */
[----:B------:R-:W-:Y:S01]  /*16410*/  FFMA.FTZ R97, -R0, R18, R191 ;  /* 0x0000001200617223 */ /* 0x000fe200000101bf */
[----:B------:R-:W-:Y:S01]  /*16420*/  IABS R20, R20 ;  /* 0x0000001400147213 */ /* 0x000fe20000000000 */
        /* <DEDUP_REMOVED lines=14> */
[----:B------:R-:W-:Y:S01]  /*16510*/  IMAD.IADD R188, R4, 0x1, -R162 ;  /* 0x0000000104bc7824 */ /* 0x000fe200078e0aa2 */
[----:B------:R-:W-:Y:S01]  /*16520*/  IABS R18, R18 ;  /* 0x0000001200127213 */ /* 0x000fe20000000000 */
[----:B------:R-:W-:Y:S01]  /*16530*/  FFMA.FTZ R163, -R0, R20, R167 ;  /* 0x0000001400a37223 */ /* 0x000fe200000101a7 */
[----:B------:R-:W-:Y:S01]  /*16540*/  I2FP.F32.S32 R79, R79 ;  /* 0x0000004f004f7245 */ /* 0x000fe20000201400 */
[----:B------:R-:W-:Y:S01]  /*16550*/  VIADD R60, R6, 0xb1 ;  /* 0x000000b1063c7836 */ /* 0x000fe20000000000 */
[----:B------:R-:W-:Y:S01]  /*16560*/  I2FP.F32.S32 R87, R87 ;  /* 0x0000005700577245 */ /* 0x000fe20000201400 */
[----:B------:R-:W-:Y:S01]  /*16570*/  IMAD.IADD R148, R4, 0x1, -R202 ;  /* 0x0000000104947824 */ /* 0x000fe200078e0aca */
[----:B------:R-:W-:Y:S01]  /*16580*/  I2FP.F32.S32 R16, R16 ;  /* 0x0000001000107245 */ /* 0x000fe20000201400 */
[----:B------:R-:W-:Y:S01]  /*16590*/  FFMA.FTZ R175, -R0, R12, R181 ;  /* 0x0000000c00af7223 */ /* 0x000fe200000101b5 */
[----:B------:R-:W-:Y:S01]  /*165a0*/  I2FP.F32.S32 R18, R18 ;  /* 0x0000001200127245 */ /* 0x000fe20000201400 */
[----:B------:R-:W-:-:S02]  /*165b0*/  IMAD.IADD R20, R4, 0x1, -R170 ;  /* 0x0000000104147824 */ /* 0x000fc400078e0aaa */
[----:B------:R-:W-:Y:S01]  /*165c0*/  FFMA.FTZ R80, -R0, R79, R80 ;  /* 0x0000004f00507223 */ /* 0x000fe20000010150 */
[----:B------:R-:W-:Y:S02]  /*165d0*/  IMAD.IADD R12, R4, 0x1, -R154 ;  /* 0x00000001040c7824 */ /* 0x000fe400078e0a9a */
[----:B------:R-:W-:Y:S01]  /*165e0*/  FFMA.FTZ R96, -R0, R87, R96 ;  /* 0x0000005700607223 */ /* 0x000fe20000010160 */
[----:B------:R-:W-:Y:S02]  /*165f0*/  IMAD.IADD R79, R4, 0x1, -R32 ;  /* 0x00000001044f7824 */ /* 0x000fe400078e0a20 */
[----:B------:R-:W-:Y:S01]  /*16600*/  FFMA.FTZ R191, -R0, R16, R197 ;  /* 0x0000001000bf7223 */ /* 0x000fe200000101c5 */
[----:B------:R-:W-:Y:S01]  /*16610*/  VIADD R42, R6, 0xe1 ;  /* 0x000000e1062a7836 */ /* 0x000fe20000000000 */
[----:B------:R-:W-:Y:S01]  /*16620*/  IABS R188, R188 ;  /* 0x000000bc00bc7213 */ /* 0x000fe20000000000 */
[----:B------:R-:W-:Y:S02]  /*16630*/  IMAD.IADD R87, R4, 0x1, -R60 ;  /* 0x0000000104577824 */ /* 0x000fe400078e0a3c */
[----:B------:R-:W-:Y:S01]  /*16640*/  FFMA.FTZ R197, -R0, R18, R215 ;  /* 0x0000001200c57223 */ /* 0x000fe200000101d7 */
[----:B------:R-:W-:Y:S01]  /*16650*/  IABS R148, R148 ;  /* 0x0000009400947213 */ /* 0x000fe20000000000 */
[----:B------:R-:W-:Y:S01]  /*16660*/  IMAD.IADD R18, R4, 0x1, -R42 ;  /* 0x0000000104127824 */ /* 0x000fe200078e0a2a */
[----:B------:R-:W-:Y:S01]  /*16670*/  IABS R20, R20 ;  /* 0x0000001400147213 */ /* 0x000fe20000000000 */
[C---:B------:R-:W-:Y:S01]  /*16680*/  VIADD R204, R6.reuse, 0x19 ;  /* 0x0000001906cc7836 */ /* 0x040fe20000000000 */
[----:B------:R-:W-:Y:S01]  /*16690*/  IABS R12, R12 ;  /* 0x0000000c000c7213 */ /* 0x000fe20000000000 */
[----:B------:R-:W-:Y:S01]  /*166a0*/  VIADD R184, R6, 0x69 ;  /* 0x0000006906b87836 */ /* 0x000fe20000000000 */
[----:B------:R-:W-:Y:S01]  /*166b0*/  IABS R79, R79 ;  /* 0x0000004f004f7213 */ /* 0x000fe20000000000 */
[----:B------:R-:W-:Y:S01]  /*166c0*/  IMAD.IADD R28, R4, 0x1, -R204 ;  /* 0x00000001041c7824 */ /* 0x000fe200078e0acc */
[----:B------:R-:W-:Y:S01]  /*166d0*/  I2FP.F32.S32 R188, R188 ;  /* 0x000000bc00bc7245 */ /* 0x000fe20000201400 */
[C---:B------:R-:W-:Y:S01]  /*166e0*/  VIADD R66, R6.reuse, 0xa9 ;  /* 0x000000a906427836 */ /* 0x040fe20000000000 */
[----:B------:R-:W-:Y:S01]  /*166f0*/  IABS R87, R87 ;  /* 0x0000005700577213 */ /* 0x000fe20000000000 */
[----:B------:R-:W-:Y:S01]  /*16700*/  VIADD R136, R6, 0x90 ;  /* 0x0000009006887836 */ /* 0x000fe20000000000 */
[----:B------:R-:W-:Y:S01]  /*16710*/  I2FP.F32.S32 R148, R148 ;  /* 0x0000009400947245 */ /* 0x000fe20000201400 */
[----:B------:R-:W-:Y:S01]  /*16720*/  FFMA.FTZ R188, -R0, R188, R103 ;  /* 0x000000bc00bc7223 */ /* 0x000fe20000010167 */
[----:B------:R-:W-:Y:S01]  /*16730*/  I2FP.F32.S32 R20, R20 ;  /* 0x0000001400147245 */ /* 0x000fe20000201400 */
[----:B------:R-:W-:Y:S01]  /*16740*/  VIADD R48, R6, 0xc8 ;  /* 0x000000c806307836 */ /* 0x000fe20000000000 */
[----:B------:R-:W-:Y:S01]  /*16750*/  I2FP.F32.S32 R12, R12 ;  /* 0x0000000c000c7245 */ /* 0x000fe20000201400 */
[C---:B------:R-:W-:Y:S01]  /*16760*/  FFMA.FTZ R148, -R0.reuse, R148, R105 ;  /* 0x0000009400947223 */ /* 0x040fe20000010169 */
[----:B------:R-:W-:Y:S01]  /*16770*/  I2FP.F32.S32 R79, R79 ;  /* 0x0000004f004f7245 */ /* 0x000fe20000201400 */
[----:B------:R-:W-:Y:S01]  /*16780*/  FFMA.FTZ R103, -R0, R20, R189 ;  /* 0x0000001400677223 */ /* 0x000fe200000101bd */
[----:B------:R-:W-:Y:S01]  /*16790*/  IABS R18, R18 ;  /* 0x0000001200127213 */ /* 0x000fe20000000000 */
[----:B------:R-:W-:Y:S01]  /*167a0*/  IMAD.IADD R105, R4, 0x1, -R184 ;  /* 0x0000000104697824 */ /* 0x000fe200078e0ab8 */
[----:B------:R-:W-:Y:S01]  /*167b0*/  I2FP.F32.S32 R87, R87 ;  /* 0x0000005700577245 */ /* 0x000fe20000201400 */
[----:B------:R-:W-:Y:S01]  /*167c0*/  FFMA.FTZ R189, -R0, R12, R201 ;  /* 0x0000000c00bd7223 */ /* 0x000fe200000101c9 */
[----:B------:R-:W-:Y:S01]  /*167d0*/  I2FP.F32.S32 R18, R18 ;  /* 0x0000001200127245 */ /* 0x000fe20000201400 */
[----:B------:R-:W-:-:S02]  /*167e0*/  IMAD.IADD R119, R4, 0x1, -R66 ;  /* 0x0000000104777824 */ /* 0x000fc400078e0a42 */
[----:B------:R-:W-:Y:S01]  /*167f0*/  FFMA.FTZ R44, -R0, R79, R44 ;  /* 0x0000004f002c7223 */ /* 0x000fe2000001012c */
[----:B------:R-:W-:Y:S01]  /*16800*/  IABS R28, R28 ;  /* 0x0000001c001c7213 */ /* 0x000fe20000000000 */
[----:B------:R-:W-:Y:S02]  /*16810*/  IMAD.IADD R12, R4, 0x1, -R136 ;  /* 0x00000001040c7824 */ /* 0x000fe400078e0a88 */
[----:B------:R-:W-:Y:S01]  /*16820*/  FFMA.FTZ R116, -R0, R87, R116 ;  /* 0x0000005700747223 */ /* 0x000fe20000010174 */
[----:B------:R-:W-:Y:S02]  /*16830*/  VIADD R79, R4, 0x8 ;  /* 0x00000008044f7836 */ /* 0x000fe40000000000 */
[----:B------:R-:W-:Y:S01]  /*16840*/  FFMA.FTZ R18, -R0, R18, R47 ;  /* 0x0000001200127223 */ /* 0x000fe2000001012f */
[----:B------:R-:W-:Y:S01]  /*16850*/  IMAD.IADD R87, R4, 0x1, -R48 ;  /* 0x0000000104577824 */ /* 0x000fe200078e0a30 */
[----:B------:R-:W-:Y:S01]  /*16860*/  I2FP.F32.S32 R28, R28 ;  /* 0x0000001c001c7245 */ /* 0x000fe20000201400 */
[C---:B------:R-:W-:Y:S01]  /*16870*/  IMAD.IADD R47, R79.reuse, 0x1, -R38 ;  /* 0x000000014f2f7824 */ /* 0x040fe200078e0a26 */
[----:B------:R-:W-:Y:S01]  /*16880*/  IABS R105, R105 ;  /* 0x0000006900697213 */ /* 0x000fe20000000000 */
[----:B------:R-:W-:Y:S01]  /*16890*/  VIADD R54, R6, 0xd0 ;  /* 0x000000d006367836 */ /* 0x000fe20000000000 */
[----:B------:R-:W-:Y:S01]  /*168a0*/  IABS R119, R119 ;  /* 0x0000007700777213 */ /* 0x000fe20000000000 */
[----:B------:R-:W-:Y:S01]  /*168b0*/  FFMA.FTZ R28, -R0, R28, R127 ;  /* 0x0000001c001c7223 */ /* 0x000fe2000001017f */
[----:B------:R-:W-:Y:S01]  /*168c0*/  ISETP.GE.AND P1, PT, R38, R59, PT ;  /* 0x0000003b2600720c */ /* 0x000fe20003f26270 */
[C---:B------:R-:W-:Y:S01]  /*168d0*/  IMAD.IADD R38, R79.reuse, 0x1, -R36 ;  /* 0x000000014f267824 */ /* 0x040fe200078e0a24 */
[----:B------:R-:W-:Y:S01]  /*168e0*/  IABS R12, R12 ;  /* 0x0000000c000c7213 */ /* 0x000fe20000000000 */
[C---:B------:R-:W-:Y:S01]  /*168f0*/  VIADD R130, R6.reuse, 0x99 ;  /* 0x0000009906827836 */ /* 0x040fe20000000000 */
[----:B------:R-:W-:Y:S01]  /*16900*/  IABS R87, R87 ;  /* 0x0000005700577213 */ /* 0x000fe20000000000 */
[----:B------:R-:W-:Y:S01]  /*16910*/  VIADD R52, R6, 0xc0 ;  /* 0x000000c006347836 */ /* 0x000fe20000000000 */
        /* <DEDUP_REMOVED lines=8> */
[----:B------:R-:W-:Y:S01]  /*169a0*/  I2FP.F32.S32 R87, R87 ;  /* 0x0000005700577245 */ /* 0x000fe20000201400 */
[----:B------:R-:W-:-:S02]  /*169b0*/  IMAD.IADD R36, R79, 0x1, -R30 ;  /* 0x000000014f247824 */ /* 0x000fc400078e0a1e */
[----:B------:R-:W-:Y:S01]  /*169c0*/  FFMA.FTZ R183, -R0, R12, R247 ;  /* 0x0000000c00b77223 */ /* 0x000fe200000101f7 */
[C---:B------:R-:W-:Y:S01]  /*169d0*/  IMAD.IADD R81, R4.reuse, 0x1, -R130 ;  /* 0x0000000104517824 */ /* 0x040fe200078e0a82 */
[----:B------:R-:W-:Y:S01]  /*169e0*/  I2FP.F32.S32 R38, R38 ;  /* 0x0000002600267245 */ /* 0x000fe20000201400 */
[----:B------:R-:W-:Y:S01]  /*169f0*/  IMAD.IADD R119, R4, 0x1, -R52 ;  /* 0x0000000104777824 */ /* 0x000fe200078e0a34 */
[----:B------:R-:W-:Y:S01]  /*16a00*/  IABS R127, R127 ;  /* 0x0000007f007f7213 */ /* 0x000fe20000000000 */
[C---:B------:R-:W-:Y:S02]  /*16a10*/  IMAD.IADD R30, R79.reuse, 0x1, -R14 ;  /* 0x000000014f1e7824 */ /* 0x040fe400078e0a0e */
[----:B------:R-:W-:Y:S01]  /*16a20*/  FFMA.FTZ R46, -R0, R87, R72 ;  /* 0x00000057002e7223 */ /* 0x000fe20000010148 */
[----:B------:R-:W-:Y:S01]  /*16a30*/  IMAD.IADD R12, R4, 0x1, -R24 ;  /* 0x00000001040c7824 */ /* 0x000fe200078e0a18 */
[----:B------:R-:W-:Y:S01]  /*16a40*/  IABS R36, R36 ;  /* 0x0000002400247213 */ /* 0x000fe20000000000 */
[----:B------:R-:W-:Y:S01]  /*16a50*/  VIADD R132, R6, 0x98 ;  /* 0x0000009806847836 */ /* 0x000fe20000000000 */
[----:B------:R-:W-:Y:S01]  /*16a60*/  IABS R81, R81 ;  /* 0x0000005100517213 */ /* 0x000fe20000000000 */
[C---:B------:R-:W-:Y:S01]  /*16a70*/  IMAD.IADD R72, R79.reuse, 0x1, -R204 ;  /* 0x000000014f487824 */ /* 0x040fe200078e0acc */
[----:B------:R-:W-:Y:S01]  /*16a80*/  IABS R119, R119 ;  /* 0x0000007700777213 */ /* 0x000fe20000000000 */
[----:B------:R-:W-:Y:S01]  /*16a90*/  FFMA.FTZ R38, -R0, R38, R133 ;  /* 0x0000002600267223 */ /* 0x000fe20000010185 */
[----:B------:R-:W-:Y:S01]  /*16aa0*/  I2FP.F32.S32 R127, R127 ;  /* 0x0000007f007f7245 */ /* 0x000fe20000201400 */
[----:B------:R-:W-:Y:S01]  /*16ab0*/  IMAD.IADD R89, R4, 0x1, -R132 ;  /* 0x0000000104597824 */ /* 0x000fe200078e0a84 */
[----:B------:R-:W-:Y:S01]  /*16ac0*/  IABS R30, R30 ;  /* 0x0000001e001e7213 */ /* 0x000fe20000000000 */
[----:B------:R-:W-:Y:S01]  /*16ad0*/  VIADD R142, R6, 0x81 ;  /* 0x00000081068e7836 */ /* 0x000fe20000000000 */
[----:B------:R-:W-:Y:S01]  /*16ae0*/  IABS R12, R12 ;  /* 0x0000000c000c7213 */ /* 0x000fe20000000000 */
[----:B------:R-:W-:Y:S01]  /*16af0*/  FFMA.FTZ R127, -R0, R127, R69 ;  /* 0x0000007f007f7223 */ /* 0x000fe20000010145 */
[----:B------:R-:W-:Y:S01]  /*16b00*/  IABS R72, R72 ;  /* 0x0000004800487213 */ /* 0x000fe20000000000 */
[----:B------:R-:W-:Y:S01]  /*16b10*/  IMAD.IADD R69, R79, 0x1, -R198 ;  /* 0x000000014f457824 */ /* 0x000fe200078e0ac6 */
[----:B------:R-:W-:Y:S01]  /*16b20*/  I2FP.F32.S32 R36, R36 ;  /* 0x0000002400247245 */ /* 0x000fe20000201400 */
[----:B------:R-:W-:Y:S01]  /*16b30*/  IMAD.IADD R20, R4, 0x1, -R142 ;  /* 0x0000000104147824 */ /* 0x000fe200078e0a8e */
        /* <DEDUP_REMOVED lines=8> */
[----:B------:R-:W-:Y:S01]  /*16bc0*/  FSEL R61, R61, -INF , !P3 ;  /* 0xff8000003d3d7808 */ /* 0x000fe20005800000 */
[----:B------:R-:W-:Y:S01]  /*16bd0*/  FFMA.FTZ R30, -R0, R30, R125 ;  /* 0x0000001e001e7223 */ /* 0x000fe2000001017d */
[----:B------:R-:W-:Y:S01]  /*16be0*/  FSEL R38, R38, -INF , !P3 ;  /* 0xff80000026267808 */ /* 0x000fe20005800000 */
[----:B------:R-:W-:Y:S01]  /*16bf0*/  FFMA.FTZ R119, -R0, R12, R71 ;  /* 0x0000000c00777223 */ /* 0x000fe20000010147 */
[----:B------:R-:W-:Y:S01]  /*16c00*/  ISETP.GE.AND P3, PT, R198, R59, PT ;  /* 0x0000003bc600720c */ /* 0x000fe20003f66270 */
[C---:B------:R-:W-:Y:S01]  /*16c10*/  IMAD.IADD R198, R79.reuse, 0x1, -R196 ;  /* 0x000000014fc67824 */ /* 0x040fe200078e0ac4 */
[----:B------:R-:W-:Y:S01]  /*16c20*/  IABS R89, R89 ;  /* 0x0000005900597213 */ /* 0x000fe20000000000 */
[C---:B------:R-:W-:Y:S01]  /*16c30*/  IMAD.IADD R90, R79.reuse, 0x1, -R200 ;  /* 0x000000014f5a7824 */ /* 0x040fe200078e0ac8 */
[----:B------:R-:W-:Y:S01]  /*16c40*/  I2FP.F32.S32 R72, R72 ;  /* 0x0000004800487245 */ /* 0x000fe20000201400 */
[C---:B------:R-:W-:Y:S01]  /*16c50*/  IMAD.IADD R12, R79.reuse, 0x1, -R10 ;  /* 0x000000014f0c7824 */ /* 0x040fe200078e0a0a */
[----:B------:R-:W-:Y:S01]  /*16c60*/  IABS R14, R47 ;  /* 0x0000002f000e7213 */ /* 0x000fe20000000000 */
[----:B------:R-:W-:Y:S01]  /*16c70*/  VIADD R34, R6, 0xd1 ;  /* 0x000000d106227836 */ /* 0x000fe20000000000 */
[----:B------:R-:W-:Y:S01]  /*16c80*/  I2FP.F32.S32 R89, R89 ;  /* 0x0000005900597245 */ /* 0x000fe20000201400 */
[C---:B------:R-:W-:Y:S01]  /*16c90*/  FFMA.FTZ R123, -R0.reuse, R72, R123 ;  /* 0x00000048007b7223 */ /* 0x040fe2000001017b */
[----:B------:R-:W-:Y:S01]  /*16ca0*/  IABS R198, R198 ;  /* 0x000000c600c67213 */ /* 0x000fe20000000000 */
[----:B------:R-:W-:Y:S01]  /*16cb0*/  IMAD.IADD R72, R79, 0x1, -R202 ;  /* 0x000000014f487824 */ /* 0x000fe200078e0aca */
[----:B------:R-:W-:Y:S01]  /*16cc0*/  FSEL R51, R51, -INF , !P4 ;  /* 0xff80000033337808 */ /* 0x000fe20006000000 */
[----:B------:R-:W-:Y:S01]  /*16cd0*/  FFMA.FTZ R84, -R0, R89, R84 ;  /* 0x0000005900547223 */ /* 0x000fe20000010154 */
[----:B------:R-:W-:Y:S01]  /*16ce0*/  FSEL R36, R36, -INF , !P4 ;  /* 0xff80000024247808 */ /* 0x000fe20006000000 */
[C---:B------:R-:W-:Y:S01]  /*16cf0*/  IMAD.IADD R89, R4.reuse, 0x1, -R62 ;  /* 0x0000000104597824 */ /* 0x040fe200078e0a3e */
[----:B------:R-:W-:Y:S01]  /*16d00*/  I2FP.F32.S32 R14, R14 ;  /* 0x0000000e000e7245 */ /* 0x000fe20000201400 */
[----:B------:R-:W-:Y:S01]  /*16d10*/  IMAD.IADD R87, R4, 0x1, -R34 ;  /* 0x0000000104577824 */ /* 0x000fe200078e0a22 */
[-C--:B------:R-:W-:Y:S01]  /*16d20*/  ISETP.GE.AND P4, PT, R196, R59.reuse, PT ;  /* 0x0000003bc400720c */ /* 0x080fe20003f86270 */
[----:B------:R-:W-:Y:S01]  /*16d30*/  IMAD.IADD R196, R79, 0x1, -R76 ;  /* 0x000000014fc47824 */ /* 0x000fe200078e0a4c */
[----:B------:R-:W-:Y:S01]  /*16d40*/  FSEL R49, R49, -INF , !P5 ;  /* 0xff80000031317808 */ /* 0x000fe20006800000 */
[----:B------:R-:W-:Y:S01]  /*16d50*/  FFMA.FTZ R14, -R0, R14, R139 ;  /* 0x0000000e000e7223 */ /* 0x000fe2000001018b */
[----:B------:R-:W-:Y:S01]  /*16d60*/  FSEL R30, R30, -INF , !P5 ;  /* 0xff8000001e1e7808 */ /* 0x000fe20006800000 */
[----:B------:R-:W-:Y:S01]  /*16d70*/  VIADD R50, R6, 0xc1 ;  /* 0x000000c106327836 */ /* 0x000fe20000000000 */
[----:B------:R-:W-:Y:S01]  /*16d80*/  ISETP.GE.AND P5, PT, R76, R59, PT ;  /* 0x0000003b4c00720c */ /* 0x000fe20003fa6270 */
[C---:B------:R-:W-:Y:S01]  /*16d90*/  VIADD R172, R6.reuse, 0x80 ;  /* 0x0000008006ac7836 */ /* 0x040fe20000000000 */
[----:B------:R-:W-:Y:S01]  /*16da0*/  IABS R90, R90 ;  /* 0x0000005a005a7213 */ /* 0x000fe20000000000 */
[----:B------:R-:W-:Y:S01]  /*16db0*/  VIADD R134, R6, 0xa8 ;  /* 0x000000a806867836 */ /* 0x000fe20000000000 */
[----:B------:R-:W-:Y:S01]  /*16dc0*/  IABS R20, R20 ;  /* 0x0000001400147213 */ /* 0x000fe20000000000 */
[C---:B------:R-:W-:Y:S01]  /*16dd0*/  IMAD.IADD R201, R4.reuse, 0x1, -R172 ;  /* 0x0000000104c97824 */ /* 0x040fe200078e0aac */
[----:B------:R-:W-:Y:S01]  /*16de0*/  IABS R12, R12 ;  /* 0x0000000c000c7213 */ /* 0x000fe20000000000 */
[----:B------:R-:W-:Y:S01]  /*16df0*/  IMAD.IADD R121, R4, 0x1, -R134 ;  /* 0x0000000104797824 */ /* 0x000fe200078e0a86 */
[----:B------:R-:W-:Y:S01]  /*16e00*/  IABS R76, R69 ;  /* 0x00000045004c7213 */ /* 0x000fe20000000000 */
[C---:B------:R-:W-:Y:S01]  /*16e10*/  IMAD.IADD R69, R79.reuse, 0x1, -R144 ;  /* 0x000000014f457824 */ /* 0x040fe200078e0a90 */
[----:B------:R-:W-:Y:S01]  /*16e20*/  I2FP.F32.S32 R198, R198 ;  /* 0x000000c600c67245 */ /* 0x000fe20000201400 */
[----:B------:R-:W-:Y:S01]  /*16e30*/  VIADD R78, R6, 0xb9 ;  /* 0x000000b9064e7836 */ /* 0x000fe20000000000 */
[----:B------:R-:W-:Y:S01]  /*16e40*/  IABS R72, R72 ;  /* 0x0000004800487213 */ /* 0x000fe20000000000 */
[----:B------:R-:W-:Y:S01]  /*16e50*/  IMAD.IADD R22, R79, 0x1, -R6 ;  /* 0x000000014f167824 */ /* 0x000fe200078e0a06 */
[----:B------:R-:W-:Y:S01]  /*16e60*/  I2FP.F32.S32 R90, R90 ;  /* 0x0000005a005a7245 */ /* 0x000fe20000201400 */
[----:B------:R-:W-:Y:S01]  /*16e70*/  FFMA.FTZ R109, -R0, R198, R109 ;  /* 0x000000c6006d7223 */ /* 0x000fe2000001016d */
[----:B------:R-:W-:Y:S01]  /*16e80*/  I2FP.F32.S32 R20, R20 ;  /* 0x0000001400147245 */ /* 0x000fe20000201400 */
        /* <DEDUP_REMOVED lines=8> */
[----:B------:R-:W-:Y:S01]  /*16f10*/  FFMA.FTZ R76, -R0, R76, R115 ;  /* 0x0000004c004c7223 */ /* 0x000fe20000010173 */
[----:B------:R-:W-:Y:S01]  /*16f20*/  FSEL R13, R13, -INF , !P1 ;  /* 0xff8000000d0d7808 */ /* 0x000fe20004800000 */
[----:B------:R-:W-:Y:S01]  /*16f30*/  VIADD R138, R6, 0x89 ;  /* 0x00000089068a7836 */ /* 0x000fe20000000000 */
[----:B------:R-:W-:Y:S01]  /*16f40*/  FSEL R14, R14, -INF , !P1 ;  /* 0xff8000000e0e7808 */ /* 0x000fe20004800000 */
[----:B------:R-:W-:Y:S01]  /*16f50*/  FFMA.FTZ R101, -R0, R72, R101 ;  /* 0x0000004800657223 */ /* 0x000fe20000010165 */
[----:B------:R-:W-:Y:S01]  /*16f60*/  ISETP.GE.AND P1, PT, R200, R59, PT ;  /* 0x0000003bc800720c */ /* 0x000fe20003f26270 */
[----:B------:R-:W-:Y:S01]  /*16f70*/  IMAD.IADD R72, R79, 0x1, -R162 ;  /* 0x000000014f487824 */ /* 0x000fe200078e0aa2 */
[----:B------:R-:W-:Y:S01]  /*16f80*/  I2FP.F32.S32 R89, R89 ;  /* 0x0000005900597245 */ /* 0x000fe20000201400 */
[----:B------:R-:W-:Y:S01]  /*16f90*/  IMAD.IADD R16, R4, 0x1, -R138 ;  /* 0x0000000104107824 */ /* 0x000fe200078e0a8a */
[----:B------:R-:W-:Y:S01]  /*16fa0*/  ISETP.GE.AND P0, PT, R10, R59, PT ;  /* 0x0000003b0a00720c */ /* 0x000fe20003f06270 */
[----:B------:R-:W-:Y:S01]  /*16fb0*/  VIADD R152, R6, 0x91 ;  /* 0x0000009106987836 */ /* 0x000fe20000000000 */
[----:B------:R-:W-:Y:S01]  /*16fc0*/  FSEL R211, R194, -INF , !P4 ;  /* 0xff800000c2d37808 */ /* 0x000fe20006000000 */
[----:B------:R-:W-:Y:S01]  /*16fd0*/  FFMA.FTZ R114, -R0, R89, R114 ;  /* 0x0000005900727223 */ /* 0x000fe20000010172 */
        /* <DEDUP_REMOVED lines=8> */
[----:B------:R-:W-:Y:S01]  /*17060*/  FSEL R43, R43, -INF , !P0 ;  /* 0xff8000002b2b7808 */ /* 0x000fe20004000000 */
[----:B------:R-:W-:Y:S01]  /*17070*/  IMAD.IADD R181, R4, 0x1, -R152 ;  /* 0x0000000104b57824 */ /* 0x000fe200078e0a98 */
[----:B------:R-:W-:-:S02]  /*17080*/  FSEL R12, R12, -INF , !P0 ;  /* 0xff8000000c0c7808 */ /* 0x000fc40004000000 */
[----:B------:R-:W-:Y:S01]  /*17090*/  ISETP.GE.AND P1, PT, R162, R59, PT ;  /* 0x0000003ba200720c */ /* 0x000fe20003f26270 */
[----:B------:R-:W-:Y:S01]  /*170a0*/  IMAD.IADD R162, R79, 0x1, -R146 ;  /* 0x000000014fa27824 */ /* 0x000fe200078e0a92 */
[----:B------:R-:W-:Y:S02]  /*170b0*/  FSEL R53, R53, -INF , !P3 ;  /* 0xff80000035357808 */ /* 0x000fe40005800000 */
[----:B------:R-:W-:Y:S02]  /*170c0*/  FSEL R76, R76, -INF , !P3 ;  /* 0xff8000004c4c7808 */ /* 0x000fe40005800000 */
[----:B------:R-:W-:Y:S02]  /*170d0*/  IABS R87, R87 ;  /* 0x0000005700577213 */ /* 0x000fe40000000000 */
[-C--:B------:R-:W-:Y:S02]  /*170e0*/  ISETP.GE.AND P0, PT, R204, R59.reuse, PT ;  /* 0x0000003bcc00720c */ /* 0x080fe40003f06270 */
[----:B------:R-:W-:Y:S01]  /*170f0*/  ISETP.GE.AND P3, PT, R146, R59, PT ;  /* 0x0000003b9200720c */ /* 0x000fe20003f66270 */
[----:B------:R-:W-:Y:S01]  /*17100*/  IMAD.IADD R146, R79, 0x1, -R70 ;  /* 0x000000014f927824 */ /* 0x000fe200078e0a46 */
[----:B------:R-:W-:-:S02]  /*17110*/  IABS R72, R72 ;  /* 0x0000004800487213 */ /* 0x000fc40000000000 */
[----:B------:R-:W-:Y:S02]  /*17120*/  IABS R144, R144 ;  /* 0x0000009000907213 */ /* 0x000fe40000000000 */
[----:B------:R-:W-:Y:S02]  /*17130*/  I2FP.F32.S32 R87, R87 ;  /* 0x0000005700577245 */ /* 0x000fe40000201400 */
[----:B------:R-:W-:Y:S02]  /*17140*/  FSEL R47, R28, -INF , !P0 ;  /* 0xff8000001c2f7808 */ /* 0x000fe40004000000 */
[----:B------:R-:W-:Y:S01]  /*17150*/  FSEL R28, R123, -INF , !P0 ;  /* 0xff8000007b1c7808 */ /* 0x000fe20004000000 */
[----:B------:R-:W-:Y:S01]  /*17160*/  FFMA.FTZ R68, -R0, R87, R68 ;  /* 0x0000005700447223 */ /* 0x000fe20000010144 */
[----:B------:R-:W-:Y:S02]  /*17170*/  IABS R196, R196 ;  /* 0x000000c400c47213 */ /* 0x000fe40000000000 */
[----:B------:R-:W-:-:S02]  /*17180*/  IABS R89, R89 ;  /* 0x0000005900597213 */ /* 0x000fc40000000000 */
[----:B------:R-:W-:Y:S02]  /*17190*/  ISETP.GE.AND P0, PT, R202, R59, PT ;  /* 0x0000003bca00720c */ /* 0x000fe40003f06270 */
[----:B------:R-:W-:Y:S02]  /*171a0*/  IABS R146, R146 ;  /* 0x0000009200927213 */ /* 0x000fe40000000000 */
        /* <DEDUP_REMOVED lines=12> */
[C---:B------:R-:W-:Y:S01]  /*17270*/  IMAD.IADD R196, R79.reuse, 0x1, -R158 ;  /* 0x000000014fc47824 */ /* 0x040fe200078e0a9e */
[----:B------:R-:W-:Y:S01]  /*17280*/  ISETP.GE.AND P0, PT, R192, R59, PT ;  /* 0x0000003bc000720c */ /* 0x000fe20003f06270 */
[----:B------:R-:W-:Y:S01]  /*17290*/  FFMA.FTZ R85, -R0, R146, R85 ;  /* 0x0000009200557223 */ /* 0x000fe20000010155 */
[----:B------:R-:W-:Y:S01]  /*172a0*/  I2FP.F32.S32 R201, R201 ;  /* 0x000000c900c97245 */ /* 0x000fe20000201400 */
[C---:B------:R-:W-:Y:S01]  /*172b0*/  IMAD.IADD R192, R79.reuse, 0x1, -R172 ;  /* 0x000000014fc07824 */ /* 0x040fe200078e0aac */
[----:B------:R-:W-:Y:S01]  /*172c0*/  FSEL R89, R188, -INF , !P1 ;  /* 0xff800000bc597808 */ /* 0x000fe20004800000 */
[----:B------:R-:W-:Y:S01]  /*172d0*/  IMAD.IADD R188, R79, 0x1, -R140 ;  /* 0x000000014fbc7824 */ /* 0x000fe200078e0a8c */
[----:B------:R-:W-:Y:S01]  /*172e0*/  FSEL R72, R72, -INF , !P1 ;  /* 0xff80000048487808 */ /* 0x000fe20004800000 */
[----:B------:R-:W-:Y:S01]  /*172f0*/  FFMA.FTZ R201, -R0, R201, R205 ;  /* 0x000000c900c97223 */ /* 0x000fe200000101cd */
[----:B------:R-:W-:Y:S01]  /*17300*/  FSEL R146, R83, -INF , !P0 ;  /* 0xff80000053927808 */ /* 0x000fe20004000000 */
[C---:B------:R-:W-:Y:S01]  /*17310*/  IMAD.IADD R83, R79.reuse, 0x1, -R168 ;  /* 0x000000014f537824 */ /* 0x040fe200078e0aa8 */
[----:B------:R-:W-:Y:S01]  /*17320*/  ISETP.GE.AND P1, PT, R168, R59, PT ;  /* 0x0000003ba800720c */ /* 0x000fe20003f26270 */
[----:B------:R-:W-:Y:S01]  /*17330*/  IMAD.IADD R168, R79, 0x1, -R166 ;  /* 0x000000014fa87824 */ /* 0x000fe200078e0aa6 */
[----:B------:R-:W-:-:S02]  /*17340*/  IABS R162, R162 ;  /* 0x000000a200a27213 */ /* 0x000fc40000000000 */
[----:B------:R-:W-:Y:S01]  /*17350*/  FSEL R205, R190, -INF , !P5 ;  /* 0xff800000becd7808 */ /* 0x000fe20006800000 */
[----:B------:R-:W-:Y:S01]  /*17360*/  IMAD.IADD R190, R79, 0x1, -R142 ;  /* 0x000000014fbe7824 */ /* 0x000fe200078e0a8e */
[----:B------:R-:W-:Y:S02]  /*17370*/  FSEL R206, R107, -INF , !P5 ;  /* 0xff8000006bce7808 */ /* 0x000fe40006800000 */
[----:B------:R-:W-:Y:S02]  /*17380*/  ISETP.GE.AND P5, PT, R70, R59, PT ;  /* 0x0000003b4600720c */ /* 0x000fe40003fa6270 */
[----:B------:R-:W-:Y:S02]  /*17390*/  IABS R70, R69 ;  /* 0x0000004500467213 */ /* 0x000fe40000000000 */
[----:B------:R-:W-:Y:S01]  /*173a0*/  ISETP.GE.AND P6, PT, R150, R59, PT ;  /* 0x0000003b9600720c */ /* 0x000fe20003fc6270 */
[----:B------:R-:W-:Y:S01]  /*173b0*/  IMAD.IADD R150, R79, 0x1, -R150 ;  /* 0x000000014f967824 */ /* 0x000fe200078e0a96 */
[----:B------:R-:W-:-:S02]  /*173c0*/  IABS R121, R121 ;  /* 0x0000007900797213 */ /* 0x000fc40000000000 */
[----:B------:R-:W-:Y:S02]  /*173d0*/  I2FP.F32.S32 R162, R162 ;  /* 0x000000a200a27245 */ /* 0x000fe40000201400 */
[----:B------:R-:W-:Y:S02]  /*173e0*/  IABS R168, R168 ;  /* 0x000000a800a87213 */ /* 0x000fe40000000000 */
[----:B------:R-:W-:Y:S01]  /*173f0*/  I2FP.F32.S32 R70, R70 ;  /* 0x0000004600467245 */ /* 0x000fe20000201400 */
[C---:B------:R-:W-:Y:S01]  /*17400*/  FFMA.FTZ R93, -R0.reuse, R162, R93 ;  /* 0x000000a2005d7223 */ /* 0x040fe2000001015d */
[----:B------:R-:W-:Y:S02]  /*17410*/  I2FP.F32.S32 R121, R121 ;  /* 0x0000007900797245 */ /* 0x000fe40000201400 */
[----:B------:R-:W-:Y:S01]  /*17420*/  IABS R150, R150 ;  /* 0x0000009600967213 */ /* 0x000fe20000000000 */
[C---:B------:R-:W-:Y:S01]  /*17430*/  FFMA.FTZ R70, -R0.reuse, R70, R91 ;  /* 0x0000004600467223 */ /* 0x040fe2000001015b */
[----:B------:R-:W-:Y:S01]  /*17440*/  I2FP.F32.S32 R168, R168 ;  /* 0x000000a800a87245 */ /* 0x000fe20000201400 */
[----:B------:R-:W-:Y:S01]  /*17450*/  FFMA.FTZ R104, -R0, R121, R104 ;  /* 0x0000007900687223 */ /* 0x000fe20000010168 */
[----:B------:R-:W-:Y:S01]  /*17460*/  I2FP.F32.S32 R150, R150 ;  /* 0x0000009600967245 */ /* 0x000fe20000201400 */
[----:B------:R-:W-:Y:S01]  /*17470*/  IMAD.IADD R121, R4, 0x1, -R78 ;  /* 0x0000000104797824 */ /* 0x000fe200078e0a4e */
[----:B------:R-:W-:Y:S01]  /*17480*/  FSEL R71, R186, -INF , !P3 ;  /* 0xff800000ba477808 */ /* 0x000fe20005800000 */
[C---:B-----5:R-:W-:Y:S01]  /*17490*/  FFMA.FTZ R3, -R0.reuse, R168, R3 ;  /* 0x000000a800037223 */ /* 0x060fe20000010103 */
[----:B------:R-:W-:Y:S01]  /*174a0*/  FSEL R144, R93, -INF , !P3 ;  /* 0xff8000005d907808 */ /* 0x000fe20005800000 */
[----:B------:R-:W-:Y:S01]  /*174b0*/  FFMA.FTZ R161, -R0, R150, R161 ;  /* 0x0000009600a17223 */ /* 0x000fe200000101a1 */
[----:B------:R-:W-:Y:S01]  /*174c0*/  ISETP.GE.AND P3, PT, R166, R59, PT ;  /* 0x0000003ba600720c */ /* 0x000fe20003f66270 */
[----:B------:R-:W-:Y:S01]  /*174d0*/  IMAD.IADD R166, R79, 0x1, -R180 ;  /* 0x000000014fa67824 */ /* 0x000fe200078e0ab4 */
[----:B------:R-:W-:Y:S01]  /*174e0*/  FSEL R69, R143, -INF , !P4 ;  /* 0xff8000008f457808 */ /* 0x000fe20006000000 */
[----:B------:R-:W-:Y:S01]  /*174f0*/  IMAD.IADD R186, R79, 0x1, -R138 ;  /* 0x000000014fba7824 */ /* 0x000fe200078e0a8a */
[----:B------:R-:W-:-:S02]  /*17500*/  FSEL R70, R70, -INF , !P4 ;  /* 0xff80000046467808 */ /* 0x000fc40006000000 */
[----:B------:R-:W-:Y:S01]  /*17510*/  ISETP.GE.AND P4, PT, R160, R59, PT ;  /* 0x0000003ba000720c */ /* 0x000fe20003f86270 */
[----:B------:R-:W-:Y:S01]  /*17520*/  IMAD.IADD R160, R79, 0x1, -R160 ;  /* 0x000000014fa07824 */ /* 0x000fe200078e0aa0 */
[----:B------:R-:W-:Y:S02]  /*17530*/  IABS R121, R121 ;  /* 0x0000007900797213 */ /* 0x000fe40000000000 */
[----:B------:R-:W-:Y:S01]  /*17540*/  FSEL R150, R3, -INF , !P3 ;  /* 0xff80000003967808 */ /* 0x000fe20005800000 */
[----:B------:R-:W-:Y:S01]  /*17550*/  IMAD.IADD R3, R79, 0x1, -R182 ;  /* 0x000000014f037824 */ /* 0x000fe200078e0ab6 */
[----:B------:R-:W-:Y:S02]  /*17560*/  IABS R83, R83 ;  /* 0x0000005300537213 */ /* 0x000fe40000000000 */
[----:B------:R-:W-:Y:S02]  /*17570*/  I2FP.F32.S32 R121, R121 ;  /* 0x0000007900797245 */ /* 0x000fe40000201400 */
[----:B------:R-:W-:-:S02]  /*17580*/  IABS R22, R22 ;  /* 0x0000001600167213 */ /* 0x000fc40000000000 */
[----:B------:R-:W-:Y:S01]  /*17590*/  IABS R160, R160 ;  /* 0x000000a000a07213 */ /* 0x000fe20000000000 */
[----:B------:R-:W-:Y:S01]  /*175a0*/  FFMA.FTZ R120, -R0, R121, R120 ;  /* 0x0000007900787223 */ /* 0x000fe20000010178 */
[----:B------:R-:W-:Y:S01]  /*175b0*/  I2FP.F32.S32 R83, R83 ;  /* 0x0000005300537245 */ /* 0x000fe20000201400 */
[----:B------:R-:W-:Y:S01]  /*175c0*/  IMAD.IADD R121, R4, 0x1, -R26 ;  /* 0x0000000104797824 */ /* 0x000fe200078e0a1a */
[----:B------:R-:W-:Y:S02]  /*175d0*/  IABS R3, R3 ;  /* 0x0000000300037213 */ /* 0x000fe40000000000 */
[----:B------:R-:W-:Y:S01]  /*175e0*/  I2FP.F32.S32 R22, R22 ;  /* 0x0000001600167245 */ /* 0x000fe20000201400 */
[C---:B------:R-:W-:Y:S01]  /*175f0*/  FFMA.FTZ R77, -R0.reuse, R83, R77 ;  /* 0x00000053004d7223 */ /* 0x040fe2000001014d */
[----:B------:R-:W-:Y:S01]  /*17600*/  I2FP.F32.S32 R160, R160 ;  /* 0x000000a000a07245 */ /* 0x000fe20000201400 */
[----:B------:R-:W-:Y:S01]  /*17610*/  IMAD.IADD R83, R79, 0x1, -R128 ;  /* 0x000000014f537824 */ /* 0x000fe200078e0a80 */
[----:B------:R-:W-:Y:S01]  /*17620*/  I2FP.F32.S32 R3, R3 ;  /* 0x0000000300037245 */ /* 0x000fe20000201400 */
[C---:B------:R-:W-:Y:S01]  /*17630*/  FFMA.FTZ R22, -R0.reuse, R22, R149 ;  /* 0x0000001600167223 */ /* 0x040fe20000010195 */
[----:B------:R-:W-:Y:S01]  /*17640*/  FSEL R147, R129, -INF , !P3 ;  /* 0xff80000081937808 */ /* 0x000fe20005800000 */
[----:B------:R-:W-:Y:S01]  /*17650*/  FFMA.FTZ R159, -R0, R160, R159 ;  /* 0x000000a0009f7223 */ /* 0x000fe2000001019f */
[----:B------:R-:W-:Y:S01]  /*17660*/  ISETP.GE.AND P3, PT, R178, R59, PT ;  /* 0x0000003bb200720c */ /* 0x000fe20003f66270 */
[----:B------:R-:W-:Y:S01]  /*17670*/  IMAD.IADD R178, R79, 0x1, -R178 ;  /* 0x000000014fb27824 */ /* 0x000fe200078e0ab2 */
[----:B------:R-:W-:Y:S01]  /*17680*/  IABS R121, R121 ;  /* 0x0000007900797213 */ /* 0x000fe20000000000 */
[----:B------:R-:W-:Y:S01]  /*17690*/  FFMA.FTZ R171, -R0, R3, R171 ;  /* 0x0000000300ab7223 */ /* 0x000fe200000101ab */
[----:B------:R-:W-:Y:S01]  /*176a0*/  FSEL R149, R135, -INF , !P1 ;  /* 0xff80000087957808 */ /* 0x000fe20004800000 */
[----:B------:R-:W-:Y:S01]  /*176b0*/  IMAD.IADD R3, R79, 0x1, -R170 ;  /* 0x000000014f037824 */ /* 0x000fe200078e0aaa */
[----:B------:R-:W-:Y:S01]  /*176c0*/  FSEL R160, R77, -INF , !P1 ;  /* 0xff8000004da07808 */ /* 0x000fe20004800000 */
[----:B------:R-:W-:Y:S01]  /*176d0*/  IMAD.IADD R77, R79, 0x1, -R174 ;  /* 0x000000014f4d7824 */ /* 0x000fe200078e0aae */
[----:B------:R-:W-:-:S02]  /*176e0*/  IABS R196, R196 ;  /* 0x000000c400c47213 */ /* 0x000fc40000000000 */
[-C--:B------:R-:W-:Y:S01]  /*176f0*/  ISETP.GE.AND P1, PT, R182, R59.reuse, PT ;  /* 0x0000003bb600720c */ /* 0x080fe20003f26270 */
[----:B------:R-:W-:Y:S01]  /*17700*/  IMAD.IADD R182, R79, 0x1, -R184 ;  /* 0x000000014fb67824 */ /* 0x000fe200078e0ab8 */
[----:B------:R-:W-:Y:S02]  /*17710*/  FSEL R167, R157, -INF , !P6 ;  /* 0xff8000009da77808 */ /* 0x000fe40007000000 */
[----:B------:R-:W-:Y:S02]  /*17720*/  FSEL R168, R161, -INF , !P6 ;  /* 0xff800000a1a87808 */ /* 0x000fe40007000000 */
[----:B------:R-:W-:Y:S02]  /*17730*/  ISETP.GE.AND P6, PT, R174, R59, PT ;  /* 0x0000003bae00720c */ /* 0x000fe40003fc6270 */
[----:B------:R-:W-:Y:S02]  /*17740*/  I2FP.F32.S32 R121, R121 ;  /* 0x0000007900797245 */ /* 0x000fe40000201400 */
[----:B------:R-:W-:-:S02]  /*17750*/  IABS R174, R178 ;  /* 0x000000b200ae7213 */ /* 0x000fc40000000000 */
        /* <DEDUP_REMOVED lines=8> */
[----:B------:R-:W-:Y:S02]  /*177e0*/  IABS R166, R166 ;  /* 0x000000a600a67213 */ /* 0x000fe40000000000 */
[----:B------:R-:W-:-:S02]  /*177f0*/  FSEL R195, R103, -INF , !P1 ;  /* 0xff80000067c37808 */ /* 0x000fc40004800000 */
[----:B------:R-:W2:Y:S01]  /*17800*/  LD.E R103, desc[UR6][R164.64+0xdc] ;  /* 0x0000dc06a4677980 */ /* 0x000ea2000c101900 */
[----:B------:R-:W-:Y:S02]  /*17810*/  IABS R20, R20 ;  /* 0x0000001400147213 */ /* 0x000fe40000000000 */
[----:B------:R-:W-:Y:S02]  /*17820*/  I2FP.F32.S32 R166, R166 ;  /* 0x000000a600a67245 */ /* 0x000fe40000201400 */
[----:B------:R-:W-:Y:S02]  /*17830*/  I2FP.F32.S32 R20, R20 ;  /* 0x0000001400147245 */ /* 0x000fe40000201400 */
[----:B------:R-:W-:Y:S01]  /*17840*/  IABS R3, R3 ;  /* 0x0000000300037213 */ /* 0x000fe20000000000 */
[C---:B------:R-:W-:Y:S01]  /*17850*/  FFMA.FTZ R166, -R0.reuse, R166, R169 ;  /* 0x000000a600a67223 */ /* 0x040fe200000101a9 */
[----:B------:R-:W-:Y:S01]  /*17860*/  IABS R194, R194 ;  /* 0x000000c200c27213 */ /* 0x000fe20000000000 */
[----:B------:R-:W-:Y:S01]  /*17870*/  FFMA.FTZ R20, -R0, R20, R145 ;  /* 0x0000001400147223 */ /* 0x000fe20000010191 */
[----:B------:R-:W-:-:S02]  /*17880*/  FSEL R145, R137, -INF , !P0 ;  /* 0xff80000089917808 */ /* 0x000fc40004000000 */
[----:B------:R-:W-:Y:S02]  /*17890*/  ISETP.GE.AND P0, PT, R180, R59, PT ;  /* 0x0000003bb400720c */ /* 0x000fe40003f06270 */
[----:B------:R-:W-:Y:S02]  /*178a0*/  I2FP.F32.S32 R3, R3 ;  /* 0x0000000300037245 */ /* 0x000fe40000201400 */
[----:B------:R-:W-:Y:S02]  /*178b0*/  FSEL R161, R113, -INF , !P0 ;  /* 0xff80000071a17808 */ /* 0x000fe40004000000 */
[----:B------:R-:W-:Y:S01]  /*178c0*/  FSEL R166, R166, -INF , !P0 ;  /* 0xff800000a6a67808 */ /* 0x000fe20004000000 */
[----:B------:R-:W-:Y:S01]  /*178d0*/  FFMA.FTZ R193, -R0, R3, R193 ;  /* 0x0000000300c17223 */ /* 0x000fe200000101c1 */
[----:B------:R-:W-:Y:S01]  /*178e0*/  ISETP.GE.AND P0, PT, R184, R59, PT ;  /* 0x0000003bb800720c */ /* 0x000fe20003f06270 */
[----:B------:R-:W-:Y:S01]  /*178f0*/  IMAD.IADD R3, R79, 0x1, -R134 ;  /* 0x000000014f037824 */ /* 0x000fe200078e0a86 */
[----:B------:R-:W-:-:S02]  /*17900*/  I2FP.F32.S32 R194, R194 ;  /* 0x000000c200c27245 */ /* 0x000fc40000201400 */
[----:B------:R-:W-:Y:S02]  /*17910*/  IABS R188, R188 ;  /* 0x000000bc00bc7213 */ /* 0x000fe40000000000 */
[----:B------:R-:W-:Y:S01]  /*17920*/  IABS R184, R77 ;  /* 0x0000004d00b87213 */ /* 0x000fe20000000000 */
[----:B------:R-:W-:Y:S01]  /*17930*/  FFMA.FTZ R194, -R0, R194, R179 ;  /* 0x000000c200c27223 */ /* 0x000fe200000101b3 */
[----:B------:R-:W-:Y:S01]  /*17940*/  FSEL R169, R155, -INF , !P4 ;  /* 0xff8000009ba97808 */ /* 0x000fe20006000000 */
[----:B------:R-:W-:Y:S01]  /*17950*/  IMAD.IADD R77, R79, 0x1, -R126 ;  /* 0x000000014f4d7824 */ /* 0x000fe200078e0a7e */
[----:B------:R-:W-:Y:S02]  /*17960*/  FSEL R180, R159, -INF , !P4 ;  /* 0xff8000009fb47808 */ /* 0x000fe40006000000 */
[----:B------:R-:W-:Y:S02]  /*17970*/  I2FP.F32.S32 R188, R188 ;  /* 0x000000bc00bc7245 */ /* 0x000fe40000201400 */
[----:B------:R-:W-:-:S02]  /*17980*/  FSEL R151, R151, -INF , !P5 ;  /* 0xff80000097977808 */ /* 0x000fc40006800000 */
[----:B------:R-:W-:Y:S01]  /*17990*/  FSEL R162, R85, -INF , !P5 ;  /* 0xff80000055a27808 */ /* 0x000fe20006800000 */
[----:B------:R-:W-:Y:S01]  /*179a0*/  IMAD.IADD R85, R79, 0x1, -R130 ;  /* 0x000000014f557824 */ /* 0x000fe200078e0a82 */
[----:B------:R-:W-:Y:S01]  /*179b0*/  I2FP.F32.S32 R184, R184 ;  /* 0x000000b800b87245 */ /* 0x000fe20000201400 */
[----:B------:R-:W-:Y:S01]  /*179c0*/  FFMA.FTZ R188, -R0, R188, R213 ;  /* 0x000000bc00bc7223 */ /* 0x000fe200000101d5 */
[-C--:B------:R-:W-:Y:S02]  /*179d0*/  ISETP.GE.AND P4, PT, R158, R59.reuse, PT ;  /* 0x0000003b9e00720c */ /* 0x080fe40003f86270 */
[----:B------:R-:W-:Y:S01]  /*179e0*/  ISETP.GE.AND P5, PT, R176, R59, PT ;  /* 0x0000003bb000720c */ /* 0x000fe20003fa6270 */
[----:B------:R-:W-:Y:S01]  /*179f0*/  FFMA.FTZ R184, -R0, R184, R185 ;  /* 0x000000b800b87223 */ /* 0x000fe200000101b9 */
[----:B------:R-:W-:Y:S01]  /*17a00*/  FSEL R198, R193, -INF , !P1 ;  /* 0xff800000c1c67808 */ /* 0x000fe20004800000 */
[----:B------:R-:W-:Y:S01]  /*17a10*/  IMAD.IADD R176, R79, 0x1, -R136 ;  /* 0x000000014fb07824 */ /* 0x000fe200078e0a88 */
[----:B------:R-:W-:-:S02]  /*17a20*/  FSEL R193, R97, -INF , !P4 ;  /* 0xff80000061c17808 */ /* 0x000fc40006000000 */
[----:B------:R-:W-:Y:S02]  /*17a30*/  FSEL R196, R196, -INF , !P4 ;  /* 0xff800000c4c47808 */ /* 0x000fe40006000000 */
[----:B------:R-:W-:Y:S02]  /*17a40*/  FSEL R179, R111, -INF , !P5 ;  /* 0xff8000006fb37808 */ /* 0x000fe40006800000 */
[----:B------:R-:W-:Y:S02]  /*17a50*/  FSEL R194, R194, -INF , !P5 ;  /* 0xff800000c2c27808 */ /* 0x000fe40006800000 */
[-C--:B------:R-:W-:Y:S02]  /*17a60*/  ISETP.GE.AND P4, PT, R140, R59.reuse, PT ;  /* 0x0000003b8c00720c */ /* 0x080fe40003f86270 */
        /* <DEDUP_REMOVED lines=9> */
[----:B------:R-:W-:Y:S02]  /*17b00*/  FSEL R175, R175, -INF , !P6 ;  /* 0xff800000afaf7808 */ /* 0x000fe40007000000 */
[----:B------:R-:W-:-:S02]  /*17b10*/  FSEL R184, R184, -INF , !P6 ;  /* 0xff800000b8b87808 */ /* 0x000fc40007000000 */
[----:B------:R-:W-:Y:S02]  /*17b20*/  ISETP.GE.AND P4, PT, R130, R59, PT ;  /* 0x0000003b8200720c */ /* 0x000fe40003f86270 */
[----:B------:R-:W-:Y:S02]  /*17b30*/  IABS R77, R77 ;  /* 0x0000004d004d7213 */ /* 0x000fe40000000000 */
[----:B------:R-:W-:Y:S02]  /*17b40*/  ISETP.GE.AND P6, PT, R154, R59, PT ;  /* 0x0000003b9a00720c */ /* 0x000fe40003fc6270 */
[----:B------:R-:W-:Y:S02]  /*17b50*/  IABS R16, R16 ;  /* 0x0000001000107213 */ /* 0x000fe40000000000 */
[----:B------:R-:W-:Y:S02]  /*17b60*/  IABS R154, R156 ;  /* 0x0000009c009a7213 */ /* 0x000fe40000000000 */
[----:B------:R-:W-:-:S02]  /*17b70*/  IABS R3, R3 ;  /* 0x0000000300037213 */ /* 0x000fc40000000000 */
[----:B------:R-:W-:Y:S02]  /*17b80*/  I2FP.F32.S32 R85, R85 ;  /* 0x0000005500557245 */ /* 0x000fe40000201400 */
[----:B------:R-:W-:Y:S02]  /*17b90*/  I2FP.F32.S32 R182, R182 ;  /* 0x000000b600b67245 */ /* 0x000fe40000201400 */
[----:B------:R-:W-:Y:S01]  /*17ba0*/  IABS R190, R190 ;  /* 0x000000be00be7213 */ /* 0x000fe20000000000 */
[C---:B------:R-:W-:Y:S01]  /*17bb0*/  FFMA.FTZ R82, -R0.reuse, R85, R82 ;  /* 0x0000005500527223 */ /* 0x040fe20000010152 */
[----:B------:R-:W-:Y:S01]  /*17bc0*/  I2FP.F32.S32 R77, R77 ;  /* 0x0000004d004d7245 */ /* 0x000fe20000201400 */
[C---:B------:R-:W-:Y:S01]  /*17bd0*/  FFMA.FTZ R182, -R0.reuse, R182, R187 ;  /* 0x000000b600b67223 */ /* 0x040fe200000101bb */
[----:B------:R-:W-:Y:S01]  /*17be0*/  FSEL R171, R81, -INF , !P4 ;  /* 0xff80000051ab7808 */ /* 0x000fe20006000000 */
[C---:B------:R-:W-:Y:S01]  /*17bf0*/  IMAD.IADD R81, R79.reuse, 0x1, -R60 ;  /* 0x000000014f517824 */ /* 0x040fe200078e0a3c */
[----:B------:R-:W-:Y:S01]  /*17c00*/  I2FP.F32.S32 R16, R16 ;  /* 0x0000001000107245 */ /* 0x000fe20000201400 */
[C---:B------:R-:W-:Y:S01]  /*17c10*/  IMAD.IADD R85, R79.reuse, 0x1, -R66 ;  /* 0x000000014f557824 */ /* 0x040fe200078e0a42 */
[----:B------:R-:W-:Y:S01]  /*17c20*/  I2FP.F32.S32 R154, R154 ;  /* 0x0000009a009a7245 */ /* 0x000fe20000201400 */
[C---:B------:R-:W-:Y:S01]  /*17c30*/  FFMA.FTZ R88, -R0.reuse, R77, R88 ;  /* 0x0000004d00587223 */ /* 0x040fe20000010158 */
[----:B------:R-:W-:Y:S01]  /*17c40*/  I2FP.F32.S32 R3, R3 ;  /* 0x0000000300037245 */ /* 0x000fe20000201400 */
[C---:B------:R-:W-:Y:S01]  /*17c50*/  IMAD.IADD R77, R79.reuse, 0x1, -R56 ;  /* 0x000000014f4d7824 */ /* 0x040fe200078e0a38 */
        /* <DEDUP_REMOVED lines=8> */
[----:B------:R-:W-:Y:S01]  /*17ce0*/  IABS R81, R81 ;  /* 0x0000005100517213 */ /* 0x000fe20000000000 */
[----:B------:R-:W-:Y:S01]  /*17cf0*/  FFMA.FTZ R190, -R0, R190, R207 ;  /* 0x000000be00be7223 */ /* 0x000fe200000101cf */
[----:B------:R-:W-:Y:S01]  /*17d00*/  I2FP.F32.S32 R181, R181 ;  /* 0x000000b500b57245 */ /* 0x000fe20000201400 */
[----:B------:R-:W-:Y:S01]  /*17d10*/  IMAD.IADD R3, R79, 0x1, -R78 ;  /* 0x000000014f037824 */ /* 0x000fe200078e0a4e */
[----:B------:R-:W-:-:S02]  /*17d20*/  FSEL R185, R173, -INF , !P3 ;  /* 0xff800000adb97808 */ /* 0x000fc40005800000 */
[----:B------:R-:W-:Y:S01]  /*17d30*/  FSEL R204, R177, -INF , !P3 ;  /* 0xff800000b1cc7808 */ /* 0x000fe20005800000 */
[----:B------:R-:W-:Y:S01]  /*17d40*/  FFMA.FTZ R181, -R0, R181, R251 ;  /* 0x000000b500b57223 */ /* 0x000fe200000101fb */
[----:B------:R-:W-:Y:S02]  /*17d50*/  I2FP.F32.S32 R174, R174 ;  /* 0x000000ae00ae7245 */ /* 0x000fe40000201400 */
[----:B------:R-:W-:Y:S02]  /*17d60*/  FSEL R177, R105, -INF , !P0 ;  /* 0xff80000069b17808 */ /* 0x000fe40004000000 */
[----:B------:R-:W-:Y:S01]  /*17d70*/  FSEL R182, R182, -INF , !P0 ;  /* 0xff800000b6b67808 */ /* 0x000fe20004000000 */
[----:B------:R-:W-:Y:S01]  /*17d80*/  FFMA.FTZ R174, -R0, R174, R223 ;  /* 0x000000ae00ae7223 */ /* 0x000fe200000101df */
[----:B------:R-:W-:Y:S02]  /*17d90*/  ISETP.GE.AND P3, PT, R142, R59, PT ;  /* 0x0000003b8e00720c */ /* 0x000fe40003f66270 */
[----:B------:R-:W-:-:S02]  /*17da0*/  IABS R85, R85 ;  /* 0x0000005500557213 */ /* 0x000fc40000000000 */
[----:B------:R-:W-:Y:S01]  /*17db0*/  ISETP.GE.AND P0, PT, R172, R59, PT ;  /* 0x0000003bac00720c */ /* 0x000fe20003f06270 */
[----:B------:R-:W-:Y:S01]  /*17dc0*/  IMAD.IADD R172, R79, 0x1, -R132 ;  /* 0x000000014fac7824 */ /* 0x000fe200078e0a84 */
[----:B------:R-:W-:Y:S02]  /*17dd0*/  I2FP.F32.S32 R83, R83 ;  /* 0x0000005300537245 */ /* 0x000fe40000201400 */
[----:B------:R-:W-:Y:S02]  /*17de0*/  I2FP.F32.S32 R81, R81 ;  /* 0x0000005100517245 */ /* 0x000fe40000201400 */
[----:B------:R-:W-:Y:S01]  /*17df0*/  IABS R192, R192 ;  /* 0x000000c000c07213 */ /* 0x000fe20000000000 */
[C---:B------:R-:W-:Y:S01]  /*17e00*/  FFMA.FTZ R86, -R0.reuse, R83, R86 ;  /* 0x0000005300567223 */ /* 0x040fe20000010156 */
[----:B------:R-:W-:Y:S01]  /*17e10*/  IABS R77, R77 ;  /* 0x0000004d004d7213 */ /* 0x000fe20000000000 */
[----:B------:R-:W-:Y:S01]  /*17e20*/  FFMA.FTZ R102, -R0, R81, R102 ;  /* 0x0000005100667223 */ /* 0x000fe20000010166 */
[----:B------:R-:W-:Y:S01]  /*17e30*/  FSEL R202, R199, -INF , !P5 ;  /* 0xff800000c7ca7808 */ /* 0x000fe20006800000 */
[----:B------:R-:W-:Y:S01]  /*17e40*/  IMAD.IADD R83, R79, 0x1, -R62 ;  /* 0x000000014f537824 */ /* 0x000fe200078e0a3e */
[----:B------:R-:W-:-:S02]  /*17e50*/  IABS R16, R16 ;  /* 0x0000001000107213 */ /* 0x000fc40000000000 */
[----:B------:R-:W-:Y:S02]  /*17e60*/  IABS R186, R186 ;  /* 0x000000ba00ba7213 */ /* 0x000fe40000000000 */
[----:B------:R-:W-:Y:S02]  /*17e70*/  FSEL R199, R95, -INF , !P3 ;  /* 0xff8000005fc77808 */ /* 0x000fe40005800000 */
[----:B------:R-:W-:Y:S02]  /*17e80*/  FSEL R190, R190, -INF , !P3 ;  /* 0xff800000bebe7808 */ /* 0x000fe40005800000 */
[----:B------:R-:W-:Y:S02]  /*17e90*/  IABS R3, R3 ;  /* 0x0000000300037213 */ /* 0x000fe40000000000 */
[----:B------:R-:W-:Y:S02]  /*17ea0*/  I2FP.F32.S32 R85, R85 ;  /* 0x0000005500557245 */ /* 0x000fe40000201400 */
[----:B------:R-:W-:-:S02]  /*17eb0*/  ISETP.GE.AND P1, PT, R152, R59, PT ;  /* 0x0000003b9800720c */ /* 0x000fc40003f26270 */
[----:B------:R-:W-:Y:S01]  /*17ec0*/  ISETP.GE.AND P3, PT, R134, R59, PT ;  /* 0x0000003b8600720c */ /* 0x000fe20003f66270 */
[----:B------:R-:W-:Y:S01]  /*17ed0*/  IMAD.IADD R81, R79, 0x1, -R50 ;  /* 0x000000014f517824 */ /* 0x000fe200078e0a32 */
[----:B------:R-:W-:Y:S01]  /*17ee0*/  I2FP.F32.S32 R192, R192 ;  /* 0x000000c000c07245 */ /* 0x000fe20000201400 */
[C---:B------:R-:W-:Y:S01]  /*17ef0*/  FFMA.FTZ R92, -R0.reuse, R85, R92 ;  /* 0x00000055005c7223 */ /* 0x040fe2000001015c */
[----:B------:R-:W-:Y:S02]  /*17f00*/  I2FP.F32.S32 R77, R77 ;  /* 0x0000004d004d7245 */ /* 0x000fe40000201400 */
[----:B------:R-:W-:Y:S01]  /*17f10*/  IABS R172, R172 ;  /* 0x000000ac00ac7213 */ /* 0x000fe20000000000 */
[C---:B------:R-:W-:Y:S01]  /*17f20*/  FFMA.FTZ R192, -R0.reuse, R192, R209 ;  /* 0x000000c000c07223 */ /* 0x040fe200000101d1 */
[----:B------:R-:W-:Y:S01]  /*17f30*/  I2FP.F32.S32 R16, R16 ;  /* 0x0000001000107245 */ /* 0x000fe20000201400 */
[----:B------:R-:W-:Y:S01]  /*17f40*/  FFMA.FTZ R108, -R0, R77, R108 ;  /* 0x0000004d006c7223 */ /* 0x000fe2000001016c */
[----:B------:R-:W-:-:S02]  /*17f50*/  I2FP.F32.S32 R186, R186 ;  /* 0x000000ba00ba7245 */ /* 0x000fc40000201400 */
[----:B------:R-:W-:Y:S02]  /*17f60*/  I2FP.F32.S32 R3, R3 ;  /* 0x0000000300037245 */ /* 0x000fe40000201400 */
[----:B------:R-:W-:Y:S02]  /*17f70*/  FSEL R181, R181, -INF , !P1 ;  /* 0xff800000b5b57808 */ /* 0x000fe40004800000 */
[----:B------:R-:W-:Y:S02]  /*17f80*/  FSEL R174, R174, -INF , !P1 ;  /* 0xff800000aeae7808 */ /* 0x000fe40004800000 */
[----:B------:R-:W-:Y:S02]  /*17f90*/  FSEL R155, R104, -INF , !P3 ;  /* 0xff800000689b7808 */ /* 0x000fe40005800000 */
[----:B------:R-:W-:Y:S01]  /*17fa0*/  FSEL R154, R94, -INF , !P3 ;  /* 0xff8000005e9a7808 */ /* 0x000fe20005800000 */
[C---:B------:R-:W-:Y:S01]  /*17fb0*/  IMAD.IADD R77, R79.reuse, 0x1, -R40 ;  /* 0x000000014f4d7824 */ /* 0x040fe200078e0a28 */
[-C--:B------:R-:W-:Y:S01]  /*17fc0*/  ISETP.GE.AND P1, PT, R66, R59.reuse, PT ;  /* 0x0000003b4200720c */ /* 0x080fe20003f26270 */
[----:B------:R-:W-:Y:S01]  /*17fd0*/  FFMA.FTZ R10, -R0, R16, R153 ;  /* 0x00000010000a7223 */ /* 0x000fe20000010199 */
[----:B------:R-:W-:Y:S01]  /*17fe0*/  ISETP.GE.AND P3, PT, R52, R59, PT ;  /* 0x0000003b3400720c */ /* 0x000fe20003f66270 */
[C---:B------:R-:W-:Y:S01]  /*17ff0*/  IMAD.IADD R52, R79.reuse, 0x1, -R52 ;  /* 0x000000014f347824 */ /* 0x040fe200078e0a34 */
[----:B------:R-:W-:Y:S01]  /*18000*/  I2FP.F32.S32 R172, R172 ;  /* 0x000000ac00ac7245 */ /* 0x000fe20000201400 */
[C---:B------:R-:W-:Y:S01]  /*18010*/  FFMA.FTZ R186, -R0.reuse, R186, R217 ;  /* 0x000000ba00ba7223 */ /* 0x040fe200000101d9 */
[----:B------:R-:W-:Y:S01]  /*18020*/  IABS R83, R83 ;  /* 0x0000005300537213 */ /* 0x000fe20000000000 */
[C---:B------:R-:W-:Y:S01]  /*18030*/  FFMA.FTZ R110, -R0.reuse, R3, R110 ;  /* 0x00000003006e7223 */ /* 0x040fe2000001016e */
[----:B------:R-:W-:Y:S01]  /*18040*/  IABS R81, R81 ;  /* 0x0000005100517213 */ /* 0x000fe20000000000 */
[----:B------:R-:W-:Y:S01]  /*18050*/  IMAD.IADD R3, R79, 0x1, -R54 ;  /* 0x000000014f037824 */ /* 0x000fe200078e0a36 */
[----:B------:R-:W-:Y:S01]  /*18060*/  IABS R200, R200 ;  /* 0x000000c800c87213 */ /* 0x000fe20000000000 */
[C---:B------:R-:W-:Y:S01]  /*18070*/  FFMA.FTZ R172, -R0.reuse, R172, R249 ;  /* 0x000000ac00ac7223 */ /* 0x040fe200000101f9 */
[----:B------:R-:W-:Y:S01]  /*18080*/  FSEL R191, R191, -INF , !P5 ;  /* 0xff800000bfbf7808 */ /* 0x000fe20006800000 */
[----:B------:R-:W-:Y:S01]  /*18090*/  FFMA.FTZ R16, -R0, R16, R141 ;  /* 0x0000001000107223 */ /* 0x000fe2000001018d */
[----:B------:R-:W-:-:S02]  /*180a0*/  ISETP.GE.AND P5, PT, R138, R59, PT ;  /* 0x0000003b8a00720c */ /* 0x000fc40003fa6270 */
[----:B------:R-:W-:Y:S02]  /*180b0*/  FSEL R153, R106, -INF , !P1 ;  /* 0xff8000006a997808 */ /* 0x000fe40004800000 */
[----:B------:R-:W-:Y:S02]  /*180c0*/  FSEL R152, R92, -INF , !P1 ;  /* 0xff8000005c987808 */ /* 0x000fe40004800000 */
[----:B------:R-:W-:Y:S02]  /*180d0*/  ISETP.GE.AND P1, PT, R50, R59, PT ;  /* 0x0000003b3200720c */ /* 0x000fe40003f26270 */
[----:B------:R-:W-:Y:S02]  /*180e0*/  FSEL R201, R201, -INF , !P0 ;  /* 0xff800000c9c97808 */ /* 0x000fe40004000000 */
[----:B------:R-:W-:Y:S02]  /*180f0*/  FSEL R192, R192, -INF , !P0 ;  /* 0xff800000c0c07808 */ /* 0x000fe40004000000 */
[----:B------:R-:W-:-:S02]  /*18100*/  I2FP.F32.S32 R83, R83 ;  /* 0x0000005300537245 */ /* 0x000fc40000201400 */
[----:B------:R-:W-:Y:S02]  /*18110*/  IABS R50, R52 ;  /* 0x0000003400327213 */ /* 0x000fe40000000000 */
[----:B------:R-:W-:Y:S01]  /*18120*/  I2FP.F32.S32 R81, R81 ;  /* 0x0000005100517245 */ /* 0x000fe20000201400 */
[----:B------:R-:W-:Y:S01]  /*18130*/  FFMA.FTZ R100, -R0, R83, R100 ;  /* 0x0000005300647223 */ /* 0x000fe20000010164 */
[----:B------:R-:W-:Y:S02]  /*18140*/  I2FP.F32.S32 R200, R200 ;  /* 0x000000c800c87245 */ /* 0x000fe40000201400 */
[----:B------:R-:W-:Y:S02]  /*18150*/  ISETP.GE.AND P0, PT, R132, R59, PT ;  /* 0x0000003b8400720c */ /* 0x000fe40003f06270 */
[----:B------:R-:W-:Y:S02]  /*18160*/  IABS R77, R77 ;  /* 0x0000004d004d7213 */ /* 0x000fe40000000000 */
[----:B------:R-:W-:-:S02]  /*18170*/  FSEL R187, R219, -INF , !P5 ;  /* 0xff800000dbbb7808 */ /* 0x000fc40006800000 */
[----:B------:R-:W-:Y:S02]  /*18180*/  FSEL R186, R186, -INF , !P5 ;  /* 0xff800000baba7808 */ /* 0x000fe40006800000 */
[----:B------:R-:W-:Y:S01]  /*18190*/  IABS R3, R3 ;  /* 0x0000000300037213 */ /* 0x000fe20000000000 */
[----:B------:R-:W-:Y:S01]  /*181a0*/  FFMA.FTZ R112, -R0, R81, R112 ;  /* 0x0000005100707223 */ /* 0x000fe20000010170 */
[----:B------:R-:W-:Y:S01]  /*181b0*/  ISETP.GE.AND P5, PT, R128, R59, PT ;  /* 0x0000003b8000720c */ /* 0x000fe20003fa6270 */
[----:B------:R-:W-:Y:S01]  /*181c0*/  FFMA.FTZ R200, -R0, R200, R203 ;  /* 0x000000c800c87223 */ /* 0x000fe200000101cb */
[----:B------:R-:W-:Y:S02]  /*181d0*/  I2FP.F32.S32 R50, R50 ;  /* 0x0000003200327245 */ /* 0x000fe40000201400 */
[----:B------:R-:W-:Y:S02]  /*181e0*/  FSEL R173, R84, -INF , !P0 ;  /* 0xff80000054ad7808 */ /* 0x000fe40004000000 */
[----:B------:R-:W-:-:S02]  /*181f0*/  FSEL R172, R172, -INF , !P0 ;  /* 0xff800000acac7808 */ /* 0x000fc40004000000 */
[----:B------:R-:W-:Y:S02]  /*18200*/  I2FP.F32.S32 R77, R77 ;  /* 0x0000004d004d7245 */ /* 0x000fe40000201400 */
[----:B------:R-:W-:Y:S02]  /*18210*/  ISETP.GE.AND P0, PT, R62, R59, PT ;  /* 0x0000003b3e00720c */ /* 0x000fe40003f06270 */
[----:B------:R-:W-:Y:S02]  /*18220*/  FSEL R159, R96, -INF , !P5 ;  /* 0xff800000609f7808 */ /* 0x000fe40006800000 */
[----:B------:R-:W-:Y:S02]  /*18230*/  FSEL R158, R86, -INF , !P5 ;  /* 0xff800000569e7808 */ /* 0x000fe40006800000 */
[----:B------:R-:W-:Y:S01]  /*18240*/  I2FP.F32.S32 R3, R3 ;  /* 0x0000000300037245 */ /* 0x000fe20000201400 */
[----:B------:R-:W-:Y:S01]  /*18250*/  FFMA.FTZ R73, -R0, R50, R73 ;  /* 0x0000003200497223 */ /* 0x000fe20000010149 */
[----:B------:R-:W-:-:S02]  /*18260*/  FSEL R170, R82, -INF , !P4 ;  /* 0xff80000052aa7808 */ /* 0x000fc40006000000 */
[----:B------:R-:W-:Y:S01]  /*18270*/  ISETP.GE.AND P5, PT, R60, R59, PT ;  /* 0x0000003b3c00720c */ /* 0x000fe20003fa6270 */
[----:B------:R-:W-:Y:S01]  /*18280*/  FFMA.FTZ R74, -R0, R77, R74 ;  /* 0x0000004d004a7223 */ /* 0x000fe2000001014a */
[----:B------:R-:W-:Y:S02]  /*18290*/  ISETP.GE.AND P4, PT, R78, R59, PT ;  /* 0x0000003b4e00720c */ /* 0x000fe40003f86270 */
[----:B------:R-:W-:Y:S02]  /*182a0*/  FSEL R143, R114, -INF , !P0 ;  /* 0xff800000728f7808 */ /* 0x000fe40004000000 */
[----:B------:R-:W-:Y:S02]  /*182b0*/  FSEL R142, R100, -INF , !P0 ;  /* 0xff800000648e7808 */ /* 0x000fe40004000000 */
[----:B------:R-:W-:Y:S02]  /*182c0*/  FSEL R133, R124, -INF , !P1 ;  /* 0xff8000007c857808 */ /* 0x000fe40004800000 */
[----:B------:R-:W-:Y:S01]  /*182d0*/  FSEL R132, R112, -INF , !P1 ;  /* 0xff80000070847808 */ /* 0x000fe20004800000 */
[----:B------:R-:W-:Y:S01]  /*182e0*/  FFMA.FTZ R64, -R0, R3, R64 ;  /* 0x0000000300407223 */ /* 0x000fe20000010140 */
[----:B------:R-:W-:-:S02]  /*182f0*/  FSEL R189, R189, -INF , !P6 ;  /* 0xff800000bdbd7808 */ /* 0x000fc40007000000 */
[----:B------:R-:W-:Y:S02]  /*18300*/  FSEL R200, R200, -INF , !P6 ;  /* 0xff800000c8c87808 */ /* 0x000fe40007000000 */
[----:B------:R-:W-:Y:S02]  /*18310*/  IABS R176, R176 ;  /* 0x000000b000b07213 */ /* 0x000fe40000000000 */
[-C--:B------:R-:W-:Y:S01]  /*18320*/  ISETP.GE.AND P0, PT, R48, R59.reuse, PT ;  /* 0x0000003b3000720c */ /* 0x080fe20003f06270 */
[C---:B------:R-:W-:Y:S01]  /*18330*/  IMAD.IADD R48, R79.reuse, 0x1, -R48 ;  /* 0x000000014f307824 */ /* 0x040fe200078e0a30 */
[-C--:B------:R-:W-:Y:S01]  /*18340*/  ISETP.GE.AND P1, PT, R40, R59.reuse, PT ;  /* 0x0000003b2800720c */ /* 0x080fe20003f26270 */
[----:B------:R-:W-:Y:S01]  /*18350*/  IMAD.IADD R3, R79, 0x1, -R34 ;  /* 0x000000014f037824 */ /* 0x000fe200078e0a22 */
[----:B------:R-:W-:Y:S02]  /*18360*/  ISETP.GE.AND P6, PT, R136, R59, PT ;  /* 0x0000003b8800720c */ /* 0x000fe40003fc6270 */
[----:B------:R-:W-:-:S02]  /*18370*/  FSEL R141, R116, -INF , !P5 ;  /* 0xff800000748d7808 */ /* 0x000fc40006800000 */
[----:B------:R-:W-:Y:S02]  /*18380*/  FSEL R140, R102, -INF , !P5 ;  /* 0xff800000668c7808 */ /* 0x000fe40006800000 */
[----:B------:R-:W-:Y:S02]  /*18390*/  FSEL R137, R120, -INF , !P4 ;  /* 0xff80000078897808 */ /* 0x000fe40006000000 */
[----:B------:R-:W-:Y:S02]  /*183a0*/  FSEL R136, R110, -INF , !P4 ;  /* 0xff8000006e887808 */ /* 0x000fe40006000000 */
[----:B------:R-:W-:Y:S01]  /*183b0*/  ISETP.GE.AND P5, PT, R34, R59, PT ;  /* 0x0000003b2200720c */ /* 0x000fe20003fa6270 */
[----:B------:R-:W-:Y:S01]  /*183c0*/  IMAD.IADD R34, R79, 0x1, -R32 ;  /* 0x000000014f227824 */ /* 0x000fe200078e0a20 */
[----:B------:R-:W-:Y:S02]  /*183d0*/  FSEL R135, R122, -INF , !P3 ;  /* 0xff8000007a877808 */ /* 0x000fe40005800000 */
[----:B------:R-:W-:-:S02]  /*183e0*/  FSEL R134, R73, -INF , !P3 ;  /* 0xff80000049867808 */ /* 0x000fc40005800000 */
[-C--:B------:R-:W-:Y:S01]  /*183f0*/  ISETP.GE.AND P4, PT, R32, R59.reuse, PT ;  /* 0x0000003b2000720c */ /* 0x080fe20003f86270 */
[C---:B------:R-:W-:Y:S01]  /*18400*/  IMAD.IADD R32, R79.reuse, 0x1, -R26 ;  /* 0x000000014f207824 */ /* 0x040fe200078e0a1a */
[----:B------:R-:W-:Y:S02]  /*18410*/  I2FP.F32.S32 R176, R176 ;  /* 0x000000b000b07245 */ /* 0x000fe40000201400 */
[-C--:B------:R-:W-:Y:S01]  /*18420*/  ISETP.GE.AND P3, PT, R26, R59.reuse, PT ;  /* 0x0000003b1a00720c */ /* 0x080fe20003f66270 */
[C---:B------:R-:W-:Y:S01]  /*18430*/  IMAD.IADD R26, R79.reuse, 0x1, -R24 ;  /* 0x000000014f1a7824 */ /* 0x040fe200078e0a18 */
[----:B------:R-:W-:Y:S01]  /*18440*/  FSEL R129, R80, -INF , !P1 ;  /* 0xff80000050817808 */ /* 0x000fe20004800000 */
[----:B------:R-:W-:Y:S01]  /*18450*/  FFMA.FTZ R176, -R0, R176, R221 ;  /* 0x000000b000b07223 */ /* 0x000fe200000101dd */
[----:B------:R-:W-:Y:S02]  /*18460*/  FSEL R128, R74, -INF , !P1 ;  /* 0xff8000004a807808 */ /* 0x000fe40004800000 */
[----:B------:R-:W-:Y:S01]  /*18470*/  ISETP.GE.AND P1, PT, R24, R59, PT ;  /* 0x0000003b1800720c */ /* 0x000fe20003f26270 */
[----:B------:R-:W-:Y:S01]  /*18480*/  IMAD.IADD R24, R79, 0x1, -R42 ;  /* 0x000000014f187824 */ /* 0x000fe200078e0a2a */
[----:B------:R-:W-:-:S02]  /*18490*/  IABS R48, R48 ;  /* 0x0000003000307213 */ /* 0x000fc40000000000 */
[----:B------:R-:W-:Y:S02]  /*184a0*/  IABS R26, R26 ;  /* 0x0000001a001a7213 */ /* 0x000fe40000000000 */
[----:B------:R-:W-:Y:S02]  /*184b0*/  I2FP.F32.S32 R48, R48 ;  /* 0x0000003000307245 */ /* 0x000fe40000201400 */
[----:B------:R-:W-:Y:S02]  /*184c0*/  IABS R24, R24 ;  /* 0x0000001800187213 */ /* 0x000fe40000000000 */
[----:B------:R-:W-:Y:S01]  /*184d0*/  FSEL R183, R183, -INF , !P6 ;  /* 0xff800000b7b77808 */ /* 0x000fe20007000000 */
[----:B------:R-:W-:Y:S01]  /*184e0*/  FFMA.FTZ R75, -R0, R48, R75 ;  /* 0x00000030004b7223 */ /* 0x000fe2000001014b */
[----:B------:R-:W-:Y:S02]  /*184f0*/  FSEL R176, R176, -INF , !P6 ;  /* 0xff800000b0b07808 */ /* 0x000fe40007000000 */
[----:B------:R-:W-:-:S02]  /*18500*/  ISETP.GE.AND P6, PT, R126, R59, PT ;  /* 0x0000003b7e00720c */ /* 0x000fc40003fc6270 */
[----:B------:R-:W-:Y:S02]  /*18510*/  IABS R34, R34 ;  /* 0x0000002200227213 */ /* 0x000fe40000000000 */
[----:B------:R-:W-:Y:S02]  /*18520*/  I2FP.F32.S32 R26, R26 ;  /* 0x0000001a001a7245 */ /* 0x000fe40000201400 */
[----:B------:R-:W-:Y:S02]  /*18530*/  I2FP.F32.S32 R24, R24 ;  /* 0x0000001800187245 */ /* 0x000fe40000201400 */
[----:B------:R-:W-:Y:S01]  /*18540*/  FSEL R157, R98, -INF , !P6 ;  /* 0xff800000629d7808 */ /* 0x000fe20007000000 */
[----:B------:R-:W-:Y:S01]  /*18550*/  FFMA.FTZ R11, -R0, R26, R11 ;  /* 0x0000001a000b7223 */ /* 0x000fe2000001010b */
[----:B------:R-:W-:Y:S01]  /*18560*/  FSEL R156, R88, -INF , !P6 ;  /* 0xff800000589c7808 */ /* 0x000fe20007000000 */
[----:B------:R-:W-:Y:S01]  /*18570*/  FFMA.FTZ R25, -R0, R24, R25 ;  /* 0x0000001800197223 */ /* 0x000fe20000010119 */
[----:B------:R-:W-:-:S02]  /*18580*/  I2FP.F32.S32 R34, R34 ;  /* 0x0000002200227245 */ /* 0x000fc40000201400 */
[-C--:B------:R-:W-:Y:S02]  /*18590*/  ISETP.GE.AND P6, PT, R56, R59.reuse, PT ;  /* 0x0000003b3800720c */ /* 0x080fe40003fc6270 */
[----:B------:R-:W-:Y:S02]  /*185a0*/  FSEL R131, R46, -INF , !P0 ;  /* 0xff8000002e837808 */ /* 0x000fe40004000000 */
[----:B------:R-:W-:Y:S02]  /*185b0*/  FSEL R130, R75, -INF , !P0 ;  /* 0xff8000004b827808 */ /* 0x000fe40004000000 */
[----:B------:R-:W-:Y:S01]  /*185c0*/  ISETP.GE.AND P0, PT, R42, R59, PT ;  /* 0x0000003b2a00720c */ /* 0x000fe20003f06270 */
[----:B------:R-:W-:Y:S01]  /*185d0*/  FFMA.FTZ R5, -R0, R34, R5 ;  /* 0x0000002200057223 */ /* 0x000fe20000010105 */
[----:B------:R-:W-:Y:S02]  /*185e0*/  IABS R32, R32 ;  /* 0x0000002000207213 */ /* 0x000fe40000000000 */
[----:B------:R-:W-:-:S02]  /*185f0*/  FSEL R139, R118, -INF , !P6 ;  /* 0xff800000768b7808 */ /* 0x000fc40007000000 */
[----:B------:R-:W-:Y:S02]  /*18600*/  FSEL R119, R119, -INF , !P1 ;  /* 0xff80000077777808 */ /* 0x000fe40004800000 */
[----:B------:R-:W-:Y:S02]  /*18610*/  FSEL R118, R11, -INF , !P1 ;  /* 0xff8000000b767808 */ /* 0x000fe40004800000 */
[----:B------:R-:W-:Y:S02]  /*18620*/  FSEL R117, R18, -INF , !P0 ;  /* 0xff80000012757808 */ /* 0x000fe40004000000 */
[----:B------:R-:W-:Y:S02]  /*18630*/  FSEL R116, R25, -INF , !P0 ;  /* 0xff80000019747808 */ /* 0x000fe40004000000 */
[-C--:B------:R-:W-:Y:S02]  /*18640*/  ISETP.GE.AND P1, PT, R8, R59.reuse, PT ;  /* 0x0000003b0800720c */ /* 0x080fe40003f26270 */
[----:B------:R-:W-:-:S02]  /*18650*/  ISETP.GE.AND P0, PT, R6, R59, PT ;  /* 0x0000003b0600720c */ /* 0x000fc40003f06270 */
[----:B------:R-:W-:Y:S02]  /*18660*/  I2FP.F32.S32 R32, R32 ;  /* 0x0000002000207245 */ /* 0x000fe40000201400 */
[----:B------:R-:W-:Y:S02]  /*18670*/  FSEL R122, R5, -INF , !P4 ;  /* 0xff800000057a7808 */ /* 0x000fe40006000000 */
[----:B------:R-:W-:Y:S02]  /*18680*/  FSEL R5, R20, -INF , !P1 ;  /* 0xff80000014057808 */ /* 0x000fe40004800000 */
[----:B------:R-:W-:Y:S01]  /*18690*/  FSEL R10, R10, -INF , !P0 ;  /* 0xff8000000a0a7808 */ /* 0x000fe20004000000 */
[----:B------:R-:W-:Y:S01]  /*186a0*/  FFMA.FTZ R7, -R0, R32, R7 ;  /* 0x0000002000077223 */ /* 0x000fe20000010107 */
[C---:B------:R-:W-:Y:S02]  /*186b0*/  VIADD R42, R6.reuse, 0xe8 ;  /* 0x000000e8062a7836 */ /* 0x040fe40000000000 */
[----:B------:R-:W-:-:S02]  /*186c0*/  VIADD R40, R6, 0xe9 ;  /* 0x000000e906287836 */ /* 0x000fc40000000000 */
[C---:B------:R-:W-:Y:S02]  /*186d0*/  VIADD R34, R6.reuse, 0xf0 ;  /* 0x000000f006227836 */ /* 0x040fe40000000000 */
[C---:B------:R-:W-:Y:S02]  /*186e0*/  VIADD R32, R6.reuse, 0xf1 ;  /* 0x000000f106207836 */ /* 0x040fe40000000000 */
[C---:B------:R-:W-:Y:S02]  /*186f0*/  VIADD R26, R6.reuse, 0xf8 ;  /* 0x000000f8061a7836 */ /* 0x040fe40000000000 */
[----:B------:R-:W-:Y:S01]  /*18700*/  VIADD R24, R6, 0xf9 ;  /* 0x000000f906187836 */ /* 0x000fe20000000000 */
        /* <DEDUP_REMOVED lines=42> */
[----:B------:R-:W-:Y:S02]  /*189b0*/  IABS R3, R3 ;  /* 0x0000000300037213 */ /* 0x000fe40000000000 */
[----:B------:R-:W-:Y:S01]  /*189c0*/  FMNMX3.FTZ R25, R25, R170, R158, !PT ;  /* 0x000000aa19197276 */ /* 0x000fe2000781009e */
[----:B------:R-:W-:Y:S01]  /*189d0*/  IMAD.IADD R18, R4, 0x1, -R42 ;  /* 0x0000000104127824 */ /* 0x000fe200078e0a2a */
[----:B------:R-:W-:-:S02]  /*189e0*/  FMNMX3.FTZ R6, R6, R153, R143, !PT ;  /* 0x0000009906067276 */ /* 0x000fc4000781008f */
[----:B------:R-:W-:Y:S02]  /*189f0*/  I2FP.F32.S32 R3, R3 ;  /* 0x0000000300037245 */ /* 0x000fe40000201400 */
[----:B------:R-:W-:Y:S02]  /*18a00*/  FMNMX3.FTZ R25, R25, R156, R154, !PT ;  /* 0x0000009c19197276 */ /* 0x000fe4000781009a */
[----:B------:R-:W-:Y:S02]  /*18a10*/  FSEL R138, R108, -INF , !P6 ;  /* 0xff8000006c8a7808 */ /* 0x000fe40007000000 */
[----:B------:R-:W-:Y:S02]  /*18a20*/  ISETP.GE.AND P6, PT, R54, R59, PT ;  /* 0x0000003b3600720c */ /* 0x000fe40003fc6270 */
[----:B------:R-:W-:Y:S01]  /*18a30*/  FMNMX3.FTZ R6, R6, R141, R139, !PT ;  /* 0x0000008d06067276 */ /* 0x000fe2000781008b */
[----:B------:R-:W-:Y:S01]  /*18a40*/  FFMA.FTZ R45, -R0, R3, R45 ;  /* 0x00000003002d7223 */ /* 0x000fe2000001012d */
[----:B------:R-:W-:Y:S01]  /*18a50*/  FMNMX3.FTZ R25, R25, R152, R142, !PT ;  /* 0x0000009819197276 */ /* 0x000fe2000781008e */
[C---:B------:R-:W-:Y:S01]  /*18a60*/  IMAD.IADD R3, R4.reuse, 0x1, -R26 ;  /* 0x0000000104037824 */ /* 0x040fe200078e0a1a */
[----:B------:R-:W-:Y:S01]  /*18a70*/  IABS R18, R18 ;  /* 0x0000001200127213 */ /* 0x000fe20000000000 */
[C---:B------:R-:W-:Y:S01]  /*18a80*/  IMAD.IADD R8, R4.reuse, 0x1, -R34 ;  /* 0x0000000104087824 */ /* 0x040fe200078e0a22 */
[----:B------:R-:W-:Y:S01]  /*18a90*/  FSEL R127, R127, -INF , !P6 ;  /* 0xff8000007f7f7808 */ /* 0x000fe20007000000 */
[----:B------:R-:W-:Y:S01]  /*18aa0*/  IMAD.IADD R11, R4, 0x1, -R40 ;  /* 0x00000001040b7824 */ /* 0x000fe200078e0a28 */
[----:B------:R-:W-:-:S02]  /*18ab0*/  FSEL R126, R64, -INF , !P6 ;  /* 0xff800000407e7808 */ /* 0x000fc40007000000 */
[----:B------:R-:W-:Y:S02]  /*18ac0*/  FMNMX3.FTZ R6, R6, R137, R135, !PT ;  /* 0x0000008906067276 */ /* 0x000fe40007810087 */
[----:B------:R-:W-:Y:S01]  /*18ad0*/  ISETP.GE.AND P6, PT, R42, R59, PT ;  /* 0x0000003b2a00720c */ /* 0x000fe20003fc6270 */
[----:B------:R-:W-:Y:S01]  /*18ae0*/  IMAD.IADD R42, R79, 0x1, -R42 ;  /* 0x000000014f2a7824 */ /* 0x000fe200078e0a2a */
[----:B------:R-:W-:Y:S02]  /*18af0*/  FMNMX3.FTZ R25, R25, R140, R138, !PT ;  /* 0x0000008c19197276 */ /* 0x000fe4000781008a */
[----:B------:R-:W-:Y:S02]  /*18b00*/  I2FP.F32.S32 R18, R18 ;  /* 0x0000001200127245 */ /* 0x000fe40000201400 */
[----:B------:R-:W-:Y:S02]  /*18b10*/  FSEL R125, R68, -INF , !P5 ;  /* 0xff800000447d7808 */ /* 0x000fe40006800000 */
[----:B------:R-:W-:-:S02]  /*18b20*/  FSEL R124, R45, -INF , !P5 ;  /* 0xff8000002d7c7808 */ /* 0x000fc40006800000 */
[----:B------:R-:W-:Y:S02]  /*18b30*/  FSEL R123, R44, -INF , !P4 ;  /* 0xff8000002c7b7808 */ /* 0x000fe40006000000 */
[----:B------:R-:W-:Y:S01]  /*18b40*/  FSEL R120, R7, -INF , !P3 ;  /* 0xff80000007787808 */ /* 0x000fe20005800000 */
[----:B------:R-:W-:Y:S01]  /*18b50*/  IMAD.IADD R7, R4, 0x1, -R32 ;  /* 0x0000000104077824 */ /* 0x000fe200078e0a20 */
[----:B------:R-:W-:Y:S02]  /*18b60*/  IABS R3, R3 ;  /* 0x0000000300037213 */ /* 0x000fe40000000000 */
[----:B------:R-:W-:Y:S02]  /*18b70*/  FMNMX3.FTZ R6, R6, R133, R131, !PT ;  /* 0x0000008506067276 */ /* 0x000fe40007810083 */
[-C--:B------:R-:W-:Y:S01]  /*18b80*/  ISETP.GE.AND P5, PT, R40, R59.reuse, PT ;  /* 0x0000003b2800720c */ /* 0x080fe20003fa6270 */
[C---:B------:R-:W-:Y:S01]  /*18b90*/  IMAD.IADD R40, R79.reuse, 0x1, -R40 ;  /* 0x000000014f287824 */ /* 0x040fe200078e0a28 */
[----:B------:R-:W-:Y:S01]  /*18ba0*/  ISETP.GE.AND P4, PT, R34, R59, PT ;  /* 0x0000003b2200720c */ /* 0x000fe20003f86270 */
[----:B------:R-:W-:Y:S01]  /*18bb0*/  IMAD.IADD R34, R79, 0x1, -R34 ;  /* 0x000000014f227824 */ /* 0x000fe200078e0a22 */
[----:B------:R-:W-:-:S02]  /*18bc0*/  IABS R8, R8 ;  /* 0x0000000800087213 */ /* 0x000fc40000000000 */
[----:B------:R-:W-:Y:S01]  /*18bd0*/  FMNMX3.FTZ R25, R25, R136, R134, !PT ;  /* 0x0000008819197276 */ /* 0x000fe20007810086 */
[----:B------:R-:W-:Y:S01]  /*18be0*/  FFMA.FTZ R9, -R0, R18, R9 ;  /* 0x0000001200097223 */ /* 0x000fe20000010109 */
[----:B------:R-:W-:Y:S02]  /*18bf0*/  IABS R11, R11 ;  /* 0x0000000b000b7213 */ /* 0x000fe40000000000 */
[----:B------:R-:W-:Y:S01]  /*18c00*/  IABS R42, R42 ;  /* 0x0000002a002a7213 */ /* 0x000fe20000000000 */
[----:B------:R-:W-:Y:S01]  /*18c10*/  IMAD.IADD R4, R4, 0x1, -R24 ;  /* 0x0000000104047824 */ /* 0x000fe200078e0a18 */
[----:B------:R-:W-:Y:S02]  /*18c20*/  FSEL R121, R121, -INF , !P3 ;  /* 0xff80000079797808 */ /* 0x000fe40005800000 */
[----:B------:R-:W-:Y:S02]  /*18c30*/  I2FP.F32.S32 R18, R3 ;  /* 0x0000000300127245 */ /* 0x000fe40000201400 */
[----:B------:R-:W-:-:S02]  /*18c40*/  FMNMX3.FTZ R6, R6, R129, R127, !PT ;  /* 0x0000008106067276 */ /* 0x000fc4000781007f */
[-C--:B------:R-:W-:Y:S01]  /*18c50*/  ISETP.GE.AND P3, PT, R32, R59.reuse, PT ;  /* 0x0000003b2000720c */ /* 0x080fe20003f66270 */
[C---:B------:R-:W-:Y:S01]  /*18c60*/  IMAD.IADD R32, R79.reuse, 0x1, -R32 ;  /* 0x000000014f207824 */ /* 0x040fe200078e0a20 */
[----:B------:R-:W-:Y:S01]  /*18c70*/  ISETP.GE.AND P1, PT, R26, R59, PT ;  /* 0x0000003b1a00720c */ /* 0x000fe20003f26270 */
[----:B------:R-:W-:Y:S01]  /*18c80*/  IMAD.IADD R26, R79, 0x1, -R26 ;  /* 0x000000014f1a7824 */ /* 0x000fe200078e0a1a */
[----:B------:R-:W-:Y:S02]  /*18c90*/  I2FP.F32.S32 R8, R8 ;  /* 0x0000000800087245 */ /* 0x000fe40000201400 */
[----:B------:R-:W-:Y:S02]  /*18ca0*/  FMNMX3.FTZ R3, R25, R132, R130, !PT ;  /* 0x0000008419037276 */ /* 0x000fe40007810082 */
[----:B------:R-:W-:Y:S02]  /*18cb0*/  I2FP.F32.S32 R20, R11 ;  /* 0x0000000b00147245 */ /* 0x000fe40000201400 */
[----:B------:R-:W-:-:S02]  /*18cc0*/  IABS R7, R7 ;  /* 0x0000000700077213 */ /* 0x000fc40000000000 */
[----:B------:R-:W-:Y:S02]  /*18cd0*/  IABS R40, R40 ;  /* 0x0000002800287213 */ /* 0x000fe40000000000 */
[----:B------:R-:W-:Y:S02]  /*18ce0*/  IABS R34, R34 ;  /* 0x0000002200227213 */ /* 0x000fe40000000000 */
[----:B------:R-:W-:Y:S02]  /*18cf0*/  I2FP.F32.S32 R42, R42 ;  /* 0x0000002a002a7245 */ /* 0x000fe40000201400 */
[----:B------:R-:W-:Y:S01]  /*18d00*/  FMNMX3.FTZ R6, R6, R125, R123, !PT ;  /* 0x0000007d06067276 */ /* 0x000fe2000781007b */
[----:B------:R-:W-:Y:S01]  /*18d10*/  FFMA.FTZ R8, -R0, R8, R29 ;  /* 0x0000000800087223 */ /* 0x000fe2000001011d */
[----:B------:R-:W-:Y:S01]  /*18d20*/  ISETP.GE.AND P0, PT, R24, R59, PT ;  /* 0x0000003b1800720c */ /* 0x000fe20003f06270 */
[----:B------:R-:W-:Y:S01]  /*18d30*/  IMAD.IADD R24, R79, 0x1, -R24 ;  /* 0x000000014f187824 */ /* 0x000fe200078e0a18 */
[----:B------:R-:W-:Y:S01]  /*18d40*/  FMNMX3.FTZ R3, R3, R128, R126, !PT ;  /* 0x0000008003037276 */ /* 0x000fe2000781007e */
[----:B------:R-:W-:Y:S01]  /*18d50*/  FFMA.FTZ R20, -R0, R20, R21 ;  /* 0x0000001400147223 */ /* 0x000fe20000010115 */
[----:B------:R-:W-:-:S02]  /*18d60*/  IABS R4, R4 ;  /* 0x0000000400047213 */ /* 0x000fc40000000000 */
[----:B------:R-:W-:Y:S01]  /*18d70*/  I2FP.F32.S32 R7, R7 ;  /* 0x0000000700077245 */ /* 0x000fe20000201400 */
[----:B------:R-:W-:Y:S01]  /*18d80*/  FFMA.FTZ R27, -R0, R42, R27 ;  /* 0x0000002a001b7223 */ /* 0x000fe2000001011b */
[----:B------:R-:W-:Y:S02]  /*18d90*/  I2FP.F32.S32 R40, R40 ;  /* 0x0000002800287245 */ /* 0x000fe40000201400 */
[----:B------:R-:W-:Y:S02]  /*18da0*/  I2FP.F32.S32 R34, R34 ;  /* 0x0000002200227245 */ /* 0x000fe40000201400 */
[----:B------:R-:W-:Y:S02]  /*18db0*/  IABS R32, R32 ;  /* 0x0000002000207213 */ /* 0x000fe40000000000 */
[----:B------:R-:W-:Y:S02]  /*18dc0*/  IABS R26, R26 ;  /* 0x0000001a001a7213 */ /* 0x000fe40000000000 */
[----:B------:R-:W-:-:S02]  /*18dd0*/  FSEL R115, R9, -INF , !P6 ;  /* 0xff80000009737808 */ /* 0x000fc40007000000 */
[----:B------:R-:W-:Y:S02]  /*18de0*/  FMNMX3.FTZ R6, R6, R121, R119, !PT ;  /* 0x0000007906067276 */ /* 0x000fe40007810077 */
[----:B------:R-:W-:Y:S01]  /*18df0*/  FMNMX3.FTZ R3, R3, R124, R122, !PT ;  /* 0x0000007c03037276 */ /* 0x000fe2000781007a */
[C---:B------:R-:W-:Y:S01]  /*18e00*/  FFMA.FTZ R7, -R0.reuse, R7, R19 ;  /* 0x0000000700077223 */ /* 0x040fe20000010113 */
[----:B------:R-:W-:Y:S01]  /*18e10*/  I2FP.F32.S32 R4, R4 ;  /* 0x0000000400047245 */ /* 0x000fe20000201400 */
[C---:B------:R-:W-:Y:S01]  /*18e20*/  FFMA.FTZ R18, -R0.reuse, R18, R35 ;  /* 0x0000001200127223 */ /* 0x040fe20000010123 */
[----:B------:R-:W-:Y:S01]  /*18e30*/  IABS R24, R24 ;  /* 0x0000001800187213 */ /* 0x000fe20000000000 */
[C---:B------:R-:W-:Y:S01]  /*18e40*/  FFMA.FTZ R23, -R0.reuse, R40, R23 ;  /* 0x0000002800177223 */ /* 0x040fe20000010117 */
[----:B------:R-:W-:Y:S01]  /*18e50*/  I2FP.F32.S32 R32, R32 ;  /* 0x0000002000207245 */ /* 0x000fe20000201400 */
        /* <DEDUP_REMOVED lines=9> */
[C---:B------:R-:W-:Y:S01]  /*18ef0*/  FFMA.FTZ R33, -R0.reuse, R32, R33 ;  /* 0x0000002000217223 */ /* 0x040fe20000010121 */
[----:B------:R-:W-:Y:S01]  /*18f00*/  FFMA.FTZ R39, -R0, R26, R39 ;  /* 0x0000001a00277223 */ /* 0x000fe20000010127 */
[----:B------:R-:W-:-:S02]  /*18f10*/  FSEL R109, R7, -INF , !P3 ;  /* 0xff800000076d7808 */ /* 0x000fc40005800000 */
        /* <DEDUP_REMOVED lines=22> */
[----:B------:R-:W-:Y:S01]  /*19080*/  UMOV UR4, 0x400 ;  /* 0x0000040000047882 */ /* 0x000fe20000000000 */
[----:B------:R-:W-:Y:S01]  /*19090*/  IMAD.IADD R17, R17, 0x1, R2 ;  /* 0x0000000111117824 */ /* 0x000fe200078e0202 */
[----:B----4-:R-:W-:-:S06]  /*190a0*/  ULEA UR8, UR8, UR4, 0x18 ;  /* 0x0000000408087291 */ /* 0x010fcc000f8ec0ff */
[----:B------:R-:W-:Y:S02]  /*190b0*/  LEA R68, R17, UR8, 0x1 ;  /* 0x0000000811447c11 */ /* 0x000fe4000f8e08ff */
[----:B-1----:R-:W-:-:S04]  /*190c0*/  FMNMX.FTZ R3, R6, R3, !PT ;  /* 0x0000000306037209 */ /* 0x002fc80007810000 */
[----:B------:R-:W-:Y:S01]  /*190d0*/  FSETP.NEU.FTZ.AND P0, PT, R3, -INF , PT ;  /* 0xff8000000300780b */ /* 0x000fe20003f1d000 */
[----:B--2---:R-:W-:Y:S01]  /*190e0*/  FMUL.FTZ R102, R103, R3 ;  /* 0x0000000367667220 */ /* 0x004fe20000410000 */
[----:B---3--:R-:W-:-:S04]  /*190f0*/  FMNMX.FTZ R2, R7, R4, !PT ;  /* 0x0000000407027209 */ /* 0x008fc80007810000 */
[----:B------:R-:W-:Y:S01]  /*19100*/  FSEL R102, R102, RZ, P0 ;  /* 0x000000ff66667208 */ /* 0x000fe20000000000 */
[--C-:B------:R-:W-:Y:S01]  /*19110*/  IMAD.IADD R64, R63, 0x1, R68.reuse ;  /* 0x000000013f407824 */ /* 0x100fe200078e0244 */
[----:B------:R-:W-:Y:S01]  /*19120*/  FSETP.NEU.FTZ.AND P0, PT, R2, -INF , PT ;  /* 0xff8000000200780b */ /* 0x000fe20003f1d000 */
[----:B------:R-:W-:Y:S01]  /*19130*/  FMUL.FTZ R85, R103, R2 ;  /* 0x0000000267557220 */ /* 0x000fe20000410000 */
[C---:B------:R-:W-:Y:S02]  /*19140*/  IMAD.IADD R66, R15.reuse, 0x1, R68 ;  /* 0x000000010f427824 */ /* 0x040fe400078e0244 */
[----:B------:R-:W-:Y:S02]  /*19150*/  IMAD.IADD R56, R15, 0x1, R64 ;  /* 0x000000010f387824 */ /* 0x000fe400078e0240 */
[-CC-:B------:R-:W-:Y:S01]  /*19160*/  FFMA.FTZ R101, R10, R103.reuse, -R102.reuse ;  /* 0x000000670a657223 */ /* 0x180fe20000010866 */
[----:B------:R-:W-:Y:S01]  /*19170*/  FSEL R85, R85, RZ, P0 ;  /* 0x000000ff55557208 */ /* 0x000fe20000000000 */
[-CC-:B------:R-:W-:Y:S01]  /*19180*/  FFMA.FTZ R100, R43, R103.reuse, -R102.reuse ;  /* 0x000000672b647223 */ /* 0x180fe20000010866 */
[----:B------:R-:W1:Y:S03]  /*19190*/  LDSM.16.MT88.4 R8, [R68+0xa000] ;  /* 0x00a000004408783b */ /* 0x000e660000004200 */
[-CC-:B------:R-:W-:Y:S01]  /*191a0*/  FFMA.FTZ R84, R22, R103.reuse, -R85.reuse ;  /* 0x0000006716547223 */ /* 0x180fe20000010855 */
[----:B------:R-:W2:Y:S04]  /*191b0*/  LDSM.16.MT88.4 R40, [R66+0xa000] ;  /* 0x00a000004228783b */ /* 0x000ea80000004200 */
[----:B------:R-:W3:Y:S04]  /*191c0*/  LDSM.16.MT88.4 R32, [R64+0xa000] ;  /* 0x00a000004020783b */ /* 0x000ee80000004200 */
[----:B------:R-:W4:Y:S01]  /*191d0*/  LDSM.16.MT88.4 R20, [R56+0xa000] ;  /* 0x00a000003814783b */ /* 0x000f220000004200 */
[-CC-:B------:R-:W-:Y:S01]  /*191e0*/  FFMA.FTZ R99, R5, R103.reuse, -R102.reuse ;  /* 0x0000006705637223 */ /* 0x180fe20000010866 */
[-CC-:B------:R-:W-:Y:S01]  /*191f0*/  FFMA.FTZ R98, R13, R103.reuse, -R102.reuse ;  /* 0x000000670d627223 */ /* 0x180fe20000010866 */
[-CC-:B------:R-:W-:Y:S01]  /*19200*/  FFMA.FTZ R83, R12, R103.reuse, -R85.reuse ;  /* 0x000000670c537223 */ /* 0x180fe20000010855 */
[-CC-:B------:R-:W-:Y:S01]  /*19210*/  FFMA.FTZ R82, R16, R103.reuse, -R85.reuse ;  /* 0x0000006710527223 */ /* 0x180fe20000010855 */
[-C--:B------:R-:W-:Y:S01]  /*19220*/  FFMA.FTZ R81, R14, R103.reuse, -R85 ;  /* 0x000000670e517223 */ /* 0x080fe20000010855 */
[----:B------:R-:W-:Y:S01]  /*19230*/  MUFU.EX2 R101, R101 ;  /* 0x0000006500657308 */ /* 0x000fe20000000800 */
[----:B------:R-:W-:Y:S01]  /*19240*/  FFMA.FTZ R94, R47, R103, -R102 ;  /* 0x000000672f5e7223 */ /* 0x000fe20000010866 */
[----:B------:R-:W4:Y:S02]  /*19250*/  LDSM.16.MT88.4 R16, [R68+0xa800] ;  /* 0x00a800004410783b */ /* 0x000f240000004200 */
[----:B------:R-:W1:Y:S02]  /*19260*/  MUFU.EX2 R100, R100 ;  /* 0x0000006400647308 */ /* 0x000e640000000800 */
[----:B------:R-:W4:Y:S02]  /*19270*/  LDSM.16.MT88.4 R44, [R56+0xa800] ;  /* 0x00a80000382c783b */ /* 0x000f240000004200 */
[----:B------:R-:W-:Y:S04]  /*19280*/  MUFU.EX2 R99, R99 ;  /* 0x0000006300637308 */ /* 0x000fe80000000800 */
[----:B------:R-:W2:Y:S04]  /*19290*/  MUFU.EX2 R98, R98 ;  /* 0x0000006200627308 */ /* 0x000ea80000000800 */
[----:B------:R-:W-:Y:S04]  /*192a0*/  MUFU.EX2 R84, R84 ;  /* 0x0000005400547308 */ /* 0x000fe80000000800 */
[----:B------:R-:W3:Y:S04]  /*192b0*/  MUFU.EX2 R83, R83 ;  /* 0x0000005300537308 */ /* 0x000ee80000000800 */
[----:B------:R-:W-:Y:S04]  /*192c0*/  MUFU.EX2 R82, R82 ;  /* 0x0000005200527308 */ /* 0x000fe80000000800 */
[----:B------:R-:W4:Y:S01]  /*192d0*/  MUFU.EX2 R81, R81 ;  /* 0x0000005100517308 */ /* 0x000f220000000800 */
[----:B-1----:R-:W-:-:S02]  /*192e0*/  F2FP.F16.F32.PACK_AB R24, R100, R101 ;  /* 0x000000656418723e */ /* 0x002fc400000000ff */
[----:B--2---:R-:W-:Y:S01]  /*192f0*/  F2FP.F16.F32.PACK_AB R26, R98, R99 ;  /* 0x00000063621a723e */ /* 0x004fe200000000ff */
[-CC-:B------:R-:W-:Y:S01]  /*19300*/  FFMA.FTZ R97, R61, R103.reuse, -R102.reuse ;  /* 0x000000673d617223 */ /* 0x180fe20000010866 */
[----:B---3--:R-:W-:Y:S01]  /*19310*/  F2FP.F16.F32.PACK_AB R25, R83, R84 ;  /* 0x000000545319723e */ /* 0x008fe200000000ff */
[-CC-:B------:R-:W-:Y:S01]  /*19320*/  FFMA.FTZ R96, R51, R103.reuse, -R102.reuse ;  /* 0x0000006733607223 */ /* 0x180fe20000010866 */
[-C--:B------:R-:W-:Y:S01]  /*19330*/  FFMA.FTZ R95, R49, R103.reuse, -R102 ;  /* 0x00000067315f7223 */ /* 0x080fe20000010866 */
[-CC-:B------:R-:W-:Y:S01]  /*19340*/  FFMA.FTZ R80, R38, R103.reuse, -R85.reuse ;  /* 0x0000006726507223 */ /* 0x180fe20000010855 */
[-CC-:B------:R-:W-:Y:S01]  /*19350*/  FFMA.FTZ R79, R36, R103.reuse, -R85.reuse ;  /* 0x00000067244f7223 */ /* 0x180fe20000010855 */
[-CC-:B------:R-:W-:Y:S01]  /*19360*/  FFMA.FTZ R78, R30, R103.reuse, -R85.reuse ;  /* 0x000000671e4e7223 */ /* 0x180fe20000010855 */
[----:B------:R-:W-:Y:S01]  /*19370*/  FFMA.FTZ R77, R28, R103, -R85 ;  /* 0x000000671c4d7223 */ /* 0x000fe20000010855 */
[----:B----4-:R-:W-:Y:S01]  /*19380*/  F2FP.F16.F32.PACK_AB R27, R81, R82 ;  /* 0x00000052511b723e */ /* 0x010fe200000000ff */
[----:B------:R-:W-:Y:S01]  /*19390*/  MUFU.EX2 R97, R97 ;  /* 0x0000006100617308 */ /* 0x000fe20000000800 */
[----:B------:R-:W1:Y:S03]  /*193a0*/  LDSM.16.MT88.4 R48, [R66+0xa800] ;  /* 0x00a800004230783b */ /* 0x000e660000004200 */
[----:B------:R-:W2:Y:S01]  /*193b0*/  MUFU.EX2 R96, R96 ;  /* 0x0000006000607308 */ /* 0x000ea20000000800 */
[----:B------:R-:W3:Y:S01]  /*193c0*/  LDSM.16.MT88.4 R60, [R64+0xa800] ;  /* 0x00a80000403c783b */ /* 0x000ee20000004200 */
[C---:B------:R-:W-:Y:S02]  /*193d0*/  HMMA.16816.F32 R12, R24.reuse, R8, RZ ;  /* 0x00000008180c723c */ /* 0x040fe400000018ff */
[----:B------:R-:W-:Y:S04]  /*193e0*/  MUFU.EX2 R95, R95 ;  /* 0x0000005f005f7308 */ /* 0x000fe80000000800 */
[----:B------:R-:W4:Y:S02]  /*193f0*/  MUFU.EX2 R94, R94 ;  /* 0x0000005e005e7308 */ /* 0x000f240000000800 */
[C---:B------:R-:W-:Y:S02]  /*19400*/  HMMA.16816.F32 R4, R24.reuse, R40, RZ ;  /* 0x000000281804723c */ /* 0x040fe400000018ff */
[----:B------:R-:W-:Y:S04]  /*19410*/  MUFU.EX2 R80, R80 ;  /* 0x0000005000507308 */ /* 0x000fe80000000800 */
[----:B------:R-:W4:Y:S02]  /*19420*/  MUFU.EX2 R79, R79 ;  /* 0x0000004f004f7308 */ /* 0x000f240000000800 */
[C---:B------:R-:W-:Y:S02]  /*19430*/  HMMA.16816.F32 R36, R24.reuse, R32, RZ ;  /* 0x000000201824723c */ /* 0x040fe400000018ff */
[----:B------:R-:W-:Y:S04]  /*19440*/  MUFU.EX2 R78, R78 ;  /* 0x0000004e004e7308 */ /* 0x000fe80000000800 */
[----:B------:R-:W1:Y:S02]  /*19450*/  MUFU.EX2 R77, R77 ;  /* 0x0000004d004d7308 */ /* 0x000e640000000800 */
[C---:B------:R-:W-:Y:S08]  /*19460*/  HMMA.16816.F32 R8, R24.reuse, R10, RZ ;  /* 0x0000000a1808723c */ /* 0x040ff000000018ff */
[C---:B------:R-:W-:Y:S08]  /*19470*/  HMMA.16816.F32 R40, R24.reuse, R42, RZ ;  /* 0x0000002a1828723c */ /* 0x040ff000000018ff */
[C---:B------:R-:W-:Y:S08]  /*19480*/  HMMA.16816.F32 R32, R24.reuse, R34, RZ ;  /* 0x000000221820723c */ /* 0x040ff000000018ff */
[C---:B------:R-:W-:Y:S08]  /*19490*/  HMMA.16816.F32 R28, R24.reuse, R20, RZ ;  /* 0x00000014181c723c */ /* 0x040ff000000018ff */
[----:B------:R-:W-:Y:S01]  /*194a0*/  HMMA.16816.F32 R24, R24, R22, RZ ;  /* 0x000000161818723c */ /* 0x000fe200000018ff */
[----:B--2---:R-:W-:-:S02]  /*194b0*/  F2FP.F16.F32.PACK_AB R20, R96, R97 ;  /* 0x000000616014723e */ /* 0x004fc400000000ff */
[----:B----4-:R-:W-:Y:S02]  /*194c0*/  F2FP.F16.F32.PACK_AB R22, R94, R95 ;  /* 0x0000005f5e16723e */ /* 0x010fe400000000ff */
        /* <DEDUP_REMOVED lines=11> */
[----:B------:R-:W4:Y:S01]  /*19580*/  LDSM.16.MT88.4 R52, [R68+0xb000] ;  /* 0x00b000004434783b */ /* 0x000f220000004200 */
[-CC-:B------:R-:W-:Y:S01]  /*19590*/  FFMA.FTZ R75, R76, R103.reuse, -R85.reuse ;  /* 0x000000674c4b7223 */ /* 0x180fe20000010855 */
[-CC-:B------:R-:W-:Y:S01]  /*195a0*/  FFMA.FTZ R74, R208, R103.reuse, -R85.reuse ;  /* 0x00000067d04a7223 */ /* 0x180fe20000010855 */
[-CC-:B------:R-:W-:Y:S01]  /*195b0*/  FFMA.FTZ R73, R206, R103.reuse, -R85.reuse ;  /* 0x00000067ce497223 */ /* 0x180fe20000010855 */
[-C--:B------:R-:W-:Y:S01]  /*195c0*/  FFMA.FTZ R205, R205, R103.reuse, -R102 ;  /* 0x00000067cdcd7223 */ /* 0x080fe20000010866 */
[----:B------:R-:W-:Y:S01]  /*195d0*/  FFMA.FTZ R86, R90, R103, -R85 ;  /* 0x000000675a567223 */ /* 0x000fe20000010855 */
[----:B------:R-:W-:Y:S01]  /*195e0*/  MUFU.EX2 R93, R93 ;  /* 0x0000005d005d7308 */ /* 0x000fe20000000800 */
[C---:B------:R-:W-:Y:S03]  /*195f0*/  HMMA.16816.F32 R4, R20.reuse, R48, R4 ;  /* 0x000000301404723c */ /* 0x040fe60000001804 */
[----:B------:R-:W1:Y:S04]  /*19600*/  MUFU.EX2 R92, R92 ;  /* 0x0000005c005c7308 */ /* 0x000e680000000800 */
[----:B------:R-:W-:Y:S01]  /*19610*/  MUFU.EX2 R91, R91 ;  /* 0x0000005b005b7308 */ /* 0x000fe20000000800 */
[C---:B------:R-:W-:Y:S01]  /*19620*/  HMMA.16816.F32 R40, R20.reuse, R50, R40 ;  /* 0x000000321428723c */ /* 0x040fe20000001828 */
[----:B------:R-:W4:Y:S02]  /*19630*/  LDSM.16.MT88.4 R48, [R64+0xb000] ;  /* 0x00b000004030783b */ /* 0x000f240000004200 */
[----:B------:R-:W1:Y:S04]  /*19640*/  MUFU.EX2 R90, R205 ;  /* 0x000000cd005a7308 */ /* 0x000e680000000800 */
[----:B------:R-:W-:Y:S04]  /*19650*/  MUFU.EX2 R76, R86 ;  /* 0x00000056004c7308 */ /* 0x000fe80000000800 */
[----:B------:R-:W2:Y:S04]  /*19660*/  MUFU.EX2 R75, R75 ;  /* 0x0000004b004b7308 */ /* 0x000ea80000000800 */
[----:B------:R-:W-:Y:S04]  /*19670*/  MUFU.EX2 R74, R74 ;  /* 0x0000004a004a7308 */ /* 0x000fe80000000800 */
[----:B------:R-:W2:Y:S01]  /*19680*/  MUFU.EX2 R73, R73 ;  /* 0x0000004900497308 */ /* 0x000ea20000000800 */
[C---:B---3--:R-:W-:Y:S08]  /*19690*/  HMMA.16816.F32 R36, R20.reuse, R60, R36 ;  /* 0x0000003c1424723c */ /* 0x048ff00000001824 */
[----:B------:R-:W-:Y:S01]  /*196a0*/  HMMA.16816.F32 R32, R20, R62, R32 ;  /* 0x0000003e1420723c */ /* 0x000fe20000001820 */
[----:B-1----:R-:W-:-:S02]  /*196b0*/  F2FP.F16.F32.PACK_AB R20, R92, R93 ;  /* 0x0000005d5c14723e */ /* 0x002fc400000000ff */
[----:B------:R-:W-:Y:S02]  /*196c0*/  F2FP.F16.F32.PACK_AB R22, R90, R91 ;  /* 0x0000005b5a16723e */ /* 0x000fe400000000ff */
        /* <DEDUP_REMOVED lines=9> */
[-CC-:B------:R-:W-:Y:S01]  /*19760*/  FFMA.FTZ R87, R71, R103.reuse, -R102.reuse ;  /* 0x0000006747577223 */ /* 0x180fe20000010866 */
[-CC-:B------:R-:W-:Y:S01]  /*19770*/  FFMA.FTZ R86, R69, R103.reuse, -R102.reuse ;  /* 0x0000006745567223 */ /* 0x180fe20000010866 */
[-C--:B------:R-:W-:Y:S01]  /*19780*/  FFMA.FTZ R88, R89, R103.reuse, -R102 ;  /* 0x0000006759587223 */ /* 0x080fe20000010866 */
[----:B------:R-:W-:-:S02]  /*19790*/  FFMA.FTZ R71, R72, R103, -R85 ;  /* 0x0000006748477223 */ /* 0x000fc40000010855 */
[----:B----4-:R-:W-:Y:S01]  /*197a0*/  HMMA.16816.F32 R12, R20, R52, R12 ;  /* 0x00000034140c723c */ /* 0x010fe2000000180c */
[-CC-:B------:R-:W-:Y:S01]  /*197b0*/  FFMA.FTZ R69, R70, R103.reuse, -R85.reuse ;  /* 0x0000006746457223 */ /* 0x180fe20000010855 */
[-CC-:B------:R-:W-:Y:S01]  /*197c0*/  FFMA.FTZ R148, R148, R103.reuse, -R85.reuse ;  /* 0x0000006794947223 */ /* 0x180fe20000010855 */
[----:B------:R-:W-:-:S05]  /*197d0*/  FFMA.FTZ R144, R144, R103, -R85 ;  /* 0x0000006790907223 */ /* 0x000fca0000010855 */
[C---:B------:R-:W-:Y:S01]  /*197e0*/  HMMA.16816.F32 R8, R20.reuse, R54, R8 ;  /* 0x000000361408723c */ /* 0x040fe20000001808 */
[----:B------:R-:W3:Y:S01]  /*197f0*/  LDSM.16.MT88.4 R52, [R66+0xb800] ;  /* 0x00b800004234783b */ /* 0x000ee20000004200 */
[----:B------:R4:W-:Y:S04]  /*19800*/  MUFU.EX2 R89, R60 ;  /* 0x0000003c00597308 */ /* 0x0009e80000000800 */
[----:B------:R-:W1:Y:S04]  /*19810*/  MUFU.EX2 R88, R88 ;  /* 0x0000005800587308 */ /* 0x000e680000000800 */
[----:B------:R-:W-:Y:S04]  /*19820*/  MUFU.EX2 R87, R87 ;  /* 0x0000005700577308 */ /* 0x000fe80000000800 */
[----:B------:R-:W2:Y:S01]  /*19830*/  MUFU.EX2 R86, R86 ;  /* 0x0000005600567308 */ /* 0x000ea20000000800 */
[C---:B------:R-:W-:Y:S01]  /*19840*/  HMMA.16816.F32 R36, R20.reuse, R48, R36 ;  /* 0x000000301424723c */ /* 0x040fe20000001824 */
[----:B----4-:R-:W4:Y:S02]  /*19850*/  LDSM.16.MT88.4 R60, [R64+0xb800] ;  /* 0x00b80000403c783b */ /* 0x010f240000004200 */
[----:B------:R-:W-:Y:S04]  /*19860*/  MUFU.EX2 R72, R148 ;  /* 0x0000009400487308 */ /* 0x000fe80000000800 */
[----:B------:R-:W2:Y:S04]  /*19870*/  MUFU.EX2 R71, R71 ;  /* 0x0000004700477308 */ /* 0x000ea80000000800 */
[----:B------:R-:W-:Y:S04]  /*19880*/  MUFU.EX2 R70, R144 ;  /* 0x0000009000467308 */ /* 0x000fe80000000800 */
[----:B------:R-:W3:Y:S01]  /*19890*/  MUFU.EX2 R69, R69 ;  /* 0x0000004500457308 */ /* 0x000ee20000000800 */
[----:B------:R-:W-:Y:S01]  /*198a0*/  HMMA.16816.F32 R32, R20, R50, R32 ;  /* 0x000000321420723c */ /* 0x000fe20000001820 */
[----:B-1----:R-:W-:Y:S01]  /*198b0*/  F2FP.F16.F32.PACK_AB R20, R88, R89 ;  /* 0x000000595814723e */ /* 0x002fe200000000ff */
[----:B------:R-:W-:Y:S01]  /*198c0*/  LDSM.16.MT88.4 R48, [R68+0xc000] ;  /* 0x00c000004430783b */ /* 0x000fe20000004200 */
[----:B--2---:R-:W-:-:S02]  /*198d0*/  F2FP.F16.F32.PACK_AB R22, R86, R87 ;  /* 0x000000575616723e */ /* 0x004fc400000000ff */
[----:B------:R-:W-:Y:S02]  /*198e0*/  F2FP.F16.F32.PACK_AB R21, R71, R72 ;  /* 0x000000484715723e */ /* 0x000fe400000000ff */
[----:B---3--:R-:W-:-:S07]  /*198f0*/  F2FP.F16.F32.PACK_AB R23, R69, R70 ;  /* 0x000000464517723e */ /* 0x008fce00000000ff */
        /* <DEDUP_REMOVED lines=18> */
[----:B------:R-:W1:Y:S04]  /*19a20*/  MUFU.EX2 R144, R144 ;  /* 0x0000009000907308 */ /* 0x000e680000000800 */
[----:B------:R-:W-:Y:S04]  /*19a30*/  MUFU.EX2 R148, R148 ;  /* 0x0000009400947308 */ /* 0x000fe80000000800 */
[----:B------:R-:W2:Y:S04]  /*19a40*/  MUFU.EX2 R147, R147 ;  /* 0x0000009300937308 */ /* 0x000ea80000000800 */
[----:B------:R-:W-:Y:S04]  /*19a50*/  MUFU.EX2 R146, R162 ;  /* 0x000000a200927308 */ /* 0x000fe80000000800 */
[----:B------:R-:W2:Y:S04]  /*19a60*/  MUFU.EX2 R151, R151 ;  /* 0x0000009700977308 */ /* 0x000ea80000000800 */
[----:B------:R-:W-:Y:S04]  /*19a70*/  MUFU.EX2 R149, R149 ;  /* 0x0000009500957308 */ /* 0x000fe80000000800 */
[----:B------:R-:W3:Y:S01]  /*19a80*/  MUFU.EX2 R150, R150 ;  /* 0x0000009600967308 */ /* 0x000ee20000000800 */
[C---:B----4-:R-:W-:Y:S08]  /*19a90*/  HMMA.16816.F32 R36, R20.reuse, R60, R36 ;  /* 0x0000003c1424723c */ /* 0x050ff00000001824 */
[----:B------:R-:W-:Y:S01]  /*19aa0*/  HMMA.16816.F32 R32, R20, R62, R32 ;  /* 0x0000003e1420723c */ /* 0x000fe20000001820 */
[----:B-1----:R-:W-:-:S02]  /*19ab0*/  F2FP.F16.F32.PACK_AB R20, R144, R145 ;  /* 0x000000919014723e */ /* 0x002fc400000000ff */
[----:B--2---:R-:W-:Y:S02]  /*19ac0*/  F2FP.F16.F32.PACK_AB R22, R147, R148 ;  /* 0x000000949316723e */ /* 0x004fe400000000ff */
        /* <DEDUP_REMOVED lines=10> */
[----:B------:R-:W-:-:S04]  /*19b70*/  FFMA.FTZ R169, R163, R103, -R102 ;  /* 0x00000067a3a97223 */ /* 0x000fc80000010866 */
[----:B------:R-:W-:Y:S01]  /*19b80*/  HMMA.16816.F32 R12, R20, R48, R12 ;  /* 0x00000030140c723c */ /* 0x000fe2000000180c */
[-C--:B------:R-:W-:Y:S01]  /*19b90*/  FFMA.FTZ R160, R161, R103.reuse, -R102 ;  /* 0x00000067a1a07223 */ /* 0x080fe20000010866 */
[-CC-:B------:R-:W-:Y:S01]  /*19ba0*/  FFMA.FTZ R167, R180, R103.reuse, -R85.reuse ;  /* 0x00000067b4a77223 */ /* 0x180fe20000010855 */
[----:B------:R-:W-:-:S05]  /*19bb0*/  FFMA.FTZ R163, R166, R103, -R85 ;  /* 0x00000067a6a37223 */ /* 0x000fca0000010855 */
[C---:B------:R-:W-:Y:S01]  /*19bc0*/  HMMA.16816.F32 R8, R20.reuse, R50, R8 ;  /* 0x000000321408723c */ /* 0x040fe20000001808 */
[----:B------:R-:W3:Y:S01]  /*19bd0*/  LDSM.16.MT88.4 R48, [R66+0xc800] ;  /* 0x00c800004230783b */ /* 0x000ee20000004200 */
[----:B------:R4:W-:Y:S06]  /*19be0*/  MUFU.EX2 R161, R60 ;  /* 0x0000003c00a17308 */ /* 0x0009ec0000000800 */
[C---:B------:R-:W-:Y:S01]  /*19bf0*/  HMMA.16816.F32 R36, R20.reuse, R52, R36 ;  /* 0x000000341424723c */ /* 0x040fe20000001824 */
[-CC-:B------:R-:W-:Y:S01]  /*19c00*/  FFMA.FTZ R52, R168, R103.reuse, -R85.reuse ;  /* 0x00000067a8347223 */ /* 0x180fe20000010855 */
[----:B------:R-:W-:Y:S01]  /*19c10*/  FFMA.FTZ R168, R178, R103, -R85 ;  /* 0x00000067b2a87223 */ /* 0x000fe20000010855 */
[----:B------:R-:W1:Y:S01]  /*19c20*/  MUFU.EX2 R162, R162 ;  /* 0x000000a200a27308 */ /* 0x000e620000000800 */
[----:B----4-:R-:W4:Y:S03]  /*19c30*/  LDSM.16.MT88.4 R60, [R64+0xc800] ;  /* 0x00c80000403c783b */ /* 0x010f260000004200 */
[----:B------:R-:W-:Y:S04]  /*19c40*/  MUFU.EX2 R160, R160 ;  /* 0x000000a000a07308 */ /* 0x000fe80000000800 */
[----:B------:R-:W2:Y:S04]  /*19c50*/  MUFU.EX2 R169, R169 ;  /* 0x000000a900a97308 */ /* 0x000ea80000000800 */
[----:B------:R-:W-:Y:S04]  /*19c60*/  MUFU.EX2 R167, R167 ;  /* 0x000000a700a77308 */ /* 0x000fe80000000800 */
[----:B------:R-:W3:Y:S04]  /*19c70*/  MUFU.EX2 R166, R52 ;  /* 0x0000003400a67308 */ /* 0x000ee80000000800 */
[----:B------:R-:W-:Y:S04]  /*19c80*/  MUFU.EX2 R163, R163 ;  /* 0x000000a300a37308 */ /* 0x000fe80000000800 */
[----:B------:R-:W4:Y:S01]  /*19c90*/  MUFU.EX2 R168, R168 ;  /* 0x000000a800a87308 */ /* 0x000f220000000800 */
[----:B------:R-:W-:Y:S01]  /*19ca0*/  HMMA.16816.F32 R32, R20, R54, R32 ;  /* 0x000000361420723c */ /* 0x000fe20000001820 */
[----:B-1----:R-:W-:-:S02]  /*19cb0*/  F2FP.F16.F32.PACK_AB R20, R161, R162 ;  /* 0x000000a2a114723e */ /* 0x002fc400000000ff */
[----:B--2---:R-:W-:Y:S02]  /*19cc0*/  F2FP.F16.F32.PACK_AB R22, R169, R160 ;  /* 0x000000a0a916723e */ /* 0x004fe400000000ff */
[----:B---3--:R-:W-:Y:S01]  /*19cd0*/  F2FP.F16.F32.PACK_AB R21, R166, R167 ;  /* 0x000000a7a615723e */ /* 0x008fe200000000ff */
[--C-:B------:R-:W-:Y:S01]  /*19ce0*/  FFMA.FTZ R178, R185, R103, -R102.reuse ;  /* 0x00000067b9b27223 */ /* 0x100fe20000010866 */
[----:B----4-:R-:W-:Y:S01]  /*19cf0*/  F2FP.F16.F32.PACK_AB R23, R168, R163 ;  /* 0x000000a3a817723e */ /* 0x010fe200000000ff */
[-C--:B------:R-:W-:Y:S01]  /*19d00*/  FFMA.FTZ R180, R175, R103.reuse, -R102 ;  /* 0x00000067afb47223 */ /* 0x080fe20000010866 */
[----:B------:R-:W-:Y:S05]  /*19d10*/  LDSM.16.MT88.4 R52, [R68+0xd000] ;  /* 0x00d000004434783b */ /* 0x000fea0000004200 */
[C---:B------:R-:W-:Y:S08]  /*19d20*/  HMMA.16816.F32 R12, R20.reuse, R16, R12 ;  /* 0x00000010140c723c */ /* 0x040ff0000000180c */
[C---:B------:R-:W-:Y:S01]  /*19d30*/  HMMA.16816.F32 R8, R20.reuse, R18, R8 ;  /* 0x000000121408723c */ /* 0x040fe20000001808 */
[----:B------:R-:W1:Y:S07]  /*19d40*/  LDSM.16.MT88.4 R16, [R66+0xd000] ;  /* 0x00d000004210783b */ /* 0x000e6e0000004200 */
[C---:B------:R-:W-:Y:S08]  /*19d50*/  HMMA.16816.F32 R28, R20.reuse, R44, R28 ;  /* 0x0000002c141c723c */ /* 0x040ff0000000181c */
[----:B------:R-:W-:Y:S01]  /*19d60*/  HMMA.16816.F32 R24, R20, R46, R24 ;  /* 0x0000002e1418723c */ /* 0x000fe20000001818 */
[----:B------:R-:W2:Y:S01]  /*19d70*/  LDSM.16.MT88.4 R44, [R56+0xd000] ;  /* 0x00d00000382c783b */ /* 0x000ea20000004200 */
[----:B------:R-:W-:-:S06]  /*19d80*/  FFMA.FTZ R185, R182, R103, -R85 ;  /* 0x00000067b6b97223 */ /* 0x000fcc0000010855 */
[C---:B------:R-:W-:Y:S01]  /*19d90*/  HMMA.16816.F32 R4, R20.reuse, R48, R4 ;  /* 0x000000301404723c */ /* 0x040fe20000001804 */
[-CC-:B------:R-:W-:Y:S01]  /*19da0*/  FFMA.FTZ R48, R179, R103.reuse, -R102.reuse ;  /* 0x00000067b3307223 */ /* 0x180fe20000010866 */
[-C--:B------:R-:W-:Y:S01]  /*19db0*/  FFMA.FTZ R179, R177, R103.reuse, -R102 ;  /* 0x00000067b1b37223 */ /* 0x080fe20000010866 */
[-CC-:B------:R-:W-:Y:S01]  /*19dc0*/  FFMA.FTZ R177, R204, R103.reuse, -R85.reuse ;  /* 0x00000067ccb17223 */ /* 0x180fe20000010855 */
[-CC-:B------:R-:W-:Y:S01]  /*19dd0*/  FFMA.FTZ R194, R194, R103.reuse, -R85.reuse ;  /* 0x00000067c2c27223 */ /* 0x180fe20000010855 */
[----:B------:R3:W-:Y:S03]  /*19de0*/  MUFU.EX2 R175, R48 ;  /* 0x0000003000af7308 */ /* 0x0007e60000000800 */
[C---:B------:R-:W-:Y:S01]  /*19df0*/  HMMA.16816.F32 R40, R20.reuse, R50, R40 ;  /* 0x000000321428723c */ /* 0x040fe20000001828 */
[----:B------:R-:W4:Y:S07]  /*19e00*/  MUFU.EX2 R178, R178 ;  /* 0x000000b200b27308 */ /* 0x000f2e0000000800 */
[C---:B------:R-:W-:Y:S01]  /*19e10*/  HMMA.16816.F32 R36, R20.reuse, R60, R36 ;  /* 0x0000003c1424723c */ /* 0x040fe20000001824 */
[----:B------:R-:W-:Y:S01]  /*19e20*/  FFMA.FTZ R60, R184, R103, -R85 ;  /* 0x00000067b83c7223 */ /* 0x000fe20000010855 */
[----:B---3--:R-:W3:Y:S01]  /*19e30*/  LDSM.16.MT88.4 R48, [R64+0xd000] ;  /* 0x00d000004030783b */ /* 0x008ee20000004200 */
[----:B------:R-:W-:Y:S04]  /*19e40*/  MUFU.EX2 R180, R180 ;  /* 0x000000b400b47308 */ /* 0x000fe80000000800 */
[----:B------:R-:W1:Y:S04]  /*19e50*/  MUFU.EX2 R179, R179 ;  /* 0x000000b300b37308 */ /* 0x000e680000000800 */
[----:B------:R-:W-:Y:S04]  /*19e60*/  MUFU.EX2 R177, R177 ;  /* 0x000000b100b17308 */ /* 0x000fe80000000800 */
[----:B------:R-:W2:Y:S04]  /*19e70*/  MUFU.EX2 R184, R194 ;  /* 0x000000c200b87308 */ /* 0x000ea80000000800 */
[----:B------:R-:W-:Y:S04]  /*19e80*/  MUFU.EX2 R182, R60 ;  /* 0x0000003c00b67308 */ /* 0x000fe80000000800 */
[----:B------:R-:W3:Y:S01]  /*19e90*/  MUFU.EX2 R185, R185 ;  /* 0x000000b900b97308 */ /* 0x000ee20000000800 */
[----:B------:R-:W-:Y:S01]  /*19ea0*/  HMMA.16816.F32 R32, R20, R62, R32 ;  /* 0x0000003e1420723c */ /* 0x000fe20000001820 */
[----:B----4-:R-:W-:-:S02]  /*19eb0*/  F2FP.F16.F32.PACK_AB R20, R175, R178 ;  /* 0x000000b2af14723e */ /* 0x010fc400000000ff */
[----:B-1----:R-:W-:Y:S02]  /*19ec0*/  F2FP.F16.F32.PACK_AB R22, R179, R180 ;  /* 0x000000b4b316723e */ /* 0x002fe400000000ff */
[----:B--2---:R-:W-:Y:S02]  /*19ed0*/  F2FP.F16.F32.PACK_AB R21, R184, R177 ;  /* 0x000000b1b815723e */ /* 0x004fe400000000ff */
[----:B---3--:R-:W-:-:S07]  /*19ee0*/  F2FP.F16.F32.PACK_AB R23, R185, R182 ;  /* 0x000000b6b917723e */ /* 0x008fce00000000ff */
        /* <DEDUP_REMOVED lines=16> */
[----:B------:R-:W3:Y:S01]  /*19ff0*/  LDSM.16.MT88.4 R52, [R66+0xd800] ;  /* 0x00d800004234783b */ /* 0x000ee20000004200 */
[----:B------:R-:W4:Y:S06]  /*1a000*/  MUFU.EX2 R191, R62 ;  /* 0x0000003e00bf7308 */ /* 0x000f2c0000000800 */
[C---:B------:R-:W-:Y:S01]  /*1a010*/  HMMA.16816.F32 R36, R20.reuse, R48, R36 ;  /* 0x000000301424723c */ /* 0x040fe20000001824 */
[-CC-:B------:R-:W-:Y:S01]  /*1a020*/  FFMA.FTZ R48, R198, R103.reuse, -R85.reuse ;  /* 0x00000067c6307223 */ /* 0x180fe20000010855 */
[----:B------:R-:W-:Y:S04]  /*1a030*/  MUFU.EX2 R189, R61 ;  /* 0x0000003d00bd7308 */ /* 0x000fe80000000800 */
[----:B------:R1:W2:Y:S04]  /*1a040*/  MUFU.EX2 R198, R60 ;  /* 0x0000003c00c67308 */ /* 0x0002a80000000800 */
[----:B------:R-:W-:Y:S04]  /*1a050*/  MUFU.EX2 R196, R48 ;  /* 0x0000003000c47308 */ /* 0x000fe80000000800 */
[----:B------:R-:W2:Y:S04]  /*1a060*/  MUFU.EX2 R195, R195 ;  /* 0x000000c300c37308 */ /* 0x000ea80000000800 */
[----:B------:R-:W-:Y:S01]  /*1a070*/  MUFU.EX2 R193, R193 ;  /* 0x000000c100c17308 */ /* 0x000fe20000000800 */
[----:B------:R-:W-:Y:S01]  /*1a080*/  HMMA.16816.F32 R32, R20, R50, R32 ;  /* 0x000000321420723c */ /* 0x000fe20000001820 */
[----:B-1----:R-:W1:Y:S02]  /*1a090*/  LDSM.16.MT88.4 R60, [R64+0xd800] ;  /* 0x00d80000403c783b */ /* 0x002e640000004200 */
[----:B------:R-:W3:Y:S01]  /*1a0a0*/  MUFU.EX2 R200, R200 ;  /* 0x000000c800c87308 */ /* 0x000ee20000000800 */
[----:B----4-:R-:W-:Y:S01]  /*1a0b0*/  F2FP.F16.F32.PACK_AB R20, R191, R194 ;  /* 0x000000c2bf14723e */ /* 0x010fe200000000ff */
[--C-:B------:R-:W-:Y:S01]  /*1a0c0*/  FFMA.FTZ R201, R201, R103, -R102.reuse ;  /* 0x00000067c9c97223 */ /* 0x100fe20000010866 */
[----:B--2---:R-:W-:Y:S01]  /*1a0d0*/  F2FP.F16.F32.PACK_AB R22, R198, R189 ;  /* 0x000000bdc616723e */ /* 0x004fe200000000ff */
[-CC-:B------:R-:W-:Y:S01]  /*1a0e0*/  FFMA.FTZ R202, R199, R103.reuse, -R102.reuse ;  /* 0x00000067c7ca7223 */ /* 0x180fe20000010866 */
[-CC-:B------:R-:W-:Y:S01]  /*1a0f0*/  FFMA.FTZ R203, R197, R103.reuse, -R102.reuse ;  /* 0x00000067c5cb7223 */ /* 0x180fe20000010866 */
[----:B------:R-:W-:Y:S01]  /*1a100*/  F2FP.F16.F32.PACK_AB R21, R195, R196 ;  /* 0x000000c4c315723e */ /* 0x000fe200000000ff */
[-C--:B------:R-:W-:Y:S01]  /*1a110*/  FFMA.FTZ R205, R187, R103.reuse, -R102 ;  /* 0x00000067bbcd7223 */ /* 0x080fe20000010866 */
[-CC-:B------:R-:W-:Y:S01]  /*1a120*/  FFMA.FTZ R204, R192, R103.reuse, -R85.reuse ;  /* 0x00000067c0cc7223 */ /* 0x180fe20000010855 */
[----:B------:R-:W-:Y:S01]  /*1a130*/  FFMA.FTZ R188, R188, R103, -R85 ;  /* 0x00000067bcbc7223 */ /* 0x000fe20000010855 */
[----:B------:R-:W-:Y:S01]  /*1a140*/  LDSM.16.MT88.4 R48, [R68+0xe000] ;  /* 0x00e000004430783b */ /* 0x000fe20000004200 */
[----:B---3--:R-:W-:-:S07]  /*1a150*/  F2FP.F16.F32.PACK_AB R23, R200, R193 ;  /* 0x000000c1c817723e */ /* 0x008fce00000000ff */
[C---:B------:R-:W-:Y:S08]  /*1a160*/  HMMA.16816.F32 R12, R20.reuse, R16, R12 ;  /* 0x00000010140c723c */ /* 0x040ff0000000180c */
[C---:B------:R-:W-:Y:S01]  /*1a170*/  HMMA.16816.F32 R8, R20.reuse, R18, R8 ;  /* 0x000000121408723c */ /* 0x040fe20000001808 */
[----:B------:R-:W2:Y:S07]  /*1a180*/  LDSM.16.MT88.4 R16, [R66+0xe000] ;  /* 0x00e000004210783b */ /* 0x000eae0000004200 */
[C---:B------:R-:W-:Y:S08]  /*1a190*/  HMMA.16816.F32 R28, R20.reuse, R44, R28 ;  /* 0x0000002c141c723c */ /* 0x040ff0000000181c */
[----:B------:R-:W-:Y:S01]  /*1a1a0*/  HMMA.16816.F32 R24, R20, R46, R24 ;  /* 0x0000002e1418723c */ /* 0x000fe20000001818 */
[----:B------:R-:W3:Y:S01]  /*1a1b0*/  LDSM.16.MT88.4 R44, [R56+0xe000] ;  /* 0x00e00000382c783b */ /* 0x000ee20000004200 */
[----:B------:R4:W-:Y:S01]  /*1a1c0*/  MUFU.EX2 R199, R201 ;  /* 0x000000c900c77308 */ /* 0x0009e20000000800 */
[----:B------:R-:W-:-:S05]  /*1a1d0*/  FFMA.FTZ R197, R190, R103, -R85 ;  /* 0x00000067bec57223 */ /* 0x000fca0000010855 */
[----:B------:R-:W-:Y:S01]  /*1a1e0*/  HMMA.16816.F32 R4, R20, R52, R4 ;  /* 0x000000341404723c */ /* 0x000fe20000001804 */
[----:B------:R-:W2:Y:S01]  /*1a1f0*/  MUFU.EX2 R202, R202 ;  /* 0x000000ca00ca7308 */ /* 0x000ea20000000800 */
[----:B----4-:R-:W-:-:S06]  /*1a200*/  FFMA.FTZ R201, R186, R103, -R85 ;  /* 0x00000067bac97223 */ /* 0x010fcc0000010855 */
[C---:B------:R-:W-:Y:S01]  /*1a210*/  HMMA.16816.F32 R40, R20.reuse, R54, R40 ;  /* 0x000000361428723c */ /* 0x040fe20000001828 */
[----:B------:R-:W4:Y:S01]  /*1a220*/  LDSM.16.MT88.4 R52, [R64+0xe000] ;  /* 0x00e000004034783b */ /* 0x000f220000004200 */
[----:B------:R-:W-:Y:S04]  /*1a230*/  MUFU.EX2 R187, R203 ;  /* 0x000000cb00bb7308 */ /* 0x000fe80000000800 */
[----:B------:R-:W3:Y:S04]  /*1a240*/  MUFU.EX2 R192, R205 ;  /* 0x000000cd00c07308 */ /* 0x000ee80000000800 */
[----:B------:R-:W-:Y:S04]  /*1a250*/  MUFU.EX2 R190, R204 ;  /* 0x000000cc00be7308 */ /* 0x000fe80000000800 */
[----:B------:R-:W3:Y:S04]  /*1a260*/  MUFU.EX2 R197, R197 ;  /* 0x000000c500c57308 */ /* 0x000ee80000000800 */
[----:B------:R-:W-:Y:S04]  /*1a270*/  MUFU.EX2 R186, R188 ;  /* 0x000000bc00ba7308 */ /* 0x000fe80000000800 */
[----:B------:R-:W3:Y:S01]  /*1a280*/  MUFU.EX2 R201, R201 ;  /* 0x000000c900c97308 */ /* 0x000ee20000000800 */
[C---:B-1----:R-:W-:Y:S08]  /*1a290*/  HMMA.16816.F32 R36, R20.reuse, R60, R36 ;  /* 0x0000003c1424723c */ /* 0x042ff00000001824 */
[----:B------:R-:W-:Y:S01]  /*1a2a0*/  HMMA.16816.F32 R32, R20, R62, R32 ;  /* 0x0000003e1420723c */ /* 0x000fe20000001820 */
[----:B--2---:R-:W-:-:S02]  /*1a2b0*/  F2FP.F16.F32.PACK_AB R20, R202, R199 ;  /* 0x000000c7ca14723e */ /* 0x004fc400000000ff */
[----:B---3--:R-:W-:Y:S02]  /*1a2c0*/  F2FP.F16.F32.PACK_AB R22, R192, R187 ;  /* 0x000000bbc016723e */ /* 0x008fe400000000ff */
[----:B------:R-:W-:Y:S02]  /*1a2d0*/  F2FP.F16.F32.PACK_AB R21, R197, R190 ;  /* 0x000000bec515723e */ /* 0x000fe400000000ff */
        /* <DEDUP_REMOVED lines=52> */
[C---:B------:R-:W-:Y:S02]  /*1a620*/  HMMA.16816.F32 R4, R20.reuse, R48, R4 ;  /* 0x000000301404723c */ /* 0x040fe40000001804 */
[----:B------:R-:W3:Y:S04]  /*1a630*/  MUFU.EX2 R158, R204 ;  /* 0x000000cc009e7308 */ /* 0x000ee80000000800 */
[----:B------:R-:W-:Y:S02]  /*1a640*/  MUFU.EX2 R155, R155 ;  /* 0x0000009b009b7308 */ /* 0x000fe40000000800 */
[C---:B------:R-:W-:Y:S01]  /*1a650*/  HMMA.16816.F32 R40, R20.reuse, R50, R40 ;  /* 0x000000321428723c */ /* 0x040fe20000001828 */
[----:B------:R-:W2:Y:S01]  /*1a660*/  LDSM.16.MT88.4 R48, [R64+0xf000] ;  /* 0x00f000004030783b */ /* 0x000ea20000004200 */
[----:B------:R-:W1:Y:S04]  /*1a670*/  MUFU.EX2 R154, R156 ;  /* 0x0000009c009a7308 */ /* 0x000e680000000800 */
[----:B------:R1:W-:Y:S04]  /*1a680*/  MUFU.EX2 R152, R60 ;  /* 0x0000003c00987308 */ /* 0x0003e80000000800 */
[----:B------:R-:W1:Y:S01]  /*1a690*/  MUFU.EX2 R159, R159 ;  /* 0x0000009f009f7308 */ /* 0x000e620000000800 */
[----:B------:R-:W-:Y:S01]  /*1a6a0*/  HMMA.16816.F32 R32, R20, R62, R32 ;  /* 0x0000003e1420723c */ /* 0x000fe20000001820 */
[----:B----4-:R-:W-:-:S02]  /*1a6b0*/  F2FP.F16.F32.PACK_AB R20, R174, R157 ;  /* 0x0000009dae14723e */ /* 0x010fc400000000ff */
[----:B---3--:R-:W-:Y:S02]  /*1a6c0*/  F2FP.F16.F32.PACK_AB R22, R158, R153 ;  /* 0x000000999e16723e */ /* 0x008fe400000000ff */
[----:B-1----:R-:W-:Y:S01]  /*1a6d0*/  F2FP.F16.F32.PACK_AB R21, R154, R155 ;  /* 0x0000009b9a15723e */ /* 0x002fe200000000ff */
[----:B------:R-:W-:Y:S01]  /*1a6e0*/  FFMA.FTZ R143, R143, R103, -R102 ;  /* 0x000000678f8f7223 */ /* 0x000fe20000010866 */
[----:B------:R-:W-:Y:S01]  /*1a6f0*/  LDSM.16.MT88.4 R60, [R66+0xf800] ;  /* 0x00f80000423c783b */ /* 0x000fe20000004200 */
[----:B------:R-:W-:-:S07]  /*1a700*/  F2FP.F16.F32.PACK_AB R23, R159, R152 ;  /* 0x000000989f17723e */ /* 0x000fce00000000ff */
[C---:B------:R-:W-:Y:S08]  /*1a710*/  HMMA.16816.F32 R4, R20.reuse, R16, R4 ;  /* 0x000000101404723c */ /* 0x040ff00000001804 */
[C---:B------:R-:W-:Y:S01]  /*1a720*/  HMMA.16816.F32 R40, R20.reuse, R18, R40 ;  /* 0x000000121428723c */ /* 0x040fe20000001828 */
[----:B------:R-:W1:Y:S07]  /*1a730*/  LDSM.16.MT88.4 R16, [R68+0xf800] ;  /* 0x00f800004410783b */ /* 0x000e6e0000004200 */
[C---:B--2---:R-:W-:Y:S08]  /*1a740*/  HMMA.16816.F32 R28, R20.reuse, R44, R28 ;  /* 0x0000002c141c723c */ /* 0x044ff0000000181c */
        /* <DEDUP_REMOVED lines=19> */
[----:B------:R-:W-:Y:S01]  /*1a880*/  HMMA.16816.F32 R36, R20, R48, R36 ;  /* 0x000000301424723c */ /* 0x000fe20000001824 */
        /* <DEDUP_REMOVED lines=24> */
[----:B------:R-:W2:Y:S01]  /*1aa10*/  MUFU.EX2 R140, R140 ;  /* 0x0000008c008c7308 */ /* 0x000ea20000000800 */
[----:B----4-:R-:W4:Y:S03]  /*1aa20*/  LDSM.16.MT88.4 R60, [R64+0x10000] ;  /* 0x01000000403c783b */ /* 0x010f260000004200 */
[----:B------:R-:W-:Y:S01]  /*1aa30*/  MUFU.EX2 R129, R133 ;  /* 0x0000008500817308 */ /* 0x000fe20000000800 */
[----:B------:R-:W-:-:S03]  /*1aa40*/  FADD.FTZ R100, R101, R100 ;  /* 0x0000006465647221 */ /* 0x000fc60000010000 */
[----:B------:R-:W-:Y:S04]  /*1aa50*/  MUFU.EX2 R204, R204 ;  /* 0x000000cc00cc7308 */ /* 0x000fe80000000800 */
        /* <DEDUP_REMOVED lines=8> */
[----:B-1----:R-:W-:Y:S02]  /*1aae0*/  HMMA.16816.F32 R36, R52, R48, R36 ;  /* 0x000000303424723c */ /* 0x002fe40000001824 */
[----:B------:R-:W-:Y:S01]  /*1aaf0*/  FADD.FTZ R81, R81, R82 ;  /* 0x0000005251517221 */ /* 0x000fe20000010000 */
[----:B--2---:R-:W-:Y:S01]  /*1ab00*/  F2FP.F16.F32.PACK_AB R48, R131, R140 ;  /* 0x0000008c8330723e */ /* 0x004fe200000000ff */
[----:B------:R-:W-:Y:S01]  /*1ab10*/  FADD.FTZ R97, R97, R98 ;  /* 0x0000006261617221 */ /* 0x000fe20000010000 */
[----:B---3--:R-:W-:-:S03]  /*1ab20*/  F2FP.F16.F32.PACK_AB R49, R130, R203 ;  /* 0x000000cb8231723e */ /* 0x008fc600000000ff */
        /* <DEDUP_REMOVED lines=27> */
[----:B------:R-:W-:Y:S01]  /*1ace0*/  HMMA.16816.F32 R36, R48, R60, R36 ;  /* 0x0000003c3024723c */ /* 0x000fe20000001824 */
        /* <DEDUP_REMOVED lines=22> */
[----:B-1----:R-:W-:Y:S01]  /*1ae50*/  F2FP.F16.F32.PACK_AB R50, R54, R53 ;  /* 0x000000353632723e */ /* 0x002fe200000000ff */
[----:B------:R-:W-:Y:S01]  /*1ae60*/  FADD.FTZ R87, R87, R88 ;  /* 0x0000005857577221 */ /* 0x000fe20000010000 */
[----:B--2---:R-:W-:Y:S01]  /*1ae70*/  F2FP.F16.F32.PACK_AB R49, R61, R60 ;  /* 0x0000003c3d31723e */ /* 0x004fe200000000ff */
[----:B------:R-:W-:Y:S01]  /*1ae80*/  FADD.FTZ R70, R70, R71 ;  /* 0x0000004746467221 */ /* 0x000fe20000010000 */
[----:B---3--:R-:W-:Y:S01]  /*1ae90*/  F2FP.F16.F32.PACK_AB R51, R63, R62 ;  /* 0x0000003e3f33723e */ /* 0x008fe200000000ff */
        /* <DEDUP_REMOVED lines=39> */
[-C--:B------:R-:W-:Y:S01]  /*1b110*/  FFMA.FTZ R249, R105, R103.reuse, -R102 ;  /* 0x0000006769f97223 */ /* 0x080fe20000010866 */
[-CC-:B------:R-:W-:Y:S01]  /*1b120*/  FFMA.FTZ R80, R108, R103.reuse, -R85.reuse ;  /* 0x000000676c507223 */ /* 0x180fe20000010855 */
[----:B------:R-:W1:Y:S01]  /*1b130*/  MUFU.EX2 R74, R74 ;  /* 0x0000004a004a7308 */ /* 0x000e620000000800 */
[-CC-:B------:R-:W-:Y:S01]  /*1b140*/  FFMA.FTZ R81, R106, R103.reuse, -R85.reuse ;  /* 0x000000676a517223 */ /* 0x180fe20000010855 */
[----:B------:R-:W-:Y:S01]  /*1b150*/  FFMA.FTZ R250, R104, R103, -R85 ;  /* 0x0000006768fa7223 */ /* 0x000fe20000010855 */
[----:B------:R-:W-:Y:S01]  /*1b160*/  LDSM.16.MT88.4 R148, [R66+0x11800] ;  /* 0x011800004294783b */ /* 0x000fe20000004200 */
        /* <DEDUP_REMOVED lines=13> */
[----:B--2---:R-:W-:Y:S02]  /*1b240*/  F2FP.F16.F32.PACK_AB R49, R79, R76 ;  /* 0x0000004c4f31723e */ /* 0x004fe400000000ff */
[----:B------:R-:W-:Y:S01]  /*1b250*/  F2FP.F16.F32.PACK_AB R51, R78, R77 ;  /* 0x0000004d4e33723e */ /* 0x000fe200000000ff */
        /* <DEDUP_REMOVED lines=36> */
[-C--:B------:R-:W-:Y:S01]  /*1b4a0*/  FFMA.FTZ R46, R107, R103.reuse, -R102 ;  /* 0x000000676b2e7223 */ /* 0x080fe20000010866 */
[----:B------:R-:W-:Y:S01]  /*1b4b0*/  FFMA.FTZ R47, R110, R103, -R85 ;  /* 0x000000676e2f7223 */ /* 0x000fe20000010855 */
[----:B------:R-:W-:Y:S01]  /*1b4c0*/  FADD.FTZ R157, R157, R176 ;  /* 0x000000b09d9d7221 */ /* 0x000fe20000010000 */
[----:B------:R-:W-:Y:S01]  /*1b4d0*/  FADD.FTZ R155, R155, R170 ;  /* 0x000000aa9b9b7221 */ /* 0x000fe20000010000 */
[----:B------:R-:W-:Y:S02]  /*1b4e0*/  MUFU.EX2 R44, R44 ;  /* 0x0000002c002c7308 */ /* 0x000fe40000000800 */
[----:B------:R-:W-:-:S02]  /*1b4f0*/  FADD.FTZ R174, R174, R157 ;  /* 0x0000009daeae7221 */ /* 0x000fc40000010000 */
[----:B------:R-:W2:Y:S01]  /*1b500*/  MUFU.EX2 R45, R45 ;  /* 0x0000002d002d7308 */ /* 0x000ea20000000800 */
[----:B------:R-:W-:-:S03]  /*1b510*/  FADD.FTZ R155, R154, R155 ;  /* 0x0000009b9a9b7221 */ /* 0x000fc60000010000 */
[----:B------:R-:W3:Y:S04]  /*1b520*/  MUFU.EX2 R46, R46 ;  /* 0x0000002e002e7308 */ /* 0x000ee80000000800 */
[----:B------:R-:W-:Y:S04]  /*1b530*/  MUFU.EX2 R47, R47 ;  /* 0x0000002f002f7308 */ /* 0x000fe80000000800 */
[----:B------:R-:W4:Y:S04]  /*1b540*/  MUFU.EX2 R80, R80 ;  /* 0x0000005000507308 */ /* 0x000f280000000800 */
[----:B------:R-:W-:Y:S04]  /*1b550*/  MUFU.EX2 R81, R81 ;  /* 0x0000005100517308 */ /* 0x000fe80000000800 */
[----:B------:R-:W4:Y:S01]  /*1b560*/  MUFU.EX2 R250, R250 ;  /* 0x000000fa00fa7308 */ /* 0x000f220000000800 */
        /* <DEDUP_REMOVED lines=10> */
[----:B------:R-:W-:Y:S01]  /*1b610*/  F2FP.F16.F32.PACK_AB R135, R250, R81 ;  /* 0x00000051fa87723e */ /* 0x000fe200000000ff */
        /* <DEDUP_REMOVED lines=36> */
[----:B------:R-:W-:Y:S02]  /*1b860*/  VIADD R4, R58, 0xfffffffe ;  /* 0xfffffffe3a047836 */ /* 0x000fe40000000000 */
[----:B------:R-:W-:Y:S01]  /*1b870*/  FADD.FTZ R5, R74, R5 ;  /* 0x000000054a057221 */ /* 0x000fe20000010000 */
[----:B------:R-:W-:Y:S02]  /*1b880*/  FADD.FTZ R78, R78, R77 ;  /* 0x0000004d4e4e7221 */ /* 0x000fe40000010000 */
[----:B------:R-:W-:Y:S01]  /*1b890*/  ISETP.GE.AND P0, PT, R4, R227, PT ;  /* 0x000000e30400720c */ /* 0x000fe20003f06270 */
[----:B------:R-:W-:Y:S01]  /*1b8a0*/  FADD.FTZ R44, R44, R5 ;  /* 0x000000052c2c7221 */ /* 0x000fe20000010000 */
[----:B------:R-:W-:-:S03]  /*1b8b0*/  FADD.FTZ R47, R47, R78 ;  /* 0x0000004e2f2f7221 */ /* 0x000fc60000010000 */
[----:B------:R-:W-:Y:S01]  /*1b8c0*/  FADD.FTZ R45, R45, R44 ;  /* 0x0000002c2d2d7221 */ /* 0x000fe20000010000 */
[----:B------:R-:W-:Y:S01]  /*1b8d0*/  FADD.FTZ R80, R80, R47 ;  /* 0x0000002f50507221 */ /* 0x000fe20000010000 */
[----:B------:R-:W-:Y:S02]  /*1b8e0*/  HMMA.16816.F32 R148, R132, R150, R40 ;  /* 0x000000968494723c */ /* 0x000fe40000001828 */
[----:B------:R-:W-:Y:S01]  /*1b8f0*/  FADD.FTZ R46, R46, R45 ;  /* 0x0000002d2e2e7221 */ /* 0x000fe20000010000 */
[----:B------:R-:W-:-:S05]  /*1b900*/  FADD.FTZ R81, R81, R80 ;  /* 0x0000005051517221 */ /* 0x000fca0000010000 */
        /* <DEDUP_REMOVED lines=10> */
[----:B------:R-:W-:Y:S01]  /*1b9b0*/  VIADD R248, R57, 0xffffff00 ;  /* 0xffffff0039f87836 */ /* 0x000fe20000000000 */
        /* <DEDUP_REMOVED lines=8> */
.L_x_5940:
        /* <DEDUP_REMOVED lines=15> */
[----:B------:R-:W-:Y:S01]  /*1bb30*/  LOP3.LUT R4, R3, 0x38, RZ, 0xc0, !PT ;  /* 0x0000003803047812 */ /* 0x000fe200078ec0ff */
[----:B--2---:R-:W-:Y:S04]  /*1bb40*/  @!P5 IMAD.SHL.U32 R2, R2, 0x100, RZ ;  /* 0x000001000202d824 */ /* 0x004fe800078e00ff */
[----:B------:R-:W-:Y:S01]  /*1bb50*/  @!P5 IMAD.X R2, RZ, RZ, ~R2, P0 ;  /* 0x000000ffff02d224 */ /* 0x000fe200000e0e02 */
[----:B------:R-:W-:Y:S01]  /*1bb60*/  ISETP.GE.AND P0, PT, R4, R239, PT ;  /* 0x000000ef0400720c */ /* 0x000fe20003f06270 */
[----:B------:R-:W-:Y:S03]  /*1bb70*/  IMAD.MOV.U32 R4, RZ, RZ, R235 ;  /* 0x000000ffff047224 */ /* 0x000fe600078e00eb */
[----:B------:R-:W-:Y:S04]  /*1bb80*/  @!P5 SHF.R.S64 R7, R7, 0x1f, R2 ;  /* 0x0000001f0707d819 */ /* 0x000fe80000001002 */
[----:B------:R-:W-:Y:S04]  /*1bb90*/  @!P5 IADD3 R234, P1, PT, R234, R7, RZ ;  /* 0x00000007eaead210 */ /* 0x000fe80007f3e0ff */
[----:B------:R-:W-:Y:S01]  /*1bba0*/  @!P5 LEA.HI.X.SX32 R235, R2, R235, 0x1, P1 ;  /* 0x000000eb02ebd211 */ /* 0x000fe200008f0eff */
[----:B------:R-:W-:Y:S01]  /*1bbb0*/  IMAD.SHL.U32 R2, R212, 0x40, RZ ;  /* 0x00000040d4027824 */ /* 0x000fe200078e00ff */
[----:B------:R-:W-:Y:S07]  /*1bbc0*/  @!P5 BRA `(.L_x_5935) ;  /* 0x00000004001cd947 */ /* 0x000fee0003800000 */
        /* <DEDUP_REMOVED lines=71> */
.L_x_5935:
[----:B------:R-:W-:Y:S05]  /*1c040*/  BSYNC.RECONVERGENT B0 ;  /* 0x0000000000007941 */ /* 0x000fea0003800200 */
.L_x_5934:
[----:B------:R-:W1:Y:S01]  /*1c050*/  S2UR UR10, SR_CgaCtaId ;  /* 0x00000000000a79c3 */ /* 0x000e620000008800 */
[----:B------:R-:W-:Y:S01]  /*1c060*/  LOP3.LUT R11, R3, 0x1c0, RZ, 0xc0, !PT ;  /* 0x000001c0030b7812 */ /* 0x000fe200078ec0ff */
[----:B------:R-:W-:Y:S01]  /*1c070*/  UMOV UR11, 0x400 ;  /* 0x00000400000b7882 */ /* 0x000fe20000000000 */
[----:B------:R-:W-:Y:S01]  /*1c080*/  @!P0 R2UR UR32, R8 ;  /* 0x00000000082082ca */ /* 0x000fe200000e0000 */
[----:B------:R-:W2:Y:S01]  /*1c090*/  LDCU.64 UR4, c[0x0][0x358] ;  /* 0x00006b00ff0477ac */ /* 0x000ea20008000a00 */
[--C-:B------:R-:W-:Y:S01]  /*1c0a0*/  LOP3.LUT R6, R11, 0x38, R212.reuse, 0xf8, !PT ;  /* 0x000000380b067812 */ /* 0x100fe200078ef8d4 */
[----:B------:R-:W-:Y:S01]  /*1c0b0*/  BSSY.RECONVERGENT B1, `(.L_x_5936) ;  /* 0x0000343000017945 */ /* 0x000fe20003800200 */
[----:B------:R-:W-:Y:S02]  /*1c0c0*/  @!P0 R2UR UR33, R9 ;  /* 0x00000000092182ca */ /* 0x000fe400000e0000 */
[--C-:B------:R-:W-:Y:S02]  /*1c0d0*/  LOP3.LUT R6, R6, 0x38, R3.reuse, 0x78, !PT ;  /* 0x0000003806067812 */ /* 0x100fe400078e7803 */
[----:B------:R-:W-:Y:S02]  /*1c0e0*/  LOP3.LUT R5, R2, 0x1c0, RZ, 0xc0, !PT ;  /* 0x000001c002057812 */ /* 0x000fe400078ec0ff */
[--C-:B------:R-:W-:Y:S02]  /*1c0f0*/  LOP3.LUT R6, R6, 0x1e00, R3.reuse, 0xf8, !PT ;  /* 0x00001e0006067812 */ /* 0x100fe400078ef803 */
[----:B------:R-:W-:Y:S02]  /*1c100*/  LOP3.LUT R7, R224, 0x8, RZ, 0xc0, !PT ;  /* 0x00000008e0077812 */ /* 0x000fe400078ec0ff */
[----:B------:R-:W-:Y:S02]  /*1c110*/  LOP3.LUT R4, R5, 0x8, R212, 0xf8, !PT ;  /* 0x0000000805047812 */ /* 0x000fe400078ef8d4 */
[--C-:B------:R-:W-:Y:S02]  /*1c120*/  LOP3.LUT R226, R7, 0x1c0, R2.reuse, 0xf8, !PT ;  /* 0x000001c007e27812 */ /* 0x100fe400078ef802 */
[----:B------:R-:W-:Y:S02]  /*1c130*/  @!P0 R2UR UR30, R8 ;  /* 0x00000000081e82ca */ /* 0x000fe400000e0000 */
[----:B------:R-:W-:Y:S01]  /*1c140*/  @!P0 R2UR UR31, R9 ;  /* 0x00000000091f82ca */ /* 0x000fe200000e0000 */
[----:B-1----:R-:W-:Y:S01]  /*1c150*/  ULEA UR8, UR10, UR11, 0x18 ;  /* 0x0000000b0a087291 */ /* 0x002fe2000f8ec0ff */
[----:B------:R-:W-:Y:S02]  /*1c160*/  SHF.L.U32 R7, R230, 0x5, RZ ;  /* 0x00000005e6077819 */ /* 0x000fe400000006ff */
[----:B------:R-:W-:Y:S02]  /*1c170*/  LOP3.LUT R5, R4, 0x38, R3, 0x78, !PT ;  /* 0x0000003804057812 */ /* 0x000fe400078e7803 */
[----:B------:R-:W-:Y:S02]  /*1c180*/  IADD3 R10, P1, PT, R7, R234, RZ ;  /* 0x000000ea070a7210 */ /* 0x000fe40007f3e0ff */
[----:B------:R-:W-:Y:S02]  /*1c190*/  LEA R251, R6, UR8, 0x1 ;  /* 0x0000000806fb7c11 */ /* 0x000fe4000f8e08ff */
[----:B------:R-:W-:Y:S02]  /*1c1a0*/  SHF.L.U64.HI R4, R230, 0x5, R231 ;  /* 0x00000005e6047819 */ /* 0x000fe400000102e7 */
[----:B------:R-:W-:Y:S01]  /*1c1b0*/  @!P0 R2UR UR28, R8 ;  /* 0x00000000081c82ca */ /* 0x000fe200000e0000 */
[----:B------:R-:W-:Y:S01]  /*1c1c0*/  @!PT LDS RZ, [RZ] ;  /* 0x00000000fffff984 */ /* 0x000fe20000000800 */
[----:B------:R-:W-:Y:S01]  /*1c1d0*/  @!PT LDS RZ, [RZ] ;  /* 0x00000000fffff984 */ /* 0x000fe20000000800 */
[----:B------:R-:W-:Y:S01]  /*1c1e0*/  @!PT LDS RZ, [RZ] ;  /* 0x00000000fffff984 */ /* 0x000fe20000000800 */
[----:B------:R-:W-:Y:S01]  /*1c1f0*/  @!P0 LDGSTS.E.BYPASS.LTC128B.128 [R251+0xa000], desc[UR32][R234.64] ;  /* 0x0a000000eafb8fae */ /* 0x000fe2000b981a20 */
[----:B------:R-:W-:Y:S02]  /*1c200*/  IADD3.X R11, PT, PT, R4, R235, RZ, P1, !PT ;  /* 0x000000eb040b7210 */ /* 0x000fe40000ffe4ff */
        /* <DEDUP_REMOVED lines=26> */
[----:B------:R-:W-:Y:S02]  /*1c3b0*/  @!P0 R2UR UR10, R8 ;  /* 0x00000000080a82ca */ /* 0x000fe400000e0000 */
[-C--:B------:R-:W-:Y:S02]  /*1c3c0*/  IADD3 R8, P1, PT, R12, R7.reuse, RZ ;  /* 0x000000070c087210 */ /* 0x080fe40007f3e0ff */
        /* <DEDUP_REMOVED lines=26> */
[----:B------:R-:W-:Y:S02]  /*1c570*/  LOP3.LUT R226, R226, 0x38, R3, 0x78, !PT ;  /* 0x00000038e2e27812 */ /* 0x000fe400078e7803 */
[-C--:B------:R-:W-:Y:S02]  /*1c580*/  IADD3.X R19, PT, PT, R17, R4.reuse, RZ, P1, !PT ;  /* 0x0000000411137210 */ /* 0x080fe40000ffe4ff */
[-C--:B-1----:R-:W-:Y:S01]  /*1c590*/  IADD3 R10, P1, PT, R18, R7.reuse, RZ ;  /* 0x00000007120a7210 */ /* 0x082fe20007f3e0ff */
[----:B------:R-:W-:Y:S01]  /*1c5a0*/  @!PT LDS RZ, [RZ] ;  /* 0x00000000fffff984 */ /* 0x000fe20000000800 */
[----:B------:R-:W-:Y:S01]  /*1c5b0*/  @!PT LDS RZ, [RZ] ;  /* 0x00000000fffff984 */ /* 0x000fe20000000800 */
[----:B------:R-:W-:Y:S01]  /*1c5c0*/  @!PT LDS RZ, [RZ] ;  /* 0x00000000fffff984 */ /* 0x000fe20000000800 */
[----:B------:R1:W-:Y:S01]  /*1c5d0*/  @!P0 LDGSTS.E.BYPASS.LTC128B.128 [R251+0xc000], desc[UR24][R14.64] ;  /* 0x0c0000000efb8fae */ /* 0x0003e2000b981a18 */
[----:B------:R-:W-:Y:S02]  /*1c5e0*/  LOP3.LUT P2, RZ, R212, 0x4, RZ, 0xc0, !PT ;  /* 0x00000004d4ff7812 */ /* 0x000fe4000784c0ff */
[-C--:B------:R-:W-:Y:S02]  /*1c5f0*/  IADD3.X R11, PT, PT, R19, R4.reuse, RZ, P1, !PT ;  /* 0x00000004130b7210 */ /* 0x080fe40000ffe4ff */
[-C--:B---3--:R-:W-:Y:S02]  /*1c600*/  IADD3 R12, P1, PT, R10, R7.reuse, RZ ;  /* 0x000000070a0c7210 */ /* 0x088fe40007f3e0ff */
[----:B------:R-:W-:Y:S01]  /*1c610*/  IADD3 R246, PT, PT, R246, -0x1, RZ ;  /* 0xfffffffff6f67810 */ /* 0x000fe20007ffe0ff */
[----:B------:R-:W-:Y:S01]  /*1c620*/  @P0 STS.128 [R251+0xc000], RZ ;  /* 0x00c000fffb000388 */ /* 0x000fe20000000c00 */
[-C--:B------:R-:W-:Y:S02]  /*1c630*/  IADD3.X R13, PT, PT, R11, R4.reuse, RZ, P1, !PT ;  /* 0x000000040b0d7210 */ /* 0x080fe40000ffe4ff */
[-C--:B----4-:R-:W-:Y:S04]  /*1c640*/  IADD3 R8, P1, PT, R12, R7.reuse, RZ ;  /* 0x000000070c087210 */ /* 0x090fe80007f3e0ff */
[-C--:B------:R-:W-:Y:S01]  /*1c650*/  IADD3.X R9, PT, PT, R13, R4.reuse, RZ, P1, !PT ;  /* 0x000000040d097210 */ /* 0x080fe20000ffe4ff */
[----:B------:R-:W-:Y:S01]  /*1c660*/  @!PT LDS RZ, [RZ] ;  /* 0x00000000fffff984 */ /* 0x000fe20000000800 */
[----:B------:R-:W-:Y:S01]  /*1c670*/  @!PT LDS RZ, [RZ] ;  /* 0x00000000fffff984 */ /* 0x000fe20000000800 */
[----:B------:R-:W-:Y:S01]  /*1c680*/  @!PT LDS RZ, [RZ] ;  /* 0x00000000fffff984 */ /* 0x000fe20000000800 */
[----:B------:R3:W-:Y:S01]  /*1c690*/  @!P0 LDGSTS.E.BYPASS.LTC128B.128 [R251+0xc800], desc[UR22][R16.64] ;  /* 0x0c80000010fb8fae */ /* 0x0007e2000b981a16 */
[-C--:B------:R-:W-:Y:S04]  /*1c6a0*/  IADD3 R20, P1, PT, R8, R7.reuse, RZ ;  /* 0x0000000708147210 */ /* 0x080fe80007f3e0ff */
[-C--:B------:R-:W-:Y:S03]  /*1c6b0*/  IADD3.X R21, PT, PT, R9, R4.reuse, RZ, P1, !PT ;  /* 0x0000000409157210 */ /* 0x080fe60000ffe4ff */
        /* <DEDUP_REMOVED lines=38> */
[----:B------:R-:W-:Y:S02]  /*1c920*/  @!P0 IADD3 R12, P1, PT, R8, R7, RZ ;  /* 0x00000007080c8210 */ /* 0x000fe40007f3e0ff */
[----:B------:R-:W-:Y:S02]  /*1c930*/  LOP3.LUT R7, R225, 0x200, R2, 0xf8, !PT ;  /* 0x00000200e1077812 */ /* 0x000fe400078ef802 */
[----:B------:R-:W-:Y:S02]  /*1c940*/  @!P0 IADD3.X R13, PT, PT, R9, R4, RZ, P1, !PT ;  /* 0x00000004090d8210 */ /* 0x000fe40000ffe4ff */
[----:B------:R-:W-:Y:S01]  /*1c950*/  LOP3.LUT R4, R7, R226, RZ, 0xfc, !PT ;  /* 0x000000e207047212 */ /* 0x000fe200078efcff */
[----:B------:R-:W-:Y:S01]  /*1c960*/  @P0 STS.128 [R251+0xf800], RZ ;  /* 0x00f800fffb000388 */ /* 0x000fe20000000c00 */
[----:B------:R-:W-:Y:S02]  /*1c970*/  LOP3.LUT R2, R2, 0x400, RZ, 0xc0, !PT ;  /* 0x0000040002027812 */ /* 0x000fe400078ec0ff */
[----:B------:R-:W-:Y:S02]  /*1c980*/  LEA R3, R4, UR8, 0x1 ;  /* 0x0000000804037c11 */ /* 0x000fe4000f8e08ff */
[----:B------:R-:W-:Y:S02]  /*1c990*/  LEA R92, R5, R2, 0x1 ;  /* 0x00000002055c7211 */ /* 0x000fe400078e08ff */
[----:B------:R-:W-:Y:S01]  /*1c9a0*/  MOV R2, 0x20 ;  /* 0x0000002000027802 */ /* 0x000fe20000000f00 */
[----:B------:R-:W-:Y:S01]  /*1c9b0*/  @!PT LDS RZ, [RZ] ;  /* 0x00000000fffff984 */ /* 0x000fe20000000800 */
[----:B------:R-:W-:Y:S01]  /*1c9c0*/  @!PT LDS RZ, [RZ] ;  /* 0x00000000fffff984 */ /* 0x000fe20000000800 */
[----:B------:R-:W-:Y:S01]  /*1c9d0*/  @!PT LDS RZ, [RZ] ;  /* 0x00000000fffff984 */ /* 0x000fe20000000800 */
[----:B------:R-:W-:Y:S01]  /*1c9e0*/  @!P0 LDGSTS.E.BYPASS.LTC128B.128 [R251+0x10000], desc[UR38][R16.64] ;  /* 0x1000000010fb8fae */ /* 0x000fe2000b981a26 */
[----:B------:R-:W-:Y:S07]  /*1c9f0*/  IADD3 R213, PT, PT, R92, UR8, RZ ;  /* 0x000000085cd57c10 */ /* 0x000fee000fffe0ff */
        /* <DEDUP_REMOVED lines=16> */
[----:B------:R-:W-:Y:S04]  /*1cb00*/  LOP3.LUT P0, RZ, R212, 0x2, RZ, 0xc0, !PT ;  /* 0x00000002d4ff7812 */ /* 0x000fe8000780c0ff */
[----:B------:R-:W-:Y:S02]  /*1cb10*/  SEL R2, R2, 0xffffffe0, !P0 ;  /* 0xffffffe002027807 */ /* 0x000fe40004000000 */
[----:B------:R-:W-:Y:S01]  /*1cb20*/  ISETP.GT.AND P0, PT, R246, R227, PT ;  /* 0x000000e3f600720c */ /* 0x000fe20003f04270 */
[----:B------:R-:W-:Y:S01]  /*1cb30*/  LDSM.16.M88.4 R128, [R3] ;  /* 0x000000000380783b */ /* 0x000fe20000000200 */
[-C--:B------:R-:W-:Y:S02]  /*1cb40*/  IADD3 R172, PT, PT, R3, R2.reuse, RZ ;  /* 0x0000000203ac7210 */ /* 0x080fe40007ffe0ff */
[----:B------:R-:W-:Y:S05]  /*1cb50*/  IADD3 R220, PT, PT, R213, R2, RZ ;  /* 0x00000002d5dc7210 */ /* 0x000fea0007ffe0ff */
[----:B-1----:R-:W1:Y:S08]  /*1cb60*/  LDSM.16.M88.4 R8, [R92+UR8+0x2000] ;  /* 0x002000085c08783b */ /* 0x002e700008000200 */
[----:B------:R-:W3:Y:S08]  /*1cb70*/  LDSM.16.M88.4 R16, [R92+UR8+0x2800] ;  /* 0x002800085c10783b */ /* 0x000ef00008000200 */
[----:B------:R-:W4:Y:S08]  /*1cb80*/  LDSM.16.M88.4 R24, [R92+UR8+0x3000] ;  /* 0x003000085c18783b */ /* 0x000f300008000200 */
[----:B------:R-:W5:Y:S08]  /*1cb90*/  LDSM.16.M88.4 R32, [R92+UR8+0x3800] ;  /* 0x003800085c20783b */ /* 0x000f700008000200 */
[----:B------:R-:W2:Y:S01]  /*1cba0*/  LDSM.16.M88.4 R40, [R92+UR8+0x4000] ;  /* 0x004000085c28783b */ /* 0x000ea20008000200 */
[C---:B-1----:R-:W-:Y:S07]  /*1cbb0*/  HMMA.16816.F32 R4, R128.reuse, R8, RZ ;  /* 0x000000088004723c */ /* 0x042fee00000018ff */
[----:B------:R-:W1:Y:S01]  /*1cbc0*/  LDSM.16.M88.4 R48, [R92+UR8+0x4800] ;  /* 0x004800085c30783b */ /* 0x000e620008000200 */
[C---:B------:R-:W-:Y:S07]  /*1cbd0*/  HMMA.16816.F32 R8, R128.reuse, R10, RZ ;  /* 0x0000000a8008723c */ /* 0x040fee00000018ff */
        /* <DEDUP_REMOVED lines=17> */
[C---:B-1----:R-:W-:Y:S07]  /*1ccf0*/  HMMA.16816.F32 R44, R128.reuse, R48, RZ ;  /* 0x00000030802c723c */ /* 0x042fee00000018ff */
[----:B------:R5:W1:Y:S01]  /*1cd00*/  LDSM.16.M88.4 R168, [R92+UR8+0x9800] ;  /* 0x009800085ca8783b */ /* 0x000a620008000200 */
[C---:B------:R-:W-:Y:S07]  /*1cd10*/  HMMA.16816.F32 R48, R128.reuse, R50, RZ ;  /* 0x000000328030723c */ /* 0x040fee00000018ff */
[----:B------:R-:W-:Y:S01]  /*1cd20*/  LDSM.16.M88.4 R172, [R172] ;  /* 0x00000000acac783b */ /* 0x000fe20000000200 */
[C---:B------:R-:W-:Y:S07]  /*1cd30*/  HMMA.16816.F32 R52, R128.reuse, R56, RZ ;  /* 0x000000388034723c */ /* 0x040fee00000018ff */
[----:B------:R-:W1:Y:S01]  /*1cd40*/  LDSM.16.M88.4 R176, [R220+0x2000] ;  /* 0x00200000dcb0783b */ /* 0x000e620000000200 */
[C---:B------:R-:W-:Y:S07]  /*1cd50*/  HMMA.16816.F32 R56, R128.reuse, R58, RZ ;  /* 0x0000003a8038723c */ /* 0x040fee00000018ff */
[----:B------:R-:W1:Y:S01]  /*1cd60*/  LDSM.16.M88.4 R180, [R220+0x2800] ;  /* 0x00280000dcb4783b */ /* 0x000e620000000200 */
[C---:B---3--:R-:W-:Y:S07]  /*1cd70*/  HMMA.16816.F32 R60, R128.reuse, R64, RZ ;  /* 0x00000040803c723c */ /* 0x048fee00000018ff */
[----:B------:R-:W3:Y:S01]  /*1cd80*/  LDSM.16.M88.4 R184, [R220+0x3000] ;  /* 0x00300000dcb8783b */ /* 0x000ee20000000200 */
[C---:B------:R-:W-:Y:S07]  /*1cd90*/  HMMA.16816.F32 R64, R128.reuse, R66, RZ ;  /* 0x000000428040723c */ /* 0x040fee00000018ff */
[----:B------:R-:W3:Y:S01]  /*1cda0*/  LDSM.16.M88.4 R188, [R220+0x3800] ;  /* 0x00380000dcbc783b */ /* 0x000ee20000000200 */
[C---:B------:R-:W-:Y:S07]  /*1cdb0*/  HMMA.16816.F32 R68, R128.reuse, R72, RZ ;  /* 0x000000488044723c */ /* 0x040fee00000018ff */
[----:B------:R-:W3:Y:S01]  /*1cdc0*/  LDSM.16.M88.4 R192, [R220+0x4000] ;  /* 0x00400000dcc0783b */ /* 0x000ee20000000200 */
[C---:B------:R-:W-:Y:S07]  /*1cdd0*/  HMMA.16816.F32 R72, R128.reuse, R74, RZ ;  /* 0x0000004a8048723c */ /* 0x040fee00000018ff */
[----:B------:R-:W0:Y:S08]  /*1cde0*/  LDGDEPBAR ;  /* 0x00000000000079af */ /* 0x000e300000000000 */
        /* <DEDUP_REMOVED lines=8> */
[----:B------:R-:W4:Y:S01]  /*1ce70*/  LD.E R252, desc[UR4][R164.64+0x18c] ;  /* 0x00018c04a4fc7980 */ /* 0x000f22000c101900 */
        /* <DEDUP_REMOVED lines=13> */
[----:B------:R-:W2:Y:S07]  /*1cf50*/  LDSM.16.M88.4 R176, [R220+0x7000] ;  /* 0x00700000dcb0783b */ /* 0x000eae0000000200 */
[C---:B------:R-:W-:Y:S08]  /*1cf60*/  HMMA.16816.F32 R12, R172.reuse, R180, R12 ;  /* 0x000000b4ac0c723c */ /* 0x040ff0000000180c */
[C---:B------:R-:W-:Y:S01]  /*1cf70*/  HMMA.16816.F32 R16, R172.reuse, R182, R16 ;  /* 0x000000b6ac10723c */ /* 0x040fe20000001810 */
[----:B------:R-:W5:Y:S07]  /*1cf80*/  LDSM.16.M88.4 R180, [R220+0x7800] ;  /* 0x00780000dcb4783b */ /* 0x000f6e0000000200 */
[C---:B---3--:R-:W-:Y:S08]  /*1cf90*/  HMMA.16816.F32 R20, R172.reuse, R184, R20 ;  /* 0x000000b8ac14723c */ /* 0x048ff00000001814 */
[C---:B------:R-:W-:Y:S01]  /*1cfa0*/  HMMA.16816.F32 R24, R172.reuse, R186, R24 ;  /* 0x000000baac18723c */ /* 0x040fe20000001818 */
[----:B------:R-:W3:Y:S07]  /*1cfb0*/  LDSM.16.M88.4 R184, [R220+0x8000] ;  /* 0x00800000dcb8783b */ /* 0x000eee0000000200 */
[C---:B------:R-:W-:Y:S01]  /*1cfc0*/  HMMA.16816.F32 R28, R172.reuse, R188, R28 ;  /* 0x000000bcac1c723c */ /* 0x040fe2000000181c */
[----:B------:R-:W-:Y:S07]  /*1cfd0*/  MOV R188, 0x40 ;  /* 0x0000004000bc7802 */ /* 0x000fee0000000f00 */
[C---:B------:R-:W-:Y:S08]  /*1cfe0*/  HMMA.16816.F32 R32, R172.reuse, R190, R32 ;  /* 0x000000beac20723c */ /* 0x040ff00000001820 */
[C---:B------:R-:W-:Y:S03]  /*1cff0*/  HMMA.16816.F32 R36, R172.reuse, R192, R36 ;  /* 0x000000c0ac24723c */ /* 0x040fe60000001824 */
[----:B------:R-:W-:Y:S02]  /*1d000*/  SEL R192, R188, 0xffffffc0, !P2 ;  /* 0xffffffc0bcc07807 */ /* 0x000fe40005000000 */
[----:B------:R-:W3:Y:S02]  /*1d010*/  LDSM.16.M88.4 R188, [R220+0x8800] ;  /* 0x00880000dcbc783b */ /* 0x000ee40000000200 */
[-C--:B------:R-:W-:Y:S01]  /*1d020*/  IADD3 R221, PT, PT, R3, R192.reuse, RZ ;  /* 0x000000c003dd7210 */ /* 0x080fe20007ffe0ff */
[C---:B------:R-:W-:Y:S03]  /*1d030*/  HMMA.16816.F32 R40, R172.reuse, R194, R40 ;  /* 0x000000c2ac28723c */ /* 0x040fe60000001828 */
[----:B------:R-:W-:Y:S02]  /*1d040*/  IADD3 R3, PT, PT, R213, R192, RZ ;  /* 0x000000c0d5037210 */ /* 0x000fe40007ffe0ff */
[----:B------:R-:W3:Y:S03]  /*1d050*/  LDSM.16.M88.4 R192, [R220+0x9000] ;  /* 0x00900000dcc0783b */ /* 0x000ee60000000200 */
[C---:B------:R-:W-:Y:S05]  /*1d060*/  HMMA.16816.F32 R44, R172.reuse, R196, R44 ;  /* 0x000000c4ac2c723c */ /* 0x040fea000000182c */
[----:B------:R-:W-:Y:S03]  /*1d070*/  LDSM.16.M88.4 R212, [R3+0x3000] ;  /* 0x0030000003d4783b */ /* 0x000fe60000000200 */
[C---:B------:R-:W-:Y:S05]  /*1d080*/  HMMA.16816.F32 R48, R172.reuse, R198, R48 ;  /* 0x000000c6ac30723c */ /* 0x040fea0000001830 */
[----:B------:R-:W3:Y:S03]  /*1d090*/  LDSM.16.M88.4 R196, [R220+0x9800] ;  /* 0x00980000dcc4783b */ /* 0x000ee60000000200 */
[C---:B----4-:R-:W-:Y:S05]  /*1d0a0*/  HMMA.16816.F32 R52, R172.reuse, R200, R52 ;  /* 0x000000c8ac34723c */ /* 0x050fea0000001834 */
[----:B------:R-:W-:Y:S03]  /*1d0b0*/  LDSM.16.M88.4 R216, [R3+0x3800] ;  /* 0x0038000003d8783b */ /* 0x000fe60000000200 */
[C---:B------:R-:W-:Y:S05]  /*1d0c0*/  HMMA.16816.F32 R56, R172.reuse, R202, R56 ;  /* 0x000000caac38723c */ /* 0x040fea0000001838 */
[----:B------:R-:W-:Y:S03]  /*1d0d0*/  LDSM.16.M88.4 R200, [R221] ;  /* 0x00000000ddc8783b */ /* 0x000fe60000000200 */
        /* <DEDUP_REMOVED lines=12> */
[C---:B-----5:R-:W-:Y:S08]  /*1d1a0*/  HMMA.16816.F32 R92, R172.reuse, R180, R92 ;  /* 0x000000b4ac5c723c */ /* 0x060ff0000000185c */
        /* <DEDUP_REMOVED lines=13> */
[----:B------:R-:W3:Y:S07]  /*1d280*/  LDSM.16.M88.4 R172, [R3+0x5000] ;  /* 0x0050000003ac783b */ /* 0x000eee0000000200 */
[C---:B----4-:R-:W-:Y:S01]  /*1d290*/  HMMA.16816.F32 R4, R200.reuse, R204, R4 ;  /* 0x000000ccc804723c */ /* 0x050fe20000001804 */
        /* <DEDUP_REMOVED lines=10> */
[C---:B------:R-:W-:Y:S02]  /*1d340*/  IADD3 R216, PT, PT, R2.reuse, R221, RZ ;  /* 0x000000dd02d87210 */ /* 0x040fe40007ffe0ff */
[----:B------:R-:W-:Y:S03]  /*1d350*/  IADD3 R2, PT, PT, R2, R3, RZ ;  /* 0x0000000302027210 */ /* 0x000fe60007ffe0ff */
[C---:B------:R-:W-:Y:S01]  /*1d360*/  HMMA.16816.F32 R32, R200.reuse, R218, R32 ;  /* 0x000000dac820723c */ /* 0x040fe20000001820 */
[----:B------:R-:W-:Y:S07]  /*1d370*/  LDSM.16.M88.4 R216, [R216] ;  /* 0x00000000d8d8783b */ /* 0x000fee0000000200 */
[C---:B-1----:R-:W-:Y:S01]  /*1d380*/  HMMA.16816.F32 R36, R200.reuse, R168, R36 ;  /* 0x000000a8c824723c */ /* 0x042fe20000001824 */
[----:B------:R-:W-:Y:S07]  /*1d390*/  LDSM.16.M88.4 R220, [R2+0x2000] ;  /* 0x0020000002dc783b */ /* 0x000fee0000000200 */
        /* <DEDUP_REMOVED lines=96> */
[----:B------:R-:W-:Y:S01]  /*1d9a0*/  MUFU.TANH R28, R28 ;  /* 0x0000001c001c7308 */ /* 0x000fe20000002400 */
[----:B------:R-:W2:Y:S01]  /*1d9b0*/  LDSM.16.M88.4 R4, [R2+0x5000] ;  /* 0x005000000204783b */ /* 0x000ea20000000200 */
        /* <DEDUP_REMOVED lines=14> */
[----:B------:R3:W-:Y:S01]  /*1daa0*/  MUFU.TANH R209, R42 ;  /* 0x0000002a00d17308 */ /* 0x0007e20000002400 */
[C---:B-1----:R-:W-:Y:S09]  /*1dab0*/  HMMA.16816.F32 R44, R216.reuse, R8, R44 ;  /* 0x00000008d82c723c */ /* 0x042ff2000000182c */
[----:B------:R-:W1:Y:S01]  /*1dac0*/  MUFU.TANH R8, R37 ;  /* 0x0000002500087308 */ /* 0x000e620000002400 */
[C---:B------:R-:W-:Y:S09]  /*1dad0*/  HMMA.16816.F32 R48, R216.reuse, R10, R48 ;  /* 0x0000000ad830723c */ /* 0x040ff20000001830 */
[----:B------:R-:W4:Y:S01]  /*1dae0*/  MUFU.TANH R29, R29 ;  /* 0x0000001d001d7308 */ /* 0x000f220000002400 */
[C---:B--2---:R-:W-:Y:S03]  /*1daf0*/  HMMA.16816.F32 R52, R216.reuse, R4, R52 ;  /* 0x00000004d834723c */ /* 0x044fe60000001834 */
[-C--:B------:R-:W-:Y:S01]  /*1db00*/  FMUL.FTZ R205, R45, R252.reuse ;  /* 0x000000fc2dcd7220 */ /* 0x080fe20000410000 */
[-C--:B------:R-:W-:Y:S01]  /*1db10*/  FMUL.FTZ R203, R47, R252.reuse ;  /* 0x000000fc2fcb7220 */ /* 0x080fe20000410000 */
[-C--:B------:R-:W-:Y:S01]  /*1db20*/  FMUL.FTZ R45, R46, R252.reuse ;  /* 0x000000fc2e2d7220 */ /* 0x080fe20000410000 */
[-C--:B------:R-:W-:Y:S03]  /*1db30*/  FMUL.FTZ R44, R44, R252.reuse ;  /* 0x000000fc2c2c7220 */ /* 0x080fe60000410000 */
[----:B------:R-:W2:Y:S01]  /*1db40*/  MUFU.TANH R30, R30 ;  /* 0x0000001e001e7308 */ /* 0x000ea20000002400 */
[C---:B------:R-:W-:Y:S01]  /*1db50*/  HMMA.16816.F32 R56, R216.reuse, R6, R56 ;  /* 0x00000006d838723c */ /* 0x040fe20000001838 */
[----:B------:R-:W-:Y:S02]  /*1db60*/  LDSM.16.M88.4 R4, [R2+0x6000] ;  /* 0x006000000204783b */ /* 0x000fe40000000200 */
[-C--:B------:R-:W-:Y:S01]  /*1db70*/  FMUL.FTZ R201, R49, R252.reuse ;  /* 0x000000fc31c97220 */ /* 0x080fe20000410000 */
[-C--:B------:R-:W-:Y:S01]  /*1db80*/  FMUL.FTZ R49, R51, R252.reuse ;  /* 0x000000fc33317220 */ /* 0x080fe20000410000 */
[-C--:B------:R-:W-:Y:S01]  /*1db90*/  FMUL.FTZ R47, R48, R252.reuse ;  /* 0x000000fc302f7220 */ /* 0x080fe20000410000 */
[-C--:B---3--:R-:W-:Y:S03]  /*1dba0*/  FMUL.FTZ R42, R50, R252.reuse ;  /* 0x000000fc322a7220 */ /* 0x088fe60000410000 */
[----:B------:R-:W3:Y:S01]  /*1dbb0*/  MUFU.TANH R31, R31 ;  /* 0x0000001f001f7308 */ /* 0x000ee20000002400 */
[----:B-1----:R-:W-:Y:S01]  /*1dbc0*/  STL [R1+0x14], R8 ;  /* 0x0000140801007387 */ /* 0x002fe20000100800 */
[-C--:B------:R-:W-:Y:S01]  /*1dbd0*/  FMUL.FTZ R55, R55, R252.reuse ;  /* 0x000000fc37377220 */ /* 0x080fe20000410000 */
[-C--:B------:R-:W-:Y:S02]  /*1dbe0*/  FMUL.FTZ R53, R53, R252.reuse ;  /* 0x000000fc35357220 */ /* 0x080fe40000410000 */
[----:B------:R-:W1:Y:S01]  /*1dbf0*/  LDSM.16.M88.4 R8, [R2+0x5800] ;  /* 0x005800000208783b */ /* 0x000e620000000200 */
[-C--:B------:R-:W-:Y:S04]  /*1dc00*/  FMUL.FTZ R52, R52, R252.reuse ;  /* 0x000000fc34347220 */ /* 0x080fe80000410000 */
[----:B------:R-:W1:Y:S01]  /*1dc10*/  MUFU.TANH R193, R55 ;  /* 0x0000003700c17308 */ /* 0x000e620000002400 */
[-C--:B------:R-:W-:Y:S01]  /*1dc20*/  FMUL.FTZ R54, R54, R252.reuse ;  /* 0x000000fc36367220 */ /* 0x080fe20000410000 */
[-C--:B------:R-:W-:Y:S01]  /*1dc30*/  FMUL.FTZ R59, R59, R252.reuse ;  /* 0x000000fc3b3b7220 */ /* 0x080fe20000410000 */
[-C--:B------:R-:W-:Y:S01]  /*1dc40*/  FMUL.FTZ R57, R57, R252.reuse ;  /* 0x000000fc39397220 */ /* 0x080fe20000410000 */
[-C--:B------:R-:W-:Y:S01]  /*1dc50*/  FMUL.FTZ R191, R56, R252.reuse ;  /* 0x000000fc38bf7220 */ /* 0x080fe20000410000 */
[-C--:B------:R-:W-:Y:S05]  /*1dc60*/  FMUL.FTZ R58, R58, R252.reuse ;  /* 0x000000fc3a3a7220 */ /* 0x080fea0000410000 */
[----:B------:R-:W1:Y:S10]  /*1dc70*/  MUFU.TANH R185, R59 ;  /* 0x0000003b00b97308 */ /* 0x000e740000002400 */
[----:B------:R5:W1:Y:S10]  /*1dc80*/  MUFU.TANH R197, R53 ;  /* 0x0000003500c57308 */ /* 0x000a740000002400 */
[----:B------:R4:W2:Y:S10]  /*1dc90*/  MUFU.TANH R189, R57 ;  /* 0x0000003900bd7308 */ /* 0x0008b40000002400 */
        /* <DEDUP_REMOVED lines=13> */
[----:B------:R-:W2:Y:S04]  /*1dd70*/  LDSM.16.M88.4 R4, [R2+0x7000] ;  /* 0x007000000204783b */ /* 0x000ea80000000200 */
        /* <DEDUP_REMOVED lines=8> */
[-C--:B-----5:R-:W-:Y:S01]  /*1de00*/  FMUL.FTZ R53, R68, R252.reuse ;  /* 0x000000fc44357220 */ /* 0x0a0fe20000410000 */
[-C--:B----4-:R-:W-:Y:S06]  /*1de10*/  FMUL.FTZ R57, R70, R252.reuse ;  /* 0x000000fc46397220 */ /* 0x090fec0000410000 */
[----:B------:R-:W4:Y:S01]  /*1de20*/  MUFU.TANH R220, R71 ;  /* 0x0000004700dc7308 */ /* 0x000f220000002400 */
[-C--:B------:R-:W-:Y:S01]  /*1de30*/  FMUL.FTZ R75, R75, R252.reuse ;  /* 0x000000fc4b4b7220 */ /* 0x080fe20000410000 */
[-C--:B------:R-:W-:Y:S01]  /*1de40*/  FMUL.FTZ R222, R72, R252.reuse ;  /* 0x000000fc48de7220 */ /* 0x080fe20000410000 */
[-C--:B------:R-:W-:Y:S01]  /*1de50*/  FMUL.FTZ R55, R73, R252.reuse ;  /* 0x000000fc49377220 */ /* 0x080fe20000410000 */
[-C--:B------:R-:W-:Y:S01]  /*1de60*/  FMUL.FTZ R59, R74, R252.reuse ;  /* 0x000000fc4a3b7220 */ /* 0x080fe20000410000 */
[C---:B---3--:R-:W-:Y:S05]  /*1de70*/  HMMA.16816.F32 R76, R216.reuse, R8, R76 ;  /* 0x00000008d84c723c */ /* 0x048fea000000184c */
[----:B------:R3:W1:Y:S03]  /*1de80*/  MUFU.TANH R214, R75 ;  /* 0x0000004b00d67308 */ /* 0x0006660000002400 */
[C---:B------:R-:W-:Y:S07]  /*1de90*/  HMMA.16816.F32 R80, R216.reuse, R10, R80 ;  /* 0x0000000ad850723c */ /* 0x040fee0000001850 */
[----:B------:R-:W1:Y:S01]  /*1dea0*/  MUFU.TANH R36, R36 ;  /* 0x0000002400247308 */ /* 0x000e620000002400 */
[----:B------:R-:W5:Y:S01]  /*1deb0*/  LDSM.16.M88.4 R8, [R2+0x7800] ;  /* 0x007800000208783b */ /* 0x000f620000000200 */
[C---:B--2---:R-:W-:Y:S08]  /*1dec0*/  HMMA.16816.F32 R84, R216.reuse, R4, R84 ;  /* 0x00000004d854723c */ /* 0x044ff00000001854 */
        /* <DEDUP_REMOVED lines=23> */
[C---:B-----5:R-:W-:Y:S09]  /*1e040*/  HMMA.16816.F32 R92, R216.reuse, R8, R92 ;  /* 0x00000008d85c723c */ /* 0x060ff2000000185c */
[----:B------:R5:W1:Y:S01]  /*1e050*/  MUFU.TANH R210, R77 ;  /* 0x0000004d00d27308 */ /* 0x000a620000002400 */
[C---:B------:R-:W-:Y:S01]  /*1e060*/  HMMA.16816.F32 R96, R216.reuse, R10, R96 ;  /* 0x0000000ad860723c */ /* 0x040fe20000001860 */
[----:B------:R-:W5:Y:S08]  /*1e070*/  LDSM.16.M88.4 R8, [R2+0x8800] ;  /* 0x008800000208783b */ /* 0x000f700000000200 */
[----:B------:R-:W2:Y:S01]  /*1e080*/  MUFU.TANH R206, R78 ;  /* 0x0000004e00ce7308 */ /* 0x000ea20000002400 */
[C---:B----4-:R-:W-:Y:S03]  /*1e090*/  HMMA.16816.F32 R100, R216.reuse, R4, R100 ;  /* 0x00000004d864723c */ /* 0x050fe60000001864 */
[-C--:B------:R-:W-:Y:S01]  /*1e0a0*/  FMUL.FTZ R92, R92, R252.reuse ;  /* 0x000000fc5c5c7220 */ /* 0x080fe20000410000 */
[-C--:B------:R-:W-:Y:S01]  /*1e0b0*/  FMUL.FTZ R94, R94, R252.reuse ;  /* 0x000000fc5e5e7220 */ /* 0x080fe20000410000 */
[-C--:B------:R-:W-:Y:S01]  /*1e0c0*/  FMUL.FTZ R93, R93, R252.reuse ;  /* 0x000000fc5d5d7220 */ /* 0x080fe20000410000 */
[-C--:B------:R-:W-:Y:S03]  /*1e0d0*/  FMUL.FTZ R95, R95, R252.reuse ;  /* 0x000000fc5f5f7220 */ /* 0x080fe60000410000 */
[----:B------:R4:W4:Y:S01]  /*1e0e0*/  MUFU.TANH R204, R79 ;  /* 0x0000004f00cc7308 */ /* 0x0009220000002400 */
[C---:B------:R-:W-:Y:S01]  /*1e0f0*/  HMMA.16816.F32 R104, R216.reuse, R6, R104 ;  /* 0x00000006d868723c */ /* 0x040fe20000001868 */
[----:B------:R-:W4:Y:S02]  /*1e100*/  LDSM.16.M88.4 R4, [R2+0x9000] ;  /* 0x009000000204783b */ /* 0x000f240000000200 */
[-C--:B------:R-:W-:Y:S01]  /*1e110*/  FMUL.FTZ R98, R98, R252.reuse ;  /* 0x000000fc62627220 */ /* 0x080fe20000410000 */
[-C--:B------:R-:W-:Y:S01]  /*1e120*/  FMUL.FTZ R172, R96, R252.reuse ;  /* 0x000000fc60ac7220 */ /* 0x080fe20000410000 */
[-C--:B-1----:R-:W-:Y:S01]  /*1e130*/  FMUL.FTZ R63, R99, R252.reuse ;  /* 0x000000fc633f7220 */ /* 0x082fe20000410000 */
[-C--:B------:R-:W-:Y:S03]  /*1e140*/  FMUL.FTZ R97, R97, R252.reuse ;  /* 0x000000fc61617220 */ /* 0x080fe60000410000 */
[----:B------:R-:W1:Y:S01]  /*1e150*/  MUFU.TANH R200, R82 ;  /* 0x0000005200c87308 */ /* 0x000e620000002400 */
[-C--:B---3--:R-:W-:Y:S01]  /*1e160*/  FMUL.FTZ R75, R100, R252.reuse ;  /* 0x000000fc644b7220 */ /* 0x088fe20000410000 */
[-C--:B--2---:R-:W-:Y:S01]  /*1e170*/  FMUL.FTZ R81, R102, R252.reuse ;  /* 0x000000fc66517220 */ /* 0x084fe20000410000 */
[-C--:B------:R-:W-:Y:S01]  /*1e180*/  FMUL.FTZ R69, R101, R252.reuse ;  /* 0x000000fc65457220 */ /* 0x080fe20000410000 */
[-C--:B-----5:R-:W-:Y:S06]  /*1e190*/  FMUL.FTZ R77, R103, R252.reuse ;  /* 0x000000fc674d7220 */ /* 0x0a0fec0000410000 */
[----:B------:R-:W2:Y:S01]  /*1e1a0*/  MUFU.TANH R196, R84 ;  /* 0x0000005400c47308 */ /* 0x000ea20000002400 */
[-C--:B------:R-:W-:Y:S01]  /*1e1b0*/  FMUL.FTZ R83, R104, R252.reuse ;  /* 0x000000fc68537220 */ /* 0x080fe20000410000 */
[-C--:B------:R-:W-:Y:S01]  /*1e1c0*/  FMUL.FTZ R87, R106, R252.reuse ;  /* 0x000000fc6a577220 */ /* 0x080fe20000410000 */
[-C--:B----4-:R-:W-:Y:S07]  /*1e1d0*/  FMUL.FTZ R79, R105, R252.reuse ;  /* 0x000000fc694f7220 */ /* 0x090fee0000410000 */
[----:B------:R3:W4:Y:S01]  /*1e1e0*/  MUFU.TANH R194, R85 ;  /* 0x0000005500c27308 */ /* 0x0007220000002400 */
[C---:B------:R-:W-:Y:S09]  /*1e1f0*/  HMMA.16816.F32 R108, R216.reuse, R8, R108 ;  /* 0x00000008d86c723c */ /* 0x040ff2000000186c */
[----:B------:R-:W1:Y:S01]  /*1e200*/  MUFU.TANH R192, R86 ;  /* 0x0000005600c07308 */ /* 0x000e620000002400 */
[C---:B------:R-:W-:Y:S01]  /*1e210*/  HMMA.16816.F32 R112, R216.reuse, R10, R112 ;  /* 0x0000000ad870723c */ /* 0x040fe20000001870 */
[----:B------:R-:W5:Y:S01]  /*1e220*/  LDSM.16.M88.4 R8, [R2+0x9800] ;  /* 0x009800000208783b */ /* 0x000f620000000200 */
[----:B------:R-:W-:Y:S07]  /*1e230*/  DEPBAR.LE SB0, 0x0 ;  /* 0x000080000000791a */ /* 0x000fee0000000000 */
[----:B------:R2:W1:Y:S01]  /*1e240*/  MUFU.TANH R184, R90 ;  /* 0x0000005a00b87308 */ /* 0x0004620000002400 */
[C---:B------:R-:W-:Y:S09]  /*1e250*/  HMMA.16816.F32 R116, R216.reuse, R4, R116 ;  /* 0x00000004d874723c */ /* 0x040ff20000001874 */
[----:B------:R4:W1:Y:S01]  /*1e260*/  MUFU.TANH R180, R92 ;  /* 0x0000005c00b47308 */ /* 0x0008620000002400 */
[----:B------:R-:W-:Y:S01]  /*1e270*/  BAR.SYNC.DEFER_BLOCKING 0x0 ;  /* 0x0000000000007b1d */ /* 0x000fe20000010000 */
[C---:B------:R-:W-:Y:S03]  /*1e280*/  HMMA.16816.F32 R120, R216.reuse, R6, R120 ;  /* 0x00000006d878723c */ /* 0x040fe60000001878 */
[-C--:B---3--:R-:W-:Y:S01]  /*1e290*/  FMUL.FTZ R85, R107, R252.reuse ;  /* 0x000000fc6b557220 */ /* 0x088fe20000410000 */
[-C--:B------:R-:W-:Y:S01]  /*1e2a0*/  FMUL.FTZ R106, R108, R252.reuse ;  /* 0x000000fc6c6a7220 */ /* 0x080fe20000410000 */
[-C--:B------:R-:W-:Y:S03]  /*1e2b0*/  FMUL.FTZ R104, R109, R252.reuse ;  /* 0x000000fc6d687220 */ /* 0x080fe60000410000 */
[----:B------:R3:W1:Y:S01]  /*1e2c0*/  MUFU.TANH R176, R94 ;  /* 0x0000005e00b07308 */ /* 0x0006620000002400 */
[-C--:B------:R-:W-:Y:S01]  /*1e2d0*/  FMUL.FTZ R102, R110, R252.reuse ;  /* 0x000000fc6e667220 */ /* 0x080fe20000410000 */
[-C--:B------:R-:W-:Y:S01]  /*1e2e0*/  FMUL.FTZ R100, R111, R252.reuse ;  /* 0x000000fc6f647220 */ /* 0x080fe20000410000 */
[-C--:B------:R-:W-:Y:S01]  /*1e2f0*/  FMUL.FTZ R96, R113, R252.reuse ;  /* 0x000000fc71607220 */ /* 0x080fe20000410000 */
[-C--:B--2---:R-:W-:Y:S01]  /*1e300*/  FMUL.FTZ R90, R116, R252.reuse ;  /* 0x000000fc745a7220 */ /* 0x084fe20000410000 */
[-C--:B------:R-:W-:Y:S01]  /*1e310*/  FMUL.FTZ R88, R117, R252.reuse ;  /* 0x000000fc75587220 */ /* 0x080fe20000410000 */
[-C--:B------:R-:W-:Y:S04]  /*1e320*/  FMUL.FTZ R86, R118, R252.reuse ;  /* 0x000000fc76567220 */ /* 0x080fe80000410000 */
[----:B------:R2:W1:Y:S01]  /*1e330*/  MUFU.TANH R168, R98 ;  /* 0x0000006200a87308 */ /* 0x0004620000002400 */
[-C--:B------:R-:W-:Y:S01]  /*1e340*/  FMUL.FTZ R82, R119, R252.reuse ;  /* 0x000000fc77527220 */ /* 0x080fe20000410000 */
[-C--:B----4-:R-:W-:Y:S01]  /*1e350*/  FMUL.FTZ R92, R115, R252.reuse ;  /* 0x000000fc735c7220 */ /* 0x090fe20000410000 */
[-C--:B------:R-:W-:Y:S01]  /*1e360*/  FMUL.FTZ R84, R120, R252.reuse ;  /* 0x000000fc78547220 */ /* 0x080fe20000410000 */
[-C--:B------:R-:W-:Y:S01]  /*1e370*/  FMUL.FTZ R80, R121, R252.reuse ;  /* 0x000000fc79507220 */ /* 0x080fe20000410000 */
[-C--:B------:R-:W-:Y:S05]  /*1e380*/  FMUL.FTZ R78, R122, R252.reuse ;  /* 0x000000fc7a4e7220 */ /* 0x080fea0000410000 */
[----:B------:R-:W4:Y:S01]  /*1e390*/  MUFU.TANH R43, R43 ;  /* 0x0000002b002b7308 */ /* 0x000f220000002400 */
[-C--:B------:R-:W-:Y:S01]  /*1e3a0*/  FMUL.FTZ R76, R123, R252.reuse ;  /* 0x000000fc7b4c7220 */ /* 0x080fe20000410000 */
[-C--:B---3--:R-:W-:Y:S01]  /*1e3b0*/  FMUL.FTZ R94, R114, R252.reuse ;  /* 0x000000fc725e7220 */ /* 0x088fe20000410000 */
[C---:B-----5:R-:W-:Y:S07]  /*1e3c0*/  HMMA.16816.F32 R124, R216.reuse, R8, R124 ;  /* 0x00000008d87c723c */ /* 0x060fee000000187c */
[----:B------:R3:W1:Y:S01]  /*1e3d0*/  MUFU.TANH R207, R44 ;  /* 0x0000002c00cf7308 */ /* 0x0006620000002400 */
[-C--:B--2---:R-:W-:Y:S01]  /*1e3e0*/  FMUL.FTZ R98, R112, R252.reuse ;  /* 0x000000fc70627220 */ /* 0x084fe20000410000 */
[----:B------:R-:W-:Y:S08]  /*1e3f0*/  HMMA.16816.F32 R128, R216, R10, R128 ;  /* 0x0000000ad880723c */ /* 0x000ff00000001880 */
[----:B------:R-:W2:Y:S02]  /*1e400*/  MUFU.TANH R205, R205 ;  /* 0x000000cd00cd7308 */ /* 0x000ea40000002400 */
        /* <DEDUP_REMOVED lines=74> */
[----:B------:R-:W2:Y:S01]  /*1e8b0*/  S2R R4, SR_TID.X ;  /* 0x0000000000047919 */ /* 0x000ea20000002100 */
[----:B------:R-:W-:Y:S02]  /*1e8c0*/  BSSY.RECONVERGENT B0, `(.L_x_5938) ;  /* 0x0000051000007945 */ /* 0x000fe40003800200 */
[----:B------:R-:W-:Y:S11]  /*1e8d0*/  ISETP.NE.AND.EX P5, PT, R245, RZ, PT, P0 ;  /* 0x000000fff500720c */ /* 0x000ff60003fa5300 */
[----:B------:R-:W-:Y:S02]  /*1e8e0*/  @!UPT UIADD3 URZ, UPT, UPT, URZ, URZ, URZ ;  /* 0x000000fffffff290 */ /* 0x000fe4000fffe0ff */
[----:B------:R-:W3:Y:S01]  /*1e8f0*/  @!P5 LD.E R2, desc[UR4][R164.64+0x38] ;  /* 0x00003804a402d980 */ /* 0x000ee2000c101900 */
[----:B------:R-:W-:Y:S05]  /*1e900*/  @!P5 IMAD.MOV.U32 R5, RZ, RZ, RZ ;  /* 0x000000ffff05d224 */ /* 0x000fea00078e00ff */
[----:B------:R-:W-:Y:S01]  /*1e910*/  @!P5 IADD3 R5, P0, PT, RZ, -R5, RZ ;  /* 0x80000005ff05d210 */ /* 0x000fe20007f1e0ff */
[----:B---3--:R-:W-:Y:S02]  /*1e920*/  @!P5 IMAD.SHL.U32 R2, R2, 0x100, RZ ;  /* 0x000001000202d824 */ /* 0x008fe400078e00ff */
[----:B--2---:R-:W-:Y:S02]  /*1e930*/  IMAD.SHL.U32 R4, R4, 0x8, RZ ;  /* 0x0000000804047824 */ /* 0x004fe400078e00ff */
[----:B------:R-:W-:Y:S03]  /*1e940*/  @!P5 IMAD.X R2, RZ, RZ, ~R2, P0 ;  /* 0x000000ffff02d224 */ /* 0x000fe600000e0e02 */
[----:B------:R-:W-:Y:S02]  /*1e950*/  LOP3.LUT R4, R4, 0x38, RZ, 0xc0, !PT ;  /* 0x0000003804047812 */ /* 0x000fe400078ec0ff */
[----:B------:R-:W-:Y:S02]  /*1e960*/  @!P5 SHF.R.S64 R5, R5, 0x1f, R2 ;  /* 0x0000001f0505d819 */ /* 0x000fe40000001002 */
[----:B------:R-:W-:Y:S02]  /*1e970*/  ISETP.GE.AND P0, PT, R4, R239, PT ;  /* 0x000000ef0400720c */ /* 0x000fe40003f06270 */
[----:B------:R-:W-:Y:S01]  /*1e980*/  @!P5 IADD3 R232, P1, PT, R5, R232, RZ ;  /* 0x000000e805e8d210 */ /* 0x000fe20007f3e0ff */
[----:B------:R-:W-:Y:S03]  /*1e990*/  IMAD.SHL.U32 R5, R228, 0x20, RZ ;  /* 0x00000020e4057824 */ /* 0x000fe600078e00ff */
[----:B------:R-:W-:Y:S01]  /*1e9a0*/  @!P5 LEA.HI.X.SX32 R233, R2, R233, 0x1, P1 ;  /* 0x000000e902e9d211 */ /* 0x000fe200008f0eff */
[----:B------:R-:W-:Y:S08]  /*1e9b0*/  @!P5 BRA `(.L_x_5939) ;  /* 0x000000040004d947 */ /* 0x000ff00003800000 */
[----:B------:R-:W-:Y:S01]  /*1e9c0*/  VIADD R10, R248, 0xfffffe00 ;  /* 0xfffffe00f80a7836 */ /* 0x000fe20000000000 */
[----:B------:R-:W2:Y:S04]  /*1e9d0*/  LD.E R61, desc[UR4][R164.64+0x170] ;  /* 0x00017004a43d7980 */ /* 0x000ea8000c101900 */
        /* <DEDUP_REMOVED lines=8> */
[----:B--2---:R-:W-:Y:S02]  /*1ea60*/  VIADD R64, R2, 0xffffffe ;  /* 0x0ffffffe02407836 */ /* 0x004fe40000000000 */
[----:B------:R-:W-:Y:S06]  /*1ea70*/  VIADD R2, R248, 0xffffff00 ;  /* 0xffffff00f8027836 */ /* 0x000fec0000000000 */
[----:B------:R-:W2:Y:S02]  /*1ea80*/  F2I.FTZ.U32.TRUNC.NTZ R65, R64 ;  /* 0x0000004000417305 */ /* 0x000ea4000021f000 */
[--C-:B--2---:R-:W-:Y:S01]  /*1ea90*/  IMAD.MOV R6, RZ, RZ, -R65.reuse ;  /* 0x000000ffff067224 */ /* 0x104fe200078e0a41 */
[----:B------:R-:W-:Y:S03]  /*1eaa0*/  MOV R64, RZ ;  /* 0x000000ff00407202 */ /* 0x000fe60000000f00 */
        /* <DEDUP_REMOVED lines=50> */
.L_x_5939:
[----:B------:R-:W-:Y:S05]  /*1edd0*/  BSYNC.RECONVERGENT B0 ;  /* 0x0000000000007941 */ /* 0x000fea0003800200 */
.L_x_5938:
[----:B------:R-:W-:Y:S01]  /*1ede0*/  @!PT LDS RZ, [RZ] ;  /* 0x00000000fffff984 */ /* 0x000fe20000000800 */
[----:B------:R-:W-:Y:S01]  /*1edf0*/  @!PT LDS RZ, [RZ] ;  /* 0x00000000fffff984 */ /* 0x000fe20000000800 */
[----:B------:R-:W-:Y:S01]  /*1ee00*/  @!PT LDS RZ, [RZ] ;  /* 0x00000000fffff984 */ /* 0x000fe20000000800 */
[----:B------:R-:W-:Y:S01]  /*1ee10*/  @!P0 LDGSTS.E.BYPASS.LTC128B.128 [R251+0x2000], desc[UR4][R232.64] ;  /* 0x02000000e8fb8fae */ /* 0x000fe2000b981a04 */
[CC--:B------:R-:W-:Y:S02]  /*1ee20*/  @!P0 LEA R60, P1, R228.reuse, R232.reuse, 0x5 ;  /* 0x000000e8e43c8211 */ /* 0x0c0fe400078228ff */
[C---:B------:R-:W-:Y:S01]  /*1ee30*/  IADD3 R10, P6, P4, R5.reuse, R232, R5 ;  /* 0x000000e8050a7210 */ /* 0x040fe20007cde005 */
[----:B------:R2:W-:Y:S01]  /*1ee40*/  @P0 STS.128 [R251+0x2000], RZ ;  /* 0x002000fffb000388 */ /* 0x0005e20000000c00 */
[CCC-:B------:R-:W-:Y:S02]  /*1ee50*/  @!P0 LEA.HI.X R61, R228.reuse, R233.reuse, R229.reuse, 0x5, P1 ;  /* 0x000000e9e43d8211 */ /* 0x1c0fe400008f2ce5 */
[----:B------:R-:W-:Y:S02]  /*1ee60*/  SHF.L.U64.HI R2, R228, 0x5, R229 ;  /* 0x00000005e4027819 */ /* 0x000fe400000102e5 */
[----:B------:R-:W-:Y:S01]  /*1ee70*/  IADD3 R6, P3, P1, R5, R10, R5 ;  /* 0x0000000a05067210 */ /* 0x000fe2000797e005 */
[----:B------:R-:W-:Y:S01]  /*1ee80*/  @!PT LDS RZ, [RZ] ;  /* 0x00000000fffff984 */ /* 0x000fe20000000800 */
[----:B------:R-:W-:Y:S01]  /*1ee90*/  @!PT LDS RZ, [RZ] ;  /* 0x00000000fffff984 */ /* 0x000fe20000000800 */
[----:B------:R-:W-:Y:S01]  /*1eea0*/  @!PT LDS RZ, [RZ] ;  /* 0x00000000fffff984 */ /* 0x000fe20000000800 */
[----:B------:R3:W-:Y:S01]  /*1eeb0*/  @!P0 LDGSTS.E.BYPASS.LTC128B.128 [R251+0x2800], desc[UR4][R60.64] ;  /* 0x028000003cfb8fae */ /* 0x0007e2000b981a04 */
[--C-:B------:R-:W-:Y:S02]  /*1eec0*/  IADD3.X R11, PT, PT, R2, R233, R2.reuse, P6, P4 ;  /* 0x000000e9020b7210 */ /* 0x100fe400037e8402 */
[----:B------:R-:W-:Y:S01]  /*1eed0*/  IADD3 R112, P4, PT, R6, R5, RZ ;  /* 0x0000000506707210 */ /* 0x000fe20007f9e0ff */
        /* <DEDUP_REMOVED lines=10> */
[--C-:B------:R-:W-:Y:S01]  /*1ef80*/  @!P0 IMAD.X R9, R11, 0x1, R2.reuse, P1 ;  /* 0x000000010b098824 */ /* 0x100fe200008e0602 */
[-C--:B------:R-:W-:Y:S01]  /*1ef90*/  IADD3 R108, P1, PT, R110, R5.reuse, RZ ;  /* 0x000000056e6c7210 */ /* 0x080fe20007f3e0ff */
[--C-:B------:R-:W-:Y:S03]  /*1efa0*/  IMAD.X R111, R113, 0x1, R2.reuse, P3 ;  /* 0x00000001716f7824 */ /* 0x100fe600018e0602 */
[----:B------:R-:W-:Y:S01]  /*1efb0*/  @!PT LDS RZ, [RZ] ;  /* 0x00000000fffff984 */ /* 0x000fe20000000800 */
[----:B------:R-:W-:Y:S01]  /*1efc0*/  @!PT LDS RZ, [RZ] ;  /* 0x00000000fffff984 */ /* 0x000fe20000000800 */
[----:B------:R-:W-:Y:S01]  /*1efd0*/  @!PT LDS RZ, [RZ] ;  /* 0x00000000fffff984 */ /* 0x000fe20000000800 */
[----:B------:R5:W-:Y:S01]  /*1efe0*/  @!P0 LDGSTS.E.BYPASS.LTC128B.128 [R251+0x3800], desc[UR4][R8.64] ;  /* 0x0380000008fb8fae */ /* 0x000be2000b981a04 */
[--C-:B------:R-:W-:Y:S01]  /*1eff0*/  IMAD.X R109, R111, 0x1, R2.reuse, P1 ;  /* 0x000000016f6d7824 */ /* 0x100fe200008e0602 */
[-C--:B------:R-:W-:Y:S02]  /*1f000*/  IADD3 R66, P3, PT, R108, R5.reuse, RZ ;  /* 0x000000056c427210 */ /* 0x080fe40007f7e0ff */
[----:B------:R2:W-:Y:S02]  /*1f010*/  @P0 STS.128 [R251+0x3800], RZ ;  /* 0x003800fffb000388 */ /* 0x0005e40000000c00 */
[-C--:B------:R-:W-:Y:S01]  /*1f020*/  IADD3 R64, P1, PT, R66, R5.reuse, RZ ;  /* 0x0000000542407210 */ /* 0x080fe20007f3e0ff */
[--C-:B------:R-:W-:Y:S01]  /*1f030*/  IMAD.X R67, R109, 0x1, R2.reuse, P3 ;  /* 0x000000016d437824 */ /* 0x100fe200018e0602 */
[----:B------:R-:W-:Y:S01]  /*1f040*/  @!PT LDS RZ, [RZ] ;  /* 0x00000000fffff984 */ /* 0x000fe20000000800 */
[----:B------:R-:W-:Y:S01]  /*1f050*/  @!PT LDS RZ, [RZ] ;  /* 0x00000000fffff984 */ /* 0x000fe20000000800 */
[----:B------:R-:W-:Y:S01]  /*1f060*/  @!PT LDS RZ, [RZ] ;  /* 0x00000000fffff984 */ /* 0x000fe20000000800 */
[----:B------:R1:W-:Y:S02]  /*1f070*/  @!P0 LDGSTS.E.BYPASS.LTC128B.128 [R251+0x4000], desc[UR4][R6.64] ;  /* 0x0400000006fb8fae */ /* 0x0003e4000b981a04 */
[-C--:B---3--:R-:W-:Y:S01]  /*1f080*/  IADD3 R60, P3, PT, R64, R5.reuse, RZ ;  /* 0x00000005403c7210 */ /* 0x088fe20007f7e0ff */
[--C-:B------:R-:W-:Y:S01]  /*1f090*/  IMAD.X R65, R67, 0x1, R2.reuse, P1 ;  /* 0x0000000143417824 */ /* 0x100fe200008e0602 */
[----:B------:R2:W-:Y:S03]  /*1f0a0*/  @P0 STS.128 [R251+0x4000], RZ ;  /* 0x004000fffb000388 */ /* 0x0005e60000000c00 */
[--C-:B------:R-:W-:Y:S01]  /*1f0b0*/  IMAD.X R61, R65, 0x1, R2.reuse, P3 ;  /* 0x00000001413d7824 */ /* 0x100fe200018e0602 */
[----:B------:R-:W-:Y:S01]  /*1f0c0*/  @!PT LDS RZ, [RZ] ;  /* 0x00000000fffff984 */ /* 0x000fe20000000800 */
[----:B------:R-:W-:Y:S01]  /*1f0d0*/  @!PT LDS RZ, [RZ] ;  /* 0x00000000fffff984 */ /* 0x000fe20000000800 */
[----:B------:R-:W-:Y:S01]  /*1f0e0*/  @!PT LDS RZ, [RZ] ;  /* 0x00000000fffff984 */ /* 0x000fe20000000800 */
[----:B------:R-:W-:Y:S01]  /*1f0f0*/  @!P0 LDGSTS.E.BYPASS.LTC128B.128 [R251+0x4800], desc[UR4][R112.64] ;  /* 0x0480000070fb8fae */ /* 0x000fe2000b981a04 */
        /* <DEDUP_REMOVED lines=16> */
[-C--:B------:R-:W-:Y:S02]  /*1f200*/  IADD3 R4, P3, PT, R6, R5.reuse, RZ ;  /* 0x0000000506047210 */ /* 0x080fe40007f7e0ff */
        /* <DEDUP_REMOVED lines=9> */
[----:B------:R2:W-:Y:S01]  /*1f2a0*/  @!P0 LDGSTS.E.BYPASS.LTC128B.128 [R251+0x6800], desc[UR4][R64.64] ;  /* 0x0680000040fb8fae */ /* 0x0005e2000b981a04 */
[----:B---3--:R-:W-:Y:S03]  /*1f2b0*/  @!P0 IADD3 R110, P1, PT, R4, R5, RZ ;  /* 0x00000005046e8210 */ /* 0x008fe60007f3e0ff */
[----:B------:R2:W-:Y:S01]  /*1f2c0*/  @P0 STS.128 [R251+0x6800], RZ ;  /* 0x006800fffb000388 */ /* 0x0005e20000000c00 */
[--C-:B------:R-:W-:Y:S03]  /*1f2d0*/  IMAD.X R5, R7, 0x1, R2.reuse, P3 ;  /* 0x0000000107057824 */ /* 0x100fe600018e0602 */
        /* <DEDUP_REMOVED lines=32> */
.L_x_5937:
[----:B------:R-:W-:Y:S05]  /*1f4e0*/  BSYNC.RECONVERGENT B1 ;  /* 0x0000000000017941 */ /* 0x000fea0003800200 */
.L_x_5936:
[----:B--2---:R-:W2:Y:S01]  /*1f4f0*/  LDL.LU R10, [R1] ;  /* 0x00000000010a7983 */ /* 0x004ea20000300800 */
[C---:B------:R-:W-:Y:S02]  /*1f500*/  IADD3 R8, PT, PT, R247.reuse, -0x8, RZ ;  /* 0xfffffff8f7087810 */ /* 0x040fe40007ffe0ff */
[C---:B------:R-:W-:Y:S01]  /*1f510*/  IADD3 R5, PT, PT, R247.reuse, -0x10, RZ ;  /* 0xfffffff0f7057810 */ /* 0x040fe20007ffe0ff */
[----:B------:R-:W3:Y:S01]  /*1f520*/  LDL.LU R46, [R1+0xc] ;  /* 0x00000c00012e7983 */ /* 0x000ee20000300800 */
        /* <DEDUP_REMOVED lines=11> */
[C---:B------:R-:W-:Y:S01]  /*1f5e0*/  FFMA.FTZ R54, -R0.reuse, R5, R14 ;  /* 0x0000000500367223 */ /* 0x040fe2000001010e */
[----:B------:R-:W-:Y:S01]  /*1f5f0*/  IABS R6, R6 ;  /* 0x0000000600067213 */ /* 0x000fe20000000000 */
[----:B------:R-:W5:Y:S01]  /*1f600*/  LDL.LU R11, [R1+0x8] ;  /* 0x00000800010b7983 */ /* 0x000f620000300800 */
[C---:B------:R-:W-:Y:S01]  /*1f610*/  IADD3 R115, PT, PT, R247.reuse, -0x40, RZ ;  /* 0xffffffc0f7737810 */ /* 0x040fe20007ffe0ff */
[C---:B------:R-:W-:Y:S01]  /*1f620*/  FFMA.FTZ R44, -R0.reuse, R44, R3 ;  /* 0x0000002c002c7223 */ /* 0x040fe20000010103 */
[C---:B------:R-:W-:Y:S02]  /*1f630*/  IADD3 R3, PT, PT, R247.reuse, -0x18, RZ ;  /* 0xffffffe8f7037810 */ /* 0x040fe40007ffe0ff */
[----:B------:R-:W-:Y:S02]  /*1f640*/  I2FP.F32.S32 R6, R6 ;  /* 0x0000000600067245 */ /* 0x000fe40000201400 */
[----:B------:R-:W-:Y:S02]  /*1f650*/  IABS R3, R3 ;  /* 0x0000000300037213 */ /* 0x000fe40000000000 */
[C---:B------:R-:W-:Y:S01]  /*1f660*/  IADD3 R7, PT, PT, R247.reuse, -0x1, RZ ;  /* 0xfffffffff7077810 */ /* 0x040fe20007ffe0ff */
[C---:B------:R-:W-:Y:S01]  /*1f670*/  FFMA.FTZ R223, -R0.reuse, R6, R223 ;  /* 0x0000000600df7223 */ /* 0x040fe200000101df */
[----:B------:R-:W-:Y:S02]  /*1f680*/  I2FP.F32.S32 R3, R3 ;  /* 0x0000000300037245 */ /* 0x000fe40000201400 */
[----:B------:R-:W-:Y:S02]  /*1f690*/  IABS R115, R115 ;  /* 0x0000007300737213 */ /* 0x000fe40000000000 */
[----:B------:R-:W-:Y:S01]  /*1f6a0*/  IABS R7, R7 ;  /* 0x0000000700077213 */ /* 0x000fe20000000000 */
[CC--:B------:R-:W-:Y:S01]  /*1f6b0*/  FFMA.FTZ R58, -R0.reuse, R3.reuse, R12 ;  /* 0x00000003003a7223 */ /* 0x0c0fe2000001010c */
[C---:B------:R-:W-:Y:S01]  /*1f6c0*/  FFMA.FTZ R60, -R0.reuse, R3, R18 ;  /* 0x00000003003c7223 */ /* 0x040fe20000010112 */
[C---:B------:R-:W-:Y:S02]  /*1f6d0*/  IADD3 R3, PT, PT, R247.reuse, -0x31, RZ ;  /* 0xffffffcff7037810 */ /* 0x040fe40007ffe0ff */
[----:B------:R-:W-:Y:S02]  /*1f6e0*/  I2FP.F32.S32 R115, R115 ;  /* 0x0000007300737245 */ /* 0x000fe40000201400 */
[----:B------:R-:W-:Y:S02]  /*1f6f0*/  IABS R3, R3 ;  /* 0x0000000300037213 */ /* 0x000fe40000000000 */
[----:B------:R-:W-:Y:S01]  /*1f700*/  I2FP.F32.S32 R7, R7 ;  /* 0x0000000700077245 */ /* 0x000fe20000201400 */
[CC--:B------:R-:W-:Y:S01]  /*1f710*/  FFMA.FTZ R66, -R0.reuse, R115.reuse, R32 ;  /* 0x0000007300427223 */ /* 0x0c0fe20000010120 */
[C---:B------:R-:W-:Y:S01]  /*1f720*/  FFMA.FTZ R115, -R0.reuse, R115, R36 ;  /* 0x0000007300737223 */ /* 0x040fe20000010124 */
[C---:B------:R-:W-:Y:S01]  /*1f730*/  IADD3 R103, PT, PT, R247.reuse, -0x29, RZ ;  /* 0xffffffd7f7677810 */ /* 0x040fe20007ffe0ff */
[----:B------:R-:W5:Y:S01]  /*1f740*/  LD.E R36, desc[UR4][R164.64+0xdc] ;  /* 0x0000dc04a4247980 */ /* 0x000f62000c101900 */
[C---:B------:R-:W-:Y:S02]  /*1f750*/  IADD3 R67, PT, PT, R247.reuse, -0x30, RZ ;  /* 0xffffffd0f7437810 */ /* 0x040fe40007ffe0ff */
[----:B------:R-:W-:Y:S02]  /*1f760*/  IABS R103, R103 ;  /* 0x0000006700677213 */ /* 0x000fe40000000000 */
[----:B------:R-:W-:Y:S02]  /*1f770*/  IABS R67, R67 ;  /* 0x0000004300437213 */ /* 0x000fe40000000000 */
[----:B------:R-:W-:Y:S02]  /*1f780*/  I2FP.F32.S32 R103, R103 ;  /* 0x0000006700677245 */ /* 0x000fe40000201400 */
[----:B------:R-:W-:Y:S02]  /*1f790*/  I2FP.F32.S32 R67, R67 ;  /* 0x0000004300437245 */ /* 0x000fe40000201400 */
[C---:B------:R-:W-:Y:S01]  /*1f7a0*/  IADD3 R123, PT, PT, R247.reuse, -0x58, RZ ;  /* 0xffffffa8f77b7810 */ /* 0x040fe20007ffe0ff */
[CC--:B------:R-:W-:Y:S01]  /*1f7b0*/  FFMA.FTZ R21, -R0.reuse, R103.reuse, R21 ;  /* 0x0000006700157223 */ /* 0x0c0fe20000010115 */
[C---:B------:R-:W-:Y:S01]  /*1f7c0*/  FFMA.FTZ R103, -R0.reuse, R103, R27 ;  /* 0x0000006700677223 */ /* 0x040fe2000001011b */
[CC--:B------:R-:W-:Y:S01]  /*1f7d0*/  FFMA.FTZ R219, -R0.reuse, R67.reuse, R24 ;  /* 0x0000004300db7223 */ /* 0x0c0fe20000010118 */
[C---:B------:R-:W-:Y:S01]  /*1f7e0*/  FFMA.FTZ R67, -R0.reuse, R67, R30 ;  /* 0x0000004300437223 */ /* 0x040fe2000001011e */
[----:B------:R-:W-:Y:S02]  /*1f7f0*/  IABS R123, R123 ;  /* 0x0000007b007b7213 */ /* 0x000fe40000000000 */
[C---:B------:R-:W-:Y:S02]  /*1f800*/  IADD3 R252, PT, PT, R247.reuse, -0x80, RZ ;  /* 0xffffff80f7fc7810 */ /* 0x040fe40007ffe0ff */
[----:B------:R-:W-:Y:S02]  /*1f810*/  I2FP.F32.S32 R123, R123 ;  /* 0x0000007b007b7245 */ /* 0x000fe40000201400 */
[----:B------:R-:W-:Y:S02]  /*1f820*/  IABS R252, R252 ;  /* 0x000000fc00fc7213 */ /* 0x000fe40000000000 */
[C---:B------:R-:W-:Y:S01]  /*1f830*/  IADD3 R110, PT, PT, R247.reuse, -0xc8, RZ ;  /* 0xffffff38f76e7810 */ /* 0x040fe20007ffe0ff */
[CC--:B-1----:R-:W-:Y:S01]  /*1f840*/  FFMA.FTZ R207, -R0.reuse, R123.reuse, R207 ;  /* 0x0000007b00cf7223 */ /* 0x0c2fe200000101cf */
[C---:B------:R-:W-:Y:S01]  /*1f850*/  FFMA.FTZ R123, -R0.reuse, R123, R42 ;  /* 0x0000007b007b7223 */ /* 0x040fe2000001012a */
[----:B------:R-:W-:Y:S02]  /*1f860*/  I2FP.F32.S32 R252, R252 ;  /* 0x000000fc00fc7245 */ /* 0x000fe40000201400 */
        /* <DEDUP_REMOVED lines=13> */
[C---:B--2---:R-:W-:Y:S01]  /*1f940*/  FFMA.FTZ R10, -R0.reuse, R7, R10 ;  /* 0x00000007000a7223 */ /* 0x044fe2000001010a */
[C---:B------:R-:W-:Y:S01]  /*1f950*/  IADD3 R7, PT, PT, R247.reuse, -0x11, RZ ;  /* 0xffffffeff7077810 */ /* 0x040fe20007ffe0ff */
[C---:B---3--:R-:W-:Y:S03]  /*1f960*/  FFMA.FTZ R8, -R0.reuse, R8, R46 ;  /* 0x0000000800087223 */ /* 0x048fe6000001012e */
[----:B------:R-:W-:Y:S01]  /*1f970*/  IABS R7, R7 ;  /* 0x0000000700077213 */ /* 0x000fe20000000000 */
[C---:B----4-:R-:W-:Y:S01]  /*1f980*/  FFMA.FTZ R6, -R0.reuse, R6, R4 ;  /* 0x0000000600067223 */ /* 0x050fe20000010104 */
[C---:B------:R-:W-:Y:S02]  /*1f990*/  IADD3 R4, PT, PT, R247.reuse, -0x21, RZ ;  /* 0xffffffdff7047810 */ /* 0x040fe40007ffe0ff */
[----:B------:R-:W-:Y:S01]  /*1f9a0*/  I2FP.F32.S32 R7, R7 ;  /* 0x0000000700077245 */ /* 0x000fe20000201400 */
[C---:B-----5:R-:W-:Y:S01]  /*1f9b0*/  FFMA.FTZ R46, -R0.reuse, R5, R2 ;  /* 0x00000005002e7223 */ /* 0x060fe20000010102 */
[C---:B------:R-:W-:Y:S02]  /*1f9c0*/  IADD3 R2, PT, PT, R247.reuse, -0x19, RZ ;  /* 0xffffffe7f7027810 */ /* 0x040fe40007ffe0ff */
[----:B------:R-:W-:Y:S01]  /*1f9d0*/  IABS R4, R4 ;  /* 0x0000000400047213 */ /* 0x000fe20000000000 */
[CC--:B------:R-:W-:Y:S01]  /*1f9e0*/  FFMA.FTZ R52, -R0.reuse, R7.reuse, R15 ;  /* 0x0000000700347223 */ /* 0x0c0fe2000001010f */
[----:B------:R-:W-:Y:S02]  /*1f9f0*/  IABS R2, R2 ;  /* 0x0000000200027213 */ /* 0x000fe40000000000 */
[----:B------:R-:W-:Y:S01]  /*1fa00*/  I2FP.F32.S32 R4, R4 ;  /* 0x0000000400047245 */ /* 0x000fe20000201400 */
[C---:B------:R-:W-:Y:S01]  /*1fa10*/  FFMA.FTZ R48, -R0.reuse, R7, R11 ;  /* 0x0000000700307223 */ /* 0x040fe2000001010b */
[----:B------:R-:W-:Y:S02]  /*1fa20*/  I2FP.F32.S32 R2, R2 ;  /* 0x0000000200027245 */ /* 0x000fe40000201400 */
[C---:B------:R-:W-:Y:S01]  /*1fa30*/  IADD3 R5, PT, PT, R247.reuse, -0x20, RZ ;  /* 0xffffffe0f7057810 */ /* 0x040fe20007ffe0ff */
[CC--:B------:R-:W-:Y:S01]  /*1fa40*/  FFMA.FTZ R61, -R0.reuse, R4.reuse, R17 ;  /* 0x00000004003d7223 */ /* 0x0c0fe20000010111 */
[C---:B------:R-:W-:Y:S01]  /*1fa50*/  FFMA.FTZ R101, -R0.reuse, R4, R23 ;  /* 0x0000000400657223 */ /* 0x040fe20000010117 */
[CC--:B------:R-:W-:Y:S01]  /*1fa60*/  FFMA.FTZ R56, -R0.reuse, R2.reuse, R13 ;  /* 0x0000000200387223 */ /* 0x0c0fe2000001010d */
[C---:B------:R-:W-:Y:S01]  /*1fa70*/  FFMA.FTZ R93, -R0.reuse, R2, R19 ;  /* 0x00000002005d7223 */ /* 0x040fe20000010113 */
        /* <DEDUP_REMOVED lines=26> */
[----:B------:R-:W-:Y:S01]  /*1fc20*/  IABS R3, R3 ;  /* 0x0000000300037213 */ /* 0x000fe20000000000 */
[C---:B------:R-:W-:Y:S01]  /*1fc30*/  FFMA.FTZ R211, -R0.reuse, R2, R211 ;  /* 0x0000000200d37223 */ /* 0x040fe200000101d3 */
[----:B------:R-:W-:Y:S02]  /*1fc40*/  I2FP.F32.S32 R4, R4 ;  /* 0x0000000400047245 */ /* 0x000fe40000201400 */
        /* <DEDUP_REMOVED lines=21> */
[C---:B------:R-:W-:Y:S01]  /*1fda0*/  IADD3 R2, PT, PT, R247.reuse, -0x61, RZ ;  /* 0xffffff9ff7027810 */ /* 0x040fe20007ffe0ff */
[C---:B------:R-:W-:Y:S01]  /*1fdb0*/  FFMA.FTZ R121, -R0.reuse, R121, R45 ;  /* 0x0000007900797223 */ /* 0x040fe2000001012d */
[----:B------:R-:W-:Y:S01]  /*1fdc0*/  IABS R3, R3 ;  /* 0x0000000300037213 */ /* 0x000fe20000000000 */
[CC--:B------:R-:W-:Y:S01]  /*1fdd0*/  FFMA.FTZ R125, -R0.reuse, R4.reuse, R49 ;  /* 0x00000004007d7223 */ /* 0x0c0fe20000010131 */
[C---:B------:R-:W-:Y:S01]  /*1fde0*/  FFMA.FTZ R205, -R0.reuse, R4, R205 ;  /* 0x0000000400cd7223 */ /* 0x040fe200000101cd */
[----:B------:R-:W-:Y:S02]  /*1fdf0*/  IABS R2, R2 ;  /* 0x0000000200027213 */ /* 0x000fe40000000000 */
[----:B------:R-:W-:Y:S02]  /*1fe00*/  I2FP.F32.S32 R12, R3 ;  /* 0x00000003000c7245 */ /* 0x000fe40000201400 */
[C---:B------:R-:W-:Y:S02]  /*1fe10*/  IADD3 R4, PT, PT, R247.reuse, -0x69, RZ ;  /* 0xffffff97f7047810 */ /* 0x040fe40007ffe0ff */
[C---:B------:R-:W-:Y:S01]  /*1fe20*/  IADD3 R3, PT, PT, R247.reuse, -0x68, RZ ;  /* 0xffffff98f7037810 */ /* 0x040fe20007ffe0ff */
[C---:B------:R-:W-:Y:S01]  /*1fe30*/  FFMA.FTZ R131, -R0.reuse, R12, R47 ;  /* 0x0000000c00837223 */ /* 0x040fe2000001012f */
[----:B------:R-:W-:Y:S01]  /*1fe40*/  MOV R7, R2 ;  /* 0x0000000200077202 */ /* 0x000fe20000000f00 */
[C---:B------:R-:W-:Y:S01]  /*1fe50*/  FFMA.FTZ R195, -R0.reuse, R12, R195 ;  /* 0x0000000c00c37223 */ /* 0x040fe200000101c3 */
[----:B------:R-:W-:Y:S02]  /*1fe60*/  IABS R2, R4 ;  /* 0x0000000400027213 */ /* 0x000fe40000000000 */
[----:B------:R-:W-:Y:S02]  /*1fe70*/  IABS R3, R3 ;  /* 0x0000000300037213 */ /* 0x000fe40000000000 */
[----:B------:R-:W-:Y:S02]  /*1fe80*/  I2FP.F32.S32 R2, R2 ;  /* 0x0000000200027245 */ /* 0x000fe40000201400 */
[C---:B------:R-:W-:Y:S02]  /*1fe90*/  IADD3 R5, PT, PT, R247.reuse, -0x70, RZ ;  /* 0xffffff90f7057810 */ /* 0x040fe40007ffe0ff */
[----:B------:R-:W-:Y:S01]  /*1fea0*/  I2FP.F32.S32 R3, R3 ;  /* 0x0000000300037245 */ /* 0x000fe20000201400 */
        /* <DEDUP_REMOVED lines=19> */
[----:B------:R-:W-:Y:S02]  /*1ffe0*/  I2FP.F32.S32 R2, R2 ;  /* 0x0000000200027245 */ /* 0x000fe40000201400 */
[C---:B------:R-:W-:Y:S01]  /*1fff0*/  IADD3 R4, PT, PT, R247.reuse, -0x81, RZ ;  /* 0xffffff7ff7047810 */ /* 0x040fe20007ffe0ff */
[C---:B------:R-:W-:Y:S01]  /*20000*/  FFMA.FTZ R183, -R0.reuse, R5, R183 ;  /* 0x0000000500b77223 */ /* 0x040fe200000101b7 */
[----:B------:R-:W-:Y:S01]  /*20010*/  IABS R3, R3 ;  /* 0x0000000300037213 */ /* 0x000fe20000000000 */
[C---:B------:R-:W-:Y:S01]  /*20020*/  FFMA.FTZ R171, -R0.reuse, R5, R171 ;  /* 0x0000000500ab7223 */ /* 0x040fe200000101ab */
[CC--:B------:R-:W-:Y:S01]  /*20030*/  FFMA.FTZ R181, -R0.reuse, R2.reuse, R181 ;  /* 0x0000000200b57223 */ /* 0x0c0fe200000101b5 */
[C---:B------:R-:W-:Y:S01]  /*20040*/  FFMA.FTZ R169, -R0.reuse, R2, R169 ;  /* 0x0000000200a97223 */ /* 0x040fe200000101a9 */
[----:B------:R-:W-:Y:S02]  /*20050*/  IABS R4, R4 ;  /* 0x0000000400047213 */ /* 0x000fe40000000000 */
[C---:B------:R-:W-:Y:S02]  /*20060*/  IADD3 R2, PT, PT, R247.reuse, -0x89, RZ ;  /* 0xffffff77f7027810 */ /* 0x040fe40007ffe0ff */
[C---:B------:R-:W-:Y:S02]  /*20070*/  IADD3 R5, PT, PT, R247.reuse, -0x90, RZ ;  /* 0xffffff70f7057810 */ /* 0x040fe40007ffe0ff */
        /* <DEDUP_REMOVED lines=8> */
[----:B------:R-:W-:Y:S01]  /*20100*/  IABS R5, R5 ;  /* 0x0000000500057213 */ /* 0x000fe20000000000 */
[CC--:B------:R-:W-:Y:S01]  /*20110*/  FFMA.FTZ R220, -R0.reuse, R4.reuse, R220 ;  /* 0x0000000400dc7223 */ /* 0x0c0fe200000101dc */
[----:B------:R-:W-:Y:S01]  /*20120*/  IABS R3, R3 ;  /* 0x0000000300037213 */ /* 0x000fe20000000000 */
[C---:B------:R-:W-:Y:S01]  /*20130*/  FFMA.FTZ R173, -R0.reuse, R4, R173 ;  /* 0x0000000400ad7223 */ /* 0x040fe200000101ad */
[----:B------:R-:W-:Y:S01]  /*20140*/  MOV R7, R2 ;  /* 0x0000000200077202 */ /* 0x000fe20000000f00 */
[C---:B------:R-:W-:Y:S01]  /*20150*/  FFMA.FTZ R216, -R0.reuse, R216, R59 ;  /* 0x000000d800d87223 */ /* 0x040fe2000001013b */
[----:B------:R-:W-:Y:S02]  /*20160*/  I2FP.F32.S32 R5, R5 ;  /* 0x0000000500057245 */ /* 0x000fe40000201400 */
[C---:B------:R-:W-:Y:S02]  /*20170*/  IADD3 R4, PT, PT, R247.reuse, -0x91, RZ ;  /* 0xffffff6ff7047810 */ /* 0x040fe40007ffe0ff */
[----:B------:R-:W-:Y:S01]  /*20180*/  I2FP.F32.S32 R3, R3 ;  /* 0x0000000300037245 */ /* 0x000fe20000201400 */
[C---:B------:R-:W-:Y:S01]  /*20190*/  FFMA.FTZ R222, -R0.reuse, R5, R222 ;  /* 0x0000000500de7223 */ /* 0x040fe200000101de */
        /* <DEDUP_REMOVED lines=8> */
[C---:B------:R-:W-:Y:S01]  /*20220*/  FFMA.FTZ R214, -R0.reuse, R7, R214 ;  /* 0x0000000700d67223 */ /* 0x040fe200000101d6 */
[----:B------:R-:W-:Y:S02]  /*20230*/  I2FP.F32.S32 R2, R2 ;  /* 0x0000000200027245 */ /* 0x000fe40000201400 */
[C---:B------:R-:W-:Y:S02]  /*20240*/  IADD3 R7, PT, PT, R247.reuse, -0x99, RZ ;  /* 0xffffff67f7077810 */ /* 0x040fe40007ffe0ff */
[----:B------:R-:W-:Y:S01]  /*20250*/  IABS R5, R5 ;  /* 0x0000000500057213 */ /* 0x000fe20000000000 */
[CC--:B------:R-:W-:Y:S01]  /*20260*/  FFMA.FTZ R218, -R0.reuse, R2.reuse, R55 ;  /* 0x0000000200da7223 */ /* 0x0c0fe20000010137 */
[C---:B------:R-:W-:Y:S01]  /*20270*/  IADD3 R4, PT, PT, R247.reuse, -0xa8, RZ ;  /* 0xffffff58f7047810 */ /* 0x040fe20007ffe0ff */
[C---:B------:R-:W-:Y:S01]  /*20280*/  FFMA.FTZ R204, -R0.reuse, R2, R204 ;  /* 0x0000000200cc7223 */ /* 0x040fe200000101cc */
[----:B------:R-:W-:Y:S02]  /*20290*/  IABS R3, R3 ;  /* 0x0000000300037213 */ /* 0x000fe40000000000 */
        /* <DEDUP_REMOVED lines=140> */
[C---:B------:R-:W-:Y:S01]  /*20b60*/  FFMA.FTZ R76, -R0.reuse, R3, R76 ;  /* 0x00000003004c7223 */ /* 0x040fe2000001014c */
[----:B------:R-:W-:Y:S02]  /*20b70*/  FMNMX3.FTZ R5, R9, R180, R178, !PT ;  /* 0x000000b409057276 */ /* 0x000fe400078100b2 */
        /* <DEDUP_REMOVED lines=16> */
[----:B------:R-:W-:Y:S02]  /*20c80*/  I2FP.F32.S32 R11, R11 ;  /* 0x0000000b000b7245 */ /* 0x000fe40000201400 */
[----:B------:R-:W-:Y:S02]  /*20c90*/  FMNMX3.FTZ R7, R7, R106, R104, !PT ;  /* 0x0000006a07077276 */ /* 0x000fe40007810068 */
[----:B------:R-:W-:Y:S01]  /*20ca0*/  IABS R3, R3 ;  /* 0x0000000300037213 */ /* 0x000fe20000000000 */
[CC--:B------:R-:W-:Y:S01]  /*20cb0*/  FFMA.FTZ R40, -R0.reuse, R11.reuse, R40 ;  /* 0x0000000b00287223 */ /* 0x0c0fe20000010128 */
[----:B------:R-:W-:Y:S01]  /*20cc0*/  FMNMX3.FTZ R9, R9, R86, R82, !PT ;  /* 0x0000005609097276 */ /* 0x000fe20007810052 */
[C---:B------:R-:W-:Y:S01]  /*20cd0*/  FFMA.FTZ R84, -R0.reuse, R11, R84 ;  /* 0x0000000b00547223 */ /* 0x040fe20000010154 */
[C---:B------:R-:W-:Y:S02]  /*20ce0*/  IADD3 R4, PT, PT, R247.reuse, -0x101, RZ ;  /* 0xfffffefff7047810 */ /* 0x040fe40007ffe0ff */
[----:B------:R-:W-:Y:S02]  /*20cf0*/  IADD3 R5, PT, PT, R247, -0x100, RZ ;  /* 0xffffff00f7057810 */ /* 0x000fe40007ffe0ff */
        /* <DEDUP_REMOVED lines=25> */
[----:B------:R-:W-:Y:S05]  /*20e90*/  LOP3.LUT R11, R226, 0x200, R11, 0xf8, !PT ;  /* 0x00000200e20b7812 */ /* 0x000fea00078ef80b */
        /* <DEDUP_REMOVED lines=28> */
[----:B------:R-:W2:Y:S01]  /*21060*/  LDSM.16.MT88.4 R20, [R68+0xa000] ;  /* 0x00a000004414783b */ /* 0x000ea20000004200 */
[----:B------:R-:W-:Y:S01]  /*21070*/  MUFU.EX2 R81, R81 ;  /* 0x0000005100517308 */ /* 0x000fe20000000800 */
[----:B------:R-:W-:Y:S01]  /*21080*/  IADD3 R8, PT, PT, R70, 0xa000, RZ ;  /* 0x0000a00046087810 */ /* 0x000fe20007ffe0ff */
[-C--:B------:R-:W-:Y:S01]  /*21090*/  FFMA.FTZ R95, R52, R36.reuse, -R75 ;  /* 0x00000024345f7223 */ /* 0x080fe2000001084b */
[-CC-:B------:R-:W-:Y:S07]  /*210a0*/  FFMA.FTZ R32, R58, R36.reuse, -R77.reuse ;  /* 0x000000243a207223 */ /* 0x180fee000001084d */
[----:B------:R-:W3:Y:S01]  /*210b0*/  MUFU.EX2 R41, R41 ;  /* 0x0000002900297308 */ /* 0x000ee20000000800 */
[----:B------:R-:W-:Y:S01]  /*210c0*/  @P2 IADD3 R43, PT, PT, R8, -0x40, RZ ;  /* 0xffffffc0082b2810 */ /* 0x000fe20007ffe0ff */
[-CC-:B------:R-:W-:Y:S01]  /*210d0*/  FFMA.FTZ R33, R62, R36.reuse, -R77.reuse ;  /* 0x000000243e217223 */ /* 0x180fe2000001084d */
[-CC-:B------:R-:W-:Y:S07]  /*210e0*/  FFMA.FTZ R91, R56, R36.reuse, -R77.reuse ;  /* 0x00000024385b7223 */ /* 0x180fee000001084d */
[----:B------:R-:W4:Y:S01]  /*210f0*/  MUFU.EX2 R42, R42 ;  /* 0x0000002a002a7308 */ /* 0x000f220000000800 */
[----:B------:R-:W-:Y:S01]  /*21100*/  IADD3 R69, PT, PT, R69, R43, RZ ;  /* 0x0000002b45457210 */ /* 0x000fe20007ffe0ff */
[----:B------:R-:W5:Y:S01]  /*21110*/  LDSM.16.MT88.4 R28, [R43] ;  /* 0x000000002b1c783b */ /* 0x000f620000004200 */
[-C--:B------:R-:W-:Y:S07]  /*21120*/  FFMA.FTZ R89, R61, R36.reuse, -R77 ;  /* 0x000000243d597223 */ /* 0x080fee000001084d */
[----:B------:R-:W-:Y:S01]  /*21130*/  MUFU.EX2 R87, R87 ;  /* 0x0000005700577308 */ /* 0x000fe20000000800 */
[-C--:B------:R-:W-:Y:S01]  /*21140*/  FFMA.FTZ R226, R125, R36.reuse, -R75 ;  /* 0x000000247de27223 */ /* 0x080fe2000001084b */
[-CC-:B------:R-:W-:Y:S01]  /*21150*/  FFMA.FTZ R96, R96, R36.reuse, -R77.reuse ;  /* 0x0000002460607223 */ /* 0x180fe2000001084d */
[-C--:B------:R-:W-:Y:S07]  /*21160*/  FFMA.FTZ R213, R213, R36.reuse, -R77 ;  /* 0x00000024d5d57223 */ /* 0x080fee000001084d */
[----:B------:R-:W1:Y:S01]  /*21170*/  MUFU.EX2 R85, R85 ;  /* 0x0000005500557308 */ /* 0x000e620000000800 */
[--C-:B------:R-:W-:Y:S01]  /*21180*/  FFMA.FTZ R177, R177, R36, -R75.reuse ;  /* 0x00000024b1b17223 */ /* 0x100fe2000001084b */
[C---:B---3--:R-:W-:Y:S01]  /*21190*/  FMUL.FTZ R6, R41.reuse, R162 ;  /* 0x000000a229067220 */ /* 0x048fe20000410000 */
[C---:B------:R-:W-:Y:S07]  /*211a0*/  FMUL.FTZ R7, R41.reuse, R163 ;  /* 0x000000a329077220 */ /* 0x040fee0000410000 */
[----:B------:R-:W-:Y:S01]  /*211b0*/  MUFU.EX2 R128, R128 ;  /* 0x0000008000807308 */ /* 0x000fe20000000800 */
[C---:B------:R-:W-:Y:S01]  /*211c0*/  FMUL.FTZ R10, R41.reuse, R158 ;  /* 0x0000009e290a7220 */ /* 0x040fe20000410000 */
[C---:B----4-:R-:W-:Y:S01]  /*211d0*/  FMUL.FTZ R4, R42.reuse, R160 ;  /* 0x000000a02a047220 */ /* 0x050fe20000410000 */
[C---:B------:R-:W-:Y:S07]  /*211e0*/  FMUL.FTZ R5, R42.reuse, R161 ;  /* 0x000000a12a057220 */ /* 0x040fee0000410000 */
[----:B------:R-:W3:Y:S01]  /*211f0*/  MUFU.EX2 R83, R83 ;  /* 0x0000005300537308 */ /* 0x000ee20000000800 */
[----:B------:R-:W-:Y:S01]  /*21200*/  FMUL.FTZ R11, R41, R159 ;  /* 0x0000009f290b7220 */ /* 0x000fe20000410000 */
[C---:B------:R-:W-:Y:S01]  /*21210*/  FMUL.FTZ R8, R42.reuse, R156 ;  /* 0x0000009c2a087220 */ /* 0x040fe20000410000 */
[C---:B------:R-:W-:Y:S07]  /*21220*/  FMUL.FTZ R9, R42.reuse, R157 ;  /* 0x0000009d2a097220 */ /* 0x040fee0000410000 */
[----:B------:R-:W-:Y:S01]  /*21230*/  MUFU.EX2 R124, R124 ;  /* 0x0000007c007c7308 */ /* 0x000fe20000000800 */
[----:B------:R-:W4:Y:S01]  /*21240*/  LDSM.16.MT88.4 R48, [R69] ;  /* 0x000000004530783b */ /* 0x000f220000004200 */
[----:B-1----:R-:W-:Y:S01]  /*21250*/  F2FP.F16.F32.PACK_AB R44, R85, R87 ;  /* 0x00000057552c723e */ /* 0x002fe200000000ff */
[C---:B------:R-:W-:Y:S07]  /*21260*/  FMUL.FTZ R18, R41.reuse, R150 ;  /* 0x0000009629127220 */ /* 0x040fee0000410000 */
[----:B------:R-:W1:Y:S01]  /*21270*/  MUFU.EX2 R79, R79 ;  /* 0x0000004f004f7308 */ /* 0x000e620000000800 */
[C---:B------:R-:W-:Y:S01]  /*21280*/  FMUL.FTZ R19, R41.reuse, R151 ;  /* 0x0000009729137220 */ /* 0x040fe20000410000 */
[C---:B------:R-:W-:Y:S01]  /*21290*/  FMUL.FTZ R16, R42.reuse, R148 ;  /* 0x000000942a107220 */ /* 0x040fe20000410000 */
[----:B------:R-:W-:Y:S07]  /*212a0*/  FMUL.FTZ R17, R42, R149 ;  /* 0x000000952a117220 */ /* 0x000fee0000410000 */
[----:B------:R-:W2:Y:S01]  /*212b0*/  MUFU.EX2 R126, R126 ;  /* 0x0000007e007e7308 */ /* 0x000ea20000000800 */
[----:B------:R-:W-:Y:S01]  /*212c0*/  FMUL.FTZ R26, R41, R142 ;  /* 0x0000008e291a7220 */ /* 0x000fe20000410000 */
[----:B---3--:R-:W-:Y:S01]  /*212d0*/  F2FP.F16.F32.PACK_AB R45, R83, R128 ;  /* 0x00000080532d723e */ /* 0x008fe200000000ff */
[-C--:B------:R-:W-:Y:S01]  /*212e0*/  FFMA.FTZ R142, R54, R36.reuse, -R75 ;  /* 0x00000024368e7223 */ /* 0x080fe2000001084b */
[----:B------:R-:W-:Y:S01]  /*212f0*/  LDSM.16.MT88.4 R56, [R68+0xa800] ;  /* 0x00a800004438783b */ /* 0x000fe20000004200 */
[--C-:B------:R-:W-:Y:S01]  /*21300*/  FFMA.FTZ R150, R66, R36, -R77.reuse ;  /* 0x0000002442967223 */ /* 0x100fe2000001084d */
[C---:B------:R-:W-:Y:S04]  /*21310*/  FMUL.FTZ R34, R41.reuse, R134 ;  /* 0x0000008629227220 */ /* 0x040fe80000410000 */
[----:B------:R-:W-:Y:S01]  /*21320*/  MUFU.EX2 R91, R91 ;  /* 0x0000005b005b7308 */ /* 0x000fe20000000800 */
[----:B------:R-:W-:Y:S01]  /*21330*/  FMUL.FTZ R35, R41, R135 ;  /* 0x0000008729237220 */ /* 0x000fe20000410000 */
[----:B------:R-:W-:Y:S01]  /*21340*/  FFMA.FTZ R156, R113, R36, -R77 ;  /* 0x00000024719c7223 */ /* 0x000fe2000001084d */
[----:B-1----:R-:W-:Y:S07]  /*21350*/  F2FP.F16.F32.PACK_AB R46, R79, R124 ;  /* 0x0000007c4f2e723e */ /* 0x002fee00000000ff */
[----:B------:R-:W-:Y:S01]  /*21360*/  MUFU.EX2 R142, R142 ;  /* 0x0000008e008e7308 */ /* 0x000fe20000000800 */
[----:B------:R-:W1:Y:S01]  /*21370*/  LDSM.16.MT88.4 R52, [R70+0xa800] ;  /* 0x00a800004634783b */ /* 0x000e620000004200 */
[--C-:B------:R-:W-:Y:S01]  /*21380*/  FFMA.FTZ R151, R195, R36, -R75.reuse ;  /* 0x00000024c3977223 */ /* 0x100fe2000001084b */
[----:B--2---:R-:W-:Y:S07]  /*21390*/  F2FP.F16.F32.PACK_AB R47, R81, R126 ;  /* 0x0000007e512f723e */ /* 0x004fee00000000ff */
[----:B------:R-:W-:Y:S01]  /*213a0*/  MUFU.EX2 R95, R95 ;  /* 0x0000005f005f7308 */ /* 0x000fe20000000800 */
[-C--:B------:R-:W-:Y:S01]  /*213b0*/  FFMA.FTZ R149, R187, R36.reuse, -R75 ;  /* 0x00000024bb957223 */ /* 0x080fe2000001084b */
[-C--:B------:R-:W-:Y:S01]  /*213c0*/  FFMA.FTZ R157, R183, R36.reuse, -R77 ;  /* 0x00000024b79d7223 */ /* 0x080fe2000001084d */
[-CC-:B------:R-:W-:Y:S07]  /*213d0*/  FFMA.FTZ R159, R175, R36.reuse, -R75.reuse ;  /* 0x00000024af9f7223 */ /* 0x180fee000001084b */
[----:B------:R-:W-:Y:S01]  /*213e0*/  MUFU.EX2 R151, R151 ;  /* 0x0000009700977308 */ /* 0x000fe20000000800 */
[----:B------:R-:W-:Y:S01]  /*213f0*/  FMUL.FTZ R27, R41, R143 ;  /* 0x0000008f291b7220 */ /* 0x000fe20000410000 */
[C---:B------:R-:W-:Y:S08]  /*21400*/  HMMA.16816.F32 R4, R44.reuse, R12, R4 ;  /* 0x0000000c2c04723c */ /* 0x040ff00000001804 */
[----:B------:R-:W-:Y:S01]  /*21410*/  MUFU.EX2 R149, R149 ;  /* 0x0000009500957308 */ /* 0x000fe20000000800 */
[--C-:B------:R-:W-:Y:S09]  /*21420*/  FFMA.FTZ R143, R185, R36, -R75.reuse ;  /* 0x00000024b98f7223 */ /* 0x100ff2000001084b */
[----:B------:R-:W-:Y:S01]  /*21430*/  MUFU.EX2 R157, R157 ;  /* 0x0000009d009d7308 */ /* 0x000fe20000000800 */
[C---:B------:R-:W-:Y:S01]  /*21440*/  FMUL.FTZ R12, R42.reuse, R152 ;  /* 0x000000982a0c7220 */ /* 0x040fe20000410000 */
[C---:B------:R-:W-:Y:S08]  /*21450*/  HMMA.16816.F32 R8, R44.reuse, R14, R8 ;  /* 0x0000000e2c08723c */ /* 0x040ff00000001808 */
[----:B------:R-:W-:Y:S01]  /*21460*/  MUFU.EX2 R159, R159 ;  /* 0x0000009f009f7308 */ /* 0x000fe20000000800 */
[C---:B------:R-:W-:Y:S01]  /*21470*/  FMUL.FTZ R14, R41.reuse, R154 ;  /* 0x0000009a290e7220 */ /* 0x040fe20000410000 */
[----:B------:R-:W-:Y:S01]  /*21480*/  FMUL.FTZ R15, R41, R155 ;  /* 0x0000009b290f7220 */ /* 0x000fe20000410000 */
[C---:B------:R-:W-:Y:S01]  /*21490*/  FMUL.FTZ R13, R42.reuse, R153 ;  /* 0x000000992a0d7220 */ /* 0x040fe20000410000 */
[-CC-:B------:R-:W-:Y:S06]  /*214a0*/  FFMA.FTZ R154, R67, R36.reuse, -R75.reuse ;  /* 0x00000024439a7223 */ /* 0x180fec000001084b */
[----:B------:R-:W-:Y:S01]  /*214b0*/  MUFU.EX2 R143, R143 ;  /* 0x0000008f008f7308 */ /* 0x000fe20000000800 */
[----:B------:R-:W-:Y:S01]  /*214c0*/  FFMA.FTZ R152, R111, R36, -R75 ;  /* 0x000000246f987223 */ /* 0x000fe2000001084b */
[C---:B------:R-:W-:Y:S01]  /*214d0*/  FMUL.FTZ R24, R42.reuse, R140 ;  /* 0x0000008c2a187220 */ /* 0x040fe20000410000 */
[C---:B------:R-:W-:Y:S07]  /*214e0*/  FMUL.FTZ R25, R42.reuse, R141 ;  /* 0x0000008d2a197220 */ /* 0x040fee0000410000 */
[----:B------:R2:W3:Y:S01]  /*214f0*/  MUFU.EX2 R140, R32 ;  /* 0x00000020008c7308 */ /* 0x0004e20000000800 */
[C---:B------:R-:W-:Y:S09]  /*21500*/  HMMA.16816.F32 R12, R44.reuse, R20, R12 ;  /* 0x000000142c0c723c */ /* 0x040ff2000000180c */
[----:B------:R-:W-:Y:S01]  /*21510*/  MUFU.EX2 R150, R150 ;  /* 0x0000009600967308 */ /* 0x000fe20000000800 */
[--C-:B------:R-:W-:Y:S01]  /*21520*/  FFMA.FTZ R141, R191, R36, -R77.reuse ;  /* 0x00000024bf8d7223 */ /* 0x100fe2000001084d */
[C---:B------:R-:W-:Y:S01]  /*21530*/  FMUL.FTZ R20, R42.reuse, R144 ;  /* 0x000000902a147220 */ /* 0x040fe20000410000 */
[C---:B------:R-:W-:Y:S07]  /*21540*/  FMUL.FTZ R21, R42.reuse, R145 ;  /* 0x000000912a157220 */ /* 0x040fee0000410000 */
[----:B------:R-:W-:Y:S01]  /*21550*/  MUFU.EX2 R156, R156 ;  /* 0x0000009c009c7308 */ /* 0x000fe20000000800 */
[C---:B------:R-:W-:Y:S03]  /*21560*/  HMMA.16816.F32 R16, R44.reuse, R22, R16 ;  /* 0x000000162c10723c */ /* 0x040fe60000001810 */
[C---:B------:R-:W-:Y:S01]  /*21570*/  FMUL.FTZ R22, R41.reuse, R146 ;  /* 0x0000009229167220 */ /* 0x040fe20000410000 */
[----:B------:R-:W-:Y:S05]  /*21580*/  FMUL.FTZ R23, R41, R147 ;  /* 0x0000009329177220 */ /* 0x000fea0000410000 */
[----:B------:R-:W-:Y:S01]  /*21590*/  MUFU.EX2 R141, R141 ;  /* 0x0000008d008d7308 */ /* 0x000fe20000000800 */
[C---:B--2---:R-:W-:Y:S01]  /*215a0*/  FMUL.FTZ R32, R42.reuse, R132 ;  /* 0x000000842a207220 */ /* 0x044fe20000410000 */
[-CC-:B------:R-:W-:Y:S01]  /*215b0*/  FFMA.FTZ R148, R107, R36.reuse, -R77.reuse ;  /* 0x000000246b947223 */ /* 0x180fe2000001084d */
[-C--:B------:R-:W-:Y:S01]  /*215c0*/  FFMA.FTZ R107, R105, R36.reuse, -R77 ;  /* 0x00000024696b7223 */ /* 0x080fe2000001084d */
[--C-:B------:R-:W-:Y:S06]  /*215d0*/  FFMA.FTZ R105, R65, R36, -R75.reuse ;  /* 0x0000002441697223 */ /* 0x100fec000001084b */
[----:B------:R-:W-:Y:S01]  /*215e0*/  MUFU.EX2 R175, R177 ;  /* 0x000000b100af7308 */ /* 0x000fe20000000800 */
[C---:B-----5:R-:W-:Y:S03]  /*215f0*/  HMMA.16816.F32 R20, R44.reuse, R28, R20 ;  /* 0x0000001c2c14723c */ /* 0x060fe60000001814 */
[C---:B------:R-:W-:Y:S01]  /*21600*/  FMUL.FTZ R28, R42.reuse, R136 ;  /* 0x000000882a1c7220 */ /* 0x040fe20000410000 */
[----:B------:R-:W-:Y:S01]  /*21610*/  FMUL.FTZ R29, R42, R137 ;  /* 0x000000892a1d7220 */ /* 0x000fe20000410000 */
[--C-:B------:R-:W-:Y:S04]  /*21620*/  FFMA.FTZ R137, R60, R36, -R75.reuse ;  /* 0x000000243c897223 */ /* 0x100fe8000001084b */
[----:B------:R-:W-:Y:S01]  /*21630*/  MUFU.EX2 R148, R148 ;  /* 0x0000009400947308 */ /* 0x000fe20000000800 */
[----:B------:R-:W2:Y:S01]  /*21640*/  LDSM.16.MT88.4 R60, [R43+0x800] ;  /* 0x000800002b3c783b */ /* 0x000ea20000004200 */
[C---:B------:R-:W-:Y:S08]  /*21650*/  HMMA.16816.F32 R24, R44.reuse, R30, R24 ;  /* 0x0000001e2c18723c */ /* 0x040ff00000001818 */
[----:B------:R-:W-:Y:S01]  /*21660*/  MUFU.EX2 R89, R89 ;  /* 0x0000005900597308 */ /* 0x000fe20000000800 */
[----:B------:R-:W-:Y:S01]  /*21670*/  FMUL.FTZ R30, R41, R138 ;  /* 0x0000008a291e7220 */ /* 0x000fe20000410000 */
[-CC-:B------:R-:W-:Y:S01]  /*21680*/  FFMA.FTZ R136, R93, R36.reuse, -R75.reuse ;  /* 0x000000245d887223 */ /* 0x180fe2000001084b */
[----:B------:R-:W-:Y:S07]  /*21690*/  FMUL.FTZ R31, R41, R139 ;  /* 0x0000008b291f7220 */ /* 0x000fee0000410000 */
[----:B------:R5:W1:Y:S01]  /*216a0*/  MUFU.EX2 R138, R33 ;  /* 0x00000021008a7308 */ /* 0x000a620000000800 */
[-C--:B------:R-:W-:Y:S01]  /*216b0*/  FFMA.FTZ R160, R115, R36.reuse, -R75 ;  /* 0x0000002473a07223 */ /* 0x080fe2000001084b */
[-C--:B------:R-:W-:Y:S01]  /*216c0*/  FFMA.FTZ R135, R207, R36.reuse, -R77 ;  /* 0x00000024cf877223 */ /* 0x080fe2000001084d */
[-C--:B------:R-:W-:Y:S07]  /*216d0*/  FFMA.FTZ R139, R193, R36.reuse, -R75 ;  /* 0x00000024c18b7223 */ /* 0x080fee000001084b */
[----:B------:R-:W-:Y:S01]  /*216e0*/  MUFU.EX2 R93, R137 ;  /* 0x00000089005d7308 */ /* 0x000fe20000000800 */
[-CC-:B------:R-:W-:Y:S01]  /*216f0*/  FFMA.FTZ R145, R189, R36.reuse, -R77.reuse ;  /* 0x00000024bd917223 */ /* 0x180fe2000001084d */
[C---:B----4-:R-:W-:Y:S08]  /*21700*/  HMMA.16816.F32 R28, R44.reuse, R48, R28 ;  /* 0x000000302c1c723c */ /* 0x050ff0000000181c */
[----:B------:R-:W4:Y:S01]  /*21710*/  MUFU.EX2 R134, R136 ;  /* 0x0000008800867308 */ /* 0x000f220000000800 */
[-CC-:B------:R-:W-:Y:S01]  /*21720*/  FFMA.FTZ R153, R181, R36.reuse, -R77.reuse ;  /* 0x00000024b5997223 */ /* 0x180fe2000001084d */
[-C--:B------:R-:W-:Y:S01]  /*21730*/  FFMA.FTZ R163, R179, R36.reuse, -R77 ;  /* 0x00000024b3a37223 */ /* 0x080fe2000001084d */
[-CC-:B------:R-:W-:Y:S07]  /*21740*/  FFMA.FTZ R161, R169, R36.reuse, -R75.reuse ;  /* 0x00000024a9a17223 */ /* 0x180fee000001084b */
[----:B------:R-:W-:Y:S01]  /*21750*/  MUFU.EX2 R107, R107 ;  /* 0x0000006b006b7308 */ /* 0x000fe20000000800 */
[-CC-:B------:R-:W-:Y:S01]  /*21760*/  FFMA.FTZ R169, R214, R36.reuse, -R75.reuse ;  /* 0x00000024d6a97223 */ /* 0x180fe2000001084b */
[----:B-----5:R-:W-:Y:S01]  /*21770*/  FMUL.FTZ R33, R42, R133 ;  /* 0x000000852a217220 */ /* 0x020fe20000410000 */
[-C--:B------:R-:W-:Y:S07]  /*21780*/  FFMA.FTZ R100, R100, R36.reuse, -R75 ;  /* 0x0000002464647223 */ /* 0x080fee000001084b */
[----:B------:R-:W-:Y:S01]  /*21790*/  MUFU.EX2 R115, R213 ;  /* 0x000000d500737308 */ /* 0x000fe20000000800 */
[-C--:B------:R-:W-:Y:S01]  /*217a0*/  FFMA.FTZ R144, R251, R36.reuse, -R77 ;  /* 0x00000024fb907223 */ /* 0x080fe2000001084d */
[-CC-:B------:R-:W-:Y:S01]  /*217b0*/  FFMA.FTZ R146, R97, R36.reuse, -R75.reuse ;  /* 0x0000002461927223 */ /* 0x180fe2000001084b */
[----:B------:R-:W-:Y:S07]  /*217c0*/  FFMA.FTZ R101, R101, R36, -R75 ;  /* 0x0000002465657223 */ /* 0x000fee000001084b */
[----:B------:R-:W-:Y:S01]  /*217d0*/  MUFU.EX2 R135, R135 ;  /* 0x0000008700877308 */ /* 0x000fe20000000800 */
[----:B------:R-:W-:Y:S01]  /*217e0*/  HMMA.16816.F32 R32, R44, R50, R32 ;  /* 0x000000322c20723c */ /* 0x000fe20000001820 */
[----:B------:R-:W5:Y:S02]  /*217f0*/  LDSM.16.MT88.4 R48, [R69+0x800] ;  /* 0x000800004530783b */ /* 0x000f640000004200 */
[----:B---3--:R-:W-:Y:S06]  /*21800*/  F2FP.F16.F32.PACK_AB R44, R91, R140 ;  /* 0x0000008c5b2c723e */ /* 0x008fec00000000ff */
[----:B------:R-:W-:Y:S01]  /*21810*/  MUFU.EX2 R139, R139 ;  /* 0x0000008b008b7308 */ /* 0x000fe20000000800 */
[----:B------:R-:W-:Y:S01]  /*21820*/  F2FP.F16.F32.PACK_AB R45, R95, R142 ;  /* 0x0000008e5f2d723e */ /* 0x000fe200000000ff */
[----:B------:R-:W-:Y:S01]  /*21830*/  FFMA.FTZ R132, R99, R36, -R77 ;  /* 0x0000002463847223 */ /* 0x000fe2000001084d */
[----:B-1----:R-:W-:Y:S07]  /*21840*/  F2FP.F16.F32.PACK_AB R46, R89, R138 ;  /* 0x0000008a592e723e */ /* 0x002fee00000000ff */
[----:B------:R-:W-:Y:S01]  /*21850*/  MUFU.EX2 R145, R145 ;  /* 0x0000009100917308 */ /* 0x000fe20000000800 */
[----:B----4-:R-:W-:Y:S01]  /*21860*/  F2FP.F16.F32.PACK_AB R47, R134, R93 ;  /* 0x0000005d862f723e */ /* 0x010fe200000000ff */
[-CC-:B------:R-:W-:Y:S01]  /*21870*/  FFMA.FTZ R136, R217, R36.reuse, -R75.reuse ;  /* 0x00000024d9887223 */ /* 0x180fe2000001084b */
[-C--:B------:R-:W-:Y:S07]  /*21880*/  FFMA.FTZ R103, R103, R36.reuse, -R75 ;  /* 0x0000002467677223 */ /* 0x080fee000001084b */
[----:B------:R-:W-:Y:S01]  /*21890*/  MUFU.EX2 R153, R153 ;  /* 0x0000009900997308 */ /* 0x000fe20000000800 */
[-C--:B------:R-:W-:Y:S01]  /*218a0*/  FFMA.FTZ R133, R167, R36.reuse, -R77 ;  /* 0x00000024a7857223 */ /* 0x080fe2000001084d */
[-CC-:B------:R-:W-:Y:S01]  /*218b0*/  FFMA.FTZ R167, R171, R36.reuse, -R75.reuse ;  /* 0x00000024aba77223 */ /* 0x180fe2000001084b */
[-C--:B------:R-:W-:Y:S01]  /*218c0*/  FFMA.FTZ R171, R252, R36.reuse, -R75 ;  /* 0x00000024fcab7223 */ /* 0x080fe2000001084b */
[C---:B------:R-:W-:Y:S06]  /*218d0*/  HMMA.16816.F32 R4, R44.reuse, R52, R4 ;  /* 0x000000342c04723c */ /* 0x040fec0000001804 */
[----:B------:R-:W-:Y:S01]  /*218e0*/  MUFU.EX2 R163, R163 ;  /* 0x000000a300a37308 */ /* 0x000fe20000000800 */
[-CC-:B------:R-:W-:Y:S01]  /*218f0*/  FFMA.FTZ R219, R219, R36.reuse, -R77.reuse ;  /* 0x00000024dbdb7223 */ /* 0x180fe2000001084d */
[-C--:B------:R-:W-:Y:S08]  /*21900*/  FFMA.FTZ R158, R215, R36.reuse, -R77 ;  /* 0x00000024d79e7223 */ /* 0x080ff0000001084d */
[----:B------:R-:W-:Y:S01]  /*21910*/  MUFU.EX2 R161, R161 ;  /* 0x000000a100a17308 */ /* 0x000fe20000000800 */
[-CC-:B------:R-:W-:Y:S01]  /*21920*/  FFMA.FTZ R162, R209, R36.reuse, -R75.reuse ;  /* 0x00000024d1a27223 */ /* 0x180fe2000001084b */
[-CC-:B------:R-:W-:Y:S01]  /*21930*/  FFMA.FTZ R117, R117, R36.reuse, -R75.reuse ;  /* 0x0000002475757223 */ /* 0x180fe2000001084b */
[C---:B------:R-:W-:Y:S01]  /*21940*/  HMMA.16816.F32 R8, R44.reuse, R54, R8 ;  /* 0x000000362c08723c */ /* 0x040fe20000001808 */
[----:B------:R-:W1:Y:S06]  /*21950*/  LDSM.16.MT88.4 R52, [R70+0xb000] ;  /* 0x00b000004634783b */ /* 0x000e6c0000004200 */
[----:B------:R-:W-:Y:S01]  /*21960*/  MUFU.EX2 R144, R144 ;  /* 0x0000009000907308 */ /* 0x000fe20000000800 */
[-C--:B------:R-:W-:Y:S01]  /*21970*/  FFMA.FTZ R211, R211, R36.reuse, -R75 ;  /* 0x00000024d3d37223 */ /* 0x080fe2000001084b */
[-CC-:B------:R-:W-:Y:S01]  /*21980*/  FFMA.FTZ R166, R131, R36.reuse, -R77.reuse ;  /* 0x0000002483a67223 */ /* 0x180fe2000001084d */
[-C--:B------:R-:W-:Y:S07]  /*21990*/  FFMA.FTZ R205, R205, R36.reuse, -R77 ;  /* 0x00000024cdcd7223 */ /* 0x080fee000001084d */
[----:B------:R3:W4:Y:S01]  /*219a0*/  MUFU.EX2 R97, R133 ;  /* 0x0000008500617308 */ /* 0x0007220000000800 */
[-C--:B------:R-:W-:Y:S01]  /*219b0*/  FFMA.FTZ R203, R203, R36.reuse, -R75 ;  /* 0x00000024cbcb7223 */ /* 0x080fe2000001084b */
[C---:B------:R-:W-:Y:S08]  /*219c0*/  HMMA.16816.F32 R12, R44.reuse, R56, R12 ;  /* 0x000000382c0c723c */ /* 0x040ff0000000180c */
[----:B------:R-:W-:Y:S01]  /*219d0*/  MUFU.EX2 R146, R146 ;  /* 0x0000009200927308 */ /* 0x000fe20000000800 */
[-CC-:B------:R-:W-:Y:S01]  /*219e0*/  FFMA.FTZ R201, R201, R36.reuse, -R77.reuse ;  /* 0x00000024c9c97223 */ /* 0x180fe2000001084d */
[-CC-:B------:R-:W-:Y:S01]  /*219f0*/  FFMA.FTZ R147, R199, R36.reuse, -R77.reuse ;  /* 0x00000024c7937223 */ /* 0x180fe2000001084d */
[-CC-:B------:R-:W-:Y:S07]  /*21a00*/  FFMA.FTZ R137, R197, R36.reuse, -R77.reuse ;  /* 0x00000024c5897223 */ /* 0x180fee000001084d */
[----:B------:R-:W1:Y:S01]  /*21a10*/  MUFU.EX2 R101, R101 ;  /* 0x0000006500657308 */ /* 0x000e620000000800 */
[-CC-:B------:R-:W-:Y:S01]  /*21a20*/  FFMA.FTZ R155, R173, R36.reuse, -R77.reuse ;  /* 0x00000024ad9b7223 */ /* 0x180fe2000001084d */
[C---:B------:R-:W-:Y:S01]  /*21a30*/  HMMA.16816.F32 R16, R44.reuse, R58, R16 ;  /* 0x0000003a2c10723c */ /* 0x040fe20000001810 */
[----:B------:R-:W1:Y:S07]  /*21a40*/  LDSM.16.MT88.4 R56, [R68+0xb000] ;  /* 0x00b000004438783b */ /* 0x000e6e0000004200 */
[----:B------:R-:W-:Y:S01]  /*21a50*/  MUFU.EX2 R99, R219 ;  /* 0x000000db00637308 */ /* 0x000fe20000000800 */
[-C--:B------:R-:W-:Y:S01]  /*21a60*/  FFMA.FTZ R129, R129, R36.reuse, -R77 ;  /* 0x0000002481817223 */ /* 0x080fe2000001084d */
[-CC-:B---3--:R-:W-:Y:S01]  /*21a70*/  FFMA.FTZ R133, R121, R36.reuse, -R75.reuse ;  /* 0x0000002479857223 */ /* 0x188fe2000001084b */
[-C--:B------:R-:W-:Y:S07]  /*21a80*/  FFMA.FTZ R220, R220, R36.reuse, -R75 ;  /* 0x00000024dcdc7223 */ /* 0x080fee000001084b */
[----:B------:R-:W3:Y:S01]  /*21a90*/  MUFU.EX2 R132, R132 ;  /* 0x0000008400847308 */ /* 0x000ee20000000800 */
[-CC-:B------:R-:W-:Y:S01]  /*21aa0*/  FFMA.FTZ R218, R218, R36.reuse, -R77.reuse ;  /* 0x00000024dada7223 */ /* 0x180fe2000001084d */
[C---:B--2---:R-:W-:Y:S08]  /*21ab0*/  HMMA.16816.F32 R20, R44.reuse, R60, R20 ;  /* 0x0000003c2c14723c */ /* 0x044ff00000001814 */
[----:B------:R-:W-:Y:S01]  /*21ac0*/  MUFU.EX2 R136, R136 ;  /* 0x0000008800887308 */ /* 0x000fe20000000800 */
[-C--:B------:R-:W-:Y:S01]  /*21ad0*/  FFMA.FTZ R173, R210, R36.reuse, -R77 ;  /* 0x00000024d2ad7223 */ /* 0x080fe2000001084d */
[-CC-:B------:R-:W-:Y:S01]  /*21ae0*/  FFMA.FTZ R179, R206, R36.reuse, -R75.reuse ;  /* 0x00000024ceb37223 */ /* 0x180fe2000001084b */
[-C--:B------:R-:W-:Y:S07]  /*21af0*/  FFMA.FTZ R204, R204, R36.reuse, -R75 ;  /* 0x00000024cccc7223 */ /* 0x080fee000001084b */
[----:B------:R-:W2:Y:S01]  /*21b00*/  MUFU.EX2 R103, R103 ;  /* 0x0000006700677308 */ /* 0x000ea20000000800 */
[-C--:B------:R-:W-:Y:S01]  /*21b10*/  FFMA.FTZ R177, R202, R36.reuse, -R77 ;  /* 0x00000024cab17223 */ /* 0x080fe2000001084d */
[C---:B------:R-:W-:Y:S01]  /*21b20*/  HMMA.16816.F32 R24, R44.reuse, R62, R24 ;  /* 0x0000003e2c18723c */ /* 0x040fe20000001818 */
[----:B------:R-:W2:Y:S07]  /*21b30*/  LDSM.16.MT88.4 R60, [R43+0x1000] ;  /* 0x001000002b3c783b */ /* 0x000eae0000004200 */
[----:B------:R-:W-:Y:S01]  /*21b40*/  MUFU.EX2 R154, R154 ;  /* 0x0000009a009a7308 */ /* 0x000fe20000000800 */
[-CC-:B------:R-:W-:Y:S01]  /*21b50*/  FFMA.FTZ R181, R200, R36.reuse, -R75.reuse ;  /* 0x00000024c8b57223 */ /* 0x180fe2000001084b */
[-C--:B------:R-:W-:Y:S01]  /*21b60*/  FFMA.FTZ R198, R198, R36.reuse, -R75 ;  /* 0x00000024c6c67223 */ /* 0x080fe2000001084b */
[-CC-:B------:R-:W-:Y:S07]  /*21b70*/  FFMA.FTZ R212, R212, R36.reuse, -R77.reuse ;  /* 0x00000024d4d47223 */ /* 0x180fee000001084d */
[----:B------:R-:W2:Y:S01]  /*21b80*/  MUFU.EX2 R105, R105 ;  /* 0x0000006900697308 */ /* 0x000ea20000000800 */
[-CC-:B------:R-:W-:Y:S01]  /*21b90*/  FFMA.FTZ R208, R208, R36.reuse, -R77.reuse ;  /* 0x00000024d0d07223 */ /* 0x180fe2000001084d */
[C---:B-----5:R-:W-:Y:S08]  /*21ba0*/  HMMA.16816.F32 R28, R44.reuse, R48, R28 ;  /* 0x000000302c1c723c */ /* 0x060ff0000000181c */
[----:B------:R-:W-:Y:S01]  /*21bb0*/  MUFU.EX2 R152, R152 ;  /* 0x0000009800987308 */ /* 0x000fe20000000800 */
[-C--:B------:R-:W-:Y:S01]  /*21bc0*/  FFMA.FTZ R183, R194, R36.reuse, -R77 ;  /* 0x00000024c2b77223 */ /* 0x080fe2000001084d */
[-C--:B------:R-:W-:Y:S01]  /*21bd0*/  FFMA.FTZ R185, R188, R36.reuse, -R75 ;  /* 0x00000024bcb97223 */ /* 0x080fe2000001084b */
[-C--:B------:R-:W-:Y:S07]  /*21be0*/  FFMA.FTZ R196, R196, R36.reuse, -R77 ;  /* 0x00000024c4c47223 */ /* 0x080fee000001084d */
[----:B------:R-:W-:Y:S01]  /*21bf0*/  MUFU.EX2 R158, R158 ;  /* 0x0000009e009e7308 */ /* 0x000fe20000000800 */
[----:B------:R-:W-:Y:S01]  /*21c00*/  FFMA.FTZ R192, R192, R36, -R75 ;  /* 0x00000024c0c07223 */ /* 0x000fe2000001084b */
[----:B------:R-:W-:Y:S01]  /*21c10*/  HMMA.16816.F32 R32, R44, R50, R32 ;  /* 0x000000322c20723c */ /* 0x000fe20000001820 */
[----:B------:R-:W5:Y:S07]  /*21c20*/  LDSM.16.MT88.4 R48, [R69+0x1000] ;  /* 0x001000004530783b */ /* 0x000f6e0000004200 */
[----:B------:R-:W-:Y:S01]  /*21c30*/  MUFU.EX2 R160, R160 ;  /* 0x000000a000a07308 */ /* 0x000fe20000000800 */
[----:B----4-:R-:W-:Y:S01]  /*21c40*/  F2FP.F16.F32.PACK_AB R44, R97, R144 ;  /* 0x00000090612c723e */ /* 0x010fe200000000ff */
[----:B------:R-:W-:Y:S01]  /*21c50*/  FFMA.FTZ R189, R178, R36, -R77 ;  /* 0x00000024b2bd7223 */ /* 0x000fe2000001084d */
[----:B-1----:R-:W-:Y:S07]  /*21c60*/  F2FP.F16.F32.PACK_AB R45, R101, R146 ;  /* 0x00000092652d723e */ /* 0x002fee00000000ff */
[----:B------:R-:W-:Y:S01]  /*21c70*/  MUFU.EX2 R162, R162 ;  /* 0x000000a200a27308 */ /* 0x000fe20000000800 */
[----:B---3--:R-:W-:Y:S01]  /*21c80*/  F2FP.F16.F32.PACK_AB R46, R132, R99 ;  /* 0x00000063842e723e */ /* 0x008fe200000000ff */
[----:B------:R-:W-:Y:S01]  /*21c90*/  FFMA.FTZ R191, R174, R36, -R75 ;  /* 0x00000024aebf7223 */ /* 0x000fe2000001084b */
[----:B--2---:R-:W-:Y:S07]  /*21ca0*/  F2FP.F16.F32.PACK_AB R47, R103, R136 ;  /* 0x00000088672f723e */ /* 0x004fee00000000ff */
        /* <DEDUP_REMOVED lines=9> */
[--C-:B------:R-:W-:Y:S01]  /*21d40*/  FFMA.FTZ R172, R172, R36, -R77.reuse ;  /* 0x00000024acac7223 */ /* 0x100fe2000001084d */
[----:B------:R-:W-:Y:S07]  /*21d50*/  FFMA.FTZ R128, R41, R250, R128 ;  /* 0x000000fa29807223 */ /* 0x000fee0000010080 */
[----:B------:R-:W-:Y:S01]  /*21d60*/  MUFU.EX2 R131, R203 ;  /* 0x000000cb00837308 */ /* 0x000fe20000000800 */
[-C--:B------:R-:W-:Y:S01]  /*21d70*/  FFMA.FTZ R41, R122, R36.reuse, -R77 ;  /* 0x000000247a297223 */ /* 0x080fe2000001084d */
[C---:B------:R-:W-:Y:S01]  /*21d80*/  HMMA.16816.F32 R8, R44.reuse, R54, R8 ;  /* 0x000000362c08723c */ /* 0x040fe20000001808 */
[----:B------:R-:W1:Y:S07]  /*21d90*/  LDSM.16.MT88.4 R52, [R70+0xb800] ;  /* 0x00b800004634783b */ /* 0x000e6e0000004200 */
[----:B------:R-:W-:Y:S01]  /*21da0*/  MUFU.EX2 R166, R166 ;  /* 0x000000a600a67308 */ /* 0x000fe20000000800 */
[----:B------:R-:W-:Y:S01]  /*21db0*/  FADD.FTZ R83, R83, R128 ;  /* 0x0000008053537221 */ /* 0x000fe20000010000 */
[-CC-:B------:R-:W-:Y:S01]  /*21dc0*/  FFMA.FTZ R118, R118, R36.reuse, -R75.reuse ;  /* 0x0000002476767223 */ /* 0x180fe2000001084b */
[-C--:B------:R-:W-:Y:S07]  /*21dd0*/  FFMA.FTZ R116, R116, R36.reuse, -R75 ;  /* 0x0000002474747223 */ /* 0x080fee000001084b */
[----:B------:R-:W-:Y:S01]  /*21de0*/  MUFU.EX2 R226, R226 ;  /* 0x000000e200e27308 */ /* 0x000fe20000000800 */
[----:B------:R-:W-:Y:S01]  /*21df0*/  FADD.FTZ R126, R126, R83 ;  /* 0x000000537e7e7221 */ /* 0x000fe20000010000 */
        /* <DEDUP_REMOVED lines=19> */
[----:B------:R-:W3:Y:S07]  /*21f30*/  LDSM.16.MT88.4 R64, [R43+0x1800] ;  /* 0x001800002b40783b */ /* 0x000eee0000004200 */
[----:B------:R-:W-:Y:S01]  /*21f40*/  MUFU.EX2 R171, R171 ;  /* 0x000000ab00ab7308 */ /* 0x000fe20000000800 */
[-C--:B------:R-:W-:Y:S01]  /*21f50*/  FFMA.FTZ R38, R38, R36.reuse, -R75 ;  /* 0x0000002426267223 */ /* 0x080fe2000001084b */
[C---:B------:R-:W-:Y:S08]  /*21f60*/  HMMA.16816.F32 R24, R44.reuse, R62, R24 ;  /* 0x0000003e2c18723c */ /* 0x040ff00000001818 */
[----:B------:R-:W4:Y:S01]  /*21f70*/  MUFU.EX2 R109, R61 ;  /* 0x0000003d006d7308 */ /* 0x000f220000000800 */
[----:B------:R-:W-:Y:S01]  /*21f80*/  FFMA.FTZ R87, R42, R249, R87 ;  /* 0x000000f92a577223 */ /* 0x000fe20000010057 */
[-C--:B------:R-:W-:Y:S01]  /*21f90*/  FFMA.FTZ R42, R120, R36.reuse, -R77 ;  /* 0x00000024782a7223 */ /* 0x080fe2000001084d */
[----:B------:R-:W-:Y:S07]  /*21fa0*/  ISETP.GT.AND P0, PT, R246, R227, PT ;  /* 0x000000e3f600720c */ /* 0x000fee0003f04270 */
[----:B------:R-:W1:Y:S01]  /*21fb0*/  MUFU.EX2 R111, R60 ;  /* 0x0000003c006f7308 */ /* 0x000e620000000800 */
[----:B------:R-:W-:Y:S01]  /*21fc0*/  FADD.FTZ R87, R85, R87 ;  /* 0x0000005755577221 */ /* 0x000fe20000010000 */
[C---:B-----5:R-:W-:Y:S08]  /*21fd0*/  HMMA.16816.F32 R28, R44.reuse, R48, R28 ;  /* 0x000000302c1c723c */ /* 0x060ff0000000181c */
[----:B------:R-:W-:Y:S01]  /*21fe0*/  MUFU.EX2 R220, R220 ;  /* 0x000000dc00dc7308 */ /* 0x000fe20000000800 */
[----:B------:R-:W-:Y:S01]  /*21ff0*/  FADD.FTZ R124, R124, R87 ;  /* 0x000000577c7c7221 */ /* 0x000fe20000010000 */
[-C--:B------:R-:W-:Y:S01]  /*22000*/  FFMA.FTZ R87, R94, R36.reuse, -R75 ;  /* 0x000000245e577223 */ /* 0x080fe2000001084b */
[----:B------:R-:W-:Y:S07]  /*22010*/  FFMA.FTZ R85, R98, R36, -R77 ;  /* 0x0000002462557223 */ /* 0x000fee000001084d */
[----:B------:R-:W-:Y:S01]  /*22020*/  MUFU.EX2 R94, R96 ;  /* 0x00000060005e7308 */ /* 0x000fe20000000800 */
[----:B------:R-:W-:Y:S01]  /*22030*/  FADD.FTZ R79, R79, R124 ;  /* 0x0000007c4f4f7221 */ /* 0x000fe20000010000 */
[----:B------:R-:W-:Y:S01]  /*22040*/  HMMA.16816.F32 R32, R44, R50, R32 ;  /* 0x000000322c20723c */ /* 0x000fe20000001820 */
[----:B------:R-:W5:Y:S07]  /*22050*/  LDSM.16.MT88.4 R48, [R69+0x1800] ;  /* 0x001800004530783b */ /* 0x000f6e0000004200 */
[----:B------:R-:W-:Y:S01]  /*22060*/  MUFU.EX2 R169, R169 ;  /* 0x000000a900a97308 */ /* 0x000fe20000000800 */
[----:B------:R-:W-:Y:S01]  /*22070*/  F2FP.F16.F32.PACK_AB R44, R107, R148 ;  /* 0x000000946b2c723e */ /* 0x000fe200000000ff */
[----:B------:R-:W-:Y:S01]  /*22080*/  FADD.FTZ R140, R140, R79 ;  /* 0x0000004f8c8c7221 */ /* 0x000fe20000010000 */
[----:B------:R-:W-:Y:S07]  /*22090*/  F2FP.F16.F32.PACK_AB R45, R105, R154 ;  /* 0x0000009a692d723e */ /* 0x000fee00000000ff */
[----:B------:R-:W-:Y:S01]  /*220a0*/  MUFU.EX2 R210, R212 ;  /* 0x000000d400d27308 */ /* 0x000fe20000000800 */
[----:B----4-:R-:W-:Y:S01]  /*220b0*/  F2FP.F16.F32.PACK_AB R46, R109, R150 ;  /* 0x000000966d2e723e */ /* 0x010fe200000000ff */
[----:B------:R-:W-:Y:S01]  /*220c0*/  FADD.FTZ R91, R91, R140 ;  /* 0x0000008c5b5b7221 */ /* 0x000fe20000010000 */
[----:B-1----:R-:W-:Y:S01]  /*220d0*/  F2FP.F16.F32.PACK_AB R47, R152, R111 ;  /* 0x0000006f982f723e */ /* 0x002fe200000000ff */
[----:B------:R-:W-:Y:S06]  /*220e0*/  LDSM.16.MT88.4 R60, [R43+0x2000] ;  /* 0x002000002b3c783b */ /* 0x000fec0000004200 */
[----:B------:R-:W-:Y:S01]  /*220f0*/  MUFU.EX2 R173, R173 ;  /* 0x000000ad00ad7308 */ /* 0x000fe20000000800 */
[----:B------:R-:W-:Y:S01]  /*22100*/  FADD.FTZ R138, R138, R91 ;  /* 0x0000005b8a8a7221 */ /* 0x000fe20000010000 */
[-C--:B------:R-:W-:Y:S08]  /*22110*/  FFMA.FTZ R91, R90, R36.reuse, -R77 ;  /* 0x000000245a5b7223 */ /* 0x080ff0000001084d */
        /* <DEDUP_REMOVED lines=8> */
[----:B------:R-:W-:Y:S01]  /*221a0*/  FADD.FTZ R144, R144, R89 ;  /* 0x0000005990907221 */ /* 0x000fe20000010000 */
[-CC-:B------:R-:W-:Y:S08]  /*221b0*/  FFMA.FTZ R89, R88, R36.reuse, -R77.reuse ;  /* 0x0000002458597223 */ /* 0x180ff0000001084d */
        /* <DEDUP_REMOVED lines=10> */
[C---:B---3--:R-:W-:Y:S03]  /*22260*/  HMMA.16816.F32 R20, R44.reuse, R64, R20 ;  /* 0x000000402c14723c */ /* 0x048fe60000001814 */
[-C--:B------:R-:W-:Y:S01]  /*22270*/  FFMA.FTZ R64, R119, R36.reuse, -R77 ;  /* 0x0000002477407223 */ /* 0x080fe2000001084d */
[----:B------:R-:W-:Y:S05]  /*22280*/  FADD.FTZ R79, R132, R79 ;  /* 0x0000004f844f7221 */ /* 0x000fea0000010000 */
[----:B------:R-:W3:Y:S01]  /*22290*/  MUFU.EX2 R119, R211 ;  /* 0x000000d300777308 */ /* 0x000ee20000000800 */
[C---:B------:R-:W-:Y:S09]  /*222a0*/  HMMA.16816.F32 R24, R44.reuse, R66, R24 ;  /* 0x000000422c18723c */ /* 0x040ff20000001818 */
[----:B------:R4:W1:Y:S01]  /*222b0*/  MUFU.EX2 R113, R64 ;  /* 0x0000004000717308 */ /* 0x0008620000000800 */
[----:B------:R-:W-:Y:S01]  /*222c0*/  FADD.FTZ R148, R148, R79 ;  /* 0x0000004f94947221 */ /* 0x000fe20000010000 */
[----:B------:R-:W-:Y:S08]  /*222d0*/  FFMA.FTZ R79, R106, R36, -R77 ;  /* 0x000000246a4f7223 */ /* 0x000ff0000001084d */
[----:B------:R-:W-:Y:S01]  /*222e0*/  MUFU.EX2 R185, R185 ;  /* 0x000000b900b97308 */ /* 0x000fe20000000800 */
[----:B------:R-:W-:Y:S01]  /*222f0*/  FADD.FTZ R107, R107, R148 ;  /* 0x000000946b6b7221 */ /* 0x000fe20000010000 */
[C---:B-----5:R-:W-:Y:S08]  /*22300*/  HMMA.16816.F32 R28, R44.reuse, R48, R28 ;  /* 0x000000302c1c723c */ /* 0x060ff0000000181c */
[----:B------:R-:W-:Y:S01]  /*22310*/  MUFU.EX2 R178, R180 ;  /* 0x000000b400b27308 */ /* 0x000fe20000000800 */
[----:B------:R-:W-:Y:S09]  /*22320*/  FADD.FTZ R150, R150, R107 ;  /* 0x0000006b96967221 */ /* 0x000ff20000010000 */
[----:B------:R-:W-:Y:S01]  /*22330*/  MUFU.EX2 R189, R189 ;  /* 0x000000bd00bd7308 */ /* 0x000fe20000000800 */
[----:B----4-:R-:W-:Y:S01]  /*22340*/  LDSM.16.MT88.4 R64, [R43+0x2800] ;  /* 0x002800002b40783b */ /* 0x010fe20000004200 */
[----:B------:R-:W-:Y:S08]  /*22350*/  HMMA.16816.F32 R32, R44, R50, R32 ;  /* 0x000000322c20723c */ /* 0x000ff00000001820 */
[----:B------:R-:W-:Y:S01]  /*22360*/  MUFU.EX2 R174, R176 ;  /* 0x000000b000ae7308 */ /* 0x000fe20000000800 */
[----:B------:R-:W-:Y:S01]  /*22370*/  F2FP.F16.F32.PACK_AB R44, R115, R158 ;  /* 0x0000009e732c723e */ /* 0x000fe200000000ff */
[----:B------:R-:W-:Y:S01]  /*22380*/  FADD.FTZ R109, R109, R150 ;  /* 0x000000966d6d7221 */ /* 0x000fe20000010000 */
[----:B---3--:R-:W-:Y:S07]  /*22390*/  F2FP.F16.F32.PACK_AB R45, R119, R160 ;  /* 0x000000a0772d723e */ /* 0x008fee00000000ff */
[----:B------:R-:W-:Y:S01]  /*223a0*/  MUFU.EX2 R191, R191 ;  /* 0x000000bf00bf7308 */ /* 0x000fe20000000800 */
[----:B-1----:R-:W-:Y:S01]  /*223b0*/  F2FP.F16.F32.PACK_AB R46, R156, R113 ;  /* 0x000000719c2e723e */ /* 0x002fe200000000ff */
[----:B------:R-:W1:Y:S01]  /*223c0*/  LDSM.16.MT88.4 R48, [R69+0x2000] ;  /* 0x002000004530783b */ /* 0x000e620000004200 */
[----:B------:R-:W-:Y:S01]  /*223d0*/  F2FP.F16.F32.PACK_AB R47, R117, R162 ;  /* 0x000000a2752f723e */ /* 0x000fe200000000ff */
[----:B------:R-:W-:Y:S06]  /*223e0*/  FADD.FTZ R158, R158, R109 ;  /* 0x0000006d9e9e7221 */ /* 0x000fec0000010000 */
[----:B------:R-:W-:Y:S01]  /*223f0*/  MUFU.EX2 R170, R172 ;  /* 0x000000ac00aa7308 */ /* 0x000fe20000000800 */
[----:B------:R-:W-:Y:S09]  /*22400*/  FADD.FTZ R158, R115, R158 ;  /* 0x0000009e739e7221 */ /* 0x000ff20000010000 */
[----:B------:R-:W-:Y:S01]  /*22410*/  MUFU.EX2 R187, R187 ;  /* 0x000000bb00bb7308 */ /* 0x000fe20000000800 */
[C---:B------:R-:W-:Y:S03]  /*22420*/  HMMA.16816.F32 R4, R44.reuse, R52, R4 ;  /* 0x000000342c04723c */ /* 0x040fe60000001804 */
[----:B------:R-:W-:Y:S06]  /*22430*/  FADD.FTZ R113, R113, R158 ;  /* 0x0000009e71717221 */ /* 0x000fec0000010000 */
[----:B------:R-:W-:Y:S01]  /*22440*/  MUFU.EX2 R193, R193 ;  /* 0x000000c100c17308 */ /* 0x000fe20000000800 */
[----:B------:R-:W-:Y:S01]  /*22450*/  FADD.FTZ R156, R156, R113 ;  /* 0x000000719c9c7221 */ /* 0x000fe20000010000 */
[C---:B------:R-:W-:Y:S01]  /*22460*/  HMMA.16816.F32 R8, R44.reuse, R54, R8 ;  /* 0x000000362c08723c */ /* 0x040fe20000001808 */
[----:B------:R-:W3:Y:S07]  /*22470*/  LDSM.16.MT88.4 R52, [R70+0xc800] ;  /* 0x00c800004634783b */ /* 0x000eee0000004200 */
[----:B------:R-:W-:Y:S01]  /*22480*/  MUFU.EX2 R130, R130 ;  /* 0x0000008200827308 */ /* 0x000fe20000000800 */
[----:B------:R-:W-:Y:S09]  /*22490*/  FADD.FTZ R96, R135, R156 ;  /* 0x0000009c87607221 */ /* 0x000ff20000010000 */
        /* <DEDUP_REMOVED lines=9> */
[----:B------:R-:W-:Y:S01]  /*22530*/  MUFU.EX2 R85, R85 ;  /* 0x0000005500557308 */ /* 0x000fe20000000800 */
[----:B------:R-:W-:Y:S09]  /*22540*/  FFMA.FTZ R60, R123, R36, -R75 ;  /* 0x000000247b3c7223 */ /* 0x000ff2000001084b */
[----:B------:R-:W4:Y:S01]  /*22550*/  MUFU.EX2 R123, R201 ;  /* 0x000000c9007b7308 */ /* 0x000f220000000800 */
[C---:B------:R-:W-:Y:S09]  /*22560*/  HMMA.16816.F32 R24, R44.reuse, R62, R24 ;  /* 0x0000003e2c18723c */ /* 0x040ff20000001818 */
[----:B------:R-:W5:Y:S10]  /*22570*/  MUFU.EX2 R125, R60 ;  /* 0x0000003c007d7308 */ /* 0x000f740000000800 */
        /* <DEDUP_REMOVED lines=8> */
[----:B------:R-:W-:Y:S01]  /*22600*/  FADD.FTZ R121, R121, R96 ;  /* 0x0000006079797221 */ /* 0x000fe20000010000 */
[----:B------:R-:W-:Y:S02]  /*22610*/  F2FP.F16.F32.PACK_AB R45, R131, R133 ;  /* 0x00000085832d723e */ /* 0x000fe400000000ff */
[----:B----4-:R-:W-:Y:S01]  /*22620*/  F2FP.F16.F32.PACK_AB R46, R123, R166 ;  /* 0x000000a67b2e723e */ /* 0x010fe200000000ff */
[----:B------:R-:W-:Y:S01]  /*22630*/  FADD.FTZ R166, R166, R121 ;  /* 0x00000079a6a67221 */ /* 0x000fe20000010000 */
[----:B-----5:R-:W-:Y:S01]  /*22640*/  F2FP.F16.F32.PACK_AB R47, R226, R125 ;  /* 0x0000007de22f723e */ /* 0x020fe200000000ff */
[----:B------:R-:W-:Y:S06]  /*22650*/  LDSM.16.MT88.4 R60, [R43+0x3000] ;  /* 0x003000002b3c783b */ /* 0x000fec0000004200 */
[C---:B---3--:R-:W-:Y:S08]  /*22660*/  HMMA.16816.F32 R4, R44.reuse, R52, R4 ;  /* 0x000000342c04723c */ /* 0x048ff00000001804 */
        /* <DEDUP_REMOVED lines=21> */
[C---:B------:R-:W-:Y:S03]  /*227c0*/  HMMA.16816.F32 R20, R44.reuse, R60, R20 ;  /* 0x0000003c2c14723c */ /* 0x040fe60000001814 */
[-CC-:B------:R-:W-:Y:S01]  /*227d0*/  FFMA.FTZ R60, R127, R36.reuse, -R77.reuse ;  /* 0x000000247f3c7223 */ /* 0x180fe2000001084d */
[-C--:B------:R-:W-:Y:S03]  /*227e0*/  FFMA.FTZ R127, R222, R36.reuse, -R77 ;  /* 0x00000024de7f7223 */ /* 0x080fe6000001084d */
[----:B------:R4:W5:Y:S01]  /*227f0*/  MUFU.EX2 R252, R60 ;  /* 0x0000003c00fc7308 */ /* 0x0009620000000800 */
[C---:B------:R-:W-:Y:S09]  /*22800*/  HMMA.16816.F32 R24, R44.reuse, R62, R24 ;  /* 0x0000003e2c18723c */ /* 0x040ff20000001818 */
[----:B------:R-:W-:Y:S01]  /*22810*/  MUFU.EX2 R127, R127 ;  /* 0x0000007f007f7308 */ /* 0x000fe20000000800 */
[C---:B-1----:R-:W-:Y:S01]  /*22820*/  HMMA.16816.F32 R28, R44.reuse, R48, R28 ;  /* 0x000000302c1c723c */ /* 0x042fe2000000181c */
[----:B----4-:R-:W-:Y:S07]  /*22830*/  LDSM.16.MT88.4 R60, [R43+0x4000] ;  /* 0x004000002b3c783b */ /* 0x010fee0000004200 */
[----:B------:R-:W-:Y:S03]  /*22840*/  HMMA.16816.F32 R32, R44, R50, R32 ;  /* 0x000000322c20723c */ /* 0x000fe60000001820 */
[----:B------:R-:W-:Y:S02]  /*22850*/  F2FP.F16.F32.PACK_AB R44, R153, R157 ;  /* 0x0000009d992c723e */ /* 0x000fe400000000ff */
[----:B------:R-:W-:Y:S01]  /*22860*/  F2FP.F16.F32.PACK_AB R45, R159, R175 ;  /* 0x000000af9f2d723e */ /* 0x000fe200000000ff */
[----:B------:R-:W1:Y:S01]  /*22870*/  LDSM.16.MT88.4 R48, [R69+0x3800] ;  /* 0x003800004530783b */ /* 0x000e620000004200 */
        /* <DEDUP_REMOVED lines=12> */
[----:B------:R5:W3:Y:S01]  /*22940*/  MUFU.EX2 R214, R64 ;  /* 0x0000004000d67308 */ /* 0x000ae20000000800 */
[C---:B-1----:R-:W-:Y:S01]  /*22950*/  HMMA.16816.F32 R28, R44.reuse, R48, R28 ;  /* 0x000000302c1c723c */ /* 0x042fe2000000181c */
[----:B-----5:R-:W-:Y:S07]  /*22960*/  LDSM.16.MT88.4 R64, [R43+0x4800] ;  /* 0x004800002b40783b */ /* 0x020fee0000004200 */
[----:B------:R-:W-:Y:S03]  /*22970*/  HMMA.16816.F32 R32, R44, R50, R32 ;  /* 0x000000322c20723c */ /* 0x000fe60000001820 */
[----:B------:R-:W-:Y:S02]  /*22980*/  F2FP.F16.F32.PACK_AB R44, R252, R129 ;  /* 0x00000081fc2c723e */ /* 0x000fe400000000ff */
[----:B------:R-:W-:Y:S02]  /*22990*/  F2FP.F16.F32.PACK_AB R45, R220, R171 ;  /* 0x000000abdc2d723e */ /* 0x000fe400000000ff */
[----:B----4-:R-:W-:Y:S01]  /*229a0*/  F2FP.F16.F32.PACK_AB R46, R216, R127 ;  /* 0x0000007fd82e723e */ /* 0x010fe200000000ff */
[----:B------:R-:W1:Y:S01]  /*229b0*/  LDSM.16.MT88.4 R48, [R69+0x4000] ;  /* 0x004000004530783b */ /* 0x000e620000004200 */
[----:B---3--:R-:W-:Y:S07]  /*229c0*/  F2FP.F16.F32.PACK_AB R47, R169, R214 ;  /* 0x000000d6a92f723e */ /* 0x008fee00000000ff */
[C---:B------:R-:W-:Y:S08]  /*229d0*/  HMMA.16816.F32 R4, R44.reuse, R52, R4 ;  /* 0x000000342c04723c */ /* 0x040ff00000001804 */
        /* <DEDUP_REMOVED lines=23> */
[-C--:B------:R-:W-:Y:S04]  /*22b50*/  FFMA.FTZ R64, R186, R36.reuse, -R77 ;  /* 0x00000024ba407223 */ /* 0x080fe8000001084d */
[C---:B------:R-:W-:Y:S01]  /*22b60*/  HMMA.16816.F32 R24, R44.reuse, R66, R24 ;  /* 0x000000422c18723c */ /* 0x040fe20000001818 */
[----:B------:R-:W-:Y:S02]  /*22b70*/  MUFU.EX2 R65, R65 ;  /* 0x0000004100417308 */ /* 0x000fe40000000800 */
[-CC-:B------:R-:W-:Y:S01]  /*22b80*/  FFMA.FTZ R67, R184, R36.reuse, -R75.reuse ;  /* 0x00000024b8437223 */ /* 0x180fe2000001084b */
[----:B------:R-:W-:Y:S07]  /*22b90*/  FFMA.FTZ R66, R182, R36, -R75 ;  /* 0x00000024b6427223 */ /* 0x000fee000001084b */
[----:B------:R-:W4:Y:S01]  /*22ba0*/  MUFU.EX2 R64, R64 ;  /* 0x0000004000407308 */ /* 0x000f220000000800 */
[C---:B-1----:R-:W-:Y:S09]  /*22bb0*/  HMMA.16816.F32 R28, R44.reuse, R48, R28 ;  /* 0x000000302c1c723c */ /* 0x042ff2000000181c */
[----:B------:R-:W-:Y:S10]  /*22bc0*/  MUFU.EX2 R67, R67 ;  /* 0x0000004300437308 */ /* 0x000ff40000000800 */
[----:B------:R-:W1:Y:S01]  /*22bd0*/  MUFU.EX2 R66, R66 ;  /* 0x0000004200427308 */ /* 0x000e620000000800 */
[----:B------:R-:W-:Y:S01]  /*22be0*/  HMMA.16816.F32 R32, R44, R50, R32 ;  /* 0x000000322c20723c */ /* 0x000fe20000001820 */
[----:B------:R-:W5:Y:S02]  /*22bf0*/  LDSM.16.MT88.4 R48, [R69+0x5000] ;  /* 0x005000004530783b */ /* 0x000f640000004200 */
[----:B------:R-:W-:Y:S02]  /*22c00*/  F2FP.F16.F32.PACK_AB R44, R183, R194 ;  /* 0x000000c2b72c723e */ /* 0x000fe400000000ff */
[----:B------:R-:W-:Y:S02]  /*22c10*/  F2FP.F16.F32.PACK_AB R45, R185, R188 ;  /* 0x000000bcb92d723e */ /* 0x000fe400000000ff */
[----:B----4-:R-:W-:Y:S02]  /*22c20*/  F2FP.F16.F32.PACK_AB R46, R64, R65 ;  /* 0x00000041402e723e */ /* 0x010fe400000000ff */
[----:B-1----:R-:W-:Y:S07]  /*22c30*/  F2FP.F16.F32.PACK_AB R47, R66, R67 ;  /* 0x00000043422f723e */ /* 0x002fee00000000ff */
[C---:B---3--:R-:W-:Y:S08]  /*22c40*/  HMMA.16816.F32 R4, R44.reuse, R52, R4 ;  /* 0x000000342c04723c */ /* 0x048ff00000001804 */
[C---:B------:R-:W-:Y:S01]  /*22c50*/  HMMA.16816.F32 R8, R44.reuse, R54, R8 ;  /* 0x000000362c08723c */ /* 0x040fe20000001808 */
[----:B------:R-:W1:Y:S07]  /*22c60*/  LDSM.16.MT88.4 R52, [R70+0xf800] ;  /* 0x00f800004634783b */ /* 0x000e6e0000004200 */
[C---:B--2---:R-:W-:Y:S08]  /*22c70*/  HMMA.16816.F32 R12, R44.reuse, R56, R12 ;  /* 0x000000382c0c723c */ /* 0x044ff0000000180c */
[C---:B------:R-:W-:Y:S01]  /*22c80*/  HMMA.16816.F32 R16, R44.reuse, R58, R16 ;  /* 0x0000003a2c10723c */ /* 0x040fe20000001810 */
[----:B------:R-:W2:Y:S07]  /*22c90*/  LDSM.16.MT88.4 R56, [R68+0xf800] ;  /* 0x00f800004438783b */ /* 0x000eae0000004200 */
[C---:B------:R-:W-:Y:S08]  /*22ca0*/  HMMA.16816.F32 R20, R44.reuse, R60, R20 ;  /* 0x0000003c2c14723c */ /* 0x040ff00000001814 */
[C---:B------:R-:W-:Y:S01]  /*22cb0*/  HMMA.16816.F32 R24, R44.reuse, R62, R24 ;  /* 0x0000003e2c18723c */ /* 0x040fe20000001818 */
[----:B------:R-:W3:Y:S07]  /*22cc0*/  LDSM.16.MT88.4 R60, [R43+0x5800] ;  /* 0x005800002b3c783b */ /* 0x000eee0000004200 */
[C---:B-----5:R-:W-:Y:S08]  /*22cd0*/  HMMA.16816.F32 R28, R44.reuse, R48, R28 ;  /* 0x000000302c1c723c */ /* 0x060ff0000000181c */
[----:B------:R-:W-:Y:S01]  /*22ce0*/  HMMA.16816.F32 R32, R44, R50, R32 ;  /* 0x000000322c20723c */ /* 0x000fe20000001820 */
[----:B------:R-:W4:Y:S02]  /*22cf0*/  LDSM.16.MT88.4 R48, [R69+0x5800] ;  /* 0x005800004530783b */ /* 0x000f240000004200 */
[----:B------:R-:W-:Y:S02]  /*22d00*/  F2FP.F16.F32.PACK_AB R44, R189, R178 ;  /* 0x000000b2bd2c723e */ /* 0x000fe400000000ff */
[----:B------:R-:W-:Y:S02]  /*22d10*/  F2FP.F16.F32.PACK_AB R45, R191, R174 ;  /* 0x000000aebf2d723e */ /* 0x000fe400000000ff */
[----:B------:R-:W-:Y:S02]  /*22d20*/  F2FP.F16.F32.PACK_AB R46, R187, R170 ;  /* 0x000000aabb2e723e */ /* 0x000fe400000000ff */
[----:B------:R-:W-:Y:S07]  /*22d30*/  F2FP.F16.F32.PACK_AB R47, R130, R193 ;  /* 0x000000c1822f723e */ /* 0x000fee00000000ff */
[C---:B-1----:R-:W-:Y:S08]  /*22d40*/  HMMA.16816.F32 R4, R44.reuse, R52, R4 ;  /* 0x000000342c04723c */ /* 0x042ff00000001804 */
[C---:B------:R-:W-:Y:S01]  /*22d50*/  HMMA.16816.F32 R8, R44.reuse, R54, R8 ;  /* 0x000000362c08723c */ /* 0x040fe20000001808 */
[----:B------:R-:W1:Y:S07]  /*22d60*/  LDSM.16.MT88.4 R52, [R70+0x10000] ;  /* 0x010000004634783b */ /* 0x000e6e0000004200 */
[C---:B--2---:R-:W-:Y:S03]  /*22d70*/  HMMA.16816.F32 R12, R44.reuse, R56, R12 ;  /* 0x000000382c0c723c */ /* 0x044fe6000000180c */
[----:B------:R-:W-:Y:S02]  /*22d80*/  FADD.FTZ R57, R81, R126 ;  /* 0x0000007e51397221 */ /* 0x000fe40000010000 */
[----:B------:R-:W2:Y:S02]  /*22d90*/  MUFU.EX2 R81, R118 ;  /* 0x0000007600517308 */ /* 0x000ea40000000800 */
[----:B------:R-:W-:Y:S01]  /*22da0*/  FADD.FTZ R142, R142, R57 ;  /* 0x000000398e8e7221 */ /* 0x000fe20000010000 */
[C---:B------:R-:W-:Y:S01]  /*22db0*/  HMMA.16816.F32 R16, R44.reuse, R58, R16 ;  /* 0x0000003a2c10723c */ /* 0x040fe20000001810 */
[----:B------:R-:W5:Y:S02]  /*22dc0*/  LDSM.16.MT88.4 R56, [R68+0x10000] ;  /* 0x010000004438783b */ /* 0x000f640000004200 */
[----:B------:R-:W-:Y:S01]  /*22dd0*/  FADD.FTZ R142, R95, R142 ;  /* 0x0000008e5f8e7221 */ /* 0x000fe20000010000 */
[-C--:B------:R-:W-:Y:S03]  /*22de0*/  FFMA.FTZ R95, R82, R36.reuse, -R75 ;  /* 0x00000024525f7223 */ /* 0x080fe6000001084b */
[----:B------:R-:W-:Y:S01]  /*22df0*/  MUFU.EX2 R82, R86 ;  /* 0x0000005600527308 */ /* 0x000fe20000000800 */
[----:B------:R-:W-:Y:S01]  /*22e00*/  FADD.FTZ R93, R93, R142 ;  /* 0x0000008e5d5d7221 */ /* 0x000fe20000010000 */
[C---:B---3--:R-:W-:Y:S08]  /*22e10*/  HMMA.16816.F32 R20, R44.reuse, R60, R20 ;  /* 0x0000003c2c14723c */ /* 0x048ff00000001814 */
[----:B------:R3:W-:Y:S01]  /*22e20*/  MUFU.EX2 R60, R83 ;  /* 0x00000053003c7308 */ /* 0x0007e20000000800 */
[----:B------:R-:W-:Y:S01]  /*22e30*/  FADD.FTZ R93, R134, R93 ;  /* 0x0000005d865d7221 */ /* 0x000fe20000010000 */
[-C--:B------:R-:W-:Y:S08]  /*22e40*/  FFMA.FTZ R61, R112, R36.reuse, -R77 ;  /* 0x00000024703d7223 */ /* 0x080ff0000001084d */
[----:B------:R2:W-:Y:S01]  /*22e50*/  MUFU.EX2 R91, R95 ;  /* 0x0000005f005b7308 */ /* 0x0005e20000000800 */
[----:B------:R-:W-:Y:S01]  /*22e60*/  FADD.FTZ R146, R146, R93 ;  /* 0x0000005d92927221 */ /* 0x000fe20000010000 */
[C---:B------:R-:W-:Y:S08]  /*22e70*/  HMMA.16816.F32 R24, R44.reuse, R62, R24 ;  /* 0x0000003e2c18723c */ /* 0x040ff00000001818 */
[----:B------:R-:W1:Y:S01]  /*22e80*/  MUFU.EX2 R61, R61 ;  /* 0x0000003d003d7308 */ /* 0x000e620000000800 */
[-C--:B------:R-:W-:Y:S01]  /*22e90*/  FFMA.FTZ R63, R108, R36.reuse, -R75 ;  /* 0x000000246c3f7223 */ /* 0x080fe2000001084b */
[-C--:B------:R-:W-:Y:S01]  /*22ea0*/  FFMA.FTZ R93, R80, R36.reuse, -R77 ;  /* 0x00000024505d7223 */ /* 0x080fe2000001084d */
[----:B------:R-:W-:Y:S07]  /*22eb0*/  FADD.FTZ R101, R101, R146 ;  /* 0x0000009265657221 */ /* 0x000fee0000010000 */
[----:B------:R-:W-:Y:S01]  /*22ec0*/  MUFU.EX2 R62, R110 ;  /* 0x0000006e003e7308 */ /* 0x000fe20000000800 */
[C---:B----4-:R-:W-:Y:S09]  /*22ed0*/  HMMA.16816.F32 R28, R44.reuse, R48, R28 ;  /* 0x000000302c1c723c */ /* 0x050ff2000000181c */
[----:B------:R-:W4:Y:S01]  /*22ee0*/  MUFU.EX2 R63, R63 ;  /* 0x0000003f003f7308 */ /* 0x000f220000000800 */
[-CC-:B---3--:R-:W-:Y:S01]  /*22ef0*/  FFMA.FTZ R83, R102, R36.reuse, -R75.reuse ;  /* 0x0000002466537223 */ /* 0x188fe2000001084b */
[----:B--2---:R-:W-:Y:S01]  /*22f00*/  FFMA.FTZ R95, R76, R36, -R75 ;  /* 0x000000244c5f7223 */ /* 0x004fe2000001084b */
[----:B------:R-:W-:Y:S07]  /*22f10*/  FADD.FTZ R136, R136, R101 ;  /* 0x0000006588887221 */ /* 0x000fee0000010000 */
[----:B------:R-:W2:Y:S01]  /*22f20*/  MUFU.EX2 R102, R104 ;  /* 0x0000006800667308 */ /* 0x000ea20000000800 */
[----:B------:R-:W-:Y:S01]  /*22f30*/  HMMA.16816.F32 R32, R44, R50, R32 ;  /* 0x000000322c20723c */ /* 0x000fe20000001820 */
[----:B------:R-:W3:Y:S08]  /*22f40*/  LDSM.16.MT88.4 R48, [R43+0x6000] ;  /* 0x006000002b30783b */ /* 0x000ef00000004200 */
[----:B------:R-:W2:Y:S01]  /*22f50*/  MUFU.EX2 R83, R83 ;  /* 0x0000005300537308 */ /* 0x000ea20000000800 */
[----:B------:R-:W-:Y:S01]  /*22f60*/  F2FP.F16.F32.PACK_AB R44, R42, R41 ;  /* 0x000000292a2c723e */ /* 0x000fe200000000ff */
[----:B------:R-:W-:Y:S01]  /*22f70*/  FADD.FTZ R103, R103, R136 ;  /* 0x0000008867677221 */ /* 0x000fe20000010000 */
[----:B------:R-:W-:Y:S07]  /*22f80*/  F2FP.F16.F32.PACK_AB R45, R114, R81 ;  /* 0x00000051722d723e */ /* 0x000fee00000000ff */
[----:B------:R-:W-:Y:S01]  /*22f90*/  MUFU.EX2 R80, R84 ;  /* 0x0000005400507308 */ /* 0x000fe20000000800 */
[----:B-1----:R-:W-:Y:S01]  /*22fa0*/  F2FP.F16.F32.PACK_AB R46, R61, R60 ;  /* 0x0000003c3d2e723e */ /* 0x002fe200000000ff */
[----:B------:R-:W-:Y:S01]  /*22fb0*/  FADD.FTZ R154, R154, R103 ;  /* 0x000000679a9a7221 */ /* 0x000fe20000010000 */
[----:B----4-:R-:W-:Y:S07]  /*22fc0*/  F2FP.F16.F32.PACK_AB R47, R63, R62 ;  /* 0x0000003e3f2f723e */ /* 0x010fee00000000ff */
[----:B------:R-:W1:Y:S01]  /*22fd0*/  MUFU.EX2 R93, R93 ;  /* 0x0000005d005d7308 */ /* 0x000e620000000800 */
[----:B------:R-:W-:Y:S09]  /*22fe0*/  FADD.FTZ R154, R105, R154 ;  /* 0x0000009a699a7221 */ /* 0x000ff20000010000 */
[----:B------:R4:W-:Y:S01]  /*22ff0*/  MUFU.EX2 R76, R78 ;  /* 0x0000004e004c7308 */ /* 0x0009e20000000800 */
[C---:B------:R-:W-:Y:S09]  /*23000*/  HMMA.16816.F32 R4, R44.reuse, R52, R4 ;  /* 0x000000342c04723c */ /* 0x040ff20000001804 */
[----:B------:R-:W1:Y:S01]  /*23010*/  MUFU.EX2 R95, R95 ;  /* 0x0000005f005f7308 */ /* 0x000e620000000800 */
[----:B------:R-:W-:Y:S04]  /*23020*/  FADD.FTZ R111, R111, R154 ;  /* 0x0000009a6f6f7221 */ /* 0x000fe80000010000 */
[----:B------:R-:W-:Y:S01]  /*23030*/  FADD.FTZ R111, R152, R111 ;  /* 0x0000006f986f7221 */ /* 0x000fe20000010000 */
[C---:B------:R-:W-:Y:S01]  /*23040*/  HMMA.16816.F32 R8, R44.reuse, R54, R8 ;  /* 0x000000362c08723c */ /* 0x040fe20000001808 */
[----:B------:R-:W2:Y:S02]  /*23050*/  LDSM.16.MT88.4 R52, [R69+0x6000] ;  /* 0x006000004534783b */ /* 0x000ea40000004200 */
[----:B------:R-:W-:Y:S04]  /*23060*/  FADD.FTZ R160, R160, R111 ;  /* 0x0000006fa0a07221 */ /* 0x000fe80000010000 */
[----:B------:R-:W-:Y:S01]  /*23070*/  FADD.FTZ R119, R119, R160 ;  /* 0x000000a077777221 */ /* 0x000fe20000010000 */
[C---:B-----5:R-:W-:Y:S03]  /*23080*/  HMMA.16816.F32 R12, R44.reuse, R56, R12 ;  /* 0x000000382c0c723c */ /* 0x060fe6000000180c */
[----:B------:R-:W-:Y:S04]  /*23090*/  FADD.FTZ R162, R162, R119 ;  /* 0x00000077a2a27221 */ /* 0x000fe80000010000 */
[----:B------:R-:W-:Y:S01]  /*230a0*/  FADD.FTZ R162, R117, R162 ;  /* 0x000000a275a27221 */ /* 0x000fe20000010000 */
[C---:B------:R-:W-:Y:S01]  /*230b0*/  HMMA.16816.F32 R16, R44.reuse, R58, R16 ;  /* 0x0000003a2c10723c */ /* 0x040fe20000001810 */
[----:B------:R-:W5:Y:S02]  /*230c0*/  LDSM.16.MT88.4 R56, [R70+0x10800] ;  /* 0x010800004638783b */ /* 0x000f640000004200 */
[----:B------:R-:W-:Y:S04]  /*230d0*/  FADD.FTZ R100, R133, R162 ;  /* 0x000000a285647221 */ /* 0x000fe80000010000 */
[----:B------:R-:W-:Y:S01]  /*230e0*/  FADD.FTZ R100, R131, R100 ;  /* 0x0000006483647221 */ /* 0x000fe20000010000 */
[C---:B---3--:R-:W-:Y:S03]  /*230f0*/  HMMA.16816.F32 R20, R44.reuse, R48, R20 ;  /* 0x000000302c14723c */ /* 0x048fe60000001814 */
[----:B------:R-:W-:Y:S01]  /*23100*/  FADD.FTZ R125, R125, R100 ;  /* 0x000000647d7d7221 */ /* 0x000fe20000010000 */
[----:B------:R-:W-:Y:S01]  /*23110*/  FADD.FTZ R100, R123, R166 ;  /* 0x000000a67b647221 */ /* 0x000fe20000010000 */
[----:B------:R-:W-:Y:S02]  /*23120*/  MOV R166, R3 ;  /* 0x0000000300a67202 */ /* 0x000fe40000000f00 */
[----:B------:R-:W-:Y:S01]  /*23130*/  FADD.FTZ R96, R226, R125 ;  /* 0x0000007de2607221 */ /* 0x000fe20000010000 */
[C---:B------:R-:W-:Y:S01]  /*23140*/  HMMA.16816.F32 R24, R44.reuse, R50, R24 ;  /* 0x000000322c18723c */ /* 0x040fe20000001818 */
[----:B------:R-:W3:Y:S02]  /*23150*/  LDSM.16.MT88.4 R48, [R68+0x10800] ;  /* 0x010800004430783b */ /* 0x000ee40000004200 */
[----:B------:R-:W-:Y:S01]  /*23160*/  FADD.FTZ R96, R151, R96 ;  /* 0x0000006097607221 */ /* 0x000fe20000010000 */
[----:B------:R-:W-:Y:S03]  /*23170*/  FADD.FTZ R100, R147, R100 ;  /* 0x0000006493647221 */ /* 0x000fe60000010000 */
[----:B------:R-:W-:Y:S01]  /*23180*/  FADD.FTZ R96, R139, R96 ;  /* 0x000000608b607221 */ /* 0x000fe20000010000 */
[----:B------:R-:W-:Y:S01]  /*23190*/  FADD.FTZ R100, R137, R100 ;  /* 0x0000006489647221 */ /* 0x000fe20000010000 */
[C---:B--2---:R-:W-:Y:S03]  /*231a0*/  HMMA.16816.F32 R28, R44.reuse, R52, R28 ;  /* 0x000000342c1c723c */ /* 0x044fe6000000181c */
[----:B------:R-:W-:Y:S01]  /*231b0*/  FADD.FTZ R96, R149, R96 ;  /* 0x0000006095607221 */ /* 0x000fe20000010000 */
[----:B------:R-:W-:Y:S01]  /*231c0*/  FADD.FTZ R100, R141, R100 ;  /* 0x000000648d647221 */ /* 0x000fe20000010000 */
[----:B------:R-:W-:Y:S02]  /*231d0*/  LDSM.16.MT88.4 R148, [R68+0x11800] ;  /* 0x011800004494783b */ /* 0x000fe40000004200 */
[----:B------:R-:W-:Y:S01]  /*231e0*/  FADD.FTZ R90, R143, R96 ;  /* 0x000000608f5a7221 */ /* 0x000fe20000010000 */
[----:B------:R-:W-:Y:S03]  /*231f0*/  HMMA.16816.F32 R32, R44, R54, R32 ;  /* 0x000000362c20723c */ /* 0x000fe60000001820 */
[----:B------:R-:W-:Y:S01]  /*23200*/  F2FP.F16.F32.PACK_AB R44, R102, R79 ;  /* 0x0000004f662c723e */ /* 0x000fe200000000ff */
[----:B------:R-:W-:Y:S01]  /*23210*/  FADD.FTZ R100, R145, R100 ;  /* 0x0000006491647221 */ /* 0x000fe20000010000 */
[----:B------:R-:W2:Y:S01]  /*23220*/  LDSM.16.MT88.4 R52, [R43+0x6800] ;  /* 0x006800002b34783b */ /* 0x000ea20000004200 */
[----:B------:R-:W-:Y:S01]  /*23230*/  F2FP.F16.F32.PACK_AB R45, R98, R83 ;  /* 0x00000053622d723e */ /* 0x000fe200000000ff */
[----:B------:R-:W-:Y:S01]  /*23240*/  FADD.FTZ R90, R175, R90 ;  /* 0x0000005aaf5a7221 */ /* 0x000fe20000010000 */
[----:B------:R-:W-:Y:S01]  /*23250*/  F2FP.F16.F32.PACK_AB R46, R94, R85 ;  /* 0x000000555e2e723e */ /* 0x000fe200000000ff */
[----:B------:R-:W-:Y:S01]  /*23260*/  FADD.FTZ R100, R157, R100 ;  /* 0x000000649d647221 */ /* 0x000fe20000010000 */
[----:B------:R-:W-:Y:S01]  /*23270*/  F2FP.F16.F32.PACK_AB R47, R92, R87 ;  /* 0x000000575c2f723e */ /* 0x000fe200000000ff */
[----:B------:R-:W-:Y:S02]  /*23280*/  FADD.FTZ R90, R159, R90 ;  /* 0x0000005a9f5a7221 */ /* 0x000fe40000010000 */
[----:B------:R-:W-:Y:S01]  /*23290*/  LDSM.16.MT88.4 R156, [R70+0x11800] ;  /* 0x01180000469c783b */ /* 0x000fe20000004200 */
[----:B------:R-:W-:Y:S01]  /*232a0*/  FADD.FTZ R96, R153, R100 ;  /* 0x0000006499607221 */ /* 0x000fe20000010000 */
[----:B------:R-:W-:Y:S01]  /*232b0*/  FADD.FTZ R90, R167, R90 ;  /* 0x0000005aa75a7221 */ /* 0x000fe20000010000 */
[----:B------:R-:W-:Y:S01]  /*232c0*/  MOV R167, R2 ;  /* 0x0000000200a77202 */ /* 0x000fe20000000f00 */
[C---:B-----5:R-:W-:Y:S03]  /*232d0*/  HMMA.16816.F32 R4, R44.reuse, R56, R4 ;  /* 0x000000382c04723c */ /* 0x060fe60000001804 */
[----:B------:R-:W-:Y:S01]  /*232e0*/  FADD.FTZ R96, R163, R96 ;  /* 0x00000060a3607221 */ /* 0x000fe20000010000 */
[----:B------:R-:W-:Y:S01]  /*232f0*/  LDSM.16.MT88.4 R140, [R43+0x7800] ;  /* 0x007800002b8c783b */ /* 0x000fe20000004200 */
[----:B------:R-:W-:Y:S02]  /*23300*/  FADD.FTZ R90, R161, R90 ;  /* 0x0000005aa15a7221 */ /* 0x000fe40000010000 */
[----:B------:R-:W-:Y:S01]  /*23310*/  FADD.FTZ R96, R155, R96 ;  /* 0x000000609b607221 */ /* 0x000fe20000010000 */
[C---:B------:R-:W-:Y:S03]  /*23320*/  HMMA.16816.F32 R8, R44.reuse, R58, R8 ;  /* 0x0000003a2c08723c */ /* 0x040fe60000001808 */
[----:B------:R-:W-:Y:S01]  /*23330*/  FADD.FTZ R97, R171, R90 ;  /* 0x0000005aab617221 */ /* 0x000fe20000010000 */
[----:B------:R-:W5:Y:S01]  /*23340*/  LDSM.16.MT88.4 R56, [R69+0x6800] ;  /* 0x006800004538783b */ /* 0x000f620000004200 */
[----:B------:R-:W-:Y:S02]  /*23350*/  FADD.FTZ R129, R129, R96 ;  /* 0x0000006081817221 */ /* 0x000fe40000010000 */
[----:B------:R-:W-:Y:S01]  /*23360*/  FADD.FTZ R97, R220, R97 ;  /* 0x00000061dc617221 */ /* 0x000fe20000010000 */
[C---:B---3--:R-:W-:Y:S03]  /*23370*/  HMMA.16816.F32 R12, R44.reuse, R48, R12 ;  /* 0x000000302c0c723c */ /* 0x048fe6000000180c */
[----:B------:R-:W-:Y:S01]  /*23380*/  FADD.FTZ R252, R252, R129 ;  /* 0x00000081fcfc7221 */ /* 0x000fe20000010000 */
[----:B----4-:R-:W-:Y:S03]  /*23390*/  FADD.FTZ R78, R214, R97 ;  /* 0x00000061d64e7221 */ /* 0x010fe60000010000 */
        /* <DEDUP_REMOVED lines=17> */
[C---:B-----5:R-:W-:Y:S03]  /*234b0*/  HMMA.16816.F32 R28, R44.reuse, R56, R28 ;  /* 0x000000382c1c723c */ /* 0x060fe6000000181c */
[----:B------:R-:W-:Y:S01]  /*234c0*/  FADD.FTZ R194, R194, R177 ;  /* 0x000000b1c2c27221 */ /* 0x000fe20000010000 */
[----:B------:R-:W-:Y:S03]  /*234d0*/  FADD.FTZ R188, R185, R188 ;  /* 0x000000bcb9bc7221 */ /* 0x000fe60000010000 */
[----:B------:R-:W-:Y:S01]  /*234e0*/  FADD.FTZ R194, R183, R194 ;  /* 0x000000c2b7c27221 */ /* 0x000fe20000010000 */
[----:B------:R-:W-:Y:S01]  /*234f0*/  HMMA.16816.F32 R32, R44, R58, R32 ;  /* 0x0000003a2c20723c */ /* 0x000fe20000001820 */
[----:B------:R-:W4:Y:S02]  /*23500*/  LDSM.16.MT88.4 R56, [R43+0x7000] ;  /* 0x007000002b38783b */ /* 0x000f240000004200 */
        /* <DEDUP_REMOVED lines=15> */
[----:B------:R-:W1:Y:S02]  /*23600*/  LDSM.16.MT88.4 R48, [R69+0x7000] ;  /* 0x007000004530783b */ /* 0x000e640000004200 */
[----:B------:R-:W-:Y:S05]  /*23610*/  FADD.FTZ R130, R130, R193 ;  /* 0x000000c182827221 */ /* 0x000fea0000010000 */
[C---:B--2---:R-:W-:Y:S01]  /*23620*/  HMMA.16816.F32 R12, R44.reuse, R52, R12 ;  /* 0x000000342c0c723c */ /* 0x044fe2000000180c */
[----:B------:R-:W-:Y:S02]  /*23630*/  MUFU.EX2 R52, R74 ;  /* 0x0000004a00347308 */ /* 0x000fe40000000800 */
[-C--:B------:R-:W-:Y:S01]  /*23640*/  FFMA.FTZ R53, R73, R36.reuse, -R77 ;  /* 0x0000002449357223 */ /* 0x080fe2000001084d */
[-CC-:B------:R-:W-:Y:S01]  /*23650*/  FFMA.FTZ R73, R40, R36.reuse, -R75.reuse ;  /* 0x0000002428497223 */ /* 0x180fe2000001084b */
[-CC-:B------:R-:W-:Y:S01]  /*23660*/  FFMA.FTZ R40, R39, R36.reuse, -R75.reuse ;  /* 0x0000002427287223 */ /* 0x180fe2000001084b */
[-C--:B------:R-:W-:Y:S01]  /*23670*/  FFMA.FTZ R75, R37, R36.reuse, -R75 ;  /* 0x00000024254b7223 */ /* 0x080fe2000001084b */
[----:B------:R-:W-:Y:S01]  /*23680*/  FADD.FTZ R37, R81, R130 ;  /* 0x0000008251257221 */ /* 0x000fe20000010000 */
[C---:B------:R-:W-:Y:S03]  /*23690*/  HMMA.16816.F32 R16, R44.reuse, R54, R16 ;  /* 0x000000362c10723c */ /* 0x040fe60000001810 */
[----:B------:R-:W2:Y:S01]  /*236a0*/  MUFU.EX2 R53, R53 ;  /* 0x0000003500357308 */ /* 0x000ea20000000800 */
[-CC-:B------:R-:W-:Y:S01]  /*236b0*/  FFMA.FTZ R54, R72, R36.reuse, -R77.reuse ;  /* 0x0000002448367223 */ /* 0x180fe2000001084d */
[----:B------:R-:W-:Y:S08]  /*236c0*/  FFMA.FTZ R77, R71, R36, -R77 ;  /* 0x00000024474d7223 */ /* 0x000ff0000001084d */
[----:B------:R-:W-:Y:S01]  /*236d0*/  MUFU.EX2 R39, R73 ;  /* 0x0000004900277308 */ /* 0x000fe20000000800 */
[----:B------:R-:W-:Y:S01]  /*236e0*/  FADD.FTZ R37, R114, R37 ;  /* 0x0000002572257221 */ /* 0x000fe20000010000 */
[C---:B----4-:R-:W-:Y:S08]  /*236f0*/  HMMA.16816.F32 R20, R44.reuse, R56, R20 ;  /* 0x000000382c14723c */ /* 0x050ff00000001814 */
[----:B------:R-:W3:Y:S10]  /*23700*/  MUFU.EX2 R40, R40 ;  /* 0x0000002800287308 */ /* 0x000ef40000000800 */
[----:B------:R-:W-:Y:S01]  /*23710*/  MUFU.EX2 R54, R54 ;  /* 0x0000003600367308 */ /* 0x000fe20000000800 */
[----:B--2---:R-:W-:Y:S01]  /*23720*/  F2FP.F16.F32.PACK_AB R132, R53, R52 ;  /* 0x000000343584723e */ /* 0x004fe200000000ff */
[C---:B------:R-:W-:Y:S08]  /*23730*/  HMMA.16816.F32 R24, R44.reuse, R58, R24 ;  /* 0x0000003a2c18723c */ /* 0x040ff00000001818 */
[----:B------:R-:W2:Y:S10]  /*23740*/  MUFU.EX2 R77, R77 ;  /* 0x0000004d004d7308 */ /* 0x000eb40000000800 */
[----:B------:R4:W-:Y:S01]  /*23750*/  MUFU.EX2 R36, R38 ;  /* 0x0000002600247308 */ /* 0x0009e20000000800 */
[----:B---3--:R-:W-:Y:S01]  /*23760*/  F2FP.F16.F32.PACK_AB R133, R40, R39 ;  /* 0x000000272885723e */ /* 0x008fe200000000ff */
[C---:B-1----:R-:W-:Y:S08]  /*23770*/  HMMA.16816.F32 R28, R44.reuse, R48, R28 ;  /* 0x000000302c1c723c */ /* 0x042ff0000000181c */
[----:B------:R-:W1:Y:S01]  /*23780*/  MUFU.EX2 R75, R75 ;  /* 0x0000004b004b7308 */ /* 0x000e620000000800 */
[----:B--2---:R-:W-:Y:S01]  /*23790*/  F2FP.F16.F32.PACK_AB R134, R77, R54 ;  /* 0x000000364d86723e */ /* 0x004fe200000000ff */
[----:B------:R-:W-:Y:S03]  /*237a0*/  HMMA.16816.F32 R32, R44, R50, R32 ;  /* 0x000000322c20723c */ /* 0x000fe60000001820 */
[----:B----4-:R-:W-:Y:S01]  /*237b0*/  FADD.FTZ R38, R170, R189 ;  /* 0x000000bdaa267221 */ /* 0x010fe20000010000 */
[----:B-1----:R-:W-:Y:S03]  /*237c0*/  F2FP.F16.F32.PACK_AB R135, R75, R36 ;  /* 0x000000244b87723e */ /* 0x002fe600000000ff */
        /* <DEDUP_REMOVED lines=40> */
[----:B------:R-:W-:Y:S06]  /*23a50*/  @P0 BRA `(.L_x_5940) ;  /* 0xffffff7c00f80947 */ /* 0x000fec000383ffff */
.L_x_5933:
        /* <DEDUP_REMOVED lines=15> */
.L_x_5948:
[----:B------:R-:W2:Y:S01]  /*23b50*/  S2R R0, SR_TID.X ;  /* 0x0000000000007919 */ /* 0x000ea20000002100 */
[----:B------:R-:W-:Y:S01]  /*23b60*/  FSETP.NE.FTZ.AND P1, PT, R14, RZ, PT ;  /* 0x000000ff0e00720b */ /* 0x000fe20003f35000 */
[----:B---34-:R-:W-:Y:S01]  /*23b70*/  FADD.FTZ R10, R10, R11 ;  /* 0x0000000b0a0a7221 */ /* 0x018fe20000010000 */
[----:B------:R-:W-:Y:S01]  /*23b80*/  MUFU.RCP R12, R14 ;  /* 0x0000000e000c7308 */ /* 0x000fe20000001000 */
[----:B------:R-:W-:Y:S01]  /*23b90*/  MOV R38, 0xff800000 ;  /* 0xff80000000267802 */ /* 0x000fe20000000f00 */
[----:B------:R-:W-:Y:S05]  /*23ba0*/  WARPSYNC.ALL ;  /* 0x0000000000007948 */ /* 0x000fea0003800000 */
[----:B------:R-:W-:Y:S01]  /*23bb0*/  FSETP.NE.FTZ.AND P0, PT, R10, RZ, PT ;  /* 0x000000ff0a00720b */ /* 0x000fe20003f15000 */
[----:B------:R-:W3:Y:S08]  /*23bc0*/  MUFU.RCP R9, R10 ;  /* 0x0000000a00097308 */ /* 0x000ef00000001000 */
[----:B------:R-:W4:Y:S08]  /*23bd0*/  @P1 MUFU.LG2 R13, R14 ;  /* 0x0000000e000d1308 */ /* 0x000f300000000c00 */
[----:B------:R-:W1:Y:S01]  /*23be0*/  @P0 MUFU.LG2 R10, R10 ;  /* 0x0000000a000a0308 */ /* 0x000e620000000c00 */
[----:B---3--:R-:W-:-:S02]  /*23bf0*/  FSEL R9, R9, 1, P0 ;  /* 0x3f80000009097808 */ /* 0x008fc40000000000 */
[C---:B--2---:R-:W-:Y:S02]  /*23c00*/  SHF.L.U32 R7, R0.reuse, 0x4, RZ ;  /* 0x0000000400077819 */ /* 0x044fe400000006ff */
[----:B------:R-:W-:Y:S01]  /*23c10*/  SHF.L.U32 R8, R0, 0x1, RZ ;  /* 0x0000000100087819 */ /* 0x000fe200000006ff */
[----:B------:R-:W-:Y:S01]  /*23c20*/  FMUL.FTZ R162, R9, R162 ;  /* 0x000000a209a27220 */ /* 0x000fe20000410000 */
[----:B------:R-:W-:Y:S01]  /*23c30*/  LOP3.LUT R11, R7, 0x1c0, RZ, 0xc0, !PT ;  /* 0x000001c0070b7812 */ /* 0x000fe200078ec0ff */
[----:B----4-:R-:W-:Y:S01]  /*23c40*/  @P1 FMUL.FTZ R13, R13, 0.69314718246459960938 ;  /* 0x3f3172180d0d1820 */ /* 0x010fe20000410000 */
[--C-:B------:R-:W-:Y:S01]  /*23c50*/  LOP3.LUT R225, R225, 0x6, R8.reuse, 0xf8, !PT ;  /* 0x00000006e1e17812 */ /* 0x100fe200078ef808 */
[----:B------:R-:W-:Y:S01]  /*23c60*/  FMUL.FTZ R163, R9, R163 ;  /* 0x000000a309a37220 */ /* 0x000fe20000410000 */
[----:B------:R-:W-:Y:S01]  /*23c70*/  LOP3.LUT R8, R11, 0x38, R8, 0xf8, !PT ;  /* 0x000000380b087812 */ /* 0x000fe200078ef808 */
[----:B-----5:R-:W-:Y:S01]  /*23c80*/  @P1 FFMA.FTZ R38, R6, R3, R13 ;  /* 0x0000000306261223 */ /* 0x020fe2000001000d */
[----:B------:R-:W-:Y:S01]  /*23c90*/  FSEL R3, R12, 1, P1 ;  /* 0x3f8000000c037808 */ /* 0x000fe20000800000 */
[C---:B------:R-:W-:Y:S01]  /*23ca0*/  FMUL.FTZ R158, R9.reuse, R158 ;  /* 0x0000009e099e7220 */ /* 0x040fe20000410000 */
[C---:B------:R-:W-:Y:S01]  /*23cb0*/  FMUL.FTZ R159, R9.reuse, R159 ;  /* 0x0000009f099f7220 */ /* 0x040fe20000410000 */
[----:B-1----:R-:W-:Y:S01]  /*23cc0*/  @P0 FMUL.FTZ R11, R10, 0.69314718246459960938 ;  /* 0x3f3172180a0b0820 */ /* 0x002fe20000410000 */
        /* <DEDUP_REMOVED lines=17> */
[----:B------:R-:W-:Y:S01]  /*23de0*/  MOV R3, 0xff800000 ;  /* 0xff80000000037802 */ /* 0x000fe20000000f00 */
        /* <DEDUP_REMOVED lines=15> */
[----:B------:R-:W-:Y:S02]  /*23ee0*/  LEA R2, R2, UR8, 0x2 ;  /* 0x0000000802027c11 */ /* 0x000fe4000f8e10ff */
[----:B------:R-:W-:Y:S02]  /*23ef0*/  SEL R9, R4, 0xffffffe0, !P2 ;  /* 0xffffffe004097807 */ /* 0x000fe40005000000 */
[----:B------:R-:W-:Y:S01]  /*23f00*/  SEL R5, R5, 0xffffffc0, !P3 ;  /* 0xffffffc005057807 */ /* 0x000fe20005800000 */
[----:B------:R-:W-:Y:S01]  /*23f10*/  VIADD R6, R2, 0x80 ;  /* 0x0000008002067836 */ /* 0x000fe20000000000 */
[C---:B------:R-:W-:Y:S01]  /*23f20*/  R2UR UR10, R36.reuse ;  /* 0x00000000240a72ca */ /* 0x040fe200000e0000 */
[--C-:B------:R-:W-:Y:S01]  /*23f30*/  IMAD.IADD R4, R9, 0x1, R2.reuse ;  /* 0x0000000109047824 */ /* 0x100fe200078e0202 */
[----:B------:R-:W-:Y:S01]  /*23f40*/  R2UR UR11, R37 ;  /* 0x00000000250b72ca */ /* 0x000fe200000e0000 */
[----:B------:R-:W-:Y:S01]  /*23f50*/  IMAD.IADD R8, R5, 0x1, R2 ;  /* 0x0000000105087824 */ /* 0x000fe200078e0202 */
[----:B------:R-:W-:Y:S01]  /*23f60*/  R2UR UR4, R36 ;  /* 0x00000000240472ca */ /* 0x000fe200000e0000 */
[----:B------:R-:W-:Y:S01]  /*23f70*/  @P4 VIADD R6, R2, 0xffffff80 ;  /* 0xffffff8002064836 */ /* 0x000fe20000000000 */
[----:B------:R-:W-:Y:S01]  /*23f80*/  R2UR UR5, R37 ;  /* 0x00000000250572ca */ /* 0x000fe200000e0000 */
[----:B------:R-:W-:-:S02]  /*23f90*/  IMAD.IADD R10, R9, 0x1, R8 ;  /* 0x00000001090a7824 */ /* 0x000fc400078e0208 */
[--C-:B------:R-:W-:Y:S02]  /*23fa0*/  IMAD.IADD R12, R5, 0x1, R6.reuse ;  /* 0x00000001050c7824 */ /* 0x100fe400078e0206 */
[C---:B------:R-:W-:Y:S02]  /*23fb0*/  IMAD.IADD R5, R9.reuse, 0x1, R6 ;  /* 0x0000000109057824 */ /* 0x040fe400078e0206 */
[----:B------:R-:W-:Y:S01]  /*23fc0*/  IMAD.IADD R9, R9, 0x1, R12 ;  /* 0x0000000109097824 */ /* 0x000fe200078e020c */
[----:B------:R-:W-:Y:S04]  /*23fd0*/  STS.64 [R2], R160 ;  /* 0x000000a002007388 */ /* 0x000fe80000000a00 */
[----:B------:R1:W-:Y:S04]  /*23fe0*/  STS.64 [R2+0x800], R162 ;  /* 0x000800a202007388 */ /* 0x0003e80000000a00 */
[----:B------:R-:W-:Y:S04]  /*23ff0*/  STS.64 [R4], R156 ;  /* 0x0000009c04007388 */ /* 0x000fe80000000a00 */
[----:B------:R-:W-:Y:S04]  /*24000*/  STS.64 [R4+0x800], R158 ;  /* 0x0008009e04007388 */ /* 0x000fe80000000a00 */
        /* <DEDUP_REMOVED lines=8> */
[----:B------:R4:W-:Y:S04]  /*24090*/  STS.64 [R12], R136 ;  /* 0x000000880c007388 */ /* 0x0009e80000000a00 */
[----:B------:R4:W-:Y:S04]  /*240a0*/  STS.64 [R12+0x800], R138 ;  /* 0x0008008a0c007388 */ /* 0x0009e80000000a00 */
[----:B------:R4:W-:Y:S04]  /*240b0*/  STS.64 [R9], R132 ;  /* 0x0000008409007388 */ /* 0x0009e80000000a00 */
[----:B------:R4:W-:Y:S04]  /*240c0*/  STS.64 [R9+0x800], R134 ;  /* 0x0008008609007388 */ /* 0x0009e80000000a00 */
[----:B------:R-:W4:Y:S04]  /*240d0*/  LD.E.64 R42, desc[UR10][R164.64+0xb0] ;  /* 0x0000b00aa42a7980 */ /* 0x000f28000c101b00 */
[----:B------:R-:W4:Y:S01]  /*240e0*/  LD.E R11, desc[UR4][R164.64+0x60] ;  /* 0x00006004a40b7980 */ /* 0x000f22000c101900 */
[----:B------:R-:W-:Y:S01]  /*240f0*/  R2UR UR12, R36 ;  /* 0x00000000240c72ca */ /* 0x000fe200000e0000 */
[----:B-1----:R-:W-:Y:S01]  /*24100*/  IMAD.SHL.U32 R2, R0, 0x4, RZ ;  /* 0x0000000400027824 */ /* 0x002fe200078e00ff */
[----:B------:R-:W-:Y:S01]  /*24110*/  R2UR UR13, R37 ;  /* 0x00000000250d72ca */ /* 0x000fe200000e0000 */
[----:B------:R1:W5:Y:S01]  /*24120*/  LD.E.64 R46, desc[UR10][R164.64+0x78] ;  /* 0x0000780aa42e7980 */ /* 0x000362000c101b00 */
[----:B--2---:R-:W-:Y:S01]  /*24130*/  LOP3.LUT R6, R7, 0x10, RZ, 0xc0, !PT ;  /* 0x0000001007067812 */ /* 0x004fe200078ec0ff */
[----:B------:R-:W-:Y:S01]  /*24140*/  IMAD.SHL.U32 R237, R237, 0x40, RZ ;  /* 0x00000040eded7824 */ /* 0x000fe200078e00ff */
[----:B------:R-:W-:Y:S01]  /*24150*/  LOP3.LUT R39, R2, 0x1f8, RZ, 0xc0, !PT ;  /* 0x000001f802277812 */ /* 0x000fe200078ec0ff */
[----:B------:R1:W5:Y:S01]  /*24160*/  LD.E.64 R44, desc[UR4][R164.64+0xa8] ;  /* 0x0000a804a42c7980 */ /* 0x000362000c101b00 */
[----:B---3--:R-:W-:-:S02]  /*24170*/  LOP3.LUT R5, R224, 0x30, RZ, 0xc0, !PT ;  /* 0x00000030e0057812 */ /* 0x008fc400078ec0ff */
[----:B------:R-:W-:Y:S02]  /*24180*/  LOP3.LUT R39, R39, 0x38, R224, 0x78, !PT ;  /* 0x0000003827277812 */ /* 0x000fe400078e78e0 */
[----:B------:R-:W-:Y:S02]  /*24190*/  SHF.R.U32.HI R4, RZ, 0x2, R0 ;  /* 0x00000002ff047819 */ /* 0x000fe40000011600 */
[----:B------:R-:W-:Y:S01]  /*241a0*/  LOP3.LUT P0, RZ, R0, 0x3, RZ, 0xc0, !PT ;  /* 0x0000000300ff7812 */ /* 0x000fe2000780c0ff */
[----:B------:R1:W5:Y:S01]  /*241b0*/  LD.E R41, desc[UR12][R164.64+0xcc] ;  /* 0x0000cc0ca4297980 */ /* 0x000362000c101900 */
[----:B------:R-:W-:Y:S01]  /*241c0*/  IMAD R39, R39, 0x4, R6 ;  /* 0x0000000427277824 */ /* 0x000fe200078e0206 */
[----:B------:R-:W-:Y:S06]  /*241d0*/  BAR.SYNC.DEFER_BLOCKING 0x0 ;  /* 0x0000000000007b1d */ /* 0x000fec0000010000 */
[----:B------:R1:W2:Y:S04]  /*241e0*/  LDS.128 R32, [R39+UR8] ;  /* 0x0000000827207984 */ /* 0x0002a80008000c00 */
[----:B------:R1:W3:Y:S04]  /*241f0*/  LDS.128 R28, [R39+UR8+0x800] ;  /* 0x00080008271c7984 */ /* 0x0002e80008000c00 */
[----:B------:R1:W1:Y:S04]  /*24200*/  LDS.128 R24, [R39+UR8+0x1000] ;  /* 0x0010000827187984 */ /* 0x0002680008000c00 */
[----:B------:R1:W1:Y:S04]  /*24210*/  LDS.128 R20, [R39+UR8+0x1800] ;  /* 0x0018000827147984 */ /* 0x0002680008000c00 */
[----:B------:R1:W1:Y:S04]  /*24220*/  LDS.128 R16, [R39+UR8+0x2000] ;  /* 0x0020000827107984 */ /* 0x0002680008000c00 */
[----:B------:R1:W1:Y:S01]  /*24230*/  LDS.128 R12, [R39+UR8+0x2800] ;  /* 0x00280008270c7984 */ /* 0x0002620008000c00 */
[----:B------:R-:W-:Y:S01]  /*24240*/  BSSY.RECONVERGENT B0, `(.L_x_5942) ;  /* 0x0000016000007945 */ /* 0x000fe20003800200 */
[----:B----4-:R-:W-:-:S04]  /*24250*/  IMAD R42, R42, UR9, R241 ;  /* 0x000000092a2a7c24 */ /* 0x010fc8000f8e02f1 */
[----:B------:R-:W-:Y:S01]  /*24260*/  IMAD R240, R42, R11, R240 ;  /* 0x0000000b2af07224 */ /* 0x000fe200078e02f0 */
[----:B------:R-:W-:Y:S01]  /*24270*/  LOP3.LUT R42, R5, 0x7, R4, 0xf8, !PT ;  /* 0x00000007052a7812 */ /* 0x000fe200078ef804 */
[----:B------:R4:W1:Y:S02]  /*24280*/  LDS.128 R8, [R39+UR8+0x3000] ;  /* 0x0030000827087984 */ /* 0x0008640008000c00 */
[----:B------:R-:W-:Y:S02]  /*24290*/  IMAD R43, R43, R240, R237 ;  /* 0x000000f02b2b7224 */ /* 0x000fe400078e02ed */
[----:B------:R4:W1:Y:S01]  /*242a0*/  LDS.128 R4, [R39+UR8+0x3800] ;  /* 0x0038000827047984 */ /* 0x0008620008000c00 */
[----:B--23--:R-:W-:Y:S05]  /*242b0*/  @P0 BRA `(.L_x_5943) ;  /* 0x0000000000380947 */ /* 0x00cfea0003800000 */
[----:B-1--4-:R-:W-:Y:S02]  /*242c0*/  IMAD.IADD R39, R238, 0x1, -R237 ;  /* 0x00000001ee277824 */ /* 0x012fe400078e0aed */
[----:B------:R-:W-:-:S03]  /*242d0*/  VIADD R40, R42, 0x8 ;  /* 0x000000082a287836 */ /* 0x000fc60000000000 */
        /* <DEDUP_REMOVED lines=12> */
.L_x_5943:
[----:B------:R-:W-:Y:S05]  /*243a0*/  BSYNC.RECONVERGENT B0 ;  /* 0x0000000000007941 */ /* 0x000fea0003800200 */
.L_x_5942:
[----:B------:R-:W-:Y:S02]  /*243b0*/  R2UR UR4, R36 ;  /* 0x00000000240472ca */ /* 0x000fe400000e0000 */
[----:B------:R-:W-:-:S13]  /*243c0*/  R2UR UR5, R37 ;  /* 0x00000000250572ca */ /* 0x000fda00000e0000 */
[----:B-1----:R-:W3:Y:S01]  /*243d0*/  LD.E R164, desc[UR4][R164.64+0xc0] ;  /* 0x0000c004a4a47980 */ /* 0x002ee2000c101900 */
[----:B--2---:R-:W-:Y:S01]  /*243e0*/  LOP3.LUT R3, R2, 0x3c, RZ, 0xc0, !PT ;  /* 0x0000003c02037812 */ /* 0x004fe200078ec0ff */
[----:B------:R-:W-:Y:S01]  /*243f0*/  IMAD.IADD R237, R238, 0x1, -R237 ;  /* 0x00000001eeed7824 */ /* 0x000fe200078e0aed */
[----:B------:R-:W-:Y:S01]  /*24400*/  SHF.R.U32.HI R0, RZ, 0x4, R0 ;  /* 0x00000004ff007819 */ /* 0x000fe20000011600 */
[----:B-----5:R-:W-:-:S04]  /*24410*/  IMAD R41, R43, R41, RZ ;  /* 0x000000292b297224 */ /* 0x020fc800078e02ff */
[C---:B------:R-:W-:Y:S02]  /*24420*/  VIADD R38, R0.reuse, 0x10 ;  /* 0x0000001000267836 */ /* 0x040fe40000000000 */
[----:B------:R-:W-:Y:S01]  /*24430*/  VIADD R42, R0, 0x18 ;  /* 0x00000018002a7836 */ /* 0x000fe20000000000 */
[----:B---3--:R-:W-:Y:S02]  /*24440*/  ISETP.GE.AND P0, PT, R3, R164, PT ;  /* 0x000000a40300720c */ /* 0x008fe40003f06270 */
[----:B------:R-:W-:Y:S02]  /*24450*/  LOP3.LUT R3, R2, 0xfc0, RZ, 0xc0, !PT ;  /* 0x00000fc002037812 */ /* 0x000fe400078ec0ff */
[-C--:B------:R-:W-:Y:S02]  /*24460*/  ISETP.GE.OR P2, PT, R0, R237.reuse, P0 ;  /* 0x000000ed0000720c */ /* 0x080fe40000746670 */
[----:B------:R-:W-:Y:S02]  /*24470*/  LOP3.LUT R2, R3, 0x3c, R2, 0xf8, !PT ;  /* 0x0000003c03027812 */ /* 0x000fe400078ef802 */
[-C--:B------:R-:W-:Y:S01]  /*24480*/  ISETP.GE.OR P5, PT, R38, R237.reuse, P0 ;  /* 0x000000ed2600720c */ /* 0x080fe200007a6670 */
[C---:B------:R-:W-:Y:S01]  /*24490*/  VIADD R38, R0.reuse, 0x28 ;  /* 0x0000002800267836 */ /* 0x040fe20000000000 */
[----:B------:R-:W-:Y:S01]  /*244a0*/  IADD3 R3, P1, PT, R41, R2, RZ ;  /* 0x0000000229037210 */ /* 0x000fe20007f3e0ff */
[----:B------:R-:W-:Y:S01]  /*244b0*/  VIADD R2, R0, 0x8 ;  /* 0x0000000800027836 */ /* 0x000fe20000000000 */
[----:B------:R-:W-:-:S02]  /*244c0*/  ISETP.GE.OR P4, PT, R42, R237, P0 ;  /* 0x000000ed2a00720c */ /* 0x000fc40000786670 */
[----:B------:R-:W-:Y:S02]  /*244d0*/  LEA.HI.X.SX32 R41, R41, RZ, 0x1, P1 ;  /* 0x000000ff29297211 */ /* 0x000fe400008f0eff */
[C---:B------:R-:W-:Y:S02]  /*244e0*/  LEA R40, P1, R3.reuse, R46, 0x2 ;  /* 0x0000002e03287211 */ /* 0x040fe400078210ff */
[----:B------:R-:W-:Y:S02]  /*244f0*/  @!P2 R2UR UR4, R36 ;  /* 0x000000002404a2ca */ /* 0x000fe400000e0000 */
[----:B------:R-:W-:Y:S02]  /*24500*/  LEA.HI.X R41, R3, R47, R41, 0x2, P1 ;  /* 0x0000002f03297211 */ /* 0x000fe400008f1429 */
[----:B------:R-:W-:Y:S02]  /*24510*/  @!P2 R2UR UR5, R37 ;  /* 0x000000002505a2ca */ /* 0x000fe400000e0000 */
[----:B------:R-:W-:-:S02]  /*24520*/  ISETP.GE.OR P1, PT, R0, R237, P0 ;  /* 0x000000ed0000720c */ /* 0x000fc40000726670 */
[-C--:B------:R-:W-:Y:S01]  /*24530*/  ISETP.GE.OR P6, PT, R2, R237.reuse, P0 ;  /* 0x000000ed0200720c */ /* 0x080fe200007c6670 */
[----:B------:R-:W-:Y:S01]  /*24540*/  VIADD R2, R0, 0x20 ;  /* 0x0000002000027836 */ /* 0x000fe20000000000 */
[-C--:B------:R-:W-:Y:S02]  /*24550*/  ISETP.GE.OR P2, PT, R38, R237.reuse, P0 ;  /* 0x000000ed2600720c */ /* 0x080fe40000746670 */
[----:B------:R-:W-:Y:S02]  /*24560*/  @!P5 R2UR UR16, R36 ;  /* 0x000000002410d2ca */ /* 0x000fe400000e0000 */
[-C--:B------:R-:W-:Y:S01]  /*24570*/  ISETP.GE.OR P3, PT, R2, R237.reuse, P0 ;  /* 0x000000ed0200720c */ /* 0x080fe20000766670 */
[C---:B------:R-:W-:Y:S01]  /*24580*/  VIADD R2, R0.reuse, 0x30 ;  /* 0x0000003000027836 */ /* 0x040fe20000000000 */
[----:B------:R-:W-:Y:S01]  /*24590*/  @!P5 R2UR UR17, R37 ;  /* 0x000000002511d2ca */ /* 0x000fe200000e0000 */
[----:B------:R-:W-:Y:S01]  /*245a0*/  VIADD R0, R0, 0x38 ;  /* 0x0000003800007836 */ /* 0x000fe20000000000 */
[----:B------:R-:W-:Y:S01]  /*245b0*/  @!P4 R2UR UR14, R36 ;  /* 0x00000000240ec2ca */ /* 0x000fe200000e0000 */
[----:B------:R-:W-:Y:S01]  /*245c0*/  @!P1 ST.E.128 desc[UR4][R40.64], R32 ;  /* 0x0000002028009985 */ /* 0x000fe2000c101d04 */
[----:B------:R-:W-:-:S02]  /*245d0*/  ISETP.GE.OR P1, PT, R2, R237, P0 ;  /* 0x000000ed0200720c */ /* 0x000fc40000726670 */
[C---:B------:R-:W-:Y:S02]  /*245e0*/  @!P6 R2UR UR18, R36.reuse ;  /* 0x000000002412e2ca */ /* 0x040fe400000e0000 */
[C---:B------:R-:W-:Y:S02]  /*245f0*/  @!P6 R2UR UR19, R37.reuse ;  /* 0x000000002513e2ca */ /* 0x040fe400000e0000 */
[C---:B------:R-:W-:Y:S02]  /*24600*/  @!P4 R2UR UR15, R37.reuse ;  /* 0x00000000250fc2ca */ /* 0x040fe400000e0000 */
[C---:B------:R-:W-:Y:S01]  /*24610*/  @!P3 R2UR UR12, R36.reuse ;  /* 0x00000000240cb2ca */ /* 0x040fe200000e0000 */
[----:B------:R-:W-:Y:S01]  /*24620*/  @!P5 ST.E.128 desc[UR16][R40.64+0x1000], R24 ;  /* 0x001000182800d985 */ /* 0x000fe2000c101d10 */
[----:B------:R-:W-:Y:S02]  /*24630*/  @!P3 R2UR UR13, R37 ;  /* 0x00000000250db2ca */ /* 0x000fe400000e0000 */
[----:B------:R-:W-:-:S02]  /*24640*/  @!P2 R2UR UR10, R36 ;  /* 0x00000000240aa2ca */ /* 0x000fc400000e0000 */
[C---:B------:R-:W-:Y:S02]  /*24650*/  @!P2 R2UR UR11, R37.reuse ;  /* 0x00000000250ba2ca */ /* 0x040fe400000e0000 */
[----:B------:R-:W-:Y:S01]  /*24660*/  @!P1 R2UR UR4, R36 ;  /* 0x00000000240492ca */ /* 0x000fe200000e0000 */
[----:B------:R-:W-:Y:S01]  /*24670*/  @!P6 ST.E.128 desc[UR18][R40.64+0x800], R28 ;  /* 0x0008001c2800e985 */ /* 0x000fe2000c101d12 */
[----:B------:R-:W-:Y:S02]  /*24680*/  @!P1 R2UR UR5, R37 ;  /* 0x00000000250592ca */ /* 0x000fe400000e0000 */
[----:B------:R-:W-:Y:S01]  /*24690*/  ISETP.GE.OR P0, PT, R0, R237, P0 ;  /* 0x000000ed0000720c */ /* 0x000fe20000706670 */
[----:B------:R-:W-:Y:S01]  /*246a0*/  IMAD.MOV.U32 R237, RZ, RZ, 0x0 ;  /* 0x00000000ffed7424 */ /* 0x000fe200078e00ff */
[----:B------:R-:W-:Y:S04]  /*246b0*/  @!P4 ST.E.128 desc[UR14][R40.64+0x1800], R20 ;  /* 0x001800142800c985 */ /* 0x000fe8000c101d0e */
[----:B------:R-:W-:Y:S04]  /*246c0*/  @!P3 ST.E.128 desc[UR12][R40.64+0x2000], R16 ;  /* 0x002000102800b985 */ /* 0x000fe8000c101d0c */
[----:B------:R-:W-:Y:S04]  /*246d0*/  @!P2 ST.E.128 desc[UR10][R40.64+0x2800], R12 ;  /* 0x0028000c2800a985 */ /* 0x000fe8000c101d0a */
[----:B------:R4:W-:Y:S02]  /*246e0*/  @!P1 ST.E.128 desc[UR4][R40.64+0x3000], R8 ;  /* 0x0030000828009985 */ /* 0x0009e4000c101d04 */
[----:B----4-:R-:W-:Y:S05]  /*246f0*/  @P0 RET.REL.NODEC R236 `(_ZN5flash24flash_fwd_splitkv_kernelI23Flash_fwd_kernel_traitsILi64ELi64ELi256ELi4ELb0ELb0EN7cutlass6half_tE19Flash_kernel_traitsILi64ELi64ELi256ELi4ES3_EELb0ELb0ELb1ELb0ELb0ELb1ELb1ELb1EEEvNS_16Flash_fwd_paramsE) ;  /* 0xfffffdb8ec400950 */ /* 0x010fea0003c3ffff */
[----:B------:R-:W-:Y:S01]  /*24700*/  R2UR UR4, R36 ;  /* 0x00000000240472ca */ /* 0x000fe200000e0000 */
[----:B------:R-:W-:Y:S01]  /*24710*/  IMAD.MOV.U32 R237, RZ, RZ, 0x0 ;  /* 0x00000000ffed7424 */ /* 0x000fe200078e00ff */
[----:B------:R-:W-:-:S13]  /*24720*/  R2UR UR5, R37 ;  /* 0x00000000250572ca */ /* 0x000fda00000e0000 */
[----:B------:R1:W-:Y:S02]  /*24730*/  ST.E.128 desc[UR4][R40.64+0x3800], R4 ;  /* 0x0038000428007985 */ /* 0x0003e4000c101d04 */
[----:B-1----:R-:W-:Y:S05]  /*24740*/  RET.REL.NODEC R236 `(_ZN5flash24flash_fwd_splitkv_kernelI23Flash_fwd_kernel_traitsILi64ELi64ELi256ELi4ELb0ELb0EN7cutlass6half_tE19Flash_kernel_traitsILi64ELi64ELi256ELi4ES3_EELb0ELb0ELb1ELb0ELb0ELb1ELb1ELb1EEEvNS_16Flash_fwd_paramsE) ;  /* 0xfffffdb8ec2c7950 */ /* 0x002fea0003c3ffff */
.L_x_5941:
[----:B------:R-:W-:Y:S01]  /*24750*/  MOV R7, 0x2 ;  /* 0x0000000200077802 */ /* 0x000fe20000000f00 */
[----:B------:R-:W-:Y:S01]  /*24760*/  IMAD.MOV.U32 R0, RZ, RZ, 0x1f ;  /* 0x0000001fff007424 */ /* 0x000fe200078e00ff */
[----:B------:R-:W-:-:S07]  /*24770*/  MOV R8, 0xffffffff ;  /* 0xffffffff00087802 */ /* 0x000fce0000000f00 */
[----:B-1---5:R-:W-:Y:S05]  /*24780*/  WARPSYNC.COLLECTIVE R8, `(.L_x_5944) ;  /* 0x0000000008087348 */ /* 0x022fea0003c00000 */
[----:B------:R2:W3:Y:S02]  /*24790*/  SHFL.BFLY P0, R11, R249, R7, R0 ;  /* 0x0c000007f90b7389 */ /* 0x0004e40000000000 */
[----:B-123-5:R-:W-:Y:S05]  /*247a0*/  ENDCOLLECTIVE ;  /* 0x000000000000791b */ /* 0x02efea0003800000 */
.L_x_5944:
[----:B------:R-:W-:Y:S02]  /*247b0*/  IMAD.MOV.U32 R12, RZ, RZ, R11 ;  /* 0x000000ffff0c7224 */ /* 0x000fe400078e000b */
[----:B------:R-:W-:Y:S02]  /*247c0*/  IMAD.MOV.U32 R7, RZ, RZ, 0x1 ;  /* 0x00000001ff077424 */ /* 0x000fe400078e00ff */
[----:B------:R-:W-:-:S05]  /*247d0*/  FADD.FTZ R12, R12, R249 ;  /* 0x000000f90c0c7221 */ /* 0x000fca0000010000 */
[----:B------:R-:W-:-:S07]  /*247e0*/  MOV R249, R12 ;  /* 0x0000000c00f97202 */ /* 0x000fce0000000f00 */
[----:B------:R-:W-:Y:S05]  /*247f0*/  WARPSYNC.COLLECTIVE R8, `(.L_x_5945) ;  /* 0x0000000008087348 */ /* 0x000fea0003c00000 */
[----:B------:R1:W2:Y:S02]  /*24800*/  SHFL.BFLY P0, R11, R249, R7, R0 ;  /* 0x0c000007f90b7389 */ /* 0x0002a40000000000 */
[----:B-12---:R-:W-:Y:S05]  /*24810*/  ENDCOLLECTIVE ;  /* 0x000000000000791b */ /* 0x006fea0003800000 */
.L_x_5945:
[----:B------:R-:W-:Y:S01]  /*24820*/  MOV R249, R250 ;  /* 0x000000fa00f97202 */ /* 0x000fe20000000f00 */
[----:B------:R-:W-:Y:S01]  /*24830*/  IMAD.MOV.U32 R7, RZ, RZ, 0x2 ;  /* 0x00000002ff077424 */ /* 0x000fe200078e00ff */
[----:B------:R-:W-:-:S07]  /*24840*/  MOV R9, R11 ;  /* 0x0000000b00097202 */ /* 0x000fce0000000f00 */
[----:B------:R-:W-:Y:S05]  /*24850*/  WARPSYNC.COLLECTIVE R8, `(.L_x_5946) ;  /* 0x0000000008087348 */ /* 0x000fea0003c00000 */
[----:B------:R1:W2:Y:S02]  /*24860*/  SHFL.BFLY P0, R11, R249, R7, R0 ;  /* 0x0c000007f90b7389 */ /* 0x0002a40000000000 */
[----:B-12---:R-:W-:Y:S05]  /*24870*/  ENDCOLLECTIVE ;  /* 0x000000000000791b */ /* 0x006fea0003800000 */
.L_x_5946:
[----:B------:R-:W-:Y:S01]  /*24880*/  FADD.FTZ R14, R12, R9 ;  /* 0x000000090c0e7221 */ /* 0x000fe20000010000 */
[----:B------:R-:W-:Y:S01]  /*24890*/  FADD.FTZ R10, R11, R250 ;  /* 0x000000fa0b0a7221 */ /* 0x000fe20000010000 */
[----:B------:R-:W-:-:S04]  /*248a0*/  MOV R7, 0x1 ;  /* 0x0000000100077802 */ /* 0x000fc80000000f00 */
[----:B------:R-:W-:-:S07]  /*248b0*/  MOV R249, R10 ;  /* 0x0000000a00f97202 */ /* 0x000fce0000000f00 */
[----:B------:R-:W-:Y:S05]  /*248c0*/  WARPSYNC.COLLECTIVE R8, `(.L_x_5947) ;  /* 0x0000000008087348 */ /* 0x000fea0003c00000 */
[----:B------:R1:W2:Y:S02]  /*248d0*/  SHFL.BFLY P0, R11, R249, R7, R0 ;  /* 0x0c000007f90b7389 */ /* 0x0002a40000000000 */
[----:B-12---:R-:W-:Y:S05]  /*248e0*/  ENDCOLLECTIVE ;  /* 0x000000000000791b */ /* 0x006fea0003800000 */
.L_x_5947:
[----:B------:R-:W-:Y:S05]  /*248f0*/  BRA `(.L_x_5948) ;  /* 0xfffffff000947947 */ /* 0x000fea000383ffff */
.L_x_5949:
        /* <DEDUP_REMOVED lines=16> */
.L_x_14755:


//--------------------- .text._ZN5flash24flash_fwd_splitkv_kernelI23Flash_fwd_kernel_traitsILi64ELi64ELi256ELi4ELb0ELb0EN7cutlass6half_tE19Flash_kernel_traitsILi64ELi64ELi256ELi4ES3_EELb0ELb1ELb0ELb0ELb1ELb0ELb0ELb0EEEvNS_16Flash_fwd_paramsE --------------------------
	.section	.text._ZN5flash24flash_fwd_splitkv_kernelI23Flash_fwd_kernel_traitsILi64ELi64ELi256ELi4ELb0ELb0EN7cutlass6half_tE19Flash_kernel_traitsILi64ELi64ELi256ELi4ES3_EELb0ELb1ELb0ELb0ELb1ELb0ELb0ELb0EEEvNS_16Flash_fwd_paramsE,"ax",@progbits
	.align	128
        .global         _ZN5flash24flash_fwd_splitkv_kernelI23Flash_fwd_kernel_traitsILi64ELi64ELi256ELi4ELb0ELb0EN7cutlass6half_tE19Flash_kernel_traitsILi64ELi64ELi256ELi4ES3_EELb0ELb1ELb0ELb0ELb1ELb0ELb0ELb0EEEvNS_16Flash_fwd_paramsE
        .type           _ZN5flash24flash_fwd_splitkv_kernelI23Flash_fwd_kernel_traitsILi64ELi64ELi256ELi4ELb0ELb0EN7cutlass6half_tE19Flash_kernel_traitsILi64ELi64ELi256ELi4ES3_EELb0ELb1ELb0ELb0ELb1ELb0ELb0ELb0EEEvNS_16Flash_fwd_paramsE,@function
        .size           _ZN5flash24flash_fwd_splitkv_kernelI23Flash_fwd_kernel_traitsILi64ELi64ELi256ELi4ELb0ELb0EN7cutlass6half_tE19Flash_kernel_traitsILi64ELi64ELi256ELi4ES3_EELb0ELb1ELb0ELb0ELb1ELb0ELb0ELb0EEEvNS_16Flash_fwd_paramsE,(.L_x_14756 - _ZN5flash24flash_fwd_splitkv_kernelI23Flash_fwd_kernel_traitsILi64ELi64ELi256ELi4ELb0ELb0EN7cutlass6half_tE19Flash_kernel_traitsILi64ELi64ELi256ELi4ES3_EELb0ELb1ELb0ELb0ELb1ELb0ELb0ELb0EEEvNS_16Flash_fwd_paramsE)
        .other          _ZN5flash24flash_fwd_splitkv_kernelI23Flash_fwd_kernel_traitsILi64ELi64ELi256ELi4ELb0ELb0EN7cutlass6half_tE19Flash_kernel_traitsILi64ELi64ELi256ELi4ES3_EELb0ELb1ELb0ELb0ELb1ELb0ELb0ELb0EEEvNS_16Flash_fwd_paramsE,@"STO_CUDA_ENTRY STV_DEFAULT"
_ZN5flash24flash_fwd_splitkv_kernelI23Flash_fwd_kernel_traitsILi64ELi64ELi256ELi4ELb0ELb0EN7cutlass6half_tE19Flash_kernel_traitsILi64ELi64ELi256ELi4ES3_EELb0ELb1ELb0ELb0ELb1ELb0ELb0ELb0EEEvNS_16Flash_fwd_paramsE:
.text._ZN5flash24flash_fwd_splitkv_kernelI23Flash_fwd_kernel_traitsILi64ELi64ELi256ELi4ELb0ELb0EN7cutlass6half_tE19Flash_kernel_traitsILi64ELi64ELi256ELi4ES3_EELb0ELb1ELb0ELb0ELb1ELb0ELb0ELb0EEEvNS_16Flash_fwd_paramsE:
[----:B------:R-:W1:Y:S08]  /*0000*/  LDC R1, c[0x0][0x37c] ;  /* 0x0000df00ff017b82 */ /* 0x000e700000000800 */
[----:B------:R-:W2:Y:S01]  /*0010*/  LDC.64 R134, c[0x0][0x348] ;  /* 0x0000d200ff867b82 */ /* 0x000ea20000000a00 */
[----:B------:R-:W-:Y:S01]  /*0020*/  BSSY.RECONVERGENT B3, `(.L_x_5950) ;  /* 0x0000003000037945 */ /* 0x000fe20003800200 */
[----:B-1----:R-:W-:-:S06]  /*0030*/  IADD3 R1, PT, PT, R1, -0x60, RZ ;  /* 0xffffffa001017810 */ /* 0x002fcc0007ffe0ff */
[----:B--2---:R-:W-:Y:S05]  /*0040*/  CALL.REL.NOINC `($_ZN5flash24flash_fwd_splitkv_kernelI23Flash_fwd_kernel_traitsILi64ELi64ELi256ELi4ELb0ELb0EN7cutlass6half_tE19Flash_kernel_traitsILi64ELi64ELi256ELi4ES3_EELb0ELb1ELb0ELb0ELb1ELb0ELb0ELb0EEEvNS_16Flash_fwd_paramsE$_ZN5flash30compute_attn_1rowblock_splitkvI23Flash_fwd_kernel_traitsILi64ELi64ELi256ELi4ELb0ELb0EN7cutlass6half_tE19Flash_kernel_traitsILi64ELi64ELi256ELi4ES3_EELb0ELb1ELb0ELb0ELb1ELb0ELb0ELb0ENS_16Flash_fwd_paramsEEEvRKT8_iiiii) ;  /* 0x0000000000087944 */ /* 0x004fea0003c00000 */
[----:B------:R-:W-:Y:S05]  /*0050*/  BSYNC.RECONVERGENT B3 ;  /* 0x0000000000037941 */ /* 0x000fea0003800200 */
.L_x_5950:
[----:B------:R-:W-:Y:S05]  /*0060*/  EXIT ;  /* 0x000000000000794d */ /* 0x000fea0003800000 */
        .type           $_ZN5flash24flash_fwd_splitkv_kernelI23Flash_fwd_kernel_traitsILi64ELi64ELi256ELi4ELb0ELb0EN7cutlass6half_tE19Flash_kernel_traitsILi64ELi64ELi256ELi4ES3_EELb0ELb1ELb0ELb0ELb1ELb0ELb0ELb0EEEvNS_16Flash_fwd_paramsE$_ZN5flash30compute_attn_1rowblock_splitkvI23Flash_fwd_kernel_traitsILi64ELi64ELi256ELi4ELb0ELb0EN7cutlass6half_tE19Flash_kernel_traitsILi64ELi64ELi256ELi4ES3_EELb0ELb1ELb0ELb0ELb1ELb0ELb0ELb0ENS_16Flash_fwd_paramsEEEvRKT8_iiiii,@function
        .size           $_ZN5flash24flash_fwd_splitkv_kernelI23Flash_fwd_kernel_traitsILi64ELi64ELi256ELi4ELb0ELb0EN7cutlass6half_tE19Flash_kernel_traitsILi64ELi64ELi256ELi4ES3_EELb0ELb1ELb0ELb0ELb1ELb0ELb0ELb0EEEvNS_16Flash_fwd_paramsE$_ZN5flash30compute_attn_1rowblock_splitkvI23Flash_fwd_kernel_traitsILi64ELi64ELi256ELi4ELb0ELb0EN7cutlass6half_tE19Flash_kernel_traitsILi64ELi64ELi256ELi4ES3_EELb0ELb1ELb0ELb0ELb1ELb0ELb0ELb0ENS_16Flash_fwd_paramsEEEvRKT8_iiiii,(.L_x_14756 - $_ZN5flash24flash_fwd_splitkv_kernelI23Flash_fwd_kernel_traitsILi64ELi64ELi256ELi4ELb0ELb0EN7cutlass6half_tE19Flash_kernel_traitsILi64ELi64ELi256ELi4ES3_EELb0ELb1ELb0ELb0ELb1ELb0ELb0ELb0EEEvNS_16Flash_fwd_paramsE$_ZN5flash30compute_attn_1rowblock_splitkvI23Flash_fwd_kernel_traitsILi64ELi64ELi256ELi4ELb0ELb0EN7cutlass6half_tE19Flash_kernel_traitsILi64ELi64ELi256ELi4ES3_EELb0ELb1ELb0ELb0ELb1ELb0ELb0ELb0ENS_16Flash_fwd_paramsEEEvRKT8_iiiii)
$_ZN5flash24flash_fwd_splitkv_kernelI23Flash_fwd_kernel_traitsILi64ELi64ELi256ELi4ELb0ELb0EN7cutlass6half_tE19Flash_kernel_traitsILi64ELi64ELi256ELi4ES3_EELb0ELb1ELb0ELb0ELb1ELb0ELb0ELb0EEEvNS_16Flash_fwd_paramsE$_ZN5flash30compute_attn_1rowblock_splitkvI23Flash_fwd_kernel_traitsILi64ELi64ELi256ELi4ELb0ELb0EN7cutlass6half_tE19Flash_kernel_traitsILi64ELi64ELi256ELi4ES3_EELb0ELb1ELb0ELb0ELb1ELb0ELb0ELb0ENS_16Flash_fwd_paramsEEEvRKT8_iiiii:
        /* <DEDUP_REMOVED lines=40> */
.L_x_5952:
[----:B------:R-:W-:Y:S05]  /*02f0*/  BSYNC.RECONVERGENT B0 ;  /* 0x0000000000007941 */ /* 0x000fea0003800200 */
.L_x_5951:
[----:B------:R-:W-:Y:S04]  /*0300*/  BSSY.RECONVERGENT B0, `(.L_x_5953) ;  /* 0x0000007000007945 */ /* 0x000fe80003800200 */
[----:B------:R-:W-:Y:S05]  /*0310*/  @!P3 BRA `(.L_x_5954) ;  /* 0x000000000014b947 */ /* 0x000fea0003800000 */
[----:B------:R-:W3:Y:S02]  /*0320*/  LD.E.U8 R0, desc[UR4][R134.64+0x1b2] ;  /* 0x0001b20486007980 */ /* 0x000ee4000c101100 */
[----:B---3--:R-:W-:-:S13]  /*0330*/  ISETP.NE.AND P1, PT, R0, RZ, PT ;  /* 0x000000ff0000720c */ /* 0x008fda0003f25270 */
[----:B-1---5:R-:W3:Y:S02]  /*0340*/  @P1 LD.E R4, desc[UR4][R2.64+0x4] ;  /* 0x0000040402041980 */ /* 0x022ee4000c101900 */
[----:B---3--:R-:W-:-:S06]  /*0350*/  @P1 IADD3 R4, PT, PT, R4, -R13, RZ ;  /* 0x8000000d04041210 */ /* 0x008fcc0007ffe0ff */
[----:B------:R3:W5:Y:S02]  /*0360*/  @!P1 LD.E R4, desc[UR4][R2.64] ;  /* 0x0000000402049980 */ /* 0x000764000c101900 */
.L_x_5954:
[----:B------:R-:W-:Y:S05]  /*0370*/  BSYNC.RECONVERGENT B0 ;  /* 0x0000000000007941 */ /* 0x000fea0003800200 */
.L_x_5953:
        /* <DEDUP_REMOVED lines=8> */
.L_x_5956:
[----:B--23--:R-:W2:Y:S01]  /*0400*/  LD.E.64 R2, desc[UR4][R134.64+0x108] ;  /* 0x0001080486027980 */ /* 0x00cea2000c101b00 */
[----:B------:R-:W-:Y:S01]  /*0410*/  BSSY.RECONVERGENT B0, `(.L_x_5958) ;  /* 0x0000006000007945 */ /* 0x000fe20003800200 */
[----:B------:R-:W-:Y:S01]  /*0420*/  IMAD.MOV.U32 R0, RZ, RZ, RZ ;  /* 0x000000ffff007224 */ /* 0x000fe200078e00ff */
[----:B--2---:R-:W-:-:S04]  /*0430*/  ISETP.NE.U32.AND P0, PT, R2, RZ, PT ;  /* 0x000000ff0200720c */ /* 0x004fc80003f05070 */
[----:B------:R-:W-:-:S13]  /*0440*/  ISETP.NE.AND.EX P0, PT, R3, RZ, PT, P0 ;  /* 0x000000ff0300720c */ /* 0x000fda0003f05300 */
[----:B------:R-:W-:Y:S05]  /*0450*/  @!P0 BRA `(.L_x_5959) ;  /* 0x0000000000048947 */ /* 0x000fea0003800000 */
[----:B------:R2:W5:Y:S02]  /*0460*/  LD.E R0, desc[UR4][R134.64+0xbc] ;  /* 0x0000bc0486007980 */ /* 0x000564000c101900 */
.L_x_5959:
[----:B------:R-:W-:Y:S05]  /*0470*/  BSYNC.RECONVERGENT B0 ;  /* 0x0000000000007941 */ /* 0x000fea0003800200 */
.L_x_5958:
[----:B-----5:R-:W-:Y:S02]  /*0480*/  IADD3 R117, PT, PT, R0, R4, -R12 ;  /* 0x0000000400757210 */ /* 0x020fe40007ffe80c */
.L_x_5957:
[----:B------:R-:W-:Y:S05]  /*0490*/  BSYNC.RECONVERGENT B1 ;  /* 0x0000000000017941 */ /* 0x000fea0003800200 */
.L_x_5955:
[----:B------:R-:W3:Y:S01]  /*04a0*/  S2R R224, SR_CTAID.X ;  /* 0x0000000000e07919 */ /* 0x000ee20000002500 */
[----:B------:R-:W-:Y:S01]  /*04b0*/  MOV R19, 0x50 ;  /* 0x0000005000137802 */ /* 0x000fe20000000f00 */
[----:B------:R-:W-:-:S03]  /*04c0*/  IMAD.MOV.U32 R3, RZ, RZ, 0x0 ;  /* 0x00000000ff037424 */ /* 0x000fc600078e00ff */
[----:B------:R-:W-:Y:S01]  /*04d0*/  MOV R2, R19 ;  /* 0x0000001300027202 */ /* 0x000fe20000000f00 */
[----:B---3--:R-:W-:-:S05]  /*04e0*/  IMAD.SHL.U32 R26, R224, 0x40, RZ ;  /* 0x00000040e01a7824 */ /* 0x008fca00078e00ff */
[----:B------:R-:W-:-:S13]  /*04f0*/  ISETP.GT.AND P0, PT, R118, R26, PT ;  /* 0x0000001a7600720c */ /* 0x000fda0003f04270 */
[----:B-12---:R-:W-:Y:S05]  /*0500*/  @!P0 RET.REL.NODEC R2 `(_ZN5flash24flash_fwd_splitkv_kernelI23Flash_fwd_kernel_traitsILi64ELi64ELi256ELi4ELb0ELb0EN7cutlass6half_tE19Flash_kernel_traitsILi64ELi64ELi256ELi4ES3_EELb0ELb1ELb0ELb0ELb1ELb0ELb0ELb0EEEvNS_16Flash_fwd_paramsE) ;  /* 0xfffffff802bc8950 */ /* 0x006fea0003c3ffff */
        /* <DEDUP_REMOVED lines=30> */
[----:B------:R-:W4:Y:S04]  /*06f0*/  LD.E.64 R10, desc[UR4][R134.64+0x90] ;  /* 0x00009004860a7980 */ /* 0x000f28000c101b00 */
[----:B------:R-:W5:Y:S04]  /*0700*/  LD.E.64 R4, desc[UR4][R134.64+0x70] ;  /* 0x0000700486047980 */ /* 0x000f68000c101b00 */
[----:B------:R-:W2:Y:S04]  /*0710*/  @!P0 LD.E.64 R6, desc[UR4][R134.64+0x80] ;  /* 0x0000800486068980 */ /* 0x000ea8000c101b00 */
[----:B------:R-:W5:Y:S04]  /*0720*/  LD.E R15, desc[UR4][R134.64+0x60] ;  /* 0x00006004860f7980 */ /* 0x000f68000c101900 */
[----:B------:R-:W5:Y:S04]  /*0730*/  LD.E R17, desc[UR4][R134.64+0xb4] ;  /* 0x0000b40486117980 */ /* 0x000f68000c101900 */
[----:B------:R-:W5:Y:S01]  /*0740*/  LD.E.64 R134, desc[UR4][R134.64+0xa0] ;  /* 0x0000a00486867980 */ /* 0x000f62000c101b00 */
[----:B------:R-:W4:Y:S01]  /*0750*/  S2R R18, SR_CTAID.Z ;  /* 0x0000000000127919 */ /* 0x000f220000002700 */
[----:B------:R-:W-:-:S02]  /*0760*/  IMAD.SHL.U32 R0, R208, 0x8, RZ ;  /* 0x00000008d0007824 */ /* 0x000fc400078e00ff */
[----:B------:R-:W-:Y:S01]  /*0770*/  IMAD.IADD R16, R118, 0x1, -R26 ;  /* 0x0000000176107824 */ /* 0x000fe200078e0a1a */
[----:B------:R-:W-:Y:S01]  /*0780*/  BSSY.RECONVERGENT B0, `(.L_x_5961) ;  /* 0x000003a000007945 */ /* 0x000fe20003800200 */
[----:B---3--:R-:W-:-:S04]  /*0790*/  @P0 IMAD.WIDE.U32 R8, R2, R28, RZ ;  /* 0x0000001c02080225 */ /* 0x008fc800078e00ff */
[-C--:B--2---:R-:W-:Y:S02]  /*07a0*/  @!P0 IMAD R7, R7, R29.reuse, RZ ;  /* 0x0000001d07078224 */ /* 0x084fe400078e02ff */
[----:B------:R-:W-:Y:S01]  /*07b0*/  @!P0 IMAD.WIDE.U32 R12, R6, R29, RZ ;  /* 0x0000001d060c8225 */ /* 0x000fe200078e00ff */
[----:B------:R-:W-:-:S03]  /*07c0*/  LOP3.LUT R6, R0, 0x38, RZ, 0xc0, !PT ;  /* 0x0000003800067812 */ /* 0x000fc600078ec0ff */
[----:B------:R-:W-:Y:S02]  /*07d0*/  @!P0 IMAD.IADD R13, R13, 0x1, R7 ;  /* 0x000000010d0d8824 */ /* 0x000fe400078e0207 */
[----:B------:R-:W-:Y:S02]  /*07e0*/  IMAD.MOV.U32 R7, RZ, RZ, RZ ;  /* 0x000000ffff077224 */ /* 0x000fe400078e00ff */
[----:B------:R-:W-:Y:S01]  /*07f0*/  @P0 IMAD R0, R3, R28, RZ ;  /* 0x0000001c03000224 */ /* 0x000fe200078e02ff */
[----:B------:R-:W-:Y:S01]  /*0800*/  @P0 MOV R12, R8 ;  /* 0x00000008000c0202 */ /* 0x000fe20000000f00 */
[----:B------:R-:W-:-:S04]  /*0810*/  IMAD.WIDE.U32 R6, R26, R2, R6 ;  /* 0x000000021a067225 */ /* 0x000fc800078e0006 */
[----:B------:R-:W-:Y:S01]  /*0820*/  @P0 IMAD.IADD R13, R9, 0x1, R0 ;  /* 0x00000001090d0824 */ /* 0x000fe200078e0200 */
[----:B------:R-:W-:Y:S01]  /*0830*/  IADD3 R8, P0, PT, R12, R6, RZ ;  /* 0x000000060c087210 */ /* 0x000fe20007f1e0ff */
[----:B------:R-:W-:Y:S01]  /*0840*/  IMAD R9, R3, R26, RZ ;  /* 0x0000001a03097224 */ /* 0x000fe200078e02ff */
[----:B------:R-:W-:-:S04]  /*0850*/  SHF.R.U32.HI R0, RZ, 0x3, R208 ;  /* 0x00000003ff007819 */ /* 0x000fc800000116d0 */
[----:B------:R-:W-:Y:S02]  /*0860*/  IADD3.X R9, PT, PT, R13, R7, R9, P0, !PT ;  /* 0x000000070d097210 */ /* 0x000fe400007fe409 */
[----:B------:R-:W-:Y:S01]  /*0870*/  ISETP.GE.AND P0, PT, R0, R16, PT ;  /* 0x000000100000720c */ /* 0x000fe20003f06270 */
[-C--:B----4-:R-:W-:Y:S02]  /*0880*/  IMAD R6, R11, R18.reuse, RZ ;  /* 0x000000120b067224 */ /* 0x090fe400078e02ff */
[----:B------:R-:W-:-:S05]  /*0890*/  IMAD.WIDE.U32 R8, R10, R18, R8 ;  /* 0x000000120a087225 */ /* 0x000fca00078e0008 */
[----:B------:R-:W-:-:S05]  /*08a0*/  IADD3 R7, PT, PT, R9, R6, RZ ;  /* 0x0000000609077210 */ /* 0x000fca0007ffe0ff */
[----:B------:R-:W-:Y:S02]  /*08b0*/  @!P0 IMAD.MOV.U32 R6, RZ, RZ, R8 ;  /* 0x000000ffff068224 */ /* 0x000fe400078e0008 */
[-C--:B------:R-:W-:Y:S02]  /*08c0*/  @!P0 IMAD R12, R3, R0.reuse, RZ ;  /* 0x00000000030c8224 */ /* 0x080fe400078e02ff */
[----:B------:R-:W-:-:S04]  /*08d0*/  @!P0 IMAD.WIDE.U32 R10, R2, R0, R6 ;  /* 0x00000000020a8225 */ /* 0x000fc800078e0006 */
[----:B------:R-:W-:Y:S01]  /*08e0*/  @!P0 IMAD.IADD R11, R11, 0x1, R12 ;  /* 0x000000010b0b8824 */ /* 0x000fe200078e020c */
[----:B-----5:R-:W-:Y:S02]  /*08f0*/  @!P0 LEA R12, P1, R10, R4, 0x1 ;  /* 0x000000040a0c8211 */ /* 0x020fe400078208ff */
[----:B------:R-:W-:Y:S02]  /*0900*/  IADD3 R14, PT, PT, R0, 0x10, RZ ;  /* 0x00000010000e7810 */ /* 0x000fe40007ffe0ff */
[----:B------:R-:W-:Y:S01]  /*0910*/  @!P0 LEA.HI.X R13, R10, R5, R11, 0x1, P1 ;  /* 0x000000050a0d8211 */ /* 0x000fe200008f0c0b */
[----:B------:R-:W-:Y:S02]  /*0920*/  VIADD R11, R0, 0x20 ;  /* 0x00000020000b7836 */ /* 0x000fe40000000000 */
[----:B------:R-:W-:Y:S01]  /*0930*/  IMAD R15, R15, R29, R18 ;  /* 0x0000001d0f0f7224 */ /* 0x000fe200078e0212 */
[----:B------:R-:W-:Y:S02]  /*0940*/  ISETP.GE.AND P3, PT, R14, R16, PT ;  /* 0x000000100e00720c */ /* 0x000fe40003f66270 */
[----:B------:R-:W-:-:S02]  /*0950*/  LOP3.LUT P6, R208, R208, 0x7, RZ, 0xc0, !PT ;  /* 0x00000007d0d07812 */ /* 0x000fc400078cc0ff */
[-C--:B------:R-:W-:Y:S01]  /*0960*/  ISETP.GE.AND P2, PT, R11, R16.reuse, PT ;  /* 0x000000100b00720c */ /* 0x080fe20003f46270 */
[----:B------:R-:W-:Y:S01]  /*0970*/  IMAD R10, R17, R15, R26 ;  /* 0x0000000f110a7224 */ /* 0x000fe200078e021a */
[----:B------:R-:W-:Y:S02]  /*0980*/  ISETP.GE.OR P6, PT, R0, R16, P6 ;  /* 0x000000100000720c */ /* 0x000fe400037c6670 */
[C---:B------:R-:W-:Y:S02]  /*0990*/  ISETP.NE.OR P5, PT, R208.reuse, RZ, P3 ;  /* 0x000000ffd000720c */ /* 0x040fe40001fa5670 */
[----:B------:R-:W-:Y:S01]  /*09a0*/  ISETP.NE.OR P4, PT, R208, RZ, P2 ;  /* 0x000000ffd000720c */ /* 0x000fe20001785670 */
[----:B------:R1:W-:Y:S01]  /*09b0*/  @!P0 ST.E.128 desc[UR4][R12.64], RZ ;  /* 0x000000ff0c008985 */ /* 0x0003e2000c101d04 */
[----:B------:R-:W-:-:S07]  /*09c0*/  IADD3 R11, P0, PT, R10, R0, RZ ;  /* 0x000000000a0b7210 */ /* 0x000fce0007f1e0ff */
[----:B------:R-:W-:Y:S02]  /*09d0*/  @!P6 MOV R18, 0x7f800000 ;  /* 0x7f8000000012e802 */ /* 0x000fe40000000f00 */
[----:B------:R-:W-:Y:S02]  /*09e0*/  @!P5 IMAD.MOV.U32 R17, RZ, RZ, 0x7f800000 ;  /* 0x7f800000ff11d424 */ /* 0x000fe400078e00ff */
[----:B-1----:R-:W-:Y:S01]  /*09f0*/  VIADD R12, R0, 0x30 ;  /* 0x00000030000c7836 */ /* 0x002fe20000000000 */
[----:B------:R-:W-:Y:S02]  /*0a00*/  LEA.HI.X.SX32 R13, R10, RZ, 0x1, P0 ;  /* 0x000000ff0a0d7211 */ /* 0x000fe400000f0eff */
[C---:B------:R-:W-:Y:S02]  /*0a10*/  LEA R10, P0, R11.reuse, R134, 0x2 ;  /* 0x000000860b0a7211 */ /* 0x040fe400078010ff */
[----:B------:R-:W-:Y:S02]  /*0a20*/  ISETP.GE.AND P1, PT, R12, R16, PT ;  /* 0x000000100c00720c */ /* 0x000fe40003f26270 */
[----:B------:R-:W-:-:S02]  /*0a30*/  LEA.HI.X R11, R11, R135, R13, 0x2, P0 ;  /* 0x000000870b0b7211 */ /* 0x000fc400000f140d */
[----:B------:R-:W-:Y:S02]  /*0a40*/  ISETP.NE.OR P0, PT, R208, RZ, P1 ;  /* 0x000000ffd000720c */ /* 0x000fe40000f05670 */
[----:B------:R-:W-:Y:S01]  /*0a50*/  @!P4 MOV R16, 0x7f800000 ;  /* 0x7f8000000010c802 */ /* 0x000fe20000000f00 */
[----:B------:R-:W-:Y:S10]  /*0a60*/  @P3 BRA `(.L_x_5962) ;  /* 0x00000000002c3947 */ /* 0x000ff40003800000 */
[----:B------:R-:W-:Y:S02]  /*0a70*/  IADD3 R14, P3, PT, R0, 0x10, RZ ;  /* 0x00000010000e7810 */ /* 0x000fe40007f7e0ff */
[----:B------:R-:W-:-:S03]  /*0a80*/  MOV R13, R7 ;  /* 0x00000007000d7202 */ /* 0x000fc60000000f00 */
[----:B------:R-:W-:-:S04]  /*0a90*/  IMAD.X R12, RZ, RZ, RZ, P3 ;  /* 0x000000ffff0c7224 */ /* 0x000fc800018e06ff */
[----:B------:R-:W-:Y:S02]  /*0aa0*/  IMAD R15, R12, R2, RZ ;  /* 0x000000020c0f7224 */ /* 0x000fe400078e02ff */
[----:B------:R-:W-:Y:S02]  /*0ab0*/  IMAD.MOV.U32 R12, RZ, RZ, R8 ;  /* 0x000000ffff0c7224 */ /* 0x000fe400078e0008 */
[-C--:B------:R-:W-:Y:S02]  /*0ac0*/  IMAD R15, R3, R14.reuse, R15 ;  /* 0x0000000e030f7224 */ /* 0x080fe400078e020f */
[----:B------:R-:W-:-:S03]  /*0ad0*/  IMAD.WIDE.U32 R12, R2, R14, R12 ;  /* 0x0000000e020c7225 */ /* 0x000fc600078e000c */
[----:B------:R-:W-:Y:S02]  /*0ae0*/  LEA R14, P3, R12, R4, 0x1 ;  /* 0x000000040c0e7211 */ /* 0x000fe400078608ff */
[----:B------:R-:W-:-:S04]  /*0af0*/  IADD3 R13, PT, PT, R13, R15, RZ ;  /* 0x0000000f0d0d7210 */ /* 0x000fc80007ffe0ff */
[----:B------:R-:W-:-:S05]  /*0b00*/  LEA.HI.X R15, R12, R5, R13, 0x1, P3 ;  /* 0x000000050c0f7211 */ /* 0x000fca00018f0c0d */
[----:B------:R1:W-:Y:S02]  /*0b10*/  ST.E.128 desc[UR4][R14.64], RZ ;  /* 0x000000ff0e007985 */ /* 0x0003e4000c101d04 */
.L_x_5962:
[----:B------:R-:W-:Y:S05]  /*0b20*/  BSYNC.RECONVERGENT B0 ;  /* 0x0000000000007941 */ /* 0x000fea0003800200 */
.L_x_5961:
[----:B------:R-:W-:Y:S04]  /*0b30*/  BSSY.RECONVERGENT B0, `(.L_x_5963) ;  /* 0x000000d000007945 */ /* 0x000fe80003800200 */
[----:B------:R-:W-:Y:S05]  /*0b40*/  @P2 BRA `(.L_x_5964) ;  /* 0x00000000002c2947 */ /* 0x000fea0003800000 */
[----:B-1----:R-:W-:Y:S02]  /*0b50*/  IADD3 R14, P2, PT, R0, 0x20, RZ ;  /* 0x00000020000e7810 */ /* 0x002fe40007f5e0ff */
        /* <DEDUP_REMOVED lines=10> */
.L_x_5964:
[----:B------:R-:W-:Y:S05]  /*0c00*/  BSYNC.RECONVERGENT B0 ;  /* 0x0000000000007941 */ /* 0x000fea0003800200 */
.L_x_5963:
[----:B------:R-:W-:Y:S04]  /*0c10*/  BSSY.RECONVERGENT B0, `(.L_x_5965) ;  /* 0x000000c000007945 */ /* 0x000fe80003800200 */
[----:B------:R-:W-:Y:S05]  /*0c20*/  @P1 BRA `(.L_x_5966) ;  /* 0x0000000000281947 */ /* 0x000fea0003800000 */
[----:B------:R-:W-:-:S04]  /*0c30*/  IADD3 R0, P1, PT, R0, 0x30, RZ ;  /* 0x0000003000007810 */ /* 0x000fc80007f3e0ff */
[----:B------:R-:W-:-:S05]  /*0c40*/  IADD3.X R6, PT, PT, RZ, RZ, RZ, P1, !PT ;  /* 0x000000ffff067210 */ /* 0x000fca0000ffe4ff */
[----:B------:R-:W-:Y:S01]  /*0c50*/  IMAD R9, R6, R2, RZ ;  /* 0x0000000206097224 */ /* 0x000fe200078e02ff */
[----:B------:R-:W-:-:S05]  /*0c60*/  MOV R6, R8 ;  /* 0x0000000800067202 */ /* 0x000fca0000000f00 */
[----:B------:R-:W-:-:S04]  /*0c70*/  IMAD.WIDE.U32 R6, R2, R0, R6 ;  /* 0x0000000002067225 */ /* 0x000fc800078e0006 */
[----:B------:R-:W-:Y:S01]  /*0c80*/  IMAD R0, R3, R0, R9 ;  /* 0x0000000003007224 */ /* 0x000fe200078e0209 */
[----:B------:R-:W-:-:S04]  /*0c90*/  LEA R2, P1, R6, R4, 0x1 ;  /* 0x0000000406027211 */ /* 0x000fc800078208ff */
[----:B------:R-:W-:-:S04]  /*0ca0*/  IADD3 R0, PT, PT, R7, R0, RZ ;  /* 0x0000000007007210 */ /* 0x000fc80007ffe0ff */
[----:B------:R-:W-:-:S05]  /*0cb0*/  LEA.HI.X R3, R6, R5, R0, 0x1, P1 ;  /* 0x0000000506037211 */ /* 0x000fca00008f0c00 */
[----:B------:R3:W-:Y:S02]  /*0cc0*/  ST.E.128 desc[UR4][R2.64], RZ ;  /* 0x000000ff02007985 */ /* 0x0007e4000c101d04 */
.L_x_5966:
[----:B------:R-:W-:Y:S05]  /*0cd0*/  BSYNC.RECONVERGENT B0 ;  /* 0x0000000000007941 */ /* 0x000fea0003800200 */
.L_x_5965:
[----:B---3--:R-:W-:Y:S01]  /*0ce0*/  MOV R2, R19 ;  /* 0x0000001300027202 */ /* 0x008fe20000000f00 */
[----:B------:R-:W-:Y:S01]  /*0cf0*/  @!P6 ST.E desc[UR4][R10.64], R18 ;  /* 0x000000120a00e985 */ /* 0x000fe2000c101904 */
[----:B------:R-:W-:-:S03]  /*0d00*/  MOV R3, 0x0 ;  /* 0x0000000000037802 */ /* 0x000fc60000000f00 */
[----:B------:R-:W-:Y:S04]  /*0d10*/  @!P5 ST.E desc[UR4][R10.64+0x40], R17 ;  /* 0x000040110a00d985 */ /* 0x000fe8000c101904 */
[----:B------:R1:W-:Y:S02]  /*0d20*/  @!P4 ST.E desc[UR4][R10.64+0x80], R16 ;  /* 0x000080100a00c985 */ /* 0x0003e4000c101904 */
[----:B-12---:R-:W-:Y:S05]  /*0d30*/  @P0 RET.REL.NODEC R2 `(_ZN5flash24flash_fwd_splitkv_kernelI23Flash_fwd_kernel_traitsILi64ELi64ELi256ELi4ELb0ELb0EN7cutlass6half_tE19Flash_kernel_traitsILi64ELi64ELi256ELi4ES3_EELb0ELb1ELb0ELb0ELb1ELb0ELb0ELb0EEEvNS_16Flash_fwd_paramsE) ;  /* 0xfffffff002b00950 */ /* 0x006fea0003c3ffff */
[----:B------:R-:W-:Y:S02]  /*0d40*/  MOV R0, 0x7f800000 ;  /* 0x7f80000000007802 */ /* 0x000fe40000000f00 */
[----:B------:R-:W-:Y:S02]  /*0d50*/  MOV R2, R19 ;  /* 0x0000001300027202 */ /* 0x000fe40000000f00 */
[----:B------:R-:W-:Y:S01]  /*0d60*/  MOV R3, 0x0 ;  /* 0x0000000000037802 */ /* 0x000fe20000000f00 */
[----:B------:R1:W-:Y:S03]  /*0d70*/  ST.E desc[UR4][R10.64+0xc0], R0 ;  /* 0x0000c0000a007985 */ /* 0x0003e6000c101904 */
[----:B-1----:R-:W-:Y:S05]  /*0d80*/  RET.REL.NODEC R2 `(_ZN5flash24flash_fwd_splitkv_kernelI23Flash_fwd_kernel_traitsILi64ELi64ELi256ELi4ELb0ELb0EN7cutlass6half_tE19Flash_kernel_traitsILi64ELi64ELi256ELi4ES3_EELb0ELb1ELb0ELb0ELb1ELb0ELb0ELb0EEEvNS_16Flash_fwd_paramsE) ;  /* 0xfffffff0029c7950 */ /* 0x002fea0003c3ffff */
.L_x_5960:
        /* <DEDUP_REMOVED lines=15> */
[----:B------:R-:W2:Y:S04]  /*0e80*/  LD.E.64 R6, desc[UR4][R134.64+0x168] ;  /* 0x0001680486067980 */ /* 0x000ea8000c101b00 */
[----:B------:R-:W3:Y:S04]  /*0e90*/  LD.E.64 R10, desc[UR4][R134.64+0x38] ;  /* 0x00003804860a7980 */ /* 0x000ee8000c101b00 */
[----:B------:R-:W3:Y:S01]  /*0ea0*/  LD.E R14, desc[UR4][R134.64+0x68] ;  /* 0x00006804860e7980 */ /* 0x000ee2000c101900 */
[----:B------:R-:W-:-:S03]  /*0eb0*/  LEA R16, R209, 0xffffff00, 0x8 ;  /* 0xffffff00d1107811 */ /* 0x000fc600078e40ff */
[----:B------:R-:W3:Y:S01]  /*0ec0*/  LD.E.64 R12, desc[UR4][R134.64+0x28] ;  /* 0x00002804860c7980 */ /* 0x000ee2000c101b00 */
[----:B------:R-:W-:-:S03]  /*0ed0*/  IABS R4, R16 ;  /* 0x0000001000047213 */ /* 0x000fc60000000000 */
[----:B------:R-:W5:Y:S04]  /*0ee0*/  LD.E.64 R24, desc[UR4][R134.64+0x58] ;  /* 0x0000580486187980 */ /* 0x000f68000c101b00 */
[----:B------:R-:W5:Y:S01]  /*0ef0*/  LD.E.64 R210, desc[UR4][R134.64+0x40] ;  /* 0x0000400486d27980 */ /* 0x000f62000c101b00 */
[----:B----4-:R-:W-:-:S04]  /*0f00*/  IABS R5, R9 ;  /* 0x0000000900057213 */ /* 0x010fc80000000000 */
[----:B-1----:R-:W1:Y:S08]  /*0f10*/  I2F.RP R2, R5 ;  /* 0x0000000500027306 */ /* 0x002e700000209400 */
        /* <DEDUP_REMOVED lines=33> */
[----:B---3--:R-:W-:Y:S01]  /*1130*/  MOV R19, R11 ;  /* 0x0000000b00137202 */ /* 0x008fe20000000f00 */
[----:B------:R-:W-:Y:S02]  /*1140*/  IMAD.MOV.U32 R18, RZ, RZ, R10 ;  /* 0x000000ffff127224 */ /* 0x000fe400078e000a */
[----:B------:R3:W-:Y:S04]  /*1150*/  STL.64 [R1+0x30], R10 ;  /* 0x0000300a01007387 */ /* 0x0007e80000100a00 */
[----:B---3--:R-:W3:Y:S01]  /*1160*/  LD.E.64 R10, desc[UR4][R134.64+0x50] ;  /* 0x00005004860a7980 */ /* 0x008ee2000c101b00 */
        /* <DEDUP_REMOVED lines=42> */
[----:B------:R-:W-:-:S04]  /*1410*/  IMAD.WIDE.U32 R2, R0, R10, R2 ;  /* 0x0000000a00027225 */ /* 0x000fc800078e0002 */
[----:B------:R-:W-:Y:S02]  /*1420*/  IMAD R6, R10, R5, R4 ;  /* 0x000000050a067224 */ /* 0x000fe400078e0204 */
[----:B------:R-:W-:-:S04]  /*1430*/  IMAD.WIDE.U32 R4, R12, R8, RZ ;  /* 0x000000080c047225 */ /* 0x000fc800078e00ff */
[----:B------:R-:W-:Y:S01]  /*1440*/  IMAD R0, R12, R17, R7 ;  /* 0x000000110c007224 */ /* 0x000fe200078e0207 */
[----:B------:R-:W-:Y:S01]  /*1450*/  IADD3 R22, PT, PT, R3, R6, RZ ;  /* 0x0000000603167210 */ /* 0x000fe20007ffe0ff */
[----:B------:R-:W-:Y:S01]  /*1460*/  IMAD.MOV.U32 R8, RZ, RZ, R2 ;  /* 0x000000ffff087224 */ /* 0x000fe200078e0002 */
[----:B------:R-:W-:Y:S01]  /*1470*/  MOV R6, R4 ;  /* 0x0000000400067202 */ /* 0x000fe20000000f00 */
[----:B------:R-:W-:Y:S01]  /*1480*/  IMAD.IADD R7, R5, 0x1, R0 ;  /* 0x0000000105077824 */ /* 0x000fe200078e0200 */
[----:B------:R-:W-:Y:S05]  /*1490*/  BRA `(.L_x_5969) ;  /* 0x0000000400547947 */ /* 0x000fea0003800000 */
.L_x_5968:
[----:B------:R-:W4:Y:S04]  /*14a0*/  LD.E R14, desc[UR4][R134.64+0x68] ;  /* 0x00006804860e7980 */ /* 0x000f28000c101900 */
[----:B-1----:R-:W2:Y:S01]  /*14b0*/  LD.E.64 R2, desc[UR4][R134.64+0x38] ;  /* 0x0000380486027980 */ /* 0x002ea2000c101b00 */
[----:B------:R-:W-:-:S03]  /*14c0*/  ISETP.NE.AND P3, PT, R13, -0x1, PT ;  /* 0xffffffff0d00780c */ /* 0x000fc60003f65270 */
[----:B------:R-:W2:Y:S04]  /*14d0*/  LD.E.64 R210, desc[UR4][R134.64+0x40] ;  /* 0x0000400486d27980 */ /* 0x000ea8000c101b00 */
[----:B------:R-:W2:Y:S04]  /*14e0*/  LD.E.64 R18, desc[UR4][R134.64+0x50] ;  /* 0x0000500486127980 */ /* 0x000ea8000c101b00 */
[----:B------:R1:W5:Y:S04]  /*14f0*/  LD.E.64 R24, desc[UR4][R134.64+0x58] ;  /* 0x0000580486187980 */ /* 0x000368000c101b00 */
[----:B------:R-:W2:Y:S04]  /*1500*/  @!P3 LD.E.64 R10, desc[UR4][R134.64+0x20] ;  /* 0x00002004860ab980 */ /* 0x000ea8000c101b00 */
[----:B------:R-:W2:Y:S01]  /*1510*/  @!P3 LD.E.64 R16, desc[UR4][R134.64+0x28] ;  /* 0x000028048610b980 */ /* 0x000ea2000c101b00 */
[----:B---3--:R-:W-:Y:S01]  /*1520*/  IABS R5, R27 ;  /* 0x0000001b00057213 */ /* 0x008fe20000000000 */
[----:B------:R-:W-:Y:S01]  /*1530*/  @P3 IMAD.IADD R7, R12, 0x1, R13 ;  /* 0x000000010c073824 */ /* 0x000fe200078e020d */
[----:B------:R-:W-:-:S02]  /*1540*/  LEA R15, R209, 0xffffff00, 0x8 ;  /* 0xffffff00d10f7811 */ /* 0x000fc400078e40ff */
[----:B------:R-:W-:Y:S02]  /*1550*/  MOV R202, RZ ;  /* 0x000000ff00ca7202 */ /* 0x000fe40000000f00 */
[----:B------:R-:W-:Y:S02]  /*1560*/  MOV R201, RZ ;  /* 0x000000ff00c97202 */ /* 0x000fe40000000f00 */
[----:B----4-:R-:W-:-:S04]  /*1570*/  IABS R0, R14 ;  /* 0x0000000e00007213 */ /* 0x010fc80000000000 */
[----:B------:R-:W-:Y:S01]  /*1580*/  MOV R8, R0 ;  /* 0x0000000000087202 */ /* 0x000fe20000000f00 */
[----:B--2---:R2:W-:Y:S01]  /*1590*/  STL.64 [R1+0x30], R2 ;  /* 0x0000300201007387 */ /* 0x0045e20000100a00 */
        /* <DEDUP_REMOVED lines=27> */
[----:B------:R-:W-:Y:S01]  /*1750*/  @P3 IMAD R8, R21, R7, RZ ;  /* 0x0000000715083224 */ /* 0x000fe200078e02ff */
[----:B------:R-:W-:Y:S01]  /*1760*/  @!P3 IADD3 R0, PT, PT, R5, R11, RZ ;  /* 0x0000000b0500b210 */ /* 0x000fe20007ffe0ff */
[----:B------:R-:W-:Y:S01]  /*1770*/  @P3 IMAD.WIDE.U32 R2, R20, R7, RZ ;  /* 0x0000000714023225 */ /* 0x000fe200078e00ff */
[----:B------:R-:W-:Y:S02]  /*1780*/  LOP3.LUT R5, R27, R14, RZ, 0x3c, !PT ;  /* 0x0000000e1b057212 */ /* 0x000fe400078e3cff */
[----:B------:R-:W-:Y:S01]  /*1790*/  @!P2 IADD3 R6, PT, PT, R6, 0x1, RZ ;  /* 0x000000010606a810 */ /* 0x000fe20007ffe0ff */
[----:B------:R-:W-:Y:S01]  /*17a0*/  @P3 IMAD.IADD R0, R3, 0x1, R8 ;  /* 0x0000000103003824 */ /* 0x000fe200078e0208 */
[----:B------:R-:W-:Y:S02]  /*17b0*/  @P3 MOV R4, R2 ;  /* 0x0000000200043202 */ /* 0x000fe40000000f00 */
[----:B------:R-:W-:Y:S02]  /*17c0*/  ISETP.GE.AND P1, PT, R5, RZ, PT ;  /* 0x000000ff0500720c */ /* 0x000fe40003f26270 */
[----:B------:R-:W-:Y:S01]  /*17d0*/  ISETP.NE.AND P2, PT, R14, RZ, PT ;  /* 0x000000ff0e00720c */ /* 0x000fe20003f45270 */
[----:B------:R-:W-:Y:S01]  /*17e0*/  @!P3 IMAD R7, R211, R12, RZ ;  /* 0x0000000cd307b224 */ /* 0x000fe200078e02ff */
[----:B------:R-:W-:Y:S01]  /*17f0*/  @!P3 SHF.R.S32.HI R5, RZ, 0x1f, R12 ;  /* 0x0000001fff05b819 */ /* 0x000fe2000001140c */
[----:B------:R-:W-:Y:S01]  /*1800*/  IMAD.MOV.U32 R2, RZ, RZ, R4 ;  /* 0x000000ffff027224 */ /* 0x000fe200078e0004 */
[----:B------:R-:W-:-:S02]  /*1810*/  MOV R3, R0 ;  /* 0x0000000000037202 */ /* 0x000fc40000000f00 */
[----:B------:R-:W-:Y:S01]  /*1820*/  @P4 IADD3 R6, PT, PT, R6, 0x1, RZ ;  /* 0x0000000106064810 */ /* 0x000fe20007ffe0ff */
[-C--:B------:R-:W-:Y:S02]  /*1830*/  IMAD R8, R21, R15.reuse, RZ ;  /* 0x0000000f15087224 */ /* 0x080fe400078e02ff */
[----:B------:R-:W-:-:S04]  /*1840*/  IMAD.WIDE.U32 R2, R20, R15, R2 ;  /* 0x0000000f14027225 */ /* 0x000fc800078e0002 */
[----:B------:R-:W-:Y:S02]  /*1850*/  @!P3 IMAD R4, R5, R210, R7 ;  /* 0x000000d20504b224 */ /* 0x000fe400078e0207 */
[----:B------:R-:W-:Y:S02]  /*1860*/  IMAD.MOV.U32 R0, RZ, RZ, R6 ;  /* 0x000000ffff007224 */ /* 0x000fe400078e0006 */
[----:B------:R-:W-:Y:S01]  /*1870*/  @!P3 IMAD.WIDE.U32 R6, R210, R12, RZ ;  /* 0x0000000cd206b225 */ /* 0x000fe200078e00ff */
[----:B------:R-:W-:Y:S02]  /*1880*/  IADD3 R5, PT, PT, R3, R8, RZ ;  /* 0x0000000803057210 */ /* 0x000fe40007ffe0ff */
[----:B------:R-:W-:Y:S02]  /*1890*/  @!P1 IADD3 R0, PT, PT, -R0, RZ, RZ ;  /* 0x000000ff00009210 */ /* 0x000fe40007ffe1ff */
[----:B------:R-:W-:Y:S02]  /*18a0*/  @!P3 IADD3 R3, PT, PT, R7, R4, RZ ;  /* 0x000000040703b210 */ /* 0x000fe40007ffe0ff */
[----:B------:R-:W-:Y:S01]  /*18b0*/  @!P2 LOP3.LUT R0, RZ, R14, RZ, 0x33, !PT ;  /* 0x0000000eff00a212 */ /* 0x000fe200078e33ff */
[----:B------:R-:W-:Y:S01]  /*18c0*/  @!P3 IMAD R8, R17, R9, RZ ;  /* 0x000000091108b224 */ /* 0x000fe200078e02ff */
[----:B------:R-:W-:Y:S01]  /*18d0*/  @!P3 SHF.R.S32.HI R7, RZ, 0x1f, R9 ;  /* 0x0000001fff07b819 */ /* 0x000fe20000011409 */
[----:B------:R-:W-:Y:S01]  /*18e0*/  @P3 IMAD.IADD R10, R12, 0x1, R13 ;  /* 0x000000010c0a3824 */ /* 0x000fe200078e020d */
[----:B------:R-:W-:Y:S01]  /*18f0*/  MOV R4, R2 ;  /* 0x0000000200047202 */ /* 0x000fe20000000f00 */
[----:B------:R-:W-:Y:S01]  /*1900*/  @!P3 IMAD.MOV.U32 R2, RZ, RZ, R6 ;  /* 0x000000ffff02b224 */ /* 0x000fe200078e0006 */
[----:B------:R-:W-:Y:S01]  /*1910*/  SHF.R.S32.HI R12, RZ, 0x1f, R0 ;  /* 0x0000001fff0c7819 */ /* 0x000fe20000011400 */
[----:B------:R-:W-:-:S02]  /*1920*/  IMAD R11, R19, R0, RZ ;  /* 0x00000000130b7224 */ /* 0x000fc400078e02ff */
[C---:B------:R-:W-:Y:S02]  /*1930*/  @!P3 IMAD R8, R16.reuse, R7, R8 ;  /* 0x000000071008b224 */ /* 0x040fe400078e0208 */
[----:B------:R-:W-:-:S04]  /*1940*/  @!P3 IMAD.WIDE.U32 R6, R16, R9, R2 ;  /* 0x000000091006b225 */ /* 0x000fc800078e0002 */
[----:B------:R-:W-:-:S04]  /*1950*/  IMAD.WIDE.U32 R4, R18, R0, R4 ;  /* 0x0000000012047225 */ /* 0x000fc800078e0004 */
[-C--:B------:R-:W-:Y:S02]  /*1960*/  @P3 IMAD R0, R211, R10.reuse, RZ ;  /* 0x0000000ad3003224 */ /* 0x080fe400078e02ff */
[----:B------:R-:W-:Y:S01]  /*1970*/  @P3 IMAD.WIDE.U32 R2, R210, R10, RZ ;  /* 0x0000000ad2023225 */ /* 0x000fe200078e00ff */
[----:B------:R-:W-:-:S03]  /*1980*/  @!P3 IADD3 R7, PT, PT, R7, R8, RZ ;  /* 0x000000080707b210 */ /* 0x000fc60007ffe0ff */
[----:B------:R-:W-:Y:S01]  /*1990*/  IMAD R11, R18, R12, R11 ;  /* 0x0000000c120b7224 */ /* 0x000fe200078e020b */
[----:B------:R-:W-:Y:S01]  /*19a0*/  MOV R8, R4 ;  /* 0x0000000400087202 */ /* 0x000fe20000000f00 */
[----:B------:R-:W-:Y:S01]  /*19b0*/  IMAD.MOV.U32 R9, RZ, RZ, RZ ;  /* 0x000000ffff097224 */ /* 0x000fe200078e00ff */
[----:B------:R-:W-:Y:S01]  /*19c0*/  @P3 IADD3 R7, PT, PT, R3, R0, RZ ;  /* 0x0000000003073210 */ /* 0x000fe20007ffe0ff */
[----:B------:R-:W-:Y:S01]  /*19d0*/  IMAD.IADD R22, R5, 0x1, R11 ;  /* 0x0000000105167824 */ /* 0x000fe200078e020b */
[----:B-1----:R-:W-:Y:S02]  /*19e0*/  @P3 MOV R6, R2 ;  /* 0x0000000200063202 */ /* 0x002fe40000000f00 */
.L_x_5969:
[----:B------:R-:W-:Y:S05]  /*19f0*/  BSYNC.RECONVERGENT B0 ;  /* 0x0000000000007941 */ /* 0x000fea0003800200 */
.L_x_5967:
[----:B------:R-:W-:Y:S01]  /*1a00*/  ISETP.NE.AND P1, PT, R28, -0x1, PT ;  /* 0xffffffff1c00780c */ /* 0x000fe20003f25270 */
[----:B------:R-:W2:Y:S04]  /*1a10*/  LDL R37, [R1+0x30] ;  /* 0x0000300001257983 */ /* 0x000ea80000100800 */
[----:B------:R-:W3:Y:S04]  /*1a20*/  LDL R40, [R1+0x34] ;  /* 0x0000340001287983 */ /* 0x000ee80000100800 */
[----:B------:R-:W4:Y:S04]  /*1a30*/  LD.E.64 R12, desc[UR4][R134.64+0x30] ;  /* 0x00003004860c7980 */ /* 0x000f28000c101b00 */
[----:B------:R-:W4:Y:S04]  /*1a40*/  @!P1 LD.E.64 R16, desc[UR4][R134.64+0x18] ;  /* 0x0000180486109980 */ /* 0x000f28000c101b00 */
[----:B------:R-:W4:Y:S04]  /*1a50*/  LD.E.64 R18, desc[UR4][R134.64+0x8] ;  /* 0x0000080486127980 */ /* 0x000f28000c101b00 */
[----:B------:R-:W4:Y:S04]  /*1a60*/  LD.E.64 R20, desc[UR4][R134.64+0x48] ;  /* 0x0000480486147980 */ /* 0x000f28000c101b00 */
[----:B------:R-:W4:Y:S01]  /*1a70*/  LD.E.64 R10, desc[UR4][R134.64] ;  /* 0x00000004860a7980 */ /* 0x000f22000c101b00 */
[----:B------:R-:W-:-:S03]  /*1a80*/  IABS R4, R14 ;  /* 0x0000000e00047213 */ /* 0x000fc60000000000 */
[----:B------:R-:W5:Y:S01]  /*1a90*/  LD.E.64 R38, desc[UR4][R134.64+0x10] ;  /* 0x0000100486267980 */ /* 0x000f62000c101b00 */
        /* <DEDUP_REMOVED lines=14> */
[----:B------:R-:W-:Y:S01]  /*1b80*/  ISETP.GT.U32.AND P3, PT, R4, R2, PT ;  /* 0x000000020400720c */ /* 0x000fe20003f64070 */
[----:B------:R-:W-:-:S12]  /*1b90*/  IMAD.SHL.U32 R116, R208, 0x8, RZ ;  /* 0x00000008d0747824 */ /* 0x000fd800078e00ff */
[----:B------:R-:W-:-:S05]  /*1ba0*/  @!P3 IMAD.IADD R2, R2, 0x1, -R4 ;  /* 0x000000010202b824 */ /* 0x000fca00078e0a04 */
[----:B------:R-:W-:Y:S02]  /*1bb0*/  ISETP.GE.U32.AND P2, PT, R2, R4, PT ;  /* 0x000000040200720c */ /* 0x000fe40003f46070 */
[----:B------:R-:W-:-:S04]  /*1bc0*/  LOP3.LUT R2, R27, R14, RZ, 0x3c, !PT ;  /* 0x0000000e1b027212 */ /* 0x000fc800078e3cff */
[----:B------:R-:W-:Y:S01]  /*1bd0*/  ISETP.GE.AND P4, PT, R2, RZ, PT ;  /* 0x000000ff0200720c */ /* 0x000fe20003f86270 */
[-C--:B-----5:R-:W-:Y:S01]  /*1be0*/  IMAD R2, R9, R210.reuse, RZ ;  /* 0x000000d209027224 */ /* 0x0a0fe200078e02ff */
[----:B------:R-:W-:Y:S01]  /*1bf0*/  ISETP.NE.AND P5, PT, R14, RZ, PT ;  /* 0x000000ff0e00720c */ /* 0x000fe20003fa5270 */
[----:B------:R-:W-:Y:S02]  /*1c00*/  @!P3 VIADD R0, R0, 0x1 ;  /* 0x000000010000b836 */ /* 0x000fe40000000000 */
[C---:B------:R-:W-:Y:S01]  /*1c10*/  IMAD R4, R15.reuse, R211, R2 ;  /* 0x000000d30f047224 */ /* 0x040fe200078e0202 */
[C---:B------:R-:W-:Y:S01]  /*1c20*/  LOP3.LUT R221, R116.reuse, 0x38, RZ, 0xc0, !PT ;  /* 0x0000003874dd7812 */ /* 0x040fe200078ec0ff */
[----:B------:R-:W-:Y:S01]  /*1c30*/  IMAD.WIDE.U32 R2, R15, R210, RZ ;  /* 0x000000d20f027225 */ /* 0x000fe200078e00ff */
[----:B------:R-:W-:-:S03]  /*1c40*/  LOP3.LUT R30, R116, 0x1c0, RZ, 0xc0, !PT ;  /* 0x000001c0741e7812 */ /* 0x000fc600078ec0ff */
[----:B------:R-:W-:Y:S01]  /*1c50*/  @P2 VIADD R0, R0, 0x1 ;  /* 0x0000000100002836 */ /* 0x000fe20000000000 */
[----:B------:R-:W-:Y:S01]  /*1c60*/  IADD3 R15, P3, P2, R2, R6, R221 ;  /* 0x00000006020f7210 */ /* 0x000fe20007a7e0dd */
[----:B------:R-:W-:Y:S02]  /*1c70*/  IMAD.IADD R3, R3, 0x1, R4 ;  /* 0x0000000103037824 */ /* 0x000fe400078e0204 */
[----:B------:R-:W-:-:S03]  /*1c80*/  @!P4 IMAD.MOV R0, RZ, RZ, -R0 ;  /* 0x000000ffff00c224 */ /* 0x000fc600078e0a00 */
[----:B------:R-:W-:Y:S02]  /*1c90*/  IADD3.X R23, PT, PT, R3, R7, RZ, P3, P2 ;  /* 0x0000000703177210 */ /* 0x000fe40001fe44ff */
[----:B------:R-:W-:Y:S02]  /*1ca0*/  LOP3.LUT R3, R30, 0x38, R208, 0xf8, !PT ;  /* 0x000000381e037812 */ /* 0x000fe400078ef8d0 */
[----:B------:R-:W-:Y:S02]  /*1cb0*/  @!P5 LOP3.LUT R0, RZ, R14, RZ, 0x33, !PT ;  /* 0x0000000eff00d212 */ /* 0x000fe400078e33ff */
[----:B------:R-:W-:Y:S02]  /*1cc0*/  LOP3.LUT R6, R116, 0x1e00, RZ, 0xc0, !PT ;  /* 0x00001e0074067812 */ /* 0x000fe400078ec0ff */
[----:B------:R-:W-:Y:S02]  /*1cd0*/  LOP3.LUT R3, R3, R221, RZ, 0x3c, !PT ;  /* 0x000000dd03037212 */ /* 0x000fe400078e3cff */
[----:B------:R-:W-:Y:S01]  /*1ce0*/  IADD3 R4, P2, PT, R221, R8, RZ ;  /* 0x00000008dd047210 */ /* 0x000fe20007f5e0ff */
[----:B------:R-:W-:Y:S01]  /*1cf0*/  IMAD R8, R25, R0, RZ ;  /* 0x0000000019087224 */ /* 0x000fe200078e02ff */
[----:B------:R-:W-:-:S02]  /*1d00*/  SHF.R.S32.HI R9, RZ, 0x1f, R0 ;  /* 0x0000001fff097819 */ /* 0x000fc40000011400 */
[----:B------:R-:W-:Y:S01]  /*1d10*/  LOP3.LUT R229, R3, R6, RZ, 0xfc, !PT ;  /* 0x0000000603e57212 */ /* 0x000fe200078efcff */
[----:B------:R-:W-:Y:S01]  /*1d20*/  IMAD.WIDE.U32 R6, R24, R0, RZ ;  /* 0x0000000018067225 */ /* 0x000fe200078e00ff */
[----:B------:R-:W-:-:S03]  /*1d30*/  SHF.R.U32.HI R2, RZ, 0x3, R208 ;  /* 0x00000003ff027819 */ /* 0x000fc600000116d0 */
[----:B------:R-:W-:Y:S02]  /*1d40*/  IMAD.X R5, RZ, RZ, R22, P2 ;  /* 0x000000ffff057224 */ /* 0x000fe400010e0616 */
[----:B------:R-:W-:Y:S01]  /*1d50*/  IMAD R0, R9, R24, R8 ;  /* 0x0000001809007224 */ /* 0x000fe200078e0208 */
[----:B------:R-:W-:-:S03]  /*1d60*/  IADD3 R34, P2, PT, R15, R6, RZ ;  /* 0x000000060f227210 */ /* 0x000fc60007f5e0ff */
[----:B------:R-:W-:Y:S02]  /*1d70*/  IMAD.IADD R15, R7, 0x1, R0 ;  /* 0x00000001070f7824 */ /* 0x000fe400078e0200 */
[C---:B------:R-:W-:Y:S02]  /*1d80*/  VIADD R31, R2.reuse, 0x10 ;  /* 0x00000010021f7836 */ /* 0x040fe40000000000 */
[C---:B------:R-:W-:Y:S01]  /*1d90*/  VIADD R32, R2.reuse, 0x20 ;  /* 0x0000002002207836 */ /* 0x040fe20000000000 */
[----:B------:R1:W-:Y:S01]  /*1da0*/  STL [R1+0x48], R30 ;  /* 0x0000481e01007387 */ /* 0x0003e20000100800 */
[----:B------:R-:W1:Y:S01]  /*1db0*/  S2UR UR6, SR_CgaCtaId ;  /* 0x00000000000679c3 */ /* 0x000e620000008800 */
[----:B------:R-:W-:Y:S02]  /*1dc0*/  IMAD.X R35, R23, 0x1, R15, P2 ;  /* 0x0000000117237824 */ /* 0x000fe400010e060f */
[----:B-1----:R-:W-:Y:S01]  /*1dd0*/  VIADD R30, R2, 0x30 ;  /* 0x00000030021e7836 */ /* 0x002fe20000000000 */
[----:B------:R-:W-:-:S02]  /*1de0*/  UMOV UR7, 0x400 ;  /* 0x0000040000077882 */ /* 0x000fc40000000000 */
[----:B------:R-:W-:-:S06]  /*1df0*/  ULEA UR6, UR6, UR7, 0x18 ;  /* 0x0000000706067291 */ /* 0x000fcc000f8ec0ff */
[----:B------:R-:W-:-:S04]  /*1e00*/  IMAD.U32 R222, RZ, RZ, UR6 ;  /* 0x00000006ffde7e24 */ /* 0x000fc8000f8e00ff */
[----:B------:R-:W-:Y:S02]  /*1e10*/  IMAD R229, R229, 0x2, R222 ;  /* 0x00000002e5e57824 */ /* 0x000fe400078e02de */
[----:B--2---:R-:W-:-:S04]  /*1e20*/  IMAD.WIDE.U32 R4, R2, R37, R4 ;  /* 0x0000002502047225 */ /* 0x004fc800078e0004 */
[----:B---3--:R-:W-:Y:S02]  /*1e30*/  IMAD R3, R40, R2, RZ ;  /* 0x0000000228037224 */ /* 0x008fe400078e02ff */
[----:B----4-:R-:W-:-:S04]  /*1e40*/  @P1 IMAD.WIDE.U32 R6, R12, R28, RZ ;  /* 0x0000001c0c061225 */ /* 0x010fc800078e00ff */
[-C--:B------:R-:W-:Y:S02]  /*1e50*/  @!P1 IMAD R0, R17, R29.reuse, RZ ;  /* 0x0000001d11009224 */ /* 0x080fe400078e02ff */
[----:B------:R-:W-:-:S04]  /*1e60*/  @!P1 IMAD.WIDE.U32 R8, R16, R29, RZ ;  /* 0x0000001d10089225 */ /* 0x000fc800078e00ff */
[----:B------:R-:W-:Y:S02]  /*1e70*/  IMAD.IADD R5, R5, 0x1, R3 ;  /* 0x0000000105057824 */ /* 0x000fe400078e0203 */
[----:B------:R-:W-:Y:S02]  /*1e80*/  @!P1 IMAD.IADD R3, R9, 0x1, R0 ;  /* 0x0000000109039824 */ /* 0x000fe400078e0200 */
[----:B------:R-:W-:Y:S02]  /*1e90*/  @!P1 IMAD.MOV.U32 R0, RZ, RZ, R8 ;  /* 0x000000ffff009224 */ /* 0x000fe400078e0008 */
[----:B------:R-:W-:Y:S02]  /*1ea0*/  @P1 IMAD.MOV.U32 R0, RZ, RZ, R6 ;  /* 0x000000ffff001224 */ /* 0x000fe400078e0006 */
[----:B------:R-:W-:Y:S02]  /*1eb0*/  @P1 IMAD R14, R13, R28, RZ ;  /* 0x0000001c0d0e1224 */ /* 0x000fe400078e02ff */
[----:B------:R-:W-:Y:S01]  /*1ec0*/  IMAD.IADD R16, R118, 0x1, -R26 ;  /* 0x0000000176107824 */ /* 0x000fe200078e0a1a */
[----:B------:R-:W-:Y:S01]  /*1ed0*/  LEA R24, P3, R4, R18, 0x1 ;  /* 0x0000001204187211 */ /* 0x000fe200078608ff */
[----:B------:R-:W-:Y:S01]  /*1ee0*/  @P1 IMAD.IADD R3, R7, 0x1, R14 ;  /* 0x0000000107031824 */ /* 0x000fe200078e020e */
[----:B------:R-:W-:-:S02]  /*1ef0*/  IADD3 R6, P4, PT, R221, R0, RZ ;  /* 0x00000000dd067210 */ /* 0x000fc40007f9e0ff */
[-C--:B------:R-:W-:Y:S02]  /*1f00*/  ISETP.GE.AND P5, PT, R31, R16.reuse, PT ;  /* 0x000000101f00720c */ /* 0x080fe40003fa6270 */
[----:B------:R-:W-:Y:S01]  /*1f10*/  LEA.HI.X R25, R4, R19, R5, 0x1, P3 ;  /* 0x0000001304197211 */ /* 0x000fe200018f0c05 */
[----:B------:R-:W-:Y:S01]  /*1f20*/  IMAD.X R7, RZ, RZ, R3, P4 ;  /* 0x000000ffff077224 */ /* 0x000fe200020e0603 */
[-C--:B------:R-:W-:Y:S01]  /*1f30*/  ISETP.GE.AND P3, PT, R32, R16.reuse, PT ;  /* 0x000000102000720c */ /* 0x080fe20003f66270 */
[----:B------:R-:W-:Y:S01]  /*1f40*/  IMAD.MOV.U32 R3, RZ, RZ, RZ ;  /* 0x000000ffff037224 */ /* 0x000fe200078e00ff */
[-C--:B------:R-:W-:Y:S02]  /*1f50*/  ISETP.GE.AND P4, PT, R30, R16.reuse, PT ;  /* 0x000000101e00720c */ /* 0x080fe40003f86270 */
[----:B------:R-:W-:Y:S01]  /*1f60*/  ISETP.GE.AND P6, PT, R2, R16, PT ;  /* 0x000000100200720c */ /* 0x000fe20003fc6270 */
[----:B------:R-:W-:Y:S01]  /*1f70*/  IMAD.WIDE.U32 R8, R224, 0x40, R2 ;  /* 0x00000040e0087825 */ /* 0x000fe200078e0002 */
[----:B------:R-:W-:Y:S03]  /*1f80*/  STL [R1+0x18], R24 ;  /* 0x0000181801007387 */ /* 0x000fe60000100800 */
[----:B------:R-:W-:Y:S01]  /*1f90*/  @!P1 IMAD.MOV.U32 R4, RZ, RZ, R12 ;  /* 0x000000ffff049224 */ /* 0x000fe200078e000c */
[----:B------:R-:W-:Y:S01]  /*1fa0*/  @!P5 IADD3 R0, P2, PT, R8, 0x10, RZ ;  /* 0x000000100800d810 */ /* 0x000fe20007f5e0ff */
[----:B------:R-:W-:-:S02]  /*1fb0*/  @!P1 IMAD.MOV.U32 R5, RZ, RZ, R13 ;  /* 0x000000ffff059224 */ /* 0x000fc400078e000d */
[-C--:B------:R-:W-:Y:S02]  /*1fc0*/  IMAD R14, R21, R27.reuse, RZ ;  /* 0x0000001b150e7224 */ /* 0x080fe400078e02ff */
[----:B------:R-:W-:Y:S01]  /*1fd0*/  IMAD.WIDE.U32 R6, R20, R27, R6 ;  /* 0x0000001b14067225 */ /* 0x000fe200078e0006 */
[----:B------:R-:W-:Y:S03]  /*1fe0*/  STL [R1+0x8], R25 ;  /* 0x0000081901007387 */ /* 0x000fe60000100800 */
[----:B------:R-:W-:Y:S02]  /*1ff0*/  @P1 IMAD.MOV.U32 R4, RZ, RZ, R12 ;  /* 0x000000ffff041224 */ /* 0x000fe400078e000c */
[----:B------:R-:W-:Y:S01]  /*2000*/  @P1 IMAD.MOV.U32 R5, RZ, RZ, R13 ;  /* 0x000000ffff051224 */ /* 0x000fe200078e000d */
[C---:B------:R-:W-:Y:S01]  /*2010*/  @!P3 IADD3 R3, P1, PT, R8.reuse, 0x20, RZ ;  /* 0x000000200803b810 */ /* 0x040fe20007f3e0ff */
[--C-:B------:R-:W-:Y:S01]  /*2020*/  @!P5 IMAD.X R20, RZ, RZ, R9.reuse, P2 ;  /* 0x000000ffff14d224 */ /* 0x100fe200010e0609 */
[----:B------:R1:W-:Y:S01]  /*2030*/  STL [R1+0x54], R16 ;  /* 0x0000541001007387 */ /* 0x0003e20000100800 */
[----:B------:R-:W-:Y:S01]  /*2040*/  IMAD.IADD R7, R7, 0x1, R14 ;  /* 0x0000000107077824 */ /* 0x000fe200078e020e */
[----:B------:R-:W-:Y:S01]  /*2050*/  @!P4 IADD3 R17, P2, PT, R8, 0x30, RZ ;  /* 0x000000300811c810 */ /* 0x000fe20007f5e0ff */
[----:B------:R-:W-:-:S02]  /*2060*/  @!P3 IMAD.X R22, RZ, RZ, R9, P1 ;  /* 0x000000ffff16b224 */ /* 0x000fc400008e0609 */
[--C-:B------:R-:W-:Y:S02]  /*2070*/  @!P5 IMAD.MOV.U32 R12, RZ, RZ, R6.reuse ;  /* 0x000000ffff0cd224 */ /* 0x100fe400078e0006 */
[----:B------:R-:W-:Y:S02]  /*2080*/  @!P5 IMAD.MOV.U32 R13, RZ, RZ, R7 ;  /* 0x000000ffff0dd224 */ /* 0x000fe400078e0007 */
[----:B------:R-:W-:Y:S02]  /*2090*/  @!P5 IMAD R20, R20, R4, RZ ;  /* 0x000000041414d224 */ /* 0x000fe400078e02ff */
[----:B------:R-:W-:Y:S02]  /*20a0*/  @!P4 IMAD.X R23, RZ, RZ, R9, P2 ;  /* 0x000000ffff17c224 */ /* 0x000fe400010e0609 */
[----:B------:R-:W-:Y:S02]  /*20b0*/  @!P3 IMAD.MOV.U32 R14, RZ, RZ, R6 ;  /* 0x000000ffff0eb224 */ /* 0x000fe400078e0006 */
[----:B------:R-:W-:-:S02]  /*20c0*/  @!P3 IMAD.MOV.U32 R15, RZ, RZ, R7 ;  /* 0x000000ffff0fb224 */ /* 0x000fc400078e0007 */
[----:B------:R-:W-:Y:S02]  /*20d0*/  @!P4 IMAD.MOV.U32 R18, RZ, RZ, R6 ;  /* 0x000000ffff12c224 */ /* 0x000fe400078e0006 */
[----:B------:R-:W-:Y:S02]  /*20e0*/  @!P4 IMAD.MOV.U32 R19, RZ, RZ, R7 ;  /* 0x000000ffff13c224 */ /* 0x000fe400078e0007 */
[----:B-1----:R-:W-:-:S04]  /*20f0*/  @!P6 IMAD R16, R9, R4, RZ ;  /* 0x000000040910e224 */ /* 0x002fc800078e02ff */
[C---:B------:R-:W-:Y:S02]  /*2100*/  @!P6 IMAD R21, R8.reuse, R5, R16 ;  /* 0x000000050815e224 */ /* 0x040fe400078e0210 */
[----:B------:R-:W-:-:S04]  /*2110*/  @!P6 IMAD.WIDE.U32 R8, R8, R4, R6 ;  /* 0x000000040808e225 */ /* 0x000fc800078e0006 */
[----:B------:R-:W-:Y:S02]  /*2120*/  @!P3 IMAD R16, R22, R4, RZ ;  /* 0x000000041610b224 */ /* 0x000fe400078e02ff */
[-C--:B------:R-:W-:Y:S02]  /*2130*/  @!P5 IMAD R20, R5, R0.reuse, R20 ;  /* 0x000000000514d224 */ /* 0x080fe400078e0214 */
[----:B------:R-:W-:-:S04]  /*2140*/  @!P5 IMAD.WIDE.U32 R6, R4, R0, R12 ;  /* 0x000000000406d225 */ /* 0x000fc800078e000c */
[----:B------:R-:W-:Y:S02]  /*2150*/  @!P4 IMAD R0, R23, R4, RZ ;  /* 0x000000041700c224 */ /* 0x000fe400078e02ff */
[-C--:B------:R-:W-:Y:S01]  /*2160*/  @!P3 IMAD R22, R5, R3.reuse, R16 ;  /* 0x000000030516b224 */ /* 0x080fe200078e0210 */
[----:B------:R-:W-:Y:S01]  /*2170*/  @!P6 LEA R16, P2, R8, R10, 0x1 ;  /* 0x0000000a0810e211 */ /* 0x000fe200078408ff */
[----:B------:R-:W-:Y:S02]  /*2180*/  @!P6 IMAD.IADD R9, R9, 0x1, R21 ;  /* 0x000000010909e824 */ /* 0x000fe400078e0215 */
[----:B------:R-:W-:-:S04]  /*2190*/  @!P3 IMAD.WIDE.U32 R12, R4, R3, R14 ;  /* 0x00000003040cb225 */ /* 0x000fc800078e000e */
[----:B------:R-:W-:Y:S02]  /*21a0*/  @!P5 IMAD.IADD R3, R7, 0x1, R20 ;  /* 0x000000010703d824 */ /* 0x000fe400078e0214 */
[-C--:B------:R-:W-:Y:S02]  /*21b0*/  @!P4 IMAD R7, R5, R17.reuse, R0 ;  /* 0x000000110507c224 */ /* 0x080fe400078e0200 */
[----:B------:R-:W-:Y:S01]  /*21c0*/  @!P4 IMAD.WIDE.U32 R4, R4, R17, R18 ;  /* 0x000000110404c225 */ /* 0x000fe200078e0012 */
[-C--:B------:R-:W-:Y:S02]  /*21d0*/  @!P6 LEA.HI.X R17, R8, R11.reuse, R9, 0x1, P2 ;  /* 0x0000000b0811e211 */ /* 0x080fe400010f0c09 */
[-C--:B------:R-:W-:Y:S01]  /*21e0*/  @!P3 LEA R8, P2, R12, R10.reuse, 0x1 ;  /* 0x0000000a0c08b211 */ /* 0x080fe200078408ff */
[----:B------:R-:W-:Y:S01]  /*21f0*/  @!P3 IMAD.IADD R0, R13, 0x1, R22 ;  /* 0x000000010d00b824 */ /* 0x000fe200078e0216 */
[----:B------:R-:W-:Y:S01]  /*2200*/  @!P5 LEA R14, P1, R6, R10, 0x1 ;  /* 0x0000000a060ed211 */ /* 0x000fe200078208ff */
[----:B------:R-:W-:Y:S01]  /*2210*/  @!PT LDS RZ, [RZ] ;  /* 0x00000000fffff984 */ /* 0x000fe20000000800 */
[----:B------:R-:W-:Y:S01]  /*2220*/  @!PT LDS RZ, [RZ] ;  /* 0x00000000fffff984 */ /* 0x000fe20000000800 */
[----:B------:R-:W-:Y:S01]  /*2230*/  @!PT LDS RZ, [RZ] ;  /* 0x00000000fffff984 */ /* 0x000fe20000000800 */
[----:B------:R-:W-:Y:S03]  /*2240*/  @!P6 LDGSTS.E.BYPASS.LTC128B.128 [R229], desc[UR4][R16.64] ;  /* 0x0000000010e5efae */ /* 0x000fe6000b981a04 */
[-C--:B------:R-:W-:Y:S01]  /*2250*/  @!P3 LEA.HI.X R9, R12, R11.reuse, R0, 0x1, P2 ;  /* 0x0000000b0c09b211 */ /* 0x080fe200010f0c00 */
[----:B------:R-:W-:Y:S01]  /*2260*/  IMAD R0, R209, -0x100, R117 ;  /* 0xffffff00d1007824 */ /* 0x000fe200078e0275 */
[----:B------:R-:W-:-:S03]  /*2270*/  @!P5 LEA.HI.X R15, R6, R11, R3, 0x1, P1 ;  /* 0x0000000b060fd211 */ /* 0x000fc600008f0c03 */
[----:B------:R-:W-:Y:S01]  /*2280*/  VIADD R0, R0, 0x100 ;  /* 0x0000010000007836 */ /* 0x000fe20000000000 */
[----:B------:R-:W-:Y:S01]  /*2290*/  @!P4 LEA R6, P1, R4, R10, 0x1 ;  /* 0x0000000a0406c211 */ /* 0x000fe200078208ff */
[----:B------:R-:W-:Y:S01]  /*22a0*/  @!P4 IMAD.IADD R3, R5, 0x1, R7 ;  /* 0x000000010503c824 */ /* 0x000fe200078e0207 */
[----:B------:R-:W-:Y:S02]  /*22b0*/  @!P5 LDGSTS.E.BYPASS.LTC128B.128 [R229+0x800], desc[UR4][R14.64] ;  /* 0x008000000ee5dfae */ /* 0x000fe4000b981a04 */
[-C--:B------:R-:W-:Y:S02]  /*22c0*/  ISETP.GE.AND P5, PT, R2, R0.reuse, PT ;  /* 0x000000000200720c */ /* 0x080fe40003fa6270 */
[----:B------:R-:W-:Y:S01]  /*22d0*/  @!P4 LEA.HI.X R7, R4, R11, R3, 0x1, P1 ;  /* 0x0000000b0407c211 */ /* 0x000fe200008f0c03 */
[----:B------:R-:W-:Y:S01]  /*22e0*/  @!P3 LDGSTS.E.BYPASS.LTC128B.128 [R229+0x1000], desc[UR4][R8.64] ;  /* 0x0100000008e5bfae */ /* 0x000fe2000b981a04 */
[----:B------:R-:W-:Y:S01]  /*22f0*/  IMAD.SHL.U32 R3, R37, 0x10, RZ ;  /* 0x0000001025037824 */ /* 0x000fe200078e00ff */
[-C--:B------:R-:W-:Y:S01]  /*2300*/  ISETP.GE.AND P3, PT, R31, R0.reuse, PT ;  /* 0x000000001f00720c */ /* 0x080fe20003f66270 */
[----:B------:R-:W-:Y:S01]  /*2310*/  VIADD R28, R2, 0x40 ;  /* 0x00000040021c7836 */ /* 0x000fe20000000000 */
[----:B------:R-:W-:Y:S01]  /*2320*/  ISETP.GE.AND P6, PT, R32, R0, PT ;  /* 0x000000002000720c */ /* 0x000fe20003fc6270 */
[----:B------:R1:W-:Y:S01]  /*2330*/  @!P4 LDGSTS.E.BYPASS.LTC128B.128 [R229+0x1800], desc[UR4][R6.64] ;  /* 0x0180000006e5cfae */ /* 0x0003e2000b981a04 */
[----:B------:R-:W-:-:S02]  /*2340*/  SHF.L.U64.HI R5, R37, 0x4, R40 ;  /* 0x0000000425057819 */ /* 0x000fc40000010228 */
[C---:B------:R-:W-:Y:S02]  /*2350*/  LEA R4, P1, R3.reuse, R24, 0x1 ;  /* 0x0000001803047211 */ /* 0x040fe400078208ff */
[-C--:B------:R-:W-:Y:S02]  /*2360*/  ISETP.GE.AND P2, PT, R28, R0.reuse, PT ;  /* 0x000000001c00720c */ /* 0x080fe40003f46270 */
[----:B------:R-:W-:Y:S02]  /*2370*/  ISETP.GE.AND P4, PT, R30, R0, PT ;  /* 0x000000001e00720c */ /* 0x000fe40003f86270 */
[----:B------:R-:W-:Y:S01]  /*2380*/  LEA.HI.X R5, R3, R25, R5, 0x1, P1 ;  /* 0x0000001903057211 */ /* 0x000fe200008f0c05 */
[----:B------:R-:W-:Y:S02]  /*2390*/  VIADD R36, R2, 0x50 ;  /* 0x0000005002247836 */ /* 0x000fe40000000000 */
[----:B-1----:R-:W-:Y:S02]  /*23a0*/  @!P5 IMAD.MOV.U32 R6, RZ, RZ, R24 ;  /* 0x000000ffff06d224 */ /* 0x002fe400078e0018 */
[----:B------:R-:W-:-:S05]  /*23b0*/  @!P5 IMAD.MOV.U32 R7, RZ, RZ, R25 ;  /* 0x000000ffff07d224 */ /* 0x000fca00078e0019 */
[----:B------:R1:W-:Y:S04]  /*23c0*/  @!P5 LDGSTS.E.BYPASS.LTC128B.128 [R229+0x2000], desc[UR4][R6.64] ;  /* 0x0200000006e5dfae */ /* 0x0003e8000b981a04 */
[----:B------:R-:W-:Y:S01]  /*23d0*/  @!P3 LDGSTS.E.BYPASS.LTC128B.128 [R229+0x2800], desc[UR4][R4.64] ;  /* 0x0280000004e5bfae */ /* 0x000fe2000b981a04 */
[----:B------:R-:W-:-:S04]  /*23e0*/  @!P6 LEA R10, P3, R37, R4, 0x5 ;  /* 0x00000004250ae211 */ /* 0x000fc800078628ff */
[CCC-:B------:R-:W-:Y:S02]  /*23f0*/  @!P6 LEA.HI.X R11, R37.reuse, R5.reuse, R40.reuse, 0x5, P3 ;  /* 0x00000005250be211 */ /* 0x1c0fe400018f2c28 */
[----:B------:R-:W-:Y:S01]  /*2400*/  ISETP.GE.AND P3, PT, R36, R0, PT ;  /* 0x000000002400720c */ /* 0x000fe20003f66270 */
[----:B------:R-:W-:Y:S01]  /*2410*/  @!P2 IMAD R3, R40, 0x60, RZ ;  /* 0x000000602803a824 */ /* 0x000fe200078e02ff */
[C---:B------:R-:W-:Y:S01]  /*2420*/  @!P4 LEA R8, P1, R37.reuse, R4, 0x6 ;  /* 0x000000042508c211 */ /* 0x040fe200078230ff */
[----:B------:R-:W-:Y:S01]  /*2430*/  VIADD R33, R2, 0x60 ;  /* 0x0000006002217836 */ /* 0x000fe20000000000 */
[----:B------:R-:W-:Y:S02]  /*2440*/  @!P6 LDGSTS.E.BYPASS.LTC128B.128 [R229+0x3000], desc[UR4][R10.64] ;  /* 0x030000000ae5efae */ /* 0x000fe4000b981a04 */
[----:B------:R-:W-:Y:S01]  /*2450*/  @!P4 LEA.HI.X R9, R37, R5, R40, 0x6, P1 ;  /* 0x000000052509c211 */ /* 0x000fe200008f3428 */
[----:B-1----:R-:W-:Y:S02]  /*2460*/  @!P2 IMAD.MOV.U32 R6, RZ, RZ, R4 ;  /* 0x000000ffff06a224 */ /* 0x002fe400078e0004 */
[----:B------:R-:W-:Y:S01]  /*2470*/  @!P2 IMAD.MOV.U32 R7, RZ, RZ, R5 ;  /* 0x000000ffff07a224 */ /* 0x000fe200078e0005 */
[----:B------:R-:W-:Y:S01]  /*2480*/  ISETP.GE.AND P1, PT, R33, R0, PT ;  /* 0x000000002100720c */ /* 0x000fe20003f26270 */
[----:B------:R1:W-:Y:S01]  /*2490*/  @!P4 LDGSTS.E.BYPASS.LTC128B.128 [R229+0x3800], desc[UR4][R8.64] ;  /* 0x0380000008e5cfae */ /* 0x0003e2000b981a04 */
[----:B------:R-:W-:-:S04]  /*24a0*/  @!P2 IMAD.WIDE.U32 R6, R37, 0x60, R6 ;  /* 0x000000602506a825 */ /* 0x000fc800078e0006 */
[----:B------:R-:W-:Y:S02]  /*24b0*/  @!P2 IMAD.IADD R7, R7, 0x1, R3 ;  /* 0x000000010707a824 */ /* 0x000fe400078e0203 */
[C---:B------:R-:W-:Y:S01]  /*24c0*/  VIADD R26, R2.reuse, 0x70 ;  /* 0x00000070021a7836 */ /* 0x040fe20000000000 */
[C---:B------:R-:W-:Y:S02]  /*24d0*/  LOP3.LUT R25, R2.reuse, 0x80, RZ, 0xfc, !PT ;  /* 0x0000008002197812 */ /* 0x040fe400078efcff */
[----:B------:R2:W-:Y:S01]  /*24e0*/  @!P2 LDGSTS.E.BYPASS.LTC128B.128 [R229+0x4000], desc[UR4][R6.64] ;  /* 0x0400000006e5afae */ /* 0x0005e2000b981a04 */
[----:B------:R-:W-:Y:S01]  /*24f0*/  VIADD R27, R2, 0xa0 ;  /* 0x000000a0021b7836 */ /* 0x000fe20000000000 */
[-C--:B------:R-:W-:Y:S01]  /*2500*/  ISETP.GE.AND P6, PT, R26, R0.reuse, PT ;  /* 0x000000001a00720c */ /* 0x080fe20003fc6270 */
[----:B------:R-:W-:Y:S01]  /*2510*/  VIADD R24, R2, 0x90 ;  /* 0x0000009002187836 */ /* 0x000fe20000000000 */
[----:B------:R-:W-:Y:S02]  /*2520*/  ISETP.GE.AND P4, PT, R25, R0, PT ;  /* 0x000000001900720c */ /* 0x000fe40003f86270 */
[----:B-1----:R-:W-:-:S04]  /*2530*/  @!P3 LEA R8, P2, R37, R4, 0x7 ;  /* 0x000000042508b211 */ /* 0x002fc800078438ff */
[----:B------:R-:W-:Y:S02]  /*2540*/  @!P3 LEA.HI.X R9, R37, R5, R40, 0x7, P2 ;  /* 0x000000052509b211 */ /* 0x000fe400010f3c28 */
[----:B------:R-:W-:-:S03]  /*2550*/  ISETP.GE.AND P2, PT, R27, R0, PT ;  /* 0x000000001b00720c */ /* 0x000fc60003f46270 */
[----:B------:R1:W-:Y:S01]  /*2560*/  @!P3 LDGSTS.E.BYPASS.LTC128B.128 [R229+0x4800], desc[UR4][R8.64] ;  /* 0x0480000008e5bfae */ /* 0x0003e2000b981a04 */
[----:B------:R-:W-:Y:S01]  /*2570*/  ISETP.GE.AND P3, PT, R24, R0, PT ;  /* 0x000000001800720c */ /* 0x000fe20003f66270 */
[----:B--2---:R-:W-:Y:S02]  /*2580*/  @!P1 IMAD.MOV.U32 R6, RZ, RZ, R4 ;  /* 0x000000ffff069224 */ /* 0x004fe400078e0004 */
[----:B------:R-:W-:Y:S02]  /*2590*/  @!P1 IMAD.MOV.U32 R7, RZ, RZ, R5 ;  /* 0x000000ffff079224 */ /* 0x000fe400078e0005 */
[----:B------:R-:W-:Y:S02]  /*25a0*/  @!P1 IMAD R3, R40, 0xa0, RZ ;  /* 0x000000a028039824 */ /* 0x000fe400078e02ff */
[----:B------:R-:W-:-:S04]  /*25b0*/  @!P1 IMAD.WIDE.U32 R6, R37, 0xa0, R6 ;  /* 0x000000a025069825 */ /* 0x000fc800078e0006 */
[----:B------:R-:W-:Y:S02]  /*25c0*/  @!P6 IMAD.MOV.U32 R10, RZ, RZ, R4 ;  /* 0x000000ffff0ae224 */ /* 0x000fe400078e0004 */
[----:B------:R-:W-:Y:S02]  /*25d0*/  @!P6 IMAD.MOV.U32 R11, RZ, RZ, R5 ;  /* 0x000000ffff0be224 */ /* 0x000fe400078e0005 */
[----:B------:R-:W-:Y:S02]  /*25e0*/  @!P1 IMAD.IADD R7, R7, 0x1, R3 ;  /* 0x0000000107079824 */ /* 0x000fe400078e0203 */
[----:B------:R-:W-:Y:S02]  /*25f0*/  @!P6 IMAD R3, R40, 0xc0, RZ ;  /* 0x000000c02803e824 */ /* 0x000fe400078e02ff */
[----:B------:R-:W-:Y:S01]  /*2600*/  @!P6 IMAD.WIDE.U32 R10, R37, 0xc0, R10 ;  /* 0x000000c0250ae825 */ /* 0x000fe200078e000a */
[----:B------:R2:W-:Y:S03]  /*2610*/  @!P1 LDGSTS.E.BYPASS.LTC128B.128 [R229+0x5000], desc[UR4][R6.64] ;  /* 0x0500000006e59fae */ /* 0x0005e6000b981a04 */
[----:B------:R-:W-:-:S02]  /*2620*/  @!P2 IMAD.MOV.U32 R12, RZ, RZ, R4 ;  /* 0x000000ffff0ca224 */ /* 0x000fc400078e0004 */
[----:B-1----:R-:W-:Y:S02]  /*2630*/  @!P4 IMAD.MOV.U32 R8, RZ, RZ, R4 ;  /* 0x000000ffff08c224 */ /* 0x002fe400078e0004 */
[--C-:B------:R-:W-:Y:S02]  /*2640*/  @!P4 IMAD.MOV.U32 R9, RZ, RZ, R5.reuse ;  /* 0x000000ffff09c224 */ /* 0x100fe400078e0005 */
[----:B------:R-:W-:Y:S01]  /*2650*/  @!P2 IMAD.MOV.U32 R13, RZ, RZ, R5 ;  /* 0x000000ffff0da224 */ /* 0x000fe200078e0005 */
[C---:B------:R-:W-:Y:S01]  /*2660*/  @!P3 LEA R14, P1, R37.reuse, R4, 0x8 ;  /* 0x00000004250eb211 */ /* 0x040fe200078240ff */
[----:B------:R-:W-:Y:S02]  /*2670*/  @!P4 IMAD R15, R40, 0xe0, RZ ;  /* 0x000000e0280fc824 */ /* 0x000fe400078e02ff */
[----:B------:R-:W-:-:S04]  /*2680*/  @!P4 IMAD.WIDE.U32 R8, R37, 0xe0, R8 ;  /* 0x000000e02508c825 */ /* 0x000fc800078e0008 */
[----:B------:R-:W-:Y:S02]  /*2690*/  @!P2 IMAD R16, R40, 0x120, RZ ;  /* 0x000001202810a824 */ /* 0x000fe400078e02ff */
[----:B------:R-:W-:-:S04]  /*26a0*/  @!P2 IMAD.WIDE.U32 R12, R37, 0x120, R12 ;  /* 0x00000120250ca825 */ /* 0x000fc800078e000c */
[----:B------:R-:W-:Y:S02]  /*26b0*/  @!P6 IMAD.IADD R11, R11, 0x1, R3 ;  /* 0x000000010b0be824 */ /* 0x000fe400078e0203 */
[C---:B------:R-:W-:Y:S02]  /*26c0*/  VIADD R20, R2.reuse, 0xb0 ;  /* 0x000000b002147836 */ /* 0x040fe40000000000 */
[----:B------:R-:W-:Y:S01]  /*26d0*/  @!P4 IMAD.IADD R9, R9, 0x1, R15 ;  /* 0x000000010909c824 */ /* 0x000fe200078e020f */
[----:B------:R-:W-:Y:S01]  /*26e0*/  @!P3 LEA.HI.X R15, R37, R5, R40, 0x8, P1 ;  /* 0x00000005250fb211 */ /* 0x000fe200008f4428 */
[----:B--2---:R-:W-:Y:S01]  /*26f0*/  @!P2 IMAD.IADD R7, R13, 0x1, R16 ;  /* 0x000000010d07a824 */ /* 0x004fe200078e0210 */
[----:B------:R1:W-:Y:S01]  /*2700*/  @!P6 LDGSTS.E.BYPASS.LTC128B.128 [R229+0x5800], desc[UR4][R10.64] ;  /* 0x058000000ae5efae */ /* 0x0003e2000b981a04 */
[----:B------:R-:W-:Y:S02]  /*2710*/  @!P2 IMAD.MOV.U32 R6, RZ, RZ, R12 ;  /* 0x000000ffff06a224 */ /* 0x000fe400078e000c */
[----:B------:R-:W-:Y:S01]  /*2720*/  VIADD R22, R2, 0xd0 ;  /* 0x000000d002167836 */ /* 0x000fe20000000000 */
[----:B------:R-:W-:Y:S01]  /*2730*/  ISETP.GE.AND P6, PT, R20, R0, PT ;  /* 0x000000001400720c */ /* 0x000fe20003fc6270 */
[C---:B------:R-:W-:Y:S01]  /*2740*/  VIADD R21, R2.reuse, 0xe0 ;  /* 0x000000e002157836 */ /* 0x040fe20000000000 */
[----:B------:R2:W-:Y:S01]  /*2750*/  @!P4 LDGSTS.E.BYPASS.LTC128B.128 [R229+0x6000], desc[UR4][R8.64] ;  /* 0x0600000008e5cfae */ /* 0x0005e2000b981a04 */
[----:B------:R-:W-:-:S02]  /*2760*/  VIADD R29, R2, 0xf0 ;  /* 0x000000f0021d7836 */ /* 0x000fc40000000000 */
[----:B------:R-:W-:Y:S01]  /*2770*/  VIADD R23, R2, 0xc0 ;  /* 0x000000c002177836 */ /* 0x000fe20000000000 */
[----:B------:R3:W-:Y:S01]  /*2780*/  @!P3 LDGSTS.E.BYPASS.LTC128B.128 [R229+0x6800], desc[UR4][R14.64] ;  /* 0x068000000ee5bfae */ /* 0x0007e2000b981a04 */
[-C--:B------:R-:W-:Y:S02]  /*2790*/  ISETP.GE.AND P3, PT, R22, R0.reuse, PT ;  /* 0x000000001600720c */ /* 0x080fe40003f66270 */
[-C--:B------:R-:W-:Y:S01]  /*27a0*/  ISETP.GE.AND P1, PT, R29, R0.reuse, PT ;  /* 0x000000001d00720c */ /* 0x080fe20003f26270 */
[----:B------:R4:W-:Y:S01]  /*27b0*/  @!P2 LDGSTS.E.BYPASS.LTC128B.128 [R229+0x7000], desc[UR4][R6.64] ;  /* 0x0700000006e5afae */ /* 0x0009e2000b981a04 */
[-C--:B------:R-:W-:Y:S02]  /*27c0*/  ISETP.GE.AND P2, PT, R21, R0.reuse, PT ;  /* 0x000000001500720c */ /* 0x080fe40003f46270 */
[----:B------:R-:W-:Y:S01]  /*27d0*/  ISETP.GE.AND P4, PT, R23, R0, PT ;  /* 0x000000001700720c */ /* 0x000fe20003f86270 */
[----:B------:R-:W-:-:S08]  /*27e0*/  @!P6 IMAD R12, R40, 0x140, RZ ;  /* 0x00000140280ce824 */ /* 0x000fd000078e02ff */
[--C-:B------:R-:W-:Y:S02]  /*27f0*/  @!P1 IMAD.MOV.U32 R16, RZ, RZ, R4.reuse ;  /* 0x000000ffff109224 */ /* 0x100fe400078e0004 */
[--C-:B------:R-:W-:Y:S02]  /*2800*/  @!P1 IMAD.MOV.U32 R17, RZ, RZ, R5.reuse ;  /* 0x000000ffff119224 */ /* 0x100fe400078e0005 */
[----:B-1----:R-:W-:Y:S02]  /*2810*/  @!P4 IMAD R10, R40, 0x160, RZ ;  /* 0x00000160280ac824 */ /* 0x002fe400078e02ff */
[--C-:B--2---:R-:W-:Y:S02]  /*2820*/  @!P3 IMAD.MOV.U32 R8, RZ, RZ, R4.reuse ;  /* 0x000000ffff08b224 */ /* 0x104fe400078e0004 */
[----:B------:R-:W-:Y:S02]  /*2830*/  @!P3 IMAD.MOV.U32 R9, RZ, RZ, R5 ;  /* 0x000000ffff09b224 */ /* 0x000fe400078e0005 */
[----:B---3--:R-:W-:-:S02]  /*2840*/  @!P2 IMAD.MOV.U32 R14, RZ, RZ, R4 ;  /* 0x000000ffff0ea224 */ /* 0x008fc400078e0004 */
[----:B----4-:R-:W-:Y:S02]  /*2850*/  @!P6 IMAD.MOV.U32 R6, RZ, RZ, R4 ;  /* 0x000000ffff06e224 */ /* 0x010fe400078e0004 */
[--C-:B------:R-:W-:Y:S02]  /*2860*/  @!P6 IMAD.MOV.U32 R7, RZ, RZ, R5.reuse ;  /* 0x000000ffff07e224 */ /* 0x100fe400078e0005 */
[----:B------:R-:W-:Y:S02]  /*2870*/  @!P2 IMAD.MOV.U32 R15, RZ, RZ, R5 ;  /* 0x000000ffff0fa224 */ /* 0x000fe400078e0005 */
        /* <DEDUP_REMOVED lines=20> */
[----:B------:R1:W-:Y:S04]  /*29c0*/  @!P2 LDGSTS.E.BYPASS.LTC128B.128 [R229+0x9000], desc[UR4][R6.64] ;  /* 0x0900000006e5afae */ /* 0x0003e8000b981a04 */
[----:B------:R2:W-:Y:S04]  /*29d0*/  @!P1 LDGSTS.E.BYPASS.LTC128B.128 [R229+0x9800], desc[UR4][R4.64] ;  /* 0x0980000004e59fae */ /* 0x0005e8000b981a04 */
[----:B------:R-:W0:Y:S04]  /*29e0*/  LDGDEPBAR ;  /* 0x00000000000079af */ /* 0x000e280000000000 */
[----:B------:R2:W5:Y:S04]  /*29f0*/  LD.E R132, desc[UR4][R134.64+0x184] ;  /* 0x0001840486847980 */ /* 0x000568000c101900 */
[----:B------:R2:W5:Y:S01]  /*2a00*/  LD.E R200, desc[UR4][R134.64+0x188] ;  /* 0x0001880486c87980 */ /* 0x000562000c101900 */
[----:B------:R-:W-:Y:S01]  /*2a10*/  ISETP.GE.AND P3, PT, R32, R0, PT ;  /* 0x000000002000720c */ /* 0x000fe20003f66270 */
[----:B-1----:R-:W-:Y:S01]  /*2a20*/  IMAD R6, R211, R2, RZ ;  /* 0x00000002d3067224 */ /* 0x002fe200078e02ff */
[----:B------:R-:W-:-:S11]  /*2a30*/  DEPBAR.LE SB0, 0x0 ;  /* 0x000080000000791a */ /* 0x000fd60000000000 */
[----:B------:R-:W-:Y:S05]  /*2a40*/  WARPSYNC.ALL ;  /* 0x0000000000007948 */ /* 0x000fea0003800000 */
[----:B------:R-:W-:-:S04]  /*2a50*/  IMAD.WIDE.U32 R2, R2, R210, R34 ;  /* 0x000000d202027225 */ /* 0x000fc800078e0022 */
[----:B--2---:R-:W-:Y:S01]  /*2a60*/  IMAD.IADD R4, R3, 0x1, R6 ;  /* 0x0000000103047824 */ /* 0x004fe200078e0206 */
[----:B------:R-:W-:Y:S01]  /*2a70*/  LEA R37, P1, R2, R38, 0x1 ;  /* 0x0000002602257211 */ /* 0x000fe200078208ff */
[----:B------:R-:W-:Y:S01]  /*2a80*/  IMAD.SHL.U32 R3, R210, 0x10, RZ ;  /* 0x00000010d2037824 */ /* 0x000fe200078e00ff */
[-C--:B------:R-:W-:Y:S02]  /*2a90*/  ISETP.GE.AND P2, PT, R31, R0.reuse, PT ;  /* 0x000000001f00720c */ /* 0x080fe40003f46270 */
[----:B------:R-:W-:Y:S02]  /*2aa0*/  LEA.HI.X R40, R2, R39, R4, 0x1, P1 ;  /* 0x0000002702287211 */ /* 0x000fe400008f0c04 */
[----:B------:R-:W-:Y:S02]  /*2ab0*/  SHF.L.U64.HI R4, R210, 0x4, R211 ;  /* 0x00000004d2047819 */ /* 0x000fe400000102d3 */
[----:B------:R-:W-:Y:S02]  /*2ac0*/  LEA R2, P4, R3, R37, 0x1 ;  /* 0x0000002503027211 */ /* 0x000fe400078808ff */
[----:B------:R-:W-:-:S02]  /*2ad0*/  ISETP.GE.AND P6, PT, R28, R0, PT ;  /* 0x000000001c00720c */ /* 0x000fc40003fc6270 */
[----:B------:R-:W-:Y:S01]  /*2ae0*/  ISETP.GE.AND P1, PT, R30, R0, PT ;  /* 0x000000001e00720c */ /* 0x000fe20003f26270 */
[----:B------:R-:W-:Y:S01]  /*2af0*/  @!P5 IMAD.MOV.U32 R5, RZ, RZ, R40 ;  /* 0x000000ffff05d224 */ /* 0x000fe200078e0028 */
[----:B------:R-:W-:Y:S01]  /*2b00*/  LEA.HI.X R3, R3, R40, R4, 0x1, P4 ;  /* 0x0000002803037211 */ /* 0x000fe200020f0c04 */
[----:B------:R-:W-:Y:S01]  /*2b10*/  @!P5 IMAD.MOV.U32 R4, RZ, RZ, R37 ;  /* 0x000000ffff04d224 */ /* 0x000fe200078e0025 */
[----:B------:R-:W-:Y:S01]  /*2b20*/  BAR.SYNC.DEFER_BLOCKING 0x0 ;  /* 0x0000000000007b1d */ /* 0x000fe20000010000 */
[----:B------:R-:W-:-:S04]  /*2b30*/  @!P3 LEA R8, P4, R210, R2, 0x5 ;  /* 0x00000002d208b211 */ /* 0x000fc800078828ff */
[----:B------:R-:W-:Y:S02]  /*2b40*/  @!P3 LEA.HI.X R9, R210, R3, R211, 0x5, P4 ;  /* 0x00000003d209b211 */ /* 0x000fe400020f2cd3 */
[-C--:B------:R-:W-:Y:S01]  /*2b50*/  ISETP.GE.AND P4, PT, R33, R0.reuse, PT ;  /* 0x000000002100720c */ /* 0x080fe20003f86270 */
        /* <DEDUP_REMOVED lines=13> */
[----:B------:R-:W-:Y:S04]  /*2c30*/  @P3 STS.128 [R229+0xb000], RZ ;  /* 0x00b000ffe5003388 */ /* 0x000fe80000000c00 */
[----:B------:R-:W-:Y:S01]  /*2c40*/  @!PT LDS RZ, [RZ] ;  /* 0x00000000fffff984 */ /* 0x000fe20000000800 */
[----:B------:R-:W-:Y:S01]  /*2c50*/  @!PT LDS RZ, [RZ] ;  /* 0x00000000fffff984 */ /* 0x000fe20000000800 */
[----:B------:R-:W-:Y:S01]  /*2c60*/  @!PT LDS RZ, [RZ] ;  /* 0x00000000fffff984 */ /* 0x000fe20000000800 */
[----:B------:R2:W-:Y:S01]  /*2c70*/  @!P3 LDGSTS.E.BYPASS.LTC128B.128 [R229+0xb000], desc[UR4][R8.64] ;  /* 0x0b00000008e5bfae */ /* 0x0005e2000b981a04 */
[-C--:B------:R-:W-:Y:S01]  /*2c80*/  ISETP.GE.AND P3, PT, R26, R0.reuse, PT ;  /* 0x000000001a00720c */ /* 0x080fe20003f66270 */
[----:B-1----:R-:W-:Y:S02]  /*2c90*/  @!P6 IMAD.MOV.U32 R4, RZ, RZ, R2 ;  /* 0x000000ffff04e224 */ /* 0x002fe400078e0002 */
[----:B------:R-:W-:Y:S01]  /*2ca0*/  @!P6 IMAD.MOV.U32 R5, RZ, RZ, R3 ;  /* 0x000000ffff05e224 */ /* 0x000fe200078e0003 */
[C---:B------:R-:W-:Y:S01]  /*2cb0*/  @!P1 LEA.HI.X R7, R210.reuse, R3, R211, 0x6, P2 ;  /* 0x00000003d2079211 */ /* 0x040fe200010f34d3 */
[----:B------:R-:W-:Y:S01]  /*2cc0*/  @!P6 IMAD.WIDE.U32 R4, R210, 0x60, R4 ;  /* 0x00000060d204e825 */ /* 0x000fe200078e0004 */
[----:B------:R-:W-:Y:S01]  /*2cd0*/  ISETP.GE.AND P2, PT, R25, R0, PT ;  /* 0x000000001900720c */ /* 0x000fe20003f46270 */
[----:B------:R-:W-:Y:S02]  /*2ce0*/  @P1 STS.128 [R229+0xb800], RZ ;  /* 0x00b800ffe5001388 */ /* 0x000fe40000000c00 */
[----:B------:R-:W-:-:S02]  /*2cf0*/  @!P6 IMAD.IADD R5, R5, 0x1, R10 ;  /* 0x000000010505e824 */ /* 0x000fc400078e020a */
[----:B------:R-:W-:Y:S01]  /*2d00*/  @!PT LDS RZ, [RZ] ;  /* 0x00000000fffff984 */ /* 0x000fe20000000800 */
[----:B------:R-:W-:Y:S01]  /*2d10*/  @!PT LDS RZ, [RZ] ;  /* 0x00000000fffff984 */ /* 0x000fe20000000800 */
[----:B------:R-:W-:Y:S01]  /*2d20*/  @!PT LDS RZ, [RZ] ;  /* 0x00000000fffff984 */ /* 0x000fe20000000800 */
[----:B------:R1:W-:Y:S04]  /*2d30*/  @!P1 LDGSTS.E.BYPASS.LTC128B.128 [R229+0xb800], desc[UR4][R6.64] ;  /* 0x0b80000006e59fae */ /* 0x0003e8000b981a04 */
[----:B------:R-:W-:Y:S01]  /*2d40*/  @P6 STS.128 [R229+0xc000], RZ ;  /* 0x00c000ffe5006388 */ /* 0x000fe20000000c00 */
[----:B--2---:R-:W-:-:S03]  /*2d50*/  @!P5 LEA R8, P1, R210, R2, 0x7 ;  /* 0x00000002d208d211 */ /* 0x004fc600078238ff */
[----:B------:R-:W-:Y:S01]  /*2d60*/  @!PT LDS RZ, [RZ] ;  /* 0x00000000fffff984 */ /* 0x000fe20000000800 */
[----:B------:R-:W-:Y:S01]  /*2d70*/  @!PT LDS RZ, [RZ] ;  /* 0x00000000fffff984 */ /* 0x000fe20000000800 */
[----:B------:R-:W-:Y:S01]  /*2d80*/  @!PT LDS RZ, [RZ] ;  /* 0x00000000fffff984 */ /* 0x000fe20000000800 */
[----:B------:R2:W-:Y:S01]  /*2d90*/  @!P6 LDGSTS.E.BYPASS.LTC128B.128 [R229+0xc000], desc[UR4][R4.64] ;  /* 0x0c00000004e5efae */ /* 0x0005e2000b981a04 */
[----:B------:R-:W-:Y:S02]  /*2da0*/  ISETP.GE.AND P6, PT, R24, R0, PT ;  /* 0x000000001800720c */ /* 0x000fe40003fc6270 */
[----:B------:R-:W-:Y:S01]  /*2db0*/  @!P5 LEA.HI.X R9, R210, R3, R211, 0x7, P1 ;  /* 0x00000003d209d211 */ /* 0x000fe200008f3cd3 */
[C---:B------:R-:W-:Y:S01]  /*2dc0*/  @!P4 IMAD R10, R211.reuse, 0xa0, RZ ;  /* 0x000000a0d30ac824 */ /* 0x040fe200078e02ff */
[----:B------:R-:W-:Y:S01]  /*2dd0*/  @P5 STS.128 [R229+0xc800], RZ ;  /* 0x00c800ffe5005388 */ /* 0x000fe20000000c00 */
[----:B------:R-:W-:-:S03]  /*2de0*/  @!P3 IMAD R11, R211, 0xc0, RZ ;  /* 0x000000c0d30bb824 */ /* 0x000fc600078e02ff */
[----:B------:R-:W-:Y:S01]  /*2df0*/  @!PT LDS RZ, [RZ] ;  /* 0x00000000fffff984 */ /* 0x000fe20000000800 */
[----:B------:R-:W-:Y:S01]  /*2e00*/  @!PT LDS RZ, [RZ] ;  /* 0x00000000fffff984 */ /* 0x000fe20000000800 */
[----:B------:R-:W-:Y:S01]  /*2e10*/  @!PT LDS RZ, [RZ] ;  /* 0x00000000fffff984 */ /* 0x000fe20000000800 */
[----:B------:R3:W-:Y:S01]  /*2e20*/  @!P5 LDGSTS.E.BYPASS.LTC128B.128 [R229+0xc800], desc[UR4][R8.64] ;  /* 0x0c80000008e5dfae */ /* 0x0007e2000b981a04 */
[--C-:B-1----:R-:W-:Y:S02]  /*2e30*/  @!P3 IMAD.MOV.U32 R6, RZ, RZ, R2.reuse ;  /* 0x000000ffff06b224 */ /* 0x102fe400078e0002 */
[--C-:B------:R-:W-:Y:S02]  /*2e40*/  @!P3 IMAD.MOV.U32 R7, RZ, RZ, R3.reuse ;  /* 0x000000ffff07b224 */ /* 0x100fe400078e0003 */
[----:B--2---:R-:W-:Y:S02]  /*2e50*/  @!P4 IMAD.MOV.U32 R4, RZ, RZ, R2 ;  /* 0x000000ffff04c224 */ /* 0x004fe400078e0002 */
[----:B------:R-:W-:Y:S02]  /*2e60*/  @!P4 IMAD.MOV.U32 R5, RZ, RZ, R3 ;  /* 0x000000ffff05c224 */ /* 0x000fe400078e0003 */
[----:B------:R-:W-:-:S04]  /*2e70*/  @!P3 IMAD.WIDE.U32 R6, R210, 0xc0, R6 ;  /* 0x000000c0d206b825 */ /* 0x000fc800078e0006 */
[----:B------:R-:W-:-:S04]  /*2e80*/  @!P4 IMAD.WIDE.U32 R4, R210, 0xa0, R4 ;  /* 0x000000a0d204c825 */ /* 0x000fc800078e0004 */
[----:B------:R-:W-:Y:S02]  /*2e90*/  @!P4 IMAD.IADD R5, R5, 0x1, R10 ;  /* 0x000000010505c824 */ /* 0x000fe400078e020a */
[----:B---3--:R-:W-:Y:S02]  /*2ea0*/  @!P2 IMAD.MOV.U32 R8, RZ, RZ, R2 ;  /* 0x000000ffff08a224 */ /* 0x008fe400078e0002 */
[----:B------:R-:W-:Y:S02]  /*2eb0*/  @!P2 IMAD.MOV.U32 R9, RZ, RZ, R3 ;  /* 0x000000ffff09a224 */ /* 0x000fe400078e0003 */
[----:B------:R-:W-:Y:S01]  /*2ec0*/  @!P3 IMAD.IADD R7, R7, 0x1, R11 ;  /* 0x000000010707b824 */ /* 0x000fe200078e020b */
[----:B------:R-:W-:Y:S01]  /*2ed0*/  @P4 STS.128 [R229+0xd000], RZ ;  /* 0x00d000ffe5004388 */ /* 0x000fe20000000c00 */
[----:B------:R-:W-:Y:S02]  /*2ee0*/  @!P2 IMAD R10, R211, 0xe0, RZ ;  /* 0x000000e0d30aa824 */ /* 0x000fe400078e02ff */
[----:B------:R-:W-:Y:S01]  /*2ef0*/  @!P2 IMAD.WIDE.U32 R8, R210, 0xe0, R8 ;  /* 0x000000e0d208a825 */ /* 0x000fe200078e0008 */
[----:B------:R-:W-:Y:S01]  /*2f00*/  @!PT LDS RZ, [RZ] ;  /* 0x00000000fffff984 */ /* 0x000fe20000000800 */
[----:B------:R-:W-:Y:S01]  /*2f10*/  @!PT LDS RZ, [RZ] ;  /* 0x00000000fffff984 */ /* 0x000fe20000000800 */
[----:B------:R-:W-:Y:S01]  /*2f20*/  @!PT LDS RZ, [RZ] ;  /* 0x00000000fffff984 */ /* 0x000fe20000000800 */
[----:B------:R1:W-:Y:S01]  /*2f30*/  @!P4 LDGSTS.E.BYPASS.LTC128B.128 [R229+0xd000], desc[UR4][R4.64] ;  /* 0x0d00000004e5cfae */ /* 0x0003e2000b981a04 */
[----:B------:R-:W-:-:S03]  /*2f40*/  ISETP.GE.AND P5, PT, R20, R0, PT ;  /* 0x000000001400720c */ /* 0x000fc60003fa6270 */
[----:B------:R-:W-:Y:S01]  /*2f50*/  @P3 STS.128 [R229+0xd800], RZ ;  /* 0x00d800ffe5003388 */ /* 0x000fe20000000c00 */
[----:B------:R-:W-:-:S03]  /*2f60*/  IMAD.SHL.U32 R28, R208, 0x40, RZ ;  /* 0x00000040d01c7824 */ /* 0x000fc600078e00ff */
[----:B------:R-:W-:Y:S01]  /*2f70*/  @!PT LDS RZ, [RZ] ;  /* 0x00000000fffff984 */ /* 0x000fe20000000800 */
[----:B------:R-:W-:Y:S01]  /*2f80*/  @!PT LDS RZ, [RZ] ;  /* 0x00000000fffff984 */ /* 0x000fe20000000800 */
[----:B------:R-:W-:Y:S01]  /*2f90*/  @!PT LDS RZ, [RZ] ;  /* 0x00000000fffff984 */ /* 0x000fe20000000800 */
[----:B------:R2:W-:Y:S01]  /*2fa0*/  @!P3 LDGSTS.E.BYPASS.LTC128B.128 [R229+0xd800], desc[UR4][R6.64] ;  /* 0x0d80000006e5bfae */ /* 0x0005e2000b981a04 */
[----:B------:R-:W-:-:S03]  /*2fb0*/  ISETP.GE.AND P1, PT, R27, R0, PT ;  /* 0x000000001b00720c */ /* 0x000fc60003f26270 */
[----:B------:R-:W-:Y:S01]  /*2fc0*/  @P2 STS.128 [R229+0xe000], RZ ;  /* 0x00e000ffe5002388 */ /* 0x000fe20000000c00 */
[----:B------:R-:W-:Y:S01]  /*2fd0*/  ISETP.GE.AND P4, PT, R23, R0, PT ;  /* 0x000000001700720c */ /* 0x000fe20003f86270 */
[----:B-1----:R-:W-:Y:S02]  /*2fe0*/  @!P2 IMAD.IADD R5, R9, 0x1, R10 ;  /* 0x000000010905a824 */ /* 0x002fe400078e020a */
[----:B------:R-:W-:-:S05]  /*2ff0*/  @!P2 IMAD.MOV.U32 R4, RZ, RZ, R8 ;  /* 0x000000ffff04a224 */ /* 0x000fca00078e0008 */
[----:B------:R-:W-:Y:S01]  /*3000*/  @!PT LDS RZ, [RZ] ;  /* 0x00000000fffff984 */ /* 0x000fe20000000800 */
[----:B------:R-:W-:Y:S01]  /*3010*/  @!PT LDS RZ, [RZ] ;  /* 0x00000000fffff984 */ /* 0x000fe20000000800 */
[----:B------:R-:W-:Y:S01]  /*3020*/  @!PT LDS RZ, [RZ] ;  /* 0x00000000fffff984 */ /* 0x000fe20000000800 */
[----:B------:R1:W-:Y:S01]  /*3030*/  @!P2 LDGSTS.E.BYPASS.LTC128B.128 [R229+0xe000], desc[UR4][R4.64] ;  /* 0x0e00000004e5afae */ /* 0x0003e2000b981a04 */
[----:B--2---:R-:W-:-:S04]  /*3040*/  @!P6 LEA R6, P3, R210, R2, 0x8 ;  /* 0x00000002d206e211 */ /* 0x004fc800078640ff */
[----:B------:R-:W-:Y:S01]  /*3050*/  @!P6 LEA.HI.X R7, R210, R3, R211, 0x8, P3 ;  /* 0x00000003d207e211 */ /* 0x000fe200018f44d3 */
[----:B------:R-:W-:Y:S01]  /*3060*/  @P6 STS.128 [R229+0xe800], RZ ;  /* 0x00e800ffe5006388 */ /* 0x000fe20000000c00 */
[----:B------:R-:W-:-:S03]  /*3070*/  ISETP.GE.AND P3, PT, R22, R0, PT ;  /* 0x000000001600720c */ /* 0x000fc60003f66270 */
[----:B------:R-:W-:Y:S01]  /*3080*/  @!PT LDS RZ, [RZ] ;  /* 0x00000000fffff984 */ /* 0x000fe20000000800 */
[----:B------:R-:W-:Y:S01]  /*3090*/  @!PT LDS RZ, [RZ] ;  /* 0x00000000fffff984 */ /* 0x000fe20000000800 */
[----:B------:R-:W-:Y:S01]  /*30a0*/  @!PT LDS RZ, [RZ] ;  /* 0x00000000fffff984 */ /* 0x000fe20000000800 */
[----:B------:R2:W-:Y:S01]  /*30b0*/  @!P6 LDGSTS.E.BYPASS.LTC128B.128 [R229+0xe800], desc[UR4][R6.64] ;  /* 0x0e80000006e5efae */ /* 0x0005e2000b981a04 */
[-C--:B------:R-:W-:Y:S01]  /*30c0*/  ISETP.GE.AND P6, PT, R29, R0.reuse, PT ;  /* 0x000000001d00720c */ /* 0x080fe20003fc6270 */
[----:B------:R-:W-:Y:S01]  /*30d0*/  @!P5 IMAD R10, R211, 0x140, RZ ;  /* 0x00000140d30ad824 */ /* 0x000fe200078e02ff */
[----:B------:R-:W-:Y:S01]  /*30e0*/  ISETP.GE.AND P2, PT, R21, R0, PT ;  /* 0x000000001500720c */ /* 0x000fe20003f46270 */
[----:B------:R-:W-:Y:S01]  /*30f0*/  @!P1 IMAD R12, R211, 0x120, RZ ;  /* 0x00000120d30c9824 */ /* 0x000fe200078e02ff */
[----:B-1----:R-:W-:Y:S01]  /*3100*/  LOP3.LUT R4, R28, 0x1c0, RZ, 0xc0, !PT ;  /* 0x000001c01c047812 */ /* 0x002fe200078ec0ff */
[----:B------:R-:W-:-:S03]  /*3110*/  @!P5 IMAD.MOV.U32 R5, RZ, RZ, R3 ;  /* 0x000000ffff05d224 */ /* 0x000fc600078e0003 */
[----:B------:R-:W-:Y:S01]  /*3120*/  LOP3.LUT R8, R4, 0x8, R208, 0xf8, !PT ;  /* 0x0000000804087812 */ /* 0x000fe200078ef8d0 */
[----:B------:R-:W-:-:S04]  /*3130*/  @!P5 IMAD.MOV.U32 R4, RZ, RZ, R2 ;  /* 0x000000ffff04d224 */ /* 0x000fc800078e0002 */
[----:B------:R-:W-:-:S04]  /*3140*/  @!P5 IMAD.WIDE.U32 R4, R210, 0x140, R4 ;  /* 0x00000140d204d825 */ /* 0x000fc800078e0004 */
[----:B--2---:R-:W-:-:S04]  /*3150*/  @!P1 IMAD.WIDE.U32 R6, R210, 0x120, R2 ;  /* 0x00000120d2069825 */ /* 0x004fc800078e0002 */
[----:B------:R-:W-:Y:S02]  /*3160*/  @!P5 IMAD.IADD R11, R5, 0x1, R10 ;  /* 0x00000001050bd824 */ /* 0x000fe400078e020a */
[----:B------:R-:W-:Y:S02]  /*3170*/  @!P1 IMAD.IADD R13, R7, 0x1, R12 ;  /* 0x00000001070d9824 */ /* 0x000fe400078e020c */
[----:B------:R-:W-:Y:S02]  /*3180*/  @!P5 IMAD.MOV.U32 R10, RZ, RZ, R4 ;  /* 0x000000ffff0ad224 */ /* 0x000fe400078e0004 */
[----:B------:R-:W-:Y:S02]  /*3190*/  @!P1 IMAD.MOV.U32 R12, RZ, RZ, R6 ;  /* 0x000000ffff0c9224 */ /* 0x000fe400078e0006 */
[----:B------:R-:W-:Y:S02]  /*31a0*/  @!P4 IMAD.MOV.U32 R4, RZ, RZ, R2 ;  /* 0x000000ffff04c224 */ /* 0x000fe400078e0002 */
[----:B------:R-:W-:-:S02]  /*31b0*/  @!P4 IMAD.MOV.U32 R5, RZ, RZ, R3 ;  /* 0x000000ffff05c224 */ /* 0x000fc400078e0003 */
[--C-:B------:R-:W-:Y:S02]  /*31c0*/  @!P3 IMAD.MOV.U32 R6, RZ, RZ, R2.reuse ;  /* 0x000000ffff06b224 */ /* 0x100fe400078e0002 */
[--C-:B------:R-:W-:Y:S02]  /*31d0*/  @!P3 IMAD.MOV.U32 R7, RZ, RZ, R3.reuse ;  /* 0x000000ffff07b224 */ /* 0x100fe400078e0003 */
[----:B------:R-:W-:Y:S02]  /*31e0*/  @!P6 IMAD.MOV.U32 R14, RZ, RZ, R2 ;  /* 0x000000ffff0ee224 */ /* 0x000fe400078e0002 */
[----:B------:R-:W-:Y:S01]  /*31f0*/  @!P6 IMAD.MOV.U32 R15, RZ, RZ, R3 ;  /* 0x000000ffff0fe224 */ /* 0x000fe200078e0003 */
[----:B------:R-:W-:Y:S01]  /*3200*/  LOP3.LUT R0, R28, 0x400, RZ, 0xc0, !PT ;  /* 0x000004001c007812 */ /* 0x000fe200078ec0ff */
[----:B------:R-:W-:Y:S01]  /*3210*/  @!P4 IMAD R16, R211, 0x160, RZ ;  /* 0x00000160d310c824 */ /* 0x000fe200078e02ff */
[----:B------:R-:W-:Y:S01]  /*3220*/  LOP3.LUT R8, R8, R221, RZ, 0x3c, !PT ;  /* 0x000000dd08087212 */ /* 0x000fe200078e3cff */
[----:B------:R-:W-:Y:S01]  /*3230*/  @!P4 IMAD.WIDE.U32 R4, R210, 0x160, R4 ;  /* 0x00000160d204c825 */ /* 0x000fe200078e0004 */
[----:B------:R-:W-:-:S03]  /*3240*/  SHF.R.U32.HI R64, RZ, 0x1, R208 ;  /* 0x00000001ff407819 */ /* 0x000fc600000116d0 */
[----:B------:R-:W-:Y:S02]  /*3250*/  @!P3 IMAD R17, R211, 0x180, RZ ;  /* 0x00000180d311b824 */ /* 0x000fe400078e02ff */
[----:B------:R-:W-:-:S04]  /*3260*/  @!P3 IMAD.WIDE.U32 R6, R210, 0x180, R6 ;  /* 0x00000180d206b825 */ /* 0x000fc800078e0006 */
[----:B------:R-:W-:Y:S02]  /*3270*/  @!P6 IMAD R19, R211, 0x1c0, RZ ;  /* 0x000001c0d313e824 */ /* 0x000fe400078e02ff */
[----:B------:R-:W-:-:S04]  /*3280*/  @!P6 IMAD.WIDE.U32 R14, R210, 0x1c0, R14 ;  /* 0x000001c0d20ee825 */ /* 0x000fc800078e000e */
[----:B------:R-:W-:Y:S02]  /*3290*/  @!P2 IMAD.MOV.U32 R9, RZ, RZ, R3 ;  /* 0x000000ffff09a224 */ /* 0x000fe400078e0003 */
[----:B------:R-:W-:Y:S02]  /*32a0*/  @!P4 IMAD.IADD R3, R5, 0x1, R16 ;  /* 0x000000010503c824 */ /* 0x000fe400078e0210 */
[----:B------:R-:W-:Y:S02]  /*32b0*/  IMAD R0, R8, 0x2, R0 ;  /* 0x0000000208007824 */ /* 0x000fe400078e0200 */
[----:B------:R-:W-:Y:S02]  /*32c0*/  @!P3 IMAD.IADD R5, R7, 0x1, R17 ;  /* 0x000000010705b824 */ /* 0x000fe400078e0211 */
[----:B------:R-:W-:Y:S02]  /*32d0*/  @!P2 IMAD.MOV.U32 R8, RZ, RZ, R2 ;  /* 0x000000ffff08a224 */ /* 0x000fe400078e0002 */
[----:B------:R-:W-:Y:S01]  /*32e0*/  @!P6 IMAD.IADD R7, R15, 0x1, R19 ;  /* 0x000000010f07e824 */ /* 0x000fe200078e0213 */
[----:B------:R-:W-:Y:S01]  /*32f0*/  LOP3.LUT R15, R64, 0x8, RZ, 0xc0, !PT ;  /* 0x00000008400f7812 */ /* 0x000fe200078ec0ff */
[----:B------:R-:W-:-:S02]  /*3300*/  @!P4 IMAD.MOV.U32 R2, RZ, RZ, R4 ;  /* 0x000000ffff02c224 */ /* 0x000fc400078e0004 */
[----:B------:R-:W-:Y:S02]  /*3310*/  @!P3 IMAD.MOV.U32 R4, RZ, RZ, R6 ;  /* 0x000000ffff04b224 */ /* 0x000fe400078e0006 */
[----:B------:R-:W-:Y:S01]  /*3320*/  @!P6 IMAD.MOV.U32 R6, RZ, RZ, R14 ;  /* 0x000000ffff06e224 */ /* 0x000fe200078e000e */
[----:B------:R-:W-:Y:S01]  /*3330*/  LOP3.LUT R203, R28, 0x200, RZ, 0xc0, !PT ;  /* 0x000002001ccb7812 */ /* 0x000fe200078ec0ff */
[----:B------:R-:W-:Y:S01]  /*3340*/  IMAD.SHL.U32 R14, R208, 0x20, RZ ;  /* 0x00000020d00e7824 */ /* 0x000fe200078e00ff */
[----:B------:R-:W-:Y:S01]  /*3350*/  LOP3.LUT R15, R15, 0x1c0, R28, 0xf8, !PT ;  /* 0x000001c00f0f7812 */ /* 0x000fe200078ef81c */
[----:B------:R-:W-:Y:S01]  /*3360*/  @P1 STS.128 [R229+0xf000], RZ ;  /* 0x00f000ffe5001388 */ /* 0x000fe20000000c00 */
[----:B------:R-:W-:Y:S02]  /*3370*/  @!P2 IMAD R18, R211, 0x1a0, RZ ;  /* 0x000001a0d312a824 */ /* 0x000fe400078e02ff */
[----:B------:R-:W-:Y:S01]  /*3380*/  LOP3.LUT R231, R15, R221, RZ, 0x3c, !PT ;  /* 0x000000dd0fe77212 */ /* 0x000fe200078e3cff */
[----:B------:R-:W-:Y:S01]  /*3390*/  @!PT LDS RZ, [RZ] ;  /* 0x00000000fffff984 */ /* 0x000fe20000000800 */
[----:B------:R-:W-:Y:S01]  /*33a0*/  @!PT LDS RZ, [RZ] ;  /* 0x00000000fffff984 */ /* 0x000fe20000000800 */
[----:B------:R-:W-:Y:S01]  /*33b0*/  @!PT LDS RZ, [RZ] ;  /* 0x00000000fffff984 */ /* 0x000fe20000000800 */
[----:B------:R1:W-:Y:S01]  /*33c0*/  @!P1 LDGSTS.E.BYPASS.LTC128B.128 [R229+0xf000], desc[UR4][R12.64] ;  /* 0x0f0000000ce59fae */ /* 0x0003e2000b981a04 */
[----:B------:R-:W-:-:S03]  /*33d0*/  @!P2 IMAD.WIDE.U32 R8, R210, 0x1a0, R8 ;  /* 0x000001a0d208a825 */ /* 0x000fc600078e0008 */
[----:B------:R-:W-:Y:S04]  /*33e0*/  @P5 STS.128 [R229+0xf800], RZ ;  /* 0x00f800ffe5005388 */ /* 0x000fe80000000c00 */
[----:B------:R-:W-:Y:S01]  /*33f0*/  @!PT LDS RZ, [RZ] ;  /* 0x00000000fffff984 */ /* 0x000fe20000000800 */
[----:B------:R-:W-:Y:S01]  /*3400*/  @!PT LDS RZ, [RZ] ;  /* 0x00000000fffff984 */ /* 0x000fe20000000800 */
[----:B------:R-:W-:Y:S01]  /*3410*/  @!PT LDS RZ, [RZ] ;  /* 0x00000000fffff984 */ /* 0x000fe20000000800 */
[----:B------:R-:W-:Y:S04]  /*3420*/  @!P5 LDGSTS.E.BYPASS.LTC128B.128 [R229+0xf800], desc[UR4][R10.64] ;  /* 0x0f8000000ae5dfae */ /* 0x000fe8000b981a04 */
[----:B------:R-:W-:Y:S01]  /*3430*/  @P4 STS.128 [R229+0x10000], RZ ;  /* 0x010000ffe5004388 */ /* 0x000fe20000000c00 */
[----:B------:R-:W-:-:S03]  /*3440*/  @!P2 IMAD.IADD R9, R9, 0x1, R18 ;  /* 0x000000010909a824 */ /* 0x000fc600078e0212 */
[----:B------:R-:W-:Y:S01]  /*3450*/  @!PT LDS RZ, [RZ] ;  /* 0x00000000fffff984 */ /* 0x000fe20000000800 */
[----:B------:R-:W-:Y:S01]  /*3460*/  @!PT LDS RZ, [RZ] ;  /* 0x00000000fffff984 */ /* 0x000fe20000000800 */
[----:B------:R-:W-:Y:S01]  /*3470*/  @!PT LDS RZ, [RZ] ;  /* 0x00000000fffff984 */ /* 0x000fe20000000800 */
[----:B------:R2:W-:Y:S01]  /*3480*/  @!P4 LDGSTS.E.BYPASS.LTC128B.128 [R229+0x10000], desc[UR4][R2.64] ;  /* 0x1000000002e5cfae */ /* 0x0005e2000b981a04 */
[----:B------:R-:W-:Y:S01]  /*3490*/  IMAD.IADD R133, R222, 0x1, R0 ;  /* 0x00000001de857824 */ /* 0x000fe200078e0200 */
[----:B-1----:R-:W-:Y:S02]  /*34a0*/  LOP3.LUT R12, R203, 0x7c00, R14, 0xf8, !PT ;  /* 0x00007c00cb0c7812 */ /* 0x002fe400078ef80e */
        /* <DEDUP_REMOVED lines=10> */
[----:B--2---:R-:W-:-:S03]  /*3550*/  LOP3.LUT R2, R12, R231, RZ, 0xfc, !PT ;  /* 0x000000e70c027212 */ /* 0x004fc600078efcff */
[----:B------:R-:W-:Y:S02]  /*3560*/  @P6 STS.128 [R229+0x11800], RZ ;  /* 0x011800ffe5006388 */ /* 0x000fe40000000c00 */
[----:B------:R-:W-:Y:S02]  /*3570*/  IMAD R223, R2, 0x2, R222 ;  /* 0x0000000202df7824 */ /* 0x000fe400078e02de */
[----:B------:R-:W-:Y:S01]  /*3580*/  @!PT LDS RZ, [RZ] ;  /* 0x00000000fffff984 */ /* 0x000fe20000000800 */
[----:B------:R-:W-:Y:S01]  /*3590*/  @!PT LDS RZ, [RZ] ;  /* 0x00000000fffff984 */ /* 0x000fe20000000800 */
[----:B------:R-:W-:Y:S01]  /*35a0*/  @!PT LDS RZ, [RZ] ;  /* 0x00000000fffff984 */ /* 0x000fe20000000800 */
[----:B------:R2:W-:Y:S04]  /*35b0*/  @!P6 LDGSTS.E.BYPASS.LTC128B.128 [R229+0x11800], desc[UR4][R6.64] ;  /* 0x1180000006e5efae */ /* 0x0005e8000b981a04 */
[----:B------:R-:W-:Y:S04]  /*35c0*/  LDSM.16.M88.4 R16, [R133+0x2800] ;  /* 0x002800008510783b */ /* 0x000fe80000000200 */
[----:B------:R-:W-:Y:S04]  /*35d0*/  LDSM.16.M88.4 R24, [R133+0x4000] ;  /* 0x004000008518783b */ /* 0x000fe80000000200 */
[----:B------:R-:W-:Y:S04]  /*35e0*/  STL [R1+0x20], R37 ;  /* 0x0000202501007387 */ /* 0x000fe80000100800 */
[----:B------:R-:W-:Y:S04]  /*35f0*/  LDSM.16.M88.4 R20, [R133+0x2000] ;  /* 0x002000008514783b */ /* 0x000fe80000000200 */
[----:B-1----:R-:W-:Y:S04]  /*3600*/  LDSM.16.M88.4 R8, [R133+0x3800] ;  /* 0x003800008508783b */ /* 0x002fe80000000200 */
[----:B------:R-:W-:Y:S04]  /*3610*/  LDSM.16.M88.4 R12, [R133+0x3000] ;  /* 0x00300000850c783b */ /* 0x000fe80000000200 */
[----:B--2---:R-:W1:Y:S04]  /*3620*/  LDSM.16.M88.4 R4, [R223] ;  /* 0x00000000df04783b */ /* 0x004e680000000200 */
[----:B------:R-:W-:Y:S04]  /*3630*/  STL [R1+0x1c], R40 ;  /* 0x00001c2801007387 */ /* 0x000fe80000100800 */
[----:B------:R-:W-:Y:S04]  /*3640*/  STL [R1], R28 ;  /* 0x0000001c01007387 */ /* 0x000fe80000100800 */
[----:B------:R-:W2:Y:S04]  /*3650*/  LDSM.16.M88.4 R28, [R133+0x4800] ;  /* 0x00480000851c783b */ /* 0x000ea80000000200 */
[----:B------:R-:W3:Y:S04]  /*3660*/  LDSM.16.M88.4 R36, [R133+0x6000] ;  /* 0x006000008524783b */ /* 0x000ee80000000200 */
[----:B------:R-:W4:Y:S04]  /*3670*/  LDSM.16.M88.4 R32, [R133+0x6800] ;  /* 0x006800008520783b */ /* 0x000f280000000200 */
[----:B------:R-:W-:Y:S04]  /*3680*/  LDSM.16.M88.4 R40, [R133+0x5800] ;  /* 0x005800008528783b */ /* 0x000fe80000000200 */
[----:B------:R-:W-:Y:S01]  /*3690*/  LDSM.16.M88.4 R48, [R133+0x7000] ;  /* 0x007000008530783b */ /* 0x000fe20000000200 */
[----:B------:R-:W-:Y:S01]  /*36a0*/  IMAD.MOV.U32 R119, RZ, RZ, 0x20 ;  /* 0x00000020ff777424 */ /* 0x000fe200078e00ff */
[----:B------:R-:W-:-:S02]  /*36b0*/  LOP3.LUT P2, RZ, R208, 0x2, RZ, 0xc0, !PT ;  /* 0x00000002d0ff7812 */ /* 0x000fc4000784c0ff */
[----:B------:R-:W-:Y:S01]  /*36c0*/  LDSM.16.M88.4 R44, [R133+0x5000] ;  /* 0x00500000852c783b */ /* 0x000fe20000000200 */
[----:B------:R-:W-:Y:S01]  /*36d0*/  IMAD.MOV.U32 R220, RZ, RZ, 0x40 ;  /* 0x00000040ffdc7424 */ /* 0x000fe200078e00ff */
[----:B------:R-:W-:Y:S02]  /*36e0*/  LOP3.LUT P1, RZ, R208, 0x4, RZ, 0xc0, !PT ;  /* 0x00000004d0ff7812 */ /* 0x000fe4000782c0ff */
[----:B-----5:R-:W-:Y:S01]  /*36f0*/  IADD3 R3, PT, PT, R117, -R118, -R132 ;  /* 0x8000007675037210 */ /* 0x020fe20007ffe884 */
        /* <DEDUP_REMOVED lines=8> */
[----:B------:R-:W-:Y:S01]  /*3780*/  HMMA.16816.F32 R128, R4, R26, RZ ;  /* 0x0000001a0480723c */ /* 0x000fe200000018ff */
[----:B------:R-:W1:Y:S01]  /*3790*/  LDSM.16.M88.4 R24, [R133+0x8000] ;  /* 0x008000008518783b */ /* 0x000e620000000200 */
[----:B------:R-:W-:-:S06]  /*37a0*/  SEL R119, R119, 0xffffffe0, !P2 ;  /* 0xffffffe077777807 */ /* 0x000fcc0005000000 */
[C---:B------:R-:W-:Y:S08]  /*37b0*/  HMMA.16816.F32 R104, R4.reuse, R20, RZ ;  /* 0x000000140468723c */ /* 0x040ff000000018ff */
[C---:B------:R-:W-:Y:S01]  /*37c0*/  HMMA.16816.F32 R152, R4.reuse, R22, RZ ;  /* 0x000000160498723c */ /* 0x040fe200000018ff */
[----:B------:R-:W1:Y:S07]  /*37d0*/  LDSM.16.M88.4 R20, [R133+0x8800] ;  /* 0x008800008514783b */ /* 0x000e6e0000000200 */
[C---:B--2---:R-:W-:Y:S08]  /*37e0*/  HMMA.16816.F32 R112, R4.reuse, R28, RZ ;  /* 0x0000001c0470723c */ /* 0x044ff000000018ff */
[----:B------:R-:W-:Y:S01]  /*37f0*/  HMMA.16816.F32 R100, R4, R30, RZ ;  /* 0x0000001e0464723c */ /* 0x000fe200000018ff */
[----:B------:R-:W2:Y:S01]  /*3800*/  LDSM.16.M88.4 R28, [R133+0x9800] ;  /* 0x00980000851c783b */ /* 0x000ea20000000200 */
[----:B------:R-:W-:-:S02]  /*3810*/  IMAD.IADD R52, R223, 0x1, R119 ;  /* 0x00000001df347824 */ /* 0x000fc400078e0277 */
[----:B------:R-:W-:-:S04]  /*3820*/  IMAD.IADD R66, R133, 0x1, R119 ;  /* 0x0000000185427824 */ /* 0x000fc800078e0277 */
[C---:B------:R-:W-:Y:S08]  /*3830*/  HMMA.16816.F32 R180, R4.reuse, R12, RZ ;  /* 0x0000000c04b4723c */ /* 0x040ff000000018ff */
[C---:B------:R-:W-:Y:S01]  /*3840*/  HMMA.16816.F32 R164, R4.reuse, R14, RZ ;  /* 0x0000000e04a4723c */ /* 0x040fe200000018ff */
[----:B------:R-:W-:Y:S07]  /*3850*/  LDSM.16.M88.4 R12, [R52] ;  /* 0x00000000340c783b */ /* 0x000fee0000000200 */
[C---:B---3--:R-:W-:Y:S08]  /*3860*/  HMMA.16816.F32 R80, R4.reuse, R36, RZ ;  /* 0x000000240450723c */ /* 0x048ff000000018ff */
[C---:B------:R-:W-:Y:S01]  /*3870*/  HMMA.16816.F32 R72, R4.reuse, R38, RZ ;  /* 0x000000260448723c */ /* 0x040fe200000018ff */
[----:B------:R-:W3:Y:S07]  /*3880*/  LDSM.16.M88.4 R36, [R66+0x4000] ;  /* 0x004000004224783b */ /* 0x000eee0000000200 */
[C---:B----4-:R-:W-:Y:S08]  /*3890*/  HMMA.16816.F32 R68, R4.reuse, R32, RZ ;  /* 0x000000200444723c */ /* 0x050ff000000018ff */
[C---:B------:R-:W-:Y:S01]  /*38a0*/  HMMA.16816.F32 R60, R4.reuse, R34, RZ ;  /* 0x00000022043c723c */ /* 0x040fe200000018ff */
[----:B------:R-:W4:Y:S07]  /*38b0*/  LDSM.16.M88.4 R32, [R66+0x4800] ;  /* 0x004800004220783b */ /* 0x000f2e0000000200 */
[C---:B-1----:R-:W-:Y:S08]  /*38c0*/  HMMA.16816.F32 R172, R4.reuse, R16, RZ ;  /* 0x0000001004ac723c */ /* 0x042ff000000018ff */
[C---:B------:R-:W-:Y:S01]  /*38d0*/  HMMA.16816.F32 R188, R4.reuse, R18, RZ ;  /* 0x0000001204bc723c */ /* 0x040fe200000018ff */
[----:B------:R-:W1:Y:S07]  /*38e0*/  LDSM.16.M88.4 R16, [R66+0x6000] ;  /* 0x006000004210783b */ /* 0x000e6e0000000200 */
[C---:B------:R-:W-:Y:S01]  /*38f0*/  HMMA.16816.F32 R108, R4.reuse, R40, RZ ;  /* 0x00000028046c723c */ /* 0x040fe200000018ff */
[----:B------:R-:W-:Y:S07]  /*3900*/  STL [R1+0x58], R231 ;  /* 0x000058e701007387 */ /* 0x000fee0000100800 */
[C---:B------:R-:W-:Y:S01]  /*3910*/  HMMA.16816.F32 R92, R4.reuse, R42, RZ ;  /* 0x0000002a045c723c */ /* 0x040fe200000018ff */
[----:B------:R-:W1:Y:S04]  /*3920*/  LDSM.16.M88.4 R40, [R66+0x3800] ;  /* 0x003800004228783b */ /* 0x000e680000000200 */
[----:B------:R-:W-:Y:S03]  /*3930*/  STL [R1+0x50], R52 ;  /* 0x0000503401007387 */ /* 0x000fe60000100800 */
[C---:B------:R-:W-:Y:S01]  /*3940*/  HMMA.16816.F32 R56, R4.reuse, R48, RZ ;  /* 0x000000300438723c */ /* 0x040fe200000018ff */
[----:B------:R-:W1:Y:S07]  /*3950*/  LDSM.16.M88.4 R52, [R66+0x2000] ;  /* 0x002000004234783b */ /* 0x000e6e0000000200 */
[C---:B------:R-:W-:Y:S01]  /*3960*/  HMMA.16816.F32 R76, R4.reuse, R50, RZ ;  /* 0x00000032044c723c */ /* 0x040fe200000018ff */
[----:B------:R-:W1:Y:S07]  /*3970*/  LDSM.16.M88.4 R48, [R66+0x2800] ;  /* 0x002800004230783b */ /* 0x000e6e0000000200 */
[C---:B------:R-:W-:Y:S08]  /*3980*/  HMMA.16816.F32 R144, R4.reuse, R8, RZ ;  /* 0x000000080490723c */ /* 0x040ff000000018ff */
[C---:B------:R-:W-:Y:S01]  /*3990*/  HMMA.16816.F32 R136, R4.reuse, R10, RZ ;  /* 0x0000000a0488723c */ /* 0x040fe200000018ff */
[----:B------:R-:W-:Y:S07]  /*39a0*/  LDSM.16.M88.4 R8, [R66+0x6800] ;  /* 0x006800004208783b */ /* 0x000fee0000000200 */
[C---:B------:R-:W-:Y:S08]  /*39b0*/  HMMA.16816.F32 R124, R4.reuse, R24, RZ ;  /* 0x00000018047c723c */ /* 0x040ff000000018ff */
[C---:B------:R-:W-:Y:S01]  /*39c0*/  HMMA.16816.F32 R120, R4.reuse, R26, RZ ;  /* 0x0000001a0478723c */ /* 0x040fe200000018ff */
[----:B------:R-:W1:Y:S07]  /*39d0*/  LDSM.16.M88.4 R24, [R66+0x5000] ;  /* 0x005000004218783b */ /* 0x000e6e0000000200 */
[C---:B------:R-:W-:Y:S08]  /*39e0*/  HMMA.16816.F32 R84, R4.reuse, R44, RZ ;  /* 0x0000002c0454723c */ /* 0x040ff000000018ff */
[C---:B------:R-:W-:Y:S01]  /*39f0*/  HMMA.16816.F32 R96, R4.reuse, R46, RZ ;  /* 0x0000002e0460723c */ /* 0x040fe200000018ff */
[----:B------:R-:W-:Y:S01]  /*3a00*/  SEL R220, R220, 0xffffffc0, !P1 ;  /* 0xffffffc0dcdc7807 */ /* 0x000fe20004800000 */
[----:B------:R-:W-:Y:S06]  /*3a10*/  LDSM.16.M88.4 R44, [R66+0x3000] ;  /* 0x00300000422c783b */ /* 0x000fec0000000200 */
[C---:B------:R-:W-:Y:S08]  /*3a20*/  HMMA.16816.F32 R176, R4.reuse, R20, RZ ;  /* 0x0000001404b0723c */ /* 0x040ff000000018ff */
[C---:B------:R-:W-:Y:S01]  /*3a30*/  HMMA.16816.F32 R160, R4.reuse, R22, RZ ;  /* 0x0000001604a0723c */ /* 0x040fe200000018ff */
[----:B------:R-:W-:Y:S07]  /*3a40*/  LDSM.16.M88.4 R20, [R66+0x5800] ;  /* 0x005800004214783b */ /* 0x000fee0000000200 */
[C---:B--2---:R-:W-:Y:S08]  /*3a50*/  HMMA.16816.F32 R168, R4.reuse, R28, RZ ;  /* 0x0000001c04a8723c */ /* 0x044ff000000018ff */
[----:B------:R-:W-:Y:S01]  /*3a60*/  HMMA.16816.F32 R88, R4, R30, RZ ;  /* 0x0000001e0458723c */ /* 0x000fe200000018ff */
[----:B------:R-:W2:Y:S04]  /*3a70*/  LDSM.16.M88.4 R4, [R66+0x7000] ;  /* 0x007000004204783b */ /* 0x000ea80000000200 */
[----:B------:R-:W-:Y:S03]  /*3a80*/  LDSM.16.M88.4 R28, [R66+0x9800] ;  /* 0x00980000421c783b */ /* 0x000fe60000000200 */
        /* <DEDUP_REMOVED lines=11> */
[C---:B------:R-:W-:Y:S08]  /*3b40*/  HMMA.16816.F32 R156, R12.reuse, R40, R156 ;  /* 0x000000280c9c723c */ /* 0x040ff0000000189c */
[C---:B------:R-:W-:Y:S01]  /*3b50*/  HMMA.16816.F32 R148, R12.reuse, R42, R148 ;  /* 0x0000002a0c94723c */ /* 0x040fe20000001894 */
[----:B------:R-:W1:Y:S07]  /*3b60*/  LDSM.16.M88.4 R40, [R66+0x7800] ;  /* 0x007800004228783b */ /* 0x000e6e0000000200 */
        /* <DEDUP_REMOVED lines=8> */
[----:B------:R-:W1:Y:S07]  /*3bf0*/  LDSM.16.M88.4 R8, [R0] ;  /* 0x000000000008783b */ /* 0x000e6e0000000200 */
[----:B--2---:R-:W-:Y:S01]  /*3c00*/  HMMA.16816.F32 R232, R12, R6, R76 ;  /* 0x000000060ce8723c */ /* 0x004fe2000000184c */
[----:B------:R-:W2:Y:S01]  /*3c10*/  LDSM.16.M88.4 R76, [R65+0x9800] ;  /* 0x00980000414c783b */ /* 0x000ea20000000200 */
[----:B------:R-:W-:-:S02]  /*3c20*/  IMAD.IADD R2, R119, 0x1, R0 ;  /* 0x0000000177027824 */ /* 0x000fc400078e0200 */
[----:B------:R-:W-:-:S04]  /*3c30*/  IMAD.IADD R67, R119, 0x1, R65 ;  /* 0x0000000177437824 */ /* 0x000fc800078e0241 */
[C---:B------:R-:W-:Y:S01]  /*3c40*/  HMMA.16816.F32 R108, R12.reuse, R20, R108 ;  /* 0x000000140c6c723c */ /* 0x040fe2000000186c */
[----:B------:R-:W-:Y:S07]  /*3c50*/  LDSM.16.M88.4 R72, [R67+0x9800] ;  /* 0x009800004348783b */ /* 0x000fee0000000200 */
[C---:B------:R-:W-:Y:S08]  /*3c60*/  HMMA.16816.F32 R92, R12.reuse, R22, R92 ;  /* 0x000000160c5c723c */ /* 0x040ff0000000185c */
[C---:B------:R-:W-:Y:S01]  /*3c70*/  HMMA.16816.F32 R216, R12.reuse, R4, R56 ;  /* 0x000000040cd8723c */ /* 0x040fe20000001838 */
[----:B------:R-:W-:Y:S07]  /*3c80*/  LDSM.16.M88.4 R4, [R2] ;  /* 0x000000000204783b */ /* 0x000fee0000000200 */
[C---:B---3--:R-:W-:Y:S08]  /*3c90*/  HMMA.16816.F32 R240, R12.reuse, R36, R124 ;  /* 0x000000240cf0723c */ /* 0x048ff0000000187c */
[C---:B------:R-:W-:Y:S01]  /*3ca0*/  HMMA.16816.F32 R244, R12.reuse, R38, R120 ;  /* 0x000000260cf4723c */ /* 0x040fe20000001878 */
[----:B------:R-:W3:Y:S07]  /*3cb0*/  LDSM.16.M88.4 R36, [R67+0x2000] ;  /* 0x002000004324783b */ /* 0x000eee0000000200 */
[C---:B----4-:R-:W-:Y:S08]  /*3cc0*/  HMMA.16816.F32 R20, R12.reuse, R32, R172 ;  /* 0x000000200c14723c */ /* 0x050ff000000018ac */
[C---:B-1----:R-:W-:Y:S08]  /*3cd0*/  HMMA.16816.F32 R176, R12.reuse, R16, R176 ;  /* 0x000000100cb0723c */ /* 0x042ff000000018b0 */
[C---:B------:R-:W-:Y:S08]  /*3ce0*/  HMMA.16816.F32 R248, R12.reuse, R18, R160 ;  /* 0x000000120cf8723c */ /* 0x040ff000000018a0 */
[C---:B------:R-:W-:Y:S08]  /*3cf0*/  HMMA.16816.F32 R16, R12.reuse, R30, R88 ;  /* 0x0000001e0c10723c */ /* 0x040ff00000001858 */
[C---:B------:R-:W-:Y:S08]  /*3d00*/  HMMA.16816.F32 R144, R12.reuse, R40, R144 ;  /* 0x000000280c90723c */ /* 0x040ff00000001890 */
[C---:B------:R-:W-:Y:S01]  /*3d10*/  HMMA.16816.F32 R236, R12.reuse, R42, R136 ;  /* 0x0000002a0cec723c */ /* 0x040fe20000001888 */
[----:B------:R-:W1:Y:S07]  /*3d20*/  LDSM.16.M88.4 R40, [R65+0x2800] ;  /* 0x002800004128783b */ /* 0x000e6e0000000200 */
[----:B------:R-:W-:Y:S01]  /*3d30*/  HMMA.16816.F32 R180, R12, R44, R180 ;  /* 0x0000002c0cb4723c */ /* 0x000fe200000018b4 */
[----:B------:R-:W-:-:S02]  /*3d40*/  IMAD.MOV.U32 R45, RZ, RZ, R22 ;  /* 0x000000ffff2d7224 */ /* 0x000fc400078e0016 */
[----:B------:R-:W-:-:S05]  /*3d50*/  IMAD.MOV.U32 R44, RZ, RZ, R23 ;  /* 0x000000ffff2c7224 */ /* 0x000fca00078e0017 */
[----:B------:R-:W-:Y:S01]  /*3d60*/  HMMA.16816.F32 R164, R12, R46, R164 ;  /* 0x0000002e0ca4723c */ /* 0x000fe200000018a4 */
[----:B------:R-:W-:Y:S02]  /*3d70*/  IMAD.MOV.U32 R47, RZ, RZ, R20 ;  /* 0x000000ffff2f7224 */ /* 0x000fe400078e0014 */
[----:B------:R-:W-:-:S05]  /*3d80*/  IMAD.MOV.U32 R46, RZ, RZ, R21 ;  /* 0x000000ffff2e7224 */ /* 0x000fca00078e0015 */
[C---:B------:R-:W-:Y:S08]  /*3d90*/  HMMA.16816.F32 R20, R8.reuse, R24, R104 ;  /* 0x000000180814723c */ /* 0x040ff00000001868 */
[----:B--2---:R-:W-:Y:S01]  /*3da0*/  HMMA.16816.F32 R16, R8, R78, R16 ;  /* 0x0000004e0810723c */ /* 0x004fe20000001810 */
[----:B------:R2:W-:Y:S01]  /*3db0*/  STL [R1+0x5c], R2 ;  /* 0x00005c0201007387 */ /* 0x0005e20000100800 */
[----:B------:R-:W-:-:S06]  /*3dc0*/  SHF.R.U32.HI R0, RZ, 0x2, R208 ;  /* 0x00000002ff007819 */ /* 0x000fcc00000116d0 */
[C---:B------:R-:W-:Y:S01]  /*3dd0*/  HMMA.16816.F32 R192, R12.reuse, R50, R192 ;  /* 0x000000320cc0723c */ /* 0x040fe200000018c0 */
[----:B------:R-:W4:Y:S07]  /*3de0*/  LDSM.16.M88.4 R48, [R67+0x2800] ;  /* 0x002800004330783b */ /* 0x000f2e0000000200 */
[----:B------:R-:W-:Y:S01]  /*3df0*/  HMMA.16816.F32 R28, R12, R28, R168 ;  /* 0x0000001c0c1c723c */ /* 0x000fe200000018a8 */
[----:B--2---:R-:W-:-:S07]  /*3e00*/  LOP3.LUT R2, R64, 0x1f0, RZ, 0xc0, !PT ;  /* 0x000001f040027812 */ /* 0x004fce00078ec0ff */
[----:B------:R-:W-:Y:S01]  /*3e10*/  HMMA.16816.F32 R188, R12, R34, R188 ;  /* 0x000000220cbc723c */ /* 0x000fe200000018bc */
[----:B------:R-:W-:Y:S01]  /*3e20*/  IMAD.SHL.U32 R12, R208, 0x2, RZ ;  /* 0x00000002d00c7824 */ /* 0x000fe200078e00ff */
[----:B------:R-:W2:Y:S01]  /*3e30*/  LDSM.16.M88.4 R32, [R65+0x3000] ;  /* 0x003000004120783b */ /* 0x000ea20000000200 */
[----:B------:R-:W-:Y:S02]  /*3e40*/  LOP3.LUT R0, R2, 0x7, R0, 0xf8, !PT ;  /* 0x0000000702007812 */ /* 0x000fe400078ef800 */
[----:B------:R-:W-:-:S03]  /*3e50*/  IADD3 R2, PT, PT, R200, R117, -R118 ;  /* 0x00000075c8027210 */ /* 0x000fc60007ffe876 */
[----:B------:R-:W-:Y:S01]  /*3e60*/  HMMA.16816.F32 R24, R8, R26, R52 ;  /* 0x0000001a0818723c */ /* 0x000fe20000001834 */
[----:B------:R-:W-:Y:S01]  /*3e70*/  IMAD R0, R224, 0x40, R0 ;  /* 0x00000040e0007824 */ /* 0x000fe200078e0200 */
[----:B------:R1:W-:Y:S06]  /*3e80*/  STL [R1+0x38], R12 ;  /* 0x0000380c01007387 */ /* 0x0003ec0000100800 */
[----:B---3--:R-:W-:Y:S01]  /*3e90*/  HMMA.16816.F32 R60, R4, R36, R20 ;  /* 0x00000024043c723c */ /* 0x008fe20000001814 */
[----:B------:R-:W-:Y:S01]  /*3ea0*/  VIADD R37, R209, 0xffffffff ;  /* 0xffffffffd1257836 */ /* 0x000fe20000000000 */
[----:B------:R-:W3:Y:S01]  /*3eb0*/  LDSM.16.M88.4 R52, [R67+0x3000] ;  /* 0x003000004334783b */ /* 0x000ee20000000200 */
[----:B------:R-:W-:-:S02]  /*3ec0*/  IMAD.IADD R2, R0, 0x1, R2 ;  /* 0x0000000100027824 */ /* 0x000fc400078e0202 */
[----:B------:R-:W-:-:S03]  /*3ed0*/  IMAD.SHL.U32 R84, R37, 0x100, RZ ;  /* 0x0000010025547824 */ /* 0x000fc600078e00ff */
[----:B------:R-:W-:Y:S01]  /*3ee0*/  HMMA.16816.F32 R68, R4, R74, R16 ;  /* 0x0000004a0444723c */ /* 0x000fe20000001810 */
[----:B------:R-:W-:Y:S01]  /*3ef0*/  IMAD.IADD R0, R0, 0x1, R3 ;  /* 0x0000000100007824 */ /* 0x000fe200078e0203 */
[C-C-:B------:R-:W-:Y:S01]  /*3f00*/  VIADDMNMX R224, R2.reuse, 0x1, R117.reuse, PT ;  /* 0x0000000102e07846 */ /* 0x140fe20003800175 */
[----:B------:R-:W-:Y:S01]  /*3f10*/  IMAD.MOV.U32 R225, RZ, RZ, R28 ;  /* 0x000000ffffe17224 */ /* 0x000fe200078e001c */
[----:B------:R-:W-:Y:S01]  /*3f20*/  VIADDMNMX R227, R2, 0x9, R117, PT ;  /* 0x0000000902e37846 */ /* 0x000fe20003800175 */
[----:B------:R-:W-:Y:S01]  /*3f30*/  IMAD.MOV.U32 R170, RZ, RZ, R29 ;  /* 0x000000ffffaa7224 */ /* 0x000fe200078e001d */
[----:B-1----:R-:W-:Y:S01]  /*3f40*/  LOP3.LUT R12, R12, 0x6, RZ, 0xc0, !PT ;  /* 0x000000060c0c7812 */ /* 0x002fe200078ec0ff */
[----:B------:R-:W-:-:S03]  /*3f50*/  IMAD.MOV.U32 R168, RZ, RZ, R30 ;  /* 0x000000ffffa87224 */ /* 0x000fc600078e001e */
[----:B------:R-:W-:Y:S01]  /*3f60*/  LOP3.LUT R36, R84, R12, RZ, 0xfc, !PT ;  /* 0x0000000c54247212 */ /* 0x000fe200078efcff */
[----:B------:R-:W-:Y:S02]  /*3f70*/  IMAD.MOV.U32 R160, RZ, RZ, R31 ;  /* 0x000000ffffa07224 */ /* 0x000fe400078e001f */
[----:B------:R-:W-:Y:S01]  /*3f80*/  HMMA.16816.F32 R28, R8, R40, R152 ;  /* 0x00000028081c723c */ /* 0x000fe20000001898 */
[----:B------:R-:W-:Y:S02]  /*3f90*/  VIADD R2, R0, 0x8 ;  /* 0x0000000800027836 */ /* 0x000fe40000000000 */
[----:B------:R-:W-:-:S03]  /*3fa0*/  VIADD R3, R36, 0xf9 ;  /* 0x000000f924037836 */ /* 0x000fc60000000000 */
[C---:B------:R-:W-:Y:S02]  /*3fb0*/  ISETP.GT.AND P6, PT, R2.reuse, R36, PT ;  /* 0x000000240200720c */ /* 0x040fe40003fc4270 */
[----:B------:R-:W-:Y:S01]  /*3fc0*/  HMMA.16816.F32 R16, R4, R38, R24 ;  /* 0x000000260410723c */ /* 0x000fe20000001818 */
[-C--:B------:R-:W-:Y:S01]  /*3fd0*/  ISETP.GT.AND P3, PT, R2, R3.reuse, PT ;  /* 0x000000030200720c */ /* 0x080fe20003f64270 */
[----:B------:R-:W-:Y:S01]  /*3fe0*/  VIADD R13, R36, 0x1 ;  /* 0x00000001240d7836 */ /* 0x000fe20000000000 */
[----:B------:R-:W-:Y:S02]  /*3ff0*/  ISETP.GT.AND P5, PT, R0, R3, PT ;  /* 0x000000030000720c */ /* 0x000fe40003fa4270 */
[----:B------:R-:W-:Y:S02]  /*4000*/  FSEL R152, R62, -INF , !P6 ;  /* 0xff8000003e987808 */ /* 0x000fe40007000000 */
[C---:B------:R-:W-:Y:S02]  /*4010*/  ISETP.GE.AND P4, PT, R3.reuse, R224, PT ;  /* 0x000000e00300720c */ /* 0x040fe40003f86270 */
[----:B------:R-:W-:Y:S01]  /*4020*/  ISETP.GE.AND P6, PT, R3, R227, PT ;  /* 0x000000e30300720c */ /* 0x000fe20003fc6270 */
[----:B------:R1:W-:Y:S01]  /*4030*/  STL [R1+0x2c], R12 ;  /* 0x00002c0c01007387 */ /* 0x0003e20000100800 */
[----:B------:R-:W-:Y:S01]  /*4040*/  FSEL R3, R71, -INF , !P3 ;  /* 0xff80000047037808 */ /* 0x000fe20005800000 */
[----:B------:R-:W-:Y:S01]  /*4050*/  HMMA.16816.F32 R40, R8, R42, R192 ;  /* 0x0000002a0828723c */ /* 0x000fe200000018c0 */
[----:B------:R-:W-:-:S02]  /*4060*/  ISETP.GT.AND P3, PT, R2, R13, PT ;  /* 0x0000000d0200720c */ /* 0x000fc40003f64270 */
[----:B------:R-:W-:Y:S01]  /*4070*/  FSEL R230, R3, -INF , !P6 ;  /* 0xff80000003e67808 */ /* 0x000fe20007000000 */
[----:B------:R-:W-:Y:S01]  /*4080*/  VIADD R3, R36, 0x8 ;  /* 0x0000000824037836 */ /* 0x000fe20000000000 */
[----:B------:R-:W-:Y:S01]  /*4090*/  ISETP.GE.AND P6, PT, R13, R227, PT ;  /* 0x000000e30d00720c */ /* 0x000fe20003fc6270 */
[----:B------:R-:W-:Y:S02]  /*40a0*/  IMAD.MOV.U32 R192, RZ, RZ, R47 ;  /* 0x000000ffffc07224 */ /* 0x000fe400078e002f */
[----:B------:R-:W-:Y:S02]  /*40b0*/  IMAD.MOV.U32 R193, RZ, RZ, R46 ;  /* 0x000000ffffc17224 */ /* 0x000fe400078e002e */
[----:B------:R-:W-:Y:S02]  /*40c0*/  IMAD.MOV.U32 R194, RZ, RZ, R45 ;  /* 0x000000ffffc27224 */ /* 0x000fe400078e002d */
[----:B------:R-:W-:Y:S02]  /*40d0*/  IMAD.MOV.U32 R195, RZ, RZ, R44 ;  /* 0x000000ffffc37224 */ /* 0x000fe400078e002c */
[----:B------:R-:W3:Y:S01]  /*40e0*/  LDSM.16.M88.4 R44, [R65+0x3800] ;  /* 0x00380000412c783b */ /* 0x000ee20000000200 */
[----:B----4-:R-:W-:Y:S01]  /*40f0*/  HMMA.16816.F32 R24, R4, R48, R28 ;  /* 0x000000300418723c */ /* 0x010fe2000000181c */
[----:B-1----:R-:W-:-:S02]  /*4100*/  FSEL R12, R69, -INF , !P5 ;  /* 0xff800000450c7808 */ /* 0x002fc40006800000 */
[----:B------:R-:W-:Y:S02]  /*4110*/  ISETP.GT.AND P5, PT, R0, R13, PT ;  /* 0x0000000d0000720c */ /* 0x000fe40003fa4270 */
[----:B------:R-:W-:Y:S02]  /*4120*/  FSEL R252, R12, -INF , !P4 ;  /* 0xff8000000cfc7808 */ /* 0x000fe40006000000 */
[----:B------:R-:W-:Y:S02]  /*4130*/  ISETP.GE.AND P4, PT, R13, R224, PT ;  /* 0x000000e00d00720c */ /* 0x000fe40003f86270 */
[----:B------:R-:W-:Y:S02]  /*4140*/  FSEL R13, R61, -INF , !P5 ;  /* 0xff8000003d0d7808 */ /* 0x000fe40006800000 */
[----:B------:R-:W-:Y:S02]  /*4150*/  FSEL R12, R63, -INF , !P3 ;  /* 0xff8000003f0c7808 */ /* 0x000fe40005800000 */
[----:B------:R-:W-:Y:S01]  /*4160*/  ISETP.GT.AND P5, PT, R0, R3, PT ;  /* 0x000000030000720c */ /* 0x000fe20003fa4270 */
[----:B------:R-:W-:Y:S01]  /*4170*/  VIADD R14, R36, 0x9 ;  /* 0x00000009240e7836 */ /* 0x000fe20000000000 */
[----:B------:R-:W-:-:S02]  /*4180*/  FSEL R71, R13, -INF , !P4 ;  /* 0xff8000000d477808 */ /* 0x000fc40006000000 */
[----:B------:R-:W-:Y:S02]  /*4190*/  FSEL R39, R12, -INF , !P6 ;  /* 0xff8000000c277808 */ /* 0x000fe40007000000 */
[----:B------:R-:W-:Y:S02]  /*41a0*/  ISETP.GT.AND P3, PT, R2, R3, PT ;  /* 0x000000030200720c */ /* 0x000fe40003f64270 */
[C---:B------:R-:W-:Y:S02]  /*41b0*/  ISETP.GE.AND P4, PT, R3.reuse, R224, PT ;  /* 0x000000e00300720c */ /* 0x040fe40003f86270 */
[----:B------:R-:W-:Y:S02]  /*41c0*/  ISETP.GE.AND P6, PT, R3, R227, PT ;  /* 0x000000e30300720c */ /* 0x000fe40003fc6270 */
[----:B------:R-:W-:Y:S01]  /*41d0*/  FSEL R3, R16, -INF , !P5 ;  /* 0xff80000010037808 */ /* 0x000fe20006800000 */
[----:B--2---:R-:W-:Y:S01]  /*41e0*/  HMMA.16816.F32 R20, R8, R32, R180 ;  /* 0x000000200814723c */ /* 0x004fe200000018b4 */
[----:B------:R-:W-:Y:S01]  /*41f0*/  ISETP.GT.AND P5, PT, R0, R14, PT ;  /* 0x0000000e0000720c */ /* 0x000fe20003fa4270 */
[----:B------:R-:W-:Y:S01]  /*4200*/  VIADD R13, R36, 0x10 ;  /* 0x00000010240d7836 */ /* 0x000fe20000000000 */
[----:B------:R-:W-:-:S02]  /*4210*/  FSEL R63, R3, -INF , !P4 ;  /* 0xff800000033f7808 */ /* 0x000fc40006000000 */
[----:B------:R-:W-:Y:S02]  /*4220*/  ISETP.GT.AND P4, PT, R2, R14, PT ;  /* 0x0000000e0200720c */ /* 0x000fe40003f84270 */
[----:B------:R-:W-:Y:S02]  /*4230*/  FSEL R3, R18, -INF , !P3 ;  /* 0xff80000012037808 */ /* 0x000fe40005800000 */
[----:B------:R-:W-:Y:S02]  /*4240*/  FSEL R12, R17, -INF , !P5 ;  /* 0xff800000110c7808 */ /* 0x000fe40006800000 */
[C---:B------:R-:W-:Y:S02]  /*4250*/  ISETP.GE.AND P3, PT, R14.reuse, R224, PT ;  /* 0x000000e00e00720c */ /* 0x040fe40003f66270 */
[----:B------:R-:W-:Y:S02]  /*4260*/  ISETP.GE.AND P5, PT, R14, R227, PT ;  /* 0x000000e30e00720c */ /* 0x000fe40003fa6270 */
[----:B------:R-:W-:-:S02]  /*4270*/  FSEL R14, R19, -INF , !P4 ;  /* 0xff800000130e7808 */ /* 0x000fc40006000000 */
[----:B------:R-:W-:Y:S01]  /*4280*/  FSEL R38, R3, -INF , !P6 ;  /* 0xff80000003267808 */ /* 0x000fe20007000000 */
[----:B------:R-:W-:Y:S01]  /*4290*/  HMMA.16816.F32 R16, R4, R50, R40 ;  /* 0x000000320410723c */ /* 0x000fe20000001828 */
[-C--:B------:R-:W-:Y:S01]  /*42a0*/  ISETP.GT.AND P6, PT, R0, R13.reuse, PT ;  /* 0x0000000d0000720c */ /* 0x080fe20003fc4270 */
[----:B------:R-:W-:Y:S01]  /*42b0*/  VIADD R15, R36, 0x11 ;  /* 0x00000011240f7836 */ /* 0x000fe20000000000 */
[----:B------:R-:W1:Y:S01]  /*42c0*/  LDSM.16.M88.4 R48, [R67+0x3800] ;  /* 0x003800004330783b */ /* 0x000e620000000200 */
[----:B------:R-:W-:Y:S02]  /*42d0*/  ISETP.GE.AND P4, PT, R13, R224, PT ;  /* 0x000000e00d00720c */ /* 0x000fe40003f86270 */
[----:B------:R-:W-:Y:S01]  /*42e0*/  FSEL R3, R24, -INF , !P6 ;  /* 0xff80000018037808 */ /* 0x000fe20007000000 */
[----:B------:R-:W-:Y:S01]  /*42f0*/  LDSM.16.M88.4 R40, [R65+0x4800] ;  /* 0x004800004128783b */ /* 0x000fe20000000200 */
[----:B------:R-:W-:Y:S02]  /*4300*/  FSEL R69, R12, -INF , !P3 ;  /* 0xff8000000c457808 */ /* 0x000fe40005800000 */
[----:B------:R-:W-:Y:S01]  /*4310*/  ISETP.GT.AND P3, PT, R2, R13, PT ;  /* 0x0000000d0200720c */ /* 0x000fe20003f64270 */
[----:B------:R-:W-:Y:S01]  /*4320*/  HMMA.16816.F32 R56, R8, R34, R164 ;  /* 0x000000220838723c */ /* 0x000fe200000018a4 */
[----:B------:R-:W-:Y:S01]  /*4330*/  FSEL R62, R14, -INF , !P5 ;  /* 0xff8000000e3e7808 */ /* 0x000fe20006800000 */
[----:B------:R-:W2:Y:S01]  /*4340*/  LDSM.16.M88.4 R32, [R65+0x4000] ;  /* 0x004000004120783b */ /* 0x000ea20000000200 */
[----:B------:R-:W-:-:S02]  /*4350*/  ISETP.GT.AND P6, PT, R0, R15, PT ;  /* 0x0000000f0000720c */ /* 0x000fc40003fc4270 */
[----:B------:R-:W-:Y:S01]  /*4360*/  FSEL R106, R3, -INF , !P4 ;  /* 0xff800000036a7808 */ /* 0x000fe20006000000 */
[----:B------:R-:W-:Y:S01]  /*4370*/  VIADD R3, R36, 0x18 ;  /* 0x0000001824037836 */ /* 0x000fe20000000000 */
[----:B------:R-:W-:Y:S02]  /*4380*/  ISETP.GE.AND P5, PT, R13, R227, PT ;  /* 0x000000e30d00720c */ /* 0x000fe40003fa6270 */
[----:B------:R-:W-:Y:S02]  /*4390*/  ISETP.GT.AND P4, PT, R2, R15, PT ;  /* 0x0000000f0200720c */ /* 0x000fe40003f84270 */
[----:B------:R-:W-:Y:S02]  /*43a0*/  FSEL R13, R26, -INF , !P3 ;  /* 0xff8000001a0d7808 */ /* 0x000fe40005800000 */
[----:B------:R-:W-:Y:S01]  /*43b0*/  FSEL R14, R25, -INF , !P6 ;  /* 0xff800000190e7808 */ /* 0x000fe20007000000 */
[----:B---3--:R-:W-:Y:S01]  /*43c0*/  HMMA.16816.F32 R28, R4, R52, R20 ;  /* 0x00000034041c723c */ /* 0x008fe20000001814 */
[----:B------:R-:W-:-:S02]  /*43d0*/  ISETP.GE.AND P3, PT, R15, R224, PT ;  /* 0x000000e00f00720c */ /* 0x000fc40003f66270 */
[----:B------:R-:W-:Y:S02]  /*43e0*/  ISETP.GE.AND P6, PT, R15, R227, PT ;  /* 0x000000e30f00720c */ /* 0x000fe40003fc6270 */
[----:B------:R-:W-:Y:S02]  /*43f0*/  FSEL R12, R27, -INF , !P4 ;  /* 0xff8000001b0c7808 */ /* 0x000fe40006000000 */
[----:B------:R-:W-:Y:S02]  /*4400*/  FSEL R78, R13, -INF , !P5 ;  /* 0xff8000000d4e7808 */ /* 0x000fe40006800000 */
[-C--:B------:R-:W-:Y:S02]  /*4410*/  ISETP.GT.AND P5, PT, R0, R3.reuse, PT ;  /* 0x000000030000720c */ /* 0x080fe40003fa4270 */
[----:B------:R-:W-:Y:S02]  /*4420*/  FSEL R87, R14, -INF , !P3 ;  /* 0xff8000000e577808 */ /* 0x000fe40005800000 */
[----:B------:R-:W-:Y:S01]  /*4430*/  FSEL R74, R12, -INF , !P6 ;  /* 0xff8000000c4a7808 */ /* 0x000fe20007000000 */
[----:B------:R-:W-:Y:S01]  /*4440*/  VIADD R15, R36, 0x19 ;  /* 0x00000019240f7836 */ /* 0x000fe20000000000 */
[----:B------:R-:W-:-:S02]  /*4450*/  ISETP.GT.AND P3, PT, R2, R3, PT ;  /* 0x000000030200720c */ /* 0x000fc40003f64270 */
[C---:B------:R-:W-:Y:S02]  /*4460*/  ISETP.GE.AND P4, PT, R3.reuse, R224, PT ;  /* 0x000000e00300720c */ /* 0x040fe40003f86270 */
[----:B------:R-:W-:Y:S02]  /*4470*/  ISETP.GE.AND P6, PT, R3, R227, PT ;  /* 0x000000e30300720c */ /* 0x000fe40003fc6270 */
[----:B------:R-:W-:Y:S01]  /*4480*/  FSEL R3, R16, -INF , !P5 ;  /* 0xff80000010037808 */ /* 0x000fe20006800000 */
[----:B------:R-:W-:Y:S01]  /*4490*/  HMMA.16816.F32 R20, R8, R44, R156 ;  /* 0x0000002c0814723c */ /* 0x000fe2000000189c */
[-C--:B------:R-:W-:Y:S01]  /*44a0*/  ISETP.GT.AND P5, PT, R0, R15.reuse, PT ;  /* 0x0000000f0000720c */ /* 0x080fe20003fa4270 */
[----:B------:R-:W-:Y:S01]  /*44b0*/  VIADD R13, R36, 0x20 ;  /* 0x00000020240d7836 */ /* 0x000fe20000000000 */
[----:B------:R-:W-:Y:S02]  /*44c0*/  FSEL R86, R3, -INF , !P4 ;  /* 0xff80000003567808 */ /* 0x000fe40006000000 */
[----:B------:R-:W-:-:S02]  /*44d0*/  ISETP.GT.AND P4, PT, R2, R15, PT ;  /* 0x0000000f0200720c */ /* 0x000fc40003f84270 */
[----:B------:R-:W-:Y:S02]  /*44e0*/  FSEL R3, R18, -INF , !P3 ;  /* 0xff80000012037808 */ /* 0x000fe40005800000 */
[----:B------:R-:W-:Y:S02]  /*44f0*/  FSEL R12, R17, -INF , !P5 ;  /* 0xff800000110c7808 */ /* 0x000fe40006800000 */
[----:B------:R-:W-:Y:S02]  /*4500*/  FSEL R14, R19, -INF , !P4 ;  /* 0xff800000130e7808 */ /* 0x000fe40006000000 */
[----:B------:R-:W-:Y:S01]  /*4510*/  FSEL R61, R3, -INF , !P6 ;  /* 0xff800000033d7808 */ /* 0x000fe20007000000 */
[----:B------:R-:W-:Y:S01]  /*4520*/  HMMA.16816.F32 R16, R4, R54, R56 ;  /* 0x000000360410723c */ /* 0x000fe20000001838 */
[----:B------:R-:W-:Y:S01]  /*4530*/  ISETP.GT.AND P6, PT, R0, R13, PT ;  /* 0x0000000d0000720c */ /* 0x000fe20003fc4270 */
[----:B------:R-:W3:Y:S01]  /*4540*/  LDSM.16.M88.4 R52, [R67+0x4000] ;  /* 0x004000004334783b */ /* 0x000ee20000000200 */
[----:B------:R-:W-:-:S02]  /*4550*/  ISETP.GE.AND P3, PT, R15, R224, PT ;  /* 0x000000e00f00720c */ /* 0x000fc40003f66270 */
[----:B------:R-:W-:Y:S01]  /*4560*/  ISETP.GE.AND P5, PT, R15, R227, PT ;  /* 0x000000e30f00720c */ /* 0x000fe20003fa6270 */
[----:B------:R-:W-:Y:S01]  /*4570*/  VIADD R15, R36, 0x21 ;  /* 0x00000021240f7836 */ /* 0x000fe20000000000 */
[----:B------:R-:W-:Y:S02]  /*4580*/  ISETP.GE.AND P4, PT, R13, R224, PT ;  /* 0x000000e00d00720c */ /* 0x000fe40003f86270 */
[----:B------:R-:W-:Y:S02]  /*4590*/  FSEL R3, R28, -INF , !P6 ;  /* 0xff8000001c037808 */ /* 0x000fe40007000000 */
[----:B------:R-:W-:Y:S02]  /*45a0*/  FSEL R75, R12, -INF , !P3 ;  /* 0xff8000000c4b7808 */ /* 0x000fe40005800000 */
[----:B------:R-:W-:Y:S01]  /*45b0*/  ISETP.GT.AND P3, PT, R2, R13, PT ;  /* 0x0000000d0200720c */ /* 0x000fe20003f64270 */
[----:B------:R-:W-:Y:S01]  /*45c0*/  HMMA.16816.F32 R44, R8, R46, R148 ;  /* 0x0000002e082c723c */ /* 0x000fe20000001894 */
[----:B------:R-:W-:-:S02]  /*45d0*/  FSEL R79, R14, -INF , !P5 ;  /* 0xff8000000e4f7808 */ /* 0x000fc40006800000 */
[----:B------:R-:W-:Y:S02]  /*45e0*/  ISETP.GT.AND P6, PT, R0, R15, PT ;  /* 0x0000000f0000720c */ /* 0x000fe40003fc4270 */
[----:B------:R-:W-:Y:S01]  /*45f0*/  FSEL R120, R3, -INF , !P4 ;  /* 0xff80000003787808 */ /* 0x000fe20006000000 */
[----:B------:R-:W-:Y:S01]  /*4600*/  VIADD R3, R36, 0x28 ;  /* 0x0000002824037836 */ /* 0x000fe20000000000 */
[----:B------:R-:W-:Y:S02]  /*4610*/  ISETP.GE.AND P5, PT, R13, R227, PT ;  /* 0x000000e30d00720c */ /* 0x000fe40003fa6270 */
[----:B------:R-:W-:Y:S02]  /*4620*/  ISETP.GT.AND P4, PT, R2, R15, PT ;  /* 0x0000000f0200720c */ /* 0x000fe40003f84270 */
[----:B------:R-:W-:Y:S02]  /*4630*/  FSEL R13, R30, -INF , !P3 ;  /* 0xff8000001e0d7808 */ /* 0x000fe40005800000 */
[----:B------:R-:W-:Y:S01]  /*4640*/  FSEL R14, R29, -INF , !P6 ;  /* 0xff8000001d0e7808 */ /* 0x000fe20007000000 */
[----:B-1----:R-:W-:Y:S01]  /*4650*/  HMMA.16816.F32 R24, R4, R48, R20 ;  /* 0x000000300418723c */ /* 0x002fe20000001814 */
        /* <DEDUP_REMOVED lines=12> */
[----:B--2---:R-:W-:Y:S01]  /*4720*/  HMMA.16816.F32 R20, R8, R32, R140 ;  /* 0x000000200814723c */ /* 0x004fe2000000188c */
        /* <DEDUP_REMOVED lines=10> */
[----:B------:R-:W1:Y:S01]  /*47d0*/  LDSM.16.M88.4 R48, [R67+0x4800] ;  /* 0x004800004330783b */ /* 0x000e620000000200 */
        /* <DEDUP_REMOVED lines=45> */
[----:B------:R-:W-:Y:S01]  /*4ab0*/  ISETP.GE.AND P4, PT, R13, R224, PT ;  /* 0x000000e00d00720c */ /* 0x000fe20003f86270 */
[----:B------:R-:W-:Y:S01]  /*4ac0*/  HMMA.16816.F32 R44, R8, R42, R100 ;  /* 0x0000002a082c723c */ /* 0x000fe20000001864 */
[----:B------:R-:W-:Y:S01]  /*4ad0*/  FSEL R3, R28, -INF , !P6 ;  /* 0xff8000001c037808 */ /* 0x000fe20007000000 */
[----:B------:R-:W4:Y:S01]  /*4ae0*/  LDSM.16.M88.4 R40, [R65+0x5800] ;  /* 0x005800004128783b */ /* 0x000f220000000200 */
[----:B------:R-:W-:Y:S02]  /*4af0*/  FSEL R101, R12, -INF , !P3 ;  /* 0xff8000000c657808 */ /* 0x000fe40005800000 */
[----:B------:R-:W-:Y:S02]  /*4b00*/  ISETP.GT.AND P3, PT, R2, R13, PT ;  /* 0x0000000d0200720c */ /* 0x000fe40003f64270 */
        /* <DEDUP_REMOVED lines=26> */
[----:B------:R-:W-:Y:S01]  /*4cb0*/  FSEL R3, R18, -INF , !P3 ;  /* 0xff80000012037808 */ /* 0x000fe20005800000 */
[----:B------:R-:W-:Y:S01]  /*4cc0*/  HMMA.16816.F32 R56, R8, R34, R96 ;  /* 0x000000220838723c */ /* 0x000fe20000001860 */
[----:B------:R-:W-:Y:S01]  /*4cd0*/  FSEL R12, R17, -INF , !P5 ;  /* 0xff800000110c7808 */ /* 0x000fe20006800000 */
[----:B------:R-:W-:Y:S01]  /*4ce0*/  LDSM.16.M88.4 R32, [R65+0x6000] ;  /* 0x006000004120783b */ /* 0x000fe20000000200 */
[----:B------:R-:W-:Y:S02]  /*4cf0*/  FSEL R14, R19, -INF , !P4 ;  /* 0xff800000130e7808 */ /* 0x000fe40006000000 */
[----:B------:R-:W-:Y:S02]  /*4d00*/  FSEL R96, R3, -INF , !P6 ;  /* 0xff80000003607808 */ /* 0x000fe40007000000 */
[----:B------:R-:W-:Y:S01]  /*4d10*/  ISETP.GT.AND P6, PT, R0, R13, PT ;  /* 0x0000000d0000720c */ /* 0x000fe20003fc4270 */
[----:B------:R-:W-:Y:S01]  /*4d20*/  HMMA.16816.F32 R16, R4, R50, R44 ;  /* 0x000000320410723c */ /* 0x000fe2000000182c */
[CC--:B------:R-:W-:Y:S01]  /*4d30*/  ISETP.GE.AND P3, PT, R15.reuse, R224.reuse, PT ;  /* 0x000000e00f00720c */ /* 0x0c0fe20003f66270 */
[----:B------:R-:W1:Y:S01]  /*4d40*/  LDSM.16.M88.4 R48, [R67+0x5800] ;  /* 0x005800004330783b */ /* 0x000e620000000200 */
[----:B------:R-:W-:Y:S01]  /*4d50*/  ISETP.GE.AND P5, PT, R15, R227, PT ;  /* 0x000000e30f00720c */ /* 0x000fe20003fa6270 */
[----:B------:R-:W-:Y:S01]  /*4d60*/  VIADD R15, R36, 0x51 ;  /* 0x00000051240f7836 */ /* 0x000fe20000000000 */
[----:B------:R-:W-:-:S02]  /*4d70*/  ISETP.GE.AND P4, PT, R13, R224, PT ;  /* 0x000000e00d00720c */ /* 0x000fc40003f86270 */
[----:B------:R-:W-:Y:S02]  /*4d80*/  FSEL R3, R24, -INF , !P6 ;  /* 0xff80000018037808 */ /* 0x000fe40007000000 */
[----:B------:R-:W-:Y:S02]  /*4d90*/  FSEL R98, R12, -INF , !P3 ;  /* 0xff8000000c627808 */ /* 0x000fe40005800000 */
[----:B------:R-:W-:Y:S02]  /*4da0*/  ISETP.GT.AND P3, PT, R2, R13, PT ;  /* 0x0000000d0200720c */ /* 0x000fe40003f64270 */
[----:B------:R-:W-:Y:S02]  /*4db0*/  FSEL R97, R14, -INF , !P5 ;  /* 0xff8000000e617808 */ /* 0x000fe40006800000 */
[----:B------:R-:W-:Y:S02]  /*4dc0*/  ISETP.GT.AND P6, PT, R0, R15, PT ;  /* 0x0000000f0000720c */ /* 0x000fe40003fc4270 */
[----:B------:R-:W-:Y:S01]  /*4dd0*/  FSEL R125, R3, -INF , !P4 ;  /* 0xff800000037d7808 */ /* 0x000fe20006000000 */
[----:B------:R-:W-:Y:S01]  /*4de0*/  VIADD R3, R36, 0x58 ;  /* 0x0000005824037836 */ /* 0x000fe20000000000 */
[----:B------:R-:W-:-:S02]  /*4df0*/  ISETP.GE.AND P5, PT, R13, R227, PT ;  /* 0x000000e30d00720c */ /* 0x000fc40003fa6270 */
[----:B------:R-:W-:Y:S02]  /*4e00*/  ISETP.GT.AND P4, PT, R2, R15, PT ;  /* 0x0000000f0200720c */ /* 0x000fe40003f84270 */
[----:B------:R-:W-:Y:S02]  /*4e10*/  FSEL R13, R26, -INF , !P3 ;  /* 0xff8000001a0d7808 */ /* 0x000fe40005800000 */
[----:B------:R-:W-:Y:S01]  /*4e20*/  FSEL R14, R25, -INF , !P6 ;  /* 0xff800000190e7808 */ /* 0x000fe20007000000 */
[----:B---3--:R-:W-:Y:S01]  /*4e30*/  HMMA.16816.F32 R28, R4, R52, R20 ;  /* 0x00000034041c723c */ /* 0x008fe20000001814 */
[C---:B------:R-:W-:Y:S02]  /*4e40*/  ISETP.GE.AND P3, PT, R15.reuse, R224, PT ;  /* 0x000000e00f00720c */ /* 0x040fe40003f66270 */
[----:B------:R-:W-:Y:S02]  /*4e50*/  ISETP.GE.AND P6, PT, R15, R227, PT ;  /* 0x000000e30f00720c */ /* 0x000fe40003fc6270 */
[----:B------:R-:W-:-:S02]  /*4e60*/  FSEL R12, R27, -INF , !P4 ;  /* 0xff8000001b0c7808 */ /* 0x000fc40006000000 */
[----:B------:R-:W-:Y:S02]  /*4e70*/  FSEL R115, R13, -INF , !P5 ;  /* 0xff8000000d737808 */ /* 0x000fe40006800000 */
[-C--:B------:R-:W-:Y:S02]  /*4e80*/  ISETP.GT.AND P5, PT, R0, R3.reuse, PT ;  /* 0x000000030000720c */ /* 0x080fe40003fa4270 */
[----:B------:R-:W-:Y:S02]  /*4e90*/  FSEL R124, R14, -INF , !P3 ;  /* 0xff8000000e7c7808 */ /* 0x000fe40005800000 */
[----:B------:R-:W-:Y:S01]  /*4ea0*/  FSEL R99, R12, -INF , !P6 ;  /* 0xff8000000c637808 */ /* 0x000fe20007000000 */
[----:B------:R-:W-:Y:S01]  /*4eb0*/  VIADD R15, R36, 0x59 ;  /* 0x00000059240f7836 */ /* 0x000fe20000000000 */
[----:B------:R-:W-:Y:S02]  /*4ec0*/  ISETP.GT.AND P3, PT, R2, R3, PT ;  /* 0x000000030200720c */ /* 0x000fe40003f64270 */
[----:B------:R-:W-:-:S02]  /*4ed0*/  ISETP.GE.AND P4, PT, R3, R224, PT ;  /* 0x000000e00300720c */ /* 0x000fc40003f86270 */
[----:B------:R-:W-:Y:S02]  /*4ee0*/  ISETP.GE.AND P6, PT, R3, R227, PT ;  /* 0x000000e30300720c */ /* 0x000fe40003fc6270 */
[----:B------:R-:W-:Y:S01]  /*4ef0*/  FSEL R3, R16, -INF , !P5 ;  /* 0xff80000010037808 */ /* 0x000fe20006800000 */
[C---:B----4-:R-:W-:Y:S01]  /*4f00*/  HMMA.16816.F32 R20, R8.reuse, R40, R108 ;  /* 0x000000280814723c */ /* 0x050fe2000000186c */
[-C--:B------:R-:W-:Y:S01]  /*4f10*/  ISETP.GT.AND P5, PT, R0, R15.reuse, PT ;  /* 0x0000000f0000720c */ /* 0x080fe20003fa4270 */
[----:B------:R-:W-:Y:S01]  /*4f20*/  VIADD R13, R36, 0x60 ;  /* 0x00000060240d7836 */ /* 0x000fe20000000000 */
[----:B------:R-:W-:Y:S02]  /*4f30*/  FSEL R108, R3, -INF , !P4 ;  /* 0xff800000036c7808 */ /* 0x000fe40006000000 */
[----:B------:R-:W-:Y:S02]  /*4f40*/  ISETP.GT.AND P4, PT, R2, R15, PT ;  /* 0x0000000f0200720c */ /* 0x000fe40003f84270 */
[----:B------:R-:W-:Y:S01]  /*4f50*/  FSEL R3, R18, -INF , !P3 ;  /* 0xff80000012037808 */ /* 0x000fe20005800000 */
[----:B------:R-:W-:Y:S01]  /*4f60*/  HMMA.16816.F32 R44, R8, R42, R92 ;  /* 0x0000002a082c723c */ /* 0x000fe2000000185c */
[----:B------:R-:W-:Y:S01]  /*4f70*/  FSEL R12, R17, -INF , !P5 ;  /* 0xff800000110c7808 */ /* 0x000fe20006800000 */
[----:B------:R-:W-:Y:S01]  /*4f80*/  LDSM.16.M88.4 R40, [R65+0x6800] ;  /* 0x006800004128783b */ /* 0x000fe20000000200 */
[----:B------:R-:W-:-:S02]  /*4f90*/  FSEL R14, R19, -INF , !P4 ;  /* 0xff800000130e7808 */ /* 0x000fc40006000000 */
[----:B------:R-:W-:Y:S02]  /*4fa0*/  FSEL R92, R3, -INF , !P6 ;  /* 0xff800000035c7808 */ /* 0x000fe40007000000 */
[----:B------:R-:W-:Y:S01]  /*4fb0*/  ISETP.GT.AND P6, PT, R0, R13, PT ;  /* 0x0000000d0000720c */ /* 0x000fe20003fc4270 */
[----:B------:R-:W-:Y:S01]  /*4fc0*/  HMMA.16816.F32 R16, R4, R54, R56 ;  /* 0x000000360410723c */ /* 0x000fe20000001838 */
[CC--:B------:R-:W-:Y:S01]  /*4fd0*/  ISETP.GE.AND P3, PT, R15.reuse, R224.reuse, PT ;  /* 0x000000e00f00720c */ /* 0x0c0fe20003f66270 */
[----:B------:R-:W2:Y:S01]  /*4fe0*/  LDSM.16.M88.4 R52, [R67+0x6000] ;  /* 0x006000004334783b */ /* 0x000ea20000000200 */
[----:B------:R-:W-:Y:S01]  /*4ff0*/  ISETP.GE.AND P5, PT, R15, R227, PT ;  /* 0x000000e30f00720c */ /* 0x000fe20003fa6270 */
[----:B------:R-:W-:Y:S01]  /*5000*/  VIADD R15, R36, 0x61 ;  /* 0x00000061240f7836 */ /* 0x000fe20000000000 */
[----:B------:R-:W-:Y:S02]  /*5010*/  ISETP.GE.AND P4, PT, R13, R224, PT ;  /* 0x000000e00d00720c */ /* 0x000fe40003f86270 */
[----:B------:R-:W-:-:S02]  /*5020*/  FSEL R3, R28, -INF , !P6 ;  /* 0xff8000001c037808 */ /* 0x000fc40007000000 */
        /* <DEDUP_REMOVED lines=10> */
[----:B-1----:R-:W-:Y:S01]  /*50d0*/  HMMA.16816.F32 R24, R4, R48, R20 ;  /* 0x000000300418723c */ /* 0x002fe20000001814 */
        /* <DEDUP_REMOVED lines=12> */
[----:B------:R-:W-:Y:S01]  /*51a0*/  HMMA.16816.F32 R20, R8, R32, R80 ;  /* 0x000000200814723c */ /* 0x000fe20000001850 */
[-C--:B------:R-:W-:Y:S01]  /*51b0*/  ISETP.GT.AND P5, PT, R0, R15.reuse, PT ;  /* 0x0000000f0000720c */ /* 0x080fe20003fa4270 */
[----:B------:R-:W-:Y:S01]  /*51c0*/  VIADD R13, R36, 0x70 ;  /* 0x00000070240d7836 */ /* 0x000fe20000000000 */
[----:B------:R-:W-:Y:S02]  /*51d0*/  FSEL R110, R3, -INF , !P4 ;  /* 0xff800000036e7808 */ /* 0x000fe40006000000 */
[----:B------:R-:W-:Y:S02]  /*51e0*/  ISETP.GT.AND P4, PT, R2, R15, PT ;  /* 0x0000000f0200720c */ /* 0x000fe40003f84270 */
[----:B------:R-:W-:-:S02]  /*51f0*/  FSEL R3, R18, -INF , !P3 ;  /* 0xff80000012037808 */ /* 0x000fc40005800000 */
[----:B------:R-:W-:Y:S02]  /*5200*/  FSEL R12, R17, -INF , !P5 ;  /* 0xff800000110c7808 */ /* 0x000fe40006800000 */
[----:B------:R-:W-:Y:S02]  /*5210*/  FSEL R14, R19, -INF , !P4 ;  /* 0xff800000130e7808 */ /* 0x000fe40006000000 */
[----:B------:R-:W-:Y:S01]  /*5220*/  FSEL R80, R3, -INF , !P6 ;  /* 0xff80000003507808 */ /* 0x000fe20007000000 */
[----:B------:R-:W-:Y:S01]  /*5230*/  HMMA.16816.F32 R16, R4, R50, R44 ;  /* 0x000000320410723c */ /* 0x000fe2000000182c */
[----:B------:R-:W-:Y:S01]  /*5240*/  ISETP.GT.AND P6, PT, R0, R13, PT ;  /* 0x0000000d0000720c */ /* 0x000fe20003fc4270 */
[----:B------:R-:W1:Y:S01]  /*5250*/  LDSM.16.M88.4 R48, [R67+0x6800] ;  /* 0x006800004330783b */ /* 0x000e620000000200 */
[CC--:B------:R-:W-:Y:S02]  /*5260*/  ISETP.GE.AND P3, PT, R15.reuse, R224.reuse, PT ;  /* 0x000000e00f00720c */ /* 0x0c0fe40003f66270 */
[----:B------:R-:W-:Y:S01]  /*5270*/  ISETP.GE.AND P5, PT, R15, R227, PT ;  /* 0x000000e30f00720c */ /* 0x000fe20003fa6270 */
[----:B------:R-:W-:Y:S01]  /*5280*/  VIADD R15, R36, 0x71 ;  /* 0x00000071240f7836 */ /* 0x000fe20000000000 */
[----:B------:R-:W-:Y:S01]  /*5290*/  ISETP.GE.AND P4, PT, R13, R224, PT ;  /* 0x000000e00d00720c */ /* 0x000fe20003f86270 */
[----:B------:R-:W-:Y:S01]  /*52a0*/  HMMA.16816.F32 R56, R8, R34, R196 ;  /* 0x000000220838723c */ /* 0x000fe200000018c4 */
[----:B------:R-:W-:Y:S01]  /*52b0*/  FSEL R3, R24, -INF , !P6 ;  /* 0xff80000018037808 */ /* 0x000fe20007000000 */
[----:B------:R-:W3:Y:S01]  /*52c0*/  LDSM.16.M88.4 R32, [R65+0x7000] ;  /* 0x007000004120783b */ /* 0x000ee20000000200 */
[----:B------:R-:W-:-:S02]  /*52d0*/  FSEL R82, R12, -INF , !P3 ;  /* 0xff8000000c527808 */ /* 0x000fc40005800000 */
[----:B------:R-:W-:Y:S01]  /*52e0*/  ISETP.GT.AND P3, PT, R2, R13, PT ;  /* 0x0000000d0200720c */ /* 0x000fe20003f64270 */
[----:B------:R-:W-:Y:S01]  /*52f0*/  LDSM.16.M88.4 R44, [R65+0x7800] ;  /* 0x00780000412c783b */ /* 0x000fe20000000200 */
[----:B------:R-:W-:Y:S02]  /*5300*/  FSEL R81, R14, -INF , !P5 ;  /* 0xff8000000e517808 */ /* 0x000fe40006800000 */
[----:B------:R-:W-:Y:S02]  /*5310*/  ISETP.GT.AND P6, PT, R0, R15, PT ;  /* 0x0000000f0000720c */ /* 0x000fe40003fc4270 */
[----:B------:R-:W-:Y:S01]  /*5320*/  FSEL R143, R3, -INF , !P4 ;  /* 0xff800000038f7808 */ /* 0x000fe20006000000 */
[----:B------:R-:W-:Y:S01]  /*5330*/  VIADD R3, R36, 0x78 ;  /* 0x0000007824037836 */ /* 0x000fe20000000000 */
[----:B------:R-:W-:Y:S02]  /*5340*/  ISETP.GE.AND P5, PT, R13, R227, PT ;  /* 0x000000e30d00720c */ /* 0x000fe40003fa6270 */
[----:B------:R-:W-:-:S02]  /*5350*/  ISETP.GT.AND P4, PT, R2, R15, PT ;  /* 0x0000000f0200720c */ /* 0x000fc40003f84270 */
[----:B------:R-:W-:Y:S02]  /*5360*/  FSEL R13, R26, -INF , !P3 ;  /* 0xff8000001a0d7808 */ /* 0x000fe40005800000 */
[----:B------:R-:W-:Y:S01]  /*5370*/  FSEL R14, R25, -INF , !P6 ;  /* 0xff800000190e7808 */ /* 0x000fe20007000000 */
[----:B--2---:R-:W-:Y:S01]  /*5380*/  HMMA.16816.F32 R28, R4, R52, R20 ;  /* 0x00000034041c723c */ /* 0x004fe20000001814 */
[C---:B------:R-:W-:Y:S02]  /*5390*/  ISETP.GE.AND P3, PT, R15.reuse, R224, PT ;  /* 0x000000e00f00720c */ /* 0x040fe40003f66270 */
[----:B------:R-:W-:Y:S02]  /*53a0*/  ISETP.GE.AND P6, PT, R15, R227, PT ;  /* 0x000000e30f00720c */ /* 0x000fe40003fc6270 */
[----:B------:R-:W-:Y:S02]  /*53b0*/  FSEL R12, R27, -INF , !P4 ;  /* 0xff8000001b0c7808 */ /* 0x000fe40006000000 */
[----:B------:R-:W-:-:S02]  /*53c0*/  FSEL R130, R13, -INF , !P5 ;  /* 0xff8000000d827808 */ /* 0x000fc40006800000 */
[-C--:B------:R-:W-:Y:S02]  /*53d0*/  ISETP.GT.AND P5, PT, R0, R3.reuse, PT ;  /* 0x000000030000720c */ /* 0x080fe40003fa4270 */
[----:B------:R-:W-:Y:S02]  /*53e0*/  FSEL R136, R14, -INF , !P3 ;  /* 0xff8000000e887808 */ /* 0x000fe40005800000 */
[----:B------:R-:W-:Y:S01]  /*53f0*/  FSEL R127, R12, -INF , !P6 ;  /* 0xff8000000c7f7808 */ /* 0x000fe20007000000 */
[----:B------:R-:W-:Y:S01]  /*5400*/  VIADD R15, R36, 0x79 ;  /* 0x00000079240f7836 */ /* 0x000fe20000000000 */
[----:B------:R-:W-:Y:S02]  /*5410*/  ISETP.GT.AND P3, PT, R2, R3, PT ;  /* 0x000000030200720c */ /* 0x000fe40003f64270 */
[C---:B------:R-:W-:Y:S02]  /*5420*/  ISETP.GE.AND P4, PT, R3.reuse, R224, PT ;  /* 0x000000e00300720c */ /* 0x040fe40003f86270 */
[----:B------:R-:W-:-:S02]  /*5430*/  ISETP.GE.AND P6, PT, R3, R227, PT ;  /* 0x000000e30300720c */ /* 0x000fc40003fc6270 */
[----:B------:R-:W-:Y:S01]  /*5440*/  FSEL R3, R16, -INF , !P5 ;  /* 0xff80000010037808 */ /* 0x000fe20006800000 */
[----:B------:R-:W-:Y:S01]  /*5450*/  HMMA.16816.F32 R20, R8, R40, R204 ;  /* 0x000000280814723c */ /* 0x000fe200000018cc */
[-C--:B------:R-:W-:Y:S01]  /*5460*/  ISETP.GT.AND P5, PT, R0, R15.reuse, PT ;  /* 0x0000000f0000720c */ /* 0x080fe20003fa4270 */
[----:B------:R-:W-:Y:S01]  /*5470*/  VIADD R13, R36, 0x80 ;  /* 0x00000080240d7836 */ /* 0x000fe20000000000 */
[----:B------:R-:W-:Y:S02]  /*5480*/  FSEL R131, R3, -INF , !P4 ;  /* 0xff80000003837808 */ /* 0x000fe40006000000 */
[----:B------:R-:W-:Y:S02]  /*5490*/  ISETP.GT.AND P4, PT, R2, R15, PT ;  /* 0x0000000f0200720c */ /* 0x000fe40003f84270 */
[----:B------:R-:W-:Y:S02]  /*54a0*/  FSEL R3, R18, -INF , !P3 ;  /* 0xff80000012037808 */ /* 0x000fe40005800000 */
[----:B------:R-:W-:-:S02]  /*54b0*/  FSEL R12, R17, -INF , !P5 ;  /* 0xff800000110c7808 */ /* 0x000fc40006800000 */
[----:B------:R-:W-:Y:S02]  /*54c0*/  FSEL R14, R19, -INF , !P4 ;  /* 0xff800000130e7808 */ /* 0x000fe40006000000 */
[----:B------:R-:W-:Y:S01]  /*54d0*/  FSEL R83, R3, -INF , !P6 ;  /* 0xff80000003537808 */ /* 0x000fe20007000000 */
[----:B------:R-:W-:Y:S01]  /*54e0*/  HMMA.16816.F32 R16, R4, R54, R56 ;  /* 0x000000360410723c */ /* 0x000fe20000001838 */
[----:B------:R-:W-:Y:S01]  /*54f0*/  ISETP.GT.AND P6, PT, R0, R13, PT ;  /* 0x0000000d0000720c */ /* 0x000fe20003fc4270 */
[----:B------:R-:W2:Y:S01]  /*5500*/  LDSM.16.M88.4 R52, [R67+0x7000] ;  /* 0x007000004334783b */ /* 0x000ea20000000200 */
[CC--:B------:R-:W-:Y:S02]  /*5510*/  ISETP.GE.AND P3, PT, R15.reuse, R224.reuse, PT ;  /* 0x000000e00f00720c */ /* 0x0c0fe40003f66270 */
[----:B------:R-:W-:Y:S01]  /*5520*/  ISETP.GE.AND P5, PT, R15, R227, PT ;  /* 0x000000e30f00720c */ /* 0x000fe20003fa6270 */
[----:B------:R-:W-:Y:S01]  /*5530*/  VIADD R15, R36, 0x81 ;  /* 0x00000081240f7836 */ /* 0x000fe20000000000 */
[----:B------:R-:W-:-:S02]  /*5540*/  ISETP.GE.AND P4, PT, R13, R224, PT ;  /* 0x000000e00d00720c */ /* 0x000fc40003f86270 */
[----:B------:R-:W-:Y:S02]  /*5550*/  FSEL R3, R28, -INF , !P6 ;  /* 0xff8000001c037808 */ /* 0x000fe40007000000 */
[----:B------:R-:W-:Y:S02]  /*5560*/  FSEL R128, R12, -INF , !P3 ;  /* 0xff8000000c807808 */ /* 0x000fe40005800000 */
[----:B------:R-:W-:Y:S01]  /*5570*/  ISETP.GT.AND P3, PT, R2, R13, PT ;  /* 0x0000000d0200720c */ /* 0x000fe20003f64270 */
[----:B------:R-:W-:Y:S01]  /*5580*/  HMMA.16816.F32 R40, R8, R42, R212 ;  /* 0x0000002a0828723c */ /* 0x000fe200000018d4 */
        /* <DEDUP_REMOVED lines=21> */
[----:B---3--:R-:W-:Y:S01]  /*56e0*/  HMMA.16816.F32 R20, R8, R32, R216 ;  /* 0x000000200814723c */ /* 0x008fe200000018d8 */
        /* <DEDUP_REMOVED lines=10> */
[----:B------:R-:W-:Y:S01]  /*5790*/  LDSM.16.M88.4 R40, [R65+0x8000] ;  /* 0x008000004128783b */ /* 0x000fe20000000200 */
[CC--:B------:R-:W-:Y:S02]  /*57a0*/  ISETP.GE.AND P3, PT, R15.reuse, R224.reuse, PT ;  /* 0x000000e00f00720c */ /* 0x0c0fe40003f66270 */
[----:B------:R-:W-:Y:S01]  /*57b0*/  ISETP.GE.AND P5, PT, R15, R227, PT ;  /* 0x000000e30f00720c */ /* 0x000fe20003fa6270 */
[----:B------:R-:W-:Y:S01]  /*57c0*/  VIADD R15, R36, 0x91 ;  /* 0x00000091240f7836 */ /* 0x000fe20000000000 */
[----:B------:R-:W-:Y:S01]  /*57d0*/  ISETP.GE.AND P4, PT, R13, R224, PT ;  /* 0x000000e00d00720c */ /* 0x000fe20003f86270 */
[----:B------:R-:W-:Y:S01]  /*57e0*/  HMMA.16816.F32 R56, R8, R34, R232 ;  /* 0x000000220838723c */ /* 0x000fe200000018e8 */
[----:B------:R-:W-:Y:S01]  /*57f0*/  FSEL R3, R24, -INF , !P6 ;  /* 0xff80000018037808 */ /* 0x000fe20007000000 */
[----:B------:R-:W1:Y:S01]  /*5800*/  LDSM.16.M88.4 R32, [R67+0x7800] ;  /* 0x007800004320783b */ /* 0x000e620000000200 */
        /* <DEDUP_REMOVED lines=18> */
[----:B------:R-:W-:Y:S02]  /*5930*/  FSEL R150, R12, -INF , !P6 ;  /* 0xff8000000c967808 */ /* 0x000fe40007000000 */
[----:B------:R-:W-:Y:S02]  /*5940*/  ISETP.GT.AND P3, PT, R2, R3, PT ;  /* 0x000000030200720c */ /* 0x000fe40003f64270 */
[C---:B------:R-:W-:Y:S02]  /*5950*/  ISETP.GE.AND P4, PT, R3.reuse, R224, PT ;  /* 0x000000e00300720c */ /* 0x040fe40003f86270 */
[----:B------:R-:W-:-:S02]  /*5960*/  ISETP.GE.AND P6, PT, R3, R227, PT ;  /* 0x000000e30300720c */ /* 0x000fc40003fc6270 */
[----:B------:R-:W-:Y:S01]  /*5970*/  FSEL R3, R16, -INF , !P5 ;  /* 0xff80000010037808 */ /* 0x000fe20006800000 */
[C---:B------:R-:W-:Y:S01]  /*5980*/  VIADD R15, R36.reuse, 0x99 ;  /* 0x00000099240f7836 */ /* 0x040fe20000000000 */
[----:B------:R-:W-:Y:S01]  /*5990*/  HMMA.16816.F32 R20, R8, R44, R144 ;  /* 0x0000002c0814723c */ /* 0x000fe20000001890 */
[----:B------:R-:W-:Y:S01]  /*59a0*/  VIADD R13, R36, 0xa0 ;  /* 0x000000a0240d7836 */ /* 0x000fe20000000000 */
[----:B------:R-:W-:Y:S02]  /*59b0*/  FSEL R147, R3, -INF , !P4 ;  /* 0xff80000003937808 */ /* 0x000fe40006000000 */
[----:B------:R-:W-:Y:S02]  /*59c0*/  FSEL R3, R18, -INF , !P3 ;  /* 0xff80000012037808 */ /* 0x000fe40005800000 */
[-C--:B------:R-:W-:Y:S02]  /*59d0*/  ISETP.GT.AND P5, PT, R0, R15.reuse, PT ;  /* 0x0000000f0000720c */ /* 0x080fe40003fa4270 */
[----:B------:R-:W-:-:S02]  /*59e0*/  ISETP.GT.AND P4, PT, R2, R15, PT ;  /* 0x0000000f0200720c */ /* 0x000fc40003f84270 */
[----:B------:R-:W-:Y:S02]  /*59f0*/  FSEL R142, R3, -INF , !P6 ;  /* 0xff800000038e7808 */ /* 0x000fe40007000000 */
[----:B------:R-:W-:Y:S02]  /*5a00*/  ISETP.GT.AND P6, PT, R0, R13, PT ;  /* 0x0000000d0000720c */ /* 0x000fe40003fc4270 */
[----:B------:R-:W-:Y:S02]  /*5a10*/  FSEL R12, R17, -INF , !P5 ;  /* 0xff800000110c7808 */ /* 0x000fe40006800000 */
[----:B------:R-:W-:Y:S02]  /*5a20*/  FSEL R14, R19, -INF , !P4 ;  /* 0xff800000130e7808 */ /* 0x000fe40006000000 */
[CC--:B------:R-:W-:Y:S01]  /*5a30*/  ISETP.GE.AND P3, PT, R15.reuse, R224.reuse, PT ;  /* 0x000000e00f00720c */ /* 0x0c0fe20003f66270 */
[----:B------:R-:W-:Y:S01]  /*5a40*/  HMMA.16816.F32 R16, R4, R54, R56 ;  /* 0x000000360410723c */ /* 0x000fe20000001838 */
[----:B------:R-:W-:Y:S01]  /*5a50*/  ISETP.GE.AND P5, PT, R15, R227, PT ;  /* 0x000000e30f00720c */ /* 0x000fe20003fa6270 */
[----:B------:R-:W-:Y:S01]  /*5a60*/  VIADD R15, R36, 0xa1 ;  /* 0x000000a1240f7836 */ /* 0x000fe20000000000 */
[----:B------:R-:W-:Y:S01]  /*5a70*/  ISETP.GE.AND P4, PT, R13, R224, PT ;  /* 0x000000e00d00720c */ /* 0x000fe20003f86270 */
[----:B------:R-:W2:Y:S01]  /*5a80*/  LDSM.16.M88.4 R52, [R67+0x8000] ;  /* 0x008000004334783b */ /* 0x000ea20000000200 */
[----:B------:R-:W-:-:S02]  /*5a90*/  FSEL R3, R28, -INF , !P6 ;  /* 0xff8000001c037808 */ /* 0x000fc40007000000 */
[----:B------:R-:W-:Y:S01]  /*5aa0*/  FSEL R145, R12, -INF , !P3 ;  /* 0xff8000000c917808 */ /* 0x000fe20005800000 */
[----:B------:R-:W-:Y:S01]  /*5ab0*/  HMMA.16816.F32 R44, R8, R46, R236 ;  /* 0x0000002e082c723c */ /* 0x000fe200000018ec */
[----:B------:R-:W-:Y:S01]  /*5ac0*/  FSEL R169, R3, -INF , !P4 ;  /* 0xff80000003a97808 */ /* 0x000fe20006000000 */
[----:B------:R-:W-:Y:S01]  /*5ad0*/  LDSM.16.M88.4 R56, [R65+0x9000] ;  /* 0x009000004138783b */ /* 0x000fe20000000200 */
[----:B------:R-:W-:Y:S02]  /*5ae0*/  ISETP.GT.AND P3, PT, R2, R13, PT ;  /* 0x0000000d0200720c */ /* 0x000fe40003f64270 */
[-C--:B------:R-:W-:Y:S02]  /*5af0*/  ISETP.GT.AND P6, PT, R0, R15.reuse, PT ;  /* 0x0000000f0000720c */ /* 0x080fe40003fc4270 */
[----:B------:R-:W-:Y:S02]  /*5b00*/  ISETP.GT.AND P4, PT, R2, R15, PT ;  /* 0x0000000f0200720c */ /* 0x000fe40003f84270 */
[----:B------:R-:W-:Y:S01]  /*5b10*/  FSEL R146, R14, -INF , !P5 ;  /* 0xff8000000e927808 */ /* 0x000fe20006800000 */
[----:B------:R-:W-:Y:S01]  /*5b20*/  VIADD R3, R36, 0xa8 ;  /* 0x000000a824037836 */ /* 0x000fe20000000000 */
[----:B------:R-:W-:-:S02]  /*5b30*/  ISETP.GE.AND P5, PT, R13, R227, PT ;  /* 0x000000e30d00720c */ /* 0x000fc40003fa6270 */
[----:B------:R-:W-:Y:S02]  /*5b40*/  FSEL R13, R30, -INF , !P3 ;  /* 0xff8000001e0d7808 */ /* 0x000fe40005800000 */
[----:B------:R-:W-:Y:S02]  /*5b50*/  FSEL R14, R29, -INF , !P6 ;  /* 0xff8000001d0e7808 */ /* 0x000fe40007000000 */
[----:B------:R-:W-:Y:S02]  /*5b60*/  FSEL R12, R31, -INF , !P4 ;  /* 0xff8000001f0c7808 */ /* 0x000fe40006000000 */
[----:B------:R-:W3:Y:S01]  /*5b70*/  LDSM.16.M88.4 R28, [R65+0x8800] ;  /* 0x00880000411c783b */ /* 0x000ee20000000200 */
[C---:B------:R-:W-:Y:S01]  /*5b80*/  ISETP.GE.AND P3, PT, R15.reuse, R224, PT ;  /* 0x000000e00f00720c */ /* 0x040fe20003f66270 */
[----:B-1----:R-:W-:Y:S01]  /*5b90*/  HMMA.16816.F32 R24, R4, R32, R20 ;  /* 0x000000200418723c */ /* 0x002fe20000001814 */
[----:B------:R-:W-:Y:S02]  /*5ba0*/  ISETP.GE.AND P6, PT, R15, R227, PT ;  /* 0x000000e30f00720c */ /* 0x000fe40003fc6270 */
        /* <DEDUP_REMOVED lines=20> */
[----:B------:R-:W1:Y:S01]  /*5cf0*/  LDSM.16.M88.4 R44, [R67+0x9000] ;  /* 0x00900000432c783b */ /* 0x000e620000000200 */
[----:B------:R-:W-:Y:S01]  /*5d00*/  ISETP.GE.AND P3, PT, R15, R224, PT ;  /* 0x000000e00f00720c */ /* 0x000fe20003f66270 */
[----:B------:R-:W-:-:S04]  /*5d10*/  DEPBAR.LE SB0, 0x0 ;  /* 0x000080000000791a */ /* 0x000fc80000000000 */
        /* <DEDUP_REMOVED lines=8> */
[----:B------:R-:W-:Y:S01]  /*5da0*/  BAR.SYNC.DEFER_BLOCKING 0x0 ;  /* 0x0000000000007b1d */ /* 0x000fe20000010000 */
[----:B------:R-:W-:-:S02]  /*5db0*/  ISETP.GT.AND P6, PT, R0, R15, PT ;  /* 0x0000000f0000720c */ /* 0x000fc40003fc4270 */
[----:B------:R-:W-:Y:S01]  /*5dc0*/  FSEL R174, R3, -INF , !P4 ;  /* 0xff80000003ae7808 */ /* 0x000fe20006000000 */
[----:B------:R-:W-:Y:S01]  /*5dd0*/  VIADD R3, R36, 0xb8 ;  /* 0x000000b824037836 */ /* 0x000fe20000000000 */
[----:B------:R-:W-:Y:S02]  /*5de0*/  ISETP.GE.AND P5, PT, R13, R227, PT ;  /* 0x000000e30d00720c */ /* 0x000fe40003fa6270 */
[----:B------:R-:W-:Y:S02]  /*5df0*/  ISETP.GT.AND P4, PT, R2, R15, PT ;  /* 0x0000000f0200720c */ /* 0x000fe40003f84270 */
[----:B------:R-:W-:Y:S02]  /*5e00*/  FSEL R13, R26, -INF , !P3 ;  /* 0xff8000001a0d7808 */ /* 0x000fe40005800000 */
[----:B------:R-:W-:Y:S01]  /*5e10*/  FSEL R14, R25, -INF , !P6 ;  /* 0xff800000190e7808 */ /* 0x000fe20007000000 */
[----:B--2---:R-:W-:Y:S01]  /*5e20*/  HMMA.16816.F32 R32, R4, R52, R20 ;  /* 0x000000340420723c */ /* 0x004fe20000001814 */
[----:B------:R-:W-:-:S02]  /*5e30*/  ISETP.GE.AND P3, PT, R15, R224, PT ;  /* 0x000000e00f00720c */ /* 0x000fc40003f66270 */
[----:B------:R-:W-:Y:S02]  /*5e40*/  ISETP.GE.AND P6, PT, R15, R227, PT ;  /* 0x000000e30f00720c */ /* 0x000fe40003fc6270 */
[----:B------:R-:W-:Y:S02]  /*5e50*/  FSEL R12, R27, -INF , !P4 ;  /* 0xff8000001b0c7808 */ /* 0x000fe40006000000 */
[----:B------:R-:W-:Y:S02]  /*5e60*/  FSEL R165, R13, -INF , !P5 ;  /* 0xff8000000da57808 */ /* 0x000fe40006800000 */
[----:B------:R-:W-:Y:S02]  /*5e70*/  ISETP.GT.AND P5, PT, R0, R3, PT ;  /* 0x000000030000720c */ /* 0x000fe40003fa4270 */
[----:B------:R-:W-:Y:S02]  /*5e80*/  FSEL R172, R14, -INF , !P3 ;  /* 0xff8000000eac7808 */ /* 0x000fe40005800000 */
[----:B------:R-:W-:-:S02]  /*5e90*/  FSEL R164, R12, -INF , !P6 ;  /* 0xff8000000ca47808 */ /* 0x000fc40007000000 */
[----:B------:R-:W-:Y:S02]  /*5ea0*/  ISETP.GT.AND P3, PT, R2, R3, PT ;  /* 0x000000030200720c */ /* 0x000fe40003f64270 */
[C---:B------:R-:W-:Y:S02]  /*5eb0*/  ISETP.GE.AND P4, PT, R3.reuse, R224, PT ;  /* 0x000000e00300720c */ /* 0x040fe40003f86270 */
[----:B------:R-:W-:Y:S01]  /*5ec0*/  ISETP.GE.AND P6, PT, R3, R227, PT ;  /* 0x000000e30300720c */ /* 0x000fe20003fc6270 */
[----:B------:R-:W-:Y:S01]  /*5ed0*/  VIADD R15, R36, 0xb9 ;  /* 0x000000b9240f7836 */ /* 0x000fe20000000000 */
[----:B------:R-:W-:Y:S01]  /*5ee0*/  FSEL R3, R16, -INF , !P5 ;  /* 0xff80000010037808 */ /* 0x000fe20006800000 */
[----:B---3--:R-:W-:Y:S01]  /*5ef0*/  HMMA.16816.F32 R20, R8, R28, R176 ;  /* 0x0000001c0814723c */ /* 0x008fe200000018b0 */
[----:B------:R-:W-:Y:S02]  /*5f00*/  VIADD R13, R36, 0xc0 ;  /* 0x000000c0240d7836 */ /* 0x000fe40000000000 */
[----:B------:R-:W-:-:S02]  /*5f10*/  FSEL R171, R3, -INF , !P4 ;  /* 0xff80000003ab7808 */ /* 0x000fc40006000000 */
[----:B------:R-:W-:Y:S02]  /*5f20*/  FSEL R3, R18, -INF , !P3 ;  /* 0xff80000012037808 */ /* 0x000fe40005800000 */
[-C--:B------:R-:W-:Y:S01]  /*5f30*/  ISETP.GT.AND P5, PT, R0, R15.reuse, PT ;  /* 0x0000000f0000720c */ /* 0x080fe20003fa4270 */
[----:B------:R-:W-:Y:S01]  /*5f40*/  HMMA.16816.F32 R40, R4, R54, R40 ;  /* 0x000000360428723c */ /* 0x000fe20000001828 */
[----:B------:R-:W-:Y:S02]  /*5f50*/  ISETP.GT.AND P4, PT, R2, R15, PT ;  /* 0x0000000f0200720c */ /* 0x000fe40003f84270 */
[----:B------:R-:W-:Y:S02]  /*5f60*/  FSEL R163, R3, -INF , !P6 ;  /* 0xff80000003a37808 */ /* 0x000fe40007000000 */
[----:B------:R-:W-:Y:S02]  /*5f70*/  ISETP.GE.AND P3, PT, R15, R224, PT ;  /* 0x000000e00f00720c */ /* 0x000fe40003f66270 */
[----:B------:R-:W-:-:S02]  /*5f80*/  FSEL R12, R17, -INF , !P5 ;  /* 0xff800000110c7808 */ /* 0x000fc40006800000 */
[----:B------:R-:W-:Y:S02]  /*5f90*/  ISETP.GT.AND P6, PT, R0, R13, PT ;  /* 0x0000000d0000720c */ /* 0x000fe40003fc4270 */
[----:B------:R-:W-:Y:S02]  /*5fa0*/  FSEL R14, R19, -INF , !P4 ;  /* 0xff800000130e7808 */ /* 0x000fe40006000000 */
[----:B------:R-:W-:Y:S01]  /*5fb0*/  ISETP.GE.AND P5, PT, R15, R227, PT ;  /* 0x000000e30f00720c */ /* 0x000fe20003fa6270 */
[----:B------:R-:W-:Y:S01]  /*5fc0*/  VIADD R15, R36, 0xc1 ;  /* 0x000000c1240f7836 */ /* 0x000fe20000000000 */
[----:B------:R-:W-:Y:S02]  /*5fd0*/  FSEL R167, R12, -INF , !P3 ;  /* 0xff8000000ca77808 */ /* 0x000fe40005800000 */
[----:B------:R-:W-:Y:S02]  /*5fe0*/  ISETP.GE.AND P4, PT, R13, R224, PT ;  /* 0x000000e00d00720c */ /* 0x000fe40003f86270 */
[----:B------:R-:W-:-:S02]  /*5ff0*/  FSEL R3, R32, -INF , !P6 ;  /* 0xff80000020037808 */ /* 0x000fc40007000000 */
[----:B------:R-:W-:Y:S01]  /*6000*/  ISETP.GT.AND P3, PT, R2, R13, PT ;  /* 0x0000000d0200720c */ /* 0x000fe20003f64270 */
[----:B------:R-:W-:Y:S01]  /*6010*/  HMMA.16816.F32 R24, R8, R30, R248 ;  /* 0x0000001e0818723c */ /* 0x000fe200000018f8 */
[----:B------:R-:W-:Y:S01]  /*6020*/  ISETP.GE.AND P6, PT, R13, R227, PT ;  /* 0x000000e30d00720c */ /* 0x000fe20003fc6270 */
[----:B------:R-:W-:Y:S01]  /*6030*/  VIADD R13, R36, 0xc8 ;  /* 0x000000c8240d7836 */ /* 0x000fe20000000000 */
[----:B------:R-:W-:Y:S02]  /*6040*/  FSEL R181, R3, -INF , !P4 ;  /* 0xff80000003b57808 */ /* 0x000fe40006000000 */
[----:B------:R-:W-:Y:S02]  /*6050*/  FSEL R166, R14, -INF , !P5 ;  /* 0xff8000000ea67808 */ /* 0x000fe40006800000 */
[----:B------:R-:W-:Y:S02]  /*6060*/  FSEL R3, R34, -INF , !P3 ;  /* 0xff80000022037808 */ /* 0x000fe40005800000 */
[-C--:B------:R-:W-:Y:S01]  /*6070*/  ISETP.GT.AND P5, PT, R0, R15.reuse, PT ;  /* 0x0000000f0000720c */ /* 0x080fe20003fa4270 */
[----:B------:R-:W-:Y:S01]  /*6080*/  HMMA.16816.F32 R28, R4, R48, R20 ;  /* 0x00000030041c723c */ /* 0x000fe20000001814 */
[----:B------:R-:W-:-:S02]  /*6090*/  ISETP.GT.AND P4, PT, R2, R15, PT ;  /* 0x0000000f0200720c */ /* 0x000fc40003f84270 */
[----:B------:R-:W-:Y:S02]  /*60a0*/  FSEL R175, R3, -INF , !P6 ;  /* 0xff80000003af7808 */ /* 0x000fe40007000000 */
[----:B------:R-:W-:Y:S02]  /*60b0*/  ISETP.GE.AND P3, PT, R15, R224, PT ;  /* 0x000000e00f00720c */ /* 0x000fe40003f66270 */
[----:B------:R-:W-:Y:S02]  /*60c0*/  FSEL R12, R33, -INF , !P5 ;  /* 0xff800000210c7808 */ /* 0x000fe40006800000 */
[----:B------:R-:W-:Y:S02]  /*60d0*/  ISETP.GT.AND P6, PT, R0, R13, PT ;  /* 0x0000000d0000720c */ /* 0x000fe40003fc4270 */
[----:B------:R-:W-:Y:S02]  /*60e0*/  FSEL R14, R35, -INF , !P4 ;  /* 0xff800000230e7808 */ /* 0x000fe40006000000 */
[----:B------:R-:W-:Y:S01]  /*60f0*/  ISETP.GE.AND P5, PT, R15, R227, PT ;  /* 0x000000e30f00720c */ /* 0x000fe20003fa6270 */
[----:B------:R-:W-:Y:S01]  /*6100*/  VIADD R15, R36, 0xc9 ;  /* 0x000000c9240f7836 */ /* 0x000fe20000000000 */
[----:B------:R-:W-:-:S02]  /*6110*/  FSEL R179, R12, -INF , !P3 ;  /* 0xff8000000cb37808 */ /* 0x000fc40005800000 */
[C---:B------:R-:W-:Y:S02]  /*6120*/  ISETP.GE.AND P4, PT, R13.reuse, R224, PT ;  /* 0x000000e00d00720c */ /* 0x040fe40003f86270 */
[----:B------:R-:W-:Y:S02]  /*6130*/  FSEL R3, R40, -INF , !P6 ;  /* 0xff80000028037808 */ /* 0x000fe40007000000 */
[----:B------:R-:W-:Y:S01]  /*6140*/  ISETP.GT.AND P3, PT, R2, R13, PT ;  /* 0x0000000d0200720c */ /* 0x000fe20003f64270 */
[----:B------:R-:W-:Y:S01]  /*6150*/  HMMA.16816.F32 R16, R8, R56, R192 ;  /* 0x000000380810723c */ /* 0x000fe200000018c0 */
[----:B------:R-:W-:Y:S01]  /*6160*/  ISETP.GE.AND P6, PT, R13, R227, PT ;  /* 0x000000e30d00720c */ /* 0x000fe20003fc6270 */
[----:B------:R-:W-:Y:S01]  /*6170*/  VIADD R13, R36, 0xd0 ;  /* 0x000000d0240d7836 */ /* 0x000fe20000000000 */
[----:B------:R-:W-:Y:S02]  /*6180*/  FSEL R178, R3, -INF , !P4 ;  /* 0xff80000003b27808 */ /* 0x000fe40006000000 */
[----:B------:R-:W-:-:S02]  /*6190*/  FSEL R173, R14, -INF , !P5 ;  /* 0xff8000000ead7808 */ /* 0x000fc40006800000 */
[----:B------:R-:W-:Y:S02]  /*61a0*/  FSEL R3, R42, -INF , !P3 ;  /* 0xff8000002a037808 */ /* 0x000fe40005800000 */
[-C--:B------:R-:W-:Y:S01]  /*61b0*/  ISETP.GT.AND P5, PT, R0, R15.reuse, PT ;  /* 0x0000000f0000720c */ /* 0x080fe20003fa4270 */
[----:B------:R-:W-:Y:S01]  /*61c0*/  IMAD.MOV.U32 R193, RZ, RZ, R170 ;  /* 0x000000ffffc17224 */ /* 0x000fe200078e00aa */
[----:B------:R-:W-:Y:S01]  /*61d0*/  ISETP.GT.AND P4, PT, R2, R15, PT ;  /* 0x0000000f0200720c */ /* 0x000fe20003f84270 */
[----:B------:R-:W-:Y:S01]  /*61e0*/  HMMA.16816.F32 R32, R4, R50, R24 ;  /* 0x000000320420723c */ /* 0x000fe20000001818 */
        /* <DEDUP_REMOVED lines=18> */
[----:B-1----:R-:W-:Y:S01]  /*6310*/  HMMA.16816.F32 R24, R4, R44, R16 ;  /* 0x0000002c0418723c */ /* 0x002fe20000001810 */
[----:B------:R-:W-:Y:S01]  /*6320*/  ISETP.GT.AND P4, PT, R2, R15, PT ;  /* 0x0000000f0200720c */ /* 0x000fe20003f84270 */
[----:B------:R-:W-:Y:S01]  /*6330*/  IMAD.MOV.U32 R192, RZ, RZ, R225 ;  /* 0x000000ffffc07224 */ /* 0x000fe200078e00e1 */
[----:B------:R-:W-:Y:S01]  /*6340*/  FSEL R183, R3, -INF , !P6 ;  /* 0xff80000003b77808 */ /* 0x000fe20007000000 */
[----:B------:R-:W-:Y:S01]  /*6350*/  IMAD.MOV.U32 R194, RZ, RZ, R168 ;  /* 0x000000ffffc27224 */ /* 0x000fe200078e00a8 */
[----:B------:R-:W-:Y:S01]  /*6360*/  ISETP.GE.AND P3, PT, R15, R224, PT ;  /* 0x000000e00f00720c */ /* 0x000fe20003f66270 */
[----:B------:R-:W-:Y:S01]  /*6370*/  IMAD.MOV.U32 R195, RZ, RZ, R160 ;  /* 0x000000ffffc37224 */ /* 0x000fe200078e00a0 */
[----:B------:R-:W-:-:S02]  /*6380*/  FSEL R12, R29, -INF , !P5 ;  /* 0xff8000001d0c7808 */ /* 0x000fc40006800000 */
[----:B------:R-:W-:Y:S01]  /*6390*/  ISETP.GT.AND P6, PT, R0, R13, PT ;  /* 0x0000000d0000720c */ /* 0x000fe20003fc4270 */
[----:B------:R-:W-:Y:S01]  /*63a0*/  VIADD R16, R36, 0xd9 ;  /* 0x000000d924107836 */ /* 0x000fe20000000000 */
[----:B------:R-:W-:Y:S02]  /*63b0*/  ISETP.GE.AND P5, PT, R15, R227, PT ;  /* 0x000000e30f00720c */ /* 0x000fe40003fa6270 */
[----:B------:R-:W-:Y:S02]  /*63c0*/  FSEL R14, R31, -INF , !P4 ;  /* 0xff8000001f0e7808 */ /* 0x000fe40006000000 */
[----:B------:R-:W-:Y:S02]  /*63d0*/  FSEL R187, R12, -INF , !P3 ;  /* 0xff8000000cbb7808 */ /* 0x000fe40005800000 */
[----:B------:R-:W-:Y:S02]  /*63e0*/  ISETP.GE.AND P4, PT, R13, R224, PT ;  /* 0x000000e00d00720c */ /* 0x000fe40003f86270 */
[----:B------:R-:W-:-:S02]  /*63f0*/  FSEL R3, R32, -INF , !P6 ;  /* 0xff80000020037808 */ /* 0x000fc40007000000 */
[----:B------:R-:W-:Y:S02]  /*6400*/  ISETP.GT.AND P3, PT, R2, R13, PT ;  /* 0x0000000d0200720c */ /* 0x000fe40003f64270 */
[----:B------:R-:W-:Y:S02]  /*6410*/  FSEL R182, R14, -INF , !P5 ;  /* 0xff8000000eb67808 */ /* 0x000fe40006800000 */
[----:B------:R-:W-:Y:S02]  /*6420*/  ISETP.GE.AND P6, PT, R13, R227, PT ;  /* 0x000000e30d00720c */ /* 0x000fe40003fc6270 */
[----:B------:R-:W-:Y:S01]  /*6430*/  HMMA.16816.F32 R12, R8, R76, R192 ;  /* 0x0000004c080c723c */ /* 0x000fe200000018c0 */
[----:B------:R-:W-:Y:S01]  /*6440*/  ISETP.GT.AND P5, PT, R0, R16, PT ;  /* 0x000000100000720c */ /* 0x000fe20003fa4270 */
[----:B------:R-:W-:Y:S01]  /*6450*/  VIADD R10, R36, 0xe0 ;  /* 0x000000e0240a7836 */ /* 0x000fe20000000000 */
[----:B------:R-:W-:Y:S02]  /*6460*/  FSEL R186, R3, -INF , !P4 ;  /* 0xff80000003ba7808 */ /* 0x000fe40006000000 */
[----:B------:R-:W-:-:S02]  /*6470*/  FSEL R3, R34, -INF , !P3 ;  /* 0xff80000022037808 */ /* 0x000fc40005800000 */
[----:B------:R-:W-:Y:S02]  /*6480*/  FSEL R8, R33, -INF , !P5 ;  /* 0xff80000021087808 */ /* 0x000fe40006800000 */
[----:B------:R-:W-:Y:S02]  /*6490*/  ISETP.GT.AND P4, PT, R2, R16, PT ;  /* 0x000000100200720c */ /* 0x000fe40003f84270 */
[C---:B------:R-:W-:Y:S02]  /*64a0*/  ISETP.GE.AND P3, PT, R16.reuse, R224, PT ;  /* 0x000000e01000720c */ /* 0x040fe40003f66270 */
[----:B------:R-:W-:Y:S02]  /*64b0*/  ISETP.GE.AND P5, PT, R16, R227, PT ;  /* 0x000000e31000720c */ /* 0x000fe40003fa6270 */
[----:B------:R-:W-:Y:S01]  /*64c0*/  HMMA.16816.F32 R16, R4, R46, R20 ;  /* 0x0000002e0410723c */ /* 0x000fe20000001814 */
[----:B------:R-:W-:Y:S02]  /*64d0*/  FSEL R180, R3, -INF , !P6 ;  /* 0xff80000003b47808 */ /* 0x000fe40007000000 */
[----:B------:R-:W-:-:S02]  /*64e0*/  ISETP.GT.AND P6, PT, R0, R10, PT ;  /* 0x0000000a0000720c */ /* 0x000fc40003fc4270 */
[----:B------:R-:W-:Y:S01]  /*64f0*/  FSEL R11, R35, -INF , !P4 ;  /* 0xff800000230b7808 */ /* 0x000fe20006000000 */
[----:B------:R-:W-:Y:S01]  /*6500*/  VIADD R9, R36, 0xe1 ;  /* 0x000000e124097836 */ /* 0x000fe20000000000 */
[----:B------:R-:W-:Y:S02]  /*6510*/  FSEL R184, R8, -INF , !P3 ;  /* 0xff80000008b87808 */ /* 0x000fe40005800000 */
[----:B------:R-:W-:Y:S02]  /*6520*/  ISETP.GE.AND P4, PT, R10, R224, PT ;  /* 0x000000e00a00720c */ /* 0x000fe40003f86270 */
[----:B------:R-:W-:Y:S02]  /*6530*/  FSEL R3, R24, -INF , !P6 ;  /* 0xff80000018037808 */ /* 0x000fe40007000000 */
[----:B------:R-:W-:Y:S02]  /*6540*/  ISETP.GT.AND P3, PT, R2, R10, PT ;  /* 0x0000000a0200720c */ /* 0x000fe40003f64270 */
[----:B------:R-:W-:Y:S01]  /*6550*/  FSEL R196, R3, -INF , !P4 ;  /* 0xff80000003c47808 */ /* 0x000fe20006000000 */
[----:B------:R-:W-:Y:S01]  /*6560*/  VIADD R3, R36, 0xe8 ;  /* 0x000000e824037836 */ /* 0x000fe20000000000 */
[----:B------:R-:W-:-:S02]  /*6570*/  FSEL R185, R11, -INF , !P5 ;  /* 0xff8000000bb97808 */ /* 0x000fc40006800000 */
[----:B------:R-:W-:Y:S02]  /*6580*/  ISETP.GE.AND P6, PT, R10, R227, PT ;  /* 0x000000e30a00720c */ /* 0x000fe40003fc6270 */
[----:B------:R-:W-:Y:S02]  /*6590*/  FSEL R8, R26, -INF , !P3 ;  /* 0xff8000001a087808 */ /* 0x000fe40005800000 */
[-C--:B------:R-:W-:Y:S01]  /*65a0*/  ISETP.GT.AND P5, PT, R0, R9.reuse, PT ;  /* 0x000000090000720c */ /* 0x080fe20003fa4270 */
[----:B------:R-:W-:Y:S01]  /*65b0*/  HMMA.16816.F32 R12, R4, R72, R12 ;  /* 0x00000048040c723c */ /* 0x000fe2000000180c */
[----:B------:R-:W-:Y:S02]  /*65c0*/  ISETP.GT.AND P4, PT, R2, R9, PT ;  /* 0x000000090200720c */ /* 0x000fe40003f84270 */
[----:B------:R-:W-:Y:S02]  /*65d0*/  FSEL R191, R8, -INF , !P6 ;  /* 0xff80000008bf7808 */ /* 0x000fe40007000000 */
[----:B------:R-:W-:-:S02]  /*65e0*/  ISETP.GE.AND P3, PT, R9, R224, PT ;  /* 0x000000e00900720c */ /* 0x000fc40003f66270 */
[----:B------:R-:W-:Y:S02]  /*65f0*/  FSEL R10, R25, -INF , !P5 ;  /* 0xff800000190a7808 */ /* 0x000fe40006800000 */
[----:B------:R-:W-:Y:S01]  /*6600*/  ISETP.GT.AND P6, PT, R0, R3, PT ;  /* 0x000000030000720c */ /* 0x000fe20003fc4270 */
[----:B------:R-:W-:Y:S01]  /*6610*/  VIADD R6, R36, 0xe9 ;  /* 0x000000e924067836 */ /* 0x000fe20000000000 */
[----:B------:R-:W-:Y:S02]  /*6620*/  FSEL R4, R27, -INF , !P4 ;  /* 0xff8000001b047808 */ /* 0x000fe40006000000 */
[----:B------:R-:W-:Y:S02]  /*6630*/  ISETP.GE.AND P5, PT, R9, R227, PT ;  /* 0x000000e30900720c */ /* 0x000fe40003fa6270 */
[----:B------:R-:W-:Y:S02]  /*6640*/  FSEL R195, R10, -INF , !P3 ;  /* 0xff8000000ac37808 */ /* 0x000fe40005800000 */
[----:B------:R-:W-:-:S02]  /*6650*/  ISETP.GE.AND P4, PT, R3, R224, PT ;  /* 0x000000e00300720c */ /* 0x000fc40003f86270 */
[----:B------:R-:W-:Y:S02]  /*6660*/  FSEL R5, R16, -INF , !P6 ;  /* 0xff80000010057808 */ /* 0x000fe40007000000 */
[----:B------:R-:W-:Y:S02]  /*6670*/  ISETP.GT.AND P3, PT, R2, R3, PT ;  /* 0x000000030200720c */ /* 0x000fe40003f64270 */
[----:B------:R-:W-:Y:S02]  /*6680*/  FSEL R190, R4, -INF , !P5 ;  /* 0xff80000004be7808 */ /* 0x000fe40006800000 */
[----:B------:R-:W-:Y:S02]  /*6690*/  ISETP.GE.AND P6, PT, R3, R227, PT ;  /* 0x000000e30300720c */ /* 0x000fe40003fc6270 */
[----:B------:R-:W-:Y:S01]  /*66a0*/  FSEL R194, R5, -INF , !P4 ;  /* 0xff80000005c27808 */ /* 0x000fe20006000000 */
[----:B------:R-:W-:Y:S01]  /*66b0*/  VIADD R5, R36, 0xf0 ;  /* 0x000000f024057836 */ /* 0x000fe20000000000 */
[----:B------:R-:W-:-:S02]  /*66c0*/  ISETP.GT.AND P5, PT, R0, R6, PT ;  /* 0x000000060000720c */ /* 0x000fc40003fa4270 */
[----:B------:R-:W-:Y:S02]  /*66d0*/  FSEL R3, R18, -INF , !P3 ;  /* 0xff80000012037808 */ /* 0x000fe40005800000 */
[----:B------:R-:W-:Y:S02]  /*66e0*/  ISETP.GT.AND P4, PT, R2, R6, PT ;  /* 0x000000060200720c */ /* 0x000fe40003f84270 */
[----:B------:R-:W-:Y:S02]  /*66f0*/  ISETP.GE.AND P3, PT, R6, R224, PT ;  /* 0x000000e00600720c */ /* 0x000fe40003f66270 */
[----:B------:R-:W-:Y:S02]  /*6700*/  FSEL R4, R17, -INF , !P5 ;  /* 0xff80000011047808 */ /* 0x000fe40006800000 */
[----:B------:R-:W-:Y:S02]  /*6710*/  FSEL R189, R3, -INF , !P6 ;  /* 0xff80000003bd7808 */ /* 0x000fe40007000000 */
[----:B------:R-:W-:-:S02]  /*6720*/  ISETP.GT.AND P6, PT, R0, R5, PT ;  /* 0x000000050000720c */ /* 0x000fc40003fc4270 */
[----:B------:R-:W-:Y:S01]  /*6730*/  ISETP.GE.AND P5, PT, R6, R227, PT ;  /* 0x000000e30600720c */ /* 0x000fe20003fa6270 */
[----:B------:R-:W-:Y:S01]  /*6740*/  VIADD R7, R36, 0xf1 ;  /* 0x000000f124077836 */ /* 0x000fe20000000000 */
[----:B------:R-:W-:Y:S02]  /*6750*/  FSEL R6, R19, -INF , !P4 ;  /* 0xff80000013067808 */ /* 0x000fe40006000000 */
[----:B------:R-:W-:Y:S02]  /*6760*/  FSEL R192, R4, -INF , !P3 ;  /* 0xff80000004c07808 */ /* 0x000fe40005800000 */
[----:B------:R-:W-:Y:S02]  /*6770*/  ISETP.GE.AND P3, PT, R5, R224, PT ;  /* 0x000000e00500720c */ /* 0x000fe40003f66270 */
[----:B------:R-:W-:Y:S02]  /*6780*/  FSEL R3, R12, -INF , !P6 ;  /* 0xff8000000c037808 */ /* 0x000fe40007000000 */
[----:B------:R-:W-:-:S02]  /*6790*/  ISETP.GT.AND P4, PT, R2, R5, PT ;  /* 0x000000050200720c */ /* 0x000fc40003f84270 */
[----:B------:R-:W-:Y:S02]  /*67a0*/  FSEL R193, R6, -INF , !P5 ;  /* 0xff80000006c17808 */ /* 0x000fe40006800000 */
[----:B------:R-:W-:Y:S01]  /*67b0*/  ISETP.GE.AND P5, PT, R5, R227, PT ;  /* 0x000000e30500720c */ /* 0x000fe20003fa6270 */
[----:B------:R-:W-:Y:S01]  /*67c0*/  VIADD R5, R36, 0xf8 ;  /* 0x000000f824057836 */ /* 0x000fe20000000000 */
[----:B------:R-:W-:Y:S02]  /*67d0*/  FSEL R205, R3, -INF , !P3 ;  /* 0xff80000003cd7808 */ /* 0x000fe40005800000 */
[-C--:B------:R-:W-:Y:S02]  /*67e0*/  ISETP.GT.AND P6, PT, R0, R7.reuse, PT ;  /* 0x000000070000720c */ /* 0x080fe40003fc4270 */
[----:B------:R-:W-:Y:S02]  /*67f0*/  ISETP.GT.AND P3, PT, R2, R7, PT ;  /* 0x000000070200720c */ /* 0x000fe40003f64270 */
[----:B------:R-:W-:Y:S01]  /*6800*/  FSEL R3, R14, -INF , !P4 ;  /* 0xff8000000e037808 */ /* 0x000fe20006000000 */
[----:B------:R-:W-:Y:S01]  /*6810*/  IMAD.MOV.U32 R28, RZ, RZ, R202 ;  /* 0x000000ffff1c7224 */ /* 0x000fe200078e00ca */
[----:B------:R-:W-:Y:S01]  /*6820*/  ISETP.GE.AND P4, PT, R7, R224, PT ;  /* 0x000000e00700720c */ /* 0x000fe20003f86270 */
[----:B------:R-:W-:Y:S01]  /*6830*/  IMAD.MOV.U32 R29, RZ, RZ, R201 ;  /* 0x000000ffff1d7224 */ /* 0x000fe200078e00c9 */
[----:B------:R-:W-:-:S02]  /*6840*/  FSEL R4, R13, -INF , !P6 ;  /* 0xff8000000d047808 */ /* 0x000fc40007000000 */
[----:B------:R-:W-:Y:S02]  /*6850*/  FSEL R6, R15, -INF , !P3 ;  /* 0xff8000000f067808 */ /* 0x000fe40005800000 */
[----:B------:R-:W-:Y:S02]  /*6860*/  FSEL R199, R3, -INF , !P5 ;  /* 0xff80000003c77808 */ /* 0x000fe40006800000 */
[-C--:B------:R-:W-:Y:S02]  /*6870*/  ISETP.GT.AND P3, PT, R0, R5.reuse, PT ;  /* 0x000000050000720c */ /* 0x080fe40003f64270 */
[----:B------:R-:W-:Y:S02]  /*6880*/  ISETP.GT.AND P5, PT, R2, R5, PT ;  /* 0x000000050200720c */ /* 0x000fe40003fa4270 */
[----:B------:R-:W-:Y:S01]  /*6890*/  FSEL R204, R4, -INF , !P4 ;  /* 0xff80000004cc7808 */ /* 0x000fe20006000000 */
[----:B------:R1:W-:Y:S01]  /*68a0*/  STL.64 [R1+0x10], R28 ;  /* 0x0000101c01007387 */ /* 0x0003e20000100a00 */
[----:B------:R-:W-:-:S02]  /*68b0*/  FSEL R4, R68, -INF , !P3 ;  /* 0xff80000044047808 */ /* 0x000fc40005800000 */
[----:B------:R-:W-:Y:S02]  /*68c0*/  ISETP.GE.AND P3, PT, R5, R227, PT ;  /* 0x000000e30500720c */ /* 0x000fe40003f66270 */
[----:B------:R-:W-:-:S04]  /*68d0*/  FSEL R3, R70, -INF , !P5 ;  /* 0xff80000046037808 */ /* 0x000fc80006800000 */
[----:B------:R-:W-:Y:S02]  /*68e0*/  FSEL R198, R3, -INF , !P3 ;  /* 0xff80000003c67808 */ /* 0x000fe40005800000 */
[----:B------:R-:W-:Y:S02]  /*68f0*/  ISETP.GT.AND P3, PT, R37, R228, PT ;  /* 0x000000e42500720c */ /* 0x000fe40003f64270 */
[----:B------:R-:W-:Y:S02]  /*6900*/  ISETP.GE.AND P6, PT, R7, R227, PT ;  /* 0x000000e30700720c */ /* 0x000fe40003fc6270 */
[----:B------:R-:W-:Y:S02]  /*6910*/  ISETP.GE.AND P4, PT, R5, R224, PT ;  /* 0x000000e00500720c */ /* 0x000fe40003f86270 */
[----:B------:R-:W-:Y:S02]  /*6920*/  ISETP.GT.AND P5, PT, R0, R36, PT ;  /* 0x000000240000720c */ /* 0x000fe40003fa4270 */
[----:B------:R-:W-:-:S02]  /*6930*/  FSEL R197, R6, -INF , !P6 ;  /* 0xff80000006c57808 */ /* 0x000fc40007000000 */
[----:B------:R-:W-:Y:S01]  /*6940*/  FSEL R200, R4, -INF , !P4 ;  /* 0xff80000004c87808 */ /* 0x000fe20006000000 */
[----:B------:R-:W-:Y:S01]  /*6950*/  BSSY.RECONVERGENT B1, `(.L_x_5970) ;  /* 0x0000096000017945 */ /* 0x000fe20003800200 */
[C---:B------:R-:W-:Y:S02]  /*6960*/  ISETP.GE.AND P6, PT, R36.reuse, R224, PT ;  /* 0x000000e02400720c */ /* 0x040fe40003fc6270 */
[----:B------:R-:W-:Y:S02]  /*6970*/  ISETP.GE.AND P4, PT, R36, R227, PT ;  /* 0x000000e32400720c */ /* 0x000fe40003f86270 */
[----:B------:R-:W-:Y:S01]  /*6980*/  FSEL R3, R60, -INF , !P5 ;  /* 0xff8000003c037808 */ /* 0x000fe20006800000 */
[----:B------:R-:W-:Y:S01]  /*6990*/  IMAD.MOV.U32 R168, RZ, RZ, R37 ;  /* 0x000000ffffa87224 */ /* 0x000fe200078e0025 */
[----:B------:R-:W-:Y:S02]  /*69a0*/  VIMNMX R225, PT, PT, RZ, R0, !PT ;  /* 0x00000000ffe17248 */ /* 0x000fe40007fe0100 */
[----:B------:R-:W-:-:S02]  /*69b0*/  VIMNMX R226, PT, PT, RZ, R2, !PT ;  /* 0x00000002ffe27248 */ /* 0x000fc40007fe0100 */
[----:B------:R-:W-:Y:S02]  /*69c0*/  FSEL R20, R3, -INF , !P6 ;  /* 0xff80000003147808 */ /* 0x000fe40007000000 */
[----:B------:R-:W-:Y:S01]  /*69d0*/  FSEL R15, R152, -INF , !P4 ;  /* 0xff800000980f7808 */ /* 0x000fe20006000000 */
[----:B-1----:R-:W-:Y:S06]  /*69e0*/  @!P3 BRA `(.L_x_5971) ;  /* 0x000000080030b947 */ /* 0x002fec0003800000 */
        /* <DEDUP_REMOVED lines=18> */
.L_x_5973:
[----:B------:R-:W2:Y:S01]  /*6b10*/  LD.E R2, desc[UR4][R134.64+0x170] ;  /* 0x0001700486027980 */ /* 0x000ea2000c101900 */
[----:B------:R-:W-:Y:S02]  /*6b20*/  VIADD R8, R84, 0xffffff00 ;  /* 0xffffff0054087836 */ /* 0x000fe40000000000 */
[----:B-----5:R-:W-:Y:S02]  /*6b30*/  IMAD.MOV.U32 R12, RZ, RZ, R160 ;  /* 0x000000ffff0c7224 */ /* 0x020fe400078e00a0 */
        /* <DEDUP_REMOVED lines=29> */
[----:B------:R-:W-:-:S02]  /*6d10*/  @!P4 IADD3 R3, PT, PT, R3, 0x1, RZ ;  /* 0x000000010303c810 */ /* 0x000fc40007ffe0ff */
[----:B------:R-:W-:-:S03]  /*6d20*/  ISETP.GE.AND P4, PT, R5, RZ, PT ;  /* 0x000000ff0500720c */ /* 0x000fc60003f86270 */
[----:B------:R-:W-:Y:S01]  /*6d30*/  @P5 VIADD R3, R3, 0x1 ;  /* 0x0000000103035836 */ /* 0x000fe20000000000 */
[----:B------:R-:W-:Y:S02]  /*6d40*/  @P6 IADD3 R4, PT, PT, R4, 0x1, RZ ;  /* 0x0000000104046810 */ /* 0x000fe40007ffe0ff */
[----:B------:R-:W-:Y:S02]  /*6d50*/  ISETP.NE.AND P5, PT, R2, RZ, PT ;  /* 0x000000ff0200720c */ /* 0x000fe40003fa5270 */
[----:B------:R-:W-:Y:S01]  /*6d60*/  LOP3.LUT R0, RZ, R2, RZ, 0x33, !PT ;  /* 0x00000002ff007212 */ /* 0x000fe200078e33ff */
[----:B------:R-:W-:-:S04]  /*6d70*/  @!P3 IMAD.MOV R3, RZ, RZ, -R3 ;  /* 0x000000ffff03b224 */ /* 0x000fc800078e0a03 */
        /* <DEDUP_REMOVED lines=26> */
.L_x_5974:
[----:B------:R-:W-:Y:S05]  /*6f20*/  BSYNC.RECONVERGENT B0 ;  /* 0x0000000000007941 */ /* 0x000fea0003800200 */
.L_x_5972:
[----:B------:R-:W3:Y:S04]  /*6f30*/  LDL R0, [R1+0x30] ;  /* 0x0000300001007983 */ /* 0x000ee80000100800 */
[----:B------:R-:W4:Y:S04]  /*6f40*/  LDL R2, [R1+0x34] ;  /* 0x0000340001027983 */ /* 0x000f280000100800 */
[----:B------:R-:W5:Y:S04]  /*6f50*/  LDL R6, [R1+0x18] ;  /* 0x0000180001067983 */ /* 0x000f680000100800 */
[----:B------:R-:W2:Y:S01]  /*6f60*/  LDL R7, [R1+0x8] ;  /* 0x0000080001077983 */ /* 0x000ea20000100800 */
[C---:B---3--:R-:W-:Y:S01]  /*6f70*/  IMAD.SHL.U32 R14, R0.reuse, 0x20, RZ ;  /* 0x00000020000e7824 */ /* 0x048fe200078e00ff */
[----:B----4-:R-:W-:-:S04]  /*6f80*/  SHF.L.U64.HI R0, R0, 0x5, R2 ;  /* 0x0000000500007819 */ /* 0x010fc80000010202 */
[----:B-----5:R-:W-:-:S04]  /*6f90*/  IADD3 R4, P3, PT, R14, R6, RZ ;  /* 0x000000060e047210 */ /* 0x020fc80007f7e0ff */
        /* <DEDUP_REMOVED lines=18> */
[----:B--2---:R-:W-:-:S04]  /*70c0*/  IADD3 R6, P4, PT, R12, R14, RZ ;  /* 0x0000000e0c067210 */ /* 0x004fc80007f9e0ff */
[----:B---3--:R-:W-:Y:S01]  /*70d0*/  IADD3 R4, P3, PT, R6, R14, RZ ;  /* 0x0000000e06047210 */ /* 0x008fe20007f7e0ff */
[----:B------:R-:W-:-:S03]  /*70e0*/  IMAD.X R7, R13, 0x1, R0, P4 ;  /* 0x000000010d077824 */ /* 0x000fc600020e0600 */
[-C--:B----4-:R-:W-:Y:S01]  /*70f0*/  IADD3 R2, P4, PT, R4, R14.reuse, RZ ;  /* 0x0000000e04027210 */ /* 0x090fe20007f9e0ff */
[--C-:B------:R-:W-:Y:S01]  /*7100*/  IMAD.X R5, R7, 0x1, R0.reuse, P3 ;  /* 0x0000000107057824 */ /* 0x100fe200018e0600 */
[----:B------:R2:W-:Y:S03]  /*7110*/  LDGSTS.E.BYPASS.LTC128B.128 [R229+0x5000], desc[UR4][R6.64] ;  /* 0x0500000006e57fae */ /* 0x0005e6000b981a04 */
[----:B------:R-:W-:Y:S01]  /*7120*/  IMAD.X R3, R5, 0x1, R0, P4 ;  /* 0x0000000105037824 */ /* 0x000fe200020e0600 */
[----:B------:R3:W-:Y:S01]  /*7130*/  LDGSTS.E.BYPASS.LTC128B.128 [R229+0x5800], desc[UR4][R4.64] ;  /* 0x0580000004e57fae */ /* 0x0007e2000b981a04 */
[----:B-----5:R-:W-:-:S03]  /*7140*/  IADD3 R10, P3, PT, R2, R14, RZ ;  /* 0x0000000e020a7210 */ /* 0x020fc60007f7e0ff */
        /* <DEDUP_REMOVED lines=22> */
.L_x_5971:
[----:B------:R-:W-:Y:S05]  /*72b0*/  BSYNC.RECONVERGENT B1 ;  /* 0x0000000000017941 */ /* 0x000fea0003800200 */
.L_x_5970:
[----:B------:R-:W3:Y:S01]  /*72c0*/  LD.E R0, desc[UR4][R134.64+0xdc] ;  /* 0x0000dc0486007980 */ /* 0x000ee2000c101900 */
[----:B--2---:R-:W-:Y:S01]  /*72d0*/  FMNMX3.FTZ R2, R15, R39, R38, !PT ;  /* 0x000000270f027276 */ /* 0x004fe20007810026 */
[----:B------:R-:W-:Y:S01]  /*72e0*/  BSSY B2, `(.L_x_5975) ;  /* 0x0000ac9000027945 */ /* 0x000fe20003800000 */
        /* <DEDUP_REMOVED lines=75> */
[----:B------:R-:W1:Y:S01]  /*77a0*/  LDSM.16.MT88.4 R16, [R160+0xa000] ;  /* 0x00a00000a010783b */ /* 0x000e620000004200 */
[----:B------:R-:W-:-:S03]  /*77b0*/  IADD3 R144, PT, PT, R220, R160, RZ ;  /* 0x000000a0dc907210 */ /* 0x000fc60007ffe0ff */
[----:B------:R-:W-:Y:S01]  /*77c0*/  LDSM.16.MT88.4 R24, [R160+0xa800] ;  /* 0x00a80000a018783b */ /* 0x000fe20000004200 */
[C---:B---3--:R-:W-:Y:S01]  /*77d0*/  FMUL.FTZ R3, R0.reuse, R36 ;  /* 0x0000002400037220 */ /* 0x048fe20000410000 */
[----:B------:R-:W-:-:S04]  /*77e0*/  FMUL.FTZ R5, R0, R37 ;  /* 0x0000002500057220 */ /* 0x000fc80000410000 */
[----:B------:R-:W-:Y:S02]  /*77f0*/  FSEL R3, R3, RZ, P3 ;  /* 0x000000ff03037208 */ /* 0x000fe40001800000 */
[----:B------:R-:W-:-:S03]  /*7800*/  FSETP.NEU.FTZ.AND P3, PT, R37, -INF , PT ;  /* 0xff8000002500780b */ /* 0x000fc60003f7d000 */
[-CC-:B------:R-:W-:Y:S01]  /*7810*/  FFMA.FTZ R2, R15, R0.reuse, -R3.reuse ;  /* 0x000000000f027223 */ /* 0x180fe20000010803 */
[----:B------:R-:W-:Y:S01]  /*7820*/  FSEL R5, R5, RZ, P3 ;  /* 0x000000ff05057208 */ /* 0x000fe20001800000 */
[----:B------:R-:W2:Y:S01]  /*7830*/  LDSM.16.MT88.4 R12, [R152+0xa000] ;  /* 0x00a00000980c783b */ /* 0x000ea20000004200 */
[--C-:B------:R-:W-:Y:S01]  /*7840*/  FFMA.FTZ R4, R38, R0, -R3.reuse ;  /* 0x0000000026047223 */ /* 0x100fe20000010803 */
[----:B------:R3:W-:Y:S01]  /*7850*/  MUFU.EX2 R215, R2 ;  /* 0x0000000200d77308 */ /* 0x0007e20000000800 */
[----:B------:R-:W-:Y:S01]  /*7860*/  IADD3 R38, PT, PT, R119, R144, RZ ;  /* 0x0000009077267210 */ /* 0x000fe20007ffe0ff */
[-CC-:B------:R-:W-:Y:S02]  /*7870*/  FFMA.FTZ R6, R39, R0.reuse, -R3.reuse ;  /* 0x0000000027067223 */ /* 0x180fe40000010803 */
[----:B------:R4:W-:Y:S02]  /*7880*/  MUFU.EX2 R214, R4 ;  /* 0x0000000400d67308 */ /* 0x0009e40000000800 */
[----:B------:R-:W5:Y:S02]  /*7890*/  LDSM.16.MT88.4 R28, [R38+0xa000] ;  /* 0x00a00000261c783b */ /* 0x000f640000004200 */
[----:B------:R-:W1:Y:S01]  /*78a0*/  MUFU.EX2 R39, R6 ;  /* 0x0000000600277308 */ /* 0x000e620000000800 */
[----:B---3--:R-:W-:-:S04]  /*78b0*/  FFMA.FTZ R2, R62, R0, -R3 ;  /* 0x000000003e027223 */ /* 0x008fc80000010803 */
[----:B------:R3:W3:Y:S01]  /*78c0*/  MUFU.EX2 R218, R2 ;  /* 0x0000000200da7308 */ /* 0x0006e20000000800 */
[-CC-:B----4-:R-:W-:Y:S02]  /*78d0*/  FFMA.FTZ R4, R20, R0.reuse, -R5.reuse ;  /* 0x0000000014047223 */ /* 0x190fe40000010805 */
[----:B------:R-:W4:Y:S01]  /*78e0*/  LDSM.16.MT88.4 R20, [R144+0xa000] ;  /* 0x00a000009014783b */ /* 0x000f220000004200 */
[----:B-1----:R-:W-:Y:S01]  /*78f0*/  F2FP.F16.F32.PACK_AB R9, R39, R215 ;  /* 0x000000d72709723e */ /* 0x002fe200000000ff */
[----:B------:R1:W-:Y:S01]  /*7900*/  MUFU.EX2 R216, R4 ;  /* 0x0000000400d87308 */ /* 0x0003e20000000800 */
[----:B------:R-:W-:-:S04]  /*7910*/  FFMA.FTZ R6, R86, R0, -R5 ;  /* 0x0000000056067223 */ /* 0x000fc80000010805 */
[----:B------:R2:W-:Y:S01]  /*7920*/  MUFU.EX2 R76, R6 ;  /* 0x00000006004c7308 */ /* 0x0005e20000000800 */
[----:B---3--:R-:W-:Y:S01]  /*7930*/  FFMA.FTZ R2, R71, R0, -R5 ;  /* 0x0000000047027223 */ /* 0x008fe20000010805 */
[----:B------:R-:W-:-:S03]  /*7940*/  F2FP.F16.F32.PACK_AB R11, R218, R214 ;  /* 0x000000d6da0b723e */ /* 0x000fc600000000ff */
[----:B------:R3:W5:Y:S01]  /*7950*/  MUFU.EX2 R7, R2 ;  /* 0x0000000200077308 */ /* 0x0007620000000800 */
[----:B-1----:R-:W-:-:S04]  /*7960*/  FFMA.FTZ R4, R63, R0, -R5 ;  /* 0x000000003f047223 */ /* 0x002fc80000010805 */
[----:B------:R1:W1:Y:S01]  /*7970*/  MUFU.EX2 R213, R4 ;  /* 0x0000000400d57308 */ /* 0x0002620000000800 */
[-CC-:B--2---:R-:W-:Y:S01]  /*7980*/  FFMA.FTZ R6, R105, R0.reuse, -R5.reuse ;  /* 0x0000000069067223 */ /* 0x184fe20000010805 */
[----:B---3--:R-:W-:Y:S01]  /*7990*/  FFMA.FTZ R2, R69, R0, -R5 ;  /* 0x0000000045027223 */ /* 0x008fe20000010805 */
[----:B-----5:R-:W-:-:S03]  /*79a0*/  F2FP.F16.F32.PACK_AB R8, R7, R216 ;  /* 0x000000d80708723e */ /* 0x020fc600000000ff */
[----:B------:R2:W3:Y:S01]  /*79b0*/  MUFU.EX2 R217, R2 ;  /* 0x0000000200d97308 */ /* 0x0004e20000000800 */
[----:B-1----:R-:W-:Y:S01]  /*79c0*/  FFMA.FTZ R4, R74, R0, -R3 ;  /* 0x000000004a047223 */ /* 0x002fe20000010803 */
[----:B------:R-:W-:-:S03]  /*79d0*/  MOV R105, R213 ;  /* 0x000000d500697202 */ /* 0x000fc60000000f00 */
[----:B------:R1:W-:Y:S01]  /*79e0*/  MUFU.EX2 R212, R4 ;  /* 0x0000000400d47308 */ /* 0x0003e20000000800 */
[----:B--2---:R-:W-:Y:S01]  /*79f0*/  FFMA.FTZ R2, R78, R0, -R3 ;  /* 0x000000004e027223 */ /* 0x004fe20000010803 */
[----:B---3--:R-:W-:-:S03]  /*7a00*/  F2FP.F16.F32.PACK_AB R10, R217, R213 ;  /* 0x000000d5d90a723e */ /* 0x008fc600000000ff */
[----:B------:R2:W3:Y:S01]  /*7a10*/  MUFU.EX2 R52, R2 ;  /* 0x0000000200347308 */ /* 0x0004e20000000800 */
[----:B-1----:R-:W-:-:S03]  /*7a20*/  FFMA.FTZ R4, R106, R0, -R5 ;  /* 0x000000006a047223 */ /* 0x002fc60000010805 */
[C---:B------:R-:W-:Y:S08]  /*7a30*/  HMMA.16816.F32 R48, R8.reuse, R16, RZ ;  /* 0x000000100830723c */ /* 0x040ff000000018ff */
[----:B------:R-:W-:Y:S01]  /*7a40*/  HMMA.16816.F32 R40, R8, R18, RZ ;  /* 0x000000120828723c */ /* 0x000fe200000018ff */
[----:B------:R-:W-:Y:S01]  /*7a50*/  LDSM.16.MT88.4 R16, [R144+0xa800] ;  /* 0x00a800009010783b */ /* 0x000fe20000004200 */
[----:B--2---:R-:W-:Y:S01]  /*7a60*/  FFMA.FTZ R2, R61, R0, -R3 ;  /* 0x000000003d027223 */ /* 0x004fe20000010803 */
[----:B---3--:R-:W-:-:S03]  /*7a70*/  MOV R106, R52 ;  /* 0x00000034006a7202 */ /* 0x008fc60000000f00 */
[----:B------:R1:W-:Y:S02]  /*7a80*/  MUFU.EX2 R77, R2 ;  /* 0x00000002004d7308 */ /* 0x0003e40000000800 */
[C---:B------:R-:W-:Y:S08]  /*7a90*/  HMMA.16816.F32 R44, R8.reuse, R12, RZ ;  /* 0x0000000c082c723c */ /* 0x040ff000000018ff */
[----:B------:R-:W-:Y:S01]  /*7aa0*/  HMMA.16816.F32 R32, R8, R14, RZ ;  /* 0x0000000e0820723c */ /* 0x000fe200000018ff */
[----:B------:R-:W2:Y:S01]  /*7ab0*/  LDSM.16.MT88.4 R12, [R152+0xa800] ;  /* 0x00a80000980c783b */ /* 0x000ea20000004200 */
[----:B-1----:R-:W-:-:S02]  /*7ac0*/  FFMA.FTZ R2, R87, R0, -R5 ;  /* 0x0000000057027223 */ /* 0x002fc40000010805 */
[----:B------:R1:W-:Y:S04]  /*7ad0*/  MUFU.EX2 R87, R4 ;  /* 0x0000000400577308 */ /* 0x0003e80000000800 */
[C---:B------:R-:W-:Y:S01]  /*7ae0*/  HMMA.16816.F32 R60, R8.reuse, R28, RZ ;  /* 0x0000001c083c723c */ /* 0x040fe200000018ff */
[----:B------:R3:W5:Y:S07]  /*7af0*/  MUFU.EX2 R86, R2 ;  /* 0x0000000200567308 */ /* 0x00076e0000000800 */
[----:B----4-:R-:W-:Y:S01]  /*7b00*/  HMMA.16816.F32 R56, R8, R20, RZ ;  /* 0x000000140838723c */ /* 0x010fe200000018ff */
[-C--:B-1----:R-:W-:Y:S01]  /*7b10*/  FFMA.FTZ R4, R75, R0.reuse, -R5 ;  /* 0x000000004b047223 */ /* 0x082fe20000010805 */
[----:B---3--:R-:W-:-:S03]  /*7b20*/  FFMA.FTZ R2, R79, R0, -R3 ;  /* 0x000000004f027223 */ /* 0x008fc60000010803 */
[----:B------:R-:W1:Y:S03]  /*7b30*/  MUFU.EX2 R119, R4 ;  /* 0x0000000400777308 */ /* 0x000e660000000800 */
[C---:B------:R-:W-:Y:S01]  /*7b40*/  HMMA.16816.F32 R52, R8.reuse, R22, RZ ;  /* 0x000000160834723c */ /* 0x040fe200000018ff */
[----:B------:R-:W3:Y:S01]  /*7b50*/  LDSM.16.MT88.4 R20, [R38+0xa800] ;  /* 0x00a800002614783b */ /* 0x000ee20000004200 */
[----:B------:R-:W4:Y:S06]  /*7b60*/  MUFU.EX2 R219, R2 ;  /* 0x0000000200db7308 */ /* 0x000f2c0000000800 */
[----:B------:R-:W-:Y:S01]  /*7b70*/  HMMA.16816.F32 R28, R8, R30, RZ ;  /* 0x0000001e081c723c */ /* 0x000fe200000018ff */
[----:B-----5:R-:W-:-:S02]  /*7b80*/  F2FP.F16.F32.PACK_AB R8, R86, R87 ;  /* 0x000000575608723e */ /* 0x020fc400000000ff */
[----:B------:R-:W-:Y:S02]  /*7b90*/  F2FP.F16.F32.PACK_AB R9, R212, R106 ;  /* 0x0000006ad409723e */ /* 0x000fe400000000ff */
[----:B-1----:R-:W-:Y:S01]  /*7ba0*/  F2FP.F16.F32.PACK_AB R10, R119, R76 ;  /* 0x0000004c770a723e */ /* 0x002fe200000000ff */
[-CC-:B------:R-:W-:Y:S01]  /*7bb0*/  FFMA.FTZ R4, R89, R0.reuse, -R3.reuse ;  /* 0x0000000059047223 */ /* 0x180fe20000010803 */
[-C--:B------:R-:W-:Y:S02]  /*7bc0*/  MOV R89, R77.reuse ;  /* 0x0000004d00597202 */ /* 0x080fe40000000f00 */
        /* <DEDUP_REMOVED lines=9> */
[----:B------:R-:W-:Y:S01]  /*7c60*/  MOV R120, R214 ;  /* 0x000000d600787202 */ /* 0x000fe20000000f00 */
[----:B----4-:R-:W-:-:S02]  /*7c70*/  FFMA.FTZ R2, R85, R0, -R3 ;  /* 0x0000000055027223 */ /* 0x010fc40000010803 */
[----:B------:R1:W-:Y:S01]  /*7c80*/  MUFU.EX2 R202, R4 ;  /* 0x0000000400ca7308 */ /* 0x0003e20000000800 */
[----:B------:R-:W-:Y:S01]  /*7c90*/  MOV R85, R76 ;  /* 0x0000004c00557202 */ /* 0x000fe20000000f00 */
[C---:B--2---:R-:W-:Y:S02]  /*7ca0*/  HMMA.16816.F32 R72, R8.reuse, R12, R44 ;  /* 0x0000000c0848723c */ /* 0x044fe4000000182c */
[----:B------:R2:W-:Y:S06]  /*7cb0*/  MUFU.EX2 R207, R2 ;  /* 0x0000000200cf7308 */ /* 0x0005ec0000000800 */
[----:B------:R-:W-:Y:S01]  /*7cc0*/  HMMA.16816.F32 R32, R8, R14, R32 ;  /* 0x0000000e0820723c */ /* 0x000fe20000001820 */
[----:B------:R-:W4:Y:S01]  /*7cd0*/  LDSM.16.MT88.4 R12, [R152+0xb000] ;  /* 0x00b00000980c783b */ /* 0x000f220000004200 */
[----:B-1----:R-:W-:Y:S01]  /*7ce0*/  FFMA.FTZ R4, R90, R0, -R5 ;  /* 0x000000005a047223 */ /* 0x002fe20000010805 */
[----:B------:R-:W-:-:S02]  /*7cf0*/  MOV R90, R212 ;  /* 0x000000d4005a7202 */ /* 0x000fc40000000f00 */
[----:B------:R1:W-:Y:S01]  /*7d00*/  MUFU.EX2 R212, R6 ;  /* 0x0000000600d47308 */ /* 0x0003e20000000800 */
[--C-:B--2---:R-:W-:Y:S02]  /*7d10*/  FFMA.FTZ R2, R107, R0, -R5.reuse ;  /* 0x000000006b027223 */ /* 0x104fe40000010805 */
[C---:B------:R-:W-:Y:S01]  /*7d20*/  HMMA.16816.F32 R76, R8.reuse, R16, R56 ;  /* 0x00000010084c723c */ /* 0x040fe20000001838 */
[----:B------:R-:W-:Y:S01]  /*7d30*/  MOV R107, R216 ;  /* 0x000000d8006b7202 */ /* 0x000fe20000000f00 */
[----:B------:R2:W5:Y:S04]  /*7d40*/  MUFU.EX2 R214, R4 ;  /* 0x0000000400d67308 */ /* 0x0005680000000800 */
[----:B------:R5:W5:Y:S02]  /*7d50*/  MUFU.EX2 R206, R2 ;  /* 0x0000000200ce7308 */ /* 0x000b640000000800 */
[----:B------:R-:W-:Y:S01]  /*7d60*/  HMMA.16816.F32 R40, R8, R18, R52 ;  /* 0x000000120828723c */ /* 0x000fe20000001834 */
[----:B------:R-:W4:Y:S01]  /*7d70*/  LDSM.16.MT88.4 R16, [R144+0xb000] ;  /* 0x00b000009010783b */ /* 0x000f220000004200 */
[----:B-1----:R-:W-:-:S06]  /*7d80*/  FFMA.FTZ R6, R112, R0, -R5 ;  /* 0x0000000070067223 */ /* 0x002fcc0000010805 */
[C---:B---3--:R-:W-:Y:S01]  /*7d90*/  HMMA.16816.F32 R44, R8.reuse, R20, R60 ;  /* 0x00000014082c723c */ /* 0x048fe2000000183c */
[--C-:B--2---:R-:W-:Y:S01]  /*7da0*/  FFMA.FTZ R4, R117, R0, -R3.reuse ;  /* 0x0000000075047223 */ /* 0x104fe20000010803 */
[----:B------:R1:W-:Y:S01]  /*7db0*/  MUFU.EX2 R248, R6 ;  /* 0x0000000600f87308 */ /* 0x0003e20000000800 */
[----:B------:R-:W-:Y:S01]  /*7dc0*/  MOV R117, R218 ;  /* 0x000000da00757202 */ /* 0x000fe20000000f00 */
[----:B-----5:R-:W-:Y:S01]  /*7dd0*/  FFMA.FTZ R2, R88, R0, -R3 ;  /* 0x0000000058027223 */ /* 0x020fe20000010803 */
[----:B------:R-:W-:Y:S01]  /*7de0*/  MOV R88, R219 ;  /* 0x000000db00587202 */ /* 0x000fe20000000f00 */
[----:B------:R2:W-:Y:S01]  /*7df0*/  MUFU.EX2 R251, R4 ;  /* 0x0000000400fb7308 */ /* 0x0005e20000000800 */
[----:B------:R-:W-:Y:S01]  /*7e00*/  MOV R112, R214 ;  /* 0x000000d600707202 */ /* 0x000fe20000000f00 */
[----:B------:R-:W-:Y:S01]  /*7e10*/  HMMA.16816.F32 R28, R8, R22, R28 ;  /* 0x00000016081c723c */ /* 0x000fe2000000181c */
[----:B------:R-:W-:Y:S01]  /*7e20*/  F2FP.F16.F32.PACK_AB R8, R206, R202 ;  /* 0x000000cace08723e */ /* 0x000fe200000000ff */
[----:B------:R-:W3:Y:S01]  /*7e30*/  MUFU.EX2 R213, R2 ;  /* 0x0000000200d57308 */ /* 0x000ee20000000800 */
[-C--:B------:R-:W-:Y:S01]  /*7e40*/  F2FP.F16.F32.PACK_AB R9, R203, R201.reuse ;  /* 0x000000c9cb09723e */ /* 0x080fe200000000ff */
[----:B------:R-:W-:Y:S01]  /*7e50*/  LDSM.16.MT88.4 R20, [R160+0xb800] ;  /* 0x00b80000a014783b */ /* 0x000fe20000004200 */
[----:B------:R-:W-:Y:S01]  /*7e60*/  F2FP.F16.F32.PACK_AB R10, R214, R212 ;  /* 0x000000d4d60a723e */ /* 0x000fe200000000ff */
[-CC-:B-1----:R-:W-:Y:S01]  /*7e70*/  FFMA.FTZ R6, R113, R0.reuse, -R5.reuse ;  /* 0x0000000071067223 */ /* 0x182fe20000010805 */
[----:B------:R-:W-:Y:S01]  /*7e80*/  MOV R113, R201 ;  /* 0x000000c900717202 */ /* 0x000fe20000000f00 */
[----:B--2---:R-:W-:-:S02]  /*7e90*/  FFMA.FTZ R4, R122, R0, -R5 ;  /* 0x000000007a047223 */ /* 0x004fc40000010805 */
[----:B------:R1:W-:Y:S01]  /*7ea0*/  MUFU.EX2 R237, R6 ;  /* 0x0000000600ed7308 */ /* 0x0003e20000000800 */
[----:B------:R-:W-:Y:S02]  /*7eb0*/  MOV R122, R230 ;  /* 0x000000e6007a7202 */ /* 0x000fe40000000f00 */
[----:B---3--:R-:W-:Y:S01]  /*7ec0*/  F2FP.F16.F32.PACK_AB R11, R213, R207 ;  /* 0x000000cfd50b723e */ /* 0x008fe200000000ff */
[-C--:B------:R-:W-:Y:S01]  /*7ed0*/  FFMA.FTZ R2, R118, R0.reuse, -R3 ;  /* 0x0000000076027223 */ /* 0x080fe20000010803 */
[----:B------:R2:W-:Y:S04]  /*7ee0*/  MUFU.EX2 R244, R4 ;  /* 0x0000000400f47308 */ /* 0x0005e80000000800 */
[----:B------:R3:W-:Y:S01]  /*7ef0*/  MUFU.EX2 R250, R2 ;  /* 0x0000000200fa7308 */ /* 0x0007e20000000800 */
[----:B------:R-:W-:Y:S01]  /*7f00*/  HMMA.16816.F32 R56, R8, R24, R68 ;  /* 0x000000180838723c */ /* 0x000fe20000001844 */
[----:B-1----:R-:W-:-:S07]  /*7f10*/  FFMA.FTZ R6, R108, R0, -R5 ;  /* 0x000000006c067223 */ /* 0x002fce0000010805 */
[C---:B------:R-:W-:Y:S01]  /*7f20*/  HMMA.16816.F32 R52, R8.reuse, R26, R48 ;  /* 0x0000001a0834723c */ /* 0x040fe20000001830 */
[----:B------:R-:W1:Y:S01]  /*7f30*/  LDSM.16.MT88.4 R24, [R38+0xb000] ;  /* 0x00b000002618783b */ /* 0x000e620000004200 */
[-C--:B--2---:R-:W-:Y:S01]  /*7f40*/  FFMA.FTZ R4, R101, R0.reuse, -R5 ;  /* 0x0000000065047223 */ /* 0x084fe20000010805 */
[----:B------:R2:W-:Y:S01]  /*7f50*/  MUFU.EX2 R219, R6 ;  /* 0x0000000600db7308 */ /* 0x0005e20000000800 */
[----:B------:R-:W-:Y:S01]  /*7f60*/  MOV R101, R213 ;  /* 0x000000d500657202 */ /* 0x000fe20000000f00 */
[-C--:B---3--:R-:W-:Y:S01]  /*7f70*/  FFMA.FTZ R2, R91, R0.reuse, -R3 ;  /* 0x000000005b027223 */ /* 0x088fe20000010803 */
[----:B------:R-:W-:Y:S01]  /*7f80*/  MOV R91, R217 ;  /* 0x000000d9005b7202 */ /* 0x000fe20000000f00 */
[----:B------:R3:W-:Y:S01]  /*7f90*/  MUFU.EX2 R247, R4 ;  /* 0x0000000400f77308 */ /* 0x0007e20000000800 */
[C---:B----4-:R-:W-:Y:S03]  /*7fa0*/  HMMA.16816.F32 R72, R8.reuse, R12, R72 ;  /* 0x0000000c0848723c */ /* 0x050fe60000001848 */
[----:B------:R4:W-:Y:S05]  /*7fb0*/  MUFU.EX2 R249, R2 ;  /* 0x0000000200f97308 */ /* 0x0009ea0000000800 */
[----:B------:R-:W-:Y:S01]  /*7fc0*/  HMMA.16816.F32 R48, R8, R14, R32 ;  /* 0x0000000e0830723c */ /* 0x000fe20000001820 */
[----:B------:R-:W5:Y:S01]  /*7fd0*/  LDSM.16.MT88.4 R12, [R152+0xb800] ;  /* 0x00b80000980c783b */ /* 0x000f620000004200 */
[-C--:B--2---:R-:W-:Y:S01]  /*7fe0*/  FFMA.FTZ R6, R110, R0.reuse, -R5 ;  /* 0x000000006e067223 */ /* 0x084fe20000010805 */
[----:B---3--:R-:W-:-:S03]  /*7ff0*/  FFMA.FTZ R4, R102, R0, -R3 ;  /* 0x0000000066047223 */ /* 0x008fc60000010803 */
[----:B------:R2:W-:Y:S01]  /*8000*/  MUFU.EX2 R214, R6 ;  /* 0x0000000600d67308 */ /* 0x0005e20000000800 */
[----:B------:R-:W-:Y:S01]  /*8010*/  MOV R102, R206 ;  /* 0x000000ce00667202 */ /* 0x000fe20000000f00 */
[----:B------:R-:W-:Y:S01]  /*8020*/  HMMA.16816.F32 R76, R8, R16, R76 ;  /* 0x00000010084c723c */ /* 0x000fe2000000184c */
[----:B----4-:R-:W-:Y:S01]  /*8030*/  FFMA.FTZ R2, R121, R0, -R5 ;  /* 0x0000000079027223 */ /* 0x010fe20000010805 */
[----:B------:R3:W-:Y:S01]  /*8040*/  MUFU.EX2 R243, R4 ;  /* 0x0000000400f37308 */ /* 0x0007e20000000800 */
[----:B------:R-:W-:-:S03]  /*8050*/  MOV R121, R228 ;  /* 0x000000e400797202 */ /* 0x000fc60000000f00 */
[----:B------:R4:W4:Y:S02]  /*8060*/  MUFU.EX2 R246, R2 ;  /* 0x0000000200f67308 */ /* 0x0009240000000800 */
[----:B------:R-:W-:Y:S01]  /*8070*/  HMMA.16816.F32 R60, R8, R18, R40 ;  /* 0x00000012083c723c */ /* 0x000fe20000001828 */
[----:B------:R-:W5:Y:S01]  /*8080*/  LDSM.16.MT88.4 R40, [R144+0xb800] ;  /* 0x00b800009028783b */ /* 0x000f620000004200 */
[----:B--2---:R-:W-:-:S03]  /*8090*/  FFMA.FTZ R6, R131, R0, -R5 ;  /* 0x0000000083067223 */ /* 0x004fc60000010805 */
[----:B------:R-:W-:Y:S01]  /*80a0*/  LDSM.16.MT88.4 R16, [R160+0xc000] ;  /* 0x00c00000a010783b */ /* 0x000fe20000004200 */
[-C--:B---3--:R-:W-:Y:S02]  /*80b0*/  FFMA.FTZ R4, R123, R0.reuse, -R5 ;  /* 0x000000007b047223 */ /* 0x088fe40000010805 */
[----:B-1----:R-:W-:Y:S01]  /*80c0*/  HMMA.16816.F32 R44, R8, R24, R44 ;  /* 0x00000018082c723c */ /* 0x002fe2000000182c */
[----:B----4-:R-:W-:Y:S01]  /*80d0*/  FFMA.FTZ R2, R100, R0, -R3 ;  /* 0x0000000064027223 */ /* 0x010fe20000010803 */
[----:B------:R1:W-:Y:S01]  /*80e0*/  MUFU.EX2 R238, R4 ;  /* 0x0000000400ee7308 */ /* 0x0003e20000000800 */
[----:B------:R-:W-:-:S03]  /*80f0*/  MOV R100, R212 ;  /* 0x000000d400647202 */ /* 0x000fc60000000f00 */
[----:B------:R-:W2:Y:S02]  /*8100*/  MUFU.EX2 R245, R2 ;  /* 0x0000000200f57308 */ /* 0x000ea40000000800 */
[----:B------:R-:W-:Y:S01]  /*8110*/  HMMA.16816.F32 R28, R8, R26, R28 ;  /* 0x0000001a081c723c */ /* 0x000fe2000000181c */
[----:B------:R-:W-:Y:S02]  /*8120*/  F2FP.F16.F32.PACK_AB R8, R246, R244 ;  /* 0x000000f4f608723e */ /* 0x000fe400000000ff */
[----:B------:R-:W-:Y:S02]  /*8130*/  F2FP.F16.F32.PACK_AB R9, R251, R250 ;  /* 0x000000fafb09723e */ /* 0x000fe400000000ff */
[----:B------:R-:W-:Y:S01]  /*8140*/  F2FP.F16.F32.PACK_AB R10, R247, R248 ;  /* 0x000000f8f70a723e */ /* 0x000fe200000000ff */
[-C--:B-1----:R-:W-:Y:S01]  /*8150*/  FFMA.FTZ R4, R98, R0.reuse, -R5 ;  /* 0x0000000062047223 */ /* 0x082fe20000010805 */
        /* <DEDUP_REMOVED lines=10> */
[----:B--2---:R-:W-:-:S03]  /*8200*/  FFMA.FTZ R2, R96, R0, -R3 ;  /* 0x0000000060027223 */ /* 0x004fc60000010803 */
[----:B------:R1:W-:Y:S01]  /*8210*/  MUFU.EX2 R235, R4 ;  /* 0x0000000400eb7308 */ /* 0x0003e20000000800 */
[----:B------:R-:W-:Y:S01]  /*8220*/  MOV R96, R203 ;  /* 0x000000cb00607202 */ /* 0x000fe20000000f00 */
[C---:B-----5:R-:W-:Y:S02]  /*8230*/  HMMA.16816.F32 R72, R8.reuse, R12, R72 ;  /* 0x0000000c0848723c */ /* 0x060fe40000001848 */
[----:B------:R2:W-:Y:S06]  /*8240*/  MUFU.EX2 R242, R2 ;  /* 0x0000000200f27308 */ /* 0x0005ec0000000800 */
[----:B------:R-:W-:Y:S01]  /*8250*/  HMMA.16816.F32 R56, R8, R14, R48 ;  /* 0x0000000e0838723c */ /* 0x000fe20000001830 */
[----:B------:R-:W4:Y:S01]  /*8260*/  LDSM.16.MT88.4 R12, [R152+0xc000] ;  /* 0x00c00000980c783b */ /* 0x000f220000004200 */
[-CC-:B-1----:R-:W-:Y:S01]  /*8270*/  FFMA.FTZ R4, R125, R0.reuse, -R5.reuse ;  /* 0x000000007d047223 */ /* 0x182fe20000010805 */
[----:B--2---:R-:W-:-:S05]  /*8280*/  FFMA.FTZ R2, R114, R0, -R5 ;  /* 0x0000000072027223 */ /* 0x004fca0000010805 */
[----:B------:R-:W-:Y:S01]  /*8290*/  HMMA.16816.F32 R76, R8, R40, R76 ;  /* 0x00000028084c723c */ /* 0x000fe2000000184c */
[----:B------:R1:W-:Y:S01]  /*82a0*/  MUFU.EX2 R228, R4 ;  /* 0x0000000400e47308 */ /* 0x0003e20000000800 */
[----:B------:R-:W-:-:S03]  /*82b0*/  MOV R114, R202 ;  /* 0x000000ca00727202 */ /* 0x000fc60000000f00 */
[----:B------:R2:W5:Y:S03]  /*82c0*/  MUFU.EX2 R239, R2 ;  /* 0x0000000200ef7308 */ /* 0x0005660000000800 */
[----:B------:R-:W-:Y:S01]  /*82d0*/  HMMA.16816.F32 R60, R8, R42, R60 ;  /* 0x0000002a083c723c */ /* 0x000fe2000000183c */
[----:B------:R-:W4:Y:S01]  /*82e0*/  LDSM.16.MT88.4 R40, [R144+0xc000] ;  /* 0x00c000009028783b */ /* 0x000f220000004200 */
[----:B-1----:R-:W-:-:S06]  /*82f0*/  FFMA.FTZ R4, R94, R0, -R5 ;  /* 0x000000005e047223 */ /* 0x002fcc0000010805 */
[C---:B---3--:R-:W-:Y:S01]  /*8300*/  HMMA.16816.F32 R68, R8.reuse, R20, R44 ;  /* 0x000000140844723c */ /* 0x048fe2000000182c */
[----:B------:R-:W-:Y:S01]  /*8310*/  MOV R94, R104 ;  /* 0x00000068005e7202 */ /* 0x000fe20000000f00 */
[----:B--2---:R-:W-:Y:S01]  /*8320*/  FFMA.FTZ R2, R97, R0, -R3 ;  /* 0x0000000061027223 */ /* 0x004fe20000010803 */
[----:B------:R1:W-:Y:S04]  /*8330*/  MUFU.EX2 R233, R4 ;  /* 0x0000000400e97308 */ /* 0x0003e80000000800 */
[----:B------:R-:W2:Y:S01]  /*8340*/  MUFU.EX2 R236, R2 ;  /* 0x0000000200ec7308 */ /* 0x000ea20000000800 */
[----:B------:R-:W-:Y:S01]  /*8350*/  HMMA.16816.F32 R52, R8, R22, R28 ;  /* 0x000000160834723c */ /* 0x000fe2000000181c */
[----:B-----5:R-:W-:Y:S01]  /*8360*/  F2FP.F16.F32.PACK_AB R8, R239, R238 ;  /* 0x000000eeef08723e */ /* 0x020fe200000000ff */
[----:B------:R-:W3:Y:S01]  /*8370*/  LDSM.16.MT88.4 R20, [R38+0xc000] ;  /* 0x00c000002614783b */ /* 0x000ee20000004200 */
[----:B------:R-:W-:-:S02]  /*8380*/  F2FP.F16.F32.PACK_AB R9, R243, R241 ;  /* 0x000000f1f309723e */ /* 0x000fc400000000ff */
[----:B------:R-:W-:Y:S01]  /*8390*/  F2FP.F16.F32.PACK_AB R10, R240, R237 ;  /* 0x000000edf00a723e */ /* 0x000fe200000000ff */
[--C-:B-1----:R-:W-:Y:S01]  /*83a0*/  FFMA.FTZ R4, R95, R0, -R3.reuse ;  /* 0x000000005f047223 */ /* 0x102fe20000010803 */
[----:B--2---:R-:W-:Y:S01]  /*83b0*/  F2FP.F16.F32.PACK_AB R11, R236, R242 ;  /* 0x000000f2ec0b723e */ /* 0x004fe200000000ff */
[-C--:B------:R-:W-:Y:S02]  /*83c0*/  FFMA.FTZ R2, R115, R0.reuse, -R3 ;  /* 0x0000000073027223 */ /* 0x080fe40000010803 */
[----:B------:R1:W-:Y:S04]  /*83d0*/  MUFU.EX2 R217, R4 ;  /* 0x0000000400d97308 */ /* 0x0003e80000000800 */
[----:B------:R2:W-:Y:S01]  /*83e0*/  MUFU.EX2 R234, R2 ;  /* 0x0000000200ea7308 */ /* 0x0005e20000000800 */
[C---:B------:R-:W-:Y:S08]  /*83f0*/  HMMA.16816.F32 R48, R8.reuse, R16, R32 ;  /* 0x000000100830723c */ /* 0x040ff00000001820 */
[----:B------:R-:W-:Y:S01]  /*8400*/  HMMA.16816.F32 R28, R8, R18, R24 ;  /* 0x00000012081c723c */ /* 0x000fe20000001818 */
[----:B------:R-:W5:Y:S01]  /*8410*/  LDSM.16.MT88.4 R16, [R160+0xc800] ;  /* 0x00c80000a010783b */ /* 0x000f620000004200 */
[----:B-1----:R-:W-:-:S02]  /*8420*/  FFMA.FTZ R4, R132, R0, -R5 ;  /* 0x0000000084047223 */ /* 0x002fc40000010805 */
[----:B------:R1:W-:Y:S01]  /*8430*/  MUFU.EX2 R132, R6 ;  /* 0x0000000600847308 */ /* 0x0003e20000000800 */
[----:B--2---:R-:W-:-:S03]  /*8440*/  FFMA.FTZ R2, R92, R0, -R3 ;  /* 0x000000005c027223 */ /* 0x004fc60000010803 */
[C---:B----4-:R-:W-:Y:S01]  /*8450*/  HMMA.16816.F32 R32, R8.reuse, R12, R72 ;  /* 0x0000000c0820723c */ /* 0x050fe20000001848 */
[----:B------:R2:W-:Y:S04]  /*8460*/  MUFU.EX2 R232, R2 ;  /* 0x0000000200e87308 */ /* 0x0005e80000000800 */
[----:B------:R4:W-:Y:S03]  /*8470*/  MUFU.EX2 R207, R4 ;  /* 0x0000000400cf7308 */ /* 0x0009e60000000800 */
[----:B------:R-:W-:Y:S01]  /*8480*/  HMMA.16816.F32 R24, R8, R14, R56 ;  /* 0x0000000e0818723c */ /* 0x000fe20000001838 */
[----:B------:R-:W5:Y:S01]  /*8490*/  LDSM.16.MT88.4 R12, [R152+0xc800] ;  /* 0x00c80000980c783b */ /* 0x000f620000004200 */
[----:B-1----:R-:W-:Y:S01]  /*84a0*/  FFMA.FTZ R6, R141, R0, -R5 ;  /* 0x000000008d067223 */ /* 0x002fe20000010805 */
[----:B------:R-:W-:-:S03]  /*84b0*/  MOV R141, R100 ;  /* 0x00000064008d7202 */ /* 0x000fc60000000f00 */
[----:B------:R1:W-:Y:S01]  /*84c0*/  MUFU.EX2 R125, R6 ;  /* 0x00000006007d7308 */ /* 0x0003e20000000800 */
[-CC-:B--2---:R-:W-:Y:S01]  /*84d0*/  FFMA.FTZ R2, R124, R0.reuse, -R5.reuse ;  /* 0x000000007c027223 */ /* 0x184fe20000010805 */
[----:B------:R-:W-:Y:S03]  /*84e0*/  HMMA.16816.F32 R72, R8, R40, R76 ;  /* 0x000000280848723c */ /* 0x000fe6000000184c */
[----:B------:R2:W2:Y:S01]  /*84f0*/  MUFU.EX2 R230, R2 ;  /* 0x0000000200e67308 */ /* 0x0004a20000000800 */
[----:B----4-:R-:W-:-:S04]  /*8500*/  FFMA.FTZ R4, R82, R0, -R5 ;  /* 0x0000000052047223 */ /* 0x010fc80000010805 */
[C---:B------:R-:W-:Y:S01]  /*8510*/  HMMA.16816.F32 R44, R8.reuse, R42, R60 ;  /* 0x0000002a082c723c */ /* 0x040fe2000000183c */
[----:B------:R-:W4:Y:S01]  /*8520*/  LDSM.16.MT88.4 R40, [R144+0xc800] ;  /* 0x00c800009028783b */ /* 0x000f220000004200 */
[----:B------:R5:W-:Y:S01]  /*8530*/  MUFU.EX2 R215, R4 ;  /* 0x0000000400d77308 */ /* 0x000be20000000800 */
[----:B-1----:R-:W-:Y:S01]  /*8540*/  FFMA.FTZ R6, R147, R0, -R5 ;  /* 0x0000000093067223 */ /* 0x002fe20000010805 */
[----:B------:R-:W-:Y:S02]  /*8550*/  MOV R147, R91 ;  /* 0x0000005b00937202 */ /* 0x000fe40000000f00 */
[----:B------:R-:W-:Y:S02]  /*8560*/  MOV R91, R120 ;  /* 0x00000078005b7202 */ /* 0x000fe40000000f00 */
[----:B---3--:R-:W-:Y:S01]  /*8570*/  HMMA.16816.F32 R60, R8, R20, R68 ;  /* 0x00000014083c723c */ /* 0x008fe20000001844 */
[----:B--2---:R-:W-:-:S04]  /*8580*/  FFMA.FTZ R2, R93, R0, -R3 ;  /* 0x000000005d027223 */ /* 0x004fc80000010803 */
[----:B------:R-:W1:Y:S03]  /*8590*/  MUFU.EX2 R231, R2 ;  /* 0x0000000200e77308 */ /* 0x000e660000000800 */
[----:B------:R-:W-:Y:S01]  /*85a0*/  HMMA.16816.F32 R56, R8, R22, R52 ;  /* 0x000000160838723c */ /* 0x000fe20000001834 */
[----:B------:R-:W-:Y:S01]  /*85b0*/  F2FP.F16.F32.PACK_AB R8, R230, R228 ;  /* 0x000000e4e608723e */ /* 0x000fe200000000ff */
[----:B------:R-:W2:Y:S01]  /*85c0*/  LDSM.16.MT88.4 R20, [R38+0xc800] ;  /* 0x00c800002614783b */ /* 0x000ea20000004200 */
[----:B------:R-:W-:Y:S01]  /*85d0*/  F2FP.F16.F32.PACK_AB R9, R235, R234 ;  /* 0x000000eaeb09723e */ /* 0x000fe200000000ff */
[----:B-----5:R-:W-:Y:S01]  /*85e0*/  FFMA.FTZ R4, R127, R0, -R3 ;  /* 0x000000007f047223 */ /* 0x020fe20000010803 */
[----:B------:R-:W-:-:S03]  /*85f0*/  F2FP.F16.F32.PACK_AB R10, R233, R219 ;  /* 0x000000dbe90a723e */ /* 0x000fc600000000ff */
[----:B------:R3:W-:Y:S01]  /*8600*/  MUFU.EX2 R203, R4 ;  /* 0x0000000400cb7308 */ /* 0x0007e20000000800 */
[----:B-1----:R-:W-:Y:S01]  /*8610*/  F2FP.F16.F32.PACK_AB R11, R231, R232 ;  /* 0x000000e8e70b723e */ /* 0x002fe200000000ff */
[----:B------:R-:W-:-:S04]  /*8620*/  FFMA.FTZ R2, R109, R0, -R3 ;  /* 0x000000006d027223 */ /* 0x000fc80000010803 */
[----:B------:R1:W-:Y:S02]  /*8630*/  MUFU.EX2 R216, R2 ;  /* 0x0000000200d87308 */ /* 0x0003e40000000800 */
[----:B------:R-:W-:Y:S01]  /*8640*/  HMMA.16816.F32 R48, R8, R16, R48 ;  /* 0x000000100830723c */ /* 0x000fe20000001830 */
[----:B---3--:R-:W-:-:S07]  /*8650*/  FFMA.FTZ R4, R143, R0, -R5 ;  /* 0x000000008f047223 */ /* 0x008fce0000010805 */
[----:B------:R-:W-:Y:S01]  /*8660*/  HMMA.16816.F32 R76, R8, R18, R28 ;  /* 0x00000012084c723c */ /* 0x000fe2000000181c */
[----:B------:R-:W3:Y:S01]  /*8670*/  LDSM.16.MT88.4 R16, [R160+0xd000] ;  /* 0x00d00000a010783b */ /* 0x000ee20000004200 */
[----:B-1----:R-:W-:-:S06]  /*8680*/  FFMA.FTZ R2, R80, R0, -R3 ;  /* 0x0000000050027223 */ /* 0x002fcc0000010803 */
[C---:B------:R-:W-:Y:S01]  /*8690*/  HMMA.16816.F32 R52, R8.reuse, R12, R32 ;  /* 0x0000000c0834723c */ /* 0x040fe20000001820 */
[----:B------:R1:W-:Y:S07]  /*86a0*/  MUFU.EX2 R218, R2 ;  /* 0x0000000200da7308 */ /* 0x0003ee0000000800 */
[----:B------:R-:W-:Y:S01]  /*86b0*/  HMMA.16816.F32 R32, R8, R14, R24 ;  /* 0x0000000e0820723c */ /* 0x000fe20000001818 */
[----:B------:R-:W5:Y:S04]  /*86c0*/  LDSM.16.MT88.4 R12, [R152+0xd000] ;  /* 0x00d00000980c783b */ /* 0x000f680000004200 */
[----:B------:R-:W5:Y:S01]  /*86d0*/  LDSM.16.MT88.4 R24, [R144+0xd000] ;  /* 0x00d000009018783b */ /* 0x000f620000004200 */
[----:B-1----:R-:W-:-:S02]  /*86e0*/  FFMA.FTZ R2, R111, R0, -R5 ;  /* 0x000000006f027223 */ /* 0x002fc40000010805 */
[C---:B----4-:R-:W-:Y:S02]  /*86f0*/  HMMA.16816.F32 R68, R8.reuse, R40, R72 ;  /* 0x000000280844723c */ /* 0x050fe40000001848 */
[----:B------:R1:W4:Y:S06]  /*8700*/  MUFU.EX2 R213, R2 ;  /* 0x0000000200d57308 */ /* 0x00032c0000000800 */
[C---:B------:R-:W-:Y:S08]  /*8710*/  HMMA.16816.F32 R40, R8.reuse, R42, R44 ;  /* 0x0000002a0828723c */ /* 0x040ff0000000182c */
[----:B--2---:R-:W-:Y:S01]  /*8720*/  HMMA.16816.F32 R44, R8, R20, R60 ;  /* 0x00000014082c723c */ /* 0x004fe2000000183c */
[----:B-1----:R-:W-:-:S04]  /*8730*/  FFMA.FTZ R2, R81, R0, -R3 ;  /* 0x0000000051027223 */ /* 0x002fc80000010803 */
[----:B------:R-:W1:Y:S03]  /*8740*/  MUFU.EX2 R212, R2 ;  /* 0x0000000200d47308 */ /* 0x000e660000000800 */
[----:B------:R-:W-:Y:S01]  /*8750*/  HMMA.16816.F32 R28, R8, R22, R56 ;  /* 0x00000016081c723c */ /* 0x000fe20000001838 */
[----:B----4-:R-:W-:Y:S01]  /*8760*/  F2FP.F16.F32.PACK_AB R8, R213, R207 ;  /* 0x000000cfd508723e */ /* 0x010fe200000000ff */
[----:B------:R-:W2:Y:S01]  /*8770*/  LDSM.16.MT88.4 R20, [R38+0xd000] ;  /* 0x00d000002614783b */ /* 0x000ea20000004200 */
[----:B------:R-:W-:Y:S02]  /*8780*/  F2FP.F16.F32.PACK_AB R9, R217, R216 ;  /* 0x000000d8d909723e */ /* 0x000fe400000000ff */
[----:B------:R-:W-:Y:S02]  /*8790*/  F2FP.F16.F32.PACK_AB R10, R215, R214 ;  /* 0x000000d6d70a723e */ /* 0x000fe400000000ff */
[----:B-1----:R-:W-:Y:S01]  /*87a0*/  F2FP.F16.F32.PACK_AB R11, R212, R218 ;  /* 0x000000dad40b723e */ /* 0x002fe200000000ff */
[----:B------:R-:W-:-:S04]  /*87b0*/  FFMA.FTZ R2, R130, R0, -R3 ;  /* 0x0000000082027223 */ /* 0x000fc80000010803 */
[----:B------:R1:W-:Y:S02]  /*87c0*/  MUFU.EX2 R206, R2 ;  /* 0x0000000200ce7308 */ /* 0x0003e40000000800 */
[C---:B---3--:R-:W-:Y:S08]  /*87d0*/  HMMA.16816.F32 R48, R8.reuse, R16, R48 ;  /* 0x000000100830723c */ /* 0x048ff00000001830 */
[----:B------:R-:W-:Y:S01]  /*87e0*/  HMMA.16816.F32 R60, R8, R18, R76 ;  /* 0x00000012083c723c */ /* 0x000fe2000000184c */
[----:B------:R-:W3:Y:S01]  /*87f0*/  LDSM.16.MT88.4 R16, [R160+0xd800] ;  /* 0x00d80000a010783b */ /* 0x000ee20000004200 */
[----:B-1----:R-:W-:-:S06]  /*8800*/  FFMA.FTZ R2, R83, R0, -R3 ;  /* 0x0000000053027223 */ /* 0x002fcc0000010803 */
[C---:B-----5:R-:W-:Y:S01]  /*8810*/  HMMA.16816.F32 R72, R8.reuse, R12, R52 ;  /* 0x0000000c0848723c */ /* 0x060fe20000001834 */
[----:B------:R1:W-:Y:S07]  /*8820*/  MUFU.EX2 R202, R2 ;  /* 0x0000000200ca7308 */ /* 0x0003ee0000000800 */
[----:B------:R-:W-:Y:S01]  /*8830*/  HMMA.16816.F32 R56, R8, R14, R32 ;  /* 0x0000000e0838723c */ /* 0x000fe20000001820 */
[----:B------:R-:W4:Y:S01]  /*8840*/  LDSM.16.MT88.4 R12, [R152+0xd800] ;  /* 0x00d80000980c783b */ /* 0x000f220000004200 */
[----:B-1----:R-:W-:-:S06]  /*8850*/  FFMA.FTZ R2, R136, R0, -R5 ;  /* 0x0000000088027223 */ /* 0x002fcc0000010805 */
[C---:B------:R-:W-:Y:S01]  /*8860*/  HMMA.16816.F32 R76, R8.reuse, R24, R68 ;  /* 0x00000018084c723c */ /* 0x040fe20000001844 */
[----:B------:R1:W-:Y:S04]  /*8870*/  MUFU.EX2 R136, R4 ;  /* 0x0000000400887308 */ /* 0x0003e80000000800 */
[----:B------:R5:W3:Y:S03]  /*8880*/  MUFU.EX2 R201, R2 ;  /* 0x0000000200c97308 */ /* 0x000ae60000000800 */
[----:B------:R-:W-:Y:S01]  /*8890*/  HMMA.16816.F32 R68, R8, R26, R40 ;  /* 0x0000001a0844723c */ /* 0x000fe20000001828 */
[----:B-1----:R-:W-:-:S07]  /*88a0*/  FFMA.FTZ R4, R128, R0, -R5 ;  /* 0x0000000080047223 */ /* 0x002fce0000010805 */
[C---:B--2---:R-:W-:Y:S01]  /*88b0*/  HMMA.16816.F32 R52, R8.reuse, R20, R44 ;  /* 0x000000140834723c */ /* 0x044fe2000000182c */
[----:B------:R-:W1:Y:S01]  /*88c0*/  LDSM.16.MT88.4 R44, [R144+0xd800] ;  /* 0x00d80000902c783b */ /* 0x000e620000004200 */
[----:B-----5:R-:W-:Y:S01]  /*88d0*/  FFMA.FTZ R2, R126, R0, -R3 ;  /* 0x000000007e027223 */ /* 0x020fe20000010803 */
[----:B------:R-:W2:Y:S04]  /*88e0*/  MUFU.EX2 R143, R4 ;  /* 0x00000004008f7308 */ /* 0x000ea80000000800 */
[----:B------:R-:W5:Y:S01]  /*88f0*/  MUFU.EX2 R131, R2 ;  /* 0x0000000200837308 */ /* 0x000f620000000800 */
[----:B------:R-:W-:Y:S01]  /*8900*/  HMMA.16816.F32 R32, R8, R22, R28 ;  /* 0x000000160820723c */ /* 0x000fe2000000181c */
[----:B---3--:R-:W-:Y:S01]  /*8910*/  F2FP.F16.F32.PACK_AB R8, R201, R136 ;  /* 0x00000088c908723e */ /* 0x008fe200000000ff */
[----:B------:R-:W3:Y:S01]  /*8920*/  LDSM.16.MT88.4 R20, [R38+0xd800] ;  /* 0x00d800002614783b */ /* 0x000ee20000004200 */
[----:B------:R-:W-:-:S02]  /*8930*/  F2FP.F16.F32.PACK_AB R9, R203, R206 ;  /* 0x000000cecb09723e */ /* 0x000fc400000000ff */
[----:B--2---:R-:W-:Y:S01]  /*8940*/  F2FP.F16.F32.PACK_AB R10, R143, R132 ;  /* 0x000000848f0a723e */ /* 0x004fe200000000ff */
[--C-:B------:R-:W-:Y:S01]  /*8950*/  FFMA.FTZ R4, R138, R0, -R3.reuse ;  /* 0x000000008a047223 */ /* 0x100fe20000010803 */
        /* <DEDUP_REMOVED lines=9> */
[----:B------:R-:W3:Y:S01]  /*89f0*/  LDSM.16.MT88.4 R16, [R160+0xe000] ;  /* 0x00e00000a010783b */ /* 0x000ee20000004200 */
[----:B--2---:R-:W-:Y:S01]  /*8a00*/  FFMA.FTZ R4, R151, R0, -R5 ;  /* 0x0000000097047223 */ /* 0x004fe20000010805 */
[----:B------:R-:W-:Y:S01]  /*8a10*/  MOV R151, R112 ;  /* 0x0000007000977202 */ /* 0x000fe20000000f00 */
[----:B-----5:R-:W-:-:S02]  /*8a20*/  FFMA.FTZ R2, R129, R0, -R3 ;  /* 0x0000000081027223 */ /* 0x020fc40000010803 */
[----:B------:R2:W-:Y:S02]  /*8a30*/  MUFU.EX2 R124, R4 ;  /* 0x00000004007c7308 */ /* 0x0005e40000000800 */
[C---:B----4-:R-:W-:Y:S01]  /*8a40*/  HMMA.16816.F32 R24, R8.reuse, R12, R72 ;  /* 0x0000000c0818723c */ /* 0x050fe20000001848 */
[-CC-:B-1----:R-:W-:Y:S01]  /*8a50*/  FFMA.FTZ R6, R161, R0.reuse, -R5.reuse ;  /* 0x00000000a1067223 */ /* 0x182fe20000010805 */
[----:B------:R1:W-:Y:S04]  /*8a60*/  MUFU.EX2 R129, R2 ;  /* 0x0000000200817308 */ /* 0x0003e80000000800 */
[----:B------:R4:W-:Y:S02]  /*8a70*/  MUFU.EX2 R110, R6 ;  /* 0x00000006006e7308 */ /* 0x0009e40000000800 */
[----:B------:R-:W-:Y:S01]  /*8a80*/  HMMA.16816.F32 R48, R8, R14, R56 ;  /* 0x0000000e0830723c */ /* 0x000fe20000001838 */
[----:B------:R-:W5:Y:S01]  /*8a90*/  LDSM.16.MT88.4 R12, [R152+0xe000] ;  /* 0x00e00000980c783b */ /* 0x000f620000004200 */
[-CC-:B--2---:R-:W-:Y:S01]  /*8aa0*/  FFMA.FTZ R4, R139, R0.reuse, -R5.reuse ;  /* 0x000000008b047223 */ /* 0x184fe20000010805 */
[----:B------:R-:W-:Y:S01]  /*8ab0*/  MOV R139, R103 ;  /* 0x00000067008b7202 */ /* 0x000fe20000000f00 */
[----:B-1----:R-:W-:-:S02]  /*8ac0*/  FFMA.FTZ R2, R148, R0, -R5 ;  /* 0x0000000094027223 */ /* 0x002fc40000010805 */
[----:B------:R1:W-:Y:S02]  /*8ad0*/  MUFU.EX2 R126, R4 ;  /* 0x00000004007e7308 */ /* 0x0003e40000000800 */
[C---:B------:R-:W-:Y:S01]  /*8ae0*/  HMMA.16816.F32 R76, R8.reuse, R44, R76 ;  /* 0x0000002c084c723c */ /* 0x040fe2000000184c */
[----:B------:R-:W-:Y:S01]  /*8af0*/  MOV R148, R101 ;  /* 0x0000006500947202 */ /* 0x000fe20000000f00 */
[-C--:B----4-:R-:W-:Y:S01]  /*8b00*/  FFMA.FTZ R6, R171, R0.reuse, -R5 ;  /* 0x00000000ab067223 */ /* 0x090fe20000010805 */
[----:B------:R2:W4:Y:S05]  /*8b10*/  MUFU.EX2 R127, R2 ;  /* 0x00000002007f7308 */ /* 0x00052a0000000800 */
[----:B------:R-:W-:Y:S01]  /*8b20*/  HMMA.16816.F32 R68, R8, R46, R68 ;  /* 0x0000002e0844723c */ /* 0x000fe20000001844 */
[----:B------:R-:W5:Y:S01]  /*8b30*/  LDSM.16.MT88.4 R44, [R144+0xe000] ;  /* 0x00e00000902c783b */ /* 0x000f620000004200 */
[----:B-1----:R-:W-:Y:S01]  /*8b40*/  FFMA.FTZ R4, R150, R0, -R3 ;  /* 0x0000000096047223 */ /* 0x002fe20000010803 */
[----:B------:R-:W-:-:S05]  /*8b50*/  MOV R150, R114 ;  /* 0x0000007200967202 */ /* 0x000fca0000000f00 */
[----:B---3--:R-:W-:Y:S01]  /*8b60*/  HMMA.16816.F32 R72, R8, R20, R52 ;  /* 0x000000140848723c */ /* 0x008fe20000001834 */
[----:B--2---:R-:W-:Y:S01]  /*8b70*/  FFMA.FTZ R2, R137, R0, -R3 ;  /* 0x0000000089027223 */ /* 0x004fe20000010803 */
[----:B------:R1:W-:Y:S01]  /*8b80*/  MUFU.EX2 R119, R4 ;  /* 0x0000000400777308 */ /* 0x0003e20000000800 */
[----:B------:R-:W-:-:S03]  /*8b90*/  MOV R137, R102 ;  /* 0x0000006600897202 */ /* 0x000fc60000000f00 */
[----:B------:R-:W2:Y:S02]  /*8ba0*/  MUFU.EX2 R123, R2 ;  /* 0x00000002007b7308 */ /* 0x000ea40000000800 */
[----:B------:R-:W-:Y:S01]  /*8bb0*/  HMMA.16816.F32 R60, R8, R22, R32 ;  /* 0x00000016083c723c */ /* 0x000fe20000001820 */
[----:B----4-:R-:W-:Y:S01]  /*8bc0*/  F2FP.F16.F32.PACK_AB R8, R127, R124 ;  /* 0x0000007c7f08723e */ /* 0x010fe200000000ff */
[----:B------:R3:W-:Y:S01]  /*8bd0*/  MUFU.EX2 R102, R6 ;  /* 0x0000000600667308 */ /* 0x0007e20000000800 */
[----:B------:R-:W-:Y:S02]  /*8be0*/  F2FP.F16.F32.PACK_AB R9, R128, R130 ;  /* 0x000000828009723e */ /* 0x000fe400000000ff */
[----:B------:R-:W-:Y:S01]  /*8bf0*/  F2FP.F16.F32.PACK_AB R10, R126, R125 ;  /* 0x0000007d7e0a723e */ /* 0x000fe200000000ff */
[----:B-1----:R-:W-:Y:S01]  /*8c00*/  FFMA.FTZ R4, R157, R0, -R5 ;  /* 0x000000009d047223 */ /* 0x002fe20000010805 */
[----:B------:R-:W-:Y:S02]  /*8c10*/  MOV R157, R98 ;  /* 0x00000062009d7202 */ /* 0x000fe40000000f00 */
[----:B--2---:R-:W-:Y:S01]  /*8c20*/  F2FP.F16.F32.PACK_AB R11, R123, R129 ;  /* 0x000000817b0b723e */ /* 0x004fe200000000ff */
[----:B------:R-:W-:Y:S01]  /*8c30*/  FFMA.FTZ R2, R149, R0, -R3 ;  /* 0x0000000095027223 */ /* 0x000fe20000010803 */
[----:B------:R-:W-:Y:S01]  /*8c40*/  MOV R149, R96 ;  /* 0x0000006000957202 */ /* 0x000fe20000000f00 */
[----:B---3--:R-:W-:-:S02]  /*8c50*/  FFMA.FTZ R6, R178, R0, -R5 ;  /* 0x00000000b2067223 */ /* 0x008fc40000010805 */
[----:B------:R1:W-:Y:S02]  /*8c60*/  MUFU.EX2 R118, R2 ;  /* 0x0000000200767308 */ /* 0x0003e40000000800 */
[C---:B------:R-:W-:Y:S01]  /*8c70*/  HMMA.16816.F32 R52, R8.reuse, R16, R40 ;  /* 0x000000100834723c */ /* 0x040fe20000001828 */
[----:B------:R-:W2:Y:S01]  /*8c80*/  LDSM.16.MT88.4 R40, [R38+0xe000] ;  /* 0x00e000002628783b */ /* 0x000ea20000004200 */
[----:B------:R-:W-:Y:S06]  /*8c90*/  MUFU.EX2 R92, R6 ;  /* 0x00000006005c7308 */ /* 0x000fec0000000800 */
[----:B-----5:R-:W-:Y:S01]  /*8ca0*/  HMMA.16816.F32 R32, R8, R12, R24 ;  /* 0x0000000c0820723c */ /* 0x020fe20000001818 */
[----:B------:R-:W3:Y:S01]  /*8cb0*/  LDSM.16.MT88.4 R24, [R160+0xe800] ;  /* 0x00e80000a018783b */ /* 0x000ee20000004200 */
[----:B-1----:R-:W-:Y:S01]  /*8cc0*/  FFMA.FTZ R2, R142, R0, -R3 ;  /* 0x000000008e027223 */ /* 0x002fe20000010803 */
[----:B------:R-:W-:-:S05]  /*8cd0*/  MOV R142, R113 ;  /* 0x00000071008e7202 */ /* 0x000fca0000000f00 */
[C---:B------:R-:W-:Y:S01]  /*8ce0*/  HMMA.16816.F32 R56, R8.reuse, R18, R28 ;  /* 0x000000120838723c */ /* 0x040fe2000000181c */
[----:B------:R-:W1:Y:S01]  /*8cf0*/  LDSM.16.MT88.4 R16, [R144+0xe800] ;  /* 0x00e800009010783b */ /* 0x000e620000004200 */
[----:B------:R4:W-:Y:S06]  /*8d00*/  MUFU.EX2 R122, R2 ;  /* 0x00000002007a7308 */ /* 0x0009ec0000000800 */
[----:B------:R-:W-:Y:S01]  /*8d10*/  HMMA.16816.F32 R20, R8, R44, R76 ;  /* 0x0000002c0814723c */ /* 0x000fe2000000184c */
[----:B----4-:R-:W-:Y:S01]  /*8d20*/  FFMA.FTZ R2, R153, R0, -R5 ;  /* 0x0000000099027223 */ /* 0x010fe20000010805 */
[----:B------:R-:W-:-:S06]  /*8d30*/  MOV R153, R106 ;  /* 0x0000006a00997202 */ /* 0x000fcc0000000f00 */
[C---:B------:R-:W-:Y:S01]  /*8d40*/  HMMA.16816.F32 R44, R8.reuse, R46, R68 ;  /* 0x0000002e082c723c */ /* 0x040fe20000001844 */
[----:B------:R-:W-:Y:S01]  /*8d50*/  MOV R106, R39 ;  /* 0x00000027006a7202 */ /* 0x000fe20000000f00 */
[----:B------:R4:W-:Y:S04]  /*8d60*/  MUFU.EX2 R115, R2 ;  /* 0x0000000200737308 */ /* 0x0009e80000000800 */
[----:B------:R5:W3:Y:S02]  /*8d70*/  MUFU.EX2 R39, R4 ;  /* 0x0000000400277308 */ /* 0x000ae40000000800 */
[----:B------:R-:W-:Y:S01]  /*8d80*/  HMMA.16816.F32 R28, R8, R14, R48 ;  /* 0x0000000e081c723c */ /* 0x000fe20000001830 */
[----:B------:R-:W1:Y:S04]  /*8d90*/  LDSM.16.MT88.4 R12, [R152+0xe800] ;  /* 0x00e80000980c783b */ /* 0x000e680000004200 */
[----:B------:R-:W-:Y:S01]  /*8da0*/  LDSM.16.MT88.4 R48, [R160+0xf000] ;  /* 0x00f00000a030783b */ /* 0x000fe20000004200 */
[----:B----4-:R-:W-:-:S02]  /*8db0*/  FFMA.FTZ R2, R146, R0, -R3 ;  /* 0x0000000092027223 */ /* 0x010fc40000010803 */
[C---:B--2---:R-:W-:Y:S01]  /*8dc0*/  HMMA.16816.F32 R72, R8.reuse, R40, R72 ;  /* 0x000000280848723c */ /* 0x044fe20000001848 */
[----:B------:R-:W-:Y:S01]  /*8dd0*/  MOV R146, R105 ;  /* 0x0000006900927202 */ /* 0x000fe20000000f00 */
[----:B-----5:R-:W-:Y:S01]  /*8de0*/  FFMA.FTZ R4, R145, R0, -R5 ;  /* 0x0000000091047223 */ /* 0x020fe20000010805 */
[----:B------:R-:W-:Y:S02]  /*8df0*/  MOV R145, R117 ;  /* 0x0000007500917202 */ /* 0x000fe40000000f00 */
[----:B------:R-:W2:Y:S03]  /*8e00*/  MUFU.EX2 R117, R2 ;  /* 0x0000000200757308 */ /* 0x000ea60000000800 */
[----:B------:R-:W-:Y:S01]  /*8e10*/  HMMA.16816.F32 R60, R8, R42, R60 ;  /* 0x0000002a083c723c */ /* 0x000fe2000000183c */
[----:B---3--:R-:W-:Y:S01]  /*8e20*/  F2FP.F16.F32.PACK_AB R8, R115, R39 ;  /* 0x000000277308723e */ /* 0x008fe200000000ff */
[----:B------:R-:W3:Y:S01]  /*8e30*/  MUFU.EX2 R120, R4 ;  /* 0x0000000400787308 */ /* 0x000ee20000000800 */
[----:B------:R-:W-:-:S02]  /*8e40*/  F2FP.F16.F32.PACK_AB R9, R119, R118 ;  /* 0x000000767709723e */ /* 0x000fc400000000ff */
[----:B--2---:R-:W-:Y:S01]  /*8e50*/  F2FP.F16.F32.PACK_AB R11, R117, R122 ;  /* 0x0000007a750b723e */ /* 0x004fe200000000ff */
[-CC-:B------:R-:W-:Y:S01]  /*8e60*/  FFMA.FTZ R2, R156, R0.reuse, -R3.reuse ;  /* 0x000000009c027223 */ /* 0x180fe20000010803 */
[----:B------:R-:W-:Y:S02]  /*8e70*/  MOV R156, R107 ;  /* 0x0000006b009c7202 */ /* 0x000fe40000000f00 */
[----:B---3--:R-:W-:Y:S01]  /*8e80*/  F2FP.F16.F32.PACK_AB R10, R120, R121 ;  /* 0x00000079780a723e */ /* 0x008fe200000000ff */
[----:B------:R2:W-:Y:S01]  /*8e90*/  MUFU.EX2 R113, R2 ;  /* 0x0000000200717308 */ /* 0x0005e20000000800 */
[----:B------:R-:W-:Y:S01]  /*8ea0*/  FFMA.FTZ R4, R155, R0, -R3 ;  /* 0x000000009b047223 */ /* 0x000fe20000010803 */
[----:B------:R-:W-:Y:S01]  /*8eb0*/  MOV R155, R106 ;  /* 0x0000006a009b7202 */ /* 0x000fe20000000f00 */
[----:B------:R-:W-:Y:S01]  /*8ec0*/  FADD.FTZ R7, R156, R7 ;  /* 0x000000079c077221 */ /* 0x000fe20000010000 */
[----:B------:R-:W-:Y:S01]  /*8ed0*/  MOV R156, R90 ;  /* 0x0000005a009c7202 */ /* 0x000fe20000000f00 */
[----:B------:R3:W-:Y:S01]  /*8ee0*/  MUFU.EX2 R111, R4 ;  /* 0x00000004006f7308 */ /* 0x0007e20000000800 */
[----:B------:R-:W-:Y:S01]  /*8ef0*/  HMMA.16816.F32 R68, R8, R24, R52 ;  /* 0x000000180844723c */ /* 0x000fe20000001834 */
[----:B------:R-:W4:Y:S01]  /*8f00*/  LDSM.16.MT88.4 R52, [R38+0xe800] ;  /* 0x00e800002634783b */ /* 0x000f220000004200 */
[----:B------:R-:W-:-:S06]  /*8f10*/  FADD.FTZ R6, R94, R155 ;  /* 0x0000009b5e067221 */ /* 0x000fcc0000010000 */
[----:B------:R-:W-:Y:S01]  /*8f20*/  HMMA.16816.F32 R80, R8, R26, R56 ;  /* 0x0000001a0850723c */ /* 0x000fe20000001838 */
[----:B--2---:R-:W-:-:S04]  /*8f30*/  FFMA.FTZ R2, R154, R0, -R3 ;  /* 0x000000009a027223 */ /* 0x004fc80000010803 */
[----:B------:R2:W-:Y:S01]  /*8f40*/  MUFU.EX2 R114, R2 ;  /* 0x0000000200727308 */ /* 0x0005e20000000800 */
[-CC-:B---3--:R-:W-:Y:S02]  /*8f50*/  FFMA.FTZ R4, R169, R0.reuse, -R5.reuse ;  /* 0x00000000a9047223 */ /* 0x188fe40000010805 */
[C---:B-1----:R-:W-:Y:S02]  /*8f60*/  HMMA.16816.F32 R20, R8.reuse, R16, R20 ;  /* 0x000000100814723c */ /* 0x042fe40000001814 */
[----:B------:R1:W-:Y:S06]  /*8f70*/  MUFU.EX2 R108, R4 ;  /* 0x00000004006c7308 */ /* 0x0003ec0000000800 */
[----:B------:R-:W-:Y:S01]  /*8f80*/  HMMA.16816.F32 R24, R8, R18, R44 ;  /* 0x000000120818723c */ /* 0x000fe2000000182c */
[----:B------:R-:W3:Y:S01]  /*8f90*/  LDSM.16.MT88.4 R16, [R144+0xf000] ;  /* 0x00f000009010783b */ /* 0x000ee20000004200 */
[----:B--2---:R-:W-:-:S04]  /*8fa0*/  FFMA.FTZ R2, R162, R0, -R5 ;  /* 0x00000000a2027223 */ /* 0x004fc80000010805 */
[----:B------:R2:W5:Y:S01]  /*8fb0*/  MUFU.EX2 R109, R2 ;  /* 0x00000002006d7308 */ /* 0x0005620000000800 */
[-C--:B-1----:R-:W-:Y:S01]  /*8fc0*/  FFMA.FTZ R4, R159, R0.reuse, -R5 ;  /* 0x000000009f047223 */ /* 0x082fe20000010805 */
[C---:B------:R-:W-:Y:S03]  /*8fd0*/  HMMA.16816.F32 R76, R8.reuse, R12, R32 ;  /* 0x0000000c084c723c */ /* 0x040fe60000001820 */
[----:B------:R1:W5:Y:S05]  /*8fe0*/  MUFU.EX2 R112, R4 ;  /* 0x0000000400707308 */ /* 0x00036a0000000800 */
[----:B------:R-:W-:Y:S01]  /*8ff0*/  HMMA.16816.F32 R56, R8, R14, R28 ;  /* 0x0000000e0838723c */ /* 0x000fe2000000181c */
[----:B------:R-:W3:Y:S01]  /*9000*/  LDSM.16.MT88.4 R28, [R38+0xf000] ;  /* 0x00f00000261c783b */ /* 0x000ee20000004200 */
[----:B--2---:R-:W-:-:S03]  /*9010*/  FFMA.FTZ R2, R158, R0, -R3 ;  /* 0x000000009e027223 */ /* 0x004fc60000010803 */
[----:B------:R-:W2:Y:S01]  /*9020*/  LDSM.16.MT88.4 R12, [R152+0xf000] ;  /* 0x00f00000980c783b */ /* 0x000ea20000004200 */
[----:B------:R5:W5:Y:S02]  /*9030*/  MUFU.EX2 R107, R2 ;  /* 0x00000002006b7308 */ /* 0x000b640000000800 */
[----:B----4-:R-:W-:Y:S01]  /*9040*/  HMMA.16816.F32 R40, R8, R52, R72 ;  /* 0x000000340828723c */ /* 0x010fe20000001848 */
[----:B-1----:R-:W-:-:S04]  /*9050*/  FFMA.FTZ R4, R164, R0, -R3 ;  /* 0x00000000a4047223 */ /* 0x002fc80000010803 */
[----:B------:R1:W-:Y:S03]  /*9060*/  MUFU.EX2 R105, R4 ;  /* 0x0000000400697308 */ /* 0x0003e60000000800 */
[----:B------:R-:W-:Y:S01]  /*9070*/  HMMA.16816.F32 R32, R8, R54, R60 ;  /* 0x000000360820723c */ /* 0x000fe2000000183c */
[----:B-----5:R-:W-:Y:S02]  /*9080*/  F2FP.F16.F32.PACK_AB R8, R109, R108 ;  /* 0x0000006c6d08723e */ /* 0x020fe400000000ff */
[----:B------:R-:W-:Y:S02]  /*9090*/  F2FP.F16.F32.PACK_AB R9, R111, R113 ;  /* 0x000000716f09723e */ /* 0x000fe400000000ff */
[----:B------:R-:W-:Y:S01]  /*90a0*/  F2FP.F16.F32.PACK_AB R10, R112, R110 ;  /* 0x0000006e700a723e */ /* 0x000fe200000000ff */
[----:B------:R-:W-:Y:S01]  /*90b0*/  FFMA.FTZ R2, R165, R0, -R3 ;  /* 0x00000000a5027223 */ /* 0x000fe20000010803 */
[----:B------:R-:W-:-:S03]  /*90c0*/  F2FP.F16.F32.PACK_AB R11, R107, R114 ;  /* 0x000000726b0b723e */ /* 0x000fc600000000ff */
[----:B------:R4:W-:Y:S01]  /*90d0*/  MUFU.EX2 R104, R2 ;  /* 0x0000000200687308 */ /* 0x0009e20000000800 */
[----:B-1----:R-:W-:-:S03]  /*90e0*/  FFMA.FTZ R4, R174, R0, -R5 ;  /* 0x00000000ae047223 */ /* 0x002fc60000010805 */
[C---:B---3--:R-:W-:Y:S01]  /*90f0*/  HMMA.16816.F32 R72, R8.reuse, R16, R20 ;  /* 0x000000100848723c */ /* 0x048fe20000001814 */
[----:B------:R-:W1:Y:S01]  /*9100*/  LDSM.16.MT88.4 R20, [R160+0xf800] ;  /* 0x00f80000a014783b */ /* 0x000e620000004200 */
[----:B------:R3:W-:Y:S06]  /*9110*/  MUFU.EX2 R103, R4 ;  /* 0x0000000400677308 */ /* 0x0007ec0000000800 */
[----:B------:R-:W-:Y:S01]  /*9120*/  HMMA.16816.F32 R52, R8, R48, R68 ;  /* 0x000000300834723c */ /* 0x000fe20000001844 */
[----:B----4-:R-:W-:-:S04]  /*9130*/  FFMA.FTZ R2, R163, R0, -R3 ;  /* 0x00000000a3027223 */ /* 0x010fc80000010803 */
[----:B------:R4:W-:Y:S01]  /*9140*/  MUFU.EX2 R106, R2 ;  /* 0x00000002006a7308 */ /* 0x0009e20000000800 */
[-CC-:B---3--:R-:W-:Y:S02]  /*9150*/  FFMA.FTZ R4, R167, R0.reuse, -R5.reuse ;  /* 0x00000000a7047223 */ /* 0x188fe40000010805 */
[C---:B------:R-:W-:Y:S02]  /*9160*/  HMMA.16816.F32 R60, R8.reuse, R50, R80 ;  /* 0x00000032083c723c */ /* 0x040fe40000001850 */
[----:B------:R3:W-:Y:S06]  /*9170*/  MUFU.EX2 R101, R4 ;  /* 0x0000000400657308 */ /* 0x0007ec0000000800 */
[----:B------:R-:W-:Y:S01]  /*9180*/  HMMA.16816.F32 R44, R8, R28, R40 ;  /* 0x0000001c082c723c */ /* 0x000fe20000001828 */
[----:B----4-:R-:W-:-:S04]  /*9190*/  FFMA.FTZ R2, R172, R0, -R5 ;  /* 0x00000000ac027223 */ /* 0x010fc80000010805 */
[----:B------:R4:W5:Y:S03]  /*91a0*/  MUFU.EX2 R99, R2 ;  /* 0x0000000200637308 */ /* 0x0009660000000800 */
[----:B--2---:R-:W-:Y:S01]  /*91b0*/  HMMA.16816.F32 R68, R8, R12, R76 ;  /* 0x0000000c0844723c */ /* 0x004fe2000000184c */
[----:B---3--:R-:W-:-:S04]  /*91c0*/  FFMA.FTZ R4, R173, R0, -R3 ;  /* 0x00000000ad047223 */ /* 0x008fc80000010803 */
[----:B------:R2:W-:Y:S03]  /*91d0*/  MUFU.EX2 R98, R4 ;  /* 0x0000000400627308 */ /* 0x0005e60000000800 */
[----:B------:R-:W-:Y:S01]  /*91e0*/  HMMA.16816.F32 R56, R8, R14, R56 ;  /* 0x0000000e0838723c */ /* 0x000fe20000001838 */
[----:B------:R-:W3:Y:S01]  /*91f0*/  LDSM.16.MT88.4 R12, [R152+0xf800] ;  /* 0x00f80000980c783b */ /* 0x000ee20000004200 */
[----:B----4-:R-:W-:-:S06]  /*9200*/  FFMA.FTZ R2, R166, R0, -R3 ;  /* 0x00000000a6027223 */ /* 0x010fcc0000010803 */
[----:B------:R-:W-:Y:S01]  /*9210*/  HMMA.16816.F32 R48, R8, R18, R24 ;  /* 0x000000120830723c */ /* 0x000fe20000001818 */
[----:B------:R-:W4:Y:S01]  /*9220*/  MUFU.EX2 R100, R2 ;  /* 0x0000000200647308 */ /* 0x000f220000000800 */
[----:B------:R-:W3:Y:S01]  /*9230*/  LDSM.16.MT88.4 R16, [R144+0xf800] ;  /* 0x00f800009010783b */ /* 0x000ee20000004200 */
[----:B--2---:R-:W-:-:S03]  /*9240*/  FFMA.FTZ R4, R181, R0, -R5 ;  /* 0x00000000b5047223 */ /* 0x004fc60000010805 */
[----:B------:R-:W-:Y:S01]  /*9250*/  LDSM.16.MT88.4 R24, [R160+0x10000] ;  /* 0x01000000a018783b */ /* 0x000fe20000004200 */
[----:B------:R2:W-:Y:S01]  /*9260*/  MUFU.EX2 R93, R4 ;  /* 0x00000004005d7308 */ /* 0x0005e20000000800 */
[----:B------:R-:W-:Y:S01]  /*9270*/  HMMA.16816.F32 R28, R8, R30, R32 ;  /* 0x0000001e081c723c */ /* 0x000fe20000001820 */
[----:B-----5:R-:W-:Y:S02]  /*9280*/  F2FP.F16.F32.PACK_AB R8, R99, R103 ;  /* 0x000000676308723e */ /* 0x020fe400000000ff */
[----:B------:R-:W-:Y:S02]  /*9290*/  F2FP.F16.F32.PACK_AB R9, R105, R104 ;  /* 0x000000686909723e */ /* 0x000fe400000000ff */
[----:B------:R-:W-:Y:S02]  /*92a0*/  F2FP.F16.F32.PACK_AB R10, R101, R102 ;  /* 0x00000066650a723e */ /* 0x000fe400000000ff */
[----:B----4-:R-:W-:Y:S01]  /*92b0*/  F2FP.F16.F32.PACK_AB R11, R100, R106 ;  /* 0x0000006a640b723e */ /* 0x010fe200000000ff */
[----:B------:R-:W-:-:S04]  /*92c0*/  FFMA.FTZ R2, R175, R0, -R3 ;  /* 0x00000000af027223 */ /* 0x000fc80000010803 */
[----:B------:R4:W-:Y:S01]  /*92d0*/  MUFU.EX2 R97, R2 ;  /* 0x0000000200617308 */ /* 0x0009e20000000800 */
[-C--:B--2---:R-:W-:Y:S01]  /*92e0*/  FFMA.FTZ R4, R176, R0.reuse, -R5 ;  /* 0x00000000b0047223 */ /* 0x084fe20000010805 */
[C---:B-1----:R-:W-:Y:S03]  /*92f0*/  HMMA.16816.F32 R32, R8.reuse, R20, R52 ;  /* 0x000000140820723c */ /* 0x042fe60000001834 */
[----:B------:R1:W-:Y:S05]  /*9300*/  MUFU.EX2 R94, R4 ;  /* 0x00000004005e7308 */ /* 0x0003ea0000000800 */
[----:B------:R-:W-:Y:S01]  /*9310*/  HMMA.16816.F32 R40, R8, R22, R60 ;  /* 0x000000160828723c */ /* 0x000fe2000000183c */
[----:B------:R-:W2:Y:S01]  /*9320*/  LDSM.16.MT88.4 R20, [R38+0xf800] ;  /* 0x00f800002614783b */ /* 0x000ea20000004200 */
[----:B----4-:R-:W-:-:S04]  /*9330*/  FFMA.FTZ R2, R170, R0, -R3 ;  /* 0x00000000aa027223 */ /* 0x010fc80000010803 */
[----:B------:R4:W-:Y:S01]  /*9340*/  MUFU.EX2 R96, R2 ;  /* 0x0000000200607308 */ /* 0x0009e20000000800 */
[----:B-1----:R-:W-:Y:S01]  /*9350*/  FADD.FTZ R4, R91, R6 ;  /* 0x000000065b047221 */ /* 0x002fe20000010000 */
[----:B------:R-:W-:Y:S01]  /*9360*/  FADD.FTZ R6, R146, R7 ;  /* 0x0000000792067221 */ /* 0x000fe20000010000 */
[----:B---3--:R-:W-:Y:S01]  /*9370*/  HMMA.16816.F32 R60, R8, R14, R56 ;  /* 0x0000000e083c723c */ /* 0x008fe20000001838 */
[----:B------:R-:W-:-:S07]  /*9380*/  MOV R146, R86 ;  /* 0x0000005600927202 */ /* 0x000fce0000000f00 */
[----:B------:R-:W-:Y:S01]  /*9390*/  HMMA.16816.F32 R76, R8, R16, R72 ;  /* 0x00000010084c723c */ /* 0x000fe20000001848 */
[----:B----4-:R-:W-:-:S04]  /*93a0*/  FFMA.FTZ R2, R179, R0, -R5 ;  /* 0x00000000b3027223 */ /* 0x010fc80000010805 */
[----:B------:R1:W3:Y:S03]  /*93b0*/  MUFU.EX2 R95, R2 ;  /* 0x00000002005f7308 */ /* 0x0002e60000000800 */
[C---:B------:R-:W-:Y:S01]  /*93c0*/  HMMA.16816.F32 R80, R8.reuse, R18, R48 ;  /* 0x000000120850723c */ /* 0x040fe20000001830 */
[----:B------:R-:W-:Y:S07]  /*93d0*/  LDSM.16.MT88.4 R16, [R38+0x10000] ;  /* 0x010000002610783b */ /* 0x000fee0000004200 */
[----:B------:R-:W-:Y:S01]  /*93e0*/  HMMA.16816.F32 R68, R8, R12, R68 ;  /* 0x0000000c0844723c */ /* 0x000fe20000001844 */
[----:B------:R-:W-:Y:S01]  /*93f0*/  LDSM.16.MT88.4 R12, [R152+0x10000] ;  /* 0x01000000980c783b */ /* 0x000fe20000004200 */
[----:B-1----:R-:W-:-:S06]  /*9400*/  FFMA.FTZ R2, R177, R0, -R3 ;  /* 0x00000000b1027223 */ /* 0x002fcc0000010803 */
[C---:B--2---:R-:W-:Y:S01]  /*9410*/  HMMA.16816.F32 R72, R8.reuse, R20, R44 ;  /* 0x000000140848723c */ /* 0x044fe2000000182c */
[----:B------:R-:W1:Y:S01]  /*9420*/  LDSM.16.MT88.4 R44, [R144+0x10000] ;  /* 0x01000000902c783b */ /* 0x000e620000004200 */
[----:B------:R2:W4:Y:S06]  /*9430*/  MUFU.EX2 R91, R2 ;  /* 0x00000002005b7308 */ /* 0x00052c0000000800 */
[----:B------:R-:W-:Y:S01]  /*9440*/  HMMA.16816.F32 R56, R8, R22, R28 ;  /* 0x000000160838723c */ /* 0x000fe2000000181c */
[----:B---3--:R-:W-:Y:S02]  /*9450*/  F2FP.F16.F32.PACK_AB R8, R95, R93 ;  /* 0x0000005d5f08723e */ /* 0x008fe400000000ff */
[----:B------:R-:W-:-:S02]  /*9460*/  F2FP.F16.F32.PACK_AB R9, R98, R97 ;  /* 0x000000616209723e */ /* 0x000fc400000000ff */
[----:B------:R-:W-:Y:S01]  /*9470*/  F2FP.F16.F32.PACK_AB R10, R94, R92 ;  /* 0x0000005c5e0a723e */ /* 0x000fe200000000ff */
[----:B--2---:R-:W-:Y:S01]  /*9480*/  FADD.FTZ R2, R145, R4 ;  /* 0x0000000491027221 */ /* 0x004fe20000010000 */
[----:B------:R-:W-:Y:S01]  /*9490*/  FADD.FTZ R4, R147, R6 ;  /* 0x0000000693047221 */ /* 0x000fe20000010000 */
[----:B------:R-:W-:Y:S01]  /*94a0*/  MOV R145, R89 ;  /* 0x0000005900917202 */ /* 0x000fe20000000f00 */
[-C--:B------:R-:W-:Y:S01]  /*94b0*/  FFMA.FTZ R6, R186, R0.reuse, -R5 ;  /* 0x00000000ba067223 */ /* 0x080fe20000010805 */
[----:B------:R-:W-:Y:S01]  /*94c0*/  FADD.FTZ R7, R153, R2 ;  /* 0x0000000299077221 */ /* 0x000fe20000010000 */
[-CC-:B------:R-:W-:Y:S01]  /*94d0*/  FFMA.FTZ R2, R183, R0.reuse, -R3.reuse ;  /* 0x00000000b7027223 */ /* 0x180fe20000010803 */
[----:B------:R-:W-:Y:S01]  /*94e0*/  FADD.FTZ R20, R87, R4 ;  /* 0x0000000457147221 */ /* 0x000fe20000010000 */
[----:B------:R-:W-:Y:S01]  /*94f0*/  FFMA.FTZ R4, R182, R0, -R3 ;  /* 0x00000000b6047223 */ /* 0x000fe20000010803 */
[----:B------:R-:W-:Y:S01]  /*9500*/  MOV R153, R88 ;  /* 0x0000005800997202 */ /* 0x000fe20000000f00 */
[----:B------:R2:W-:Y:S01]  /*9510*/  MUFU.EX2 R90, R2 ;  /* 0x00000002005a7308 */ /* 0x0005e20000000800 */
[----:B----4-:R-:W-:-:S02]  /*9520*/  F2FP.F16.F32.PACK_AB R11, R91, R96 ;  /* 0x000000605b0b723e */ /* 0x010fc400000000ff */
[----:B------:R-:W-:Y:S01]  /*9530*/  MOV R147, R85 ;  /* 0x0000005500937202 */ /* 0x000fe20000000f00 */
[----:B------:R3:W-:Y:S04]  /*9540*/  MUFU.EX2 R88, R4 ;  /* 0x0000000400587308 */ /* 0x0007e80000000800 */
[----:B------:R-:W-:Y:S01]  /*9550*/  HMMA.16816.F32 R52, R8, R24, R32 ;  /* 0x000000180834723c */ /* 0x000fe20000001820 */
[----:B------:R4:W-:Y:S01]  /*9560*/  MUFU.EX2 R86, R6 ;  /* 0x0000000600567308 */ /* 0x0009e20000000800 */
[----:B--2---:R-:W-:-:S06]  /*9570*/  FFMA.FTZ R2, R180, R0, -R3 ;  /* 0x00000000b4027223 */ /* 0x004fcc0000010803 */
[C---:B-1----:R-:W-:Y:S01]  /*9580*/  HMMA.16816.F32 R48, R8.reuse, R44, R76 ;  /* 0x0000002c0830723c */ /* 0x042fe2000000184c */
[-C--:B---3--:R-:W-:Y:S01]  /*9590*/  FFMA.FTZ R4, R188, R0.reuse, -R5 ;  /* 0x00000000bc047223 */ /* 0x088fe20000010805 */
[----:B------:R1:W-:Y:S04]  /*95a0*/  MUFU.EX2 R89, R2 ;  /* 0x0000000200597308 */ /* 0x0003e80000000800 */
[----:B------:R2:W-:Y:S02]  /*95b0*/  MUFU.EX2 R87, R4 ;  /* 0x0000000400577308 */ /* 0x0005e40000000800 */
[----:B------:R-:W-:Y:S01]  /*95c0*/  HMMA.16816.F32 R44, R8, R46, R80 ;  /* 0x0000002e082c723c */ /* 0x000fe20000001850 */
[----:B----4-:R-:W-:-:S04]  /*95d0*/  FFMA.FTZ R6, R185, R0, -R3 ;  /* 0x00000000b9067223 */ /* 0x010fc80000010803 */
[----:B------:R3:W-:Y:S03]  /*95e0*/  MUFU.EX2 R80, R6 ;  /* 0x0000000600507308 */ /* 0x0007e60000000800 */
[C---:B------:R-:W-:Y:S01]  /*95f0*/  HMMA.16816.F32 R28, R8.reuse, R26, R40 ;  /* 0x0000001a081c723c */ /* 0x040fe20000001828 */
[-CC-:B-1----:R-:W-:Y:S01]  /*9600*/  FFMA.FTZ R2, R187, R0.reuse, -R5.reuse ;  /* 0x00000000bb027223 */ /* 0x182fe20000010805 */
[----:B------:R-:W1:Y:S01]  /*9610*/  LDSM.16.MT88.4 R24, [R152+0x10800] ;  /* 0x010800009818783b */ /* 0x000e620000004200 */
[-C--:B--2---:R-:W-:Y:S02]  /*9620*/  FFMA.FTZ R4, R184, R0.reuse, -R5 ;  /* 0x00000000b8047223 */ /* 0x084fe40000010805 */
[----:B------:R2:W4:Y:S03]  /*9630*/  MUFU.EX2 R85, R2 ;  /* 0x0000000200557308 */ /* 0x0005260000000800 */
[----:B------:R-:W-:Y:S01]  /*9640*/  HMMA.16816.F32 R32, R8, R12, R68 ;  /* 0x0000000c0820723c */ /* 0x000fe20000001844 */
[----:B------:R5:W4:Y:S01]  /*9650*/  MUFU.EX2 R81, R4 ;  /* 0x0000000400517308 */ /* 0x000b220000000800 */
[----:B---3--:R-:W-:-:S04]  /*9660*/  FFMA.FTZ R6, R191, R0, -R3 ;  /* 0x00000000bf067223 */ /* 0x008fc80000010803 */
[----:B------:R3:W-:Y:S02]  /*9670*/  MUFU.EX2 R78, R6 ;  /* 0x00000006004e7308 */ /* 0x0007e40000000800 */
[C---:B------:R-:W-:Y:S01]  /*9680*/  HMMA.16816.F32 R40, R8.reuse, R14, R60 ;  /* 0x0000000e0828723c */ /* 0x040fe2000000183c */
[----:B------:R-:W1:Y:S01]  /*9690*/  LDSM.16.MT88.4 R12, [R160+0x10800] ;  /* 0x01080000a00c783b */ /* 0x000e620000004200 */
[----:B--2---:R-:W-:Y:S01]  /*96a0*/  FADD.FTZ R2, R156, R7 ;  /* 0x000000079c027221 */ /* 0x004fe20000010000 */
[-C--:B------:R-:W-:Y:S01]  /*96b0*/  FFMA.FTZ R7, R189, R0.reuse, -R3 ;  /* 0x00000000bd077223 */ /* 0x080fe20000010803 */
[----:B-----5:R-:W-:Y:S02]  /*96c0*/  FADD.FTZ R4, R146, R20 ;  /* 0x0000001492047221 */ /* 0x020fe40000010000 */
[----:B------:R-:W-:Y:S02]  /*96d0*/  FADD.FTZ R2, R145, R2 ;  /* 0x0000000291027221 */ /* 0x000fe40000010000 */
[C---:B------:R-:W-:Y:S01]  /*96e0*/  HMMA.16816.F32 R72, R8.reuse, R16, R72 ;  /* 0x000000100848723c */ /* 0x040fe20000001848 */
[----:B------:R-:W2:Y:S01]  /*96f0*/  LDSM.16.MT88.4 R20, [R144+0x10800] ;  /* 0x010800009014783b */ /* 0x000ea20000004200 */
[----:B------:R-:W-:Y:S01]  /*9700*/  FADD.FTZ R4, R147, R4 ;  /* 0x0000000493047221 */ /* 0x000fe20000010000 */
[----:B------:R-:W-:Y:S01]  /*9710*/  FADD.FTZ R2, R153, R2 ;  /* 0x0000000299027221 */ /* 0x000fe20000010000 */
[--C-:B---3--:R-:W-:Y:S01]  /*9720*/  FFMA.FTZ R6, R196, R0, -R5.reuse ;  /* 0x00000000c4067223 */ /* 0x108fe20000010805 */
[----:B------:R3:W-:Y:S01]  /*9730*/  MUFU.EX2 R79, R7 ;  /* 0x00000007004f7308 */ /* 0x0007e20000000800 */
[----:B------:R-:W-:Y:S01]  /*9740*/  FADD.FTZ R4, R157, R4 ;  /* 0x000000049d047221 */ /* 0x000fe20000010000 */
[----:B------:R-:W-:Y:S01]  /*9750*/  FADD.FTZ R2, R142, R2 ;  /* 0x000000028e027221 */ /* 0x000fe20000010000 */
[----:B------:R-:W-:Y:S01]  /*9760*/  HMMA.16816.F32 R56, R8, R18, R56 ;  /* 0x000000120838723c */ /* 0x000fe20000001838 */
[----:B----4-:R-:W-:Y:S01]  /*9770*/  F2FP.F16.F32.PACK_AB R8, R85, R87 ;  /* 0x000000575508723e */ /* 0x010fe200000000ff */
        /* <DEDUP_REMOVED lines=9> */
[----:B------:R-:W-:Y:S01]  /*9810*/  FADD.FTZ R2, R148, R2 ;  /* 0x0000000294027221 */ /* 0x000fe20000010000 */
[----:B------:R-:W-:Y:S01]  /*9820*/  F2FP.F16.F32.PACK_AB R11, R80, R89 ;  /* 0x00000059500b723e */ /* 0x000fe200000000ff */
[-CC-:B---3--:R-:W-:Y:S01]  /*9830*/  FFMA.FTZ R7, R195, R0.reuse, -R5.reuse ;  /* 0x00000000c3077223 */ /* 0x188fe20000010805 */
[----:B------:R-:W-:Y:S01]  /*9840*/  FADD.FTZ R4, R151, R4 ;  /* 0x0000000497047221 */ /* 0x000fe20000010000 */
[----:B------:R-:W-:Y:S01]  /*9850*/  FADD.FTZ R2, R250, R2 ;  /* 0x00000002fa027221 */ /* 0x000fe20000010000 */
[----:B------:R-:W-:Y:S01]  /*9860*/  LDSM.16.MT88.4 R160, [R160+0x11800] ;  /* 0x01180000a0a0783b */ /* 0x000fe20000004200 */
[----:B------:R3:W5:Y:S01]  /*9870*/  MUFU.EX2 R69, R7 ;  /* 0x0000000700457308 */ /* 0x0007620000000800 */
[----:B------:R-:W-:Y:S01]  /*9880*/  FADD.FTZ R4, R244, R4 ;  /* 0x00000004f4047221 */ /* 0x000fe20000010000 */
[----:B------:R-:W-:Y:S01]  /*9890*/  FADD.FTZ R2, R251, R2 ;  /* 0x00000002fb027221 */ /* 0x000fe20000010000 */
[----:B-1----:R-:W-:Y:S01]  /*98a0*/  HMMA.16816.F32 R156, R8, R24, R32 ;  /* 0x00000018089c723c */ /* 0x002fe20000001820 */
[----:B----4-:R-:W-:Y:S01]  /*98b0*/  FFMA.FTZ R6, R194, R0, -R5 ;  /* 0x00000000c2067223 */ /* 0x010fe20000010805 */
[----:B------:R-:W-:Y:S01]  /*98c0*/  FADD.FTZ R4, R246, R4 ;  /* 0x00000004f6047221 */ /* 0x000fe20000010000 */
[----:B------:R-:W-:-:S02]  /*98d0*/  FADD.FTZ R2, R249, R2 ;  /* 0x00000002f9027221 */ /* 0x000fc40000010000 */
[----:B------:R1:W-:Y:S01]  /*98e0*/  MUFU.EX2 R76, R6 ;  /* 0x00000006004c7308 */ /* 0x0003e20000000800 */
[----:B------:R-:W-:Y:S01]  /*98f0*/  FADD.FTZ R4, R248, R4 ;  /* 0x00000004f8047221 */ /* 0x000fe20000010000 */
[----:B------:R-:W-:Y:S01]  /*9900*/  FADD.FTZ R2, R245, R2 ;  /* 0x00000002f5027221 */ /* 0x000fe20000010000 */
[C---:B------:R-:W-:Y:S01]  /*9910*/  HMMA.16816.F32 R40, R8.reuse, R26, R40 ;  /* 0x0000001a0828723c */ /* 0x040fe20000001828 */
[----:B------:R-:W4:Y:S01]  /*9920*/  LDSM.16.MT88.4 R24, [R38+0x10800] ;  /* 0x010800002618783b */ /* 0x000f220000004200 */
[----:B------:R-:W-:Y:S01]  /*9930*/  FADD.FTZ R4, R247, R4 ;  /* 0x00000004f7047221 */ /* 0x000fe20000010000 */
[----:B------:R-:W-:Y:S01]  /*9940*/  FADD.FTZ R2, R241, R2 ;  /* 0x00000002f1027221 */ /* 0x000fe20000010000 */
[-C--:B---3--:R-:W-:Y:S02]  /*9950*/  FFMA.FTZ R7, R192, R0.reuse, -R5 ;  /* 0x00000000c0077223 */ /* 0x088fe40000010805 */
[----:B------:R-:W-:Y:S01]  /*9960*/  FADD.FTZ R4, R238, R4 ;  /* 0x00000004ee047221 */ /* 0x000fe20000010000 */
[----:B------:R-:W-:Y:S01]  /*9970*/  FADD.FTZ R2, R243, R2 ;  /* 0x00000002f3027221 */ /* 0x000fe20000010000 */
[C---:B------:R-:W-:Y:S01]  /*9980*/  HMMA.16816.F32 R60, R8.reuse, R12, R52 ;  /* 0x0000000c083c723c */ /* 0x040fe20000001834 */
[-CC-:B------:R-:W-:Y:S01]  /*9990*/  FFMA.FTZ R12, R190, R0.reuse, -R3.reuse ;  /* 0x00000000be0c7223 */ /* 0x180fe20000010803 */
[----:B------:R-:W-:Y:S01]  /*99a0*/  FADD.FTZ R4, R239, R4 ;  /* 0x00000004ef047221 */ /* 0x000fe20000010000 */
[----:B------:R-:W-:Y:S01]  /*99b0*/  FADD.FTZ R2, R242, R2 ;  /* 0x00000002f2027221 */ /* 0x000fe20000010000 */
[----:B-1----:R-:W-:Y:S01]  /*99c0*/  FFMA.FTZ R6, R193, R0, -R3 ;  /* 0x00000000c1067223 */ /* 0x002fe20000010803 */
[----:B------:R1:W3:Y:S01]  /*99d0*/  MUFU.EX2 R77, R12 ;  /* 0x0000000c004d7308 */ /* 0x0002e20000000800 */
[----:B------:R-:W-:Y:S01]  /*99e0*/  FADD.FTZ R4, R237, R4 ;  /* 0x00000004ed047221 */ /* 0x000fe20000010000 */
[----:B------:R-:W-:Y:S01]  /*99f0*/  FADD.FTZ R2, R236, R2 ;  /* 0x00000002ec027221 */ /* 0x000fe20000010000 */
[----:B------:R-:W-:Y:S01]  /*9a00*/  HMMA.16816.F32 R52, R8, R14, R28 ;  /* 0x0000000e0834723c */ /* 0x000fe2000000181c */
[----:B------:R5:W3:Y:S01]  /*9a10*/  MUFU.EX2 R71, R7 ;  /* 0x0000000700477308 */ /* 0x000ae20000000800 */
[----:B------:R-:W-:Y:S01]  /*9a20*/  FADD.FTZ R4, R240, R4 ;  /* 0x00000004f0047221 */ /* 0x000fe20000010000 */
[----:B------:R-:W-:-:S02]  /*9a30*/  FADD.FTZ R2, R234, R2 ;  /* 0x00000002ea027221 */ /* 0x000fc40000010000 */
[----:B------:R3:W4:Y:S01]  /*9a40*/  MUFU.EX2 R68, R6 ;  /* 0x0000000600447308 */ /* 0x0007220000000800 */
[----:B------:R-:W-:Y:S01]  /*9a50*/  FADD.FTZ R4, R228, R4 ;  /* 0x00000004e4047221 */ /* 0x000fe20000010000 */
[----:B------:R-:W-:Y:S01]  /*9a60*/  FADD.FTZ R2, R235, R2 ;  /* 0x00000002eb027221 */ /* 0x000fe20000010000 */
[C---:B--2---:R-:W-:Y:S02]  /*9a70*/  HMMA.16816.F32 R48, R8.reuse, R20, R48 ;  /* 0x000000140830723c */ /* 0x044fe40000001830 */
[----:B------:R-:W-:Y:S01]  /*9a80*/  FADD.FTZ R4, R230, R4 ;  /* 0x00000004e6047221 */ /* 0x000fe20000010000 */
[----:B------:R-:W-:Y:S01]  /*9a90*/  FADD.FTZ R2, R232, R2 ;  /* 0x00000002e8027221 */ /* 0x000fe20000010000 */
[----:B-1----:R-:W1:Y:S02]  /*9aa0*/  LDSM.16.MT88.4 R12, [R152+0x11000] ;  /* 0x01100000980c783b */ /* 0x002e640000004200 */
[----:B------:R-:W-:Y:S01]  /*9ab0*/  FADD.FTZ R4, R219, R4 ;  /* 0x00000004db047221 */ /* 0x000fe20000010000 */
[----:B------:R-:W-:Y:S01]  /*9ac0*/  FADD.FTZ R2, R231, R2 ;  /* 0x00000002e7027221 */ /* 0x000fe20000010000 */
[C---:B------:R-:W-:Y:S01]  /*9ad0*/  HMMA.16816.F32 R44, R8.reuse, R22, R44 ;  /* 0x00000016082c723c */ /* 0x040fe2000000182c */
[-CC-:B-----5:R-:W-:Y:S01]  /*9ae0*/  FFMA.FTZ R7, R198, R0.reuse, -R3.reuse ;  /* 0x00000000c6077223 */ /* 0x1a0fe20000010803 */
[----:B------:R-:W-:Y:S01]  /*9af0*/  FADD.FTZ R4, R233, R4 ;  /* 0x00000004e9047221 */ /* 0x000fe20000010000 */
[----:B------:R-:W-:Y:S01]  /*9b00*/  FADD.FTZ R2, R216, R2 ;  /* 0x00000002d8027221 */ /* 0x000fe20000010000 */
[----:B---3--:R-:W-:Y:S01]  /*9b10*/  FFMA.FTZ R6, R199, R0, -R3 ;  /* 0x00000000c7067223 */ /* 0x008fe20000010803 */
[----:B------:R-:W2:Y:S01]  /*9b20*/  LDSM.16.MT88.4 R20, [R144+0x11000] ;  /* 0x011000009014783b */ /* 0x000ea20000004200 */
[----:B------:R-:W-:Y:S01]  /*9b30*/  FADD.FTZ R4, R207, R4 ;  /* 0x00000004cf047221 */ /* 0x000fe20000010000 */
[----:B------:R-:W-:Y:S01]  /*9b40*/  FADD.FTZ R2, R217, R2 ;  /* 0x00000002d9027221 */ /* 0x000fe20000010000 */
[C---:B----4-:R-:W-:Y:S02]  /*9b50*/  HMMA.16816.F32 R32, R8.reuse, R24, R72 ;  /* 0x000000180820723c */ /* 0x050fe40000001848 */
[----:B------:R-:W-:Y:S01]  /*9b60*/  FADD.FTZ R4, R213, R4 ;  /* 0x00000004d5047221 */ /* 0x000fe20000010000 */
[----:B------:R-:W-:Y:S01]  /*9b70*/  FADD.FTZ R2, R218, R2 ;  /* 0x00000002da027221 */ /* 0x000fe20000010000 */
[----:B------:R-:W3:Y:S02]  /*9b80*/  LDSM.16.MT88.4 R152, [R152+0x11800] ;  /* 0x011800009898783b */ /* 0x000ee40000004200 */
[----:B------:R-:W-:Y:S01]  /*9b90*/  FADD.FTZ R4, R214, R4 ;  /* 0x00000004d6047221 */ /* 0x000fe20000010000 */
[----:B------:R-:W-:Y:S01]  /*9ba0*/  FADD.FTZ R2, R212, R2 ;  /* 0x00000002d4027221 */ /* 0x000fe20000010000 */
[----:B------:R-:W-:Y:S01]  /*9bb0*/  LDSM.16.MT88.4 R144, [R144+0x11800] ;  /* 0x011800009090783b */ /* 0x000fe20000004200 */
[----:B------:R-:W-:Y:S01]  /*9bc0*/  HMMA.16816.F32 R28, R8, R26, R56 ;  /* 0x0000001a081c723c */ /* 0x000fe20000001838 */
[----:B------:R-:W-:Y:S01]  /*9bd0*/  FADD.FTZ R4, R215, R4 ;  /* 0x00000004d7047221 */ /* 0x000fe20000010000 */
[----:B------:R-:W-:Y:S01]  /*9be0*/  FADD.FTZ R2, R206, R2 ;  /* 0x00000002ce027221 */ /* 0x000fe20000010000 */
[----:B------:R-:W-:-:S02]  /*9bf0*/  F2FP.F16.F32.PACK_AB R8, R69, R70 ;  /* 0x000000464508723e */ /* 0x000fc400000000ff */
[----:B------:R-:W-:Y:S01]  /*9c00*/  FADD.FTZ R4, R136, R4 ;  /* 0x0000000488047221 */ /* 0x000fe20000010000 */
[----:B------:R-:W-:Y:S01]  /*9c10*/  FADD.FTZ R2, R203, R2 ;  /* 0x00000002cb027221 */ /* 0x000fe20000010000 */
[----:B------:R-:W-:Y:S02]  /*9c20*/  F2FP.F16.F32.PACK_AB R9, R77, R78 ;  /* 0x0000004e4d09723e */ /* 0x000fe400000000ff */
[----:B------:R-:W-:Y:S01]  /*9c30*/  FADD.FTZ R4, R201, R4 ;  /* 0x00000004c9047221 */ /* 0x000fe20000010000 */
[----:B------:R-:W-:Y:S01]  /*9c40*/  FADD.FTZ R2, R202, R2 ;  /* 0x00000002ca027221 */ /* 0x000fe20000010000 */
[----:B------:R-:W-:Y:S02]  /*9c50*/  F2FP.F16.F32.PACK_AB R10, R71, R76 ;  /* 0x0000004c470a723e */ /* 0x000fe400000000ff */
[----:B------:R-:W-:Y:S01]  /*9c60*/  FADD.FTZ R4, R132, R4 ;  /* 0x0000000484047221 */ /* 0x000fe20000010000 */
[----:B------:R-:W-:Y:S01]  /*9c70*/  FADD.FTZ R2, R131, R2 ;  /* 0x0000000283027221 */ /* 0x000fe20000010000 */
[----:B------:R-:W-:-:S02]  /*9c80*/  F2FP.F16.F32.PACK_AB R11, R68, R79 ;  /* 0x0000004f440b723e */ /* 0x000fc400000000ff */
[----:B------:R-:W-:Y:S01]  /*9c90*/  FADD.FTZ R4, R143, R4 ;  /* 0x000000048f047221 */ /* 0x000fe20000010000 */
[----:B------:R-:W-:-:S03]  /*9ca0*/  FADD.FTZ R2, R130, R2 ;  /* 0x0000000282027221 */ /* 0x000fc60000010000 */
[----:B------:R-:W-:Y:S01]  /*9cb0*/  FADD.FTZ R4, R124, R4 ;  /* 0x000000047c047221 */ /* 0x000fe20000010000 */
[----:B------:R-:W-:Y:S01]  /*9cc0*/  FADD.FTZ R2, R128, R2 ;  /* 0x0000000280027221 */ /* 0x000fe20000010000 */
[----:B-1----:R-:W-:Y:S01]  /*9cd0*/  HMMA.16816.F32 R24, R8, R14, R40 ;  /* 0x0000000e0818723c */ /* 0x002fe20000001828 */
        /* <DEDUP_REMOVED lines=9> */
[-C--:B------:R-:W-:Y:S01]  /*9d70*/  FFMA.FTZ R13, R252, R0.reuse, -R5 ;  /* 0x00000000fc0d7223 */ /* 0x080fe20000010805 */
[----:B------:R4:W5:Y:S01]  /*9d80*/  MUFU.EX2 R40, R12 ;  /* 0x0000000c00287308 */ /* 0x0009620000000800 */
[----:B------:R-:W-:Y:S01]  /*9d90*/  FADD.FTZ R4, R39, R4 ;  /* 0x0000000427047221 */ /* 0x000fe20000010000 */
[----:B------:R-:W-:Y:S01]  /*9da0*/  FADD.FTZ R2, R119, R2 ;  /* 0x0000000277027221 */ /* 0x000fe20000010000 */
[-C--:B------:R-:W-:Y:S01]  /*9db0*/  FFMA.FTZ R3, R138, R0.reuse, -R3 ;  /* 0x000000008a037223 */ /* 0x080fe20000010803 */
[----:B------:R2:W-:Y:S01]  /*9dc0*/  MUFU.EX2 R39, R7 ;  /* 0x0000000700277308 */ /* 0x0005e20000000800 */
[----:B------:R-:W-:Y:S01]  /*9dd0*/  FADD.FTZ R4, R115, R4 ;  /* 0x0000000473047221 */ /* 0x000fe20000010000 */
[----:B-1----:R-:W-:Y:S01]  /*9de0*/  FADD.FTZ R6, R122, R2 ;  /* 0x000000027a067221 */ /* 0x002fe20000010000 */
[-CC-:B------:R-:W-:Y:S01]  /*9df0*/  FFMA.FTZ R2, R205, R0.reuse, -R5.reuse ;  /* 0x00000000cd027223 */ /* 0x180fe20000010805 */
[C---:B------:R-:W-:Y:S01]  /*9e00*/  HMMA.16816.F32 R60, R8.reuse, R16, R60 ;  /* 0x00000010083c723c */ /* 0x040fe2000000183c */
[----:B------:R-:W-:Y:S01]  /*9e10*/  FADD.FTZ R4, R121, R4 ;  /* 0x0000000479047221 */ /* 0x000fe20000010000 */
[----:B------:R-:W1:Y:S04]  /*9e20*/  MUFU.EX2 R3, R3 ;  /* 0x0000000300037308 */ /* 0x000e680000000800 */
[----:B------:R3:W-:Y:S01]  /*9e30*/  MUFU.EX2 R15, R2 ;  /* 0x00000002000f7308 */ /* 0x0007e20000000800 */
[-CC-:B----4-:R-:W-:Y:S01]  /*9e40*/  FFMA.FTZ R12, R200, R0.reuse, -R5.reuse ;  /* 0x00000000c80c7223 */ /* 0x190fe20000010805 */
[----:B------:R-:W-:Y:S01]  /*9e50*/  HMMA.16816.F32 R52, R8, R18, R52 ;  /* 0x000000120834723c */ /* 0x000fe20000001834 */
[----:B------:R-:W4:Y:S01]  /*9e60*/  LDSM.16.MT88.4 R16, [R38+0x11000] ;  /* 0x011000002610783b */ /* 0x000f220000004200 */
[----:B--2---:R-:W-:Y:S01]  /*9e70*/  FFMA.FTZ R7, R204, R0, -R5 ;  /* 0x00000000cc077223 */ /* 0x004fe20000010805 */
[----:B------:R-:W-:Y:S01]  /*9e80*/  FADD.FTZ R5, R120, R4 ;  /* 0x0000000478057221 */ /* 0x000fe20000010000 */
[----:B------:R-:W-:Y:S01]  /*9e90*/  MUFU.EX2 R13, R13 ;  /* 0x0000000d000d7308 */ /* 0x000fe20000000800 */
[----:B-----5:R-:W-:-:S03]  /*9ea0*/  F2FP.F16.F32.PACK_AB R137, R40, R41 ;  /* 0x000000292889723e */ /* 0x020fc600000000ff */
[----:B------:R2:W5:Y:S01]  /*9eb0*/  MUFU.EX2 R14, R7 ;  /* 0x00000007000e7308 */ /* 0x0005620000000800 */
[----:B-1----:R-:W-:Y:S01]  /*9ec0*/  F2FP.F16.F32.PACK_AB R139, R3, R39 ;  /* 0x00000027038b723e */ /* 0x002fe200000000ff */
[C---:B------:R-:W-:Y:S01]  /*9ed0*/  HMMA.16816.F32 R48, R8.reuse, R20, R48 ;  /* 0x000000140830723c */ /* 0x040fe20000001830 */
[----:B---3--:R-:W-:Y:S01]  /*9ee0*/  FADD.FTZ R2, R117, R6 ;  /* 0x0000000675027221 */ /* 0x008fe20000010000 */
[----:B------:R-:W1:Y:S03]  /*9ef0*/  MUFU.EX2 R12, R12 ;  /* 0x0000000c000c7308 */ /* 0x000e660000000800 */
[----:B------:R-:W-:Y:S01]  /*9f00*/  FADD.FTZ R4, R113, R2 ;  /* 0x0000000271047221 */ /* 0x000fe20000010000 */
[----:B------:R-:W-:Y:S02]  /*9f10*/  FADD.FTZ R2, R108, R5 ;  /* 0x000000056c027221 */ /* 0x000fe40000010000 */
[----:B------:R-:W-:Y:S01]  /*9f20*/  HMMA.16816.F32 R20, R8, R22, R44 ;  /* 0x000000160814723c */ /* 0x000fe2000000182c */
[----:B------:R-:W-:Y:S01]  /*9f30*/  FADD.FTZ R0, R111, R4 ;  /* 0x000000046f007221 */ /* 0x000fe20000010000 */
[----:B------:R-:W-:Y:S01]  /*9f40*/  FADD.FTZ R2, R109, R2 ;  /* 0x000000026d027221 */ /* 0x000fe20000010000 */
[----:B--2---:R2:W3:Y:S01]  /*9f50*/  LDSM.16.MT88.4 R4, [R38+0x11800] ;  /* 0x011800002604783b */ /* 0x0044e20000004200 */
[----:B-----5:R-:W-:Y:S01]  /*9f60*/  F2FP.F16.F32.PACK_AB R136, R14, R15 ;  /* 0x0000000f0e88723e */ /* 0x020fe200000000ff */
[----:B------:R-:W-:Y:S01]  /*9f70*/  FADD.FTZ R0, R114, R0 ;  /* 0x0000000072007221 */ /* 0x000fe20000010000 */
[----:B------:R-:W-:Y:S01]  /*9f80*/  FADD.FTZ R2, R110, R2 ;  /* 0x000000026e027221 */ /* 0x000fe20000010000 */
[----:B-1----:R-:W-:-:S02]  /*9f90*/  F2FP.F16.F32.PACK_AB R138, R13, R12 ;  /* 0x0000000c0d8a723e */ /* 0x002fc400000000ff */
        /* <DEDUP_REMOVED lines=9> */
[C---:B----4-:R-:W-:Y:S02]  /*a030*/  HMMA.16816.F32 R32, R8.reuse, R16, R32 ;  /* 0x000000100820723c */ /* 0x050fe40000001820 */
[----:B------:R-:W-:Y:S01]  /*a040*/  FADD.FTZ R0, R100, R0 ;  /* 0x0000000064007221 */ /* 0x000fe20000010000 */
[----:B------:R-:W-:Y:S01]  /*a050*/  FADD.FTZ R2, R101, R2 ;  /* 0x0000000265027221 */ /* 0x000fe20000010000 */
[----:B--2---:R-:W-:Y:S02]  /*a060*/  MOV R38, R140 ;  /* 0x0000008c00267202 */ /* 0x004fe40000000f00 */
[----:B------:R-:W-:Y:S01]  /*a070*/  FADD.FTZ R0, R97, R0 ;  /* 0x0000000061007221 */ /* 0x000fe20000010000 */
[----:B------:R-:W-:Y:S01]  /*a080*/  FADD.FTZ R2, R93, R2 ;  /* 0x000000025d027221 */ /* 0x000fe20000010000 */
[----:B------:R-:W-:Y:S01]  /*a090*/  HMMA.16816.F32 R28, R8, R18, R28 ;  /* 0x00000012081c723c */ /* 0x000fe2000000181c */
[----:B------:R-:W-:Y:S01]  /*a0a0*/  ISETP.GT.AND P3, PT, R168, R38, PT ;  /* 0x00000026a800720c */ /* 0x000fe20003f64270 */
        /* <DEDUP_REMOVED lines=48> */
[----:B------:R-:W3:Y:S04]  /*a3b0*/  LD.E R2, desc[UR4][R134.64+0x170] ;  /* 0x0001700486027980 */ /* 0x000ee8000c101900 */
[----:B------:R-:W4:Y:S01]  /*a3c0*/  LDL.64 R172, [R1+0x10] ;  /* 0x0000100001ac7983 */ /* 0x000f220000100a00 */
[----:B------:R-:W-:-:S04]  /*a3d0*/  SHF.L.U32 R8, R8, 0x8, RZ ;  /* 0x0000000808087819 */ /* 0x000fc800000006ff */
[----:B------:R-:W-:Y:S02]  /*a3e0*/  IABS R6, R8 ;  /* 0x0000000800067213 */ /* 0x000fe40000000000 */
[----:B------:R-:W-:Y:S02]  /*a3f0*/  IABS R7, R84 ;  /* 0x0000005400077213 */ /* 0x000fe40000000000 */
[----:B---3--:R-:W-:-:S04]  /*a400*/  IABS R0, R2 ;  /* 0x0000000200007213 */ /* 0x008fc80000000000 */
[----:B------:R-:W3:Y:S08]  /*a410*/  I2F.RP R4, R0 ;  /* 0x0000000000047306 */ /* 0x000ef00000209400 */
[----:B---3--:R-:W3:Y:S02]  /*a420*/  MUFU.RCP R4, R4 ;  /* 0x0000000400047308 */ /* 0x008ee40000001000 */
[----:B---3--:R-:W-:-:S06]  /*a430*/  VIADD R4, R4, 0xffffffe ;  /* 0x0ffffffe04047836 */ /* 0x008fcc0000000000 */
[----:B------:R-:W3:Y:S01]  /*a440*/  F2I.FTZ.U32.TRUNC.NTZ R5, R4 ;  /* 0x0000000400057305 */ /* 0x000ee2000021f000 */
[----:B------:R-:W-:Y:S01]  /*a450*/  IABS R9, R2 ;  /* 0x0000000200097213 */ /* 0x000fe20000000000 */
[----:B---3--:R-:W-:Y:S02]  /*a460*/  IMAD.MOV R3, RZ, RZ, -R5 ;  /* 0x000000ffff037224 */ /* 0x008fe400078e0a05 */
        /* <DEDUP_REMOVED lines=19> */
[----:B------:R-:W-:Y:S02]  /*a5a0*/  @!P4 IADD3 R3, PT, PT, R3, 0x1, RZ ;  /* 0x000000010303c810 */ /* 0x000fe40007ffe0ff */
[----:B------:R-:W-:-:S03]  /*a5b0*/  ISETP.GE.AND P4, PT, R0, RZ, PT ;  /* 0x000000ff0000720c */ /* 0x000fc60003f86270 */
[----:B------:R-:W-:Y:S02]  /*a5c0*/  @P5 VIADD R3, R3, 0x1 ;  /* 0x0000000103035836 */ /* 0x000fe40000000000 */
[----:B------:R-:W-:Y:S02]  /*a5d0*/  @P6 IADD3 R4, PT, PT, R4, 0x1, RZ ;  /* 0x0000000104046810 */ /* 0x000fe40007ffe0ff */
[----:B------:R-:W-:Y:S02]  /*a5e0*/  ISETP.NE.AND P5, PT, R2, RZ, PT ;  /* 0x000000ff0200720c */ /* 0x000fe40003fa5270 */
[----:B------:R-:W-:Y:S01]  /*a5f0*/  @!P3 IMAD.MOV R3, RZ, RZ, -R3 ;  /* 0x000000ffff03b224 */ /* 0x000fe200078e0a03 */
[----:B------:R-:W-:-:S03]  /*a600*/  LOP3.LUT R0, RZ, R2, RZ, 0x33, !PT ;  /* 0x00000002ff007212 */ /* 0x000fc600078e33ff */
[----:B------:R-:W-:Y:S02]  /*a610*/  @!P4 IADD3 R4, PT, PT, -R4, RZ, RZ ;  /* 0x000000ff0404c210 */ /* 0x000fe40007ffe1ff */
[C---:B------:R-:W-:Y:S02]  /*a620*/  SEL R3, R0.reuse, R3, !P5 ;  /* 0x0000000300037207 */ /* 0x040fe40006800000 */
[----:B------:R-:W-:Y:S02]  /*a630*/  SEL R0, R0, R4, !P5 ;  /* 0x0000000400007207 */ /* 0x000fe40006800000 */
[----:B------:R-:W3:Y:S01]  /*a640*/  LD.E.64 R4, desc[UR4][R134.64+0x40] ;  /* 0x0000400486047980 */ /* 0x000ee2000c101b00 */
[----:B----4-:R-:W-:-:S04]  /*a650*/  IMAD.WIDE R8, R3, 0x4, R172 ;  /* 0x0000000403087825 */ /* 0x010fc800078e02ac */
[C---:B------:R-:W-:Y:S01]  /*a660*/  IMAD.WIDE R6, R0.reuse, 0x4, R172 ;  /* 0x0000000400067825 */ /* 0x040fe200078e02ac */
[----:B------:R4:W2:Y:S04]  /*a670*/  LD.E R10, desc[UR4][R8.64] ;  /* 0x00000004080a7980 */ /* 0x0008a8000c101900 */
[----:B------:R-:W2:Y:S04]  /*a680*/  LD.E R9, desc[UR4][R6.64] ;  /* 0x0000000406097980 */ /* 0x000ea8000c101900 */
[----:B------:R-:W2:Y:S01]  /*a690*/  LD.E.64 R6, desc[UR4][R134.64+0x28] ;  /* 0x0000280486067980 */ /* 0x000ea2000c101b00 */
[----:B------:R-:W-:-:S04]  /*a6a0*/  IMAD.IADD R0, R0, 0x1, -R3 ;  /* 0x0000000100007824 */ /* 0x000fc800078e0a03 */
[----:B------:R-:W-:-:S05]  /*a6b0*/  IMAD R2, R2, R0, -0x100 ;  /* 0xffffff0002027424 */ /* 0x000fca00078e0200 */
[----:B----4-:R-:W-:Y:S01]  /*a6c0*/  SHF.R.S32.HI R8, RZ, 0x1f, R2 ;  /* 0x0000001fff087819 */ /* 0x010fe20000011402 */
[-C--:B---3--:R-:W-:Y:S02]  /*a6d0*/  IMAD R0, R5, R2.reuse, RZ ;  /* 0x0000000205007224 */ /* 0x088fe400078e02ff */
[----:B------:R-:W-:-:S04]  /*a6e0*/  IMAD.WIDE.U32 R2, R4, R2, RZ ;  /* 0x0000000204027225 */ /* 0x000fc800078e00ff */
[----:B------:R-:W-:-:S04]  /*a6f0*/  IMAD R4, R4, R8, R0 ;  /* 0x0000000804047224 */ /* 0x000fc800078e0200 */
[----:B------:R-:W-:Y:S01]  /*a700*/  IMAD.IADD R3, R3, 0x1, R4 ;  /* 0x0000000103037824 */ /* 0x000fe200078e0204 */
[----:B--2---:R-:W-:-:S04]  /*a710*/  IADD3 R9, PT, PT, R10, -R9, RZ ;  /* 0x800000090a097210 */ /* 0x004fc80007ffe0ff */
        /* <DEDUP_REMOVED lines=10> */
.L_x_5978:
[----:B------:R-:W3:Y:S01]  /*a7c0*/  LD.E R0, desc[UR4][R134.64+0x40] ;  /* 0x0000400486007980 */ /* 0x000ee2000c101900 */
[----:B------:R-:W-:Y:S01]  /*a7d0*/  UMOV UR6, URZ ;  /* 0x000000ff00067c82 */ /* 0x000fe20008000000 */
[----:B-----5:R-:W-:Y:S01]  /*a7e0*/  IMAD.MOV.U32 R4, RZ, RZ, R174 ;  /* 0x000000ffff047224 */ /* 0x020fe200078e00ae */
[----:B------:R-:W-:Y:S01]  /*a7f0*/  IADD3 R2, P3, PT, RZ, -UR6, RZ ;  /* 0x80000006ff027c10 */ /* 0x000fe2000ff7e0ff */
[----:B------:R-:W-:Y:S02]  /*a800*/  IMAD.MOV.U32 R3, RZ, RZ, R169 ;  /* 0x000000ffff037224 */ /* 0x000fe400078e00a9 */
[----:B---3--:R-:W-:-:S04]  /*a810*/  IMAD.SHL.U32 R0, R0, 0x100, RZ ;  /* 0x0000010000007824 */ /* 0x008fc800078e00ff */
[----:B------:R-:W-:-:S05]  /*a820*/  IMAD.X R0, RZ, RZ, ~R0, P3 ;  /* 0x000000ffff007224 */ /* 0x000fca00018e0e00 */
[----:B------:R-:W-:-:S04]  /*a830*/  SHF.R.S64 R2, R2, 0x1f, R0 ;  /* 0x0000001f02027819 */ /* 0x000fc80000001000 */
[----:B------:R-:W-:-:S04]  /*a840*/  IADD3 R4, P3, PT, R2, R4, RZ ;  /* 0x0000000402047210 */ /* 0x000fc80007f7e0ff */
[----:B------:R-:W-:-:S05]  /*a850*/  LEA.HI.X.SX32 R3, R0, R3, 0x1, P3 ;  /* 0x0000000300037211 */ /* 0x000fca00018f0eff */
[----:B------:R3:W-:Y:S04]  /*a860*/  STL [R1+0x1c], R3 ;  /* 0x00001c0301007387 */ /* 0x0007e80000100800 */
[----:B------:R3:W-:Y:S02]  /*a870*/  STL [R1+0x20], R4 ;  /* 0x0000200401007387 */ /* 0x0007e40000100800 */
.L_x_5979:
[----:B------:R-:W-:Y:S05]  /*a880*/  BSYNC.RECONVERGENT B0 ;  /* 0x0000000000007941 */ /* 0x000fea0003800200 */
.L_x_5977:
[----:B------:R-:W3:Y:S04]  /*a890*/  LDL R6, [R1+0x20] ;  /* 0x0000200001067983 */ /* 0x000ee80000100800 */
[----:B------:R-:W5:Y:S04]  /*a8a0*/  LDL R7, [R1+0x1c] ;  /* 0x00001c0001077983 */ /* 0x000f680000100800 */
[----:B------:R-:W2:Y:S04]  /*a8b0*/  LDL.LU R16, [R1+0x5c] ;  /* 0x00005c0001107983 */ /* 0x000ea80000300800 */
[----:B------:R-:W4:Y:S04]  /*a8c0*/  LDL R15, [R1+0x8] ;  /* 0x00000800010f7983 */ /* 0x000f280000100800 */
[----:B------:R-:W2:Y:S04]  /*a8d0*/  LDL R12, [R1+0x18] ;  /* 0x00001800010c7983 */ /* 0x000ea80000100800 */
[----:B------:R-:W4:Y:S01]  /*a8e0*/  LDL.LU R10, [R1+0x50] ;  /* 0x00005000010a7983 */ /* 0x000f220000300800 */
[C---:B------:R-:W-:Y:S01]  /*a8f0*/  IMAD.SHL.U32 R14, R210.reuse, 0x20, RZ ;  /* 0x00000020d20e7824 */ /* 0x040fe200078e00ff */
[----:B------:R-:W-:-:S04]  /*a900*/  SHF.L.U64.HI R0, R210, 0x5, R211 ;  /* 0x00000005d2007819 */ /* 0x000fc800000102d3 */
[----:B---3--:R-:W-:-:S04]  /*a910*/  IADD3 R4, P3, PT, R14, R6, RZ ;  /* 0x000000060e047210 */ /* 0x008fc80007f7e0ff */
[-C--:B------:R-:W-:Y:S01]  /*a920*/  IADD3 R2, P4, PT, R4, R14.reuse, RZ ;  /* 0x0000000e04027210 */ /* 0x080fe20007f9e0ff */
[----:B-----5:R-:W-:Y:S01]  /*a930*/  IMAD.X R5, R0, 0x1, R7, P3 ;  /* 0x0000000100057824 */ /* 0x020fe200018e0607 */
[----:B------:R-:W-:Y:S01]  /*a940*/  @!PT LDS RZ, [RZ] ;  /* 0x00000000fffff984 */ /* 0x000fe20000000800 */
[----:B------:R-:W-:Y:S01]  /*a950*/  @!PT LDS RZ, [RZ] ;  /* 0x00000000fffff984 */ /* 0x000fe20000000800 */
[----:B------:R-:W-:Y:S01]  /*a960*/  @!PT LDS RZ, [RZ] ;  /* 0x00000000fffff984 */ /* 0x000fe20000000800 */
[----:B------:R3:W-:Y:S02]  /*a970*/  LDGSTS.E.BYPASS.LTC128B.128 [R229+0xa000], desc[UR4][R6.64] ;  /* 0x0a00000006e57fae */ /* 0x0007e4000b981a04 */
[----:B------:R-:W-:Y:S02]  /*a980*/  IADD3 R8, P3, PT, R2, R14, RZ ;  /* 0x0000000e02087210 */ /* 0x000fe40007f7e0ff */
[----:B------:R-:W-:Y:S01]  /*a990*/  IADD3.X R3, PT, PT, R5, R0, RZ, P4, !PT ;  /* 0x0000000005037210 */ /* 0x000fe200027fe4ff */
[----:B------:R5:W-:Y:S04]  /*a9a0*/  LDGSTS.E.BYPASS.LTC128B.128 [R229+0xa800], desc[UR4][R4.64] ;  /* 0x0a80000004e57fae */ /* 0x000be8000b981a04 */
[----:B------:R-:W-:Y:S01]  /*a9b0*/  IMAD.X R9, R3, 0x1, R0, P3 ;  /* 0x0000000103097824 */ /* 0x000fe200018e0600 */
[----:B--2---:R-:W-:Y:S01]  /*a9c0*/  MOV R30, R12 ;  /* 0x0000000c001e7202 */ /* 0x004fe20000000f00 */
[----:B------:R2:W-:Y:S01]  /*a9d0*/  LDGSTS.E.BYPASS.LTC128B.128 [R229+0xb000], desc[UR4][R2.64] ;  /* 0x0b00000002e57fae */ /* 0x0005e2000b981a04 */
[----:B----4-:R-:W-:Y:S01]  /*a9e0*/  IMAD.MOV.U32 R31, RZ, RZ, R10 ;  /* 0x000000ffff1f7224 */ /* 0x010fe200078e000a */
[----:B------:R-:W-:-:S02]  /*a9f0*/  IADD3 R10, P4, PT, R8, R14, RZ ;  /* 0x0000000e080a7210 */ /* 0x000fc40007f9e0ff */
[----:B------:R-:W-:Y:S02]  /*aa00*/  LDGSTS.E.BYPASS.LTC128B.128 [R229+0xb800], desc[UR4][R8.64] ;  /* 0x0b80000008e57fae */ /* 0x000fe4000b981a04 */
[----:B------:R-:W-:Y:S02]  /*aa10*/  IADD3 R12, P3, PT, R10, R14, RZ ;  /* 0x0000000e0a0c7210 */ /* 0x000fe40007f7e0ff */
[----:B------:R-:W-:-:S05]  /*aa20*/  IADD3.X R11, PT, PT, R9, R0, RZ, P4, !PT ;  /* 0x00000000090b7210 */ /* 0x000fca00027fe4ff */
[--C-:B------:R-:W-:Y:S01]  /*aa30*/  IMAD.X R13, R11, 0x1, R0.reuse, P3 ;  /* 0x000000010b0d7824 */ /* 0x100fe200018e0600 */
[-C--:B---3--:R-:W-:Y:S01]  /*aa40*/  IADD3 R6, P4, PT, R12, R14.reuse, RZ ;  /* 0x0000000e0c067210 */ /* 0x088fe20007f9e0ff */
[----:B------:R3:W-:Y:S04]  /*aa50*/  LDGSTS.E.BYPASS.LTC128B.128 [R229+0xc000], desc[UR4][R10.64] ;  /* 0x0c0000000ae57fae */ /* 0x0007e8000b981a04 */
[----:B------:R-:W-:Y:S01]  /*aa60*/  IMAD.X R7, R13, 0x1, R0, P4 ;  /* 0x000000010d077824 */ /* 0x000fe200020e0600 */
[----:B-----5:R-:W-:Y:S01]  /*aa70*/  IADD3 R4, P3, PT, R6, R14, RZ ;  /* 0x0000000e06047210 */ /* 0x020fe20007f7e0ff */
[----:B------:R4:W-:Y:S03]  /*aa80*/  LDGSTS.E.BYPASS.LTC128B.128 [R229+0xc800], desc[UR4][R12.64] ;  /* 0x0c8000000ce57fae */ /* 0x0009e6000b981a04 */
[----:B------:R-:W-:Y:S01]  /*aa90*/  IADD3.X R5, PT, PT, R7, R0, RZ, P3, !PT ;  /* 0x0000000007057210 */ /* 0x000fe20001ffe4ff */
[----:B------:R5:W-:Y:S01]  /*aaa0*/  LDGSTS.E.BYPASS.LTC128B.128 [R229+0xd000], desc[UR4][R6.64] ;  /* 0x0d00000006e57fae */ /* 0x000be2000b981a04 */
[----:B--2---:R-:W-:-:S03]  /*aab0*/  IADD3 R2, P4, PT, R4, R14, RZ ;  /* 0x0000000e04027210 */ /* 0x004fc60007f9e0ff */
[----:B------:R2:W-:Y:S02]  /*aac0*/  LDGSTS.E.BYPASS.LTC128B.128 [R229+0xd800], desc[UR4][R4.64] ;  /* 0x0d80000004e57fae */ /* 0x0005e4000b981a04 */
[----:B------:R-:W-:-:S05]  /*aad0*/  IMAD.X R3, R5, 0x1, R0, P4 ;  /* 0x0000000105037824 */ /* 0x000fca00020e0600 */
[----:B------:R1:W-:Y:S01]  /*aae0*/  LDGSTS.E.BYPASS.LTC128B.128 [R229+0xe000], desc[UR4][R2.64] ;  /* 0x0e00000002e57fae */ /* 0x0003e2000b981a04 */
[----:B---3--:R-:W-:-:S05]  /*aaf0*/  IADD3 R10, P3, PT, R2, R14, RZ ;  /* 0x0000000e020a7210 */ /* 0x008fca0007f7e0ff */
[----:B------:R-:W-:Y:S01]  /*ab00*/  IMAD.X R11, R3, 0x1, R0, P3 ;  /* 0x00000001030b7824 */ /* 0x000fe200018e0600 */
[----:B----4-:R-:W-:-:S04]  /*ab10*/  IADD3 R12, P4, PT, R10, R14, RZ ;  /* 0x0000000e0a0c7210 */ /* 0x010fc80007f9e0ff */
[----:B------:R-:W-:Y:S01]  /*ab20*/  IADD3 R8, P3, PT, R12, R14, RZ ;  /* 0x0000000e0c087210 */ /* 0x000fe20007f7e0ff */
[----:B------:R3:W-:Y:S01]  /*ab30*/  LDGSTS.E.BYPASS.LTC128B.128 [R229+0xe800], desc[UR4][R10.64] ;  /* 0x0e8000000ae57fae */ /* 0x0007e2000b981a04 */
[----:B------:R-:W-:Y:S02]  /*ab40*/  IADD3.X R13, PT, PT, R11, R0, RZ, P4, !PT ;  /* 0x000000000b0d7210 */ /* 0x000fe400027fe4ff */
[----:B-----5:R-:W-:-:S03]  /*ab50*/  IADD3 R6, P4, PT, R8, R14, RZ ;  /* 0x0000000e08067210 */ /* 0x020fc60007f9e0ff */
[--C-:B------:R-:W-:Y:S01]  /*ab60*/  IMAD.X R9, R13, 0x1, R0.reuse, P3 ;  /* 0x000000010d097824 */ /* 0x100fe200018e0600 */
[-C--:B--2---:R-:W-:Y:S01]  /*ab70*/  IADD3 R4, P3, PT, R6, R14.reuse, RZ ;  /* 0x0000000e06047210 */ /* 0x084fe20007f7e0ff */
[----:B------:R2:W-:Y:S02]  /*ab80*/  LDGSTS.E.BYPASS.LTC128B.128 [R229+0xf000], desc[UR4][R12.64] ;  /* 0x0f0000000ce57fae */ /* 0x0005e4000b981a04 */
[--C-:B------:R-:W-:Y:S01]  /*ab90*/  IMAD.X R7, R9, 0x1, R0.reuse, P4 ;  /* 0x0000000109077824 */ /* 0x100fe200020e0600 */
[----:B-1----:R-:W-:Y:S01]  /*aba0*/  IADD3 R2, P4, PT, R4, R14, RZ ;  /* 0x0000000e04027210 */ /* 0x002fe20007f9e0ff */
[----:B------:R-:W-:Y:S03]  /*abb0*/  LDGSTS.E.BYPASS.LTC128B.128 [R229+0xf800], desc[UR4][R8.64] ;  /* 0x0f80000008e57fae */ /* 0x000fe6000b981a04 */
[----:B------:R-:W-:Y:S01]  /*abc0*/  IADD3.X R5, PT, PT, R7, R0, RZ, P3, !PT ;  /* 0x0000000007057210 */ /* 0x000fe20001ffe4ff */
[----:B------:R-:W-:Y:S04]  /*abd0*/  LDGSTS.E.BYPASS.LTC128B.128 [R229+0x10000], desc[UR4][R6.64] ;  /* 0x1000000006e57fae */ /* 0x000fe8000b981a04 */
[----:B------:R-:W-:Y:S01]  /*abe0*/  IMAD.X R3, R5, 0x1, R0, P4 ;  /* 0x0000000105037824 */ /* 0x000fe200020e0600 */
[----:B------:R1:W-:Y:S01]  /*abf0*/  LDGSTS.E.BYPASS.LTC128B.128 [R229+0x10800], desc[UR4][R4.64] ;  /* 0x1080000004e57fae */ /* 0x0003e2000b981a04 */
[----:B------:R-:W-:-:S03]  /*ac00*/  IMAD.MOV.U32 R29, RZ, RZ, R15 ;  /* 0x000000ffff1d7224 */ /* 0x000fc600078e000f */
[----:B------:R-:W-:Y:S01]  /*ac10*/  LDGSTS.E.BYPASS.LTC128B.128 [R229+0x11000], desc[UR4][R2.64] ;  /* 0x1100000002e57fae */ /* 0x000fe2000b981a04 */
[----:B---3--:R-:W-:-:S05]  /*ac20*/  IADD3 R10, P3, PT, R2, R14, RZ ;  /* 0x0000000e020a7210 */ /* 0x008fca0007f7e0ff */
[----:B------:R-:W-:Y:S02]  /*ac30*/  IMAD.X R11, R3, 0x1, R0, P3 ;  /* 0x00000001030b7824 */ /* 0x000fe400018e0600 */
[----:B------:R-:W-:-:S03]  /*ac40*/  IMAD.MOV.U32 R28, RZ, RZ, R16 ;  /* 0x000000ffff1c7224 */ /* 0x000fc600078e0010 */
[----:B------:R3:W-:Y:S04]  /*ac50*/  LDGSTS.E.BYPASS.LTC128B.128 [R229+0x11800], desc[UR4][R10.64] ;  /* 0x118000000ae57fae */ /* 0x0007e8000b981a04 */
[----:B--2---:R-:W-:Y:S04]  /*ac60*/  LDSM.16.M88.4 R12, [R133+0x3800] ;  /* 0x00380000850c783b */ /* 0x004fe80000000200 */
[----:B------:R-:W-:Y:S04]  /*ac70*/  LDSM.16.M88.4 R16, [R133+0x3000] ;  /* 0x003000008510783b */ /* 0x000fe80000000200 */
[----:B-1----:R-:W1:Y:S04]  /*ac80*/  LDSM.16.M88.4 R4, [R223] ;  /* 0x00000000df04783b */ /* 0x002e680000000200 */
[----:B------:R-:W2:Y:S04]  /*ac90*/  LDSM.16.M88.4 R24, [R133+0x2000] ;  /* 0x002000008518783b */ /* 0x000ea80000000200 */
[----:B------:R-:W4:Y:S04]  /*aca0*/  LDSM.16.M88.4 R20, [R133+0x2800] ;  /* 0x002800008514783b */ /* 0x000f280000000200 */
[----:B------:R-:W-:Y:S04]  /*acb0*/  LDSM.16.M88.4 R56, [R133+0x4800] ;  /* 0x004800008538783b */ /* 0x000fe80000000200 */
[----:B---3--:R-:W3:Y:S04]  /*acc0*/  LDSM.16.M88.4 R8, [R133+0x4000] ;  /* 0x004000008508783b */ /* 0x008ee80000000200 */
[----:B------:R-:W5:Y:S01]  /*acd0*/  LDSM.16.M88.4 R52, [R133+0x5000] ;  /* 0x005000008534783b */ /* 0x000f620000000200 */
[----:B------:R-:W-:Y:S01]  /*ace0*/  MOV R119, R30 ;  /* 0x0000001e00777202 */ /* 0x000fe20000000f00 */
[----:B------:R-:W-:-:S02]  /*acf0*/  IMAD.MOV.U32 R118, RZ, RZ, R29 ;  /* 0x000000ffff767224 */ /* 0x000fc400078e001d */
[----:B------:R-:W-:Y:S01]  /*ad00*/  IMAD.MOV.U32 R132, RZ, RZ, R28 ;  /* 0x000000ffff847224 */ /* 0x000fe200078e001c */
[----:B------:R-:W-:Y:S04]  /*ad10*/  LDSM.16.M88.4 R40, [R133+0x7000] ;  /* 0x007000008528783b */ /* 0x000fe80000000200 */
[----:B------:R-:W-:Y:S04]  /*ad20*/  LDSM.16.M88.4 R48, [R133+0x5800] ;  /* 0x005800008530783b */ /* 0x000fe80000000200 */
[----:B------:R-:W-:Y:S04]  /*ad30*/  LDSM.16.M88.4 R60, [R133+0x6000] ;  /* 0x00600000853c783b */ /* 0x000fe80000000200 */
[----:B------:R-:W-:Y:S01]  /*ad40*/  LDSM.16.M88.4 R44, [R133+0x6800] ;  /* 0x00680000852c783b */ /* 0x000fe20000000200 */
[C---:B-1----:R-:W-:Y:S03]  /*ad50*/  HMMA.16816.F32 R76, R4.reuse, R12, RZ ;  /* 0x0000000c044c723c */ /* 0x042fe600000018ff */
[----:B------:R-:W-:Y:S04]  /*ad60*/  LDSM.16.M88.4 R32, [R133+0x7800] ;  /* 0x007800008520783b */ /* 0x000fe80000000200 */
[----:B------:R-:W0:Y:S01]  /*ad70*/  LDGDEPBAR ;  /* 0x00000000000079af */ /* 0x000e220000000000 */
[C---:B------:R-:W-:Y:S03]  /*ad80*/  HMMA.16816.F32 R72, R4.reuse, R14, RZ ;  /* 0x0000000e0448723c */ /* 0x040fe600000018ff */
[----:B------:R-:W-:Y:S04]  /*ad90*/  LDSM.16.M88.4 R12, [R31] ;  /* 0x000000001f0c783b */ /* 0x000fe80000000200 */
[----:B------:R-:W1:Y:S01]  /*ada0*/  LDSM.16.M88.4 R28, [R66+0x2000] ;  /* 0x00200000421c783b */ /* 0x000e620000000200 */
[C---:B------:R-:W-:Y:S08]  /*adb0*/  HMMA.16816.F32 R84, R4.reuse, R16, RZ ;  /* 0x000000100454723c */ /* 0x040ff000000018ff */
[C---:B------:R-:W-:Y:S01]  /*adc0*/  HMMA.16816.F32 R80, R4.reuse, R18, RZ ;  /* 0x000000120450723c */ /* 0x040fe200000018ff */
[----:B------:R-:W1:Y:S07]  /*add0*/  LDSM.16.M88.4 R16, [R133+0x9000] ;  /* 0x009000008510783b */ /* 0x000e6e0000000200 */
[C---:B--2---:R-:W-:Y:S08]  /*ade0*/  HMMA.16816.F32 R100, R4.reuse, R24, RZ ;  /* 0x000000180464723c */ /* 0x044ff000000018ff */
[C---:B------:R-:W-:Y:S01]  /*adf0*/  HMMA.16816.F32 R104, R4.reuse, R26, RZ ;  /* 0x0000001a0468723c */ /* 0x040fe200000018ff */
[----:B------:R-:W2:Y:S07]  /*ae00*/  LDSM.16.M88.4 R24, [R133+0x8000] ;  /* 0x008000008518783b */ /* 0x000eae0000000200 */
[C---:B----4-:R-:W-:Y:S08]  /*ae10*/  HMMA.16816.F32 R96, R4.reuse, R20, RZ ;  /* 0x000000140460723c */ /* 0x050ff000000018ff */
[C---:B------:R-:W-:Y:S01]  /*ae20*/  HMMA.16816.F32 R92, R4.reuse, R22, RZ ;  /* 0x00000016045c723c */ /* 0x040fe200000018ff */
[----:B------:R-:W4:Y:S07]  /*ae30*/  LDSM.16.M88.4 R20, [R133+0x8800] ;  /* 0x008800008514783b */ /* 0x000f2e0000000200 */
[C---:B---3--:R-:W-:Y:S08]  /*ae40*/  HMMA.16816.F32 R68, R4.reuse, R8, RZ ;  /* 0x000000080444723c */ /* 0x048ff000000018ff */
[C---:B------:R-:W-:Y:S01]  /*ae50*/  HMMA.16816.F32 R88, R4.reuse, R10, RZ ;  /* 0x0000000a0458723c */ /* 0x040fe200000018ff */
[----:B------:R-:W3:Y:S07]  /*ae60*/  LDSM.16.M88.4 R8, [R133+0x9800] ;  /* 0x009800008508783b */ /* 0x000eee0000000200 */
[C---:B------:R-:W-:Y:S08]  /*ae70*/  HMMA.16816.F32 R108, R4.reuse, R56, RZ ;  /* 0x00000038046c723c */ /* 0x040ff000000018ff */
[C---:B------:R-:W-:Y:S01]  /*ae80*/  HMMA.16816.F32 R112, R4.reuse, R58, RZ ;  /* 0x0000003a0470723c */ /* 0x040fe200000018ff */
[----:B------:R-:W3:Y:S07]  /*ae90*/  LDSM.16.M88.4 R56, [R66+0x2800] ;  /* 0x002800004238783b */ /* 0x000eee0000000200 */
[C---:B-----5:R-:W-:Y:S08]  /*aea0*/  HMMA.16816.F32 R120, R4.reuse, R52, RZ ;  /* 0x000000340478723c */ /* 0x060ff000000018ff */
[----:B------:R-:W-:Y:S01]  /*aeb0*/  HMMA.16816.F32 R124, R4, R54, RZ ;  /* 0x00000036047c723c */ /* 0x000fe200000018ff */
[----:B------:R-:W5:Y:S07]  /*aec0*/  LDSM.16.M88.4 R52, [R66+0x3000] ;  /* 0x003000004234783b */ /* 0x000f6e0000000200 */
[----:B-1----:R-:W-:Y:S08]  /*aed0*/  HMMA.16816.F32 R100, R12, R28, R100 ;  /* 0x0000001c0c64723c */ /* 0x002ff00000001864 */
[C---:B------:R-:W-:Y:S08]  /*aee0*/  HMMA.16816.F32 R232, R4.reuse, R16, RZ ;  /* 0x0000001004e8723c */ /* 0x040ff000000018ff */
[----:B------:R-:W-:Y:S08]  /*aef0*/  HMMA.16816.F32 R240, R4, R18, RZ ;  /* 0x0000001204f0723c */ /* 0x000ff000000018ff */
[----:B------:R-:W-:Y:S01]  /*af00*/  HMMA.16816.F32 R16, R12, R30, R104 ;  /* 0x0000001e0c10723c */ /* 0x000fe20000001868 */
[----:B------:R-:W-:Y:S07]  /*af10*/  LDSM.16.M88.4 R28, [R66+0x7000] ;  /* 0x00700000421c783b */ /* 0x000fee0000000200 */
[C---:B------:R-:W-:Y:S08]  /*af20*/  HMMA.16816.F32 R184, R4.reuse, R40, RZ ;  /* 0x0000002804b8723c */ /* 0x040ff000000018ff */
        /* <DEDUP_REMOVED lines=10> */
[C---:B------:R-:W-:Y:S01]  /*afd0*/  HMMA.16816.F32 R192, R4.reuse, R34, RZ ;  /* 0x0000002204c0723c */ /* 0x040fe200000018ff */
[----:B------:R-:W-:Y:S07]  /*afe0*/  LDSM.16.M88.4 R32, [R66+0x7800] ;  /* 0x007800004220783b */ /* 0x000fee0000000200 */
[C---:B--2---:R-:W-:Y:S08]  /*aff0*/  HMMA.16816.F32 R200, R4.reuse, R24, RZ ;  /* 0x0000001804c8723c */ /* 0x044ff000000018ff */
[C---:B------:R-:W-:Y:S01]  /*b000*/  HMMA.16816.F32 R204, R4.reuse, R26, RZ ;  /* 0x0000001a04cc723c */ /* 0x040fe200000018ff */
[----:B------:R-:W2:Y:S07]  /*b010*/  LDSM.16.M88.4 R24, [R66+0x4800] ;  /* 0x004800004218783b */ /* 0x000eae0000000200 */
[C---:B----4-:R-:W-:Y:S08]  /*b020*/  HMMA.16816.F32 R212, R4.reuse, R20, RZ ;  /* 0x0000001404d4723c */ /* 0x050ff000000018ff */
[C---:B------:R-:W-:Y:S01]  /*b030*/  HMMA.16816.F32 R216, R4.reuse, R22, RZ ;  /* 0x0000001604d8723c */ /* 0x040fe200000018ff */
[----:B------:R-:W4:Y:S07]  /*b040*/  LDSM.16.M88.4 R20, [R66+0x5000] ;  /* 0x005000004214783b */ /* 0x000f2e0000000200 */
[----:B---3--:R-:W-:Y:S01]  /*b050*/  HMMA.16816.F32 R244, R4, R8, RZ ;  /* 0x0000000804f4723c */ /* 0x008fe200000018ff */
[----:B------:R-:W-:Y:S01]  /*b060*/  MOV R9, R18 ;  /* 0x0000001200097202 */ /* 0x000fe20000000f00 */
[----:B------:R-:W-:-:S06]  /*b070*/  IMAD.MOV.U32 R8, RZ, RZ, R19 ;  /* 0x000000ffff087224 */ /* 0x000fcc00078e0013 */
[----:B------:R-:W-:Y:S01]  /*b080*/  HMMA.16816.F32 R248, R4, R10, RZ ;  /* 0x0000000a04f8723c */ /* 0x000fe200000018ff */
[----:B------:R-:W-:Y:S01]  /*b090*/  MOV R7, R100 ;  /* 0x0000006400077202 */ /* 0x000fe20000000f00 */
[----:B------:R-:W-:Y:S01]  /*b0a0*/  IMAD.MOV.U32 R5, RZ, RZ, R102 ;  /* 0x000000ffff057224 */ /* 0x000fe200078e0066 */
[----:B------:R-:W-:Y:S01]  /*b0b0*/  MOV R4, R103 ;  /* 0x0000006700047202 */ /* 0x000fe20000000f00 */
[----:B------:R-:W-:Y:S02]  /*b0c0*/  IMAD.MOV.U32 R6, RZ, RZ, R101 ;  /* 0x000000ffff067224 */ /* 0x000fe400078e0065 */
[----:B------:R-:W-:Y:S02]  /*b0d0*/  IMAD.MOV.U32 R11, RZ, RZ, R16 ;  /* 0x000000ffff0b7224 */ /* 0x000fe400078e0010 */
[----:B------:R-:W-:Y:S01]  /*b0e0*/  IMAD.MOV.U32 R10, RZ, RZ, R17 ;  /* 0x000000ffff0a7224 */ /* 0x000fe200078e0011 */
[----:B------:R-:W-:Y:S01]  /*b0f0*/  HMMA.16816.F32 R236, R12, R56, R96 ;  /* 0x000000380cec723c */ /* 0x000fe20000001860 */
[----:B------:R-:W-:Y:S01]  /*b100*/  MOV R56, R5 ;  /* 0x0000000500387202 */ /* 0x000fe20000000f00 */
[----:B------:R-:W-:-:S06]  /*b110*/  IMAD.MOV.U32 R57, RZ, RZ, R4 ;  /* 0x000000ffff397224 */ /* 0x000fcc00078e0004 */
[----:B------:R-:W-:Y:S01]  /*b120*/  HMMA.16816.F32 R16, R12, R58, R92 ;  /* 0x0000003a0c10723c */ /* 0x000fe2000000185c */
[----:B------:R-:W-:Y:S02]  /*b130*/  IMAD.MOV.U32 R94, RZ, RZ, R7 ;  /* 0x000000ffff5e7224 */ /* 0x000fe400078e0007 */
[----:B------:R-:W-:-:S05]  /*b140*/  IMAD.MOV.U32 R95, RZ, RZ, R6 ;  /* 0x000000ffff5f7224 */ /* 0x000fca00078e0006 */
[----:B-----5:R-:W-:-:S15]  /*b150*/  HMMA.16816.F32 R4, R12, R52, R84 ;  /* 0x000000340c04723c */ /* 0x020fde0000001854 */
[----:B------:R-:W-:-:S04]  /*b160*/  NOP ;  /* 0x0000000000007918 */ /* 0x000fc80000000000 */
[----:B------:R-:W-:Y:S01]  /*b170*/  MOV R252, R4 ;  /* 0x0000000400fc7202 */ /* 0x000fe20000000f00 */
[----:B------:R-:W-:Y:S01]  /*b180*/  IMAD.MOV.U32 R231, RZ, RZ, R5 ;  /* 0x000000ffffe77224 */ /* 0x000fe200078e0005 */
[----:B------:R-:W-:Y:S01]  /*b190*/  MOV R230, R6 ;  /* 0x0000000600e67202 */ /* 0x000fe20000000f00 */
[----:B------:R-:W-:Y:S02]  /*b1a0*/  IMAD.MOV.U32 R228, RZ, RZ, R7 ;  /* 0x000000ffffe47224 */ /* 0x000fe400078e0007 */
[----:B------:R-:W-:Y:S01]  /*b1b0*/  HMMA.16816.F32 R4, R12, R54, R80 ;  /* 0x000000360c04723c */ /* 0x000fe20000001850 */
[----:B------:R-:W-:Y:S01]  /*b1c0*/  IMAD.MOV.U32 R222, RZ, RZ, R16 ;  /* 0x000000ffffde7224 */ /* 0x000fe200078e0010 */
[----:B------:R-:W-:Y:S01]  /*b1d0*/  MOV R3, R17 ;  /* 0x0000001100037202 */ /* 0x000fe20000000f00 */
[----:B------:R-:W-:Y:S02]  /*b1e0*/  IMAD.MOV.U32 R2, RZ, RZ, R18 ;  /* 0x000000ffff027224 */ /* 0x000fe400078e0012 */
[----:B------:R-:W-:-:S02]  /*b1f0*/  IMAD.MOV.U32 R0, RZ, RZ, R19 ;  /* 0x000000ffff007224 */ /* 0x000fc400078e0013 */
[----:B------:R-:W-:Y:S01]  /*b200*/  LDSM.16.M88.4 R16, [R66+0x5800] ;  /* 0x005800004210783b */ /* 0x000fe20000000200 */
[----:B------:R-:W-:Y:S01]  /*b210*/  MOV R58, R11 ;  /* 0x0000000b003a7202 */ /* 0x000fe20000000f00 */
[----:B------:R-:W-:Y:S01]  /*b220*/  IMAD.MOV.U32 R59, RZ, RZ, R10 ;  /* 0x000000ffff3b7224 */ /* 0x000fe200078e000a */
[----:B------:R-:W-:Y:S01]  /*b230*/  MOV R93, R8 ;  /* 0x00000008005d7202 */ /* 0x000fe20000000f00 */
[----:B------:R-:W-:Y:S02]  /*b240*/  IMAD.MOV.U32 R92, RZ, RZ, R9 ;  /* 0x000000ffff5c7224 */ /* 0x000fe400078e0009 */
[----:B------:R-:W-:Y:S06]  /*b250*/  LDSM.16.M88.4 R8, [R66+0x6000] ;  /* 0x006000004208783b */ /* 0x000fec0000000200 */
[----:B------:R-:W-:Y:S01]  /*b260*/  MOV R55, R6 ;  /* 0x0000000600377202 */ /* 0x000fe20000000f00 */
[----:B------:R-:W-:Y:S01]  /*b270*/  IMAD.MOV.U32 R54, RZ, RZ, R7 ;  /* 0x000000ffff367224 */ /* 0x000fe200078e0007 */
[----:B------:R-:W-:Y:S01]  /*b280*/  MOV R53, R4 ;  /* 0x0000000400357202 */ /* 0x000fe20000000f00 */
[----:B------:R-:W-:-:S02]  /*b290*/  IMAD.MOV.U32 R52, RZ, RZ, R5 ;  /* 0x000000ffff347224 */ /* 0x000fc400078e0005 */
[----:B------:R-:W3:Y:S01]  /*b2a0*/  LDSM.16.M88.4 R4, [R66+0x6800] ;  /* 0x006800004204783b */ /* 0x000ee20000000200 */
[C---:B-1----:R-:W-:Y:S08]  /*b2b0*/  HMMA.16816.F32 R96, R12.reuse, R62, R88 ;  /* 0x0000003e0c60723c */ /* 0x042ff00000001858 */
[C---:B------:R-:W-:Y:S08]  /*b2c0*/  HMMA.16816.F32 R44, R12.reuse, R60, R68 ;  /* 0x0000003c0c2c723c */ /* 0x040ff00000001844 */
[C---:B--2---:R-:W-:Y:S08]  /*b2d0*/  HMMA.16816.F32 R88, R12.reuse, R24, R108 ;  /* 0x000000180c58723c */ /* 0x044ff0000000186c */
[C---:B------:R-:W-:Y:S01]  /*b2e0*/  HMMA.16816.F32 R80, R12.reuse, R26, R112 ;  /* 0x0000001a0c50723c */ /* 0x040fe20000001870 */
[----:B------:R-:W-:Y:S01]  /*b2f0*/  MOV R112, R58 ;  /* 0x0000003a00707202 */ /* 0x000fe20000000f00 */
[----:B------:R-:W-:Y:S01]  /*b300*/  IMAD.MOV.U32 R113, RZ, RZ, R59 ;  /* 0x000000ffff717224 */ /* 0x000fe200078e003b */
[----:B------:R-:W-:Y:S01]  /*b310*/  MOV R114, R92 ;  /* 0x0000005c00727202 */ /* 0x000fe20000000f00 */
[----:B------:R-:W-:Y:S01]  /*b320*/  IMAD.MOV.U32 R115, RZ, RZ, R93 ;  /* 0x000000ffff737224 */ /* 0x000fe200078e005d */
[----:B------:R-:W1:Y:S03]  /*b330*/  LDSM.16.M88.4 R24, [R66+0x8000] ;  /* 0x008000004218783b */ /* 0x000e660000000200 */
[----:B----4-:R-:W-:Y:S01]  /*b340*/  HMMA.16816.F32 R68, R12, R20, R120 ;  /* 0x000000140c44723c */ /* 0x010fe20000001878 */
[----:B------:R-:W-:Y:S01]  /*b350*/  MOV R122, R56 ;  /* 0x00000038007a7202 */ /* 0x000fe20000000f00 */
[----:B------:R-:W-:Y:S01]  /*b360*/  IMAD.MOV.U32 R123, RZ, RZ, R57 ;  /* 0x000000ffff7b7224 */ /* 0x000fe200078e0039 */
[----:B------:R-:W-:Y:S01]  /*b370*/  MOV R120, R94 ;  /* 0x0000005e00787202 */ /* 0x000fe20000000f00 */
[----:B------:R-:W-:-:S04]  /*b380*/  IMAD.MOV.U32 R121, RZ, RZ, R95 ;  /* 0x000000ffff797224 */ /* 0x000fc800078e005f */
[----:B---3--:R-:W-:Y:S01]  /*b390*/  HMMA.16816.F32 R108, R12, R4, R188 ;  /* 0x000000040c6c723c */ /* 0x008fe200000018bc */
[----:B------:R-:W-:Y:S01]  /*b3a0*/  IMAD.MOV.U32 R191, RZ, RZ, R0 ;  /* 0x000000ffffbf7224 */ /* 0x000fe200078e0000 */
[----:B------:R-:W-:-:S06]  /*b3b0*/  IADD3 R0, PT, PT, R223, R220, RZ ;  /* 0x000000dcdf007210 */ /* 0x000fcc0007ffe0ff */
[C---:B------:R-:W-:Y:S01]  /*b3c0*/  HMMA.16816.F32 R60, R12.reuse, R22, R124 ;  /* 0x000000160c3c723c */ /* 0x040fe2000000187c */
[----:B------:R-:W-:Y:S01]  /*b3d0*/  MOV R124, R55 ;  /* 0x00000037007c7202 */ /* 0x000fe20000000f00 */
[----:B------:R-:W-:Y:S01]  /*b3e0*/  IMAD.MOV.U32 R127, RZ, RZ, R54 ;  /* 0x000000ffff7f7224 */ /* 0x000fe200078e0036 */
[----:B------:R-:W2:Y:S05]  /*b3f0*/  LDSM.16.M88.4 R20, [R66+0x8800] ;  /* 0x008800004214783b */ /* 0x000eaa0000000200 */
[----:B------:R-:W-:Y:S01]  /*b400*/  HMMA.16816.F32 R56, R12, R16, R128 ;  /* 0x000000100c38723c */ /* 0x000fe20000001880 */
[----:B------:R-:W-:Y:S01]  /*b410*/  MOV R130, R53 ;  /* 0x0000003500827202 */ /* 0x000fe20000000f00 */
[----:B------:R-:W-:-:S06]  /*b420*/  IMAD.MOV.U32 R131, RZ, RZ, R52 ;  /* 0x000000ffff837224 */ /* 0x000fcc00078e0034 */
[C---:B------:R-:W-:Y:S01]  /*b430*/  HMMA.16816.F32 R52, R12.reuse, R18, R168 ;  /* 0x000000120c34723c */ /* 0x040fe200000018a8 */
[----:B------:R-:W3:Y:S07]  /*b440*/  LDSM.16.M88.4 R16, [R66+0x9000] ;  /* 0x009000004210783b */ /* 0x000eee0000000200 */
[C---:B------:R-:W-:Y:S08]  /*b450*/  HMMA.16816.F32 R104, R12.reuse, R48, R76 ;  /* 0x000000300c68723c */ /* 0x040ff0000000184c */
        /* <DEDUP_REMOVED lines=8> */
[----:B------:R-:W5:Y:S04]  /*b4e0*/  LDSM.16.M88.4 R28, [R65+0x2000] ;  /* 0x00200000411c783b */ /* 0x000f680000000200 */
[----:B------:R-:W5:Y:S01]  /*b4f0*/  LDSM.16.M88.4 R40, [R65+0x2800] ;  /* 0x002800004128783b */ /* 0x000f620000000200 */
[----:B------:R-:W-:Y:S01]  /*b500*/  MOV R172, R130 ;  /* 0x0000008200ac7202 */ /* 0x000fe20000000f00 */
[----:B------:R-:W-:Y:S01]  /*b510*/  IMAD.MOV.U32 R173, RZ, RZ, R131 ;  /* 0x000000ffffad7224 */ /* 0x000fe200078e0083 */
[C---:B-1----:R-:W-:Y:S08]  /*b520*/  HMMA.16816.F32 R176, R12.reuse, R24, R200 ;  /* 0x000000180cb0723c */ /* 0x042ff000000018c8 */
[C---:B------:R-:W-:Y:S08]  /*b530*/  HMMA.16816.F32 R128, R12.reuse, R34, R192 ;  /* 0x000000220c80723c */ /* 0x040ff000000018c0 */
[C---:B--2---:R-:W-:Y:S08]  /*b540*/  HMMA.16816.F32 R192, R12.reuse, R20, R212 ;  /* 0x000000140cc0723c */ /* 0x044ff000000018d4 */
[C---:B---3--:R-:W-:Y:S08]  /*b550*/  HMMA.16816.F32 R200, R12.reuse, R16, R232 ;  /* 0x000000100cc8723c */ /* 0x048ff000000018e8 */
[C---:B------:R-:W-:Y:S01]  /*b560*/  HMMA.16816.F32 R212, R12.reuse, R18, R240 ;  /* 0x000000120cd4723c */ /* 0x040fe200000018f0 */
[----:B------:R-:W-:Y:S07]  /*b570*/  LDSM.16.M88.4 R16, [R65+0x4800] ;  /* 0x004800004110783b */ /* 0x000fee0000000200 */
[C---:B----4-:R-:W-:Y:S08]  /*b580*/  HMMA.16816.F32 R232, R12.reuse, R4, R244 ;  /* 0x000000040ce8723c */ /* 0x050ff000000018f4 */
[----:B------:R-:W-:Y:S08]  /*b590*/  HMMA.16816.F32 R240, R12, R6, R248 ;  /* 0x000000060cf0723c */ /* 0x000ff000000018f8 */
[----:B-----5:R-:W-:Y:S08]  /*b5a0*/  HMMA.16816.F32 R4, R8, R30, R112 ;  /* 0x0000001e0804723c */ /* 0x020ff00000001870 */
[----:B------:R-:W-:Y:S01]  /*b5b0*/  HMMA.16816.F32 R196, R12, R32, R196 ;  /* 0x000000200cc4723c */ /* 0x000fe200000018c4 */
[----:B------:R-:W1:Y:S07]  /*b5c0*/  LDSM.16.M88.4 R32, [R65+0x3000] ;  /* 0x003000004120783b */ /* 0x000e6e0000000200 */
        /* <DEDUP_REMOVED lines=9> */
[----:B------:R-:W-:Y:S01]  /*b660*/  MOV R180, R252 ;  /* 0x000000fc00b47202 */ /* 0x000fe20000000f00 */
[----:B------:R-:W-:Y:S01]  /*b670*/  IMAD.MOV.U32 R181, RZ, RZ, R231 ;  /* 0x000000ffffb57224 */ /* 0x000fe200078e00e7 */
[----:B------:R-:W-:Y:S01]  /*b680*/  MOV R169, R196 ;  /* 0x000000c400a97202 */ /* 0x000fe20000000f00 */
[----:B------:R-:W-:Y:S01]  /*b690*/  IMAD.MOV.U32 R168, RZ, RZ, R197 ;  /* 0x000000ffffa87224 */ /* 0x000fe200078e00c5 */
[----:B------:R-:W-:Y:S01]  /*b6a0*/  MOV R126, R198 ;  /* 0x000000c6007e7202 */ /* 0x000fe20000000f00 */
[----:B------:R-:W-:Y:S01]  /*b6b0*/  IMAD.MOV.U32 R125, RZ, RZ, R199 ;  /* 0x000000ffff7d7224 */ /* 0x000fe200078e00c7 */
[----:B------:R-:W-:Y:S01]  /*b6c0*/  MOV R182, R230 ;  /* 0x000000e600b67202 */ /* 0x000fe20000000f00 */
[C---:B------:R-:W-:Y:S01]  /*b6d0*/  HMMA.16816.F32 R196, R12.reuse, R22, R216 ;  /* 0x000000160cc4723c */ /* 0x040fe200000018d8 */
[----:B------:R-:W2:Y:S01]  /*b6e0*/  LDSM.16.M88.4 R20, [R65+0x4000] ;  /* 0x004000004114783b */ /* 0x000ea20000000200 */
[----:B------:R-:W-:Y:S01]  /*b6f0*/  IMAD.MOV.U32 R183, RZ, RZ, R228 ;  /* 0x000000ffffb77224 */ /* 0x000fe200078e00e4 */
[----:B------:R-:W-:Y:S01]  /*b700*/  MOV R174, R124 ;  /* 0x0000007c00ae7202 */ /* 0x000fe20000000f00 */
[----:B------:R-:W-:Y:S01]  /*b710*/  IMAD.MOV.U32 R175, RZ, RZ, R127 ;  /* 0x000000ffffaf7224 */ /* 0x000fe200078e007f */
[----:B------:R-:W-:Y:S03]  /*b720*/  LDSM.16.M88.4 R28, [R65+0x6000] ;  /* 0x00600000411c783b */ /* 0x000fe60000000200 */
[----:B------:R-:W-:Y:S01]  /*b730*/  HMMA.16816.F32 R184, R12, R26, R204 ;  /* 0x0000001a0cb8723c */ /* 0x000fe200000018cc */
[----:B------:R-:W3:Y:S04]  /*b740*/  LDSM.16.M88.4 R12, [R65+0x5000] ;  /* 0x00500000410c783b */ /* 0x000ee80000000200 */
[----:B------:R-:W4:Y:S01]  /*b750*/  LDSM.16.M88.4 R24, [R65+0x3800] ;  /* 0x003800004118783b */ /* 0x000f220000000200 */
[----:B------:R-:W-:Y:S01]  /*b760*/  IMAD.MOV.U32 R124, RZ, RZ, R5 ;  /* 0x000000ffff7c7224 */ /* 0x000fe200078e0005 */
[----:B------:R-:W-:Y:S01]  /*b770*/  MOV R123, R6 ;  /* 0x00000006007b7202 */ /* 0x000fe20000000f00 */
[----:B------:R-:W-:Y:S01]  /*b780*/  IMAD.MOV.U32 R122, RZ, RZ, R7 ;  /* 0x000000ffff7a7224 */ /* 0x000fe200078e0007 */
[----:B------:R-:W-:-:S02]  /*b790*/  MOV R113, R4 ;  /* 0x0000000400717202 */ /* 0x000fc40000000f00 */
[C---:B------:R-:W-:Y:S08]  /*b7a0*/  HMMA.16816.F32 R4, R8.reuse, R42, R188 ;  /* 0x0000002a0804723c */ /* 0x040ff000000018bc */
[C---:B-1----:R-:W-:Y:S08]  /*b7b0*/  HMMA.16816.F32 R40, R8.reuse, R32, R180 ;  /* 0x000000200828723c */ /* 0x042ff000000018b4 */
[----:B------:R-:W-:Y:S01]  /*b7c0*/  HMMA.16816.F32 R32, R8, R34, R172 ;  /* 0x000000220820723c */ /* 0x000fe200000018ac */
[----:B------:R-:W-:-:S02]  /*b7d0*/  IMAD.MOV.U32 R127, RZ, RZ, R132 ;  /* 0x000000ffff7f7224 */ /* 0x000fc400078e0084 */
[----:B------:R-:W-:Y:S01]  /*b7e0*/  MOV R121, R4 ;  /* 0x0000000400797202 */ /* 0x000fe20000000f00 */
[----:B------:R-:W-:Y:S01]  /*b7f0*/  IMAD.MOV.U32 R252, RZ, RZ, R5 ;  /* 0x000000fffffc7224 */ /* 0x000fe200078e0005 */
[----:B------:R-:W-:Y:S01]  /*b800*/  MOV R231, R6 ;  /* 0x0000000600e77202 */ /* 0x000fe20000000f00 */
[----:B------:R-:W-:Y:S02]  /*b810*/  IMAD.MOV.U32 R230, RZ, RZ, R7 ;  /* 0x000000ffffe67224 */ /* 0x000fe400078e0007 */
[----:B------:R-:W1:Y:S01]  /*b820*/  LDSM.16.M88.4 R4, [R65+0x5800] ;  /* 0x005800004104783b */ /* 0x000e620000000200 */
[C---:B--2---:R-:W-:Y:S02]  /*b830*/  HMMA.16816.F32 R216, R8.reuse, R20, R44 ;  /* 0x0000001408d8723c */ /* 0x044fe4000000182c */
[----:B------:R-:W-:Y:S01]  /*b840*/  MOV R228, R40 ;  /* 0x0000002800e47202 */ /* 0x000fe20000000f00 */
[----:B------:R-:W-:Y:S01]  /*b850*/  IMAD.MOV.U32 R222, RZ, RZ, R41 ;  /* 0x000000ffffde7224 */ /* 0x000fe200078e0029 */
[----:B------:R-:W-:Y:S01]  /*b860*/  MOV R220, R42 ;  /* 0x0000002a00dc7202 */ /* 0x000fe20000000f00 */
[----:B------:R-:W-:Y:S01]  /*b870*/  IMAD.MOV.U32 R132, RZ, RZ, R43 ;  /* 0x000000ffff847224 */ /* 0x000fe200078e002b */
[----:B------:R-:W2:Y:S02]  /*b880*/  LDSM.16.M88.4 R44, [R65+0x6800] ;  /* 0x00680000412c783b */ /* 0x000ea40000000200 */
[C---:B------:R-:W-:Y:S02]  /*b890*/  HMMA.16816.F32 R204, R8.reuse, R22, R96 ;  /* 0x0000001608cc723c */ /* 0x040fe40000001860 */
[----:B------:R-:W5:Y:S01]  /*b8a0*/  LDSM.16.M88.4 R40, [R65+0x7000] ;  /* 0x007000004128783b */ /* 0x000f620000000200 */
[----:B------:R-:W-:Y:S01]  /*b8b0*/  MOV R66, R32 ;  /* 0x0000002000427202 */ /* 0x000fe20000000f00 */
[----:B------:R-:W-:Y:S01]  /*b8c0*/  IMAD.MOV.U32 R3, RZ, RZ, R33 ;  /* 0x000000ffff037224 */ /* 0x000fe200078e0021 */
[----:B------:R-:W-:Y:S01]  /*b8d0*/  MOV R2, R34 ;  /* 0x0000002200027202 */ /* 0x000fe20000000f00 */
[----:B------:R-:W5:Y:S02]  /*b8e0*/  LDSM.16.M88.4 R20, [R65+0x8000] ;  /* 0x008000004114783b */ /* 0x000f640000000200 */
[----:B------:R-:W-:Y:S01]  /*b8f0*/  HMMA.16816.F32 R188, R8, R16, R88 ;  /* 0x0000001008bc723c */ /* 0x000fe20000001858 */
[----:B------:R-:W-:Y:S01]  /*b900*/  MOV R90, R126 ;  /* 0x0000007e005a7202 */ /* 0x000fe20000000f00 */
[----:B------:R-:W-:-:S02]  /*b910*/  IMAD.MOV.U32 R91, RZ, RZ, R125 ;  /* 0x000000ffff5b7224 */ /* 0x000fc400078e007d */
[----:B------:R-:W-:Y:S02]  /*b920*/  IMAD.MOV.U32 R0, RZ, RZ, R35 ;  /* 0x000000ffff007224 */ /* 0x000fe400078e0023 */
[----:B------:R-:W-:Y:S02]  /*b930*/  LDSM.16.M88.4 R32, [R65+0x9800] ;  /* 0x009800004120783b */ /* 0x000fe40000000200 */
[C---:B------:R-:W-:Y:S01]  /*b940*/  HMMA.16816.F32 R180, R8.reuse, R18, R80 ;  /* 0x0000001208b4723c */ /* 0x040fe20000001850 */
[----:B------:R-:W-:Y:S01]  /*b950*/  MOV R83, R127 ;  /* 0x0000007f00537202 */ /* 0x000fe20000000f00 */
[----:B------:R-:W5:Y:S06]  /*b960*/  LDSM.16.M88.4 R16, [R65+0x8800] ;  /* 0x008800004110783b */ /* 0x000f6c0000000200 */
[----:B---3--:R-:W-:Y:S01]  /*b970*/  HMMA.16816.F32 R172, R8, R12, R68 ;  /* 0x0000000c08ac723c */ /* 0x008fe20000001844 */
[----:B------:R-:W-:-:S07]  /*b980*/  IMAD.MOV.U32 R68, RZ, RZ, R124 ;  /* 0x000000ffff447224 */ /* 0x000fce00078e007c */
[C---:B----4-:R-:W-:Y:S08]  /*b990*/  HMMA.16816.F32 R244, R8.reuse, R24, R104 ;  /* 0x0000001808f4723c */ /* 0x050ff00000001868 */
[C---:B------:R-:W-:Y:S01]  /*b9a0*/  HMMA.16816.F32 R236, R8.reuse, R26, R100 ;  /* 0x0000001a08ec723c */ /* 0x040fe20000001864 */
[----:B------:R-:W3:Y:S07]  /*b9b0*/  LDSM.16.M88.4 R24, [R65+0x7800] ;  /* 0x007800004118783b */ /* 0x000eee0000000200 */
[----:B------:R-:W-:Y:S01]  /*b9c0*/  HMMA.16816.F32 R124, R8, R14, R60 ;  /* 0x0000000e087c723c */ /* 0x000fe2000000183c */
[----:B------:R-:W4:Y:S01]  /*b9d0*/  LDSM.16.M88.4 R12, [R65+0x9000] ;  /* 0x00900000410c783b */ /* 0x000f220000000200 */
[----:B------:R-:W-:Y:S01]  /*b9e0*/  MOV R88, R169 ;  /* 0x000000a900587202 */ /* 0x000fe20000000f00 */
[----:B------:R-:W-:Y:S01]  /*b9f0*/  IMAD.MOV.U32 R89, RZ, RZ, R168 ;  /* 0x000000ffff597224 */ /* 0x000fe200078e00a8 */
[----:B------:R-:W-:Y:S01]  /*ba00*/  MOV R69, R123 ;  /* 0x0000007b00457202 */ /* 0x000fe20000000f00 */
[----:B------:R-:W-:Y:S01]  /*ba10*/  IMAD.MOV.U32 R70, RZ, RZ, R122 ;  /* 0x000000ffff467224 */ /* 0x000fe200078e007a */
[----:B------:R-:W-:-:S02]  /*ba20*/  MOV R71, R121 ;  /* 0x0000007900477202 */ /* 0x000fc40000000f00 */
[----:B-1----:R-:W-:Y:S01]  /*ba30*/  HMMA.16816.F32 R104, R8, R4, R56 ;  /* 0x000000040868723c */ /* 0x002fe20000001838 */
[----:B------:R-:W-:Y:S01]  /*ba40*/  IMAD.MOV.U32 R59, RZ, RZ, R112 ;  /* 0x000000ffff3b7224 */ /* 0x000fe200078e0070 */
[----:B------:R-:W-:Y:S01]  /*ba50*/  MOV R61, R115 ;  /* 0x00000073003d7202 */ /* 0x000fe20000000f00 */
[----:B------:R-:W-:Y:S01]  /*ba60*/  IMAD.MOV.U32 R60, RZ, RZ, R120 ;  /* 0x000000ffff3c7224 */ /* 0x000fe200078e0078 */
[----:B------:R-:W-:Y:S01]  /*ba70*/  MOV R63, R113 ;  /* 0x00000071003f7202 */ /* 0x000fe20000000f00 */
[----:B------:R-:W-:-:S03]  /*ba80*/  IMAD.MOV.U32 R62, RZ, RZ, R114 ;  /* 0x000000ffff3e7224 */ /* 0x000fc600078e0072 */
[C---:B------:R-:W-:Y:S01]  /*ba90*/  HMMA.16816.F32 R120, R8.reuse, R6, R52 ;  /* 0x000000060878723c */ /* 0x040fe20000001834 */
[----:B------:R1:W-:Y:S07]  /*baa0*/  LDSM.16.M88.4 R4, [R83] ;  /* 0x000000005304783b */ /* 0x0003ee0000000200 */
[C---:B--2---:R-:W-:Y:S08]  /*bab0*/  HMMA.16816.F32 R100, R8.reuse, R46, R92 ;  /* 0x0000002e0864723c */ /* 0x044ff0000000185c */
[C---:B------:R-:W-:Y:S08]  /*bac0*/  HMMA.16816.F32 R112, R8.reuse, R30, R76 ;  /* 0x0000001e0870723c */ /* 0x040ff0000000184c */
[C---:B-----5:R-:W-:Y:S08]  /*bad0*/  HMMA.16816.F32 R92, R8.reuse, R42, R72 ;  /* 0x0000002a085c723c */ /* 0x060ff00000001848 */
[C---:B------:R-:W-:Y:S01]  /*bae0*/  HMMA.16816.F32 R96, R8.reuse, R40, R84 ;  /* 0x000000280860723c */ /* 0x040fe20000001854 */
[----:B------:R-:W2:Y:S07]  /*baf0*/  LDSM.16.M88.4 R40, [R67+0x2000] ;  /* 0x002000004328783b */ /* 0x000eae0000000200 */
[----:B-1----:R-:W-:Y:S01]  /*bb00*/  HMMA.16816.F32 R80, R8, R20, R176 ;  /* 0x000000140850723c */ /* 0x002fe200000018b0 */
[----:B------:R-:W-:Y:S01]  /*bb10*/  MOV R176, R59 ;  /* 0x0000003b00b07202 */ /* 0x000fe20000000f00 */
[----:B------:R-:W-:Y:S01]  /*bb20*/  IMAD.MOV.U32 R177, RZ, RZ, R60 ;  /* 0x000000ffffb17224 */ /* 0x000fe200078e003c */
[----:B------:R-:W-:Y:S01]  /*bb30*/  MOV R178, R61 ;  /* 0x0000003d00b27202 */ /* 0x000fe20000000f00 */
[----:B------:R-:W-:-:S04]  /*bb40*/  IMAD.MOV.U32 R179, RZ, RZ, R62 ;  /* 0x000000ffffb37224 */ /* 0x000fc800078e003e */
[C---:B------:R-:W-:Y:S01]  /*bb50*/  HMMA.16816.F32 R76, R8.reuse, R22, R184 ;  /* 0x00000016084c723c */ /* 0x040fe200000018b8 */
[----:B------:R-:W-:Y:S01]  /*bb60*/  MOV R184, R63 ;  /* 0x0000003f00b87202 */ /* 0x000fe20000000f00 */
[----:B------:R-:W-:Y:S01]  /*bb70*/  IMAD.MOV.U32 R185, RZ, RZ, R68 ;  /* 0x000000ffffb97224 */ /* 0x000fe200078e0044 */
[----:B------:R-:W-:Y:S01]  /*bb80*/  MOV R186, R69 ;  /* 0x0000004500ba7202 */ /* 0x000fe20000000f00 */
[----:B------:R-:W-:Y:S01]  /*bb90*/  IMAD.MOV.U32 R187, RZ, RZ, R70 ;  /* 0x000000ffffbb7224 */ /* 0x000fe200078e0046 */
[----:B------:R-:W-:Y:S03]  /*bba0*/  LDSM.16.M88.4 R20, [R67+0x3800] ;  /* 0x003800004314783b */ /* 0x000fe60000000200 */
[----:B------:R-:W-:Y:S01]  /*bbb0*/  HMMA.16816.F32 R72, R8, R16, R192 ;  /* 0x000000100848723c */ /* 0x000fe200000018c0 */
[----:B------:R-:W-:-:S07]  /*bbc0*/  MOV R192, R71 ;  /* 0x0000004700c07202 */ /* 0x000fce0000000f00 */
[C---:B------:R-:W-:Y:S01]  /*bbd0*/  HMMA.16816.F32 R168, R8.reuse, R28, R48 ;  /* 0x0000001c08a8723c */ /* 0x040fe20000001830 */
[----:B------:R-:W-:Y:S07]  /*bbe0*/  LDSM.16.M88.4 R28, [R67+0x2800] ;  /* 0x00280000431c783b */ /* 0x000fee0000000200 */
[C---:B---3--:R-:W-:Y:S08]  /*bbf0*/  HMMA.16816.F32 R88, R8.reuse, R24, R88 ;  /* 0x000000180858723c */ /* 0x048ff00000001858 */
[C---:B------:R-:W-:Y:S01]  /*bc00*/  HMMA.16816.F32 R84, R8.reuse, R26, R128 ;  /* 0x0000001a0854723c */ /* 0x040fe20000001880 */
[----:B------:R-:W1:Y:S07]  /*bc10*/  LDSM.16.M88.4 R24, [R67+0x3000] ;  /* 0x003000004318783b */ /* 0x000e6e0000000200 */
[C---:B------:R-:W-:Y:S08]  /*bc20*/  HMMA.16816.F32 R108, R8.reuse, R44, R108 ;  /* 0x0000002c086c723c */ /* 0x040ff0000000186c */
[C---:B----4-:R-:W-:Y:S08]  /*bc30*/  HMMA.16816.F32 R60, R8.reuse, R12, R200 ;  /* 0x0000000c083c723c */ /* 0x050ff000000018c8 */
[C---:B------:R-:W-:Y:S01]  /*bc40*/  HMMA.16816.F32 R68, R8.reuse, R18, R196 ;  /* 0x000000120844723c */ /* 0x040fe200000018c4 */
[----:B------:R-:W3:Y:S07]  /*bc50*/  LDSM.16.M88.4 R16, [R67+0x4000] ;  /* 0x004000004310783b */ /* 0x000eee0000000200 */
[C---:B------:R-:W-:Y:S01]  /*bc60*/  HMMA.16816.F32 R56, R8.reuse, R14, R212 ;  /* 0x0000000e0838723c */ /* 0x040fe200000018d4 */
[----:B------:R-:W4:Y:S07]  /*bc70*/  LDSM.16.M88.4 R12, [R67+0x4800] ;  /* 0x00480000430c783b */ /* 0x000f2e0000000200 */
[C---:B------:R-:W-:Y:S08]  /*bc80*/  HMMA.16816.F32 R52, R8.reuse, R32, R232 ;  /* 0x000000200834723c */ /* 0x040ff000000018e8 */
[----:B------:R-:W-:Y:S01]  /*bc90*/  HMMA.16816.F32 R48, R8, R34, R240 ;  /* 0x000000220830723c */ /* 0x000fe200000018f0 */
[----:B------:R-:W5:Y:S01]  /*bca0*/  LDSM.16.M88.4 R8, [R67+0x5000] ;  /* 0x005000004308783b */ /* 0x000f620000000200 */
        /* <DEDUP_REMOVED lines=11> */
[C---:B--2---:R-:W-:Y:S01]  /*bd60*/  HMMA.16816.F32 R128, R4.reuse, R40, R248 ;  /* 0x000000280480723c */ /* 0x044fe200000018f8 */
[----:B------:R-:W2:Y:S04]  /*bd70*/  LDSM.16.M88.4 R44, [R67+0x5800] ;  /* 0x00580000432c783b */ /* 0x000ea80000000200 */
[----:B------:R-:W-:Y:S03]  /*bd80*/  LDSM.16.M88.4 R32, [R67+0x6800] ;  /* 0x006800004320783b */ /* 0x000fe60000000200 */
[C---:B------:R-:W-:Y:S01]  /*bd90*/  HMMA.16816.F32 R176, R4.reuse, R42, R176 ;  /* 0x0000002a04b0723c */ /* 0x040fe200000018b0 */
[----:B------:R-:W2:Y:S07]  /*bda0*/  LDSM.16.M88.4 R40, [R67+0x6000] ;  /* 0x006000004328783b */ /* 0x000eae0000000200 */
        /* <DEDUP_REMOVED lines=15> */
[C---:B-----5:R-:W-:Y:S08]  /*bea0*/  HMMA.16816.F32 R172, R4.reuse, R8, R172 ;  /* 0x0000000804ac723c */ /* 0x060ff000000018ac */
[----:B------:R-:W-:Y:S01]  /*beb0*/  HMMA.16816.F32 R124, R4, R10, R124 ;  /* 0x0000000a047c723c */ /* 0x000fe2000000187c */
[----:B------:R-:W5:Y:S01]  /*bec0*/  LDSM.16.M88.4 R8, [R67+0x9800] ;  /* 0x009800004308783b */ /* 0x000f620000000200 */
[----:B------:R-:W-:Y:S01]  /*bed0*/  IADD3 R248, PT, PT, R209, -0x2, RZ ;  /* 0xfffffffed1f87810 */ /* 0x000fe20007ffe0ff */
[----:B------:R-:W-:-:S04]  /*bee0*/  DEPBAR.LE SB0, 0x0 ;  /* 0x000080000000791a */ /* 0x000fc80000000000 */
[----:B------:R-:W-:Y:S01]  /*bef0*/  ISETP.GT.AND P3, PT, R248, R38, PT ;  /* 0x00000026f800720c */ /* 0x000fe20003f64270 */
[C---:B--2---:R-:W-:Y:S01]  /*bf00*/  HMMA.16816.F32 R212, R4.reuse, R44, R104 ;  /* 0x0000002c04d4723c */ /* 0x044fe20000001868 */
[----:B------:R-:W-:Y:S07]  /*bf10*/  BSSY.RECONVERGENT B1, `(.L_x_5980) ;  /* 0x00000a2000017945 */ /* 0x000fee0003800200 */
        /* <DEDUP_REMOVED lines=15> */
[C---:B-----5:R-:W-:Y:S08]  /*c010*/  HMMA.16816.F32 R232, R4.reuse, R8, R52 ;  /* 0x0000000804e8723c */ /* 0x060ff00000001834 */
        /* <DEDUP_REMOVED lines=76> */
.L_x_5983:
        /* <DEDUP_REMOVED lines=12> */
.L_x_5984:
[----:B------:R-:W-:Y:S05]  /*c5a0*/  BSYNC.RECONVERGENT B0 ;  /* 0x0000000000007941 */ /* 0x000fea0003800200 */
.L_x_5982:
[----:B------:R-:W3:Y:S04]  /*c5b0*/  LDL R0, [R1+0x30] ;  /* 0x0000300001007983 */ /* 0x000ee80000100800 */
[----:B------:R-:W4:Y:S04]  /*c5c0*/  LDL R2, [R1+0x34] ;  /* 0x0000340001027983 */ /* 0x000f280000100800 */
[----:B------:R-:W2:Y:S04]  /*c5d0*/  LDL R6, [R1+0x18] ;  /* 0x0000180001067983 */ /* 0x000ea80000100800 */
[----:B------:R-:W5:Y:S01]  /*c5e0*/  LDL R7, [R1+0x8] ;  /* 0x0000080001077983 */ /* 0x000f620000100800 */
[C---:B---3--:R-:W-:Y:S01]  /*c5f0*/  IMAD.SHL.U32 R14, R0.reuse, 0x20, RZ ;  /* 0x00000020000e7824 */ /* 0x048fe200078e00ff */
[----:B----4-:R-:W-:-:S04]  /*c600*/  SHF.L.U64.HI R0, R0, 0x5, R2 ;  /* 0x0000000500007819 */ /* 0x010fc80000010202 */
[----:B--2---:R-:W-:-:S04]  /*c610*/  IADD3 R4, P0, PT, R14, R6, RZ ;  /* 0x000000060e047210 */ /* 0x004fc80007f1e0ff */
[-C--:B------:R-:W-:Y:S01]  /*c620*/  IADD3 R2, P3, PT, R4, R14.reuse, RZ ;  /* 0x0000000e04027210 */ /* 0x080fe20007f7e0ff */
[----:B-----5:R-:W-:Y:S01]  /*c630*/  IMAD.X R5, R0, 0x1, R7, P0 ;  /* 0x0000000100057824 */ /* 0x020fe200000e0607 */
        /* <DEDUP_REMOVED lines=47> */
.L_x_5981:
[----:B------:R-:W-:Y:S05]  /*c930*/  BSYNC.RECONVERGENT B1 ;  /* 0x0000000000017941 */ /* 0x000fea0003800200 */
.L_x_5980:
[----:B--2---:R-:W2:Y:S04]  /*c940*/  LDL.LU R3, [R1] ;  /* 0x0000000001037983 */ /* 0x004ea80000300800 */
[----:B------:R-:W3:Y:S04]  /*c950*/  LDL.LU R0, [R1+0x58] ;  /* 0x0000580001007983 */ /* 0x000ee80000300800 */
[----:B------:R-:W4:Y:S01]  /*c960*/  LDL R2, [R1+0x2c] ;  /* 0x00002c0001027983 */ /* 0x000f220000100800 */
[----:B------:R-:W-:Y:S02]  /*c970*/  IMAD.MOV.U32 R19, RZ, RZ, R117 ;  /* 0x000000ffff137224 */ /* 0x000fe400078e0075 */
[----:B--2---:R-:W-:-:S02]  /*c980*/  IMAD.MOV.U32 R46, RZ, RZ, R3 ;  /* 0x000000ffff2e7224 */ /* 0x004fc400078e0003 */
[----:B---3--:R-:W-:Y:S02]  /*c990*/  IMAD.MOV.U32 R45, RZ, RZ, R0 ;  /* 0x000000ffff2d7224 */ /* 0x008fe400078e0000 */
[----:B----4-:R-:W-:-:S04]  /*c9a0*/  IMAD R2, R209, 0x100, R2 ;  /* 0x00000100d1027824 */ /* 0x010fc800078e0202 */
[C---:B------:R-:W-:Y:S02]  /*c9b0*/  VIADD R3, R2.reuse, 0xfffffe00 ;  /* 0xfffffe0002037836 */ /* 0x040fe40000000000 */
[C---:B------:R-:W-:Y:S02]  /*c9c0*/  VIADD R0, R2.reuse, 0xfffffe01 ;  /* 0xfffffe0102007836 */ /* 0x040fe40000000000 */
[C---:B------:R-:W-:Y:S01]  /*c9d0*/  VIADD R7, R2.reuse, 0xfffffe09 ;  /* 0xfffffe0902077836 */ /* 0x040fe20000000000 */
[CC--:B------:R-:W-:Y:S01]  /*c9e0*/  ISETP.GE.AND P3, PT, R3.reuse, R225.reuse, PT ;  /* 0x000000e10300720c */ /* 0x0c0fe20003f66270 */
[----:B------:R-:W-:Y:S01]  /*c9f0*/  VIADD R8, R2, 0xfffffea9 ;  /* 0xfffffea902087836 */ /* 0x000fe20000000000 */
[----:B------:R-:W-:Y:S02]  /*ca00*/  ISETP.GE.AND P0, PT, R3, R226, PT ;  /* 0x000000e20300720c */ /* 0x000fe40003f06270 */
[----:B------:R-:W-:Y:S02]  /*ca10*/  ISETP.GE.AND P4, PT, R0, R225, PT ;  /* 0x000000e10000720c */ /* 0x000fe40003f86270 */
[----:B------:R-:W-:-:S02]  /*ca20*/  FSEL R6, R128, -INF , P3 ;  /* 0xff80000080067808 */ /* 0x000fc40001800000 */
[----:B------:R-:W-:Y:S02]  /*ca30*/  FSEL R4, R130, -INF , P0 ;  /* 0xff80000082047808 */ /* 0x000fe40000000000 */
[----:B------:R-:W-:Y:S02]  /*ca40*/  FSEL R5, R129, -INF , P4 ;  /* 0xff80000081057808 */ /* 0x000fe40002000000 */
[C---:B------:R-:W-:Y:S02]  /*ca50*/  ISETP.GE.AND P3, PT, R0.reuse, R224, PT ;  /* 0x000000e00000720c */ /* 0x040fe40003f66270 */
[C---:B------:R-:W-:Y:S02]  /*ca60*/  ISETP.GE.AND P0, PT, R0.reuse, R226, PT ;  /* 0x000000e20000720c */ /* 0x040fe40003f06270 */
[----:B------:R-:W-:Y:S01]  /*ca70*/  ISETP.GE.AND P4, PT, R0, R227, PT ;  /* 0x000000e30000720c */ /* 0x000fe20003f86270 */
[----:B------:R-:W-:Y:S01]  /*ca80*/  VIADD R0, R2, 0xfffffe08 ;  /* 0xfffffe0802007836 */ /* 0x000fe20000000000 */
[----:B------:R-:W-:-:S02]  /*ca90*/  ISETP.GE.AND P6, PT, R3, R224, PT ;  /* 0x000000e00300720c */ /* 0x000fc40003fc6270 */
[----:B------:R-:W-:Y:S02]  /*caa0*/  ISETP.GE.AND P5, PT, R3, R227, PT ;  /* 0x000000e30300720c */ /* 0x000fe40003fa6270 */
[----:B------:R-:W-:Y:S02]  /*cab0*/  FSEL R3, R131, -INF , P0 ;  /* 0xff80000083037808 */ /* 0x000fe40000000000 */
[----:B------:R-:W-:Y:S02]  /*cac0*/  FSEL R12, R5, -INF , !P3 ;  /* 0xff800000050c7808 */ /* 0x000fe40005800000 */
[C---:B------:R-:W-:Y:S02]  /*cad0*/  ISETP.GE.AND P3, PT, R0.reuse, R226, PT ;  /* 0x000000e20000720c */ /* 0x040fe40003f66270 */
[----:B------:R-:W-:Y:S02]  /*cae0*/  ISETP.GE.AND P0, PT, R0, R225, PT ;  /* 0x000000e10000720c */ /* 0x000fe40003f06270 */
[----:B------:R-:W-:-:S02]  /*caf0*/  FSEL R18, R3, -INF , !P4 ;  /* 0xff80000003127808 */ /* 0x000fc40006000000 */
[----:B------:R-:W-:Y:S02]  /*cb00*/  FSEL R15, R4, -INF , !P5 ;  /* 0xff800000040f7808 */ /* 0x000fe40006800000 */
[C---:B------:R-:W-:Y:S02]  /*cb10*/  ISETP.GE.AND P4, PT, R7.reuse, R225, PT ;  /* 0x000000e10700720c */ /* 0x040fe40003f86270 */
[----:B------:R-:W-:Y:S02]  /*cb20*/  FSEL R4, R178, -INF , P3 ;  /* 0xff800000b2047808 */ /* 0x000fe40001800000 */
[----:B------:R-:W-:Y:S02]  /*cb30*/  FSEL R14, R6, -INF , !P6 ;  /* 0xff800000060e7808 */ /* 0x000fe40007000000 */
[----:B------:R-:W-:Y:S02]  /*cb40*/  ISETP.GE.AND P3, PT, R7, R226, PT ;  /* 0x000000e20700720c */ /* 0x000fe40003f66270 */
[----:B------:R-:W-:-:S02]  /*cb50*/  ISETP.GE.AND P6, PT, R0, R224, PT ;  /* 0x000000e00000720c */ /* 0x000fc40003fc6270 */
[-C--:B------:R-:W-:Y:S01]  /*cb60*/  ISETP.GE.AND P5, PT, R0, R227.reuse, PT ;  /* 0x000000e30000720c */ /* 0x080fe20003fa6270 */
[----:B------:R-:W-:Y:S01]  /*cb70*/  VIADD R0, R2, 0xfffffe10 ;  /* 0xfffffe1002007836 */ /* 0x000fe20000000000 */
[----:B------:R-:W-:Y:S02]  /*cb80*/  FSEL R6, R176, -INF , P0 ;  /* 0xff800000b0067808 */ /* 0x000fe40000000000 */
[----:B------:R-:W-:Y:S02]  /*cb90*/  ISETP.GE.AND P0, PT, R7, R224, PT ;  /* 0x000000e00700720c */ /* 0x000fe40003f06270 */
[----:B------:R-:W-:Y:S02]  /*cba0*/  FSEL R5, R177, -INF , P4 ;  /* 0xff800000b1057808 */ /* 0x000fe40002000000 */
[----:B------:R-:W-:Y:S01]  /*cbb0*/  ISETP.GE.AND P4, PT, R7, R227, PT ;  /* 0x000000e30700720c */ /* 0x000fe20003f86270 */
[----:B------:R-:W-:Y:S01]  /*cbc0*/  VIADD R7, R2, 0xfffffe11 ;  /* 0xfffffe1102077836 */ /* 0x000fe20000000000 */
[----:B------:R-:W-:-:S02]  /*cbd0*/  FSEL R3, R179, -INF , P3 ;  /* 0xff800000b3037808 */ /* 0x000fc40001800000 */
[----:B------:R-:W-:Y:S02]  /*cbe0*/  FSEL R11, R5, -INF , !P0 ;  /* 0xff800000050b7808 */ /* 0x000fe40004000000 */
[C---:B------:R-:W-:Y:S02]  /*cbf0*/  ISETP.GE.AND P0, PT, R0.reuse, R226, PT ;  /* 0x000000e20000720c */ /* 0x040fe40003f06270 */
[-C--:B------:R-:W-:Y:S02]  /*cc00*/  ISETP.GE.AND P3, PT, R0, R225.reuse, PT ;  /* 0x000000e10000720c */ /* 0x080fe40003f66270 */
[----:B------:R-:W-:Y:S02]  /*cc10*/  FSEL R16, R3, -INF , !P4 ;  /* 0xff80000003107808 */ /* 0x000fe40006000000 */
[----:B------:R-:W-:Y:S02]  /*cc20*/  ISETP.GE.AND P4, PT, R7, R225, PT ;  /* 0x000000e10700720c */ /* 0x000fe40003f86270 */
[----:B------:R-:W-:-:S02]  /*cc30*/  FSEL R17, R4, -INF , !P5 ;  /* 0xff80000004117808 */ /* 0x000fc40006800000 */
[----:B------:R-:W-:Y:S02]  /*cc40*/  FSEL R13, R6, -INF , !P6 ;  /* 0xff800000060d7808 */ /* 0x000fe40007000000 */
[----:B------:R-:W-:Y:S02]  /*cc50*/  FSEL R4, R186, -INF , P0 ;  /* 0xff800000ba047808 */ /* 0x000fe40000000000 */
[C---:B------:R-:W-:Y:S02]  /*cc60*/  ISETP.GE.AND P6, PT, R0.reuse, R224, PT ;  /* 0x000000e00000720c */ /* 0x040fe40003fc6270 */
[----:B------:R-:W-:Y:S01]  /*cc70*/  ISETP.GE.AND P5, PT, R0, R227, PT ;  /* 0x000000e30000720c */ /* 0x000fe20003fa6270 */
[----:B------:R-:W-:Y:S01]  /*cc80*/  VIADD R0, R2, 0xfffffe18 ;  /* 0xfffffe1802007836 */ /* 0x000fe20000000000 */
[----:B------:R-:W-:Y:S02]  /*cc90*/  FSEL R6, R184, -INF , P3 ;  /* 0xff800000b8067808 */ /* 0x000fe40001800000 */
[----:B------:R-:W-:-:S02]  /*cca0*/  ISETP.GE.AND P0, PT, R7, R226, PT ;  /* 0x000000e20700720c */ /* 0x000fc40003f06270 */
[----:B------:R-:W-:Y:S02]  /*ccb0*/  ISETP.GE.AND P3, PT, R7, R224, PT ;  /* 0x000000e00700720c */ /* 0x000fe40003f66270 */
[----:B------:R-:W-:Y:S02]  /*ccc0*/  FSEL R5, R185, -INF , P4 ;  /* 0xff800000b9057808 */ /* 0x000fe40002000000 */
[----:B------:R-:W-:Y:S01]  /*ccd0*/  ISETP.GE.AND P4, PT, R7, R227, PT ;  /* 0x000000e30700720c */ /* 0x000fe20003f86270 */
[----:B------:R-:W-:Y:S01]  /*cce0*/  VIADD R7, R2, 0xfffffe19 ;  /* 0xfffffe1902077836 */ /* 0x000fe20000000000 */
[----:B------:R-:W-:Y:S02]  /*ccf0*/  FSEL R3, R187, -INF , P0 ;  /* 0xff800000bb037808 */ /* 0x000fe40000000000 */
[----:B------:R-:W-:Y:S02]  /*cd00*/  FSEL R24, R5, -INF , !P3 ;  /* 0xff80000005187808 */ /* 0x000fe40005800000 */
[----:B------:R-:W-:-:S02]  /*cd10*/  ISETP.GE.AND P3, PT, R0, R226, PT ;  /* 0x000000e20000720c */ /* 0x000fc40003f66270 */
[-C--:B------:R-:W-:Y:S02]  /*cd20*/  ISETP.GE.AND P0, PT, R0, R225.reuse, PT ;  /* 0x000000e10000720c */ /* 0x080fe40003f06270 */
[----:B------:R-:W-:Y:S02]  /*cd30*/  FSEL R31, R3, -INF , !P4 ;  /* 0xff800000031f7808 */ /* 0x000fe40006000000 */
[----:B------:R-:W-:Y:S02]  /*cd40*/  FSEL R30, R4, -INF , !P5 ;  /* 0xff800000041e7808 */ /* 0x000fe40006800000 */
[----:B------:R-:W-:Y:S02]  /*cd50*/  ISETP.GE.AND P4, PT, R7, R225, PT ;  /* 0x000000e10700720c */ /* 0x000fe40003f86270 */
[----:B------:R-:W-:Y:S02]  /*cd60*/  FSEL R4, R194, -INF , P3 ;  /* 0xff800000c2047808 */ /* 0x000fe40001800000 */
[----:B------:R-:W-:-:S02]  /*cd70*/  FSEL R27, R6, -INF , !P6 ;  /* 0xff800000061b7808 */ /* 0x000fc40007000000 */
[C---:B------:R-:W-:Y:S02]  /*cd80*/  ISETP.GE.AND P3, PT, R7.reuse, R226, PT ;  /* 0x000000e20700720c */ /* 0x040fe40003f66270 */
[CC--:B------:R-:W-:Y:S02]  /*cd90*/  ISETP.GE.AND P6, PT, R0.reuse, R224.reuse, PT ;  /* 0x000000e00000720c */ /* 0x0c0fe40003fc6270 */
[----:B------:R-:W-:Y:S01]  /*cda0*/  ISETP.GE.AND P5, PT, R0, R227, PT ;  /* 0x000000e30000720c */ /* 0x000fe20003fa6270 */
[----:B------:R-:W-:Y:S01]  /*cdb0*/  VIADD R0, R2, 0xfffffe20 ;  /* 0xfffffe2002007836 */ /* 0x000fe20000000000 */
[----:B------:R-:W-:Y:S02]  /*cdc0*/  FSEL R6, R192, -INF , P0 ;  /* 0xff800000c0067808 */ /* 0x000fe40000000000 */
[----:B------:R-:W-:Y:S02]  /*cdd0*/  ISETP.GE.AND P0, PT, R7, R224, PT ;  /* 0x000000e00700720c */ /* 0x000fe40003f06270 */
[----:B------:R-:W-:-:S02]  /*cde0*/  FSEL R5, R193, -INF , P4 ;  /* 0xff800000c1057808 */ /* 0x000fc40002000000 */
[----:B------:R-:W-:Y:S01]  /*cdf0*/  ISETP.GE.AND P4, PT, R7, R227, PT ;  /* 0x000000e30700720c */ /* 0x000fe20003f86270 */
[----:B------:R-:W-:Y:S01]  /*ce00*/  VIADD R7, R2, 0xfffffe21 ;  /* 0xfffffe2102077836 */ /* 0x000fe20000000000 */
[----:B------:R-:W-:Y:S02]  /*ce10*/  FSEL R3, R195, -INF , P3 ;  /* 0xff800000c3037808 */ /* 0x000fe40001800000 */
[----:B------:R-:W-:Y:S02]  /*ce20*/  FSEL R25, R5, -INF , !P0 ;  /* 0xff80000005197808 */ /* 0x000fe40004000000 */
[C---:B------:R-:W-:Y:S02]  /*ce30*/  ISETP.GE.AND P0, PT, R0.reuse, R226, PT ;  /* 0x000000e20000720c */ /* 0x040fe40003f06270 */
[----:B------:R-:W-:Y:S02]  /*ce40*/  ISETP.GE.AND P3, PT, R0, R225, PT ;  /* 0x000000e10000720c */ /* 0x000fe40003f66270 */
[----:B------:R-:W-:-:S02]  /*ce50*/  FSEL R48, R3, -INF , !P4 ;  /* 0xff80000003307808 */ /* 0x000fc40006000000 */
[----:B------:R-:W-:Y:S02]  /*ce60*/  ISETP.GE.AND P4, PT, R7, R225, PT ;  /* 0x000000e10700720c */ /* 0x000fe40003f86270 */
[----:B------:R-:W-:Y:S02]  /*ce70*/  FSEL R44, R4, -INF , !P5 ;  /* 0xff800000042c7808 */ /* 0x000fe40006800000 */
[----:B------:R-:W-:Y:S02]  /*ce80*/  FSEL R26, R6, -INF , !P6 ;  /* 0xff800000061a7808 */ /* 0x000fe40007000000 */
[----:B------:R-:W-:Y:S02]  /*ce90*/  FSEL R4, R198, -INF , P0 ;  /* 0xff800000c6047808 */ /* 0x000fe40000000000 */
[C---:B------:R-:W-:Y:S02]  /*cea0*/  ISETP.GE.AND P6, PT, R0.reuse, R224, PT ;  /* 0x000000e00000720c */ /* 0x040fe40003fc6270 */
[----:B------:R-:W-:Y:S01]  /*ceb0*/  ISETP.GE.AND P5, PT, R0, R227, PT ;  /* 0x000000e30000720c */ /* 0x000fe20003fa6270 */
[----:B------:R-:W-:Y:S01]  /*cec0*/  VIADD R0, R2, 0xfffffe28 ;  /* 0xfffffe2802007836 */ /* 0x000fe20000000000 */
[----:B------:R-:W-:-:S02]  /*ced0*/  FSEL R6, R196, -INF , P3 ;  /* 0xff800000c4067808 */ /* 0x000fc40001800000 */
[C---:B------:R-:W-:Y:S02]  /*cee0*/  ISETP.GE.AND P0, PT, R7.reuse, R226, PT ;  /* 0x000000e20700720c */ /* 0x040fe40003f06270 */
[----:B------:R-:W-:Y:S02]  /*cef0*/  ISETP.GE.AND P3, PT, R7, R224, PT ;  /* 0x000000e00700720c */ /* 0x000fe40003f66270 */
[----:B------:R-:W-:Y:S02]  /*cf00*/  FSEL R5, R197, -INF , P4 ;  /* 0xff800000c5057808 */ /* 0x000fe40002000000 */
[----:B------:R-:W-:Y:S01]  /*cf10*/  ISETP.GE.AND P4, PT, R7, R227, PT ;  /* 0x000000e30700720c */ /* 0x000fe20003f86270 */
[----:B------:R-:W-:Y:S01]  /*cf20*/  VIADD R7, R2, 0xfffffe29 ;  /* 0xfffffe2902077836 */ /* 0x000fe20000000000 */
[----:B------:R-:W-:Y:S02]  /*cf30*/  FSEL R3, R199, -INF , P0 ;  /* 0xff800000c7037808 */ /* 0x000fe40000000000 */
[----:B------:R-:W-:-:S02]  /*cf40*/  FSEL R28, R5, -INF , !P3 ;  /* 0xff800000051c7808 */ /* 0x000fc40005800000 */
[C---:B------:R-:W-:Y:S02]  /*cf50*/  ISETP.GE.AND P3, PT, R0.reuse, R226, PT ;  /* 0x000000e20000720c */ /* 0x040fe40003f66270 */
[-C--:B------:R-:W-:Y:S02]  /*cf60*/  ISETP.GE.AND P0, PT, R0, R225.reuse, PT ;  /* 0x000000e10000720c */ /* 0x080fe40003f06270 */
[----:B------:R-:W-:Y:S02]  /*cf70*/  FSEL R53, R3, -INF , !P4 ;  /* 0xff80000003357808 */ /* 0x000fe40006000000 */
[----:B------:R-:W-:Y:S02]  /*cf80*/  FSEL R51, R4, -INF , !P5 ;  /* 0xff80000004337808 */ /* 0x000fe40006800000 */
[----:B------:R-:W-:Y:S02]  /*cf90*/  ISETP.GE.AND P4, PT, R7, R225, PT ;  /* 0x000000e10700720c */ /* 0x000fe40003f86270 */
[----:B------:R-:W-:-:S02]  /*cfa0*/  FSEL R4, R202, -INF , P3 ;  /* 0xff800000ca047808 */ /* 0x000fc40001800000 */
[----:B------:R-:W-:Y:S02]  /*cfb0*/  FSEL R50, R6, -INF , !P6 ;  /* 0xff80000006327808 */ /* 0x000fe40007000000 */
[C---:B------:R-:W-:Y:S02]  /*cfc0*/  ISETP.GE.AND P3, PT, R7.reuse, R226, PT ;  /* 0x000000e20700720c */ /* 0x040fe40003f66270 */
[CC--:B------:R-:W-:Y:S02]  /*cfd0*/  ISETP.GE.AND P6, PT, R0.reuse, R224.reuse, PT ;  /* 0x000000e00000720c */ /* 0x0c0fe40003fc6270 */
[----:B------:R-:W-:Y:S01]  /*cfe0*/  ISETP.GE.AND P5, PT, R0, R227, PT ;  /* 0x000000e30000720c */ /* 0x000fe20003fa6270 */
[----:B------:R-:W-:Y:S01]  /*cff0*/  VIADD R0, R2, 0xfffffe30 ;  /* 0xfffffe3002007836 */ /* 0x000fe20000000000 */
[----:B------:R-:W-:Y:S02]  /*d000*/  FSEL R6, R200, -INF , P0 ;  /* 0xff800000c8067808 */ /* 0x000fe40000000000 */
[----:B------:R-:W-:-:S02]  /*d010*/  ISETP.GE.AND P0, PT, R7, R224, PT ;  /* 0x000000e00700720c */ /* 0x000fc40003f06270 */
[----:B------:R-:W-:Y:S02]  /*d020*/  FSEL R5, R201, -INF , P4 ;  /* 0xff800000c9057808 */ /* 0x000fe40002000000 */
[----:B------:R-:W-:Y:S01]  /*d030*/  ISETP.GE.AND P4, PT, R7, R227, PT ;  /* 0x000000e30700720c */ /* 0x000fe20003f86270 */
[----:B------:R-:W-:Y:S01]  /*d040*/  VIADD R7, R2, 0xfffffe31 ;  /* 0xfffffe3102077836 */ /* 0x000fe20000000000 */
[----:B------:R-:W-:Y:S02]  /*d050*/  FSEL R3, R203, -INF , P3 ;  /* 0xff800000cb037808 */ /* 0x000fe40001800000 */
[----:B------:R-:W-:Y:S02]  /*d060*/  FSEL R29, R5, -INF , !P0 ;  /* 0xff800000051d7808 */ /* 0x000fe40004000000 */
[C---:B------:R-:W-:Y:S02]  /*d070*/  ISETP.GE.AND P0, PT, R0.reuse, R226, PT ;  /* 0x000000e20000720c */ /* 0x040fe40003f06270 */
[----:B------:R-:W-:-:S02]  /*d080*/  ISETP.GE.AND P3, PT, R0, R225, PT ;  /* 0x000000e10000720c */ /* 0x000fc40003f66270 */
[----:B------:R-:W-:Y:S02]  /*d090*/  FSEL R52, R3, -INF , !P4 ;  /* 0xff80000003347808 */ /* 0x000fe40006000000 */
[----:B------:R-:W-:Y:S02]  /*d0a0*/  ISETP.GE.AND P4, PT, R7, R225, PT ;  /* 0x000000e10700720c */ /* 0x000fe40003f86270 */
[----:B------:R-:W-:Y:S02]  /*d0b0*/  FSEL R54, R4, -INF , !P5 ;  /* 0xff80000004367808 */ /* 0x000fe40006800000 */
[----:B------:R-:W-:Y:S02]  /*d0c0*/  FSEL R49, R6, -INF , !P6 ;  /* 0xff80000006317808 */ /* 0x000fe40007000000 */
[----:B------:R-:W-:Y:S02]  /*d0d0*/  FSEL R4, R246, -INF , P0 ;  /* 0xff800000f6047808 */ /* 0x000fe40000000000 */
[----:B------:R-:W-:-:S02]  /*d0e0*/  ISETP.GE.AND P6, PT, R0, R224, PT ;  /* 0x000000e00000720c */ /* 0x000fc40003fc6270 */
[-C--:B------:R-:W-:Y:S01]  /*d0f0*/  ISETP.GE.AND P5, PT, R0, R227.reuse, PT ;  /* 0x000000e30000720c */ /* 0x080fe20003fa6270 */
[----:B------:R-:W-:Y:S01]  /*d100*/  VIADD R0, R2, 0xfffffe38 ;  /* 0xfffffe3802007836 */ /* 0x000fe20000000000 */
[----:B------:R-:W-:Y:S02]  /*d110*/  FSEL R6, R244, -INF , P3 ;  /* 0xff800000f4067808 */ /* 0x000fe40001800000 */
[C---:B------:R-:W-:Y:S02]  /*d120*/  ISETP.GE.AND P0, PT, R7.reuse, R226, PT ;  /* 0x000000e20700720c */ /* 0x040fe40003f06270 */
        /* <DEDUP_REMOVED lines=9> */
[----:B------:R-:W-:Y:S02]  /*d1c0*/  FSEL R74, R4, -INF , !P5 ;  /* 0xff800000044a7808 */ /* 0x000fe40006800000 */
[----:B------:R-:W-:-:S02]  /*d1d0*/  ISETP.GE.AND P4, PT, R7, R225, PT ;  /* 0x000000e10700720c */ /* 0x000fc40003f86270 */
[----:B------:R-:W-:Y:S02]  /*d1e0*/  FSEL R4, R238, -INF , P3 ;  /* 0xff800000ee047808 */ /* 0x000fe40001800000 */
[----:B------:R-:W-:Y:S02]  /*d1f0*/  FSEL R72, R6, -INF , !P6 ;  /* 0xff80000006487808 */ /* 0x000fe40007000000 */
[----:B------:R-:W-:Y:S02]  /*d200*/  ISETP.GE.AND P3, PT, R7, R226, PT ;  /* 0x000000e20700720c */ /* 0x000fe40003f66270 */
[C---:B------:R-:W-:Y:S02]  /*d210*/  ISETP.GE.AND P6, PT, R0.reuse, R224, PT ;  /* 0x000000e00000720c */ /* 0x040fe40003fc6270 */
[----:B------:R-:W-:Y:S01]  /*d220*/  ISETP.GE.AND P5, PT, R0, R227, PT ;  /* 0x000000e30000720c */ /* 0x000fe20003fa6270 */
[----:B------:R-:W-:Y:S01]  /*d230*/  VIADD R0, R2, 0xfffffe40 ;  /* 0xfffffe4002007836 */ /* 0x000fe20000000000 */
[----:B------:R-:W-:-:S02]  /*d240*/  FSEL R6, R236, -INF , P0 ;  /* 0xff800000ec067808 */ /* 0x000fc40000000000 */
        /* <DEDUP_REMOVED lines=9> */
[----:B------:R-:W-:Y:S02]  /*d2e0*/  ISETP.GE.AND P4, PT, R7, R225, PT ;  /* 0x000000e10700720c */ /* 0x000fe40003f86270 */
[----:B------:R-:W-:Y:S02]  /*d2f0*/  FSEL R77, R4, -INF , !P5 ;  /* 0xff800000044d7808 */ /* 0x000fe40006800000 */
[----:B------:R-:W-:Y:S02]  /*d300*/  FSEL R73, R6, -INF , !P6 ;  /* 0xff80000006497808 */ /* 0x000fe40007000000 */
[----:B------:R-:W-:-:S02]  /*d310*/  FSEL R4, R218, -INF , P0 ;  /* 0xff800000da047808 */ /* 0x000fc40000000000 */
[C---:B------:R-:W-:Y:S02]  /*d320*/  ISETP.GE.AND P6, PT, R0.reuse, R224, PT ;  /* 0x000000e00000720c */ /* 0x040fe40003fc6270 */
[----:B------:R-:W-:Y:S01]  /*d330*/  ISETP.GE.AND P5, PT, R0, R227, PT ;  /* 0x000000e30000720c */ /* 0x000fe20003fa6270 */
[----:B------:R-:W-:Y:S01]  /*d340*/  VIADD R0, R2, 0xfffffe48 ;  /* 0xfffffe4802007836 */ /* 0x000fe20000000000 */
[----:B------:R-:W-:Y:S02]  /*d350*/  FSEL R6, R216, -INF , P3 ;  /* 0xff800000d8067808 */ /* 0x000fe40001800000 */
[C---:B------:R-:W-:Y:S02]  /*d360*/  ISETP.GE.AND P0, PT, R7.reuse, R226, PT ;  /* 0x000000e20700720c */ /* 0x040fe40003f06270 */
        /* <DEDUP_REMOVED lines=218> */
[----:B------:R-:W-:Y:S02]  /*e110*/  FSEL R3, R99, -INF , P0 ;  /* 0xff80000063037808 */ /* 0x000fe40000000000 */
[----:B------:R-:W-:Y:S02]  /*e120*/  FSEL R97, R6, -INF , !P6 ;  /* 0xff80000006617808 */ /* 0x000fe40007000000 */
[----:B------:R-:W-:-:S02]  /*e130*/  FSEL R99, R4, -INF , !P5 ;  /* 0xff80000004637808 */ /* 0x000fc40006800000 */
[----:B------:R-:W-:Y:S02]  /*e140*/  FSEL R96, R5, -INF , !P3 ;  /* 0xff80000005607808 */ /* 0x000fe40005800000 */
[C---:B------:R-:W-:Y:S02]  /*e150*/  ISETP.GE.AND P0, PT, R0.reuse, R225, PT ;  /* 0x000000e10000720c */ /* 0x040fe40003f06270 */
[C---:B------:R-:W-:Y:S02]  /*e160*/  ISETP.GE.AND P6, PT, R0.reuse, R224, PT ;  /* 0x000000e00000720c */ /* 0x040fe40003fc6270 */
[C---:B------:R-:W-:Y:S02]  /*e170*/  ISETP.GE.AND P3, PT, R0.reuse, R226, PT ;  /* 0x000000e20000720c */ /* 0x040fe40003f66270 */
[-C--:B------:R-:W-:Y:S02]  /*e180*/  ISETP.GE.AND P5, PT, R0, R227.reuse, PT ;  /* 0x000000e30000720c */ /* 0x080fe40003fa6270 */
[----:B------:R-:W2:Y:S01]  /*e190*/  LD.E R0, desc[UR4][R134.64+0xdc] ;  /* 0x0000dc0486007980 */ /* 0x000ea2000c101900 */
[----:B------:R-:W-:-:S02]  /*e1a0*/  ISETP.GE.AND P4, PT, R7, R227, PT ;  /* 0x000000e30700720c */ /* 0x000fc40003f86270 */
[----:B------:R-:W-:Y:S02]  /*e1b0*/  FSEL R7, R92, -INF , P0 ;  /* 0xff8000005c077808 */ /* 0x000fe40000000000 */
[----:B------:R-:W-:Y:S01]  /*e1c0*/  FSEL R206, R3, -INF , !P4 ;  /* 0xff80000003ce7808 */ /* 0x000fe20006000000 */
[----:B------:R-:W-:Y:S01]  /*e1d0*/  VIADD R3, R2, 0xfffffeb0 ;  /* 0xfffffeb002037836 */ /* 0x000fe20000000000 */
[C---:B------:R-:W-:Y:S02]  /*e1e0*/  ISETP.GE.AND P4, PT, R8.reuse, R225, PT ;  /* 0x000000e10800720c */ /* 0x040fe40003f86270 */
[----:B------:R-:W-:Y:S02]  /*e1f0*/  ISETP.GE.AND P0, PT, R8, R226, PT ;  /* 0x000000e20800720c */ /* 0x000fe40003f06270 */
        /* <DEDUP_REMOVED lines=19> */
[C---:B------:R-:W-:Y:S02]  /*e330*/  ISETP.GE.AND P0, PT, R8.reuse, R224, PT ;  /* 0x000000e00800720c */ /* 0x040fe40003f06270 */
        /* <DEDUP_REMOVED lines=17> */
[C---:B------:R-:W-:Y:S02]  /*e450*/  ISETP.GE.AND P3, PT, R8.reuse, R224, PT ;  /* 0x000000e00800720c */ /* 0x040fe40003f66270 */
        /* <DEDUP_REMOVED lines=27> */
[----:B------:R-:W-:Y:S02]  /*e610*/  ISETP.GE.AND P4, PT, R8, R225, PT ;  /* 0x000000e10800720c */ /* 0x000fe40003f86270 */
[----:B------:R-:W-:Y:S02]  /*e620*/  FSEL R5, R34, -INF , P0 ;  /* 0xff80000022057808 */ /* 0x000fe40000000000 */
[----:B------:R-:W-:Y:S02]  /*e630*/  FSEL R220, R7, -INF , !P6 ;  /* 0xff80000007dc7808 */ /* 0x000fe40007000000 */
[----:B------:R-:W-:Y:S02]  /*e640*/  ISETP.GE.AND P0, PT, R8, R226, PT ;  /* 0x000000e20800720c */ /* 0x000fe40003f06270 */
[----:B------:R-:W-:-:S02]  /*e650*/  ISETP.GE.AND P6, PT, R3, R224, PT ;  /* 0x000000e00300720c */ /* 0x000fc40003fc6270 */
[-C--:B------:R-:W-:Y:S01]  /*e660*/  ISETP.GE.AND P5, PT, R3, R227.reuse, PT ;  /* 0x000000e30300720c */ /* 0x080fe20003fa6270 */
[----:B------:R-:W-:Y:S01]  /*e670*/  VIADD R3, R2, 0xfffffed0 ;  /* 0xfffffed002037836 */ /* 0x000fe20000000000 */
[----:B------:R-:W-:Y:S02]  /*e680*/  FSEL R7, R32, -INF , P3 ;  /* 0xff80000020077808 */ /* 0x000fe40001800000 */
        /* <DEDUP_REMOVED lines=29> */
[----:B------:R-:W-:Y:S02]  /*e860*/  ISETP.GE.AND P5, PT, R3, R227, PT ;  /* 0x000000e30300720c */ /* 0x000fe40003fa6270 */
[----:B------:R-:W-:-:S02]  /*e870*/  FSEL R4, R70, -INF , P0 ;  /* 0xff80000046047808 */ /* 0x000fc40000000000 */
[----:B------:R-:W-:Y:S02]  /*e880*/  FSEL R244, R7, -INF , !P6 ;  /* 0xff80000007f47808 */ /* 0x000fe40007000000 */
[-C--:B------:R-:W-:Y:S01]  /*e890*/  ISETP.GE.AND P6, PT, R3, R224.reuse, PT ;  /* 0x000000e00300720c */ /* 0x080fe20003fc6270 */
[----:B------:R-:W-:Y:S01]  /*e8a0*/  VIADD R3, R2, 0xfffffee0 ;  /* 0xfffffee002037836 */ /* 0x000fe20000000000 */
[----:B------:R-:W-:Y:S02]  /*e8b0*/  FSEL R6, R68, -INF , P3 ;  /* 0xff80000044067808 */ /* 0x000fe40001800000 */
[C---:B------:R-:W-:Y:S02]  /*e8c0*/  ISETP.GE.AND P3, PT, R8.reuse, R224, PT ;  /* 0x000000e00800720c */ /* 0x040fe40003f66270 */
[----:B------:R-:W-:Y:S02]  /*e8d0*/  ISETP.GE.AND P0, PT, R8, R226, PT ;  /* 0x000000e20800720c */ /* 0x000fe40003f06270 */
[----:B------:R-:W-:-:S02]  /*e8e0*/  FSEL R5, R69, -INF , P4 ;  /* 0xff80000045057808 */ /* 0x000fc40002000000 */
[----:B------:R-:W-:Y:S02]  /*e8f0*/  FSEL R245, R4, -INF , !P5 ;  /* 0xff80000004f57808 */ /* 0x000fe40006800000 */
[----:B------:R-:W-:Y:S02]  /*e900*/  FMNMX3.FTZ R4, R37, R14, R12, !PT ;  /* 0x0000000e25047276 */ /* 0x000fe4000781000c */
[----:B------:R-:W-:Y:S02]  /*e910*/  FSEL R7, R71, -INF , P0 ;  /* 0xff80000047077808 */ /* 0x000fe40000000000 */
[----:B------:R-:W-:Y:S02]  /*e920*/  FSEL R239, R6, -INF , !P6 ;  /* 0xff80000006ef7808 */ /* 0x000fe40007000000 */
[----:B------:R-:W-:Y:S02]  /*e930*/  FSEL R205, R5, -INF , !P3 ;  /* 0xff80000005cd7808 */ /* 0x000fe40005800000 */
[----:B------:R-:W-:-:S02]  /*e940*/  ISETP.GE.AND P0, PT, R3, R225, PT ;  /* 0x000000e10300720c */ /* 0x000fc40003f06270 */
[C---:B------:R-:W-:Y:S02]  /*e950*/  ISETP.GE.AND P6, PT, R3.reuse, R224, PT ;  /* 0x000000e00300720c */ /* 0x040fe40003fc6270 */
[C---:B------:R-:W-:Y:S02]  /*e960*/  ISETP.GE.AND P3, PT, R3.reuse, R226, PT ;  /* 0x000000e20300720c */ /* 0x040fe40003f66270 */
[----:B------:R-:W-:Y:S02]  /*e970*/  ISETP.GE.AND P5, PT, R3, R227, PT ;  /* 0x000000e30300720c */ /* 0x000fe40003fa6270 */
        /* <DEDUP_REMOVED lines=25> */
[----:B------:R-:W-:Y:S01]  /*eb10*/  ISETP.GE.AND P4, PT, R8, R227, PT ;  /* 0x000000e30800720c */ /* 0x000fe20003f86270 */
[----:B------:R-:W-:Y:S01]  /*eb20*/  VIADD R8, R2, 0xfffffee1 ;  /* 0xfffffee102087836 */ /* 0x000fe20000000000 */
[----:B------:R-:W-:Y:S02]  /*eb30*/  FMNMX3.FTZ R4, R4, R186, R118, !PT ;  /* 0x000000ba04047276 */ /* 0x000fe40007810076 */
[----:B------:R-:W-:Y:S02]  /*eb40*/  FMNMX3.FTZ R3, R3, R178, R179, !PT ;  /* 0x000000b203037276 */ /* 0x000fe400078100b3 */
[----:B------:R-:W-:Y:S02]  /*eb50*/  FMNMX3.FTZ R4, R4, R121, R119, !PT ;  /* 0x0000007904047276 */ /* 0x000fe40007810077 */
[----:B------:R-:W-:Y:S02]  /*eb60*/  FSEL R247, R7, -INF , !P4 ;  /* 0xff80000007f77808 */ /* 0x000fe40006000000 */
[----:B------:R-:W-:-:S02]  /*eb70*/  ISETP.GE.AND P4, PT, R8, R225, PT ;  /* 0x000000e10800720c */ /* 0x000fc40003f86270 */
[----:B------:R-:W-:Y:S02]  /*eb80*/  FMNMX3.FTZ R3, R3, R127, R126, !PT ;  /* 0x0000007f03037276 */ /* 0x000fe4000781007e */
[----:B------:R-:W-:Y:S02]  /*eb90*/  FSEL R5, R60, -INF , P0 ;  /* 0xff8000003c057808 */ /* 0x000fe40000000000 */
[----:B------:R-:W-:Y:S02]  /*eba0*/  FSEL R7, R62, -INF , P3 ;  /* 0xff8000003e077808 */ /* 0x000fe40001800000 */
[----:B------:R-:W-:Y:S02]  /*ebb0*/  ISETP.GE.AND P3, PT, R8, R226, PT ;  /* 0x000000e20800720c */ /* 0x000fe40003f66270 */
[----:B------:R-:W-:Y:S02]  /*ebc0*/  FMNMX3.FTZ R4, R4, R200, R120, !PT ;  /* 0x000000c804047276 */ /* 0x000fe40007810078 */
[----:B------:R-:W-:-:S02]  /*ebd0*/  FSEL R9, R61, -INF , P4 ;  /* 0xff8000003d097808 */ /* 0x000fc40002000000 */
[----:B------:R-:W-:Y:S01]  /*ebe0*/  FMNMX3.FTZ R3, R3, R192, R194, !PT ;  /* 0x000000c003037276 */ /* 0x000fe200078100c2 */
[----:B------:R-:W-:Y:S01]  /*ebf0*/  VIADD R6, R2, 0xfffffee8 ;  /* 0xfffffee802067836 */ /* 0x000fe20000000000 */
[C---:B------:R-:W-:Y:S02]  /*ec00*/  ISETP.GE.AND P0, PT, R8.reuse, R224, PT ;  /* 0x000000e00800720c */ /* 0x040fe40003f06270 */
[----:B------:R-:W-:Y:S02]  /*ec10*/  ISETP.GE.AND P4, PT, R8, R227, PT ;  /* 0x000000e30800720c */ /* 0x000fe40003f86270 */
[----:B------:R-:W-:Y:S01]  /*ec20*/  FSEL R105, R5, -INF , !P6 ;  /* 0xff80000005697808 */ /* 0x000fe20007000000 */
[----:B------:R-:W-:Y:S01]  /*ec30*/  VIADD R5, R2, 0xfffffee9 ;  /* 0xfffffee902057836 */ /* 0x000fe20000000000 */
[----:B------:R-:W-:Y:S02]  /*ec40*/  FSEL R8, R63, -INF , P3 ;  /* 0xff8000003f087808 */ /* 0x000fe40001800000 */
[----:B------:R-:W-:-:S02]  /*ec50*/  FMNMX3.FTZ R4, R4, R113, R112, !PT ;  /* 0x0000007104047276 */ /* 0x000fc40007810070 */
[----:B------:R-:W-:Y:S02]  /*ec60*/  FMNMX3.FTZ R3, R3, R193, R123, !PT ;  /* 0x000000c103037276 */ /* 0x000fe4000781007b */
[----:B------:R-:W-:Y:S02]  /*ec70*/  FSEL R213, R9, -INF , !P0 ;  /* 0xff80000009d57808 */ /* 0x000fe40004000000 */
[----:B------:R-:W-:Y:S02]  /*ec80*/  FSEL R55, R8, -INF , !P4 ;  /* 0xff80000008377808 */ /* 0x000fe40006000000 */
[----:B------:R-:W-:Y:S02]  /*ec90*/  FMNMX3.FTZ R4, R4, R109, R108, !PT ;  /* 0x0000006d04047276 */ /* 0x000fe4000781006c */
[C---:B------:R-:W-:Y:S02]  /*eca0*/  ISETP.GE.AND P3, PT, R6.reuse, R225, PT ;  /* 0x000000e10600720c */ /* 0x040fe40003f66270 */
[----:B------:R-:W-:-:S02]  /*ecb0*/  ISETP.GE.AND P0, PT, R6, R226, PT ;  /* 0x000000e20600720c */ /* 0x000fc40003f06270 */
[----:B------:R-:W-:Y:S02]  /*ecc0*/  ISETP.GE.AND P4, PT, R5, R225, PT ;  /* 0x000000e10500720c */ /* 0x000fe40003f86270 */
[----:B------:R-:W-:Y:S02]  /*ecd0*/  FMNMX3.FTZ R3, R3, R201, R202, !PT ;  /* 0x000000c903037276 */ /* 0x000fe400078100ca */
[----:B------:R-:W-:Y:S02]  /*ece0*/  FSEL R47, R7, -INF , !P5 ;  /* 0xff800000072f7808 */ /* 0x000fe40006800000 */
[C---:B------:R-:W-:Y:S02]  /*ecf0*/  ISETP.GE.AND P6, PT, R6.reuse, R224, PT ;  /* 0x000000e00600720c */ /* 0x040fe40003fc6270 */
[----:B------:R-:W-:Y:S02]  /*ed00*/  ISETP.GE.AND P5, PT, R6, R227, PT ;  /* 0x000000e30600720c */ /* 0x000fe40003fa6270 */
[----:B------:R-:W-:-:S02]  /*ed10*/  FMNMX3.FTZ R4, R4, R101, R100, !PT ;  /* 0x0000006504047276 */ /* 0x000fc40007810064 */
[----:B------:R-:W-:Y:S02]  /*ed20*/  FSEL R8, R56, -INF , P3 ;  /* 0xff80000038087808 */ /* 0x000fe40001800000 */
[----:B------:R-:W-:Y:S02]  /*ed30*/  FSEL R6, R58, -INF , P0 ;  /* 0xff8000003a067808 */ /* 0x000fe40000000000 */
[----:B------:R-:W-:Y:S02]  /*ed40*/  FSEL R7, R57, -INF , P4 ;  /* 0xff80000039077808 */ /* 0x000fe40002000000 */
[C---:B------:R-:W-:Y:S02]  /*ed50*/  ISETP.GE.AND P3, PT, R5.reuse, R224, PT ;  /* 0x000000e00500720c */ /* 0x040fe40003f66270 */
[C---:B------:R-:W-:Y:S02]  /*ed60*/  ISETP.GE.AND P0, PT, R5.reuse, R226, PT ;  /* 0x000000e20500720c */ /* 0x040fe40003f06270 */
[----:B------:R-:W-:Y:S01]  /*ed70*/  ISETP.GE.AND P4, PT, R5, R227, PT ;  /* 0x000000e30500720c */ /* 0x000fe20003f86270 */
[----:B------:R-:W-:Y:S01]  /*ed80*/  VIADD R5, R2, 0xfffffef0 ;  /* 0xfffffef002057836 */ /* 0x000fe20000000000 */
[----:B------:R-:W-:-:S02]  /*ed90*/  FMNMX3.FTZ R3, R3, R115, R114, !PT ;  /* 0x0000007303037276 */ /* 0x000fc40007810072 */
[----:B------:R-:W-:Y:S02]  /*eda0*/  FMNMX3.FTZ R4, R4, R97, R96, !PT ;  /* 0x0000006104047276 */ /* 0x000fe40007810060 */
[----:B------:R-:W-:Y:S02]  /*edb0*/  FMNMX3.FTZ R3, R3, R111, R203, !PT ;  /* 0x0000006f03037276 */ /* 0x000fe400078100cb */
[----:B------:R-:W-:Y:S02]  /*edc0*/  FSEL R9, R59, -INF , P0 ;  /* 0xff8000003b097808 */ /* 0x000fe40000000000 */
[----:B------:R-:W-:Y:S02]  /*edd0*/  FSEL R250, R8, -INF , !P6 ;  /* 0xff80000008fa7808 */ /* 0x000fe40007000000 */
[----:B------:R-:W-:Y:S02]  /*ede0*/  FSEL R252, R6, -INF , !P5 ;  /* 0xff80000006fc7808 */ /* 0x000fe40006800000 */
[----:B------:R-:W-:-:S02]  /*edf0*/  FSEL R207, R7, -INF , !P3 ;  /* 0xff80000007cf7808 */ /* 0x000fc40005800000 */
[C---:B------:R-:W-:Y:S02]  /*ee00*/  ISETP.GE.AND P0, PT, R5.reuse, R225, PT ;  /* 0x000000e10500720c */ /* 0x040fe40003f06270 */
[C---:B------:R-:W-:Y:S02]  /*ee10*/  ISETP.GE.AND P6, PT, R5.reuse, R224, PT ;  /* 0x000000e00500720c */ /* 0x040fe40003fc6270 */
[C---:B------:R-:W-:Y:S02]  /*ee20*/  ISETP.GE.AND P3, PT, R5.reuse, R226, PT ;  /* 0x000000e20500720c */ /* 0x040fe40003f66270 */
[----:B------:R-:W-:Y:S01]  /*ee30*/  ISETP.GE.AND P5, PT, R5, R227, PT ;  /* 0x000000e30500720c */ /* 0x000fe20003fa6270 */
[----:B------:R-:W-:Y:S01]  /*ee40*/  VIADD R5, R2, 0xfffffef1 ;  /* 0xfffffef102057836 */ /* 0x000fe20000000000 */
[----:B------:R-:W-:Y:S02]  /*ee50*/  FMNMX3.FTZ R4, R4, R94, R92, !PT ;  /* 0x0000005e04047276 */ /* 0x000fe4000781005c */
[----:B------:R-:W-:-:S02]  /*ee60*/  FMNMX3.FTZ R3, R3, R103, R102, !PT ;  /* 0x0000006703037276 */ /* 0x000fc40007810066 */
[----:B------:R-:W-:Y:S01]  /*ee70*/  FMNMX3.FTZ R4, R4, R212, R93, !PT ;  /* 0x000000d404047276 */ /* 0x000fe2000781005d */
[----:B------:R-:W-:Y:S01]  /*ee80*/  VIADD R6, R2, 0xfffffef8 ;  /* 0xfffffef802067836 */ /* 0x000fe20000000000 */
[----:B------:R-:W-:Y:S02]  /*ee90*/  FSEL R10, R234, -INF , P3 ;  /* 0xff800000ea0a7808 */ /* 0x000fe40001800000 */
[----:B------:R-:W-:Y:S02]  /*eea0*/  FSEL R251, R9, -INF , !P4 ;  /* 0xff80000009fb7808 */ /* 0x000fe40006000000 */
[----:B------:R-:W-:Y:S02]  /*eeb0*/  ISETP.GE.AND P3, PT, R5, R226, PT ;  /* 0x000000e20500720c */ /* 0x000fe40003f66270 */
[----:B------:R-:W-:Y:S02]  /*eec0*/  FMNMX3.FTZ R3, R3, R99, R206, !PT ;  /* 0x0000006303037276 */ /* 0x000fe400078100ce */
[----:B------:R-:W-:-:S02]  /*eed0*/  ISETP.GE.AND P4, PT, R5, R225, PT ;  /* 0x000000e10500720c */ /* 0x000fc40003f86270 */
[----:B------:R-:W-:Y:S02]  /*eee0*/  FMNMX3.FTZ R4, R4, R90, R88, !PT ;  /* 0x0000005a04047276 */ /* 0x000fe40007810058 */
[----:B------:R-:W-:Y:S02]  /*eef0*/  FSEL R8, R232, -INF , P0 ;  /* 0xff800000e8087808 */ /* 0x000fe40000000000 */
[----:B------:R-:W-:Y:S02]  /*ef00*/  FSEL R9, R235, -INF , P3 ;  /* 0xff800000eb097808 */ /* 0x000fe40001800000 */
[----:B------:R-:W-:Y:S02]  /*ef10*/  FMNMX3.FTZ R3, R3, R98, R95, !PT ;  /* 0x0000006203037276 */ /* 0x000fe4000781005f */
[----:B------:R-:W-:Y:S02]  /*ef20*/  ISETP.GE.AND P0, PT, R5, R224, PT ;  /* 0x000000e00500720c */ /* 0x000fe40003f06270 */
[----:B------:R-:W-:-:S02]  /*ef30*/  FSEL R7, R233, -INF , P4 ;  /* 0xff800000e9077808 */ /* 0x000fc40002000000 */
[----:B------:R-:W-:Y:S02]  /*ef40*/  ISETP.GE.AND P3, PT, R6, R225, PT ;  /* 0x000000e10600720c */ /* 0x000fe40003f66270 */
[----:B------:R-:W-:Y:S02]  /*ef50*/  FMNMX3.FTZ R4, R4, R220, R89, !PT ;  /* 0x000000dc04047276 */ /* 0x000fe40007810059 */
[----:B------:R-:W-:Y:S02]  /*ef60*/  ISETP.GE.AND P4, PT, R5, R227, PT ;  /* 0x000000e30500720c */ /* 0x000fe40003f86270 */
[----:B------:R-:W-:Y:S02]  /*ef70*/  FMNMX3.FTZ R3, R3, R217, R216, !PT ;  /* 0x000000d903037276 */ /* 0x000fe400078100d8 */
[----:B------:R-:W-:Y:S02]  /*ef80*/  FSEL R222, R8, -INF , !P6 ;  /* 0xff80000008de7808 */ /* 0x000fe40007000000 */
[----:B------:R-:W-:-:S02]  /*ef90*/  FSEL R230, R7, -INF , !P0 ;  /* 0xff80000007e67808 */ /* 0x000fc40004000000 */
[----:B------:R-:W-:Y:S02]  /*efa0*/  FSEL R5, R240, -INF , P3 ;  /* 0xff800000f0057808 */ /* 0x000fe40001800000 */
[C---:B------:R-:W-:Y:S02]  /*efb0*/  ISETP.GE.AND P0, PT, R6.reuse, R224, PT ;  /* 0x000000e00600720c */ /* 0x040fe40003f06270 */
[----:B------:R-:W-:Y:S02]  /*efc0*/  ISETP.GE.AND P6, PT, R6, R226, PT ;  /* 0x000000e20600720c */ /* 0x000fe40003fc6270 */
[----:B------:R-:W-:Y:S02]  /*efd0*/  FMNMX3.FTZ R4, R4, R228, R91, !PT ;  /* 0x000000e404047276 */ /* 0x000fe4000781005b */
[----:B------:R-:W-:Y:S01]  /*efe0*/  ISETP.GE.AND P3, PT, R6, R227, PT ;  /* 0x000000e30600720c */ /* 0x000fe20003f66270 */
[----:B------:R-:W-:Y:S01]  /*eff0*/  VIADD R6, R2, 0xfffffef9 ;  /* 0xfffffef902067836 */ /* 0x000fe20000000000 */
[----:B------:R-:W-:-:S02]  /*f000*/  FMNMX3.FTZ R3, R3, R215, R214, !PT ;  /* 0x000000d703037276 */ /* 0x000fc400078100d6 */
[----:B------:R-:W-:Y:S02]  /*f010*/  FMNMX3.FTZ R4, R4, R244, R204, !PT ;  /* 0x000000f404047276 */ /* 0x000fe400078100cc */
[----:B------:R-:W-:Y:S02]  /*f020*/  FSEL R219, R5, -INF , !P0 ;  /* 0xff80000005db7808 */ /* 0x000fe40004000000 */
[----:B------:R-:W-:Y:S02]  /*f030*/  FMNMX3.FTZ R2, R3, R238, R237, !PT ;  /* 0x000000ee03027276 */ /* 0x000fe400078100ed */
[----:B------:R-:W-:Y:S02]  /*f040*/  ISETP.GE.AND P0, PT, R6, R225, PT ;  /* 0x000000e10600720c */ /* 0x000fe40003f06270 */
[----:B------:R-:W-:Y:S02]  /*f050*/  FMNMX3.FTZ R4, R4, R239, R205, !PT ;  /* 0x000000ef04047276 */ /* 0x000fe400078100cd */
[----:B------:R-:W-:-:S02]  /*f060*/  FSEL R5, R242, -INF , P6 ;  /* 0xff800000f2057808 */ /* 0x000fc40003000000 */
[----:B------:R-:W-:Y:S02]  /*f070*/  FMNMX3.FTZ R2, R2, R231, R236, !PT ;  /* 0x000000e702027276 */ /* 0x000fe400078100ec */
[----:B------:R-:W-:Y:S02]  /*f080*/  ISETP.GE.AND P6, PT, R6, R224, PT ;  /* 0x000000e00600720c */ /* 0x000fe40003fc6270 */
[----:B------:R-:W-:Y:S02]  /*f090*/  FSEL R3, R241, -INF , P0 ;  /* 0xff800000f1037808 */ /* 0x000fe40000000000 */
[----:B------:R-:W-:Y:S02]  /*f0a0*/  FMNMX3.FTZ R4, R4, R105, R213, !PT ;  /* 0x0000006904047276 */ /* 0x000fe400078100d5 */
[----:B------:R-:W-:Y:S01]  /*f0b0*/  ISETP.GE.AND P0, PT, R6, R226, PT ;  /* 0x000000e20600720c */ /* 0x000fe20003f06270 */
[----:B------:R-:W-:Y:S01]  /*f0c0*/  IMAD.MOV.U32 R242, RZ, RZ, R222 ;  /* 0x000000fffff27224 */ /* 0x000fe200078e00de */
[----:B------:R-:W-:-:S02]  /*f0d0*/  FMNMX3.FTZ R2, R2, R246, R249, !PT ;  /* 0x000000f602027276 */ /* 0x000fc400078100f9 */
[----:B------:R-:W-:Y:S02]  /*f0e0*/  FSEL R218, R3, -INF , !P6 ;  /* 0xff80000003da7808 */ /* 0x000fe40007000000 */
[----:B------:R-:W-:Y:S01]  /*f0f0*/  ISETP.GE.AND P6, PT, R6, R227, PT ;  /* 0x000000e30600720c */ /* 0x000fe20003fc6270 */
[----:B------:R-:W-:Y:S01]  /*f100*/  IMAD.MOV.U32 R241, RZ, RZ, R55 ;  /* 0x000000fffff17224 */ /* 0x000fe200078e0037 */
[----:B------:R-:W-:Y:S02]  /*f110*/  FMNMX3.FTZ R4, R4, R250, R207, !PT ;  /* 0x000000fa04047276 */ /* 0x000fe400078100cf */
[----:B------:R-:W-:Y:S01]  /*f120*/  FSEL R6, R243, -INF , P0 ;  /* 0xff800000f3067808 */ /* 0x000fe20000000000 */
[----:B------:R-:W-:Y:S01]  /*f130*/  IMAD.MOV.U32 R243, RZ, RZ, R47 ;  /* 0x000000fffff37224 */ /* 0x000fe200078e002f */
[----:B------:R-:W-:Y:S02]  /*f140*/  FMNMX3.FTZ R2, R2, R245, R247, !PT ;  /* 0x000000f502027276 */ /* 0x000fe400078100f7 */
[----:B------:R-:W-:-:S02]  /*f150*/  FMNMX3.FTZ R4, R4, R242, R230, !PT ;  /* 0x000000f204047276 */ /* 0x000fc400078100e6 */
[----:B------:R-:W-:Y:S02]  /*f160*/  FMNMX3.FTZ R3, R2, R243, R241, !PT ;  /* 0x000000f302037276 */ /* 0x000fe400078100f1 */
[----:B------:R-:W-:Y:S02]  /*f170*/  FMNMX3.FTZ R2, R4, R219, R218, !PT ;  /* 0x000000db04027276 */ /* 0x000fe400078100da */
[----:B------:R-:W-:Y:S02]  /*f180*/  FSEL R232, R10, -INF , !P5 ;  /* 0xff8000000ae87808 */ /* 0x000fe40006800000 */
[----:B------:R-:W-:Y:S02]  /*f190*/  FSEL R233, R9, -INF , !P4 ;  /* 0xff80000009e97808 */ /* 0x000fe40006000000 */
[----:B------:R-:W-:Y:S02]  /*f1a0*/  FMNMX3.FTZ R3, R3, R252, R251, !PT ;  /* 0x000000fc03037276 */ /* 0x000fe400078100fb */
[----:B------:R-:W-:-:S02]  /*f1b0*/  FSEL R234, R5, -INF , !P3 ;  /* 0xff80000005ea7808 */ /* 0x000fc40005800000 */
[----:B------:R-:W1:Y:S01]  /*f1c0*/  SHFL.BFLY PT, R5, R2, 0x2, 0x1f ;  /* 0x0c401f0002057f89 */ /* 0x000e6200000e0000 */
        /* <DEDUP_REMOVED lines=8> */
[----:B------:R-:W4:Y:S01]  /*f250*/  S2UR UR6, SR_CgaCtaId ;  /* 0x00000000000679c3 */ /* 0x000f220000008800 */
[----:B-1----:R-:W-:-:S04]  /*f260*/  FMNMX.FTZ R124, R2, R5, !PT ;  /* 0x00000005027c7209 */ /* 0x002fc80007810000 */
[----:B------:R-:W-:Y:S01]  /*f270*/  FSETP.NEU.FTZ.AND P3, PT, R124, -INF , PT ;  /* 0xff8000007c00780b */ /* 0x000fe20003f7d000 */
[----:B--2---:R-:W-:-:S05]  /*f280*/  FMUL.FTZ R5, R0, R124 ;  /* 0x0000007c00057220 */ /* 0x004fca0000410000 */
[----:B------:R-:W-:Y:S02]  /*f290*/  FSEL R5, R5, RZ, P3 ;  /* 0x000000ff05057208 */ /* 0x000fe40001800000 */
[----:B---3--:R-:W-:-:S03]  /*f2a0*/  FMNMX.FTZ R122, R3, R4, !PT ;  /* 0x00000004037a7209 */ /* 0x008fc60007810000 */
[--C-:B------:R-:W-:Y:S01]  /*f2b0*/  FFMA.FTZ R2, R14, R0, -R5.reuse ;  /* 0x000000000e027223 */ /* 0x100fe20000010805 */
[----:B------:R-:W-:Y:S01]  /*f2c0*/  FSETP.NEU.FTZ.AND P0, PT, R122, -INF , PT ;  /* 0xff8000007a00780b */ /* 0x000fe20003f1d000 */
[----:B------:R-:W-:Y:S01]  /*f2d0*/  FMUL.FTZ R3, R0, R122 ;  /* 0x0000007a00037220 */ /* 0x000fe20000410000 */
[-CC-:B------:R-:W-:Y:S01]  /*f2e0*/  FFMA.FTZ R4, R12, R0.reuse, -R5.reuse ;  /* 0x000000000c047223 */ /* 0x180fe20000010805 */
[----:B------:R1:W-:Y:S03]  /*f2f0*/  MUFU.EX2 R189, R2 ;  /* 0x0000000200bd7308 */ /* 0x0003e60000000800 */
[----:B------:R-:W-:Y:S01]  /*f300*/  FSEL R3, R3, RZ, P0 ;  /* 0x000000ff03037208 */ /* 0x000fe20000000000 */
[----:B------:R2:W3:Y:S01]  /*f310*/  MUFU.EX2 R187, R4 ;  /* 0x0000000400bb7308 */ /* 0x0004e20000000800 */
[----:B------:R-:W-:Y:S01]  /*f320*/  UMOV UR7, 0x400 ;  /* 0x0000040000077882 */ /* 0x000fe20000000000 */
[----:B-1----:R-:W-:-:S04]  /*f330*/  FFMA.FTZ R2, R13, R0, -R5 ;  /* 0x000000000d027223 */ /* 0x002fc80000010805 */
[----:B------:R1:W-:Y:S01]  /*f340*/  MUFU.EX2 R196, R2 ;  /* 0x0000000200c47308 */ /* 0x0003e20000000800 */
[-C--:B--2---:R-:W-:Y:S01]  /*f350*/  FFMA.FTZ R4, R11, R0.reuse, -R5 ;  /* 0x000000000b047223 */ /* 0x084fe20000010805 */
[----:B----4-:R-:W-:Y:S01]  /*f360*/  ULEA UR6, UR6, UR7, 0x18 ;  /* 0x0000000706067291 */ /* 0x010fe2000f8ec0ff */
[-CC-:B------:R-:W-:Y:S02]  /*f370*/  FFMA.FTZ R7, R17, R0.reuse, -R3.reuse ;  /* 0x0000000011077223 */ /* 0x180fe40000010803 */
[----:B------:R2:W4:Y:S01]  /*f380*/  MUFU.EX2 R199, R4 ;  /* 0x0000000400c77308 */ /* 0x0005220000000800 */
[----:B------:R-:W-:Y:S01]  /*f390*/  LOP3.LUT R6, R45, 0x200, R46, 0xf8, !PT ;  /* 0x000002002d067812 */ /* 0x000fe200078ef82e */
[----:B-1----:R-:W-:-:S04]  /*f3a0*/  FFMA.FTZ R2, R15, R0, -R3 ;  /* 0x000000000f027223 */ /* 0x002fc80000010803 */
[----:B------:R1:W-:Y:S01]  /*f3b0*/  MUFU.EX2 R184, R2 ;  /* 0x0000000200b87308 */ /* 0x0003e20000000800 */
[----:B--2---:R-:W-:Y:S01]  /*f3c0*/  FFMA.FTZ R4, R18, R0, -R3 ;  /* 0x0000000012047223 */ /* 0x004fe20000010803 */
[----:B------:R-:W-:Y:S02]  /*f3d0*/  IMAD.U32 R222, RZ, RZ, UR6 ;  /* 0x00000006ffde7e24 */ /* 0x000fe4000f8e00ff */
[----:B------:R2:W-:Y:S04]  /*f3e0*/  MUFU.EX2 R197, R7 ;  /* 0x0000000700c57308 */ /* 0x0005e80000000800 */
[----:B------:R5:W4:Y:S01]  /*f3f0*/  MUFU.EX2 R195, R4 ;  /* 0x0000000400c37308 */ /* 0x000b220000000800 */
[----:B-1----:R-:W-:Y:S01]  /*f400*/  FSEL R2, R124, RZ, P3 ;  /* 0x000000ff7c027208 */ /* 0x002fe20001800000 */
[----:B------:R-:W-:-:S02]  /*f410*/  IMAD R168, R6, 0x2, R222 ;  /* 0x0000000206a87824 */ /* 0x000fc400078e02de */
[----:B--2---:R-:W-:-:S03]  /*f420*/  IMAD.MOV.U32 R7, RZ, RZ, 0x20 ;  /* 0x00000020ff077424 */ /* 0x004fc600078e00ff */
[----:B------:R-:W1:Y:S01]  /*f430*/  LDSM.16.MT88.4 R12, [R168+0xa000] ;  /* 0x00a00000a80c783b */ /* 0x000e620000004200 */
[----:B-----5:R-:W-:Y:S01]  /*f440*/  FADD.FTZ R4, R37, -R2 ;  /* 0x8000000225047221 */ /* 0x020fe20000010000 */
[----:B------:R-:W-:-:S04]  /*f450*/  FFMA.FTZ R2, R16, R0, -R3 ;  /* 0x0000000010027223 */ /* 0x000fc80000010803 */
[----:B------:R2:W-:Y:S01]  /*f460*/  MUFU.EX2 R198, R2 ;  /* 0x0000000200c67308 */ /* 0x0005e20000000800 */
[----:B------:R-:W-:Y:S01]  /*f470*/  FSEL R6, R122, RZ, P0 ;  /* 0x000000ff7a067208 */ /* 0x000fe20000000000 */
[----:B------:R-:W-:Y:S01]  /*f480*/  IMAD.MOV.U32 R104, RZ, RZ, R19 ;  /* 0x000000ffff687224 */ /* 0x000fe200078e0013 */
[----:B--2---:R-:W-:-:S05]  /*f490*/  SEL R2, R7, 0xffffffe0, !P2 ;  /* 0xffffffe007027807 */ /* 0x004fca0005000000 */
[----:B------:R-:W-:Y:S02]  /*f4a0*/  IMAD.IADD R37, R2, 0x1, R168 ;  /* 0x0000000102257824 */ /* 0x000fe400078e02a8 */
[----:B------:R-:W-:-:S03]  /*f4b0*/  FADD.FTZ R6, R36, -R6 ;  /* 0x8000000624067221 */ /* 0x000fc60000010000 */
[----:B------:R-:W2:Y:S01]  /*f4c0*/  LDSM.16.MT88.4 R16, [R37+0xa000] ;  /* 0x00a000002510783b */ /* 0x000ea20000004200 */
[C---:B------:R-:W-:Y:S01]  /*f4d0*/  FMUL.FTZ R4, R0.reuse, R4 ;  /* 0x0000000400047220 */ /* 0x040fe20000410000 */
[----:B------:R-:W-:Y:S01]  /*f4e0*/  FMUL.FTZ R6, R0, R6 ;  /* 0x0000000600067220 */ /* 0x000fe20000410000 */
[----:B------:R-:W-:Y:S02]  /*f4f0*/  IMAD.MOV.U32 R110, RZ, RZ, R39 ;  /* 0x000000ffff6e7224 */ /* 0x000fe400078e0027 */
[----:B------:R5:W1:Y:S04]  /*f500*/  MUFU.EX2 R39, R4 ;  /* 0x0000000400277308 */ /* 0x000a680000000800 */
[----:B------:R-:W1:Y:S01]  /*f510*/  MUFU.EX2 R7, R6 ;  /* 0x0000000600077308 */ /* 0x000e620000000800 */
[----:B------:R-:W-:Y:S01]  /*f520*/  VIADD R36, R168, 0xa040 ;  /* 0x0000a040a8247836 */ /* 0x000fe20000000000 */
[----:B---3--:R-:W-:-:S02]  /*f530*/  F2FP.F16.F32.PACK_AB R8, R187, R189 ;  /* 0x000000bdbb08723e */ /* 0x008fc400000000ff */
[----:B----4-:R-:W-:Y:S01]  /*f540*/  F2FP.F16.F32.PACK_AB R10, R199, R196 ;  /* 0x000000c4c70a723e */ /* 0x010fe200000000ff */
[----:B-----5:R-:W-:Y:S01]  /*f550*/  VIADD R4, R168, 0xa000 ;  /* 0x0000a000a8047836 */ /* 0x020fe20000000000 */
[----:B------:R-:W-:Y:S01]  /*f560*/  F2FP.F16.F32.PACK_AB R9, R195, R184 ;  /* 0x000000b8c309723e */ /* 0x000fe200000000ff */
[----:B-1----:R-:W-:Y:S01]  /*f570*/  FMUL.FTZ R164, R164, R39 ;  /* 0x00000027a4a47220 */ /* 0x002fe20000410000 */
[----:B------:R-:W-:Y:S01]  /*f580*/  F2FP.F16.F32.PACK_AB R11, R198, R197 ;  /* 0x000000c5c60b723e */ /* 0x000fe200000000ff */
[----:B------:R-:W-:Y:S02]  /*f590*/  @P1 VIADD R36, R4, 0xffffffc0 ;  /* 0xffffffc004241836 */ /* 0x000fe40000000000 */
[----:B------:R-:W-:Y:S01]  /*f5a0*/  FMUL.FTZ R165, R165, R39 ;  /* 0x00000027a5a57220 */ /* 0x000fe20000410000 */
[-C--:B------:R-:W-:Y:S01]  /*f5b0*/  FMUL.FTZ R166, R166, R7.reuse ;  /* 0x00000007a6a67220 */ /* 0x080fe20000410000 */
[----:B------:R-:W-:Y:S01]  /*f5c0*/  FMUL.FTZ R167, R167, R7 ;  /* 0x00000007a7a77220 */ /* 0x000fe20000410000 */
[-C--:B------:R-:W-:Y:S01]  /*f5d0*/  FMUL.FTZ R160, R160, R39.reuse ;  /* 0x00000027a0a07220 */ /* 0x080fe20000410000 */
[----:B------:R-:W-:Y:S01]  /*f5e0*/  FMUL.FTZ R161, R161, R39 ;  /* 0x00000027a1a17220 */ /* 0x000fe20000410000 */
[-C--:B------:R-:W-:Y:S01]  /*f5f0*/  FMUL.FTZ R162, R162, R7.reuse ;  /* 0x00000007a2a27220 */ /* 0x080fe20000410000 */
[----:B------:R-:W-:Y:S01]  /*f600*/  FMUL.FTZ R163, R163, R7 ;  /* 0x00000007a3a37220 */ /* 0x000fe20000410000 */
[----:B------:R-:W-:Y:S01]  /*f610*/  IMAD.MOV.U32 R106, RZ, RZ, R38 ;  /* 0x000000ffff6a7224 */ /* 0x000fe200078e0026 */
[----:B------:R-:W1:Y:S01]  /*f620*/  LDSM.16.MT88.4 R20, [R36] ;  /* 0x000000002414783b */ /* 0x000e620000004200 */
[----:B------:R-:W-:Y:S01]  /*f630*/  IMAD.IADD R38, R2, 0x1, R36 ;  /* 0x0000000102267824 */ /* 0x000fe200078e0224 */
[C---:B------:R-:W-:Y:S01]  /*f640*/  HMMA.16816.F32 R164, R8.reuse, R12, R164 ;  /* 0x0000000c08a4723c */ /* 0x040fe200000018a4 */
[-C--:B------:R-:W-:Y:S01]  /*f650*/  FMUL.FTZ R156, R156, R39.reuse ;  /* 0x000000279c9c7220 */ /* 0x080fe20000410000 */
[----:B------:R-:W-:Y:S01]  /*f660*/  FMUL.FTZ R157, R157, R39 ;  /* 0x000000279d9d7220 */ /* 0x000fe20000410000 */
[-C--:B------:R-:W-:Y:S01]  /*f670*/  FMUL.FTZ R158, R158, R7.reuse ;  /* 0x000000079e9e7220 */ /* 0x080fe20000410000 */
[----:B------:R-:W-:Y:S01]  /*f680*/  FMUL.FTZ R159, R159, R7 ;  /* 0x000000079f9f7220 */ /* 0x000fe20000410000 */
[-C--:B------:R-:W-:Y:S01]  /*f690*/  FMUL.FTZ R152, R152, R39.reuse ;  /* 0x0000002798987220 */ /* 0x080fe20000410000 */
[----:B------:R-:W-:Y:S01]  /*f6a0*/  FMUL.FTZ R153, R153, R39 ;  /* 0x0000002799997220 */ /* 0x000fe20000410000 */
[-C--:B------:R-:W-:Y:S01]  /*f6b0*/  FMUL.FTZ R154, R154, R7.reuse ;  /* 0x000000079a9a7220 */ /* 0x080fe20000410000 */
[C---:B------:R-:W-:Y:S01]  /*f6c0*/  HMMA.16816.F32 R160, R8.reuse, R14, R160 ;  /* 0x0000000e08a0723c */ /* 0x040fe200000018a0 */
[----:B------:R-:W-:Y:S01]  /*f6d0*/  FMUL.FTZ R155, R155, R7 ;  /* 0x000000079b9b7220 */ /* 0x000fe20000410000 */
[----:B------:R-:W3:Y:S06]  /*f6e0*/  LDSM.16.MT88.4 R12, [R38] ;  /* 0x00000000260c783b */ /* 0x000eec0000004200 */
[----:B--2---:R-:W-:Y:S01]  /*f6f0*/  HMMA.16816.F32 R32, R8, R16, R156 ;  /* 0x000000100820723c */ /* 0x004fe2000000189c */
[-CC-:B------:R-:W-:Y:S01]  /*f700*/  FFMA.FTZ R4, R27, R0.reuse, -R5.reuse ;  /* 0x000000001b047223 */ /* 0x180fe20000010805 */
[----:B------:R-:W-:-:S06]  /*f710*/  FFMA.FTZ R2, R24, R0, -R5 ;  /* 0x0000000018027223 */ /* 0x000fcc0000010805 */
[----:B------:R-:W-:Y:S01]  /*f720*/  HMMA.16816.F32 R40, R8, R18, R152 ;  /* 0x000000120828723c */ /* 0x000fe20000001898 */
[----:B------:R-:W2:Y:S01]  /*f730*/  LDSM.16.MT88.4 R16, [R37+0xa800] ;  /* 0x00a800002510783b */ /* 0x000ea20000004200 */
[----:B------:R4:W-:Y:S01]  /*f740*/  MUFU.EX2 R188, R4 ;  /* 0x0000000400bc7308 */ /* 0x0009e20000000800 */
[----:B------:R-:W-:-:S03]  /*f750*/  FFMA.FTZ R6, R26, R0, -R5 ;  /* 0x000000001a067223 */ /* 0x000fc60000010805 */
[----:B------:R5:W3:Y:S04]  /*f760*/  MUFU.EX2 R185, R2 ;  /* 0x0000000200b97308 */ /* 0x000ae80000000800 */
[----:B------:R1:W-:Y:S01]  /*f770*/  MUFU.EX2 R191, R6 ;  /* 0x0000000600bf7308 */ /* 0x0003e20000000800 */
[-C--:B----4-:R-:W-:Y:S02]  /*f780*/  FFMA.FTZ R4, R25, R0.reuse, -R5 ;  /* 0x0000000019047223 */ /* 0x090fe40000010805 */
[----:B------:R-:W4:Y:S01]  /*f790*/  LDSM.16.MT88.4 R24, [R168+0xa800] ;  /* 0x00a80000a818783b */ /* 0x000f220000004200 */
[-CC-:B-----5:R-:W-:Y:S01]  /*f7a0*/  FFMA.FTZ R2, R30, R0.reuse, -R3.reuse ;  /* 0x000000001e027223 */ /* 0x1a0fe20000010803 */
[----:B------:R5:W2:Y:S01]  /*f7b0*/  MUFU.EX2 R190, R4 ;  /* 0x0000000400be7308 */ /* 0x000aa20000000800 */
[----:B-1----:R-:W-:-:S03]  /*f7c0*/  FFMA.FTZ R6, R31, R0, -R3 ;  /* 0x000000001f067223 */ /* 0x002fc60000010803 */
[----:B------:R1:W-:Y:S04]  /*f7d0*/  MUFU.EX2 R180, R2 ;  /* 0x0000000200b47308 */ /* 0x0003e80000000800 */
[----:B------:R-:W2:Y:S01]  /*f7e0*/  MUFU.EX2 R182, R6 ;  /* 0x0000000600b67308 */ /* 0x000ea20000000800 */
[-CC-:B-----5:R-:W-:Y:S01]  /*f7f0*/  FFMA.FTZ R4, R44, R0.reuse, -R3.reuse ;  /* 0x000000002c047223 */ /* 0x1a0fe20000010803 */
[-C--:B------:R-:W-:Y:S01]  /*f800*/  FMUL.FTZ R148, R148, R39.reuse ;  /* 0x0000002794947220 */ /* 0x080fe20000410000 */
[----:B------:R-:W-:Y:S01]  /*f810*/  FMUL.FTZ R149, R149, R39 ;  /* 0x0000002795957220 */ /* 0x000fe20000410000 */
[-C--:B------:R-:W-:Y:S01]  /*f820*/  FMUL.FTZ R150, R150, R7.reuse ;  /* 0x0000000796967220 */ /* 0x080fe20000410000 */
[----:B-1----:R-:W-:Y:S01]  /*f830*/  FFMA.FTZ R2, R48, R0, -R3 ;  /* 0x0000000030027223 */ /* 0x002fe20000010803 */
[----:B------:R-:W-:Y:S01]  /*f840*/  MUFU.EX2 R183, R4 ;  /* 0x0000000400b77308 */ /* 0x000fe20000000800 */
[----:B------:R-:W-:Y:S01]  /*f850*/  FMUL.FTZ R151, R151, R7 ;  /* 0x0000000797977220 */ /* 0x000fe20000410000 */
[-C--:B------:R-:W-:Y:S01]  /*f860*/  FMUL.FTZ R144, R144, R39.reuse ;  /* 0x0000002790907220 */ /* 0x080fe20000410000 */
[----:B------:R-:W-:Y:S01]  /*f870*/  FMUL.FTZ R145, R145, R39 ;  /* 0x0000002791917220 */ /* 0x000fe20000410000 */
[----:B------:R-:W1:Y:S01]  /*f880*/  MUFU.EX2 R181, R2 ;  /* 0x0000000200b57308 */ /* 0x000e620000000800 */
        /* <DEDUP_REMOVED lines=10> */
[C---:B------:R-:W-:Y:S01]  /*f930*/  HMMA.16816.F32 R148, R8.reuse, R20, R148 ;  /* 0x000000140894723c */ /* 0x040fe20000001894 */
[----:B------:R-:W5:Y:S07]  /*f940*/  LDSM.16.MT88.4 R44, [R36+0x800] ;  /* 0x00080000242c783b */ /* 0x000f6e0000004200 */
[C---:B------:R-:W-:Y:S08]  /*f950*/  HMMA.16816.F32 R144, R8.reuse, R22, R144 ;  /* 0x000000160890723c */ /* 0x040ff00000001890 */
[C---:B---3--:R-:W-:Y:S08]  /*f960*/  HMMA.16816.F32 R140, R8.reuse, R12, R140 ;  /* 0x0000000c088c723c */ /* 0x048ff0000000188c */
[----:B------:R-:W-:Y:S01]  /*f970*/  HMMA.16816.F32 R136, R8, R14, R136 ;  /* 0x0000000e0888723c */ /* 0x000fe20000001888 */
[----:B------:R-:W3:Y:S01]  /*f980*/  LDSM.16.MT88.4 R12, [R38+0x800] ;  /* 0x00080000260c783b */ /* 0x000ee20000004200 */
[----:B------:R-:W-:-:S02]  /*f990*/  F2FP.F16.F32.PACK_AB R8, R185, R188 ;  /* 0x000000bcb908723e */ /* 0x000fc400000000ff */
[----:B--2---:R-:W-:Y:S02]  /*f9a0*/  F2FP.F16.F32.PACK_AB R10, R190, R191 ;  /* 0x000000bfbe0a723e */ /* 0x004fe400000000ff */
[----:B------:R-:W-:Y:S02]  /*f9b0*/  F2FP.F16.F32.PACK_AB R9, R182, R180 ;  /* 0x000000b4b609723e */ /* 0x000fe400000000ff */
[----:B-1----:R-:W-:Y:S01]  /*f9c0*/  F2FP.F16.F32.PACK_AB R11, R181, R183 ;  /* 0x000000b7b50b723e */ /* 0x002fe200000000ff */
[----:B------:R-:W-:-:S06]  /*f9d0*/  FFMA.FTZ R2, R50, R0, -R5 ;  /* 0x0000000032027223 */ /* 0x000fcc0000010805 */
[----:B------:R-:W-:Y:S01]  /*f9e0*/  HMMA.16816.F32 R32, R8, R16, R32 ;  /* 0x000000100820723c */ /* 0x000fe20000001820 */
[----:B------:R1:W-:Y:S01]  /*f9f0*/  MUFU.EX2 R177, R2 ;  /* 0x0000000200b17308 */ /* 0x0003e20000000800 */
[----:B------:R-:W-:-:S06]  /*fa00*/  FFMA.FTZ R4, R28, R0, -R5 ;  /* 0x000000001c047223 */ /* 0x000fcc0000010805 */
[----:B------:R-:W-:Y:S01]  /*fa10*/  HMMA.16816.F32 R40, R8, R18, R40 ;  /* 0x000000120828723c */ /* 0x000fe20000001828 */
[----:B------:R-:W2:Y:S01]  /*fa20*/  LDSM.16.MT88.4 R16, [R168+0xb000] ;  /* 0x00b00000a810783b */ /* 0x000ea20000004200 */
[----:B------:R4:W3:Y:S01]  /*fa30*/  MUFU.EX2 R175, R4 ;  /* 0x0000000400af7308 */ /* 0x0008e20000000800 */
[----:B-1----:R-:W-:-:S04]  /*fa40*/  FFMA.FTZ R2, R49, R0, -R5 ;  /* 0x0000000031027223 */ /* 0x002fc80000010805 */
[----:B------:R1:W-:Y:S01]  /*fa50*/  MUFU.EX2 R174, R2 ;  /* 0x0000000200ae7308 */ /* 0x0003e20000000800 */
[-C--:B----4-:R-:W-:Y:S01]  /*fa60*/  FFMA.FTZ R4, R29, R0.reuse, -R5 ;  /* 0x000000001d047223 */ /* 0x090fe20000010805 */
[-CC-:B------:R-:W-:Y:S01]  /*fa70*/  FFMA.FTZ R6, R53, R0.reuse, -R3.reuse ;  /* 0x0000000035067223 */ /* 0x180fe20000010803 */
[----:B------:R-:W-:Y:S01]  /*fa80*/  HMMA.16816.F32 R20, R8, R24, R164 ;  /* 0x000000180814723c */ /* 0x000fe200000018a4 */
[----:B------:R-:W4:Y:S01]  /*fa90*/  LDSM.16.MT88.4 R28, [R37+0xb000] ;  /* 0x00b00000251c783b */ /* 0x000f220000004200 */
[----:B------:R5:W2:Y:S01]  /*faa0*/  MUFU.EX2 R173, R4 ;  /* 0x0000000400ad7308 */ /* 0x000aa20000000800 */
[----:B-1----:R-:W-:-:S03]  /*fab0*/  FFMA.FTZ R2, R51, R0, -R3 ;  /* 0x0000000033027223 */ /* 0x002fc60000010803 */
[----:B------:R-:W-:Y:S02]  /*fac0*/  MUFU.EX2 R167, R6 ;  /* 0x0000000600a77308 */ /* 0x000fe40000000800 */
[----:B------:R-:W-:Y:S01]  /*fad0*/  HMMA.16816.F32 R24, R8, R26, R160 ;  /* 0x0000001a0818723c */ /* 0x000fe200000018a0 */
[----:B------:R-:W1:Y:S01]  /*fae0*/  LDSM.16.MT88.4 R48, [R36+0x1000] ;  /* 0x001000002430783b */ /* 0x000e620000004200 */
[----:B------:R3:W2:Y:S01]  /*faf0*/  MUFU.EX2 R171, R2 ;  /* 0x0000000200ab7308 */ /* 0x0006a20000000800 */
[----:B-----5:R-:W-:-:S04]  /*fb00*/  FFMA.FTZ R4, R54, R0, -R3 ;  /* 0x0000000036047223 */ /* 0x020fc80000010803 */
[----:B------:R-:W-:Y:S01]  /*fb10*/  MUFU.EX2 R169, R4 ;  /* 0x0000000400a97308 */ /* 0x000fe20000000800 */
[----:B---3--:R-:W-:-:S04]  /*fb20*/  FFMA.FTZ R2, R52, R0, -R3 ;  /* 0x0000000034027223 */ /* 0x008fc80000010803 */
[----:B------:R-:W3:Y:S01]  /*fb30*/  MUFU.EX2 R170, R2 ;  /* 0x0000000200aa7308 */ /* 0x000ee20000000800 */
[C---:B------:R-:W-:Y:S08]  /*fb40*/  HMMA.16816.F32 R56, R8.reuse, R44, R148 ;  /* 0x0000002c0838723c */ /* 0x040ff00000001894 */
[C---:B------:R-:W-:Y:S08]  /*fb50*/  HMMA.16816.F32 R68, R8.reuse, R46, R144 ;  /* 0x0000002e0844723c */ /* 0x040ff00000001890 */
[C---:B------:R-:W-:Y:S08]  /*fb60*/  HMMA.16816.F32 R60, R8.reuse, R12, R140 ;  /* 0x0000000c083c723c */ /* 0x040ff0000000188c */
[----:B------:R-:W-:Y:S01]  /*fb70*/  HMMA.16816.F32 R44, R8, R14, R136 ;  /* 0x0000000e082c723c */ /* 0x000fe20000001888 */
[----:B------:R-:W-:Y:S01]  /*fb80*/  F2FP.F16.F32.PACK_AB R8, R175, R177 ;  /* 0x000000b1af08723e */ /* 0x000fe200000000ff */
[----:B------:R-:W5:Y:S01]  /*fb90*/  LDSM.16.MT88.4 R12, [R38+0x1000] ;  /* 0x00100000260c783b */ /* 0x000f620000004200 */
[----:B--2---:R-:W-:-:S02]  /*fba0*/  F2FP.F16.F32.PACK_AB R10, R173, R174 ;  /* 0x000000aead0a723e */ /* 0x004fc400000000ff */
[----:B------:R-:W-:Y:S02]  /*fbb0*/  F2FP.F16.F32.PACK_AB R9, R167, R171 ;  /* 0x000000aba709723e */ /* 0x000fe400000000ff */
[----:B---3--:R-:W-:Y:S01]  /*fbc0*/  F2FP.F16.F32.PACK_AB R11, R170, R169 ;  /* 0x000000a9aa0b723e */ /* 0x008fe200000000ff */
[----:B------:R-:W-:-:S06]  /*fbd0*/  FFMA.FTZ R2, R72, R0, -R5 ;  /* 0x0000000048027223 */ /* 0x000fcc0000010805 */
[----:B------:R-:W-:Y:S01]  /*fbe0*/  HMMA.16816.F32 R52, R8, R16, R20 ;  /* 0x000000100834723c */ /* 0x000fe20000001814 */
[----:B------:R2:W-:Y:S01]  /*fbf0*/  MUFU.EX2 R164, R2 ;  /* 0x0000000200a47308 */ /* 0x0005e20000000800 */
[----:B------:R-:W-:-:S06]  /*fc00*/  FFMA.FTZ R4, R65, R0, -R5 ;  /* 0x0000000041047223 */ /* 0x000fcc0000010805 */
[----:B------:R-:W-:Y:S01]  /*fc10*/  HMMA.16816.F32 R24, R8, R18, R24 ;  /* 0x000000120818723c */ /* 0x000fe20000001818 */
[----:B------:R-:W3:Y:S01]  /*fc20*/  LDSM.16.MT88.4 R16, [R168+0xb800] ;  /* 0x00b80000a810783b */ /* 0x000ee20000004200 */
[----:B------:R4:W5:Y:S01]  /*fc30*/  MUFU.EX2 R163, R4 ;  /* 0x0000000400a37308 */ /* 0x0009620000000800 */
[----:B--2---:R-:W-:-:S04]  /*fc40*/  FFMA.FTZ R2, R73, R0, -R5 ;  /* 0x0000000049027223 */ /* 0x004fc80000010805 */
[----:B------:R2:W-:Y:S01]  /*fc50*/  MUFU.EX2 R166, R2 ;  /* 0x0000000200a67308 */ /* 0x0005e20000000800 */
[-C--:B----4-:R-:W-:Y:S01]  /*fc60*/  FFMA.FTZ R4, R66, R0.reuse, -R5 ;  /* 0x0000000042047223 */ /* 0x090fe20000010805 */
[----:B------:R-:W-:-:S03]  /*fc70*/  FFMA.FTZ R6, R75, R0, -R3 ;  /* 0x000000004b067223 */ /* 0x000fc60000010803 */
[----:B------:R4:W3:Y:S01]  /*fc80*/  MUFU.EX2 R165, R4 ;  /* 0x0000000400a57308 */ /* 0x0008e20000000800 */
[----:B--2---:R-:W-:-:S03]  /*fc90*/  FFMA.FTZ R2, R74, R0, -R3 ;  /* 0x000000004a027223 */ /* 0x004fc60000010803 */
[----:B------:R-:W-:Y:S01]  /*fca0*/  MUFU.EX2 R159, R6 ;  /* 0x00000006009f7308 */ /* 0x000fe20000000800 */
[----:B------:R-:W-:Y:S01]  /*fcb0*/  HMMA.16816.F32 R20, R8, R28, R32 ;  /* 0x0000001c0814723c */ /* 0x000fe20000001820 */
[----:B------:R-:W-:Y:S02]  /*fcc0*/  LDSM.16.MT88.4 R72, [R36+0x1800] ;  /* 0x001800002448783b */ /* 0x000fe40000004200 */
[----:B------:R2:W3:Y:S01]  /*fcd0*/  MUFU.EX2 R160, R2 ;  /* 0x0000000200a07308 */ /* 0x0004e20000000800 */
[----:B----4-:R-:W-:-:S04]  /*fce0*/  FFMA.FTZ R4, R77, R0, -R3 ;  /* 0x000000004d047223 */ /* 0x010fc80000010803 */
[----:B------:R-:W-:Y:S01]  /*fcf0*/  HMMA.16816.F32 R40, R8, R30, R40 ;  /* 0x0000001e0828723c */ /* 0x000fe20000001828 */
[----:B------:R-:W4:Y:S01]  /*fd00*/  LDSM.16.MT88.4 R28, [R37+0xb800] ;  /* 0x00b80000251c783b */ /* 0x000f220000004200 */
[----:B------:R-:W-:Y:S01]  /*fd10*/  MUFU.EX2 R162, R4 ;  /* 0x0000000400a27308 */ /* 0x000fe20000000800 */
[----:B--2---:R-:W-:-:S04]  /*fd20*/  FFMA.FTZ R2, R76, R0, -R3 ;  /* 0x000000004c027223 */ /* 0x004fc80000010803 */
[----:B------:R2:W3:Y:S01]  /*fd30*/  MUFU.EX2 R161, R2 ;  /* 0x0000000200a17308 */ /* 0x0004e20000000800 */
[C---:B-1----:R-:W-:Y:S08]  /*fd40*/  HMMA.16816.F32 R56, R8.reuse, R48, R56 ;  /* 0x000000300838723c */ /* 0x042ff00000001838 */
[C---:B------:R-:W-:Y:S01]  /*fd50*/  HMMA.16816.F32 R68, R8.reuse, R50, R68 ;  /* 0x000000320844723c */ /* 0x040fe20000001844 */
[----:B------:R-:W1:Y:S07]  /*fd60*/  LDSM.16.MT88.4 R48, [R38+0x1800] ;  /* 0x001800002630783b */ /* 0x000e6e0000004200 */
[C---:B-----5:R-:W-:Y:S08]  /*fd70*/  HMMA.16816.F32 R60, R8.reuse, R12, R60 ;  /* 0x0000000c083c723c */ /* 0x060ff0000000183c */
[----:B------:R-:W-:Y:S01]  /*fd80*/  HMMA.16816.F32 R44, R8, R14, R44 ;  /* 0x0000000e082c723c */ /* 0x000fe2000000182c */
[----:B------:R-:W-:Y:S01]  /*fd90*/  F2FP.F16.F32.PACK_AB R8, R163, R164 ;  /* 0x000000a4a308723e */ /* 0x000fe200000000ff */
[----:B--2---:R-:W-:Y:S01]  /*fda0*/  FFMA.FTZ R2, R79, R0, -R5 ;  /* 0x000000004f027223 */ /* 0x004fe20000010805 */
[----:B---3--:R-:W-:Y:S01]  /*fdb0*/  F2FP.F16.F32.PACK_AB R10, R165, R166 ;  /* 0x000000a6a50a723e */ /* 0x008fe200000000ff */
[----:B------:R-:W-:Y:S01]  /*fdc0*/  LDSM.16.MT88.4 R12, [R37+0xc000] ;  /* 0x00c00000250c783b */ /* 0x000fe20000004200 */
[----:B------:R-:W-:-:S02]  /*fdd0*/  F2FP.F16.F32.PACK_AB R9, R159, R160 ;  /* 0x000000a09f09723e */ /* 0x000fc400000000ff */
[----:B------:R-:W-:Y:S01]  /*fde0*/  F2FP.F16.F32.PACK_AB R11, R161, R162 ;  /* 0x000000a2a10b723e */ /* 0x000fe200000000ff */
[----:B------:R2:W-:Y:S06]  /*fdf0*/  MUFU.EX2 R156, R2 ;  /* 0x00000002009c7308 */ /* 0x0005ec0000000800 */
[----:B------:R-:W-:Y:S01]  /*fe00*/  HMMA.16816.F32 R52, R8, R16, R52 ;  /* 0x000000100834723c */ /* 0x000fe20000001834 */
[----:B------:R-:W-:-:S07]  /*fe10*/  FFMA.FTZ R4, R67, R0, -R5 ;  /* 0x0000000043047223 */ /* 0x000fce0000010805 */
[----:B------:R-:W-:Y:S01]  /*fe20*/  HMMA.16816.F32 R32, R8, R18, R24 ;  /* 0x000000120820723c */ /* 0x000fe20000001818 */
[----:B------:R-:W3:Y:S01]  /*fe30*/  LDSM.16.MT88.4 R16, [R168+0xc000] ;  /* 0x00c00000a810783b */ /* 0x000ee20000004200 */
[-C--:B--2---:R-:W-:Y:S01]  /*fe40*/  FFMA.FTZ R2, R78, R0.reuse, -R5 ;  /* 0x000000004e027223 */ /* 0x084fe20000010805 */
[----:B------:R2:W5:Y:S04]  /*fe50*/  MUFU.EX2 R157, R4 ;  /* 0x00000004009d7308 */ /* 0x0005680000000800 */
[----:B------:R4:W-:Y:S01]  /*fe60*/  MUFU.EX2 R155, R2 ;  /* 0x00000002009b7308 */ /* 0x0009e20000000800 */
[-C--:B------:R-:W-:Y:S01]  /*fe70*/  FFMA.FTZ R6, R117, R0.reuse, -R3 ;  /* 0x0000000075067223 */ /* 0x080fe20000010803 */
[-C--:B--2---:R-:W-:Y:S01]  /*fe80*/  FFMA.FTZ R4, R80, R0.reuse, -R5 ;  /* 0x0000000050047223 */ /* 0x084fe20000010805 */
[----:B----4-:R-:W-:-:S03]  /*fe90*/  FFMA.FTZ R2, R87, R0, -R3 ;  /* 0x0000000057027223 */ /* 0x010fc60000010803 */
[----:B------:R2:W4:Y:S04]  /*fea0*/  MUFU.EX2 R158, R4 ;  /* 0x00000004009e7308 */ /* 0x0005280000000800 */
[----:B------:R1:W-:Y:S01]  /*feb0*/  MUFU.EX2 R66, R2 ;  /* 0x0000000200427308 */ /* 0x0003e20000000800 */
[----:B------:R-:W-:Y:S03]  /*fec0*/  HMMA.16816.F32 R20, R8, R28, R20 ;  /* 0x0000001c0814723c */ /* 0x000fe60000001814 */
[----:B------:R-:W3:Y:S01]  /*fed0*/  MUFU.EX2 R65, R6 ;  /* 0x0000000600417308 */ /* 0x000ee20000000800 */
[-CC-:B--2---:R-:W-:Y:S01]  /*fee0*/  FFMA.FTZ R4, R86, R0.reuse, -R3.reuse ;  /* 0x0000000056047223 */ /* 0x184fe20000010803 */
[----:B-1----:R-:W-:-:S03]  /*fef0*/  FFMA.FTZ R2, R85, R0, -R3 ;  /* 0x0000000055027223 */ /* 0x002fc60000010803 */
[----:B------:R-:W-:Y:S01]  /*ff00*/  MUFU.EX2 R67, R4 ;  /* 0x0000000400437308 */ /* 0x000fe20000000800 */
[C---:B------:R-:W-:Y:S01]  /*ff10*/  HMMA.16816.F32 R24, R8.reuse, R30, R40 ;  /* 0x0000001e0818723c */ /* 0x040fe20000001828 */
[----:B------:R-:W-:Y:S02]  /*ff20*/  LDSM.16.MT88.4 R28, [R38+0x2000] ;  /* 0x00200000261c783b */ /* 0x000fe40000004200 */
[----:B------:R1:W2:Y:S05]  /*ff30*/  MUFU.EX2 R154, R2 ;  /* 0x00000002009a7308 */ /* 0x0002aa0000000800 */
[C---:B------:R-:W-:Y:S01]  /*ff40*/  HMMA.16816.F32 R76, R8.reuse, R72, R56 ;  /* 0x00000048084c723c */ /* 0x040fe20000001838 */
[----:B------:R-:W2:Y:S07]  /*ff50*/  LDSM.16.MT88.4 R56, [R36+0x2000] ;  /* 0x002000002438783b */ /* 0x000eae0000004200 */
[C---:B------:R-:W-:Y:S08]  /*ff60*/  HMMA.16816.F32 R68, R8.reuse, R74, R68 ;  /* 0x0000004a0844723c */ /* 0x040ff00000001844 */
[C---:B------:R-:W-:Y:S08]  /*ff70*/  HMMA.16816.F32 R60, R8.reuse, R48, R60 ;  /* 0x00000030083c723c */ /* 0x040ff0000000183c */
[----:B------:R-:W-:Y:S01]  /*ff80*/  HMMA.16816.F32 R40, R8, R50, R44 ;  /* 0x000000320828723c */ /* 0x000fe2000000182c */
[----:B-----5:R-:W-:Y:S01]  /*ff90*/  F2FP.F16.F32.PACK_AB R8, R157, R156 ;  /* 0x0000009c9d08723e */ /* 0x020fe200000000ff */
[-CC-:B-1----:R-:W-:Y:S01]  /*ffa0*/  FFMA.FTZ R2, R128, R0.reuse, -R5.reuse ;  /* 0x0000000080027223 */ /* 0x182fe20000010805 */
[----:B----4-:R-:W-:Y:S01]  /*ffb0*/  F2FP.F16.F32.PACK_AB R10, R158, R155 ;  /* 0x0000009b9e0a723e */ /* 0x010fe200000000ff */
[----:B------:R-:W-:Y:S01]  /*ffc0*/  FFMA.FTZ R4, R81, R0, -R5 ;  /* 0x0000000051047223 */ /* 0x000fe20000010805 */
[----:B---3--:R-:W-:Y:S01]  /*ffd0*/  F2FP.F16.F32.PACK_AB R9, R65, R66 ;  /* 0x000000424109723e */ /* 0x008fe200000000ff */
[-C--:B------:R-:W-:Y:S01]  /*ffe0*/  FFMA.FTZ R6, R176, R0.reuse, -R3 ;  /* 0x00000000b0067223 */ /* 0x080fe20000010803 */
[----:B--2---:R-:W-:Y:S01]  /*fff0*/  F2FP.F16.F32.PACK_AB R11, R154, R67 ;  /* 0x000000439a0b723e */ /* 0x004fe200000000ff */
[----:B------:R-:W-:Y:S06]  /*10000*/  LDSM.16.MT88.4 R72, [R36+0x2800] ;  /* 0x002800002448783b */ /* 0x000fec0000004200 */
[C---:B------:R-:W-:Y:S01]  /*10010*/  HMMA.16816.F32 R44, R8.reuse, R18, R32 ;  /* 0x00000012082c723c */ /* 0x040fe20000001820 */
[----:B------:R1:W-:Y:S07]  /*10020*/  MUFU.EX2 R148, R2 ;  /* 0x0000000200947308 */ /* 0x0003ee0000000800 */
[C---:B------:R-:W-:Y:S08]  /*10030*/  HMMA.16816.F32 R32, R8.reuse, R12, R20 ;  /* 0x0000000c0820723c */ /* 0x040ff00000001814 */
[----:B------:R-:W-:Y:S01]  /*10040*/  HMMA.16816.F32 R20, R8, R14, R24 ;  /* 0x0000000e0814723c */ /* 0x000fe20000001818 */
[----:B------:R-:W2:Y:S01]  /*10050*/  LDSM.16.MT88.4 R12, [R37+0xc800] ;  /* 0x00c80000250c783b */ /* 0x000ea20000004200 */
[-CC-:B-1----:R-:W-:Y:S01]  /*10060*/  FFMA.FTZ R2, R129, R0.reuse, -R5.reuse ;  /* 0x0000000081027223 */ /* 0x182fe20000010805 */
[----:B------:R1:W3:Y:S04]  /*10070*/  MUFU.EX2 R151, R4 ;  /* 0x0000000400977308 */ /* 0x0002e80000000800 */
[----:B------:R4:W-:Y:S01]  /*10080*/  MUFU.EX2 R152, R2 ;  /* 0x0000000200987308 */ /* 0x0009e20000000800 */
[-C--:B-1----:R-:W-:Y:S01]  /*10090*/  FFMA.FTZ R4, R82, R0.reuse, -R5 ;  /* 0x0000000052047223 */ /* 0x082fe20000010805 */
[----:B----4-:R-:W-:-:S03]  /*100a0*/  FFMA.FTZ R2, R130, R0, -R3 ;  /* 0x0000000082027223 */ /* 0x010fc60000010803 */
[----:B------:R1:W4:Y:S04]  /*100b0*/  MUFU.EX2 R153, R4 ;  /* 0x0000000400997308 */ /* 0x0003280000000800 */
[----:B------:R5:W-:Y:S01]  /*100c0*/  MUFU.EX2 R146, R2 ;  /* 0x0000000200927308 */ /* 0x000be20000000800 */
[----:B------:R-:W-:Y:S01]  /*100d0*/  HMMA.16816.F32 R48, R8, R16, R52 ;  /* 0x000000100830723c */ /* 0x000fe20000001834 */
[----:B------:R-:W2:Y:S02]  /*100e0*/  LDSM.16.MT88.4 R16, [R168+0xc800] ;  /* 0x00c80000a810783b */ /* 0x000ea40000004200 */
[----:B------:R-:W4:Y:S01]  /*100f0*/  MUFU.EX2 R147, R6 ;  /* 0x0000000600937308 */ /* 0x000f220000000800 */
[-CC-:B-1----:R-:W-:Y:S01]  /*10100*/  FFMA.FTZ R4, R132, R0.reuse, -R3.reuse ;  /* 0x0000000084047223 */ /* 0x182fe20000010803 */
[----:B-----5:R-:W-:-:S03]  /*10110*/  FFMA.FTZ R2, R131, R0, -R3 ;  /* 0x0000000083027223 */ /* 0x020fc60000010803 */
[----:B------:R-:W-:Y:S04]  /*10120*/  MUFU.EX2 R150, R4 ;  /* 0x0000000400967308 */ /* 0x000fe80000000800 */
[----:B------:R-:W1:Y:S01]  /*10130*/  MUFU.EX2 R149, R2 ;  /* 0x0000000200957308 */ /* 0x000e620000000800 */
[C---:B------:R-:W-:Y:S08]  /*10140*/  HMMA.16816.F32 R52, R8.reuse, R56, R76 ;  /* 0x000000380834723c */ /* 0x040ff0000000184c */
[C---:B------:R-:W-:Y:S08]  /*10150*/  HMMA.16816.F32 R68, R8.reuse, R58, R68 ;  /* 0x0000003a0844723c */ /* 0x040ff00000001844 */
[C---:B------:R-:W-:Y:S08]  /*10160*/  HMMA.16816.F32 R56, R8.reuse, R28, R60 ;  /* 0x0000001c0838723c */ /* 0x040ff0000000183c */
[----:B------:R-:W-:Y:S01]  /*10170*/  HMMA.16816.F32 R24, R8, R30, R40 ;  /* 0x0000001e0818723c */ /* 0x000fe20000001828 */
[----:B---3--:R-:W-:Y:S01]  /*10180*/  F2FP.F16.F32.PACK_AB R8, R151, R148 ;  /* 0x000000949708723e */ /* 0x008fe200000000ff */
[----:B------:R-:W3:Y:S01]  /*10190*/  LDSM.16.MT88.4 R28, [R38+0x2800] ;  /* 0x00280000261c783b */ /* 0x000ee20000004200 */
[----:B----4-:R-:W-:-:S02]  /*101a0*/  F2FP.F16.F32.PACK_AB R10, R153, R152 ;  /* 0x00000098990a723e */ /* 0x010fc400000000ff */
[----:B------:R-:W-:Y:S02]  /*101b0*/  F2FP.F16.F32.PACK_AB R9, R147, R146 ;  /* 0x000000929309723e */ /* 0x000fe400000000ff */
[----:B-1----:R-:W-:Y:S01]  /*101c0*/  F2FP.F16.F32.PACK_AB R11, R149, R150 ;  /* 0x00000096950b723e */ /* 0x002fe200000000ff */
[----:B------:R-:W-:-:S06]  /*101d0*/  FFMA.FTZ R2, R172, R0, -R5 ;  /* 0x00000000ac027223 */ /* 0x000fcc0000010805 */
[----:B--2---:R-:W-:Y:S01]  /*101e0*/  HMMA.16816.F32 R40, R8, R12, R32 ;  /* 0x0000000c0828723c */ /* 0x004fe20000001820 */
[----:B------:R1:W-:Y:S01]  /*101f0*/  MUFU.EX2 R141, R2 ;  /* 0x00000002008d7308 */ /* 0x0003e20000000800 */
[----:B------:R-:W-:-:S06]  /*10200*/  FFMA.FTZ R4, R83, R0, -R5 ;  /* 0x0000000053047223 */ /* 0x000fcc0000010805 */
[----:B------:R-:W-:Y:S01]  /*10210*/  HMMA.16816.F32 R32, R8, R14, R20 ;  /* 0x0000000e0820723c */ /* 0x000fe20000001814 */
[----:B------:R-:W2:Y:S01]  /*10220*/  LDSM.16.MT88.4 R12, [R168+0xd000] ;  /* 0x00d00000a80c783b */ /* 0x000ea20000004200 */
[----:B------:R4:W5:Y:S03]  /*10230*/  MUFU.EX2 R143, R4 ;  /* 0x00000004008f7308 */ /* 0x0009660000000800 */
[----:B------:R-:W2:Y:S01]  /*10240*/  LDSM.16.MT88.4 R20, [R37+0xd000] ;  /* 0x00d000002514783b */ /* 0x000ea20000004200 */
[----:B-1----:R-:W-:-:S04]  /*10250*/  FFMA.FTZ R2, R125, R0, -R5 ;  /* 0x000000007d027223 */ /* 0x002fc80000010805 */
[----:B------:R1:W-:Y:S01]  /*10260*/  MUFU.EX2 R144, R2 ;  /* 0x0000000200907308 */ /* 0x0003e20000000800 */
[-C--:B----4-:R-:W-:Y:S01]  /*10270*/  FFMA.FTZ R4, R84, R0.reuse, -R5 ;  /* 0x0000000054047223 */ /* 0x090fe20000010805 */
[----:B------:R-:W-:-:S03]  /*10280*/  FFMA.FTZ R6, R179, R0, -R3 ;  /* 0x00000000b3067223 */ /* 0x000fc60000010803 */
[----:B------:R4:W5:Y:S01]  /*10290*/  MUFU.EX2 R145, R4 ;  /* 0x0000000400917308 */ /* 0x0009620000000800 */
[----:B-1----:R-:W-:-:S04]  /*102a0*/  FFMA.FTZ R2, R178, R0, -R3 ;  /* 0x00000000b2027223 */ /* 0x002fc80000010803 */
[----:B------:R1:W-:Y:S01]  /*102b0*/  MUFU.EX2 R139, R2 ;  /* 0x00000002008b7308 */ /* 0x0003e20000000800 */
[----:B----4-:R-:W-:-:S03]  /*102c0*/  FFMA.FTZ R4, R127, R0, -R3 ;  /* 0x000000007f047223 */ /* 0x010fc60000010803 */
[----:B------:R-:W4:Y:S01]  /*102d0*/  MUFU.EX2 R138, R6 ;  /* 0x00000006008a7308 */ /* 0x000f220000000800 */
[----:B------:R-:W-:Y:S03]  /*102e0*/  HMMA.16816.F32 R48, R8, R16, R48 ;  /* 0x000000100830723c */ /* 0x000fe60000001830 */
[----:B------:R-:W-:Y:S01]  /*102f0*/  MUFU.EX2 R140, R4 ;  /* 0x00000004008c7308 */ /* 0x000fe20000000800 */
[----:B-1----:R-:W-:-:S04]  /*10300*/  FFMA.FTZ R2, R126, R0, -R3 ;  /* 0x000000007e027223 */ /* 0x002fc80000010803 */
[C---:B------:R-:W-:Y:S01]  /*10310*/  HMMA.16816.F32 R44, R8.reuse, R18, R44 ;  /* 0x00000012082c723c */ /* 0x040fe2000000182c */
[----:B------:R1:W2:Y:S07]  /*10320*/  MUFU.EX2 R142, R2 ;  /* 0x00000002008e7308 */ /* 0x0002ae0000000800 */
[C---:B------:R-:W-:Y:S01]  /*10330*/  HMMA.16816.F32 R76, R8.reuse, R72, R52 ;  /* 0x00000048084c723c */ /* 0x040fe20000001834 */
[----:B------:R-:W2:Y:S07]  /*10340*/  LDSM.16.MT88.4 R52, [R36+0x3000] ;  /* 0x003000002434783b */ /* 0x000eae0000004200 */
[C---:B------:R-:W-:Y:S08]  /*10350*/  HMMA.16816.F32 R68, R8.reuse, R74, R68 ;  /* 0x0000004a0844723c */ /* 0x040ff00000001844 */
[C---:B---3--:R-:W-:Y:S08]  /*10360*/  HMMA.16816.F32 R60, R8.reuse, R28, R56 ;  /* 0x0000001c083c723c */ /* 0x048ff00000001838 */
[----:B------:R-:W-:Y:S01]  /*10370*/  HMMA.16816.F32 R16, R8, R30, R24 ;  /* 0x0000001e0810723c */ /* 0x000fe20000001818 */
[----:B-----5:R-:W-:Y:S01]  /*10380*/  F2FP.F16.F32.PACK_AB R8, R143, R141 ;  /* 0x0000008d8f08723e */ /* 0x020fe200000000ff */
[----:B-1----:R-:W-:Y:S01]  /*10390*/  FFMA.FTZ R2, R186, R0, -R5 ;  /* 0x00000000ba027223 */ /* 0x002fe20000010805 */
[----:B------:R-:W-:Y:S01]  /*103a0*/  F2FP.F16.F32.PACK_AB R10, R145, R144 ;  /* 0x00000090910a723e */ /* 0x000fe200000000ff */
[----:B------:R-:W-:Y:S01]  /*103b0*/  LDSM.16.MT88.4 R24, [R168+0xd800] ;  /* 0x00d80000a818783b */ /* 0x000fe20000004200 */
[----:B----4-:R-:W-:-:S02]  /*103c0*/  F2FP.F16.F32.PACK_AB R9, R138, R139 ;  /* 0x0000008b8a09723e */ /* 0x010fc400000000ff */
[----:B--2---:R-:W-:Y:S01]  /*103d0*/  F2FP.F16.F32.PACK_AB R11, R142, R140 ;  /* 0x0000008c8e0b723e */ /* 0x004fe200000000ff */
[-C--:B------:R-:W-:Y:S01]  /*103e0*/  FFMA.FTZ R4, R118, R0.reuse, -R5 ;  /* 0x0000000076047223 */ /* 0x080fe20000010805 */
[-C--:B------:R-:W-:Y:S01]  /*103f0*/  FFMA.FTZ R6, R194, R0.reuse, -R3 ;  /* 0x00000000c2067223 */ /* 0x080fe20000010803 */
[----:B------:R-:W-:Y:S04]  /*10400*/  LDSM.16.MT88.4 R72, [R36+0x3800] ;  /* 0x003800002448783b */ /* 0x000fe80000004200 */
[C---:B------:R-:W-:Y:S08]  /*10410*/  HMMA.16816.F32 R56, R8.reuse, R12, R48 ;  /* 0x0000000c0838723c */ /* 0x040ff00000001830 */
[C---:B------:R-:W-:Y:S01]  /*10420*/  HMMA.16816.F32 R44, R8.reuse, R14, R44 ;  /* 0x0000000e082c723c */ /* 0x040fe2000000182c */
[----:B------:R-:W1:Y:S01]  /*10430*/  LDSM.16.MT88.4 R12, [R38+0x3000] ;  /* 0x00300000260c783b */ /* 0x000e620000004200 */
[----:B------:R2:W-:Y:S06]  /*10440*/  MUFU.EX2 R131, R2 ;  /* 0x0000000200837308 */ /* 0x0005ec0000000800 */
[C---:B------:R-:W-:Y:S08]  /*10450*/  HMMA.16816.F32 R40, R8.reuse, R20, R40 ;  /* 0x000000140828723c */ /* 0x040ff00000001828 */
[----:B------:R-:W-:Y:S01]  /*10460*/  HMMA.16816.F32 R28, R8, R22, R32 ;  /* 0x00000016081c723c */ /* 0x000fe20000001820 */
[----:B------:R-:W3:Y:S01]  /*10470*/  LDSM.16.MT88.4 R20, [R37+0xd800] ;  /* 0x00d800002514783b */ /* 0x000ee20000004200 */
[-CC-:B--2---:R-:W-:Y:S01]  /*10480*/  FFMA.FTZ R2, R121, R0.reuse, -R5.reuse ;  /* 0x0000000079027223 */ /* 0x184fe20000010805 */
[----:B------:R2:W4:Y:S04]  /*10490*/  MUFU.EX2 R132, R4 ;  /* 0x0000000400847308 */ /* 0x0005280000000800 */
[----:B------:R5:W-:Y:S01]  /*104a0*/  MUFU.EX2 R136, R2 ;  /* 0x0000000200887308 */ /* 0x000be20000000800 */
[-C--:B--2---:R-:W-:Y:S01]  /*104b0*/  FFMA.FTZ R4, R119, R0.reuse, -R5 ;  /* 0x0000000077047223 */ /* 0x084fe20000010805 */
[----:B-----5:R-:W-:-:S03]  /*104c0*/  FFMA.FTZ R2, R192, R0, -R3 ;  /* 0x00000000c0027223 */ /* 0x020fc60000010803 */
[----:B------:R2:W5:Y:S04]  /*104d0*/  MUFU.EX2 R137, R4 ;  /* 0x0000000400897308 */ /* 0x0005680000000800 */
[----:B------:R4:W-:Y:S04]  /*104e0*/  MUFU.EX2 R127, R2 ;  /* 0x00000002007f7308 */ /* 0x0009e80000000800 */
[----:B------:R-:W3:Y:S01]  /*104f0*/  MUFU.EX2 R129, R6 ;  /* 0x0000000600817308 */ /* 0x000ee20000000800 */
[-CC-:B--2---:R-:W-:Y:S01]  /*10500*/  FFMA.FTZ R4, R193, R0.reuse, -R3.reuse ;  /* 0x00000000c1047223 */ /* 0x184fe20000010803 */
[----:B----4-:R-:W-:-:S03]  /*10510*/  FFMA.FTZ R2, R123, R0, -R3 ;  /* 0x000000007b027223 */ /* 0x010fc60000010803 */
[----:B------:R-:W-:Y:S04]  /*10520*/  MUFU.EX2 R130, R4 ;  /* 0x0000000400827308 */ /* 0x000fe80000000800 */
[----:B------:R-:W2:Y:S01]  /*10530*/  MUFU.EX2 R128, R2 ;  /* 0x0000000200807308 */ /* 0x000ea20000000800 */
[C---:B------:R-:W-:Y:S08]  /*10540*/  HMMA.16816.F32 R48, R8.reuse, R52, R76 ;  /* 0x000000340830723c */ /* 0x040ff0000000184c */
[C---:B------:R-:W-:Y:S08]  /*10550*/  HMMA.16816.F32 R68, R8.reuse, R54, R68 ;  /* 0x000000360844723c */ /* 0x040ff00000001844 */
[C---:B-1----:R-:W-:Y:S08]  /*10560*/  HMMA.16816.F32 R52, R8.reuse, R12, R60 ;  /* 0x0000000c0834723c */ /* 0x042ff0000000183c */
[----:B------:R-:W-:Y:S01]  /*10570*/  HMMA.16816.F32 R12, R8, R14, R16 ;  /* 0x0000000e080c723c */ /* 0x000fe20000001810 */
[----:B------:R-:W1:Y:S01]  /*10580*/  LDSM.16.MT88.4 R16, [R38+0x3800] ;  /* 0x003800002610783b */ /* 0x000e620000004200 */
[----:B------:R-:W-:-:S02]  /*10590*/  F2FP.F16.F32.PACK_AB R8, R132, R131 ;  /* 0x000000838408723e */ /* 0x000fc400000000ff */
[----:B-----5:R-:W-:Y:S02]  /*105a0*/  F2FP.F16.F32.PACK_AB R10, R137, R136 ;  /* 0x00000088890a723e */ /* 0x020fe400000000ff */
[----:B---3--:R-:W-:Y:S02]  /*105b0*/  F2FP.F16.F32.PACK_AB R9, R129, R127 ;  /* 0x0000007f8109723e */ /* 0x008fe400000000ff */
[----:B--2---:R-:W-:Y:S01]  /*105c0*/  F2FP.F16.F32.PACK_AB R11, R128, R130 ;  /* 0x00000082800b723e */ /* 0x004fe200000000ff */
[----:B------:R-:W-:-:S06]  /*105d0*/  FFMA.FTZ R2, R200, R0, -R5 ;  /* 0x00000000c8027223 */ /* 0x000fcc0000010805 */
[----:B------:R-:W-:Y:S01]  /*105e0*/  HMMA.16816.F32 R56, R8, R24, R56 ;  /* 0x000000180838723c */ /* 0x000fe20000001838 */
[----:B------:R2:W-:Y:S01]  /*105f0*/  MUFU.EX2 R121, R2 ;  /* 0x0000000200797308 */ /* 0x0005e20000000800 */
[----:B------:R-:W-:-:S06]  /*10600*/  FFMA.FTZ R4, R120, R0, -R5 ;  /* 0x0000000078047223 */ /* 0x000fcc0000010805 */
[C---:B------:R-:W-:Y:S01]  /*10610*/  HMMA.16816.F32 R44, R8.reuse, R26, R44 ;  /* 0x0000001a082c723c */ /* 0x040fe2000000182c */
[----:B------:R-:W3:Y:S07]  /*10620*/  LDSM.16.MT88.4 R24, [R37+0xe000] ;  /* 0x00e000002518783b */ /* 0x000eee0000004200 */
[----:B------:R-:W-:Y:S01]  /*10630*/  HMMA.16816.F32 R32, R8, R20, R40 ;  /* 0x000000140820723c */ /* 0x000fe20000001828 */
[----:B--2---:R-:W-:-:S07]  /*10640*/  FFMA.FTZ R2, R113, R0, -R5 ;  /* 0x0000000071027223 */ /* 0x004fce0000010805 */
[----:B------:R-:W-:Y:S01]  /*10650*/  HMMA.16816.F32 R28, R8, R22, R28 ;  /* 0x00000016081c723c */ /* 0x000fe2000000181c */
[----:B------:R-:W2:Y:S01]  /*10660*/  LDSM.16.MT88.4 R20, [R168+0xe000] ;  /* 0x00e00000a814783b */ /* 0x000ea20000004200 */
[----:B------:R4:W5:Y:S01]  /*10670*/  MUFU.EX2 R123, R4 ;  /* 0x00000004007b7308 */ /* 0x0009620000000800 */
[-C--:B------:R-:W-:Y:S02]  /*10680*/  FFMA.FTZ R6, R202, R0.reuse, -R3 ;  /* 0x00000000ca067223 */ /* 0x080fe40000010803 */
[----:B------:R-:W2:Y:S01]  /*10690*/  LDSM.16.MT88.4 R40, [R36+0x4000] ;  /* 0x004000002428783b */ /* 0x000ea20000004200 */
[----:B------:R1:W-:Y:S01]  /*106a0*/  MUFU.EX2 R125, R2 ;  /* 0x00000002007d7308 */ /* 0x0003e20000000800 */
[-C--:B----4-:R-:W-:Y:S01]  /*106b0*/  FFMA.FTZ R4, R112, R0.reuse, -R5 ;  /* 0x0000000070047223 */ /* 0x090fe20000010805 */
[----:B-1----:R-:W-:-:S03]  /*106c0*/  FFMA.FTZ R2, R201, R0, -R3 ;  /* 0x00000000c9027223 */ /* 0x002fc60000010803 */
[----:B------:R1:W4:Y:S04]  /*106d0*/  MUFU.EX2 R126, R4 ;  /* 0x00000004007e7308 */ /* 0x0003280000000800 */
[----:B------:R5:W-:Y:S04]  /*106e0*/  MUFU.EX2 R118, R2 ;  /* 0x0000000200767308 */ /* 0x000be80000000800 */
[----:B------:R-:W3:Y:S01]  /*106f0*/  MUFU.EX2 R117, R6 ;  /* 0x0000000600757308 */ /* 0x000ee20000000800 */
        /* <DEDUP_REMOVED lines=8> */
[----:B------:R-:W-:Y:S01]  /*10780*/  F2FP.F16.F32.PACK_AB R8, R123, R121 ;  /* 0x000000797b08723e */ /* 0x000fe200000000ff */
[----:B------:R-:W5:Y:S01]  /*10790*/  LDSM.16.MT88.4 R16, [R38+0x4000] ;  /* 0x004000002610783b */ /* 0x000f620000004200 */
[----:B----4-:R-:W-:-:S02]  /*107a0*/  F2FP.F16.F32.PACK_AB R10, R126, R125 ;  /* 0x0000007d7e0a723e */ /* 0x010fc400000000ff */
[----:B---3--:R-:W-:Y:S02]  /*107b0*/  F2FP.F16.F32.PACK_AB R9, R117, R118 ;  /* 0x000000767509723e */ /* 0x008fe400000000ff */
[----:B-1----:R-:W-:Y:S01]  /*107c0*/  F2FP.F16.F32.PACK_AB R11, R120, R119 ;  /* 0x00000077780b723e */ /* 0x002fe200000000ff */
[----:B------:R-:W-:Y:S01]  /*107d0*/  FFMA.FTZ R2, R109, R0, -R5 ;  /* 0x000000006d027223 */ /* 0x000fe20000010805 */
[----:B------:R-:W-:-:S05]  /*107e0*/  IMAD.MOV.U32 R178, RZ, RZ, R110 ;  /* 0x000000ffffb27224 */ /* 0x000fca00078e006e */
[----:B------:R-:W-:Y:S01]  /*107f0*/  HMMA.16816.F32 R52, R8, R24, R32 ;  /* 0x000000180834723c */ /* 0x000fe20000001820 */
[----:B------:R1:W-:Y:S01]  /*10800*/  MUFU.EX2 R110, R2 ;  /* 0x00000002006e7308 */ /* 0x0003e20000000800 */
[----:B------:R-:W-:-:S06]  /*10810*/  FFMA.FTZ R4, R108, R0, -R5 ;  /* 0x000000006c047223 */ /* 0x000fcc0000010805 */
[C---:B------:R-:W-:Y:S01]  /*10820*/  HMMA.16816.F32 R32, R8.reuse, R26, R28 ;  /* 0x0000001a0820723c */ /* 0x040fe2000000181c */
[----:B------:R-:W3:Y:S07]  /*10830*/  LDSM.16.MT88.4 R24, [R168+0xe800] ;  /* 0x00e80000a818783b */ /* 0x000eee0000004200 */
[----:B--2---:R-:W-:Y:S01]  /*10840*/  HMMA.16816.F32 R56, R8, R20, R56 ;  /* 0x000000140838723c */ /* 0x004fe20000001838 */
[----:B-1----:R-:W-:-:S07]  /*10850*/  FFMA.FTZ R2, R101, R0, -R5 ;  /* 0x0000000065027223 */ /* 0x002fce0000010805 */
[----:B------:R-:W-:Y:S01]  /*10860*/  HMMA.16816.F32 R44, R8, R22, R44 ;  /* 0x00000016082c723c */ /* 0x000fe2000000182c */
[----:B------:R-:W1:Y:S01]  /*10870*/  LDSM.16.MT88.4 R20, [R37+0xe800] ;  /* 0x00e800002514783b */ /* 0x000e620000004200 */
[----:B------:R2:W4:Y:S04]  /*10880*/  MUFU.EX2 R113, R4 ;  /* 0x0000000400717308 */ /* 0x0005280000000800 */
[----:B------:R5:W-:Y:S01]  /*10890*/  MUFU.EX2 R114, R2 ;  /* 0x0000000200727308 */ /* 0x000be20000000800 */
[-C--:B------:R-:W-:Y:S01]  /*108a0*/  FFMA.FTZ R6, R203, R0.reuse, -R3 ;  /* 0x00000000cb067223 */ /* 0x080fe20000010803 */
        /* <DEDUP_REMOVED lines=8> */
[----:B------:R2:W4:Y:S01]  /*10930*/  MUFU.EX2 R112, R2 ;  /* 0x0000000200707308 */ /* 0x0005220000000800 */
[C---:B------:R-:W-:Y:S01]  /*10940*/  HMMA.16816.F32 R68, R8.reuse, R40, R60 ;  /* 0x000000280844723c */ /* 0x040fe2000000183c */
[----:B------:R-:W1:Y:S07]  /*10950*/  LDSM.16.MT88.4 R60, [R36+0x4800] ;  /* 0x00480000243c783b */ /* 0x000e6e0000004200 */
[C---:B------:R-:W-:Y:S08]  /*10960*/  HMMA.16816.F32 R72, R8.reuse, R42, R72 ;  /* 0x0000002a0848723c */ /* 0x040ff00000001848 */
[C---:B------:R-:W-:Y:S08]  /*10970*/  HMMA.16816.F32 R40, R8.reuse, R16, R48 ;  /* 0x000000100828723c */ /* 0x040ff00000001830 */
[----:B------:R-:W-:Y:S01]  /*10980*/  HMMA.16816.F32 R12, R8, R18, R12 ;  /* 0x00000012080c723c */ /* 0x000fe2000000180c */
[----:B------:R-:W-:Y:S01]  /*10990*/  F2FP.F16.F32.PACK_AB R8, R113, R110 ;  /* 0x0000006e7108723e */ /* 0x000fe200000000ff */
[----:B------:R-:W1:Y:S01]  /*109a0*/  LDSM.16.MT88.4 R16, [R38+0x4800] ;  /* 0x004800002610783b */ /* 0x000e620000004200 */
[----:B-----5:R-:W-:-:S02]  /*109b0*/  F2FP.F16.F32.PACK_AB R10, R115, R114 ;  /* 0x00000072730a723e */ /* 0x020fc400000000ff */
[----:B---3--:R-:W-:Y:S01]  /*109c0*/  F2FP.F16.F32.PACK_AB R9, R109, R108 ;  /* 0x0000006c6d09723e */ /* 0x008fe200000000ff */
[-CC-:B--2---:R-:W-:Y:S01]  /*109d0*/  FFMA.FTZ R2, R97, R0.reuse, -R5.reuse ;  /* 0x0000000061027223 */ /* 0x184fe20000010805 */
[----:B----4-:R-:W-:Y:S01]  /*109e0*/  F2FP.F16.F32.PACK_AB R11, R112, R111 ;  /* 0x0000006f700b723e */ /* 0x010fe200000000ff */
[-C--:B------:R-:W-:Y:S01]  /*109f0*/  FFMA.FTZ R4, R96, R0.reuse, -R5 ;  /* 0x0000000060047223 */ /* 0x080fe20000010805 */
[----:B------:R-:W-:Y:S02]  /*10a00*/  IMAD.MOV.U32 R240, RZ, RZ, R106 ;  /* 0x000000fffff07224 */ /* 0x000fe400078e006a */
[----:B------:R-:W-:Y:S02]  /*10a10*/  IMAD.MOV.U32 R172, RZ, RZ, R104 ;  /* 0x000000ffffac7224 */ /* 0x000fe400078e0068 */
[-C--:B------:R-:W-:Y:S01]  /*10a20*/  FFMA.FTZ R6, R206, R0.reuse, -R3 ;  /* 0x00000000ce067223 */ /* 0x080fe20000010803 */
[----:B------:R-:W-:Y:S01]  /*10a30*/  IMAD.MOV.U32 R176, RZ, RZ, R105 ;  /* 0x000000ffffb07224 */ /* 0x000fe200078e0069 */
[C---:B------:R-:W-:Y:S01]  /*10a40*/  HMMA.16816.F32 R28, R8.reuse, R24, R56 ;  /* 0x00000018081c723c */ /* 0x040fe20000001838 */
[----:B------:R2:W-:Y:S01]  /*10a50*/  MUFU.EX2 R102, R2 ;  /* 0x0000000200667308 */ /* 0x0005e20000000800 */
[----:B------:R-:W-:Y:S06]  /*10a60*/  LDSM.16.MT88.4 R48, [R37+0xf000] ;  /* 0x00f000002530783b */ /* 0x000fec0000004200 */
[C---:B-1----:R-:W-:Y:S08]  /*10a70*/  HMMA.16816.F32 R52, R8.reuse, R20, R52 ;  /* 0x000000140834723c */ /* 0x042ff00000001834 */
[----:B------:R-:W-:Y:S01]  /*10a80*/  HMMA.16816.F32 R56, R8, R22, R32 ;  /* 0x000000160838723c */ /* 0x000fe20000001820 */
[----:B------:R-:W1:Y:S01]  /*10a90*/  LDSM.16.MT88.4 R20, [R168+0xf000] ;  /* 0x00f00000a814783b */ /* 0x000e620000004200 */
[-CC-:B--2---:R-:W-:Y:S01]  /*10aa0*/  FFMA.FTZ R2, R94, R0.reuse, -R5.reuse ;  /* 0x000000005e027223 */ /* 0x184fe20000010805 */
[----:B------:R2:W3:Y:S04]  /*10ab0*/  MUFU.EX2 R104, R4 ;  /* 0x0000000400687308 */ /* 0x0004e80000000800 */
[----:B------:R4:W-:Y:S01]  /*10ac0*/  MUFU.EX2 R106, R2 ;  /* 0x00000002006a7308 */ /* 0x0009e20000000800 */
[-C--:B--2---:R-:W-:Y:S01]  /*10ad0*/  FFMA.FTZ R4, R92, R0.reuse, -R5 ;  /* 0x000000005c047223 */ /* 0x084fe20000010805 */
[----:B----4-:R-:W-:-:S03]  /*10ae0*/  FFMA.FTZ R2, R99, R0, -R3 ;  /* 0x0000000063027223 */ /* 0x010fc60000010803 */
[----:B------:R2:W4:Y:S04]  /*10af0*/  MUFU.EX2 R107, R4 ;  /* 0x00000004006b7308 */ /* 0x0005280000000800 */
[----:B------:R5:W-:Y:S01]  /*10b00*/  MUFU.EX2 R100, R2 ;  /* 0x0000000200647308 */ /* 0x000be20000000800 */
[----:B------:R-:W-:Y:S03]  /*10b10*/  HMMA.16816.F32 R24, R8, R26, R44 ;  /* 0x0000001a0818723c */ /* 0x000fe6000000182c */
[----:B------:R-:W1:Y:S01]  /*10b20*/  MUFU.EX2 R101, R6 ;  /* 0x0000000600657308 */ /* 0x000e620000000800 */
[-CC-:B--2---:R-:W-:Y:S01]  /*10b30*/  FFMA.FTZ R4, R98, R0.reuse, -R3.reuse ;  /* 0x0000000062047223 */ /* 0x184fe20000010803 */
[----:B-----5:R-:W-:-:S03]  /*10b40*/  FFMA.FTZ R2, R95, R0, -R3 ;  /* 0x000000005f027223 */ /* 0x020fc60000010803 */
[----:B------:R-:W-:Y:S04]  /*10b50*/  MUFU.EX2 R105, R4 ;  /* 0x0000000400697308 */ /* 0x000fe80000000800 */
[----:B------:R2:W5:Y:S01]  /*10b60*/  MUFU.EX2 R103, R2 ;  /* 0x0000000200677308 */ /* 0x0005620000000800 */
[C---:B------:R-:W-:Y:S08]  /*10b70*/  HMMA.16816.F32 R68, R8.reuse, R60, R68 ;  /* 0x0000003c0844723c */ /* 0x040ff00000001844 */
[C---:B------:R-:W-:Y:S01]  /*10b80*/  HMMA.16816.F32 R72, R8.reuse, R62, R72 ;  /* 0x0000003e0848723c */ /* 0x040fe20000001848 */
[----:B------:R-:W5:Y:S07]  /*10b90*/  LDSM.16.MT88.4 R60, [R36+0x5000] ;  /* 0x00500000243c783b */ /* 0x000f6e0000004200 */
[C---:B------:R-:W-:Y:S08]  /*10ba0*/  HMMA.16816.F32 R76, R8.reuse, R16, R40 ;  /* 0x00000010084c723c */ /* 0x040ff00000001828 */
[----:B------:R-:W-:Y:S01]  /*10bb0*/  HMMA.16816.F32 R44, R8, R18, R12 ;  /* 0x00000012082c723c */ /* 0x000fe2000000180c */
[----:B---3--:R-:W-:Y:S01]  /*10bc0*/  F2FP.F16.F32.PACK_AB R8, R104, R102 ;  /* 0x000000666808723e */ /* 0x008fe200000000ff */
[----:B------:R-:W3:Y:S01]  /*10bd0*/  LDSM.16.MT88.4 R12, [R38+0x5000] ;  /* 0x00500000260c783b */ /* 0x000ee20000004200 */
[----:B----4-:R-:W-:-:S02]  /*10be0*/  F2FP.F16.F32.PACK_AB R10, R107, R106 ;  /* 0x0000006a6b0a723e */ /* 0x010fc400000000ff */
[----:B-1----:R-:W-:Y:S01]  /*10bf0*/  F2FP.F16.F32.PACK_AB R9, R101, R100 ;  /* 0x000000646509723e */ /* 0x002fe200000000ff */
[-CC-:B--2---:R-:W-:Y:S01]  /*10c00*/  FFMA.FTZ R2, R212, R0.reuse, -R5.reuse ;  /* 0x00000000d4027223 */ /* 0x184fe20000010805 */
[----:B-----5:R-:W-:Y:S01]  /*10c10*/  F2FP.F16.F32.PACK_AB R11, R103, R105 ;  /* 0x00000069670b723e */ /* 0x020fe200000000ff */
[----:B------:R-:W-:Y:S06]  /*10c20*/  LDSM.16.MT88.4 R16, [R37+0xf800] ;  /* 0x00f800002510783b */ /* 0x000fec0000004200 */
[----:B------:R-:W-:Y:S01]  /*10c30*/  HMMA.16816.F32 R40, R8, R20, R28 ;  /* 0x000000140828723c */ /* 0x000fe2000000181c */
[----:B------:R1:W-:Y:S01]  /*10c40*/  MUFU.EX2 R96, R2 ;  /* 0x0000000200607308 */ /* 0x0003e20000000800 */
[----:B------:R-:W-:-:S06]  /*10c50*/  FFMA.FTZ R4, R93, R0, -R5 ;  /* 0x000000005d047223 */ /* 0x000fcc0000010805 */
[----:B------:R-:W-:Y:S01]  /*10c60*/  HMMA.16816.F32 R32, R8, R22, R24 ;  /* 0x000000160820723c */ /* 0x000fe20000001818 */
[----:B------:R-:W2:Y:S01]  /*10c70*/  LDSM.16.MT88.4 R20, [R168+0xf800] ;  /* 0x00f80000a814783b */ /* 0x000ea20000004200 */
[----:B------:R4:W5:Y:S01]  /*10c80*/  MUFU.EX2 R97, R4 ;  /* 0x0000000400617308 */ /* 0x0009620000000800 */
        /* <DEDUP_REMOVED lines=9> */
[----:B------:R-:W-:Y:S01]  /*10d20*/  HMMA.16816.F32 R28, R8, R48, R52 ;  /* 0x00000030081c723c */ /* 0x000fe20000001834 */
[----:B------:R-:W2:Y:S02]  /*10d30*/  LDSM.16.MT88.4 R52, [R36+0x5800] ;  /* 0x005800002434783b */ /* 0x000ea40000004200 */
[----:B------:R-:W-:Y:S01]  /*10d40*/  MUFU.EX2 R95, R4 ;  /* 0x00000004005f7308 */ /* 0x000fe20000000800 */
[----:B-1----:R-:W-:-:S04]  /*10d50*/  FFMA.FTZ R2, R214, R0, -R3 ;  /* 0x00000000d6027223 */ /* 0x002fc80000010803 */
[C---:B------:R-:W-:Y:S01]  /*10d60*/  HMMA.16816.F32 R24, R8.reuse, R50, R56 ;  /* 0x000000320818723c */ /* 0x040fe20000001838 */
[----:B------:R-:W1:Y:S01]  /*10d70*/  LDSM.16.MT88.4 R56, [R38+0x5800] ;  /* 0x005800002638783b */ /* 0x000e620000004200 */
[----:B------:R4:W4:Y:S06]  /*10d80*/  MUFU.EX2 R93, R2 ;  /* 0x00000002005d7308 */ /* 0x00092c0000000800 */
[C---:B------:R-:W-:Y:S08]  /*10d90*/  HMMA.16816.F32 R48, R8.reuse, R60, R68 ;  /* 0x0000003c0830723c */ /* 0x040ff00000001844 */
[C---:B------:R-:W-:Y:S08]  /*10da0*/  HMMA.16816.F32 R72, R8.reuse, R62, R72 ;  /* 0x0000003e0848723c */ /* 0x040ff00000001848 */
[C---:B---3--:R-:W-:Y:S08]  /*10db0*/  HMMA.16816.F32 R76, R8.reuse, R12, R76 ;  /* 0x0000000c084c723c */ /* 0x048ff0000000184c */
[----:B------:R-:W-:Y:S01]  /*10dc0*/  HMMA.16816.F32 R68, R8, R14, R44 ;  /* 0x0000000e0844723c */ /* 0x000fe2000000182c */
[----:B-----5:R-:W-:Y:S01]  /*10dd0*/  F2FP.F16.F32.PACK_AB R8, R97, R96 ;  /* 0x000000606108723e */ /* 0x020fe200000000ff */
[--C-:B----4-:R-:W-:Y:S01]  /*10de0*/  FFMA.FTZ R2, R220, R0, -R5.reuse ;  /* 0x00000000dc027223 */ /* 0x110fe20000010805 */
[----:B------:R-:W-:Y:S01]  /*10df0*/  F2FP.F16.F32.PACK_AB R10, R99, R98 ;  /* 0x00000062630a723e */ /* 0x000fe200000000ff */
[----:B------:R-:W-:Y:S01]  /*10e00*/  FFMA.FTZ R4, R89, R0, -R5 ;  /* 0x0000000059047223 */ /* 0x000fe20000010805 */
[----:B------:R-:W-:-:S02]  /*10e10*/  F2FP.F16.F32.PACK_AB R9, R94, R92 ;  /* 0x0000005c5e09723e */ /* 0x000fc400000000ff */
[----:B------:R-:W-:Y:S01]  /*10e20*/  F2FP.F16.F32.PACK_AB R11, R93, R95 ;  /* 0x0000005f5d0b723e */ /* 0x000fe200000000ff */
[-C--:B------:R-:W-:Y:S01]  /*10e30*/  FFMA.FTZ R6, R237, R0.reuse, -R3 ;  /* 0x00000000ed067223 */ /* 0x080fe20000010803 */
[----:B------:R-:W-:Y:S01]  /*10e40*/  FFMA.FTZ R7, R172, R7, R184 ;  /* 0x00000007ac077223 */ /* 0x000fe200000100b8 */
[----:B------:R-:W-:Y:S04]  /*10e50*/  LDSM.16.MT88.4 R12, [R37+0x10000] ;  /* 0x01000000250c783b */ /* 0x000fe80000004200 */
[C---:B--2---:R-:W-:Y:S01]  /*10e60*/  HMMA.16816.F32 R80, R8.reuse, R20, R40 ;  /* 0x000000140850723c */ /* 0x044fe20000001828 */
[----:B------:R2:W-:Y:S07]  /*10e70*/  MUFU.EX2 R88, R2 ;  /* 0x0000000200587308 */ /* 0x0005ee0000000800 */
[C---:B------:R-:W-:Y:S08]  /*10e80*/  HMMA.16816.F32 R40, R8.reuse, R16, R28 ;  /* 0x000000100828723c */ /* 0x040ff0000000181c */
[----:B------:R-:W-:Y:S01]  /*10e90*/  HMMA.16816.F32 R28, R8, R18, R24 ;  /* 0x00000012081c723c */ /* 0x000fe20000001818 */
[----:B------:R-:W3:Y:S01]  /*10ea0*/  LDSM.16.MT88.4 R16, [R168+0x10000] ;  /* 0x01000000a810783b */ /* 0x000ee20000004200 */
[-CC-:B--2---:R-:W-:Y:S01]  /*10eb0*/  FFMA.FTZ R2, R228, R0.reuse, -R5.reuse ;  /* 0x00000000e4027223 */ /* 0x184fe20000010805 */
[----:B------:R2:W4:Y:S02]  /*10ec0*/  MUFU.EX2 R90, R4 ;  /* 0x00000004005a7308 */ /* 0x0005240000000800 */
[----:B------:R-:W5:Y:S01]  /*10ed0*/  LDSM.16.MT88.4 R24, [R36+0x6000] ;  /* 0x006000002418783b */ /* 0x000f620000004200 */
[----:B--2---:R-:W-:-:S02]  /*10ee0*/  FFMA.FTZ R4, R91, R0, -R5 ;  /* 0x000000005b047223 */ /* 0x004fc40000010805 */
[----:B------:R2:W-:Y:S04]  /*10ef0*/  MUFU.EX2 R91, R2 ;  /* 0x00000002005b7308 */ /* 0x0005e80000000800 */
[----:B------:R1:W4:Y:S01]  /*10f00*/  MUFU.EX2 R89, R4 ;  /* 0x0000000400597308 */ /* 0x0003220000000800 */
[----:B--2---:R-:W-:-:S04]  /*10f10*/  FFMA.FTZ R2, R238, R0, -R3 ;  /* 0x00000000ee027223 */ /* 0x004fc80000010803 */
[----:B------:R2:W-:Y:S01]  /*10f20*/  MUFU.EX2 R84, R2 ;  /* 0x0000000200547308 */ /* 0x0005e20000000800 */
[----:B-1----:R-:W-:-:S03]  /*10f30*/  FFMA.FTZ R4, R231, R0, -R3 ;  /* 0x00000000e7047223 */ /* 0x002fc60000010803 */
[----:B------:R-:W1:Y:S04]  /*10f40*/  MUFU.EX2 R87, R6 ;  /* 0x0000000600577308 */ /* 0x000e680000000800 */
[----:B------:R-:W-:Y:S01]  /*10f50*/  MUFU.EX2 R85, R4 ;  /* 0x0000000400557308 */ /* 0x000fe20000000800 */
[----:B--2---:R-:W-:-:S04]  /*10f60*/  FFMA.FTZ R2, R236, R0, -R3 ;  /* 0x00000000ec027223 */ /* 0x004fc80000010803 */
[----:B------:R2:W3:Y:S01]  /*10f70*/  MUFU.EX2 R86, R2 ;  /* 0x0000000200567308 */ /* 0x0004e20000000800 */
[C---:B------:R-:W-:Y:S08]  /*10f80*/  HMMA.16816.F32 R60, R8.reuse, R22, R32 ;  /* 0x00000016083c723c */ /* 0x040ff00000001820 */
[C---:B------:R-:W-:Y:S08]  /*10f90*/  HMMA.16816.F32 R32, R8.reuse, R52, R48 ;  /* 0x000000340820723c */ /* 0x040ff00000001830 */
[----:B------:R-:W-:Y:S01]  /*10fa0*/  HMMA.16816.F32 R44, R8, R54, R72 ;  /* 0x00000036082c723c */ /* 0x000fe20000001848 */
[----:B--2---:R-:W-:-:S07]  /*10fb0*/  FFMA.FTZ R2, R178, R39, R189 ;  /* 0x00000027b2027223 */ /* 0x004fce00000100bd */
[C---:B------:R-:W-:Y:S01]  /*10fc0*/  HMMA.16816.F32 R76, R8.reuse, R56, R76 ;  /* 0x00000038084c723c */ /* 0x040fe2000000184c */
[----:B------:R-:W-:Y:S01]  /*10fd0*/  FADD.FTZ R20, R187, R2 ;  /* 0x00000002bb147221 */ /* 0x000fe20000010000 */
[-CC-:B------:R-:W-:Y:S01]  /*10fe0*/  FFMA.FTZ R2, R244, R0.reuse, -R5.reuse ;  /* 0x00000000f4027223 */ /* 0x180fe20000010805 */
[-C--:B------:R-:W-:Y:S01]  /*10ff0*/  FFMA.FTZ R4, R204, R0.reuse, -R5 ;  /* 0x00000000cc047223 */ /* 0x080fe20000010805 */
[----:B------:R-:W-:Y:S01]  /*11000*/  FFMA.FTZ R6, R249, R0, -R3 ;  /* 0x00000000f9067223 */ /* 0x000fe20000010803 */
[----:B------:R-:W2:Y:S03]  /*11010*/  LDSM.16.MT88.4 R48, [R38+0x6000] ;  /* 0x006000002630783b */ /* 0x000ea60000004200 */
[----:B------:R-:W-:Y:S01]  /*11020*/  HMMA.16816.F32 R52, R8, R58, R68 ;  /* 0x0000003a0834723c */ /* 0x000fe20000001844 */
[----:B----4-:R-:W-:Y:S02]  /*11030*/  F2FP.F16.F32.PACK_AB R8, R90, R88 ;  /* 0x000000585a08723e */ /* 0x010fe400000000ff */
[----:B------:R-:W-:-:S02]  /*11040*/  F2FP.F16.F32.PACK_AB R10, R89, R91 ;  /* 0x0000005b590a723e */ /* 0x000fc400000000ff */
[----:B-1----:R-:W-:Y:S02]  /*11050*/  F2FP.F16.F32.PACK_AB R9, R87, R84 ;  /* 0x000000545709723e */ /* 0x002fe400000000ff */
[----:B---3--:R-:W-:-:S07]  /*11060*/  F2FP.F16.F32.PACK_AB R11, R86, R85 ;  /* 0x00000055560b723e */ /* 0x008fce00000000ff */
[----:B------:R-:W-:Y:S01]  /*11070*/  HMMA.16816.F32 R68, R8, R16, R80 ;  /* 0x000000100844723c */ /* 0x000fe20000001850 */
[----:B------:R1:W-:Y:S04]  /*11080*/  MUFU.EX2 R82, R2 ;  /* 0x0000000200527308 */ /* 0x0003e80000000800 */
[----:B------:R3:W4:Y:S01]  /*11090*/  MUFU.EX2 R80, R4 ;  /* 0x0000000400507308 */ /* 0x0007220000000800 */
[----:B-1----:R-:W-:-:S04]  /*110a0*/  FFMA.FTZ R2, R239, R0, -R5 ;  /* 0x00000000ef027223 */ /* 0x002fc80000010805 */
[----:B------:R1:W-:Y:S01]  /*110b0*/  MUFU.EX2 R81, R2 ;  /* 0x0000000200517308 */ /* 0x0003e20000000800 */
[----:B---3--:R-:W-:-:S03]  /*110c0*/  FFMA.FTZ R4, R205, R0, -R5 ;  /* 0x00000000cd047223 */ /* 0x008fc60000010805 */
[----:B------:R3:W-:Y:S04]  /*110d0*/  MUFU.EX2 R75, R6 ;  /* 0x00000006004b7308 */ /* 0x0007e80000000800 */
[----:B------:R5:W4:Y:S01]  /*110e0*/  MUFU.EX2 R83, R4 ;  /* 0x0000000400537308 */ /* 0x000b220000000800 */
[----:B-1----:R-:W-:-:S04]  /*110f0*/  FFMA.FTZ R2, R246, R0, -R3 ;  /* 0x00000000f6027223 */ /* 0x002fc80000010803 */
[----:B------:R1:W4:Y:S01]  /*11100*/  MUFU.EX2 R73, R2 ;  /* 0x0000000200497308 */ /* 0x0003220000000800 */
[----:B---3--:R-:W-:Y:S01]  /*11110*/  FADD.FTZ R6, R196, R20 ;  /* 0x00000014c4067221 */ /* 0x008fe20000010000 */
[----:B------:R-:W-:Y:S01]  /*11120*/  HMMA.16816.F32 R56, R8, R12, R40 ;  /* 0x0000000c0838723c */ /* 0x000fe20000001828 */
[----:B------:R-:W-:Y:S01]  /*11130*/  LDSM.16.MT88.4 R20, [R38+0x6800] ;  /* 0x006800002614783b */ /* 0x000fe20000004200 */
[----:B-----5:R-:W-:-:S04]  /*11140*/  FFMA.FTZ R4, R245, R0, -R3 ;  /* 0x00000000f5047223 */ /* 0x020fc80000010803 */
[----:B------:R3:W-:Y:S01]  /*11150*/  MUFU.EX2 R72, R4 ;  /* 0x0000000400487308 */ /* 0x0007e20000000800 */
[----:B-1----:R-:W-:-:S04]  /*11160*/  FADD.FTZ R2, R195, R7 ;  /* 0x00000007c3027221 */ /* 0x002fc80000010000 */
[----:B------:R-:W-:Y:S01]  /*11170*/  FADD.FTZ R2, R197, R2 ;  /* 0x00000002c5027221 */ /* 0x000fe20000010000 */
        /* <DEDUP_REMOVED lines=26> */
[C---:B------:R-:W-:Y:S01]  /*11320*/  HMMA.16816.F32 R40, R8.reuse, R14, R28 ;  /* 0x0000000e0828723c */ /* 0x040fe2000000181c */
[----:B------:R-:W1:Y:S01]  /*11330*/  LDSM.16.MT88.4 R12, [R36+0x6800] ;  /* 0x00680000240c783b */ /* 0x000e620000004200 */
[----:B------:R-:W-:Y:S01]  /*11340*/  FADD.FTZ R4, R156, R4 ;  /* 0x000000049c047221 */ /* 0x000fe20000010000 */
[----:B------:R-:W-:Y:S01]  /*11350*/  FADD.FTZ R2, R66, R2 ;  /* 0x0000000242027221 */ /* 0x000fe20000010000 */
[----:B------:R-:W-:Y:S01]  /*11360*/  FFMA.FTZ R7, R247, R0, -R3 ;  /* 0x00000000f7077223 */ /* 0x000fe20000010803 */
[----:B------:R-:W3:Y:S01]  /*11370*/  LDSM.16.MT88.4 R28, [R168+0x10800] ;  /* 0x01080000a81c783b */ /* 0x000ee20000004200 */
[----:B------:R-:W-:Y:S01]  /*11380*/  FADD.FTZ R4, R157, R4 ;  /* 0x000000049d047221 */ /* 0x000fe20000010000 */
[----:B------:R-:W-:Y:S01]  /*11390*/  FADD.FTZ R2, R65, R2 ;  /* 0x0000000241027221 */ /* 0x000fe20000010000 */
[C---:B------:R-:W-:Y:S08]  /*113a0*/  HMMA.16816.F32 R32, R8.reuse, R24, R32 ;  /* 0x000000180820723c */ /* 0x040ff00000001820 */
[C---:B------:R-:W-:Y:S01]  /*113b0*/  HMMA.16816.F32 R44, R8.reuse, R26, R44 ;  /* 0x0000001a082c723c */ /* 0x040fe2000000182c */
[----:B------:R-:W-:Y:S01]  /*113c0*/  FADD.FTZ R4, R155, R4 ;  /* 0x000000049b047221 */ /* 0x000fe20000010000 */
[----:B------:R-:W-:Y:S01]  /*113d0*/  FADD.FTZ R2, R67, R2 ;  /* 0x0000000243027221 */ /* 0x000fe20000010000 */
[----:B------:R-:W5:Y:S05]  /*113e0*/  MUFU.EX2 R74, R7 ;  /* 0x00000007004a7308 */ /* 0x000f6a0000000800 */
[----:B------:R-:W-:Y:S01]  /*113f0*/  HMMA.16816.F32 R60, R8, R18, R60 ;  /* 0x00000012083c723c */ /* 0x000fe2000000183c */
[----:B------:R-:W-:Y:S01]  /*11400*/  FADD.FTZ R4, R158, R4 ;  /* 0x000000049e047221 */ /* 0x000fe20000010000 */
[----:B------:R-:W-:Y:S01]  /*11410*/  FADD.FTZ R2, R154, R2 ;  /* 0x000000029a027221 */ /* 0x000fe20000010000 */
[----:B------:R-:W3:Y:S02]  /*11420*/  LDSM.16.MT88.4 R16, [R37+0x10800] ;  /* 0x010800002510783b */ /* 0x000ee40000004200 */
[----:B------:R-:W-:Y:S01]  /*11430*/  FADD.FTZ R4, R148, R4 ;  /* 0x0000000494047221 */ /* 0x000fe20000010000 */
[----:B------:R-:W-:-:S02]  /*11440*/  FADD.FTZ R2, R146, R2 ;  /* 0x0000000292027221 */ /* 0x000fc40000010000 */
[----:B--2---:R-:W-:Y:S01]  /*11450*/  HMMA.16816.F32 R76, R8, R48, R76 ;  /* 0x00000030084c723c */ /* 0x004fe2000000184c */
[----:B------:R-:W-:Y:S01]  /*11460*/  FADD.FTZ R4, R151, R4 ;  /* 0x0000000497047221 */ /* 0x000fe20000010000 */
[----:B------:R-:W-:-:S06]  /*11470*/  FADD.FTZ R2, R147, R2 ;  /* 0x0000000293027221 */ /* 0x000fcc0000010000 */
[----:B------:R-:W-:Y:S01]  /*11480*/  HMMA.16816.F32 R52, R8, R50, R52 ;  /* 0x000000320834723c */ /* 0x000fe20000001834 */
[----:B------:R-:W-:Y:S01]  /*11490*/  FADD.FTZ R4, R152, R4 ;  /* 0x0000000498047221 */ /* 0x000fe20000010000 */
[----:B------:R-:W-:Y:S01]  /*114a0*/  FADD.FTZ R2, R150, R2 ;  /* 0x0000000296027221 */ /* 0x000fe20000010000 */
[----:B------:R-:W-:Y:S01]  /*114b0*/  FFMA.FTZ R6, R176, R0, -R5 ;  /* 0x00000000b0067223 */ /* 0x000fe20000010805 */
[----:B------:R-:W-:Y:S01]  /*114c0*/  LDSM.16.MT88.4 R24, [R168+0x11000] ;  /* 0x01100000a818783b */ /* 0x000fe20000004200 */
[----:B------:R-:W-:Y:S01]  /*114d0*/  FADD.FTZ R4, R153, R4 ;  /* 0x0000000499047221 */ /* 0x000fe20000010000 */
[----:B------:R-:W-:Y:S01]  /*114e0*/  FADD.FTZ R2, R149, R2 ;  /* 0x0000000295027221 */ /* 0x000fe20000010000 */
[----:B----4-:R-:W-:Y:S01]  /*114f0*/  F2FP.F16.F32.PACK_AB R8, R80, R82 ;  /* 0x000000525008723e */ /* 0x010fe200000000ff */
[----:B------:R-:W-:Y:S01]  /*11500*/  LDSM.16.MT88.4 R160, [R168+0x11800] ;  /* 0x01180000a8a0783b */ /* 0x000fe20000004200 */
[----:B------:R-:W-:Y:S01]  /*11510*/  FADD.FTZ R4, R141, R4 ;  /* 0x000000048d047221 */ /* 0x000fe20000010000 */
[----:B------:R-:W-:Y:S01]  /*11520*/  FADD.FTZ R2, R139, R2 ;  /* 0x000000028b027221 */ /* 0x000fe20000010000 */
[----:B------:R-:W-:-:S02]  /*11530*/  F2FP.F16.F32.PACK_AB R10, R83, R81 ;  /* 0x00000051530a723e */ /* 0x000fc400000000ff */
[----:B------:R-:W-:Y:S01]  /*11540*/  F2FP.F16.F32.PACK_AB R9, R75, R73 ;  /* 0x000000494b09723e */ /* 0x000fe200000000ff */
[----:B------:R-:W-:Y:S01]  /*11550*/  FADD.FTZ R4, R143, R4 ;  /* 0x000000048f047221 */ /* 0x000fe20000010000 */
[----:B-----5:R-:W-:Y:S01]  /*11560*/  F2FP.F16.F32.PACK_AB R11, R74, R72 ;  /* 0x000000484a0b723e */ /* 0x020fe200000000ff */
[----:B------:R-:W-:Y:S01]  /*11570*/  FADD.FTZ R2, R138, R2 ;  /* 0x000000028a027221 */ /* 0x000fe20000010000 */
[----:B------:R2:W-:Y:S01]  /*11580*/  MUFU.EX2 R51, R6 ;  /* 0x0000000600337308 */ /* 0x0005e20000000800 */
[----:B------:R-:W-:Y:S01]  /*11590*/  FADD.FTZ R4, R144, R4 ;  /* 0x0000000490047221 */ /* 0x000fe20000010000 */
[-CC-:B------:R-:W-:Y:S01]  /*115a0*/  FFMA.FTZ R7, R250, R0.reuse, -R5.reuse ;  /* 0x00000000fa077223 */ /* 0x180fe20000010805 */
[----:B------:R-:W-:Y:S01]  /*115b0*/  FADD.FTZ R2, R140, R2 ;  /* 0x000000028c027221 */ /* 0x000fe20000010000 */
[----:B------:R-:W-:Y:S01]  /*115c0*/  LDSM.16.MT88.4 R152, [R37+0x11800] ;  /* 0x011800002598783b */ /* 0x000fe20000004200 */
[----:B-1----:R-:W-:Y:S01]  /*115d0*/  HMMA.16816.F32 R32, R8, R12, R32 ;  /* 0x0000000c0820723c */ /* 0x002fe20000001820 */
[----:B------:R-:W-:Y:S01]  /*115e0*/  FADD.FTZ R4, R145, R4 ;  /* 0x0000000491047221 */ /* 0x000fe20000010000 */
[----:B------:R-:W-:Y:S01]  /*115f0*/  FFMA.FTZ R12, R213, R0, -R5 ;  /* 0x00000000d50c7223 */ /* 0x000fe20000010805 */
[----:B------:R-:W-:-:S05]  /*11600*/  FADD.FTZ R2, R142, R2 ;  /* 0x000000028e027221 */ /* 0x000fca0000010000 */
[C---:B------:R-:W-:Y:S01]  /*11610*/  HMMA.16816.F32 R44, R8.reuse, R14, R44 ;  /* 0x0000000e082c723c */ /* 0x040fe2000000182c */
[----:B------:R-:W-:Y:S01]  /*11620*/  FADD.FTZ R4, R131, R4 ;  /* 0x0000000483047221 */ /* 0x000fe20000010000 */
[----:B------:R-:W-:Y:S01]  /*11630*/  FADD.FTZ R2, R127, R2 ;  /* 0x000000027f027221 */ /* 0x000fe20000010000 */
[----:B------:R1:W4:Y:S01]  /*11640*/  MUFU.EX2 R66, R12 ;  /* 0x0000000c00427308 */ /* 0x0003220000000800 */
[-C--:B--2---:R-:W-:Y:S01]  /*11650*/  FFMA.FTZ R6, R207, R0.reuse, -R5 ;  /* 0x00000000cf067223 */ /* 0x084fe20000010805 */
[----:B------:R-:W-:Y:S01]  /*11660*/  FADD.FTZ R4, R132, R4 ;  /* 0x0000000484047221 */ /* 0x000fe20000010000 */
[----:B------:R-:W-:Y:S01]  /*11670*/  FADD.FTZ R2, R129, R2 ;  /* 0x0000000281027221 */ /* 0x000fe20000010000 */
[----:B------:R2:W-:Y:S01]  /*11680*/  MUFU.EX2 R65, R7 ;  /* 0x0000000700417308 */ /* 0x0005e20000000800 */
[----:B---3--:R-:W-:Y:S01]  /*11690*/  HMMA.16816.F32 R68, R8, R28, R68 ;  /* 0x0000001c0844723c */ /* 0x008fe20000001844 */
[----:B------:R-:W-:Y:S01]  /*116a0*/  FADD.FTZ R4, R136, R4 ;  /* 0x0000000488047221 */ /* 0x000fe20000010000 */
[----:B------:R-:W-:Y:S01]  /*116b0*/  FADD.FTZ R2, R130, R2 ;  /* 0x0000000282027221 */ /* 0x000fe20000010000 */
[----:B------:R-:W-:Y:S04]  /*116c0*/  LDSM.16.MT88.4 R144, [R36+0x7800] ;  /* 0x007800002490783b */ /* 0x000fe80000004200 */
[----:B-1----:R-:W1:Y:S01]  /*116d0*/  LDSM.16.MT88.4 R12, [R36+0x7000] ;  /* 0x00700000240c783b */ /* 0x002e620000004200 */
[----:B------:R3:W5:Y:S01]  /*116e0*/  MUFU.EX2 R67, R6 ;  /* 0x0000000600437308 */ /* 0x0007620000000800 */
[----:B------:R-:W-:Y:S01]  /*116f0*/  FADD.FTZ R4, R137, R4 ;  /* 0x0000000489047221 */ /* 0x000fe20000010000 */
[----:B------:R-:W-:Y:S01]  /*11700*/  FADD.FTZ R2, R128, R2 ;  /* 0x0000000280027221 */ /* 0x000fe20000010000 */
[----:B--2---:R-:W-:-:S02]  /*11710*/  FFMA.FTZ R7, R243, R0, -R3 ;  /* 0x00000000f3077223 */ /* 0x004fc40000010803 */
[----:B------:R-:W-:Y:S01]  /*11720*/  FADD.FTZ R4, R121, R4 ;  /* 0x0000000479047221 */ /* 0x000fe20000010000 */
[----:B------:R-:W-:Y:S01]  /*11730*/  FADD.FTZ R2, R118, R2 ;  /* 0x0000000276027221 */ /* 0x000fe20000010000 */
[----:B------:R2:W-:Y:S01]  /*11740*/  MUFU.EX2 R39, R7 ;  /* 0x0000000700277308 */ /* 0x0005e20000000800 */
[----:B---3--:R-:W-:Y:S01]  /*11750*/  FFMA.FTZ R6, R241, R0, -R3 ;  /* 0x00000000f1067223 */ /* 0x008fe20000010803 */
[----:B------:R-:W-:-:S03]  /*11760*/  FADD.FTZ R4, R123, R4 ;  /* 0x000000047b047221 */ /* 0x000fc60000010000 */
[----:B------:R3:W5:Y:S01]  /*11770*/  MUFU.EX2 R49, R6 ;  /* 0x0000000600317308 */ /* 0x0007620000000800 */
[-CC-:B--2---:R-:W-:Y:S01]  /*11780*/  FFMA.FTZ R7, R252, R0.reuse, -R3.reuse ;  /* 0x00000000fc077223 */ /* 0x184fe20000010803 */
[----:B------:R-:W-:Y:S01]  /*11790*/  FADD.FTZ R2, R117, R2 ;  /* 0x0000000275027221 */ /* 0x000fe20000010000 */
[----:B------:R-:W-:Y:S02]  /*117a0*/  FADD.FTZ R4, R125, R4 ;  /* 0x000000047d047221 */ /* 0x000fe40000010000 */
[----:B------:R-:W-:Y:S01]  /*117b0*/  MUFU.EX2 R48, R7 ;  /* 0x0000000700307308 */ /* 0x000fe20000000800 */
[----:B---3--:R-:W-:Y:S01]  /*117c0*/  FFMA.FTZ R6, R251, R0, -R3 ;  /* 0x00000000fb067223 */ /* 0x008fe20000010803 */
[----:B------:R-:W-:-:S03]  /*117d0*/  FADD.FTZ R2, R119, R2 ;  /* 0x0000000277027221 */ /* 0x000fc60000010000 */
[----:B------:R2:W3:Y:S01]  /*117e0*/  MUFU.EX2 R50, R6 ;  /* 0x0000000600327308 */ /* 0x0004e20000000800 */
        /* <DEDUP_REMOVED lines=8> */
[----:B------:R-:W-:Y:S01]  /*11870*/  FADD.FTZ R4, R114, R4 ;  /* 0x0000000472047221 */ /* 0x000fe20000010000 */
[----:B--2---:R-:W-:-:S05]  /*11880*/  FFMA.FTZ R6, R242, R0, -R5 ;  /* 0x00000000f2067223 */ /* 0x004fca0000010805 */
[----:B------:R-:W-:Y:S01]  /*11890*/  HMMA.16816.F32 R40, R8, R18, R40 ;  /* 0x000000120828723c */ /* 0x000fe20000001828 */
[----:B------:R-:W2:Y:S01]  /*118a0*/  LDSM.16.MT88.4 R16, [R37+0x11000] ;  /* 0x011000002510783b */ /* 0x000ea20000004200 */
[----:B------:R-:W-:-:S06]  /*118b0*/  FADD.FTZ R2, R111, R2 ;  /* 0x000000026f027221 */ /* 0x000fcc0000010000 */
[C---:B------:R-:W-:Y:S08]  /*118c0*/  HMMA.16816.F32 R76, R8.reuse, R20, R76 ;  /* 0x00000014084c723c */ /* 0x040ff0000000184c */
[----:B------:R-:W-:Y:S01]  /*118d0*/  HMMA.16816.F32 R28, R8, R22, R52 ;  /* 0x00000016081c723c */ /* 0x000fe20000001834 */
[----:B----4-:R-:W-:Y:S02]  /*118e0*/  F2FP.F16.F32.PACK_AB R8, R66, R51 ;  /* 0x000000334208723e */ /* 0x010fe400000000ff */
[----:B-----5:R-:W-:-:S02]  /*118f0*/  F2FP.F16.F32.PACK_AB R10, R67, R65 ;  /* 0x00000041430a723e */ /* 0x020fc400000000ff */
[----:B------:R-:W-:Y:S02]  /*11900*/  F2FP.F16.F32.PACK_AB R9, R49, R39 ;  /* 0x000000273109723e */ /* 0x000fe400000000ff */
[----:B---3--:R-:W-:Y:S01]  /*11910*/  F2FP.F16.F32.PACK_AB R11, R50, R48 ;  /* 0x00000030320b723e */ /* 0x008fe200000000ff */
[----:B------:R-:W-:Y:S01]  /*11920*/  FFMA.FTZ R7, R230, R0, -R5 ;  /* 0x00000000e6077223 */ /* 0x000fe20000010805 */
[----:B------:R3:W4:Y:S01]  /*11930*/  MUFU.EX2 R20, R6 ;  /* 0x0000000600147308 */ /* 0x0007220000000800 */
[----:B------:R-:W-:Y:S01]  /*11940*/  FADD.FTZ R4, R115, R4 ;  /* 0x0000000473047221 */ /* 0x000fe20000010000 */
[----:B------:R-:W-:-:S03]  /*11950*/  FADD.FTZ R2, R112, R2 ;  /* 0x0000000270027221 */ /* 0x000fc60000010000 */
[----:B-1----:R-:W-:Y:S01]  /*11960*/  HMMA.16816.F32 R32, R8, R12, R32 ;  /* 0x0000000c0820723c */ /* 0x002fe20000001820 */
[-CC-:B------:R-:W-:Y:S01]  /*11970*/  FFMA.FTZ R12, R219, R0.reuse, -R5.reuse ;  /* 0x00000000db0c7223 */ /* 0x180fe20000010805 */
[----:B------:R-:W-:Y:S01]  /*11980*/  FADD.FTZ R4, R102, R4 ;  /* 0x0000000466047221 */ /* 0x000fe20000010000 */
[----:B------:R-:W-:Y:S01]  /*11990*/  MUFU.EX2 R21, R7 ;  /* 0x0000000700157308 */ /* 0x000fe20000000800 */
[----:B------:R-:W-:Y:S01]  /*119a0*/  FADD.FTZ R2, R100, R2 ;  /* 0x0000000264027221 */ /* 0x000fe20000010000 */
[-C--:B---3--:R-:W-:Y:S01]  /*119b0*/  FFMA.FTZ R6, R218, R0.reuse, -R5 ;  /* 0x00000000da067223 */ /* 0x088fe20000010805 */
[----:B------:R-:W-:Y:S01]  /*119c0*/  FFMA.FTZ R5, R232, R0, -R3 ;  /* 0x00000000e8057223 */ /* 0x000fe20000010803 */
[----:B------:R-:W-:Y:S01]  /*119d0*/  MUFU.EX2 R13, R12 ;  /* 0x0000000c000d7308 */ /* 0x000fe20000000800 */
[----:B------:R-:W-:-:S03]  /*119e0*/  FADD.FTZ R4, R104, R4 ;  /* 0x0000000468047221 */ /* 0x000fc60000010000 */
[----:B------:R1:W-:Y:S04]  /*119f0*/  MUFU.EX2 R12, R6 ;  /* 0x00000006000c7308 */ /* 0x0003e80000000800 */
[----:B------:R3:W5:Y:S01]  /*11a00*/  MUFU.EX2 R7, R5 ;  /* 0x0000000500077308 */ /* 0x0007620000000800 */
[-CC-:B-1----:R-:W-:Y:S01]  /*11a10*/  FFMA.FTZ R6, R233, R0.reuse, -R3.reuse ;  /* 0x00000000e9067223 */ /* 0x182fe20000010803 */
        /* <DEDUP_REMOVED lines=42> */
[----:B------:R-:W3:Y:S01]  /*11cc0*/  MUFU.EX2 R5, R5 ;  /* 0x0000000500057308 */ /* 0x000ee20000000800 */
[----:B------:R-:W-:-:S04]  /*11cd0*/  FADD.FTZ R2, R67, R2 ;  /* 0x0000000243027221 */ /* 0x000fc80000010000 */
[C---:B------:R-:W-:Y:S01]  /*11ce0*/  HMMA.16816.F32 R60, R8.reuse, R26, R60 ;  /* 0x0000001a083c723c */ /* 0x040fe2000000183c */
[----:B------:R-:W-:Y:S01]  /*11cf0*/  FADD.FTZ R0, R50, R0 ;  /* 0x0000000032007221 */ /* 0x000fe20000010000 */
[----:B------:R-:W3:Y:S06]  /*11d00*/  MUFU.EX2 R3, R3 ;  /* 0x0000000300037308 */ /* 0x000eec0000000800 */
[----:B------:R-:W-:Y:S01]  /*11d10*/  HMMA.16816.F32 R44, R8, R14, R44 ;  /* 0x0000000e082c723c */ /* 0x000fe2000000182c */
[----:B----4-:R-:W-:-:S07]  /*11d20*/  FADD.FTZ R2, R20, R2 ;  /* 0x0000000214027221 */ /* 0x010fce0000010000 */
        /* <DEDUP_REMOVED lines=8> */
[----:B---3--:R-:W-:Y:S01]  /*11db0*/  FADD.FTZ R0, R5, R0 ;  /* 0x0000000005007221 */ /* 0x008fe20000010000 */
        /* <DEDUP_REMOVED lines=10> */
[----:B------:R-:W-:Y:S02]  /*11e60*/  IMAD.MOV.U32 R36, RZ, RZ, R122 ;  /* 0x000000ffff247224 */ /* 0x000fe400078e007a */
[----:B------:R-:W-:-:S04]  /*11e70*/  IMAD.MOV.U32 R37, RZ, RZ, R124 ;  /* 0x000000ffff257224 */ /* 0x000fc800078e007c */
        /* <DEDUP_REMOVED lines=9> */
[C---:B-1----:R-:W-:Y:S08]  /*11f10*/  HMMA.16816.F32 R140, R136.reuse, R8, R140 ;  /* 0x00000008888c723c */ /* 0x042ff0000000188c */
[----:B------:R-:W-:Y:S01]  /*11f20*/  HMMA.16816.F32 R136, R136, R10, R28 ;  /* 0x0000000a8888723c */ /* 0x000fe2000000181c */
[----:B------:R-:W-:-:S04]  /*11f30*/  NOP ;  /* 0x0000000000007918 */ /* 0x000fc80000000000 */
[----:B--2---:R-:W-:-:S15]  /*11f40*/  @P0 BRA `(.L_x_5985) ;  /* 0x0000000000080947 */ /* 0x004fde0003800000 */
.L_x_5976:
[----:B------:R-:W-:-:S05]  /*11f50*/  IADD3 R0, PT, PT, R168, -0x1, RZ ;  /* 0xffffffffa8007810 */ /* 0x000fca0007ffe0ff */
[----:B------:R2:W-:Y:S02]  /*11f60*/  STL [R1+0x4], R0 ;  /* 0x0000040001007387 */ /* 0x0005e40000100800 */
.L_x_5985:
[----:B------:R-:W-:Y:S05]  /*11f70*/  BSYNC B2 ;  /* 0x0000000000027941 */ /* 0x000fea0003800000 */
.L_x_5975:
[----:B------:R-:W3:Y:S04]  /*11f80*/  LDL R2, [R1+0x3c] ;  /* 0x00003c0001027983 */ /* 0x000ee80000100800 */
[----:B--2---:R-:W3:Y:S02]  /*11f90*/  LDL R0, [R1+0x4] ;  /* 0x0000040001007983 */ /* 0x004ee40000100800 */
[----:B---3--:R-:W-:-:S13]  /*11fa0*/  ISETP.GE.AND P0, PT, R0, R2, PT ;  /* 0x000000020000720c */ /* 0x008fda0003f06270 */
[----:B------:R-:W-:Y:S05]  /*11fb0*/  @!P0 BRA `(.L_x_5986) ;  /* 0x0000007400f48947 */ /* 0x000fea0003800000 */
[----:B------:R-:W2:Y:S01]  /*11fc0*/  LDL.64 R2, [R1+0x40] ;  /* 0x0000400001027983 */ /* 0x000ea20000100a00 */
[C---:B------:R-:W-:Y:S01]  /*11fd0*/  SHF.L.U64.HI R230, R210.reuse, 0x5, R211 ;  /* 0x00000005d2e67819 */ /* 0x040fe200000102d3 */
[----:B------:R-:W-:Y:S02]  /*11fe0*/  IMAD.SHL.U32 R228, R210, 0x20, RZ ;  /* 0x00000020d2e47824 */ /* 0x000fe400078e00ff */
[----:B------:R-:W-:Y:S01]  /*11ff0*/  IMAD.MOV.U32 R132, RZ, RZ, R36 ;  /* 0x000000ffff847224 */ /* 0x000fe200078e0024 */
[----:B--2---:R-:W-:Y:S01]  /*12000*/  ISETP.NE.U32.AND P2, PT, R2, RZ, PT ;  /* 0x000000ff0200720c */ /* 0x004fe20003f45070 */
[----:B------:R-:W-:-:S03]  /*12010*/  IMAD.MOV.U32 R2, RZ, RZ, R37 ;  /* 0x000000ffff027224 */ /* 0x000fc600078e0025 */
[----:B------:R-:W-:-:S13]  /*12020*/  ISETP.NE.AND.EX P2, PT, R3, RZ, PT, P2 ;  /* 0x000000ff0300720c */ /* 0x000fda0003f45320 */
.L_x_5993:
        /* <DEDUP_REMOVED lines=8> */
[----:B------:R-:W-:Y:S03]  /*120b0*/  BSSY.RECONVERGENT B0, `(.L_x_5987) ;  /* 0x000004f000007945 */ /* 0x000fe60003800200 */
[----:B------:R4:W5:Y:S04]  /*120c0*/  LDL.64 R232, [R1+0x10] ;  /* 0x0000100001e87983 */ /* 0x0009680000100a00 */
        /* <DEDUP_REMOVED lines=13> */
[----:B------:R-:W3:Y:S04]  /*121a0*/  LD.E R3, desc[UR4][R134.64+0x170] ;  /* 0x0001700486037980 */ /* 0x000ee8000c101900 */
[----:B--2---:R-:W-:Y:S02]  /*121b0*/  IABS R6, R9 ;  /* 0x0000000900067213 */ /* 0x004fe40000000000 */
[C---:B------:R-:W-:Y:S04]  /*121c0*/  IADD3 R10, PT, PT, R9.reuse, 0x100, RZ ;  /* 0x00000100090a7810 */ /* 0x040fe80007ffe0ff */
[----:B------:R-:W-:Y:S02]  /*121d0*/  IABS R7, R10 ;  /* 0x0000000a00077213 */ /* 0x000fe40000000000 */
[-C--:B---3--:R-:W-:Y:S02]  /*121e0*/  IABS R0, R3.reuse ;  /* 0x0000000300007213 */ /* 0x088fe40000000000 */
[-C--:B------:R-:W-:Y:S02]  /*121f0*/  IABS R11, R3.reuse ;  /* 0x00000003000b7213 */ /* 0x080fe40000000000 */
[----:B------:R-:W2:Y:S01]  /*12200*/  I2F.RP R4, R0 ;  /* 0x0000000000047306 */ /* 0x000ea20000209400 */
[-C--:B------:R-:W-:Y:S02]  /*12210*/  LOP3.LUT R9, R9, R3.reuse, RZ, 0x3c, !PT ;  /* 0x0000000309097212 */ /* 0x080fe400078e3cff */
[----:B------:R-:W-:Y:S02]  /*12220*/  LOP3.LUT R10, R10, R3, RZ, 0x3c, !PT ;  /* 0x000000030a0a7212 */ /* 0x000fe400078e3cff */
[----:B------:R-:W-:Y:S02]  /*12230*/  ISETP.GE.AND P0, PT, R9, RZ, PT ;  /* 0x000000ff0900720c */ /* 0x000fe40003f06270 */
[----:B------:R-:W-:Y:S03]  /*12240*/  ISETP.GE.AND P3, PT, R10, RZ, PT ;  /* 0x000000ff0a00720c */ /* 0x000fe60003f66270 */
        /* <DEDUP_REMOVED lines=16> */
[----:B------:R-:W-:Y:S02]  /*12350*/  ISETP.NE.AND P1, PT, R3, RZ, PT ;  /* 0x000000ff0300720c */ /* 0x000fe40003f25270 */
[-C--:B------:R-:W-:Y:S01]  /*12360*/  ISETP.GE.U32.AND P5, PT, R6, R0.reuse, PT ;  /* 0x000000000600720c */ /* 0x080fe20003fa6070 */
[----:B------:R-:W-:Y:S01]  /*12370*/  @!P4 VIADD R5, R5, 0x1 ;  /* 0x000000010505c836 */ /* 0x000fe20000000000 */
[-C--:B------:R-:W-:Y:S04]  /*12380*/  @!P4 IADD3 R7, PT, PT, R7, -R0.reuse, RZ ;  /* 0x800000000707c210 */ /* 0x080fe80007ffe0ff */
[----:B------:R-:W-:Y:S02]  /*12390*/  ISETP.GE.U32.AND P6, PT, R7, R0, PT ;  /* 0x000000000700720c */ /* 0x000fe40003fc6070 */
[----:B------:R-:W2:Y:S01]  /*123a0*/  LD.E.64 R6, desc[UR4][R134.64+0x40] ;  /* 0x0000400486067980 */ /* 0x000ea2000c101b00 */
[----:B------:R-:W-:Y:S04]  /*123b0*/  LOP3.LUT R0, RZ, R3, RZ, 0x33, !PT ;  /* 0x00000003ff007212 */ /* 0x000fe800078e33ff */
[----:B------:R-:W-:Y:S05]  /*123c0*/  @P5 IADD3 R4, PT, PT, R4, 0x1, RZ ;  /* 0x0000000104045810 */ /* 0x000fea0007ffe0ff */
[----:B------:R-:W-:Y:S02]  /*123d0*/  @!P0 IMAD.MOV R4, RZ, RZ, -R4 ;  /* 0x000000ffff048224 */ /* 0x000fe400078e0a04 */
[----:B------:R-:W-:Y:S03]  /*123e0*/  @P6 VIADD R5, R5, 0x1 ;  /* 0x0000000105056836 */ /* 0x000fe60000000000 */
[C---:B------:R-:W-:Y:S02]  /*123f0*/  SEL R10, R0.reuse, R4, !P1 ;  /* 0x00000004000a7207 */ /* 0x040fe40004800000 */
[----:B------:R-:W-:Y:S04]  /*12400*/  @!P3 IADD3 R5, PT, PT, -R5, RZ, RZ ;  /* 0x000000ff0505b210 */ /* 0x000fe80007ffe1ff */
[----:B------:R-:W-:Y:S02]  /*12410*/  SEL R0, R0, R5, !P1 ;  /* 0x0000000500007207 */ /* 0x000fe40004800000 */
[-C--:B------:R-:W-:Y:S02]  /*12420*/  LEA R8, P1, R10, R232.reuse, 0x2 ;  /* 0x000000e80a087211 */ /* 0x080fe400078210ff */
[----:B------:R-:W-:Y:S02]  /*12430*/  LEA R4, P0, R0, R232, 0x2 ;  /* 0x000000e800047211 */ /* 0x000fe400078010ff */
[-C--:B------:R-:W-:Y:S02]  /*12440*/  LEA.HI.X.SX32 R9, R10, R233.reuse, 0x2, P1 ;  /* 0x000000e90a097211 */ /* 0x080fe400008f16ff */
[C---:B------:R-:W-:Y:S01]  /*12450*/  LEA.HI.X.SX32 R5, R0.reuse, R233, 0x2, P0 ;  /* 0x000000e900057211 */ /* 0x040fe200000f16ff */
[----:B------:R-:W-:Y:S02]  /*12460*/  IMAD.IADD R0, R0, 0x1, -R10 ;  /* 0x0000000100007824 */ /* 0x000fe400078e0a0a */
[----:B------:R-:W3:Y:S02]  /*12470*/  LD.E R12, desc[UR4][R8.64] ;  /* 0x00000004080c7980 */ /* 0x000ee4000c101900 */
[----:B------:R-:W-:Y:S02]  /*12480*/  IMAD R3, R3, R0, -0x100 ;  /* 0xffffff0003037424 */ /* 0x000fe400078e0200 */
[----:B------:R4:W3:Y:S03]  /*12490*/  LD.E R11, desc[UR4][R4.64] ;  /* 0x00000004040b7980 */ /* 0x0008e6000c101900 */
[----:B------:R-:W-:Y:S01]  /*124a0*/  SHF.R.S32.HI R10, RZ, 0x1f, R3 ;  /* 0x0000001fff0a7819 */ /* 0x000fe20000011403 */
[----:B------:R-:W3:Y:S01]  /*124b0*/  LD.E.64 R8, desc[UR4][R134.64+0x28] ;  /* 0x0000280486087980 */ /* 0x000ee2000c101b00 */
[-C--:B--2---:R-:W-:Y:S02]  /*124c0*/  IMAD R0, R7, R3.reuse, RZ ;  /* 0x0000000307007224 */ /* 0x084fe400078e02ff */
[C---:B----4-:R-:W-:Y:S04]  /*124d0*/  IMAD.WIDE.U32 R4, R6.reuse, R3, RZ ;  /* 0x0000000306047225 */ /* 0x050fe800078e00ff */
[----:B------:R-:W-:Y:S05]  /*124e0*/  IMAD R6, R6, R10, R0 ;  /* 0x0000000a06067224 */ /* 0x000fea00078e0200 */
[----:B------:R-:W-:Y:S01]  /*124f0*/  IADD3 R5, PT, PT, R5, R6, RZ ;  /* 0x0000000605057210 */ /* 0x000fe20007ffe0ff */
[----:B---3--:R-:W-:Y:S05]  /*12500*/  IMAD.IADD R11, R12, 0x1, -R11 ;  /* 0x000000010c0b7824 */ /* 0x008fea00078e0a0b */
[----:B------:R-:W-:Y:S01]  /*12510*/  SHF.R.S32.HI R3, RZ, 0x1f, R11 ;  /* 0x0000001fff037819 */ /* 0x000fe2000001140b */
[----:B------:R-:W-:Y:S02]  /*12520*/  IMAD R0, R9, R11, RZ ;  /* 0x0000000b09007224 */ /* 0x000fe400078e02ff */
[----:B------:R-:W-:Y:S04]  /*12530*/  IMAD.WIDE.U32 R4, R11, R8, R4 ;  /* 0x000000080b047225 */ /* 0x000fe800078e0004 */
[----:B------:R-:W-:Y:S01]  /*12540*/  IMAD R0, R8, R3, R0 ;  /* 0x0000000308007224 */ /* 0x000fe200078e0200 */
[C---:B------:R-:W-:Y:S03]  /*12550*/  LEA R16, P0, R4.reuse, R14, 0x1 ;  /* 0x0000000e04107211 */ /* 0x040fe600078008ff */
[----:B------:R-:W-:Y:S02]  /*12560*/  IMAD.IADD R0, R5, 0x1, R0 ;  /* 0x0000000105007824 */ /* 0x000fe400078e0200 */
[----:B------:R3:W-:Y:S03]  /*12570*/  STL [R1+0x20], R16 ;  /* 0x0000201001007387 */ /* 0x0007e60000100800 */
[----:B------:R-:W-:Y:S05]  /*12580*/  LEA.HI.X R0, R4, R13, R0, 0x1, P0 ;  /* 0x0000000d04007211 */ /* 0x000fea00000f0c00 */
[----:B------:R3:W-:Y:S02]  /*12590*/  STL [R1+0x1c], R0 ;  /* 0x00001c0001007387 */ /* 0x0007e40000100800 */
.L_x_5988:
[----:B------:R-:W-:Y:S05]  /*125a0*/  BSYNC.RECONVERGENT B0 ;  /* 0x0000000000007941 */ /* 0x000fea0003800200 */
.L_x_5987:
[----:B------:R-:W4:Y:S01]  /*125b0*/  LDL R3, [R1+0x1c] ;  /* 0x00001c0001037983 */ /* 0x000f220000100800 */
[----:B------:R-:W1:Y:S01]  /*125c0*/  S2UR UR6, SR_CgaCtaId ;  /* 0x00000000000679c3 */ /* 0x000e620000008800 */
[-C--:B------:R-:W-:Y:S01]  /*125d0*/  IADD3 R8, P0, PT, R228, R16.reuse, RZ ;  /* 0x00000010e4087210 */ /* 0x080fe20007f1e0ff */
[----:B------:R-:W-:Y:S02]  /*125e0*/  UMOV UR7, 0x400 ;  /* 0x0000040000077882 */ /* 0x000fe40000000000 */
[----:B---3--:R-:W3:Y:S01]  /*125f0*/  LDL R0, [R1+0x48] ;  /* 0x0000480001007983 */ /* 0x008ee20000100800 */
[----:B------:R-:W-:Y:S01]  /*12600*/  LOP3.LUT R221, R116, 0x38, RZ, 0xc0, !PT ;  /* 0x0000003874dd7812 */ /* 0x000fe200078ec0ff */
[----:B------:R-:W-:Y:S01]  /*12610*/  IMAD.MOV.U32 R220, RZ, RZ, 0x20 ;  /* 0x00000020ffdc7424 */ /* 0x000fe200078e00ff */
[----:B------:R-:W-:Y:S01]  /*12620*/  MOV R10, R16 ;  /* 0x00000010000a7202 */ /* 0x000fe20000000f00 */
[----:B------:R-:W-:Y:S01]  /*12630*/  BSSY.RECONVERGENT B1, `(.L_x_5989) ;  /* 0x000019f000017945 */ /* 0x000fe20003800200 */
[----:B------:R-:W-:Y:S02]  /*12640*/  LOP3.LUT P1, RZ, R208, 0x4, RZ, 0xc0, !PT ;  /* 0x00000004d0ff7812 */ /* 0x000fe4000782c0ff */
[----:B---3--:R-:W-:Y:S01]  /*12650*/  LOP3.LUT R0, R0, 0x38, R208, 0xf8, !PT ;  /* 0x0000003800007812 */ /* 0x008fe200078ef8d0 */
[--C-:B----4-:R-:W-:Y:S01]  /*12660*/  IMAD.X R9, R230, 0x1, R3.reuse, P0 ;  /* 0x00000001e6097824 */ /* 0x110fe200000e0603 */
[-C--:B--2---:R-:W-:Y:S01]  /*12670*/  IADD3 R6, P0, PT, R8, R228.reuse, RZ ;  /* 0x000000e408067210 */ /* 0x084fe20007f1e0ff */
[----:B-1----:R-:W-:Y:S01]  /*12680*/  ULEA UR6, UR6, UR7, 0x18 ;  /* 0x0000000706067291 */ /* 0x002fe2000f8ec0ff */
[----:B------:R-:W-:Y:S01]  /*12690*/  LOP3.LUT R0, R0, R221, RZ, 0x3c, !PT ;  /* 0x000000dd00007212 */ /* 0x000fe200078e3cff */
[----:B------:R-:W-:Y:S02]  /*126a0*/  IMAD.MOV.U32 R11, RZ, RZ, R3 ;  /* 0x000000ffff0b7224 */ /* 0x000fe400078e0003 */
[----:B------:R-:W-:Y:S01]  /*126b0*/  IMAD.X R7, R9, 0x1, R230, P0 ;  /* 0x0000000109077824 */ /* 0x000fe200000e06e6 */
[-C--:B------:R-:W-:Y:S01]  /*126c0*/  IADD3 R4, P0, PT, R6, R228.reuse, RZ ;  /* 0x000000e406047210 */ /* 0x080fe20007f1e0ff */
[----:B------:R-:W-:Y:S01]  /*126d0*/  IMAD.U32 R222, RZ, RZ, UR6 ;  /* 0x00000006ffde7e24 */ /* 0x000fe2000f8e00ff */
[----:B------:R-:W-:Y:S03]  /*126e0*/  LOP3.LUT R0, R0, 0x1e00, R116, 0xf8, !PT ;  /* 0x00001e0000007812 */ /* 0x000fe600078ef874 */
[----:B------:R-:W-:Y:S01]  /*126f0*/  IMAD.X R5, R7, 0x1, R230, P0 ;  /* 0x0000000107057824 */ /* 0x000fe200000e06e6 */
[-C--:B------:R-:W-:Y:S01]  /*12700*/  IADD3 R14, P0, PT, R4, R228.reuse, RZ ;  /* 0x000000e4040e7210 */ /* 0x080fe20007f1e0ff */
[----:B------:R-:W-:Y:S02]  /*12710*/  IMAD R229, R0, 0x2, R222 ;  /* 0x0000000200e57824 */ /* 0x000fe400078e02de */
[----:B------:R-:W-:Y:S02]  /*12720*/  IMAD.MOV.U32 R0, RZ, RZ, 0x40 ;  /* 0x00000040ff007424 */ /* 0x000fe400078e00ff */
[--C-:B------:R-:W-:Y:S01]  /*12730*/  IMAD.X R15, R5, 0x1, R230.reuse, P0 ;  /* 0x00000001050f7824 */ /* 0x100fe200000e06e6 */
[-C--:B------:R-:W-:Y:S01]  /*12740*/  IADD3 R12, P0, PT, R14, R228.reuse, RZ ;  /* 0x000000e40e0c7210 */ /* 0x080fe20007f1e0ff */
[----:B------:R-:W-:Y:S01]  /*12750*/  @!PT LDS RZ, [RZ] ;  /* 0x00000000fffff984 */ /* 0x000fe20000000800 */
[----:B------:R-:W-:Y:S01]  /*12760*/  @!PT LDS RZ, [RZ] ;  /* 0x00000000fffff984 */ /* 0x000fe20000000800 */
[----:B------:R-:W-:Y:S01]  /*12770*/  @!PT LDS RZ, [RZ] ;  /* 0x00000000fffff984 */ /* 0x000fe20000000800 */
[----:B------:R1:W-:Y:S01]  /*12780*/  LDGSTS.E.BYPASS.LTC128B.128 [R229+0xa000], desc[UR4][R10.64] ;  /* 0x0a0000000ae57fae */ /* 0x0003e2000b981a04 */
[----:B------:R-:W-:Y:S03]  /*12790*/  SEL R0, R0, 0xffffffc0, !P1 ;  /* 0xffffffc000007807 */ /* 0x000fe60004800000 */
[--C-:B------:R-:W-:Y:S01]  /*127a0*/  IMAD.X R13, R15, 0x1, R230.reuse, P0 ;  /* 0x000000010f0d7824 */ /* 0x100fe200000e06e6 */
[-C--:B------:R-:W-:Y:S01]  /*127b0*/  IADD3 R18, P0, PT, R12, R228.reuse, RZ ;  /* 0x000000e40c127210 */ /* 0x080fe20007f1e0ff */
[----:B------:R2:W-:Y:S04]  /*127c0*/  LDGSTS.E.BYPASS.LTC128B.128 [R229+0xa800], desc[UR4][R8.64] ;  /* 0x0a80000008e57fae */ /* 0x0005e8000b981a04 */
[--C-:B------:R-:W-:Y:S01]  /*127d0*/  IMAD.X R19, R13, 0x1, R230.reuse, P0 ;  /* 0x000000010d137824 */ /* 0x100fe200000e06e6 */
[----:B------:R3:W-:Y:S01]  /*127e0*/  LDGSTS.E.BYPASS.LTC128B.128 [R229+0xb000], desc[UR4][R6.64] ;  /* 0x0b00000006e57fae */ /* 0x0007e2000b981a04 */
[-C--:B------:R-:W-:Y:S04]  /*127f0*/  IADD3 R22, P0, PT, R18, R228.reuse, RZ ;  /* 0x000000e412167210 */ /* 0x080fe80007f1e0ff */
        /* <DEDUP_REMOVED lines=9> */
[-C--:B------:R-:W-:Y:S03]  /*12890*/  IADD3 R16, P0, PT, R24, R228.reuse, RZ ;  /* 0x000000e418107210 */ /* 0x080fe60007f1e0ff */
[----:B------:R-:W-:Y:S02]  /*128a0*/  LDGSTS.E.BYPASS.LTC128B.128 [R229+0xd800], desc[UR4][R22.64] ;  /* 0x0d80000016e57fae */ /* 0x000fe4000b981a04 */
[--C-:B------:R-:W-:Y:S03]  /*128b0*/  IMAD.X R17, R25, 0x1, R230.reuse, P0 ;  /* 0x0000000119117824 */ /* 0x100fe600000e06e6 */
[----:B------:R-:W-:Y:S01]  /*128c0*/  LDGSTS.E.BYPASS.LTC128B.128 [R229+0xe000], desc[UR4][R20.64] ;  /* 0x0e00000014e57fae */ /* 0x000fe2000b981a04 */
[-C--:B-1----:R-:W-:Y:S04]  /*128d0*/  IADD3 R10, P0, PT, R16, R228.reuse, RZ ;  /* 0x000000e4100a7210 */ /* 0x082fe80007f1e0ff */
[----:B------:R-:W-:Y:S01]  /*128e0*/  LDGSTS.E.BYPASS.LTC128B.128 [R229+0xe800], desc[UR4][R24.64] ;  /* 0x0e80000018e57fae */ /* 0x000fe2000b981a04 */
[--C-:B------:R-:W-:Y:S01]  /*128f0*/  IMAD.X R11, R17, 0x1, R230.reuse, P0 ;  /* 0x00000001110b7824 */ /* 0x100fe200000e06e6 */
[-C--:B--2---:R-:W-:Y:S03]  /*12900*/  IADD3 R8, P0, PT, R10, R228.reuse, RZ ;  /* 0x000000e40a087210 */ /* 0x084fe60007f1e0ff */
[----:B------:R-:W-:Y:S02]  /*12910*/  LDGSTS.E.BYPASS.LTC128B.128 [R229+0xf000], desc[UR4][R16.64] ;  /* 0x0f00000010e57fae */ /* 0x000fe4000b981a04 */
[--C-:B------:R-:W-:Y:S03]  /*12920*/  IMAD.X R9, R11, 0x1, R230.reuse, P0 ;  /* 0x000000010b097824 */ /* 0x100fe600000e06e6 */
[----:B------:R-:W-:Y:S01]  /*12930*/  LDGSTS.E.BYPASS.LTC128B.128 [R229+0xf800], desc[UR4][R10.64] ;  /* 0x0f8000000ae57fae */ /* 0x000fe2000b981a04 */
[----:B---3--:R-:W-:Y:S04]  /*12940*/  IADD3 R6, P0, PT, R8, R228, RZ ;  /* 0x000000e408067210 */ /* 0x008fe80007f1e0ff */
[----:B------:R1:W-:Y:S01]  /*12950*/  LDGSTS.E.BYPASS.LTC128B.128 [R229+0x10000], desc[UR4][R8.64] ;  /* 0x1000000008e57fae */ /* 0x0003e2000b981a04 */
[----:B------:R-:W-:Y:S02]  /*12960*/  IADD3.X R7, PT, PT, R9, R230, RZ, P0, !PT ;  /* 0x000000e609077210 */ /* 0x000fe400007fe4ff */
[-C--:B----4-:R-:W-:Y:S03]  /*12970*/  IADD3 R4, P0, PT, R6, R228.reuse, RZ ;  /* 0x000000e406047210 */ /* 0x090fe60007f1e0ff */
[----:B------:R-:W-:Y:S02]  /*12980*/  LDGSTS.E.BYPASS.LTC128B.128 [R229+0x10800], desc[UR4][R6.64] ;  /* 0x1080000006e57fae */ /* 0x000fe4000b981a04 */
[--C-:B------:R-:W-:Y:S01]  /*12990*/  IMAD.X R5, R7, 0x1, R230.reuse, P0 ;  /* 0x0000000107057824 */ /* 0x100fe200000e06e6 */
[----:B------:R-:W-:Y:S04]  /*129a0*/  IADD3 R12, P0, PT, R4, R228, RZ ;  /* 0x000000e4040c7210 */ /* 0x000fe80007f1e0ff */
[----:B------:R2:W-:Y:S01]  /*129b0*/  LDGSTS.E.BYPASS.LTC128B.128 [R229+0x11000], desc[UR4][R4.64] ;  /* 0x1100000004e57fae */ /* 0x0005e2000b981a04 */
[----:B------:R-:W-:Y:S01]  /*129c0*/  IMAD.X R13, R5, 0x1, R230, P0 ;  /* 0x00000001050d7824 */ /* 0x000fe200000e06e6 */
[----:B------:R-:W-:Y:S02]  /*129d0*/  LOP3.LUT P0, RZ, R208, 0x2, RZ, 0xc0, !PT ;  /* 0x00000002d0ff7812 */ /* 0x000fe4000780c0ff */
[----:B------:R-:W-:Y:S01]  /*129e0*/  IADD3 R208, PT, PT, R223, R0, RZ ;  /* 0x00000000dfd07210 */ /* 0x000fe20007ffe0ff */
[----:B------:R-:W-:Y:S01]  /*129f0*/  IMAD.IADD R0, R133, 0x1, R0 ;  /* 0x0000000185007824 */ /* 0x000fe200078e0200 */
[----:B------:R3:W-:Y:S01]  /*12a00*/  LDGSTS.E.BYPASS.LTC128B.128 [R229+0x11800], desc[UR4][R12.64] ;  /* 0x118000000ce57fae */ /* 0x0007e2000b981a04 */
[----:B------:R-:W-:Y:S04]  /*12a10*/  SEL R220, R220, 0xffffffe0, !P0 ;  /* 0xffffffe0dcdc7807 */ /* 0x000fe80004000000 */
[----:B------:R-:W-:Y:S01]  /*12a20*/  LDSM.16.M88.4 R128, [R223] ;  /* 0x00000000df80783b */ /* 0x000fe20000000200 */
[--C-:B------:R-:W-:Y:S02]  /*12a30*/  IMAD.IADD R172, R223, 0x1, R220.reuse ;  /* 0x00000001dfac7824 */ /* 0x100fe400078e02dc */
[----:B------:R-:W-:Y:S02]  /*12a40*/  IMAD.IADD R3, R133, 0x1, R220 ;  /* 0x0000000185037824 */ /* 0x000fe400078e02dc */
[----:B-1----:R-:W2:Y:S05]  /*12a50*/  LDSM.16.M88.4 R8, [R133+0x2000] ;  /* 0x002000008508783b */ /* 0x002eaa0000000200 */
[----:B------:R-:W3:Y:S05]  /*12a60*/  LDSM.16.M88.4 R16, [R133+0x2800] ;  /* 0x002800008510783b */ /* 0x000eea0000000200 */
[----:B------:R-:W1:Y:S05]  /*12a70*/  LDSM.16.M88.4 R24, [R133+0x3000] ;  /* 0x003000008518783b */ /* 0x000e6a0000000200 */
[----:B------:R-:W0:Y:S05]  /*12a80*/  LDGDEPBAR ;  /* 0x00000000000079af */ /* 0x000e2a0000000000 */
[----:B------:R-:W4:Y:S05]  /*12a90*/  LDSM.16.M88.4 R32, [R133+0x3800] ;  /* 0x003800008520783b */ /* 0x000f2a0000000200 */
[----:B------:R-:W4:Y:S05]  /*12aa0*/  LDSM.16.M88.4 R40, [R133+0x4000] ;  /* 0x004000008528783b */ /* 0x000f2a0000000200 */
[----:B------:R-:W4:Y:S05]  /*12ab0*/  LDSM.16.M88.4 R48, [R133+0x4800] ;  /* 0x004800008530783b */ /* 0x000f2a0000000200 */
[----:B------:R-:W4:Y:S05]  /*12ac0*/  LDSM.16.M88.4 R56, [R133+0x5000] ;  /* 0x005000008538783b */ /* 0x000f2a0000000200 */
[----:B------:R-:W4:Y:S01]  /*12ad0*/  LDSM.16.M88.4 R64, [R133+0x5800] ;  /* 0x005800008540783b */ /* 0x000f220000000200 */
[C---:B--2---:R-:W-:Y:S04]  /*12ae0*/  HMMA.16816.F32 R4, R128.reuse, R8, RZ ;  /* 0x000000088004723c */ /* 0x044fe800000018ff */
[----:B------:R-:W2:Y:S04]  /*12af0*/  LDSM.16.M88.4 R72, [R133+0x6000] ;  /* 0x006000008548783b */ /* 0x000ea80000000200 */
[C---:B------:R-:W-:Y:S01]  /*12b00*/  HMMA.16816.F32 R8, R128.reuse, R10, RZ ;  /* 0x0000000a8008723c */ /* 0x040fe200000018ff */
[----:B------:R-:W2:Y:S05]  /*12b10*/  LDSM.16.M88.4 R80, [R133+0x6800] ;  /* 0x006800008550783b */ /* 0x000eaa0000000200 */
[----:B------:R-:W2:Y:S02]  /*12b20*/  LDSM.16.M88.4 R88, [R133+0x7000] ;  /* 0x007000008558783b */ /* 0x000ea40000000200 */
[C---:B---3--:R-:W-:Y:S03]  /*12b30*/  HMMA.16816.F32 R12, R128.reuse, R16, RZ ;  /* 0x00000010800c723c */ /* 0x048fe600000018ff */
        /* <DEDUP_REMOVED lines=9> */
[C---:B----4-:R-:W-:Y:S03]  /*12bd0*/  HMMA.16816.F32 R28, R128.reuse, R32, RZ ;  /* 0x00000020801c723c */ /* 0x050fe600000018ff */
[----:B------:R-:W4:Y:S05]  /*12be0*/  LDSM.16.M88.4 R176, [R3+0x2000] ;  /* 0x0020000003b0783b */ /* 0x000f2a0000000200 */
[C---:B------:R-:W-:Y:S01]  /*12bf0*/  HMMA.16816.F32 R32, R128.reuse, R34, RZ ;  /* 0x000000228020723c */ /* 0x040fe200000018ff */
[----:B------:R-:W4:Y:S05]  /*12c00*/  LDSM.16.M88.4 R180, [R3+0x2800] ;  /* 0x0028000003b4783b */ /* 0x000f2a0000000200 */
[----:B------:R-:W4:Y:S02]  /*12c10*/  LDSM.16.M88.4 R184, [R3+0x3000] ;  /* 0x0030000003b8783b */ /* 0x000f240000000200 */
[C---:B------:R-:W-:Y:S03]  /*12c20*/  HMMA.16816.F32 R36, R128.reuse, R40, RZ ;  /* 0x000000288024723c */ /* 0x040fe600000018ff */
[----:B------:R-:W4:Y:S05]  /*12c30*/  LDSM.16.M88.4 R188, [R3+0x3800] ;  /* 0x0038000003bc783b */ /* 0x000f2a0000000200 */
[C---:B------:R-:W-:Y:S01]  /*12c40*/  HMMA.16816.F32 R40, R128.reuse, R42, RZ ;  /* 0x0000002a8028723c */ /* 0x040fe200000018ff */
[----:B------:R-:W4:Y:S05]  /*12c50*/  LDSM.16.M88.4 R192, [R3+0x4000] ;  /* 0x0040000003c0783b */ /* 0x000f2a0000000200 */
[----:B------:R-:W4:Y:S02]  /*12c60*/  LDSM.16.M88.4 R196, [R3+0x4800] ;  /* 0x0048000003c4783b */ /* 0x000f240000000200 */
[C---:B------:R-:W-:Y:S03]  /*12c70*/  HMMA.16816.F32 R44, R128.reuse, R48, RZ ;  /* 0x00000030802c723c */ /* 0x040fe600000018ff */
[----:B------:R-:W4:Y:S05]  /*12c80*/  LDSM.16.M88.4 R200, [R3+0x5000] ;  /* 0x0050000003c8783b */ /* 0x000f2a0000000200 */
[C---:B------:R-:W-:Y:S01]  /*12c90*/  HMMA.16816.F32 R48, R128.reuse, R50, RZ ;  /* 0x000000328030723c */ /* 0x040fe200000018ff */
[----:B------:R-:W4:Y:S07]  /*12ca0*/  LDSM.16.M88.4 R204, [R3+0x5800] ;  /* 0x0058000003cc783b */ /* 0x000f2e0000000200 */
        /* <DEDUP_REMOVED lines=48> */
[C---:B--2---:R-:W-:Y:S08]  /*12fb0*/  HMMA.16816.F32 R76, R172.reuse, R176, R76 ;  /* 0x000000b0ac4c723c */ /* 0x044ff0000000184c */
[C---:B------:R-:W-:Y:S01]  /*12fc0*/  HMMA.16816.F32 R80, R172.reuse, R178, R80 ;  /* 0x000000b2ac50723c */ /* 0x040fe20000001850 */
[----:B------:R2:W2:Y:S07]  /*12fd0*/  LDSM.16.M88.4 R176, [R208] ;  /* 0x00000000d0b0783b */ /* 0x0004ae0000000200 */
[C---:B---3--:R-:W-:Y:S03]  /*12fe0*/  HMMA.16816.F32 R84, R172.reuse, R180, R84 ;  /* 0x000000b4ac54723c */ /* 0x048fe60000001854 */
[C---:B-1----:R-:W-:Y:S05]  /*12ff0*/  IMAD.IADD R3, R220.reuse, 0x1, R0 ;  /* 0x00000001dc037824 */ /* 0x042fea00078e0200 */
[C---:B------:R-:W-:Y:S01]  /*13000*/  HMMA.16816.F32 R88, R172.reuse, R182, R88 ;  /* 0x000000b6ac58723c */ /* 0x040fe20000001858 */
[----:B------:R-:W1:Y:S05]  /*13010*/  LDSM.16.M88.4 R180, [R0+0x2800] ;  /* 0x0028000000b4783b */ /* 0x000e6a0000000200 */
[----:B------:R-:W-:Y:S02]  /*13020*/  LDSM.16.M88.4 R212, [R3+0x2000] ;  /* 0x0020000003d4783b */ /* 0x000fe40000000200 */
[C---:B----4-:R-:W-:Y:S03]  /*13030*/  HMMA.16816.F32 R92, R172.reuse, R184, R92 ;  /* 0x000000b8ac5c723c */ /* 0x050fe6000000185c */
[----:B------:R-:W-:Y:S01]  /*13040*/  LDSM.16.M88.4 R216, [R3+0x2800] ;  /* 0x0028000003d8783b */ /* 0x000fe20000000200 */
[----:B--2---:R-:W-:Y:S04]  /*13050*/  IMAD.IADD R208, R220, 0x1, R208 ;  /* 0x00000001dcd07824 */ /* 0x004fe800078e02d0 */
[C---:B------:R-:W-:Y:S01]  /*13060*/  HMMA.16816.F32 R96, R172.reuse, R186, R96 ;  /* 0x000000baac60723c */ /* 0x040fe20000001860 */
[----:B------:R-:W2:Y:S05]  /*13070*/  LDSM.16.M88.4 R184, [R0+0x3000] ;  /* 0x0030000000b8783b */ /* 0x000eaa0000000200 */
[----:B------:R-:W-:Y:S02]  /*13080*/  LDSM.16.M88.4 R208, [R208] ;  /* 0x00000000d0d0783b */ /* 0x000fe40000000200 */
        /* <DEDUP_REMOVED lines=86> */
[C---:B-1----:R-:W-:Y:S01]  /*135f0*/  HMMA.16816.F32 R76, R208.reuse, R180, R76 ;  /* 0x000000b4d04c723c */ /* 0x042fe2000000184c */
[----:B------:R-:W3:Y:S02]  /*13600*/  LDL R181, [R1+0x3c] ;  /* 0x00003c0001b57983 */ /* 0x000ee40000100800 */
[----:B-----5:R-:W-:Y:S05]  /*13610*/  IMAD.MOV.U32 R180, RZ, RZ, R231 ;  /* 0x000000ffffb47224 */ /* 0x020fea00078e00e7 */
        /* <DEDUP_REMOVED lines=12> */
[----:B------:R-:W-:Y:S03]  /*136e0*/  HMMA.16816.F32 R128, R208, R186, R128 ;  /* 0x000000bad080723c */ /* 0x000fe60000001880 */
[----:B---3--:R-:W-:Y:S11]  /*136f0*/  ISETP.GT.AND P0, PT, R180, R181, PT ;  /* 0x000000b5b400720c */ /* 0x008ff60003f04270 */
[----:B------:R-:W-:Y:S02]  /*13700*/  @!UPT UIADD3 URZ, UPT, UPT, URZ, URZ, URZ ;  /* 0x000000fffffff290 */ /* 0x000fe4000fffe0ff */
[----:B------:R-:W-:Y:S05]  /*13710*/  @!P0 BRA `(.L_x_5990) ;  /* 0x0000000800408947 */ /* 0x000fea0003800000 */
[----:B------:R-:W2:Y:S01]  /*13720*/  LDL.64 R234, [R1+0x40] ;  /* 0x0000400001ea7983 */ /* 0x000ea20000100a00 */
[----:B------:R-:W-:Y:S03]  /*13730*/  BSSY.RECONVERGENT B0, `(.L_x_5991) ;  /* 0x0000056000007945 */ /* 0x000fe60003800200 */
[----:B------:R-:W3:Y:S04]  /*13740*/  LDL R169, [R1+0x18] ;  /* 0x0000180001a97983 */ /* 0x000ee80000100800 */
[----:B------:R-:W4:Y:S04]  /*13750*/  LDL R168, [R1+0x8] ;  /* 0x0000080001a87983 */ /* 0x000f280000100800 */
[----:B------:R-:W5:Y:S01]  /*13760*/  LDL R188, [R1+0x30] ;  /* 0x0000300001bc7983 */ /* 0x000f620000100800 */
        /* <DEDUP_REMOVED lines=10> */
[----:B-----5:R-:W-:Y:S03]  /*13810*/  IMAD.SHL.U32 R0, R188, 0x20, RZ ;  /* 0x00000020bc007824 */ /* 0x020fe600078e00ff */
[----:B----4-:R-:W-:Y:S01]  /*13820*/  @!P2 LEA.HI.X.SX32 R168, R3, R168, 0x1, P0 ;  /* 0x000000a803a8a211 */ /* 0x010fe200000f0eff */
[----:B------:R1:W-:Y:S01]  /*13830*/  @!P2 STL [R1+0x18], R169 ;  /* 0x000018a90100a387 */ /* 0x0003e20000100800 */
[----:B------:R-:W-:Y:S03]  /*13840*/  IMAD.MOV.U32 R178, RZ, RZ, R169 ;  /* 0x000000ffffb27224 */ /* 0x000fe600078e00a9 */
[----:B------:R1:W-:Y:S01]  /*13850*/  @!P2 STL [R1+0x8], R168 ;  /* 0x000008a80100a387 */ /* 0x0003e20000100800 */
[----:B------:R-:W-:Y:S05]  /*13860*/  @!P2 BRA `(.L_x_5992) ;  /* 0x000000040008a947 */ /* 0x000fea0003800000 */
[----:B------:R-:W-:Y:S01]  /*13870*/  IMAD.MOV.U32 R177, RZ, RZ, R168 ;  /* 0x000000ffffb17224 */ /* 0x000fe200078e00a8 */
[----:B------:R-:W-:Y:S01]  /*13880*/  SHF.L.U32 R174, R180, 0x8, RZ ;  /* 0x00000008b4ae7819 */ /* 0x000fe200000006ff */
[----:B-1----:R-:W2:Y:S03]  /*13890*/  LD.E R168, desc[UR4][R134.64+0x170] ;  /* 0x0001700486a87980 */ /* 0x002ea6000c101900 */
[----:B------:R-:W-:Y:S01]  /*138a0*/  IABS R172, R174 ;  /* 0x000000ae00ac7213 */ /* 0x000fe20000000000 */
[----:B------:R-:W-:Y:S05]  /*138b0*/  VIADD R176, R174, 0xffffff00 ;  /* 0xffffff00aeb07836 */ /* 0x000fea0000000000 */
        /* <DEDUP_REMOVED lines=61> */
.L_x_5992:
[----:B------:R-:W-:Y:S05]  /*13c90*/  BSYNC.RECONVERGENT B0 ;  /* 0x0000000000007941 */ /* 0x000fea0003800200 */
.L_x_5991:
[----:B------:R-:W3:Y:S01]  /*13ca0*/  LDL R3, [R1+0x34] ;  /* 0x0000340001037983 */ /* 0x000ee20000100800 */
[----:B------:R-:W-:Y:S03]  /*13cb0*/  IADD3 R170, P0, PT, R0, R178, RZ ;  /* 0x000000b200aa7210 */ /* 0x000fe60007f1e0ff */
[----:B-1----:R-:W4:Y:S02]  /*13cc0*/  LDL R168, [R1+0x8] ;  /* 0x0000080001a87983 */ /* 0x002f240000100800 */
[----:B----4-:R-:W-:Y:S01]  /*13cd0*/  IMAD.MOV.U32 R172, RZ, RZ, R168 ;  /* 0x000000ffffac7224 */ /* 0x010fe200078e00a8 */
[----:B---3--:R-:W-:Y:S02]  /*13ce0*/  SHF.L.U64.HI R3, R188, 0x5, R3 ;  /* 0x00000005bc037819 */ /* 0x008fe40000010203 */
[-C--:B------:R-:W-:Y:S01]  /*13cf0*/  IADD3 R168, P3, PT, R170, R0.reuse, RZ ;  /* 0x00000000aaa87210 */ /* 0x080fe20007f7e0ff */
[--C-:B------:R-:W-:Y:S02]  /*13d00*/  IMAD.MOV.U32 R173, RZ, RZ, R172.reuse ;  /* 0x000000ffffad7224 */ /* 0x100fe400078e00ac */
[----:B------:R-:W-:Y:S01]  /*13d10*/  IMAD.X R171, R3, 0x1, R172, P0 ;  /* 0x0000000103ab7824 */ /* 0x000fe200000e06ac */
[-C--:B------:R-:W-:Y:S01]  /*13d20*/  IADD3 R174, P0, PT, R168, R0.reuse, RZ ;  /* 0x00000000a8ae7210 */ /* 0x080fe20007f1e0ff */
[----:B------:R-:W-:Y:S02]  /*13d30*/  IMAD.MOV.U32 R172, RZ, RZ, R178 ;  /* 0x000000ffffac7224 */ /* 0x000fe400078e00b2 */
[--C-:B------:R-:W-:Y:S01]  /*13d40*/  IMAD.X R169, R171, 0x1, R3.reuse, P3 ;  /* 0x00000001aba97824 */ /* 0x100fe200018e0603 */
[-C--:B------:R-:W-:Y:S02]  /*13d50*/  IADD3 R176, P3, PT, R174, R0.reuse, RZ ;  /* 0x00000000aeb07210 */ /* 0x080fe40007f7e0ff */
[----:B------:R-:W-:Y:S01]  /*13d60*/  @!PT LDS RZ, [RZ] ;  /* 0x00000000fffff984 */ /* 0x000fe20000000800 */
[----:B------:R-:W-:Y:S01]  /*13d70*/  @!PT LDS RZ, [RZ] ;  /* 0x00000000fffff984 */ /* 0x000fe20000000800 */
[----:B------:R-:W-:Y:S01]  /*13d80*/  @!PT LDS RZ, [RZ] ;  /* 0x00000000fffff984 */ /* 0x000fe20000000800 */
[----:B------:R1:W-:Y:S01]  /*13d90*/  LDGSTS.E.BYPASS.LTC128B.128 [R229+0x2000], desc[UR4][R172.64] ;  /* 0x02000000ace57fae */ /* 0x0003e2000b981a04 */
[--C-:B------:R-:W-:Y:S01]  /*13da0*/  IMAD.X R175, R169, 0x1, R3.reuse, P0 ;  /* 0x00000001a9af7824 */ /* 0x100fe200000e0603 */
[-C--:B--2---:R-:W-:Y:S02]  /*13db0*/  IADD3 R178, P0, PT, R176, R0.reuse, RZ ;  /* 0x00000000b0b27210 */ /* 0x084fe40007f1e0ff */
[----:B------:R2:W-:Y:S01]  /*13dc0*/  LDGSTS.E.BYPASS.LTC128B.128 [R229+0x2800], desc[UR4][R170.64] ;  /* 0x02800000aae57fae */ /* 0x0005e2000b981a04 */
[--C-:B------:R-:W-:Y:S03]  /*13dd0*/  IMAD.X R177, R175, 0x1, R3.reuse, P3 ;  /* 0x00000001afb17824 */ /* 0x100fe600018e0603 */
[----:B------:R3:W-:Y:S01]  /*13de0*/  LDGSTS.E.BYPASS.LTC128B.128 [R229+0x3000], desc[UR4][R168.64] ;  /* 0x03000000a8e57fae */ /* 0x0007e2000b981a04 */
[--C-:B------:R-:W-:Y:S03]  /*13df0*/  IMAD.X R179, R177, 0x1, R3.reuse, P0 ;  /* 0x00000001b1b37824 */ /* 0x100fe600000e0603 */
[----:B------:R-:W-:Y:S04]  /*13e00*/  LDGSTS.E.BYPASS.LTC128B.128 [R229+0x3800], desc[UR4][R174.64] ;  /* 0x03800000aee57fae */ /* 0x000fe8000b981a04 */
[----:B------:R4:W-:Y:S04]  /*13e10*/  LDGSTS.E.BYPASS.LTC128B.128 [R229+0x4000], desc[UR4][R176.64] ;  /* 0x04000000b0e57fae */ /* 0x0009e8000b981a04 */
[----:B------:R5:W-:Y:S01]  /*13e20*/  LDGSTS.E.BYPASS.LTC128B.128 [R229+0x4800], desc[UR4][R178.64] ;  /* 0x04800000b2e57fae */ /* 0x000be2000b981a04 */
[-C--:B-1----:R-:W-:Y:S04]  /*13e30*/  IADD3 R172, P3, PT, R178, R0.reuse, RZ ;  /* 0x00000000b2ac7210 */ /* 0x082fe80007f7e0ff */
[-C--:B--2---:R-:W-:Y:S01]  /*13e40*/  IADD3 R170, P0, PT, R172, R0.reuse, RZ ;  /* 0x00000000acaa7210 */ /* 0x084fe20007f1e0ff */
[--C-:B------:R-:W-:Y:S03]  /*13e50*/  IMAD.X R173, R179, 0x1, R3.reuse, P3 ;  /* 0x00000001b3ad7824 */ /* 0x100fe600018e0603 */
[-C--:B---3--:R-:W-:Y:S02]  /*13e60*/  IADD3 R168, P3, PT, R170, R0.reuse, RZ ;  /* 0x00000000aaa87210 */ /* 0x088fe40007f7e0ff */
[----:B------:R1:W-:Y:S01]  /*13e70*/  LDGSTS.E.BYPASS.LTC128B.128 [R229+0x5000], desc[UR4][R172.64] ;  /* 0x05000000ace57fae */ /* 0x0003e2000b981a04 */
[-C--:B------:R-:W-:Y:S05]  /*13e80*/  IADD3.X R171, PT, PT, R173, R3.reuse, RZ, P0, !PT ;  /* 0x00000003adab7210 */ /* 0x080fea00007fe4ff */
        /* <DEDUP_REMOVED lines=12> */
[-C--:B-1----:R-:W-:Y:S04]  /*13f50*/  IADD3 R172, P3, PT, R174, R0.reuse, RZ ;  /* 0x00000000aeac7210 */ /* 0x082fe80007f7e0ff */
        /* <DEDUP_REMOVED lines=12> */
.L_x_5990:
[----:B------:R-:W-:Y:S05]  /*14020*/  BSYNC.RECONVERGENT B1 ;  /* 0x0000000000017941 */ /* 0x000fea0003800200 */
.L_x_5989:
[----:B------:R-:W2:Y:S02]  /*14030*/  S2R R0, SR_TID.X ;  /* 0x0000000000007919 */ /* 0x000ea40000002100 */
[----:B--2---:R-:W-:Y:S04]  /*14040*/  IMAD.MOV.U32 R208, RZ, RZ, R0 ;  /* 0x000000ffffd07224 */ /* 0x004fe800078e0000 */
[----:B------:R-:W-:Y:S05]  /*14050*/  IMAD.SHL.U32 R0, R208, 0x2, RZ ;  /* 0x00000002d0007824 */ /* 0x000fea00078e00ff */
[----:B------:R2:W-:Y:S02]  /*14060*/  STL [R1+0x38], R0 ;  /* 0x0000380001007387 */ /* 0x0005e40000100800 */
[----:B--2---:R-:W-:Y:S05]  /*14070*/  LOP3.LUT R0, R0, 0x6, RZ, 0xc0, !PT ;  /* 0x0000000600007812 */ /* 0x004fea00078ec0ff */
[----:B------:R2:W-:Y:S01]  /*14080*/  STL [R1+0x2c], R0 ;  /* 0x00002c0001007387 */ /* 0x0005e20000100800 */
[----:B------:R-:W-:Y:S04]  /*14090*/  IMAD R3, R180, 0x100, R0 ;  /* 0x00000100b4037824 */ /* 0x000fe800078e0200 */
        /* <DEDUP_REMOVED lines=21> */
[----:B--2---:R-:W-:Y:S01]  /*141f0*/  FSEL R0, R25, -INF , P5 ;  /* 0xff80000019007808 */ /* 0x004fe20002800000 */
        /* <DEDUP_REMOVED lines=9> */
[----:B-1----:R-:W-:Y:S01]  /*14290*/  FSEL R168, R5, -INF , P3 ;  /* 0xff80000005a87808 */ /* 0x002fe20001800000 */
        /* <DEDUP_REMOVED lines=140> */
[----:B------:R-:W-:Y:S01]  /*14b60*/  FSEL R184, R8, -INF , !P5 ;  /* 0xff80000008b87808 */ /* 0x000fe20006800000 */
[----:B------:R-:W-:Y:S01]  /*14b70*/  IMAD.MOV.U32 R8, RZ, RZ, R180 ;  /* 0x000000ffff087224 */ /* 0x000fe200078e00b4 */
        /* <DEDUP_REMOVED lines=9> */
[----:B------:R-:W-:Y:S02]  /*14c10*/  FSEL R179, R17, -INF , !P5 ;  /* 0xff80000011b37808 */ /* 0x000fe40006800000 */
        /* <DEDUP_REMOVED lines=10> */
[----:B------:R-:W-:Y:S01]  /*14cc0*/  VIADD R28, R3, 0xf1 ;  /* 0x000000f1031c7836 */ /* 0x000fe20000000000 */
        /* <DEDUP_REMOVED lines=11> */
[----:B------:R-:W-:Y:S01]  /*14d80*/  IMAD.MOV.U32 R9, RZ, RZ, R181 ;  /* 0x000000ffff097224 */ /* 0x000fe200078e00b5 */
        /* <DEDUP_REMOVED lines=8> */
[----:B------:R-:W-:Y:S02]  /*14e10*/  FMNMX3.FTZ R37, R37, R182, R181, !PT ;  /* 0x000000b625257276 */ /* 0x000fe400078100b5 */
[-C--:B------:R-:W-:Y:S02]  /*14e20*/  ISETP.GE.AND P0, PT, R197, R224.reuse, PT ;  /* 0x000000e0c500720c */ /* 0x080fe40003f06270 */
[----:B------:R-:W-:Y:S02]  /*14e30*/  ISETP.GE.AND P6, PT, R198, R224, PT ;  /* 0x000000e0c600720c */ /* 0x000fe40003fc6270 */
[----:B------:R-:W-:Y:S02]  /*14e40*/  FSEL R178, R20, -INF , !P4 ;  /* 0xff80000014b27808 */ /* 0x000fe40006000000 */
[----:B------:R-:W-:Y:S02]  /*14e50*/  FMNMX3.FTZ R37, R37, R180, R179, !PT ;  /* 0x000000b425257276 */ /* 0x000fe400078100b3 */
[----:B------:R-:W-:Y:S01]  /*14e60*/  FSEL R177, R5, -INF , !P3 ;  /* 0xff80000005b17808 */ /* 0x000fe20005800000 */
[C---:B------:R-:W-:Y:S01]  /*14e70*/  VIADD R5, R3.reuse, 0xd9 ;  /* 0x000000d903057836 */ /* 0x040fe20000000000 */
[----:B------:R-:W-:Y:S02]  /*14e80*/  ISETP.GE.AND P4, PT, R200, R224, PT ;  /* 0x000000e0c800720c */ /* 0x000fe40003f86270 */
[----:B------:R-:W-:Y:S02]  /*14e90*/  FSEL R176, R24, -INF , !P0 ;  /* 0xff80000018b07808 */ /* 0x000fe40004000000 */
[----:B------:R-:W-:Y:S01]  /*14ea0*/  FSEL R175, R0, -INF , !P6 ;  /* 0xff80000000af7808 */ /* 0x000fe20007000000 */
[----:B------:R-:W-:Y:S01]  /*14eb0*/  VIADD R0, R3, 0xe0 ;  /* 0x000000e003007836 */ /* 0x000fe20000000000 */
[----:B------:R-:W-:Y:S02]  /*14ec0*/  FMNMX3.FTZ R37, R37, R178, R177, !PT ;  /* 0x000000b225257276 */ /* 0x000fe400078100b1 */
[-C--:B------:R-:W-:Y:S02]  /*14ed0*/  ISETP.GE.AND P3, PT, R201, R224.reuse, PT ;  /* 0x000000e0c900720c */ /* 0x080fe40003f66270 */
[----:B------:R-:W-:Y:S02]  /*14ee0*/  ISETP.GE.AND P0, PT, R202, R224, PT ;  /* 0x000000e0ca00720c */ /* 0x000fe40003f06270 */
[----:B------:R-:W-:Y:S01]  /*14ef0*/  FSEL R173, R29, -INF , !P4 ;  /* 0xff8000001dad7808 */ /* 0x000fe20006000000 */
[----:B------:R-:W-:Y:S01]  /*14f00*/  VIADD R29, R3, 0xf8 ;  /* 0x000000f8031d7836 */ /* 0x000fe20000000000 */
[----:B------:R-:W-:Y:S02]  /*14f10*/  FMNMX3.FTZ R37, R37, R176, R175, !PT ;  /* 0x000000b025257276 */ /* 0x000fe400078100af */
[----:B------:R-:W-:Y:S02]  /*14f20*/  ISETP.GE.AND P6, PT, R203, R224, PT ;  /* 0x000000e0cb00720c */ /* 0x000fe40003fc6270 */
[----:B------:R-:W-:Y:S02]  /*14f30*/  FSEL R172, R32, -INF , !P3 ;  /* 0xff80000020ac7808 */ /* 0x000fe40005800000 */
[----:B------:R-:W-:Y:S02]  /*14f40*/  FSEL R170, R33, -INF , !P0 ;  /* 0xff80000021aa7808 */ /* 0x000fe40004000000 */
[----:B------:R-:W-:Y:S02]  /*14f50*/  FMNMX3.FTZ R37, R37, R174, R173, !PT ;  /* 0x000000ae25257276 */ /* 0x000fe400078100ad */
[----:B------:R-:W-:Y:S01]  /*14f60*/  FSEL R168, R36, -INF , !P6 ;  /* 0xff80000024a87808 */ /* 0x000fe20007000000 */
[----:B------:R-:W-:Y:S01]  /*14f70*/  VIADD R36, R3, 0xf9 ;  /* 0x000000f903247836 */ /* 0x000fe20000000000 */
        /* <DEDUP_REMOVED lines=11> */
[-C--:B------:R-:W-:Y:S02]  /*15030*/  ISETP.GE.AND P5, PT, R210, R224.reuse, PT ;  /* 0x000000e0d200720c */ /* 0x080fe40003fa6270 */
        /* <DEDUP_REMOVED lines=17> */
[-C--:B------:R-:W-:Y:S02]  /*15150*/  ISETP.GE.AND P0, PT, R218, R224.reuse, PT ;  /* 0x000000e0da00720c */ /* 0x080fe40003f06270 */
[-C--:B------:R-:W-:Y:S02]  /*15160*/  ISETP.GE.AND P6, PT, R219, R224.reuse, PT ;  /* 0x000000e0db00720c */ /* 0x080fe40003fc6270 */
[----:B------:R-:W-:Y:S02]  /*15170*/  FSEL R61, R61, -INF , !P3 ;  /* 0xff8000003d3d7808 */ /* 0x000fe40005800000 */
[----:B------:R-:W-:Y:S02]  /*15180*/  FSEL R60, R60, -INF , !P4 ;  /* 0xff8000003c3c7808 */ /* 0x000fe40006000000 */
[----:B------:R-:W-:Y:S01]  /*15190*/  FSEL R48, R64, -INF , !P0 ;  /* 0xff80000040307808 */ /* 0x000fe20004000000 */
[----:B------:R-:W-:Y:S01]  /*151a0*/  IMAD.MOV.U32 R64, RZ, RZ, R9 ;  /* 0x000000ffff407224 */ /* 0x000fe200078e0009 */
[----:B------:R-:W-:Y:S01]  /*151b0*/  FSEL R45, R65, -INF , !P6 ;  /* 0xff800000412d7808 */ /* 0x000fe20007000000 */
[----:B------:R-:W-:Y:S01]  /*151c0*/  VIADD R9, R3, 0xd8 ;  /* 0x000000d803097836 */ /* 0x000fe20000000000 */
[----:B------:R-:W-:Y:S01]  /*151d0*/  ISETP.GE.AND P5, PT, R231, R224, PT ;  /* 0x000000e0e700720c */ /* 0x000fe20003fa6270 */
[----:B------:R-:W-:Y:S01]  /*151e0*/  VIADD R65, R3, 0xf0 ;  /* 0x000000f003417836 */ /* 0x000fe20000000000 */
[----:B------:R-:W-:Y:S02]  /*151f0*/  FMNMX3.FTZ R37, R37, R60, R61, !PT ;  /* 0x0000003c25257276 */ /* 0x000fe4000781003d */
[----:B------:R-:W-:Y:S02]  /*15200*/  ISETP.GE.AND P4, PT, R233, R224, PT ;  /* 0x000000e0e900720c */ /* 0x000fe40003f86270 */
[----:B------:R-:W-:Y:S01]  /*15210*/  FSEL R44, R68, -INF , !P5 ;  /* 0xff800000442c7808 */ /* 0x000fe20006800000 */
[----:B------:R-:W-:Y:S01]  /*15220*/  VIADD R68, R3, 0xe9 ;  /* 0x000000e903447836 */ /* 0x000fe20000000000 */
[----:B------:R-:W-:Y:S02]  /*15230*/  FMNMX3.FTZ R37, R37, R48, R45, !PT ;  /* 0x0000003025257276 */ /* 0x000fe4000781002d */
[----:B------:R-:W-:Y:S01]  /*15240*/  FSEL R41, R69, -INF , !P4 ;  /* 0xff80000045297808 */ /* 0x000fe20006000000 */
[----:B------:R-:W-:Y:S01]  /*15250*/  VIADD R69, R3, 0xe1 ;  /* 0x000000e103457836 */ /* 0x000fe20000000000 */
[-C--:B------:R-:W-:Y:S02]  /*15260*/  ISETP.GE.AND P0, PT, R234, R224.reuse, PT ;  /* 0x000000e0ea00720c */ /* 0x080fe40003f06270 */
[----:B------:R-:W-:Y:S02]  /*15270*/  ISETP.GE.AND P3, PT, R232, R224, PT ;  /* 0x000000e0e800720c */ /* 0x000fe40003f66270 */
[----:B------:R-:W-:Y:S02]  /*15280*/  FMNMX3.FTZ R37, R37, R44, R41, !PT ;  /* 0x0000002c25257276 */ /* 0x000fe40007810029 */
[----:B------:R-:W-:Y:S02]  /*15290*/  FSEL R73, R73, -INF , !P0 ;  /* 0xff80000049497808 */ /* 0x000fe40004000000 */
[-C--:B------:R-:W-:Y:S02]  /*152a0*/  ISETP.GE.AND P6, PT, R236, R224.reuse, PT ;  /* 0x000000e0ec00720c */ /* 0x080fe40003fc6270 */
[-C--:B------:R-:W-:Y:S02]  /*152b0*/  ISETP.GE.AND P5, PT, R235, R224.reuse, PT ;  /* 0x000000e0eb00720c */ /* 0x080fe40003fa6270 */
        /* <DEDUP_REMOVED lines=10> */
[----:B------:R-:W-:Y:S02]  /*15360*/  FMNMX3.FTZ R37, R37, R76, R77, !PT ;  /* 0x0000004c25257276 */ /* 0x000fe4000781004d */
[-C--:B------:R-:W-:Y:S02]  /*15370*/  ISETP.GE.AND P6, PT, R240, R224.reuse, PT ;  /* 0x000000e0f000720c */ /* 0x080fe40003fc6270 */
[-C--:B------:R-:W-:Y:S02]  /*15380*/  ISETP.GE.AND P4, PT, R241, R224.reuse, PT ;  /* 0x000000e0f100720c */ /* 0x080fe40003f86270 */
[----:B------:R-:W-:Y:S02]  /*15390*/  FSEL R81, R81, -INF , !P3 ;  /* 0xff80000051517808 */ /* 0x000fe40005800000 */
[-C--:B------:R-:W-:Y:S02]  /*153a0*/  ISETP.GE.AND P3, PT, R243, R224.reuse, PT ;  /* 0x000000e0f300720c */ /* 0x080fe40003f66270 */
[----:B------:R-:W-:Y:S02]  /*153b0*/  FSEL R84, R84, -INF , !P0 ;  /* 0xff80000054547808 */ /* 0x000fe40004000000 */
[-C--:B------:R-:W-:Y:S02]  /*153c0*/  ISETP.GE.AND P0, PT, R245, R224.reuse, PT ;  /* 0x000000e0f500720c */ /* 0x080fe40003f06270 */
[----:B------:R-:W-:Y:S02]  /*153d0*/  FSEL R88, R88, -INF , !P5 ;  /* 0xff80000058587808 */ /* 0x000fe40006800000 */
[----:B------:R-:W-:Y:S02]  /*153e0*/  ISETP.GE.AND P5, PT, R246, R224, PT ;  /* 0x000000e0f600720c */ /* 0x000fe40003fa6270 */
[----:B------:R-:W-:Y:S02]  /*153f0*/  FSEL R85, R85, -INF , !P6 ;  /* 0xff80000055557808 */ /* 0x000fe40007000000 */
[----:B------:R-:W-:Y:S02]  /*15400*/  FSEL R89, R89, -INF , !P4 ;  /* 0xff80000059597808 */ /* 0x000fe40006000000 */
[----:B------:R-:W-:Y:S02]  /*15410*/  FMNMX3.FTZ R37, R37, R80, R81, !PT ;  /* 0x0000005025257276 */ /* 0x000fe40007810051 */
[----:B------:R-:W-:Y:S02]  /*15420*/  FSEL R92, R92, -INF , !P3 ;  /* 0xff8000005c5c7808 */ /* 0x000fe40005800000 */
[-C--:B------:R-:W-:Y:S02]  /*15430*/  ISETP.GE.AND P4, PT, R248, R224.reuse, PT ;  /* 0x000000e0f800720c */ /* 0x080fe40003f86270 */
[----:B------:R-:W-:Y:S02]  /*15440*/  FSEL R93, R93, -INF , !P0 ;  /* 0xff8000005d5d7808 */ /* 0x000fe40004000000 */
[-C--:B------:R-:W-:Y:S02]  /*15450*/  ISETP.GE.AND P3, PT, R247, R224.reuse, PT ;  /* 0x000000e0f700720c */ /* 0x080fe40003f66270 */
[-C--:B------:R-:W-:Y:S02]  /*15460*/  ISETP.GE.AND P0, PT, R249, R224.reuse, PT ;  /* 0x000000e0f900720c */ /* 0x080fe40003f06270 */
[----:B------:R-:W-:Y:S02]  /*15470*/  FSEL R97, R97, -INF , !P5 ;  /* 0xff80000061617808 */ /* 0x000fe40006800000 */
[----:B------:R-:W-:Y:S02]  /*15480*/  ISETP.GE.AND P5, PT, R250, R224, PT ;  /* 0x000000e0fa00720c */ /* 0x000fe40003fa6270 */
[----:B------:R-:W-:Y:S02]  /*15490*/  FMNMX3.FTZ R37, R37, R84, R85, !PT ;  /* 0x0000005425257276 */ /* 0x000fe40007810055 */
        /* <DEDUP_REMOVED lines=9> */
[-C--:B------:R-:W-:Y:S02]  /*15530*/  ISETP.GE.AND P5, PT, R69, R224.reuse, PT ;  /* 0x000000e04500720c */ /* 0x080fe40003fa6270 */
[----:B------:R-:W-:Y:S02]  /*15540*/  FSEL R25, R25, -INF , !P4 ;  /* 0xff80000019197808 */ /* 0x000fe40006000000 */
[----:B------:R-:W-:Y:S02]  /*15550*/  ISETP.GE.AND P4, PT, R72, R224, PT ;  /* 0x000000e04800720c */ /* 0x000fe40003f86270 */
[----:B------:R-:W-:Y:S01]  /*15560*/  FSEL R24, R112, -INF , !P3 ;  /* 0xff80000070187808 */ /* 0x000fe20005800000 */
[----:B------:R-:W-:Y:S01]  /*15570*/  IMAD.MOV.U32 R112, RZ, RZ, R0 ;  /* 0x000000ffff707224 */ /* 0x000fe200078e0000 */
[----:B------:R-:W-:Y:S02]  /*15580*/  FMNMX3.FTZ R37, R37, R92, R93, !PT ;  /* 0x0000005c25257276 */ /* 0x000fe4000781005d */
[-C--:B------:R-:W-:Y:S02]  /*15590*/  ISETP.GE.AND P3, PT, R68, R224.reuse, PT ;  /* 0x000000e04400720c */ /* 0x080fe40003f66270 */
[----:B------:R-:W-:Y:S02]  /*155a0*/  FSEL R21, R21, -INF , !P0 ;  /* 0xff80000015157808 */ /* 0x000fe40004000000 */
[----:B------:R-:W-:Y:S02]  /*155b0*/  FSEL R96, R96, -INF , !P6 ;  /* 0xff80000060607808 */ /* 0x000fe40007000000 */
[----:B------:R-:W-:Y:S02]  /*155c0*/  ISETP.GE.AND P0, PT, R36, R225, PT ;  /* 0x000000e12400720c */ /* 0x000fe40003f06270 */
[-C--:B------:R-:W-:Y:S02]  /*155d0*/  ISETP.GE.AND P6, PT, R251, R224.reuse, PT ;  /* 0x000000e0fb00720c */ /* 0x080fe40003fc6270 */
[----:B------:R-:W-:Y:S01]  /*155e0*/  FSEL R17, R117, -INF , !P5 ;  /* 0xff80000075117808 */ /* 0x000fe20006800000 */
[----:B------:R-:W-:Y:S01]  /*155f0*/  IMAD.MOV.U32 R117, RZ, RZ, R9 ;  /* 0x000000ffff757224 */ /* 0x000fe200078e0009 */
[----:B------:R-:W-:Y:S02]  /*15600*/  ISETP.GE.AND P5, PT, R28, R224, PT ;  /* 0x000000e01c00720c */ /* 0x000fe40003fa6270 */
[----:B------:R-:W-:Y:S01]  /*15610*/  FSEL R16, R120, -INF , !P4 ;  /* 0xff80000078107808 */ /* 0x000fe20006000000 */
[----:B------:R-:W-:Y:S01]  /*15620*/  IMAD.MOV.U32 R120, RZ, RZ, R28 ;  /* 0x000000ffff787224 */ /* 0x000fe200078e001c */
[----:B------:R-:W-:Y:S02]  /*15630*/  FSEL R13, R4, -INF , !P3 ;  /* 0xff800000040d7808 */ /* 0x000fe40005800000 */
[----:B------:R-:W-:Y:S02]  /*15640*/  FMNMX3.FTZ R37, R37, R96, R97, !PT ;  /* 0x0000006025257276 */ /* 0x000fe40007810061 */
[-C--:B------:R-:W-:Y:S02]  /*15650*/  ISETP.GE.AND P4, PT, R29, R224.reuse, PT ;  /* 0x000000e01d00720c */ /* 0x080fe40003f86270 */
[-C--:B------:R-:W-:Y:S02]  /*15660*/  ISETP.GE.AND P3, PT, R36, R224.reuse, PT ;  /* 0x000000e02400720c */ /* 0x080fe40003f66270 */
[----:B------:R-:W-:Y:S02]  /*15670*/  FSEL R105, R105, -INF , !P6 ;  /* 0xff80000069697808 */ /* 0x000fe40007000000 */
[----:B------:R-:W-:Y:S02]  /*15680*/  FSEL R129, R129, -INF , P0 ;  /* 0xff80000081817808 */ /* 0x000fe40000000000 */
[----:B------:R-:W-:Y:S01]  /*15690*/  FSEL R9, R169, -INF , !P5 ;  /* 0xff800000a9097808 */ /* 0x000fe20006800000 */
[----:B------:R-:W-:Y:S01]  /*156a0*/  IMAD.MOV.U32 R169, RZ, RZ, R8 ;  /* 0x000000ffffa97224 */ /* 0x000fe200078e0008 */
[----:B------:R-:W-:Y:S02]  /*156b0*/  ISETP.GE.AND P6, PT, R0, R224, PT ;  /* 0x000000e00000720c */ /* 0x000fe40003fc6270 */
[----:B------:R-:W-:Y:S02]  /*156c0*/  FMNMX3.FTZ R37, R37, R100, R101, !PT ;  /* 0x0000006425257276 */ /* 0x000fe40007810065 */
[----:B------:R-:W-:Y:S02]  /*156d0*/  FSEL R8, R186, -INF , !P4 ;  /* 0xff800000ba087808 */ /* 0x000fe40006000000 */
[----:B------:R-:W-:Y:S02]  /*156e0*/  FSEL R129, R129, -INF , !P3 ;  /* 0xff80000081817808 */ /* 0x000fe40005800000 */
[-C--:B------:R-:W-:Y:S02]  /*156f0*/  ISETP.GE.AND P4, PT, R190, R226.reuse, PT ;  /* 0x000000e2be00720c */ /* 0x080fe40003f86270 */
[----:B------:R-:W-:Y:S01]  /*15700*/  FSEL R20, R116, -INF , !P6 ;  /* 0xff80000074147808 */ /* 0x000fe20007000000 */
[----:B------:R-:W-:Y:S01]  /*15710*/  IMAD.MOV.U32 R116, RZ, RZ, R5 ;  /* 0x000000ffff747224 */ /* 0x000fe200078e0005 */
[----:B------:R-:W-:Y:S02]  /*15720*/  ISETP.GE.AND P3, PT, R3, R226, PT ;  /* 0x000000e20300720c */ /* 0x000fe40003f66270 */
[----:B------:R-:W-:Y:S02]  /*15730*/  ISETP.GE.AND P6, PT, R65, R224, PT ;  /* 0x000000e04100720c */ /* 0x000fe40003fc6270 */
[----:B------:R-:W-:Y:S02]  /*15740*/  FMNMX3.FTZ R37, R37, R104, R105, !PT ;  /* 0x0000006825257276 */ /* 0x000fe40007810069 */
[-C--:B------:R-:W-:Y:S02]  /*15750*/  ISETP.GE.AND P5, PT, R189, R226.reuse, PT ;  /* 0x000000e2bd00720c */ /* 0x080fe40003fa6270 */
[----:B------:R-:W-:Y:S02]  /*15760*/  FSEL R28, R11, -INF , P4 ;  /* 0xff8000000b1c7808 */ /* 0x000fe40002000000 */
[-C--:B------:R-:W-:Y:S02]  /*15770*/  ISETP.GE.AND P4, PT, R194, R226.reuse, PT ;  /* 0x000000e2c200720c */ /* 0x080fe40003f86270 */
[----:B------:R-:W-:Y:S02]  /*15780*/  FSEL R33, R6, -INF , P3 ;  /* 0xff80000006217808 */ /* 0x000fe40001800000 */
[----:B------:R-:W-:Y:S02]  /*15790*/  ISETP.GE.AND P3, PT, R191, R226, PT ;  /* 0x000000e2bf00720c */ /* 0x000fe40003f66270 */
[----:B------:R-:W-:Y:S01]  /*157a0*/  FSEL R12, R171, -INF , !P6 ;  /* 0xff800000ab0c7808 */ /* 0x000fe20007000000 */
[----:B------:R-:W-:Y:S01]  /*157b0*/  IMAD.MOV.U32 R171, RZ, RZ, R29 ;  /* 0x000000ffffab7224 */ /* 0x000fe200078e001d */
[----:B------:R-:W-:Y:S02]  /*157c0*/  FMNMX3.FTZ R37, R37, R108, R25, !PT ;  /* 0x0000006c25257276 */ /* 0x000fe40007810019 */
[----:B------:R-:W-:Y:S02]  /*157d0*/  FSEL R29, R10, -INF , P5 ;  /* 0xff8000000a1d7808 */ /* 0x000fe40002800000 */
[----:B------:R-:W-:Y:S02]  /*157e0*/  FSEL R10, R19, -INF , P4 ;  /* 0xff800000130a7808 */ /* 0x000fe40002000000 */
[-C--:B------:R-:W-:Y:S02]  /*157f0*/  ISETP.GE.AND P4, PT, R198, R226.reuse, PT ;  /* 0x000000e2c600720c */ /* 0x080fe40003f86270 */
[-C--:B------:R-:W-:Y:S02]  /*15800*/  ISETP.GE.AND P0, PT, R188, R226.reuse, PT ;  /* 0x000000e2bc00720c */ /* 0x080fe40003f06270 */
[----:B------:R-:W-:Y:S02]  /*15810*/  FSEL R14, R14, -INF , P3 ;  /* 0xff8000000e0e7808 */ /* 0x000fe40001800000 */
[----:B------:R-:W-:Y:S02]  /*15820*/  ISETP.GE.AND P3, PT, R195, R226, PT ;  /* 0x000000e2c300720c */ /* 0x000fe40003f66270 */
[----:B------:R-:W-:Y:S02]  /*15830*/  FMNMX3.FTZ R37, R37, R24, R21, !PT ;  /* 0x0000001825257276 */ /* 0x000fe40007810015 */
[----:B------:R-:W-:Y:S02]  /*15840*/  FSEL R32, R7, -INF , P0 ;  /* 0xff80000007207808 */ /* 0x000fe40000000000 */
[----:B------:R-:W-:Y:S02]  /*15850*/  FSEL R27, R27, -INF , P4 ;  /* 0xff8000001b1b7808 */ /* 0x000fe40002000000 */
[----:B------:R-:W-:Y:S02]  /*15860*/  FMNMX3.FTZ R37, R37, R20, R17, !PT ;  /* 0x0000001425257276 */ /* 0x000fe40007810011 */
[----:B------:R-:W-:Y:S02]  /*15870*/  FSEL R7, R22, -INF , P3 ;  /* 0xff80000016077808 */ /* 0x000fe40001800000 */
[-C--:B------:R-:W-:Y:S02]  /*15880*/  ISETP.GE.AND P4, PT, R203, R226.reuse, PT ;  /* 0x000000e2cb00720c */ /* 0x080fe40003f86270 */
[----:B------:R-:W-:Y:S02]  /*15890*/  ISETP.GE.AND P3, PT, R199, R226, PT ;  /* 0x000000e2c700720c */ /* 0x000fe40003f66270 */
[----:B------:R-:W-:Y:S02]  /*158a0*/  FMNMX3.FTZ R37, R37, R16, R13, !PT ;  /* 0x0000001025257276 */ /* 0x000fe4000781000d */
[----:B------:R-:W-:Y:S02]  /*158b0*/  FSEL R5, R38, -INF , P4 ;  /* 0xff80000026057808 */ /* 0x000fe40002000000 */
[----:B------:R-:W-:Y:S02]  /*158c0*/  FSEL R30, R30, -INF , P3 ;  /* 0xff8000001e1e7808 */ /* 0x000fe40001800000 */
[-C--:B------:R-:W-:Y:S02]  /*158d0*/  ISETP.GE.AND P4, PT, R205, R226.reuse, PT ;  /* 0x000000e2cd00720c */ /* 0x080fe40003f86270 */
[----:B------:R-:W-:Y:S02]  /*158e0*/  ISETP.GE.AND P3, PT, R204, R226, PT ;  /* 0x000000e2cc00720c */ /* 0x000fe40003f66270 */
[----:B------:R-:W-:Y:S02]  /*158f0*/  FMNMX3.FTZ R37, R37, R12, R9, !PT ;  /* 0x0000000c25257276 */ /* 0x000fe40007810009 */
[----:B------:R-:W-:Y:S02]  /*15900*/  FSEL R42, R42, -INF , P4 ;  /* 0xff8000002a2a7808 */ /* 0x000fe40002000000 */
[-C--:B------:R-:W-:Y:S02]  /*15910*/  ISETP.GE.AND P4, PT, R209, R226.reuse, PT ;  /* 0x000000e2d100720c */ /* 0x080fe40003f86270 */
[----:B------:R-:W-:Y:S02]  /*15920*/  FSEL R4, R39, -INF , P3 ;  /* 0xff80000027047808 */ /* 0x000fe40001800000 */
[----:B------:R-:W-:Y:S02]  /*15930*/  ISETP.GE.AND P3, PT, R206, R226, PT ;  /* 0x000000e2ce00720c */ /* 0x000fe40003f66270 */
[----:B------:R-:W-:Y:S02]  /*15940*/  FMNMX3.FTZ R37, R37, R8, R129, !PT ;  /* 0x0000000825257276 */ /* 0x000fe40007810081 */
[----:B------:R-:W-:Y:S02]  /*15950*/  FSEL R47, R47, -INF , P4 ;  /* 0xff8000002f2f7808 */ /* 0x000fe40002000000 */
[----:B------:R-:W-:Y:S01]  /*15960*/  FSEL R43, R43, -INF , P3 ;  /* 0xff8000002b2b7808 */ /* 0x000fe20001800000 */
[----:B------:R-:W1:Y:S01]  /*15970*/  SHFL.BFLY PT, R0, R37, 0x2, 0x1f ;  /* 0x0c401f0025007f89 */ /* 0x000e6200000e0000 */
        /* <DEDUP_REMOVED lines=70> */
[----:B------:R-:W-:Y:S02]  /*15de0*/  ISETP.GE.AND P4, PT, R252, R226, PT ;  /* 0x000000e2fc00720c */ /* 0x000fe40003f86270 */
[----:B-1----:R-:W-:Y:S02]  /*15df0*/  FMNMX.FTZ R37, R37, R0, !PT ;  /* 0x0000000025257209 */ /* 0x002fe40007810000 */
[-C--:B------:R-:W-:Y:S02]  /*15e00*/  ISETP.GE.AND P3, PT, R251, R226.reuse, PT ;  /* 0x000000e2fb00720c */ /* 0x080fe40003f66270 */
[----:B------:R-:W-:Y:S02]  /*15e10*/  FSEL R31, R31, -INF , P0 ;  /* 0xff8000001f1f7808 */ /* 0x000fe40000000000 */
[----:B------:R-:W-:Y:S02]  /*15e20*/  FSEL R94, R94, -INF , P5 ;  /* 0xff8000005e5e7808 */ /* 0x000fe40002800000 */
[----:B------:R-:W-:Y:S02]  /*15e30*/  FSEL R111, R111, -INF , P4 ;  /* 0xff8000006f6f7808 */ /* 0x000fe40002000000 */
[----:B------:R-:W-:Y:S02]  /*15e40*/  FSETP.NEU.FTZ.AND P0, PT, R37, -INF , PT ;  /* 0xff8000002500780b */ /* 0x000fe40003f1d000 */
[-C--:B------:R-:W-:Y:S02]  /*15e50*/  ISETP.GE.AND P5, PT, R248, R226.reuse, PT ;  /* 0x000000e2f800720c */ /* 0x080fe40003fa6270 */
[----:B------:R-:W-:Y:S02]  /*15e60*/  FSEL R107, R107, -INF , P3 ;  /* 0xff8000006b6b7808 */ /* 0x000fe40001800000 */
[-C--:B------:R-:W-:Y:S02]  /*15e70*/  ISETP.GE.AND P4, PT, R116, R226.reuse, PT ;  /* 0x000000e27400720c */ /* 0x080fe40003f86270 */
[-C--:B------:R-:W-:Y:S02]  /*15e80*/  ISETP.GE.AND P3, PT, R117, R226.reuse, PT ;  /* 0x000000e27500720c */ /* 0x080fe40003f66270 */
[-C--:B------:R-:W-:Y:S02]  /*15e90*/  ISETP.GE.AND P6, PT, R201, R226.reuse, PT ;  /* 0x000000e2c900720c */ /* 0x080fe40003fc6270 */
[----:B------:R-:W-:Y:S02]  /*15ea0*/  FSEL R102, R102, -INF , P5 ;  /* 0xff80000066667808 */ /* 0x000fe40002800000 */
[----:B------:R-:W-:Y:S02]  /*15eb0*/  FSEL R0, R37, RZ, P0 ;  /* 0x000000ff25007208 */ /* 0x000fe40000000000 */
[-C--:B------:R-:W-:Y:S02]  /*15ec0*/  ISETP.GE.AND P5, PT, R250, R226.reuse, PT ;  /* 0x000000e2fa00720c */ /* 0x080fe40003fa6270 */
[----:B------:R-:W-:Y:S02]  /*15ed0*/  FSEL R115, R115, -INF , P4 ;  /* 0xff80000073737808 */ /* 0x000fe40002000000 */
[----:B------:R-:W-:Y:S02]  /*15ee0*/  FSEL R114, R114, -INF , P3 ;  /* 0xff80000072727808 */ /* 0x000fe40001800000 */
[-C--:B------:R-:W-:Y:S02]  /*15ef0*/  ISETP.GE.AND P4, PT, R72, R226.reuse, PT ;  /* 0x000000e24800720c */ /* 0x080fe40003f86270 */
[-C--:B------:R-:W-:Y:S02]  /*15f00*/  ISETP.GE.AND P3, PT, R69, R226.reuse, PT ;  /* 0x000000e24500720c */ /* 0x080fe40003f66270 */
[----:B------:R-:W-:Y:S02]  /*15f10*/  FSEL R34, R34, -INF , P6 ;  /* 0xff80000022227808 */ /* 0x000fe40003000000 */
[-C--:B------:R-:W-:Y:S01]  /*15f20*/  ISETP.GE.AND P6, PT, R3, R227.reuse, PT ;  /* 0x000000e30300720c */ /* 0x080fe20003fc6270 */
[----:B------:R-:W-:Y:S01]  /*15f30*/  FADD.FTZ R3, -R0, R2 ;  /* 0x0000000200037221 */ /* 0x000fe20000010100 */
[----:B------:R-:W-:Y:S01]  /*15f40*/  FSEL R110, R110, -INF , P5 ;  /* 0xff8000006e6e7808 */ /* 0x000fe20002800000 */
[----:B------:R-:W-:Y:S01]  /*15f50*/  IMAD.MOV.U32 R2, RZ, RZ, R169 ;  /* 0x000000ffff027224 */ /* 0x000fe200078e00a9 */
[-C--:B------:R-:W-:Y:S01]  /*15f60*/  ISETP.GE.AND P5, PT, R112, R226.reuse, PT ;  /* 0x000000e27000720c */ /* 0x080fe20003fa6270 */
[----:B------:R-:W-:Y:S01]  /*15f70*/  IMAD.MOV.U32 R169, RZ, RZ, R36 ;  /* 0x000000ffffa97224 */ /* 0x000fe200078e0024 */
[----:B------:R-:W-:Y:S01]  /*15f80*/  FSEL R122, R122, -INF , P4 ;  /* 0xff8000007a7a7808 */ /* 0x000fe20002000000 */
[----:B------:R-:W2:Y:S01]  /*15f90*/  LD.E R36, desc[UR4][R134.64+0xdc] ;  /* 0x0000dc0486247980 */ /* 0x000ea2000c101900 */
        /* <DEDUP_REMOVED lines=8> */
[----:B------:R-:W-:Y:S02]  /*16020*/  ISETP.GE.AND P3, PT, R171, R226, PT ;  /* 0x000000e2ab00720c */ /* 0x000fe40003f66270 */
[----:B------:R-:W-:Y:S02]  /*16030*/  FSEL R126, R126, -INF , P5 ;  /* 0xff8000007e7e7808 */ /* 0x000fe40002800000 */
[-C--:B------:R-:W-:Y:S02]  /*16040*/  ISETP.GE.AND P5, PT, R188, R227.reuse, PT ;  /* 0x000000e3bc00720c */ /* 0x080fe40003fa6270 */
[----:B------:R-:W-:Y:S02]  /*16050*/  FSEL R38, R131, -INF , P4 ;  /* 0xff80000083267808 */ /* 0x000fe40002000000 */
[----:B------:R-:W-:Y:S02]  /*16060*/  FSEL R39, R130, -INF , P3 ;  /* 0xff80000082277808 */ /* 0x000fe40001800000 */
[-C--:B------:R-:W-:Y:S02]  /*16070*/  ISETP.GE.AND P4, PT, R190, R227.reuse, PT ;  /* 0x000000e3be00720c */ /* 0x080fe40003f86270 */
        /* <DEDUP_REMOVED lines=31> */
[----:B------:R-:W-:Y:S02]  /*16270*/  FSEL R117, R27, -INF , !P4 ;  /* 0xff8000001b757808 */ /* 0x000fe40006000000 */
[----:B------:R-:W-:Y:S01]  /*16280*/  FSEL R188, R4, -INF , !P5 ;  /* 0xff80000004bc7808 */ /* 0x000fe20006800000 */
[----:B------:R-:W-:Y:S01]  /*16290*/  IMAD.SHL.U32 R4, R208, 0x40, RZ ;  /* 0x00000040d0047824 */ /* 0x000fe200078e00ff */
        /* <DEDUP_REMOVED lines=39> */
[-C--:B------:R-:W-:Y:S02]  /*16510*/  ISETP.GE.AND P6, PT, R203, R227.reuse, PT ;  /* 0x000000e3cb00720c */ /* 0x080fe40003fc6270 */
[----:B------:R-:W-:Y:S02]  /*16520*/  FMNMX3.FTZ R0, R0, R120, R117, !PT ;  /* 0x0000007800007276 */ /* 0x000fe40007810075 */
[----:B------:R-:W-:Y:S01]  /*16530*/  FSEL R171, R34, -INF , !P3 ;  /* 0xff80000022ab7808 */ /* 0x000fe20005800000 */
[----:B------:R-:W-:Y:S01]  /*16540*/  IMAD.MOV.U32 R34, RZ, RZ, R64 ;  /* 0x000000ffff227224 */ /* 0x000fe200078e0040 */
[----:B------:R-:W-:Y:S02]  /*16550*/  FMNMX3.FTZ R0, R0, R130, R131, !PT ;  /* 0x0000008200007276 */ /* 0x000fe40007810083 */
[----:B------:R-:W-:Y:S01]  /*16560*/  FSEL R186, R5, -INF , !P6 ;  /* 0xff80000005ba7808 */ /* 0x000fe20007000000 */
[----:B------:R-:W-:Y:S01]  /*16570*/  IMAD.MOV.U32 R252, RZ, RZ, R34 ;  /* 0x000000fffffc7224 */ /* 0x000fe200078e0022 */
[----:B------:R-:W-:Y:S02]  /*16580*/  ISETP.GE.AND P3, PT, R205, R227, PT ;  /* 0x000000e3cd00720c */ /* 0x000fe40003f66270 */
[----:B------:R-:W-:Y:S02]  /*16590*/  FMNMX3.FTZ R0, R0, R171, R169, !PT ;  /* 0x000000ab00007276 */ /* 0x000fe400078100a9 */
[-C--:B------:R-:W-:Y:S02]  /*165a0*/  ISETP.GE.AND P6, PT, R207, R227.reuse, PT ;  /* 0x000000e3cf00720c */ /* 0x080fe40003fc6270 */
[----:B------:R-:W-:Y:S02]  /*165b0*/  FSEL R190, R42, -INF , !P3 ;  /* 0xff8000002abe7808 */ /* 0x000fe40005800000 */
        /* <DEDUP_REMOVED lines=54> */
[----:B------:R-:W-:Y:S01]  /*16920*/  ISETP.GE.AND P4, PT, R251, R227, PT ;  /* 0x000000e3fb00720c */ /* 0x000fe20003f86270 */
[----:B------:R-:W-:Y:S01]  /*16930*/  IMAD.MOV.U32 R251, RZ, RZ, R2 ;  /* 0x000000fffffb7224 */ /* 0x000fe200078e0002 */
[----:B------:R-:W-:Y:S02]  /*16940*/  FMNMX3.FTZ R0, R0, R213, R212, !PT ;  /* 0x000000d500007276 */ /* 0x000fe400078100d4 */
        /* <DEDUP_REMOVED lines=9> */
[----:B------:R-:W-:Y:S01]  /*169e0*/  ISETP.GE.AND P6, PT, R10, R227, PT ;  /* 0x000000e30a00720c */ /* 0x000fe20003fc6270 */
[----:B--2---:R-:W-:Y:S01]  /*169f0*/  FMUL.FTZ R7, R36, R37 ;  /* 0x0000002524077220 */ /* 0x004fe20000410000 */
        /* <DEDUP_REMOVED lines=19> */
[----:B------:R-:W-:Y:S02]  /*16b30*/  FMNMX3.FTZ R0, R0, R237, R238, !PT ;  /* 0x000000ed00007276 */ /* 0x000fe400078100ee */
[----:B------:R-:W-:Y:S02]  /*16b40*/  SHF.R.U32.HI R64, RZ, 0x1, R208 ;  /* 0x00000001ff407819 */ /* 0x000fe400000116d0 */
[----:B------:R-:W-:Y:S02]  /*16b50*/  FMNMX3.FTZ R0, R0, R39, R38, !PT ;  /* 0x0000002700007276 */ /* 0x000fe40007810026 */
[----:B------:R-:W-:Y:S02]  /*16b60*/  LOP3.LUT R5, R64, 0x8, RZ, 0xc0, !PT ;  /* 0x0000000840057812 */ /* 0x000fe400078ec0ff */
[----:B------:R-:W-:Y:S01]  /*16b70*/  FSEL R7, R7, RZ, P0 ;  /* 0x000000ff07077208 */ /* 0x000fe20000000000 */
[----:B------:R-:W1:Y:S01]  /*16b80*/  SHFL.BFLY PT, R2, R0, 0x2, 0x1f ;  /* 0x0c401f0000027f89 */ /* 0x000e6200000e0000 */
[--C-:B------:R-:W-:Y:S03]  /*16b90*/  LOP3.LUT R5, R5, 0x1c0, R4.reuse, 0xf8, !PT ;  /* 0x000001c005057812 */ /* 0x100fe600078ef804 */
[-CC-:B------:R-:W-:Y:S01]  /*16ba0*/  FFMA.FTZ R10, R185, R36.reuse, -R7.reuse ;  /* 0x00000024b90a7223 */ /* 0x180fe20000010807 */
[----:B------:R-:W-:Y:S01]  /*16bb0*/  LOP3.LUT R5, R5, R221, RZ, 0x3c, !PT ;  /* 0x000000dd05057212 */ /* 0x000fe200078e3cff */
[-CC-:B------:R-:W-:Y:S01]  /*16bc0*/  FFMA.FTZ R249, R8, R36.reuse, -R7.reuse ;  /* 0x0000002408f97223 */ /* 0x180fe20000010807 */
[-CC-:B------:R-:W-:Y:S01]  /*16bd0*/  FFMA.FTZ R26, R182, R36.reuse, -R7.reuse ;  /* 0x00000024b61a7223 */ /* 0x180fe20000010807 */
[-CC-:B------:R-:W-:Y:S01]  /*16be0*/  FFMA.FTZ R27, R181, R36.reuse, -R7.reuse ;  /* 0x00000024b51b7223 */ /* 0x180fe20000010807 */
[----:B------:R-:W-:Y:S01]  /*16bf0*/  LOP3.LUT R6, R5, 0x200, R4, 0xf8, !PT ;  /* 0x0000020005067812 */ /* 0x000fe200078ef804 */
        /* <DEDUP_REMOVED lines=64> */
[----:B-1----:R-:W-:Y:S01]  /*17000*/  FMUL.FTZ R8, R0, R160 ;  /* 0x000000a000087220 */ /* 0x002fe20000410000 */
[----:B------:R-:W-:Y:S02]  /*17010*/  IMAD R160, R6, 0x2, R222 ;  /* 0x0000000206a07824 */ /* 0x000fe400078e02de */
[-CC-:B------:R-:W-:Y:S01]  /*17020*/  FFMA.FTZ R84, R84, R36.reuse, -R7.reuse ;  /* 0x0000002454547223 */ /* 0x180fe20000010807 */
[----:B------:R1:W-:Y:S01]  /*17030*/  MUFU.EX2 R6, R10 ;  /* 0x0000000a00067308 */ /* 0x0003e20000000800 */
[-CC-:B------:R-:W-:Y:S01]  /*17040*/  FFMA.FTZ R88, R88, R36.reuse, -R7.reuse ;  /* 0x0000002458587223 */ /* 0x180fe20000010807 */
[-CC-:B------:R-:W-:Y:S01]  /*17050*/  FFMA.FTZ R181, R93, R36.reuse, -R7.reuse ;  /* 0x000000245db57223 */ /* 0x180fe20000010807 */
[-C--:B------:R-:W-:Y:S01]  /*17060*/  FFMA.FTZ R239, R108, R36.reuse, -R7 ;  /* 0x000000246cef7223 */ /* 0x080fe20000010807 */
[--C-:B------:R-:W-:Y:S06]  /*17070*/  FFMA.FTZ R7, R19, R36, -R3.reuse ;  /* 0x0000002413077223 */ /* 0x100fec0000010803 */
[----:B------:R2:W3:Y:S01]  /*17080*/  MUFU.EX2 R40, R4 ;  /* 0x0000000400287308 */ /* 0x0004e20000000800 */
[C---:B------:R-:W-:Y:S01]  /*17090*/  FMUL.FTZ R13, R0.reuse, R157 ;  /* 0x0000009d000d7220 */ /* 0x040fe20000410000 */
[----:B------:R-:W4:Y:S01]  /*170a0*/  LDSM.16.MT88.4 R44, [R160+0xa000] ;  /* 0x00a00000a02c783b */ /* 0x000f220000004200 */
[C---:B------:R-:W-:Y:S07]  /*170b0*/  FMUL.FTZ R5, R0.reuse, R165 ;  /* 0x000000a500057220 */ /* 0x040fee0000410000 */
[----:B------:R5:W-:Y:S01]  /*170c0*/  MUFU.EX2 R157, R7 ;  /* 0x00000007009d7308 */ /* 0x000be20000000800 */
[C---:B------:R-:W-:Y:S01]  /*170d0*/  FMUL.FTZ R9, R0.reuse, R161 ;  /* 0x000000a100097220 */ /* 0x040fe20000410000 */
[C---:B------:R-:W-:Y:S01]  /*170e0*/  FMUL.FTZ R12, R0.reuse, R156 ;  /* 0x0000009c000c7220 */ /* 0x040fe20000410000 */
[C---:B------:R-:W-:Y:S01]  /*170f0*/  FMUL.FTZ R16, R0.reuse, R152 ;  /* 0x0000009800107220 */ /* 0x040fe20000410000 */
[----:B------:R-:W-:Y:S01]  /*17100*/  FMUL.FTZ R17, R0, R153 ;  /* 0x0000009900117220 */ /* 0x000fe20000410000 */
[--C-:B-1----:R-:W-:Y:S01]  /*17110*/  FFMA.FTZ R10, R18, R36, -R3.reuse ;  /* 0x00000024120a7223 */ /* 0x102fe20000010803 */
[C---:B------:R-:W-:Y:S01]  /*17120*/  FMUL.FTZ R20, R0.reuse, R148 ;  /* 0x0000009400147220 */ /* 0x040fe20000410000 */
[C---:B------:R-:W-:Y:S01]  /*17130*/  FMUL.FTZ R21, R0.reuse, R149 ;  /* 0x0000009500157220 */ /* 0x040fe20000410000 */
[C---:B------:R-:W-:Y:S02]  /*17140*/  FMUL.FTZ R24, R0.reuse, R144 ;  /* 0x0000009000187220 */ /* 0x040fe40000410000 */
[----:B------:R1:W4:Y:S01]  /*17150*/  MUFU.EX2 R77, R10 ;  /* 0x0000000a004d7308 */ /* 0x0003220000000800 */
[C---:B--2---:R-:W-:Y:S01]  /*17160*/  FMUL.FTZ R4, R0.reuse, R164 ;  /* 0x000000a400047220 */ /* 0x044fe20000410000 */
[C---:B------:R-:W-:Y:S01]  /*17170*/  FMUL.FTZ R25, R0.reuse, R145 ;  /* 0x0000009100197220 */ /* 0x040fe20000410000 */
[C---:B------:R-:W-:Y:S01]  /*17180*/  FMUL.FTZ R28, R0.reuse, R140 ;  /* 0x0000008c001c7220 */ /* 0x040fe20000410000 */
[C---:B------:R-:W-:Y:S01]  /*17190*/  FMUL.FTZ R29, R0.reuse, R141 ;  /* 0x0000008d001d7220 */ /* 0x040fe20000410000 */
[C---:B------:R-:W-:Y:S01]  /*171a0*/  FMUL.FTZ R32, R0.reuse, R136 ;  /* 0x0000008800207220 */ /* 0x040fe20000410000 */
[C---:B------:R-:W-:Y:S01]  /*171b0*/  FMUL.FTZ R33, R0.reuse, R137 ;  /* 0x0000008900217220 */ /* 0x040fe20000410000 */
[----:B---3--:R-:W-:Y:S01]  /*171c0*/  FFMA.FTZ R11, R0, R11, R40 ;  /* 0x0000000b000b7223 */ /* 0x008fe20000010028 */
[----:B------:R-:W-:Y:S01]  /*171d0*/  FSEL R0, R2, RZ, P0 ;  /* 0x000000ff02007208 */ /* 0x000fe20000000000 */
[-CC-:B-----5:R-:W-:Y:S01]  /*171e0*/  FFMA.FTZ R7, R23, R36.reuse, -R3.reuse ;  /* 0x0000002417077223 */ /* 0x1a0fe20000010803 */
[----:B------:R-:W-:Y:S01]  /*171f0*/  IMAD.IADD R152, R220, 0x1, R160 ;  /* 0x00000001dc987824 */ /* 0x000fe200078e02a0 */
[----:B------:R-:W-:Y:S01]  /*17200*/  MUFU.EX2 R60, R14 ;  /* 0x0000000e003c7308 */ /* 0x000fe20000000800 */
[----:B------:R-:W-:Y:S02]  /*17210*/  VIADD R144, R160, 0xa040 ;  /* 0x0000a040a0907836 */ /* 0x000fe40000000000 */
[----:B------:R-:W-:Y:S01]  /*17220*/  FADD.FTZ R0, -R0, R132 ;  /* 0x0000008400007221 */ /* 0x000fe20000010100 */
[----:B-1----:R-:W-:Y:S06]  /*17230*/  FFMA.FTZ R10, R22, R36, -R3 ;  /* 0x00000024160a7223 */ /* 0x002fec0000010803 */
[----:B------:R1:W-:Y:S01]  /*17240*/  MUFU.EX2 R161, R7 ;  /* 0x0000000700a17308 */ /* 0x0003e20000000800 */
[----:B------:R-:W2:Y:S01]  /*17250*/  LDSM.16.MT88.4 R48, [R152+0xa000] ;  /* 0x00a000009830783b */ /* 0x000ea20000004200 */
[----:B------:R-:W-:Y:S01]  /*17260*/  FMUL.FTZ R0, R36, R0 ;  /* 0x0000000024007220 */ /* 0x000fe20000410000 */
[C---:B------:R-:W-:Y:S07]  /*17270*/  FADD.FTZ R61, R6.reuse, R11 ;  /* 0x0000000b063d7221 */ /* 0x040fee0000010000 */
[----:B------:R-:W3:Y:S01]  /*17280*/  MUFU.EX2 R164, R15 ;  /* 0x0000000f00a47308 */ /* 0x000ee20000000800 */
[----:B------:R-:W-:Y:S01]  /*17290*/  F2FP.F16.F32.PACK_AB R40, R6, R40 ;  /* 0x000000280628723e */ /* 0x000fe200000000ff */
[-CC-:B------:R-:W-:Y:S01]  /*172a0*/  FFMA.FTZ R35, R68, R36.reuse, -R3.reuse ;  /* 0x0000002444237223 */ /* 0x180fe20000010803 */
[----:B----4-:R-:W-:Y:S07]  /*172b0*/  F2FP.F16.F32.PACK_AB R41, R157, R77 ;  /* 0x0000004d9d29723e */ /* 0x010fee00000000ff */
[----:B------:R-:W4:Y:S01]  /*172c0*/  MUFU.EX2 R80, R10 ;  /* 0x0000000a00507308 */ /* 0x000f220000000800 */
[--C-:B------:R-:W-:Y:S01]  /*172d0*/  FFMA.FTZ R34, R72, R36, -R3.reuse ;  /* 0x0000002448227223 */ /* 0x100fe20000010803 */
[----:B------:R-:W-:Y:S01]  /*172e0*/  LDSM.16.MT88.4 R56, [R152+0xa800] ;  /* 0x00a800009838783b */ /* 0x000fe20000004200 */
[C---:B------:R-:W-:Y:S07]  /*172f0*/  ISETP.GT.AND P0, PT, R251.reuse, R252, PT ;  /* 0x000000fcfb00720c */ /* 0x040fee0003f04270 */
[----:B------:R-:W5:Y:S01]  /*17300*/  MUFU.EX2 R0, R0 ;  /* 0x0000000000007308 */ /* 0x000f620000000800 */
[----:B------:R-:W-:Y:S02]  /*17310*/  VIADD R251, R251, 0xffffffff ;  /* 0xfffffffffbfb7836 */ /* 0x000fe40000000000 */
[----:B------:R-:W-:Y:S01]  /*17320*/  FFMA.FTZ R39, R39, R36, -R3 ;  /* 0x0000002427277223 */ /* 0x000fe20000010803 */
[----:B-1----:R-:W-:Y:S06]  /*17330*/  VIADD R7, R160, 0xa000 ;  /* 0x0000a000a0077836 */ /* 0x002fec0000000000 */
[----:B------:R1:W-:Y:S01]  /*17340*/  MUFU.EX2 R156, R30 ;  /* 0x0000001e009c7308 */ /* 0x0003e20000000800 */
[----:B---3--:R-:W-:Y:S01]  /*17350*/  F2FP.F16.F32.PACK_AB R42, R164, R60 ;  /* 0x0000003ca42a723e */ /* 0x008fe200000000ff */
[----:B------:R-:W-:Y:S08]  /*17360*/  @P1 VIADD R144, R7, 0xffffffc0 ;  /* 0xffffffc007901836 */ /* 0x000ff00000000000 */
[----:B------:R-:W-:Y:S01]  /*17370*/  MUFU.EX2 R148, R35 ;  /* 0x0000002300947308 */ /* 0x000fe20000000800 */
[----:B------:R-:W3:Y:S01]  /*17380*/  LDL.LU R165, [R1+0x28] ;  /* 0x0000280001a57983 */ /* 0x000ee20000300800 */
[----:B----4-:R-:W-:Y:S01]  /*17390*/  F2FP.F16.F32.PACK_AB R43, R161, R80 ;  /* 0x00000050a12b723e */ /* 0x010fe200000000ff */
[----:B------:R-:W-:Y:S07]  /*173a0*/  IMAD.IADD R220, R220, 0x1, R144 ;  /* 0x00000001dcdc7824 */ /* 0x000fee00078e0290 */
[----:B------:R-:W-:Y:S01]  /*173b0*/  MUFU.EX2 R153, R27 ;  /* 0x0000001b00997308 */ /* 0x000fe20000000800 */
[----:B------:R-:W4:Y:S01]  /*173c0*/  LDSM.16.MT88.4 R52, [R144] ;  /* 0x000000009034783b */ /* 0x000f220000004200 */
[C---:B-----5:R-:W-:Y:S01]  /*173d0*/  FMUL.FTZ R6, R0.reuse, R166 ;  /* 0x000000a600067220 */ /* 0x060fe20000410000 */
[C---:B------:R-:W-:Y:S01]  /*173e0*/  FMUL.FTZ R7, R0.reuse, R167 ;  /* 0x000000a700077220 */ /* 0x040fe20000410000 */
[C---:B------:R-:W-:Y:S01]  /*173f0*/  FMUL.FTZ R10, R0.reuse, R162 ;  /* 0x000000a2000a7220 */ /* 0x040fe20000410000 */
[C---:B------:R-:W-:Y:S05]  /*17400*/  FMUL.FTZ R11, R0.reuse, R163 ;  /* 0x000000a3000b7220 */ /* 0x040fea0000410000 */
[----:B------:R-:W-:Y:S01]  /*17410*/  MUFU.EX2 R145, R124 ;  /* 0x0000007c00917308 */ /* 0x000fe20000000800 */
[----:B------:R-:W-:Y:S01]  /*17420*/  FMUL.FTZ R14, R0, R158 ;  /* 0x0000009e000e7220 */ /* 0x000fe20000410000 */
[----:B------:R-:W-:Y:S01]  /*17430*/  FADD.FTZ R158, R60, R61 ;  /* 0x0000003d3c9e7221 */ /* 0x000fe20000010000 */
[--C-:B------:R-:W-:Y:S01]  /*17440*/  FFMA.FTZ R60, R112, R36, -R3.reuse ;  /* 0x00000024703c7223 */ /* 0x100fe20000010803 */
[C---:B------:R-:W-:Y:S06]  /*17450*/  HMMA.16816.F32 R4, R40.reuse, R44, R4 ;  /* 0x0000002c2804723c */ /* 0x040fec0000001804 */
[----:B------:R-:W-:Y:S10]  /*17460*/  MUFU.EX2 R178, R178 ;  /* 0x000000b200b27308 */ /* 0x000ff40000000800 */
[----:B------:R5:W-:Y:S01]  /*17470*/  MUFU.EX2 R73, R60 ;  /* 0x0000003c00497308 */ /* 0x000be20000000800 */
[C---:B------:R-:W-:Y:S01]  /*17480*/  FMUL.FTZ R15, R0.reuse, R159 ;  /* 0x0000009f000f7220 */ /* 0x040fe20000410000 */
[C---:B------:R-:W-:Y:S01]  /*17490*/  FMUL.FTZ R18, R0.reuse, R154 ;  /* 0x0000009a00127220 */ /* 0x040fe20000410000 */
[C---:B------:R-:W-:Y:S01]  /*174a0*/  HMMA.16816.F32 R8, R40.reuse, R46, R8 ;  /* 0x0000002e2808723c */ /* 0x040fe20000001808 */
[----:B------:R-:W4:Y:S06]  /*174b0*/  LDSM.16.MT88.4 R44, [R220] ;  /* 0x00000000dc2c783b */ /* 0x000f2c0000004200 */
[----:B------:R4:W4:Y:S01]  /*174c0*/  MUFU.EX2 R154, R26 ;  /* 0x0000001a009a7308 */ /* 0x0009220000000800 */
[C---:B------:R-:W-:Y:S01]  /*174d0*/  FMUL.FTZ R19, R0.reuse, R155 ;  /* 0x0000009b00137220 */ /* 0x040fe20000410000 */
[--C-:B-1----:R-:W-:Y:S01]  /*174e0*/  FFMA.FTZ R30, R65, R36, -R3.reuse ;  /* 0x00000024411e7223 */ /* 0x102fe20000010803 */
[C---:B------:R-:W-:Y:S07]  /*174f0*/  FMUL.FTZ R22, R0.reuse, R150 ;  /* 0x0000009600167220 */ /* 0x040fee0000410000 */
[----:B------:R1:W1:Y:S01]  /*17500*/  MUFU.EX2 R155, R31 ;  /* 0x0000001f009b7308 */ /* 0x0002620000000800 */
[C---:B------:R-:W-:Y:S01]  /*17510*/  FMUL.FTZ R23, R0.reuse, R151 ;  /* 0x0000009700177220 */ /* 0x040fe20000410000 */
[C---:B--2---:R-:W-:Y:S08]  /*17520*/  HMMA.16816.F32 R12, R40.reuse, R48, R12 ;  /* 0x00000030280c723c */ /* 0x044ff0000000180c */
[----:B------:R2:W2:Y:S01]  /*17530*/  MUFU.EX2 R149, R30 ;  /* 0x0000001e00957308 */ /* 0x0004a20000000800 */
[----:B-----5:R-:W-:Y:S01]  /*17540*/  LDSM.16.MT88.4 R60, [R144+0x1000] ;  /* 0x00100000903c783b */ /* 0x020fe20000004200 */
[--C-:B------:R-:W-:Y:S01]  /*17550*/  FFMA.FTZ R35, R69, R36, -R3.reuse ;  /* 0x0000002445237223 */ /* 0x100fe20000010803 */
[C---:B------:R-:W-:Y:S07]  /*17560*/  FMUL.FTZ R27, R0.reuse, R147 ;  /* 0x00000093001b7220 */ /* 0x040fee0000410000 */
[----:B------:R-:W-:Y:S01]  /*17570*/  MUFU.EX2 R177, R177 ;  /* 0x000000b100b17308 */ /* 0x000fe20000000800 */
[C---:B------:R-:W-:Y:S09]  /*17580*/  HMMA.16816.F32 R16, R40.reuse, R50, R16 ;  /* 0x000000322810723c */ /* 0x040ff20000001810 */
[----:B------:R-:W-:Y:S01]  /*17590*/  MUFU.EX2 R174, R174 ;  /* 0x000000ae00ae7308 */ /* 0x000fe20000000800 */
[----:B------:R-:W5:Y:S01]  /*175a0*/  LDSM.16.MT88.4 R48, [R160+0xa800] ;  /* 0x00a80000a030783b */ /* 0x000f620000004200 */
[C---:B----4-:R-:W-:Y:S01]  /*175b0*/  FMUL.FTZ R26, R0.reuse, R146 ;  /* 0x00000092001a7220 */ /* 0x050fe20000410000 */
[C---:B-1----:R-:W-:Y:S07]  /*175c0*/  FMUL.FTZ R31, R0.reuse, R143 ;  /* 0x0000008f001f7220 */ /* 0x042fee0000410000 */
[----:B------:R-:W-:Y:S01]  /*175d0*/  MUFU.EX2 R146, R125 ;  /* 0x0000007d00927308 */ /* 0x000fe20000000800 */
[C---:B------:R-:W-:Y:S09]  /*175e0*/  HMMA.16816.F32 R20, R40.reuse, R52, R20 ;  /* 0x000000342814723c */ /* 0x040ff20000001814 */
[----:B------:R1:W-:Y:S01]  /*175f0*/  MUFU.EX2 R151, R34 ;  /* 0x0000002200977308 */ /* 0x0003e20000000800 */
[C---:B--2---:R-:W-:Y:S09]  /*17600*/  FMUL.FTZ R30, R0.reuse, R142 ;  /* 0x0000008e001e7220 */ /* 0x044ff20000410000 */
[----:B------:R2:W4:Y:S01]  /*17610*/  MUFU.EX2 R150, R35 ;  /* 0x0000002300967308 */ /* 0x0005220000000800 */
[C---:B------:R-:W-:Y:S01]  /*17620*/  HMMA.16816.F32 R24, R40.reuse, R54, R24 ;  /* 0x000000362818723c */ /* 0x040fe20000001818 */
[----:B------:R-:W5:Y:S08]  /*17630*/  LDSM.16.MT88.4 R52, [R144+0x800] ;  /* 0x000800009034783b */ /* 0x000f700000004200 */
[----:B------:R-:W-:Y:S10]  /*17640*/  MUFU.EX2 R173, R173 ;  /* 0x000000ad00ad7308 */ /* 0x000ff40000000800 */
[----:B------:R-:W-:Y:S01]  /*17650*/  MUFU.EX2 R136, R121 ;  /* 0x0000007900887308 */ /* 0x000fe20000000800 */
[C---:B-1----:R-:W-:Y:S01]  /*17660*/  FMUL.FTZ R34, R0.reuse, R138 ;  /* 0x0000008a00227220 */ /* 0x042fe20000410000 */
[C---:B------:R-:W-:Y:S08]  /*17670*/  HMMA.16816.F32 R28, R40.reuse, R44, R28 ;  /* 0x0000002c281c723c */ /* 0x040ff0000000181c */
[----:B------:R-:W-:Y:S01]  /*17680*/  MUFU.EX2 R176, R176 ;  /* 0x000000b000b07308 */ /* 0x000fe20000000800 */
[----:B--2---:R-:W-:Y:S09]  /*17690*/  FMUL.FTZ R35, R0, R139 ;  /* 0x0000008b00237220 */ /* 0x004ff20000410000 */
[----:B------:R-:W-:Y:S10]  /*176a0*/  MUFU.EX2 R137, R113 ;  /* 0x0000007100897308 */ /* 0x000ff40000000800 */
[----:B------:R-:W-:Y:S01]  /*176b0*/  MUFU.EX2 R138, R109 ;  /* 0x0000006d008a7308 */ /* 0x000fe20000000800 */
[----:B------:R-:W-:Y:S01]  /*176c0*/  HMMA.16816.F32 R32, R40, R46, R32 ;  /* 0x0000002e2820723c */ /* 0x000fe20000001820 */
[----:B------:R-:W1:Y:S02]  /*176d0*/  LDSM.16.MT88.4 R44, [R220+0x800] ;  /* 0x00080000dc2c783b */ /* 0x000e640000004200 */
[----:B------:R-:W-:Y:S06]  /*176e0*/  F2FP.F16.F32.PACK_AB R40, R153, R154 ;  /* 0x0000009a9928723e */ /* 0x000fec00000000ff */
[----:B------:R-:W2:Y:S01]  /*176f0*/  MUFU.EX2 R175, R175 ;  /* 0x000000af00af7308 */ /* 0x000ea20000000800 */
[----:B------:R-:W-:Y:S02]  /*17700*/  F2FP.F16.F32.PACK_AB R42, R155, R156 ;  /* 0x0000009c9b2a723e */ /* 0x000fe400000000ff */
[----:B------:R-:W-:Y:S07]  /*17710*/  F2FP.F16.F32.PACK_AB R41, R148, R149 ;  /* 0x000000959429723e */ /* 0x000fee00000000ff */
[----:B------:R-:W-:Y:S01]  /*17720*/  MUFU.EX2 R172, R172 ;  /* 0x000000ac00ac7308 */ /* 0x000fe20000000800 */
[----:B----4-:R-:W-:Y:S09]  /*17730*/  F2FP.F16.F32.PACK_AB R43, R150, R151 ;  /* 0x00000097962b723e */ /* 0x010ff200000000ff */
[----:B------:R-:W-:Y:S01]  /*17740*/  MUFU.EX2 R127, R127 ;  /* 0x0000007f007f7308 */ /* 0x000fe20000000800 */
[C---:B-----5:R-:W-:Y:S09]  /*17750*/  HMMA.16816.F32 R4, R40.reuse, R48, R4 ;  /* 0x000000302804723c */ /* 0x060ff20000001804 */
[----:B------:R-:W-:Y:S10]  /*17760*/  MUFU.EX2 R124, R95 ;  /* 0x0000005f007c7308 */ /* 0x000ff40000000800 */
[----:B------:R-:W-:Y:S01]  /*17770*/  MUFU.EX2 R110, R110 ;  /* 0x0000006e006e7308 */ /* 0x000fe20000000800 */
[C---:B------:R-:W-:Y:S01]  /*17780*/  HMMA.16816.F32 R8, R40.reuse, R50, R8 ;  /* 0x000000322808723c */ /* 0x040fe20000001808 */
[----:B------:R-:W4:Y:S08]  /*17790*/  LDSM.16.MT88.4 R48, [R160+0xb000] ;  /* 0x00b00000a030783b */ /* 0x000f300000004200 */
[----:B------:R-:W-:Y:S10]  /*177a0*/  MUFU.EX2 R101, R99 ;  /* 0x0000006300657308 */ /* 0x000ff40000000800 */
        /* <DEDUP_REMOVED lines=10> */
[-CC-:B------:R-:W-:Y:S01]  /*17850*/  FFMA.FTZ R53, R116, R36.reuse, -R3.reuse ;  /* 0x0000002474357223 */ /* 0x180fe20000010803 */
[-CC-:B------:R-:W-:Y:S08]  /*17860*/  FFMA.FTZ R52, R120, R36.reuse, -R3.reuse ;  /* 0x0000002478347223 */ /* 0x180ff00000010803 */
[----:B------:R-:W-:Y:S01]  /*17870*/  MUFU.EX2 R116, R98 ;  /* 0x0000006200747308 */ /* 0x000fe20000000800 */
[C---:B------:R-:W-:Y:S09]  /*17880*/  HMMA.16816.F32 R24, R40.reuse, R54, R24 ;  /* 0x000000362818723c */ /* 0x040ff20000001818 */
[----:B------:R2:W4:Y:S10]  /*17890*/  MUFU.EX2 R76, R53 ;  /* 0x00000035004c7308 */ /* 0x0005340000000800 */
[----:B------:R-:W-:Y:S01]  /*178a0*/  MUFU.EX2 R75, R52 ;  /* 0x00000034004b7308 */ /* 0x000fe20000000800 */
[C---:B-1----:R-:W-:Y:S09]  /*178b0*/  HMMA.16816.F32 R28, R40.reuse, R44, R28 ;  /* 0x0000002c281c723c */ /* 0x042ff2000000181c */
[----:B------:R-:W-:Y:S10]  /*178c0*/  MUFU.EX2 R139, R66 ;  /* 0x00000042008b7308 */ /* 0x000ff40000000800 */
[----:B------:R-:W-:Y:S01]  /*178d0*/  MUFU.EX2 R67, R67 ;  /* 0x0000004300437308 */ /* 0x000fe20000000800 */
[----:B------:R-:W-:Y:S01]  /*178e0*/  HMMA.16816.F32 R32, R40, R46, R32 ;  /* 0x0000002e2820723c */ /* 0x000fe20000001820 */
[----:B------:R-:W1:Y:S08]  /*178f0*/  LDSM.16.MT88.4 R44, [R220+0x1000] ;  /* 0x00100000dc2c783b */ /* 0x000e700000004200 */
[----:B------:R-:W-:Y:S01]  /*17900*/  MUFU.EX2 R68, R78 ;  /* 0x0000004e00447308 */ /* 0x000fe20000000800 */
[--C-:B--2---:R-:W-:Y:S01]  /*17910*/  FFMA.FTZ R53, R117, R36, -R3.reuse ;  /* 0x0000002475357223 */ /* 0x104fe20000010803 */
[----:B------:R-:W-:Y:S02]  /*17920*/  F2FP.F16.F32.PACK_AB R40, R177, R178 ;  /* 0x000000b2b128723e */ /* 0x000fe400000000ff */
[----:B------:R-:W-:Y:S06]  /*17930*/  F2FP.F16.F32.PACK_AB R42, R175, R176 ;  /* 0x000000b0af2a723e */ /* 0x000fec00000000ff */
[----:B------:R-:W2:Y:S01]  /*17940*/  MUFU.EX2 R74, R53 ;  /* 0x00000035004a7308 */ /* 0x000ea20000000800 */
[----:B----4-:R-:W-:Y:S09]  /*17950*/  F2FP.F16.F32.PACK_AB R41, R76, R73 ;  /* 0x000000494c29723e */ /* 0x010ff200000000ff */
        /* <DEDUP_REMOVED lines=14> */
[C---:B-----5:R-:W-:Y:S03]  /*17a40*/  HMMA.16816.F32 R12, R40.reuse, R56, R12 ;  /* 0x00000038280c723c */ /* 0x060fe6000000180c */
        /* <DEDUP_REMOVED lines=10> */
[----:B----4-:R-:W4:Y:S01]  /*17af0*/  LDSM.16.MT88.4 R56, [R144+0x1800] ;  /* 0x001800009038783b */ /* 0x010f220000004200 */
[C---:B------:R-:W-:Y:S08]  /*17b00*/  HMMA.16816.F32 R24, R40.reuse, R62, R24 ;  /* 0x0000003e2818723c */ /* 0x040ff00000001818 */
[----:B------:R5:W3:Y:S10]  /*17b10*/  MUFU.EX2 R71, R61 ;  /* 0x0000003d00477308 */ /* 0x000af40000000800 */
[----:B------:R2:W-:Y:S01]  /*17b20*/  MUFU.EX2 R72, R60 ;  /* 0x0000003c00487308 */ /* 0x0005e20000000800 */
[C---:B-1----:R-:W-:Y:S09]  /*17b30*/  HMMA.16816.F32 R28, R40.reuse, R44, R28 ;  /* 0x0000002c281c723c */ /* 0x042ff2000000181c */
[----:B------:R-:W-:Y:S01]  /*17b40*/  MUFU.EX2 R84, R187 ;  /* 0x000000bb00547308 */ /* 0x000fe20000000800 */
[--C-:B-----5:R-:W-:Y:S01]  /*17b50*/  FFMA.FTZ R61, R169, R36, -R3.reuse ;  /* 0x00000024a93d7223 */ /* 0x120fe20000010803 */
[----:B------:R-:W-:Y:S01]  /*17b60*/  HMMA.16816.F32 R32, R40, R46, R32 ;  /* 0x0000002e2820723c */ /* 0x000fe20000001820 */
[----:B------:R-:W1:Y:S07]  /*17b70*/  LDSM.16.MT88.4 R44, [R220+0x1800] ;  /* 0x00180000dc2c783b */ /* 0x000e6e0000004200 */
[----:B------:R-:W5:Y:S01]  /*17b80*/  MUFU.EX2 R147, R61 ;  /* 0x0000003d00937308 */ /* 0x000f620000000800 */
[----:B------:R-:W-:Y:S01]  /*17b90*/  F2FP.F16.F32.PACK_AB R40, R173, R174 ;  /* 0x000000aead28723e */ /* 0x000fe200000000ff */
[--C-:B--2---:R-:W-:Y:S01]  /*17ba0*/  FFMA.FTZ R60, R186, R36, -R3.reuse ;  /* 0x00000024ba3c7223 */ /* 0x104fe20000010803 */
[----:B------:R-:W-:Y:S02]  /*17bb0*/  F2FP.F16.F32.PACK_AB R42, R170, R172 ;  /* 0x000000acaa2a723e */ /* 0x000fe400000000ff */
[----:B---3--:R-:W-:Y:S05]  /*17bc0*/  F2FP.F16.F32.PACK_AB R41, R71, R70 ;  /* 0x000000464729723e */ /* 0x008fea00000000ff */
[----:B------:R2:W-:Y:S01]  /*17bd0*/  MUFU.EX2 R69, R60 ;  /* 0x0000003c00457308 */ /* 0x0005e20000000800 */
[----:B-----5:R-:W-:Y:S01]  /*17be0*/  F2FP.F16.F32.PACK_AB R43, R147, R72 ;  /* 0x00000048932b723e */ /* 0x020fe200000000ff */
[----:B--2---:R-:W-:Y:S06]  /*17bf0*/  LDSM.16.MT88.4 R60, [R144+0x2000] ;  /* 0x00200000903c783b */ /* 0x004fec0000004200 */
[C---:B------:R-:W-:Y:S08]  /*17c00*/  HMMA.16816.F32 R4, R40.reuse, R48, R4 ;  /* 0x000000302804723c */ /* 0x040ff00000001804 */
[C---:B------:R-:W-:Y:S01]  /*17c10*/  HMMA.16816.F32 R8, R40.reuse, R50, R8 ;  /* 0x000000322808723c */ /* 0x040fe20000001808 */
[----:B------:R-:W2:Y:S07]  /*17c20*/  LDSM.16.MT88.4 R48, [R160+0xc000] ;  /* 0x00c00000a030783b */ /* 0x000eae0000004200 */
[C---:B------:R-:W-:Y:S08]  /*17c30*/  HMMA.16816.F32 R12, R40.reuse, R52, R12 ;  /* 0x00000034280c723c */ /* 0x040ff0000000180c */
[C---:B------:R-:W-:Y:S01]  /*17c40*/  HMMA.16816.F32 R16, R40.reuse, R54, R16 ;  /* 0x000000362810723c */ /* 0x040fe20000001810 */
[----:B------:R-:W3:Y:S07]  /*17c50*/  LDSM.16.MT88.4 R52, [R152+0xc000] ;  /* 0x00c000009834783b */ /* 0x000eee0000004200 */
[C---:B----4-:R-:W-:Y:S03]  /*17c60*/  HMMA.16816.F32 R20, R40.reuse, R56, R20 ;  /* 0x000000382814723c */ /* 0x050fe60000001814 */
[-CC-:B------:R-:W-:Y:S01]  /*17c70*/  FFMA.FTZ R57, R188, R36.reuse, -R3.reuse ;  /* 0x00000024bc397223 */ /* 0x180fe20000010803 */
[-C--:B------:R-:W-:Y:S03]  /*17c80*/  FFMA.FTZ R56, R190, R36.reuse, -R3 ;  /* 0x00000024be387223 */ /* 0x080fe60000010803 */
[----:B------:R4:W5:Y:S01]  /*17c90*/  MUFU.EX2 R141, R57 ;  /* 0x00000039008d7308 */ /* 0x0009620000000800 */
[C---:B------:R-:W-:Y:S09]  /*17ca0*/  HMMA.16816.F32 R24, R40.reuse, R58, R24 ;  /* 0x0000003a2818723c */ /* 0x040ff20000001818 */
[----:B------:R2:W-:Y:S01]  /*17cb0*/  MUFU.EX2 R140, R56 ;  /* 0x00000038008c7308 */ /* 0x0005e20000000800 */
[C---:B-1----:R-:W-:Y:S03]  /*17cc0*/  HMMA.16816.F32 R28, R40.reuse, R44, R28 ;  /* 0x0000002c281c723c */ /* 0x042fe6000000181c */
[----:B------:R-:W-:Y:S01]  /*17cd0*/  FFMA.FTZ R0, R0, R165, R77 ;  /* 0x000000a500007223 */ /* 0x000fe2000001004d */
[--C-:B----4-:R-:W-:Y:S03]  /*17ce0*/  FFMA.FTZ R57, R189, R36, -R3.reuse ;  /* 0x00000024bd397223 */ /* 0x110fe60000010803 */
[----:B------:R-:W-:Y:S01]  /*17cf0*/  FADD.FTZ R0, R157, R0 ;  /* 0x000000009d007221 */ /* 0x000fe20000010000 */
[----:B------:R-:W-:Y:S01]  /*17d00*/  HMMA.16816.F32 R32, R40, R46, R32 ;  /* 0x0000002e2820723c */ /* 0x000fe20000001820 */
[----:B------:R-:W1:Y:S01]  /*17d10*/  MUFU.EX2 R142, R57 ;  /* 0x00000039008e7308 */ /* 0x000e620000000800 */
[----:B------:R-:W4:Y:S01]  /*17d20*/  LDSM.16.MT88.4 R44, [R220+0x2000] ;  /* 0x00200000dc2c783b */ /* 0x000f220000004200 */
[----:B------:R-:W-:Y:S01]  /*17d30*/  F2FP.F16.F32.PACK_AB R42, R145, R146 ;  /* 0x00000092912a723e */ /* 0x000fe200000000ff */
[--C-:B--2---:R-:W-:Y:S01]  /*17d40*/  FFMA.FTZ R56, R191, R36, -R3.reuse ;  /* 0x00000024bf387223 */ /* 0x104fe20000010803 */
        /* <DEDUP_REMOVED lines=8> */
[C---:B---3--:R-:W-:Y:S08]  /*17dd0*/  HMMA.16816.F32 R12, R40.reuse, R52, R12 ;  /* 0x00000034280c723c */ /* 0x048ff0000000180c */
        /* <DEDUP_REMOVED lines=38> */
[-CC-:B-1----:R-:W-:Y:S01]  /*18040*/  FFMA.FTZ R56, R199, R36.reuse, -R3.reuse ;  /* 0x00000024c7387223 */ /* 0x182fe20000010803 */
        /* <DEDUP_REMOVED lines=92> */
[C---:B----4-:R-:W-:Y:S09]  /*18610*/  HMMA.16816.F32 R28, R40.reuse, R44, R28 ;  /* 0x0000002c281c723c */ /* 0x050ff2000000181c */
[----:B------:R-:W-:Y:S01]  /*18620*/  MUFU.EX2 R90, R180 ;  /* 0x000000b4005a7308 */ /* 0x000fe20000000800 */
[-CC-:B---3--:R-:W-:Y:S01]  /*18630*/  FFMA.FTZ R57, R91, R36.reuse, -R3.reuse ;  /* 0x000000245b397223 */ /* 0x188fe20000010803 */
[----:B------:R-:W-:Y:S01]  /*18640*/  HMMA.16816.F32 R32, R40, R46, R32 ;  /* 0x0000002e2820723c */ /* 0x000fe20000001820 */
[----:B------:R-:W3:Y:S07]  /*18650*/  LDSM.16.MT88.4 R44, [R220+0x5000] ;  /* 0x00500000dc2c783b */ /* 0x000eee0000004200 */
        /* <DEDUP_REMOVED lines=38> */
[-CC-:B------:R-:W-:Y:S01]  /*188c0*/  FFMA.FTZ R0, R217, R36.reuse, -R3.reuse ;  /* 0x00000024d9007223 */ /* 0x180fe20000010803 */
[-C--:B-1----:R-:W-:Y:S01]  /*188d0*/  FFMA.FTZ R49, R216, R36.reuse, -R3 ;  /* 0x00000024d8317223 */ /* 0x082fe20000010803 */
[----:B------:R-:W-:Y:S01]  /*188e0*/  FADD.FTZ R52, R164, R158 ;  /* 0x0000009ea4347221 */ /* 0x000fe20000010000 */
[----:B------:R-:W-:Y:S01]  /*188f0*/  FADD.FTZ R53, R161, R53 ;  /* 0x00000035a1357221 */ /* 0x000fe20000010000 */
[C---:B------:R-:W-:Y:S01]  /*18900*/  HMMA.16816.F32 R16, R40.reuse, R54, R16 ;  /* 0x000000362810723c */ /* 0x040fe20000001810 */
[----:B------:R1:W-:Y:S02]  /*18910*/  MUFU.EX2 R80, R49 ;  /* 0x0000003100507308 */ /* 0x0003e40000000800 */
[----:B------:R-:W-:Y:S08]  /*18920*/  FADD.FTZ R52, R154, R52 ;  /* 0x000000349a347221 */ /* 0x000ff00000010000 */
[----:B------:R2:W5:Y:S01]  /*18930*/  MUFU.EX2 R79, R0 ;  /* 0x00000000004f7308 */ /* 0x0005620000000800 */
[C---:B------:R-:W-:Y:S03]  /*18940*/  HMMA.16816.F32 R20, R40.reuse, R56, R20 ;  /* 0x000000382814723c */ /* 0x040fe60000001814 */
[----:B------:R-:W-:Y:S01]  /*18950*/  FADD.FTZ R57, R153, R52 ;  /* 0x0000003499397221 */ /* 0x000fe20000010000 */
[----:B-1----:R-:W1:Y:S04]  /*18960*/  LDSM.16.MT88.4 R48, [R152+0x10000] ;  /* 0x010000009830783b */ /* 0x002e680000004200 */
[C---:B------:R-:W-:Y:S01]  /*18970*/  HMMA.16816.F32 R24, R40.reuse, R58, R24 ;  /* 0x0000003a2818723c */ /* 0x040fe20000001818 */
[----:B------:R-:W-:Y:S02]  /*18980*/  MUFU.EX2 R59, R247 ;  /* 0x000000f7003b7308 */ /* 0x000fe40000000800 */
[----:B--2---:R-:W-:Y:S01]  /*18990*/  FADD.FTZ R0, R149, R53 ;  /* 0x0000003595007221 */ /* 0x004fe20000010000 */
[----:B------:R-:W-:Y:S01]  /*189a0*/  FFMA.FTZ R58, R218, R36, -R3 ;  /* 0x00000024da3a7223 */ /* 0x000fe20000010803 */
[----:B------:R-:W2:Y:S03]  /*189b0*/  LDSM.16.MT88.4 R52, [R144+0x6000] ;  /* 0x006000009034783b */ /* 0x000ea60000004200 */
[C---:B---3--:R-:W-:Y:S03]  /*189c0*/  HMMA.16816.F32 R28, R40.reuse, R60, R28 ;  /* 0x0000003c281c723c */ /* 0x048fe6000000181c */
[----:B------:R-:W-:Y:S01]  /*189d0*/  FADD.FTZ R56, R148, R0 ;  /* 0x0000000094387221 */ /* 0x000fe20000010000 */
[----:B------:R-:W-:Y:S03]  /*189e0*/  FADD.FTZ R0, R156, R57 ;  /* 0x000000399c007221 */ /* 0x000fe60000010000 */
[----:B------:R-:W-:Y:S01]  /*189f0*/  FADD.FTZ R56, R151, R56 ;  /* 0x0000003897387221 */ /* 0x000fe20000010000 */
[----:B------:R-:W-:Y:S03]  /*18a00*/  HMMA.16816.F32 R32, R40, R62, R32 ;  /* 0x0000003e2820723c */ /* 0x000fe60000001820 */
[----:B------:R-:W-:Y:S01]  /*18a10*/  F2FP.F16.F32.PACK_AB R40, R82, R81 ;  /* 0x000000515228723e */ /* 0x000fe200000000ff */
[----:B------:R-:W-:Y:S01]  /*18a20*/  FADD.FTZ R57, R155, R0 ;  /* 0x000000009b397221 */ /* 0x000fe20000010000 */
[----:B------:R-:W-:Y:S01]  /*18a30*/  F2FP.F16.F32.PACK_AB R42, R84, R83 ;  /* 0x00000053542a723e */ /* 0x000fe200000000ff */
[----:B------:R-:W-:Y:S01]  /*18a40*/  FADD.FTZ R0, R150, R56 ;  /* 0x0000003896007221 */ /* 0x000fe20000010000 */
[----:B----4-:R-:W-:Y:S02]  /*18a50*/  F2FP.F16.F32.PACK_AB R41, R77, R78 ;  /* 0x0000004e4d29723e */ /* 0x010fe400000000ff */
[----:B-----5:R-:W-:Y:S01]  /*18a60*/  F2FP.F16.F32.PACK_AB R43, R79, R80 ;  /* 0x000000504f2b723e */ /* 0x020fe200000000ff */
[----:B------:R-:W-:Y:S02]  /*18a70*/  FADD.FTZ R0, R73, R0 ;  /* 0x0000000049007221 */ /* 0x000fe40000010000 */
[----:B------:R-:W-:Y:S02]  /*18a80*/  MUFU.EX2 R73, R241 ;  /* 0x000000f100497308 */ /* 0x000fe40000000800 */
[----:B------:R-:W-:Y:S02]  /*18a90*/  FADD.FTZ R0, R76, R0 ;  /* 0x000000004c007221 */ /* 0x000fe40000010000 */
[C---:B------:R-:W-:Y:S06]  /*18aa0*/  HMMA.16816.F32 R4, R40.reuse, R44, R4 ;  /* 0x0000002c2804723c */ /* 0x040fec0000001804 */
[----:B------:R-:W-:Y:S01]  /*18ab0*/  MUFU.EX2 R76, R239 ;  /* 0x000000ef004c7308 */ /* 0x000fe20000000800 */
[----:B------:R-:W-:Y:S01]  /*18ac0*/  FADD.FTZ R44, R178, R57 ;  /* 0x00000039b22c7221 */ /* 0x000fe20000010000 */
[----:B------:R-:W-:Y:S08]  /*18ad0*/  FADD.FTZ R0, R75, R0 ;  /* 0x000000004b007221 */ /* 0x000ff00000010000 */
[----:B------:R-:W3:Y:S01]  /*18ae0*/  MUFU.EX2 R75, R240 ;  /* 0x000000f0004b7308 */ /* 0x000ee20000000800 */
[----:B------:R-:W-:Y:S01]  /*18af0*/  FADD.FTZ R56, R177, R44 ;  /* 0x0000002cb1387221 */ /* 0x000fe20000010000 */
[C---:B------:R-:W-:Y:S01]  /*18b00*/  HMMA.16816.F32 R8, R40.reuse, R46, R8 ;  /* 0x0000002e2808723c */ /* 0x040fe20000001808 */
[----:B------:R-:W4:Y:S02]  /*18b10*/  LDSM.16.MT88.4 R44, [R220+0x6000] ;  /* 0x00600000dc2c783b */ /* 0x000f240000004200 */
[----:B------:R-:W-:Y:S01]  /*18b20*/  FADD.FTZ R56, R176, R56 ;  /* 0x00000038b0387221 */ /* 0x000fe20000010000 */
[----:B------:R-:W-:Y:S04]  /*18b30*/  FADD.FTZ R0, R74, R0 ;  /* 0x000000004a007221 */ /* 0x000fe80000010000 */
[----:B------:R-:W5:Y:S01]  /*18b40*/  MUFU.EX2 R74, R242 ;  /* 0x000000f2004a7308 */ /* 0x000f620000000800 */
        /* <DEDUP_REMOVED lines=10> */
[C---:B--2---:R-:W-:Y:S01]  /*18bf0*/  HMMA.16816.F32 R20, R40.reuse, R52, R20 ;  /* 0x000000342814723c */ /* 0x044fe20000001814 */
[----:B------:R2:W-:Y:S02]  /*18c00*/  MUFU.EX2 R72, R58 ;  /* 0x0000003a00487308 */ /* 0x0005e40000000800 */
[-CC-:B------:R-:W-:Y:S01]  /*18c10*/  FFMA.FTZ R52, R219, R36.reuse, -R3.reuse ;  /* 0x00000024db347223 */ /* 0x180fe20000010803 */
[-C--:B------:R-:W-:Y:S01]  /*18c20*/  FFMA.FTZ R53, R231, R36.reuse, -R3 ;  /* 0x00000024e7357223 */ /* 0x080fe20000010803 */
[----:B------:R-:W-:Y:S01]  /*18c30*/  FADD.FTZ R0, R170, R57 ;  /* 0x00000039aa007221 */ /* 0x000fe20000010000 */
[----:B------:R-:W-:Y:S05]  /*18c40*/  FADD.FTZ R56, R147, R56 ;  /* 0x0000003893387221 */ /* 0x000fea0000010000 */
[----:B------:R-:W5:Y:S01]  /*18c50*/  MUFU.EX2 R71, R52 ;  /* 0x0000003400477308 */ /* 0x000f620000000800 */
[C---:B------:R-:W-:Y:S09]  /*18c60*/  HMMA.16816.F32 R24, R40.reuse, R54, R24 ;  /* 0x000000362818723c */ /* 0x040ff20000001818 */
[----:B------:R3:W-:Y:S01]  /*18c70*/  MUFU.EX2 R70, R53 ;  /* 0x0000003500467308 */ /* 0x0007e20000000800 */
[----:B------:R-:W-:Y:S01]  /*18c80*/  FADD.FTZ R57, R168, R0 ;  /* 0x00000000a8397221 */ /* 0x000fe20000010000 */
[-CC-:B------:R-:W-:Y:S01]  /*18c90*/  FFMA.FTZ R0, R232, R36.reuse, -R3.reuse ;  /* 0x00000024e8007223 */ /* 0x180fe20000010803 */
[----:B------:R-:W-:Y:S01]  /*18ca0*/  FADD.FTZ R56, R69, R56 ;  /* 0x0000003845387221 */ /* 0x000fe20000010000 */
[----:B--2---:R-:W-:Y:S01]  /*18cb0*/  FFMA.FTZ R58, R233, R36, -R3 ;  /* 0x00000024e93a7223 */ /* 0x004fe20000010803 */
[----:B------:R-:W-:Y:S01]  /*18cc0*/  FADD.FTZ R57, R143, R57 ;  /* 0x000000398f397221 */ /* 0x000fe20000010000 */
[C---:B----4-:R-:W-:Y:S04]  /*18cd0*/  HMMA.16816.F32 R28, R40.reuse, R44, R28 ;  /* 0x0000002c281c723c */ /* 0x050fe8000000181c */
[----:B------:R2:W4:Y:S01]  /*18ce0*/  MUFU.EX2 R69, R0 ;  /* 0x0000000000457308 */ /* 0x0005220000000800 */
[----:B------:R-:W-:Y:S09]  /*18cf0*/  FADD.FTZ R44, R146, R57 ;  /* 0x00000039922c7221 */ /* 0x000ff20000010000 */
[----:B------:R-:W-:Y:S01]  /*18d00*/  MUFU.EX2 R63, R58 ;  /* 0x0000003a003f7308 */ /* 0x000fe20000000800 */
[----:B------:R-:W-:Y:S01]  /*18d10*/  HMMA.16816.F32 R32, R40, R46, R32 ;  /* 0x0000002e2820723c */ /* 0x000fe20000001820 */
[----:B---3--:R-:W3:Y:S08]  /*18d20*/  LDSM.16.MT88.4 R52, [R152+0x10800] ;  /* 0x010800009834783b */ /* 0x008ef00000004200 */
[----:B------:R-:W1:Y:S01]  /*18d30*/  MUFU.EX2 R58, R248 ;  /* 0x000000f8003a7308 */ /* 0x000e620000000800 */
[----:B------:R-:W-:Y:S02]  /*18d40*/  F2FP.F16.F32.PACK_AB R40, R75, R76 ;  /* 0x0000004c4b28723e */ /* 0x000fe400000000ff */
[----:B-----5:R-:W-:Y:S01]  /*18d50*/  F2FP.F16.F32.PACK_AB R42, R74, R73 ;  /* 0x000000494a2a723e */ /* 0x020fe200000000ff */
[----:B--2---:R-:W-:Y:S01]  /*18d60*/  FADD.FTZ R0, R141, R56 ;  /* 0x000000388d007221 */ /* 0x004fe20000010000 */
[----:B------:R-:W-:Y:S01]  /*18d70*/  FADD.FTZ R56, R145, R44 ;  /* 0x0000002c91387221 */ /* 0x000fe20000010000 */
[----:B------:R-:W-:Y:S01]  /*18d80*/  F2FP.F16.F32.PACK_AB R41, R71, R72 ;  /* 0x000000484729723e */ /* 0x000fe200000000ff */
[----:B------:R-:W2:Y:S01]  /*18d90*/  LDSM.16.MT88.4 R44, [R144+0x6800] ;  /* 0x00680000902c783b */ /* 0x000ea20000004200 */
[----:B----4-:R-:W-:Y:S01]  /*18da0*/  F2FP.F16.F32.PACK_AB R43, R69, R70 ;  /* 0x00000046452b723e */ /* 0x010fe200000000ff */
[----:B------:R-:W-:Y:S01]  /*18db0*/  FADD.FTZ R56, R136, R56 ;  /* 0x0000003888387221 */ /* 0x000fe20000010000 */
[----:B------:R-:W-:Y:S01]  /*18dc0*/  FADD.FTZ R0, R140, R0 ;  /* 0x000000008c007221 */ /* 0x000fe20000010000 */
[----:B-1----:R-:W-:Y:S03]  /*18dd0*/  F2FP.F16.F32.PACK_AB R136, R58, R59 ;  /* 0x0000003b3a88723e */ /* 0x002fe600000000ff */
        /* <DEDUP_REMOVED lines=10> */
[----:B------:R-:W-:Y:S02]  /*18e80*/  FADD.FTZ R56, R67, R56 ;  /* 0x0000003843387221 */ /* 0x000fe40000010000 */
[----:B------:R-:W-:Y:S01]  /*18e90*/  MUFU.EX2 R67, R244 ;  /* 0x000000f400437308 */ /* 0x000fe20000000800 */
[----:B------:R-:W-:Y:S01]  /*18ea0*/  FADD.FTZ R0, R132, R0 ;  /* 0x0000000084007221 */ /* 0x000fe20000010000 */
[----:B------:R-:W-:Y:S01]  /*18eb0*/  IMAD.MOV.U32 R132, RZ, RZ, R2 ;  /* 0x000000ffff847224 */ /* 0x000fe200078e0002 */
[C---:B---3--:R-:W-:Y:S03]  /*18ec0*/  HMMA.16816.F32 R12, R40.reuse, R52, R12 ;  /* 0x00000034280c723c */ /* 0x048fe6000000180c */
[----:B------:R-:W-:Y:S01]  /*18ed0*/  FADD.FTZ R52, R68, R56 ;  /* 0x0000003844347221 */ /* 0x000fe20000010000 */
[----:B------:R-:W-:Y:S03]  /*18ee0*/  FADD.FTZ R0, R65, R0 ;  /* 0x0000000041007221 */ /* 0x000fe60000010000 */
[----:B------:R-:W3:Y:S01]  /*18ef0*/  MUFU.EX2 R68, R243 ;  /* 0x000000f300447308 */ /* 0x000ee20000000800 */
[----:B------:R-:W-:Y:S01]  /*18f00*/  FADD.FTZ R52, R127, R52 ;  /* 0x000000347f347221 */ /* 0x000fe20000010000 */
[C---:B------:R-:W-:Y:S08]  /*18f10*/  HMMA.16816.F32 R16, R40.reuse, R54, R16 ;  /* 0x000000362810723c */ /* 0x040ff00000001810 */
[----:B------:R-:W-:Y:S01]  /*18f20*/  MUFU.EX2 R65, R245 ;  /* 0x000000f500417308 */ /* 0x000fe20000000800 */
[----:B------:R-:W-:Y:S09]  /*18f30*/  FADD.FTZ R0, R66, R0 ;  /* 0x0000000042007221 */ /* 0x000ff20000010000 */
[----:B------:R-:W4:Y:S01]  /*18f40*/  MUFU.EX2 R66, R246 ;  /* 0x000000f600427308 */ /* 0x000f220000000800 */
[----:B------:R-:W-:Y:S01]  /*18f50*/  FADD.FTZ R56, R125, R0 ;  /* 0x000000007d387221 */ /* 0x000fe20000010000 */
[C---:B--2---:R-:W-:Y:S03]  /*18f60*/  HMMA.16816.F32 R20, R40.reuse, R44, R20 ;  /* 0x0000002c2814723c */ /* 0x044fe60000001814 */
[----:B------:R-:W-:Y:S01]  /*18f70*/  FADD.FTZ R0, R128, R52 ;  /* 0x0000003480007221 */ /* 0x000fe20000010000 */
[-CC-:B------:R-:W-:Y:S01]  /*18f80*/  FFMA.FTZ R44, R234, R36.reuse, -R3.reuse ;  /* 0x00000024ea2c7223 */ /* 0x180fe20000010803 */
[-C--:B------:R-:W-:Y:S01]  /*18f90*/  FFMA.FTZ R45, R235, R36.reuse, -R3 ;  /* 0x00000024eb2d7223 */ /* 0x080fe20000010803 */
[----:B------:R-:W2:Y:S01]  /*18fa0*/  LDSM.16.MT88.4 R52, [R160+0x11000] ;  /* 0x01100000a034783b */ /* 0x000ea20000004200 */
[----:B------:R-:W-:Y:S01]  /*18fb0*/  FADD.FTZ R56, R126, R56 ;  /* 0x000000387e387221 */ /* 0x000fe20000010000 */
[C---:B------:R-:W-:Y:S01]  /*18fc0*/  HMMA.16816.F32 R24, R40.reuse, R46, R24 ;  /* 0x0000002e2818723c */ /* 0x040fe20000001818 */
[----:B------:R-:W5:Y:S02]  /*18fd0*/  MUFU.EX2 R62, R44 ;  /* 0x0000002c003e7308 */ /* 0x000f640000000800 */
[----:B------:R-:W-:Y:S01]  /*18fe0*/  FADD.FTZ R57, R118, R0 ;  /* 0x0000000076397221 */ /* 0x000fe20000010000 */
[----:B------:R-:W-:Y:S07]  /*18ff0*/  FADD.FTZ R0, R117, R56 ;  /* 0x0000003875007221 */ /* 0x000fee0000010000 */
[----:B------:R3:W-:Y:S01]  /*19000*/  MUFU.EX2 R61, R45 ;  /* 0x0000002d003d7308 */ /* 0x0007e20000000800 */
[----:B------:R-:W-:Y:S01]  /*19010*/  LDSM.16.MT88.4 R160, [R160+0x11800] ;  /* 0x01180000a0a0783b */ /* 0x000fe20000004200 */
[----:B------:R-:W-:Y:S01]  /*19020*/  FADD.FTZ R56, R120, R57 ;  /* 0x0000003978387221 */ /* 0x000fe20000010000 */
[C---:B-1----:R-:W-:Y:S03]  /*19030*/  HMMA.16816.F32 R28, R40.reuse, R48, R28 ;  /* 0x00000030281c723c */ /* 0x042fe6000000181c */
[----:B------:R-:W-:Y:S01]  /*19040*/  FADD.FTZ R57, R119, R0 ;  /* 0x0000000077397221 */ /* 0x000fe20000010000 */
[----:B------:R-:W-:Y:S01]  /*19050*/  FFMA.FTZ R0, R236, R36, -R3 ;  /* 0x00000024ec007223 */ /* 0x000fe20000010803 */
[----:B------:R-:W-:Y:S02]  /*19060*/  FADD.FTZ R56, R123, R56 ;  /* 0x000000387b387221 */ /* 0x000fe40000010000 */
[----:B------:R-:W-:Y:S01]  /*19070*/  FADD.FTZ R57, R122, R57 ;  /* 0x000000397a397221 */ /* 0x000fe20000010000 */
[----:B------:R-:W-:Y:S01]  /*19080*/  HMMA.16816.F32 R32, R40, R50, R32 ;  /* 0x000000322820723c */ /* 0x000fe20000001820 */
[----:B------:R1:W2:Y:S01]  /*19090*/  MUFU.EX2 R60, R0 ;  /* 0x00000000003c7308 */ /* 0x0002a20000000800 */
[----:B---3--:R-:W3:Y:S01]  /*190a0*/  LDSM.16.MT88.4 R44, [R152+0x11000] ;  /* 0x01100000982c783b */ /* 0x008ee20000004200 */
[----:B------:R-:W-:Y:S01]  /*190b0*/  FADD.FTZ R48, R124, R56 ;  /* 0x000000387c307221 */ /* 0x000fe20000010000 */
[----:B------:R-:W-:Y:S02]  /*190c0*/  F2FP.F16.F32.PACK_AB R40, R67, R68 ;  /* 0x000000444328723e */ /* 0x000fe400000000ff */
[----:B----4-:R-:W-:Y:S02]  /*190d0*/  F2FP.F16.F32.PACK_AB R42, R66, R65 ;  /* 0x00000041422a723e */ /* 0x010fe400000000ff */
[----:B-----5:R-:W-:Y:S02]  /*190e0*/  F2FP.F16.F32.PACK_AB R41, R62, R63 ;  /* 0x0000003f3e29723e */ /* 0x020fe400000000ff */
[----:B------:R-:W-:Y:S01]  /*190f0*/  LDSM.16.MT88.4 R152, [R152+0x11800] ;  /* 0x011800009898783b */ /* 0x000fe20000004200 */
[----:B-1----:R-:W-:Y:S01]  /*19100*/  FADD.FTZ R0, R121, R57 ;  /* 0x0000003979007221 */ /* 0x002fe20000010000 */
[----:B------:R-:W-:Y:S01]  /*19110*/  FADD.FTZ R57, R110, R48 ;  /* 0x000000306e397221 */ /* 0x000fe20000010000 */
[----:B--2---:R-:W-:Y:S05]  /*19120*/  F2FP.F16.F32.PACK_AB R43, R60, R61 ;  /* 0x0000003d3c2b723e */ /* 0x004fea00000000ff */
[----:B------:R-:W1:Y:S01]  /*19130*/  LDSM.16.MT88.4 R48, [R144+0x7000] ;  /* 0x007000009030783b */ /* 0x000e620000004200 */
[----:B------:R-:W-:Y:S01]  /*19140*/  FADD.FTZ R56, R109, R0 ;  /* 0x000000006d387221 */ /* 0x000fe20000010000 */
[----:B------:R-:W-:Y:S01]  /*19150*/  FADD.FTZ R0, R114, R57 ;  /* 0x0000003972007221 */ /* 0x000fe20000010000 */
[C---:B------:R-:W-:Y:S03]  /*19160*/  HMMA.16816.F32 R4, R40.reuse, R52, R4 ;  /* 0x000000342804723c */ /* 0x040fe60000001804 */
[----:B------:R-:W-:Y:S01]  /*19170*/  FADD.FTZ R57, R115, R0 ;  /* 0x0000000073397221 */ /* 0x000fe20000010000 */
[----:B------:R-:W-:Y:S01]  /*19180*/  FADD.FTZ R56, R112, R56 ;  /* 0x0000003870387221 */ /* 0x000fe20000010000 */
[----:B------:R-:W-:Y:S02]  /*19190*/  LDSM.16.MT88.4 R144, [R144+0x7800] ;  /* 0x007800009090783b */ /* 0x000fe40000004200 */
[----:B------:R-:W-:Y:S01]  /*191a0*/  FADD.FTZ R52, R116, R57 ;  /* 0x0000003974347221 */ /* 0x000fe20000010000 */
[C---:B------:R-:W-:Y:S01]  /*191b0*/  HMMA.16816.F32 R8, R40.reuse, R54, R8 ;  /* 0x000000362808723c */ /* 0x040fe20000001808 */
[----:B------:R-:W-:Y:S02]  /*191c0*/  MUFU.EX2 R57, R249 ;  /* 0x000000f900397308 */ /* 0x000fe40000000800 */
[----:B------:R-:W-:Y:S01]  /*191d0*/  FADD.FTZ R0, R113, R56 ;  /* 0x0000003871007221 */ /* 0x000fe20000010000 */
[----:B------:R-:W-:Y:S01]  /*191e0*/  FADD.FTZ R56, R101, R52 ;  /* 0x0000003465387221 */ /* 0x000fe20000010000 */
[----:B------:R-:W-:Y:S01]  /*191f0*/  IMAD.SHL.U32 R116, R208, 0x8, RZ ;  /* 0x00000008d0747824 */ /* 0x000fe200078e00ff */
[----:B------:R-:W2:Y:S01]  /*19200*/  LDSM.16.MT88.4 R52, [R220+0x7000] ;  /* 0x00700000dc34783b */ /* 0x000ea20000004200 */
[----:B------:R-:W-:Y:S01]  /*19210*/  FADD.FTZ R0, R111, R0 ;  /* 0x000000006f007221 */ /* 0x000fe20000010000 */
[----:B------:R-:W-:Y:S01]  /*19220*/  FADD.FTZ R56, R106, R56 ;  /* 0x000000386a387221 */ /* 0x000fe20000010000 */
[C---:B---3--:R-:W-:Y:S03]  /*19230*/  HMMA.16816.F32 R12, R40.reuse, R44, R12 ;  /* 0x0000002c280c723c */ /* 0x048fe6000000180c */
[----:B------:R-:W-:Y:S01]  /*19240*/  FADD.FTZ R56, R107, R56 ;  /* 0x000000386b387221 */ /* 0x000fe20000010000 */
[----:B------:R-:W-:Y:S01]  /*19250*/  FADD.FTZ R0, R102, R0 ;  /* 0x0000000066007221 */ /* 0x000fe20000010000 */
[-CC-:B------:R-:W-:Y:S02]  /*19260*/  FFMA.FTZ R45, R237, R36.reuse, -R3.reuse ;  /* 0x00000024ed2d7223 */ /* 0x180fe40000010803 */
[----:B------:R-:W-:Y:S01]  /*19270*/  FADD.FTZ R44, R108, R56 ;  /* 0x000000386c2c7221 */ /* 0x000fe20000010000 */
[C---:B------:R-:W-:Y:S01]  /*19280*/  HMMA.16816.F32 R16, R40.reuse, R46, R16 ;  /* 0x0000002e2810723c */ /* 0x040fe20000001810 */
[----:B------:R-:W3:Y:S02]  /*19290*/  MUFU.EX2 R56, R250 ;  /* 0x000000fa00387308 */ /* 0x000ee40000000800 */
[----:B------:R-:W-:Y:S01]  /*192a0*/  FADD.FTZ R0, R103, R0 ;  /* 0x0000000067007221 */ /* 0x000fe20000010000 */
[----:B------:R-:W-:Y:S03]  /*192b0*/  FADD.FTZ R44, R93, R44 ;  /* 0x0000002c5d2c7221 */ /* 0x000fe60000010000 */
[----:B------:R-:W-:Y:S01]  /*192c0*/  FADD.FTZ R0, R105, R0 ;  /* 0x0000000069007221 */ /* 0x000fe20000010000 */
[C---:B-1----:R-:W-:Y:S03]  /*192d0*/  HMMA.16816.F32 R20, R40.reuse, R48, R20 ;  /* 0x000000302814723c */ /* 0x042fe60000001814 */
[----:B------:R-:W-:Y:S01]  /*192e0*/  MUFU.EX2 R48, R45 ;  /* 0x0000002d00307308 */ /* 0x000fe20000000800 */
[----:B------:R-:W-:Y:S01]  /*192f0*/  FADD.FTZ R47, R96, R44 ;  /* 0x0000002c602f7221 */ /* 0x000fe20000010000 */
[-CC-:B------:R-:W-:Y:S01]  /*19300*/  FFMA.FTZ R44, R238, R36.reuse, -R3.reuse ;  /* 0x00000024ee2c7223 */ /* 0x180fe20000010803 */
[----:B------:R-:W-:Y:S01]  /*19310*/  FADD.FTZ R0, R104, R0 ;  /* 0x0000000068007221 */ /* 0x000fe20000010000 */
[----:B------:R-:W-:Y:S01]  /*19320*/  FFMA.FTZ R3, R38, R36, -R3 ;  /* 0x0000002426037223 */ /* 0x000fe20000010803 */
[----:B---3--:R-:W-:Y:S01]  /*19330*/  F2FP.F16.F32.PACK_AB R138, R56, R57 ;  /* 0x00000039388a723e */ /* 0x008fe200000000ff */
[C---:B------:R-:W-:Y:S04]  /*19340*/  HMMA.16816.F32 R24, R40.reuse, R50, R24 ;  /* 0x000000322818723c */ /* 0x040fe80000001818 */
[----:B------:R-:W1:Y:S01]  /*19350*/  MUFU.EX2 R45, R44 ;  /* 0x0000002c002d7308 */ /* 0x000e620000000800 */
[----:B------:R-:W-:Y:S09]  /*19360*/  FADD.FTZ R0, R92, R0 ;  /* 0x000000005c007221 */ /* 0x000ff20000010000 */
[----:B------:R-:W-:Y:S01]  /*19370*/  MUFU.EX2 R44, R39 ;  /* 0x00000027002c7308 */ /* 0x000fe20000000800 */
[----:B------:R-:W-:Y:S01]  /*19380*/  FADD.FTZ R46, R95, R0 ;  /* 0x000000005f2e7221 */ /* 0x000fe20000010000 */
[----:B------:R-:W-:Y:S08]  /*19390*/  FADD.FTZ R0, R99, R47 ;  /* 0x0000002f63007221 */ /* 0x000ff00000010000 */
[----:B------:R3:W4:Y:S01]  /*193a0*/  MUFU.EX2 R39, R3 ;  /* 0x0000000300277308 */ /* 0x0007220000000800 */
[C---:B--2---:R-:W-:Y:S03]  /*193b0*/  HMMA.16816.F32 R28, R40.reuse, R52, R28 ;  /* 0x00000034281c723c */ /* 0x044fe6000000181c */
[----:B------:R-:W-:Y:S01]  /*193c0*/  FADD.FTZ R0, R100, R0 ;  /* 0x0000000064007221 */ /* 0x000fe20000010000 */
[----:B------:R-:W-:Y:S01]  /*193d0*/  FADD.FTZ R36, R97, R46 ;  /* 0x0000002e61247221 */ /* 0x000fe20000010000 */
[----:B-1----:R-:W-:Y:S02]  /*193e0*/  F2FP.F16.F32.PACK_AB R137, R45, R48 ;  /* 0x000000302d89723e */ /* 0x002fe400000000ff */
[----:B------:R-:W-:Y:S01]  /*193f0*/  FADD.FTZ R38, R87, R0 ;  /* 0x0000000057267221 */ /* 0x000fe20000010000 */
[----:B------:R-:W-:Y:S03]  /*19400*/  HMMA.16816.F32 R32, R40, R54, R32 ;  /* 0x000000362820723c */ /* 0x000fe60000001820 */
[----:B------:R-:W-:Y:S01]  /*19410*/  FADD.FTZ R36, R98, R36 ;  /* 0x0000002462247221 */ /* 0x000fe20000010000 */
[----:B---3--:R-:W-:Y:S01]  /*19420*/  FADD.FTZ R3, R88, R38 ;  /* 0x0000002658037221 */ /* 0x008fe20000010000 */
[----:B----4-:R-:W-:Y:S02]  /*19430*/  F2FP.F16.F32.PACK_AB R139, R39, R44 ;  /* 0x0000002c278b723e */ /* 0x010fe400000000ff */
[----:B------:R-:W-:Y:S01]  /*19440*/  FADD.FTZ R0, R85, R36 ;  /* 0x0000002455007221 */ /* 0x000fe20000010000 */
[----:B------:R-:W-:Y:S01]  /*19450*/  FADD.FTZ R3, R90, R3 ;  /* 0x000000035a037221 */ /* 0x000fe20000010000 */
[----:B------:R-:W-:Y:S02]  /*19460*/  IMAD.MOV.U32 R36, RZ, RZ, R2 ;  /* 0x000000ffff247224 */ /* 0x000fe400078e0002 */
[----:B------:R-:W-:Y:S01]  /*19470*/  FADD.FTZ R0, R86, R0 ;  /* 0x0000000056007221 */ /* 0x000fe20000010000 */
[C---:B------:R-:W-:Y:S01]  /*19480*/  HMMA.16816.F32 R164, R136.reuse, R160, R4 ;  /* 0x000000a088a4723c */ /* 0x040fe20000001804 */
[----:B------:R-:W1:Y:S04]  /*19490*/  LDSM.16.MT88.4 R4, [R220+0x7800] ;  /* 0x00780000dc04783b */ /* 0x000e680000004200 */
[----:B------:R-:W-:Y:S01]  /*194a0*/  FADD.FTZ R3, R94, R3 ;  /* 0x000000035e037221 */ /* 0x000fe20000010000 */
[----:B------:R-:W-:Y:S01]  /*194b0*/  FADD.FTZ R0, R91, R0 ;  /* 0x000000005b007221 */ /* 0x000fe20000010000 */
[----:B------:R-:W-:Y:S01]  /*194c0*/  IMAD.MOV.U32 R2, RZ, RZ, R37 ;  /* 0x000000ffff027224 */ /* 0x000fe200078e0025 */
        /* <DEDUP_REMOVED lines=37> */
[----:B------:R2:W-:Y:S01]  /*19720*/  STL [R1+0x24], R3 ;  /* 0x0000240301007387 */ /* 0x0005e20000100800 */
[----:B------:R-:W-:Y:S04]  /*19730*/  FADD.FTZ R0, R45, R0 ;  /* 0x000000002d007221 */ /* 0x000fe80000010000 */
[----:B------:R-:W-:Y:S04]  /*19740*/  FADD.FTZ R0, R44, R0 ;  /* 0x000000002c007221 */ /* 0x000fe80000010000 */
[----:B------:R-:W-:Y:S05]  /*19750*/  FADD.FTZ R0, R39, R0 ;  /* 0x0000000027007221 */ /* 0x000fea0000010000 */
[----:B------:R2:W-:Y:S04]  /*19760*/  STL [R1+0x28], R0 ;  /* 0x0000280001007387 */ /* 0x0005e80000100800 */
[----:B------:R2:W-:Y:S01]  /*19770*/  STL [R1+0x4], R251 ;  /* 0x000004fb01007387 */ /* 0x0005e20000100800 */
[----:B------:R-:W-:Y:S05]  /*19780*/  @P0 BRA `(.L_x_5993) ;  /* 0xffffff8800280947 */ /* 0x000fea000383ffff */
.L_x_5986:
[----:B------:R3:W5:Y:S04]  /*19790*/  LDL R8, [R1+0x24] ;  /* 0x0000240001087983 */ /* 0x0007680000100800 */
[----:B------:R3:W5:Y:S04]  /*197a0*/  LDL R7, [R1+0x28] ;  /* 0x0000280001077983 */ /* 0x0007680000100800 */
[----:B------:R3:W5:Y:S01]  /*197b0*/  LD.E R26, desc[UR4][R134.64+0xd8] ;  /* 0x0000d804861a7980 */ /* 0x000762000c101900 */
[----:B------:R-:W-:Y:S01]  /*197c0*/  UMOV UR6, 0xffffffff ;  /* 0xffffffff00067882 */ /* 0x000fe20000000000 */
[----:B------:R-:W-:-:S02]  /*197d0*/  MOV R20, 0x20 ;  /* 0x0000002000147802 */ /* 0x000fc40000000f00 */
[----:B------:R-:W-:Y:S05]  /*197e0*/  BRA.DIV UR6, `(.L_x_5994) ;  /* 0x0000000e06a47947 */ /* 0x000fea000b800000 */
[----:B-----5:R-:W4:Y:S04]  /*197f0*/  SHFL.BFLY PT, R5, R8, 0x2, 0x1f ;  /* 0x0c401f0008057f89 */ /* 0x020f2800000e0000 */
[----:B------:R-:W1:Y:S01]  /*19800*/  SHFL.BFLY PT, R2, R7, 0x2, 0x1f ;  /* 0x0c401f0007027f89 */ /* 0x000e6200000e0000 */
[----:B----4-:R-:W-:Y:S01]  /*19810*/  FADD.FTZ R5, R5, R8 ;  /* 0x0000000805057221 */ /* 0x010fe20000010000 */
[----:B-1----:R-:W-:-:S04]  /*19820*/  FADD.FTZ R2, R2, R7 ;  /* 0x0000000702027221 */ /* 0x002fc80000010000 */
[----:B------:R-:W1:Y:S04]  /*19830*/  SHFL.BFLY PT, R6, R5, 0x1, 0x1f ;  /* 0x0c201f0005067f89 */ /* 0x000e6800000e0000 */
[----:B--2---:R2:W4:Y:S01]  /*19840*/  SHFL.BFLY PT, R0, R2, 0x1, 0x1f ;  /* 0x0c201f0002007f89 */ /* 0x00452200000e0000 */
[----:B-1----:R-:W-:-:S07]  /*19850*/  FADD.FTZ R24, R5, R6 ;  /* 0x0000000605187221 */ /* 0x002fce0000010000 */
.L_x_6006:
[----:B------:R-:W3:Y:S04]  /*19860*/  LDL.LU R5, [R1+0x2c] ;  /* 0x00002c0001057983 */ /* 0x000ee80000300800 */
[----:B------:R-:W3:Y:S01]  /*19870*/  LDL.LU R7, [R1+0x38] ;  /* 0x0000380001077983 */ /* 0x000ee20000300800 */
[----:B------:R-:W2:Y:S01]  /*19880*/  MUFU.RCP R4, R24 ;  /* 0x0000001800047308 */ /* 0x000ea20000001000 */
[----:B------:R-:W-:Y:S01]  /*19890*/  FSETP.NE.FTZ.AND P2, PT, R24, RZ, PT ;  /* 0x000000ff1800720b */ /* 0x000fe20003f55000 */
[----:B----4-:R-:W-:Y:S01]  /*198a0*/  FADD.FTZ R25, R2, R0 ;  /* 0x0000000002197221 */ /* 0x010fe20000010000 */
[C---:B------:R-:W-:Y:S01]  /*198b0*/  SHF.L.U32 R3, R208.reuse, 0x4, RZ ;  /* 0x00000004d0037819 */ /* 0x040fe200000006ff */
[----:B------:R-:W4:Y:S01]  /*198c0*/  LDL R28, [R1+0x4c] ;  /* 0x00004c00011c7983 */ /* 0x000f220000100800 */
[----:B------:R-:W-:-:S02]  /*198d0*/  SHF.L.U32 R0, R208, 0x5, RZ ;  /* 0x00000005d0007819 */ /* 0x000fc400000006ff */
[----:B------:R-:W-:Y:S01]  /*198e0*/  LOP3.LUT R3, R3, 0x1c0, RZ, 0xc0, !PT ;  /* 0x000001c003037812 */ /* 0x000fe200078ec0ff */
[----:B------:R-:W4:Y:S01]  /*198f0*/  LDL R39, [R1+0x54] ;  /* 0x0000540001277983 */ /* 0x000f220000100800 */
[----:B------:R-:W-:Y:S02]  /*19900*/  FSETP.NE.FTZ.AND P0, PT, R25, RZ, PT ;  /* 0x000000ff1900720b */ /* 0x000fe40003f15000 */
[----:B--2---:R-:W-:Y:S02]  /*19910*/  FSEL R2, R4, 1, P2 ;  /* 0x3f80000004027808 */ /* 0x004fe40001000000 */
        /* <DEDUP_REMOVED lines=17> */
[----:B------:R-:W-:-:S02]  /*19a30*/  R2P PR, R208, 0x18 ;  /* 0x00000018d0007804 */ /* 0x000fc40000000000 */
[----:B------:R-:W-:-:S04]  /*19a40*/  MOV R15, 0x10 ;  /* 0x00000010000f7802 */ /* 0x000fc80000000f00 */
[----:B------:R-:W-:Y:S02]  /*19a50*/  SEL R15, R15, 0xfffffff0, !P1 ;  /* 0xfffffff00f0f7807 */ /* 0x000fe40004800000 */
[----:B------:R-:W-:Y:S02]  /*19a60*/  SEL R20, R20, 0xffffffe0, !P3 ;  /* 0xffffffe014147807 */ /* 0x000fe40005800000 */
[----:B------:R-:W-:Y:S02]  /*19a70*/  F2FP.F16.F32.PACK_AB R8, R8, R156 ;  /* 0x0000009c0808723e */ /* 0x000fe400000000ff */
[----:B------:R-:W-:Y:S02]  /*19a80*/  F2FP.F16.F32.PACK_AB R6, R6, R152 ;  /* 0x000000980606723e */ /* 0x000fe400000000ff */
[----:B------:R-:W-:Y:S02]  /*19a90*/  F2FP.F16.F32.PACK_AB R13, R13, R148 ;  /* 0x000000940d0d723e */ /* 0x000fe400000000ff */
[----:B------:R-:W-:-:S02]  /*19aa0*/  F2FP.F16.F32.PACK_AB R19, R19, R144 ;  /* 0x000000901313723e */ /* 0x000fc400000000ff */
[----:B------:R-:W-:Y:S02]  /*19ab0*/  F2FP.F16.F32.PACK_AB R17, R17, R140 ;  /* 0x0000008c1111723e */ /* 0x000fe400000000ff */
[----:B------:R-:W-:Y:S02]  /*19ac0*/  F2FP.F16.F32.PACK_AB R16, R16, R136 ;  /* 0x000000881010723e */ /* 0x000fe400000000ff */
[----:B---3--:R-:W-:Y:S02]  /*19ad0*/  LOP3.LUT R5, R5, 0x7c00, R0, 0xf8, !PT ;  /* 0x00007c0005057812 */ /* 0x008fe400078ef800 */
[----:B-1----:R-:W-:Y:S02]  /*19ae0*/  FSEL R0, R4, 1, P0 ;  /* 0x3f80000004007808 */ /* 0x002fe40000000000 */
[----:B------:R-:W-:-:S04]  /*19af0*/  LOP3.LUT R2, R3, 0x38, R7, 0xf8, !PT ;  /* 0x0000003803027812 */ /* 0x000fc800078ef807 */
        /* <DEDUP_REMOVED lines=19> */
[----:B------:R-:W-:Y:S02]  /*19c30*/  F2FP.F16.F32.PACK_AB R3, R3, R166 ;  /* 0x000000a60303723e */ /* 0x000fe400000000ff */
[----:B------:R-:W-:Y:S01]  /*19c40*/  F2FP.F16.F32.PACK_AB R4, R161, R160 ;  /* 0x000000a0a104723e */ /* 0x000fe200000000ff */
[----:B------:R1:W-:Y:S01]  /*19c50*/  STS [R222], R0 ;  /* 0x00000000de007388 */ /* 0x0003e20000000800 */
[----:B------:R-:W-:Y:S02]  /*19c60*/  IADD3 R5, PT, PT, R15, R222, RZ ;  /* 0x000000de0f057210 */ /* 0x000fe40007ffe0ff */
[----:B------:R-:W-:Y:S02]  /*19c70*/  F2FP.F16.F32.PACK_AB R9, R9, R162 ;  /* 0x000000a20909723e */ /* 0x000fe400000000ff */
[----:B------:R-:W-:Y:S02]  /*19c80*/  F2FP.F16.F32.PACK_AB R7, R7, R158 ;  /* 0x0000009e0707723e */ /* 0x000fe400000000ff */
[----:B------:R-:W-:Y:S01]  /*19c90*/  IADD3 R2, PT, PT, R20, R222, RZ ;  /* 0x000000de14027210 */ /* 0x000fe20007ffe0ff */
[----:B------:R-:W-:Y:S01]  /*19ca0*/  STS [R222+0x400], R3 ;  /* 0x00040003de007388 */ /* 0x000fe20000000800 */
[----:B------:R-:W-:-:S03]  /*19cb0*/  F2FP.F16.F32.PACK_AB R14, R14, R154 ;  /* 0x0000009a0e0e723e */ /* 0x000fc600000000ff */
[----:B------:R2:W-:Y:S01]  /*19cc0*/  STS [R5], R4 ;  /* 0x0000000405007388 */ /* 0x0005e20000000800 */
[----:B------:R-:W-:-:S03]  /*19cd0*/  F2FP.F16.F32.PACK_AB R12, R12, R150 ;  /* 0x000000960c0c723e */ /* 0x000fc600000000ff */
[----:B------:R-:W-:Y:S04]  /*19ce0*/  STS [R5+0x400], R9 ;  /* 0x0004000905007388 */ /* 0x000fe80000000800 */
[----:B------:R-:W-:Y:S01]  /*19cf0*/  STS [R2], R8 ;  /* 0x0000000802007388 */ /* 0x000fe20000000800 */
[C---:B-1----:R-:W-:Y:S01]  /*19d00*/  VIADD R0, R222.reuse, 0x40 ;  /* 0x00000040de007836 */ /* 0x042fe20000000000 */
[----:B------:R-:W-:Y:S02]  /*19d10*/  @P4 IADD3 R0, PT, PT, R222, -0x40, RZ ;  /* 0xffffffc0de004810 */ /* 0x000fe40007ffe0ff */
[----:B------:R1:W-:Y:S01]  /*19d20*/  STS [R2+0x400], R7 ;  /* 0x0004000702007388 */ /* 0x0003e20000000800 */
[----:B------:R-:W-:Y:S02]  /*19d30*/  F2FP.F16.F32.PACK_AB R18, R18, R146 ;  /* 0x000000921212723e */ /* 0x000fe400000000ff */
[----:B------:R-:W-:-:S02]  /*19d40*/  F2FP.F16.F32.PACK_AB R11, R11, R142 ;  /* 0x0000008e0b0b723e */ /* 0x000fc400000000ff */
[C---:B--2---:R-:W-:Y:S02]  /*19d50*/  IADD3 R4, PT, PT, R15.reuse, R2, RZ ;  /* 0x000000020f047210 */ /* 0x044fe40007ffe0ff */
[----:B------:R-:W-:-:S03]  /*19d60*/  IADD3 R3, PT, PT, R15, R0, RZ ;  /* 0x000000000f037210 */ /* 0x000fc60007ffe0ff */
[----:B------:R-:W-:Y:S01]  /*19d70*/  STS [R4], R6 ;  /* 0x0000000604007388 */ /* 0x000fe20000000800 */
[----:B------:R-:W-:-:S03]  /*19d80*/  F2FP.F16.F32.PACK_AB R10, R10, R138 ;  /* 0x0000008a0a0a723e */ /* 0x000fc600000000ff */
[----:B------:R-:W-:Y:S01]  /*19d90*/  STS [R4+0x400], R14 ;  /* 0x0004000e04007388 */ /* 0x000fe20000000800 */
[----:B-1----:R-:W-:-:S03]  /*19da0*/  IMAD.IADD R2, R20, 0x1, R0 ;  /* 0x0000000114027824 */ /* 0x002fc600078e0200 */
        /* <DEDUP_REMOVED lines=9> */
[----:B----4-:R-:W-:-:S03]  /*19e40*/  ISETP.NE.AND P1, PT, R28, -0x1, PT ;  /* 0xffffffff1c00780c */ /* 0x010fc60003f25270 */
[----:B------:R-:W3:Y:S04]  /*19e50*/  LD.E.64 R4, desc[UR4][R134.64+0x88] ;  /* 0x0000880486047980 */ /* 0x000ee8000c101b00 */
[----:B------:R4:W5:Y:S04]  /*19e60*/  LD.E.64 R22, desc[UR4][R134.64+0xa0] ;  /* 0x0000a00486167980 */ /* 0x000968000c101b00 */
[----:B------:R4:W5:Y:S04]  /*19e70*/  LD.E.64 R8, desc[UR4][R134.64+0x70] ;  /* 0x0000700486087980 */ /* 0x000968000c101b00 */
[----:B--2---:R-:W2:Y:S04]  /*19e80*/  @!P1 LD.E.64 R2, desc[UR4][R134.64+0x80] ;  /* 0x0000800486029980 */ /* 0x004ea8000c101b00 */
[----:B-1----:R-:W4:Y:S04]  /*19e90*/  LD.E.U8 R0, desc[UR4][R134.64+0x1c8] ;  /* 0x0001c80486007980 */ /* 0x002f28000c101100 */
[----:B------:R1:W5:Y:S01]  /*19ea0*/  LD.E.64 R10, desc[UR4][R134.64+0x90] ;  /* 0x00009004860a7980 */ /* 0x000362000c101b00 */
[----:B------:R-:W2:Y:S01]  /*19eb0*/  S2R R29, SR_CTAID.Y ;  /* 0x00000000001d7919 */ /* 0x000ea20000002600 */
[----:B------:R-:W1:Y:S01]  /*19ec0*/  S2R R27, SR_CTAID.Z ;  /* 0x00000000001b7919 */ /* 0x000e620000002700 */
[----:B------:R-:W1:Y:S01]  /*19ed0*/  S2R R21, SR_CTAID.X ;  /* 0x0000000000157919 */ /* 0x000e620000002500 */
[----:B----4-:R-:W-:-:S13]  /*19ee0*/  ISETP.NE.AND P4, PT, R0, RZ, PT ;  /* 0x000000ff0000720c */ /* 0x010fda0003f85270 */
[----:B------:R-:W4:Y:S04]  /*19ef0*/  @!P4 LD.E R15, desc[UR4][R134.64+0x60] ;  /* 0x00006004860fc980 */ /* 0x000f28000c101900 */
[----:B------:R-:W4:Y:S01]  /*19f00*/  @!P4 LD.E R16, desc[UR4][R134.64+0xb4] ;  /* 0x0000b4048610c980 */ /* 0x000f22000c101900 */
[----:B------:R-:W-:Y:S01]  /*19f10*/  SHF.R.U32.HI R12, RZ, 0x3, R208 ;  /* 0x00000003ff0c7819 */ /* 0x000fe200000116d0 */
[-C--:B--2---:R-:W-:Y:S02]  /*19f20*/  @!P1 IMAD R14, R3, R29.reuse, RZ ;  /* 0x0000001d030e9224 */ /* 0x084fe400078e02ff */
[----:B------:R-:W-:Y:S01]  /*19f30*/  @!P1 IMAD.WIDE.U32 R6, R2, R29, RZ ;  /* 0x0000001d02069225 */ /* 0x000fe200078e00ff */
[----:B------:R-:W-:-:S03]  /*19f40*/  IADD3 R0, PT, PT, R12, 0x10, RZ ;  /* 0x000000100c007810 */ /* 0x000fc60007ffe0ff */
[-C--:B---3--:R-:W-:Y:S02]  /*19f50*/  @P1 IMAD R13, R5, R28.reuse, RZ ;  /* 0x0000001c050d1224 */ /* 0x088fe400078e02ff */
[----:B------:R-:W-:-:S04]  /*19f60*/  @P1 IMAD.WIDE.U32 R2, R4, R28, RZ ;  /* 0x0000001c04021225 */ /* 0x000fc800078e00ff */
[----:B------:R-:W-:Y:S01]  /*19f70*/  @!P1 IMAD.IADD R14, R7, 0x1, R14 ;  /* 0x00000001070e9824 */ /* 0x000fe200078e020e */
[----:B------:R-:W-:Y:S02]  /*19f80*/  ISETP.GE.AND P3, PT, R0, R39, PT ;  /* 0x000000270000720c */ /* 0x000fe40003f66270 */
[----:B-1----:R-:W-:Y:S02]  /*19f90*/  SHF.L.U32 R38, R21, 0x6, RZ ;  /* 0x0000000615267819 */ /* 0x002fe400000006ff */
[----:B------:R-:W-:Y:S02]  /*19fa0*/  @!P1 MOV R0, R6 ;  /* 0x0000000600009202 */ /* 0x000fe40000000f00 */
[----:B------:R-:W-:Y:S01]  /*19fb0*/  @P1 IADD3 R14, PT, PT, R3, R13, RZ ;  /* 0x0000000d030e1210 */ /* 0x000fe20007ffe0ff */
[----:B----4-:R-:W-:-:S04]  /*19fc0*/  @!P4 IMAD R7, R15, R29, R27 ;  /* 0x0000001d0f07c224 */ /* 0x010fc800078e021b */
        /* <DEDUP_REMOVED lines=8> */
.L_x_5995:
[----:B------:R-:W-:Y:S05]  /*1a050*/  WARPSYNC.ALL ;  /* 0x0000000000007948 */ /* 0x000fea0003800000 */
[----:B------:R-:W-:Y:S01]  /*1a060*/  BAR.SYNC.DEFER_BLOCKING 0x0 ;  /* 0x0000000000007b1d */ /* 0x000fe20000010000 */
[----:B------:R-:W-:Y:S01]  /*1a070*/  IMAD.MOV.U32 R6, RZ, RZ, R221 ;  /* 0x000000ffff067224 */ /* 0x000fe200078e00dd */
[----:B------:R-:W-:Y:S01]  /*1a080*/  @P1 MOV R0, R2 ;  /* 0x0000000200001202 */ /* 0x000fe20000000f00 */
[----:B------:R-:W-:Y:S01]  /*1a090*/  IMAD.MOV.U32 R7, RZ, RZ, RZ ;  /* 0x000000ffff077224 */ /* 0x000fe200078e00ff */
[----:B------:R-:W-:Y:S01]  /*1a0a0*/  MOV R20, 0x7f800000 ;  /* 0x7f80000000147802 */ /* 0x000fe20000000f00 */
[----:B-----5:R-:W-:Y:S01]  /*1a0b0*/  IMAD R15, R11, R27, RZ ;  /* 0x0000001b0b0f7224 */ /* 0x020fe200078e02ff */
[----:B------:R-:W2:Y:S01]  /*1a0c0*/  @P2 MUFU.LG2 R3, R24 ;  /* 0x0000001800032308 */ /* 0x000ea20000000c00 */
[----:B------:R-:W-:Y:S01]  /*1a0d0*/  IMAD.WIDE.U32 R6, R38, R4, R6 ;  /* 0x0000000426067225 */ /* 0x000fe200078e0006 */
[----:B------:R-:W-:Y:S01]  /*1a0e0*/  ISETP.GE.AND P4, PT, R12, R39, PT ;  /* 0x000000270c00720c */ /* 0x000fe20003f86270 */
[----:B------:R-:W-:Y:S02]  /*1a0f0*/  BSSY.RECONVERGENT B0, `(.L_x_5996) ;  /* 0x0000029000007945 */ /* 0x000fe40003800200 */
[----:B------:R-:W-:-:S02]  /*1a100*/  IMAD R13, R5, R38, RZ ;  /* 0x00000026050d7224 */ /* 0x000fc400078e02ff */
[----:B------:R-:W-:Y:S01]  /*1a110*/  IMAD.WIDE.U32 R10, R10, R27, RZ ;  /* 0x0000001b0a0a7225 */ /* 0x000fe200078e00ff */
[----:B------:R-:W3:Y:S03]  /*1a120*/  @P0 MUFU.LG2 R16, R25 ;  /* 0x0000001900100308 */ /* 0x000ee60000000c00 */
[----:B------:R-:W-:Y:S01]  /*1a130*/  IMAD.IADD R13, R7, 0x1, R13 ;  /* 0x00000001070d7824 */ /* 0x000fe200078e020d */
[----:B------:R-:W-:Y:S01]  /*1a140*/  IADD3 R7, PT, PT, R11, R15, RZ ;  /* 0x0000000f0b077210 */ /* 0x000fe20007ffe0ff */
[----:B------:R-:W-:Y:S01]  /*1a150*/  VIADD R2, R12, 0x20 ;  /* 0x000000200c027836 */ /* 0x000fe20000000000 */
[----:B------:R-:W-:Y:S01]  /*1a160*/  IADD3 R10, P6, P5, R10, R6, R0 ;  /* 0x000000060a0a7210 */ /* 0x000fe20007dde000 */
[----:B------:R-:W-:Y:S01]  /*1a170*/  VIADD R0, R12, 0x30 ;  /* 0x000000300c007836 */ /* 0x000fe20000000000 */
[----:B------:R-:W-:Y:S02]  /*1a180*/  LOP3.LUT R15, R64, 0x30, RZ, 0xc0, !PT ;  /* 0x00000030400f7812 */ /* 0x000fe400078ec0ff */
[----:B------:R-:W-:Y:S01]  /*1a190*/  IADD3.X R11, PT, PT, R7, R13, R14, P6, P5 ;  /* 0x0000000d070b7210 */ /* 0x000fe200037ea40e */
[----:B--2---:R-:W-:Y:S01]  /*1a1a0*/  @P2 FMUL.FTZ R3, R3, 0.69314718246459960938 ;  /* 0x3f31721803032820 */ /* 0x004fe20000410000 */
[----:B------:R-:W-:Y:S01]  /*1a1b0*/  MOV R13, 0x7f800000 ;  /* 0x7f800000000d7802 */ /* 0x000fe20000000f00 */
[----:B-1----:R1:W2:Y:S01]  /*1a1c0*/  LDS.128 R28, [R229] ;  /* 0x00000000e51c7984 */ /* 0x0022a20000000c00 */
[----:B------:R-:W-:Y:S01]  /*1a1d0*/  LOP3.LUT P6, RZ, R208, 0x3, RZ, 0xc0, !PT ;  /* 0x00000003d0ff7812 */ /* 0x000fe200078cc0ff */
[----:B------:R-:W-:Y:S01]  /*1a1e0*/  @P2 FFMA.FTZ R20, R26, R37, R3 ;  /* 0x000000251a142223 */ /* 0x000fe20000010003 */
[-C--:B------:R-:W-:Y:S01]  /*1a1f0*/  ISETP.GE.AND P1, PT, R2, R39.reuse, PT ;  /* 0x000000270200720c */ /* 0x080fe20003f26270 */
[----:B------:R1:W4:Y:S01]  /*1a200*/  LDS.128 R32, [R229+0x1800] ;  /* 0x00180000e5207984 */ /* 0x0003220000000c00 */
[----:B---3--:R-:W-:Y:S01]  /*1a210*/  @P0 FMUL.FTZ R14, R16, 0.69314718246459960938 ;  /* 0x3f317218100e0820 */ /* 0x008fe20000410000 */
[----:B------:R-:W-:Y:S01]  /*1a220*/  ISETP.GE.AND P5, PT, R0, R39, PT ;  /* 0x000000270000720c */ /* 0x000fe20003fa6270 */
[----:B------:R-:W-:Y:S01]  /*1a230*/  @!P4 IMAD R0, R5, R12, RZ ;  /* 0x0000000c0500c224 */ /* 0x000fe200078e02ff */
[----:B------:R1:W3:Y:S01]  /*1a240*/  LDS.128 R16, [R229+0x800] ;  /* 0x00080000e5107984 */ /* 0x0002e20000000c00 */
[----:B------:R-:W-:Y:S01]  /*1a250*/  @P0 FFMA.FTZ R13, R26, R36, R14 ;  /* 0x000000241a0d0223 */ /* 0x000fe2000001000e */
[----:B------:R-:W-:Y:S01]  /*1a260*/  @!P4 IMAD.WIDE.U32 R2, R12, R4, R10 ;  /* 0x000000040c02c225 */ /* 0x000fe200078e000a */
[----:B------:R-:W-:Y:S01]  /*1a270*/  SHF.R.U32.HI R7, RZ, 0x2, R208 ;  /* 0x00000002ff077819 */ /* 0x000fe200000116d0 */
[----:B------:R1:W1:Y:S03]  /*1a280*/  LDS.128 R24, [R229+0x1000] ;  /* 0x00100000e5187984 */ /* 0x0002660000000c00 */
[----:B------:R-:W-:-:S02]  /*1a290*/  @!P4 IADD3 R0, PT, PT, R3, R0, RZ ;  /* 0x000000000300c210 */ /* 0x000fc40007ffe0ff */
        /* <DEDUP_REMOVED lines=14> */
.L_x_5997:
[----:B------:R-:W-:Y:S05]  /*1a380*/  BSYNC.RECONVERGENT B0 ;  /* 0x0000000000007941 */ /* 0x000fea0003800200 */
.L_x_5996:
[----:B--2---:R2:W-:Y:S01]  /*1a390*/  @!P4 ST.E.128 desc[UR4][R6.64], R28 ;  /* 0x0000001c0600c985 */ /* 0x0045e2000c101d04 */
[----:B------:R-:W-:Y:S04]  /*1a3a0*/  BSSY.RECONVERGENT B0, `(.L_x_5998) ;  /* 0x000000d000007945 */ /* 0x000fe80003800200 */
[----:B------:R-:W-:Y:S05]  /*1a3b0*/  @P3 BRA `(.L_x_5999) ;  /* 0x00000000002c3947 */ /* 0x000fea0003800000 */
[----:B------:R-:W-:Y:S02]  /*1a3c0*/  IADD3 R0, P0, PT, R12, 0x10, RZ ;  /* 0x000000100c007810 */ /* 0x000fe40007f1e0ff */
[----:B-1----:R-:W-:-:S03]  /*1a3d0*/  MOV R3, R11 ;  /* 0x0000000b00037202 */ /* 0x002fc60000000f00 */
[----:B------:R-:W-:-:S04]  /*1a3e0*/  IMAD.X R2, RZ, RZ, RZ, P0 ;  /* 0x000000ffff027224 */ /* 0x000fc800000e06ff */
[----:B--2---:R-:W-:Y:S02]  /*1a3f0*/  IMAD R6, R2, R4, RZ ;  /* 0x0000000402067224 */ /* 0x004fe400078e02ff */
[----:B------:R-:W-:-:S04]  /*1a400*/  IMAD.MOV.U32 R2, RZ, RZ, R10 ;  /* 0x000000ffff027224 */ /* 0x000fc800078e000a */
[----:B------:R-:W-:-:S04]  /*1a410*/  IMAD.WIDE.U32 R2, R4, R0, R2 ;  /* 0x0000000004027225 */ /* 0x000fc800078e0002 */
[----:B------:R-:W-:Y:S01]  /*1a420*/  IMAD R0, R5, R0, R6 ;  /* 0x0000000005007224 */ /* 0x000fe200078e0206 */
[----:B------:R-:W-:-:S04]  /*1a430*/  LEA R6, P0, R2, R8, 0x1 ;  /* 0x0000000802067211 */ /* 0x000fc800078008ff */
[----:B------:R-:W-:-:S04]  /*1a440*/  IADD3 R0, PT, PT, R3, R0, RZ ;  /* 0x0000000003007210 */ /* 0x000fc80007ffe0ff */
[----:B------:R-:W-:-:S05]  /*1a450*/  LEA.HI.X R7, R2, R9, R0, 0x1, P0 ;  /* 0x0000000902077211 */ /* 0x000fca00000f0c00 */
[----:B---3--:R1:W-:Y:S02]  /*1a460*/  ST.E.128 desc[UR4][R6.64], R16 ;  /* 0x0000001006007985 */ /* 0x0083e4000c101d04 */
.L_x_5999:
[----:B------:R-:W-:Y:S05]  /*1a470*/  BSYNC.RECONVERGENT B0 ;  /* 0x0000000000007941 */ /* 0x000fea0003800200 */
.L_x_5998:
        /* <DEDUP_REMOVED lines=12> */
[----:B------:R1:W-:Y:S02]  /*1a540*/  ST.E.128 desc[UR4][R6.64], R24 ;  /* 0x0000001806007985 */ /* 0x0003e4000c101d04 */
.L_x_6001:
[----:B------:R-:W-:Y:S05]  /*1a550*/  BSYNC.RECONVERGENT B0 ;  /* 0x0000000000007941 */ /* 0x000fea0003800200 */
.L_x_6000:
[----:B-1----:R-:W-:Y:S02]  /*1a560*/  MOV R13, 0x50 ;  /* 0x00000050000d7802 */ /* 0x002fe40000000f00 */
[----:B------:R-:W-:-:S03]  /*1a570*/  MOV R3, 0x0 ;  /* 0x0000000000037802 */ /* 0x000fc60000000f00 */
[----:B------:R-:W-:-:S04]  /*1a580*/  IMAD.MOV.U32 R2, RZ, RZ, R13 ;  /* 0x000000ffff027224 */ /* 0x000fc800078e000d */
[----:B--234-:R-:W-:Y:S05]  /*1a590*/  @P5 RET.REL.NODEC R2 `(_ZN5flash24flash_fwd_splitkv_kernelI23Flash_fwd_kernel_traitsILi64ELi64ELi256ELi4ELb0ELb0EN7cutlass6half_tE19Flash_kernel_traitsILi64ELi64ELi256ELi4ES3_EELb0ELb1ELb0ELb0ELb1ELb0ELb0ELb0EEEvNS_16Flash_fwd_paramsE) ;  /* 0xfffffe5802985950 */ /* 0x01cfea0003c3ffff */
[----:B------:R-:W-:Y:S02]  /*1a5a0*/  IADD3 R0, P0, PT, R12, 0x30, RZ ;  /* 0x000000300c007810 */ /* 0x000fe40007f1e0ff */
[----:B------:R-:W-:-:S03]  /*1a5b0*/  MOV R3, R11 ;  /* 0x0000000b00037202 */ /* 0x000fc60000000f00 */
[----:B------:R-:W-:-:S04]  /*1a5c0*/  IMAD.X R2, RZ, RZ, RZ, P0 ;  /* 0x000000ffff027224 */ /* 0x000fc800000e06ff */
[----:B------:R-:W-:Y:S02]  /*1a5d0*/  IMAD R12, R2, R4, RZ ;  /* 0x00000004020c7224 */ /* 0x000fe400078e02ff */
[----:B------:R-:W-:-:S04]  /*1a5e0*/  IMAD.MOV.U32 R2, RZ, RZ, R10 ;  /* 0x000000ffff027224 */ /* 0x000fc800078e000a */
[----:B------:R-:W-:-:S04]  /*1a5f0*/  IMAD.WIDE.U32 R6, R4, R0, R2 ;  /* 0x0000000004067225 */ /* 0x000fc800078e0002 */
[----:B------:R-:W-:Y:S01]  /*1a600*/  IMAD R0, R5, R0, R12 ;  /* 0x0000000005007224 */ /* 0x000fe200078e020c */
[----:B------:R-:W-:-:S03]  /*1a610*/  LEA R2, P0, R6, R8, 0x1 ;  /* 0x0000000806027211 */ /* 0x000fc600078008ff */
[----:B------:R-:W-:-:S05]  /*1a620*/  IMAD.IADD R0, R7, 0x1, R0 ;  /* 0x0000000107007824 */ /* 0x000fca00078e0200 */
[----:B------:R-:W-:-:S05]  /*1a630*/  LEA.HI.X R3, R6, R9, R0, 0x1, P0 ;  /* 0x0000000906037211 */ /* 0x000fca00000f0c00 */
[----:B------:R1:W-:Y:S02]  /*1a640*/  ST.E.128 desc[UR4][R2.64], R32 ;  /* 0x0000002002007985 */ /* 0x0003e4000c101d04 */
[----:B-1----:R-:W-:Y:S02]  /*1a650*/  MOV R2, R13 ;  /* 0x0000000d00027202 */ /* 0x002fe40000000f00 */
[----:B------:R-:W-:-:S04]  /*1a660*/  MOV R3, 0x0 ;  /* 0x0000000000037802 */ /* 0x000fc80000000f00 */
[----:B------:R-:W-:Y:S05]  /*1a670*/  RET.REL.NODEC R2 `(_ZN5flash24flash_fwd_splitkv_kernelI23Flash_fwd_kernel_traitsILi64ELi64ELi256ELi4ELb0ELb0EN7cutlass6half_tE19Flash_kernel_traitsILi64ELi64ELi256ELi4ES3_EELb0ELb1ELb0ELb0ELb1ELb0ELb0ELb0EEEvNS_16Flash_fwd_paramsE) ;  /* 0xfffffe5802607950 */ /* 0x000fea0003c3ffff */
.L_x_5994:
[----:B--2---:R-:W-:Y:S01]  /*1a680*/  MOV R0, 0x2 ;  /* 0x0000000200007802 */ /* 0x004fe20000000f00 */
[----:B------:R-:W-:Y:S01]  /*1a690*/  IMAD.MOV.U32 R3, RZ, RZ, 0x1f ;  /* 0x0000001fff037424 */ /* 0x000fe200078e00ff */
[----:B-----5:R-:W-:Y:S02]  /*1a6a0*/  MOV R2, R8 ;  /* 0x0000000800027202 */ /* 0x020fe40000000f00 */
[----:B------:R-:W-:-:S07]  /*1a6b0*/  MOV R4, 0xffffffff ;  /* 0xffffffff00047802 */ /* 0x000fce0000000f00 */
[----:B-1-3--:R-:W-:Y:S05]  /*1a6c0*/  WARPSYNC.COLLECTIVE R4, `(.L_x_6002) ;  /* 0x0000000004087348 */ /* 0x00afea0003c00000 */
[----:B------:R2:W4:Y:S02]  /*1a6d0*/  SHFL.BFLY P0, R0, R2, R0, R3 ;  /* 0x0c00000002007389 */ /* 0x0005240000000003 */
[----:B-1234-:R-:W-:Y:S05]  /*1a6e0*/  ENDCOLLECTIVE ;  /* 0x000000000000791b */ /* 0x01efea0003800000 */
.L_x_6002:
[----:B------:R-:W-:Y:S02]  /*1a6f0*/  IMAD.MOV.U32 R5, RZ, RZ, R0 ;  /* 0x000000ffff057224 */ /* 0x000fe400078e0000 */
[----:B------:R-:W-:Y:S02]  /*1a700*/  IMAD.MOV.U32 R0, RZ, RZ, 0x1 ;  /* 0x00000001ff007424 */ /* 0x000fe400078e00ff */
[----:B------:R-:W-:-:S05]  /*1a710*/  FADD.FTZ R5, R5, R8 ;  /* 0x0000000805057221 */ /* 0x000fca0000010000 */
[----:B------:R-:W-:-:S07]  /*1a720*/  MOV R2, R5 ;  /* 0x0000000500027202 */ /* 0x000fce0000000f00 */
[----:B------:R-:W-:Y:S05]  /*1a730*/  WARPSYNC.COLLECTIVE R4, `(.L_x_6003) ;  /* 0x0000000004087348 */ /* 0x000fea0003c00000 */
[----:B------:R1:W2:Y:S02]  /*1a740*/  SHFL.BFLY P0, R0, R2, R0, R3 ;  /* 0x0c00000002007389 */ /* 0x0002a40000000003 */
[----:B-12---:R-:W-:Y:S05]  /*1a750*/  ENDCOLLECTIVE ;  /* 0x000000000000791b */ /* 0x006fea0003800000 */
.L_x_6003:
[----:B------:R-:W-:Y:S01]  /*1a760*/  MOV R6, R0 ;  /* 0x0000000000067202 */ /* 0x000fe20000000f00 */
[----:B------:R-:W-:Y:S01]  /*1a770*/  IMAD.MOV.U32 R0, RZ, RZ, 0x2 ;  /* 0x00000002ff007424 */ /* 0x000fe200078e00ff */
[----:B------:R-:W-:-:S03]  /*1a780*/  MOV R2, R7 ;  /* 0x0000000700027202 */ /* 0x000fc60000000f00 */
[----:B------:R-:W-:-:S07]  /*1a790*/  FADD.FTZ R24, R5, R6 ;  /* 0x0000000605187221 */ /* 0x000fce0000010000 */
[----:B------:R-:W-:Y:S05]  /*1a7a0*/  WARPSYNC.COLLECTIVE R4, `(.L_x_6004) ;  /* 0x0000000004087348 */ /* 0x000fea0003c00000 */
[----:B------:R1:W2:Y:S02]  /*1a7b0*/  SHFL.BFLY P0, R0, R2, R0, R3 ;  /* 0x0c00000002007389 */ /* 0x0002a40000000003 */
[----:B-12---:R-:W-:Y:S05]  /*1a7c0*/  ENDCOLLECTIVE ;  /* 0x000000000000791b */ /* 0x006fea0003800000 */
.L_x_6004:
[----:B------:R-:W-:Y:S02]  /*1a7d0*/  MOV R2, R0 ;  /* 0x0000000000027202 */ /* 0x000fe40000000f00 */
[----:B------:R-:W-:-:S03]  /*1a7e0*/  MOV R0, 0x1 ;  /* 0x0000000100007802 */ /* 0x000fc60000000f00 */
[----:B------:R-:W-:-:S07]  /*1a7f0*/  FADD.FTZ R2, R2, R7 ;  /* 0x0000000702027221 */ /* 0x000fce0000010000 */
[----:B------:R-:W-:Y:S05]  /*1a800*/  WARPSYNC.COLLECTIVE R4, `(.L_x_6005) ;  /* 0x0000000004087348 */ /* 0x000fea0003c00000 */
[----:B------:R1:W2:Y:S02]  /*1a810*/  SHFL.BFLY P0, R0, R2, R0, R3 ;  /* 0x0c00000002007389 */ /* 0x0002a40000000003 */
[----:B-12---:R-:W-:Y:S05]  /*1a820*/  ENDCOLLECTIVE ;  /* 0x000000000000791b */ /* 0x006fea0003800000 */
.L_x_6005:
[----:B------:R-:W-:Y:S05]  /*1a830*/  BRA `(.L_x_6006) ;  /* 0xfffffff000087947 */ /* 0x000fea000383ffff */
.L_x_6007:
        /* <DEDUP_REMOVED lines=12> */
.L_x_14756:


//--------------------- .text._ZN5flash24flash_fwd_splitkv_kernelI23Flash_fwd_kernel_traitsILi64ELi64ELi256ELi4ELb0ELb0EN7cutlass6half_tE19Flash_kernel_traitsILi64ELi64ELi256ELi4ES3_EELb0ELb1ELb0ELb0ELb1ELb1ELb0ELb0EEEvNS_16Flash_fwd_paramsE --------------------------
	.section	.text._ZN5flash24flash_fwd_splitkv_kernelI23Flash_fwd_kernel_traitsILi64ELi64ELi256ELi4ELb0ELb0EN7cutlass6half_tE19Flash_kernel_traitsILi64ELi64ELi256ELi4ES3_EELb0ELb1ELb0ELb0ELb1ELb1ELb0ELb0EEEvNS_16Flash_fwd_paramsE,"ax",@progbits
	.align	128
        .global         _ZN5flash24flash_fwd_splitkv_kernelI23Flash_fwd_kernel_traitsILi64ELi64ELi256ELi4ELb0ELb0EN7cutlass6half_tE19Flash_kernel_traitsILi64ELi64ELi256ELi4ES3_EELb0ELb1ELb0ELb0ELb1ELb1ELb0ELb0EEEvNS_16Flash_fwd_paramsE
        .type           _ZN5flash24flash_fwd_splitkv_kernelI23Flash_fwd_kernel_traitsILi64ELi64ELi256ELi4ELb0ELb0EN7cutlass6half_tE19Flash_kernel_traitsILi64ELi64ELi256ELi4ES3_EELb0ELb1ELb0ELb0ELb1ELb1ELb0ELb0EEEvNS_16Flash_fwd_paramsE,@function
        .size           _ZN5flash24flash_fwd_splitkv_kernelI23Flash_fwd_kernel_traitsILi64ELi64ELi256ELi4ELb0ELb0EN7cutlass6half_tE19Flash_kernel_traitsILi64ELi64ELi256ELi4ES3_EELb0ELb1ELb0ELb0ELb1ELb1ELb0ELb0EEEvNS_16Flash_fwd_paramsE,(.L_x_14757 - _ZN5flash24flash_fwd_splitkv_kernelI23Flash_fwd_kernel_traitsILi64ELi64ELi256ELi4ELb0ELb0EN7cutlass6half_tE19Flash_kernel_traitsILi64ELi64ELi256ELi4ES3_EELb0ELb1ELb0ELb0ELb1ELb1ELb0ELb0EEEvNS_16Flash_fwd_paramsE)
        .other          _ZN5flash24flash_fwd_splitkv_kernelI23Flash_fwd_kernel_traitsILi64ELi64ELi256ELi4ELb0ELb0EN7cutlass6half_tE19Flash_kernel_traitsILi64ELi64ELi256ELi4ES3_EELb0ELb1ELb0ELb0ELb1ELb1ELb0ELb0EEEvNS_16Flash_fwd_paramsE,@"STO_CUDA_ENTRY STV_DEFAULT"
_ZN5flash24flash_fwd_splitkv_kernelI23Flash_fwd_kernel_traitsILi64ELi64ELi256ELi4ELb0ELb0EN7cutlass6half_tE19Flash_kernel_traitsILi64ELi64ELi256ELi4ES3_EELb0ELb1ELb0ELb0ELb1ELb1ELb0ELb0EEEvNS_16Flash_fwd_paramsE:
.text._ZN5flash24flash_fwd_splitkv_kernelI23Flash_fwd_kernel_traitsILi64ELi64ELi256ELi4ELb0ELb0EN7cutlass6half_tE19Flash_kernel_traitsILi64ELi64ELi256ELi4ES3_EELb0ELb1ELb0ELb0ELb1ELb1ELb0ELb0EEEvNS_16Flash_fwd_paramsE:
        /* <DEDUP_REMOVED lines=8> */
[----:B-1-34-:R-:W-:Y:S05]  /*0080*/  CALL.REL.NOINC `($_ZN5flash24flash_fwd_splitkv_kernelI23Flash_fwd_kernel_traitsILi64ELi64ELi256ELi4ELb0ELb0EN7cutlass6half_tE19Flash_kernel_traitsILi64ELi64ELi256ELi4ES3_EELb0ELb1ELb0ELb0ELb1ELb1ELb0ELb0EEEvNS_16Flash_fwd_paramsE$_ZN5flash30compute_attn_1rowblock_splitkvI23Flash_fwd_kernel_traitsILi64ELi64ELi256ELi4ELb0ELb0EN7cutlass6half_tE19Flash_kernel_traitsILi64ELi64ELi256ELi4ES3_EELb0ELb1ELb0ELb0ELb1ELb1ELb0ELb0ENS_16Flash_fwd_paramsEEEvRKT8_iiiii) ;  /* 0x0000000000087944 */ /* 0x01afea0003c00000 */
[----:B------:R-:W-:Y:S05]  /*0090*/  BSYNC.RECONVERGENT B3 ;  /* 0x0000000000037941 */ /* 0x000fea0003800200 */
.L_x_6008:
[----:B------:R-:W-:Y:S05]  /*00a0*/  EXIT ;  /* 0x000000000000794d */ /* 0x000fea0003800000 */
        .type           $_ZN5flash24flash_fwd_splitkv_kernelI23Flash_fwd_kernel_traitsILi64ELi64ELi256ELi4ELb0ELb0EN7cutlass6half_tE19Flash_kernel_traitsILi64ELi64ELi256ELi4ES3_EELb0ELb1ELb0ELb0ELb1ELb1ELb0ELb0EEEvNS_16Flash_fwd_paramsE$_ZN5flash30compute_attn_1rowblock_splitkvI23Flash_fwd_kernel_traitsILi64ELi64ELi256ELi4ELb0ELb0EN7cutlass6half_tE19Flash_kernel_traitsILi64ELi64ELi256ELi4ES3_EELb0ELb1ELb0ELb0ELb1ELb1ELb0ELb0ENS_16Flash_fwd_paramsEEEvRKT8_iiiii,@function
        .size           $_ZN5flash24flash_fwd_splitkv_kernelI23Flash_fwd_kernel_traitsILi64ELi64ELi256ELi4ELb0ELb0EN7cutlass6half_tE19Flash_kernel_traitsILi64ELi64ELi256ELi4ES3_EELb0ELb1ELb0ELb0ELb1ELb1ELb0ELb0EEEvNS_16Flash_fwd_paramsE$_ZN5flash30compute_attn_1rowblock_splitkvI23Flash_fwd_kernel_traitsILi64ELi64ELi256ELi4ELb0ELb0EN7cutlass6half_tE19Flash_kernel_traitsILi64ELi64ELi256ELi4ES3_EELb0ELb1ELb0ELb0ELb1ELb1ELb0ELb0ENS_16Flash_fwd_paramsEEEvRKT8_iiiii,(.L_x_14757 - $_ZN5flash24flash_fwd_splitkv_kernelI23Flash_fwd_kernel_traitsILi64ELi64ELi256ELi4ELb0ELb0EN7cutlass6half_tE19Flash_kernel_traitsILi64ELi64ELi256ELi4ES3_EELb0ELb1ELb0ELb0ELb1ELb1ELb0ELb0EEEvNS_16Flash_fwd_paramsE$_ZN5flash30compute_attn_1rowblock_splitkvI23Flash_fwd_kernel_traitsILi64ELi64ELi256ELi4ELb0ELb0EN7cutlass6half_tE19Flash_kernel_traitsILi64ELi64ELi256ELi4ES3_EELb0ELb1ELb0ELb0ELb1ELb1ELb0ELb0ENS_16Flash_fwd_paramsEEEvRKT8_iiiii)
$_ZN5flash24flash_fwd_splitkv_kernelI23Flash_fwd_kernel_traitsILi64ELi64ELi256ELi4ELb0ELb0EN7cutlass6half_tE19Flash_kernel_traitsILi64ELi64ELi256ELi4ES3_EELb0ELb1ELb0ELb0ELb1ELb1ELb0ELb0EEEvNS_16Flash_fwd_paramsE$_ZN5flash30compute_attn_1rowblock_splitkvI23Flash_fwd_kernel_traitsILi64ELi64ELi256ELi4ELb0ELb0EN7cutlass6half_tE19Flash_kernel_traitsILi64ELi64ELi256ELi4ES3_EELb0ELb1ELb0ELb0ELb1ELb1ELb0ELb0ENS_16Flash_fwd_paramsEEEvRKT8_iiiii:
        /* <DEDUP_REMOVED lines=13> */
[----:B------:R-:W5:Y:S04]  /*0180*/  @!P4 LD.E R198, desc[UR4][R2.64+0xb4] ;  /* 0x0000b40402c6c980 */ /* 0x000f68000c101900 */
[----:B------:R-:W5:Y:S04]  /*0190*/  @P4 LD.E R5, desc[UR4][R14.64+0x4] ;  /* 0x000004040e054980 */ /* 0x000f68000c101900 */
[----:B------:R-:W5:Y:S01]  /*01a0*/  @!P3 LD.E R197, desc[UR4][R2.64+0xb8] ;  /* 0x0000b80402c5b980 */ /* 0x000f62000c101900 */
[----:B----4-:R-:W-:Y:S01]  /*01b0*/  ISETP.NE.U32.AND P1, PT, R10, RZ, PT ;  /* 0x000000ff0a00720c */ /* 0x010fe20003f25070 */
[----:B------:R-:W-:-:S02]  /*01c0*/  IMAD.SHL.U32 R4, R234, 0x4, RZ ;  /* 0x00000004ea047824 */ /* 0x000fc400078e00ff */
[----:B------:R-:W5:Y:S01]  /*01d0*/  @P2 LD.E R238, desc[UR4][R14.64] ;  /* 0x000000040eee2980 */ /* 0x000f62000c101900 */
[----:B------:R-:W-:Y:S02]  /*01e0*/  ISETP.NE.AND.EX P1, PT, R11, RZ, PT, P1 ;  /* 0x000000ff0b00720c */ /* 0x000fe40003f25310 */
        /* <DEDUP_REMOVED lines=9> */
[----:B------:R-:W-:Y:S01]  /*0280*/  ISETP.NE.AND.EX P0, PT, R9, RZ, PT, P0 ;  /* 0x000000ff0900720c */ /* 0x000fe20003f05300 */
[----:B------:R-:W-:Y:S01]  /*0290*/  IMAD.MOV.U32 R13, RZ, RZ, -0x1 ;  /* 0xffffffffff0d7424 */ /* 0x000fe200078e00ff */
[----:B-1----:R-:W-:-:S05]  /*02a0*/  IADD3 R10, P1, PT, R6, R4, RZ ;  /* 0x00000004060a7210 */ /* 0x002fca0007f3e0ff */
[----:B------:R-:W-:Y:S01]  /*02b0*/  IMAD.X R11, R7, 0x1, R0, P1 ;  /* 0x00000001070b7824 */ /* 0x000fe200008e0600 */
[----:B------:R-:W-:Y:S07]  /*02c0*/  @!P2 BRA `(.L_x_6010) ;  /* 0x000000000010a947 */ /* 0x000fee0003800000 */
[----:B------:R-:W2:Y:S02]  /*02d0*/  LD.E.U8 R6, desc[UR4][R2.64+0x1b2] ;  /* 0x0001b20402067980 */ /* 0x000ea4000c101100 */
[----:B--2---:R-:W-:-:S13]  /*02e0*/  ISETP.NE.AND P1, PT, R6, RZ, PT ;  /* 0x000000ff0600720c */ /* 0x004fda0003f25270 */
[----:B------:R-:W-:Y:S05]  /*02f0*/  @!P1 BRA `(.L_x_6010) ;  /* 0x0000000000049947 */ /* 0x000fea0003800000 */
[----:B------:R1:W5:Y:S02]  /*0300*/  LD.E R13, desc[UR4][R10.64] ;  /* 0x000000040a0d7980 */ /* 0x000364000c101900 */
.L_x_6010:
[----:B------:R-:W-:Y:S05]  /*0310*/  BSYNC.RECONVERGENT B0 ;  /* 0x0000000000007941 */ /* 0x000fea0003800200 */
.L_x_6009:
[----:B------:R-:W-:Y:S04]  /*0320*/  BSSY.RECONVERGENT B0, `(.L_x_6011) ;  /* 0x0000007000007945 */ /* 0x000fe80003800200 */
[----:B------:R-:W-:Y:S05]  /*0330*/  @!P3 BRA `(.L_x_6012) ;  /* 0x000000000014b947 */ /* 0x000fea0003800000 */
[----:B------:R-:W2:Y:S02]  /*0340*/  LD.E.U8 R6, desc[UR4][R2.64+0x1b2] ;  /* 0x0001b20402067980 */ /* 0x000ea4000c101100 */
[----:B--2---:R-:W-:-:S13]  /*0350*/  ISETP.NE.AND P1, PT, R6, RZ, PT ;  /* 0x000000ff0600720c */ /* 0x004fda0003f25270 */
[----:B-----5:R-:W2:Y:S02]  /*0360*/  @P1 LD.E R197, desc[UR4][R10.64+0x4] ;  /* 0x000004040ac51980 */ /* 0x020ea4000c101900 */
[----:B--2---:R-:W-:-:S06]  /*0370*/  @P1 IADD3 R197, PT, PT, R197, -R13, RZ ;  /* 0x8000000dc5c51210 */ /* 0x004fcc0007ffe0ff */
[----:B------:R2:W5:Y:S02]  /*0380*/  @!P1 LD.E R197, desc[UR4][R10.64] ;  /* 0x000000040ac59980 */ /* 0x000564000c101900 */
.L_x_6012:
[----:B------:R-:W-:Y:S05]  /*0390*/  BSYNC.RECONVERGENT B0 ;  /* 0x0000000000007941 */ /* 0x000fea0003800200 */
.L_x_6011:
        /* <DEDUP_REMOVED lines=8> */
.L_x_6014:
[----:B------:R-:W3:Y:S01]  /*0420*/  LD.E.64 R6, desc[UR4][R2.64+0x108] ;  /* 0x0001080402067980 */ /* 0x000ee2000c101b00 */
[----:B------:R-:W-:Y:S01]  /*0430*/  BSSY.RECONVERGENT B0, `(.L_x_6016) ;  /* 0x0000006000007945 */ /* 0x000fe20003800200 */
[----:B------:R-:W-:Y:S01]  /*0440*/  IMAD.MOV.U32 R5, RZ, RZ, RZ ;  /* 0x000000ffff057224 */ /* 0x000fe200078e00ff */
[----:B---3--:R-:W-:-:S04]  /*0450*/  ISETP.NE.U32.AND P0, PT, R6, RZ, PT ;  /* 0x000000ff0600720c */ /* 0x008fc80003f05070 */
[----:B------:R-:W-:-:S13]  /*0460*/  ISETP.NE.AND.EX P0, PT, R7, RZ, PT, P0 ;  /* 0x000000ff0700720c */ /* 0x000fda0003f05300 */
[----:B------:R-:W-:Y:S05]  /*0470*/  @!P0 BRA `(.L_x_6017) ;  /* 0x0000000000048947 */ /* 0x000fea0003800000 */
[----:B------:R3:W5:Y:S02]  /*0480*/  LD.E R5, desc[UR4][R2.64+0xbc] ;  /* 0x0000bc0402057980 */ /* 0x000764000c101900 */
.L_x_6017:
[----:B------:R-:W-:Y:S05]  /*0490*/  BSYNC.RECONVERGENT B0 ;  /* 0x0000000000007941 */ /* 0x000fea0003800200 */
.L_x_6016:
[----:B-----5:R-:W-:Y:S02]  /*04a0*/  IADD3 R197, PT, PT, R5, R197, -R12 ;  /* 0x000000c505c57210 */ /* 0x020fe40007ffe80c */
.L_x_6015:
[----:B------:R-:W-:Y:S05]  /*04b0*/  BSYNC.RECONVERGENT B1 ;  /* 0x0000000000017941 */ /* 0x000fea0003800200 */
.L_x_6013:
[----:B------:R-:W-:Y:S01]  /*04c0*/  IMAD.SHL.U32 R223, R235, 0x40, RZ ;  /* 0x00000040ebdf7824 */ /* 0x000fe200078e00ff */
[----:B------:R-:W-:Y:S01]  /*04d0*/  MOV R6, R232 ;  /* 0x000000e800067202 */ /* 0x000fe20000000f00 */
[----:B------:R-:W-:-:S03]  /*04e0*/  IMAD.MOV.U32 R7, RZ, RZ, 0x0 ;  /* 0x00000000ff077424 */ /* 0x000fc600078e00ff */
[----:B------:R-:W-:-:S13]  /*04f0*/  ISETP.GT.AND P0, PT, R198, R223, PT ;  /* 0x000000dfc600720c */ /* 0x000fda0003f04270 */
[----:B-123--:R-:W-:Y:S05]  /*0500*/  @!P0 RET.REL.NODEC R6 `(_ZN5flash24flash_fwd_splitkv_kernelI23Flash_fwd_kernel_traitsILi64ELi64ELi256ELi4ELb0ELb0EN7cutlass6half_tE19Flash_kernel_traitsILi64ELi64ELi256ELi4ES3_EELb0ELb1ELb0ELb0ELb1ELb1ELb0ELb0EEEvNS_16Flash_fwd_paramsE) ;  /* 0xfffffff806bc8950 */ /* 0x00efea0003c3ffff */
        /* <DEDUP_REMOVED lines=29> */
[----:B------:R-:W3:Y:S04]  /*06e0*/  LD.E.64 R12, desc[UR4][R2.64+0x90] ;  /* 0x00009004020c7980 */ /* 0x000ee8000c101b00 */
[----:B------:R-:W4:Y:S04]  /*06f0*/  LD.E.64 R6, desc[UR4][R2.64+0x70] ;  /* 0x0000700402067980 */ /* 0x000f28000c101b00 */
[----:B------:R-:W5:Y:S04]  /*0700*/  @!P0 LD.E.64 R18, desc[UR4][R2.64+0x80] ;  /* 0x0000800402128980 */ /* 0x000f68000c101b00 */
[----:B------:R-:W4:Y:S04]  /*0710*/  LD.E R4, desc[UR4][R2.64+0x60] ;  /* 0x0000600402047980 */ /* 0x000f28000c101900 */
[----:B------:R-:W4:Y:S04]  /*0720*/  LD.E R0, desc[UR4][R2.64+0xb4] ;  /* 0x0000b40402007980 */ /* 0x000f28000c101900 */
[----:B------:R5:W4:Y:S01]  /*0730*/  LD.E.64 R10, desc[UR4][R2.64+0xa0] ;  /* 0x0000a004020a7980 */ /* 0x000b22000c101b00 */
[----:B------:R-:W-:Y:S01]  /*0740*/  IMAD.SHL.U32 R14, R216, 0x8, RZ ;  /* 0x00000008d80e7824 */ /* 0x000fe200078e00ff */
[----:B------:R-:W-:-:S04]  /*0750*/  MOV R15, RZ ;  /* 0x000000ff000f7202 */ /* 0x000fc80000000f00 */
[----:B------:R-:W-:Y:S02]  /*0760*/  LOP3.LUT R14, R14, 0x38, RZ, 0xc0, !PT ;  /* 0x000000380e0e7812 */ /* 0x000fe400078ec0ff */
[----:B------:R-:W-:Y:S01]  /*0770*/  IADD3 R198, PT, PT, -R223, R198, RZ ;  /* 0x000000c6dfc67210 */ /* 0x000fe20007ffe1ff */
[----:B------:R-:W-:Y:S01]  /*0780*/  BSSY.RECONVERGENT B0, `(.L_x_6019) ;  /* 0x0000039000007945 */ /* 0x000fe20003800200 */
[----:B--2---:R-:W-:-:S04]  /*0790*/  @P0 IMAD.WIDE.U32 R16, R8, R238, RZ ;  /* 0x000000ee08100225 */ /* 0x004fc800078e00ff */
[----:B------:R-:W-:Y:S02]  /*07a0*/  @P0 IMAD R238, R9, R238, RZ ;  /* 0x000000ee09ee0224 */ /* 0x000fe400078e02ff */
[----:B------:R-:W-:-:S04]  /*07b0*/  IMAD.WIDE.U32 R14, R223, R8, R14 ;  /* 0x00000008df0e7225 */ /* 0x000fc800078e000e */
[-C--:B-----5:R-:W-:Y:S02]  /*07c0*/  @!P0 IMAD R2, R19, R234.reuse, RZ ;  /* 0x000000ea13028224 */ /* 0x0a0fe400078e02ff */
[----:B------:R-:W-:-:S04]  /*07d0*/  @!P0 IMAD.WIDE.U32 R18, R18, R234, RZ ;  /* 0x000000ea12128225 */ /* 0x000fc800078e00ff */
[----:B------:R-:W-:Y:S02]  /*07e0*/  @!P0 IMAD.MOV.U32 R5, RZ, RZ, R18 ;  /* 0x000000ffff058224 */ /* 0x000fe400078e0012 */
[----:B------:R-:W-:Y:S02]  /*07f0*/  @P0 IMAD.MOV.U32 R5, RZ, RZ, R16 ;  /* 0x000000ffff050224 */ /* 0x000fe400078e0010 */
[----:B------:R-:W-:Y:S02]  /*0800*/  @!P0 IMAD.IADD R2, R19, 0x1, R2 ;  /* 0x0000000113028824 */ /* 0x000fe400078e0202 */
[----:B------:R-:W-:Y:S01]  /*0810*/  @P0 IMAD.IADD R2, R17, 0x1, R238 ;  /* 0x0000000111020824 */ /* 0x000fe200078e02ee */
[----:B------:R-:W-:Y:S01]  /*0820*/  IADD3 R16, P0, PT, R5, R14, RZ ;  /* 0x0000000e05107210 */ /* 0x000fe20007f1e0ff */
[----:B------:R-:W-:Y:S01]  /*0830*/  IMAD R3, R9, R223, RZ ;  /* 0x000000df09037224 */ /* 0x000fe200078e02ff */
[----:B------:R-:W-:-:S04]  /*0840*/  SHF.R.U32.HI R5, RZ, 0x3, R216 ;  /* 0x00000003ff057819 */ /* 0x000fc800000116d8 */
[----:B------:R-:W-:Y:S02]  /*0850*/  IADD3.X R17, PT, PT, R2, R15, R3, P0, !PT ;  /* 0x0000000f02117210 */ /* 0x000fe400007fe403 */
[----:B------:R-:W-:Y:S01]  /*0860*/  ISETP.GE.AND P0, PT, R5, R198, PT ;  /* 0x000000c60500720c */ /* 0x000fe20003f06270 */
[-C--:B---3--:R-:W-:Y:S02]  /*0870*/  IMAD R14, R13, R233.reuse, RZ ;  /* 0x000000e90d0e7224 */ /* 0x088fe400078e02ff */
[----:B------:R-:W-:-:S04]  /*0880*/  IMAD.WIDE.U32 R12, R12, R233, R16 ;  /* 0x000000e90c0c7225 */ /* 0x000fc800078e0010 */
[----:B------:R-:W-:-:S06]  /*0890*/  IMAD.IADD R15, R13, 0x1, R14 ;  /* 0x000000010d0f7824 */ /* 0x000fcc00078e020e */
[----:B------:R-:W-:Y:S02]  /*08a0*/  @!P0 IMAD.MOV.U32 R14, RZ, RZ, R12 ;  /* 0x000000ffff0e8224 */ /* 0x000fe400078e000c */
[-C--:B------:R-:W-:Y:S02]  /*08b0*/  @!P0 IMAD R2, R9, R5.reuse, RZ ;  /* 0x0000000509028224 */ /* 0x080fe400078e02ff */
[----:B------:R-:W-:-:S05]  /*08c0*/  @!P0 IMAD.WIDE.U32 R18, R8, R5, R14 ;  /* 0x0000000508128225 */ /* 0x000fca00078e000e */
[----:B------:R-:W-:Y:S02]  /*08d0*/  @!P0 IADD3 R2, PT, PT, R19, R2, RZ ;  /* 0x0000000213028210 */ /* 0x000fe40007ffe0ff */
[----:B----4-:R-:W-:Y:S01]  /*08e0*/  @!P0 LEA R16, P1, R18, R6, 0x1 ;  /* 0x0000000612108211 */ /* 0x010fe200078208ff */
[----:B------:R-:W-:-:S03]  /*08f0*/  VIADD R3, R5, 0x10 ;  /* 0x0000001005037836 */ /* 0x000fc60000000000 */
[----:B------:R-:W-:Y:S01]  /*0900*/  @!P0 LEA.HI.X R17, R18, R7, R2, 0x1, P1 ;  /* 0x0000000712118211 */ /* 0x000fe200008f0c02 */
[----:B------:R-:W-:Y:S02]  /*0910*/  VIADD R2, R5, 0x20 ;  /* 0x0000002005027836 */ /* 0x000fe40000000000 */
[----:B------:R-:W-:Y:S01]  /*0920*/  IMAD R4, R4, R234, R233 ;  /* 0x000000ea04047224 */ /* 0x000fe200078e02e9 */
[-C--:B------:R-:W-:Y:S02]  /*0930*/  ISETP.GE.AND P3, PT, R3, R198.reuse, PT ;  /* 0x000000c60300720c */ /* 0x080fe40003f66270 */
[----:B------:R-:W-:Y:S02]  /*0940*/  LOP3.LUT P6, R216, R216, 0x7, RZ, 0xc0, !PT ;  /* 0x00000007d8d87812 */ /* 0x000fe400078cc0ff */
[----:B------:R-:W-:Y:S01]  /*0950*/  ISETP.GE.AND P2, PT, R2, R198, PT ;  /* 0x000000c60200720c */ /* 0x000fe20003f46270 */
[----:B------:R-:W-:Y:S01]  /*0960*/  IMAD R0, R0, R4, R223 ;  /* 0x0000000400007224 */ /* 0x000fe200078e02df */
[----:B------:R-:W-:-:S02]  /*0970*/  ISETP.GE.OR P6, PT, R5, R198, P6 ;  /* 0x000000c60500720c */ /* 0x000fc400037c6670 */
[C---:B------:R-:W-:Y:S02]  /*0980*/  ISETP.NE.OR P5, PT, R216.reuse, RZ, P3 ;  /* 0x000000ffd800720c */ /* 0x040fe40001fa5670 */
[----:B------:R-:W-:Y:S01]  /*0990*/  ISETP.NE.OR P4, PT, R216, RZ, P2 ;  /* 0x000000ffd800720c */ /* 0x000fe20001785670 */
[----:B------:R1:W-:Y:S01]  /*09a0*/  @!P0 ST.E.128 desc[UR4][R16.64], RZ ;  /* 0x000000ff10008985 */ /* 0x0003e2000c101d04 */
[C---:B------:R-:W-:Y:S02]  /*09b0*/  IADD3 R2, P0, PT, R0.reuse, R5, RZ ;  /* 0x0000000500027210 */ /* 0x040fe40007f1e0ff */
[----:B------:R-:W-:Y:S02]  /*09c0*/  IADD3 R3, PT, PT, R5, 0x30, RZ ;  /* 0x0000003005037810 */ /* 0x000fe40007ffe0ff */
[----:B------:R-:W-:Y:S02]  /*09d0*/  LEA.HI.X.SX32 R0, R0, RZ, 0x1, P0 ;  /* 0x000000ff00007211 */ /* 0x000fe400000f0eff */
[----:B------:R-:W-:Y:S01]  /*09e0*/  ISETP.GE.AND P1, PT, R3, R198, PT ;  /* 0x000000c60300720c */ /* 0x000fe20003f26270 */
[----:B------:R-:W-:Y:S01]  /*09f0*/  @!P6 IMAD.MOV.U32 R3, RZ, RZ, 0x7f800000 ;  /* 0x7f800000ff03e424 */ /* 0x000fe200078e00ff */
[----:B-1----:R-:W-:-:S04]  /*0a00*/  LEA R16, P0, R2, R10, 0x2 ;  /* 0x0000000a02107211 */ /* 0x002fc800078010ff */
[----:B------:R-:W-:Y:S01]  /*0a10*/  LEA.HI.X R17, R2, R11, R0, 0x2, P0 ;  /* 0x0000000b02117211 */ /* 0x000fe200000f1400 */
[----:B------:R-:W-:Y:S01]  /*0a20*/  @!P5 IMAD.MOV.U32 R2, RZ, RZ, 0x7f800000 ;  /* 0x7f800000ff02d424 */ /* 0x000fe200078e00ff */
[----:B------:R-:W-:Y:S02]  /*0a30*/  ISETP.NE.OR P0, PT, R216, RZ, P1 ;  /* 0x000000ffd800720c */ /* 0x000fe40000f05670 */
[----:B------:R-:W-:Y:S01]  /*0a40*/  @!P4 MOV R0, 0x7f800000 ;  /* 0x7f8000000000c802 */ /* 0x000fe20000000f00 */
[----:B------:R-:W-:Y:S10]  /*0a50*/  @P3 BRA `(.L_x_6020) ;  /* 0x00000000002c3947 */ /* 0x000ff40003800000 */
        /* <DEDUP_REMOVED lines=11> */
.L_x_6020:
[----:B------:R-:W-:Y:S05]  /*0b10*/  BSYNC.RECONVERGENT B0 ;  /* 0x0000000000007941 */ /* 0x000fea0003800200 */
.L_x_6019:
        /* <DEDUP_REMOVED lines=13> */
.L_x_6022:
[----:B------:R-:W-:Y:S05]  /*0bf0*/  BSYNC.RECONVERGENT B0 ;  /* 0x0000000000007941 */ /* 0x000fea0003800200 */
.L_x_6021:
[----:B------:R-:W-:Y:S04]  /*0c00*/  BSSY.RECONVERGENT B0, `(.L_x_6023) ;  /* 0x000000d000007945 */ /* 0x000fe80003800200 */
[----:B------:R-:W-:Y:S05]  /*0c10*/  @P1 BRA `(.L_x_6024) ;  /* 0x00000000002c1947 */ /* 0x000fea0003800000 */
[----:B------:R-:W-:Y:S01]  /*0c20*/  IADD3 R5, P1, PT, R5, 0x30, RZ ;  /* 0x0000003005057810 */ /* 0x000fe20007f3e0ff */
[----:B-12---:R-:W-:Y:S01]  /*0c30*/  IMAD.MOV.U32 R10, RZ, RZ, R12 ;  /* 0x000000ffff0a7224 */ /* 0x006fe200078e000c */
        /* <DEDUP_REMOVED lines=9> */
.L_x_6024:
[----:B------:R-:W-:Y:S05]  /*0cd0*/  BSYNC.RECONVERGENT B0 ;  /* 0x0000000000007941 */ /* 0x000fea0003800200 */
.L_x_6023:
[----:B------:R4:W-:Y:S04]  /*0ce0*/  @!P6 ST.E desc[UR4][R16.64], R3 ;  /* 0x000000031000e985 */ /* 0x0009e8000c101904 */
[----:B------:R5:W-:Y:S04]  /*0cf0*/  @!P5 ST.E desc[UR4][R16.64+0x40], R2 ;  /* 0x000040021000d985 */ /* 0x000be8000c101904 */
[----:B------:R1:W-:Y:S01]  /*0d00*/  @!P4 ST.E desc[UR4][R16.64+0x80], R0 ;  /* 0x000080001000c985 */ /* 0x0003e2000c101904 */
[----:B----4-:R-:W-:Y:S02]  /*0d10*/  MOV R3, 0x0 ;  /* 0x0000000000037802 */ /* 0x010fe40000000f00 */
[----:B-----5:R-:W-:-:S04]  /*0d20*/  MOV R2, R232 ;  /* 0x000000e800027202 */ /* 0x020fc80000000f00 */
[----:B-123--:R-:W-:Y:S05]  /*0d30*/  @P0 RET.REL.NODEC R2 `(_ZN5flash24flash_fwd_splitkv_kernelI23Flash_fwd_kernel_traitsILi64ELi64ELi256ELi4ELb0ELb0EN7cutlass6half_tE19Flash_kernel_traitsILi64ELi64ELi256ELi4ES3_EELb0ELb1ELb0ELb0ELb1ELb1ELb0ELb0EEEvNS_16Flash_fwd_paramsE) ;  /* 0xfffffff002b00950 */ /* 0x00efea0003c3ffff */
[----:B------:R-:W-:Y:S02]  /*0d40*/  MOV R0, 0x7f800000 ;  /* 0x7f80000000007802 */ /* 0x000fe40000000f00 */
[----:B------:R-:W-:-:S03]  /*0d50*/  MOV R233, 0x0 ;  /* 0x0000000000e97802 */ /* 0x000fc60000000f00 */
[----:B------:R1:W-:Y:S02]  /*0d60*/  ST.E desc[UR4][R16.64+0xc0], R0 ;  /* 0x0000c00010007985 */ /* 0x0003e4000c101904 */
[----:B-1----:R-:W-:Y:S05]  /*0d70*/  RET.REL.NODEC R232 `(_ZN5flash24flash_fwd_splitkv_kernelI23Flash_fwd_kernel_traitsILi64ELi64ELi256ELi4ELb0ELb0EN7cutlass6half_tE19Flash_kernel_traitsILi64ELi64ELi256ELi4ES3_EELb0ELb1ELb0ELb0ELb1ELb1ELb0ELb0EEEvNS_16Flash_fwd_paramsE) ;  /* 0xfffffff0e8a07950 */ /* 0x002fea0003c3ffff */
.L_x_6018:
        /* <DEDUP_REMOVED lines=105> */
.L_x_6026:
        /* <DEDUP_REMOVED lines=8> */
[----:B------:R-:W-:Y:S01]  /*1490*/  IMAD.MOV.U32 R8, RZ, RZ, RZ ;  /* 0x000000ffff087224 */ /* 0x000fe200078e00ff */
[----:B------:R-:W-:Y:S01]  /*14a0*/  @!P3 SHF.R.S32.HI R7, RZ, 0x1f, R12 ;  /* 0x0000001fff07b819 */ /* 0x000fe2000001140c */
[----:B------:R-:W-:Y:S01]  /*14b0*/  IMAD.MOV.U32 R25, RZ, RZ, RZ ;  /* 0x000000ffff197224 */ /* 0x000fe200078e00ff */
[----:B------:R-:W-:-:S02]  /*14c0*/  MOV R195, RZ ;  /* 0x000000ff00c37202 */ /* 0x000fc40000000f00 */
[----:B--2---:R-:W-:-:S04]  /*14d0*/  IABS R0, R6 ;  /* 0x0000000600007213 */ /* 0x004fc80000000000 */
[----:B-1----:R-:W1:Y:S08]  /*14e0*/  I2F.RP R4, R0 ;  /* 0x0000000000047306 */ /* 0x002e700000209400 */
[----:B-1----:R-:W1:Y:S02]  /*14f0*/  MUFU.RCP R4, R4 ;  /* 0x0000000400047308 */ /* 0x002e640000001000 */
[----:B-1----:R-:W-:-:S06]  /*1500*/  IADD3 R4, PT, PT, R4, 0xffffffe, RZ ;  /* 0x0ffffffe04047810 */ /* 0x002fcc0007ffe0ff */
[----:B------:R-:W1:Y:S01]  /*1510*/  F2I.FTZ.U32.TRUNC.NTZ R9, R4 ;  /* 0x0000000400097305 */ /* 0x000e62000021f000 */
[----:B------:R-:W-:Y:S02]  /*1520*/  IABS R5, R6 ;  /* 0x0000000600057213 */ /* 0x000fe40000000000 */
[----:B-1----:R-:W-:-:S05]  /*1530*/  IADD3 R4, PT, PT, RZ, -R9, RZ ;  /* 0x80000009ff047210 */ /* 0x002fca0007ffe0ff */
[----:B------:R-:W-:Y:S01]  /*1540*/  IMAD R10, R4, R0, RZ ;  /* 0x00000000040a7224 */ /* 0x000fe200078e02ff */
[----:B------:R-:W-:-:S03]  /*1550*/  IABS R4, R233 ;  /* 0x000000e900047213 */ /* 0x000fc60000000000 */
[----:B------:R-:W-:Y:S01]  /*1560*/  IMAD.HI.U32 R10, R9, R10, R8 ;  /* 0x0000000a090a7227 */ /* 0x000fe200078e0008 */
[----:B------:R-:W-:-:S05]  /*1570*/  IADD3 R5, PT, PT, RZ, -R5, RZ ;  /* 0x80000005ff057210 */ /* 0x000fca0007ffe0ff */
[----:B------:R-:W-:-:S04]  /*1580*/  IMAD.HI.U32 R10, R10, R4, RZ ;  /* 0x000000040a0a7227 */ /* 0x000fc800078e00ff */
[----:B------:R-:W-:-:S05]  /*1590*/  IMAD R5, R10, R5, R4 ;  /* 0x000000050a057224 */ /* 0x000fca00078e0204 */
[----:B------:R-:W-:Y:S01]  /*15a0*/  ISETP.GT.U32.AND P2, PT, R0, R5, PT ;  /* 0x000000050000720c */ /* 0x000fe20003f44070 */
[-C--:B---3--:R-:W-:Y:S02]  /*15b0*/  @!P3 IMAD R4, R225, R12.reuse, RZ ;  /* 0x0000000ce104b224 */ /* 0x088fe400078e02ff */
[----:B------:R-:W-:Y:S01]  /*15c0*/  @!P3 IMAD.WIDE.U32 R22, R224, R12, RZ ;  /* 0x0000000ce016b225 */ /* 0x000fe200078e00ff */
[----:B-----5:R-:W-:-:S03]  /*15d0*/  @!P3 SHF.R.S32.HI R8, RZ, 0x1f, R11 ;  /* 0x0000001fff08b819 */ /* 0x020fc6000001140b */
[----:B------:R-:W-:Y:S02]  /*15e0*/  @!P3 IMAD R4, R7, R224, R4 ;  /* 0x000000e00704b224 */ /* 0x000fe400078e0204 */
[----:B----4-:R-:W-:Y:S02]  /*15f0*/  @!P3 IMAD R7, R19, R11, RZ ;  /* 0x0000000b1307b224 */ /* 0x010fe400078e02ff */
[----:B------:R-:W-:Y:S01]  /*1600*/  @!P3 IMAD.IADD R23, R23, 0x1, R4 ;  /* 0x000000011717b824 */ /* 0x000fe200078e0204 */
[----:B------:R-:W-:Y:S01]  /*1610*/  @P3 IADD3 R4, PT, PT, R12, R13, RZ ;  /* 0x0000000d0c043210 */ /* 0x000fe20007ffe0ff */
[----:B------:R-:W-:Y:S02]  /*1620*/  @!P2 IMAD.IADD R5, R5, 0x1, -R0 ;  /* 0x000000010505a824 */ /* 0x000fe400078e0a00 */
        /* <DEDUP_REMOVED lines=9> */
[----:B------:R-:W-:Y:S01]  /*16c0*/  @P3 IMAD.MOV.U32 R8, RZ, RZ, R18 ;  /* 0x000000ffff083224 */ /* 0x000fe200078e0012 */
[----:B------:R-:W-:-:S02]  /*16d0*/  @!P3 IADD3 R7, PT, PT, R9, R7, RZ ;  /* 0x000000070907b210 */ /* 0x000fc40007ffe0ff */
[----:B------:R-:W-:Y:S01]  /*16e0*/  @P3 IADD3 R7, PT, PT, R19, R0, RZ ;  /* 0x0000000013073210 */ /* 0x000fe20007ffe0ff */
[----:B------:R-:W-:Y:S01]  /*16f0*/  @!P3 IMAD R4, R165, R12, RZ ;  /* 0x0000000ca504b224 */ /* 0x000fe200078e02ff */
[----:B------:R-:W-:Y:S02]  /*1700*/  @!P3 SHF.R.S32.HI R0, RZ, 0x1f, R12 ;  /* 0x0000001fff00b819 */ /* 0x000fe4000001140c */
[----:B------:R-:W-:Y:S01]  /*1710*/  LEA R9, R184, 0xffffff00, 0x8 ;  /* 0xffffff00b8097811 */ /* 0x000fe200078e40ff */
[----:B------:R-:W-:Y:S01]  /*1720*/  IMAD.MOV.U32 R19, RZ, RZ, R7 ;  /* 0x000000ffff137224 */ /* 0x000fe200078e0007 */
[----:B------:R-:W-:Y:S02]  /*1730*/  MOV R18, R8 ;  /* 0x0000000800127202 */ /* 0x000fe40000000f00 */
        /* <DEDUP_REMOVED lines=26> */
[----:B------:R-:W-:Y:S02]  /*18e0*/  MOV R0, RZ ;  /* 0x000000ff00007202 */ /* 0x000fe40000000f00 */
.L_x_6027:
[----:B------:R-:W-:Y:S05]  /*18f0*/  BSYNC.RECONVERGENT B0 ;  /* 0x0000000000007941 */ /* 0x000fea0003800200 */
.L_x_6025:
[----:B------:R-:W-:Y:S01]  /*1900*/  ISETP.NE.AND P1, PT, R238, -0x1, PT ;  /* 0xffffffffee00780c */ /* 0x000fe20003f25270 */
[----:B------:R-:W2:Y:S04]  /*1910*/  LD.E.64 R14, desc[UR4][R2.64+0x30] ;  /* 0x00003004020e7980 */ /* 0x000ea8000c101b00 */
[----:B------:R-:W3:Y:S04]  /*1920*/  LD.E.64 R16, desc[UR4][R2.64+0x8] ;  /* 0x0000080402107980 */ /* 0x000ee8000c101b00 */
[----:B------:R-:W4:Y:S04]  /*1930*/  LD.E.64 R10, desc[UR4][R2.64+0x48] ;  /* 0x00004804020a7980 */ /* 0x000f28000c101b00 */
[----:B------:R-:W4:Y:S04]  /*1940*/  @!P1 LD.E.64 R18, desc[UR4][R2.64+0x18] ;  /* 0x0000180402129980 */ /* 0x000f28000c101b00 */
[----:B------:R-:W4:Y:S01]  /*1950*/  LD.E.64 R12, desc[UR4][R2.64] ;  /* 0x00000004020c7980 */ /* 0x000f22000c101b00 */
[----:B------:R-:W-:-:S03]  /*1960*/  IABS R24, R6 ;  /* 0x0000000600187213 */ /* 0x000fc60000000000 */
[----:B------:R-:W5:Y:S01]  /*1970*/  LD.E.64 R26, desc[UR4][R2.64+0x10] ;  /* 0x00001004021a7980 */ /* 0x000f62000c101b00 */
        /* <DEDUP_REMOVED lines=21> */
[----:B------:R-:W-:Y:S01]  /*1ad0*/  @!P3 VIADD R7, R7, 0x1 ;  /* 0x000000010707b836 */ /* 0x000fe20000000000 */
[----:B------:R-:W-:Y:S01]  /*1ae0*/  LOP3.LUT R166, R69, 0x38, RZ, 0xc0, !PT ;  /* 0x0000003845a67812 */ /* 0x000fe200078ec0ff */
[C---:B------:R-:W-:Y:S02]  /*1af0*/  IMAD R22, R9.reuse, R165, R22 ;  /* 0x000000a509167224 */ /* 0x040fe400078e0216 */
[----:B------:R-:W-:Y:S01]  /*1b00*/  IMAD.WIDE.U32 R24, R9, R164, RZ ;  /* 0x000000a409187225 */ /* 0x000fe200078e00ff */
[----:B------:R-:W-:-:S03]  /*1b10*/  LOP3.LUT R237, R69, 0x1c0, RZ, 0xc0, !PT ;  /* 0x000001c045ed7812 */ /* 0x000fc600078ec0ff */
[----:B------:R-:W-:Y:S01]  /*1b20*/  @P2 VIADD R7, R7, 0x1 ;  /* 0x0000000107072836 */ /* 0x000fe20000000000 */
[----:B------:R-:W-:Y:S01]  /*1b30*/  IADD3 R40, P3, P2, R24, R40, R166 ;  /* 0x0000002818287210 */ /* 0x000fe20007a7e0a6 */
[----:B------:R-:W-:Y:S01]  /*1b40*/  IMAD.IADD R9, R25, 0x1, R22 ;  /* 0x0000000119097824 */ /* 0x000fe200078e0216 */
[--C-:B------:R-:W-:Y:S01]  /*1b50*/  LOP3.LUT R236, R237, 0x38, R216.reuse, 0xf8, !PT ;  /* 0x00000038edec7812 */ /* 0x100fe200078ef8d8 */
[----:B------:R-:W-:Y:S01]  /*1b60*/  @!P4 IMAD.MOV R7, RZ, RZ, -R7 ;  /* 0x000000ffff07c224 */ /* 0x000fe200078e0a07 */
[----:B------:R-:W-:Y:S02]  /*1b70*/  @!P5 LOP3.LUT R7, RZ, R6, RZ, 0x33, !PT ;  /* 0x00000006ff07d212 */ /* 0x000fe400078e33ff */
[----:B------:R-:W-:Y:S02]  /*1b80*/  IADD3.X R5, PT, PT, R9, R5, RZ, P3, P2 ;  /* 0x0000000509057210 */ /* 0x000fe40001fe44ff */
[----:B------:R-:W-:Y:S02]  /*1b90*/  IADD3 R22, P2, PT, R166, R4, RZ ;  /* 0x00000004a6167210 */ /* 0x000fe40007f5e0ff */
[----:B------:R-:W-:-:S02]  /*1ba0*/  SHF.R.U32.HI R38, RZ, 0x3, R216 ;  /* 0x00000003ff267819 */ /* 0x000fc400000116d8 */
[----:B------:R-:W-:Y:S01]  /*1bb0*/  LOP3.LUT R9, R69, 0x1e00, RZ, 0xc0, !PT ;  /* 0x00001e0045097812 */ /* 0x000fe200078ec0ff */
[----:B------:R-:W-:Y:S01]  /*1bc0*/  IMAD.X R23, RZ, RZ, R8, P2 ;  /* 0x000000ffff177224 */ /* 0x000fe200010e0608 */
[----:B------:R-:W-:Y:S01]  /*1bd0*/  LOP3.LUT R236, R236, R166, RZ, 0x3c, !PT ;  /* 0x000000a6ecec7212 */ /* 0x000fe200078e3cff */
[----:B------:R-:W-:Y:S01]  /*1be0*/  IMAD R4, R21, R7, RZ ;  /* 0x0000000715047224 */ /* 0x000fe200078e02ff */
[----:B------:R-:W-:Y:S01]  /*1bf0*/  SHF.R.S32.HI R6, RZ, 0x1f, R7 ;  /* 0x0000001fff067819 */ /* 0x000fe20000011407 */
[----:B------:R-:W-:Y:S01]  /*1c00*/  IMAD R227, R225, R38, RZ ;  /* 0x00000026e1e37224 */ /* 0x000fe200078e02ff */
[----:B------:R-:W-:Y:S01]  /*1c10*/  LOP3.LUT R236, R236, R9, RZ, 0xfc, !PT ;  /* 0x00000009ecec7212 */ /* 0x000fe200078efcff */
[----:B------:R-:W-:-:S04]  /*1c20*/  IMAD.WIDE.U32 R8, R20, R7, RZ ;  /* 0x0000000714087225 */ /* 0x000fc800078e00ff */
[----:B------:R-:W-:-:S04]  /*1c30*/  IMAD.WIDE.U32 R22, R38, R224, R22 ;  /* 0x000000e026167225 */ /* 0x000fc800078e0016 */
[----:B------:R-:W-:Y:S01]  /*1c40*/  IMAD R4, R6, R20, R4 ;  /* 0x0000001406047224 */ /* 0x000fe200078e0204 */
[----:B------:R-:W-:Y:S01]  /*1c50*/  IADD3 R40, P2, PT, R40, R8, RZ ;  /* 0x0000000828287210 */ /* 0x000fe20007f5e0ff */
[----:B------:R-:W-:Y:S02]  /*1c60*/  IMAD.IADD R227, R23, 0x1, R227 ;  /* 0x0000000117e37824 */ /* 0x000fe400078e02e3 */
[----:B------:R-:W-:Y:S02]  /*1c70*/  IMAD.IADD R223, R198, 0x1, -R223 ;  /* 0x00000001c6df7824 */ /* 0x000fe400078e0adf */
[----:B------:R-:W-:Y:S01]  /*1c80*/  IMAD.IADD R4, R9, 0x1, R4 ;  /* 0x0000000109047824 */ /* 0x000fe200078e0204 */
[----:B------:R-:W1:Y:S01]  /*1c90*/  S2UR UR6, SR_CgaCtaId ;  /* 0x00000000000679c3 */ /* 0x000e620000008800 */
[----:B------:R-:W-:Y:S01]  /*1ca0*/  IMAD.MOV.U32 R39, RZ, RZ, RZ ;  /* 0x000000ffff277224 */ /* 0x000fe200078e00ff */
[----:B------:R-:W-:Y:S01]  /*1cb0*/  ISETP.GE.AND P6, PT, R38, R223, PT ;  /* 0x000000df2600720c */ /* 0x000fe20003fc6270 */
[----:B------:R-:W-:-:S04]  /*1cc0*/  IMAD.WIDE.U32 R30, R235, 0x40, R38 ;  /* 0x00000040eb1e7825 */ /* 0x000fc800078e0026 */
[----:B------:R-:W-:Y:S01]  /*1cd0*/  IMAD.X R41, R5, 0x1, R4, P2 ;  /* 0x0000000105297824 */ /* 0x000fe200010e0604 */
[----:B------:R-:W-:Y:S02]  /*1ce0*/  UMOV UR7, 0x400 ;  /* 0x0000040000077882 */ /* 0x000fe40000000000 */
[----:B-1----:R-:W-:-:S06]  /*1cf0*/  ULEA UR6, UR6, UR7, 0x18 ;  /* 0x0000000706067291 */ /* 0x002fcc000f8ec0ff */
[----:B------:R-:W-:-:S04]  /*1d00*/  IMAD.U32 R221, RZ, RZ, UR6 ;  /* 0x00000006ffdd7e24 */ /* 0x000fc8000f8e00ff */
[----:B------:R-:W-:Y:S02]  /*1d10*/  IMAD R236, R236, 0x2, R221 ;  /* 0x00000002ecec7824 */ /* 0x000fe400078e02dd */
[----:B--2---:R-:W-:Y:S01]  /*1d20*/  @P1 IMAD R8, R15, R238, RZ ;  /* 0x000000ee0f081224 */ /* 0x004fe200078e02ff */
[----:B---3--:R-:W-:Y:S01]  /*1d30*/  LEA R228, P3, R22, R16, 0x1 ;  /* 0x0000001016e47211 */ /* 0x008fe200078608ff */
[-C--:B----4-:R-:W-:Y:S02]  /*1d40*/  @!P1 IMAD R6, R19, R234.reuse, RZ ;  /* 0x000000ea13069224 */ /* 0x090fe400078e02ff */
[----:B------:R-:W-:-:S04]  /*1d50*/  @!P1 IMAD.WIDE.U32 R20, R18, R234, RZ ;  /* 0x000000ea12149225 */ /* 0x000fc800078e00ff */
[----:B------:R-:W-:Y:S01]  /*1d60*/  @P1 IMAD.WIDE.U32 R18, R14, R238, RZ ;  /* 0x000000ee0e121225 */ /* 0x000fe200078e00ff */
[----:B------:R-:W-:-:S03]  /*1d70*/  LEA.HI.X R227, R22, R17, R227, 0x1, P3 ;  /* 0x0000001116e37211 */ /* 0x000fc600018f0ce3 */
[----:B------:R-:W-:Y:S02]  /*1d80*/  @!P1 IMAD.MOV.U32 R7, RZ, RZ, R20 ;  /* 0x000000ffff079224 */ /* 0x000fe400078e0014 */
[----:B------:R-:W-:Y:S02]  /*1d90*/  @P1 IMAD.MOV.U32 R7, RZ, RZ, R18 ;  /* 0x000000ffff071224 */ /* 0x000fe400078e0012 */
[----:B------:R-:W-:Y:S02]  /*1da0*/  @!P1 IMAD.IADD R6, R21, 0x1, R6 ;  /* 0x0000000115069824 */ /* 0x000fe400078e0206 */
[----:B------:R-:W-:Y:S02]  /*1db0*/  @P1 IMAD.IADD R6, R19, 0x1, R8 ;  /* 0x0000000113061824 */ /* 0x000fe400078e0208 */
[----:B------:R-:W-:Y:S01]  /*1dc0*/  VIADD R17, R38, 0x20 ;  /* 0x0000002026117836 */ /* 0x000fe20000000000 */
[----:B------:R-:W-:Y:S01]  /*1dd0*/  IADD3 R8, P5, PT, R166, R7, RZ ;  /* 0x00000007a6087210 */ /* 0x000fe20007fbe0ff */
[----:B------:R-:W-:-:S02]  /*1de0*/  VIADD R19, R38, 0x10 ;  /* 0x0000001026137836 */ /* 0x000fc40000000000 */
[----:B------:R-:W-:Y:S01]  /*1df0*/  VIADD R16, R38, 0x30 ;  /* 0x0000003026107836 */ /* 0x000fe20000000000 */
[-C--:B------:R-:W-:Y:S01]  /*1e00*/  ISETP.GE.AND P3, PT, R17, R223.reuse, PT ;  /* 0x000000df1100720c */ /* 0x080fe20003f66270 */
[----:B------:R-:W-:Y:S01]  /*1e10*/  IMAD.X R9, RZ, RZ, R6, P5 ;  /* 0x000000ffff097224 */ /* 0x000fe200028e0606 */
[-C--:B------:R-:W-:Y:S02]  /*1e20*/  ISETP.GE.AND P4, PT, R19, R223.reuse, PT ;  /* 0x000000df1300720c */ /* 0x080fe40003f86270 */
[----:B------:R-:W-:Y:S01]  /*1e30*/  ISETP.GE.AND P5, PT, R16, R223, PT ;  /* 0x000000df1000720c */ /* 0x000fe20003fa6270 */
[-C--:B------:R-:W-:Y:S02]  /*1e40*/  IMAD R22, R11, R233.reuse, RZ ;  /* 0x000000e90b167224 */ /* 0x080fe400078e02ff */
[----:B------:R-:W-:-:S04]  /*1e50*/  IMAD.WIDE.U32 R6, R10, R233, R8 ;  /* 0x000000e90a067225 */ /* 0x000fc800078e0008 */
[----:B------:R-:W-:Y:S02]  /*1e60*/  @!P1 IMAD.MOV.U32 R20, RZ, RZ, R14 ;  /* 0x000000ffff149224 */ /* 0x000fe400078e000e */
[--C-:B------:R-:W-:Y:S02]  /*1e70*/  @!P1 IMAD.MOV.U32 R21, RZ, RZ, R15.reuse ;  /* 0x000000ffff159224 */ /* 0x100fe400078e000f */
[----:B------:R-:W-:Y:S02]  /*1e80*/  IMAD.IADD R23, R7, 0x1, R22 ;  /* 0x0000000107177824 */ /* 0x000fe400078e0216 */
[----:B------:R-:W-:Y:S02]  /*1e90*/  @P1 IMAD.MOV.U32 R20, RZ, RZ, R14 ;  /* 0x000000ffff141224 */ /* 0x000fe400078e000e */
[----:B------:R-:W-:Y:S01]  /*1ea0*/  @P1 IMAD.MOV.U32 R21, RZ, RZ, R15 ;  /* 0x000000ffff151224 */ /* 0x000fe200078e000f */
[C---:B------:R-:W-:Y:S02]  /*1eb0*/  @!P3 IADD3 R7, P1, PT, R30.reuse, 0x20, RZ ;  /* 0x000000201e07b810 */ /* 0x040fe40007f3e0ff */
[----:B------:R-:W-:Y:S01]  /*1ec0*/  @!P4 IADD3 R10, P2, PT, R30, 0x10, RZ ;  /* 0x000000101e0ac810 */ /* 0x000fe20007f5e0ff */
[----:B------:R-:W-:-:S02]  /*1ed0*/  @!P6 IMAD.MOV.U32 R22, RZ, RZ, R6 ;  /* 0x000000ffff16e224 */ /* 0x000fc400078e0006 */
[--C-:B------:R-:W-:Y:S02]  /*1ee0*/  @!P4 IMAD.MOV.U32 R28, RZ, RZ, R6.reuse ;  /* 0x000000ffff1cc224 */ /* 0x100fe400078e0006 */
[--C-:B------:R-:W-:Y:S02]  /*1ef0*/  @!P3 IMAD.MOV.U32 R24, RZ, RZ, R6.reuse ;  /* 0x000000ffff18b224 */ /* 0x100fe400078e0006 */
[----:B------:R-:W-:Y:S02]  /*1f00*/  @!P5 IMAD.MOV.U32 R14, RZ, RZ, R6 ;  /* 0x000000ffff0ed224 */ /* 0x000fe400078e0006 */
[----:B------:R-:W-:Y:S02]  /*1f10*/  @!P6 IMAD R6, R31, R20, RZ ;  /* 0x000000141f06e224 */ /* 0x000fe400078e02ff */
[--C-:B------:R-:W-:Y:S02]  /*1f20*/  @!P3 IMAD.X R4, RZ, RZ, R31.reuse, P1 ;  /* 0x000000ffff04b224 */ /* 0x100fe400008e061f */
[----:B------:R-:W-:Y:S01]  /*1f30*/  @!P4 IMAD.X R5, RZ, RZ, R31, P2 ;  /* 0x000000ffff05c224 */ /* 0x000fe200010e061f */
[----:B------:R-:W-:Y:S01]  /*1f40*/  @!P5 IADD3 R9, P2, PT, R30, 0x30, RZ ;  /* 0x000000301e09d810 */ /* 0x000fe20007f5e0ff */
[----:B------:R-:W-:-:S02]  /*1f50*/  @!P4 IMAD.MOV.U32 R29, RZ, RZ, R23 ;  /* 0x000000ffff1dc224 */ /* 0x000fc400078e0017 */
[--C-:B------:R-:W-:Y:S02]  /*1f60*/  @!P3 IMAD.MOV.U32 R25, RZ, RZ, R23.reuse ;  /* 0x000000ffff19b224 */ /* 0x100fe400078e0017 */
[--C-:B------:R-:W-:Y:S02]  /*1f70*/  @!P5 IMAD.MOV.U32 R15, RZ, RZ, R23.reuse ;  /* 0x000000ffff0fd224 */ /* 0x100fe400078e0017 */
[C---:B------:R-:W-:Y:S02]  /*1f80*/  @!P6 IMAD R6, R30.reuse, R21, R6 ;  /* 0x000000151e06e224 */ /* 0x040fe400078e0206 */
[----:B------:R-:W-:-:S04]  /*1f90*/  @!P6 IMAD.WIDE.U32 R22, R30, R20, R22 ;  /* 0x000000141e16e225 */ /* 0x000fc800078e0016 */
[-C--:B------:R-:W-:Y:S02]  /*1fa0*/  @!P3 IMAD R4, R4, R20.reuse, RZ ;  /* 0x000000140404b224 */ /* 0x080fe400078e02ff */
[----:B------:R-:W-:Y:S02]  /*1fb0*/  @!P4 IMAD R5, R5, R20, RZ ;  /* 0x000000140505c224 */ /* 0x000fe400078e02ff */
[----:B------:R-:W-:Y:S01]  /*1fc0*/  @!P5 IMAD.X R8, RZ, RZ, R31, P2 ;  /* 0x000000ffff08d224 */ /* 0x000fe200010e061f */
[----:B------:R-:W-:Y:S01]  /*1fd0*/  @!P6 LEA R30, P2, R22, R12, 0x1 ;  /* 0x0000000c161ee211 */ /* 0x000fe200078408ff */
[----:B------:R-:W-:Y:S02]  /*1fe0*/  @!P6 IMAD.IADD R6, R23, 0x1, R6 ;  /* 0x000000011706e824 */ /* 0x000fe400078e0206 */
[-C--:B------:R-:W-:Y:S02]  /*1ff0*/  @!P3 IMAD R4, R21, R7.reuse, R4 ;  /* 0x000000071504b224 */ /* 0x080fe400078e0204 */
[----:B------:R-:W-:Y:S01]  /*2000*/  @!P3 IMAD.WIDE.U32 R24, R20, R7, R24 ;  /* 0x000000071418b225 */ /* 0x000fe200078e0018 */
[----:B------:R-:W-:-:S03]  /*2010*/  @!P6 LEA.HI.X R31, R22, R13, R6, 0x1, P2 ;  /* 0x0000000d161fe211 */ /* 0x000fc600010f0c06 */
[-C--:B------:R-:W-:Y:S02]  /*2020*/  @!P4 IMAD R5, R21, R10.reuse, R5 ;  /* 0x0000000a1505c224 */ /* 0x080fe400078e0205 */
[----:B------:R-:W-:Y:S01]  /*2030*/  @!P4 IMAD.WIDE.U32 R10, R20, R10, R28 ;  /* 0x0000000a140ac225 */ /* 0x000fe200078e001c */
[-C--:B------:R-:W-:Y:S01]  /*2040*/  @!P3 LEA R6, P2, R24, R12.reuse, 0x1 ;  /* 0x0000000c1806b211 */ /* 0x080fe200078408ff */
[----:B------:R-:W-:Y:S01]  /*2050*/  @!PT LDS RZ, [RZ] ;  /* 0x00000000fffff984 */ /* 0x000fe20000000800 */
[----:B------:R-:W-:Y:S01]  /*2060*/  @!PT LDS RZ, [RZ] ;  /* 0x00000000fffff984 */ /* 0x000fe20000000800 */
[----:B------:R-:W-:Y:S01]  /*2070*/  @!PT LDS RZ, [RZ] ;  /* 0x00000000fffff984 */ /* 0x000fe20000000800 */
[----:B------:R-:W-:Y:S02]  /*2080*/  @!P6 LDGSTS.E.BYPASS.LTC128B.128 [R236], desc[UR4][R30.64] ;  /* 0x000000001eecefae */ /* 0x000fe4000b981a04 */
[----:B------:R-:W-:Y:S01]  /*2090*/  @!P3 IMAD.IADD R4, R25, 0x1, R4 ;  /* 0x000000011904b824 */ /* 0x000fe200078e0204 */
[----:B------:R-:W-:Y:S01]  /*20a0*/  @!P4 LEA R28, P1, R10, R12, 0x1 ;  /* 0x0000000c0a1cc211 */ /* 0x000fe200078208ff */
[----:B------:R-:W-:-:S03]  /*20b0*/  @!P4 IMAD.IADD R5, R11, 0x1, R5 ;  /* 0x000000010b05c824 */ /* 0x000fc600078e0205 */
[-C--:B------:R-:W-:Y:S01]  /*20c0*/  @!P3 LEA.HI.X R7, R24, R13.reuse, R4, 0x1, P2 ;  /* 0x0000000d1807b211 */ /* 0x080fe200010f0c04 */
[----:B------:R-:W-:Y:S01]  /*20d0*/  IMAD R4, R184, -0x100, R197 ;  /* 0xffffff00b8047824 */ /* 0x000fe200078e02c5 */
[----:B------:R-:W-:Y:S01]  /*20e0*/  @!P4 LEA.HI.X R29, R10, R13, R5, 0x1, P1 ;  /* 0x0000000d0a1dc211 */ /* 0x000fe200008f0c05 */
[----:B------:R-:W-:Y:S02]  /*20f0*/  @!P5 IMAD R8, R8, R20, RZ ;  /* 0x000000140808d224 */ /* 0x000fe400078e02ff */
[----:B------:R-:W-:Y:S02]  /*2100*/  VIADD R4, R4, 0x100 ;  /* 0x0000010004047836 */ /* 0x000fe40000000000 */
[-C--:B------:R-:W-:Y:S01]  /*2110*/  @!P5 IMAD R8, R21, R9.reuse, R8 ;  /* 0x000000091508d224 */ /* 0x080fe200078e0208 */
[----:B------:R1:W-:Y:S01]  /*2120*/  @!P4 LDGSTS.E.BYPASS.LTC128B.128 [R236+0x800], desc[UR4][R28.64] ;  /* 0x008000001ceccfae */ /* 0x0003e2000b981a04 */
[----:B------:R-:W-:-:S03]  /*2130*/  @!P5 IMAD.WIDE.U32 R14, R20, R9, R14 ;  /* 0x00000009140ed225 */ /* 0x000fc600078e000e */
[----:B------:R2:W-:Y:S01]  /*2140*/  @!P3 LDGSTS.E.BYPASS.LTC128B.128 [R236+0x1000], desc[UR4][R6.64] ;  /* 0x0100000006ecbfae */ /* 0x0005e2000b981a04 */
[----:B------:R-:W-:Y:S01]  /*2150*/  ISETP.GE.AND P3, PT, R38, R4, PT ;  /* 0x000000042600720c */ /* 0x000fe20003f66270 */
[----:B------:R-:W-:Y:S01]  /*2160*/  @!P5 IMAD.IADD R8, R15, 0x1, R8 ;  /* 0x000000010f08d824 */ /* 0x000fe200078e0208 */
[----:B------:R-:W-:Y:S01]  /*2170*/  @!P5 LEA R10, P1, R14, R12, 0x1 ;  /* 0x0000000c0e0ad211 */ /* 0x000fe200078208ff */
[----:B------:R-:W-:Y:S01]  /*2180*/  IMAD.SHL.U32 R5, R224, 0x10, RZ ;  /* 0x00000010e0057824 */ /* 0x000fe200078e00ff */
[-C--:B------:R-:W-:Y:S01]  /*2190*/  ISETP.GE.AND P4, PT, R19, R4.reuse, PT ;  /* 0x000000041300720c */ /* 0x080fe20003f86270 */
[----:B------:R-:W-:Y:S01]  /*21a0*/  VIADD R18, R38, 0x40 ;  /* 0x0000004026127836 */ /* 0x000fe20000000000 */
[----:B------:R-:W-:Y:S02]  /*21b0*/  @!P5 LEA.HI.X R11, R14, R13, R8, 0x1, P1 ;  /* 0x0000000d0e0bd211 */ /* 0x000fe400008f0c08 */
[-C--:B------:R-:W-:Y:S02]  /*21c0*/  ISETP.GE.AND P6, PT, R17, R4.reuse, PT ;  /* 0x000000041100720c */ /* 0x080fe40003fc6270 */
[-C--:B------:R-:W-:Y:S01]  /*21d0*/  ISETP.GE.AND P2, PT, R18, R4.reuse, PT ;  /* 0x000000041200720c */ /* 0x080fe20003f46270 */
[----:B------:R3:W-:Y:S01]  /*21e0*/  @!P5 LDGSTS.E.BYPASS.LTC128B.128 [R236+0x1800], desc[UR4][R10.64] ;  /* 0x018000000aecdfae */ /* 0x0007e2000b981a04 */
[----:B------:R-:W-:-:S02]  /*21f0*/  ISETP.GE.AND P5, PT, R16, R4, PT ;  /* 0x000000041000720c */ /* 0x000fc40003fa6270 */
[----:B-1----:R-:W-:Y:S02]  /*2200*/  LEA R28, P1, R5, R228, 0x1 ;  /* 0x000000e4051c7211 */ /* 0x002fe400078208ff */
[----:B--2---:R-:W-:Y:S01]  /*2210*/  SHF.L.U64.HI R6, R224, 0x4, R225 ;  /* 0x00000004e0067819 */ /* 0x004fe200000102e1 */
[----:B------:R-:W-:-:S03]  /*2220*/  @!P3 IMAD.MOV.U32 R7, RZ, RZ, R227 ;  /* 0x000000ffff07b224 */ /* 0x000fc600078e00e3 */
[----:B------:R-:W-:Y:S01]  /*2230*/  LEA.HI.X R29, R5, R227, R6, 0x1, P1 ;  /* 0x000000e3051d7211 */ /* 0x000fe200008f0c06 */
[----:B------:R-:W-:Y:S02]  /*2240*/  @!P3 IMAD.MOV.U32 R6, RZ, RZ, R228 ;  /* 0x000000ffff06b224 */ /* 0x000fe400078e00e4 */
[----:B------:R-:W-:-:S03]  /*2250*/  VIADD R15, R38, 0x50 ;  /* 0x00000050260f7836 */ /* 0x000fc60000000000 */
[----:B------:R1:W-:Y:S04]  /*2260*/  @!P3 LDGSTS.E.BYPASS.LTC128B.128 [R236+0x2000], desc[UR4][R6.64] ;  /* 0x0200000006ecbfae */ /* 0x0003e8000b981a04 */
[----:B------:R-:W-:Y:S01]  /*2270*/  @!P4 LDGSTS.E.BYPASS.LTC128B.128 [R236+0x2800], desc[UR4][R28.64] ;  /* 0x028000001ceccfae */ /* 0x000fe2000b981a04 */
[----:B---3--:R-:W-:-:S04]  /*2280*/  @!P6 LEA R10, P4, R224, R28, 0x5 ;  /* 0x0000001ce00ae211 */ /* 0x008fc800078828ff */
[CCC-:B------:R-:W-:Y:S02]  /*2290*/  @!P6 LEA.HI.X R11, R224.reuse, R29.reuse, R225.reuse, 0x5, P4 ;  /* 0x0000001de00be211 */ /* 0x1c0fe400020f2ce1 */
[----:B------:R-:W-:Y:S01]  /*22a0*/  ISETP.GE.AND P4, PT, R15, R4, PT ;  /* 0x000000040f00720c */ /* 0x000fe20003f86270 */
[----:B------:R-:W-:Y:S01]  /*22b0*/  @!P2 IMAD R5, R225, 0x60, RZ ;  /* 0x00000060e105a824 */ /* 0x000fe200078e02ff */
[----:B------:R-:W-:Y:S01]  /*22c0*/  @!P5 LEA R8, P1, R224, R28, 0x6 ;  /* 0x0000001ce008d211 */ /* 0x000fe200078230ff */
[----:B------:R-:W-:Y:S01]  /*22d0*/  VIADD R14, R38, 0x60 ;  /* 0x00000060260e7836 */ /* 0x000fe20000000000 */
[----:B------:R2:W-:Y:S02]  /*22e0*/  @!P6 LDGSTS.E.BYPASS.LTC128B.128 [R236+0x3000], desc[UR4][R10.64] ;  /* 0x030000000aecefae */ /* 0x0005e4000b981a04 */
[----:B------:R-:W-:Y:S01]  /*22f0*/  @!P5 LEA.HI.X R9, R224, R29, R225, 0x6, P1 ;  /* 0x0000001de009d211 */ /* 0x000fe200008f34e1 */
[----:B------:R-:W-:Y:S02]  /*2300*/  VIADD R13, R38, 0x70 ;  /* 0x00000070260d7836 */ /* 0x000fe40000000000 */
[----:B-1----:R-:W-:-:S02]  /*2310*/  @!P2 IMAD.MOV.U32 R6, RZ, RZ, R28 ;  /* 0x000000ffff06a224 */ /* 0x002fc400078e001c */
[----:B------:R-:W-:Y:S01]  /*2320*/  @!P2 IMAD.MOV.U32 R7, RZ, RZ, R29 ;  /* 0x000000ffff07a224 */ /* 0x000fe200078e001d */
[----:B------:R-:W-:Y:S01]  /*2330*/  ISETP.GE.AND P1, PT, R14, R4, PT ;  /* 0x000000040e00720c */ /* 0x000fe20003f26270 */
[----:B------:R-:W-:Y:S01]  /*2340*/  @!P5 LDGSTS.E.BYPASS.LTC128B.128 [R236+0x3800], desc[UR4][R8.64] ;  /* 0x0380000008ecdfae */ /* 0x000fe2000b981a04 */
[----:B------:R-:W-:Y:S01]  /*2350*/  @!P2 IMAD.WIDE.U32 R6, R224, 0x60, R6 ;  /* 0x00000060e006a825 */ /* 0x000fe200078e0006 */
[----:B------:R-:W-:-:S03]  /*2360*/  LOP3.LUT R12, R38, 0x80, RZ, 0xfc, !PT ;  /* 0x00000080260c7812 */ /* 0x000fc600078efcff */
[----:B------:R-:W-:Y:S01]  /*2370*/  @!P2 IMAD.IADD R7, R7, 0x1, R5 ;  /* 0x000000010707a824 */ /* 0x000fe200078e0205 */
[-C--:B------:R-:W-:Y:S02]  /*2380*/  ISETP.GE.AND P6, PT, R13, R4.reuse, PT ;  /* 0x000000040d00720c */ /* 0x080fe40003fc6270 */
[----:B------:R-:W-:Y:S02]  /*2390*/  ISETP.GE.AND P5, PT, R12, R4, PT ;  /* 0x000000040c00720c */ /* 0x000fe40003fa6270 */
[----:B------:R1:W-:Y:S01]  /*23a0*/  @!P2 LDGSTS.E.BYPASS.LTC128B.128 [R236+0x4000], desc[UR4][R6.64] ;  /* 0x0400000006ecafae */ /* 0x0003e2000b981a04 */
[C---:B--2---:R-:W-:Y:S02]  /*23b0*/  VIADD R10, R38.reuse, 0xa0 ;  /* 0x000000a0260a7836 */ /* 0x044fe40000000000 */
[----:B------:R-:W-:Y:S02]  /*23c0*/  VIADD R11, R38, 0x90 ;  /* 0x00000090260b7836 */ /* 0x000fe40000000000 */
[----:B------:R-:W-:-:S02]  /*23d0*/  @!P1 IMAD.MOV.U32 R24, RZ, RZ, R28 ;  /* 0x000000ffff189224 */ /* 0x000fc400078e001c */
[--C-:B------:R-:W-:Y:S02]  /*23e0*/  @!P1 IMAD.MOV.U32 R25, RZ, RZ, R29.reuse ;  /* 0x000000ffff199224 */ /* 0x100fe400078e001d */
[----:B------:R-:W-:Y:S02]  /*23f0*/  @!P6 IMAD.MOV.U32 R22, RZ, RZ, R28 ;  /* 0x000000ffff16e224 */ /* 0x000fe400078e001c */
[----:B------:R-:W-:Y:S02]  /*2400*/  @!P6 IMAD.MOV.U32 R23, RZ, RZ, R29 ;  /* 0x000000ffff17e224 */ /* 0x000fe400078e001d */
[----:B------:R-:W-:Y:S01]  /*2410*/  @!P1 IMAD R5, R225, 0xa0, RZ ;  /* 0x000000a0e1059824 */ /* 0x000fe200078e02ff */
[----:B-1----:R-:W-:-:S04]  /*2420*/  @!P4 LEA R6, P2, R224, R28, 0x7 ;  /* 0x0000001ce006c211 */ /* 0x002fc800078438ff */
[----:B------:R-:W-:Y:S02]  /*2430*/  @!P4 LEA.HI.X R7, R224, R29, R225, 0x7, P2 ;  /* 0x0000001de007c211 */ /* 0x000fe400010f3ce1 */
[----:B------:R-:W-:-:S03]  /*2440*/  ISETP.GE.AND P2, PT, R10, R4, PT ;  /* 0x000000040a00720c */ /* 0x000fc60003f46270 */
[----:B------:R1:W-:Y:S01]  /*2450*/  @!P4 LDGSTS.E.BYPASS.LTC128B.128 [R236+0x4800], desc[UR4][R6.64] ;  /* 0x0480000006eccfae */ /* 0x0003e2000b981a04 */
[----:B------:R-:W-:Y:S01]  /*2460*/  ISETP.GE.AND P4, PT, R11, R4, PT ;  /* 0x000000040b00720c */ /* 0x000fe20003f86270 */
[----:B------:R-:W-:-:S04]  /*2470*/  @!P1 IMAD.WIDE.U32 R24, R224, 0xa0, R24 ;  /* 0x000000a0e0189825 */ /* 0x000fc800078e0018 */
[----:B------:R-:W-:Y:S02]  /*2480*/  @!P5 IMAD.MOV.U32 R20, RZ, RZ, R28 ;  /* 0x000000ffff14d224 */ /* 0x000fe400078e001c */
[----:B------:R-:W-:Y:S02]  /*2490*/  @!P5 IMAD.MOV.U32 R21, RZ, RZ, R29 ;  /* 0x000000ffff15d224 */ /* 0x000fe400078e001d */
[----:B------:R-:W-:-:S04]  /*24a0*/  @!P6 IMAD.WIDE.U32 R22, R224, 0xc0, R22 ;  /* 0x000000c0e016e825 */ /* 0x000fc800078e0016 */
[----:B------:R-:W-:Y:S02]  /*24b0*/  @!P1 IMAD.IADD R25, R25, 0x1, R5 ;  /* 0x0000000119199824 */ /* 0x000fe400078e0205 */
[----:B------:R-:W-:Y:S02]  /*24c0*/  @!P2 IMAD.MOV.U32 R8, RZ, RZ, R28 ;  /* 0x000000ffff08a224 */ /* 0x000fe400078e001c */
[----:B------:R-:W-:Y:S01]  /*24d0*/  @!P2 IMAD.MOV.U32 R9, RZ, RZ, R29 ;  /* 0x000000ffff09a224 */ /* 0x000fe200078e001d */
[----:B------:R2:W-:Y:S01]  /*24e0*/  @!P1 LDGSTS.E.BYPASS.LTC128B.128 [R236+0x5000], desc[UR4][R24.64] ;  /* 0x0500000018ec9fae */ /* 0x0005e2000b981a04 */
[----:B------:R-:W-:-:S04]  /*24f0*/  @!P5 IMAD.WIDE.U32 R20, R224, 0xe0, R20 ;  /* 0x000000e0e014d825 */ /* 0x000fc800078e0014 */
[C---:B-1----:R-:W-:Y:S02]  /*2500*/  @!P6 IMAD R7, R225.reuse, 0xc0, RZ ;  /* 0x000000c0e107e824 */ /* 0x042fe400078e02ff */
[----:B------:R-:W-:Y:S02]  /*2510*/  @!P5 IMAD R6, R225, 0xe0, RZ ;  /* 0x000000e0e106d824 */ /* 0x000fe400078e02ff */
[----:B------:R-:W-:Y:S02]  /*2520*/  @!P6 IMAD.IADD R23, R23, 0x1, R7 ;  /* 0x000000011717e824 */ /* 0x000fe400078e0207 */
[----:B------:R-:W-:Y:S02]  /*2530*/  @!P2 IMAD R5, R225, 0x120, RZ ;  /* 0x00000120e105a824 */ /* 0x000fe400078e02ff */
[----:B------:R-:W-:Y:S01]  /*2540*/  @!P2 IMAD.WIDE.U32 R8, R224, 0x120, R8 ;  /* 0x00000120e008a825 */ /* 0x000fe200078e0008 */
[----:B------:R-:W-:Y:S03]  /*2550*/  @!P6 LDGSTS.E.BYPASS.LTC128B.128 [R236+0x5800], desc[UR4][R22.64] ;  /* 0x0580000016ecefae */ /* 0x000fe6000b981a04 */
[----:B------:R-:W-:-:S02]  /*2560*/  @!P5 IMAD.IADD R7, R21, 0x1, R6 ;  /* 0x000000011507d824 */ /* 0x000fc400078e0206 */
[----:B------:R-:W-:Y:S02]  /*2570*/  @!P5 IMAD.MOV.U32 R6, RZ, RZ, R20 ;  /* 0x000000ffff06d224 */ /* 0x000fe400078e0014 */
[----:B------:R-:W-:Y:S01]  /*2580*/  @!P2 IMAD.IADD R21, R9, 0x1, R5 ;  /* 0x000000010915a824 */ /* 0x000fe200078e0205 */
[----:B--2---:R-:W-:Y:S01]  /*2590*/  @!P4 LEA R24, P1, R224, R28, 0x8 ;  /* 0x0000001ce018c211 */ /* 0x004fe200078240ff */
[----:B------:R-:W-:Y:S01]  /*25a0*/  @!P2 IMAD.MOV.U32 R20, RZ, RZ, R8 ;  /* 0x000000ffff14a224 */ /* 0x000fe200078e0008 */
[----:B------:R1:W-:Y:S01]  /*25b0*/  @!P5 LDGSTS.E.BYPASS.LTC128B.128 [R236+0x6000], desc[UR4][R6.64] ;  /* 0x0600000006ecdfae */ /* 0x0003e2000b981a04 */
[----:B------:R-:W-:Y:S01]  /*25c0*/  VIADD R9, R38, 0xb0 ;  /* 0x000000b026097836 */ /* 0x000fe20000000000 */
[----:B------:R-:W-:Y:S01]  /*25d0*/  @!P4 LEA.HI.X R25, R224, R29, R225, 0x8, P1 ;  /* 0x0000001de019c211 */ /* 0x000fe200008f44e1 */
[----:B------:R-:W-:-:S03]  /*25e0*/  VIADD R8, R38, 0xc0 ;  /* 0x000000c026087836 */ /* 0x000fc60000000000 */
[-C--:B------:R-:W-:Y:S01]  /*25f0*/  ISETP.GE.AND P6, PT, R9, R4.reuse, PT ;  /* 0x000000040900720c */ /* 0x080fe20003fc6270 */
[----:B------:R2:W-:Y:S01]  /*2600*/  @!P4 LDGSTS.E.BYPASS.LTC128B.128 [R236+0x6800], desc[UR4][R24.64] ;  /* 0x0680000018eccfae */ /* 0x0005e2000b981a04 */
[-C--:B------:R-:W-:Y:S01]  /*2610*/  ISETP.GE.AND P5, PT, R8, R4.reuse, PT ;  /* 0x000000040800720c */ /* 0x080fe20003fa6270 */
[C---:B------:R-:W-:Y:S02]  /*2620*/  VIADD R5, R38.reuse, 0xf0 ;  /* 0x000000f026057836 */ /* 0x040fe40000000000 */
[----:B------:R3:W-:Y:S03]  /*2630*/  @!P2 LDGSTS.E.BYPASS.LTC128B.128 [R236+0x7000], desc[UR4][R20.64] ;  /* 0x0700000014ecafae */ /* 0x0007e6000b981a04 */
[----:B------:R-:W-:Y:S01]  /*2640*/  ISETP.GE.AND P1, PT, R5, R4, PT ;  /* 0x000000040500720c */ /* 0x000fe20003f26270 */
[C---:B-1----:R-:W-:Y:S02]  /*2650*/  VIADD R7, R38.reuse, 0xd0 ;  /* 0x000000d026077836 */ /* 0x042fe40000000000 */
[----:B------:R-:W-:-:S03]  /*2660*/  VIADD R6, R38, 0xe0 ;  /* 0x000000e026067836 */ /* 0x000fc60000000000 */
[-C--:B------:R-:W-:Y:S02]  /*2670*/  ISETP.GE.AND P4, PT, R7, R4.reuse, PT ;  /* 0x000000040700720c */ /* 0x080fe40003f86270 */
[----:B------:R-:W-:Y:S01]  /*2680*/  ISETP.GE.AND P2, PT, R6, R4, PT ;  /* 0x000000040600720c */ /* 0x000fe20003f46270 */
[--C-:B------:R-:W-:Y:S02]  /*2690*/  @!P6 IMAD.MOV.U32 R36, RZ, RZ, R28.reuse ;  /* 0x000000ffff24e224 */ /* 0x100fe400078e001c */
[--C-:B------:R-:W-:Y:S02]  /*26a0*/  @!P6 IMAD.MOV.U32 R37, RZ, RZ, R29.reuse ;  /* 0x000000ffff25e224 */ /* 0x100fe400078e001d */
[----:B------:R-:W-:Y:S02]  /*26b0*/  @!P5 IMAD.MOV.U32 R34, RZ, RZ, R28 ;  /* 0x000000ffff22d224 */ /* 0x000fe400078e001c */
[----:B------:R-:W-:Y:S02]  /*26c0*/  @!P5 IMAD.MOV.U32 R35, RZ, RZ, R29 ;  /* 0x000000ffff23d224 */ /* 0x000fe400078e001d */
[----:B--2---:R-:W-:-:S02]  /*26d0*/  @!P6 IMAD R24, R225, 0x140, RZ ;  /* 0x00000140e118e824 */ /* 0x004fc400078e02ff */
        /* <DEDUP_REMOVED lines=9> */
[----:B---3--:R-:W-:Y:S02]  /*2770*/  @!P2 IMAD R21, R225, 0x1a0, RZ ;  /* 0x000001a0e115a824 */ /* 0x008fe400078e02ff */
[----:B------:R-:W-:-:S04]  /*2780*/  @!P2 IMAD.WIDE.U32 R30, R224, 0x1a0, R30 ;  /* 0x000001a0e01ea825 */ /* 0x000fc800078e001e */
[----:B------:R-:W-:Y:S02]  /*2790*/  @!P6 IMAD.IADD R25, R37, 0x1, R24 ;  /* 0x000000012519e824 */ /* 0x000fe400078e0218 */
[----:B------:R-:W-:Y:S02]  /*27a0*/  @!P1 IMAD R20, R225, 0x1c0, RZ ;  /* 0x000001c0e1149824 */ /* 0x000fe400078e02ff */
[----:B------:R-:W-:-:S04]  /*27b0*/  @!P1 IMAD.WIDE.U32 R28, R224, 0x1c0, R28 ;  /* 0x000001c0e01c9825 */ /* 0x000fc800078e001c */
[----:B------:R-:W-:Y:S02]  /*27c0*/  @!P5 IMAD.IADD R35, R35, 0x1, R23 ;  /* 0x000000012323d824 */ /* 0x000fe400078e0217 */
[----:B------:R-:W-:Y:S02]  /*27d0*/  @!P6 IMAD.MOV.U32 R24, RZ, RZ, R36 ;  /* 0x000000ffff18e224 */ /* 0x000fe400078e0024 */
[----:B------:R-:W-:Y:S02]  /*27e0*/  @!P4 IMAD.IADD R23, R33, 0x1, R22 ;  /* 0x000000012117c824 */ /* 0x000fe400078e0216 */
[----:B------:R-:W-:Y:S01]  /*27f0*/  @!P4 IMAD.MOV.U32 R22, RZ, RZ, R32 ;  /* 0x000000ffff16c224 */ /* 0x000fe200078e0020 */
[----:B------:R1:W-:Y:S01]  /*2800*/  @!P6 LDGSTS.E.BYPASS.LTC128B.128 [R236+0x7800], desc[UR4][R24.64] ;  /* 0x0780000018ecefae */ /* 0x0003e2000b981a04 */
[----:B------:R-:W-:Y:S02]  /*2810*/  @!P2 IMAD.IADD R31, R31, 0x1, R21 ;  /* 0x000000011f1fa824 */ /* 0x000fe400078e0215 */
[----:B------:R-:W-:Y:S01]  /*2820*/  @!P1 IMAD.IADD R29, R29, 0x1, R20 ;  /* 0x000000011d1d9824 */ /* 0x000fe200078e0214 */
[----:B------:R1:W-:Y:S04]  /*2830*/  @!P5 LDGSTS.E.BYPASS.LTC128B.128 [R236+0x8000], desc[UR4][R34.64] ;  /* 0x0800000022ecdfae */ /* 0x0003e8000b981a04 */
[----:B------:R1:W-:Y:S04]  /*2840*/  @!P4 LDGSTS.E.BYPASS.LTC128B.128 [R236+0x8800], desc[UR4][R22.64] ;  /* 0x0880000016eccfae */ /* 0x0003e8000b981a04 */
[----:B------:R1:W-:Y:S04]  /*2850*/  @!P2 LDGSTS.E.BYPASS.LTC128B.128 [R236+0x9000], desc[UR4][R30.64] ;  /* 0x090000001eecafae */ /* 0x0003e8000b981a04 */
[----:B------:R1:W-:Y:S04]  /*2860*/  @!P1 LDGSTS.E.BYPASS.LTC128B.128 [R236+0x9800], desc[UR4][R28.64] ;  /* 0x098000001cec9fae */ /* 0x0003e8000b981a04 */
[----:B------:R-:W0:Y:S04]  /*2870*/  LDGDEPBAR ;  /* 0x00000000000079af */ /* 0x000e280000000000 */
[----:B------:R1:W5:Y:S04]  /*2880*/  LD.E R71, desc[UR4][R2.64+0x184] ;  /* 0x0001840402477980 */ /* 0x000368000c101900 */
[----:B------:R1:W5:Y:S01]  /*2890*/  LD.E R70, desc[UR4][R2.64+0x188] ;  /* 0x0001880402467980 */ /* 0x000362000c101900 */
[----:B------:R-:W-:-:S02]  /*28a0*/  IMAD R20, R165, R38, RZ ;  /* 0x00000026a5147224 */ /* 0x000fc400078e02ff */
[----:B------:R-:W-:Y:S01]  /*28b0*/  IMAD.WIDE.U32 R40, R38, R164, R40 ;  /* 0x000000a426287225 */ /* 0x000fe200078e0028 */
[----:B------:R-:W-:-:S06]  /*28c0*/  DEPBAR.LE SB0, 0x0 ;  /* 0x000080000000791a */ /* 0x000fcc0000000000 */
[----:B------:R-:W-:Y:S05]  /*28d0*/  WARPSYNC.ALL ;  /* 0x0000000000007948 */ /* 0x000fea0003800000 */
[----:B------:R-:W-:Y:S01]  /*28e0*/  IMAD.IADD R230, R41, 0x1, R20 ;  /* 0x0000000129e67824 */ /* 0x000fe200078e0214 */
[----:B------:R-:W-:Y:S01]  /*28f0*/  LEA R231, P2, R40, R26, 0x1 ;  /* 0x0000001a28e77211 */ /* 0x000fe200078408ff */
[----:B------:R-:W-:Y:S01]  /*2900*/  IMAD.SHL.U32 R20, R164, 0x10, RZ ;  /* 0x00000010a4147824 */ /* 0x000fe200078e00ff */
[----:B------:R-:W-:Y:S02]  /*2910*/  ISETP.GE.AND P1, PT, R19, R4, PT ;  /* 0x000000041300720c */ /* 0x000fe40003f26270 */
[----:B------:R-:W-:-:S02]  /*2920*/  LEA.HI.X R230, R40, R27, R230, 0x1, P2 ;  /* 0x0000001b28e67211 */ /* 0x000fc400010f0ce6 */
[-C--:B------:R-:W-:Y:S02]  /*2930*/  ISETP.GE.AND P6, PT, R17, R4.reuse, PT ;  /* 0x000000041100720c */ /* 0x080fe40003fc6270 */
[-C--:B------:R-:W-:Y:S01]  /*2940*/  ISETP.GE.AND P4, PT, R16, R4.reuse, PT ;  /* 0x000000041000720c */ /* 0x080fe20003f86270 */
[----:B------:R-:W-:Y:S01]  /*2950*/  @!P3 IMAD.MOV.U32 R16, RZ, RZ, R231 ;  /* 0x000000ffff10b224 */ /* 0x000fe200078e00e7 */
[----:B------:R-:W-:Y:S01]  /*2960*/  SHF.L.U64.HI R19, R164, 0x4, R165 ;  /* 0x00000004a4137819 */ /* 0x000fe200000102a5 */
[----:B------:R-:W-:Y:S01]  /*2970*/  @!P3 IMAD.MOV.U32 R17, RZ, RZ, R230 ;  /* 0x000000ffff11b224 */ /* 0x000fe200078e00e6 */
[----:B------:R-:W-:Y:S01]  /*2980*/  BAR.SYNC.DEFER_BLOCKING 0x0 ;  /* 0x0000000000007b1d */ /* 0x000fe20000010000 */
[----:B-1----:R-:W-:Y:S02]  /*2990*/  LEA R22, P2, R20, R231, 0x1 ;  /* 0x000000e714167211 */ /* 0x002fe400078408ff */
[----:B------:R-:W-:Y:S02]  /*29a0*/  ISETP.GE.AND P5, PT, R18, R4, PT ;  /* 0x000000041200720c */ /* 0x000fe40003fa6270 */
[----:B------:R-:W-:-:S02]  /*29b0*/  LEA.HI.X R23, R20, R230, R19, 0x1, P2 ;  /* 0x000000e614177211 */ /* 0x000fc400010f0c13 */
[----:B------:R-:W-:-:S04]  /*29c0*/  @!P6 LEA R24, P2, R164, R22, 0x5 ;  /* 0x00000016a418e211 */ /* 0x000fc800078428ff */
[----:B------:R-:W-:Y:S02]  /*29d0*/  @!P6 LEA.HI.X R25, R164, R23, R165, 0x5, P2 ;  /* 0x00000017a419e211 */ /* 0x000fe400010f2ca5 */
[----:B------:R-:W-:-:S03]  /*29e0*/  ISETP.GE.AND P2, PT, R14, R4, PT ;  /* 0x000000040e00720c */ /* 0x000fc60003f46270 */
[----:B------:R-:W-:Y:S01]  /*29f0*/  @!P5 IMAD.MOV.U32 R18, RZ, RZ, R22 ;  /* 0x000000ffff12d224 */ /* 0x000fe200078e0016 */
        /* <DEDUP_REMOVED lines=11> */
[----:B------:R-:W-:Y:S01]  /*2ab0*/  @!P4 LEA R20, P1, R164, R22, 0x6 ;  /* 0x00000016a414c211 */ /* 0x000fe200078230ff */
[----:B------:R-:W-:-:S03]  /*2ac0*/  @!P5 IMAD.MOV.U32 R19, RZ, RZ, R23 ;  /* 0x000000ffff13d224 */ /* 0x000fc600078e0017 */
[C---:B------:R-:W-:Y:S01]  /*2ad0*/  @!P4 LEA.HI.X R21, R164.reuse, R23, R165, 0x6, P1 ;  /* 0x00000017a415c211 */ /* 0x040fe200008f34a5 */
[----:B------:R-:W-:Y:S01]  /*2ae0*/  @P6 STS.128 [R236+0xb000], RZ ;  /* 0x00b000ffec006388 */ /* 0x000fe20000000c00 */
[----:B------:R-:W-:Y:S01]  /*2af0*/  @!P5 IMAD.WIDE.U32 R18, R164, 0x60, R18 ;  /* 0x00000060a412d825 */ /* 0x000fe200078e0012 */
[-C--:B------:R-:W-:Y:S02]  /*2b00*/  ISETP.GE.AND P1, PT, R13, R4.reuse, PT ;  /* 0x000000040d00720c */ /* 0x080fe40003f26270 */
[----:B------:R-:W-:Y:S01]  /*2b10*/  @!PT LDS RZ, [RZ] ;  /* 0x00000000fffff984 */ /* 0x000fe20000000800 */
[----:B------:R-:W-:Y:S01]  /*2b20*/  @!PT LDS RZ, [RZ] ;  /* 0x00000000fffff984 */ /* 0x000fe20000000800 */
[----:B------:R-:W-:Y:S01]  /*2b30*/  @!PT LDS RZ, [RZ] ;  /* 0x00000000fffff984 */ /* 0x000fe20000000800 */
[----:B------:R-:W-:Y:S01]  /*2b40*/  @!P6 LDGSTS.E.BYPASS.LTC128B.128 [R236+0xb000], desc[UR4][R24.64] ;  /* 0x0b00000018ecefae */ /* 0x000fe2000b981a04 */
[----:B------:R-:W-:-:S03]  /*2b50*/  ISETP.GE.AND P6, PT, R12, R4, PT ;  /* 0x000000040c00720c */ /* 0x000fc60003fc6270 */
[----:B------:R-:W-:Y:S01]  /*2b60*/  @P4 STS.128 [R236+0xb800], RZ ;  /* 0x00b800ffec004388 */ /* 0x000fe20000000c00 */
[----:B-1----:R-:W-:-:S03]  /*2b70*/  @!P5 IMAD R16, R165, 0x60, RZ ;  /* 0x00000060a510d824 */ /* 0x002fc600078e02ff */
[----:B------:R-:W-:Y:S01]  /*2b80*/  @!PT LDS RZ, [RZ] ;  /* 0x00000000fffff984 */ /* 0x000fe20000000800 */
[----:B------:R-:W-:Y:S01]  /*2b90*/  @!PT LDS RZ, [RZ] ;  /* 0x00000000fffff984 */ /* 0x000fe20000000800 */
[----:B------:R-:W-:Y:S01]  /*2ba0*/  @!PT LDS RZ, [RZ] ;  /* 0x00000000fffff984 */ /* 0x000fe20000000800 */
[----:B------:R-:W-:Y:S01]  /*2bb0*/  @!P4 LDGSTS.E.BYPASS.LTC128B.128 [R236+0xb800], desc[UR4][R20.64] ;  /* 0x0b80000014eccfae */ /* 0x000fe2000b981a04 */
[C---:B------:R-:W-:Y:S01]  /*2bc0*/  @!P3 LEA R12, P4, R164.reuse, R22, 0x7 ;  /* 0x00000016a40cb211 */ /* 0x040fe200078838ff */
[----:B------:R-:W-:Y:S02]  /*2bd0*/  @!P5 IMAD.IADD R17, R19, 0x1, R16 ;  /* 0x000000011311d824 */ /* 0x000fe400078e0210 */
[----:B------:R-:W-:Y:S01]  /*2be0*/  @!P5 IMAD.MOV.U32 R16, RZ, RZ, R18 ;  /* 0x000000ffff10d224 */ /* 0x000fe200078e0012 */
[----:B------:R-:W-:Y:S01]  /*2bf0*/  @!P3 LEA.HI.X R13, R164, R23, R165, 0x7, P4 ;  /* 0x00000017a40db211 */ /* 0x000fe200020f3ca5 */
[----:B------:R-:W-:Y:S01]  /*2c00*/  @P5 STS.128 [R236+0xc000], RZ ;  /* 0x00c000ffec005388 */ /* 0x000fe20000000c00 */
[----:B------:R-:W-:-:S03]  /*2c10*/  @!P2 IMAD.MOV.U32 R14, RZ, RZ, R22 ;  /* 0x000000ffff0ea224 */ /* 0x000fc600078e0016 */
        /* <DEDUP_REMOVED lines=11> */
[----:B------:R-:W-:Y:S01]  /*2cd0*/  @!P2 IMAD R11, R165, 0xa0, RZ ;  /* 0x000000a0a50ba824 */ /* 0x000fe200078e02ff */
[-C--:B------:R-:W-:Y:S01]  /*2ce0*/  ISETP.GE.AND P4, PT, R10, R4.reuse, PT ;  /* 0x000000040a00720c */ /* 0x080fe20003f86270 */
[----:B------:R-:W-:Y:S01]  /*2cf0*/  @!P2 IMAD.WIDE.U32 R14, R164, 0xa0, R14 ;  /* 0x000000a0a40ea825 */ /* 0x000fe200078e000e */
[----:B------:R-:W-:-:S03]  /*2d00*/  ISETP.GE.AND P3, PT, R9, R4, PT ;  /* 0x000000040900720c */ /* 0x000fc60003f66270 */
[----:B------:R-:W-:Y:S02]  /*2d10*/  @!P1 IMAD R10, R165, 0xc0, RZ ;  /* 0x000000c0a50a9824 */ /* 0x000fe400078e02ff */
[----:B------:R-:W-:Y:S02]  /*2d20*/  @!P2 IMAD.IADD R15, R15, 0x1, R11 ;  /* 0x000000010f0fa824 */ /* 0x000fe400078e020b */
[----:B------:R-:W-:Y:S02]  /*2d30*/  @!P6 IMAD R9, R165, 0xe0, RZ ;  /* 0x000000e0a509e824 */ /* 0x000fe400078e02ff */
[--C-:B-1----:R-:W-:Y:S02]  /*2d40*/  @!P6 IMAD.MOV.U32 R16, RZ, RZ, R22.reuse ;  /* 0x000000ffff10e224 */ /* 0x102fe400078e0016 */
[----:B------:R-:W-:Y:S02]  /*2d50*/  @!P6 IMAD.MOV.U32 R17, RZ, RZ, R23 ;  /* 0x000000ffff11e224 */ /* 0x000fe400078e0017 */
[----:B--2---:R-:W-:-:S02]  /*2d60*/  @!P1 IMAD.MOV.U32 R12, RZ, RZ, R22 ;  /* 0x000000ffff0c9224 */ /* 0x004fc400078e0016 */
[----:B------:R-:W-:Y:S02]  /*2d70*/  @!P1 IMAD.MOV.U32 R13, RZ, RZ, R23 ;  /* 0x000000ffff0d9224 */ /* 0x000fe400078e0017 */
[----:B------:R-:W-:-:S04]  /*2d80*/  @!P1 IMAD.WIDE.U32 R12, R164, 0xc0, R12 ;  /* 0x000000c0a40c9825 */ /* 0x000fc800078e000c */
        /* <DEDUP_REMOVED lines=8> */
[----:B------:R-:W-:Y:S01]  /*2e10*/  @!P6 IMAD.IADD R17, R17, 0x1, R9 ;  /* 0x000000011111e824 */ /* 0x000fe200078e0209 */
[----:B------:R-:W-:Y:S01]  /*2e20*/  @P1 STS.128 [R236+0xd800], RZ ;  /* 0x00d800ffec001388 */ /* 0x000fe20000000c00 */
[----:B------:R-:W-:-:S03]  /*2e30*/  ISETP.GE.AND P2, PT, R8, R4, PT ;  /* 0x000000040800720c */ /* 0x000fc60003f46270 */
[----:B------:R-:W-:Y:S01]  /*2e40*/  @!PT LDS RZ, [RZ] ;  /* 0x00000000fffff984 */ /* 0x000fe20000000800 */
[----:B------:R-:W-:Y:S01]  /*2e50*/  @!PT LDS RZ, [RZ] ;  /* 0x00000000fffff984 */ /* 0x000fe20000000800 */
[----:B------:R-:W-:Y:S01]  /*2e60*/  @!PT LDS RZ, [RZ] ;  /* 0x00000000fffff984 */ /* 0x000fe20000000800 */
[----:B------:R1:W-:Y:S01]  /*2e70*/  @!P1 LDGSTS.E.BYPASS.LTC128B.128 [R236+0xd800], desc[UR4][R10.64] ;  /* 0x0d8000000aec9fae */ /* 0x0003e2000b981a04 */
[----:B------:R-:W-:-:S03]  /*2e80*/  @!P5 LEA R8, P1, R164, R22, 0x8 ;  /* 0x00000016a408d211 */ /* 0x000fc600078240ff */
[----:B------:R-:W-:Y:S01]  /*2e90*/  @P6 STS.128 [R236+0xe000], RZ ;  /* 0x00e000ffec006388 */ /* 0x000fe20000000c00 */
[----:B------:R-:W-:-:S03]  /*2ea0*/  @!P5 LEA.HI.X R9, R164, R23, R165, 0x8, P1 ;  /* 0x00000017a409d211 */ /* 0x000fc600008f44a5 */
[----:B------:R-:W-:Y:S01]  /*2eb0*/  @!PT LDS RZ, [RZ] ;  /* 0x00000000fffff984 */ /* 0x000fe20000000800 */
[----:B------:R-:W-:Y:S01]  /*2ec0*/  @!PT LDS RZ, [RZ] ;  /* 0x00000000fffff984 */ /* 0x000fe20000000800 */
[----:B------:R-:W-:Y:S01]  /*2ed0*/  @!PT LDS RZ, [RZ] ;  /* 0x00000000fffff984 */ /* 0x000fe20000000800 */
[----:B------:R2:W-:Y:S01]  /*2ee0*/  @!P6 LDGSTS.E.BYPASS.LTC128B.128 [R236+0xe000], desc[UR4][R16.64] ;  /* 0x0e00000010ecefae */ /* 0x0005e2000b981a04 */
[-C--:B------:R-:W-:Y:S02]  /*2ef0*/  ISETP.GE.AND P6, PT, R7, R4.reuse, PT ;  /* 0x000000040700720c */ /* 0x080fe40003fc6270 */
[-C--:B------:R-:W-:Y:S01]  /*2f00*/  ISETP.GE.AND P1, PT, R6, R4.reuse, PT ;  /* 0x000000040600720c */ /* 0x080fe20003f26270 */
[----:B------:R-:W-:Y:S01]  /*2f10*/  @P5 STS.128 [R236+0xe800], RZ ;  /* 0x00e800ffec005388 */ /* 0x000fe20000000c00 */
[--C-:B------:R-:W-:Y:S02]  /*2f20*/  @!P4 IMAD.MOV.U32 R6, RZ, RZ, R22.reuse ;  /* 0x000000ffff06c224 */ /* 0x100fe400078e0016 */
[----:B------:R-:W-:Y:S01]  /*2f30*/  @!P4 IMAD.MOV.U32 R7, RZ, RZ, R23 ;  /* 0x000000ffff07c224 */ /* 0x000fe200078e0017 */
[----:B------:R-:W-:Y:S01]  /*2f40*/  @!PT LDS RZ, [RZ] ;  /* 0x00000000fffff984 */ /* 0x000fe20000000800 */
[----:B------:R-:W-:Y:S01]  /*2f50*/  @!PT LDS RZ, [RZ] ;  /* 0x00000000fffff984 */ /* 0x000fe20000000800 */
[----:B------:R-:W-:Y:S01]  /*2f60*/  @!PT LDS RZ, [RZ] ;  /* 0x00000000fffff984 */ /* 0x000fe20000000800 */
[----:B------:R3:W-:Y:S01]  /*2f70*/  @!P5 LDGSTS.E.BYPASS.LTC128B.128 [R236+0xe800], desc[UR4][R8.64] ;  /* 0x0e80000008ecdfae */ /* 0x0007e2000b981a04 */
[----:B------:R-:W-:Y:S01]  /*2f80*/  ISETP.GE.AND P5, PT, R5, R4, PT ;  /* 0x000000040500720c */ /* 0x000fe20003fa6270 */
[----:B------:R-:W-:-:S02]  /*2f90*/  @!P3 IMAD.MOV.U32 R18, RZ, RZ, R22 ;  /* 0x000000ffff12b224 */ /* 0x000fc400078e0016 */
[----:B------:R-:W-:Y:S02]  /*2fa0*/  @!P3 IMAD.MOV.U32 R19, RZ, RZ, R23 ;  /* 0x000000ffff13b224 */ /* 0x000fe400078e0017 */
[----:B------:R-:W-:-:S04]  /*2fb0*/  @!P4 IMAD.WIDE.U32 R6, R164, 0x120, R6 ;  /* 0x00000120a406c825 */ /* 0x000fc800078e0006 */
[----:B-1----:R-:W-:Y:S02]  /*2fc0*/  @!P4 IMAD R10, R165, 0x120, RZ ;  /* 0x00000120a50ac824 */ /* 0x002fe400078e02ff */
[----:B------:R-:W-:Y:S02]  /*2fd0*/  @!P6 IMAD.MOV.U32 R14, RZ, RZ, R22 ;  /* 0x000000ffff0ee224 */ /* 0x000fe400078e0016 */
[----:B------:R-:W-:Y:S02]  /*2fe0*/  @!P6 IMAD.MOV.U32 R15, RZ, RZ, R23 ;  /* 0x000000ffff0fe224 */ /* 0x000fe400078e0017 */
[----:B------:R-:W-:-:S04]  /*2ff0*/  @!P3 IMAD.WIDE.U32 R18, R164, 0x140, R18 ;  /* 0x00000140a412b825 */ /* 0x000fc800078e0012 */
[----:B--2---:R-:W-:Y:S02]  /*3000*/  @!P2 IMAD.MOV.U32 R16, RZ, RZ, R22 ;  /* 0x000000ffff10a224 */ /* 0x004fe400078e0016 */
[----:B------:R-:W-:Y:S02]  /*3010*/  @!P2 IMAD.MOV.U32 R17, RZ, RZ, R23 ;  /* 0x000000ffff11a224 */ /* 0x000fe400078e0017 */
[----:B------:R-:W-:Y:S02]  /*3020*/  @!P4 IMAD.IADD R11, R7, 0x1, R10 ;  /* 0x00000001070bc824 */ /* 0x000fe400078e020a */
[C---:B---3--:R-:W-:Y:S02]  /*3030*/  @!P3 IMAD R8, R165.reuse, 0x140, RZ ;  /* 0x00000140a508b824 */ /* 0x048fe400078e02ff */
[----:B------:R-:W-:Y:S02]  /*3040*/  @!P4 IMAD.MOV.U32 R10, RZ, RZ, R6 ;  /* 0x000000ffff0ac224 */ /* 0x000fe400078e0006 */
[----:B------:R-:W-:-:S02]  /*3050*/  @!P2 IMAD R7, R165, 0x160, RZ ;  /* 0x00000160a507a824 */ /* 0x000fc400078e02ff */
[----:B------:R-:W-:Y:S02]  /*3060*/  @!P1 IMAD.MOV.U32 R12, RZ, RZ, R22 ;  /* 0x000000ffff0c9224 */ /* 0x000fe400078e0016 */
[----:B------:R-:W-:Y:S02]  /*3070*/  @!P1 IMAD.MOV.U32 R13, RZ, RZ, R23 ;  /* 0x000000ffff0d9224 */ /* 0x000fe400078e0017 */
[C---:B------:R-:W-:Y:S01]  /*3080*/  @!P2 IMAD.WIDE.U32 R16, R164.reuse, 0x160, R16 ;  /* 0x00000160a410a825 */ /* 0x040fe200078e0010 */
[----:B------:R-:W-:Y:S03]  /*3090*/  @P4 STS.128 [R236+0xf000], RZ ;  /* 0x00f000ffec004388 */ /* 0x000fe60000000c00 */
[----:B------:R-:W-:Y:S01]  /*30a0*/  @!P6 IMAD R6, R165, 0x180, RZ ;  /* 0x00000180a506e824 */ /* 0x000fe200078e02ff */
[----:B------:R-:W-:Y:S01]  /*30b0*/  @!PT LDS RZ, [RZ] ;  /* 0x00000000fffff984 */ /* 0x000fe20000000800 */
[----:B------:R-:W-:Y:S01]  /*30c0*/  @!PT LDS RZ, [RZ] ;  /* 0x00000000fffff984 */ /* 0x000fe20000000800 */
[----:B------:R-:W-:Y:S01]  /*30d0*/  @!PT LDS RZ, [RZ] ;  /* 0x00000000fffff984 */ /* 0x000fe20000000800 */
[----:B------:R-:W-:Y:S01]  /*30e0*/  @!P4 LDGSTS.E.BYPASS.LTC128B.128 [R236+0xf000], desc[UR4][R10.64] ;  /* 0x0f0000000aeccfae */ /* 0x000fe2000b981a04 */
[----:B------:R-:W-:-:S04]  /*30f0*/  @!P6 IMAD.WIDE.U32 R14, R164, 0x180, R14 ;  /* 0x00000180a40ee825 */ /* 0x000fc800078e000e */
[----:B------:R-:W-:Y:S02]  /*3100*/  @!P3 IMAD.IADD R9, R19, 0x1, R8 ;  /* 0x000000011309b824 */ /* 0x000fe400078e0208 */
        /* <DEDUP_REMOVED lines=37> */
[C---:B------:R-:W-:Y:S01]  /*3360*/  IMAD.SHL.U32 R186, R216.reuse, 0x40, RZ ;  /* 0x00000040d8ba7824 */ /* 0x040fe200078e00ff */
[----:B------:R-:W-:Y:S01]  /*3370*/  SHF.R.U32.HI R68, RZ, 0x1, R216 ;  /* 0x00000001ff447819 */ /* 0x000fe200000116d8 */
[C---:B------:R-:W-:Y:S01]  /*3380*/  IMAD.SHL.U32 R220, R216.reuse, 0x20, RZ ;  /* 0x00000020d8dc7824 */ /* 0x040fe200078e00ff */
[----:B------:R-:W-:Y:S01]  /*3390*/  LOP3.LUT P2, RZ, R216, 0x2, RZ, 0xc0, !PT ;  /* 0x00000002d8ff7812 */ /* 0x000fe2000784c0ff */
[----:B------:R-:W-:Y:S01]  /*33a0*/  IMAD.MOV.U32 R193, RZ, RZ, 0x20 ;  /* 0x00000020ffc17424 */ /* 0x000fe200078e00ff */
[----:B------:R-:W-:Y:S01]  /*33b0*/  LOP3.LUT R185, R68, 0x8, RZ, 0xc0, !PT ;  /* 0x0000000844b97812 */ /* 0x000fe200078ec0ff */
[----:B------:R-:W-:Y:S01]  /*33c0*/  IMAD.MOV.U32 R189, RZ, RZ, 0x40 ;  /* 0x00000040ffbd7424 */ /* 0x000fe200078e00ff */
[----:B------:R-:W-:Y:S01]  /*33d0*/  LOP3.LUT R194, R186, 0x200, RZ, 0xc0, !PT ;  /* 0x00000200bac27812 */ /* 0x000fe200078ec0ff */
[----:B------:R-:W-:Y:S01]  /*33e0*/  VIADD R239, R184, 0xffffffff ;  /* 0xffffffffb8ef7836 */ /* 0x000fe20000000000 */
[----:B------:R-:W-:Y:S01]  /*33f0*/  LOP3.LUT R185, R185, 0x1c0, R186, 0xf8, !PT ;  /* 0x000001c0b9b97812 */ /* 0x000fe200078ef8ba */
[----:B------:R-:W0:Y:S01]  /*3400*/  LDGDEPBAR ;  /* 0x00000000000079af */ /* 0x000e220000000000 */
[----:B------:R-:W-:-:S02]  /*3410*/  LOP3.LUT R167, R186, 0x400, RZ, 0xc0, !PT ;  /* 0x00000400baa77812 */ /* 0x000fc400078ec0ff */
[----:B------:R-:W-:Y:S02]  /*3420*/  LOP3.LUT R220, R194, 0x7c00, R220, 0xf8, !PT ;  /* 0x00007c00c2dc7812 */ /* 0x000fe400078ef8dc */
[----:B-1----:R-:W-:-:S04]  /*3430*/  LOP3.LUT R4, R186, 0x1c0, RZ, 0xc0, !PT ;  /* 0x000001c0ba047812 */ /* 0x002fc800078ec0ff */
[----:B------:R-:W-:Y:S02]  /*3440*/  LOP3.LUT R4, R4, 0x8, R216, 0xf8, !PT ;  /* 0x0000000804047812 */ /* 0x000fe400078ef8d8 */
[-C--:B------:R-:W-:Y:S02]  /*3450*/  LOP3.LUT R185, R185, R166.reuse, RZ, 0x3c, !PT ;  /* 0x000000a6b9b97212 */ /* 0x080fe400078e3cff */
[----:B------:R-:W-:Y:S02]  /*3460*/  LOP3.LUT R4, R4, R166, RZ, 0x3c, !PT ;  /* 0x000000a604047212 */ /* 0x000fe400078e3cff */
[----:B------:R-:W-:-:S03]  /*3470*/  LOP3.LUT R220, R220, R185, RZ, 0xfc, !PT ;  /* 0x000000b9dcdc7212 */ /* 0x000fc600078efcff */
[----:B------:R-:W-:Y:S02]  /*3480*/  IMAD R167, R4, 0x2, R167 ;  /* 0x0000000204a77824 */ /* 0x000fe400078e02a7 */
[----:B------:R-:W-:Y:S02]  /*3490*/  IMAD R220, R220, 0x2, R221 ;  /* 0x00000002dcdc7824 */ /* 0x000fe400078e02dd */
[----:B------:R-:W-:-:S03]  /*34a0*/  IMAD.IADD R167, R221, 0x1, R167 ;  /* 0x00000001dda77824 */ /* 0x000fc600078e02a7 */
[----:B------:R-:W-:Y:S04]  /*34b0*/  LDSM.16.M88.4 R84, [R220] ;  /* 0x00000000dc54783b */ /* 0x000fe80000000200 */
[----:B------:R-:W1:Y:S01]  /*34c0*/  LDSM.16.M88.4 R72, [R167+0x2000] ;  /* 0x00200000a748783b */ /* 0x000e620000000200 */
[----:B------:R-:W-:Y:S02]  /*34d0*/  SEL R193, R193, 0xffffffe0, !P2 ;  /* 0xffffffe0c1c17807 */ /* 0x000fe40005000000 */
[----:B------:R-:W-:Y:S01]  /*34e0*/  LOP3.LUT P1, RZ, R216, 0x4, RZ, 0xc0, !PT ;  /* 0x00000004d8ff7812 */ /* 0x000fe2000782c0ff */
[----:B------:R-:W-:Y:S02]  /*34f0*/  LDSM.16.M88.4 R148, [R167+0x2800] ;  /* 0x00280000a794783b */ /* 0x000fe40000000200 */
[----:B------:R-:W-:-:S02]  /*3500*/  IMAD.IADD R190, R220, 0x1, R193 ;  /* 0x00000001dcbe7824 */ /* 0x000fc400078e02c1 */
[----:B------:R-:W-:Y:S01]  /*3510*/  IMAD.IADD R188, R167, 0x1, R193 ;  /* 0x00000001a7bc7824 */ /* 0x000fe200078e02c1 */
[----:B------:R-:W-:Y:S04]  /*3520*/  LDSM.16.M88.4 R124, [R167+0x4000] ;  /* 0x00400000a77c783b */ /* 0x000fe80000000200 */
[----:B------:R-:W-:Y:S04]  /*3530*/  LDSM.16.M88.4 R56, [R190] ;  /* 0x00000000be38783b */ /* 0x000fe80000000200 */
[----:B------:R-:W3:Y:S01]  /*3540*/  LDSM.16.M88.4 R180, [R188+0x2000] ;  /* 0x00200000bcb4783b */ /* 0x000ee20000000200 */
[----:B------:R-:W-:-:S03]  /*3550*/  SEL R189, R189, 0xffffffc0, !P1 ;  /* 0xffffffc0bdbd7807 */ /* 0x000fc60004800000 */
[----:B------:R-:W-:Y:S02]  /*3560*/  LDSM.16.M88.4 R176, [R188+0x2800] ;  /* 0x00280000bcb0783b */ /* 0x000fe40000000200 */
[--C-:B------:R-:W-:Y:S02]  /*3570*/  IMAD.IADD R192, R220, 0x1, R189.reuse ;  /* 0x00000001dcc07824 */ /* 0x100fe400078e02bd */
[----:B------:R-:W-:Y:S01]  /*3580*/  IMAD.IADD R187, R167, 0x1, R189 ;  /* 0x00000001a7bb7824 */ /* 0x000fe200078e02bd */
[----:B------:R-:W-:Y:S04]  /*3590*/  LDSM.16.M88.4 R140, [R167+0x3000] ;  /* 0x00300000a78c783b */ /* 0x000fe80000000200 */
[----:B------:R4:W-:Y:S04]  /*35a0*/  LDSM.16.M88.4 R8, [R192] ;  /* 0x00000000c008783b */ /* 0x0009e80000000200 */
[----:B------:R-:W3:Y:S04]  /*35b0*/  LDSM.16.M88.4 R80, [R187+0x2000] ;  /* 0x00200000bb50783b */ /* 0x000ee80000000200 */
[----:B------:R-:W-:Y:S01]  /*35c0*/  LDSM.16.M88.4 R132, [R167+0x3800] ;  /* 0x00380000a784783b */ /* 0x000fe20000000200 */
[C---:B-1----:R-:W-:Y:S03]  /*35d0*/  HMMA.16816.F32 R76, R84.reuse, R72, RZ ;  /* 0x00000048544c723c */ /* 0x042fe600000018ff */
[----:B------:R-:W-:Y:S04]  /*35e0*/  LDSM.16.M88.4 R116, [R167+0x4800] ;  /* 0x00480000a774783b */ /* 0x000fe80000000200 */
[----:B------:R-:W-:Y:S01]  /*35f0*/  LDSM.16.M88.4 R108, [R167+0x5000] ;  /* 0x00500000a76c783b */ /* 0x000fe20000000200 */
[----:B------:R-:W-:Y:S01]  /*3600*/  HMMA.16816.F32 R72, R84, R74, RZ ;  /* 0x0000004a5448723c */ /* 0x000fe200000018ff */
[----:B------:R-:W-:-:S02]  /*3610*/  IMAD.IADD R191, R193, 0x1, R187 ;  /* 0x00000001c1bf7824 */ /* 0x000fc400078e02bb */
[----:B------:R-:W-:Y:S01]  /*3620*/  LDSM.16.M88.4 R100, [R167+0x5800] ;  /* 0x00580000a764783b */ /* 0x000fe20000000200 */
[----:B----4-:R-:W-:-:S03]  /*3630*/  IMAD.IADD R192, R193, 0x1, R192 ;  /* 0x00000001c1c07824 */ /* 0x010fc600078e02c0 */
[----:B------:R-:W-:Y:S04]  /*3640*/  LDSM.16.M88.4 R64, [R191+0x2000] ;  /* 0x00200000bf40783b */ /* 0x000fe80000000200 */
[----:B------:R-:W1:Y:S01]  /*3650*/  LDSM.16.M88.4 R4, [R192] ;  /* 0x00000000c004783b */ /* 0x000e620000000200 */
[C---:B---3--:R-:W-:Y:S03]  /*3660*/  HMMA.16816.F32 R76, R56.reuse, R180, R76 ;  /* 0x000000b4384c723c */ /* 0x048fe6000000184c */
[----:B------:R-:W3:Y:S04]  /*3670*/  LDSM.16.M88.4 R92, [R167+0x6000] ;  /* 0x00600000a75c783b */ /* 0x000ee80000000200 */
[----:B------:R-:W4:Y:S01]  /*3680*/  LDSM.16.M88.4 R60, [R167+0x6800] ;  /* 0x00680000a73c783b */ /* 0x000f220000000200 */
[----:B------:R-:W-:Y:S03]  /*3690*/  HMMA.16816.F32 R72, R56, R182, R72 ;  /* 0x000000b63848723c */ /* 0x000fe60000001848 */
[----:B------:R-:W4:Y:S04]  /*36a0*/  LDSM.16.M88.4 R48, [R167+0x7000] ;  /* 0x00700000a730783b */ /* 0x000f280000000200 */
[----:B------:R-:W4:Y:S01]  /*36b0*/  LDSM.16.M88.4 R40, [R167+0x7800] ;  /* 0x00780000a728783b */ /* 0x000f220000000200 */
[C---:B------:R-:W-:Y:S03]  /*36c0*/  HMMA.16816.F32 R152, R84.reuse, R148, RZ ;  /* 0x000000945498723c */ /* 0x040fe600000018ff */
[----:B------:R-:W4:Y:S04]  /*36d0*/  LDSM.16.M88.4 R32, [R167+0x8000] ;  /* 0x00800000a720783b */ /* 0x000f280000000200 */
[----:B------:R-:W4:Y:S01]  /*36e0*/  LDSM.16.M88.4 R24, [R167+0x8800] ;  /* 0x00880000a718783b */ /* 0x000f220000000200 */
[----:B------:R-:W-:Y:S03]  /*36f0*/  HMMA.16816.F32 R148, R84, R150, RZ ;  /* 0x000000965494723c */ /* 0x000fe600000018ff */
[----:B------:R-:W4:Y:S04]  /*3700*/  LDSM.16.M88.4 R16, [R167+0x9000] ;  /* 0x00900000a710783b */ /* 0x000f280000000200 */
[----:B------:R-:W4:Y:S01]  /*3710*/  LDSM.16.M88.4 R180, [R187+0x2800] ;  /* 0x00280000bbb4783b */ /* 0x000f220000000200 */
[C---:B------:R-:W-:Y:S03]  /*3720*/  HMMA.16816.F32 R76, R8.reuse, R80, R76 ;  /* 0x00000050084c723c */ /* 0x040fe6000000184c */
[----:B------:R-:W2:Y:S04]  /*3730*/  LDSM.16.M88.4 R156, [R167+0x9800] ;  /* 0x00980000a79c783b */ /* 0x000ea80000000200 */
[----:B------:R-:W2:Y:S01]  /*3740*/  LDSM.16.M88.4 R160, [R188+0x4000] ;  /* 0x00400000bca0783b */ /* 0x000ea20000000200 */
[----:B------:R-:W-:Y:S03]  /*3750*/  HMMA.16816.F32 R72, R8, R82, R72 ;  /* 0x000000520848723c */ /* 0x000fe60000001848 */
[----:B------:R-:W2:Y:S04]  /*3760*/  LDSM.16.M88.4 R172, [R188+0x3000] ;  /* 0x00300000bcac783b */ /* 0x000ea80000000200 */
[----:B------:R-:W2:Y:S01]  /*3770*/  LDSM.16.M88.4 R80, [R191+0x2800] ;  /* 0x00280000bf50783b */ /* 0x000ea20000000200 */
[----:B------:R-:W-:Y:S03]  /*3780*/  HMMA.16816.F32 R148, R56, R178, R148 ;  /* 0x000000b23894723c */ /* 0x000fe60000001894 */
[----:B------:R-:W-:Y:S05]  /*3790*/  LDSM.16.M88.4 R168, [R188+0x3800] ;  /* 0x00380000bca8783b */ /* 0x000fea0000000200 */
[C---:B------:R-:W-:Y:S08]  /*37a0*/  HMMA.16816.F32 R128, R84.reuse, R124, RZ ;  /* 0x0000007c5480723c */ /* 0x040ff000000018ff */
[C---:B------:R-:W-:Y:S08]  /*37b0*/  HMMA.16816.F32 R124, R84.reuse, R126, RZ ;  /* 0x0000007e547c723c */ /* 0x040ff000000018ff */
[----:B------:R-:W-:Y:S08]  /*37c0*/  HMMA.16816.F32 R144, R84, R140, RZ ;  /* 0x0000008c5490723c */ /* 0x000ff000000018ff */
[C---:B-1----:R-:W-:Y:S08]  /*37d0*/  HMMA.16816.F32 R76, R4.reuse, R64, R76 ;  /* 0x00000040044c723c */ /* 0x042ff0000000184c */
[----:B------:R-:W-:Y:S01]  /*37e0*/  HMMA.16816.F32 R72, R4, R66, R72 ;  /* 0x000000420448723c */ /* 0x000fe20000001848 */
[----:B------:R-:W1:Y:S07]  /*37f0*/  LDSM.16.M88.4 R64, [R187+0x3000] ;  /* 0x00300000bb40783b */ /* 0x000e6e0000000200 */
[----:B------:R-:W-:Y:S08]  /*3800*/  HMMA.16816.F32 R140, R84, R142, RZ ;  /* 0x0000008e548c723c */ /* 0x000ff000000018ff */
[----:B------:R-:W-:Y:S08]  /*3810*/  HMMA.16816.F32 R152, R56, R176, R152 ;  /* 0x000000b03898723c */ /* 0x000ff00000001898 */
        /* <DEDUP_REMOVED lines=9> */
[C---:B------:R-:W-:Y:S08]  /*38b0*/  HMMA.16816.F32 R28, R84.reuse, R24, RZ ;  /* 0x00000018541c723c */ /* 0x040ff000000018ff */
[----:B------:R-:W-:Y:S08]  /*38c0*/  HMMA.16816.F32 R20, R84, R16, RZ ;  /* 0x000000105414723c */ /* 0x000ff000000018ff */
[----:B------:R-:W-:Y:S08]  /*38d0*/  HMMA.16816.F32 R148, R8, R182, R148 ;  /* 0x000000b60894723c */ /* 0x000ff00000001894 */
        /* <DEDUP_REMOVED lines=16> */
[----:B------:R-:W3:Y:S07]  /*39e0*/  LDSM.16.M88.4 R160, [R188+0x5000] ;  /* 0x00500000bca0783b */ /* 0x000eee0000000200 */
[C---:B------:R-:W-:Y:S08]  /*39f0*/  HMMA.16816.F32 R144, R56.reuse, R172, R144 ;  /* 0x000000ac3890723c */ /* 0x040ff00000001890 */
[----:B------:R-:W-:Y:S08]  /*3a00*/  HMMA.16816.F32 R140, R56, R174, R140 ;  /* 0x000000ae388c723c */ /* 0x000ff0000000188c */
[----:B------:R-:W-:Y:S08]  /*3a10*/  HMMA.16816.F32 R152, R8, R180, R152 ;  /* 0x000000b40898723c */ /* 0x000ff00000001898 */
[----:B------:R-:W-:Y:S08]  /*3a20*/  HMMA.16816.F32 R148, R4, R82, R148 ;  /* 0x000000520494723c */ /* 0x000ff00000001894 */
[C---:B-1----:R-:W-:Y:S08]  /*3a30*/  HMMA.16816.F32 R144, R8.reuse, R64, R144 ;  /* 0x000000400890723c */ /* 0x042ff00000001890 */
[----:B------:R-:W-:Y:S01]  /*3a40*/  HMMA.16816.F32 R140, R8, R66, R140 ;  /* 0x00000042088c723c */ /* 0x000fe2000000188c */
[----:B------:R-:W1:Y:S07]  /*3a50*/  LDSM.16.M88.4 R64, [R188+0x9800] ;  /* 0x00980000bc40783b */ /* 0x000e6e0000000200 */
[----:B------:R-:W-:Y:S01]  /*3a60*/  HMMA.16816.F32 R152, R4, R80, R152 ;  /* 0x000000500498723c */ /* 0x000fe20000001898 */
[----:B------:R-:W4:Y:S01]  /*3a70*/  LDSM.16.M88.4 R80, [R187+0x3800] ;  /* 0x00380000bb50783b */ /* 0x000f220000000200 */
[-C--:B------:R-:W-:Y:S01]  /*3a80*/  FMUL.FTZ R148, R148, R196.reuse ;  /* 0x000000c494947220 */ /* 0x080fe20000410000 */
[-C--:B------:R-:W-:Y:S01]  /*3a90*/  FMUL.FTZ R149, R149, R196.reuse ;  /* 0x000000c495957220 */ /* 0x080fe20000410000 */
[-C--:B------:R-:W-:Y:S01]  /*3aa0*/  FMUL.FTZ R150, R150, R196.reuse ;  /* 0x000000c496967220 */ /* 0x080fe20000410000 */
[----:B------:R-:W-:-:S03]  /*3ab0*/  FMUL.FTZ R151, R151, R196 ;  /* 0x000000c497977220 */ /* 0x000fc60000410000 */
[C---:B--2---:R-:W-:Y:S01]  /*3ac0*/  HMMA.16816.F32 R120, R56.reuse, R156, R120 ;  /* 0x0000009c3878723c */ /* 0x044fe20000001878 */
[----:B------:R-:W-:Y:S07]  /*3ad0*/  MUFU.TANH R179, R150 ;  /* 0x0000009600b37308 */ /* 0x000fee0000002400 */
[C---:B------:R-:W-:Y:S01]  /*3ae0*/  HMMA.16816.F32 R116, R56.reuse, R158, R116 ;  /* 0x0000009e3874723c */ /* 0x040fe20000001874 */
[----:B------:R-:W2:Y:S01]  /*3af0*/  LDSM.16.M88.4 R156, [R188+0x5800] ;  /* 0x00580000bc9c783b */ /* 0x000ea20000000200 */
[----:B------:R-:W-:Y:S06]  /*3b00*/  MUFU.TANH R178, R151 ;  /* 0x0000009700b27308 */ /* 0x000fec0000002400 */
[C---:B---3--:R-:W-:Y:S02]  /*3b10*/  HMMA.16816.F32 R108, R56.reuse, R162, R108 ;  /* 0x000000a2386c723c */ /* 0x048fe4000000186c */
[----:B------:R-:W-:Y:S08]  /*3b20*/  MUFU.TANH R162, R148 ;  /* 0x0000009400a27308 */ /* 0x000ff00000002400 */
[----:B------:R3:W-:Y:S01]  /*3b30*/  MUFU.TANH R163, R149 ;  /* 0x0000009500a37308 */ /* 0x0007e20000002400 */
[----:B------:R-:W-:Y:S01]  /*3b40*/  HMMA.16816.F32 R136, R56, R168, R136 ;  /* 0x000000a83888723c */ /* 0x000fe20000001888 */
[-C--:B------:R-:W-:Y:S01]  /*3b50*/  FMUL.FTZ R78, R78, R196.reuse ;  /* 0x000000c44e4e7220 */ /* 0x080fe20000410000 */
[-C--:B------:R-:W-:Y:S01]  /*3b60*/  FMUL.FTZ R79, R79, R196.reuse ;  /* 0x000000c44f4f7220 */ /* 0x080fe20000410000 */
[----:B------:R-:W-:-:S05]  /*3b70*/  FMUL.FTZ R72, R72, R196 ;  /* 0x000000c448487220 */ /* 0x000fca0000410000 */
[C---:B------:R-:W-:Y:S01]  /*3b80*/  HMMA.16816.F32 R132, R56.reuse, R170, R132 ;  /* 0x000000aa3884723c */ /* 0x040fe20000001884 */
[----:B---3--:R-:W3:Y:S01]  /*3b90*/  LDSM.16.M88.4 R148, [R187+0x9800] ;  /* 0x00980000bb94783b */ /* 0x008ee20000000200 */
[-C--:B------:R-:W-:Y:S01]  /*3ba0*/  FMUL.FTZ R73, R73, R196.reuse ;  /* 0x000000c449497220 */ /* 0x080fe20000410000 */
[-C--:B------:R-:W-:Y:S01]  /*3bb0*/  FMUL.FTZ R74, R74, R196.reuse ;  /* 0x000000c44a4a7220 */ /* 0x080fe20000410000 */
[-C--:B------:R-:W-:Y:S01]  /*3bc0*/  FMUL.FTZ R75, R75, R196.reuse ;  /* 0x000000c44b4b7220 */ /* 0x080fe20000410000 */
[----:B------:R-:W3:Y:S03]  /*3bd0*/  MUFU.TANH R251, R78 ;  /* 0x0000004e00fb7308 */ /* 0x000ee60000002400 */
[----:B-1----:R-:W-:Y:S01]  /*3be0*/  HMMA.16816.F32 R84, R56, R66, R84 ;  /* 0x000000423854723c */ /* 0x002fe20000001854 */
[----:B------:R-:W-:Y:S04]  /*3bf0*/  LDSM.16.M88.4 R168, [R191+0x3000] ;  /* 0x00300000bfa8783b */ /* 0x000fe80000000200 */
[----:B------:R-:W-:Y:S08]  /*3c00*/  MUFU.TANH R173, R79 ;  /* 0x0000004f00ad7308 */ /* 0x000ff00000002400 */
[----:B------:R-:W-:Y:S08]  /*3c10*/  MUFU.TANH R78, R72 ;  /* 0x00000048004e7308 */ /* 0x000ff00000002400 */
[----:B------:R-:W-:Y:S08]  /*3c20*/  MUFU.TANH R79, R73 ;  /* 0x00000049004f7308 */ /* 0x000ff00000002400 */
[----:B------:R-:W-:Y:S08]  /*3c30*/  MUFU.TANH R175, R74 ;  /* 0x0000004a00af7308 */ /* 0x000ff00000002400 */
[----:B------:R1:W-:Y:S01]  /*3c40*/  MUFU.TANH R174, R75 ;  /* 0x0000004b00ae7308 */ /* 0x0003e20000002400 */
[C---:B----4-:R-:W-:Y:S08]  /*3c50*/  HMMA.16816.F32 R136, R8.reuse, R80, R136 ;  /* 0x000000500888723c */ /* 0x050ff00000001888 */
[----:B------:R-:W-:Y:S01]  /*3c60*/  HMMA.16816.F32 R132, R8, R82, R132 ;  /* 0x000000520884723c */ /* 0x000fe20000001884 */
[----:B------:R-:W-:Y:S04]  /*3c70*/  LDSM.16.M88.4 R80, [R191+0x9800] ;  /* 0x00980000bf50783b */ /* 0x000fe80000000200 */
[----:B-1----:R-:W1:Y:S03]  /*3c80*/  LDSM.16.M88.4 R72, [R188+0x6000] ;  /* 0x00600000bc48783b */ /* 0x002e660000000200 */
[C---:B--2---:R-:W-:Y:S08]  /*3c90*/  HMMA.16816.F32 R104, R56.reuse, R156, R104 ;  /* 0x0000009c3868723c */ /* 0x044ff00000001868 */
[----:B------:R-:W-:Y:S08]  /*3ca0*/  HMMA.16816.F32 R100, R56, R158, R100 ;  /* 0x0000009e3864723c */ /* 0x000ff00000001864 */
[----:B---3--:R-:W-:Y:S01]  /*3cb0*/  HMMA.16816.F32 R156, R8, R150, R84 ;  /* 0x00000096089c723c */ /* 0x008fe20000001854 */
[----:B------:R-:W2:Y:S01]  /*3cc0*/  LDSM.16.M88.4 R84, [R187+0x4000] ;  /* 0x00400000bb54783b */ /* 0x000ea20000000200 */
[-C--:B------:R-:W-:Y:S01]  /*3cd0*/  FMUL.FTZ R152, R152, R196.reuse ;  /* 0x000000c498987220 */ /* 0x080fe20000410000 */
[-C--:B------:R-:W-:Y:S01]  /*3ce0*/  FMUL.FTZ R153, R153, R196.reuse ;  /* 0x000000c499997220 */ /* 0x080fe20000410000 */
[-C--:B------:R-:W-:Y:S01]  /*3cf0*/  FMUL.FTZ R154, R154, R196.reuse ;  /* 0x000000c49a9a7220 */ /* 0x080fe20000410000 */
[----:B------:R-:W-:-:S03]  /*3d00*/  FMUL.FTZ R155, R155, R196 ;  /* 0x000000c49b9b7220 */ /* 0x000fc60000410000 */
[C---:B------:R-:W-:Y:S01]  /*3d10*/  HMMA.16816.F32 R112, R56.reuse, R160, R112 ;  /* 0x000000a03870723c */ /* 0x040fe20000001870 */
[----:B------:R-:W-:Y:S08]  /*3d20*/  MUFU.TANH R160, R152 ;  /* 0x0000009800a07308 */ /* 0x000ff00000002400 */
[----:B------:R-:W-:Y:S01]  /*3d30*/  MUFU.TANH R161, R153 ;  /* 0x0000009900a17308 */ /* 0x000fe20000002400 */
[C---:B-1----:R-:W-:Y:S07]  /*3d40*/  HMMA.16816.F32 R96, R56.reuse, R72, R96 ;  /* 0x000000483860723c */ /* 0x042fee0000001860 */
[----:B------:R-:W-:Y:S01]  /*3d50*/  MUFU.TANH R176, R154 ;  /* 0x0000009a00b07308 */ /* 0x000fe20000002400 */
[----:B------:R-:W-:Y:S01]  /*3d60*/  HMMA.16816.F32 R92, R56, R74, R92 ;  /* 0x0000004a385c723c */ /* 0x000fe2000000185c */
[----:B------:R-:W1:Y:S06]  /*3d70*/  LDSM.16.M88.4 R72, [R191+0x4000] ;  /* 0x00400000bf48783b */ /* 0x000e6c0000000200 */
[----:B------:R3:W-:Y:S01]  /*3d80*/  MUFU.TANH R177, R155 ;  /* 0x0000009b00b17308 */ /* 0x0007e20000002400 */
[----:B------:R-:W-:Y:S01]  /*3d90*/  HMMA.16816.F32 R156, R4, R82, R156 ;  /* 0x00000052049c723c */ /* 0x000fe2000000189c */
[----:B---3--:R-:W3:Y:S01]  /*3da0*/  LDSM.16.M88.4 R152, [R191+0x3800] ;  /* 0x00380000bf98783b */ /* 0x008ee20000000200 */
[----:B------:R-:W-:-:S06]  /*3db0*/  SHF.R.U32.HI R66, RZ, 0x2, R216 ;  /* 0x00000002ff427819 */ /* 0x000fcc00000116d8 */
[----:B------:R-:W-:Y:S01]  /*3dc0*/  HMMA.16816.F32 R144, R4, R168, R144 ;  /* 0x000000a80490723c */ /* 0x000fe20000001890 */
[----:B------:R-:W-:Y:S01]  /*3dd0*/  LOP3.LUT R67, R68, 0x1f0, RZ, 0xc0, !PT ;  /* 0x000001f044437812 */ /* 0x000fe200078ec0ff */
[----:B------:R-:W-:-:S03]  /*3de0*/  FMUL.FTZ R77, R77, R196 ;  /* 0x000000c44d4d7220 */ /* 0x000fc60000410000 */
[----:B------:R-:W-:-:S03]  /*3df0*/  LOP3.LUT R66, R67, 0x7, R66, 0xf8, !PT ;  /* 0x0000000743427812 */ /* 0x000fc600078ef842 */
[----:B------:R-:W-:Y:S01]  /*3e00*/  HMMA.16816.F32 R140, R4, R170, R140 ;  /* 0x000000aa048c723c */ /* 0x000fe2000000188c */
[----:B-----5:R-:W-:Y:S01]  /*3e10*/  IADD3 R245, PT, PT, R197, -R198, -R71 ;  /* 0x800000c6c5f57210 */ /* 0x020fe20007ffe847 */
[----:B------:R4:W-:Y:S01]  /*3e20*/  MUFU.TANH R172, R77 ;  /* 0x0000004d00ac7308 */ /* 0x0009e20000002400 */
[----:B------:R-:W-:-:S05]  /*3e30*/  IADD3 R198, PT, PT, R70, R197, -R198 ;  /* 0x000000c546c67210 */ /* 0x000fca0007ffe8c6 */
[----:B--2---:R-:W-:Y:S01]  /*3e40*/  HMMA.16816.F32 R128, R8, R84, R128 ;  /* 0x000000540880723c */ /* 0x004fe20000001880 */
[----:B------:R-:W-:Y:S01]  /*3e50*/  FMUL.FTZ R67, R157, R196 ;  /* 0x000000c49d437220 */ /* 0x000fe20000410000 */
[----:B------:R-:W-:Y:S02]  /*3e60*/  IMAD.SHL.U32 R71, R216, 0x2, RZ ;  /* 0x00000002d8477824 */ /* 0x000fe400078e00ff */
[----:B----4-:R-:W-:-:S04]  /*3e70*/  IMAD R77, R235, 0x40, R66 ;  /* 0x00000040eb4d7824 */ /* 0x010fc800078e0242 */
[C---:B------:R-:W-:Y:S02]  /*3e80*/  IMAD.IADD R245, R77.reuse, 0x1, R245 ;  /* 0x000000014df57824 */ /* 0x040fe400078e02f5 */
[----:B------:R-:W-:Y:S02]  /*3e90*/  IMAD.IADD R198, R77, 0x1, R198 ;  /* 0x000000014dc67824 */ /* 0x000fe400078e02c6 */
[-C--:B------:R-:W-:Y:S01]  /*3ea0*/  FMUL.FTZ R77, R159, R196.reuse ;  /* 0x000000c49f4d7220 */ /* 0x080fe20000410000 */
[----:B------:R-:W-:Y:S01]  /*3eb0*/  IMAD.SHL.U32 R66, R239, 0x100, RZ ;  /* 0x00000100ef427824 */ /* 0x000fe200078e00ff */
[----:B------:R-:W-:Y:S01]  /*3ec0*/  LOP3.LUT R70, R71, 0x6, RZ, 0xc0, !PT ;  /* 0x0000000647467812 */ /* 0x000fe200078ec0ff */
        /* <DEDUP_REMOVED lines=8> */
[----:B------:R-:W4:Y:S01]  /*3f50*/  MUFU.TANH R77, R77 ;  /* 0x0000004d004d7308 */ /* 0x000f220000002400 */
[----:B------:R-:W-:Y:S01]  /*3f60*/  FMUL.FTZ R143, R143, R196 ;  /* 0x000000c48f8f7220 */ /* 0x000fe20000410000 */
[----:B------:R-:W-:Y:S01]  /*3f70*/  LOP3.LUT R250, R66, R70, RZ, 0xfc, !PT ;  /* 0x0000004642fa7212 */ /* 0x000fe200078efcff */
[----:B-1----:R-:W-:Y:S01]  /*3f80*/  HMMA.16816.F32 R128, R4, R72, R128 ;  /* 0x000000480480723c */ /* 0x002fe20000001880 */
[----:B------:R-:W-:-:S04]  /*3f90*/  VIADD R243, R245, 0x8 ;  /* 0x00000008f5f37836 */ /* 0x000fc80000000000 */
[----:B------:R-:W1:Y:S01]  /*3fa0*/  MUFU.TANH R168, R144 ;  /* 0x0000009000a87308 */ /* 0x000e620000002400 */
[----:B------:R-:W-:-:S07]  /*3fb0*/  VIADD R84, R250, 0xf9 ;  /* 0x000000f9fa547836 */ /* 0x000fce0000000000 */
[----:B------:R-:W-:Y:S08]  /*3fc0*/  MUFU.TANH R169, R145 ;  /* 0x0000009100a97308 */ /* 0x000ff00000002400 */
[----:B------:R-:W1:Y:S08]  /*3fd0*/  MUFU.TANH R170, R146 ;  /* 0x0000009200aa7308 */ /* 0x000e700000002400 */
[----:B------:R3:W1:Y:S01]  /*3fe0*/  MUFU.TANH R171, R147 ;  /* 0x0000009300ab7308 */ /* 0x0006620000002400 */
[----:B------:R-:W-:-:S07]  /*3ff0*/  ISETP.GT.AND P5, PT, R245, R84, PT ;  /* 0x00000054f500720c */ /* 0x000fce0003fa4270 */
[----:B------:R-:W1:Y:S01]  /*4000*/  MUFU.TANH R180, R140 ;  /* 0x0000008c00b47308 */ /* 0x000e620000002400 */
[----:B------:R-:W-:-:S07]  /*4010*/  ISETP.GT.AND P3, PT, R243, R250, PT ;  /* 0x000000faf300720c */ /* 0x000fce0003f64270 */
[----:B------:R-:W1:Y:S01]  /*4020*/  MUFU.TANH R151, R142 ;  /* 0x0000008e00977308 */ /* 0x000e620000002400 */
[----:B---3--:R-:W-:Y:S07]  /*4030*/  HMMA.16816.F32 R144, R4, R152, R136 ;  /* 0x000000980490723c */ /* 0x008fee0000001888 */
[----:B------:R-:W-:Y:S01]  /*4040*/  MUFU.TANH R150, R143 ;  /* 0x0000008f00967308 */ /* 0x000fe20000002400 */
[C-C-:B------:R-:W-:Y:S01]  /*4050*/  VIADDMNMX R244, R198.reuse, 0x1, R197.reuse, PT ;  /* 0x00000001c6f47846 */ /* 0x140fe200038001c5 */
[----:B------:R-:W-:Y:S01]  /*4060*/  HMMA.16816.F32 R124, R8, R86, R124 ;  /* 0x00000056087c723c */ /* 0x000fe2000000187c */
[----:B------:R-:W-:Y:S01]  /*4070*/  VIADDMNMX R242, R198, 0x9, R197, PT ;  /* 0x00000009c6f27846 */ /* 0x000fe200038001c5 */
[----:B------:R-:W-:-:S04]  /*4080*/  VIADD R72, R250, 0x1 ;  /* 0x00000001fa487836 */ /* 0x000fc80000000000 */
[----:B------:R3:W1:Y:S01]  /*4090*/  MUFU.TANH R152, R141 ;  /* 0x0000008d00987308 */ /* 0x0006620000002400 */
[----:B------:R-:W-:Y:S01]  /*40a0*/  ISETP.GT.AND P4, PT, R243, R84, PT ;  /* 0x00000054f300720c */ /* 0x000fe20003f84270 */
[-C--:B------:R-:W-:Y:S01]  /*40b0*/  FMUL.FTZ R128, R128, R196.reuse ;  /* 0x000000c480807220 */ /* 0x080fe20000410000 */
[----:B------:R-:W-:Y:S01]  /*40c0*/  FSEL R251, R251, -INF , !P3 ;  /* 0xff800000fbfb7808 */ /* 0x000fe20005800000 */
[----:B------:R-:W-:Y:S01]  /*40d0*/  HMMA.16816.F32 R132, R4, R154, R132 ;  /* 0x0000009a0484723c */ /* 0x000fe20000001884 */
[----:B--2---:R-:W-:Y:S01]  /*40e0*/  FSEL R73, R67, -INF , !P5 ;  /* 0xff80000043497808 */ /* 0x004fe20006800000 */
[----:B------:R-:W-:Y:S01]  /*40f0*/  FMUL.FTZ R129, R129, R196 ;  /* 0x000000c481817220 */ /* 0x000fe20000410000 */
[----:B------:R-:W-:Y:S01]  /*4100*/  ISETP.GE.AND P6, PT, R84, R244, PT ;  /* 0x000000f45400720c */ /* 0x000fe20003fc6270 */
[-C--:B------:R-:W-:Y:S01]  /*4110*/  FMUL.FTZ R130, R130, R196.reuse ;  /* 0x000000c482827220 */ /* 0x080fe20000410000 */
[----:B------:R-:W-:Y:S01]  /*4120*/  FMUL.FTZ R131, R131, R196 ;  /* 0x000000c483837220 */ /* 0x000fe20000410000 */
[----:B------:R-:W-:Y:S04]  /*4130*/  LDSM.16.M88.4 R136, [R188+0x6800] ;  /* 0x00680000bc88783b */ /* 0x000fe80000000200 */
[----:B---3--:R-:W2:Y:S01]  /*4140*/  LDSM.16.M88.4 R140, [R187+0x4800] ;  /* 0x00480000bb8c783b */ /* 0x008ea20000000200 */
[----:B------:R-:W-:-:S02]  /*4150*/  ISETP.GE.AND P3, PT, R84, R242, PT ;  /* 0x000000f25400720c */ /* 0x000fc40003f66270 */
[----:B----4-:R-:W-:Y:S01]  /*4160*/  FSEL R67, R77, -INF , !P4 ;  /* 0xff8000004d437808 */ /* 0x010fe20006000000 */
[----:B------:R-:W3:Y:S01]  /*4170*/  LDSM.16.M88.4 R84, [R191+0x4800] ;  /* 0x00480000bf54783b */ /* 0x000ee20000000200 */
[----:B------:R-:W-:Y:S02]  /*4180*/  FSEL R77, R73, -INF , !P6 ;  /* 0xff800000494d7808 */ /* 0x000fe40007000000 */
[-C--:B------:R-:W-:Y:S02]  /*4190*/  ISETP.GT.AND P4, PT, R243, R72.reuse, PT ;  /* 0x00000048f300720c */ /* 0x080fe40003f84270 */
[----:B------:R-:W-:Y:S02]  /*41a0*/  FSEL R67, R67, -INF , !P3 ;  /* 0xff80000043437808 */ /* 0x000fe40005800000 */
[----:B------:R-:W-:Y:S02]  /*41b0*/  ISETP.GT.AND P5, PT, R245, R72, PT ;  /* 0x00000048f500720c */ /* 0x000fe40003fa4270 */
[----:B------:R-:W-:-:S02]  /*41c0*/  ISETP.GE.AND P6, PT, R72, R244, PT ;  /* 0x000000f44800720c */ /* 0x000fc40003fc6270 */
[----:B------:R-:W-:Y:S01]  /*41d0*/  ISETP.GE.AND P3, PT, R72, R242, PT ;  /* 0x000000f24800720c */ /* 0x000fe20003f66270 */
[----:B------:R-:W-:Y:S01]  /*41e0*/  VIADD R72, R250, 0x8 ;  /* 0x00000008fa487836 */ /* 0x000fe20000000000 */
[----:B------:R-:W-:Y:S01]  /*41f0*/  FSEL R173, R173, -INF , !P4 ;  /* 0xff800000adad7808 */ /* 0x000fe20006000000 */
[----:B------:R4:W-:Y:S01]  /*4200*/  MUFU.TANH R153, R128 ;  /* 0x0000008000997308 */ /* 0x0009e20000002400 */
[----:B------:R-:W-:Y:S02]  /*4210*/  FSEL R172, R172, -INF , !P5 ;  /* 0xff800000acac7808 */ /* 0x000fe40006800000 */
[----:B------:R-:W-:Y:S02]  /*4220*/  ISETP.GT.AND P5, PT, R245, R72, PT ;  /* 0x00000048f500720c */ /* 0x000fe40003fa4270 */
[----:B------:R-:W-:Y:S02]  /*4230*/  FSEL R73, R173, -INF , !P3 ;  /* 0xff800000ad497808 */ /* 0x000fe40005800000 */
[----:B------:R-:W-:-:S02]  /*4240*/  FSEL R246, R172, -INF , !P6 ;  /* 0xff800000acf67808 */ /* 0x000fc40007000000 */
[----:B------:R-:W-:Y:S02]  /*4250*/  ISETP.GT.AND P4, PT, R243, R72, PT ;  /* 0x00000048f300720c */ /* 0x000fe40003f84270 */
[----:B------:R-:W-:Y:S02]  /*4260*/  ISETP.GE.AND P6, PT, R72, R244, PT ;  /* 0x000000f44800720c */ /* 0x000fe40003fc6270 */
[----:B------:R-:W-:Y:S01]  /*4270*/  FSEL R78, R78, -INF , !P5 ;  /* 0xff8000004e4e7808 */ /* 0x000fe20006800000 */
[----:B----4-:R-:W-:Y:S01]  /*4280*/  VIADD R128, R250, 0x9 ;  /* 0x00000009fa807836 */ /* 0x010fe20000000000 */
[----:B------:R-:W-:Y:S01]  /*4290*/  ISETP.GE.AND P3, PT, R72, R242, PT ;  /* 0x000000f24800720c */ /* 0x000fe20003f66270 */
[----:B------:R-:W-:Y:S01]  /*42a0*/  STL [R1+0x4], R73 ;  /* 0x0000044901007387 */ /* 0x000fe20000100800 */
[----:B------:R-:W-:Y:S02]  /*42b0*/  HMMA.16816.F32 R124, R4, R74, R124 ;  /* 0x0000004a047c723c */ /* 0x000fe4000000187c */
[----:B------:R-:W-:Y:S01]  /*42c0*/  ISETP.GT.AND P5, PT, R245, R128, PT ;  /* 0x00000080f500720c */ /* 0x000fe20003fa4270 */
[----:B------:R-:W4:Y:S01]  /*42d0*/  LDSM.16.M88.4 R72, [R188+0x7000] ;  /* 0x00700000bc48783b */ /* 0x000f220000000200 */
[----:B------:R-:W-:-:S02]  /*42e0*/  FSEL R175, R175, -INF , !P4 ;  /* 0xff800000afaf7808 */ /* 0x000fc40006000000 */
[----:B------:R-:W-:Y:S02]  /*42f0*/  FSEL R252, R78, -INF , !P6 ;  /* 0xff8000004efc7808 */ /* 0x000fe40007000000 */
[----:B------:R-:W-:Y:S02]  /*4300*/  ISETP.GE.AND P6, PT, R128, R244, PT ;  /* 0x000000f48000720c */ /* 0x000fe40003fc6270 */
[----:B------:R-:W-:Y:S02]  /*4310*/  FSEL R79, R79, -INF , !P5 ;  /* 0xff8000004f4f7808 */ /* 0x000fe40006800000 */
[----:B------:R-:W-:Y:S02]  /*4320*/  ISETP.GT.AND P4, PT, R243, R128, PT ;  /* 0x00000080f300720c */ /* 0x000fe40003f84270 */
[----:B------:R-:W-:Y:S02]  /*4330*/  FSEL R78, R175, -INF , !P3 ;  /* 0xff800000af4e7808 */ /* 0x000fe40005800000 */
[----:B------:R-:W-:-:S02]  /*4340*/  FSEL R79, R79, -INF , !P6 ;  /* 0xff8000004f4f7808 */ /* 0x000fc40007000000 */
[----:B------:R-:W-:Y:S01]  /*4350*/  ISETP.GE.AND P3, PT, R128, R242, PT ;  /* 0x000000f28000720c */ /* 0x000fe20003f66270 */
[----:B------:R-:W-:Y:S01]  /*4360*/  VIADD R128, R250, 0x10 ;  /* 0x00000010fa807836 */ /* 0x000fe20000000000 */
[----:B------:R-:W-:Y:S01]  /*4370*/  FSEL R174, R174, -INF , !P4 ;  /* 0xff800000aeae7808 */ /* 0x000fe20006000000 */
[----:B------:R-:W-:Y:S01]  /*4380*/  STL [R1+0x8], R78 ;  /* 0x0000084e01007387 */ /* 0x000fe20000100800 */
[-C--:B------:R-:W-:Y:S01]  /*4390*/  FMUL.FTZ R82, R132, R196.reuse ;  /* 0x000000c484527220 */ /* 0x080fe20000410000 */
[----:B--2---:R-:W-:Y:S01]  /*43a0*/  HMMA.16816.F32 R120, R8, R140, R120 ;  /* 0x0000008c0878723c */ /* 0x004fe20000001878 */
[----:B------:R-:W-:Y:S01]  /*43b0*/  FMUL.FTZ R132, R133, R196 ;  /* 0x000000c485847220 */ /* 0x000fe20000410000 */
[----:B------:R2:W-:Y:S01]  /*43c0*/  STL [R1], R79 ;  /* 0x0000004f01007387 */ /* 0x0005e20000100800 */
[----:B------:R-:W-:Y:S01]  /*43d0*/  MUFU.TANH R133, R129 ;  /* 0x0000008100857308 */ /* 0x000fe20000002400 */
[-C--:B------:R-:W-:Y:S02]  /*43e0*/  ISETP.GT.AND P5, PT, R245, R128.reuse, PT ;  /* 0x00000080f500720c */ /* 0x080fe40003fa4270 */
[----:B------:R-:W-:-:S02]  /*43f0*/  ISETP.GT.AND P4, PT, R243, R128, PT ;  /* 0x00000080f300720c */ /* 0x000fc40003f84270 */
[----:B------:R-:W-:-:S03]  /*4400*/  ISETP.GE.AND P6, PT, R128, R244, PT ;  /* 0x000000f48000720c */ /* 0x000fc60003fc6270 */
[----:B------:R-:W-:Y:S08]  /*4410*/  MUFU.TANH R155, R130 ;  /* 0x00000082009b7308 */ /* 0x000ff00000002400 */
[----:B------:R1:W-:Y:S01]  /*4420*/  MUFU.TANH R157, R131 ;  /* 0x00000083009d7308 */ /* 0x0003e20000002400 */
[----:B--2---:R-:W-:Y:S02]  /*4430*/  FSEL R79, R174, -INF , !P3 ;  /* 0xff800000ae4f7808 */ /* 0x004fe40005800000 */
[----:B------:R-:W-:-:S02]  /*4440*/  ISETP.GE.AND P3, PT, R128, R242, PT ;  /* 0x000000f28000720c */ /* 0x000fc40003f66270 */
[----:B-1----:R-:W1:Y:S01]  /*4450*/  LDSM.16.M88.4 R128, [R187+0x5000] ;  /* 0x00500000bb80783b */ /* 0x002e620000000200 */
[----:B------:R-:W-:Y:S01]  /*4460*/  HMMA.16816.F32 R116, R8, R142, R116 ;  /* 0x0000008e0874723c */ /* 0x000fe20000001874 */
[----:B------:R-:W-:Y:S01]  /*4470*/  FMUL.FTZ R78, R124, R196 ;  /* 0x000000c47c4e7220 */ /* 0x000fe20000410000 */
[----:B------:R-:W-:-:S06]  /*4480*/  FSEL R124, R160, -INF , !P5 ;  /* 0xff800000a07c7808 */ /* 0x000fcc0006800000 */
[----:B---3--:R-:W-:Y:S01]  /*4490*/  HMMA.16816.F32 R120, R4, R84, R120 ;  /* 0x000000540478723c */ /* 0x008fe20000001878 */
[----:B------:R-:W-:Y:S01]  /*44a0*/  VIADD R84, R250, 0x11 ;  /* 0x00000011fa547836 */ /* 0x000fe20000000000 */
[----:B------:R-:W-:Y:S01]  /*44b0*/  FSEL R176, R176, -INF , !P4 ;  /* 0xff800000b0b07808 */ /* 0x000fe20006000000 */
[----:B------:R2:W-:Y:S03]  /*44c0*/  STL [R1+0xc], R79 ;  /* 0x00000c4f01007387 */ /* 0x0005e60000100800 */
[-C--:B------:R-:W-:Y:S02]  /*44d0*/  ISETP.GT.AND P5, PT, R245, R84.reuse, PT ;  /* 0x00000054f500720c */ /* 0x080fe40003fa4270 */
[----:B------:R-:W-:Y:S01]  /*44e0*/  ISETP.GT.AND P4, PT, R243, R84, PT ;  /* 0x00000054f300720c */ /* 0x000fe20003f84270 */
[----:B----4-:R-:W-:Y:S01]  /*44f0*/  HMMA.16816.F32 R52, R56, R72, R52 ;  /* 0x000000483834723c */ /* 0x010fe20000001834 */
[----:B------:R-:W-:Y:S01]  /*4500*/  FSEL R124, R124, -INF , !P6 ;  /* 0xff8000007c7c7808 */ /* 0x000fe20007000000 */
[----:B------:R-:W-:Y:S01]  /*4510*/  VIADD R72, R250, 0x18 ;  /* 0x00000018fa487836 */ /* 0x000fe20000000000 */
[----:B------:R-:W-:-:S02]  /*4520*/  FSEL R229, R176, -INF , !P3 ;  /* 0xff800000b0e57808 */ /* 0x000fc40005800000 */
[C---:B------:R-:W-:Y:S02]  /*4530*/  ISETP.GE.AND P6, PT, R84.reuse, R244, PT ;  /* 0x000000f45400720c */ /* 0x040fe40003fc6270 */
[----:B------:R-:W-:Y:S02]  /*4540*/  ISETP.GE.AND P3, PT, R84, R242, PT ;  /* 0x000000f25400720c */ /* 0x000fe40003f66270 */
[----:B------:R-:W-:Y:S02]  /*4550*/  FSEL R177, R177, -INF , !P4 ;  /* 0xff800000b1b17808 */ /* 0x000fe40006000000 */
[----:B------:R-:W-:Y:S02]  /*4560*/  ISETP.GT.AND P4, PT, R243, R72, PT ;  /* 0x00000048f300720c */ /* 0x000fe40003f84270 */
[----:B------:R-:W-:Y:S01]  /*4570*/  FSEL R247, R177, -INF , !P3 ;  /* 0xff800000b1f77808 */ /* 0x000fe20005800000 */
[----:B--2---:R-:W-:Y:S01]  /*4580*/  FMUL.FTZ R79, R125, R196 ;  /* 0x000000c47d4f7220 */ /* 0x004fe20000410000 */
[----:B------:R-:W-:-:S02]  /*4590*/  FSEL R125, R161, -INF , !P5 ;  /* 0xff800000a17d7808 */ /* 0x000fc40006800000 */
[----:B------:R-:W-:Y:S02]  /*45a0*/  ISETP.GT.AND P5, PT, R245, R72, PT ;  /* 0x00000048f500720c */ /* 0x000fe40003fa4270 */
[----:B------:R-:W-:Y:S02]  /*45b0*/  FSEL R125, R125, -INF , !P6 ;  /* 0xff8000007d7d7808 */ /* 0x000fe40007000000 */
[C---:B------:R-:W-:Y:S02]  /*45c0*/  ISETP.GE.AND P6, PT, R72.reuse, R244, PT ;  /* 0x000000f44800720c */ /* 0x040fe40003fc6270 */
[----:B------:R-:W-:Y:S01]  /*45d0*/  ISETP.GE.AND P3, PT, R72, R242, PT ;  /* 0x000000f24800720c */ /* 0x000fe20003f66270 */
[----:B------:R-:W-:Y:S01]  /*45e0*/  VIADD R72, R250, 0x19 ;  /* 0x00000019fa487836 */ /* 0x000fe20000000000 */
[----:B------:R-:W-:Y:S01]  /*45f0*/  HMMA.16816.F32 R116, R4, R86, R116 ;  /* 0x000000560474723c */ /* 0x000fe20000001874 */
[----:B------:R-:W2:Y:S01]  /*4600*/  LDSM.16.M88.4 R84, [R191+0x5000] ;  /* 0x00500000bf54783b */ /* 0x000ea20000000200 */
[----:B------:R-:W-:-:S02]  /*4610*/  FSEL R162, R162, -INF , !P5 ;  /* 0xff800000a2a27808 */ /* 0x000fc40006800000 */
[----:B------:R-:W-:Y:S02]  /*4620*/  FSEL R179, R179, -INF , !P4 ;  /* 0xff800000b3b37808 */ /* 0x000fe40006000000 */
[-C--:B------:R-:W-:Y:S02]  /*4630*/  ISETP.GT.AND P5, PT, R245, R72.reuse, PT ;  /* 0x00000048f500720c */ /* 0x080fe40003fa4270 */
[----:B------:R-:W-:Y:S01]  /*4640*/  ISETP.GT.AND P4, PT, R243, R72, PT ;  /* 0x00000048f300720c */ /* 0x000fe20003f84270 */
[----:B-1----:R-:W-:Y:S01]  /*4650*/  HMMA.16816.F32 R112, R8, R128, R112 ;  /* 0x000000800870723c */ /* 0x002fe20000001870 */
[----:B------:R-:W-:Y:S01]  /*4660*/  FSEL R222, R162, -INF , !P6 ;  /* 0xff800000a2de7808 */ /* 0x000fe20007000000 */
[----:B------:R-:W-:Y:S01]  /*4670*/  FMUL.FTZ R129, R122, R196 ;  /* 0x000000c47a817220 */ /* 0x000fe20000410000 */
[----:B------:R-:W-:Y:S02]  /*4680*/  FSEL R241, R179, -INF , !P3 ;  /* 0xff800000b3f17808 */ /* 0x000fe40005800000 */
[----:B------:R-:W-:-:S02]  /*4690*/  ISETP.GE.AND P6, PT, R72, R244, PT ;  /* 0x000000f44800720c */ /* 0x000fc40003fc6270 */
[----:B------:R-:W-:Y:S01]  /*46a0*/  ISETP.GE.AND P3, PT, R72, R242, PT ;  /* 0x000000f24800720c */ /* 0x000fe20003f66270 */
[----:B------:R-:W-:Y:S01]  /*46b0*/  VIADD R72, R250, 0x20 ;  /* 0x00000020fa487836 */ /* 0x000fe20000000000 */
[----:B------:R-:W-:Y:S02]  /*46c0*/  FSEL R163, R163, -INF , !P5 ;  /* 0xff800000a3a37808 */ /* 0x000fe40006800000 */
[----:B------:R-:W-:Y:S01]  /*46d0*/  FSEL R122, R178, -INF , !P4 ;  /* 0xff800000b27a7808 */ /* 0x000fe20006000000 */
[----:B------:R-:W-:Y:S01]  /*46e0*/  HMMA.16816.F32 R48, R56, R74, R48 ;  /* 0x0000004a3830723c */ /* 0x000fe20000001830 */
[----:B------:R-:W-:Y:S02]  /*46f0*/  FSEL R240, R163, -INF , !P6 ;  /* 0xff800000a3f07808 */ /* 0x000fe40007000000 */
[----:B------:R-:W-:Y:S02]  /*4700*/  FSEL R122, R122, -INF , !P3 ;  /* 0xff8000007a7a7808 */ /* 0x000fe40005800000 */
[----:B------:R-:W-:-:S02]  /*4710*/  ISETP.GT.AND P5, PT, R245, R72, PT ;  /* 0x00000048f500720c */ /* 0x000fc40003fa4270 */
[----:B------:R-:W-:Y:S02]  /*4720*/  ISETP.GT.AND P4, PT, R243, R72, PT ;  /* 0x00000048f300720c */ /* 0x000fe40003f84270 */
[C---:B------:R-:W-:Y:S02]  /*4730*/  ISETP.GE.AND P6, PT, R72.reuse, R244, PT ;  /* 0x000000f44800720c */ /* 0x040fe40003fc6270 */
[----:B------:R-:W-:Y:S02]  /*4740*/  ISETP.GE.AND P3, PT, R72, R242, PT ;  /* 0x000000f24800720c */ /* 0x000fe40003f66270 */
[----:B------:R-:W1:Y:S01]  /*4750*/  LDSM.16.M88.4 R72, [R187+0x5800] ;  /* 0x00580000bb48783b */ /* 0x000e620000000200 */
[-C--:B------:R-:W-:Y:S01]  /*4760*/  FMUL.FTZ R135, R135, R196.reuse ;  /* 0x000000c487877220 */ /* 0x080fe20000410000 */
[-C--:B------:R-:W-:Y:S01]  /*4770*/  FMUL.FTZ R126, R126, R196.reuse ;  /* 0x000000c47e7e7220 */ /* 0x080fe20000410000 */
[-C--:B------:R-:W-:Y:S01]  /*4780*/  FMUL.FTZ R83, R146, R196.reuse ;  /* 0x000000c492537220 */ /* 0x080fe20000410000 */
[-C--:B------:R-:W-:Y:S01]  /*4790*/  FMUL.FTZ R146, R147, R196.reuse ;  /* 0x000000c493927220 */ /* 0x080fe20000410000 */
[-C--:B------:R-:W-:Y:S01]  /*47a0*/  FMUL.FTZ R134, R134, R196.reuse ;  /* 0x000000c486867220 */ /* 0x080fe20000410000 */
[-C--:B------:R-:W-:Y:S01]  /*47b0*/  FMUL.FTZ R120, R120, R196.reuse ;  /* 0x000000c478787220 */ /* 0x080fe20000410000 */
[----:B------:R3:W-:Y:S01]  /*47c0*/  MUFU.TANH R147, R135 ;  /* 0x0000008700937308 */ /* 0x0007e20000002400 */
[----:B------:R-:W-:Y:S01]  /*47d0*/  FMUL.FTZ R116, R116, R196 ;  /* 0x000000c474747220 */ /* 0x000fe20000410000 */
[----:B------:R-:W-:Y:S01]  /*47e0*/  HMMA.16816.F32 R88, R56, R136, R88 ;  /* 0x000000883858723c */ /* 0x000fe20000001858 */
[----:B------:R-:W-:-:S05]  /*47f0*/  FSEL R136, R168, -INF , !P5 ;  /* 0xff800000a8887808 */ /* 0x000fca0006800000 */
[----:B------:R4:W-:Y:S01]  /*4800*/  MUFU.TANH R159, R126 ;  /* 0x0000007e009f7308 */ /* 0x0009e20000002400 */
[----:B------:R-:W-:Y:S01]  /*4810*/  FMUL.FTZ R144, R144, R196 ;  /* 0x000000c490907220 */ /* 0x000fe20000410000 */
[----:B------:R-:W-:-:S06]  /*4820*/  FSEL R136, R136, -INF , !P6 ;  /* 0xff80000088887808 */ /* 0x000fcc0007000000 */
[----:B------:R2:W-:Y:S01]  /*4830*/  MUFU.TANH R154, R134 ;  /* 0x00000086009a7308 */ /* 0x0005e20000002400 */
[----:B---3--:R-:W-:Y:S02]  /*4840*/  VIADD R135, R250, 0x21 ;  /* 0x00000021fa877836 */ /* 0x008fe40000000000 */
[----:B----4-:R-:W-:-:S05]  /*4850*/  FMUL.FTZ R126, R127, R196 ;  /* 0x000000c47f7e7220 */ /* 0x010fca0000410000 */
[----:B------:R3:W-:Y:S01]  /*4860*/  MUFU.TANH R127, R120 ;  /* 0x00000078007f7308 */ /* 0x0007e20000002400 */
[-C--:B------:R-:W-:Y:S02]  /*4870*/  ISETP.GT.AND P5, PT, R245, R135.reuse, PT ;  /* 0x00000087f500720c */ /* 0x080fe40003fa4270 */
[----:B--2---:R-:W-:Y:S02]  /*4880*/  FSEL R134, R170, -INF , !P4 ;  /* 0xff800000aa867808 */ /* 0x004fe40006000000 */
[----:B------:R-:W-:Y:S02]  /*4890*/  ISETP.GT.AND P4, PT, R243, R135, PT ;  /* 0x00000087f300720c */ /* 0x000fe40003f84270 */
[----:B------:R-:W-:Y:S02]  /*48a0*/  FSEL R134, R134, -INF , !P3 ;  /* 0xff80000086867808 */ /* 0x000fe40005800000 */
[----:B------:R-:W-:Y:S01]  /*48b0*/  ISETP.GE.AND P6, PT, R135, R244, PT ;  /* 0x000000f48700720c */ /* 0x000fe20003fc6270 */
[----:B---3--:R-:W-:-:S02]  /*48c0*/  FMUL.FTZ R120, R121, R196 ;  /* 0x000000c479787220 */ /* 0x008fc40000410000 */
[----:B------:R2:W-:Y:S01]  /*48d0*/  MUFU.TANH R121, R116 ;  /* 0x0000007400797308 */ /* 0x0005e20000002400 */
[----:B------:R-:W-:Y:S02]  /*48e0*/  ISETP.GE.AND P3, PT, R135, R242, PT ;  /* 0x000000f28700720c */ /* 0x000fe40003f66270 */
[----:B------:R-:W-:Y:S02]  /*48f0*/  FSEL R137, R169, -INF , !P5 ;  /* 0xff800000a9897808 */ /* 0x000fe40006800000 */
[----:B------:R-:W-:Y:S01]  /*4900*/  FSEL R135, R171, -INF , !P4 ;  /* 0xff800000ab877808 */ /* 0x000fe20006000000 */
[----:B------:R-:W-:Y:S02]  /*4910*/  FMUL.FTZ R145, R145, R196 ;  /* 0x000000c491917220 */ /* 0x000fe40000410000 */
[----:B------:R-:W3:Y:S01]  /*4920*/  MUFU.TANH R144, R144 ;  /* 0x0000009000907308 */ /* 0x000ee20000002400 */
[----:B------:R-:W-:Y:S01]  /*4930*/  HMMA.16816.F32 R60, R56, R138, R60 ;  /* 0x0000008a383c723c */ /* 0x000fe2000000183c */
[----:B------:R-:W-:Y:S01]  /*4940*/  FSEL R137, R137, -INF , !P6 ;  /* 0xff80000089897808 */ /* 0x000fe20007000000 */
[----:B--2---:R-:W-:-:S05]  /*4950*/  VIADD R116, R250, 0x28 ;  /* 0x00000028fa747836 */ /* 0x004fca0000000000 */
[----:B------:R-:W2:Y:S01]  /*4960*/  MUFU.TANH R83, R83 ;  /* 0x0000005300537308 */ /* 0x000ea20000002400 */
[----:B------:R-:W-:Y:S01]  /*4970*/  HMMA.16816.F32 R112, R4, R84, R112 ;  /* 0x000000540470723c */ /* 0x000fe20000001870 */
[-C--:B------:R-:W-:Y:S02]  /*4980*/  ISETP.GT.AND P5, PT, R245, R116.reuse, PT ;  /* 0x00000074f500720c */ /* 0x080fe40003fa4270 */
[----:B------:R-:W-:Y:S01]  /*4990*/  ISETP.GT.AND P4, PT, R243, R116, PT ;  /* 0x00000074f300720c */ /* 0x000fe20003f84270 */
[----:B------:R-:W-:Y:S01]  /*49a0*/  VIADD R84, R250, 0x29 ;  /* 0x00000029fa547836 */ /* 0x000fe20000000000 */
[----:B------:R-:W-:-:S03]  /*49b0*/  FSEL R135, R135, -INF , !P3 ;  /* 0xff80000087877808 */ /* 0x000fc60005800000 */
[----:B------:R-:W-:Y:S01]  /*49c0*/  HMMA.16816.F32 R108, R8, R130, R108 ;  /* 0x00000082086c723c */ /* 0x000fe2000000186c */
[C---:B------:R-:W-:Y:S02]  /*49d0*/  ISETP.GE.AND P6, PT, R116.reuse, R244, PT ;  /* 0x000000f47400720c */ /* 0x040fe40003fc6270 */
[----:B------:R-:W-:Y:S02]  /*49e0*/  ISETP.GE.AND P3, PT, R116, R242, PT ;  /* 0x000000f27400720c */ /* 0x000fe40003f66270 */
[----:B------:R-:W-:Y:S02]  /*49f0*/  FSEL R141, R180, -INF , !P5 ;  /* 0xff800000b48d7808 */ /* 0x000fe40006800000 */
[----:B------:R-:W-:Y:S01]  /*4a00*/  FSEL R138, R151, -INF , !P4 ;  /* 0xff800000978a7808 */ /* 0x000fe20006000000 */
[----:B------:R-:W4:Y:S01]  /*4a10*/  MUFU.TANH R145, R145 ;  /* 0x0000009100917308 */ /* 0x000f220000002400 */
[----:B------:R-:W-:Y:S02]  /*4a20*/  FSEL R141, R141, -INF , !P6 ;  /* 0xff8000008d8d7808 */ /* 0x000fe40007000000 */
[----:B------:R-:W-:-:S02]  /*4a30*/  FSEL R138, R138, -INF , !P3 ;  /* 0xff8000008a8a7808 */ /* 0x000fc40005800000 */
[----:B------:R-:W-:-:S03]  /*4a40*/  ISETP.GT.AND P5, PT, R245, R84, PT ;  /* 0x00000054f500720c */ /* 0x000fc60003fa4270 */
[----:B------:R-:W4:Y:S01]  /*4a50*/  MUFU.TANH R146, R146 ;  /* 0x0000009200927308 */ /* 0x000f220000002400 */
[----:B------:R-:W-:Y:S02]  /*4a60*/  ISETP.GT.AND P4, PT, R243, R84, PT ;  /* 0x00000054f300720c */ /* 0x000fe40003f84270 */
[C---:B------:R-:W-:Y:S02]  /*4a70*/  ISETP.GE.AND P6, PT, R84.reuse, R244, PT ;  /* 0x000000f45400720c */ /* 0x040fe40003fc6270 */
[----:B------:R-:W-:Y:S01]  /*4a80*/  ISETP.GE.AND P3, PT, R84, R242, PT ;  /* 0x000000f25400720c */ /* 0x000fe20003f66270 */
[----:B------:R-:W-:Y:S01]  /*4a90*/  VIADD R84, R250, 0x30 ;  /* 0x00000030fa547836 */ /* 0x000fe20000000000 */
[----:B------:R-:W-:Y:S01]  /*4aa0*/  FSEL R140, R152, -INF , !P5 ;  /* 0xff800000988c7808 */ /* 0x000fe20006800000 */
[----:B-1----:R-:W-:Y:S01]  /*4ab0*/  HMMA.16816.F32 R104, R8, R72, R104 ;  /* 0x000000480868723c */ /* 0x002fe20000001868 */
[----:B------:R-:W-:Y:S01]  /*4ac0*/  FSEL R139, R150, -INF , !P4 ;  /* 0xff800000968b7808 */ /* 0x000fe20006000000 */
[----:B------:R-:W-:Y:S01]  /*4ad0*/  VIADD R72, R250, 0x31 ;  /* 0x00000031fa487836 */ /* 0x000fe20000000000 */
[----:B------:R-:W-:-:S02]  /*4ae0*/  ISETP.GT.AND P5, PT, R245, R84, PT ;  /* 0x00000054f500720c */ /* 0x000fc40003fa4270 */
[----:B------:R-:W-:Y:S02]  /*4af0*/  ISETP.GT.AND P4, PT, R243, R84, PT ;  /* 0x00000054f300720c */ /* 0x000fe40003f84270 */
[----:B------:R-:W-:Y:S02]  /*4b00*/  FSEL R140, R140, -INF , !P6 ;  /* 0xff8000008c8c7808 */ /* 0x000fe40007000000 */
[----:B------:R-:W-:Y:S02]  /*4b10*/  FSEL R139, R139, -INF , !P3 ;  /* 0xff8000008b8b7808 */ /* 0x000fe40005800000 */
[C---:B------:R-:W-:Y:S02]  /*4b20*/  ISETP.GE.AND P6, PT, R84.reuse, R244, PT ;  /* 0x000000f45400720c */ /* 0x040fe40003fc6270 */
[----:B------:R-:W-:Y:S02]  /*4b30*/  ISETP.GE.AND P3, PT, R84, R242, PT ;  /* 0x000000f25400720c */ /* 0x000fe40003f66270 */
[----:B---3--:R-:W-:-:S02]  /*4b40*/  FSEL R144, R144, -INF , !P5 ;  /* 0xff80000090907808 */ /* 0x008fc40006800000 */
[----:B--2---:R-:W-:Y:S01]  /*4b50*/  FSEL R83, R83, -INF , !P4 ;  /* 0xff80000053537808 */ /* 0x004fe20006000000 */
[----:B------:R-:W-:Y:S01]  /*4b60*/  FMUL.FTZ R123, R123, R196 ;  /* 0x000000c47b7b7220 */ /* 0x000fe20000410000 */
[-C--:B------:R-:W-:Y:S02]  /*4b70*/  ISETP.GT.AND P5, PT, R245, R72.reuse, PT ;  /* 0x00000048f500720c */ /* 0x080fe40003fa4270 */
[----:B------:R-:W-:Y:S01]  /*4b80*/  ISETP.GT.AND P4, PT, R243, R72, PT ;  /* 0x00000048f300720c */ /* 0x000fe20003f84270 */
[-C--:B------:R-:W-:Y:S01]  /*4b90*/  FMUL.FTZ R117, R117, R196.reuse ;  /* 0x000000c475757220 */ /* 0x080fe20000410000 */
[-C--:B------:R-:W-:Y:S01]  /*4ba0*/  FMUL.FTZ R118, R118, R196.reuse ;  /* 0x000000c476767220 */ /* 0x080fe20000410000 */
[----:B------:R-:W-:Y:S01]  /*4bb0*/  FMUL.FTZ R119, R119, R196 ;  /* 0x000000c477777220 */ /* 0x000fe20000410000 */
[----:B------:R-:W-:Y:S01]  /*4bc0*/  FSEL R144, R144, -INF , !P6 ;  /* 0xff80000090907808 */ /* 0x000fe20007000000 */
[----:B------:R-:W-:Y:S01]  /*4bd0*/  HMMA.16816.F32 R108, R4, R86, R108 ;  /* 0x00000056046c723c */ /* 0x000fe2000000186c */
[----:B------:R-:W-:Y:S01]  /*4be0*/  FSEL R142, R83, -INF , !P3 ;  /* 0xff800000538e7808 */ /* 0x000fe20005800000 */
[----:B------:R-:W1:Y:S01]  /*4bf0*/  LDSM.16.M88.4 R84, [R188+0x7800] ;  /* 0x00780000bc54783b */ /* 0x000e620000000200 */
[----:B------:R-:W-:-:S02]  /*4c00*/  ISETP.GE.AND P6, PT, R72, R244, PT ;  /* 0x000000f44800720c */ /* 0x000fc40003fc6270 */
[----:B------:R-:W-:Y:S01]  /*4c10*/  ISETP.GE.AND P3, PT, R72, R242, PT ;  /* 0x000000f24800720c */ /* 0x000fe20003f66270 */
[----:B------:R-:W-:Y:S01]  /*4c20*/  VIADD R72, R250, 0x38 ;  /* 0x00000038fa487836 */ /* 0x000fe20000000000 */
[----:B----4-:R-:W-:Y:S02]  /*4c30*/  FSEL R145, R145, -INF , !P5 ;  /* 0xff80000091917808 */ /* 0x010fe40006800000 */
[----:B------:R-:W-:Y:S01]  /*4c40*/  FSEL R143, R146, -INF , !P4 ;  /* 0xff800000928f7808 */ /* 0x000fe20006000000 */
[----:B------:R-:W-:Y:S01]  /*4c50*/  MUFU.TANH R128, R123 ;  /* 0x0000007b00807308 */ /* 0x000fe20000002400 */
[----:B------:R-:W-:Y:S01]  /*4c60*/  FSEL R145, R145, -INF , !P6 ;  /* 0xff80000091917808 */ /* 0x000fe20007000000 */
[----:B------:R-:W-:Y:S01]  /*4c70*/  HMMA.16816.F32 R100, R8, R74, R100 ;  /* 0x0000004a0864723c */ /* 0x000fe20000001864 */
[----:B------:R-:W-:Y:S02]  /*4c80*/  FSEL R143, R143, -INF , !P3 ;  /* 0xff8000008f8f7808 */ /* 0x000fe40005800000 */
[----:B------:R-:W-:-:S03]  /*4c90*/  ISETP.GT.AND P5, PT, R245, R72, PT ;  /* 0x00000048f500720c */ /* 0x000fc60003fa4270 */
[----:B------:R-:W-:Y:S01]  /*4ca0*/  MUFU.TANH R123, R117 ;  /* 0x00000075007b7308 */ /* 0x000fe20000002400 */
[----:B------:R-:W-:Y:S02]  /*4cb0*/  ISETP.GT.AND P4, PT, R243, R72, PT ;  /* 0x00000048f300720c */ /* 0x000fe40003f84270 */
[C---:B------:R-:W-:Y:S02]  /*4cc0*/  ISETP.GE.AND P6, PT, R72.reuse, R244, PT ;  /* 0x000000f44800720c */ /* 0x040fe40003fc6270 */
[----:B------:R-:W-:Y:S02]  /*4cd0*/  ISETP.GE.AND P3, PT, R72, R242, PT ;  /* 0x000000f24800720c */ /* 0x000fe40003f66270 */
[----:B------:R-:W-:Y:S01]  /*4ce0*/  LDSM.16.M88.4 R72, [R187+0x6000] ;  /* 0x00600000bb48783b */ /* 0x000fe20000000200 */
[----:B------:R-:W-:Y:S08]  /*4cf0*/  MUFU.TANH R162, R118 ;  /* 0x0000007600a27308 */ /* 0x000ff00000002400 */
[----:B------:R2:W-:Y:S02]  /*4d00*/  MUFU.TANH R131, R119 ;  /* 0x0000007700837308 */ /* 0x0005e40000002400 */
[----:B--2---:R-:W2:Y:S06]  /*4d10*/  LDSM.16.M88.4 R116, [R191+0x5800] ;  /* 0x00580000bf74783b */ /* 0x004eac0000000200 */
[----:B------:R-:W3:Y:S08]  /*4d20*/  MUFU.TANH R82, R82 ;  /* 0x0000005200527308 */ /* 0x000ef00000002400 */
[----:B------:R-:W4:Y:S01]  /*4d30*/  MUFU.TANH R132, R132 ;  /* 0x0000008400847308 */ /* 0x000f220000002400 */
[-C--:B------:R-:W-:Y:S01]  /*4d40*/  FMUL.FTZ R83, R108, R196.reuse ;  /* 0x000000c46c537220 */ /* 0x080fe20000410000 */
[----:B------:R-:W-:Y:S01]  /*4d50*/  VIADD R108, R250, 0x39 ;  /* 0x00000039fa6c7836 */ /* 0x000fe20000000000 */
[----:B------:R-:W-:Y:S01]  /*4d60*/  FSEL R146, R154, -INF , !P4 ;  /* 0xff8000009a927808 */ /* 0x000fe20006000000 */
[----:B-1----:R-:W-:Y:S01]  /*4d70*/  HMMA.16816.F32 R44, R56, R84, R44 ;  /* 0x00000054382c723c */ /* 0x002fe2000000182c */
[-C--:B------:R-:W-:Y:S01]  /*4d80*/  FMUL.FTZ R109, R109, R196.reuse ;  /* 0x000000c46d6d7220 */ /* 0x080fe20000410000 */
[----:B------:R-:W-:Y:S01]  /*4d90*/  FMUL.FTZ R110, R110, R196 ;  /* 0x000000c46e6e7220 */ /* 0x000fe20000410000 */
[----:B------:R-:W-:Y:S01]  /*4da0*/  ISETP.GT.AND P4, PT, R243, R108, PT ;  /* 0x0000006cf300720c */ /* 0x000fe20003f84270 */
[----:B------:R-:W-:Y:S01]  /*4db0*/  VIADD R84, R250, 0x40 ;  /* 0x00000040fa547836 */ /* 0x000fe20000000000 */
[----:B---3--:R-:W-:Y:S01]  /*4dc0*/  FSEL R219, R82, -INF , !P5 ;  /* 0xff80000052db7808 */ /* 0x008fe20006800000 */
[----:B------:R-:W-:Y:S01]  /*4dd0*/  FMUL.FTZ R111, R111, R196 ;  /* 0x000000c46f6f7220 */ /* 0x000fe20000410000 */
[----:B------:R-:W-:-:S02]  /*4de0*/  ISETP.GT.AND P5, PT, R245, R108, PT ;  /* 0x0000006cf500720c */ /* 0x000fc40003fa4270 */
[----:B------:R-:W-:Y:S02]  /*4df0*/  FSEL R219, R219, -INF , !P6 ;  /* 0xff800000dbdb7808 */ /* 0x000fe40007000000 */
[----:B------:R-:W-:Y:S01]  /*4e00*/  FSEL R146, R146, -INF , !P3 ;  /* 0xff80000092927808 */ /* 0x000fe20005800000 */
[----:B------:R-:W-:Y:S01]  /*4e10*/  MUFU.TANH R82, R109 ;  /* 0x0000006d00527308 */ /* 0x000fe20000002400 */
[C---:B------:R-:W-:Y:S02]  /*4e20*/  ISETP.GE.AND P6, PT, R108.reuse, R244, PT ;  /* 0x000000f46c00720c */ /* 0x040fe40003fc6270 */
[----:B------:R-:W-:Y:S02]  /*4e30*/  ISETP.GE.AND P3, PT, R108, R242, PT ;  /* 0x000000f26c00720c */ /* 0x000fe40003f66270 */
[----:B----4-:R-:W-:Y:S02]  /*4e40*/  FSEL R132, R132, -INF , !P5 ;  /* 0xff80000084847808 */ /* 0x010fe40006800000 */
[----:B------:R-:W-:Y:S01]  /*4e50*/  FSEL R147, R147, -INF , !P4 ;  /* 0xff80000093937808 */ /* 0x000fe20006000000 */
[----:B------:R-:W-:Y:S01]  /*4e60*/  MUFU.TANH R151, R110 ;  /* 0x0000006e00977308 */ /* 0x000fe20000002400 */
[----:B------:R-:W-:-:S02]  /*4e70*/  ISETP.GT.AND P5, PT, R245, R84, PT ;  /* 0x00000054f500720c */ /* 0x000fc40003fa4270 */
[----:B------:R-:W-:Y:S01]  /*4e80*/  ISETP.GT.AND P4, PT, R243, R84, PT ;  /* 0x00000054f300720c */ /* 0x000fe20003f84270 */
[C---:B--2---:R-:W-:Y:S04]  /*4e90*/  HMMA.16816.F32 R104, R4.reuse, R116, R104 ;  /* 0x000000740468723c */ /* 0x044fe80000001868 */
[----:B------:R1:W-:Y:S01]  /*4ea0*/  MUFU.TANH R150, R111 ;  /* 0x0000006f00967308 */ /* 0x0003e20000002400 */
[----:B------:R-:W-:Y:S02]  /*4eb0*/  FSEL R218, R132, -INF , !P6 ;  /* 0xff80000084da7808 */ /* 0x000fe40007000000 */
[----:B------:R-:W-:Y:S01]  /*4ec0*/  FSEL R147, R147, -INF , !P3 ;  /* 0xff80000093937808 */ /* 0x000fe20005800000 */
[----:B------:R-:W-:Y:S01]  /*4ed0*/  HMMA.16816.F32 R116, R4, R118, R100 ;  /* 0x000000760474723c */ /* 0x000fe20000001864 */
[----:B------:R-:W-:Y:S03]  /*4ee0*/  LDSM.16.M88.4 R100, [R191+0x6000] ;  /* 0x00600000bf64783b */ /* 0x000fe60000000200 */
[----:B------:R-:W2:Y:S01]  /*4ef0*/  MUFU.TANH R78, R78 ;  /* 0x0000004e004e7308 */ /* 0x000ea20000002400 */
[----:B------:R-:W-:-:S02]  /*4f00*/  ISETP.GE.AND P6, PT, R84, R244, PT ;  /* 0x000000f45400720c */ /* 0x000fc40003fc6270 */
[----:B------:R-:W-:Y:S01]  /*4f10*/  ISETP.GE.AND P3, PT, R84, R242, PT ;  /* 0x000000f25400720c */ /* 0x000fe20003f66270 */
[----:B------:R-:W-:Y:S01]  /*4f20*/  VIADD R84, R250, 0x41 ;  /* 0x00000041fa547836 */ /* 0x000fe20000000000 */
[----:B------:R-:W-:Y:S01]  /*4f30*/  FSEL R153, R153, -INF , !P5 ;  /* 0xff80000099997808 */ /* 0x000fe20006800000 */
[----:B-1----:R-:W-:Y:S01]  /*4f40*/  HMMA.16816.F32 R108, R8, R72, R96 ;  /* 0x00000048086c723c */ /* 0x002fe20000001860 */
[----:B------:R-:W1:Y:S01]  /*4f50*/  LDSM.16.M88.4 R96, [R187+0x6800] ;  /* 0x00680000bb60783b */ /* 0x000e620000000200 */
[----:B------:R-:W-:Y:S01]  /*4f60*/  FSEL R155, R155, -INF , !P4 ;  /* 0xff8000009b9b7808 */ /* 0x000fe20006000000 */
[----:B------:R-:W3:Y:S01]  /*4f70*/  MUFU.TANH R79, R79 ;  /* 0x0000004f004f7308 */ /* 0x000ee20000002400 */
[----:B------:R-:W-:Y:S02]  /*4f80*/  FSEL R160, R153, -INF , !P6 ;  /* 0xff80000099a07808 */ /* 0x000fe40007000000 */
[----:B------:R-:W-:Y:S02]  /*4f90*/  FSEL R155, R155, -INF , !P3 ;  /* 0xff8000009b9b7808 */ /* 0x000fe40005800000 */
[----:B------:R-:W-:-:S03]  /*4fa0*/  ISETP.GT.AND P5, PT, R245, R84, PT ;  /* 0x00000054f500720c */ /* 0x000fc60003fa4270 */
[----:B------:R-:W4:Y:S01]  /*4fb0*/  MUFU.TANH R126, R126 ;  /* 0x0000007e007e7308 */ /* 0x000f220000002400 */
[----:B------:R-:W-:Y:S02]  /*4fc0*/  ISETP.GT.AND P4, PT, R243, R84, PT ;  /* 0x00000054f300720c */ /* 0x000fe40003f84270 */
[C---:B------:R-:W-:Y:S02]  /*4fd0*/  ISETP.GE.AND P6, PT, R84.reuse, R244, PT ;  /* 0x000000f45400720c */ /* 0x040fe40003fc6270 */
[----:B------:R-:W-:Y:S01]  /*4fe0*/  ISETP.GE.AND P3, PT, R84, R242, PT ;  /* 0x000000f25400720c */ /* 0x000fe20003f66270 */
[C---:B------:R-:W-:Y:S01]  /*4ff0*/  VIADD R84, R250.reuse, 0x48 ;  /* 0x00000048fa547836 */ /* 0x040fe20000000000 */
[----:B------:R-:W-:Y:S02]  /*5000*/  FSEL R133, R133, -INF , !P5 ;  /* 0xff80000085857808 */ /* 0x000fe40006800000 */
[----:B------:R-:W-:Y:S01]  /*5010*/  FSEL R157, R157, -INF , !P4 ;  /* 0xff8000009d9d7808 */ /* 0x000fe20006000000 */
[----:B------:R-:W-:Y:S01]  /*5020*/  VIADD R72, R250, 0x49 ;  /* 0x00000049fa487836 */ /* 0x000fe20000000000 */
[----:B------:R-:W-:-:S02]  /*5030*/  ISETP.GT.AND P5, PT, R245, R84, PT ;  /* 0x00000054f500720c */ /* 0x000fc40003fa4270 */
[----:B------:R-:W-:Y:S01]  /*5040*/  ISETP.GT.AND P4, PT, R243, R84, PT ;  /* 0x00000054f300720c */ /* 0x000fe20003f84270 */
[----:B------:R-:W1:Y:S01]  /*5050*/  MUFU.TANH R129, R129 ;  /* 0x0000008100817308 */ /* 0x000e620000002400 */
[----:B------:R-:W-:Y:S02]  /*5060*/  FSEL R161, R133, -INF , !P6 ;  /* 0xff80000085a17808 */ /* 0x000fe40007000000 */
[----:B------:R-:W-:Y:S01]  /*5070*/  FSEL R215, R157, -INF , !P3 ;  /* 0xff8000009dd77808 */ /* 0x000fe20005800000 */
[----:B------:R-:W-:Y:S01]  /*5080*/  HMMA.16816.F32 R40, R56, R86, R40 ;  /* 0x000000563828723c */ /* 0x000fe20000001828 */
[C---:B------:R-:W-:Y:S02]  /*5090*/  ISETP.GE.AND P6, PT, R84.reuse, R244, PT ;  /* 0x000000f45400720c */ /* 0x040fe40003fc6270 */
[----:B------:R-:W-:Y:S02]  /*50a0*/  ISETP.GE.AND P3, PT, R84, R242, PT ;  /* 0x000000f25400720c */ /* 0x000fe40003f66270 */
[----:B--2---:R-:W-:Y:S01]  /*50b0*/  FSEL R78, R78, -INF , !P5 ;  /* 0xff8000004e4e7808 */ /* 0x004fe20006800000 */
[----:B------:R-:W2:Y:S01]  /*50c0*/  LDSM.16.M88.4 R84, [R191+0x6800] ;  /* 0x00680000bf54783b */ /* 0x000ea20000000200 */
[----:B------:R-:W-:Y:S01]  /*50d0*/  FSEL R159, R159, -INF , !P4 ;  /* 0xff8000009f9f7808 */ /* 0x000fe20006000000 */
[----:B------:R-:W-:Y:S01]  /*50e0*/  HMMA.16816.F32 R92, R8, R74, R92 ;  /* 0x0000004a085c723c */ /* 0x000fe2000000185c */
[-C--:B------:R-:W-:Y:S01]  /*50f0*/  ISETP.GT.AND P5, PT, R245, R72.reuse, PT ;  /* 0x00000048f500720c */ /* 0x080fe20003fa4270 */
[----:B------:R-:W1:Y:S01]  /*5100*/  MUFU.TANH R120, R120 ;  /* 0x0000007800787308 */ /* 0x000e620000002400 */
[----:B------:R-:W-:-:S02]  /*5110*/  ISETP.GT.AND P4, PT, R243, R72, PT ;  /* 0x00000048f300720c */ /* 0x000fc40003f84270 */
[----:B------:R-:W-:Y:S02]  /*5120*/  FSEL R169, R78, -INF , !P6 ;  /* 0xff8000004ea97808 */ /* 0x000fe40007000000 */
[----:B------:R-:W-:Y:S02]  /*5130*/  FSEL R217, R159, -INF , !P3 ;  /* 0xff8000009fd97808 */ /* 0x000fe40005800000 */
[C---:B------:R-:W-:Y:S02]  /*5140*/  ISETP.GE.AND P6, PT, R72.reuse, R244, PT ;  /* 0x000000f44800720c */ /* 0x040fe40003fc6270 */
[----:B------:R-:W-:Y:S01]  /*5150*/  ISETP.GE.AND P3, PT, R72, R242, PT ;  /* 0x000000f24800720c */ /* 0x000fe20003f66270 */
[----:B------:R-:W-:Y:S01]  /*5160*/  VIADD R72, R250, 0x50 ;  /* 0x00000050fa487836 */ /* 0x000fe20000000000 */
[----:B---3--:R-:W-:Y:S02]  /*5170*/  FSEL R79, R79, -INF , !P5 ;  /* 0xff8000004f4f7808 */ /* 0x008fe40006800000 */
[----:B----4-:R-:W-:-:S02]  /*5180*/  FSEL R126, R126, -INF , !P4 ;  /* 0xff8000007e7e7808 */ /* 0x010fc40006000000 */
[----:B------:R-:W-:Y:S02]  /*5190*/  FSEL R168, R79, -INF , !P6 ;  /* 0xff8000004fa87808 */ /* 0x000fe40007000000 */
[----:B------:R-:W-:Y:S02]  /*51a0*/  FSEL R163, R126, -INF , !P3 ;  /* 0xff8000007ea37808 */ /* 0x000fe40005800000 */
[-C--:B------:R-:W-:Y:S02]  /*51b0*/  ISETP.GT.AND P5, PT, R245, R72.reuse, PT ;  /* 0x00000048f500720c */ /* 0x080fe40003fa4270 */
[----:B------:R-:W-:Y:S02]  /*51c0*/  ISETP.GT.AND P4, PT, R243, R72, PT ;  /* 0x00000048f300720c */ /* 0x000fe40003f84270 */
[C---:B------:R-:W-:Y:S02]  /*51d0*/  ISETP.GE.AND P6, PT, R72.reuse, R244, PT ;  /* 0x000000f44800720c */ /* 0x040fe40003fc6270 */
[----:B------:R-:W-:Y:S01]  /*51e0*/  ISETP.GE.AND P3, PT, R72, R242, PT ;  /* 0x000000f24800720c */ /* 0x000fe20003f66270 */
[----:B------:R-:W-:-:S02]  /*51f0*/  VIADD R72, R250, 0x51 ;  /* 0x00000051fa487836 */ /* 0x000fc40000000000 */
[-C--:B------:R-:W-:Y:S01]  /*5200*/  FMUL.FTZ R112, R112, R196.reuse ;  /* 0x000000c470707220 */ /* 0x080fe20000410000 */
[-C--:B------:R-:W-:Y:S01]  /*5210*/  FMUL.FTZ R104, R104, R196.reuse ;  /* 0x000000c468687220 */ /* 0x080fe20000410000 */
[-C--:B------:R-:W-:Y:S01]  /*5220*/  FMUL.FTZ R105, R105, R196.reuse ;  /* 0x000000c469697220 */ /* 0x080fe20000410000 */
[-C--:B------:R-:W-:Y:S01]  /*5230*/  FMUL.FTZ R106, R106, R196.reuse ;  /* 0x000000c46a6a7220 */ /* 0x080fe20000410000 */
[----:B------:R-:W-:Y:S01]  /*5240*/  FMUL.FTZ R107, R107, R196 ;  /* 0x000000c46b6b7220 */ /* 0x000fe20000410000 */
[----:B------:R-:W-:Y:S01]  /*5250*/  FSEL R127, R127, -INF , !P5 ;  /* 0xff8000007f7f7808 */ /* 0x000fe20006800000 */
[----:B------:R3:W4:Y:S01]  /*5260*/  MUFU.TANH R130, R112 ;  /* 0x0000007000827308 */ /* 0x0007220000002400 */
[----:B-1----:R-:W-:Y:S01]  /*5270*/  FSEL R129, R129, -INF , !P4 ;  /* 0xff80000081817808 */ /* 0x002fe20006000000 */
[----:B------:R-:W-:Y:S01]  /*5280*/  VIADD R79, R250, 0x58 ;  /* 0x00000058fa4f7836 */ /* 0x000fe20000000000 */
[-C--:B------:R-:W-:Y:S02]  /*5290*/  ISETP.GT.AND P5, PT, R245, R72.reuse, PT ;  /* 0x00000048f500720c */ /* 0x080fe40003fa4270 */
[----:B------:R-:W-:-:S02]  /*52a0*/  ISETP.GT.AND P4, PT, R243, R72, PT ;  /* 0x00000048f300720c */ /* 0x000fc40003f84270 */
[----:B------:R-:W-:Y:S01]  /*52b0*/  FSEL R209, R127, -INF , !P6 ;  /* 0xff8000007fd17808 */ /* 0x000fe20007000000 */
[----:B------:R-:W-:Y:S01]  /*52c0*/  MUFU.TANH R132, R104 ;  /* 0x0000006800847308 */ /* 0x000fe20000002400 */
[----:B------:R-:W-:Y:S02]  /*52d0*/  FSEL R213, R129, -INF , !P3 ;  /* 0xff80000081d57808 */ /* 0x000fe40005800000 */
[C---:B------:R-:W-:Y:S02]  /*52e0*/  ISETP.GE.AND P6, PT, R72.reuse, R244, PT ;  /* 0x000000f44800720c */ /* 0x040fe40003fc6270 */
[----:B------:R-:W-:Y:S02]  /*52f0*/  ISETP.GE.AND P3, PT, R72, R242, PT ;  /* 0x000000f24800720c */ /* 0x000fe40003f66270 */
[----:B------:R-:W-:Y:S01]  /*5300*/  FSEL R120, R120, -INF , !P5 ;  /* 0xff80000078787808 */ /* 0x000fe20006800000 */
[----:B------:R-:W-:Y:S01]  /*5310*/  MUFU.TANH R133, R106 ;  /* 0x0000006a00857308 */ /* 0x000fe20000002400 */
[-C--:B---3--:R-:W-:Y:S01]  /*5320*/  FMUL.FTZ R112, R113, R196.reuse ;  /* 0x000000c471707220 */ /* 0x088fe20000410000 */
[-C--:B------:R-:W-:Y:S01]  /*5330*/  FMUL.FTZ R113, R114, R196.reuse ;  /* 0x000000c472717220 */ /* 0x080fe20000410000 */
[----:B------:R-:W-:Y:S01]  /*5340*/  FSEL R128, R128, -INF , !P4 ;  /* 0xff80000080807808 */ /* 0x000fe20006000000 */
[----:B------:R-:W-:Y:S01]  /*5350*/  HMMA.16816.F32 R72, R8, R96, R88 ;  /* 0x000000600848723c */ /* 0x000fe20000001858 */
[----:B------:R-:W-:Y:S01]  /*5360*/  ISETP.GT.AND P5, PT, R245, R79, PT ;  /* 0x0000004ff500720c */ /* 0x000fe20003fa4270 */
[----:B------:R-:W-:-:S02]  /*5370*/  FMUL.FTZ R115, R115, R196 ;  /* 0x000000c473737220 */ /* 0x000fc40000410000 */
[----:B------:R-:W-:Y:S01]  /*5380*/  MUFU.TANH R114, R105 ;  /* 0x0000006900727308 */ /* 0x000fe20000002400 */
[----:B------:R-:W-:Y:S01]  /*5390*/  ISETP.GT.AND P4, PT, R243, R79, PT ;  /* 0x0000004ff300720c */ /* 0x000fe20003f84270 */
[----:B------:R-:W1:Y:S01]  /*53a0*/  LDSM.16.M88.4 R88, [R188+0x8000] ;  /* 0x00800000bc58783b */ /* 0x000e620000000200 */
[----:B------:R-:W-:-:S05]  /*53b0*/  FSEL R211, R120, -INF , !P6 ;  /* 0xff80000078d37808 */ /* 0x000fca0007000000 */
[----:B------:R3:W-:Y:S01]  /*53c0*/  MUFU.TANH R152, R107 ;  /* 0x0000006b00987308 */ /* 0x0007e20000002400 */
[----:B------:R-:W-:Y:S02]  /*53d0*/  FSEL R214, R128, -INF , !P3 ;  /* 0xff80000080d67808 */ /* 0x000fe40005800000 */
[C---:B------:R-:W-:Y:S02]  /*53e0*/  ISETP.GE.AND P6, PT, R79.reuse, R244, PT ;  /* 0x000000f44f00720c */ /* 0x040fe40003fc6270 */
[----:B------:R-:W-:Y:S02]  /*53f0*/  ISETP.GE.AND P3, PT, R79, R242, PT ;  /* 0x000000f24f00720c */ /* 0x000fe40003f66270 */
[----:B------:R-:W-:Y:S02]  /*5400*/  FSEL R121, R121, -INF , !P5 ;  /* 0xff80000079797808 */ /* 0x000fe40006800000 */
[----:B------:R-:W-:Y:S01]  /*5410*/  FSEL R162, R162, -INF , !P4 ;  /* 0xff800000a2a27808 */ /* 0x000fe20006000000 */
[----:B------:R-:W4:Y:S01]  /*5420*/  MUFU.TANH R113, R113 ;  /* 0x0000007100717308 */ /* 0x000f220000002400 */
[C---:B---3--:R-:W-:Y:S08]  /*5430*/  HMMA.16816.F32 R104, R4.reuse, R100, R108 ;  /* 0x000000640468723c */ /* 0x048ff0000000186c */
[----:B------:R-:W-:Y:S01]  /*5440*/  HMMA.16816.F32 R100, R4, R102, R92 ;  /* 0x000000660464723c */ /* 0x000fe2000000185c */
[----:B------:R-:W-:Y:S01]  /*5450*/  VIADD R92, R250, 0x59 ;  /* 0x00000059fa5c7836 */ /* 0x000fe20000000000 */
[----:B------:R-:W-:-:S02]  /*5460*/  FSEL R210, R121, -INF , !P6 ;  /* 0xff80000079d27808 */ /* 0x000fc40007000000 */
[----:B------:R-:W-:Y:S02]  /*5470*/  FSEL R212, R162, -INF , !P3 ;  /* 0xff800000a2d47808 */ /* 0x000fe40005800000 */
[-C--:B------:R-:W-:Y:S02]  /*5480*/  ISETP.GT.AND P5, PT, R245, R92.reuse, PT ;  /* 0x0000005cf500720c */ /* 0x080fe40003fa4270 */
[----:B------:R-:W-:Y:S02]  /*5490*/  ISETP.GT.AND P4, PT, R243, R92, PT ;  /* 0x0000005cf300720c */ /* 0x000fe40003f84270 */
[C---:B------:R-:W-:Y:S02]  /*54a0*/  ISETP.GE.AND P6, PT, R92.reuse, R244, PT ;  /* 0x000000f45c00720c */ /* 0x040fe40003fc6270 */
[----:B------:R-:W-:Y:S01]  /*54b0*/  ISETP.GE.AND P3, PT, R92, R242, PT ;  /* 0x000000f25c00720c */ /* 0x000fe20003f66270 */
[----:B------:R-:W-:Y:S01]  /*54c0*/  VIADD R92, R250, 0x60 ;  /* 0x00000060fa5c7836 */ /* 0x000fe20000000000 */
[----:B------:R-:W-:-:S02]  /*54d0*/  FSEL R123, R123, -INF , !P5 ;  /* 0xff8000007b7b7808 */ /* 0x000fc40006800000 */
[----:B------:R-:W-:Y:S01]  /*54e0*/  FSEL R131, R131, -INF , !P4 ;  /* 0xff80000083837808 */ /* 0x000fe20006000000 */
[----:B------:R-:W3:Y:S01]  /*54f0*/  MUFU.TANH R112, R112 ;  /* 0x0000007000707308 */ /* 0x000ee20000002400 */
[----:B------:R-:W-:Y:S01]  /*5500*/  FSEL R208, R123, -INF , !P6 ;  /* 0xff8000007bd07808 */ /* 0x000fe20007000000 */
[----:B------:R-:W-:Y:S01]  /*5510*/  HMMA.16816.F32 R60, R8, R98, R60 ;  /* 0x00000062083c723c */ /* 0x000fe2000000183c */
[----:B------:R-:W-:Y:S02]  /*5520*/  FSEL R207, R131, -INF , !P3 ;  /* 0xff80000083cf7808 */ /* 0x000fe40005800000 */
[----:B------:R-:W-:-:S03]  /*5530*/  ISETP.GT.AND P5, PT, R245, R92, PT ;  /* 0x0000005cf500720c */ /* 0x000fc60003fa4270 */
[----:B------:R-:W1:Y:S01]  /*5540*/  MUFU.TANH R115, R115 ;  /* 0x0000007300737308 */ /* 0x000e620000002400 */
[----:B------:R-:W-:Y:S02]  /*5550*/  ISETP.GT.AND P4, PT, R243, R92, PT ;  /* 0x0000005cf300720c */ /* 0x000fe40003f84270 */
[C---:B------:R-:W-:Y:S02]  /*5560*/  ISETP.GE.AND P6, PT, R92.reuse, R244, PT ;  /* 0x000000f45c00720c */ /* 0x040fe40003fc6270 */
[----:B------:R-:W-:Y:S02]  /*5570*/  ISETP.GE.AND P3, PT, R92, R242, PT ;  /* 0x000000f25c00720c */ /* 0x000fe40003f66270 */
[----:B------:R-:W1:Y:S01]  /*5580*/  LDSM.16.M88.4 R92, [R187+0x7000] ;  /* 0x00700000bb5c783b */ /* 0x000e620000000200 */
[----:B--2---:R-:W-:Y:S01]  /*5590*/  HMMA.16816.F32 R72, R4, R84, R72 ;  /* 0x000000540448723c */ /* 0x004fe20000001848 */
[----:B------:R-:W-:Y:S01]  /*55a0*/  VIADD R84, R250, 0x61 ;  /* 0x00000061fa547836 */ /* 0x000fe20000000000 */
[----:B----4-:R-:W-:-:S02]  /*55b0*/  FSEL R130, R130, -INF , !P5 ;  /* 0xff80000082827808 */ /* 0x010fc40006800000 */
[----:B------:R-:W-:Y:S02]  /*55c0*/  FSEL R113, R113, -INF , !P4 ;  /* 0xff80000071717808 */ /* 0x000fe40006000000 */
[-C--:B------:R-:W-:Y:S02]  /*55d0*/  ISETP.GT.AND P5, PT, R245, R84.reuse, PT ;  /* 0x00000054f500720c */ /* 0x080fe40003fa4270 */
[----:B------:R-:W-:Y:S02]  /*55e0*/  ISETP.GT.AND P4, PT, R243, R84, PT ;  /* 0x00000054f300720c */ /* 0x000fe40003f84270 */
[----:B------:R-:W-:Y:S02]  /*55f0*/  FSEL R201, R130, -INF , !P6 ;  /* 0xff80000082c97808 */ /* 0x000fe40007000000 */
[----:B------:R-:W-:Y:S02]  /*5600*/  FSEL R205, R113, -INF , !P3 ;  /* 0xff80000071cd7808 */ /* 0x000fe40005800000 */
[----:B------:R-:W-:-:S02]  /*5610*/  ISETP.GE.AND P6, PT, R84, R244, PT ;  /* 0x000000f45400720c */ /* 0x000fc40003fc6270 */
[----:B------:R-:W-:Y:S01]  /*5620*/  ISETP.GE.AND P3, PT, R84, R242, PT ;  /* 0x000000f25400720c */ /* 0x000fe20003f66270 */
[----:B------:R-:W-:Y:S01]  /*5630*/  VIADD R84, R250, 0x68 ;  /* 0x00000068fa547836 */ /* 0x000fe20000000000 */
[----:B---3--:R-:W-:Y:S02]  /*5640*/  FSEL R112, R112, -INF , !P5 ;  /* 0xff80000070707808 */ /* 0x008fe40006800000 */
[----:B-1----:R-:W-:Y:S01]  /*5650*/  FSEL R115, R115, -INF , !P4 ;  /* 0xff80000073737808 */ /* 0x002fe20006000000 */
[----:B------:R-:W1:Y:S01]  /*5660*/  MUFU.TANH R83, R83 ;  /* 0x0000005300537308 */ /* 0x000e620000002400 */
[----:B------:R-:W-:Y:S01]  /*5670*/  FSEL R203, R112, -INF , !P6 ;  /* 0xff80000070cb7808 */ /* 0x000fe20007000000 */
[----:B------:R-:W-:Y:S01]  /*5680*/  HMMA.16816.F32 R60, R4, R86, R60 ;  /* 0x00000056043c723c */ /* 0x000fe2000000183c */
[----:B------:R-:W-:Y:S02]  /*5690*/  FSEL R206, R115, -INF , !P3 ;  /* 0xff80000073ce7808 */ /* 0x000fe40005800000 */
[----:B------:R-:W-:-:S02]  /*56a0*/  ISETP.GT.AND P5, PT, R245, R84, PT ;  /* 0x00000054f500720c */ /* 0x000fc40003fa4270 */
[----:B------:R-:W-:Y:S02]  /*56b0*/  ISETP.GT.AND P4, PT, R243, R84, PT ;  /* 0x00000054f300720c */ /* 0x000fe40003f84270 */
[C---:B------:R-:W-:Y:S02]  /*56c0*/  ISETP.GE.AND P6, PT, R84.reuse, R244, PT ;  /* 0x000000f45400720c */ /* 0x040fe40003fc6270 */
[----:B------:R-:W-:Y:S02]  /*56d0*/  ISETP.GE.AND P3, PT, R84, R242, PT ;  /* 0x000000f25400720c */ /* 0x000fe40003f66270 */
[----:B------:R-:W2:Y:S01]  /*56e0*/  LDSM.16.M88.4 R84, [R191+0x7000] ;  /* 0x00700000bf54783b */ /* 0x000ea20000000200 */
[----:B------:R-:W-:Y:S01]  /*56f0*/  HMMA.16816.F32 R36, R56, R88, R36 ;  /* 0x000000583824723c */ /* 0x000fe20000001824 */
[----:B------:R-:W-:Y:S02]  /*5700*/  VIADD R88, R250, 0x69 ;  /* 0x00000069fa587836 */ /* 0x000fe40000000000 */
[-C--:B------:R-:W-:Y:S01]  /*5710*/  FMUL.FTZ R72, R72, R196.reuse ;  /* 0x000000c448487220 */ /* 0x080fe20000410000 */
[----:B------:R-:W-:Y:S01]  /*5720*/  FSEL R151, R151, -INF , !P4 ;  /* 0xff80000097977808 */ /* 0x000fe20006000000 */
[-C--:B------:R-:W-:Y:S01]  /*5730*/  FMUL.FTZ R116, R116, R196.reuse ;  /* 0x000000c474747220 */ /* 0x080fe20000410000 */
[----:B-1----:R-:W-:Y:S01]  /*5740*/  FSEL R83, R83, -INF , !P5 ;  /* 0xff80000053537808 */ /* 0x002fe20006800000 */
[----:B------:R-:W-:Y:S01]  /*5750*/  FMUL.FTZ R109, R118, R196 ;  /* 0x000000c4766d7220 */ /* 0x000fe20000410000 */
[----:B------:R-:W-:-:S02]  /*5760*/  ISETP.GT.AND P5, PT, R245, R88, PT ;  /* 0x00000058f500720c */ /* 0x000fc40003fa4270 */
[----:B------:R-:W-:Y:S01]  /*5770*/  ISETP.GT.AND P4, PT, R243, R88, PT ;  /* 0x00000058f300720c */ /* 0x000fe20003f84270 */
[----:B------:R-:W-:Y:S01]  /*5780*/  FMUL.FTZ R97, R100, R196 ;  /* 0x000000c464617220 */ /* 0x000fe20000410000 */
[----:B------:R-:W-:Y:S01]  /*5790*/  FSEL R202, R83, -INF , !P6 ;  /* 0xff80000053ca7808 */ /* 0x000fe20007000000 */
[----:B------:R1:W-:Y:S01]  /*57a0*/  MUFU.TANH R100, R72 ;  /* 0x0000004800647308 */ /* 0x0003e20000002400 */
[----:B------:R-:W-:Y:S01]  /*57b0*/  FSEL R204, R151, -INF , !P3 ;  /* 0xff80000097cc7808 */ /* 0x000fe20005800000 */
[----:B------:R-:W-:Y:S01]  /*57c0*/  HMMA.16816.F32 R52, R8, R92, R52 ;  /* 0x0000005c0834723c */ /* 0x000fe20000001834 */
[C---:B------:R-:W-:Y:S02]  /*57d0*/  ISETP.GE.AND P6, PT, R88.reuse, R244, PT ;  /* 0x000000f45800720c */ /* 0x040fe40003fc6270 */
[----:B------:R-:W-:Y:S02]  /*57e0*/  ISETP.GE.AND P3, PT, R88, R242, PT ;  /* 0x000000f25800720c */ /* 0x000fe40003f66270 */
[----:B------:R-:W-:-:S02]  /*57f0*/  FSEL R82, R82, -INF , !P5 ;  /* 0xff80000052527808 */ /* 0x000fc40006800000 */
[----:B------:R-:W-:Y:S01]  /*5800*/  FSEL R150, R150, -INF , !P4 ;  /* 0xff80000096967808 */ /* 0x000fe20006000000 */
[----:B------:R-:W3:Y:S01]  /*5810*/  MUFU.TANH R116, R116 ;  /* 0x0000007400747308 */ /* 0x000ee20000002400 */
[----:B------:R-:W-:Y:S01]  /*5820*/  FSEL R200, R82, -INF , !P6 ;  /* 0xff80000052c87808 */ /* 0x000fe20007000000 */
[----:B------:R-:W-:Y:S01]  /*5830*/  HMMA.16816.F32 R32, R56, R90, R32 ;  /* 0x0000005a3820723c */ /* 0x000fe20000001820 */
[----:B------:R-:W-:Y:S01]  /*5840*/  FSEL R199, R150, -INF , !P3 ;  /* 0xff80000096c77808 */ /* 0x000fe20005800000 */
[----:B------:R-:W4:Y:S01]  /*5850*/  LDSM.16.M88.4 R88, [R187+0x7800] ;  /* 0x00780000bb58783b */ /* 0x000f220000000200 */
[----:B-1----:R-:W-:-:S03]  /*5860*/  VIADD R72, R250, 0x70 ;  /* 0x00000070fa487836 */ /* 0x002fc60000000000 */
[----:B------:R-:W1:Y:S01]  /*5870*/  MUFU.TANH R109, R109 ;  /* 0x0000006d006d7308 */ /* 0x000e620000002400 */
[----:B------:R-:W-:Y:S01]  /*5880*/  FMUL.FTZ R60, R60, R196 ;  /* 0x000000c43c3c7220 */ /* 0x000fe20000410000 */
[-C--:B------:R-:W-:Y:S02]  /*5890*/  ISETP.GT.AND P5, PT, R245, R72.reuse, PT ;  /* 0x00000048f500720c */ /* 0x080fe40003fa4270 */
[----:B------:R-:W-:Y:S02]  /*58a0*/  ISETP.GT.AND P4, PT, R243, R72, PT ;  /* 0x00000048f300720c */ /* 0x000fe40003f84270 */
[C---:B------:R-:W-:Y:S02]  /*58b0*/  ISETP.GE.AND P6, PT, R72.reuse, R244, PT ;  /* 0x000000f44800720c */ /* 0x040fe40003fc6270 */
[----:B------:R-:W-:Y:S01]  /*58c0*/  ISETP.GE.AND P3, PT, R72, R242, PT ;  /* 0x000000f24800720c */ /* 0x000fe20003f66270 */
[----:B------:R-:W-:Y:S01]  /*58d0*/  VIADD R72, R250, 0x71 ;  /* 0x00000071fa487836 */ /* 0x000fe20000000000 */
[----:B------:R-:W-:Y:S01]  /*58e0*/  FSEL R132, R132, -INF , !P5 ;  /* 0xff80000084847808 */ /* 0x000fe20006800000 */
[----:B------:R2:W-:Y:S01]  /*58f0*/  MUFU.TANH R82, R60 ;  /* 0x0000003c00527308 */ /* 0x0005e20000002400 */
[----:B------:R-:W-:-:S02]  /*5900*/  FSEL R133, R133, -INF , !P4 ;  /* 0xff80000085857808 */ /* 0x000fc40006000000 */
[-C--:B------:R-:W-:Y:S02]  /*5910*/  ISETP.GT.AND P5, PT, R245, R72.reuse, PT ;  /* 0x00000048f500720c */ /* 0x080fe40003fa4270 */
[----:B------:R-:W-:Y:S01]  /*5920*/  ISETP.GT.AND P4, PT, R243, R72, PT ;  /* 0x00000048f300720c */ /* 0x000fe20003f84270 */
[-C--:B------:R-:W-:Y:S01]  /*5930*/  FMUL.FTZ R73, R73, R196.reuse ;  /* 0x000000c449497220 */ /* 0x080fe20000410000 */
[-C--:B------:R-:W-:Y:S01]  /*5940*/  FMUL.FTZ R74, R74, R196.reuse ;  /* 0x000000c44a4a7220 */ /* 0x080fe20000410000 */
[-C--:B------:R-:W-:Y:S01]  /*5950*/  FMUL.FTZ R75, R75, R196.reuse ;  /* 0x000000c44b4b7220 */ /* 0x080fe20000410000 */
[----:B------:R-:W-:Y:S02]  /*5960*/  FSEL R181, R132, -INF , !P6 ;  /* 0xff80000084b57808 */ /* 0x000fe40007000000 */
[----:B------:R-:W-:Y:S01]  /*5970*/  FSEL R198, R133, -INF , !P3 ;  /* 0xff80000085c67808 */ /* 0x000fe20005800000 */
[----:B------:R-:W-:Y:S01]  /*5980*/  FMUL.FTZ R78, R117, R196 ;  /* 0x000000c4754e7220 */ /* 0x000fe20000410000 */
[----:B------:R-:W-:Y:S01]  /*5990*/  ISETP.GE.AND P6, PT, R72, R244, PT ;  /* 0x000000f44800720c */ /* 0x000fe20003fc6270 */
[----:B--2---:R-:W-:Y:S01]  /*59a0*/  VIADD R60, R250, 0x78 ;  /* 0x00000078fa3c7836 */ /* 0x004fe20000000000 */
[----:B------:R-:W-:Y:S01]  /*59b0*/  ISETP.GE.AND P3, PT, R72, R242, PT ;  /* 0x000000f24800720c */ /* 0x000fe20003f66270 */
[-C--:B------:R-:W-:Y:S01]  /*59c0*/  FMUL.FTZ R108, R119, R196.reuse ;  /* 0x000000c4776c7220 */ /* 0x080fe20000410000 */
[----:B------:R-:W-:Y:S01]  /*59d0*/  FSEL R114, R114, -INF , !P5 ;  /* 0xff80000072727808 */ /* 0x000fe20006800000 */
[-C--:B------:R-:W-:Y:S01]  /*59e0*/  FMUL.FTZ R98, R101, R196.reuse ;  /* 0x000000c465627220 */ /* 0x080fe20000410000 */
[----:B------:R-:W-:Y:S01]  /*59f0*/  FSEL R152, R152, -INF , !P4 ;  /* 0xff80000098987808 */ /* 0x000fe20006000000 */
[----:B------:R-:W-:Y:S01]  /*5a00*/  FMUL.FTZ R101, R103, R196 ;  /* 0x000000c467657220 */ /* 0x000fe20000410000 */
[----:B------:R-:W-:-:S02]  /*5a10*/  ISETP.GT.AND P5, PT, R245, R60, PT ;  /* 0x0000003cf500720c */ /* 0x000fc40003fa4270 */
[----:B------:R-:W-:Y:S01]  /*5a20*/  ISETP.GT.AND P4, PT, R243, R60, PT ;  /* 0x0000003cf300720c */ /* 0x000fe20003f84270 */
[----:B------:R-:W-:Y:S01]  /*5a30*/  MUFU.TANH R83, R73 ;  /* 0x0000004900537308 */ /* 0x000fe20000002400 */
[----:B------:R-:W-:Y:S02]  /*5a40*/  FSEL R180, R114, -INF , !P6 ;  /* 0xff80000072b47808 */ /* 0x000fe40007000000 */
[----:B------:R-:W-:Y:S02]  /*5a50*/  FSEL R197, R152, -INF , !P3 ;  /* 0xff80000098c57808 */ /* 0x000fe40005800000 */
[----:B------:R-:W-:-:S03]  /*5a60*/  ISETP.GE.AND P6, PT, R60, R244, PT ;  /* 0x000000f43c00720c */ /* 0x000fc60003fc6270 */
[----:B------:R-:W-:Y:S01]  /*5a70*/  MUFU.TANH R93, R74 ;  /* 0x0000004a005d7308 */ /* 0x000fe20000002400 */
[----:B------:R-:W-:Y:S02]  /*5a80*/  ISETP.GE.AND P3, PT, R60, R242, PT ;  /* 0x000000f23c00720c */ /* 0x000fe40003f66270 */
[----:B---3--:R-:W-:Y:S02]  /*5a90*/  FSEL R116, R116, -INF , !P5 ;  /* 0xff80000074747808 */ /* 0x008fe40006800000 */
[----:B-1----:R-:W-:-:S03]  /*5aa0*/  FSEL R109, R109, -INF , !P4 ;  /* 0xff8000006d6d7808 */ /* 0x002fc60006000000 */
[----:B------:R1:W-:Y:S01]  /*5ab0*/  MUFU.TANH R103, R75 ;  /* 0x0000004b00677308 */ /* 0x0003e20000002400 */
[----:B------:R-:W-:Y:S02]  /*5ac0*/  FSEL R182, R116, -INF , !P6 ;  /* 0xff80000074b67808 */ /* 0x000fe40007000000 */
[----:B------:R-:W-:Y:S01]  /*5ad0*/  FSEL R183, R109, -INF , !P3 ;  /* 0xff8000006db77808 */ /* 0x000fe20005800000 */
[----:B------:R-:W-:-:S04]  /*5ae0*/  FMUL.FTZ R104, R104, R196 ;  /* 0x000000c468687220 */ /* 0x000fc80000410000 */
[----:B------:R-:W2:Y:S01]  /*5af0*/  MUFU.TANH R78, R78 ;  /* 0x0000004e004e7308 */ /* 0x000ea20000002400 */
[----:B-1----:R-:W-:Y:S01]  /*5b00*/  HMMA.16816.F32 R72, R4, R84, R52 ;  /* 0x000000540448723c */ /* 0x002fe20000001834 */
[----:B------:R-:W-:-:S06]  /*5b10*/  VIADD R52, R250, 0x79 ;  /* 0x00000079fa347836 */ /* 0x000fcc0000000000 */
[----:B------:R-:W1:Y:S01]  /*5b20*/  MUFU.TANH R108, R108 ;  /* 0x0000006c006c7308 */ /* 0x000e620000002400 */
[-C--:B------:R-:W-:Y:S02]  /*5b30*/  ISETP.GT.AND P5, PT, R245, R52.reuse, PT ;  /* 0x00000034f500720c */ /* 0x080fe40003fa4270 */
[----:B------:R-:W-:Y:S02]  /*5b40*/  ISETP.GT.AND P4, PT, R243, R52, PT ;  /* 0x00000034f300720c */ /* 0x000fe40003f84270 */
[C---:B------:R-:W-:Y:S02]  /*5b50*/  ISETP.GE.AND P6, PT, R52.reuse, R244, PT ;  /* 0x000000f43400720c */ /* 0x040fe40003fc6270 */
[----:B------:R-:W-:Y:S02]  /*5b60*/  ISETP.GE.AND P3, PT, R52, R242, PT ;  /* 0x000000f23400720c */ /* 0x000fe40003f66270 */
[----:B------:R-:W3:Y:S01]  /*5b70*/  LDSM.16.M88.4 R52, [R191+0x7800] ;  /* 0x00780000bf34783b */ /* 0x000ee20000000200 */
[----:B------:R4:W3:Y:S01]  /*5b80*/  MUFU.TANH R96, R104 ;  /* 0x0000006800607308 */ /* 0x0008e20000002400 */
[----:B------:R-:W-:Y:S01]  /*5b90*/  HMMA.16816.F32 R48, R8, R94, R48 ;  /* 0x0000005e0830723c */ /* 0x000fe20000001830 */
[-C--:B------:R-:W-:Y:S01]  /*5ba0*/  FMUL.FTZ R105, R105, R196.reuse ;  /* 0x000000c469697220 */ /* 0x080fe20000410000 */
[-C--:B------:R-:W-:Y:S01]  /*5bb0*/  FMUL.FTZ R107, R107, R196.reuse ;  /* 0x000000c46b6b7220 */ /* 0x080fe20000410000 */
[-C--:B------:R-:W-:Y:S01]  /*5bc0*/  FMUL.FTZ R61, R61, R196.reuse ;  /* 0x000000c43d3d7220 */ /* 0x080fe20000410000 */
[-C--:B------:R-:W-:Y:S01]  /*5bd0*/  FMUL.FTZ R62, R62, R196.reuse ;  /* 0x000000c43e3e7220 */ /* 0x080fe20000410000 */
[-C--:B------:R-:W-:Y:S01]  /*5be0*/  FMUL.FTZ R63, R63, R196.reuse ;  /* 0x000000c43f3f7220 */ /* 0x080fe20000410000 */
[----:B------:R-:W-:Y:S01]  /*5bf0*/  VIADD R60, R250, 0x80 ;  /* 0x00000080fa3c7836 */ /* 0x000fe20000000000 */
[----:B--2---:R-:W-:Y:S01]  /*5c00*/  FSEL R78, R78, -INF , !P5 ;  /* 0xff8000004e4e7808 */ /* 0x004fe20006800000 */
[----:B----4-:R-:W-:Y:S01]  /*5c10*/  FMUL.FTZ R104, R106, R196 ;  /* 0x000000c46a687220 */ /* 0x010fe20000410000 */
[----:B-1----:R-:W-:-:S05]  /*5c20*/  FSEL R108, R108, -INF , !P4 ;  /* 0xff8000006c6c7808 */ /* 0x002fca0006000000 */
[----:B------:R-:W1:Y:S01]  /*5c30*/  MUFU.TANH R104, R104 ;  /* 0x0000006800687308 */ /* 0x000e620000002400 */
[----:B------:R-:W-:Y:S02]  /*5c40*/  FSEL R179, R78, -INF , !P6 ;  /* 0xff8000004eb37808 */ /* 0x000fe40007000000 */
[----:B------:R-:W-:Y:S01]  /*5c50*/  FSEL R178, R108, -INF , !P3 ;  /* 0xff8000006cb27808 */ /* 0x000fe20005800000 */
[----:B------:R-:W-:Y:S01]  /*5c60*/  HMMA.16816.F32 R44, R8, R88, R44 ;  /* 0x00000058082c723c */ /* 0x000fe2000000182c */
[----:B------:R-:W-:-:S03]  /*5c70*/  ISETP.GT.AND P5, PT, R245, R60, PT ;  /* 0x0000003cf500720c */ /* 0x000fc60003fa4270 */
[----:B------:R-:W2:Y:S01]  /*5c80*/  MUFU.TANH R79, R105 ;  /* 0x00000069004f7308 */ /* 0x000ea20000002400 */
[----:B------:R-:W-:Y:S02]  /*5c90*/  ISETP.GT.AND P4, PT, R243, R60, PT ;  /* 0x0000003cf300720c */ /* 0x000fe40003f84270 */
[C---:B------:R-:W-:Y:S02]  /*5ca0*/  ISETP.GE.AND P6, PT, R60.reuse, R244, PT ;  /* 0x000000f43c00720c */ /* 0x040fe40003fc6270 */
[----:B------:R-:W-:-:S03]  /*5cb0*/  ISETP.GE.AND P3, PT, R60, R242, PT ;  /* 0x000000f23c00720c */ /* 0x000fc60003f66270 */
[----:B------:R-:W4:Y:S01]  /*5cc0*/  MUFU.TANH R99, R107 ;  /* 0x0000006b00637308 */ /* 0x000f220000002400 */
[----:B------:R-:W-:Y:S01]  /*5cd0*/  HMMA.16816.F32 R84, R4, R86, R48 ;  /* 0x000000560454723c */ /* 0x000fe20000001830 */
[----:B------:R-:W-:-:S06]  /*5ce0*/  VIADD R48, R250, 0x81 ;  /* 0x00000081fa307836 */ /* 0x000fcc0000000000 */
[----:B------:R-:W-:Y:S08]  /*5cf0*/  MUFU.TANH R92, R61 ;  /* 0x0000003d005c7308 */ /* 0x000ff00000002400 */
[----:B------:R-:W-:Y:S08]  /*5d00*/  MUFU.TANH R95, R62 ;  /* 0x0000003e005f7308 */ /* 0x000ff00000002400 */
[----:B------:R2:W-:Y:S01]  /*5d10*/  MUFU.TANH R94, R63 ;  /* 0x0000003f005e7308 */ /* 0x0005e20000002400 */
[-C--:B------:R-:W-:Y:S01]  /*5d20*/  FMUL.FTZ R72, R72, R196.reuse ;  /* 0x000000c448487220 */ /* 0x080fe20000410000 */
[----:B---3--:R-:W-:Y:S01]  /*5d30*/  FSEL R174, R96, -INF , !P5 ;  /* 0xff80000060ae7808 */ /* 0x008fe20006800000 */
[----:B------:R-:W-:Y:S01]  /*5d40*/  FMUL.FTZ R102, R102, R196 ;  /* 0x000000c466667220 */ /* 0x000fe20000410000 */
[----:B-1----:R-:W-:-:S02]  /*5d50*/  FSEL R104, R104, -INF , !P4 ;  /* 0xff80000068687808 */ /* 0x002fc40006000000 */
[-C--:B------:R-:W-:Y:S02]  /*5d60*/  ISETP.GT.AND P5, PT, R245, R48.reuse, PT ;  /* 0x00000030f500720c */ /* 0x080fe40003fa4270 */
[----:B------:R-:W-:Y:S01]  /*5d70*/  ISETP.GT.AND P4, PT, R243, R48, PT ;  /* 0x00000030f300720c */ /* 0x000fe20003f84270 */
[----:B--2---:R-:W1:Y:S01]  /*5d80*/  LDSM.16.M88.4 R60, [R188+0x8800] ;  /* 0x00880000bc3c783b */ /* 0x004e620000000200 */
[----:B------:R2:W-:Y:S01]  /*5d90*/  MUFU.TANH R88, R72 ;  /* 0x0000004800587308 */ /* 0x0005e20000002400 */
[----:B------:R-:W-:Y:S02]  /*5da0*/  FSEL R174, R174, -INF , !P6 ;  /* 0xff800000aeae7808 */ /* 0x000fe40007000000 */
[----:B------:R-:W-:Y:S01]  /*5db0*/  FSEL R177, R104, -INF , !P3 ;  /* 0xff80000068b17808 */ /* 0x000fe20005800000 */
[----:B------:R-:W-:Y:S01]  /*5dc0*/  FMUL.FTZ R73, R73, R196 ;  /* 0x000000c449497220 */ /* 0x000fe20000410000 */
[----:B------:R-:W-:Y:S01]  /*5dd0*/  ISETP.GE.AND P6, PT, R48, R244, PT ;  /* 0x000000f43000720c */ /* 0x000fe20003fc6270 */
[----:B------:R-:W-:Y:S01]  /*5de0*/  FMUL.FTZ R74, R74, R196 ;  /* 0x000000c44a4a7220 */ /* 0x000fe20000410000 */
[----:B------:R-:W-:Y:S01]  /*5df0*/  ISETP.GE.AND P3, PT, R48, R242, PT ;  /* 0x000000f23000720c */ /* 0x000fe20003f66270 */
[----:B------:R-:W-:Y:S01]  /*5e00*/  FMUL.FTZ R75, R75, R196 ;  /* 0x000000c44b4b7220 */ /* 0x000fe20000410000 */
[----:B------:R-:W-:-:S02]  /*5e10*/  FSEL R79, R79, -INF , !P5 ;  /* 0xff8000004f4f7808 */ /* 0x000fc40006800000 */
[----:B----4-:R-:W-:Y:S01]  /*5e20*/  FSEL R99, R99, -INF , !P4 ;  /* 0xff80000063637808 */ /* 0x010fe20006000000 */
[----:B------:R-:W3:Y:S01]  /*5e30*/  MUFU.TANH R97, R97 ;  /* 0x0000006100617308 */ /* 0x000ee20000002400 */
[----:B------:R-:W-:Y:S01]  /*5e40*/  FSEL R173, R79, -INF , !P6 ;  /* 0xff8000004fad7808 */ /* 0x000fe20007000000 */
[----:B--2---:R-:W-:-:S06]  /*5e50*/  VIADD R72, R250, 0x88 ;  /* 0x00000088fa487836 */ /* 0x004fcc0000000000 */
[----:B------:R-:W2:Y:S01]  /*5e60*/  MUFU.TANH R102, R102 ;  /* 0x0000006600667308 */ /* 0x000ea20000002400 */
[----:B------:R-:W-:Y:S02]  /*5e70*/  FSEL R176, R99, -INF , !P3 ;  /* 0xff80000063b07808 */ /* 0x000fe40005800000 */
[-C--:B------:R-:W-:Y:S02]  /*5e80*/  ISETP.GT.AND P5, PT, R245, R72.reuse, PT ;  /* 0x00000048f500720c */ /* 0x080fe40003fa4270 */
[----:B------:R-:W-:Y:S02]  /*5e90*/  ISETP.GT.AND P4, PT, R243, R72, PT ;  /* 0x00000048f300720c */ /* 0x000fe40003f84270 */
[C---:B------:R-:W-:Y:S01]  /*5ea0*/  ISETP.GE.AND P6, PT, R72.reuse, R244, PT ;  /* 0x000000f44800720c */ /* 0x040fe20003fc6270 */
[----:B------:R-:W-:Y:S01]  /*5eb0*/  MUFU.TANH R78, R73 ;  /* 0x00000049004e7308 */ /* 0x000fe20000002400 */
[----:B------:R-:W-:-:S07]  /*5ec0*/  ISETP.GE.AND P3, PT, R72, R242, PT ;  /* 0x000000f24800720c */ /* 0x000fce0003f66270 */
[----:B------:R-:W-:Y:S08]  /*5ed0*/  MUFU.TANH R96, R74 ;  /* 0x0000004a00607308 */ /* 0x000ff00000002400 */
[----:B------:R4:W-:Y:S01]  /*5ee0*/  MUFU.TANH R89, R75 ;  /* 0x0000004b00597308 */ /* 0x0009e20000002400 */
[----:B------:R-:W-:Y:S07]  /*5ef0*/  HMMA.16816.F32 R48, R8, R90, R40 ;  /* 0x0000005a0830723c */ /* 0x000fee0000001828 */
[----:B------:R-:W1:Y:S01]  /*5f00*/  MUFU.TANH R98, R98 ;  /* 0x0000006200627308 */ /* 0x000e620000002400 */
[----:B----4-:R-:W-:Y:S01]  /*5f10*/  HMMA.16816.F32 R72, R4, R52, R44 ;  /* 0x000000340448723c */ /* 0x010fe2000000182c */
[----:B------:R-:W4:Y:S06]  /*5f20*/  LDSM.16.M88.4 R44, [R187+0x8000] ;  /* 0x00800000bb2c783b */ /* 0x000f2c0000000200 */
[----:B------:R-:W1:Y:S01]  /*5f30*/  MUFU.TANH R101, R101 ;  /* 0x0000006500657308 */ /* 0x000e620000002400 */
[----:B------:R-:W-:Y:S01]  /*5f40*/  VIADD R40, R250, 0x89 ;  /* 0x00000089fa287836 */ /* 0x000fe20000000000 */
[----:B---3--:R-:W-:-:S02]  /*5f50*/  FSEL R97, R97, -INF , !P5 ;  /* 0xff80000061617808 */ /* 0x008fc40006800000 */
[----:B--2---:R-:W-:Y:S02]  /*5f60*/  FSEL R102, R102, -INF , !P4 ;  /* 0xff80000066667808 */ /* 0x004fe40006000000 */
[----:B------:R-:W-:Y:S02]  /*5f70*/  FSEL R172, R97, -INF , !P6 ;  /* 0xff80000061ac7808 */ /* 0x000fe40007000000 */
[----:B------:R-:W-:Y:S02]  /*5f80*/  FSEL R175, R102, -INF , !P3 ;  /* 0xff80000066af7808 */ /* 0x000fe40005800000 */
[-C--:B------:R-:W-:Y:S02]  /*5f90*/  ISETP.GT.AND P5, PT, R245, R40.reuse, PT ;  /* 0x00000028f500720c */ /* 0x080fe40003fa4270 */
[----:B------:R-:W-:Y:S02]  /*5fa0*/  ISETP.GT.AND P4, PT, R243, R40, PT ;  /* 0x00000028f300720c */ /* 0x000fe40003f84270 */
[----:B------:R-:W-:-:S02]  /*5fb0*/  ISETP.GE.AND P6, PT, R40, R244, PT ;  /* 0x000000f42800720c */ /* 0x000fc40003fc6270 */
[----:B------:R-:W-:Y:S02]  /*5fc0*/  ISETP.GE.AND P3, PT, R40, R242, PT ;  /* 0x000000f22800720c */ /* 0x000fe40003f66270 */
[----:B-1----:R-:W-:Y:S01]  /*5fd0*/  HMMA.16816.F32 R40, R56, R60, R28 ;  /* 0x0000003c3828723c */ /* 0x002fe2000000181c */
[----:B------:R-:W-:Y:S01]  /*5fe0*/  VIADD R28, R250, 0x90 ;  /* 0x00000090fa1c7836 */ /* 0x000fe20000000000 */
[----:B------:R-:W-:Y:S02]  /*5ff0*/  FSEL R98, R98, -INF , !P5 ;  /* 0xff80000062627808 */ /* 0x000fe40006800000 */
[----:B------:R-:W-:Y:S02]  /*6000*/  FSEL R101, R101, -INF , !P4 ;  /* 0xff80000065657808 */ /* 0x000fe40006000000 */
[-C--:B------:R-:W-:Y:S02]  /*6010*/  ISETP.GT.AND P5, PT, R245, R28.reuse, PT ;  /* 0x0000001cf500720c */ /* 0x080fe40003fa4270 */
[----:B------:R-:W-:Y:S01]  /*6020*/  ISETP.GT.AND P4, PT, R243, R28, PT ;  /* 0x0000001cf300720c */ /* 0x000fe20003f84270 */
[----:B------:R-:W-:Y:S01]  /*6030*/  HMMA.16816.F32 R48, R4, R54, R48 ;  /* 0x000000360430723c */ /* 0x000fe20000001830 */
[----:B------:R-:W-:Y:S01]  /*6040*/  FSEL R171, R98, -INF , !P6 ;  /* 0xff80000062ab7808 */ /* 0x000fe20007000000 */
[----:B------:R-:W1:Y:S01]  /*6050*/  LDSM.16.M88.4 R52, [R191+0x8000] ;  /* 0x00800000bf34783b */ /* 0x000e620000000200 */
[----:B------:R-:W-:-:S02]  /*6060*/  FSEL R170, R101, -INF , !P3 ;  /* 0xff80000065aa7808 */ /* 0x000fc40005800000 */
[C---:B------:R-:W-:Y:S02]  /*6070*/  ISETP.GE.AND P6, PT, R28.reuse, R244, PT ;  /* 0x000000f41c00720c */ /* 0x040fe40003fc6270 */
[----:B------:R-:W-:Y:S01]  /*6080*/  ISETP.GE.AND P3, PT, R28, R242, PT ;  /* 0x000000f21c00720c */ /* 0x000fe20003f66270 */
[----:B------:R-:W-:Y:S01]  /*6090*/  VIADD R28, R250, 0x91 ;  /* 0x00000091fa1c7836 */ /* 0x000fe20000000000 */
[----:B------:R-:W-:Y:S02]  /*60a0*/  FSEL R100, R100, -INF , !P5 ;  /* 0xff80000064647808 */ /* 0x000fe40006800000 */
[----:B------:R-:W-:Y:S02]  /*60b0*/  FSEL R93, R93, -INF , !P4 ;  /* 0xff8000005d5d7808 */ /* 0x000fe40006000000 */
[----:B------:R-:W-:Y:S02]  /*60c0*/  FSEL R154, R100, -INF , !P6 ;  /* 0xff800000649a7808 */ /* 0x000fe40007000000 */
[----:B------:R-:W-:-:S02]  /*60d0*/  FSEL R162, R93, -INF , !P3 ;  /* 0xff8000005da27808 */ /* 0x000fc40005800000 */
[-C--:B------:R-:W-:Y:S02]  /*60e0*/  ISETP.GT.AND P5, PT, R245, R28.reuse, PT ;  /* 0x0000001cf500720c */ /* 0x080fe40003fa4270 */
[----:B------:R-:W-:Y:S02]  /*60f0*/  ISETP.GT.AND P4, PT, R243, R28, PT ;  /* 0x0000001cf300720c */ /* 0x000fe40003f84270 */
[C---:B------:R-:W-:Y:S02]  /*6100*/  ISETP.GE.AND P6, PT, R28.reuse, R244, PT ;  /* 0x000000f41c00720c */ /* 0x040fe40003fc6270 */
[----:B------:R-:W-:Y:S01]  /*6110*/  ISETP.GE.AND P3, PT, R28, R242, PT ;  /* 0x000000f21c00720c */ /* 0x000fe20003f66270 */
[C---:B------:R-:W-:Y:S01]  /*6120*/  VIADD R28, R250.reuse, 0x98 ;  /* 0x00000098fa1c7836 */ /* 0x040fe20000000000 */
[----:B------:R-:W-:Y:S01]  /*6130*/  FSEL R83, R83, -INF , !P5 ;  /* 0xff80000053537808 */ /* 0x000fe20006800000 */
[----:B----4-:R-:W-:Y:S01]  /*6140*/  HMMA.16816.F32 R36, R8, R44, R36 ;  /* 0x0000002c0824723c */ /* 0x010fe20000001824 */
        /* <DEDUP_REMOVED lines=8> */
[----:B------:R-:W-:Y:S01]  /*61d0*/  FSEL R82, R82, -INF , !P5 ;  /* 0xff80000052527808 */ /* 0x000fe20006800000 */
[----:B------:R-:W2:Y:S01]  /*61e0*/  LDSM.16.M88.4 R28, [R187+0x8800] ;  /* 0x00880000bb1c783b */ /* 0x000ea20000000200 */
[----:B------:R-:W-:-:S02]  /*61f0*/  FSEL R95, R95, -INF , !P4 ;  /* 0xff8000005f5f7808 */ /* 0x000fc40006000000 */
[-C--:B------:R-:W-:Y:S02]  /*6200*/  ISETP.GT.AND P5, PT, R245, R44.reuse, PT ;  /* 0x0000002cf500720c */ /* 0x080fe40003fa4270 */
        /* <DEDUP_REMOVED lines=8> */
[----:B------:R-:W-:Y:S02]  /*6290*/  FSEL R152, R92, -INF , !P6 ;  /* 0xff8000005c987808 */ /* 0x000fe40007000000 */
[----:B------:R-:W-:Y:S02]  /*62a0*/  FSEL R150, R94, -INF , !P3 ;  /* 0xff8000005e967808 */ /* 0x000fe40005800000 */
[-C--:B------:R-:W-:Y:S02]  /*62b0*/  ISETP.GT.AND P5, PT, R245, R44.reuse, PT ;  /* 0x0000002cf500720c */ /* 0x080fe40003fa4270 */
[----:B------:R-:W-:Y:S02]  /*62c0*/  ISETP.GT.AND P4, PT, R243, R44, PT ;  /* 0x0000002cf300720c */ /* 0x000fe40003f84270 */
[----:B------:R-:W-:-:S02]  /*62d0*/  ISETP.GE.AND P6, PT, R44, R244, PT ;  /* 0x000000f42c00720c */ /* 0x000fc40003fc6270 */
[----:B------:R-:W-:Y:S02]  /*62e0*/  ISETP.GE.AND P3, PT, R44, R242, PT ;  /* 0x000000f22c00720c */ /* 0x000fe40003f66270 */
[----:B------:R-:W-:Y:S01]  /*62f0*/  HMMA.16816.F32 R44, R8, R46, R32 ;  /* 0x0000002e082c723c */ /* 0x000fe20000001820 */
[-C--:B------:R-:W-:Y:S01]  /*6300*/  FMUL.FTZ R84, R84, R196.reuse ;  /* 0x000000c454547220 */ /* 0x080fe20000410000 */
[-C--:B------:R-:W-:Y:S01]  /*6310*/  FMUL.FTZ R73, R73, R196.reuse ;  /* 0x000000c449497220 */ /* 0x080fe20000410000 */
[----:B------:R-:W-:Y:S02]  /*6320*/  VIADD R32, R250, 0xa1 ;  /* 0x000000a1fa207836 */ /* 0x000fe40000000000 */
[----:B------:R3:W4:Y:S01]  /*6330*/  MUFU.TANH R79, R84 ;  /* 0x00000054004f7308 */ /* 0x0007220000002400 */
[-C--:B------:R-:W-:Y:S01]  /*6340*/  FMUL.FTZ R86, R86, R196.reuse ;  /* 0x000000c456567220 */ /* 0x080fe20000410000 */
[-C--:B------:R-:W-:Y:S01]  /*6350*/  FMUL.FTZ R74, R74, R196.reuse ;  /* 0x000000c44a4a7220 */ /* 0x080fe20000410000 */
[----:B------:R-:W-:Y:S01]  /*6360*/  FSEL R96, R96, -INF , !P4 ;  /* 0xff80000060607808 */ /* 0x000fe20006000000 */
[-C--:B------:R-:W-:Y:S01]  /*6370*/  FMUL.FTZ R48, R48, R196.reuse ;  /* 0x000000c430307220 */ /* 0x080fe20000410000 */
[-C--:B------:R-:W-:Y:S01]  /*6380*/  FMUL.FTZ R49, R49, R196.reuse ;  /* 0x000000c431317220 */ /* 0x080fe20000410000 */
[-C--:B------:R-:W-:Y:S01]  /*6390*/  FMUL.FTZ R50, R50, R196.reuse ;  /* 0x000000c432327220 */ /* 0x080fe20000410000 */
[----:B------:R-:W-:Y:S01]  /*63a0*/  FMUL.FTZ R51, R51, R196 ;  /* 0x000000c433337220 */ /* 0x000fe20000410000 */
[----:B------:R-:W-:Y:S01]  /*63b0*/  ISETP.GT.AND P4, PT, R243, R32, PT ;  /* 0x00000020f300720c */ /* 0x000fe20003f84270 */
[----:B------:R2:W4:Y:S01]  /*63c0*/  MUFU.TANH R60, R86 ;  /* 0x00000056003c7308 */ /* 0x0005220000002400 */
[-C--:B------:R-:W-:Y:S01]  /*63d0*/  FMUL.FTZ R61, R72, R196.reuse ;  /* 0x000000c4483d7220 */ /* 0x080fe20000410000 */
[----:B-1----:R-:W-:Y:S01]  /*63e0*/  HMMA.16816.F32 R36, R4, R52, R36 ;  /* 0x000000340424723c */ /* 0x002fe20000001824 */
[----:B------:R-:W-:Y:S01]  /*63f0*/  FSEL R133, R96, -INF , !P3 ;  /* 0xff80000060857808 */ /* 0x000fe20005800000 */
[----:B---3--:R-:W-:-:S04]  /*6400*/  FMUL.FTZ R84, R85, R196 ;  /* 0x000000c455547220 */ /* 0x008fc80000410000 */
[----:B------:R1:W-:Y:S01]  /*6410*/  MUFU.TANH R85, R73 ;  /* 0x0000004900557308 */ /* 0x0003e20000002400 */
[----:B------:R-:W-:Y:S01]  /*6420*/  ISETP.GE.AND P3, PT, R32, R242, PT ;  /* 0x000000f22000720c */ /* 0x000fe20003f66270 */
[----:B------:R-:W-:Y:S01]  /*6430*/  VIADD R52, R250, 0xa8 ;  /* 0x000000a8fa347836 */ /* 0x000fe20000000000 */
[----:B------:R-:W-:Y:S01]  /*6440*/  FSEL R89, R89, -INF , !P4 ;  /* 0xff80000059597808 */ /* 0x000fe20006000000 */
[----:B--2---:R-:W-:-:S04]  /*6450*/  FMUL.FTZ R86, R87, R196 ;  /* 0x000000c457567220 */ /* 0x004fc80000410000 */
[----:B------:R-:W-:Y:S01]  /*6460*/  MUFU.TANH R83, R74 ;  /* 0x0000004a00537308 */ /* 0x000fe20000002400 */
[----:B------:R-:W-:Y:S02]  /*6470*/  FSEL R132, R89, -INF , !P3 ;  /* 0xff80000059847808 */ /* 0x000fe40005800000 */
[----:B-1----:R-:W-:Y:S02]  /*6480*/  FSEL R73, R88, -INF , !P5 ;  /* 0xff80000058497808 */ /* 0x002fe40006800000 */
[----:B------:R-:W-:Y:S02]  /*6490*/  ISETP.GT.AND P5, PT, R245, R32, PT ;  /* 0x00000020f500720c */ /* 0x000fe40003fa4270 */
[----:B------:R-:W-:Y:S01]  /*64a0*/  FSEL R73, R73, -INF , !P6 ;  /* 0xff80000049497808 */ /* 0x000fe20007000000 */
[----:B------:R-:W-:Y:S01]  /*64b0*/  MUFU.TANH R74, R48 ;  /* 0x00000030004a7308 */ /* 0x000fe20000002400 */
[----:B------:R-:W-:Y:S02]  /*64c0*/  ISETP.GE.AND P6, PT, R32, R244, PT ;  /* 0x000000f42000720c */ /* 0x000fe40003fc6270 */
[----:B------:R-:W-:-:S05]  /*64d0*/  FSEL R72, R78, -INF , !P5 ;  /* 0xff8000004e487808 */ /* 0x000fca0006800000 */
[----:B------:R-:W-:Y:S01]  /*64e0*/  MUFU.TANH R87, R49 ;  /* 0x0000003100577308 */ /* 0x000fe20000002400 */
[----:B------:R-:W-:Y:S02]  /*64f0*/  FSEL R72, R72, -INF , !P6 ;  /* 0xff80000048487808 */ /* 0x000fe40007000000 */
[----:B------:R-:W-:-:S05]  /*6500*/  ISETP.GT.AND P5, PT, R245, R52, PT ;  /* 0x00000034f500720c */ /* 0x000fca0003fa4270 */
[----:B------:R-:W-:Y:S01]  /*6510*/  MUFU.TANH R82, R50 ;  /* 0x0000003200527308 */ /* 0x000fe20000002400 */
[----:B------:R-:W-:Y:S02]  /*6520*/  ISETP.GT.AND P4, PT, R243, R52, PT ;  /* 0x00000034f300720c */ /* 0x000fe40003f84270 */
[----:B------:R-:W-:-:S05]  /*6530*/  ISETP.GE.AND P6, PT, R52, R244, PT ;  /* 0x000000f43400720c */ /* 0x000fca0003fc6270 */
[----:B------:R1:W-:Y:S01]  /*6540*/  MUFU.TANH R88, R51 ;  /* 0x0000003300587308 */ /* 0x0003e20000002400 */
[----:B------:R-:W-:Y:S01]  /*6550*/  ISETP.GE.AND P3, PT, R52, R242, PT ;  /* 0x000000f23400720c */ /* 0x000fe20003f66270 */
[----:B------:R-:W-:Y:S08]  /*6560*/  HMMA.16816.F32 R24, R56, R62, R24 ;  /* 0x0000003e3818723c */ /* 0x000ff00000001818 */
[----:B------:R-:W-:Y:S01]  /*6570*/  HMMA.16816.F32 R52, R4, R54, R44 ;  /* 0x000000360434723c */ /* 0x000fe2000000182c */
[----:B------:R-:W-:Y:S04]  /*6580*/  LDSM.16.M88.4 R44, [R188+0x9000] ;  /* 0x00900000bc2c783b */ /* 0x000fe80000000200 */
[----:B-1----:R-:W1:Y:S01]  /*6590*/  LDSM.16.M88.4 R48, [R191+0x8800] ;  /* 0x00880000bf30783b */ /* 0x002e620000000200 */
[----:B------:R-:W2:Y:S02]  /*65a0*/  MUFU.TANH R84, R84 ;  /* 0x0000005400547308 */ /* 0x000ea40000002400 */
[----:B------:R-:W-:Y:S01]  /*65b0*/  HMMA.16816.F32 R32, R8, R28, R40 ;  /* 0x0000001c0820723c */ /* 0x000fe20000001828 */
[----:B------:R-:W-:Y:S01]  /*65c0*/  VIADD R28, R250, 0xa9 ;  /* 0x000000a9fa1c7836 */ /* 0x000fe20000000000 */
[----:B----4-:R-:W-:-:S04]  /*65d0*/  FSEL R63, R79, -INF , !P5 ;  /* 0xff8000004f3f7808 */ /* 0x010fc80006800000 */
[----:B------:R-:W3:Y:S01]  /*65e0*/  MUFU.TANH R86, R86 ;  /* 0x0000005600567308 */ /* 0x000ee20000002400 */
[----:B------:R-:W-:Y:S02]  /*65f0*/  FSEL R60, R60, -INF , !P4 ;  /* 0xff8000003c3c7808 */ /* 0x000fe40006000000 */
[----:B------:R-:W-:Y:S02]  /*6600*/  FSEL R63, R63, -INF , !P6 ;  /* 0xff8000003f3f7808 */ /* 0x000fe40007000000 */
[----:B------:R-:W-:-:S03]  /*6610*/  FSEL R60, R60, -INF , !P3 ;  /* 0xff8000003c3c7808 */ /* 0x000fc60005800000 */
[----:B------:R-:W4:Y:S01]  /*6620*/  MUFU.TANH R61, R61 ;  /* 0x0000003d003d7308 */ /* 0x000f220000002400 */
[----:B------:R-:W-:Y:S01]  /*6630*/  ISETP.GT.AND P5, PT, R245, R28, PT ;  /* 0x0000001cf500720c */ /* 0x000fe20003fa4270 */
[----:B------:R-:W-:Y:S01]  /*6640*/  FMUL.FTZ R38, R38, R196 ;  /* 0x000000c426267220 */ /* 0x000fe20000410000 */
[----:B------:R-:W-:Y:S02]  /*6650*/  ISETP.GT.AND P4, PT, R243, R28, PT ;  /* 0x0000001cf300720c */ /* 0x000fe40003f84270 */
[C---:B------:R-:W-:Y:S02]  /*6660*/  ISETP.GE.AND P6, PT, R28.reuse, R244, PT ;  /* 0x000000f41c00720c */ /* 0x040fe40003fc6270 */
[----:B------:R-:W-:Y:S02]  /*6670*/  ISETP.GE.AND P3, PT, R28, R242, PT ;  /* 0x000000f21c00720c */ /* 0x000fe40003f66270 */
[----:B------:R-:W-:Y:S01]  /*6680*/  HMMA.16816.F32 R28, R8, R30, R24 ;  /* 0x0000001e081c723c */ /* 0x000fe20000001818 */
[----:B------:R-:W1:Y:S01]  /*6690*/  LDSM.16.M88.4 R24, [R187+0x9000] ;  /* 0x00900000bb18783b */ /* 0x000e620000000200 */
[-C--:B------:R-:W-:Y:S01]  /*66a0*/  FMUL.FTZ R39, R39, R196.reuse ;  /* 0x000000c427277220 */ /* 0x080fe20000410000 */
[----:B------:R3:W-:Y:S01]  /*66b0*/  MUFU.TANH R89, R38 ;  /* 0x0000002600597308 */ /* 0x0007e20000002400 */
[----:B--2---:R-:W-:Y:S01]  /*66c0*/  FSEL R62, R84, -INF , !P5 ;  /* 0xff800000543e7808 */ /* 0x004fe20006800000 */
[----:B------:R-:W-:-:S06]  /*66d0*/  FMUL.FTZ R75, R75, R196 ;  /* 0x000000c44b4b7220 */ /* 0x000fcc0000410000 */
[----:B------:R2:W-:Y:S01]  /*66e0*/  MUFU.TANH R91, R39 ;  /* 0x00000027005b7308 */ /* 0x0005e20000002400 */
[----:B------:R-:W-:Y:S01]  /*66f0*/  FSEL R62, R62, -INF , !P6 ;  /* 0xff8000003e3e7808 */ /* 0x000fe20007000000 */
[----:B---3--:R-:W-:-:S05]  /*6700*/  VIADD R38, R250, 0xb0 ;  /* 0x000000b0fa267836 */ /* 0x008fca0000000000 */
[-C--:B------:R-:W-:Y:S02]  /*6710*/  ISETP.GT.AND P5, PT, R245, R38.reuse, PT ;  /* 0x00000026f500720c */ /* 0x080fe40003fa4270 */
[----:B--2---:R-:W-:Y:S02]  /*6720*/  FSEL R39, R86, -INF , !P4 ;  /* 0xff80000056277808 */ /* 0x004fe40006000000 */
[----:B------:R-:W-:Y:S02]  /*6730*/  ISETP.GT.AND P4, PT, R243, R38, PT ;  /* 0x00000026f300720c */ /* 0x000fe40003f84270 */
[----:B------:R-:W-:Y:S01]  /*6740*/  FSEL R39, R39, -INF , !P3 ;  /* 0xff80000027277808 */ /* 0x000fe20005800000 */
[----:B------:R-:W-:Y:S01]  /*6750*/  VIADD R40, R250, 0xb1 ;  /* 0x000000b1fa287836 */ /* 0x000fe20000000000 */
[C---:B------:R-:W-:Y:S02]  /*6760*/  ISETP.GE.AND P6, PT, R38.reuse, R244, PT ;  /* 0x000000f42600720c */ /* 0x040fe40003fc6270 */
[----:B------:R-:W-:Y:S01]  /*6770*/  ISETP.GE.AND P3, PT, R38, R242, PT ;  /* 0x000000f22600720c */ /* 0x000fe20003f66270 */
[----:B------:R-:W2:Y:S01]  /*6780*/  MUFU.TANH R75, R75 ;  /* 0x0000004b004b7308 */ /* 0x000ea20000002400 */
[----:B----4-:R-:W-:Y:S01]  /*6790*/  FSEL R61, R61, -INF , !P5 ;  /* 0xff8000003d3d7808 */ /* 0x010fe20006800000 */
[----:B-1----:R-:W-:Y:S01]  /*67a0*/  HMMA.16816.F32 R32, R4, R48, R32 ;  /* 0x000000300420723c */ /* 0x002fe20000001820 */
[----:B------:R-:W-:-:S02]  /*67b0*/  FSEL R38, R83, -INF , !P4 ;  /* 0xff80000053267808 */ /* 0x000fc40006000000 */
[----:B------:R-:W-:Y:S02]  /*67c0*/  FSEL R61, R61, -INF , !P6 ;  /* 0xff8000003d3d7808 */ /* 0x000fe40007000000 */
[----:B------:R-:W-:Y:S02]  /*67d0*/  FSEL R38, R38, -INF , !P3 ;  /* 0xff80000026267808 */ /* 0x000fe40005800000 */
[-C--:B------:R-:W-:Y:S02]  /*67e0*/  ISETP.GT.AND P5, PT, R245, R40.reuse, PT ;  /* 0x00000028f500720c */ /* 0x080fe40003fa4270 */
[----:B------:R-:W-:Y:S02]  /*67f0*/  ISETP.GT.AND P4, PT, R243, R40, PT ;  /* 0x00000028f300720c */ /* 0x000fe40003f84270 */
[C---:B------:R-:W-:Y:S02]  /*6800*/  ISETP.GE.AND P6, PT, R40.reuse, R244, PT ;  /* 0x000000f42800720c */ /* 0x040fe40003fc6270 */
[----:B------:R-:W-:-:S02]  /*6810*/  ISETP.GE.AND P3, PT, R40, R242, PT ;  /* 0x000000f22800720c */ /* 0x000fc40003f66270 */
[C---:B------:R-:W-:Y:S01]  /*6820*/  HMMA.16816.F32 R40, R56.reuse, R44, R20 ;  /* 0x0000002c3828723c */ /* 0x040fe20000001814 */
[----:B------:R-:W1:Y:S01]  /*6830*/  LDSM.16.M88.4 R20, [R191+0x9000] ;  /* 0x00900000bf14783b */ /* 0x000e620000000200 */
[-C--:B------:R-:W-:Y:S01]  /*6840*/  FMUL.FTZ R36, R36, R196.reuse ;  /* 0x000000c424247220 */ /* 0x080fe20000410000 */
[----:B------:R-:W-:Y:S01]  /*6850*/  FSEL R83, R85, -INF , !P5 ;  /* 0xff80000055537808 */ /* 0x000fe20006800000 */
[----:B------:R-:W-:Y:S01]  /*6860*/  FMUL.FTZ R32, R32, R196 ;  /* 0x000000c420207220 */ /* 0x000fe20000410000 */
[----:B--2---:R-:W-:Y:S01]  /*6870*/  FSEL R75, R75, -INF , !P4 ;  /* 0xff8000004b4b7808 */ /* 0x004fe20006000000 */
[----:B------:R2:W3:Y:S02]  /*6880*/  MUFU.TANH R90, R36 ;  /* 0x00000024005a7308 */ /* 0x0004e40000002400 */
[----:B------:R-:W-:Y:S01]  /*6890*/  HMMA.16816.F32 R16, R56, R46, R16 ;  /* 0x0000002e3810723c */ /* 0x000fe20000001810 */
[----:B------:R-:W-:-:S07]  /*68a0*/  FSEL R83, R83, -INF , !P6 ;  /* 0xff80000053537808 */ /* 0x000fce0007000000 */
[----:B------:R-:W-:Y:S01]  /*68b0*/  HMMA.16816.F32 R28, R4, R50, R28 ;  /* 0x00000032041c723c */ /* 0x000fe2000000181c */
[----:B------:R-:W-:Y:S02]  /*68c0*/  VIADD R50, R250, 0xb9 ;  /* 0x000000b9fa327836 */ /* 0x000fe40000000000 */
[-C--:B------:R-:W-:Y:S01]  /*68d0*/  FMUL.FTZ R49, R54, R196.reuse ;  /* 0x000000c436317220 */ /* 0x080fe20000410000 */
[-C--:B------:R-:W-:Y:S01]  /*68e0*/  FMUL.FTZ R44, R55, R196.reuse ;  /* 0x000000c4372c7220 */ /* 0x080fe20000410000 */
[----:B------:R-:W-:-:S03]  /*68f0*/  FMUL.FTZ R53, R53, R196 ;  /* 0x000000c435357220 */ /* 0x000fc60000410000 */
[----:B------:R-:W-:Y:S01]  /*6900*/  HMMA.16816.F32 R12, R56, R64, R12 ;  /* 0x00000040380c723c */ /* 0x000fe2000000180c */
[-C--:B--2---:R-:W-:Y:S01]  /*6910*/  FMUL.FTZ R36, R37, R196.reuse ;  /* 0x000000c425247220 */ /* 0x084fe20000410000 */
[-C--:B------:R-:W-:Y:S01]  /*6920*/  FMUL.FTZ R37, R52, R196.reuse ;  /* 0x000000c434257220 */ /* 0x080fe20000410000 */
[----:B------:R-:W-:Y:S01]  /*6930*/  VIADD R52, R250, 0xb8 ;  /* 0x000000b8fa347836 */ /* 0x000fe20000000000 */
[----:B------:R-:W-:Y:S01]  /*6940*/  FSEL R78, R75, -INF , !P3 ;  /* 0xff8000004b4e7808 */ /* 0x000fe20005800000 */
[-C--:B------:R-:W-:Y:S01]  /*6950*/  FMUL.FTZ R158, R158, R196.reuse ;  /* 0x000000c49e9e7220 */ /* 0x080fe20000410000 */
[----:B------:R-:W-:Y:S01]  /*6960*/  FMUL.FTZ R76, R76, R196 ;  /* 0x000000c44c4c7220 */ /* 0x000fe20000410000 */
[----:B------:R-:W-:-:S04]  /*6970*/  DEPBAR.LE SB0, 0x0 ;  /* 0x000080000000791a */ /* 0x000fc80000000000 */
[-C--:B------:R-:W-:Y:S02]  /*6980*/  ISETP.GT.AND P5, PT, R245, R52.reuse, PT ;  /* 0x00000034f500720c */ /* 0x080fe40003fa4270 */
[----:B------:R-:W-:Y:S01]  /*6990*/  ISETP.GT.AND P4, PT, R243, R52, PT ;  /* 0x00000034f300720c */ /* 0x000fe20003f84270 */
[----:B------:R2:W-:Y:S01]  /*69a0*/  MUFU.TANH R45, R32 ;  /* 0x00000020002d7308 */ /* 0x0005e20000002400 */
[C---:B------:R-:W-:Y:S02]  /*69b0*/  ISETP.GE.AND P6, PT, R52.reuse, R244, PT ;  /* 0x000000f43400720c */ /* 0x040fe40003fc6270 */
[----:B------:R-:W-:Y:S02]  /*69c0*/  ISETP.GE.AND P3, PT, R52, R242, PT ;  /* 0x000000f23400720c */ /* 0x000fe40003f66270 */
[----:B------:R-:W-:Y:S02]  /*69d0*/  FSEL R74, R74, -INF , !P5 ;  /* 0xff8000004a4a7808 */ /* 0x000fe40006800000 */
[----:B------:R-:W-:-:S02]  /*69e0*/  FSEL R75, R82, -INF , !P4 ;  /* 0xff800000524b7808 */ /* 0x000fc40006000000 */
[-C--:B------:R-:W-:Y:S02]  /*69f0*/  ISETP.GT.AND P5, PT, R245, R50.reuse, PT ;  /* 0x00000032f500720c */ /* 0x080fe40003fa4270 */
[----:B------:R-:W-:Y:S01]  /*6a00*/  ISETP.GT.AND P4, PT, R243, R50, PT ;  /* 0x00000032f300720c */ /* 0x000fe20003f84270 */
[----:B------:R-:W4:Y:S01]  /*6a10*/  MUFU.TANH R36, R36 ;  /* 0x0000002400247308 */ /* 0x000f220000002400 */
[----:B------:R-:W-:Y:S01]  /*6a20*/  HMMA.16816.F32 R40, R8, R24, R40 ;  /* 0x000000180828723c */ /* 0x000fe20000001828 */
[----:B------:R-:W-:Y:S01]  /*6a30*/  FSEL R82, R74, -INF , !P6 ;  /* 0xff8000004a527808 */ /* 0x000fe20007000000 */
[----:B--2---:R-:W-:Y:S01]  /*6a40*/  FMUL.FTZ R32, R33, R196 ;  /* 0x000000c421207220 */ /* 0x004fe20000410000 */
[----:B------:R-:W-:Y:S01]  /*6a50*/  VIADD R33, R250, 0xc0 ;  /* 0x000000c0fa217836 */ /* 0x000fe20000000000 */
[----:B------:R-:W-:Y:S02]  /*6a60*/  FSEL R75, R75, -INF , !P3 ;  /* 0xff8000004b4b7808 */ /* 0x000fe40005800000 */
[----:B------:R-:W-:-:S02]  /*6a70*/  ISETP.GE.AND P6, PT, R50, R244, PT ;  /* 0x000000f43200720c */ /* 0x000fc40003fc6270 */
[----:B------:R-:W-:Y:S02]  /*6a80*/  ISETP.GE.AND P3, PT, R50, R242, PT ;  /* 0x000000f23200720c */ /* 0x000fe40003f66270 */
[----:B------:R-:W-:Y:S02]  /*6a90*/  FSEL R79, R87, -INF , !P5 ;  /* 0xff800000574f7808 */ /* 0x000fe40006800000 */
[----:B------:R-:W-:Y:S01]  /*6aa0*/  FSEL R74, R88, -INF , !P4 ;  /* 0xff800000584a7808 */ /* 0x000fe20006000000 */
[----:B------:R-:W2:Y:S01]  /*6ab0*/  MUFU.TANH R37, R37 ;  /* 0x0000002500257308 */ /* 0x000ea20000002400 */
[-C--:B------:R-:W-:Y:S02]  /*6ac0*/  ISETP.GT.AND P5, PT, R245, R33.reuse, PT ;  /* 0x00000021f500720c */ /* 0x080fe40003fa4270 */
[----:B------:R-:W-:Y:S02]  /*6ad0*/  ISETP.GT.AND P4, PT, R243, R33, PT ;  /* 0x00000021f300720c */ /* 0x000fe40003f84270 */
[----:B------:R-:W-:-:S02]  /*6ae0*/  FSEL R79, R79, -INF , !P6 ;  /* 0xff8000004f4f7808 */ /* 0x000fc40007000000 */
[----:B------:R-:W-:Y:S01]  /*6af0*/  FSEL R74, R74, -INF , !P3 ;  /* 0xff8000004a4a7808 */ /* 0x000fe20005800000 */
[----:B------:R-:W2:Y:S01]  /*6b00*/  MUFU.TANH R49, R49 ;  /* 0x0000003100317308 */ /* 0x000ea20000002400 */
[C---:B------:R-:W-:Y:S02]  /*6b10*/  ISETP.GE.AND P6, PT, R33.reuse, R244, PT ;  /* 0x000000f42100720c */ /* 0x040fe40003fc6270 */
[----:B------:R-:W-:Y:S01]  /*6b20*/  ISETP.GE.AND P3, PT, R33, R242, PT ;  /* 0x000000f22100720c */ /* 0x000fe20003f66270 */
[----:B------:R-:W-:Y:S01]  /*6b30*/  VIADD R33, R250, 0xc1 ;  /* 0x000000c1fa217836 */ /* 0x000fe20000000000 */
[----:B---3--:R-:W-:Y:S02]  /*6b40*/  FSEL R90, R90, -INF , !P5 ;  /* 0xff8000005a5a7808 */ /* 0x008fe40006800000 */
[----:B------:R-:W-:Y:S01]  /*6b50*/  FSEL R86, R89, -INF , !P4 ;  /* 0xff80000059567808 */ /* 0x000fe20006000000 */
[----:B------:R-:W3:Y:S01]  /*6b60*/  MUFU.TANH R48, R53 ;  /* 0x0000003500307308 */ /* 0x000ee20000002400 */
[----:B------:R-:W-:Y:S01]  /*6b70*/  HMMA.16816.F32 R16, R8, R26, R16 ;  /* 0x0000001a0810723c */ /* 0x000fe20000001810 */
[----:B------:R-:W-:-:S02]  /*6b80*/  FSEL R89, R90, -INF , !P6 ;  /* 0xff8000005a597808 */ /* 0x000fc40007000000 */
[----:B------:R-:W-:-:S04]  /*6b90*/  FSEL R86, R86, -INF , !P3 ;  /* 0xff80000056567808 */ /* 0x000fc80005800000 */
[----:B------:R-:W3:Y:S01]  /*6ba0*/  MUFU.TANH R44, R44 ;  /* 0x0000002c002c7308 */ /* 0x000ee20000002400 */
[-C--:B------:R-:W-:Y:S01]  /*6bb0*/  ISETP.GT.AND P5, PT, R245, R33.reuse, PT ;  /* 0x00000021f500720c */ /* 0x080fe20003fa4270 */
[----:B------:R-:W-:Y:S01]  /*6bc0*/  FMUL.FTZ R24, R34, R196 ;  /* 0x000000c422187220 */ /* 0x000fe20000410000 */
[----:B------:R-:W-:Y:S02]  /*6bd0*/  ISETP.GT.AND P4, PT, R243, R33, PT ;  /* 0x00000021f300720c */ /* 0x000fe40003f84270 */
[C---:B------:R-:W-:Y:S02]  /*6be0*/  ISETP.GE.AND P6, PT, R33.reuse, R244, PT ;  /* 0x000000f42100720c */ /* 0x040fe40003fc6270 */
[----:B------:R-:W-:Y:S01]  /*6bf0*/  ISETP.GE.AND P3, PT, R33, R242, PT ;  /* 0x000000f22100720c */ /* 0x000fe20003f66270 */
[----:B------:R-:W-:Y:S01]  /*6c00*/  VIADD R33, R250, 0xc8 ;  /* 0x000000c8fa217836 */ /* 0x000fe20000000000 */
[----:B----4-:R-:W-:Y:S01]  /*6c10*/  FSEL R36, R36, -INF , !P5 ;  /* 0xff80000024247808 */ /* 0x010fe20006800000 */
[-C--:B------:R-:W-:Y:S01]  /*6c20*/  FMUL.FTZ R25, R35, R196.reuse ;  /* 0x000000c423197220 */ /* 0x080fe20000410000 */
[----:B------:R-:W-:Y:S01]  /*6c30*/  FSEL R85, R91, -INF , !P4 ;  /* 0xff8000005b557808 */ /* 0x000fe20006000000 */
[----:B------:R-:W-:Y:S01]  /*6c40*/  VIADD R27, R250, 0xc9 ;  /* 0x000000c9fa1b7836 */ /* 0x000fe20000000000 */
[-C--:B------:R-:W-:Y:S01]  /*6c50*/  ISETP.GT.AND P5, PT, R245, R33.reuse, PT ;  /* 0x00000021f500720c */ /* 0x080fe20003fa4270 */
[----:B------:R-:W4:Y:S01]  /*6c60*/  MUFU.TANH R24, R24 ;  /* 0x0000001800187308 */ /* 0x000f220000002400 */
[----:B------:R-:W-:Y:S01]  /*6c70*/  ISETP.GT.AND P4, PT, R243, R33, PT ;  /* 0x00000021f300720c */ /* 0x000fe20003f84270 */
[----:B-1----:R-:W-:Y:S01]  /*6c80*/  HMMA.16816.F32 R40, R4, R20, R40 ;  /* 0x000000140428723c */ /* 0x002fe20000001828 */
[----:B------:R-:W-:Y:S01]  /*6c90*/  FSEL R88, R36, -INF , !P6 ;  /* 0xff80000024587808 */ /* 0x000fe20007000000 */
[-C--:B------:R-:W-:Y:S01]  /*6ca0*/  FMUL.FTZ R29, R29, R196.reuse ;  /* 0x000000c41d1d7220 */ /* 0x080fe20000410000 */
[----:B------:R-:W-:Y:S01]  /*6cb0*/  FSEL R85, R85, -INF , !P3 ;  /* 0xff80000055557808 */ /* 0x000fe20005800000 */
[----:B------:R-:W-:Y:S01]  /*6cc0*/  FMUL.FTZ R28, R28, R196 ;  /* 0x000000c41c1c7220 */ /* 0x000fe20000410000 */
[----:B------:R-:W-:-:S02]  /*6cd0*/  ISETP.GE.AND P6, PT, R33, R244, PT ;  /* 0x000000f42100720c */ /* 0x000fc40003fc6270 */
[----:B------:R-:W-:Y:S02]  /*6ce0*/  ISETP.GE.AND P3, PT, R33, R242, PT ;  /* 0x000000f22100720c */ /* 0x000fe40003f66270 */
[----:B--2---:R-:W-:Y:S02]  /*6cf0*/  FSEL R37, R37, -INF , !P5 ;  /* 0xff80000025257808 */ /* 0x004fe40006800000 */
[----:B------:R-:W-:Y:S01]  /*6d00*/  FSEL R49, R49, -INF , !P4 ;  /* 0xff80000031317808 */ /* 0x000fe20006000000 */
[----:B------:R-:W1:Y:S01]  /*6d10*/  MUFU.TANH R32, R32 ;  /* 0x0000002000207308 */ /* 0x000e620000002400 */
[-C--:B------:R-:W-:Y:S02]  /*6d20*/  ISETP.GT.AND P5, PT, R245, R27.reuse, PT ;  /* 0x0000001bf500720c */ /* 0x080fe40003fa4270 */
[----:B------:R-:W-:Y:S01]  /*6d30*/  ISETP.GT.AND P4, PT, R243, R27, PT ;  /* 0x0000001bf300720c */ /* 0x000fe20003f84270 */
[----:B------:R-:W-:Y:S01]  /*6d40*/  FMUL.FTZ R30, R30, R196 ;  /* 0x000000c41e1e7220 */ /* 0x000fe20000410000 */
[----:B------:R-:W-:-:S03]  /*6d50*/  FSEL R87, R37, -INF , !P6 ;  /* 0xff80000025577808 */ /* 0x000fc60007000000 */
[----:B------:R-:W2:Y:S01]  /*6d60*/  MUFU.TANH R25, R25 ;  /* 0x0000001900197308 */ /* 0x000ea20000002400 */
[----:B------:R-:W-:Y:S01]  /*6d70*/  FSEL R84, R49, -INF , !P3 ;  /* 0xff80000031547808 */ /* 0x000fe20005800000 */
[----:B------:R-:W-:Y:S01]  /*6d80*/  HMMA.16816.F32 R12, R8, R148, R12 ;  /* 0x00000094080c723c */ /* 0x000fe2000000180c */
[C---:B------:R-:W-:Y:S02]  /*6d90*/  ISETP.GE.AND P6, PT, R27.reuse, R244, PT ;  /* 0x000000f41b00720c */ /* 0x040fe40003fc6270 */
[----:B------:R-:W-:Y:S02]  /*6da0*/  ISETP.GE.AND P3, PT, R27, R242, PT ;  /* 0x000000f21b00720c */ /* 0x000fe40003f66270 */
[----:B---3--:R-:W-:Y:S01]  /*6db0*/  FSEL R48, R48, -INF , !P5 ;  /* 0xff80000030307808 */ /* 0x008fe20006800000 */
[----:B------:R3:W-:Y:S01]  /*6dc0*/  MUFU.TANH R20, R29 ;  /* 0x0000001d00147308 */ /* 0x0007e20000002400 */
[----:B------:R-:W-:Y:S01]  /*6dd0*/  FSEL R44, R44, -INF , !P4 ;  /* 0xff8000002c2c7808 */ /* 0x000fe20006000000 */
[----:B------:R-:W-:Y:S01]  /*6de0*/  HMMA.16816.F32 R16, R4, R22, R16 ;  /* 0x000000160410723c */ /* 0x000fe20000001810 */
[----:B------:R-:W-:-:S02]  /*6df0*/  FSEL R91, R48, -INF , !P6 ;  /* 0xff800000305b7808 */ /* 0x000fc40007000000 */
[----:B------:R-:W-:-:S03]  /*6e00*/  FSEL R65, R44, -INF , !P3 ;  /* 0xff8000002c417808 */ /* 0x000fc60005800000 */
[----:B------:R-:W2:Y:S01]  /*6e10*/  MUFU.TANH R28, R28 ;  /* 0x0000001c001c7308 */ /* 0x000ea20000002400 */
[----:B------:R-:W-:-:S07]  /*6e20*/  FMUL.FTZ R21, R31, R196 ;  /* 0x000000c41f157220 */ /* 0x000fce0000410000 */
[----:B------:R-:W2:Y:S01]  /*6e30*/  MUFU.TANH R26, R30 ;  /* 0x0000001e001a7308 */ /* 0x000ea20000002400 */
[----:B---3--:R-:W-:-:S05]  /*6e40*/  VIADD R29, R250, 0xd0 ;  /* 0x000000d0fa1d7836 */ /* 0x008fca0000000000 */
[-C--:B------:R-:W-:Y:S02]  /*6e50*/  ISETP.GT.AND P5, PT, R245, R29.reuse, PT ;  /* 0x0000001df500720c */ /* 0x080fe40003fa4270 */
[----:B------:R-:W-:Y:S02]  /*6e60*/  ISETP.GT.AND P4, PT, R243, R29, PT ;  /* 0x0000001df300720c */ /* 0x000fe40003f84270 */
[C---:B------:R-:W-:Y:S02]  /*6e70*/  ISETP.GE.AND P6, PT, R29.reuse, R244, PT ;  /* 0x000000f41d00720c */ /* 0x040fe40003fc6270 */
[----:B------:R-:W-:Y:S01]  /*6e80*/  ISETP.GE.AND P3, PT, R29, R242, PT ;  /* 0x000000f21d00720c */ /* 0x000fe20003f66270 */
[----:B------:R-:W-:Y:S01]  /*6e90*/  VIADD R29, R250, 0xd1 ;  /* 0x000000d1fa1d7836 */ /* 0x000fe20000000000 */
[----:B------:R-:W-:Y:S01]  /*6ea0*/  FSEL R45, R45, -INF , !P5 ;  /* 0xff8000002d2d7808 */ /* 0x000fe20006800000 */
[-C--:B------:R-:W-:Y:S01]  /*6eb0*/  FMUL.FTZ R23, R42, R196.reuse ;  /* 0x000000c42a177220 */ /* 0x080fe20000410000 */
[----:B----4-:R-:W-:Y:S01]  /*6ec0*/  FSEL R24, R24, -INF , !P4 ;  /* 0xff80000018187808 */ /* 0x010fe20006000000 */
[----:B------:R-:W-:Y:S01]  /*6ed0*/  VIADD R9, R250, 0xd8 ;  /* 0x000000d8fa097836 */ /* 0x000fe20000000000 */
[-C--:B------:R-:W-:Y:S01]  /*6ee0*/  ISETP.GT.AND P5, PT, R245, R29.reuse, PT ;  /* 0x0000001df500720c */ /* 0x080fe20003fa4270 */
[----:B------:R-:W3:Y:S01]  /*6ef0*/  MUFU.TANH R21, R21 ;  /* 0x0000001500157308 */ /* 0x000ee20000002400 */
[----:B------:R-:W-:Y:S01]  /*6f00*/  ISETP.GT.AND P4, PT, R243, R29, PT ;  /* 0x0000001df300720c */ /* 0x000fe20003f84270 */
[----:B------:R-:W-:Y:S01]  /*6f10*/  FMUL.FTZ R27, R40, R196 ;  /* 0x000000c4281b7220 */ /* 0x000fe20000410000 */
[----:B------:R-:W-:-:S02]  /*6f20*/  FSEL R90, R45, -INF , !P6 ;  /* 0xff8000002d5a7808 */ /* 0x000fc40007000000 */
[----:B------:R-:W-:Y:S01]  /*6f30*/  FSEL R64, R24, -INF , !P3 ;  /* 0xff80000018407808 */ /* 0x000fe20005800000 */
[----:B------:R-:W-:Y:S01]  /*6f40*/  FMUL.FTZ R8, R43, R196 ;  /* 0x000000c42b087220 */ /* 0x000fe20000410000 */
[C---:B------:R-:W-:Y:S02]  /*6f50*/  ISETP.GE.AND P6, PT, R29.reuse, R244, PT ;  /* 0x000000f41d00720c */ /* 0x040fe40003fc6270 */
[----:B------:R-:W-:Y:S02]  /*6f60*/  ISETP.GE.AND P3, PT, R29, R242, PT ;  /* 0x000000f21d00720c */ /* 0x000fe40003f66270 */
[----:B-1----:R-:W-:Y:S02]  /*6f70*/  FSEL R32, R32, -INF , !P5 ;  /* 0xff80000020207808 */ /* 0x002fe40006800000 */
[----:B--2---:R-:W-:Y:S01]  /*6f80*/  FSEL R25, R25, -INF , !P4 ;  /* 0xff80000019197808 */ /* 0x004fe20006000000 */
[----:B------:R-:W1:Y:S01]  /*6f90*/  MUFU.TANH R23, R23 ;  /* 0x0000001700177308 */ /* 0x000e620000002400 */
[----:B------:R-:W-:-:S02]  /*6fa0*/  ISETP.GT.AND P5, PT, R245, R9, PT ;  /* 0x00000009f500720c */ /* 0x000fc40003fa4270 */
[----:B------:R-:W-:Y:S01]  /*6fb0*/  ISETP.GT.AND P4, PT, R243, R9, PT ;  /* 0x00000009f300720c */ /* 0x000fe20003f84270 */
[----:B------:R-:W-:Y:S01]  /*6fc0*/  VIADD R10, R250, 0xd9 ;  /* 0x000000d9fa0a7836 */ /* 0x000fe20000000000 */
[----:B------:R-:W-:Y:S01]  /*6fd0*/  FSEL R95, R32, -INF , !P6 ;  /* 0xff800000205f7808 */ /* 0x000fe20007000000 */
[----:B------:R-:W-:Y:S01]  /*6fe0*/  HMMA.16816.F32 R12, R4, R80, R12 ;  /* 0x00000050040c723c */ /* 0x000fe2000000180c */
[----:B------:R-:W-:Y:S01]  /*6ff0*/  FSEL R93, R25, -INF , !P3 ;  /* 0xff800000195d7808 */ /* 0x000fe20005800000 */
[----:B------:R-:W2:Y:S01]  /*7000*/  MUFU.TANH R27, R27 ;  /* 0x0000001b001b7308 */ /* 0x000ea20000002400 */
[C---:B------:R-:W-:Y:S01]  /*7010*/  ISETP.GE.AND P6, PT, R9.reuse, R244, PT ;  /* 0x000000f40900720c */ /* 0x040fe20003fc6270 */
[----:B------:R-:W-:Y:S01]  /*7020*/  FMUL.FTZ R4, R18, R196 ;  /* 0x000000c412047220 */ /* 0x000fe20000410000 */
[----:B------:R-:W-:Y:S02]  /*7030*/  ISETP.GE.AND P3, PT, R9, R242, PT ;  /* 0x000000f20900720c */ /* 0x000fe40003f66270 */
[----:B------:R-:W-:-:S02]  /*7040*/  FSEL R28, R28, -INF , !P5 ;  /* 0xff8000001c1c7808 */ /* 0x000fc40006800000 */
[----:B------:R-:W-:Y:S01]  /*7050*/  FSEL R26, R26, -INF , !P4 ;  /* 0xff8000001a1a7808 */ /* 0x000fe20006000000 */
[----:B------:R-:W-:Y:S01]  /*7060*/  FMUL.FTZ R41, R41, R196 ;  /* 0x000000c429297220 */ /* 0x000fe20000410000 */
[----:B------:R-:W4:Y:S01]  /*7070*/  MUFU.TANH R8, R8 ;  /* 0x0000000800087308 */ /* 0x000f220000002400 */
[----:B------:R-:W-:Y:S02]  /*7080*/  FSEL R94, R28, -INF , !P6 ;  /* 0xff8000001c5e7808 */ /* 0x000fe40007000000 */
[----:B------:R-:W-:Y:S02]  /*7090*/  FSEL R92, R26, -INF , !P3 ;  /* 0xff8000001a5c7808 */ /* 0x000fe40005800000 */
[-C--:B------:R-:W-:Y:S02]  /*70a0*/  ISETP.GT.AND P5, PT, R245, R10.reuse, PT ;  /* 0x0000000af500720c */ /* 0x080fe40003fa4270 */
[----:B------:R-:W-:Y:S01]  /*70b0*/  ISETP.GT.AND P4, PT, R243, R10, PT ;  /* 0x0000000af300720c */ /* 0x000fe20003f84270 */
[----:B------:R-:W4:Y:S01]  /*70c0*/  MUFU.TANH R22, R41 ;  /* 0x0000002900167308 */ /* 0x000f220000002400 */
[----:B------:R-:W-:-:S02]  /*70d0*/  ISETP.GE.AND P6, PT, R10, R244, PT ;  /* 0x000000f40a00720c */ /* 0x000fc40003fc6270 */
[----:B------:R-:W-:Y:S01]  /*70e0*/  ISETP.GE.AND P3, PT, R10, R242, PT ;  /* 0x000000f20a00720c */ /* 0x000fe20003f66270 */
[----:B------:R-:W-:Y:S02]  /*70f0*/  VIADD R10, R250, 0xe0 ;  /* 0x000000e0fa0a7836 */ /* 0x000fe40000000000 */
[-C--:B------:R-:W-:Y:S02]  /*7100*/  FMUL.FTZ R16, R16, R196.reuse ;  /* 0x000000c410107220 */ /* 0x080fe40000410000 */
[----:B------:R-:W4:Y:S01]  /*7110*/  MUFU.TANH R4, R4 ;  /* 0x0000000400047308 */ /* 0x000f220000002400 */
[----:B---3--:R-:W-:Y:S01]  /*7120*/  FSEL R21, R21, -INF , !P4 ;  /* 0xff80000015157808 */ /* 0x008fe20006000000 */
[----:B------:R-:W-:Y:S01]  /*7130*/  FMUL.FTZ R17, R17, R196 ;  /* 0x000000c411117220 */ /* 0x000fe20000410000 */
[----:B------:R-:W-:Y:S01]  /*7140*/  ISETP.GT.AND P4, PT, R243, R10, PT ;  /* 0x0000000af300720c */ /* 0x000fe20003f84270 */
[----:B------:R-:W-:Y:S01]  /*7150*/  VIADD R7, R250, 0xe1 ;  /* 0x000000e1fa077836 */ /* 0x000fe20000000000 */
[----:B------:R-:W-:-:S03]  /*7160*/  FSEL R20, R20, -INF , !P5 ;  /* 0xff80000014147808 */ /* 0x000fc60006800000 */
[----:B------:R-:W3:Y:S01]  /*7170*/  MUFU.TANH R9, R16 ;  /* 0x0000001000097308 */ /* 0x000ee20000002400 */
[----:B------:R-:W-:Y:S01]  /*7180*/  ISETP.GT.AND P5, PT, R245, R10, PT ;  /* 0x0000000af500720c */ /* 0x000fe20003fa4270 */
[----:B------:R-:W-:Y:S01]  /*7190*/  FMUL.FTZ R5, R19, R196 ;  /* 0x000000c413057220 */ /* 0x000fe20000410000 */
[----:B-1----:R-:W-:Y:S01]  /*71a0*/  FSEL R23, R23, -INF , !P4 ;  /* 0xff80000017177808 */ /* 0x002fe20006000000 */
[----:B------:R-:W-:Y:S01]  /*71b0*/  VIADD R6, R250, 0xe8 ;  /* 0x000000e8fa067836 */ /* 0x000fe20000000000 */
[----:B------:R-:W-:Y:S02]  /*71c0*/  ISETP.GT.AND P4, PT, R243, R7, PT ;  /* 0x00000007f300720c */ /* 0x000fe40003f84270 */
[----:B------:R-:W-:Y:S01]  /*71d0*/  FSEL R102, R20, -INF , !P6 ;  /* 0xff80000014667808 */ /* 0x000fe20007000000 */
[----:B------:R-:W1:Y:S01]  /*71e0*/  MUFU.TANH R17, R17 ;  /* 0x0000001100117308 */ /* 0x000e620000002400 */
[----:B------:R-:W-:Y:S02]  /*71f0*/  ISETP.GE.AND P6, PT, R10, R244, PT ;  /* 0x000000f40a00720c */ /* 0x000fe40003fc6270 */
[----:B--2---:R-:W-:-:S02]  /*7200*/  FSEL R27, R27, -INF , !P5 ;  /* 0xff8000001b1b7808 */ /* 0x004fc40006800000 */
[----:B------:R-:W-:Y:S02]  /*7210*/  ISETP.GT.AND P5, PT, R245, R7, PT ;  /* 0x00000007f500720c */ /* 0x000fe40003fa4270 */
[----:B----4-:R-:W-:Y:S01]  /*7220*/  FSEL R8, R8, -INF , !P4 ;  /* 0xff80000008087808 */ /* 0x010fe20006000000 */
[----:B------:R-:W2:Y:S01]  /*7230*/  MUFU.TANH R5, R5 ;  /* 0x0000000500057308 */ /* 0x000ea20000002400 */
[----:B------:R-:W-:Y:S01]  /*7240*/  ISETP.GT.AND P4, PT, R243, R6, PT ;  /* 0x00000006f300720c */ /* 0x000fe20003f84270 */
[----:B------:R-:W-:Y:S01]  /*7250*/  FMUL.FTZ R14, R14, R196 ;  /* 0x000000c40e0e7220 */ /* 0x000fe20000410000 */
[----:B------:R-:W-:Y:S02]  /*7260*/  FSEL R97, R21, -INF , !P3 ;  /* 0xff80000015617808 */ /* 0x000fe40005800000 */
[----:B------:R-:W-:Y:S02]  /*7270*/  FSEL R101, R27, -INF , !P6 ;  /* 0xff8000001b657808 */ /* 0x000fe40007000000 */
[----:B------:R-:W-:-:S02]  /*7280*/  ISETP.GE.AND P3, PT, R10, R242, PT ;  /* 0x000000f20a00720c */ /* 0x000fc40003f66270 */
[----:B------:R-:W-:Y:S02]  /*7290*/  ISETP.GE.AND P6, PT, R7, R244, PT ;  /* 0x000000f40700720c */ /* 0x000fe40003fc6270 */
[----:B------:R-:W-:Y:S01]  /*72a0*/  FSEL R22, R22, -INF , !P5 ;  /* 0xff80000016167808 */ /* 0x000fe20006800000 */
[----:B------:R-:W-:Y:S01]  /*72b0*/  VIADD R10, R250, 0xe9 ;  /* 0x000000e9fa0a7836 */ /* 0x000fe20000000000 */
[----:B------:R-:W-:Y:S02]  /*72c0*/  ISETP.GT.AND P5, PT, R245, R6, PT ;  /* 0x00000006f500720c */ /* 0x000fe40003fa4270 */
[----:B------:R-:W-:Y:S01]  /*72d0*/  FSEL R80, R4, -INF , !P4 ;  /* 0xff80000004507808 */ /* 0x000fe20006000000 */
[----:B------:R-:W-:Y:S01]  /*72e0*/  FMUL.FTZ R12, R12, R196 ;  /* 0x000000c40c0c7220 */ /* 0x000fe20000410000 */
[----:B------:R-:W4:Y:S01]  /*72f0*/  MUFU.TANH R4, R14 ;  /* 0x0000000e00047308 */ /* 0x000f220000002400 */
[----:B------:R-:W-:Y:S02]  /*7300*/  FSEL R96, R23, -INF , !P3 ;  /* 0xff80000017607808 */ /* 0x000fe40005800000 */
[----:B------:R-:W-:Y:S01]  /*7310*/  FSEL R100, R22, -INF , !P6 ;  /* 0xff80000016647808 */ /* 0x000fe20007000000 */
[----:B------:R-:W-:Y:S01]  /*7320*/  BAR.SYNC.DEFER_BLOCKING 0x0 ;  /* 0x0000000000007b1d */ /* 0x000fe20000010000 */
[----:B------:R-:W-:-:S02]  /*7330*/  ISETP.GE.AND P3, PT, R7, R242, PT ;  /* 0x000000f20700720c */ /* 0x000fc40003f66270 */
[----:B------:R-:W-:Y:S02]  /*7340*/  ISETP.GE.AND P6, PT, R6, R244, PT ;  /* 0x000000f40600720c */ /* 0x000fe40003fc6270 */
[----:B---3--:R-:W-:Y:S01]  /*7350*/  FSEL R9, R9, -INF , !P5 ;  /* 0xff80000009097808 */ /* 0x008fe20006800000 */
[----:B------:R-:W3:Y:S01]  /*7360*/  MUFU.TANH R7, R12 ;  /* 0x0000000c00077308 */ /* 0x000ee20000002400 */
[----:B------:R-:W-:Y:S01]  /*7370*/  ISETP.GT.AND P5, PT, R245, R10, PT ;  /* 0x0000000af500720c */ /* 0x000fe20003fa4270 */
[-C--:B------:R-:W-:Y:S01]  /*7380*/  FMUL.FTZ R13, R13, R196.reuse ;  /* 0x000000c40d0d7220 */ /* 0x080fe20000410000 */
[----:B------:R-:W-:Y:S02]  /*7390*/  FSEL R81, R8, -INF , !P3 ;  /* 0xff80000008517808 */ /* 0x000fe40005800000 */
[----:B------:R-:W-:Y:S01]  /*73a0*/  FSEL R99, R9, -INF , !P6 ;  /* 0xff80000009637808 */ /* 0x000fe20007000000 */
[----:B------:R-:W-:Y:S01]  /*73b0*/  FMUL.FTZ R9, R15, R196 ;  /* 0x000000c40f097220 */ /* 0x000fe20000410000 */
[----:B------:R-:W-:Y:S01]  /*73c0*/  ISETP.GE.AND P3, PT, R6, R242, PT ;  /* 0x000000f20600720c */ /* 0x000fe20003f66270 */
[----:B------:R-:W-:Y:S01]  /*73d0*/  VIADD R8, R250, 0xf0 ;  /* 0x000000f0fa087836 */ /* 0x000fe20000000000 */
[----:B------:R-:W-:Y:S01]  /*73e0*/  ISETP.GT.AND P6, PT, R243, R10, PT ;  /* 0x0000000af300720c */ /* 0x000fe20003fc4270 */
[----:B------:R-:W3:Y:S01]  /*73f0*/  MUFU.TANH R6, R13 ;  /* 0x0000000d00067308 */ /* 0x000ee20000002400 */
[----:B------:R-:W-:-:S02]  /*7400*/  ISETP.GE.AND P4, PT, R10, R244, PT ;  /* 0x000000f40a00720c */ /* 0x000fc40003f86270 */
[----:B-1----:R-:W-:Y:S02]  /*7410*/  FSEL R17, R17, -INF , !P5 ;  /* 0xff80000011117808 */ /* 0x002fe40006800000 */
[----:B------:R-:W-:Y:S02]  /*7420*/  FSEL R80, R80, -INF , !P3 ;  /* 0xff80000050507808 */ /* 0x000fe40005800000 */
[----:B------:R-:W-:Y:S01]  /*7430*/  ISETP.GE.AND P3, PT, R10, R242, PT ;  /* 0x000000f20a00720c */ /* 0x000fe20003f66270 */
[----:B------:R-:W1:Y:S01]  /*7440*/  MUFU.TANH R9, R9 ;  /* 0x0000000900097308 */ /* 0x000e620000002400 */
[----:B------:R-:W-:Y:S02]  /*7450*/  FSEL R98, R17, -INF , !P4 ;  /* 0xff80000011627808 */ /* 0x000fe40006000000 */
[----:B--2---:R-:W-:Y:S02]  /*7460*/  FSEL R103, R5, -INF , !P6 ;  /* 0xff80000005677808 */ /* 0x004fe40007000000 */
[----:B------:R-:W-:-:S02]  /*7470*/  ISETP.GT.AND P4, PT, R243, R8, PT ;  /* 0x00000008f300720c */ /* 0x000fc40003f84270 */
[----:B------:R-:W-:Y:S02]  /*7480*/  FSEL R103, R103, -INF , !P3 ;  /* 0xff80000067677808 */ /* 0x000fe40005800000 */
[----:B------:R-:W-:Y:S02]  /*7490*/  ISETP.GT.AND P5, PT, R245, R8, PT ;  /* 0x00000008f500720c */ /* 0x000fe40003fa4270 */
[C---:B------:R-:W-:Y:S02]  /*74a0*/  ISETP.GE.AND P6, PT, R8.reuse, R244, PT ;  /* 0x000000f40800720c */ /* 0x040fe40003fc6270 */
[----:B------:R-:W-:Y:S01]  /*74b0*/  ISETP.GE.AND P3, PT, R8, R242, PT ;  /* 0x000000f20800720c */ /* 0x000fe20003f66270 */
[----:B------:R-:W-:Y:S01]  /*74c0*/  VIADD R8, R250, 0xf1 ;  /* 0x000000f1fa087836 */ /* 0x000fe20000000000 */
[----:B----4-:R-:W-:Y:S02]  /*74d0*/  FSEL R104, R4, -INF , !P4 ;  /* 0xff80000004687808 */ /* 0x010fe40006000000 */
[----:B------:R-:W2:Y:S01]  /*74e0*/  MUFU.TANH R4, R158 ;  /* 0x0000009e00047308 */ /* 0x000ea20000002400 */
[----:B---3--:R-:W-:Y:S01]  /*74f0*/  FSEL R105, R7, -INF , !P5 ;  /* 0xff80000007697808 */ /* 0x008fe20006800000 */
[----:B------:R-:W-:Y:S01]  /*7500*/  FMUL.FTZ R5, R156, R196 ;  /* 0x000000c49c057220 */ /* 0x000fe20000410000 */
[----:B------:R-:W-:Y:S01]  /*7510*/  ISETP.GT.AND P5, PT, R245, R8, PT ;  /* 0x00000008f500720c */ /* 0x000fe20003fa4270 */
[----:B------:R-:W-:Y:S01]  /*7520*/  VIADD R7, R250, 0xf8 ;  /* 0x000000f8fa077836 */ /* 0x000fe20000000000 */
[----:B------:R-:W-:-:S02]  /*7530*/  FSEL R105, R105, -INF , !P6 ;  /* 0xff80000069697808 */ /* 0x000fc40007000000 */
[----:B------:R-:W-:Y:S02]  /*7540*/  ISETP.GT.AND P6, PT, R243, R8, PT ;  /* 0x00000008f300720c */ /* 0x000fe40003fc4270 */
[----:B------:R-:W-:Y:S02]  /*7550*/  ISETP.GE.AND P4, PT, R8, R244, PT ;  /* 0x000000f40800720c */ /* 0x000fe40003f86270 */
[----:B------:R-:W-:Y:S01]  /*7560*/  FSEL R6, R6, -INF , !P5 ;  /* 0xff80000006067808 */ /* 0x000fe20006800000 */
[----:B------:R-:W3:Y:S01]  /*7570*/  MUFU.TANH R5, R5 ;  /* 0x0000000500057308 */ /* 0x000ee20000002400 */
[----:B------:R-:W-:Y:S02]  /*7580*/  FSEL R104, R104, -INF , !P3 ;  /* 0xff80000068687808 */ /* 0x000fe40005800000 */
[----:B------:R-:W-:Y:S02]  /*7590*/  ISETP.GE.AND P3, PT, R8, R242, PT ;  /* 0x000000f20800720c */ /* 0x000fe40003f66270 */
[----:B------:R-:W-:-:S02]  /*75a0*/  FSEL R109, R6, -INF , !P4 ;  /* 0xff800000066d7808 */ /* 0x000fc40006000000 */
[----:B-1----:R-:W-:Y:S02]  /*75b0*/  FSEL R9, R9, -INF , !P6 ;  /* 0xff80000009097808 */ /* 0x002fe40007000000 */
[----:B------:R-:W-:Y:S01]  /*75c0*/  ISETP.GT.AND P4, PT, R243, R7, PT ;  /* 0x00000007f300720c */ /* 0x000fe20003f84270 */
[----:B------:R-:W1:Y:S01]  /*75d0*/  MUFU.TANH R6, R76 ;  /* 0x0000004c00067308 */ /* 0x000e620000002400 */
[----:B------:R-:W-:Y:S02]  /*75e0*/  FSEL R107, R9, -INF , !P3 ;  /* 0xff800000096b7808 */ /* 0x000fe40005800000 */
[----:B------:R-:W-:Y:S02]  /*75f0*/  ISETP.GE.AND P3, PT, R7, R242, PT ;  /* 0x000000f20700720c */ /* 0x000fe40003f66270 */
[----:B--2---:R-:W-:-:S04]  /*7600*/  FSEL R4, R4, -INF , !P4 ;  /* 0xff80000004047808 */ /* 0x004fc80006000000 */
[----:B------:R-:W-:Y:S02]  /*7610*/  FSEL R106, R4, -INF , !P3 ;  /* 0xff800000046a7808 */ /* 0x000fe40005800000 */
[----:B------:R-:W-:Y:S02]  /*7620*/  ISETP.GT.AND P3, PT, R239, R226, PT ;  /* 0x000000e2ef00720c */ /* 0x000fe40003f64270 */
[----:B------:R-:W-:Y:S02]  /*7630*/  ISETP.GT.AND P5, PT, R245, R7, PT ;  /* 0x00000007f500720c */ /* 0x000fe40003fa4270 */
[----:B------:R-:W-:Y:S02]  /*7640*/  ISETP.GE.AND P6, PT, R7, R244, PT ;  /* 0x000000f40700720c */ /* 0x000fe40003fc6270 */
[----:B---3--:R-:W-:Y:S02]  /*7650*/  FSEL R5, R5, -INF , !P5 ;  /* 0xff80000005057808 */ /* 0x008fe40006800000 */
[----:B------:R-:W-:-:S02]  /*7660*/  ISETP.GT.AND P5, PT, R245, R250, PT ;  /* 0x000000faf500720c */ /* 0x000fc40003fa4270 */
[----:B------:R-:W-:Y:S02]  /*7670*/  FSEL R108, R5, -INF , !P6 ;  /* 0xff800000056c7808 */ /* 0x000fe40007000000 */
[C---:B------:R-:W-:Y:S01]  /*7680*/  ISETP.GE.AND P4, PT, R250.reuse, R242, PT ;  /* 0x000000f2fa00720c */ /* 0x040fe20003f86270 */
[----:B------:R-:W-:Y:S01]  /*7690*/  BSSY.RECONVERGENT B1, `(.L_x_6028) ;  /* 0x000008d000017945 */ /* 0x000fe20003800200 */
[----:B------:R-:W-:Y:S02]  /*76a0*/  ISETP.GE.AND P6, PT, R250, R244, PT ;  /* 0x000000f4fa00720c */ /* 0x000fe40003fc6270 */
[----:B-1----:R-:W-:Y:S01]  /*76b0*/  FSEL R6, R6, -INF , !P5 ;  /* 0xff80000006067808 */ /* 0x002fe20006800000 */
[----:B------:R-:W-:Y:S01]  /*76c0*/  IMAD.MOV.U32 R37, RZ, RZ, R239 ;  /* 0x000000ffff257224 */ /* 0x000fe200078e00ef */
[----:B------:R-:W-:Y:S01]  /*76d0*/  FSEL R4, R251, -INF , !P4 ;  /* 0xff800000fb047808 */ /* 0x000fe20006000000 */
[----:B------:R-:W-:Y:S01]  /*76e0*/  IMAD.MOV.U32 R250, RZ, RZ, R195 ;  /* 0x000000fffffa7224 */ /* 0x000fe200078e00c3 */
[----:B------:R-:W-:Y:S01]  /*76f0*/  VIMNMX R245, PT, PT, RZ, R245, !PT ;  /* 0x000000f5fff57248 */ /* 0x000fe20007fe0100 */
[----:B------:R-:W-:Y:S01]  /*7700*/  IMAD.MOV.U32 R251, RZ, RZ, R0 ;  /* 0x000000fffffb7224 */ /* 0x000fe200078e0000 */
[----:B------:R-:W-:-:S02]  /*7710*/  VIMNMX R243, PT, PT, RZ, R243, !PT ;  /* 0x000000f3fff37248 */ /* 0x000fc40007fe0100 */
        /* <DEDUP_REMOVED lines=15> */
.L_x_6031:
        /* <DEDUP_REMOVED lines=8> */
[----:B------:R-:W-:-:S05]  /*7890*/  IMAD.MOV R5, RZ, RZ, -R5 ;  /* 0x000000ffff057224 */ /* 0x000fca00078e0a05 */
        /* <DEDUP_REMOVED lines=21> */
[----:B------:R-:W-:-:S02]  /*79f0*/  ISETP.GE.AND P3, PT, R10, RZ, PT ;  /* 0x000000ff0a00720c */ /* 0x000fc40003f66270 */
[----:B------:R-:W-:-:S05]  /*7a00*/  ISETP.GE.AND P4, PT, R0, RZ, PT ;  /* 0x000000ff0000720c */ /* 0x000fca0003f86270 */
[----:B------:R-:W-:Y:S01]  /*7a10*/  @P5 VIADD R9, R9, 0x1 ;  /* 0x0000000109095836 */ /* 0x000fe20000000000 */
[----:B------:R-:W-:Y:S02]  /*7a20*/  ISETP.NE.AND P5, PT, R12, RZ, PT ;  /* 0x000000ff0c00720c */ /* 0x000fe40003fa5270 */
        /* <DEDUP_REMOVED lines=28> */
.L_x_6032:
[----:B------:R-:W-:Y:S05]  /*7bf0*/  BSYNC.RECONVERGENT B0 ;  /* 0x0000000000007941 */ /* 0x000fea0003800200 */
.L_x_6030:
        /* <DEDUP_REMOVED lines=54> */
.L_x_6029:
[----:B------:R-:W-:Y:S05]  /*7f60*/  BSYNC.RECONVERGENT B1 ;  /* 0x0000000000017941 */ /* 0x000fea0003800200 */
.L_x_6028:
[----:B--2---:R-:W2:Y:S04]  /*7f70*/  LDL.LU R12, [R1+0x4] ;  /* 0x00000400010c7983 */ /* 0x004ea80000300800 */
[----:B------:R-:W2:Y:S04]  /*7f80*/  LDL.LU R11, [R1+0x8] ;  /* 0x00000800010b7983 */ /* 0x000ea80000300800 */
[----:B------:R-:W3:Y:S04]  /*7f90*/  LDL.LU R10, [R1+0xc] ;  /* 0x00000c00010a7983 */ /* 0x000ee80000300800 */
[----:B------:R-:W4:Y:S04]  /*7fa0*/  LDL.LU R9, [R1] ;  /* 0x0000000001097983 */ /* 0x000f280000300800 */
[----:B------:R-:W5:Y:S01]  /*7fb0*/  LD.E R131, desc[UR4][R2.64+0xdc] ;  /* 0x0000dc0402837980 */ /* 0x000f62000c101900 */
[----:B------:R-:W-:Y:S01]  /*7fc0*/  FMNMX3.FTZ R7, R8, R246, R252, !PT ;  /* 0x000000f608077276 */ /* 0x000fe200078100fc */
[----:B------:R-:W-:Y:S01]  /*7fd0*/  BSSY B2, `(.L_x_6033) ;  /* 0x0000b19000027945 */ /* 0x000fe20003800000 */
[----:B------:R-:W-:-:S04]  /*7fe0*/  IADD3 R112, PT, PT, R194, R185, RZ ;  /* 0x000000b9c2707210 */ /* 0x000fc80007ffe0ff */
[----:B------:R-:W-:-:S04]  /*7ff0*/  LEA R112, R112, R221, 0x1 ;  /* 0x000000dd70707211 */ /* 0x000fc800078e08ff */
[-C--:B------:R-:W-:Y:S01]  /*8000*/  IADD3 R110, PT, PT, R189, R112.reuse, RZ ;  /* 0x00000070bd6e7210 */ /* 0x080fe20007ffe0ff */
[----:B------:R-:W-:Y:S01]  /*8010*/  LDSM.16.MT88.4 R52, [R112+0xa800] ;  /* 0x00a800007034783b */ /* 0x000fe20000004200 */
[C---:B------:R-:W-:Y:S02]  /*8020*/  IADD3 R111, PT, PT, R193.reuse, R112, RZ ;  /* 0x00000070c16f7210 */ /* 0x040fe40007ffe0ff */
[----:B------:R-:W-:Y:S01]  /*8030*/  IADD3 R76, PT, PT, R193, R110, RZ ;  /* 0x0000006ec14c7210 */ /* 0x000fe20007ffe0ff */
[----:B------:R-:W-:Y:S04]  /*8040*/  LDSM.16.MT88.4 R32, [R110+0xa000] ;  /* 0x00a000006e20783b */ /* 0x000fe80000004200 */
[----:B------:R-:W-:Y:S04]  /*8050*/  LDSM.16.MT88.4 R44, [R76+0xa000] ;  /* 0x00a000004c2c783b */ /* 0x000fe80000004200 */
[----:B------:R-:W-:Y:S04]  /*8060*/  LDSM.16.MT88.4 R48, [R111+0xa800] ;  /* 0x00a800006f30783b */ /* 0x000fe80000004200 */
[----:B------:R-:W-:Y:S01]  /*8070*/  LDSM.16.MT88.4 R56, [R76+0xa800] ;  /* 0x00a800004c38783b */ /* 0x000fe20000004200 */
[----:B--2---:R-:W-:-:S04]  /*8080*/  FMNMX3.FTZ R0, R4, R12, R11, !PT ;  /* 0x0000000c04007276 */ /* 0x004fc8000781000b */
[----:B---3--:R-:W-:-:S04]  /*8090*/  FMNMX3.FTZ R0, R0, R10, R229, !PT ;  /* 0x0000000a00007276 */ /* 0x008fc800078100e5 */
        /* <DEDUP_REMOVED lines=58> */
[----:B------:R-:W-:Y:S02]  /*8440*/  FMNMX.FTZ R0, R67, R0, !PT ;  /* 0x0000000043007209 */ /* 0x000fe40007810000 */
[----:B------:R-:W-:-:S03]  /*8450*/  FMNMX3.FTZ R7, R7, R109, R108, !PT ;  /* 0x0000006d07077276 */ /* 0x000fc6000781006c */
[----:B------:R-:W1:Y:S01]  /*8460*/  SHFL.BFLY PT, R6, R0, 0x2, 0x1f ;  /* 0x0c401f0000067f89 */ /* 0x000e6200000e0000 */
[----:B------:R-:W-:-:S05]  /*8470*/  FMNMX.FTZ R7, R77, R7, !PT ;  /* 0x000000074d077209 */ /* 0x000fca0007810000 */
[----:B------:R-:W2:Y:S01]  /*8480*/  SHFL.BFLY PT, R5, R7, 0x2, 0x1f ;  /* 0x0c401f0007057f89 */ /* 0x000ea200000e0000 */
[----:B-1----:R-:W-:-:S05]  /*8490*/  FMNMX.FTZ R6, R0, R6, !PT ;  /* 0x0000000600067209 */ /* 0x002fca0007810000 */
[----:B------:R-:W1:Y:S01]  /*84a0*/  SHFL.BFLY PT, R0, R6, 0x1, 0x1f ;  /* 0x0c201f0006007f89 */ /* 0x000e6200000e0000 */
[----:B--2---:R-:W-:-:S05]  /*84b0*/  FMNMX.FTZ R5, R7, R5, !PT ;  /* 0x0000000507057209 */ /* 0x004fca0007810000 */
[----:B------:R-:W2:Y:S01]  /*84c0*/  SHFL.BFLY PT, R36, R5, 0x1, 0x1f ;  /* 0x0c201f0005247f89 */ /* 0x000ea200000e0000 */
[----:B-1----:R-:W-:-:S04]  /*84d0*/  FMNMX.FTZ R0, R6, R0, !PT ;  /* 0x0000000006007209 */ /* 0x002fc80007810000 */
[----:B------:R-:W-:Y:S01]  /*84e0*/  FSETP.NEU.FTZ.AND P3, PT, R0, -INF , PT ;  /* 0xff8000000000780b */ /* 0x000fe20003f7d000 */
[----:B-----5:R-:W-:Y:S01]  /*84f0*/  FMUL.FTZ R121, R131, R0 ;  /* 0x0000000083797220 */ /* 0x020fe20000410000 */
[----:B--2---:R-:W-:-:S04]  /*8500*/  FMNMX.FTZ R36, R5, R36, !PT ;  /* 0x0000002405247209 */ /* 0x004fc80007810000 */
[----:B------:R-:W-:Y:S01]  /*8510*/  FSEL R121, R121, RZ, P3 ;  /* 0x000000ff79797208 */ /* 0x000fe20001800000 */
[----:B------:R-:W-:Y:S01]  /*8520*/  FMUL.FTZ R130, R131, R36 ;  /* 0x0000002483827220 */ /* 0x000fe20000410000 */
[----:B------:R-:W-:-:S03]  /*8530*/  FSETP.NEU.FTZ.AND P3, PT, R36, -INF , PT ;  /* 0xff8000002400780b */ /* 0x000fc60003f7d000 */
[-CC-:B------:R-:W-:Y:S01]  /*8540*/  FFMA.FTZ R120, R4, R131.reuse, -R121.reuse ;  /* 0x0000008304787223 */ /* 0x180fe20000010879 */
[----:B------:R-:W-:Y:S01]  /*8550*/  FSEL R130, R130, RZ, P3 ;  /* 0x000000ff82827208 */ /* 0x000fe20001800000 */
[-CC-:B------:R-:W-:Y:S01]  /*8560*/  FFMA.FTZ R119, R12, R131.reuse, -R121.reuse ;  /* 0x000000830c777223 */ /* 0x180fe20000010879 */
[----:B------:R-:W-:Y:S01]  /*8570*/  LDSM.16.MT88.4 R4, [R111+0xa000] ;  /* 0x00a000006f04783b */ /* 0x000fe20000004200 */
[-CC-:B------:R-:W-:Y:S01]  /*8580*/  FFMA.FTZ R118, R11, R131.reuse, -R121.reuse ;  /* 0x000000830b767223 */ /* 0x180fe20000010879 */
[-CC-:B------:R-:W-:Y:S01]  /*8590*/  FFMA.FTZ R117, R10, R131.reuse, -R121.reuse ;  /* 0x000000830a757223 */ /* 0x180fe20000010879 */
[-CC-:B------:R-:W-:Y:S01]  /*85a0*/  FFMA.FTZ R129, R8, R131.reuse, -R130.reuse ;  /* 0x0000008308817223 */ /* 0x180fe20000010882 */
[----:B------:R-:W1:Y:S01]  /*85b0*/  LDSM.16.MT88.4 R12, [R112+0xa000] ;  /* 0x00a00000700c783b */ /* 0x000e620000004200 */
        /* <DEDUP_REMOVED lines=10> */
[-CC-:B------:R-:W-:Y:S01]  /*8660*/  FFMA.FTZ R123, R222, R131.reuse, -R130.reuse ;  /* 0x00000083de7b7223 */ /* 0x180fe20000010882 */
[-CC-:B------:R-:W-:Y:S01]  /*8670*/  FFMA.FTZ R113, R122, R131.reuse, -R121.reuse ;  /* 0x000000837a717223 */ /* 0x180fe20000010879 */
[-CC-:B------:R-:W-:Y:S01]  /*8680*/  FFMA.FTZ R240, R240, R131.reuse, -R130.reuse ;  /* 0x00000083f0f07223 */ /* 0x180fe20000010882 */
[----:B------:R-:W-:Y:S01]  /*8690*/  MUFU.EX2 R118, R118 ;  /* 0x0000007600767308 */ /* 0x000fe20000000800 */
[-CC-:B------:R-:W-:Y:S01]  /*86a0*/  FFMA.FTZ R138, R138, R131.reuse, -R121.reuse ;  /* 0x000000838a8a7223 */ /* 0x180fe20000010879 */
[-CC-:B------:R-:W-:Y:S01]  /*86b0*/  FFMA.FTZ R137, R137, R131.reuse, -R130.reuse ;  /* 0x0000008389897223 */ /* 0x180fe20000010882 */
[-CC-:B------:R-:W-:Y:S01]  /*86c0*/  FFMA.FTZ R141, R141, R131.reuse, -R130.reuse ;  /* 0x000000838d8d7223 */ /* 0x180fe20000010882 */
[----:B------:R-:W3:Y:S01]  /*86d0*/  MUFU.EX2 R117, R117 ;  /* 0x0000007500757308 */ /* 0x000ee20000000800 */
[-CC-:B------:R-:W-:Y:S01]  /*86e0*/  FFMA.FTZ R140, R140, R131.reuse, -R130.reuse ;  /* 0x000000838c8c7223 */ /* 0x180fe20000010882 */
[-CC-:B------:R-:W-:Y:S01]  /*86f0*/  FFMA.FTZ R139, R139, R131.reuse, -R121.reuse ;  /* 0x000000838b8b7223 */ /* 0x180fe20000010879 */
[-CC-:B------:R-:W-:Y:S01]  /*8700*/  FFMA.FTZ R146, R146, R131.reuse, -R121.reuse ;  /* 0x0000008392927223 */ /* 0x180fe20000010879 */
[----:B------:R-:W-:Y:S01]  /*8710*/  MUFU.EX2 R129, R129 ;  /* 0x0000008100817308 */ /* 0x000fe20000000800 */
[-CC-:B------:R-:W-:Y:S01]  /*8720*/  FFMA.FTZ R145, R145, R131.reuse, -R130.reuse ;  /* 0x0000008391917223 */ /* 0x180fe20000010882 */
[----:B--2---:R-:W-:Y:S01]  /*8730*/  F2FP.F16.F32.PACK_AB R25, R119, R120 ;  /* 0x000000787719723e */ /* 0x004fe200000000ff */
[-CC-:B------:R-:W-:Y:S01]  /*8740*/  FFMA.FTZ R149, R219, R131.reuse, -R130.reuse ;  /* 0x00000083db957223 */ /* 0x180fe20000010882 */
[----:B------:R-:W2:Y:S01]  /*8750*/  MUFU.EX2 R128, R128 ;  /* 0x0000008000807308 */ /* 0x000ea20000000800 */
        /* <DEDUP_REMOVED lines=11> */
[----:B------:R4:W-:Y:S01]  /*8810*/  MUFU.EX2 R125, R20 ;  /* 0x00000014007d7308 */ /* 0x0009e20000000800 */
[--C-:B------:R-:W-:Y:S01]  /*8820*/  FFMA.FTZ R210, R210, R131, -R130.reuse ;  /* 0x00000083d2d27223 */ /* 0x100fe20000010882 */
[----:B--2---:R-:W-:Y:S01]  /*8830*/  F2FP.F16.F32.PACK_AB R24, R128, R129 ;  /* 0x000000818018723e */ /* 0x004fe200000000ff */
[-CC-:B------:R-:W-:Y:S01]  /*8840*/  FFMA.FTZ R196, R209, R131.reuse, -R130.reuse ;  /* 0x00000083d1c47223 */ /* 0x180fe20000010882 */
[----:B------:R-:W-:Y:S01]  /*8850*/  MUFU.EX2 R116, R116 ;  /* 0x0000007400747308 */ /* 0x000fe20000000800 */
[-CC-:B------:R-:W-:Y:S01]  /*8860*/  FFMA.FTZ R193, R213, R131.reuse, -R121.reuse ;  /* 0x00000083d5c17223 */ /* 0x180fe20000010879 */
[-CC-:B------:R-:W-:Y:S01]  /*8870*/  FFMA.FTZ R194, R214, R131.reuse, -R121.reuse ;  /* 0x00000083d6c27223 */ /* 0x180fe20000010879 */
[-CC-:B------:R-:W-:Y:S01]  /*8880*/  FFMA.FTZ R195, R212, R131.reuse, -R121.reuse ;  /* 0x00000083d4c37223 */ /* 0x180fe20000010879 */
[----:B------:R-:W-:Y:S01]  /*8890*/  MUFU.EX2 R115, R115 ;  /* 0x0000007300737308 */ /* 0x000fe20000000800 */
[----:B------:R-:W-:Y:S01]  /*88a0*/  FFMA.FTZ R209, R211, R131, -R130 ;  /* 0x00000083d3d17223 */ /* 0x000fe20000010882 */
[----:B---3--:R-:W-:Y:S01]  /*88b0*/  F2FP.F16.F32.PACK_AB R26, R126, R127 ;  /* 0x0000007f7e1a723e */ /* 0x008fe200000000ff */
[-CC-:B------:R-:W-:Y:S01]  /*88c0*/  FFMA.FTZ R207, R207, R131.reuse, -R121.reuse ;  /* 0x00000083cfcf7223 */ /* 0x180fe20000010879 */
[----:B------:R-:W-:Y:S01]  /*88d0*/  MUFU.EX2 R114, R114 ;  /* 0x0000007200727308 */ /* 0x000fe20000000800 */
[-CC-:B------:R-:W-:Y:S01]  /*88e0*/  FFMA.FTZ R206, R206, R131.reuse, -R121.reuse ;  /* 0x00000083cece7223 */ /* 0x180fe20000010879 */
[----:B----4-:R-:W2:Y:S01]  /*88f0*/  LDSM.16.MT88.4 R20, [R110+0xa800] ;  /* 0x00a800006e14783b */ /* 0x010ea20000004200 */
[-CC-:B------:R-:W-:Y:S01]  /*8900*/  FFMA.FTZ R205, R205, R131.reuse, -R121.reuse ;  /* 0x00000083cdcd7223 */ /* 0x180fe20000010879 */
[----:B------:R-:W3:Y:S01]  /*8910*/  MUFU.EX2 R124, R124 ;  /* 0x0000007c007c7308 */ /* 0x000ee20000000800 */
        /* <DEDUP_REMOVED lines=10> */
[-CC-:B------:R-:W-:Y:S01]  /*89c0*/  FFMA.FTZ R150, R150, R131.reuse, -R121.reuse ;  /* 0x0000008396967223 */ /* 0x180fe20000010879 */
[----:B------:R-:W5:Y:S01]  /*89d0*/  MUFU.EX2 R113, R113 ;  /* 0x0000007100717308 */ /* 0x000f620000000800 */
[-C--:B------:R-:W-:Y:S01]  /*89e0*/  FFMA.FTZ R133, R133, R131.reuse, -R121 ;  /* 0x0000008385857223 */ /* 0x080fe20000010879 */
[----:B------:R-:W-:Y:S01]  /*89f0*/  FADD.FTZ R119, R120, R119 ;  /* 0x0000007778777221 */ /* 0x000fe20000010000 */
[----:B------:R-:W-:Y:S01]  /*8a00*/  FADD.FTZ R128, R129, R128 ;  /* 0x0000008081807221 */ /* 0x000fe20000010000 */
[----:B------:R-:W-:Y:S01]  /*8a10*/  MUFU.EX2 R137, R137 ;  /* 0x0000008900897308 */ /* 0x000fe20000000800 */
[C---:B-1----:R-:W-:Y:S01]  /*8a20*/  HMMA.16816.F32 R16, R24.reuse, R12, RZ ;  /* 0x0000000c1810723c */ /* 0x042fe200000018ff */
        /* <DEDUP_REMOVED lines=27> */
[-C--:B------:R-:W-:Y:S01]  /*8be0*/  FFMA.FTZ R247, R67, R131.reuse, -R121 ;  /* 0x0000008343f77223 */ /* 0x080fe20000010879 */
[----:B------:R-:W-:Y:S01]  /*8bf0*/  FFMA.FTZ R108, R108, R131, -R130 ;  /* 0x000000836c6c7223 */ /* 0x000fe20000010882 */
[----:B------:R-:W-:Y:S01]  /*8c00*/  ISETP.GT.AND P3, PT, R37, R226, PT ;  /* 0x000000e22500720c */ /* 0x000fe20003f64270 */
[----:B------:R-:W-:Y:S01]  /*8c10*/  MUFU.EX2 R156, R156 ;  /* 0x0000009c009c7308 */ /* 0x000fe20000000800 */
[----:B------:R-:W-:Y:S01]  /*8c20*/  HMMA.16816.F32 R28, R24, R44, RZ ;  /* 0x0000002c181c723c */ /* 0x000fe200000018ff */
[----:B---3--:R-:W-:Y:S01]  /*8c30*/  F2FP.F16.F32.PACK_AB R44, R124, R125 ;  /* 0x0000007d7c2c723e */ /* 0x008fe200000000ff */
[----:B------:R-:W-:Y:S01]  /*8c40*/  FADD.FTZ R125, R125, R127 ;  /* 0x0000007f7d7d7221 */ /* 0x000fe20000010000 */
[----:B------:R-:W-:Y:S01]  /*8c50*/  F2FP.F16.F32.PACK_AB R45, R115, R116 ;  /* 0x00000074732d723e */ /* 0x000fe200000000ff */
[----:B------:R-:W-:Y:S01]  /*8c60*/  MUFU.EX2 R155, R155 ;  /* 0x0000009b009b7308 */ /* 0x000fe20000000800 */
[----:B------:R-:W-:Y:S01]  /*8c70*/  FADD.FTZ R116, R116, R118 ;  /* 0x0000007674747221 */ /* 0x000fe20000010000 */
[----:B------:R-:W-:-:S02]  /*8c80*/  FADD.FTZ R125, R124, R125 ;  /* 0x0000007d7c7d7221 */ /* 0x000fc40000010000 */
[----:B------:R-:W-:Y:S01]  /*8c90*/  HMMA.16816.F32 R24, R24, R46, RZ ;  /* 0x0000002e1818723c */ /* 0x000fe200000018ff */
[----:B----4-:R-:W-:Y:S01]  /*8ca0*/  F2FP.F16.F32.PACK_AB R46, R122, R123 ;  /* 0x0000007b7a2e723e */ /* 0x010fe200000000ff */
[----:B------:R-:W-:Y:S01]  /*8cb0*/  MUFU.EX2 R158, R158 ;  /* 0x0000009e009e7308 */ /* 0x000fe20000000800 */
[----:B-----5:R-:W-:Y:S01]  /*8cc0*/  F2FP.F16.F32.PACK_AB R47, R113, R114 ;  /* 0x00000072712f723e */ /* 0x020fe200000000ff */
[----:B------:R-:W-:Y:S01]  /*8cd0*/  FADD.FTZ R116, R115, R116 ;  /* 0x0000007473747221 */ /* 0x000fe20000010000 */
[----:B------:R-:W-:Y:S01]  /*8ce0*/  FADD.FTZ R123, R123, R125 ;  /* 0x0000007d7b7b7221 */ /* 0x000fe20000010000 */
[----:B------:R-:W-:Y:S02]  /*8cf0*/  MUFU.EX2 R169, R169 ;  /* 0x000000a900a97308 */ /* 0x000fe40000000800 */
[----:B------:R-:W-:Y:S01]  /*8d00*/  FADD.FTZ R116, R114, R116 ;  /* 0x0000007472747221 */ /* 0x000fe20000010000 */
[----:B------:R-:W-:Y:S01]  /*8d10*/  FADD.FTZ R123, R122, R123 ;  /* 0x0000007b7a7b7221 */ /* 0x000fe20000010000 */
[----:B--2---:R-:W-:Y:S01]  /*8d20*/  HMMA.16816.F32 R40, R44, R20, R40 ;  /* 0x000000142c28723c */ /* 0x004fe20000001828 */
[----:B------:R-:W-:Y:S01]  /*8d30*/  FFMA.FTZ R20, R136, R131, -R130 ;  /* 0x0000008388147223 */ /* 0x000fe20000010882 */
[----:B------:R-:W-:Y:S01]  /*8d40*/  MUFU.EX2 R168, R168 ;  /* 0x000000a800a87308 */ /* 0x000fe20000000800 */
[----:B------:R-:W-:-:S03]  /*8d50*/  FADD.FTZ R116, R113, R116 ;  /* 0x0000007471747221 */ /* 0x000fc60000010000 */
[----:B------:R-:W-:Y:S02]  /*8d60*/  MUFU.EX2 R136, R138 ;  /* 0x0000008a00887308 */ /* 0x000fe40000000800 */
[C---:B------:R-:W-:Y:S02]  /*8d70*/  HMMA.16816.F32 R32, R44.reuse, R22, R32 ;  /* 0x000000162c20723c */ /* 0x040fe40000001820 */
[----:B------:R1:W2:Y:S04]  /*8d80*/  MUFU.EX2 R138, R20 ;  /* 0x00000014008a7308 */ /* 0x0002a80000000800 */
[----:B------:R-:W-:Y:S02]  /*8d90*/  MUFU.EX2 R163, R163 ;  /* 0x000000a300a37308 */ /* 0x000fe40000000800 */
[C---:B------:R-:W-:Y:S01]  /*8da0*/  HMMA.16816.F32 R8, R44.reuse, R48, R8 ;  /* 0x000000302c08723c */ /* 0x040fe20000001808 */
[-CC-:B------:R-:W-:Y:S01]  /*8db0*/  FFMA.FTZ R48, R134, R131.reuse, -R121.reuse ;  /* 0x0000008386307223 */ /* 0x180fe20000010879 */
[----:B------:R-:W-:Y:S01]  /*8dc0*/  FFMA.FTZ R134, R135, R131, -R121 ;  /* 0x0000008387867223 */ /* 0x000fe20000010879 */
[----:B------:R-:W-:Y:S04]  /*8dd0*/  MUFU.EX2 R193, R193 ;  /* 0x000000c100c17308 */ /* 0x000fe80000000800 */
[----:B------:R3:W-:Y:S01]  /*8de0*/  MUFU.EX2 R135, R48 ;  /* 0x0000003000877308 */ /* 0x0007e20000000800 */
[----:B-1----:R-:W1:Y:S01]  /*8df0*/  LDSM.16.MT88.4 R20, [R110+0xb000] ;  /* 0x00b000006e14783b */ /* 0x002e620000004200 */
[C---:B------:R-:W-:Y:S02]  /*8e00*/  HMMA.16816.F32 R4, R44.reuse, R50, R4 ;  /* 0x000000322c04723c */ /* 0x040fe40000001804 */
[----:B------:R-:W4:Y:S04]  /*8e10*/  MUFU.EX2 R134, R134 ;  /* 0x0000008600867308 */ /* 0x000f280000000800 */
[----:B------:R-:W-:Y:S02]  /*8e20*/  MUFU.EX2 R194, R194 ;  /* 0x000000c200c27308 */ /* 0x000fe40000000800 */
[C---:B------:R-:W-:Y:S02]  /*8e30*/  HMMA.16816.F32 R16, R44.reuse, R52, R16 ;  /* 0x000000342c10723c */ /* 0x040fe40000001810 */
[----:B------:R-:W-:Y:S01]  /*8e40*/  MUFU.EX2 R195, R195 ;  /* 0x000000c300c37308 */ /* 0x000fe20000000800 */
[----:B---3--:R-:W3:Y:S03]  /*8e50*/  LDSM.16.MT88.4 R48, [R111+0xb000] ;  /* 0x00b000006f30783b */ /* 0x008ee60000004200 */
[----:B------:R-:W-:Y:S02]  /*8e60*/  MUFU.EX2 R196, R196 ;  /* 0x000000c400c47308 */ /* 0x000fe40000000800 */
[C---:B------:R-:W-:Y:S01]  /*8e70*/  HMMA.16816.F32 R12, R44.reuse, R54, R12 ;  /* 0x000000362c0c723c */ /* 0x040fe2000000180c */
[----:B------:R-:W5:Y:S01]  /*8e80*/  LDSM.16.MT88.4 R52, [R112+0xb000] ;  /* 0x00b000007034783b */ /* 0x000f620000004200 */
[----:B------:R-:W-:Y:S04]  /*8e90*/  MUFU.EX2 R209, R209 ;  /* 0x000000d100d17308 */ /* 0x000fe80000000800 */
[----:B------:R-:W-:Y:S02]  /*8ea0*/  MUFU.EX2 R207, R207 ;  /* 0x000000cf00cf7308 */ /* 0x000fe40000000800 */
[C---:B------:R-:W-:Y:S02]  /*8eb0*/  HMMA.16816.F32 R28, R44.reuse, R56, R28 ;  /* 0x000000382c1c723c */ /* 0x040fe4000000181c */
[----:B------:R-:W-:Y:S04]  /*8ec0*/  MUFU.EX2 R205, R205 ;  /* 0x000000cd00cd7308 */ /* 0x000fe80000000800 */
[----:B------:R-:W-:Y:S02]  /*8ed0*/  MUFU.EX2 R199, R199 ;  /* 0x000000c700c77308 */ /* 0x000fe40000000800 */
[----:B------:R-:W-:Y:S01]  /*8ee0*/  HMMA.16816.F32 R24, R44, R58, R24 ;  /* 0x0000003a2c18723c */ /* 0x000fe20000001818 */
[----:B--2---:R-:W-:Y:S01]  /*8ef0*/  F2FP.F16.F32.PACK_AB R44, R137, R138 ;  /* 0x0000008a892c723e */ /* 0x004fe200000000ff */
[----:B------:R-:W2:Y:S01]  /*8f00*/  LDSM.16.MT88.4 R56, [R76+0xb000] ;  /* 0x00b000004c38783b */ /* 0x000ea20000004200 */
[----:B----4-:R-:W-:Y:S01]  /*8f10*/  F2FP.F16.F32.PACK_AB R45, R134, R135 ;  /* 0x00000087862d723e */ /* 0x010fe200000000ff */
        /* <DEDUP_REMOVED lines=11> */
[----:B------:R-:W-:Y:S01]  /*8fd0*/  MUFU.EX2 R61, R61 ;  /* 0x0000003d003d7308 */ /* 0x000fe20000000800 */
[----:B------:R-:W-:Y:S01]  /*8fe0*/  FADD.FTZ R136, R136, R135 ;  /* 0x0000008788887221 */ /* 0x000fe20000010000 */
[----:B------:R-:W-:Y:S02]  /*8ff0*/  FADD.FTZ R141, R141, R138 ;  /* 0x0000008a8d8d7221 */ /* 0x000fe40000010000 */
[----:B------:R-:W-:Y:S01]  /*9000*/  MUFU.EX2 R144, R146 ;  /* 0x0000009200907308 */ /* 0x000fe20000000800 */
[----:B------:R-:W-:Y:S01]  /*9010*/  FADD.FTZ R136, R139, R136 ;  /* 0x000000888b887221 */ /* 0x000fe20000010000 */
[C---:B------:R-:W-:Y:S01]  /*9020*/  HMMA.16816.F32 R32, R44.reuse, R22, R32 ;  /* 0x000000162c20723c */ /* 0x040fe20000001820 */
[----:B------:R-:W-:Y:S01]  /*9030*/  FADD.FTZ R141, R140, R141 ;  /* 0x0000008d8c8d7221 */ /* 0x000fe20000010000 */
[----:B------:R1:W4:Y:S04]  /*9040*/  MUFU.EX2 R146, R20 ;  /* 0x0000001400927308 */ /* 0x0003280000000800 */
[----:B------:R-:W-:Y:S02]  /*9050*/  MUFU.EX2 R83, R83 ;  /* 0x0000005300537308 */ /* 0x000fe40000000800 */
[C---:B---3--:R-:W-:Y:S01]  /*9060*/  HMMA.16816.F32 R8, R44.reuse, R48, R8 ;  /* 0x000000302c08723c */ /* 0x048fe20000001808 */
        /* <DEDUP_REMOVED lines=8> */
[C---:B-----5:R-:W-:Y:S02]  /*90f0*/  HMMA.16816.F32 R16, R44.reuse, R52, R16 ;  /* 0x000000342c10723c */ /* 0x060fe40000001810 */
[----:B------:R-:W-:Y:S01]  /*9100*/  MUFU.EX2 R95, R95 ;  /* 0x0000005f005f7308 */ /* 0x000fe20000000800 */
[----:B---3--:R-:W3:Y:S03]  /*9110*/  LDSM.16.MT88.4 R48, [R111+0xb800] ;  /* 0x00b800006f30783b */ /* 0x008ee60000004200 */
[----:B------:R-:W-:Y:S02]  /*9120*/  MUFU.EX2 R94, R94 ;  /* 0x0000005e005e7308 */ /* 0x000fe40000000800 */
[C---:B------:R-:W-:Y:S01]  /*9130*/  HMMA.16816.F32 R12, R44.reuse, R54, R12 ;  /* 0x000000362c0c723c */ /* 0x040fe2000000180c */
[----:B------:R-:W5:Y:S01]  /*9140*/  LDSM.16.MT88.4 R52, [R112+0xb800] ;  /* 0x00b800007034783b */ /* 0x000f620000004200 */
[----:B------:R-:W-:Y:S04]  /*9150*/  MUFU.EX2 R252, R252 ;  /* 0x000000fc00fc7308 */ /* 0x000fe80000000800 */
[----:B------:R-:W-:Y:S02]  /*9160*/  MUFU.EX2 R247, R247 ;  /* 0x000000f700f77308 */ /* 0x000fe40000000800 */
[C---:B--2---:R-:W-:Y:S08]  /*9170*/  HMMA.16816.F32 R28, R44.reuse, R56, R28 ;  /* 0x000000382c1c723c */ /* 0x044ff0000000181c */
[----:B------:R-:W-:Y:S01]  /*9180*/  HMMA.16816.F32 R24, R44, R58, R24 ;  /* 0x0000003a2c18723c */ /* 0x000fe20000001818 */
[----:B----4-:R-:W-:Y:S01]  /*9190*/  F2FP.F16.F32.PACK_AB R44, R145, R146 ;  /* 0x00000092912c723e */ /* 0x010fe200000000ff */
        /* <DEDUP_REMOVED lines=12> */
[----:B------:R-:W-:Y:S01]  /*9260*/  FADD.FTZ R146, R149, R146 ;  /* 0x0000009295927221 */ /* 0x000fe20000010000 */
[----:B------:R-:W-:Y:S01]  /*9270*/  FADD.FTZ R144, R147, R144 ;  /* 0x0000009093907221 */ /* 0x000fe20000010000 */
[----:B------:R1:W4:Y:S01]  /*9280*/  MUFU.EX2 R161, R20 ;  /* 0x0000001400a17308 */ /* 0x0003220000000800 */
[----:B------:R-:W-:Y:S01]  /*9290*/  LDSM.16.MT88.4 R140, [R110+0x11800] ;  /* 0x011800006e8c783b */ /* 0x000fe20000004200 */
[----:B------:R-:W-:Y:S01]  /*92a0*/  FADD.FTZ R148, R148, R146 ;  /* 0x0000009294947221 */ /* 0x000fe20000010000 */
[C---:B------:R-:W-:Y:S01]  /*92b0*/  HMMA.16816.F32 R32, R44.reuse, R22, R32 ;  /* 0x000000162c20723c */ /* 0x040fe20000001820 */
[----:B------:R-:W5:Y:S07]  /*92c0*/  MUFU.EX2 R160, R160 ;  /* 0x000000a000a07308 */ /* 0x000f6e0000000800 */
[----:B---3--:R-:W-:Y:S01]  /*92d0*/  HMMA.16816.F32 R8, R44, R48, R8 ;  /* 0x000000302c08723c */ /* 0x008fe20000001808 */
[----:B-1----:R-:W1:Y:S01]  /*92e0*/  LDSM.16.MT88.4 R20, [R110+0xc000] ;  /* 0x00c000006e14783b */ /* 0x002e620000004200 */
[----:B----4-:R-:W-:-:S06]  /*92f0*/  FADD.FTZ R148, R161, R148 ;  /* 0x00000094a1947221 */ /* 0x010fcc0000010000 */
[----:B------:R-:W-:Y:S01]  /*9300*/  HMMA.16816.F32 R4, R44, R50, R4 ;  /* 0x000000322c04723c */ /* 0x000fe20000001804 */
[----:B------:R-:W3:Y:S01]  /*9310*/  LDSM.16.MT88.4 R48, [R111+0xc000] ;  /* 0x00c000006f30783b */ /* 0x000ee20000004200 */
[----:B-----5:R-:W-:-:S06]  /*9320*/  FADD.FTZ R148, R160, R148 ;  /* 0x00000094a0947221 */ /* 0x020fcc0000010000 */
[C---:B------:R-:W-:Y:S08]  /*9330*/  HMMA.16816.F32 R16, R44.reuse, R52, R16 ;  /* 0x000000342c10723c */ /* 0x040ff00000001810 */
[C---:B------:R-:W-:Y:S01]  /*9340*/  HMMA.16816.F32 R12, R44.reuse, R54, R12 ;  /* 0x000000362c0c723c */ /* 0x040fe2000000180c */
[----:B------:R-:W4:Y:S07]  /*9350*/  LDSM.16.MT88.4 R52, [R112+0xc000] ;  /* 0x00c000007034783b */ /* 0x000f2e0000004200 */
[C---:B--2---:R-:W-:Y:S08]  /*9360*/  HMMA.16816.F32 R28, R44.reuse, R56, R28 ;  /* 0x000000382c1c723c */ /* 0x044ff0000000181c */
        /* <DEDUP_REMOVED lines=15> */
[----:B------:R-:W-:Y:S02]  /*9460*/  FADD.FTZ R169, R196, R169 ;  /* 0x000000a9c4a97221 */ /* 0x000fe40000010000 */
[----:B------:R-:W-:Y:S01]  /*9470*/  FADD.FTZ R163, R193, R163 ;  /* 0x000000a3c1a37221 */ /* 0x000fe20000010000 */
[----:B------:R1:W5:Y:S01]  /*9480*/  MUFU.EX2 R210, R20 ;  /* 0x0000001400d27308 */ /* 0x0003620000000800 */
[----:B------:R-:W-:Y:S01]  /*9490*/  HMMA.16816.F32 R32, R44, R22, R32 ;  /* 0x000000162c20723c */ /* 0x000fe20000001820 */
[----:B------:R-:W-:Y:S01]  /*94a0*/  FADD.FTZ R169, R209, R169 ;  /* 0x000000a9d1a97221 */ /* 0x000fe20000010000 */
[----:B------:R-:W-:-:S06]  /*94b0*/  FADD.FTZ R163, R194, R163 ;  /* 0x000000a3c2a37221 */ /* 0x000fcc0000010000 */
[C---:B---3--:R-:W-:Y:S01]  /*94c0*/  HMMA.16816.F32 R8, R44.reuse, R48, R8 ;  /* 0x000000302c08723c */ /* 0x048fe20000001808 */
[----:B-1----:R-:W1:Y:S07]  /*94d0*/  LDSM.16.MT88.4 R20, [R110+0xc800] ;  /* 0x00c800006e14783b */ /* 0x002e6e0000004200 */
[C---:B------:R-:W-:Y:S01]  /*94e0*/  HMMA.16816.F32 R4, R44.reuse, R50, R4 ;  /* 0x000000322c04723c */ /* 0x040fe20000001804 */
[----:B------:R-:W3:Y:S07]  /*94f0*/  LDSM.16.MT88.4 R48, [R111+0xc800] ;  /* 0x00c800006f30783b */ /* 0x000eee0000004200 */
[C---:B----4-:R-:W-:Y:S08]  /*9500*/  HMMA.16816.F32 R16, R44.reuse, R52, R16 ;  /* 0x000000342c10723c */ /* 0x050ff00000001810 */
[C---:B------:R-:W-:Y:S01]  /*9510*/  HMMA.16816.F32 R12, R44.reuse, R54, R12 ;  /* 0x000000362c0c723c */ /* 0x040fe2000000180c */
[----:B------:R-:W4:Y:S07]  /*9520*/  LDSM.16.MT88.4 R52, [R112+0xc800] ;  /* 0x00c800007034783b */ /* 0x000f2e0000004200 */
[C---:B--2---:R-:W-:Y:S08]  /*9530*/  HMMA.16816.F32 R28, R44.reuse, R56, R28 ;  /* 0x000000382c1c723c */ /* 0x044ff0000000181c */
[----:B------:R-:W-:Y:S01]  /*9540*/  HMMA.16816.F32 R24, R44, R58, R24 ;  /* 0x0000003a2c18723c */ /* 0x000fe20000001818 */
[----:B------:R-:W-:Y:S01]  /*9550*/  F2FP.F16.F32.PACK_AB R44, R209, R196 ;  /* 0x000000c4d12c723e */ /* 0x000fe200000000ff */
[----:B------:R-:W2:Y:S01]  /*9560*/  LDSM.16.MT88.4 R56, [R76+0xc800] ;  /* 0x00c800004c38783b */ /* 0x000ea20000004200 */
[----:B------:R-:W-:-:S02]  /*9570*/  F2FP.F16.F32.PACK_AB R45, R194, R193 ;  /* 0x000000c1c22d723e */ /* 0x000fc400000000ff */
[----:B-----5:R-:W-:Y:S01]  /*9580*/  F2FP.F16.F32.PACK_AB R46, R210, R208 ;  /* 0x000000d0d22e723e */ /* 0x020fe200000000ff */
[----:B------:R-:W-:Y:S01]  /*9590*/  FADD.FTZ R208, R208, R169 ;  /* 0x000000a9d0d07221 */ /* 0x000fe20000010000 */
[----:B------:R-:W-:Y:S01]  /*95a0*/  F2FP.F16.F32.PACK_AB R47, R207, R195 ;  /* 0x000000c3cf2f723e */ /* 0x000fe200000000ff */
[----:B------:R-:W-:Y:S02]  /*95b0*/  FADD.FTZ R195, R195, R163 ;  /* 0x000000a3c3c37221 */ /* 0x000fe40000010000 */
[----:B------:R-:W-:Y:S02]  /*95c0*/  FADD.FTZ R208, R210, R208 ;  /* 0x000000d0d2d07221 */ /* 0x000fe40000010000 */
[----:B------:R-:W-:Y:S02]  /*95d0*/  FADD.FTZ R195, R207, R195 ;  /* 0x000000c3cfc37221 */ /* 0x000fe40000010000 */
[----:B-1----:R-:W-:Y:S01]  /*95e0*/  HMMA.16816.F32 R40, R44, R20, R40 ;  /* 0x000000142c28723c */ /* 0x002fe20000001828 */
[-CC-:B------:R-:W-:Y:S01]  /*95f0*/  FFMA.FTZ R20, R201, R131.reuse, -R130.reuse ;  /* 0x00000083c9147223 */ /* 0x180fe20000010882 */
[----:B------:R-:W-:-:S03]  /*9600*/  FFMA.FTZ R21, R203, R131, -R130 ;  /* 0x00000083cb157223 */ /* 0x000fc60000010882 */
[----:B------:R1:W-:Y:S03]  /*9610*/  MUFU.EX2 R203, R20 ;  /* 0x0000001400cb7308 */ /* 0x0003e60000000800 */
[C---:B---3--:R-:W-:Y:S01]  /*9620*/  HMMA.16816.F32 R8, R44.reuse, R48, R8 ;  /* 0x000000302c08723c */ /* 0x048fe20000001808 */
[-C--:B------:R-:W-:Y:S02]  /*9630*/  FFMA.FTZ R48, R204, R131.reuse, -R121 ;  /* 0x00000083cc307223 */ /* 0x080fe40000010879 */
[----:B------:R3:W-:Y:S04]  /*9640*/  MUFU.EX2 R204, R206 ;  /* 0x000000ce00cc7308 */ /* 0x0007e80000000800 */
[----:B------:R5:W-:Y:S01]  /*9650*/  MUFU.EX2 R201, R48 ;  /* 0x0000003000c97308 */ /* 0x000be20000000800 */
[----:B------:R-:W-:Y:S01]  /*9660*/  HMMA.16816.F32 R32, R44, R22, R32 ;  /* 0x000000162c20723c */ /* 0x000fe20000001820 */
[----:B-1----:R-:W-:-:S02]  /*9670*/  FFMA.FTZ R20, R202, R131, -R130 ;  /* 0x00000083ca147223 */ /* 0x002fc40000010882 */
[----:B------:R-:W1:Y:S05]  /*9680*/  MUFU.EX2 R202, R21 ;  /* 0x0000001500ca7308 */ /* 0x000e6a0000000800 */
[C---:B------:R-:W-:Y:S01]  /*9690*/  HMMA.16816.F32 R4, R44.reuse, R50, R4 ;  /* 0x000000322c04723c */ /* 0x040fe20000001804 */
[----:B---3--:R-:W-:Y:S02]  /*96a0*/  FFMA.FTZ R206, R200, R131, -R130 ;  /* 0x00000083c8ce7223 */ /* 0x008fe40000010882 */
[----:B------:R3:W-:Y:S01]  /*96b0*/  MUFU.EX2 R200, R20 ;  /* 0x0000001400c87308 */ /* 0x0007e20000000800 */
[----:B-----5:R-:W5:Y:S03]  /*96c0*/  LDSM.16.MT88.4 R48, [R111+0xd000] ;  /* 0x00d000006f30783b */ /* 0x020f660000004200 */
[----:B------:R-:W1:Y:S01]  /*96d0*/  MUFU.EX2 R206, R206 ;  /* 0x000000ce00ce7308 */ /* 0x000e620000000800 */
[C---:B----4-:R-:W-:Y:S08]  /*96e0*/  HMMA.16816.F32 R16, R44.reuse, R52, R16 ;  /* 0x000000342c10723c */ /* 0x050ff00000001810 */
[C---:B------:R-:W-:Y:S01]  /*96f0*/  HMMA.16816.F32 R12, R44.reuse, R54, R12 ;  /* 0x000000362c0c723c */ /* 0x040fe2000000180c */
[----:B---3--:R-:W3:Y:S04]  /*9700*/  LDSM.16.MT88.4 R20, [R110+0xd000] ;  /* 0x00d000006e14783b */ /* 0x008ee80000004200 */
[----:B------:R-:W4:Y:S03]  /*9710*/  LDSM.16.MT88.4 R52, [R112+0xd000] ;  /* 0x00d000007034783b */ /* 0x000f260000004200 */
[C---:B--2---:R-:W-:Y:S08]  /*9720*/  HMMA.16816.F32 R28, R44.reuse, R56, R28 ;  /* 0x000000382c1c723c */ /* 0x044ff0000000181c */
[----:B------:R-:W-:Y:S01]  /*9730*/  HMMA.16816.F32 R24, R44, R58, R24 ;  /* 0x0000003a2c18723c */ /* 0x000fe20000001818 */
[----:B-1----:R-:W-:Y:S01]  /*9740*/  F2FP.F16.F32.PACK_AB R44, R202, R203 ;  /* 0x000000cbca2c723e */ /* 0x002fe200000000ff */
[----:B------:R-:W1:Y:S01]  /*9750*/  LDSM.16.MT88.4 R56, [R76+0xd000] ;  /* 0x00d000004c38783b */ /* 0x000e620000004200 */
        /* <DEDUP_REMOVED lines=8> */
[C---:B-----5:R-:W-:Y:S01]  /*97e0*/  HMMA.16816.F32 R8, R44.reuse, R48, R8 ;  /* 0x000000302c08723c */ /* 0x060fe20000001808 */
[-CC-:B------:R-:W-:Y:S01]  /*97f0*/  FFMA.FTZ R49, R197, R131.reuse, -R121.reuse ;  /* 0x00000083c5317223 */ /* 0x180fe20000010879 */
[----:B------:R-:W-:Y:S01]  /*9800*/  FFMA.FTZ R48, R183, R131, -R121 ;  /* 0x00000083b7307223 */ /* 0x000fe20000010879 */
[----:B------:R2:W5:Y:S01]  /*9810*/  MUFU.EX2 R197, R198 ;  /* 0x000000c600c57308 */ /* 0x0005620000000800 */
[----:B------:R-:W-:Y:S01]  /*9820*/  FADD.FTZ R200, R200, R203 ;  /* 0x000000cbc8c87221 */ /* 0x000fe20000010000 */
[----:B------:R-:W-:Y:S02]  /*9830*/  FADD.FTZ R199, R199, R205 ;  /* 0x000000cdc7c77221 */ /* 0x000fe40000010000 */
[----:B------:R-:W-:Y:S01]  /*9840*/  MUFU.EX2 R183, R49 ;  /* 0x0000003100b77308 */ /* 0x000fe20000000800 */
[----:B------:R-:W-:Y:S01]  /*9850*/  HMMA.16816.F32 R4, R44, R50, R4 ;  /* 0x000000322c04723c */ /* 0x000fe20000001804 */
[----:B------:R-:W-:-:S07]  /*9860*/  FADD.FTZ R200, R206, R200 ;  /* 0x000000c8cec87221 */ /* 0x000fce0000010000 */
[C---:B---3--:R-:W-:Y:S01]  /*9870*/  HMMA.16816.F32 R40, R44.reuse, R20, R40 ;  /* 0x000000142c28723c */ /* 0x048fe20000001828 */
[-CC-:B------:R-:W-:Y:S01]  /*9880*/  FFMA.FTZ R20, R181, R131.reuse, -R130.reuse ;  /* 0x00000083b5147223 */ /* 0x180fe20000010882 */
[-CC-:B------:R-:W-:Y:S01]  /*9890*/  FFMA.FTZ R21, R180, R131.reuse, -R130.reuse ;  /* 0x00000083b4157223 */ /* 0x180fe20000010882 */
[----:B------:R3:W-:Y:S01]  /*98a0*/  MUFU.EX2 R181, R48 ;  /* 0x0000003000b57308 */ /* 0x0007e20000000800 */
[-CC-:B--2---:R-:W-:Y:S01]  /*98b0*/  FFMA.FTZ R198, R179, R131.reuse, -R130.reuse ;  /* 0x00000083b3c67223 */ /* 0x184fe20000010882 */
[----:B-----5:R-:W-:Y:S02]  /*98c0*/  FADD.FTZ R199, R197, R199 ;  /* 0x000000c7c5c77221 */ /* 0x020fe40000010000 */
[----:B------:R2:W-:Y:S01]  /*98d0*/  MUFU.EX2 R180, R20 ;  /* 0x0000001400b47308 */ /* 0x0005e20000000800 */
[C---:B------:R-:W-:Y:S03]  /*98e0*/  HMMA.16816.F32 R32, R44.reuse, R22, R32 ;  /* 0x000000162c20723c */ /* 0x040fe60000001820 */
[----:B------:R-:W-:Y:S05]  /*98f0*/  MUFU.EX2 R198, R198 ;  /* 0x000000c600c67308 */ /* 0x000fea0000000800 */
[----:B----4-:R-:W-:Y:S01]  /*9900*/  HMMA.16816.F32 R16, R44, R52, R16 ;  /* 0x000000342c10723c */ /* 0x010fe20000001810 */
[----:B---3--:R-:W3:Y:S01]  /*9910*/  LDSM.16.MT88.4 R48, [R111+0xd800] ;  /* 0x00d800006f30783b */ /* 0x008ee20000004200 */
[----:B--2---:R-:W-:-:S02]  /*9920*/  FFMA.FTZ R20, R182, R131, -R130 ;  /* 0x00000083b6147223 */ /* 0x004fc40000010882 */
[----:B------:R-:W2:Y:S04]  /*9930*/  MUFU.EX2 R182, R21 ;  /* 0x0000001500b67308 */ /* 0x000ea80000000800 */
[C---:B------:R-:W-:Y:S01]  /*9940*/  HMMA.16816.F32 R12, R44.reuse, R54, R12 ;  /* 0x000000362c0c723c */ /* 0x040fe2000000180c */
[----:B------:R-:W4:Y:S01]  /*9950*/  LDSM.16.MT88.4 R52, [R112+0xd800] ;  /* 0x00d800007034783b */ /* 0x000f220000004200 */
[----:B------:R5:W2:Y:S06]  /*9960*/  MUFU.EX2 R179, R20 ;  /* 0x0000001400b37308 */ /* 0x000aac0000000800 */
[C---:B-1----:R-:W-:Y:S08]  /*9970*/  HMMA.16816.F32 R28, R44.reuse, R56, R28 ;  /* 0x000000382c1c723c */ /* 0x042ff0000000181c */
[----:B------:R-:W-:Y:S01]  /*9980*/  HMMA.16816.F32 R24, R44, R58, R24 ;  /* 0x0000003a2c18723c */ /* 0x000fe20000001818 */
[----:B-----5:R-:W1:Y:S01]  /*9990*/  LDSM.16.MT88.4 R20, [R110+0xd800] ;  /* 0x00d800006e14783b */ /* 0x020e620000004200 */
[----:B--2---:R-:W-:Y:S01]  /*99a0*/  F2FP.F16.F32.PACK_AB R44, R182, R180 ;  /* 0x000000b4b62c723e */ /* 0x004fe200000000ff */
[----:B------:R-:W-:Y:S01]  /*99b0*/  FADD.FTZ R180, R180, R200 ;  /* 0x000000c8b4b47221 */ /* 0x000fe20000010000 */
[C---:B------:R-:W-:Y:S01]  /*99c0*/  F2FP.F16.F32.PACK_AB R45, R183.reuse, R197 ;  /* 0x000000c5b72d723e */ /* 0x040fe200000000ff */
        /* <DEDUP_REMOVED lines=8> */
[----:B---3--:R-:W-:Y:S01]  /*9a50*/  HMMA.16816.F32 R8, R44, R48, R8 ;  /* 0x000000302c08723c */ /* 0x008fe20000001808 */
[-CC-:B------:R-:W-:Y:S01]  /*9a60*/  FFMA.FTZ R49, R176, R131.reuse, -R121.reuse ;  /* 0x00000083b0317223 */ /* 0x180fe20000010879 */
[----:B------:R-:W-:Y:S01]  /*9a70*/  FFMA.FTZ R48, R175, R131, -R121 ;  /* 0x00000083af307223 */ /* 0x000fe20000010879 */
[----:B------:R3:W5:Y:S01]  /*9a80*/  MUFU.EX2 R176, R177 ;  /* 0x000000b100b07308 */ /* 0x0007620000000800 */
[----:B------:R-:W-:-:S03]  /*9a90*/  FADD.FTZ R179, R198, R179 ;  /* 0x000000b3c6b37221 */ /* 0x000fc60000010000 */
[----:B------:R-:W2:Y:S01]  /*9aa0*/  MUFU.EX2 R175, R49 ;  /* 0x0000003100af7308 */ /* 0x000ea20000000800 */
[C---:B------:R-:W-:Y:S08]  /*9ab0*/  HMMA.16816.F32 R4, R44.reuse, R50, R4 ;  /* 0x000000322c04723c */ /* 0x040ff00000001804 */
[----:B----4-:R-:W-:Y:S01]  /*9ac0*/  HMMA.16816.F32 R16, R44, R52, R16 ;  /* 0x000000342c10723c */ /* 0x010fe20000001810 */
[----:B---3--:R-:W-:Y:S01]  /*9ad0*/  FFMA.FTZ R177, R171, R131, -R130 ;  /* 0x00000083abb17223 */ /* 0x008fe20000010882 */
[----:B-----5:R-:W-:-:S05]  /*9ae0*/  FADD.FTZ R178, R176, R178 ;  /* 0x000000b2b0b27221 */ /* 0x020fca0000010000 */
[----:B------:R-:W-:Y:S01]  /*9af0*/  MUFU.EX2 R177, R177 ;  /* 0x000000b100b17308 */ /* 0x000fe20000000800 */
[C---:B-1----:R-:W-:Y:S01]  /*9b00*/  HMMA.16816.F32 R40, R44.reuse, R20, R40 ;  /* 0x000000142c28723c */ /* 0x042fe20000001828 */
[-CC-:B------:R-:W-:Y:S01]  /*9b10*/  FFMA.FTZ R20, R174, R131.reuse, -R130.reuse ;  /* 0x00000083ae147223 */ /* 0x180fe20000010882 */
[-CC-:B------:R-:W-:Y:S01]  /*9b20*/  FFMA.FTZ R21, R173, R131.reuse, -R130.reuse ;  /* 0x00000083ad157223 */ /* 0x180fe20000010882 */
[----:B------:R1:W3:Y:S04]  /*9b30*/  MUFU.EX2 R174, R48 ;  /* 0x0000003000ae7308 */ /* 0x0002e80000000800 */
[----:B------:R4:W-:Y:S01]  /*9b40*/  MUFU.EX2 R173, R20 ;  /* 0x0000001400ad7308 */ /* 0x0009e20000000800 */
[C---:B------:R-:W-:Y:S01]  /*9b50*/  HMMA.16816.F32 R12, R44.reuse, R54, R12 ;  /* 0x000000362c0c723c */ /* 0x040fe2000000180c */
[----:B------:R-:W5:Y:S07]  /*9b60*/  LDSM.16.MT88.4 R52, [R112+0xe000] ;  /* 0x00e000007034783b */ /* 0x000f6e0000004200 */
[----:B------:R-:W-:Y:S01]  /*9b70*/  HMMA.16816.F32 R32, R44, R22, R32 ;  /* 0x000000162c20723c */ /* 0x000fe20000001820 */
[----:B-1----:R-:W1:Y:S01]  /*9b80*/  LDSM.16.MT88.4 R48, [R111+0xe000] ;  /* 0x00e000006f30783b */ /* 0x002e620000004200 */
[----:B----4-:R-:W-:-:S02]  /*9b90*/  FFMA.FTZ R20, R172, R131, -R130 ;  /* 0x00000083ac147223 */ /* 0x010fc40000010882 */
[----:B------:R-:W4:Y:S04]  /*9ba0*/  MUFU.EX2 R172, R21 ;  /* 0x0000001500ac7308 */ /* 0x000f280000000800 */
[C---:B--2---:R-:W-:Y:S01]  /*9bb0*/  HMMA.16816.F32 R28, R44.reuse, R56, R28 ;  /* 0x000000382c1c723c */ /* 0x044fe2000000181c */
[----:B------:R2:W2:Y:S07]  /*9bc0*/  MUFU.EX2 R171, R20 ;  /* 0x0000001400ab7308 */ /* 0x0004ae0000000800 */
[----:B------:R-:W-:Y:S01]  /*9bd0*/  HMMA.16816.F32 R24, R44, R58, R24 ;  /* 0x0000003a2c18723c */ /* 0x000fe20000001818 */
[C---:B------:R-:W-:Y:S01]  /*9be0*/  F2FP.F16.F32.PACK_AB R45, R175.reuse, R176 ;  /* 0x000000b0af2d723e */ /* 0x040fe200000000ff */
[----:B------:R-:W-:Y:S01]  /*9bf0*/  LDSM.16.MT88.4 R56, [R112+0xe800] ;  /* 0x00e800007038783b */ /* 0x000fe20000004200 */
[----:B---3--:R-:W-:Y:S01]  /*9c00*/  F2FP.F16.F32.PACK_AB R47, R170, R174 ;  /* 0x000000aeaa2f723e */ /* 0x008fe200000000ff */
[----:B------:R-:W-:Y:S01]  /*9c10*/  FADD.FTZ R175, R175, R178 ;  /* 0x000000b2afaf7221 */ /* 0x000fe20000010000 */
[----:B----4-:R-:W-:Y:S01]  /*9c20*/  F2FP.F16.F32.PACK_AB R44, R172, R173 ;  /* 0x000000adac2c723e */ /* 0x010fe200000000ff */
[----:B------:R-:W-:-:S02]  /*9c30*/  FADD.FTZ R173, R173, R179 ;  /* 0x000000b3adad7221 */ /* 0x000fc40000010000 */
[----:B------:R-:W-:Y:S01]  /*9c40*/  FADD.FTZ R175, R174, R175 ;  /* 0x000000afaeaf7221 */ /* 0x000fe20000010000 */
[----:B--2---:R-:W2:Y:S01]  /*9c50*/  LDSM.16.MT88.4 R20, [R110+0xe000] ;  /* 0x00e000006e14783b */ /* 0x004ea20000004200 */
[----:B------:R-:W-:Y:S01]  /*9c60*/  F2FP.F16.F32.PACK_AB R46, R177, R171 ;  /* 0x000000abb12e723e */ /* 0x000fe200000000ff */
[----:B------:R-:W-:Y:S01]  /*9c70*/  FADD.FTZ R173, R172, R173 ;  /* 0x000000adacad7221 */ /* 0x000fe20000010000 */
[----:B------:R-:W-:-:S03]  /*9c80*/  FADD.FTZ R170, R170, R175 ;  /* 0x000000afaaaa7221 */ /* 0x000fc60000010000 */
[----:B------:R-:W-:Y:S02]  /*9c90*/  FADD.FTZ R171, R171, R173 ;  /* 0x000000adabab7221 */ /* 0x000fe40000010000 */
[----:B-----5:R-:W-:Y:S02]  /*9ca0*/  HMMA.16816.F32 R16, R44, R52, R16 ;  /* 0x000000342c10723c */ /* 0x020fe40000001810 */
[----:B------:R-:W-:-:S06]  /*9cb0*/  FADD.FTZ R171, R177, R171 ;  /* 0x000000abb1ab7221 */ /* 0x000fcc0000010000 */
[C---:B-1----:R-:W-:Y:S01]  /*9cc0*/  HMMA.16816.F32 R8, R44.reuse, R48, R8 ;  /* 0x000000302c08723c */ /* 0x042fe20000001808 */
[-CC-:B------:R-:W-:Y:S01]  /*9cd0*/  FFMA.FTZ R48, R159, R131.reuse, -R121.reuse ;  /* 0x000000839f307223 */ /* 0x180fe20000010879 */
[-C--:B------:R-:W-:Y:S01]  /*9ce0*/  FFMA.FTZ R49, R157, R131.reuse, -R121 ;  /* 0x000000839d317223 */ /* 0x080fe20000010879 */
[----:B------:R1:W3:Y:S04]  /*9cf0*/  MUFU.EX2 R159, R162 ;  /* 0x000000a2009f7308 */ /* 0x0002e80000000800 */
[----:B------:R4:W5:Y:S01]  /*9d00*/  MUFU.EX2 R157, R48 ;  /* 0x00000030009d7308 */ /* 0x0009620000000800 */
[C---:B------:R-:W-:Y:S01]  /*9d10*/  HMMA.16816.F32 R12, R44.reuse, R54, R12 ;  /* 0x000000362c0c723c */ /* 0x040fe2000000180c */
[----:B------:R-:W2:Y:S07]  /*9d20*/  LDSM.16.MT88.4 R52, [R76+0xe000] ;  /* 0x00e000004c34783b */ /* 0x000eae0000004200 */
[----:B------:R-:W-:Y:S01]  /*9d30*/  HMMA.16816.F32 R4, R44, R50, R4 ;  /* 0x000000322c04723c */ /* 0x000fe20000001804 */
[-C--:B-1----:R-:W-:Y:S01]  /*9d40*/  FFMA.FTZ R162, R152, R131.reuse, -R130 ;  /* 0x0000008398a27223 */ /* 0x082fe20000010882 */
[----:B---3--:R-:W-:Y:S01]  /*9d50*/  FADD.FTZ R170, R159, R170 ;  /* 0x000000aa9faa7221 */ /* 0x008fe20000010000 */
[----:B----4-:R-:W-:-:S03]  /*9d60*/  FFMA.FTZ R48, R154, R131, -R130 ;  /* 0x000000839a307223 */ /* 0x010fc60000010882 */
[----:B-----5:R-:W-:Y:S01]  /*9d70*/  FADD.FTZ R170, R157, R170 ;  /* 0x000000aa9daa7221 */ /* 0x020fe20000010000 */
[----:B------:R-:W-:Y:S01]  /*9d80*/  MUFU.EX2 R154, R49 ;  /* 0x00000031009a7308 */ /* 0x000fe20000000800 */
[C---:B--2---:R-:W-:Y:S01]  /*9d90*/  HMMA.16816.F32 R40, R44.reuse, R20, R40 ;  /* 0x000000142c28723c */ /* 0x044fe20000001828 */
[-CC-:B------:R-:W-:Y:S01]  /*9da0*/  FFMA.FTZ R21, R151, R131.reuse, -R130.reuse ;  /* 0x0000008397157223 */ /* 0x180fe20000010882 */
[----:B------:R-:W-:Y:S01]  /*9db0*/  FFMA.FTZ R20, R153, R131, -R130 ;  /* 0x0000008399147223 */ /* 0x000fe20000010882 */
[----:B------:R1:W2:Y:S04]  /*9dc0*/  MUFU.EX2 R151, R48 ;  /* 0x0000003000977308 */ /* 0x0002a80000000800 */
[----:B------:R-:W3:Y:S01]  /*9dd0*/  MUFU.EX2 R153, R21 ;  /* 0x0000001500997308 */ /* 0x000ee20000000800 */
[----:B------:R-:W-:Y:S03]  /*9de0*/  HMMA.16816.F32 R32, R44, R22, R32 ;  /* 0x000000162c20723c */ /* 0x000fe60000001820 */
[----:B------:R4:W5:Y:S04]  /*9df0*/  MUFU.EX2 R152, R20 ;  /* 0x0000001400987308 */ /* 0x0009680000000800 */
[----:B------:R-:W5:Y:S01]  /*9e00*/  MUFU.EX2 R162, R162 ;  /* 0x000000a200a27308 */ /* 0x000f620000000800 */
[----:B-1----:R-:W1:Y:S01]  /*9e10*/  LDSM.16.MT88.4 R48, [R110+0xe800] ;  /* 0x00e800006e30783b */ /* 0x002e620000004200 */
[----:B--2---:R-:W-:-:S03]  /*9e20*/  FADD.FTZ R171, R151, R171 ;  /* 0x000000ab97ab7221 */ /* 0x004fc60000010000 */
[----:B----4-:R-:W2:Y:S01]  /*9e30*/  LDSM.16.MT88.4 R20, [R111+0xe800] ;  /* 0x00e800006f14783b */ /* 0x010ea20000004200 */
[C---:B------:R-:W-:Y:S01]  /*9e40*/  HMMA.16816.F32 R28, R44.reuse, R52, R28 ;  /* 0x000000342c1c723c */ /* 0x040fe2000000181c */
[C---:B---3--:R-:W-:Y:S01]  /*9e50*/  F2FP.F16.F32.PACK_AB R52, R153.reuse, R151 ;  /* 0x000000979934723e */ /* 0x048fe200000000ff */
[----:B------:R-:W-:Y:S01]  /*9e60*/  FADD.FTZ R153, R153, R171 ;  /* 0x000000ab99997221 */ /* 0x000fe20000010000 */
[----:B------:R-:W-:Y:S02]  /*9e70*/  F2FP.F16.F32.PACK_AB R53, R157, R159 ;  /* 0x0000009f9d35723e */ /* 0x000fe400000000ff */
[----:B------:R-:W-:Y:S01]  /*9e80*/  LDSM.16.MT88.4 R156, [R112+0x11800] ;  /* 0x01180000709c783b */ /* 0x000fe20000004200 */
[----:B-----5:R-:W-:Y:S02]  /*9e90*/  FADD.FTZ R153, R152, R153 ;  /* 0x0000009998997221 */ /* 0x020fe40000010000 */
[----:B------:R-:W-:Y:S01]  /*9ea0*/  HMMA.16816.F32 R24, R44, R54, R24 ;  /* 0x000000362c18723c */ /* 0x000fe20000001818 */
[----:B------:R-:W-:Y:S01]  /*9eb0*/  F2FP.F16.F32.PACK_AB R54, R162, R152 ;  /* 0x00000098a236723e */ /* 0x000fe200000000ff */
[----:B------:R-:W3:Y:S01]  /*9ec0*/  LDSM.16.MT88.4 R44, [R76+0xe800] ;  /* 0x00e800004c2c783b */ /* 0x000ee20000004200 */
[----:B------:R-:W-:Y:S01]  /*9ed0*/  F2FP.F16.F32.PACK_AB R55, R150, R154 ;  /* 0x0000009a9637723e */ /* 0x000fe200000000ff */
[----:B------:R-:W-:Y:S01]  /*9ee0*/  FADD.FTZ R154, R154, R170 ;  /* 0x000000aa9a9a7221 */ /* 0x000fe20000010000 */
[----:B------:R-:W-:-:S03]  /*9ef0*/  FADD.FTZ R153, R162, R153 ;  /* 0x00000099a2997221 */ /* 0x000fc60000010000 */
[----:B------:R-:W-:Y:S02]  /*9f00*/  FADD.FTZ R154, R150, R154 ;  /* 0x0000009a969a7221 */ /* 0x000fe40000010000 */
[C---:B------:R-:W-:Y:S01]  /*9f10*/  HMMA.16816.F32 R16, R52.reuse, R56, R16 ;  /* 0x000000383410723c */ /* 0x040fe20000001810 */
[-CC-:B------:R-:W-:Y:S01]  /*9f20*/  FFMA.FTZ R56, R132, R131.reuse, -R121.reuse ;  /* 0x0000008384387223 */ /* 0x180fe20000010879 */
[-CC-:B------:R-:W-:Y:S01]  /*9f30*/  FFMA.FTZ R57, R63, R131.reuse, -R130.reuse ;  /* 0x000000833f397223 */ /* 0x180fe20000010882 */
[----:B------:R4:W5:Y:S05]  /*9f40*/  MUFU.EX2 R132, R133 ;  /* 0x0000008500847308 */ /* 0x00096a0000000800 */
[C---:B------:R-:W-:Y:S08]  /*9f50*/  HMMA.16816.F32 R12, R52.reuse, R58, R12 ;  /* 0x0000003a340c723c */ /* 0x040ff0000000180c */
[----:B-1----:R-:W-:Y:S01]  /*9f60*/  HMMA.16816.F32 R40, R52, R48, R40 ;  /* 0x000000303428723c */ /* 0x002fe20000001828 */
[-CC-:B------:R-:W-:Y:S01]  /*9f70*/  FFMA.FTZ R48, R60, R131.reuse, -R121.reuse ;  /* 0x000000833c307223 */ /* 0x180fe20000010879 */
[-C--:B------:R-:W-:Y:S01]  /*9f80*/  FFMA.FTZ R49, R73, R131.reuse, -R130 ;  /* 0x0000008349317223 */ /* 0x080fe20000010882 */
[----:B------:R1:W3:Y:S01]  /*9f90*/  MUFU.EX2 R60, R56 ;  /* 0x00000038003c7308 */ /* 0x0002e20000000800 */
[----:B----4-:R-:W-:Y:S01]  /*9fa0*/  FFMA.FTZ R133, R39, R131, -R121 ;  /* 0x0000008327857223 */ /* 0x010fe20000010879 */
[----:B-----5:R-:W-:-:S02]  /*9fb0*/  FADD.FTZ R154, R132, R154 ;  /* 0x0000009a849a7221 */ /* 0x020fc40000010000 */
[----:B------:R4:W5:Y:S01]  /*9fc0*/  MUFU.EX2 R73, R48 ;  /* 0x0000003000497308 */ /* 0x0009620000000800 */
[C---:B--2---:R-:W-:Y:S03]  /*9fd0*/  HMMA.16816.F32 R8, R52.reuse, R20, R8 ;  /* 0x000000143408723c */ /* 0x044fe60000001808 */
[----:B------:R-:W-:Y:S05]  /*9fe0*/  MUFU.EX2 R133, R133 ;  /* 0x0000008500857308 */ /* 0x000fea0000000800 */
[----:B------:R-:W-:Y:S01]  /*9ff0*/  HMMA.16816.F32 R4, R52, R22, R4 ;  /* 0x000000163404723c */ /* 0x000fe20000001804 */
[----:B------:R-:W2:Y:S01]  /*a000*/  LDSM.16.MT88.4 R20, [R112+0xf000] ;  /* 0x00f000007014783b */ /* 0x000ea20000004200 */
[----:B-1----:R-:W-:-:S02]  /*a010*/  FFMA.FTZ R56, R62, R131, -R130 ;  /* 0x000000833e387223 */ /* 0x002fc40000010882 */
[----:B------:R-:W-:Y:S01]  /*a020*/  MUFU.EX2 R62, R57 ;  /* 0x00000039003e7308 */ /* 0x000fe20000000800 */
[----:B----4-:R-:W-:-:S03]  /*a030*/  FFMA.FTZ R48, R72, R131, -R130 ;  /* 0x0000008348307223 */ /* 0x010fc60000010882 */
[----:B------:R-:W-:Y:S01]  /*a040*/  MUFU.EX2 R72, R49 ;  /* 0x0000003100487308 */ /* 0x000fe20000000800 */
[C---:B------:R-:W-:Y:S03]  /*a050*/  HMMA.16816.F32 R32, R52.reuse, R50, R32 ;  /* 0x000000323420723c */ /* 0x040fe60000001820 */
[----:B------:R1:W4:Y:S04]  /*a060*/  MUFU.EX2 R63, R48 ;  /* 0x00000030003f7308 */ /* 0x0003280000000800 */
[----:B------:R4:W4:Y:S01]  /*a070*/  MUFU.EX2 R39, R56 ;  /* 0x0000003800277308 */ /* 0x0009220000000800 */
[----:B---3--:R-:W-:Y:S01]  /*a080*/  HMMA.16816.F32 R28, R52, R44, R28 ;  /* 0x0000002c341c723c */ /* 0x008fe2000000181c */
[C---:B------:R-:W-:Y:S01]  /*a090*/  F2FP.F16.F32.PACK_AB R45, R60.reuse, R132 ;  /* 0x000000843c2d723e */ /* 0x040fe200000000ff */
[----:B------:R-:W-:-:S04]  /*a0a0*/  FADD.FTZ R60, R60, R154 ;  /* 0x0000009a3c3c7221 */ /* 0x000fc80000010000 */
[----:B-----5:R-:W-:Y:S02]  /*a0b0*/  FADD.FTZ R60, R73, R60 ;  /* 0x0000003c493c7221 */ /* 0x020fe40000010000 */
[----:B------:R-:W-:Y:S01]  /*a0c0*/  HMMA.16816.F32 R24, R52, R46, R24 ;  /* 0x0000002e3418723c */ /* 0x000fe20000001818 */
[----:B-1----:R-:W1:Y:S01]  /*a0d0*/  LDSM.16.MT88.4 R48, [R111+0xf000] ;  /* 0x00f000006f30783b */ /* 0x002e620000004200 */
[----:B----4-:R-:W-:Y:S01]  /*a0e0*/  F2FP.F16.F32.PACK_AB R44, R63, R72 ;  /* 0x000000483f2c723e */ /* 0x010fe200000000ff */
[----:B------:R-:W-:Y:S01]  /*a0f0*/  FADD.FTZ R72, R72, R153 ;  /* 0x0000009948487221 */ /* 0x000fe20000010000 */
[----:B------:R-:W-:Y:S01]  /*a100*/  F2FP.F16.F32.PACK_AB R47, R133, R73 ;  /* 0x00000049852f723e */ /* 0x000fe200000000ff */
[----:B------:R-:W3:Y:S01]  /*a110*/  LDSM.16.MT88.4 R56, [R110+0xf000] ;  /* 0x00f000006e38783b */ /* 0x000ee20000004200 */
[----:B------:R-:W-:Y:S01]  /*a120*/  F2FP.F16.F32.PACK_AB R46, R39, R62 ;  /* 0x0000003e272e723e */ /* 0x000fe200000000ff */
[----:B------:R-:W-:Y:S01]  /*a130*/  FADD.FTZ R72, R63, R72 ;  /* 0x000000483f487221 */ /* 0x000fe20000010000 */
[----:B------:R-:W-:Y:S01]  /*a140*/  FADD.FTZ R133, R133, R60 ;  /* 0x0000003c85857221 */ /* 0x000fe20000010000 */
[----:B------:R-:W4:Y:S02]  /*a150*/  LDSM.16.MT88.4 R52, [R76+0xf000] ;  /* 0x00f000004c34783b */ /* 0x000f240000004200 */
[----:B------:R-:W-:-:S04]  /*a160*/  FADD.FTZ R62, R62, R72 ;  /* 0x000000483e3e7221 */ /* 0x000fc80000010000 */
[----:B------:R-:W-:Y:S01]  /*a170*/  FADD.FTZ R62, R39, R62 ;  /* 0x0000003e273e7221 */ /* 0x000fe20000010000 */
[C---:B--2---:R-:W-:Y:S01]  /*a180*/  HMMA.16816.F32 R16, R44.reuse, R20, R16 ;  /* 0x000000142c10723c */ /* 0x044fe20000001810 */
[-CC-:B------:R-:W-:Y:S01]  /*a190*/  FFMA.FTZ R20, R38, R131.reuse, -R121.reuse ;  /* 0x0000008326147223 */ /* 0x180fe20000010879 */
[-CC-:B------:R-:W-:Y:S01]  /*a1a0*/  FFMA.FTZ R38, R78, R131.reuse, -R121.reuse ;  /* 0x000000834e267223 */ /* 0x180fe20000010879 */
[----:B------:R-:W-:Y:S02]  /*a1b0*/  FADD.FTZ R62, R61, R62 ;  /* 0x0000003e3d3e7221 */ /* 0x000fe40000010000 */
[----:B------:R2:W-:Y:S03]  /*a1c0*/  MUFU.EX2 R78, R20 ;  /* 0x00000014004e7308 */ /* 0x0005e60000000800 */
[C---:B------:R-:W-:Y:S01]  /*a1d0*/  HMMA.16816.F32 R12, R44.reuse, R22, R12 ;  /* 0x000000162c0c723c */ /* 0x040fe2000000180c */
[----:B--2---:R-:W2:Y:S07]  /*a1e0*/  LDSM.16.MT88.4 R20, [R112+0xf800] ;  /* 0x00f800007014783b */ /* 0x004eae0000004200 */
[----:B-1----:R-:W-:Y:S01]  /*a1f0*/  HMMA.16816.F32 R8, R44, R48, R8 ;  /* 0x000000302c08723c */ /* 0x002fe20000001808 */
[----:B------:R-:W-:-:S02]  /*a200*/  FFMA.FTZ R48, R75, R131, -R121 ;  /* 0x000000834b307223 */ /* 0x000fc40000010879 */
[----:B------:R-:W1:Y:S04]  /*a210*/  MUFU.EX2 R75, R38 ;  /* 0x00000026004b7308 */ /* 0x000e680000000800 */
[----:B------:R5:W-:Y:S01]  /*a220*/  MUFU.EX2 R38, R48 ;  /* 0x0000003000267308 */ /* 0x000be20000000800 */
[C---:B---3--:R-:W-:Y:S01]  /*a230*/  HMMA.16816.F32 R40, R44.reuse, R56, R40 ;  /* 0x000000382c28723c */ /* 0x048fe20000001828 */
[-CC-:B------:R-:W-:Y:S02]  /*a240*/  FFMA.FTZ R56, R79, R131.reuse, -R130.reuse ;  /* 0x000000834f387223 */ /* 0x180fe40000010882 */
[----:B------:R-:W-:Y:S04]  /*a250*/  MUFU.EX2 R79, R82 ;  /* 0x00000052004f7308 */ /* 0x000fe80000000800 */
[----:B------:R3:W1:Y:S01]  /*a260*/  MUFU.EX2 R82, R56 ;  /* 0x0000003800527308 */ /* 0x0006620000000800 */
[C---:B------:R-:W-:Y:S01]  /*a270*/  HMMA.16816.F32 R4, R44.reuse, R50, R4 ;  /* 0x000000322c04723c */ /* 0x040fe20000001804 */
[----:B-----5:R-:W5:Y:S07]  /*a280*/  LDSM.16.MT88.4 R48, [R111+0xf800] ;  /* 0x00f800006f30783b */ /* 0x020f6e0000004200 */
[C---:B------:R-:W-:Y:S01]  /*a290*/  HMMA.16816.F32 R32, R44.reuse, R58, R32 ;  /* 0x0000003a2c20723c */ /* 0x040fe20000001820 */
[----:B---3--:R-:W3:Y:S07]  /*a2a0*/  LDSM.16.MT88.4 R56, [R110+0xf800] ;  /* 0x00f800006e38783b */ /* 0x008eee0000004200 */
[----:B----4-:R-:W-:Y:S01]  /*a2b0*/  HMMA.16816.F32 R28, R44, R52, R28 ;  /* 0x000000342c1c723c */ /* 0x010fe2000000181c */
[----:B------:R-:W-:-:S02]  /*a2c0*/  FFMA.FTZ R52, R88, R131, -R130 ;  /* 0x0000008358347223 */ /* 0x000fc40000010882 */
[----:B------:R4:W2:Y:S05]  /*a2d0*/  MUFU.EX2 R88, R89 ;  /* 0x0000005900587308 */ /* 0x0008aa0000000800 */
[----:B------:R-:W-:Y:S01]  /*a2e0*/  HMMA.16816.F32 R24, R44, R54, R24 ;  /* 0x000000362c18723c */ /* 0x000fe20000001818 */
[C---:B------:R-:W-:Y:S01]  /*a2f0*/  F2FP.F16.F32.PACK_AB R44, R83.reuse, R61 ;  /* 0x0000003d532c723e */ /* 0x040fe200000000ff */
[----:B------:R-:W-:Y:S01]  /*a300*/  FADD.FTZ R83, R83, R62 ;  /* 0x0000003e53537221 */ /* 0x000fe20000010000 */
[----:B-1----:R-:W-:Y:S01]  /*a310*/  F2FP.F16.F32.PACK_AB R45, R75, R78 ;  /* 0x0000004e4b2d723e */ /* 0x002fe200000000ff */
[----:B------:R-:W-:Y:S01]  /*a320*/  FADD.FTZ R78, R78, R133 ;  /* 0x000000854e4e7221 */ /* 0x000fe20000010000 */
[----:B------:R-:W-:Y:S01]  /*a330*/  F2FP.F16.F32.PACK_AB R46, R82, R79 ;  /* 0x0000004f522e723e */ /* 0x000fe200000000ff */
[----:B------:R-:W-:Y:S01]  /*a340*/  FADD.FTZ R83, R79, R83 ;  /* 0x000000534f537221 */ /* 0x000fe20000010000 */
[----:B------:R-:W-:Y:S01]  /*a350*/  F2FP.F16.F32.PACK_AB R47, R74, R38 ;  /* 0x000000264a2f723e */ /* 0x000fe200000000ff */
[----:B------:R-:W-:Y:S01]  /*a360*/  FADD.FTZ R75, R75, R78 ;  /* 0x0000004e4b4b7221 */ /* 0x000fe20000010000 */
[----:B----4-:R-:W-:Y:S01]  /*a370*/  FFMA.FTZ R89, R87, R131, -R130 ;  /* 0x0000008357597223 */ /* 0x010fe20000010882 */
[----:B------:R-:W-:Y:S01]  /*a380*/  FADD.FTZ R82, R82, R83 ;  /* 0x0000005352527221 */ /* 0x000fe20000010000 */
[----:B------:R1:W-:Y:S01]  /*a390*/  MUFU.EX2 R87, R52 ;  /* 0x0000003400577308 */ /* 0x0003e20000000800 */
[----:B------:R-:W-:-:S02]  /*a3a0*/  FADD.FTZ R75, R38, R75 ;  /* 0x0000004b264b7221 */ /* 0x000fc40000010000 */
[----:B--2---:R-:W-:Y:S01]  /*a3b0*/  HMMA.16816.F32 R16, R44, R20, R16 ;  /* 0x000000142c10723c */ /* 0x004fe20000001810 */
[----:B------:R-:W-:Y:S01]  /*a3c0*/  MUFU.EX2 R89, R89 ;  /* 0x0000005900597308 */ /* 0x000fe20000000800 */
[----:B------:R-:W-:Y:S01]  /*a3d0*/  FADD.FTZ R74, R74, R75 ;  /* 0x0000004b4a4a7221 */ /* 0x000fe20000010000 */
[----:B------:R-:W-:-:S05]  /*a3e0*/  FADD.FTZ R82, R88, R82 ;  /* 0x0000005258527221 */ /* 0x000fca0000010000 */
[C---:B------:R-:W-:Y:S01]  /*a3f0*/  HMMA.16816.F32 R12, R44.reuse, R22, R12 ;  /* 0x000000162c0c723c */ /* 0x040fe2000000180c */
[----:B------:R-:W2:Y:S04]  /*a400*/  LDSM.16.MT88.4 R20, [R76+0xf800] ;  /* 0x00f800004c14783b */ /* 0x000ea80000004200 */
[----:B-1----:R-:W1:Y:S03]  /*a410*/  LDSM.16.MT88.4 R52, [R111+0x10000] ;  /* 0x010000006f34783b */ /* 0x002e660000004200 */
[C---:B-----5:R-:W-:Y:S01]  /*a420*/  HMMA.16816.F32 R8, R44.reuse, R48, R8 ;  /* 0x000000302c08723c */ /* 0x060fe20000001808 */
[-CC-:B------:R-:W-:Y:S02]  /*a430*/  FFMA.FTZ R48, R85, R131.reuse, -R121.reuse ;  /* 0x0000008355307223 */ /* 0x180fe40000010879 */
[----:B------:R4:W5:Y:S05]  /*a440*/  MUFU.EX2 R85, R86 ;  /* 0x0000005600557308 */ /* 0x00096a0000000800 */
[----:B---3--:R-:W-:Y:S01]  /*a450*/  HMMA.16816.F32 R40, R44, R56, R40 ;  /* 0x000000382c28723c */ /* 0x008fe20000001828 */
[----:B------:R-:W-:-:S02]  /*a460*/  FFMA.FTZ R56, R65, R131, -R121 ;  /* 0x0000008341387223 */ /* 0x000fc40000010879 */
[----:B------:R-:W-:Y:S04]  /*a470*/  MUFU.EX2 R65, R91 ;  /* 0x0000005b00417308 */ /* 0x000fe80000000800 */
[----:B------:R3:W-:Y:S01]  /*a480*/  MUFU.EX2 R91, R56 ;  /* 0x00000038005b7308 */ /* 0x0007e20000000800 */
[C---:B------:R-:W-:Y:S01]  /*a490*/  HMMA.16816.F32 R4, R44.reuse, R50, R4 ;  /* 0x000000322c04723c */ /* 0x040fe20000001804 */
[----:B----4-:R-:W-:Y:S01]  /*a4a0*/  FFMA.FTZ R86, R84, R131, -R121 ;  /* 0x0000008354567223 */ /* 0x010fe20000010879 */
[----:B-----5:R-:W-:Y:S01]  /*a4b0*/  FADD.FTZ R74, R85, R74 ;  /* 0x0000004a554a7221 */ /* 0x020fe20000010000 */
[----:B------:R4:W5:Y:S04]  /*a4c0*/  MUFU.EX2 R84, R48 ;  /* 0x0000003000547308 */ /* 0x0009680000000800 */
[----:B------:R-:W1:Y:S01]  /*a4d0*/  MUFU.EX2 R86, R86 ;  /* 0x0000005600567308 */ /* 0x000e620000000800 */
[C---:B------:R-:W-:Y:S01]  /*a4e0*/  HMMA.16816.F32 R32, R44.reuse, R58, R32 ;  /* 0x0000003a2c20723c */ /* 0x040fe20000001820 */
[----:B---3--:R-:W3:Y:S04]  /*a4f0*/  LDSM.16.MT88.4 R56, [R110+0x10000] ;  /* 0x010000006e38783b */ /* 0x008ee80000004200 */
[----:B----4-:R-:W4:Y:S03]  /*a500*/  LDSM.16.MT88.4 R48, [R112+0x10000] ;  /* 0x010000007030783b */ /* 0x010f260000004200 */
[----:B--2---:R-:W-:Y:S01]  /*a510*/  HMMA.16816.F32 R28, R44, R20, R28 ;  /* 0x000000142c1c723c */ /* 0x004fe2000000181c */
[C---:B------:R-:W-:Y:S01]  /*a520*/  F2FP.F16.F32.PACK_AB R20, R87.reuse, R88 ;  /* 0x000000585714723e */ /* 0x040fe200000000ff */
[----:B------:R-:W-:Y:S01]  /*a530*/  FADD.FTZ R87, R87, R82 ;  /* 0x0000005257577221 */ /* 0x000fe20000010000 */
[C---:B-----5:R-:W-:Y:S01]  /*a540*/  F2FP.F16.F32.PACK_AB R21, R84.reuse, R85 ;  /* 0x000000555415723e */ /* 0x060fe200000000ff */
[----:B------:R-:W-:-:S02]  /*a550*/  FADD.FTZ R84, R84, R74 ;  /* 0x0000004a54547221 */ /* 0x000fc40000010000 */
[----:B------:R-:W-:Y:S02]  /*a560*/  FADD.FTZ R87, R89, R87 ;  /* 0x0000005759577221 */ /* 0x000fe40000010000 */
[----:B------:R-:W-:Y:S01]  /*a570*/  HMMA.16816.F32 R24, R44, R22, R24 ;  /* 0x000000162c18723c */ /* 0x000fe20000001818 */
[----:B------:R-:W2:Y:S01]  /*a580*/  LDSM.16.MT88.4 R44, [R76+0x10000] ;  /* 0x010000004c2c783b */ /* 0x000ea20000004200 */
[----:B------:R-:W-:Y:S01]  /*a590*/  F2FP.F16.F32.PACK_AB R22, R65, R89 ;  /* 0x000000594116723e */ /* 0x000fe200000000ff */
[----:B-1----:R-:W-:Y:S01]  /*a5a0*/  FADD.FTZ R84, R86, R84 ;  /* 0x0000005456547221 */ /* 0x002fe20000010000 */
[----:B------:R-:W-:Y:S01]  /*a5b0*/  F2FP.F16.F32.PACK_AB R23, R91, R86 ;  /* 0x000000565b17723e */ /* 0x000fe200000000ff */
[----:B------:R-:W-:Y:S02]  /*a5c0*/  FADD.FTZ R65, R65, R87 ;  /* 0x0000005741417221 */ /* 0x000fe40000010000 */
[----:B------:R-:W-:-:S04]  /*a5d0*/  FADD.FTZ R91, R91, R84 ;  /* 0x000000545b5b7221 */ /* 0x000fc80000010000 */
[C---:B------:R-:W-:Y:S01]  /*a5e0*/  HMMA.16816.F32 R8, R20.reuse, R52, R8 ;  /* 0x000000341408723c */ /* 0x040fe20000001808 */
[-C--:B------:R-:W-:Y:S01]  /*a5f0*/  FFMA.FTZ R52, R92, R131.reuse, -R121 ;  /* 0x000000835c347223 */ /* 0x080fe20000010879 */
[----:B------:R-:W-:Y:S01]  /*a600*/  FADD.FTZ R91, R64, R91 ;  /* 0x0000005b405b7221 */ /* 0x000fe20000010000 */
[----:B------:R1:W-:Y:S05]  /*a610*/  MUFU.EX2 R92, R93 ;  /* 0x0000005d005c7308 */ /* 0x0003ea0000000800 */
[C---:B------:R-:W-:Y:S08]  /*a620*/  HMMA.16816.F32 R4, R20.reuse, R54, R4 ;  /* 0x000000361404723c */ /* 0x040ff00000001804 */
[C---:B---3--:R-:W-:Y:S01]  /*a630*/  HMMA.16816.F32 R40, R20.reuse, R56, R40 ;  /* 0x000000381428723c */ /* 0x048fe20000001828 */
[-C--:B------:R-:W-:Y:S01]  /*a640*/  FFMA.FTZ R56, R97, R131.reuse, -R121 ;  /* 0x0000008361387223 */ /* 0x080fe20000010879 */
[----:B-1----:R-:W-:Y:S01]  /*a650*/  FFMA.FTZ R93, R90, R131, -R130 ;  /* 0x000000835a5d7223 */ /* 0x002fe20000010882 */
[----:B------:R-:W-:Y:S04]  /*a660*/  MUFU.EX2 R97, R102 ;  /* 0x0000006600617308 */ /* 0x000fe80000000800 */
[----:B------:R1:W-:Y:S01]  /*a670*/  MUFU.EX2 R102, R56 ;  /* 0x0000003800667308 */ /* 0x0003e20000000800 */
[C---:B----4-:R-:W-:Y:S03]  /*a680*/  HMMA.16816.F32 R16, R20.reuse, R48, R16 ;  /* 0x000000301410723c */ /* 0x050fe60000001810 */
[----:B------:R3:W-:Y:S04]  /*a690*/  MUFU.EX2 R90, R52 ;  /* 0x00000034005a7308 */ /* 0x0007e80000000800 */
[----:B------:R-:W4:Y:S01]  /*a6a0*/  MUFU.EX2 R93, R93 ;  /* 0x0000005d005d7308 */ /* 0x000f220000000800 */
[C---:B------:R-:W-:Y:S01]  /*a6b0*/  HMMA.16816.F32 R12, R20.reuse, R50, R12 ;  /* 0x00000032140c723c */ /* 0x040fe2000000180c */
[----:B------:R-:W5:Y:S07]  /*a6c0*/  LDSM.16.MT88.4 R48, [R112+0x10800] ;  /* 0x010800007030783b */ /* 0x000f6e0000004200 */
[----:B------:R-:W-:Y:S01]  /*a6d0*/  HMMA.16816.F32 R32, R20, R58, R32 ;  /* 0x0000003a1420723c */ /* 0x000fe20000001820 */
[----:B-1----:R-:W1:Y:S04]  /*a6e0*/  LDSM.16.MT88.4 R56, [R110+0x10800] ;  /* 0x010800006e38783b */ /* 0x002e680000004200 */
[----:B---3--:R-:W3:Y:S01]  /*a6f0*/  LDSM.16.MT88.4 R52, [R111+0x10800] ;  /* 0x010800006f34783b */ /* 0x008ee20000004200 */
[----:B----4-:R-:W-:-:S02]  /*a700*/  FADD.FTZ R65, R93, R65 ;  /* 0x000000415d417221 */ /* 0x010fc40000010000 */
[C---:B--2---:R-:W-:Y:S08]  /*a710*/  HMMA.16816.F32 R28, R20.reuse, R44, R28 ;  /* 0x0000002c141c723c */ /* 0x044ff0000000181c */
[----:B------:R-:W-:Y:S01]  /*a720*/  HMMA.16816.F32 R24, R20, R46, R24 ;  /* 0x0000002e1418723c */ /* 0x000fe20000001818 */
[----:B------:R-:W2:Y:S01]  /*a730*/  LDSM.16.MT88.4 R44, [R76+0x10800] ;  /* 0x010800004c2c783b */ /* 0x000ea20000004200 */
        /* <DEDUP_REMOVED lines=10> */
[C---:B-----5:R-:W-:Y:S08]  /*a7e0*/  HMMA.16816.F32 R16, R20.reuse, R48, R16 ;  /* 0x000000301410723c */ /* 0x060ff00000001810 */
[C---:B------:R-:W-:Y:S01]  /*a7f0*/  HMMA.16816.F32 R12, R20.reuse, R50, R12 ;  /* 0x00000032140c723c */ /* 0x040fe2000000180c */
[----:B------:R-:W4:Y:S07]  /*a800*/  LDSM.16.MT88.4 R48, [R112+0x11000] ;  /* 0x011000007030783b */ /* 0x000f2e0000004200 */
[C---:B-1----:R-:W-:Y:S01]  /*a810*/  HMMA.16816.F32 R40, R20.reuse, R56, R40 ;  /* 0x000000381428723c */ /* 0x042fe20000001828 */
[-CC-:B------:R-:W-:Y:S01]  /*a820*/  FFMA.FTZ R56, R96, R131.reuse, -R121.reuse ;  /* 0x0000008360387223 */ /* 0x180fe20000010879 */
[-CC-:B------:R-:W-:Y:S01]  /*a830*/  FFMA.FTZ R57, R80, R131.reuse, -R121.reuse ;  /* 0x0000008350397223 */ /* 0x180fe20000010879 */
[-CC-:B------:R-:W-:Y:S01]  /*a840*/  FFMA.FTZ R96, R98, R131.reuse, -R130.reuse ;  /* 0x0000008362607223 */ /* 0x180fe20000010882 */
[-CC-:B------:R-:W-:Y:S01]  /*a850*/  FFMA.FTZ R80, R99, R131.reuse, -R130.reuse ;  /* 0x0000008363507223 */ /* 0x180fe20000010882 */
[-CC-:B------:R-:W-:Y:S01]  /*a860*/  FFMA.FTZ R98, R103, R131.reuse, -R121.reuse ;  /* 0x0000008367627223 */ /* 0x180fe20000010879 */
[-CC-:B------:R-:W-:Y:S01]  /*a870*/  FFMA.FTZ R99, R106, R131.reuse, -R121.reuse ;  /* 0x000000836a637223 */ /* 0x180fe20000010879 */
[----:B------:R-:W1:Y:S01]  /*a880*/  MUFU.EX2 R56, R56 ;  /* 0x0000003800387308 */ /* 0x000e620000000800 */
[----:B------:R-:W-:Y:S01]  /*a890*/  HMMA.16816.F32 R32, R20, R58, R32 ;  /* 0x0000003a1420723c */ /* 0x000fe20000001820 */
[-C--:B------:R-:W-:Y:S01]  /*a8a0*/  FFMA.FTZ R58, R81, R131.reuse, -R121 ;  /* 0x00000083513a7223 */ /* 0x080fe20000010879 */
[-CC-:B------:R-:W-:Y:S01]  /*a8b0*/  FFMA.FTZ R59, R101, R131.reuse, -R130.reuse ;  /* 0x00000083653b7223 */ /* 0x180fe20000010882 */
[-CC-:B------:R-:W-:Y:S01]  /*a8c0*/  FFMA.FTZ R81, R100, R131.reuse, -R130.reuse ;  /* 0x0000008364517223 */ /* 0x180fe20000010882 */
[----:B------:R-:W-:Y:S01]  /*a8d0*/  MUFU.EX2 R57, R57 ;  /* 0x0000003900397308 */ /* 0x000fe20000000800 */
[-CC-:B------:R-:W-:Y:S01]  /*a8e0*/  FFMA.FTZ R100, R105, R131.reuse, -R130.reuse ;  /* 0x0000008369647223 */ /* 0x180fe20000010882 */
[----:B------:R-:W-:-:S02]  /*a8f0*/  FFMA.FTZ R101, R109, R131, -R130 ;  /* 0x000000836d657223 */ /* 0x000fc40000010882 */
[C---:B---3--:R-:W-:Y:S01]  /*a900*/  HMMA.16816.F32 R8, R20.reuse, R52, R8 ;  /* 0x000000341408723c */ /* 0x048fe20000001808 */
[----:B------:R-:W3:Y:S04]  /*a910*/  MUFU.EX2 R58, R58 ;  /* 0x0000003a003a7308 */ /* 0x000ee80000000800 */
[----:B------:R-:W5:Y:S01]  /*a920*/  MUFU.EX2 R59, R59 ;  /* 0x0000003b003b7308 */ /* 0x000f620000000800 */
[----:B-1----:R-:W-:Y:S02]  /*a930*/  FADD.FTZ R102, R56, R102 ;  /* 0x0000006638667221 */ /* 0x002fe40000010000 */
[C---:B------:R-:W-:Y:S01]  /*a940*/  HMMA.16816.F32 R4, R20.reuse, R54, R4 ;  /* 0x000000361404723c */ /* 0x040fe20000001804 */
[----:B------:R-:W1:Y:S01]  /*a950*/  MUFU.EX2 R81, R81 ;  /* 0x0000005100517308 */ /* 0x000e620000000800 */
[----:B------:R-:W4:Y:S03]  /*a960*/  LDSM.16.MT88.4 R52, [R111+0x11000] ;  /* 0x011000006f34783b */ /* 0x000f260000004200 */
[----:B------:R-:W-:Y:S03]  /*a970*/  MUFU.EX2 R80, R80 ;  /* 0x0000005000507308 */ /* 0x000fe60000000800 */
[----:B--2---:R-:W-:Y:S01]  /*a980*/  HMMA.16816.F32 R28, R20, R44, R28 ;  /* 0x0000002c141c723c */ /* 0x004fe2000000181c */
[----:B------:R-:W2:Y:S01]  /*a990*/  MUFU.EX2 R96, R96 ;  /* 0x0000006000607308 */ /* 0x000ea20000000800 */
[C---:B---3--:R-:W-:Y:S01]  /*a9a0*/  F2FP.F16.F32.PACK_AB R45, R58.reuse, R56 ;  /* 0x000000383a2d723e */ /* 0x048fe200000000ff */
[----:B-----5:R-:W-:Y:S01]  /*a9b0*/  FADD.FTZ R97, R59, R97 ;  /* 0x000000613b617221 */ /* 0x020fe20000010000 */
[----:B------:R-:W-:Y:S01]  /*a9c0*/  FADD.FTZ R58, R58, R102 ;  /* 0x000000663a3a7221 */ /* 0x000fe20000010000 */
[----:B------:R-:W3:Y:S01]  /*a9d0*/  MUFU.EX2 R98, R98 ;  /* 0x0000006200627308 */ /* 0x000ee20000000800 */
[----:B-1----:R-:W-:-:S02]  /*a9e0*/  F2FP.F16.F32.PACK_AB R44, R81, R59 ;  /* 0x0000003b512c723e */ /* 0x002fc400000000ff */
[----:B------:R-:W-:Y:S01]  /*a9f0*/  HMMA.16816.F32 R24, R20, R46, R24 ;  /* 0x0000002e1418723c */ /* 0x000fe20000001818 */
[----:B------:R-:W1:Y:S01]  /*aa00*/  LDSM.16.MT88.4 R20, [R110+0x11000] ;  /* 0x011000006e14783b */ /* 0x000e620000004200 */
[----:B------:R-:W5:Y:S01]  /*aa10*/  MUFU.EX2 R99, R99 ;  /* 0x0000006300637308 */ /* 0x000f620000000800 */
[----:B------:R-:W-:Y:S01]  /*aa20*/  FADD.FTZ R81, R81, R97 ;  /* 0x0000006151517221 */ /* 0x000fe20000010000 */
[----:B------:R-:W-:Y:S02]  /*aa30*/  FADD.FTZ R58, R57, R58 ;  /* 0x0000003a393a7221 */ /* 0x000fe40000010000 */
[----:B------:R-:W4:Y:S01]  /*aa40*/  MUFU.EX2 R100, R100 ;  /* 0x0000006400647308 */ /* 0x000f220000000800 */
[----:B--2---:R-:W-:Y:S01]  /*aa50*/  F2FP.F16.F32.PACK_AB R46, R96, R80 ;  /* 0x00000050602e723e */ /* 0x004fe200000000ff */
[----:B------:R-:W-:Y:S02]  /*aa60*/  FADD.FTZ R81, R80, R81 ;  /* 0x0000005150517221 */ /* 0x000fe40000010000 */
[----:B------:R-:W2:Y:S01]  /*aa70*/  MUFU.EX2 R101, R101 ;  /* 0x0000006500657308 */ /* 0x000ea20000000800 */
[C---:B---3--:R-:W-:Y:S01]  /*aa80*/  F2FP.F16.F32.PACK_AB R47, R98.reuse, R57 ;  /* 0x00000039622f723e */ /* 0x048fe200000000ff */
[----:B------:R-:W-:Y:S01]  /*aa90*/  FADD.FTZ R98, R98, R58 ;  /* 0x0000003a62627221 */ /* 0x000fe20000010000 */
[----:B------:R-:W-:Y:S01]  /*aaa0*/  FADD.FTZ R96, R96, R81 ;  /* 0x0000005160607221 */ /* 0x000fe20000010000 */
[----:B-----5:R-:W-:-:S04]  /*aab0*/  F2FP.F16.F32.PACK_AB R135, R247, R99 ;  /* 0x00000063f787723e */ /* 0x020fc800000000ff */
[----:B----4-:R-:W-:Y:S01]  /*aac0*/  HMMA.16816.F32 R16, R44, R48, R16 ;  /* 0x000000302c10723c */ /* 0x010fe20000001810 */
[----:B------:R-:W-:Y:S01]  /*aad0*/  FADD.FTZ R96, R100, R96 ;  /* 0x0000006064607221 */ /* 0x000fe20000010000 */
[----:B--2---:R-:W-:-:S03]  /*aae0*/  F2FP.F16.F32.PACK_AB R132, R101, R100 ;  /* 0x000000646584723e */ /* 0x004fc600000000ff */
[----:B------:R-:W-:-:S03]  /*aaf0*/  FADD.FTZ R96, R101, R96 ;  /* 0x0000006065607221 */ /* 0x000fc60000010000 */
[C---:B------:R-:W-:Y:S01]  /*ab00*/  HMMA.16816.F32 R12, R44.reuse, R50, R12 ;  /* 0x000000322c0c723c */ /* 0x040fe2000000180c */
[----:B------:R-:W2:Y:S04]  /*ab10*/  LDSM.16.MT88.4 R48, [R76+0x11000] ;  /* 0x011000004c30783b */ /* 0x000ea80000004200 */
[----:B------:R-:W-:Y:S03]  /*ab20*/  LDSM.16.MT88.4 R76, [R76+0x11800] ;  /* 0x011800004c4c783b */ /* 0x000fe60000004200 */
[C---:B------:R-:W-:Y:S08]  /*ab30*/  HMMA.16816.F32 R8, R44.reuse, R52, R8 ;  /* 0x000000342c08723c */ /* 0x040ff00000001808 */
[C---:B------:R-:W-:Y:S01]  /*ab40*/  HMMA.16816.F32 R4, R44.reuse, R54, R4 ;  /* 0x000000362c04723c */ /* 0x040fe20000001804 */
[----:B------:R-:W3:Y:S07]  /*ab50*/  LDSM.16.MT88.4 R52, [R111+0x11800] ;  /* 0x011800006f34783b */ /* 0x000eee0000004200 */
[----:B-1----:R-:W-:Y:S01]  /*ab60*/  HMMA.16816.F32 R40, R44, R20, R40 ;  /* 0x000000142c28723c */ /* 0x002fe20000001828 */
[-CC-:B------:R-:W-:Y:S01]  /*ab70*/  FFMA.FTZ R20, R104, R131.reuse, -R121.reuse ;  /* 0x0000008368147223 */ /* 0x180fe20000010879 */
[----:B------:R-:W-:-:S05]  /*ab80*/  FFMA.FTZ R21, R107, R131, -R121 ;  /* 0x000000836b157223 */ /* 0x000fca0000010879 */
[----:B------:R-:W1:Y:S01]  /*ab90*/  MUFU.EX2 R20, R20 ;  /* 0x0000001400147308 */ /* 0x000e620000000800 */
[C---:B------:R-:W-:Y:S03]  /*aba0*/  HMMA.16816.F32 R32, R44.reuse, R22, R32 ;  /* 0x000000162c20723c */ /* 0x040fe60000001820 */
[----:B------:R-:W4:Y:S04]  /*abb0*/  MUFU.EX2 R21, R21 ;  /* 0x0000001500157308 */ /* 0x000f280000000800 */
[----:B------:R-:W5:Y:S01]  /*abc0*/  MUFU.EX2 R22, R108 ;  /* 0x0000006c00167308 */ /* 0x000f620000000800 */
[----:B--2---:R-:W-:Y:S01]  /*abd0*/  HMMA.16816.F32 R28, R44, R48, R28 ;  /* 0x000000302c1c723c */ /* 0x004fe2000000181c */
[----:B-1----:R-:W-:-:S07]  /*abe0*/  FADD.FTZ R98, R20, R98 ;  /* 0x0000006214627221 */ /* 0x002fce0000010000 */
[----:B------:R-:W-:Y:S01]  /*abf0*/  HMMA.16816.F32 R24, R44, R50, R24 ;  /* 0x000000322c18723c */ /* 0x000fe20000001818 */
[C---:B----4-:R-:W-:Y:S01]  /*ac00*/  F2FP.F16.F32.PACK_AB R133, R21.reuse, R20 ;  /* 0x000000141585723e */ /* 0x050fe200000000ff */
[----:B------:R-:W-:Y:S01]  /*ac10*/  FADD.FTZ R98, R21, R98 ;  /* 0x0000006215627221 */ /* 0x000fe20000010000 */
[----:B-----5:R-:W-:Y:S01]  /*ac20*/  F2FP.F16.F32.PACK_AB R134, R252, R22 ;  /* 0x00000016fc86723e */ /* 0x020fe200000000ff */
[----:B------:R-:W-:Y:S02]  /*ac30*/  FADD.FTZ R96, R22, R96 ;  /* 0x0000006016607221 */ /* 0x000fe40000010000 */
[----:B------:R-:W-:Y:S02]  /*ac40*/  FADD.FTZ R98, R99, R98 ;  /* 0x0000006263627221 */ /* 0x000fe40000010000 */
[----:B------:R-:W-:Y:S02]  /*ac50*/  FADD.FTZ R252, R252, R96 ;  /* 0x00000060fcfc7221 */ /* 0x000fe40000010000 */
[----:B------:R-:W-:Y:S01]  /*ac60*/  FADD.FTZ R247, R247, R98 ;  /* 0x00000062f7f77221 */ /* 0x000fe20000010000 */
        /* <DEDUP_REMOVED lines=46> */
[----:B------:R-:W-:-:S02]  /*af50*/  ISETP.GE.AND P4, PT, R66, RZ, PT ;  /* 0x000000ff4200720c */ /* 0x000fc40003f86270 */
[----:B------:R-:W-:-:S05]  /*af60*/  LOP3.LUT R6, RZ, R11, RZ, 0x33, !PT ;  /* 0x0000000bff067212 */ /* 0x000fca00078e33ff */
[----:B------:R-:W-:Y:S01]  /*af70*/  @P5 VIADD R9, R9, 0x1 ;  /* 0x0000000109095836 */ /* 0x000fe20000000000 */
[----:B------:R-:W-:Y:S02]  /*af80*/  ISETP.NE.AND P5, PT, R11, RZ, PT ;  /* 0x000000ff0b00720c */ /* 0x000fe40003fa5270 */
        /* <DEDUP_REMOVED lines=29> */
.L_x_6036:
        /* <DEDUP_REMOVED lines=8> */
.L_x_6037:
[----:B------:R-:W-:Y:S05]  /*b1e0*/  BSYNC.RECONVERGENT B0 ;  /* 0x0000000000007941 */ /* 0x000fea0003800200 */
.L_x_6035:
[C---:B------:R-:W-:Y:S02]  /*b1f0*/  SHF.L.U32 R5, R164.reuse, 0x5, RZ ;  /* 0x00000005a4057819 */ /* 0x040fe400000006ff */
[----:B------:R-:W-:Y:S02]  /*b200*/  SHF.L.U64.HI R4, R164, 0x5, R165 ;  /* 0x00000005a4047819 */ /* 0x000fe400000102a5 */
[-C--:B------:R-:W-:Y:S02]  /*b210*/  IADD3 R14, P3, PT, R5, R231.reuse, RZ ;  /* 0x000000e7050e7210 */ /* 0x080fe40007f7e0ff */
[----:B------:R-:W-:Y:S02]  /*b220*/  MOV R6, R231 ;  /* 0x000000e700067202 */ /* 0x000fe40000000f00 */
[----:B------:R-:W-:Y:S02]  /*b230*/  IADD3 R12, P4, PT, R14, R5, RZ ;  /* 0x000000050e0c7210 */ /* 0x000fe40007f9e0ff */
[----:B------:R-:W-:-:S02]  /*b240*/  IADD3.X R15, PT, PT, R4, R230, RZ, P3, !PT ;  /* 0x000000e6040f7210 */ /* 0x000fc40001ffe4ff */
[-C--:B------:R-:W-:Y:S02]  /*b250*/  IADD3 R10, P3, PT, R12, R5.reuse, RZ ;  /* 0x000000050c0a7210 */ /* 0x080fe40007f7e0ff */
[----:B------:R-:W-:Y:S02]  /*b260*/  IADD3.X R13, PT, PT, R15, R4, RZ, P4, !PT ;  /* 0x000000040f0d7210 */ /* 0x000fe400027fe4ff */
[----:B------:R-:W-:Y:S02]  /*b270*/  MOV R7, R230 ;  /* 0x000000e600077202 */ /* 0x000fe40000000f00 */
[-C--:B------:R-:W-:Y:S02]  /*b280*/  IADD3 R8, P4, PT, R10, R5.reuse, RZ ;  /* 0x000000050a087210 */ /* 0x080fe40007f9e0ff */
[-C--:B------:R-:W-:Y:S01]  /*b290*/  IADD3.X R11, PT, PT, R13, R4.reuse, RZ, P3, !PT ;  /* 0x000000040d0b7210 */ /* 0x080fe20001ffe4ff */
[----:B------:R-:W-:Y:S01]  /*b2a0*/  @!PT LDS RZ, [RZ] ;  /* 0x00000000fffff984 */ /* 0x000fe20000000800 */
[----:B------:R-:W-:Y:S01]  /*b2b0*/  @!PT LDS RZ, [RZ] ;  /* 0x00000000fffff984 */ /* 0x000fe20000000800 */
[----:B------:R-:W-:Y:S01]  /*b2c0*/  @!PT LDS RZ, [RZ] ;  /* 0x00000000fffff984 */ /* 0x000fe20000000800 */
[----:B------:R1:W-:Y:S03]  /*b2d0*/  LDGSTS.E.BYPASS.LTC128B.128 [R236+0xa000], desc[UR4][R6.64] ;  /* 0x0a00000006ec7fae */ /* 0x0003e6000b981a04 */
[----:B------:R-:W-:Y:S01]  /*b2e0*/  IADD3.X R9, PT, PT, R11, R4, RZ, P4, !PT ;  /* 0x000000040b097210 */ /* 0x000fe200027fe4ff */
[----:B------:R2:W-:Y:S04]  /*b2f0*/  LDGSTS.E.BYPASS.LTC128B.128 [R236+0xa800], desc[UR4][R14.64] ;  /* 0x0a8000000eec7fae */ /* 0x0005e8000b981a04 */
[----:B------:R3:W-:Y:S04]  /*b300*/  LDGSTS.E.BYPASS.LTC128B.128 [R236+0xb000], desc[UR4][R12.64] ;  /* 0x0b0000000cec7fae */ /* 0x0007e8000b981a04 */
[----:B------:R4:W-:Y:S04]  /*b310*/  LDGSTS.E.BYPASS.LTC128B.128 [R236+0xb800], desc[UR4][R10.64] ;  /* 0x0b8000000aec7fae */ /* 0x0009e8000b981a04 */
[----:B------:R5:W-:Y:S01]  /*b320*/  LDGSTS.E.BYPASS.LTC128B.128 [R236+0xc000], desc[UR4][R8.64] ;  /* 0x0c00000008ec7fae */ /* 0x000be2000b981a04 */
[----:B-1----:R-:W-:-:S04]  /*b330*/  IADD3 R6, P3, PT, R8, R5, RZ ;  /* 0x0000000508067210 */ /* 0x002fc80007f7e0ff */
[-C--:B--2---:R-:W-:Y:S02]  /*b340*/  IADD3 R14, P4, PT, R6, R5.reuse, RZ ;  /* 0x00000005060e7210 */ /* 0x084fe40007f9e0ff */
[-C--:B------:R-:W-:Y:S02]  /*b350*/  IADD3.X R7, PT, PT, R9, R4.reuse, RZ, P3, !PT ;  /* 0x0000000409077210 */ /* 0x080fe40001ffe4ff */
[-C--:B---3--:R-:W-:Y:S02]  /*b360*/  IADD3 R12, P3, PT, R14, R5.reuse, RZ ;  /* 0x000000050e0c7210 */ /* 0x088fe40007f7e0ff */
[-C--:B------:R-:W-:Y:S01]  /*b370*/  IADD3.X R15, PT, PT, R7, R4.reuse, RZ, P4, !PT ;  /* 0x00000004070f7210 */ /* 0x080fe200027fe4ff */
[----:B------:R1:W-:Y:S01]  /*b380*/  LDGSTS.E.BYPASS.LTC128B.128 [R236+0xc800], desc[UR4][R6.64] ;  /* 0x0c80000006ec7fae */ /* 0x0003e2000b981a04 */
[-C--:B----4-:R-:W-:Y:S02]  /*b390*/  IADD3 R10, P4, PT, R12, R5.reuse, RZ ;  /* 0x000000050c0a7210 */ /* 0x090fe40007f9e0ff */
[----:B------:R-:W-:Y:S01]  /*b3a0*/  IADD3.X R13, PT, PT, R15, R4, RZ, P3, !PT ;  /* 0x000000040f0d7210 */ /* 0x000fe20001ffe4ff */
[----:B------:R2:W-:Y:S01]  /*b3b0*/  LDGSTS.E.BYPASS.LTC128B.128 [R236+0xd000], desc[UR4][R14.64] ;  /* 0x0d0000000eec7fae */ /* 0x0005e2000b981a04 */
[----:B-----5:R-:W-:-:S02]  /*b3c0*/  IADD3 R8, P3, PT, R10, R5, RZ ;  /* 0x000000050a087210 */ /* 0x020fc40007f7e0ff */
[-C--:B------:R-:W-:Y:S01]  /*b3d0*/  IADD3.X R11, PT, PT, R13, R4.reuse, RZ, P4, !PT ;  /* 0x000000040d0b7210 */ /* 0x080fe200027fe4ff */
[----:B------:R3:W-:Y:S03]  /*b3e0*/  LDGSTS.E.BYPASS.LTC128B.128 [R236+0xd800], desc[UR4][R12.64] ;  /* 0x0d8000000cec7fae */ /* 0x0007e6000b981a04 */
[----:B------:R-:W-:Y:S01]  /*b3f0*/  IADD3.X R9, PT, PT, R11, R4, RZ, P3, !PT ;  /* 0x000000040b097210 */ /* 0x000fe20001ffe4ff */
        /* <DEDUP_REMOVED lines=10> */
[----:B------:R-:W-:Y:S01]  /*b4a0*/  LDGSTS.E.BYPASS.LTC128B.128 [R236+0xf800], desc[UR4][R14.64] ;  /* 0x0f8000000eec7fae */ /* 0x000fe2000b981a04 */
[----:B-----5:R-:W-:-:S02]  /*b4b0*/  IADD3 R8, P4, PT, R10, R5, RZ ;  /* 0x000000050a087210 */ /* 0x020fc40007f9e0ff */
[-C--:B------:R-:W-:Y:S01]  /*b4c0*/  IADD3.X R11, PT, PT, R13, R4.reuse, RZ, P3, !PT ;  /* 0x000000040d0b7210 */ /* 0x080fe20001ffe4ff */
[----:B------:R2:W-:Y:S03]  /*b4d0*/  LDGSTS.E.BYPASS.LTC128B.128 [R236+0x10000], desc[UR4][R12.64] ;  /* 0x100000000cec7fae */ /* 0x0005e6000b981a04 */
[----:B------:R-:W-:Y:S01]  /*b4e0*/  IADD3.X R9, PT, PT, R11, R4, RZ, P4, !PT ;  /* 0x000000040b097210 */ /* 0x000fe200027fe4ff */
[----:B------:R-:W-:Y:S04]  /*b4f0*/  LDGSTS.E.BYPASS.LTC128B.128 [R236+0x10800], desc[UR4][R10.64] ;  /* 0x108000000aec7fae */ /* 0x000fe8000b981a04 */
[----:B------:R3:W-:Y:S01]  /*b500*/  LDGSTS.E.BYPASS.LTC128B.128 [R236+0x11000], desc[UR4][R8.64] ;  /* 0x1100000008ec7fae */ /* 0x0007e2000b981a04 */
[----:B-1----:R-:W-:-:S04]  /*b510*/  IADD3 R6, P3, PT, R8, R5, RZ ;  /* 0x0000000508067210 */ /* 0x002fc80007f7e0ff */
[----:B------:R-:W-:-:S05]  /*b520*/  IADD3.X R7, PT, PT, R9, R4, RZ, P3, !PT ;  /* 0x0000000409077210 */ /* 0x000fca0001ffe4ff */
[----:B------:R1:W-:Y:S04]  /*b530*/  LDGSTS.E.BYPASS.LTC128B.128 [R236+0x11800], desc[UR4][R6.64] ;  /* 0x1180000006ec7fae */ /* 0x0003e8000b981a04 */
[----:B------:R-:W4:Y:S01]  /*b540*/  LD.E R37, desc[UR4][R2.64+0x18c] ;  /* 0x00018c0402257980 */ /* 0x000f22000c101900 */
[----:B--2---:R-:W-:Y:S01]  /*b550*/  IADD3 R12, PT, PT, R220, R189, RZ ;  /* 0x000000bddc0c7210 */ /* 0x004fe20007ffe0ff */
[----:B------:R-:W-:Y:S02]  /*b560*/  BSSY.RECONVERGENT B1, `(.L_x_6038) ;  /* 0x000024e000017945 */ /* 0x000fe40003800200 */
[----:B------:R-:W-:Y:S04]  /*b570*/  LDSM.16.M88.4 R52, [R167+0x2000] ;  /* 0x00200000a734783b */ /* 0x000fe80000000200 */
[----:B---3--:R-:W-:Y:S04]  /*b580*/  LDSM.16.M88.4 R8, [R190] ;  /* 0x00000000be08783b */ /* 0x008fe80000000200 */
[----:B------:R-:W-:Y:S04]  /*b590*/  LDSM.16.M88.4 R64, [R188+0x2000] ;  /* 0x00200000bc40783b */ /* 0x000fe80000000200 */
[----:B------:R-:W-:Y:S04]  /*b5a0*/  LDSM.16.M88.4 R12, [R12] ;  /* 0x000000000c0c783b */ /* 0x000fe80000000200 */
[----:B------:R-:W-:Y:S04]  /*b5b0*/  LDSM.16.M88.4 R40, [R187+0x2000] ;  /* 0x00200000bb28783b */ /* 0x000fe80000000200 */
[----:B-1----:R-:W1:Y:S04]  /*b5c0*/  LDSM.16.M88.4 R4, [R220] ;  /* 0x00000000dc04783b */ /* 0x002e680000000200 */
[----:B------:R-:W2:Y:S04]  /*b5d0*/  LDSM.16.M88.4 R16, [R167+0x2800] ;  /* 0x00280000a710783b */ /* 0x000ea80000000200 */
[----:B------:R-:W-:Y:S04]  /*b5e0*/  LDSM.16.M88.4 R192, [R192] ;  /* 0x00000000c0c0783b */ /* 0x000fe80000000200 */
[----:B------:R-:W-:Y:S04]  /*b5f0*/  LDSM.16.M88.4 R60, [R191+0x2000] ;  /* 0x00200000bf3c783b */ /* 0x000fe80000000200 */
[----:B------:R-:W3:Y:S04]  /*b600*/  LDSM.16.M88.4 R20, [R188+0x2800] ;  /* 0x00280000bc14783b */ /* 0x000ee80000000200 */
[----:B------:R-:W5:Y:S04]  /*b610*/  LDSM.16.M88.4 R48, [R167+0x3000] ;  /* 0x00300000a730783b */ /* 0x000f680000000200 */
[----:B------:R-:W5:Y:S04]  /*b620*/  LDSM.16.M88.4 R28, [R188+0x3000] ;  /* 0x00300000bc1c783b */ /* 0x000f680000000200 */
[----:B------:R-:W5:Y:S04]  /*b630*/  LDSM.16.M88.4 R56, [R167+0x3800] ;  /* 0x00380000a738783b */ /* 0x000f680000000200 */
[----:B------:R-:W-:Y:S04]  /*b640*/  LDSM.16.M88.4 R72, [R187+0x3000] ;  /* 0x00300000bb48783b */ /* 0x000fe80000000200 */
[----:B------:R-:W0:Y:S01]  /*b650*/  LDGDEPBAR ;  /* 0x00000000000079af */ /* 0x000e220000000000 */
[C---:B-1----:R-:W-:Y:S08]  /*b660*/  HMMA.16816.F32 R24, R4.reuse, R52, RZ ;  /* 0x000000340418723c */ /* 0x042ff000000018ff */
[C---:B------:R-:W-:Y:S08]  /*b670*/  HMMA.16816.F32 R52, R4.reuse, R54, RZ ;  /* 0x000000360434723c */ /* 0x040ff000000018ff */
[----:B--2---:R-:W-:Y:S08]  /*b680*/  HMMA.16816.F32 R44, R4, R16, RZ ;  /* 0x00000010042c723c */ /* 0x004ff000000018ff */
[C---:B------:R-:W-:Y:S08]  /*b690*/  HMMA.16816.F32 R24, R8.reuse, R64, R24 ;  /* 0x000000400818723c */ /* 0x040ff00000001818 */
[----:B------:R-:W-:Y:S01]  /*b6a0*/  HMMA.16816.F32 R52, R8, R66, R52 ;  /* 0x000000420834723c */ /* 0x000fe20000001834 */
[----:B------:R-:W1:Y:S07]  /*b6b0*/  LDSM.16.M88.4 R64, [R187+0x2800] ;  /* 0x00280000bb40783b */ /* 0x000e6e0000000200 */
[----:B------:R-:W-:Y:S08]  /*b6c0*/  HMMA.16816.F32 R16, R4, R18, RZ ;  /* 0x000000120410723c */ /* 0x000ff000000018ff */
[C---:B------:R-:W-:Y:S08]  /*b6d0*/  HMMA.16816.F32 R24, R12.reuse, R40, R24 ;  /* 0x000000280c18723c */ /* 0x040ff00000001818 */
[----:B------:R-:W-:Y:S01]  /*b6e0*/  HMMA.16816.F32 R52, R12, R42, R52 ;  /* 0x0000002a0c34723c */ /* 0x000fe20000001834 */
[----:B------:R-:W-:Y:S07]  /*b6f0*/  LDSM.16.M88.4 R40, [R191+0x2800] ;  /* 0x00280000bf28783b */ /* 0x000fee0000000200 */
[----:B---3--:R-:W-:Y:S08]  /*b700*/  HMMA.16816.F32 R44, R8, R20, R44 ;  /* 0x00000014082c723c */ /* 0x008ff0000000182c */
[----:B------:R-:W-:Y:S08]  /*b710*/  HMMA.16816.F32 R24, R192, R60, R24 ;  /* 0x0000003cc018723c */ /* 0x000ff00000001818 */
[----:B------:R-:W-:Y:S08]  /*b720*/  HMMA.16816.F32 R16, R8, R22, R16 ;  /* 0x000000160810723c */ /* 0x000ff00000001810 */
[C---:B-----5:R-:W-:Y:S08]  /*b730*/  HMMA.16816.F32 R32, R4.reuse, R48, RZ ;  /* 0x000000300420723c */ /* 0x060ff000000018ff */
[----:B------:R-:W-:Y:S01]  /*b740*/  HMMA.16816.F32 R20, R4, R50, RZ ;  /* 0x000000320414723c */ /* 0x000fe200000018ff */
[----:B------:R-:W2:Y:S07]  /*b750*/  LDSM.16.M88.4 R48, [R188+0x3800] ;  /* 0x00380000bc30783b */ /* 0x000eae0000000200 */
[----:B------:R-:W-:Y:S01]  /*b760*/  HMMA.16816.F32 R52, R192, R62, R52 ;  /* 0x0000003ec034723c */ /* 0x000fe20000001834 */
[----:B------:R-:W-:Y:S07]  /*b770*/  LDSM.16.M88.4 R60, [R167+0x4000] ;  /* 0x00400000a73c783b */ /* 0x000fee0000000200 */
[C---:B------:R-:W-:Y:S08]  /*b780*/  HMMA.16816.F32 R32, R8.reuse, R28, R32 ;  /* 0x0000001c0820723c */ /* 0x040ff00000001820 */
[----:B------:R-:W-:Y:S08]  /*b790*/  HMMA.16816.F32 R20, R8, R30, R20 ;  /* 0x0000001e0814723c */ /* 0x000ff00000001814 */
[----:B------:R-:W-:Y:S08]  /*b7a0*/  HMMA.16816.F32 R28, R4, R56, RZ ;  /* 0x00000038041c723c */ /* 0x000ff000000018ff */
[C---:B-1----:R-:W-:Y:S08]  /*b7b0*/  HMMA.16816.F32 R44, R12.reuse, R64, R44 ;  /* 0x000000400c2c723c */ /* 0x042ff0000000182c */
[----:B------:R-:W-:Y:S01]  /*b7c0*/  HMMA.16816.F32 R16, R12, R66, R16 ;  /* 0x000000420c10723c */ /* 0x000fe20000001810 */
[----:B------:R-:W1:Y:S07]  /*b7d0*/  LDSM.16.M88.4 R64, [R187+0x3800] ;  /* 0x00380000bb40783b */ /* 0x000e6e0000000200 */
[----:B--2---:R-:W-:Y:S08]  /*b7e0*/  HMMA.16816.F32 R28, R8, R48, R28 ;  /* 0x00000030081c723c */ /* 0x004ff0000000181c */
        /* <DEDUP_REMOVED lines=312> */
[-C--:B------:R-:W-:Y:S01]  /*cb70*/  FMUL.FTZ R66, R66, R37.reuse ;  /* 0x0000002542427220 */ /* 0x080fe20000410000 */
[-C--:B------:R-:W-:Y:S01]  /*cb80*/  FMUL.FTZ R67, R67, R37.reuse ;  /* 0x0000002543437220 */ /* 0x080fe20000410000 */
[----:B------:R-:W-:-:S02]  /*cb90*/  FMUL.FTZ R64, R64, R37 ;  /* 0x0000002540407220 */ /* 0x000fc40000410000 */
[----:B------:R-:W-:Y:S01]  /*cba0*/  HMMA.16816.F32 R60, R192, R30, R60 ;  /* 0x0000001ec03c723c */ /* 0x000fe2000000183c */
[----:B------:R-:W5:Y:S01]  /*cbb0*/  LDSM.16.M88.4 R28, [R167+0x9800] ;  /* 0x00980000a71c783b */ /* 0x000f620000000200 */
[----:B------:R4:W1:Y:S06]  /*cbc0*/  MUFU.TANH R206, R55 ;  /* 0x0000003700ce7308 */ /* 0x00086c0000002400 */
[----:B------:R-:W-:Y:S02]  /*cbd0*/  HMMA.16816.F32 R20, R4, R22, RZ ;  /* 0x000000160414723c */ /* 0x000fe400000018ff */
[----:B------:R-:W1:Y:S01]  /*cbe0*/  MUFU.TANH R202, R64 ;  /* 0x0000004000ca7308 */ /* 0x000e620000002400 */
[-C--:B------:R-:W-:Y:S01]  /*cbf0*/  FMUL.FTZ R44, R44, R37.reuse ;  /* 0x000000252c2c7220 */ /* 0x080fe20000410000 */
[-C--:B------:R-:W-:Y:S01]  /*cc00*/  FMUL.FTZ R45, R45, R37.reuse ;  /* 0x000000252d2d7220 */ /* 0x080fe20000410000 */
[-C--:B------:R-:W-:Y:S01]  /*cc10*/  FMUL.FTZ R46, R46, R37.reuse ;  /* 0x000000252e2e7220 */ /* 0x080fe20000410000 */
[----:B------:R-:W-:-:S02]  /*cc20*/  FMUL.FTZ R47, R47, R37 ;  /* 0x000000252f2f7220 */ /* 0x000fc40000410000 */
[C---:B------:R-:W-:Y:S02]  /*cc30*/  HMMA.16816.F32 R48, R8.reuse, R16, R48 ;  /* 0x000000100830723c */ /* 0x040fe40000001830 */
[----:B------:R-:W2:Y:S01]  /*cc40*/  MUFU.TANH R197, R44 ;  /* 0x0000002c00c57308 */ /* 0x000ea20000002400 */
[-C--:B------:R-:W-:Y:S01]  /*cc50*/  FMUL.FTZ R60, R60, R37.reuse ;  /* 0x000000253c3c7220 */ /* 0x080fe20000410000 */
[----:B----4-:R-:W-:Y:S01]  /*cc60*/  LDSM.16.M88.4 R52, [R187+0x9800] ;  /* 0x00980000bb34783b */ /* 0x010fe20000000200 */
[-C--:B------:R-:W-:Y:S01]  /*cc70*/  FMUL.FTZ R62, R62, R37.reuse ;  /* 0x000000253e3e7220 */ /* 0x080fe20000410000 */
[----:B------:R-:W-:Y:S02]  /*cc80*/  FMUL.FTZ R61, R61, R37 ;  /* 0x000000253d3d7220 */ /* 0x000fe40000410000 */
[C---:B------:R-:W-:Y:S01]  /*cc90*/  HMMA.16816.F32 R56, R8.reuse, R18, R56 ;  /* 0x000000120838723c */ /* 0x040fe20000001838 */
[----:B------:R-:W4:Y:S01]  /*cca0*/  LDSM.16.M88.4 R16, [R191+0x8800] ;  /* 0x00880000bf10783b */ /* 0x000f220000000200 */
[----:B------:R-:W2:Y:S06]  /*ccb0*/  MUFU.TANH R207, R45 ;  /* 0x0000002d00cf7308 */ /* 0x000eac0000002400 */
[C---:B-1----:R-:W-:Y:S02]  /*ccc0*/  HMMA.16816.F32 R40, R8.reuse, R24, R40 ;  /* 0x000000180828723c */ /* 0x042fe40000001828 */
[----:B------:R-:W1:Y:S06]  /*ccd0*/  MUFU.TANH R198, R46 ;  /* 0x0000002e00c67308 */ /* 0x000e6c0000002400 */
[----:B------:R-:W-:Y:S01]  /*cce0*/  HMMA.16816.F32 R20, R8, R26, R20 ;  /* 0x0000001a0814723c */ /* 0x000fe20000001814 */
[----:B------:R-:W3:Y:S01]  /*ccf0*/  LDSM.16.M88.4 R24, [R188+0x9800] ;  /* 0x00980000bc18783b */ /* 0x000ee20000000200 */
[----:B------:R5:W1:Y:S06]  /*cd00*/  MUFU.TANH R208, R47 ;  /* 0x0000002f00d07308 */ /* 0x000a6c0000002400 */
[C---:B------:R-:W-:Y:S02]  /*cd10*/  HMMA.16816.F32 R48, R12.reuse, R32, R48 ;  /* 0x000000200c30723c */ /* 0x040fe40000001830 */
[----:B------:R2:W1:Y:S06]  /*cd20*/  MUFU.TANH R204, R60 ;  /* 0x0000003c00cc7308 */ /* 0x00046c0000002400 */
[----:B------:R-:W-:Y:S01]  /*cd30*/  HMMA.16816.F32 R56, R12, R34, R56 ;  /* 0x000000220c38723c */ /* 0x000fe20000001838 */
[----:B------:R-:W1:Y:S01]  /*cd40*/  LDSM.16.M88.4 R32, [R187+0x9000] ;  /* 0x00900000bb20783b */ /* 0x000e620000000200 */
[----:B------:R4:W1:Y:S06]  /*cd50*/  MUFU.TANH R203, R62 ;  /* 0x0000003e00cb7308 */ /* 0x00086c0000002400 */
[----:B-----5:R-:W-:Y:S02]  /*cd60*/  HMMA.16816.F32 R44, R4, R28, RZ ;  /* 0x0000001c042c723c */ /* 0x020fe400000018ff */
[----:B------:R-:W1:Y:S01]  /*cd70*/  MUFU.TANH R65, R65 ;  /* 0x0000004100417308 */ /* 0x000e620000002400 */
[----:B--2---:R-:W-:-:S05]  /*cd80*/  IADD3 R60, PT, PT, R184, -0x2, RZ ;  /* 0xfffffffeb83c7810 */ /* 0x004fca0007ffe0ff */
[----:B------:R-:W-:Y:S01]  /*cd90*/  HMMA.16816.F32 R4, R4, R30, RZ ;  /* 0x0000001e0404723c */ /* 0x000fe200000018ff */
[----:B------:R-:W-:Y:S01]  /*cda0*/  ISETP.GT.AND P3, PT, R60, R226, PT ;  /* 0x000000e23c00720c */ /* 0x000fe20003f64270 */
[----:B------:R-:W2:Y:S01]  /*cdb0*/  MUFU.TANH R66, R66 ;  /* 0x0000004200427308 */ /* 0x000ea20000002400 */
[----:B----4-:R-:W-:-:S05]  /*cdc0*/  FMUL.FTZ R62, R63, R37 ;  /* 0x000000253f3e7220 */ /* 0x010fca0000410000 */
[C---:B------:R-:W-:Y:S02]  /*cdd0*/  HMMA.16816.F32 R48, R192.reuse, R16, R48 ;  /* 0x00000010c030723c */ /* 0x040fe40000001830 */
[----:B------:R-:W4:Y:S06]  /*cde0*/  MUFU.TANH R67, R67 ;  /* 0x0000004300437308 */ /* 0x000f2c0000002400 */
[----:B------:R-:W-:Y:S01]  /*cdf0*/  HMMA.16816.F32 R56, R192, R18, R56 ;  /* 0x00000012c038723c */ /* 0x000fe20000001838 */
[----:B------:R-:W5:Y:S01]  /*ce00*/  LDSM.16.M88.4 R16, [R191+0x9000] ;  /* 0x00900000bf10783b */ /* 0x000f620000000200 */
[----:B------:R-:W1:Y:S03]  /*ce10*/  MUFU.TANH R61, R61 ;  /* 0x0000003d003d7308 */ /* 0x000e660000002400 */
[----:B------:R-:W2:Y:S01]  /*ce20*/  LDSM.16.M88.4 R188, [R191+0x9800] ;  /* 0x00980000bfbc783b */ /* 0x000ea20000000200 */
[----:B------:R-:W-:-:S04]  /*ce30*/  DEPBAR.LE SB0, 0x0 ;  /* 0x000080000000791a */ /* 0x000fc80000000000 */
[C---:B---3--:R-:W-:Y:S01]  /*ce40*/  HMMA.16816.F32 R44, R8.reuse, R24, R44 ;  /* 0x00000018082c723c */ /* 0x048fe2000000182c */
[-C--:B------:R-:W-:Y:S01]  /*ce50*/  FMUL.FTZ R28, R48, R37.reuse ;  /* 0x00000025301c7220 */ /* 0x080fe20000410000 */
[-C--:B------:R-:W-:Y:S01]  /*ce60*/  FMUL.FTZ R29, R49, R37.reuse ;  /* 0x00000025311d7220 */ /* 0x080fe20000410000 */
[-C--:B------:R-:W-:Y:S01]  /*ce70*/  FMUL.FTZ R24, R51, R37.reuse ;  /* 0x0000002533187220 */ /* 0x080fe20000410000 */
[----:B------:R-:W3:Y:S04]  /*ce80*/  MUFU.TANH R62, R62 ;  /* 0x0000003e003e7308 */ /* 0x000ee80000002400 */
[----:B------:R-:W-:Y:S01]  /*ce90*/  HMMA.16816.F32 R4, R8, R26, R4 ;  /* 0x0000001a0804723c */ /* 0x000fe20000001804 */
[-C--:B------:R-:W-:Y:S01]  /*cea0*/  FMUL.FTZ R25, R56, R37.reuse ;  /* 0x0000002538197220 */ /* 0x080fe20000410000 */
[----:B------:R-:W-:-:S02]  /*ceb0*/  FMUL.FTZ R30, R59, R37 ;  /* 0x000000253b1e7220 */ /* 0x000fc40000410000 */
[----:B------:R-:W2:Y:S04]  /*cec0*/  MUFU.TANH R28, R28 ;  /* 0x0000001c001c7308 */ /* 0x000ea80000002400 */
[C---:B-1----:R-:W-:Y:S04]  /*ced0*/  HMMA.16816.F32 R20, R12.reuse, R34, R20 ;  /* 0x000000220c14723c */ /* 0x042fe80000001814 */
[----:B------:R-:W1:Y:S04]  /*cee0*/  MUFU.TANH R29, R29 ;  /* 0x0000001d001d7308 */ /* 0x000e680000002400 */
[----:B------:R-:W-:Y:S01]  /*cef0*/  HMMA.16816.F32 R40, R12, R32, R40 ;  /* 0x000000200c28723c */ /* 0x000fe20000001828 */
[----:B------:R-:W-:-:S03]  /*cf00*/  FMUL.FTZ R32, R50, R37 ;  /* 0x0000002532207220 */ /* 0x000fc60000410000 */
[----:B------:R-:W1:Y:S04]  /*cf10*/  MUFU.TANH R24, R24 ;  /* 0x0000001800187308 */ /* 0x000e680000002400 */
[C---:B------:R-:W-:Y:S04]  /*cf20*/  HMMA.16816.F32 R44, R12.reuse, R52, R44 ;  /* 0x000000340c2c723c */ /* 0x040fe8000000182c */
[----:B------:R-:W1:Y:S04]  /*cf30*/  MUFU.TANH R32, R32 ;  /* 0x0000002000207308 */ /* 0x000e680000002400 */
[----:B------:R-:W-:Y:S04]  /*cf40*/  HMMA.16816.F32 R4, R12, R54, R4 ;  /* 0x000000360c04723c */ /* 0x000fe80000001804 */
[----:B------:R-:W1:Y:S04]  /*cf50*/  MUFU.TANH R25, R25 ;  /* 0x0000001900197308 */ /* 0x000e680000002400 */
[C---:B-----5:R-:W-:Y:S04]  /*cf60*/  HMMA.16816.F32 R20, R192.reuse, R18, R20 ;  /* 0x00000012c014723c */ /* 0x060fe80000001814 */
[----:B------:R-:W1:Y:S04]  /*cf70*/  MUFU.TANH R30, R30 ;  /* 0x0000001e001e7308 */ /* 0x000e680000002400 */
[----:B------:R-:W-:Y:S01]  /*cf80*/  HMMA.16816.F32 R40, R192, R16, R40 ;  /* 0x00000010c028723c */ /* 0x000fe20000001828 */
[-C--:B------:R-:W-:Y:S01]  /*cf90*/  FMUL.FTZ R16, R57, R37.reuse ;  /* 0x0000002539107220 */ /* 0x080fe20000410000 */
[----:B------:R-:W-:-:S05]  /*cfa0*/  FMUL.FTZ R17, R58, R37 ;  /* 0x000000253a117220 */ /* 0x000fca0000410000 */
[----:B------:R-:W1:Y:S01]  /*cfb0*/  MUFU.TANH R16, R16 ;  /* 0x0000001000107308 */ /* 0x000e620000002400 */
[C---:B--2---:R-:W-:Y:S03]  /*cfc0*/  HMMA.16816.F32 R44, R192.reuse, R188, R44 ;  /* 0x000000bcc02c723c */ /* 0x044fe6000000182c */
[-C--:B------:R-:W-:Y:S01]  /*cfd0*/  FMUL.FTZ R11, R20, R37.reuse ;  /* 0x00000025140b7220 */ /* 0x080fe20000410000 */
[-C--:B------:R-:W-:Y:S01]  /*cfe0*/  FMUL.FTZ R15, R22, R37.reuse ;  /* 0x00000025160f7220 */ /* 0x080fe20000410000 */
[-C--:B------:R-:W-:Y:S01]  /*cff0*/  FMUL.FTZ R14, R23, R37.reuse ;  /* 0x00000025170e7220 */ /* 0x080fe20000410000 */
[-C--:B------:R-:W-:Y:S01]  /*d000*/  FMUL.FTZ R12, R21, R37.reuse ;  /* 0x00000025150c7220 */ /* 0x080fe20000410000 */
[----:B------:R-:W2:Y:S01]  /*d010*/  MUFU.TANH R17, R17 ;  /* 0x0000001100117308 */ /* 0x000ea20000002400 */
[----:B------:R-:W-:Y:S03]  /*d020*/  HMMA.16816.F32 R4, R192, R190, R4 ;  /* 0x000000bec004723c */ /* 0x000fe60000001804 */
        /* <DEDUP_REMOVED lines=33> */
[----:B------:R-:W-:-:S04]  /*d240*/  VIADD R26, R184, 0xffffffff ;  /* 0xffffffffb81a7836 */ /* 0x000fc80000000000 */
[----:B------:R-:W-:-:S04]  /*d250*/  IMAD.SHL.U32 R26, R26, 0x100, RZ ;  /* 0x000001001a1a7824 */ /* 0x000fc800078e00ff */
[C---:B-1----:R-:W-:Y:S01]  /*d260*/  VIADD R5, R26.reuse, 0xffffff00 ;  /* 0xffffff001a057836 */ /* 0x042fe20000000000 */
        /* <DEDUP_REMOVED lines=16> */
[----:B------:R-:W-:Y:S02]  /*d370*/  IMAD.HI.U32 R33, R41, R33, R40 ;  /* 0x0000002129217227 */ /* 0x000fe400078e0028 */
[----:B------:R-:W2:Y:S04]  /*d380*/  LD.E.64 R40, desc[UR4][R2.64+0x38] ;  /* 0x0000380402287980 */ /* 0x000ea8000c101b00 */
        /* <DEDUP_REMOVED lines=17> */
[----:B------:R-:W-:-:S03]  /*d4a0*/  @P6 IADD3 R33, PT, PT, R33, 0x1, RZ ;  /* 0x0000000121216810 */ /* 0x000fc60007ffe0ff */
        /* <DEDUP_REMOVED lines=26> */
.L_x_6041:
        /* <DEDUP_REMOVED lines=8> */
.L_x_6042:
[----:B------:R-:W-:Y:S05]  /*d6d0*/  BSYNC.RECONVERGENT B0 ;  /* 0x0000000000007941 */ /* 0x000fea0003800200 */
.L_x_6040:
        /* <DEDUP_REMOVED lines=46> */
[----:B------:R-:W-:Y:S01]  /*d9c0*/  IADD3 R4, P0, PT, R6, R4, RZ ;  /* 0x0000000406047210 */ /* 0x000fe20007f1e0ff */
[----:B------:R2:W-:Y:S02]  /*d9d0*/  LDGSTS.E.BYPASS.LTC128B.128 [R236+0x8000], desc[UR4][R42.64] ;  /* 0x080000002aec7fae */ /* 0x0005e4000b981a04 */
[--C-:B------:R-:W-:Y:S02]  /*d9e0*/  IMAD.X R7, R41, 0x1, R5.reuse, P3 ;  /* 0x0000000129077824 */ /* 0x100fe400018e0605 */
[----:B------:R2:W-:Y:S02]  /*d9f0*/  LDGSTS.E.BYPASS.LTC128B.128 [R236+0x8800], desc[UR4][R40.64] ;  /* 0x0880000028ec7fae */ /* 0x0005e4000b981a04 */
[----:B------:R-:W-:Y:S02]  /*da00*/  IMAD.X R5, R7, 0x1, R5, P0 ;  /* 0x0000000107057824 */ /* 0x000fe400000e0605 */
[----:B------:R2:W-:Y:S04]  /*da10*/  LDGSTS.E.BYPASS.LTC128B.128 [R236+0x9000], desc[UR4][R6.64] ;  /* 0x0900000006ec7fae */ /* 0x0005e8000b981a04 */
[----:B------:R2:W-:Y:S04]  /*da20*/  LDGSTS.E.BYPASS.LTC128B.128 [R236+0x9800], desc[UR4][R4.64] ;  /* 0x0980000004ec7fae */ /* 0x0005e8000b981a04 */
[----:B------:R-:W0:Y:S02]  /*da30*/  LDGDEPBAR ;  /* 0x00000000000079af */ /* 0x000e240000000000 */
.L_x_6039:
[----:B------:R-:W-:Y:S05]  /*da40*/  BSYNC.RECONVERGENT B1 ;  /* 0x0000000000017941 */ /* 0x000fea0003800200 */
.L_x_6038:
[----:B--2---:R-:W-:Y:S02]  /*da50*/  IMAD R43, R184, 0x100, R70 ;  /* 0x00000100b82b7824 */ /* 0x004fe400078e0246 */
[----:B------:R-:W-:Y:S02]  /*da60*/  IMAD.MOV.U32 R64, RZ, RZ, R201 ;  /* 0x000000ffff407224 */ /* 0x000fe400078e00c9 */
[C---:B-1----:R-:W-:Y:S02]  /*da70*/  VIADD R5, R43.reuse, 0xfffffe00 ;  /* 0xfffffe002b057836 */ /* 0x042fe40000000000 */
[C---:B------:R-:W-:Y:S02]  /*da80*/  VIADD R4, R43.reuse, 0xfffffe01 ;  /* 0xfffffe012b047836 */ /* 0x040fe40000000000 */
[----:B------:R-:W-:Y:S01]  /*da90*/  VIADD R6, R43, 0xfffffe10 ;  /* 0xfffffe102b067836 */ /* 0x000fe20000000000 */
[----:B------:R-:W-:Y:S01]  /*daa0*/  ISETP.GE.AND P0, PT, R5, R245, PT ;  /* 0x000000f50500720c */ /* 0x000fe20003f06270 */
[----:B------:R-:W-:Y:S01]  /*dab0*/  VIADD R37, R43, 0xfffffe11 ;  /* 0xfffffe112b257836 */ /* 0x000fe20000000000 */
[----:B------:R-:W-:Y:S01]  /*dac0*/  ISETP.GE.AND P4, PT, R5, R244, PT ;  /* 0x000000f40500720c */ /* 0x000fe20003f86270 */
[----:B------:R-:W-:Y:S01]  /*dad0*/  VIADD R40, R43, 0xfffffe18 ;  /* 0xfffffe182b287836 */ /* 0x000fe20000000000 */
[----:B------:R-:W-:Y:S01]  /*dae0*/  ISETP.GE.AND P5, PT, R5, R243, PT ;  /* 0x000000f30500720c */ /* 0x000fe20003fa6270 */
[----:B------:R-:W-:Y:S01]  /*daf0*/  VIADD R44, R43, 0xfffffe19 ;  /* 0xfffffe192b2c7836 */ /* 0x000fe20000000000 */
[----:B------:R-:W-:Y:S01]  /*db00*/  FSEL R19, R89, -INF , P0 ;  /* 0xff80000059137808 */ /* 0x000fe20000000000 */
[----:B------:R-:W-:Y:S01]  /*db10*/  VIADD R46, R43, 0xfffffe20 ;  /* 0xfffffe202b2e7836 */ /* 0x000fe20000000000 */
[----:B------:R-:W-:Y:S01]  /*db20*/  FSEL R7, R87, -INF , P5 ;  /* 0xff80000057077808 */ /* 0x000fe20002800000 */
[----:B------:R-:W-:Y:S01]  /*db30*/  IMAD.MOV.U32 R87, RZ, RZ, R206 ;  /* 0x000000ffff577224 */ /* 0x000fe200078e00ce */
[----:B------:R-:W-:Y:S01]  /*db40*/  FSEL R19, R19, -INF , !P4 ;  /* 0xff80000013137808 */ /* 0x000fe20006000000 */
[----:B------:R-:W-:Y:S01]  /*db50*/  IMAD.MOV.U32 R89, RZ, RZ, R179 ;  /* 0x000000ffff597224 */ /* 0x000fe200078e00b3 */
[----:B------:R-:W-:-:S02]  /*db60*/  ISETP.GE.AND P0, PT, R4, R245, PT ;  /* 0x000000f50400720c */ /* 0x000fc40003f06270 */
[C---:B------:R-:W-:Y:S02]  /*db70*/  ISETP.GE.AND P6, PT, R4.reuse, R244, PT ;  /* 0x000000f40400720c */ /* 0x040fe40003fc6270 */
[C---:B------:R-:W-:Y:S02]  /*db80*/  ISETP.GE.AND P4, PT, R4.reuse, R243, PT ;  /* 0x000000f30400720c */ /* 0x040fe40003f86270 */
[-C--:B------:R-:W-:Y:S01]  /*db90*/  ISETP.GE.AND P5, PT, R4, R242.reuse, PT ;  /* 0x000000f20400720c */ /* 0x080fe20003fa6270 */
[----:B------:R-:W-:Y:S01]  /*dba0*/  VIADD R4, R43, 0xfffffe08 ;  /* 0xfffffe082b047836 */ /* 0x000fe20000000000 */
[----:B------:R-:W-:Y:S01]  /*dbb0*/  ISETP.GE.AND P3, PT, R5, R242, PT ;  /* 0x000000f20500720c */ /* 0x000fe20003f66270 */
[----:B------:R-:W-:Y:S01]  /*dbc0*/  VIADD R5, R43, 0xfffffe09 ;  /* 0xfffffe092b057836 */ /* 0x000fe20000000000 */
[----:B------:R-:W-:Y:S01]  /*dbd0*/  FSEL R33, R88, -INF , P0 ;  /* 0xff80000058217808 */ /* 0x000fe20000000000 */
[----:B------:R-:W-:Y:S01]  /*dbe0*/  IMAD.MOV.U32 R88, RZ, RZ, R199 ;  /* 0x000000ffff587224 */ /* 0x000fe200078e00c7 */
[----:B------:R-:W-:-:S02]  /*dbf0*/  ISETP.GE.AND P0, PT, R4, R245, PT ;  /* 0x000000f50400720c */ /* 0x000fc40003f06270 */
[----:B------:R-:W-:Y:S02]  /*dc00*/  FSEL R7, R7, -INF , !P3 ;  /* 0xff80000007077808 */ /* 0x000fe40005800000 */
[----:B------:R-:W-:Y:S02]  /*dc10*/  FSEL R33, R33, -INF , !P6 ;  /* 0xff80000021217808 */ /* 0x000fe40007000000 */
[----:B------:R-:W-:Y:S01]  /*dc20*/  FSEL R21, R85, -INF , P0 ;  /* 0xff80000055157808 */ /* 0x000fe20000000000 */
[----:B------:R-:W-:Y:S01]  /*dc30*/  IMAD.MOV.U32 R85, RZ, RZ, R197 ;  /* 0x000000ffff557224 */ /* 0x000fe200078e00c5 */
[----:B------:R-:W-:Y:S02]  /*dc40*/  ISETP.GE.AND P3, PT, R4, R244, PT ;  /* 0x000000f40400720c */ /* 0x000fe40003f66270 */
[----:B------:R-:W-:Y:S02]  /*dc50*/  FSEL R86, R86, -INF , P4 ;  /* 0xff80000056567808 */ /* 0x000fe40002000000 */
[----:B------:R-:W-:-:S02]  /*dc60*/  ISETP.GE.AND P6, PT, R4, R243, PT ;  /* 0x000000f30400720c */ /* 0x000fc40003fc6270 */
[----:B------:R-:W-:Y:S02]  /*dc70*/  ISETP.GE.AND P0, PT, R5, R245, PT ;  /* 0x000000f50500720c */ /* 0x000fe40003f06270 */
[----:B------:R-:W-:Y:S02]  /*dc80*/  ISETP.GE.AND P4, PT, R4, R242, PT ;  /* 0x000000f20400720c */ /* 0x000fe40003f86270 */
[----:B------:R-:W-:Y:S01]  /*dc90*/  FSEL R4, R86, -INF , !P5 ;  /* 0xff80000056047808 */ /* 0x000fe20006800000 */
[----:B------:R-:W-:Y:S01]  /*dca0*/  IMAD.MOV.U32 R86, RZ, RZ, R208 ;  /* 0x000000ffff567224 */ /* 0x000fe200078e00d0 */
[----:B------:R-:W-:Y:S02]  /*dcb0*/  FSEL R21, R21, -INF , !P3 ;  /* 0xff80000015157808 */ /* 0x000fe40005800000 */
[----:B------:R-:W-:Y:S02]  /*dcc0*/  FSEL R83, R83, -INF , P6 ;  /* 0xff80000053537808 */ /* 0x000fe40003000000 */
[----:B------:R-:W-:Y:S01]  /*dcd0*/  FSEL R26, R84, -INF , P0 ;  /* 0xff800000541a7808 */ /* 0x000fe20000000000 */
[----:B------:R-:W-:Y:S01]  /*dce0*/  IMAD.MOV.U32 R84, RZ, RZ, R198 ;  /* 0x000000ffff547224 */ /* 0x000fe200078e00c6 */
[----:B------:R-:W-:-:S02]  /*dcf0*/  ISETP.GE.AND P5, PT, R5, R244, PT ;  /* 0x000000f40500720c */ /* 0x000fc40003fa6270 */
[C---:B------:R-:W-:Y:S02]  /*dd00*/  ISETP.GE.AND P3, PT, R5.reuse, R243, PT ;  /* 0x000000f30500720c */ /* 0x040fe40003f66270 */
[C---:B------:R-:W-:Y:S02]  /*dd10*/  ISETP.GE.AND P0, PT, R6.reuse, R245, PT ;  /* 0x000000f50600720c */ /* 0x040fe40003f06270 */
[----:B------:R-:W-:Y:S02]  /*dd20*/  ISETP.GE.AND P6, PT, R5, R242, PT ;  /* 0x000000f20500720c */ /* 0x000fe40003fc6270 */
[----:B------:R-:W-:Y:S01]  /*dd30*/  FSEL R5, R83, -INF , !P4 ;  /* 0xff80000053057808 */ /* 0x000fe20006000000 */
[----:B------:R-:W-:Y:S01]  /*dd40*/  IMAD.MOV.U32 R83, RZ, RZ, R204 ;  /* 0x000000ffff537224 */ /* 0x000fe200078e00cc */
[----:B------:R-:W-:Y:S02]  /*dd50*/  ISETP.GE.AND P4, PT, R6, R244, PT ;  /* 0x000000f40600720c */ /* 0x000fe40003f86270 */
[----:B------:R-:W-:-:S02]  /*dd60*/  FSEL R82, R82, -INF , P3 ;  /* 0xff80000052527808 */ /* 0x000fc40001800000 */
[----:B------:R-:W-:Y:S02]  /*dd70*/  FSEL R26, R26, -INF , !P5 ;  /* 0xff8000001a1a7808 */ /* 0x000fe40006800000 */
[----:B------:R-:W-:Y:S02]  /*dd80*/  FSEL R41, R81, -INF , P0 ;  /* 0xff80000051297808 */ /* 0x000fe40000000000 */
[C---:B------:R-:W-:Y:S02]  /*dd90*/  ISETP.GE.AND P5, PT, R6.reuse, R243, PT ;  /* 0x000000f30600720c */ /* 0x040fe40003fa6270 */
[----:B------:R-:W-:Y:S02]  /*dda0*/  ISETP.GE.AND P0, PT, R37, R245, PT ;  /* 0x000000f52500720c */ /* 0x000fe40003f06270 */
[----:B------:R-:W-:Y:S02]  /*ddb0*/  ISETP.GE.AND P3, PT, R6, R242, PT ;  /* 0x000000f20600720c */ /* 0x000fe40003f66270 */
[----:B------:R-:W-:Y:S01]  /*ddc0*/  FSEL R6, R82, -INF , !P6 ;  /* 0xff80000052067808 */ /* 0x000fe20007000000 */
[----:B------:R-:W-:Y:S01]  /*ddd0*/  IMAD.MOV.U32 R82, RZ, RZ, R203 ;  /* 0x000000ffff527224 */ /* 0x000fe200078e00cb */
[----:B------:R-:W-:-:S02]  /*dde0*/  FSEL R41, R41, -INF , !P4 ;  /* 0xff80000029297808 */ /* 0x000fc40006000000 */
[C---:B------:R-:W-:Y:S02]  /*ddf0*/  ISETP.GE.AND P6, PT, R37.reuse, R244, PT ;  /* 0x000000f42500720c */ /* 0x040fe40003fc6270 */
[----:B------:R-:W-:Y:S02]  /*de00*/  ISETP.GE.AND P4, PT, R37, R243, PT ;  /* 0x000000f32500720c */ /* 0x000fe40003f86270 */
[----:B------:R-:W-:Y:S02]  /*de10*/  FSEL R79, R79, -INF , P5 ;  /* 0xff8000004f4f7808 */ /* 0x000fe40002800000 */
[----:B------:R-:W-:Y:S02]  /*de20*/  FSEL R42, R80, -INF , P0 ;  /* 0xff800000502a7808 */ /* 0x000fe40000000000 */
[----:B------:R-:W-:Y:S02]  /*de30*/  ISETP.GE.AND P0, PT, R40, R245, PT ;  /* 0x000000f52800720c */ /* 0x000fe40003f06270 */
[----:B------:R-:W-:-:S02]  /*de40*/  ISETP.GE.AND P5, PT, R37, R242, PT ;  /* 0x000000f22500720c */ /* 0x000fc40003fa6270 */
[----:B------:R-:W-:Y:S02]  /*de50*/  FSEL R37, R79, -INF , !P3 ;  /* 0xff8000004f257808 */ /* 0x000fe40005800000 */
[----:B------:R-:W-:Y:S02]  /*de60*/  FSEL R45, R78, -INF , P4 ;  /* 0xff8000004e2d7808 */ /* 0x000fe40002000000 */
[----:B------:R-:W-:Y:S02]  /*de70*/  FSEL R42, R42, -INF , !P6 ;  /* 0xff8000002a2a7808 */ /* 0x000fe40007000000 */
[C---:B------:R-:W-:Y:S02]  /*de80*/  ISETP.GE.AND P3, PT, R40.reuse, R244, PT ;  /* 0x000000f42800720c */ /* 0x040fe40003f66270 */
[C---:B------:R-:W-:Y:S02]  /*de90*/  ISETP.GE.AND P6, PT, R40.reuse, R243, PT ;  /* 0x000000f32800720c */ /* 0x040fe40003fc6270 */
[----:B------:R-:W-:-:S02]  /*dea0*/  ISETP.GE.AND P4, PT, R40, R242, PT ;  /* 0x000000f22800720c */ /* 0x000fc40003f86270 */
[----:B------:R-:W-:Y:S01]  /*deb0*/  FSEL R40, R77, -INF , P0 ;  /* 0xff8000004d287808 */ /* 0x000fe20000000000 */
[----:B------:R-:W-:Y:S01]  /*dec0*/  IMAD.MOV.U32 R77, RZ, RZ, R202 ;  /* 0x000000ffff4d7224 */ /* 0x000fe200078e00ca */
[----:B------:R-:W-:Y:S02]  /*ded0*/  ISETP.GE.AND P0, PT, R44, R245, PT ;  /* 0x000000f52c00720c */ /* 0x000fe40003f06270 */
[----:B------:R-:W-:Y:S02]  /*dee0*/  FSEL R40, R40, -INF , !P3 ;  /* 0xff80000028287808 */ /* 0x000fe40005800000 */
[----:B------:R-:W-:Y:S02]  /*def0*/  FSEL R45, R45, -INF , !P5 ;  /* 0xff8000002d2d7808 */ /* 0x000fe40006800000 */
[C---:B------:R-:W-:Y:S02]  /*df00*/  ISETP.GE.AND P3, PT, R44.reuse, R243, PT ;  /* 0x000000f32c00720c */ /* 0x040fe40003f66270 */
[----:B------:R-:W-:-:S02]  /*df10*/  ISETP.GE.AND P5, PT, R44, R244, PT ;  /* 0x000000f42c00720c */ /* 0x000fc40003fa6270 */
[----:B------:R-:W-:Y:S01]  /*df20*/  FSEL R47, R39, -INF , P6 ;  /* 0xff800000272f7808 */ /* 0x000fe20003000000 */
[----:B------:R-:W-:Y:S01]  /*df30*/  VIADD R39, R43, 0xfffffe21 ;  /* 0xfffffe212b277836 */ /* 0x000fe20000000000 */
[----:B------:R-:W-:Y:S02]  /*df40*/  FSEL R76, R76, -INF , P0 ;  /* 0xff8000004c4c7808 */ /* 0x000fe40000000000 */
[----:B------:R-:W-:Y:S02]  /*df50*/  ISETP.GE.AND P0, PT, R46, R245, PT ;  /* 0x000000f52e00720c */ /* 0x000fe40003f06270 */
[----:B------:R-:W-:Y:S02]  /*df60*/  ISETP.GE.AND P6, PT, R44, R242, PT ;  /* 0x000000f22c00720c */ /* 0x000fe40003fc6270 */
[----:B------:R-:W-:Y:S02]  /*df70*/  FSEL R52, R38, -INF , P3 ;  /* 0xff80000026347808 */ /* 0x000fe40001800000 */
[----:B------:R-:W-:Y:S01]  /*df80*/  FSEL R44, R47, -INF , !P4 ;  /* 0xff8000002f2c7808 */ /* 0x000fe20006000000 */
[----:B------:R-:W-:Y:S01]  /*df90*/  IMAD.MOV.U32 R47, RZ, RZ, R207 ;  /* 0x000000ffff2f7224 */ /* 0x000fe200078e00cf */
[----:B------:R-:W-:Y:S01]  /*dfa0*/  FSEL R38, R76, -INF , !P5 ;  /* 0xff8000004c267808 */ /* 0x000fe20006800000 */
[----:B------:R-:W-:Y:S01]  /*dfb0*/  IMAD.MOV.U32 R76, RZ, RZ, R183 ;  /* 0x000000ffff4c7224 */ /* 0x000fe200078e00b7 */
[----:B------:R-:W-:-:S02]  /*dfc0*/  ISETP.GE.AND P4, PT, R46, R244, PT ;  /* 0x000000f42e00720c */ /* 0x000fc40003f86270 */
[C---:B------:R-:W-:Y:S02]  /*dfd0*/  ISETP.GE.AND P5, PT, R46.reuse, R243, PT ;  /* 0x000000f32e00720c */ /* 0x040fe40003fa6270 */
[----:B------:R-:W-:Y:S01]  /*dfe0*/  ISETP.GE.AND P3, PT, R46, R242, PT ;  /* 0x000000f22e00720c */ /* 0x000fe20003f66270 */
[----:B------:R-:W-:Y:S01]  /*dff0*/  VIADD R46, R43, 0xfffffe28 ;  /* 0xfffffe282b2e7836 */ /* 0x000fe20000000000 */
[----:B------:R-:W-:Y:S02]  /*e000*/  FSEL R90, R90, -INF , P0 ;  /* 0xff8000005a5a7808 */ /* 0x000fe40000000000 */
[----:B------:R-:W-:Y:S02]  /*e010*/  ISETP.GE.AND P0, PT, R39, R245, PT ;  /* 0x000000f52700720c */ /* 0x000fe40003f06270 */
[----:B------:R-:W-:Y:S02]  /*e020*/  FSEL R52, R52, -INF , !P6 ;  /* 0xff80000034347808 */ /* 0x000fe40007000000 */
[----:B------:R-:W-:Y:S01]  /*e030*/  FSEL R48, R90, -INF , !P4 ;  /* 0xff8000005a307808 */ /* 0x000fe20006000000 */
[----:B------:R-:W-:Y:S01]  /*e040*/  IMAD.MOV.U32 R90, RZ, RZ, R196 ;  /* 0x000000ffff5a7224 */ /* 0x000fe200078e00c4 */
[----:B------:R-:W-:-:S02]  /*e050*/  FSEL R92, R92, -INF , P5 ;  /* 0xff8000005c5c7808 */ /* 0x000fc40002800000 */
[C---:B------:R-:W-:Y:S02]  /*e060*/  ISETP.GE.AND P6, PT, R39.reuse, R244, PT ;  /* 0x000000f42700720c */ /* 0x040fe40003fc6270 */
[C---:B------:R-:W-:Y:S02]  /*e070*/  ISETP.GE.AND P4, PT, R39.reuse, R243, PT ;  /* 0x000000f32700720c */ /* 0x040fe40003f86270 */
[----:B------:R-:W-:Y:S01]  /*e080*/  ISETP.GE.AND P5, PT, R39, R242, PT ;  /* 0x000000f22700720c */ /* 0x000fe20003fa6270 */
[----:B------:R-:W-:Y:S01]  /*e090*/  VIADD R39, R43, 0xfffffe29 ;  /* 0xfffffe292b277836 */ /* 0x000fe20000000000 */
[----:B------:R-:W-:Y:S02]  /*e0a0*/  FSEL R91, R91, -INF , P0 ;  /* 0xff8000005b5b7808 */ /* 0x000fe40000000000 */
[----:B------:R-:W-:Y:S02]  /*e0b0*/  ISETP.GE.AND P0, PT, R46, R245, PT ;  /* 0x000000f52e00720c */ /* 0x000fe40003f06270 */
[----:B------:R-:W-:Y:S01]  /*e0c0*/  FSEL R53, R92, -INF , !P3 ;  /* 0xff8000005c357808 */ /* 0x000fe20005800000 */
[----:B------:R-:W-:Y:S01]  /*e0d0*/  IMAD.MOV.U32 R92, RZ, RZ, R200 ;  /* 0x000000ffff5c7224 */ /* 0x000fe200078e00c8 */
[----:B------:R-:W-:-:S02]  /*e0e0*/  FSEL R93, R93, -INF , P4 ;  /* 0xff8000005d5d7808 */ /* 0x000fc40002000000 */
[----:B------:R-:W-:Y:S01]  /*e0f0*/  FSEL R49, R91, -INF , !P6 ;  /* 0xff8000005b317808 */ /* 0x000fe20007000000 */
[----:B------:R-:W-:Y:S01]  /*e100*/  IMAD.MOV.U32 R91, RZ, RZ, R181 ;  /* 0x000000ffff5b7224 */ /* 0x000fe200078e00b5 */
[C---:B------:R-:W-:Y:S02]  /*e110*/  ISETP.GE.AND P3, PT, R46.reuse, R244, PT ;  /* 0x000000f42e00720c */ /* 0x040fe40003f66270 */
[C---:B------:R-:W-:Y:S02]  /*e120*/  ISETP.GE.AND P6, PT, R46.reuse, R243, PT ;  /* 0x000000f32e00720c */ /* 0x040fe40003fc6270 */
[----:B------:R-:W-:Y:S01]  /*e130*/  ISETP.GE.AND P4, PT, R46, R242, PT ;  /* 0x000000f22e00720c */ /* 0x000fe20003f86270 */
[----:B------:R-:W-:Y:S01]  /*e140*/  VIADD R46, R43, 0xfffffe30 ;  /* 0xfffffe302b2e7836 */ /* 0x000fe20000000000 */
[----:B------:R-:W-:Y:S02]  /*e150*/  FSEL R94, R94, -INF , P0 ;  /* 0xff8000005e5e7808 */ /* 0x000fe40000000000 */
[----:B------:R-:W-:-:S02]  /*e160*/  ISETP.GE.AND P0, PT, R39, R245, PT ;  /* 0x000000f52700720c */ /* 0x000fc40003f06270 */
[----:B------:R-:W-:Y:S01]  /*e170*/  FSEL R54, R93, -INF , !P5 ;  /* 0xff8000005d367808 */ /* 0x000fe20006800000 */
[----:B------:R-:W-:Y:S01]  /*e180*/  IMAD.MOV.U32 R93, RZ, RZ, R178 ;  /* 0x000000ffff5d7224 */ /* 0x000fe200078e00b2 */
[----:B------:R-:W-:Y:S01]  /*e190*/  FSEL R50, R94, -INF , !P3 ;  /* 0xff8000005e327808 */ /* 0x000fe20005800000 */
[----:B------:R-:W-:Y:S01]  /*e1a0*/  IMAD.MOV.U32 R94, RZ, RZ, R205 ;  /* 0x000000ffff5e7224 */ /* 0x000fe200078e00cd */
[----:B------:R-:W-:Y:S02]  /*e1b0*/  FSEL R96, R96, -INF , P6 ;  /* 0xff80000060607808 */ /* 0x000fe40003000000 */
[C---:B------:R-:W-:Y:S02]  /*e1c0*/  ISETP.GE.AND P5, PT, R39.reuse, R244, PT ;  /* 0x000000f42700720c */ /* 0x040fe40003fa6270 */
[C---:B------:R-:W-:Y:S02]  /*e1d0*/  ISETP.GE.AND P3, PT, R39.reuse, R243, PT ;  /* 0x000000f32700720c */ /* 0x040fe40003f66270 */
[----:B------:R-:W-:Y:S01]  /*e1e0*/  ISETP.GE.AND P6, PT, R39, R242, PT ;  /* 0x000000f22700720c */ /* 0x000fe20003fc6270 */
[----:B------:R-:W-:Y:S01]  /*e1f0*/  VIADD R39, R43, 0xfffffe31 ;  /* 0xfffffe312b277836 */ /* 0x000fe20000000000 */
[----:B------:R-:W-:-:S02]  /*e200*/  FSEL R95, R95, -INF , P0 ;  /* 0xff8000005f5f7808 */ /* 0x000fc40000000000 */
[----:B------:R-:W-:Y:S02]  /*e210*/  ISETP.GE.AND P0, PT, R46, R245, PT ;  /* 0x000000f52e00720c */ /* 0x000fe40003f06270 */
[----:B------:R-:W-:Y:S01]  /*e220*/  FSEL R55, R96, -INF , !P4 ;  /* 0xff80000060377808 */ /* 0x000fe20006000000 */
[----:B------:R-:W-:Y:S01]  /*e230*/  IMAD.MOV.U32 R96, RZ, RZ, R209 ;  /* 0x000000ffff607224 */ /* 0x000fe200078e00d1 */
[----:B------:R-:W-:Y:S02]  /*e240*/  FSEL R97, R97, -INF , P3 ;  /* 0xff80000061617808 */ /* 0x000fe40001800000 */
[----:B------:R-:W-:Y:S01]  /*e250*/  FSEL R51, R95, -INF , !P5 ;  /* 0xff8000005f337808 */ /* 0x000fe20006800000 */
[----:B------:R-:W-:Y:S01]  /*e260*/  IMAD.MOV.U32 R95, RZ, RZ, R182 ;  /* 0x000000ffff5f7224 */ /* 0x000fe200078e00b6 */
[C---:B------:R-:W-:Y:S02]  /*e270*/  ISETP.GE.AND P4, PT, R46.reuse, R244, PT ;  /* 0x000000f42e00720c */ /* 0x040fe40003f86270 */
[----:B------:R-:W-:-:S02]  /*e280*/  ISETP.GE.AND P5, PT, R46, R243, PT ;  /* 0x000000f32e00720c */ /* 0x000fc40003fa6270 */
[----:B------:R-:W-:Y:S01]  /*e290*/  ISETP.GE.AND P3, PT, R46, R242, PT ;  /* 0x000000f22e00720c */ /* 0x000fe20003f66270 */
[----:B------:R-:W-:Y:S01]  /*e2a0*/  VIADD R46, R43, 0xfffffe38 ;  /* 0xfffffe382b2e7836 */ /* 0x000fe20000000000 */
[----:B------:R-:W-:Y:S02]  /*e2b0*/  FSEL R98, R98, -INF , P0 ;  /* 0xff80000062627808 */ /* 0x000fe40000000000 */
[----:B------:R-:W-:Y:S02]  /*e2c0*/  ISETP.GE.AND P0, PT, R39, R245, PT ;  /* 0x000000f52700720c */ /* 0x000fe40003f06270 */
[----:B------:R-:W-:Y:S01]  /*e2d0*/  FSEL R63, R97, -INF , !P6 ;  /* 0xff800000613f7808 */ /* 0x000fe20007000000 */
[----:B------:R-:W-:Y:S01]  /*e2e0*/  IMAD.MOV.U32 R97, RZ, RZ, R177 ;  /* 0x000000ffff617224 */ /* 0x000fe200078e00b1 */
[----:B------:R-:W-:Y:S02]  /*e2f0*/  FSEL R81, R98, -INF , !P4 ;  /* 0xff80000062517808 */ /* 0x000fe40006000000 */
[----:B------:R-:W-:-:S02]  /*e300*/  FSEL R57, R100, -INF , P5 ;  /* 0xff80000064397808 */ /* 0x000fc40002800000 */
[C---:B------:R-:W-:Y:S02]  /*e310*/  ISETP.GE.AND P6, PT, R39.reuse, R244, PT ;  /* 0x000000f42700720c */ /* 0x040fe40003fc6270 */
[C---:B------:R-:W-:Y:S02]  /*e320*/  ISETP.GE.AND P4, PT, R39.reuse, R243, PT ;  /* 0x000000f32700720c */ /* 0x040fe40003f86270 */
[----:B------:R-:W-:Y:S01]  /*e330*/  ISETP.GE.AND P5, PT, R39, R242, PT ;  /* 0x000000f22700720c */ /* 0x000fe20003fa6270 */
[----:B------:R-:W-:Y:S01]  /*e340*/  VIADD R39, R43, 0xfffffe39 ;  /* 0xfffffe392b277836 */ /* 0x000fe20000000000 */
[----:B------:R-:W-:Y:S02]  /*e350*/  FSEL R99, R99, -INF , P0 ;  /* 0xff80000063637808 */ /* 0x000fe40000000000 */
[----:B------:R-:W-:Y:S02]  /*e360*/  ISETP.GE.AND P0, PT, R46, R245, PT ;  /* 0x000000f52e00720c */ /* 0x000fe40003f06270 */
[----:B------:R-:W-:-:S02]  /*e370*/  FSEL R57, R57, -INF , !P3 ;  /* 0xff80000039397808 */ /* 0x000fc40005800000 */
[----:B------:R-:W-:Y:S02]  /*e380*/  FSEL R56, R101, -INF , P4 ;  /* 0xff80000065387808 */ /* 0x000fe40002000000 */
[----:B------:R-:W-:Y:S02]  /*e390*/  FSEL R80, R99, -INF , !P6 ;  /* 0xff80000063507808 */ /* 0x000fe40007000000 */
[C---:B------:R-:W-:Y:S02]  /*e3a0*/  ISETP.GE.AND P3, PT, R46.reuse, R244, PT ;  /* 0x000000f42e00720c */ /* 0x040fe40003f66270 */
[C---:B------:R-:W-:Y:S02]  /*e3b0*/  ISETP.GE.AND P6, PT, R46.reuse, R243, PT ;  /* 0x000000f32e00720c */ /* 0x040fe40003fc6270 */
[----:B------:R-:W-:Y:S01]  /*e3c0*/  ISETP.GE.AND P4, PT, R46, R242, PT ;  /* 0x000000f22e00720c */ /* 0x000fe20003f86270 */
[----:B------:R-:W-:Y:S01]  /*e3d0*/  VIADD R46, R43, 0xfffffe40 ;  /* 0xfffffe402b2e7836 */ /* 0x000fe20000000000 */
[----:B------:R-:W-:-:S02]  /*e3e0*/  FSEL R58, R102, -INF , P0 ;  /* 0xff800000663a7808 */ /* 0x000fc40000000000 */
[C---:B------:R-:W-:Y:S02]  /*e3f0*/  ISETP.GE.AND P0, PT, R39.reuse, R245, PT ;  /* 0x000000f52700720c */ /* 0x040fe40003f06270 */
[----:B------:R-:W-:Y:S02]  /*e400*/  FSEL R56, R56, -INF , !P5 ;  /* 0xff80000038387808 */ /* 0x000fe40006800000 */
[----:B------:R-:W-:Y:S02]  /*e410*/  FSEL R58, R58, -INF , !P3 ;  /* 0xff8000003a3a7808 */ /* 0x000fe40005800000 */
[----:B------:R-:W-:Y:S02]  /*e420*/  FSEL R104, R104, -INF , P6 ;  /* 0xff80000068687808 */ /* 0x000fe40003000000 */
[C---:B------:R-:W-:Y:S02]  /*e430*/  ISETP.GE.AND P5, PT, R39.reuse, R244, PT ;  /* 0x000000f42700720c */ /* 0x040fe40003fa6270 */
[----:B------:R-:W-:-:S02]  /*e440*/  ISETP.GE.AND P3, PT, R39, R243, PT ;  /* 0x000000f32700720c */ /* 0x000fc40003f66270 */
[----:B------:R-:W-:Y:S01]  /*e450*/  ISETP.GE.AND P6, PT, R39, R242, PT ;  /* 0x000000f22700720c */ /* 0x000fe20003fc6270 */
[----:B------:R-:W-:Y:S01]  /*e460*/  VIADD R39, R43, 0xfffffe41 ;  /* 0xfffffe412b277836 */ /* 0x000fe20000000000 */
[----:B------:R-:W-:Y:S02]  /*e470*/  FSEL R59, R103, -INF , P0 ;  /* 0xff800000673b7808 */ /* 0x000fe40000000000 */
[----:B------:R-:W-:Y:S02]  /*e480*/  ISETP.GE.AND P0, PT, R46, R245, PT ;  /* 0x000000f52e00720c */ /* 0x000fe40003f06270 */
[----:B------:R-:W-:Y:S02]  /*e490*/  FSEL R79, R104, -INF , !P4 ;  /* 0xff800000684f7808 */ /* 0x000fe40006000000 */
[----:B------:R-:W-:Y:S02]  /*e4a0*/  FSEL R105, R105, -INF , P3 ;  /* 0xff80000069697808 */ /* 0x000fe40001800000 */
[----:B------:R-:W-:-:S02]  /*e4b0*/  FSEL R59, R59, -INF , !P5 ;  /* 0xff8000003b3b7808 */ /* 0x000fc40006800000 */
[C---:B------:R-:W-:Y:S02]  /*e4c0*/  ISETP.GE.AND P4, PT, R46.reuse, R244, PT ;  /* 0x000000f42e00720c */ /* 0x040fe40003f86270 */
[C---:B------:R-:W-:Y:S02]  /*e4d0*/  ISETP.GE.AND P5, PT, R46.reuse, R243, PT ;  /* 0x000000f32e00720c */ /* 0x040fe40003fa6270 */
[----:B------:R-:W-:Y:S01]  /*e4e0*/  ISETP.GE.AND P3, PT, R46, R242, PT ;  /* 0x000000f22e00720c */ /* 0x000fe20003f66270 */
[----:B------:R-:W-:Y:S01]  /*e4f0*/  VIADD R46, R43, 0xfffffe48 ;  /* 0xfffffe482b2e7836 */ /* 0x000fe20000000000 */
[----:B------:R-:W-:Y:S02]  /*e500*/  FSEL R106, R106, -INF , P0 ;  /* 0xff8000006a6a7808 */ /* 0x000fe40000000000 */
[----:B------:R-:W-:Y:S02]  /*e510*/  ISETP.GE.AND P0, PT, R39, R245, PT ;  /* 0x000000f52700720c */ /* 0x000fe40003f06270 */
[----:B------:R-:W-:-:S02]  /*e520*/  FSEL R78, R105, -INF , !P6 ;  /* 0xff800000694e7808 */ /* 0x000fc40007000000 */
[----:B------:R-:W-:Y:S02]  /*e530*/  FSEL R218, R106, -INF , !P4 ;  /* 0xff8000006ada7808 */ /* 0x000fe40006000000 */
[----:B------:R-:W-:Y:S02]  /*e540*/  FSEL R108, R108, -INF , P5 ;  /* 0xff8000006c6c7808 */ /* 0x000fe40002800000 */
[C---:B------:R-:W-:Y:S02]  /*e550*/  ISETP.GE.AND P6, PT, R39.reuse, R244, PT ;  /* 0x000000f42700720c */ /* 0x040fe40003fc6270 */
[C---:B------:R-:W-:Y:S02]  /*e560*/  ISETP.GE.AND P4, PT, R39.reuse, R243, PT ;  /* 0x000000f32700720c */ /* 0x040fe40003f86270 */
[----:B------:R-:W-:Y:S01]  /*e570*/  ISETP.GE.AND P5, PT, R39, R242, PT ;  /* 0x000000f22700720c */ /* 0x000fe20003fa6270 */
[----:B------:R-:W-:Y:S01]  /*e580*/  VIADD R39, R43, 0xfffffe49 ;  /* 0xfffffe492b277836 */ /* 0x000fe20000000000 */
[----:B------:R-:W-:-:S02]  /*e590*/  FSEL R107, R107, -INF , P0 ;  /* 0xff8000006b6b7808 */ /* 0x000fc40000000000 */
[----:B------:R-:W-:Y:S02]  /*e5a0*/  ISETP.GE.AND P0, PT, R46, R245, PT ;  /* 0x000000f52e00720c */ /* 0x000fe40003f06270 */
[----:B------:R-:W-:Y:S02]  /*e5b0*/  FSEL R214, R108, -INF , !P3 ;  /* 0xff8000006cd67808 */ /* 0x000fe40005800000 */
[----:B------:R-:W-:Y:S02]  /*e5c0*/  FSEL R109, R109, -INF , P4 ;  /* 0xff8000006d6d7808 */ /* 0x000fe40002000000 */
[----:B------:R-:W-:Y:S02]  /*e5d0*/  FSEL R219, R107, -INF , !P6 ;  /* 0xff8000006bdb7808 */ /* 0x000fe40007000000 */
[C---:B------:R-:W-:Y:S02]  /*e5e0*/  ISETP.GE.AND P3, PT, R46.reuse, R244, PT ;  /* 0x000000f42e00720c */ /* 0x040fe40003f66270 */
[----:B------:R-:W-:-:S02]  /*e5f0*/  ISETP.GE.AND P6, PT, R46, R243, PT ;  /* 0x000000f32e00720c */ /* 0x000fc40003fc6270 */
[----:B------:R-:W-:Y:S01]  /*e600*/  ISETP.GE.AND P4, PT, R46, R242, PT ;  /* 0x000000f22e00720c */ /* 0x000fe20003f86270 */
[----:B------:R-:W-:Y:S01]  /*e610*/  VIADD R46, R43, 0xfffffe50 ;  /* 0xfffffe502b2e7836 */ /* 0x000fe20000000000 */
[----:B------:R-:W-:Y:S02]  /*e620*/  FSEL R110, R110, -INF , P0 ;  /* 0xff8000006e6e7808 */ /* 0x000fe40000000000 */
[----:B------:R-:W-:Y:S02]  /*e630*/  ISETP.GE.AND P0, PT, R39, R245, PT ;  /* 0x000000f52700720c */ /* 0x000fe40003f06270 */
[----:B------:R-:W-:Y:S02]  /*e640*/  FSEL R213, R109, -INF , !P5 ;  /* 0xff8000006dd57808 */ /* 0x000fe40006800000 */
        /* <DEDUP_REMOVED lines=16> */
[----:B------:R-:W-:Y:S02]  /*e750*/  ISETP.GE.AND P0, PT, R39, R245, PT ;  /* 0x000000f52700720c */ /* 0x000fe40003f06270 */
        /* <DEDUP_REMOVED lines=109> */
[----:B------:R-:W-:Y:S02]  /*ee30*/  ISETP.GE.AND P6, PT, R39, R244, PT ;  /* 0x000000f42700720c */ /* 0x000fe40003fc6270 */
[----:B------:R-:W-:Y:S02]  /*ee40*/  FSEL R183, R170, -INF , !P4 ;  /* 0xff800000aab77808 */ /* 0x000fe40006000000 */
[----:B------:R-:W-:Y:S02]  /*ee50*/  FSEL R172, R172, -INF , P5 ;  /* 0xff800000acac7808 */ /* 0x000fe40002800000 */
[----:B------:R-:W-:-:S02]  /*ee60*/  FSEL R171, R171, -INF , P0 ;  /* 0xff800000abab7808 */ /* 0x000fc40000000000 */
[C---:B------:R-:W-:Y:S02]  /*ee70*/  ISETP.GE.AND P4, PT, R39.reuse, R243, PT ;  /* 0x000000f32700720c */ /* 0x040fe40003f86270 */
[----:B------:R-:W-:Y:S01]  /*ee80*/  ISETP.GE.AND P5, PT, R39, R242, PT ;  /* 0x000000f22700720c */ /* 0x000fe20003fa6270 */
[----:B------:R-:W-:Y:S01]  /*ee90*/  VIADD R39, R43, 0xfffffe89 ;  /* 0xfffffe892b277836 */ /* 0x000fe20000000000 */
[----:B------:R-:W-:Y:S02]  /*eea0*/  ISETP.GE.AND P0, PT, R46, R245, PT ;  /* 0x000000f52e00720c */ /* 0x000fe40003f06270 */
[----:B------:R-:W-:Y:S02]  /*eeb0*/  FSEL R179, R172, -INF , !P3 ;  /* 0xff800000acb37808 */ /* 0x000fe40005800000 */
[----:B------:R-:W-:Y:S02]  /*eec0*/  FSEL R182, R171, -INF , !P6 ;  /* 0xff800000abb67808 */ /* 0x000fe40007000000 */
[----:B------:R-:W-:-:S02]  /*eed0*/  ISETP.GE.AND P3, PT, R46, R244, PT ;  /* 0x000000f42e00720c */ /* 0x000fc40003f66270 */
[----:B------:R-:W-:Y:S02]  /*eee0*/  FSEL R173, R173, -INF , P4 ;  /* 0xff800000adad7808 */ /* 0x000fe40002000000 */
[----:B------:R-:W-:Y:S02]  /*eef0*/  ISETP.GE.AND P6, PT, R46, R243, PT ;  /* 0x000000f32e00720c */ /* 0x000fe40003fc6270 */
[----:B------:R-:W-:Y:S02]  /*ef00*/  FSEL R174, R174, -INF , P0 ;  /* 0xff800000aeae7808 */ /* 0x000fe40000000000 */
[----:B------:R-:W-:Y:S01]  /*ef10*/  ISETP.GE.AND P4, PT, R46, R242, PT ;  /* 0x000000f22e00720c */ /* 0x000fe20003f86270 */
[----:B------:R-:W-:Y:S01]  /*ef20*/  VIADD R46, R43, 0xfffffe90 ;  /* 0xfffffe902b2e7836 */ /* 0x000fe20000000000 */
        /* <DEDUP_REMOVED lines=36> */
[-C--:B------:R-:W-:Y:S02]  /*f170*/  ISETP.GE.AND P0, PT, R39, R245.reuse, PT ;  /* 0x000000f52700720c */ /* 0x080fe40003f06270 */
[----:B------:R-:W-:Y:S02]  /*f180*/  FSEL R169, R246, -INF , P6 ;  /* 0xff800000f6a97808 */ /* 0x000fe40003000000 */
[----:B------:R-:W-:Y:S02]  /*f190*/  FSEL R172, R241, -INF , P0 ;  /* 0xff800000f1ac7808 */ /* 0x000fe40000000000 */
[----:B------:R-:W-:Y:S02]  /*f1a0*/  ISETP.GE.AND P0, PT, R46, R245, PT ;  /* 0x000000f52e00720c */ /* 0x000fe40003f06270 */
[----:B------:R-:W-:Y:S02]  /*f1b0*/  FSEL R170, R170, -INF , !P5 ;  /* 0xff800000aaaa7808 */ /* 0x000fe40006800000 */
[----:B------:R-:W-:-:S02]  /*f1c0*/  FSEL R173, R173, -INF , !P3 ;  /* 0xff800000adad7808 */ /* 0x000fc40005800000 */
[C---:B------:R-:W-:Y:S02]  /*f1d0*/  ISETP.GE.AND P5, PT, R39.reuse, R244, PT ;  /* 0x000000f42700720c */ /* 0x040fe40003fa6270 */
[C---:B------:R-:W-:Y:S02]  /*f1e0*/  ISETP.GE.AND P3, PT, R39.reuse, R243, PT ;  /* 0x000000f32700720c */ /* 0x040fe40003f66270 */
[----:B------:R-:W-:Y:S01]  /*f1f0*/  ISETP.GE.AND P6, PT, R39, R242, PT ;  /* 0x000000f22700720c */ /* 0x000fe20003fc6270 */
[----:B------:R-:W-:Y:S01]  /*f200*/  VIADD R39, R43, 0xfffffea1 ;  /* 0xfffffea12b277836 */ /* 0x000fe20000000000 */
[----:B------:R-:W-:Y:S02]  /*f210*/  FSEL R169, R169, -INF , !P4 ;  /* 0xff800000a9a97808 */ /* 0x000fe40006000000 */
[----:B------:R-:W-:Y:S02]  /*f220*/  ISETP.GE.AND P4, PT, R46, R244, PT ;  /* 0x000000f42e00720c */ /* 0x000fe40003f86270 */
[----:B------:R-:W-:-:S02]  /*f230*/  FSEL R116, R95, -INF , P0 ;  /* 0xff8000005f747808 */ /* 0x000fc40000000000 */
[----:B------:R-:W-:Y:S02]  /*f240*/  FSEL R168, R97, -INF , P3 ;  /* 0xff80000061a87808 */ /* 0x000fe40001800000 */
[----:B------:R-:W-:Y:S02]  /*f250*/  FSEL R172, R172, -INF , !P5 ;  /* 0xff800000acac7808 */ /* 0x000fe40006800000 */
[C---:B------:R-:W-:Y:S02]  /*f260*/  ISETP.GE.AND P3, PT, R46.reuse, R243, PT ;  /* 0x000000f32e00720c */ /* 0x040fe40003f66270 */
[----:B------:R-:W-:Y:S01]  /*f270*/  ISETP.GE.AND P5, PT, R46, R242, PT ;  /* 0x000000f22e00720c */ /* 0x000fe20003fa6270 */
[----:B------:R-:W-:Y:S01]  /*f280*/  VIADD R46, R43, 0xfffffea8 ;  /* 0xfffffea82b2e7836 */ /* 0x000fe20000000000 */
[----:B------:R-:W-:Y:S02]  /*f290*/  ISETP.GE.AND P0, PT, R39, R245, PT ;  /* 0x000000f52700720c */ /* 0x000fe40003f06270 */
[----:B------:R-:W-:-:S02]  /*f2a0*/  FSEL R116, R116, -INF , !P4 ;  /* 0xff80000074747808 */ /* 0x000fc40006000000 */
[----:B------:R-:W-:Y:S02]  /*f2b0*/  ISETP.GE.AND P4, PT, R39, R243, PT ;  /* 0x000000f32700720c */ /* 0x000fe40003f86270 */
[----:B------:R-:W-:Y:S02]  /*f2c0*/  FSEL R115, R96, -INF , P0 ;  /* 0xff80000060737808 */ /* 0x000fe40000000000 */
[C---:B------:R-:W-:Y:S02]  /*f2d0*/  ISETP.GE.AND P0, PT, R46.reuse, R245, PT ;  /* 0x000000f52e00720c */ /* 0x040fe40003f06270 */
[----:B------:R-:W-:Y:S02]  /*f2e0*/  FSEL R91, R91, -INF , P4 ;  /* 0xff8000005b5b7808 */ /* 0x000fe40002000000 */
[----:B------:R-:W-:Y:S02]  /*f2f0*/  ISETP.GE.AND P4, PT, R46, R243, PT ;  /* 0x000000f32e00720c */ /* 0x000fe40003f86270 */
[----:B------:R-:W-:-:S02]  /*f300*/  FSEL R114, R90, -INF , P0 ;  /* 0xff8000005a727808 */ /* 0x000fc40000000000 */
[----:B------:R-:W-:Y:S02]  /*f310*/  FSEL R90, R64, -INF , P4 ;  /* 0xff800000405a7808 */ /* 0x000fe40002000000 */
[----:B------:R-:W2:Y:S01]  /*f320*/  LD.E R64, desc[UR4][R2.64+0xdc] ;  /* 0x0000dc0402407980 */ /* 0x000ea2000c101900 */
[----:B------:R-:W-:Y:S02]  /*f330*/  FSEL R92, R92, -INF , P3 ;  /* 0xff8000005c5c7808 */ /* 0x000fe40001800000 */
[----:B------:R-:W-:Y:S02]  /*f340*/  FSEL R168, R168, -INF , !P6 ;  /* 0xff800000a8a87808 */ /* 0x000fe40007000000 */
[C---:B------:R-:W-:Y:S02]  /*f350*/  ISETP.GE.AND P6, PT, R39.reuse, R244, PT ;  /* 0x000000f42700720c */ /* 0x040fe40003fc6270 */
[----:B------:R-:W-:Y:S01]  /*f360*/  ISETP.GE.AND P3, PT, R39, R242, PT ;  /* 0x000000f22700720c */ /* 0x000fe20003f66270 */
[----:B------:R-:W-:Y:S01]  /*f370*/  VIADD R39, R43, 0xfffffea9 ;  /* 0xfffffea92b277836 */ /* 0x000fe20000000000 */
[----:B------:R-:W-:-:S02]  /*f380*/  FSEL R92, R92, -INF , !P5 ;  /* 0xff8000005c5c7808 */ /* 0x000fc40006800000 */
[-C--:B------:R-:W-:Y:S02]  /*f390*/  ISETP.GE.AND P5, PT, R46, R244.reuse, PT ;  /* 0x000000f42e00720c */ /* 0x080fe40003fa6270 */
[----:B------:R-:W-:Y:S02]  /*f3a0*/  FSEL R91, R91, -INF , !P3 ;  /* 0xff8000005b5b7808 */ /* 0x000fe40005800000 */
[----:B------:R-:W-:Y:S02]  /*f3b0*/  FSEL R114, R114, -INF , !P5 ;  /* 0xff80000072727808 */ /* 0x000fe40006800000 */
[C---:B------:R-:W-:Y:S02]  /*f3c0*/  ISETP.GE.AND P0, PT, R39.reuse, R245, PT ;  /* 0x000000f52700720c */ /* 0x040fe40003f06270 */
[C---:B------:R-:W-:Y:S02]  /*f3d0*/  ISETP.GE.AND P3, PT, R39.reuse, R244, PT ;  /* 0x000000f42700720c */ /* 0x040fe40003f66270 */
[----:B------:R-:W-:-:S02]  /*f3e0*/  ISETP.GE.AND P5, PT, R39, R243, PT ;  /* 0x000000f32700720c */ /* 0x000fc40003fa6270 */
[-C--:B------:R-:W-:Y:S01]  /*f3f0*/  ISETP.GE.AND P4, PT, R39, R242.reuse, PT ;  /* 0x000000f22700720c */ /* 0x080fe20003f86270 */
[----:B------:R-:W-:Y:S01]  /*f400*/  VIADD R39, R43, 0xfffffeb0 ;  /* 0xfffffeb02b277836 */ /* 0x000fe20000000000 */
[----:B------:R-:W-:Y:S02]  /*f410*/  FSEL R115, R115, -INF , !P6 ;  /* 0xff80000073737808 */ /* 0x000fe40007000000 */
        /* <DEDUP_REMOVED lines=38> */
[----:B------:R-:W-:Y:S01]  /*f680*/  FSEL R65, R65, -INF , P0 ;  /* 0xff80000041417808 */ /* 0x000fe20000000000 */
[----:B------:R-:W-:Y:S01]  /*f690*/  IMAD.MOV.U32 R77, RZ, RZ, R83 ;  /* 0x000000ffff4d7224 */ /* 0x000fe200078e0053 */
[----:B------:R-:W-:Y:S01]  /*f6a0*/  ISETP.GE.AND P0, PT, R39, R245, PT ;  /* 0x000000f52700720c */ /* 0x000fe20003f06270 */
[----:B------:R-:W-:Y:S01]  /*f6b0*/  IMAD.MOV.U32 R83, RZ, RZ, R86 ;  /* 0x000000ffff537224 */ /* 0x000fe200078e0056 */
        /* <DEDUP_REMOVED lines=38> */
[----:B------:R-:W-:Y:S01]  /*f920*/  ISETP.GE.AND P0, PT, R46, R245, PT ;  /* 0x000000f52e00720c */ /* 0x000fe20003f06270 */
[----:B------:R-:W-:Y:S01]  /*f930*/  IMAD.MOV.U32 R240, RZ, RZ, R81 ;  /* 0x000000fffff07224 */ /* 0x000fe200078e0051 */
        /* <DEDUP_REMOVED lines=10> */
[-C--:B------:R-:W-:Y:S02]  /*f9e0*/  ISETP.GE.AND P3, PT, R46, R243.reuse, PT ;  /* 0x000000f32e00720c */ /* 0x080fe40003f66270 */
[----:B------:R-:W-:Y:S02]  /*f9f0*/  FSEL R103, R29, -INF , !P4 ;  /* 0xff8000001d677808 */ /* 0x000fe40006000000 */
[----:B------:R-:W-:Y:S01]  /*fa00*/  ISETP.GE.AND P4, PT, R39, R243, PT ;  /* 0x000000f32700720c */ /* 0x000fe20003f86270 */
[----:B------:R-:W-:Y:S01]  /*fa10*/  IMAD.MOV.U32 R229, RZ, RZ, R79 ;  /* 0x000000ffffe57224 */ /* 0x000fe200078e004f */
[----:B------:R-:W-:Y:S01]  /*fa20*/  FSEL R104, R28, -INF , !P6 ;  /* 0xff8000001c687808 */ /* 0x000fe20007000000 */
[----:B------:R-:W-:Y:S01]  /*fa30*/  VIADD R28, R43, 0xfffffed9 ;  /* 0xfffffed92b1c7836 */ /* 0x000fe20000000000 */
[----:B------:R-:W-:-:S02]  /*fa40*/  ISETP.GE.AND P0, PT, R39, R245, PT ;  /* 0x000000f52700720c */ /* 0x000fc40003f06270 */
[----:B------:R-:W-:Y:S01]  /*fa50*/  FSEL R79, R24, -INF , P3 ;  /* 0xff800000184f7808 */ /* 0x000fe20001800000 */
[----:B------:R-:W-:Y:S01]  /*fa60*/  VIADD R24, R43, 0xfffffee0 ;  /* 0xfffffee02b187836 */ /* 0x000fe20000000000 */
[----:B------:R-:W-:Y:S02]  /*fa70*/  ISETP.GE.AND P3, PT, R39, R242, PT ;  /* 0x000000f22700720c */ /* 0x000fe40003f66270 */
[----:B------:R-:W-:Y:S01]  /*fa80*/  FSEL R17, R17, -INF , P4 ;  /* 0xff80000011117808 */ /* 0x000fe20002000000 */
[----:B------:R-:W-:Y:S01]  /*fa90*/  IMAD.MOV.U32 R222, RZ, RZ, R78 ;  /* 0x000000ffffde7224 */ /* 0x000fe200078e004e */
[----:B------:R-:W-:Y:S02]  /*faa0*/  FSEL R25, R25, -INF , P0 ;  /* 0xff80000019197808 */ /* 0x000fe40000000000 */
[----:B------:R-:W-:Y:S02]  /*fab0*/  ISETP.GE.AND P0, PT, R28, R245, PT ;  /* 0x000000f51c00720c */ /* 0x000fe40003f06270 */
[----:B------:R-:W-:-:S02]  /*fac0*/  FSEL R78, R17, -INF , !P3 ;  /* 0xff800000114e7808 */ /* 0x000fc40005800000 */
[----:B------:R-:W-:Y:S02]  /*fad0*/  ISETP.GE.AND P3, PT, R24, R245, PT ;  /* 0x000000f51800720c */ /* 0x000fe40003f66270 */
[----:B------:R-:W-:Y:S02]  /*fae0*/  FMNMX3.FTZ R17, R36, R19, R33, !PT ;  /* 0x0000001324117276 */ /* 0x000fe40007810021 */
[----:B------:R-:W-:Y:S02]  /*faf0*/  ISETP.GE.AND P6, PT, R46, R242, PT ;  /* 0x000000f22e00720c */ /* 0x000fe40003fc6270 */
[----:B------:R-:W-:Y:S01]  /*fb00*/  FSEL R16, R16, -INF , P0 ;  /* 0xff80000010107808 */ /* 0x000fe20000000000 */
[----:B------:R-:W-:Y:S01]  /*fb10*/  IMAD.MOV.U32 R239, RZ, RZ, R80 ;  /* 0x000000ffffef7224 */ /* 0x000fe200078e0050 */
[----:B------:R-:W-:Y:S02]  /*fb20*/  ISETP.GE.AND P0, PT, R24, R244, PT ;  /* 0x000000f41800720c */ /* 0x000fe40003f06270 */
[----:B------:R-:W-:-:S02]  /*fb30*/  FSEL R18, R18, -INF , P3 ;  /* 0xff80000012127808 */ /* 0x000fc40001800000 */
[----:B------:R-:W-:Y:S02]  /*fb40*/  FMNMX3.FTZ R17, R17, R21, R26, !PT ;  /* 0x0000001511117276 */ /* 0x000fe4000781001a */
[----:B------:R-:W-:Y:S02]  /*fb50*/  FSEL R80, R32, -INF , !P5 ;  /* 0xff80000020507808 */ /* 0x000fe40006800000 */
[----:B------:R-:W-:Y:S02]  /*fb60*/  FSEL R79, R79, -INF , !P6 ;  /* 0xff8000004f4f7808 */ /* 0x000fe40007000000 */
[-C--:B------:R-:W-:Y:S02]  /*fb70*/  ISETP.GE.AND P5, PT, R39, R244.reuse, PT ;  /* 0x000000f42700720c */ /* 0x080fe40003fa6270 */
[C---:B------:R-:W-:Y:S02]  /*fb80*/  ISETP.GE.AND P6, PT, R28.reuse, R244, PT ;  /* 0x000000f41c00720c */ /* 0x040fe40003fc6270 */
[----:B------:R-:W-:-:S02]  /*fb90*/  ISETP.GE.AND P4, PT, R28, R243, PT ;  /* 0x000000f31c00720c */ /* 0x000fc40003f86270 */
[----:B------:R-:W-:Y:S02]  /*fba0*/  FSEL R100, R18, -INF , !P0 ;  /* 0xff80000012647808 */ /* 0x000fe40004000000 */
[----:B------:R-:W-:Y:S02]  /*fbb0*/  FMNMX3.FTZ R18, R17, R41, R42, !PT ;  /* 0x0000002911127276 */ /* 0x000fe4000781002a */
[----:B------:R-:W-:Y:S02]  /*fbc0*/  FMNMX3.FTZ R17, R0, R7, R4, !PT ;  /* 0x0000000700117276 */ /* 0x000fe40007810004 */
[----:B------:R-:W-:Y:S02]  /*fbd0*/  FSEL R102, R25, -INF , !P5 ;  /* 0xff80000019667808 */ /* 0x000fe40006800000 */
[----:B------:R-:W-:Y:S01]  /*fbe0*/  FSEL R101, R16, -INF , !P6 ;  /* 0xff80000010657808 */ /* 0x000fe20007000000 */
[----:B------:R-:W-:Y:S01]  /*fbf0*/  VIADD R16, R43, 0xfffffee1 ;  /* 0xfffffee12b107836 */ /* 0x000fe20000000000 */
[----:B------:R-:W-:-:S02]  /*fc00*/  ISETP.GE.AND P5, PT, R28, R242, PT ;  /* 0x000000f21c00720c */ /* 0x000fc40003fa6270 */
[----:B------:R-:W-:Y:S02]  /*fc10*/  FSEL R30, R30, -INF , P4 ;  /* 0xff8000001e1e7808 */ /* 0x000fe40002000000 */
[----:B------:R-:W-:Y:S02]  /*fc20*/  FMNMX3.FTZ R17, R17, R5, R6, !PT ;  /* 0x0000000511117276 */ /* 0x000fe40007810006 */
[----:B------:R-:W-:Y:S02]  /*fc30*/  FSEL R77, R30, -INF , !P5 ;  /* 0xff8000001e4d7808 */ /* 0x000fe40006800000 */
[----:B------:R-:W-:Y:S02]  /*fc40*/  ISETP.GE.AND P5, PT, R16, R245, PT ;  /* 0x000000f51000720c */ /* 0x000fe40003fa6270 */
[----:B------:R-:W-:Y:S02]  /*fc50*/  FMNMX3.FTZ R17, R17, R37, R45, !PT ;  /* 0x0000002511117276 */ /* 0x000fe4000781002d */
[----:B------:R-:W-:-:S02]  /*fc60*/  FSEL R99, R8, -INF , P5 ;  /* 0xff80000008637808 */ /* 0x000fc40002800000 */
[----:B------:R-:W-:Y:S01]  /*fc70*/  FMNMX3.FTZ R8, R17, R44, R52, !PT ;  /* 0x0000002c11087276 */ /* 0x000fe20007810034 */
[----:B------:R-:W-:Y:S01]  /*fc80*/  IMAD.MOV.U32 R246, RZ, RZ, R63 ;  /* 0x000000fffff67224 */ /* 0x000fe200078e003f */
[-C--:B------:R-:W-:Y:S01]  /*fc90*/  ISETP.GE.AND P6, PT, R24, R243.reuse, PT ;  /* 0x000000f31800720c */ /* 0x080fe20003fc6270 */
[----:B------:R-:W-:Y:S01]  /*fca0*/  IMAD.MOV.U32 R241, RZ, RZ, R55 ;  /* 0x000000fffff17224 */ /* 0x000fe200078e0037 */
[----:B------:R-:W-:Y:S02]  /*fcb0*/  ISETP.GE.AND P0, PT, R16, R243, PT ;  /* 0x000000f31000720c */ /* 0x000fe40003f06270 */
[----:B------:R-:W-:Y:S02]  /*fcc0*/  FMNMX3.FTZ R8, R8, R53, R54, !PT ;  /* 0x0000003508087276 */ /* 0x000fe40007810036 */
[----:B------:R-:W-:Y:S02]  /*fcd0*/  FSEL R76, R10, -INF , P6 ;  /* 0xff8000000a4c7808 */ /* 0x000fe40003000000 */
[----:B------:R-:W-:-:S02]  /*fce0*/  FSEL R75, R9, -INF , P0 ;  /* 0xff800000094b7808 */ /* 0x000fc40000000000 */
        /* <DEDUP_REMOVED lines=20> */
[C---:B------:R-:W-:Y:S02]  /*fe30*/  ISETP.GE.AND P3, PT, R16.reuse, R244, PT ;  /* 0x000000f41000720c */ /* 0x040fe40003f66270 */
[-C--:B------:R-:W-:Y:S01]  /*fe40*/  ISETP.GE.AND P6, PT, R16, R242.reuse, PT ;  /* 0x000000f21000720c */ /* 0x080fe20003fc6270 */
[----:B------:R-:W-:Y:S01]  /*fe50*/  VIADD R16, R43, 0xfffffee8 ;  /* 0xfffffee82b107836 */ /* 0x000fe20000000000 */
[----:B------:R-:W-:Y:S02]  /*fe60*/  ISETP.GE.AND P4, PT, R24, R242, PT ;  /* 0x000000f21800720c */ /* 0x000fe40003f86270 */
[----:B------:R-:W-:-:S02]  /*fe70*/  FMNMX3.FTZ R10, R10, R192, R196, !PT ;  /* 0x000000c00a0a7276 */ /* 0x000fc400078100c4 */
[----:B------:R-:W-:Y:S02]  /*fe80*/  FMNMX3.FTZ R9, R9, R201, R200, !PT ;  /* 0x000000c909097276 */ /* 0x000fe400078100c8 */
[----:B------:R-:W-:Y:S02]  /*fe90*/  FSEL R76, R76, -INF , !P4 ;  /* 0xff8000004c4c7808 */ /* 0x000fe40006000000 */
[----:B------:R-:W-:Y:S02]  /*fea0*/  ISETP.GE.AND P4, PT, R16, R245, PT ;  /* 0x000000f51000720c */ /* 0x000fe40003f86270 */
[----:B------:R-:W-:Y:S02]  /*feb0*/  FMNMX3.FTZ R10, R10, R207, R206, !PT ;  /* 0x000000cf0a0a7276 */ /* 0x000fe400078100ce */
[----:B------:R-:W-:Y:S01]  /*fec0*/  FMNMX3.FTZ R9, R9, R179, R178, !PT ;  /* 0x000000b309097276 */ /* 0x000fe200078100b2 */
[----:B------:R-:W-:Y:S01]  /*fed0*/  VIADD R8, R43, 0xfffffee9 ;  /* 0xfffffee92b087836 */ /* 0x000fe20000000000 */
[----:B------:R-:W-:-:S02]  /*fee0*/  FSEL R99, R99, -INF , !P3 ;  /* 0xff80000063637808 */ /* 0x000fc40005800000 */
[C---:B------:R-:W-:Y:S02]  /*fef0*/  ISETP.GE.AND P5, PT, R16.reuse, R244, PT ;  /* 0x000000f41000720c */ /* 0x040fe40003fa6270 */
[----:B------:R-:W-:Y:S02]  /*ff00*/  ISETP.GE.AND P3, PT, R16, R243, PT ;  /* 0x000000f31000720c */ /* 0x000fe40003f66270 */
[----:B------:R-:W-:Y:S02]  /*ff10*/  FSEL R11, R11, -INF , P4 ;  /* 0xff8000000b0b7808 */ /* 0x000fe40002000000 */
[----:B------:R-:W-:Y:S02]  /*ff20*/  FMNMX3.FTZ R10, R10, R205, R204, !PT ;  /* 0x000000cd0a0a7276 */ /* 0x000fe400078100cc */
[----:B------:R-:W-:Y:S02]  /*ff30*/  FMNMX3.FTZ R9, R9, R177, R176, !PT ;  /* 0x000000b109097276 */ /* 0x000fe400078100b0 */
[----:B------:R-:W-:-:S02]  /*ff40*/  FSEL R75, R75, -INF , !P6 ;  /* 0xff8000004b4b7808 */ /* 0x000fc40007000000 */
[----:B------:R-:W-:Y:S02]  /*ff50*/  FSEL R98, R11, -INF , !P5 ;  /* 0xff8000000b627808 */ /* 0x000fe40006800000 */
[----:B------:R-:W-:Y:S02]  /*ff60*/  FSEL R15, R15, -INF , P3 ;  /* 0xff8000000f0f7808 */ /* 0x000fe40001800000 */
[----:B------:R-:W-:Y:S02]  /*ff70*/  FMNMX3.FTZ R10, R10, R183, R182, !PT ;  /* 0x000000b70a0a7276 */ /* 0x000fe400078100b6 */
[----:B------:R-:W-:Y:S02]  /*ff80*/  FMNMX3.FTZ R9, R9, R171, R170, !PT ;  /* 0x000000ab09097276 */ /* 0x000fe400078100aa */
[C---:B------:R-:W-:Y:S02]  /*ff90*/  ISETP.GE.AND P6, PT, R8.reuse, R245, PT ;  /* 0x000000f50800720c */ /* 0x040fe40003fc6270 */
[----:B------:R-:W-:-:S02]  /*ffa0*/  ISETP.GE.AND P4, PT, R8, R244, PT ;  /* 0x000000f40800720c */ /* 0x000fc40003f86270 */
[C---:B------:R-:W-:Y:S02]  /*ffb0*/  ISETP.GE.AND P5, PT, R8.reuse, R243, PT ;  /* 0x000000f30800720c */ /* 0x040fe40003fa6270 */
[-C--:B------:R-:W-:Y:S01]  /*ffc0*/  ISETP.GE.AND P3, PT, R8, R242.reuse, PT ;  /* 0x000000f20800720c */ /* 0x080fe20003f66270 */
[----:B------:R-:W-:Y:S01]  /*ffd0*/  VIADD R8, R43, 0xfffffef0 ;  /* 0xfffffef02b087836 */ /* 0x000fe20000000000 */
[----:B------:R-:W-:Y:S02]  /*ffe0*/  ISETP.GE.AND P0, PT, R16, R242, PT ;  /* 0x000000f21000720c */ /* 0x000fe40003f06270 */
[----:B------:R-:W-:Y:S02]  /*fff0*/  FMNMX3.FTZ R10, R10, R181, R180, !PT ;  /* 0x000000b50a0a7276 */ /* 0x000fe400078100b4 */
[----:B------:R-:W-:Y:S02]  /*10000*/  FMNMX3.FTZ R9, R9, R169, R168, !PT ;  /* 0x000000a909097276 */ /* 0x000fe400078100a8 */
[----:B------:R-:W-:-:S02]  /*10010*/  FSEL R12, R12, -INF , P6 ;  /* 0xff8000000c0c7808 */ /* 0x000fc40003000000 */
[----:B------:R-:W-:Y:S02]  /*10020*/  FSEL R74, R15, -INF , !P0 ;  /* 0xff8000000f4a7808 */ /* 0x000fe40004000000 */
[----:B------:R-:W-:Y:S02]  /*10030*/  ISETP.GE.AND P0, PT, R8, R245, PT ;  /* 0x000000f50800720c */ /* 0x000fe40003f06270 */
[----:B------:R-:W-:Y:S02]  /*10040*/  FMNMX3.FTZ R10, R10, R175, R174, !PT ;  /* 0x000000af0a0a7276 */ /* 0x000fe400078100ae */
[----:B------:R-:W-:Y:S02]  /*10050*/  FMNMX3.FTZ R9, R9, R92, R91, !PT ;  /* 0x0000005c09097276 */ /* 0x000fe4000781005b */
[----:B------:R-:W-:Y:S02]  /*10060*/  FSEL R97, R12, -INF , !P4 ;  /* 0xff8000000c617808 */ /* 0x000fe40006000000 */
[----:B------:R-:W-:-:S02]  /*10070*/  FSEL R14, R14, -INF , P5 ;  /* 0xff8000000e0e7808 */ /* 0x000fc40002800000 */
        /* <DEDUP_REMOVED lines=10> */
[C---:B------:R-:W-:Y:S02]  /*10120*/  ISETP.GE.AND P3, PT, R8.reuse, R245, PT ;  /* 0x000000f50800720c */ /* 0x040fe40003f66270 */
[----:B------:R-:W-:Y:S02]  /*10130*/  ISETP.GE.AND P0, PT, R8, R244, PT ;  /* 0x000000f40800720c */ /* 0x000fe40003f06270 */
[----:B------:R-:W-:-:S02]  /*10140*/  FMNMX3.FTZ R10, R10, R116, R115, !PT ;  /* 0x000000740a0a7276 */ /* 0x000fc40007810073 */
[C---:B------:R-:W-:Y:S02]  /*10150*/  ISETP.GE.AND P6, PT, R8.reuse, R243, PT ;  /* 0x000000f30800720c */ /* 0x040fe40003fc6270 */
[----:B------:R-:W-:Y:S01]  /*10160*/  ISETP.GE.AND P4, PT, R8, R242, PT ;  /* 0x000000f20800720c */ /* 0x000fe20003f86270 */
[----:B------:R-:W-:Y:S01]  /*10170*/  VIADD R8, R43, 0xfffffef8 ;  /* 0xfffffef82b087836 */ /* 0x000fe20000000000 */
[----:B------:R-:W-:Y:S02]  /*10180*/  FMNMX3.FTZ R9, R9, R88, R87, !PT ;  /* 0x0000005809097276 */ /* 0x000fe40007810057 */
[----:B------:R-:W-:Y:S02]  /*10190*/  FMNMX3.FTZ R10, R10, R114, R113, !PT ;  /* 0x000000720a0a7276 */ /* 0x000fe40007810071 */
[----:B------:R-:W-:Y:S02]  /*101a0*/  FMNMX3.FTZ R9, R9, R86, R85, !PT ;  /* 0x0000005609097276 */ /* 0x000fe40007810055 */
[----:B------:R-:W-:-:S02]  /*101b0*/  FSEL R20, R20, -INF , P3 ;  /* 0xff80000014147808 */ /* 0x000fc40001800000 */
        /* <DEDUP_REMOVED lines=12> */
[----:B------:R-:W-:-:S02]  /*10280*/  FMNMX3.FTZ R10, R10, R108, R107, !PT ;  /* 0x0000006c0a0a7276 */ /* 0x000fc4000781006b */
[----:B------:R-:W-:Y:S02]  /*10290*/  FMNMX3.FTZ R8, R8, R80, R79, !PT ;  /* 0x0000005008087276 */ /* 0x000fe4000781004f */
[----:B------:R-:W-:Y:S02]  /*102a0*/  FSEL R94, R31, -INF , !P0 ;  /* 0xff8000001f5e7808 */ /* 0x000fe40004000000 */
[----:B------:R-:W-:Y:S02]  /*102b0*/  ISETP.GE.AND P0, PT, R43, R245, PT ;  /* 0x000000f52b00720c */ /* 0x000fe40003f06270 */
[----:B------:R-:W-:Y:S02]  /*102c0*/  FMNMX3.FTZ R10, R10, R106, R105, !PT ;  /* 0x0000006a0a0a7276 */ /* 0x000fe40007810069 */
[----:B------:R-:W-:Y:S02]  /*102d0*/  FMNMX3.FTZ R8, R8, R78, R77, !PT ;  /* 0x0000004e08087276 */ /* 0x000fe4000781004d */
[----:B------:R-:W-:-:S02]  /*102e0*/  FSEL R34, R34, -INF , P6 ;  /* 0xff80000022227808 */ /* 0x000fc40003000000 */
[----:B------:R-:W-:Y:S02]  /*102f0*/  ISETP.GE.AND P6, PT, R43, R244, PT ;  /* 0x000000f42b00720c */ /* 0x000fe40003fc6270 */
[----:B------:R-:W-:Y:S02]  /*10300*/  FSEL R27, R27, -INF , P0 ;  /* 0xff8000001b1b7808 */ /* 0x000fe40000000000 */
[----:B------:R-:W-:Y:S02]  /*10310*/  FMNMX3.FTZ R10, R10, R104, R103, !PT ;  /* 0x000000680a0a7276 */ /* 0x000fe40007810067 */
[----:B------:R-:W-:Y:S02]  /*10320*/  ISETP.GE.AND P0, PT, R43, R243, PT ;  /* 0x000000f32b00720c */ /* 0x000fe40003f06270 */
        /* <DEDUP_REMOVED lines=13> */
[----:B------:R-:W-:-:S02]  /*10400*/  FMNMX3.FTZ R10, R8, R66, R65, !PT ;  /* 0x00000042080a7276 */ /* 0x000fc40007810041 */
[----:B------:R-:W-:-:S03]  /*10410*/  FMNMX3.FTZ R9, R9, R96, R95, !PT ;  /* 0x0000006009097276 */ /* 0x000fc6000781005f */
[----:B------:R-:W1:Y:S01]  /*10420*/  SHFL.BFLY PT, R8, R10, 0x2, 0x1f ;  /* 0x0c401f000a087f89 */ /* 0x000e6200000e0000 */
[----:B------:R-:W-:-:S05]  /*10430*/  FMNMX3.FTZ R9, R9, R94, R93, !PT ;  /* 0x0000005e09097276 */ /* 0x000fca000781005d */
        /* <DEDUP_REMOVED lines=8> */
[----:B------:R-:W-:Y:S02]  /*104c0*/  LOP3.LUT R124, R185, 0x200, R186, 0xf8, !PT ;  /* 0x00000200b97c7812 */ /* 0x000fe400078ef8ba */
[----:B-1----:R-:W-:-:S04]  /*104d0*/  FMNMX.FTZ R61, R8, R61, !PT ;  /* 0x0000003d083d7209 */ /* 0x002fc80007810000 */
[----:B------:R-:W-:Y:S01]  /*104e0*/  FSETP.NEU.FTZ.AND P0, PT, R61, -INF , PT ;  /* 0xff8000003d00780b */ /* 0x000fe20003f1d000 */
[----:B--2---:R-:W-:Y:S01]  /*104f0*/  FMUL.FTZ R119, R64, R61 ;  /* 0x0000003d40777220 */ /* 0x004fe20000410000 */
[----:B---3--:R-:W-:Y:S01]  /*10500*/  FMNMX.FTZ R62, R9, R62, !PT ;  /* 0x0000003e093e7209 */ /* 0x008fe20007810000 */
[----:B------:R-:W-:-:S03]  /*10510*/  IMAD.U32 R221, RZ, RZ, UR6 ;  /* 0x00000006ffdd7e24 */ /* 0x000fc6000f8e00ff */
[----:B------:R-:W-:Y:S02]  /*10520*/  FSEL R119, R119, RZ, P0 ;  /* 0x000000ff77777208 */ /* 0x000fe40000000000 */
[----:B------:R-:W-:Y:S01]  /*10530*/  FSETP.NEU.FTZ.AND P3, PT, R62, -INF , PT ;  /* 0xff8000003e00780b */ /* 0x000fe20003f7d000 */
[----:B------:R-:W-:Y:S02]  /*10540*/  IMAD R124, R124, 0x2, R221 ;  /* 0x000000027c7c7824 */ /* 0x000fe400078e02dd */
[-CC-:B------:R-:W-:Y:S01]  /*10550*/  FFMA.FTZ R118, R7, R64.reuse, -R119.reuse ;  /* 0x0000004007767223 */ /* 0x180fe20000010877 */
[--C-:B------:R-:W-:Y:S01]  /*10560*/  FFMA.FTZ R117, R4, R64, -R119.reuse ;  /* 0x0000004004757223 */ /* 0x100fe20000010877 */
[----:B------:R-:W-:Y:S01]  /*10570*/  FSEL R7, R62, RZ, P3 ;  /* 0x000000ff3e077208 */ /* 0x000fe20001800000 */
[----:B------:R-:W-:Y:S01]  /*10580*/  IMAD.MOV.U32 R130, RZ, RZ, 0x20 ;  /* 0x00000020ff827424 */ /* 0x000fe200078e00ff */
[----:B------:R-:W-:Y:S01]  /*10590*/  FSEL R4, R61, RZ, P0 ;  /* 0x000000ff3d047208 */ /* 0x000fe20000000000 */
[----:B------:R-:W-:Y:S01]  /*105a0*/  FMUL.FTZ R63, R64, R62 ;  /* 0x0000003e403f7220 */ /* 0x000fe20000410000 */
[----:B------:R-:W-:Y:S01]  /*105b0*/  FFMA.FTZ R125, R5, R64, -R119 ;  /* 0x00000040057d7223 */ /* 0x000fe20000010877 */
[----:B------:R-:W-:-:S02]  /*105c0*/  VIADD R20, R124, 0xa000 ;  /* 0x0000a0007c147836 */ /* 0x000fc40000000000 */
[----:B------:R-:W-:Y:S01]  /*105d0*/  FADD.FTZ R5, R36, -R7 ;  /* 0x8000000724057221 */ /* 0x000fe20000010000 */
[----:B------:R-:W-:Y:S01]  /*105e0*/  FADD.FTZ R4, R0, -R4 ;  /* 0x8000000400047221 */ /* 0x000fe20000010000 */
[----:B------:R-:W-:Y:S01]  /*105f0*/  SEL R130, R130, 0xffffffe0, !P2 ;  /* 0xffffffe082827807 */ /* 0x000fe20005000000 */
[----:B------:R-:W-:Y:S01]  /*10600*/  VIADD R129, R124, 0xa040 ;  /* 0x0000a0407c817836 */ /* 0x000fe20000000000 */
[----:B------:R-:W-:Y:S01]  /*10610*/  FSEL R63, R63, RZ, P3 ;  /* 0x000000ff3f3f7208 */ /* 0x000fe20001800000 */
[----:B------:R-:W-:Y:S02]  /*10620*/  @P1 VIADD R129, R20, 0xffffffc0 ;  /* 0xffffffc014811836 */ /* 0x000fe40000000000 */
[C---:B------:R-:W-:Y:S01]  /*10630*/  FMUL.FTZ R5, R64.reuse, R5 ;  /* 0x0000000540057220 */ /* 0x040fe20000410000 */
[----:B------:R-:W-:Y:S01]  /*10640*/  FMUL.FTZ R4, R64, R4 ;  /* 0x0000000440047220 */ /* 0x000fe20000410000 */
[----:B------:R-:W-:Y:S02]  /*10650*/  IMAD.IADD R0, R130, 0x1, R124 ;  /* 0x0000000182007824 */ /* 0x000fe400078e027c */
[-C--:B------:R-:W-:Y:S01]  /*10660*/  FFMA.FTZ R121, R21, R64.reuse, -R63 ;  /* 0x0000004015797223 */ /* 0x080fe2000001083f */
[----:B------:R-:W-:Y:S01]  /*10670*/  FFMA.FTZ R126, R6, R64, -R119 ;  /* 0x00000040067e7223 */ /* 0x000fe20000010877 */
[----:B------:R-:W1:Y:S01]  /*10680*/  LDSM.16.MT88.4 R20, [R129] ;  /* 0x000000008114783b */ /* 0x000e620000004200 */
[----:B------:R-:W2:Y:S04]  /*10690*/  MUFU.EX2 R128, R5 ;  /* 0x0000000500807308 */ /* 0x000ea80000000800 */
[----:B------:R3:W-:Y:S01]  /*106a0*/  MUFU.EX2 R127, R4 ;  /* 0x00000004007f7308 */ /* 0x0007e20000000800 */
[----:B------:R-:W-:-:S02]  /*106b0*/  IMAD.IADD R130, R130, 0x1, R129 ;  /* 0x0000000182827824 */ /* 0x000fc400078e0281 */
[-CC-:B------:R-:W-:Y:S01]  /*106c0*/  FFMA.FTZ R123, R19, R64.reuse, -R63.reuse ;  /* 0x00000040137b7223 */ /* 0x180fe2000001083f */
[-CC-:B------:R-:W-:Y:S01]  /*106d0*/  FFMA.FTZ R122, R33, R64.reuse, -R63.reuse ;  /* 0x00000040217a7223 */ /* 0x180fe2000001083f */
[----:B------:R-:W-:Y:S01]  /*106e0*/  FFMA.FTZ R120, R26, R64, -R63 ;  /* 0x000000401a787223 */ /* 0x000fe2000001083f */
[----:B------:R-:W-:Y:S04]  /*106f0*/  LDSM.16.MT88.4 R16, [R124+0xa000] ;  /* 0x00a000007c10783b */ /* 0x000fe80000004200 */
[----:B------:R-:W-:Y:S04]  /*10700*/  LDSM.16.MT88.4 R28, [R130] ;  /* 0x00000000821c783b */ /* 0x000fe80000004200 */
[----:B---3--:R-:W3:Y:S01]  /*10710*/  LDSM.16.MT88.4 R4, [R0+0xa000] ;  /* 0x00a000000004783b */ /* 0x008ee20000004200 */
[----:B------:R-:W-:Y:S01]  /*10720*/  MUFU.EX2 R123, R123 ;  /* 0x0000007b007b7308 */ /* 0x000fe20000000800 */
[----:B--2---:R-:W-:-:S03]  /*10730*/  FMUL.FTZ R33, R145, R128 ;  /* 0x0000008091217220 */ /* 0x004fc60000410000 */
[----:B------:R-:W2:Y:S01]  /*10740*/  MUFU.EX2 R122, R122 ;  /* 0x0000007a007a7308 */ /* 0x000ea20000000800 */
[----:B------:R-:W-:-:S03]  /*10750*/  FFMA.FTZ R145, R38, R64, -R63 ;  /* 0x0000004026917223 */ /* 0x000fc6000001083f */
[----:B------:R-:W-:Y:S01]  /*10760*/  MUFU.EX2 R121, R121 ;  /* 0x0000007900797308 */ /* 0x000fe20000000800 */
[----:B------:R-:W-:Y:S02]  /*10770*/  FFMA.FTZ R46, R37, R64, -R119 ;  /* 0x00000040252e7223 */ /* 0x000fe40000010877 */
[----:B------:R-:W4:Y:S01]  /*10780*/  LDSM.16.MT88.4 R36, [R0+0xa800] ;  /* 0x00a800000024783b */ /* 0x000f220000004200 */
[----:B------:R-:W5:Y:S04]  /*10790*/  MUFU.EX2 R120, R120 ;  /* 0x0000007800787308 */ /* 0x000f680000000800 */
[----:B------:R-:W-:Y:S04]  /*107a0*/  MUFU.EX2 R118, R118 ;  /* 0x0000007600767308 */ /* 0x000fe80000000800 */
[----:B------:R-:W1:Y:S04]  /*107b0*/  MUFU.EX2 R117, R117 ;  /* 0x0000007500757308 */ /* 0x000e680000000800 */
[----:B------:R-:W-:Y:S04]  /*107c0*/  MUFU.EX2 R125, R125 ;  /* 0x0000007d007d7308 */ /* 0x000fe80000000800 */
[----:B------:R-:W3:Y:S01]  /*107d0*/  MUFU.EX2 R126, R126 ;  /* 0x0000007e007e7308 */ /* 0x000ee20000000800 */
[----:B--2---:R-:W-:Y:S01]  /*107e0*/  F2FP.F16.F32.PACK_AB R8, R122, R123 ;  /* 0x0000007b7a08723e */ /* 0x004fe200000000ff */
[-C--:B------:R-:W-:Y:S01]  /*107f0*/  FMUL.FTZ R13, R161, R128.reuse ;  /* 0x00000080a10d7220 */ /* 0x080fe20000410000 */
[----:B-----5:R-:W-:Y:S01]  /*10800*/  F2FP.F16.F32.PACK_AB R10, R120, R121 ;  /* 0x00000079780a723e */ /* 0x020fe200000000ff */
[-C--:B------:R-:W-:Y:S01]  /*10810*/  FMUL.FTZ R15, R163, R127.reuse ;  /* 0x0000007fa30f7220 */ /* 0x080fe20000410000 */
[----:B------:R-:W-:Y:S01]  /*10820*/  FMUL.FTZ R32, R144, R128 ;  /* 0x0000008090207220 */ /* 0x000fe20000410000 */
[----:B-1----:R-:W-:Y:S01]  /*10830*/  F2FP.F16.F32.PACK_AB R9, R117, R118 ;  /* 0x000000767509723e */ /* 0x002fe200000000ff */
[-C--:B------:R-:W-:Y:S01]  /*10840*/  FMUL.FTZ R34, R146, R127.reuse ;  /* 0x0000007f92227220 */ /* 0x080fe20000410000 */
[----:B------:R-:W-:Y:S01]  /*10850*/  FMUL.FTZ R35, R147, R127 ;  /* 0x0000007f93237220 */ /* 0x000fe20000410000 */
[----:B------:R-:W-:-:S02]  /*10860*/  IMAD.MOV.U32 R161, RZ, RZ, R50 ;  /* 0x000000ffffa17224 */ /* 0x000fc400078e0032 */
[-C--:B------:R-:W-:Y:S01]  /*10870*/  FMUL.FTZ R140, R140, R128.reuse ;  /* 0x000000808c8c7220 */ /* 0x080fe20000410000 */
[----:B------:R-:W-:Y:S02]  /*10880*/  IMAD.MOV.U32 R163, RZ, RZ, R48 ;  /* 0x000000ffffa37224 */ /* 0x000fe400078e0030 */
[-C--:B------:R-:W-:Y:S01]  /*10890*/  FMUL.FTZ R141, R141, R128.reuse ;  /* 0x000000808d8d7220 */ /* 0x080fe20000410000 */
[----:B------:R-:W-:Y:S01]  /*108a0*/  FMUL.FTZ R142, R142, R127 ;  /* 0x0000007f8e8e7220 */ /* 0x000fe20000410000 */
[----:B---3--:R-:W-:Y:S01]  /*108b0*/  F2FP.F16.F32.PACK_AB R11, R126, R125 ;  /* 0x0000007d7e0b723e */ /* 0x008fe200000000ff */
        /* <DEDUP_REMOVED lines=10> */
[-C--:B------:R-:W-:Y:S01]  /*10960*/  FMUL.FTZ R151, R151, R127.reuse ;  /* 0x0000007f97977220 */ /* 0x080fe20000410000 */
[-CC-:B------:R-:W-:Y:S01]  /*10970*/  FFMA.FTZ R131, R41, R64.reuse, -R63.reuse ;  /* 0x0000004029837223 */ /* 0x180fe2000001083f */
[-CC-:B------:R-:W-:Y:S01]  /*10980*/  FFMA.FTZ R144, R42, R64.reuse, -R63.reuse ;  /* 0x000000402a907223 */ /* 0x180fe2000001083f */
[-C--:B------:R-:W-:Y:S01]  /*10990*/  FFMA.FTZ R146, R40, R64.reuse, -R63 ;  /* 0x0000004028927223 */ /* 0x080fe2000001083f */
[-CC-:B------:R-:W-:Y:S01]  /*109a0*/  FFMA.FTZ R136, R44, R64.reuse, -R119.reuse ;  /* 0x000000402c887223 */ /* 0x180fe20000010877 */
[-CC-:B------:R-:W-:Y:S01]  /*109b0*/  FFMA.FTZ R138, R52, R64.reuse, -R119.reuse ;  /* 0x00000040348a7223 */ /* 0x180fe20000010877 */
[----:B------:R-:W-:Y:S01]  /*109c0*/  FFMA.FTZ R45, R45, R64, -R119 ;  /* 0x000000402d2d7223 */ /* 0x000fe20000010877 */
[----:B------:R-:W-:Y:S01]  /*109d0*/  FMUL.FTZ R14, R162, R127 ;  /* 0x0000007fa20e7220 */ /* 0x000fe20000410000 */
[----:B------:R-:W-:Y:S01]  /*109e0*/  IMAD.MOV.U32 R162, RZ, RZ, R49 ;  /* 0x000000ffffa27224 */ /* 0x000fe200078e0031 */
[C---:B------:R-:W-:Y:S01]  /*109f0*/  HMMA.16816.F32 R32, R8.reuse, R20, R32 ;  /* 0x000000140820723c */ /* 0x040fe20000001820 */
[-C--:B------:R-:W-:Y:S01]  /*10a00*/  FMUL.FTZ R49, R137, R128.reuse ;  /* 0x0000008089317220 */ /* 0x080fe20000410000 */
[----:B------:R-:W-:Y:S01]  /*10a10*/  MUFU.EX2 R131, R131 ;  /* 0x0000008300837308 */ /* 0x000fe20000000800 */
[----:B------:R-:W1:Y:S03]  /*10a20*/  LDSM.16.MT88.4 R40, [R124+0xa800] ;  /* 0x00a800007c28783b */ /* 0x000e660000004200 */
[----:B------:R-:W2:Y:S02]  /*10a30*/  MUFU.EX2 R144, R144 ;  /* 0x0000009000907308 */ /* 0x000ea40000000800 */
[----:B------:R-:W-:Y:S02]  /*10a40*/  HMMA.16816.F32 R20, R8, R22, R140 ;  /* 0x000000160814723c */ /* 0x000fe4000000188c */
[----:B------:R-:W-:Y:S01]  /*10a50*/  MUFU.EX2 R146, R146 ;  /* 0x0000009200927308 */ /* 0x000fe20000000800 */
[----:B------:R-:W-:-:S03]  /*10a60*/  FMUL.FTZ R12, R160, R128 ;  /* 0x00000080a00c7220 */ /* 0x000fc60000410000 */
[----:B------:R-:W3:Y:S02]  /*10a70*/  MUFU.EX2 R145, R145 ;  /* 0x0000009100917308 */ /* 0x000ee40000000800 */
[C---:B------:R-:W-:Y:S02]  /*10a80*/  HMMA.16816.F32 R24, R8.reuse, R4, R24 ;  /* 0x000000040818723c */ /* 0x040fe40000001818 */
[----:B------:R-:W-:Y:S04]  /*10a90*/  MUFU.EX2 R140, R46 ;  /* 0x0000002e008c7308 */ /* 0x000fe80000000800 */
[----:B------:R5:W4:Y:S02]  /*10aa0*/  MUFU.EX2 R137, R45 ;  /* 0x0000002d00897308 */ /* 0x000b240000000800 */
[----:B------:R-:W-:Y:S02]  /*10ab0*/  HMMA.16816.F32 R4, R8, R6, R148 ;  /* 0x000000060804723c */ /* 0x000fe40000001894 */
[----:B------:R-:W-:Y:S04]  /*10ac0*/  MUFU.EX2 R136, R136 ;  /* 0x0000008800887308 */ /* 0x000fe80000000800 */
[----:B------:R-:W1:Y:S01]  /*10ad0*/  MUFU.EX2 R138, R138 ;  /* 0x0000008a008a7308 */ /* 0x000e620000000800 */
[----:B------:R-:W-:-:S02]  /*10ae0*/  IMAD.MOV.U32 R160, RZ, RZ, R51 ;  /* 0x000000ffffa07224 */ /* 0x000fc400078e0033 */
        /* <DEDUP_REMOVED lines=10> */
[----:B------:R-:W-:Y:S01]  /*10b90*/  IMAD.MOV.U32 R186, RZ, RZ, R54 ;  /* 0x000000ffffba7224 */ /* 0x000fe200078e0036 */
[----:B--2---:R-:W-:Y:S01]  /*10ba0*/  F2FP.F16.F32.PACK_AB R52, R144, R131 ;  /* 0x000000839034723e */ /* 0x004fe200000000ff */
[----:B------:R-:W-:Y:S01]  /*10bb0*/  IMAD.MOV.U32 R185, RZ, RZ, R53 ;  /* 0x000000ffffb97224 */ /* 0x000fe200078e0035 */
[----:B---3--:R-:W-:Y:S01]  /*10bc0*/  F2FP.F16.F32.PACK_AB R54, R145, R146 ;  /* 0x000000929136723e */ /* 0x008fe200000000ff */
[----:B-----5:R-:W-:Y:S01]  /*10bd0*/  LDSM.16.MT88.4 R44, [R129+0x800] ;  /* 0x00080000812c783b */ /* 0x020fe20000004200 */
[----:B----4-:R-:W-:-:S02]  /*10be0*/  F2FP.F16.F32.PACK_AB R53, R137, R140 ;  /* 0x0000008c8935723e */ /* 0x010fc400000000ff */
[----:B------:R-:W-:Y:S01]  /*10bf0*/  HMMA.16816.F32 R16, R8, R18, R156 ;  /* 0x000000120810723c */ /* 0x000fe2000000189c */
[----:B-1----:R-:W-:-:S07]  /*10c00*/  F2FP.F16.F32.PACK_AB R55, R138, R136 ;  /* 0x000000888a37723e */ /* 0x002fce00000000ff */
[C---:B------:R-:W-:Y:S08]  /*10c10*/  HMMA.16816.F32 R48, R8.reuse, R28, R48 ;  /* 0x0000001c0830723c */ /* 0x040ff00000001830 */
[----:B------:R-:W-:Y:S01]  /*10c20*/  HMMA.16816.F32 R8, R8, R30, R132 ;  /* 0x0000001e0808723c */ /* 0x000fe20000001884 */
        /* <DEDUP_REMOVED lines=17> */
[----:B------:R-:W4:Y:S02]  /*10d40*/  LDSM.16.MT88.4 R40, [R0+0xb000] ;  /* 0x00b000000028783b */ /* 0x000f240000004200 */
[----:B------:R-:W-:Y:S04]  /*10d50*/  MUFU.EX2 R135, R135 ;  /* 0x0000008700877308 */ /* 0x000fe80000000800 */
[----:B------:R-:W-:Y:S04]  /*10d60*/  MUFU.EX2 R134, R134 ;  /* 0x0000008600867308 */ /* 0x000fe80000000800 */
[----:B------:R-:W5:Y:S04]  /*10d70*/  MUFU.EX2 R143, R143 ;  /* 0x0000008f008f7308 */ /* 0x000f680000000800 */
[----:B------:R-:W-:Y:S04]  /*10d80*/  MUFU.EX2 R142, R142 ;  /* 0x0000008e008e7308 */ /* 0x000fe80000000800 */
[----:B------:R-:W2:Y:S01]  /*10d90*/  MUFU.EX2 R141, R141 ;  /* 0x0000008d008d7308 */ /* 0x000ea20000000800 */
[----:B-1----:R-:W-:Y:S01]  /*10da0*/  HMMA.16816.F32 R48, R52, R28, R48 ;  /* 0x0000001c3430723c */ /* 0x002fe20000001830 */
[----:B---3--:R-:W-:-:S02]  /*10db0*/  F2FP.F16.F32.PACK_AB R28, R132, R133 ;  /* 0x00000085841c723e */ /* 0x008fc400000000ff */
[----:B-----5:R-:W-:-:S05]  /*10dc0*/  F2FP.F16.F32.PACK_AB R29, R143, R134 ;  /* 0x000000868f1d723e */ /* 0x020fca00000000ff */
[----:B------:R-:W-:Y:S01]  /*10dd0*/  HMMA.16816.F32 R8, R52, R30, R8 ;  /* 0x0000001e3408723c */ /* 0x000fe20000001808 */
[----:B------:R-:W-:Y:S02]  /*10de0*/  F2FP.F16.F32.PACK_AB R30, R135, R139 ;  /* 0x0000008b871e723e */ /* 0x000fe400000000ff */
[----:B--2---:R-:W-:-:S05]  /*10df0*/  F2FP.F16.F32.PACK_AB R31, R141, R142 ;  /* 0x0000008e8d1f723e */ /* 0x004fca00000000ff */
[C---:B------:R-:W-:Y:S08]  /*10e00*/  HMMA.16816.F32 R32, R52.reuse, R44, R32 ;  /* 0x0000002c3420723c */ /* 0x040ff00000001820 */
[----:B------:R-:W-:Y:S01]  /*10e10*/  HMMA.16816.F32 R20, R52, R46, R20 ;  /* 0x0000002e3414723c */ /* 0x000fe20000001814 */
[----:B------:R-:W1:Y:S01]  /*10e20*/  LDSM.16.MT88.4 R44, [R129+0x1000] ;  /* 0x00100000812c783b */ /* 0x000e620000004200 */
[-CC-:B------:R-:W-:Y:S01]  /*10e30*/  FFMA.FTZ R148, R58, R64.reuse, -R63.reuse ;  /* 0x000000403a947223 */ /* 0x180fe2000001083f */
[-C--:B------:R-:W-:Y:S01]  /*10e40*/  FFMA.FTZ R147, R59, R64.reuse, -R63 ;  /* 0x000000403b937223 */ /* 0x080fe2000001083f */
[-CC-:B------:R-:W-:Y:S01]  /*10e50*/  FFMA.FTZ R153, R57, R64.reuse, -R119.reuse ;  /* 0x0000004039997223 */ /* 0x180fe20000010877 */
[-C--:B------:R-:W-:Y:S01]  /*10e60*/  FFMA.FTZ R152, R56, R64.reuse, -R119 ;  /* 0x0000004038987223 */ /* 0x080fe20000010877 */
[----:B------:R-:W-:Y:S02]  /*10e70*/  LDSM.16.MT88.4 R52, [R124+0xb800] ;  /* 0x00b800007c34783b */ /* 0x000fe40000004200 */
[C---:B------:R-:W-:Y:S02]  /*10e80*/  HMMA.16816.F32 R12, R28.reuse, R36, R12 ;  /* 0x000000241c0c723c */ /* 0x040fe4000000180c */
[----:B------:R-:W-:Y:S06]  /*10e90*/  LDSM.16.MT88.4 R56, [R129+0x1800] ;  /* 0x001800008138783b */ /* 0x000fec0000004200 */
[C---:B------:R-:W-:Y:S01]  /*10ea0*/  HMMA.16816.F32 R16, R28.reuse, R38, R16 ;  /* 0x000000261c10723c */ /* 0x040fe20000001810 */
[----:B------:R-:W2:Y:S07]  /*10eb0*/  LDSM.16.MT88.4 R36, [R130+0x1000] ;  /* 0x001000008224783b */ /* 0x000eae0000004200 */
[C---:B----4-:R-:W-:Y:S08]  /*10ec0*/  HMMA.16816.F32 R24, R28.reuse, R40, R24 ;  /* 0x000000281c18723c */ /* 0x050ff00000001818 */
[----:B------:R-:W-:Y:S01]  /*10ed0*/  HMMA.16816.F32 R4, R28, R42, R4 ;  /* 0x0000002a1c04723c */ /* 0x000fe20000001804 */
[----:B------:R-:W3:Y:S01]  /*10ee0*/  LDSM.16.MT88.4 R40, [R0+0xb800] ;  /* 0x00b800000028783b */ /* 0x000ee20000004200 */
[-CC-:B------:R-:W-:Y:S01]  /*10ef0*/  FFMA.FTZ R150, R240, R64.reuse, -R63.reuse ;  /* 0x00000040f0967223 */ /* 0x180fe2000001083f */
[-C--:B------:R-:W-:Y:S01]  /*10f00*/  FFMA.FTZ R149, R239, R64.reuse, -R63 ;  /* 0x00000040ef957223 */ /* 0x080fe2000001083f */
[-CC-:B------:R-:W-:Y:S01]  /*10f10*/  FFMA.FTZ R151, R229, R64.reuse, -R119.reuse ;  /* 0x00000040e5977223 */ /* 0x180fe20000010877 */
[----:B------:R-:W-:-:S03]  /*10f20*/  FFMA.FTZ R154, R222, R64, -R119 ;  /* 0x00000040de9a7223 */ /* 0x000fc60000010877 */
[C---:B-1----:R-:W-:Y:S08]  /*10f30*/  HMMA.16816.F32 R32, R28.reuse, R44, R32 ;  /* 0x0000002c1c20723c */ /* 0x042ff00000001820 */
[C---:B------:R-:W-:Y:S08]  /*10f40*/  HMMA.16816.F32 R20, R28.reuse, R46, R20 ;  /* 0x0000002e1c14723c */ /* 0x040ff00000001814 */
[C---:B--2---:R-:W-:Y:S08]  /*10f50*/  HMMA.16816.F32 R48, R28.reuse, R36, R48 ;  /* 0x000000241c30723c */ /* 0x044ff00000001830 */
[----:B------:R-:W-:Y:S01]  /*10f60*/  HMMA.16816.F32 R8, R28, R38, R8 ;  /* 0x000000261c08723c */ /* 0x000fe20000001808 */
[----:B------:R-:W1:Y:S01]  /*10f70*/  LDSM.16.MT88.4 R28, [R130+0x1800] ;  /* 0x00180000821c783b */ /* 0x000e620000004200 */
[----:B------:R-:W-:Y:S03]  /*10f80*/  MUFU.EX2 R150, R150 ;  /* 0x0000009600967308 */ /* 0x000fe60000000800 */
[----:B------:R-:W2:Y:S01]  /*10f90*/  LDSM.16.MT88.4 R44, [R0+0xc000] ;  /* 0x00c00000002c783b */ /* 0x000ea20000004200 */
[----:B------:R-:W4:Y:S04]  /*10fa0*/  MUFU.EX2 R149, R149 ;  /* 0x0000009500957308 */ /* 0x000f280000000800 */
[----:B------:R-:W-:Y:S04]  /*10fb0*/  MUFU.EX2 R148, R148 ;  /* 0x0000009400947308 */ /* 0x000fe80000000800 */
[----:B------:R-:W5:Y:S04]  /*10fc0*/  MUFU.EX2 R147, R147 ;  /* 0x0000009300937308 */ /* 0x000f680000000800 */
[----:B------:R-:W-:Y:S04]  /*10fd0*/  MUFU.EX2 R153, R153 ;  /* 0x0000009900997308 */ /* 0x000fe80000000800 */
[----:B------:R-:W3:Y:S04]  /*10fe0*/  MUFU.EX2 R152, R152 ;  /* 0x0000009800987308 */ /* 0x000ee80000000800 */
[----:B------:R-:W-:Y:S04]  /*10ff0*/  MUFU.EX2 R151, R151 ;  /* 0x0000009700977308 */ /* 0x000fe80000000800 */
[----:B------:R-:W1:Y:S01]  /*11000*/  MUFU.EX2 R154, R154 ;  /* 0x0000009a009a7308 */ /* 0x000e620000000800 */
[----:B----4-:R-:W-:Y:S01]  /*11010*/  F2FP.F16.F32.PACK_AB R36, R149, R150 ;  /* 0x000000969524723e */ /* 0x010fe200000000ff */
[--C-:B------:R-:W-:Y:S01]  /*11020*/  FFMA.FTZ R156, R218, R64, -R63.reuse ;  /* 0x00000040da9c7223 */ /* 0x100fe2000001083f */
[----:B-----5:R-:W-:Y:S01]  /*11030*/  F2FP.F16.F32.PACK_AB R38, R147, R148 ;  /* 0x000000949326723e */ /* 0x020fe200000000ff */
[-CC-:B------:R-:W-:Y:S01]  /*11040*/  FFMA.FTZ R155, R219, R64.reuse, -R63.reuse ;  /* 0x00000040db9b7223 */ /* 0x180fe2000001083f */
[-CC-:B------:R-:W-:Y:S01]  /*11050*/  FFMA.FTZ R159, R217, R64.reuse, -R63.reuse ;  /* 0x00000040d99f7223 */ /* 0x180fe2000001083f */
[----:B---3--:R-:W-:Y:S01]  /*11060*/  F2FP.F16.F32.PACK_AB R37, R152, R153 ;  /* 0x000000999825723e */ /* 0x008fe200000000ff */
[-C--:B------:R-:W-:Y:S01]  /*11070*/  FFMA.FTZ R158, R215, R64.reuse, -R63 ;  /* 0x00000040d79e7223 */ /* 0x080fe2000001083f */
[-CC-:B------:R-:W-:Y:S01]  /*11080*/  FFMA.FTZ R157, R214, R64.reuse, -R119.reuse ;  /* 0x00000040d69d7223 */ /* 0x180fe20000010877 */
[-CC-:B------:R-:W-:Y:S01]  /*11090*/  FFMA.FTZ R162, R213, R64.reuse, -R119.reuse ;  /* 0x00000040d5a27223 */ /* 0x180fe20000010877 */
[-CC-:B------:R-:W-:Y:S01]  /*110a0*/  FFMA.FTZ R161, R211, R64.reuse, -R119.reuse ;  /* 0x00000040d3a17223 */ /* 0x180fe20000010877 */
[-C--:B------:R-:W-:Y:S01]  /*110b0*/  FFMA.FTZ R160, R212, R64.reuse, -R119 ;  /* 0x00000040d4a07223 */ /* 0x080fe20000010877 */
[----:B-1----:R-:W-:Y:S01]  /*110c0*/  F2FP.F16.F32.PACK_AB R39, R154, R151 ;  /* 0x000000979a27723e */ /* 0x002fe200000000ff */
[----:B------:R-:W-:Y:S04]  /*110d0*/  MUFU.EX2 R156, R156 ;  /* 0x0000009c009c7308 */ /* 0x000fe80000000800 */
[----:B------:R-:W1:Y:S02]  /*110e0*/  MUFU.EX2 R155, R155 ;  /* 0x0000009b009b7308 */ /* 0x000e640000000800 */
[C---:B------:R-:W-:Y:S02]  /*110f0*/  HMMA.16816.F32 R24, R36.reuse, R40, R24 ;  /* 0x000000282418723c */ /* 0x040fe40000001818 */
[----:B------:R-:W-:Y:S04]  /*11100*/  MUFU.EX2 R159, R159 ;  /* 0x0000009f009f7308 */ /* 0x000fe80000000800 */
[----:B------:R-:W-:Y:S02]  /*11110*/  MUFU.EX2 R158, R158 ;  /* 0x0000009e009e7308 */ /* 0x000fe40000000800 */
[C---:B------:R-:W-:Y:S01]  /*11120*/  HMMA.16816.F32 R4, R36.reuse, R42, R4 ;  /* 0x0000002a2404723c */ /* 0x040fe20000001804 */
[----:B------:R-:W3:Y:S01]  /*11130*/  LDSM.16.MT88.4 R40, [R124+0xc000] ;  /* 0x00c000007c28783b */ /* 0x000ee20000004200 */
[----:B------:R-:W-:Y:S04]  /*11140*/  MUFU.EX2 R157, R157 ;  /* 0x0000009d009d7308 */ /* 0x000fe80000000800 */
[----:B------:R-:W4:Y:S04]  /*11150*/  MUFU.EX2 R162, R162 ;  /* 0x000000a200a27308 */ /* 0x000f280000000800 */
[----:B------:R-:W-:Y:S04]  /*11160*/  MUFU.EX2 R161, R161 ;  /* 0x000000a100a17308 */ /* 0x000fe80000000800 */
[----:B------:R-:W5:Y:S01]  /*11170*/  MUFU.EX2 R160, R160 ;  /* 0x000000a000a07308 */ /* 0x000f620000000800 */
[C---:B------:R-:W-:Y:S08]  /*11180*/  HMMA.16816.F32 R12, R36.reuse, R52, R12 ;  /* 0x00000034240c723c */ /* 0x040ff0000000180c */
[C---:B------:R-:W-:Y:S01]  /*11190*/  HMMA.16816.F32 R16, R36.reuse, R54, R16 ;  /* 0x000000362410723c */ /* 0x040fe20000001810 */
[----:B------:R-:W3:Y:S07]  /*111a0*/  LDSM.16.MT88.4 R52, [R129+0x2000] ;  /* 0x002000008134783b */ /* 0x000eee0000004200 */
[C---:B------:R-:W-:Y:S08]  /*111b0*/  HMMA.16816.F32 R32, R36.reuse, R56, R32 ;  /* 0x000000382420723c */ /* 0x040ff00000001820 */
[----:B------:R-:W-:Y:S01]  /*111c0*/  HMMA.16816.F32 R20, R36, R58, R20 ;  /* 0x0000003a2414723c */ /* 0x000fe20000001814 */
[-CC-:B------:R-:W-:Y:S01]  /*111d0*/  FFMA.FTZ R186, R187, R64.reuse, -R63.reuse ;  /* 0x00000040bbba7223 */ /* 0x180fe2000001083f */
[-CC-:B------:R-:W-:Y:S01]  /*111e0*/  FFMA.FTZ R185, R208, R64.reuse, -R63.reuse ;  /* 0x00000040d0b97223 */ /* 0x180fe2000001083f */
[-C--:B------:R-:W-:Y:S01]  /*111f0*/  FFMA.FTZ R163, R209, R64.reuse, -R63 ;  /* 0x00000040d1a37223 */ /* 0x080fe2000001083f */
[-CC-:B------:R-:W-:Y:S01]  /*11200*/  FFMA.FTZ R190, R190, R64.reuse, -R119.reuse ;  /* 0x00000040bebe7223 */ /* 0x180fe20000010877 */
[-CC-:B------:R-:W-:Y:S01]  /*11210*/  FFMA.FTZ R189, R189, R64.reuse, -R119.reuse ;  /* 0x00000040bdbd7223 */ /* 0x180fe20000010877 */
[----:B------:R-:W-:-:S02]  /*11220*/  FFMA.FTZ R188, R188, R64, -R119 ;  /* 0x00000040bcbc7223 */ /* 0x000fc40000010877 */
[----:B------:R-:W-:Y:S01]  /*11230*/  HMMA.16816.F32 R48, R36, R28, R48 ;  /* 0x0000001c2430723c */ /* 0x000fe20000001830 */
[----:B-1----:R-:W-:Y:S01]  /*11240*/  F2FP.F16.F32.PACK_AB R28, R155, R156 ;  /* 0x0000009c9b1c723e */ /* 0x002fe200000000ff */
[----:B------:R-:W-:Y:S01]  /*11250*/  FFMA.FTZ R191, R191, R64, -R119 ;  /* 0x00000040bfbf7223 */ /* 0x000fe20000010877 */
[----:B----4-:R-:W-:-:S05]  /*11260*/  F2FP.F16.F32.PACK_AB R29, R162, R157 ;  /* 0x0000009da21d723e */ /* 0x010fca00000000ff */
[----:B------:R-:W-:Y:S01]  /*11270*/  HMMA.16816.F32 R8, R36, R30, R8 ;  /* 0x0000001e2408723c */ /* 0x000fe20000001808 */
[----:B------:R-:W1:Y:S01]  /*11280*/  LDSM.16.MT88.4 R36, [R130+0x2000] ;  /* 0x002000008224783b */ /* 0x000e620000004200 */
[----:B------:R-:W-:Y:S02]  /*11290*/  F2FP.F16.F32.PACK_AB R30, R158, R159 ;  /* 0x0000009f9e1e723e */ /* 0x000fe400000000ff */
[----:B-----5:R-:W-:Y:S01]  /*112a0*/  F2FP.F16.F32.PACK_AB R31, R160, R161 ;  /* 0x000000a1a01f723e */ /* 0x020fe200000000ff */
[----:B------:R-:W-:Y:S01]  /*112b0*/  FFMA.FTZ R210, R210, R64, -R63 ;  /* 0x00000040d2d27223 */ /* 0x000fe2000001083f */
[----:B------:R-:W-:Y:S05]  /*112c0*/  LDSM.16.MT88.4 R56, [R129+0x2800] ;  /* 0x002800008138783b */ /* 0x000fea0000004200 */
[C---:B--2---:R-:W-:Y:S08]  /*112d0*/  HMMA.16816.F32 R24, R28.reuse, R44, R24 ;  /* 0x0000002c1c18723c */ /* 0x044ff00000001818 */
[C---:B------:R-:W-:Y:S01]  /*112e0*/  HMMA.16816.F32 R4, R28.reuse, R46, R4 ;  /* 0x0000002e1c04723c */ /* 0x040fe20000001804 */
[----:B------:R-:W2:Y:S01]  /*112f0*/  LDSM.16.MT88.4 R44, [R124+0xc800] ;  /* 0x00c800007c2c783b */ /* 0x000ea20000004200 */
[----:B------:R-:W-:Y:S04]  /*11300*/  MUFU.EX2 R187, R210 ;  /* 0x000000d200bb7308 */ /* 0x000fe80000000800 */
[----:B------:R-:W4:Y:S02]  /*11310*/  MUFU.EX2 R186, R186 ;  /* 0x000000ba00ba7308 */ /* 0x000f240000000800 */
[C---:B---3--:R-:W-:Y:S02]  /*11320*/  HMMA.16816.F32 R12, R28.reuse, R40, R12 ;  /* 0x000000281c0c723c */ /* 0x048fe4000000180c */
[----:B------:R-:W-:Y:S04]  /*11330*/  MUFU.EX2 R185, R185 ;  /* 0x000000b900b97308 */ /* 0x000fe80000000800 */
[----:B------:R-:W-:Y:S02]  /*11340*/  MUFU.EX2 R163, R163 ;  /* 0x000000a300a37308 */ /* 0x000fe40000000800 */
[C---:B------:R-:W-:Y:S01]  /*11350*/  HMMA.16816.F32 R16, R28.reuse, R42, R16 ;  /* 0x0000002a1c10723c */ /* 0x040fe20000001810 */
[----:B------:R-:W3:Y:S01]  /*11360*/  LDSM.16.MT88.4 R40, [R0+0xc800] ;  /* 0x00c800000028783b */ /* 0x000ee20000004200 */
[----:B------:R-:W-:Y:S04]  /*11370*/  MUFU.EX2 R190, R190 ;  /* 0x000000be00be7308 */ /* 0x000fe80000000800 */
[----:B------:R-:W5:Y:S04]  /*11380*/  MUFU.EX2 R189, R189 ;  /* 0x000000bd00bd7308 */ /* 0x000f680000000800 */
[----:B------:R-:W-:Y:S04]  /*11390*/  MUFU.EX2 R188, R188 ;  /* 0x000000bc00bc7308 */ /* 0x000fe80000000800 */
[----:B------:R-:W2:Y:S01]  /*113a0*/  MUFU.EX2 R191, R191 ;  /* 0x000000bf00bf7308 */ /* 0x000ea20000000800 */
[C---:B------:R-:W-:Y:S08]  /*113b0*/  HMMA.16816.F32 R32, R28.reuse, R52, R32 ;  /* 0x000000341c20723c */ /* 0x040ff00000001820 */
[C---:B------:R-:W-:Y:S08]  /*113c0*/  HMMA.16816.F32 R20, R28.reuse, R54, R20 ;  /* 0x000000361c14723c */ /* 0x040ff00000001814 */
[----:B-1----:R-:W-:Y:S01]  /*113d0*/  HMMA.16816.F32 R48, R28, R36, R48 ;  /* 0x000000241c30723c */ /* 0x002fe20000001830 */
[----:B----4-:R-:W-:-:S02]  /*113e0*/  F2FP.F16.F32.PACK_AB R36, R186, R187 ;  /* 0x000000bbba24723e */ /* 0x010fc400000000ff */
[----:B-----5:R-:W-:-:S05]  /*113f0*/  F2FP.F16.F32.PACK_AB R37, R189, R190 ;  /* 0x000000bebd25723e */ /* 0x020fca00000000ff */
[----:B------:R-:W-:Y:S01]  /*11400*/  HMMA.16816.F32 R8, R28, R38, R8 ;  /* 0x000000261c08723c */ /* 0x000fe20000001808 */
[----:B------:R-:W1:Y:S01]  /*11410*/  LDSM.16.MT88.4 R28, [R130+0x2800] ;  /* 0x00280000821c783b */ /* 0x000e620000004200 */
[----:B------:R-:W-:Y:S02]  /*11420*/  F2FP.F16.F32.PACK_AB R38, R163, R185 ;  /* 0x000000b9a326723e */ /* 0x000fe400000000ff */
[----:B--2---:R-:W-:Y:S01]  /*11430*/  F2FP.F16.F32.PACK_AB R39, R191, R188 ;  /* 0x000000bcbf27723e */ /* 0x004fe200000000ff */
[----:B------:R-:W-:-:S06]  /*11440*/  FFMA.FTZ R52, R195, R64, -R119 ;  /* 0x00000040c3347223 */ /* 0x000fcc0000010877 */
[----:B------:R-:W-:Y:S01]  /*11450*/  HMMA.16816.F32 R12, R36, R44, R12 ;  /* 0x0000002c240c723c */ /* 0x000fe2000000180c */
[-CC-:B------:R-:W-:Y:S01]  /*11460*/  FFMA.FTZ R44, R192, R64.reuse, -R63.reuse ;  /* 0x00000040c02c7223 */ /* 0x180fe2000001083f */
[----:B------:R-:W-:-:S03]  /*11470*/  FFMA.FTZ R45, R196, R64, -R63 ;  /* 0x00000040c42d7223 */ /* 0x000fc6000001083f */
[----:B------:R-:W-:Y:S03]  /*11480*/  MUFU.EX2 R196, R44 ;  /* 0x0000002c00c47308 */ /* 0x000fe60000000800 */
[C---:B------:R-:W-:Y:S01]  /*11490*/  HMMA.16816.F32 R16, R36.reuse, R46, R16 ;  /* 0x0000002e2410723c */ /* 0x040fe20000001810 */
[----:B------:R2:W-:Y:S01]  /*114a0*/  MUFU.EX2 R195, R45 ;  /* 0x0000002d00c37308 */ /* 0x0005e20000000800 */
[-CC-:B------:R-:W-:Y:S01]  /*114b0*/  FFMA.FTZ R199, R199, R64.reuse, -R63.reuse ;  /* 0x00000040c7c77223 */ /* 0x180fe2000001083f */
[----:B--2---:R-:W2:Y:S03]  /*114c0*/  LDSM.16.MT88.4 R44, [R0+0xd000] ;  /* 0x00d00000002c783b */ /* 0x004ea60000004200 */
[----:B------:R4:W-:Y:S02]  /*114d0*/  MUFU.EX2 R192, R199 ;  /* 0x000000c700c07308 */ /* 0x0009e40000000800 */
[----:B---3--:R-:W-:Y:S01]  /*114e0*/  HMMA.16816.F32 R24, R36, R40, R24 ;  /* 0x000000282418723c */ /* 0x008fe20000001818 */
[-C--:B------:R-:W-:Y:S01]  /*114f0*/  FFMA.FTZ R193, R193, R64.reuse, -R63 ;  /* 0x00000040c1c17223 */ /* 0x080fe2000001083f */
[-CC-:B------:R-:W-:Y:S01]  /*11500*/  FFMA.FTZ R198, R198, R64.reuse, -R119.reuse ;  /* 0x00000040c6c67223 */ /* 0x180fe20000010877 */
[----:B------:R-:W-:-:S05]  /*11510*/  FFMA.FTZ R197, R197, R64, -R119 ;  /* 0x00000040c5c57223 */ /* 0x000fca0000010877 */
[C---:B------:R-:W-:Y:S01]  /*11520*/  HMMA.16816.F32 R4, R36.reuse, R42, R4 ;  /* 0x0000002a2404723c */ /* 0x040fe20000001804 */
[----:B------:R-:W3:Y:S01]  /*11530*/  LDSM.16.MT88.4 R40, [R124+0xd000] ;  /* 0x00d000007c28783b */ /* 0x000ee20000004200 */
[----:B----4-:R-:W-:Y:S02]  /*11540*/  FFMA.FTZ R199, R194, R64, -R119 ;  /* 0x00000040c2c77223 */ /* 0x010fe40000010877 */
[----:B------:R4:W-:Y:S04]  /*11550*/  MUFU.EX2 R194, R52 ;  /* 0x0000003400c27308 */ /* 0x0009e80000000800 */
[----:B------:R-:W5:Y:S04]  /*11560*/  MUFU.EX2 R193, R193 ;  /* 0x000000c100c17308 */ /* 0x000f680000000800 */
[----:B------:R-:W2:Y:S01]  /*11570*/  MUFU.EX2 R199, R199 ;  /* 0x000000c700c77308 */ /* 0x000ea20000000800 */
[----:B----4-:R-:W4:Y:S03]  /*11580*/  LDSM.16.MT88.4 R52, [R129+0x3000] ;  /* 0x003000008134783b */ /* 0x010f260000004200 */
[----:B------:R-:W-:Y:S04]  /*11590*/  MUFU.EX2 R198, R198 ;  /* 0x000000c600c67308 */ /* 0x000fe80000000800 */
[----:B------:R-:W3:Y:S01]  /*115a0*/  MUFU.EX2 R197, R197 ;  /* 0x000000c500c57308 */ /* 0x000ee20000000800 */
[C---:B------:R-:W-:Y:S08]  /*115b0*/  HMMA.16816.F32 R32, R36.reuse, R56, R32 ;  /* 0x000000382420723c */ /* 0x040ff00000001820 */
[C---:B------:R-:W-:Y:S08]  /*115c0*/  HMMA.16816.F32 R20, R36.reuse, R58, R20 ;  /* 0x0000003a2414723c */ /* 0x040ff00000001814 */
[C---:B-1----:R-:W-:Y:S08]  /*115d0*/  HMMA.16816.F32 R48, R36.reuse, R28, R48 ;  /* 0x0000001c2430723c */ /* 0x042ff00000001830 */
[----:B------:R-:W-:Y:S01]  /*115e0*/  HMMA.16816.F32 R8, R36, R30, R8 ;  /* 0x0000001e2408723c */ /* 0x000fe20000001808 */
[----:B------:R-:W1:Y:S01]  /*115f0*/  LDSM.16.MT88.4 R36, [R130+0x3000] ;  /* 0x003000008224783b */ /* 0x000e620000004200 */
[----:B-----5:R-:W-:-:S02]  /*11600*/  F2FP.F16.F32.PACK_AB R28, R192, R193 ;  /* 0x000000c1c01c723e */ /* 0x020fc400000000ff */
[----:B------:R-:W-:Y:S02]  /*11610*/  F2FP.F16.F32.PACK_AB R30, R195, R196 ;  /* 0x000000c4c31e723e */ /* 0x000fe400000000ff */
[----:B--2---:R-:W-:Y:S02]  /*11620*/  F2FP.F16.F32.PACK_AB R29, R199, R194 ;  /* 0x000000c2c71d723e */ /* 0x004fe400000000ff */
[----:B---3--:R-:W-:-:S07]  /*11630*/  F2FP.F16.F32.PACK_AB R31, R197, R198 ;  /* 0x000000c6c51f723e */ /* 0x008fce00000000ff */
        /* <DEDUP_REMOVED lines=8> */
[----:B------:R5:W1:Y:S06]  /*116c0*/  MUFU.EX2 R205, R57 ;  /* 0x0000003900cd7308 */ /* 0x000a6c0000000800 */
[----:B------:R-:W-:Y:S01]  /*116d0*/  HMMA.16816.F32 R16, R28, R42, R16 ;  /* 0x0000002a1c10723c */ /* 0x000fe20000001810 */
[----:B------:R-:W2:Y:S01]  /*116e0*/  LDSM.16.MT88.4 R40, [R0+0xd800] ;  /* 0x00d800000028783b */ /* 0x000ea20000004200 */
[-C--:B---3--:R-:W-:Y:S01]  /*116f0*/  FFMA.FTZ R207, R200, R64.reuse, -R119 ;  /* 0x00000040c8cf7223 */ /* 0x088fe20000010877 */
[----:B-----5:R-:W-:-:S05]  /*11700*/  FFMA.FTZ R57, R204, R64, -R63 ;  /* 0x00000040cc397223 */ /* 0x020fca000001083f */
[----:B----4-:R-:W-:Y:S01]  /*11710*/  HMMA.16816.F32 R32, R28, R52, R32 ;  /* 0x000000341c20723c */ /* 0x010fe20000001820 */
[----:B------:R3:W-:Y:S01]  /*11720*/  MUFU.EX2 R204, R56 ;  /* 0x0000003800cc7308 */ /* 0x0007e20000000800 */
[-CC-:B------:R-:W-:Y:S01]  /*11730*/  FFMA.FTZ R53, R202, R64.reuse, -R119.reuse ;  /* 0x00000040ca357223 */ /* 0x180fe20000010877 */
[-CC-:B------:R-:W-:Y:S02]  /*11740*/  FFMA.FTZ R52, R201, R64.reuse, -R119.reuse ;  /* 0x00000040c9347223 */ /* 0x180fe40000010877 */
[----:B------:R-:W-:Y:S04]  /*11750*/  MUFU.EX2 R207, R207 ;  /* 0x000000cf00cf7308 */ /* 0x000fe80000000800 */
[----:B------:R-:W-:Y:S01]  /*11760*/  MUFU.EX2 R201, R53 ;  /* 0x0000003500c97308 */ /* 0x000fe20000000800 */
[----:B---3--:R-:W-:-:S03]  /*11770*/  FFMA.FTZ R56, R203, R64, -R119 ;  /* 0x00000040cb387223 */ /* 0x008fc60000010877 */
[----:B------:R-:W-:Y:S04]  /*11780*/  MUFU.EX2 R200, R52 ;  /* 0x0000003400c87308 */ /* 0x000fe80000000800 */
[----:B------:R-:W3:Y:S04]  /*11790*/  MUFU.EX2 R203, R57 ;  /* 0x0000003900cb7308 */ /* 0x000ee80000000800 */
[----:B------:R4:W5:Y:S01]  /*117a0*/  MUFU.EX2 R202, R56 ;  /* 0x0000003800ca7308 */ /* 0x0009620000000800 */
[C---:B------:R-:W-:Y:S08]  /*117b0*/  HMMA.16816.F32 R20, R28.reuse, R54, R20 ;  /* 0x000000361c14723c */ /* 0x040ff00000001814 */
[C---:B-1----:R-:W-:Y:S01]  /*117c0*/  HMMA.16816.F32 R48, R28.reuse, R36, R48 ;  /* 0x000000241c30723c */ /* 0x042fe20000001830 */
[----:B----4-:R-:W1:Y:S07]  /*117d0*/  LDSM.16.MT88.4 R56, [R129+0x3800] ;  /* 0x003800008138783b */ /* 0x010e6e0000004200 */
[----:B------:R-:W-:Y:S01]  /*117e0*/  HMMA.16816.F32 R8, R28, R38, R8 ;  /* 0x000000261c08723c */ /* 0x000fe20000001808 */
[----:B------:R-:W4:Y:S01]  /*117f0*/  LDSM.16.MT88.4 R28, [R130+0x3800] ;  /* 0x00380000821c783b */ /* 0x000f220000004200 */
[----:B------:R-:W-:-:S02]  /*11800*/  F2FP.F16.F32.PACK_AB R36, R205, R206 ;  /* 0x000000cecd24723e */ /* 0x000fc400000000ff */
[----:B---3--:R-:W-:Y:S02]  /*11810*/  F2FP.F16.F32.PACK_AB R38, R203, R204 ;  /* 0x000000cccb26723e */ /* 0x008fe400000000ff */
[----:B-----5:R-:W-:Y:S02]  /*11820*/  F2FP.F16.F32.PACK_AB R37, R201, R202 ;  /* 0x000000cac925723e */ /* 0x020fe400000000ff */
[----:B------:R-:W-:-:S07]  /*11830*/  F2FP.F16.F32.PACK_AB R39, R207, R200 ;  /* 0x000000c8cf27723e */ /* 0x000fce00000000ff */
[----:B--2---:R-:W-:Y:S01]  /*11840*/  HMMA.16816.F32 R12, R36, R44, R12 ;  /* 0x0000002c240c723c */ /* 0x004fe2000000180c */
[-CC-:B------:R-:W-:Y:S01]  /*11850*/  FFMA.FTZ R45, R182, R64.reuse, -R63.reuse ;  /* 0x00000040b62d7223 */ /* 0x180fe2000001083f */
[----:B------:R-:W-:-:S03]  /*11860*/  FFMA.FTZ R44, R181, R64, -R63 ;  /* 0x00000040b52c7223 */ /* 0x000fc6000001083f */
[----:B------:R2:W-:Y:S01]  /*11870*/  MUFU.EX2 R181, R45 ;  /* 0x0000002d00b57308 */ /* 0x0005e20000000800 */
[-C--:B------:R-:W-:Y:S02]  /*11880*/  FFMA.FTZ R53, R179, R64.reuse, -R119 ;  /* 0x00000040b3357223 */ /* 0x080fe40000010877 */
[C---:B------:R-:W-:Y:S01]  /*11890*/  HMMA.16816.F32 R16, R36.reuse, R46, R16 ;  /* 0x0000002e2410723c */ /* 0x040fe20000001810 */
[-CC-:B--2---:R-:W-:Y:S02]  /*118a0*/  FFMA.FTZ R45, R180, R64.reuse, -R63.reuse ;  /* 0x00000040b42d7223 */ /* 0x184fe4000001083f */
[----:B------:R-:W-:Y:S05]  /*118b0*/  MUFU.EX2 R180, R44 ;  /* 0x0000002c00b47308 */ /* 0x000fea0000000800 */
[----:B------:R-:W-:Y:S01]  /*118c0*/  HMMA.16816.F32 R24, R36, R40, R24 ;  /* 0x000000282418723c */ /* 0x000fe20000001818 */
[----:B------:R2:W-:Y:S01]  /*118d0*/  MUFU.EX2 R179, R45 ;  /* 0x0000002d00b37308 */ /* 0x0005e20000000800 */
[----:B------:R-:W-:-:S06]  /*118e0*/  FFMA.FTZ R183, R183, R64, -R63 ;  /* 0x00000040b7b77223 */ /* 0x000fcc000001083f */
[----:B------:R-:W-:Y:S01]  /*118f0*/  HMMA.16816.F32 R4, R36, R42, R4 ;  /* 0x0000002a2404723c */ /* 0x000fe20000001804 */
[----:B------:R-:W-:Y:S01]  /*11900*/  LDSM.16.MT88.4 R40, [R124+0xe000] ;  /* 0x00e000007c28783b */ /* 0x000fe20000004200 */
[----:B------:R-:W-:-:S03]  /*11910*/  FFMA.FTZ R52, R178, R64, -R119 ;  /* 0x00000040b2347223 */ /* 0x000fc60000010877 */
[----:B--2---:R-:W2:Y:S01]  /*11920*/  LDSM.16.MT88.4 R44, [R0+0xe000] ;  /* 0x00e00000002c783b */ /* 0x004ea20000004200 */
[----:B------:R3:W5:Y:S02]  /*11930*/  MUFU.EX2 R182, R183 ;  /* 0x000000b700b67308 */ /* 0x0007640000000800 */
[C---:B-1----:R-:W-:Y:S01]  /*11940*/  HMMA.16816.F32 R32, R36.reuse, R56, R32 ;  /* 0x000000382420723c */ /* 0x042fe20000001820 */
[-CC-:B------:R-:W-:Y:S01]  /*11950*/  FFMA.FTZ R176, R176, R64.reuse, -R119.reuse ;  /* 0x00000040b0b07223 */ /* 0x180fe20000010877 */
[----:B------:R-:W-:Y:S06]  /*11960*/  MUFU.EX2 R178, R53 ;  /* 0x0000003500b27308 */ /* 0x000fec0000000800 */
[----:B------:R-:W-:Y:S01]  /*11970*/  HMMA.16816.F32 R20, R36, R58, R20 ;  /* 0x0000003a2414723c */ /* 0x000fe20000001814 */
[----:B---3--:R-:W-:-:S02]  /*11980*/  FFMA.FTZ R183, R177, R64, -R119 ;  /* 0x00000040b1b77223 */ /* 0x008fc40000010877 */
[----:B------:R1:W3:Y:S05]  /*11990*/  MUFU.EX2 R177, R52 ;  /* 0x0000003400b17308 */ /* 0x0002ea0000000800 */
[C---:B----4-:R-:W-:Y:S08]  /*119a0*/  HMMA.16816.F32 R48, R36.reuse, R28, R48 ;  /* 0x0000001c2430723c */ /* 0x050ff00000001830 */
[----:B------:R-:W-:Y:S01]  /*119b0*/  HMMA.16816.F32 R8, R36, R30, R8 ;  /* 0x0000001e2408723c */ /* 0x000fe20000001808 */
[----:B------:R-:W-:Y:S04]  /*119c0*/  LDSM.16.MT88.4 R36, [R130+0x4000] ;  /* 0x004000008224783b */ /* 0x000fe80000004200 */
[----:B-1----:R-:W1:Y:S01]  /*119d0*/  LDSM.16.MT88.4 R52, [R129+0x4000] ;  /* 0x004000008134783b */ /* 0x002e620000004200 */
[----:B------:R-:W-:Y:S04]  /*119e0*/  MUFU.EX2 R183, R183 ;  /* 0x000000b700b77308 */ /* 0x000fe80000000800 */
[----:B------:R-:W4:Y:S01]  /*119f0*/  MUFU.EX2 R176, R176 ;  /* 0x000000b000b07308 */ /* 0x000f220000000800 */
[----:B-----5:R-:W-:-:S02]  /*11a00*/  F2FP.F16.F32.PACK_AB R28, R181, R182 ;  /* 0x000000b6b51c723e */ /* 0x020fc400000000ff */
[----:B------:R-:W-:Y:S02]  /*11a10*/  F2FP.F16.F32.PACK_AB R30, R179, R180 ;  /* 0x000000b4b31e723e */ /* 0x000fe400000000ff */
[----:B---3--:R-:W-:Y:S02]  /*11a20*/  F2FP.F16.F32.PACK_AB R29, R177, R178 ;  /* 0x000000b2b11d723e */ /* 0x008fe400000000ff */
[----:B----4-:R-:W-:Y:S01]  /*11a30*/  F2FP.F16.F32.PACK_AB R31, R176, R183 ;  /* 0x000000b7b01f723e */ /* 0x010fe200000000ff */
[-CC-:B------:R-:W-:Y:S01]  /*11a40*/  FFMA.FTZ R57, R174, R64.reuse, -R63.reuse ;  /* 0x00000040ae397223 */ /* 0x180fe2000001083f */
[----:B------:R-:W-:-:S05]  /*11a50*/  FFMA.FTZ R56, R173, R64, -R63 ;  /* 0x00000040ad387223 */ /* 0x000fca000001083f */
[C---:B--2---:R-:W-:Y:S01]  /*11a60*/  HMMA.16816.F32 R24, R28.reuse, R44, R24 ;  /* 0x0000002c1c18723c */ /* 0x044fe20000001818 */
[----:B------:R2:W-:Y:S07]  /*11a70*/  MUFU.EX2 R173, R57 ;  /* 0x0000003900ad7308 */ /* 0x0005ee0000000800 */
[----:B------:R-:W-:Y:S01]  /*11a80*/  HMMA.16816.F32 R4, R28, R46, R4 ;  /* 0x0000002e1c04723c */ /* 0x000fe20000001804 */
[----:B------:R-:W3:Y:S01]  /*11a90*/  LDSM.16.MT88.4 R44, [R124+0xe800] ;  /* 0x00e800007c2c783b */ /* 0x000ee20000004200 */
[----:B------:R-:W-:-:S06]  /*11aa0*/  FFMA.FTZ R175, R175, R64, -R63 ;  /* 0x00000040afaf7223 */ /* 0x000fcc000001083f */
[C---:B------:R-:W-:Y:S01]  /*11ab0*/  HMMA.16816.F32 R12, R28.reuse, R40, R12 ;  /* 0x000000281c0c723c */ /* 0x040fe2000000180c */
[-C--:B--2---:R-:W-:Y:S02]  /*11ac0*/  FFMA.FTZ R57, R172, R64.reuse, -R63 ;  /* 0x00000040ac397223 */ /* 0x084fe4000001083f */
[----:B------:R2:W-:Y:S05]  /*11ad0*/  MUFU.EX2 R172, R56 ;  /* 0x0000003800ac7308 */ /* 0x0005ea0000000800 */
[----:B------:R-:W-:Y:S01]  /*11ae0*/  HMMA.16816.F32 R16, R28, R42, R16 ;  /* 0x0000002a1c10723c */ /* 0x000fe20000001810 */
[----:B------:R-:W4:Y:S01]  /*11af0*/  LDSM.16.MT88.4 R40, [R0+0xe800] ;  /* 0x00e800000028783b */ /* 0x000f220000004200 */
[----:B------:R5:W3:Y:S01]  /*11b00*/  MUFU.EX2 R174, R175 ;  /* 0x000000af00ae7308 */ /* 0x000ae20000000800 */
[----:B--2---:R-:W-:-:S05]  /*11b10*/  FFMA.FTZ R56, R171, R64, -R119 ;  /* 0x00000040ab387223 */ /* 0x004fca0000010877 */
[----:B-1----:R-:W-:Y:S01]  /*11b20*/  HMMA.16816.F32 R32, R28, R52, R32 ;  /* 0x000000341c20723c */ /* 0x002fe20000001820 */
[-CC-:B------:R-:W-:Y:S01]  /*11b30*/  FFMA.FTZ R53, R170, R64.reuse, -R119.reuse ;  /* 0x00000040aa357223 */ /* 0x180fe20000010877 */
[----:B------:R-:W1:Y:S01]  /*11b40*/  MUFU.EX2 R171, R57 ;  /* 0x0000003900ab7308 */ /* 0x000e620000000800 */
[----:B------:R-:W-:-:S03]  /*11b50*/  FFMA.FTZ R52, R169, R64, -R119 ;  /* 0x00000040a9347223 */ /* 0x000fc60000010877 */
[----:B------:R2:W-:Y:S01]  /*11b60*/  MUFU.EX2 R170, R56 ;  /* 0x0000003800aa7308 */ /* 0x0005e20000000800 */
[----:B-----5:R-:W-:Y:S01]  /*11b70*/  FFMA.FTZ R175, R168, R64, -R119 ;  /* 0x00000040a8af7223 */ /* 0x020fe20000010877 */
[C---:B------:R-:W-:Y:S02]  /*11b80*/  HMMA.16816.F32 R20, R28.reuse, R54, R20 ;  /* 0x000000361c14723c */ /* 0x040fe40000001814 */
[----:B------:R-:W5:Y:S06]  /*11b90*/  MUFU.EX2 R169, R53 ;  /* 0x0000003500a97308 */ /* 0x000f6c0000000800 */
[C---:B------:R-:W-:Y:S01]  /*11ba0*/  HMMA.16816.F32 R48, R28.reuse, R36, R48 ;  /* 0x000000241c30723c */ /* 0x040fe20000001830 */
[----:B--2---:R-:W2:Y:S07]  /*11bb0*/  LDSM.16.MT88.4 R56, [R129+0x4800] ;  /* 0x004800008138783b */ /* 0x004eae0000004200 */
[----:B------:R-:W-:Y:S01]  /*11bc0*/  HMMA.16816.F32 R8, R28, R38, R8 ;  /* 0x000000261c08723c */ /* 0x000fe20000001808 */
[----:B------:R-:W2:Y:S01]  /*11bd0*/  LDSM.16.MT88.4 R28, [R130+0x4800] ;  /* 0x00480000821c783b */ /* 0x000ea20000004200 */
[----:B------:R-:W-:Y:S04]  /*11be0*/  MUFU.EX2 R168, R52 ;  /* 0x0000003400a87308 */ /* 0x000fe80000000800 */
[----:B------:R-:W4:Y:S01]  /*11bf0*/  MUFU.EX2 R175, R175 ;  /* 0x000000af00af7308 */ /* 0x000f220000000800 */
[----:B---3--:R-:W-:-:S02]  /*11c00*/  F2FP.F16.F32.PACK_AB R36, R173, R174 ;  /* 0x000000aead24723e */ /* 0x008fc400000000ff */
[----:B-1----:R-:W-:Y:S02]  /*11c10*/  F2FP.F16.F32.PACK_AB R38, R171, R172 ;  /* 0x000000acab26723e */ /* 0x002fe400000000ff */
[----:B-----5:R-:W-:Y:S01]  /*11c20*/  F2FP.F16.F32.PACK_AB R37, R169, R170 ;  /* 0x000000aaa925723e */ /* 0x020fe200000000ff */
[----:B------:R-:W-:Y:S01]  /*11c30*/  FFMA.FTZ R53, R113, R64, -R63 ;  /* 0x0000004071357223 */ /* 0x000fe2000001083f */
[----:B----4-:R-:W-:Y:S01]  /*11c40*/  F2FP.F16.F32.PACK_AB R39, R175, R168 ;  /* 0x000000a8af27723e */ /* 0x010fe200000000ff */
[----:B------:R-:W-:-:S06]  /*11c50*/  FFMA.FTZ R52, R92, R64, -R119 ;  /* 0x000000405c347223 */ /* 0x000fcc0000010877 */
[----:B------:R-:W-:Y:S01]  /*11c60*/  HMMA.16816.F32 R12, R36, R44, R12 ;  /* 0x0000002c240c723c */ /* 0x000fe2000000180c */
[-CC-:B------:R-:W-:Y:S01]  /*11c70*/  FFMA.FTZ R45, R115, R64.reuse, -R63.reuse ;  /* 0x00000040732d7223 */ /* 0x180fe2000001083f */
[-CC-:B------:R-:W-:Y:S01]  /*11c80*/  FFMA.FTZ R44, R114, R64.reuse, -R63.reuse ;  /* 0x00000040722c7223 */ /* 0x180fe2000001083f */
[----:B------:R1:W-:Y:S01]  /*11c90*/  MUFU.EX2 R92, R53 ;  /* 0x00000035005c7308 */ /* 0x0003e20000000800 */
[----:B------:R-:W-:-:S04]  /*11ca0*/  FFMA.FTZ R116, R116, R64, -R63 ;  /* 0x0000004074747223 */ /* 0x000fc8000001083f */
[C---:B------:R-:W-:Y:S01]  /*11cb0*/  HMMA.16816.F32 R24, R36.reuse, R40, R24 ;  /* 0x000000282418723c */ /* 0x040fe20000001818 */
[----:B------:R-:W-:Y:S04]  /*11cc0*/  MUFU.EX2 R114, R45 ;  /* 0x0000002d00727308 */ /* 0x000fe80000000800 */
[----:B------:R3:W-:Y:S03]  /*11cd0*/  MUFU.EX2 R113, R44 ;  /* 0x0000002c00717308 */ /* 0x0007e60000000800 */
[----:B------:R-:W-:Y:S01]  /*11ce0*/  HMMA.16816.F32 R4, R36, R42, R4 ;  /* 0x0000002a2404723c */ /* 0x000fe20000001804 */
[----:B------:R-:W4:Y:S01]  /*11cf0*/  LDSM.16.MT88.4 R40, [R124+0xf000] ;  /* 0x00f000007c28783b */ /* 0x000f220000004200 */
[----:B-1----:R-:W-:-:S02]  /*11d00*/  FFMA.FTZ R53, R91, R64, -R119 ;  /* 0x000000405b357223 */ /* 0x002fc40000010877 */
[----:B------:R1:W-:Y:S04]  /*11d10*/  MUFU.EX2 R91, R52 ;  /* 0x00000034005b7308 */ /* 0x0003e80000000800 */
[----:B------:R-:W-:Y:S01]  /*11d20*/  HMMA.16816.F32 R16, R36, R46, R16 ;  /* 0x0000002e2410723c */ /* 0x000fe20000001810 */
[----:B---3--:R-:W3:Y:S01]  /*11d30*/  LDSM.16.MT88.4 R44, [R0+0xf000] ;  /* 0x00f00000002c783b */ /* 0x008ee20000004200 */
[----:B------:R5:W4:Y:S01]  /*11d40*/  MUFU.EX2 R115, R116 ;  /* 0x0000007400737308 */ /* 0x000b220000000800 */
[----:B-1----:R-:W-:-:S05]  /*11d50*/  FFMA.FTZ R52, R90, R64, -R119 ;  /* 0x000000405a347223 */ /* 0x002fca0000010877 */
[----:B--2---:R-:W-:Y:S01]  /*11d60*/  HMMA.16816.F32 R32, R36, R56, R32 ;  /* 0x000000382420723c */ /* 0x004fe20000001820 */
[----:B------:R-:W1:Y:S01]  /*11d70*/  MUFU.EX2 R90, R53 ;  /* 0x00000035005a7308 */ /* 0x000e620000000800 */
[----:B-----5:R-:W-:-:S06]  /*11d80*/  FFMA.FTZ R116, R89, R64, -R119 ;  /* 0x0000004059747223 */ /* 0x020fcc0000010877 */
[C---:B------:R-:W-:Y:S01]  /*11d90*/  HMMA.16816.F32 R20, R36.reuse, R58, R20 ;  /* 0x0000003a2414723c */ /* 0x040fe20000001814 */
[----:B------:R2:W-:Y:S07]  /*11da0*/  MUFU.EX2 R89, R52 ;  /* 0x0000003400597308 */ /* 0x0005ee0000000800 */
[C---:B------:R-:W-:Y:S01]  /*11db0*/  HMMA.16816.F32 R48, R36.reuse, R28, R48 ;  /* 0x0000001c2430723c */ /* 0x040fe20000001830 */
[----:B--2---:R-:W2:Y:S07]  /*11dc0*/  LDSM.16.MT88.4 R52, [R129+0x5000] ;  /* 0x005000008134783b */ /* 0x004eae0000004200 */
[----:B------:R-:W-:Y:S01]  /*11dd0*/  HMMA.16816.F32 R8, R36, R30, R8 ;  /* 0x0000001e2408723c */ /* 0x000fe20000001808 */
[----:B------:R-:W5:Y:S01]  /*11de0*/  LDSM.16.MT88.4 R36, [R130+0x5000] ;  /* 0x005000008224783b */ /* 0x000f620000004200 */
[----:B------:R-:W3:Y:S01]  /*11df0*/  MUFU.EX2 R116, R116 ;  /* 0x0000007400747308 */ /* 0x000ee20000000800 */
[----:B------:R-:W-:Y:S01]  /*11e00*/  FFMA.FTZ R123, R252, R128, R123 ;  /* 0x00000080fc7b7223 */ /* 0x000fe2000001007b */
[----:B------:R-:W-:Y:S01]  /*11e10*/  FFMA.FTZ R118, R247, R127, R118 ;  /* 0x0000007ff7767223 */ /* 0x000fe20000010076 */
[----:B----4-:R-:W-:-:S02]  /*11e20*/  F2FP.F16.F32.PACK_AB R28, R114, R115 ;  /* 0x00000073721c723e */ /* 0x010fc400000000ff */
[----:B------:R-:W-:Y:S01]  /*11e30*/  FADD.FTZ R122, R122, R123 ;  /* 0x0000007b7a7a7221 */ /* 0x000fe20000010000 */
[----:B------:R-:W-:Y:S01]  /*11e40*/  FADD.FTZ R118, R117, R118 ;  /* 0x0000007675767221 */ /* 0x000fe20000010000 */
[----:B------:R-:W-:Y:S02]  /*11e50*/  F2FP.F16.F32.PACK_AB R30, R92, R113 ;  /* 0x000000715c1e723e */ /* 0x000fe400000000ff */
[----:B-1----:R-:W-:Y:S01]  /*11e60*/  F2FP.F16.F32.PACK_AB R29, R90, R91 ;  /* 0x0000005b5a1d723e */ /* 0x002fe200000000ff */
[----:B------:R-:W-:Y:S01]  /*11e70*/  FADD.FTZ R122, R121, R122 ;  /* 0x0000007a797a7221 */ /* 0x000fe20000010000 */
[----:B------:R-:W-:Y:S01]  /*11e80*/  FADD.FTZ R118, R125, R118 ;  /* 0x000000767d767221 */ /* 0x000fe20000010000 */
[----:B---3--:R-:W-:Y:S02]  /*11e90*/  F2FP.F16.F32.PACK_AB R31, R116, R89 ;  /* 0x00000059741f723e */ /* 0x008fe400000000ff */
[----:B------:R-:W-:Y:S01]  /*11ea0*/  FADD.FTZ R122, R120, R122 ;  /* 0x0000007a787a7221 */ /* 0x000fe20000010000 */
[----:B------:R-:W-:Y:S01]  /*11eb0*/  FADD.FTZ R118, R126, R118 ;  /* 0x000000767e767221 */ /* 0x000fe20000010000 */
[----:B------:R-:W-:-:S03]  /*11ec0*/  FFMA.FTZ R56, R110, R64, -R63 ;  /* 0x000000406e387223 */ /* 0x000fc6000001083f */
[----:B------:R-:W-:Y:S01]  /*11ed0*/  HMMA.16816.F32 R12, R28, R40, R12 ;  /* 0x000000281c0c723c */ /* 0x000fe2000000180c */
[----:B------:R-:W-:Y:S01]  /*11ee0*/  FADD.FTZ R122, R131, R122 ;  /* 0x0000007a837a7221 */ /* 0x000fe20000010000 */
[----:B------:R-:W-:Y:S01]  /*11ef0*/  FADD.FTZ R140, R140, R118 ;  /* 0x000000768c8c7221 */ /* 0x000fe20000010000 */
[----:B------:R-:W-:-:S05]  /*11f00*/  FFMA.FTZ R58, R109, R64, -R63 ;  /* 0x000000406d3a7223 */ /* 0x000fca000001083f */
[----:B------:R-:W-:Y:S01]  /*11f10*/  HMMA.16816.F32 R16, R28, R42, R16 ;  /* 0x0000002a1c10723c */ /* 0x000fe20000001810 */
[----:B------:R-:W1:Y:S01]  /*11f20*/  LDSM.16.MT88.4 R40, [R124+0xf800] ;  /* 0x00f800007c28783b */ /* 0x000e620000004200 */
[----:B------:R3:W-:Y:S01]  /*11f30*/  MUFU.EX2 R109, R56 ;  /* 0x00000038006d7308 */ /* 0x0007e20000000800 */
[----:B------:R-:W-:Y:S01]  /*11f40*/  FFMA.FTZ R57, R88, R64, -R119 ;  /* 0x0000004058397223 */ /* 0x000fe20000010877 */
[----:B------:R-:W-:-:S04]  /*11f50*/  FADD.FTZ R144, R144, R122 ;  /* 0x0000007a90907221 */ /* 0x000fc80000010000 */
[C---:B------:R-:W-:Y:S01]  /*11f60*/  HMMA.16816.F32 R24, R28.reuse, R44, R24 ;  /* 0x0000002c1c18723c */ /* 0x040fe20000001818 */
[-CC-:B------:R-:W-:Y:S01]  /*11f70*/  FFMA.FTZ R44, R111, R64.reuse, -R63.reuse ;  /* 0x000000406f2c7223 */ /* 0x180fe2000001083f */
[----:B------:R-:W-:Y:S01]  /*11f80*/  FADD.FTZ R140, R137, R140 ;  /* 0x0000008c898c7221 */ /* 0x000fe20000010000 */
[-C--:B------:R-:W-:Y:S02]  /*11f90*/  FFMA.FTZ R112, R112, R64.reuse, -R63 ;  /* 0x0000004070707223 */ /* 0x080fe4000001083f */
[----:B------:R4:W-:Y:S01]  /*11fa0*/  MUFU.EX2 R110, R44 ;  /* 0x0000002c006e7308 */ /* 0x0009e20000000800 */
[----:B---3--:R-:W-:Y:S02]  /*11fb0*/  FFMA.FTZ R56, R87, R64, -R119 ;  /* 0x0000004057387223 */ /* 0x008fe40000010877 */
[----:B------:R-:W-:Y:S01]  /*11fc0*/  HMMA.16816.F32 R4, R28, R46, R4 ;  /* 0x0000002e1c04723c */ /* 0x000fe20000001804 */
[----:B------:R-:W-:Y:S01]  /*11fd0*/  FADD.FTZ R144, R146, R144 ;  /* 0x0000009092907221 */ /* 0x000fe20000010000 */
[----:B------:R-:W-:Y:S01]  /*11fe0*/  MUFU.EX2 R88, R58 ;  /* 0x0000003a00587308 */ /* 0x000fe20000000800 */
[----:B------:R-:W-:-:S03]  /*11ff0*/  FADD.FTZ R140, R136, R140 ;  /* 0x0000008c888c7221 */ /* 0x000fc60000010000 */
[----:B------:R-:W-:Y:S02]  /*12000*/  MUFU.EX2 R87, R57 ;  /* 0x0000003900577308 */ /* 0x000fe40000000800 */
[----:B--2---:R-:W-:Y:S01]  /*12010*/  HMMA.16816.F32 R32, R28, R52, R32 ;  /* 0x000000341c20723c */ /* 0x004fe20000001820 */
[----:B------:R-:W-:Y:S01]  /*12020*/  FFMA.FTZ R52, R86, R64, -R119 ;  /* 0x0000004056347223 */ /* 0x000fe20000010877 */
[----:B----4-:R-:W2:Y:S01]  /*12030*/  LDSM.16.MT88.4 R44, [R0+0xf800] ;  /* 0x00f80000002c783b */ /* 0x010ea20000004200 */
[----:B------:R3:W-:Y:S01]  /*12040*/  MUFU.EX2 R86, R56 ;  /* 0x0000003800567308 */ /* 0x0007e20000000800 */
[----:B------:R-:W-:-:S04]  /*12050*/  FADD.FTZ R145, R145, R144 ;  /* 0x0000009091917221 */ /* 0x000fc80000010000 */
[----:B------:R-:W-:Y:S01]  /*12060*/  HMMA.16816.F32 R20, R28, R54, R20 ;  /* 0x000000361c14723c */ /* 0x000fe20000001814 */
[----:B------:R4:W1:Y:S01]  /*12070*/  MUFU.EX2 R111, R112 ;  /* 0x00000070006f7308 */ /* 0x0008620000000800 */
[----:B------:R-:W-:-:S06]  /*12080*/  FADD.FTZ R138, R138, R140 ;  /* 0x0000008c8a8a7221 */ /* 0x000fcc0000010000 */
[C---:B-----5:R-:W-:Y:S01]  /*12090*/  HMMA.16816.F32 R48, R28.reuse, R36, R48 ;  /* 0x000000241c30723c */ /* 0x060fe20000001830 */
[----:B---3--:R-:W-:Y:S07]  /*120a0*/  LDSM.16.MT88.4 R56, [R129+0x5800] ;  /* 0x005800008138783b */ /* 0x008fee0000004200 */
[----:B------:R-:W-:Y:S01]  /*120b0*/  HMMA.16816.F32 R8, R28, R38, R8 ;  /* 0x000000261c08723c */ /* 0x000fe20000001808 */
[----:B------:R-:W3:Y:S01]  /*120c0*/  LDSM.16.MT88.4 R28, [R130+0x5800] ;  /* 0x00580000821c783b */ /* 0x000ee20000004200 */
[----:B----4-:R-:W-:Y:S01]  /*120d0*/  FFMA.FTZ R112, R85, R64, -R119 ;  /* 0x0000004055707223 */ /* 0x010fe20000010877 */
[----:B------:R-:W-:Y:S01]  /*120e0*/  FADD.FTZ R145, R133, R145 ;  /* 0x0000009185917221 */ /* 0x000fe20000010000 */
[----:B------:R-:W-:Y:S01]  /*120f0*/  MUFU.EX2 R85, R52 ;  /* 0x0000003400557308 */ /* 0x000fe20000000800 */
[----:B------:R-:W-:-:S03]  /*12100*/  FADD.FTZ R138, R134, R138 ;  /* 0x0000008a868a7221 */ /* 0x000fc60000010000 */
[----:B------:R-:W4:Y:S01]  /*12110*/  MUFU.EX2 R112, R112 ;  /* 0x0000007000707308 */ /* 0x000f220000000800 */
[----:B------:R-:W-:Y:S01]  /*12120*/  FADD.FTZ R132, R132, R145 ;  /* 0x0000009184847221 */ /* 0x000fe20000010000 */
[----:B------:R-:W-:-:S03]  /*12130*/  FADD.FTZ R143, R143, R138 ;  /* 0x0000008a8f8f7221 */ /* 0x000fc60000010000 */
[----:B------:R-:W-:Y:S01]  /*12140*/  FADD.FTZ R132, R139, R132 ;  /* 0x000000848b847221 */ /* 0x000fe20000010000 */
[----:B------:R-:W-:-:S03]  /*12150*/  FADD.FTZ R143, R142, R143 ;  /* 0x0000008f8e8f7221 */ /* 0x000fc60000010000 */
[----:B------:R-:W-:Y:S01]  /*12160*/  FADD.FTZ R135, R135, R132 ;  /* 0x0000008487877221 */ /* 0x000fe20000010000 */
[----:B------:R-:W-:Y:S01]  /*12170*/  FADD.FTZ R141, R141, R143 ;  /* 0x0000008f8d8d7221 */ /* 0x000fe20000010000 */
[----:B-1----:R-:W-:Y:S02]  /*12180*/  F2FP.F16.F32.PACK_AB R36, R110, R111 ;  /* 0x0000006f6e24723e */ /* 0x002fe400000000ff */
[----:B------:R-:W-:Y:S01]  /*12190*/  F2FP.F16.F32.PACK_AB R38, R88, R109 ;  /* 0x0000006d5826723e */ /* 0x000fe200000000ff */
[----:B------:R-:W-:Y:S01]  /*121a0*/  FADD.FTZ R135, R150, R135 ;  /* 0x0000008796877221 */ /* 0x000fe20000010000 */
[----:B------:R-:W-:Y:S02]  /*121b0*/  F2FP.F16.F32.PACK_AB R37, R86, R87 ;  /* 0x000000575625723e */ /* 0x000fe400000000ff */
[----:B----4-:R-:W-:Y:S01]  /*121c0*/  F2FP.F16.F32.PACK_AB R39, R112, R85 ;  /* 0x000000557027723e */ /* 0x010fe200000000ff */
[----:B------:R-:W-:Y:S01]  /*121d0*/  FADD.FTZ R141, R153, R141 ;  /* 0x0000008d998d7221 */ /* 0x000fe20000010000 */
[----:B------:R-:W-:-:S03]  /*121e0*/  FADD.FTZ R149, R149, R135 ;  /* 0x0000008795957221 */ /* 0x000fc60000010000 */
[----:B------:R-:W-:Y:S02]  /*121f0*/  FADD.FTZ R152, R152, R141 ;  /* 0x0000008d98987221 */ /* 0x000fe40000010000 */
[----:B------:R-:W-:Y:S01]  /*12200*/  HMMA.16816.F32 R12, R36, R40, R12 ;  /* 0x00000028240c723c */ /* 0x000fe2000000180c */
[----:B------:R-:W-:Y:S01]  /*12210*/  FADD.FTZ R149, R148, R149 ;  /* 0x0000009594957221 */ /* 0x000fe20000010000 */
[----:B------:R-:W-:Y:S01]  /*12220*/  FADD.FTZ R152, R151, R152 ;  /* 0x0000009897987221 */ /* 0x000fe20000010000 */
[-CC-:B------:R-:W-:Y:S01]  /*12230*/  FFMA.FTZ R53, R106, R64.reuse, -R63.reuse ;  /* 0x000000406a357223 */ /* 0x180fe2000001083f */
[----:B------:R-:W-:-:S04]  /*12240*/  FFMA.FTZ R52, R105, R64, -R63 ;  /* 0x0000004069347223 */ /* 0x000fc8000001083f */
[C---:B------:R-:W-:Y:S01]  /*12250*/  HMMA.16816.F32 R16, R36.reuse, R42, R16 ;  /* 0x0000002a2410723c */ /* 0x040fe20000001810 */
[----:B------:R-:W1:Y:S01]  /*12260*/  LDSM.16.MT88.4 R40, [R124+0x10000] ;  /* 0x010000007c28783b */ /* 0x000e620000004200 */
[----:B------:R-:W-:Y:S01]  /*12270*/  FADD.FTZ R147, R147, R149 ;  /* 0x0000009593937221 */ /* 0x000fe20000010000 */
[----:B------:R-:W-:Y:S01]  /*12280*/  FADD.FTZ R154, R154, R152 ;  /* 0x000000989a9a7221 */ /* 0x000fe20000010000 */
[----:B------:R-:W-:Y:S01]  /*12290*/  MUFU.EX2 R105, R53 ;  /* 0x0000003500697308 */ /* 0x000fe20000000800 */
[-C--:B------:R-:W-:Y:S01]  /*122a0*/  FFMA.FTZ R108, R108, R64.reuse, -R63 ;  /* 0x000000406c6c7223 */ /* 0x080fe2000001083f */
[----:B------:R-:W-:Y:S02]  /*122b0*/  FADD.FTZ R147, R156, R147 ;  /* 0x000000939c937221 */ /* 0x000fe40000010000 */
[----:B--2---:R-:W-:Y:S01]  /*122c0*/  HMMA.16816.F32 R24, R36, R44, R24 ;  /* 0x0000002c2418723c */ /* 0x004fe20000001818 */
[-C--:B------:R-:W-:Y:S01]  /*122d0*/  FFMA.FTZ R44, R107, R64.reuse, -R63 ;  /* 0x000000406b2c7223 */ /* 0x080fe2000001083f */
[----:B------:R-:W-:Y:S01]  /*122e0*/  FADD.FTZ R154, R157, R154 ;  /* 0x0000009a9d9a7221 */ /* 0x000fe20000010000 */
[----:B------:R-:W-:Y:S01]  /*122f0*/  FADD.FTZ R147, R155, R147 ;  /* 0x000000939b937221 */ /* 0x000fe20000010000 */
[----:B------:R-:W-:-:S04]  /*12300*/  FFMA.FTZ R84, R84, R64, -R119 ;  /* 0x0000004054547223 */ /* 0x000fc80000010877 */
[----:B---3--:R-:W-:Y:S01]  /*12310*/  HMMA.16816.F32 R48, R36, R28, R48 ;  /* 0x0000001c2430723c */ /* 0x008fe20000001830 */
[----:B------:R-:W-:Y:S01]  /*12320*/  MUFU.EX2 R106, R44 ;  /* 0x0000002c006a7308 */ /* 0x000fe20000000800 */
[----:B------:R-:W-:Y:S01]  /*12330*/  FADD.FTZ R154, R162, R154 ;  /* 0x0000009aa29a7221 */ /* 0x000fe20000010000 */
[----:B------:R-:W-:-:S05]  /*12340*/  FFMA.FTZ R82, R82, R64, -R119 ;  /* 0x0000004052527223 */ /* 0x000fca0000010877 */
[----:B------:R-:W-:Y:S01]  /*12350*/  HMMA.16816.F32 R8, R36, R30, R8 ;  /* 0x0000001e2408723c */ /* 0x000fe20000001808 */
[----:B------:R-:W2:Y:S01]  /*12360*/  LDSM.16.MT88.4 R28, [R130+0x6000] ;  /* 0x00600000821c783b */ /* 0x000ea20000004200 */
[----:B------:R-:W-:-:S06]  /*12370*/  FADD.FTZ R159, R159, R147 ;  /* 0x000000939f9f7221 */ /* 0x000fcc0000010000 */
[----:B------:R-:W-:Y:S01]  /*12380*/  HMMA.16816.F32 R32, R36, R56, R32 ;  /* 0x000000382420723c */ /* 0x000fe20000001820 */
[----:B------:R3:W-:Y:S01]  /*12390*/  MUFU.EX2 R56, R52 ;  /* 0x0000003400387308 */ /* 0x0007e20000000800 */
[----:B------:R-:W-:-:S06]  /*123a0*/  FFMA.FTZ R57, R83, R64, -R119 ;  /* 0x0000004053397223 */ /* 0x000fcc0000010877 */
[C---:B------:R-:W-:Y:S01]  /*123b0*/  HMMA.16816.F32 R20, R36.reuse, R58, R20 ;  /* 0x0000003a2414723c */ /* 0x040fe20000001814 */
[-C--:B------:R-:W-:Y:S01]  /*123c0*/  FFMA.FTZ R58, R81, R64.reuse, -R119 ;  /* 0x00000040513a7223 */ /* 0x080fe20000010877 */
[----:B------:R-:W-:Y:S01]  /*123d0*/  FADD.FTZ R161, R161, R154 ;  /* 0x0000009aa1a17221 */ /* 0x000fe20000010000 */
[-C--:B------:R-:W-:Y:S01]  /*123e0*/  FFMA.FTZ R101, R101, R64.reuse, -R63 ;  /* 0x0000004065657223 */ /* 0x080fe2000001083f */
[-C--:B------:R-:W-:Y:S01]  /*123f0*/  FFMA.FTZ R78, R78, R64.reuse, -R119 ;  /* 0x000000404e4e7223 */ /* 0x080fe20000010877 */
[----:B------:R-:W-:Y:S01]  /*12400*/  FFMA.FTZ R97, R97, R64, -R63 ;  /* 0x0000004061617223 */ /* 0x000fe2000001083f */
[----:B------:R-:W-:Y:S02]  /*12410*/  LDSM.16.MT88.4 R148, [R0+0x11800] ;  /* 0x011800000094783b */ /* 0x000fe40000004200 */
[----:B------:R-:W-:Y:S02]  /*12420*/  HMMA.16816.F32 R4, R36, R46, R4 ;  /* 0x0000002e2404723c */ /* 0x000fe40000001804 */
[----:B---3--:R-:W3:Y:S04]  /*12430*/  LDSM.16.MT88.4 R52, [R129+0x6000] ;  /* 0x006000008134783b */ /* 0x008ee80000004200 */
[----:B------:R-:W4:Y:S01]  /*12440*/  LDSM.16.MT88.4 R44, [R0+0x10000] ;  /* 0x01000000002c783b */ /* 0x000f220000004200 */
[----:B------:R-:W5:Y:S01]  /*12450*/  MUFU.EX2 R107, R108 ;  /* 0x0000006c006b7308 */ /* 0x000f620000000800 */
[----:B------:R-:W-:-:S02]  /*12460*/  FADD.FTZ R159, R158, R159 ;  /* 0x0000009f9e9f7221 */ /* 0x000fc40000010000 */
[----:B------:R-:W-:Y:S01]  /*12470*/  LDSM.16.MT88.4 R140, [R129+0x7800] ;  /* 0x00780000818c783b */ /* 0x000fe20000004200 */
[----:B------:R-:W-:Y:S01]  /*12480*/  MUFU.EX2 R83, R84 ;  /* 0x0000005400537308 */ /* 0x000fe20000000800 */
[----:B------:R-:W-:-:S03]  /*12490*/  FADD.FTZ R161, R160, R161 ;  /* 0x000000a1a0a17221 */ /* 0x000fc60000010000 */
[----:B------:R-:W1:Y:S04]  /*124a0*/  MUFU.EX2 R57, R57 ;  /* 0x0000003900397308 */ /* 0x000e680000000800 */
[----:B------:R-:W-:Y:S04]  /*124b0*/  MUFU.EX2 R59, R82 ;  /* 0x00000052003b7308 */ /* 0x000fe80000000800 */
[----:B------:R-:W2:Y:S01]  /*124c0*/  MUFU.EX2 R58, R58 ;  /* 0x0000003a003a7308 */ /* 0x000ea20000000800 */
[----:B------:R-:W-:Y:S01]  /*124d0*/  FADD.FTZ R159, R187, R159 ;  /* 0x0000009fbb9f7221 */ /* 0x000fe20000010000 */
[----:B------:R-:W-:-:S03]  /*124e0*/  FADD.FTZ R161, R190, R161 ;  /* 0x000000a1bea17221 */ /* 0x000fc60000010000 */
[----:B------:R-:W-:Y:S01]  /*124f0*/  FADD.FTZ R159, R186, R159 ;  /* 0x0000009fba9f7221 */ /* 0x000fe20000010000 */
[----:B------:R-:W-:Y:S01]  /*12500*/  FADD.FTZ R189, R189, R161 ;  /* 0x000000a1bdbd7221 */ /* 0x000fe20000010000 */
[----:B-----5:R-:W-:Y:S02]  /*12510*/  F2FP.F16.F32.PACK_AB R36, R106, R107 ;  /* 0x0000006b6a24723e */ /* 0x020fe400000000ff */
[----:B------:R-:W-:Y:S01]  /*12520*/  F2FP.F16.F32.PACK_AB R38, R56, R105 ;  /* 0x000000693826723e */ /* 0x000fe200000000ff */
[----:B------:R-:W-:Y:S01]  /*12530*/  FADD.FTZ R185, R185, R159 ;  /* 0x0000009fb9b97221 */ /* 0x000fe20000010000 */
[----:B-1----:R-:W-:Y:S01]  /*12540*/  F2FP.F16.F32.PACK_AB R37, R57, R83 ;  /* 0x000000533925723e */ /* 0x002fe200000000ff */
[----:B------:R-:W-:Y:S01]  /*12550*/  FADD.FTZ R188, R188, R189 ;  /* 0x000000bdbcbc7221 */ /* 0x000fe20000010000 */
[-C--:B------:R-:W-:Y:S01]  /*12560*/  FFMA.FTZ R81, R104, R64.reuse, -R63 ;  /* 0x0000004068517223 */ /* 0x080fe2000001083f */
[----:B--2---:R-:W-:Y:S01]  /*12570*/  F2FP.F16.F32.PACK_AB R39, R58, R59 ;  /* 0x0000003b3a27723e */ /* 0x004fe200000000ff */
[----:B------:R-:W-:Y:S01]  /*12580*/  FADD.FTZ R185, R163, R185 ;  /* 0x000000b9a3b97221 */ /* 0x000fe20000010000 */
[----:B------:R-:W-:Y:S01]  /*12590*/  FADD.FTZ R188, R191, R188 ;  /* 0x000000bcbfbc7221 */ /* 0x000fe20000010000 */
[-CC-:B------:R-:W-:Y:S01]  /*125a0*/  FFMA.FTZ R82, R103, R64.reuse, -R63.reuse ;  /* 0x0000004067527223 */ /* 0x180fe2000001083f */
[----:B------:R-:W-:Y:S01]  /*125b0*/  FFMA.FTZ R84, R102, R64, -R63 ;  /* 0x0000004066547223 */ /* 0x000fe2000001083f */
[----:B------:R-:W-:Y:S01]  /*125c0*/  FADD.FTZ R193, R193, R185 ;  /* 0x000000b9c1c17221 */ /* 0x000fe20000010000 */
[----:B------:R-:W-:Y:S01]  /*125d0*/  LDSM.16.MT88.4 R156, [R124+0x11800] ;  /* 0x011800007c9c783b */ /* 0x000fe20000004200 */
        /* <DEDUP_REMOVED lines=14> */
[----:B------:R-:W-:-:S05]  /*126c0*/  FADD.FTZ R202, R202, R198 ;  /* 0x000000c6caca7221 */ /* 0x000fca0000010000 */
[----:B---3--:R-:W-:Y:S01]  /*126d0*/  HMMA.16816.F32 R32, R36, R52, R32 ;  /* 0x000000342420723c */ /* 0x008fe20000001820 */
[----:B------:R-:W-:-:S07]  /*126e0*/  FFMA.FTZ R52, R79, R64, -R119 ;  /* 0x000000404f347223 */ /* 0x000fce0000010877 */
[C---:B------:R-:W-:Y:S01]  /*126f0*/  HMMA.16816.F32 R20, R36.reuse, R54, R20 ;  /* 0x000000362414723c */ /* 0x040fe20000001814 */
[-CC-:B------:R-:W-:Y:S01]  /*12700*/  FFMA.FTZ R54, R77, R64.reuse, -R119.reuse ;  /* 0x000000404d367223 */ /* 0x180fe20000010877 */
[----:B------:R-:W-:Y:S06]  /*12710*/  MUFU.EX2 R81, R81 ;  /* 0x0000005100517308 */ /* 0x000fec0000000800 */
[----:B----4-:R-:W-:Y:S01]  /*12720*/  HMMA.16816.F32 R24, R36, R44, R24 ;  /* 0x0000002c2418723c */ /* 0x010fe20000001818 */
[----:B------:R-:W-:Y:S01]  /*12730*/  FFMA.FTZ R44, R80, R64, -R119 ;  /* 0x00000040502c7223 */ /* 0x000fe20000010877 */
[----:B------:R-:W3:Y:S01]  /*12740*/  MUFU.EX2 R82, R82 ;  /* 0x0000005200527308 */ /* 0x000ee20000000800 */
[----:B------:R-:W-:Y:S01]  /*12750*/  FADD.FTZ R205, R205, R195 ;  /* 0x000000c3cdcd7221 */ /* 0x000fe20000010000 */
[----:B------:R-:W-:-:S02]  /*12760*/  FADD.FTZ R202, R201, R202 ;  /* 0x000000cac9ca7221 */ /* 0x000fc40000010000 */
[----:B------:R-:W-:Y:S02]  /*12770*/  MUFU.EX2 R84, R84 ;  /* 0x0000005400547308 */ /* 0x000fe40000000800 */
[----:B------:R-:W-:Y:S02]  /*12780*/  HMMA.16816.F32 R4, R36, R46, R4 ;  /* 0x0000002e2404723c */ /* 0x000fe40000001804 */
[----:B------:R-:W4:Y:S04]  /*12790*/  MUFU.EX2 R80, R101 ;  /* 0x0000006500507308 */ /* 0x000f280000000800 */
[----:B------:R5:W-:Y:S04]  /*127a0*/  MUFU.EX2 R53, R44 ;  /* 0x0000002c00357308 */ /* 0x000be80000000800 */
[----:B------:R-:W1:Y:S04]  /*127b0*/  MUFU.EX2 R52, R52 ;  /* 0x0000003400347308 */ /* 0x000e680000000800 */
[----:B------:R-:W-:Y:S04]  /*127c0*/  MUFU.EX2 R55, R78 ;  /* 0x0000004e00377308 */ /* 0x000fe80000000800 */
[----:B------:R-:W2:Y:S01]  /*127d0*/  MUFU.EX2 R54, R54 ;  /* 0x0000003600367308 */ /* 0x000ea20000000800 */
[----:B-----5:R-:W5:Y:S01]  /*127e0*/  LDSM.16.MT88.4 R44, [R0+0x10800] ;  /* 0x01080000002c783b */ /* 0x020f620000004200 */
[----:B------:R-:W-:Y:S01]  /*127f0*/  FADD.FTZ R205, R204, R205 ;  /* 0x000000cdcccd7221 */ /* 0x000fe20000010000 */
[----:B------:R-:W-:-:S03]  /*12800*/  FADD.FTZ R200, R200, R202 ;  /* 0x000000cac8c87221 */ /* 0x000fc60000010000 */
[----:B------:R-:W-:Y:S01]  /*12810*/  FADD.FTZ R203, R203, R205 ;  /* 0x000000cdcbcb7221 */ /* 0x000fe20000010000 */
[----:B------:R-:W-:Y:S01]  /*12820*/  FADD.FTZ R200, R207, R200 ;  /* 0x000000c8cfc87221 */ /* 0x000fe20000010000 */
[----:B---3--:R-:W-:Y:S02]  /*12830*/  F2FP.F16.F32.PACK_AB R36, R82, R81 ;  /* 0x000000515224723e */ /* 0x008fe400000000ff */
        /* <DEDUP_REMOVED lines=25> */
[----:B-----5:R-:W-:Y:S01]  /*129d0*/  HMMA.16816.F32 R24, R36, R44, R24 ;  /* 0x0000002c2418723c */ /* 0x020fe20000001818 */
[-C--:B------:R-:W-:Y:S01]  /*129e0*/  FFMA.FTZ R44, R76, R64.reuse, -R119 ;  /* 0x000000404c2c7223 */ /* 0x080fe20000010877 */
[----:B------:R-:W-:Y:S01]  /*129f0*/  FADD.FTZ R179, R115, R179 ;  /* 0x000000b373b37221 */ /* 0x000fe20000010000 */
[----:B------:R3:W-:Y:S01]  /*12a00*/  MUFU.EX2 R76, R97 ;  /* 0x00000061004c7308 */ /* 0x0007e20000000800 */
[-CC-:B------:R-:W-:Y:S01]  /*12a10*/  FFMA.FTZ R78, R100, R64.reuse, -R63.reuse ;  /* 0x00000040644e7223 */ /* 0x180fe2000001083f */
[-CC-:B------:R-:W-:Y:S01]  /*12a20*/  FFMA.FTZ R77, R99, R64.reuse, -R63.reuse ;  /* 0x00000040634d7223 */ /* 0x180fe2000001083f */
[-C--:B------:R-:W-:Y:S01]  /*12a30*/  FFMA.FTZ R79, R98, R64.reuse, -R63 ;  /* 0x00000040624f7223 */ /* 0x080fe2000001083f */
[----:B------:R-:W-:Y:S01]  /*12a40*/  FFMA.FTZ R45, R75, R64, -R119 ;  /* 0x000000404b2d7223 */ /* 0x000fe20000010877 */
[----:B------:R-:W-:Y:S01]  /*12a50*/  FADD.FTZ R176, R91, R176 ;  /* 0x000000b05bb07221 */ /* 0x000fe20000010000 */
[----:B------:R4:W-:Y:S01]  /*12a60*/  MUFU.EX2 R75, R44 ;  /* 0x0000002c004b7308 */ /* 0x0009e20000000800 */
[----:B------:R-:W-:-:S02]  /*12a70*/  FADD.FTZ R179, R114, R179 ;  /* 0x000000b372b37221 */ /* 0x000fc40000010000 */
[----:B------:R-:W-:Y:S01]  /*12a80*/  FADD.FTZ R90, R90, R176 ;  /* 0x000000b05a5a7221 */ /* 0x000fe20000010000 */
[-CC-:B---3--:R-:W-:Y:S01]  /*12a90*/  FFMA.FTZ R97, R73, R64.reuse, -R119.reuse ;  /* 0x0000004049617223 */ /* 0x188fe20000010877 */
[----:B------:R-:W-:Y:S01]  /*12aa0*/  MUFU.EX2 R78, R78 ;  /* 0x0000004e004e7308 */ /* 0x000fe20000000800 */
[----:B----4-:R-:W-:-:S03]  /*12ab0*/  FFMA.FTZ R44, R74, R64, -R119 ;  /* 0x000000404a2c7223 */ /* 0x010fc60000010877 */
[----:B------:R-:W3:Y:S01]  /*12ac0*/  MUFU.EX2 R77, R77 ;  /* 0x0000004d004d7308 */ /* 0x000ee20000000800 */
[----:B------:R-:W-:Y:S01]  /*12ad0*/  FADD.FTZ R113, R113, R179 ;  /* 0x000000b371717221 */ /* 0x000fe20000010000 */
[----:B------:R-:W-:Y:S02]  /*12ae0*/  FADD.FTZ R90, R89, R90 ;  /* 0x0000005a595a7221 */ /* 0x000fe40000010000 */
[----:B------:R-:W4:Y:S04]  /*12af0*/  MUFU.EX2 R79, R79 ;  /* 0x0000004f004f7308 */ /* 0x000f280000000800 */
[----:B------:R-:W5:Y:S04]  /*12b00*/  MUFU.EX2 R74, R45 ;  /* 0x0000002d004a7308 */ /* 0x000f680000000800 */
[----:B------:R2:W-:Y:S04]  /*12b10*/  MUFU.EX2 R73, R44 ;  /* 0x0000002c00497308 */ /* 0x0005e80000000800 */
[----:B------:R-:W5:Y:S01]  /*12b20*/  MUFU.EX2 R97, R97 ;  /* 0x0000006100617308 */ /* 0x000f620000000800 */
[----:B------:R-:W-:Y:S01]  /*12b30*/  FADD.FTZ R113, R92, R113 ;  /* 0x000000715c717221 */ /* 0x000fe20000010000 */
[----:B------:R-:W-:Y:S01]  /*12b40*/  FADD.FTZ R116, R116, R90 ;  /* 0x0000005a74747221 */ /* 0x000fe20000010000 */
[----:B------:R-:W-:Y:S02]  /*12b50*/  HMMA.16816.F32 R4, R36, R46, R4 ;  /* 0x0000002e2404723c */ /* 0x000fe40000001804 */
[----:B------:R-:W-:Y:S01]  /*12b60*/  FADD.FTZ R111, R111, R113 ;  /* 0x000000716f6f7221 */ /* 0x000fe20000010000 */
[----:B------:R-:W-:-:S05]  /*12b70*/  FADD.FTZ R116, R87, R116 ;  /* 0x0000007457747221 */ /* 0x000fca0000010000 */
[----:B-1----:R-:W-:Y:S01]  /*12b80*/  HMMA.16816.F32 R48, R36, R40, R48 ;  /* 0x000000282430723c */ /* 0x002fe20000001830 */
[----:B--2---:R-:W-:Y:S01]  /*12b90*/  LDSM.16.MT88.4 R44, [R0+0x11000] ;  /* 0x01100000002c783b */ /* 0x004fe20000004200 */
[----:B------:R-:W-:Y:S01]  /*12ba0*/  FADD.FTZ R111, R110, R111 ;  /* 0x0000006f6e6f7221 */ /* 0x000fe20000010000 */
[----:B---3--:R-:W-:Y:S01]  /*12bb0*/  F2FP.F16.F32.PACK_AB R40, R77, R78 ;  /* 0x0000004e4d28723e */ /* 0x008fe200000000ff */
[----:B------:R-:W-:-:S04]  /*12bc0*/  FADD.FTZ R116, R86, R116 ;  /* 0x0000007456747221 */ /* 0x000fc80000010000 */
[----:B------:R-:W-:Y:S01]  /*12bd0*/  HMMA.16816.F32 R8, R36, R42, R8 ;  /* 0x0000002a2408723c */ /* 0x000fe20000001808 */
[----:B------:R-:W1:Y:S01]  /*12be0*/  LDSM.16.MT88.4 R36, [R129+0x7000] ;  /* 0x007000008124783b */ /* 0x000e620000004200 */
[----:B----4-:R-:W-:Y:S02]  /*12bf0*/  F2FP.F16.F32.PACK_AB R42, R76, R79 ;  /* 0x0000004f4c2a723e */ /* 0x010fe400000000ff */
[----:B-----5:R-:W-:Y:S02]  /*12c00*/  F2FP.F16.F32.PACK_AB R41, R74, R75 ;  /* 0x0000004b4a29723e */ /* 0x020fe400000000ff */
        /* <DEDUP_REMOVED lines=21> */
[C---:B-1----:R-:W-:Y:S02]  /*12d60*/  HMMA.16816.F32 R32, R40.reuse, R36, R32 ;  /* 0x000000242820723c */ /* 0x042fe40000001820 */
[----:B------:R-:W-:Y:S01]  /*12d70*/  FADD.FTZ R84, R84, R81 ;  /* 0x0000005154547221 */ /* 0x000fe20000010000 */
[----:B------:R-:W-:Y:S01]  /*12d80*/  FADD.FTZ R55, R55, R53 ;  /* 0x0000003537377221 */ /* 0x000fe20000010000 */
[-CC-:B------:R-:W-:Y:S01]  /*12d90*/  FFMA.FTZ R37, R96, R64.reuse, -R63.reuse ;  /* 0x0000004060257223 */ /* 0x180fe2000001083f */
[-C--:B------:R-:W-:Y:S01]  /*12da0*/  FFMA.FTZ R36, R95, R64.reuse, -R63 ;  /* 0x000000405f247223 */ /* 0x080fe2000001083f */
[----:B------:R-:W-:Y:S02]  /*12db0*/  FADD.FTZ R84, R80, R84 ;  /* 0x0000005450547221 */ /* 0x000fe40000010000 */
[----:B------:R-:W-:Y:S01]  /*12dc0*/  HMMA.16816.F32 R24, R40, R44, R24 ;  /* 0x0000002c2818723c */ /* 0x000fe20000001818 */
[-C--:B------:R-:W-:Y:S01]  /*12dd0*/  FFMA.FTZ R44, R72, R64.reuse, -R119 ;  /* 0x00000040482c7223 */ /* 0x080fe20000010877 */
[-C--:B------:R-:W-:Y:S01]  /*12de0*/  FFMA.FTZ R252, R93, R64.reuse, -R63 ;  /* 0x000000405dfc7223 */ /* 0x080fe2000001083f */
[-CC-:B------:R-:W-:Y:S01]  /*12df0*/  FFMA.FTZ R45, R66, R64.reuse, -R119.reuse ;  /* 0x00000040422d7223 */ /* 0x180fe20000010877 */
[----:B------:R-:W-:Y:S01]  /*12e00*/  FFMA.FTZ R247, R65, R64, -R119 ;  /* 0x0000004041f77223 */ /* 0x000fe20000010877 */
[----:B------:R-:W-:-:S03]  /*12e10*/  FADD.FTZ R55, R54, R55 ;  /* 0x0000003736377221 */ /* 0x000fc60000010000 */
[----:B------:R-:W-:Y:S01]  /*12e20*/  HMMA.16816.F32 R20, R40, R38, R20 ;  /* 0x000000262814723c */ /* 0x000fe20000001814 */
[-C--:B------:R-:W-:Y:S01]  /*12e30*/  FFMA.FTZ R39, R67, R64.reuse, -R119 ;  /* 0x0000004043277223 */ /* 0x080fe20000010877 */
[----:B------:R-:W-:Y:S01]  /*12e40*/  FFMA.FTZ R94, R94, R64, -R63 ;  /* 0x000000405e5e7223 */ /* 0x000fe2000001083f */
[----:B------:R-:W-:Y:S01]  /*12e50*/  FADD.FTZ R78, R78, R84 ;  /* 0x000000544e4e7221 */ /* 0x000fe20000010000 */
[----:B------:R-:W-:Y:S01]  /*12e60*/  MUFU.EX2 R37, R37 ;  /* 0x0000002500257308 */ /* 0x000fe20000000800 */
[----:B------:R-:W-:-:S03]  /*12e70*/  FADD.FTZ R75, R75, R55 ;  /* 0x000000374b4b7221 */ /* 0x000fc60000010000 */
[----:B------:R-:W1:Y:S01]  /*12e80*/  MUFU.EX2 R36, R36 ;  /* 0x0000002400247308 */ /* 0x000e620000000800 */
[----:B------:R-:W-:-:S03]  /*12e90*/  FADD.FTZ R78, R77, R78 ;  /* 0x0000004e4d4e7221 */ /* 0x000fc60000010000 */
[----:B------:R-:W-:Y:S01]  /*12ea0*/  MUFU.EX2 R44, R44 ;  /* 0x0000002c002c7308 */ /* 0x000fe20000000800 */
[----:B------:R-:W-:Y:S03]  /*12eb0*/  HMMA.16816.F32 R4, R40, R46, R4 ;  /* 0x0000002e2804723c */ /* 0x000fe60000001804 */
[----:B------:R-:W4:Y:S01]  /*12ec0*/  MUFU.EX2 R39, R39 ;  /* 0x0000002700277308 */ /* 0x000f220000000800 */
[----:B------:R-:W-:-:S03]  /*12ed0*/  FADD.FTZ R75, R74, R75 ;  /* 0x0000004b4a4b7221 */ /* 0x000fc60000010000 */
[----:B------:R-:W-:Y:S01]  /*12ee0*/  MUFU.EX2 R38, R94 ;  /* 0x0000005e00267308 */ /* 0x000fe20000000800 */
[C---:B--2---:R-:W-:Y:S03]  /*12ef0*/  HMMA.16816.F32 R48, R40.reuse, R28, R48 ;  /* 0x0000001c2830723c */ /* 0x044fe60000001830 */
[----:B------:R-:W2:Y:S04]  /*12f00*/  MUFU.EX2 R252, R252 ;  /* 0x000000fc00fc7308 */ /* 0x000ea80000000800 */
[----:B------:R-:W-:Y:S01]  /*12f10*/  MUFU.EX2 R45, R45 ;  /* 0x0000002d002d7308 */ /* 0x000fe20000000800 */
[----:B------:R-:W-:Y:S03]  /*12f20*/  HMMA.16816.F32 R8, R40, R30, R8 ;  /* 0x0000001e2808723c */ /* 0x000fe60000001808 */
        /* <DEDUP_REMOVED lines=25> */
[----:B------:R-:W-:Y:S02]  /*130c0*/  IMAD.MOV.U32 R37, RZ, RZ, R60 ;  /* 0x000000ffff257224 */ /* 0x000fe400078e003c */
[----:B------:R-:W-:-:S05]  /*130d0*/  @P0 VIADD R246, R184, 0xfffffffd ;  /* 0xfffffffdb8f60836 */ /* 0x000fca0000000000 */
[C---:B------:R-:W-:Y:S08]  /*130e0*/  HMMA.16816.F32 R156, R132.reuse, R158, R16 ;  /* 0x0000009e849c723c */ /* 0x040ff00000001810 */
[C---:B------:R-:W-:Y:S08]  /*130f0*/  HMMA.16816.F32 R148, R132.reuse, R150, R4 ;  /* 0x000000968494723c */ /* 0x040ff00000001804 */
[C---:B------:R-:W-:Y:S08]  /*13100*/  HMMA.16816.F32 R140, R132.reuse, R142, R20 ;  /* 0x0000008e848c723c */ /* 0x040ff00000001814 */
[C---:B---3--:R-:W-:Y:S08]  /*13110*/  HMMA.16816.F32 R136, R132.reuse, R128, R48 ;  /* 0x000000808488723c */ /* 0x048ff00000001830 */
[----:B------:R-:W-:Y:S01]  /*13120*/  HMMA.16816.F32 R132, R132, R130, R8 ;  /* 0x000000828484723c */ /* 0x000fe20000001808 */
[----:B------:R-:W-:-:S04]  /*13130*/  NOP ;  /* 0x0000000000007918 */ /* 0x000fc80000000000 */
[----:B------:R-:W-:-:S15]  /*13140*/  @P0 BRA `(.L_x_6043) ;  /* 0x0000000000040947 */ /* 0x000fde0003800000 */
.L_x_6034:
[----:B------:R-:W-:-:S07]  /*13150*/  IADD3 R246, PT, PT, R37, -0x1, RZ ;  /* 0xffffffff25f67810 */ /* 0x000fce0007ffe0ff */
.L_x_6043:
[----:B------:R-:W-:Y:S05]  /*13160*/  BSYNC B2 ;  /* 0x0000000000027941 */ /* 0x000fea0003800000 */
.L_x_6033:
[----:B------:R-:W-:-:S13]  /*13170*/  ISETP.GE.AND P0, PT, R246, R226, PT ;  /* 0x000000e2f600720c */ /* 0x000fda0003f06270 */
[----:B------:R-:W-:Y:S05]  /*13180*/  @!P0 BRA `(.L_x_6044) ;  /* 0x0000008c000c8947 */ /* 0x000fea0003800000 */
[----:B------:R-:W1:Y:S01]  /*13190*/  S2R R239, SR_TID.X ;  /* 0x0000000000ef7919 */ /* 0x000e620000002100 */
[----:B------:R-:W-:Y:S01]  /*131a0*/  ISETP.NE.U32.AND P2, PT, R248, RZ, PT ;  /* 0x000000fff800720c */ /* 0x000fe20003f45070 */
[C---:B------:R-:W-:Y:S01]  /*131b0*/  IMAD.SHL.U32 R240, R164.reuse, 0x20, RZ ;  /* 0x00000020a4f07824 */ /* 0x040fe200078e00ff */
[----:B------:R-:W-:Y:S01]  /*131c0*/  SHF.L.U64.HI R241, R164, 0x5, R165 ;  /* 0x00000005a4f17819 */ /* 0x000fe200000102a5 */
[----:B------:R-:W-:Y:S01]  /*131d0*/  IMAD.MOV.U32 R164, RZ, RZ, R0 ;  /* 0x000000ffffa47224 */ /* 0x000fe200078e0000 */
[----:B------:R-:W-:Y:S01]  /*131e0*/  ISETP.NE.AND.EX P2, PT, R249, RZ, PT, P2 ;  /* 0x000000fff900720c */ /* 0x000fe20003f45320 */
[----:B------:R-:W-:-:S12]  /*131f0*/  IMAD.MOV.U32 R165, RZ, RZ, R36 ;  /* 0x000000ffffa57224 */ /* 0x000fd800078e0024 */
.L_x_6051:
[----:B------:R-:W-:Y:S04]  /*13200*/  DEPBAR.LE SB0, 0x0 ;  /* 0x000080000000791a */ /* 0x000fe80000000000 */
[----:B------:R-:W-:Y:S05]  /*13210*/  WARPSYNC.ALL ;  /* 0x0000000000007948 */ /* 0x000fea0003800000 */
[----:B------:R-:W-:Y:S01]  /*13220*/  BAR.SYNC.DEFER_BLOCKING 0x0 ;  /* 0x0000000000007b1d */ /* 0x000fe20000010000 */
[----:B------:R-:W-:Y:S02]  /*13230*/  @!P2 IMAD.MOV.U32 R0, RZ, RZ, RZ ;  /* 0x000000ffff00a224 */ /* 0x000fe400078e00ff */
[----:B-----5:R-:W-:Y:S03]  /*13240*/  IMAD.MOV.U32 R4, RZ, RZ, R231 ;  /* 0x000000ffff047224 */ /* 0x020fe600078e00e7 */
        /* <DEDUP_REMOVED lines=18> */
[----:B------:R-:W2:Y:S01]  /*13370*/  I2F.RP R10, R9 ;  /* 0x00000009000a7306 */ /* 0x000ea20000209400 */
[-C--:B------:R-:W-:Y:S02]  /*13380*/  LOP3.LUT R5, R5, R12.reuse, RZ, 0x3c, !PT ;  /* 0x0000000c05057212 */ /* 0x080fe400078e3cff */
[----:B------:R-:W-:Y:S01]  /*13390*/  IMAD.MOV R7, RZ, RZ, -R7 ;  /* 0x000000ffff077224 */ /* 0x000fe200078e0a07 */
[-C--:B------:R-:W-:Y:S02]  /*133a0*/  LOP3.LUT R13, R13, R12.reuse, RZ, 0x3c, !PT ;  /* 0x0000000c0d0d7212 */ /* 0x080fe400078e3cff */
[----:B------:R-:W-:Y:S02]  /*133b0*/  ISETP.GE.AND P0, PT, R5, RZ, PT ;  /* 0x000000ff0500720c */ /* 0x000fe40003f06270 */
[----:B------:R-:W-:Y:S02]  /*133c0*/  ISETP.GE.AND P3, PT, R13, RZ, PT ;  /* 0x000000ff0d00720c */ /* 0x000fe40003f66270 */
[----:B------:R-:W-:Y:S01]  /*133d0*/  LOP3.LUT R5, RZ, R12, RZ, 0x33, !PT ;  /* 0x0000000cff057212 */ /* 0x000fe200078e33ff */
[----:B--2---:R-:W2:Y:S02]  /*133e0*/  MUFU.RCP R10, R10 ;  /* 0x0000000a000a7308 */ /* 0x004ea40000001000 */
[----:B--2---:R-:W-:Y:S08]  /*133f0*/  VIADD R10, R10, 0xffffffe ;  /* 0x0ffffffe0a0a7836 */ /* 0x004ff00000000000 */
[----:B------:R-:W2:Y:S02]  /*13400*/  F2I.FTZ.U32.TRUNC.NTZ R11, R10 ;  /* 0x0000000a000b7305 */ /* 0x000ea4000021f000 */
[--C-:B--2---:R-:W-:Y:S02]  /*13410*/  IMAD.MOV R14, RZ, RZ, -R11.reuse ;  /* 0x000000ffff0e7224 */ /* 0x104fe400078e0a0b */
        /* <DEDUP_REMOVED lines=13> */
[----:B------:R-:W-:Y:S01]  /*134f0*/  ISETP.NE.AND P1, PT, R12, RZ, PT ;  /* 0x000000ff0c00720c */ /* 0x000fe20003f25270 */
[----:B------:R-:W-:Y:S01]  /*13500*/  @!P4 VIADD R11, R11, 0x1 ;  /* 0x000000010b0bc836 */ /* 0x000fe20000000000 */
[-C--:B------:R-:W-:Y:S02]  /*13510*/  ISETP.GE.U32.AND P5, PT, R6, R9.reuse, PT ;  /* 0x000000090600720c */ /* 0x080fe40003fa6070 */
[----:B------:R-:W-:Y:S11]  /*13520*/  ISETP.GE.U32.AND P6, PT, R8, R9, PT ;  /* 0x000000090800720c */ /* 0x000ff60003fc6070 */
        /* <DEDUP_REMOVED lines=27> */
.L_x_6046:
[----:B------:R-:W-:Y:S05]  /*136e0*/  BSYNC.RECONVERGENT B0 ;  /* 0x0000000000007941 */ /* 0x000fea0003800200 */
.L_x_6045:
[----:B------:R-:W2:Y:S01]  /*136f0*/  S2UR UR6, SR_CgaCtaId ;  /* 0x00000000000679c3 */ /* 0x000ea20000008800 */
[----:B------:R-:W-:Y:S01]  /*13700*/  LOP3.LUT R0, R237, 0x38, R216, 0xf8, !PT ;  /* 0x00000038ed007812 */ /* 0x000fe200078ef8d8 */
[----:B------:R-:W-:Y:S01]  /*13710*/  UMOV UR7, 0x400 ;  /* 0x0000040000077882 */ /* 0x000fe20000000000 */
[----:B------:R-:W-:Y:S01]  /*13720*/  LOP3.LUT R166, R69, 0x38, RZ, 0xc0, !PT ;  /* 0x0000003845a67812 */ /* 0x000fe200078ec0ff */
[----:B------:R-:W-:Y:S01]  /*13730*/  BSSY.RECONVERGENT B1, `(.L_x_6047) ;  /* 0x0000296000017945 */ /* 0x000fe20003800200 */
[-C--:B------:R-:W-:Y:S02]  /*13740*/  MOV R18, R231.reuse ;  /* 0x000000e700127202 */ /* 0x080fe40000000f00 */
[----:B------:R-:W-:Y:S02]  /*13750*/  LOP3.LUT R0, R0, R166, RZ, 0x3c, !PT ;  /* 0x000000a600007212 */ /* 0x000fe400078e3cff */
[-C--:B------:R-:W-:Y:S02]  /*13760*/  MOV R19, R230.reuse ;  /* 0x000000e600137202 */ /* 0x080fe40000000f00 */
[----:B------:R-:W-:Y:S02]  /*13770*/  LOP3.LUT R69, R0, 0x1e00, R69, 0xf8, !PT ;  /* 0x00001e0000457812 */ /* 0x000fe400078ef845 */
[----:B------:R-:W-:Y:S02]  /*13780*/  IADD3 R12, P0, PT, R240, R231, RZ ;  /* 0x000000e7f00c7210 */ /* 0x000fe40007f1e0ff */
[----:B------:R-:W-:Y:S02]  /*13790*/  MOV R222, 0x20 ;  /* 0x0000002000de7802 */ /* 0x000fe40000000f00 */
[----:B------:R-:W-:Y:S02]  /*137a0*/  IADD3.X R13, PT, PT, R241, R230, RZ, P0, !PT ;  /* 0x000000e6f10d7210 */ /* 0x000fe400007fe4ff */
[-C--:B------:R-:W-:Y:S02]  /*137b0*/  IADD3 R10, P0, PT, R12, R240.reuse, RZ ;  /* 0x000000f00c0a7210 */ /* 0x080fe40007f1e0ff */
[----:B------:R-:W-:Y:S02]  /*137c0*/  LOP3.LUT P1, RZ, R216, 0x4, RZ, 0xc0, !PT ;  /* 0x00000004d8ff7812 */ /* 0x000fe4000782c0ff */
[-C--:B------:R-:W-:Y:S01]  /*137d0*/  IADD3.X R11, PT, PT, R13, R241.reuse, RZ, P0, !PT ;  /* 0x000000f10d0b7210 */ /* 0x080fe200007fe4ff */
[----:B--2---:R-:W-:Y:S01]  /*137e0*/  ULEA UR6, UR6, UR7, 0x18 ;  /* 0x0000000706067291 */ /* 0x004fe2000f8ec0ff */
[-C--:B------:R-:W-:Y:S04]  /*137f0*/  IADD3 R8, P0, PT, R10, R240.reuse, RZ ;  /* 0x000000f00a087210 */ /* 0x080fe80007f1e0ff */
        /* <DEDUP_REMOVED lines=17> */
[-C--:B------:R-:W-:Y:S04]  /*13910*/  IADD3 R20, P0, PT, R16, R240.reuse, RZ ;  /* 0x000000f010147210 */ /* 0x080fe80007f1e0ff */
[-C--:B------:R-:W-:Y:S03]  /*13920*/  IADD3.X R21, PT, PT, R17, R241.reuse, RZ, P0, !PT ;  /* 0x000000f111157210 */ /* 0x080fe600007fe4ff */
[----:B------:R4:W-:Y:S01]  /*13930*/  LDGSTS.E.BYPASS.LTC128B.128 [R236+0xb800], desc[UR4][R8.64] ;  /* 0x0b80000008ec7fae */ /* 0x0009e2000b981a04 */
[-C--:B--2---:R-:W-:Y:S04]  /*13940*/  IADD3 R18, P0, PT, R20, R240.reuse, RZ ;  /* 0x000000f014127210 */ /* 0x084fe80007f1e0ff */
[-C--:B------:R-:W-:Y:S03]  /*13950*/  IADD3.X R19, PT, PT, R21, R241.reuse, RZ, P0, !PT ;  /* 0x000000f115137210 */ /* 0x080fe600007fe4ff */
[----:B------:R-:W-:Y:S08]  /*13960*/  LDGSTS.E.BYPASS.LTC128B.128 [R236+0xc000], desc[UR4][R6.64] ;  /* 0x0c00000006ec7fae */ /* 0x000ff0000b981a04 */
[----:B------:R2:W-:Y:S01]  /*13970*/  LDGSTS.E.BYPASS.LTC128B.128 [R236+0xc800], desc[UR4][R4.64] ;  /* 0x0c80000004ec7fae */ /* 0x0005e2000b981a04 */
[-C--:B---3--:R-:W-:Y:S04]  /*13980*/  IADD3 R10, P0, PT, R18, R240.reuse, RZ ;  /* 0x000000f0120a7210 */ /* 0x088fe80007f1e0ff */
[-C--:B------:R-:W-:Y:S03]  /*13990*/  IADD3.X R11, PT, PT, R19, R241.reuse, RZ, P0, !PT ;  /* 0x000000f1130b7210 */ /* 0x080fe600007fe4ff */
[----:B------:R3:W-:Y:S01]  /*139a0*/  LDGSTS.E.BYPASS.LTC128B.128 [R236+0xd000], desc[UR4][R14.64] ;  /* 0x0d0000000eec7fae */ /* 0x0007e2000b981a04 */
[-C--:B----4-:R-:W-:Y:S04]  /*139b0*/  IADD3 R8, P0, PT, R10, R240.reuse, RZ ;  /* 0x000000f00a087210 */ /* 0x090fe80007f1e0ff */
[-C--:B------:R-:W-:Y:S03]  /*139c0*/  IADD3.X R9, PT, PT, R11, R241.reuse, RZ, P0, !PT ;  /* 0x000000f10b097210 */ /* 0x080fe600007fe4ff */
[----:B------:R-:W-:Y:S08]  /*139d0*/  LDGSTS.E.BYPASS.LTC128B.128 [R236+0xd800], desc[UR4][R16.64] ;  /* 0x0d80000010ec7fae */ /* 0x000ff0000b981a04 */
[----:B------:R-:W-:Y:S01]  /*139e0*/  LDGSTS.E.BYPASS.LTC128B.128 [R236+0xe000], desc[UR4][R20.64] ;  /* 0x0e00000014ec7fae */ /* 0x000fe2000b981a04 */
[-C--:B--2---:R-:W-:Y:S04]  /*139f0*/  IADD3 R4, P0, PT, R8, R240.reuse, RZ ;  /* 0x000000f008047210 */ /* 0x084fe80007f1e0ff */
[-C--:B------:R-:W-:Y:S03]  /*13a00*/  IADD3.X R5, PT, PT, R9, R241.reuse, RZ, P0, !PT ;  /* 0x000000f109057210 */ /* 0x080fe600007fe4ff */
[----:B------:R-:W-:Y:S01]  /*13a10*/  LDGSTS.E.BYPASS.LTC128B.128 [R236+0xe800], desc[UR4][R18.64] ;  /* 0x0e80000012ec7fae */ /* 0x000fe2000b981a04 */
[-C--:B------:R-:W-:Y:S04]  /*13a20*/  IADD3 R6, P0, PT, R4, R240.reuse, RZ ;  /* 0x000000f004067210 */ /* 0x080fe80007f1e0ff */
[-C--:B------:R-:W-:Y:S02]  /*13a30*/  IADD3.X R7, PT, PT, R5, R241.reuse, RZ, P0, !PT ;  /* 0x000000f105077210 */ /* 0x080fe400007fe4ff */
[-C--:B------:R-:W-:Y:S01]  /*13a40*/  IADD3 R12, P0, PT, R6, R240.reuse, RZ ;  /* 0x000000f0060c7210 */ /* 0x080fe20007f1e0ff */
[----:B------:R-:W-:Y:S03]  /*13a50*/  LDGSTS.E.BYPASS.LTC128B.128 [R236+0xf000], desc[UR4][R10.64] ;  /* 0x0f0000000aec7fae */ /* 0x000fe6000b981a04 */
[-C--:B------:R-:W-:Y:S02]  /*13a60*/  IADD3.X R13, PT, PT, R7, R241.reuse, RZ, P0, !PT ;  /* 0x000000f1070d7210 */ /* 0x080fe400007fe4ff */
[----:B---3--:R-:W-:Y:S03]  /*13a70*/  IADD3 R14, P0, PT, R12, R240, RZ ;  /* 0x000000f00c0e7210 */ /* 0x008fe60007f1e0ff */
[----:B------:R2:W-:Y:S01]  /*13a80*/  LDGSTS.E.BYPASS.LTC128B.128 [R236+0xf800], desc[UR4][R8.64] ;  /* 0x0f80000008ec7fae */ /* 0x0005e2000b981a04 */
[----:B------:R-:W-:Y:S02]  /*13a90*/  IADD3.X R15, PT, PT, R13, R241, RZ, P0, !PT ;  /* 0x000000f10d0f7210 */ /* 0x000fe400007fe4ff */
[----:B------:R-:W-:Y:S02]  /*13aa0*/  LOP3.LUT P0, RZ, R216, 0x2, RZ, 0xc0, !PT ;  /* 0x00000002d8ff7812 */ /* 0x000fe4000780c0ff */
[----:B------:R-:W-:Y:S02]  /*13ab0*/  MOV R216, 0x40 ;  /* 0x0000004000d87802 */ /* 0x000fe40000000f00 */
[----:B------:R-:W-:Y:S01]  /*13ac0*/  SEL R222, R222, 0xffffffe0, !P0 ;  /* 0xffffffe0dede7807 */ /* 0x000fe20004000000 */
[----:B------:R-:W-:Y:S01]  /*13ad0*/  LDGSTS.E.BYPASS.LTC128B.128 [R236+0x10000], desc[UR4][R4.64] ;  /* 0x1000000004ec7fae */ /* 0x000fe2000b981a04 */
[----:B------:R-:W-:Y:S02]  /*13ae0*/  SEL R216, R216, 0xffffffc0, !P1 ;  /* 0xffffffc0d8d87807 */ /* 0x000fe40004800000 */
[CC--:B------:R-:W-:Y:S02]  /*13af0*/  IADD3 R172, PT, PT, R220.reuse, R222.reuse, RZ ;  /* 0x000000dedcac7210 */ /* 0x0c0fe40007ffe0ff */
[C---:B------:R-:W-:Y:S02]  /*13b00*/  IADD3 R0, PT, PT, R167.reuse, R222, RZ ;  /* 0x000000dea7007210 */ /* 0x040fe40007ffe0ff */
[-C--:B------:R-:W-:Y:S01]  /*13b10*/  IADD3 R217, PT, PT, R220, R216.reuse, RZ ;  /* 0x000000d8dcd97210 */ /* 0x080fe20007ffe0ff */
[----:B------:R3:W-:Y:S01]  /*13b20*/  LDGSTS.E.BYPASS.LTC128B.128 [R236+0x10800], desc[UR4][R6.64] ;  /* 0x1080000006ec7fae */ /* 0x0007e2000b981a04 */
[----:B------:R-:W-:Y:S02]  /*13b30*/  IADD3 R216, PT, PT, R167, R216, RZ ;  /* 0x000000d8a7d87210 */ /* 0x000fe40007ffe0ff */
[----:B------:R-:W-:Y:S05]  /*13b40*/  ISETP.GT.AND P0, PT, R246, R226, PT ;  /* 0x000000e2f600720c */ /* 0x000fea0003f04270 */
[----:B------:R-:W-:Y:S08]  /*13b50*/  LDGSTS.E.BYPASS.LTC128B.128 [R236+0x11000], desc[UR4][R12.64] ;  /* 0x110000000cec7fae */ /* 0x000ff0000b981a04 */
[----:B------:R4:W-:Y:S08]  /*13b60*/  LDGSTS.E.BYPASS.LTC128B.128 [R236+0x11800], desc[UR4][R14.64] ;  /* 0x118000000eec7fae */ /* 0x0009f0000b981a04 */
[----:B------:R-:W-:Y:S08]  /*13b70*/  LDSM.16.M88.4 R128, [R220] ;  /* 0x00000000dc80783b */ /* 0x000ff00000000200 */
[----:B--2---:R-:W3:Y:S08]  /*13b80*/  LDSM.16.M88.4 R8, [R167+0x2000] ;  /* 0x00200000a708783b */ /* 0x004ef00000000200 */
[----:B------:R-:W4:Y:S08]  /*13b90*/  LDSM.16.M88.4 R16, [R167+0x2800] ;  /* 0x00280000a710783b */ /* 0x000f300000000200 */
[----:B------:R-:W2:Y:S08]  /*13ba0*/  LDSM.16.M88.4 R24, [R167+0x3000] ;  /* 0x00300000a718783b */ /* 0x000eb00000000200 */
[----:B------:R-:W5:Y:S08]  /*13bb0*/  LDSM.16.M88.4 R32, [R167+0x3800] ;  /* 0x00380000a720783b */ /* 0x000f700000000200 */
        /* <DEDUP_REMOVED lines=9> */
[C---:B--2---:R-:W-:Y:S07]  /*13c50*/  HMMA.16816.F32 R20, R128.reuse, R24, RZ ;  /* 0x000000188014723c */ /* 0x044fee00000018ff */
[----:B------:R-:W2:Y:S01]  /*13c60*/  LDSM.16.M88.4 R80, [R167+0x6800] ;  /* 0x00680000a750783b */ /* 0x000ea20000000200 */
[C---:B------:R-:W-:Y:S07]  /*13c70*/  HMMA.16816.F32 R24, R128.reuse, R26, RZ ;  /* 0x0000001a8018723c */ /* 0x040fee00000018ff */
[----:B------:R-:W2:Y:S01]  /*13c80*/  LDSM.16.M88.4 R88, [R167+0x7000] ;  /* 0x00700000a758783b */ /* 0x000ea20000000200 */
        /* <DEDUP_REMOVED lines=8> */
[C---:B---3--:R-:W-:Y:S07]  /*13d10*/  HMMA.16816.F32 R44, R128.reuse, R48, RZ ;  /* 0x00000030802c723c */ /* 0x048fee00000018ff */
[----:B------:R-:W3:Y:S01]  /*13d20*/  LDSM.16.M88.4 R168, [R167+0x9800] ;  /* 0x00980000a7a8783b */ /* 0x000ee20000000200 */
        /* <DEDUP_REMOVED lines=21> */
[----:B------:R-:W2:Y:S01]  /*13e80*/  LDSM.16.M88.4 R212, [R0+0x6800] ;  /* 0x0068000000d4783b */ /* 0x000ea20000000200 */
[C---:B-----5:R-:W-:Y:S07]  /*13e90*/  HMMA.16816.F32 R92, R128.reuse, R96, RZ ;  /* 0x00000060805c723c */ /* 0x060fee00000018ff */
[----:B------:R-:W0:Y:S08]  /*13ea0*/  LDGDEPBAR ;  /* 0x00000000000079af */ /* 0x000e300000000000 */
[----:B------:R-:W5:Y:S01]  /*13eb0*/  LD.E R229, desc[UR4][R2.64+0x18c] ;  /* 0x00018c0402e57980 */ /* 0x000f62000c101900 */
[C---:B------:R-:W-:Y:S08]  /*13ec0*/  HMMA.16816.F32 R96, R128.reuse, R98, RZ ;  /* 0x000000628060723c */ /* 0x040ff000000018ff */
[C---:B------:R-:W-:Y:S08]  /*13ed0*/  HMMA.16816.F32 R100, R128.reuse, R104, RZ ;  /* 0x000000688064723c */ /* 0x040ff000000018ff */
[C---:B------:R-:W-:Y:S08]  /*13ee0*/  HMMA.16816.F32 R104, R128.reuse, R106, RZ ;  /* 0x0000006a8068723c */ /* 0x040ff000000018ff */
[C---:B-1----:R-:W-:Y:S08]  /*13ef0*/  HMMA.16816.F32 R108, R128.reuse, R112, RZ ;  /* 0x00000070806c723c */ /* 0x042ff000000018ff */
        /* <DEDUP_REMOVED lines=38> */
[----:B------:R1:W2:Y:S07]  /*14160*/  LDSM.16.M88.4 R168, [R0+0x8800] ;  /* 0x0088000000a8783b */ /* 0x0002ae0000000200 */
[C---:B---3--:R-:W-:Y:S08]  /*14170*/  HMMA.16816.F32 R92, R172.reuse, R176, R92 ;  /* 0x000000b0ac5c723c */ /* 0x048ff0000000185c */
[C---:B------:R-:W-:Y:S01]  /*14180*/  HMMA.16816.F32 R96, R172.reuse, R178, R96 ;  /* 0x000000b2ac60723c */ /* 0x040fe20000001860 */
[----:B------:R-:W3:Y:S02]  /*14190*/  LDSM.16.M88.4 R176, [R216+0x4800] ;  /* 0x00480000d8b0783b */ /* 0x000ee40000000200 */
[C---:B-1----:R-:W-:Y:S05]  /*141a0*/  IADD3 R0, PT, PT, R222.reuse, R216, RZ ;  /* 0x000000d8de007210 */ /* 0x042fea0007ffe0ff */
[C---:B------:R-:W-:Y:S08]  /*141b0*/  HMMA.16816.F32 R100, R172.reuse, R180, R100 ;  /* 0x000000b4ac64723c */ /* 0x040ff00000001864 */
        /* <DEDUP_REMOVED lines=10> */
[----:B------:R-:W4:Y:S07]  /*14260*/  LDSM.16.M88.4 R172, [R216+0x6000] ;  /* 0x00600000d8ac783b */ /* 0x000f2e0000000200 */
[C---:B------:R-:W-:Y:S01]  /*14270*/  HMMA.16816.F32 R4, R192.reuse, R196, R4 ;  /* 0x000000c4c004723c */ /* 0x040fe20000001804 */
[----:B------:R-:W5:Y:S07]  /*14280*/  LDSM.16.M88.4 R188, [R216+0x7000] ;  /* 0x00700000d8bc783b */ /* 0x000f6e0000000200 */
        /* <DEDUP_REMOVED lines=15> */
[C---:B---3--:R-:W-:Y:S08]  /*14380*/  HMMA.16816.F32 R44, R192.reuse, R176, R44 ;  /* 0x000000b0c02c723c */ /* 0x048ff0000000182c */
[C---:B------:R-:W-:Y:S01]  /*14390*/  HMMA.16816.F32 R48, R192.reuse, R178, R48 ;  /* 0x000000b2c030723c */ /* 0x040fe20000001830 */
[----:B------:R-:W3:Y:S07]  /*143a0*/  LDSM.16.M88.4 R176, [R216+0x7800] ;  /* 0x00780000d8b0783b */ /* 0x000eee0000000200 */
[C---:B-1----:R-:W-:Y:S01]  /*143b0*/  HMMA.16816.F32 R52, R192.reuse, R180, R52 ;  /* 0x000000b4c034723c */ /* 0x042fe20000001834 */
[----:B------:R-:W1:Y:S07]  /*143c0*/  LDSM.16.M88.4 R216, [R0+0x2000] ;  /* 0x0020000000d8783b */ /* 0x000e6e0000000200 */
[C---:B------:R-:W-:Y:S08]  /*143d0*/  HMMA.16816.F32 R56, R192.reuse, R182, R56 ;  /* 0x000000b6c038723c */ /* 0x040ff00000001838 */
[C---:B--2---:R-:W-:Y:S08]  /*143e0*/  HMMA.16816.F32 R60, R192.reuse, R168, R60 ;  /* 0x000000a8c03c723c */ /* 0x044ff0000000183c */
[C---:B------:R-:W-:Y:S01]  /*143f0*/  HMMA.16816.F32 R64, R192.reuse, R170, R64 ;  /* 0x000000aac040723c */ /* 0x040fe20000001840 */
[----:B------:R-:W2:Y:S07]  /*14400*/  LDSM.16.M88.4 R168, [R0+0x2800] ;  /* 0x0028000000a8783b */ /* 0x000eae0000000200 */
[C---:B----4-:R-:W-:Y:S08]  /*14410*/  HMMA.16816.F32 R68, R192.reuse, R172, R68 ;  /* 0x000000acc044723c */ /* 0x050ff00000001844 */
[C---:B------:R-:W-:Y:S08]  /*14420*/  HMMA.16816.F32 R72, R192.reuse, R174, R72 ;  /* 0x000000aec048723c */ /* 0x040ff00000001848 */
[C---:B------:R-:W-:Y:S08]  /*14430*/  HMMA.16816.F32 R76, R192.reuse, R184, R76 ;  /* 0x000000b8c04c723c */ /* 0x040ff0000000184c */
[C---:B------:R-:W-:Y:S08]  /*14440*/  HMMA.16816.F32 R80, R192.reuse, R186, R80 ;  /* 0x000000bac050723c */ /* 0x040ff00000001850 */
[C---:B-----5:R-:W-:Y:S08]  /*14450*/  HMMA.16816.F32 R84, R192.reuse, R188, R84 ;  /* 0x000000bcc054723c */ /* 0x060ff00000001854 */
        /* <DEDUP_REMOVED lines=11> */
[C---:B-1----:R-:W-:Y:S08]  /*14510*/  HMMA.16816.F32 R4, R212.reuse, R216, R4 ;  /* 0x000000d8d404723c */ /* 0x042ff00000001804 */
        /* <DEDUP_REMOVED lines=129> */
[C---:B-1----:R-:W-:Y:S09]  /*14d30*/  HMMA.16816.F32 R76, R212.reuse, R8, R76 ;  /* 0x00000008d44c723c */ /* 0x042ff2000000184c */
[----:B------:R1:W-:Y:S01]  /*14d40*/  MUFU.TANH R178, R72 ;  /* 0x0000004800b27308 */ /* 0x0003e20000002400 */
[C---:B------:R-:W-:Y:S01]  /*14d50*/  HMMA.16816.F32 R80, R212.reuse, R10, R80 ;  /* 0x0000000ad450723c */ /* 0x040fe20000001850 */
[----:B------:R-:W3:Y:S08]  /*14d60*/  LDSM.16.M88.4 R8, [R0+0x7800] ;  /* 0x007800000008783b */ /* 0x000ef00000000200 */
[----:B------:R4:W-:Y:S01]  /*14d70*/  MUFU.TANH R179, R73 ;  /* 0x0000004900b37308 */ /* 0x0009e20000002400 */
        /* <DEDUP_REMOVED lines=11> */
[-C--:B----4-:R-:W-:Y:S01]  /*14e30*/  FMUL.FTZ R73, R75, R229.reuse ;  /* 0x000000e54b497220 */ /* 0x090fe20000410000 */
        /* <DEDUP_REMOVED lines=26> */
[----:B------:R3:W-:Y:S01]  /*14fe0*/  MUFU.TANH R184, R92 ;  /* 0x0000005c00b87308 */ /* 0x0007e20000002400 */
[-C--:B------:R-:W-:Y:S01]  /*14ff0*/  FMUL.FTZ R94, R96, R229.reuse ;  /* 0x000000e5605e7220 */ /* 0x080fe20000410000 */
[-C--:B------:R-:W-:Y:S08]  /*15000*/  FMUL.FTZ R96, R97, R229.reuse ;  /* 0x000000e561607220 */ /* 0x080ff00000410000 */
[----:B------:R4:W-:Y:S01]  /*15010*/  MUFU.TANH R185, R93 ;  /* 0x0000005d00b97308 */ /* 0x0009e20000002400 */
[-C--:B------:R-:W-:Y:S01]  /*15020*/  FMUL.FTZ R97, R100, R229.reuse ;  /* 0x000000e564617220 */ /* 0x080fe20000410000 */
[-C--:B------:R-:W-:Y:S01]  /*15030*/  FMUL.FTZ R95, R102, R229.reuse ;  /* 0x000000e5665f7220 */ /* 0x080fe20000410000 */
[-C--:B------:R-:W-:Y:S07]  /*15040*/  FMUL.FTZ R100, R103, R229.reuse ;  /* 0x000000e567647220 */ /* 0x080fee0000410000 */
[----:B------:R-:W-:Y:S01]  /*15050*/  MUFU.TANH R44, R44 ;  /* 0x0000002c002c7308 */ /* 0x000fe20000002400 */
[-C--:B------:R-:W-:Y:S01]  /*15060*/  FMUL.FTZ R105, R105, R229.reuse ;  /* 0x000000e569697220 */ /* 0x080fe20000410000 */
[-C--:B---3--:R-:W-:Y:S01]  /*15070*/  FMUL.FTZ R92, R98, R229.reuse ;  /* 0x000000e5625c7220 */ /* 0x088fe20000410000 */
[-C--:B------:R-:W-:Y:S01]  /*15080*/  FMUL.FTZ R98, R101, R229.reuse ;  /* 0x000000e565627220 */ /* 0x080fe20000410000 */
[-C--:B------:R-:W-:Y:S01]  /*15090*/  FMUL.FTZ R101, R106, R229.reuse ;  /* 0x000000e56a657220 */ /* 0x080fe20000410000 */
[C---:B--2---:R-:W-:Y:S05]  /*150a0*/  HMMA.16816.F32 R108, R212.reuse, R8, R108 ;  /* 0x00000008d46c723c */ /* 0x044fea000000186c */
[----:B------:R2:W-:Y:S01]  /*150b0*/  MUFU.TANH R186, R105 ;  /* 0x0000006900ba7308 */ /* 0x0005e20000002400 */
[-C--:B------:R-:W-:Y:S01]  /*150c0*/  FMUL.FTZ R102, R107, R229.reuse ;  /* 0x000000e56b667220 */ /* 0x080fe20000410000 */
[-C--:B----4-:R-:W-:Y:S01]  /*150d0*/  FMUL.FTZ R93, R99, R229.reuse ;  /* 0x000000e5635d7220 */ /* 0x090fe20000410000 */
[-C--:B------:R-:W-:Y:S01]  /*150e0*/  FMUL.FTZ R99, R104, R229.reuse ;  /* 0x000000e568637220 */ /* 0x080fe20000410000 */
[C---:B------:R-:W-:Y:S01]  /*150f0*/  HMMA.16816.F32 R112, R212.reuse, R10, R112 ;  /* 0x0000000ad470723c */ /* 0x040fe20000001870 */
[----:B------:R-:W3:Y:S01]  /*15100*/  LDSM.16.M88.4 R8, [R0+0x9800] ;  /* 0x009800000008783b */ /* 0x000ee20000000200 */
[----:B------:R-:W-:Y:S04]  /*15110*/  DEPBAR.LE SB0, 0x0 ;  /* 0x000080000000791a */ /* 0x000fe80000000000 */
[----:B------:R-:W-:Y:S04]  /*15120*/  MUFU.TANH R45, R45 ;  /* 0x0000002d002d7308 */ /* 0x000fe80000002400 */
[-C--:B------:R-:W-:Y:S01]  /*15130*/  FMUL.FTZ R106, R111, R229.reuse ;  /* 0x000000e56f6a7220 */ /* 0x080fe20000410000 */
[C---:B-1----:R-:W-:Y:S05]  /*15140*/  HMMA.16816.F32 R116, R212.reuse, R4, R116 ;  /* 0x00000004d474723c */ /* 0x042fea0000001874 */
[----:B------:R-:W-:Y:S01]  /*15150*/  MUFU.TANH R42, R42 ;  /* 0x0000002a002a7308 */ /* 0x000fe20000002400 */
[----:B------:R-:W-:Y:S01]  /*15160*/  BAR.SYNC.DEFER_BLOCKING 0x0 ;  /* 0x0000000000007b1d */ /* 0x000fe20000010000 */
[-C--:B--2---:R-:W-:Y:S01]  /*15170*/  FMUL.FTZ R105, R110, R229.reuse ;  /* 0x000000e56e697220 */ /* 0x084fe20000410000 */
[-C--:B------:R-:W-:Y:S01]  /*15180*/  FMUL.FTZ R108, R108, R229.reuse ;  /* 0x000000e56c6c7220 */ /* 0x080fe20000410000 */
[-C--:B------:R-:W-:Y:S01]  /*15190*/  FMUL.FTZ R114, R114, R229.reuse ;  /* 0x000000e572727220 */ /* 0x080fe20000410000 */
[C---:B------:R-:W-:Y:S05]  /*151a0*/  HMMA.16816.F32 R120, R212.reuse, R6, R120 ;  /* 0x00000006d478723c */ /* 0x040fea0000001878 */
        /* <DEDUP_REMOVED lines=11> */
[C---:B---3--:R-:W-:Y:S03]  /*15260*/  HMMA.16816.F32 R124, R212.reuse, R8, R124 ;  /* 0x00000008d47c723c */ /* 0x048fe6000000187c */
[-C--:B------:R-:W-:Y:S04]  /*15270*/  FMUL.FTZ R122, R122, R229.reuse ;  /* 0x000000e57a7a7220 */ /* 0x080fe80000410000 */
[----:B------:R-:W3:Y:S01]  /*15280*/  MUFU.TANH R0, R123 ;  /* 0x0000007b00007308 */ /* 0x000ee20000002400 */
[-C--:B-1----:R-:W-:Y:S01]  /*15290*/  FMUL.FTZ R114, R116, R229.reuse ;  /* 0x000000e574727220 */ /* 0x082fe20000410000 */
[----:B------:R-:W-:Y:S08]  /*152a0*/  HMMA.16816.F32 R128, R212, R10, R128 ;  /* 0x0000000ad480723c */ /* 0x000ff00000001880 */
[----:B------:R1:W-:Y:S01]  /*152b0*/  MUFU.TANH R188, R118 ;  /* 0x0000007600bc7308 */ /* 0x0003e20000002400 */
[-C--:B--2---:R-:W-:Y:S01]  /*152c0*/  FMUL.FTZ R115, R117, R229.reuse ;  /* 0x000000e575737220 */ /* 0x084fe20000410000 */
[-C--:B------:R-:W-:Y:S01]  /*152d0*/  FMUL.FTZ R126, R126, R229.reuse ;  /* 0x000000e57e7e7220 */ /* 0x080fe20000410000 */
[-C--:B------:R-:W-:Y:S07]  /*152e0*/  FMUL.FTZ R127, R127, R229.reuse ;  /* 0x000000e57f7f7220 */ /* 0x080fee0000410000 */
[----:B------:R-:W-:Y:S01]  /*152f0*/  MUFU.TANH R48, R48 ;  /* 0x0000003000307308 */ /* 0x000fe20000002400 */
[-C--:B------:R-:W-:Y:S01]  /*15300*/  FMUL.FTZ R11, R125, R229.reuse ;  /* 0x000000e57d0b7220 */ /* 0x080fe20000410000 */
[----:B---3--:R2:W-:Y:S01]  /*15310*/  STL [R1], R0 ;  /* 0x0000000001007387 */ /* 0x0085e20000100800 */
[-C--:B------:R-:W-:Y:S01]  /*15320*/  FMUL.FTZ R124, R124, R229.reuse ;  /* 0x000000e57c7c7220 */ /* 0x080fe20000410000 */
[-C--:B------:R-:W-:Y:S01]  /*15330*/  FMUL.FTZ R130, R130, R229.reuse ;  /* 0x000000e582827220 */ /* 0x080fe20000410000 */
[-C--:B------:R-:W-:Y:S05]  /*15340*/  FMUL.FTZ R131, R131, R229.reuse ;  /* 0x000000e583837220 */ /* 0x080fea0000410000 */
[----:B------:R-:W-:Y:S01]  /*15350*/  MUFU.TANH R49, R49 ;  /* 0x0000003100317308 */ /* 0x000fe20000002400 */
[-C--:B------:R-:W-:Y:S01]  /*15360*/  FMUL.FTZ R8, R129, R229.reuse ;  /* 0x000000e581087220 */ /* 0x080fe20000410000 */
[-C--:B-1----:R-:W-:Y:S01]  /*15370*/  FMUL.FTZ R118, R121, R229.reuse ;  /* 0x000000e579767220 */ /* 0x082fe20000410000 */
[----:B------:R-:W-:Y:S07]  /*15380*/  FMUL.FTZ R128, R128, R229 ;  /* 0x000000e580807220 */ /* 0x000fee0000410000 */
[----:B------:R-:W-:Y:S10]  /*15390*/  MUFU.TANH R46, R46 ;  /* 0x0000002e002e7308 */ /* 0x000ff40000002400 */
[----:B------:R-:W-:Y:S10]  /*153a0*/  MUFU.TANH R47, R47 ;  /* 0x0000002f002f7308 */ /* 0x000ff40000002400 */
[----:B--2---:R-:W1:Y:S10]  /*153b0*/  MUFU.TANH R0, R126 ;  /* 0x0000007e00007308 */ /* 0x004e740000002400 */
        /* <DEDUP_REMOVED lines=71> */
[----:B------:R-:W1:Y:S10]  /*15830*/  MUFU.TANH R11, R11 ;  /* 0x0000000b000b7308 */ /* 0x000e740000002400 */
[----:B------:R1:W1:Y:S10]  /*15840*/  MUFU.TANH R198, R128 ;  /* 0x0000008000c67308 */ /* 0x0002740000002400 */
        /* <DEDUP_REMOVED lines=55> */
[C---:B------:R-:W-:Y:S02]  /*15bc0*/  SEL R70, R4.reuse, R70, !P4 ;  /* 0x0000004604467207 */ /* 0x040fe40006000000 */
        /* <DEDUP_REMOVED lines=23> */
.L_x_6050:
[----:B------:R-:W-:Y:S05]  /*15d40*/  BSYNC.RECONVERGENT B0 ;  /* 0x0000000000007941 */ /* 0x000fea0003800200 */
.L_x_6049:
[----:B------:R-:W-:Y:S01]  /*15d50*/  IADD3 R110, P0, PT, R0, R228, RZ ;  /* 0x000000e4006e7210 */ /* 0x000fe20007f1e0ff */
[----:B------:R-:W-:Y:S01]  /*15d60*/  IMAD.MOV.U32 R229, RZ, RZ, R227 ;  /* 0x000000ffffe57224 */ /* 0x000fe200078e00e3 */
[----:B------:R-:W-:Y:S02]  /*15d70*/  SHF.L.U64.HI R4, R224, 0x5, R225 ;  /* 0x00000005e0047819 */ /* 0x000fe400000102e1 */
[-C--:B------:R-:W-:Y:S02]  /*15d80*/  IADD3 R108, P3, PT, R110, R0.reuse, RZ ;  /* 0x000000006e6c7210 */ /* 0x080fe40007f7e0ff */
[----:B------:R-:W-:Y:S01]  /*15d90*/  @!PT LDS RZ, [RZ] ;  /* 0x00000000fffff984 */ /* 0x000fe20000000800 */
[----:B------:R-:W-:Y:S01]  /*15da0*/  @!PT LDS RZ, [RZ] ;  /* 0x00000000fffff984 */ /* 0x000fe20000000800 */
[----:B------:R-:W-:Y:S01]  /*15db0*/  @!PT LDS RZ, [RZ] ;  /* 0x00000000fffff984 */ /* 0x000fe20000000800 */
[----:B------:R-:W-:Y:S01]  /*15dc0*/  LDGSTS.E.BYPASS.LTC128B.128 [R236+0x2000], desc[UR4][R228.64] ;  /* 0x02000000e4ec7fae */ /* 0x000fe2000b981a04 */
[----:B------:R-:W-:Y:S01]  /*15dd0*/  IMAD.X R111, R4, 0x1, R227, P0 ;  /* 0x00000001046f7824 */ /* 0x000fe200000e06e3 */
[-C--:B------:R-:W-:Y:S03]  /*15de0*/  IADD3 R70, P0, PT, R108, R0.reuse, RZ ;  /* 0x000000006c467210 */ /* 0x080fe60007f1e0ff */
[--C-:B------:R-:W-:Y:S01]  /*15df0*/  IMAD.X R109, R111, 0x1, R4.reuse, P3 ;  /* 0x000000016f6d7824 */ /* 0x100fe200018e0604 */
[----:B------:R1:W-:Y:S01]  /*15e00*/  LDGSTS.E.BYPASS.LTC128B.128 [R236+0x2800], desc[UR4][R110.64] ;  /* 0x028000006eec7fae */ /* 0x0003e2000b981a04 */
[-C--:B------:R-:W-:Y:S02]  /*15e10*/  IADD3 R6, P3, PT, R70, R0.reuse, RZ ;  /* 0x0000000046067210 */ /* 0x080fe40007f7e0ff */
        /* <DEDUP_REMOVED lines=8> */
[-C--:B-1----:R-:W-:Y:S04]  /*15ea0*/  IADD3 R110, P3, PT, R116, R0.reuse, RZ ;  /* 0x00000000746e7210 */ /* 0x082fe80007f7e0ff */
[-C--:B--2---:R-:W-:Y:S01]  /*15eb0*/  IADD3 R108, P0, PT, R110, R0.reuse, RZ ;  /* 0x000000006e6c7210 */ /* 0x084fe20007f1e0ff */
[--C-:B------:R-:W-:Y:S03]  /*15ec0*/  IMAD.X R111, R117, 0x1, R4.reuse, P3 ;  /* 0x00000001756f7824 */ /* 0x100fe600018e0604 */
        /* <DEDUP_REMOVED lines=21> */
[----:B-----5:R-:W-:Y:S01]  /*16020*/  IADD3 R116, P0, PT, R6, R0, RZ ;  /* 0x0000000006747210 */ /* 0x020fe20007f1e0ff */
[--C-:B------:R-:W-:Y:S01]  /*16030*/  IMAD.X R7, R71, 0x1, R4.reuse, P3 ;  /* 0x0000000147077824 */ /* 0x100fe200018e0604 */
[----:B------:R2:W-:Y:S03]  /*16040*/  LDGSTS.E.BYPASS.LTC128B.128 [R236+0x8800], desc[UR4][R70.64] ;  /* 0x0880000046ec7fae */ /* 0x0005e6000b981a04 */
[----:B------:R-:W-:Y:S01]  /*16050*/  IMAD.X R117, R7, 0x1, R4, P0 ;  /* 0x0000000107757824 */ /* 0x000fe200000e0604 */
[----:B------:R2:W-:Y:S04]  /*16060*/  LDGSTS.E.BYPASS.LTC128B.128 [R236+0x9000], desc[UR4][R6.64] ;  /* 0x0900000006ec7fae */ /* 0x0005e8000b981a04 */
[----:B------:R2:W-:Y:S04]  /*16070*/  LDGSTS.E.BYPASS.LTC128B.128 [R236+0x9800], desc[UR4][R116.64] ;  /* 0x0980000074ec7fae */ /* 0x0005e8000b981a04 */
[----:B------:R-:W0:Y:S02]  /*16080*/  LDGDEPBAR ;  /* 0x00000000000079af */ /* 0x000e240000000000 */
.L_x_6048:
[----:B------:R-:W-:Y:S05]  /*16090*/  BSYNC.RECONVERGENT B1 ;  /* 0x0000000000017941 */ /* 0x000fea0003800200 */
.L_x_6047:
[----:B------:R-:W-:Y:S01]  /*160a0*/  STL [R1+0x44], R236 ;  /* 0x000044ec01007387 */ /* 0x000fe20000100800 */
[----:B------:R-:W-:Y:S03]  /*160b0*/  IMAD.MOV.U32 R216, RZ, RZ, R239 ;  /* 0x000000ffffd87224 */ /* 0x000fe600078e00ef */
[----:B------:R-:W-:Y:S01]  /*160c0*/  STL [R1+0x40], R231 ;  /* 0x000040e701007387 */ /* 0x000fe20000100800 */
[----:B--2---:R-:W-:Y:S03]  /*160d0*/  IMAD.SHL.U32 R71, R216, 0x2, RZ ;  /* 0x00000002d8477824 */ /* 0x004fe600078e00ff */
[----:B------:R-:W-:Y:S02]  /*160e0*/  STL [R1+0x3c], R230 ;  /* 0x00003ce601007387 */ /* 0x000fe40000100800 */
[----:B------:R-:W-:Y:S02]  /*160f0*/  LOP3.LUT R70, R71, 0x6, RZ, 0xc0, !PT ;  /* 0x0000000647467812 */ /* 0x000fe400078ec0ff */
[----:B------:R-:W-:Y:S03]  /*16100*/  STL [R1+0x38], R228 ;  /* 0x000038e401007387 */ /* 0x000fe60000100800 */
[----:B------:R-:W-:Y:S01]  /*16110*/  IMAD R10, R246, 0x100, R70 ;  /* 0x00000100f60a7824 */ /* 0x000fe200078e0246 */
[----:B------:R2:W-:Y:S03]  /*16120*/  STL [R1+0x34], R227 ;  /* 0x000034e301007387 */ /* 0x0005e60000100800 */
        /* <DEDUP_REMOVED lines=8> */
[----:B------:R-:W-:Y:S01]  /*161b0*/  VIADD R217, R10, 0x9 ;  /* 0x000000090ad97836 */ /* 0x000fe20000000000 */
[-C--:B------:R-:W-:Y:S01]  /*161c0*/  ISETP.GE.AND P6, PT, R218, R245.reuse, PT ;  /* 0x000000f5da00720c */ /* 0x080fe20003fc6270 */
[----:B------:R-:W-:Y:S01]  /*161d0*/  STL [R1+0x28], R223 ;  /* 0x000028df01007387 */ /* 0x000fe20000100800 */
[----:B------:R-:W-:Y:S02]  /*161e0*/  VIADD R211, R10, 0x10 ;  /* 0x000000100ad37836 */ /* 0x000fe40000000000 */
        /* <DEDUP_REMOVED lines=15> */
[----:B--2---:R-:W-:Y:S01]  /*162e0*/  VIADD R227, R10, 0x59 ;  /* 0x000000590ae37836 */ /* 0x004fe20000000000 */
        /* <DEDUP_REMOVED lines=11> */
[C---:B---3--:R-:W-:Y:S01]  /*163a0*/  VIADD R220, R10.reuse, 0x30 ;  /* 0x000000300adc7836 */ /* 0x048fe20000000000 */
[-C--:B------:R-:W-:Y:S01]  /*163b0*/  ISETP.GE.AND P6, PT, R239, R245.reuse, PT ;  /* 0x000000f5ef00720c */ /* 0x080fe20003fc6270 */
[C---:B------:R-:W-:Y:S01]  /*163c0*/  VIADD R235, R10.reuse, 0x39 ;  /* 0x000000390aeb7836 */ /* 0x040fe20000000000 */
[----:B------:R-:W-:Y:S01]  /*163d0*/  FSEL R176, R19, -INF , P4 ;  /* 0xff80000013b07808 */ /* 0x000fe20002000000 */
[----:B----4-:R-:W-:Y:S01]  /*163e0*/  VIADD R167, R10, 0x29 ;  /* 0x000000290aa77836 */ /* 0x010fe20000000000 */
[-C--:B------:R-:W-:Y:S01]  /*163f0*/  ISETP.GE.AND P4, PT, R220, R245.reuse, PT ;  /* 0x000000f5dc00720c */ /* 0x080fe20003f86270 */
[C---:B------:R-:W-:Y:S01]  /*16400*/  VIADD R182, R10.reuse, 0x90 ;  /* 0x000000900ab67836 */ /* 0x040fe20000000000 */
[----:B------:R-:W-:Y:S01]  /*16410*/  FSEL R174, R21, -INF , P3 ;  /* 0xff80000015ae7808 */ /* 0x000fe20001800000 */
        /* <DEDUP_REMOVED lines=33> */
[----:B------:R-:W-:Y:S01]  /*16630*/  FSEL R25, R172, -INF , !P0 ;  /* 0xff800000ac197808 */ /* 0x000fe20004000000 */
[----:B------:R-:W-:Y:S01]  /*16640*/  IMAD.MOV.U32 R168, RZ, RZ, R217 ;  /* 0x000000ffffa87224 */ /* 0x000fe200078e00d9 */
[-C--:B------:R-:W-:Y:S01]  /*16650*/  ISETP.GE.AND P0, PT, R212, R245.reuse, PT ;  /* 0x000000f5d400720c */ /* 0x080fe20003f06270 */
[C---:B-1----:R-:W-:Y:S01]  /*16660*/  VIADD R109, R10.reuse, 0xe1 ;  /* 0x000000e10a6d7836 */ /* 0x042fe20000000000 */
[----:B------:R-:W-:Y:S01]  /*16670*/  FSEL R217, R41, -INF , P5 ;  /* 0xff80000029d97808 */ /* 0x000fe20002800000 */
        /* <DEDUP_REMOVED lines=8> */
[C---:B------:R-:W-:Y:S01]  /*16700*/  VIADD R192, R10.reuse, 0x70 ;  /* 0x000000700ac07836 */ /* 0x040fe20000000000 */
[-C--:B------:R-:W-:Y:S01]  /*16710*/  ISETP.GE.AND P6, PT, R227, R245.reuse, PT ;  /* 0x000000f5e300720c */ /* 0x080fe20003fc6270 */
[----:B------:R-:W-:Y:S01]  /*16720*/  VIADD R200, R10, 0x78 ;  /* 0x000000780ac87836 */ /* 0x000fe20000000000 */
[----:B------:R-:W-:Y:S01]  /*16730*/  FSEL R211, R44, -INF , P4 ;  /* 0xff8000002cd37808 */ /* 0x000fe20002000000 */
[----:B------:R-:W-:Y:S01]  /*16740*/  IMAD.MOV.U32 R15, RZ, RZ, R209 ;  /* 0x000000ffff0f7224 */ /* 0x000fe200078e00d1 */
[-C--:B------:R-:W-:Y:S01]  /*16750*/  ISETP.GE.AND P4, PT, R205, R245.reuse, PT ;  /* 0x000000f5cd00720c */ /* 0x080fe20003f86270 */
[----:B------:R-:W-:Y:S01]  /*16760*/  IMAD.MOV.U32 R19, RZ, RZ, R203 ;  /* 0x000000ffff137224 */ /* 0x000fe200078e00cb */
[----:B------:R-:W-:Y:S01]  /*16770*/  FSEL R209, R48, -INF , P0 ;  /* 0xff80000030d17808 */ /* 0x000fe20000000000 */
[----:B------:R-:W-:Y:S01]  /*16780*/  IMAD.MOV.U32 R170, RZ, RZ, R210 ;  /* 0x000000ffffaa7224 */ /* 0x000fe200078e00d2 */
[-C--:B------:R-:W-:Y:S01]  /*16790*/  ISETP.GE.AND P0, PT, R199, R245.reuse, PT ;  /* 0x000000f5c700720c */ /* 0x080fe20003f06270 */
[----:B------:R-:W-:Y:S01]  /*167a0*/  IMAD.MOV.U32 R17, RZ, RZ, R208 ;  /* 0x000000ffff117224 */ /* 0x000fe200078e00d0 */
[----:B------:R-:W-:Y:S01]  /*167b0*/  FSEL R203, R52, -INF , P5 ;  /* 0xff80000034cb7808 */ /* 0x000fe20002800000 */
[----:B------:R-:W-:Y:S01]  /*167c0*/  IMAD.MOV.U32 R52, RZ, RZ, R15 ;  /* 0x000000ffff347224 */ /* 0x000fe200078e000f */
[----:B------:R-:W-:Y:S01]  /*167d0*/  FSEL R210, R45, -INF , P3 ;  /* 0xff8000002dd27808 */ /* 0x000fe20001800000 */
[----:B------:R-:W-:Y:S01]  /*167e0*/  IMAD.MOV.U32 R48, RZ, RZ, R17 ;  /* 0x000000ffff307224 */ /* 0x000fe200078e0011 */
[----:B------:R-:W-:Y:S01]  /*167f0*/  FSEL R208, R49, -INF , P6 ;  /* 0xff80000031d07808 */ /* 0x000fe20003000000 */
[----:B------:R-:W-:Y:S01]  /*16800*/  IMAD.MOV.U32 R45, RZ, RZ, R19 ;  /* 0x000000ffff2d7224 */ /* 0x000fe200078e0013 */
[-C--:B------:R-:W-:Y:S01]  /*16810*/  ISETP.GE.AND P5, PT, R201, R245.reuse, PT ;  /* 0x000000f5c900720c */ /* 0x080fe20003fa6270 */
[----:B------:R-:W-:Y:S01]  /*16820*/  IMAD.MOV.U32 R21, RZ, RZ, R202 ;  /* 0x000000ffff157224 */ /* 0x000fe200078e00ca */
[-C--:B------:R-:W-:Y:S01]  /*16830*/  ISETP.GE.AND P3, PT, R204, R245.reuse, PT ;  /* 0x000000f5cc00720c */ /* 0x080fe20003f66270 */
[----:B------:R-:W-:Y:S01]  /*16840*/  IMAD.MOV.U32 R171, RZ, RZ, R174 ;  /* 0x000000ffffab7224 */ /* 0x000fe200078e00ae */
[-C--:B------:R-:W-:Y:S01]  /*16850*/  ISETP.GE.AND P6, PT, R192, R245.reuse, PT ;  /* 0x000000f5c000720c */ /* 0x080fe20003fc6270 */
        /* <DEDUP_REMOVED lines=8> */
[----:B------:R-:W-:Y:S01]  /*168e0*/  IMAD.MOV.U32 R23, RZ, RZ, R176 ;  /* 0x000000ffff177224 */ /* 0x000fe200078e00b0 */
[----:B------:R-:W-:Y:S01]  /*168f0*/  FSEL R225, R61, -INF , P5 ;  /* 0xff8000003de17808 */ /* 0x000fe20002800000 */
[----:B------:R-:W-:Y:S01]  /*16900*/  VIADD R174, R10, 0x91 ;  /* 0x000000910aae7836 */ /* 0x000fe20000000000 */
[----:B------:R-:W-:Y:S01]  /*16910*/  FSEL R201, R56, -INF , P3 ;  /* 0xff80000038c97808 */ /* 0x000fe20001800000 */
[----:B------:R-:W-:Y:S01]  /*16920*/  IMAD.MOV.U32 R40, RZ, RZ, R23 ;  /* 0x000000ffff287224 */ /* 0x000fe200078e0017 */
[----:B------:R-:W-:Y:S01]  /*16930*/  FSEL R227, R60, -INF , P6 ;  /* 0xff8000003ce37808 */ /* 0x000fe20003000000 */
[----:B------:R-:W-:Y:S01]  /*16940*/  IMAD.MOV.U32 R56, RZ, RZ, R170 ;  /* 0x000000ffff387224 */ /* 0x000fe200078e00aa */
        /* <DEDUP_REMOVED lines=13> */
[----:B------:R-:W-:Y:S01]  /*16a20*/  IMAD.MOV.U32 R49, RZ, RZ, R168 ;  /* 0x000000ffff317224 */ /* 0x000fe200078e00a8 */
[----:B------:R-:W-:Y:S01]  /*16a30*/  FSEL R172, R178, -INF , P5 ;  /* 0xff800000b2ac7808 */ /* 0x000fe20002800000 */
        /* <DEDUP_REMOVED lines=9> */
[-C--:B------:R-:W-:Y:S01]  /*16ad0*/  ISETP.GE.AND P6, PT, R33, R245.reuse, PT ;  /* 0x000000f52100720c */ /* 0x080fe20003fc6270 */
[----:B------:R-:W-:Y:S01]  /*16ae0*/  IMAD.MOV.U32 R33, RZ, RZ, R171 ;  /* 0x000000ffff217224 */ /* 0x000fe200078e00ab */
[----:B------:R-:W-:Y:S01]  /*16af0*/  FSEL R168, R179, -INF , P4 ;  /* 0xff800000b3a87808 */ /* 0x000fe20002000000 */
[----:B------:R-:W-:Y:S01]  /*16b00*/  VIADD R125, R10, 0xa9 ;  /* 0x000000a90a7d7836 */ /* 0x000fe20000000000 */
        /* <DEDUP_REMOVED lines=9> */
[C---:B------:R-:W-:Y:S01]  /*16ba0*/  VIADD R7, R10.reuse, 0xf0 ;  /* 0x000000f00a077836 */ /* 0x040fe20000000000 */
        /* <DEDUP_REMOVED lines=44> */
[-C--:B------:R-:W-:Y:S01]  /*16e70*/  ISETP.GE.AND P5, PT, R57, R244.reuse, PT ;  /* 0x000000f43900720c */ /* 0x080fe20003fa6270 */
[----:B------:R-:W-:Y:S01]  /*16e80*/  VIADD R57, R10, 0x10 ;  /* 0x000000100a397836 */ /* 0x000fe20000000000 */
[-C--:B------:R-:W-:Y:S02]  /*16e90*/  ISETP.GE.AND P3, PT, R6, R245.reuse, PT ;  /* 0x000000f50600720c */ /* 0x080fe40003f66270 */
[-C--:B------:R-:W-:Y:S02]  /*16ea0*/  ISETP.GE.AND P6, PT, R4, R244.reuse, PT ;  /* 0x000000f40400720c */ /* 0x080fe40003fc6270 */
[----:B------:R-:W-:Y:S02]  /*16eb0*/  FSEL R77, R197, -INF , P4 ;  /* 0xff800000c54d7808 */ /* 0x000fe40002000000 */
[----:B------:R-:W-:Y:S02]  /*16ec0*/  FSEL R85, R115, -INF , P0 ;  /* 0xff80000073557808 */ /* 0x000fe40000000000 */
[-C--:B------:R-:W-:Y:S01]  /*16ed0*/  ISETP.GE.AND P4, PT, R60, R244.reuse, PT ;  /* 0x000000f43c00720c */ /* 0x080fe20003f86270 */
[C---:B------:R-:W-:Y:S01]  /*16ee0*/  VIADD R60, R10.reuse, 0x11 ;  /* 0x000000110a3c7836 */ /* 0x040fe20000000000 */
[----:B------:R-:W-:Y:S02]  /*16ef0*/  ISETP.GE.AND P0, PT, R5, R245, PT ;  /* 0x000000f50500720c */ /* 0x000fe40003f06270 */
[----:B------:R-:W-:Y:S02]  /*16f00*/  FSEL R76, R11, -INF , P3 ;  /* 0xff8000000b4c7808 */ /* 0x000fe40001800000 */
[----:B------:R-:W-:Y:S01]  /*16f10*/  FSEL R69, R49, -INF , !P6 ;  /* 0xff80000031457808 */ /* 0x000fe20007000000 */
[C---:B------:R-:W-:Y:S01]  /*16f20*/  VIADD R49, R10.reuse, 0x19 ;  /* 0x000000190a317836 */ /* 0x040fe20000000000 */
[-C--:B------:R-:W-:Y:S01]  /*16f30*/  ISETP.GE.AND P3, PT, R57, R244.reuse, PT ;  /* 0x000000f43900720c */ /* 0x080fe20003f66270 */
[----:B------:R-:W-:Y:S01]  /*16f40*/  VIADD R57, R10, 0x18 ;  /* 0x000000180a397836 */ /* 0x000fe20000000000 */
[----:B------:R-:W-:Y:S02]  /*16f50*/  FSEL R9, R198, -INF , P0 ;  /* 0xff800000c6097808 */ /* 0x000fe40000000000 */
[-C--:B------:R-:W-:Y:S02]  /*16f60*/  ISETP.GE.AND P0, PT, R60, R244.reuse, PT ;  /* 0x000000f43c00720c */ /* 0x080fe40003f06270 */
        /* <DEDUP_REMOVED lines=30> */
[-C--:B------:R-:W-:Y:S02]  /*17150*/  ISETP.GE.AND P3, PT, R126, R244.reuse, PT ;  /* 0x000000f47e00720c */ /* 0x080fe40003f66270 */
[----:B------:R-:W-:Y:S01]  /*17160*/  FMNMX3.FTZ R11, R11, R45, R44, !PT ;  /* 0x0000002d0b0b7276 */ /* 0x000fe2000781002c */
[----:B------:R2:W5:Y:S01]  /*17170*/  LDL.LU R228, [R1+0x38] ;  /* 0x0000380001e47983 */ /* 0x0005620000300800 */
        /* <DEDUP_REMOVED lines=33> */
[-C--:B------:R-:W-:Y:S01]  /*17390*/  ISETP.GE.AND P3, PT, R88, R244.reuse, PT ;  /* 0x000000f45800720c */ /* 0x080fe20003f66270 */
[----:B------:R-:W-:Y:S01]  /*173a0*/  VIADD R88, R10, 0x91 ;  /* 0x000000910a587836 */ /* 0x000fe20000000000 */
[----:B------:R-:W-:Y:S02]  /*173b0*/  FSEL R201, R201, -INF , !P6 ;  /* 0xff800000c9c97808 */ /* 0x000fe40007000000 */
[----:B------:R-:W-:Y:S02]  /*173c0*/  FSEL R200, R200, -INF , !P5 ;  /* 0xff800000c8c87808 */ /* 0x000fe40006800000 */
[----:B------:R-:W-:Y:S02]  /*173d0*/  FMNMX3.FTZ R11, R11, R203, R202, !PT ;  /* 0x000000cb0b0b7276 */ /* 0x000fe400078100ca */
[----:B------:R-:W-:Y:S02]  /*173e0*/  FSEL R198, R227, -INF , !P4 ;  /* 0xff800000e3c67808 */ /* 0x000fe40006000000 */
[----:B------:R-:W-:Y:S01]  /*173f0*/  FSEL R197, R225, -INF , !P3 ;  /* 0xff800000e1c57808 */ /* 0x000fe20005800000 */
[----:B------:R2:W5:Y:S01]  /*17400*/  LDL.LU R227, [R1+0x34] ;  /* 0x0000340001e37983 */ /* 0x0005620000300800 */
[-C--:B------:R-:W-:Y:S01]  /*17410*/  ISETP.GE.AND P0, PT, R80, R244.reuse, PT ;  /* 0x000000f45000720c */ /* 0x080fe20003f06270 */
[----:B------:R-:W-:Y:S01]  /*17420*/  VIADD R80, R10, 0x98 ;  /* 0x000000980a507836 */ /* 0x000fe20000000000 */
[-C--:B------:R-:W-:Y:S01]  /*17430*/  ISETP.GE.AND P6, PT, R194, R244.reuse, PT ;  /* 0x000000f4c200720c */ /* 0x080fe20003fc6270 */
[----:B------:R2:W5:Y:S01]  /*17440*/  LDL.LU R225, [R1+0x30] ;  /* 0x0000300001e17983 */ /* 0x0005620000300800 */
        /* <DEDUP_REMOVED lines=8> */
[-C--:B------:R-:W-:Y:S02]  /*174d0*/  ISETP.GE.AND P3, PT, R190, R244.reuse, PT ;  /* 0x000000f4be00720c */ /* 0x080fe40003f66270 */
[----:B------:R-:W-:Y:S02]  /*174e0*/  ISETP.GE.AND P0, PT, R183, R244, PT ;  /* 0x000000f4b700720c */ /* 0x000fe40003f06270 */
[----:B------:R-:W-:Y:S02]  /*174f0*/  FSEL R187, R176, -INF , !P5 ;  /* 0xff800000b0bb7808 */ /* 0x000fe40006800000 */
[----:B------:R-:W-:Y:S01]  /*17500*/  FSEL R186, R174, -INF , !P4 ;  /* 0xff800000aeba7808 */ /* 0x000fe20006000000 */
[--C-:B------:R-:W-:Y:S01]  /*17510*/  IMAD R174, R246, 0x100, R70.reuse ;  /* 0x00000100f6ae7824 */ /* 0x100fe200078e0246 */
        /* <DEDUP_REMOVED lines=8> */
[----:B------:R-:W-:Y:S01]  /*175a0*/  FSEL R179, R179, -INF , !P6 ;  /* 0xff800000b3b37808 */ /* 0x000fe20007000000 */
[----:B------:R-:W-:Y:S01]  /*175b0*/  VIADD R172, R172, 0x8 ;  /* 0x00000008acac7836 */ /* 0x000fe20000000000 */
[-C--:B------:R-:W-:Y:S02]  /*175c0*/  ISETP.GE.AND P4, PT, R80, R244.reuse, PT ;  /* 0x000000f45000720c */ /* 0x080fe40003f86270 */
[-C--:B------:R-:W-:Y:S02]  /*175d0*/  ISETP.GE.AND P3, PT, R131, R244.reuse, PT ;  /* 0x000000f48300720c */ /* 0x080fe40003f66270 */
        /* <DEDUP_REMOVED lines=10> */
[----:B------:R-:W-:Y:S02]  /*17680*/  FMNMX3.FTZ R11, R11, R23, R176, !PT ;  /* 0x000000170b0b7276 */ /* 0x000fe400078100b0 */
[-C--:B------:R-:W-:Y:S02]  /*17690*/  ISETP.GE.AND P4, PT, R125, R244.reuse, PT ;  /* 0x000000f47d00720c */ /* 0x080fe40003f86270 */
[----:B------:R-:W-:Y:S02]  /*176a0*/  FSEL R170, R170, -INF , !P6 ;  /* 0xff800000aaaa7808 */ /* 0x000fe40007000000 */
[----:B------:R-:W-:Y:S02]  /*176b0*/  FSEL R171, R171, -INF , !P0 ;  /* 0xff800000abab7808 */ /* 0x000fe40004000000 */
[-C--:B------:R-:W-:Y:S02]  /*176c0*/  ISETP.GE.AND P3, PT, R124, R244.reuse, PT ;  /* 0x000000f47c00720c */ /* 0x080fe40003f66270 */
[----:B------:R-:W-:Y:S02]  /*176d0*/  FSEL R21, R21, -INF , !P5 ;  /* 0xff80000015157808 */ /* 0x000fe40006800000 */
        /* <DEDUP_REMOVED lines=30> */
[----:B------:R-:W-:Y:S02]  /*178c0*/  ISETP.GE.AND P5, PT, R6, R244, PT ;  /* 0x000000f40600720c */ /* 0x000fe40003fa6270 */
[----:B------:R-:W-:Y:S02]  /*178d0*/  FSEL R17, R17, -INF , !P3 ;  /* 0xff80000011117808 */ /* 0x000fe40005800000 */
[----:B------:R-:W-:Y:S02]  /*178e0*/  FSEL R15, R15, -INF , !P0 ;  /* 0xff8000000f0f7808 */ /* 0x000fe40004000000 */
[----:B------:R-:W-:Y:S02]  /*178f0*/  FMNMX3.FTZ R11, R11, R94, R19, !PT ;  /* 0x0000005e0b0b7276 */ /* 0x000fe40007810013 */
[-C--:B------:R-:W-:Y:S02]  /*17900*/  ISETP.GE.AND P3, PT, R103, R244.reuse, PT ;  /* 0x000000f46700720c */ /* 0x080fe40003f66270 */
[----:B------:R-:W-:Y:S02]  /*17910*/  FSEL R76, R76, -INF , !P5 ;  /* 0xff8000004c4c7808 */ /* 0x000fe40006800000 */
[----:B------:R-:W-:Y:S01]  /*17920*/  ISETP.GE.AND P5, PT, R172, R243, PT ;  /* 0x000000f3ac00720c */ /* 0x000fe20003fa6270 */
[--C-:B------:R-:W-:Y:S01]  /*17930*/  IMAD R172, R246, 0x100, R70.reuse ;  /* 0x00000100f6ac7824 */ /* 0x100fe200078e0246 */
[----:B------:R-:W-:Y:S02]  /*17940*/  ISETP.GE.AND P0, PT, R0, R245, PT ;  /* 0x000000f50000720c */ /* 0x000fe40003f06270 */
[----:B------:R-:W-:Y:S01]  /*17950*/  FMNMX3.FTZ R37, R11, R17, R15, !PT ;  /* 0x000000110b257276 */ /* 0x000fe2000781000f */
[----:B------:R-:W-:Y:S01]  /*17960*/  VIADD R172, R172, 0x10 ;  /* 0x00000010acac7836 */ /* 0x000fe20000000000 */
[-C--:B------:R-:W-:Y:S02]  /*17970*/  ISETP.GE.AND P4, PT, R104, R244.reuse, PT ;  /* 0x000000f46800720c */ /* 0x080fe40003f86270 */
[----:B------:R-:W-:Y:S02]  /*17980*/  FSEL R11, R36, -INF , !P3 ;  /* 0xff800000240b7808 */ /* 0x000fe40005800000 */
[-C--:B------:R-:W-:Y:S02]  /*17990*/  ISETP.GE.AND P3, PT, R0, R244.reuse, PT ;  /* 0x000000f40000720c */ /* 0x080fe40003f66270 */
[----:B------:R-:W-:Y:S02]  /*179a0*/  FSEL R8, R8, -INF , P0 ;  /* 0xff80000008087808 */ /* 0x000fe40000000000 */
        /* <DEDUP_REMOVED lines=9> */
[----:B------:R-:W-:Y:S01]  /*17a40*/  ISETP.GE.AND P4, PT, R10, R242, PT ;  /* 0x000000f20a00720c */ /* 0x000fe20003f86270 */
[----:B------:R-:W-:Y:S01]  /*17a50*/  VIADD R172, R172, 0x18 ;  /* 0x00000018acac7836 */ /* 0x000fe20000000000 */
[----:B------:R-:W-:Y:S02]  /*17a60*/  FSEL R10, R173, -INF , P3 ;  /* 0xff800000ad0a7808 */ /* 0x000fe40001800000 */
[-C--:B------:R-:W-:Y:S01]  /*17a70*/  ISETP.GE.AND P3, PT, R174, R243.reuse, PT ;  /* 0x000000f3ae00720c */ /* 0x080fe20003f66270 */
[--C-:B------:R-:W-:Y:S01]  /*17a80*/  IMAD R174, R246, 0x100, R70.reuse ;  /* 0x00000100f6ae7824 */ /* 0x100fe200078e0246 */
[----:B------:R-:W-:Y:S02]  /*17a90*/  FSEL R169, R169, -INF , P5 ;  /* 0xff800000a9a97808 */ /* 0x000fe40002800000 */
[----:B------:R-:W-:Y:S01]  /*17aa0*/  FSEL R177, R177, -INF , P3 ;  /* 0xff800000b1b17808 */ /* 0x000fe20001800000 */
[----:B------:R-:W-:Y:S01]  /*17ab0*/  VIADD R174, R174, 0x11 ;  /* 0x00000011aeae7836 */ /* 0x000fe20000000000 */
[-C--:B------:R-:W-:Y:S01]  /*17ac0*/  ISETP.GE.AND P3, PT, R172, R243.reuse, PT ;  /* 0x000000f3ac00720c */ /* 0x080fe20003f66270 */
        /* <DEDUP_REMOVED lines=8> */
[----:B------:R-:W3:Y:S01]  /*17b50*/  LDL.LU R14, [R1] ;  /* 0x00000000010e7983 */ /* 0x000ee20000300800 */
[----:B------:R-:W-:Y:S02]  /*17b60*/  ISETP.GE.AND P6, PT, R110, R244, PT ;  /* 0x000000f46e00720c */ /* 0x000fe40003fc6270 */
        /* <DEDUP_REMOVED lines=9> */
[----:B------:R-:W-:Y:S02]  /*17c00*/  FSEL R26, R26, -INF , P5 ;  /* 0xff8000001a1a7808 */ /* 0x000fe40002800000 */
[-C--:B------:R-:W-:Y:S02]  /*17c10*/  ISETP.GE.AND P5, PT, R127, R243.reuse, PT ;  /* 0x000000f37f00720c */ /* 0x080fe40003fa6270 */
[-C--:B------:R-:W-:Y:S01]  /*17c20*/  ISETP.GE.AND P3, PT, R174, R243.reuse, PT ;  /* 0x000000f3ae00720c */ /* 0x080fe20003f66270 */
[----:B------:R-:W-:Y:S01]  /*17c30*/  IMAD R174, R246, 0x100, R70 ;  /* 0x00000100f6ae7824 */ /* 0x000fe200078e0246 */
[----:B------:R-:W-:Y:S02]  /*17c40*/  FSEL R29, R29, -INF , P5 ;  /* 0xff8000001d1d7808 */ /* 0x000fe40002800000 */
[-C--:B------:R-:W-:Y:S01]  /*17c50*/  ISETP.GE.AND P5, PT, R235, R243.reuse, PT ;  /* 0x000000f3eb00720c */ /* 0x080fe20003fa6270 */
[----:B------:R-:W-:Y:S01]  /*17c60*/  VIADD R174, R174, 0x59 ;  /* 0x00000059aeae7836 */ /* 0x000fe20000000000 */
[----:B------:R-:W-:Y:S02]  /*17c70*/  FSEL R64, R22, -INF , P3 ;  /* 0xff80000016407808 */ /* 0x000fe40001800000 */
[----:B------:R-:W-:Y:S02]  /*17c80*/  FSEL R167, R31, -INF , P5 ;  /* 0xff8000001fa77808 */ /* 0x000fe40002800000 */
[-C--:B------:R-:W-:Y:S01]  /*17c90*/  ISETP.GE.AND P3, PT, R220, R243.reuse, PT ;  /* 0x000000f3dc00720c */ /* 0x080fe20003f66270 */
[----:B------:R-:W4:Y:S01]  /*17ca0*/  LDL.LU R31, [R1+0x10] ;  /* 0x00001000011f7983 */ /* 0x000f220000300800 */
[----:B------:R-:W-:Y:S02]  /*17cb0*/  FSEL R12, R12, -INF , !P6 ;  /* 0xff8000000c0c7808 */ /* 0x000fe40007000000 */
[----:B------:R-:W-:Y:S01]  /*17cc0*/  FSEL R27, R27, -INF , P3 ;  /* 0xff8000001b1b7808 */ /* 0x000fe20001800000 */
[----:B------:R-:W2:Y:S01]  /*17cd0*/  LDL.LU R22, [R1+0x14] ;  /* 0x0000140001167983 */ /* 0x000ea20000300800 */
[-C--:B------:R-:W-:Y:S02]  /*17ce0*/  ISETP.GE.AND P3, PT, R126, R243.reuse, PT ;  /* 0x000000f37e00720c */ /* 0x080fe40003f66270 */
[----:B------:R-:W-:Y:S02]  /*17cf0*/  FMNMX3.FTZ R36, R37, R12, R85, !PT ;  /* 0x0000000c25247276 */ /* 0x000fe40007810055 */
[----:B------:R-:W-:Y:S02]  /*17d00*/  FSEL R220, R30, -INF , P3 ;  /* 0xff8000001edc7808 */ /* 0x000fe40001800000 */
[----:B------:R-:W2:Y:S01]  /*17d10*/  LDL.LU R30, [R1+0x18] ;  /* 0x00001800011e7983 */ /* 0x000ea20000300800 */
[----:B------:R-:W-:Y:S02]  /*17d20*/  ISETP.GE.AND P6, PT, R7, R244, PT ;  /* 0x000000f40700720c */ /* 0x000fe40003fc6270 */
[----:B------:R-:W-:Y:S01]  /*17d30*/  FMNMX3.FTZ R36, R36, R84, R11, !PT ;  /* 0x0000005424247276 */ /* 0x000fe2000781000b */
[----:B------:R-:W2:Y:S01]  /*17d40*/  LDL.LU R18, [R1+0x1c] ;  /* 0x00001c0001127983 */ /* 0x000ea20000300800 */
[----:B------:R-:W-:Y:S02]  /*17d50*/  FSEL R77, R77, -INF , !P6 ;  /* 0xff8000004d4d7808 */ /* 0x000fe40007000000 */
[----:B------:R-:W-:Y:S02]  /*17d60*/  ISETP.GE.AND P3, PT, R234, R243, PT ;  /* 0x000000f3ea00720c */ /* 0x000fe40003f66270 */
[----:B------:R-:W-:Y:S02]  /*17d70*/  FMNMX3.FTZ R36, R36, R77, R76, !PT ;  /* 0x0000004d24247276 */ /* 0x000fe4000781004c */
[----:B------:R-:W-:Y:S02]  /*17d80*/  FSEL R10, R10, -INF , !P4 ;  /* 0xff8000000a0a7808 */ /* 0x000fe40006000000 */
[----:B------:R-:W-:Y:S02]  /*17d90*/  FMNMX3.FTZ R36, R36, R9, R8, !PT ;  /* 0x0000000924247276 */ /* 0x000fe40007810008 */
[-C--:B------:R-:W-:Y:S02]  /*17da0*/  ISETP.GE.AND P5, PT, R233, R243.reuse, PT ;  /* 0x000000f3e900720c */ /* 0x080fe40003fa6270 */
[-C--:B------:R-:W-:Y:S01]  /*17db0*/  ISETP.GE.AND P4, PT, R214, R243.reuse, PT ;  /* 0x000000f3d600720c */ /* 0x080fe20003f86270 */
[----:B------:R-:W1:Y:S01]  /*17dc0*/  SHFL.BFLY PT, R37, R36, 0x2, 0x1f ;  /* 0x0c401f0024257f89 */ /* 0x000e6200000e0000 */
[-C--:B------:R-:W-:Y:S02]  /*17dd0*/  ISETP.GE.AND P0, PT, R239, R243.reuse, PT ;  /* 0x000000f3ef00720c */ /* 0x080fe40003f06270 */
[----:B------:R-:W-:Y:S01]  /*17de0*/  FSEL R239, R34, -INF , P3 ;  /* 0xff80000022ef7808 */ /* 0x000fe20001800000 */
[--C-:B------:R-:W-:Y:S01]  /*17df0*/  IMAD R34, R246, 0x100, R70.reuse ;  /* 0x00000100f6227824 */ /* 0x100fe200078e0246 */
[-C--:B------:R-:W-:Y:S02]  /*17e00*/  ISETP.GE.AND P3, PT, R232, R243.reuse, PT ;  /* 0x000000f3e800720c */ /* 0x080fe40003f66270 */
[----:B------:R-:W-:Y:S01]  /*17e10*/  FSEL R235, R35, -INF , P5 ;  /* 0xff80000023eb7808 */ /* 0x000fe20002800000 */
[--C-:B------:R-:W-:Y:S01]  /*17e20*/  IMAD R35, R246, 0x100, R70.reuse ;  /* 0x00000100f6237824 */ /* 0x100fe200078e0246 */
[-C--:B------:R-:W-:Y:S01]  /*17e30*/  ISETP.GE.AND P5, PT, R215, R243.reuse, PT ;  /* 0x000000f3d700720c */ /* 0x080fe20003fa6270 */
[----:B------:R-:W-:Y:S01]  /*17e40*/  VIADD R34, R34, 0x28 ;  /* 0x0000002822227836 */ /* 0x000fe20000000000 */
[----:B------:R-:W-:Y:S01]  /*17e50*/  FSEL R232, R42, -INF , P4 ;  /* 0xff8000002ae87808 */ /* 0x000fe20002000000 */
        /* <DEDUP_REMOVED lines=72> */
[----:B-1----:R-:W-:Y:S06]  /*182e0*/  FMNMX.FTZ R36, R37, R36, !PT ;  /* 0x0000002425247209 */ /* 0x002fec0007810000 */
[----:B------:R-:W2:Y:S01]  /*182f0*/  LD.E R37, desc[UR4][R2.64+0xdc] ;  /* 0x0000dc0402257980 */ /* 0x000ea2000c101900 */
        /* <DEDUP_REMOVED lines=21> */
[----:B---3--:R-:W-:Y:S01]  /*18450*/  FSEL R79, R14, -INF , P4 ;  /* 0xff8000000e4f7808 */ /* 0x008fe20002000000 */
[--C-:B------:R-:W-:Y:S01]  /*18460*/  IMAD R14, R246, 0x100, R70.reuse ;  /* 0x00000100f60e7824 */ /* 0x100fe200078e0246 */
[-C--:B------:R-:W-:Y:S03]  /*18470*/  ISETP.GE.AND P4, PT, R5, R243.reuse, PT ;  /* 0x000000f30500720c */ /* 0x080fe60003f86270 */
[----:B------:R-:W-:Y:S01]  /*18480*/  VIADD R14, R14, 0x8 ;  /* 0x000000080e0e7836 */ /* 0x000fe20000000000 */
[----:B----4-:R-:W-:Y:S01]  /*18490*/  FSEL R73, R31, -INF , P3 ;  /* 0xff8000001f497808 */ /* 0x010fe20001800000 */
[--C-:B------:R-:W-:Y:S01]  /*184a0*/  IMAD R31, R246, 0x100, R70.reuse ;  /* 0x00000100f61f7824 */ /* 0x100fe200078e0246 */
[----:B------:R-:W-:Y:S02]  /*184b0*/  ISETP.GE.AND P3, PT, R0, R243, PT ;  /* 0x000000f30000720c */ /* 0x000fe40003f66270 */
[----:B--2---:R-:W-:Y:S01]  /*184c0*/  FSEL R72, R22, -INF , P5 ;  /* 0xff80000016487808 */ /* 0x004fe20002800000 */
[--C-:B------:R-:W-:Y:S01]  /*184d0*/  IMAD R22, R246, 0x100, R70.reuse ;  /* 0x00000100f6167824 */ /* 0x100fe200078e0246 */
[-C--:B------:R-:W-:Y:S01]  /*184e0*/  ISETP.GE.AND P5, PT, R14, R242.reuse, PT ;  /* 0x000000f20e00720c */ /* 0x080fe20003fa6270 */
[--C-:B------:R-:W-:Y:S02]  /*184f0*/  IMAD R14, R246, 0x100, R70.reuse ;  /* 0x00000100f60e7824 */ /* 0x100fe400078e0246 */
[----:B------:R-:W-:Y:S02]  /*18500*/  VIADD R22, R22, 0x9 ;  /* 0x0000000916167836 */ /* 0x000fe40000000000 */
[----:B------:R-:W-:Y:S01]  /*18510*/  VIADD R14, R14, 0x10 ;  /* 0x000000100e0e7836 */ /* 0x000fe20000000000 */
[----:B------:R-:W-:Y:S01]  /*18520*/  FSEL R100, R30, -INF , P4 ;  /* 0xff8000001e647808 */ /* 0x000fe20002000000 */
[--C-:B------:R-:W-:Y:S01]  /*18530*/  IMAD R30, R246, 0x100, R70.reuse ;  /* 0x00000100f61e7824 */ /* 0x100fe200078e0246 */
[-C--:B------:R-:W-:Y:S01]  /*18540*/  ISETP.GE.AND P4, PT, R22, R242.reuse, PT ;  /* 0x000000f21600720c */ /* 0x080fe20003f86270 */
[----:B------:R-:W-:Y:S01]  /*18550*/  VIADD R31, R31, 0x19 ;  /* 0x000000191f1f7836 */ /* 0x000fe20000000000 */
[----:B------:R-:W-:Y:S01]  /*18560*/  FSEL R101, R18, -INF , P3 ;  /* 0xff80000012657808 */ /* 0x000fe20001800000 */
[--C-:B------:R-:W-:Y:S01]  /*18570*/  IMAD R18, R246, 0x100, R70.reuse ;  /* 0x00000100f6127824 */ /* 0x100fe200078e0246 */
[-C--:B------:R-:W-:Y:S01]  /*18580*/  ISETP.GE.AND P3, PT, R14, R242.reuse, PT ;  /* 0x000000f20e00720c */ /* 0x080fe20003f66270 */
[--C-:B------:R-:W-:Y:S01]  /*18590*/  IMAD R14, R246, 0x100, R70.reuse ;  /* 0x00000100f60e7824 */ /* 0x100fe200078e0246 */
[----:B------:R-:W-:Y:S01]  /*185a0*/  FSEL R22, R175, -INF , !P6 ;  /* 0xff800000af167808 */ /* 0x000fe20007000000 */
[----:B------:R-:W-:Y:S02]  /*185b0*/  VIADD R18, R18, 0x11 ;  /* 0x0000001112127836 */ /* 0x000fe40000000000 */
[----:B------:R-:W-:Y:S02]  /*185c0*/  VIADD R14, R14, 0x18 ;  /* 0x000000180e0e7836 */ /* 0x000fe40000000000 */
[----:B------:R-:W-:Y:S01]  /*185d0*/  VIADD R30, R30, 0x20 ;  /* 0x000000201e1e7836 */ /* 0x000fe20000000000 */
        /* <DEDUP_REMOVED lines=10> */
[----:B------:R-:W-:Y:S02]  /*18680*/  FSEL R65, R20, -INF , !P3 ;  /* 0xff80000014417808 */ /* 0x000fe40005800000 */
[-C--:B------:R-:W-:Y:S02]  /*18690*/  ISETP.GE.AND P5, PT, R34, R242.reuse, PT ;  /* 0x000000f22200720c */ /* 0x080fe40003fa6270 */
[----:B------:R-:W-:Y:S02]  /*186a0*/  FSEL R34, R13, -INF , !P4 ;  /* 0xff8000000d227808 */ /* 0x000fe40006000000 */
[-C--:B------:R-:W-:Y:S01]  /*186b0*/  ISETP.GE.AND P3, PT, R105, R242.reuse, PT ;  /* 0x000000f26900720c */ /* 0x080fe20003f66270 */
[--C-:B------:R-:W-:Y:S01]  /*186c0*/  IMAD R105, R246, 0x100, R70.reuse ;  /* 0x00000100f6697824 */ /* 0x100fe200078e0246 */
[-C--:B------:R-:W-:Y:S01]  /*186d0*/  ISETP.GE.AND P4, PT, R106, R242.reuse, PT ;  /* 0x000000f26a00720c */ /* 0x080fe20003f86270 */
[--C-:B------:R-:W-:Y:S01]  /*186e0*/  IMAD R106, R246, 0x100, R70.reuse ;  /* 0x00000100f66a7824 */ /* 0x100fe200078e0246 */
[----:B------:R-:W-:Y:S01]  /*186f0*/  FSEL R64, R64, -INF , !P6 ;  /* 0xff80000040407808 */ /* 0x000fe20007000000 */
[----:B------:R-:W-:Y:S01]  /*18700*/  VIADD R105, R105, 0x40 ;  /* 0x0000004069697836 */ /* 0x000fe20000000000 */
[-C--:B------:R-:W-:Y:S01]  /*18710*/  ISETP.GE.AND P6, PT, R127, R242.reuse, PT ;  /* 0x000000f27f00720c */ /* 0x080fe20003fc6270 */
[----:B------:R-:W-:Y:S01]  /*18720*/  VIADD R106, R106, 0x39 ;  /* 0x000000396a6a7836 */ /* 0x000fe20000000000 */
[----:B------:R-:W-:Y:S02]  /*18730*/  FSEL R127, R24, -INF , !P5 ;  /* 0xff800000187f7808 */ /* 0x000fe40006800000 */
[-C--:B------:R-:W-:Y:S02]  /*18740*/  ISETP.GE.AND P5, PT, R126, R242.reuse, PT ;  /* 0x000000f27e00720c */ /* 0x080fe40003fa6270 */
[----:B------:R-:W-:Y:S02]  /*18750*/  FSEL R16, R27, -INF , !P3 ;  /* 0xff8000001b107808 */ /* 0x000fe40005800000 */
        /* <DEDUP_REMOVED lines=9> */
[----:B------:R-:W-:Y:S01]  /*187f0*/  FSEL R29, R29, -INF , !P6 ;  /* 0xff8000001d1d7808 */ /* 0x000fe20007000000 */
[----:B------:R2:W5:Y:S01]  /*18800*/  LDL.LU R220, [R1+0x24] ;  /* 0x0000240001dc7983 */ /* 0x0005620000300800 */
[----:B------:R-:W-:Y:S02]  /*18810*/  FMNMX3.FTZ R13, R13, R18, R14, !PT ;  /* 0x000000120d0d7276 */ /* 0x000fe4000781000e */
[-C--:B------:R-:W-:Y:S01]  /*18820*/  ISETP.GE.AND P5, PT, R105, R242.reuse, PT ;  /* 0x000000f26900720c */ /* 0x080fe20003fa6270 */
[--C-:B------:R-:W-:Y:S01]  /*18830*/  IMAD R105, R246, 0x100, R70.reuse ;  /* 0x00000100f6697824 */ /* 0x100fe200078e0246 */
[----:B------:R-:W-:Y:S02]  /*18840*/  FSEL R20, R167, -INF , !P4 ;  /* 0xff800000a7147808 */ /* 0x000fe40006000000 */
[-C--:B------:R-:W-:Y:S01]  /*18850*/  ISETP.GE.AND P6, PT, R106, R242.reuse, PT ;  /* 0x000000f26a00720c */ /* 0x080fe20003fc6270 */
[----:B------:R-:W-:Y:S01]  /*18860*/  VIADD R105, R105, 0x59 ;  /* 0x0000005969697836 */ /* 0x000fe20000000000 */
[-C--:B------:R-:W-:Y:S01]  /*18870*/  ISETP.GE.AND P4, PT, R215, R242.reuse, PT ;  /* 0x000000f2d700720c */ /* 0x080fe20003f86270 */
[----:B------:R-:W-:Y:S01]  /*18880*/  IMAD R106, R246, 0x100, R70 ;  /* 0x00000100f66a7824 */ /* 0x000fe200078e0246 */
[----:B------:R-:W-:Y:S01]  /*18890*/  FSEL R215, R239, -INF , !P3 ;  /* 0xff800000efd77808 */ /* 0x000fe20005800000 */
[----:B------:R2:W5:Y:S01]  /*188a0*/  LDL.LU R167, [R1+0x20] ;  /* 0x0000200001a77983 */ /* 0x0005620000300800 */
[----:B------:R-:W-:Y:S01]  /*188b0*/  FMNMX3.FTZ R13, R13, R31, R30, !PT ;  /* 0x0000001f0d0d7276 */ /* 0x000fe2000781001e */
[----:B------:R-:W-:Y:S01]  /*188c0*/  VIADD R106, R106, 0x71 ;  /* 0x000000716a6a7836 */ /* 0x000fe20000000000 */
[-C--:B------:R-:W-:Y:S01]  /*188d0*/  ISETP.GE.AND P3, PT, R214, R242.reuse, PT ;  /* 0x000000f2d600720c */ /* 0x080fe20003f66270 */
[----:B------:R-:W3:Y:S01]  /*188e0*/  S2R R239, SR_TID.X ;  /* 0x0000000000ef7919 */ /* 0x000ee20000002100 */
[----:B------:R-:W-:Y:S02]  /*188f0*/  FSEL R214, R235, -INF , !P6 ;  /* 0xff800000ebd67808 */ /* 0x000fe40007000000 */
[-C--:B------:R-:W-:Y:S01]  /*18900*/  ISETP.GE.AND P6, PT, R213, R242.reuse, PT ;  /* 0x000000f2d500720c */ /* 0x080fe20003fc6270 */
[----:B------:R-:W4:Y:S01]  /*18910*/  S2R R235, SR_CTAID.X ;  /* 0x0000000000eb7919 */ /* 0x000f220000002500 */
[----:B------:R-:W-:Y:S02]  /*18920*/  FSEL R213, R234, -INF , !P5 ;  /* 0xff800000ead57808 */ /* 0x000fe40006800000 */
[----:B------:R-:W-:Y:S01]  /*18930*/  FMNMX3.FTZ R13, R13, R35, R34, !PT ;  /* 0x000000230d0d7276 */ /* 0x000fe20007810022 */
[----:B------:R-:W1:Y:S01]  /*18940*/  S2R R234, SR_CTAID.Y ;  /* 0x0000000000ea7919 */ /* 0x000e620000002600 */
[-C--:B------:R-:W-:Y:S02]  /*18950*/  ISETP.GE.AND P5, PT, R212, R242.reuse, PT ;  /* 0x000000f2d400720c */ /* 0x080fe40003fa6270 */
[----:B------:R-:W-:Y:S02]  /*18960*/  FSEL R207, R232, -INF , !P3 ;  /* 0xff800000e8cf7808 */ /* 0x000fe40005800000 */
[----:B------:R-:W-:Y:S02]  /*18970*/  FSEL R212, R233, -INF , !P4 ;  /* 0xff800000e9d47808 */ /* 0x000fe40006000000 */
[-C--:B------:R-:W-:Y:S01]  /*18980*/  ISETP.GE.AND P3, PT, R206, R242.reuse, PT ;  /* 0x000000f2ce00720c */ /* 0x080fe20003f66270 */
[----:B------:R-:W1:Y:S01]  /*18990*/  S2R R233, SR_CTAID.Z ;  /* 0x0000000000e97919 */ /* 0x000e620000002700 */
[-C--:B------:R-:W-:Y:S01]  /*189a0*/  ISETP.GE.AND P4, PT, R105, R242.reuse, PT ;  /* 0x000000f26900720c */ /* 0x080fe20003f86270 */
[----:B------:R-:W-:Y:S01]  /*189b0*/  IMAD R105, R246, 0x100, R70 ;  /* 0x00000100f6697824 */ /* 0x000fe200078e0246 */
[----:B------:R-:W-:Y:S02]  /*189c0*/  FSEL R206, R174, -INF , !P6 ;  /* 0xff800000aece7808 */ /* 0x000fe40007000000 */
[-C--:B------:R-:W-:Y:S01]  /*189d0*/  ISETP.GE.AND P6, PT, R205, R242.reuse, PT ;  /* 0x000000f2cd00720c */ /* 0x080fe20003fc6270 */
[----:B------:R-:W-:Y:S01]  /*189e0*/  VIADD R105, R105, 0x78 ;  /* 0x0000007869697836 */ /* 0x000fe20000000000 */
[----:B------:R-:W-:Y:S02]  /*189f0*/  FMNMX3.FTZ R13, R13, R65, R64, !PT ;  /* 0x000000410d0d7276 */ /* 0x000fe40007810040 */
[----:B------:R-:W-:Y:S02]  /*18a00*/  FSEL R205, R173, -INF , !P5 ;  /* 0xff800000adcd7808 */ /* 0x000fe40006800000 */
[-C--:B------:R-:W-:Y:S02]  /*18a10*/  ISETP.GE.AND P5, PT, R204, R242.reuse, PT ;  /* 0x000000f2cc00720c */ /* 0x080fe40003fa6270 */
[----:B------:R-:W-:Y:S02]  /*18a20*/  FSEL R204, R68, -INF , !P4 ;  /* 0xff80000044cc7808 */ /* 0x000fe40006000000 */
[-C--:B------:R-:W-:Y:S02]  /*18a30*/  ISETP.GE.AND P4, PT, R199, R242.reuse, PT ;  /* 0x000000f2c700720c */ /* 0x080fe40003f86270 */
[----:B------:R-:W-:Y:S01]  /*18a40*/  FSEL R199, R50, -INF , !P3 ;  /* 0xff80000032c77808 */ /* 0x000fe20005800000 */
[----:B------:R-:W-:Y:S01]  /*18a50*/  IMAD.MOV.U32 R50, RZ, RZ, R24 ;  /* 0x000000ffff327224 */ /* 0x000fe200078e0018 */
[----:B------:R-:W-:Y:S02]  /*18a60*/  FMNMX3.FTZ R13, R13, R127, R126, !PT ;  /* 0x0000007f0d0d7276 */ /* 0x000fe4000781007e */
[----:B------:R-:W-:Y:S02]  /*18a70*/  ISETP.GE.AND P3, PT, R192, R242, PT ;  /* 0x000000f2c000720c */ /* 0x000fe40003f66270 */
[----:B------:R-:W-:Y:S01]  /*18a80*/  FSEL R192, R51, -INF , !P6 ;  /* 0xff80000033c07808 */ /* 0x000fe20007000000 */
[----:B------:R-:W-:Y:S01]  /*18a90*/  IMAD.MOV.U32 R51, RZ, RZ, R20 ;  /* 0x000000ffff337224 */ /* 0x000fe200078e0014 */
        /* <DEDUP_REMOVED lines=19> */
[----:B------:R-:W-:Y:S02]  /*18bd0*/  FMNMX3.FTZ R13, R13, R189, R188, !PT ;  /* 0x000000bd0d0d7276 */ /* 0x000fe400078100bc */
[-C--:B------:R-:W-:Y:S02]  /*18be0*/  ISETP.GE.AND P6, PT, R191, R242.reuse, PT ;  /* 0x000000f2bf00720c */ /* 0x080fe40003fc6270 */
        /* <DEDUP_REMOVED lines=10> */
[----:B------:R-:W-:Y:S02]  /*18c90*/  FSEL R180, R46, -INF , !P4 ;  /* 0xff8000002eb47808 */ /* 0x000fe40006000000 */
[-C--:B------:R-:W-:Y:S02]  /*18ca0*/  ISETP.GE.AND P6, PT, R106, R242.reuse, PT ;  /* 0x000000f26a00720c */ /* 0x080fe40003fc6270 */
[----:B------:R-:W-:Y:S02]  /*18cb0*/  FMNMX3.FTZ R13, R13, R183, R182, !PT ;  /* 0x000000b70d0d7276 */ /* 0x000fe400078100b6 */
[----:B------:R-:W-:Y:S02]  /*18cc0*/  FSEL R174, R75, -INF , !P6 ;  /* 0xff8000004bae7808 */ /* 0x000fe40007000000 */
[----:B------:R-:W-:Y:S02]  /*18cd0*/  FMNMX3.FTZ R13, R13, R181, R180, !PT ;  /* 0x000000b50d0d7276 */ /* 0x000fe400078100b4 */
[-C--:B------:R-:W-:Y:S02]  /*18ce0*/  ISETP.GE.AND P5, PT, R105, R242.reuse, PT ;  /* 0x000000f26900720c */ /* 0x080fe40003fa6270 */
[-C--:B------:R-:W-:Y:S02]  /*18cf0*/  ISETP.GE.AND P4, PT, R131, R242.reuse, PT ;  /* 0x000000f28300720c */ /* 0x080fe40003f86270 */
[----:B------:R-:W-:Y:S02]  /*18d00*/  FSEL R175, R74, -INF , !P3 ;  /* 0xff8000004aaf7808 */ /* 0x000fe40005800000 */
[-C--:B------:R-:W-:Y:S02]  /*18d10*/  ISETP.GE.AND P3, PT, R130, R242.reuse, PT ;  /* 0x000000f28200720c */ /* 0x080fe40003f66270 */
[----:B------:R-:W-:Y:S02]  /*18d20*/  ISETP.GE.AND P6, PT, R129, R242, PT ;  /* 0x000000f28100720c */ /* 0x000fe40003fc6270 */
[----:B------:R-:W-:Y:S02]  /*18d30*/  FSEL R173, R78, -INF , !P5 ;  /* 0xff8000004ead7808 */ /* 0x000fe40006800000 */
[----:B------:R-:W-:Y:S02]  /*18d40*/  FSEL R172, R172, -INF , !P4 ;  /* 0xff800000acac7808 */ /* 0x000fe40006000000 */
[----:B------:R-:W-:Y:S01]  /*18d50*/  FMNMX3.FTZ R13, R13, R175, R174, !PT ;  /* 0x000000af0d0d7276 */ /* 0x000fe200078100ae */
[C---:B------:R-:W-:Y:S01]  /*18d60*/  FMUL.FTZ R74, R37.reuse, R36 ;  /* 0x00000024254a7220 */ /* 0x040fe20000410000 */
[----:B------:R-:W-:Y:S01]  /*18d70*/  ISETP.GE.AND P5, PT, R128, R242, PT ;  /* 0x000000f28000720c */ /* 0x000fe20003fa6270 */
[----:B------:R-:W-:Y:S01]  /*18d80*/  FMUL.FTZ R4, R37, R4 ;  /* 0x0000000425047220 */ /* 0x000fe20000410000 */
        /* <DEDUP_REMOVED lines=13> */
[-C--:B------:R-:W-:Y:S02]  /*18e60*/  ISETP.GE.AND P5, PT, R122, R242.reuse, PT ;  /* 0x000000f27a00720c */ /* 0x080fe40003fa6270 */
[----:B------:R-:W-:Y:S02]  /*18e70*/  FMNMX3.FTZ R13, R13, R125, R124, !PT ;  /* 0x0000007d0d0d7276 */ /* 0x000fe4000781007c */
[----:B------:R-:W-:Y:S02]  /*18e80*/  ISETP.GE.AND P6, PT, R121, R242, PT ;  /* 0x000000f27900720c */ /* 0x000fe40003fc6270 */
[----:B------:R-:W-:Y:S02]  /*18e90*/  FSEL R106, R92, -INF , !P5 ;  /* 0xff8000005c6a7808 */ /* 0x000fe40006800000 */
[----:B------:R-:W-:Y:S02]  /*18ea0*/  FSEL R105, R93, -INF , !P4 ;  /* 0xff8000005d697808 */ /* 0x000fe40006000000 */
[----:B------:R-:W-:Y:S02]  /*18eb0*/  FMNMX3.FTZ R13, R13, R108, R107, !PT ;  /* 0x0000006c0d0d7276 */ /* 0x000fe4000781006b */
[----:B------:R-:W-:Y:S02]  /*18ec0*/  ISETP.GE.AND P4, PT, R119, R242, PT ;  /* 0x000000f27700720c */ /* 0x000fe40003f86270 */
[----:B------:R-:W-:Y:S02]  /*18ed0*/  FMNMX3.FTZ R13, R13, R106, R105, !PT ;  /* 0x0000006a0d0d7276 */ /* 0x000fe40007810069 */
[----:B------:R-:W-:Y:S02]  /*18ee0*/  FSEL R95, R95, -INF , !P3 ;  /* 0xff8000005f5f7808 */ /* 0x000fe40005800000 */
[----:B------:R-:W-:Y:S02]  /*18ef0*/  FSEL R43, R43, -INF , !P6 ;  /* 0xff8000002b2b7808 */ /* 0x000fe40007000000 */
        /* <DEDUP_REMOVED lines=21> */
[----:B------:R-:W-:Y:S01]  /*19050*/  ISETP.GE.AND P6, PT, R6, R242, PT ;  /* 0x000000f20600720c */ /* 0x000fe20003fc6270 */
[----:B------:R-:W-:Y:S01]  /*19060*/  IMAD.SHL.U32 R6, R216, 0x40, RZ ;  /* 0x00000040d8067824 */ /* 0x000fe200078e00ff */
[----:B------:R-:W-:Y:S02]  /*19070*/  FMNMX3.FTZ R13, R13, R82, R81, !PT ;  /* 0x000000520d0d7276 */ /* 0x000fe40007810051 */
[----:B------:R-:W-:Y:S02]  /*19080*/  FSEL R80, R80, -INF , !P5 ;  /* 0xff80000050507808 */ /* 0x000fe40006800000 */
[----:B------:R-:W-:Y:S02]  /*19090*/  FSEL R79, R79, -INF , !P4 ;  /* 0xff8000004f4f7808 */ /* 0x000fe40006000000 */
[-C--:B------:R-:W-:Y:S02]  /*190a0*/  ISETP.GE.AND P3, PT, R7, R242.reuse, PT ;  /* 0x000000f20700720c */ /* 0x080fe40003f66270 */
[-C--:B------:R-:W-:Y:S02]  /*190b0*/  ISETP.GE.AND P4, PT, R0, R242.reuse, PT ;  /* 0x000000f20000720c */ /* 0x080fe40003f86270 */
[----:B------:R-:W-:Y:S02]  /*190c0*/  ISETP.GE.AND P5, PT, R5, R242, PT ;  /* 0x000000f20500720c */ /* 0x000fe40003fa6270 */
[----:B------:R-:W-:Y:S02]  /*190d0*/  FMNMX3.FTZ R0, R13, R80, R79, !PT ;  /* 0x000000500d007276 */ /* 0x000fe4000781004f */
[----:B------:R-:W-:Y:S02]  /*190e0*/  FSEL R73, R73, -INF , !P3 ;  /* 0xff80000049497808 */ /* 0x000fe40005800000 */
[----:B------:R-:W-:Y:S02]  /*190f0*/  FSEL R72, R72, -INF , !P6 ;  /* 0xff80000048487808 */ /* 0x000fe40007000000 */
[----:B------:R-:W-:Y:S02]  /*19100*/  FSEL R39, R100, -INF , !P5 ;  /* 0xff80000064277808 */ /* 0x000fe40006800000 */
[----:B------:R-:W-:Y:S02]  /*19110*/  FSEL R38, R101, -INF , !P4 ;  /* 0xff80000065267808 */ /* 0x000fe40006000000 */
[----:B------:R-:W-:Y:S02]  /*19120*/  FMNMX3.FTZ R0, R0, R73, R72, !PT ;  /* 0x0000004900007276 */ /* 0x000fe40007810048 */
[----:B------:R-:W-:Y:S02]  /*19130*/  SHF.R.U32.HI R68, RZ, 0x1, R216 ;  /* 0x00000001ff447819 */ /* 0x000fe400000116d8 */
[----:B------:R-:W-:Y:S02]  /*19140*/  FMNMX3.FTZ R0, R0, R39, R38, !PT ;  /* 0x0000002700007276 */ /* 0x000fe40007810026 */
[----:B------:R-:W-:Y:S02]  /*19150*/  LOP3.LUT R7, R68, 0x8, RZ, 0xc0, !PT ;  /* 0x0000000844077812 */ /* 0x000fe400078ec0ff */
[----:B------:R-:W-:Y:S01]  /*19160*/  FSEL R74, R74, RZ, P0 ;  /* 0x000000ff4a4a7208 */ /* 0x000fe20000000000 */
[----:B------:R-:W3:Y:S01]  /*19170*/  SHFL.BFLY PT, R5, R0, 0x2, 0x1f ;  /* 0x0c401f0000057f89 */ /* 0x000ee200000e0000 */
[----:B------:R-:W-:Y:S02]  /*19180*/  LOP3.LUT R7, R7, 0x1c0, R6, 0xf8, !PT ;  /* 0x000001c007077812 */ /* 0x000fe400078ef806 */
[----:B------:R-:W-:Y:S01]  /*19190*/  MOV R232, 0x90 ;  /* 0x0000009000e87802 */ /* 0x000fe20000000f00 */
[-CC-:B------:R-:W-:Y:S01]  /*191a0*/  FFMA.FTZ R25, R25, R37.reuse, -R74.reuse ;  /* 0x0000002519197223 */ /* 0x180fe2000001084a */
[----:B------:R-:W-:Y:S01]  /*191b0*/  LOP3.LUT R7, R7, R166, RZ, 0x3c, !PT ;  /* 0x000000a607077212 */ /* 0x000fe200078e3cff */
[-CC-:B------:R-:W-:Y:S01]  /*191c0*/  FFMA.FTZ R122, R44, R37.reuse, -R74.reuse ;  /* 0x000000252c7a7223 */ /* 0x180fe2000001084a */
[-C--:B------:R-:W-:Y:S01]  /*191d0*/  FFMA.FTZ R24, R40, R37.reuse, -R74 ;  /* 0x0000002528187223 */ /* 0x080fe2000001084a */
[----:B------:R-:W-:Y:S01]  /*191e0*/  MUFU.EX2 R44, R25 ;  /* 0x00000019002c7308 */ /* 0x000fe20000000800 */
[----:B------:R-:W-:Y:S01]  /*191f0*/  LOP3.LUT R7, R7, 0x200, R6, 0xf8, !PT ;  /* 0x0000020007077812 */ /* 0x000fe200078ef806 */
[-CC-:B------:R-:W-:Y:S01]  /*19200*/  FFMA.FTZ R20, R32, R37.reuse, -R74.reuse ;  /* 0x0000002520147223 */ /* 0x180fe2000001084a */
[-CC-:B------:R-:W-:Y:S07]  /*19210*/  FFMA.FTZ R121, R61, R37.reuse, -R74.reuse ;  /* 0x000000253d797223 */ /* 0x180fee000001084a */
[----:B------:R-:W4:Y:S01]  /*19220*/  MUFU.EX2 R6, R4 ;  /* 0x0000000400067308 */ /* 0x000f220000000800 */
        /* <DEDUP_REMOVED lines=63> */
[C---:B----4-:R-:W-:Y:S01]  /*19620*/  FMUL.FTZ R8, R6.reuse, R156 ;  /* 0x0000009c06087220 */ /* 0x050fe20000410000 */
[C---:B------:R-:W-:Y:S01]  /*19630*/  FMUL.FTZ R9, R6.reuse, R157 ;  /* 0x0000009d06097220 */ /* 0x040fe20000410000 */
        /* <DEDUP_REMOVED lines=19> */
[----:B------:R-:W-:Y:S01]  /*19770*/  FFMA.FTZ R66, R6, R252, R44 ;  /* 0x000000fc06427223 */ /* 0x000fe2000001002c */
[----:B------:R-:W-:Y:S01]  /*19780*/  FSEL R6, R0, RZ, P0 ;  /* 0x000000ff00067208 */ /* 0x000fe20000000000 */
[----:B------:R-:W-:Y:S02]  /*19790*/  IMAD.MOV.U32 R160, RZ, RZ, R51 ;  /* 0x000000ffffa07224 */ /* 0x000fe400078e0033 */
[C---:B------:R-:W-:Y:S01]  /*197a0*/  FMUL.FTZ R78, R37.reuse, R0 ;  /* 0x00000000254e7220 */ /* 0x040fe20000410000 */
[----:B------:R-:W-:Y:S01]  /*197b0*/  IMAD.MOV.U32 R161, RZ, RZ, R50 ;  /* 0x000000ffffa17224 */ /* 0x000fe200078e0032 */
[----:B------:R-:W3:Y:S01]  /*197c0*/  MUFU.EX2 R69, R69 ;  /* 0x0000004500457308 */ /* 0x000ee20000000800 */
[----:B------:R-:W4:Y:S01]  /*197d0*/  LDSM.16.MT88.4 R48, [R156+0xa000] ;  /* 0x00a000009c30783b */ /* 0x000f220000004200 */
[----:B------:R-:W-:Y:S01]  /*197e0*/  FADD.FTZ R6, -R6, R164 ;  /* 0x000000a406067221 */ /* 0x000fe20000010100 */
[----:B------:R-:W-:Y:S01]  /*197f0*/  FSEL R78, R78, RZ, P0 ;  /* 0x000000ff4e4e7208 */ /* 0x000fe20000000000 */
[----:B------:R-:W-:Y:S06]  /*19800*/  IMAD.IADD R148, R222, 0x1, R156 ;  /* 0x00000001de947824 */ /* 0x000fec00078e029c */
[----:B------:R-:W-:Y:S01]  /*19810*/  MUFU.EX2 R121, R121 ;  /* 0x0000007900797308 */ /* 0x000fe20000000800 */
[----:B------:R-:W-:Y:S01]  /*19820*/  FMUL.FTZ R6, R37, R6 ;  /* 0x0000000625067220 */ /* 0x000fe20000410000 */
[----:B------:R-:W-:Y:S02]  /*19830*/  VIADD R140, R156, 0xa040 ;  /* 0x0000a0409c8c7836 */ /* 0x000fe40000000000 */
[-CC-:B------:R-:W-:Y:S01]  /*19840*/  FFMA.FTZ R104, R10, R37.reuse, -R78.reuse ;  /* 0x000000250a687223 */ /* 0x180fe2000001084e */
[-CC-:B------:R-:W-:Y:S05]  /*19850*/  FFMA.FTZ R102, R22, R37.reuse, -R78.reuse ;  /* 0x0000002516667223 */ /* 0x180fea000001084e */
[----:B------:R1:W2:Y:S01]  /*19860*/  MUFU.EX2 R40, R6 ;  /* 0x0000000600287308 */ /* 0x0002a20000000800 */
[-CC-:B------:R-:W-:Y:S01]  /*19870*/  FFMA.FTZ R103, R18, R37.reuse, -R78.reuse ;  /* 0x0000002512677223 */ /* 0x180fe2000001084e */
[-C--:B------:R-:W-:Y:S01]  /*19880*/  FFMA.FTZ R101, R14, R37.reuse, -R78 ;  /* 0x000000250e657223 */ /* 0x080fe2000001084e */
[----:B------:R-:W4:Y:S07]  /*19890*/  LDSM.16.MT88.4 R52, [R148+0xa000] ;  /* 0x00a000009434783b */ /* 0x000f2e0000004200 */
[----:B------:R-:W2:Y:S01]  /*198a0*/  MUFU.EX2 R100, R100 ;  /* 0x0000006400647308 */ /* 0x000ea20000000800 */
[C---:B---3--:R-:W-:Y:S01]  /*198b0*/  F2FP.F16.F32.PACK_AB R44, R69.reuse, R44 ;  /* 0x0000002c452c723e */ /* 0x048fe200000000ff */
[----:B------:R-:W-:Y:S01]  /*198c0*/  FADD.FTZ R66, R69, R66 ;  /* 0x0000004245427221 */ /* 0x000fe20000010000 */
[----:B------:R-:W-:Y:S07]  /*198d0*/  IMAD.MOV.U32 R152, RZ, RZ, R27 ;  /* 0x000000ffff987224 */ /* 0x000fee00078e001b */
[----:B------:R-:W-:Y:S01]  /*198e0*/  MUFU.EX2 R104, R104 ;  /* 0x0000006800687308 */ /* 0x000fe20000000800 */
[----:B------:R-:W-:Y:S02]  /*198f0*/  IMAD.MOV.U32 R144, RZ, RZ, R26 ;  /* 0x000000ffff907224 */ /* 0x000fe400078e001a */
[-CC-:B------:R-:W-:Y:S01]  /*19900*/  FFMA.FTZ R119, R31, R37.reuse, -R78.reuse ;  /* 0x000000251f777223 */ /* 0x180fe2000001084e */
[-CC-:B------:R-:W-:Y:S06]  /*19910*/  FFMA.FTZ R120, R30, R37.reuse, -R78.reuse ;  /* 0x000000251e787223 */ /* 0x180fec000001084e */
[----:B------:R-:W3:Y:S01]  /*19920*/  MUFU.EX2 R102, R102 ;  /* 0x0000006600667308 */ /* 0x000ee20000000800 */
[----:B------:R-:W-:Y:S01]  /*19930*/  FFMA.FTZ R112, R35, R37, -R78 ;  /* 0x0000002523707223 */ /* 0x000fe2000001084e */
[----:B-1----:R-:W-:Y:S02]  /*19940*/  VIADD R6, R156, 0xa000 ;  /* 0x0000a0009c067836 */ /* 0x002fe40000000000 */
[C---:B--2---:R-:W-:Y:S06]  /*19950*/  FMUL.FTZ R7, R40.reuse, R163 ;  /* 0x000000a328077220 */ /* 0x044fec0000410000 */
[----:B------:R-:W-:Y:S01]  /*19960*/  MUFU.EX2 R103, R103 ;  /* 0x0000006700677308 */ /* 0x000fe20000000800 */
[----:B------:R-:W-:Y:S01]  /*19970*/  FMUL.FTZ R10, R40, R158 ;  /* 0x0000009e280a7220 */ /* 0x000fe20000410000 */
[----:B------:R-:W-:Y:S01]  /*19980*/  @P1 VIADD R140, R6, 0xffffffc0 ;  /* 0xffffffc0068c1836 */ /* 0x000fe20000000000 */
[----:B------:R-:W-:Y:S07]  /*19990*/  F2FP.F16.F32.PACK_AB R46, R100, R121 ;  /* 0x00000079642e723e */ /* 0x000fee00000000ff */
[----:B------:R-:W1:Y:S01]  /*199a0*/  MUFU.EX2 R101, R101 ;  /* 0x0000006500657308 */ /* 0x000e620000000800 */
[C---:B------:R-:W-:Y:S01]  /*199b0*/  FMUL.FTZ R6, R40.reuse, R162 ;  /* 0x000000a228067220 */ /* 0x040fe20000410000 */
[----:B------:R-:W-:Y:S01]  /*199c0*/  FMUL.FTZ R11, R40, R159 ;  /* 0x0000009f280b7220 */ /* 0x000fe20000410000 */
[----:B------:R-:W2:Y:S01]  /*199d0*/  LDSM.16.MT88.4 R56, [R140] ;  /* 0x000000008c38783b */ /* 0x000ea20000004200 */
[----:B------:R-:W-:Y:S02]  /*199e0*/  IMAD.IADD R69, R222, 0x1, R140 ;  /* 0x00000001de457824 */ /* 0x000fe400078e028c */
[----:B------:R-:W-:Y:S01]  /*199f0*/  FMUL.FTZ R14, R40, R154 ;  /* 0x0000009a280e7220 */ /* 0x000fe20000410000 */
[----:B---3--:R-:W-:Y:S01]  /*19a00*/  F2FP.F16.F32.PACK_AB R45, R102, R104 ;  /* 0x00000068662d723e */ /* 0x008fe200000000ff */
        /* <DEDUP_REMOVED lines=8> */
[----:B------:R-:W-:Y:S01]  /*19a90*/  LDSM.16.MT88.4 R60, [R148+0xa800] ;  /* 0x00a80000943c783b */ /* 0x000fe20000004200 */
[----:B------:R-:W-:Y:S01]  /*19aa0*/  FFMA.FTZ R132, R65, R37, -R78 ;  /* 0x0000002541847223 */ /* 0x000fe2000001084e */
[----:B------:R-:W-:Y:S01]  /*19ab0*/  FADD.FTZ R121, R121, R66 ;  /* 0x0000004279797221 */ /* 0x000fe20000010000 */
[----:B------:R-:W-:Y:S01]  /*19ac0*/  MUFU.EX2 R151, R208 ;  /* 0x000000d000977308 */ /* 0x000fe20000000800 */
[C---:B------:R-:W-:Y:S01]  /*19ad0*/  FMUL.FTZ R30, R40.reuse, R138 ;  /* 0x0000008a281e7220 */ /* 0x040fe20000410000 */
[C---:B------:R-:W-:Y:S01]  /*19ae0*/  FMUL.FTZ R31, R40.reuse, R139 ;  /* 0x0000008b281f7220 */ /* 0x040fe20000410000 */
[C---:B----4-:R-:W-:Y:S07]  /*19af0*/  HMMA.16816.F32 R4, R44.reuse, R48, R4 ;  /* 0x000000302c04723c */ /* 0x050fee0000001804 */
[----:B------:R-:W-:Y:S01]  /*19b00*/  MUFU.EX2 R143, R217 ;  /* 0x000000d9008f7308 */ /* 0x000fe20000000800 */
[----:B------:R-:W-:Y:S01]  /*19b10*/  FMUL.FTZ R35, R40, R135 ;  /* 0x0000008728237220 */ /* 0x000fe20000410000 */
[-CC-:B------:R-:W-:Y:S01]  /*19b20*/  FFMA.FTZ R128, R126, R37.reuse, -R78.reuse ;  /* 0x000000257e807223 */ /* 0x180fe2000001084e */
[-CC-:B------:R-:W-:Y:S01]  /*19b30*/  FFMA.FTZ R142, R212, R37.reuse, -R78.reuse ;  /* 0x00000025d48e7223 */ /* 0x180fe2000001084e */
[C---:B------:R-:W-:Y:S01]  /*19b40*/  HMMA.16816.F32 R8, R44.reuse, R50, R8 ;  /* 0x000000322c08723c */ /* 0x040fe20000001808 */
[----:B------:R-:W1:Y:S05]  /*19b50*/  LDSM.16.MT88.4 R48, [R69] ;  /* 0x000000004530783b */ /* 0x000e6a0000004200 */
        /* <DEDUP_REMOVED lines=9> */
[----:B------:R-:W-:Y:S01]  /*19bf0*/  FMUL.FTZ R34, R40, R134 ;  /* 0x0000008628227220 */ /* 0x000fe20000410000 */
        /* <DEDUP_REMOVED lines=9> */
[----:B------:R-:W-:Y:S01]  /*19c90*/  MUFU.EX2 R160, R200 ;  /* 0x000000c800a07308 */ /* 0x000fe20000000800 */
[-CC-:B------:R-:W-:Y:S01]  /*19ca0*/  FFMA.FTZ R154, R204, R37.reuse, -R78.reuse ;  /* 0x00000025cc9a7223 */ /* 0x180fe2000001084e */
[C---:B--2---:R-:W-:Y:S08]  /*19cb0*/  HMMA.16816.F32 R20, R44.reuse, R56, R20 ;  /* 0x000000382c14723c */ /* 0x044ff00000001814 */
[----:B------:R-:W-:Y:S01]  /*19cc0*/  MUFU.EX2 R147, R147 ;  /* 0x0000009300937308 */ /* 0x000fe20000000800 */
[-CC-:B------:R-:W-:Y:S01]  /*19cd0*/  FFMA.FTZ R199, R199, R37.reuse, -R78.reuse ;  /* 0x00000025c7c77223 */ /* 0x180fe2000001084e */
[-CC-:B------:R-:W-:Y:S01]  /*19ce0*/  FFMA.FTZ R182, R182, R37.reuse, -R78.reuse ;  /* 0x00000025b6b67223 */ /* 0x180fe2000001084e */
[----:B------:R-:W-:Y:S07]  /*19cf0*/  FFMA.FTZ R175, R175, R37, -R78 ;  /* 0x00000025afaf7223 */ /* 0x000fee000001084e */
[----:B------:R-:W-:Y:S01]  /*19d00*/  MUFU.EX2 R146, R146 ;  /* 0x0000009200927308 */ /* 0x000fe20000000800 */
[----:B------:R-:W-:Y:S01]  /*19d10*/  FFMA.FTZ R104, R40, R247, R104 ;  /* 0x000000f728687223 */ /* 0x000fe20000010068 */
[C---:B------:R-:W-:Y:S01]  /*19d20*/  HMMA.16816.F32 R24, R44.reuse, R58, R24 ;  /* 0x0000003a2c18723c */ /* 0x040fe20000001818 */
[----:B------:R-:W2:Y:S07]  /*19d30*/  LDSM.16.MT88.4 R56, [R140+0x800] ;  /* 0x000800008c38783b */ /* 0x000eae0000004200 */
[----:B------:R-:W-:Y:S01]  /*19d40*/  MUFU.EX2 R111, R111 ;  /* 0x0000006f006f7308 */ /* 0x000fe20000000800 */
[-CC-:B------:R-:W-:Y:S01]  /*19d50*/  FFMA.FTZ R139, R157, R37.reuse, -R78.reuse ;  /* 0x000000259d8b7223 */ /* 0x180fe2000001084e */
[-CC-:B------:R-:W-:Y:S01]  /*19d60*/  FFMA.FTZ R157, R205, R37.reuse, -R78.reuse ;  /* 0x00000025cd9d7223 */ /* 0x180fe2000001084e */
[-CC-:B------:R-:W-:Y:S07]  /*19d70*/  FFMA.FTZ R135, R161, R37.reuse, -R78.reuse ;  /* 0x00000025a1877223 */ /* 0x180fee000001084e */
[----:B------:R-:W4:Y:S01]  /*19d80*/  MUFU.EX2 R117, R117 ;  /* 0x0000007500757308 */ /* 0x000f220000000800 */
[-CC-:B------:R-:W-:Y:S01]  /*19d90*/  FFMA.FTZ R183, R183, R37.reuse, -R78.reuse ;  /* 0x00000025b7b77223 */ /* 0x180fe2000001084e */
[-CC-:B------:R-:W-:Y:S01]  /*19da0*/  FFMA.FTZ R165, R165, R37.reuse, -R78.reuse ;  /* 0x00000025a5a57223 */ /* 0x180fe2000001084e */
[C---:B-1----:R-:W-:Y:S07]  /*19db0*/  HMMA.16816.F32 R28, R44.reuse, R48, R28 ;  /* 0x000000302c1c723c */ /* 0x042fee000000181c */
[----:B------:R-:W-:Y:S01]  /*19dc0*/  MUFU.EX2 R110, R110 ;  /* 0x0000006e006e7308 */ /* 0x000fe20000000800 */
[-CC-:B------:R-:W-:Y:S01]  /*19dd0*/  FFMA.FTZ R131, R131, R37.reuse, -R78.reuse ;  /* 0x0000002583837223 */ /* 0x180fe2000001084e */
[-CC-:B------:R-:W-:Y:S08]  /*19de0*/  FFMA.FTZ R125, R125, R37.reuse, -R78.reuse ;  /* 0x000000257d7d7223 */ /* 0x180ff0000001084e */
[----:B------:R-:W1:Y:S01]  /*19df0*/  MUFU.EX2 R109, R109 ;  /* 0x0000006d006d7308 */ /* 0x000e620000000800 */
[-CC-:B------:R-:W-:Y:S01]  /*19e00*/  FFMA.FTZ R124, R124, R37.reuse, -R78.reuse ;  /* 0x000000257c7c7223 */ /* 0x180fe2000001084e */
[--C-:B------:R-:W-:Y:S01]  /*19e10*/  FFMA.FTZ R72, R72, R37, -R78.reuse ;  /* 0x0000002548487223 */ /* 0x100fe2000001084e */
[----:B------:R-:W-:Y:S07]  /*19e20*/  HMMA.16816.F32 R32, R44, R50, R32 ;  /* 0x000000322c20723c */ /* 0x000fee0000001820 */
[----:B------:R-:W3:Y:S01]  /*19e30*/  MUFU.EX2 R119, R119 ;  /* 0x0000007700777308 */ /* 0x000ee20000000800 */
[----:B------:R-:W2:Y:S01]  /*19e40*/  LDSM.16.MT88.4 R48, [R69+0x800] ;  /* 0x000800004530783b */ /* 0x000ea20000004200 */
[----:B----4-:R-:W-:Y:S01]  /*19e50*/  F2FP.F16.F32.PACK_AB R44, R117, R111 ;  /* 0x0000006f752c723e */ /* 0x010fe200000000ff */
[----:B------:R-:W-:Y:S07]  /*19e60*/  FFMA.FTZ R39, R39, R37, -R78 ;  /* 0x0000002527277223 */ /* 0x000fee000001084e */
[----:B------:R-:W4:Y:S01]  /*19e70*/  MUFU.EX2 R120, R120 ;  /* 0x0000007800787308 */ /* 0x000f220000000800 */
[----:B------:R-:W-:Y:S01]  /*19e80*/  FADD.FTZ R104, R102, R104 ;  /* 0x0000006866687221 */ /* 0x000fe20000010000 */
[----:B------:R-:W-:Y:S01]  /*19e90*/  FADD.FTZ R121, R100, R121 ;  /* 0x0000007964797221 */ /* 0x000fe20000010000 */
[C---:B------:R-:W-:Y:S07]  /*19ea0*/  ISETP.GT.AND P0, PT, R246.reuse, R226, PT ;  /* 0x000000e2f600720c */ /* 0x040fee0003f04270 */
[----:B------:R-:W2:Y:S01]  /*19eb0*/  MUFU.EX2 R112, R112 ;  /* 0x0000007000707308 */ /* 0x000ea20000000800 */
[----:B------:R-:W-:Y:S01]  /*19ec0*/  FADD.FTZ R103, R103, R104 ;  /* 0x0000006867677221 */ /* 0x000fe20000010000 */
[----:B-1----:R-:W-:Y:S01]  /*19ed0*/  F2FP.F16.F32.PACK_AB R46, R109, R110 ;  /* 0x0000006e6d2e723e */ /* 0x002fe200000000ff */
[----:B------:R-:W-:Y:S07]  /*19ee0*/  FADD.FTZ R121, R111, R121 ;  /* 0x000000796f797221 */ /* 0x000fee0000010000 */
[----:B------:R-:W1:Y:S01]  /*19ef0*/  MUFU.EX2 R116, R116 ;  /* 0x0000007400747308 */ /* 0x000e620000000800 */
[----:B------:R-:W-:Y:S01]  /*19f00*/  FADD.FTZ R103, R101, R103 ;  /* 0x0000006765677221 */ /* 0x000fe20000010000 */
[----:B------:R-:W-:Y:S02]  /*19f10*/  VIADD R246, R246, 0xffffffff ;  /* 0xfffffffff6f67836 */ /* 0x000fe40000000000 */
[----:B------:R-:W-:Y:S06]  /*19f20*/  FADD.FTZ R117, R117, R121 ;  /* 0x0000007975757221 */ /* 0x000fec0000010000 */
[----:B------:R-:W-:Y:S01]  /*19f30*/  MUFU.EX2 R159, R159 ;  /* 0x0000009f009f7308 */ /* 0x000fe20000000800 */
[----:B---3--:R-:W-:Y:S01]  /*19f40*/  FADD.FTZ R103, R119, R103 ;  /* 0x0000006777677221 */ /* 0x008fe20000010000 */
[----:B----4-:R-:W-:Y:S01]  /*19f50*/  F2FP.F16.F32.PACK_AB R45, R120, R119 ;  /* 0x00000077782d723e */ /* 0x010fe200000000ff */
[----:B------:R-:W-:Y:S07]  /*19f60*/  FADD.FTZ R117, R110, R117 ;  /* 0x000000756e757221 */ /* 0x000fee0000010000 */
[----:B------:R-:W-:Y:S01]  /*19f70*/  MUFU.EX2 R157, R157 ;  /* 0x0000009d009d7308 */ /* 0x000fe20000000800 */
[----:B------:R-:W-:Y:S01]  /*19f80*/  FADD.FTZ R120, R120, R103 ;  /* 0x0000006778787221 */ /* 0x000fe20000010000 */
[----:B------:R-:W-:Y:S08]  /*19f90*/  FADD.FTZ R109, R109, R117 ;  /* 0x000000756d6d7221 */ /* 0x000ff00000010000 */
[----:B------:R-:W-:Y:S01]  /*19fa0*/  MUFU.EX2 R154, R154 ;  /* 0x0000009a009a7308 */ /* 0x000fe20000000800 */
[----:B--2---:R-:W-:Y:S01]  /*19fb0*/  FADD.FTZ R120, R112, R120 ;  /* 0x0000007870787221 */ /* 0x004fe20000010000 */
[C---:B-1----:R-:W-:Y:S08]  /*19fc0*/  F2FP.F16.F32.PACK_AB R47, R116.reuse, R112 ;  /* 0x00000070742f723e */ /* 0x042ff000000000ff */
[----:B------:R-:W-:Y:S01]  /*19fd0*/  MUFU.EX2 R118, R118 ;  /* 0x0000007600767308 */ /* 0x000fe20000000800 */
[----:B------:R-:W-:Y:S09]  /*19fe0*/  FADD.FTZ R120, R116, R120 ;  /* 0x0000007874787221 */ /* 0x000ff20000010000 */
[----:B------:R-:W-:Y:S01]  /*19ff0*/  MUFU.EX2 R115, R115 ;  /* 0x0000007300737308 */ /* 0x000fe20000000800 */
[C---:B------:R-:W-:Y:S09]  /*1a000*/  HMMA.16816.F32 R4, R44.reuse, R52, R4 ;  /* 0x000000342c04723c */ /* 0x040ff20000001804 */
[----:B------:R-:W-:Y:S10]  /*1a010*/  MUFU.EX2 R114, R114 ;  /* 0x0000007200727308 */ /* 0x000ff40000000800 */
[----:B------:R-:W-:Y:S01]  /*1a020*/  MUFU.EX2 R113, R113 ;  /* 0x0000007100717308 */ /* 0x000fe20000000800 */
[C---:B------:R-:W-:Y:S01]  /*1a030*/  HMMA.16816.F32 R8, R44.reuse, R54, R8 ;  /* 0x000000362c08723c */ /* 0x040fe20000001808 */
[----:B------:R-:W1:Y:S08]  /*1a040*/  LDSM.16.MT88.4 R52, [R156+0xb000] ;  /* 0x00b000009c34783b */ /* 0x000e700000004200 */
[----:B------:R-:W2:Y:S10]  /*1a050*/  MUFU.EX2 R130, R130 ;  /* 0x0000008200827308 */ /* 0x000eb40000000800 */
[----:B------:R-:W3:Y:S01]  /*1a060*/  MUFU.EX2 R129, R129 ;  /* 0x0000008100817308 */ /* 0x000ee20000000800 */
[C---:B------:R-:W-:Y:S09]  /*1a070*/  HMMA.16816.F32 R12, R44.reuse, R60, R12 ;  /* 0x0000003c2c0c723c */ /* 0x040ff2000000180c */
[----:B------:R-:W-:Y:S10]  /*1a080*/  MUFU.EX2 R123, R123 ;  /* 0x0000007b007b7308 */ /* 0x000ff40000000800 */
[----:B------:R-:W4:Y:S01]  /*1a090*/  MUFU.EX2 R122, R122 ;  /* 0x0000007a007a7308 */ /* 0x000f220000000800 */
[C---:B------:R-:W-:Y:S01]  /*1a0a0*/  HMMA.16816.F32 R16, R44.reuse, R62, R16 ;  /* 0x0000003e2c10723c */ /* 0x040fe20000001810 */
[----:B------:R-:W1:Y:S08]  /*1a0b0*/  LDSM.16.MT88.4 R60, [R148+0xb000] ;  /* 0x00b00000943c783b */ /* 0x000e700000004200 */
[----:B------:R-:W-:Y:S01]  /*1a0c0*/  MUFU.EX2 R132, R132 ;  /* 0x0000008400847308 */ /* 0x000fe20000000800 */
[----:B--2---:R-:W-:Y:S09]  /*1a0d0*/  FADD.FTZ R109, R130, R109 ;  /* 0x0000006d826d7221 */ /* 0x004ff20000010000 */
[----:B------:R-:W-:Y:S01]  /*1a0e0*/  MUFU.EX2 R128, R128 ;  /* 0x0000008000807308 */ /* 0x000fe20000000800 */
[C---:B------:R-:W-:Y:S03]  /*1a0f0*/  HMMA.16816.F32 R20, R44.reuse, R56, R20 ;  /* 0x000000382c14723c */ /* 0x040fe60000001814 */
[-CC-:B------:R-:W-:Y:S01]  /*1a100*/  FFMA.FTZ R57, R64, R37.reuse, -R78.reuse ;  /* 0x0000002540397223 */ /* 0x180fe2000001084e */
[----:B------:R-:W-:Y:S01]  /*1a110*/  FFMA.FTZ R56, R127, R37, -R78 ;  /* 0x000000257f387223 */ /* 0x000fe2000001084e */
[----:B------:R-:W2:Y:S04]  /*1a120*/  LDSM.16.MT88.4 R64, [R140+0x1000] ;  /* 0x001000008c40783b */ /* 0x000ea80000004200 */
[----:B------:R-:W-:Y:S01]  /*1a130*/  MUFU.EX2 R138, R145 ;  /* 0x00000091008a7308 */ /* 0x000fe20000000800 */
[C---:B------:R-:W-:Y:S09]  /*1a140*/  HMMA.16816.F32 R24, R44.reuse, R58, R24 ;  /* 0x0000003a2c18723c */ /* 0x040ff20000001818 */
[----:B------:R-:W1:Y:S10]  /*1a150*/  MUFU.EX2 R127, R57 ;  /* 0x00000039007f7308 */ /* 0x000e740000000800 */
[----:B------:R-:W1:Y:S01]  /*1a160*/  MUFU.EX2 R126, R56 ;  /* 0x00000038007e7308 */ /* 0x000e620000000800 */
[C---:B------:R-:W-:Y:S09]  /*1a170*/  HMMA.16816.F32 R28, R44.reuse, R48, R28 ;  /* 0x000000302c1c723c */ /* 0x040ff2000000181c */
[----:B------:R-:W2:Y:S10]  /*1a180*/  MUFU.EX2 R137, R144 ;  /* 0x0000009000897308 */ /* 0x000eb40000000800 */
[----:B------:R-:W-:Y:S01]  /*1a190*/  MUFU.EX2 R144, R218 ;  /* 0x000000da00907308 */ /* 0x000fe20000000800 */
[----:B------:R-:W-:Y:S01]  /*1a1a0*/  HMMA.16816.F32 R32, R44, R50, R32 ;  /* 0x000000322c20723c */ /* 0x000fe20000001820 */
[----:B------:R-:W2:Y:S08]  /*1a1b0*/  LDSM.16.MT88.4 R48, [R69+0x1000] ;  /* 0x001000004530783b */ /* 0x000eb00000004200 */
[----:B------:R2:W-:Y:S01]  /*1a1c0*/  MUFU.EX2 R134, R149 ;  /* 0x0000009500867308 */ /* 0x0005e20000000800 */
[C---:B---3--:R-:W-:Y:S01]  /*1a1d0*/  F2FP.F16.F32.PACK_AB R44, R129.reuse, R130 ;  /* 0x00000082812c723e */ /* 0x048fe200000000ff */
[----:B------:R-:W-:Y:S01]  /*1a1e0*/  FADD.FTZ R129, R129, R109 ;  /* 0x0000006d81817221 */ /* 0x000fe20000010000 */
[----:B----4-:R-:W-:Y:S07]  /*1a1f0*/  F2FP.F16.F32.PACK_AB R46, R122, R123 ;  /* 0x0000007b7a2e723e */ /* 0x010fee00000000ff */
[----:B------:R-:W3:Y:S01]  /*1a200*/  MUFU.EX2 R133, R152 ;  /* 0x0000009800857308 */ /* 0x000ee20000000800 */
[C---:B-1----:R-:W-:Y:S01]  /*1a210*/  F2FP.F16.F32.PACK_AB R45, R127.reuse, R132 ;  /* 0x000000847f2d723e */ /* 0x042fe200000000ff */
[----:B------:R-:W-:Y:S01]  /*1a220*/  FADD.FTZ R132, R132, R120 ;  /* 0x0000007884847221 */ /* 0x000fe20000010000 */
[----:B------:R-:W-:Y:S01]  /*1a230*/  F2FP.F16.F32.PACK_AB R47, R128, R126 ;  /* 0x0000007e802f723e */ /* 0x000fe200000000ff */
[----:B------:R-:W-:Y:S06]  /*1a240*/  LDSM.16.MT88.4 R56, [R148+0xb800] ;  /* 0x00b800009438783b */ /* 0x000fec0000004200 */
[----:B------:R-:W-:Y:S01]  /*1a250*/  MUFU.EX2 R152, R209 ;  /* 0x000000d100987308 */ /* 0x000fe20000000800 */
[----:B------:R-:W-:Y:S01]  /*1a260*/  FADD.FTZ R132, R127, R132 ;  /* 0x000000847f847221 */ /* 0x000fe20000010000 */
[----:B------:R-:W-:Y:S08]  /*1a270*/  FADD.FTZ R129, R123, R129 ;  /* 0x000000817b817221 */ /* 0x000ff00000010000 */
[----:B------:R-:W-:Y:S01]  /*1a280*/  MUFU.EX2 R141, R141 ;  /* 0x0000008d008d7308 */ /* 0x000fe20000000800 */
[C---:B------:R-:W-:Y:S03]  /*1a290*/  HMMA.16816.F32 R4, R44.reuse, R52, R4 ;  /* 0x000000342c04723c */ /* 0x040fe60000001804 */
[----:B--2---:R-:W-:Y:S06]  /*1a2a0*/  FFMA.FTZ R149, R215, R37, -R78 ;  /* 0x00000025d7957223 */ /* 0x004fec000001084e */
[----:B------:R-:W1:Y:S01]  /*1a2b0*/  MUFU.EX2 R139, R139 ;  /* 0x0000008b008b7308 */ /* 0x000e620000000800 */
[----:B------:R-:W-:Y:S01]  /*1a2c0*/  FADD.FTZ R126, R126, R132 ;  /* 0x000000847e7e7221 */ /* 0x000fe20000010000 */
[----:B------:R-:W-:Y:S01]  /*1a2d0*/  FADD.FTZ R122, R122, R129 ;  /* 0x000000817a7a7221 */ /* 0x000fe20000010000 */
[C---:B------:R-:W-:Y:S01]  /*1a2e0*/  HMMA.16816.F32 R8, R44.reuse, R54, R8 ;  /* 0x000000362c08723c */ /* 0x040fe20000001808 */
[----:B------:R-:W2:Y:S06]  /*1a2f0*/  LDSM.16.MT88.4 R52, [R156+0xb800] ;  /* 0x00b800009c34783b */ /* 0x000eac0000004200 */
[----:B------:R-:W-:Y:S01]  /*1a300*/  MUFU.EX2 R149, R149 ;  /* 0x0000009500957308 */ /* 0x000fe20000000800 */
[----:B------:R-:W-:Y:S01]  /*1a310*/  FADD.FTZ R122, R138, R122 ;  /* 0x0000007a8a7a7221 */ /* 0x000fe20000010000 */
[----:B------:R-:W-:Y:S08]  /*1a320*/  FADD.FTZ R126, R128, R126 ;  /* 0x0000007e807e7221 */ /* 0x000ff00000010000 */
[----:B------:R-:W-:Y:S01]  /*1a330*/  MUFU.EX2 R135, R135 ;  /* 0x0000008700877308 */ /* 0x000fe20000000800 */
[C---:B------:R-:W-:Y:S09]  /*1a340*/  HMMA.16816.F32 R12, R44.reuse, R60, R12 ;  /* 0x0000003c2c0c723c */ /* 0x040ff2000000180c */
[----:B------:R-:W4:Y:S10]  /*1a350*/  MUFU.EX2 R136, R136 ;  /* 0x0000008800887308 */ /* 0x000f340000000800 */
[----:B------:R-:W-:Y:S01]  /*1a360*/  MUFU.EX2 R150, R229 ;  /* 0x000000e500967308 */ /* 0x000fe20000000800 */
[C---:B------:R-:W-:Y:S01]  /*1a370*/  HMMA.16816.F32 R16, R44.reuse, R62, R16 ;  /* 0x0000003e2c10723c */ /* 0x040fe20000001810 */
[----:B------:R-:W2:Y:S08]  /*1a380*/  LDSM.16.MT88.4 R60, [R140+0x1800] ;  /* 0x001800008c3c783b */ /* 0x000eb00000004200 */
[----:B------:R-:W2:Y:S10]  /*1a390*/  MUFU.EX2 R145, R219 ;  /* 0x000000db00917308 */ /* 0x000eb40000000800 */
        /* <DEDUP_REMOVED lines=14> */
[C---:B------:R-:W-:Y:S01]  /*1a480*/  F2FP.F16.F32.PACK_AB R44, R137.reuse, R138 ;  /* 0x0000008a892c723e */ /* 0x040fe200000000ff */
[----:B------:R-:W-:Y:S01]  /*1a490*/  FADD.FTZ R137, R137, R122 ;  /* 0x0000007a89897221 */ /* 0x000fe20000010000 */
[----:B---3--:R-:W-:Y:S07]  /*1a4a0*/  F2FP.F16.F32.PACK_AB R46, R133, R134 ;  /* 0x00000086852e723e */ /* 0x008fee00000000ff */
[----:B------:R-:W-:Y:S01]  /*1a4b0*/  MUFU.EX2 R186, R186 ;  /* 0x000000ba00ba7308 */ /* 0x000fe20000000800 */
[----:B-1----:R-:W-:Y:S01]  /*1a4c0*/  F2FP.F16.F32.PACK_AB R45, R139, R141 ;  /* 0x0000008d8b2d723e */ /* 0x002fe200000000ff */
[----:B------:R-:W-:Y:S01]  /*1a4d0*/  FADD.FTZ R137, R134, R137 ;  /* 0x0000008986897221 */ /* 0x000fe20000010000 */
[C---:B----4-:R-:W-:Y:S07]  /*1a4e0*/  F2FP.F16.F32.PACK_AB R47, R136.reuse, R135 ;  /* 0x00000087882f723e */ /* 0x050fee00000000ff */
[----:B------:R-:W-:Y:S01]  /*1a4f0*/  MUFU.EX2 R185, R185 ;  /* 0x000000b900b97308 */ /* 0x000fe20000000800 */
[----:B------:R-:W-:Y:S01]  /*1a500*/  FADD.FTZ R141, R141, R126 ;  /* 0x0000007e8d8d7221 */ /* 0x000fe20000010000 */
[----:B------:R-:W-:Y:S08]  /*1a510*/  FADD.FTZ R137, R133, R137 ;  /* 0x0000008985897221 */ /* 0x000ff00000010000 */
[----:B------:R-:W-:Y:S01]  /*1a520*/  MUFU.EX2 R184, R184 ;  /* 0x000000b800b87308 */ /* 0x000fe20000000800 */
[----:B------:R-:W-:Y:S01]  /*1a530*/  FADD.FTZ R141, R139, R141 ;  /* 0x0000008d8b8d7221 */ /* 0x000fe20000010000 */
[C---:B--2---:R-:W-:Y:S08]  /*1a540*/  HMMA.16816.F32 R4, R44.reuse, R52, R4 ;  /* 0x000000342c04723c */ /* 0x044ff00000001804 */
[----:B------:R-:W-:Y:S01]  /*1a550*/  MUFU.EX2 R183, R183 ;  /* 0x000000b700b77308 */ /* 0x000fe20000000800 */
[----:B------:R-:W-:Y:S09]  /*1a560*/  FADD.FTZ R141, R135, R141 ;  /* 0x0000008d878d7221 */ /* 0x000ff20000010000 */
[----:B------:R-:W-:Y:S01]  /*1a570*/  MUFU.EX2 R179, R179 ;  /* 0x000000b300b37308 */ /* 0x000fe20000000800 */
[----:B------:R-:W-:Y:S01]  /*1a580*/  FADD.FTZ R141, R136, R141 ;  /* 0x0000008d888d7221 */ /* 0x000fe20000010000 */
[C---:B------:R-:W-:Y:S01]  /*1a590*/  HMMA.16816.F32 R8, R44.reuse, R54, R8 ;  /* 0x000000362c08723c */ /* 0x040fe20000001808 */
[----:B------:R-:W1:Y:S07]  /*1a5a0*/  LDSM.16.MT88.4 R52, [R156+0xc000] ;  /* 0x00c000009c34783b */ /* 0x000e6e0000004200 */
[----:B------:R-:W-:Y:S01]  /*1a5b0*/  MUFU.EX2 R178, R178 ;  /* 0x000000b200b27308 */ /* 0x000fe20000000800 */
[----:B------:R-:W-:Y:S09]  /*1a5c0*/  FADD.FTZ R141, R149, R141 ;  /* 0x0000008d958d7221 */ /* 0x000ff20000010000 */
[----:B------:R-:W-:Y:S01]  /*1a5d0*/  MUFU.EX2 R177, R177 ;  /* 0x000000b100b17308 */ /* 0x000fe20000000800 */
[C---:B------:R-:W-:Y:S01]  /*1a5e0*/  FADD.FTZ R141, R147.reuse, R141 ;  /* 0x0000008d938d7221 */ /* 0x040fe20000010000 */
[C---:B------:R-:W-:Y:S08]  /*1a5f0*/  HMMA.16816.F32 R12, R44.reuse, R56, R12 ;  /* 0x000000382c0c723c */ /* 0x040ff0000000180c */
        /* <DEDUP_REMOVED lines=17> */
[----:B------:R-:W3:Y:S08]  /*1a710*/  LDSM.16.MT88.4 R48, [R69+0x2000] ;  /* 0x002000004530783b */ /* 0x000ef00000004200 */
[----:B------:R-:W4:Y:S01]  /*1a720*/  MUFU.EX2 R98, R98 ;  /* 0x0000006200627308 */ /* 0x000f220000000800 */
[----:B------:R-:W-:Y:S02]  /*1a730*/  F2FP.F16.F32.PACK_AB R45, R147, R149 ;  /* 0x00000095932d723e */ /* 0x000fe400000000ff */
[----:B------:R-:W-:Y:S01]  /*1a740*/  F2FP.F16.F32.PACK_AB R47, R142, R146 ;  /* 0x000000928e2f723e */ /* 0x000fe200000000ff */
[----:B------:R-:W-:Y:S01]  /*1a750*/  FADD.FTZ R146, R146, R141 ;  /* 0x0000008d92927221 */ /* 0x000fe20000010000 */
[----:B------:R-:W-:Y:S05]  /*1a760*/  F2FP.F16.F32.PACK_AB R44, R145, R150 ;  /* 0x00000096912c723e */ /* 0x000fea00000000ff */
[----:B------:R-:W-:Y:S01]  /*1a770*/  MUFU.EX2 R97, R97 ;  /* 0x0000006100617308 */ /* 0x000fe20000000800 */
[----:B------:R-:W-:Y:S01]  /*1a780*/  F2FP.F16.F32.PACK_AB R46, R143, R144 ;  /* 0x000000908f2e723e */ /* 0x000fe200000000ff */
[----:B------:R-:W-:Y:S01]  /*1a790*/  FADD.FTZ R146, R142, R146 ;  /* 0x000000928e927221 */ /* 0x000fe20000010000 */
[----:B------:R-:W-:Y:S07]  /*1a7a0*/  FADD.FTZ R150, R150, R137 ;  /* 0x0000008996967221 */ /* 0x000fee0000010000 */
[----:B------:R-:W-:Y:S01]  /*1a7b0*/  MUFU.EX2 R96, R96 ;  /* 0x0000006000607308 */ /* 0x000fe20000000800 */
[----:B------:R-:W-:Y:S01]  /*1a7c0*/  FADD.FTZ R150, R145, R150 ;  /* 0x0000009691967221 */ /* 0x000fe20000010000 */
[C---:B-1----:R-:W-:Y:S08]  /*1a7d0*/  HMMA.16816.F32 R4, R44.reuse, R52, R4 ;  /* 0x000000342c04723c */ /* 0x042ff00000001804 */
[----:B------:R-:W-:Y:S01]  /*1a7e0*/  MUFU.EX2 R94, R94 ;  /* 0x0000005e005e7308 */ /* 0x000fe20000000800 */
[----:B------:R-:W-:Y:S01]  /*1a7f0*/  FADD.FTZ R150, R144, R150 ;  /* 0x0000009690967221 */ /* 0x000fe20000010000 */
[----:B----4-:R-:W-:Y:S08]  /*1a800*/  F2FP.F16.F32.PACK_AB R40, R98, R99 ;  /* 0x000000636228723e */ /* 0x010ff000000000ff */
[----:B------:R-:W-:Y:S01]  /*1a810*/  MUFU.EX2 R93, R93 ;  /* 0x0000005d005d7308 */ /* 0x000fe20000000800 */
[----:B------:R-:W-:Y:S01]  /*1a820*/  FADD.FTZ R143, R143, R150 ;  /* 0x000000968f8f7221 */ /* 0x000fe20000010000 */
[C---:B------:R-:W-:Y:S01]  /*1a830*/  HMMA.16816.F32 R8, R44.reuse, R54, R8 ;  /* 0x000000362c08723c */ /* 0x040fe20000001808 */
[----:B------:R-:W1:Y:S07]  /*1a840*/  LDSM.16.MT88.4 R52, [R156+0xc800] ;  /* 0x00c800009c34783b */ /* 0x000e6e0000004200 */
[----:B------:R-:W-:Y:S01]  /*1a850*/  MUFU.EX2 R92, R92 ;  /* 0x0000005c005c7308 */ /* 0x000fe20000000800 */
[----:B------:R-:W-:Y:S09]  /*1a860*/  FADD.FTZ R143, R155, R143 ;  /* 0x0000008f9b8f7221 */ /* 0x000ff20000010000 */
[----:B------:R-:W-:Y:S01]  /*1a870*/  MUFU.EX2 R91, R91 ;  /* 0x0000005b005b7308 */ /* 0x000fe20000000800 */
[----:B------:R-:W-:Y:S01]  /*1a880*/  FADD.FTZ R143, R153, R143 ;  /* 0x0000008f998f7221 */ /* 0x000fe20000010000 */
[C---:B--2---:R-:W-:Y:S08]  /*1a890*/  HMMA.16816.F32 R12, R44.reuse, R56, R12 ;  /* 0x000000382c0c723c */ /* 0x044ff0000000180c */
        /* <DEDUP_REMOVED lines=8> */
[----:B------:R-:W4:Y:S01]  /*1a920*/  MUFU.EX2 R76, R76 ;  /* 0x0000004c004c7308 */ /* 0x000f220000000800 */
[C---:B------:R-:W-:Y:S01]  /*1a930*/  HMMA.16816.F32 R24, R44.reuse, R66, R24 ;  /* 0x000000422c18723c */ /* 0x040fe20000001818 */
[----:B------:R-:W-:Y:S08]  /*1a940*/  LDSM.16.MT88.4 R64, [R140+0x3000] ;  /* 0x003000008c40783b */ /* 0x000ff00000004200 */
[----:B------:R-:W-:Y:S10]  /*1a950*/  MUFU.EX2 R75, R75 ;  /* 0x0000004b004b7308 */ /* 0x000ff40000000800 */
[----:B------:R-:W1:Y:S01]  /*1a960*/  MUFU.EX2 R74, R74 ;  /* 0x0000004a004a7308 */ /* 0x000e620000000800 */
[C---:B---3--:R-:W-:Y:S03]  /*1a970*/  HMMA.16816.F32 R28, R44.reuse, R48, R28 ;  /* 0x000000302c1c723c */ /* 0x048fe6000000181c */
[----:B----4-:R-:W-:Y:S05]  /*1a980*/  F2FP.F16.F32.PACK_AB R132, R76, R77 ;  /* 0x0000004d4c84723e */ /* 0x010fea00000000ff */
        /* <DEDUP_REMOVED lines=10> */
[----:B-1----:R-:W-:Y:S03]  /*1aa30*/  F2FP.F16.F32.PACK_AB R134, R74, R75 ;  /* 0x0000004b4a86723e */ /* 0x002fe600000000ff */
[----:B------:R-:W-:Y:S02]  /*1aa40*/  FADD.FTZ R157, R157, R159 ;  /* 0x0000009f9d9d7221 */ /* 0x000fe40000010000 */
        /* <DEDUP_REMOVED lines=9> */
[----:B------:R-:W-:Y:S01]  /*1aae0*/  FFMA.FTZ R60, R189, R37, -R78 ;  /* 0x00000025bd3c7223 */ /* 0x000fe2000001084e */
[----:B------:R-:W-:Y:S03]  /*1aaf0*/  MUFU.EX2 R192, R199 ;  /* 0x000000c700c07308 */ /* 0x000fe60000000800 */
[C---:B------:R-:W-:Y:S07]  /*1ab00*/  HMMA.16816.F32 R24, R44.reuse, R62, R24 ;  /* 0x0000003e2c18723c */ /* 0x040fee0000001818 */
[----:B------:R-:W4:Y:S10]  /*1ab10*/  MUFU.EX2 R189, R61 ;  /* 0x0000003d00bd7308 */ /* 0x000f340000000800 */
[----:B------:R-:W1:Y:S01]  /*1ab20*/  MUFU.EX2 R188, R60 ;  /* 0x0000003c00bc7308 */ /* 0x000e620000000800 */
[C---:B---3--:R-:W-:Y:S08]  /*1ab30*/  HMMA.16816.F32 R28, R44.reuse, R48, R28 ;  /* 0x000000302c1c723c */ /* 0x048ff0000000181c */
[----:B------:R-:W-:Y:S01]  /*1ab40*/  HMMA.16816.F32 R32, R44, R50, R32 ;  /* 0x000000322c20723c */ /* 0x000fe20000001820 */
[----:B------:R-:W3:Y:S02]  /*1ab50*/  LDSM.16.MT88.4 R48, [R69+0x3000] ;  /* 0x003000004530783b */ /* 0x000ee40000004200 */
[----:B------:R-:W-:Y:S01]  /*1ab60*/  F2FP.F16.F32.PACK_AB R44, R162, R164 ;  /* 0x000000a4a22c723e */ /* 0x000fe200000000ff */
[----:B------:R-:W-:Y:S01]  /*1ab70*/  FADD.FTZ R164, R164, R152 ;  /* 0x00000098a4a47221 */ /* 0x000fe20000010000 */
[----:B------:R-:W-:Y:S02]  /*1ab80*/  F2FP.F16.F32.PACK_AB R46, R160, R161 ;  /* 0x000000a1a02e723e */ /* 0x000fe400000000ff */
[----:B----4-:R-:W-:Y:S01]  /*1ab90*/  F2FP.F16.F32.PACK_AB R45, R189, R192 ;  /* 0x000000c0bd2d723e */ /* 0x010fe200000000ff */
[----:B------:R-:W-:Y:S01]  /*1aba0*/  FADD.FTZ R192, R192, R157 ;  /* 0x0000009dc0c07221 */ /* 0x000fe20000010000 */
[----:B-1----:R-:W-:Y:S01]  /*1abb0*/  F2FP.F16.F32.PACK_AB R47, R163, R188 ;  /* 0x000000bca32f723e */ /* 0x002fe200000000ff */
[----:B------:R-:W-:Y:S01]  /*1abc0*/  LDSM.16.MT88.4 R60, [R140+0x3800] ;  /* 0x003800008c3c783b */ /* 0x000fe20000004200 */
[----:B------:R-:W-:Y:S01]  /*1abd0*/  FADD.FTZ R164, R162, R164 ;  /* 0x000000a4a2a47221 */ /* 0x000fe20000010000 */
[----:B------:R-:W-:Y:S03]  /*1abe0*/  FADD.FTZ R192, R189, R192 ;  /* 0x000000c0bdc07221 */ /* 0x000fe60000010000 */
[----:B------:R-:W-:Y:S01]  /*1abf0*/  FADD.FTZ R161, R161, R164 ;  /* 0x000000a4a1a17221 */ /* 0x000fe20000010000 */
[C---:B------:R-:W-:Y:S03]  /*1ac00*/  HMMA.16816.F32 R4, R44.reuse, R52, R4 ;  /* 0x000000342c04723c */ /* 0x040fe60000001804 */
[----:B------:R-:W-:Y:S01]  /*1ac10*/  FADD.FTZ R161, R160, R161 ;  /* 0x000000a1a0a17221 */ /* 0x000fe20000010000 */
[----:B------:R-:W-:Y:S01]  /*1ac20*/  FADD.FTZ R188, R188, R192 ;  /* 0x000000c0bcbc7221 */ /* 0x000fe20000010000 */
[----:B------:R-:W-:Y:S02]  /*1ac30*/  IMAD.MOV.U32 R164, RZ, RZ, R0 ;  /* 0x000000ffffa47224 */ /* 0x000fe400078e0000 */
[----:B------:R-:W-:Y:S01]  /*1ac40*/  FADD.FTZ R161, R198, R161 ;  /* 0x000000a1c6a17221 */ /* 0x000fe20000010000 */
[C---:B------:R-:W-:Y:S01]  /*1ac50*/  HMMA.16816.F32 R8, R44.reuse, R54, R8 ;  /* 0x000000362c08723c */ /* 0x040fe20000001808 */
[----:B------:R-:W1:Y:S02]  /*1ac60*/  LDSM.16.MT88.4 R52, [R156+0xd800] ;  /* 0x00d800009c34783b */ /* 0x000e640000004200 */
[----:B------:R-:W-:Y:S01]  /*1ac70*/  FADD.FTZ R188, R163, R188 ;  /* 0x000000bca3bc7221 */ /* 0x000fe20000010000 */
[----:B------:R-:W-:Y:S04]  /*1ac80*/  FADD.FTZ R161, R197, R161 ;  /* 0x000000a1c5a17221 */ /* 0x000fe80000010000 */
[C---:B--2---:R-:W-:Y:S03]  /*1ac90*/  HMMA.16816.F32 R12, R44.reuse, R56, R12 ;  /* 0x000000382c0c723c */ /* 0x044fe6000000180c */
[----:B------:R-:W-:Y:S04]  /*1aca0*/  FADD.FTZ R161, R196, R161 ;  /* 0x000000a1c4a17221 */ /* 0x000fe80000010000 */
[----:B------:R-:W-:Y:S01]  /*1acb0*/  FADD.FTZ R161, R195, R161 ;  /* 0x000000a1c3a17221 */ /* 0x000fe20000010000 */
        /* <DEDUP_REMOVED lines=13> */
[----:B------:R-:W2:Y:S02]  /*1ad90*/  LDSM.16.MT88.4 R48, [R69+0x3800] ;  /* 0x003800004530783b */ /* 0x000ea40000004200 */
[----:B------:R-:W-:Y:S01]  /*1ada0*/  F2FP.F16.F32.PACK_AB R44, R197, R198 ;  /* 0x000000c6c52c723e */ /* 0x000fe200000000ff */
[----:B----4-:R-:W-:Y:S01]  /*1adb0*/  FADD.FTZ R188, R193, R188 ;  /* 0x000000bcc1bc7221 */ /* 0x010fe20000010000 */
[----:B------:R-:W-:Y:S02]  /*1adc0*/  F2FP.F16.F32.PACK_AB R46, R195, R196 ;  /* 0x000000c4c32e723e */ /* 0x000fe400000000ff */
[C---:B-1----:R-:W-:Y:S01]  /*1add0*/  F2FP.F16.F32.PACK_AB R45, R194.reuse, R193 ;  /* 0x000000c1c22d723e */ /* 0x042fe200000000ff */
[----:B------:R-:W-:Y:S01]  /*1ade0*/  FADD.FTZ R194, R194, R188 ;  /* 0x000000bcc2c27221 */ /* 0x000fe20000010000 */
[C---:B---3--:R-:W-:Y:S01]  /*1adf0*/  F2FP.F16.F32.PACK_AB R47, R191.reuse, R190 ;  /* 0x000000bebf2f723e */ /* 0x048fe200000000ff */
[----:B------:R-:W-:Y:S02]  /*1ae00*/  LDSM.16.MT88.4 R64, [R140+0x4000] ;  /* 0x004000008c40783b */ /* 0x000fe40000004200 */
[----:B------:R-:W-:Y:S04]  /*1ae10*/  FADD.FTZ R194, R190, R194 ;  /* 0x000000c2bec27221 */ /* 0x000fe80000010000 */
        /* <DEDUP_REMOVED lines=8> */
[-CC-:B------:R-:W-:Y:S02]  /*1aea0*/  FFMA.FTZ R60, R181, R37.reuse, -R78.reuse ;  /* 0x00000025b53c7223 */ /* 0x180fe4000001084e */
[----:B------:R3:W4:Y:S03]  /*1aeb0*/  MUFU.EX2 R181, R182 ;  /* 0x000000b600b57308 */ /* 0x0007260000000800 */
[C---:B------:R-:W-:Y:S08]  /*1aec0*/  HMMA.16816.F32 R24, R44.reuse, R62, R24 ;  /* 0x0000003e2c18723c */ /* 0x040ff00000001818 */
[C---:B------:R-:W-:Y:S03]  /*1aed0*/  HMMA.16816.F32 R28, R44.reuse, R48, R28 ;  /* 0x000000302c1c723c */ /* 0x040fe6000000181c */
[----:B---3--:R-:W-:Y:S02]  /*1aee0*/  FFMA.FTZ R182, R180, R37, -R78 ;  /* 0x00000025b4b67223 */ /* 0x008fe4000001084e */
[----:B------:R3:W-:Y:S03]  /*1aef0*/  MUFU.EX2 R180, R60 ;  /* 0x0000003c00b47308 */ /* 0x0007e60000000800 */
[----:B------:R-:W-:Y:S07]  /*1af00*/  HMMA.16816.F32 R32, R44, R50, R32 ;  /* 0x000000322c20723c */ /* 0x000fee0000001820 */
[----:B------:R-:W1:Y:S01]  /*1af10*/  MUFU.EX2 R182, R182 ;  /* 0x000000b600b67308 */ /* 0x000e620000000800 */
[----:B------:R-:W2:Y:S01]  /*1af20*/  LDSM.16.MT88.4 R48, [R69+0x4000] ;  /* 0x004000004530783b */ /* 0x000ea20000004200 */
[----:B------:R-:W-:Y:S01]  /*1af30*/  F2FP.F16.F32.PACK_AB R44, R186, R187 ;  /* 0x000000bbba2c723e */ /* 0x000fe200000000ff */
[----:B------:R-:W-:Y:S01]  /*1af40*/  FADD.FTZ R187, R187, R161 ;  /* 0x000000a1bbbb7221 */ /* 0x000fe20000010000 */
[----:B------:R-:W-:Y:S02]  /*1af50*/  F2FP.F16.F32.PACK_AB R46, R184, R185 ;  /* 0x000000b9b82e723e */ /* 0x000fe400000000ff */
[----:B----4-:R-:W-:Y:S01]  /*1af60*/  F2FP.F16.F32.PACK_AB R45, R181, R183 ;  /* 0x000000b7b52d723e */ /* 0x010fe200000000ff */
[----:B------:R-:W-:Y:S01]  /*1af70*/  FADD.FTZ R183, R183, R194 ;  /* 0x000000c2b7b77221 */ /* 0x000fe20000010000 */
[----:B------:R-:W-:Y:S01]  /*1af80*/  FADD.FTZ R187, R186, R187 ;  /* 0x000000bbbabb7221 */ /* 0x000fe20000010000 */
[----:B---3--:R-:W-:Y:S02]  /*1af90*/  LDSM.16.MT88.4 R60, [R140+0x4800] ;  /* 0x004800008c3c783b */ /* 0x008fe40000004200 */
[----:B------:R-:W-:Y:S01]  /*1afa0*/  FADD.FTZ R183, R181, R183 ;  /* 0x000000b7b5b77221 */ /* 0x000fe20000010000 */
[----:B------:R-:W-:Y:S01]  /*1afb0*/  FADD.FTZ R185, R185, R187 ;  /* 0x000000bbb9b97221 */ /* 0x000fe20000010000 */
[----:B-1----:R-:W-:Y:S02]  /*1afc0*/  F2FP.F16.F32.PACK_AB R47, R182, R180 ;  /* 0x000000b4b62f723e */ /* 0x002fe400000000ff */
[----:B------:R-:W-:Y:S01]  /*1afd0*/  FADD.FTZ R183, R180, R183 ;  /* 0x000000b7b4b77221 */ /* 0x000fe20000010000 */
[----:B------:R-:W-:Y:S03]  /*1afe0*/  FADD.FTZ R185, R184, R185 ;  /* 0x000000b9b8b97221 */ /* 0x000fe60000010000 */
[----:B------:R-:W-:Y:S01]  /*1aff0*/  FADD.FTZ R182, R182, R183 ;  /* 0x000000b7b6b67221 */ /* 0x000fe20000010000 */
        /* <DEDUP_REMOVED lines=30> */
[----:B------:R-:W-:Y:S04]  /*1b1e0*/  FADD.FTZ R175, R175, R173 ;  /* 0x000000adafaf7221 */ /* 0x000fe80000010000 */
[----:B------:R-:W-:Y:S01]  /*1b1f0*/  FADD.FTZ R175, R165, R175 ;  /* 0x000000afa5af7221 */ /* 0x000fe20000010000 */
[C---:B------:R-:W-:Y:S03]  /*1b200*/  HMMA.16816.F32 R4, R44.reuse, R52, R4 ;  /* 0x000000342c04723c */ /* 0x040fe60000001804 */
[----:B------:R-:W-:Y:S04]  /*1b210*/  FADD.FTZ R175, R131, R175 ;  /* 0x000000af83af7221 */ /* 0x000fe80000010000 */
[----:B------:R-:W-:Y:S01]  /*1b220*/  FADD.FTZ R175, R125, R175 ;  /* 0x000000af7daf7221 */ /* 0x000fe20000010000 */
[C---:B------:R-:W-:Y:S01]  /*1b230*/  HMMA.16816.F32 R8, R44.reuse, R54, R8 ;  /* 0x000000362c08723c */ /* 0x040fe20000001808 */
[----:B------:R-:W1:Y:S02]  /*1b240*/  LDSM.16.MT88.4 R52, [R156+0xf000] ;  /* 0x00f000009c34783b */ /* 0x000e640000004200 */
[----:B------:R-:W-:Y:S05]  /*1b250*/  FADD.FTZ R175, R124, R175 ;  /* 0x000000af7caf7221 */ /* 0x000fea0000010000 */
[C---:B------:R-:W-:Y:S08]  /*1b260*/  HMMA.16816.F32 R12, R44.reuse, R56, R12 ;  /* 0x000000382c0c723c */ /* 0x040ff0000000180c */
[C---:B------:R-:W-:Y:S01]  /*1b270*/  HMMA.16816.F32 R16, R44.reuse, R58, R16 ;  /* 0x0000003a2c10723c */ /* 0x040fe20000001810 */
[----:B------:R-:W2:Y:S07]  /*1b280*/  LDSM.16.MT88.4 R56, [R148+0xf000] ;  /* 0x00f000009438783b */ /* 0x000eae0000004200 */
[C---:B------:R-:W-:Y:S08]  /*1b290*/  HMMA.16816.F32 R20, R44.reuse, R60, R20 ;  /* 0x0000003c2c14723c */ /* 0x040ff00000001814 */
[C---:B------:R-:W-:Y:S01]  /*1b2a0*/  HMMA.16816.F32 R24, R44.reuse, R62, R24 ;  /* 0x0000003e2c18723c */ /* 0x040fe20000001818 */
[----:B------:R-:W-:Y:S07]  /*1b2b0*/  LDSM.16.MT88.4 R60, [R140+0x5800] ;  /* 0x005800008c3c783b */ /* 0x000fee0000004200 */
[C---:B------:R-:W-:Y:S08]  /*1b2c0*/  HMMA.16816.F32 R28, R44.reuse, R48, R28 ;  /* 0x000000302c1c723c */ /* 0x040ff0000000181c */
        /* <DEDUP_REMOVED lines=8> */
[----:B------:R-:W-:Y:S02]  /*1b350*/  IMAD.MOV.U32 R165, RZ, RZ, R36 ;  /* 0x000000ffffa57224 */ /* 0x000fe400078e0024 */
        /* <DEDUP_REMOVED lines=21> */
[----:B------:R-:W-:Y:S01]  /*1b4b0*/  FADD.FTZ R118, R118, R171 ;  /* 0x000000ab76767221 */ /* 0x000fe20000010000 */
[----:B------:R-:W-:Y:S01]  /*1b4c0*/  F2FP.F16.F32.PACK_AB R46, R113, R114 ;  /* 0x00000072712e723e */ /* 0x000fe200000000ff */
[----:B----4-:R-:W-:Y:S01]  /*1b4d0*/  FADD.FTZ R175, R107, R175 ;  /* 0x000000af6baf7221 */ /* 0x010fe20000010000 */
[----:B-1----:R-:W-:Y:S01]  /*1b4e0*/  F2FP.F16.F32.PACK_AB R45, R108, R107 ;  /* 0x0000006b6c2d723e */ /* 0x002fe200000000ff */
        /* <DEDUP_REMOVED lines=15> */
[--C-:B------:R-:W-:Y:S01]  /*1b5e0*/  FFMA.FTZ R57, R42, R37, -R78.reuse ;  /* 0x000000252a397223 */ /* 0x100fe2000001084e */
[C---:B------:R-:W-:Y:S01]  /*1b5f0*/  F2FP.F16.F32.PACK_AB R42, R96.reuse, R97 ;  /* 0x00000061602a723e */ /* 0x040fe200000000ff */
[-C--:B------:R-:W-:Y:S01]  /*1b600*/  FFMA.FTZ R56, R95, R37.reuse, -R78 ;  /* 0x000000255f387223 */ /* 0x080fe2000001084e */
[----:B------:R-:W-:Y:S02]  /*1b610*/  FADD.FTZ R96, R96, R98 ;  /* 0x0000006260607221 */ /* 0x000fe40000010000 */
[C---:B------:R-:W-:Y:S01]  /*1b620*/  HMMA.16816.F32 R16, R44.reuse, R58, R16 ;  /* 0x0000003a2c10723c */ /* 0x040fe20000001810 */
[----:B------:R-:W-:Y:S02]  /*1b630*/  MUFU.EX2 R57, R57 ;  /* 0x0000003900397308 */ /* 0x000fe40000000800 */
[-CC-:B------:R-:W-:Y:S01]  /*1b640*/  FFMA.FTZ R58, R43, R37.reuse, -R78.reuse ;  /* 0x000000252b3a7223 */ /* 0x180fe2000001084e */
[-C--:B------:R-:W-:Y:S07]  /*1b650*/  FFMA.FTZ R59, R41, R37.reuse, -R78 ;  /* 0x00000025293b7223 */ /* 0x080fee000001084e */
[----:B------:R-:W2:Y:S01]  /*1b660*/  MUFU.EX2 R56, R56 ;  /* 0x0000003800387308 */ /* 0x000ea20000000800 */
[----:B------:R-:W-:Y:S01]  /*1b670*/  FADD.FTZ R96, R94, R96 ;  /* 0x000000605e607221 */ /* 0x000fe20000010000 */
[C---:B------:R-:W-:Y:S08]  /*1b680*/  HMMA.16816.F32 R20, R44.reuse, R60, R20 ;  /* 0x0000003c2c14723c */ /* 0x040ff00000001814 */
[----:B------:R-:W4:Y:S01]  /*1b690*/  MUFU.EX2 R58, R58 ;  /* 0x0000003a003a7308 */ /* 0x000f220000000800 */
[-CC-:B------:R-:W-:Y:S01]  /*1b6a0*/  FFMA.FTZ R60, R90, R37.reuse, -R78.reuse ;  /* 0x000000255a3c7223 */ /* 0x180fe2000001084e */
[-CC-:B------:R-:W-:Y:S08]  /*1b6b0*/  FFMA.FTZ R61, R89, R37.reuse, -R78.reuse ;  /* 0x00000025593d7223 */ /* 0x180ff0000001084e */
[----:B------:R-:W3:Y:S01]  /*1b6c0*/  MUFU.EX2 R59, R59 ;  /* 0x0000003b003b7308 */ /* 0x000ee20000000800 */
[C---:B------:R-:W-:Y:S09]  /*1b6d0*/  HMMA.16816.F32 R24, R44.reuse, R62, R24 ;  /* 0x0000003e2c18723c */ /* 0x040ff20000001818 */
[----:B------:R-:W3:Y:S01]  /*1b6e0*/  MUFU.EX2 R60, R60 ;  /* 0x0000003c003c7308 */ /* 0x000ee20000000800 */
[-CC-:B------:R-:W-:Y:S01]  /*1b6f0*/  FFMA.FTZ R62, R88, R37.reuse, -R78.reuse ;  /* 0x00000025583e7223 */ /* 0x180fe2000001084e */
[----:B------:R-:W-:Y:S08]  /*1b700*/  FFMA.FTZ R63, R87, R37, -R78 ;  /* 0x00000025573f7223 */ /* 0x000ff0000001084e */
[----:B------:R-:W3:Y:S01]  /*1b710*/  MUFU.EX2 R61, R61 ;  /* 0x0000003d003d7308 */ /* 0x000ee20000000800 */
[----:B--2---:R-:W-:Y:S01]  /*1b720*/  FADD.FTZ R106, R56, R106 ;  /* 0x0000006a386a7221 */ /* 0x004fe20000010000 */
[----:B----4-:R-:W-:Y:S01]  /*1b730*/  F2FP.F16.F32.PACK_AB R41, R58, R56 ;  /* 0x000000383a29723e */ /* 0x010fe200000000ff */
[C---:B-1----:R-:W-:Y:S07]  /*1b740*/  HMMA.16816.F32 R28, R44.reuse, R64, R28 ;  /* 0x000000402c1c723c */ /* 0x042fee000000181c */
[----:B------:R-:W-:Y:S01]  /*1b750*/  MUFU.EX2 R62, R62 ;  /* 0x0000003e003e7308 */ /* 0x000fe20000000800 */
[----:B---3--:R-:W-:Y:S01]  /*1b760*/  F2FP.F16.F32.PACK_AB R43, R59, R57 ;  /* 0x000000393b2b723e */ /* 0x008fe200000000ff */
[-CC-:B------:R-:W-:Y:S08]  /*1b770*/  FFMA.FTZ R64, R82, R37.reuse, -R78.reuse ;  /* 0x0000002552407223 */ /* 0x180ff0000001084e */
[----:B------:R-:W1:Y:S01]  /*1b780*/  MUFU.EX2 R63, R63 ;  /* 0x0000003f003f7308 */ /* 0x000e620000000800 */
[-C--:B------:R-:W-:Y:S01]  /*1b790*/  FFMA.FTZ R65, R81, R37.reuse, -R78 ;  /* 0x0000002551417223 */ /* 0x080fe2000001084e */
[----:B------:R-:W-:Y:S01]  /*1b7a0*/  FADD.FTZ R58, R58, R106 ;  /* 0x0000006a3a3a7221 */ /* 0x000fe20000010000 */
[----:B------:R-:W-:Y:S01]  /*1b7b0*/  HMMA.16816.F32 R32, R44, R66, R32 ;  /* 0x000000422c20723c */ /* 0x000fe20000001820 */
[----:B------:R-:W2:Y:S06]  /*1b7c0*/  LDSM.16.MT88.4 R44, [R140+0x6000] ;  /* 0x006000008c2c783b */ /* 0x000eac0000004200 */
[----:B------:R-:W3:Y:S01]  /*1b7d0*/  MUFU.EX2 R64, R64 ;  /* 0x0000004000407308 */ /* 0x000ee20000000800 */
[-CC-:B------:R-:W-:Y:S01]  /*1b7e0*/  FFMA.FTZ R66, R80, R37.reuse, -R78.reuse ;  /* 0x0000002550427223 */ /* 0x180fe2000001084e */
[-C--:B------:R-:W-:Y:S01]  /*1b7f0*/  FFMA.FTZ R67, R79, R37.reuse, -R78 ;  /* 0x000000254f437223 */ /* 0x080fe2000001084e */
[----:B------:R-:W-:Y:S07]  /*1b800*/  FADD.FTZ R58, R57, R58 ;  /* 0x0000003a393a7221 */ /* 0x000fee0000010000 */
[----:B------:R-:W4:Y:S01]  /*1b810*/  MUFU.EX2 R65, R65 ;  /* 0x0000004100417308 */ /* 0x000f220000000800 */
[C---:B------:R-:W-:Y:S09]  /*1b820*/  HMMA.16816.F32 R4, R40.reuse, R48, R4 ;  /* 0x000000302804723c */ /* 0x040ff20000001804 */
[----:B------:R-:W-:Y:S01]  /*1b830*/  MUFU.EX2 R66, R66 ;  /* 0x0000004200427308 */ /* 0x000fe20000000800 */
[----:B------:R-:W-:Y:S09]  /*1b840*/  FADD.FTZ R59, R59, R58 ;  /* 0x0000003a3b3b7221 */ /* 0x000ff20000010000 */
[----:B------:R-:W4:Y:S01]  /*1b850*/  MUFU.EX2 R67, R67 ;  /* 0x0000004300437308 */ /* 0x000f220000000800 */
[C---:B------:R-:W-:Y:S01]  /*1b860*/  HMMA.16816.F32 R8, R40.reuse, R50, R8 ;  /* 0x000000322808723c */ /* 0x040fe20000001808 */
[----:B------:R-:W1:Y:S02]  /*1b870*/  LDSM.16.MT88.4 R48, [R69+0x6000] ;  /* 0x006000004530783b */ /* 0x000e640000004200 */
[----:B------:R-:W-:Y:S05]  /*1b880*/  FADD.FTZ R59, R60, R59 ;  /* 0x0000003b3c3b7221 */ /* 0x000fea0000010000 */
[C---:B------:R-:W-:Y:S08]  /*1b890*/  HMMA.16816.F32 R12, R40.reuse, R52, R12 ;  /* 0x00000034280c723c */ /* 0x040ff0000000180c */
        /* <DEDUP_REMOVED lines=11> */
[C---:B------:R-:W-:Y:S01]  /*1b950*/  F2FP.F16.F32.PACK_AB R41, R61.reuse, R60 ;  /* 0x0000003c3d29723e */ /* 0x040fe200000000ff */
        /* <DEDUP_REMOVED lines=25> */
[C---:B----4-:R-:W-:Y:S01]  /*1baf0*/  F2FP.F16.F32.PACK_AB R41, R65.reuse, R64 ;  /* 0x000000404129723e */ /* 0x050fe200000000ff */
        /* <DEDUP_REMOVED lines=8> */
[----:B------:R-:W-:Y:S04]  /*1bb80*/  FADD.FTZ R83, R77, R83 ;  /* 0x000000534d537221 */ /* 0x000fe80000010000 */
        /* <DEDUP_REMOVED lines=19> */
[----:B------:R-:W-:Y:S04]  /*1bcc0*/  FADD.FTZ R37, R37, R67 ;  /* 0x0000004325257221 */ /* 0x000fe80000010000 */
[----:B------:R-:W-:Y:S01]  /*1bcd0*/  FADD.FTZ R37, R38, R37 ;  /* 0x0000002526257221 */ /* 0x000fe20000010000 */
[----:B------:R-:W-:Y:S03]  /*1bce0*/  HMMA.16816.F32 R32, R40, R46, R32 ;  /* 0x0000002e2820723c */ /* 0x000fe60000001820 */
[----:B------:R-:W-:Y:S05]  /*1bcf0*/  FADD.FTZ R247, R78, R37 ;  /* 0x000000254ef77221 */ /* 0x000fea0000010000 */
[C---:B------:R-:W-:Y:S01]  /*1bd00*/  HMMA.16816.F32 R160, R132.reuse, R156, R4 ;  /* 0x0000009c84a0723c */ /* 0x040fe20000001804 */
[----:B------:R1:W2:Y:S07]  /*1bd10*/  LDSM.16.MT88.4 R4, [R69+0x7800] ;  /* 0x007800004504783b */ /* 0x0002ae0000004200 */
[C---:B------:R-:W-:Y:S08]  /*1bd20*/  HMMA.16816.F32 R156, R132.reuse, R158, R8 ;  /* 0x0000009e849c723c */ /* 0x040ff00000001808 */
[C---:B------:R-:W-:Y:S08]  /*1bd30*/  HMMA.16816.F32 R152, R132.reuse, R148, R12 ;  /* 0x000000948498723c */ /* 0x040ff0000000180c */
[C---:B------:R-:W-:Y:S03]  /*1bd40*/  HMMA.16816.F32 R148, R132.reuse, R150, R16 ;  /* 0x000000968494723c */ /* 0x040fe60000001810 */
[----:B-1----:R-:W-:Y:S05]  /*1bd50*/  IMAD.SHL.U32 R69, R216, 0x8, RZ ;  /* 0x00000008d8457824 */ /* 0x002fea00078e00ff */
[C---:B------:R-:W-:Y:S08]  /*1bd60*/  HMMA.16816.F32 R144, R132.reuse, R140, R20 ;  /* 0x0000008c8490723c */ /* 0x040ff00000001814 */
[C---:B------:R-:W-:Y:S08]  /*1bd70*/  HMMA.16816.F32 R140, R132.reuse, R142, R24 ;  /* 0x0000008e848c723c */ /* 0x040ff00000001818 */
[C---:B--2---:R-:W-:Y:S08]  /*1bd80*/  HMMA.16816.F32 R136, R132.reuse, R4, R28 ;  /* 0x000000048488723c */ /* 0x044ff0000000181c */
[----:B------:R-:W-:Y:S01]  /*1bd90*/  HMMA.16816.F32 R132, R132, R6, R32 ;  /* 0x000000068484723c */ /* 0x000fe20000001820 */
[----:B------:R-:W-:Y:S08]  /*1bda0*/  @!UPT UIADD3 URZ, UPT, UPT, URZ, URZ, URZ ;  /* 0x000000fffffff290 */ /* 0x000ff0000fffe0ff */
[----:B------:R-:W-:Y:S11]  /*1bdb0*/  @P0 BRA `(.L_x_6051) ;  /* 0xffffff7400100947 */ /* 0x000ff6000383ffff */
.L_x_6044:
        /* <DEDUP_REMOVED lines=12> */
.L_x_6064:
[----:B----4-:R-:W-:Y:S01]  /*1be80*/  FADD.FTZ R6, R247, R6 ;  /* 0x00000006f7067221 */ /* 0x010fe20000010000 */
[----:B------:R-:W2:Y:S01]  /*1be90*/  MUFU.RCP R5, R10 ;  /* 0x0000000a00057308 */ /* 0x000ea20000001000 */
[C---:B------:R-:W-:Y:S02]  /*1bea0*/  SHF.L.U32 R9, R216.reuse, 0x4, RZ ;  /* 0x00000004d8097819 */ /* 0x040fe400000006ff */
[----:B------:R-:W-:Y:S02]  /*1beb0*/  SHF.L.U32 R4, R216, 0x5, RZ ;  /* 0x00000005d8047819 */ /* 0x000fe400000006ff */
[----:B------:R-:W-:Y:S02]  /*1bec0*/  LOP3.LUT R9, R9, 0x1c0, RZ, 0xc0, !PT ;  /* 0x000001c009097812 */ /* 0x000fe400078ec0ff */
[----:B------:R-:W-:Y:S01]  /*1bed0*/  FSETP.NE.FTZ.AND P2, PT, R10, RZ, PT ;  /* 0x000000ff0a00720b */ /* 0x000fe20003f55000 */
[----:B------:R-:W4:Y:S01]  /*1bee0*/  MUFU.RCP R11, R6 ;  /* 0x00000006000b7308 */ /* 0x000f220000001000 */
[----:B------:R-:W-:-:S02]  /*1bef0*/  FSETP.NE.FTZ.AND P0, PT, R6, RZ, PT ;  /* 0x000000ff0600720b */ /* 0x000fc40003f15000 */
[----:B------:R-:W-:Y:S02]  /*1bf00*/  LOP3.LUT R4, R70, 0x7c00, R4, 0xf8, !PT ;  /* 0x00007c0046047812 */ /* 0x000fe400078ef804 */
[----:B------:R-:W-:Y:S02]  /*1bf10*/  LOP3.LUT R9, R9, 0x38, R71, 0xf8, !PT ;  /* 0x0000003809097812 */ /* 0x000fe400078ef847 */
[----:B------:R-:W-:Y:S02]  /*1bf20*/  R2P PR, R216, 0x18 ;  /* 0x00000018d8007804 */ /* 0x000fe40000000000 */
[----:B------:R-:W-:Y:S02]  /*1bf30*/  LOP3.LUT R4, R4, R9, RZ, 0xfc, !PT ;  /* 0x0000000904047212 */ /* 0x000fe400078efcff */
[----:B--2---:R-:W-:Y:S02]  /*1bf40*/  FSEL R5, R5, 1, P2 ;  /* 0x3f80000005057808 */ /* 0x004fe40001000000 */
[----:B------:R-:W-:Y:S01]  /*1bf50*/  MOV R9, 0x10 ;  /* 0x0000001000097802 */ /* 0x000fe20000000f00 */
[----:B------:R-:W-:Y:S01]  /*1bf60*/  IMAD R4, R4, 0x2, R221 ;  /* 0x0000000204047824 */ /* 0x000fe200078e02dd */
[----:B------:R-:W-:Y:S01]  /*1bf70*/  SEL R7, R7, 0xffffffe0, !P3 ;  /* 0xffffffe007077807 */ /* 0x000fe20005800000 */
[C---:B------:R-:W-:Y:S01]  /*1bf80*/  FMUL.FTZ R160, R5.reuse, R160 ;  /* 0x000000a005a07220 */ /* 0x040fe20000410000 */
[----:B------:R-:W-:Y:S01]  /*1bf90*/  FMUL.FTZ R161, R5, R161 ;  /* 0x000000a105a17220 */ /* 0x000fe20000410000 */
[----:B----4-:R-:W-:Y:S01]  /*1bfa0*/  FSEL R11, R11, 1, P0 ;  /* 0x3f8000000b0b7808 */ /* 0x010fe20000000000 */
[C---:B------:R-:W-:Y:S01]  /*1bfb0*/  FMUL.FTZ R156, R5.reuse, R156 ;  /* 0x0000009c059c7220 */ /* 0x040fe20000410000 */
[----:B------:R-:W-:Y:S01]  /*1bfc0*/  FMUL.FTZ R157, R5, R157 ;  /* 0x0000009d059d7220 */ /* 0x000fe20000410000 */
[----:B------:R-:W-:-:S02]  /*1bfd0*/  VIADD R13, R4, 0x40 ;  /* 0x00000040040d7836 */ /* 0x000fc40000000000 */
        /* <DEDUP_REMOVED lines=18> */
[----:B------:R-:W-:Y:S01]  /*1c100*/  SEL R9, R9, 0xfffffff0, !P1 ;  /* 0xfffffff009097807 */ /* 0x000fe20004800000 */
[C---:B------:R-:W-:Y:S01]  /*1c110*/  FMUL.FTZ R148, R5.reuse, R148 ;  /* 0x0000009405947220 */ /* 0x040fe20000410000 */
[----:B------:R-:W-:Y:S01]  /*1c120*/  @P4 IADD3 R13, PT, PT, R4, -0x40, RZ ;  /* 0xffffffc0040d4810 */ /* 0x000fe20007ffe0ff */
        /* <DEDUP_REMOVED lines=8> */
[----:B------:R-:W-:Y:S01]  /*1c1b0*/  FMUL.FTZ R136, R5, R136 ;  /* 0x0000008805887220 */ /* 0x000fe20000410000 */
[----:B------:R-:W-:Y:S01]  /*1c1c0*/  F2FP.F16.F32.PACK_AB R134, R11, R134 ;  /* 0x000000860b86723e */ /* 0x000fe200000000ff */
[C---:B------:R-:W-:Y:S01]  /*1c1d0*/  FMUL.FTZ R137, R5.reuse, R137 ;  /* 0x0000008905897220 */ /* 0x040fe20000410000 */
[----:B------:R-:W-:Y:S01]  /*1c1e0*/  FMUL.FTZ R132, R5, R132 ;  /* 0x0000008405847220 */ /* 0x000fe20000410000 */
[----:B------:R-:W-:Y:S01]  /*1c1f0*/  F2FP.F16.F32.PACK_AB R156, R157, R156 ;  /* 0x0000009c9d9c723e */ /* 0x000fe200000000ff */
[----:B------:R-:W-:Y:S01]  /*1c200*/  FMUL.FTZ R5, R5, R133 ;  /* 0x0000008505057220 */ /* 0x000fe20000410000 */
[----:B------:R-:W-:Y:S01]  /*1c210*/  F2FP.F16.F32.PACK_AB R158, R159, R158 ;  /* 0x0000009e9f9e723e */ /* 0x000fe200000000ff */
[----:B------:R-:W-:Y:S01]  /*1c220*/  IMAD.IADD R7, R7, 0x1, R13 ;  /* 0x0000000107077824 */ /* 0x000fe200078e020d */
[----:B------:R-:W-:Y:S01]  /*1c230*/  IADD3 R11, PT, PT, R9, R4, RZ ;  /* 0x00000004090b7210 */ /* 0x000fe20007ffe0ff */
[----:B------:R-:W-:Y:S01]  /*1c240*/  STS [R4], R160 ;  /* 0x000000a004007388 */ /* 0x000fe20000000800 */
[----:B------:R-:W-:-:S02]  /*1c250*/  F2FP.F16.F32.PACK_AB R152, R153, R152 ;  /* 0x000000989998723e */ /* 0x000fc400000000ff */
[----:B------:R-:W-:Y:S01]  /*1c260*/  F2FP.F16.F32.PACK_AB R154, R155, R154 ;  /* 0x0000009a9b9a723e */ /* 0x000fe200000000ff */
[----:B------:R2:W-:Y:S01]  /*1c270*/  STS [R4+0x400], R162 ;  /* 0x000400a204007388 */ /* 0x0005e20000000800 */
[----:B------:R-:W-:Y:S02]  /*1c280*/  F2FP.F16.F32.PACK_AB R148, R149, R148 ;  /* 0x000000949594723e */ /* 0x000fe400000000ff */
[----:B------:R-:W-:Y:S01]  /*1c290*/  F2FP.F16.F32.PACK_AB R150, R151, R150 ;  /* 0x000000969796723e */ /* 0x000fe200000000ff */
[----:B------:R-:W-:Y:S01]  /*1c2a0*/  STS [R11], R156 ;  /* 0x0000009c0b007388 */ /* 0x000fe20000000800 */
[----:B------:R-:W-:Y:S02]  /*1c2b0*/  IADD3 R14, PT, PT, R9, R12, RZ ;  /* 0x0000000c090e7210 */ /* 0x000fe40007ffe0ff */
        /* <DEDUP_REMOVED lines=8> */
[----:B------:R-:W-:Y:S02]  /*1c340*/  F2FP.F16.F32.PACK_AB R138, R139, R138 ;  /* 0x0000008a8b8a723e */ /* 0x000fe400000000ff */
[----:B------:R-:W-:Y:S01]  /*1c350*/  F2FP.F16.F32.PACK_AB R5, R5, R132 ;  /* 0x000000840505723e */ /* 0x000fe200000000ff */
[----:B------:R-:W-:Y:S04]  /*1c360*/  STS [R14], R148 ;  /* 0x000000940e007388 */ /* 0x000fe80000000800 */
[----:B------:R-:W-:Y:S01]  /*1c370*/  STS [R14+0x400], R150 ;  /* 0x000400960e007388 */ /* 0x000fe20000000800 */
[----:B--2---:R-:W-:-:S02]  /*1c380*/  IADD3 R4, PT, PT, R9, R13, RZ ;  /* 0x0000000d09047210 */ /* 0x004fc40007ffe0ff */
[----:B------:R-:W-:Y:S01]  /*1c390*/  IADD3 R9, PT, PT, R9, R7, RZ ;  /* 0x0000000709097210 */ /* 0x000fe20007ffe0ff */
[----:B------:R-:W-:Y:S04]  /*1c3a0*/  STS [R13], R144 ;  /* 0x000000900d007388 */ /* 0x000fe80000000800 */
[----:B------:R-:W-:Y:S04]  /*1c3b0*/  STS [R13+0x400], R146 ;  /* 0x000400920d007388 */ /* 0x000fe80000000800 */
[----:B------:R-:W-:Y:S04]  /*1c3c0*/  STS [R4], R140 ;  /* 0x0000008c04007388 */ /* 0x000fe80000000800 */
[----:B------:R2:W-:Y:S04]  /*1c3d0*/  STS [R4+0x400], R142 ;  /* 0x0004008e04007388 */ /* 0x0005e80000000800 */
[----:B------:R-:W-:Y:S04]  /*1c3e0*/  STS [R7], R136 ;  /* 0x0000008807007388 */ /* 0x000fe80000000800 */
[----:B------:R4:W-:Y:S04]  /*1c3f0*/  STS [R7+0x400], R138 ;  /* 0x0004008a07007388 */ /* 0x0009e80000000800 */
[----:B------:R1:W-:Y:S04]  /*1c400*/  STS [R9], R5 ;  /* 0x0000000509007388 */ /* 0x0003e80000000800 */
[----:B------:R3:W-:Y:S01]  /*1c410*/  STS [R9+0x400], R134 ;  /* 0x0004008609007388 */ /* 0x0007e20000000800 */
[----:B------:R-:W-:-:S03]  /*1c420*/  ISETP.NE.AND P1, PT, R238, -0x1, PT ;  /* 0xffffffffee00780c */ /* 0x000fc60003f25270 */
[----:B------:R-:W3:Y:S04]  /*1c430*/  LD.E.64 R24, desc[UR4][R2.64+0x88] ;  /* 0x0000880402187980 */ /* 0x000ee8000c101b00 */
[----:B------:R1:W5:Y:S04]  /*1c440*/  LD.E.64 R18, desc[UR4][R2.64+0x90] ;  /* 0x0000900402127980 */ /* 0x000368000c101b00 */
[----:B--2---:R-:W2:Y:S04]  /*1c450*/  LD.E.U8 R4, desc[UR4][R2.64+0x1c8] ;  /* 0x0001c80402047980 */ /* 0x004ea8000c101100 */
[----:B------:R-:W3:Y:S04]  /*1c460*/  @!P1 LD.E.64 R14, desc[UR4][R2.64+0x80] ;  /* 0x00008004020e9980 */ /* 0x000ee8000c101b00 */
[----:B------:R1:W5:Y:S04]  /*1c470*/  LD.E.64 R20, desc[UR4][R2.64+0xa0] ;  /* 0x0000a00402147980 */ /* 0x000368000c101b00 */
[----:B------:R1:W5:Y:S01]  /*1c480*/  LD.E.64 R22, desc[UR4][R2.64+0x70] ;  /* 0x0000700402167980 */ /* 0x000362000c101b00 */
[----:B--2---:R-:W-:-:S13]  /*1c490*/  ISETP.NE.AND P4, PT, R4, RZ, PT ;  /* 0x000000ff0400720c */ /* 0x004fda0003f85270 */
[----:B------:R-:W2:Y:S04]  /*1c4a0*/  @!P4 LD.E R12, desc[UR4][R2.64+0x60] ;  /* 0x00006004020cc980 */ /* 0x000ea8000c101900 */
[----:B----4-:R-:W4:Y:S01]  /*1c4b0*/  @!P4 LD.E R7, desc[UR4][R2.64+0xb4] ;  /* 0x0000b4040207c980 */ /* 0x010f22000c101900 */
[----:B------:R-:W-:-:S04]  /*1c4c0*/  SHF.R.U32.HI R4, RZ, 0x3, R216 ;  /* 0x00000003ff047819 */ /* 0x000fc800000116d8 */
[----:B-1----:R-:W-:Y:S01]  /*1c4d0*/  IADD3 R5, PT, PT, R4, 0x10, RZ ;  /* 0x0000001004057810 */ /* 0x002fe20007ffe0ff */
[-C--:B---3--:R-:W-:Y:S02]  /*1c4e0*/  @!P1 IMAD R9, R15, R234.reuse, RZ ;  /* 0x000000ea0f099224 */ /* 0x088fe400078e02ff */
[----:B------:R-:W-:Y:S01]  /*1c4f0*/  @!P1 IMAD.WIDE.U32 R14, R14, R234, RZ ;  /* 0x000000ea0e0e9225 */ /* 0x000fe200078e00ff */
[----:B-----5:R-:W-:-:S03]  /*1c500*/  ISETP.GE.AND P3, PT, R5, R223, PT ;  /* 0x000000df0500720c */ /* 0x020fc60003f66270 */
[-C--:B------:R-:W-:Y:S02]  /*1c510*/  @P1 IMAD R5, R25, R238.reuse, RZ ;  /* 0x000000ee19051224 */ /* 0x080fe400078e02ff */
[----:B------:R-:W-:Y:S01]  /*1c520*/  @P1 IMAD.WIDE.U32 R16, R24, R238, RZ ;  /* 0x000000ee18101225 */ /* 0x000fe200078e00ff */
[----:B------:R-:W-:-:S03]  /*1c530*/  @!P1 MOV R11, R14 ;  /* 0x0000000e000b9202 */ /* 0x000fc60000000f00 */
[----:B------:R-:W-:Y:S01]  /*1c540*/  @!P1 IMAD.IADD R9, R15, 0x1, R9 ;  /* 0x000000010f099824 */ /* 0x000fe200078e0209 */
[----:B------:R-:W-:Y:S02]  /*1c550*/  @P1 IADD3 R9, PT, PT, R17, R5, RZ ;  /* 0x0000000511091210 */ /* 0x000fe40007ffe0ff */
[----:B------:R-:W-:Y:S01]  /*1c560*/  SHF.L.U32 R5, R235, 0x6, RZ ;  /* 0x00000006eb057819 */ /* 0x000fe200000006ff */
[----:B--2---:R-:W-:-:S04]  /*1c570*/  @!P4 IMAD R12, R12, R234, R233 ;  /* 0x000000ea0c0cc224 */ /* 0x004fc800078e02e9 */
[----:B----4-:R-:W-:Y:S01]  /*1c580*/  @!P4 IMAD R7, R12, R7, RZ ;  /* 0x000000070c07c224 */ /* 0x010fe200078e02ff */
[----:B------:R-:W-:Y:S06]  /*1c590*/  @!P4 BRA `(.L_x_6053) ;  /* 0x000000000014c947 */ /* 0x000fec0003800000 */
[----:B------:R-:W2:Y:S04]  /*1c5a0*/  @!P1 LD.E R7, desc[UR4][R2.64+0xb4] ;  /* 0x0000b40402079980 */ /* 0x000ea8000c101900 */
[----:B------:R-:W3:Y:S01]  /*1c5b0*/  LD.E R2, desc[UR4][R2.64+0xd4] ;  /* 0x0000d40402027980 */ /* 0x000ee2000c101900 */
[----:B--2---:R-:W-:Y:S02]  /*1c5c0*/  @!P1 IMAD R238, R7, R234, RZ ;  /* 0x000000ea07ee9224 */ /* 0x004fe400078e02ff */
[----:B---3--:R-:W-:-:S05]  /*1c5d0*/  IMAD R2, R2, R233, RZ ;  /* 0x000000e902027224 */ /* 0x008fca00078e02ff */
[----:B------:R-:W-:-:S07]  /*1c5e0*/  IADD3 R7, PT, PT, R2, R238, RZ ;  /* 0x000000ee02077210 */ /* 0x000fce0007ffe0ff */
.L_x_6053:
[----:B------:R-:W1:Y:S01]  /*1c5f0*/  @P2 MUFU.LG2 R10, R10 ;  /* 0x0000000a000a2308 */ /* 0x000e620000000c00 */
[----:B------:R-:W-:Y:S01]  /*1c600*/  IMAD.MOV.U32 R26, RZ, RZ, R166 ;  /* 0x000000ffff1a7224 */ /* 0x000fe200078e00a6 */
[----:B------:R-:W-:Y:S05]  /*1c610*/  WARPSYNC.ALL ;  /* 0x0000000000007948 */ /* 0x000fea0003800000 */
[----:B------:R-:W-:Y:S01]  /*1c620*/  IMAD.MOV.U32 R27, RZ, RZ, RZ ;  /* 0x000000ffff1b7224 */ /* 0x000fe200078e00ff */
[----:B------:R-:W-:Y:S01]  /*1c630*/  @P1 MOV R11, R16 ;  /* 0x00000010000b1202 */ /* 0x000fe20000000f00 */
[----:B------:R-:W-:Y:S01]  /*1c640*/  IMAD R3, R19, R233, RZ ;  /* 0x000000e913037224 */ /* 0x000fe200078e02ff */
[----:B------:R-:W-:Y:S01]  /*1c650*/  BAR.SYNC.DEFER_BLOCKING 0x0 ;  /* 0x0000000000007b1d */ /* 0x000fe20000010000 */
[----:B------:R-:W-:Y:S01]  /*1c660*/  IMAD.WIDE.U32 R26, R5, R24, R26 ;  /* 0x00000018051a7225 */ /* 0x000fe200078e001a */
[----:B------:R-:W-:-:S03]  /*1c670*/  ISETP.GE.AND P4, PT, R4, R223, PT ;  /* 0x000000df0400720c */ /* 0x000fc60003f86270 */
[----:B------:R-:W-:Y:S01]  /*1c680*/  IMAD R2, R25, R5, RZ ;  /* 0x0000000519027224 */ /* 0x000fe200078e02ff */
[----:B------:R2:W3:Y:S01]  /*1c690*/  @P0 MUFU.LG2 R16, R6 ;  /* 0x0000000600100308 */ /* 0x0004e20000000c00 */
[----:B------:R-:W-:-:S04]  /*1c6a0*/  IMAD.WIDE.U32 R18, R18, R233, RZ ;  /* 0x000000e912127225 */ /* 0x000fc800078e00ff */
[----:B-1----:R-:W-:Y:S01]  /*1c6b0*/  @P2 FMUL.FTZ R10, R10, 0.69314718246459960938 ;  /* 0x3f3172180a0a2820 */ /* 0x002fe20000410000 */
[----:B------:R-:W-:Y:S01]  /*1c6c0*/  BSSY.RECONVERGENT B0, `(.L_x_6054) ;  /* 0x0000026000007945 */ /* 0x000fe20003800200 */
[----:B------:R-:W-:Y:S01]  /*1c6d0*/  VIADD R17, R4, 0x20 ;  /* 0x0000002004117836 */ /* 0x000fe20000000000 */
[----:B------:R-:W-:Y:S02]  /*1c6e0*/  IADD3 R3, PT, PT, R19, R3, RZ ;  /* 0x0000000313037210 */ /* 0x000fe40007ffe0ff */
[----:B------:R-:W-:Y:S01]  /*1c6f0*/  IADD3 R26, P6, P5, R18, R26, R11 ;  /* 0x0000001a121a7210 */ /* 0x000fe20007dde00b */
[----:B------:R-:W-:Y:S01]  /*1c700*/  VIADD R11, R4, 0x30 ;  /* 0x00000030040b7836 */ /* 0x000fe20000000000 */
[-C--:B------:R-:W-:Y:S01]  /*1c710*/  ISETP.GE.AND P1, PT, R17, R223.reuse, PT ;  /* 0x000000df1100720c */ /* 0x080fe20003f26270 */
[----:B--2---:R-:W-:Y:S01]  /*1c720*/  IMAD.IADD R6, R27, 0x1, R2 ;  /* 0x000000011b067824 */ /* 0x004fe200078e0202 */
[----:B------:R-:W-:Y:S01]  /*1c730*/  MOV R2, 0x7f800000 ;  /* 0x7f80000000027802 */ /* 0x000fe20000000f00 */
[----:B------:R-:W-:Y:S01]  /*1c740*/  @P2 FFMA.FTZ R2, R8, R36, R10 ;  /* 0x0000002408022223 */ /* 0x000fe2000001000a */
[----:B---3--:R-:W-:Y:S01]  /*1c750*/  @P0 FMUL.FTZ R16, R16, 0.69314718246459960938 ;  /* 0x3f31721810100820 */ /* 0x008fe20000410000 */
[----:B------:R1:W2:Y:S01]  /*1c760*/  LDS.128 R12, [R236] ;  /* 0x00000000ec0c7984 */ /* 0x0002a20000000c00 */
[----:B------:R-:W-:Y:S01]  /*1c770*/  IADD3.X R27, PT, PT, R3, R6, R9, P6, P5 ;  /* 0x00000006031b7210 */ /* 0x000fe200037ea409 */
[----:B------:R-:W-:Y:S01]  /*1c780*/  @!P4 IMAD R9, R25, R4, RZ ;  /* 0x000000041909c224 */ /* 0x000fe200078e02ff */
[----:B------:R-:W-:-:S02]  /*1c790*/  ISETP.GE.AND P5, PT, R11, R223, PT ;  /* 0x000000df0b00720c */ /* 0x000fc40003fa6270 */
[----:B------:R-:W-:Y:S01]  /*1c7a0*/  MOV R6, 0x7f800000 ;  /* 0x7f80000000067802 */ /* 0x000fe20000000f00 */
[----:B------:R-:W-:-:S04]  /*1c7b0*/  @!P4 IMAD.WIDE.U32 R10, R4, R24, R26 ;  /* 0x00000018040ac225 */ /* 0x000fc800078e001a */
[----:B------:R-:W-:Y:S01]  /*1c7c0*/  @P0 FFMA.FTZ R6, R8, R0, R16 ;  /* 0x0000000008060223 */ /* 0x000fe20000010010 */
[----:B------:R-:W-:Y:S01]  /*1c7d0*/  LOP3.LUT P6, RZ, R216, 0x3, RZ, 0xc0, !PT ;  /* 0x00000003d8ff7812 */ /* 0x000fe200078cc0ff */
[----:B------:R1:W3:Y:S01]  /*1c7e0*/  LDS.128 R16, [R236+0x800] ;  /* 0x00080000ec107984 */ /* 0x0002e20000000c00 */
[----:B------:R-:W-:Y:S02]  /*1c7f0*/  LOP3.LUT R3, R68, 0x30, RZ, 0xc0, !PT ;  /* 0x0000003044037812 */ /* 0x000fe400078ec0ff */
[----:B------:R-:W-:Y:S02]  /*1c800*/  @!P4 IADD3 R9, PT, PT, R11, R9, RZ ;  /* 0x000000090b09c210 */ /* 0x000fe40007ffe0ff */
[C---:B------:R-:W-:Y:S02]  /*1c810*/  @!P4 LEA R28, P2, R10.reuse, R22, 0x1 ;  /* 0x000000160a1cc211 */ /* 0x040fe400078408ff */
[----:B------:R-:W-:Y:S02]  /*1c820*/  SHF.R.U32.HI R216, RZ, 0x2, R216 ;  /* 0x00000002ffd87819 */ /* 0x000fe400000116d8 */
[----:B------:R-:W-:-:S02]  /*1c830*/  @!P4 LEA.HI.X R29, R10, R23, R9, 0x1, P2 ;  /* 0x000000170a1dc211 */ /* 0x000fc400010f0c09 */
[----:B------:R1:W4:Y:S01]  /*1c840*/  LDS.128 R8, [R236+0x1000] ;  /* 0x00100000ec087984 */ /* 0x0003220000000c00 */
[----:B------:R-:W-:-:S03]  /*1c850*/  LOP3.LUT R3, R3, 0x7, R216, 0xf8, !PT ;  /* 0x0000000703037812 */ /* 0x000fc600078ef8d8 */
[----:B------:R-:W1:Y:S01]  /*1c860*/  LDS.128 R236, [R236+0x1800] ;  /* 0x00180000ecec7984 */ /* 0x000e620000000c00 */
[----:B------:R-:W-:Y:S05]  /*1c870*/  @P6 BRA `(.L_x_6055) ;  /* 0x0000000000286947 */ /* 0x000fea0003800000 */
        /* <DEDUP_REMOVED lines=10> */
.L_x_6055:
[----:B------:R-:W-:Y:S05]  /*1c920*/  BSYNC.RECONVERGENT B0 ;  /* 0x0000000000007941 */ /* 0x000fea0003800200 */
.L_x_6054:
[----:B--2---:R2:W-:Y:S01]  /*1c930*/  @!P4 ST.E.128 desc[UR4][R28.64], R12 ;  /* 0x0000000c1c00c985 */ /* 0x0045e2000c101d04 */
        /* <DEDUP_REMOVED lines=13> */
.L_x_6057:
[----:B------:R-:W-:Y:S05]  /*1ca10*/  BSYNC.RECONVERGENT B0 ;  /* 0x0000000000007941 */ /* 0x000fea0003800200 */
.L_x_6056:
        /* <DEDUP_REMOVED lines=13> */
.L_x_6059:
[----:B------:R-:W-:Y:S05]  /*1caf0*/  BSYNC.RECONVERGENT B0 ;  /* 0x0000000000007941 */ /* 0x000fea0003800200 */
.L_x_6058:
[----:B-1----:R-:W-:Y:S02]  /*1cb00*/  MOV R2, R232 ;  /* 0x000000e800027202 */ /* 0x002fe40000000f00 */
[----:B------:R-:W-:-:S04]  /*1cb10*/  MOV R3, 0x0 ;  /* 0x0000000000037802 */ /* 0x000fc80000000f00 */
[----:B--234-:R-:W-:Y:S05]  /*1cb20*/  @P5 RET.REL.NODEC R2 `(_ZN5flash24flash_fwd_splitkv_kernelI23Flash_fwd_kernel_traitsILi64ELi64ELi256ELi4ELb0ELb0EN7cutlass6half_tE19Flash_kernel_traitsILi64ELi64ELi256ELi4ES3_EELb0ELb1ELb0ELb0ELb1ELb1ELb0ELb0EEEvNS_16Flash_fwd_paramsE) ;  /* 0xfffffe3402345950 */ /* 0x01cfea0003c3ffff */
[----:B------:R-:W-:Y:S01]  /*1cb30*/  IADD3 R4, P0, PT, R4, 0x30, RZ ;  /* 0x0000003004047810 */ /* 0x000fe20007f1e0ff */
[----:B------:R-:W-:Y:S01]  /*1cb40*/  IMAD.MOV.U32 R3, RZ, RZ, R27 ;  /* 0x000000ffff037224 */ /* 0x000fe200078e001b */
[----:B------:R-:W-:Y:S01]  /*1cb50*/  MOV R2, R26 ;  /* 0x0000001a00027202 */ /* 0x000fe20000000f00 */
[----:B------:R-:W-:Y:S01]  /*1cb60*/  IMAD.MOV.U32 R233, RZ, RZ, 0x0 ;  /* 0x00000000ffe97424 */ /* 0x000fe200078e00ff */
[----:B------:R-:W-:-:S03]  /*1cb70*/  IADD3.X R0, PT, PT, RZ, RZ, RZ, P0, !PT ;  /* 0x000000ffff007210 */ /* 0x000fc600007fe4ff */
[----:B------:R-:W-:-:S04]  /*1cb80*/  IMAD.WIDE.U32 R2, R24, R4, R2 ;  /* 0x0000000418027225 */ /* 0x000fc800078e0002 */
[----:B------:R-:W-:-:S04]  /*1cb90*/  IMAD R0, R0, R24, RZ ;  /* 0x0000001800007224 */ /* 0x000fc800078e02ff */
[----:B------:R-:W-:Y:S01]  /*1cba0*/  IMAD R0, R25, R4, R0 ;  /* 0x0000000419007224 */ /* 0x000fe200078e0200 */
[----:B------:R-:W-:-:S04]  /*1cbb0*/  LEA R4, P0, R2, R22, 0x1 ;  /* 0x0000001602047211 */ /* 0x000fc800078008ff */
[----:B------:R-:W-:-:S04]  /*1cbc0*/  IADD3 R0, PT, PT, R3, R0, RZ ;  /* 0x0000000003007210 */ /* 0x000fc80007ffe0ff */
[----:B------:R-:W-:-:S05]  /*1cbd0*/  LEA.HI.X R5, R2, R23, R0, 0x1, P0 ;  /* 0x0000001702057211 */ /* 0x000fca00000f0c00 */
[----:B------:R1:W-:Y:S02]  /*1cbe0*/  ST.E.128 desc[UR4][R4.64], R236 ;  /* 0x000000ec04007985 */ /* 0x0003e4000c101d04 */
[----:B-1----:R-:W-:Y:S05]  /*1cbf0*/  RET.REL.NODEC R232 `(_ZN5flash24flash_fwd_splitkv_kernelI23Flash_fwd_kernel_traitsILi64ELi64ELi256ELi4ELb0ELb0EN7cutlass6half_tE19Flash_kernel_traitsILi64ELi64ELi256ELi4ES3_EELb0ELb1ELb0ELb0ELb1ELb1ELb0ELb0EEEvNS_16Flash_fwd_paramsE) ;  /* 0xfffffe34e8007950 */ /* 0x002fea0003c3ffff */
.L_x_6052:
[----:B------:R-:W-:Y:S01]  /*1cc00*/  MOV R4, 0x1f ;  /* 0x0000001f00047802 */ /* 0x000fe20000000f00 */
[----:B------:R-:W-:Y:S01]  /*1cc10*/  IMAD.MOV.U32 R5, RZ, RZ, 0x2 ;  /* 0x00000002ff057424 */ /* 0x000fe200078e00ff */
[----:B------:R-:W-:Y:S01]  /*1cc20*/  MOV R9, R252 ;  /* 0x000000fc00097202 */ /* 0x000fe20000000f00 */
[----:B------:R-:W-:-:S07]  /*1cc30*/  IMAD.MOV.U32 R6, RZ, RZ, -0x1 ;  /* 0xffffffffff067424 */ /* 0x000fce00078e00ff */
[----:B-1---5:R-:W-:Y:S05]  /*1cc40*/  WARPSYNC.COLLECTIVE R6, `(.L_x_6060) ;  /* 0x0000000006087348 */ /* 0x022fea0003c00000 */
[----:B------:R2:W3:Y:S02]  /*1cc50*/  SHFL.BFLY P0, R4, R9, R5, R4 ;  /* 0x0c00000509047389 */ /* 0x0004e40000000004 */
[----:B-123-5:R-:W-:Y:S05]  /*1cc60*/  ENDCOLLECTIVE ;  /* 0x000000000000791b */ /* 0x02efea0003800000 */
.L_x_6060:
        /* <DEDUP_REMOVED lines=8> */
.L_x_6061:
        /* <DEDUP_REMOVED lines=8> */
.L_x_6062:
[----:B------:R-:W-:Y:S01]  /*1cd70*/  FADD.FTZ R247, R4, R247 ;  /* 0x000000f704f77221 */ /* 0x000fe20000010000 */
[----:B------:R-:W-:Y:S01]  /*1cd80*/  MOV R4, 0x1f ;  /* 0x0000001f00047802 */ /* 0x000fe20000000f00 */
[----:B------:R-:W-:-:S03]  /*1cd90*/  IMAD.MOV.U32 R5, RZ, RZ, 0x1 ;  /* 0x00000001ff057424 */ /* 0x000fc600078e00ff */
[----:B------:R-:W-:-:S07]  /*1cda0*/  MOV R9, R247 ;  /* 0x000000f700097202 */ /* 0x000fce0000000f00 */
[----:B------:R-:W-:Y:S05]  /*1cdb0*/  WARPSYNC.COLLECTIVE R6, `(.L_x_6063) ;  /* 0x0000000006087348 */ /* 0x000fea0003c00000 */
[----:B------:R1:W2:Y:S02]  /*1cdc0*/  SHFL.BFLY P0, R4, R9, R5, R4 ;  /* 0x0c00000509047389 */ /* 0x0002a40000000004 */
[----:B-12---:R-:W-:Y:S05]  /*1cdd0*/  ENDCOLLECTIVE ;  /* 0x000000000000791b */ /* 0x006fea0003800000 */
.L_x_6063:
[----:B------:R-:W-:Y:S01]  /*1cde0*/  MOV R6, R4 ;  /* 0x0000000400067202 */ /* 0x000fe20000000f00 */
[----:B------:R-:W-:Y:S06]  /*1cdf0*/  BRA `(.L_x_6064) ;  /* 0xfffffff000207947 */ /* 0x000fec000383ffff */
.L_x_6065:
        /* <DEDUP_REMOVED lines=16> */
.L_x_14757:


//--------------------- .text._ZN5flash24flash_fwd_splitkv_kernelI23Flash_fwd_kernel_traitsILi64ELi64ELi256ELi4ELb0ELb0EN7cutlass6half_tE19Flash_kernel_traitsILi64ELi64ELi256ELi4ES3_EELb0ELb1ELb1ELb0ELb0ELb0ELb0ELb0EEEvNS_16Flash_fwd_paramsE --------------------------
	.section	.text._ZN5flash24flash_fwd_splitkv_kernelI23Flash_fwd_kernel_traitsILi64ELi64ELi256ELi4ELb0ELb0EN7cutlass6half_tE19Flash_kernel_traitsILi64ELi64ELi256ELi4ES3_EELb0ELb1ELb1ELb0ELb0ELb0ELb0ELb0EEEvNS_16Flash_fwd_paramsE,"ax",@progbits
	.align	128
        .global         _ZN5flash24flash_fwd_splitkv_kernelI23Flash_fwd_kernel_traitsILi64ELi64ELi256ELi4ELb0ELb0EN7cutlass6half_tE19Flash_kernel_traitsILi64ELi64ELi256ELi4ES3_EELb0ELb1ELb1ELb0ELb0ELb0ELb0ELb0EEEvNS_16Flash_fwd_paramsE
        .type           _ZN5flash24flash_fwd_splitkv_kernelI23Flash_fwd_kernel_traitsILi64ELi64ELi256ELi4ELb0ELb0EN7cutlass6half_tE19Flash_kernel_traitsILi64ELi64ELi256ELi4ES3_EELb0ELb1ELb1ELb0ELb0ELb0ELb0ELb0EEEvNS_16Flash_fwd_paramsE,@function
        .size           _ZN5flash24flash_fwd_splitkv_kernelI23Flash_fwd_kernel_traitsILi64ELi64ELi256ELi4ELb0ELb0EN7cutlass6half_tE19Flash_kernel_traitsILi64ELi64ELi256ELi4ES3_EELb0ELb1ELb1ELb0ELb0ELb0ELb0ELb0EEEvNS_16Flash_fwd_paramsE,(.L_x_14758 - _ZN5flash24flash_fwd_splitkv_kernelI23Flash_fwd_kernel_traitsILi64ELi64ELi256ELi4ELb0ELb0EN7cutlass6half_tE19Flash_kernel_traitsILi64ELi64ELi256ELi4ES3_EELb0ELb1ELb1ELb0ELb0ELb0ELb0ELb0EEEvNS_16Flash_fwd_paramsE)
        .other          _ZN5flash24flash_fwd_splitkv_kernelI23Flash_fwd_kernel_traitsILi64ELi64ELi256ELi4ELb0ELb0EN7cutlass6half_tE19Flash_kernel_traitsILi64ELi64ELi256ELi4ES3_EELb0ELb1ELb1ELb0ELb0ELb0ELb0ELb0EEEvNS_16Flash_fwd_paramsE,@"STO_CUDA_ENTRY STV_DEFAULT"
_ZN5flash24flash_fwd_splitkv_kernelI23Flash_fwd_kernel_traitsILi64ELi64ELi256ELi4ELb0ELb0EN7cutlass6half_tE19Flash_kernel_traitsILi64ELi64ELi256ELi4ES3_EELb0ELb1ELb1ELb0ELb0ELb0ELb0ELb0EEEvNS_16Flash_fwd_paramsE:
.text._ZN5flash24flash_fwd_splitkv_kernelI23Flash_fwd_kernel_traitsILi64ELi64ELi256ELi4ELb0ELb0EN7cutlass6half_tE19Flash_kernel_traitsILi64ELi64ELi256ELi4ES3_EELb0ELb1ELb1ELb0ELb0ELb0ELb0ELb0EEEvNS_16Flash_fwd_paramsE:
        /* <DEDUP_REMOVED lines=8> */
[----:B-1-34-:R-:W-:Y:S05]  /*0080*/  CALL.REL.NOINC `($_ZN5flash24flash_fwd_splitkv_kernelI23Flash_fwd_kernel_traitsILi64ELi64ELi256ELi4ELb0ELb0EN7cutlass6half_tE19Flash_kernel_traitsILi64ELi64ELi256ELi4ES3_EELb0ELb1ELb1ELb0ELb0ELb0ELb0ELb0EEEvNS_16Flash_fwd_paramsE$_ZN5flash30compute_attn_1rowblock_splitkvI23Flash_fwd_kernel_traitsILi64ELi64ELi256ELi4ELb0ELb0EN7cutlass6half_tE19Flash_kernel_traitsILi64ELi64ELi256ELi4ES3_EELb0ELb1ELb1ELb0ELb0ELb0ELb0ELb0ENS_16Flash_fwd_paramsEEEvRKT8_iiiii) ;  /* 0x0000000000087944 */ /* 0x01afea0003c00000 */
[----:B------:R-:W-:Y:S05]  /*0090*/  BSYNC.RECONVERGENT B3 ;  /* 0x0000000000037941 */ /* 0x000fea0003800200 */
.L_x_6066:
[----:B------:R-:W-:Y:S05]  /*00a0*/  EXIT ;  /* 0x000000000000794d */ /* 0x000fea0003800000 */
        .type           $_ZN5flash24flash_fwd_splitkv_kernelI23Flash_fwd_kernel_traitsILi64ELi64ELi256ELi4ELb0ELb0EN7cutlass6half_tE19Flash_kernel_traitsILi64ELi64ELi256ELi4ES3_EELb0ELb1ELb1ELb0ELb0ELb0ELb0ELb0EEEvNS_16Flash_fwd_paramsE$_ZN5flash30compute_attn_1rowblock_splitkvI23Flash_fwd_kernel_traitsILi64ELi64ELi256ELi4ELb0ELb0EN7cutlass6half_tE19Flash_kernel_traitsILi64ELi64ELi256ELi4ES3_EELb0ELb1ELb1ELb0ELb0ELb0ELb0ELb0ENS_16Flash_fwd_paramsEEEvRKT8_iiiii,@function
        .size           $_ZN5flash24flash_fwd_splitkv_kernelI23Flash_fwd_kernel_traitsILi64ELi64ELi256ELi4ELb0ELb0EN7cutlass6half_tE19Flash_kernel_traitsILi64ELi64ELi256ELi4ES3_EELb0ELb1ELb1ELb0ELb0ELb0ELb0ELb0EEEvNS_16Flash_fwd_paramsE$_ZN5flash30compute_attn_1rowblock_splitkvI23Flash_fwd_kernel_traitsILi64ELi64ELi256ELi4ELb0ELb0EN7cutlass6half_tE19Flash_kernel_traitsILi64ELi64ELi256ELi4ES3_EELb0ELb1ELb1ELb0ELb0ELb0ELb0ELb0ENS_16Flash_fwd_paramsEEEvRKT8_iiiii,(.L_x_14758 - $_ZN5flash24flash_fwd_splitkv_kernelI23Flash_fwd_kernel_traitsILi64ELi64ELi256ELi4ELb0ELb0EN7cutlass6half_tE19Flash_kernel_traitsILi64ELi64ELi256ELi4ES3_EELb0ELb1ELb1ELb0ELb0ELb0ELb0ELb0EEEvNS_16Flash_fwd_paramsE$_ZN5flash30compute_attn_1rowblock_splitkvI23Flash_fwd_kernel_traitsILi64ELi64ELi256ELi4ELb0ELb0EN7cutlass6half_tE19Flash_kernel_traitsILi64ELi64ELi256ELi4ES3_EELb0ELb1ELb1ELb0ELb0ELb0ELb0ELb0ENS_16Flash_fwd_paramsEEEvRKT8_iiiii)
$_ZN5flash24flash_fwd_splitkv_kernelI23Flash_fwd_kernel_traitsILi64ELi64ELi256ELi4ELb0ELb0EN7cutlass6half_tE19Flash_kernel_traitsILi64ELi64ELi256ELi4ES3_EELb0ELb1ELb1ELb0ELb0ELb0ELb0ELb0EEEvNS_16Flash_fwd_paramsE$_ZN5flash30compute_attn_1rowblock_splitkvI23Flash_fwd_kernel_traitsILi64ELi64ELi256ELi4ELb0ELb0EN7cutlass6half_tE19Flash_kernel_traitsILi64ELi64ELi256ELi4ES3_EELb0ELb1ELb1ELb0ELb0ELb0ELb0ELb0ENS_16Flash_fwd_paramsEEEvRKT8_iiiii:
[----:B------:R-:W1:Y:S02]  /*00b0*/  LDCU.64 UR4, c[0x0][0x358] ;  /* 0x00006b00ff0477ac */ /* 0x000e640008000a00 */
[----:B-1----:R-:W2:Y:S04]  /*00c0*/  LD.E.64 R6, desc[UR4][R2.64+0xf0] ;  /* 0x0000f00402067980 */ /* 0x002ea8000c101b00 */
[----:B------:R-:W3:Y:S04]  /*00d0*/  LD.E.64 R20, desc[UR4][R2.64+0xe0] ;  /* 0x0000e00402147980 */ /* 0x000ee8000c101b00 */
[----:B------:R-:W4:Y:S01]  /*00e0*/  LD.E.64 R12, desc[UR4][R2.64+0xe8] ;  /* 0x0000e804020c7980 */ /* 0x000f22000c101b00 */
[----:B------:R-:W-:-:S03]  /*00f0*/  IMAD.SHL.U32 R4, R239, 0x4, RZ ;  /* 0x00000004ef047824 */ /* 0x000fc600078e00ff */
[----:B------:R-:W4:Y:S01]  /*0100*/  LD.E.64 R8, desc[UR4][R2.64+0xf8] ;  /* 0x0000f80402087980 */ /* 0x000f22000c101b00 */
[----:B--2---:R-:W-:Y:S02]  /*0110*/  ISETP.NE.U32.AND P1, PT, R6, RZ, PT ;  /* 0x000000ff0600720c */ /* 0x004fe40003f25070 */
[----:B---3--:R-:W-:Y:S02]  /*0120*/  ISETP.NE.U32.AND P4, PT, R20, RZ, PT ;  /* 0x000000ff1400720c */ /* 0x008fe40003f85070 */
[----:B------:R-:W-:Y:S02]  /*0130*/  ISETP.NE.AND.EX P1, PT, R7, RZ, PT, P1 ;  /* 0x000000ff0700720c */ /* 0x000fe40003f25310 */
[----:B----4-:R-:W-:Y:S02]  /*0140*/  ISETP.NE.U32.AND P3, PT, R12, RZ, PT ;  /* 0x000000ff0c00720c */ /* 0x010fe40003f65070 */
[----:B------:R-:W-:Y:S02]  /*0150*/  ISETP.NE.AND.EX P4, PT, R21, RZ, PT, P4 ;  /* 0x000000ff1500720c */ /* 0x000fe40003f85340 */
[----:B------:R-:W-:-:S02]  /*0160*/  ISETP.NE.AND.EX P3, PT, R13, RZ, PT, P3 ;  /* 0x000000ff0d00720c */ /* 0x000fc40003f65330 */
[----:B------:R-:W-:-:S04]  /*0170*/  ISETP.NE.U32.AND P2, PT, R20, RZ, PT ;  /* 0x000000ff1400720c */ /* 0x000fc80003f45070 */
[----:B------:R-:W-:Y:S01]  /*0180*/  ISETP.NE.AND.EX P2, PT, R21, RZ, PT, P2 ;  /* 0x000000ff1500720c */ /* 0x000fe20003f45320 */
[----:B------:R-:W-:Y:S01]  /*0190*/  IMAD.WIDE.U32 R20, R239, 0x4, R20 ;  /* 0x00000004ef147825 */ /* 0x000fe200078e0014 */
[----:B------:R-:W-:-:S03]  /*01a0*/  @P1 IADD3 R18, P0, PT, R6, R4, RZ ;  /* 0x0000000406121210 */ /* 0x000fc60007f1e0ff */
[----:B------:R1:W5:Y:S04]  /*01b0*/  @!P4 LD.E R246, desc[UR4][R2.64+0xb4] ;  /* 0x0000b40402f6c980 */ /* 0x000368000c101900 */
[----:B------:R1:W5:Y:S04]  /*01c0*/  @P4 LD.E R6, desc[UR4][R20.64+0x4] ;  /* 0x0000040414064980 */ /* 0x000368000c101900 */
[----:B------:R1:W5:Y:S01]  /*01d0*/  @!P3 LD.E R185, desc[UR4][R2.64+0xb8] ;  /* 0x0000b80402b9b980 */ /* 0x000362000c101900 */
[----:B------:R-:W-:Y:S01]  /*01e0*/  IMAD.MOV.U32 R247, RZ, RZ, -0x1 ;  /* 0xfffffffffff77424 */ /* 0x000fe200078e00ff */
[----:B------:R-:W-:-:S05]  /*01f0*/  SHF.R.U32.HI R0, RZ, 0x1e, R239 ;  /* 0x0000001eff007819 */ /* 0x000fca00000116ef */
[----:B------:R1:W5:Y:S01]  /*0200*/  @P2 LD.E R247, desc[UR4][R20.64] ;  /* 0x0000000414f72980 */ /* 0x000362000c101900 */
[----:B------:R-:W-:Y:S01]  /*0210*/  ISETP.NE.U32.AND P2, PT, R12, RZ, PT ;  /* 0x000000ff0c00720c */ /* 0x000fe20003f45070 */
[----:B------:R-:W-:-:S03]  /*0220*/  IMAD.MOV.U32 R10, RZ, RZ, RZ ;  /* 0x000000ffff0a7224 */ /* 0x000fc600078e00ff */
[----:B------:R-:W-:Y:S01]  /*0230*/  ISETP.NE.AND.EX P2, PT, R13, RZ, PT, P2 ;  /* 0x000000ff0d00720c */ /* 0x000fe20003f45320 */
        /* <DEDUP_REMOVED lines=13> */
.L_x_6068:
[----:B------:R-:W-:Y:S05]  /*0310*/  BSYNC.RECONVERGENT B0 ;  /* 0x0000000000007941 */ /* 0x000fea0003800200 */
.L_x_6067:
[----:B------:R-:W-:Y:S04]  /*0320*/  BSSY.RECONVERGENT B0, `(.L_x_6069) ;  /* 0x0000007000007945 */ /* 0x000fe80003800200 */
[----:B------:R-:W-:Y:S05]  /*0330*/  @!P3 BRA `(.L_x_6070) ;  /* 0x000000000014b947 */ /* 0x000fea0003800000 */
[----:B------:R-:W3:Y:S02]  /*0340*/  LD.E.U8 R5, desc[UR4][R2.64+0x1b2] ;  /* 0x0001b20402057980 */ /* 0x000ee4000c101100 */
[----:B---3--:R-:W-:-:S13]  /*0350*/  ISETP.NE.AND P1, PT, R5, RZ, PT ;  /* 0x000000ff0500720c */ /* 0x008fda0003f25270 */
[----:B------:R-:W3:Y:S02]  /*0360*/  @P1 LD.E R12, desc[UR4][R16.64+0x4] ;  /* 0x00000404100c1980 */ /* 0x000ee4000c101900 */
[----:B---3-5:R-:W-:-:S06]  /*0370*/  @P1 IADD3 R185, PT, PT, R12, -R15, RZ ;  /* 0x8000000f0cb91210 */ /* 0x028fcc0007ffe0ff */
[----:B------:R3:W5:Y:S02]  /*0380*/  @!P1 LD.E R185, desc[UR4][R16.64] ;  /* 0x0000000410b99980 */ /* 0x000764000c101900 */
.L_x_6070:
[----:B------:R-:W-:Y:S05]  /*0390*/  BSYNC.RECONVERGENT B0 ;  /* 0x0000000000007941 */ /* 0x000fea0003800200 */
.L_x_6069:
        /* <DEDUP_REMOVED lines=8> */
.L_x_6072:
[----:B------:R-:W4:Y:S01]  /*0420*/  LD.E.64 R6, desc[UR4][R2.64+0x108] ;  /* 0x0001080402067980 */ /* 0x000f22000c101b00 */
[----:B------:R-:W-:Y:S01]  /*0430*/  BSSY.RECONVERGENT B0, `(.L_x_6074) ;  /* 0x0000006000007945 */ /* 0x000fe20003800200 */
[----:B------:R-:W-:Y:S01]  /*0440*/  IMAD.MOV.U32 R5, RZ, RZ, RZ ;  /* 0x000000ffff057224 */ /* 0x000fe200078e00ff */
[----:B----4-:R-:W-:-:S04]  /*0450*/  ISETP.NE.U32.AND P0, PT, R6, RZ, PT ;  /* 0x000000ff0600720c */ /* 0x010fc80003f05070 */
[----:B------:R-:W-:-:S13]  /*0460*/  ISETP.NE.AND.EX P0, PT, R7, RZ, PT, P0 ;  /* 0x000000ff0700720c */ /* 0x000fda0003f05300 */
[----:B------:R-:W-:Y:S05]  /*0470*/  @!P0 BRA `(.L_x_6075) ;  /* 0x0000000000048947 */ /* 0x000fea0003800000 */
[----:B------:R4:W5:Y:S02]  /*0480*/  LD.E R5, desc[UR4][R2.64+0xbc] ;  /* 0x0000bc0402057980 */ /* 0x000964000c101900 */
.L_x_6075:
[----:B------:R-:W-:Y:S05]  /*0490*/  BSYNC.RECONVERGENT B0 ;  /* 0x0000000000007941 */ /* 0x000fea0003800200 */
.L_x_6074:
[----:B-----5:R-:W-:Y:S02]  /*04a0*/  IADD3 R185, PT, PT, R5, R185, -R10 ;  /* 0x000000b905b97210 */ /* 0x020fe40007ffe80a */
.L_x_6073:
[----:B------:R-:W-:Y:S05]  /*04b0*/  BSYNC.RECONVERGENT B1 ;  /* 0x0000000000017941 */ /* 0x000fea0003800200 */
.L_x_6071:
[----:B------:R-:W-:Y:S01]  /*04c0*/  IMAD.SHL.U32 R5, R241, 0x40, RZ ;  /* 0x00000040f1057824 */ /* 0x000fe200078e00ff */
[----:B------:R-:W-:Y:S01]  /*04d0*/  MOV R6, R238 ;  /* 0x000000ee00067202 */ /* 0x000fe20000000f00 */
[----:B------:R-:W-:-:S03]  /*04e0*/  IMAD.MOV.U32 R7, RZ, RZ, 0x0 ;  /* 0x00000000ff077424 */ /* 0x000fc600078e00ff */
[----:B------:R-:W-:-:S13]  /*04f0*/  ISETP.GT.AND P0, PT, R246, R5, PT ;  /* 0x00000005f600720c */ /* 0x000fda0003f04270 */
[----:B-1234-:R-:W-:Y:S05]  /*0500*/  @!P0 RET.REL.NODEC R6 `(_ZN5flash24flash_fwd_splitkv_kernelI23Flash_fwd_kernel_traitsILi64ELi64ELi256ELi4ELb0ELb0EN7cutlass6half_tE19Flash_kernel_traitsILi64ELi64ELi256ELi4ES3_EELb0ELb1ELb1ELb0ELb0ELb0ELb0ELb0EEEvNS_16Flash_fwd_paramsE) ;  /* 0xfffffff806bc8950 */ /* 0x01efea0003c3ffff */
        /* <DEDUP_REMOVED lines=45> */
[----:B------:R-:W-:Y:S02]  /*07e0*/  @P0 IMAD R7, R17, R247, RZ ;  /* 0x000000f711070224 */ /* 0x000fe400078e02ff */
[----:B------:R-:W-:-:S04]  /*07f0*/  IMAD.WIDE.U32 R22, R5, R16, R18 ;  /* 0x0000001005167225 */ /* 0x000fc800078e0012 */
[----:B-----5:R-:W-:Y:S01]  /*0800*/  @!P0 IMAD.WIDE.U32 R12, R8, R239, RZ ;  /* 0x000000ef080c8225 */ /* 0x020fe200078e00ff */
[----:B------:R-:W-:-:S03]  /*0810*/  @P0 MOV R12, R24 ;  /* 0x00000018000c0202 */ /* 0x000fc60000000f00 */
[----:B------:R-:W-:Y:S02]  /*0820*/  @!P0 IMAD R8, R9, R239, RZ ;  /* 0x000000ef09088224 */ /* 0x000fe400078e02ff */
        /* <DEDUP_REMOVED lines=47> */
.L_x_6078:
[----:B------:R-:W-:Y:S05]  /*0b20*/  BSYNC.RECONVERGENT B0 ;  /* 0x0000000000007941 */ /* 0x000fea0003800200 */
.L_x_6077:
        /* <DEDUP_REMOVED lines=13> */
.L_x_6080:
[----:B------:R-:W-:Y:S05]  /*0c00*/  BSYNC.RECONVERGENT B0 ;  /* 0x0000000000007941 */ /* 0x000fea0003800200 */
.L_x_6079:
        /* <DEDUP_REMOVED lines=12> */
.L_x_6082:
[----:B------:R-:W-:Y:S05]  /*0cd0*/  BSYNC.RECONVERGENT B0 ;  /* 0x0000000000007941 */ /* 0x000fea0003800200 */
.L_x_6081:
[----:B------:R-:W-:Y:S01]  /*0ce0*/  MOV R239, 0x0 ;  /* 0x0000000000ef7802 */ /* 0x000fe20000000f00 */
[----:B------:R-:W-:Y:S04]  /*0cf0*/  @!P3 ST.E desc[UR4][R4.64], R15 ;  /* 0x0000000f0400b985 */ /* 0x000fe8000c101904 */
[----:B------:R-:W-:Y:S04]  /*0d00*/  @!P2 ST.E desc[UR4][R4.64+0x40], R7 ;  /* 0x000040070400a985 */ /* 0x000fe8000c101904 */
[----:B------:R1:W-:Y:S02]  /*0d10*/  @!P1 ST.E desc[UR4][R4.64+0x80], R3 ;  /* 0x0000800304009985 */ /* 0x0003e4000c101904 */
[----:B-123--:R-:W-:Y:S05]  /*0d20*/  @P4 RET.REL.NODEC R238 `(_ZN5flash24flash_fwd_splitkv_kernelI23Flash_fwd_kernel_traitsILi64ELi64ELi256ELi4ELb0ELb0EN7cutlass6half_tE19Flash_kernel_traitsILi64ELi64ELi256ELi4ES3_EELb0ELb1ELb1ELb0ELb0ELb0ELb0ELb0EEEvNS_16Flash_fwd_paramsE) ;  /* 0xfffffff0eeb44950 */ /* 0x00efea0003c3ffff */
[----:B------:R-:W-:Y:S02]  /*0d30*/  MOV R3, 0x7f800000 ;  /* 0x7f80000000037802 */ /* 0x000fe40000000f00 */
[----:B------:R-:W-:-:S03]  /*0d40*/  MOV R239, 0x0 ;  /* 0x0000000000ef7802 */ /* 0x000fc60000000f00 */
[----:B------:R1:W-:Y:S02]  /*0d50*/  ST.E desc[UR4][R4.64+0xc0], R3 ;  /* 0x0000c00304007985 */ /* 0x0003e4000c101904 */
[----:B-1----:R-:W-:Y:S05]  /*0d60*/  RET.REL.NODEC R238 `(_ZN5flash24flash_fwd_splitkv_kernelI23Flash_fwd_kernel_traitsILi64ELi64ELi256ELi4ELb0ELb0EN7cutlass6half_tE19Flash_kernel_traitsILi64ELi64ELi256ELi4ES3_EELb0ELb1ELb1ELb0ELb0ELb0ELb0ELb0EEEvNS_16Flash_fwd_paramsE) ;  /* 0xfffffff0eea47950 */ /* 0x002fea0003c3ffff */
.L_x_6076:
        /* <DEDUP_REMOVED lines=13> */
[----:B------:R-:W1:Y:S04]  /*0e40*/  LD.E R12, desc[UR4][R2.64+0x170] ;  /* 0x00017004020c7980 */ /* 0x000e68000c101900 */
[----:B------:R-:W2:Y:S01]  /*0e50*/  LD.E.64 R14, desc[UR4][R2.64+0x168] ;  /* 0x00016804020e7980 */ /* 0x000ea2000c101b00 */
[----:B------:R-:W-:Y:S02]  /*0e60*/  MOV R170, R2 ;  /* 0x0000000200aa7202 */ /* 0x000fe40000000f00 */
[----:B------:R-:W-:-:S05]  /*0e70*/  MOV R171, R3 ;  /* 0x0000000300ab7202 */ /* 0x000fca0000000f00 */
[----:B------:R-:W3:Y:S01]  /*0e80*/  LD.E R11, desc[UR4][R170.64+0x68] ;  /* 0x00006804aa0b7980 */ /* 0x000ee2000c101900 */
[----:B------:R-:W-:-:S03]  /*0e90*/  LEA R9, R38, 0xffffff00, 0x8 ;  /* 0xffffff0026097811 */ /* 0x000fc600078e40ff */
[----:B------:R-:W4:Y:S01]  /*0ea0*/  LD.E.64 R18, desc[UR4][R170.64+0x20] ;  /* 0x00002004aa127980 */ /* 0x000f22000c101b00 */
[----:B------:R-:W-:-:S03]  /*0eb0*/  IABS R4, R9 ;  /* 0x0000000900047213 */ /* 0x000fc60000000000 */
[----:B------:R-:W4:Y:S04]  /*0ec0*/  LD.E.64 R222, desc[UR4][R170.64+0x38] ;  /* 0x00003804aade7980 */ /* 0x000f28000c101b00 */
[----:B------:R-:W5:Y:S04]  /*0ed0*/  LD.E.64 R28, desc[UR4][R170.64+0x58] ;  /* 0x00005804aa1c7980 */ /* 0x000f68000c101b00 */
[----:B------:R-:W5:Y:S01]  /*0ee0*/  LD.E.64 R224, desc[UR4][R170.64+0x40] ;  /* 0x00004004aae07980 */ /* 0x000f62000c101b00 */
[----:B-1----:R-:W-:-:S04]  /*0ef0*/  IABS R6, R12 ;  /* 0x0000000c00067213 */ /* 0x002fc80000000000 */
        /* <DEDUP_REMOVED lines=9> */
[----:B------:R-:W-:Y:S01]  /*0f90*/  IADD3 R0, PT, PT, RZ, -R0, RZ ;  /* 0x80000000ff007210 */ /* 0x000fe20007ffe0ff */
[----:B------:R-:W4:Y:S04]  /*0fa0*/  LD.E.64 R16, desc[UR4][R170.64+0x50] ;  /* 0x00005004aa107980 */ /* 0x000f28000c101b00 */
        /* <DEDUP_REMOVED lines=9> */
[-C--:B--2---:R-:W-:Y:S02]  /*1040*/  IMAD R0, R15, R239.reuse, RZ ;  /* 0x000000ef0f007224 */ /* 0x084fe400078e02ff */
[----:B------:R-:W-:-:S05]  /*1050*/  IMAD.WIDE.U32 R14, R14, R239, RZ ;  /* 0x000000ef0e0e7225 */ /* 0x000fca00078e00ff */
[----:B------:R-:W-:Y:S01]  /*1060*/  IADD3 R0, PT, PT, R15, R0, RZ ;  /* 0x000000000f007210 */ /* 0x000fe20007ffe0ff */
[----:B------:R-:W-:Y:S01]  /*1070*/  @P1 VIADD R10, R10, 0x1 ;  /* 0x000000010a0a1836 */ /* 0x000fe20000000000 */
[----:B------:R-:W-:-:S03]  /*1080*/  LEA R250, P1, R14, R248, 0x2 ;  /* 0x000000f80efa7211 */ /* 0x000fc600078210ff */
[----:B------:R-:W-:Y:S01]  /*1090*/  @!P2 IMAD.MOV R10, RZ, RZ, -R10 ;  /* 0x000000ffff0aa224 */ /* 0x000fe200078e0a0a */
[----:B------:R-:W-:Y:S02]  /*10a0*/  LEA.HI.X R251, R14, R249, R0, 0x2, P1 ;  /* 0x000000f90efb7211 */ /* 0x000fe400008f1400 */
[----:B------:R-:W-:Y:S01]  /*10b0*/  @!P3 LOP3.LUT R10, RZ, R12, RZ, 0x33, !PT ;  /* 0x0000000cff0ab212 */ /* 0x000fe200078e33ff */
[----:B------:R-:W2:Y:S04]  /*10c0*/  LD.E.64 R14, desc[UR4][R170.64+0x28] ;  /* 0x00002804aa0e7980 */ /* 0x000ea8000c101b00 */
[----:B------:R-:W-:-:S05]  /*10d0*/  IMAD.WIDE R6, R10, 0x4, R250 ;  /* 0x000000040a067825 */ /* 0x000fca00078e02fa */
[----:B------:R1:W2:Y:S01]  /*10e0*/  LD.E R0, desc[UR4][R6.64] ;  /* 0x0000000406007980 */ /* 0x0002a2000c101900 */
[----:B---3--:R-:W-:-:S04]  /*10f0*/  IABS R8, R11 ;  /* 0x0000000b00087213 */ /* 0x008fc80000000000 */
[----:B------:R-:W3:Y:S08]  /*1100*/  I2F.RP R21, R8 ;  /* 0x0000000800157306 */ /* 0x000ef00000209400 */
[----:B---3--:R-:W3:Y:S02]  /*1110*/  MUFU.RCP R20, R21 ;  /* 0x0000001500147308 */ /* 0x008ee40000001000 */
[----:B---3--:R-:W-:-:S06]  /*1120*/  IADD3 R20, PT, PT, R20, 0xffffffe, RZ ;  /* 0x0ffffffe14147810 */ /* 0x008fcc0007ffe0ff */
[----:B------:R-:W3:Y:S01]  /*1130*/  F2I.FTZ.U32.TRUNC.NTZ R23, R20 ;  /* 0x0000001400177305 */ /* 0x000ee2000021f000 */
[----:B------:R-:W-:Y:S02]  /*1140*/  MOV R22, RZ ;  /* 0x000000ff00167202 */ /* 0x000fe40000000f00 */
[----:B-1----:R-:W-:Y:S02]  /*1150*/  IABS R6, R240 ;  /* 0x000000f000067213 */ /* 0x002fe40000000000 */
[----:B------:R-:W-:Y:S01]  /*1160*/  IABS R7, R11 ;  /* 0x0000000b00077213 */ /* 0x000fe20000000000 */
[----:B---3--:R-:W-:-:S04]  /*1170*/  IMAD.MOV R4, RZ, RZ, -R23 ;  /* 0x000000ffff047224 */ /* 0x008fc800078e0a17 */
        /* <DEDUP_REMOVED lines=16> */
[----:B----4-:R-:W-:-:S03]  /*1280*/  IMAD R4, R223, R9, RZ ;  /* 0x00000009df047224 */ /* 0x010fc600078e02ff */
[----:B------:R-:W-:Y:S02]  /*1290*/  @!P1 IADD3 R13, PT, PT, -R13, RZ, RZ ;  /* 0x000000ff0d0d9210 */ /* 0x000fe40007ffe1ff */
[----:B------:R-:W-:-:S05]  /*12a0*/  @!P2 LOP3.LUT R13, RZ, R11, RZ, 0x33, !PT ;  /* 0x0000000bff0da212 */ /* 0x000fca00078e33ff */
[----:B------:R-:W-:Y:S01]  /*12b0*/  IMAD R17, R17, R13, RZ ;  /* 0x0000000d11117224 */ /* 0x000fe200078e02ff */
[----:B--2---:R-:W-:Y:S01]  /*12c0*/  SHF.R.S32.HI R7, RZ, 0x1f, R0 ;  /* 0x0000001fff077819 */ /* 0x004fe20000011400 */
[-C--:B------:R-:W-:Y:S02]  /*12d0*/  IMAD R6, R19, R0.reuse, RZ ;  /* 0x0000000013067224 */ /* 0x080fe400078e02ff */
        /* <DEDUP_REMOVED lines=18> */
.L_x_6084:
        /* <DEDUP_REMOVED lines=13> */
[----:B------:R-:W1:Y:S08]  /*14d0*/  I2F.RP R12, R0 ;  /* 0x00000000000c7306 */ /* 0x000e700000209400 */
[----:B-1----:R-:W1:Y:S02]  /*14e0*/  MUFU.RCP R6, R12 ;  /* 0x0000000c00067308 */ /* 0x002e640000001000 */
[----:B-1----:R-:W-:-:S06]  /*14f0*/  VIADD R6, R6, 0xffffffe ;  /* 0x0ffffffe06067836 */ /* 0x002fcc0000000000 */
        /* <DEDUP_REMOVED lines=38> */
[----:B------:R-:W-:Y:S01]  /*1760*/  IMAD R4, R223, R9, RZ ;  /* 0x00000009df047224 */ /* 0x000fe200078e02ff */
[----:B------:R-:W-:Y:S01]  /*1770*/  @!P2 LOP3.LUT R6, RZ, R11, RZ, 0x33, !PT ;  /* 0x0000000bff06a212 */ /* 0x000fe200078e33ff */
[----:B------:R-:W-:Y:S01]  /*1780*/  @!P3 IMAD.WIDE.U32 R12, R224, R10, RZ ;  /* 0x0000000ae00cb225 */ /* 0x000fe200078e00ff */
[----:B------:R-:W-:-:S03]  /*1790*/  @P3 IADD3 R10, PT, PT, R10, R15, RZ ;  /* 0x0000000f0a0a3210 */ /* 0x000fc60007ffe0ff */
[----:B------:R-:W-:Y:S01]  /*17a0*/  @!P3 IMAD R0, R7, R224, R0 ;  /* 0x000000e00700b224 */ /* 0x000fe200078e0200 */
[----:B------:R-:W-:Y:S01]  /*17b0*/  @!P3 SHF.R.S32.HI R7, RZ, 0x1f, R8 ;  /* 0x0000001fff07b819 */ /* 0x000fe20000011408 */
[----:B------:R-:W-:Y:S01]  /*17c0*/  IMAD.IADD R21, R21, 0x1, R4 ;  /* 0x0000000115157824 */ /* 0x000fe200078e0204 */
[----:B------:R-:W-:Y:S01]  /*17d0*/  @!P3 MOV R14, R12 ;  /* 0x0000000c000eb202 */ /* 0x000fe20000000f00 */
[----:B------:R-:W-:Y:S01]  /*17e0*/  @!P3 IMAD.IADD R15, R13, 0x1, R0 ;  /* 0x000000010d0fb824 */ /* 0x000fe200078e0200 */
[----:B------:R-:W-:Y:S01]  /*17f0*/  SHF.R.S32.HI R4, RZ, 0x1f, R6 ;  /* 0x0000001fff047819 */ /* 0x000fe20000011406 */
[----:B------:R-:W-:Y:S02]  /*1800*/  @!P3 IMAD R0, R19, R8, RZ ;  /* 0x000000081300b224 */ /* 0x000fe400078e02ff */
        /* <DEDUP_REMOVED lines=14> */
.L_x_6085:
[----:B------:R-:W-:Y:S05]  /*18f0*/  BSYNC.RECONVERGENT B0 ;  /* 0x0000000000007941 */ /* 0x000fea0003800200 */
.L_x_6083:
        /* <DEDUP_REMOVED lines=28> */
[----:B------:R-:W-:-:S07]  /*1ac0*/  ISETP.NE.AND P3, PT, R11, RZ, PT ;  /* 0x000000ff0b00720c */ /* 0x000fce0003f65270 */
[----:B------:R-:W-:-:S04]  /*1ad0*/  @P4 VIADD R22, R22, 0x1 ;  /* 0x0000000116164836 */ /* 0x000fc80000000000 */
[----:B------:R-:W-:Y:S01]  /*1ae0*/  IMAD.MOV.U32 R12, RZ, RZ, R22 ;  /* 0x000000ffff0c7224 */ /* 0x000fe200078e0016 */
[----:B------:R-:W-:Y:S01]  /*1af0*/  SHF.L.U32 R227, R167, 0x3, RZ ;  /* 0x00000003a7e37819 */ /* 0x000fe200000006ff */
[-C--:B------:R-:W-:Y:S02]  /*1b00*/  IMAD R18, R19, R224.reuse, RZ ;  /* 0x000000e013127224 */ /* 0x080fe400078e02ff */
[----:B------:R-:W-:Y:S01]  /*1b10*/  @!P2 IMAD.MOV R12, RZ, RZ, -R12 ;  /* 0x000000ffff0ca224 */ /* 0x000fe200078e0a0c */
[----:B------:R-:W-:Y:S01]  /*1b20*/  @!P3 LOP3.LUT R12, RZ, R11, RZ, 0x33, !PT ;  /* 0x0000000bff0cb212 */ /* 0x000fe200078e33ff */
[----:B------:R-:W-:Y:S01]  /*1b30*/  IMAD.WIDE.U32 R22, R9, R224, RZ ;  /* 0x000000e009167225 */ /* 0x000fe200078e00ff */
[----:B------:R-:W-:Y:S02]  /*1b40*/  LOP3.LUT R166, R227, 0x38, RZ, 0xc0, !PT ;  /* 0x00000038e3a67812 */ /* 0x000fe400078ec0ff */
[----:B------:R-:W-:Y:S01]  /*1b50*/  SHF.R.S32.HI R11, RZ, 0x1f, R12 ;  /* 0x0000001fff0b7819 */ /* 0x000fe2000001140c */
[----:B------:R-:W-:-:S02]  /*1b60*/  IMAD R13, R9, R225, R18 ;  /* 0x000000e1090d7224 */ /* 0x000fc400078e0212 */
[----:B------:R-:W-:Y:S01]  /*1b70*/  IMAD R9, R29, R12, RZ ;  /* 0x0000000c1d097224 */ /* 0x000fe200078e02ff */
[----:B------:R-:W-:Y:S01]  /*1b80*/  LOP3.LUT R18, R227, 0x1c0, RZ, 0xc0, !PT ;  /* 0x000001c0e3127812 */ /* 0x000fe200078ec0ff */
[----:B------:R-:W-:Y:S01]  /*1b90*/  IMAD.IADD R13, R23, 0x1, R13 ;  /* 0x00000001170d7824 */ /* 0x000fe200078e020d */
[----:B------:R-:W-:Y:S01]  /*1ba0*/  IADD3 R10, P3, P2, R22, R10, R166 ;  /* 0x0000000a160a7210 */ /* 0x000fe20007a7e0a6 */
[----:B------:R-:W-:Y:S01]  /*1bb0*/  IMAD.WIDE.U32 R22, R28, R12, RZ ;  /* 0x0000000c1c167225 */ /* 0x000fe200078e00ff */
[----:B------:R-:W-:-:S03]  /*1bc0*/  LOP3.LUT R19, R18, 0x38, R167, 0xf8, !PT ;  /* 0x0000003812137812 */ /* 0x000fc600078ef8a7 */
[----:B------:R-:W-:Y:S01]  /*1bd0*/  IMAD R9, R11, R28, R9 ;  /* 0x0000001c0b097224 */ /* 0x000fe200078e0209 */
[----:B------:R-:W-:Y:S02]  /*1be0*/  IADD3.X R8, PT, PT, R13, R8, RZ, P3, P2 ;  /* 0x000000080d087210 */ /* 0x000fe40001fe44ff */
[----:B------:R-:W-:Y:S02]  /*1bf0*/  IADD3 R10, P2, PT, R10, R22, RZ ;  /* 0x000000160a0a7210 */ /* 0x000fe40007f5e0ff */
[----:B------:R-:W-:Y:S02]  /*1c00*/  IADD3 R9, PT, PT, R23, R9, RZ ;  /* 0x0000000917097210 */ /* 0x000fe40007ffe0ff */
[----:B------:R-:W-:Y:S02]  /*1c10*/  LOP3.LUT R245, R227, 0x1e00, RZ, 0xc0, !PT ;  /* 0x00001e00e3f57812 */ /* 0x000fe400078ec0ff */
[----:B------:R-:W-:Y:S01]  /*1c20*/  LOP3.LUT R12, R19, R166, RZ, 0x3c, !PT ;  /* 0x000000a6130c7212 */ /* 0x000fe200078e3cff */
[----:B------:R-:W-:Y:S01]  /*1c30*/  IMAD.X R11, R8, 0x1, R9, P2 ;  /* 0x00000001080b7824 */ /* 0x000fe200010e0609 */
[----:B------:R-:W1:Y:S02]  /*1c40*/  S2UR UR6, SR_CgaCtaId ;  /* 0x00000000000679c3 */ /* 0x000e640000008800 */
[----:B------:R-:W-:-:S02]  /*1c50*/  LOP3.LUT R245, R12, R245, RZ, 0xfc, !PT ;  /* 0x000000f50cf57212 */ /* 0x000fc400078efcff */
[----:B------:R-:W-:-:S05]  /*1c60*/  IADD3 R12, P2, PT, R166, R4, RZ ;  /* 0x00000004a60c7210 */ /* 0x000fca0007f5e0ff */
[----:B------:R-:W-:Y:S01]  /*1c70*/  IMAD.X R13, RZ, RZ, R0, P2 ;  /* 0x000000ffff0d7224 */ /* 0x000fe200010e0600 */
[----:B------:R-:W-:Y:S02]  /*1c80*/  SHF.R.U32.HI R36, RZ, 0x3, R167 ;  /* 0x00000003ff247819 */ /* 0x000fe400000116a7 */
[----:B------:R-:W-:Y:S01]  /*1c90*/  IADD3 R226, PT, PT, -R5, R246, RZ ;  /* 0x000000f605e27210 */ /* 0x000fe20007ffe1ff */
[----:B------:R-:W-:Y:S02]  /*1ca0*/  UMOV UR7, 0x400 ;  /* 0x0000040000077882 */ /* 0x000fe40000000000 */
[----:B------:R-:W-:Y:S02]  /*1cb0*/  IMAD R237, R225, R36, RZ ;  /* 0x00000024e1ed7224 */ /* 0x000fe400078e02ff */
[----:B------:R-:W-:-:S04]  /*1cc0*/  IMAD.WIDE.U32 R10, R36, R224, R10 ;  /* 0x000000e0240a7225 */ /* 0x000fc800078e000a */
[----:B------:R-:W-:Y:S02]  /*1cd0*/  IMAD R235, R223, R36, RZ ;  /* 0x00000024dfeb7224 */ /* 0x000fe400078e02ff */
[----:B------:R-:W-:Y:S01]  /*1ce0*/  IMAD.WIDE.U32 R12, R36, R222, R12 ;  /* 0x000000de240c7225 */ /* 0x000fe200078e000c */
[----:B-1----:R-:W-:Y:S01]  /*1cf0*/  ULEA UR6, UR6, UR7, 0x18 ;  /* 0x0000000706067291 */ /* 0x002fe2000f8ec0ff */
[----:B------:R-:W-:Y:S02]  /*1d00*/  MOV R37, RZ ;  /* 0x000000ff00257202 */ /* 0x000fe40000000f00 */
[----:B------:R-:W-:Y:S01]  /*1d10*/  IMAD.IADD R237, R11, 0x1, R237 ;  /* 0x000000010bed7824 */ /* 0x000fe200078e02ed */
[----:B------:R-:W-:Y:S01]  /*1d20*/  IADD3 R235, PT, PT, R13, R235, RZ ;  /* 0x000000eb0deb7210 */ /* 0x000fe20007ffe0ff */
[----:B------:R-:W-:Y:S01]  /*1d30*/  BSSY.RECONVERGENT B0, `(.L_x_6086) ;  /* 0x0000025000007945 */ /* 0x000fe20003800200 */
[----:B------:R-:W-:-:S04]  /*1d40*/  IMAD.U32 R218, RZ, RZ, UR6 ;  /* 0x00000006ffda7e24 */ /* 0x000fc8000f8e00ff */
[----:B------:R-:W-:Y:S02]  /*1d50*/  IMAD R245, R245, 0x2, R218 ;  /* 0x00000002f5f57824 */ /* 0x000fe400078e02da */
[----:B--2---:R-:W-:-:S04]  /*1d60*/  @P1 IMAD.WIDE.U32 R18, R14, R247, RZ ;  /* 0x000000f70e121225 */ /* 0x004fc800078e00ff */
[-C--:B---3--:R-:W-:Y:S02]  /*1d70*/  @!P1 IMAD R4, R27, R239.reuse, RZ ;  /* 0x000000ef1b049224 */ /* 0x088fe400078e02ff */
[----:B------:R-:W-:-:S04]  /*1d80*/  @!P1 IMAD.WIDE.U32 R8, R26, R239, RZ ;  /* 0x000000ef1a089225 */ /* 0x000fc800078e00ff */
[----:B------:R-:W-:Y:S01]  /*1d90*/  @P1 IMAD.MOV.U32 R8, RZ, RZ, R18 ;  /* 0x000000ffff081224 */ /* 0x000fe200078e0012 */
[----:B------:R-:W-:Y:S01]  /*1da0*/  @!P1 IADD3 R0, PT, PT, R9, R4, RZ ;  /* 0x0000000409009210 */ /* 0x000fe20007ffe0ff */
[----:B------:R-:W-:-:S03]  /*1db0*/  @P1 IMAD R4, R15, R247, RZ ;  /* 0x000000f70f041224 */ /* 0x000fc600078e02ff */
[----:B------:R-:W-:Y:S02]  /*1dc0*/  IADD3 R8, P2, PT, R166, R8, RZ ;  /* 0x00000008a6087210 */ /* 0x000fe40007f5e0ff */
[----:B------:R-:W-:-:S05]  /*1dd0*/  @P1 IADD3 R0, PT, PT, R19, R4, RZ ;  /* 0x0000000413001210 */ /* 0x000fca0007ffe0ff */
[----:B------:R-:W-:Y:S01]  /*1de0*/  IMAD.X R9, RZ, RZ, R0, P2 ;  /* 0x000000ffff097224 */ /* 0x000fe200010e0600 */
[----:B------:R-:W-:Y:S01]  /*1df0*/  ISETP.GE.AND P2, PT, R36, R226, PT ;  /* 0x000000e22400720c */ /* 0x000fe20003f46270 */
[----:B------:R-:W-:Y:S01]  /*1e00*/  IMAD R11, R7, R240, RZ ;  /* 0x000000f0070b7224 */ /* 0x000fe200078e02ff */
[----:B----4-:R-:W-:Y:S01]  /*1e10*/  LEA R234, P4, R12, R20, 0x1 ;  /* 0x000000140cea7211 */ /* 0x010fe200078808ff */
[----:B------:R-:W-:Y:S01]  /*1e20*/  IMAD.WIDE.U32 R6, R6, R240, R8 ;  /* 0x000000f006067225 */ /* 0x000fe200078e0008 */
[----:B------:R-:W-:Y:S02]  /*1e30*/  LEA R236, P3, R10, R24, 0x1 ;  /* 0x000000180aec7211 */ /* 0x000fe400078608ff */
[----:B------:R-:W-:Y:S01]  /*1e40*/  LEA.HI.X R235, R12, R21, R235, 0x1, P4 ;  /* 0x000000150ceb7211 */ /* 0x000fe200020f0ceb */
[----:B------:R-:W-:Y:S01]  /*1e50*/  IMAD.WIDE.U32 R12, R241, 0x40, R36 ;  /* 0x00000040f10c7825 */ /* 0x000fe200078e0024 */
[----:B------:R-:W-:Y:S02]  /*1e60*/  LEA.HI.X R237, R10, R25, R237, 0x1, P3 ;  /* 0x000000190aed7211 */ /* 0x000fe400018f0ced */
[----:B------:R-:W-:-:S03]  /*1e70*/  IADD3 R11, PT, PT, R7, R11, RZ ;  /* 0x0000000b070b7210 */ /* 0x000fc60007ffe0ff */
[----:B------:R-:W-:Y:S05]  /*1e80*/  @P2 BRA `(.L_x_6087) ;  /* 0x00000000003c2947 */ /* 0x000fea0003800000 */
        /* <DEDUP_REMOVED lines=14> */
.L_x_6088:
[----:B------:R1:W-:Y:S02]  /*1f70*/  STS.128 [R245], RZ ;  /* 0x000000fff5007388 */ /* 0x0003e40000000c00 */
.L_x_6087:
[----:B------:R-:W-:Y:S05]  /*1f80*/  BSYNC.RECONVERGENT B0 ;  /* 0x0000000000007941 */ /* 0x000fea0003800200 */
.L_x_6086:
[----:B------:R-:W-:Y:S01]  /*1f90*/  VIADD R33, R36, 0x10 ;  /* 0x0000001024217836 */ /* 0x000fe20000000000 */
[----:B------:R-:W-:Y:S01]  /*1fa0*/  BSSY.RECONVERGENT B0, `(.L_x_6089) ;  /* 0x000001b000007945 */ /* 0x000fe20003800200 */
[----:B------:R-:W-:Y:S02]  /*1fb0*/  IMAD.SHL.U32 R184, R38, 0x100, RZ ;  /* 0x0000010026b87824 */ /* 0x000fe400078e00ff */
[C---:B------:R-:W-:Y:S01]  /*1fc0*/  VIADD R31, R36.reuse, 0x20 ;  /* 0x00000020241f7836 */ /* 0x040fe20000000000 */
[-C--:B------:R-:W-:Y:S01]  /*1fd0*/  ISETP.GE.AND P1, PT, R33, R226.reuse, PT ;  /* 0x000000e22100720c */ /* 0x080fe20003f26270 */
[----:B------:R-:W-:Y:S01]  /*1fe0*/  VIADD R9, R36, 0x30 ;  /* 0x0000003024097836 */ /* 0x000fe20000000000 */
[----:B------:R-:W-:Y:S02]  /*1ff0*/  IADD3 R0, PT, PT, R185, 0x100, -R184 ;  /* 0x00000100b9007810 */ /* 0x000fe40007ffe8b8 */
[-C--:B------:R-:W-:Y:S02]  /*2000*/  ISETP.GE.AND P3, PT, R31, R226.reuse, PT ;  /* 0x000000e21f00720c */ /* 0x080fe40003f66270 */
[----:B------:R-:W-:-:S02]  /*2010*/  ISETP.GE.AND P2, PT, R9, R226, PT ;  /* 0x000000e20900720c */ /* 0x000fc40003f46270 */
[----:B------:R-:W-:-:S05]  /*2020*/  ISETP.GE.AND P6, PT, R36, R0, PT ;  /* 0x000000002400720c */ /* 0x000fca0003fc6270 */
[----:B------:R-:W-:Y:S08]  /*2030*/  @P1 BRA `(.L_x_6090) ;  /* 0x0000000000441947 */ /* 0x000ff00003800000 */
[----:B-----5:R-:W-:-:S13]  /*2040*/  ISETP.GE.AND P1, PT, R166, R243, PT ;  /* 0x000000f3a600720c */ /* 0x020fda0003f26270 */
[----:B------:R3:W-:Y:S01]  /*2050*/  @P1 STS.128 [R245+0x800], RZ ;  /* 0x000800fff5001388 */ /* 0x0007e20000000c00 */
[----:B------:R-:W-:Y:S05]  /*2060*/  @P1 BRA `(.L_x_6090) ;  /* 0x0000000000381947 */ /* 0x000fea0003800000 */
[----:B--2---:R-:W-:Y:S01]  /*2070*/  IADD3 R5, P1, PT, R12, 0x10, RZ ;  /* 0x000000100c057810 */ /* 0x004fe20007f3e0ff */
        /* <DEDUP_REMOVED lines=13> */
.L_x_6090:
[----:B------:R-:W-:Y:S05]  /*2150*/  BSYNC.RECONVERGENT B0 ;  /* 0x0000000000007941 */ /* 0x000fea0003800200 */
.L_x_6089:
[----:B------:R-:W-:Y:S04]  /*2160*/  BSSY.RECONVERGENT B0, `(.L_x_6091) ;  /* 0x0000013000007945 */ /* 0x000fe80003800200 */
[----:B------:R-:W-:Y:S05]  /*2170*/  @P3 BRA `(.L_x_6092) ;  /* 0x0000000000443947 */ /* 0x000fea0003800000 */
        /* <DEDUP_REMOVED lines=17> */
.L_x_6092:
[----:B------:R-:W-:Y:S05]  /*2290*/  BSYNC.RECONVERGENT B0 ;  /* 0x0000000000007941 */ /* 0x000fea0003800200 */
.L_x_6091:
[----:B------:R-:W-:Y:S04]  /*22a0*/  BSSY.RECONVERGENT B0, `(.L_x_6093) ;  /* 0x0000012000007945 */ /* 0x000fe80003800200 */
[----:B------:R-:W-:Y:S05]  /*22b0*/  @P2 BRA `(.L_x_6094) ;  /* 0x0000000000402947 */ /* 0x000fea0003800000 */
[----:B-----5:R-:W-:-:S13]  /*22c0*/  ISETP.GE.AND P1, PT, R166, R243, PT ;  /* 0x000000f3a600720c */ /* 0x020fda0003f26270 */
[----:B------:R1:W-:Y:S01]  /*22d0*/  @P1 STS.128 [R245+0x1800], RZ ;  /* 0x001800fff5001388 */ /* 0x0003e20000000c00 */
[----:B------:R-:W-:Y:S05]  /*22e0*/  @P1 BRA `(.L_x_6094) ;  /* 0x0000000000341947 */ /* 0x000fea0003800000 */
[----:B--2---:R-:W-:Y:S02]  /*22f0*/  IADD3 R5, P1, PT, R12, 0x30, RZ ;  /* 0x000000300c057810 */ /* 0x004fe40007f3e0ff */
        /* <DEDUP_REMOVED lines=12> */
.L_x_6094:
[----:B------:R-:W-:Y:S05]  /*23c0*/  BSYNC.RECONVERGENT B0 ;  /* 0x0000000000007941 */ /* 0x000fea0003800200 */
.L_x_6093:
[----:B------:R-:W-:Y:S01]  /*23d0*/  BSSY.RECONVERGENT B0, `(.L_x_6095) ;  /* 0x000000c000007945 */ /* 0x000fe20003800200 */
[C---:B--2---:R-:W-:Y:S02]  /*23e0*/  SHF.L.U64.HI R5, R222.reuse, 0x4, R223 ;  /* 0x00000004de057819 */ /* 0x044fe400000102df */
[----:B------:R-:W-:Y:S01]  /*23f0*/  SHF.L.U32 R4, R222, 0x4, RZ ;  /* 0x00000004de047819 */ /* 0x000fe200000006ff */
        /* <DEDUP_REMOVED lines=8> */
.L_x_6097:
[----:B------:R2:W-:Y:S02]  /*2480*/  STS.128 [R245+0x2000], RZ ;  /* 0x002000fff5007388 */ /* 0x0005e40000000c00 */
.L_x_6096:
[----:B------:R-:W-:Y:S05]  /*2490*/  BSYNC.RECONVERGENT B0 ;  /* 0x0000000000007941 */ /* 0x000fea0003800200 */
.L_x_6095:
[----:B------:R-:W-:Y:S01]  /*24a0*/  ISETP.GE.AND P1, PT, R33, R0, PT ;  /* 0x000000002100720c */ /* 0x000fe20003f26270 */
[----:B------:R-:W-:Y:S01]  /*24b0*/  VIADD R29, R36, 0x40 ;  /* 0x00000040241d7836 */ /* 0x000fe20000000000 */
[----:B------:R-:W-:Y:S01]  /*24c0*/  LEA R34, P2, R4, R234, 0x1 ;  /* 0x000000ea04227211 */ /* 0x000fe200078408ff */
        /* <DEDUP_REMOVED lines=16> */
.L_x_6099:
[----:B------:R-:W-:Y:S05]  /*25d0*/  BSYNC.RECONVERGENT B0 ;  /* 0x0000000000007941 */ /* 0x000fea0003800200 */
.L_x_6098:
[----:B------:R-:W-:Y:S01]  /*25e0*/  BSSY.RECONVERGENT B0, `(.L_x_6100) ;  /* 0x000000d000007945 */ /* 0x000fe20003800200 */
[----:B------:R-:W-:Y:S02]  /*25f0*/  ISETP.GE.AND P1, PT, R25, R0, PT ;  /* 0x000000001900720c */ /* 0x000fe40003f26270 */
[----:B------:R-:W-:Y:S01]  /*2600*/  IADD3 R23, PT, PT, R36, 0x70, RZ ;  /* 0x0000007024177810 */ /* 0x000fe20007ffe0ff */
        /* <DEDUP_REMOVED lines=10> */
.L_x_6101:
[----:B------:R-:W-:Y:S05]  /*26b0*/  BSYNC.RECONVERGENT B0 ;  /* 0x0000000000007941 */ /* 0x000fea0003800200 */
.L_x_6100:
[----:B------:R-:W-:Y:S01]  /*26c0*/  BSSY.RECONVERGENT B0, `(.L_x_6102) ;  /* 0x000000d000007945 */ /* 0x000fe20003800200 */
[----:B------:R-:W-:Y:S02]  /*26d0*/  ISETP.GE.AND P5, PT, R23, R0, PT ;  /* 0x000000001700720c */ /* 0x000fe40003fa6270 */
[----:B----4-:R-:W-:Y:S01]  /*26e0*/  LOP3.LUT R21, R36, 0x80, RZ, 0xfc, !PT ;  /* 0x0000008024157812 */ /* 0x010fe200078efcff */
        /* <DEDUP_REMOVED lines=10> */
.L_x_6103:
[----:B------:R-:W-:Y:S05]  /*2790*/  BSYNC.RECONVERGENT B0 ;  /* 0x0000000000007941 */ /* 0x000fea0003800200 */
.L_x_6102:
[----:B------:R-:W-:Y:S01]  /*27a0*/  BSSY.RECONVERGENT B0, `(.L_x_6104) ;  /* 0x0000010000007945 */ /* 0x000fe20003800200 */
[----:B------:R-:W-:Y:S02]  /*27b0*/  ISETP.GE.AND P4, PT, R21, R0, PT ;  /* 0x000000001500720c */ /* 0x000fe40003f86270 */
[----:B------:R-:W-:Y:S01]  /*27c0*/  IADD3 R19, PT, PT, R36, 0x90, RZ ;  /* 0x0000009024137810 */ /* 0x000fe20007ffe0ff */
[----:B------:R-:W-:Y:S05]  /*27d0*/  @P3 BRA `(.L_x_6105) ;  /* 0x0000000000303947 */ /* 0x000fea0003800000 */
[----:B-----5:R-:W-:-:S13]  /*27e0*/  ISETP.GE.AND P3, PT, R166, R243, PT ;  /* 0x000000f3a600720c */ /* 0x020fda0003f66270 */
        /* <DEDUP_REMOVED lines=11> */
.L_x_6105:
[----:B------:R-:W-:Y:S05]  /*28a0*/  BSYNC.RECONVERGENT B0 ;  /* 0x0000000000007941 */ /* 0x000fea0003800200 */
.L_x_6104:
[----:B------:R-:W-:Y:S01]  /*28b0*/  BSSY.RECONVERGENT B0, `(.L_x_6106) ;  /* 0x000000d000007945 */ /* 0x000fe20003800200 */
[----:B------:R-:W-:Y:S02]  /*28c0*/  ISETP.GE.AND P3, PT, R19, R0, PT ;  /* 0x000000001300720c */ /* 0x000fe40003f66270 */
[----:B-----5:R-:W-:Y:S01]  /*28d0*/  IADD3 R17, PT, PT, R36, 0xa0, RZ ;  /* 0x000000a024117810 */ /* 0x020fe20007ffe0ff */
        /* <DEDUP_REMOVED lines=10> */
.L_x_6107:
[----:B------:R-:W-:Y:S05]  /*2980*/  BSYNC.RECONVERGENT B0 ;  /* 0x0000000000007941 */ /* 0x000fea0003800200 */
.L_x_6106:
        /* <DEDUP_REMOVED lines=16> */
.L_x_6109:
[----:B------:R-:W-:Y:S05]  /*2a90*/  BSYNC.RECONVERGENT B0 ;  /* 0x0000000000007941 */ /* 0x000fea0003800200 */
.L_x_6108:
        /* <DEDUP_REMOVED lines=16> */
.L_x_6111:
[----:B------:R-:W-:Y:S05]  /*2ba0*/  BSYNC.RECONVERGENT B0 ;  /* 0x0000000000007941 */ /* 0x000fea0003800200 */
.L_x_6110:
        /* <DEDUP_REMOVED lines=16> */
.L_x_6113:
[----:B------:R-:W-:Y:S05]  /*2cb0*/  BSYNC.RECONVERGENT B0 ;  /* 0x0000000000007941 */ /* 0x000fea0003800200 */
.L_x_6112:
        /* <DEDUP_REMOVED lines=13> */
.L_x_6115:
[----:B------:R-:W-:Y:S05]  /*2d90*/  BSYNC.RECONVERGENT B0 ;  /* 0x0000000000007941 */ /* 0x000fea0003800200 */
.L_x_6114:
        /* <DEDUP_REMOVED lines=16> */
.L_x_6117:
[----:B------:R-:W-:Y:S05]  /*2ea0*/  BSYNC.RECONVERGENT B0 ;  /* 0x0000000000007941 */ /* 0x000fea0003800200 */
.L_x_6116:
        /* <DEDUP_REMOVED lines=15> */
.L_x_6119:
[----:B------:R-:W-:Y:S05]  /*2fa0*/  BSYNC.RECONVERGENT B0 ;  /* 0x0000000000007941 */ /* 0x000fea0003800200 */
.L_x_6118:
        /* <DEDUP_REMOVED lines=14> */
.L_x_6121:
[----:B------:R-:W-:Y:S05]  /*3090*/  BSYNC.RECONVERGENT B0 ;  /* 0x0000000000007941 */ /* 0x000fea0003800200 */
.L_x_6120:
        /* <DEDUP_REMOVED lines=14> */
.L_x_6123:
[----:B------:R-:W-:Y:S05]  /*3180*/  BSYNC.RECONVERGENT B0 ;  /* 0x0000000000007941 */ /* 0x000fea0003800200 */
.L_x_6122:
        /* <DEDUP_REMOVED lines=14> */
.L_x_6125:
[----:B------:R-:W-:Y:S05]  /*3270*/  BSYNC.RECONVERGENT B0 ;  /* 0x0000000000007941 */ /* 0x000fea0003800200 */
.L_x_6124:
        /* <DEDUP_REMOVED lines=12> */
.L_x_6127:
[----:B------:R-:W-:Y:S05]  /*3340*/  BSYNC.RECONVERGENT B0 ;  /* 0x0000000000007941 */ /* 0x000fea0003800200 */
.L_x_6126:
[----:B------:R-:W2:Y:S04]  /*3350*/  LD.E.64 R40, desc[UR4][R2.64+0x1c0] ;  /* 0x0001c00402287980 */ /* 0x000ea8000c101b00 */
[----:B-1----:R-:W3:Y:S01]  /*3360*/  LD.E.64 R36, desc[UR4][R2.64+0x1b8] ;  /* 0x0001b80402247980 */ /* 0x002ee2000c101b00 */
[----:B------:R-:W-:Y:S02]  /*3370*/  IMAD.MOV.U32 R34, RZ, RZ, R240 ;  /* 0x000000ffff227224 */ /* 0x000fe400078e00f0 */
[----:B------:R-:W-:Y:S01]  /*3380*/  IMAD.MOV.U32 R35, RZ, RZ, RZ ;  /* 0x000000ffff237224 */ /* 0x000fe200078e00ff */
[----:B------:R-:W4:Y:S04]  /*3390*/  LD.E R8, desc[UR4][R2.64+0xd8] ;  /* 0x0000d80402087980 */ /* 0x000f28000c101900 */
[----:B------:R-:W0:Y:S04]  /*33a0*/  LDGDEPBAR ;  /* 0x00000000000079af */ /* 0x000e280000000000 */
[----:B------:R1:W5:Y:S04]  /*33b0*/  LD.E R187, desc[UR4][R2.64+0x184] ;  /* 0x0001840402bb7980 */ /* 0x000368000c101900 */
[----:B------:R1:W5:Y:S01]  /*33c0*/  LD.E R188, desc[UR4][R2.64+0x188] ;  /* 0x0001880402bc7980 */ /* 0x000362000c101900 */
        /* <DEDUP_REMOVED lines=22> */
.L_x_6130:
[----:B------:R4:W-:Y:S01]  /*3530*/  STS.128 [R245+0xa000], RZ ;  /* 0x00a000fff5007388 */ /* 0x0009e20000000c00 */
[----:B------:R-:W-:Y:S05]  /*3540*/  BRA `(.L_x_6131) ;  /* 0x0000000000047947 */ /* 0x000fea0003800000 */
.L_x_6129:
[----:B------:R2:W-:Y:S02]  /*3550*/  STS.128 [R245+0xa000], RZ ;  /* 0x00a000fff5007388 */ /* 0x0005e40000000c00 */
.L_x_6131:
[----:B------:R-:W-:Y:S05]  /*3560*/  BSYNC.RECONVERGENT B0 ;  /* 0x0000000000007941 */ /* 0x000fea0003800200 */
.L_x_6128:
        /* <DEDUP_REMOVED lines=18> */
.L_x_6133:
[----:B------:R-:W-:Y:S05]  /*3690*/  BSYNC.RECONVERGENT B0 ;  /* 0x0000000000007941 */ /* 0x000fea0003800200 */
.L_x_6132:
        /* <DEDUP_REMOVED lines=13> */
.L_x_6135:
[----:B------:R-:W-:Y:S05]  /*3770*/  BSYNC.RECONVERGENT B0 ;  /* 0x0000000000007941 */ /* 0x000fea0003800200 */
.L_x_6134:
        /* <DEDUP_REMOVED lines=13> */
.L_x_6137:
[----:B------:R-:W-:Y:S05]  /*3850*/  BSYNC.RECONVERGENT B0 ;  /* 0x0000000000007941 */ /* 0x000fea0003800200 */
.L_x_6136:
        /* <DEDUP_REMOVED lines=16> */
.L_x_6139:
[----:B------:R-:W-:Y:S05]  /*3960*/  BSYNC.RECONVERGENT B0 ;  /* 0x0000000000007941 */ /* 0x000fea0003800200 */
.L_x_6138:
        /* <DEDUP_REMOVED lines=13> */
.L_x_6141:
[----:B------:R-:W-:Y:S05]  /*3a40*/  BSYNC.RECONVERGENT B0 ;  /* 0x0000000000007941 */ /* 0x000fea0003800200 */
.L_x_6140:
        /* <DEDUP_REMOVED lines=16> */
.L_x_6143:
[----:B------:R-:W-:Y:S05]  /*3b50*/  BSYNC.RECONVERGENT B0 ;  /* 0x0000000000007941 */ /* 0x000fea0003800200 */
.L_x_6142:
        /* <DEDUP_REMOVED lines=16> */
.L_x_6145:
[----:B------:R-:W-:Y:S05]  /*3c60*/  BSYNC.RECONVERGENT B0 ;  /* 0x0000000000007941 */ /* 0x000fea0003800200 */
.L_x_6144:
[----:B------:R1:W-:Y:S01]  /*3c70*/  @P3 STS.128 [R245+0xe000], RZ ;  /* 0x00e000fff5003388 */ /* 0x0003e20000000c00 */
[----:B------:R-:W-:Y:S01]  /*3c80*/  IMAD.SHL.U32 R165, R167, 0x40, RZ ;  /* 0x00000040a7a57824 */ /* 0x000fe200078e00ff */
        /* <DEDUP_REMOVED lines=19> */
.L_x_6147:
[----:B------:R-:W-:Y:S05]  /*3dc0*/  BSYNC.RECONVERGENT B0 ;  /* 0x0000000000007941 */ /* 0x000fea0003800200 */
.L_x_6146:
[----:B------:R2:W-:Y:S01]  /*3dd0*/  @P2 STS.128 [R245+0xe800], RZ ;  /* 0x00e800fff5002388 */ /* 0x0005e20000000c00 */
[----:B------:R-:W-:Y:S01]  /*3de0*/  ISETP.GE.AND P3, PT, R7, R0, PT ;  /* 0x000000000700720c */ /* 0x000fe20003f66270 */
[----:B------:R-:W-:Y:S01]  /*3df0*/  BSSY.RECONVERGENT B0, `(.L_x_6148) ;  /* 0x0000012000007945 */ /* 0x000fe20003800200 */
[----:B------:R-:W-:Y:S02]  /*3e00*/  LOP3.LUT R217, R217, 0x7c00, RZ, 0xc0, !PT ;  /* 0x00007c00d9d97812 */ /* 0x000fe400078ec0ff */
[----:B------:R-:W-:Y:S02]  /*3e10*/  LOP3.LUT R7, R6, 0x8, R167, 0xf8, !PT ;  /* 0x0000000806077812 */ /* 0x000fe400078ef8a7 */
[--C-:B-1----:R-:W-:Y:S02]  /*3e20*/  LOP3.LUT R13, R4, 0x1c0, R165.reuse, 0xf8, !PT ;  /* 0x000001c0040d7812 */ /* 0x102fe400078ef8a5 */
        /* <DEDUP_REMOVED lines=14> */
.L_x_6149:
[----:B------:R-:W-:Y:S05]  /*3f10*/  BSYNC.RECONVERGENT B0 ;  /* 0x0000000000007941 */ /* 0x000fea0003800200 */
.L_x_6148:
        /* <DEDUP_REMOVED lines=20> */
.L_x_6151:
[----:B------:R-:W-:Y:S05]  /*4060*/  BSYNC.RECONVERGENT B0 ;  /* 0x0000000000007941 */ /* 0x000fea0003800200 */
.L_x_6150:
        /* <DEDUP_REMOVED lines=15> */
.L_x_6153:
[----:B------:R-:W-:Y:S05]  /*4160*/  BSYNC.RECONVERGENT B0 ;  /* 0x0000000000007941 */ /* 0x000fea0003800200 */
.L_x_6152:
        /* <DEDUP_REMOVED lines=15> */
.L_x_6155:
[----:B------:R-:W-:Y:S05]  /*4260*/  BSYNC.RECONVERGENT B0 ;  /* 0x0000000000007941 */ /* 0x000fea0003800200 */
.L_x_6154:
        /* <DEDUP_REMOVED lines=15> */
.L_x_6157:
[----:B------:R-:W-:Y:S05]  /*4360*/  BSYNC.RECONVERGENT B0 ;  /* 0x0000000000007941 */ /* 0x000fea0003800200 */
.L_x_6156:
        /* <DEDUP_REMOVED lines=15> */
.L_x_6159:
[----:B------:R-:W-:Y:S05]  /*4460*/  BSYNC.RECONVERGENT B0 ;  /* 0x0000000000007941 */ /* 0x000fea0003800200 */
.L_x_6158:
        /* <DEDUP_REMOVED lines=13> */
.L_x_6161:
[----:B------:R-:W-:Y:S05]  /*4540*/  BSYNC.RECONVERGENT B0 ;  /* 0x0000000000007941 */ /* 0x000fea0003800200 */
.L_x_6160:
[----:B------:R-:W-:Y:S01]  /*4550*/  LDSM.16.M88.4 R148, [R205] ;  /* 0x00000000cd94783b */ /* 0x000fe20000000200 */
[----:B------:R-:W-:Y:S01]  /*4560*/  IMAD.MOV.U32 R186, RZ, RZ, 0x20 ;  /* 0x00000020ffba7424 */ /* 0x000fe200078e00ff */
[C---:B------:R-:W-:Y:S01]  /*4570*/  LOP3.LUT P6, RZ, R167.reuse, 0x2, RZ, 0xc0, !PT ;  /* 0x00000002a7ff7812 */ /* 0x040fe200078cc0ff */
[----:B------:R-:W-:Y:S01]  /*4580*/  IMAD.MOV.U32 R206, RZ, RZ, 0x40 ;  /* 0x00000040ffce7424 */ /* 0x000fe200078e00ff */
[----:B------:R-:W5:Y:S01]  /*4590*/  LDSM.16.M88.4 R120, [R193+0x2000] ;  /* 0x00200000c178783b */ /* 0x000f620000000200 */
[----:B------:R-:W-:Y:S01]  /*45a0*/  LOP3.LUT P2, RZ, R167, 0x4, RZ, 0xc0, !PT ;  /* 0x00000004a7ff7812 */ /* 0x000fe2000784c0ff */
[----:B------:R-:W-:Y:S01]  /*45b0*/  VIADD R0, R38, 0xffffffff ;  /* 0xffffffff26007836 */ /* 0x000fe20000000000 */
[----:B------:R-:W-:Y:S01]  /*45c0*/  SEL R186, R186, 0xffffffe0, !P6 ;  /* 0xffffffe0baba7807 */ /* 0x000fe20007000000 */
[----:B------:R-:W2:Y:S01]  /*45d0*/  LDSM.16.M88.4 R96, [R193+0x2800] ;  /* 0x00280000c160783b */ /* 0x000ea20000000200 */
[----:B------:R-:W-:Y:S01]  /*45e0*/  SEL R206, R206, 0xffffffc0, !P2 ;  /* 0xffffffc0cece7807 */ /* 0x000fe20005000000 */
[----:B------:R-:W-:Y:S01]  /*45f0*/  BSSY.RECONVERGENT B1, `(.L_x_6162) ;  /* 0x00005fd000017945 */ /* 0x000fe20003800200 */
[----:B------:R-:W-:Y:S01]  /*4600*/  IADD3 R188, PT, PT, R188, R185, -R246 ;  /* 0x000000b9bcbc7210 */ /* 0x000fe20007ffe8f6 */
[----:B------:R-:W-:Y:S01]  /*4610*/  IMAD.IADD R192, R205, 0x1, R186 ;  /* 0x00000001cdc07824 */ /* 0x000fe200078e02ba */
[----:B------:R-:W3:Y:S01]  /*4620*/  LDSM.16.M88.4 R88, [R193+0x3000] ;  /* 0x00300000c158783b */ /* 0x000ee20000000200 */
[----:B------:R-:W-:Y:S01]  /*4630*/  IMAD.IADD R204, R186, 0x1, R193 ;  /* 0x00000001bacc7824 */ /* 0x000fe200078e02c1 */
[----:B------:R-:W-:Y:S01]  /*4640*/  IADD3 R232, PT, PT, R185, -R246, -R187 ;  /* 0x800000f6b9e87210 */ /* 0x000fe20007ffe8bb */
[----:B------:R-:W-:Y:S01]  /*4650*/  IMAD.IADD R169, R205, 0x1, R206 ;  /* 0x00000001cda97824 */ /* 0x000fe200078e02ce */
[----:B------:R-:W4:Y:S01]  /*4660*/  LDSM.16.M88.4 R80, [R193+0x3800] ;  /* 0x00380000c150783b */ /* 0x000f220000000200 */
[----:B------:R-:W-:-:S02]  /*4670*/  IMAD.IADD R39, R206, 0x1, R193 ;  /* 0x00000001ce277824 */ /* 0x000fc400078e02c1 */
[C---:B------:R-:W-:Y:S01]  /*4680*/  IMAD.IADD R208, R186.reuse, 0x1, R169 ;  /* 0x00000001bad07824 */ /* 0x040fe200078e02a9 */
[----:B------:R-:W4:Y:S01]  /*4690*/  LDSM.16.M88.4 R72, [R193+0x4000] ;  /* 0x00400000c148783b */ /* 0x000f220000000200 */
[----:B------:R-:W-:-:S03]  /*46a0*/  IMAD.IADD R37, R186, 0x1, R39 ;  /* 0x00000001ba257824 */ /* 0x000fc600078e0227 */
[----:B------:R-:W4:Y:S04]  /*46b0*/  LDSM.16.M88.4 R64, [R193+0x4800] ;  /* 0x00480000c140783b */ /* 0x000f280000000200 */
[----:B------:R-:W4:Y:S04]  /*46c0*/  LDSM.16.M88.4 R56, [R193+0x5000] ;  /* 0x00500000c138783b */ /* 0x000f280000000200 */
[----:B------:R-:W4:Y:S04]  /*46d0*/  LDSM.16.M88.4 R48, [R193+0x5800] ;  /* 0x00580000c130783b */ /* 0x000f280000000200 */
[----:B------:R-:W4:Y:S04]  /*46e0*/  LDSM.16.M88.4 R40, [R193+0x6000] ;  /* 0x00600000c128783b */ /* 0x000f280000000200 */
[----:B------:R-:W4:Y:S01]  /*46f0*/  LDSM.16.M88.4 R28, [R193+0x6800] ;  /* 0x00680000c11c783b */ /* 0x000f220000000200 */
[C---:B-----5:R-:W-:Y:S03]  /*4700*/  HMMA.16816.F32 R144, R148.reuse, R120, RZ ;  /* 0x000000789490723c */ /* 0x060fe600000018ff */
[----:B------:R-:W5:Y:S04]  /*4710*/  LDSM.16.M88.4 R20, [R193+0x7000] ;  /* 0x00700000c114783b */ /* 0x000f680000000200 */
[----:B-1----:R-:W1:Y:S01]  /*4720*/  LDSM.16.M88.4 R12, [R193+0x7800] ;  /* 0x00780000c10c783b */ /* 0x002e620000000200 */
[C---:B------:R-:W-:Y:S03]  /*4730*/  HMMA.16816.F32 R120, R148.reuse, R122, RZ ;  /* 0x0000007a9478723c */ /* 0x040fe600000018ff */
[----:B------:R-:W1:Y:S04]  /*4740*/  LDSM.16.M88.4 R172, [R193+0x8000] ;  /* 0x00800000c1ac783b */ /* 0x000e680000000200 */
[----:B------:R-:W1:Y:S01]  /*4750*/  LDSM.16.M88.4 R156, [R193+0x8800] ;  /* 0x00880000c19c783b */ /* 0x000e620000000200 */
        /* <DEDUP_REMOVED lines=8> */
[----:B------:R-:W4:Y:S01]  /*47e0*/  LDSM.16.M88.4 R4, [R204+0x5000] ;  /* 0x00500000cc04783b */ /* 0x000f220000000200 */
[C---:B------:R-:W-:Y:S03]  /*47f0*/  HMMA.16816.F32 R76, R148.reuse, R72, RZ ;  /* 0x00000048944c723c */ /* 0x040fe600000018ff */
[----:B------:R-:W4:Y:S04]  /*4800*/  LDSM.16.M88.4 R132, [R204+0x5800] ;  /* 0x00580000cc84783b */ /* 0x000f280000000200 */
[----:B------:R-:W4:Y:S01]  /*4810*/  LDSM.16.M88.4 R176, [R204+0x3800] ;  /* 0x00380000ccb0783b */ /* 0x000f220000000200 */
[C---:B------:R-:W-:Y:S03]  /*4820*/  HMMA.16816.F32 R68, R148.reuse, R64, RZ ;  /* 0x000000409444723c */ /* 0x040fe600000018ff */
[----:B------:R-:W4:Y:S04]  /*4830*/  LDSM.16.M88.4 R140, [R204+0x4000] ;  /* 0x00400000cc8c783b */ /* 0x000f280000000200 */
[----:B------:R-:W4:Y:S01]  /*4840*/  LDSM.16.M88.4 R136, [R204+0x4800] ;  /* 0x00480000cc88783b */ /* 0x000f220000000200 */
[C---:B------:R-:W-:Y:S03]  /*4850*/  HMMA.16816.F32 R60, R148.reuse, R56, RZ ;  /* 0x00000038943c723c */ /* 0x040fe600000018ff */
[----:B------:R-:W-:Y:S04]  /*4860*/  LDSM.16.M88.4 R180, [R204+0x2800] ;  /* 0x00280000ccb4783b */ /* 0x000fe80000000200 */
[----:B------:R-:W0:Y:S01]  /*4870*/  LDGDEPBAR ;  /* 0x00000000000079af */ /* 0x000e220000000000 */
[C---:B------:R-:W-:Y:S08]  /*4880*/  HMMA.16816.F32 R52, R148.reuse, R48, RZ ;  /* 0x000000309434723c */ /* 0x040ff000000018ff */
[C---:B------:R-:W-:Y:S08]  /*4890*/  HMMA.16816.F32 R44, R148.reuse, R40, RZ ;  /* 0x00000028942c723c */ /* 0x040ff000000018ff */
[C---:B------:R-:W-:Y:S08]  /*48a0*/  HMMA.16816.F32 R32, R148.reuse, R28, RZ ;  /* 0x0000001c9420723c */ /* 0x040ff000000018ff */
[C---:B-----5:R-:W-:Y:S08]  /*48b0*/  HMMA.16816.F32 R24, R148.reuse, R20, RZ ;  /* 0x000000149418723c */ /* 0x060ff000000018ff */
[C---:B-1----:R-:W-:Y:S08]  /*48c0*/  HMMA.16816.F32 R16, R148.reuse, R12, RZ ;  /* 0x0000000c9410723c */ /* 0x042ff000000018ff */
        /* <DEDUP_REMOVED lines=17> */
[----:B---3--:R-:W-:Y:S08]  /*49e0*/  HMMA.16816.F32 R108, R148, R128, RZ ;  /* 0x00000080946c723c */ /* 0x008ff000000018ff */
[C---:B------:R-:W-:Y:S08]  /*49f0*/  HMMA.16816.F32 R144, R112.reuse, R104, R144 ;  /* 0x000000687090723c */ /* 0x040ff00000001890 */
[----:B------:R-:W-:Y:S01]  /*4a00*/  HMMA.16816.F32 R120, R112, R106, R120 ;  /* 0x0000006a7078723c */ /* 0x000fe20000001878 */
[----:B------:R-:W1:Y:S07]  /*4a10*/  LDSM.16.M88.4 R104, [R204+0x6800] ;  /* 0x00680000cc68783b */ /* 0x000e6e0000000200 */
        /* <DEDUP_REMOVED lines=19> */
[----:B------:R-:W-:Y:S07]  /*4b50*/  LDSM.16.M88.4 R136, [R39+0x2000] ;  /* 0x002000002788783b */ /* 0x000fee0000000200 */
[C---:B-1----:R-:W-:Y:S08]  /*4b60*/  HMMA.16816.F32 R32, R112.reuse, R104, R32 ;  /* 0x000000687020723c */ /* 0x042ff00000001820 */
[C---:B------:R-:W-:Y:S01]  /*4b70*/  HMMA.16816.F32 R28, R112.reuse, R106, R28 ;  /* 0x0000006a701c723c */ /* 0x040fe2000000181c */
[----:B------:R1:W5:Y:S07]  /*4b80*/  LDSM.16.M88.4 R104, [R169] ;  /* 0x00000000a968783b */ /* 0x00036e0000000200 */
[C---:B--2---:R-:W-:Y:S08]  /*4b90*/  HMMA.16816.F32 R44, R112.reuse, R128, R44 ;  /* 0x00000080702c723c */ /* 0x044ff0000000182c */
[C---:B------:R-:W-:Y:S01]  /*4ba0*/  HMMA.16816.F32 R40, R112.reuse, R130, R40 ;  /* 0x000000827028723c */ /* 0x040fe20000001828 */
[----:B------:R-:W2:Y:S07]  /*4bb0*/  LDSM.16.M88.4 R128, [R39+0x9800] ;  /* 0x009800002780783b */ /* 0x000eae0000000200 */
[----:B---3--:R-:W-:Y:S01]  /*4bc0*/  HMMA.16816.F32 R24, R112, R116, R24 ;  /* 0x000000747018723c */ /* 0x008fe20000001818 */
[----:B-1----:R-:W-:-:S05]  /*4bd0*/  IMAD.SHL.U32 R169, R167, 0x2, RZ ;  /* 0x00000002a7a97824 */ /* 0x002fca00078e00ff */
[----:B------:R-:W-:Y:S02]  /*4be0*/  LOP3.LUT R168, R169, 0x6, RZ, 0xc0, !PT ;  /* 0x00000006a9a87812 */ /* 0x000fe400078ec0ff */
[C---:B------:R-:W-:Y:S01]  /*4bf0*/  HMMA.16816.F32 R20, R112.reuse, R118, R20 ;  /* 0x000000767014723c */ /* 0x040fe20000001814 */
[----:B------:R-:W-:Y:S07]  /*4c00*/  LDSM.16.M88.4 R116, [R37+0x2000] ;  /* 0x002000002574783b */ /* 0x000fee0000000200 */
[C---:B----4-:R-:W-:Y:S08]  /*4c10*/  HMMA.16816.F32 R16, R112.reuse, R4, R16 ;  /* 0x000000047010723c */ /* 0x050ff00000001810 */
[C---:B------:R-:W-:Y:S01]  /*4c20*/  HMMA.16816.F32 R12, R112.reuse, R6, R12 ;  /* 0x00000006700c723c */ /* 0x040fe2000000180c */
[----:B------:R-:W1:Y:S07]  /*4c30*/  LDSM.16.M88.4 R4, [R208] ;  /* 0x00000000d004783b */ /* 0x000e6e0000000200 */
[----:B-----5:R-:W-:Y:S01]  /*4c40*/  HMMA.16816.F32 R148, R112, R134, R148 ;  /* 0x000000867094723c */ /* 0x020fe20000001894 */
[----:B------:R-:W-:-:S07]  /*4c50*/  IMAD R135, R241, 0x40, R185 ;  /* 0x00000040f1877824 */ /* 0x000fce00078e02b9 */
[C---:B------:R-:W-:Y:S08]  /*4c60*/  HMMA.16816.F32 R160, R112.reuse, R176, R160 ;  /* 0x000000b070a0723c */ /* 0x040ff000000018a0 */
[C---:B------:R-:W-:Y:S08]  /*4c70*/  HMMA.16816.F32 R156, R112.reuse, R178, R156 ;  /* 0x000000b2709c723c */ /* 0x040ff0000000189c */
[----:B------:R-:W-:Y:S01]  /*4c80*/  HMMA.16816.F32 R176, R112, R140, R152 ;  /* 0x0000008c70b0723c */ /* 0x000fe20000001898 */
[----:B------:R-:W3:Y:S07]  /*4c90*/  LDSM.16.M88.4 R152, [R37+0x9800] ;  /* 0x009800002598783b */ /* 0x000eee0000000200 */
[C---:B------:R-:W-:Y:S08]  /*4ca0*/  HMMA.16816.F32 R144, R104.reuse, R136, R144 ;  /* 0x000000886890723c */ /* 0x040ff00000001890 */
[----:B--2---:R-:W-:Y:S01]  /*4cb0*/  HMMA.16816.F32 R148, R104, R130, R148 ;  /* 0x000000826894723c */ /* 0x004fe20000001894 */
[----:B------:R-:W-:-:S02]  /*4cc0*/  SHF.R.U32.HI R131, RZ, 0x2, R167 ;  /* 0x00000002ff837819 */ /* 0x000fc400000116a7 */
[----:B------:R-:W-:-:S04]  /*4cd0*/  LOP3.LUT R130, R216, 0x1f0, RZ, 0xc0, !PT ;  /* 0x000001f0d8827812 */ /* 0x000fc800078ec0ff */
[----:B------:R-:W-:Y:S01]  /*4ce0*/  LOP3.LUT R130, R130, 0x7, R131, 0xf8, !PT ;  /* 0x0000000782827812 */ /* 0x000fe200078ef883 */
[----:B------:R-:W-:Y:S01]  /*4cf0*/  IMAD.SHL.U32 R131, R0, 0x100, RZ ;  /* 0x0000010000837824 */ /* 0x000fe200078e00ff */
[----:B------:R-:W-:Y:S03]  /*4d00*/  HMMA.16816.F32 R100, R112, R180, R100 ;  /* 0x000000b47064723c */ /* 0x000fe60000001864 */
[----:B------:R-:W-:Y:S01]  /*4d10*/  IMAD.IADD R230, R130, 0x1, R135 ;  /* 0x0000000182e67824 */ /* 0x000fe200078e0287 */
[----:B------:R-:W-:-:S03]  /*4d20*/  LOP3.LUT R189, R131, R168, RZ, 0xfc, !PT ;  /* 0x000000a883bd7212 */ /* 0x000fc600078efcff */
[----:B------:R-:W-:Y:S01]  /*4d30*/  VIADD R36, R230, 0x8 ;  /* 0x00000008e6247836 */ /* 0x000fe20000000000 */
[C---:B-1----:R-:W-:Y:S01]  /*4d40*/  HMMA.16816.F32 R144, R4.reuse, R116, R144 ;  /* 0x000000740490723c */ /* 0x042fe20000001890 */
[----:B------:R-:W-:Y:S02]  /*4d50*/  IMAD.IADD R191, R189, 0x1, R246 ;  /* 0x00000001bdbf7824 */ /* 0x000fe400078e02f6 */
[----:B------:R-:W-:Y:S02]  /*4d60*/  IMAD R117, R241, 0x40, R130 ;  /* 0x00000040f1757824 */ /* 0x000fe400078e0282 */
[C-C-:B------:R-:W-:Y:S01]  /*4d70*/  IMAD.IADD R116, R36.reuse, 0x1, -R191.reuse ;  /* 0x0000000124747824 */ /* 0x140fe200078e0abf */
[--C-:B------:R-:W-:Y:S01]  /*4d80*/  IADD3 R140, PT, PT, R36, -0x1, -R191.reuse ;  /* 0xffffffff248c7810 */ /* 0x100fe20007ffe8bf */
[C---:B------:R-:W-:Y:S01]  /*4d90*/  IMAD.IADD R188, R117.reuse, 0x1, R188 ;  /* 0x0000000175bc7824 */ /* 0x040fe200078e02bc */
[----:B---3--:R-:W-:Y:S01]  /*4da0*/  HMMA.16816.F32 R148, R4, R154, R148 ;  /* 0x0000009a0494723c */ /* 0x008fe20000001894 */
[----:B------:R-:W-:Y:S01]  /*4db0*/  IMAD.IADD R232, R117, 0x1, R232 ;  /* 0x0000000175e87824 */ /* 0x000fe200078e02e8 */
[----:B------:R-:W-:Y:S01]  /*4dc0*/  IABS R116, R116 ;  /* 0x0000007400747213 */ /* 0x000fe20000000000 */
[C-C-:B------:R-:W-:Y:S01]  /*4dd0*/  IMAD.IADD R141, R230.reuse, 0x1, -R191.reuse ;  /* 0x00000001e68d7824 */ /* 0x140fe200078e0abf */
[----:B------:R-:W-:Y:S01]  /*4de0*/  IADD3 R117, PT, PT, R230, -0xf9, -R191 ;  /* 0xffffff07e6757810 */ /* 0x000fe20007ffe8bf */
[----:B------:R-:W-:Y:S01]  /*4df0*/  VIADD R198, R232, 0x8 ;  /* 0x00000008e8c67836 */ /* 0x000fe20000000000 */
[----:B------:R-:W-:-:S02]  /*4e00*/  I2FP.F32.S32 R135, R116 ;  /* 0x0000007400877245 */ /* 0x000fc40000201400 */
[----:B------:R-:W-:Y:S01]  /*4e10*/  HMMA.16816.F32 R96, R112, R182, R96 ;  /* 0x000000b67060723c */ /* 0x000fe20000001860 */
[----:B------:R-:W1:Y:S01]  /*4e20*/  LDSM.16.M88.4 R180, [R204+0x8000] ;  /* 0x00800000ccb4783b */ /* 0x000e620000000200 */
[----:B------:R-:W-:Y:S01]  /*4e30*/  IADD3 R116, PT, PT, R36, -0xf9, -R191 ;  /* 0xffffff0724747810 */ /* 0x000fe20007ffe8bf */
[----:B------:R-:W-:Y:S01]  /*4e40*/  FFMA.FTZ R146, -R244, R135, R146 ;  /* 0x00000087f4927223 */ /* 0x000fe20000010192 */
[----:B------:R-:W-:Y:S01]  /*4e50*/  IABS R117, R117 ;  /* 0x0000007500757213 */ /* 0x000fe20000000000 */
[----:B------:R-:W-:Y:S01]  /*4e60*/  VIADD R135, R189, 0xf9 ;  /* 0x000000f9bd877836 */ /* 0x000fe20000000000 */
[----:B------:R-:W-:Y:S02]  /*4e70*/  IABS R116, R116 ;  /* 0x0000007400747213 */ /* 0x000fe40000000000 */
[----:B------:R-:W-:Y:S01]  /*4e80*/  HMMA.16816.F32 R120, R104, R138, R120 ;  /* 0x0000008a6878723c */ /* 0x000fe20000001878 */
[----:B------:R-:W2:Y:S01]  /*4e90*/  LDSM.16.M88.4 R136, [R39+0x2800] ;  /* 0x002800002788783b */ /* 0x000ea20000000200 */
[----:B------:R-:W-:-:S02]  /*4ea0*/  I2FP.F32.S32 R117, R117 ;  /* 0x0000007500757245 */ /* 0x000fc40000201400 */
[----:B------:R-:W-:Y:S02]  /*4eb0*/  I2FP.F32.S32 R116, R116 ;  /* 0x0000007400747245 */ /* 0x000fe40000201400 */
[----:B------:R-:W-:Y:S01]  /*4ec0*/  ISETP.GT.AND P1, PT, R198, R189, PT ;  /* 0x000000bdc600720c */ /* 0x000fe20003f24270 */
[----:B------:R-:W-:Y:S01]  /*4ed0*/  FFMA.FTZ R134, -R244, R117, R149 ;  /* 0x00000075f4867223 */ /* 0x000fe20000010195 */
[----:B------:R-:W-:Y:S01]  /*4ee0*/  VIADDMNMX R231, R188, 0x1, R185, PT ;  /* 0x00000001bce77846 */ /* 0x000fe200038001b9 */
[----:B------:R-:W-:Y:S01]  /*4ef0*/  FFMA.FTZ R116, -R244, R116, R151 ;  /* 0x00000074f4747223 */ /* 0x000fe20000010197 */
[----:B------:R-:W-:Y:S01]  /*4f00*/  VIADDMNMX R228, R188, 0x9, R185, PT ;  /* 0x00000009bce47846 */ /* 0x000fe200038001b9 */
[----:B------:R-:W-:Y:S01]  /*4f10*/  VIADD R117, R189, 0x1 ;  /* 0x00000001bd757836 */ /* 0x000fe20000000000 */
[-C--:B------:R-:W-:Y:S01]  /*4f20*/  ISETP.GT.AND P4, PT, R232, R135.reuse, PT ;  /* 0x00000087e800720c */ /* 0x080fe20003f84270 */
[----:B------:R-:W-:Y:S01]  /*4f30*/  HMMA.16816.F32 R124, R112, R142, R124 ;  /* 0x0000008e707c723c */ /* 0x000fe2000000187c */
[----:B------:R-:W-:-:S02]  /*4f40*/  ISETP.GT.AND P3, PT, R198, R135, PT ;  /* 0x00000087c600720c */ /* 0x000fc40003f64270 */
[----:B------:R-:W-:Y:S02]  /*4f50*/  FSEL R195, R146, -INF , !P1 ;  /* 0xff80000092c37808 */ /* 0x000fe40004800000 */
[C---:B------:R-:W-:Y:S02]  /*4f60*/  ISETP.GE.AND P5, PT, R135.reuse, R231, PT ;  /* 0x000000e78700720c */ /* 0x040fe40003fa6270 */
[----:B------:R-:W-:Y:S01]  /*4f70*/  ISETP.GE.AND P1, PT, R135, R228, PT ;  /* 0x000000e48700720c */ /* 0x000fe20003f26270 */
[----:B------:R-:W-:Y:S01]  /*4f80*/  HMMA.16816.F32 R120, R4, R118, R120 ;  /* 0x000000760478723c */ /* 0x000fe20000001878 */
[----:B------:R-:W-:Y:S02]  /*4f90*/  FSEL R134, R134, -INF , !P4 ;  /* 0xff80000086867808 */ /* 0x000fe40006000000 */
[----:B------:R-:W-:Y:S02]  /*4fa0*/  FSEL R130, R116, -INF , !P3 ;  /* 0xff80000074827808 */ /* 0x000fe40005800000 */
[----:B------:R-:W-:-:S02]  /*4fb0*/  FSEL R134, R134, -INF , !P5 ;  /* 0xff80000086867808 */ /* 0x000fc40006800000 */
[----:B------:R-:W-:Y:S01]  /*4fc0*/  FSEL R130, R130, -INF , !P1 ;  /* 0xff80000082827808 */ /* 0x000fe20004800000 */
[C---:B------:R-:W-:Y:S01]  /*4fd0*/  HMMA.16816.F32 R108, R112.reuse, R132, R108 ;  /* 0x00000084706c723c */ /* 0x040fe2000000186c */
[----:B------:R-:W-:Y:S02]  /*4fe0*/  ISETP.GT.AND P4, PT, R232, R117, PT ;  /* 0x00000075e800720c */ /* 0x000fe40003f84270 */
[C---:B------:R-:W-:Y:S02]  /*4ff0*/  ISETP.GE.AND P5, PT, R117.reuse, R231, PT ;  /* 0x000000e77500720c */ /* 0x040fe40003fa6270 */
[----:B------:R-:W-:Y:S02]  /*5000*/  ISETP.GE.AND P3, PT, R117, R228, PT ;  /* 0x000000e47500720c */ /* 0x000fe40003f66270 */
[----:B------:R-:W-:Y:S01]  /*5010*/  ISETP.GT.AND P1, PT, R198, R117, PT ;  /* 0x00000075c600720c */ /* 0x000fe20003f24270 */
[----:B-1----:R-:W-:Y:S01]  /*5020*/  HMMA.16816.F32 R8, R112, R180, R8 ;  /* 0x000000b47008723c */ /* 0x002fe20000001808 */
[----:B------:R-:W1:Y:S01]  /*5030*/  LDSM.16.M88.4 R116, [R37+0x2800] ;  /* 0x002800002574783b */ /* 0x000e620000000200 */
[----:B------:R-:W-:-:S02]  /*5040*/  IADD3 R135, PT, PT, R230, -0x1, -R191 ;  /* 0xffffffffe6877810 */ /* 0x000fc40007ffe8bf */
[----:B------:R-:W-:Y:S02]  /*5050*/  IABS R140, R140 ;  /* 0x0000008c008c7213 */ /* 0x000fe40000000000 */
[----:B------:R-:W-:Y:S02]  /*5060*/  IABS R135, R135 ;  /* 0x0000008700877213 */ /* 0x000fe40000000000 */
[----:B------:R-:W-:Y:S01]  /*5070*/  HMMA.16816.F32 R172, R112, R182, R172 ;  /* 0x000000b670ac723c */ /* 0x000fe200000018ac */
[----:B------:R-:W-:Y:S01]  /*5080*/  VIADD R112, R141, 0xfffffff8 ;  /* 0xfffffff88d707836 */ /* 0x000fe20000000000 */
[----:B------:R-:W-:Y:S01]  /*5090*/  I2FP.F32.S32 R140, R140 ;  /* 0x0000008c008c7245 */ /* 0x000fe20000201400 */
[----:B------:R-:W-:Y:S01]  /*50a0*/  VIADD R115, R189, 0x8 ;  /* 0x00000008bd737836 */ /* 0x000fe20000000000 */
[----:B------:R-:W-:Y:S02]  /*50b0*/  I2FP.F32.S32 R135, R135 ;  /* 0x0000008700877245 */ /* 0x000fe40000201400 */
[----:B------:R-:W-:Y:S01]  /*50c0*/  IABS R112, R112 ;  /* 0x0000007000707213 */ /* 0x000fe20000000000 */
[C---:B------:R-:W-:Y:S01]  /*50d0*/  FFMA.FTZ R140, -R244.reuse, R140, R147 ;  /* 0x0000008cf48c7223 */ /* 0x040fe20000010193 */
[----:B--2---:R-:W-:Y:S01]  /*50e0*/  HMMA.16816.F32 R100, R104, R136, R100 ;  /* 0x000000886864723c */ /* 0x004fe20000001864 */
[----:B------:R-:W-:Y:S01]  /*50f0*/  IABS R141, R141 ;  /* 0x0000008d008d7213 */ /* 0x000fe20000000000 */
[----:B------:R-:W-:Y:S01]  /*5100*/  FFMA.FTZ R135, -R244, R135, R145 ;  /* 0x00000087f4877223 */ /* 0x000fe20000010191 */
[----:B------:R-:W-:-:S02]  /*5110*/  I2FP.F32.S32 R113, R112 ;  /* 0x0000007000717245 */ /* 0x000fc40000201400 */
[----:B------:R-:W-:Y:S02]  /*5120*/  I2FP.F32.S32 R199, R141 ;  /* 0x0000008d00c77245 */ /* 0x000fe40000201400 */
[----:B------:R-:W-:Y:S01]  /*5130*/  FSEL R140, R140, -INF , !P1 ;  /* 0xff8000008c8c7808 */ /* 0x000fe20004800000 */
[----:B------:R-:W-:Y:S01]  /*5140*/  FFMA.FTZ R120, -R244, R113, R120 ;  /* 0x00000071f4787223 */ /* 0x000fe20000010178 */
[--C-:B------:R-:W-:Y:S01]  /*5150*/  IADD3 R113, PT, PT, R230, -0x9, -R191.reuse ;  /* 0xfffffff7e6717810 */ /* 0x100fe20007ffe8bf */
[----:B------:R-:W-:Y:S01]  /*5160*/  FFMA.FTZ R122, -R244, R199, R122 ;  /* 0x000000c7f47a7223 */ /* 0x000fe2000001017a */
[----:B------:R-:W-:Y:S01]  /*5170*/  IADD3 R112, PT, PT, R36, -0x9, -R191 ;  /* 0xfffffff724707810 */ /* 0x000fe20007ffe8bf */
[----:B------:R-:W-:Y:S01]  /*5180*/  HMMA.16816.F32 R96, R104, R138, R96 ;  /* 0x0000008a6860723c */ /* 0x000fe20000001860 */
[----:B------:R-:W-:Y:S01]  /*5190*/  IABS R113, R113 ;  /* 0x0000007100717213 */ /* 0x000fe20000000000 */
[----:B------:R-:W-:Y:S01]  /*51a0*/  FFMA.FTZ R144, -R244, R199, R144 ;  /* 0x000000c7f4907223 */ /* 0x000fe20000010190 */
[----:B------:R-:W-:-:S02]  /*51b0*/  FSEL R135, R135, -INF , !P4 ;  /* 0xff80000087877808 */ /* 0x000fc40006000000 */
[----:B------:R-:W-:Y:S02]  /*51c0*/  FSEL R210, R140, -INF , !P3 ;  /* 0xff8000008cd27808 */ /* 0x000fe40005800000 */
[----:B------:R-:W-:Y:S01]  /*51d0*/  IABS R112, R112 ;  /* 0x0000007000707213 */ /* 0x000fe20000000000 */
[----:B------:R-:W-:Y:S01]  /*51e0*/  HMMA.16816.F32 R108, R104, R128, R108 ;  /* 0x00000080686c723c */ /* 0x000fe2000000186c */
[----:B------:R-:W-:Y:S02]  /*51f0*/  I2FP.F32.S32 R113, R113 ;  /* 0x0000007100717245 */ /* 0x000fe40000201400 */
[----:B------:R-:W-:Y:S02]  /*5200*/  ISETP.GT.AND P3, PT, R198, R115, PT ;  /* 0x00000073c600720c */ /* 0x000fe40003f64270 */
[----:B------:R-:W-:Y:S01]  /*5210*/  FSEL R197, R135, -INF , !P5 ;  /* 0xff80000087c57808 */ /* 0x000fe20006800000 */
[----:B------:R-:W-:Y:S01]  /*5220*/  FFMA.FTZ R121, -R244, R113, R121 ;  /* 0x00000071f4797223 */ /* 0x000fe20000010179 */
[----:B------:R-:W-:Y:S01]  /*5230*/  ISETP.GT.AND P4, PT, R232, R115, PT ;  /* 0x00000073e800720c */ /* 0x000fe20003f84270 */
[----:B-1----:R-:W-:Y:S01]  /*5240*/  HMMA.16816.F32 R100, R4, R116, R100 ;  /* 0x000000740464723c */ /* 0x002fe20000001864 */
[----:B------:R-:W-:-:S02]  /*5250*/  ISETP.GE.AND P5, PT, R115, R231, PT ;  /* 0x000000e77300720c */ /* 0x000fc40003fa6270 */
[----:B------:R-:W-:Y:S01]  /*5260*/  ISETP.GE.AND P1, PT, R115, R228, PT ;  /* 0x000000e47300720c */ /* 0x000fe20003f26270 */
[----:B------:R-:W-:Y:S01]  /*5270*/  VIADD R115, R189, 0x9 ;  /* 0x00000009bd737836 */ /* 0x000fe20000000000 */
[----:B------:R-:W-:Y:S02]  /*5280*/  I2FP.F32.S32 R112, R112 ;  /* 0x0000007000707245 */ /* 0x000fe40000201400 */
[----:B------:R-:W-:Y:S01]  /*5290*/  FSEL R220, R122, -INF , !P3 ;  /* 0xff8000007adc7808 */ /* 0x000fe20005800000 */
[----:B------:R-:W-:Y:S01]  /*52a0*/  HMMA.16816.F32 R96, R4, R118, R96 ;  /* 0x000000760460723c */ /* 0x000fe20000001860 */
[----:B------:R-:W-:Y:S01]  /*52b0*/  IADD3 R113, PT, PT, R230, -0x10, -R191 ;  /* 0xfffffff0e6717810 */ /* 0x000fe20007ffe8bf */
[----:B------:R-:W-:Y:S01]  /*52c0*/  FFMA.FTZ R112, -R244, R112, R123 ;  /* 0x00000070f4707223 */ /* 0x000fe2000001017b */
[----:B------:R-:W-:Y:S02]  /*52d0*/  FSEL R201, R120, -INF , !P4 ;  /* 0xff80000078c97808 */ /* 0x000fe40006000000 */
[----:B------:R-:W-:-:S02]  /*52e0*/  FSEL R220, R220, -INF , !P1 ;  /* 0xff800000dcdc7808 */ /* 0x000fc40004800000 */
[-C--:B------:R-:W-:Y:S02]  /*52f0*/  ISETP.GT.AND P4, PT, R232, R115.reuse, PT ;  /* 0x00000073e800720c */ /* 0x080fe40003f84270 */
[----:B------:R-:W-:Y:S02]  /*5300*/  ISETP.GT.AND P1, PT, R198, R115, PT ;  /* 0x00000073c600720c */ /* 0x000fe40003f24270 */
[----:B------:R-:W-:Y:S02]  /*5310*/  IABS R113, R113 ;  /* 0x0000007100717213 */ /* 0x000fe40000000000 */
[----:B------:R-:W-:Y:S02]  /*5320*/  FSEL R201, R201, -INF , !P5 ;  /* 0xff800000c9c97808 */ /* 0x000fe40006800000 */
[C---:B------:R-:W-:Y:S02]  /*5330*/  ISETP.GE.AND P5, PT, R115.reuse, R231, PT ;  /* 0x000000e77300720c */ /* 0x040fe40003fa6270 */
[----:B------:R-:W-:Y:S01]  /*5340*/  ISETP.GE.AND P3, PT, R115, R228, PT ;  /* 0x000000e47300720c */ /* 0x000fe20003f66270 */
[----:B------:R-:W-:Y:S01]  /*5350*/  VIADD R115, R189, 0x10 ;  /* 0x00000010bd737836 */ /* 0x000fe20000000000 */
[----:B------:R-:W-:-:S02]  /*5360*/  FSEL R121, R121, -INF , !P4 ;  /* 0xff80000079797808 */ /* 0x000fc40006000000 */
[----:B------:R-:W-:Y:S02]  /*5370*/  FSEL R242, R112, -INF , !P1 ;  /* 0xff80000070f27808 */ /* 0x000fe40004800000 */
[----:B------:R-:W-:Y:S02]  /*5380*/  I2FP.F32.S32 R113, R113 ;  /* 0x0000007100717245 */ /* 0x000fe40000201400 */
[----:B------:R-:W-:Y:S02]  /*5390*/  IADD3 R117, PT, PT, R36, -0x10, -R191 ;  /* 0xfffffff024757810 */ /* 0x000fe40007ffe8bf */
[----:B------:R-:W-:Y:S01]  /*53a0*/  FSEL R213, R121, -INF , !P5 ;  /* 0xff80000079d57808 */ /* 0x000fe20006800000 */
[----:B------:R-:W-:Y:S01]  /*53b0*/  FFMA.FTZ R116, -R244, R113, R100 ;  /* 0x00000071f4747223 */ /* 0x000fe20000010164 */
[----:B------:R-:W-:Y:S01]  /*53c0*/  FSEL R242, R242, -INF , !P3 ;  /* 0xff800000f2f27808 */ /* 0x000fe20005800000 */
[----:B------:R-:W-:Y:S01]  /*53d0*/  VIADD R121, R189, 0x18 ;  /* 0x00000018bd797836 */ /* 0x000fe20000000000 */
[----:B------:R-:W-:-:S02]  /*53e0*/  ISETP.GT.AND P4, PT, R232, R115, PT ;  /* 0x00000073e800720c */ /* 0x000fc40003f84270 */
[C---:B------:R-:W-:Y:S02]  /*53f0*/  ISETP.GE.AND P5, PT, R115.reuse, R231, PT ;  /* 0x000000e77300720c */ /* 0x040fe40003fa6270 */
[----:B------:R-:W-:Y:S02]  /*5400*/  ISETP.GE.AND P1, PT, R115, R228, PT ;  /* 0x000000e47300720c */ /* 0x000fe40003f26270 */
[----:B------:R-:W-:Y:S02]  /*5410*/  ISETP.GT.AND P3, PT, R198, R115, PT ;  /* 0x00000073c600720c */ /* 0x000fe40003f64270 */
[----:B------:R-:W-:Y:S01]  /*5420*/  IABS R117, R117 ;  /* 0x0000007500757213 */ /* 0x000fe20000000000 */
[----:B------:R-:W1:Y:S01]  /*5430*/  LDSM.16.M88.4 R112, [R39+0x3000] ;  /* 0x003000002770783b */ /* 0x000e620000000200 */
[----:B------:R-:W-:Y:S02]  /*5440*/  FSEL R116, R116, -INF , !P4 ;  /* 0xff80000074747808 */ /* 0x000fe40006000000 */
[----:B------:R-:W-:-:S02]  /*5450*/  I2FP.F32.S32 R117, R117 ;  /* 0x0000007500757245 */ /* 0x000fc40000201400 */
[----:B------:R-:W-:Y:S02]  /*5460*/  FSEL R207, R116, -INF , !P5 ;  /* 0xff80000074cf7808 */ /* 0x000fe40006800000 */
[--C-:B------:R-:W-:Y:S01]  /*5470*/  IADD3 R100, PT, PT, R230, -0x11, -R191.reuse ;  /* 0xffffffefe6647810 */ /* 0x100fe20007ffe8bf */
[----:B------:R-:W-:Y:S01]  /*5480*/  FFMA.FTZ R200, -R244, R117, R102 ;  /* 0x00000075f4c87223 */ /* 0x000fe20000010166 */
[----:B------:R-:W-:Y:S01]  /*5490*/  VIADD R117, R189, 0x11 ;  /* 0x00000011bd757836 */ /* 0x000fe20000000000 */
[----:B------:R-:W-:Y:S02]  /*54a0*/  IADD3 R120, PT, PT, R36, -0x11, -R191 ;  /* 0xffffffef24787810 */ /* 0x000fe40007ffe8bf */
[----:B------:R-:W-:Y:S02]  /*54b0*/  IABS R102, R100 ;  /* 0x0000006400667213 */ /* 0x000fe40000000000 */
[----:B------:R-:W-:Y:S02]  /*54c0*/  FSEL R200, R200, -INF , !P3 ;  /* 0xff800000c8c87808 */ /* 0x000fe40005800000 */
[----:B------:R-:W-:-:S02]  /*54d0*/  ISETP.GT.AND P4, PT, R232, R117, PT ;  /* 0x00000075e800720c */ /* 0x000fc40003f84270 */
[----:B------:R-:W-:Y:S02]  /*54e0*/  FSEL R200, R200, -INF , !P1 ;  /* 0xff800000c8c87808 */ /* 0x000fe40004800000 */
[C---:B------:R-:W-:Y:S02]  /*54f0*/  ISETP.GE.AND P5, PT, R117.reuse, R231, PT ;  /* 0x000000e77500720c */ /* 0x040fe40003fa6270 */
[----:B------:R-:W-:Y:S02]  /*5500*/  ISETP.GE.AND P3, PT, R117, R228, PT ;  /* 0x000000e47500720c */ /* 0x000fe40003f66270 */
[----:B------:R-:W-:Y:S02]  /*5510*/  ISETP.GT.AND P1, PT, R198, R117, PT ;  /* 0x00000075c600720c */ /* 0x000fe40003f24270 */
[----:B------:R-:W2:Y:S01]  /*5520*/  LDSM.16.M88.4 R116, [R37+0x3000] ;  /* 0x003000002574783b */ /* 0x000ea20000000200 */
[----:B------:R-:W-:Y:S02]  /*5530*/  IABS R100, R120 ;  /* 0x0000007800647213 */ /* 0x000fe40000000000 */
[----:B------:R-:W-:-:S02]  /*5540*/  I2FP.F32.S32 R102, R102 ;  /* 0x0000006600667245 */ /* 0x000fc40000201400 */
[----:B------:R-:W-:Y:S02]  /*5550*/  I2FP.F32.S32 R100, R100 ;  /* 0x0000006400647245 */ /* 0x000fe40000201400 */
[----:B------:R-:W-:Y:S01]  /*5560*/  IADD3 R120, PT, PT, R36, -0x18, -R191 ;  /* 0xffffffe824787810 */ /* 0x000fe20007ffe8bf */
[----:B------:R-:W-:Y:S01]  /*5570*/  FFMA.FTZ R102, -R244, R102, R101 ;  /* 0x00000066f4667223 */ /* 0x000fe20000010165 */
[----:B------:R-:W-:Y:S01]  /*5580*/  IADD3 R101, PT, PT, R230, -0x18, -R191 ;  /* 0xffffffe8e6657810 */ /* 0x000fe20007ffe8bf */
[----:B------:R-:W-:Y:S01]  /*5590*/  FFMA.FTZ R100, -R244, R100, R103 ;  /* 0x00000064f4647223 */ /* 0x000fe20000010167 */
[----:B------:R-:W-:Y:S02]  /*55a0*/  VIMNMX R229, PT, PT, RZ, R198, !PT ;  /* 0x000000c6ffe57248 */ /* 0x000fe40007fe0100 */
[----:B------:R-:W-:Y:S01]  /*55b0*/  IABS R103, R101 ;  /* 0x0000006500677213 */ /* 0x000fe20000000000 */
[----:B-1----:R-:W-:Y:S01]  /*55c0*/  HMMA.16816.F32 R92, R104, R112, R92 ;  /* 0x00000070685c723c */ /* 0x002fe2000000185c */
[----:B------:R-:W-:-:S02]  /*55d0*/  IABS R101, R120 ;  /* 0x0000007800657213 */ /* 0x000fc40000000000 */
[----:B------:R-:W-:Y:S02]  /*55e0*/  I2FP.F32.S32 R103, R103 ;  /* 0x0000006700677245 */ /* 0x000fe40000201400 */
[----:B------:R-:W-:Y:S02]  /*55f0*/  I2FP.F32.S32 R101, R101 ;  /* 0x0000006500657245 */ /* 0x000fe40000201400 */
[----:B------:R-:W-:Y:S01]  /*5600*/  FSEL R202, R100, -INF , !P1 ;  /* 0xff80000064ca7808 */ /* 0x000fe20004800000 */
[----:B------:R-:W-:Y:S01]  /*5610*/  FFMA.FTZ R103, -R244, R103, R96 ;  /* 0x00000067f4677223 */ /* 0x000fe20000010160 */
[--C-:B------:R-:W-:Y:S01]  /*5620*/  IADD3 R96, PT, PT, R230, -0x19, -R191.reuse ;  /* 0xffffffe7e6607810 */ /* 0x100fe20007ffe8bf */
[----:B------:R-:W-:Y:S01]  /*5630*/  FFMA.FTZ R214, -R244, R101, R98 ;  /* 0x00000065f4d67223 */ /* 0x000fe20000010162 */
[----:B------:R-:W-:Y:S01]  /*5640*/  IADD3 R100, PT, PT, R36, -0x19, -R191 ;  /* 0xffffffe724647810 */ /* 0x000fe20007ffe8bf */
[----:B------:R-:W-:Y:S01]  /*5650*/  VIADD R101, R189, 0x19 ;  /* 0x00000019bd657836 */ /* 0x000fe20000000000 */
[----:B------:R-:W-:Y:S01]  /*5660*/  IABS R98, R96 ;  /* 0x0000006000627213 */ /* 0x000fe20000000000 */
[----:B------:R-:W-:Y:S01]  /*5670*/  HMMA.16816.F32 R88, R104, R114, R88 ;  /* 0x000000726858723c */ /* 0x000fe20000001858 */
[----:B------:R-:W-:-:S02]  /*5680*/  FSEL R202, R202, -INF , !P3 ;  /* 0xff800000caca7808 */ /* 0x000fc40005800000 */
[----:B------:R-:W-:Y:S02]  /*5690*/  IABS R96, R100 ;  /* 0x0000006400607213 */ /* 0x000fe40000000000 */
[----:B------:R-:W-:Y:S02]  /*56a0*/  I2FP.F32.S32 R98, R98 ;  /* 0x0000006200627245 */ /* 0x000fe40000201400 */
[-C--:B------:R-:W-:Y:S02]  /*56b0*/  ISETP.GT.AND P3, PT, R198, R121.reuse, PT ;  /* 0x00000079c600720c */ /* 0x080fe40003f64270 */
[----:B------:R-:W-:Y:S01]  /*56c0*/  FSEL R102, R102, -INF , !P4 ;  /* 0xff80000066667808 */ /* 0x000fe20006000000 */
[----:B------:R-:W-:Y:S01]  /*56d0*/  FFMA.FTZ R98, -R244, R98, R97 ;  /* 0x00000062f4627223 */ /* 0x000fe20000010161 */
[----:B------:R-:W-:Y:S01]  /*56e0*/  I2FP.F32.S32 R96, R96 ;  /* 0x0000006000607245 */ /* 0x000fe20000201400 */
[C---:B--2---:R-:W-:Y:S01]  /*56f0*/  HMMA.16816.F32 R92, R4.reuse, R116, R92 ;  /* 0x00000074045c723c */ /* 0x044fe2000000185c */
[----:B------:R-:W-:Y:S01]  /*5700*/  ISETP.GT.AND P4, PT, R232, R121, PT ;  /* 0x00000079e800720c */ /* 0x000fe20003f84270 */
[----:B------:R-:W-:Y:S01]  /*5710*/  VIADD R117, R189, 0x28 ;  /* 0x00000028bd757836 */ /* 0x000fe20000000000 */
[----:B------:R-:W-:Y:S01]  /*5720*/  ISETP.GE.AND P1, PT, R121, R228, PT ;  /* 0x000000e47900720c */ /* 0x000fe20003f26270 */
[----:B------:R-:W-:Y:S01]  /*5730*/  FFMA.FTZ R96, -R244, R96, R99 ;  /* 0x00000060f4607223 */ /* 0x000fe20000010163 */
[----:B------:R-:W-:Y:S01]  /*5740*/  FSEL R214, R214, -INF , !P3 ;  /* 0xff800000d6d67808 */ /* 0x000fe20005800000 */
[----:B------:R-:W-:Y:S01]  /*5750*/  VIADD R99, R189, 0x20 ;  /* 0x00000020bd637836 */ /* 0x000fe20000000000 */
[----:B------:R-:W-:Y:S01]  /*5760*/  IADD3 R97, PT, PT, R230, -0x20, -R191 ;  /* 0xffffffe0e6617810 */ /* 0x000fe20007ffe8bf */
[----:B------:R-:W-:Y:S01]  /*5770*/  HMMA.16816.F32 R88, R4, R118, R88 ;  /* 0x000000760458723c */ /* 0x000fe20000001858 */
[----:B------:R-:W-:-:S02]  /*5780*/  FSEL R203, R102, -INF , !P5 ;  /* 0xff80000066cb7808 */ /* 0x000fc40006800000 */
[----:B------:R-:W-:Y:S02]  /*5790*/  ISETP.GE.AND P5, PT, R121, R231, PT ;  /* 0x000000e77900720c */ /* 0x000fe40003fa6270 */
[----:B------:R-:W-:Y:S02]  /*57a0*/  FSEL R103, R103, -INF , !P4 ;  /* 0xff80000067677808 */ /* 0x000fe40006000000 */
[----:B------:R-:W-:Y:S02]  /*57b0*/  FSEL R214, R214, -INF , !P1 ;  /* 0xff800000d6d67808 */ /* 0x000fe40004800000 */
[-C--:B------:R-:W-:Y:S02]  /*57c0*/  ISETP.GT.AND P4, PT, R232, R101.reuse, PT ;  /* 0x00000065e800720c */ /* 0x080fe40003f84270 */
[----:B------:R-:W-:Y:S02]  /*57d0*/  ISETP.GT.AND P1, PT, R198, R101, PT ;  /* 0x00000065c600720c */ /* 0x000fe40003f24270 */
[----:B------:R-:W-:-:S02]  /*57e0*/  IABS R97, R97 ;  /* 0x0000006100617213 */ /* 0x000fc40000000000 */
[----:B------:R-:W-:Y:S02]  /*57f0*/  FSEL R209, R103, -INF , !P5 ;  /* 0xff80000067d17808 */ /* 0x000fe40006800000 */
[C---:B------:R-:W-:Y:S02]  /*5800*/  ISETP.GE.AND P5, PT, R101.reuse, R231, PT ;  /* 0x000000e76500720c */ /* 0x040fe40003fa6270 */
[----:B------:R-:W-:Y:S02]  /*5810*/  ISETP.GE.AND P3, PT, R101, R228, PT ;  /* 0x000000e46500720c */ /* 0x000fe40003f66270 */
[----:B------:R-:W-:Y:S02]  /*5820*/  FSEL R98, R98, -INF , !P4 ;  /* 0xff80000062627808 */ /* 0x000fe40006000000 */
[----:B------:R-:W-:Y:S02]  /*5830*/  FSEL R212, R96, -INF , !P1 ;  /* 0xff80000060d47808 */ /* 0x000fe40004800000 */
[----:B------:R-:W-:-:S02]  /*5840*/  I2FP.F32.S32 R97, R97 ;  /* 0x0000006100617245 */ /* 0x000fc40000201400 */
[----:B------:R-:W-:Y:S02]  /*5850*/  IADD3 R101, PT, PT, R36, -0x20, -R191 ;  /* 0xffffffe024657810 */ /* 0x000fe40007ffe8bf */
[----:B------:R-:W-:Y:S01]  /*5860*/  FSEL R211, R98, -INF , !P5 ;  /* 0xff80000062d37808 */ /* 0x000fe20006800000 */
[----:B------:R-:W-:Y:S01]  /*5870*/  FFMA.FTZ R100, -R244, R97, R92 ;  /* 0x00000061f4647223 */ /* 0x000fe2000001015c */
[----:B------:R-:W-:Y:S02]  /*5880*/  FSEL R212, R212, -INF , !P3 ;  /* 0xff800000d4d47808 */ /* 0x000fe40005800000 */
[----:B------:R-:W-:Y:S02]  /*5890*/  ISETP.GT.AND P4, PT, R232, R99, PT ;  /* 0x00000063e800720c */ /* 0x000fe40003f84270 */
[C---:B------:R-:W-:Y:S02]  /*58a0*/  ISETP.GE.AND P5, PT, R99.reuse, R231, PT ;  /* 0x000000e76300720c */ /* 0x040fe40003fa6270 */
[----:B------:R-:W-:-:S02]  /*58b0*/  ISETP.GE.AND P1, PT, R99, R228, PT ;  /* 0x000000e46300720c */ /* 0x000fc40003f26270 */
[----:B------:R-:W-:Y:S02]  /*58c0*/  ISETP.GT.AND P3, PT, R198, R99, PT ;  /* 0x00000063c600720c */ /* 0x000fe40003f64270 */
[----:B------:R-:W-:Y:S01]  /*58d0*/  IABS R101, R101 ;  /* 0x0000006500657213 */ /* 0x000fe20000000000 */
[----:B------:R-:W1:Y:S01]  /*58e0*/  LDSM.16.M88.4 R96, [R39+0x3800] ;  /* 0x003800002760783b */ /* 0x000e620000000200 */
[--C-:B------:R-:W-:Y:S02]  /*58f0*/  IADD3 R92, PT, PT, R230, -0x21, -R191.reuse ;  /* 0xffffffdfe65c7810 */ /* 0x100fe40007ffe8bf */
[----:B------:R-:W-:Y:S02]  /*5900*/  I2FP.F32.S32 R101, R101 ;  /* 0x0000006500657245 */ /* 0x000fe40000201400 */
[----:B------:R-:W-:Y:S02]  /*5910*/  IADD3 R102, PT, PT, R36, -0x21, -R191 ;  /* 0xffffffdf24667810 */ /* 0x000fe40007ffe8bf */
[----:B------:R-:W-:Y:S01]  /*5920*/  FSEL R100, R100, -INF , !P4 ;  /* 0xff80000064647808 */ /* 0x000fe20006000000 */
[----:B------:R-:W-:Y:S01]  /*5930*/  FFMA.FTZ R112, -R244, R101, R94 ;  /* 0x00000065f4707223 */ /* 0x000fe2000001015e */
[----:B------:R-:W-:Y:S01]  /*5940*/  VIADD R101, R189, 0x21 ;  /* 0x00000021bd657836 */ /* 0x000fe20000000000 */
[----:B------:R-:W-:-:S02]  /*5950*/  IABS R94, R92 ;  /* 0x0000005c005e7213 */ /* 0x000fc40000000000 */
[----:B------:R-:W-:Y:S02]  /*5960*/  FSEL R113, R100, -INF , !P5 ;  /* 0xff80000064717808 */ /* 0x000fe40006800000 */
[----:B------:R-:W-:Y:S02]  /*5970*/  FSEL R112, R112, -INF , !P3 ;  /* 0xff80000070707808 */ /* 0x000fe40005800000 */
[----:B------:R-:W-:Y:S02]  /*5980*/  ISETP.GT.AND P4, PT, R232, R101, PT ;  /* 0x00000065e800720c */ /* 0x000fe40003f84270 */
[----:B------:R-:W-:Y:S02]  /*5990*/  FSEL R112, R112, -INF , !P1 ;  /* 0xff80000070707808 */ /* 0x000fe40004800000 */
[----:B------:R-:W-:Y:S02]  /*59a0*/  IABS R92, R102 ;  /* 0x00000066005c7213 */ /* 0x000fe40000000000 */
[----:B------:R-:W-:-:S02]  /*59b0*/  ISETP.GE.AND P5, PT, R101, R231, PT ;  /* 0x000000e76500720c */ /* 0x000fc40003fa6270 */
[----:B------:R-:W-:Y:S02]  /*59c0*/  ISETP.GE.AND P3, PT, R101, R228, PT ;  /* 0x000000e46500720c */ /* 0x000fe40003f66270 */
[----:B------:R-:W-:Y:S02]  /*59d0*/  ISETP.GT.AND P1, PT, R198, R101, PT ;  /* 0x00000065c600720c */ /* 0x000fe40003f24270 */
[----:B------:R-:W2:Y:S01]  /*59e0*/  LDSM.16.M88.4 R100, [R37+0x3800] ;  /* 0x003800002564783b */ /* 0x000ea20000000200 */
[----:B------:R-:W-:Y:S02]  /*59f0*/  I2FP.F32.S32 R94, R94 ;  /* 0x0000005e005e7245 */ /* 0x000fe40000201400 */
[----:B------:R-:W-:Y:S02]  /*5a00*/  I2FP.F32.S32 R92, R92 ;  /* 0x0000005c005c7245 */ /* 0x000fe40000201400 */
[----:B------:R-:W-:Y:S01]  /*5a10*/  IADD3 R114, PT, PT, R36, -0x28, -R191 ;  /* 0xffffffd824727810 */ /* 0x000fe20007ffe8bf */
[----:B------:R-:W-:Y:S01]  /*5a20*/  FFMA.FTZ R94, -R244, R94, R93 ;  /* 0x0000005ef45e7223 */ /* 0x000fe2000001015d */
[----:B------:R-:W-:Y:S01]  /*5a30*/  IADD3 R93, PT, PT, R230, -0x28, -R191 ;  /* 0xffffffd8e65d7810 */ /* 0x000fe20007ffe8bf */
[----:B------:R-:W-:-:S03]  /*5a40*/  FFMA.FTZ R92, -R244, R92, R95 ;  /* 0x0000005cf45c7223 */ /* 0x000fc6000001015f */
[----:B------:R-:W-:Y:S01]  /*5a50*/  IABS R95, R93 ;  /* 0x0000005d005f7213 */ /* 0x000fe20000000000 */
[C---:B-1----:R-:W-:Y:S01]  /*5a60*/  HMMA.16816.F32 R84, R104.reuse, R96, R84 ;  /* 0x000000606854723c */ /* 0x042fe20000001854 */
[----:B------:R-:W-:Y:S02]  /*5a70*/  IABS R93, R114 ;  /* 0x00000072005d7213 */ /* 0x000fe40000000000 */
        /* <DEDUP_REMOVED lines=16> */
[----:B------:R-:W-:Y:S02]  /*5b80*/  I2FP.F32.S32 R88, R88 ;  /* 0x0000005800587245 */ /* 0x000fe40000201400 */
[----:B------:R-:W-:Y:S01]  /*5b90*/  ISETP.GT.AND P4, PT, R232, R117, PT ;  /* 0x00000075e800720c */ /* 0x000fe20003f84270 */
[----:B--2---:R-:W-:Y:S01]  /*5ba0*/  HMMA.16816.F32 R84, R4, R100, R84 ;  /* 0x000000640454723c */ /* 0x004fe20000001854 */
[----:B------:R-:W-:Y:S01]  /*5bb0*/  ISETP.GE.AND P1, PT, R117, R228, PT ;  /* 0x000000e47500720c */ /* 0x000fe20003f26270 */
[----:B------:R-:W-:Y:S01]  /*5bc0*/  FFMA.FTZ R88, -R244, R88, R91 ;  /* 0x00000058f4587223 */ /* 0x000fe2000001015b */
[----:B------:R-:W-:Y:S01]  /*5bd0*/  FSEL R97, R97, -INF , !P3 ;  /* 0xff80000061617808 */ /* 0x000fe20005800000 */
[----:B------:R-:W-:Y:S01]  /*5be0*/  VIADD R91, R189, 0x30 ;  /* 0x00000030bd5b7836 */ /* 0x000fe20000000000 */
[----:B------:R-:W-:-:S02]  /*5bf0*/  IADD3 R89, PT, PT, R230, -0x30, -R191 ;  /* 0xffffffd0e6597810 */ /* 0x000fc40007ffe8bf */
[----:B------:R-:W-:Y:S01]  /*5c00*/  FSEL R115, R94, -INF , !P5 ;  /* 0xff8000005e737808 */ /* 0x000fe20006800000 */
[----:B------:R-:W-:Y:S01]  /*5c10*/  HMMA.16816.F32 R80, R4, R102, R80 ;  /* 0x000000660450723c */ /* 0x000fe20000001850 */
[----:B------:R-:W-:Y:S01]  /*5c20*/  ISETP.GE.AND P5, PT, R117, R231, PT ;  /* 0x000000e77500720c */ /* 0x000fe20003fa6270 */
[----:B------:R-:W-:Y:S01]  /*5c30*/  VIADD R117, R189, 0x38 ;  /* 0x00000038bd757836 */ /* 0x000fe20000000000 */
[----:B------:R-:W-:Y:S02]  /*5c40*/  FSEL R95, R95, -INF , !P4 ;  /* 0xff8000005f5f7808 */ /* 0x000fe40006000000 */
[----:B------:R-:W-:Y:S02]  /*5c50*/  FSEL R97, R97, -INF , !P1 ;  /* 0xff80000061617808 */ /* 0x000fe40004800000 */
[-C--:B------:R-:W-:Y:S02]  /*5c60*/  ISETP.GT.AND P4, PT, R232, R93.reuse, PT ;  /* 0x0000005de800720c */ /* 0x080fe40003f84270 */
[----:B------:R-:W-:-:S02]  /*5c70*/  ISETP.GT.AND P1, PT, R198, R93, PT ;  /* 0x0000005dc600720c */ /* 0x000fc40003f24270 */
[----:B------:R-:W-:Y:S02]  /*5c80*/  IABS R89, R89 ;  /* 0x0000005900597213 */ /* 0x000fe40000000000 */
[----:B------:R-:W-:Y:S02]  /*5c90*/  FSEL R96, R95, -INF , !P5 ;  /* 0xff8000005f607808 */ /* 0x000fe40006800000 */
[C---:B------:R-:W-:Y:S02]  /*5ca0*/  ISETP.GE.AND P5, PT, R93.reuse, R231, PT ;  /* 0x000000e75d00720c */ /* 0x040fe40003fa6270 */
[----:B------:R-:W-:Y:S02]  /*5cb0*/  ISETP.GE.AND P3, PT, R93, R228, PT ;  /* 0x000000e45d00720c */ /* 0x000fe40003f66270 */
[----:B------:R-:W-:Y:S02]  /*5cc0*/  FSEL R90, R90, -INF , !P4 ;  /* 0xff8000005a5a7808 */ /* 0x000fe40006000000 */
[----:B------:R-:W-:-:S02]  /*5cd0*/  FSEL R100, R88, -INF , !P1 ;  /* 0xff80000058647808 */ /* 0x000fc40004800000 */
[----:B------:R-:W-:Y:S02]  /*5ce0*/  I2FP.F32.S32 R89, R89 ;  /* 0x0000005900597245 */ /* 0x000fe40000201400 */
[----:B------:R-:W-:Y:S02]  /*5cf0*/  IADD3 R93, PT, PT, R36, -0x30, -R191 ;  /* 0xffffffd0245d7810 */ /* 0x000fe40007ffe8bf */
[----:B------:R-:W-:Y:S01]  /*5d00*/  FSEL R101, R90, -INF , !P5 ;  /* 0xff8000005a657808 */ /* 0x000fe20006800000 */
[----:B------:R-:W-:Y:S01]  /*5d10*/  FFMA.FTZ R92, -R244, R89, R84 ;  /* 0x00000059f45c7223 */ /* 0x000fe20000010154 */
[----:B------:R-:W-:Y:S02]  /*5d20*/  FSEL R100, R100, -INF , !P3 ;  /* 0xff80000064647808 */ /* 0x000fe40005800000 */
[----:B------:R-:W-:Y:S02]  /*5d30*/  ISETP.GT.AND P4, PT, R232, R91, PT ;  /* 0x0000005be800720c */ /* 0x000fe40003f84270 */
[----:B------:R-:W-:-:S02]  /*5d40*/  ISETP.GE.AND P5, PT, R91, R231, PT ;  /* 0x000000e75b00720c */ /* 0x000fc40003fa6270 */
[----:B------:R-:W-:Y:S02]  /*5d50*/  ISETP.GE.AND P1, PT, R91, R228, PT ;  /* 0x000000e45b00720c */ /* 0x000fe40003f26270 */
[----:B------:R-:W-:Y:S02]  /*5d60*/  ISETP.GT.AND P3, PT, R198, R91, PT ;  /* 0x0000005bc600720c */ /* 0x000fe40003f64270 */
[----:B------:R-:W-:Y:S01]  /*5d70*/  IABS R93, R93 ;  /* 0x0000005d005d7213 */ /* 0x000fe20000000000 */
[----:B------:R-:W1:Y:S01]  /*5d80*/  LDSM.16.M88.4 R88, [R39+0x4000] ;  /* 0x004000002758783b */ /* 0x000e620000000200 */
[--C-:B------:R-:W-:Y:S02]  /*5d90*/  IADD3 R84, PT, PT, R230, -0x31, -R191.reuse ;  /* 0xffffffcfe6547810 */ /* 0x100fe40007ffe8bf */
[----:B------:R-:W-:Y:S02]  /*5da0*/  I2FP.F32.S32 R93, R93 ;  /* 0x0000005d005d7245 */ /* 0x000fe40000201400 */
[----:B------:R-:W-:-:S02]  /*5db0*/  IADD3 R94, PT, PT, R36, -0x31, -R191 ;  /* 0xffffffcf245e7810 */ /* 0x000fc40007ffe8bf */
[----:B------:R-:W-:Y:S01]  /*5dc0*/  FSEL R92, R92, -INF , !P4 ;  /* 0xff8000005c5c7808 */ /* 0x000fe20006000000 */
[----:B------:R-:W-:Y:S01]  /*5dd0*/  FFMA.FTZ R99, -R244, R93, R86 ;  /* 0x0000005df4637223 */ /* 0x000fe20000010156 */
[----:B------:R-:W-:Y:S01]  /*5de0*/  VIADD R93, R189, 0x31 ;  /* 0x00000031bd5d7836 */ /* 0x000fe20000000000 */
[----:B------:R-:W-:Y:S02]  /*5df0*/  IABS R86, R84 ;  /* 0x0000005400567213 */ /* 0x000fe40000000000 */
[----:B------:R-:W-:Y:S02]  /*5e00*/  FSEL R98, R92, -INF , !P5 ;  /* 0xff8000005c627808 */ /* 0x000fe40006800000 */
[----:B------:R-:W-:Y:S02]  /*5e10*/  FSEL R99, R99, -INF , !P3 ;  /* 0xff80000063637808 */ /* 0x000fe40005800000 */
[----:B------:R-:W-:Y:S02]  /*5e20*/  ISETP.GT.AND P4, PT, R232, R93, PT ;  /* 0x0000005de800720c */ /* 0x000fe40003f84270 */
[----:B------:R-:W-:-:S02]  /*5e30*/  FSEL R99, R99, -INF , !P1 ;  /* 0xff80000063637808 */ /* 0x000fc40004800000 */
[----:B------:R-:W-:Y:S02]  /*5e40*/  IABS R84, R94 ;  /* 0x0000005e00547213 */ /* 0x000fe40000000000 */
[C---:B------:R-:W-:Y:S02]  /*5e50*/  ISETP.GE.AND P5, PT, R93.reuse, R231, PT ;  /* 0x000000e75d00720c */ /* 0x040fe40003fa6270 */
[----:B------:R-:W-:Y:S02]  /*5e60*/  ISETP.GE.AND P3, PT, R93, R228, PT ;  /* 0x000000e45d00720c */ /* 0x000fe40003f66270 */
[----:B------:R-:W-:Y:S02]  /*5e70*/  ISETP.GT.AND P1, PT, R198, R93, PT ;  /* 0x0000005dc600720c */ /* 0x000fe40003f24270 */
[----:B------:R-:W2:Y:S01]  /*5e80*/  LDSM.16.M88.4 R92, [R37+0x4000] ;  /* 0x00400000255c783b */ /* 0x000ea20000000200 */
[----:B------:R-:W-:Y:S02]  /*5e90*/  I2FP.F32.S32 R86, R86 ;  /* 0x0000005600567245 */ /* 0x000fe40000201400 */
[----:B------:R-:W-:-:S02]  /*5ea0*/  I2FP.F32.S32 R84, R84 ;  /* 0x0000005400547245 */ /* 0x000fc40000201400 */
        /* <DEDUP_REMOVED lines=302> */
[----:B------:R-:W-:Y:S01]  /*7190*/  IABS R53, R70 ;  /* 0x0000004600357213 */ /* 0x000fe20000000000 */
[----:B------:R-:W-:Y:S01]  /*71a0*/  VIADD R57, R189, 0x88 ;  /* 0x00000088bd397836 */ /* 0x000fe20000000000 */
[----:B------:R-:W-:Y:S02]  /*71b0*/  I2FP.F32.S32 R55, R55 ;  /* 0x0000003700377245 */ /* 0x000fe40000201400 */
[----:B------:R-:W-:Y:S02]  /*71c0*/  FSEL R54, R54, -INF , !P4 ;  /* 0xff80000036367808 */ /* 0x000fe40006000000 */
[----:B------:R-:W-:Y:S01]  /*71d0*/  FSEL R70, R52, -INF , !P1 ;  /* 0xff80000034467808 */ /* 0x000fe20004800000 */
[----:B------:R-:W-:Y:S01]  /*71e0*/  FFMA.FTZ R55, -R244, R55, R48 ;  /* 0x00000037f4377223 */ /* 0x000fe20000010130 */
[----:B------:R-:W-:Y:S01]  /*71f0*/  I2FP.F32.S32 R53, R53 ;  /* 0x0000003500357245 */ /* 0x000fe20000201400 */
[----:B------:R-:W-:Y:S01]  /*7200*/  HMMA.16816.F32 R40, R104, R58, R40 ;  /* 0x0000003a6828723c */ /* 0x000fe20000001828 */
[----:B------:R-:W-:-:S02]  /*7210*/  IADD3 R48, PT, PT, R230, -0x79, -R191 ;  /* 0xffffff87e6307810 */ /* 0x000fc40007ffe8bf */
[----:B------:R-:W-:Y:S02]  /*7220*/  FSEL R71, R54, -INF , !P5 ;  /* 0xff80000036477808 */ /* 0x000fe40006800000 */
[----:B------:R-:W-:Y:S02]  /*7230*/  FSEL R70, R70, -INF , !P3 ;  /* 0xff80000046467808 */ /* 0x000fe40005800000 */
[----:B------:R-:W-:Y:S02]  /*7240*/  ISETP.GT.AND P4, PT, R232, R117, PT ;  /* 0x00000075e800720c */ /* 0x000fe40003f84270 */
[C---:B------:R-:W-:Y:S02]  /*7250*/  ISETP.GE.AND P5, PT, R117.reuse, R231, PT ;  /* 0x000000e77500720c */ /* 0x040fe40003fa6270 */
[----:B------:R-:W-:Y:S02]  /*7260*/  ISETP.GE.AND P1, PT, R117, R228, PT ;  /* 0x000000e47500720c */ /* 0x000fe40003f26270 */
[----:B------:R-:W-:Y:S01]  /*7270*/  ISETP.GT.AND P3, PT, R198, R117, PT ;  /* 0x00000075c600720c */ /* 0x000fe20003f64270 */
[----:B------:R-:W-:Y:S01]  /*7280*/  FFMA.FTZ R117, -R244, R53, R50 ;  /* 0x00000035f4757223 */ /* 0x000fe20000010132 */
[----:B------:R-:W-:Y:S01]  /*7290*/  IADD3 R52, PT, PT, R36, -0x79, -R191 ;  /* 0xffffff8724347810 */ /* 0x000fe20007ffe8bf */
[----:B------:R-:W-:Y:S01]  /*72a0*/  VIADD R53, R189, 0x79 ;  /* 0x00000079bd357836 */ /* 0x000fe20000000000 */
[----:B------:R-:W-:Y:S01]  /*72b0*/  IABS R50, R48 ;  /* 0x0000003000327213 */ /* 0x000fe20000000000 */
[----:B--2---:R-:W-:Y:S01]  /*72c0*/  HMMA.16816.F32 R44, R4, R60, R44 ;  /* 0x0000003c042c723c */ /* 0x004fe2000000182c */
[----:B------:R-:W-:-:S02]  /*72d0*/  IABS R48, R52 ;  /* 0x0000003400307213 */ /* 0x000fc40000000000 */
[----:B------:R-:W-:Y:S02]  /*72e0*/  I2FP.F32.S32 R50, R50 ;  /* 0x0000003200327245 */ /* 0x000fe40000201400 */
[----:B------:R-:W-:Y:S02]  /*72f0*/  I2FP.F32.S32 R48, R48 ;  /* 0x0000003000307245 */ /* 0x000fe40000201400 */
[----:B------:R-:W-:Y:S01]  /*7300*/  FSEL R117, R117, -INF , !P3 ;  /* 0xff80000075757808 */ /* 0x000fe20005800000 */
[----:B------:R-:W-:Y:S01]  /*7310*/  FFMA.FTZ R50, -R244, R50, R49 ;  /* 0x00000032f4327223 */ /* 0x000fe20000010131 */
[----:B------:R-:W-:Y:S01]  /*7320*/  IADD3 R49, PT, PT, R230, -0x80, -R191 ;  /* 0xffffff80e6317810 */ /* 0x000fe20007ffe8bf */
[----:B------:R-:W-:Y:S01]  /*7330*/  FFMA.FTZ R48, -R244, R48, R51 ;  /* 0x00000030f4307223 */ /* 0x000fe20000010133 */
[----:B------:R-:W-:Y:S01]  /*7340*/  FSEL R55, R55, -INF , !P4 ;  /* 0xff80000037377808 */ /* 0x000fe20006000000 */
[----:B------:R-:W-:Y:S01]  /*7350*/  VIADD R51, R189, 0x80 ;  /* 0x00000080bd337836 */ /* 0x000fe20000000000 */
[----:B------:R-:W-:Y:S01]  /*7360*/  FSEL R117, R117, -INF , !P1 ;  /* 0xff80000075757808 */ /* 0x000fe20004800000 */
[----:B------:R-:W-:Y:S01]  /*7370*/  HMMA.16816.F32 R40, R4, R62, R40 ;  /* 0x0000003e0428723c */ /* 0x000fe20000001828 */
[----:B------:R-:W-:-:S02]  /*7380*/  ISETP.GT.AND P4, PT, R232, R53, PT ;  /* 0x00000035e800720c */ /* 0x000fc40003f84270 */
[----:B------:R-:W-:Y:S02]  /*7390*/  ISETP.GT.AND P1, PT, R198, R53, PT ;  /* 0x00000035c600720c */ /* 0x000fe40003f24270 */
[----:B------:R-:W-:Y:S02]  /*73a0*/  IABS R49, R49 ;  /* 0x0000003100317213 */ /* 0x000fe40000000000 */
[----:B------:R-:W-:Y:S02]  /*73b0*/  FSEL R116, R55, -INF , !P5 ;  /* 0xff80000037747808 */ /* 0x000fe40006800000 */
[C---:B------:R-:W-:Y:S02]  /*73c0*/  ISETP.GE.AND P5, PT, R53.reuse, R231, PT ;  /* 0x000000e73500720c */ /* 0x040fe40003fa6270 */
[----:B------:R-:W-:Y:S02]  /*73d0*/  ISETP.GE.AND P3, PT, R53, R228, PT ;  /* 0x000000e43500720c */ /* 0x000fe40003f66270 */
[----:B------:R-:W-:-:S02]  /*73e0*/  FSEL R50, R50, -INF , !P4 ;  /* 0xff80000032327808 */ /* 0x000fc40006000000 */
[----:B------:R-:W-:Y:S02]  /*73f0*/  FSEL R60, R48, -INF , !P1 ;  /* 0xff800000303c7808 */ /* 0x000fe40004800000 */
[----:B------:R-:W-:Y:S02]  /*7400*/  I2FP.F32.S32 R49, R49 ;  /* 0x0000003100317245 */ /* 0x000fe40000201400 */
[----:B------:R-:W-:Y:S02]  /*7410*/  IADD3 R53, PT, PT, R36, -0x80, -R191 ;  /* 0xffffff8024357810 */ /* 0x000fe40007ffe8bf */
[----:B------:R-:W-:Y:S01]  /*7420*/  FSEL R61, R50, -INF , !P5 ;  /* 0xff800000323d7808 */ /* 0x000fe20006800000 */
[----:B------:R-:W-:Y:S01]  /*7430*/  FFMA.FTZ R52, -R244, R49, R44 ;  /* 0x00000031f4347223 */ /* 0x000fe2000001012c */
[----:B------:R-:W-:Y:S02]  /*7440*/  FSEL R60, R60, -INF , !P3 ;  /* 0xff8000003c3c7808 */ /* 0x000fe40005800000 */
[----:B------:R-:W-:-:S02]  /*7450*/  ISETP.GT.AND P4, PT, R232, R51, PT ;  /* 0x00000033e800720c */ /* 0x000fc40003f84270 */
[C---:B------:R-:W-:Y:S02]  /*7460*/  ISETP.GE.AND P5, PT, R51.reuse, R231, PT ;  /* 0x000000e73300720c */ /* 0x040fe40003fa6270 */
[----:B------:R-:W-:Y:S02]  /*7470*/  ISETP.GE.AND P1, PT, R51, R228, PT ;  /* 0x000000e43300720c */ /* 0x000fe40003f26270 */
[----:B------:R-:W-:Y:S02]  /*7480*/  ISETP.GT.AND P3, PT, R198, R51, PT ;  /* 0x00000033c600720c */ /* 0x000fe40003f64270 */
[----:B------:R-:W-:Y:S01]  /*7490*/  IABS R53, R53 ;  /* 0x0000003500357213 */ /* 0x000fe20000000000 */
[----:B------:R-:W1:Y:S01]  /*74a0*/  LDSM.16.M88.4 R48, [R39+0x6800] ;  /* 0x006800002730783b */ /* 0x000e620000000200 */
[----:B------:R-:W-:Y:S02]  /*74b0*/  IADD3 R44, PT, PT, R230, -0x81, -R191 ;  /* 0xffffff7fe62c7810 */ /* 0x000fe40007ffe8bf */
[----:B------:R-:W-:-:S02]  /*74c0*/  I2FP.F32.S32 R53, R53 ;  /* 0x0000003500357245 */ /* 0x000fc40000201400 */
[----:B------:R-:W-:Y:S02]  /*74d0*/  IADD3 R54, PT, PT, R36, -0x81, -R191 ;  /* 0xffffff7f24367810 */ /* 0x000fe40007ffe8bf */
[----:B------:R-:W-:Y:S01]  /*74e0*/  FSEL R52, R52, -INF , !P4 ;  /* 0xff80000034347808 */ /* 0x000fe20006000000 */
[----:B------:R-:W-:Y:S01]  /*74f0*/  FFMA.FTZ R119, -R244, R53, R46 ;  /* 0x00000035f4777223 */ /* 0x000fe2000001012e */
[----:B------:R-:W-:Y:S01]  /*7500*/  VIADD R53, R189, 0x81 ;  /* 0x00000081bd357836 */ /* 0x000fe20000000000 */
[----:B------:R-:W-:Y:S02]  /*7510*/  IABS R46, R44 ;  /* 0x0000002c002e7213 */ /* 0x000fe40000000000 */
[----:B------:R-:W-:Y:S02]  /*7520*/  FSEL R118, R52, -INF , !P5 ;  /* 0xff80000034767808 */ /* 0x000fe40006800000 */
[----:B------:R-:W-:Y:S02]  /*7530*/  FSEL R119, R119, -INF , !P3 ;  /* 0xff80000077777808 */ /* 0x000fe40005800000 */
[----:B------:R-:W-:-:S02]  /*7540*/  ISETP.GT.AND P4, PT, R232, R53, PT ;  /* 0x00000035e800720c */ /* 0x000fc40003f84270 */
[----:B------:R-:W-:Y:S02]  /*7550*/  FSEL R119, R119, -INF , !P1 ;  /* 0xff80000077777808 */ /* 0x000fe40004800000 */
[----:B------:R-:W-:Y:S02]  /*7560*/  IABS R44, R54 ;  /* 0x00000036002c7213 */ /* 0x000fe40000000000 */
[C---:B------:R-:W-:Y:S02]  /*7570*/  ISETP.GE.AND P5, PT, R53.reuse, R231, PT ;  /* 0x000000e73500720c */ /* 0x040fe40003fa6270 */
[----:B------:R-:W-:Y:S02]  /*7580*/  ISETP.GE.AND P3, PT, R53, R228, PT ;  /* 0x000000e43500720c */ /* 0x000fe40003f66270 */
[----:B------:R-:W-:Y:S02]  /*7590*/  ISETP.GT.AND P1, PT, R198, R53, PT ;  /* 0x00000035c600720c */ /* 0x000fe40003f24270 */
[----:B------:R-:W2:Y:S01]  /*75a0*/  LDSM.16.M88.4 R52, [R37+0x6800] ;  /* 0x006800002534783b */ /* 0x000ea20000000200 */
[----:B------:R-:W-:-:S02]  /*75b0*/  I2FP.F32.S32 R46, R46 ;  /* 0x0000002e002e7245 */ /* 0x000fc40000201400 */
[----:B------:R-:W-:Y:S02]  /*75c0*/  I2FP.F32.S32 R44, R44 ;  /* 0x0000002c002c7245 */ /* 0x000fe40000201400 */
[----:B------:R-:W-:Y:S01]  /*75d0*/  IADD3 R56, PT, PT, R36, -0x88, -R191 ;  /* 0xffffff7824387810 */ /* 0x000fe20007ffe8bf */
[----:B------:R-:W-:Y:S01]  /*75e0*/  FFMA.FTZ R46, -R244, R46, R45 ;  /* 0x0000002ef42e7223 */ /* 0x000fe2000001012d */
[----:B------:R-:W-:Y:S01]  /*75f0*/  IADD3 R45, PT, PT, R230, -0x88, -R191 ;  /* 0xffffff78e62d7810 */ /* 0x000fe20007ffe8bf */
[----:B------:R-:W-:-:S03]  /*7600*/  FFMA.FTZ R44, -R244, R44, R47 ;  /* 0x0000002cf42c7223 */ /* 0x000fc6000001012f */
[----:B------:R-:W-:Y:S01]  /*7610*/  IABS R47, R45 ;  /* 0x0000002d002f7213 */ /* 0x000fe20000000000 */
[C---:B-1----:R-:W-:Y:S01]  /*7620*/  HMMA.16816.F32 R32, R104.reuse, R48, R32 ;  /* 0x000000306820723c */ /* 0x042fe20000001820 */
[----:B------:R-:W-:Y:S01]  /*7630*/  IABS R45, R56 ;  /* 0x00000038002d7213 */ /* 0x000fe20000000000 */
[C---:B------:R-:W-:Y:S01]  /*7640*/  VIADD R49, R189.reuse, 0x98 ;  /* 0x00000098bd317836 */ /* 0x040fe20000000000 */
        /* <DEDUP_REMOVED lines=26> */
[----:B------:R-:W-:Y:S02]  /*77f0*/  ISETP.GE.AND P5, PT, R57, R231, PT ;  /* 0x000000e73900720c */ /* 0x000fe40003fa6270 */
        /* <DEDUP_REMOVED lines=268> */
[----:B------:R-:W-:Y:S02]  /*88c0*/  FSEL R10, R10, -INF , !P4 ;  /* 0xff8000000a0a7808 */ /* 0x000fe40006000000 */
[----:B------:R-:W-:Y:S02]  /*88d0*/  I2FP.F32.S32 R11, R11 ;  /* 0x0000000b000b7245 */ /* 0x000fe40000201400 */
[----:B------:R-:W-:Y:S01]  /*88e0*/  I2FP.F32.S32 R9, R9 ;  /* 0x0000000900097245 */ /* 0x000fe20000201400 */
[----:B------:R-:W-:Y:S01]  /*88f0*/  HMMA.16816.F32 R156, R104, R14, R156 ;  /* 0x0000000e689c723c */ /* 0x000fe2000000189c */
[----:B------:R-:W-:-:S02]  /*8900*/  FSEL R185, R8, -INF , !P1 ;  /* 0xff80000008b97808 */ /* 0x000fc40004800000 */
[--C-:B------:R-:W-:Y:S02]  /*8910*/  IADD3 R8, PT, PT, R230, -0xc9, -R191.reuse ;  /* 0xffffff37e6087810 */ /* 0x100fe40007ffe8bf */
[----:B------:R-:W-:Y:S01]  /*8920*/  FSEL R187, R10, -INF , !P5 ;  /* 0xff8000000abb7808 */ /* 0x000fe20006800000 */
[C---:B------:R-:W-:Y:S01]  /*8930*/  FFMA.FTZ R10, -R244.reuse, R11, R172 ;  /* 0x0000000bf40a7223 */ /* 0x040fe200000101ac */
[----:B------:R-:W-:Y:S01]  /*8940*/  FFMA.FTZ R172, -R244, R9, R174 ;  /* 0x00000009f4ac7223 */ /* 0x000fe200000101ae */
[----:B------:R-:W-:Y:S01]  /*8950*/  IABS R9, R8 ;  /* 0x0000000800097213 */ /* 0x000fe20000000000 */
[----:B------:R-:W-:Y:S01]  /*8960*/  VIADD R11, R189, 0xc9 ;  /* 0x000000c9bd0b7836 */ /* 0x000fe20000000000 */
[----:B------:R-:W-:Y:S02]  /*8970*/  IADD3 R12, PT, PT, R36, -0xc9, -R191 ;  /* 0xffffff37240c7810 */ /* 0x000fe40007ffe8bf */
[----:B------:R-:W-:Y:S02]  /*8980*/  I2FP.F32.S32 R9, R9 ;  /* 0x0000000900097245 */ /* 0x000fe40000201400 */
[----:B------:R-:W-:-:S02]  /*8990*/  ISETP.GT.AND P4, PT, R232, R21, PT ;  /* 0x00000015e800720c */ /* 0x000fc40003f84270 */
[----:B------:R-:W-:Y:S01]  /*89a0*/  FSEL R185, R185, -INF , !P3 ;  /* 0xff800000b9b97808 */ /* 0x000fe20005800000 */
[----:B------:R-:W-:Y:S01]  /*89b0*/  FFMA.FTZ R173, -R244, R9, R173 ;  /* 0x00000009f4ad7223 */ /* 0x000fe200000101ad */
[----:B------:R-:W-:Y:S01]  /*89c0*/  IABS R8, R12 ;  /* 0x0000000c00087213 */ /* 0x000fe20000000000 */
[C---:B--2---:R-:W-:Y:S01]  /*89d0*/  HMMA.16816.F32 R160, R4.reuse, R16, R160 ;  /* 0x0000001004a0723c */ /* 0x044fe200000018a0 */
[----:B------:R-:W-:Y:S02]  /*89e0*/  ISETP.GT.AND P3, PT, R198, R21, PT ;  /* 0x00000015c600720c */ /* 0x000fe40003f64270 */
[C---:B------:R-:W-:Y:S02]  /*89f0*/  ISETP.GE.AND P5, PT, R21.reuse, R231, PT ;  /* 0x000000e71500720c */ /* 0x040fe40003fa6270 */
[----:B------:R-:W-:Y:S02]  /*8a00*/  FSEL R10, R10, -INF , !P4 ;  /* 0xff8000000a0a7808 */ /* 0x000fe40006000000 */
[----:B------:R-:W-:Y:S01]  /*8a10*/  I2FP.F32.S32 R8, R8 ;  /* 0x0000000800087245 */ /* 0x000fe20000201400 */
[----:B------:R-:W-:Y:S01]  /*8a20*/  HMMA.16816.F32 R156, R4, R18, R156 ;  /* 0x00000012049c723c */ /* 0x000fe2000000189c */
[----:B------:R-:W-:Y:S01]  /*8a30*/  ISETP.GE.AND P1, PT, R21, R228, PT ;  /* 0x000000e41500720c */ /* 0x000fe20003f26270 */
[----:B------:R-:W-:Y:S01]  /*8a40*/  VIADD R21, R189, 0xd8 ;  /* 0x000000d8bd157836 */ /* 0x000fe20000000000 */
[----:B------:R-:W-:Y:S01]  /*8a50*/  ISETP.GT.AND P4, PT, R232, R11, PT ;  /* 0x0000000be800720c */ /* 0x000fe20003f84270 */
[----:B------:R-:W-:Y:S01]  /*8a60*/  FFMA.FTZ R8, -R244, R8, R175 ;  /* 0x00000008f4087223 */ /* 0x000fe200000101af */
[----:B------:R-:W-:-:S02]  /*8a70*/  FSEL R172, R172, -INF , !P3 ;  /* 0xff800000acac7808 */ /* 0x000fc40005800000 */
[----:B------:R-:W-:Y:S02]  /*8a80*/  IADD3 R9, PT, PT, R230, -0xd0, -R191 ;  /* 0xffffff30e6097810 */ /* 0x000fe40007ffe8bf */
[----:B------:R-:W-:Y:S02]  /*8a90*/  FSEL R174, R10, -INF , !P5 ;  /* 0xff8000000aae7808 */ /* 0x000fe40006800000 */
[----:B------:R-:W-:Y:S02]  /*8aa0*/  ISETP.GE.AND P5, PT, R11, R231, PT ;  /* 0x000000e70b00720c */ /* 0x000fe40003fa6270 */
[----:B------:R-:W-:Y:S02]  /*8ab0*/  FSEL R172, R172, -INF , !P1 ;  /* 0xff800000acac7808 */ /* 0x000fe40004800000 */
[----:B------:R-:W-:Y:S02]  /*8ac0*/  FSEL R173, R173, -INF , !P4 ;  /* 0xff800000adad7808 */ /* 0x000fe40006000000 */
[----:B------:R-:W-:-:S02]  /*8ad0*/  ISETP.GT.AND P1, PT, R198, R11, PT ;  /* 0x0000000bc600720c */ /* 0x000fc40003f24270 */
[----:B------:R-:W-:Y:S02]  /*8ae0*/  IABS R9, R9 ;  /* 0x0000000900097213 */ /* 0x000fe40000000000 */
[----:B------:R-:W-:Y:S01]  /*8af0*/  ISETP.GE.AND P3, PT, R11, R228, PT ;  /* 0x000000e40b00720c */ /* 0x000fe20003f66270 */
[----:B------:R-:W-:Y:S01]  /*8b00*/  VIADD R11, R189, 0xd0 ;  /* 0x000000d0bd0b7836 */ /* 0x000fe20000000000 */
[----:B------:R-:W-:Y:S02]  /*8b10*/  FSEL R175, R173, -INF , !P5 ;  /* 0xff800000adaf7808 */ /* 0x000fe40006800000 */
[----:B------:R-:W-:Y:S02]  /*8b20*/  FSEL R173, R8, -INF , !P1 ;  /* 0xff80000008ad7808 */ /* 0x000fe40004800000 */
[----:B------:R-:W-:Y:S02]  /*8b30*/  I2FP.F32.S32 R9, R9 ;  /* 0x0000000900097245 */ /* 0x000fe40000201400 */
[----:B------:R-:W-:-:S02]  /*8b40*/  IADD3 R13, PT, PT, R36, -0xd0, -R191 ;  /* 0xffffff30240d7810 */ /* 0x000fc40007ffe8bf */
[----:B------:R-:W-:Y:S01]  /*8b50*/  FSEL R173, R173, -INF , !P3 ;  /* 0xff800000adad7808 */ /* 0x000fe20005800000 */
[----:B------:R-:W-:Y:S01]  /*8b60*/  FFMA.FTZ R14, -R244, R9, R160 ;  /* 0x00000009f40e7223 */ /* 0x000fe200000101a0 */
[----:B------:R-:W-:Y:S02]  /*8b70*/  ISETP.GT.AND P4, PT, R232, R11, PT ;  /* 0x0000000be800720c */ /* 0x000fe40003f84270 */
[C---:B------:R-:W-:Y:S02]  /*8b80*/  ISETP.GE.AND P5, PT, R11.reuse, R231, PT ;  /* 0x000000e70b00720c */ /* 0x040fe40003fa6270 */
[----:B------:R-:W-:Y:S02]  /*8b90*/  ISETP.GE.AND P1, PT, R11, R228, PT ;  /* 0x000000e40b00720c */ /* 0x000fe40003f26270 */
[----:B------:R-:W-:Y:S02]  /*8ba0*/  ISETP.GT.AND P3, PT, R198, R11, PT ;  /* 0x0000000bc600720c */ /* 0x000fe40003f64270 */
[----:B------:R-:W-:Y:S01]  /*8bb0*/  IABS R13, R13 ;  /* 0x0000000d000d7213 */ /* 0x000fe20000000000 */
[----:B------:R-:W1:Y:S01]  /*8bc0*/  LDSM.16.M88.4 R8, [R39+0x9000] ;  /* 0x009000002708783b */ /* 0x000e620000000200 */
[----:B------:R-:W-:-:S02]  /*8bd0*/  IADD3 R12, PT, PT, R230, -0xd1, -R191 ;  /* 0xffffff2fe60c7810 */ /* 0x000fc40007ffe8bf */
[----:B------:R-:W-:Y:S02]  /*8be0*/  I2FP.F32.S32 R13, R13 ;  /* 0x0000000d000d7245 */ /* 0x000fe40000201400 */
[----:B------:R-:W-:Y:S02]  /*8bf0*/  FSEL R14, R14, -INF , !P4 ;  /* 0xff8000000e0e7808 */ /* 0x000fe40006000000 */
[----:B------:R-:W-:Y:S01]  /*8c00*/  IABS R17, R12 ;  /* 0x0000000c00117213 */ /* 0x000fe20000000000 */
[----:B------:R-:W-:Y:S01]  /*8c10*/  FFMA.FTZ R160, -R244, R13, R162 ;  /* 0x0000000df4a07223 */ /* 0x000fe200000101a2 */
[----:B------:R-:W-:Y:S01]  /*8c20*/  VIADD R13, R189, 0xd1 ;  /* 0x000000d1bd0d7836 */ /* 0x000fe20000000000 */
[----:B------:R-:W-:Y:S02]  /*8c30*/  FSEL R162, R14, -INF , !P5 ;  /* 0xff8000000ea27808 */ /* 0x000fe40006800000 */
[----:B------:R-:W-:Y:S02]  /*8c40*/  IADD3 R16, PT, PT, R36, -0xd1, -R191 ;  /* 0xffffff2f24107810 */ /* 0x000fe40007ffe8bf */
[----:B------:R-:W-:-:S02]  /*8c50*/  FSEL R160, R160, -INF , !P3 ;  /* 0xff800000a0a07808 */ /* 0x000fc40005800000 */
[----:B------:R-:W-:Y:S02]  /*8c60*/  ISETP.GT.AND P4, PT, R232, R13, PT ;  /* 0x0000000de800720c */ /* 0x000fe40003f84270 */
[----:B------:R-:W-:Y:S02]  /*8c70*/  FSEL R160, R160, -INF , !P1 ;  /* 0xff800000a0a07808 */ /* 0x000fe40004800000 */
[C---:B------:R-:W-:Y:S02]  /*8c80*/  ISETP.GE.AND P5, PT, R13.reuse, R231, PT ;  /* 0x000000e70d00720c */ /* 0x040fe40003fa6270 */
[----:B------:R-:W-:Y:S02]  /*8c90*/  ISETP.GE.AND P3, PT, R13, R228, PT ;  /* 0x000000e40d00720c */ /* 0x000fe40003f66270 */
[----:B------:R-:W-:Y:S02]  /*8ca0*/  ISETP.GT.AND P1, PT, R198, R13, PT ;  /* 0x0000000dc600720c */ /* 0x000fe40003f24270 */
[----:B------:R-:W2:Y:S01]  /*8cb0*/  LDSM.16.M88.4 R12, [R37+0x9000] ;  /* 0x00900000250c783b */ /* 0x000ea20000000200 */
[----:B------:R-:W-:Y:S01]  /*8cc0*/  I2FP.F32.S32 R17, R17 ;  /* 0x0000001100117245 */ /* 0x000fe20000201400 */
[----:B------:R-:W-:-:S04]  /*8cd0*/  DEPBAR.LE SB0, 0x0 ;  /* 0x000080000000791a */ /* 0x000fc80000000000 */
[----:B------:R-:W-:Y:S01]  /*8ce0*/  IABS R16, R16 ;  /* 0x0000001000107213 */ /* 0x000fe20000000000 */
[----:B------:R-:W-:Y:S01]  /*8cf0*/  FFMA.FTZ R161, -R244, R17, R161 ;  /* 0x00000011f4a17223 */ /* 0x000fe200000101a1 */
[--C-:B------:R-:W-:Y:S02]  /*8d00*/  IADD3 R17, PT, PT, R230, -0xd8, -R191.reuse ;  /* 0xffffff28e6117810 */ /* 0x100fe40007ffe8bf */
[----:B------:R-:W-:Y:S02]  /*8d10*/  I2FP.F32.S32 R16, R16 ;  /* 0x0000001000107245 */ /* 0x000fe40000201400 */
[----:B------:R-:W-:Y:S01]  /*8d20*/  IADD3 R18, PT, PT, R36, -0xd8, -R191 ;  /* 0xffffff2824127810 */ /* 0x000fe20007ffe8bf */
[----:B-1----:R-:W-:Y:S01]  /*8d30*/  HMMA.16816.F32 R176, R104, R8, R176 ;  /* 0x0000000868b0723c */ /* 0x002fe200000018b0 */
[----:B------:R-:W-:Y:S01]  /*8d40*/  IABS R19, R17 ;  /* 0x0000001100137213 */ /* 0x000fe20000000000 */
[----:B------:R-:W-:Y:S01]  /*8d50*/  FFMA.FTZ R16, -R244, R16, R163 ;  /* 0x00000010f4107223 */ /* 0x000fe200000101a3 */
[----:B------:R-:W-:-:S02]  /*8d60*/  FSEL R161, R161, -INF , !P4 ;  /* 0xff800000a1a17808 */ /* 0x000fc40006000000 */
[----:B------:R-:W-:Y:S02]  /*8d70*/  IABS R17, R18 ;  /* 0x0000001200117213 */ /* 0x000fe40000000000 */
[----:B------:R-:W-:Y:S01]  /*8d80*/  IADD3 R8, PT, PT, R230, -0xd9, -R191 ;  /* 0xffffff27e6087810 */ /* 0x000fe20007ffe8bf */
[----:B------:R-:W-:Y:S01]  /*8d90*/  HMMA.16816.F32 R124, R104, R10, R124 ;  /* 0x0000000a687c723c */ /* 0x000fe2000000187c */
[----:B------:R-:W-:Y:S01]  /*8da0*/  I2FP.F32.S32 R19, R19 ;  /* 0x0000001300137245 */ /* 0x000fe20000201400 */
[----:B------:R-:W-:Y:S01]  /*8db0*/  VIADD R11, R189, 0xe1 ;  /* 0x000000e1bd0b7836 */ /* 0x000fe20000000000 */
[----:B------:R-:W-:Y:S01]  /*8dc0*/  FSEL R163, R161, -INF , !P5 ;  /* 0xff800000a1a37808 */ /* 0x000fe20006800000 */
[----:B------:R-:W-:Y:S01]  /*8dd0*/  IMAD.MOV.U32 R104, RZ, RZ, R0 ;  /* 0x000000ffff687224 */ /* 0x000fe200078e0000 */
[----:B------:R-:W-:Y:S01]  /*8de0*/  I2FP.F32.S32 R17, R17 ;  /* 0x0000001100117245 */ /* 0x000fe20000201400 */
[----:B------:R-:W-:Y:S01]  /*8df0*/  FFMA.FTZ R19, -R244, R19, R156 ;  /* 0x00000013f4137223 */ /* 0x000fe2000001019c */
[----:B------:R-:W-:-:S02]  /*8e00*/  IABS R9, R8 ;  /* 0x0000000800097213 */ /* 0x000fc40000000000 */
[----:B------:R-:W-:Y:S01]  /*8e10*/  FSEL R161, R16, -INF , !P1 ;  /* 0xff80000010a17808 */ /* 0x000fe20004800000 */
[----:B------:R-:W-:Y:S01]  /*8e20*/  FFMA.FTZ R156, -R244, R17, R158 ;  /* 0x00000011f49c7223 */ /* 0x000fe2000001019e */
[----:B------:R-:W-:Y:S01]  /*8e30*/  IADD3 R16, PT, PT, R36, -0xd9, -R191 ;  /* 0xffffff2724107810 */ /* 0x000fe20007ffe8bf */
[----:B------:R-:W-:Y:S01]  /*8e40*/  VIADD R17, R189, 0xd9 ;  /* 0x000000d9bd117836 */ /* 0x000fe20000000000 */
[----:B------:R-:W-:Y:S02]  /*8e50*/  I2FP.F32.S32 R9, R9 ;  /* 0x0000000900097245 */ /* 0x000fe40000201400 */
[----:B------:R-:W-:Y:S02]  /*8e60*/  ISETP.GT.AND P4, PT, R232, R21, PT ;  /* 0x00000015e800720c */ /* 0x000fe40003f84270 */
[----:B------:R-:W-:Y:S01]  /*8e70*/  FSEL R161, R161, -INF , !P3 ;  /* 0xff800000a1a17808 */ /* 0x000fe20005800000 */
[----:B--2---:R-:W-:Y:S01]  /*8e80*/  HMMA.16816.F32 R176, R4, R12, R176 ;  /* 0x0000000c04b0723c */ /* 0x004fe200000018b0 */
[----:B------:R-:W-:Y:S01]  /*8e90*/  IABS R8, R16 ;  /* 0x0000001000087213 */ /* 0x000fe20000000000 */
[----:B------:R-:W-:Y:S01]  /*8ea0*/  FFMA.FTZ R157, -R244, R9, R157 ;  /* 0x00000009f49d7223 */ /* 0x000fe2000001019d */
[----:B------:R-:W-:-:S02]  /*8eb0*/  ISETP.GT.AND P3, PT, R198, R21, PT ;  /* 0x00000015c600720c */ /* 0x000fc40003f64270 */
[----:B------:R-:W-:Y:S02]  /*8ec0*/  ISETP.GE.AND P5, PT, R21, R231, PT ;  /* 0x000000e71500720c */ /* 0x000fe40003fa6270 */
[----:B------:R-:W-:Y:S01]  /*8ed0*/  FSEL R19, R19, -INF , !P4 ;  /* 0xff80000013137808 */ /* 0x000fe20006000000 */
[C---:B------:R-:W-:Y:S01]  /*8ee0*/  HMMA.16816.F32 R124, R4.reuse, R14, R124 ;  /* 0x0000000e047c723c */ /* 0x040fe2000000187c */
[----:B------:R-:W-:Y:S02]  /*8ef0*/  I2FP.F32.S32 R8, R8 ;  /* 0x0000000800087245 */ /* 0x000fe40000201400 */
[----:B------:R-:W-:Y:S02]  /*8f00*/  IADD3 R9, PT, PT, R230, -0xe0, -R191 ;  /* 0xffffff20e6097810 */ /* 0x000fe40007ffe8bf */
[----:B------:R-:W-:Y:S01]  /*8f10*/  ISETP.GE.AND P1, PT, R21, R228, PT ;  /* 0x000000e41500720c */ /* 0x000fe20003f26270 */
[----:B------:R-:W-:Y:S01]  /*8f20*/  FFMA.FTZ R8, -R244, R8, R159 ;  /* 0x00000008f4087223 */ /* 0x000fe2000001019f */
[----:B------:R-:W-:Y:S01]  /*8f30*/  BAR.SYNC.DEFER_BLOCKING 0x0 ;  /* 0x0000000000007b1d */ /* 0x000fe20000010000 */
[----:B------:R-:W-:Y:S01]  /*8f40*/  ISETP.GT.AND P4, PT, R232, R17, PT ;  /* 0x00000011e800720c */ /* 0x000fe20003f84270 */
[----:B------:R-:W-:Y:S01]  /*8f50*/  HMMA.16816.F32 R4, R4, R152, R108 ;  /* 0x000000980404723c */ /* 0x000fe2000000186c */
[----:B------:R-:W-:-:S02]  /*8f60*/  FSEL R156, R156, -INF , !P3 ;  /* 0xff8000009c9c7808 */ /* 0x000fc40005800000 */
[----:B------:R-:W-:Y:S02]  /*8f70*/  IADD3 R12, PT, PT, R36, -0xe0, -R191 ;  /* 0xffffff20240c7810 */ /* 0x000fe40007ffe8bf */
[----:B------:R-:W-:Y:S02]  /*8f80*/  FSEL R158, R19, -INF , !P5 ;  /* 0xff800000139e7808 */ /* 0x000fe40006800000 */
[----:B------:R-:W-:Y:S02]  /*8f90*/  IABS R13, R9 ;  /* 0x00000009000d7213 */ /* 0x000fe40000000000 */
[----:B------:R-:W-:Y:S02]  /*8fa0*/  ISETP.GE.AND P5, PT, R17, R231, PT ;  /* 0x000000e71100720c */ /* 0x000fe40003fa6270 */
[----:B------:R-:W-:Y:S02]  /*8fb0*/  FSEL R156, R156, -INF , !P1 ;  /* 0xff8000009c9c7808 */ /* 0x000fe40004800000 */
[----:B------:R-:W-:-:S02]  /*8fc0*/  FSEL R157, R157, -INF , !P4 ;  /* 0xff8000009d9d7808 */ /* 0x000fc40006000000 */
[----:B------:R-:W-:Y:S02]  /*8fd0*/  IABS R9, R12 ;  /* 0x0000000c00097213 */ /* 0x000fe40000000000 */
[----:B------:R-:W-:Y:S02]  /*8fe0*/  ISETP.GT.AND P1, PT, R198, R17, PT ;  /* 0x00000011c600720c */ /* 0x000fe40003f24270 */
[----:B------:R-:W-:Y:S02]  /*8ff0*/  I2FP.F32.S32 R13, R13 ;  /* 0x0000000d000d7245 */ /* 0x000fe40000201400 */
[----:B------:R-:W-:Y:S02]  /*9000*/  FSEL R159, R157, -INF , !P5 ;  /* 0xff8000009d9f7808 */ /* 0x000fe40006800000 */
[----:B------:R-:W-:Y:S01]  /*9010*/  I2FP.F32.S32 R9, R9 ;  /* 0x0000000900097245 */ /* 0x000fe20000201400 */
[----:B------:R-:W-:Y:S01]  /*9020*/  FFMA.FTZ R13, -R244, R13, R176 ;  /* 0x0000000df40d7223 */ /* 0x000fe200000101b0 */
[----:B------:R-:W-:-:S02]  /*9030*/  FSEL R157, R8, -INF , !P1 ;  /* 0xff800000089d7808 */ /* 0x000fc40004800000 */
[--C-:B------:R-:W-:Y:S01]  /*9040*/  IADD3 R8, PT, PT, R230, -0xe1, -R191.reuse ;  /* 0xffffff1fe6087810 */ /* 0x100fe20007ffe8bf */
[----:B------:R-:W-:Y:S01]  /*9050*/  FFMA.FTZ R176, -R244, R9, R178 ;  /* 0x00000009f4b07223 */ /* 0x000fe200000101b2 */
[----:B------:R-:W-:Y:S01]  /*9060*/  ISETP.GE.AND P3, PT, R17, R228, PT ;  /* 0x000000e41100720c */ /* 0x000fe20003f66270 */
[----:B------:R-:W-:Y:S01]  /*9070*/  VIADD R17, R189, 0xe0 ;  /* 0x000000e0bd117836 */ /* 0x000fe20000000000 */
[----:B------:R-:W-:Y:S02]  /*9080*/  IABS R9, R8 ;  /* 0x0000000800097213 */ /* 0x000fe40000000000 */
[----:B------:R-:W-:Y:S02]  /*9090*/  IADD3 R10, PT, PT, R36, -0xe1, -R191 ;  /* 0xffffff1f240a7810 */ /* 0x000fe40007ffe8bf */
[----:B------:R-:W-:Y:S02]  /*90a0*/  FSEL R157, R157, -INF , !P3 ;  /* 0xff8000009d9d7808 */ /* 0x000fe40005800000 */
[----:B------:R-:W-:-:S02]  /*90b0*/  ISETP.GT.AND P4, PT, R232, R17, PT ;  /* 0x00000011e800720c */ /* 0x000fc40003f84270 */
[----:B------:R-:W-:Y:S02]  /*90c0*/  ISETP.GT.AND P3, PT, R198, R17, PT ;  /* 0x00000011c600720c */ /* 0x000fe40003f64270 */
[----:B------:R-:W-:Y:S02]  /*90d0*/  I2FP.F32.S32 R9, R9 ;  /* 0x0000000900097245 */ /* 0x000fe40000201400 */
[----:B------:R-:W-:Y:S02]  /*90e0*/  IABS R8, R10 ;  /* 0x0000000a00087213 */ /* 0x000fe40000000000 */
[C---:B------:R-:W-:Y:S01]  /*90f0*/  ISETP.GE.AND P5, PT, R17.reuse, R231, PT ;  /* 0x000000e71100720c */ /* 0x040fe20003fa6270 */
[----:B------:R-:W-:Y:S01]  /*9100*/  FFMA.FTZ R177, -R244, R9, R177 ;  /* 0x00000009f4b17223 */ /* 0x000fe200000101b1 */
[----:B------:R-:W-:Y:S02]  /*9110*/  ISETP.GE.AND P1, PT, R17, R228, PT ;  /* 0x000000e41100720c */ /* 0x000fe40003f26270 */
[----:B------:R-:W-:-:S02]  /*9120*/  FSEL R13, R13, -INF , !P4 ;  /* 0xff8000000d0d7808 */ /* 0x000fc40006000000 */
[----:B------:R-:W-:Y:S02]  /*9130*/  FSEL R176, R176, -INF , !P3 ;  /* 0xff800000b0b07808 */ /* 0x000fe40005800000 */
[----:B------:R-:W-:Y:S02]  /*9140*/  I2FP.F32.S32 R8, R8 ;  /* 0x0000000800087245 */ /* 0x000fe40000201400 */
[----:B------:R-:W-:Y:S02]  /*9150*/  IADD3 R9, PT, PT, R230, -0xe8, -R191 ;  /* 0xffffff18e6097810 */ /* 0x000fe40007ffe8bf */
[----:B------:R-:W-:Y:S01]  /*9160*/  ISETP.GT.AND P4, PT, R232, R11, PT ;  /* 0x0000000be800720c */ /* 0x000fe20003f84270 */
[----:B------:R-:W-:Y:S01]  /*9170*/  FFMA.FTZ R8, -R244, R8, R179 ;  /* 0x00000008f4087223 */ /* 0x000fe200000101b3 */
[----:B------:R-:W-:Y:S02]  /*9180*/  IADD3 R10, PT, PT, R36, -0xe8, -R191 ;  /* 0xffffff18240a7810 */ /* 0x000fe40007ffe8bf */
[----:B------:R-:W-:Y:S01]  /*9190*/  FSEL R178, R13, -INF , !P5 ;  /* 0xff8000000db27808 */ /* 0x000fe20006800000 */
[----:B------:R-:W-:Y:S01]  /*91a0*/  VIADD R13, R189, 0xe8 ;  /* 0x000000e8bd0d7836 */ /* 0x000fe20000000000 */
[----:B------:R-:W-:-:S02]  /*91b0*/  FSEL R176, R176, -INF , !P1 ;  /* 0xff800000b0b07808 */ /* 0x000fc40004800000 */
[C---:B------:R-:W-:Y:S02]  /*91c0*/  ISETP.GE.AND P5, PT, R11.reuse, R231, PT ;  /* 0x000000e70b00720c */ /* 0x040fe40003fa6270 */
[----:B------:R-:W-:Y:S02]  /*91d0*/  ISETP.GE.AND P3, PT, R11, R228, PT ;  /* 0x000000e40b00720c */ /* 0x000fe40003f66270 */
[----:B------:R-:W-:Y:S02]  /*91e0*/  ISETP.GT.AND P1, PT, R198, R11, PT ;  /* 0x0000000bc600720c */ /* 0x000fe40003f24270 */
[----:B------:R-:W-:Y:S02]  /*91f0*/  IABS R11, R9 ;  /* 0x00000009000b7213 */ /* 0x000fe40000000000 */
[----:B------:R-:W-:Y:S02]  /*9200*/  FSEL R177, R177, -INF , !P4 ;  /* 0xff800000b1b17808 */ /* 0x000fe40006000000 */
[----:B------:R-:W-:-:S02]  /*9210*/  IABS R9, R10 ;  /* 0x0000000a00097213 */ /* 0x000fc40000000000 */
[----:B------:R-:W-:Y:S02]  /*9220*/  FSEL R179, R177, -INF , !P5 ;  /* 0xff800000b1b37808 */ /* 0x000fe40006800000 */
[----:B------:R-:W-:Y:S02]  /*9230*/  I2FP.F32.S32 R9, R9 ;  /* 0x0000000900097245 */ /* 0x000fe40000201400 */
[----:B------:R-:W-:Y:S02]  /*9240*/  FSEL R177, R8, -INF , !P1 ;  /* 0xff80000008b17808 */ /* 0x000fe40004800000 */
[--C-:B------:R-:W-:Y:S01]  /*9250*/  IADD3 R8, PT, PT, R230, -0xe9, -R191.reuse ;  /* 0xffffff17e6087810 */ /* 0x100fe20007ffe8bf */
[----:B------:R-:W-:Y:S01]  /*9260*/  FFMA.FTZ R106, -R244, R9, R126 ;  /* 0x00000009f46a7223 */ /* 0x000fe2000001017e */
[----:B------:R-:W-:Y:S02]  /*9270*/  IADD3 R10, PT, PT, R36, -0xe9, -R191 ;  /* 0xffffff17240a7810 */ /* 0x000fe40007ffe8bf */
[----:B------:R-:W-:-:S02]  /*9280*/  IABS R9, R8 ;  /* 0x0000000800097213 */ /* 0x000fc40000000000 */
[----:B------:R-:W-:Y:S02]  /*9290*/  I2FP.F32.S32 R11, R11 ;  /* 0x0000000b000b7245 */ /* 0x000fe40000201400 */
[----:B------:R-:W-:Y:S02]  /*92a0*/  IABS R8, R10 ;  /* 0x0000000a00087213 */ /* 0x000fe40000000000 */
[----:B------:R-:W-:Y:S01]  /*92b0*/  I2FP.F32.S32 R9, R9 ;  /* 0x0000000900097245 */ /* 0x000fe20000201400 */
[----:B------:R-:W-:Y:S01]  /*92c0*/  FFMA.FTZ R124, -R244, R11, R124 ;  /* 0x0000000bf47c7223 */ /* 0x000fe2000001017c */
[----:B------:R-:W-:Y:S01]  /*92d0*/  FSEL R177, R177, -INF , !P3 ;  /* 0xff800000b1b17808 */ /* 0x000fe20005800000 */
[----:B------:R-:W-:Y:S01]  /*92e0*/  VIADD R11, R189, 0xe9 ;  /* 0x000000e9bd0b7836 */ /* 0x000fe20000000000 */
[----:B------:R-:W-:Y:S01]  /*92f0*/  IADD3 R10, PT, PT, R230, -0xf0, -R191 ;  /* 0xffffff10e60a7810 */ /* 0x000fe20007ffe8bf */
[----:B------:R-:W-:Y:S01]  /*9300*/  FFMA.FTZ R125, -R244, R9, R125 ;  /* 0x00000009f47d7223 */ /* 0x000fe2000001017d */
[----:B------:R-:W-:-:S02]  /*9310*/  ISETP.GT.AND P3, PT, R198, R13, PT ;  /* 0x0000000dc600720c */ /* 0x000fc40003f64270 */
[----:B------:R-:W-:Y:S02]  /*9320*/  ISETP.GT.AND P4, PT, R232, R13, PT ;  /* 0x0000000de800720c */ /* 0x000fe40003f84270 */
[----:B------:R-:W-:Y:S02]  /*9330*/  I2FP.F32.S32 R8, R8 ;  /* 0x0000000800087245 */ /* 0x000fe40000201400 */
[----:B------:R-:W-:Y:S02]  /*9340*/  IABS R10, R10 ;  /* 0x0000000a000a7213 */ /* 0x000fe40000000000 */
[----:B------:R-:W-:Y:S01]  /*9350*/  ISETP.GE.AND P1, PT, R13, R228, PT ;  /* 0x000000e40d00720c */ /* 0x000fe20003f26270 */
[----:B------:R-:W-:Y:S01]  /*9360*/  FFMA.FTZ R8, -R244, R8, R127 ;  /* 0x00000008f4087223 */ /* 0x000fe2000001017f */
[----:B------:R-:W-:Y:S02]  /*9370*/  FSEL R106, R106, -INF , !P3 ;  /* 0xff8000006a6a7808 */ /* 0x000fe40005800000 */
[----:B------:R-:W-:-:S02]  /*9380*/  IADD3 R9, PT, PT, R36, -0xf0, -R191 ;  /* 0xffffff1024097810 */ /* 0x000fc40007ffe8bf */
[----:B------:R-:W-:Y:S02]  /*9390*/  ISETP.GE.AND P5, PT, R13, R231, PT ;  /* 0x000000e70d00720c */ /* 0x000fe40003fa6270 */
[----:B------:R-:W-:Y:S02]  /*93a0*/  FSEL R124, R124, -INF , !P4 ;  /* 0xff8000007c7c7808 */ /* 0x000fe40006000000 */
[----:B------:R-:W-:Y:S02]  /*93b0*/  I2FP.F32.S32 R13, R10 ;  /* 0x0000000a000d7245 */ /* 0x000fe40000201400 */
[----:B------:R-:W-:Y:S02]  /*93c0*/  FSEL R106, R106, -INF , !P1 ;  /* 0xff8000006a6a7808 */ /* 0x000fe40004800000 */
[----:B------:R-:W-:Y:S01]  /*93d0*/  IABS R9, R9 ;  /* 0x0000000900097213 */ /* 0x000fe20000000000 */
[----:B------:R-:W-:Y:S01]  /*93e0*/  FFMA.FTZ R13, -R244, R13, R4 ;  /* 0x0000000df40d7223 */ /* 0x000fe20000010104 */
[----:B------:R-:W-:-:S02]  /*93f0*/  ISETP.GT.AND P1, PT, R198, R11, PT ;  /* 0x0000000bc600720c */ /* 0x000fc40003f24270 */
[----:B------:R-:W-:Y:S02]  /*9400*/  FSEL R124, R124, -INF , !P5 ;  /* 0xff8000007c7c7808 */ /* 0x000fe40006800000 */
[----:B------:R-:W-:Y:S02]  /*9410*/  ISETP.GT.AND P4, PT, R232, R11, PT ;  /* 0x0000000be800720c */ /* 0x000fe40003f84270 */
[C---:B------:R-:W-:Y:S02]  /*9420*/  ISETP.GE.AND P5, PT, R11.reuse, R231, PT ;  /* 0x000000e70b00720c */ /* 0x040fe40003fa6270 */
[----:B------:R-:W-:Y:S01]  /*9430*/  ISETP.GE.AND P3, PT, R11, R228, PT ;  /* 0x000000e40b00720c */ /* 0x000fe20003f66270 */
[----:B------:R-:W-:Y:S01]  /*9440*/  VIADD R11, R189, 0xf0 ;  /* 0x000000f0bd0b7836 */ /* 0x000fe20000000000 */
[----:B------:R-:W-:Y:S02]  /*9450*/  I2FP.F32.S32 R9, R9 ;  /* 0x0000000900097245 */ /* 0x000fe40000201400 */
[----:B------:R-:W-:-:S02]  /*9460*/  FSEL R8, R8, -INF , !P1 ;  /* 0xff80000008087808 */ /* 0x000fc40004800000 */
[----:B------:R-:W-:Y:S01]  /*9470*/  IADD3 R4, PT, PT, R36, -0xf1, -R191 ;  /* 0xffffff0f24047810 */ /* 0x000fe20007ffe8bf */
[----:B------:R-:W-:Y:S01]  /*9480*/  FFMA.FTZ R6, -R244, R9, R6 ;  /* 0x00000009f4067223 */ /* 0x000fe20000010106 */
[----:B------:R-:W-:Y:S01]  /*9490*/  FSEL R108, R8, -INF , !P3 ;  /* 0xff800000086c7808 */ /* 0x000fe20005800000 */
[----:B------:R-:W-:Y:S01]  /*94a0*/  VIADD R9, R189, 0xf1 ;  /* 0x000000f1bd097836 */ /* 0x000fe20000000000 */
[----:B------:R-:W-:Y:S02]  /*94b0*/  IABS R4, R4 ;  /* 0x0000000400047213 */ /* 0x000fe40000000000 */
[-C--:B------:R-:W-:Y:S02]  /*94c0*/  ISETP.GT.AND P3, PT, R198, R11.reuse, PT ;  /* 0x0000000bc600720c */ /* 0x080fe40003f64270 */
[----:B------:R-:W-:Y:S02]  /*94d0*/  FSEL R110, R125, -INF , !P4 ;  /* 0xff8000007d6e7808 */ /* 0x000fe40006000000 */
[----:B------:R-:W-:-:S02]  /*94e0*/  ISETP.GT.AND P4, PT, R232, R11, PT ;  /* 0x0000000be800720c */ /* 0x000fc40003f84270 */
[----:B------:R-:W-:Y:S02]  /*94f0*/  I2FP.F32.S32 R4, R4 ;  /* 0x0000000400047245 */ /* 0x000fe40000201400 */
[----:B------:R-:W-:Y:S02]  /*9500*/  ISETP.GE.AND P1, PT, R11, R228, PT ;  /* 0x000000e40b00720c */ /* 0x000fe40003f26270 */
[----:B------:R-:W-:Y:S01]  /*9510*/  IADD3 R36, PT, PT, R36, -0xf8, -R191 ;  /* 0xffffff0824247810 */ /* 0x000fe20007ffe8bf */
[----:B------:R-:W-:Y:S01]  /*9520*/  FFMA.FTZ R4, -R244, R4, R7 ;  /* 0x00000004f4047223 */ /* 0x000fe20000010107 */
[----:B------:R-:W-:Y:S01]  /*9530*/  FSEL R6, R6, -INF , !P3 ;  /* 0xff80000006067808 */ /* 0x000fe20005800000 */
[----:B------:R-:W-:Y:S01]  /*9540*/  VIADD R7, R189, 0xf8 ;  /* 0x000000f8bd077836 */ /* 0x000fe20000000000 */
[----:B------:R-:W-:Y:S02]  /*9550*/  FSEL R110, R110, -INF , !P5 ;  /* 0xff8000006e6e7808 */ /* 0x000fe40006800000 */
[----:B------:R-:W-:-:S02]  /*9560*/  ISETP.GE.AND P5, PT, R11, R231, PT ;  /* 0x000000e70b00720c */ /* 0x000fc40003fa6270 */
[----:B------:R-:W-:Y:S02]  /*9570*/  FSEL R13, R13, -INF , !P4 ;  /* 0xff8000000d0d7808 */ /* 0x000fe40006000000 */
[----:B------:R-:W-:Y:S02]  /*9580*/  IABS R36, R36 ;  /* 0x0000002400247213 */ /* 0x000fe40000000000 */
[----:B------:R-:W-:Y:S02]  /*9590*/  FSEL R107, R6, -INF , !P1 ;  /* 0xff800000066b7808 */ /* 0x000fe40004800000 */
[----:B------:R-:W-:Y:S02]  /*95a0*/  ISETP.GT.AND P1, PT, R198, R9, PT ;  /* 0x00000009c600720c */ /* 0x000fe40003f24270 */
[----:B------:R-:W-:Y:S02]  /*95b0*/  IADD3 R8, PT, PT, R230, -0xf1, -R191 ;  /* 0xffffff0fe6087810 */ /* 0x000fe40007ffe8bf */
[----:B------:R-:W-:-:S02]  /*95c0*/  FSEL R109, R13, -INF , !P5 ;  /* 0xff8000000d6d7808 */ /* 0x000fc40006800000 */
[----:B------:R-:W-:Y:S02]  /*95d0*/  ISETP.GT.AND P4, PT, R232, R9, PT ;  /* 0x00000009e800720c */ /* 0x000fe40003f84270 */
[C---:B------:R-:W-:Y:S02]  /*95e0*/  ISETP.GE.AND P5, PT, R9.reuse, R231, PT ;  /* 0x000000e70900720c */ /* 0x040fe40003fa6270 */
[----:B------:R-:W-:Y:S02]  /*95f0*/  ISETP.GE.AND P3, PT, R9, R228, PT ;  /* 0x000000e40900720c */ /* 0x000fe40003f66270 */
[----:B------:R-:W-:Y:S02]  /*9600*/  I2FP.F32.S32 R9, R36 ;  /* 0x0000002400097245 */ /* 0x000fe40000201400 */
[----:B------:R-:W-:Y:S02]  /*9610*/  FSEL R4, R4, -INF , !P1 ;  /* 0xff80000004047808 */ /* 0x000fe40004800000 */
[----:B------:R-:W-:Y:S01]  /*9620*/  IABS R8, R8 ;  /* 0x0000000800087213 */ /* 0x000fe20000000000 */
[----:B------:R-:W-:Y:S01]  /*9630*/  FFMA.FTZ R9, -R244, R9, R150 ;  /* 0x00000009f4097223 */ /* 0x000fe20000010196 */
[----:B------:R-:W-:-:S02]  /*9640*/  IADD3 R191, PT, PT, R230, -0xf8, -R191 ;  /* 0xffffff08e6bf7810 */ /* 0x000fc40007ffe8bf */
[----:B------:R-:W-:Y:S02]  /*9650*/  FSEL R111, R4, -INF , !P3 ;  /* 0xff800000046f7808 */ /* 0x000fe40005800000 */
[----:B------:R-:W-:Y:S02]  /*9660*/  I2FP.F32.S32 R8, R8 ;  /* 0x0000000800087245 */ /* 0x000fe40000201400 */
[----:B------:R-:W-:Y:S02]  /*9670*/  ISETP.GT.AND P3, PT, R198, R7, PT ;  /* 0x00000007c600720c */ /* 0x000fe40003f64270 */
[----:B------:R-:W-:Y:S01]  /*9680*/  IABS R191, R191 ;  /* 0x000000bf00bf7213 */ /* 0x000fe20000000000 */
[----:B------:R-:W-:Y:S01]  /*9690*/  FFMA.FTZ R5, -R244, R8, R5 ;  /* 0x00000008f4057223 */ /* 0x000fe20000010105 */
[----:B------:R-:W-:Y:S02]  /*96a0*/  ISETP.GE.AND P1, PT, R7, R228, PT ;  /* 0x000000e40700720c */ /* 0x000fe40003f26270 */
[----:B------:R-:W-:-:S02]  /*96b0*/  FSEL R9, R9, -INF , !P3 ;  /* 0xff80000009097808 */ /* 0x000fc40005800000 */
[----:B------:R-:W-:Y:S02]  /*96c0*/  I2FP.F32.S32 R191, R191 ;  /* 0x000000bf00bf7245 */ /* 0x000fe40000201400 */
[----:B------:R-:W-:Y:S02]  /*96d0*/  FSEL R126, R9, -INF , !P1 ;  /* 0xff800000097e7808 */ /* 0x000fe40004800000 */
[----:B------:R-:W-:Y:S01]  /*96e0*/  ISETP.GT.AND P1, PT, R0, R233, PT ;  /* 0x000000e90000720c */ /* 0x000fe20003f24270 */
[----:B------:R-:W-:Y:S01]  /*96f0*/  FFMA.FTZ R148, -R244, R191, R148 ;  /* 0x000000bff4947223 */ /* 0x000fe20000010194 */
[----:B------:R-:W-:Y:S02]  /*9700*/  FSEL R5, R5, -INF , !P4 ;  /* 0xff80000005057808 */ /* 0x000fe40006000000 */
[----:B------:R-:W-:Y:S02]  /*9710*/  ISETP.GT.AND P4, PT, R232, R7, PT ;  /* 0x00000007e800720c */ /* 0x000fe40003f84270 */
[----:B------:R-:W-:-:S02]  /*9720*/  FSEL R125, R5, -INF , !P5 ;  /* 0xff800000057d7808 */ /* 0x000fc40006800000 */
[----:B------:R-:W-:Y:S02]  /*9730*/  ISETP.GE.AND P5, PT, R7, R231, PT ;  /* 0x000000e70700720c */ /* 0x000fe40003fa6270 */
[----:B------:R-:W-:Y:S02]  /*9740*/  FSEL R128, R148, -INF , !P4 ;  /* 0xff80000094807808 */ /* 0x000fe40006000000 */
[----:B------:R-:W-:Y:S02]  /*9750*/  ISETP.GT.AND P4, PT, R232, R189, PT ;  /* 0x000000bde800720c */ /* 0x000fe40003f84270 */
[----:B------:R-:W-:Y:S02]  /*9760*/  FSEL R128, R128, -INF , !P5 ;  /* 0xff80000080807808 */ /* 0x000fe40006800000 */
[C---:B------:R-:W-:Y:S02]  /*9770*/  ISETP.GE.AND P5, PT, R189.reuse, R231, PT ;  /* 0x000000e7bd00720c */ /* 0x040fe40003fa6270 */
[----:B------:R-:W-:-:S02]  /*9780*/  ISETP.GE.AND P3, PT, R189, R228, PT ;  /* 0x000000e4bd00720c */ /* 0x000fc40003f66270 */
[----:B------:R-:W-:Y:S02]  /*9790*/  FSEL R4, R144, -INF , !P4 ;  /* 0xff80000090047808 */ /* 0x000fe40006000000 */
[----:B------:R-:W-:Y:S02]  /*97a0*/  LOP3.LUT R5, R165, 0x200, RZ, 0xc0, !PT ;  /* 0x00000200a5057812 */ /* 0x000fe400078ec0ff */
[----:B------:R-:W-:Y:S02]  /*97b0*/  VIMNMX R232, PT, PT, RZ, R232, !PT ;  /* 0x000000e8ffe87248 */ /* 0x000fe40007fe0100 */
        /* <DEDUP_REMOVED lines=16> */
.L_x_6165:
[----:B------:R-:W2:Y:S01]  /*98c0*/  LD.E R14, desc[UR4][R2.64+0x170] ;  /* 0x00017004020e7980 */ /* 0x000ea2000c101900 */
[----:B------:R-:W-:Y:S02]  /*98d0*/  IADD3 R11, PT, PT, R184, -0x200, RZ ;  /* 0xfffffe00b80b7810 */ /* 0x000fe40007ffe0ff */
        /* <DEDUP_REMOVED lines=33> */
[----:B------:R-:W-:-:S03]  /*9af0*/  @!P1 IMAD.MOV R10, RZ, RZ, -R10 ;  /* 0x000000ffff0a9224 */ /* 0x000fc600078e0a0a */
[----:B------:R-:W-:Y:S02]  /*9b00*/  @!P3 IADD3 R12, PT, PT, -R12, RZ, RZ ;  /* 0x000000ff0c0cb210 */ /* 0x000fe40007ffe1ff */
[C---:B------:R-:W-:Y:S02]  /*9b10*/  SEL R8, R9.reuse, R10, !P4 ;  /* 0x0000000a09087207 */ /* 0x040fe40006000000 */
[----:B------:R-:W-:Y:S01]  /*9b20*/  SEL R9, R9, R12, !P4 ;  /* 0x0000000c09097207 */ /* 0x000fe20006000000 */
[----:B------:R-:W2:Y:S02]  /*9b30*/  LD.E.64 R10, desc[UR4][R170.64+0x38] ;  /* 0x00003804aa0a7980 */ /* 0x000ea4000c101b00 */
[--C-:B------:R-:W-:Y:S02]  /*9b40*/  IMAD.WIDE R18, R8, 0x4, R250.reuse ;  /* 0x0000000408127825 */ /* 0x100fe400078e02fa */
[----:B------:R-:W3:Y:S02]  /*9b50*/  LD.E.64 R12, desc[UR4][R170.64+0x20] ;  /* 0x00002004aa0c7980 */ /* 0x000ee4000c101b00 */
[----:B------:R-:W-:-:S02]  /*9b60*/  IMAD.WIDE R16, R9, 0x4, R250 ;  /* 0x0000000409107825 */ /* 0x000fc400078e02fa */
        /* <DEDUP_REMOVED lines=16> */
[----:B------:R-:W-:Y:S02]  /*9c70*/  LEA.HI.X R235, R10, R235, R0, 0x1, P1 ;  /* 0x000000eb0aeb7211 */ /* 0x000fe400008f0c00 */
.L_x_6166:
[----:B------:R-:W-:Y:S05]  /*9c80*/  BSYNC.RECONVERGENT B0 ;  /* 0x0000000000007941 */ /* 0x000fea0003800200 */
.L_x_6164:
[-C--:B------:R-:W-:Y:S01]  /*9c90*/  ISETP.GE.AND P1, PT, R166, R243.reuse, PT ;  /* 0x000000f3a600720c */ /* 0x080fe20003f26270 */
[----:B------:R-:W-:Y:S01]  /*9ca0*/  BSSY.RECONVERGENT B0, `(.L_x_6167) ;  /* 0x0000090000007945 */ /* 0x000fe20003800200 */
[----:B------:R-:W-:Y:S02]  /*9cb0*/  SHF.L.U32 R7, R222, 0x5, RZ ;  /* 0x00000005de077819 */ /* 0x000fe400000006ff */
[----:B------:R-:W-:Y:S02]  /*9cc0*/  ISETP.GE.AND P3, PT, R166, R243, PT ;  /* 0x000000f3a600720c */ /* 0x000fe40003f66270 */
[----:B------:R-:W-:Y:S02]  /*9cd0*/  IADD3 R16, P5, PT, R7, R234, RZ ;  /* 0x000000ea07107210 */ /* 0x000fe40007fbe0ff */
[----:B------:R-:W-:-:S05]  /*9ce0*/  SHF.L.U64.HI R0, R222, 0x5, R223 ;  /* 0x00000005de007819 */ /* 0x000fca00000102df */
[----:B------:R-:W-:Y:S01]  /*9cf0*/  IMAD.X R17, R0, 0x1, R235, P5 ;  /* 0x0000000100117824 */ /* 0x000fe200028e06eb */
[----:B------:R-:W-:Y:S01]  /*9d00*/  @!P1 IADD3 R8, P4, PT, R16, R7, RZ ;  /* 0x0000000710089210 */ /* 0x000fe20007f9e0ff */
[--C-:B------:R-:W-:Y:S01]  /*9d10*/  @!P1 IMAD.MOV.U32 R24, RZ, RZ, R16.reuse ;  /* 0x000000ffff189224 */ /* 0x100fe200078e0010 */
[----:B------:R-:W-:Y:S01]  /*9d20*/  @!P1 MOV R26, R16 ;  /* 0x00000010001a9202 */ /* 0x000fe20000000f00 */
[----:B------:R-:W-:Y:S01]  /*9d30*/  @!PT LDS RZ, [RZ] ;  /* 0x00000000fffff984 */ /* 0x000fe20000000800 */
[----:B------:R-:W-:Y:S01]  /*9d40*/  @!PT LDS RZ, [RZ] ;  /* 0x00000000fffff984 */ /* 0x000fe20000000800 */
[----:B------:R-:W-:Y:S01]  /*9d50*/  @!PT LDS RZ, [RZ] ;  /* 0x00000000fffff984 */ /* 0x000fe20000000800 */
[----:B------:R-:W-:Y:S01]  /*9d60*/  @!P3 LDGSTS.E.BYPASS.LTC128B.128 [R245+0x2000], desc[UR4][R234.64] ;  /* 0x02000000eaf5bfae */ /* 0x000fe2000b981a04 */
[----:B------:R-:W-:Y:S01]  /*9d70*/  @!P1 IADD3.X R9, PT, PT, R17, R0, RZ, P4, !PT ;  /* 0x0000000011099210 */ /* 0x000fe200027fe4ff */
[----:B------:R-:W-:Y:S01]  /*9d80*/  @!P1 IMAD.MOV.U32 R20, RZ, RZ, R16 ;  /* 0x000000ffff149224 */ /* 0x000fe200078e0010 */
[-C--:B------:R-:W-:Y:S01]  /*9d90*/  @!P1 MOV R25, R17.reuse ;  /* 0x0000001100199202 */ /* 0x080fe20000000f00 */
[----:B------:R1:W-:Y:S01]  /*9da0*/  @P3 STS.128 [R245+0x2000], RZ ;  /* 0x002000fff5003388 */ /* 0x0003e20000000c00 */
[-C--:B------:R-:W-:Y:S01]  /*9db0*/  @!P1 MOV R21, R17.reuse ;  /* 0x0000001100159202 */ /* 0x080fe20000000f00 */
[----:B------:R-:W-:Y:S01]  /*9dc0*/  @!P1 IMAD R14, R223, 0x60, RZ ;  /* 0x00000060df0e9824 */ /* 0x000fe200078e02ff */
[C---:B------:R-:W-:Y:S01]  /*9dd0*/  @!P1 LEA R30, P4, R222.reuse, R16, 0x6 ;  /* 0x00000010de1e9211 */ /* 0x040fe200078830ff */
[----:B------:R1:W-:Y:S01]  /*9de0*/  @P1 STS.128 [R245+0x2800], RZ ;  /* 0x002800fff5001388 */ /* 0x0003e20000000c00 */
[----:B------:R-:W-:Y:S01]  /*9df0*/  @!P1 IMAD.WIDE.U32 R24, R222, 0x60, R24 ;  /* 0x00000060de189825 */ /* 0x000fe200078e0018 */
[----:B------:R-:W-:-:S02]  /*9e00*/  @!P1 MOV R19, R17 ;  /* 0x0000001100139202 */ /* 0x000fc40000000f00 */
[----:B------:R-:W-:Y:S01]  /*9e10*/  @!PT LDS RZ, [RZ] ;  /* 0x00000000fffff984 */ /* 0x000fe20000000800 */
[----:B------:R-:W-:Y:S01]  /*9e20*/  @!PT LDS RZ, [RZ] ;  /* 0x00000000fffff984 */ /* 0x000fe20000000800 */
[----:B------:R-:W-:Y:S01]  /*9e30*/  @!PT LDS RZ, [RZ] ;  /* 0x00000000fffff984 */ /* 0x000fe20000000800 */
[----:B------:R-:W-:Y:S01]  /*9e40*/  @!P1 LDGSTS.E.BYPASS.LTC128B.128 [R245+0x2800], desc[UR4][R16.64] ;  /* 0x0280000010f59fae */ /* 0x000fe2000b981a04 */
[C---:B------:R-:W-:Y:S01]  /*9e50*/  @!P1 IMAD R12, R223.reuse, 0xa0, RZ ;  /* 0x000000a0df0c9824 */ /* 0x040fe200078e02ff */
[CC--:B------:R-:W-:Y:S01]  /*9e60*/  @!P1 LEA.HI.X R31, R222.reuse, R17.reuse, R223, 0x6, P4 ;  /* 0x00000011de1f9211 */ /* 0x0c0fe200020f34df */
[----:B------:R-:W-:Y:S01]  /*9e70*/  @!P1 IMAD.WIDE.U32 R20, R222, 0xa0, R20 ;  /* 0x000000a0de149825 */ /* 0x000fe200078e0014 */
[----:B------:R1:W-:Y:S01]  /*9e80*/  @P1 STS.128 [R245+0x3000], RZ ;  /* 0x003000fff5001388 */ /* 0x0003e20000000c00 */
[-C--:B------:R-:W-:Y:S02]  /*9e90*/  @!P1 MOV R23, R17.reuse ;  /* 0x0000001100179202 */ /* 0x080fe40000000f00 */
[----:B------:R-:W-:Y:S01]  /*9ea0*/  @!P1 IMAD R10, R223, 0xc0, RZ ;  /* 0x000000c0df0a9824 */ /* 0x000fe200078e02ff */
[----:B------:R-:W-:Y:S01]  /*9eb0*/  @!PT LDS RZ, [RZ] ;  /* 0x00000000fffff984 */ /* 0x000fe20000000800 */
[----:B------:R-:W-:Y:S01]  /*9ec0*/  @!PT LDS RZ, [RZ] ;  /* 0x00000000fffff984 */ /* 0x000fe20000000800 */
[----:B------:R-:W-:Y:S01]  /*9ed0*/  @!PT LDS RZ, [RZ] ;  /* 0x00000000fffff984 */ /* 0x000fe20000000800 */
[----:B------:R2:W-:Y:S01]  /*9ee0*/  @!P1 LDGSTS.E.BYPASS.LTC128B.128 [R245+0x3000], desc[UR4][R8.64] ;  /* 0x0300000008f59fae */ /* 0x0005e2000b981a04 */
[----:B------:R-:W-:Y:S01]  /*9ef0*/  @!P1 IMAD.IADD R15, R14, 0x1, R25 ;  /* 0x000000010e0f9824 */ /* 0x000fe200078e0219 */
[----:B------:R-:W-:Y:S01]  /*9f00*/  @!P1 MOV R14, R24 ;  /* 0x00000018000e9202 */ /* 0x000fe20000000f00 */
[--C-:B------:R-:W-:Y:S01]  /*9f10*/  @!P1 IMAD.MOV.U32 R18, RZ, RZ, R16.reuse ;  /* 0x000000ffff129224 */ /* 0x100fe200078e0010 */
[-C--:B------:R-:W-:Y:S01]  /*9f20*/  @!P1 MOV R24, R16.reuse ;  /* 0x0000001000189202 */ /* 0x080fe20000000f00 */
[----:B------:R1:W-:Y:S01]  /*9f30*/  @P1 STS.128 [R245+0x3800], RZ ;  /* 0x003800fff5001388 */ /* 0x0003e20000000c00 */
[----:B------:R-:W-:Y:S01]  /*9f40*/  @!P1 MOV R25, R17 ;  /* 0x0000001100199202 */ /* 0x000fe20000000f00 */
[----:B------:R-:W-:Y:S01]  /*9f50*/  @!P1 IMAD.MOV.U32 R22, RZ, RZ, R16 ;  /* 0x000000ffff169224 */ /* 0x000fe200078e0010 */
[----:B------:R-:W-:Y:S01]  /*9f60*/  @!P1 IADD3 R13, PT, PT, R12, R21, RZ ;  /* 0x000000150c0d9210 */ /* 0x000fe20007ffe0ff */
[----:B------:R-:W-:Y:S01]  /*9f70*/  @!P1 IMAD.MOV.U32 R12, RZ, RZ, R20 ;  /* 0x000000ffff0c9224 */ /* 0x000fe200078e0014 */
[----:B------:R-:W-:Y:S01]  /*9f80*/  @!P1 MOV R20, R16 ;  /* 0x0000001000149202 */ /* 0x000fe20000000f00 */
[----:B------:R-:W-:Y:S01]  /*9f90*/  @!P1 IMAD.MOV.U32 R21, RZ, RZ, R17 ;  /* 0x000000ffff159224 */ /* 0x000fe200078e0011 */
[----:B------:R-:W-:Y:S01]  /*9fa0*/  @!PT LDS RZ, [RZ] ;  /* 0x00000000fffff984 */ /* 0x000fe20000000800 */
[----:B------:R-:W-:Y:S01]  /*9fb0*/  @!PT LDS RZ, [RZ] ;  /* 0x00000000fffff984 */ /* 0x000fe20000000800 */
[----:B------:R-:W-:Y:S01]  /*9fc0*/  @!PT LDS RZ, [RZ] ;  /* 0x00000000fffff984 */ /* 0x000fe20000000800 */
[----:B------:R1:W-:Y:S01]  /*9fd0*/  @!P1 LDGSTS.E.BYPASS.LTC128B.128 [R245+0x3800], desc[UR4][R30.64] ;  /* 0x038000001ef59fae */ /* 0x0003e2000b981a04 */
[----:B------:R-:W-:Y:S01]  /*9fe0*/  @!P1 IMAD.WIDE.U32 R24, R222, 0x160, R24 ;  /* 0x00000160de189825 */ /* 0x000fe200078e0018 */
[----:B------:R-:W-:-:S02]  /*9ff0*/  @!P1 MOV R27, R17 ;  /* 0x00000011001b9202 */ /* 0x000fc40000000f00 */
[----:B------:R1:W-:Y:S01]  /*a000*/  @P1 STS.128 [R245+0x4000], RZ ;  /* 0x004000fff5001388 */ /* 0x0003e20000000c00 */
[----:B------:R-:W-:-:S03]  /*a010*/  @!P1 IMAD.WIDE.U32 R20, R222, 0x140, R20 ;  /* 0x00000140de149825 */ /* 0x000fc600078e0014 */
[----:B------:R-:W-:Y:S01]  /*a020*/  @!PT LDS RZ, [RZ] ;  /* 0x00000000fffff984 */ /* 0x000fe20000000800 */
[----:B------:R-:W-:Y:S01]  /*a030*/  @!PT LDS RZ, [RZ] ;  /* 0x00000000fffff984 */ /* 0x000fe20000000800 */
[----:B------:R-:W-:Y:S01]  /*a040*/  @!PT LDS RZ, [RZ] ;  /* 0x00000000fffff984 */ /* 0x000fe20000000800 */
[----:B------:R1:W-:Y:S01]  /*a050*/  @!P1 LDGSTS.E.BYPASS.LTC128B.128 [R245+0x4000], desc[UR4][R14.64] ;  /* 0x040000000ef59fae */ /* 0x0003e2000b981a04 */
[C---:B------:R-:W-:Y:S02]  /*a060*/  @!P1 IMAD R7, R223.reuse, 0xe0, RZ ;  /* 0x000000e0df079824 */ /* 0x040fe400078e02ff */
[C---:B------:R-:W-:Y:S01]  /*a070*/  @!P1 IMAD.WIDE.U32 R18, R222.reuse, 0xe0, R18 ;  /* 0x000000e0de129825 */ /* 0x040fe200078e0012 */
[----:B------:R1:W-:Y:S01]  /*a080*/  @P1 STS.128 [R245+0x4800], RZ ;  /* 0x004800fff5001388 */ /* 0x0003e20000000c00 */
[----:B--2---:R-:W-:Y:S02]  /*a090*/  @!P1 MOV R9, R17 ;  /* 0x0000001100099202 */ /* 0x004fe40000000f00 */
[----:B------:R-:W-:Y:S02]  /*a0a0*/  @!P1 IMAD.MOV.U32 R8, RZ, RZ, R16 ;  /* 0x000000ffff089224 */ /* 0x000fe400078e0010 */
[----:B------:R-:W-:Y:S02]  /*a0b0*/  @!P1 IMAD R0, R223, 0x120, RZ ;  /* 0x00000120df009824 */ /* 0x000fe400078e02ff */
[----:B------:R-:W-:-:S04]  /*a0c0*/  @!P1 IMAD.WIDE.U32 R8, R222, 0xc0, R8 ;  /* 0x000000c0de089825 */ /* 0x000fc800078e0008 */
[----:B------:R-:W-:Y:S01]  /*a0d0*/  @!P1 IMAD.WIDE.U32 R22, R222, 0x120, R22 ;  /* 0x00000120de169825 */ /* 0x000fe200078e0016 */
[----:B------:R-:W-:Y:S02]  /*a0e0*/  @!P1 IADD3 R11, PT, PT, R10, R9, RZ ;  /* 0x000000090a0b9210 */ /* 0x000fe40007ffe0ff */
[----:B------:R-:W-:Y:S01]  /*a0f0*/  @!P1 MOV R10, R8 ;  /* 0x00000008000a9202 */ /* 0x000fe20000000f00 */
[C---:B------:R-:W-:Y:S01]  /*a100*/  @!P1 IMAD R8, R223.reuse, 0x160, RZ ;  /* 0x00000160df089824 */ /* 0x040fe200078e02ff */
[----:B------:R-:W-:Y:S01]  /*a110*/  @!P1 IADD3 R23, PT, PT, R0, R23, RZ ;  /* 0x0000001700179210 */ /* 0x000fe20007ffe0ff */
[----:B------:R-:W-:Y:S02]  /*a120*/  @!P1 IMAD R9, R223, 0x140, RZ ;  /* 0x00000140df099824 */ /* 0x000fe400078e02ff */
[----:B------:R-:W-:Y:S01]  /*a130*/  @!P1 IMAD.IADD R25, R8, 0x1, R25 ;  /* 0x0000000108199824 */ /* 0x000fe200078e0219 */
[----:B------:R-:W-:Y:S01]  /*a140*/  @!P1 LEA R8, P3, R222, R16, 0x7 ;  /* 0x00000010de089211 */ /* 0x000fe200078638ff */
[----:B------:R-:W-:-:S02]  /*a150*/  @!P1 IMAD.IADD R21, R9, 0x1, R21 ;  /* 0x0000000109159824 */ /* 0x000fc400078e0215 */
[----:B------:R-:W-:Y:S01]  /*a160*/  @!P1 IMAD.IADD R19, R7, 0x1, R19 ;  /* 0x0000000107139824 */ /* 0x000fe200078e0213 */
        /* <DEDUP_REMOVED lines=8> */
[C---:B------:R-:W-:Y:S01]  /*a1f0*/  @!P1 LEA.HI.X R33, R222.reuse, R17, R223, 0x8, P3 ;  /* 0x00000011de219211 */ /* 0x040fe200018f44df */
[----:B------:R-:W-:Y:S01]  /*a200*/  @!P1 IMAD R0, R223, 0x1a0, RZ ;  /* 0x000001a0df009824 */ /* 0x000fe200078e02ff */
[----:B------:R-:W-:Y:S01]  /*a210*/  @!P1 IADD3 R29, PT, PT, R7, R29, RZ ;  /* 0x0000001d071d9210 */ /* 0x000fe20007ffe0ff */
        /* <DEDUP_REMOVED lines=56> */
.L_x_6168:
[----:B------:R-:W-:Y:S05]  /*a5a0*/  BSYNC.RECONVERGENT B0 ;  /* 0x0000000000007941 */ /* 0x000fea0003800200 */
.L_x_6167:
[----:B------:R-:W0:Y:S02]  /*a5b0*/  LDGDEPBAR ;  /* 0x00000000000079af */ /* 0x000e240000000000 */
.L_x_6163:
[----:B------:R-:W-:Y:S05]  /*a5c0*/  BSYNC.RECONVERGENT B1 ;  /* 0x0000000000017941 */ /* 0x000fea0003800200 */
.L_x_6162:
[----:B------:R-:W3:Y:S01]  /*a5d0*/  LD.E R199, desc[UR4][R2.64+0xdc] ;  /* 0x0000dc0402c77980 */ /* 0x000ee2000c101900 */
[----:B-1----:R-:W-:Y:S01]  /*a5e0*/  FMNMX3.FTZ R9, R6, R210, R220, !PT ;  /* 0x000000d206097276 */ /* 0x002fe200078100dc */
        /* <DEDUP_REMOVED lines=66> */
[----:B------:R-:W-:Y:S01]  /*aa10*/  LEA R131, R5, R218, 0x1 ;  /* 0x000000da05837211 */ /* 0x000fe200078e08ff */
[----:B------:R-:W4:Y:S03]  /*aa20*/  SHFL.BFLY PT, R7, R8, 0x2, 0x1f ;  /* 0x0c401f0008077f89 */ /* 0x000f2600000e0000 */
        /* <DEDUP_REMOVED lines=9> */
[----:B----4-:R-:W-:-:S03]  /*aac0*/  FMNMX.FTZ R7, R8, R7, !PT ;  /* 0x0000000708077209 */ /* 0x010fc60007810000 */
[----:B------:R-:W1:Y:S04]  /*aad0*/  SHFL.BFLY PT, R0, R9, 0x1, 0x1f ;  /* 0x0c201f0009007f89 */ /* 0x000e6800000e0000 */
[----:B------:R-:W4:Y:S04]  /*aae0*/  SHFL.BFLY PT, R36, R7, 0x1, 0x1f ;  /* 0x0c201f0007247f89 */ /* 0x000f2800000e0000 */
[----:B------:R-:W5:Y:S04]  /*aaf0*/  LDSM.16.MT88.4 R40, [R105+0xa800] ;  /* 0x00a800006928783b */ /* 0x000f680000004200 */
[----:B------:R-:W5:Y:S04]  /*ab00*/  LDSM.16.MT88.4 R48, [R129+0xa800] ;  /* 0x00a800008130783b */ /* 0x000f680000004200 */
[----:B------:R-:W5:Y:S01]  /*ab10*/  LDSM.16.MT88.4 R44, [R127+0xa800] ;  /* 0x00a800007f2c783b */ /* 0x000f620000004200 */
[----:B-1----:R-:W-:-:S02]  /*ab20*/  FMNMX.FTZ R0, R9, R0, !PT ;  /* 0x0000000009007209 */ /* 0x002fc40007810000 */
[----:B----4-:R-:W-:Y:S02]  /*ab30*/  FMNMX.FTZ R36, R7, R36, !PT ;  /* 0x0000002407247209 */ /* 0x010fe40007810000 */
        /* <DEDUP_REMOVED lines=32> */
[--C-:B------:R-:W-:Y:S01]  /*ad40*/  FFMA.FTZ R99, R99, R199, -R191.reuse ;  /* 0x000000c763637223 */ /* 0x100fe200000108bf */
[----:B-1----:R-:W-:Y:S01]  /*ad50*/  F2FP.F16.F32.PACK_AB R5, R148, R189 ;  /* 0x000000bd9405723e */ /* 0x002fe200000000ff */
[-CC-:B------:R-:W-:Y:S01]  /*ad60*/  FFMA.FTZ R102, R102, R199.reuse, -R191.reuse ;  /* 0x000000c766667223 */ /* 0x180fe200000108bf */
[----:B------:R-:W1:Y:S01]  /*ad70*/  MUFU.EX2 R152, R152 ;  /* 0x0000009800987308 */ /* 0x000e620000000800 */
[-CC-:B------:R-:W-:Y:S01]  /*ad80*/  FFMA.FTZ R89, R89, R199.reuse, -R191.reuse ;  /* 0x000000c759597223 */ /* 0x180fe200000108bf */
[-CC-:B------:R-:W-:Y:S01]  /*ad90*/  FFMA.FTZ R98, R98, R199.reuse, -R198.reuse ;  /* 0x000000c762627223 */ /* 0x180fe200000108c6 */
[-CC-:B------:R-:W-:Y:S01]  /*ada0*/  FFMA.FTZ R103, R103, R199.reuse, -R198.reuse ;  /* 0x000000c767677223 */ /* 0x180fe200000108c6 */
[----:B------:R-:W-:Y:S01]  /*adb0*/  MUFU.EX2 R195, R195 ;  /* 0x000000c300c37308 */ /* 0x000fe20000000800 */
[--C-:B------:R-:W-:Y:S01]  /*adc0*/  FFMA.FTZ R88, R88, R199, -R198.reuse ;  /* 0x000000c758587223 */ /* 0x100fe200000108c6 */
[----:B---3--:R-:W-:Y:S01]  /*add0*/  F2FP.F16.F32.PACK_AB R7, R144, R153 ;  /* 0x000000999007723e */ /* 0x008fe200000000ff */
        /* <DEDUP_REMOVED lines=17> */
[----:B------:R1:W-:Y:S01]  /*aef0*/  MUFU.EX2 R203, R8 ;  /* 0x0000000800cb7308 */ /* 0x0003e20000000800 */
[-CC-:B------:R-:W-:Y:S01]  /*af00*/  FFMA.FTZ R86, R86, R199.reuse, -R191.reuse ;  /* 0x000000c756567223 */ /* 0x180fe200000108bf */
[-CC-:B------:R-:W-:Y:S01]  /*af10*/  FFMA.FTZ R73, R73, R199.reuse, -R191.reuse ;  /* 0x000000c749497223 */ /* 0x180fe200000108bf */
        /* <DEDUP_REMOVED lines=14> */
[-CC-:B------:R-:W-:Y:S01]  /*b000*/  FFMA.FTZ R74, R74, R199.reuse, -R198.reuse ;  /* 0x000000c74a4a7223 */ /* 0x180fe200000108c6 */
[-CC-:B------:R-:W-:Y:S01]  /*b010*/  FFMA.FTZ R79, R79, R199.reuse, -R198.reuse ;  /* 0x000000c74f4f7223 */ /* 0x180fe200000108c6 */
[-CC-:B------:R-:W-:Y:S01]  /*b020*/  FFMA.FTZ R64, R64, R199.reuse, -R198.reuse ;  /* 0x000000c740407223 */ /* 0x180fe200000108c6 */
[----:B------:R-:W-:Y:S01]  /*b030*/  MUFU.EX2 R112, R112 ;  /* 0x0000007000707308 */ /* 0x000fe20000000800 */
[C---:B--2---:R-:W-:Y:S01]  /*b040*/  HMMA.16816.F32 R16, R4.reuse, R12, RZ ;  /* 0x0000000c0410723c */ /* 0x044fe200000018ff */
        /* <DEDUP_REMOVED lines=28> */
[-C--:B------:R-:W-:Y:S01]  /*b210*/  FFMA.FTZ R154, R154, R199.reuse, -R198 ;  /* 0x000000c79a9a7223 */ /* 0x080fe200000108c6 */
[--C-:B------:R-:W-:Y:S01]  /*b220*/  FFMA.FTZ R181, R181, R199, -R191.reuse ;  /* 0x000000c7b5b57223 */ /* 0x100fe200000108bf */
[----:B------:R-:W-:Y:S01]  /*b230*/  MUFU.EX2 R98, R98 ;  /* 0x0000006200627308 */ /* 0x000fe20000000800 */
[C---:B-1----:R-:W-:Y:S01]  /*b240*/  HMMA.16816.F32 R8, R4.reuse, R56, RZ ;  /* 0x000000380408723c */ /* 0x042fe200000018ff */
[----:B---3--:R-:W-:Y:S01]  /*b250*/  F2FP.F16.F32.PACK_AB R56, R202, R203 ;  /* 0x000000cbca38723e */ /* 0x008fe200000000ff */
[----:B------:R-:W-:Y:S01]  /*b260*/  FADD.FTZ R148, R189, R148 ;  /* 0x00000094bd947221 */ /* 0x000fe20000010000 */
[----:B------:R-:W-:Y:S01]  /*b270*/  F2FP.F16.F32.PACK_AB R57, R201, R186 ;  /* 0x000000bac939723e */ /* 0x000fe200000000ff */
[----:B------:R-:W-:Y:S01]  /*b280*/  MUFU.EX2 R103, R103 ;  /* 0x0000006700677308 */ /* 0x000fe20000000800 */
[-CC-:B------:R-:W-:Y:S01]  /*b290*/  FFMA.FTZ R189, R172, R199.reuse, -R191.reuse ;  /* 0x000000c7acbd7223 */ /* 0x180fe200000108bf */
[----:B------:R-:W-:Y:S01]  /*b2a0*/  FADD.FTZ R153, R153, R148 ;  /* 0x0000009499997221 */ /* 0x000fe20000010000 */
[-C--:B------:R-:W-:Y:S01]  /*b2b0*/  FFMA.FTZ R194, R194, R199.reuse, -R191 ;  /* 0x000000c7c2c27223 */ /* 0x080fe200000108bf */
[----:B------:R-:W-:Y:S01]  /*b2c0*/  HMMA.16816.F32 R4, R4, R58, RZ ;  /* 0x0000003a0404723c */ /* 0x000fe200000018ff */
[----:B----4-:R-:W-:Y:S01]  /*b2d0*/  F2FP.F16.F32.PACK_AB R58, R207, R210 ;  /* 0x000000d2cf3a723e */ /* 0x010fe200000000ff */
[----:B------:R-:W-:Y:S01]  /*b2e0*/  MUFU.EX2 R88, R88 ;  /* 0x0000005800587308 */ /* 0x000fe20000000800 */
[----:B-----5:R-:W-:Y:S01]  /*b2f0*/  F2FP.F16.F32.PACK_AB R59, R209, R200 ;  /* 0x000000c8d13b723e */ /* 0x020fe200000000ff */
[----:B------:R-:W-:Y:S01]  /*b300*/  FADD.FTZ R153, R144, R153 ;  /* 0x0000009990997221 */ /* 0x000fe20000010000 */
[-CC-:B------:R-:W-:Y:S01]  /*b310*/  FFMA.FTZ R196, R196, R199.reuse, -R198.reuse ;  /* 0x000000c7c4c47223 */ /* 0x180fe200000108c6 */
[----:B------:R-:W-:Y:S01]  /*b320*/  MUFU.EX2 R93, R93 ;  /* 0x0000005d005d7308 */ /* 0x000fe20000000800 */
[-C--:B------:R-:W-:Y:S01]  /*b330*/  FFMA.FTZ R148, R174, R199.reuse, -R198 ;  /* 0x000000c7ae947223 */ /* 0x080fe200000108c6 */
[-CC-:B------:R-:W-:Y:S01]  /*b340*/  FFMA.FTZ R173, R173, R199.reuse, -R191.reuse ;  /* 0x000000c7adad7223 */ /* 0x180fe200000108bf */
[----:B------:R-:W-:Y:S01]  /*b350*/  FADD.FTZ R152, R197, R152 ;  /* 0x00000098c5987221 */ /* 0x000fe20000010000 */
[C---:B------:R-:W-:Y:S01]  /*b360*/  HMMA.16816.F32 R32, R56.reuse, R52, R32 ;  /* 0x000000343820723c */ /* 0x040fe20000001820 */
[-CC-:B------:R-:W-:Y:S01]  /*b370*/  FFMA.FTZ R53, R114, R199.reuse, -R191.reuse ;  /* 0x000000c772357223 */ /* 0x180fe200000108bf */
[-C--:B------:R-:W-:Y:S01]  /*b380*/  FFMA.FTZ R52, R97, R199.reuse, -R191 ;  /* 0x000000c761347223 */ /* 0x080fe200000108bf */
[-C--:B------:R-:W-:Y:S01]  /*b390*/  FFMA.FTZ R114, R113, R199.reuse, -R198 ;  /* 0x000000c771727223 */ /* 0x080fe200000108c6 */
[----:B------:R-:W-:Y:S01]  /*b3a0*/  MUFU.EX2 R92, R92 ;  /* 0x0000005c005c7308 */ /* 0x000fe20000000800 */
[----:B------:R-:W-:Y:S01]  /*b3b0*/  FADD.FTZ R195, R195, R152 ;  /* 0x00000098c3c37221 */ /* 0x000fe20000010000 */
[-CC-:B------:R-:W-:Y:S01]  /*b3c0*/  FFMA.FTZ R197, R162, R199.reuse, -R198.reuse ;  /* 0x000000c7a2c57223 */ /* 0x180fe200000108c6 */
[-CC-:B------:R-:W-:Y:S01]  /*b3d0*/  FFMA.FTZ R110, R110, R199.reuse, -R198.reuse ;  /* 0x000000c76e6e7223 */ /* 0x180fe200000108c6 */
[C---:B------:R-:W-:Y:S01]  /*b3e0*/  HMMA.16816.F32 R8, R56.reuse, R40, R8 ;  /* 0x000000283808723c */ /* 0x040fe20000001808 */
[----:B------:R-:W-:Y:S01]  /*b3f0*/  MUFU.EX2 R97, R53 ;  /* 0x0000003500617308 */ /* 0x000fe20000000800 */
[----:B------:R-:W-:Y:S01]  /*b400*/  FADD.FTZ R150, R150, R195 ;  /* 0x000000c396967221 */ /* 0x000fe20000010000 */
[-CC-:B------:R-:W-:Y:S01]  /*b410*/  FFMA.FTZ R195, R158, R199.reuse, -R198.reuse ;  /* 0x000000c79ec37223 */ /* 0x180fe200000108c6 */
[-C--:B------:R-:W-:Y:S01]  /*b420*/  FFMA.FTZ R128, R128, R199.reuse, -R198 ;  /* 0x000000c780807223 */ /* 0x080fe200000108c6 */
[----:B------:R1:W-:Y:S01]  /*b430*/  MUFU.EX2 R113, R52 ;  /* 0x0000003400717308 */ /* 0x0003e20000000800 */
[----:B------:R-:W-:Y:S01]  /*b440*/  FADD.FTZ R203, R203, R150 ;  /* 0x00000096cbcb7221 */ /* 0x000fe20000010000 */
[-CC-:B------:R-:W-:Y:S01]  /*b450*/  FFMA.FTZ R134, R134, R199.reuse, -R198.reuse ;  /* 0x000000c786867223 */ /* 0x180fe200000108c6 */
[C---:B------:R-:W-:Y:S01]  /*b460*/  HMMA.16816.F32 R4, R56.reuse, R42, R4 ;  /* 0x0000002a3804723c */ /* 0x040fe20000001804 */
[----:B------:R-:W2:Y:S01]  /*b470*/  LDSM.16.MT88.4 R40, [R129+0xb000] ;  /* 0x00b000008128783b */ /* 0x000ea20000004200 */
[----:B------:R-:W3:Y:S01]  /*b480*/  MUFU.EX2 R114, R114 ;  /* 0x0000007200727308 */ /* 0x000ee20000000800 */
[----:B------:R-:W-:Y:S01]  /*b490*/  FADD.FTZ R203, R202, R203 ;  /* 0x000000cbcacb7221 */ /* 0x000fe20000010000 */
[-C--:B------:R-:W-:Y:S01]  /*b4a0*/  FFMA.FTZ R202, R159, R199.reuse, -R198 ;  /* 0x000000c79fca7223 */ /* 0x080fe200000108c6 */
[----:B------:R-:W-:Y:S01]  /*b4b0*/  FFMA.FTZ R130, R130, R199, -R191 ;  /* 0x000000c782827223 */ /* 0x000fe200000108bf */
[----:B------:R-:W-:Y:S01]  /*b4c0*/  MUFU.EX2 R91, R91 ;  /* 0x0000005b005b7308 */ /* 0x000fe20000000800 */
[----:B------:R-:W-:Y:S01]  /*b4d0*/  FADD.FTZ R210, R210, R203 ;  /* 0x000000cbd2d27221 */ /* 0x000fe20000010000 */
[----:B------:R-:W-:Y:S01]  /*b4e0*/  HMMA.16816.F32 R28, R56, R54, R28 ;  /* 0x00000036381c723c */ /* 0x000fe2000000181c */
[----:B------:R-:W-:Y:S01]  /*b4f0*/  ISETP.GT.AND P1, PT, R104, R233, PT ;  /* 0x000000e96800720c */ /* 0x000fe20003f24270 */
[----:B------:R-:W-:Y:S01]  /*b500*/  MUFU.EX2 R94, R94 ;  /* 0x0000005e005e7308 */ /* 0x000fe20000000800 */
[----:B-1----:R-:W1:Y:S01]  /*b510*/  LDSM.16.MT88.4 R52, [R105+0xb000] ;  /* 0x00b000006934783b */ /* 0x002e620000004200 */
[----:B------:R-:W-:-:S02]  /*b520*/  FADD.FTZ R207, R207, R210 ;  /* 0x000000d2cfcf7221 */ /* 0x000fc40000010000 */
[----:B------:R-:W-:Y:S02]  /*b530*/  MUFU.EX2 R81, R81 ;  /* 0x0000005100517308 */ /* 0x000fe40000000800 */
[C---:B------:R-:W-:Y:S02]  /*b540*/  HMMA.16816.F32 R24, R56.reuse, R48, R24 ;  /* 0x000000303818723c */ /* 0x040fe40000001818 */
[----:B------:R-:W-:Y:S04]  /*b550*/  MUFU.EX2 R90, R90 ;  /* 0x0000005a005a7308 */ /* 0x000fe80000000800 */
[----:B------:R-:W4:Y:S02]  /*b560*/  MUFU.EX2 R95, R95 ;  /* 0x0000005f005f7308 */ /* 0x000f240000000800 */
[C---:B------:R-:W-:Y:S01]  /*b570*/  HMMA.16816.F32 R20, R56.reuse, R50, R20 ;  /* 0x000000323814723c */ /* 0x040fe20000001814 */
[----:B------:R-:W5:Y:S01]  /*b580*/  LDSM.16.MT88.4 R48, [R127+0xb000] ;  /* 0x00b000007f30783b */ /* 0x000f620000004200 */
[----:B------:R-:W-:Y:S04]  /*b590*/  MUFU.EX2 R80, R80 ;  /* 0x0000005000507308 */ /* 0x000fe80000000800 */
[----:B------:R-:W4:Y:S02]  /*b5a0*/  MUFU.EX2 R85, R85 ;  /* 0x0000005500557308 */ /* 0x000f240000000800 */
[C---:B------:R-:W-:Y:S02]  /*b5b0*/  HMMA.16816.F32 R16, R56.reuse, R44, R16 ;  /* 0x0000002c3810723c */ /* 0x040fe40000001810 */
[----:B------:R-:W4:Y:S04]  /*b5c0*/  MUFU.EX2 R84, R84 ;  /* 0x0000005400547308 */ /* 0x000f280000000800 */
[----:B------:R-:W-:Y:S02]  /*b5d0*/  MUFU.EX2 R83, R83 ;  /* 0x0000005300537308 */ /* 0x000fe40000000800 */
[----:B------:R-:W-:Y:S01]  /*b5e0*/  HMMA.16816.F32 R12, R56, R46, R12 ;  /* 0x0000002e380c723c */ /* 0x000fe2000000180c */
[----:B------:R-:W4:Y:S01]  /*b5f0*/  LDSM.16.MT88.4 R44, [R131+0xb000] ;  /* 0x00b00000832c783b */ /* 0x000f220000004200 */
[----:B---3--:R-:W-:Y:S01]  /*b600*/  F2FP.F16.F32.PACK_AB R56, R115, R114 ;  /* 0x000000727338723e */ /* 0x008fe200000000ff */
[----:B------:R-:W-:Y:S01]  /*b610*/  MUFU.EX2 R86, R86 ;  /* 0x0000005600567308 */ /* 0x000fe20000000800 */
[----:B------:R-:W-:Y:S01]  /*b620*/  F2FP.F16.F32.PACK_AB R57, R97, R112 ;  /* 0x000000706139723e */ /* 0x000fe200000000ff */
[----:B------:R-:W-:Y:S01]  /*b630*/  FADD.FTZ R114, R114, R207 ;  /* 0x000000cf72727221 */ /* 0x000fe20000010000 */
[----:B------:R-:W-:Y:S01]  /*b640*/  F2FP.F16.F32.PACK_AB R58, R101, R96 ;  /* 0x00000060653a723e */ /* 0x000fe200000000ff */
[----:B------:R-:W-:Y:S01]  /*b650*/  MUFU.EX2 R73, R73 ;  /* 0x0000004900497308 */ /* 0x000fe20000000800 */
[----:B------:R-:W-:Y:S01]  /*b660*/  F2FP.F16.F32.PACK_AB R59, R100, R113 ;  /* 0x00000071643b723e */ /* 0x000fe200000000ff */
[----:B------:R-:W-:-:S02]  /*b670*/  FADD.FTZ R115, R115, R114 ;  /* 0x0000007273737221 */ /* 0x000fc40000010000 */
[----:B------:R-:W-:Y:S02]  /*b680*/  MUFU.EX2 R82, R82 ;  /* 0x0000005200527308 */ /* 0x000fe40000000800 */
[----:B------:R-:W-:Y:S02]  /*b690*/  FADD.FTZ R96, R96, R115 ;  /* 0x0000007360607221 */ /* 0x000fe40000010000 */
[----:B--2---:R-:W-:Y:S01]  /*b6a0*/  HMMA.16816.F32 R24, R56, R40, R24 ;  /* 0x000000283818723c */ /* 0x004fe20000001818 */
[----:B------:R-:W2:Y:S01]  /*b6b0*/  MUFU.EX2 R87, R87 ;  /* 0x0000005700577308 */ /* 0x000ea20000000800 */
[----:B------:R-:W-:-:S03]  /*b6c0*/  FADD.FTZ R101, R101, R96 ;  /* 0x0000006065657221 */ /* 0x000fc60000010000 */
[----:B------:R-:W-:Y:S03]  /*b6d0*/  MUFU.EX2 R72, R72 ;  /* 0x0000004800487308 */ /* 0x000fe60000000800 */
[C---:B------:R-:W-:Y:S01]  /*b6e0*/  HMMA.16816.F32 R20, R56.reuse, R42, R20 ;  /* 0x0000002a3814723c */ /* 0x040fe20000001814 */
[----:B------:R-:W3:Y:S01]  /*b6f0*/  LDSM.16.MT88.4 R40, [R129+0xb800] ;  /* 0x00b800008128783b */ /* 0x000ee20000004200 */
[----:B------:R-:W2:Y:S04]  /*b700*/  MUFU.EX2 R77, R77 ;  /* 0x0000004d004d7308 */ /* 0x000ea80000000800 */
[----:B------:R-:W2:Y:S02]  /*b710*/  MUFU.EX2 R76, R76 ;  /* 0x0000004c004c7308 */ /* 0x000ea40000000800 */
[C---:B-1----:R-:W-:Y:S02]  /*b720*/  HMMA.16816.F32 R8, R56.reuse, R52, R8 ;  /* 0x000000343808723c */ /* 0x042fe40000001808 */
[----:B------:R-:W-:Y:S04]  /*b730*/  MUFU.EX2 R75, R75 ;  /* 0x0000004b004b7308 */ /* 0x000fe80000000800 */
[----:B------:R-:W-:Y:S02]  /*b740*/  MUFU.EX2 R78, R78 ;  /* 0x0000004e004e7308 */ /* 0x000fe40000000800 */
[C---:B------:R-:W-:Y:S01]  /*b750*/  HMMA.16816.F32 R4, R56.reuse, R54, R4 ;  /* 0x000000363804723c */ /* 0x040fe20000001804 */
[----:B------:R-:W1:Y:S01]  /*b760*/  LDSM.16.MT88.4 R52, [R105+0xb800] ;  /* 0x00b800006934783b */ /* 0x000e620000004200 */
[----:B------:R-:W-:Y:S04]  /*b770*/  MUFU.EX2 R65, R65 ;  /* 0x0000004100417308 */ /* 0x000fe80000000800 */
[----:B------:R-:W-:Y:S02]  /*b780*/  MUFU.EX2 R74, R74 ;  /* 0x0000004a004a7308 */ /* 0x000fe40000000800 */
[C---:B-----5:R-:W-:Y:S02]  /*b790*/  HMMA.16816.F32 R16, R56.reuse, R48, R16 ;  /* 0x000000303810723c */ /* 0x060fe40000001810 */
[----:B------:R-:W5:Y:S04]  /*b7a0*/  MUFU.EX2 R79, R79 ;  /* 0x0000004f004f7308 */ /* 0x000f680000000800 */
[----:B------:R-:W-:Y:S02]  /*b7b0*/  MUFU.EX2 R64, R64 ;  /* 0x0000004000407308 */ /* 0x000fe40000000800 */
[C---:B------:R-:W-:Y:S01]  /*b7c0*/  HMMA.16816.F32 R12, R56.reuse, R50, R12 ;  /* 0x00000032380c723c */ /* 0x040fe2000000180c */
[----:B------:R-:W2:Y:S01]  /*b7d0*/  LDSM.16.MT88.4 R48, [R127+0xb800] ;  /* 0x00b800007f30783b */ /* 0x000ea20000004200 */
[----:B------:R-:W5:Y:S04]  /*b7e0*/  MUFU.EX2 R69, R69 ;  /* 0x0000004500457308 */ /* 0x000f680000000800 */
[----:B------:R-:W5:Y:S02]  /*b7f0*/  MUFU.EX2 R68, R68 ;  /* 0x0000004400447308 */ /* 0x000f640000000800 */
[C---:B----4-:R-:W-:Y:S02]  /*b800*/  HMMA.16816.F32 R32, R56.reuse, R44, R32 ;  /* 0x0000002c3820723c */ /* 0x050fe40000001820 */
[----:B------:R4:W-:Y:S04]  /*b810*/  MUFU.EX2 R66, R117 ;  /* 0x0000007500427308 */ /* 0x0009e80000000800 */
[----:B------:R-:W-:Y:S02]  /*b820*/  MUFU.EX2 R67, R67 ;  /* 0x0000004300437308 */ /* 0x000fe40000000800 */
[----:B------:R-:W-:Y:S01]  /*b830*/  HMMA.16816.F32 R28, R56, R46, R28 ;  /* 0x0000002e381c723c */ /* 0x000fe2000000181c */
[----:B------:R-:W5:Y:S01]  /*b840*/  LDSM.16.MT88.4 R44, [R131+0xb800] ;  /* 0x00b80000832c783b */ /* 0x000f620000004200 */
[----:B------:R-:W-:Y:S01]  /*b850*/  F2FP.F16.F32.PACK_AB R56, R103, R98 ;  /* 0x000000626738723e */ /* 0x000fe200000000ff */
[----:B------:R-:W5:Y:S01]  /*b860*/  MUFU.EX2 R70, R70 ;  /* 0x0000004600467308 */ /* 0x000f620000000800 */
[----:B------:R-:W-:Y:S01]  /*b870*/  F2FP.F16.F32.PACK_AB R57, R102, R99 ;  /* 0x000000636639723e */ /* 0x000fe200000000ff */
[----:B------:R-:W-:Y:S01]  /*b880*/  FADD.FTZ R98, R98, R101 ;  /* 0x0000006562627221 */ /* 0x000fe20000010000 */
[----:B------:R-:W-:Y:S01]  /*b890*/  F2FP.F16.F32.PACK_AB R58, R93, R88 ;  /* 0x000000585d3a723e */ /* 0x000fe200000000ff */
[----:B------:R1:W-:Y:S01]  /*b8a0*/  MUFU.EX2 R61, R212 ;  /* 0x000000d4003d7308 */ /* 0x0003e20000000800 */
[----:B------:R-:W-:Y:S01]  /*b8b0*/  F2FP.F16.F32.PACK_AB R59, R92, R89 ;  /* 0x000000595c3b723e */ /* 0x000fe200000000ff */
[----:B----4-:R-:W-:Y:S01]  /*b8c0*/  FFMA.FTZ R117, R60, R199, -R191 ;  /* 0x000000c73c757223 */ /* 0x010fe200000108bf */
[----:B------:R-:W-:Y:S01]  /*b8d0*/  FADD.FTZ R103, R103, R98 ;  /* 0x0000006267677221 */ /* 0x000fe20000010000 */
[----:B------:R4:W5:Y:S03]  /*b8e0*/  MUFU.EX2 R60, R211 ;  /* 0x000000d3003c7308 */ /* 0x0009660000000800 */
[----:B------:R-:W-:Y:S01]  /*b8f0*/  FADD.FTZ R88, R88, R103 ;  /* 0x0000006758587221 */ /* 0x000fe20000010000 */
[----:B---3--:R-:W-:Y:S01]  /*b900*/  HMMA.16816.F32 R24, R56, R40, R24 ;  /* 0x000000283818723c */ /* 0x008fe20000001818 */
[----:B------:R-:W-:Y:S02]  /*b910*/  MUFU.EX2 R117, R117 ;  /* 0x0000007500757308 */ /* 0x000fe40000000800 */
[----:B------:R-:W-:-:S02]  /*b920*/  FADD.FTZ R93, R93, R88 ;  /* 0x000000585d5d7221 */ /* 0x000fc40000010000 */
[----:B------:R-:W-:Y:S01]  /*b930*/  MUFU.EX2 R133, R133 ;  /* 0x0000008500857308 */ /* 0x000fe20000000800 */
[-CC-:B-1----:R-:W-:Y:S02]  /*b940*/  FFMA.FTZ R212, R118, R199.reuse, -R198.reuse ;  /* 0x000000c776d47223 */ /* 0x182fe400000108c6 */
[C---:B------:R-:W-:Y:S01]  /*b950*/  HMMA.16816.F32 R20, R56.reuse, R42, R20 ;  /* 0x0000002a3814723c */ /* 0x040fe20000001814 */
[----:B------:R-:W1:Y:S01]  /*b960*/  LDSM.16.MT88.4 R40, [R129+0xc000] ;  /* 0x00c000008128783b */ /* 0x000e620000004200 */
[-C--:B----4-:R-:W-:Y:S01]  /*b970*/  FFMA.FTZ R211, R123, R199.reuse, -R198 ;  /* 0x000000c77bd37223 */ /* 0x090fe200000108c6 */
[-CC-:B------:R-:W-:Y:S01]  /*b980*/  FFMA.FTZ R123, R122, R199.reuse, -R191.reuse ;  /* 0x000000c77a7b7223 */ /* 0x180fe200000108bf */
[----:B------:R-:W-:Y:S04]  /*b990*/  MUFU.EX2 R136, R136 ;  /* 0x0000008800887308 */ /* 0x000fe80000000800 */
[C---:B------:R-:W-:Y:S01]  /*b9a0*/  HMMA.16816.F32 R8, R56.reuse, R52, R8 ;  /* 0x000000343808723c */ /* 0x040fe20000001808 */
[----:B------:R3:W-:Y:S04]  /*b9b0*/  MUFU.EX2 R122, R211 ;  /* 0x000000d3007a7308 */ /* 0x0007e80000000800 */
[----:B------:R-:W-:Y:S03]  /*b9c0*/  MUFU.EX2 R123, R123 ;  /* 0x0000007b007b7308 */ /* 0x000fe60000000800 */
[C---:B------:R-:W-:Y:S01]  /*b9d0*/  HMMA.16816.F32 R4, R56.reuse, R54, R4 ;  /* 0x000000363804723c */ /* 0x040fe20000001804 */
[----:B------:R-:W4:Y:S01]  /*b9e0*/  LDSM.16.MT88.4 R52, [R105+0xc000] ;  /* 0x00c000006934783b */ /* 0x000f220000004200 */
[----:B------:R-:W-:Y:S04]  /*b9f0*/  MUFU.EX2 R137, R137 ;  /* 0x0000008900897308 */ /* 0x000fe80000000800 */
[----:B------:R-:W-:Y:S01]  /*ba00*/  MUFU.EX2 R140, R140 ;  /* 0x0000008c008c7308 */ /* 0x000fe20000000800 */
[----:B---3--:R-:W-:Y:S01]  /*ba10*/  FFMA.FTZ R211, R138, R199, -R191 ;  /* 0x000000c78ad37223 */ /* 0x008fe200000108bf */
[C---:B--2---:R-:W-:Y:S02]  /*ba20*/  HMMA.16816.F32 R16, R56.reuse, R48, R16 ;  /* 0x000000303810723c */ /* 0x044fe40000001810 */
[----:B------:R-:W-:Y:S04]  /*ba30*/  MUFU.EX2 R139, R139 ;  /* 0x0000008b008b7308 */ /* 0x000fe80000000800 */
[----:B------:R-:W-:Y:S02]  /*ba40*/  MUFU.EX2 R142, R142 ;  /* 0x0000008e008e7308 */ /* 0x000fe40000000800 */
[C---:B------:R-:W-:Y:S01]  /*ba50*/  HMMA.16816.F32 R12, R56.reuse, R50, R12 ;  /* 0x00000032380c723c */ /* 0x040fe2000000180c */
[----:B------:R-:W2:Y:S01]  /*ba60*/  LDSM.16.MT88.4 R48, [R127+0xc000] ;  /* 0x00c000007f30783b */ /* 0x000ea20000004200 */
[----:B------:R-:W-:Y:S04]  /*ba70*/  MUFU.EX2 R143, R143 ;  /* 0x0000008f008f7308 */ /* 0x000fe80000000800 */
[----:B------:R-:W-:Y:S02]  /*ba80*/  MUFU.EX2 R146, R146 ;  /* 0x0000009200927308 */ /* 0x000fe40000000800 */
[C---:B-----5:R-:W-:Y:S02]  /*ba90*/  HMMA.16816.F32 R32, R56.reuse, R44, R32 ;  /* 0x0000002c3820723c */ /* 0x060fe40000001820 */
[----:B------:R-:W-:Y:S04]  /*baa0*/  MUFU.EX2 R147, R147 ;  /* 0x0000009300937308 */ /* 0x000fe80000000800 */
[----:B------:R-:W-:Y:S02]  /*bab0*/  MUFU.EX2 R145, R145 ;  /* 0x0000009100917308 */ /* 0x000fe40000000800 */
[----:B------:R-:W-:Y:S01]  /*bac0*/  HMMA.16816.F32 R28, R56, R46, R28 ;  /* 0x0000002e381c723c */ /* 0x000fe2000000181c */
[----:B------:R-:W3:Y:S01]  /*bad0*/  LDSM.16.MT88.4 R44, [R131+0xc000] ;  /* 0x00c00000832c783b */ /* 0x000ee20000004200 */
[----:B------:R-:W-:Y:S01]  /*bae0*/  F2FP.F16.F32.PACK_AB R56, R95, R90 ;  /* 0x0000005a5f38723e */ /* 0x000fe200000000ff */
        /* <DEDUP_REMOVED lines=9> */
[C---:B-1----:R-:W-:Y:S01]  /*bb80*/  HMMA.16816.F32 R24, R56.reuse, R40, R24 ;  /* 0x000000283818723c */ /* 0x042fe20000001818 */
[----:B------:R-:W-:Y:S01]  /*bb90*/  MUFU.EX2 R197, R197 ;  /* 0x000000c500c57308 */ /* 0x000fe20000000800 */
[----:B------:R-:W-:Y:S01]  /*bba0*/  FADD.FTZ R85, R85, R80 ;  /* 0x0000005055557221 */ /* 0x000fe20000010000 */
[----:B------:R-:W-:Y:S02]  /*bbb0*/  FFMA.FTZ R80, R124, R199, -R198 ;  /* 0x000000c77c507223 */ /* 0x000fe400000108c6 */
[----:B------:R-:W-:Y:S03]  /*bbc0*/  MUFU.EX2 R195, R195 ;  /* 0x000000c300c37308 */ /* 0x000fe60000000800 */
[C---:B------:R-:W-:Y:S01]  /*bbd0*/  HMMA.16816.F32 R20, R56.reuse, R42, R20 ;  /* 0x0000002a3814723c */ /* 0x040fe20000001814 */
[----:B------:R-:W1:Y:S01]  /*bbe0*/  LDSM.16.MT88.4 R40, [R129+0xc800] ;  /* 0x00c800008128783b */ /* 0x000e620000004200 */
[----:B------:R-:W-:Y:S04]  /*bbf0*/  MUFU.EX2 R202, R202 ;  /* 0x000000ca00ca7308 */ /* 0x000fe80000000800 */
[----:B------:R-:W-:Y:S02]  /*bc00*/  MUFU.EX2 R80, R80 ;  /* 0x0000005000507308 */ /* 0x000fe40000000800 */
[C---:B----4-:R-:W-:Y:S08]  /*bc10*/  HMMA.16816.F32 R8, R56.reuse, R52, R8 ;  /* 0x000000343808723c */ /* 0x050ff00000001808 */
[C---:B------:R-:W-:Y:S01]  /*bc20*/  HMMA.16816.F32 R4, R56.reuse, R54, R4 ;  /* 0x000000363804723c */ /* 0x040fe20000001804 */
[----:B------:R-:W4:Y:S07]  /*bc30*/  LDSM.16.MT88.4 R52, [R105+0xc800] ;  /* 0x00c800006934783b */ /* 0x000f2e0000004200 */
[C---:B--2---:R-:W-:Y:S08]  /*bc40*/  HMMA.16816.F32 R16, R56.reuse, R48, R16 ;  /* 0x000000303810723c */ /* 0x044ff00000001810 */
[C---:B------:R-:W-:Y:S01]  /*bc50*/  HMMA.16816.F32 R12, R56.reuse, R50, R12 ;  /* 0x00000032380c723c */ /* 0x040fe2000000180c */
[----:B------:R-:W2:Y:S07]  /*bc60*/  LDSM.16.MT88.4 R48, [R127+0xc800] ;  /* 0x00c800007f30783b */ /* 0x000eae0000004200 */
[C---:B---3--:R-:W-:Y:S08]  /*bc70*/  HMMA.16816.F32 R32, R56.reuse, R44, R32 ;  /* 0x0000002c3820723c */ /* 0x048ff00000001820 */
[----:B------:R-:W-:Y:S01]  /*bc80*/  HMMA.16816.F32 R28, R56, R46, R28 ;  /* 0x0000002e381c723c */ /* 0x000fe2000000181c */
[----:B------:R-:W3:Y:S01]  /*bc90*/  LDSM.16.MT88.4 R44, [R131+0xc800] ;  /* 0x00c80000832c783b */ /* 0x000ee20000004200 */
[----:B------:R-:W-:Y:S01]  /*bca0*/  F2FP.F16.F32.PACK_AB R56, R87, R82 ;  /* 0x000000525738723e */ /* 0x000fe200000000ff */
[----:B------:R-:W-:Y:S01]  /*bcb0*/  FADD.FTZ R82, R82, R85 ;  /* 0x0000005552527221 */ /* 0x000fe20000010000 */
[----:B------:R-:W-:-:S02]  /*bcc0*/  F2FP.F16.F32.PACK_AB R57, R86, R83 ;  /* 0x000000535639723e */ /* 0x000fc400000000ff */
[----:B------:R-:W-:Y:S01]  /*bcd0*/  F2FP.F16.F32.PACK_AB R58, R77, R72 ;  /* 0x000000484d3a723e */ /* 0x000fe200000000ff */
[----:B------:R-:W-:Y:S01]  /*bce0*/  FADD.FTZ R87, R87, R82 ;  /* 0x0000005257577221 */ /* 0x000fe20000010000 */
[----:B------:R-:W-:-:S03]  /*bcf0*/  F2FP.F16.F32.PACK_AB R59, R76, R73 ;  /* 0x000000494c3b723e */ /* 0x000fc600000000ff */
[----:B------:R-:W-:Y:S01]  /*bd00*/  FADD.FTZ R82, R72, R87 ;  /* 0x0000005748527221 */ /* 0x000fe20000010000 */
[----:B------:R-:W-:-:S03]  /*bd10*/  FFMA.FTZ R72, R108, R199, -R191 ;  /* 0x000000c76c487223 */ /* 0x000fc600000108bf */
[C---:B-1----:R-:W-:Y:S01]  /*bd20*/  HMMA.16816.F32 R24, R56.reuse, R40, R24 ;  /* 0x000000283818723c */ /* 0x042fe20000001818 */
[----:B------:R-:W-:Y:S02]  /*bd30*/  FADD.FTZ R77, R77, R82 ;  /* 0x000000524d4d7221 */ /* 0x000fe40000010000 */
[----:B------:R-:W-:Y:S05]  /*bd40*/  MUFU.EX2 R72, R72 ;  /* 0x0000004800487308 */ /* 0x000fea0000000800 */
[C---:B------:R-:W-:Y:S01]  /*bd50*/  HMMA.16816.F32 R20, R56.reuse, R42, R20 ;  /* 0x0000002a3814723c */ /* 0x040fe20000001814 */
[----:B------:R-:W1:Y:S07]  /*bd60*/  LDSM.16.MT88.4 R40, [R129+0xd000] ;  /* 0x00d000008128783b */ /* 0x000e6e0000004200 */
        /* <DEDUP_REMOVED lines=15> */
[----:B------:R-:W-:-:S04]  /*be60*/  FADD.FTZ R64, R64, R79 ;  /* 0x0000004f40407221 */ /* 0x000fc80000010000 */
[----:B-1----:R-:W-:Y:S01]  /*be70*/  HMMA.16816.F32 R24, R56, R40, R24 ;  /* 0x000000283818723c */ /* 0x002fe20000001818 */
[----:B------:R-:W-:-:S07]  /*be80*/  FADD.FTZ R64, R69, R64 ;  /* 0x0000004045407221 */ /* 0x000fce0000010000 */
        /* <DEDUP_REMOVED lines=11> */
[----:B------:R-:W-:Y:S01]  /*bf40*/  FFMA.FTZ R59, R71, R199, -R198 ;  /* 0x000000c7473b7223 */ /* 0x000fe200000108c6 */
[----:B------:R-:W-:Y:S01]  /*bf50*/  F2FP.F16.F32.PACK_AB R57, R70, R67 ;  /* 0x000000434639723e */ /* 0x000fe200000000ff */
[----:B------:R-:W-:Y:S01]  /*bf60*/  MUFU.EX2 R71, R213 ;  /* 0x000000d500477308 */ /* 0x000fe20000000800 */
[----:B------:R-:W-:-:S03]  /*bf70*/  F2FP.F16.F32.PACK_AB R58, R60, R61 ;  /* 0x0000003d3c3a723e */ /* 0x000fc600000000ff */
[----:B------:R-:W5:Y:S02]  /*bf80*/  MUFU.EX2 R116, R59 ;  /* 0x0000003b00747308 */ /* 0x000f640000000800 */
[----:B-----5:R-:W-:Y:S01]  /*bf90*/  F2FP.F16.F32.PACK_AB R56, R116, R71 ;  /* 0x000000477438723e */ /* 0x020fe200000000ff */
[----:B------:R-:W-:Y:S01]  /*bfa0*/  FADD.FTZ R71, R71, R64 ;  /* 0x0000004047477221 */ /* 0x000fe20000010000 */
[----:B------:R-:W-:-:S03]  /*bfb0*/  F2FP.F16.F32.PACK_AB R59, R117, R66 ;  /* 0x00000042753b723e */ /* 0x000fc600000000ff */
[----:B------:R-:W-:-:S04]  /*bfc0*/  FADD.FTZ R116, R116, R71 ;  /* 0x0000004774747221 */ /* 0x000fc80000010000 */
[----:B-1----:R-:W-:Y:S01]  /*bfd0*/  HMMA.16816.F32 R24, R56, R40, R24 ;  /* 0x000000283818723c */ /* 0x002fe20000001818 */
[----:B------:R-:W-:-:S04]  /*bfe0*/  FADD.FTZ R61, R61, R116 ;  /* 0x000000743d3d7221 */ /* 0x000fc80000010000 */
[----:B------:R-:W-:-:S03]  /*bff0*/  FADD.FTZ R60, R60, R61 ;  /* 0x0000003d3c3c7221 */ /* 0x000fc60000010000 */
[C---:B------:R-:W-:Y:S01]  /*c000*/  HMMA.16816.F32 R20, R56.reuse, R42, R20 ;  /* 0x0000002a3814723c */ /* 0x040fe20000001814 */
[----:B------:R-:W1:Y:S07]  /*c010*/  LDSM.16.MT88.4 R40, [R129+0xe000] ;  /* 0x00e000008128783b */ /* 0x000e6e0000004200 */
[----:B----4-:R-:W-:Y:S01]  /*c020*/  HMMA.16816.F32 R8, R56, R52, R8 ;  /* 0x000000343808723c */ /* 0x010fe20000001808 */
[-C--:B------:R-:W-:Y:S01]  /*c030*/  FFMA.FTZ R52, R121, R199.reuse, -R191 ;  /* 0x000000c779347223 */ /* 0x080fe200000108bf */
[----:B------:R-:W-:-:S03]  /*c040*/  FFMA.FTZ R121, R120, R199, -R198 ;  /* 0x000000c778797223 */ /* 0x000fc600000108c6 */
[----:B------:R4:W-:Y:S03]  /*c050*/  MUFU.EX2 R118, R52 ;  /* 0x0000003400767308 */ /* 0x0009e60000000800 */
[C---:B--2---:R-:W-:Y:S01]  /*c060*/  HMMA.16816.F32 R16, R56.reuse, R48, R16 ;  /* 0x000000303810723c */ /* 0x044fe20000001810 */
[-CC-:B------:R-:W-:Y:S01]  /*c070*/  FFMA.FTZ R48, R119, R199.reuse, -R191.reuse ;  /* 0x000000c777307223 */ /* 0x180fe200000108bf */
[-C--:B------:R-:W-:Y:S01]  /*c080*/  FFMA.FTZ R119, R62, R199.reuse, -R191 ;  /* 0x000000c73e777223 */ /* 0x080fe200000108bf */
[----:B------:R-:W-:Y:S04]  /*c090*/  MUFU.EX2 R121, R121 ;  /* 0x0000007900797308 */ /* 0x000fe80000000800 */
[----:B------:R2:W-:Y:S01]  /*c0a0*/  MUFU.EX2 R62, R48 ;  /* 0x00000030003e7308 */ /* 0x0005e20000000800 */
[C---:B---3--:R-:W-:Y:S03]  /*c0b0*/  HMMA.16816.F32 R32, R56.reuse, R44, R32 ;  /* 0x0000002c3820723c */ /* 0x048fe60000001820 */
[----:B------:R-:W3:Y:S05]  /*c0c0*/  MUFU.EX2 R119, R119 ;  /* 0x0000007700777308 */ /* 0x000eea0000000800 */
[C---:B------:R-:W-:Y:S01]  /*c0d0*/  HMMA.16816.F32 R28, R56.reuse, R46, R28 ;  /* 0x0000002e381c723c */ /* 0x040fe2000000181c */
[----:B------:R-:W5:Y:S07]  /*c0e0*/  LDSM.16.MT88.4 R44, [R131+0xe000] ;  /* 0x00e00000832c783b */ /* 0x000f6e0000004200 */
[C---:B------:R-:W-:Y:S01]  /*c0f0*/  HMMA.16816.F32 R4, R56.reuse, R54, R4 ;  /* 0x000000363804723c */ /* 0x040fe20000001804 */
[----:B----4-:R-:W4:Y:S07]  /*c100*/  LDSM.16.MT88.4 R52, [R105+0xe000] ;  /* 0x00e000006934783b */ /* 0x010f2e0000004200 */
[----:B------:R-:W-:Y:S01]  /*c110*/  HMMA.16816.F32 R12, R56, R50, R12 ;  /* 0x00000032380c723c */ /* 0x000fe2000000180c */
[----:B--2---:R-:W2:Y:S01]  /*c120*/  LDSM.16.MT88.4 R48, [R127+0xe000] ;  /* 0x00e000007f30783b */ /* 0x004ea20000004200 */
[----:B------:R-:W-:Y:S01]  /*c130*/  FFMA.FTZ R59, R63, R199, -R198 ;  /* 0x000000c73f3b7223 */ /* 0x000fe200000108c6 */
[----:B---3--:R-:W-:Y:S01]  /*c140*/  F2FP.F16.F32.PACK_AB R57, R119, R62 ;  /* 0x0000003e7739723e */ /* 0x008fe200000000ff */
[----:B------:R3:W-:Y:S01]  /*c150*/  MUFU.EX2 R63, R212 ;  /* 0x000000d4003f7308 */ /* 0x0007e20000000800 */
[----:B------:R-:W-:-:S03]  /*c160*/  F2FP.F16.F32.PACK_AB R58, R122, R121 ;  /* 0x000000797a3a723e */ /* 0x000fc600000000ff */
[----:B------:R-:W1:Y:S01]  /*c170*/  MUFU.EX2 R120, R59 ;  /* 0x0000003b00787308 */ /* 0x000e620000000800 */
[-CC-:B---3--:R-:W-:Y:S01]  /*c180*/  FFMA.FTZ R212, R141, R199.reuse, -R198.reuse ;  /* 0x000000c78dd47223 */ /* 0x188fe200000108c6 */
[-CC-:B------:R-:W-:Y:S01]  /*c190*/  FFMA.FTZ R141, R149, R199.reuse, -R198.reuse ;  /* 0x000000c7958d7223 */ /* 0x180fe200000108c6 */
[-CC-:B------:R-:W-:Y:S01]  /*c1a0*/  FFMA.FTZ R149, R190, R199.reuse, -R198.reuse ;  /* 0x000000c7be957223 */ /* 0x180fe200000108c6 */
[----:B------:R-:W-:Y:S01]  /*c1b0*/  FFMA.FTZ R190, R183, R199, -R198 ;  /* 0x000000c7b7be7223 */ /* 0x000fe200000108c6 */
[C---:B-1----:R-:W-:Y:S01]  /*c1c0*/  F2FP.F16.F32.PACK_AB R56, R120.reuse, R63 ;  /* 0x0000003f7838723e */ /* 0x042fe200000000ff */
[----:B------:R-:W-:Y:S01]  /*c1d0*/  FADD.FTZ R63, R63, R60 ;  /* 0x0000003c3f3f7221 */ /* 0x000fe20000010000 */
[----:B------:R-:W-:Y:S01]  /*c1e0*/  F2FP.F16.F32.PACK_AB R59, R123, R118 ;  /* 0x000000767b3b723e */ /* 0x000fe200000000ff */
[----:B------:R-:W-:Y:S02]  /*c1f0*/  MUFU.EX2 R212, R212 ;  /* 0x000000d400d47308 */ /* 0x000fe40000000800 */
[----:B------:R-:W-:-:S02]  /*c200*/  FADD.FTZ R120, R120, R63 ;  /* 0x0000003f78787221 */ /* 0x000fc40000010000 */
[----:B------:R-:W-:Y:S02]  /*c210*/  MUFU.EX2 R141, R141 ;  /* 0x0000008d008d7308 */ /* 0x000fe40000000800 */
[C---:B------:R-:W-:Y:S01]  /*c220*/  HMMA.16816.F32 R24, R56.reuse, R40, R24 ;  /* 0x000000283818723c */ /* 0x040fe20000001818 */
[----:B------:R-:W-:Y:S01]  /*c230*/  FADD.FTZ R121, R121, R120 ;  /* 0x0000007879797221 */ /* 0x000fe20000010000 */
[----:B------:R1:W-:Y:S03]  /*c240*/  MUFU.EX2 R183, R149 ;  /* 0x0000009500b77308 */ /* 0x0003e60000000800 */
[----:B------:R-:W-:Y:S01]  /*c250*/  FADD.FTZ R122, R122, R121 ;  /* 0x000000797a7a7221 */ /* 0x000fe20000010000 */
[----:B------:R-:W-:Y:S02]  /*c260*/  MUFU.EX2 R190, R190 ;  /* 0x000000be00be7308 */ /* 0x000fe40000000800 */
[C---:B------:R-:W-:Y:S01]  /*c270*/  HMMA.16816.F32 R20, R56.reuse, R42, R20 ;  /* 0x0000002a3814723c */ /* 0x040fe20000001814 */
[----:B------:R-:W3:Y:S07]  /*c280*/  LDSM.16.MT88.4 R40, [R131+0xe800] ;  /* 0x00e800008328783b */ /* 0x000eee0000004200 */
[----:B-----5:R-:W-:Y:S01]  /*c290*/  HMMA.16816.F32 R32, R56, R44, R32 ;  /* 0x0000002c3820723c */ /* 0x020fe20000001820 */
[----:B-1----:R-:W-:-:S02]  /*c2a0*/  FFMA.FTZ R149, R175, R199, -R198 ;  /* 0x000000c7af957223 */ /* 0x002fc400000108c6 */
[----:B------:R-:W-:Y:S04]  /*c2b0*/  MUFU.EX2 R175, R148 ;  /* 0x0000009400af7308 */ /* 0x000fe80000000800 */
[----:B------:R-:W-:Y:S01]  /*c2c0*/  MUFU.EX2 R144, R149 ;  /* 0x0000009500907308 */ /* 0x000fe20000000800 */
[C---:B------:R-:W-:Y:S01]  /*c2d0*/  HMMA.16816.F32 R28, R56.reuse, R46, R28 ;  /* 0x0000002e381c723c */ /* 0x040fe2000000181c */
[----:B------:R-:W1:Y:S07]  /*c2e0*/  LDSM.16.MT88.4 R44, [R127+0xe800] ;  /* 0x00e800007f2c783b */ /* 0x000e6e0000004200 */
[----:B----4-:R-:W-:Y:S01]  /*c2f0*/  HMMA.16816.F32 R8, R56, R52, R8 ;  /* 0x000000343808723c */ /* 0x010fe20000001808 */
[-C--:B------:R-:W-:Y:S01]  /*c300*/  FFMA.FTZ R52, R135, R199.reuse, -R191 ;  /* 0x000000c787347223 */ /* 0x080fe200000108bf */
[----:B------:R-:W-:-:S02]  /*c310*/  FFMA.FTZ R135, R132, R199, -R198 ;  /* 0x000000c784877223 */ /* 0x000fc400000108c6 */
[----:B------:R4:W-:Y:S04]  /*c320*/  MUFU.EX2 R132, R211 ;  /* 0x000000d300847308 */ /* 0x0009e80000000800 */
[C---:B--2---:R-:W-:Y:S01]  /*c330*/  HMMA.16816.F32 R16, R56.reuse, R48, R16 ;  /* 0x000000303810723c */ /* 0x044fe20000001810 */
[----:B------:R2:W5:Y:S04]  /*c340*/  MUFU.EX2 R138, R52 ;  /* 0x00000034008a7308 */ /* 0x0005680000000800 */
[----:B------:R-:W3:Y:S03]  /*c350*/  MUFU.EX2 R135, R135 ;  /* 0x0000008700877308 */ /* 0x000ee60000000800 */
[----:B------:R-:W-:Y:S01]  /*c360*/  HMMA.16816.F32 R12, R56, R50, R12 ;  /* 0x00000032380c723c */ /* 0x000fe2000000180c */
[----:B------:R-:W1:Y:S01]  /*c370*/  LDSM.16.MT88.4 R48, [R129+0xe800] ;  /* 0x00e800008130783b */ /* 0x000e620000004200 */
[-CC-:B----4-:R-:W-:Y:S01]  /*c380*/  FFMA.FTZ R211, R180, R199.reuse, -R191.reuse ;  /* 0x000000c7b4d37223 */ /* 0x190fe200000108bf */
[----:B------:R-:W-:-:S05]  /*c390*/  FFMA.FTZ R180, R151, R199, -R191 ;  /* 0x000000c797b47223 */ /* 0x000fca00000108bf */
[----:B------:R-:W-:Y:S01]  /*c3a0*/  HMMA.16816.F32 R4, R56, R54, R4 ;  /* 0x000000363804723c */ /* 0x000fe20000001804 */
[----:B--2---:R-:W2:Y:S01]  /*c3b0*/  LDSM.16.MT88.4 R52, [R105+0xe800] ;  /* 0x00e800006934783b */ /* 0x004ea20000004200 */
[----:B-----5:R-:W-:Y:S01]  /*c3c0*/  F2FP.F16.F32.PACK_AB R57, R138, R133 ;  /* 0x000000858a39723e */ /* 0x020fe200000000ff */
[----:B------:R-:W-:Y:S01]  /*c3d0*/  MUFU.EX2 R211, R211 ;  /* 0x000000d300d37308 */ /* 0x000fe20000000800 */
[----:B---3--:R-:W-:Y:S01]  /*c3e0*/  F2FP.F16.F32.PACK_AB R56, R136, R135 ;  /* 0x000000878838723e */ /* 0x008fe200000000ff */
[----:B------:R-:W-:Y:S01]  /*c3f0*/  FADD.FTZ R135, R135, R122 ;  /* 0x0000007a87877221 */ /* 0x000fe20000010000 */
[----:B------:R-:W-:Y:S01]  /*c400*/  F2FP.F16.F32.PACK_AB R58, R140, R137 ;  /* 0x000000898c3a723e */ /* 0x000fe200000000ff */
[----:B------:R-:W3:Y:S01]  /*c410*/  MUFU.EX2 R180, R180 ;  /* 0x000000b400b47308 */ /* 0x000ee20000000800 */
[----:B------:R-:W-:Y:S01]  /*c420*/  F2FP.F16.F32.PACK_AB R59, R139, R132 ;  /* 0x000000848b3b723e */ /* 0x000fe200000000ff */
[----:B------:R-:W-:-:S04]  /*c430*/  FADD.FTZ R136, R136, R135 ;  /* 0x0000008788887221 */ /* 0x000fc80000010000 */
[----:B------:R-:W-:Y:S02]  /*c440*/  FADD.FTZ R137, R137, R136 ;  /* 0x0000008889897221 */ /* 0x000fe40000010000 */
[----:B------:R-:W-:Y:S02]  /*c450*/  HMMA.16816.F32 R32, R56, R40, R32 ;  /* 0x000000283820723c */ /* 0x000fe40000001820 */
[----:B------:R-:W-:-:S06]  /*c460*/  FADD.FTZ R137, R140, R137 ;  /* 0x000000898c897221 */ /* 0x000fcc0000010000 */
[C---:B------:R-:W-:Y:S01]  /*c470*/  HMMA.16816.F32 R28, R56.reuse, R42, R28 ;  /* 0x0000002a381c723c */ /* 0x040fe2000000181c */
[----:B------:R-:W4:Y:S07]  /*c480*/  LDSM.16.MT88.4 R40, [R129+0xf000] ;  /* 0x00f000008128783b */ /* 0x000f2e0000004200 */
[C---:B-1----:R-:W-:Y:S08]  /*c490*/  HMMA.16816.F32 R16, R56.reuse, R44, R16 ;  /* 0x0000002c3810723c */ /* 0x042ff00000001810 */
[C---:B------:R-:W-:Y:S01]  /*c4a0*/  HMMA.16816.F32 R12, R56.reuse, R46, R12 ;  /* 0x0000002e380c723c */ /* 0x040fe2000000180c */
[----:B------:R-:W1:Y:S07]  /*c4b0*/  LDSM.16.MT88.4 R44, [R131+0xf000] ;  /* 0x00f00000832c783b */ /* 0x000e6e0000004200 */
[C---:B------:R-:W-:Y:S08]  /*c4c0*/  HMMA.16816.F32 R24, R56.reuse, R48, R24 ;  /* 0x000000303818723c */ /* 0x040ff00000001818 */
[C---:B------:R-:W-:Y:S01]  /*c4d0*/  HMMA.16816.F32 R20, R56.reuse, R50, R20 ;  /* 0x000000323814723c */ /* 0x040fe20000001814 */
[----:B------:R-:W5:Y:S07]  /*c4e0*/  LDSM.16.MT88.4 R48, [R127+0xf000] ;  /* 0x00f000007f30783b */ /* 0x000f6e0000004200 */
[C---:B--2---:R-:W-:Y:S08]  /*c4f0*/  HMMA.16816.F32 R8, R56.reuse, R52, R8 ;  /* 0x000000343808723c */ /* 0x044ff00000001808 */
[----:B------:R-:W-:Y:S01]  /*c500*/  HMMA.16816.F32 R4, R56, R54, R4 ;  /* 0x000000363804723c */ /* 0x000fe20000001804 */
[----:B------:R-:W2:Y:S01]  /*c510*/  LDSM.16.MT88.4 R52, [R105+0xf000] ;  /* 0x00f000006934783b */ /* 0x000ea20000004200 */
[----:B------:R-:W-:Y:S01]  /*c520*/  F2FP.F16.F32.PACK_AB R56, R145, R212 ;  /* 0x000000d49138723e */ /* 0x000fe200000000ff */
[----:B------:R-:W-:Y:S01]  /*c530*/  FADD.FTZ R212, R212, R137 ;  /* 0x00000089d4d47221 */ /* 0x000fe20000010000 */
[----:B------:R-:W-:-:S02]  /*c540*/  F2FP.F16.F32.PACK_AB R57, R143, R142 ;  /* 0x0000008e8f39723e */ /* 0x000fc400000000ff */
[----:B------:R-:W-:Y:S01]  /*c550*/  F2FP.F16.F32.PACK_AB R58, R141, R154 ;  /* 0x0000009a8d3a723e */ /* 0x000fe200000000ff */
[----:B------:R-:W-:Y:S01]  /*c560*/  FADD.FTZ R145, R145, R212 ;  /* 0x000000d491917221 */ /* 0x000fe20000010000 */
[----:B------:R-:W-:-:S03]  /*c570*/  F2FP.F16.F32.PACK_AB R59, R147, R146 ;  /* 0x00000092933b723e */ /* 0x000fc600000000ff */
[----:B------:R-:W-:-:S04]  /*c580*/  FADD.FTZ R154, R154, R145 ;  /* 0x000000919a9a7221 */ /* 0x000fc80000010000 */
[----:B----4-:R-:W-:Y:S01]  /*c590*/  HMMA.16816.F32 R24, R56, R40, R24 ;  /* 0x000000283818723c */ /* 0x010fe20000001818 */
[----:B------:R-:W-:-:S07]  /*c5a0*/  FADD.FTZ R154, R141, R154 ;  /* 0x0000009a8d9a7221 */ /* 0x000fce0000010000 */
[C---:B------:R-:W-:Y:S01]  /*c5b0*/  HMMA.16816.F32 R20, R56.reuse, R42, R20 ;  /* 0x0000002a3814723c */ /* 0x040fe20000001814 */
[----:B------:R-:W4:Y:S07]  /*c5c0*/  LDSM.16.MT88.4 R40, [R131+0xf800] ;  /* 0x00f800008328783b */ /* 0x000f2e0000004200 */
[C---:B-1----:R-:W-:Y:S08]  /*c5d0*/  HMMA.16816.F32 R32, R56.reuse, R44, R32 ;  /* 0x0000002c3820723c */ /* 0x042ff00000001820 */
[C---:B------:R-:W-:Y:S01]  /*c5e0*/  HMMA.16816.F32 R28, R56.reuse, R46, R28 ;  /* 0x0000002e381c723c */ /* 0x040fe2000000181c */
[----:B------:R-:W1:Y:S07]  /*c5f0*/  LDSM.16.MT88.4 R44, [R129+0xf800] ;  /* 0x00f80000812c783b */ /* 0x000e6e0000004200 */
[----:B-----5:R-:W-:Y:S01]  /*c600*/  HMMA.16816.F32 R16, R56, R48, R16 ;  /* 0x000000303810723c */ /* 0x020fe20000001810 */
[-C--:B------:R-:W-:Y:S01]  /*c610*/  FFMA.FTZ R48, R188, R199.reuse, -R191 ;  /* 0x000000c7bc307223 */ /* 0x080fe200000108bf */
[----:B------:R-:W-:-:S06]  /*c620*/  FFMA.FTZ R188, R155, R199, -R198 ;  /* 0x000000c79bbc7223 */ /* 0x000fcc00000108c6 */
[----:B--2---:R-:W-:Y:S01]  /*c630*/  HMMA.16816.F32 R8, R56, R52, R8 ;  /* 0x000000343808723c */ /* 0x004fe20000001808 */
[----:B------:R-:W-:Y:S01]  /*c640*/  FFMA.FTZ R52, R182, R199, -R198 ;  /* 0x000000c7b6347223 */ /* 0x000fe200000108c6 */
[----:B------:R-:W-:Y:S01]  /*c650*/  MUFU.EX2 R188, R188 ;  /* 0x000000bc00bc7308 */ /* 0x000fe20000000800 */
[----:B---3--:R-:W-:-:S03]  /*c660*/  F2FP.F16.F32.PACK_AB R53, R180, R211 ;  /* 0x000000d3b435723e */ /* 0x008fc600000000ff */
[----:B------:R2:W3:Y:S02]  /*c670*/  MUFU.EX2 R182, R48 ;  /* 0x0000003000b67308 */ /* 0x0004e40000000800 */
[C---:B------:R-:W-:Y:S02]  /*c680*/  HMMA.16816.F32 R12, R56.reuse, R50, R12 ;  /* 0x00000032380c723c */ /* 0x040fe4000000180c */
[----:B------:R-:W5:Y:S06]  /*c690*/  MUFU.EX2 R155, R52 ;  /* 0x00000034009b7308 */ /* 0x000f6c0000000800 */
[----:B------:R-:W-:Y:S01]  /*c6a0*/  HMMA.16816.F32 R4, R56, R54, R4 ;  /* 0x000000363804723c */ /* 0x000fe20000001804 */
[----:B------:R-:W-:Y:S01]  /*c6b0*/  F2FP.F16.F32.PACK_AB R54, R190, R183 ;  /* 0x000000b7be36723e */ /* 0x000fe200000000ff */
[-C--:B------:R-:W-:Y:S01]  /*c6c0*/  FFMA.FTZ R56, R185, R199.reuse, -R191 ;  /* 0x000000c7b9387223 */ /* 0x080fe200000108bf */
[----:B------:R-:W-:Y:S01]  /*c6d0*/  FFMA.FTZ R57, R187, R199, -R198 ;  /* 0x000000c7bb397223 */ /* 0x000fe200000108c6 */
[----:B--2---:R-:W2:Y:S01]  /*c6e0*/  LDSM.16.MT88.4 R48, [R127+0xf800] ;  /* 0x00f800007f30783b */ /* 0x004ea20000004200 */
[----:B---3--:R-:W-:Y:S01]  /*c6f0*/  F2FP.F16.F32.PACK_AB R55, R181, R182 ;  /* 0x000000b6b537723e */ /* 0x008fe200000000ff */
[----:B------:R3:W-:Y:S01]  /*c700*/  MUFU.EX2 R172, R56 ;  /* 0x0000003800ac7308 */ /* 0x0007e20000000800 */
[----:B-----5:R-:W-:Y:S01]  /*c710*/  F2FP.F16.F32.PACK_AB R52, R188, R155 ;  /* 0x0000009bbc34723e */ /* 0x020fe200000000ff */
[----:B------:R-:W-:-:S02]  /*c720*/  FADD.FTZ R155, R155, R154 ;  /* 0x0000009a9b9b7221 */ /* 0x000fc40000010000 */
[----:B------:R5:W-:Y:S02]  /*c730*/  MUFU.EX2 R185, R194 ;  /* 0x000000c200b97308 */ /* 0x000be40000000800 */
[----:B------:R-:W-:Y:S02]  /*c740*/  FADD.FTZ R188, R188, R155 ;  /* 0x0000009bbcbc7221 */ /* 0x000fe40000010000 */
[----:B------:R1:W-:Y:S01]  /*c750*/  MUFU.EX2 R187, R196 ;  /* 0x000000c400bb7308 */ /* 0x0003e20000000800 */
[----:B----4-:R-:W-:Y:S01]  /*c760*/  HMMA.16816.F32 R32, R52, R40, R32 ;  /* 0x000000283420723c */ /* 0x010fe20000001820 */
[----:B------:R-:W-:Y:S02]  /*c770*/  FADD.FTZ R183, R183, R188 ;  /* 0x000000bcb7b77221 */ /* 0x000fe40000010000 */
[----:B------:R4:W2:Y:S01]  /*c780*/  MUFU.EX2 R174, R57 ;  /* 0x0000003900ae7308 */ /* 0x0008a20000000800 */
[----:B---3--:R-:W-:Y:S01]  /*c790*/  FADD.FTZ R56, R186, R153 ;  /* 0x00000099ba387221 */ /* 0x008fe20000010000 */
[----:B------:R-:W-:-:S02]  /*c7a0*/  FADD.FTZ R190, R190, R183 ;  /* 0x000000b7bebe7221 */ /* 0x000fc40000010000 */
[----:B------:R3:W2:Y:S01]  /*c7b0*/  MUFU.EX2 R186, R173 ;  /* 0x000000ad00ba7308 */ /* 0x0006a20000000800 */
[C---:B------:R-:W-:Y:S01]  /*c7c0*/  HMMA.16816.F32 R28, R52.reuse, R42, R28 ;  /* 0x0000002a341c723c */ /* 0x040fe2000000181c */
[----:B------:R-:W2:Y:S01]  /*c7d0*/  LDSM.16.MT88.4 R40, [R105+0xf800] ;  /* 0x00f800006928783b */ /* 0x000ea20000004200 */
[----:B------:R-:W-:Y:S01]  /*c7e0*/  FADD.FTZ R201, R201, R56 ;  /* 0x00000038c9c97221 */ /* 0x000fe20000010000 */
[-CC-:B-----5:R-:W-:Y:S01]  /*c7f0*/  FFMA.FTZ R194, R156, R199.reuse, -R191.reuse ;  /* 0x000000c79cc27223 */ /* 0x1a0fe200000108bf */
[-C--:B-1----:R-:W-:Y:S02]  /*c800*/  FFMA.FTZ R196, R161, R199.reuse, -R191 ;  /* 0x000000c7a1c47223 */ /* 0x082fe400000108bf */
[----:B------:R-:W-:Y:S01]  /*c810*/  FADD.FTZ R148, R200, R201 ;  /* 0x000000c9c8947221 */ /* 0x000fe20000010000 */
[-C--:B------:R-:W-:Y:S01]  /*c820*/  FFMA.FTZ R200, R163, R199.reuse, -R198 ;  /* 0x000000c7a3c87223 */ /* 0x080fe200000108c6 */
[C---:B------:R-:W-:Y:S01]  /*c830*/  HMMA.16816.F32 R24, R52.reuse, R44, R24 ;  /* 0x0000002c3418723c */ /* 0x040fe20000001818 */
[----:B----4-:R-:W-:Y:S01]  /*c840*/  LDSM.16.MT88.4 R56, [R127+0x10000] ;  /* 0x010000007f38783b */ /* 0x010fe20000004200 */
[----:B------:R-:W-:Y:S01]  /*c850*/  FADD.FTZ R209, R209, R148 ;  /* 0x00000094d1d17221 */ /* 0x000fe20000010000 */
[-CC-:B------:R-:W-:Y:S01]  /*c860*/  FFMA.FTZ R201, R157, R199.reuse, -R191.reuse ;  /* 0x000000c79dc97223 */ /* 0x180fe200000108bf */
[----:B------:R-:W-:Y:S01]  /*c870*/  MUFU.EX2 R196, R196 ;  /* 0x000000c400c47308 */ /* 0x000fe20000000800 */
[----:B---3--:R-:W-:Y:S01]  /*c880*/  FFMA.FTZ R173, R160, R199, -R191 ;  /* 0x000000c7a0ad7223 */ /* 0x008fe200000108bf */
[----:B------:R-:W-:Y:S01]  /*c890*/  FADD.FTZ R112, R112, R209 ;  /* 0x000000d170707221 */ /* 0x000fe20000010000 */
[----:B------:R-:W-:Y:S01]  /*c8a0*/  LDSM.16.MT88.4 R148, [R129+0x11800] ;  /* 0x011800008194783b */ /* 0x000fe20000004200 */
[C---:B------:R-:W-:Y:S01]  /*c8b0*/  HMMA.16816.F32 R20, R52.reuse, R46, R20 ;  /* 0x0000002e3414723c */ /* 0x040fe20000001814 */
[----:B------:R-:W-:Y:S01]  /*c8c0*/  MUFU.EX2 R194, R194 ;  /* 0x000000c200c27308 */ /* 0x000fe20000000800 */
[----:B------:R-:W-:Y:S01]  /*c8d0*/  FADD.FTZ R112, R97, R112 ;  /* 0x0000007061707221 */ /* 0x000fe20000010000 */
[----:B------:R-:W1:Y:S02]  /*c8e0*/  LDSM.16.MT88.4 R44, [R131+0x10000] ;  /* 0x01000000832c783b */ /* 0x000e640000004200 */
[----:B------:R-:W-:Y:S01]  /*c8f0*/  MUFU.EX2 R173, R173 ;  /* 0x000000ad00ad7308 */ /* 0x000fe20000000800 */
[----:B------:R-:W-:Y:S01]  /*c900*/  FADD.FTZ R113, R113, R112 ;  /* 0x0000007071717221 */ /* 0x000fe20000010000 */
[----:B------:R-:W-:Y:S01]  /*c910*/  LDSM.16.MT88.4 R156, [R131+0x11800] ;  /* 0x01180000839c783b */ /* 0x000fe20000004200 */
[----:B--2---:R-:W-:Y:S01]  /*c920*/  HMMA.16816.F32 R16, R52, R48, R16 ;  /* 0x000000303410723c */ /* 0x004fe20000001810 */
[----:B------:R-:W2:Y:S01]  /*c930*/  MUFU.EX2 R200, R200 ;  /* 0x000000c800c87308 */ /* 0x000ea20000000800 */
[----:B------:R-:W-:-:S03]  /*c940*/  FADD.FTZ R100, R100, R113 ;  /* 0x0000007164647221 */ /* 0x000fc60000010000 */
[----:B------:R-:W3:Y:S01]  /*c950*/  MUFU.EX2 R201, R201 ;  /* 0x000000c900c97308 */ /* 0x000ee20000000800 */
[----:B------:R-:W-:Y:S02]  /*c960*/  FADD.FTZ R99, R99, R100 ;  /* 0x0000006463637221 */ /* 0x000fe40000010000 */
[----:B------:R-:W-:Y:S01]  /*c970*/  HMMA.16816.F32 R12, R52, R50, R12 ;  /* 0x00000032340c723c */ /* 0x000fe2000000180c */
[----:B------:R-:W4:Y:S01]  /*c980*/  LDSM.16.MT88.4 R48, [R129+0x10000] ;  /* 0x010000008130783b */ /* 0x000f220000004200 */
[----:B------:R-:W-:-:S04]  /*c990*/  FADD.FTZ R102, R102, R99 ;  /* 0x0000006366667221 */ /* 0x000fc80000010000 */
[----:B------:R-:W-:Y:S02]  /*c9a0*/  FADD.FTZ R89, R89, R102 ;  /* 0x0000006659597221 */ /* 0x000fe40000010000 */
[C---:B------:R-:W-:Y:S01]  /*c9b0*/  HMMA.16816.F32 R8, R52.reuse, R40, R8 ;  /* 0x000000283408723c */ /* 0x040fe20000001808 */
[----:B------:R-:W-:Y:S01]  /*c9c0*/  F2FP.F16.F32.PACK_AB R40, R174, R187 ;  /* 0x000000bbae28723e */ /* 0x000fe200000000ff */
[----:B------:R-:W-:Y:S01]  /*c9d0*/  FADD.FTZ R92, R92, R89 ;  /* 0x000000595c5c7221 */ /* 0x000fe20000010000 */
[----:B------:R-:W-:Y:S01]  /*c9e0*/  F2FP.F16.F32.PACK_AB R41, R172, R185 ;  /* 0x000000b9ac29723e */ /* 0x000fe200000000ff */
[----:B------:R-:W-:Y:S02]  /*c9f0*/  FADD.FTZ R187, R187, R190 ;  /* 0x000000bebbbb7221 */ /* 0x000fe40000010000 */
[----:B------:R-:W-:Y:S02]  /*ca00*/  FADD.FTZ R91, R91, R92 ;  /* 0x0000005c5b5b7221 */ /* 0x000fe40000010000 */
[----:B------:R-:W-:Y:S01]  /*ca10*/  HMMA.16816.F32 R4, R52, R42, R4 ;  /* 0x0000002a3404723c */ /* 0x000fe20000001804 */
[----:B------:R-:W-:Y:S01]  /*ca20*/  F2FP.F16.F32.PACK_AB R42, R144, R175 ;  /* 0x000000af902a723e */ /* 0x000fe200000000ff */
[----:B------:R-:W5:Y:S01]  /*ca30*/  LDSM.16.MT88.4 R52, [R105+0x10000] ;  /* 0x010000006934783b */ /* 0x000f620000004200 */
[----:B------:R-:W-:Y:S01]  /*ca40*/  F2FP.F16.F32.PACK_AB R43, R186, R189 ;  /* 0x000000bdba2b723e */ /* 0x000fe200000000ff */
[----:B------:R-:W-:Y:S01]  /*ca50*/  FADD.FTZ R94, R94, R91 ;  /* 0x0000005b5e5e7221 */ /* 0x000fe20000010000 */
[----:B------:R-:W-:-:S03]  /*ca60*/  FADD.FTZ R174, R174, R187 ;  /* 0x000000bbaeae7221 */ /* 0x000fc60000010000 */
[----:B------:R-:W-:Y:S01]  /*ca70*/  FADD.FTZ R81, R81, R94 ;  /* 0x0000005e51517221 */ /* 0x000fe20000010000 */
[----:B------:R-:W-:Y:S01]  /*ca80*/  FADD.FTZ R175, R175, R174 ;  /* 0x000000aeafaf7221 */ /* 0x000fe20000010000 */
[C---:B-1----:R-:W-:Y:S02]  /*ca90*/  HMMA.16816.F32 R32, R40.reuse, R44, R32 ;  /* 0x0000002c2820723c */ /* 0x042fe40000001820 */
[----:B------:R-:W-:Y:S01]  /*caa0*/  FADD.FTZ R84, R84, R81 ;  /* 0x0000005154547221 */ /* 0x000fe20000010000 */
[----:B------:R-:W-:Y:S01]  /*cab0*/  FFMA.FTZ R81, R179, R199, -R198 ;  /* 0x000000c7b3517223 */ /* 0x000fe200000108c6 */
[----:B------:R-:W-:Y:S02]  /*cac0*/  FADD.FTZ R144, R144, R175 ;  /* 0x000000af90907221 */ /* 0x000fe40000010000 */
[----:B------:R-:W-:Y:S02]  /*cad0*/  FADD.FTZ R83, R83, R84 ;  /* 0x0000005453537221 */ /* 0x000fe40000010000 */
[----:B------:R-:W-:Y:S01]  /*cae0*/  HMMA.16816.F32 R28, R40, R46, R28 ;  /* 0x0000002e281c723c */ /* 0x000fe2000000181c */
[----:B------:R-:W1:Y:S01]  /*caf0*/  LDSM.16.MT88.4 R44, [R129+0x10800] ;  /* 0x01080000812c783b */ /* 0x000e620000004200 */
[----:B------:R-:W-:Y:S01]  /*cb00*/  FADD.FTZ R86, R86, R83 ;  /* 0x0000005356567221 */ /* 0x000fe20000010000 */
[----:B------:R-:W-:Y:S03]  /*cb10*/  MUFU.EX2 R81, R81 ;  /* 0x0000005100517308 */ /* 0x000fe60000000800 */
[----:B------:R-:W-:-:S02]  /*cb20*/  FADD.FTZ R83, R73, R86 ;  /* 0x0000005649537221 */ /* 0x000fc40000010000 */
[----:B----4-:R-:W-:Y:S01]  /*cb30*/  HMMA.16816.F32 R24, R40, R48, R24 ;  /* 0x000000302818723c */ /* 0x010fe20000001818 */
[----:B------:R-:W4:Y:S01]  /*cb40*/  MUFU.EX2 R73, R110 ;  /* 0x0000006e00497308 */ /* 0x000f220000000800 */
[----:B------:R-:W-:-:S04]  /*cb50*/  FADD.FTZ R76, R76, R83 ;  /* 0x000000534c4c7221 */ /* 0x000fc80000010000 */
[----:B------:R-:W-:Y:S02]  /*cb60*/  FADD.FTZ R75, R75, R76 ;  /* 0x0000004c4b4b7221 */ /* 0x000fe40000010000 */
[----:B------:R-:W-:Y:S01]  /*cb70*/  HMMA.16816.F32 R20, R40, R50, R20 ;  /* 0x000000322814723c */ /* 0x000fe20000001814 */
[----:B------:R-:W4:Y:S01]  /*cb80*/  LDSM.16.MT88.4 R48, [R131+0x10800] ;  /* 0x010800008330783b */ /* 0x000f220000004200 */
[----:B------:R-:W-:-:S04]  /*cb90*/  FADD.FTZ R78, R78, R75 ;  /* 0x0000004b4e4e7221 */ /* 0x000fc80000010000 */
[----:B------:R-:W-:Y:S02]  /*cba0*/  FADD.FTZ R65, R65, R78 ;  /* 0x0000004e41417221 */ /* 0x000fe40000010000 */
[----:B------:R-:W-:Y:S02]  /*cbb0*/  HMMA.16816.F32 R16, R40, R56, R16 ;  /* 0x000000382810723c */ /* 0x000fe40000001810 */
[----:B------:R-:W-:-:S06]  /*cbc0*/  FADD.FTZ R68, R68, R65 ;  /* 0x0000004144447221 */ /* 0x000fcc0000010000 */
[C---:B------:R-:W-:Y:S01]  /*cbd0*/  HMMA.16816.F32 R12, R40.reuse, R58, R12 ;  /* 0x0000003a280c723c */ /* 0x040fe2000000180c */
[----:B------:R-:W4:Y:S07]  /*cbe0*/  LDSM.16.MT88.4 R56, [R127+0x10800] ;  /* 0x010800007f38783b */ /* 0x000f2e0000004200 */
[C---:B-----5:R-:W-:Y:S08]  /*cbf0*/  HMMA.16816.F32 R8, R40.reuse, R52, R8 ;  /* 0x000000342808723c */ /* 0x060ff00000001808 */
[----:B------:R-:W-:Y:S01]  /*cc00*/  HMMA.16816.F32 R4, R40, R54, R4 ;  /* 0x000000362804723c */ /* 0x000fe20000001804 */
[----:B--2---:R-:W-:Y:S01]  /*cc10*/  F2FP.F16.F32.PACK_AB R40, R200, R197 ;  /* 0x000000c5c828723e */ /* 0x004fe200000000ff */
[----:B------:R-:W-:Y:S01]  /*cc20*/  LDSM.16.MT88.4 R52, [R129+0x11000] ;  /* 0x011000008134783b */ /* 0x000fe20000004200 */
[----:B------:R-:W-:Y:S01]  /*cc30*/  F2FP.F16.F32.PACK_AB R41, R196, R173 ;  /* 0x000000adc429723e */ /* 0x000fe200000000ff */
[----:B------:R-:W-:Y:S01]  /*cc40*/  FADD.FTZ R197, R197, R144 ;  /* 0x00000090c5c57221 */ /* 0x000fe20000010000 */
[----:B------:R-:W-:-:S02]  /*cc50*/  F2FP.F16.F32.PACK_AB R42, R202, R195 ;  /* 0x000000c3ca2a723e */ /* 0x000fc400000000ff */
[----:B---3--:R-:W-:Y:S01]  /*cc60*/  F2FP.F16.F32.PACK_AB R43, R201, R194 ;  /* 0x000000c2c92b723e */ /* 0x008fe200000000ff */
[----:B------:R-:W-:-:S06]  /*cc70*/  FADD.FTZ R200, R200, R197 ;  /* 0x000000c5c8c87221 */ /* 0x000fcc0000010000 */
[C---:B-1----:R-:W-:Y:S08]  /*cc80*/  HMMA.16816.F32 R24, R40.reuse, R44, R24 ;  /* 0x0000002c2818723c */ /* 0x042ff00000001818 */
[C---:B------:R-:W-:Y:S01]  /*cc90*/  HMMA.16816.F32 R20, R40.reuse, R46, R20 ;  /* 0x0000002e2814723c */ /* 0x040fe20000001814 */
[----:B------:R-:W1:Y:S07]  /*cca0*/  LDSM.16.MT88.4 R44, [R105+0x10800] ;  /* 0x01080000692c783b */ /* 0x000e6e0000004200 */
[C---:B----4-:R-:W-:Y:S08]  /*ccb0*/  HMMA.16816.F32 R32, R40.reuse, R48, R32 ;  /* 0x000000302820723c */ /* 0x050ff00000001820 */
        /* <DEDUP_REMOVED lines=8> */
[----:B------:R-:W-:Y:S01]  /*cd40*/  FFMA.FTZ R58, R178, R199, -R198 ;  /* 0x000000c7b23a7223 */ /* 0x000fe200000108c6 */
[----:B------:R-:W3:Y:S04]  /*cd50*/  MUFU.EX2 R57, R57 ;  /* 0x0000003900397308 */ /* 0x000ee80000000800 */
[----:B------:R-:W4:Y:S01]  /*cd60*/  MUFU.EX2 R59, R59 ;  /* 0x0000003b003b7308 */ /* 0x000f220000000800 */
[C---:B-1----:R-:W-:Y:S03]  /*cd70*/  HMMA.16816.F32 R8, R40.reuse, R44, R8 ;  /* 0x0000002c2808723c */ /* 0x042fe60000001808 */
[----:B------:R-:W1:Y:S05]  /*cd80*/  MUFU.EX2 R58, R58 ;  /* 0x0000003a003a7308 */ /* 0x000e6a0000000800 */
[----:B------:R-:W-:Y:S01]  /*cd90*/  HMMA.16816.F32 R4, R40, R46, R4 ;  /* 0x0000002e2804723c */ /* 0x000fe20000001804 */
[----:B------:R-:W-:Y:S01]  /*cda0*/  F2FP.F16.F32.PACK_AB R46, R73, R80 ;  /* 0x00000050492e723e */ /* 0x000fe200000000ff */
[----:B------:R-:W5:Y:S01]  /*cdb0*/  LDSM.16.MT88.4 R40, [R127+0x11000] ;  /* 0x011000007f28783b */ /* 0x000f620000004200 */
[----:B---3--:R-:W-:-:S02]  /*cdc0*/  F2FP.F16.F32.PACK_AB R47, R72, R57 ;  /* 0x00000039482f723e */ /* 0x008fc400000000ff */
[----:B----4-:R-:W-:Y:S02]  /*cdd0*/  F2FP.F16.F32.PACK_AB R45, R59, R56 ;  /* 0x000000383b2d723e */ /* 0x010fe400000000ff */
[----:B-1----:R-:W-:-:S07]  /*cde0*/  F2FP.F16.F32.PACK_AB R44, R81, R58 ;  /* 0x0000003a512c723e */ /* 0x002fce00000000ff */
[----:B--2---:R-:W-:Y:S01]  /*cdf0*/  HMMA.16816.F32 R32, R44, R48, R32 ;  /* 0x000000302c20723c */ /* 0x004fe20000001820 */
[----:B------:R-:W-:-:S04]  /*ce00*/  FADD.FTZ R49, R67, R68 ;  /* 0x0000004443317221 */ /* 0x000fc80000010000 */
[----:B------:R-:W-:-:S03]  /*ce10*/  FADD.FTZ R49, R70, R49 ;  /* 0x0000003146317221 */ /* 0x000fc60000010000 */
[----:B------:R-:W-:Y:S01]  /*ce20*/  HMMA.16816.F32 R28, R44, R50, R28 ;  /* 0x000000322c1c723c */ /* 0x000fe2000000181c */
[----:B------:R-:W-:Y:S02]  /*ce30*/  FADD.FTZ R66, R66, R49 ;  /* 0x0000003142427221 */ /* 0x000fe40000010000 */
[----:B------:R-:W1:Y:S02]  /*ce40*/  LDSM.16.MT88.4 R48, [R105+0x11000] ;  /* 0x011000006930783b */ /* 0x000e640000004200 */
[----:B------:R-:W-:-:S03]  /*ce50*/  FADD.FTZ R117, R117, R66 ;  /* 0x0000004275757221 */ /* 0x000fc60000010000 */
[----:B------:R-:W-:Y:S01]  /*ce60*/  HMMA.16816.F32 R24, R44, R52, R24 ;  /* 0x000000342c18723c */ /* 0x000fe20000001818 */
[----:B------:R-:W-:Y:S01]  /*ce70*/  FADD.FTZ R62, R62, R117 ;  /* 0x000000753e3e7221 */ /* 0x000fe20000010000 */
[----:B------:R-:W-:-:S03]  /*ce80*/  FFMA.FTZ R53, R109, R199, -R198 ;  /* 0x000000c76d357223 */ /* 0x000fc600000108c6 */
[----:B------:R-:W-:-:S03]  /*ce90*/  FADD.FTZ R119, R119, R62 ;  /* 0x0000003e77777221 */ /* 0x000fc60000010000 */
[----:B------:R-:W-:Y:S01]  /*cea0*/  HMMA.16816.F32 R20, R44, R54, R20 ;  /* 0x000000362c14723c */ /* 0x000fe20000001814 */
[----:B------:R-:W-:Y:S01]  /*ceb0*/  FADD.FTZ R52, R118, R119 ;  /* 0x0000007776347221 */ /* 0x000fe20000010000 */
[----:B------:R-:W-:Y:S01]  /*cec0*/  FFMA.FTZ R54, R125, R199, -R198 ;  /* 0x000000c77d367223 */ /* 0x000fe200000108c6 */
[----:B------:R-:W-:Y:S02]  /*ced0*/  MUFU.EX2 R53, R53 ;  /* 0x0000003500357308 */ /* 0x000fe40000000800 */
[----:B------:R-:W-:-:S03]  /*cee0*/  FADD.FTZ R52, R123, R52 ;  /* 0x000000347b347221 */ /* 0x000fc60000010000 */
[C---:B-----5:R-:W-:Y:S01]  /*cef0*/  HMMA.16816.F32 R16, R44.reuse, R40, R16 ;  /* 0x000000282c10723c */ /* 0x060fe20000001810 */
[----:B------:R-:W-:Y:S01]  /*cf00*/  FADD.FTZ R133, R133, R52 ;  /* 0x0000003485857221 */ /* 0x000fe20000010000 */
[-CC-:B------:R-:W-:Y:S01]  /*cf10*/  FFMA.FTZ R40, R107, R199.reuse, -R191.reuse ;  /* 0x000000c76b287223 */ /* 0x180fe200000108bf */
[-CC-:B------:R-:W-:Y:S01]  /*cf20*/  FFMA.FTZ R41, R111, R199.reuse, -R191.reuse ;  /* 0x000000c76f297223 */ /* 0x180fe200000108bf */
[----:B------:R-:W-:Y:S01]  /*cf30*/  FFMA.FTZ R52, R126, R199, -R191 ;  /* 0x000000c77e347223 */ /* 0x000fe200000108bf */
[----:B------:R-:W-:Y:S01]  /*cf40*/  FADD.FTZ R133, R138, R133 ;  /* 0x000000858a857221 */ /* 0x000fe20000010000 */
[----:B------:R-:W2:Y:S02]  /*cf50*/  MUFU.EX2 R54, R54 ;  /* 0x0000003600367308 */ /* 0x000ea40000000800 */
[C---:B------:R-:W-:Y:S01]  /*cf60*/  HMMA.16816.F32 R12, R44.reuse, R42, R12 ;  /* 0x0000002a2c0c723c */ /* 0x040fe2000000180c */
[----:B------:R-:W-:Y:S01]  /*cf70*/  FADD.FTZ R132, R132, R133 ;  /* 0x0000008584847221 */ /* 0x000fe20000010000 */
[----:B------:R-:W-:Y:S03]  /*cf80*/  MUFU.EX2 R40, R40 ;  /* 0x0000002800287308 */ /* 0x000fe60000000800 */
[----:B------:R-:W-:Y:S01]  /*cf90*/  FADD.FTZ R139, R139, R132 ;  /* 0x000000848b8b7221 */ /* 0x000fe20000010000 */
[----:B------:R-:W3:Y:S03]  /*cfa0*/  MUFU.EX2 R41, R41 ;  /* 0x0000002900297308 */ /* 0x000ee60000000800 */
[----:B------:R-:W-:Y:S01]  /*cfb0*/  FADD.FTZ R142, R142, R139 ;  /* 0x0000008b8e8e7221 */ /* 0x000fe20000010000 */
[----:B------:R-:W-:Y:S01]  /*cfc0*/  MUFU.EX2 R52, R52 ;  /* 0x0000003400347308 */ /* 0x000fe20000000800 */
[C---:B-1----:R-:W-:Y:S01]  /*cfd0*/  HMMA.16816.F32 R8, R44.reuse, R48, R8 ;  /* 0x000000302c08723c */ /* 0x042fe20000001808 */
[----:B--2---:R-:W-:Y:S01]  /*cfe0*/  F2FP.F16.F32.PACK_AB R132, R54, R53 ;  /* 0x000000353684723e */ /* 0x004fe200000000ff */
[----:B------:R-:W-:Y:S01]  /*cff0*/  FADD.FTZ R143, R143, R142 ;  /* 0x0000008e8f8f7221 */ /* 0x000fe20000010000 */
[----:B------:R-:W-:Y:S03]  /*d000*/  MUFU.EX2 R42, R128 ;  /* 0x00000080002a7308 */ /* 0x000fe60000000800 */
[----:B------:R-:W-:Y:S01]  /*d010*/  FADD.FTZ R48, R146, R143 ;  /* 0x0000008f92307221 */ /* 0x000fe20000010000 */
[----:B------:R-:W1:Y:S01]  /*d020*/  MUFU.EX2 R43, R134 ;  /* 0x00000086002b7308 */ /* 0x000e620000000800 */
[----:B------:R-:W2:Y:S01]  /*d030*/  LDSM.16.MT88.4 R140, [R127+0x11800] ;  /* 0x011800007f8c783b */ /* 0x000ea20000004200 */
[----:B---3--:R-:W-:Y:S01]  /*d040*/  F2FP.F16.F32.PACK_AB R133, R41, R40 ;  /* 0x000000282985723e */ /* 0x008fe200000000ff */
[----:B------:R-:W-:Y:S01]  /*d050*/  FADD.FTZ R48, R147, R48 ;  /* 0x0000003093307221 */ /* 0x000fe20000010000 */
[----:B------:R-:W3:Y:S01]  /*d060*/  MUFU.EX2 R49, R130 ;  /* 0x0000008200317308 */ /* 0x000ee20000000800 */
[----:B------:R-:W-:Y:S02]  /*d070*/  HMMA.16816.F32 R4, R44, R50, R4 ;  /* 0x000000322c04723c */ /* 0x000fe40000001804 */
[----:B------:R-:W-:-:S04]  /*d080*/  FADD.FTZ R45, R211, R48 ;  /* 0x00000030d32d7221 */ /* 0x000fc80000010000 */
[----:B------:R-:W-:Y:S01]  /*d090*/  FADD.FTZ R45, R180, R45 ;  /* 0x0000002db42d7221 */ /* 0x000fe20000010000 */
[----:B-1----:R-:W-:Y:S02]  /*d0a0*/  F2FP.F16.F32.PACK_AB R134, R43, R42 ;  /* 0x0000002a2b86723e */ /* 0x002fe400000000ff */
[----:B---3--:R-:W-:-:S07]  /*d0b0*/  F2FP.F16.F32.PACK_AB R135, R49, R52 ;  /* 0x000000343187723e */ /* 0x008fce00000000ff */
[----:B------:R-:W-:Y:S01]  /*d0c0*/  HMMA.16816.F32 R152, R132, R148, R24 ;  /* 0x000000948498723c */ /* 0x000fe20000001818 */
[----:B------:R-:W-:-:S04]  /*d0d0*/  FADD.FTZ R24, R182, R45 ;  /* 0x0000002db6187221 */ /* 0x000fc80000010000 */
[----:B------:R-:W-:-:S03]  /*d0e0*/  FADD.FTZ R24, R181, R24 ;  /* 0x00000018b5187221 */ /* 0x000fc60000010000 */
[----:B------:R-:W-:Y:S01]  /*d0f0*/  HMMA.16816.F32 R148, R132, R150, R20 ;  /* 0x000000968494723c */ /* 0x000fe20000001814 */
[----:B------:R-:W1:Y:S01]  /*d100*/  LDSM.16.MT88.4 R20, [R105+0x11800] ;  /* 0x011800006914783b */ /* 0x000e620000004200 */
[----:B------:R-:W-:-:S04]  /*d110*/  FADD.FTZ R185, R185, R24 ;  /* 0x00000018b9b97221 */ /* 0x000fc80000010000 */
        /* <DEDUP_REMOVED lines=11> */
[----:B------:R-:W-:Y:S02]  /*d1d0*/  HMMA.16816.F32 R160, R132, R156, R32 ;  /* 0x0000009c84a0723c */ /* 0x000fe40000001820 */
[----:B------:R-:W-:-:S04]  /*d1e0*/  FADD.FTZ R194, R194, R25 ;  /* 0x00000019c2c27221 */ /* 0x000fc80000010000 */
[----:B------:R-:W-:Y:S02]  /*d1f0*/  FADD.FTZ R201, R201, R194 ;  /* 0x000000c2c9c97221 */ /* 0x000fe40000010000 */
[----:B------:R-:W-:Y:S02]  /*d200*/  HMMA.16816.F32 R156, R132, R158, R28 ;  /* 0x0000009e849c723c */ /* 0x000fe4000000181c */
[----:B------:R-:W-:-:S04]  /*d210*/  FADD.FTZ R12, R56, R201 ;  /* 0x000000c9380c7221 */ /* 0x000fc80000010000 */
        /* <DEDUP_REMOVED lines=15> */
[----:B------:R1:W-:Y:S01]  /*d310*/  STL [R1+0x8], R4 ;  /* 0x0000080401007387 */ /* 0x0003e20000100800 */
[----:B------:R-:W-:Y:S05]  /*d320*/  @!P1 BRA `(.L_x_6170) ;  /* 0x000000a0006c9947 */ /* 0x000fea0003800000 */
[----:B------:R-:W-:-:S04]  /*d330*/  DEPBAR.LE SB0, 0x0 ;  /* 0x000080000000791a */ /* 0x000fc80000000000 */
[----:B------:R-:W-:Y:S05]  /*d340*/  WARPSYNC.ALL ;  /* 0x0000000000007948 */ /* 0x000fea0003800000 */
[----:B------:R-:W-:Y:S01]  /*d350*/  BSSY.RECONVERGENT B0, `(.L_x_6171) ;  /* 0x000004a000007945 */ /* 0x000fe20003800200 */
[----:B------:R-:W-:Y:S01]  /*d360*/  IADD3 R6, PT, PT, R38, -0x2, RZ ;  /* 0xfffffffe26067810 */ /* 0x000fe20007ffe0ff */
[----:B------:R-:W-:Y:S06]  /*d370*/  BAR.SYNC.DEFER_BLOCKING 0x0 ;  /* 0x0000000000007b1d */ /* 0x000fec0000010000 */
[----:B------:R-:W-:Y:S05]  /*d380*/  @!P0 BRA `(.L_x_6172) ;  /* 0x0000000000f88947 */ /* 0x000fea0003800000 */
[----:B------:R-:W1:Y:S01]  /*d390*/  LD.E R5, desc[UR4][R2.64+0x170] ;  /* 0x0001700402057980 */ /* 0x000e62000c101900 */
[----:B------:R-:W-:Y:S01]  /*d3a0*/  IMAD.SHL.U32 R6, R6, 0x100, RZ ;  /* 0x0000010006067824 */ /* 0x000fe200078e00ff */
[----:B------:R-:W-:-:S04]  /*d3b0*/  IADD3 R184, PT, PT, R184, -0x100, RZ ;  /* 0xffffff00b8b87810 */ /* 0x000fc80007ffe0ff */
[----:B------:R-:W-:Y:S02]  /*d3c0*/  IABS R9, R184 ;  /* 0x000000b800097213 */ /* 0x000fe40000000000 */
[-C--:B-1----:R-:W-:Y:S02]  /*d3d0*/  IABS R4, R5.reuse ;  /* 0x0000000500047213 */ /* 0x082fe40000000000 */
[-C--:B------:R-:W-:Y:S02]  /*d3e0*/  IABS R8, R5.reuse ;  /* 0x0000000500087213 */ /* 0x080fe40000000000 */
[----:B------:R-:W1:Y:S01]  /*d3f0*/  I2F.RP R13, R4 ;  /* 0x00000004000d7306 */ /* 0x000e620000209400 */
[----:B------:R-:W-:Y:S02]  /*d400*/  LOP3.LUT R184, R184, R5, RZ, 0x3c, !PT ;  /* 0x00000005b8b87212 */ /* 0x000fe400078e3cff */
[----:B------:R-:W-:-:S05]  /*d410*/  IADD3 R8, PT, PT, RZ, -R8, RZ ;  /* 0x80000008ff087210 */ /* 0x000fca0007ffe0ff */
        /* <DEDUP_REMOVED lines=10> */
[----:B------:R-:W-:Y:S02]  /*d4c0*/  IMAD.HI.U32 R11, R12, R9, RZ ;  /* 0x000000090c0b7227 */ /* 0x000fe400078e00ff */
[----:B------:R-:W2:Y:S02]  /*d4d0*/  LD.E.64 R12, desc[UR4][R170.64+0x28] ;  /* 0x00002804aa0c7980 */ /* 0x000ea4000c101b00 */
        /* <DEDUP_REMOVED lines=19> */
[----:B------:R-:W-:Y:S02]  /*d610*/  SEL R9, R9, R11, !P4 ;  /* 0x0000000b09097207 */ /* 0x000fe40006000000 */
[----:B------:R-:W3:Y:S01]  /*d620*/  LD.E.64 R10, desc[UR4][R170.64+0x40] ;  /* 0x00004004aa0a7980 */ /* 0x000ee2000c101b00 */
        /* <DEDUP_REMOVED lines=18> */
[----:B------:R-:W-:Y:S01]  /*d750*/  LEA.HI.X R237, R6, R237, R4, 0x1, P1 ;  /* 0x000000ed06ed7211 */ /* 0x000fe200008f0c04 */
[----:B------:R-:W-:Y:S05]  /*d760*/  BRA `(.L_x_6173) ;  /* 0x0000000000207947 */ /* 0x000fea0003800000 */
.L_x_6172:
        /* <DEDUP_REMOVED lines=8> */
.L_x_6173:
[----:B------:R-:W-:Y:S05]  /*d7f0*/  BSYNC.RECONVERGENT B0 ;  /* 0x0000000000007941 */ /* 0x000fea0003800200 */
.L_x_6171:
[----:B------:R-:W-:Y:S01]  /*d800*/  ISETP.GE.AND P1, PT, R166, R243, PT ;  /* 0x000000f3a600720c */ /* 0x000fe20003f26270 */
[C---:B------:R-:W-:Y:S01]  /*d810*/  IMAD.SHL.U32 R5, R224.reuse, 0x20, RZ ;  /* 0x00000020e0057824 */ /* 0x040fe200078e00ff */
[----:B------:R-:W-:Y:S01]  /*d820*/  SHF.L.U64.HI R4, R224, 0x5, R225 ;  /* 0x00000005e0047819 */ /* 0x000fe200000102e1 */
[----:B------:R-:W-:Y:S01]  /*d830*/  IMAD.SHL.U32 R209, R38, 0x100, RZ ;  /* 0x0000010026d17824 */ /* 0x000fe200078e00ff */
[----:B------:R-:W-:Y:S02]  /*d840*/  BSSY.RECONVERGENT B1, `(.L_x_6174) ;  /* 0x00006a4000017945 */ /* 0x000fe40003800200 */
[----:B------:R-:W-:-:S05]  /*d850*/  IADD3 R8, P3, PT, R5, R236, RZ ;  /* 0x000000ec05087210 */ /* 0x000fca0007f7e0ff */
[----:B------:R-:W-:Y:S02]  /*d860*/  IMAD.X R9, R4, 0x1, R237, P3 ;  /* 0x0000000104097824 */ /* 0x000fe400018e06ed */
[----:B------:R-:W-:Y:S01]  /*d870*/  @!P1 IADD3 R16, P3, PT, R8, R5, RZ ;  /* 0x0000000508109210 */ /* 0x000fe20007f7e0ff */
[----:B------:R-:W-:Y:S01]  /*d880*/  @!P1 IMAD.MOV.U32 R22, RZ, RZ, R8 ;  /* 0x000000ffff169224 */ /* 0x000fe200078e0008 */
[----:B------:R-:W-:Y:S01]  /*d890*/  @P1 STS.128 [R245+0xa000], RZ ;  /* 0x00a000fff5001388 */ /* 0x000fe20000000c00 */
[----:B------:R-:W-:Y:S01]  /*d8a0*/  @!P1 IMAD.MOV.U32 R23, RZ, RZ, R9 ;  /* 0x000000ffff179224 */ /* 0x000fe200078e0009 */
[C---:B------:R-:W-:Y:S01]  /*d8b0*/  @!P1 LEA R30, P4, R224.reuse, R8, 0x6 ;  /* 0x00000008e01e9211 */ /* 0x040fe200078830ff */
[----:B------:R-:W-:Y:S01]  /*d8c0*/  @!P1 IMAD.X R17, R9, 0x1, R4, P3 ;  /* 0x0000000109119824 */ /* 0x000fe200018e0604 */
[----:B------:R-:W-:Y:S01]  /*d8d0*/  @!PT LDS RZ, [RZ] ;  /* 0x00000000fffff984 */ /* 0x000fe20000000800 */
[----:B------:R-:W-:Y:S01]  /*d8e0*/  @!PT LDS RZ, [RZ] ;  /* 0x00000000fffff984 */ /* 0x000fe20000000800 */
[----:B------:R-:W-:Y:S01]  /*d8f0*/  @!PT LDS RZ, [RZ] ;  /* 0x00000000fffff984 */ /* 0x000fe20000000800 */
[----:B------:R-:W-:Y:S01]  /*d900*/  @!P1 LDGSTS.E.BYPASS.LTC128B.128 [R245+0xa000], desc[UR4][R236.64] ;  /* 0x0a000000ecf59fae */ /* 0x000fe2000b981a04 */
[----:B------:R-:W-:Y:S01]  /*d910*/  @!P1 IMAD.MOV.U32 R24, RZ, RZ, R8 ;  /* 0x000000ffff189224 */ /* 0x000fe200078e0008 */
[----:B------:R-:W-:Y:S01]  /*d920*/  @!P1 LEA.HI.X R31, R224, R9, R225, 0x6, P4 ;  /* 0x00000009e01f9211 */ /* 0x000fe200020f34e1 */
[----:B------:R-:W-:Y:S01]  /*d930*/  @!P1 IMAD.MOV.U32 R25, RZ, RZ, R9 ;  /* 0x000000ffff199224 */ /* 0x000fe200078e0009 */
[----:B------:R-:W-:Y:S01]  /*d940*/  @P1 STS.128 [R245+0xa800], RZ ;  /* 0x00a800fff5001388 */ /* 0x000fe20000000c00 */
[----:B------:R-:W-:-:S02]  /*d950*/  @!P1 IMAD R4, R225, 0x140, RZ ;  /* 0x00000140e1049824 */ /* 0x000fc400078e02ff */
[----:B------:R-:W-:Y:S01]  /*d960*/  @!P1 IMAD.MOV.U32 R18, RZ, RZ, R8 ;  /* 0x000000ffff129224 */ /* 0x000fe200078e0008 */
[----:B------:R-:W-:Y:S01]  /*d970*/  @!PT LDS RZ, [RZ] ;  /* 0x00000000fffff984 */ /* 0x000fe20000000800 */
[----:B------:R-:W-:Y:S01]  /*d980*/  @!PT LDS RZ, [RZ] ;  /* 0x00000000fffff984 */ /* 0x000fe20000000800 */
[----:B------:R-:W-:Y:S01]  /*d990*/  @!PT LDS RZ, [RZ] ;  /* 0x00000000fffff984 */ /* 0x000fe20000000800 */
[----:B------:R-:W-:Y:S01]  /*d9a0*/  @!P1 LDGSTS.E.BYPASS.LTC128B.128 [R245+0xa800], desc[UR4][R8.64] ;  /* 0x0a80000008f59fae */ /* 0x000fe2000b981a04 */
[----:B------:R-:W-:Y:S02]  /*d9b0*/  @!P1 IMAD.MOV.U32 R19, RZ, RZ, R9 ;  /* 0x000000ffff139224 */ /* 0x000fe400078e0009 */
[----:B------:R-:W-:Y:S01]  /*d9c0*/  @!P1 IMAD.WIDE.U32 R22, R224, 0x140, R22 ;  /* 0x00000140e0169825 */ /* 0x000fe200078e0016 */
[----:B------:R-:W-:Y:S03]  /*d9d0*/  @P1 STS.128 [R245+0xb000], RZ ;  /* 0x00b000fff5001388 */ /* 0x000fe60000000c00 */
[----:B------:R-:W-:Y:S01]  /*d9e0*/  @!P1 IMAD.MOV.U32 R26, RZ, RZ, R8 ;  /* 0x000000ffff1a9224 */ /* 0x000fe200078e0008 */
[----:B------:R-:W-:Y:S01]  /*d9f0*/  @!PT LDS RZ, [RZ] ;  /* 0x00000000fffff984 */ /* 0x000fe20000000800 */
[----:B------:R-:W-:Y:S01]  /*da00*/  @!PT LDS RZ, [RZ] ;  /* 0x00000000fffff984 */ /* 0x000fe20000000800 */
[----:B------:R-:W-:Y:S01]  /*da10*/  @!PT LDS RZ, [RZ] ;  /* 0x00000000fffff984 */ /* 0x000fe20000000800 */
[----:B------:R1:W-:Y:S01]  /*da20*/  @!P1 LDGSTS.E.BYPASS.LTC128B.128 [R245+0xb000], desc[UR4][R16.64] ;  /* 0x0b00000010f59fae */ /* 0x0003e2000b981a04 */
[----:B------:R-:W-:-:S02]  /*da30*/  @!P1 IMAD.MOV.U32 R27, RZ, RZ, R9 ;  /* 0x000000ffff1b9224 */ /* 0x000fc400078e0009 */
[----:B------:R-:W-:Y:S01]  /*da40*/  @!P1 IMAD R14, R225, 0x60, RZ ;  /* 0x00000060e10e9824 */ /* 0x000fe200078e02ff */
[----:B------:R-:W-:Y:S01]  /*da50*/  @P1 STS.128 [R245+0xb800], RZ ;  /* 0x00b800fff5001388 */ /* 0x000fe20000000c00 */
[----:B------:R-:W-:-:S03]  /*da60*/  @!P1 IMAD.WIDE.U32 R6, R224, 0x60, R8 ;  /* 0x00000060e0069825 */ /* 0x000fc600078e0008 */
[----:B------:R-:W-:Y:S01]  /*da70*/  @!PT LDS RZ, [RZ] ;  /* 0x00000000fffff984 */ /* 0x000fe20000000800 */
[----:B------:R-:W-:Y:S01]  /*da80*/  @!PT LDS RZ, [RZ] ;  /* 0x00000000fffff984 */ /* 0x000fe20000000800 */
[----:B------:R-:W-:Y:S01]  /*da90*/  @!PT LDS RZ, [RZ] ;  /* 0x00000000fffff984 */ /* 0x000fe20000000800 */
[----:B------:R-:W-:Y:S01]  /*daa0*/  @!P1 LDGSTS.E.BYPASS.LTC128B.128 [R245+0xb800], desc[UR4][R30.64] ;  /* 0x0b8000001ef59fae */ /* 0x000fe2000b981a04 */
[----:B------:R-:W-:Y:S02]  /*dab0*/  @!P1 IMAD R12, R225, 0xa0, RZ ;  /* 0x000000a0e10c9824 */ /* 0x000fe400078e02ff */
[----:B------:R-:W-:Y:S01]  /*dac0*/  @!P1 IMAD.MOV.U32 R20, RZ, RZ, R8 ;  /* 0x000000ffff149224 */ /* 0x000fe200078e0008 */
[----:B------:R-:W-:Y:S01]  /*dad0*/  @P1 STS.128 [R245+0xc000], RZ ;  /* 0x00c000fff5001388 */ /* 0x000fe20000000c00 */
[----:B------:R-:W-:Y:S02]  /*dae0*/  @!P1 IMAD.MOV.U32 R21, RZ, RZ, R9 ;  /* 0x000000ffff159224 */ /* 0x000fe400078e0009 */
[----:B------:R-:W-:-:S04]  /*daf0*/  @!P1 IMAD.WIDE.U32 R24, R224, 0xa0, R24 ;  /* 0x000000a0e0189825 */ /* 0x000fc800078e0018 */
[----:B------:R-:W-:Y:S02]  /*db00*/  @!P1 IMAD R5, R225, 0x120, RZ ;  /* 0x00000120e1059824 */ /* 0x000fe400078e02ff */
[----:B------:R-:W-:-:S04]  /*db10*/  @!P1 IMAD.WIDE.U32 R18, R224, 0x120, R18 ;  /* 0x00000120e0129825 */ /* 0x000fc800078e0012 */
[----:B------:R-:W-:Y:S02]  /*db20*/  @!P1 IMAD.IADD R23, R4, 0x1, R23 ;  /* 0x0000000104179824 */ /* 0x000fe400078e0217 */
[----:B-1----:R-:W-:Y:S02]  /*db30*/  @!P1 IMAD.MOV.U32 R16, RZ, RZ, R8 ;  /* 0x000000ffff109224 */ /* 0x002fe400078e0008 */
[----:B------:R-:W-:Y:S02]  /*db40*/  @!P1 IMAD.MOV.U32 R17, RZ, RZ, R9 ;  /* 0x000000ffff119224 */ /* 0x000fe400078e0009 */
[----:B------:R-:W-:Y:S02]  /*db50*/  @!P1 IMAD R4, R225, 0x1c0, RZ ;  /* 0x000001c0e1049824 */ /* 0x000fe400078e02ff */
[----:B------:R-:W-:-:S04]  /*db60*/  @!P1 IMAD.WIDE.U32 R26, R224, 0x1c0, R26 ;  /* 0x000001c0e01a9825 */ /* 0x000fc800078e001a */
[----:B------:R-:W-:Y:S02]  /*db70*/  @!P1 IMAD.IADD R15, R14, 0x1, R7 ;  /* 0x000000010e0f9824 */ /* 0x000fe400078e0207 */
[----:B------:R-:W-:Y:S02]  /*db80*/  @!P1 IMAD.MOV.U32 R14, RZ, RZ, R6 ;  /* 0x000000ffff0e9224 */ /* 0x000fe400078e0006 */
[C---:B------:R-:W-:Y:S02]  /*db90*/  @!P1 IMAD R10, R225.reuse, 0xc0, RZ ;  /* 0x000000c0e10a9824 */ /* 0x040fe400078e02ff */
[----:B------:R-:W-:Y:S01]  /*dba0*/  @!P1 IMAD.WIDE.U32 R20, R224, 0xc0, R20 ;  /* 0x000000c0e0149825 */ /* 0x000fe200078e0014 */
[----:B------:R-:W-:Y:S01]  /*dbb0*/  @!PT LDS RZ, [RZ] ;  /* 0x00000000fffff984 */ /* 0x000fe20000000800 */
[----:B------:R-:W-:Y:S01]  /*dbc0*/  @!PT LDS RZ, [RZ] ;  /* 0x00000000fffff984 */ /* 0x000fe20000000800 */
[----:B------:R-:W-:Y:S01]  /*dbd0*/  @!PT LDS RZ, [RZ] ;  /* 0x00000000fffff984 */ /* 0x000fe20000000800 */
[----:B------:R-:W-:Y:S03]  /*dbe0*/  @!P1 LDGSTS.E.BYPASS.LTC128B.128 [R245+0xc000], desc[UR4][R14.64] ;  /* 0x0c0000000ef59fae */ /* 0x000fe6000b981a04 */
[----:B------:R-:W-:Y:S01]  /*dbf0*/  @!P1 IMAD.IADD R13, R12, 0x1, R25 ;  /* 0x000000010c0d9824 */ /* 0x000fe200078e0219 */
[----:B------:R-:W-:Y:S01]  /*dc00*/  @P1 STS.128 [R245+0xc800], RZ ;  /* 0x00c800fff5001388 */ /* 0x000fe20000000c00 */
[----:B------:R-:W-:-:S02]  /*dc10*/  @!P1 IMAD R6, R225, 0xe0, RZ ;  /* 0x000000e0e1069824 */ /* 0x000fc400078e02ff */
[----:B------:R-:W-:-:S04]  /*dc20*/  @!P1 IMAD.WIDE.U32 R16, R224, 0xe0, R16 ;  /* 0x000000e0e0109825 */ /* 0x000fc800078e0010 */
[----:B------:R-:W-:Y:S02]  /*dc30*/  @!P1 IMAD.IADD R19, R5, 0x1, R19 ;  /* 0x0000000105139824 */ /* 0x000fe400078e0213 */
[----:B------:R-:W-:Y:S02]  /*dc40*/  @!P1 IMAD.MOV.U32 R12, RZ, RZ, R24 ;  /* 0x000000ffff0c9224 */ /* 0x000fe400078e0018 */
[----:B------:R-:W-:Y:S02]  /*dc50*/  @!P1 IMAD R5, R225, 0x1a0, RZ ;  /* 0x000001a0e1059824 */ /* 0x000fe400078e02ff */
[--C-:B------:R-:W-:Y:S02]  /*dc60*/  @!P1 IMAD.MOV.U32 R24, RZ, RZ, R8.reuse ;  /* 0x000000ffff189224 */ /* 0x100fe400078e0008 */
[--C-:B------:R-:W-:Y:S02]  /*dc70*/  @!P1 IMAD.MOV.U32 R25, RZ, RZ, R9.reuse ;  /* 0x000000ffff199224 */ /* 0x100fe400078e0009 */
[----:B------:R-:W-:-:S04]  /*dc80*/  @!P1 IMAD.WIDE.U32 R28, R224, 0x1a0, R8 ;  /* 0x000001a0e01c9825 */ /* 0x000fc800078e0008 */
[----:B------:R-:W-:Y:S01]  /*dc90*/  @!P1 IMAD.IADD R27, R4, 0x1, R27 ;  /* 0x00000001041b9824 */ /* 0x000fe200078e021b */
[----:B------:R-:W-:Y:S01]  /*dca0*/  @!P1 LEA R4, P3, R224, R8, 0x7 ;  /* 0x00000008e0049211 */ /* 0x000fe200078638ff */
[----:B------:R-:W-:Y:S02]  /*dcb0*/  @!P1 IMAD.IADD R11, R10, 0x1, R21 ;  /* 0x000000010a0b9824 */ /* 0x000fe400078e0215 */
[----:B------:R-:W-:Y:S02]  /*dcc0*/  @!P1 IMAD.IADD R17, R6, 0x1, R17 ;  /* 0x0000000106119824 */ /* 0x000fe400078e0211 */
[----:B------:R-:W-:Y:S02]  /*dcd0*/  @!P1 IMAD.MOV.U32 R10, RZ, RZ, R20 ;  /* 0x000000ffff0a9224 */ /* 0x000fe400078e0014 */
[----:B------:R-:W-:Y:S02]  /*dce0*/  @!P1 IMAD R6, R225, 0x180, RZ ;  /* 0x00000180e1069824 */ /* 0x000fe400078e02ff */
[----:B------:R-:W-:-:S02]  /*dcf0*/  @!P1 IMAD.MOV.U32 R20, RZ, RZ, R8 ;  /* 0x000000ffff149224 */ /* 0x000fc400078e0008 */
[----:B------:R-:W-:Y:S02]  /*dd00*/  @!P1 IMAD.MOV.U32 R21, RZ, RZ, R9 ;  /* 0x000000ffff159224 */ /* 0x000fe400078e0009 */
[----:B------:R-:W-:-:S04]  /*dd10*/  @!P1 IMAD.WIDE.U32 R24, R224, 0x180, R24 ;  /* 0x00000180e0189825 */ /* 0x000fc800078e0018 */
[----:B------:R-:W-:Y:S01]  /*dd20*/  @!P1 IMAD.IADD R29, R5, 0x1, R29 ;  /* 0x00000001051d9824 */ /* 0x000fe200078e021d */
[C---:B------:R-:W-:Y:S01]  /*dd30*/  @!P1 LEA.HI.X R5, R224.reuse, R9, R225, 0x7, P3 ;  /* 0x00000009e0059211 */ /* 0x040fe200018f3ce1 */
[----:B------:R-:W-:Y:S02]  /*dd40*/  @!P1 IMAD R7, R225, 0x160, RZ ;  /* 0x00000160e1079824 */ /* 0x000fe400078e02ff */
[----:B------:R-:W-:Y:S02]  /*dd50*/  @!P1 IMAD.WIDE.U32 R20, R224, 0x160, R20 ;  /* 0x00000160e0149825 */ /* 0x000fe400078e0014 */
[----:B------:R-:W-:Y:S01]  /*dd60*/  @!PT LDS RZ, [RZ] ;  /* 0x00000000fffff984 */ /* 0x000fe20000000800 */
[----:B------:R-:W-:Y:S01]  /*dd70*/  @!PT LDS RZ, [RZ] ;  /* 0x00000000fffff984 */ /* 0x000fe20000000800 */
[----:B------:R-:W-:Y:S01]  /*dd80*/  @!PT LDS RZ, [RZ] ;  /* 0x00000000fffff984 */ /* 0x000fe20000000800 */
[----:B------:R-:W-:Y:S02]  /*dd90*/  @!P1 LDGSTS.E.BYPASS.LTC128B.128 [R245+0xc800], desc[UR4][R4.64] ;  /* 0x0c80000004f59fae */ /* 0x000fe4000b981a04 */
[----:B------:R-:W-:Y:S01]  /*dda0*/  @!P1 IMAD.IADD R25, R6, 0x1, R25 ;  /* 0x0000000106199824 */ /* 0x000fe200078e0219 */
[----:B------:R-:W-:Y:S01]  /*ddb0*/  @!P1 LEA R6, P3, R224, R8, 0x8 ;  /* 0x00000008e0069211 */ /* 0x000fe200078640ff */
[----:B------:R-:W-:Y:S01]  /*ddc0*/  @P1 STS.128 [R245+0xd000], RZ ;  /* 0x00d000fff5001388 */ /* 0x000fe20000000c00 */
[----:B------:R-:W-:-:S02]  /*ddd0*/  @!P1 IMAD.IADD R21, R7, 0x1, R21 ;  /* 0x0000000107159824 */ /* 0x000fc400078e0215 */
[----:B------:R-:W-:Y:S01]  /*dde0*/  @!P1 LEA.HI.X R7, R224, R9, R225, 0x8, P3 ;  /* 0x00000009e0079211 */ /* 0x000fe200018f44e1 */
        /* <DEDUP_REMOVED lines=49> */
[----:B-1----:R-:W-:Y:S04]  /*e100*/  LDSM.16.M88.4 R4, [R205] ;  /* 0x00000000cd04783b */ /* 0x002fe80000000200 */
[----:B------:R-:W1:Y:S04]  /*e110*/  LDSM.16.M88.4 R96, [R193+0x2000] ;  /* 0x00200000c160783b */ /* 0x000e680000000200 */
[----:B------:R-:W-:Y:S04]  /*e120*/  LDSM.16.M88.4 R112, [R192] ;  /* 0x00000000c070783b */ /* 0x000fe80000000200 */
[----:B------:R-:W-:Y:S04]  /*e130*/  LDSM.16.M88.4 R104, [R204+0x2000] ;  /* 0x00200000cc68783b */ /* 0x000fe80000000200 */
[----:B------:R-:W4:Y:S04]  /*e140*/  LDSM.16.M88.4 R64, [R193+0x4000] ;  /* 0x00400000c140783b */ /* 0x000f280000000200 */
[----:B------:R-:W5:Y:S04]  /*e150*/  LDSM.16.M88.4 R88, [R193+0x2800] ;  /* 0x00280000c158783b */ /* 0x000f680000000200 */
[----:B------:R-:W3:Y:S04]  /*e160*/  LDSM.16.M88.4 R80, [R193+0x3000] ;  /* 0x00300000c150783b */ /* 0x000ee80000000200 */
[----:B------:R-:W3:Y:S04]  /*e170*/  LDSM.16.M88.4 R72, [R193+0x3800] ;  /* 0x00380000c148783b */ /* 0x000ee80000000200 */
[----:B------:R-:W3:Y:S04]  /*e180*/  LDSM.16.M88.4 R56, [R193+0x4800] ;  /* 0x00480000c138783b */ /* 0x000ee80000000200 */
[----:B------:R-:W3:Y:S04]  /*e190*/  LDSM.16.M88.4 R48, [R193+0x5000] ;  /* 0x00500000c130783b */ /* 0x000ee80000000200 */
[----:B------:R-:W3:Y:S01]  /*e1a0*/  LDSM.16.M88.4 R40, [R193+0x5800] ;  /* 0x00580000c128783b */ /* 0x000ee20000000200 */
[C---:B-1----:R-:W-:Y:S03]  /*e1b0*/  HMMA.16816.F32 R100, R4.reuse, R96, RZ ;  /* 0x000000600464723c */ /* 0x042fe600000018ff */
[----:B--2---:R-:W1:Y:S04]  /*e1c0*/  LDSM.16.M88.4 R28, [R193+0x6000] ;  /* 0x00600000c11c783b */ /* 0x004e680000000200 */
[----:B------:R-:W2:Y:S01]  /*e1d0*/  LDSM.16.M88.4 R20, [R193+0x6800] ;  /* 0x00680000c114783b */ /* 0x000ea20000000200 */
[C---:B------:R-:W-:Y:S03]  /*e1e0*/  HMMA.16816.F32 R96, R4.reuse, R98, RZ ;  /* 0x000000620460723c */ /* 0x040fe600000018ff */
[----:B------:R-:W2:Y:S04]  /*e1f0*/  LDSM.16.M88.4 R12, [R193+0x7000] ;  /* 0x00700000c10c783b */ /* 0x000ea80000000200 */
[----:B------:R-:W2:Y:S01]  /*e200*/  LDSM.16.M88.4 R184, [R193+0x7800] ;  /* 0x00780000c1b8783b */ /* 0x000ea20000000200 */
[----:B----4-:R-:W-:Y:S03]  /*e210*/  HMMA.16816.F32 R68, R4, R64, RZ ;  /* 0x000000400444723c */ /* 0x010fe600000018ff */
[----:B------:R-:W4:Y:S04]  /*e220*/  LDSM.16.M88.4 R176, [R193+0x8000] ;  /* 0x00800000c1b0783b */ /* 0x000f280000000200 */
[----:B------:R-:W4:Y:S01]  /*e230*/  LDSM.16.M88.4 R128, [R193+0x8800] ;  /* 0x00880000c180783b */ /* 0x000f220000000200 */
[C---:B------:R-:W-:Y:S03]  /*e240*/  HMMA.16816.F32 R100, R112.reuse, R104, R100 ;  /* 0x000000687064723c */ /* 0x040fe60000001864 */
[----:B------:R-:W4:Y:S04]  /*e250*/  LDSM.16.M88.4 R120, [R193+0x9000] ;  /* 0x00900000c178783b */ /* 0x000f280000000200 */
[----:B------:R-:W4:Y:S01]  /*e260*/  LDSM.16.M88.4 R188, [R193+0x9800] ;  /* 0x00980000c1bc783b */ /* 0x000f220000000200 */
[----:B------:R-:W-:Y:S03]  /*e270*/  HMMA.16816.F32 R96, R112, R106, R96 ;  /* 0x0000006a7060723c */ /* 0x000fe60000001860 */
[----:B------:R-:W4:Y:S04]  /*e280*/  LDSM.16.M88.4 R104, [R204+0x4000] ;  /* 0x00400000cc68783b */ /* 0x000f280000000200 */
[----:B------:R-:W4:Y:S01]  /*e290*/  LDSM.16.M88.4 R108, [R204+0x2800] ;  /* 0x00280000cc6c783b */ /* 0x000f220000000200 */
[C---:B------:R-:W-:Y:S03]  /*e2a0*/  HMMA.16816.F32 R64, R4.reuse, R66, RZ ;  /* 0x000000420440723c */ /* 0x040fe600000018ff */
[----:B------:R-:W4:Y:S04]  /*e2b0*/  LDSM.16.M88.4 R196, [R204+0x3000] ;  /* 0x00300000ccc4783b */ /* 0x000f280000000200 */
[----:B------:R-:W4:Y:S01]  /*e2c0*/  LDSM.16.M88.4 R192, [R204+0x3800] ;  /* 0x00380000ccc0783b */ /* 0x000f220000000200 */
[C---:B-----5:R-:W-:Y:S03]  /*e2d0*/  HMMA.16816.F32 R92, R4.reuse, R88, RZ ;  /* 0x00000058045c723c */ /* 0x060fe600000018ff */
[----:B------:R-:W-:Y:S04]  /*e2e0*/  LDSM.16.M88.4 R200, [R204+0x8000] ;  /* 0x00800000ccc8783b */ /* 0x000fe80000000200 */
[----:B------:R-:W0:Y:S01]  /*e2f0*/  LDGDEPBAR ;  /* 0x00000000000079af */ /* 0x000e220000000000 */
[C---:B------:R-:W-:Y:S08]  /*e300*/  HMMA.16816.F32 R88, R4.reuse, R90, RZ ;  /* 0x0000005a0458723c */ /* 0x040ff000000018ff */
[C---:B---3--:R-:W-:Y:S08]  /*e310*/  HMMA.16816.F32 R84, R4.reuse, R80, RZ ;  /* 0x000000500454723c */ /* 0x048ff000000018ff */
[C---:B------:R-:W-:Y:S08]  /*e320*/  HMMA.16816.F32 R76, R4.reuse, R72, RZ ;  /* 0x00000048044c723c */ /* 0x040ff000000018ff */
[C---:B------:R-:W-:Y:S08]  /*e330*/  HMMA.16816.F32 R60, R4.reuse, R56, RZ ;  /* 0x00000038043c723c */ /* 0x040ff000000018ff */
[C---:B------:R-:W-:Y:S08]  /*e340*/  HMMA.16816.F32 R52, R4.reuse, R48, RZ ;  /* 0x000000300434723c */ /* 0x040ff000000018ff */
[C---:B------:R-:W-:Y:S08]  /*e350*/  HMMA.16816.F32 R44, R4.reuse, R40, RZ ;  /* 0x00000028042c723c */ /* 0x040ff000000018ff */
[C---:B-1----:R-:W-:Y:S08]  /*e360*/  HMMA.16816.F32 R32, R4.reuse, R28, RZ ;  /* 0x0000001c0420723c */ /* 0x042ff000000018ff */
[C---:B--2---:R-:W-:Y:S08]  /*e370*/  HMMA.16816.F32 R24, R4.reuse, R20, RZ ;  /* 0x000000140418723c */ /* 0x044ff000000018ff */
        /* <DEDUP_REMOVED lines=41> */
[----:B----4-:R-:W-:Y:S01]  /*e610*/  HMMA.16816.F32 R44, R112, R196, R44 ;  /* 0x000000c4702c723c */ /* 0x010fe2000000182c */
[----:B------:R-:W-:-:S07]  /*e620*/  IMAD.IADD R196, R205, 0x1, R206 ;  /* 0x00000001cdc47824 */ /* 0x000fce00078e02ce */
[C---:B------:R-:W-:Y:S01]  /*e630*/  HMMA.16816.F32 R40, R112.reuse, R198, R40 ;  /* 0x000000c67028723c */ /* 0x040fe20000001828 */
[----:B------:R-:W-:Y:S07]  /*e640*/  LDSM.16.M88.4 R196, [R196] ;  /* 0x00000000c4c4783b */ /* 0x000fee0000000200 */
[C---:B-----5:R-:W-:Y:S08]  /*e650*/  HMMA.16816.F32 R24, R112.reuse, R192, R24 ;  /* 0x000000c07018723c */ /* 0x060ff00000001818 */
[C---:B------:R-:W-:Y:S01]  /*e660*/  HMMA.16816.F32 R20, R112.reuse, R194, R20 ;  /* 0x000000c27014723c */ /* 0x040fe20000001814 */
[----:B------:R-:W4:Y:S07]  /*e670*/  LDSM.16.M88.4 R192, [R204+0x9000] ;  /* 0x00900000ccc0783b */ /* 0x000f2e0000000200 */
[C---:B-1----:R-:W-:Y:S08]  /*e680*/  HMMA.16816.F32 R16, R112.reuse, R188, R16 ;  /* 0x000000bc7010723c */ /* 0x042ff00000001810 */
[C---:B------:R-:W-:Y:S01]  /*e690*/  HMMA.16816.F32 R12, R112.reuse, R190, R12 ;  /* 0x000000be700c723c */ /* 0x040fe2000000180c */
[----:B------:R-:W1:Y:S04]  /*e6a0*/  LDSM.16.M88.4 R188, [R204+0x9800] ;  /* 0x00980000ccbc783b */ /* 0x000e680000000200 */
[----:B------:R-:W-:Y:S03]  /*e6b0*/  LDSM.16.M88.4 R204, [R39+0x7800] ;  /* 0x0078000027cc783b */ /* 0x000fe60000000200 */
        /* <DEDUP_REMOVED lines=9> */
[C---:B----4-:R-:W-:Y:S08]  /*e750*/  HMMA.16816.F32 R124, R112.reuse, R192, R124 ;  /* 0x000000c0707c723c */ /* 0x050ff0000000187c */
[C---:B------:R-:W-:Y:S01]  /*e760*/  HMMA.16816.F32 R120, R112.reuse, R194, R120 ;  /* 0x000000c27078723c */ /* 0x040fe20000001878 */
[----:B------:R-:W-:Y:S07]  /*e770*/  LDSM.16.M88.4 R192, [R39+0x3800] ;  /* 0x0038000027c0783b */ /* 0x000fee0000000200 */
[C---:B-1----:R-:W-:Y:S08]  /*e780*/  HMMA.16816.F32 R116, R112.reuse, R188, R116 ;  /* 0x000000bc7074723c */ /* 0x042ff00000001874 */
[----:B------:R-:W-:Y:S01]  /*e790*/  HMMA.16816.F32 R4, R112, R190, R4 ;  /* 0x000000be7004723c */ /* 0x000fe20000001804 */
        /* <DEDUP_REMOVED lines=8> */
[C---:B-----5:R-:W-:Y:S08]  /*e820*/  HMMA.16816.F32 R84, R196.reuse, R200, R84 ;  /* 0x000000c8c454723c */ /* 0x060ff00000001854 */
        /* <DEDUP_REMOVED lines=9> */
[C---:B------:R-:W-:Y:S01]  /*e8c0*/  HMMA.16816.F32 R80, R196.reuse, R202, R80 ;  /* 0x000000cac450723c */ /* 0x040fe20000001850 */
[----:B------:R-:W4:Y:S07]  /*e8d0*/  LDSM.16.M88.4 R200, [R39+0x9800] ;  /* 0x0098000027c8783b */ /* 0x000f2e0000000200 */
[C---:B------:R-:W-:Y:S08]  /*e8e0*/  HMMA.16816.F32 R76, R196.reuse, R192, R76 ;  /* 0x000000c0c44c723c */ /* 0x040ff0000000184c */
[C---:B------:R-:W-:Y:S01]  /*e8f0*/  HMMA.16816.F32 R72, R196.reuse, R194, R72 ;  /* 0x000000c2c448723c */ /* 0x040fe20000001848 */
[----:B------:R-:W5:Y:S07]  /*e900*/  LDSM.16.M88.4 R192, [R39+0x8000] ;  /* 0x0080000027c0783b */ /* 0x000f6e0000000200 */
[C---:B-1----:R-:W-:Y:S08]  /*e910*/  HMMA.16816.F32 R32, R196.reuse, R112, R32 ;  /* 0x00000070c420723c */ /* 0x042ff00000001820 */
[C---:B------:R-:W-:Y:S01]  /*e920*/  HMMA.16816.F32 R28, R196.reuse, R114, R28 ;  /* 0x00000072c41c723c */ /* 0x040fe2000000181c */
[----:B------:R-:W-:Y:S07]  /*e930*/  LDSM.16.M88.4 R112, [R208] ;  /* 0x00000000d070783b */ /* 0x000fee0000000200 */
[C---:B--2---:R-:W-:Y:S08]  /*e940*/  HMMA.16816.F32 R16, R196.reuse, R104, R16 ;  /* 0x00000068c410723c */ /* 0x044ff00000001810 */
        /* <DEDUP_REMOVED lines=8> */
[----:B----4-:R-:W-:Y:S01]  /*e9d0*/  HMMA.16816.F32 R4, R196, R202, R4 ;  /* 0x000000cac404723c */ /* 0x010fe20000001804 */
[----:B------:R-:W-:-:S07]  /*e9e0*/  LOP3.LUT R202, R209, R168, RZ, 0xfc, !PT ;  /* 0x000000a8d1ca7212 */ /* 0x000fce00078efcff */
[----:B-----5:R-:W-:Y:S01]  /*e9f0*/  HMMA.16816.F32 R180, R196, R192, R180 ;  /* 0x000000c0c4b4723c */ /* 0x020fe200000018b4 */
[----:B------:R-:W-:-:S05]  /*ea00*/  IMAD.IADD R193, R202, 0x1, R246 ;  /* 0x00000001cac17824 */ /* 0x000fca00078e02f6 */
[C-C-:B------:R-:W-:Y:S02]  /*ea10*/  IADD3 R192, PT, PT, R230.reuse, 0x1ff, -R193.reuse ;  /* 0x000001ffe6c07810 */ /* 0x140fe40007ffe8c1 */
[----:B------:R-:W-:Y:S01]  /*ea20*/  HMMA.16816.F32 R176, R196, R194, R176 ;  /* 0x000000c2c4b0723c */ /* 0x000fe200000018b0 */
[C---:B------:R-:W-:Y:S01]  /*ea30*/  VIADD R194, R230.reuse, 0x8 ;  /* 0x00000008e6c27836 */ /* 0x040fe20000000000 */
[----:B------:R-:W-:Y:S02]  /*ea40*/  IABS R192, R192 ;  /* 0x000000c000c07213 */ /* 0x000fe40000000000 */
[C-C-:B------:R-:W-:Y:S02]  /*ea50*/  IADD3 R219, PT, PT, R230.reuse, 0x1d0, -R193.reuse ;  /* 0x000001d0e6db7810 */ /* 0x140fe40007ffe8c1 */
[----:B------:R-:W-:Y:S02]  /*ea60*/  I2FP.F32.S32 R192, R192 ;  /* 0x000000c000c07245 */ /* 0x000fe40000201400 */
[----:B-1----:R-:W-:Y:S01]  /*ea70*/  HMMA.16816.F32 R4, R112, R106, R4 ;  /* 0x0000006a7004723c */ /* 0x002fe20000001804 */
[----:B------:R-:W-:-:S02]  /*ea80*/  IADD3 R106, PT, PT, R230, 0x107, -R193 ;  /* 0x00000107e66a7810 */ /* 0x000fc40007ffe8c1 */
[----:B------:R-:W-:Y:S02]  /*ea90*/  IABS R219, R219 ;  /* 0x000000db00db7213 */ /* 0x000fe40000000000 */
[----:B------:R-:W-:Y:S02]  /*eaa0*/  IABS R106, R106 ;  /* 0x0000006a006a7213 */ /* 0x000fe40000000000 */
[----:B------:R-:W-:Y:S01]  /*eab0*/  I2FP.F32.S32 R219, R219 ;  /* 0x000000db00db7245 */ /* 0x000fe20000201400 */
[----:B--2---:R-:W-:Y:S01]  /*eac0*/  HMMA.16816.F32 R100, R112, R108, R100 ;  /* 0x0000006c7064723c */ /* 0x004fe20000001864 */
[--C-:B------:R-:W-:Y:S01]  /*ead0*/  IADD3 R108, PT, PT, R230, 0x200, -R193.reuse ;  /* 0x00000200e66c7810 */ /* 0x100fe20007ffe8c1 */
[----:B------:R-:W-:Y:S01]  /*eae0*/  IMAD.MOV.U32 R107, RZ, RZ, R106 ;  /* 0x000000ffff6b7224 */ /* 0x000fe200078e006a */
[----:B------:R-:W-:Y:S01]  /*eaf0*/  IADD3 R106, PT, PT, R194, 0x107, -R193 ;  /* 0x00000107c26a7810 */ /* 0x000fe20007ffe8c1 */
[----:B------:R-:W-:Y:S01]  /*eb00*/  VIADD R109, R202, 0xfffffef9 ;  /* 0xfffffef9ca6d7836 */ /* 0x000fe20000000000 */
[----:B------:R-:W-:-:S02]  /*eb10*/  IABS R108, R108 ;  /* 0x0000006c006c7213 */ /* 0x000fc40000000000 */
[----:B------:R-:W-:Y:S01]  /*eb20*/  I2FP.F32.S32 R107, R107 ;  /* 0x0000006b006b7245 */ /* 0x000fe20000201400 */
[----:B---3--:R-:W-:Y:S01]  /*eb30*/  HMMA.16816.F32 R172, R196, R188, R172 ;  /* 0x000000bcc4ac723c */ /* 0x008fe200000018ac */
[----:B------:R-:W-:Y:S02]  /*eb40*/  IABS R106, R106 ;  /* 0x0000006a006a7213 */ /* 0x000fe40000000000 */
[----:B------:R-:W-:Y:S01]  /*eb50*/  ISETP.GE.AND P3, PT, R109, R232, PT ;  /* 0x000000e86d00720c */ /* 0x000fe20003f66270 */
[----:B------:R-:W-:Y:S01]  /*eb60*/  FFMA.FTZ R188, -R244, R107, R5 ;  /* 0x0000006bf4bc7223 */ /* 0x000fe20000010105 */
[----:B------:R-:W-:Y:S02]  /*eb70*/  I2FP.F32.S32 R107, R108 ;  /* 0x0000006c006b7245 */ /* 0x000fe40000201400 */
[----:B------:R-:W-:Y:S01]  /*eb80*/  I2FP.F32.S32 R5, R106 ;  /* 0x0000006a00057245 */ /* 0x000fe20000201400 */
[----:B------:R-:W-:Y:S01]  /*eb90*/  HMMA.16816.F32 R96, R112, R110, R96 ;  /* 0x0000006e7060723c */ /* 0x000fe20000001860 */
[----:B------:R-:W-:-:S02]  /*eba0*/  IADD3 R189, PT, PT, R194, 0x200, -R193 ;  /* 0x00000200c2bd7810 */ /* 0x000fc40007ffe8c1 */
[----:B------:R-:W-:Y:S01]  /*ebb0*/  FFMA.FTZ R100, -R244, R107, R100 ;  /* 0x0000006bf4647223 */ /* 0x000fe20000010164 */
[C---:B------:R-:W-:Y:S01]  /*ebc0*/  ISETP.GE.AND P4, PT, R109.reuse, R231, PT ;  /* 0x000000e76d00720c */ /* 0x040fe20003f86270 */
[----:B------:R-:W-:Y:S01]  /*ebd0*/  VIADD R107, R202, 0xfffffe00 ;  /* 0xfffffe00ca6b7836 */ /* 0x000fe20000000000 */
[----:B------:R-:W-:Y:S01]  /*ebe0*/  FSEL R106, R188, -INF , P3 ;  /* 0xff800000bc6a7808 */ /* 0x000fe20001800000 */
[C---:B------:R-:W-:Y:S01]  /*ebf0*/  FFMA.FTZ R5, -R244.reuse, R5, R7 ;  /* 0x00000005f4057223 */ /* 0x040fe20000010107 */
[----:B------:R-:W-:Y:S01]  /*ec00*/  ISETP.GE.AND P3, PT, R109, R229, PT ;  /* 0x000000e56d00720c */ /* 0x000fe20003f66270 */
[----:B------:R-:W-:Y:S01]  /*ec10*/  FFMA.FTZ R101, -R244, R192, R101 ;  /* 0x000000c0f4657223 */ /* 0x000fe20000010165 */
[----:B------:R-:W-:Y:S01]  /*ec20*/  IABS R189, R189 ;  /* 0x000000bd00bd7213 */ /* 0x000fe20000000000 */
[----:B------:R-:W-:Y:S01]  /*ec30*/  HMMA.16816.F32 R8, R196, R204, R8 ;  /* 0x000000ccc408723c */ /* 0x000fe20000001808 */
[----:B------:R-:W-:Y:S02]  /*ec40*/  FSEL R7, R106, -INF , !P4 ;  /* 0xff8000006a077808 */ /* 0x000fe40006000000 */
[----:B------:R-:W-:-:S02]  /*ec50*/  ISETP.GE.AND P4, PT, R107, R232, PT ;  /* 0x000000e86b00720c */ /* 0x000fc40003f86270 */
[----:B------:R-:W-:Y:S02]  /*ec60*/  IADD3 R188, PT, PT, R194, 0x1ff, -R193 ;  /* 0x000001ffc2bc7810 */ /* 0x000fe40007ffe8c1 */
[----:B------:R-:W-:Y:S01]  /*ec70*/  ISETP.GE.AND P5, PT, R109, R228, PT ;  /* 0x000000e46d00720c */ /* 0x000fe20003fa6270 */
[C---:B------:R-:W-:Y:S01]  /*ec80*/  HMMA.16816.F32 R184, R196.reuse, R206, R184 ;  /* 0x000000cec4b8723c */ /* 0x040fe200000018b8 */
[----:B------:R-:W-:Y:S01]  /*ec90*/  FSEL R5, R5, -INF , P3 ;  /* 0xff80000005057808 */ /* 0x000fe20001800000 */
[----:B------:R-:W1:Y:S01]  /*eca0*/  LDSM.16.M88.4 R108, [R37+0x2800] ;  /* 0x00280000256c783b */ /* 0x000e620000000200 */
[----:B------:R-:W-:Y:S02]  /*ecb0*/  I2FP.F32.S32 R189, R189 ;  /* 0x000000bd00bd7245 */ /* 0x000fe40000201400 */
[----:B------:R-:W-:Y:S02]  /*ecc0*/  ISETP.GE.AND P3, PT, R107, R231, PT ;  /* 0x000000e76b00720c */ /* 0x000fe40003f66270 */
[----:B------:R-:W-:Y:S01]  /*ecd0*/  FSEL R100, R100, -INF , P4 ;  /* 0xff80000064647808 */ /* 0x000fe20002000000 */
[----:B------:R-:W-:Y:S01]  /*ece0*/  FFMA.FTZ R106, -R244, R189, R102 ;  /* 0x000000bdf46a7223 */ /* 0x000fe20000010166 */
[----:B------:R-:W-:Y:S01]  /*ecf0*/  IABS R188, R188 ;  /* 0x000000bc00bc7213 */ /* 0x000fe20000000000 */
[----:B------:R-:W-:Y:S01]  /*ed00*/  VIADD R102, R202, 0xfffffe01 ;  /* 0xfffffe01ca667836 */ /* 0x000fe20000000000 */
[----:B------:R-:W-:Y:S01]  /*ed10*/  FSEL R5, R5, -INF , !P5 ;  /* 0xff80000005057808 */ /* 0x000fe20006800000 */
[----:B------:R-:W-:Y:S01]  /*ed20*/  HMMA.16816.F32 R128, R196, R190, R128 ;  /* 0x000000bec480723c */ /* 0x000fe20000001880 */
[----:B------:R-:W-:-:S02]  /*ed30*/  ISETP.GE.AND P5, PT, R107, R228, PT ;  /* 0x000000e46b00720c */ /* 0x000fc40003fa6270 */
[----:B------:R-:W-:Y:S02]  /*ed40*/  ISETP.GE.AND P4, PT, R107, R229, PT ;  /* 0x000000e56b00720c */ /* 0x000fe40003f86270 */
[----:B------:R-:W-:Y:S02]  /*ed50*/  IADD3 R107, PT, PT, R230, 0x1f8, -R193 ;  /* 0x000001f8e66b7810 */ /* 0x000fe40007ffe8c1 */
[----:B------:R-:W-:Y:S01]  /*ed60*/  FSEL R189, R100, -INF , !P3 ;  /* 0xff80000064bd7808 */ /* 0x000fe20005800000 */
[----:B------:R-:W-:Y:S01]  /*ed70*/  IMAD.MOV.U32 R100, RZ, RZ, R188 ;  /* 0x000000ffff647224 */ /* 0x000fe200078e00bc */
[----:B------:R-:W-:Y:S01]  /*ed80*/  IABS R107, R107 ;  /* 0x0000006b006b7213 */ /* 0x000fe20000000000 */
[----:B------:R-:W-:Y:S01]  /*ed90*/  HMMA.16816.F32 R116, R196, R200, R116 ;  /* 0x000000c8c474723c */ /* 0x000fe20000001874 */
[----:B------:R-:W-:Y:S01]  /*eda0*/  FSEL R106, R106, -INF , P4 ;  /* 0xff8000006a6a7808 */ /* 0x000fe20002000000 */
[----:B------:R-:W-:Y:S01]  /*edb0*/  STL [R1+0x4c], R189 ;  /* 0x00004cbd01007387 */ /* 0x000fe20000100800 */
[----:B------:R-:W-:-:S02]  /*edc0*/  I2FP.F32.S32 R100, R100 ;  /* 0x0000006400647245 */ /* 0x000fc40000201400 */
[----:B------:R-:W-:Y:S02]  /*edd0*/  I2FP.F32.S32 R107, R107 ;  /* 0x0000006b006b7245 */ /* 0x000fe40000201400 */
[----:B------:R-:W-:Y:S01]  /*ede0*/  FSEL R106, R106, -INF , !P5 ;  /* 0xff8000006a6a7808 */ /* 0x000fe20006800000 */
[----:B------:R-:W-:Y:S01]  /*edf0*/  FFMA.FTZ R103, -R244, R100, R103 ;  /* 0x00000064f4677223 */ /* 0x000fe20000010167 */
[----:B------:R-:W-:Y:S01]  /*ee00*/  ISETP.GE.AND P3, PT, R102, R232, PT ;  /* 0x000000e86600720c */ /* 0x000fe20003f66270 */
[----:B------:R-:W-:Y:S01]  /*ee10*/  FFMA.FTZ R100, -R244, R107, R96 ;  /* 0x0000006bf4647223 */ /* 0x000fe20000010160 */
[----:B------:R-:W-:Y:S01]  /*ee20*/  IADD3 R96, PT, PT, R230, 0x1f7, -R193 ;  /* 0x000001f7e6607810 */ /* 0x000fe20007ffe8c1 */
[----:B------:R2:W-:Y:S01]  /*ee30*/  STL [R1+0x54], R106 ;  /* 0x0000546a01007387 */ /* 0x0005e20000100800 */
[----:B------:R-:W-:Y:S02]  /*ee40*/  ISETP.GE.AND P4, PT, R102, R231, PT ;  /* 0x000000e76600720c */ /* 0x000fe40003f86270 */
[----:B------:R-:W-:-:S02]  /*ee50*/  FSEL R101, R101, -INF , P3 ;  /* 0xff80000065657808 */ /* 0x000fc40001800000 */
[C---:B------:R-:W-:Y:S02]  /*ee60*/  ISETP.GE.AND P5, PT, R102.reuse, R228, PT ;  /* 0x000000e46600720c */ /* 0x040fe40003fa6270 */
[----:B------:R-:W-:Y:S01]  /*ee70*/  ISETP.GE.AND P3, PT, R102, R229, PT ;  /* 0x000000e56600720c */ /* 0x000fe20003f66270 */
[----:B------:R-:W-:Y:S01]  /*ee80*/  VIADD R102, R202, 0xfffffe08 ;  /* 0xfffffe08ca667836 */ /* 0x000fe20000000000 */
[----:B------:R-:W-:Y:S01]  /*ee90*/  IABS R96, R96 ;  /* 0x0000006000607213 */ /* 0x000fe20000000000 */
[C---:B-1----:R-:W-:Y:S01]  /*eea0*/  HMMA.16816.F32 R92, R112.reuse, R108, R92 ;  /* 0x0000006c705c723c */ /* 0x042fe2000000185c */
[----:B------:R-:W-:Y:S02]  /*eeb0*/  FSEL R107, R101, -INF , !P4 ;  /* 0xff800000656b7808 */ /* 0x000fe40006000000 */
[----:B------:R-:W-:Y:S02]  /*eec0*/  I2FP.F32.S32 R96, R96 ;  /* 0x0000006000607245 */ /* 0x000fe40000201400 */
[----:B------:R-:W-:Y:S01]  /*eed0*/  ISETP.GE.AND P4, PT, R102, R232, PT ;  /* 0x000000e86600720c */ /* 0x000fe20003f86270 */
[----:B------:R-:W-:Y:S01]  /*eee0*/  STL [R1+0x48], R107 ;  /* 0x0000486b01007387 */ /* 0x000fe20000100800 */
[----:B------:R-:W-:Y:S01]  /*eef0*/  FSEL R103, R103, -INF , P3 ;  /* 0xff80000067677808 */ /* 0x000fe20001800000 */
[----:B------:R-:W-:Y:S01]  /*ef00*/  FFMA.FTZ R96, -R244, R96, R97 ;  /* 0x00000060f4607223 */ /* 0x000fe20000010161 */
[----:B------:R-:W-:Y:S01]  /*ef10*/  ISETP.GE.AND P3, PT, R102, R231, PT ;  /* 0x000000e76600720c */ /* 0x000fe20003f66270 */
[----:B------:R-:W-:Y:S01]  /*ef20*/  HMMA.16816.F32 R88, R112, R110, R88 ;  /* 0x0000006e7058723c */ /* 0x000fe20000001858 */
[----:B------:R-:W-:-:S02]  /*ef30*/  FSEL R100, R100, -INF , P4 ;  /* 0xff80000064647808 */ /* 0x000fc40002000000 */
[C-C-:B------:R-:W-:Y:S02]  /*ef40*/  IADD3 R97, PT, PT, R194.reuse, 0x1f7, -R193.reuse ;  /* 0x000001f7c2617810 */ /* 0x140fe40007ffe8c1 */
[----:B--2---:R-:W-:Y:S02]  /*ef50*/  IADD3 R106, PT, PT, R194, 0x1f8, -R193 ;  /* 0x000001f8c26a7810 */ /* 0x004fe40007ffe8c1 */
[----:B------:R-:W-:Y:S01]  /*ef60*/  FSEL R103, R103, -INF , !P5 ;  /* 0xff80000067677808 */ /* 0x000fe20006800000 */
[----:B------:R-:W-:Y:S01]  /*ef70*/  HMMA.16816.F32 R116, R112, R104, R116 ;  /* 0x000000687074723c */ /* 0x000fe20000001874 */
[----:B------:R-:W-:Y:S02]  /*ef80*/  IABS R101, R106 ;  /* 0x0000006a00657213 */ /* 0x000fe40000000000 */
[----:B------:R-:W-:Y:S01]  /*ef90*/  FSEL R100, R100, -INF , !P3 ;  /* 0xff80000064647808 */ /* 0x000fe20005800000 */
[----:B------:R-:W-:Y:S01]  /*efa0*/  STL [R1+0x58], R103 ;  /* 0x0000586701007387 */ /* 0x000fe20000100800 */
[----:B------:R-:W-:-:S02]  /*efb0*/  I2FP.F32.S32 R101, R101 ;  /* 0x0000006500657245 */ /* 0x000fc40000201400 */
[C---:B------:R-:W-:Y:S01]  /*efc0*/  ISETP.GE.AND P5, PT, R102.reuse, R228, PT ;  /* 0x000000e46600720c */ /* 0x040fe20003fa6270 */
[----:B------:R1:W-:Y:S01]  /*efd0*/  STL [R1+0x50], R100 ;  /* 0x0000506401007387 */ /* 0x0003e20000100800 */
[----:B------:R-:W-:Y:S01]  /*efe0*/  ISETP.GE.AND P4, PT, R102, R229, PT ;  /* 0x000000e56600720c */ /* 0x000fe20003f86270 */
[----:B------:R-:W-:Y:S01]  /*eff0*/  FFMA.FTZ R101, -R244, R101, R98 ;  /* 0x00000065f4657223 */ /* 0x000fe20000010162 */
[----:B------:R-:W-:Y:S01]  /*f000*/  VIADD R98, R202, 0xfffffe09 ;  /* 0xfffffe09ca627836 */ /* 0x000fe20000000000 */
[----:B------:R-:W-:Y:S02]  /*f010*/  IABS R97, R97 ;  /* 0x0000006100617213 */ /* 0x000fe40000000000 */
[----:B------:R-:W-:Y:S02]  /*f020*/  IADD3 R102, PT, PT, R230, 0x1f0, -R193 ;  /* 0x000001f0e6667810 */ /* 0x000fe40007ffe8c1 */
[----:B------:R-:W-:Y:S02]  /*f030*/  ISETP.GE.AND P3, PT, R98, R232, PT ;  /* 0x000000e86200720c */ /* 0x000fe40003f66270 */
[----:B------:R-:W-:-:S02]  /*f040*/  I2FP.F32.S32 R97, R97 ;  /* 0x0000006100617245 */ /* 0x000fc40000201400 */
[----:B------:R-:W-:Y:S02]  /*f050*/  FSEL R96, R96, -INF , P3 ;  /* 0xff80000060607808 */ /* 0x000fe40001800000 */
[----:B------:R-:W-:Y:S01]  /*f060*/  ISETP.GE.AND P3, PT, R98, R229, PT ;  /* 0x000000e56200720c */ /* 0x000fe20003f66270 */
[----:B------:R-:W-:Y:S01]  /*f070*/  FFMA.FTZ R97, -R244, R97, R99 ;  /* 0x00000061f4617223 */ /* 0x000fe20000010163 */
[C-C-:B------:R-:W-:Y:S02]  /*f080*/  IADD3 R106, PT, PT, R230.reuse, 0x1ef, -R193.reuse ;  /* 0x000001efe66a7810 */ /* 0x140fe40007ffe8c1 */
[----:B------:R-:W-:Y:S02]  /*f090*/  IADD3 R221, PT, PT, R230, 0x1c8, -R193 ;  /* 0x000001c8e6dd7810 */ /* 0x000fe40007ffe8c1 */
[----:B------:R-:W-:Y:S02]  /*f0a0*/  FSEL R97, R97, -INF , P3 ;  /* 0xff80000061617808 */ /* 0x000fe40001800000 */
[----:B------:R-:W-:-:S02]  /*f0b0*/  IABS R106, R106 ;  /* 0x0000006a006a7213 */ /* 0x000fc40000000000 */
[----:B------:R-:W-:Y:S02]  /*f0c0*/  IABS R221, R221 ;  /* 0x000000dd00dd7213 */ /* 0x000fe40000000000 */
[----:B-1----:R-:W-:Y:S02]  /*f0d0*/  IABS R100, R102 ;  /* 0x0000006600647213 */ /* 0x002fe40000000000 */
[----:B------:R-:W-:Y:S02]  /*f0e0*/  FSEL R102, R101, -INF , P4 ;  /* 0xff80000065667808 */ /* 0x000fe40002000000 */
[----:B------:R-:W-:Y:S01]  /*f0f0*/  ISETP.GE.AND P4, PT, R98, R231, PT ;  /* 0x000000e76200720c */ /* 0x000fe20003f86270 */
[----:B------:R-:W-:Y:S01]  /*f100*/  IMAD.MOV.U32 R101, RZ, RZ, R100 ;  /* 0x000000ffff657224 */ /* 0x000fe200078e0064 */
[----:B------:R-:W-:Y:S02]  /*f110*/  FSEL R100, R102, -INF , !P5 ;  /* 0xff80000066647808 */ /* 0x000fe40006800000 */
[----:B------:R-:W-:-:S02]  /*f120*/  FSEL R96, R96, -INF , !P4 ;  /* 0xff80000060607808 */ /* 0x000fc40006000000 */
[----:B------:R-:W-:Y:S01]  /*f130*/  ISETP.GE.AND P5, PT, R98, R228, PT ;  /* 0x000000e46200720c */ /* 0x000fe20003fa6270 */
[----:B------:R1:W-:Y:S01]  /*f140*/  STL [R1+0x60], R100 ;  /* 0x0000606401007387 */ /* 0x0003e20000100800 */
[----:B------:R-:W-:Y:S02]  /*f150*/  I2FP.F32.S32 R101, R101 ;  /* 0x0000006500657245 */ /* 0x000fe40000201400 */
[--C-:B------:R-:W-:Y:S01]  /*f160*/  IADD3 R102, PT, PT, R194, 0x1ef, -R193.reuse ;  /* 0x000001efc2667810 */ /* 0x100fe20007ffe8c1 */
[----:B------:R2:W-:Y:S01]  /*f170*/  STL [R1+0x5c], R96 ;  /* 0x00005c6001007387 */ /* 0x0005e20000100800 */
[----:B------:R-:W-:Y:S01]  /*f180*/  I2FP.F32.S32 R106, R106 ;  /* 0x0000006a006a7245 */ /* 0x000fe20000201400 */
[----:B------:R-:W-:Y:S01]  /*f190*/  FFMA.FTZ R92, -R244, R101, R92 ;  /* 0x00000065f45c7223 */ /* 0x000fe2000001015c */
[----:B------:R-:W-:Y:S02]  /*f1a0*/  IADD3 R101, PT, PT, R194, 0x1f0, -R193 ;  /* 0x000001f0c2657810 */ /* 0x000fe40007ffe8c1 */
[----:B------:R-:W-:Y:S01]  /*f1b0*/  IABS R102, R102 ;  /* 0x0000006600667213 */ /* 0x000fe20000000000 */
[----:B------:R-:W-:Y:S01]  /*f1c0*/  FFMA.FTZ R93, -R244, R106, R93 ;  /* 0x0000006af45d7223 */ /* 0x000fe2000001015d */
[----:B------:R-:W-:-:S02]  /*f1d0*/  IABS R101, R101 ;  /* 0x0000006500657213 */ /* 0x000fc40000000000 */
[----:B------:R-:W-:Y:S02]  /*f1e0*/  I2FP.F32.S32 R221, R221 ;  /* 0x000000dd00dd7245 */ /* 0x000fe40000201400 */
[----:B------:R-:W-:Y:S01]  /*f1f0*/  I2FP.F32.S32 R101, R101 ;  /* 0x0000006500657245 */ /* 0x000fe20000201400 */
[----:B-1----:R-:W-:Y:S01]  /*f200*/  VIADD R100, R202, 0xfffffe10 ;  /* 0xfffffe10ca647836 */ /* 0x002fe20000000000 */
[----:B--2---:R-:W-:-:S04]  /*f210*/  FSEL R96, R97, -INF , !P5 ;  /* 0xff80000061607808 */ /* 0x004fc80006800000 */
[C---:B------:R-:W-:Y:S02]  /*f220*/  ISETP.GE.AND P4, PT, R100.reuse, R232, PT ;  /* 0x000000e86400720c */ /* 0x040fe40003f86270 */
[----:B------:R-:W-:Y:S01]  /*f230*/  ISETP.GE.AND P3, PT, R100, R231, PT ;  /* 0x000000e76400720c */ /* 0x000fe20003f66270 */
[----:B------:R-:W-:Y:S01]  /*f240*/  STL [R1+0x64], R96 ;  /* 0x0000646001007387 */ /* 0x000fe20000100800 */
[----:B------:R-:W-:Y:S02]  /*f250*/  FSEL R92, R92, -INF , P4 ;  /* 0xff8000005c5c7808 */ /* 0x000fe40002000000 */
[C---:B------:R-:W-:Y:S01]  /*f260*/  ISETP.GE.AND P5, PT, R100.reuse, R228, PT ;  /* 0x000000e46400720c */ /* 0x040fe20003fa6270 */
[----:B------:R-:W1:Y:S01]  /*f270*/  LDSM.16.M88.4 R96, [R37+0x3000] ;  /* 0x003000002560783b */ /* 0x000e620000000200 */
[----:B------:R-:W-:Y:S01]  /*f280*/  ISETP.GE.AND P4, PT, R100, R229, PT ;  /* 0x000000e56400720c */ /* 0x000fe20003f86270 */
[----:B------:R-:W-:Y:S01]  /*f290*/  FFMA.FTZ R100, -R244, R101, R94 ;  /* 0x00000065f4647223 */ /* 0x000fe2000001015e */
[----:B------:R-:W-:Y:S01]  /*f2a0*/  VIADD R94, R202, 0xfffffe11 ;  /* 0xfffffe11ca5e7836 */ /* 0x000fe20000000000 */
[----:B------:R-:W-:-:S02]  /*f2b0*/  IADD3 R101, PT, PT, R230, 0x1e8, -R193 ;  /* 0x000001e8e6657810 */ /* 0x000fc40007ffe8c1 */
[----:B------:R-:W-:Y:S01]  /*f2c0*/  FSEL R103, R92, -INF , !P3 ;  /* 0xff8000005c677808 */ /* 0x000fe20005800000 */
[----:B------:R-:W-:Y:S01]  /*f2d0*/  IMAD.MOV.U32 R92, RZ, RZ, R102 ;  /* 0x000000ffff5c7224 */ /* 0x000fe200078e0066 */
[----:B------:R-:W-:Y:S02]  /*f2e0*/  IABS R101, R101 ;  /* 0x0000006500657213 */ /* 0x000fe40000000000 */
[----:B------:R-:W-:Y:S01]  /*f2f0*/  ISETP.GE.AND P3, PT, R94, R232, PT ;  /* 0x000000e85e00720c */ /* 0x000fe20003f66270 */
[----:B------:R-:W-:Y:S01]  /*f300*/  STL [R1+0x30], R103 ;  /* 0x0000306701007387 */ /* 0x000fe20000100800 */
[----:B------:R-:W-:Y:S02]  /*f310*/  FSEL R100, R100, -INF , P4 ;  /* 0xff80000064647808 */ /* 0x000fe40002000000 */
[----:B------:R-:W-:Y:S02]  /*f320*/  I2FP.F32.S32 R92, R92 ;  /* 0x0000005c005c7245 */ /* 0x000fe40000201400 */
[----:B------:R-:W-:-:S02]  /*f330*/  I2FP.F32.S32 R101, R101 ;  /* 0x0000006500657245 */ /* 0x000fc40000201400 */
[----:B------:R-:W-:Y:S01]  /*f340*/  FSEL R100, R100, -INF , !P5 ;  /* 0xff80000064647808 */ /* 0x000fe20006800000 */
[C---:B------:R-:W-:Y:S01]  /*f350*/  FFMA.FTZ R95, -R244.reuse, R92, R95 ;  /* 0x0000005cf45f7223 */ /* 0x040fe2000001015f */
[----:B------:R-:W-:Y:S01]  /*f360*/  FSEL R93, R93, -INF , P3 ;  /* 0xff8000005d5d7808 */ /* 0x000fe20001800000 */
[----:B------:R-:W-:Y:S01]  /*f370*/  FFMA.FTZ R92, -R244, R101, R88 ;  /* 0x00000065f45c7223 */ /* 0x000fe20000010158 */
[C---:B------:R-:W-:Y:S01]  /*f380*/  ISETP.GE.AND P4, PT, R94.reuse, R231, PT ;  /* 0x000000e75e00720c */ /* 0x040fe20003f86270 */
[----:B------:R2:W-:Y:S01]  /*f390*/  STL [R1+0x38], R100 ;  /* 0x0000386401007387 */ /* 0x0005e20000100800 */
[C---:B------:R-:W-:Y:S02]  /*f3a0*/  ISETP.GE.AND P5, PT, R94.reuse, R228, PT ;  /* 0x000000e45e00720c */ /* 0x040fe40003fa6270 */
[----:B------:R-:W-:Y:S01]  /*f3b0*/  ISETP.GE.AND P3, PT, R94, R229, PT ;  /* 0x000000e55e00720c */ /* 0x000fe20003f66270 */
[----:B------:R-:W-:Y:S01]  /*f3c0*/  VIADD R94, R202, 0xfffffe18 ;  /* 0xfffffe18ca5e7836 */ /* 0x000fe20000000000 */
[----:B------:R-:W-:-:S02]  /*f3d0*/  FSEL R101, R93, -INF , !P4 ;  /* 0xff8000005d657808 */ /* 0x000fc40006000000 */
[----:B------:R-:W-:Y:S02]  /*f3e0*/  FSEL R95, R95, -INF , P3 ;  /* 0xff8000005f5f7808 */ /* 0x000fe40001800000 */
[----:B------:R-:W-:Y:S01]  /*f3f0*/  ISETP.GE.AND P4, PT, R94, R232, PT ;  /* 0x000000e85e00720c */ /* 0x000fe20003f86270 */
[----:B------:R-:W-:Y:S01]  /*f400*/  STL [R1+0x28], R101 ;  /* 0x0000286501007387 */ /* 0x000fe20000100800 */
[----:B------:R-:W-:Y:S02]  /*f410*/  IADD3 R88, PT, PT, R230, 0x1e7, -R193 ;  /* 0x000001e7e6587810 */ /* 0x000fe40007ffe8c1 */
[----:B------:R-:W-:Y:S02]  /*f420*/  ISETP.GE.AND P3, PT, R94, R231, PT ;  /* 0x000000e75e00720c */ /* 0x000fe40003f66270 */
[----:B------:R-:W-:Y:S02]  /*f430*/  FSEL R92, R92, -INF , P4 ;  /* 0xff8000005c5c7808 */ /* 0x000fe40002000000 */
[----:B------:R-:W-:Y:S01]  /*f440*/  FSEL R95, R95, -INF , !P5 ;  /* 0xff8000005f5f7808 */ /* 0x000fe20006800000 */
[----:B-1----:R-:W-:Y:S01]  /*f450*/  HMMA.16816.F32 R84, R112, R96, R84 ;  /* 0x000000607054723c */ /* 0x002fe20000001854 */
[----:B------:R-:W-:-:S02]  /*f460*/  IABS R88, R88 ;  /* 0x0000005800587213 */ /* 0x000fc40000000000 */
[----:B------:R-:W-:Y:S01]  /*f470*/  FSEL R92, R92, -INF , !P3 ;  /* 0xff8000005c5c7808 */ /* 0x000fe20005800000 */
[----:B------:R-:W-:Y:S01]  /*f480*/  STL [R1+0x3c], R95 ;  /* 0x00003c5f01007387 */ /* 0x000fe20000100800 */
[----:B------:R-:W-:Y:S02]  /*f490*/  ISETP.GE.AND P5, PT, R94, R228, PT ;  /* 0x000000e45e00720c */ /* 0x000fe40003fa6270 */
[--C-:B--2---:R-:W-:Y:S01]  /*f4a0*/  IADD3 R100, PT, PT, R194, 0x1e8, -R193.reuse ;  /* 0x000001e8c2647810 */ /* 0x104fe20007ffe8c1 */
[----:B------:R1:W-:Y:S01]  /*f4b0*/  STL [R1+0x2c], R92 ;  /* 0x00002c5c01007387 */ /* 0x0003e20000100800 */
[----:B------:R-:W-:Y:S01]  /*f4c0*/  ISETP.GE.AND P4, PT, R94, R229, PT ;  /* 0x000000e55e00720c */ /* 0x000fe20003f86270 */
[----:B------:R-:W-:Y:S01]  /*f4d0*/  HMMA.16816.F32 R80, R112, R98, R80 ;  /* 0x000000627050723c */ /* 0x000fe20000001850 */
[----:B------:R-:W-:Y:S02]  /*f4e0*/  IABS R93, R100 ;  /* 0x00000064005d7213 */ /* 0x000fe40000000000 */
[----:B------:R-:W-:-:S02]  /*f4f0*/  IADD3 R94, PT, PT, R230, 0x1e0, -R193 ;  /* 0x000001e0e65e7810 */ /* 0x000fc40007ffe8c1 */
[----:B------:R-:W-:Y:S02]  /*f500*/  I2FP.F32.S32 R93, R93 ;  /* 0x0000005d005d7245 */ /* 0x000fe40000201400 */
[----:B------:R-:W-:-:S03]  /*f510*/  I2FP.F32.S32 R88, R88 ;  /* 0x0000005800587245 */ /* 0x000fc60000201400 */
[----:B------:R-:W-:Y:S01]  /*f520*/  FFMA.FTZ R93, -R244, R93, R90 ;  /* 0x0000005df45d7223 */ /* 0x000fe2000001015a */
[----:B------:R-:W-:Y:S02]  /*f530*/  VIADD R90, R202, 0xfffffe19 ;  /* 0xfffffe19ca5a7836 */ /* 0x000fe40000000000 */
[----:B------:R-:W-:Y:S01]  /*f540*/  FFMA.FTZ R88, -R244, R88, R89 ;  /* 0x00000058f4587223 */ /* 0x000fe20000010159 */
[----:B------:R-:W-:Y:S02]  /*f550*/  IADD3 R89, PT, PT, R194, 0x1e7, -R193 ;  /* 0x000001e7c2597810 */ /* 0x000fe40007ffe8c1 */
[----:B------:R-:W-:Y:S02]  /*f560*/  ISETP.GE.AND P3, PT, R90, R232, PT ;  /* 0x000000e85a00720c */ /* 0x000fe40003f66270 */
[----:B------:R-:W-:Y:S02]  /*f570*/  IABS R89, R89 ;  /* 0x0000005900597213 */ /* 0x000fe40000000000 */
[----:B------:R-:W-:-:S02]  /*f580*/  FSEL R88, R88, -INF , P3 ;  /* 0xff80000058587808 */ /* 0x000fc40001800000 */
[----:B------:R-:W-:Y:S02]  /*f590*/  I2FP.F32.S32 R89, R89 ;  /* 0x0000005900597245 */ /* 0x000fe40000201400 */
[----:B-1----:R-:W-:Y:S02]  /*f5a0*/  IABS R92, R94 ;  /* 0x0000005e005c7213 */ /* 0x002fe40000000000 */
[----:B------:R-:W-:Y:S01]  /*f5b0*/  FSEL R94, R93, -INF , P4 ;  /* 0xff8000005d5e7808 */ /* 0x000fe20002000000 */
[----:B------:R-:W-:Y:S01]  /*f5c0*/  FFMA.FTZ R89, -R244, R89, R91 ;  /* 0x00000059f4597223 */ /* 0x000fe2000001015b */
[C---:B------:R-:W-:Y:S01]  /*f5d0*/  ISETP.GE.AND P4, PT, R90.reuse, R231, PT ;  /* 0x000000e75a00720c */ /* 0x040fe20003f86270 */
[----:B------:R-:W-:Y:S01]  /*f5e0*/  IMAD.MOV.U32 R93, RZ, RZ, R92 ;  /* 0x000000ffff5d7224 */ /* 0x000fe200078e005c */
[----:B------:R-:W-:Y:S02]  /*f5f0*/  ISETP.GE.AND P3, PT, R90, R229, PT ;  /* 0x000000e55a00720c */ /* 0x000fe40003f66270 */
[----:B------:R-:W-:-:S02]  /*f600*/  FSEL R92, R94, -INF , !P5 ;  /* 0xff8000005e5c7808 */ /* 0x000fc40006800000 */
[----:B------:R-:W-:Y:S02]  /*f610*/  I2FP.F32.S32 R93, R93 ;  /* 0x0000005d005d7245 */ /* 0x000fe40000201400 */
[----:B------:R-:W-:Y:S01]  /*f620*/  FSEL R88, R88, -INF , !P4 ;  /* 0xff80000058587808 */ /* 0x000fe20006000000 */
[----:B------:R1:W-:Y:S01]  /*f630*/  STL [R1+0x40], R92 ;  /* 0x0000405c01007387 */ /* 0x0003e20000100800 */
[----:B------:R-:W-:Y:S01]  /*f640*/  ISETP.GE.AND P5, PT, R90, R228, PT ;  /* 0x000000e45a00720c */ /* 0x000fe20003fa6270 */
[----:B------:R-:W-:Y:S01]  /*f650*/  FFMA.FTZ R248, -R244, R93, R84 ;  /* 0x0000005df4f87223 */ /* 0x000fe20000010154 */
[----:B------:R-:W-:Y:S01]  /*f660*/  IADD3 R93, PT, PT, R194, 0x1e0, -R193 ;  /* 0x000001e0c25d7810 */ /* 0x000fe20007ffe8c1 */
[----:B------:R-:W-:Y:S01]  /*f670*/  VIADD R84, R202, 0xfffffe20 ;  /* 0xfffffe20ca547836 */ /* 0x000fe20000000000 */
[----:B------:R-:W-:Y:S01]  /*f680*/  FSEL R89, R89, -INF , P3 ;  /* 0xff80000059597808 */ /* 0x000fe20001800000 */
[----:B------:R2:W-:Y:S01]  /*f690*/  STL [R1+0x34], R88 ;  /* 0x0000345801007387 */ /* 0x0005e20000100800 */
[----:B------:R-:W-:-:S02]  /*f6a0*/  IABS R93, R93 ;  /* 0x0000005d005d7213 */ /* 0x000fc40000000000 */
[----:B------:R-:W-:Y:S02]  /*f6b0*/  ISETP.GE.AND P4, PT, R84, R232, PT ;  /* 0x000000e85400720c */ /* 0x000fe40003f86270 */
[----:B------:R-:W-:Y:S02]  /*f6c0*/  I2FP.F32.S32 R93, R93 ;  /* 0x0000005d005d7245 */ /* 0x000fe40000201400 */
[----:B------:R-:W-:Y:S02]  /*f6d0*/  FSEL R248, R248, -INF , P4 ;  /* 0xff800000f8f87808 */ /* 0x000fe40002000000 */
[----:B------:R-:W-:Y:S02]  /*f6e0*/  IADD3 R94, PT, PT, R230, 0x1df, -R193 ;  /* 0x000001dfe65e7810 */ /* 0x000fe40007ffe8c1 */
[C---:B------:R-:W-:Y:S02]  /*f6f0*/  ISETP.GE.AND P3, PT, R84.reuse, R231, PT ;  /* 0x000000e75400720c */ /* 0x040fe40003f66270 */
[----:B------:R-:W-:-:S02]  /*f700*/  ISETP.GE.AND P4, PT, R84, R229, PT ;  /* 0x000000e55400720c */ /* 0x000fc40003f86270 */
[----:B------:R-:W-:Y:S02]  /*f710*/  IABS R94, R94 ;  /* 0x0000005e005e7213 */ /* 0x000fe40000000000 */
[----:B------:R-:W-:Y:S01]  /*f720*/  FSEL R248, R248, -INF , !P3 ;  /* 0xff800000f8f87808 */ /* 0x000fe20005800000 */
[----:B-1----:R-:W-:Y:S01]  /*f730*/  FFMA.FTZ R92, -R244, R93, R86 ;  /* 0x0000005df45c7223 */ /* 0x002fe20000010156 */
[----:B------:R-:W-:Y:S01]  /*f740*/  IADD3 R93, PT, PT, R230, 0x1d8, -R193 ;  /* 0x000001d8e65d7810 */ /* 0x000fe20007ffe8c1 */
[----:B------:R-:W-:Y:S01]  /*f750*/  VIADD R86, R202, 0xfffffe21 ;  /* 0xfffffe21ca567836 */ /* 0x000fe20000000000 */
[----:B------:R-:W-:Y:S02]  /*f760*/  I2FP.F32.S32 R94, R94 ;  /* 0x0000005e005e7245 */ /* 0x000fe40000201400 */
[----:B------:R-:W-:Y:S02]  /*f770*/  IABS R93, R93 ;  /* 0x0000005d005d7213 */ /* 0x000fe40000000000 */
[----:B--2---:R-:W-:Y:S01]  /*f780*/  FSEL R88, R89, -INF , !P5 ;  /* 0xff80000059587808 */ /* 0x004fe20006800000 */
[----:B------:R-:W-:Y:S01]  /*f790*/  FFMA.FTZ R85, -R244, R94, R85 ;  /* 0x0000005ef4557223 */ /* 0x000fe20000010155 */
[----:B------:R-:W-:-:S02]  /*f7a0*/  ISETP.GE.AND P5, PT, R84, R228, PT ;  /* 0x000000e45400720c */ /* 0x000fc40003fa6270 */
[----:B------:R-:W-:Y:S01]  /*f7b0*/  IADD3 R84, PT, PT, R194, 0x1df, -R193 ;  /* 0x000001dfc2547810 */ /* 0x000fe20007ffe8c1 */
[----:B------:R-:W-:Y:S01]  /*f7c0*/  STL [R1+0x44], R88 ;  /* 0x0000445801007387 */ /* 0x000fe20000100800 */
[----:B------:R-:W-:Y:S02]  /*f7d0*/  FSEL R92, R92, -INF , P4 ;  /* 0xff8000005c5c7808 */ /* 0x000fe40002000000 */
[----:B------:R-:W-:Y:S01]  /*f7e0*/  IABS R84, R84 ;  /* 0x0000005400547213 */ /* 0x000fe20000000000 */
[----:B------:R-:W1:Y:S01]  /*f7f0*/  LDSM.16.M88.4 R88, [R37+0x3800] ;  /* 0x003800002558783b */ /* 0x000e620000000200 */
[----:B------:R-:W-:Y:S02]  /*f800*/  I2FP.F32.S32 R93, R93 ;  /* 0x0000005d005d7245 */ /* 0x000fe40000201400 */
[----:B------:R-:W-:Y:S02]  /*f810*/  I2FP.F32.S32 R84, R84 ;  /* 0x0000005400547245 */ /* 0x000fe40000201400 */
[----:B------:R-:W-:-:S02]  /*f820*/  FSEL R92, R92, -INF , !P5 ;  /* 0xff8000005c5c7808 */ /* 0x000fc40006800000 */
[----:B------:R-:W-:Y:S01]  /*f830*/  ISETP.GE.AND P3, PT, R86, R232, PT ;  /* 0x000000e85600720c */ /* 0x000fe20003f66270 */
[C---:B------:R-:W-:Y:S01]  /*f840*/  FFMA.FTZ R87, -R244.reuse, R84, R87 ;  /* 0x00000054f4577223 */ /* 0x040fe20000010157 */
[----:B------:R-:W-:Y:S01]  /*f850*/  FFMA.FTZ R84, -R244, R93, R80 ;  /* 0x0000005df4547223 */ /* 0x000fe20000010150 */
[----:B------:R-:W-:Y:S01]  /*f860*/  IADD3 R80, PT, PT, R230, 0x1d7, -R193 ;  /* 0x000001d7e6507810 */ /* 0x000fe20007ffe8c1 */
[----:B------:R2:W-:Y:S01]  /*f870*/  STL [R1+0x1c], R92 ;  /* 0x00001c5c01007387 */ /* 0x0005e20000100800 */
[----:B------:R-:W-:Y:S02]  /*f880*/  ISETP.GE.AND P4, PT, R86, R231, PT ;  /* 0x000000e75600720c */ /* 0x000fe40003f86270 */
[----:B------:R-:W-:Y:S02]  /*f890*/  FSEL R85, R85, -INF , P3 ;  /* 0xff80000055557808 */ /* 0x000fe40001800000 */
[----:B------:R-:W-:Y:S02]  /*f8a0*/  IABS R80, R80 ;  /* 0x0000005000507213 */ /* 0x000fe40000000000 */
[----:B------:R-:W-:-:S02]  /*f8b0*/  FSEL R93, R85, -INF , !P4 ;  /* 0xff800000555d7808 */ /* 0x000fc40006000000 */
[C---:B------:R-:W-:Y:S02]  /*f8c0*/  ISETP.GE.AND P5, PT, R86.reuse, R228, PT ;  /* 0x000000e45600720c */ /* 0x040fe40003fa6270 */
[----:B------:R-:W-:Y:S01]  /*f8d0*/  ISETP.GE.AND P3, PT, R86, R229, PT ;  /* 0x000000e55600720c */ /* 0x000fe20003f66270 */
[----:B------:R-:W-:Y:S01]  /*f8e0*/  VIADD R86, R202, 0xfffffe28 ;  /* 0xfffffe28ca567836 */ /* 0x000fe20000000000 */
[----:B------:R-:W-:Y:S01]  /*f8f0*/  I2FP.F32.S32 R80, R80 ;  /* 0x0000005000507245 */ /* 0x000fe20000201400 */
[----:B------:R-:W-:Y:S01]  /*f900*/  STL [R1+0xc], R93 ;  /* 0x00000c5d01007387 */ /* 0x000fe20000100800 */
[----:B------:R-:W-:Y:S02]  /*f910*/  FSEL R87, R87, -INF , P3 ;  /* 0xff80000057577808 */ /* 0x000fe40001800000 */
[----:B------:R-:W-:Y:S01]  /*f920*/  ISETP.GE.AND P4, PT, R86, R232, PT ;  /* 0x000000e85600720c */ /* 0x000fe20003f86270 */
[----:B------:R-:W-:Y:S01]  /*f930*/  FFMA.FTZ R80, -R244, R80, R81 ;  /* 0x00000050f4507223 */ /* 0x000fe20000010151 */
[----:B------:R-:W-:-:S02]  /*f940*/  IADD3 R81, PT, PT, R194, 0x1d7, -R193 ;  /* 0x000001d7c2517810 */ /* 0x000fc40007ffe8c1 */
[----:B------:R-:W-:Y:S02]  /*f950*/  ISETP.GE.AND P3, PT, R86, R231, PT ;  /* 0x000000e75600720c */ /* 0x000fe40003f66270 */
[----:B------:R-:W-:Y:S02]  /*f960*/  FSEL R84, R84, -INF , P4 ;  /* 0xff80000054547808 */ /* 0x000fe40002000000 */
[----:B--2---:R-:W-:Y:S02]  /*f970*/  IADD3 R92, PT, PT, R194, 0x1d8, -R193 ;  /* 0x000001d8c25c7810 */ /* 0x004fe40007ffe8c1 */
[----:B------:R-:W-:Y:S02]  /*f980*/  IABS R81, R81 ;  /* 0x0000005100517213 */ /* 0x000fe40000000000 */
[----:B------:R-:W-:Y:S01]  /*f990*/  IABS R85, R92 ;  /* 0x0000005c00557213 */ /* 0x000fe20000000000 */
[----:B-1----:R-:W-:Y:S01]  /*f9a0*/  HMMA.16816.F32 R76, R112, R88, R76 ;  /* 0x00000058704c723c */ /* 0x002fe2000000184c */
[----:B------:R-:W-:-:S02]  /*f9b0*/  ISETP.GE.AND P4, PT, R86, R229, PT ;  /* 0x000000e55600720c */ /* 0x000fc40003f86270 */
[----:B------:R-:W-:Y:S02]  /*f9c0*/  I2FP.F32.S32 R85, R85 ;  /* 0x0000005500557245 */ /* 0x000fe40000201400 */
[----:B------:R-:W-:Y:S02]  /*f9d0*/  FSEL R84, R84, -INF , !P3 ;  /* 0xff80000054547808 */ /* 0x000fe40005800000 */
[----:B------:R-:W-:Y:S01]  /*f9e0*/  FSEL R87, R87, -INF , !P5 ;  /* 0xff80000057577808 */ /* 0x000fe20006800000 */
[----:B------:R-:W-:Y:S01]  /*f9f0*/  FFMA.FTZ R85, -R244, R85, R82 ;  /* 0x00000055f4557223 */ /* 0x000fe20000010152 */
[----:B------:R-:W-:Y:S01]  /*fa00*/  VIADD R82, R202, 0xfffffe29 ;  /* 0xfffffe29ca527836 */ /* 0x000fe20000000000 */
[----:B------:R-:W-:Y:S01]  /*fa10*/  I2FP.F32.S32 R81, R81 ;  /* 0x0000005100517245 */ /* 0x000fe20000201400 */
[----:B------:R-:W-:Y:S01]  /*fa20*/  HMMA.16816.F32 R72, R112, R90, R72 ;  /* 0x0000005a7048723c */ /* 0x000fe20000001848 */
[----:B------:R-:W-:Y:S01]  /*fa30*/  ISETP.GE.AND P5, PT, R86, R228, PT ;  /* 0x000000e45600720c */ /* 0x000fe20003fa6270 */
[----:B------:R-:W-:Y:S01]  /*fa40*/  STL [R1+0x24], R87 ;  /* 0x0000245701007387 */ /* 0x000fe20000100800 */
[----:B------:R-:W-:Y:S01]  /*fa50*/  ISETP.GE.AND P3, PT, R82, R232, PT ;  /* 0x000000e85200720c */ /* 0x000fe20003f66270 */
[----:B------:R-:W-:Y:S01]  /*fa60*/  FFMA.FTZ R81, -R244, R81, R83 ;  /* 0x00000051f4517223 */ /* 0x000fe20000010153 */
[----:B------:R-:W-:Y:S01]  /*fa70*/  FSEL R85, R85, -INF , P4 ;  /* 0xff80000055557808 */ /* 0x000fe20002000000 */
[----:B------:R1:W-:Y:S01]  /*fa80*/  STL [R1+0x14], R84 ;  /* 0x0000145401007387 */ /* 0x0003e20000100800 */
[----:B------:R-:W-:Y:S01]  /*fa90*/  ISETP.GE.AND P4, PT, R82, R231, PT ;  /* 0x000000e75200720c */ /* 0x000fe20003f86270 */
[----:B------:R-:W-:Y:S01]  /*faa0*/  FFMA.FTZ R219, -R244, R219, R76 ;  /* 0x000000dbf4db7223 */ /* 0x000fe2000001014c */
[----:B------:R-:W-:Y:S01]  /*fab0*/  FSEL R80, R80, -INF , P3 ;  /* 0xff80000050507808 */ /* 0x000fe20001800000 */
[----:B------:R-:W-:Y:S01]  /*fac0*/  VIADD R76, R202, 0xfffffe30 ;  /* 0xfffffe30ca4c7836 */ /* 0x000fe20000000000 */
[----:B------:R-:W-:-:S02]  /*fad0*/  ISETP.GE.AND P3, PT, R82, R229, PT ;  /* 0x000000e55200720c */ /* 0x000fc40003f66270 */
[----:B------:R-:W-:Y:S02]  /*fae0*/  FSEL R80, R80, -INF , !P4 ;  /* 0xff80000050507808 */ /* 0x000fe40006000000 */
[----:B------:R-:W-:Y:S02]  /*faf0*/  FSEL R81, R81, -INF , P3 ;  /* 0xff80000051517808 */ /* 0x000fe40001800000 */
[C---:B------:R-:W-:Y:S02]  /*fb00*/  ISETP.GE.AND P4, PT, R76.reuse, R232, PT ;  /* 0x000000e84c00720c */ /* 0x040fe40003f86270 */
[----:B------:R-:W-:Y:S01]  /*fb10*/  ISETP.GE.AND P3, PT, R76, R231, PT ;  /* 0x000000e74c00720c */ /* 0x000fe20003f66270 */
[----:B------:R-:W-:Y:S01]  /*fb20*/  FFMA.FTZ R221, -R244, R221, R72 ;  /* 0x000000ddf4dd7223 */ /* 0x000fe20000010148 */
[----:B------:R-:W-:Y:S02]  /*fb30*/  FSEL R219, R219, -INF , P4 ;  /* 0xff800000dbdb7808 */ /* 0x000fe40002000000 */
[----:B------:R-:W-:-:S02]  /*fb40*/  ISETP.GE.AND P4, PT, R76, R229, PT ;  /* 0x000000e54c00720c */ /* 0x000fc40003f86270 */
[----:B------:R-:W-:Y:S02]  /*fb50*/  FSEL R219, R219, -INF , !P3 ;  /* 0xff800000dbdb7808 */ /* 0x000fe40005800000 */
[--C-:B------:R-:W-:Y:S02]  /*fb60*/  IADD3 R72, PT, PT, R230, 0x1c7, -R193.reuse ;  /* 0x000001c7e6487810 */ /* 0x100fe40007ffe8c1 */
[----:B-1----:R-:W-:Y:S02]  /*fb70*/  FSEL R84, R85, -INF , !P5 ;  /* 0xff80000055547808 */ /* 0x002fe40006800000 */
[----:B------:R-:W-:Y:S02]  /*fb80*/  ISETP.GE.AND P5, PT, R82, R228, PT ;  /* 0x000000e45200720c */ /* 0x000fe40003fa6270 */
[----:B------:R-:W-:Y:S01]  /*fb90*/  IADD3 R85, PT, PT, R194, 0x1d0, -R193 ;  /* 0x000001d0c2557810 */ /* 0x000fe20007ffe8c1 */
[----:B------:R1:W-:Y:S01]  /*fba0*/  STL [R1+0x20], R84 ;  /* 0x0000205401007387 */ /* 0x0003e20000100800 */
[----:B------:R-:W-:-:S02]  /*fbb0*/  IABS R72, R72 ;  /* 0x0000004800487213 */ /* 0x000fc40000000000 */
[----:B------:R-:W-:Y:S01]  /*fbc0*/  IABS R85, R85 ;  /* 0x0000005500557213 */ /* 0x000fe20000000000 */
[----:B------:R2:W-:Y:S01]  /*fbd0*/  STL [R1+0x18], R80 ;  /* 0x0000185001007387 */ /* 0x0005e20000100800 */
[----:B------:R-:W-:Y:S02]  /*fbe0*/  I2FP.F32.S32 R72, R72 ;  /* 0x0000004800487245 */ /* 0x000fe40000201400 */
[----:B------:R-:W-:-:S03]  /*fbf0*/  I2FP.F32.S32 R85, R85 ;  /* 0x0000005500557245 */ /* 0x000fc60000201400 */
[----:B------:R-:W-:Y:S01]  /*fc00*/  FFMA.FTZ R242, -R244, R72, R73 ;  /* 0x00000048f4f27223 */ /* 0x000fe20000010149 */
[--C-:B------:R-:W-:Y:S01]  /*fc10*/  IADD3 R72, PT, PT, R194, 0x1c7, -R193.reuse ;  /* 0x000001c7c2487810 */ /* 0x100fe20007ffe8c1 */
[----:B------:R-:W-:Y:S01]  /*fc20*/  FFMA.FTZ R78, -R244, R85, R78 ;  /* 0x00000055f44e7223 */ /* 0x000fe2000001014e */
[----:B------:R-:W-:Y:S02]  /*fc30*/  IADD3 R73, PT, PT, R230, 0x1c0, -R193 ;  /* 0x000001c0e6497810 */ /* 0x000fe40007ffe8c1 */
[----:B------:R-:W-:Y:S02]  /*fc40*/  IABS R72, R72 ;  /* 0x0000004800487213 */ /* 0x000fe40000000000 */
[----:B------:R-:W-:Y:S02]  /*fc50*/  FSEL R212, R78, -INF , P4 ;  /* 0xff8000004ed47808 */ /* 0x000fe40002000000 */
[----:B------:R-:W-:Y:S02]  /*fc60*/  I2FP.F32.S32 R72, R72 ;  /* 0x0000004800487245 */ /* 0x000fe40000201400 */
[----:B------:R-:W-:-:S02]  /*fc70*/  IABS R73, R73 ;  /* 0x0000004900497213 */ /* 0x000fc40000000000 */
[----:B------:R-:W-:Y:S01]  /*fc80*/  IADD3 R78, PT, PT, R230, 0x1bf, -R193 ;  /* 0x000001bfe64e7810 */ /* 0x000fe20007ffe8c1 */
[----:B------:R-:W-:Y:S01]  /*fc90*/  FFMA.FTZ R72, -R244, R72, R75 ;  /* 0x00000048f4487223 */ /* 0x000fe2000001014b */
[----:B-1----:R-:W-:Y:S02]  /*fca0*/  IADD3 R84, PT, PT, R230, 0x1cf, -R193 ;  /* 0x000001cfe6547810 */ /* 0x002fe40007ffe8c1 */
[----:B------:R-:W-:Y:S02]  /*fcb0*/  I2FP.F32.S32 R73, R73 ;  /* 0x0000004900497245 */ /* 0x000fe40000201400 */
[----:B--2---:R-:W-:Y:S02]  /*fcc0*/  FSEL R80, R81, -INF , !P5 ;  /* 0xff80000051507808 */ /* 0x004fe40006800000 */
[----:B------:R-:W-:Y:S02]  /*fcd0*/  IABS R84, R84 ;  /* 0x0000005400547213 */ /* 0x000fe40000000000 */
[----:B------:R-:W-:Y:S01]  /*fce0*/  ISETP.GE.AND P5, PT, R76, R228, PT ;  /* 0x000000e44c00720c */ /* 0x000fe20003fa6270 */
[----:B------:R-:W-:Y:S01]  /*fcf0*/  STL [R1+0x10], R80 ;  /* 0x0000105001007387 */ /* 0x000fe20000100800 */
[----:B------:R-:W-:-:S02]  /*fd00*/  I2FP.F32.S32 R84, R84 ;  /* 0x0000005400547245 */ /* 0x000fc40000201400 */
[----:B------:R-:W-:Y:S01]  /*fd10*/  IADD3 R76, PT, PT, R194, 0x1cf, -R193 ;  /* 0x000001cfc24c7810 */ /* 0x000fe20007ffe8c1 */
[----:B------:R-:W1:Y:S01]  /*fd20*/  LDSM.16.M88.4 R80, [R37+0x4000] ;  /* 0x004000002550783b */ /* 0x000e620000000200 */
[----:B------:R-:W-:Y:S01]  /*fd30*/  FSEL R212, R212, -INF , !P5 ;  /* 0xff800000d4d47808 */ /* 0x000fe20006800000 */
[----:B------:R-:W-:Y:S01]  /*fd40*/  FFMA.FTZ R215, -R244, R84, R77 ;  /* 0x00000054f4d77223 */ /* 0x000fe2000001014d */
[----:B------:R-:W-:Y:S01]  /*fd50*/  VIADD R77, R202, 0xfffffe31 ;  /* 0xfffffe31ca4d7836 */ /* 0x000fe20000000000 */
[----:B------:R-:W-:Y:S02]  /*fd60*/  IABS R76, R76 ;  /* 0x0000004c004c7213 */ /* 0x000fe40000000000 */
[----:B------:R-:W-:Y:S02]  /*fd70*/  IABS R78, R78 ;  /* 0x0000004e004e7213 */ /* 0x000fe40000000000 */
[C---:B------:R-:W-:Y:S02]  /*fd80*/  ISETP.GE.AND P3, PT, R77.reuse, R232, PT ;  /* 0x000000e84d00720c */ /* 0x040fe40003f66270 */
[----:B------:R-:W-:-:S02]  /*fd90*/  ISETP.GE.AND P4, PT, R77, R231, PT ;  /* 0x000000e74d00720c */ /* 0x000fc40003f86270 */
[----:B------:R-:W-:Y:S02]  /*fda0*/  FSEL R215, R215, -INF , P3 ;  /* 0xff800000d7d77808 */ /* 0x000fe40001800000 */
[----:B------:R-:W-:Y:S02]  /*fdb0*/  I2FP.F32.S32 R76, R76 ;  /* 0x0000004c004c7245 */ /* 0x000fe40000201400 */
[C---:B------:R-:W-:Y:S02]  /*fdc0*/  ISETP.GE.AND P5, PT, R77.reuse, R228, PT ;  /* 0x000000e44d00720c */ /* 0x040fe40003fa6270 */
[----:B------:R-:W-:Y:S01]  /*fdd0*/  ISETP.GE.AND P3, PT, R77, R229, PT ;  /* 0x000000e54d00720c */ /* 0x000fe20003f66270 */
[----:B------:R-:W-:Y:S01]  /*fde0*/  FFMA.FTZ R79, -R244, R76, R79 ;  /* 0x0000004cf44f7223 */ /* 0x000fe2000001014f */
[----:B------:R-:W-:Y:S01]  /*fdf0*/  IADD3 R77, PT, PT, R194, 0x1c8, -R193 ;  /* 0x000001c8c24d7810 */ /* 0x000fe20007ffe8c1 */
[----:B------:R-:W-:Y:S01]  /*fe00*/  VIADD R76, R202, 0xfffffe38 ;  /* 0xfffffe38ca4c7836 */ /* 0x000fe20000000000 */
[----:B------:R-:W-:-:S02]  /*fe10*/  FSEL R215, R215, -INF , !P4 ;  /* 0xff800000d7d77808 */ /* 0x000fc40006000000 */
[----:B------:R-:W-:Y:S02]  /*fe20*/  IABS R77, R77 ;  /* 0x0000004d004d7213 */ /* 0x000fe40000000000 */
[C---:B------:R-:W-:Y:S02]  /*fe30*/  ISETP.GE.AND P4, PT, R76.reuse, R232, PT ;  /* 0x000000e84c00720c */ /* 0x040fe40003f86270 */
[----:B------:R-:W-:Y:S02]  /*fe40*/  I2FP.F32.S32 R77, R77 ;  /* 0x0000004d004d7245 */ /* 0x000fe40000201400 */
[----:B------:R-:W-:Y:S02]  /*fe50*/  FSEL R249, R79, -INF , P3 ;  /* 0xff8000004ff97808 */ /* 0x000fe40001800000 */
[----:B------:R-:W-:Y:S01]  /*fe60*/  ISETP.GE.AND P3, PT, R76, R231, PT ;  /* 0x000000e74c00720c */ /* 0x000fe20003f66270 */
[----:B------:R-:W-:Y:S01]  /*fe70*/  FFMA.FTZ R77, -R244, R77, R74 ;  /* 0x0000004df44d7223 */ /* 0x000fe2000001014a */
[----:B------:R-:W-:Y:S01]  /*fe80*/  FSEL R221, R221, -INF , P4 ;  /* 0xff800000dddd7808 */ /* 0x000fe20002000000 */
[----:B------:R-:W-:Y:S01]  /*fe90*/  VIADD R74, R202, 0xfffffe39 ;  /* 0xfffffe39ca4a7836 */ /* 0x000fe20000000000 */
[----:B------:R-:W-:-:S02]  /*fea0*/  ISETP.GE.AND P4, PT, R76, R229, PT ;  /* 0x000000e54c00720c */ /* 0x000fc40003f86270 */
[----:B------:R-:W-:Y:S01]  /*feb0*/  FSEL R221, R221, -INF , !P3 ;  /* 0xff800000dddd7808 */ /* 0x000fe20005800000 */
[C---:B-1----:R-:W-:Y:S01]  /*fec0*/  HMMA.16816.F32 R68, R112.reuse, R80, R68 ;  /* 0x000000507044723c */ /* 0x042fe20000001844 */
[----:B------:R-:W-:Y:S02]  /*fed0*/  ISETP.GE.AND P3, PT, R74, R232, PT ;  /* 0x000000e84a00720c */ /* 0x000fe40003f66270 */
[----:B------:R-:W-:Y:S02]  /*fee0*/  FSEL R249, R249, -INF , !P5 ;  /* 0xff800000f9f97808 */ /* 0x000fe40006800000 */
[----:B------:R-:W-:Y:S02]  /*fef0*/  FSEL R242, R242, -INF , P3 ;  /* 0xff800000f2f27808 */ /* 0x000fe40001800000 */
[----:B------:R-:W-:Y:S01]  /*ff00*/  ISETP.GE.AND P5, PT, R76, R228, PT ;  /* 0x000000e44c00720c */ /* 0x000fe20003fa6270 */
[----:B------:R-:W-:Y:S01]  /*ff10*/  HMMA.16816.F32 R64, R112, R82, R64 ;  /* 0x000000527040723c */ /* 0x000fe20000001840 */
[----:B------:R-:W-:-:S02]  /*ff20*/  FSEL R77, R77, -INF , P4 ;  /* 0xff8000004d4d7808 */ /* 0x000fc40002000000 */
[----:B------:R-:W-:Y:S02]  /*ff30*/  ISETP.GE.AND P3, PT, R74, R229, PT ;  /* 0x000000e54a00720c */ /* 0x000fe40003f66270 */
[----:B------:R-:W-:Y:S02]  /*ff40*/  FSEL R220, R77, -INF , !P5 ;  /* 0xff8000004ddc7808 */ /* 0x000fe40006800000 */
[----:B------:R-:W-:Y:S02]  /*ff50*/  FSEL R72, R72, -INF , P3 ;  /* 0xff80000048487808 */ /* 0x000fe40001800000 */
[C---:B------:R-:W-:Y:S02]  /*ff60*/  ISETP.GE.AND P5, PT, R74.reuse, R228, PT ;  /* 0x000000e44a00720c */ /* 0x040fe40003fa6270 */
[----:B------:R-:W-:Y:S01]  /*ff70*/  ISETP.GE.AND P4, PT, R74, R231, PT ;  /* 0x000000e74a00720c */ /* 0x000fe20003f86270 */
[----:B------:R-:W-:Y:S01]  /*ff80*/  FFMA.FTZ R76, -R244, R73, R68 ;  /* 0x00000049f44c7223 */ /* 0x000fe20000010144 */
[----:B------:R-:W-:Y:S01]  /*ff90*/  FSEL R214, R72, -INF , !P5 ;  /* 0xff80000048d67808 */ /* 0x000fe20006800000 */
[----:B------:R-:W-:Y:S01]  /*ffa0*/  VIADD R68, R202, 0xfffffe40 ;  /* 0xfffffe40ca447836 */ /* 0x000fe20000000000 */
[----:B------:R-:W1:Y:S01]  /*ffb0*/  LDSM.16.M88.4 R72, [R37+0x4800] ;  /* 0x004800002548783b */ /* 0x000e620000000200 */
[----:B------:R-:W-:-:S02]  /*ffc0*/  IADD3 R77, PT, PT, R194, 0x1c0, -R193 ;  /* 0x000001c0c24d7810 */ /* 0x000fc40007ffe8c1 */
[----:B------:R-:W-:Y:S02]  /*ffd0*/  FSEL R242, R242, -INF , !P4 ;  /* 0xff800000f2f27808 */ /* 0x000fe40006000000 */
[----:B------:R-:W-:Y:S02]  /*ffe0*/  IABS R77, R77 ;  /* 0x0000004d004d7213 */ /* 0x000fe40000000000 */
[----:B------:R-:W-:Y:S02]  /*fff0*/  ISETP.GE.AND P4, PT, R68, R232, PT ;  /* 0x000000e84400720c */ /* 0x000fe40003f86270 */
[----:B------:R-:W-:Y:S02]  /*10000*/  IADD3 R79, PT, PT, R194, 0x1bf, -R193 ;  /* 0x000001bfc24f7810 */ /* 0x000fe40007ffe8c1 */
[----:B------:R-:W-:Y:S02]  /*10010*/  I2FP.F32.S32 R77, R77 ;  /* 0x0000004d004d7245 */ /* 0x000fe40000201400 */
[----:B------:R-:W-:-:S02]  /*10020*/  I2FP.F32.S32 R78, R78 ;  /* 0x0000004e004e7245 */ /* 0x000fc40000201400 */
[----:B------:R-:W-:Y:S02]  /*10030*/  ISETP.GE.AND P3, PT, R68, R231, PT ;  /* 0x000000e74400720c */ /* 0x000fe40003f66270 */
[----:B------:R-:W-:Y:S02]  /*10040*/  FSEL R76, R76, -INF , P4 ;  /* 0xff8000004c4c7808 */ /* 0x000fe40002000000 */
[----:B------:R-:W-:Y:S02]  /*10050*/  IABS R79, R79 ;  /* 0x0000004f004f7213 */ /* 0x000fe40000000000 */
[C---:B------:R-:W-:Y:S02]  /*10060*/  ISETP.GE.AND P5, PT, R68.reuse, R228, PT ;  /* 0x000000e44400720c */ /* 0x040fe40003fa6270 */
[----:B------:R-:W-:Y:S01]  /*10070*/  ISETP.GE.AND P4, PT, R68, R229, PT ;  /* 0x000000e54400720c */ /* 0x000fe20003f86270 */
[----:B------:R-:W-:Y:S01]  /*10080*/  FFMA.FTZ R68, -R244, R77, R70 ;  /* 0x0000004df4447223 */ /* 0x000fe20000010146 */
[----:B------:R-:W-:Y:S01]  /*10090*/  IADD3 R77, PT, PT, R230, 0x1b8, -R193 ;  /* 0x000001b8e64d7810 */ /* 0x000fe20007ffe8c1 */
[----:B------:R-:W-:Y:S01]  /*100a0*/  FFMA.FTZ R70, -R244, R78, R69 ;  /* 0x0000004ef4467223 */ /* 0x000fe20000010145 */
[----:B------:R-:W-:Y:S01]  /*100b0*/  FSEL R69, R76, -INF , !P3 ;  /* 0xff8000004c457808 */ /* 0x000fe20005800000 */
[----:B------:R-:W-:Y:S01]  /*100c0*/  IMAD.MOV.U32 R76, RZ, RZ, R79 ;  /* 0x000000ffff4c7224 */ /* 0x000fe200078e004f */
[----:B------:R-:W-:Y:S01]  /*100d0*/  IABS R77, R77 ;  /* 0x0000004d004d7213 */ /* 0x000fe20000000000 */
[----:B------:R-:W-:Y:S01]  /*100e0*/  VIADD R78, R202, 0xfffffe41 ;  /* 0xfffffe41ca4e7836 */ /* 0x000fe20000000000 */
[----:B------:R-:W-:-:S02]  /*100f0*/  FSEL R68, R68, -INF , P4 ;  /* 0xff80000044447808 */ /* 0x000fc40002000000 */
[----:B------:R-:W-:Y:S02]  /*10100*/  I2FP.F32.S32 R76, R76 ;  /* 0x0000004c004c7245 */ /* 0x000fe40000201400 */
[----:B------:R-:W-:Y:S02]  /*10110*/  I2FP.F32.S32 R77, R77 ;  /* 0x0000004d004d7245 */ /* 0x000fe40000201400 */
[----:B------:R-:W-:Y:S01]  /*10120*/  ISETP.GE.AND P3, PT, R78, R232, PT ;  /* 0x000000e84e00720c */ /* 0x000fe20003f66270 */
[----:B------:R-:W-:Y:S01]  /*10130*/  FFMA.FTZ R71, -R244, R76, R71 ;  /* 0x0000004cf4477223 */ /* 0x000fe20000010147 */
[----:B------:R-:W-:Y:S01]  /*10140*/  FSEL R68, R68, -INF , !P5 ;  /* 0xff80000044447808 */ /* 0x000fe20006800000 */
[----:B------:R-:W-:Y:S01]  /*10150*/  FFMA.FTZ R76, -R244, R77, R64 ;  /* 0x0000004df44c7223 */ /* 0x000fe20000010140 */
[--C-:B------:R-:W-:Y:S01]  /*10160*/  IADD3 R77, PT, PT, R194, 0x1b8, -R193.reuse ;  /* 0x000001b8c24d7810 */ /* 0x100fe20007ffe8c1 */
[----:B-1----:R-:W-:Y:S01]  /*10170*/  HMMA.16816.F32 R60, R112, R72, R60 ;  /* 0x00000048703c723c */ /* 0x002fe2000000183c */
[----:B------:R-:W-:-:S02]  /*10180*/  IADD3 R64, PT, PT, R230, 0x1b7, -R193 ;  /* 0x000001b7e6407810 */ /* 0x000fc40007ffe8c1 */
[----:B------:R-:W-:Y:S02]  /*10190*/  FSEL R70, R70, -INF , P3 ;  /* 0xff80000046467808 */ /* 0x000fe40001800000 */
[C---:B------:R-:W-:Y:S02]  /*101a0*/  ISETP.GE.AND P4, PT, R78.reuse, R231, PT ;  /* 0x000000e74e00720c */ /* 0x040fe40003f86270 */
[C---:B------:R-:W-:Y:S01]  /*101b0*/  ISETP.GE.AND P5, PT, R78.reuse, R228, PT ;  /* 0x000000e44e00720c */ /* 0x040fe20003fa6270 */
[----:B------:R-:W-:Y:S01]  /*101c0*/  HMMA.16816.F32 R56, R112, R74, R56 ;  /* 0x0000004a7038723c */ /* 0x000fe20000001838 */
[----:B------:R-:W-:Y:S01]  /*101d0*/  ISETP.GE.AND P3, PT, R78, R229, PT ;  /* 0x000000e54e00720c */ /* 0x000fe20003f66270 */
[----:B------:R-:W-:Y:S01]  /*101e0*/  VIADD R78, R202, 0xfffffe48 ;  /* 0xfffffe48ca4e7836 */ /* 0x000fe20000000000 */
[----:B------:R-:W-:Y:S02]  /*101f0*/  IABS R77, R77 ;  /* 0x0000004d004d7213 */ /* 0x000fe40000000000 */
[----:B------:R-:W-:-:S02]  /*10200*/  IABS R64, R64 ;  /* 0x0000004000407213 */ /* 0x000fc40000000000 */
[----:B------:R-:W-:Y:S02]  /*10210*/  FSEL R70, R70, -INF , !P4 ;  /* 0xff80000046467808 */ /* 0x000fe40006000000 */
[----:B------:R-:W-:Y:S02]  /*10220*/  I2FP.F32.S32 R77, R77 ;  /* 0x0000004d004d7245 */ /* 0x000fe40000201400 */
[----:B------:R-:W-:Y:S02]  /*10230*/  ISETP.GE.AND P4, PT, R78, R232, PT ;  /* 0x000000e84e00720c */ /* 0x000fe40003f86270 */
[----:B------:R-:W-:Y:S01]  /*10240*/  I2FP.F32.S32 R64, R64 ;  /* 0x0000004000407245 */ /* 0x000fe20000201400 */
[----:B------:R-:W-:Y:S01]  /*10250*/  FFMA.FTZ R77, -R244, R77, R66 ;  /* 0x0000004df44d7223 */ /* 0x000fe20000010142 */
[----:B------:R-:W-:Y:S01]  /*10260*/  IADD3 R72, PT, PT, R230, 0x1b0, -R193 ;  /* 0x000001b0e6487810 */ /* 0x000fe20007ffe8c1 */
[----:B------:R-:W-:Y:S01]  /*10270*/  VIADD R66, R202, 0xfffffe49 ;  /* 0xfffffe49ca427836 */ /* 0x000fe20000000000 */
[----:B------:R-:W-:Y:S01]  /*10280*/  FSEL R71, R71, -INF , P3 ;  /* 0xff80000047477808 */ /* 0x000fe20001800000 */
[----:B------:R-:W-:Y:S01]  /*10290*/  FFMA.FTZ R64, -R244, R64, R65 ;  /* 0x00000040f4407223 */ /* 0x000fe20000010141 */
[----:B------:R-:W-:-:S02]  /*102a0*/  ISETP.GE.AND P3, PT, R78, R231, PT ;  /* 0x000000e74e00720c */ /* 0x000fc40003f66270 */
[----:B------:R-:W-:Y:S02]  /*102b0*/  FSEL R76, R76, -INF , P4 ;  /* 0xff8000004c4c7808 */ /* 0x000fe40002000000 */
[----:B------:R-:W-:Y:S02]  /*102c0*/  ISETP.GE.AND P4, PT, R78, R229, PT ;  /* 0x000000e54e00720c */ /* 0x000fe40003f86270 */
[----:B------:R-:W-:Y:S02]  /*102d0*/  IABS R72, R72 ;  /* 0x0000004800487213 */ /* 0x000fe40000000000 */
[----:B------:R-:W-:Y:S02]  /*102e0*/  IADD3 R65, PT, PT, R194, 0x1b7, -R193 ;  /* 0x000001b7c2417810 */ /* 0x000fe40007ffe8c1 */
[----:B------:R-:W-:Y:S02]  /*102f0*/  FSEL R73, R76, -INF , !P3 ;  /* 0xff8000004c497808 */ /* 0x000fe40005800000 */
[----:B------:R-:W-:Y:S01]  /*10300*/  FSEL R76, R77, -INF , P4 ;  /* 0xff8000004d4c7808 */ /* 0x000fe20002000000 */
[----:B------:R-:W-:Y:S01]  /*10310*/  IMAD.MOV.U32 R77, RZ, RZ, R72 ;  /* 0x000000ffff4d7224 */ /* 0x000fe200078e0048 */
[----:B------:R-:W-:-:S02]  /*10320*/  IABS R65, R65 ;  /* 0x0000004100417213 */ /* 0x000fc40000000000 */
[----:B------:R-:W-:Y:S02]  /*10330*/  ISETP.GE.AND P3, PT, R66, R232, PT ;  /* 0x000000e84200720c */ /* 0x000fe40003f66270 */
[----:B------:R-:W-:Y:S02]  /*10340*/  I2FP.F32.S32 R65, R65 ;  /* 0x0000004100417245 */ /* 0x000fe40000201400 */
[----:B------:R-:W-:Y:S02]  /*10350*/  I2FP.F32.S32 R77, R77 ;  /* 0x0000004d004d7245 */ /* 0x000fe40000201400 */
[----:B------:R-:W-:Y:S01]  /*10360*/  FSEL R71, R71, -INF , !P5 ;  /* 0xff80000047477808 */ /* 0x000fe20006800000 */
[----:B------:R-:W-:Y:S01]  /*10370*/  FFMA.FTZ R65, -R244, R65, R67 ;  /* 0x00000041f4417223 */ /* 0x000fe20000010143 */
[----:B------:R-:W-:Y:S01]  /*10380*/  FSEL R64, R64, -INF , P3 ;  /* 0xff80000040407808 */ /* 0x000fe20001800000 */
[----:B------:R-:W-:Y:S01]  /*10390*/  FFMA.FTZ R77, -R244, R77, R60 ;  /* 0x0000004df44d7223 */ /* 0x000fe2000001013c */
[----:B------:R-:W-:Y:S01]  /*103a0*/  ISETP.GE.AND P5, PT, R78, R228, PT ;  /* 0x000000e44e00720c */ /* 0x000fe20003fa6270 */
[----:B------:R-:W-:Y:S01]  /*103b0*/  VIADD R60, R202, 0xfffffe50 ;  /* 0xfffffe50ca3c7836 */ /* 0x000fe20000000000 */
[----:B------:R-:W-:-:S02]  /*103c0*/  ISETP.GE.AND P3, PT, R66, R229, PT ;  /* 0x000000e54200720c */ /* 0x000fc40003f66270 */
[----:B------:R-:W-:Y:S02]  /*103d0*/  ISETP.GE.AND P4, PT, R66, R231, PT ;  /* 0x000000e74200720c */ /* 0x000fe40003f86270 */
[--C-:B------:R-:W-:Y:S02]  /*103e0*/  IADD3 R79, PT, PT, R194, 0x1b0, -R193.reuse ;  /* 0x000001b0c24f7810 */ /* 0x100fe40007ffe8c1 */
[----:B------:R-:W-:Y:S02]  /*103f0*/  IADD3 R78, PT, PT, R230, 0x1af, -R193 ;  /* 0x000001afe64e7810 */ /* 0x000fe40007ffe8c1 */
[----:B------:R-:W-:Y:S02]  /*10400*/  FSEL R72, R76, -INF , !P5 ;  /* 0xff8000004c487808 */ /* 0x000fe40006800000 */
[----:B------:R-:W-:Y:S02]  /*10410*/  FSEL R65, R65, -INF , P3 ;  /* 0xff80000041417808 */ /* 0x000fe40001800000 */
[----:B------:R-:W-:-:S02]  /*10420*/  ISETP.GE.AND P5, PT, R66, R228, PT ;  /* 0x000000e44200720c */ /* 0x000fc40003fa6270 */
[----:B------:R-:W-:Y:S02]  /*10430*/  FSEL R74, R64, -INF , !P4 ;  /* 0xff800000404a7808 */ /* 0x000fe40006000000 */
[----:B------:R-:W-:Y:S02]  /*10440*/  IABS R79, R79 ;  /* 0x0000004f004f7213 */ /* 0x000fe40000000000 */
[----:B------:R-:W-:Y:S02]  /*10450*/  ISETP.GE.AND P4, PT, R60, R232, PT ;  /* 0x000000e83c00720c */ /* 0x000fe40003f86270 */
[----:B------:R-:W-:Y:S02]  /*10460*/  IABS R78, R78 ;  /* 0x0000004e004e7213 */ /* 0x000fe40000000000 */
[----:B------:R-:W-:Y:S02]  /*10470*/  FSEL R75, R65, -INF , !P5 ;  /* 0xff800000414b7808 */ /* 0x000fe40006800000 */
[----:B------:R-:W-:Y:S01]  /*10480*/  I2FP.F32.S32 R79, R79 ;  /* 0x0000004f004f7245 */ /* 0x000fe20000201400 */
[----:B------:R-:W1:Y:S01]  /*10490*/  LDSM.16.M88.4 R64, [R37+0x5000] ;  /* 0x005000002540783b */ /* 0x000e620000000200 */
[----:B------:R-:W-:-:S02]  /*104a0*/  I2FP.F32.S32 R78, R78 ;  /* 0x0000004e004e7245 */ /* 0x000fc40000201400 */
[----:B------:R-:W-:Y:S01]  /*104b0*/  FSEL R77, R77, -INF , P4 ;  /* 0xff8000004d4d7808 */ /* 0x000fe20002000000 */
[----:B------:R-:W-:Y:S01]  /*104c0*/  FFMA.FTZ R62, -R244, R79, R62 ;  /* 0x0000004ff43e7223 */ /* 0x000fe2000001013e */
[----:B------:R-:W-:Y:S01]  /*104d0*/  ISETP.GE.AND P3, PT, R60, R231, PT ;  /* 0x000000e73c00720c */ /* 0x000fe20003f66270 */
[----:B------:R-:W-:Y:S01]  /*104e0*/  FFMA.FTZ R78, -R244, R78, R61 ;  /* 0x0000004ef44e7223 */ /* 0x000fe2000001013d */
[----:B------:R-:W-:Y:S01]  /*104f0*/  ISETP.GE.AND P5, PT, R60, R228, PT ;  /* 0x000000e43c00720c */ /* 0x000fe20003fa6270 */
[----:B------:R-:W-:Y:S01]  /*10500*/  VIADD R61, R202, 0xfffffe51 ;  /* 0xfffffe51ca3d7836 */ /* 0x000fe20000000000 */
[----:B------:R-:W-:Y:S02]  /*10510*/  ISETP.GE.AND P4, PT, R60, R229, PT ;  /* 0x000000e53c00720c */ /* 0x000fe40003f86270 */
[--C-:B------:R-:W-:Y:S02]  /*10520*/  IADD3 R60, PT, PT, R194, 0x1af, -R193.reuse ;  /* 0x000001afc23c7810 */ /* 0x100fe40007ffe8c1 */
[----:B------:R-:W-:-:S02]  /*10530*/  IADD3 R81, PT, PT, R230, 0x1a8, -R193 ;  /* 0x000001a8e6517810 */ /* 0x000fc40007ffe8c1 */
[----:B------:R-:W-:Y:S02]  /*10540*/  IABS R60, R60 ;  /* 0x0000003c003c7213 */ /* 0x000fe40000000000 */
[----:B------:R-:W-:Y:S01]  /*10550*/  FSEL R76, R62, -INF , P4 ;  /* 0xff8000003e4c7808 */ /* 0x000fe20002000000 */
[----:B------:R-:W-:Y:S01]  /*10560*/  IMAD.SHL.U32 R62, R38, 0x100, RZ ;  /* 0x00000100263e7824 */ /* 0x000fe200078e00ff */
[----:B------:R-:W-:Y:S02]  /*10570*/  FSEL R77, R77, -INF , !P3 ;  /* 0xff8000004d4d7808 */ /* 0x000fe40005800000 */
[----:B------:R-:W-:Y:S02]  /*10580*/  I2FP.F32.S32 R60, R60 ;  /* 0x0000003c003c7245 */ /* 0x000fe40000201400 */
[----:B------:R-:W-:Y:S02]  /*10590*/  ISETP.GE.AND P3, PT, R61, R232, PT ;  /* 0x000000e83d00720c */ /* 0x000fe40003f66270 */
[----:B------:R-:W-:Y:S01]  /*105a0*/  IABS R81, R81 ;  /* 0x0000005100517213 */ /* 0x000fe20000000000 */
[----:B------:R-:W-:Y:S01]  /*105b0*/  FFMA.FTZ R63, -R244, R60, R63 ;  /* 0x0000003cf43f7223 */ /* 0x000fe2000001013f */
[----:B------:R-:W-:-:S02]  /*105c0*/  FSEL R78, R78, -INF , P3 ;  /* 0xff8000004e4e7808 */ /* 0x000fc40001800000 */
[----:B------:R-:W-:Y:S02]  /*105d0*/  LOP3.LUT R62, R62, R168, RZ, 0xfc, !PT ;  /* 0x000000a83e3e7212 */ /* 0x000fe400078efcff */
[----:B------:R-:W-:Y:S02]  /*105e0*/  I2FP.F32.S32 R81, R81 ;  /* 0x0000005100517245 */ /* 0x000fe40000201400 */
[C---:B------:R-:W-:Y:S01]  /*105f0*/  ISETP.GE.AND P3, PT, R61.reuse, R229, PT ;  /* 0x000000e53d00720c */ /* 0x040fe20003f66270 */
[----:B------:R-:W-:Y:S01]  /*10600*/  VIADD R60, R62, 0xfffffe58 ;  /* 0xfffffe583e3c7836 */ /* 0x000fe20000000000 */
[----:B------:R-:W-:Y:S01]  /*10610*/  ISETP.GE.AND P4, PT, R61, R231, PT ;  /* 0x000000e73d00720c */ /* 0x000fe20003f86270 */
[----:B------:R-:W-:Y:S01]  /*10620*/  FFMA.FTZ R81, -R244, R81, R56 ;  /* 0x00000051f4517223 */ /* 0x000fe20000010138 */
[----:B------:R-:W-:Y:S01]  /*10630*/  FSEL R79, R63, -INF , P3 ;  /* 0xff8000003f4f7808 */ /* 0x000fe20001800000 */
[----:B------:R-:W-:Y:S01]  /*10640*/  IMAD.SHL.U32 R63, R38, 0x100, RZ ;  /* 0x00000100263f7824 */ /* 0x000fe200078e00ff */
[----:B------:R-:W-:Y:S01]  /*10650*/  IADD3 R56, PT, PT, R230, 0x1a7, -R193 ;  /* 0x000001a7e6387810 */ /* 0x000fe20007ffe8c1 */
[----:B-1----:R-:W-:Y:S01]  /*10660*/  HMMA.16816.F32 R52, R112, R64, R52 ;  /* 0x000000407034723c */ /* 0x002fe20000001834 */
[----:B------:R-:W-:-:S02]  /*10670*/  FSEL R76, R76, -INF , !P5 ;  /* 0xff8000004c4c7808 */ /* 0x000fc40006800000 */
[----:B------:R-:W-:Y:S02]  /*10680*/  FSEL R78, R78, -INF , !P4 ;  /* 0xff8000004e4e7808 */ /* 0x000fe40006000000 */
[----:B------:R-:W-:Y:S02]  /*10690*/  ISETP.GE.AND P5, PT, R61, R228, PT ;  /* 0x000000e43d00720c */ /* 0x000fe40003fa6270 */
[----:B------:R-:W-:Y:S01]  /*106a0*/  ISETP.GE.AND P4, PT, R60, R232, PT ;  /* 0x000000e83c00720c */ /* 0x000fe20003f86270 */
[----:B------:R-:W-:Y:S01]  /*106b0*/  HMMA.16816.F32 R48, R112, R66, R48 ;  /* 0x000000427030723c */ /* 0x000fe20000001830 */
[----:B------:R-:W-:Y:S02]  /*106c0*/  IABS R56, R56 ;  /* 0x0000003800387213 */ /* 0x000fe40000000000 */
[----:B------:R-:W-:Y:S02]  /*106d0*/  LOP3.LUT R63, R63, R168, RZ, 0xfc, !PT ;  /* 0x000000a83f3f7212 */ /* 0x000fe400078efcff */
[----:B------:R-:W-:-:S02]  /*106e0*/  FSEL R79, R79, -INF , !P5 ;  /* 0xff8000004f4f7808 */ /* 0x000fc40006800000 */
[----:B------:R-:W-:Y:S01]  /*106f0*/  FSEL R81, R81, -INF , P4 ;  /* 0xff80000051517808 */ /* 0x000fe20002000000 */
[----:B------:R-:W-:Y:S01]  /*10700*/  IMAD.IADD R63, R63, 0x1, R246 ;  /* 0x000000013f3f7824 */ /* 0x000fe200078e02f6 */
[C---:B------:R-:W-:Y:S02]  /*10710*/  ISETP.GE.AND P3, PT, R60.reuse, R231, PT ;  /* 0x000000e73c00720c */ /* 0x040fe40003f66270 */
[C---:B------:R-:W-:Y:S02]  /*10720*/  ISETP.GE.AND P5, PT, R60.reuse, R228, PT ;  /* 0x000000e43c00720c */ /* 0x040fe40003fa6270 */
[----:B------:R-:W-:Y:S02]  /*10730*/  I2FP.F32.S32 R56, R56 ;  /* 0x0000003800387245 */ /* 0x000fe40000201400 */
[----:B------:R-:W-:Y:S01]  /*10740*/  ISETP.GE.AND P4, PT, R60, R229, PT ;  /* 0x000000e53c00720c */ /* 0x000fe20003f86270 */
[----:B------:R-:W-:Y:S01]  /*10750*/  VIADD R60, R230, 0x8 ;  /* 0x00000008e63c7836 */ /* 0x000fe20000000000 */
[----:B------:R-:W-:Y:S01]  /*10760*/  IADD3 R61, PT, PT, R194, 0x1a8, -R193 ;  /* 0x000001a8c23d7810 */ /* 0x000fe20007ffe8c1 */
[----:B------:R-:W-:Y:S01]  /*10770*/  FFMA.FTZ R82, -R244, R56, R57 ;  /* 0x00000038f4527223 */ /* 0x000fe20000010139 */
[----:B------:R-:W-:Y:S01]  /*10780*/  VIADD R57, R62, 0xfffffe59 ;  /* 0xfffffe593e397836 */ /* 0x000fe20000000000 */
[----:B------:R-:W-:-:S02]  /*10790*/  FSEL R81, R81, -INF , !P3 ;  /* 0xff80000051517808 */ /* 0x000fc40005800000 */
[----:B------:R-:W-:Y:S02]  /*107a0*/  IABS R61, R61 ;  /* 0x0000003d003d7213 */ /* 0x000fe40000000000 */
[----:B------:R-:W-:Y:S02]  /*107b0*/  IADD3 R56, PT, PT, R60, 0x1a7, -R63 ;  /* 0x000001a73c387810 */ /* 0x000fe40007ffe83f */
[----:B------:R-:W-:Y:S02]  /*107c0*/  I2FP.F32.S32 R61, R61 ;  /* 0x0000003d003d7245 */ /* 0x000fe40000201400 */
[----:B------:R-:W-:Y:S02]  /*107d0*/  IABS R56, R56 ;  /* 0x0000003800387213 */ /* 0x000fe40000000000 */
[----:B------:R-:W-:Y:S01]  /*107e0*/  ISETP.GE.AND P3, PT, R57, R232, PT ;  /* 0x000000e83900720c */ /* 0x000fe20003f66270 */
[----:B------:R-:W-:Y:S01]  /*107f0*/  FFMA.FTZ R58, -R244, R61, R58 ;  /* 0x0000003df43a7223 */ /* 0x000fe2000001013a */
[----:B------:R-:W-:-:S02]  /*10800*/  I2FP.F32.S32 R56, R56 ;  /* 0x0000003800387245 */ /* 0x000fc40000201400 */
[----:B------:R-:W-:Y:S02]  /*10810*/  IADD3 R85, PT, PT, R230, 0x1a0, -R63 ;  /* 0x000001a0e6557810 */ /* 0x000fe40007ffe83f */
[----:B------:R-:W-:Y:S01]  /*10820*/  FSEL R82, R82, -INF , P3 ;  /* 0xff80000052527808 */ /* 0x000fe20001800000 */
[----:B------:R-:W-:Y:S01]  /*10830*/  FFMA.FTZ R56, -R244, R56, R59 ;  /* 0x00000038f4387223 */ /* 0x000fe2000001013b */
[----:B------:R-:W-:Y:S02]  /*10840*/  IABS R85, R85 ;  /* 0x0000005500557213 */ /* 0x000fe40000000000 */
[----:B------:R-:W-:Y:S02]  /*10850*/  FSEL R58, R58, -INF , P4 ;  /* 0xff8000003a3a7808 */ /* 0x000fe40002000000 */
[----:B------:R-:W-:Y:S02]  /*10860*/  ISETP.GE.AND P3, PT, R57, R229, PT ;  /* 0x000000e53900720c */ /* 0x000fe40003f66270 */
[----:B------:R-:W-:-:S02]  /*10870*/  FSEL R80, R58, -INF , !P5 ;  /* 0xff8000003a507808 */ /* 0x000fc40006800000 */
[----:B------:R-:W-:Y:S02]  /*10880*/  I2FP.F32.S32 R85, R85 ;  /* 0x0000005500557245 */ /* 0x000fe40000201400 */
[----:B------:R-:W-:Y:S02]  /*10890*/  FSEL R56, R56, -INF , P3 ;  /* 0xff80000038387808 */ /* 0x000fe40001800000 */
[C---:B------:R-:W-:Y:S01]  /*108a0*/  ISETP.GE.AND P5, PT, R57.reuse, R228, PT ;  /* 0x000000e43900720c */ /* 0x040fe20003fa6270 */
[----:B------:R-:W-:Y:S01]  /*108b0*/  FFMA.FTZ R85, -R244, R85, R52 ;  /* 0x00000055f4557223 */ /* 0x000fe20000010134 */
[----:B------:R-:W-:Y:S01]  /*108c0*/  ISETP.GE.AND P4, PT, R57, R231, PT ;  /* 0x000000e73900720c */ /* 0x000fe20003f86270 */
[----:B------:R-:W-:Y:S01]  /*108d0*/  VIADD R52, R62, 0xfffffe60 ;  /* 0xfffffe603e347836 */ /* 0x000fe20000000000 */
[----:B------:R-:W-:Y:S02]  /*108e0*/  FSEL R83, R56, -INF , !P5 ;  /* 0xff80000038537808 */ /* 0x000fe40006800000 */
[----:B------:R-:W1:Y:S01]  /*108f0*/  LDSM.16.M88.4 R56, [R37+0x5800] ;  /* 0x005800002538783b */ /* 0x000e620000000200 */
[----:B------:R-:W-:-:S02]  /*10900*/  IADD3 R86, PT, PT, R230, 0x19f, -R63 ;  /* 0x0000019fe6567810 */ /* 0x000fc40007ffe83f */
[--C-:B------:R-:W-:Y:S02]  /*10910*/  IADD3 R61, PT, PT, R60, 0x1a0, -R63.reuse ;  /* 0x000001a03c3d7810 */ /* 0x100fe40007ffe83f */
[----:B------:R-:W-:Y:S02]  /*10920*/  IADD3 R89, PT, PT, R230, 0x198, -R63 ;  /* 0x00000198e6597810 */ /* 0x000fe40007ffe83f */
[----:B------:R-:W-:Y:S02]  /*10930*/  FSEL R82, R82, -INF , !P4 ;  /* 0xff80000052527808 */ /* 0x000fe40006000000 */
[----:B------:R-:W-:Y:S02]  /*10940*/  ISETP.GE.AND P4, PT, R52, R232, PT ;  /* 0x000000e83400720c */ /* 0x000fe40003f86270 */
[----:B------:R-:W-:Y:S02]  /*10950*/  IABS R86, R86 ;  /* 0x0000005600567213 */ /* 0x000fe40000000000 */
[----:B------:R-:W-:-:S02]  /*10960*/  IABS R61, R61 ;  /* 0x0000003d003d7213 */ /* 0x000fc40000000000 */
[----:B------:R-:W-:Y:S02]  /*10970*/  IABS R89, R89 ;  /* 0x0000005900597213 */ /* 0x000fe40000000000 */
[----:B------:R-:W-:Y:S02]  /*10980*/  I2FP.F32.S32 R86, R86 ;  /* 0x0000005600567245 */ /* 0x000fe40000201400 */
[----:B------:R-:W-:Y:S02]  /*10990*/  FSEL R85, R85, -INF , P4 ;  /* 0xff80000055557808 */ /* 0x000fe40002000000 */
[----:B------:R-:W-:Y:S01]  /*109a0*/  ISETP.GE.AND P3, PT, R52, R231, PT ;  /* 0x000000e73400720c */ /* 0x000fe20003f66270 */
[----:B------:R-:W-:Y:S01]  /*109b0*/  FFMA.FTZ R86, -R244, R86, R53 ;  /* 0x00000056f4567223 */ /* 0x000fe20000010135 */
[----:B------:R-:W-:Y:S01]  /*109c0*/  ISETP.GE.AND P5, PT, R52, R228, PT ;  /* 0x000000e43400720c */ /* 0x000fe20003fa6270 */
[----:B------:R-:W-:Y:S01]  /*109d0*/  VIADD R53, R62, 0xfffffe61 ;  /* 0xfffffe613e357836 */ /* 0x000fe20000000000 */
[----:B------:R-:W-:-:S02]  /*109e0*/  I2FP.F32.S32 R61, R61 ;  /* 0x0000003d003d7245 */ /* 0x000fc40000201400 */
[----:B------:R-:W-:Y:S02]  /*109f0*/  ISETP.GE.AND P4, PT, R52, R229, PT ;  /* 0x000000e53400720c */ /* 0x000fe40003f86270 */
[----:B------:R-:W-:Y:S01]  /*10a00*/  I2FP.F32.S32 R89, R89 ;  /* 0x0000005900597245 */ /* 0x000fe20000201400 */
[----:B------:R-:W-:Y:S01]  /*10a10*/  FFMA.FTZ R54, -R244, R61, R54 ;  /* 0x0000003df4367223 */ /* 0x000fe20000010136 */
[--C-:B------:R-:W-:Y:S02]  /*10a20*/  IADD3 R52, PT, PT, R60, 0x19f, -R63.reuse ;  /* 0x0000019f3c347810 */ /* 0x100fe40007ffe83f */
[----:B------:R-:W-:Y:S01]  /*10a30*/  FSEL R85, R85, -INF , !P3 ;  /* 0xff80000055557808 */ /* 0x000fe20005800000 */
[----:B------:R-:W-:Y:S01]  /*10a40*/  FFMA.FTZ R89, -R244, R89, R48 ;  /* 0x00000059f4597223 */ /* 0x000fe20000010130 */
[----:B------:R-:W-:Y:S02]  /*10a50*/  IABS R52, R52 ;  /* 0x0000003400347213 */ /* 0x000fe40000000000 */
[----:B------:R-:W-:-:S02]  /*10a60*/  IADD3 R48, PT, PT, R230, 0x197, -R63 ;  /* 0x00000197e6307810 */ /* 0x000fc40007ffe83f */
[----:B------:R-:W-:Y:S01]  /*10a70*/  I2FP.F32.S32 R52, R52 ;  /* 0x0000003400347245 */ /* 0x000fe20000201400 */
[C---:B-1----:R-:W-:Y:S01]  /*10a80*/  HMMA.16816.F32 R44, R112.reuse, R56, R44 ;  /* 0x00000038702c723c */ /* 0x042fe2000000182c */
[----:B------:R-:W-:Y:S02]  /*10a90*/  ISETP.GE.AND P3, PT, R53, R232, PT ;  /* 0x000000e83500720c */ /* 0x000fe40003f66270 */
[----:B------:R-:W-:Y:S01]  /*10aa0*/  FSEL R84, R54, -INF , P4 ;  /* 0xff80000036547808 */ /* 0x000fe20002000000 */
[----:B------:R-:W-:Y:S01]  /*10ab0*/  FFMA.FTZ R55, -R244, R52, R55 ;  /* 0x00000034f4377223 */ /* 0x000fe20000010137 */
[----:B------:R-:W-:Y:S01]  /*10ac0*/  IABS R48, R48 ;  /* 0x0000003000307213 */ /* 0x000fe20000000000 */
[----:B------:R-:W-:Y:S01]  /*10ad0*/  VIADD R52, R62, 0xfffffe68 ;  /* 0xfffffe683e347836 */ /* 0x000fe20000000000 */
[----:B------:R-:W-:Y:S01]  /*10ae0*/  FSEL R84, R84, -INF , !P5 ;  /* 0xff80000054547808 */ /* 0x000fe20006800000 */
[----:B------:R-:W-:Y:S01]  /*10af0*/  HMMA.16816.F32 R40, R112, R58, R40 ;  /* 0x0000003a7028723c */ /* 0x000fe20000001828 */
[----:B------:R-:W-:-:S02]  /*10b00*/  FSEL R86, R86, -INF , P3 ;  /* 0xff80000056567808 */ /* 0x000fc40001800000 */
[----:B------:R-:W-:Y:S02]  /*10b10*/  I2FP.F32.S32 R48, R48 ;  /* 0x0000003000307245 */ /* 0x000fe40000201400 */
[C---:B------:R-:W-:Y:S02]  /*10b20*/  ISETP.GE.AND P4, PT, R53.reuse, R231, PT ;  /* 0x000000e73500720c */ /* 0x040fe40003f86270 */
[C---:B------:R-:W-:Y:S01]  /*10b30*/  ISETP.GE.AND P5, PT, R53.reuse, R228, PT ;  /* 0x000000e43500720c */ /* 0x040fe20003fa6270 */
[----:B------:R-:W-:Y:S01]  /*10b40*/  FFMA.FTZ R90, -R244, R48, R49 ;  /* 0x00000030f45a7223 */ /* 0x000fe20000010131 */
[----:B------:R-:W-:Y:S01]  /*10b50*/  ISETP.GE.AND P3, PT, R53, R229, PT ;  /* 0x000000e53500720c */ /* 0x000fe20003f66270 */
[----:B------:R-:W-:Y:S01]  /*10b60*/  VIADD R49, R62, 0xfffffe69 ;  /* 0xfffffe693e317836 */ /* 0x000fe20000000000 */
[----:B------:R-:W-:Y:S02]  /*10b70*/  IADD3 R53, PT, PT, R60, 0x198, -R63 ;  /* 0x000001983c357810 */ /* 0x000fe40007ffe83f */
[----:B------:R-:W-:-:S02]  /*10b80*/  FSEL R86, R86, -INF , !P4 ;  /* 0xff80000056567808 */ /* 0x000fc40006000000 */
[----:B------:R-:W-:Y:S02]  /*10b90*/  ISETP.GE.AND P4, PT, R52, R232, PT ;  /* 0x000000e83400720c */ /* 0x000fe40003f86270 */
[----:B------:R-:W-:Y:S02]  /*10ba0*/  IABS R53, R53 ;  /* 0x0000003500357213 */ /* 0x000fe40000000000 */
[----:B------:R-:W-:Y:S02]  /*10bb0*/  IADD3 R48, PT, PT, R60, 0x197, -R63 ;  /* 0x000001973c307810 */ /* 0x000fe40007ffe83f */
[----:B------:R-:W-:Y:S02]  /*10bc0*/  FSEL R87, R55, -INF , P3 ;  /* 0xff80000037577808 */ /* 0x000fe40001800000 */
[----:B------:R-:W-:Y:S02]  /*10bd0*/  ISETP.GE.AND P3, PT, R52, R231, PT ;  /* 0x000000e73400720c */ /* 0x000fe40003f66270 */
[----:B------:R-:W-:-:S02]  /*10be0*/  I2FP.F32.S32 R53, R53 ;  /* 0x0000003500357245 */ /* 0x000fc40000201400 */
[----:B------:R-:W-:Y:S02]  /*10bf0*/  FSEL R89, R89, -INF , P4 ;  /* 0xff80000059597808 */ /* 0x000fe40002000000 */
[----:B------:R-:W-:Y:S01]  /*10c00*/  IABS R48, R48 ;  /* 0x0000003000307213 */ /* 0x000fe20000000000 */
[----:B------:R-:W-:Y:S01]  /*10c10*/  FFMA.FTZ R50, -R244, R53, R50 ;  /* 0x00000035f4327223 */ /* 0x000fe20000010132 */
[----:B------:R-:W-:Y:S02]  /*10c20*/  FSEL R89, R89, -INF , !P3 ;  /* 0xff80000059597808 */ /* 0x000fe40005800000 */
[----:B------:R-:W-:Y:S02]  /*10c30*/  I2FP.F32.S32 R48, R48 ;  /* 0x0000003000307245 */ /* 0x000fe40000201400 */
[----:B------:R-:W-:Y:S02]  /*10c40*/  ISETP.GE.AND P3, PT, R49, R232, PT ;  /* 0x000000e83100720c */ /* 0x000fe40003f66270 */
[----:B------:R-:W-:Y:S01]  /*10c50*/  ISETP.GE.AND P4, PT, R52, R229, PT ;  /* 0x000000e53400720c */ /* 0x000fe20003f86270 */
[----:B------:R-:W-:Y:S01]  /*10c60*/  FFMA.FTZ R48, -R244, R48, R51 ;  /* 0x00000030f4307223 */ /* 0x000fe20000010133 */
[----:B------:R-:W-:-:S02]  /*10c70*/  FSEL R87, R87, -INF , !P5 ;  /* 0xff80000057577808 */ /* 0x000fc40006800000 */
[----:B------:R-:W-:Y:S02]  /*10c80*/  FSEL R90, R90, -INF , P3 ;  /* 0xff8000005a5a7808 */ /* 0x000fe40001800000 */
[----:B------:R-:W-:Y:S02]  /*10c90*/  ISETP.GE.AND P5, PT, R52, R228, PT ;  /* 0x000000e43400720c */ /* 0x000fe40003fa6270 */
[----:B------:R-:W-:Y:S02]  /*10ca0*/  FSEL R50, R50, -INF , P4 ;  /* 0xff80000032327808 */ /* 0x000fe40002000000 */
[----:B------:R-:W-:Y:S02]  /*10cb0*/  ISETP.GE.AND P3, PT, R49, R229, PT ;  /* 0x000000e53100720c */ /* 0x000fe40003f66270 */
[----:B------:R-:W-:Y:S02]  /*10cc0*/  IADD3 R93, PT, PT, R230, 0x190, -R63 ;  /* 0x00000190e65d7810 */ /* 0x000fe40007ffe83f */
[----:B------:R-:W-:-:S02]  /*10cd0*/  FSEL R88, R50, -INF , !P5 ;  /* 0xff80000032587808 */ /* 0x000fc40006800000 */
[----:B------:R-:W-:Y:S02]  /*10ce0*/  FSEL R48, R48, -INF , P3 ;  /* 0xff80000030307808 */ /* 0x000fe40001800000 */
[C---:B------:R-:W-:Y:S02]  /*10cf0*/  ISETP.GE.AND P5, PT, R49.reuse, R228, PT ;  /* 0x000000e43100720c */ /* 0x040fe40003fa6270 */
[----:B------:R-:W-:Y:S02]  /*10d00*/  IABS R93, R93 ;  /* 0x0000005d005d7213 */ /* 0x000fe40000000000 */
[----:B------:R-:W-:Y:S02]  /*10d10*/  ISETP.GE.AND P4, PT, R49, R231, PT ;  /* 0x000000e73100720c */ /* 0x000fe40003f86270 */
[----:B------:R-:W-:Y:S02]  /*10d20*/  FSEL R91, R48, -INF , !P5 ;  /* 0xff800000305b7808 */ /* 0x000fe40006800000 */
[----:B------:R-:W-:Y:S01]  /*10d30*/  I2FP.F32.S32 R93, R93 ;  /* 0x0000005d005d7245 */ /* 0x000fe20000201400 */
[----:B------:R-:W1:Y:S01]  /*10d40*/  LDSM.16.M88.4 R48, [R37+0x6000] ;  /* 0x006000002530783b */ /* 0x000e620000000200 */
[----:B------:R-:W-:-:S02]  /*10d50*/  IADD3 R94, PT, PT, R230, 0x18f, -R63 ;  /* 0x0000018fe65e7810 */ /* 0x000fc40007ffe83f */
[--C-:B------:R-:W-:Y:S01]  /*10d60*/  IADD3 R53, PT, PT, R60, 0x190, -R63.reuse ;  /* 0x000001903c357810 */ /* 0x100fe20007ffe83f */
[----:B------:R-:W-:Y:S01]  /*10d70*/  FFMA.FTZ R93, -R244, R93, R44 ;  /* 0x0000005df45d7223 */ /* 0x000fe2000001012c */
[----:B------:R-:W-:Y:S01]  /*10d80*/  VIADD R44, R62, 0xfffffe70 ;  /* 0xfffffe703e2c7836 */ /* 0x000fe20000000000 */
        /* <DEDUP_REMOVED lines=53> */
[----:B------:R-:W-:-:S02]  /*110e0*/  IADD3 R101, PT, PT, R230, 0x180, -R63 ;  /* 0x00000180e6657810 */ /* 0x000fc40007ffe83f */
[----:B------:R-:W-:Y:S02]  /*110f0*/  FSEL R95, R95, -INF , !P5 ;  /* 0xff8000005f5f7808 */ /* 0x000fe40006800000 */
[----:B------:R-:W-:Y:S02]  /*11100*/  FSEL R98, R98, -INF , P3 ;  /* 0xff80000062627808 */ /* 0x000fe40001800000 */
[----:B------:R-:W-:Y:S02]  /*11110*/  ISETP.GE.AND P5, PT, R44, R228, PT ;  /* 0x000000e42c00720c */ /* 0x000fe40003fa6270 */
[----:B------:R-:W-:Y:S02]  /*11120*/  IABS R101, R101 ;  /* 0x0000006500657213 */ /* 0x000fe40000000000 */
[----:B------:R-:W-:Y:S02]  /*11130*/  FSEL R42, R42, -INF , P4 ;  /* 0xff8000002a2a7808 */ /* 0x000fe40002000000 */
[----:B------:R-:W-:-:S02]  /*11140*/  ISETP.GE.AND P3, PT, R41, R229, PT ;  /* 0x000000e52900720c */ /* 0x000fc40003f66270 */
[----:B------:R-:W-:Y:S02]  /*11150*/  FSEL R96, R42, -INF , !P5 ;  /* 0xff8000002a607808 */ /* 0x000fe40006800000 */
[----:B------:R-:W-:Y:S02]  /*11160*/  I2FP.F32.S32 R101, R101 ;  /* 0x0000006500657245 */ /* 0x000fe40000201400 */
[----:B------:R-:W-:Y:S02]  /*11170*/  FSEL R40, R40, -INF , P3 ;  /* 0xff80000028287808 */ /* 0x000fe40001800000 */
[C---:B------:R-:W-:Y:S01]  /*11180*/  ISETP.GE.AND P5, PT, R41.reuse, R228, PT ;  /* 0x000000e42900720c */ /* 0x040fe20003fa6270 */
[----:B------:R-:W-:Y:S01]  /*11190*/  FFMA.FTZ R101, -R244, R101, R32 ;  /* 0x00000065f4657223 */ /* 0x000fe20000010120 */
[----:B------:R-:W-:Y:S01]  /*111a0*/  ISETP.GE.AND P4, PT, R41, R231, PT ;  /* 0x000000e72900720c */ /* 0x000fe20003f86270 */
[----:B------:R-:W-:Y:S01]  /*111b0*/  VIADD R32, R62, 0xfffffe80 ;  /* 0xfffffe803e207836 */ /* 0x000fe20000000000 */
[----:B------:R-:W-:-:S02]  /*111c0*/  FSEL R99, R40, -INF , !P5 ;  /* 0xff80000028637808 */ /* 0x000fc40006800000 */
[----:B------:R-:W1:Y:S01]  /*111d0*/  LDSM.16.M88.4 R40, [R37+0x6800] ;  /* 0x006800002528783b */ /* 0x000e620000000200 */
[--C-:B------:R-:W-:Y:S02]  /*111e0*/  IADD3 R102, PT, PT, R230, 0x17f, -R63.reuse ;  /* 0x0000017fe6667810 */ /* 0x100fe40007ffe83f */
[--C-:B------:R-:W-:Y:S02]  /*111f0*/  IADD3 R45, PT, PT, R60, 0x180, -R63.reuse ;  /* 0x000001803c2d7810 */ /* 0x100fe40007ffe83f */
[----:B------:R-:W-:Y:S02]  /*11200*/  IADD3 R107, PT, PT, R230, 0x178, -R63 ;  /* 0x00000178e66b7810 */ /* 0x000fe40007ffe83f */
[----:B------:R-:W-:Y:S02]  /*11210*/  FSEL R98, R98, -INF , !P4 ;  /* 0xff80000062627808 */ /* 0x000fe40006000000 */
[----:B------:R-:W-:Y:S02]  /*11220*/  ISETP.GE.AND P4, PT, R32, R232, PT ;  /* 0x000000e82000720c */ /* 0x000fe40003f86270 */
[----:B------:R-:W-:-:S02]  /*11230*/  IABS R102, R102 ;  /* 0x0000006600667213 */ /* 0x000fc40000000000 */
[----:B------:R-:W-:Y:S02]  /*11240*/  IABS R45, R45 ;  /* 0x0000002d002d7213 */ /* 0x000fe40000000000 */
        /* <DEDUP_REMOVED lines=192> */
[----:B------:R-:W-:Y:S01]  /*11e50*/  ISETP.GE.AND P5, PT, R16, R228, PT ;  /* 0x000000e41000720c */ /* 0x000fe20003fa6270 */
[----:B------:R-:W-:Y:S01]  /*11e60*/  VIADD R16, R62, 0xfffffeb0 ;  /* 0xfffffeb03e107836 */ /* 0x000fe20000000000 */
        /* <DEDUP_REMOVED lines=12> */
[----:B------:R-:W-:Y:S01]  /*11f30*/  FSEL R208, R208, -INF , !P4 ;  /* 0xff800000d0d07808 */ /* 0x000fe20006000000 */
[----:B------:R-:W-:Y:S01]  /*11f40*/  FFMA.FTZ R211, -R244, R211, R8 ;  /* 0x000000d3f4d37223 */ /* 0x000fe20000010108 */
[----:B------:R-:W-:Y:S02]  /*11f50*/  IADD3 R8, PT, PT, R230, 0x14f, -R63 ;  /* 0x0000014fe6087810 */ /* 0x000fe40007ffe83f */
[----:B------:R-:W-:Y:S02]  /*11f60*/  IABS R17, R17 ;  /* 0x0000001100117213 */ /* 0x000fe40000000000 */
[----:B------:R-:W-:Y:S02]  /*11f70*/  ISETP.GE.AND P4, PT, R16, R232, PT ;  /* 0x000000e81000720c */ /* 0x000fe40003f86270 */
[----:B------:R-:W-:Y:S02]  /*11f80*/  IABS R8, R8 ;  /* 0x0000000800087213 */ /* 0x000fe40000000000 */
[----:B------:R-:W-:-:S02]  /*11f90*/  I2FP.F32.S32 R17, R17 ;  /* 0x0000001100117245 */ /* 0x000fc40000201400 */
[----:B------:R-:W-:Y:S02]  /*11fa0*/  I2FP.F32.S32 R8, R8 ;  /* 0x0000000800087245 */ /* 0x000fe40000201400 */
[----:B------:R-:W-:Y:S01]  /*11fb0*/  FSEL R211, R211, -INF , P4 ;  /* 0xff800000d3d37808 */ /* 0x000fe20002000000 */
[----:B------:R-:W-:Y:S01]  /*11fc0*/  FFMA.FTZ R210, -R244, R17, R10 ;  /* 0x00000011f4d27223 */ /* 0x000fe2000001010a */
[----:B------:R-:W-:Y:S01]  /*11fd0*/  ISETP.GE.AND P3, PT, R16, R231, PT ;  /* 0x000000e71000720c */ /* 0x000fe20003f66270 */
[----:B------:R-:W-:Y:S01]  /*11fe0*/  VIADD R10, R62, 0xfffffeb1 ;  /* 0xfffffeb13e0a7836 */ /* 0x000fe20000000000 */
[----:B------:R-:W-:Y:S01]  /*11ff0*/  ISETP.GE.AND P5, PT, R16, R228, PT ;  /* 0x000000e41000720c */ /* 0x000fe20003fa6270 */
[----:B------:R-:W-:Y:S01]  /*12000*/  FFMA.FTZ R8, -R244, R8, R9 ;  /* 0x00000008f4087223 */ /* 0x000fe20000010109 */
[----:B------:R-:W-:Y:S02]  /*12010*/  ISETP.GE.AND P4, PT, R16, R229, PT ;  /* 0x000000e51000720c */ /* 0x000fe40003f86270 */
[----:B------:R-:W-:-:S02]  /*12020*/  IADD3 R16, PT, PT, R230, 0x148, -R63 ;  /* 0x00000148e6107810 */ /* 0x000fc40007ffe83f */
[----:B------:R-:W-:Y:S02]  /*12030*/  IADD3 R213, PT, PT, R60, 0x14f, -R63 ;  /* 0x0000014f3cd57810 */ /* 0x000fe40007ffe83f */
[----:B------:R-:W-:Y:S02]  /*12040*/  IABS R9, R16 ;  /* 0x0000001000097213 */ /* 0x000fe40000000000 */
[----:B------:R-:W-:Y:S02]  /*12050*/  IABS R213, R213 ;  /* 0x000000d500d57213 */ /* 0x000fe40000000000 */
[----:B------:R-:W-:Y:S02]  /*12060*/  FSEL R211, R211, -INF , !P3 ;  /* 0xff800000d3d37808 */ /* 0x000fe40005800000 */
[----:B------:R-:W-:Y:S02]  /*12070*/  ISETP.GE.AND P3, PT, R10, R232, PT ;  /* 0x000000e80a00720c */ /* 0x000fe40003f66270 */
[----:B------:R-:W-:-:S02]  /*12080*/  FSEL R210, R210, -INF , P4 ;  /* 0xff800000d2d27808 */ /* 0x000fc40002000000 */
[----:B------:R-:W-:Y:S01]  /*12090*/  I2FP.F32.S32 R9, R9 ;  /* 0x0000000900097245 */ /* 0x000fe20000201400 */
[C---:B-1----:R-:W-:Y:S01]  /*120a0*/  HMMA.16816.F32 R180, R112.reuse, R12, R180 ;  /* 0x0000000c70b4723c */ /* 0x042fe200000018b4 */
[----:B------:R-:W-:Y:S01]  /*120b0*/  I2FP.F32.S32 R213, R213 ;  /* 0x000000d500d57245 */ /* 0x000fe20000201400 */
[----:B------:R-:W-:Y:S01]  /*120c0*/  VIADD R12, R62, 0xfffffeb9 ;  /* 0xfffffeb93e0c7836 */ /* 0x000fe20000000000 */
[----:B------:R-:W-:Y:S02]  /*120d0*/  FSEL R210, R210, -INF , !P5 ;  /* 0xff800000d2d27808 */ /* 0x000fe40006800000 */
[----:B------:R-:W-:Y:S01]  /*120e0*/  FSEL R8, R8, -INF , P3 ;  /* 0xff80000008087808 */ /* 0x000fe20001800000 */
[----:B------:R-:W-:Y:S01]  /*120f0*/  FFMA.FTZ R213, -R244, R213, R11 ;  /* 0x000000d5f4d57223 */ /* 0x000fe2000001010b */
[----:B------:R-:W-:Y:S01]  /*12100*/  ISETP.GE.AND P4, PT, R10, R231, PT ;  /* 0x000000e70a00720c */ /* 0x000fe20003f86270 */
[----:B------:R-:W-:Y:S01]  /*12110*/  VIADD R11, R62, 0xfffffeb8 ;  /* 0xfffffeb83e0b7836 */ /* 0x000fe20000000000 */
[C---:B------:R-:W-:Y:S01]  /*12120*/  ISETP.GE.AND P5, PT, R10.reuse, R228, PT ;  /* 0x000000e40a00720c */ /* 0x040fe20003fa6270 */
[----:B------:R-:W-:Y:S01]  /*12130*/  HMMA.16816.F32 R176, R112, R14, R176 ;  /* 0x0000000e70b0723c */ /* 0x000fe200000018b0 */
[----:B------:R-:W-:Y:S01]  /*12140*/  ISETP.GE.AND P3, PT, R10, R229, PT ;  /* 0x000000e50a00720c */ /* 0x000fe20003f66270 */
[----:B------:R-:W-:Y:S01]  /*12150*/  FFMA.FTZ R10, -R244, R9, R184 ;  /* 0x00000009f40a7223 */ /* 0x000fe200000101b8 */
[--C-:B------:R-:W-:Y:S01]  /*12160*/  IADD3 R9, PT, PT, R60, 0x148, -R63.reuse ;  /* 0x000001483c097810 */ /* 0x100fe20007ffe83f */
[----:B------:R-:W-:Y:S01]  /*12170*/  VIADD R14, R62, 0xfffffec1 ;  /* 0xfffffec13e0e7836 */ /* 0x000fe20000000000 */
[----:B------:R-:W-:-:S02]  /*12180*/  IADD3 R16, PT, PT, R230, 0x147, -R63 ;  /* 0x00000147e6107810 */ /* 0x000fc40007ffe83f */
[----:B------:R-:W-:Y:S02]  /*12190*/  IABS R9, R9 ;  /* 0x0000000900097213 */ /* 0x000fe40000000000 */
[----:B------:R-:W-:Y:S02]  /*121a0*/  FSEL R184, R8, -INF , !P4 ;  /* 0xff80000008b87808 */ /* 0x000fe40006000000 */
[----:B------:R-:W-:Y:S02]  /*121b0*/  ISETP.GE.AND P4, PT, R11, R232, PT ;  /* 0x000000e80b00720c */ /* 0x000fe40003f86270 */
[----:B------:R-:W-:Y:S02]  /*121c0*/  I2FP.F32.S32 R9, R9 ;  /* 0x0000000900097245 */ /* 0x000fe40000201400 */
[----:B------:R-:W-:Y:S02]  /*121d0*/  IABS R8, R16 ;  /* 0x0000001000087213 */ /* 0x000fe40000000000 */
[----:B------:R-:W-:Y:S01]  /*121e0*/  FSEL R213, R213, -INF , P3 ;  /* 0xff800000d5d57808 */ /* 0x000fe20001800000 */
[----:B------:R-:W-:Y:S01]  /*121f0*/  FFMA.FTZ R9, -R244, R9, R186 ;  /* 0x00000009f4097223 */ /* 0x000fe200000101ba */
[----:B------:R-:W-:-:S02]  /*12200*/  ISETP.GE.AND P3, PT, R11, R231, PT ;  /* 0x000000e70b00720c */ /* 0x000fc40003f66270 */
[----:B------:R-:W-:Y:S02]  /*12210*/  FSEL R10, R10, -INF , P4 ;  /* 0xff8000000a0a7808 */ /* 0x000fe40002000000 */
[----:B------:R-:W-:Y:S02]  /*12220*/  IADD3 R13, PT, PT, R60, 0x147, -R63 ;  /* 0x000001473c0d7810 */ /* 0x000fe40007ffe83f */
[----:B------:R-:W-:Y:S02]  /*12230*/  I2FP.F32.S32 R8, R8 ;  /* 0x0000000800087245 */ /* 0x000fe40000201400 */
[----:B------:R-:W-:Y:S02]  /*12240*/  FSEL R186, R10, -INF , !P3 ;  /* 0xff8000000aba7808 */ /* 0x000fe40005800000 */
[----:B------:R-:W-:Y:S01]  /*12250*/  ISETP.GE.AND P4, PT, R11, R229, PT ;  /* 0x000000e50b00720c */ /* 0x000fe20003f86270 */
[----:B------:R-:W-:Y:S01]  /*12260*/  FFMA.FTZ R8, -R244, R8, R185 ;  /* 0x00000008f4087223 */ /* 0x000fe200000101b9 */
[----:B------:R-:W-:Y:S01]  /*12270*/  IABS R10, R13 ;  /* 0x0000000d000a7213 */ /* 0x000fe20000000000 */
[----:B------:R-:W-:Y:S01]  /*12280*/  VIADD R13, R62, 0xfffffec0 ;  /* 0xfffffec03e0d7836 */ /* 0x000fe20000000000 */
[----:B------:R-:W-:-:S02]  /*12290*/  FSEL R185, R9, -INF , P4 ;  /* 0xff80000009b97808 */ /* 0x000fc40002000000 */
[----:B------:R-:W-:Y:S01]  /*122a0*/  FSEL R213, R213, -INF , !P5 ;  /* 0xff800000d5d57808 */ /* 0x000fe20006800000 */
[----:B------:R-:W-:Y:S01]  /*122b0*/  IMAD.MOV.U32 R9, RZ, RZ, R10 ;  /* 0x000000ffff097224 */ /* 0x000fe200078e000a */
[----:B------:R-:W-:Y:S02]  /*122c0*/  ISETP.GE.AND P5, PT, R11, R228, PT ;  /* 0x000000e40b00720c */ /* 0x000fe40003fa6270 */
[----:B------:R-:W-:Y:S02]  /*122d0*/  IADD3 R11, PT, PT, R230, 0x140, -R63 ;  /* 0x00000140e60b7810 */ /* 0x000fe40007ffe83f */
[----:B------:R-:W-:Y:S02]  /*122e0*/  I2FP.F32.S32 R9, R9 ;  /* 0x0000000900097245 */ /* 0x000fe40000201400 */
[----:B------:R-:W-:Y:S02]  /*122f0*/  ISETP.GE.AND P3, PT, R12, R232, PT ;  /* 0x000000e80c00720c */ /* 0x000fe40003f66270 */
[----:B------:R-:W-:Y:S01]  /*12300*/  IABS R11, R11 ;  /* 0x0000000b000b7213 */ /* 0x000fe20000000000 */
[----:B------:R-:W-:Y:S01]  /*12310*/  FFMA.FTZ R9, -R244, R9, R187 ;  /* 0x00000009f4097223 */ /* 0x000fe200000101bb */
[----:B------:R-:W-:-:S02]  /*12320*/  FSEL R8, R8, -INF , P3 ;  /* 0xff80000008087808 */ /* 0x000fc40001800000 */
[----:B------:R-:W-:Y:S02]  /*12330*/  ISETP.GE.AND P3, PT, R12, R229, PT ;  /* 0x000000e50c00720c */ /* 0x000fe40003f66270 */
[----:B------:R-:W-:Y:S02]  /*12340*/  I2FP.F32.S32 R11, R11 ;  /* 0x0000000b000b7245 */ /* 0x000fe40000201400 */
[----:B------:R-:W-:Y:S02]  /*12350*/  FSEL R185, R185, -INF , !P5 ;  /* 0xff800000b9b97808 */ /* 0x000fe40006800000 */
[----:B------:R-:W-:Y:S01]  /*12360*/  FSEL R9, R9, -INF , P3 ;  /* 0xff80000009097808 */ /* 0x000fe20001800000 */
[----:B------:R-:W-:Y:S01]  /*12370*/  FFMA.FTZ R16, -R244, R11, R180 ;  /* 0x0000000bf4107223 */ /* 0x000fe200000101b4 */
[C---:B------:R-:W-:Y:S02]  /*12380*/  ISETP.GE.AND P4, PT, R12.reuse, R231, PT ;  /* 0x000000e70c00720c */ /* 0x040fe40003f86270 */
[----:B------:R-:W-:-:S02]  /*12390*/  ISETP.GE.AND P5, PT, R12, R228, PT ;  /* 0x000000e40c00720c */ /* 0x000fc40003fa6270 */
[----:B------:R-:W-:Y:S02]  /*123a0*/  FSEL R187, R8, -INF , !P4 ;  /* 0xff80000008bb7808 */ /* 0x000fe40006000000 */
[----:B------:R-:W-:Y:S02]  /*123b0*/  FSEL R180, R9, -INF , !P5 ;  /* 0xff80000009b47808 */ /* 0x000fe40006800000 */
[----:B------:R-:W1:Y:S01]  /*123c0*/  LDSM.16.M88.4 R8, [R37+0x8800] ;  /* 0x008800002508783b */ /* 0x000e620000000200 */
[--C-:B------:R-:W-:Y:S02]  /*123d0*/  IADD3 R15, PT, PT, R60, 0x140, -R63.reuse ;  /* 0x000001403c0f7810 */ /* 0x100fe40007ffe83f */
[----:B------:R-:W-:Y:S02]  /*123e0*/  IADD3 R12, PT, PT, R230, 0x13f, -R63 ;  /* 0x0000013fe60c7810 */ /* 0x000fe40007ffe83f */
[----:B------:R-:W-:Y:S02]  /*123f0*/  IABS R15, R15 ;  /* 0x0000000f000f7213 */ /* 0x000fe40000000000 */
[----:B------:R-:W-:-:S02]  /*12400*/  ISETP.GE.AND P4, PT, R13, R232, PT ;  /* 0x000000e80d00720c */ /* 0x000fc40003f86270 */
[----:B------:R-:W-:Y:S02]  /*12410*/  IADD3 R17, PT, PT, R60, 0x13f, -R63 ;  /* 0x0000013f3c117810 */ /* 0x000fe40007ffe83f */
[----:B------:R-:W-:Y:S02]  /*12420*/  IABS R12, R12 ;  /* 0x0000000c000c7213 */ /* 0x000fe40000000000 */
[----:B------:R-:W-:Y:S02]  /*12430*/  I2FP.F32.S32 R15, R15 ;  /* 0x0000000f000f7245 */ /* 0x000fe40000201400 */
[----:B------:R-:W-:Y:S02]  /*12440*/  ISETP.GE.AND P3, PT, R13, R231, PT ;  /* 0x000000e70d00720c */ /* 0x000fe40003f66270 */
[----:B------:R-:W-:Y:S01]  /*12450*/  FSEL R16, R16, -INF , P4 ;  /* 0xff80000010107808 */ /* 0x000fe20002000000 */
[----:B------:R-:W-:Y:S01]  /*12460*/  FFMA.FTZ R15, -R244, R15, R182 ;  /* 0x0000000ff40f7223 */ /* 0x000fe200000101b6 */
[----:B------:R-:W-:-:S02]  /*12470*/  IABS R17, R17 ;  /* 0x0000001100117213 */ /* 0x000fc40000000000 */
[C---:B------:R-:W-:Y:S02]  /*12480*/  ISETP.GE.AND P5, PT, R13.reuse, R228, PT ;  /* 0x000000e40d00720c */ /* 0x040fe40003fa6270 */
[----:B------:R-:W-:Y:S02]  /*12490*/  ISETP.GE.AND P4, PT, R13, R229, PT ;  /* 0x000000e50d00720c */ /* 0x000fe40003f86270 */
[----:B------:R-:W-:Y:S02]  /*124a0*/  I2FP.F32.S32 R12, R12 ;  /* 0x0000000c000c7245 */ /* 0x000fe40000201400 */
[----:B------:R-:W-:Y:S02]  /*124b0*/  IADD3 R13, PT, PT, R230, 0x138, -R63 ;  /* 0x00000138e60d7810 */ /* 0x000fe40007ffe83f */
[----:B------:R-:W-:Y:S01]  /*124c0*/  FSEL R182, R16, -INF , !P3 ;  /* 0xff80000010b67808 */ /* 0x000fe20005800000 */
[----:B------:R-:W-:Y:S01]  /*124d0*/  IMAD.MOV.U32 R16, RZ, RZ, R17 ;  /* 0x000000ffff107224 */ /* 0x000fe200078e0011 */
[----:B------:R-:W-:Y:S01]  /*124e0*/  IABS R13, R13 ;  /* 0x0000000d000d7213 */ /* 0x000fe20000000000 */
[----:B------:R-:W-:Y:S01]  /*124f0*/  FFMA.FTZ R12, -R244, R12, R181 ;  /* 0x0000000cf40c7223 */ /* 0x000fe200000101b5 */
[----:B------:R-:W-:-:S02]  /*12500*/  ISETP.GE.AND P3, PT, R14, R232, PT ;  /* 0x000000e80e00720c */ /* 0x000fc40003f66270 */
[----:B------:R-:W-:Y:S01]  /*12510*/  FSEL R181, R15, -INF , P4 ;  /* 0xff8000000fb57808 */ /* 0x000fe20002000000 */
[----:B------:R-:W-:Y:S01]  /*12520*/  VIADD R15, R62, 0xfffffec8 ;  /* 0xfffffec83e0f7836 */ /* 0x000fe20000000000 */
[----:B------:R-:W-:Y:S02]  /*12530*/  I2FP.F32.S32 R16, R16 ;  /* 0x0000001000107245 */ /* 0x000fe40000201400 */
[----:B------:R-:W-:Y:S01]  /*12540*/  I2FP.F32.S32 R13, R13 ;  /* 0x0000000d000d7245 */ /* 0x000fe20000201400 */
[----:B-1----:R-:W-:Y:S01]  /*12550*/  HMMA.16816.F32 R172, R112, R8, R172 ;  /* 0x0000000870ac723c */ /* 0x002fe200000018ac */
[----:B------:R-:W-:Y:S01]  /*12560*/  ISETP.GE.AND P4, PT, R14, R231, PT ;  /* 0x000000e70e00720c */ /* 0x000fe20003f86270 */
[----:B------:R-:W-:Y:S01]  /*12570*/  FFMA.FTZ R16, -R244, R16, R183 ;  /* 0x00000010f4107223 */ /* 0x000fe200000101b7 */
[----:B------:R-:W-:Y:S02]  /*12580*/  FSEL R12, R12, -INF , P3 ;  /* 0xff8000000c0c7808 */ /* 0x000fe40001800000 */
[----:B------:R-:W-:-:S02]  /*12590*/  FSEL R181, R181, -INF , !P5 ;  /* 0xff800000b5b57808 */ /* 0x000fc40006800000 */
[--C-:B------:R-:W-:Y:S01]  /*125a0*/  IADD3 R17, PT, PT, R230, 0x137, -R63.reuse ;  /* 0x00000137e6117810 */ /* 0x100fe20007ffe83f */
[----:B------:R-:W-:Y:S01]  /*125b0*/  HMMA.16816.F32 R128, R112, R10, R128 ;  /* 0x0000000a7080723c */ /* 0x000fe20000001880 */
[C---:B------:R-:W-:Y:S02]  /*125c0*/  ISETP.GE.AND P5, PT, R14.reuse, R228, PT ;  /* 0x000000e40e00720c */ /* 0x040fe40003fa6270 */
[----:B------:R-:W-:Y:S01]  /*125d0*/  ISETP.GE.AND P3, PT, R14, R229, PT ;  /* 0x000000e50e00720c */ /* 0x000fe20003f66270 */
[----:B------:R-:W-:Y:S01]  /*125e0*/  FFMA.FTZ R14, -R244, R13, R176 ;  /* 0x0000000df40e7223 */ /* 0x000fe200000101b0 */
[----:B------:R-:W-:Y:S02]  /*125f0*/  IADD3 R13, PT, PT, R60, 0x138, -R63 ;  /* 0x000001383c0d7810 */ /* 0x000fe40007ffe83f */
[----:B------:R-:W-:Y:S02]  /*12600*/  FSEL R183, R12, -INF , !P4 ;  /* 0xff8000000cb77808 */ /* 0x000fe40006000000 */
[----:B------:R-:W-:-:S02]  /*12610*/  IABS R12, R17 ;  /* 0x00000011000c7213 */ /* 0x000fc40000000000 */
[----:B------:R-:W-:Y:S02]  /*12620*/  IABS R13, R13 ;  /* 0x0000000d000d7213 */ /* 0x000fe40000000000 */
[----:B------:R-:W-:Y:S02]  /*12630*/  I2FP.F32.S32 R12, R12 ;  /* 0x0000000c000c7245 */ /* 0x000fe40000201400 */
[----:B------:R-:W-:Y:S02]  /*12640*/  ISETP.GE.AND P4, PT, R15, R232, PT ;  /* 0x000000e80f00720c */ /* 0x000fe40003f86270 */
[----:B------:R-:W-:Y:S01]  /*12650*/  FSEL R176, R16, -INF , P3 ;  /* 0xff80000010b07808 */ /* 0x000fe20001800000 */
[----:B------:R-:W-:Y:S01]  /*12660*/  FFMA.FTZ R8, -R244, R12, R177 ;  /* 0x0000000cf4087223 */ /* 0x000fe200000101b1 */
[----:B------:R-:W-:Y:S02]  /*12670*/  I2FP.F32.S32 R13, R13 ;  /* 0x0000000d000d7245 */ /* 0x000fe40000201400 */
[----:B------:R-:W-:-:S02]  /*12680*/  IADD3 R12, PT, PT, R60, 0x137, -R63 ;  /* 0x000001373c0c7810 */ /* 0x000fc40007ffe83f */
[----:B------:R-:W-:Y:S01]  /*12690*/  FSEL R176, R176, -INF , !P5 ;  /* 0xff800000b0b07808 */ /* 0x000fe20006800000 */
[----:B------:R-:W-:Y:S01]  /*126a0*/  FFMA.FTZ R9, -R244, R13, R178 ;  /* 0x0000000df4097223 */ /* 0x000fe200000101b2 */
[----:B------:R-:W-:Y:S01]  /*126b0*/  FSEL R14, R14, -INF , P4 ;  /* 0xff8000000e0e7808 */ /* 0x000fe20002000000 */
[----:B------:R-:W-:Y:S01]  /*126c0*/  VIADD R13, R62, 0xfffffec9 ;  /* 0xfffffec93e0d7836 */ /* 0x000fe20000000000 */
[C---:B------:R-:W-:Y:S02]  /*126d0*/  ISETP.GE.AND P3, PT, R15.reuse, R231, PT ;  /* 0x000000e70f00720c */ /* 0x040fe40003f66270 */
[C---:B------:R-:W-:Y:S02]  /*126e0*/  ISETP.GE.AND P5, PT, R15.reuse, R228, PT ;  /* 0x000000e40f00720c */ /* 0x040fe40003fa6270 */
[----:B------:R-:W-:Y:S02]  /*126f0*/  ISETP.GE.AND P4, PT, R15, R229, PT ;  /* 0x000000e50f00720c */ /* 0x000fe40003f86270 */
[----:B------:R-:W-:-:S02]  /*12700*/  IADD3 R15, PT, PT, R230, 0x130, -R63 ;  /* 0x00000130e60f7810 */ /* 0x000fc40007ffe83f */
[----:B------:R-:W-:Y:S02]  /*12710*/  IABS R12, R12 ;  /* 0x0000000c000c7213 */ /* 0x000fe40000000000 */
[----:B------:R-:W-:Y:S02]  /*12720*/  FSEL R178, R14, -INF , !P3 ;  /* 0xff8000000eb27808 */ /* 0x000fe40005800000 */
[----:B------:R-:W-:Y:S02]  /*12730*/  IABS R14, R15 ;  /* 0x0000000f000e7213 */ /* 0x000fe40000000000 */
[----:B------:R-:W-:Y:S02]  /*12740*/  ISETP.GE.AND P3, PT, R13, R232, PT ;  /* 0x000000e80d00720c */ /* 0x000fe40003f66270 */
[----:B------:R-:W-:Y:S01]  /*12750*/  FSEL R177, R9, -INF , P4 ;  /* 0xff80000009b17808 */ /* 0x000fe20002000000 */
[----:B------:R-:W-:Y:S01]  /*12760*/  IMAD.MOV.U32 R9, RZ, RZ, R14 ;  /* 0x000000ffff097224 */ /* 0x000fe200078e000e */
[----:B------:R-:W-:-:S02]  /*12770*/  I2FP.F32.S32 R12, R12 ;  /* 0x0000000c000c7245 */ /* 0x000fc40000201400 */
[----:B------:R-:W-:Y:S02]  /*12780*/  FSEL R177, R177, -INF , !P5 ;  /* 0xff800000b1b17808 */ /* 0x000fe40006800000 */
[----:B------:R-:W-:Y:S01]  /*12790*/  FSEL R8, R8, -INF , P3 ;  /* 0xff80000008087808 */ /* 0x000fe20001800000 */
[----:B------:R-:W-:Y:S01]  /*127a0*/  FFMA.FTZ R16, -R244, R12, R179 ;  /* 0x0000000cf4107223 */ /* 0x000fe200000101b3 */
[C---:B------:R-:W-:Y:S02]  /*127b0*/  ISETP.GE.AND P4, PT, R13.reuse, R231, PT ;  /* 0x000000e70d00720c */ /* 0x040fe40003f86270 */
[C---:B------:R-:W-:Y:S02]  /*127c0*/  ISETP.GE.AND P5, PT, R13.reuse, R228, PT ;  /* 0x000000e40d00720c */ /* 0x040fe40003fa6270 */
[----:B------:R-:W-:Y:S02]  /*127d0*/  ISETP.GE.AND P3, PT, R13, R229, PT ;  /* 0x000000e50d00720c */ /* 0x000fe40003f66270 */
[----:B------:R1:W2:Y:S01]  /*127e0*/  LDSM.16.M88.4 R12, [R39+0x9000] ;  /* 0x00900000270c783b */ /* 0x0002a20000000200 */
[----:B------:R-:W-:-:S02]  /*127f0*/  I2FP.F32.S32 R9, R9 ;  /* 0x0000000900097245 */ /* 0x000fc40000201400 */
[----:B------:R-:W-:Y:S02]  /*12800*/  IADD3 R19, PT, PT, R230, 0x12f, -R63 ;  /* 0x0000012fe6137810 */ /* 0x000fe40007ffe83f */
[----:B------:R-:W-:Y:S01]  /*12810*/  FSEL R179, R8, -INF , !P4 ;  /* 0xff80000008b37808 */ /* 0x000fe20006000000 */
[----:B------:R-:W-:Y:S01]  /*12820*/  FFMA.FTZ R18, -R244, R9, R172 ;  /* 0x00000009f4127223 */ /* 0x000fe200000101ac */
[----:B------:R-:W-:Y:S01]  /*12830*/  VIADD R9, R62, 0xfffffed0 ;  /* 0xfffffed03e097836 */ /* 0x000fe20000000000 */
[----:B------:R-:W-:Y:S02]  /*12840*/  IABS R8, R19 ;  /* 0x0000001300087213 */ /* 0x000fe40000000000 */
[----:B------:R-:W-:Y:S02]  /*12850*/  FSEL R172, R16, -INF , P3 ;  /* 0xff80000010ac7808 */ /* 0x000fe40001800000 */
[----:B------:R-:W-:Y:S01]  /*12860*/  ISETP.GE.AND P4, PT, R9, R232, PT ;  /* 0x000000e80900720c */ /* 0x000fe20003f86270 */
[----:B------:R-:W-:Y:S01]  /*12870*/  IMAD.MOV.U32 R16, RZ, RZ, R8 ;  /* 0x000000ffff107224 */ /* 0x000fe200078e0008 */
[----:B------:R-:W-:-:S02]  /*12880*/  FSEL R172, R172, -INF , !P5 ;  /* 0xff800000acac7808 */ /* 0x000fc40006800000 */
[C---:B------:R-:W-:Y:S02]  /*12890*/  ISETP.GE.AND P3, PT, R9.reuse, R231, PT ;  /* 0x000000e70900720c */ /* 0x040fe40003f66270 */
[C---:B------:R-:W-:Y:S02]  /*128a0*/  ISETP.GE.AND P5, PT, R9.reuse, R228, PT ;  /* 0x000000e40900720c */ /* 0x040fe40003fa6270 */
[----:B------:R-:W-:Y:S02]  /*128b0*/  IADD3 R17, PT, PT, R60, 0x130, -R63 ;  /* 0x000001303c117810 */ /* 0x000fe40007ffe83f */
[----:B------:R-:W-:Y:S02]  /*128c0*/  I2FP.F32.S32 R16, R16 ;  /* 0x0000001000107245 */ /* 0x000fe40000201400 */
[----:B-1----:R-:W-:Y:S01]  /*128d0*/  FSEL R39, R18, -INF , P4 ;  /* 0xff80000012277808 */ /* 0x002fe20002000000 */
[----:B------:R-:W-:Y:S01]  /*128e0*/  VIADD R18, R62, 0xfffffed1 ;  /* 0xfffffed13e127836 */ /* 0x000fe20000000000 */
[----:B------:R-:W-:Y:S01]  /*128f0*/  ISETP.GE.AND P4, PT, R9, R229, PT ;  /* 0x000000e50900720c */ /* 0x000fe20003f86270 */
[----:B------:R-:W-:Y:S01]  /*12900*/  FFMA.FTZ R173, -R244, R16, R173 ;  /* 0x00000010f4ad7223 */ /* 0x000fe200000101ad */
[----:B------:R1:W3:Y:S01]  /*12910*/  LDSM.16.M88.4 R8, [R37+0x9000] ;  /* 0x009000002508783b */ /* 0x0002e20000000200 */
[----:B------:R-:W-:Y:S01]  /*12920*/  IABS R17, R17 ;  /* 0x0000001100117213 */ /* 0x000fe20000000000 */
[----:B------:R-:W-:-:S04]  /*12930*/  DEPBAR.LE SB0, 0x0 ;  /* 0x000080000000791a */ /* 0x000fc80000000000 */
[----:B------:R-:W-:Y:S02]  /*12940*/  I2FP.F32.S32 R17, R17 ;  /* 0x0000001100117245 */ /* 0x000fe40000201400 */
[--C-:B------:R-:W-:Y:S02]  /*12950*/  IADD3 R19, PT, PT, R230, 0x128, -R63.reuse ;  /* 0x00000128e6137810 */ /* 0x100fe40007ffe83f */
[----:B------:R-:W-:Y:S01]  /*12960*/  IADD3 R16, PT, PT, R60, 0x12f, -R63 ;  /* 0x0000012f3c107810 */ /* 0x000fe20007ffe83f */
[----:B------:R-:W-:Y:S01]  /*12970*/  FFMA.FTZ R17, -R244, R17, R174 ;  /* 0x00000011f4117223 */ /* 0x000fe200000101ae */
[----:B------:R-:W-:Y:S01]  /*12980*/  IABS R19, R19 ;  /* 0x0000001300137213 */ /* 0x000fe20000000000 */
[----:B--2---:R-:W-:Y:S01]  /*12990*/  HMMA.16816.F32 R124, R196, R12, R124 ;  /* 0x0000000cc47c723c */ /* 0x004fe2000000187c */
[----:B------:R-:W-:Y:S02]  /*129a0*/  IABS R16, R16 ;  /* 0x0000001000107213 */ /* 0x000fe40000000000 */
[----:B------:R-:W-:Y:S01]  /*129b0*/  FSEL R20, R17, -INF , P4 ;  /* 0xff80000011147808 */ /* 0x000fe20002000000 */
[----:B------:R-:W-:Y:S01]  /*129c0*/  IMAD.MOV.U32 R17, RZ, RZ, R19 ;  /* 0x000000ffff117224 */ /* 0x000fe200078e0013 */
[----:B------:R-:W-:-:S02]  /*129d0*/  I2FP.F32.S32 R16, R16 ;  /* 0x0000001000107245 */ /* 0x000fc40000201400 */
[----:B------:R-:W-:Y:S01]  /*129e0*/  FSEL R39, R39, -INF , !P3 ;  /* 0xff80000027277808 */ /* 0x000fe20005800000 */
[----:B------:R-:W-:Y:S01]  /*129f0*/  HMMA.16816.F32 R120, R196, R14, R120 ;  /* 0x0000000ec478723c */ /* 0x000fe20000001878 */
[----:B------:R-:W-:Y:S01]  /*12a00*/  I2FP.F32.S32 R17, R17 ;  /* 0x0000001100117245 */ /* 0x000fe20000201400 */
[----:B------:R-:W-:Y:S01]  /*12a10*/  FFMA.FTZ R175, -R244, R16, R175 ;  /* 0x00000010f4af7223 */ /* 0x000fe200000101af */
[C---:B------:R-:W-:Y:S02]  /*12a20*/  ISETP.GE.AND P3, PT, R18.reuse, R232, PT ;  /* 0x000000e81200720c */ /* 0x040fe40003f66270 */
[----:B------:R-:W-:Y:S01]  /*12a30*/  ISETP.GE.AND P4, PT, R18, R231, PT ;  /* 0x000000e71200720c */ /* 0x000fe20003f86270 */
[----:B------:R-:W-:Y:S01]  /*12a40*/  FFMA.FTZ R16, -R244, R17, R128 ;  /* 0x00000011f4107223 */ /* 0x000fe20000010180 */
[----:B------:R-:W-:Y:S01]  /*12a50*/  FSEL R174, R173, -INF , P3 ;  /* 0xff800000adae7808 */ /* 0x000fe20001800000 */
[----:B------:R-:W-:Y:S01]  /*12a60*/  VIADD R17, R62, 0xfffffed8 ;  /* 0xfffffed83e117836 */ /* 0x000fe20000000000 */
[----:B------:R-:W-:-:S02]  /*12a70*/  IADD3 R13, PT, PT, R60, 0x128, -R63 ;  /* 0x000001283c0d7810 */ /* 0x000fc40007ffe83f */
[----:B------:R-:W-:Y:S02]  /*12a80*/  ISETP.GE.AND P3, PT, R18, R229, PT ;  /* 0x000000e51200720c */ /* 0x000fe40003f66270 */
[----:B-1----:R-:W-:Y:S02]  /*12a90*/  FSEL R37, R20, -INF , !P5 ;  /* 0xff80000014257808 */ /* 0x002fe40006800000 */
[----:B------:R-:W-:Y:S02]  /*12aa0*/  FSEL R174, R174, -INF , !P4 ;  /* 0xff800000aeae7808 */ /* 0x000fe40006000000 */
[----:B------:R-:W-:Y:S02]  /*12ab0*/  IABS R13, R13 ;  /* 0x0000000d000d7213 */ /* 0x000fe40000000000 */
[----:B------:R-:W-:Y:S01]  /*12ac0*/  ISETP.GE.AND P5, PT, R18, R228, PT ;  /* 0x000000e41200720c */ /* 0x000fe20003fa6270 */
[----:B---3--:R-:W-:Y:S01]  /*12ad0*/  HMMA.16816.F32 R124, R112, R8, R124 ;  /* 0x00000008707c723c */ /* 0x008fe2000000187c */
[----:B------:R-:W-:Y:S01]  /*12ae0*/  IADD3 R12, PT, PT, R230, 0x127, -R63 ;  /* 0x00000127e60c7810 */ /* 0x000fe20007ffe83f */
[----:B------:R-:W-:Y:S01]  /*12af0*/  BAR.SYNC.DEFER_BLOCKING 0x0 ;  /* 0x0000000000007b1d */ /* 0x000fe20000010000 */
[----:B------:R-:W-:-:S02]  /*12b00*/  ISETP.GE.AND P4, PT, R17, R232, PT ;  /* 0x000000e81100720c */ /* 0x000fc40003f86270 */
[----:B------:R-:W-:Y:S02]  /*12b10*/  FSEL R128, R175, -INF , P3 ;  /* 0xff800000af807808 */ /* 0x000fe40001800000 */
[----:B------:R-:W-:Y:S01]  /*12b20*/  I2FP.F32.S32 R13, R13 ;  /* 0x0000000d000d7245 */ /* 0x000fe20000201400 */
[----:B------:R-:W-:Y:S01]  /*12b30*/  HMMA.16816.F32 R120, R112, R10, R120 ;  /* 0x0000000a7078723c */ /* 0x000fe20000001878 */
[----:B------:R-:W-:Y:S01]  /*12b40*/  IABS R12, R12 ;  /* 0x0000000c000c7213 */ /* 0x000fe20000000000 */
[----:B------:R-:W-:Y:S01]  /*12b50*/  VIADD R11, R62, 0xfffffee1 ;  /* 0xfffffee13e0b7836 */ /* 0x000fe20000000000 */
[----:B------:R-:W-:Y:S01]  /*12b60*/  FSEL R128, R128, -INF , !P5 ;  /* 0xff80000080807808 */ /* 0x000fe20006800000 */
[----:B------:R-:W-:Y:S01]  /*12b70*/  FFMA.FTZ R8, -R244, R13, R130 ;  /* 0x0000000df4087223 */ /* 0x000fe20000010182 */
[----:B------:R-:W-:Y:S01]  /*12b80*/  FSEL R16, R16, -INF , P4 ;  /* 0xff80000010107808 */ /* 0x000fe20002000000 */
[----:B------:R-:W-:Y:S01]  /*12b90*/  VIADD R13, R62, 0xfffffed9 ;  /* 0xfffffed93e0d7836 */ /* 0x000fe20000000000 */
[----:B------:R-:W-:-:S02]  /*12ba0*/  ISETP.GE.AND P3, PT, R17, R231, PT ;  /* 0x000000e71100720c */ /* 0x000fc40003f66270 */
[C---:B------:R-:W-:Y:S02]  /*12bb0*/  ISETP.GE.AND P5, PT, R17.reuse, R228, PT ;  /* 0x000000e41100720c */ /* 0x040fe40003fa6270 */
[----:B------:R-:W-:Y:S02]  /*12bc0*/  ISETP.GE.AND P4, PT, R17, R229, PT ;  /* 0x000000e51100720c */ /* 0x000fe40003f86270 */
[----:B------:R-:W-:Y:S02]  /*12bd0*/  IADD3 R17, PT, PT, R60, 0x127, -R63 ;  /* 0x000001273c117810 */ /* 0x000fe40007ffe83f */
[----:B------:R-:W-:Y:S02]  /*12be0*/  I2FP.F32.S32 R12, R12 ;  /* 0x0000000c000c7245 */ /* 0x000fe40000201400 */
[----:B------:R-:W-:Y:S02]  /*12bf0*/  FSEL R130, R16, -INF , !P3 ;  /* 0xff80000010827808 */ /* 0x000fe40005800000 */
[----:B------:R-:W-:Y:S01]  /*12c00*/  IABS R16, R17 ;  /* 0x0000001100107213 */ /* 0x000fe20000000000 */
[----:B------:R-:W-:Y:S01]  /*12c10*/  FFMA.FTZ R12, -R244, R12, R129 ;  /* 0x0000000cf40c7223 */ /* 0x000fe20000010181 */
[----:B------:R-:W-:-:S02]  /*12c20*/  IADD3 R9, PT, PT, R230, 0x120, -R63 ;  /* 0x00000120e6097810 */ /* 0x000fc40007ffe83f */
[----:B------:R-:W-:Y:S01]  /*12c30*/  FSEL R129, R8, -INF , P4 ;  /* 0xff80000008817808 */ /* 0x000fe20002000000 */
[----:B------:R-:W-:Y:S01]  /*12c40*/  IMAD.MOV.U32 R8, RZ, RZ, R16 ;  /* 0x000000ffff087224 */ /* 0x000fe200078e0010 */
[----:B------:R-:W-:Y:S02]  /*12c50*/  IABS R9, R9 ;  /* 0x0000000900097213 */ /* 0x000fe40000000000 */
[C---:B------:R-:W-:Y:S02]  /*12c60*/  ISETP.GE.AND P3, PT, R13.reuse, R232, PT ;  /* 0x000000e80d00720c */ /* 0x040fe40003f66270 */
[----:B------:R-:W-:Y:S02]  /*12c70*/  I2FP.F32.S32 R9, R9 ;  /* 0x0000000900097245 */ /* 0x000fe40000201400 */
[----:B------:R-:W-:Y:S02]  /*12c80*/  I2FP.F32.S32 R8, R8 ;  /* 0x0000000800087245 */ /* 0x000fe40000201400 */
[----:B------:R-:W-:Y:S01]  /*12c90*/  ISETP.GE.AND P4, PT, R13, R231, PT ;  /* 0x000000e70d00720c */ /* 0x000fe20003f86270 */
[C---:B------:R-:W-:Y:S01]  /*12ca0*/  FFMA.FTZ R14, -R244.reuse, R9, R124 ;  /* 0x00000009f40e7223 */ /* 0x040fe2000001017c */
[----:B------:R-:W-:Y:S01]  /*12cb0*/  FSEL R129, R129, -INF , !P5 ;  /* 0xff80000081817808 */ /* 0x000fe20006800000 */
[----:B------:R-:W-:Y:S01]  /*12cc0*/  FFMA.FTZ R8, -R244, R8, R131 ;  /* 0x00000008f4087223 */ /* 0x000fe20000010183 */
[----:B------:R-:W-:-:S02]  /*12cd0*/  FSEL R12, R12, -INF , P3 ;  /* 0xff8000000c0c7808 */ /* 0x000fc40001800000 */
[C---:B------:R-:W-:Y:S02]  /*12ce0*/  ISETP.GE.AND P5, PT, R13.reuse, R228, PT ;  /* 0x000000e40d00720c */ /* 0x040fe40003fa6270 */
[----:B------:R-:W-:Y:S01]  /*12cf0*/  ISETP.GE.AND P3, PT, R13, R229, PT ;  /* 0x000000e50d00720c */ /* 0x000fe20003f66270 */
[----:B------:R-:W-:Y:S01]  /*12d00*/  VIADD R13, R62, 0xfffffee0 ;  /* 0xfffffee03e0d7836 */ /* 0x000fe20000000000 */
[--C-:B------:R-:W-:Y:S02]  /*12d10*/  IADD3 R15, PT, PT, R230, 0x11f, -R63.reuse ;  /* 0x0000011fe60f7810 */ /* 0x100fe40007ffe83f */
[----:B------:R-:W-:Y:S02]  /*12d20*/  IADD3 R9, PT, PT, R60, 0x120, -R63 ;  /* 0x000001203c097810 */ /* 0x000fe40007ffe83f */
[----:B------:R-:W-:Y:S02]  /*12d30*/  FSEL R131, R12, -INF , !P4 ;  /* 0xff8000000c837808 */ /* 0x000fe40006000000 */
[----:B------:R-:W-:-:S02]  /*12d40*/  IABS R12, R15 ;  /* 0x0000000f000c7213 */ /* 0x000fc40000000000 */
[----:B------:R-:W-:Y:S02]  /*12d50*/  IABS R9, R9 ;  /* 0x0000000900097213 */ /* 0x000fe40000000000 */
[C---:B------:R-:W-:Y:S02]  /*12d60*/  ISETP.GE.AND P4, PT, R13.reuse, R232, PT ;  /* 0x000000e80d00720c */ /* 0x040fe40003f86270 */
[----:B------:R-:W-:Y:S01]  /*12d70*/  FSEL R124, R8, -INF , P3 ;  /* 0xff800000087c7808 */ /* 0x000fe20001800000 */
[----:B------:R-:W-:Y:S01]  /*12d80*/  IMAD.MOV.U32 R8, RZ, RZ, R12 ;  /* 0x000000ffff087224 */ /* 0x000fe200078e000c */
[----:B------:R-:W-:Y:S02]  /*12d90*/  I2FP.F32.S32 R9, R9 ;  /* 0x0000000900097245 */ /* 0x000fe40000201400 */
[----:B------:R-:W-:Y:S02]  /*12da0*/  FSEL R124, R124, -INF , !P5 ;  /* 0xff8000007c7c7808 */ /* 0x000fe40006800000 */
[----:B------:R-:W-:Y:S01]  /*12db0*/  FSEL R12, R14, -INF , P4 ;  /* 0xff8000000e0c7808 */ /* 0x000fe20002000000 */
[----:B------:R-:W-:Y:S01]  /*12dc0*/  FFMA.FTZ R9, -R244, R9, R126 ;  /* 0x00000009f4097223 */ /* 0x000fe2000001017e */
        /* <DEDUP_REMOVED lines=8> */
[----:B------:R-:W-:-:S02]  /*12e50*/  FSEL R125, R9, -INF , P4 ;  /* 0xff800000097d7808 */ /* 0x000fc40002000000 */
[----:B------:R-:W-:Y:S01]  /*12e60*/  IADD3 R8, PT, PT, R60, 0x11f, -R63 ;  /* 0x0000011f3c087810 */ /* 0x000fe20007ffe83f */
[----:B------:R-:W-:Y:S01]  /*12e70*/  IMAD.MOV.U32 R9, RZ, RZ, R12 ;  /* 0x000000ffff097224 */ /* 0x000fe200078e000c */
[C---:B------:R-:W-:Y:S02]  /*12e80*/  ISETP.GE.AND P3, PT, R11.reuse, R232, PT ;  /* 0x000000e80b00720c */ /* 0x040fe40003f66270 */
[----:B------:R-:W-:Y:S02]  /*12e90*/  IABS R8, R8 ;  /* 0x0000000800087213 */ /* 0x000fe40000000000 */
[----:B------:R-:W-:Y:S02]  /*12ea0*/  I2FP.F32.S32 R9, R9 ;  /* 0x0000000900097245 */ /* 0x000fe40000201400 */
[----:B------:R-:W-:Y:S02]  /*12eb0*/  I2FP.F32.S32 R8, R8 ;  /* 0x0000000800087245 */ /* 0x000fe40000201400 */
[----:B------:R-:W-:Y:S01]  /*12ec0*/  ISETP.GE.AND P4, PT, R11, R231, PT ;  /* 0x000000e70b00720c */ /* 0x000fe20003f86270 */
[----:B------:R-:W-:Y:S01]  /*12ed0*/  FFMA.FTZ R12, -R244, R9, R120 ;  /* 0x00000009f40c7223 */ /* 0x000fe20000010178 */
[----:B------:R-:W-:Y:S01]  /*12ee0*/  FSEL R10, R10, -INF , P3 ;  /* 0xff8000000a0a7808 */ /* 0x000fe20001800000 */
[----:B------:R-:W-:Y:S01]  /*12ef0*/  FFMA.FTZ R8, -R244, R8, R127 ;  /* 0x00000008f4087223 */ /* 0x000fe2000001017f */
[----:B------:R-:W-:-:S02]  /*12f00*/  IADD3 R9, PT, PT, R60, 0x118, -R63 ;  /* 0x000001183c097810 */ /* 0x000fc40007ffe83f */
[----:B------:R-:W-:Y:S02]  /*12f10*/  FSEL R125, R125, -INF , !P5 ;  /* 0xff8000007d7d7808 */ /* 0x000fe40006800000 */
[----:B------:R-:W-:Y:S02]  /*12f20*/  IADD3 R13, PT, PT, R230, 0x117, -R63 ;  /* 0x00000117e60d7810 */ /* 0x000fe40007ffe83f */
[C---:B------:R-:W-:Y:S02]  /*12f30*/  ISETP.GE.AND P5, PT, R11.reuse, R228, PT ;  /* 0x000000e40b00720c */ /* 0x040fe40003fa6270 */
[----:B------:R-:W-:Y:S01]  /*12f40*/  ISETP.GE.AND P3, PT, R11, R229, PT ;  /* 0x000000e50b00720c */ /* 0x000fe20003f66270 */
[----:B------:R-:W-:Y:S01]  /*12f50*/  VIADD R11, R62, 0xfffffee8 ;  /* 0xfffffee83e0b7836 */ /* 0x000fe20000000000 */
        /* <DEDUP_REMOVED lines=10> */
[C---:B------:R-:W-:Y:S01]  /*13000*/  ISETP.GE.AND P3, PT, R11.reuse, R231, PT ;  /* 0x000000e70b00720c */ /* 0x040fe20003f66270 */
[----:B------:R-:W-:Y:S01]  /*13010*/  VIADD R12, R62, 0xfffffee9 ;  /* 0xfffffee93e0c7836 */ /* 0x000fe20000000000 */
[----:B------:R-:W-:-:S02]  /*13020*/  ISETP.GE.AND P5, PT, R11, R228, PT ;  /* 0x000000e40b00720c */ /* 0x000fc40003fa6270 */
[----:B------:R-:W-:Y:S02]  /*13030*/  ISETP.GE.AND P4, PT, R11, R229, PT ;  /* 0x000000e50b00720c */ /* 0x000fe40003f86270 */
[--C-:B------:R-:W-:Y:S02]  /*13040*/  IADD3 R11, PT, PT, R60, 0x117, -R63.reuse ;  /* 0x000001173c0b7810 */ /* 0x100fe40007ffe83f */
[----:B------:R-:W-:Y:S02]  /*13050*/  I2FP.F32.S32 R8, R8 ;  /* 0x0000000800087245 */ /* 0x000fe40000201400 */
[----:B------:R-:W-:Y:S02]  /*13060*/  IADD3 R13, PT, PT, R230, 0x110, -R63 ;  /* 0x00000110e60d7810 */ /* 0x000fe40007ffe83f */
[----:B------:R-:W-:Y:S01]  /*13070*/  IABS R11, R11 ;  /* 0x0000000b000b7213 */ /* 0x000fe20000000000 */
[----:B------:R-:W-:Y:S01]  /*13080*/  FFMA.FTZ R8, -R244, R8, R121 ;  /* 0x00000008f4087223 */ /* 0x000fe20000010179 */
[----:B------:R-:W-:-:S02]  /*13090*/  FSEL R9, R9, -INF , P4 ;  /* 0xff80000009097808 */ /* 0x000fc40002000000 */
[----:B------:R-:W-:Y:S02]  /*130a0*/  FSEL R105, R10, -INF , !P3 ;  /* 0xff8000000a697808 */ /* 0x000fe40005800000 */
[----:B------:R-:W-:Y:S02]  /*130b0*/  ISETP.GE.AND P3, PT, R12, R232, PT ;  /* 0x000000e80c00720c */ /* 0x000fe40003f66270 */
[----:B------:R-:W-:Y:S02]  /*130c0*/  IABS R13, R13 ;  /* 0x0000000d000d7213 */ /* 0x000fe40000000000 */
[----:B------:R-:W-:Y:S02]  /*130d0*/  I2FP.F32.S32 R11, R11 ;  /* 0x0000000b000b7245 */ /* 0x000fe40000201400 */
[----:B------:R-:W-:Y:S02]  /*130e0*/  FSEL R104, R9, -INF , !P5 ;  /* 0xff80000009687808 */ /* 0x000fe40006800000 */
[----:B------:R-:W-:Y:S01]  /*130f0*/  IADD3 R9, PT, PT, R60, 0x110, -R63 ;  /* 0x000001103c097810 */ /* 0x000fe20007ffe83f */
[----:B------:R-:W-:Y:S01]  /*13100*/  FFMA.FTZ R11, -R244, R11, R123 ;  /* 0x0000000bf40b7223 */ /* 0x000fe2000001017b */
[----:B------:R-:W-:-:S02]  /*13110*/  FSEL R8, R8, -INF , P3 ;  /* 0xff80000008087808 */ /* 0x000fc40001800000 */
[C---:B------:R-:W-:Y:S02]  /*13120*/  ISETP.GE.AND P4, PT, R12.reuse, R231, PT ;  /* 0x000000e70c00720c */ /* 0x040fe40003f86270 */
[C---:B------:R-:W-:Y:S02]  /*13130*/  ISETP.GE.AND P5, PT, R12.reuse, R228, PT ;  /* 0x000000e40c00720c */ /* 0x040fe40003fa6270 */
[----:B------:R-:W-:Y:S02]  /*13140*/  I2FP.F32.S32 R13, R13 ;  /* 0x0000000d000d7245 */ /* 0x000fe40000201400 */
[----:B------:R-:W-:Y:S01]  /*13150*/  ISETP.GE.AND P3, PT, R12, R229, PT ;  /* 0x000000e50c00720c */ /* 0x000fe20003f66270 */
[----:B------:R-:W-:Y:S01]  /*13160*/  VIADD R12, R62, 0xfffffef0 ;  /* 0xfffffef03e0c7836 */ /* 0x000fe20000000000 */
[----:B------:R-:W-:Y:S01]  /*13170*/  IADD3 R10, PT, PT, R230, 0x10f, -R63 ;  /* 0x0000010fe60a7810 */ /* 0x000fe20007ffe83f */
[----:B------:R-:W-:Y:S01]  /*13180*/  FFMA.FTZ R13, -R244, R13, R116 ;  /* 0x0000000df40d7223 */ /* 0x000fe20000010174 */
[----:B------:R-:W-:-:S02]  /*13190*/  IABS R9, R9 ;  /* 0x0000000900097213 */ /* 0x000fc40000000000 */
[----:B------:R-:W-:Y:S02]  /*131a0*/  IABS R10, R10 ;  /* 0x0000000a000a7213 */ /* 0x000fe40000000000 */
[----:B------:R-:W-:Y:S01]  /*131b0*/  FSEL R112, R8, -INF , !P4 ;  /* 0xff80000008707808 */ /* 0x000fe20006000000 */
[----:B------:R-:W-:Y:S01]  /*131c0*/  VIADD R8, R62, 0xfffffef1 ;  /* 0xfffffef13e087836 */ /* 0x000fe20000000000 */
[----:B------:R-:W-:Y:S02]  /*131d0*/  I2FP.F32.S32 R9, R9 ;  /* 0x0000000900097245 */ /* 0x000fe40000201400 */
[----:B------:R-:W-:Y:S02]  /*131e0*/  ISETP.GE.AND P4, PT, R12, R232, PT ;  /* 0x000000e80c00720c */ /* 0x000fe40003f86270 */
[----:B------:R-:W-:Y:S01]  /*131f0*/  FSEL R11, R11, -INF , P3 ;  /* 0xff8000000b0b7808 */ /* 0x000fe20001800000 */
[----:B------:R-:W-:Y:S01]  /*13200*/  FFMA.FTZ R9, -R244, R9, R118 ;  /* 0x00000009f4097223 */ /* 0x000fe20000010176 */
[----:B------:R-:W-:-:S02]  /*13210*/  I2FP.F32.S32 R10, R10 ;  /* 0x0000000a000a7245 */ /* 0x000fc40000201400 */
[----:B------:R-:W-:Y:S02]  /*13220*/  ISETP.GE.AND P3, PT, R12, R231, PT ;  /* 0x000000e70c00720c */ /* 0x000fe40003f66270 */
[----:B------:R-:W-:Y:S01]  /*13230*/  FSEL R113, R11, -INF , !P5 ;  /* 0xff8000000b717808 */ /* 0x000fe20006800000 */
[----:B------:R-:W-:Y:S01]  /*13240*/  FFMA.FTZ R10, -R244, R10, R117 ;  /* 0x0000000af40a7223 */ /* 0x000fe20000010175 */
[----:B------:R-:W-:Y:S02]  /*13250*/  FSEL R13, R13, -INF , P4 ;  /* 0xff8000000d0d7808 */ /* 0x000fe40002000000 */
[----:B------:R-:W-:Y:S02]  /*13260*/  ISETP.GE.AND P4, PT, R12, R229, PT ;  /* 0x000000e50c00720c */ /* 0x000fe40003f86270 */
[--C-:B------:R-:W-:Y:S02]  /*13270*/  IADD3 R11, PT, PT, R60, 0x10f, -R63.reuse ;  /* 0x0000010f3c0b7810 */ /* 0x100fe40007ffe83f */
[----:B------:R-:W-:-:S02]  /*13280*/  IADD3 R14, PT, PT, R230, 0x108, -R63 ;  /* 0x00000108e60e7810 */ /* 0x000fc40007ffe83f */
[----:B------:R-:W-:Y:S02]  /*13290*/  FSEL R115, R13, -INF , !P3 ;  /* 0xff8000000d737808 */ /* 0x000fe40005800000 */
[----:B------:R-:W-:Y:S02]  /*132a0*/  ISETP.GE.AND P5, PT, R12, R228, PT ;  /* 0x000000e40c00720c */ /* 0x000fe40003fa6270 */
[----:B------:R-:W-:Y:S02]  /*132b0*/  ISETP.GE.AND P3, PT, R8, R232, PT ;  /* 0x000000e80800720c */ /* 0x000fe40003f66270 */
[----:B------:R-:W-:Y:S02]  /*132c0*/  IABS R11, R11 ;  /* 0x0000000b000b7213 */ /* 0x000fe40000000000 */
[----:B------:R-:W-:Y:S02]  /*132d0*/  FSEL R9, R9, -INF , P4 ;  /* 0xff80000009097808 */ /* 0x000fe40002000000 */
[----:B------:R-:W-:-:S02]  /*132e0*/  IABS R14, R14 ;  /* 0x0000000e000e7213 */ /* 0x000fc40000000000 */
[----:B------:R-:W-:Y:S02]  /*132f0*/  FSEL R114, R9, -INF , !P5 ;  /* 0xff80000009727808 */ /* 0x000fe40006800000 */
[----:B------:R-:W-:Y:S02]  /*13300*/  I2FP.F32.S32 R11, R11 ;  /* 0x0000000b000b7245 */ /* 0x000fe40000201400 */
[----:B------:R-:W-:Y:S02]  /*13310*/  FSEL R10, R10, -INF , P3 ;  /* 0xff8000000a0a7808 */ /* 0x000fe40001800000 */
[----:B------:R-:W-:Y:S01]  /*13320*/  ISETP.GE.AND P4, PT, R8, R231, PT ;  /* 0x000000e70800720c */ /* 0x000fe20003f86270 */
[----:B------:R-:W-:Y:S01]  /*13330*/  FFMA.FTZ R11, -R244, R11, R119 ;  /* 0x0000000bf40b7223 */ /* 0x000fe20000010177 */
[----:B------:R-:W-:Y:S02]  /*13340*/  ISETP.GE.AND P5, PT, R8, R228, PT ;  /* 0x000000e40800720c */ /* 0x000fe40003fa6270 */
[----:B------:R-:W-:-:S02]  /*13350*/  I2FP.F32.S32 R13, R14 ;  /* 0x0000000e000d7245 */ /* 0x000fc40000201400 */
[----:B------:R-:W-:Y:S01]  /*13360*/  ISETP.GE.AND P3, PT, R8, R229, PT ;  /* 0x000000e50800720c */ /* 0x000fe20003f66270 */
[----:B------:R-:W-:Y:S01]  /*13370*/  VIADD R8, R62, 0xfffffef8 ;  /* 0xfffffef83e087836 */ /* 0x000fe20000000000 */
[----:B------:R-:W-:Y:S01]  /*13380*/  FSEL R118, R10, -INF , !P4 ;  /* 0xff8000000a767808 */ /* 0x000fe20006000000 */
[----:B------:R-:W-:Y:S01]  /*13390*/  FFMA.FTZ R13, -R244, R13, R4 ;  /* 0x0000000df40d7223 */ /* 0x000fe20000010104 */
[----:B------:R-:W-:Y:S01]  /*133a0*/  IADD3 R12, PT, PT, R60, 0x108, -R63 ;  /* 0x000001083c0c7810 */ /* 0x000fe20007ffe83f */
[----:B------:R-:W-:Y:S01]  /*133b0*/  VIADD R4, R38, 0xfffffffe ;  /* 0xfffffffe26047836 */ /* 0x000fe20000000000 */
[C---:B------:R-:W-:Y:S02]  /*133c0*/  ISETP.GE.AND P4, PT, R8.reuse, R232, PT ;  /* 0x000000e80800720c */ /* 0x040fe40003f86270 */
[----:B------:R-:W-:Y:S02]  /*133d0*/  FSEL R11, R11, -INF , P3 ;  /* 0xff8000000b0b7808 */ /* 0x000fe40001800000 */
[----:B------:R-:W-:-:S02]  /*133e0*/  ISETP.GE.AND P3, PT, R8, R231, PT ;  /* 0x000000e70800720c */ /* 0x000fc40003f66270 */
[----:B------:R-:W-:Y:S02]  /*133f0*/  FSEL R13, R13, -INF , P4 ;  /* 0xff8000000d0d7808 */ /* 0x000fe40002000000 */
[----:B------:R-:W-:Y:S02]  /*13400*/  IABS R12, R12 ;  /* 0x0000000c000c7213 */ /* 0x000fe40000000000 */
[----:B------:R-:W-:Y:S02]  /*13410*/  FSEL R116, R13, -INF , !P3 ;  /* 0xff8000000d747808 */ /* 0x000fe40005800000 */
[----:B------:R-:W-:Y:S02]  /*13420*/  ISETP.GT.AND P3, PT, R4, R233, PT ;  /* 0x000000e90400720c */ /* 0x000fe40003f64270 */
[----:B------:R-:W-:Y:S02]  /*13430*/  I2FP.F32.S32 R9, R12 ;  /* 0x0000000c00097245 */ /* 0x000fe40000201400 */
[----:B------:R-:W-:-:S02]  /*13440*/  ISETP.GE.AND P4, PT, R8, R229, PT ;  /* 0x000000e50800720c */ /* 0x000fc40003f86270 */
[----:B------:R-:W-:Y:S01]  /*13450*/  FSEL R117, R11, -INF , !P5 ;  /* 0xff8000000b757808 */ /* 0x000fe20006800000 */
[----:B------:R-:W-:Y:S01]  /*13460*/  FFMA.FTZ R6, -R244, R9, R6 ;  /* 0x00000009f4067223 */ /* 0x000fe20000010106 */
[----:B------:R-:W-:-:S04]  /*13470*/  ISETP.GE.AND P5, PT, R8, R228, PT ;  /* 0x000000e40800720c */ /* 0x000fc80003fa6270 */
[----:B------:R-:W-:-:S04]  /*13480*/  FSEL R6, R6, -INF , P4 ;  /* 0xff80000006067808 */ /* 0x000fc80002000000 */
[----:B------:R-:W-:Y:S01]  /*13490*/  FSEL R6, R6, -INF , !P5 ;  /* 0xff80000006067808 */ /* 0x000fe20006800000 */
[----:B------:R-:W-:Y:S05]  /*134a0*/  @!P3 BRA `(.L_x_6175) ;  /* 0x0000000c0074b947 */ /* 0x000fea0003800000 */
[----:B------:R-:W-:Y:S04]  /*134b0*/  BSSY.RECONVERGENT B0, `(.L_x_6176) ;  /* 0x0000049000007945 */ /* 0x000fe80003800200 */
[----:B------:R-:W-:Y:S05]  /*134c0*/  @!P0 BRA `(.L_x_6177) ;  /* 0x0000000000fc8947 */ /* 0x000fea0003800000 */
[----:B------:R-:W2:Y:S01]  /*134d0*/  LD.E R11, desc[UR4][R2.64+0x170] ;  /* 0x00017004020b7980 */ /* 0x000ea2000c101900 */
[----:B------:R-:W-:-:S04]  /*134e0*/  IMAD.SHL.U32 R62, R38, 0x100, RZ ;  /* 0x00000100263e7824 */ /* 0x000fc800078e00ff */
[C---:B------:R-:W-:Y:S02]  /*134f0*/  VIADD R16, R62.reuse, 0xfffffd00 ;  /* 0xfffffd003e107836 */ /* 0x040fe40000000000 */
[----:B------:R-:W-:-:S05]  /*13500*/  VIADD R8, R62, 0xfffffe00 ;  /* 0xfffffe003e087836 */ /* 0x000fca0000000000 */
[----:B------:R-:W-:Y:S02]  /*13510*/  IABS R10, R8 ;  /* 0x00000008000a7213 */ /* 0x000fe40000000000 */
[-C--:B--2---:R-:W-:Y:S02]  /*13520*/  IABS R9, R11.reuse ;  /* 0x0000000b00097213 */ /* 0x084fe40000000000 */
[-C--:B------:R-:W-:Y:S02]  /*13530*/  IABS R13, R11.reuse ;  /* 0x0000000b000d7213 */ /* 0x080fe40000000000 */
[----:B------:R-:W1:Y:S01]  /*13540*/  I2F.RP R14, R9 ;  /* 0x00000009000e7306 */ /* 0x000e620000209400 */
[----:B------:R-:W-:Y:S02]  /*13550*/  LOP3.LUT R8, R8, R11, RZ, 0x3c, !PT ;  /* 0x0000000b08087212 */ /* 0x000fe400078e3cff */
[----:B------:R-:W-:-:S05]  /*13560*/  IMAD.MOV R13, RZ, RZ, -R13 ;  /* 0x000000ffff0d7224 */ /* 0x000fca00078e0a0d */
[----:B-1----:R-:W1:Y:S02]  /*13570*/  MUFU.RCP R18, R14 ;  /* 0x0000000e00127308 */ /* 0x002e640000001000 */
[----:B-1----:R-:W-:-:S06]  /*13580*/  VIADD R18, R18, 0xffffffe ;  /* 0x0ffffffe12127836 */ /* 0x002fcc0000000000 */
[----:B------:R-:W1:Y:S02]  /*13590*/  F2I.FTZ.U32.TRUNC.NTZ R19, R18 ;  /* 0x0000001200137305 */ /* 0x000e64000021f000 */
[----:B-1----:R-:W-:Y:S02]  /*135a0*/  IADD3 R12, PT, PT, RZ, -R19, RZ ;  /* 0x80000013ff0c7210 */ /* 0x002fe40007ffe0ff */
[----:B------:R-:W-:-:S03]  /*135b0*/  MOV R18, RZ ;  /* 0x000000ff00127202 */ /* 0x000fc60000000f00 */
        /* <DEDUP_REMOVED lines=17> */
[----:B------:R-:W-:Y:S01]  /*136d0*/  ISETP.GE.AND P3, PT, R8, RZ, PT ;  /* 0x000000ff0800720c */ /* 0x000fe20003f66270 */
[----:B------:R-:W2:Y:S01]  /*136e0*/  LD.E.64 R16, desc[UR4][R170.64+0x20] ;  /* 0x00002004aa107980 */ /* 0x000ea2000c101b00 */
        /* <DEDUP_REMOVED lines=29> */
.L_x_6177:
        /* <DEDUP_REMOVED lines=8> */
.L_x_6178:
[----:B------:R-:W-:Y:S05]  /*13940*/  BSYNC.RECONVERGENT B0 ;  /* 0x0000000000007941 */ /* 0x000fea0003800200 */
.L_x_6176:
[C---:B------:R-:W-:Y:S01]  /*13950*/  SHF.L.U32 R9, R222.reuse, 0x5, RZ ;  /* 0x00000005de097819 */ /* 0x040fe200000006ff */
[----:B------:R-:W-:Y:S01]  /*13960*/  @!P1 IMAD R26, R223, 0x60, RZ ;  /* 0x00000060df1a9824 */ /* 0x000fe200078e02ff */
[----:B------:R-:W-:Y:S01]  /*13970*/  SHF.L.U64.HI R8, R222, 0x5, R223 ;  /* 0x00000005de087819 */ /* 0x000fe200000102df */
[----:B------:R1:W-:Y:S01]  /*13980*/  @P1 STS.128 [R245+0x2000], RZ ;  /* 0x002000fff5001388 */ /* 0x0003e20000000c00 */
[----:B------:R-:W-:Y:S01]  /*13990*/  IADD3 R12, P3, PT, R9, R234, RZ ;  /* 0x000000ea090c7210 */ /* 0x000fe20007f7e0ff */
[----:B------:R-:W-:Y:S01]  /*139a0*/  @!P1 IMAD R18, R223, 0x120, RZ ;  /* 0x00000120df129824 */ /* 0x000fe200078e02ff */
[----:B------:R-:W-:Y:S01]  /*139b0*/  BSSY.RECONVERGENT B0, `(.L_x_6179) ;  /* 0x000008b000007945 */ /* 0x000fe20003800200 */
[----:B------:R-:W-:Y:S01]  /*139c0*/  @!PT LDS RZ, [RZ] ;  /* 0x00000000fffff984 */ /* 0x000fe20000000800 */
[----:B------:R-:W-:Y:S01]  /*139d0*/  @!PT LDS RZ, [RZ] ;  /* 0x00000000fffff984 */ /* 0x000fe20000000800 */
[----:B------:R-:W-:Y:S01]  /*139e0*/  @!PT LDS RZ, [RZ] ;  /* 0x00000000fffff984 */ /* 0x000fe20000000800 */
[----:B------:R-:W-:Y:S01]  /*139f0*/  @!P1 LDGSTS.E.BYPASS.LTC128B.128 [R245+0x2000], desc[UR4][R234.64] ;  /* 0x02000000eaf59fae */ /* 0x000fe2000b981a04 */
[----:B------:R-:W-:Y:S01]  /*13a00*/  @!P1 IADD3 R10, P0, PT, R12, R9, RZ ;  /* 0x000000090c0a9210 */ /* 0x000fe20007f1e0ff */
[----:B------:R-:W-:Y:S01]  /*13a10*/  IMAD.X R13, R8, 0x1, R235, P3 ;  /* 0x00000001080d7824 */ /* 0x000fe200018e06eb */
[C---:B------:R-:W-:Y:S01]  /*13a20*/  @!P1 LEA R32, P3, R222.reuse, R12, 0x6 ;  /* 0x0000000cde209211 */ /* 0x040fe200078630ff */
[--C-:B------:R-:W-:Y:S01]  /*13a30*/  @!P1 IMAD.MOV.U32 R28, RZ, RZ, R12.reuse ;  /* 0x000000ffff1c9224 */ /* 0x100fe200078e000c */
[----:B------:R1:W-:Y:S01]  /*13a40*/  @P1 STS.128 [R245+0x2800], RZ ;  /* 0x002800fff5001388 */ /* 0x0003e20000000c00 */
[----:B------:R-:W-:Y:S01]  /*13a50*/  @!P1 IMAD.MOV.U32 R9, RZ, RZ, R13 ;  /* 0x000000ffff099224 */ /* 0x000fe200078e000d */
[-C--:B------:R-:W-:Y:S01]  /*13a60*/  @!P1 MOV R29, R13.reuse ;  /* 0x0000000d001d9202 */ /* 0x080fe20000000f00 */
[----:B------:R-:W-:Y:S01]  /*13a70*/  @!P1 IMAD.MOV.U32 R14, RZ, RZ, R12 ;  /* 0x000000ffff0e9224 */ /* 0x000fe200078e000c */
[----:B------:R-:W-:Y:S01]  /*13a80*/  @!P1 IADD3.X R11, PT, PT, R13, R8, RZ, P0, !PT ;  /* 0x000000080d0b9210 */ /* 0x000fe200007fe4ff */
        /* <DEDUP_REMOVED lines=8> */
[----:B------:R-:W-:Y:S01]  /*13b10*/  @!P1 MOV R17, R13 ;  /* 0x0000000d00119202 */ /* 0x000fe20000000f00 */
[----:B------:R-:W-:Y:S01]  /*13b20*/  @!P1 IMAD.WIDE.U32 R8, R222, 0x120, R8 ;  /* 0x00000120de089825 */ /* 0x000fe200078e0008 */
[----:B------:R-:W-:Y:S01]  /*13b30*/  @!P1 IADD3 R27, PT, PT, R26, R29, RZ ;  /* 0x0000001d1a1b9210 */ /* 0x000fe20007ffe0ff */
[----:B------:R-:W-:Y:S01]  /*13b40*/  @!PT LDS RZ, [RZ] ;  /* 0x00000000fffff984 */ /* 0x000fe20000000800 */
[----:B------:R-:W-:Y:S01]  /*13b50*/  @!PT LDS RZ, [RZ] ;  /* 0x00000000fffff984 */ /* 0x000fe20000000800 */
[----:B------:R-:W-:Y:S01]  /*13b60*/  @!PT LDS RZ, [RZ] ;  /* 0x00000000fffff984 */ /* 0x000fe20000000800 */
[----:B------:R2:W-:Y:S01]  /*13b70*/  @!P1 LDGSTS.E.BYPASS.LTC128B.128 [R245+0x3000], desc[UR4][R10.64] ;  /* 0x030000000af59fae */ /* 0x0005e2000b981a04 */
[----:B------:R-:W-:Y:S01]  /*13b80*/  @!P1 MOV R29, R13 ;  /* 0x0000000d001d9202 */ /* 0x000fe20000000f00 */
[----:B------:R-:W-:Y:S01]  /*13b90*/  @!P1 IMAD.MOV.U32 R26, RZ, RZ, R28 ;  /* 0x000000ffff1a9224 */ /* 0x000fe200078e001c */
[----:B------:R-:W-:Y:S01]  /*13ba0*/  @!P1 MOV R28, R12 ;  /* 0x0000000c001c9202 */ /* 0x000fe20000000f00 */
[----:B------:R-:W-:Y:S01]  /*13bb0*/  @!P1 IMAD.MOV.U32 R16, RZ, RZ, R12 ;  /* 0x000000ffff109224 */ /* 0x000fe200078e000c */
[----:B------:R-:W-:Y:S01]  /*13bc0*/  @!P1 IADD3 R19, PT, PT, R18, R9, RZ ;  /* 0x0000000912139210 */ /* 0x000fe20007ffe0ff */
[C---:B------:R-:W-:Y:S01]  /*13bd0*/  @!P1 IMAD R22, R223.reuse, 0xc0, RZ ;  /* 0x000000c0df169824 */ /* 0x040fe200078e02ff */
[----:B------:R-:W-:Y:S01]  /*13be0*/  @!P1 MOV R18, R8 ;  /* 0x0000000800129202 */ /* 0x000fe20000000f00 */
[C---:B------:R-:W-:Y:S01]  /*13bf0*/  @!P1 IMAD.WIDE.U32 R14, R222.reuse, 0xc0, R14 ;  /* 0x000000c0de0e9825 */ /* 0x040fe200078e000e */
[----:B------:R-:W-:Y:S01]  /*13c00*/  @!P1 LEA.HI.X R33, R222, R13, R223, 0x6, P3 ;  /* 0x0000000dde219211 */ /* 0x000fe200018f34df */
[----:B------:R1:W-:Y:S02]  /*13c10*/  @P1 STS.128 [R245+0x3800], RZ ;  /* 0x003800fff5001388 */ /* 0x0003e40000000c00 */
[----:B------:R-:W-:-:S02]  /*13c20*/  @!P1 IMAD R8, R223, 0x1a0, RZ ;  /* 0x000001a0df089824 */ /* 0x000fc400078e02ff */
[----:B------:R-:W-:Y:S01]  /*13c30*/  @!P1 IMAD.WIDE.U32 R28, R222, 0x1a0, R28 ;  /* 0x000001a0de1c9825 */ /* 0x000fe200078e001c */
[----:B------:R-:W-:Y:S01]  /*13c40*/  @!PT LDS RZ, [RZ] ;  /* 0x00000000fffff984 */ /* 0x000fe20000000800 */
[----:B------:R-:W-:Y:S01]  /*13c50*/  @!PT LDS RZ, [RZ] ;  /* 0x00000000fffff984 */ /* 0x000fe20000000800 */
[----:B------:R-:W-:Y:S01]  /*13c60*/  @!PT LDS RZ, [RZ] ;  /* 0x00000000fffff984 */ /* 0x000fe20000000800 */
[----:B------:R1:W-:Y:S03]  /*13c70*/  @!P1 LDGSTS.E.BYPASS.LTC128B.128 [R245+0x3800], desc[UR4][R32.64] ;  /* 0x0380000020f59fae */ /* 0x0003e6000b981a04 */
        /* <DEDUP_REMOVED lines=8> */
[-C--:B--2---:R-:W-:Y:S01]  /*13d00*/  @!P1 MOV R11, R13.reuse ;  /* 0x0000000d000b9202 */ /* 0x084fe20000000f00 */
[----:B------:R-:W-:Y:S01]  /*13d10*/  @!P1 IMAD.MOV.U32 R10, RZ, RZ, R12 ;  /* 0x000000ffff0a9224 */ /* 0x000fe200078e000c */
        /* <DEDUP_REMOVED lines=10> */
[----:B------:R-:W-:Y:S01]  /*13dc0*/  @!P1 IMAD.WIDE.U32 R30, R222, 0x180, R12 ;  /* 0x00000180de1e9825 */ /* 0x000fe200078e000c */
[----:B------:R-:W-:Y:S01]  /*13dd0*/  @!P1 IADD3 R21, PT, PT, R20, R11, RZ ;  /* 0x0000000b14159210 */ /* 0x000fe20007ffe0ff */
[----:B------:R1:W-:Y:S01]  /*13de0*/  @P1 STS.128 [R245+0x4800], RZ ;  /* 0x004800fff5001388 */ /* 0x0003e20000000c00 */
[----:B------:R-:W-:Y:S01]  /*13df0*/  @!P1 MOV R16, R12 ;  /* 0x0000000c00109202 */ /* 0x000fe20000000f00 */
[----:B------:R-:W-:Y:S01]  /*13e00*/  @!P1 IMAD.MOV.U32 R20, RZ, RZ, R10 ;  /* 0x000000ffff149224 */ /* 0x000fe200078e000a */
[----:B------:R-:W-:Y:S01]  /*13e10*/  @!P1 IADD3 R31, PT, PT, R9, R31, RZ ;  /* 0x0000001f091f9210 */ /* 0x000fe20007ffe0ff */
[----:B------:R-:W-:Y:S01]  /*13e20*/  @!P1 IMAD R10, R223, 0x160, RZ ;  /* 0x00000160df0a9824 */ /* 0x000fe200078e02ff */
[----:B------:R-:W-:Y:S01]  /*13e30*/  @!P1 LEA.HI.X R9, R222, R13, R223, 0x7, P0 ;  /* 0x0000000dde099211 */ /* 0x000fe200000f3cdf */
[----:B------:R-:W-:-:S02]  /*13e40*/  @!P1 IMAD.MOV.U32 R17, RZ, RZ, R13 ;  /* 0x000000ffff119224 */ /* 0x000fc400078e000d */
[C---:B------:R-:W-:Y:S02]  /*13e50*/  @!P1 IMAD.WIDE.U32 R14, R222.reuse, 0x160, R14 ;  /* 0x00000160de0e9825 */ /* 0x040fe400078e000e */
[----:B------:R-:W-:Y:S01]  /*13e60*/  @!PT LDS RZ, [RZ] ;  /* 0x00000000fffff984 */ /* 0x000fe20000000800 */
[----:B------:R-:W-:Y:S01]  /*13e70*/  @!PT LDS RZ, [RZ] ;  /* 0x00000000fffff984 */ /* 0x000fe20000000800 */
[----:B------:R-:W-:Y:S01]  /*13e80*/  @!PT LDS RZ, [RZ] ;  /* 0x00000000fffff984 */ /* 0x000fe20000000800 */
[----:B------:R1:W-:Y:S02]  /*13e90*/  @!P1 LDGSTS.E.BYPASS.LTC128B.128 [R245+0x4800], desc[UR4][R8.64] ;  /* 0x0480000008f59fae */ /* 0x0003e4000b981a04 */
[----:B------:R-:W-:Y:S02]  /*13ea0*/  @!P1 IMAD R11, R223, 0x140, RZ ;  /* 0x00000140df0b9824 */ /* 0x000fe400078e02ff */
[----:B------:R-:W-:Y:S01]  /*13eb0*/  @!P1 IMAD.WIDE.U32 R16, R222, 0x140, R16 ;  /* 0x00000140de109825 */ /* 0x000fe200078e0010 */
[----:B------:R1:W-:Y:S03]  /*13ec0*/  @P1 STS.128 [R245+0x5000], RZ ;  /* 0x005000fff5001388 */ /* 0x0003e60000000c00 */
        /* <DEDUP_REMOVED lines=57> */
.L_x_6180:
[----:B------:R-:W-:Y:S05]  /*14260*/  BSYNC.RECONVERGENT B0 ;  /* 0x0000000000007941 */ /* 0x000fea0003800200 */
.L_x_6179:
[----:B------:R-:W0:Y:S02]  /*14270*/  LDGDEPBAR ;  /* 0x00000000000079af */ /* 0x000e240000000000 */
.L_x_6175:
[----:B------:R-:W-:Y:S05]  /*14280*/  BSYNC.RECONVERGENT B1 ;  /* 0x0000000000017941 */ /* 0x000fea0003800200 */
.L_x_6174:
[----:B-1----:R-:W3:Y:S04]  /*14290*/  LDL.LU R20, [R1+0x54] ;  /* 0x0000540001147983 */ /* 0x002ee80000300800 */
[----:B------:R-:W3:Y:S04]  /*142a0*/  LDL.LU R19, [R1+0x58] ;  /* 0x0000580001137983 */ /* 0x000ee80000300800 */
[----:B------:R-:W4:Y:S04]  /*142b0*/  LDL.LU R18, [R1+0x60] ;  /* 0x0000600001127983 */ /* 0x000f280000300800 */
[----:B------:R-:W4:Y:S04]  /*142c0*/  LDL.LU R17, [R1+0x64] ;  /* 0x0000640001117983 */ /* 0x000f280000300800 */
[----:B------:R-:W5:Y:S04]  /*142d0*/  LDL.LU R16, [R1+0x4c] ;  /* 0x00004c0001107983 */ /* 0x000f680000300800 */
[----:B------:R-:W5:Y:S04]  /*142e0*/  LDL.LU R15, [R1+0x48] ;  /* 0x00004800010f7983 */ /* 0x000f680000300800 */
[----:B--2---:R-:W2:Y:S04]  /*142f0*/  LDL.LU R12, [R1+0x50] ;  /* 0x00005000010c7983 */ /* 0x004ea80000300800 */
        /* <DEDUP_REMOVED lines=16> */
[----:B------:R-:W2:Y:S04]  /*14400*/  LD.E R171, desc[UR4][R2.64+0xdc] ;  /* 0x0000dc0402ab7980 */ /* 0x000ea8000c101900 */
[----:B------:R-:W2:Y:S01]  /*14410*/  LDL.LU R13, [R1+0x8] ;  /* 0x00000800010d7983 */ /* 0x000ea20000300800 */
[----:B------:R-:W-:-:S04]  /*14420*/  LOP3.LUT R175, R164, 0x200, R165, 0xf8, !PT ;  /* 0x00000200a4af7812 */ /* 0x000fc800078ef8a5 */
[----:B------:R-:W-:-:S04]  /*14430*/  LEA R175, R175, R218, 0x1 ;  /* 0x000000daafaf7211 */ /* 0x000fc800078e08ff */
[C---:B------:R-:W-:Y:S02]  /*14440*/  IADD3 R24, PT, PT, R175.reuse, 0xa000, RZ ;  /* 0x0000a000af187810 */ /* 0x040fe40007ffe0ff */
[----:B------:R-:W-:Y:S02]  /*14450*/  IADD3 R198, PT, PT, R175, 0xa040, RZ ;  /* 0x0000a040afc67810 */ /* 0x000fe40007ffe0ff */
[----:B------:R-:W-:Y:S02]  /*14460*/  @P2 IADD3 R198, PT, PT, R24, -0x40, RZ ;  /* 0xffffffc018c62810 */ /* 0x000fe40007ffe0ff */
[----:B------:R-:W-:-:S03]  /*14470*/  MOV R200, 0x20 ;  /* 0x0000002000c87802 */ /* 0x000fc60000000f00 */
[----:B------:R-:W-:Y:S01]  /*14480*/  LDSM.16.MT88.4 R24, [R198] ;  /* 0x00000000c618783b */ /* 0x000fe20000004200 */
[----:B---3--:R-:W-:-:S04]  /*14490*/  FMNMX3.FTZ R11, R0, R20, R19, !PT ;  /* 0x00000014000b7276 */ /* 0x008fc80007810013 */
[----:B----4-:R-:W-:Y:S02]  /*144a0*/  FMNMX3.FTZ R11, R11, R18, R17, !PT ;  /* 0x000000120b0b7276 */ /* 0x010fe40007810011 */
[----:B-----5:R-:W-:-:S04]  /*144b0*/  FMNMX3.FTZ R9, R36, R16, R15, !PT ;  /* 0x0000001024097276 */ /* 0x020fc8000781000f */
[----:B--2---:R-:W-:Y:S02]  /*144c0*/  FMNMX3.FTZ R9, R9, R12, R14, !PT ;  /* 0x0000000c09097276 */ /* 0x004fe4000781000e */
[----:B------:R-:W-:-:S04]  /*144d0*/  FMNMX3.FTZ R11, R11, R47, R46, !PT ;  /* 0x0000002f0b0b7276 */ /* 0x000fc8000781002e */
[----:B------:R-:W-:Y:S02]  /*144e0*/  FMNMX3.FTZ R11, R11, R45, R44, !PT ;  /* 0x0000002d0b0b7276 */ /* 0x000fe4000781002c */
[----:B------:R-:W-:-:S04]  /*144f0*/  FMNMX3.FTZ R9, R9, R48, R52, !PT ;  /* 0x0000003009097276 */ /* 0x000fc80007810034 */
[----:B------:R-:W-:Y:S02]  /*14500*/  FMNMX3.FTZ R9, R9, R63, R59, !PT ;  /* 0x0000003f09097276 */ /* 0x000fe4000781003b */
[----:B------:R-:W-:-:S04]  /*14510*/  FMNMX3.FTZ R11, R11, R62, R61, !PT ;  /* 0x0000003e0b0b7276 */ /* 0x000fc8000781003d */
[----:B------:R-:W-:Y:S02]  /*14520*/  FMNMX3.FTZ R11, R11, R67, R57, !PT ;  /* 0x000000430b0b7276 */ /* 0x000fe40007810039 */
[----:B------:R-:W-:Y:S02]  /*14530*/  FMNMX3.FTZ R8, R9, R248, R66, !PT ;  /* 0x000000f809087276 */ /* 0x000fe40007810042 */
[----:B------:R-:W-:Y:S02]  /*14540*/  FMNMX3.FTZ R11, R11, R212, R249, !PT ;  /* 0x000000d40b0b7276 */ /* 0x000fe400078100f9 */
        /* <DEDUP_REMOVED lines=51> */
[----:B------:R-:W-:-:S03]  /*14880*/  FMNMX3.FTZ R9, R9, R116, R7, !PT ;  /* 0x0000007409097276 */ /* 0x000fc60007810007 */
[----:B------:R-:W1:Y:S04]  /*14890*/  SHFL.BFLY PT, R10, R11, 0x2, 0x1f ;  /* 0x0c401f000b0a7f89 */ /* 0x000e6800000e0000 */
[----:B------:R-:W2:Y:S01]  /*148a0*/  SHFL.BFLY PT, R8, R9, 0x2, 0x1f ;  /* 0x0c401f0009087f89 */ /* 0x000ea200000e0000 */
[----:B-1----:R-:W-:Y:S02]  /*148b0*/  FMNMX.FTZ R10, R11, R10, !PT ;  /* 0x0000000a0b0a7209 */ /* 0x002fe40007810000 */
[----:B--2---:R-:W-:-:S03]  /*148c0*/  FMNMX.FTZ R8, R9, R8, !PT ;  /* 0x0000000809087209 */ /* 0x004fc60007810000 */
[----:B------:R-:W1:Y:S04]  /*148d0*/  SHFL.BFLY PT, R119, R10, 0x1, 0x1f ;  /* 0x0c201f000a777f89 */ /* 0x000e6800000e0000 */
[----:B------:R-:W2:Y:S01]  /*148e0*/  SHFL.BFLY PT, R121, R8, 0x1, 0x1f ;  /* 0x0c201f0008797f89 */ /* 0x000ea200000e0000 */
[----:B------:R-:W-:Y:S02]  /*148f0*/  SEL R200, R200, 0xffffffe0, !P6 ;  /* 0xffffffe0c8c87807 */ /* 0x000fe40007000000 */
[----:B-1----:R-:W-:Y:S02]  /*14900*/  FMNMX.FTZ R119, R10, R119, !PT ;  /* 0x000000770a777209 */ /* 0x002fe40007810000 */
[----:B--2---:R-:W-:Y:S02]  /*14910*/  FMNMX.FTZ R121, R8, R121, !PT ;  /* 0x0000007908797209 */ /* 0x004fe40007810000 */
[----:B------:R-:W-:-:S02]  /*14920*/  FSETP.NEU.FTZ.AND P0, PT, R119, -INF , PT ;  /* 0xff8000007700780b */ /* 0x000fc40003f1d000 */
[----:B------:R-:W-:Y:S01]  /*14930*/  FSETP.NEU.FTZ.AND P1, PT, R121, -INF , PT ;  /* 0xff8000007900780b */ /* 0x000fe20003f3d000 */
[----:B------:R-:W-:Y:S01]  /*14940*/  FMUL.FTZ R122, R171, R119 ;  /* 0x00000077ab7a7220 */ /* 0x000fe20000410000 */
[----:B------:R-:W-:Y:S02]  /*14950*/  FSEL R11, R119, RZ, P0 ;  /* 0x000000ff770b7208 */ /* 0x000fe40000000000 */
[----:B------:R-:W-:Y:S02]  /*14960*/  FSEL R9, R121, RZ, P1 ;  /* 0x000000ff79097208 */ /* 0x000fe40000800000 */
[----:B------:R-:W-:Y:S01]  /*14970*/  FSEL R122, R122, RZ, P0 ;  /* 0x000000ff7a7a7208 */ /* 0x000fe20000000000 */
[----:B------:R-:W-:Y:S02]  /*14980*/  FADD.FTZ R8, R0, -R11 ;  /* 0x8000000b00087221 */ /* 0x000fe40000010000 */
[----:B------:R-:W-:Y:S02]  /*14990*/  FADD.FTZ R10, R36, -R9 ;  /* 0x80000009240a7221 */ /* 0x000fe40000010000 */
[----:B------:R-:W-:Y:S01]  /*149a0*/  FFMA.FTZ R123, R20, R171, -R122 ;  /* 0x000000ab147b7223 */ /* 0x000fe2000001087a */
[C---:B------:R-:W-:Y:S01]  /*149b0*/  FMUL.FTZ R197, R171.reuse, R8 ;  /* 0x00000008abc57220 */ /* 0x040fe20000410000 */
[C---:B------:R-:W-:Y:S01]  /*149c0*/  FMUL.FTZ R199, R171.reuse, R10 ;  /* 0x0000000aabc77220 */ /* 0x040fe20000410000 */
[----:B------:R-:W1:Y:S01]  /*149d0*/  LDSM.16.MT88.4 R20, [R175+0xa000] ;  /* 0x00a00000af14783b */ /* 0x000e620000004200 */
[----:B------:R-:W-:Y:S01]  /*149e0*/  FMUL.FTZ R196, R171, R121 ;  /* 0x00000079abc47220 */ /* 0x000fe20000410000 */
[----:B------:R-:W-:-:S02]  /*149f0*/  IADD3 R36, PT, PT, R200, R175, RZ ;  /* 0x000000afc8247210 */ /* 0x000fc40007ffe0ff */
[----:B------:R-:W2:Y:S01]  /*14a00*/  MUFU.EX2 R197, R197 ;  /* 0x000000c500c57308 */ /* 0x000ea20000000800 */
[----:B------:R-:W-:Y:S02]  /*14a10*/  IADD3 R200, PT, PT, R200, R198, RZ ;  /* 0x000000c6c8c87210 */ /* 0x000fe40007ffe0ff */
[----:B------:R-:W-:Y:S01]  /*14a20*/  FSEL R196, R196, RZ, P1 ;  /* 0x000000ffc4c47208 */ /* 0x000fe20000800000 */
[----:B------:R-:W3:Y:S01]  /*14a30*/  MUFU.EX2 R199, R199 ;  /* 0x000000c700c77308 */ /* 0x000ee20000000800 */
[----:B------:R-:W4:Y:S01]  /*14a40*/  LDSM.16.MT88.4 R8, [R36+0xa000] ;  /* 0x00a000002408783b */ /* 0x000f220000004200 */
[-CC-:B------:R-:W-:Y:S01]  /*14a50*/  FFMA.FTZ R170, R19, R171.reuse, -R122.reuse ;  /* 0x000000ab13aa7223 */ /* 0x180fe2000001087a */
[-CC-:B------:R-:W-:Y:S01]  /*14a60*/  FFMA.FTZ R165, R18, R171.reuse, -R122.reuse ;  /* 0x000000ab12a57223 */ /* 0x180fe2000001087a */
[-C--:B------:R-:W-:Y:S01]  /*14a70*/  FFMA.FTZ R164, R17, R171.reuse, -R122 ;  /* 0x000000ab11a47223 */ /* 0x080fe2000001087a */
[-CC-:B------:R-:W-:Y:S01]  /*14a80*/  FFMA.FTZ R190, R16, R171.reuse, -R196.reuse ;  /* 0x000000ab10be7223 */ /* 0x180fe200000108c4 */
[-CC-:B------:R-:W-:Y:S01]  /*14a90*/  FFMA.FTZ R173, R15, R171.reuse, -R196.reuse ;  /* 0x000000ab0fad7223 */ /* 0x180fe200000108c4 */
[-CC-:B------:R-:W-:Y:S01]  /*14aa0*/  FFMA.FTZ R191, R14, R171.reuse, -R196.reuse ;  /* 0x000000ab0ebf7223 */ /* 0x180fe200000108c4 */
[----:B------:R-:W5:Y:S01]  /*14ab0*/  LDSM.16.MT88.4 R32, [R200] ;  /* 0x00000000c820783b */ /* 0x000f620000004200 */
[----:B------:R-:W-:Y:S01]  /*14ac0*/  FFMA.FTZ R12, R12, R171, -R196 ;  /* 0x000000ab0c0c7223 */ /* 0x000fe200000108c4 */
[----:B------:R-:W-:Y:S01]  /*14ad0*/  MUFU.EX2 R123, R123 ;  /* 0x0000007b007b7308 */ /* 0x000fe20000000800 */
[-C--:B--2---:R-:W-:Y:S01]  /*14ae0*/  FMUL.FTZ R42, R146, R197.reuse ;  /* 0x000000c5922a7220 */ /* 0x084fe20000410000 */
[----:B------:R-:W-:-:S02]  /*14af0*/  FMUL.FTZ R43, R147, R197 ;  /* 0x000000c5932b7220 */ /* 0x000fc40000410000 */
[----:B------:R-:W2:Y:S01]  /*14b00*/  MUFU.EX2 R170, R170 ;  /* 0x000000aa00aa7308 */ /* 0x000ea20000000800 */
[-C--:B---3--:R-:W-:Y:S01]  /*14b10*/  FMUL.FTZ R40, R144, R199.reuse ;  /* 0x000000c790287220 */ /* 0x088fe20000410000 */
[----:B------:R-:W-:Y:S02]  /*14b20*/  FMUL.FTZ R41, R145, R199 ;  /* 0x000000c791297220 */ /* 0x000fe40000410000 */
[----:B------:R-:W-:Y:S01]  /*14b30*/  MUFU.EX2 R165, R165 ;  /* 0x000000a500a57308 */ /* 0x000fe20000000800 */
[----:B------:R-:W-:-:S03]  /*14b40*/  FFMA.FTZ R144, R47, R171, -R122 ;  /* 0x000000ab2f907223 */ /* 0x000fc6000001087a */
[----:B------:R-:W3:Y:S01]  /*14b50*/  MUFU.EX2 R164, R164 ;  /* 0x000000a400a47308 */ /* 0x000ee20000000800 */
[----:B------:R-:W-:-:S03]  /*14b60*/  FFMA.FTZ R145, R46, R171, -R122 ;  /* 0x000000ab2e917223 */ /* 0x000fc6000001087a */
[----:B------:R-:W-:Y:S01]  /*14b70*/  MUFU.EX2 R190, R190 ;  /* 0x000000be00be7308 */ /* 0x000fe20000000800 */
[----:B------:R-:W-:-:S03]  /*14b80*/  FFMA.FTZ R147, R45, R171, -R122 ;  /* 0x000000ab2d937223 */ /* 0x000fc6000001087a */
[----:B------:R-:W1:Y:S01]  /*14b90*/  MUFU.EX2 R173, R173 ;  /* 0x000000ad00ad7308 */ /* 0x000e620000000800 */
[-C--:B------:R-:W-:Y:S02]  /*14ba0*/  FFMA.FTZ R146, R44, R171.reuse, -R122 ;  /* 0x000000ab2c927223 */ /* 0x080fe4000001087a */
[----:B------:R-:W5:Y:S01]  /*14bb0*/  LDSM.16.MT88.4 R44, [R175+0xa800] ;  /* 0x00a80000af2c783b */ /* 0x000f620000004200 */
[----:B------:R1:W-:Y:S04]  /*14bc0*/  MUFU.EX2 R0, R12 ;  /* 0x0000000c00007308 */ /* 0x0003e80000000800 */
[----:B------:R-:W4:Y:S01]  /*14bd0*/  MUFU.EX2 R191, R191 ;  /* 0x000000bf00bf7308 */ /* 0x000f220000000800 */
[--C-:B------:R-:W-:Y:S01]  /*14be0*/  FFMA.FTZ R56, R48, R171, -R196.reuse ;  /* 0x000000ab30387223 */ /* 0x100fe200000108c4 */
[----:B------:R-:W-:Y:S01]  /*14bf0*/  MOV R58, R13 ;  /* 0x0000000d003a7202 */ /* 0x000fe20000000f00 */
[----:B------:R-:W5:Y:S01]  /*14c00*/  LDSM.16.MT88.4 R48, [R36+0xa800] ;  /* 0x00a800002430783b */ /* 0x000f620000004200 */
[----:B--2---:R-:W-:Y:S01]  /*14c10*/  F2FP.F16.F32.PACK_AB R13, R170, R123 ;  /* 0x0000007baa0d723e */ /* 0x004fe200000000ff */
[----:B------:R-:W-:Y:S01]  /*14c20*/  FMUL.FTZ R142, R142, R197 ;  /* 0x000000c58e8e7220 */ /* 0x000fe20000410000 */
[----:B---3--:R-:W-:Y:S01]  /*14c30*/  F2FP.F16.F32.PACK_AB R15, R164, R165 ;  /* 0x000000a5a40f723e */ /* 0x008fe200000000ff */
[----:B------:R-:W-:Y:S01]  /*14c40*/  FMUL.FTZ R143, R143, R197 ;  /* 0x000000c58f8f7220 */ /* 0x000fe20000410000 */
[-C--:B------:R-:W-:Y:S01]  /*14c50*/  FMUL.FTZ R140, R140, R199.reuse ;  /* 0x000000c78c8c7220 */ /* 0x080fe20000410000 */
[----:B------:R-:W-:Y:S01]  /*14c60*/  FMUL.FTZ R141, R141, R199 ;  /* 0x000000c78d8d7220 */ /* 0x000fe20000410000 */
[----:B-1----:R-:W-:Y:S01]  /*14c70*/  F2FP.F16.F32.PACK_AB R12, R173, R190 ;  /* 0x000000bead0c723e */ /* 0x002fe200000000ff */
[--C-:B------:R-:W-:Y:S01]  /*14c80*/  FFMA.FTZ R60, R52, R171, -R196.reuse ;  /* 0x000000ab343c7223 */ /* 0x100fe200000108c4 */
[-C--:B------:R-:W-:Y:S01]  /*14c90*/  FMUL.FTZ R18, R162, R197.reuse ;  /* 0x000000c5a2127220 */ /* 0x080fe20000410000 */
[----:B----4-:R-:W-:Y:S01]  /*14ca0*/  F2FP.F16.F32.PACK_AB R14, R191, R0 ;  /* 0x00000000bf0e723e */ /* 0x010fe200000000ff */
[----:B------:R-:W-:Y:S01]  /*14cb0*/  FMUL.FTZ R19, R163, R197 ;  /* 0x000000c5a3137220 */ /* 0x000fe20000410000 */
[-C--:B------:R-:W-:Y:S01]  /*14cc0*/  FMUL.FTZ R16, R160, R199.reuse ;  /* 0x000000c7a0107220 */ /* 0x080fe20000410000 */
[----:B------:R-:W-:Y:S01]  /*14cd0*/  FMUL.FTZ R17, R161, R199 ;  /* 0x000000c7a1117220 */ /* 0x000fe20000410000 */
[----:B------:R-:W-:Y:S01]  /*14ce0*/  FMUL.FTZ R55, R139, R197 ;  /* 0x000000c58b377220 */ /* 0x000fe20000410000 */
[----:B------:R-:W-:Y:S01]  /*14cf0*/  FMUL.FTZ R52, R136, R199 ;  /* 0x000000c788347220 */ /* 0x000fe20000410000 */
[-C--:B------:R-:W-:Y:S01]  /*14d00*/  FMUL.FTZ R158, R158, R197.reuse ;  /* 0x000000c59e9e7220 */ /* 0x080fe20000410000 */
[----:B------:R-:W-:Y:S01]  /*14d10*/  FMUL.FTZ R159, R159, R197 ;  /* 0x000000c59f9f7220 */ /* 0x000fe20000410000 */
[-C--:B------:R-:W-:Y:S01]  /*14d20*/  FMUL.FTZ R156, R156, R199.reuse ;  /* 0x000000c79c9c7220 */ /* 0x080fe20000410000 */
[----:B------:R-:W-:Y:S01]  /*14d30*/  FMUL.FTZ R157, R157, R199 ;  /* 0x000000c79d9d7220 */ /* 0x000fe20000410000 */
[-CC-:B------:R-:W-:Y:S01]  /*14d40*/  FFMA.FTZ R136, R63, R171.reuse, -R196.reuse ;  /* 0x000000ab3f887223 */ /* 0x180fe200000108c4 */
[----:B------:R-:W-:Y:S01]  /*14d50*/  FFMA.FTZ R139, R59, R171, -R196 ;  /* 0x000000ab3b8b7223 */ /* 0x000fe200000108c4 */
[----:B------:R-:W-:Y:S01]  /*14d60*/  HMMA.16816.F32 R40, R12, R24, R40 ;  /* 0x000000180c28723c */ /* 0x000fe20000001828 */
[----:B------:R-:W-:Y:S01]  /*14d70*/  FMUL.FTZ R53, R137, R199 ;  /* 0x000000c789357220 */ /* 0x000fe20000410000 */
[----:B------:R-:W-:Y:S01]  /*14d80*/  MUFU.EX2 R144, R144 ;  /* 0x0000009000907308 */ /* 0x000fe20000000800 */
[-C--:B------:R-:W-:Y:S01]  /*14d90*/  FMUL.FTZ R30, R154, R197.reuse ;  /* 0x000000c59a1e7220 */ /* 0x080fe20000410000 */
[----:B------:R-:W-:-:S02]  /*14da0*/  FMUL.FTZ R31, R155, R197 ;  /* 0x000000c59b1f7220 */ /* 0x000fc40000410000 */
[----:B------:R-:W-:Y:S02]  /*14db0*/  MUFU.EX2 R145, R145 ;  /* 0x0000009100917308 */ /* 0x000fe40000000800 */
[C---:B------:R-:W-:Y:S02]  /*14dc0*/  HMMA.16816.F32 R24, R12.reuse, R26, R140 ;  /* 0x0000001a0c18723c */ /* 0x040fe4000000188c */
[----:B------:R-:W-:Y:S01]  /*14dd0*/  MUFU.EX2 R147, R147 ;  /* 0x0000009300937308 */ /* 0x000fe20000000800 */
[-C--:B------:R-:W-:Y:S01]  /*14de0*/  FMUL.FTZ R28, R152, R199.reuse ;  /* 0x000000c7981c7220 */ /* 0x080fe20000410000 */
[----:B------:R-:W-:Y:S02]  /*14df0*/  FMUL.FTZ R29, R153, R199 ;  /* 0x000000c7991d7220 */ /* 0x000fe40000410000 */
[----:B------:R-:W-:Y:S02]  /*14e00*/  MUFU.EX2 R146, R146 ;  /* 0x0000009200927308 */ /* 0x000fe40000000800 */
[----:B------:R-:W-:Y:S02]  /*14e10*/  HMMA.16816.F32 R16, R12, R20, R16 ;  /* 0x000000140c10723c */ /* 0x000fe40000001810 */
[----:B------:R-:W-:Y:S01]  /*14e20*/  MUFU.EX2 R140, R56 ;  /* 0x00000038008c7308 */ /* 0x000fe20000000800 */
[----:B------:R-:W-:-:S03]  /*14e30*/  FMUL.FTZ R150, R150, R197 ;  /* 0x000000c596967220 */ /* 0x000fc60000410000 */
[----:B------:R-:W1:Y:S02]  /*14e40*/  MUFU.EX2 R137, R60 ;  /* 0x0000003c00897308 */ /* 0x000e640000000800 */
[----:B------:R-:W-:Y:S02]  /*14e50*/  HMMA.16816.F32 R20, R12, R22, R156 ;  /* 0x000000160c14723c */ /* 0x000fe4000000189c */
[----:B------:R-:W-:Y:S01]  /*14e60*/  MUFU.EX2 R136, R136 ;  /* 0x0000008800887308 */ /* 0x000fe20000000800 */
[----:B------:R-:W-:-:S03]  /*14e70*/  FMUL.FTZ R151, R151, R197 ;  /* 0x000000c597977220 */ /* 0x000fc60000410000 */
[----:B------:R-:W2:Y:S01]  /*14e80*/  MUFU.EX2 R139, R139 ;  /* 0x0000008b008b7308 */ /* 0x000ea20000000800 */
[-C--:B------:R-:W-:Y:S01]  /*14e90*/  FMUL.FTZ R148, R148, R199.reuse ;  /* 0x000000c794947220 */ /* 0x080fe20000410000 */
[----:B------:R-:W-:Y:S01]  /*14ea0*/  FMUL.FTZ R149, R149, R199 ;  /* 0x000000c795957220 */ /* 0x000fe20000410000 */
[-C--:B------:R-:W-:Y:S01]  /*14eb0*/  FMUL.FTZ R54, R138, R197.reuse ;  /* 0x000000c58a367220 */ /* 0x080fe20000410000 */
[-C--:B------:R-:W-:Y:S01]  /*14ec0*/  FMUL.FTZ R134, R134, R197.reuse ;  /* 0x000000c586867220 */ /* 0x080fe20000410000 */
[----:B------:R-:W-:Y:S01]  /*14ed0*/  FMUL.FTZ R135, R135, R197 ;  /* 0x000000c587877220 */ /* 0x000fe20000410000 */
[-C--:B------:R-:W-:Y:S01]  /*14ee0*/  FMUL.FTZ R132, R132, R199.reuse ;  /* 0x000000c784847220 */ /* 0x080fe20000410000 */
[----:B------:R-:W-:Y:S01]  /*14ef0*/  FMUL.FTZ R133, R133, R199 ;  /* 0x000000c785857220 */ /* 0x000fe20000410000 */
[C---:B------:R-:W-:Y:S08]  /*14f00*/  HMMA.16816.F32 R28, R12.reuse, R8, R28 ;  /* 0x000000080c1c723c */ /* 0x040ff0000000181c */
[C---:B------:R-:W-:Y:S08]  /*14f10*/  HMMA.16816.F32 R8, R12.reuse, R10, R148 ;  /* 0x0000000a0c08723c */ /* 0x040ff00000001894 */
[----:B-----5:R-:W-:Y:S01]  /*14f20*/  HMMA.16816.F32 R52, R12, R32, R52 ;  /* 0x000000200c34723c */ /* 0x020fe20000001834 */
[----:B-1----:R-:W-:-:S02]  /*14f30*/  F2FP.F16.F32.PACK_AB R32, R137, R140 ;  /* 0x0000008c8920723e */ /* 0x002fc400000000ff */
[----:B------:R-:W-:-:S05]  /*14f40*/  F2FP.F16.F32.PACK_AB R33, R145, R144 ;  /* 0x000000909121723e */ /* 0x000fca00000000ff */
[----:B------:R-:W-:Y:S01]  /*14f50*/  HMMA.16816.F32 R12, R12, R34, R132 ;  /* 0x000000220c0c723c */ /* 0x000fe20000001884 */
[----:B--2---:R-:W-:Y:S02]  /*14f60*/  F2FP.F16.F32.PACK_AB R34, R139, R136 ;  /* 0x000000888b22723e */ /* 0x004fe400000000ff */
[----:B------:R-:W-:Y:S02]  /*14f70*/  F2FP.F16.F32.PACK_AB R35, R146, R147 ;  /* 0x000000939223723e */ /* 0x000fe400000000ff */
[----:B------:R-:W-:Y:S02]  /*14f80*/  MOV R201, R58 ;  /* 0x0000003a00c97202 */ /* 0x000fe40000000f00 */
[----:B------:R-:W-:Y:S02]  /*14f90*/  MOV R162, R57 ;  /* 0x0000003900a27202 */ /* 0x000fe40000000f00 */
[----:B------:R-:W1:Y:S01]  /*14fa0*/  LDSM.16.MT88.4 R56, [R198+0x800] ;  /* 0x00080000c638783b */ /* 0x000e620000004200 */
[C---:B------:R-:W-:Y:S08]  /*14fb0*/  HMMA.16816.F32 R16, R32.reuse, R44, R16 ;  /* 0x0000002c2010723c */ /* 0x040ff00000001810 */
[C---:B------:R-:W-:Y:S01]  /*14fc0*/  HMMA.16816.F32 R20, R32.reuse, R46, R20 ;  /* 0x0000002e2014723c */ /* 0x040fe20000001814 */
[----:B------:R-:W2:Y:S07]  /*14fd0*/  LDSM.16.MT88.4 R44, [R200+0x800] ;  /* 0x00080000c82c783b */ /* 0x000eae0000004200 */
[C---:B------:R-:W-:Y:S08]  /*14fe0*/  HMMA.16816.F32 R28, R32.reuse, R48, R28 ;  /* 0x00000030201c723c */ /* 0x040ff0000000181c */
[C---:B------:R-:W-:Y:S01]  /*14ff0*/  HMMA.16816.F32 R8, R32.reuse, R50, R8 ;  /* 0x000000322008723c */ /* 0x040fe20000001808 */
[----:B------:R-:W3:Y:S01]  /*15000*/  LDSM.16.MT88.4 R48, [R36+0xb000] ;  /* 0x00b000002430783b */ /* 0x000ee20000004200 */
[-CC-:B------:R-:W-:Y:S01]  /*15010*/  FFMA.FTZ R132, R62, R171.reuse, -R122.reuse ;  /* 0x000000ab3e847223 */ /* 0x180fe2000001087a */
[-CC-:B------:R-:W-:Y:S01]  /*15020*/  FFMA.FTZ R135, R61, R171.reuse, -R122.reuse ;  /* 0x000000ab3d877223 */ /* 0x180fe2000001087a */
[-C--:B------:R-:W-:Y:S01]  /*15030*/  FFMA.FTZ R133, R67, R171.reuse, -R122 ;  /* 0x000000ab43857223 */ /* 0x080fe2000001087a */
[----:B------:R-:W4:Y:S01]  /*15040*/  LDSM.16.MT88.4 R60, [R175+0xb000] ;  /* 0x00b00000af3c783b */ /* 0x000f220000004200 */
[-CC-:B------:R-:W-:Y:S01]  /*15050*/  FFMA.FTZ R141, R248, R171.reuse, -R196.reuse ;  /* 0x000000abf88d7223 */ /* 0x180fe200000108c4 */
[-CC-:B------:R-:W-:Y:S01]  /*15060*/  FFMA.FTZ R134, R66, R171.reuse, -R196.reuse ;  /* 0x000000ab42867223 */ /* 0x180fe200000108c4 */
[-CC-:B------:R-:W-:Y:S01]  /*15070*/  FFMA.FTZ R143, R65, R171.reuse, -R196.reuse ;  /* 0x000000ab418f7223 */ /* 0x180fe200000108c4 */
[-C--:B------:R-:W-:Y:S01]  /*15080*/  FFMA.FTZ R138, R64, R171.reuse, -R196 ;  /* 0x000000ab408a7223 */ /* 0x080fe200000108c4 */
[----:B------:R-:W-:Y:S01]  /*15090*/  FFMA.FTZ R142, R162, R171, -R122 ;  /* 0x000000aba28e7223 */ /* 0x000fe2000001087a */
[----:B------:R-:W-:Y:S01]  /*150a0*/  MUFU.EX2 R132, R132 ;  /* 0x0000008400847308 */ /* 0x000fe20000000800 */
[----:B------:R-:W5:Y:S03]  /*150b0*/  LDSM.16.MT88.4 R64, [R198+0x1000] ;  /* 0x00100000c640783b */ /* 0x000f660000004200 */
[----:B------:R-:W-:Y:S04]  /*150c0*/  MUFU.EX2 R135, R135 ;  /* 0x0000008700877308 */ /* 0x000fe80000000800 */
[----:B------:R-:W-:Y:S04]  /*150d0*/  MUFU.EX2 R133, R133 ;  /* 0x0000008500857308 */ /* 0x000fe80000000800 */
[----:B------:R-:W-:Y:S04]  /*150e0*/  MUFU.EX2 R141, R141 ;  /* 0x0000008d008d7308 */ /* 0x000fe80000000800 */
[----:B------:R-:W3:Y:S04]  /*150f0*/  MUFU.EX2 R134, R134 ;  /* 0x0000008600867308 */ /* 0x000ee80000000800 */
[----:B------:R-:W-:Y:S04]  /*15100*/  MUFU.EX2 R143, R143 ;  /* 0x0000008f008f7308 */ /* 0x000fe80000000800 */
[----:B------:R-:W4:Y:S04]  /*15110*/  MUFU.EX2 R138, R138 ;  /* 0x0000008a008a7308 */ /* 0x000f280000000800 */
[----:B------:R-:W5:Y:S01]  /*15120*/  MUFU.EX2 R142, R142 ;  /* 0x0000008e008e7308 */ /* 0x000f620000000800 */
[C---:B-1----:R-:W-:Y:S08]  /*15130*/  HMMA.16816.F32 R40, R32.reuse, R56, R40 ;  /* 0x000000382028723c */ /* 0x042ff00000001828 */
[C---:B------:R-:W-:Y:S01]  /*15140*/  HMMA.16816.F32 R24, R32.reuse, R58, R24 ;  /* 0x0000003a2018723c */ /* 0x040fe20000001818 */
[----:B------:R-:W-:Y:S07]  /*15150*/  LDSM.16.MT88.4 R56, [R36+0xb800] ;  /* 0x00b800002438783b */ /* 0x000fee0000004200 */
[----:B--2---:R-:W-:Y:S01]  /*15160*/  HMMA.16816.F32 R52, R32, R44, R52 ;  /* 0x0000002c2034723c */ /* 0x004fe20000001834 */
[----:B---3--:R-:W-:-:S02]  /*15170*/  F2FP.F16.F32.PACK_AB R44, R134, R141 ;  /* 0x0000008d862c723e */ /* 0x008fc400000000ff */
[----:B------:R-:W-:-:S05]  /*15180*/  F2FP.F16.F32.PACK_AB R45, R135, R132 ;  /* 0x00000084872d723e */ /* 0x000fca00000000ff */
[----:B------:R-:W-:Y:S01]  /*15190*/  HMMA.16816.F32 R12, R32, R46, R12 ;  /* 0x0000002e200c723c */ /* 0x000fe2000000180c */
[----:B------:R-:W1:Y:S01]  /*151a0*/  LDSM.16.MT88.4 R32, [R200+0x1000] ;  /* 0x00100000c820783b */ /* 0x000e620000004200 */
[----:B----4-:R-:W-:Y:S02]  /*151b0*/  F2FP.F16.F32.PACK_AB R46, R138, R143 ;  /* 0x0000008f8a2e723e */ /* 0x010fe400000000ff */
[----:B-----5:R-:W-:-:S07]  /*151c0*/  F2FP.F16.F32.PACK_AB R47, R142, R133 ;  /* 0x000000858e2f723e */ /* 0x020fce00000000ff */
[C---:B------:R-:W-:Y:S08]  /*151d0*/  HMMA.16816.F32 R28, R44.reuse, R48, R28 ;  /* 0x000000302c1c723c */ /* 0x040ff0000000181c */
[----:B------:R-:W-:Y:S01]  /*151e0*/  HMMA.16816.F32 R8, R44, R50, R8 ;  /* 0x000000322c08723c */ /* 0x000fe20000001808 */
[----:B------:R-:W2:Y:S01]  /*151f0*/  LDSM.16.MT88.4 R48, [R175+0xb800] ;  /* 0x00b80000af30783b */ /* 0x000ea20000004200 */
[-CC-:B------:R-:W-:Y:S01]  /*15200*/  FFMA.FTZ R148, R212, R171.reuse, -R122.reuse ;  /* 0x000000abd4947223 */ /* 0x180fe2000001087a */
[-CC-:B------:R-:W-:Y:S01]  /*15210*/  FFMA.FTZ R149, R249, R171.reuse, -R122.reuse ;  /* 0x000000abf9957223 */ /* 0x180fe2000001087a */
[-C--:B------:R-:W-:Y:S01]  /*15220*/  FFMA.FTZ R150, R220, R171.reuse, -R122 ;  /* 0x000000abdc967223 */ /* 0x080fe2000001087a */
[-CC-:B------:R-:W-:Y:S01]  /*15230*/  FFMA.FTZ R151, R219, R171.reuse, -R196.reuse ;  /* 0x000000abdb977223 */ /* 0x180fe200000108c4 */
[----:B------:R-:W-:-:S02]  /*15240*/  FFMA.FTZ R152, R215, R171, -R196 ;  /* 0x000000abd7987223 */ /* 0x000fc400000108c4 */
[----:B------:R-:W-:Y:S01]  /*15250*/  HMMA.16816.F32 R16, R44, R60, R16 ;  /* 0x0000003c2c10723c */ /* 0x000fe20000001810 */
[-CC-:B------:R-:W-:Y:S01]  /*15260*/  FFMA.FTZ R153, R221, R171.reuse, -R196.reuse ;  /* 0x000000abdd997223 */ /* 0x180fe200000108c4 */
[-C--:B------:R-:W-:Y:S01]  /*15270*/  FFMA.FTZ R154, R242, R171.reuse, -R196 ;  /* 0x000000abf29a7223 */ /* 0x080fe200000108c4 */
[----:B------:R-:W-:-:S05]  /*15280*/  FFMA.FTZ R155, R214, R171, -R122 ;  /* 0x000000abd69b7223 */ /* 0x000fca000001087a */
[C---:B------:R-:W-:Y:S01]  /*15290*/  HMMA.16816.F32 R20, R44.reuse, R62, R20 ;  /* 0x0000003e2c14723c */ /* 0x040fe20000001814 */
[----:B------:R-:W3:Y:S01]  /*152a0*/  LDSM.16.MT88.4 R60, [R198+0x1800] ;  /* 0x00180000c63c783b */ /* 0x000ee20000004200 */
[----:B------:R-:W-:Y:S04]  /*152b0*/  MUFU.EX2 R148, R148 ;  /* 0x0000009400947308 */ /* 0x000fe80000000800 */
[----:B------:R-:W-:Y:S04]  /*152c0*/  MUFU.EX2 R149, R149 ;  /* 0x0000009500957308 */ /* 0x000fe80000000800 */
[----:B------:R-:W-:Y:S04]  /*152d0*/  MUFU.EX2 R150, R150 ;  /* 0x0000009600967308 */ /* 0x000fe80000000800 */
[----:B------:R-:W-:Y:S04]  /*152e0*/  MUFU.EX2 R151, R151 ;  /* 0x0000009700977308 */ /* 0x000fe80000000800 */
[----:B------:R-:W4:Y:S04]  /*152f0*/  MUFU.EX2 R152, R152 ;  /* 0x0000009800987308 */ /* 0x000f280000000800 */
[----:B------:R-:W-:Y:S04]  /*15300*/  MUFU.EX2 R153, R153 ;  /* 0x0000009900997308 */ /* 0x000fe80000000800 */
[----:B------:R-:W5:Y:S04]  /*15310*/  MUFU.EX2 R154, R154 ;  /* 0x0000009a009a7308 */ /* 0x000f680000000800 */
[----:B------:R-:W2:Y:S01]  /*15320*/  MUFU.EX2 R155, R155 ;  /* 0x0000009b009b7308 */ /* 0x000ea20000000800 */
[C---:B------:R-:W-:Y:S08]  /*15330*/  HMMA.16816.F32 R40, R44.reuse, R64, R40 ;  /* 0x000000402c28723c */ /* 0x040ff00000001828 */
[C---:B------:R-:W-:Y:S08]  /*15340*/  HMMA.16816.F32 R24, R44.reuse, R66, R24 ;  /* 0x000000422c18723c */ /* 0x040ff00000001818 */
[----:B-1----:R-:W-:Y:S01]  /*15350*/  HMMA.16816.F32 R52, R44, R32, R52 ;  /* 0x000000202c34723c */ /* 0x002fe20000001834 */
[----:B----4-:R-:W-:-:S02]  /*15360*/  F2FP.F16.F32.PACK_AB R32, R152, R151 ;  /* 0x000000979820723e */ /* 0x010fc400000000ff */
[----:B------:R-:W-:-:S05]  /*15370*/  F2FP.F16.F32.PACK_AB R33, R149, R148 ;  /* 0x000000949521723e */ /* 0x000fca00000000ff */
[----:B------:R-:W-:Y:S01]  /*15380*/  HMMA.16816.F32 R12, R44, R34, R12 ;  /* 0x000000222c0c723c */ /* 0x000fe2000000180c */
[----:B------:R-:W1:Y:S01]  /*15390*/  LDSM.16.MT88.4 R44, [R200+0x1800] ;  /* 0x00180000c82c783b */ /* 0x000e620000004200 */
[----:B-----5:R-:W-:Y:S02]  /*153a0*/  F2FP.F16.F32.PACK_AB R34, R154, R153 ;  /* 0x000000999a22723e */ /* 0x020fe400000000ff */
[----:B--2---:R-:W-:-:S07]  /*153b0*/  F2FP.F16.F32.PACK_AB R35, R155, R150 ;  /* 0x000000969b23723e */ /* 0x004fce00000000ff */
[C---:B------:R-:W-:Y:S08]  /*153c0*/  HMMA.16816.F32 R16, R32.reuse, R48, R16 ;  /* 0x000000302010723c */ /* 0x040ff00000001810 */
[----:B------:R-:W-:Y:S01]  /*153d0*/  HMMA.16816.F32 R20, R32, R50, R20 ;  /* 0x000000322014723c */ /* 0x000fe20000001814 */
[----:B------:R-:W2:Y:S01]  /*153e0*/  LDSM.16.MT88.4 R48, [R175+0xc000] ;  /* 0x00c00000af30783b */ /* 0x000ea20000004200 */
[-C--:B------:R-:W-:Y:S01]  /*153f0*/  FFMA.FTZ R67, R72, R171.reuse, -R122 ;  /* 0x000000ab48437223 */ /* 0x080fe2000001087a */
[-C--:B------:R-:W-:Y:S01]  /*15400*/  FFMA.FTZ R66, R74, R171.reuse, -R196 ;  /* 0x000000ab4a427223 */ /* 0x080fe200000108c4 */
[-CC-:B------:R-:W-:Y:S01]  /*15410*/  FFMA.FTZ R68, R68, R171.reuse, -R122.reuse ;  /* 0x000000ab44447223 */ /* 0x180fe2000001087a */
[-C--:B------:R-:W-:Y:S01]  /*15420*/  FFMA.FTZ R71, R71, R171.reuse, -R122 ;  /* 0x000000ab47477223 */ /* 0x080fe2000001087a */
[----:B------:R-:W-:-:S02]  /*15430*/  FFMA.FTZ R72, R73, R171, -R196 ;  /* 0x000000ab49487223 */ /* 0x000fc400000108c4 */
[----:B------:R-:W-:Y:S01]  /*15440*/  HMMA.16816.F32 R28, R32, R56, R28 ;  /* 0x00000038201c723c */ /* 0x000fe2000000181c */
[-C--:B------:R-:W-:Y:S01]  /*15450*/  FFMA.FTZ R74, R75, R171.reuse, -R122 ;  /* 0x000000ab4b4a7223 */ /* 0x080fe2000001087a */
[-CC-:B------:R-:W-:Y:S01]  /*15460*/  FFMA.FTZ R65, R69, R171.reuse, -R196.reuse ;  /* 0x000000ab45417223 */ /* 0x180fe200000108c4 */
[----:B------:R-:W-:-:S05]  /*15470*/  FFMA.FTZ R64, R70, R171, -R196 ;  /* 0x000000ab46407223 */ /* 0x000fca00000108c4 */
[C---:B------:R-:W-:Y:S01]  /*15480*/  HMMA.16816.F32 R8, R32.reuse, R58, R8 ;  /* 0x0000003a2008723c */ /* 0x040fe20000001808 */
[----:B------:R-:W4:Y:S07]  /*15490*/  LDSM.16.MT88.4 R56, [R36+0xc000] ;  /* 0x00c000002438783b */ /* 0x000f2e0000004200 */
[C---:B---3--:R-:W-:Y:S08]  /*154a0*/  HMMA.16816.F32 R40, R32.reuse, R60, R40 ;  /* 0x0000003c2028723c */ /* 0x048ff00000001828 */
[C---:B------:R-:W-:Y:S01]  /*154b0*/  HMMA.16816.F32 R24, R32.reuse, R62, R24 ;  /* 0x0000003e2018723c */ /* 0x040fe20000001818 */
[----:B------:R-:W3:Y:S01]  /*154c0*/  LDSM.16.MT88.4 R60, [R198+0x2000] ;  /* 0x00200000c63c783b */ /* 0x000ee20000004200 */
[----:B------:R-:W-:Y:S04]  /*154d0*/  MUFU.EX2 R68, R68 ;  /* 0x0000004400447308 */ /* 0x000fe80000000800 */
[----:B------:R-:W-:Y:S04]  /*154e0*/  MUFU.EX2 R71, R71 ;  /* 0x0000004700477308 */ /* 0x000fe80000000800 */
[----:B------:R-:W-:Y:S04]  /*154f0*/  MUFU.EX2 R69, R67 ;  /* 0x0000004300457308 */ /* 0x000fe80000000800 */
[----:B------:R-:W-:Y:S04]  /*15500*/  MUFU.EX2 R70, R65 ;  /* 0x0000004100467308 */ /* 0x000fe80000000800 */
[----:B------:R-:W5:Y:S04]  /*15510*/  MUFU.EX2 R73, R64 ;  /* 0x0000004000497308 */ /* 0x000f680000000800 */
[----:B------:R-:W-:Y:S04]  /*15520*/  MUFU.EX2 R72, R72 ;  /* 0x0000004800487308 */ /* 0x000fe80000000800 */
[----:B------:R2:W4:Y:S04]  /*15530*/  MUFU.EX2 R75, R66 ;  /* 0x00000042004b7308 */ /* 0x0005280000000800 */
[----:B------:R-:W3:Y:S01]  /*15540*/  MUFU.EX2 R74, R74 ;  /* 0x0000004a004a7308 */ /* 0x000ee20000000800 */
[C---:B-1----:R-:W-:Y:S08]  /*15550*/  HMMA.16816.F32 R52, R32.reuse, R44, R52 ;  /* 0x0000002c2034723c */ /* 0x042ff00000001834 */
[----:B------:R-:W-:Y:S01]  /*15560*/  HMMA.16816.F32 R12, R32, R46, R12 ;  /* 0x0000002e200c723c */ /* 0x000fe2000000180c */
[----:B------:R-:W1:Y:S01]  /*15570*/  LDSM.16.MT88.4 R44, [R200+0x2000] ;  /* 0x00200000c82c783b */ /* 0x000e620000004200 */
[----:B-----5:R-:W-:-:S02]  /*15580*/  F2FP.F16.F32.PACK_AB R32, R73, R70 ;  /* 0x000000464920723e */ /* 0x020fc400000000ff */
[----:B------:R-:W-:Y:S01]  /*15590*/  F2FP.F16.F32.PACK_AB R33, R71, R68 ;  /* 0x000000444721723e */ /* 0x000fe200000000ff */
[----:B--2---:R-:W-:Y:S01]  /*155a0*/  LDSM.16.MT88.4 R64, [R198+0x2800] ;  /* 0x00280000c640783b */ /* 0x004fe20000004200 */
[----:B----4-:R-:W-:Y:S02]  /*155b0*/  F2FP.F16.F32.PACK_AB R34, R75, R72 ;  /* 0x000000484b22723e */ /* 0x010fe400000000ff */
[----:B---3--:R-:W-:-:S07]  /*155c0*/  F2FP.F16.F32.PACK_AB R35, R74, R69 ;  /* 0x000000454a23723e */ /* 0x008fce00000000ff */
[C---:B------:R-:W-:Y:S08]  /*155d0*/  HMMA.16816.F32 R16, R32.reuse, R48, R16 ;  /* 0x000000302010723c */ /* 0x040ff00000001810 */
[----:B------:R-:W-:Y:S01]  /*155e0*/  HMMA.16816.F32 R20, R32, R50, R20 ;  /* 0x000000322014723c */ /* 0x000fe20000001814 */
[----:B------:R-:W2:Y:S01]  /*155f0*/  LDSM.16.MT88.4 R48, [R175+0xc800] ;  /* 0x00c80000af30783b */ /* 0x000ea20000004200 */
[-CC-:B------:R-:W-:Y:S01]  /*15600*/  FFMA.FTZ R156, R80, R171.reuse, -R122.reuse ;  /* 0x000000ab509c7223 */ /* 0x180fe2000001087a */
[-CC-:B------:R-:W-:Y:S01]  /*15610*/  FFMA.FTZ R76, R76, R171.reuse, -R122.reuse ;  /* 0x000000ab4c4c7223 */ /* 0x180fe2000001087a */
[-C--:B------:R-:W-:Y:S01]  /*15620*/  FFMA.FTZ R79, R79, R171.reuse, -R122 ;  /* 0x000000ab4f4f7223 */ /* 0x080fe2000001087a */
[----:B------:R-:W-:-:S03]  /*15630*/  FFMA.FTZ R80, R81, R171, -R196 ;  /* 0x000000ab51507223 */ /* 0x000fc600000108c4 */
[----:B------:R-:W-:Y:S01]  /*15640*/  HMMA.16816.F32 R28, R32, R56, R28 ;  /* 0x00000038201c723c */ /* 0x000fe2000000181c */
[-CC-:B------:R-:W-:Y:S01]  /*15650*/  FFMA.FTZ R158, R77, R171.reuse, -R196.reuse ;  /* 0x000000ab4d9e7223 */ /* 0x180fe200000108c4 */
[----:B------:R-:W-:-:S06]  /*15660*/  FFMA.FTZ R157, R78, R171, -R196 ;  /* 0x000000ab4e9d7223 */ /* 0x000fcc00000108c4 */
[C---:B------:R-:W-:Y:S01]  /*15670*/  HMMA.16816.F32 R8, R32.reuse, R58, R8 ;  /* 0x0000003a2008723c */ /* 0x040fe20000001808 */
[----:B------:R-:W3:Y:S07]  /*15680*/  LDSM.16.MT88.4 R56, [R36+0xc800] ;  /* 0x00c800002438783b */ /* 0x000eee0000004200 */
[C---:B------:R-:W-:Y:S01]  /*15690*/  HMMA.16816.F32 R40, R32.reuse, R60, R40 ;  /* 0x0000003c2028723c */ /* 0x040fe20000001828 */
[-C--:B------:R-:W-:Y:S01]  /*156a0*/  FFMA.FTZ R60, R82, R171.reuse, -R196 ;  /* 0x000000ab523c7223 */ /* 0x080fe200000108c4 */
[----:B------:R-:W-:Y:S01]  /*156b0*/  FFMA.FTZ R82, R83, R171, -R122 ;  /* 0x000000ab53527223 */ /* 0x000fe2000001087a */
        /* <DEDUP_REMOVED lines=16> */
[----:B------:R-:W-:Y:S01]  /*157c0*/  HMMA.16816.F32 R16, R44, R48, R16 ;  /* 0x000000302c10723c */ /* 0x000fe20000001810 */
[----:B------:R-:W-:-:S07]  /*157d0*/  FFMA.FTZ R61, R88, R171, -R122 ;  /* 0x000000ab583d7223 */ /* 0x000fce000001087a */
[C---:B------:R-:W-:Y:S01]  /*157e0*/  HMMA.16816.F32 R20, R44.reuse, R50, R20 ;  /* 0x000000322c14723c */ /* 0x040fe20000001814 */
[----:B------:R-:W2:Y:S01]  /*157f0*/  LDSM.16.MT88.4 R48, [R175+0xd000] ;  /* 0x00d00000af30783b */ /* 0x000ea20000004200 */
[-CC-:B------:R-:W-:Y:S02]  /*15800*/  FFMA.FTZ R60, R85, R171.reuse, -R196.reuse ;  /* 0x000000ab553c7223 */ /* 0x180fe400000108c4 */
[----:B------:R-:W-:Y:S04]  /*15810*/  MUFU.EX2 R85, R61 ;  /* 0x0000003d00557308 */ /* 0x000fe80000000800 */
[----:B------:R-:W-:Y:S01]  /*15820*/  HMMA.16816.F32 R40, R44, R64, R40 ;  /* 0x000000402c28723c */ /* 0x000fe20000001828 */
[-CC-:B------:R-:W-:Y:S01]  /*15830*/  FFMA.FTZ R65, R86, R171.reuse, -R196.reuse ;  /* 0x000000ab56417223 */ /* 0x180fe200000108c4 */
[-C--:B------:R-:W-:Y:S01]  /*15840*/  FFMA.FTZ R64, R90, R171.reuse, -R196 ;  /* 0x000000ab5a407223 */ /* 0x080fe200000108c4 */
[----:B------:R4:W-:Y:S01]  /*15850*/  MUFU.EX2 R86, R60 ;  /* 0x0000003c00567308 */ /* 0x0009e20000000800 */
[-CC-:B------:R-:W-:Y:S01]  /*15860*/  FFMA.FTZ R84, R84, R171.reuse, -R122.reuse ;  /* 0x000000ab54547223 */ /* 0x180fe2000001087a */
[-C--:B------:R-:W-:Y:S01]  /*15870*/  FFMA.FTZ R87, R87, R171.reuse, -R122 ;  /* 0x000000ab57577223 */ /* 0x080fe2000001087a */
[----:B------:R-:W-:-:S02]  /*15880*/  FFMA.FTZ R88, R89, R171, -R196 ;  /* 0x000000ab59587223 */ /* 0x000fc400000108c4 */
[----:B---3--:R-:W-:Y:S01]  /*15890*/  HMMA.16816.F32 R28, R44, R56, R28 ;  /* 0x000000382c1c723c */ /* 0x008fe2000000181c */
[----:B------:R-:W-:-:S07]  /*158a0*/  FFMA.FTZ R90, R91, R171, -R122 ;  /* 0x000000ab5b5a7223 */ /* 0x000fce000001087a */
[C---:B------:R-:W-:Y:S01]  /*158b0*/  HMMA.16816.F32 R8, R44.reuse, R58, R8 ;  /* 0x0000003a2c08723c */ /* 0x040fe20000001808 */
[----:B------:R-:W3:Y:S04]  /*158c0*/  LDSM.16.MT88.4 R56, [R36+0xd000] ;  /* 0x00d000002438783b */ /* 0x000ee80000004200 */
[----:B----4-:R-:W4:Y:S01]  /*158d0*/  LDSM.16.MT88.4 R60, [R198+0x3000] ;  /* 0x00300000c63c783b */ /* 0x010f220000004200 */
[----:B------:R-:W-:Y:S04]  /*158e0*/  MUFU.EX2 R84, R84 ;  /* 0x0000005400547308 */ /* 0x000fe80000000800 */
[----:B------:R-:W-:Y:S04]  /*158f0*/  MUFU.EX2 R87, R87 ;  /* 0x0000005700577308 */ /* 0x000fe80000000800 */
[----:B------:R-:W5:Y:S04]  /*15900*/  MUFU.EX2 R89, R65 ;  /* 0x0000004100597308 */ /* 0x000f680000000800 */
[----:B------:R-:W-:Y:S04]  /*15910*/  MUFU.EX2 R88, R88 ;  /* 0x0000005800587308 */ /* 0x000fe80000000800 */
[----:B------:R-:W2:Y:S04]  /*15920*/  MUFU.EX2 R91, R64 ;  /* 0x00000040005b7308 */ /* 0x000ea80000000800 */
[----:B------:R-:W3:Y:S01]  /*15930*/  MUFU.EX2 R90, R90 ;  /* 0x0000005a005a7308 */ /* 0x000ee20000000800 */
[C---:B------:R-:W-:Y:S08]  /*15940*/  HMMA.16816.F32 R24, R44.reuse, R66, R24 ;  /* 0x000000422c18723c */ /* 0x040ff00000001818 */
[----:B-1----:R-:W-:Y:S01]  /*15950*/  HMMA.16816.F32 R52, R44, R32, R52 ;  /* 0x000000202c34723c */ /* 0x002fe20000001834 */
[----:B-----5:R-:W-:-:S02]  /*15960*/  F2FP.F16.F32.PACK_AB R32, R89, R86 ;  /* 0x000000565920723e */ /* 0x020fc400000000ff */
[----:B------:R-:W-:-:S05]  /*15970*/  F2FP.F16.F32.PACK_AB R33, R87, R84 ;  /* 0x000000545721723e */ /* 0x000fca00000000ff */
[----:B------:R-:W-:Y:S01]  /*15980*/  HMMA.16816.F32 R12, R44, R34, R12 ;  /* 0x000000222c0c723c */ /* 0x000fe2000000180c */
[----:B------:R-:W1:Y:S01]  /*15990*/  LDSM.16.MT88.4 R44, [R200+0x3000] ;  /* 0x00300000c82c783b */ /* 0x000e620000004200 */
[----:B--2---:R-:W-:Y:S02]  /*159a0*/  F2FP.F16.F32.PACK_AB R34, R91, R88 ;  /* 0x000000585b22723e */ /* 0x004fe400000000ff */
[----:B---3--:R-:W-:-:S07]  /*159b0*/  F2FP.F16.F32.PACK_AB R35, R90, R85 ;  /* 0x000000555a23723e */ /* 0x008fce00000000ff */
        /* <DEDUP_REMOVED lines=13> */
[----:B------:R-:W3:Y:S07]  /*15a90*/  LDSM.16.MT88.4 R56, [R36+0xd800] ;  /* 0x00d800002438783b */ /* 0x000eee0000004200 */
[C---:B----4-:R-:W-:Y:S08]  /*15aa0*/  HMMA.16816.F32 R40, R32.reuse, R60, R40 ;  /* 0x0000003c2028723c */ /* 0x050ff00000001828 */
[C---:B------:R-:W-:Y:S01]  /*15ab0*/  HMMA.16816.F32 R24, R32.reuse, R62, R24 ;  /* 0x0000003e2018723c */ /* 0x040fe20000001818 */
[----:B------:R-:W4:Y:S01]  /*15ac0*/  LDSM.16.MT88.4 R60, [R198+0x3800] ;  /* 0x00380000c63c783b */ /* 0x000f220000004200 */
[----:B------:R-:W-:Y:S04]  /*15ad0*/  MUFU.EX2 R92, R92 ;  /* 0x0000005c005c7308 */ /* 0x000fe80000000800 */
[----:B------:R-:W-:Y:S04]  /*15ae0*/  MUFU.EX2 R95, R95 ;  /* 0x0000005f005f7308 */ /* 0x000fe80000000800 */
[----:B------:R-:W-:Y:S04]  /*15af0*/  MUFU.EX2 R93, R67 ;  /* 0x00000043005d7308 */ /* 0x000fe80000000800 */
[----:B------:R-:W-:Y:S04]  /*15b00*/  MUFU.EX2 R94, R65 ;  /* 0x00000041005e7308 */ /* 0x000fe80000000800 */
[----:B------:R-:W5:Y:S04]  /*15b10*/  MUFU.EX2 R97, R64 ;  /* 0x0000004000617308 */ /* 0x000f680000000800 */
[----:B------:R-:W-:Y:S04]  /*15b20*/  MUFU.EX2 R96, R96 ;  /* 0x0000006000607308 */ /* 0x000fe80000000800 */
[----:B------:R-:W2:Y:S04]  /*15b30*/  MUFU.EX2 R99, R66 ;  /* 0x0000004200637308 */ /* 0x000ea80000000800 */
[----:B------:R-:W3:Y:S01]  /*15b40*/  MUFU.EX2 R98, R98 ;  /* 0x0000006200627308 */ /* 0x000ee20000000800 */
[C---:B-1----:R-:W-:Y:S08]  /*15b50*/  HMMA.16816.F32 R52, R32.reuse, R44, R52 ;  /* 0x0000002c2034723c */ /* 0x042ff00000001834 */
[----:B------:R-:W-:Y:S01]  /*15b60*/  HMMA.16816.F32 R12, R32, R46, R12 ;  /* 0x0000002e200c723c */ /* 0x000fe2000000180c */
[----:B------:R-:W1:Y:S01]  /*15b70*/  LDSM.16.MT88.4 R44, [R200+0x3800] ;  /* 0x00380000c82c783b */ /* 0x000e620000004200 */
[----:B-----5:R-:W-:-:S02]  /*15b80*/  F2FP.F16.F32.PACK_AB R32, R97, R94 ;  /* 0x0000005e6120723e */ /* 0x020fc400000000ff */
[----:B------:R-:W-:Y:S01]  /*15b90*/  F2FP.F16.F32.PACK_AB R33, R95, R92 ;  /* 0x0000005c5f21723e */ /* 0x000fe200000000ff */
[-CC-:B------:R-:W-:Y:S01]  /*15ba0*/  FFMA.FTZ R156, R106, R171.reuse, -R122.reuse ;  /* 0x000000ab6a9c7223 */ /* 0x180fe2000001087a */
[----:B--2---:R-:W-:Y:S01]  /*15bb0*/  F2FP.F16.F32.PACK_AB R34, R99, R96 ;  /* 0x000000606322723e */ /* 0x004fe200000000ff */
[--C-:B------:R-:W-:Y:S01]  /*15bc0*/  FFMA.FTZ R100, R100, R171, -R122.reuse ;  /* 0x000000ab64647223 */ /* 0x100fe2000001087a */
[----:B---3--:R-:W-:Y:S01]  /*15bd0*/  F2FP.F16.F32.PACK_AB R35, R98, R93 ;  /* 0x0000005d6223723e */ /* 0x008fe200000000ff */
[-C--:B------:R-:W-:Y:S01]  /*15be0*/  FFMA.FTZ R103, R103, R171.reuse, -R122 ;  /* 0x000000ab67677223 */ /* 0x080fe2000001087a */
[-CC-:B------:R-:W-:Y:S01]  /*15bf0*/  FFMA.FTZ R158, R101, R171.reuse, -R196.reuse ;  /* 0x000000ab659e7223 */ /* 0x180fe200000108c4 */
[-CC-:B------:R-:W-:Y:S01]  /*15c00*/  FFMA.FTZ R157, R102, R171.reuse, -R196.reuse ;  /* 0x000000ab669d7223 */ /* 0x180fe200000108c4 */
[----:B------:R-:W-:Y:S03]  /*15c10*/  LDSM.16.MT88.4 R64, [R198+0x4000] ;  /* 0x00400000c640783b */ /* 0x000fe60000004200 */
[C---:B------:R-:W-:Y:S08]  /*15c20*/  HMMA.16816.F32 R16, R32.reuse, R48, R16 ;  /* 0x000000302010723c */ /* 0x040ff00000001810 */
[----:B------:R-:W-:Y:S01]  /*15c30*/  HMMA.16816.F32 R20, R32, R50, R20 ;  /* 0x000000322014723c */ /* 0x000fe20000001814 */
[----:B------:R-:W2:Y:S01]  /*15c40*/  LDSM.16.MT88.4 R48, [R175+0xe000] ;  /* 0x00e00000af30783b */ /* 0x000ea20000004200 */
[----:B------:R-:W-:-:S06]  /*15c50*/  FFMA.FTZ R106, R107, R171, -R196 ;  /* 0x000000ab6b6a7223 */ /* 0x000fcc00000108c4 */
[C---:B------:R-:W-:Y:S08]  /*15c60*/  HMMA.16816.F32 R28, R32.reuse, R56, R28 ;  /* 0x00000038201c723c */ /* 0x040ff0000000181c */
[C---:B------:R-:W-:Y:S01]  /*15c70*/  HMMA.16816.F32 R8, R32.reuse, R58, R8 ;  /* 0x0000003a2008723c */ /* 0x040fe20000001808 */
[----:B------:R-:W3:Y:S07]  /*15c80*/  LDSM.16.MT88.4 R56, [R36+0xe000] ;  /* 0x00e000002438783b */ /* 0x000eee0000004200 */
[C---:B----4-:R-:W-:Y:S01]  /*15c90*/  HMMA.16816.F32 R40, R32.reuse, R60, R40 ;  /* 0x0000003c2028723c */ /* 0x050fe20000001828 */
        /* <DEDUP_REMOVED lines=12> */
[----:B----4-:R-:W-:-:S07]  /*15d60*/  F2FP.F16.F32.PACK_AB R44, R107, R102 ;  /* 0x000000666b2c723e */ /* 0x010fce00000000ff */
[----:B------:R-:W-:Y:S01]  /*15d70*/  HMMA.16816.F32 R12, R32, R46, R12 ;  /* 0x0000002e200c723c */ /* 0x000fe2000000180c */
[----:B------:R-:W1:Y:S01]  /*15d80*/  LDSM.16.MT88.4 R32, [R200+0x4000] ;  /* 0x00400000c820783b */ /* 0x000e620000004200 */
[----:B------:R-:W-:Y:S02]  /*15d90*/  F2FP.F16.F32.PACK_AB R45, R103, R100 ;  /* 0x00000064672d723e */ /* 0x000fe400000000ff */
[----:B-----5:R-:W-:Y:S01]  /*15da0*/  F2FP.F16.F32.PACK_AB R46, R109, R106 ;  /* 0x0000006a6d2e723e */ /* 0x020fe200000000ff */
[--C-:B------:R-:W-:Y:S01]  /*15db0*/  FFMA.FTZ R110, R110, R171, -R122.reuse ;  /* 0x000000ab6e6e7223 */ /* 0x100fe2000001087a */
[----:B--2---:R-:W-:Y:S01]  /*15dc0*/  F2FP.F16.F32.PACK_AB R47, R108, R101 ;  /* 0x000000656c2f723e */ /* 0x004fe200000000ff */
[-C--:B------:R-:W-:Y:S01]  /*15dd0*/  FFMA.FTZ R157, R189, R171.reuse, -R122 ;  /* 0x000000abbd9d7223 */ /* 0x080fe2000001087a */
[-CC-:B------:R-:W-:Y:S01]  /*15de0*/  FFMA.FTZ R156, R111, R171.reuse, -R196.reuse ;  /* 0x000000ab6f9c7223 */ /* 0x180fe200000108c4 */
[-CC-:B------:R-:W-:Y:S01]  /*15df0*/  FFMA.FTZ R159, R188, R171.reuse, -R196.reuse ;  /* 0x000000abbc9f7223 */ /* 0x180fe200000108c4 */
[-CC-:B------:R-:W-:Y:S01]  /*15e00*/  FFMA.FTZ R158, R193, R171.reuse, -R196.reuse ;  /* 0x000000abc19e7223 */ /* 0x180fe200000108c4 */
[-C--:B------:R-:W-:Y:S01]  /*15e10*/  FFMA.FTZ R161, R194, R171.reuse, -R196 ;  /* 0x000000abc2a17223 */ /* 0x080fe200000108c4 */
[-CC-:B------:R-:W-:Y:S01]  /*15e20*/  FFMA.FTZ R160, R195, R171.reuse, -R122.reuse ;  /* 0x000000abc3a07223 */ /* 0x180fe2000001087a */
[C---:B------:R-:W-:Y:S01]  /*15e30*/  HMMA.16816.F32 R16, R44.reuse, R48, R16 ;  /* 0x000000302c10723c */ /* 0x040fe20000001810 */
[----:B------:R-:W-:Y:S01]  /*15e40*/  FFMA.FTZ R192, R192, R171, -R122 ;  /* 0x000000abc0c07223 */ /* 0x000fe2000001087a */
[----:B------:R-:W-:Y:S06]  /*15e50*/  LDSM.16.MT88.4 R60, [R198+0x4800] ;  /* 0x00480000c63c783b */ /* 0x000fec0000004200 */
[C---:B------:R-:W-:Y:S01]  /*15e60*/  HMMA.16816.F32 R20, R44.reuse, R50, R20 ;  /* 0x000000322c14723c */ /* 0x040fe20000001814 */
[----:B------:R-:W2:Y:S07]  /*15e70*/  LDSM.16.MT88.4 R48, [R175+0xe800] ;  /* 0x00e80000af30783b */ /* 0x000eae0000004200 */
[C---:B---3--:R-:W-:Y:S08]  /*15e80*/  HMMA.16816.F32 R28, R44.reuse, R56, R28 ;  /* 0x000000382c1c723c */ /* 0x048ff0000000181c */
        /* <DEDUP_REMOVED lines=20> */
[-CC-:B------:R-:W-:Y:S01]  /*15fd0*/  FFMA.FTZ R163, R205, R171.reuse, -R122.reuse ;  /* 0x000000abcda37223 */ /* 0x180fe2000001087a */
[-C--:B------:R-:W-:Y:S01]  /*15fe0*/  FFMA.FTZ R188, R206, R171.reuse, -R122 ;  /* 0x000000abcebc7223 */ /* 0x080fe2000001087a */
[-CC-:B------:R-:W-:Y:S01]  /*15ff0*/  FFMA.FTZ R189, R203, R171.reuse, -R196.reuse ;  /* 0x000000abcbbd7223 */ /* 0x180fe200000108c4 */
[-CC-:B------:R-:W-:Y:S01]  /*16000*/  FFMA.FTZ R192, R204, R171.reuse, -R196.reuse ;  /* 0x000000abccc07223 */ /* 0x180fe200000108c4 */
[-CC-:B------:R-:W-:Y:S01]  /*16010*/  FFMA.FTZ R193, R207, R171.reuse, -R196.reuse ;  /* 0x000000abcfc17223 */ /* 0x180fe200000108c4 */
[----:B------:R-:W-:Y:S01]  /*16020*/  LDSM.16.MT88.4 R64, [R198+0x5000] ;  /* 0x00500000c640783b */ /* 0x000fe20000004200 */
[C---:B------:R-:W-:Y:S08]  /*16030*/  HMMA.16816.F32 R16, R32.reuse, R48, R16 ;  /* 0x000000302010723c */ /* 0x040ff00000001810 */
[----:B------:R-:W-:Y:S01]  /*16040*/  HMMA.16816.F32 R20, R32, R50, R20 ;  /* 0x000000322014723c */ /* 0x000fe20000001814 */
[----:B------:R-:W2:Y:S01]  /*16050*/  LDSM.16.MT88.4 R48, [R36+0xf000] ;  /* 0x00f000002430783b */ /* 0x000ea20000004200 */
[-C--:B------:R-:W-:Y:S01]  /*16060*/  FFMA.FTZ R194, R208, R171.reuse, -R196 ;  /* 0x000000abd0c27223 */ /* 0x080fe200000108c4 */
[----:B------:R-:W-:-:S05]  /*16070*/  FFMA.FTZ R195, R209, R171, -R122 ;  /* 0x000000abd1c37223 */ /* 0x000fca000001087a */
        /* <DEDUP_REMOVED lines=12> */
[----:B------:R-:W-:Y:S01]  /*16140*/  HMMA.16816.F32 R24, R32, R62, R24 ;  /* 0x0000003e2018723c */ /* 0x000fe20000001818 */
[----:B------:R-:W-:-:S07]  /*16150*/  FFMA.FTZ R202, R201, R199, R190 ;  /* 0x000000c7c9ca7223 */ /* 0x000fce00000100be */
[----:B-1----:R-:W-:Y:S01]  /*16160*/  HMMA.16816.F32 R52, R32, R44, R52 ;  /* 0x0000002c2034723c */ /* 0x002fe20000001834 */
[----:B----4-:R-:W-:Y:S01]  /*16170*/  F2FP.F16.F32.PACK_AB R44, R192, R189 ;  /* 0x000000bdc02c723e */ /* 0x010fe200000000ff */
[----:B------:R-:W-:Y:S01]  /*16180*/  FFMA.FTZ R197, R252, R197, R123 ;  /* 0x000000c5fcc57223 */ /* 0x000fe2000001007b */
[----:B------:R-:W-:-:S05]  /*16190*/  F2FP.F16.F32.PACK_AB R45, R163, R162 ;  /* 0x000000a2a32d723e */ /* 0x000fca00000000ff */
[----:B------:R-:W-:Y:S01]  /*161a0*/  HMMA.16816.F32 R12, R32, R46, R12 ;  /* 0x0000002e200c723c */ /* 0x000fe2000000180c */
[----:B------:R-:W1:Y:S01]  /*161b0*/  LDSM.16.MT88.4 R32, [R200+0x5000] ;  /* 0x00500000c820783b */ /* 0x000e620000004200 */
[----:B-----5:R-:W-:Y:S02]  /*161c0*/  F2FP.F16.F32.PACK_AB R46, R194, R193 ;  /* 0x000000c1c22e723e */ /* 0x020fe400000000ff */
[----:B--2---:R-:W-:Y:S01]  /*161d0*/  F2FP.F16.F32.PACK_AB R47, R195, R188 ;  /* 0x000000bcc32f723e */ /* 0x004fe200000000ff */
[----:B------:R-:W-:Y:S06]  /*161e0*/  LDSM.16.MT88.4 R60, [R198+0x5800] ;  /* 0x00580000c63c783b */ /* 0x000fec0000004200 */
[C---:B------:R-:W-:Y:S08]  /*161f0*/  HMMA.16816.F32 R28, R44.reuse, R48, R28 ;  /* 0x000000302c1c723c */ /* 0x040ff0000000181c */
[----:B------:R-:W-:Y:S01]  /*16200*/  HMMA.16816.F32 R8, R44, R50, R8 ;  /* 0x000000322c08723c */ /* 0x000fe20000001808 */
[----:B------:R-:W2:Y:S01]  /*16210*/  LDSM.16.MT88.4 R48, [R175+0xf800] ;  /* 0x00f80000af30783b */ /* 0x000ea20000004200 */
[-CC-:B------:R-:W-:Y:S01]  /*16220*/  FFMA.FTZ R199, R185, R171.reuse, -R122.reuse ;  /* 0x000000abb9c77223 */ /* 0x180fe2000001087a */
[-CC-:B------:R-:W-:Y:S01]  /*16230*/  FFMA.FTZ R190, R210, R171.reuse, -R122.reuse ;  /* 0x000000abd2be7223 */ /* 0x180fe2000001087a */
[-C--:B------:R-:W-:Y:S01]  /*16240*/  FFMA.FTZ R123, R213, R171.reuse, -R122 ;  /* 0x000000abd57b7223 */ /* 0x080fe2000001087a */
[----:B------:R-:W-:-:S03]  /*16250*/  FFMA.FTZ R185, R186, R171, -R196 ;  /* 0x000000abbab97223 */ /* 0x000fc600000108c4 */
[----:B---3--:R-:W-:Y:S01]  /*16260*/  HMMA.16816.F32 R16, R44, R56, R16 ;  /* 0x000000382c10723c */ /* 0x008fe20000001810 */
[----:B------:R-:W-:-:S07]  /*16270*/  FFMA.FTZ R211, R211, R171, -R196 ;  /* 0x000000abd3d37223 */ /* 0x000fce00000108c4 */
[C---:B------:R-:W-:Y:S01]  /*16280*/  HMMA.16816.F32 R20, R44.reuse, R58, R20 ;  /* 0x0000003a2c14723c */ /* 0x040fe20000001814 */
[----:B------:R-:W3:Y:S07]  /*16290*/  LDSM.16.MT88.4 R56, [R36+0xf800] ;  /* 0x00f800002438783b */ /* 0x000eee0000004200 */
[----:B------:R-:W-:Y:S01]  /*162a0*/  HMMA.16816.F32 R40, R44, R64, R40 ;  /* 0x000000402c28723c */ /* 0x000fe20000001828 */
[----:B------:R-:W-:-:S07]  /*162b0*/  FFMA.FTZ R65, R184, R171, -R196 ;  /* 0x000000abb8417223 */ /* 0x000fce00000108c4 */
        /* <DEDUP_REMOVED lines=11> */
[C---:B-1----:R-:W-:Y:S08]  /*16370*/  HMMA.16816.F32 R52, R44.reuse, R32, R52 ;  /* 0x000000202c34723c */ /* 0x042ff00000001834 */
[----:B------:R-:W-:Y:S01]  /*16380*/  HMMA.16816.F32 R12, R44, R34, R12 ;  /* 0x000000222c0c723c */ /* 0x000fe2000000180c */
[----:B------:R-:W1:Y:S01]  /*16390*/  LDSM.16.MT88.4 R32, [R200+0x5800] ;  /* 0x00580000c820783b */ /* 0x000e620000004200 */
[----:B----4-:R-:W-:-:S02]  /*163a0*/  F2FP.F16.F32.PACK_AB R44, R65, R184 ;  /* 0x000000b8412c723e */ /* 0x010fc400000000ff */
[----:B------:R-:W-:Y:S02]  /*163b0*/  F2FP.F16.F32.PACK_AB R45, R123, R190 ;  /* 0x000000be7b2d723e */ /* 0x000fe400000000ff */
[----:B-----5:R-:W-:Y:S02]  /*163c0*/  F2FP.F16.F32.PACK_AB R46, R66, R185 ;  /* 0x000000b9422e723e */ /* 0x020fe400000000ff */
[----:B--2---:R-:W-:-:S07]  /*163d0*/  F2FP.F16.F32.PACK_AB R47, R67, R64 ;  /* 0x00000040432f723e */ /* 0x004fce00000000ff */
[C---:B------:R-:W-:Y:S08]  /*163e0*/  HMMA.16816.F32 R16, R44.reuse, R48, R16 ;  /* 0x000000302c10723c */ /* 0x040ff00000001810 */
[----:B------:R-:W-:Y:S01]  /*163f0*/  HMMA.16816.F32 R20, R44, R50, R20 ;  /* 0x000000322c14723c */ /* 0x000fe20000001814 */
[----:B------:R-:W2:Y:S01]  /*16400*/  LDSM.16.MT88.4 R48, [R175+0x10000] ;  /* 0x01000000af30783b */ /* 0x000ea20000004200 */
[----:B------:R-:W-:Y:S01]  /*16410*/  FADD.FTZ R170, R170, R197 ;  /* 0x000000c5aaaa7221 */ /* 0x000fe20000010000 */
[----:B------:R-:W-:Y:S01]  /*16420*/  FADD.FTZ R173, R173, R202 ;  /* 0x000000caadad7221 */ /* 0x000fe20000010000 */
[----:B------:R-:W-:-:S02]  /*16430*/  FFMA.FTZ R172, R172, R171, -R122 ;  /* 0x000000abacac7223 */ /* 0x000fc4000001087a */
[----:B------:R-:W-:Y:S01]  /*16440*/  FADD.FTZ R187, R165, R170 ;  /* 0x000000aaa5bb7221 */ /* 0x000fe20000010000 */
[----:B------:R-:W-:Y:S01]  /*16450*/  FADD.FTZ R180, R0, R173 ;  /* 0x000000ad00b47221 */ /* 0x000fe20000010000 */
[C---:B---3--:R-:W-:Y:S01]  /*16460*/  HMMA.16816.F32 R28, R44.reuse, R56, R28 ;  /* 0x000000382c1c723c */ /* 0x048fe2000000181c */
[-CC-:B------:R-:W-:Y:S01]  /*16470*/  FFMA.FTZ R173, R181, R171.reuse, -R122.reuse ;  /* 0x000000abb5ad7223 */ /* 0x180fe2000001087a */
[-CC-:B------:R-:W-:Y:S01]  /*16480*/  FFMA.FTZ R0, R176, R171.reuse, -R122.reuse ;  /* 0x000000abb0007223 */ /* 0x180fe2000001087a */
[-C--:B------:R-:W-:Y:S01]  /*16490*/  FFMA.FTZ R165, R177, R171.reuse, -R122 ;  /* 0x000000abb1a57223 */ /* 0x080fe2000001087a */
[-CC-:B------:R-:W-:Y:S01]  /*164a0*/  FFMA.FTZ R181, R182, R171.reuse, -R196.reuse ;  /* 0x000000abb6b57223 */ /* 0x180fe200000108c4 */
[-CC-:B------:R-:W-:Y:S01]  /*164b0*/  FFMA.FTZ R170, R183, R171.reuse, -R196.reuse ;  /* 0x000000abb7aa7223 */ /* 0x180fe200000108c4 */
[-CC-:B------:R-:W-:Y:S02]  /*164c0*/  FFMA.FTZ R177, R178, R171.reuse, -R196.reuse ;  /* 0x000000abb2b17223 */ /* 0x180fe400000108c4 */
[----:B------:R-:W-:Y:S01]  /*164d0*/  HMMA.16816.F32 R8, R44, R58, R8 ;  /* 0x0000003a2c08723c */ /* 0x000fe20000001808 */
[----:B------:R-:W3:Y:S01]  /*164e0*/  LDSM.16.MT88.4 R56, [R36+0x10000] ;  /* 0x010000002438783b */ /* 0x000ee20000004200 */
[----:B------:R-:W-:-:S06]  /*164f0*/  FFMA.FTZ R176, R179, R171, -R196 ;  /* 0x000000abb3b07223 */ /* 0x000fcc00000108c4 */
[C---:B------:R-:W-:Y:S01]  /*16500*/  HMMA.16816.F32 R40, R44.reuse, R60, R40 ;  /* 0x0000003c2c28723c */ /* 0x040fe20000001828 */
[----:B------:R-:W-:Y:S07]  /*16510*/  MUFU.EX2 R173, R173 ;  /* 0x000000ad00ad7308 */ /* 0x000fee0000000800 */
[C---:B------:R-:W-:Y:S01]  /*16520*/  HMMA.16816.F32 R24, R44.reuse, R62, R24 ;  /* 0x0000003e2c18723c */ /* 0x040fe20000001818 */
[----:B------:R-:W4:Y:S01]  /*16530*/  LDSM.16.MT88.4 R60, [R198+0x6000] ;  /* 0x00600000c63c783b */ /* 0x000f220000004200 */
[----:B------:R-:W-:Y:S04]  /*16540*/  MUFU.EX2 R0, R0 ;  /* 0x0000000000007308 */ /* 0x000fe80000000800 */
[----:B------:R-:W-:Y:S04]  /*16550*/  MUFU.EX2 R165, R165 ;  /* 0x000000a500a57308 */ /* 0x000fe80000000800 */
[----:B------:R-:W-:Y:S04]  /*16560*/  MUFU.EX2 R181, R181 ;  /* 0x000000b500b57308 */ /* 0x000fe80000000800 */
[----:B------:R-:W5:Y:S04]  /*16570*/  MUFU.EX2 R170, R170 ;  /* 0x000000aa00aa7308 */ /* 0x000f680000000800 */
[----:B------:R-:W-:Y:S04]  /*16580*/  MUFU.EX2 R177, R177 ;  /* 0x000000b100b17308 */ /* 0x000fe80000000800 */
[----:B------:R-:W2:Y:S04]  /*16590*/  MUFU.EX2 R176, R176 ;  /* 0x000000b000b07308 */ /* 0x000ea80000000800 */
[----:B------:R-:W3:Y:S01]  /*165a0*/  MUFU.EX2 R172, R172 ;  /* 0x000000ac00ac7308 */ /* 0x000ee20000000800 */
[----:B-1----:R-:W-:Y:S01]  /*165b0*/  HMMA.16816.F32 R52, R44, R32, R52 ;  /* 0x000000202c34723c */ /* 0x002fe20000001834 */
[----:B------:R-:W-:-:S07]  /*165c0*/  FADD.FTZ R191, R191, R180 ;  /* 0x000000b4bfbf7221 */ /* 0x000fce0000010000 */
[----:B------:R-:W-:Y:S01]  /*165d0*/  HMMA.16816.F32 R12, R44, R34, R12 ;  /* 0x000000222c0c723c */ /* 0x000fe2000000180c */
[----:B------:R-:W1:Y:S01]  /*165e0*/  LDSM.16.MT88.4 R32, [R200+0x6000] ;  /* 0x00600000c820783b */ /* 0x000e620000004200 */
[----:B-----5:R-:W-:Y:S02]  /*165f0*/  F2FP.F16.F32.PACK_AB R44, R170, R181 ;  /* 0x000000b5aa2c723e */ /* 0x020fe400000000ff */
[----:B------:R-:W-:Y:S02]  /*16600*/  F2FP.F16.F32.PACK_AB R45, R0, R173 ;  /* 0x000000ad002d723e */ /* 0x000fe400000000ff */
[----:B--2---:R-:W-:Y:S02]  /*16610*/  F2FP.F16.F32.PACK_AB R46, R176, R177 ;  /* 0x000000b1b02e723e */ /* 0x004fe400000000ff */
[----:B---3--:R-:W-:Y:S01]  /*16620*/  F2FP.F16.F32.PACK_AB R47, R172, R165 ;  /* 0x000000a5ac2f723e */ /* 0x008fe200000000ff */
[----:B------:R-:W-:-:S06]  /*16630*/  FADD.FTZ R140, R140, R191 ;  /* 0x000000bf8c8c7221 */ /* 0x000fcc0000010000 */
[----:B------:R-:W-:Y:S01]  /*16640*/  HMMA.16816.F32 R16, R44, R48, R16 ;  /* 0x000000302c10723c */ /* 0x000fe20000001810 */
[----:B------:R-:W-:-:S07]  /*16650*/  FADD.FTZ R137, R137, R140 ;  /* 0x0000008c89897221 */ /* 0x000fce0000010000 */
[----:B------:R-:W-:Y:S01]  /*16660*/  HMMA.16816.F32 R20, R44, R50, R20 ;  /* 0x000000322c14723c */ /* 0x000fe20000001814 */
[----:B------:R-:W2:Y:S01]  /*16670*/  LDSM.16.MT88.4 R48, [R175+0x10800] ;  /* 0x01080000af30783b */ /* 0x000ea20000004200 */
[----:B------:R-:W-:Y:S01]  /*16680*/  FADD.FTZ R136, R136, R137 ;  /* 0x0000008988887221 */ /* 0x000fe20000010000 */
[----:B------:R-:W-:-:S03]  /*16690*/  FFMA.FTZ R131, R131, R171, -R196 ;  /* 0x000000ab83837223 */ /* 0x000fc600000108c4 */
[----:B------:R-:W-:Y:S02]  /*166a0*/  FADD.FTZ R136, R139, R136 ;  /* 0x000000888b887221 */ /* 0x000fe40000010000 */
[----:B------:R-:W-:Y:S01]  /*166b0*/  HMMA.16816.F32 R28, R44, R56, R28 ;  /* 0x000000382c1c723c */ /* 0x000fe2000000181c */
[-CC-:B------:R-:W-:Y:S01]  /*166c0*/  FFMA.FTZ R56, R37, R171.reuse, -R122.reuse ;  /* 0x000000ab25387223 */ /* 0x180fe2000001087a */
[-CC-:B------:R-:W-:Y:S01]  /*166d0*/  FFMA.FTZ R57, R129, R171.reuse, -R122.reuse ;  /* 0x000000ab81397223 */ /* 0x180fe2000001087a */
[-C--:B------:R-:W-:Y:S01]  /*166e0*/  FFMA.FTZ R37, R128, R171.reuse, -R122 ;  /* 0x000000ab80257223 */ /* 0x080fe2000001087a */
[----:B------:R-:W-:-:S04]  /*166f0*/  FFMA.FTZ R129, R39, R171, -R196 ;  /* 0x000000ab27817223 */ /* 0x000fc800000108c4 */
[----:B----4-:R-:W-:Y:S01]  /*16700*/  HMMA.16816.F32 R40, R44, R60, R40 ;  /* 0x0000003c2c28723c */ /* 0x010fe20000001828 */
[-CC-:B------:R-:W-:Y:S01]  /*16710*/  FFMA.FTZ R60, R174, R171.reuse, -R196.reuse ;  /* 0x000000abae3c7223 */ /* 0x180fe200000108c4 */
[----:B------:R-:W-:Y:S01]  /*16720*/  FFMA.FTZ R61, R130, R171, -R196 ;  /* 0x000000ab823d7223 */ /* 0x000fe200000108c4 */
[----:B------:R-:W-:-:S05]  /*16730*/  FADD.FTZ R141, R141, R136 ;  /* 0x000000888d8d7221 */ /* 0x000fca0000010000 */
[----:B------:R-:W-:Y:S01]  /*16740*/  HMMA.16816.F32 R24, R44, R62, R24 ;  /* 0x0000003e2c18723c */ /* 0x000fe20000001818 */
[----:B------:R-:W-:Y:S01]  /*16750*/  FFMA.FTZ R62, R124, R171, -R122 ;  /* 0x000000ab7c3e7223 */ /* 0x000fe2000001087a */
[----:B------:R-:W-:Y:S01]  /*16760*/  MUFU.EX2 R128, R56 ;  /* 0x0000003800807308 */ /* 0x000fe20000000800 */
[----:B------:R-:W-:Y:S01]  /*16770*/  FADD.FTZ R134, R134, R141 ;  /* 0x0000008d86867221 */ /* 0x000fe20000010000 */
[----:B------:R-:W-:Y:S02]  /*16780*/  FADD.FTZ R187, R164, R187 ;  /* 0x000000bba4bb7221 */ /* 0x000fe40000010000 */
[----:B------:R-:W-:Y:S04]  /*16790*/  MUFU.EX2 R37, R37 ;  /* 0x0000002500257308 */ /* 0x000fe80000000800 */
[----:B------:R-:W-:Y:S04]  /*167a0*/  MUFU.EX2 R39, R57 ;  /* 0x0000003900277308 */ /* 0x000fe80000000800 */
[----:B------:R-:W-:Y:S04]  /*167b0*/  MUFU.EX2 R129, R129 ;  /* 0x0000008100817308 */ /* 0x000fe80000000800 */
[----:B------:R-:W3:Y:S04]  /*167c0*/  MUFU.EX2 R60, R60 ;  /* 0x0000003c003c7308 */ /* 0x000ee80000000800 */
[----:B------:R-:W-:Y:S04]  /*167d0*/  MUFU.EX2 R61, R61 ;  /* 0x0000003d003d7308 */ /* 0x000fe80000000800 */
[----:B------:R-:W4:Y:S04]  /*167e0*/  MUFU.EX2 R124, R131 ;  /* 0x00000083007c7308 */ /* 0x000f280000000800 */
[----:B------:R-:W5:Y:S01]  /*167f0*/  MUFU.EX2 R62, R62 ;  /* 0x0000003e003e7308 */ /* 0x000f620000000800 */
        /* <DEDUP_REMOVED lines=10> */
[----:B------:R-:W-:-:S05]  /*168a0*/  FADD.FTZ R147, R146, R147 ;  /* 0x0000009392937221 */ /* 0x000fca0000010000 */
[----:B------:R-:W-:Y:S01]  /*168b0*/  HMMA.16816.F32 R8, R44, R58, R8 ;  /* 0x0000003a2c08723c */ /* 0x000fe20000001808 */
[----:B---3--:R-:W-:Y:S01]  /*168c0*/  F2FP.F16.F32.PACK_AB R44, R60, R129 ;  /* 0x000000813c2c723e */ /* 0x008fe200000000ff */
[----:B------:R-:W-:Y:S01]  /*168d0*/  FADD.FTZ R153, R153, R152 ;  /* 0x0000009899997221 */ /* 0x000fe20000010000 */
[----:B------:R-:W-:Y:S01]  /*168e0*/  F2FP.F16.F32.PACK_AB R45, R37, R128 ;  /* 0x00000080252d723e */ /* 0x000fe200000000ff */
[----:B------:R-:W3:Y:S01]  /*168f0*/  LDSM.16.MT88.4 R56, [R36+0x10800] ;  /* 0x010800002438783b */ /* 0x000ee20000004200 */
[----:B----4-:R-:W-:Y:S02]  /*16900*/  F2FP.F16.F32.PACK_AB R46, R124, R61 ;  /* 0x0000003d7c2e723e */ /* 0x010fe400000000ff */
[----:B-----5:R-:W-:Y:S01]  /*16910*/  F2FP.F16.F32.PACK_AB R47, R62, R39 ;  /* 0x000000273e2f723e */ /* 0x020fe200000000ff */
[----:B------:R-:W-:-:S06]  /*16920*/  FADD.FTZ R153, R154, R153 ;  /* 0x000000999a997221 */ /* 0x000fcc0000010000 */
[----:B--2---:R-:W-:Y:S01]  /*16930*/  HMMA.16816.F32 R16, R44, R48, R16 ;  /* 0x000000302c10723c */ /* 0x004fe20000001810 */
        /* <DEDUP_REMOVED lines=9> */
[----:B-1----:R-:W-:Y:S01]  /*169d0*/  HMMA.16816.F32 R40, R44, R32, R40 ;  /* 0x000000202c28723c */ /* 0x002fe20000001828 */
[----:B------:R-:W-:Y:S01]  /*169e0*/  FADD.FTZ R148, R148, R49 ;  /* 0x0000003194947221 */ /* 0x000fe20000010000 */
[----:B------:R-:W-:Y:S01]  /*169f0*/  FADD.FTZ R78, R78, R75 ;  /* 0x0000004b4e4e7221 */ /* 0x000fe20000010000 */
[----:B------:R-:W1:Y:S02]  /*16a00*/  LDSM.16.MT88.4 R48, [R200+0x6800] ;  /* 0x00680000c830783b */ /* 0x000e640000004200 */
[----:B------:R-:W-:Y:S01]  /*16a10*/  FADD.FTZ R149, R149, R148 ;  /* 0x0000009495957221 */ /* 0x000fe20000010000 */
[----:B------:R-:W-:-:S02]  /*16a20*/  FADD.FTZ R81, R81, R78 ;  /* 0x0000004e51517221 */ /* 0x000fc40000010000 */
[----:B---3--:R-:W-:Y:S01]  /*16a30*/  HMMA.16816.F32 R28, R44, R56, R28 ;  /* 0x000000382c1c723c */ /* 0x008fe2000000181c */
[----:B------:R-:W-:Y:S01]  /*16a40*/  FADD.FTZ R150, R150, R149 ;  /* 0x0000009596967221 */ /* 0x000fe20000010000 */
[----:B------:R-:W-:-:S06]  /*16a50*/  FADD.FTZ R80, R80, R81 ;  /* 0x0000005150507221 */ /* 0x000fcc0000010000 */
[C---:B------:R-:W-:Y:S01]  /*16a60*/  HMMA.16816.F32 R8, R44.reuse, R58, R8 ;  /* 0x0000003a2c08723c */ /* 0x040fe20000001808 */
[----:B------:R-:W-:Y:S01]  /*16a70*/  FADD.FTZ R155, R155, R150 ;  /* 0x000000969b9b7221 */ /* 0x000fe20000010000 */
[----:B------:R-:W-:Y:S01]  /*16a80*/  FADD.FTZ R83, R83, R80 ;  /* 0x0000005053537221 */ /* 0x000fe20000010000 */
[----:B------:R-:W2:Y:S02]  /*16a90*/  LDSM.16.MT88.4 R56, [R36+0x11000] ;  /* 0x011000002438783b */ /* 0x000ea40000004200 */
[----:B------:R-:W-:Y:S01]  /*16aa0*/  FADD.FTZ R32, R68, R155 ;  /* 0x0000009b44207221 */ /* 0x000fe20000010000 */
[----:B------:R-:W-:Y:S01]  /*16ab0*/  FADD.FTZ R86, R86, R83 ;  /* 0x0000005356567221 */ /* 0x000fe20000010000 */
[-C--:B------:R-:W-:Y:S01]  /*16ac0*/  FFMA.FTZ R63, R120, R171.reuse, -R122 ;  /* 0x000000ab783f7223 */ /* 0x080fe2000001087a */
        /* <DEDUP_REMOVED lines=8> */
[-C--:B------:R-:W-:Y:S01]  /*16b50*/  FFMA.FTZ R68, R125, R171.reuse, -R122 ;  /* 0x000000ab7d447223 */ /* 0x080fe2000001087a */
        /* <DEDUP_REMOVED lines=10> */
[C---:B-1----:R-:W-:Y:S01]  /*16c00*/  HMMA.16816.F32 R52, R44.reuse, R48, R52 ;  /* 0x000000302c34723c */ /* 0x042fe20000001834 */
[----:B------:R-:W-:Y:S01]  /*16c10*/  MUFU.EX2 R63, R63 ;  /* 0x0000003f003f7308 */ /* 0x000fe20000000800 */
[----:B------:R-:W-:Y:S01]  /*16c20*/  FADD.FTZ R75, R77, R76 ;  /* 0x0000004c4d4b7221 */ /* 0x000fe20000010000 */
[----:B------:R-:W-:Y:S01]  /*16c30*/  FADD.FTZ R96, R96, R97 ;  /* 0x0000006160607221 */ /* 0x000fe20000010000 */
[----:B------:R-:W-:Y:S02]  /*16c40*/  LDSM.16.MT88.4 R32, [R175+0x11000] ;  /* 0x01100000af20783b */ /* 0x000fe40000004200 */
[----:B------:R-:W-:Y:S01]  /*16c50*/  FADD.FTZ R75, R82, R75 ;  /* 0x0000004b524b7221 */ /* 0x000fe20000010000 */
[-C--:B------:R-:W-:Y:S01]  /*16c60*/  FFMA.FTZ R74, R113, R171.reuse, -R122 ;  /* 0x000000ab714a7223 */ /* 0x080fe2000001087a */
[----:B------:R-:W-:Y:S01]  /*16c70*/  HMMA.16816.F32 R12, R44, R50, R12 ;  /* 0x000000322c0c723c */ /* 0x000fe2000000180c */
[----:B------:R-:W-:Y:S01]  /*16c80*/  FADD.FTZ R99, R99, R96 ;  /* 0x0000006063637221 */ /* 0x000fe20000010000 */
[----:B------:R-:W-:Y:S01]  /*16c90*/  FADD.FTZ R48, R84, R75 ;  /* 0x0000004b54307221 */ /* 0x000fe20000010000 */
[----:B------:R-:W1:Y:S03]  /*16ca0*/  LDSM.16.MT88.4 R44, [R198+0x7000] ;  /* 0x00700000c62c783b */ /* 0x000e660000004200 */
[----:B------:R-:W-:Y:S01]  /*16cb0*/  FADD.FTZ R48, R87, R48 ;  /* 0x0000003057307221 */ /* 0x000fe20000010000 */
[----:B------:R-:W-:Y:S01]  /*16cc0*/  FADD.FTZ R102, R102, R99 ;  /* 0x0000006366667221 */ /* 0x000fe20000010000 */
[----:B------:R-:W-:Y:S01]  /*16cd0*/  MUFU.EX2 R68, R68 ;  /* 0x0000004400447308 */ /* 0x000fe20000000800 */
[----:B------:R-:W-:Y:S01]  /*16ce0*/  FFMA.FTZ R117, R117, R171, -R122 ;  /* 0x000000ab75757223 */ /* 0x000fe2000001087a */
[----:B------:R-:W-:Y:S01]  /*16cf0*/  FADD.FTZ R85, R85, R48 ;  /* 0x0000003055557221 */ /* 0x000fe20000010000 */
[----:B------:R-:W-:Y:S01]  /*16d00*/  LDSM.16.MT88.4 R148, [R36+0x11800] ;  /* 0x011800002494783b */ /* 0x000fe20000004200 */
[----:B------:R-:W-:Y:S01]  /*16d10*/  MUFU.EX2 R69, R104 ;  /* 0x0000006800457308 */ /* 0x000fe20000000800 */
[----:B------:R-:W-:-:S02]  /*16d20*/  FADD.FTZ R107, R107, R102 ;  /* 0x000000666b6b7221 */ /* 0x000fc40000010000 */
[----:B------:R-:W-:Y:S01]  /*16d30*/  LDSM.16.MT88.4 R140, [R198+0x7800] ;  /* 0x00780000c68c783b */ /* 0x000fe20000004200 */
[----:B------:R-:W-:Y:S01]  /*16d40*/  MUFU.EX2 R71, R71 ;  /* 0x0000004700477308 */ /* 0x000fe20000000800 */
[----:B------:R-:W-:-:S03]  /*16d50*/  FADD.FTZ R85, R90, R85 ;  /* 0x000000555a557221 */ /* 0x000fc60000010000 */
        /* <DEDUP_REMOVED lines=13> */
[----:B-----5:R-:W-:Y:S01]  /*16e30*/  F2FP.F16.F32.PACK_AB R51, R74, R69 ;  /* 0x000000454a33723e */ /* 0x020fe200000000ff */
[----:B------:R-:W-:Y:S02]  /*16e40*/  FADD.FTZ R159, R159, R156 ;  /* 0x0000009c9f9f7221 */ /* 0x000fe40000010000 */
[----:B------:R-:W-:-:S04]  /*16e50*/  FADD.FTZ R93, R98, R93 ;  /* 0x0000005d625d7221 */ /* 0x000fc80000010000 */
        /* <DEDUP_REMOVED lines=35> */
[C---:B------:R-:W-:Y:S01]  /*17090*/  HMMA.16816.F32 R20, R48.reuse, R34, R20 ;  /* 0x000000223014723c */ /* 0x040fe20000001814 */
[----:B------:R-:W1:Y:S01]  /*170a0*/  LDSM.16.MT88.4 R32, [R200+0x7000] ;  /* 0x00700000c820783b */ /* 0x000e620000004200 */
[----:B------:R-:W-:Y:S01]  /*170b0*/  FADD.FTZ R60, R60, R129 ;  /* 0x000000813c3c7221 */ /* 0x000fe20000010000 */
[----:B------:R-:W-:Y:S01]  /*170c0*/  FADD.FTZ R64, R67, R64 ;  /* 0x0000004043407221 */ /* 0x000fe20000010000 */
[-C--:B------:R-:W-:Y:S01]  /*170d0*/  FFMA.FTZ R56, R115, R171.reuse, -R196 ;  /* 0x000000ab73387223 */ /* 0x080fe200000108c4 */
[----:B------:R-:W-:Y:S01]  /*170e0*/  MUFU.EX2 R46, R116 ;  /* 0x00000074002e7308 */ /* 0x000fe20000000800 */
[----:B------:R-:W-:Y:S01]  /*170f0*/  FADD.FTZ R61, R61, R60 ;  /* 0x0000003c3d3d7221 */ /* 0x000fe20000010000 */
[----:B------:R-:W-:Y:S01]  /*17100*/  FADD.FTZ R173, R173, R64 ;  /* 0x00000040adad7221 */ /* 0x000fe20000010000 */
[----:B------:R-:W-:Y:S01]  /*17110*/  HMMA.16816.F32 R40, R48, R44, R40 ;  /* 0x0000002c3028723c */ /* 0x000fe20000001828 */
[----:B------:R-:W2:Y:S01]  /*17120*/  LDSM.16.MT88.4 R200, [R200+0x7800] ;  /* 0x00780000c8c8783b */ /* 0x000ea20000004200 */
[----:B------:R-:W-:Y:S01]  /*17130*/  FADD.FTZ R124, R124, R61 ;  /* 0x0000003d7c7c7221 */ /* 0x000fe20000010000 */
[----:B------:R-:W-:Y:S01]  /*17140*/  FADD.FTZ R0, R0, R173 ;  /* 0x000000ad00007221 */ /* 0x000fe20000010000 */
[----:B------:R-:W-:Y:S01]  /*17150*/  FFMA.FTZ R196, R7, R171, -R196 ;  /* 0x000000ab07c47223 */ /* 0x000fe200000108c4 */
[----:B------:R-:W-:Y:S01]  /*17160*/  MUFU.EX2 R56, R56 ;  /* 0x0000003800387308 */ /* 0x000fe20000000800 */
[----:B------:R-:W-:Y:S01]  /*17170*/  FADD.FTZ R71, R71, R124 ;  /* 0x0000007c47477221 */ /* 0x000fe20000010000 */
[----:B------:R-:W-:-:S02]  /*17180*/  FADD.FTZ R165, R165, R0 ;  /* 0x00000000a5a57221 */ /* 0x000fc40000010000 */
[----:B------:R-:W3:Y:S01]  /*17190*/  MUFU.EX2 R7, R118 ;  /* 0x0000007600077308 */ /* 0x000ee20000000800 */
[----:B------:R-:W-:Y:S01]  /*171a0*/  FADD.FTZ R70, R70, R71 ;  /* 0x0000004746467221 */ /* 0x000fe20000010000 */
[----:B------:R-:W-:Y:S01]  /*171b0*/  FADD.FTZ R165, R172, R165 ;  /* 0x000000a5aca57221 */ /* 0x000fe20000010000 */
[-CC-:B------:R-:W-:Y:S01]  /*171c0*/  FFMA.FTZ R45, R114, R171.reuse, -R122.reuse ;  /* 0x000000ab722d7223 */ /* 0x180fe2000001087a */
[-CC-:B------:R-:W-:Y:S01]  /*171d0*/  FFMA.FTZ R44, R6, R171.reuse, -R122.reuse ;  /* 0x000000ab062c7223 */ /* 0x180fe2000001087a */
[----:B------:R-:W-:Y:S01]  /*171e0*/  FFMA.FTZ R122, R5, R171, -R122 ;  /* 0x000000ab057a7223 */ /* 0x000fe2000001087a */
[----:B------:R-:W-:Y:S01]  /*171f0*/  FADD.FTZ R73, R73, R70 ;  /* 0x0000004649497221 */ /* 0x000fe20000010000 */
[----:B------:R-:W4:Y:S01]  /*17200*/  MUFU.EX2 R5, R196 ;  /* 0x000000c400057308 */ /* 0x000f220000000800 */
[----:B------:R-:W-:Y:S02]  /*17210*/  FADD.FTZ R128, R128, R165 ;  /* 0x000000a580807221 */ /* 0x000fe40000010000 */
[----:B------:R-:W-:-:S02]  /*17220*/  FADD.FTZ R73, R72, R73 ;  /* 0x0000004948497221 */ /* 0x000fc40000010000 */
[----:B------:R-:W-:Y:S01]  /*17230*/  FADD.FTZ R128, R37, R128 ;  /* 0x0000008025807221 */ /* 0x000fe20000010000 */
[----:B---3--:R-:W-:Y:S01]  /*17240*/  F2FP.F16.F32.PACK_AB R132, R7, R56 ;  /* 0x000000380784723e */ /* 0x008fe200000000ff */
[----:B------:R-:W-:Y:S02]  /*17250*/  FADD.FTZ R56, R56, R73 ;  /* 0x0000004938387221 */ /* 0x000fe40000010000 */
[----:B------:R-:W-:Y:S02]  /*17260*/  FADD.FTZ R39, R39, R128 ;  /* 0x0000008027277221 */ /* 0x000fe40000010000 */
[----:B------:R-:W-:Y:S02]  /*17270*/  FADD.FTZ R7, R7, R56 ;  /* 0x0000003807077221 */ /* 0x000fe40000010000 */
[----:B------:R-:W-:Y:S01]  /*17280*/  FADD.FTZ R39, R62, R39 ;  /* 0x000000273e277221 */ /* 0x000fe20000010000 */
[----:B----4-:R-:W-:Y:S01]  /*17290*/  F2FP.F16.F32.PACK_AB R134, R5, R46 ;  /* 0x0000002e0586723e */ /* 0x010fe200000000ff */
[----:B------:R-:W-:-:S02]  /*172a0*/  FADD.FTZ R46, R46, R7 ;  /* 0x000000072e2e7221 */ /* 0x000fc40000010000 */
[----:B------:R-:W-:Y:S01]  /*172b0*/  FADD.FTZ R68, R68, R39 ;  /* 0x0000002744447221 */ /* 0x000fe20000010000 */
[----:B------:R-:W-:Y:S01]  /*172c0*/  MUFU.EX2 R45, R45 ;  /* 0x0000002d002d7308 */ /* 0x000fe20000000800 */
[----:B-1----:R-:W-:Y:S01]  /*172d0*/  HMMA.16816.F32 R52, R48, R32, R52 ;  /* 0x000000203034723c */ /* 0x002fe20000001834 */
[----:B------:R-:W-:Y:S02]  /*172e0*/  FADD.FTZ R5, R5, R46 ;  /* 0x0000002e05057221 */ /* 0x000fe40000010000 */
[----:B------:R-:W1:Y:S01]  /*172f0*/  MUFU.EX2 R6, R117 ;  /* 0x0000007500067308 */ /* 0x000e620000000800 */
[----:B------:R-:W-:-:S03]  /*17300*/  FADD.FTZ R68, R63, R68 ;  /* 0x000000443f447221 */ /* 0x000fc60000010000 */
[----:B------:R-:W-:Y:S01]  /*17310*/  MUFU.EX2 R44, R44 ;  /* 0x0000002c002c7308 */ /* 0x000fe20000000800 */
[----:B------:R-:W-:Y:S03]  /*17320*/  HMMA.16816.F32 R12, R48, R34, R12 ;  /* 0x00000022300c723c */ /* 0x000fe6000000180c */
[----:B------:R-:W3:Y:S01]  /*17330*/  MUFU.EX2 R33, R122 ;  /* 0x0000007a00217308 */ /* 0x000ee20000000800 */
[----:B------:R-:W-:Y:S01]  /*17340*/  FADD.FTZ R69, R69, R68 ;  /* 0x0000004445457221 */ /* 0x000fe20000010000 */
[----:B------:R4:W-:Y:S01]  /*17350*/  STL [R1+0x8], R5 ;  /* 0x0000080501007387 */ /* 0x0009e20000100800 */
[----:B------:R-:W-:Y:S02]  /*17360*/  ISETP.GT.AND P0, PT, R4, R233, PT ;  /* 0x000000e90400720c */ /* 0x000fe40003f04270 */
[----:B------:R-:W-:Y:S01]  /*17370*/  FADD.FTZ R74, R74, R69 ;  /* 0x000000454a4a7221 */ /* 0x000fe20000010000 */
[----:B-1----:R-:W-:-:S03]  /*17380*/  F2FP.F16.F32.PACK_AB R133, R6, R45 ;  /* 0x0000002d0685723e */ /* 0x002fc600000000ff */
[----:B------:R-:W-:Y:S01]  /*17390*/  FADD.FTZ R45, R45, R74 ;  /* 0x0000004a2d2d7221 */ /* 0x000fe20000010000 */
[----:B---3--:R-:W-:-:S03]  /*173a0*/  F2FP.F16.F32.PACK_AB R135, R33, R44 ;  /* 0x0000002c2187723e */ /* 0x008fc600000000ff */
[----:B------:R-:W-:Y:S01]  /*173b0*/  FADD.FTZ R45, R6, R45 ;  /* 0x0000002d062d7221 */ /* 0x000fe20000010000 */
[----:B------:R-:W-:-:S03]  /*173c0*/  MOV R0, R119 ;  /* 0x0000007700007202 */ /* 0x000fc60000000f00 */
[----:B------:R-:W-:Y:S01]  /*173d0*/  FADD.FTZ R44, R44, R45 ;  /* 0x0000002d2c2c7221 */ /* 0x000fe20000010000 */
[----:B------:R-:W-:Y:S01]  /*173e0*/  HMMA.16816.F32 R160, R132, R156, R16 ;  /* 0x0000009c84a0723c */ /* 0x000fe20000001810 */
[----:B------:R-:W-:Y:S02]  /*173f0*/  MOV R36, R121 ;  /* 0x0000007900247202 */ /* 0x000fe40000000f00 */
[----:B------:R-:W-:Y:S01]  /*17400*/  FADD.FTZ R252, R33, R44 ;  /* 0x0000002c21fc7221 */ /* 0x000fe20000010000 */
[----:B------:R-:W-:-:S04]  /*17410*/  @P0 MOV R0, R119 ;  /* 0x0000007700000202 */ /* 0x000fc80000000f00 */
[----:B------:R-:W-:Y:S01]  /*17420*/  HMMA.16816.F32 R152, R132, R148, R28 ;  /* 0x000000948498723c */ /* 0x000fe2000000181c */
[----:B------:R-:W-:Y:S02]  /*17430*/  @P0 MOV R36, R121 ;  /* 0x0000007900240202 */ /* 0x000fe40000000f00 */
[----:B------:R-:W-:-:S05]  /*17440*/  MOV R104, R4 ;  /* 0x0000000400687202 */ /* 0x000fca0000000f00 */
[----:B------:R-:W-:Y:S01]  /*17450*/  HMMA.16816.F32 R144, R132, R140, R40 ;  /* 0x0000008c8490723c */ /* 0x000fe20000001828 */
[----:B------:R-:W-:-:S07]  /*17460*/  @P0 IADD3 R242, PT, PT, R38, -0x3, RZ ;  /* 0xfffffffd26f20810 */ /* 0x000fce0007ffe0ff */
[C---:B------:R-:W-:Y:S08]  /*17470*/  HMMA.16816.F32 R156, R132.reuse, R158, R20 ;  /* 0x0000009e849c723c */ /* 0x040ff00000001814 */
[C---:B------:R-:W-:Y:S08]  /*17480*/  HMMA.16816.F32 R148, R132.reuse, R150, R8 ;  /* 0x000000968494723c */ /* 0x040ff00000001808 */
[C---:B------:R-:W-:Y:S08]  /*17490*/  HMMA.16816.F32 R140, R132.reuse, R142, R24 ;  /* 0x0000008e848c723c */ /* 0x040ff00000001818 */
[C---:B--2---:R-:W-:Y:S08]  /*174a0*/  HMMA.16816.F32 R136, R132.reuse, R200, R52 ;  /* 0x000000c88488723c */ /* 0x044ff00000001834 */
[----:B------:R-:W-:Y:S01]  /*174b0*/  HMMA.16816.F32 R132, R132, R202, R12 ;  /* 0x000000ca8484723c */ /* 0x000fe2000000180c */
[----:B------:R-:W-:-:S04]  /*174c0*/  NOP ;  /* 0x0000000000007918 */ /* 0x000fc80000000000 */
[----:B----4-:R-:W-:-:S15]  /*174d0*/  @P0 BRA `(.L_x_6181) ;  /* 0x0000000000040947 */ /* 0x010fde0003800000 */
.L_x_6170:
[----:B------:R-:W-:-:S05]  /*174e0*/  IADD3 R242, PT, PT, R104, -0x1, RZ ;  /* 0xffffffff68f27810 */ /* 0x000fca0007ffe0ff */
.L_x_6181:
[----:B------:R-:W-:Y:S05]  /*174f0*/  BSYNC B2 ;  /* 0x0000000000027941 */ /* 0x000fea0003800000 */
.L_x_6169:
[----:B------:R-:W-:-:S13]  /*17500*/  ISETP.GE.AND P0, PT, R242, R233, PT ;  /* 0x000000e9f200720c */ /* 0x000fda0003f06270 */
[----:B------:R-:W-:Y:S05]  /*17510*/  @!P0 BRA `(.L_x_6182) ;  /* 0x000000b800008947 */ /* 0x000fea0003800000 */
[----:B-1----:R-:W2:Y:S01]  /*17520*/  LDL.64 R4, [R1] ;  /* 0x0000000001047983 */ /* 0x002ea20000100a00 */
[----:B------:R-:W-:Y:S02]  /*17530*/  IMAD.MOV.U32 R165, RZ, RZ, R0 ;  /* 0x000000ffffa57224 */ /* 0x000fe400078e0000 */
[----:B------:R-:W-:Y:S01]  /*17540*/  IMAD.MOV.U32 R164, RZ, RZ, R36 ;  /* 0x000000ffffa47224 */ /* 0x000fe200078e0024 */
[----:B--2---:R-:W-:-:S04]  /*17550*/  ISETP.NE.U32.AND P3, PT, R4, RZ, PT ;  /* 0x000000ff0400720c */ /* 0x004fc80003f65070 */
[----:B------:R-:W-:-:S13]  /*17560*/  ISETP.NE.AND.EX P3, PT, R5, RZ, PT, P3 ;  /* 0x000000ff0500720c */ /* 0x000fda0003f65330 */
.L_x_6189:
[CC--:B-----5:R-:W-:Y:S01]  /*17570*/  ISETP.GE.AND P4, PT, R166.reuse, R243.reuse, PT ;  /* 0x000000f3a600720c */ /* 0x0e0fe20003f86270 */
[----:B------:R-:W1:Y:S01]  /*17580*/  S2R R167, SR_TID.X ;  /* 0x0000000000a77919 */ /* 0x000e620000002100 */
[----:B------:R-:W-:Y:S01]  /*17590*/  ISETP.GE.AND P1, PT, R166, R243, PT ;  /* 0x000000f3a600720c */ /* 0x000fe20003f26270 */
[----:B------:R-:W-:Y:S04]  /*175a0*/  DEPBAR.LE SB0, 0x0 ;  /* 0x000080000000791a */ /* 0x000fe80000000000 */
[----:B------:R-:W-:Y:S05]  /*175b0*/  WARPSYNC.ALL ;  /* 0x0000000000007948 */ /* 0x000fea0003800000 */
[----:B------:R-:W-:Y:S01]  /*175c0*/  BAR.SYNC.DEFER_BLOCKING 0x0 ;  /* 0x0000000000007b1d */ /* 0x000fe20000010000 */
[----:B------:R-:W-:Y:S02]  /*175d0*/  @!P3 IMAD.MOV.U32 R7, RZ, RZ, RZ ;  /* 0x000000ffff07b224 */ /* 0x000fe400078e00ff */
[----:B------:R-:W-:Y:S02]  /*175e0*/  IMAD.MOV.U32 R5, RZ, RZ, R236 ;  /* 0x000000ffff057224 */ /* 0x000fe400078e00ec */
[----:B--2---:R-:W-:Y:S01]  /*175f0*/  IMAD.MOV.U32 R4, RZ, RZ, R237 ;  /* 0x000000ffff047224 */ /* 0x004fe200078e00ed */
        /* <DEDUP_REMOVED lines=11> */
[----:B------:R-:W-:Y:S04]  /*176b0*/  @!P3 IADD3 R236, P0, PT, R236, R7, RZ ;  /* 0x00000007ececb210 */ /* 0x000fe80007f1e0ff */
        /* <DEDUP_REMOVED lines=65> */
.L_x_6184:
[----:B------:R-:W-:Y:S05]  /*17ad0*/  BSYNC.RECONVERGENT B0 ;  /* 0x0000000000007941 */ /* 0x000fea0003800200 */
.L_x_6183:
[C---:B------:R-:W-:Y:S01]  /*17ae0*/  IMAD.SHL.U32 R45, R224.reuse, 0x20, RZ ;  /* 0x00000020e02d7824 */ /* 0x040fe200078e00ff */
[----:B------:R-:W-:Y:S01]  /*17af0*/  SHF.L.U64.HI R44, R224, 0x5, R225 ;  /* 0x00000005e02c7819 */ /* 0x000fe200000102e1 */
[----:B------:R-:W-:Y:S01]  /*17b00*/  @!PT LDS RZ, [RZ] ;  /* 0x00000000fffff984 */ /* 0x000fe20000000800 */
[----:B------:R-:W-:Y:S01]  /*17b10*/  @!PT LDS RZ, [RZ] ;  /* 0x00000000fffff984 */ /* 0x000fe20000000800 */
[----:B------:R-:W-:Y:S01]  /*17b20*/  @!PT LDS RZ, [RZ] ;  /* 0x00000000fffff984 */ /* 0x000fe20000000800 */
[----:B------:R-:W-:Y:S01]  /*17b30*/  @!P4 LDGSTS.E.BYPASS.LTC128B.128 [R245+0xa000], desc[UR4][R236.64] ;  /* 0x0a000000ecf5cfae */ /* 0x000fe2000b981a04 */
[----:B------:R-:W-:Y:S01]  /*17b40*/  @!P1 IMAD R53, R225, 0xa0, RZ ;  /* 0x000000a0e1359824 */ /* 0x000fe200078e02ff */
[----:B------:R-:W-:Y:S01]  /*17b50*/  LOP3.LUT R171, R221, 0x400, RZ, 0xc0, !PT ;  /* 0x00000400ddab7812 */ /* 0x000fe200078ec0ff */
[----:B------:R-:W-:Y:S01]  /*17b60*/  @!P1 IMAD R49, R225, 0xe0, RZ ;  /* 0x000000e0e1319824 */ /* 0x000fe200078e02ff */
[----:B------:R-:W-:Y:S01]  /*17b70*/  IADD3 R62, P0, PT, R45, R236, RZ ;  /* 0x000000ec2d3e7210 */ /* 0x000fe20007f1e0ff */
[----:B------:R-:W-:Y:S01]  /*17b80*/  @P4 STS.128 [R245+0xa000], RZ ;  /* 0x00a000fff5004388 */ /* 0x000fe20000000c00 */
[----:B------:R-:W-:Y:S01]  /*17b90*/  @!P1 IMAD R47, R225, 0x120, RZ ;  /* 0x00000120e12f9824 */ /* 0x000fe200078e02ff */
[----:B------:R-:W-:Y:S01]  /*17ba0*/  LOP3.LUT R0, R169, R166, RZ, 0x3c, !PT ;  /* 0x000000a6a9007212 */ /* 0x000fe200078e3cff */
[C---:B------:R-:W-:Y:S01]  /*17bb0*/  @!P1 IMAD R57, R225.reuse, 0x1a0, RZ ;  /* 0x000001a0e1399824 */ /* 0x040fe200078e02ff */
[----:B------:R-:W-:Y:S01]  /*17bc0*/  IADD3.X R63, PT, PT, R44, R237, RZ, P0, !PT ;  /* 0x000000ed2c3f7210 */ /* 0x000fe200007fe4ff */
[----:B------:R-:W-:Y:S01]  /*17bd0*/  @P1 STS.128 [R245+0xa800], RZ ;  /* 0x00a800fff5001388 */ /* 0x000fe20000000c00 */
[----:B------:R-:W-:Y:S01]  /*17be0*/  @!P1 IADD3 R54, P0, PT, R62, R45, RZ ;  /* 0x0000002d3e369210 */ /* 0x000fe20007f1e0ff */
[----:B------:R-:W-:Y:S01]  /*17bf0*/  @!P1 IMAD R45, R225, 0x60, RZ ;  /* 0x00000060e12d9824 */ /* 0x000fe200078e02ff */
[-C--:B------:R-:W-:Y:S02]  /*17c00*/  @!P1 MOV R52, R62.reuse ;  /* 0x0000003e00349202 */ /* 0x080fe40000000f00 */
[----:B------:R-:W-:Y:S01]  /*17c10*/  @!PT LDS RZ, [RZ] ;  /* 0x00000000fffff984 */ /* 0x000fe20000000800 */
[----:B------:R-:W-:Y:S01]  /*17c20*/  @!PT LDS RZ, [RZ] ;  /* 0x00000000fffff984 */ /* 0x000fe20000000800 */
[----:B------:R-:W-:Y:S01]  /*17c30*/  @!PT LDS RZ, [RZ] ;  /* 0x00000000fffff984 */ /* 0x000fe20000000800 */
[----:B------:R-:W-:Y:S01]  /*17c40*/  @!P1 LDGSTS.E.BYPASS.LTC128B.128 [R245+0xa800], desc[UR4][R62.64] ;  /* 0x0a8000003ef59fae */ /* 0x000fe2000b981a04 */
[C---:B------:R-:W-:Y:S01]  /*17c50*/  @!P1 IMAD.WIDE.U32 R70, R224.reuse, 0x60, R62 ;  /* 0x00000060e0469825 */ /* 0x040fe200078e003e */
[----:B------:R-:W-:Y:S01]  /*17c60*/  @!P1 MOV R65, R63 ;  /* 0x0000003f00419202 */ /* 0x000fe20000000f00 */
[----:B------:R-:W-:Y:S02]  /*17c70*/  BSSY.RECONVERGENT B1, `(.L_x_6185) ;  /* 0x000022f000017945 */ /* 0x000fe40003800200 */
[----:B------:R-:W-:Y:S01]  /*17c80*/  @P1 STS.128 [R245+0xb000], RZ ;  /* 0x00b000fff5001388 */ /* 0x000fe20000000c00 */
[----:B------:R-:W-:Y:S01]  /*17c90*/  @!P1 IMAD.X R55, R63, 0x1, R44, P0 ;  /* 0x000000013f379824 */ /* 0x000fe200000e062c */
[----:B------:R-:W-:Y:S01]  /*17ca0*/  @!P1 IADD3 R71, PT, PT, R45, R71, RZ ;  /* 0x000000472d479210 */ /* 0x000fe20007ffe0ff */
[C---:B------:R-:W-:Y:S01]  /*17cb0*/  @!P1 IMAD.WIDE.U32 R68, R224.reuse, 0xa0, R62 ;  /* 0x000000a0e0449825 */ /* 0x040fe200078e003e */
[-C--:B------:R-:W-:Y:S02]  /*17cc0*/  @!P1 MOV R59, R63.reuse ;  /* 0x0000003f003b9202 */ /* 0x080fe40000000f00 */
[----:B------:R-:W-:Y:S01]  /*17cd0*/  @!PT LDS RZ, [RZ] ;  /* 0x00000000fffff984 */ /* 0x000fe20000000800 */
[----:B------:R-:W-:Y:S01]  /*17ce0*/  @!PT LDS RZ, [RZ] ;  /* 0x00000000fffff984 */ /* 0x000fe20000000800 */
[----:B------:R-:W-:Y:S01]  /*17cf0*/  @!PT LDS RZ, [RZ] ;  /* 0x00000000fffff984 */ /* 0x000fe20000000800 */
[----:B------:R1:W-:Y:S01]  /*17d00*/  @!P1 LDGSTS.E.BYPASS.LTC128B.128 [R245+0xb000], desc[UR4][R54.64] ;  /* 0x0b00000036f59fae */ /* 0x0003e2000b981a04 */
[----:B------:R-:W-:Y:S01]  /*17d10*/  @!P1 IMAD.IADD R69, R53, 0x1, R69 ;  /* 0x0000000135459824 */ /* 0x000fe200078e0245 */
[CC--:B------:R-:W-:Y:S01]  /*17d20*/  @!P1 LEA R48, P2, R224.reuse, R62.reuse, 0x6 ;  /* 0x0000003ee0309211 */ /* 0x0c0fe200078430ff */
[----:B------:R-:W-:Y:S02]  /*17d30*/  @!P1 IMAD R45, R225, 0x140, RZ ;  /* 0x00000140e12d9824 */ /* 0x000fe400078e02ff */
[----:B------:R-:W-:Y:S01]  /*17d40*/  @P1 STS.128 [R245+0xb800], RZ ;  /* 0x00b800fff5001388 */ /* 0x000fe20000000c00 */
[----:B------:R-:W-:Y:S01]  /*17d50*/  @!P1 IMAD.MOV.U32 R53, RZ, RZ, R63 ;  /* 0x000000ffff359224 */ /* 0x000fe200078e003f */
[-C--:B------:R-:W-:Y:S01]  /*17d60*/  @!P1 MOV R46, R62.reuse ;  /* 0x0000003e002e9202 */ /* 0x080fe20000000f00 */
[----:B------:R-:W-:Y:S01]  /*17d70*/  @!P1 IMAD.MOV.U32 R64, RZ, RZ, R62 ;  /* 0x000000ffff409224 */ /* 0x000fe200078e003e */
[CC--:B------:R-:W-:Y:S01]  /*17d80*/  @!P1 LEA R56, P0, R224.reuse, R62.reuse, 0x7 ;  /* 0x0000003ee0389211 */ /* 0x0c0fe200078038ff */
[C---:B------:R-:W-:Y:S01]  /*17d90*/  @!P1 IMAD.WIDE.U32 R52, R224.reuse, 0x160, R52 ;  /* 0x00000160e0349825 */ /* 0x040fe200078e0034 */
[-C--:B------:R-:W-:Y:S02]  /*17da0*/  @!P1 MOV R67, R63.reuse ;  /* 0x0000003f00439202 */ /* 0x080fe40000000f00 */
[-C--:B------:R-:W-:Y:S01]  /*17db0*/  @!P1 MOV R50, R62.reuse ;  /* 0x0000003e00329202 */ /* 0x080fe20000000f00 */
[C---:B------:R-:W-:Y:S01]  /*17dc0*/  @!P1 IMAD.WIDE.U32 R64, R224.reuse, 0xe0, R64 ;  /* 0x000000e0e0409825 */ /* 0x040fe200078e0040 */
[----:B------:R-:W-:Y:S03]  /*17dd0*/  SHF.R.U32.HI R216, RZ, 0x1, R167 ;  /* 0x00000001ffd87819 */ /* 0x000fe600000116a7 */
[--C-:B------:R-:W-:Y:S02]  /*17de0*/  @!P1 IMAD.MOV.U32 R44, RZ, RZ, R62.reuse ;  /* 0x000000ffff2c9224 */ /* 0x100fe400078e003e */
[----:B------:R-:W-:Y:S02]  /*17df0*/  @!P1 IMAD.IADD R65, R49, 0x1, R65 ;  /* 0x0000000131419824 */ /* 0x000fe400078e0241 */
[----:B------:R-:W-:Y:S02]  /*17e00*/  @!P1 IMAD R49, R225, 0x1c0, RZ ;  /* 0x000001c0e1319824 */ /* 0x000fe400078e02ff */
[--C-:B------:R-:W-:Y:S02]  /*17e10*/  @!P1 IMAD.MOV.U32 R58, RZ, RZ, R62.reuse ;  /* 0x000000ffff3a9224 */ /* 0x100fe400078e003e */
[--C-:B------:R-:W-:Y:S01]  /*17e20*/  @!P1 IMAD.MOV.U32 R66, RZ, RZ, R62.reuse ;  /* 0x000000ffff429224 */ /* 0x100fe200078e003e */
[----:B-1----:R-:W-:Y:S01]  /*17e30*/  @!P1 MOV R55, R63 ;  /* 0x0000003f00379202 */ /* 0x002fe20000000f00 */
[----:B------:R-:W-:Y:S02]  /*17e40*/  @!P1 IMAD.MOV.U32 R54, RZ, RZ, R62 ;  /* 0x000000ffff369224 */ /* 0x000fe400078e003e */
[C---:B------:R-:W-:Y:S04]  /*17e50*/  @!P1 IMAD.WIDE.U32 R58, R224.reuse, 0x120, R58 ;  /* 0x00000120e03a9825 */ /* 0x040fe800078e003a */
[C---:B------:R-:W-:Y:S01]  /*17e60*/  @!P1 IMAD.WIDE.U32 R54, R224.reuse, 0x140, R54 ;  /* 0x00000140e0369825 */ /* 0x040fe200078e0036 */
[----:B------:R-:W-:Y:S03]  /*17e70*/  @!P1 IADD3 R59, PT, PT, R47, R59, RZ ;  /* 0x0000003b2f3b9210 */ /* 0x000fe60007ffe0ff */
[----:B------:R-:W-:Y:S02]  /*17e80*/  @!P1 IMAD.IADD R55, R45, 0x1, R55 ;  /* 0x000000012d379824 */ /* 0x000fe400078e0237 */
[----:B------:R-:W-:Y:S02]  /*17e90*/  @!P1 IMAD R45, R225, 0x160, RZ ;  /* 0x00000160e12d9824 */ /* 0x000fe400078e02ff */
[----:B------:R-:W-:Y:S02]  /*17ea0*/  @!P1 IMAD.MOV.U32 R47, RZ, RZ, R63 ;  /* 0x000000ffff2f9224 */ /* 0x000fe400078e003f */
[C---:B------:R-:W-:Y:S01]  /*17eb0*/  @!P1 IMAD.WIDE.U32 R66, R224.reuse, 0xc0, R66 ;  /* 0x000000c0e0429825 */ /* 0x040fe200078e0042 */
[----:B------:R-:W-:Y:S02]  /*17ec0*/  @!P1 IADD3 R53, PT, PT, R45, R53, RZ ;  /* 0x000000352d359210 */ /* 0x000fe40007ffe0ff */
[----:B------:R-:W-:Y:S01]  /*17ed0*/  @!P1 MOV R45, R63 ;  /* 0x0000003f002d9202 */ /* 0x000fe20000000f00 */
[C---:B------:R-:W-:Y:S04]  /*17ee0*/  @!P1 IMAD.WIDE.U32 R46, R224.reuse, 0x1a0, R46 ;  /* 0x000001a0e02e9825 */ /* 0x040fe800078e002e */
[C---:B------:R-:W-:Y:S01]  /*17ef0*/  @!P1 IMAD.WIDE.U32 R44, R224.reuse, 0x1c0, R44 ;  /* 0x000001c0e02c9825 */ /* 0x040fe200078e002c */
[----:B------:R-:W-:Y:S02]  /*17f00*/  @!P1 IADD3 R47, PT, PT, R57, R47, RZ ;  /* 0x0000002f392f9210 */ /* 0x000fe40007ffe0ff */
[CC--:B------:R-:W-:Y:S01]  /*17f10*/  @!P1 LEA.HI.X R57, R224.reuse, R63.reuse, R225, 0x7, P0 ;  /* 0x0000003fe0399211 */ /* 0x0c0fe200000f3ce1 */
[----:B------:R-:W-:Y:S01]  /*17f20*/  @!P1 IMAD.IADD R45, R49, 0x1, R45 ;  /* 0x00000001312d9824 */ /* 0x000fe200078e022d */
[C---:B------:R-:W-:Y:S01]  /*17f30*/  @!P1 LEA.HI.X R49, R224.reuse, R63, R225, 0x6, P2 ;  /* 0x0000003fe0319211 */ /* 0x040fe200010f34e1 */
[C---:B------:R-:W-:Y:S01]  /*17f40*/  @!P1 IMAD R51, R225.reuse, 0xc0, RZ ;  /* 0x000000c0e1339824 */ /* 0x040fe200078e02ff */
[----:B------:R-:W-:Y:S01]  /*17f50*/  @!P1 LEA R60, P0, R224, R62, 0x8 ;  /* 0x0000003ee03c9211 */ /* 0x000fe200078040ff */
[----:B------:R-:W-:Y:S01]  /*17f60*/  @!P1 IMAD R61, R225, 0x180, RZ ;  /* 0x00000180e13d9824 */ /* 0x000fe200078e02ff */
[----:B------:R-:W-:Y:S01]  /*17f70*/  LOP3.LUT P2, RZ, R167, 0x4, RZ, 0xc0, !PT ;  /* 0x00000004a7ff7812 */ /* 0x000fe2000784c0ff */
[----:B------:R-:W-:Y:S01]  /*17f80*/  @!PT LDS RZ, [RZ] ;  /* 0x00000000fffff984 */ /* 0x000fe20000000800 */
[----:B------:R-:W-:Y:S01]  /*17f90*/  @!PT LDS RZ, [RZ] ;  /* 0x00000000fffff984 */ /* 0x000fe20000000800 */
[----:B------:R-:W-:Y:S01]  /*17fa0*/  @!PT LDS RZ, [RZ] ;  /* 0x00000000fffff984 */ /* 0x000fe20000000800 */
[----:B------:R1:W-:Y:S01]  /*17fb0*/  @!P1 LDGSTS.E.BYPASS.LTC128B.128 [R245+0xb800], desc[UR4][R48.64] ;  /* 0x0b80000030f59fae */ /* 0x0003e2000b981a04 */
[----:B------:R-:W-:Y:S01]  /*17fc0*/  @!P1 IADD3 R67, PT, PT, R51, R67, RZ ;  /* 0x0000004333439210 */ /* 0x000fe20007ffe0ff */
[----:B------:R-:W-:Y:S03]  /*17fd0*/  @!P1 IMAD.MOV.U32 R51, RZ, RZ, R63 ;  /* 0x000000ffff339224 */ /* 0x000fe600078e003f */
[----:B------:R-:W-:Y:S01]  /*17fe0*/  @P1 STS.128 [R245+0xc000], RZ ;  /* 0x00c000fff5001388 */ /* 0x000fe20000000c00 */
[----:B------:R-:W-:Y:S01]  /*17ff0*/  IMAD R171, R0, 0x2, R171 ;  /* 0x0000000200ab7824 */ /* 0x000fe200078e02ab */
[----:B------:R-:W-:Y:S01]  /*18000*/  LOP3.LUT R0, R216, 0x8, RZ, 0xc0, !PT ;  /* 0x00000008d8007812 */ /* 0x000fe200078ec0ff */
[----:B------:R-:W-:Y:S02]  /*18010*/  @!P1 IMAD.WIDE.U32 R50, R224, 0x180, R50 ;  /* 0x00000180e0329825 */ /* 0x000fe400078e0032 */
[----:B------:R-:W-:Y:S01]  /*18020*/  @!PT LDS RZ, [RZ] ;  /* 0x00000000fffff984 */ /* 0x000fe20000000800 */
[----:B------:R-:W-:Y:S01]  /*18030*/  @!PT LDS RZ, [RZ] ;  /* 0x00000000fffff984 */ /* 0x000fe20000000800 */
[----:B------:R-:W-:Y:S01]  /*18040*/  @!PT LDS RZ, [RZ] ;  /* 0x00000000fffff984 */ /* 0x000fe20000000800 */
[----:B------:R-:W-:Y:S01]  /*18050*/  @!P1 LDGSTS.E.BYPASS.LTC128B.128 [R245+0xc000], desc[UR4][R70.64] ;  /* 0x0c00000046f59fae */ /* 0x000fe2000b981a04 */
[----:B------:R-:W-:Y:S01]  /*18060*/  LOP3.LUT R173, R0, 0x1c0, R221, 0xf8, !PT ;  /* 0x000001c000ad7812 */ /* 0x000fe200078ef8dd */
[----:B------:R-:W-:Y:S03]  /*18070*/  @!P1 IMAD.IADD R51, R61, 0x1, R51 ;  /* 0x000000013d339824 */ /* 0x000fe600078e0233 */
[----:B------:R-:W-:Y:S01]  /*18080*/  @P1 STS.128 [R245+0xc800], RZ ;  /* 0x00c800fff5001388 */ /* 0x000fe20000000c00 */
[----:B------:R-:W-:Y:S01]  /*18090*/  @!P1 LEA.HI.X R61, R224, R63, R225, 0x8, P0 ;  /* 0x0000003fe03d9211 */ /* 0x000fe200000f44e1 */
[----:B------:R-:W-:Y:S01]  /*180a0*/  IMAD.IADD R208, R218, 0x1, R171 ;  /* 0x00000001dad07824 */ /* 0x000fe200078e02ab */
[----:B------:R-:W-:Y:S02]  /*180b0*/  LOP3.LUT R220, R173, R166, RZ, 0x3c, !PT ;  /* 0x000000a6addc7212 */ /* 0x000fe400078e3cff */
[----:B------:R-:W-:Y:S01]  /*180c0*/  @!PT LDS RZ, [RZ] ;  /* 0x00000000fffff984 */ /* 0x000fe20000000800 */
[----:B------:R-:W-:Y:S01]  /*180d0*/  @!PT LDS RZ, [RZ] ;  /* 0x00000000fffff984 */ /* 0x000fe20000000800 */
[----:B------:R-:W-:Y:S01]  /*180e0*/  @!PT LDS RZ, [RZ] ;  /* 0x00000000fffff984 */ /* 0x000fe20000000800 */
[----:B------:R-:W-:Y:S01]  /*180f0*/  @!P1 LDGSTS.E.BYPASS.LTC128B.128 [R245+0xc800], desc[UR4][R56.64] ;  /* 0x0c80000038f59fae */ /* 0x000fe2000b981a04 */
[----:B------:R-:W-:Y:S01]  /*18100*/  IMAD.MOV.U32 R219, RZ, RZ, 0x20 ;  /* 0x00000020ffdb7424 */ /* 0x000fe200078e00ff */
[----:B------:R-:W-:Y:S03]  /*18110*/  LOP3.LUT P0, RZ, R167, 0x2, RZ, 0xc0, !PT ;  /* 0x00000002a7ff7812 */ /* 0x000fe6000780c0ff */
[----:B------:R-:W-:Y:S01]  /*18120*/  @P1 STS.128 [R245+0xd000], RZ ;  /* 0x00d000fff5001388 */ /* 0x000fe20000000c00 */
[----:B------:R-:W-:Y:S04]  /*18130*/  SEL R219, R219, 0xffffffe0, !P0 ;  /* 0xffffffe0dbdb7807 */ /* 0x000fe80004000000 */
[----:B------:R-:W-:Y:S01]  /*18140*/  @!PT LDS RZ, [RZ] ;  /* 0x00000000fffff984 */ /* 0x000fe20000000800 */
[----:B------:R-:W-:Y:S01]  /*18150*/  @!PT LDS RZ, [RZ] ;  /* 0x00000000fffff984 */ /* 0x000fe20000000800 */
[----:B------:R-:W-:Y:S01]  /*18160*/  @!PT LDS RZ, [RZ] ;  /* 0x00000000fffff984 */ /* 0x000fe20000000800 */
[----:B------:R-:W-:Y:S01]  /*18170*/  @!P1 LDGSTS.E.BYPASS.LTC128B.128 [R245+0xd000], desc[UR4][R68.64] ;  /* 0x0d00000044f59fae */ /* 0x000fe2000b981a04 */
[----:B------:R-:W-:Y:S02]  /*18180*/  ISETP.GT.AND P0, PT, R242, R233, PT ;  /* 0x000000e9f200720c */ /* 0x000fe40003f04270 */
[----:B-1----:R-:W-:Y:S02]  /*18190*/  SHF.L.U32 R48, R167, 0x5, RZ ;  /* 0x00000005a7307819 */ /* 0x002fe400000006ff */
[----:B------:R-:W-:Y:S01]  /*181a0*/  @P1 STS.128 [R245+0xd800], RZ ;  /* 0x00d800fff5001388 */ /* 0x000fe20000000c00 */
[----:B------:R-:W-:Y:S01]  /*181b0*/  IMAD.IADD R209, R219, 0x1, R208 ;  /* 0x00000001dbd17824 */ /* 0x000fe200078e02d0 */
[----:B------:R-:W-:Y:S03]  /*181c0*/  LOP3.LUT R217, R48, 0x7c00, RZ, 0xc0, !PT ;  /* 0x00007c0030d97812 */ /* 0x000fe600078ec0ff */
[----:B------:R-:W-:Y:S01]  /*181d0*/  @!PT LDS RZ, [RZ] ;  /* 0x00000000fffff984 */ /* 0x000fe20000000800 */
[----:B------:R-:W-:Y:S01]  /*181e0*/  @!PT LDS RZ, [RZ] ;  /* 0x00000000fffff984 */ /* 0x000fe20000000800 */
[----:B------:R-:W-:Y:S01]  /*181f0*/  @!PT LDS RZ, [RZ] ;  /* 0x00000000fffff984 */ /* 0x000fe20000000800 */
[----:B------:R-:W-:Y:S01]  /*18200*/  @!P1 LDGSTS.E.BYPASS.LTC128B.128 [R245+0xd800], desc[UR4][R66.64] ;  /* 0x0d80000042f59fae */ /* 0x000fe2000b981a04 */
[----:B------:R-:W-:Y:S04]  /*18210*/  LOP3.LUT R169, R217, 0x200, R221, 0xf8, !PT ;  /* 0x00000200d9a97812 */ /* 0x000fe800078ef8dd */
[----:B------:R-:W-:Y:S01]  /*18220*/  @P1 STS.128 [R245+0xe000], RZ ;  /* 0x00e000fff5001388 */ /* 0x000fe20000000c00 */
[----:B------:R-:W-:Y:S04]  /*18230*/  LOP3.LUT R169, R169, R220, RZ, 0xfc, !PT ;  /* 0x000000dca9a97212 */ /* 0x000fe800078efcff */
[----:B------:R-:W-:Y:S01]  /*18240*/  @!PT LDS RZ, [RZ] ;  /* 0x00000000fffff984 */ /* 0x000fe20000000800 */
[----:B------:R-:W-:Y:S01]  /*18250*/  @!PT LDS RZ, [RZ] ;  /* 0x00000000fffff984 */ /* 0x000fe20000000800 */
[----:B------:R-:W-:Y:S01]  /*18260*/  @!PT LDS RZ, [RZ] ;  /* 0x00000000fffff984 */ /* 0x000fe20000000800 */
[----:B------:R-:W-:Y:S01]  /*18270*/  @!P1 LDGSTS.E.BYPASS.LTC128B.128 [R245+0xe000], desc[UR4][R64.64] ;  /* 0x0e00000040f59fae */ /* 0x000fe2000b981a04 */
[----:B------:R-:W-:Y:S04]  /*18280*/  LEA R0, R169, R218, 0x1 ;  /* 0x000000daa9007211 */ /* 0x000fe800078e08ff */
        /* <DEDUP_REMOVED lines=36> */
[----:B------:R-:W2:Y:S05]  /*184d0*/  LDSM.16.M88.4 R172, [R208+0x2000] ;  /* 0x00200000d0ac783b */ /* 0x000eaa0000000200 */
[----:B------:R-:W3:Y:S05]  /*184e0*/  LDSM.16.M88.4 R176, [R208+0x2800] ;  /* 0x00280000d0b0783b */ /* 0x000eea0000000200 */
[----:B------:R-:W4:Y:S05]  /*184f0*/  LDSM.16.M88.4 R180, [R208+0x3000] ;  /* 0x00300000d0b4783b */ /* 0x000f2a0000000200 */
[----:B------:R-:W0:Y:S05]  /*18500*/  LDGDEPBAR ;  /* 0x00000000000079af */ /* 0x000e2a0000000000 */
[----:B------:R-:W5:Y:S05]  /*18510*/  LDSM.16.M88.4 R184, [R208+0x3800] ;  /* 0x00380000d0b8783b */ /* 0x000f6a0000000200 */
[----:B------:R-:W1:Y:S05]  /*18520*/  LDSM.16.M88.4 R188, [R208+0x4000] ;  /* 0x00400000d0bc783b */ /* 0x000e6a0000000200 */
[----:B------:R-:W1:Y:S05]  /*18530*/  LDSM.16.M88.4 R192, [R208+0x4800] ;  /* 0x00480000d0c0783b */ /* 0x000e6a0000000200 */
[----:B------:R-:W1:Y:S05]  /*18540*/  LDSM.16.M88.4 R196, [R208+0x5000] ;  /* 0x00500000d0c4783b */ /* 0x000e6a0000000200 */
[----:B------:R-:W-:Y:S01]  /*18550*/  LDSM.16.M88.4 R200, [R208+0x6000] ;  /* 0x00600000d0c8783b */ /* 0x000fe20000000200 */
[C---:B--2---:R-:W-:Y:S04]  /*18560*/  HMMA.16816.F32 R4, R168.reuse, R172, RZ ;  /* 0x000000aca804723c */ /* 0x044fe800000018ff */
[----:B------:R-:W-:Y:S04]  /*18570*/  LDSM.16.M88.4 R88, [R208+0x7000] ;  /* 0x00700000d058783b */ /* 0x000fe80000000200 */
[C---:B------:R-:W-:Y:S01]  /*18580*/  HMMA.16816.F32 R8, R168.reuse, R174, RZ ;  /* 0x000000aea808723c */ /* 0x040fe200000018ff */
[----:B------:R-:W2:Y:S05]  /*18590*/  LDSM.16.M88.4 R172, [R208+0x5800] ;  /* 0x00580000d0ac783b */ /* 0x000eaa0000000200 */
[----:B------:R-:W-:Y:S02]  /*185a0*/  LDSM.16.M88.4 R96, [R208+0x7800] ;  /* 0x00780000d060783b */ /* 0x000fe40000000200 */
[C---:B---3--:R-:W-:Y:S03]  /*185b0*/  HMMA.16816.F32 R12, R168.reuse, R176, RZ ;  /* 0x000000b0a80c723c */ /* 0x048fe600000018ff */
[----:B------:R-:W-:Y:S05]  /*185c0*/  LDSM.16.M88.4 R104, [R208+0x8000] ;  /* 0x00800000d068783b */ /* 0x000fea0000000200 */
[C---:B------:R-:W-:Y:S01]  /*185d0*/  HMMA.16816.F32 R16, R168.reuse, R178, RZ ;  /* 0x000000b2a810723c */ /* 0x040fe200000018ff */
[----:B------:R-:W3:Y:S05]  /*185e0*/  LDSM.16.M88.4 R176, [R208+0x6800] ;  /* 0x00680000d0b0783b */ /* 0x000eea0000000200 */
[----:B------:R-:W3:Y:S02]  /*185f0*/  LDSM.16.M88.4 R112, [R208+0x8800] ;  /* 0x00880000d070783b */ /* 0x000ee40000000200 */
[C---:B----4-:R-:W-:Y:S03]  /*18600*/  HMMA.16816.F32 R20, R168.reuse, R180, RZ ;  /* 0x000000b4a814723c */ /* 0x050fe600000018ff */
[----:B------:R-:W4:Y:S05]  /*18610*/  LDSM.16.M88.4 R120, [R208+0x9000] ;  /* 0x00900000d078783b */ /* 0x000f2a0000000200 */
[C---:B------:R-:W-:Y:S01]  /*18620*/  HMMA.16816.F32 R24, R168.reuse, R182, RZ ;  /* 0x000000b6a818723c */ /* 0x040fe200000018ff */
[----:B------:R-:W4:Y:S05]  /*18630*/  LDSM.16.M88.4 R128, [R208+0x9800] ;  /* 0x00980000d080783b */ /* 0x000f2a0000000200 */
[----:B------:R-:W-:Y:S02]  /*18640*/  LDSM.16.M88.4 R180, [R209+0x2800] ;  /* 0x00280000d1b4783b */ /* 0x000fe40000000200 */
[C---:B-----5:R-:W-:Y:S03]  /*18650*/  HMMA.16816.F32 R28, R168.reuse, R184, RZ ;  /* 0x000000b8a81c723c */ /* 0x060fe600000018ff */
[----:B------:R-:W-:Y:S05]  /*18660*/  LDSM.16.M88.4 R204, [R209+0x5800] ;  /* 0x00580000d1cc783b */ /* 0x000fea0000000200 */
        /* <DEDUP_REMOVED lines=11> */
[C---:B--2---:R-:W-:Y:S01]  /*18720*/  HMMA.16816.F32 R60, R168.reuse, R172, RZ ;  /* 0x000000aca83c723c */ /* 0x044fe200000018ff */
[----:B------:R-:W-:Y:S07]  /*18730*/  IADD3 R172, PT, PT, R0, R219, RZ ;  /* 0x000000db00ac7210 */ /* 0x000fee0007ffe0ff */
[C---:B------:R-:W-:Y:S01]  /*18740*/  HMMA.16816.F32 R64, R168.reuse, R174, RZ ;  /* 0x000000aea840723c */ /* 0x040fe200000018ff */
[----:B------:R-:W-:Y:S07]  /*18750*/  LDSM.16.M88.4 R172, [R172] ;  /* 0x00000000acac783b */ /* 0x000fee0000000200 */
[C---:B------:R-:W-:Y:S08]  /*18760*/  HMMA.16816.F32 R68, R168.reuse, R200, RZ ;  /* 0x000000c8a844723c */ /* 0x040ff000000018ff */
[C---:B------:R-:W-:Y:S01]  /*18770*/  HMMA.16816.F32 R72, R168.reuse, R202, RZ ;  /* 0x000000caa848723c */ /* 0x040fe200000018ff */
[----:B------:R-:W-:Y:S07]  /*18780*/  LDSM.16.M88.4 R200, [R209+0x5000] ;  /* 0x00500000d1c8783b */ /* 0x000fee0000000200 */
[C---:B---3--:R-:W-:Y:S08]  /*18790*/  HMMA.16816.F32 R76, R168.reuse, R176, RZ ;  /* 0x000000b0a84c723c */ /* 0x048ff000000018ff */
[C---:B------:R-:W-:Y:S01]  /*187a0*/  HMMA.16816.F32 R80, R168.reuse, R178, RZ ;  /* 0x000000b2a850723c */ /* 0x040fe200000018ff */
        /* <DEDUP_REMOVED lines=36> */
[C---:B--2---:R-:W-:Y:S01]  /*189f0*/  HMMA.16816.F32 R68, R172.reuse, R168, R68 ;  /* 0x000000a8ac44723c */ /* 0x044fe20000001844 */
[----:B------:R-:W-:Y:S04]  /*18a00*/  MOV R168, 0x40 ;  /* 0x0000004000a87802 */ /* 0x000fe80000000f00 */
[----:B------:R-:W-:Y:S03]  /*18a10*/  SEL R201, R168, 0xffffffc0, !P2 ;  /* 0xffffffc0a8c97807 */ /* 0x000fe60005000000 */
[C---:B------:R-:W-:Y:S01]  /*18a20*/  HMMA.16816.F32 R72, R172.reuse, R170, R72 ;  /* 0x000000aaac48723c */ /* 0x040fe20000001848 */
[----:B------:R-:W2:Y:S02]  /*18a30*/  LDSM.16.M88.4 R168, [R209+0x9800] ;  /* 0x00980000d1a8783b */ /* 0x000ea40000000200 */
[----:B------:R-:W-:Y:S01]  /*18a40*/  IMAD.IADD R0, R0, 0x1, R201 ;  /* 0x0000000100007824 */ /* 0x000fe200078e02c9 */
[----:B------:R-:W-:Y:S04]  /*18a50*/  IADD3 R208, PT, PT, R201, R208, RZ ;  /* 0x000000d0c9d07210 */ /* 0x000fe80007ffe0ff */
[C---:B-1----:R-:W-:Y:S01]  /*18a60*/  HMMA.16816.F32 R76, R172.reuse, R176, R76 ;  /* 0x000000b0ac4c723c */ /* 0x042fe2000000184c */
[----:B------:R-:W-:Y:S05]  /*18a70*/  LDSM.16.M88.4 R200, [R0] ;  /* 0x0000000000c8783b */ /* 0x000fea0000000200 */
[----:B------:R-:W1:Y:S02]  /*18a80*/  LDSM.16.M88.4 R204, [R208+0x2000] ;  /* 0x00200000d0cc783b */ /* 0x000e640000000200 */
[C---:B------:R-:W-:Y:S03]  /*18a90*/  HMMA.16816.F32 R80, R172.reuse, R178, R80 ;  /* 0x000000b2ac50723c */ /* 0x040fe60000001850 */
[----:B------:R-:W1:Y:S05]  /*18aa0*/  LDSM.16.M88.4 R176, [R208+0x2800] ;  /* 0x00280000d0b0783b */ /* 0x000e6a0000000200 */
        /* <DEDUP_REMOVED lines=16> */
[----:B------:R-:W-:Y:S01]  /*18bb0*/  HMMA.16816.F32 R128, R172, R170, R128 ;  /* 0x000000aaac80723c */ /* 0x000fe20000001880 */
[----:B------:R-:W2:Y:S05]  /*18bc0*/  LDSM.16.M88.4 R168, [R208+0x4000] ;  /* 0x00400000d0a8783b */ /* 0x000eaa0000000200 */
[----:B------:R-:W5:Y:S02]  /*18bd0*/  LDSM.16.M88.4 R172, [R208+0x4800] ;  /* 0x00480000d0ac783b */ /* 0x000f640000000200 */
[C---:B-1----:R-:W-:Y:S08]  /*18be0*/  HMMA.16816.F32 R4, R200.reuse, R204, R4 ;  /* 0x000000ccc804723c */ /* 0x042ff00000001804 */
[C---:B------:R-:W-:Y:S01]  /*18bf0*/  HMMA.16816.F32 R8, R200.reuse, R206, R8 ;  /* 0x000000cec808723c */ /* 0x040fe20000001808 */
[----:B------:R-:W-:Y:S07]  /*18c00*/  LDSM.16.M88.4 R204, [R208+0x7800] ;  /* 0x00780000d0cc783b */ /* 0x000fee0000000200 */
[C---:B------:R-:W-:Y:S08]  /*18c10*/  HMMA.16816.F32 R12, R200.reuse, R176, R12 ;  /* 0x000000b0c80c723c */ /* 0x040ff0000000180c */
[C---:B------:R-:W-:Y:S01]  /*18c20*/  HMMA.16816.F32 R16, R200.reuse, R178, R16 ;  /* 0x000000b2c810723c */ /* 0x040fe20000001810 */
[----:B------:R-:W1:Y:S07]  /*18c30*/  LDSM.16.M88.4 R176, [R208+0x6800] ;  /* 0x00680000d0b0783b */ /* 0x000e6e0000000200 */
[C---:B---3--:R-:W-:Y:S08]  /*18c40*/  HMMA.16816.F32 R20, R200.reuse, R180, R20 ;  /* 0x000000b4c814723c */ /* 0x048ff00000001814 */
[C---:B------:R-:W-:Y:S01]  /*18c50*/  HMMA.16816.F32 R24, R200.reuse, R182, R24 ;  /* 0x000000b6c818723c */ /* 0x040fe20000001818 */
[----:B------:R-:W3:Y:S07]  /*18c60*/  LDSM.16.M88.4 R180, [R208+0x7000] ;  /* 0x00700000d0b4783b */ /* 0x000eee0000000200 */
[C---:B----4-:R-:W-:Y:S03]  /*18c70*/  HMMA.16816.F32 R28, R200.reuse, R184, R28 ;  /* 0x000000b8c81c723c */ /* 0x050fe6000000181c */
[C---:B------:R-:W-:Y:S01]  /*18c80*/  IMAD.IADD R184, R219.reuse, 0x1, R0 ;  /* 0x00000001dbb87824 */ /* 0x040fe200078e0200 */
[----:B------:R-:W-:Y:S04]  /*18c90*/  IADD3 R0, PT, PT, R219, R208, RZ ;  /* 0x000000d0db007210 */ /* 0x000fe80007ffe0ff */
[C---:B------:R-:W-:Y:S01]  /*18ca0*/  HMMA.16816.F32 R32, R200.reuse, R186, R32 ;  /* 0x000000bac820723c */ /* 0x040fe20000001820 */
[----:B------:R-:W-:Y:S05]  /*18cb0*/  LDSM.16.M88.4 R184, [R184] ;  /* 0x00000000b8b8783b */ /* 0x000fea0000000200 */
[----:B------:R-:W-:Y:S02]  /*18cc0*/  LDSM.16.M88.4 R212, [R0+0x9800] ;  /* 0x0098000000d4783b */ /* 0x000fe40000000200 */
[C---:B--2---:R-:W-:Y:S08]  /*18cd0*/  HMMA.16816.F32 R36, R200.reuse, R168, R36 ;  /* 0x000000a8c824723c */ /* 0x044ff00000001824 */
[C---:B------:R-:W-:Y:S01]  /*18ce0*/  HMMA.16816.F32 R40, R200.reuse, R170, R40 ;  /* 0x000000aac828723c */ /* 0x040fe20000001828 */
[----:B------:R-:W2:Y:S07]  /*18cf0*/  LDSM.16.M88.4 R168, [R208+0x8000] ;  /* 0x00800000d0a8783b */ /* 0x000eae0000000200 */
        /* <DEDUP_REMOVED lines=17> */
[----:B------:R-:W3:Y:S05]  /*18e10*/  LDSM.16.M88.4 R180, [R208+0x9800] ;  /* 0x00980000d0b4783b */ /* 0x000eea0000000200 */
[----:B------:R-:W-:Y:S02]  /*18e20*/  LDSM.16.M88.4 R208, [R0+0x9000] ;  /* 0x0090000000d0783b */ /* 0x000fe40000000200 */
[C---:B------:R-:W-:Y:S08]  /*18e30*/  HMMA.16816.F32 R92, R200.reuse, R204, R92 ;  /* 0x000000ccc85c723c */ /* 0x040ff0000000185c */
[C---:B------:R-:W-:Y:S01]  /*18e40*/  HMMA.16816.F32 R96, R200.reuse, R206, R96 ;  /* 0x000000cec860723c */ /* 0x040fe20000001860 */
[----:B------:R-:W5:Y:S07]  /*18e50*/  LDSM.16.M88.4 R204, [R0+0x3800] ;  /* 0x0038000000cc783b */ /* 0x000f6e0000000200 */
[C---:B--2---:R-:W-:Y:S08]  /*18e60*/  HMMA.16816.F32 R100, R200.reuse, R168, R100 ;  /* 0x000000a8c864723c */ /* 0x044ff00000001864 */
[C---:B------:R-:W-:Y:S01]  /*18e70*/  HMMA.16816.F32 R104, R200.reuse, R170, R104 ;  /* 0x000000aac868723c */ /* 0x040fe20000001868 */
[----:B------:R-:W2:Y:S07]  /*18e80*/  LDSM.16.M88.4 R168, [R0+0x4000] ;  /* 0x0040000000a8783b */ /* 0x000eae0000000200 */
[C---:B----4-:R-:W-:Y:S08]  /*18e90*/  HMMA.16816.F32 R108, R200.reuse, R172, R108 ;  /* 0x000000acc86c723c */ /* 0x050ff0000000186c */
[C---:B------:R-:W-:Y:S01]  /*18ea0*/  HMMA.16816.F32 R112, R200.reuse, R174, R112 ;  /* 0x000000aec870723c */ /* 0x040fe20000001870 */
[----:B------:R-:W4:Y:S07]  /*18eb0*/  LDSM.16.M88.4 R172, [R0+0x4800] ;  /* 0x0048000000ac783b */ /* 0x000f2e0000000200 */
[C---:B-1----:R-:W-:Y:S08]  /*18ec0*/  HMMA.16816.F32 R116, R200.reuse, R176, R116 ;  /* 0x000000b0c874723c */ /* 0x042ff00000001874 */
[C---:B------:R-:W-:Y:S01]  /*18ed0*/  HMMA.16816.F32 R120, R200.reuse, R178, R120 ;  /* 0x000000b2c878723c */ /* 0x040fe20000001878 */
[----:B------:R-:W1:Y:S07]  /*18ee0*/  LDSM.16.M88.4 R176, [R0+0x5000] ;  /* 0x0050000000b0783b */ /* 0x000e6e0000000200 */
        /* <DEDUP_REMOVED lines=13> */
[C---:B-----5:R-:W-:Y:S08]  /*18fc0*/  HMMA.16816.F32 R28, R184.reuse, R204, R28 ;  /* 0x000000ccb81c723c */ /* 0x060ff0000000181c */
[C---:B------:R-:W-:Y:S01]  /*18fd0*/  HMMA.16816.F32 R32, R184.reuse, R206, R32 ;  /* 0x000000ceb820723c */ /* 0x040fe20000001820 */
[----:B------:R-:W-:Y:S07]  /*18fe0*/  LDSM.16.M88.4 R204, [R0+0x8800] ;  /* 0x0088000000cc783b */ /* 0x000fee0000000200 */
[C---:B--2---:R-:W-:Y:S08]  /*18ff0*/  HMMA.16816.F32 R36, R184.reuse, R168, R36 ;  /* 0x000000a8b824723c */ /* 0x044ff00000001824 */
[C---:B------:R-:W-:Y:S01]  /*19000*/  HMMA.16816.F32 R40, R184.reuse, R170, R40 ;  /* 0x000000aab828723c */ /* 0x040fe20000001828 */
[----:B------:R-:W2:Y:S01]  /*19010*/  LDSM.16.M88.4 R168, [R0+0x7800] ;  /* 0x0078000000a8783b */ /* 0x000ea20000000200 */
[----:B------:R-:W-:Y:S04]  /*19020*/  DEPBAR.LE SB0, 0x0 ;  /* 0x000080000000791a */ /* 0x000fe80000000000 */
[----:B------:R-:W-:Y:S02]  /*19030*/  BAR.SYNC.DEFER_BLOCKING 0x0 ;  /* 0x0000000000007b1d */ /* 0x000fe40000010000 */
[C---:B----4-:R-:W-:Y:S08]  /*19040*/  HMMA.16816.F32 R44, R184.reuse, R172, R44 ;  /* 0x000000acb82c723c */ /* 0x050ff0000000182c */
[C---:B------:R-:W-:Y:S08]  /*19050*/  HMMA.16816.F32 R48, R184.reuse, R174, R48 ;  /* 0x000000aeb830723c */ /* 0x040ff00000001830 */
[C---:B-1----:R-:W-:Y:S08]  /*19060*/  HMMA.16816.F32 R52, R184.reuse, R176, R52 ;  /* 0x000000b0b834723c */ /* 0x042ff00000001834 */
        /* <DEDUP_REMOVED lines=21> */
[----:B------:R-:W-:Y:S01]  /*191c0*/  LOP3.LUT R168, R227, 0x1c0, RZ, 0xc0, !PT ;  /* 0x000001c0e3a87812 */ /* 0x000fe200078ec0ff */
[----:B------:R-:W2:Y:S01]  /*191d0*/  LDL.64 R172, [R1] ;  /* 0x0000000001ac7983 */ /* 0x000ea20000100a00 */
[----:B------:R-:W-:Y:S02]  /*191e0*/  BSSY.RECONVERGENT B0, `(.L_x_6187) ;  /* 0x0000050000007945 */ /* 0x000fe40003800200 */
[----:B------:R-:W-:Y:S04]  /*191f0*/  LOP3.LUT R171, R168, 0x38, R167, 0xf8, !PT ;  /* 0x00000038a8ab7812 */ /* 0x000fe800078ef8a7 */
[----:B------:R-:W-:Y:S04]  /*19200*/  LOP3.LUT R168, R171, R166, RZ, 0x3c, !PT ;  /* 0x000000a6aba87212 */ /* 0x000fe800078e3cff */
[----:B------:R-:W-:Y:S02]  /*19210*/  LOP3.LUT R245, R168, 0x1e00, R227, 0xf8, !PT ;  /* 0x00001e00a8f57812 */ /* 0x000fe400078ef8e3 */
        /* <DEDUP_REMOVED lines=15> */
[----:B------:R-:W-:Y:S01]  /*19310*/  IADD3 R174, PT, PT, R168, -0x100, RZ ;  /* 0xffffff00a8ae7810 */ /* 0x000fe20007ffe0ff */
[----:B------:R-:W3:Y:S03]  /*19320*/  LD.E.64 R180, desc[UR4][R2.64+0x20] ;  /* 0x0000200402b47980 */ /* 0x000ee6000c101b00 */
[----:B------:R-:W-:Y:S02]  /*19330*/  IABS R170, R174 ;  /* 0x000000ae00aa7213 */ /* 0x000fe40000000000 */
[-C--:B--2---:R-:W-:Y:S02]  /*19340*/  IABS R173, R177.reuse ;  /* 0x000000b100ad7213 */ /* 0x084fe40000000000 */
[-C--:B------:R-:W-:Y:S02]  /*19350*/  IABS R171, R177.reuse ;  /* 0x000000b100ab7213 */ /* 0x080fe40000000000 */
[----:B------:R-:W1:Y:S01]  /*19360*/  I2F.RP R172, R173 ;  /* 0x000000ad00ac7306 */ /* 0x000e620000209400 */
[----:B------:R-:W-:Y:S02]  /*19370*/  LOP3.LUT R174, R174, R177, RZ, 0x3c, !PT ;  /* 0x000000b1aeae7212 */ /* 0x000fe400078e3cff */
[----:B------:R-:W-:Y:S07]  /*19380*/  IMAD.MOV R171, RZ, RZ, -R171 ;  /* 0x000000ffffab7224 */ /* 0x000fee00078e0aab */
[----:B-1----:R-:W1:Y:S02]  /*19390*/  MUFU.RCP R0, R172 ;  /* 0x000000ac00007308 */ /* 0x002e640000001000 */
[----:B-1----:R-:W-:Y:S08]  /*193a0*/  VIADD R178, R0, 0xffffffe ;  /* 0x0ffffffe00b27836 */ /* 0x002ff00000000000 */
[----:B------:R-:W1:Y:S02]  /*193b0*/  F2I.FTZ.U32.TRUNC.NTZ R179, R178 ;  /* 0x000000b200b37305 */ /* 0x000e64000021f000 */
        /* <DEDUP_REMOVED lines=50> */
.L_x_6188:
[----:B------:R-:W-:Y:S05]  /*196e0*/  BSYNC.RECONVERGENT B0 ;  /* 0x0000000000007941 */ /* 0x000fea0003800200 */
.L_x_6187:
[----:B------:R-:W-:Y:S01]  /*196f0*/  LEA R245, R245, R218, 0x1 ;  /* 0x000000daf5f57211 */ /* 0x000fe200078e08ff */
        /* <DEDUP_REMOVED lines=9> */
[----:B------:R-:W-:Y:S01]  /*19790*/  @!P1 IMAD.MOV.U32 R182, RZ, RZ, R172 ;  /* 0x000000ffffb69224 */ /* 0x000fe200078e00ac */
[----:B------:R-:W-:Y:S01]  /*197a0*/  IADD3.X R173, PT, PT, R0, R235, RZ, P5, !PT ;  /* 0x000000eb00ad7210 */ /* 0x000fe20002ffe4ff */
[----:B------:R1:W-:Y:S01]  /*197b0*/  @P4 STS.128 [R245+0x2000], RZ ;  /* 0x002000fff5004388 */ /* 0x0003e20000000c00 */
[CC--:B------:R-:W-:Y:S01]  /*197c0*/  @!P1 LEA R192, P4, R222.reuse, R172.reuse, 0x6 ;  /* 0x000000acdec09211 */ /* 0x0c0fe200078830ff */
[----:B------:R-:W-:Y:S01]  /*197d0*/  @!P1 IMAD R169, R223, 0x60, RZ ;  /* 0x00000060dfa99824 */ /* 0x000fe200078e02ff */
[-C--:B------:R-:W-:Y:S01]  /*197e0*/  @!P1 MOV R183, R173.reuse ;  /* 0x000000ad00b79202 */ /* 0x080fe20000000f00 */
[----:B------:R1:W-:Y:S01]  /*197f0*/  @P1 STS.128 [R245+0x2800], RZ ;  /* 0x002800fff5001388 */ /* 0x0003e20000000c00 */
[----:B------:R-:W-:Y:S01]  /*19800*/  @!P1 IMAD.X R175, R173, 0x1, R0, P0 ;  /* 0x00000001adaf9824 */ /* 0x000fe200000e0600 */
[CC--:B------:R-:W-:Y:S01]  /*19810*/  @!P1 LEA.HI.X R193, R222.reuse, R173.reuse, R223, 0x6, P4 ;  /* 0x000000addec19211 */ /* 0x0c0fe200020f34df */
[C---:B------:R-:W-:Y:S01]  /*19820*/  @!P1 IMAD.WIDE.U32 R180, R222.reuse, 0x60, R172 ;  /* 0x00000060deb49825 */ /* 0x040fe200078e00ac */
        /* <DEDUP_REMOVED lines=8> */
[--C-:B------:R-:W-:Y:S01]  /*198b0*/  @!P1 IMAD.WIDE.U32 R190, R222, 0x180, R172.reuse ;  /* 0x00000180debe9825 */ /* 0x100fe200078e00ac */
[----:B------:R-:W-:Y:S01]  /*198c0*/  @!PT LDS RZ, [RZ] ;  /* 0x00000000fffff984 */ /* 0x000fe20000000800 */
[----:B------:R-:W-:Y:S01]  /*198d0*/  @!PT LDS RZ, [RZ] ;  /* 0x00000000fffff984 */ /* 0x000fe20000000800 */
[----:B------:R-:W-:Y:S01]  /*198e0*/  @!PT LDS RZ, [RZ] ;  /* 0x00000000fffff984 */ /* 0x000fe20000000800 */
[----:B------:R2:W-:Y:S02]  /*198f0*/  @!P1 LDGSTS.E.BYPASS.LTC128B.128 [R245+0x3000], desc[UR4][R174.64] ;  /* 0x03000000aef59fae */ /* 0x0005e4000b981a04 */
        /* <DEDUP_REMOVED lines=14> */
[C---:B------:R-:W-:Y:S01]  /*199e0*/  @!P1 IMAD R168, R223.reuse, 0x1a0, RZ ;  /* 0x000001a0dfa89824 */ /* 0x040fe200078e02ff */
[----:B------:R-:W-:Y:S01]  /*199f0*/  @!PT LDS RZ, [RZ] ;  /* 0x00000000fffff984 */ /* 0x000fe20000000800 */
[----:B------:R-:W-:Y:S01]  /*19a00*/  @!PT LDS RZ, [RZ] ;  /* 0x00000000fffff984 */ /* 0x000fe20000000800 */
[----:B------:R-:W-:Y:S01]  /*19a10*/  @!PT LDS RZ, [RZ] ;  /* 0x00000000fffff984 */ /* 0x000fe20000000800 */
[----:B------:R1:W-:Y:S01]  /*19a20*/  @!P1 LDGSTS.E.BYPASS.LTC128B.128 [R245+0x4000], desc[UR4][R180.64] ;  /* 0x04000000b4f59fae */ /* 0x0003e2000b981a04 */
[----:B------:R-:W-:Y:S03]  /*19a30*/  @!P1 IMAD.WIDE.U32 R184, R222, 0x160, R172 ;  /* 0x00000160deb89825 */ /* 0x000fe600078e00ac */
[----:B------:R1:W-:Y:S01]  /*19a40*/  @P1 STS.128 [R245+0x4800], RZ ;  /* 0x004800fff5001388 */ /* 0x0003e20000000c00 */
[----:B------:R-:W-:Y:S01]  /*19a50*/  @!P1 IADD3 R189, PT, PT, R168, R189, RZ ;  /* 0x000000bda8bd9210 */ /* 0x000fe20007ffe0ff */
[----:B------:R-:W-:Y:S01]  /*19a60*/  @!P1 IMAD.MOV.U32 R177, RZ, RZ, R173 ;  /* 0x000000ffffb19224 */ /* 0x000fe200078e00ad */
[CC--:B------:R-:W-:Y:S01]  /*19a70*/  @!P1 LEA R168, P0, R222.reuse, R172.reuse, 0x7 ;  /* 0x000000acdea89211 */ /* 0x0c0fe200078038ff */
[C---:B------:R-:W-:Y:S02]  /*19a80*/  @!P1 IMAD R171, R223.reuse, 0xc0, RZ ;  /* 0x000000c0dfab9824 */ /* 0x040fe400078e02ff */
[C---:B------:R-:W-:Y:S01]  /*19a90*/  @!P1 IMAD.WIDE.U32 R176, R222.reuse, 0xc0, R176 ;  /* 0x000000c0deb09825 */ /* 0x040fe200078e00b0 */
[-C--:B--2---:R-:W-:Y:S02]  /*19aa0*/  @!P1 MOV R174, R172.reuse ;  /* 0x000000ac00ae9202 */ /* 0x084fe40000000f00 */
[----:B------:R-:W-:Y:S01]  /*19ab0*/  @!P1 MOV R175, R173 ;  /* 0x000000ad00af9202 */ /* 0x000fe20000000f00 */
[----:B------:R-:W-:Y:S01]  /*19ac0*/  @!P1 IMAD R170, R223, 0x160, RZ ;  /* 0x00000160dfaa9824 */ /* 0x000fe200078e02ff */
[----:B------:R-:W-:Y:S01]  /*19ad0*/  @!P1 IADD3 R177, PT, PT, R171, R177, RZ ;  /* 0x000000b1abb19210 */ /* 0x000fe20007ffe0ff */
[----:B------:R-:W-:Y:S02]  /*19ae0*/  @!P1 IMAD.MOV.U32 R187, RZ, RZ, R173 ;  /* 0x000000ffffbb9224 */ /* 0x000fe400078e00ad */
[----:B------:R-:W-:Y:S01]  /*19af0*/  @!P1 IMAD.WIDE.U32 R174, R222, 0xe0, R174 ;  /* 0x000000e0deae9825 */ /* 0x000fe200078e00ae */
[----:B------:R-:W-:Y:S02]  /*19b00*/  @!P1 IADD3 R185, PT, PT, R170, R185, RZ ;  /* 0x000000b9aab99210 */ /* 0x000fe40007ffe0ff */
[-C--:B------:R-:W-:Y:S01]  /*19b10*/  @!P1 MOV R170, R172.reuse ;  /* 0x000000ac00aa9202 */ /* 0x080fe20000000f00 */
[----:B------:R-:W-:Y:S02]  /*19b20*/  @!P1 IMAD.IADD R175, R169, 0x1, R175 ;  /* 0x00000001a9af9824 */ /* 0x000fe400078e02af */
        /* <DEDUP_REMOVED lines=12> */
[----:B------:R-:W-:Y:S02]  /*19bf0*/  @!P1 LEA.HI.X R173, R222, R173, R223, 0x8, P0 ;  /* 0x000000addead9211 */ /* 0x000fe400000f44df */
[----:B------:R-:W-:Y:S01]  /*19c00*/  @!P1 IADD3 R187, PT, PT, R0, R187, RZ ;  /* 0x000000bb00bb9210 */ /* 0x000fe20007ffe0ff */
[----:B------:R1:W-:Y:S01]  /*19c10*/  @P1 STS.128 [R245+0x5000], RZ ;  /* 0x005000fff5001388 */ /* 0x0003e20000000c00 */
[----:B------:R-:W-:Y:S03]  /*19c20*/  @!P1 IMAD R0, R223, 0x1c0, RZ ;  /* 0x000001c0df009824 */ /* 0x000fe600078e02ff */
        /* <DEDUP_REMOVED lines=51> */
.L_x_6186:
[----:B------:R-:W-:Y:S05]  /*19f60*/  BSYNC.RECONVERGENT B1 ;  /* 0x0000000000017941 */ /* 0x000fea0003800200 */
.L_x_6185:
[----:B------:R-:W-:Y:S01]  /*19f70*/  LOP3.LUT R248, R248, 0x7fffffff, RZ, 0xc0, !PT ;  /* 0x7ffffffff8f87812 */ /* 0x000fe200078ec0ff */
[----:B-1----:R-:W-:Y:S01]  /*19f80*/  IMAD.SHL.U32 R169, R167, 0x2, RZ ;  /* 0x00000002a7a97824 */ /* 0x002fe200078e00ff */
[----:B------:R-:W-:Y:S01]  /*19f90*/  LOP3.LUT R249, R249, 0xfffffffd, RZ, 0xc0, !PT ;  /* 0xfffffffdf9f97812 */ /* 0x000fe200078ec0ff */
[----:B------:R-:W-:Y:S01]  /*19fa0*/  STL [R1+0x80], R225 ;  /* 0x000080e101007387 */ /* 0x000fe20000100800 */
[----:B------:R-:W-:Y:S01]  /*19fb0*/  VIADD R189, R230, 0x8 ;  /* 0x00000008e6bd7836 */ /* 0x000fe20000000000 */
[----:B------:R-:W1:Y:S01]  /*19fc0*/  S2UR UR6, SR_CgaCtaId ;  /* 0x00000000000679c3 */ /* 0x000e620000008800 */
[----:B------:R-:W-:Y:S01]  /*19fd0*/  LOP3.LUT R168, R169, 0x6, RZ, 0xc0, !PT ;  /* 0x00000006a9a87812 */ /* 0x000fe200078ec0ff */
[----:B------:R-:W-:Y:S01]  /*19fe0*/  STL [R1+0x7c], R224 ;  /* 0x00007ce001007387 */ /* 0x000fe20000100800 */
[----:B------:R-:W-:Y:S01]  /*19ff0*/  @P2 LOP3.LUT R249, R249, 0x2, RZ, 0xfc, !PT ;  /* 0x00000002f9f92812 */ /* 0x000fe200078efcff */
[----:B------:R-:W-:Y:S02]  /*1a000*/  UMOV UR7, 0x400 ;  /* 0x0000040000077882 */ /* 0x000fe40000000000 */
[----:B------:R-:W-:Y:S01]  /*1a010*/  IMAD R171, R242, 0x100, R168 ;  /* 0x00000100f2ab7824 */ /* 0x000fe200078e02a8 */
[----:B------:R-:W-:Y:S01]  /*1a020*/  LOP3.LUT R249, R249, 0xfffffffe, RZ, 0xc0, !PT ;  /* 0xfffffffef9f97812 */ /* 0x000fe200078ec0ff */
[----:B------:R2:W-:Y:S02]  /*1a030*/  STL [R1+0x78], R223 ;  /* 0x000078df01007387 */ /* 0x0005e40000100800 */
[----:B------:R-:W-:Y:S01]  /*1a040*/  VIADD R174, R171, 0x1 ;  /* 0x00000001abae7836 */ /* 0x000fe20000000000 */
[----:B------:R-:W-:Y:S01]  /*1a050*/  @P3 LOP3.LUT R249, R249, 0x1, RZ, 0xfc, !PT ;  /* 0x00000001f9f93812 */ /* 0x000fe200078efcff */
[C---:B------:R-:W-:Y:S01]  /*1a060*/  IMAD.IADD R181, R171.reuse, 0x1, R246 ;  /* 0x00000001abb57824 */ /* 0x040fe200078e02f6 */
[----:B------:R-:W-:Y:S01]  /*1a070*/  STL [R1+0x74], R222 ;  /* 0x000074de01007387 */ /* 0x000fe20000100800 */
[C---:B------:R-:W-:Y:S01]  /*1a080*/  VIADD R179, R171.reuse, 0x11 ;  /* 0x00000011abb37836 */ /* 0x040fe20000000000 */
[----:B------:R-:W-:Y:S01]  /*1a090*/  ISETP.GE.AND P0, PT, R174, R231, PT ;  /* 0x000000e7ae00720c */ /* 0x000fe20003f06270 */
[C---:B------:R-:W-:Y:S01]  /*1a0a0*/  VIADD R180, R171.reuse, 0x18 ;  /* 0x00000018abb47836 */ /* 0x040fe20000000000 */
[C-C-:B------:R-:W-:Y:S01]  /*1a0b0*/  IADD3 R173, PT, PT, R230.reuse, -0x10, -R181.reuse ;  /* 0xfffffff0e6ad7810 */ /* 0x140fe20007ffe8b5 */
[----:B------:R-:W-:Y:S01]  /*1a0c0*/  STL [R1+0x70], R217 ;  /* 0x000070d901007387 */ /* 0x000fe20000100800 */
[C-C-:B------:R-:W-:Y:S01]  /*1a0d0*/  IADD3 R170, PT, PT, R230.reuse, -0x9, -R181.reuse ;  /* 0xfffffff7e6aa7810 */ /* 0x140fe20007ffe8b5 */
[C---:B------:R-:W-:Y:S01]  /*1a0e0*/  VIADD R191, R171.reuse, 0x20 ;  /* 0x00000020abbf7836 */ /* 0x040fe20000000000 */
[----:B------:R-:W-:Y:S01]  /*1a0f0*/  IABS R173, R173 ;  /* 0x000000ad00ad7213 */ /* 0x000fe20000000000 */
[----:B------:R3:W-:Y:S01]  /*1a100*/  STL [R1+0x6c], R216 ;  /* 0x00006cd801007387 */ /* 0x0007e20000100800 */
[--C-:B------:R-:W-:Y:S01]  /*1a110*/  IADD3 R0, PT, PT, R230, -0x11, -R181.reuse ;  /* 0xffffffefe6007810 */ /* 0x100fe20007ffe8b5 */
[C---:B------:R-:W-:Y:S01]  /*1a120*/  VIADD R188, R171.reuse, 0x21 ;  /* 0x00000021abbc7836 */ /* 0x040fe20000000000 */
[----:B------:R-:W-:Y:S01]  /*1a130*/  I2FP.F32.S32 R173, R173 ;  /* 0x000000ad00ad7245 */ /* 0x000fe20000201400 */
[----:B------:R4:W-:Y:S01]  /*1a140*/  STL [R1+0x68], R166 ;  /* 0x000068a601007387 */ /* 0x0009e20000100800 */
[----:B------:R-:W-:Y:S01]  /*1a150*/  IABS R170, R170 ;  /* 0x000000aa00aa7213 */ /* 0x000fe20000000000 */
[----:B------:R-:W-:Y:S01]  /*1a160*/  VIADD R192, R171, 0x28 ;  /* 0x00000028abc07836 */ /* 0x000fe20000000000 */
[----:B------:R-:W-:Y:S01]  /*1a170*/  @P0 LOP3.LUT R248, R248, 0x80000000, RZ, 0xfc, !PT ;  /* 0x80000000f8f80812 */ /* 0x000fe200078efcff */
[--C-:B------:R-:W-:Y:S01]  /*1a180*/  IMAD.IADD R177, R189, 0x1, -R181.reuse ;  /* 0x00000001bdb17824 */ /* 0x100fe200078e0ab5 */
[C-C-:B------:R-:W-:Y:S01]  /*1a190*/  IADD3 R172, PT, PT, R230.reuse, -0x1, -R181.reuse ;  /* 0xffffffffe6ac7810 */ /* 0x140fe20007ffe8b5 */
[--C-:B------:R-:W-:Y:S01]  /*1a1a0*/  IMAD.IADD R185, R230, 0x1, -R181.reuse ;  /* 0x00000001e6b97824 */ /* 0x100fe200078e0ab5 */
[----:B------:R-:W-:Y:S01]  /*1a1b0*/  IABS R0, R0 ;  /* 0x0000000000007213 */ /* 0x000fe20000000000 */
[----:B------:R-:W-:Y:S01]  /*1a1c0*/  FFMA.FTZ R12, -R244, R173, R12 ;  /* 0x000000adf40c7223 */ /* 0x000fe2000001010c */
[----:B------:R-:W-:Y:S01]  /*1a1d0*/  ISETP.GE.AND P0, PT, R174, R228, PT ;  /* 0x000000e4ae00720c */ /* 0x000fe20003f06270 */
[C---:B------:R-:W-:Y:S01]  /*1a1e0*/  VIADD R210, R171.reuse, 0x58 ;  /* 0x00000058abd27836 */ /* 0x040fe20000000000 */
[----:B------:R-:W-:Y:S01]  /*1a1f0*/  IADD3 R175, PT, PT, R230, -0x18, -R181 ;  /* 0xffffffe8e6af7810 */ /* 0x000fe20007ffe8b5 */
[C---:B------:R-:W-:Y:S01]  /*1a200*/  VIADD R208, R171.reuse, 0x59 ;  /* 0x00000059abd07836 */ /* 0x040fe20000000000 */
[----:B------:R-:W-:Y:S01]  /*1a210*/  I2FP.F32.S32 R170, R170 ;  /* 0x000000aa00aa7245 */ /* 0x000fe20000201400 */
[C---:B------:R-:W-:Y:S01]  /*1a220*/  VIADD R206, R171.reuse, 0x60 ;  /* 0x00000060abce7836 */ /* 0x040fe20000000000 */
[----:B------:R-:W-:Y:S01]  /*1a230*/  IABS R172, R172 ;  /* 0x000000ac00ac7213 */ /* 0x000fe20000000000 */
[C---:B------:R-:W-:Y:S01]  /*1a240*/  VIADD R204, R171.reuse, 0x61 ;  /* 0x00000061abcc7836 */ /* 0x040fe20000000000 */
[----:B------:R-:W-:Y:S01]  /*1a250*/  I2FP.F32.S32 R0, R0 ;  /* 0x0000000000007245 */ /* 0x000fe20000201400 */
[C---:B------:R-:W-:Y:S01]  /*1a260*/  FFMA.FTZ R9, -R244.reuse, R170, R9 ;  /* 0x000000aaf4097223 */ /* 0x040fe20000010109 */
[----:B------:R-:W-:Y:S01]  /*1a270*/  IABS R177, R177 ;  /* 0x000000b100b17213 */ /* 0x000fe20000000000 */
[----:B-1----:R-:W-:Y:S01]  /*1a280*/  ULEA UR6, UR6, UR7, 0x18 ;  /* 0x0000000706067291 */ /* 0x002fe2000f8ec0ff */
[----:B------:R-:W-:Y:S01]  /*1a290*/  IABS R175, R175 ;  /* 0x000000af00af7213 */ /* 0x000fe20000000000 */
[C---:B------:R-:W-:Y:S01]  /*1a2a0*/  FFMA.FTZ R13, -R244.reuse, R0, R13 ;  /* 0x00000000f40d7223 */ /* 0x040fe2000001010d */
[----:B------:R-:W-:Y:S02]  /*1a2b0*/  IABS R173, R185 ;  /* 0x000000b900ad7213 */ /* 0x000fe40000000000 */
[----:B------:R-:W-:Y:S02]  /*1a2c0*/  I2FP.F32.S32 R172, R172 ;  /* 0x000000ac00ac7245 */ /* 0x000fe40000201400 */
[----:B------:R-:W-:Y:S02]  /*1a2d0*/  I2FP.F32.S32 R177, R177 ;  /* 0x000000b100b17245 */ /* 0x000fe40000201400 */
[----:B------:R-:W-:Y:S01]  /*1a2e0*/  I2FP.F32.S32 R175, R175 ;  /* 0x000000af00af7245 */ /* 0x000fe20000201400 */
[C---:B------:R-:W-:Y:S01]  /*1a2f0*/  FFMA.FTZ R5, -R244.reuse, R172, R5 ;  /* 0x000000acf4057223 */ /* 0x040fe20000010105 */
[----:B------:R-:W-:Y:S01]  /*1a300*/  I2FP.F32.S32 R173, R173 ;  /* 0x000000ad00ad7245 */ /* 0x000fe20000201400 */
[----:B------:R-:W-:Y:S01]  /*1a310*/  FFMA.FTZ R6, -R244, R177, R6 ;  /* 0x000000b1f4067223 */ /* 0x000fe20000010106 */
[----:B------:R-:W-:Y:S01]  /*1a320*/  LOP3.LUT R248, R248, 0xffffdfff, RZ, 0xc0, !PT ;  /* 0xffffdffff8f87812 */ /* 0x000fe200078ec0ff */
[----:B------:R-:W-:Y:S01]  /*1a330*/  VIADD R177, R171, 0x10 ;  /* 0x00000010abb17836 */ /* 0x000fe20000000000 */
[--C-:B------:R-:W-:Y:S01]  /*1a340*/  IADD3 R170, PT, PT, R189, -0x1, -R181.reuse ;  /* 0xffffffffbdaa7810 */ /* 0x100fe20007ffe8b5 */
[----:B------:R-:W-:Y:S01]  /*1a350*/  FFMA.FTZ R16, -R244, R175, R16 ;  /* 0x000000aff4107223 */ /* 0x000fe20000010110 */
[----:B------:R-:W-:Y:S01]  /*1a360*/  IADD3 R0, PT, PT, R230, -0x19, -R181 ;  /* 0xffffffe7e6007810 */ /* 0x000fe20007ffe8b5 */
[C---:B------:R-:W-:Y:S01]  /*1a370*/  VIADD R175, R171.reuse, 0x9 ;  /* 0x00000009abaf7836 */ /* 0x040fe20000000000 */
[----:B------:R-:W-:Y:S01]  /*1a380*/  @P0 LOP3.LUT R248, R248, 0x2000, RZ, 0xfc, !PT ;  /* 0x00002000f8f80812 */ /* 0x000fe200078efcff */
[CC--:B------:R-:W-:Y:S01]  /*1a390*/  FFMA.FTZ R4, -R244.reuse, R173.reuse, R4 ;  /* 0x000000adf4047223 */ /* 0x0c0fe20000010104 */
[----:B------:R-:W-:Y:S01]  /*1a3a0*/  IABS R170, R170 ;  /* 0x000000aa00aa7213 */ /* 0x000fe20000000000 */
[----:B------:R-:W-:Y:S01]  /*1a3b0*/  FFMA.FTZ R10, -R244, R173, R10 ;  /* 0x000000adf40a7223 */ /* 0x000fe2000001010a */
[C---:B------:R-:W-:Y:S02]  /*1a3c0*/  ISETP.GE.AND P1, PT, R174.reuse, R232, PT ;  /* 0x000000e8ae00720c */ /* 0x040fe40003f26270 */
[----:B------:R-:W-:Y:S02]  /*1a3d0*/  IABS R0, R0 ;  /* 0x0000000000007213 */ /* 0x000fe40000000000 */
[----:B------:R-:W-:Y:S02]  /*1a3e0*/  ISETP.GE.AND P0, PT, R171, R232, PT ;  /* 0x000000e8ab00720c */ /* 0x000fe40003f06270 */
[-C--:B------:R-:W-:Y:S02]  /*1a3f0*/  ISETP.GE.AND P4, PT, R174, R229.reuse, PT ;  /* 0x000000e5ae00720c */ /* 0x080fe40003f86270 */
[----:B------:R-:W-:Y:S02]  /*1a400*/  I2FP.F32.S32 R170, R170 ;  /* 0x000000aa00aa7245 */ /* 0x000fe40000201400 */
[----:B------:R-:W-:Y:S02]  /*1a410*/  I2FP.F32.S32 R0, R0 ;  /* 0x0000000000007245 */ /* 0x000fe40000201400 */
[----:B------:R-:W-:Y:S01]  /*1a420*/  FSEL R174, R5, -INF , P1 ;  /* 0xff80000005ae7808 */ /* 0x000fe20000800000 */
[----:B------:R-:W-:Y:S01]  /*1a430*/  FFMA.FTZ R7, -R244, R170, R7 ;  /* 0x000000aaf4077223 */ /* 0x000fe20000010107 */
[----:B------:R-:W-:Y:S01]  /*1a440*/  FSEL R173, R4, -INF , P0 ;  /* 0xff80000004ad7808 */ /* 0x000fe20000000000 */
[----:B------:R-:W-:Y:S01]  /*1a450*/  FFMA.FTZ R17, -R244, R0, R17 ;  /* 0x00000000f4117223 */ /* 0x000fe20000010111 */
[-C--:B------:R-:W-:Y:S01]  /*1a460*/  ISETP.GE.AND P1, PT, R175, R232.reuse, PT ;  /* 0x000000e8af00720c */ /* 0x080fe20003f26270 */
[----:B------:R-:W-:Y:S01]  /*1a470*/  VIADD R0, R171, 0x8 ;  /* 0x00000008ab007836 */ /* 0x000fe20000000000 */
[-C--:B------:R-:W-:Y:S02]  /*1a480*/  ISETP.GE.AND P0, PT, R177, R232.reuse, PT ;  /* 0x000000e8b100720c */ /* 0x080fe40003f06270 */
[----:B------:R-:W-:Y:S02]  /*1a490*/  FSEL R172, R9, -INF , P1 ;  /* 0xff80000009ac7808 */ /* 0x000fe40000800000 */
[----:B------:R-:W-:Y:S01]  /*1a4a0*/  FSEL R170, R12, -INF , P0 ;  /* 0xff8000000caa7808 */ /* 0x000fe20000000000 */
[C---:B------:R-:W-:Y:S01]  /*1a4b0*/  VIADD R12, R171.reuse, 0x19 ;  /* 0x00000019ab0c7836 */ /* 0x040fe20000000000 */
[-C--:B------:R-:W-:Y:S02]  /*1a4c0*/  ISETP.GE.AND P1, PT, R171, R229.reuse, PT ;  /* 0x000000e5ab00720c */ /* 0x080fe40003f26270 */
[-C--:B------:R-:W-:Y:S02]  /*1a4d0*/  ISETP.GE.AND P0, PT, R179, R232.reuse, PT ;  /* 0x000000e8b300720c */ /* 0x080fe40003f06270 */
[----:B------:R-:W-:Y:S02]  /*1a4e0*/  FSEL R4, R6, -INF , P1 ;  /* 0xff80000006047808 */ /* 0x000fe40000800000 */
[----:B------:R-:W-:Y:S02]  /*1a4f0*/  FSEL R9, R13, -INF , P0 ;  /* 0xff8000000d097808 */ /* 0x000fe40000000000 */
[----:B------:R-:W-:Y:S02]  /*1a500*/  ISETP.GE.AND P0, PT, R180, R232, PT ;  /* 0x000000e8b400720c */ /* 0x000fe40003f06270 */
[-C--:B------:R-:W-:Y:S02]  /*1a510*/  ISETP.GE.AND P1, PT, R0, R229.reuse, PT ;  /* 0x000000e50000720c */ /* 0x080fe40003f26270 */
[----:B------:R-:W-:Y:S02]  /*1a520*/  FSEL R16, R16, -INF , P0 ;  /* 0xff80000010107808 */ /* 0x000fe40000000000 */
[----:B------:R-:W-:Y:S02]  /*1a530*/  FSEL R10, R10, -INF , P1 ;  /* 0xff8000000a0a7808 */ /* 0x000fe40000800000 */
[C---:B------:R-:W-:Y:S02]  /*1a540*/  ISETP.GE.AND P0, PT, R175.reuse, R229, PT ;  /* 0x000000e5af00720c */ /* 0x040fe40003f06270 */
[C---:B------:R-:W-:Y:S02]  /*1a550*/  ISETP.GE.AND P2, PT, R175.reuse, R231, PT ;  /* 0x000000e7af00720c */ /* 0x040fe40003f46270 */
[----:B------:R-:W-:Y:S02]  /*1a560*/  ISETP.GE.AND P1, PT, R175, R228, PT ;  /* 0x000000e4af00720c */ /* 0x000fe40003f26270 */
[C-C-:B------:R-:W-:Y:S02]  /*1a570*/  IADD3 R175, PT, PT, R230.reuse, -0x21, -R181.reuse ;  /* 0xffffffdfe6af7810 */ /* 0x140fe40007ffe8b5 */
[C-C-:B------:R-:W-:Y:S02]  /*1a580*/  IADD3 R5, PT, PT, R189.reuse, -0x9, -R181.reuse ;  /* 0xfffffff7bd057810 */ /* 0x140fe40007ffe8b5 */
[----:B------:R-:W-:Y:S02]  /*1a590*/  IABS R175, R175 ;  /* 0x000000af00af7213 */ /* 0x000fe40000000000 */
[----:B------:R-:W-:Y:S02]  /*1a5a0*/  IADD3 R13, PT, PT, R230, -0x20, -R181 ;  /* 0xffffffe0e60d7810 */ /* 0x000fe40007ffe8b5 */
[----:B------:R-:W-:Y:S02]  /*1a5b0*/  I2FP.F32.S32 R175, R175 ;  /* 0x000000af00af7245 */ /* 0x000fe40000201400 */
[----:B------:R-:W-:Y:S02]  /*1a5c0*/  IABS R5, R5 ;  /* 0x0000000500057213 */ /* 0x000fe40000000000 */
[----:B------:R-:W-:Y:S01]  /*1a5d0*/  IABS R13, R13 ;  /* 0x0000000d000d7213 */ /* 0x000fe20000000000 */
[C---:B------:R-:W-:Y:S01]  /*1a5e0*/  FFMA.FTZ R21, -R244.reuse, R175, R21 ;  /* 0x000000aff4157223 */ /* 0x040fe20000010115 */
[----:B------:R-:W-:Y:S01]  /*1a5f0*/  IADD3 R175, PT, PT, R189, -0x18, -R181 ;  /* 0xffffffe8bdaf7810 */ /* 0x000fe20007ffe8b5 */
[----:B------:R-:W-:Y:S01]  /*1a600*/  IMAD.MOV.U32 R6, RZ, RZ, R5 ;  /* 0x000000ffff067224 */ /* 0x000fe200078e0005 */
[----:B------:R-:W-:Y:S02]  /*1a610*/  I2FP.F32.S32 R13, R13 ;  /* 0x0000000d000d7245 */ /* 0x000fe40000201400 */
[----:B------:R-:W-:Y:S02]  /*1a620*/  IABS R175, R175 ;  /* 0x000000af00af7213 */ /* 0x000fe40000000000 */
[----:B------:R-:W-:Y:S01]  /*1a630*/  FSEL R7, R7, -INF , P4 ;  /* 0xff80000007077808 */ /* 0x000fe20002000000 */
[----:B------:R-:W-:Y:S01]  /*1a640*/  FFMA.FTZ R20, -R244, R13, R20 ;  /* 0x0000000df4147223 */ /* 0x000fe20000010114 */
[----:B------:R-:W-:Y:S02]  /*1a650*/  ISETP.GE.AND P4, PT, R12, R232, PT ;  /* 0x000000e80c00720c */ /* 0x000fe40003f86270 */
[----:B------:R-:W-:Y:S02]  /*1a660*/  I2FP.F32.S32 R175, R175 ;  /* 0x000000af00af7245 */ /* 0x000fe40000201400 */
[----:B------:R-:W-:Y:S02]  /*1a670*/  I2FP.F32.S32 R6, R6 ;  /* 0x0000000600067245 */ /* 0x000fe40000201400 */
[----:B------:R-:W-:Y:S01]  /*1a680*/  IADD3 R13, PT, PT, R230, -0x28, -R181 ;  /* 0xffffffd8e60d7810 */ /* 0x000fe20007ffe8b5 */
[C---:B------:R-:W-:Y:S01]  /*1a690*/  FFMA.FTZ R18, -R244.reuse, R175, R18 ;  /* 0x000000aff4127223 */ /* 0x040fe20000010112 */
[----:B------:R-:W-:Y:S01]  /*1a6a0*/  FSEL R5, R17, -INF , P4 ;  /* 0xff80000011057808 */ /* 0x000fe20002000000 */
[----:B------:R-:W-:Y:S01]  /*1a6b0*/  FFMA.FTZ R11, -R244, R6, R11 ;  /* 0x00000006f40b7223 */ /* 0x000fe2000001010b */
[C-C-:B------:R-:W-:Y:S02]  /*1a6c0*/  IADD3 R176, PT, PT, R189.reuse, -0x11, -R181.reuse ;  /* 0xffffffefbdb07810 */ /* 0x140fe40007ffe8b5 */
[C-C-:B------:R-:W-:Y:S02]  /*1a6d0*/  IADD3 R17, PT, PT, R189.reuse, -0x10, -R181.reuse ;  /* 0xfffffff0bd117810 */ /* 0x140fe40007ffe8b5 */
[----:B------:R-:W-:Y:S02]  /*1a6e0*/  IABS R13, R13 ;  /* 0x0000000d000d7213 */ /* 0x000fe40000000000 */
[C-C-:B------:R-:W-:Y:S02]  /*1a6f0*/  IADD3 R175, PT, PT, R189.reuse, -0x21, -R181.reuse ;  /* 0xffffffdfbdaf7810 */ /* 0x140fe40007ffe8b5 */
[----:B------:R-:W-:Y:S02]  /*1a700*/  IADD3 R6, PT, PT, R230, -0x29, -R181 ;  /* 0xffffffd7e6067810 */ /* 0x000fe40007ffe8b5 */
[----:B------:R-:W-:Y:S02]  /*1a710*/  IABS R176, R176 ;  /* 0x000000b000b07213 */ /* 0x000fe40000000000 */
[----:B------:R-:W-:Y:S02]  /*1a720*/  IABS R17, R17 ;  /* 0x0000001100117213 */ /* 0x000fe40000000000 */
[----:B------:R-:W-:Y:S02]  /*1a730*/  I2FP.F32.S32 R13, R13 ;  /* 0x0000000d000d7245 */ /* 0x000fe40000201400 */
[----:B------:R-:W-:Y:S02]  /*1a740*/  IABS R175, R175 ;  /* 0x000000af00af7213 */ /* 0x000fe40000000000 */
[----:B------:R-:W-:Y:S01]  /*1a750*/  IABS R6, R6 ;  /* 0x0000000600067213 */ /* 0x000fe20000000000 */
[C---:B------:R-:W-:Y:S01]  /*1a760*/  FFMA.FTZ R24, -R244.reuse, R13, R24 ;  /* 0x0000000df4187223 */ /* 0x040fe20000010118 */
[----:B------:R-:W-:Y:S02]  /*1a770*/  I2FP.F32.S32 R176, R176 ;  /* 0x000000b000b07245 */ /* 0x000fe40000201400 */
[----:B------:R-:W-:Y:S02]  /*1a780*/  I2FP.F32.S32 R17, R17 ;  /* 0x0000001100117245 */ /* 0x000fe40000201400 */
[----:B------:R-:W-:Y:S01]  /*1a790*/  I2FP.F32.S32 R175, R175 ;  /* 0x000000af00af7245 */ /* 0x000fe20000201400 */
[C---:B------:R-:W-:Y:S01]  /*1a7a0*/  FFMA.FTZ R15, -R244.reuse, R176, R15 ;  /* 0x000000b0f40f7223 */ /* 0x040fe2000001010f */
[----:B------:R-:W-:Y:S01]  /*1a7b0*/  I2FP.F32.S32 R6, R6 ;  /* 0x0000000600067245 */ /* 0x000fe20000201400 */
[C---:B------:R-:W-:Y:S01]  /*1a7c0*/  FFMA.FTZ R14, -R244.reuse, R17, R14 ;  /* 0x00000011f40e7223 */ /* 0x040fe2000001010e */
[C---:B------:R-:W-:Y:S01]  /*1a7d0*/  IADD3 R13, PT, PT, R189.reuse, -0x20, -R181 ;  /* 0xffffffe0bd0d7810 */ /* 0x040fe20007ffe8b5 */
[C---:B------:R-:W-:Y:S01]  /*1a7e0*/  FFMA.FTZ R23, -R244.reuse, R175, R23 ;  /* 0x000000aff4177223 */ /* 0x040fe20000010117 */
[C---:B------:R-:W-:Y:S01]  /*1a7f0*/  IADD3 R176, PT, PT, R189.reuse, -0x19, -R181 ;  /* 0xffffffe7bdb07810 */ /* 0x040fe20007ffe8b5 */
[----:B------:R-:W-:Y:S01]  /*1a800*/  FFMA.FTZ R25, -R244, R6, R25 ;  /* 0x00000006f4197223 */ /* 0x000fe20000010119 */
        /* <DEDUP_REMOVED lines=16> */
[C-C-:B------:R-:W-:Y:S01]  /*1a910*/  IADD3 R13, PT, PT, R189.reuse, -0x28, -R181.reuse ;  /* 0xffffffd8bd0d7810 */ /* 0x140fe20007ffe8b5 */
[----:B------:R-:W-:Y:S01]  /*1a920*/  FFMA.FTZ R36, -R244, R175, R36 ;  /* 0x000000aff4247223 */ /* 0x000fe20000010124 */
[----:B------:R-:W-:Y:S01]  /*1a930*/  IADD3 R176, PT, PT, R230, -0x39, -R181 ;  /* 0xffffffc7e6b07810 */ /* 0x000fe20007ffe8b5 */
[----:B------:R-:W-:Y:S01]  /*1a940*/  FFMA.FTZ R29, -R244, R6, R29 ;  /* 0x00000006f41d7223 */ /* 0x000fe2000001011d */
[C-C-:B------:R-:W-:Y:S02]  /*1a950*/  IADD3 R17, PT, PT, R230.reuse, -0x38, -R181.reuse ;  /* 0xffffffc8e6117810 */ /* 0x140fe40007ffe8b5 */
[----:B------:R-:W-:Y:S02]  /*1a960*/  IABS R13, R13 ;  /* 0x0000000d000d7213 */ /* 0x000fe40000000000 */
[--C-:B------:R-:W-:Y:S02]  /*1a970*/  IADD3 R175, PT, PT, R230, -0x49, -R181.reuse ;  /* 0xffffffb7e6af7810 */ /* 0x100fe40007ffe8b5 */
[C---:B------:R-:W-:Y:S02]  /*1a980*/  IADD3 R6, PT, PT, R189.reuse, -0x29, -R181 ;  /* 0xffffffd7bd067810 */ /* 0x040fe40007ffe8b5 */
        /* <DEDUP_REMOVED lines=11> */
[----:B------:R-:W-:Y:S01]  /*1aa40*/  FFMA.FTZ R32, -R244, R17, R32 ;  /* 0x00000011f4207223 */ /* 0x000fe20000010120 */
[----:B------:R-:W-:Y:S01]  /*1aa50*/  IADD3 R13, PT, PT, R230, -0x48, -R181 ;  /* 0xffffffb8e60d7810 */ /* 0x000fe20007ffe8b5 */
[----:B------:R-:W-:Y:S01]  /*1aa60*/  FFMA.FTZ R41, -R244, R175, R41 ;  /* 0x000000aff4297223 */ /* 0x000fe20000010129 */
[----:B------:R-:W-:Y:S01]  /*1aa70*/  IADD3 R176, PT, PT, R230, -0x41, -R181 ;  /* 0xffffffbfe6b07810 */ /* 0x000fe20007ffe8b5 */
[C---:B------:R-:W-:Y:S01]  /*1aa80*/  FFMA.FTZ R27, -R244.reuse, R6, R27 ;  /* 0x00000006f41b7223 */ /* 0x040fe2000001011b */
[C-C-:B------:R-:W-:Y:S02]  /*1aa90*/  IADD3 R17, PT, PT, R189.reuse, -0x30, -R181.reuse ;  /* 0xffffffd0bd117810 */ /* 0x140fe40007ffe8b5 */
[----:B------:R-:W-:Y:S02]  /*1aaa0*/  IABS R13, R13 ;  /* 0x0000000d000d7213 */ /* 0x000fe40000000000 */
[C-C-:B------:R-:W-:Y:S02]  /*1aab0*/  IADD3 R175, PT, PT, R189.reuse, -0x40, -R181.reuse ;  /* 0xffffffc0bdaf7810 */ /* 0x140fe40007ffe8b5 */
        /* <DEDUP_REMOVED lines=13> */
[--C-:B------:R-:W-:Y:S01]  /*1ab90*/  IADD3 R13, PT, PT, R230, -0x50, -R181.reuse ;  /* 0xffffffb0e60d7810 */ /* 0x100fe20007ffe8b5 */
        /* <DEDUP_REMOVED lines=163> */
[--C-:B------:R-:W-:Y:S02]  /*1b5d0*/  IADD3 R17, PT, PT, R189, -0x88, -R181.reuse ;  /* 0xffffff78bd117810 */ /* 0x100fe40007ffe8b5 */
[----:B------:R-:W-:Y:S02]  /*1b5e0*/  FSEL R183, R11, -INF , P0 ;  /* 0xff8000000bb77808 */ /* 0x000fe40000000000 */
[----:B------:R-:W-:Y:S02]  /*1b5f0*/  ISETP.GE.AND P0, PT, R191, R232, PT ;  /* 0x000000e8bf00720c */ /* 0x000fe40003f06270 */
[----:B------:R-:W-:Y:S02]  /*1b600*/  IABS R13, R13 ;  /* 0x0000000d000d7213 */ /* 0x000fe40000000000 */
[--C-:B------:R-:W-:Y:S02]  /*1b610*/  IADD3 R175, PT, PT, R189, -0x99, -R181.reuse ;  /* 0xffffff67bdaf7810 */ /* 0x100fe40007ffe8b5 */
[----:B------:R-:W-:Y:S02]  /*1b620*/  IADD3 R6, PT, PT, R230, -0xa1, -R181 ;  /* 0xffffff5fe6067810 */ /* 0x000fe40007ffe8b5 */
[----:B------:R-:W-:Y:S02]  /*1b630*/  IABS R176, R176 ;  /* 0x000000b000b07213 */ /* 0x000fe40000000000 */
[----:B------:R-:W-:Y:S02]  /*1b640*/  IABS R17, R17 ;  /* 0x0000001100117213 */ /* 0x000fe40000000000 */
[----:B------:R-:W-:Y:S01]  /*1b650*/  FSEL R190, R20, -INF , P0 ;  /* 0xff80000014be7808 */ /* 0x000fe20000000000 */
[----:B------:R-:W-:Y:S01]  /*1b660*/  VIADD R20, R171, 0x29 ;  /* 0x00000029ab147836 */ /* 0x000fe20000000000 */
[----:B------:R-:W-:Y:S02]  /*1b670*/  I2FP.F32.S32 R13, R13 ;  /* 0x0000000d000d7245 */ /* 0x000fe40000201400 */
[----:B------:R-:W-:Y:S02]  /*1b680*/  IABS R175, R175 ;  /* 0x000000af00af7213 */ /* 0x000fe40000000000 */
[----:B------:R-:W-:Y:S01]  /*1b690*/  ISETP.GE.AND P0, PT, R188, R232, PT ;  /* 0x000000e8bc00720c */ /* 0x000fe20003f06270 */
[C---:B------:R-:W-:Y:S01]  /*1b6a0*/  FFMA.FTZ R84, -R244.reuse, R13, R84 ;  /* 0x0000000df4547223 */ /* 0x040fe20000010154 */
[----:B------:R-:W-:Y:S02]  /*1b6b0*/  IABS R6, R6 ;  /* 0x0000000600067213 */ /* 0x000fe40000000000 */
[----:B------:R-:W-:Y:S02]  /*1b6c0*/  I2FP.F32.S32 R176, R176 ;  /* 0x000000b000b07245 */ /* 0x000fe40000201400 */
[----:B------:R-:W-:Y:S02]  /*1b6d0*/  I2FP.F32.S32 R17, R17 ;  /* 0x0000001100117245 */ /* 0x000fe40000201400 */
[----:B------:R-:W-:Y:S01]  /*1b6e0*/  I2FP.F32.S32 R175, R175 ;  /* 0x000000af00af7245 */ /* 0x000fe20000201400 */
[C---:B------:R-:W-:Y:S01]  /*1b6f0*/  FFMA.FTZ R75, -R244.reuse, R176, R75 ;  /* 0x000000b0f44b7223 */ /* 0x040fe2000001014b */
[----:B------:R-:W-:Y:S01]  /*1b700*/  FSEL R178, R21, -INF , P0 ;  /* 0xff80000015b27808 */ /* 0x000fe20000000000 */
[----:B------:R-:W-:Y:S01]  /*1b710*/  VIADD R21, R171, 0x30 ;  /* 0x00000030ab157836 */ /* 0x000fe20000000000 */
[----:B------:R-:W-:Y:S01]  /*1b720*/  I2FP.F32.S32 R6, R6 ;  /* 0x0000000600067245 */ /* 0x000fe20000201400 */
[C---:B------:R-:W-:Y:S01]  /*1b730*/  FFMA.FTZ R74, -R244.reuse, R17, R74 ;  /* 0x00000011f44a7223 */ /* 0x040fe2000001014a */
[----:B------:R-:W-:Y:S01]  /*1b740*/  ISETP.GE.AND P0, PT, R177, R229, PT ;  /* 0x000000e5b100720c */ /* 0x000fe20003f06270 */
[C---:B------:R-:W-:Y:S01]  /*1b750*/  FFMA.FTZ R83, -R244.reuse, R175, R83 ;  /* 0x000000aff4537223 */ /* 0x040fe20000010153 */
[C---:B------:R-:W-:Y:S01]  /*1b760*/  IADD3 R13, PT, PT, R189.reuse, -0x98, -R181 ;  /* 0xffffff68bd0d7810 */ /* 0x040fe20007ffe8b5 */
[----:B------:R-:W-:Y:S01]  /*1b770*/  FFMA.FTZ R85, -R244, R6, R85 ;  /* 0x00000006f4557223 */ /* 0x000fe20000010155 */
[--C-:B------:R-:W-:Y:S02]  /*1b780*/  IADD3 R176, PT, PT, R189, -0x91, -R181.reuse ;  /* 0xffffff6fbdb07810 */ /* 0x100fe40007ffe8b5 */
[--C-:B------:R-:W-:Y:S02]  /*1b790*/  IADD3 R17, PT, PT, R230, -0xa8, -R181.reuse ;  /* 0xffffff58e6117810 */ /* 0x100fe40007ffe8b5 */
[----:B------:R-:W-:Y:S01]  /*1b7a0*/  FSEL R186, R14, -INF , P0 ;  /* 0xff8000000eba7808 */ /* 0x000fe20000000000 */
[----:B------:R-:W-:Y:S01]  /*1b7b0*/  VIADD R14, R171, 0x40 ;  /* 0x00000040ab0e7836 */ /* 0x000fe20000000000 */
[----:B------:R-:W-:Y:S02]  /*1b7c0*/  IABS R13, R13 ;  /* 0x0000000d000d7213 */ /* 0x000fe40000000000 */
[C-C-:B------:R-:W-:Y:S02]  /*1b7d0*/  IADD3 R175, PT, PT, R230.reuse, -0xb8, -R181.reuse ;  /* 0xffffff48e6af7810 */ /* 0x140fe40007ffe8b5 */
[----:B------:R-:W-:Y:S02]  /*1b7e0*/  ISETP.GE.AND P0, PT, R179, R229, PT ;  /* 0x000000e5b300720c */ /* 0x000fe40003f06270 */
[----:B------:R-:W-:Y:S02]  /*1b7f0*/  IADD3 R6, PT, PT, R230, -0xa9, -R181 ;  /* 0xffffff57e6067810 */ /* 0x000fe40007ffe8b5 */
[----:B------:R-:W-:Y:S02]  /*1b800*/  IABS R176, R176 ;  /* 0x000000b000b07213 */ /* 0x000fe40000000000 */
[----:B------:R-:W-:Y:S02]  /*1b810*/  IABS R17, R17 ;  /* 0x0000001100117213 */ /* 0x000fe40000000000 */
[----:B------:R-:W-:Y:S02]  /*1b820*/  I2FP.F32.S32 R13, R13 ;  /* 0x0000000d000d7245 */ /* 0x000fe40000201400 */
[----:B------:R-:W-:Y:S02]  /*1b830*/  IABS R175, R175 ;  /* 0x000000af00af7213 */ /* 0x000fe40000000000 */
[----:B------:R-:W-:Y:S01]  /*1b840*/  FSEL R187, R15, -INF , P0 ;  /* 0xff8000000fbb7808 */ /* 0x000fe20000000000 */
[----:B------:R-:W-:Y:S01]  /*1b850*/  VIADD R15, R171, 0x39 ;  /* 0x00000039ab0f7836 */ /* 0x000fe20000000000 */
[----:B------:R-:W-:Y:S01]  /*1b860*/  IABS R6, R6 ;  /* 0x0000000600067213 */ /* 0x000fe20000000000 */
[----:B------:R-:W-:Y:S01]  /*1b870*/  FFMA.FTZ R82, -R244, R13, R82 ;  /* 0x0000000df4527223 */ /* 0x000fe20000010152 */
[----:B------:R-:W-:Y:S02]  /*1b880*/  I2FP.F32.S32 R176, R176 ;  /* 0x000000b000b07245 */ /* 0x000fe40000201400 */
[----:B------:R-:W-:Y:S02]  /*1b890*/  ISETP.GE.AND P0, PT, R192, R232, PT ;  /* 0x000000e8c000720c */ /* 0x000fe40003f06270 */
[----:B------:R-:W-:Y:S01]  /*1b8a0*/  I2FP.F32.S32 R17, R17 ;  /* 0x0000001100117245 */ /* 0x000fe20000201400 */
[C---:B------:R-:W-:Y:S01]  /*1b8b0*/  FFMA.FTZ R79, -R244.reuse, R176, R79 ;  /* 0x000000b0f44f7223 */ /* 0x040fe2000001014f */
[----:B------:R-:W-:Y:S02]  /*1b8c0*/  I2FP.F32.S32 R175, R175 ;  /* 0x000000af00af7245 */ /* 0x000fe40000201400 */
[----:B------:R-:W-:Y:S01]  /*1b8d0*/  I2FP.F32.S32 R6, R6 ;  /* 0x0000000600067245 */ /* 0x000fe20000201400 */
[----:B------:R-:W-:Y:S01]  /*1b8e0*/  FFMA.FTZ R88, -R244, R17, R88 ;  /* 0x00000011f4587223 */ /* 0x000fe20000010158 */
[----:B------:R-:W-:Y:S01]  /*1b8f0*/  FSEL R179, R24, -INF , P0 ;  /* 0xff80000018b37808 */ /* 0x000fe20000000000 */
[C---:B------:R-:W-:Y:S01]  /*1b900*/  FFMA.FTZ R96, -R244.reuse, R175, R96 ;  /* 0x000000aff4607223 */ /* 0x040fe20000010160 */
[----:B------:R-:W-:Y:S01]  /*1b910*/  IADD3 R13, PT, PT, R189, -0xa0, -R181 ;  /* 0xffffff60bd0d7810 */ /* 0x000fe20007ffe8b5 */
[----:B------:R-:W-:Y:S01]  /*1b920*/  FFMA.FTZ R89, -R244, R6, R89 ;  /* 0x00000006f4597223 */ /* 0x000fe20000010159 */
[----:B------:R-:W-:Y:S02]  /*1b930*/  ISETP.GE.AND P0, PT, R20, R232, PT ;  /* 0x000000e81400720c */ /* 0x000fe40003f06270 */
[C-C-:B------:R-:W-:Y:S02]  /*1b940*/  IADD3 R176, PT, PT, R230.reuse, -0xb1, -R181.reuse ;  /* 0xffffff4fe6b07810 */ /* 0x140fe40007ffe8b5 */
[--C-:B------:R-:W-:Y:S02]  /*1b950*/  IADD3 R17, PT, PT, R230, -0xb0, -R181.reuse ;  /* 0xffffff50e6117810 */ /* 0x100fe40007ffe8b5 */
[----:B------:R-:W-:Y:S02]  /*1b960*/  IABS R13, R13 ;  /* 0x0000000d000d7213 */ /* 0x000fe40000000000 */
[----:B------:R-:W-:Y:S02]  /*1b970*/  FSEL R175, R25, -INF , P0 ;  /* 0xff80000019af7808 */ /* 0x000fe40000000000 */
[----:B------:R-:W-:Y:S02]  /*1b980*/  IADD3 R6, PT, PT, R189, -0xa1, -R181 ;  /* 0xffffff5fbd067810 */ /* 0x000fe40007ffe8b5 */
[----:B------:R-:W-:Y:S02]  /*1b990*/  IABS R176, R176 ;  /* 0x000000b000b07213 */ /* 0x000fe40000000000 */
[----:B------:R-:W-:Y:S02]  /*1b9a0*/  ISETP.GE.AND P0, PT, R180, R229, PT ;  /* 0x000000e5b400720c */ /* 0x000fe40003f06270 */
[----:B------:R-:W-:Y:S02]  /*1b9b0*/  IABS R17, R17 ;  /* 0x0000001100117213 */ /* 0x000fe40000000000 */
[----:B------:R-:W-:Y:S02]  /*1b9c0*/  I2FP.F32.S32 R13, R13 ;  /* 0x0000000d000d7245 */ /* 0x000fe40000201400 */
[----:B------:R-:W-:Y:S02]  /*1b9d0*/  IABS R6, R6 ;  /* 0x0000000600067213 */ /* 0x000fe40000000000 */
[----:B------:R-:W-:Y:S01]  /*1b9e0*/  I2FP.F32.S32 R176, R176 ;  /* 0x000000b000b07245 */ /* 0x000fe20000201400 */
[----:B------:R-:W-:Y:S01]  /*1b9f0*/  FFMA.FTZ R86, -R244, R13, R86 ;  /* 0x0000000df4567223 */ /* 0x000fe20000010156 */
[----:B------:R-:W-:Y:S01]  /*1ba00*/  FSEL R180, R18, -INF , P0 ;  /* 0xff80000012b47808 */ /* 0x000fe20000000000 */
[----:B------:R-:W-:Y:S01]  /*1ba10*/  VIADD R18, R171, 0x31 ;  /* 0x00000031ab127836 */ /* 0x000fe20000000000 */
[----:B------:R-:W-:Y:S01]  /*1ba20*/  I2FP.F32.S32 R17, R17 ;  /* 0x0000001100117245 */ /* 0x000fe20000201400 */
[----:B------:R-:W-:Y:S01]  /*1ba30*/  FFMA.FTZ R93, -R244, R176, R93 ;  /* 0x000000b0f45d7223 */ /* 0x000fe2000001015d */
[----:B------:R-:W-:Y:S02]  /*1ba40*/  ISETP.GE.AND P0, PT, R12, R229, PT ;  /* 0x000000e50c00720c */ /* 0x000fe40003f06270 */
[----:B------:R-:W-:Y:S01]  /*1ba50*/  I2FP.F32.S32 R6, R6 ;  /* 0x0000000600067245 */ /* 0x000fe20000201400 */
[----:B------:R-:W-:Y:S01]  /*1ba60*/  FFMA.FTZ R92, -R244, R17, R92 ;  /* 0x00000011f45c7223 */ /* 0x000fe2000001015c */
[----:B------:R-:W-:Y:S02]  /*1ba70*/  IADD3 R13, PT, PT, R230, -0xc0, -R181 ;  /* 0xffffff40e60d7810 */ /* 0x000fe40007ffe8b5 */
[----:B------:R-:W-:Y:S01]  /*1ba80*/  FSEL R182, R19, -INF , P0 ;  /* 0xff80000013b67808 */ /* 0x000fe20000000000 */
[----:B------:R-:W-:Y:S01]  /*1ba90*/  FFMA.FTZ R87, -R244, R6, R87 ;  /* 0x00000006f4577223 */ /* 0x000fe20000010157 */
[--C-:B------:R-:W-:Y:S02]  /*1baa0*/  IADD3 R176, PT, PT, R230, -0xb9, -R181.reuse ;  /* 0xffffff47e6b07810 */ /* 0x100fe40007ffe8b5 */
[----:B------:R-:W-:Y:S02]  /*1bab0*/  ISETP.GE.AND P0, PT, R21, R232, PT ;  /* 0x000000e81500720c */ /* 0x000fe40003f06270 */
[C-C-:B------:R-:W-:Y:S02]  /*1bac0*/  IADD3 R17, PT, PT, R189.reuse, -0xa8, -R181.reuse ;  /* 0xffffff58bd117810 */ /* 0x140fe40007ffe8b5 */
[----:B------:R-:W-:Y:S02]  /*1bad0*/  IABS R13, R13 ;  /* 0x0000000d000d7213 */ /* 0x000fe40000000000 */
[----:B------:R-:W-:Y:S02]  /*1bae0*/  IABS R176, R176 ;  /* 0x000000b000b07213 */ /* 0x000fe40000000000 */
[----:B------:R-:W-:Y:S02]  /*1baf0*/  IADD3 R6, PT, PT, R189, -0xa9, -R181 ;  /* 0xffffff57bd067810 */ /* 0x000fe40007ffe8b5 */
[----:B------:R-:W-:Y:S02]  /*1bb00*/  FSEL R25, R28, -INF , P0 ;  /* 0xff8000001c197808 */ /* 0x000fe40000000000 */
[----:B------:R-:W-:Y:S02]  /*1bb10*/  IABS R17, R17 ;  /* 0x0000001100117213 */ /* 0x000fe40000000000 */
[----:B------:R-:W-:Y:S02]  /*1bb20*/  ISETP.GE.AND P0, PT, R18, R232, PT ;  /* 0x000000e81200720c */ /* 0x000fe40003f06270 */
[----:B------:R-:W-:Y:S02]  /*1bb30*/  I2FP.F32.S32 R13, R13 ;  /* 0x0000000d000d7245 */ /* 0x000fe40000201400 */
[----:B------:R-:W-:Y:S02]  /*1bb40*/  I2FP.F32.S32 R176, R176 ;  /* 0x000000b000b07245 */ /* 0x000fe40000201400 */
[----:B------:R-:W-:Y:S01]  /*1bb50*/  IABS R6, R6 ;  /* 0x0000000600067213 */ /* 0x000fe20000000000 */
[C---:B------:R-:W-:Y:S01]  /*1bb60*/  FFMA.FTZ R100, -R244.reuse, R13, R100 ;  /* 0x0000000df4647223 */ /* 0x040fe20000010164 */
[----:B------:R-:W-:Y:S01]  /*1bb70*/  I2FP.F32.S32 R17, R17 ;  /* 0x0000001100117245 */ /* 0x000fe20000201400 */
[C---:B------:R-:W-:Y:S01]  /*1bb80*/  FFMA.FTZ R97, -R244.reuse, R176, R97 ;  /* 0x000000b0f4617223 */ /* 0x040fe20000010161 */
[----:B------:R-:W-:Y:S02]  /*1bb90*/  FSEL R184, R29, -INF , P0 ;  /* 0xff8000001db87808 */ /* 0x000fe40000000000 */
[----:B------:R-:W-:Y:S01]  /*1bba0*/  ISETP.GE.AND P0, PT, R191, R229, PT ;  /* 0x000000e5bf00720c */ /* 0x000fe20003f06270 */
[----:B------:R-:W-:Y:S01]  /*1bbb0*/  FFMA.FTZ R90, -R244, R17, R90 ;  /* 0x00000011f45a7223 */ /* 0x000fe2000001015a */
[----:B------:R-:W-:Y:S01]  /*1bbc0*/  I2FP.F32.S32 R6, R6 ;  /* 0x0000000600067245 */ /* 0x000fe20000201400 */
[----:B------:R-:W-:Y:S01]  /*1bbd0*/  VIADD R17, R171, 0x38 ;  /* 0x00000038ab117836 */ /* 0x000fe20000000000 */
[C-C-:B------:R-:W-:Y:S02]  /*1bbe0*/  IADD3 R11, PT, PT, R189.reuse, -0xb0, -R181.reuse ;  /* 0xffffff50bd0b7810 */ /* 0x140fe40007ffe8b5 */
[----:B------:R-:W-:Y:S01]  /*1bbf0*/  IADD3 R13, PT, PT, R230, -0xc1, -R181 ;  /* 0xffffff3fe60d7810 */ /* 0x000fe20007ffe8b5 */
[----:B------:R-:W-:Y:S01]  /*1bc00*/  FFMA.FTZ R91, -R244, R6, R91 ;  /* 0x00000006f45b7223 */ /* 0x000fe2000001015b */
[----:B------:R-:W-:Y:S02]  /*1bc10*/  FSEL R176, R22, -INF , P0 ;  /* 0xff80000016b07808 */ /* 0x000fe40000000000 */
[----:B------:R-:W-:Y:S02]  /*1bc20*/  ISETP.GE.AND P0, PT, R188, R229, PT ;  /* 0x000000e5bc00720c */ /* 0x000fe40003f06270 */
[----:B------:R-:W-:Y:S02]  /*1bc30*/  IABS R11, R11 ;  /* 0x0000000b000b7213 */ /* 0x000fe40000000000 */
[----:B------:R-:W-:Y:S02]  /*1bc40*/  IABS R13, R13 ;  /* 0x0000000d000d7213 */ /* 0x000fe40000000000 */
[----:B------:R-:W-:Y:S02]  /*1bc50*/  IADD3 R6, PT, PT, R189, -0xb1, -R181 ;  /* 0xffffff4fbd067810 */ /* 0x000fe40007ffe8b5 */
[----:B------:R-:W-:Y:S02]  /*1bc60*/  FSEL R191, R23, -INF , P0 ;  /* 0xff80000017bf7808 */ /* 0x000fe40000000000 */
[----:B------:R-:W-:Y:S02]  /*1bc70*/  I2FP.F32.S32 R11, R11 ;  /* 0x0000000b000b7245 */ /* 0x000fe40000201400 */
[----:B------:R-:W-:Y:S02]  /*1bc80*/  ISETP.GE.AND P0, PT, R17, R232, PT ;  /* 0x000000e81100720c */ /* 0x000fe40003f06270 */
[----:B------:R-:W-:Y:S01]  /*1bc90*/  I2FP.F32.S32 R13, R13 ;  /* 0x0000000d000d7245 */ /* 0x000fe20000201400 */
[----:B------:R-:W-:Y:S01]  /*1bca0*/  FFMA.FTZ R94, -R244, R11, R94 ;  /* 0x0000000bf45e7223 */ /* 0x000fe2000001015e */
[----:B------:R-:W-:Y:S02]  /*1bcb0*/  IABS R6, R6 ;  /* 0x0000000600067213 */ /* 0x000fe40000000000 */
[----:B------:R-:W-:Y:S01]  /*1bcc0*/  FSEL R188, R32, -INF , P0 ;  /* 0xff80000020bc7808 */ /* 0x000fe20000000000 */
[----:B------:R-:W-:Y:S01]  /*1bcd0*/  FFMA.FTZ R101, -R244, R13, R101 ;  /* 0x0000000df4657223 */ /* 0x000fe20000010165 */
[----:B------:R-:W-:Y:S02]  /*1bce0*/  ISETP.GE.AND P0, PT, R15, R232, PT ;  /* 0x000000e80f00720c */ /* 0x000fe40003f06270 */
[----:B------:R-:W-:Y:S02]  /*1bcf0*/  I2FP.F32.S32 R6, R6 ;  /* 0x0000000600067245 */ /* 0x000fe40000201400 */
[--C-:B------:R-:W-:Y:S02]  /*1bd00*/  IADD3 R11, PT, PT, R189, -0xb8, -R181.reuse ;  /* 0xffffff48bd0b7810 */ /* 0x100fe40007ffe8b5 */
[----:B------:R-:W-:Y:S01]  /*1bd10*/  IADD3 R13, PT, PT, R230, -0xc8, -R181 ;  /* 0xffffff38e60d7810 */ /* 0x000fe20007ffe8b5 */
[----:B------:R-:W-:Y:S01]  /*1bd20*/  FFMA.FTZ R95, -R244, R6, R95 ;  /* 0x00000006f45f7223 */ /* 0x000fe2000001015f */
[----:B------:R-:W-:Y:S02]  /*1bd30*/  FSEL R29, R33, -INF , P0 ;  /* 0xff800000211d7808 */ /* 0x000fe40000000000 */
[----:B------:R-:W-:Y:S02]  /*1bd40*/  IABS R11, R11 ;  /* 0x0000000b000b7213 */ /* 0x000fe40000000000 */
[----:B------:R-:W-:Y:S01]  /*1bd50*/  ISETP.GE.AND P0, PT, R192, R229, PT ;  /* 0x000000e5c000720c */ /* 0x000fe20003f06270 */
[C---:B------:R-:W-:Y:S01]  /*1bd60*/  VIADD R192, R171.reuse, 0x50 ;  /* 0x00000050abc07836 */ /* 0x040fe20000000000 */
[----:B------:R-:W-:Y:S02]  /*1bd70*/  IABS R13, R13 ;  /* 0x0000000d000d7213 */ /* 0x000fe40000000000 */
[--C-:B------:R-:W-:Y:S02]  /*1bd80*/  IADD3 R6, PT, PT, R230, -0xc9, -R181.reuse ;  /* 0xffffff37e6067810 */ /* 0x100fe40007ffe8b5 */
[----:B------:R-:W-:Y:S02]  /*1bd90*/  I2FP.F32.S32 R11, R11 ;  /* 0x0000000b000b7245 */ /* 0x000fe40000201400 */
[----:B------:R-:W-:Y:S01]  /*1bda0*/  FSEL R33, R26, -INF , P0 ;  /* 0xff8000001a217808 */ /* 0x000fe20000000000 */
[----:B------:R-:W-:Y:S01]  /*1bdb0*/  IMAD.MOV.U32 R26, RZ, RZ, R188 ;  /* 0x000000ffff1a7224 */ /* 0x000fe200078e00bc */
[----:B------:R-:W-:Y:S01]  /*1bdc0*/  I2FP.F32.S32 R13, R13 ;  /* 0x0000000d000d7245 */ /* 0x000fe20000201400 */
[----:B------:R-:W-:Y:S01]  /*1bdd0*/  FFMA.FTZ R98, -R244, R11, R98 ;  /* 0x0000000bf4627223 */ /* 0x000fe20000010162 */
[----:B------:R-:W-:Y:S01]  /*1bde0*/  ISETP.GE.AND P0, PT, R20, R229, PT ;  /* 0x000000e51400720c */ /* 0x000fe20003f06270 */
[C---:B------:R-:W-:Y:S01]  /*1bdf0*/  VIADD R11, R171.reuse, 0x41 ;  /* 0x00000041ab0b7836 */ /* 0x040fe20000000000 */
[----:B------:R-:W-:Y:S01]  /*1be00*/  IABS R6, R6 ;  /* 0x0000000600067213 */ /* 0x000fe20000000000 */
[----:B------:R-:W-:Y:S01]  /*1be10*/  VIADD R188, R171, 0x70 ;  /* 0x00000070abbc7836 */ /* 0x000fe20000000000 */
[----:B------:R-:W-:Y:S01]  /*1be20*/  FSEL R28, R27, -INF , P0 ;  /* 0xff8000001b1c7808 */ /* 0x000fe20000000000 */
[----:B------:R-:W-:Y:S01]  /*1be30*/  FFMA.FTZ R104, -R244, R13, R104 ;  /* 0x0000000df4687223 */ /* 0x000fe20000010168 */
[----:B------:R-:W-:Y:S02]  /*1be40*/  I2FP.F32.S32 R6, R6 ;  /* 0x0000000600067245 */ /* 0x000fe40000201400 */
[----:B------:R-:W-:Y:S02]  /*1be50*/  ISETP.GE.AND P0, PT, R14, R232, PT ;  /* 0x000000e80e00720c */ /* 0x000fe40003f06270 */
[----:B------:R-:W-:Y:S01]  /*1be60*/  IADD3 R13, PT, PT, R230, -0xd0, -R181 ;  /* 0xffffff30e60d7810 */ /* 0x000fe20007ffe8b5 */
[----:B------:R-:W-:Y:S01]  /*1be70*/  FFMA.FTZ R105, -R244, R6, R105 ;  /* 0x00000006f4697223 */ /* 0x000fe20000010169 */
[----:B------:R-:W-:Y:S02]  /*1be80*/  FSEL R32, R36, -INF , P0 ;  /* 0xff80000024207808 */ /* 0x000fe40000000000 */
[----:B------:R-:W-:Y:S02]  /*1be90*/  IABS R13, R13 ;  /* 0x0000000d000d7213 */ /* 0x000fe40000000000 */
[----:B------:R-:W-:Y:S02]  /*1bea0*/  ISETP.GE.AND P0, PT, R11, R232, PT ;  /* 0x000000e80b00720c */ /* 0x000fe40003f06270 */
[----:B------:R-:W-:Y:S02]  /*1beb0*/  IADD3 R6, PT, PT, R230, -0xd1, -R181 ;  /* 0xffffff2fe6067810 */ /* 0x000fe40007ffe8b5 */
[----:B------:R-:W-:Y:S02]  /*1bec0*/  I2FP.F32.S32 R13, R13 ;  /* 0x0000000d000d7245 */ /* 0x000fe40000201400 */
[----:B------:R-:W-:Y:S01]  /*1bed0*/  FSEL R240, R37, -INF , P0 ;  /* 0xff80000025f07808 */ /* 0x000fe20000000000 */
[----:B------:R-:W-:Y:S01]  /*1bee0*/  VIADD R37, R171, 0x51 ;  /* 0x00000051ab257836 */ /* 0x000fe20000000000 */
[----:B------:R-:W-:Y:S01]  /*1bef0*/  IABS R6, R6 ;  /* 0x0000000600067213 */ /* 0x000fe20000000000 */
[----:B------:R-:W-:Y:S01]  /*1bf00*/  FFMA.FTZ R108, -R244, R13, R108 ;  /* 0x0000000df46c7223 */ /* 0x000fe2000001016c */
[-C--:B------:R-:W-:Y:S01]  /*1bf10*/  ISETP.GE.AND P0, PT, R21, R229.reuse, PT ;  /* 0x000000e51500720c */ /* 0x080fe20003f06270 */
[----:B------:R-:W-:Y:S01]  /*1bf20*/  VIADD R13, R171, 0x48 ;  /* 0x00000048ab0d7836 */ /* 0x000fe20000000000 */
[----:B------:R-:W-:Y:S02]  /*1bf30*/  I2FP.F32.S32 R6, R6 ;  /* 0x0000000600067245 */ /* 0x000fe40000201400 */
[----:B------:R-:W-:Y:S01]  /*1bf40*/  FSEL R238, R30, -INF , P0 ;  /* 0xff8000001eee7808 */ /* 0x000fe20000000000 */
[----:B------:R-:W-:Y:S01]  /*1bf50*/  IMAD.MOV.U32 R30, RZ, RZ, R190 ;  /* 0x000000ffff1e7224 */ /* 0x000fe200078e00be */
[----:B------:R-:W-:Y:S01]  /*1bf60*/  ISETP.GE.AND P0, PT, R18, R229, PT ;  /* 0x000000e51200720c */ /* 0x000fe20003f06270 */
[----:B------:R-:W-:Y:S01]  /*1bf70*/  FFMA.FTZ R109, -R244, R6, R109 ;  /* 0x00000006f46d7223 */ /* 0x000fe2000001016d */
[----:B------:R-:W-:Y:S01]  /*1bf80*/  IADD3 R19, PT, PT, R189, -0xb9, -R181 ;  /* 0xffffff47bd137810 */ /* 0x000fe20007ffe8b5 */
[----:B------:R-:W-:Y:S01]  /*1bf90*/  VIADD R6, R171, 0x49 ;  /* 0x00000049ab067836 */ /* 0x000fe20000000000 */
[----:B------:R-:W-:Y:S01]  /*1bfa0*/  FSEL R31, R31, -INF , P0 ;  /* 0xff8000001f1f7808 */ /* 0x000fe20000000000 */
[----:B------:R-:W-:Y:S01]  /*1bfb0*/  VIADD R190, R171, 0x69 ;  /* 0x00000069abbe7836 */ /* 0x000fe20000000000 */
[-C--:B------:R-:W-:Y:S02]  /*1bfc0*/  ISETP.GE.AND P0, PT, R13, R232.reuse, PT ;  /* 0x000000e80d00720c */ /* 0x080fe40003f06270 */
[----:B------:R-:W-:Y:S02]  /*1bfd0*/  IABS R19, R19 ;  /* 0x0000001300137213 */ /* 0x000fe40000000000 */
[----:B------:R-:W-:Y:S01]  /*1bfe0*/  FSEL R24, R40, -INF , P0 ;  /* 0xff80000028187808 */ /* 0x000fe20000000000 */
[----:B------:R-:W-:Y:S01]  /*1bff0*/  IMAD.MOV.U32 R40, RZ, RZ, R186 ;  /* 0x000000ffff287224 */ /* 0x000fe200078e00ba */
[-C--:B------:R-:W-:Y:S01]  /*1c000*/  ISETP.GE.AND P0, PT, R6, R232.reuse, PT ;  /* 0x000000e80600720c */ /* 0x080fe20003f06270 */
[----:B------:R-:W-:Y:S01]  /*1c010*/  VIADD R186, R171, 0x71 ;  /* 0x00000071abba7836 */ /* 0x000fe20000000000 */
[----:B------:R-:W-:Y:S02]  /*1c020*/  I2FP.F32.S32 R19, R19 ;  /* 0x0000001300137245 */ /* 0x000fe40000201400 */
[----:B--2---:R-:W-:Y:S01]  /*1c030*/  FSEL R223, R41, -INF , P0 ;  /* 0xff80000029df7808 */ /* 0x004fe20000000000 */
[----:B------:R-:W-:Y:S01]  /*1c040*/  IMAD.MOV.U32 R41, RZ, RZ, R175 ;  /* 0x000000ffff297224 */ /* 0x000fe200078e00af */
[----:B------:R-:W-:Y:S01]  /*1c050*/  ISETP.GE.AND P0, PT, R17, R229, PT ;  /* 0x000000e51100720c */ /* 0x000fe20003f06270 */
[----:B------:R-:W-:Y:S01]  /*1c060*/  VIADD R175, R171, 0x91 ;  /* 0x00000091abaf7836 */ /* 0x000fe20000000000 */
[----:B------:R-:W-:Y:S01]  /*1c070*/  IADD3 R23, PT, PT, R189, -0xc0, -R181 ;  /* 0xffffff40bd177810 */ /* 0x000fe20007ffe8b5 */
[----:B------:R-:W-:Y:S01]  /*1c080*/  FFMA.FTZ R99, -R244, R19, R99 ;  /* 0x00000013f4637223 */ /* 0x000fe20000010163 */
[----:B---3--:R-:W-:Y:S02]  /*1c090*/  FSEL R216, R34, -INF , P0 ;  /* 0xff80000022d87808 */ /* 0x008fe40000000000 */
[----:B------:R-:W-:Y:S02]  /*1c0a0*/  ISETP.GE.AND P0, PT, R15, R229, PT ;  /* 0x000000e50f00720c */ /* 0x000fe40003f06270 */
[--C-:B------:R-:W-:Y:S02]  /*1c0b0*/  IADD3 R19, PT, PT, R230, -0xd8, -R181.reuse ;  /* 0xffffff28e6137810 */ /* 0x100fe40007ffe8b5 */
[----:B------:R-:W-:Y:S02]  /*1c0c0*/  FSEL R167, R35, -INF , P0 ;  /* 0xff80000023a77808 */ /* 0x000fe40000000000 */
[-C--:B------:R-:W-:Y:S02]  /*1c0d0*/  ISETP.GE.AND P0, PT, R192, R232.reuse, PT ;  /* 0x000000e8c000720c */ /* 0x080fe40003f06270 */
[----:B------:R-:W-:Y:S02]  /*1c0e0*/  IABS R19, R19 ;  /* 0x0000001300137213 */ /* 0x000fe40000000000 */
[----:B------:R-:W-:Y:S02]  /*1c0f0*/  FSEL R221, R44, -INF , P0 ;  /* 0xff8000002cdd7808 */ /* 0x000fe40000000000 */
[-C--:B------:R-:W-:Y:S02]  /*1c100*/  ISETP.GE.AND P0, PT, R37, R232.reuse, PT ;  /* 0x000000e82500720c */ /* 0x080fe40003f06270 */
[----:B------:R-:W-:Y:S02]  /*1c110*/  I2FP.F32.S32 R19, R19 ;  /* 0x0000001300137245 */ /* 0x000fe40000201400 */
[----:B------:R-:W-:Y:S02]  /*1c120*/  FSEL R45, R45, -INF , P0 ;  /* 0xff8000002d2d7808 */ /* 0x000fe40000000000 */
[----:B------:R-:W-:Y:S01]  /*1c130*/  ISETP.GE.AND P0, PT, R14, R229, PT ;  /* 0x000000e50e00720c */ /* 0x000fe20003f06270 */
[----:B------:R-:W-:Y:S01]  /*1c140*/  FFMA.FTZ R112, -R244, R19, R112 ;  /* 0x00000013f4707223 */ /* 0x000fe20000010170 */
[--C-:B------:R-:W-:Y:S02]  /*1c150*/  IADD3 R19, PT, PT, R189, -0xc8, -R181.reuse ;  /* 0xffffff38bd137810 */ /* 0x100fe40007ffe8b5 */
[----:B------:R-:W-:Y:S02]  /*1c160*/  FSEL R44, R38, -INF , P0 ;  /* 0xff800000262c7808 */ /* 0x000fe40000000000 */
[----:B------:R-:W-:Y:S02]  /*1c170*/  ISETP.GE.AND P0, PT, R11, R229, PT ;  /* 0x000000e50b00720c */ /* 0x000fe40003f06270 */
[----:B------:R-:W-:Y:S02]  /*1c180*/  IABS R19, R19 ;  /* 0x0000001300137213 */ /* 0x000fe40000000000 */
[----:B------:R-:W-:Y:S02]  /*1c190*/  FSEL R225, R39, -INF , P0 ;  /* 0xff80000027e17808 */ /* 0x000fe40000000000 */
[-C--:B------:R-:W-:Y:S02]  /*1c1a0*/  ISETP.GE.AND P0, PT, R210, R232.reuse, PT ;  /* 0x000000e8d200720c */ /* 0x080fe40003f06270 */
[----:B------:R-:W-:Y:S02]  /*1c1b0*/  IADD3 R22, PT, PT, R189, -0xc1, -R181 ;  /* 0xffffff3fbd167810 */ /* 0x000fe40007ffe8b5 */
[----:B------:R-:W-:Y:S01]  /*1c1c0*/  FSEL R224, R48, -INF , P0 ;  /* 0xff80000030e07808 */ /* 0x000fe20000000000 */
[----:B------:R-:W-:Y:S01]  /*1c1d0*/  IMAD.MOV.U32 R48, RZ, RZ, R191 ;  /* 0x000000ffff307224 */ /* 0x000fe200078e00bf */
[----:B------:R-:W-:Y:S02]  /*1c1e0*/  ISETP.GE.AND P0, PT, R208, R232, PT ;  /* 0x000000e8d000720c */ /* 0x000fe40003f06270 */
[----:B------:R-:W-:Y:S02]  /*1c1f0*/  I2FP.F32.S32 R19, R19 ;  /* 0x0000001300137245 */ /* 0x000fe40000201400 */
[----:B------:R-:W-:Y:S01]  /*1c200*/  FSEL R38, R49, -INF , P0 ;  /* 0xff80000031267808 */ /* 0x000fe20000000000 */
[----:B------:R-:W-:Y:S01]  /*1c210*/  VIADD R49, R171, 0x11 ;  /* 0x00000011ab317836 */ /* 0x000fe20000000000 */
[----:B------:R-:W-:Y:S01]  /*1c220*/  ISETP.GE.AND P0, PT, R13, R229, PT ;  /* 0x000000e50d00720c */ /* 0x000fe20003f06270 */
[----:B------:R-:W-:Y:S01]  /*1c230*/  FFMA.FTZ R106, -R244, R19, R106 ;  /* 0x00000013f46a7223 */ /* 0x000fe2000001016a */
[----:B------:R-:W-:Y:S02]  /*1c240*/  IABS R23, R23 ;  /* 0x0000001700177213 */ /* 0x000fe40000000000 */
[----:B------:R-:W-:Y:S02]  /*1c250*/  FSEL R34, R42, -INF , P0 ;  /* 0xff8000002a227808 */ /* 0x000fe40000000000 */
[----:B------:R-:W-:Y:S02]  /*1c260*/  ISETP.GE.AND P0, PT, R6, R229, PT ;  /* 0x000000e50600720c */ /* 0x000fe40003f06270 */
[----:B------:R-:W-:Y:S02]  /*1c270*/  IABS R22, R22 ;  /* 0x0000001600167213 */ /* 0x000fe40000000000 */
[----:B------:R-:W-:Y:S01]  /*1c280*/  FSEL R36, R43, -INF , P0 ;  /* 0xff8000002b247808 */ /* 0x000fe20000000000 */
[----:B------:R-:W-:Y:S01]  /*1c290*/  IMAD.MOV.U32 R43, RZ, RZ, R187 ;  /* 0x000000ffff2b7224 */ /* 0x000fe200078e00bb */
[-C--:B------:R-:W-:Y:S01]  /*1c2a0*/  ISETP.GE.AND P0, PT, R206, R232.reuse, PT ;  /* 0x000000e8ce00720c */ /* 0x080fe20003f06270 */
[----:B------:R-:W-:Y:S01]  /*1c2b0*/  VIADD R187, R171, 0x88 ;  /* 0x00000088abbb7836 */ /* 0x000fe20000000000 */
[----:B------:R-:W-:Y:S02]  /*1c2c0*/  I2FP.F32.S32 R23, R23 ;  /* 0x0000001700177245 */ /* 0x000fe40000201400 */
[----:B----4-:R-:W-:Y:S02]  /*1c2d0*/  FSEL R166, R52, -INF , P0 ;  /* 0xff80000034a67808 */ /* 0x010fe40000000000 */
[----:B------:R-:W-:Y:S01]  /*1c2e0*/  ISETP.GE.AND P0, PT, R204, R232, PT ;  /* 0x000000e8cc00720c */ /* 0x000fe20003f06270 */
[----:B------:R-:W-:Y:S01]  /*1c2f0*/  FFMA.FTZ R102, -R244, R23, R102 ;  /* 0x00000017f4667223 */ /* 0x000fe20000010166 */
[----:B------:R-:W-:Y:S02]  /*1c300*/  I2FP.F32.S32 R22, R22 ;  /* 0x0000001600167245 */ /* 0x000fe40000201400 */
[----:B------:R-:W-:Y:S01]  /*1c310*/  FSEL R42, R53, -INF , P0 ;  /* 0xff800000352a7808 */ /* 0x000fe20000000000 */
[----:B------:R-:W-:Y:S01]  /*1c320*/  IMAD.MOV.U32 R53, RZ, RZ, R32 ;  /* 0x000000ffff357224 */ /* 0x000fe200078e0020 */
[-C--:B------:R-:W-:Y:S01]  /*1c330*/  ISETP.GE.AND P0, PT, R192, R229.reuse, PT ;  /* 0x000000e5c000720c */ /* 0x080fe20003f06270 */
[----:B------:R-:W-:Y:S01]  /*1c340*/  FFMA.FTZ R103, -R244, R22, R103 ;  /* 0x00000016f4677223 */ /* 0x000fe20000010167 */
[--C-:B------:R-:W-:Y:S01]  /*1c350*/  IADD3 R19, PT, PT, R189, -0xd0, -R181.reuse ;  /* 0xffffff30bd137810 */ /* 0x100fe20007ffe8b5 */
[----:B------:R-:W-:Y:S01]  /*1c360*/  VIADD R192, R171, 0x68 ;  /* 0x00000068abc07836 */ /* 0x000fe20000000000 */
[----:B------:R-:W-:Y:S01]  /*1c370*/  FSEL R35, R46, -INF , P0 ;  /* 0xff8000002e237808 */ /* 0x000fe20000000000 */
[----:B------:R-:W-:Y:S01]  /*1c380*/  IMAD.MOV.U32 R32, RZ, RZ, R178 ;  /* 0x000000ffff207224 */ /* 0x000fe200078e00b2 */
[----:B------:R-:W-:Y:S01]  /*1c390*/  ISETP.GE.AND P0, PT, R37, R229, PT ;  /* 0x000000e52500720c */ /* 0x000fe20003f06270 */
[----:B------:R-:W-:Y:S01]  /*1c3a0*/  VIADD R178, R171, 0x78 ;  /* 0x00000078abb27836 */ /* 0x000fe20000000000 */
[----:B------:R-:W-:Y:S02]  /*1c3b0*/  IABS R19, R19 ;  /* 0x0000001300137213 */ /* 0x000fe40000000000 */
[----:B------:R-:W-:Y:S01]  /*1c3c0*/  FSEL R239, R47, -INF , P0 ;  /* 0xff8000002fef7808 */ /* 0x000fe20000000000 */
[----:B------:R-:W-:Y:S01]  /*1c3d0*/  IMAD.MOV.U32 R47, RZ, RZ, R176 ;  /* 0x000000ffff2f7224 */ /* 0x000fe200078e00b0 */
[-C--:B------:R-:W-:Y:S01]  /*1c3e0*/  ISETP.GE.AND P0, PT, R192, R232.reuse, PT ;  /* 0x000000e8c000720c */ /* 0x080fe20003f06270 */
[C---:B------:R-:W-:Y:S01]  /*1c3f0*/  VIADD R176, R171.reuse, 0x79 ;  /* 0x00000079abb07836 */ /* 0x040fe20000000000 */
[--C-:B------:R-:W-:Y:S02]  /*1c400*/  IADD3 R23, PT, PT, R230, -0xd9, -R181.reuse ;  /* 0xffffff27e6177810 */ /* 0x100fe40007ffe8b5 */
[----:B------:R-:W-:Y:S01]  /*1c410*/  FSEL R46, R56, -INF , P0 ;  /* 0xff800000382e7808 */ /* 0x000fe20000000000 */
[----:B------:R-:W-:Y:S01]  /*1c420*/  VIADD R56, R171, 0xb1 ;  /* 0x000000b1ab387836 */ /* 0x000fe20000000000 */
[-C--:B------:R-:W-:Y:S02]  /*1c430*/  ISETP.GE.AND P0, PT, R190, R232.reuse, PT ;  /* 0x000000e8be00720c */ /* 0x080fe40003f06270 */
[----:B------:R-:W-:Y:S02]  /*1c440*/  IADD3 R22, PT, PT, R189, -0xc9, -R181 ;  /* 0xffffff37bd167810 */ /* 0x000fe40007ffe8b5 */
[----:B------:R-:W-:Y:S01]  /*1c450*/  FSEL R241, R57, -INF , P0 ;  /* 0xff80000039f17808 */ /* 0x000fe20000000000 */
[----:B------:R-:W-:Y:S01]  /*1c460*/  IMAD.MOV.U32 R57, RZ, RZ, R33 ;  /* 0x000000ffff397224 */ /* 0x000fe200078e0021 */
[----:B------:R-:W-:Y:S01]  /*1c470*/  ISETP.GE.AND P0, PT, R210, R229, PT ;  /* 0x000000e5d200720c */ /* 0x000fe20003f06270 */
[----:B------:R-:W-:Y:S01]  /*1c480*/  IMAD.MOV.U32 R33, RZ, RZ, R182 ;  /* 0x000000ffff217224 */ /* 0x000fe200078e00b6 */
[----:B------:R-:W-:Y:S01]  /*1c490*/  I2FP.F32.S32 R19, R19 ;  /* 0x0000001300137245 */ /* 0x000fe20000201400 */
[----:B------:R-:W-:Y:S01]  /*1c4a0*/  VIADD R182, R171, 0x80 ;  /* 0x00000080abb67836 */ /* 0x000fe20000000000 */
[----:B------:R-:W-:Y:S01]  /*1c4b0*/  FSEL R214, R50, -INF , P0 ;  /* 0xff80000032d67808 */ /* 0x000fe20000000000 */
[----:B------:R-:W-:Y:S01]  /*1c4c0*/  IMAD.MOV.U32 R50, RZ, RZ, R45 ;  /* 0x000000ffff327224 */ /* 0x000fe200078e002d */
[----:B------:R-:W-:Y:S01]  /*1c4d0*/  ISETP.GE.AND P0, PT, R208, R229, PT ;  /* 0x000000e5d000720c */ /* 0x000fe20003f06270 */
[----:B------:R-:W-:Y:S01]  /*1c4e0*/  FFMA.FTZ R110, -R244, R19, R110 ;  /* 0x00000013f46e7223 */ /* 0x000fe2000001016e */
[----:B------:R-:W-:Y:S01]  /*1c4f0*/  IABS R23, R23 ;  /* 0x0000001700177213 */ /* 0x000fe20000000000 */
[----:B------:R-:W-:Y:S01]  /*1c500*/  IMAD.MOV.U32 R45, RZ, RZ, R179 ;  /* 0x000000ffff2d7224 */ /* 0x000fe200078e00b3 */
[----:B------:R-:W-:Y:S01]  /*1c510*/  FSEL R212, R51, -INF , P0 ;  /* 0xff80000033d47808 */ /* 0x000fe20000000000 */
[C---:B------:R-:W-:Y:S01]  /*1c520*/  VIADD R51, R171.reuse, 0xb9 ;  /* 0x000000b9ab337836 */ /* 0x040fe20000000000 */
[----:B------:R-:W-:Y:S01]  /*1c530*/  ISETP.GE.AND P0, PT, R188, R232, PT ;  /* 0x000000e8bc00720c */ /* 0x000fe20003f06270 */
[C---:B------:R-:W-:Y:S01]  /*1c540*/  VIADD R179, R171.reuse, 0x90 ;  /* 0x00000090abb37836 */ /* 0x040fe20000000000 */
[----:B------:R-:W-:Y:S02]  /*1c550*/  IABS R22, R22 ;  /* 0x0000001600167213 */ /* 0x000fe40000000000 */
[----:B------:R-:W-:Y:S01]  /*1c560*/  FSEL R194, R60, -INF , P0 ;  /* 0xff8000003cc27808 */ /* 0x000fe20000000000 */
[----:B------:R-:W-:Y:S01]  /*1c570*/  VIADD R60, R171, 0xa8 ;  /* 0x000000a8ab3c7836 */ /* 0x000fe20000000000 */
[----:B------:R-:W-:Y:S02]  /*1c580*/  ISETP.GE.AND P0, PT, R186, R232, PT ;  /* 0x000000e8ba00720c */ /* 0x000fe40003f06270 */
[----:B------:R-:W-:Y:S02]  /*1c590*/  I2FP.F32.S32 R23, R23 ;  /* 0x0000001700177245 */ /* 0x000fe40000201400 */
[----:B------:R-:W-:Y:S01]  /*1c5a0*/  FSEL R202, R61, -INF , P0 ;  /* 0xff8000003dca7808 */ /* 0x000fe20000000000 */
[----:B------:R-:W-:Y:S01]  /*1c5b0*/  IMAD.MOV.U32 R61, RZ, RZ, R25 ;  /* 0x000000ffff3d7224 */ /* 0x000fe200078e0019 */
[-C--:B------:R-:W-:Y:S01]  /*1c5c0*/  ISETP.GE.AND P0, PT, R206, R229.reuse, PT ;  /* 0x000000e5ce00720c */ /* 0x080fe20003f06270 */
[----:B------:R-:W-:Y:S01]  /*1c5d0*/  IMAD.MOV.U32 R25, RZ, RZ, R183 ;  /* 0x000000ffff197224 */ /* 0x000fe200078e00b7 */
[----:B------:R-:W-:Y:S01]  /*1c5e0*/  I2FP.F32.S32 R22, R22 ;  /* 0x0000001600167245 */ /* 0x000fe20000201400 */
[C---:B------:R-:W-:Y:S01]  /*1c5f0*/  VIADD R183, R171.reuse, 0x89 ;  /* 0x00000089abb77836 */ /* 0x040fe20000000000 */
[----:B------:R-:W-:Y:S01]  /*1c600*/  FSEL R27, R54, -INF , P0 ;  /* 0xff800000361b7808 */ /* 0x000fe20000000000 */
[----:B------:R-:W-:Y:S01]  /*1c610*/  VIADD R54, R171, 0xb8 ;  /* 0x000000b8ab367836 */ /* 0x000fe20000000000 */
[----:B------:R-:W-:Y:S01]  /*1c620*/  ISETP.GE.AND P0, PT, R204, R229, PT ;  /* 0x000000e5cc00720c */ /* 0x000fe20003f06270 */
[----:B------:R-:W-:Y:S01]  /*1c630*/  FFMA.FTZ R113, -R244, R23, R113 ;  /* 0x00000017f4717223 */ /* 0x000fe20000010171 */
[----:B------:R-:W-:Y:S01]  /*1c640*/  IADD3 R19, PT, PT, R230, -0xe8, -R181 ;  /* 0xffffff18e6137810 */ /* 0x000fe20007ffe8b5 */
[----:B------:R-:W-:Y:S01]  /*1c650*/  FFMA.FTZ R107, -R244, R22, R107 ;  /* 0x00000016f46b7223 */ /* 0x000fe2000001016b */
[----:B------:R-:W-:Y:S01]  /*1c660*/  FSEL R200, R55, -INF , P0 ;  /* 0xff80000037c87808 */ /* 0x000fe20000000000 */
[----:B------:R-:W-:Y:S01]  /*1c670*/  IMAD.MOV.U32 R55, RZ, RZ, R35 ;  /* 0x000000ffff377224 */ /* 0x000fe200078e0023 */
[-C--:B------:R-:W-:Y:S01]  /*1c680*/  ISETP.GE.AND P0, PT, R178, R232.reuse, PT ;  /* 0x000000e8b200720c */ /* 0x080fe20003f06270 */
[----:B------:R-:W-:Y:S01]  /*1c690*/  IMAD.MOV.U32 R35, RZ, RZ, R180 ;  /* 0x000000ffff237224 */ /* 0x000fe200078e00b4 */
[----:B------:R-:W-:Y:S01]  /*1c6a0*/  IABS R19, R19 ;  /* 0x0000001300137213 */ /* 0x000fe20000000000 */
[----:B------:R-:W-:Y:S01]  /*1c6b0*/  VIADD R180, R171, 0x81 ;  /* 0x00000081abb47836 */ /* 0x000fe20000000000 */
[----:B------:R-:W-:Y:S02]  /*1c6c0*/  FSEL R39, R64, -INF , P0 ;  /* 0xff80000040277808 */ /* 0x000fe40000000000 */
[-C--:B------:R-:W-:Y:S02]  /*1c6d0*/  ISETP.GE.AND P0, PT, R176, R232.reuse, PT ;  /* 0x000000e8b000720c */ /* 0x080fe40003f06270 */
[--C-:B------:R-:W-:Y:S02]  /*1c6e0*/  IADD3 R23, PT, PT, R230, -0xe0, -R181.reuse ;  /* 0xffffff20e6177810 */ /* 0x100fe40007ffe8b5 */
[----:B------:R-:W-:Y:S01]  /*1c6f0*/  FSEL R222, R65, -INF , P0 ;  /* 0xff80000041de7808 */ /* 0x000fe20000000000 */
[----:B------:R-:W-:Y:S01]  /*1c700*/  IMAD.MOV.U32 R65, RZ, RZ, R184 ;  /* 0x000000ffff417224 */ /* 0x000fe200078e00b8 */
[-C--:B------:R-:W-:Y:S02]  /*1c710*/  ISETP.GE.AND P0, PT, R192, R229.reuse, PT ;  /* 0x000000e5c000720c */ /* 0x080fe40003f06270 */
[----:B------:R-:W-:Y:S02]  /*1c720*/  IADD3 R22, PT, PT, R230, -0xe1, -R181 ;  /* 0xffffff1fe6167810 */ /* 0x000fe40007ffe8b5 */
[----:B------:R-:W-:Y:S01]  /*1c730*/  FSEL R198, R58, -INF , P0 ;  /* 0xff8000003ac67808 */ /* 0x000fe20000000000 */
[----:B------:R-:W-:Y:S01]  /*1c740*/  VIADD R58, R171, 0xb0 ;  /* 0x000000b0ab3a7836 */ /* 0x000fe20000000000 */
[----:B------:R-:W-:Y:S02]  /*1c750*/  ISETP.GE.AND P0, PT, R190, R229, PT ;  /* 0x000000e5be00720c */ /* 0x000fe40003f06270 */
[----:B------:R-:W-:Y:S02]  /*1c760*/  I2FP.F32.S32 R19, R19 ;  /* 0x0000001300137245 */ /* 0x000fe40000201400 */
[----:B------:R-:W-:Y:S01]  /*1c770*/  FSEL R196, R59, -INF , P0 ;  /* 0xff8000003bc47808 */ /* 0x000fe20000000000 */
[C---:B------:R-:W-:Y:S01]  /*1c780*/  VIADD R59, R171.reuse, 0xa9 ;  /* 0x000000a9ab3b7836 */ /* 0x040fe20000000000 */
[-C--:B------:R-:W-:Y:S01]  /*1c790*/  ISETP.GE.AND P0, PT, R182, R232.reuse, PT ;  /* 0x000000e8b600720c */ /* 0x080fe20003f06270 */
[----:B------:R-:W-:Y:S01]  /*1c7a0*/  FFMA.FTZ R120, -R244, R19, R120 ;  /* 0x00000013f4787223 */ /* 0x000fe20000010178 */
[----:B------:R-:W-:Y:S02]  /*1c7b0*/  IABS R23, R23 ;  /* 0x0000001700177213 */ /* 0x000fe40000000000 */
[----:B------:R-:W-:Y:S01]  /*1c7c0*/  FSEL R217, R68, -INF , P0 ;  /* 0xff80000044d97808 */ /* 0x000fe20000000000 */
[----:B------:R-:W-:Y:S01]  /*1c7d0*/  VIADD R68, R171, 0x99 ;  /* 0x00000099ab447836 */ /* 0x000fe20000000000 */
[----:B------:R-:W-:Y:S02]  /*1c7e0*/  ISETP.GE.AND P0, PT, R180, R232, PT ;  /* 0x000000e8b400720c */ /* 0x000fe40003f06270 */
[----:B------:R-:W-:Y:S02]  /*1c7f0*/  IABS R22, R22 ;  /* 0x0000001600167213 */ /* 0x000fe40000000000 */
[----:B------:R-:W-:Y:S01]  /*1c800*/  FSEL R64, R69, -INF , P0 ;  /* 0xff80000045407808 */ /* 0x000fe20000000000 */
[C---:B------:R-:W-:Y:S01]  /*1c810*/  VIADD R69, R171.reuse, 0x98 ;  /* 0x00000098ab457836 */ /* 0x040fe20000000000 */
[----:B------:R-:W-:Y:S02]  /*1c820*/  ISETP.GE.AND P0, PT, R188, R229, PT ;  /* 0x000000e5bc00720c */ /* 0x000fe40003f06270 */
[----:B------:R-:W-:Y:S02]  /*1c830*/  I2FP.F32.S32 R23, R23 ;  /* 0x0000001700177245 */ /* 0x000fe40000201400 */
[----:B------:R-:W-:Y:S01]  /*1c840*/  FSEL R218, R62, -INF , P0 ;  /* 0xff8000003eda7808 */ /* 0x000fe20000000000 */
[----:B------:R-:W-:Y:S01]  /*1c850*/  VIADD R62, R171, 0xa1 ;  /* 0x000000a1ab3e7836 */ /* 0x000fe20000000000 */
[----:B------:R-:W-:Y:S01]  /*1c860*/  ISETP.GE.AND P0, PT, R186, R229, PT ;  /* 0x000000e5ba00720c */ /* 0x000fe20003f06270 */
[C---:B------:R-:W-:Y:S01]  /*1c870*/  FFMA.FTZ R116, -R244.reuse, R23, R116 ;  /* 0x00000017f4747223 */ /* 0x040fe20000010174 */
[----:B------:R-:W-:Y:S02]  /*1c880*/  I2FP.F32.S32 R22, R22 ;  /* 0x0000001600167245 */ /* 0x000fe40000201400 */
[----:B------:R-:W-:Y:S01]  /*1c890*/  FSEL R184, R63, -INF , P0 ;  /* 0xff8000003fb87808 */ /* 0x000fe20000000000 */
[----:B------:R-:W-:Y:S01]  /*1c8a0*/  VIADD R63, R171, 0xa0 ;  /* 0x000000a0ab3f7836 */ /* 0x000fe20000000000 */
[----:B------:R-:W-:Y:S01]  /*1c8b0*/  ISETP.GE.AND P0, PT, R187, R232, PT ;  /* 0x000000e8bb00720c */ /* 0x000fe20003f06270 */
[----:B------:R-:W-:Y:S01]  /*1c8c0*/  FFMA.FTZ R117, -R244, R22, R117 ;  /* 0x00000016f4757223 */ /* 0x000fe20000010175 */
[----:B------:R-:W-:Y:S02]  /*1c8d0*/  IADD3 R19, PT, PT, R230, -0xf0, -R181 ;  /* 0xffffff10e6137810 */ /* 0x000fe40007ffe8b5 */
[----:B------:R-:W-:Y:S01]  /*1c8e0*/  FSEL R203, R72, -INF , P0 ;  /* 0xff80000048cb7808 */ /* 0x000fe20000000000 */
[----:B------:R-:W-:Y:S01]  /*1c8f0*/  VIADD R72, R171, 0x18 ;  /* 0x00000018ab487836 */ /* 0x000fe20000000000 */
[-C--:B------:R-:W-:Y:S02]  /*1c900*/  ISETP.GE.AND P0, PT, R183, R232.reuse, PT ;  /* 0x000000e8b700720c */ /* 0x080fe40003f06270 */
[----:B------:R-:W-:Y:S02]  /*1c910*/  IABS R19, R19 ;  /* 0x0000001300137213 */ /* 0x000fe40000000000 */
[----:B------:R-:W-:Y:S01]  /*1c920*/  FSEL R199, R73, -INF , P0 ;  /* 0xff80000049c77808 */ /* 0x000fe20000000000 */
[----:B------:R-:W-:Y:S01]  /*1c930*/  IMAD.MOV.U32 R73, RZ, RZ, R47 ;  /* 0x000000ffff497224 */ /* 0x000fe200078e002f */
[-C--:B------:R-:W-:Y:S02]  /*1c940*/  ISETP.GE.AND P0, PT, R178, R229.reuse, PT ;  /* 0x000000e5b200720c */ /* 0x080fe40003f06270 */
[--C-:B------:R-:W-:Y:S02]  /*1c950*/  IADD3 R23, PT, PT, R189, -0xd1, -R181.reuse ;  /* 0xffffff2fbd177810 */ /* 0x100fe40007ffe8b5 */
[----:B------:R-:W-:Y:S01]  /*1c960*/  FSEL R211, R66, -INF , P0 ;  /* 0xff80000042d37808 */ /* 0x000fe20000000000 */
[----:B------:R-:W-:Y:S01]  /*1c970*/  IMAD.MOV.U32 R66, RZ, RZ, R44 ;  /* 0x000000ffff427224 */ /* 0x000fe200078e002c */
[----:B------:R-:W-:Y:S01]  /*1c980*/  ISETP.GE.AND P0, PT, R176, R229, PT ;  /* 0x000000e5b000720c */ /* 0x000fe20003f06270 */
[----:B------:R-:W-:Y:S01]  /*1c990*/  VIADD R44, R171, 0xc8 ;  /* 0x000000c8ab2c7836 */ /* 0x000fe20000000000 */
[----:B------:R-:W-:Y:S02]  /*1c9a0*/  IADD3 R22, PT, PT, R230, -0xe9, -R181 ;  /* 0xffffff17e6167810 */ /* 0x000fe40007ffe8b5 */
[----:B------:R-:W-:Y:S01]  /*1c9b0*/  FSEL R195, R67, -INF , P0 ;  /* 0xff80000043c37808 */ /* 0x000fe20000000000 */
[----:B------:R-:W-:Y:S01]  /*1c9c0*/  IMAD.MOV.U32 R67, RZ, RZ, R48 ;  /* 0x000000ffff437224 */ /* 0x000fe200078e0030 */
[-C--:B------:R-:W-:Y:S02]  /*1c9d0*/  ISETP.GE.AND P0, PT, R179, R232.reuse, PT ;  /* 0x000000e8b300720c */ /* 0x080fe40003f06270 */
[----:B------:R-:W-:Y:S02]  /*1c9e0*/  I2FP.F32.S32 R19, R19 ;  /* 0x0000001300137245 */ /* 0x000fe40000201400 */
[----:B------:R-:W-:Y:S01]  /*1c9f0*/  FSEL R215, R76, -INF , P0 ;  /* 0xff8000004cd77808 */ /* 0x000fe20000000000 */
[----:B------:R-:W-:Y:S01]  /*1ca00*/  IMAD.MOV.U32 R76, RZ, RZ, R46 ;  /* 0x000000ffff4c7224 */ /* 0x000fe200078e002e */
[----:B------:R-:W-:Y:S01]  /*1ca10*/  ISETP.GE.AND P0, PT, R175, R232, PT ;  /* 0x000000e8af00720c */ /* 0x000fe20003f06270 */
[----:B------:R-:W-:Y:S01]  /*1ca20*/  FFMA.FTZ R124, -R244, R19, R124 ;  /* 0x00000013f47c7223 */ /* 0x000fe2000001017c */
[----:B------:R-:W-:Y:S01]  /*1ca30*/  IABS R23, R23 ;  /* 0x0000001700177213 */ /* 0x000fe20000000000 */
[----:B------:R-:W-:Y:S01]  /*1ca40*/  VIADD R46, R171, 0xc1 ;  /* 0x000000c1ab2e7836 */ /* 0x000fe20000000000 */
[----:B------:R-:W-:Y:S01]  /*1ca50*/  FSEL R213, R77, -INF , P0 ;  /* 0xff8000004dd57808 */ /* 0x000fe20000000000 */
[----:B------:R-:W-:Y:S01]  /*1ca60*/  VIADD R77, R171, 0x20 ;  /* 0x00000020ab4d7836 */ /* 0x000fe20000000000 */
[-C--:B------:R-:W-:Y:S02]  /*1ca70*/  ISETP.GE.AND P0, PT, R182, R229.reuse, PT ;  /* 0x000000e5b600720c */ /* 0x080fe40003f06270 */
[----:B------:R-:W-:Y:S02]  /*1ca80*/  IABS R22, R22 ;  /* 0x0000001600167213 */ /* 0x000fe40000000000 */
[----:B------:R-:W-:Y:S02]  /*1ca90*/  FSEL R191, R70, -INF , P0 ;  /* 0xff80000046bf7808 */ /* 0x000fe40000000000 */
[----:B------:R-:W-:Y:S02]  /*1caa0*/  ISETP.GE.AND P0, PT, R180, R229, PT ;  /* 0x000000e5b400720c */ /* 0x000fe40003f06270 */
[----:B------:R-:W-:Y:S02]  /*1cab0*/  I2FP.F32.S32 R23, R23 ;  /* 0x0000001700177245 */ /* 0x000fe40000201400 */
[----:B------:R-:W-:Y:S02]  /*1cac0*/  FSEL R71, R71, -INF , P0 ;  /* 0xff80000047477808 */ /* 0x000fe40000000000 */
[----:B------:R-:W-:Y:S01]  /*1cad0*/  ISETP.GE.AND P0, PT, R69, R232, PT ;  /* 0x000000e84500720c */ /* 0x000fe20003f06270 */
[----:B------:R-:W-:Y:S01]  /*1cae0*/  FFMA.FTZ R111, -R244, R23, R111 ;  /* 0x00000017f46f7223 */ /* 0x000fe2000001016f */
[----:B------:R-:W-:Y:S02]  /*1caf0*/  I2FP.F32.S32 R22, R22 ;  /* 0x0000001600167245 */ /* 0x000fe40000201400 */
[----:B------:R-:W-:Y:S02]  /*1cb00*/  FSEL R80, R80, -INF , P0 ;  /* 0xff80000050507808 */ /* 0x000fe40000000000 */
[----:B------:R-:W-:Y:S01]  /*1cb10*/  ISETP.GE.AND P0, PT, R68, R232, PT ;  /* 0x000000e84400720c */ /* 0x000fe20003f06270 */
[----:B------:R-:W-:Y:S01]  /*1cb20*/  FFMA.FTZ R121, -R244, R22, R121 ;  /* 0x00000016f4797223 */ /* 0x000fe20000010179 */
[----:B------:R-:W-:Y:S02]  /*1cb30*/  IADD3 R19, PT, PT, R189, -0xe8, -R181 ;  /* 0xffffff18bd137810 */ /* 0x000fe40007ffe8b5 */
[----:B------:R-:W-:Y:S01]  /*1cb40*/  FSEL R209, R81, -INF , P0 ;  /* 0xff80000051d17808 */ /* 0x000fe20000000000 */
[----:B------:R-:W-:Y:S01]  /*1cb50*/  IMAD.MOV.U32 R81, RZ, RZ, R73 ;  /* 0x000000ffff517224 */ /* 0x000fe200078e0049 */
[----:B------:R-:W-:Y:S01]  /*1cb60*/  ISETP.GE.AND P0, PT, R187, R229, PT ;  /* 0x000000e5bb00720c */ /* 0x000fe20003f06270 */
[----:B------:R-:W-:Y:S01]  /*1cb70*/  IMAD.MOV.U32 R73, RZ, RZ, R61 ;  /* 0x000000ffff497224 */ /* 0x000fe200078e003d */
[----:B------:R-:W-:Y:S01]  /*1cb80*/  IABS R19, R19 ;  /* 0x0000001300137213 */ /* 0x000fe20000000000 */
[----:B------:R-:W-:Y:S01]  /*1cb90*/  IMAD.MOV.U32 R61, RZ, RZ, R36 ;  /* 0x000000ffff3d7224 */ /* 0x000fe200078e0024 */
[----:B------:R-:W-:Y:S01]  /*1cba0*/  FSEL R74, R74, -INF , P0 ;  /* 0xff8000004a4a7808 */ /* 0x000fe20000000000 */
[----:B------:R-:W-:Y:S01]  /*1cbb0*/  VIADD R36, R171, 0xc9 ;  /* 0x000000c9ab247836 */ /* 0x000fe20000000000 */
[----:B------:R-:W-:Y:S02]  /*1cbc0*/  ISETP.GE.AND P0, PT, R183, R229, PT ;  /* 0x000000e5b700720c */ /* 0x000fe40003f06270 */
[C-C-:B------:R-:W-:Y:S02]  /*1cbd0*/  IADD3 R23, PT, PT, R189.reuse, -0xd8, -R181.reuse ;  /* 0xffffff28bd177810 */ /* 0x140fe40007ffe8b5 */
[----:B------:R-:W-:Y:S02]  /*1cbe0*/  IADD3 R22, PT, PT, R189, -0xd9, -R181 ;  /* 0xffffff27bd167810 */ /* 0x000fe40007ffe8b5 */
[----:B------:R-:W-:Y:S01]  /*1cbf0*/  FSEL R70, R75, -INF , P0 ;  /* 0xff8000004b467808 */ /* 0x000fe20000000000 */
[----:B------:R-:W-:Y:S01]  /*1cc00*/  IMAD.MOV.U32 R75, RZ, RZ, R66 ;  /* 0x000000ffff4b7224 */ /* 0x000fe200078e0042 */
[----:B------:R-:W-:Y:S01]  /*1cc10*/  I2FP.F32.S32 R19, R19 ;  /* 0x0000001300137245 */ /* 0x000fe20000201400 */
[----:B------:R-:W-:Y:S01]  /*1cc20*/  IMAD.MOV.U32 R66, RZ, RZ, R55 ;  /* 0x000000ffff427224 */ /* 0x000fe200078e0037 */
[----:B------:R-:W-:Y:S01]  /*1cc30*/  ISETP.GE.AND P0, PT, R63, R232, PT ;  /* 0x000000e83f00720c */ /* 0x000fe20003f06270 */
[----:B------:R-:W-:Y:S01]  /*1cc40*/  IMAD.MOV.U32 R55, RZ, RZ, R41 ;  /* 0x000000ffff377224 */ /* 0x000fe200078e0029 */
[----:B------:R-:W-:Y:S01]  /*1cc50*/  IABS R23, R23 ;  /* 0x0000001700177213 */ /* 0x000fe20000000000 */
[----:B------:R-:W-:Y:S01]  /*1cc60*/  FFMA.FTZ R122, -R244, R19, R122 ;  /* 0x00000013f47a7223 */ /* 0x000fe2000001017a */
[----:B------:R-:W-:Y:S02]  /*1cc70*/  IABS R22, R22 ;  /* 0x0000001600167213 */ /* 0x000fe40000000000 */
[----:B------:R-:W-:Y:S02]  /*1cc80*/  FSEL R84, R84, -INF , P0 ;  /* 0xff80000054547808 */ /* 0x000fe40000000000 */
[----:B------:R-:W-:Y:S02]  /*1cc90*/  I2FP.F32.S32 R23, R23 ;  /* 0x0000001700177245 */ /* 0x000fe40000201400 */
[----:B------:R-:W-:Y:S02]  /*1cca0*/  I2FP.F32.S32 R22, R22 ;  /* 0x0000001600167245 */ /* 0x000fe40000201400 */
[----:B------:R-:W-:Y:S01]  /*1ccb0*/  ISETP.GE.AND P0, PT, R62, R232, PT ;  /* 0x000000e83e00720c */ /* 0x000fe20003f06270 */
[C---:B------:R-:W-:Y:S01]  /*1ccc0*/  FFMA.FTZ R114, -R244.reuse, R23, R114 ;  /* 0x00000017f4727223 */ /* 0x040fe20000010172 */
[----:B------:R-:W-:Y:S01]  /*1ccd0*/  IADD3 R19, PT, PT, R189, -0xf0, -R181 ;  /* 0xffffff10bd137810 */ /* 0x000fe20007ffe8b5 */
[----:B------:R-:W-:Y:S01]  /*1cce0*/  FFMA.FTZ R115, -R244, R22, R115 ;  /* 0x00000016f4737223 */ /* 0x000fe20000010173 */
[----:B------:R-:W-:Y:S01]  /*1ccf0*/  FSEL R197, R85, -INF , P0 ;  /* 0xff80000055c57808 */ /* 0x000fe20000000000 */
[----:B------:R-:W-:Y:S01]  /*1cd00*/  IMAD.MOV.U32 R85, RZ, RZ, R67 ;  /* 0x000000ffff557224 */ /* 0x000fe200078e0043 */
[----:B------:R-:W-:Y:S02]  /*1cd10*/  IABS R19, R19 ;  /* 0x0000001300137213 */ /* 0x000fe40000000000 */
[----:B------:R-:W-:Y:S02]  /*1cd20*/  ISETP.GE.AND P0, PT, R179, R229, PT ;  /* 0x000000e5b300720c */ /* 0x000fe40003f06270 */
[C-C-:B------:R-:W-:Y:S02]  /*1cd30*/  IADD3 R23, PT, PT, R189.reuse, -0xe0, -R181.reuse ;  /* 0xffffff20bd177810 */ /* 0x140fe40007ffe8b5 */
[----:B------:R-:W-:Y:S02]  /*1cd40*/  IADD3 R22, PT, PT, R189, -0xe1, -R181 ;  /* 0xffffff1fbd167810 */ /* 0x000fe40007ffe8b5 */
[----:B------:R-:W-:Y:S02]  /*1cd50*/  I2FP.F32.S32 R19, R19 ;  /* 0x0000001300137245 */ /* 0x000fe40000201400 */
[----:B------:R-:W-:Y:S01]  /*1cd60*/  FSEL R207, R78, -INF , P0 ;  /* 0xff8000004ecf7808 */ /* 0x000fe20000000000 */
[----:B------:R-:W-:Y:S01]  /*1cd70*/  IMAD.MOV.U32 R78, RZ, RZ, R85 ;  /* 0x000000ffff4e7224 */ /* 0x000fe200078e0055 */
[----:B------:R-:W-:Y:S01]  /*1cd80*/  IABS R23, R23 ;  /* 0x0000001700177213 */ /* 0x000fe20000000000 */
[C---:B------:R-:W-:Y:S01]  /*1cd90*/  FFMA.FTZ R126, -R244.reuse, R19, R126 ;  /* 0x00000013f47e7223 */ /* 0x040fe2000001017e */
[----:B------:R-:W-:Y:S01]  /*1cda0*/  IABS R22, R22 ;  /* 0x0000001600167213 */ /* 0x000fe20000000000 */
[----:B------:R-:W-:Y:S01]  /*1cdb0*/  IMAD.MOV.U32 R85, RZ, RZ, R81 ;  /* 0x000000ffff557224 */ /* 0x000fe200078e0051 */
[----:B------:R-:W-:Y:S01]  /*1cdc0*/  ISETP.GE.AND P0, PT, R175, R229, PT ;  /* 0x000000e5af00720c */ /* 0x000fe20003f06270 */
[----:B------:R-:W-:Y:S01]  /*1cdd0*/  IMAD.MOV.U32 R81, RZ, RZ, R66 ;  /* 0x000000ffff517224 */ /* 0x000fe200078e0042 */
[----:B------:R-:W-:Y:S02]  /*1cde0*/  I2FP.F32.S32 R23, R23 ;  /* 0x0000001700177245 */ /* 0x000fe40000201400 */
[----:B------:R-:W-:Y:S02]  /*1cdf0*/  I2FP.F32.S32 R22, R22 ;  /* 0x0000001600167245 */ /* 0x000fe40000201400 */
[----:B------:R-:W-:Y:S01]  /*1ce00*/  FSEL R205, R79, -INF , P0 ;  /* 0xff8000004fcd7808 */ /* 0x000fe20000000000 */
[C---:B------:R-:W-:Y:S01]  /*1ce10*/  FFMA.FTZ R118, -R244.reuse, R23, R118 ;  /* 0x00000017f4767223 */ /* 0x040fe20000010176 */
[----:B------:R-:W-:Y:S01]  /*1ce20*/  IADD3 R19, PT, PT, R189, -0xf8, -R181 ;  /* 0xffffff08bd137810 */ /* 0x000fe20007ffe8b5 */
[----:B------:R-:W-:Y:S01]  /*1ce30*/  FFMA.FTZ R119, -R244, R22, R119 ;  /* 0x00000016f4777223 */ /* 0x000fe20000010177 */
[-C--:B------:R-:W-:Y:S01]  /*1ce40*/  ISETP.GE.AND P0, PT, R60, R232.reuse, PT ;  /* 0x000000e83c00720c */ /* 0x080fe20003f06270 */
[----:B------:R-:W-:Y:S01]  /*1ce50*/  VIADD R79, R171, 0x28 ;  /* 0x00000028ab4f7836 */ /* 0x000fe20000000000 */
[----:B------:R-:W-:Y:S02]  /*1ce60*/  IABS R19, R19 ;  /* 0x0000001300137213 */ /* 0x000fe40000000000 */
[----:B------:R-:W-:Y:S02]  /*1ce70*/  FSEL R88, R88, -INF , P0 ;  /* 0xff80000058587808 */ /* 0x000fe40000000000 */
[C-C-:B------:R-:W-:Y:S02]  /*1ce80*/  IADD3 R23, PT, PT, R189.reuse, -0xe9, -R181.reuse ;  /* 0xffffff17bd177810 */ /* 0x140fe40007ffe8b5 */
[--C-:B------:R-:W-:Y:S02]  /*1ce90*/  IADD3 R22, PT, PT, R189, -0xf1, -R181.reuse ;  /* 0xffffff0fbd167810 */ /* 0x100fe40007ffe8b5 */
[----:B------:R-:W-:Y:S02]  /*1cea0*/  ISETP.GE.AND P0, PT, R59, R232, PT ;  /* 0x000000e83b00720c */ /* 0x000fe40003f06270 */
[----:B------:R-:W-:Y:S02]  /*1ceb0*/  I2FP.F32.S32 R19, R19 ;  /* 0x0000001300137245 */ /* 0x000fe40000201400 */
[----:B------:R-:W-:Y:S02]  /*1cec0*/  IABS R23, R23 ;  /* 0x0000001700177213 */ /* 0x000fe40000000000 */
[----:B------:R-:W-:Y:S01]  /*1ced0*/  IABS R22, R22 ;  /* 0x0000001600167213 */ /* 0x000fe20000000000 */
[----:B------:R-:W-:Y:S01]  /*1cee0*/  FFMA.FTZ R130, -R244, R19, R130 ;  /* 0x00000013f4827223 */ /* 0x000fe20000010182 */
[----:B------:R-:W-:Y:S02]  /*1cef0*/  FSEL R193, R89, -INF , P0 ;  /* 0xff80000059c17808 */ /* 0x000fe40000000000 */
[----:B------:R-:W-:Y:S02]  /*1cf00*/  ISETP.GE.AND P0, PT, R69, R229, PT ;  /* 0x000000e54500720c */ /* 0x000fe40003f06270 */
[----:B------:R-:W-:Y:S02]  /*1cf10*/  I2FP.F32.S32 R23, R23 ;  /* 0x0000001700177245 */ /* 0x000fe40000201400 */
[----:B------:R-:W-:Y:S02]  /*1cf20*/  I2FP.F32.S32 R22, R22 ;  /* 0x0000001600167245 */ /* 0x000fe40000201400 */
[----:B------:R-:W-:Y:S01]  /*1cf30*/  IADD3 R19, PT, PT, R230, -0xf8, -R181 ;  /* 0xffffff08e6137810 */ /* 0x000fe20007ffe8b5 */
[----:B------:R-:W-:Y:S01]  /*1cf40*/  FFMA.FTZ R123, -R244, R23, R123 ;  /* 0x00000017f47b7223 */ /* 0x000fe2000001017b */
[----:B------:R-:W-:Y:S01]  /*1cf50*/  FSEL R82, R82, -INF , P0 ;  /* 0xff80000052527808 */ /* 0x000fe20000000000 */
[----:B------:R-:W-:Y:S01]  /*1cf60*/  FFMA.FTZ R127, -R244, R22, R127 ;  /* 0x00000016f47f7223 */ /* 0x000fe2000001017f */
[----:B------:R-:W-:Y:S02]  /*1cf70*/  ISETP.GE.AND P0, PT, R68, R229, PT ;  /* 0x000000e54400720c */ /* 0x000fe40003f06270 */
[----:B------:R-:W-:Y:S02]  /*1cf80*/  IABS R19, R19 ;  /* 0x0000001300137213 */ /* 0x000fe40000000000 */
[C-C-:B------:R-:W-:Y:S02]  /*1cf90*/  IADD3 R23, PT, PT, R230.reuse, -0xf1, -R181.reuse ;  /* 0xffffff0fe6177810 */ /* 0x140fe40007ffe8b5 */
[--C-:B------:R-:W-:Y:S02]  /*1cfa0*/  IADD3 R22, PT, PT, R189, -0xf9, -R181.reuse ;  /* 0xffffff07bd167810 */ /* 0x100fe40007ffe8b5 */
[----:B------:R-:W-:Y:S02]  /*1cfb0*/  FSEL R201, R83, -INF , P0 ;  /* 0xff80000053c97808 */ /* 0x000fe40000000000 */
[----:B------:R-:W-:Y:S02]  /*1cfc0*/  IADD3 R181, PT, PT, R230, -0xf9, -R181 ;  /* 0xffffff07e6b57810 */ /* 0x000fe40007ffe8b5 */
[-C--:B------:R-:W-:Y:S02]  /*1cfd0*/  ISETP.GE.AND P0, PT, R58, R232.reuse, PT ;  /* 0x000000e83a00720c */ /* 0x080fe40003f06270 */
[----:B------:R-:W-:Y:S02]  /*1cfe0*/  I2FP.F32.S32 R19, R19 ;  /* 0x0000001300137245 */ /* 0x000fe40000201400 */
[----:B------:R-:W-:Y:S02]  /*1cff0*/  IABS R181, R181 ;  /* 0x000000b500b57213 */ /* 0x000fe40000000000 */
[----:B------:R-:W-:Y:S01]  /*1d000*/  FSEL R92, R92, -INF , P0 ;  /* 0xff8000005c5c7808 */ /* 0x000fe20000000000 */
[----:B------:R-:W-:Y:S01]  /*1d010*/  FFMA.FTZ R128, -R244, R19, R128 ;  /* 0x00000013f4807223 */ /* 0x000fe20000010180 */
[-C--:B------:R-:W-:Y:S02]  /*1d020*/  ISETP.GE.AND P0, PT, R56, R232.reuse, PT ;  /* 0x000000e83800720c */ /* 0x080fe40003f06270 */
[----:B------:R-:W-:Y:S02]  /*1d030*/  I2FP.F32.S32 R19, R181 ;  /* 0x000000b500137245 */ /* 0x000fe40000201400 */
[----:B------:R-:W-:Y:S02]  /*1d040*/  FSEL R181, R93, -INF , P0 ;  /* 0xff8000005db57808 */ /* 0x000fe40000000000 */
[----:B------:R-:W-:Y:S01]  /*1d050*/  ISETP.GE.AND P0, PT, R63, R229, PT ;  /* 0x000000e53f00720c */ /* 0x000fe20003f06270 */
[----:B------:R-:W-:Y:S01]  /*1d060*/  FFMA.FTZ R129, -R244, R19, R129 ;  /* 0x00000013f4817223 */ /* 0x000fe20000010181 */
[----:B------:R-:W-:Y:S02]  /*1d070*/  LOP3.LUT R248, R248, 0xbfffffff, RZ, 0xc0, !PT ;  /* 0xbffffffff8f87812 */ /* 0x000fe400078ec0ff */
[----:B------:R-:W-:Y:S02]  /*1d080*/  FSEL R86, R86, -INF , P0 ;  /* 0xff80000056567808 */ /* 0x000fe40000000000 */
[----:B------:R-:W-:Y:S02]  /*1d090*/  ISETP.GE.AND P0, PT, R62, R229, PT ;  /* 0x000000e53e00720c */ /* 0x000fe40003f06270 */
[----:B------:R-:W-:Y:S02]  /*1d0a0*/  @P2 LOP3.LUT R248, R248, 0x40000000, RZ, 0xfc, !PT ;  /* 0x40000000f8f82812 */ /* 0x000fe400078efcff */
[----:B------:R-:W-:Y:S02]  /*1d0b0*/  FSEL R189, R87, -INF , P0 ;  /* 0xff80000057bd7808 */ /* 0x000fe40000000000 */
[----:B------:R-:W-:Y:S02]  /*1d0c0*/  ISETP.GE.AND P0, PT, R54, R232, PT ;  /* 0x000000e83600720c */ /* 0x000fe40003f06270 */
[----:B------:R-:W-:Y:S02]  /*1d0d0*/  LOP3.LUT R248, R248, 0xffffefff, RZ, 0xc0, !PT ;  /* 0xffffeffff8f87812 */ /* 0x000fe400078ec0ff */
[----:B------:R-:W-:Y:S02]  /*1d0e0*/  FSEL R96, R96, -INF , P0 ;  /* 0xff80000060607808 */ /* 0x000fe40000000000 */
[C---:B------:R-:W-:Y:S02]  /*1d0f0*/  ISETP.GE.AND P0, PT, R177.reuse, R231, PT ;  /* 0x000000e7b100720c */ /* 0x040fe40003f06270 */
[----:B------:R-:W-:Y:S02]  /*1d100*/  @P1 LOP3.LUT R248, R248, 0x1000, RZ, 0xfc, !PT ;  /* 0x00001000f8f81812 */ /* 0x000fe400078efcff */
[----:B------:R-:W-:Y:S02]  /*1d110*/  IABS R23, R23 ;  /* 0x0000001700177213 */ /* 0x000fe40000000000 */
[----:B------:R-:W-:Y:S02]  /*1d120*/  LOP3.LUT R248, R248, 0xdfffffff, RZ, 0xc0, !PT ;  /* 0xdffffffff8f87812 */ /* 0x000fe400078ec0ff */
[----:B------:R-:W-:Y:S02]  /*1d130*/  ISETP.GE.AND P1, PT, R177, R228, PT ;  /* 0x000000e4b100720c */ /* 0x000fe40003f26270 */
[----:B------:R-:W-:Y:S02]  /*1d140*/  I2FP.F32.S32 R23, R23 ;  /* 0x0000001700177245 */ /* 0x000fe40000201400 */
[----:B------:R-:W-:Y:S02]  /*1d150*/  IABS R22, R22 ;  /* 0x0000001600167213 */ /* 0x000fe40000000000 */
[----:B------:R-:W-:Y:S01]  /*1d160*/  @P0 LOP3.LUT R248, R248, 0x20000000, RZ, 0xfc, !PT ;  /* 0x20000000f8f80812 */ /* 0x000fe200078efcff */
[----:B------:R-:W-:Y:S01]  /*1d170*/  FFMA.FTZ R125, -R244, R23, R125 ;  /* 0x00000017f47d7223 */ /* 0x000fe2000001017d */
[----:B------:R-:W-:Y:S01]  /*1d180*/  ISETP.GE.AND P0, PT, R51, R232, PT ;  /* 0x000000e83300720c */ /* 0x000fe20003f06270 */
[----:B------:R-:W-:Y:S01]  /*1d190*/  VIADD R23, R185, 0xfffffff8 ;  /* 0xfffffff8b9177836 */ /* 0x000fe20000000000 */
[----:B------:R-:W-:Y:S02]  /*1d1a0*/  LOP3.LUT R248, R248, 0xfffff7ff, RZ, 0xc0, !PT ;  /* 0xfffff7fff8f87812 */ /* 0x000fe400078ec0ff */
[----:B------:R-:W-:Y:S01]  /*1d1b0*/  FSEL R177, R97, -INF , P0 ;  /* 0xff80000061b17808 */ /* 0x000fe20000000000 */
[----:B------:R-:W-:Y:S01]  /*1d1c0*/  IMAD.MOV.U32 R97, RZ, RZ, R85 ;  /* 0x000000ffff617224 */ /* 0x000fe200078e0055 */
[-C--:B------:R-:W-:Y:S02]  /*1d1d0*/  ISETP.GE.AND P0, PT, R60, R229.reuse, PT ;  /* 0x000000e53c00720c */ /* 0x080fe40003f06270 */
[----:B------:R-:W-:Y:S02]  /*1d1e0*/  @P1 LOP3.LUT R248, R248, 0x800, RZ, 0xfc, !PT ;  /* 0x00000800f8f81812 */ /* 0x000fe400078efcff */
[----:B------:R-:W-:Y:S02]  /*1d1f0*/  FSEL R90, R90, -INF , P0 ;  /* 0xff8000005a5a7808 */ /* 0x000fe40000000000 */
[----:B------:R-:W-:Y:S02]  /*1d200*/  ISETP.GE.AND P0, PT, R59, R229, PT ;  /* 0x000000e53b00720c */ /* 0x000fe40003f06270 */
[----:B------:R-:W-:Y:S02]  /*1d210*/  ISETP.GE.AND P1, PT, R49, R228, PT ;  /* 0x000000e43100720c */ /* 0x000fe40003f26270 */
[----:B------:R-:W-:Y:S02]  /*1d220*/  FSEL R185, R91, -INF , P0 ;  /* 0xff8000005bb97808 */ /* 0x000fe40000000000 */
[----:B------:R-:W-:Y:S01]  /*1d230*/  ISETP.GE.AND P0, PT, R49, R231, PT ;  /* 0x000000e73100720c */ /* 0x000fe20003f06270 */
[----:B------:R-:W-:Y:S01]  /*1d240*/  VIADD R49, R171, 0xc0 ;  /* 0x000000c0ab317836 */ /* 0x000fe20000000000 */
[----:B------:R-:W-:Y:S02]  /*1d250*/  LOP3.LUT R248, R248, 0xefffffff, RZ, 0xc0, !PT ;  /* 0xeffffffff8f87812 */ /* 0x000fe400078ec0ff */
[----:B------:R-:W-:Y:S02]  /*1d260*/  I2FP.F32.S32 R22, R22 ;  /* 0x0000001600167245 */ /* 0x000fe40000201400 */
[----:B------:R-:W-:Y:S02]  /*1d270*/  IABS R23, R23 ;  /* 0x0000001700177213 */ /* 0x000fe40000000000 */
[----:B------:R-:W-:Y:S01]  /*1d280*/  ISETP.GE.AND P2, PT, R17, R228, PT ;  /* 0x000000e41100720c */ /* 0x000fe20003f46270 */
[----:B------:R-:W-:Y:S01]  /*1d290*/  FFMA.FTZ R131, -R244, R22, R131 ;  /* 0x00000016f4837223 */ /* 0x000fe20000010183 */
[----:B------:R-:W-:Y:S01]  /*1d2a0*/  I2FP.F32.S32 R23, R23 ;  /* 0x0000001700177245 */ /* 0x000fe20000201400 */
[----:B------:R-:W-:Y:S01]  /*1d2b0*/  VIADD R22, R171, 0x21 ;  /* 0x00000021ab167836 */ /* 0x000fe20000000000 */
[----:B------:R-:W-:Y:S02]  /*1d2c0*/  ISETP.GE.AND P3, PT, R15, R228, PT ;  /* 0x000000e40f00720c */ /* 0x000fe40003f66270 */
[----:B------:R-:W-:Y:S01]  /*1d2d0*/  @P0 LOP3.LUT R248, R248, 0x10000000, RZ, 0xfc, !PT ;  /* 0x10000000f8f80812 */ /* 0x000fe200078efcff */
[----:B------:R-:W-:Y:S01]  /*1d2e0*/  FFMA.FTZ R8, -R244, R23, R8 ;  /* 0x00000017f4087223 */ /* 0x000fe20000010108 */
[----:B------:R-:W-:Y:S01]  /*1d2f0*/  ISETP.GE.AND P0, PT, R49, R232, PT ;  /* 0x000000e83100720c */ /* 0x000fe20003f06270 */
[----:B------:R-:W-:Y:S01]  /*1d300*/  VIADD R23, R171, 0xe0 ;  /* 0x000000e0ab177836 */ /* 0x000fe20000000000 */
[----:B------:R-:W-:Y:S02]  /*1d310*/  LOP3.LUT R248, R248, 0xfffffbff, RZ, 0xc0, !PT ;  /* 0xfffffbfff8f87812 */ /* 0x000fe400078ec0ff */
[----:B------:R-:W-:Y:S02]  /*1d320*/  FSEL R52, R100, -INF , P0 ;  /* 0xff80000064347808 */ /* 0x000fe40000000000 */
[----:B------:R-:W-:Y:S02]  /*1d330*/  ISETP.GE.AND P0, PT, R72, R231, PT ;  /* 0x000000e74800720c */ /* 0x000fe40003f06270 */
[----:B------:R-:W-:Y:S02]  /*1d340*/  @P1 LOP3.LUT R248, R248, 0x400, RZ, 0xfc, !PT ;  /* 0x00000400f8f81812 */ /* 0x000fe400078efcff */
[-C--:B------:R-:W-:Y:S01]  /*1d350*/  ISETP.GE.AND P1, PT, R72, R228.reuse, PT ;  /* 0x000000e44800720c */ /* 0x080fe20003f26270 */
[----:B------:R-:W-:Y:S01]  /*1d360*/  IMAD.MOV.U32 R72, RZ, RZ, R50 ;  /* 0x000000ffff487224 */ /* 0x000fe200078e0032 */
[----:B------:R-:W-:Y:S02]  /*1d370*/  LOP3.LUT R248, R248, 0xf7ffffff, RZ, 0xc0, !PT ;  /* 0xf7fffffff8f87812 */ /* 0x000fe400078ec0ff */
[----:B------:R-:W-:Y:S01]  /*1d380*/  LOP3.LUT R249, R249, 0xffffffef, RZ, 0xc0, !PT ;  /* 0xffffffeff9f97812 */ /* 0x000fe200078ec0ff */
[----:B------:R-:W-:Y:S01]  /*1d390*/  IMAD.MOV.U32 R67, RZ, RZ, R72 ;  /* 0x000000ffff437224 */ /* 0x000fe200078e0048 */
[----:B------:R-:W-:Y:S01]  /*1d3a0*/  ISETP.GE.AND P6, PT, R14, R228, PT ;  /* 0x000000e40e00720c */ /* 0x000fe20003fc6270 */
[----:B------:R-:W-:Y:S01]  /*1d3b0*/  IMAD.MOV.U32 R72, RZ, RZ, R57 ;  /* 0x000000ffff487224 */ /* 0x000fe200078e0039 */
[----:B------:R-:W-:Y:S01]  /*1d3c0*/  @P2 LOP3.LUT R249, R249, 0x10, RZ, 0xfc, !PT ;  /* 0x00000010f9f92812 */ /* 0x000fe200078efcff */
[----:B------:R-:W-:Y:S01]  /*1d3d0*/  IMAD.MOV.U32 R57, RZ, RZ, R45 ;  /* 0x000000ffff397224 */ /* 0x000fe200078e002d */
[----:B------:R-:W-:Y:S01]  /*1d3e0*/  @P0 LOP3.LUT R248, R248, 0x8000000, RZ, 0xfc, !PT ;  /* 0x08000000f8f80812 */ /* 0x000fe200078efcff */
[----:B------:R-:W-:Y:S01]  /*1d3f0*/  IMAD.MOV.U32 R66, RZ, RZ, R72 ;  /* 0x000000ffff427224 */ /* 0x000fe200078e0048 */
[----:B------:R-:W-:Y:S01]  /*1d400*/  ISETP.GE.AND P0, PT, R46, R232, PT ;  /* 0x000000e82e00720c */ /* 0x000fe20003f06270 */
[----:B------:R-:W-:Y:S01]  /*1d410*/  IMAD.MOV.U32 R72, RZ, RZ, R64 ;  /* 0x000000ffff487224 */ /* 0x000fe200078e0040 */
[----:B------:R-:W-:Y:S01]  /*1d420*/  LOP3.LUT R248, R248, 0xfffffdff, RZ, 0xc0, !PT ;  /* 0xfffffdfff8f87812 */ /* 0x000fe200078ec0ff */
[----:B------:R-:W-:Y:S01]  /*1d430*/  IMAD.MOV.U32 R64, RZ, RZ, R61 ;  /* 0x000000ffff407224 */ /* 0x000fe200078e003d */
[----:B------:R-:W-:Y:S01]  /*1d440*/  FSEL R50, R101, -INF , P0 ;  /* 0xff80000065327808 */ /* 0x000fe20000000000 */
[----:B------:R-:W-:Y:S01]  /*1d450*/  IMAD.MOV.U32 R61, RZ, RZ, R53 ;  /* 0x000000ffff3d7224 */ /* 0x000fe200078e0035 */
[-C--:B------:R-:W-:Y:S01]  /*1d460*/  ISETP.GE.AND P0, PT, R58, R229.reuse, PT ;  /* 0x000000e53a00720c */ /* 0x080fe20003f06270 */
[----:B------:R-:W-:Y:S01]  /*1d470*/  IMAD.MOV.U32 R53, RZ, RZ, R34 ;  /* 0x000000ffff357224 */ /* 0x000fe200078e0022 */
[----:B------:R-:W-:Y:S01]  /*1d480*/  @P1 LOP3.LUT R248, R248, 0x200, RZ, 0xfc, !PT ;  /* 0x00000200f8f81812 */ /* 0x000fe200078efcff */
[----:B------:R-:W-:Y:S01]  /*1d490*/  IMAD.MOV.U32 R34, RZ, RZ, R32 ;  /* 0x000000ffff227224 */ /* 0x000fe200078e0020 */
[----:B------:R-:W-:Y:S01]  /*1d4a0*/  FSEL R94, R94, -INF , P0 ;  /* 0xff8000005e5e7808 */ /* 0x000fe20000000000 */
[----:B------:R-:W-:Y:S01]  /*1d4b0*/  VIADD R32, R171, 0xd0 ;  /* 0x000000d0ab207836 */ /* 0x000fe20000000000 */
[----:B------:R-:W-:Y:S01]  /*1d4c0*/  ISETP.GE.AND P0, PT, R56, R229, PT ;  /* 0x000000e53800720c */ /* 0x000fe20003f06270 */
[----:B------:R-:W-:Y:S01]  /*1d4d0*/  IMAD.MOV.U32 R85, RZ, RZ, R72 ;  /* 0x000000ffff557224 */ /* 0x000fe200078e0048 */
[----:B------:R-:W-:Y:S01]  /*1d4e0*/  LOP3.LUT R248, R248, 0xfbffffff, RZ, 0xc0, !PT ;  /* 0xfbfffffff8f87812 */ /* 0x000fe200078ec0ff */
[----:B------:R-:W-:Y:S01]  /*1d4f0*/  IMAD.MOV.U32 R72, RZ, RZ, R53 ;  /* 0x000000ffff487224 */ /* 0x000fe200078e0035 */
[----:B------:R-:W-:Y:S01]  /*1d500*/  FSEL R48, R95, -INF , P0 ;  /* 0xff8000005f307808 */ /* 0x000fe20000000000 */
[----:B------:R-:W-:Y:S01]  /*1d510*/  IMAD.MOV.U32 R53, RZ, RZ, R34 ;  /* 0x000000ffff357224 */ /* 0x000fe200078e0022 */
[CC--:B------:R-:W-:Y:S01]  /*1d520*/  ISETP.GE.AND P0, PT, R12.reuse, R231.reuse, PT ;  /* 0x000000e70c00720c */ /* 0x0c0fe20003f06270 */
[----:B------:R-:W-:Y:S01]  /*1d530*/  IMAD.MOV.U32 R95, RZ, RZ, R81 ;  /* 0x000000ffff5f7224 */ /* 0x000fe200078e0051 */
[-C--:B------:R-:W-:Y:S01]  /*1d540*/  ISETP.GE.AND P1, PT, R12, R228.reuse, PT ;  /* 0x000000e40c00720c */ /* 0x080fe20003f26270 */
[----:B------:R-:W-:Y:S01]  /*1d550*/  IMAD.MOV.U32 R12, RZ, RZ, R28 ;  /* 0x000000ffff0c7224 */ /* 0x000fe200078e001c */
[----:B------:R-:W-:Y:S01]  /*1d560*/  LOP3.LUT R249, R249, 0xffffffdf, RZ, 0xc0, !PT ;  /* 0xffffffdff9f97812 */ /* 0x000fe200078ec0ff */
[----:B------:R-:W-:Y:S01]  /*1d570*/  VIADD R28, R171, 0xd8 ;  /* 0x000000d8ab1c7836 */ /* 0x000fe20000000000 */
[----:B------:R-:W-:Y:S01]  /*1d580*/  ISETP.GE.AND P5, PT, R11, R228, PT ;  /* 0x000000e40b00720c */ /* 0x000fe20003fa6270 */
[----:B------:R-:W-:Y:S01]  /*1d590*/  IMAD.MOV.U32 R81, RZ, RZ, R64 ;  /* 0x000000ffff517224 */ /* 0x000fe200078e0040 */
[----:B------:R-:W-:Y:S01]  /*1d5a0*/  @P3 LOP3.LUT R249, R249, 0x20, RZ, 0xfc, !PT ;  /* 0x00000020f9f93812 */ /* 0x000fe200078efcff */
[----:B------:R-:W-:Y:S01]  /*1d5b0*/  IMAD.MOV.U32 R64, RZ, RZ, R29 ;  /* 0x000000ffff407224 */ /* 0x000fe200078e001d */
[-C--:B------:R-:W-:Y:S01]  /*1d5c0*/  ISETP.GE.AND P3, PT, R11, R231.reuse, PT ;  /* 0x000000e70b00720c */ /* 0x080fe20003f66270 */
[----:B------:R-:W-:Y:S01]  /*1d5d0*/  VIADD R29, R171, 0xd1 ;  /* 0x000000d1ab1d7836 */ /* 0x000fe20000000000 */
[----:B------:R-:W-:Y:S01]  /*1d5e0*/  LOP3.LUT R249, R249, 0xfffffff7, RZ, 0xc0, !PT ;  /* 0xfffffff7f9f97812 */ /* 0x000fe200078ec0ff */
[----:B------:R-:W-:Y:S01]  /*1d5f0*/  IMAD.MOV.U32 R83, RZ, RZ, R66 ;  /* 0x000000ffff537224 */ /* 0x000fe200078e0042 */
[----:B------:R-:W-:Y:S01]  /*1d600*/  @P0 LOP3.LUT R248, R248, 0x4000000, RZ, 0xfc, !PT ;  /* 0x04000000f8f80812 */ /* 0x000fe200078efcff */
[----:B------:R-:W-:Y:S01]  /*1d610*/  IMAD.MOV.U32 R66, RZ, RZ, R26 ;  /* 0x000000ffff427224 */ /* 0x000fe200078e001a */
[----:B------:R-:W-:Y:S02]  /*1d620*/  ISETP.GE.AND P0, PT, R44, R232, PT ;  /* 0x000000e82c00720c */ /* 0x000fe40003f06270 */
[----:B------:R-:W-:Y:S02]  /*1d630*/  LOP3.LUT R248, R248, 0xfffffeff, RZ, 0xc0, !PT ;  /* 0xfffffefff8f87812 */ /* 0x000fe400078ec0ff */
[----:B------:R-:W-:Y:S01]  /*1d640*/  FSEL R47, R104, -INF , P0 ;  /* 0xff800000682f7808 */ /* 0x000fe20000000000 */
[----:B------:R-:W-:Y:S01]  /*1d650*/  IMAD.MOV.U32 R104, RZ, RZ, R24 ;  /* 0x000000ffff687224 */ /* 0x000fe200078e0018 */
[-C--:B------:R-:W-:Y:S01]  /*1d660*/  ISETP.GE.AND P0, PT, R77, R231.reuse, PT ;  /* 0x000000e74d00720c */ /* 0x080fe20003f06270 */
[----:B------:R-:W-:Y:S01]  /*1d670*/  VIADD R24, R171, 0xd9 ;  /* 0x000000d9ab187836 */ /* 0x000fe20000000000 */
[----:B------:R-:W-:Y:S02]  /*1d680*/  @P1 LOP3.LUT R248, R248, 0x100, RZ, 0xfc, !PT ;  /* 0x00000100f8f81812 */ /* 0x000fe400078efcff */
[----:B------:R-:W-:Y:S01]  /*1d690*/  ISETP.GE.AND P1, PT, R77, R228, PT ;  /* 0x000000e44d00720c */ /* 0x000fe20003f26270 */
[----:B------:R-:W-:Y:S01]  /*1d6a0*/  IMAD.MOV.U32 R77, RZ, RZ, R76 ;  /* 0x000000ffff4d7224 */ /* 0x000fe200078e004c */
[----:B------:R-:W-:Y:S01]  /*1d6b0*/  LOP3.LUT R248, R248, 0xfdffffff, RZ, 0xc0, !PT ;  /* 0xfdfffffff8f87812 */ /* 0x000fe200078ec0ff */
[----:B------:R-:W-:Y:S01]  /*1d6c0*/  IMAD.MOV.U32 R76, RZ, RZ, R65 ;  /* 0x000000ffff4c7224 */ /* 0x000fe200078e0041 */
[----:B------:R-:W-:Y:S01]  /*1d6d0*/  @P6 LOP3.LUT R249, R249, 0x8, RZ, 0xfc, !PT ;  /* 0x00000008f9f96812 */ /* 0x000fe200078efcff */
[----:B------:R-:W-:Y:S01]  /*1d6e0*/  IMAD.MOV.U32 R65, RZ, RZ, R42 ;  /* 0x000000ffff417224 */ /* 0x000fe200078e002a */
[----:B------:R-:W-:Y:S02]  /*1d6f0*/  ISETP.GE.AND P6, PT, R13, R231, PT ;  /* 0x000000e70d00720c */ /* 0x000fe40003fc6270 */
[----:B------:R-:W-:Y:S02]  /*1d700*/  LOP3.LUT R249, R249, 0xffffffbf, RZ, 0xc0, !PT ;  /* 0xffffffbff9f97812 */ /* 0x000fe400078ec0ff */
[----:B------:R-:W-:Y:S02]  /*1d710*/  @P0 LOP3.LUT R248, R248, 0x2000000, RZ, 0xfc, !PT ;  /* 0x02000000f8f80812 */ /* 0x000fe400078efcff */
[----:B------:R-:W-:Y:S02]  /*1d720*/  ISETP.GE.AND P0, PT, R36, R232, PT ;  /* 0x000000e82400720c */ /* 0x000fe40003f06270 */
[----:B------:R-:W-:Y:S02]  /*1d730*/  LOP3.LUT R248, R248, 0xffffff7f, RZ, 0xc0, !PT ;  /* 0xffffff7ff8f87812 */ /* 0x000fe400078ec0ff */
[----:B------:R-:W-:Y:S02]  /*1d740*/  FSEL R45, R105, -INF , P0 ;  /* 0xff800000692d7808 */ /* 0x000fe40000000000 */
[-C--:B------:R-:W-:Y:S02]  /*1d750*/  ISETP.GE.AND P0, PT, R54, R229.reuse, PT ;  /* 0x000000e53600720c */ /* 0x080fe40003f06270 */
[----:B------:R-:W-:Y:S02]  /*1d760*/  @P1 LOP3.LUT R248, R248, 0x80, RZ, 0xfc, !PT ;  /* 0x00000080f8f81812 */ /* 0x000fe400078efcff */
[----:B------:R-:W-:Y:S02]  /*1d770*/  FSEL R42, R98, -INF , P0 ;  /* 0xff800000622a7808 */ /* 0x000fe40000000000 */
[----:B------:R-:W-:Y:S02]  /*1d780*/  ISETP.GE.AND P0, PT, R51, R229, PT ;  /* 0x000000e53300720c */ /* 0x000fe40003f06270 */
[CC--:B------:R-:W-:Y:S02]  /*1d790*/  ISETP.GE.AND P1, PT, R22.reuse, R228.reuse, PT ;  /* 0x000000e41600720c */ /* 0x0c0fe40003f26270 */
[----:B------:R-:W-:Y:S02]  /*1d7a0*/  FSEL R41, R99, -INF , P0 ;  /* 0xff80000063297808 */ /* 0x000fe40000000000 */
[-C--:B------:R-:W-:Y:S01]  /*1d7b0*/  ISETP.GE.AND P0, PT, R22, R231.reuse, PT ;  /* 0x000000e71600720c */ /* 0x080fe20003f06270 */
[----:B------:R-:W-:Y:S01]  /*1d7c0*/  IMAD.MOV.U32 R22, RZ, RZ, R75 ;  /* 0x000000ffff167224 */ /* 0x000fe200078e004b */
[----:B------:R-:W-:Y:S01]  /*1d7d0*/  LOP3.LUT R248, R248, 0xfeffffff, RZ, 0xc0, !PT ;  /* 0xfefffffff8f87812 */ /* 0x000fe200078ec0ff */
[----:B------:R-:W-:Y:S01]  /*1d7e0*/  IMAD.MOV.U32 R75, RZ, RZ, R76 ;  /* 0x000000ffff4b7224 */ /* 0x000fe200078e004c */
[----:B------:R-:W-:Y:S01]  /*1d7f0*/  @P3 LOP3.LUT R249, R249, 0x40, RZ, 0xfc, !PT ;  /* 0x00000040f9f93812 */ /* 0x000fe200078efcff */
[----:B------:R-:W-:Y:S01]  /*1d800*/  IMAD.MOV.U32 R76, RZ, RZ, R73 ;  /* 0x000000ffff4c7224 */ /* 0x000fe200078e0049 */
[----:B------:R-:W-:Y:S01]  /*1d810*/  ISETP.GE.AND P4, PT, R13, R228, PT ;  /* 0x000000e40d00720c */ /* 0x000fe20003f86270 */
[----:B------:R-:W-:Y:S01]  /*1d820*/  IMAD.MOV.U32 R87, RZ, RZ, R22 ;  /* 0x000000ffff577224 */ /* 0x000fe200078e0016 */
[----:B------:R-:W-:Y:S01]  /*1d830*/  LOP3.LUT R249, R249, 0xfffffffb, RZ, 0xc0, !PT ;  /* 0xfffffffbf9f97812 */ /* 0x000fe200078ec0ff */
[----:B------:R-:W-:Y:S02]  /*1d840*/  VIADD R22, R171, 0xe1 ;  /* 0x000000e1ab167836 */ /* 0x000fe40000000000 */
        /* <DEDUP_REMOVED lines=9> */
[----:B------:R-:W-:Y:S01]  /*1d8e0*/  LOP3.LUT R249, R249, 0xffffff7f, RZ, 0xc0, !PT ;  /* 0xffffff7ff9f97812 */ /* 0x000fe200078ec0ff */
[----:B------:R-:W-:Y:S01]  /*1d8f0*/  IMAD.MOV.U32 R43, RZ, RZ, R40 ;  /* 0x000000ffff2b7224 */ /* 0x000fe200078e0028 */
[----:B------:R-:W-:Y:S01]  /*1d900*/  FSEL R40, R108, -INF , P0 ;  /* 0xff8000006c287808 */ /* 0x000fe20000000000 */
[----:B------:R-:W-:Y:S01]  /*1d910*/  IMAD.MOV.U32 R76, RZ, RZ, R55 ;  /* 0x000000ffff4c7224 */ /* 0x000fe200078e0037 */
[CC--:B------:R-:W-:Y:S01]  /*1d920*/  ISETP.GE.AND P0, PT, R79.reuse, R231.reuse, PT ;  /* 0x000000e74f00720c */ /* 0x0c0fe20003f06270 */
[----:B------:R-:W-:Y:S01]  /*1d930*/  IMAD.MOV.U32 R55, RZ, RZ, R38 ;  /* 0x000000ffff377224 */ /* 0x000fe200078e0026 */
[----:B------:R-:W-:Y:S01]  /*1d940*/  @P1 LOP3.LUT R248, R248, 0x40, RZ, 0xfc, !PT ;  /* 0x00000040f8f81812 */ /* 0x000fe200078efcff */
[----:B------:R-:W-:Y:S01]  /*1d950*/  IMAD.MOV.U32 R38, RZ, RZ, R30 ;  /* 0x000000ffff267224 */ /* 0x000fe200078e001e */
[----:B------:R-:W-:Y:S01]  /*1d960*/  ISETP.GE.AND P1, PT, R79, R228, PT ;  /* 0x000000e44f00720c */ /* 0x000fe20003f26270 */
        /* <DEDUP_REMOVED lines=22> */
[----:B------:R-:W-:Y:S01]  /*1dad0*/  IMAD.MOV.U32 R102, RZ, RZ, R77 ;  /* 0x000000ffff667224 */ /* 0x000fe200078e004d */
[----:B------:R-:W-:Y:S02]  /*1dae0*/  ISETP.GE.AND P0, PT, R46, R229, PT ;  /* 0x000000e52e00720c */ /* 0x000fe40003f06270 */
[----:B------:R-:W-:Y:S02]  /*1daf0*/  LOP3.LUT R248, R248, 0xffbfffff, RZ, 0xc0, !PT ;  /* 0xffbffffff8f87812 */ /* 0x000fe400078ec0ff */
[----:B------:R-:W-:Y:S02]  /*1db00*/  FSEL R30, R103, -INF , P0 ;  /* 0xff800000671e7808 */ /* 0x000fe40000000000 */
[CC--:B------:R-:W-:Y:S02]  /*1db10*/  ISETP.GE.AND P0, PT, R20.reuse, R231.reuse, PT ;  /* 0x000000e71400720c */ /* 0x0c0fe40003f06270 */
[----:B------:R-:W-:Y:S01]  /*1db20*/  ISETP.GE.AND P1, PT, R20, R228, PT ;  /* 0x000000e41400720c */ /* 0x000fe20003f26270 */
[----:B------:R-:W-:Y:S01]  /*1db30*/  VIADD R20, R171, 0xe9 ;  /* 0x000000e9ab147836 */ /* 0x000fe20000000000 */
[----:B------:R-:W-:Y:S04]  /*1db40*/  @P4 LOP3.LUT R249, R249, 0x100, RZ, 0xfc, !PT ;  /* 0x00000100f9f94812 */ /* 0x000fe800078efcff */
[----:B------:R-:W-:Y:S04]  /*1db50*/  LOP3.LUT R249, R249, 0xfffffdff, RZ, 0xc0, !PT ;  /* 0xfffffdfff9f97812 */ /* 0x000fe800078ec0ff */
[----:B------:R-:W-:Y:S02]  /*1db60*/  @P5 LOP3.LUT R249, R249, 0x200, RZ, 0xfc, !PT ;  /* 0x00000200f9f95812 */ /* 0x000fe400078efcff */
[----:B------:R-:W-:Y:S02]  /*1db70*/  @P0 LOP3.LUT R248, R248, 0x400000, RZ, 0xfc, !PT ;  /* 0x00400000f8f80812 */ /* 0x000fe400078efcff */
[----:B------:R-:W-:Y:S02]  /*1db80*/  ISETP.GE.AND P0, PT, R28, R232, PT ;  /* 0x000000e81c00720c */ /* 0x000fe40003f06270 */
[----:B------:R-:W-:Y:S02]  /*1db90*/  LOP3.LUT R248, R248, 0xffffffef, RZ, 0xc0, !PT ;  /* 0xffffffeff8f87812 */ /* 0x000fe400078ec0ff */
[----:B------:R-:W-:Y:S01]  /*1dba0*/  FSEL R105, R112, -INF , P0 ;  /* 0xff80000070697808 */ /* 0x000fe20000000000 */
[----:B------:R-:W-:Y:S01]  /*1dbb0*/  IMAD.MOV.U32 R112, RZ, RZ, R73 ;  /* 0x000000ffff707224 */ /* 0x000fe200078e0049 */
[C---:B------:R-:W-:Y:S02]  /*1dbc0*/  ISETP.GE.AND P0, PT, R21.reuse, R231, PT ;  /* 0x000000e71500720c */ /* 0x040fe40003f06270 */
[----:B------:R-:W-:Y:S02]  /*1dbd0*/  @P1 LOP3.LUT R248, R248, 0x10, RZ, 0xfc, !PT ;  /* 0x00000010f8f81812 */ /* 0x000fe400078efcff */
[----:B------:R-:W-:Y:S01]  /*1dbe0*/  ISETP.GE.AND P1, PT, R21, R228, PT ;  /* 0x000000e41500720c */ /* 0x000fe20003f26270 */
[----:B------:R-:W-:Y:S01]  /*1dbf0*/  VIADD R21, R171, 0xe8 ;  /* 0x000000e8ab157836 */ /* 0x000fe20000000000 */
[----:B------:R-:W-:Y:S02]  /*1dc00*/  LOP3.LUT R248, R248, 0xffdfffff, RZ, 0xc0, !PT ;  /* 0xffdffffff8f87812 */ /* 0x000fe400078ec0ff */
[----:B------:R-:W-:Y:S05]  /*1dc10*/  LOP3.LUT R249, R249, 0xfffffbff, RZ, 0xc0, !PT ;  /* 0xfffffbfff9f97812 */ /* 0x000fea00078ec0ff */
[----:B------:R-:W-:Y:S02]  /*1dc20*/  @P0 LOP3.LUT R248, R248, 0x200000, RZ, 0xfc, !PT ;  /* 0x00200000f8f80812 */ /* 0x000fe400078efcff */
[----:B------:R-:W-:Y:S02]  /*1dc30*/  ISETP.GE.AND P0, PT, R24, R232, PT ;  /* 0x000000e81800720c */ /* 0x000fe40003f06270 */
[----:B------:R-:W-:Y:S02]  /*1dc40*/  LOP3.LUT R248, R248, 0xfffffff7, RZ, 0xc0, !PT ;  /* 0xfffffff7f8f87812 */ /* 0x000fe400078ec0ff */
[----:B------:R-:W-:Y:S02]  /*1dc50*/  FSEL R103, R113, -INF , P0 ;  /* 0xff80000071677808 */ /* 0x000fe40000000000 */
[-C--:B------:R-:W-:Y:S02]  /*1dc60*/  ISETP.GE.AND P0, PT, R44, R229.reuse, PT ;  /* 0x000000e52c00720c */ /* 0x080fe40003f06270 */
[----:B------:R-:W-:Y:S02]  /*1dc70*/  @P1 LOP3.LUT R248, R248, 0x8, RZ, 0xfc, !PT ;  /* 0x00000008f8f81812 */ /* 0x000fe400078efcff */
[----:B------:R-:W-:Y:S01]  /*1dc80*/  FSEL R26, R106, -INF , P0 ;  /* 0xff8000006a1a7808 */ /* 0x000fe20000000000 */
[----:B------:R-:W-:Y:S01]  /*1dc90*/  IMAD.MOV.U32 R106, RZ, RZ, R98 ;  /* 0x000000ffff6a7224 */ /* 0x000fe200078e0062 */
[----:B------:R-:W-:Y:S01]  /*1dca0*/  ISETP.GE.AND P0, PT, R36, R229, PT ;  /* 0x000000e52400720c */ /* 0x000fe20003f06270 */
[----:B------:R-:W-:Y:S01]  /*1dcb0*/  IMAD.MOV.U32 R98, RZ, RZ, R76 ;  /* 0x000000ffff627224 */ /* 0x000fe200078e004c */
[----:B------:R-:W-:Y:S02]  /*1dcc0*/  LOP3.LUT R248, R248, 0xffefffff, RZ, 0xc0, !PT ;  /* 0xffeffffff8f87812 */ /* 0x000fe400078ec0ff */
[----:B------:R-:W-:Y:S01]  /*1dcd0*/  FSEL R43, R107, -INF , P0 ;  /* 0xff8000006b2b7808 */ /* 0x000fe20000000000 */
[----:B------:R-:W-:Y:S01]  /*1dce0*/  IMAD.MOV.U32 R107, RZ, RZ, R83 ;  /* 0x000000ffff6b7224 */ /* 0x000fe200078e0053 */
[CC--:B------:R-:W-:Y:S02]  /*1dcf0*/  ISETP.GE.AND P0, PT, R18.reuse, R231.reuse, PT ;  /* 0x000000e71200720c */ /* 0x0c0fe40003f06270 */
[----:B------:R-:W-:Y:S01]  /*1dd00*/  ISETP.GE.AND P1, PT, R18, R228, PT ;  /* 0x000000e41200720c */ /* 0x000fe20003f26270 */
[----:B------:R-:W-:Y:S10]  /*1dd10*/  VIADD R18, R171, 0xf0 ;  /* 0x000000f0ab127836 */ /* 0x000ff40000000000 */
[----:B------:R-:W-:Y:S02]  /*1dd20*/  @P0 LOP3.LUT R248, R248, 0x100000, RZ, 0xfc, !PT ;  /* 0x00100000f8f80812 */ /* 0x000fe400078efcff */
[----:B------:R-:W-:Y:S02]  /*1dd30*/  ISETP.GE.AND P0, PT, R23, R232, PT ;  /* 0x000000e81700720c */ /* 0x000fe40003f06270 */
[----:B------:R-:W-:Y:S02]  /*1dd40*/  LOP3.LUT R248, R248, 0xfffffffb, RZ, 0xc0, !PT ;  /* 0xfffffffbf8f87812 */ /* 0x000fe400078ec0ff */
[----:B------:R-:W-:Y:S01]  /*1dd50*/  FSEL R93, R116, -INF , P0 ;  /* 0xff800000745d7808 */ /* 0x000fe20000000000 */
[----:B------:R-:W-:Y:S01]  /*1dd60*/  IMAD.MOV.U32 R116, RZ, RZ, R81 ;  /* 0x000000ffff747224 */ /* 0x000fe200078e0051 */
[----:B------:R-:W-:Y:S02]  /*1dd70*/  ISETP.GE.AND P0, PT, R17, R231, PT ;  /* 0x000000e71100720c */ /* 0x000fe40003f06270 */
[----:B------:R-:W-:Y:S02]  /*1dd80*/  @P1 LOP3.LUT R248, R248, 0x4, RZ, 0xfc, !PT ;  /* 0x00000004f8f81812 */ /* 0x000fe400078efcff */
[----:B------:R-:W-:Y:S01]  /*1dd90*/  ISETP.GE.AND P1, PT, R6, R228, PT ;  /* 0x000000e40600720c */ /* 0x000fe20003f26270 */
[----:B------:R-:W-:Y:S01]  /*1dda0*/  VIADD R6, R171, 0xf9 ;  /* 0x000000f9ab067836 */ /* 0x000fe20000000000 */
[----:B------:R-:W-:Y:S07]  /*1ddb0*/  LOP3.LUT R248, R248, 0xfff7ffff, RZ, 0xc0, !PT ;  /* 0xfff7fffff8f87812 */ /* 0x000fee00078ec0ff */
[----:B------:R-:W-:Y:S02]  /*1ddc0*/  @P0 LOP3.LUT R248, R248, 0x80000, RZ, 0xfc, !PT ;  /* 0x00080000f8f80812 */ /* 0x000fe400078efcff */
[-C--:B------:R-:W-:Y:S02]  /*1ddd0*/  ISETP.GE.AND P0, PT, R22, R232.reuse, PT ;  /* 0x000000e81600720c */ /* 0x080fe40003f06270 */
[----:B------:R-:W-:Y:S02]  /*1dde0*/  LOP3.LUT R248, R248, 0xfffbffff, RZ, 0xc0, !PT ;  /* 0xfffbfffff8f87812 */ /* 0x000fe400078ec0ff */
[----:B------:R-:W-:Y:S01]  /*1ddf0*/  FSEL R91, R117, -INF , P0 ;  /* 0xff800000755b7808 */ /* 0x000fe20000000000 */
[----:B------:R-:W-:Y:S01]  /*1de00*/  IMAD.MOV.U32 R117, RZ, RZ, R72 ;  /* 0x000000ffff757224 */ /* 0x000fe200078e0048 */
[-C--:B------:R-:W-:Y:S02]  /*1de10*/  ISETP.GE.AND P0, PT, R32, R229.reuse, PT ;  /* 0x000000e52000720c */ /* 0x080fe40003f06270 */
[----:B------:R-:W-:Y:S02]  /*1de20*/  @P1 LOP3.LUT R249, R249, 0x400, RZ, 0xfc, !PT ;  /* 0x00000400f9f91812 */ /* 0x000fe400078efcff */
[----:B------:R-:W-:Y:S01]  /*1de30*/  FSEL R101, R110, -INF , P0 ;  /* 0xff8000006e657808 */ /* 0x000fe20000000000 */
[----:B------:R-:W-:Y:S01]  /*1de40*/  IMAD.MOV.U32 R110, RZ, RZ, R19 ;  /* 0x000000ffff6e7224 */ /* 0x000fe200078e0013 */
[----:B------:R-:W-:Y:S02]  /*1de50*/  ISETP.GE.AND P0, PT, R29, R229, PT ;  /* 0x000000e51d00720c */ /* 0x000fe40003f06270 */
[----:B------:R-:W-:Y:S02]  /*1de60*/  LOP3.LUT R249, R249, 0xfffff7ff, RZ, 0xc0, !PT ;  /* 0xfffff7fff9f97812 */ /* 0x000fe400078ec0ff */
[----:B------:R-:W-:Y:S01]  /*1de70*/  FSEL R99, R111, -INF , P0 ;  /* 0xff8000006f637808 */ /* 0x000fe20000000000 */
[----:B------:R-:W-:Y:S01]  /*1de80*/  IMAD.MOV.U32 R111, RZ, RZ, R39 ;  /* 0x000000ffff6f7224 */ /* 0x000fe200078e0027 */
[-C--:B------:R-:W-:Y:S11]  /*1de90*/  ISETP.GE.AND P0, PT, R15, R231.reuse, PT ;  /* 0x000000e70f00720c */ /* 0x080ff60003f06270 */
[----:B------:R-:W-:Y:S02]  /*1dea0*/  @!UPT UIADD3 URZ, UPT, UPT, URZ, URZ, URZ ;  /* 0x000000fffffff290 */ /* 0x000fe4000fffe0ff */
[----:B------:R-:W-:Y:S02]  /*1deb0*/  @P0 LOP3.LUT R248, R248, 0x40000, RZ, 0xfc, !PT ;  /* 0x00040000f8f80812 */ /* 0x000fe400078efcff */
[-C--:B------:R-:W-:Y:S02]  /*1dec0*/  ISETP.GE.AND P0, PT, R21, R232.reuse, PT ;  /* 0x000000e81500720c */ /* 0x080fe40003f06270 */
[----:B------:R-:W-:Y:S02]  /*1ded0*/  LOP3.LUT P2, RZ, R248, 0x80000000, RZ, 0xc0, !PT ;  /* 0x80000000f8ff7812 */ /* 0x000fe4000784c0ff */
[----:B------:R-:W-:Y:S01]  /*1dee0*/  FSEL R89, R120, -INF , P0 ;  /* 0xff80000078597808 */ /* 0x000fe20000000000 */
[----:B------:R-:W-:Y:S01]  /*1def0*/  IMAD.MOV.U32 R120, RZ, RZ, R104 ;  /* 0x000000ffff787224 */ /* 0x000fe200078e0068 */
[----:B------:R-:W-:Y:S01]  /*1df00*/  ISETP.GE.AND P0, PT, R14, R231, PT ;  /* 0x000000e70e00720c */ /* 0x000fe20003f06270 */
[----:B------:R-:W-:Y:S01]  /*1df10*/  IMAD.MOV.U32 R104, RZ, RZ, R12 ;  /* 0x000000ffff687224 */ /* 0x000fe200078e000c */
[----:B------:R-:W-:Y:S01]  /*1df20*/  LOP3.LUT R248, R248, 0xfffdffff, RZ, 0xc0, !PT ;  /* 0xfffdfffff8f87812 */ /* 0x000fe200078ec0ff */
[----:B------:R-:W-:Y:S01]  /*1df30*/  IMAD.MOV.U32 R12, RZ, RZ, R95 ;  /* 0x000000ffff0c7224 */ /* 0x000fe200078e005f */
[----:B------:R-:W-:Y:S01]  /*1df40*/  FSEL R15, R174, -INF , !P2 ;  /* 0xff800000ae0f7808 */ /* 0x000fe20005000000 */
[C---:B------:R-:W-:Y:S02]  /*1df50*/  VIADD R14, R171.reuse, 0xf1 ;  /* 0x000000f1ab0e7836 */ /* 0x040fe40000000000 */
[----:B------:R-:W-:Y:S02]  /*1df60*/  IMAD.MOV.U32 R113, RZ, RZ, R12 ;  /* 0x000000ffff717224 */ /* 0x000fe400078e000c */
[----:B------:R-:W-:Y:S04]  /*1df70*/  VIADD R12, R171, 0xf8 ;  /* 0x000000f8ab0c7836 */ /* 0x000fe80000000000 */
[----:B------:R-:W-:Y:S02]  /*1df80*/  @P0 LOP3.LUT R248, R248, 0x20000, RZ, 0xfc, !PT ;  /* 0x00020000f8f80812 */ /* 0x000fe400078efcff */
[-C--:B------:R-:W-:Y:S02]  /*1df90*/  ISETP.GE.AND P0, PT, R20, R232.reuse, PT ;  /* 0x000000e81400720c */ /* 0x080fe40003f06270 */
[----:B------:R-:W-:Y:S02]  /*1dfa0*/  LOP3.LUT P1, RZ, R248, 0x80000, RZ, 0xc0, !PT ;  /* 0x00080000f8ff7812 */ /* 0x000fe4000782c0ff */
[----:B------:R-:W-:Y:S01]  /*1dfb0*/  FSEL R87, R121, -INF , P0 ;  /* 0xff80000079577808 */ /* 0x000fe20000000000 */
[----:B------:R-:W-:Y:S01]  /*1dfc0*/  IMAD.MOV.U32 R121, RZ, RZ, R53 ;  /* 0x000000ffff797224 */ /* 0x000fe200078e0035 */
[-C--:B------:R-:W-:Y:S02]  /*1dfd0*/  ISETP.GE.AND P0, PT, R28, R229.reuse, PT ;  /* 0x000000e51c00720c */ /* 0x080fe40003f06270 */
[----:B------:R-:W-:Y:S02]  /*1dfe0*/  LOP3.LUT P3, RZ, R248, 0x20000, RZ, 0xc0, !PT ;  /* 0x00020000f8ff7812 */ /* 0x000fe4000786c0ff */
[----:B------:R-:W-:Y:S01]  /*1dff0*/  FSEL R97, R114, -INF , P0 ;  /* 0xff80000072617808 */ /* 0x000fe20000000000 */
[----:B------:R-:W-:Y:S01]  /*1e000*/  IMAD.MOV.U32 R114, RZ, RZ, R79 ;  /* 0x000000ffff727224 */ /* 0x000fe200078e004f */
[-C--:B------:R-:W-:Y:S02]  /*1e010*/  ISETP.GE.AND P0, PT, R24, R229.reuse, PT ;  /* 0x000000e51800720c */ /* 0x080fe40003f06270 */
[C---:B------:R-:W-:Y:S02]  /*1e020*/  LOP3.LUT P6, RZ, R248.reuse, 0x10, RZ, 0xc0, !PT ;  /* 0x00000010f8ff7812 */ /* 0x040fe400078cc0ff */
[----:B------:R-:W-:Y:S02]  /*1e030*/  @P1 LOP3.LUT R249, R249, 0x800, RZ, 0xfc, !PT ;  /* 0x00000800f9f91812 */ /* 0x000fe400078efcff */
[----:B------:R-:W-:Y:S02]  /*1e040*/  LOP3.LUT P1, RZ, R248, 0x40, RZ, 0xc0, !PT ;  /* 0x00000040f8ff7812 */ /* 0x000fe4000782c0ff */
[----:B------:R-:W-:Y:S02]  /*1e050*/  LOP3.LUT R249, R249, 0xffffefff, RZ, 0xc0, !PT ;  /* 0xffffeffff9f97812 */ /* 0x000fe400078ec0ff */
[----:B------:R-:W-:Y:S01]  /*1e060*/  FSEL R95, R115, -INF , P0 ;  /* 0xff800000735f7808 */ /* 0x000fe20000000000 */
[----:B------:R-:W-:Y:S01]  /*1e070*/  IMAD.MOV.U32 R115, RZ, RZ, R55 ;  /* 0x000000ffff737224 */ /* 0x000fe200078e0037 */
[-C--:B------:R-:W-:Y:S02]  /*1e080*/  ISETP.GE.AND P0, PT, R18, R232.reuse, PT ;  /* 0x000000e81200720c */ /* 0x080fe40003f06270 */
[----:B------:R-:W-:Y:S02]  /*1e090*/  FSEL R104, R104, -INF , !P6 ;  /* 0xff80000068687808 */ /* 0x000fe40007000000 */
[----:B------:R-:W-:Y:S01]  /*1e0a0*/  FSEL R77, R124, -INF , P0 ;  /* 0xff8000007c4d7808 */ /* 0x000fe20000000000 */
[----:B------:R-:W-:Y:S01]  /*1e0b0*/  IMAD.MOV.U32 R124, RZ, RZ, R27 ;  /* 0x000000ffff7c7224 */ /* 0x000fe200078e001b */
[-C--:B------:R-:W-:Y:S02]  /*1e0c0*/  ISETP.GE.AND P0, PT, R14, R232.reuse, PT ;  /* 0x000000e80e00720c */ /* 0x080fe40003f06270 */
[----:B------:R-:W-:Y:S02]  /*1e0d0*/  @P1 LOP3.LUT R249, R249, 0x1000, RZ, 0xfc, !PT ;  /* 0x00001000f9f91812 */ /* 0x000fe400078efcff */
[C---:B------:R-:W-:Y:S02]  /*1e0e0*/  LOP3.LUT P1, RZ, R248.reuse, 0x80, RZ, 0xc0, !PT ;  /* 0x00000080f8ff7812 */ /* 0x040fe4000782c0ff */
[----:B------:R-:W-:Y:S02]  /*1e0f0*/  LOP3.LUT R249, R249, 0xffffdfff, RZ, 0xc0, !PT ;  /* 0xffffdffff9f97812 */ /* 0x000fe400078ec0ff */
[----:B------:R-:W-:Y:S01]  /*1e100*/  FSEL R78, R125, -INF , P0 ;  /* 0xff8000007d4e7808 */ /* 0x000fe20000000000 */
[----:B------:R-:W-:Y:S01]  /*1e110*/  IMAD.MOV.U32 R125, RZ, RZ, R102 ;  /* 0x000000ffff7d7224 */ /* 0x000fe200078e0066 */
[-C--:B------:R-:W-:Y:S01]  /*1e120*/  ISETP.GE.AND P0, PT, R23, R229.reuse, PT ;  /* 0x000000e51700720c */ /* 0x080fe20003f06270 */
[----:B------:R-:W-:Y:S01]  /*1e130*/  IMAD.MOV.U32 R102, RZ, RZ, R109 ;  /* 0x000000ffff667224 */ /* 0x000fe200078e006d */
[C---:B------:R-:W-:Y:S01]  /*1e140*/  LOP3.LUT P5, RZ, R248.reuse, 0x40000, RZ, 0xc0, !PT ;  /* 0x00040000f8ff7812 */ /* 0x040fe200078ac0ff */
[----:B------:R-:W-:Y:S01]  /*1e150*/  IMAD.MOV.U32 R109, RZ, RZ, R108 ;  /* 0x000000ffff6d7224 */ /* 0x000fe200078e006c */
[----:B------:R-:W-:Y:S01]  /*1e160*/  LOP3.LUT P4, RZ, R248, 0x20, RZ, 0xc0, !PT ;  /* 0x00000020f8ff7812 */ /* 0x000fe2000788c0ff */
[----:B------:R-:W-:Y:S01]  /*1e170*/  IMAD.MOV.U32 R108, RZ, RZ, R85 ;  /* 0x000000ffff6c7224 */ /* 0x000fe200078e0055 */
[----:B------:R-:W-:Y:S01]  /*1e180*/  FSEL R85, R118, -INF , P0 ;  /* 0xff80000076557808 */ /* 0x000fe20000000000 */
[----:B------:R-:W-:Y:S01]  /*1e190*/  IMAD.MOV.U32 R118, RZ, RZ, R75 ;  /* 0x000000ffff767224 */ /* 0x000fe200078e004b */
[----:B------:R-:W-:Y:S02]  /*1e1a0*/  @P1 LOP3.LUT R249, R249, 0x2000, RZ, 0xfc, !PT ;  /* 0x00002000f9f91812 */ /* 0x000fe400078efcff */
[----:B------:R-:W-:Y:S02]  /*1e1b0*/  LOP3.LUT P1, RZ, R248, 0x100000, RZ, 0xc0, !PT ;  /* 0x00100000f8ff7812 */ /* 0x000fe4000782c0ff */
[----:B------:R-:W-:Y:S02]  /*1e1c0*/  LOP3.LUT R249, R249, 0xffffbfff, RZ, 0xc0, !PT ;  /* 0xffffbffff9f97812 */ /* 0x000fe400078ec0ff */
[-C--:B------:R-:W-:Y:S02]  /*1e1d0*/  ISETP.GE.AND P0, PT, R22, R229.reuse, PT ;  /* 0x000000e51600720c */ /* 0x080fe40003f06270 */
[----:B------:R-:W-:Y:S02]  /*1e1e0*/  FSEL R64, R64, -INF , !P5 ;  /* 0xff80000040407808 */ /* 0x000fe40006800000 */
        /* <DEDUP_REMOVED lines=9> */
[-C--:B------:R-:W-:Y:S04]  /*1e280*/  ISETP.GE.AND P0, PT, R6, R232.reuse, PT ;  /* 0x000000e80600720c */ /* 0x080fe80003f06270 */
[----:B------:R-:W-:Y:S02]  /*1e290*/  FSEL R76, R129, -INF , P0 ;  /* 0xff800000814c7808 */ /* 0x000fe40000000000 */
[-C--:B------:R-:W-:Y:S02]  /*1e2a0*/  ISETP.GE.AND P0, PT, R21, R229.reuse, PT ;  /* 0x000000e51500720c */ /* 0x080fe40003f06270 */
[----:B------:R-:W-:Y:S02]  /*1e2b0*/  @P1 LOP3.LUT R249, R249, 0x8000, RZ, 0xfc, !PT ;  /* 0x00008000f9f91812 */ /* 0x000fe400078efcff */
[----:B------:R-:W-:Y:S02]  /*1e2c0*/  LOP3.LUT P1, RZ, R248, 0x100, RZ, 0xc0, !PT ;  /* 0x00000100f8ff7812 */ /* 0x000fe4000782c0ff */
[----:B------:R-:W-:Y:S02]  /*1e2d0*/  LOP3.LUT R249, R249, 0xfffeffff, RZ, 0xc0, !PT ;  /* 0xfffefffff9f97812 */ /* 0x000fe400078ec0ff */
[----:B------:R-:W-:Y:S02]  /*1e2e0*/  FSEL R81, R122, -INF , P0 ;  /* 0xff8000007a517808 */ /* 0x000fe40000000000 */
        /* <DEDUP_REMOVED lines=14> */
[----:B------:R-:W-:Y:S04]  /*1e3d0*/  ISETP.GE.AND P0, PT, R6, R229, PT ;  /* 0x000000e50600720c */ /* 0x000fe80003f06270 */
[----:B------:R-:W-:Y:S02]  /*1e3e0*/  FSEL R38, R131, -INF , P0 ;  /* 0xff80000083267808 */ /* 0x000fe40000000000 */
[----:B------:R-:W-:Y:S02]  /*1e3f0*/  ISETP.GE.AND P0, PT, R0, R232, PT ;  /* 0x000000e80000720c */ /* 0x000fe40003f06270 */
[----:B------:R-:W-:Y:S02]  /*1e400*/  @P1 LOP3.LUT R249, R249, 0x40000, RZ, 0xfc, !PT ;  /* 0x00040000f9f91812 */ /* 0x000fe400078efcff */
[----:B------:R-:W-:Y:S02]  /*1e410*/  LOP3.LUT P1, RZ, R248, 0x800000, RZ, 0xc0, !PT ;  /* 0x00800000f8ff7812 */ /* 0x000fe4000782c0ff */
[----:B------:R-:W-:Y:S02]  /*1e420*/  LOP3.LUT R249, R249, 0xfff7ffff, RZ, 0xc0, !PT ;  /* 0xfff7fffff9f97812 */ /* 0x000fe400078ec0ff */
[----:B------:R-:W-:Y:S02]  /*1e430*/  FSEL R8, R8, -INF , P0 ;  /* 0xff80000008087808 */ /* 0x000fe40000000000 */
[-C--:B------:R-:W-:Y:S04]  /*1e440*/  ISETP.GE.AND P0, PT, R171, R231.reuse, PT ;  /* 0x000000e7ab00720c */ /* 0x080fe80003f06270 */
[----:B------:R-:W-:Y:S02]  /*1e450*/  FSEL R19, R173, -INF , !P0 ;  /* 0xff800000ad137808 */ /* 0x000fe40004000000 */
[C---:B------:R-:W-:Y:S02]  /*1e460*/  LOP3.LUT P0, RZ, R248.reuse, 0x2000, RZ, 0xc0, !PT ;  /* 0x00002000f8ff7812 */ /* 0x040fe4000780c0ff */
[----:B------:R-:W-:Y:S02]  /*1e470*/  @P1 LOP3.LUT R249, R249, 0x80000, RZ, 0xfc, !PT ;  /* 0x00080000f9f91812 */ /* 0x000fe400078efcff */
[----:B------:R-:W-:Y:S02]  /*1e480*/  LOP3.LUT P1, RZ, R248, 0x400, RZ, 0xc0, !PT ;  /* 0x00000400f8ff7812 */ /* 0x000fe4000782c0ff */
[----:B------:R-:W-:Y:S02]  /*1e490*/  LOP3.LUT R249, R249, 0xffefffff, RZ, 0xc0, !PT ;  /* 0xffeffffff9f97812 */ /* 0x000fe400078ec0ff */
[----:B------:R-:W-:Y:S02]  /*1e4a0*/  FSEL R17, R7, -INF , !P0 ;  /* 0xff80000007117808 */ /* 0x000fe40004000000 */
        /* <DEDUP_REMOVED lines=11> */
[C---:B------:R-:W-:Y:S02]  /*1e560*/  LOP3.LUT P1, RZ, R248.reuse, 0x1000000, RZ, 0xc0, !PT ;  /* 0x01000000f8ff7812 */ /* 0x040fe4000782c0ff */
[----:B------:R-:W-:Y:S02]  /*1e570*/  LOP3.LUT R249, R249, 0xffbfffff, RZ, 0xc0, !PT ;  /* 0xffbffffff9f97812 */ /* 0x000fe400078ec0ff */
[----:B------:R-:W-:Y:S09]  /*1e580*/  FSEL R65, R65, -INF , !P0 ;  /* 0xff80000041417808 */ /* 0x000ff20004000000 */
[----:B------:R-:W-:Y:S02]  /*1e590*/  @P1 LOP3.LUT R249, R249, 0x400000, RZ, 0xfc, !PT ;  /* 0x00400000f9f91812 */ /* 0x000fe400078efcff */
[C---:B------:R-:W-:Y:S02]  /*1e5a0*/  LOP3.LUT P1, RZ, R248.reuse, 0x2000000, RZ, 0xc0, !PT ;  /* 0x02000000f8ff7812 */ /* 0x040fe4000782c0ff */
[----:B------:R-:W-:Y:S11]  /*1e5b0*/  LOP3.LUT R249, R249, 0xff7fffff, RZ, 0xc0, !PT ;  /* 0xff7ffffff9f97812 */ /* 0x000ff600078ec0ff */
        /* <DEDUP_REMOVED lines=13> */
[----:B------:R-:W-:Y:S02]  /*1e690*/  LOP3.LUT P1, RZ, R248, 0x40000000, RZ, 0xc0, !PT ;  /* 0x40000000f8ff7812 */ /* 0x000fe4000782c0ff */
[C---:B------:R-:W-:Y:S02]  /*1e6a0*/  LOP3.LUT P6, RZ, R249.reuse, 0x80, RZ, 0xc0, !PT ;  /* 0x00000080f9ff7812 */ /* 0x040fe400078cc0ff */
[----:B------:R-:W-:Y:S02]  /*1e6b0*/  FSEL R13, R172, -INF , !P1 ;  /* 0xff800000ac0d7808 */ /* 0x000fe40004800000 */
[C---:B------:R-:W-:Y:S02]  /*1e6c0*/  LOP3.LUT P1, RZ, R249.reuse, 0x8000000, RZ, 0xc0, !PT ;  /* 0x08000000f9ff7812 */ /* 0x040fe4000782c0ff */
[C---:B------:R-:W-:Y:S02]  /*1e6d0*/  LOP3.LUT P5, RZ, R249.reuse, 0x200, RZ, 0xc0, !PT ;  /* 0x00000200f9ff7812 */ /* 0x040fe400078ac0ff */
[----:B------:R-:W-:Y:S02]  /*1e6e0*/  FSEL R55, R170, -INF , !P1 ;  /* 0xff800000aa377808 */ /* 0x000fe40004800000 */
[----:B------:R-:W-:Y:S04]  /*1e6f0*/  LOP3.LUT P1, RZ, R249, 0x4000000, RZ, 0xc0, !PT ;  /* 0x04000000f9ff7812 */ /* 0x000fe8000782c0ff */
[----:B------:R-:W-:Y:S02]  /*1e700*/  FSEL R27, R9, -INF , !P1 ;  /* 0xff800000091b7808 */ /* 0x000fe40004800000 */
[C---:B------:R-:W-:Y:S04]  /*1e710*/  LOP3.LUT P1, RZ, R249.reuse, 0x2000000, RZ, 0xc0, !PT ;  /* 0x02000000f9ff7812 */ /* 0x040fe8000782c0ff */
[----:B------:R-:W-:Y:S02]  /*1e720*/  FSEL R25, R16, -INF , !P1 ;  /* 0xff80000010197808 */ /* 0x000fe40004800000 */
[C---:B------:R-:W-:Y:S04]  /*1e730*/  LOP3.LUT P1, RZ, R249.reuse, 0x1000000, RZ, 0xc0, !PT ;  /* 0x01000000f9ff7812 */ /* 0x040fe8000782c0ff */
[----:B------:R-:W-:Y:S01]  /*1e740*/  FSEL R9, R128, -INF , !P1 ;  /* 0xff80000080097808 */ /* 0x000fe20004800000 */
[----:B------:R-:W-:Y:S01]  /*1e750*/  IMAD.MOV.U32 R128, RZ, RZ, R119 ;  /* 0x000000ffff807224 */ /* 0x000fe200078e0077 */
[C---:B------:R-:W-:Y:S01]  /*1e760*/  LOP3.LUT P1, RZ, R249.reuse, 0x800000, RZ, 0xc0, !PT ;  /* 0x00800000f9ff7812 */ /* 0x040fe2000782c0ff */
[----:B------:R-:W-:Y:S02]  /*1e770*/  IMAD.MOV.U32 R119, RZ, RZ, R118 ;  /* 0x000000ffff777224 */ /* 0x000fe400078e0076 */
[----:B------:R-:W-:Y:S01]  /*1e780*/  IMAD.MOV.U32 R118, RZ, RZ, R125 ;  /* 0x000000ffff767224 */ /* 0x000fe200078e007d */
[----:B------:R-:W-:Y:S01]  /*1e790*/  FSEL R16, R128, -INF , !P1 ;  /* 0xff80000080107808 */ /* 0x000fe20004800000 */
[----:B------:R-:W-:Y:S01]  /*1e7a0*/  IMAD.MOV.U32 R125, RZ, RZ, R120 ;  /* 0x000000ffff7d7224 */ /* 0x000fe200078e0078 */
[----:B------:R-:W-:Y:S01]  /*1e7b0*/  LOP3.LUT P1, RZ, R249, 0x400000, RZ, 0xc0, !PT ;  /* 0x00400000f9ff7812 */ /* 0x000fe2000782c0ff */
        /* <DEDUP_REMOVED lines=10> */
[----:B------:R-:W-:Y:S01]  /*1e860*/  IMAD.MOV.U32 R128, RZ, RZ, R119 ;  /* 0x000000ffff807224 */ /* 0x000fe200078e0077 */
[----:B------:R-:W-:Y:S01]  /*1e870*/  FSEL R118, R118, -INF , !P6 ;  /* 0xff80000076767808 */ /* 0x000fe20007000000 */
[----:B------:R-:W-:Y:S01]  /*1e880*/  IMAD.MOV.U32 R119, RZ, RZ, R125 ;  /* 0x000000ffff777224 */ /* 0x000fe200078e007d */
[----:B------:R-:W-:Y:S01]  /*1e890*/  FSEL R61, R61, -INF , !P1 ;  /* 0xff8000003d3d7808 */ /* 0x000fe20004800000 */
[----:B------:R-:W-:Y:S01]  /*1e8a0*/  IMAD.MOV.U32 R125, RZ, RZ, R124 ;  /* 0x000000ffff7d7224 */ /* 0x000fe200078e007c */
[C---:B------:R-:W-:Y:S01]  /*1e8b0*/  LOP3.LUT P1, RZ, R249.reuse, 0x80000, RZ, 0xc0, !PT ;  /* 0x00080000f9ff7812 */ /* 0x040fe2000782c0ff */
[----:B------:R-:W-:Y:S01]  /*1e8c0*/  IMAD.MOV.U32 R124, RZ, RZ, R111 ;  /* 0x000000ffff7c7224 */ /* 0x000fe200078e006f */
[C---:B------:R-:W-:Y:S01]  /*1e8d0*/  LOP3.LUT P6, RZ, R249.reuse, 0x8, RZ, 0xc0, !PT ;  /* 0x00000008f9ff7812 */ /* 0x040fe200078cc0ff */
[----:B------:R-:W-:Y:S01]  /*1e8e0*/  IMAD.MOV.U32 R122, RZ, RZ, R129 ;  /* 0x000000ffff7a7224 */ /* 0x000fe200078e0081 */
[----:B------:R-:W-:Y:S01]  /*1e8f0*/  FSEL R98, R98, -INF , !P1 ;  /* 0xff80000062627808 */ /* 0x000fe20004800000 */
[----:B------:R-:W-:Y:S01]  /*1e900*/  IMAD.MOV.U32 R129, RZ, RZ, R128 ;  /* 0x000000ffff817224 */ /* 0x000fe200078e0080 */
[C---:B------:R-:W-:Y:S01]  /*1e910*/  LOP3.LUT P1, RZ, R249.reuse, 0x40000, RZ, 0xc0, !PT ;  /* 0x00040000f9ff7812 */ /* 0x040fe2000782c0ff */
[----:B------:R-:W-:Y:S02]  /*1e920*/  IMAD.MOV.U32 R128, RZ, RZ, R119 ;  /* 0x000000ffff807224 */ /* 0x000fe400078e0077 */
        /* <DEDUP_REMOVED lines=23> */
[C---:B------:R-:W-:Y:S01]  /*1eaa0*/  LOP3.LUT P1, RZ, R249.reuse, 0x8000, RZ, 0xc0, !PT ;  /* 0x00008000f9ff7812 */ /* 0x040fe2000782c0ff */
        /* <DEDUP_REMOVED lines=25> */
[----:B------:R-:W-:Y:S01]  /*1ec40*/  IMAD.MOV.U32 R131, RZ, RZ, R126 ;  /* 0x000000ffff837224 */ /* 0x000fe200078e007e */
[----:B------:R-:W2:Y:S01]  /*1ec50*/  S2R R241, SR_CTAID.X ;  /* 0x0000000000f17919 */ /* 0x000ea20000002500 */
[----:B------:R-:W-:Y:S01]  /*1ec60*/  IMAD.MOV.U32 R126, RZ, RZ, R123 ;  /* 0x000000ffff7e7224 */ /* 0x000fe200078e007b */
[----:B------:R-:W-:Y:S01]  /*1ec70*/  FSEL R116, R116, -INF , !P1 ;  /* 0xff80000074747808 */ /* 0x000fe20004800000 */
[----:B------:R-:W-:Y:S01]  /*1ec80*/  IMAD.MOV.U32 R123, RZ, RZ, R119 ;  /* 0x000000ffff7b7224 */ /* 0x000fe200078e0077 */
[-C--:B------:R-:W-:Y:S01]  /*1ec90*/  ISETP.GE.AND P1, PT, R210, R228.reuse, PT ;  /* 0x000000e4d200720c */ /* 0x080fe20003f26270 */
[----:B------:R-:W-:Y:S02]  /*1eca0*/  IMAD.MOV.U32 R119, RZ, RZ, R114 ;  /* 0x000000ffff777224 */ /* 0x000fe400078e0072 */
[----:B------:R-:W-:Y:S01]  /*1ecb0*/  IMAD.MOV.U32 R114, RZ, RZ, R107 ;  /* 0x000000ffff727224 */ /* 0x000fe200078e006b */
[----:B------:R-:W-:Y:S01]  /*1ecc0*/  FSEL R214, R214, -INF , !P1 ;  /* 0xff800000d6d67808 */ /* 0x000fe20004800000 */
[----:B------:R-:W-:Y:S01]  /*1ecd0*/  IMAD.MOV.U32 R174, RZ, RZ, R131 ;  /* 0x000000ffffae7224 */ /* 0x000fe200078e0083 */
[-C--:B------:R-:W-:Y:S01]  /*1ece0*/  ISETP.GE.AND P1, PT, R186, R231.reuse, PT ;  /* 0x000000e7ba00720c */ /* 0x080fe20003f26270 */
[----:B------:R-:W-:Y:S02]  /*1ecf0*/  IMAD.MOV.U32 R131, RZ, RZ, R126 ;  /* 0x000000ffff837224 */ /* 0x000fe400078e007e */
[----:B------:R-:W-:Y:S02]  /*1ed00*/  IMAD.MOV.U32 R107, RZ, RZ, R240 ;  /* 0x000000ffff6b7224 */ /* 0x000fe400078e00f0 */
[----:B------:R-:W-:Y:S01]  /*1ed10*/  IMAD.MOV.U32 R126, RZ, RZ, R123 ;  /* 0x000000ffff7e7224 */ /* 0x000fe200078e007b */
[----:B------:R-:W3:Y:S01]  /*1ed20*/  S2R R240, SR_CTAID.Z ;  /* 0x0000000000f07919 */ /* 0x000ee20000002700 */
        /* <DEDUP_REMOVED lines=11> */
[-C--:B------:R-:W-:Y:S01]  /*1ede0*/  ISETP.GE.AND P4, PT, R204, R231.reuse, PT ;  /* 0x000000e7cc00720c */ /* 0x080fe20003f86270 */
[----:B------:R-:W-:Y:S01]  /*1edf0*/  IMAD.MOV.U32 R107, RZ, RZ, R113 ;  /* 0x000000ffff6b7224 */ /* 0x000fe200078e0071 */
[----:B------:R-:W-:Y:S01]  /*1ee00*/  FSEL R5, R172, -INF , !P3 ;  /* 0xff800000ac057808 */ /* 0x000fe20005800000 */
[----:B------:R-:W-:Y:S01]  /*1ee10*/  IMAD.MOV.U32 R173, RZ, RZ, R126 ;  /* 0x000000ffffad7224 */ /* 0x000fe200078e007e */
[----:B------:R-:W-:Y:S01]  /*1ee20*/  LOP3.LUT P3, RZ, R249, 0x40, RZ, 0xc0, !PT ;  /* 0x00000040f9ff7812 */ /* 0x000fe2000786c0ff */
[----:B------:R-:W-:Y:S02]  /*1ee30*/  IMAD.MOV.U32 R114, RZ, RZ, R107 ;  /* 0x000000ffff727224 */ /* 0x000fe400078e006b */
[----:B------:R-:W-:Y:S01]  /*1ee40*/  IMAD.MOV.U32 R111, RZ, RZ, R223 ;  /* 0x000000ffff6f7224 */ /* 0x000fe200078e00df */
[----:B------:R-:W-:Y:S01]  /*1ee50*/  FSEL R7, R173, -INF , !P3 ;  /* 0xff800000ad077808 */ /* 0x000fe20005800000 */
[----:B------:R-:W-:Y:S01]  /*1ee60*/  IMAD R173, R242, 0x100, R168 ;  /* 0x00000100f2ad7824 */ /* 0x000fe200078e02a8 */
[----:B------:R-:W-:Y:S01]  /*1ee70*/  LOP3.LUT P3, RZ, R249, 0x20, RZ, 0xc0, !PT ;  /* 0x00000020f9ff7812 */ /* 0x000fe2000786c0ff */
[----:B------:R-:W-:Y:S01]  /*1ee80*/  IMAD.MOV.U32 R126, RZ, RZ, R114 ;  /* 0x000000ffff7e7224 */ /* 0x000fe200078e0072 */
[----:B------:R-:W-:Y:S01]  /*1ee90*/  FSEL R111, R111, -INF , !P5 ;  /* 0xff8000006f6f7808 */ /* 0x000fe20006800000 */
[----:B------:R-:W-:Y:S01]  /*1eea0*/  VIADD R173, R173, 0x50 ;  /* 0x00000050adad7836 */ /* 0x000fe20000000000 */
[----:B------:R-:W-:Y:S01]  /*1eeb0*/  LOP3.LUT P5, RZ, R249, 0x4, RZ, 0xc0, !PT ;  /* 0x00000004f9ff7812 */ /* 0x000fe200078ac0ff */
[----:B------:R-:W-:Y:S02]  /*1eec0*/  IMAD.MOV.U32 R114, RZ, RZ, R109 ;  /* 0x000000ffff727224 */ /* 0x000fe400078e006d */
[----:B------:R-:W-:Y:S01]  /*1eed0*/  IMAD.MOV.U32 R109, RZ, RZ, R221 ;  /* 0x000000ffff6d7224 */ /* 0x000fe200078e00dd */
[-C--:B------:R-:W-:Y:S01]  /*1eee0*/  ISETP.GE.AND P0, PT, R173, R231.reuse, PT ;  /* 0x000000e7ad00720c */ /* 0x080fe20003f06270 */
[----:B------:R-:W-:Y:S01]  /*1eef0*/  IMAD.MOV.U32 R120, RZ, RZ, R225 ;  /* 0x000000ffff787224 */ /* 0x000fe200078e00e1 */
[----:B------:R-:W-:Y:S01]  /*1ef00*/  FSEL R114, R114, -INF , !P6 ;  /* 0xff80000072727808 */ /* 0x000fe20007000000 */
[----:B------:R-:W-:Y:S01]  /*1ef10*/  IMAD.MOV.U32 R107, RZ, RZ, R67 ;  /* 0x000000ffff6b7224 */ /* 0x000fe200078e0043 */
[----:B------:R-:W-:Y:S01]  /*1ef20*/  FSEL R109, R109, -INF , !P0 ;  /* 0xff8000006d6d7808 */ /* 0x000fe20004000000 */
[----:B------:R-:W-:Y:S01]  /*1ef30*/  IMAD.MOV.U32 R113, RZ, RZ, R239 ;  /* 0x000000ffff717224 */ /* 0x000fe200078e00ef */
[CC--:B------:R-:W-:Y:S01]  /*1ef40*/  ISETP.GE.AND P0, PT, R37.reuse, R231.reuse, PT ;  /* 0x000000e72500720c */ /* 0x0c0fe20003f06270 */
[----:B------:R-:W-:Y:S01]  /*1ef50*/  IMAD.MOV.U32 R124, RZ, RZ, R108 ;  /* 0x000000ffff7c7224 */ /* 0x000fe200078e006c */
[-C--:B------:R-:W-:Y:S01]  /*1ef60*/  ISETP.GE.AND P6, PT, R37, R228.reuse, PT ;  /* 0x000000e42500720c */ /* 0x080fe20003fc6270 */
[----:B------:R-:W-:Y:S01]  /*1ef70*/  IMAD.MOV.U32 R67, RZ, RZ, R238 ;  /* 0x000000ffff437224 */ /* 0x000fe200078e00ee */
[----:B------:R-:W4:Y:S01]  /*1ef80*/  LD.E R37, desc[UR4][R2.64+0xdc] ;  /* 0x0000dc0402257980 */ /* 0x000f22000c101900 */
[----:B------:R-:W-:Y:S01]  /*1ef90*/  FSEL R120, R120, -INF , !P5 ;  /* 0xff80000078787808 */ /* 0x000fe20006800000 */
[----:B------:R-:W-:Y:S01]  /*1efa0*/  IMAD.MOV.U32 R112, RZ, RZ, R216 ;  /* 0x000000ffff707224 */ /* 0x000fe200078e00d8 */
[-C--:B------:R-:W-:Y:S01]  /*1efb0*/  ISETP.GE.AND P5, PT, R210, R231.reuse, PT ;  /* 0x000000e7d200720c */ /* 0x080fe20003fa6270 */
[----:B------:R-:W-:Y:S01]  /*1efc0*/  IMAD.MOV.U32 R108, RZ, RZ, R167 ;  /* 0x000000ffff6c7224 */ /* 0x000fe200078e00a7 */
[----:B------:R-:W-:Y:S01]  /*1efd0*/  FSEL R107, R107, -INF , !P0 ;  /* 0xff8000006b6b7808 */ /* 0x000fe20004000000 */
[----:B------:R-:W1:Y:S01]  /*1efe0*/  S2R R167, SR_TID.X ;  /* 0x0000000000a77919 */ /* 0x000e620000002100 */
[----:B------:R-:W-:Y:S02]  /*1eff0*/  FSEL R130, R130, -INF , !P5 ;  /* 0xff80000082827808 */ /* 0x000fe40006800000 */
[-C--:B------:R-:W-:Y:S01]  /*1f000*/  ISETP.GE.AND P5, PT, R208, R231.reuse, PT ;  /* 0x000000e7d000720c */ /* 0x080fe20003fa6270 */
[----:B------:R1:W5:Y:S01]  /*1f010*/  LDL.LU R225, [R1+0x80] ;  /* 0x0000800001e17983 */ /* 0x0003620000300800 */
[-C--:B------:R-:W-:Y:S02]  /*1f020*/  ISETP.GE.AND P0, PT, R173, R228.reuse, PT ;  /* 0x000000e4ad00720c */ /* 0x080fe40003f06270 */
[----:B------:R-:W-:Y:S01]  /*1f030*/  FSEL R115, R115, -INF , !P5 ;  /* 0xff80000073737808 */ /* 0x000fe20006800000 */
[----:B------:R1:W5:Y:S01]  /*1f040*/  LDL.LU R224, [R1+0x7c] ;  /* 0x00007c0001e07983 */ /* 0x0003620000300800 */
[-C--:B------:R-:W-:Y:S02]  /*1f050*/  ISETP.GE.AND P5, PT, R206, R231.reuse, PT ;  /* 0x000000e7ce00720c */ /* 0x080fe40003fa6270 */
[----:B------:R-:W-:Y:S01]  /*1f060*/  FSEL R126, R126, -INF , !P0 ;  /* 0xff8000007e7e7808 */ /* 0x000fe20004000000 */
[----:B------:R2:W5:Y:S01]  /*1f070*/  LDL.LU R223, [R1+0x78] ;  /* 0x0000780001df7983 */ /* 0x0005620000300800 */
[----:B------:R-:W-:Y:S02]  /*1f080*/  FSEL R210, R174, -INF , !P5 ;  /* 0xff800000aed27808 */ /* 0x000fe40006800000 */
[-C--:B------:R-:W-:Y:S01]  /*1f090*/  ISETP.GE.AND P5, PT, R208, R228.reuse, PT ;  /* 0x000000e4d000720c */ /* 0x080fe20003fa6270 */
[----:B------:R2:W5:Y:S01]  /*1f0a0*/  LDL.LU R222, [R1+0x74] ;  /* 0x0000740001de7983 */ /* 0x0005620000300800 */
[----:B------:R-:W-:Y:S02]  /*1f0b0*/  FSEL R208, R131, -INF , !P4 ;  /* 0xff80000083d07808 */ /* 0x000fe40006000000 */
[-C--:B------:R-:W-:Y:S01]  /*1f0c0*/  ISETP.GE.AND P4, PT, R192, R231.reuse, PT ;  /* 0x000000e7c000720c */ /* 0x080fe20003f86270 */
[----:B------:R2:W5:Y:S01]  /*1f0d0*/  LDL.LU R217, [R1+0x70] ;  /* 0x0000700001d97983 */ /* 0x0005620000300800 */
        /* <DEDUP_REMOVED lines=8> */
[----:B-1----:R-:W-:Y:S01]  /*1f160*/  IMAD.SHL.U32 R221, R167, 0x40, RZ ;  /* 0x00000040a7dd7824 */ /* 0x002fe200078e00ff */
[----:B------:R-:W-:Y:S01]  /*1f170*/  FSEL R204, R123, -INF , !P0 ;  /* 0xff8000007bcc7808 */ /* 0x000fe20004000000 */
[----:B------:R-:W1:Y:S01]  /*1f180*/  S2R R239, SR_CTAID.Y ;  /* 0x0000000000ef7919 */ /* 0x000e620000002600 */
        /* <DEDUP_REMOVED lines=14> */
[CC--:B------:R-:W-:Y:S02]  /*1f270*/  ISETP.GE.AND P1, PT, R178.reuse, R231.reuse, PT ;  /* 0x000000e7b200720c */ /* 0x0c0fe40003f26270 */
        /* <DEDUP_REMOVED lines=15> */
[----:B------:R-:W-:Y:S01]  /*1f370*/  IMAD.U32 R218, RZ, RZ, UR6 ;  /* 0x00000006ffda7e24 */ /* 0x000fe2000f8e00ff */
[----:B------:R-:W-:Y:S02]  /*1f380*/  FSEL R184, R184, -INF , !P1 ;  /* 0xff800000b8b87808 */ /* 0x000fe40004800000 */
[-C--:B------:R-:W-:Y:S02]  /*1f390*/  ISETP.GE.AND P5, PT, R179, R228.reuse, PT ;  /* 0x000000e4b300720c */ /* 0x080fe40003fa6270 */
[-C--:B------:R-:W-:Y:S02]  /*1f3a0*/  ISETP.GE.AND P4, PT, R183, R231.reuse, PT ;  /* 0x000000e7b700720c */ /* 0x080fe40003f86270 */
[-C--:B------:R-:W-:Y:S02]  /*1f3b0*/  ISETP.GE.AND P1, PT, R182, R228.reuse, PT ;  /* 0x000000e4b600720c */ /* 0x080fe40003f26270 */
[----:B------:R-:W-:Y:S02]  /*1f3c0*/  FSEL R197, R197, -INF , !P6 ;  /* 0xff800000c5c57808 */ /* 0x000fe40007000000 */
[-C--:B------:R-:W-:Y:S02]  /*1f3d0*/  ISETP.GE.AND P6, PT, R60, R231.reuse, PT ;  /* 0x000000e73c00720c */ /* 0x080fe40003fc6270 */
[----:B------:R-:W-:Y:S02]  /*1f3e0*/  FSEL R207, R207, -INF , !P5 ;  /* 0xff800000cfcf7808 */ /* 0x000fe40006800000 */
[----:B------:R-:W-:Y:S02]  /*1f3f0*/  FSEL R172, R199, -INF , !P4 ;  /* 0xff800000c7ac7808 */ /* 0x000fe40006000000 */
[----:B------:R-:W-:Y:S02]  /*1f400*/  FSEL R170, R191, -INF , !P1 ;  /* 0xff800000bfaa7808 */ /* 0x000fe40004800000 */
[-C--:B------:R-:W-:Y:S02]  /*1f410*/  ISETP.GE.AND P5, PT, R59, R231.reuse, PT ;  /* 0x000000e73b00720c */ /* 0x080fe40003fa6270 */
[-C--:B------:R-:W-:Y:S02]  /*1f420*/  ISETP.GE.AND P1, PT, R68, R231.reuse, PT ;  /* 0x000000e74400720c */ /* 0x080fe40003f26270 */
[----:B------:R-:W-:Y:S02]  /*1f430*/  FSEL R195, R88, -INF , !P6 ;  /* 0xff80000058c37808 */ /* 0x000fe40007000000 */
[-C--:B------:R-:W-:Y:S02]  /*1f440*/  ISETP.GE.AND P4, PT, R179, R231.reuse, PT ;  /* 0x000000e7b300720c */ /* 0x080fe40003f86270 */
[-C--:B------:R-:W-:Y:S01]  /*1f450*/  ISETP.GE.AND P6, PT, R62, R228.reuse, PT ;  /* 0x000000e43e00720c */ /* 0x080fe20003fc6270 */
[----:B------:R-:W-:Y:S01]  /*1f460*/  IMAD.MOV.U32 R62, RZ, RZ, R117 ;  /* 0x000000ffff3e7224 */ /* 0x000fe200078e0075 */
[----:B------:R-:W-:Y:S02]  /*1f470*/  FSEL R193, R193, -INF , !P5 ;  /* 0xff800000c1c17808 */ /* 0x000fe40006800000 */
[-C--:B------:R-:W-:Y:S02]  /*1f480*/  ISETP.GE.AND P5, PT, R58, R231.reuse, PT ;  /* 0x000000e73a00720c */ /* 0x080fe40003fa6270 */
[----:B------:R-:W-:Y:S02]  /*1f490*/  FSEL R209, R209, -INF , !P1 ;  /* 0xff800000d1d17808 */ /* 0x000fe40004800000 */
[----:B------:R-:W-:Y:S02]  /*1f4a0*/  FSEL R215, R215, -INF , !P4 ;  /* 0xff800000d7d77808 */ /* 0x000fe40006000000 */
[-C--:B------:R-:W-:Y:S02]  /*1f4b0*/  ISETP.GE.AND P1, PT, R63, R231.reuse, PT ;  /* 0x000000e73f00720c */ /* 0x080fe40003f26270 */
[-C--:B------:R-:W-:Y:S02]  /*1f4c0*/  ISETP.GE.AND P4, PT, R183, R228.reuse, PT ;  /* 0x000000e4b700720c */ /* 0x080fe40003f86270 */
[----:B------:R-:W-:Y:S02]  /*1f4d0*/  FSEL R189, R189, -INF , !P6 ;  /* 0xff800000bdbd7808 */ /* 0x000fe40007000000 */
[----:B------:R-:W-:Y:S02]  /*1f4e0*/  ISETP.GE.AND P6, PT, R0, R231, PT ;  /* 0x000000e70000720c */ /* 0x000fe40003fc6270 */
[----:B------:R-:W-:Y:S01]  /*1f4f0*/  FSEL R183, R92, -INF , !P5 ;  /* 0xff8000005cb77808 */ /* 0x000fe20006800000 */
[----:B------:R-:W-:Y:S01]  /*1f500*/  IMAD.MOV.U32 R92, RZ, RZ, R113 ;  /* 0x000000ffff5c7224 */ /* 0x000fe200078e0071 */
[----:B------:R-:W-:Y:S02]  /*1f510*/  FSEL R122, R70, -INF , !P4 ;  /* 0xff800000467a7808 */ /* 0x000fe40006000000 */
        /* <DEDUP_REMOVED lines=9> */
[----:B------:R-:W-:Y:S02]  /*1f5b0*/  FSEL R201, R201, -INF , !P1 ;  /* 0xff800000c9c97808 */ /* 0x000fe40004800000 */
[-C--:B------:R-:W-:Y:S02]  /*1f5c0*/  ISETP.GE.AND P4, PT, R56, R231.reuse, PT ;  /* 0x000000e73800720c */ /* 0x080fe40003f86270 */
[----:B------:R-:W-:Y:S01]  /*1f5d0*/  ISETP.GE.AND P1, PT, R60, R228, PT ;  /* 0x000000e43c00720c */ /* 0x000fe20003f26270 */
[----:B------:R-:W-:Y:S01]  /*1f5e0*/  IMAD.MOV.U32 R60, RZ, RZ, R115 ;  /* 0x000000ffff3c7224 */ /* 0x000fe200078e0073 */
[----:B------:R-:W-:Y:S02]  /*1f5f0*/  ISETP.GE.AND P0, PT, R175, R231, PT ;  /* 0x000000e7af00720c */ /* 0x000fe40003f06270 */
[----:B------:R-:W-:Y:S02]  /*1f600*/  FMNMX3.FTZ R8, R0, R55, R27, !PT ;  /* 0x0000003700087276 */ /* 0x000fe4000781001b */
[----:B------:R-:W-:Y:S02]  /*1f610*/  FMNMX3.FTZ R0, R165, R4, R17, !PT ;  /* 0x00000004a5007276 */ /* 0x000fe40007810011 */
[----:B------:R-:W-:Y:S02]  /*1f620*/  FSEL R181, R181, -INF , !P4 ;  /* 0xff800000b5b57808 */ /* 0x000fe40006000000 */
[----:B------:R-:W-:Y:S01]  /*1f630*/  FSEL R187, R90, -INF , !P1 ;  /* 0xff8000005abb7808 */ /* 0x000fe20004800000 */
[----:B------:R-:W-:Y:S01]  /*1f640*/  IMAD.MOV.U32 R90, RZ, RZ, R7 ;  /* 0x000000ffff5a7224 */ /* 0x000fe200078e0007 */
[----:B------:R-:W-:Y:S02]  /*1f650*/  FSEL R213, R213, -INF , !P0 ;  /* 0xff800000d5d57808 */ /* 0x000fe40004000000 */
[CC--:B------:R-:W-:Y:S02]  /*1f660*/  ISETP.GE.AND P4, PT, R54.reuse, R231.reuse, PT ;  /* 0x000000e73600720c */ /* 0x0c0fe40003f86270 */
[----:B------:R-:W-:Y:S01]  /*1f670*/  ISETP.GE.AND P1, PT, R54, R228, PT ;  /* 0x000000e43600720c */ /* 0x000fe20003f26270 */
[----:B------:R-:W-:Y:S01]  /*1f680*/  IMAD.MOV.U32 R54, RZ, RZ, R5 ;  /* 0x000000ffff367224 */ /* 0x000fe200078e0005 */
[----:B------:R-:W-:Y:S01]  /*1f690*/  ISETP.GE.AND P0, PT, R69, R231, PT ;  /* 0x000000e74500720c */ /* 0x000fe20003f06270 */
[----:B------:R-:W-:Y:S01]  /*1f6a0*/  IMAD.MOV.U32 R69, RZ, RZ, R121 ;  /* 0x000000ffff457224 */ /* 0x000fe200078e0079 */
[----:B------:R-:W-:Y:S02]  /*1f6b0*/  FMNMX3.FTZ R5, R8, R25, R53, !PT ;  /* 0x0000001908057276 */ /* 0x000fe40007810035 */
[----:B------:R-:W-:Y:S02]  /*1f6c0*/  FMNMX3.FTZ R0, R0, R11, R9, !PT ;  /* 0x0000000b00007276 */ /* 0x000fe40007810009 */
[----:B------:R-:W-:Y:S02]  /*1f6d0*/  FMNMX3.FTZ R5, R5, R16, R69, !PT ;  /* 0x0000001005057276 */ /* 0x000fe40007810045 */
[----:B------:R-:W-:Y:S02]  /*1f6e0*/  FMNMX3.FTZ R0, R0, R57, R61, !PT ;  /* 0x0000003900007276 */ /* 0x000fe4000781003d */
[----:B------:R-:W-:Y:S02]  /*1f6f0*/  FSEL R211, R80, -INF , !P0 ;  /* 0xff80000050d37808 */ /* 0x000fe40004000000 */
[----:B------:R-:W-:Y:S02]  /*1f700*/  ISETP.GE.AND P0, PT, R175, R228, PT ;  /* 0x000000e4af00720c */ /* 0x000fe40003f06270 */
[----:B------:R-:W-:Y:S02]  /*1f710*/  FMNMX3.FTZ R5, R5, R98, R10, !PT ;  /* 0x0000006205057276 */ /* 0x000fe4000781000a */
[----:B------:R-:W-:Y:S02]  /*1f720*/  FMNMX3.FTZ R7, R0, R35, R33, !PT ;  /* 0x0000002300077276 */ /* 0x000fe40007810021 */
[----:B------:R-:W-:Y:S02]  /*1f730*/  FSEL R205, R205, -INF , !P0 ;  /* 0xff800000cdcd7808 */ /* 0x000fe40004000000 */
[----:B------:R-:W-:Y:S01]  /*1f740*/  ISETP.GE.AND P0, PT, R63, R228, PT ;  /* 0x000000e43f00720c */ /* 0x000fe20003f06270 */
[----:B------:R-:W-:Y:S01]  /*1f750*/  IMAD.MOV.U32 R63, RZ, RZ, R119 ;  /* 0x000000ffff3f7224 */ /* 0x000fe200078e0077 */
[----:B------:R-:W-:Y:S02]  /*1f760*/  FMNMX3.FTZ R5, R5, R110, R106, !PT ;  /* 0x0000006e05057276 */ /* 0x000fe4000781006a */
[----:B------:R-:W-:Y:S02]  /*1f770*/  FMNMX3.FTZ R7, R7, R100, R102, !PT ;  /* 0x0000006407077276 */ /* 0x000fe40007810066 */
[----:B------:R-:W-:Y:S02]  /*1f780*/  FSEL R67, R67, -INF , !P2 ;  /* 0xff80000043437808 */ /* 0x000fe40005000000 */
[----:B------:R-:W-:Y:S02]  /*1f790*/  FMNMX3.FTZ R5, R5, R66, R64, !PT ;  /* 0x0000004205057276 */ /* 0x000fe40007810040 */
[----:B------:R-:W-:Y:S02]  /*1f7a0*/  FSEL R191, R86, -INF , !P0 ;  /* 0xff80000056bf7808 */ /* 0x000fe40004000000 */
[----:B------:R-:W-:Y:S02]  /*1f7b0*/  ISETP.GE.AND P0, PT, R51, R231, PT ;  /* 0x000000e73300720c */ /* 0x000fe40003f06270 */
[----:B------:R-:W-:Y:S02]  /*1f7c0*/  FMNMX3.FTZ R0, R7, R63, R104, !PT ;  /* 0x0000003f07007276 */ /* 0x000fe40007810068 */
[----:B------:R-:W-:Y:S02]  /*1f7d0*/  LOP3.LUT P2, RZ, R249, 0x10, RZ, 0xc0, !PT ;  /* 0x00000010f9ff7812 */ /* 0x000fe4000784c0ff */
[----:B------:R-:W-:Y:S01]  /*1f7e0*/  FSEL R179, R96, -INF , !P4 ;  /* 0xff80000060b37808 */ /* 0x000fe20006000000 */
[----:B------:R-:W-:Y:S01]  /*1f7f0*/  IMAD.MOV.U32 R96, RZ, RZ, R111 ;  /* 0x000000ffff607224 */ /* 0x000fe200078e006f */
[----:B------:R-:W-:Y:S02]  /*1f800*/  FMNMX3.FTZ R5, R5, R54, R90, !PT ;  /* 0x0000003605057276 */ /* 0x000fe4000781005a */
[----:B------:R-:W-:Y:S02]  /*1f810*/  FMNMX3.FTZ R7, R0, R67, R65, !PT ;  /* 0x0000004300077276 */ /* 0x000fe40007810041 */
[----:B------:R-:W-:Y:S02]  /*1f820*/  FSEL R112, R112, -INF , !P2 ;  /* 0xff80000070707808 */ /* 0x000fe40005000000 */
[----:B------:R-:W-:Y:S02]  /*1f830*/  FSEL R177, R177, -INF , !P0 ;  /* 0xff800000b1b17808 */ /* 0x000fe40004000000 */
[----:B------:R-:W-:Y:S02]  /*1f840*/  FSEL R108, R108, -INF , !P3 ;  /* 0xff8000006c6c7808 */ /* 0x000fe40005800000 */
[-C--:B------:R-:W-:Y:S01]  /*1f850*/  ISETP.GE.AND P4, PT, R58, R228.reuse, PT ;  /* 0x000000e43a00720c */ /* 0x080fe20003f86270 */
[----:B------:R-:W-:Y:S01]  /*1f860*/  IMAD.MOV.U32 R58, RZ, RZ, R109 ;  /* 0x000000ffff3a7224 */ /* 0x000fe200078e006d */
[----:B------:R-:W-:Y:S01]  /*1f870*/  ISETP.GE.AND P0, PT, R56, R228, PT ;  /* 0x000000e43800720c */ /* 0x000fe20003f06270 */
[----:B------:R-:W-:Y:S01]  /*1f880*/  IMAD.MOV.U32 R56, RZ, RZ, R107 ;  /* 0x000000ffff387224 */ /* 0x000fe200078e006b */
        /* <DEDUP_REMOVED lines=25> */
[----:B------:R-:W-:Y:S02]  /*1fa20*/  FSEL R185, R185, -INF , !P5 ;  /* 0xff800000b9b97808 */ /* 0x000fe40006800000 */
[----:B------:R-:W-:Y:S02]  /*1fa30*/  FMNMX3.FTZ R8, R8, R203, R201, !PT ;  /* 0x000000cb08087276 */ /* 0x000fe400078100c9 */
[-C--:B------:R-:W-:Y:S02]  /*1fa40*/  ISETP.GE.AND P5, PT, R49, R231.reuse, PT ;  /* 0x000000e73100720c */ /* 0x080fe40003fa6270 */
[----:B------:R-:W-:Y:S02]  /*1fa50*/  ISETP.GE.AND P6, PT, R46, R231, PT ;  /* 0x000000e72e00720c */ /* 0x000fe40003fc6270 */
[----:B------:R-:W-:Y:S02]  /*1fa60*/  FMNMX3.FTZ R0, R0, R183, R181, !PT ;  /* 0x000000b700007276 */ /* 0x000fe400078100b5 */
[----:B------:R-:W-:Y:S02]  /*1fa70*/  FSEL R175, R94, -INF , !P4 ;  /* 0xff8000005eaf7808 */ /* 0x000fe40006000000 */
[----:B------:R-:W-:Y:S02]  /*1fa80*/  FMNMX3.FTZ R8, R8, R191, R189, !PT ;  /* 0x000000bf08087276 */ /* 0x000fe400078100bd */
[----:B------:R-:W-:Y:S02]  /*1fa90*/  FSEL R123, R52, -INF , !P5 ;  /* 0xff800000347b7808 */ /* 0x000fe40006800000 */
[-C--:B------:R-:W-:Y:S02]  /*1faa0*/  ISETP.GE.AND P4, PT, R44, R231.reuse, PT ;  /* 0x000000e72c00720c */ /* 0x080fe40003f86270 */
[-C--:B------:R-:W-:Y:S02]  /*1fab0*/  ISETP.GE.AND P5, PT, R51, R228.reuse, PT ;  /* 0x000000e43300720c */ /* 0x080fe40003fa6270 */
[----:B------:R-:W-:Y:S02]  /*1fac0*/  FSEL R173, R48, -INF , !P0 ;  /* 0xff80000030ad7808 */ /* 0x000fe40004000000 */
[----:B------:R-:W-:Y:S02]  /*1fad0*/  FSEL R121, R50, -INF , !P6 ;  /* 0xff80000032797808 */ /* 0x000fe40007000000 */
[----:B------:R-:W-:Y:S02]  /*1fae0*/  ISETP.GE.AND P0, PT, R36, R231, PT ;  /* 0x000000e72400720c */ /* 0x000fe40003f06270 */
[----:B------:R-:W-:Y:S02]  /*1faf0*/  FMNMX3.FTZ R0, R0, R179, R177, !PT ;  /* 0x000000b300007276 */ /* 0x000fe400078100b1 */
[-C--:B------:R-:W-:Y:S02]  /*1fb00*/  ISETP.GE.AND P6, PT, R49, R228.reuse, PT ;  /* 0x000000e43100720c */ /* 0x080fe40003fc6270 */
[----:B------:R-:W-:Y:S02]  /*1fb10*/  FSEL R171, R42, -INF , !P1 ;  /* 0xff8000002aab7808 */ /* 0x000fe40004800000 */
[----:B------:R-:W-:Y:S02]  /*1fb20*/  FMNMX3.FTZ R8, R8, R187, R185, !PT ;  /* 0x000000bb08087276 */ /* 0x000fe400078100b9 */
[----:B------:R-:W-:Y:S02]  /*1fb30*/  FSEL R119, R47, -INF , !P4 ;  /* 0xff8000002f777808 */ /* 0x000fe40006000000 */
[-C--:B------:R-:W-:Y:S02]  /*1fb40*/  ISETP.GE.AND P1, PT, R32, R231.reuse, PT ;  /* 0x000000e72000720c */ /* 0x080fe40003f26270 */
[-C--:B------:R-:W-:Y:S02]  /*1fb50*/  ISETP.GE.AND P4, PT, R46, R228.reuse, PT ;  /* 0x000000e42e00720c */ /* 0x080fe40003f86270 */
[----:B------:R-:W-:Y:S02]  /*1fb60*/  FSEL R131, R41, -INF , !P5 ;  /* 0xff80000029837808 */ /* 0x000fe40006800000 */
[----:B------:R-:W-:Y:S02]  /*1fb70*/  ISETP.GE.AND P5, PT, R29, R231, PT ;  /* 0x000000e71d00720c */ /* 0x000fe40003fa6270 */
[----:B------:R-:W-:Y:S02]  /*1fb80*/  FSEL R117, R45, -INF , !P0 ;  /* 0xff8000002d757808 */ /* 0x000fe40004000000 */
[----:B------:R-:W-:Y:S02]  /*1fb90*/  FMNMX3.FTZ R0, R0, R123, R121, !PT ;  /* 0x0000007b00007276 */ /* 0x000fe40007810079 */
[----:B------:R-:W-:Y:S02]  /*1fba0*/  FSEL R115, R31, -INF , !P6 ;  /* 0xff8000001f737808 */ /* 0x000fe40007000000 */
[-C--:B------:R-:W-:Y:S02]  /*1fbb0*/  ISETP.GE.AND P0, PT, R44, R228.reuse, PT ;  /* 0x000000e42c00720c */ /* 0x080fe40003f06270 */
[----:B------:R-:W-:Y:S02]  /*1fbc0*/  FMNMX3.FTZ R8, R8, R175, R173, !PT ;  /* 0x000000af08087276 */ /* 0x000fe400078100ad */
[-C--:B------:R-:W-:Y:S02]  /*1fbd0*/  ISETP.GE.AND P6, PT, R28, R231.reuse, PT ;  /* 0x000000e71c00720c */ /* 0x080fe40003fc6270 */
        /* <DEDUP_REMOVED lines=8> */
[----:B------:R-:W-:Y:S02]  /*1fc60*/  FSEL R105, R105, -INF , !P6 ;  /* 0xff80000069697808 */ /* 0x000fe40007000000 */
[-C--:B------:R-:W-:Y:S02]  /*1fc70*/  ISETP.GE.AND P0, PT, R23, R231.reuse, PT ;  /* 0x000000e71700720c */ /* 0x080fe40003f06270 */
[-C--:B------:R-:W-:Y:S02]  /*1fc80*/  ISETP.GE.AND P6, PT, R29, R228.reuse, PT ;  /* 0x000000e41d00720c */ /* 0x080fe40003fc6270 */
[----:B------:R-:W-:Y:S02]  /*1fc90*/  FSEL R43, R43, -INF , !P1 ;  /* 0xff8000002b2b7808 */ /* 0x000fe40004800000 */
[-C--:B------:R-:W-:Y:S02]  /*1fca0*/  ISETP.GE.AND P5, PT, R32, R228.reuse, PT ;  /* 0x000000e42000720c */ /* 0x080fe40003fa6270 */
[----:B------:R-:W-:Y:S02]  /*1fcb0*/  ISETP.GE.AND P1, PT, R22, R231, PT ;  /* 0x000000e71600720c */ /* 0x000fe40003f26270 */
[----:B------:R-:W-:Y:S02]  /*1fcc0*/  FSEL R103, R103, -INF , !P4 ;  /* 0xff80000067677808 */ /* 0x000fe40006000000 */
[----:B------:R-:W-:Y:S02]  /*1fcd0*/  FMNMX3.FTZ R0, R0, R109, R107, !PT ;  /* 0x0000006d00007276 */ /* 0x000fe4000781006b */
[----:B------:R-:W-:Y:S02]  /*1fce0*/  FMNMX3.FTZ R8, R8, R115, R113, !PT ;  /* 0x0000007308087276 */ /* 0x000fe40007810071 */
[----:B------:R-:W-:Y:S02]  /*1fcf0*/  FSEL R93, R93, -INF , !P0 ;  /* 0xff8000005d5d7808 */ /* 0x000fe40004000000 */
[-C--:B------:R-:W-:Y:S02]  /*1fd00*/  ISETP.GE.AND P4, PT, R28, R228.reuse, PT ;  /* 0x000000e41c00720c */ /* 0x080fe40003f86270 */
[-C--:B------:R-:W-:Y:S02]  /*1fd10*/  ISETP.GE.AND P0, PT, R24, R228.reuse, PT ;  /* 0x000000e41800720c */ /* 0x080fe40003f06270 */
[----:B------:R-:W-:Y:S02]  /*1fd20*/  FSEL R99, R99, -INF , !P6 ;  /* 0xff80000063637808 */ /* 0x000fe40007000000 */
[----:B------:R-:W-:Y:S02]  /*1fd30*/  FSEL R101, R101, -INF , !P5 ;  /* 0xff80000065657808 */ /* 0x000fe40006800000 */
[-C--:B------:R-:W-:Y:S02]  /*1fd40*/  ISETP.GE.AND P6, PT, R20, R231.reuse, PT ;  /* 0x000000e71400720c */ /* 0x080fe40003fc6270 */
[----:B------:R-:W-:Y:S02]  /*1fd50*/  FSEL R91, R91, -INF , !P1 ;  /* 0xff8000005b5b7808 */ /* 0x000fe40004800000 */
[----:B------:R-:W-:Y:S02]  /*1fd60*/  ISETP.GE.AND P5, PT, R21, R231, PT ;  /* 0x000000e71500720c */ /* 0x000fe40003fa6270 */
[----:B------:R-:W-:Y:S02]  /*1fd70*/  FMNMX3.FTZ R0, R0, R105, R103, !PT ;  /* 0x0000006900007276 */ /* 0x000fe40007810067 */
[----:B------:R-:W-:Y:S02]  /*1fd80*/  FMNMX3.FTZ R8, R8, R111, R43, !PT ;  /* 0x0000006f08087276 */ /* 0x000fe4000781002b */
[-C--:B------:R-:W-:Y:S02]  /*1fd90*/  ISETP.GE.AND P1, PT, R23, R228.reuse, PT ;  /* 0x000000e41700720c */ /* 0x080fe40003f26270 */
[----:B------:R-:W-:Y:S02]  /*1fda0*/  FSEL R97, R97, -INF , !P4 ;  /* 0xff80000061617808 */ /* 0x000fe40006000000 */
[----:B------:R-:W-:Y:S02]  /*1fdb0*/  FSEL R95, R95, -INF , !P0 ;  /* 0xff8000005f5f7808 */ /* 0x000fe40004000000 */
[-C--:B------:R-:W-:Y:S02]  /*1fdc0*/  ISETP.GE.AND P0, PT, R14, R231.reuse, PT ;  /* 0x000000e70e00720c */ /* 0x080fe40003f06270 */
        /* <DEDUP_REMOVED lines=22> */
[----:B------:R-:W-:Y:S02]  /*1ff30*/  FSEL R79, R79, -INF , !P4 ;  /* 0xff8000004f4f7808 */ /* 0x000fe40006000000 */
[----:B------:R-:W-:Y:S02]  /*1ff40*/  FSEL R76, R76, -INF , !P5 ;  /* 0xff8000004c4c7808 */ /* 0x000fe40006800000 */
[-C--:B------:R-:W-:Y:S02]  /*1ff50*/  ISETP.GE.AND P5, PT, R12, R228.reuse, PT ;  /* 0x000000e40c00720c */ /* 0x080fe40003fa6270 */
[----:B------:R-:W-:Y:S02]  /*1ff60*/  ISETP.GE.AND P6, PT, R6, R228, PT ;  /* 0x000000e40600720c */ /* 0x000fe40003fc6270 */
[----:B------:R-:W-:Y:S02]  /*1ff70*/  FSEL R73, R73, -INF , !P0 ;  /* 0xff80000049497808 */ /* 0x000fe40004000000 */
[----:B------:R-:W-:Y:S02]  /*1ff80*/  FSEL R72, R72, -INF , !P1 ;  /* 0xff80000048487808 */ /* 0x000fe40004800000 */
[----:B------:R-:W-:Y:S02]  /*1ff90*/  FMNMX3.FTZ R0, R0, R81, R79, !PT ;  /* 0x0000005100007276 */ /* 0x000fe4000781004f */
[----:B------:R-:W-:Y:S02]  /*1ffa0*/  FMNMX3.FTZ R6, R5, R75, R76, !PT ;  /* 0x0000004b05067276 */ /* 0x000fe4000781004c */
[----:B------:R-:W-:Y:S02]  /*1ffb0*/  FSEL R39, R39, -INF , !P5 ;  /* 0xff80000027277808 */ /* 0x000fe40006800000 */
[----:B------:R-:W-:Y:S01]  /*1ffc0*/  FSEL R38, R38, -INF , !P6 ;  /* 0xff80000026267808 */ /* 0x000fe20007000000 */
[----:B------:R-:W3:Y:S01]  /*1ffd0*/  SHFL.BFLY PT, R23, R6, 0x2, 0x1f ;  /* 0x0c401f0006177f89 */ /* 0x000ee200000e0000 */
[----:B------:R-:W-:Y:S02]  /*1ffe0*/  FMNMX3.FTZ R0, R0, R73, R72, !PT ;  /* 0x0000004900007276 */ /* 0x000fe40007810048 */
[----:B------:R-:W-:Y:S01]  /*1fff0*/  LOP3.LUT R71, R220, 0x200, R221, 0xf8, !PT ;  /* 0x00000200dc477812 */ /* 0x000fe200078ef8dd */
[----:B------:R-:W-:Y:S01]  /*20000*/  IMAD.MOV.U32 R220, RZ, RZ, R92 ;  /* 0x000000ffffdc7224 */ /* 0x000fe200078e005c */
[----:B------:R-:W-:Y:S01]  /*20010*/  FMNMX3.FTZ R7, R0, R39, R38, !PT ;  /* 0x0000002700077276 */ /* 0x000fe20007810026 */
[----:B------:R-:W-:Y:S01]  /*20020*/  IMAD.MOV.U32 R221, RZ, RZ, R58 ;  /* 0x000000ffffdd7224 */ /* 0x000fe200078e003a */
[----:B------:R-:W-:Y:S01]  /*20030*/  LOP3.LUT P2, RZ, R249, 0x2, RZ, 0xc0, !PT ;  /* 0x00000002f9ff7812 */ /* 0x000fe2000784c0ff */
[----:B------:R-:W-:Y:S01]  /*20040*/  IMAD R71, R71, 0x2, R218 ;  /* 0x0000000247477824 */ /* 0x000fe200078e02da */
[----:B------:R-:W-:Y:S01]  /*20050*/  MOV R238, 0x90 ;  /* 0x0000009000ee7802 */ /* 0x000fe20000000f00 */
[----:B------:R-:W2:Y:S01]  /*20060*/  SHFL.BFLY PT, R0, R7, 0x2, 0x1f ;  /* 0x0c401f0007007f89 */ /* 0x000ea200000e0000 */
[----:B------:R-:W-:Y:S01]  /*20070*/  LOP3.LUT P3, RZ, R249, 0x1, RZ, 0xc0, !PT ;  /* 0x00000001f9ff7812 */ /* 0x000fe2000786c0ff */
[----:B------:R-:W-:Y:S02]  /*20080*/  IMAD.IADD R70, R219, 0x1, R71 ;  /* 0x00000001db467824 */ /* 0x000fe400078e0247 */
[C---:B------:R-:W-:Y:S02]  /*20090*/  VIADD R8, R71.reuse, 0xa000 ;  /* 0x0000a00047087836 */ /* 0x040fe40000000000 */
[----:B------:R-:W-:Y:S04]  /*200a0*/  VIADD R68, R71, 0xa040 ;  /* 0x0000a04047447836 */ /* 0x000fe80000000000 */
[----:B------:R-:W-:Y:S01]  /*200b0*/  @P2 VIADD R68, R8, 0xffffffc0 ;  /* 0xffffffc008442836 */ /* 0x000fe20000000000 */
[----:B---3--:R-:W-:Y:S04]  /*200c0*/  FMNMX.FTZ R21, R6, R23, !PT ;  /* 0x0000001706157209 */ /* 0x008fe80007810000 */
[----:B------:R-:W-:Y:S08]  /*200d0*/  LDSM.16.MT88.4 R28, [R68] ;  /* 0x00000000441c783b */ /* 0x000ff00000004200 */
[----:B------:R-:W3:Y:S01]  /*200e0*/  SHFL.BFLY PT, R36, R21, 0x1, 0x1f ;  /* 0x0c201f0015247f89 */ /* 0x000ee200000e0000 */
[----:B--2---:R-:W-:Y:S07]  /*200f0*/  FMNMX.FTZ R5, R7, R0, !PT ;  /* 0x0000000007057209 */ /* 0x004fee0007810000 */
[----:B------:R-:W2:Y:S01]  /*20100*/  SHFL.BFLY PT, R0, R5, 0x1, 0x1f ;  /* 0x0c201f0005007f89 */ /* 0x000ea200000e0000 */
[----:B---3--:R-:W-:Y:S07]  /*20110*/  FMNMX.FTZ R36, R21, R36, !PT ;  /* 0x0000002415247209 */ /* 0x008fee0007810000 */
[----:B------:R-:W-:Y:S01]  /*20120*/  LDSM.16.MT88.4 R20, [R70+0xa000] ;  /* 0x00a000004614783b */ /* 0x000fe20000004200 */
[C---:B------:R-:W-:Y:S01]  /*20130*/  FSETP.NEU.FTZ.AND P1, PT, R36.reuse, -INF , PT ;  /* 0xff8000002400780b */ /* 0x040fe20003f3d000 */
[----:B----4-:R-:W-:Y:S01]  /*20140*/  FMUL.FTZ R80, R37, R36 ;  /* 0x0000002425507220 */ /* 0x010fe20000410000 */
[----:B--2---:R-:W-:Y:S02]  /*20150*/  FMNMX.FTZ R0, R5, R0, !PT ;  /* 0x0000000005007209 */ /* 0x004fe40007810000 */
[----:B------:R-:W-:Y:S02]  /*20160*/  FSEL R5, R36, RZ, P1 ;  /* 0x000000ff24057208 */ /* 0x000fe40000800000 */
[----:B------:R-:W-:Y:S01]  /*20170*/  FSEL R80, R80, RZ, P1 ;  /* 0x000000ff50507208 */ /* 0x000fe20000800000 */
[----:B------:R-:W-:Y:S01]  /*20180*/  FMUL.FTZ R74, R37, R0 ;  /* 0x00000000254a7220 */ /* 0x000fe20000410000 */
[----:B------:R-:W-:Y:S01]  /*20190*/  FSETP.NEU.FTZ.AND P0, PT, R0, -INF , PT ;  /* 0xff8000000000780b */ /* 0x000fe20003f1d000 */
[----:B------:R-:W-:Y:S01]  /*201a0*/  FADD.FTZ R6, -R5, R164 ;  /* 0x000000a405067221 */ /* 0x000fe20000010100 */
[----:B------:R-:W-:Y:S02]  /*201b0*/  IMAD.MOV.U32 R164, RZ, RZ, R60 ;  /* 0x000000ffffa47224 */ /* 0x000fe400078e003c */
[-CC-:B------:R-:W-:Y:S01]  /*201c0*/  FFMA.FTZ R86, R15, R37.reuse, -R80.reuse ;  /* 0x000000250f567223 */ /* 0x180fe20000010850 */
[-CC-:B------:R-:W-:Y:S01]  /*201d0*/  FFMA.FTZ R42, R13, R37.reuse, -R80.reuse ;  /* 0x000000250d2a7223 */ /* 0x180fe20000010850 */
[----:B------:R-:W-:Y:S01]  /*201e0*/  FSEL R74, R74, RZ, P0 ;  /* 0x000000ff4a4a7208 */ /* 0x000fe20000000000 */
[----:B------:R-:W2:Y:S01]  /*201f0*/  LDSM.16.MT88.4 R12, [R71+0xa000] ;  /* 0x00a00000470c783b */ /* 0x000ea20000004200 */
[-CC-:B------:R-:W-:Y:S01]  /*20200*/  FFMA.FTZ R125, R59, R37.reuse, -R80.reuse ;  /* 0x000000253b7d7223 */ /* 0x180fe20000010850 */
[-C--:B------:R-:W-:Y:S01]  /*20210*/  FFMA.FTZ R88, R19, R37.reuse, -R80 ;  /* 0x0000002513587223 */ /* 0x080fe20000010850 */
[----:B------:R-:W-:Y:S01]  /*20220*/  FMUL.FTZ R5, R37, R6 ;  /* 0x0000000625057220 */ /* 0x000fe20000410000 */
[-CC-:B------:R-:W-:Y:S01]  /*20230*/  FFMA.FTZ R129, R4, R37.reuse, -R74.reuse ;  /* 0x0000002504817223 */ /* 0x180fe2000001084a */
[----:B------:R-:W-:Y:S01]  /*20240*/  FSEL R4, R0, RZ, P0 ;  /* 0x000000ff00047208 */ /* 0x000fe20000000000 */
[-CC-:B------:R-:W-:Y:S01]  /*20250*/  FFMA.FTZ R84, R17, R37.reuse, -R74.reuse ;  /* 0x0000002511547223 */ /* 0x180fe2000001084a */
[-CC-:B------:R-:W-:Y:S01]  /*20260*/  FFMA.FTZ R127, R11, R37.reuse, -R74.reuse ;  /* 0x000000250b7f7223 */ /* 0x180fe2000001084a */
[-C--:B------:R-:W-:Y:S01]  /*20270*/  FFMA.FTZ R82, R9, R37.reuse, -R74 ;  /* 0x0000002509527223 */ /* 0x080fe2000001084a */
[----:B------:R-:W-:Y:S01]  /*20280*/  MUFU.EX2 R88, R88 ;  /* 0x0000005800587308 */ /* 0x000fe20000000800 */
[----:B------:R-:W-:Y:S01]  /*20290*/  FADD.FTZ R4, -R4, R165 ;  /* 0x000000a504047221 */ /* 0x000fe20000010100 */
[-CC-:B------:R-:W-:Y:S01]  /*202a0*/  FFMA.FTZ R92, R55, R37.reuse, -R80.reuse ;  /* 0x00000025375c7223 */ /* 0x180fe20000010850 */
[-C--:B------:R-:W-:Y:S07]  /*202b0*/  FFMA.FTZ R32, R25, R37.reuse, -R80 ;  /* 0x0000002519207223 */ /* 0x080fee0000010850 */
[----:B------:R-:W3:Y:S01]  /*202c0*/  MUFU.EX2 R86, R86 ;  /* 0x0000005600567308 */ /* 0x000ee20000000800 */
[----:B------:R-:W-:Y:S01]  /*202d0*/  FMUL.FTZ R7, R37, R4 ;  /* 0x0000000425077220 */ /* 0x000fe20000410000 */
[----:B------:R-:W-:Y:S02]  /*202e0*/  IMAD.MOV.U32 R165, RZ, RZ, R56 ;  /* 0x000000ffffa57224 */ /* 0x000fe400078e0038 */
[-CC-:B------:R-:W-:Y:S06]  /*202f0*/  FFMA.FTZ R94, R35, R37.reuse, -R74.reuse ;  /* 0x00000025235e7223 */ /* 0x180fec000001084a */
[----:B------:R-:W-:Y:S01]  /*20300*/  MUFU.EX2 R125, R125 ;  /* 0x0000007d007d7308 */ /* 0x000fe20000000800 */
[-C--:B------:R-:W-:Y:S01]  /*20310*/  FFMA.FTZ R116, R116, R37.reuse, -R74 ;  /* 0x0000002574747223 */ /* 0x080fe2000001084a */
[-CC-:B------:R-:W-:Y:S01]  /*20320*/  FFMA.FTZ R183, R183, R37.reuse, -R80.reuse ;  /* 0x00000025b7b77223 */ /* 0x180fe20000010850 */
[-C--:B------:R-:W-:Y:S07]  /*20330*/  FFMA.FTZ R179, R179, R37.reuse, -R80 ;  /* 0x00000025b3b37223 */ /* 0x080fee0000010850 */
[----:B------:R-:W4:Y:S01]  /*20340*/  MUFU.EX2 R42, R42 ;  /* 0x0000002a002a7308 */ /* 0x000f220000000800 */
[-CC-:B------:R-:W-:Y:S01]  /*20350*/  FFMA.FTZ R175, R175, R37.reuse, -R74.reuse ;  /* 0x00000025afaf7223 */ /* 0x180fe2000001084a */
[-CC-:B------:R-:W-:Y:S01]  /*20360*/  FFMA.FTZ R171, R171, R37.reuse, -R74.reuse ;  /* 0x00000025abab7223 */ /* 0x180fe2000001084a */
[-CC-:B------:R-:W-:Y:S07]  /*20370*/  FFMA.FTZ R104, R104, R37.reuse, -R74.reuse ;  /* 0x0000002568687223 */ /* 0x180fee000001084a */
[----:B------:R-:W-:Y:S01]  /*20380*/  MUFU.EX2 R129, R129 ;  /* 0x0000008100817308 */ /* 0x000fe20000000800 */
[-C--:B------:R-:W-:Y:S01]  /*20390*/  FFMA.FTZ R108, R108, R37.reuse, -R74 ;  /* 0x000000256c6c7223 */ /* 0x080fe2000001084a */
[----:B---3--:R-:W-:Y:S01]  /*203a0*/  F2FP.F16.F32.PACK_AB R44, R86, R88 ;  /* 0x00000058562c723e */ /* 0x008fe200000000ff */
[-C--:B------:R-:W-:Y:S07]  /*203b0*/  FFMA.FTZ R221, R221, R37.reuse, -R80 ;  /* 0x00000025dddd7223 */ /* 0x080fee0000010850 */
[----:B------:R-:W3:Y:S01]  /*203c0*/  MUFU.EX2 R84, R84 ;  /* 0x0000005400547308 */ /* 0x000ee20000000800 */
[-CC-:B------:R-:W-:Y:S01]  /*203d0*/  FFMA.FTZ R186, R186, R37.reuse, -R74.reuse ;  /* 0x00000025baba7223 */ /* 0x180fe2000001084a */
[-CC-:B------:R-:W-:Y:S01]  /*203e0*/  FFMA.FTZ R122, R122, R37.reuse, -R74.reuse ;  /* 0x000000257a7a7223 */ /* 0x180fe2000001084a */
[-C--:B------:R-:W-:Y:S07]  /*203f0*/  FFMA.FTZ R201, R201, R37.reuse, -R74 ;  /* 0x00000025c9c97223 */ /* 0x080fee000001084a */
[----:B------:R-:W-:Y:S01]  /*20400*/  MUFU.EX2 R127, R127 ;  /* 0x0000007f007f7308 */ /* 0x000fe20000000800 */
[--C-:B------:R-:W-:Y:S01]  /*20410*/  FFMA.FTZ R215, R215, R37, -R80.reuse ;  /* 0x00000025d7d77223 */ /* 0x100fe20000010850 */
[----:B----4-:R-:W-:Y:S01]  /*20420*/  F2FP.F16.F32.PACK_AB R46, R42, R125 ;  /* 0x0000007d2a2e723e */ /* 0x010fe200000000ff */
[-C--:B------:R-:W-:Y:S07]  /*20430*/  FFMA.FTZ R211, R211, R37.reuse, -R80 ;  /* 0x00000025d3d37223 */ /* 0x080fee0000010850 */
[----:B------:R-:W4:Y:S01]  /*20440*/  MUFU.EX2 R82, R82 ;  /* 0x0000005200527308 */ /* 0x000f220000000800 */
[-C--:B------:R-:W-:Y:S01]  /*20450*/  FFMA.FTZ R207, R207, R37.reuse, -R74 ;  /* 0x00000025cfcf7223 */ /* 0x080fe2000001084a */
[-CC-:B------:R-:W-:Y:S01]  /*20460*/  FFMA.FTZ R199, R199, R37.reuse, -R80.reuse ;  /* 0x00000025c7c77223 */ /* 0x180fe20000010850 */
[-C--:B------:R-:W-:Y:S07]  /*20470*/  FFMA.FTZ R195, R195, R37.reuse, -R80 ;  /* 0x00000025c3c37223 */ /* 0x080fee0000010850 */
[----:B------:R-:W1:Y:S01]  /*20480*/  MUFU.EX2 R41, R5 ;  /* 0x0000000500297308 */ /* 0x000e620000000800 */
[----:B------:R-:W-:Y:S01]  /*20490*/  FFMA.FTZ R191, R191, R37, -R74 ;  /* 0x00000025bfbf7223 */ /* 0x000fe2000001084a */
[----:B---3--:R-:W-:Y:S01]  /*204a0*/  F2FP.F16.F32.PACK_AB R45, R84, R129 ;  /* 0x00000081542d723e */ /* 0x008fe200000000ff */
[-CC-:B------:R-:W-:Y:S07]  /*204b0*/  FFMA.FTZ R123, R123, R37.reuse, -R80.reuse ;  /* 0x000000257b7b7223 */ /* 0x180fee0000010850 */
[----:B------:R-:W3:Y:S01]  /*204c0*/  MUFU.EX2 R40, R7 ;  /* 0x0000000700287308 */ /* 0x000ee20000000800 */
[-CC-:B------:R-:W-:Y:S01]  /*204d0*/  FFMA.FTZ R121, R121, R37.reuse, -R80.reuse ;  /* 0x0000002579797223 */ /* 0x180fe20000010850 */
[-C--:B------:R-:W-:Y:S01]  /*204e0*/  FFMA.FTZ R117, R117, R37.reuse, -R80 ;  /* 0x0000002575757223 */ /* 0x080fe20000010850 */
[-C--:B------:R-:W-:Y:S07]  /*204f0*/  FFMA.FTZ R111, R111, R37.reuse, -R74 ;  /* 0x000000256f6f7223 */ /* 0x080fee000001084a */
[----:B------:R-:W-:Y:S01]  /*20500*/  MUFU.EX2 R94, R94 ;  /* 0x0000005e005e7308 */ /* 0x000fe20000000800 */
[--C-:B------:R-:W-:Y:S01]  /*20510*/  FFMA.FTZ R109, R109, R37, -R80.reuse ;  /* 0x000000256d6d7223 */ /* 0x100fe20000010850 */
[----:B----4-:R-:W-:Y:S01]  /*20520*/  F2FP.F16.F32.PACK_AB R47, R82, R127 ;  /* 0x0000007f522f723e */ /* 0x010fe200000000ff */
[-C--:B------:R-:W-:Y:S07]  /*20530*/  FFMA.FTZ R105, R105, R37.reuse, -R80 ;  /* 0x0000002569697223 */ /* 0x080fee0000010850 */
[----:B------:R-:W-:Y:S01]  /*20540*/  MUFU.EX2 R116, R116 ;  /* 0x0000007400747308 */ /* 0x000fe20000000800 */
[----:B------:R-:W-:Y:S01]  /*20550*/  FFMA.FTZ R101, R101, R37, -R74 ;  /* 0x0000002565657223 */ /* 0x000fe2000001084a */
[C---:B-1----:R-:W-:Y:S01]  /*20560*/  FMUL.FTZ R4, R41.reuse, R160 ;  /* 0x000000a029047220 */ /* 0x042fe20000410000 */
[C---:B------:R-:W-:Y:S01]  /*20570*/  FMUL.FTZ R5, R41.reuse, R161 ;  /* 0x000000a129057220 */ /* 0x040fe20000410000 */
[C---:B------:R-:W-:Y:S01]  /*20580*/  FMUL.FTZ R9, R41.reuse, R157 ;  /* 0x0000009d29097220 */ /* 0x040fe20000410000 */
[----:B------:R-:W-:Y:S02]  /*20590*/  IMAD.MOV.U32 R157, RZ, RZ, R10 ;  /* 0x000000ffff9d7224 */ /* 0x000fe400078e000a */
[C---:B---3--:R-:W-:Y:S01]  /*205a0*/  FMUL.FTZ R6, R40.reuse, R162 ;  /* 0x000000a228067220 */ /* 0x048fe20000410000 */
[----:B------:R-:W-:Y:S01]  /*205b0*/  FMUL.FTZ R7, R40, R163 ;  /* 0x000000a328077220 */ /* 0x000fe20000410000 */
[----:B------:R-:W-:Y:S02]  /*205c0*/  IMAD.MOV.U32 R161, RZ, RZ, R54 ;  /* 0x000000ffffa17224 */ /* 0x000fe400078e0036 */
[C---:B------:R-:W-:Y:S01]  /*205d0*/  FMUL.FTZ R8, R41.reuse, R156 ;  /* 0x0000009c29087220 */ /* 0x040fe20000410000 */
[----:B------:R-:W-:Y:S02]  /*205e0*/  IMAD.MOV.U32 R160, RZ, RZ, R62 ;  /* 0x000000ffffa07224 */ /* 0x000fe400078e003e */
[----:B------:R-:W-:Y:S01]  /*205f0*/  FMUL.FTZ R17, R41, R149 ;  /* 0x0000009529117220 */ /* 0x000fe20000410000 */
[----:B------:R-:W-:Y:S02]  /*20600*/  IMAD.MOV.U32 R156, RZ, RZ, R63 ;  /* 0x000000ffff9c7224 */ /* 0x000fe400078e003f */
[----:B------:R-:W-:Y:S01]  /*20610*/  FFMA.FTZ R149, R66, R37, -R80 ;  /* 0x0000002542957223 */ /* 0x000fe20000010850 */
[C---:B--2---:R-:W-:Y:S01]  /*20620*/  HMMA.16816.F32 R4, R44.reuse, R12, R4 ;  /* 0x0000000c2c04723c */ /* 0x044fe20000001804 */
[----:B------:R-:W-:Y:S04]  /*20630*/  MUFU.EX2 R92, R92 ;  /* 0x0000005c005c7308 */ /* 0x000fe80000000800 */
[C---:B------:R-:W-:Y:S01]  /*20640*/  FMUL.FTZ R10, R40.reuse, R158 ;  /* 0x0000009e280a7220 */ /* 0x040fe20000410000 */
[C---:B------:R-:W-:Y:S01]  /*20650*/  FMUL.FTZ R11, R40.reuse, R159 ;  /* 0x0000009f280b7220 */ /* 0x040fe20000410000 */
[----:B------:R-:W-:Y:S02]  /*20660*/  IMAD.MOV.U32 R158, RZ, RZ, R69 ;  /* 0x000000ffff9e7224 */ /* 0x000fe400078e0045 */
[C---:B------:R-:W-:Y:S01]  /*20670*/  FMUL.FTZ R34, R40.reuse, R134 ;  /* 0x0000008628227220 */ /* 0x040fe20000410000 */
[----:B------:R-:W-:Y:S02]  /*20680*/  IMAD.IADD R69, R219, 0x1, R68 ;  /* 0x00000001db457824 */ /* 0x000fe400078e0244 */
[C---:B------:R-:W-:Y:S01]  /*20690*/  FMUL.FTZ R35, R40.reuse, R135 ;  /* 0x0000008728237220 */ /* 0x040fe20000410000 */
[----:B------:R-:W-:Y:S02]  /*206a0*/  IMAD.MOV.U32 R163, RZ, RZ, R90 ;  /* 0x000000ffffa37224 */ /* 0x000fe400078e005a */
[----:B------:R-:W-:Y:S01]  /*206b0*/  FFMA.FTZ R90, R53, R37, -R80 ;  /* 0x00000025355a7223 */ /* 0x000fe20000010850 */
[C---:B------:R-:W-:Y:S01]  /*206c0*/  HMMA.16816.F32 R8, R44.reuse, R14, R8 ;  /* 0x0000000e2c08723c */ /* 0x040fe20000001808 */
[----:B------:R-:W1:Y:S01]  /*206d0*/  LDSM.16.MT88.4 R48, [R69] ;  /* 0x000000004530783b */ /* 0x000e620000004200 */
[----:B------:R-:W-:Y:S01]  /*206e0*/  MUFU.EX2 R149, R149 ;  /* 0x0000009500957308 */ /* 0x000fe20000000800 */
[C---:B------:R-:W-:Y:S01]  /*206f0*/  FMUL.FTZ R15, R40.reuse, R155 ;  /* 0x0000009b280f7220 */ /* 0x040fe20000410000 */
[C---:B------:R-:W-:Y:S01]  /*20700*/  FMUL.FTZ R12, R41.reuse, R152 ;  /* 0x00000098290c7220 */ /* 0x040fe20000410000 */
[----:B------:R-:W-:Y:S01]  /*20710*/  FMUL.FTZ R13, R41, R153 ;  /* 0x00000099290d7220 */ /* 0x000fe20000410000 */
[----:B------:R-:W-:Y:S01]  /*20720*/  FMUL.FTZ R14, R40, R154 ;  /* 0x0000009a280e7220 */ /* 0x000fe20000410000 */
[-C--:B------:R-:W-:Y:S01]  /*20730*/  FFMA.FTZ R155, R67, R37.reuse, -R74 ;  /* 0x00000025439b7223 */ /* 0x080fe2000001084a */
[----:B------:R-:W-:Y:S01]  /*20740*/  IMAD.MOV.U32 R162, RZ, RZ, R96 ;  /* 0x000000ffffa27224 */ /* 0x000fe200078e0060 */
[----:B------:R-:W2:Y:S01]  /*20750*/  LDSM.16.MT88.4 R52, [R71+0xa800] ;  /* 0x00a800004734783b */ /* 0x000ea20000004200 */
[-C--:B------:R-:W-:Y:S02]  /*20760*/  FFMA.FTZ R96, R61, R37.reuse, -R74 ;  /* 0x000000253d607223 */ /* 0x080fe4000001084a */
[----:B------:R-:W-:Y:S01]  /*20770*/  MUFU.EX2 R90, R90 ;  /* 0x0000005a005a7308 */ /* 0x000fe20000000800 */
[----:B------:R-:W-:Y:S01]  /*20780*/  FFMA.FTZ R134, R158, R37, -R80 ;  /* 0x000000259e867223 */ /* 0x000fe20000010850 */
[C---:B------:R-:W-:Y:S08]  /*20790*/  HMMA.16816.F32 R12, R44.reuse, R20, R12 ;  /* 0x000000142c0c723c */ /* 0x040ff0000000180c */
[----:B------:R-:W-:Y:S01]  /*207a0*/  MUFU.EX2 R104, R104 ;  /* 0x0000006800687308 */ /* 0x000fe20000000800 */
[----:B------:R-:W-:Y:S02]  /*207b0*/  IMAD.MOV.U32 R159, RZ, RZ, R16 ;  /* 0x000000ffff9f7224 */ /* 0x000fe400078e0010 */
[C---:B------:R-:W-:Y:S01]  /*207c0*/  FMUL.FTZ R16, R41.reuse, R148 ;  /* 0x0000009429107220 */ /* 0x040fe20000410000 */
[C---:B------:R-:W-:Y:S01]  /*207d0*/  FMUL.FTZ R18, R40.reuse, R150 ;  /* 0x0000009628127220 */ /* 0x040fe20000410000 */
[----:B------:R-:W-:Y:S01]  /*207e0*/  FMUL.FTZ R19, R40, R151 ;  /* 0x0000009728137220 */ /* 0x000fe20000410000 */
[----:B------:R-:W-:Y:S04]  /*207f0*/  LDSM.16.MT88.4 R60, [R68+0x800] ;  /* 0x00080000443c783b */ /* 0x000fe80000004200 */
[----:B------:R-:W-:Y:S01]  /*20800*/  MUFU.EX2 R96, R96 ;  /* 0x0000006000607308 */ /* 0x000fe20000000800 */
[-C--:B------:R-:W-:Y:S01]  /*20810*/  FFMA.FTZ R150, R210, R37.reuse, -R80 ;  /* 0x00000025d2967223 */ /* 0x080fe20000010850 */
[-C--:B------:R-:W-:Y:S01]  /*20820*/  FFMA.FTZ R148, R198, R37.reuse, -R74 ;  /* 0x00000025c6947223 */ /* 0x080fe2000001084a */
[--C-:B------:R-:W-:Y:S01]  /*20830*/  FFMA.FTZ R158, R190, R37, -R80.reuse ;  /* 0x00000025be9e7223 */ /* 0x100fe20000010850 */
[C---:B------:R-:W-:Y:S01]  /*20840*/  FMUL.FTZ R20, R41.reuse, R144 ;  /* 0x0000009029147220 */ /* 0x040fe20000410000 */
[C---:B------:R-:W-:Y:S05]  /*20850*/  HMMA.16816.F32 R16, R44.reuse, R22, R16 ;  /* 0x000000162c10723c */ /* 0x040fea0000001810 */
[----:B------:R-:W-:Y:S01]  /*20860*/  MUFU.EX2 R155, R155 ;  /* 0x0000009b009b7308 */ /* 0x000fe20000000800 */
[----:B------:R-:W-:Y:S01]  /*20870*/  FMUL.FTZ R21, R41, R145 ;  /* 0x0000009129157220 */ /* 0x000fe20000410000 */
[C---:B------:R-:W-:Y:S01]  /*20880*/  FMUL.FTZ R22, R40.reuse, R146 ;  /* 0x0000009228167220 */ /* 0x040fe20000410000 */
[C---:B------:R-:W-:Y:S07]  /*20890*/  FMUL.FTZ R23, R40.reuse, R147 ;  /* 0x0000009328177220 */ /* 0x040fee0000410000 */
[----:B------:R-:W-:Y:S01]  /*208a0*/  MUFU.EX2 R150, R150 ;  /* 0x0000009600967308 */ /* 0x000fe20000000800 */
[----:B------:R-:W-:Y:S01]  /*208b0*/  FFMA.FTZ R145, R27, R37, -R80 ;  /* 0x000000251b917223 */ /* 0x000fe20000010850 */
[C---:B------:R-:W-:Y:S01]  /*208c0*/  FMUL.FTZ R27, R40.reuse, R143 ;  /* 0x0000008f281b7220 */ /* 0x040fe20000410000 */
[--C-:B------:R-:W-:Y:S07]  /*208d0*/  FFMA.FTZ R143, R57, R37, -R74.reuse ;  /* 0x00000025398f7223 */ /* 0x100fee000001084a */
[----:B------:R-:W-:Y:S01]  /*208e0*/  MUFU.EX2 R148, R148 ;  /* 0x0000009400947308 */ /* 0x000fe20000000800 */
[----:B------:R-:W3:Y:S01]  /*208f0*/  LDSM.16.MT88.4 R56, [R70+0xa800] ;  /* 0x00a800004638783b */ /* 0x000ee20000004200 */
[C---:B------:R-:W-:Y:S08]  /*20900*/  HMMA.16816.F32 R20, R44.reuse, R28, R20 ;  /* 0x0000001c2c14723c */ /* 0x040ff00000001814 */
[----:B------:R-:W4:Y:S01]  /*20910*/  MUFU.EX2 R145, R145 ;  /* 0x0000009100917308 */ /* 0x000f220000000800 */
[C---:B------:R-:W-:Y:S01]  /*20920*/  FMUL.FTZ R24, R41.reuse, R140 ;  /* 0x0000008c29187220 */ /* 0x040fe20000410000 */
[C---:B------:R-:W-:Y:S01]  /*20930*/  FMUL.FTZ R25, R41.reuse, R141 ;  /* 0x0000008d29197220 */ /* 0x040fe20000410000 */
[C---:B------:R-:W-:Y:S07]  /*20940*/  FMUL.FTZ R26, R40.reuse, R142 ;  /* 0x0000008e281a7220 */ /* 0x040fee0000410000 */
[----:B------:R1:W2:Y:S01]  /*20950*/  MUFU.EX2 R141, R32 ;  /* 0x00000020008d7308 */ /* 0x0002a20000000800 */
[----:B------:R-:W-:Y:S01]  /*20960*/  FMUL.FTZ R29, R41, R137 ;  /* 0x00000089291d7220 */ /* 0x000fe20000410000 */
[--C-:B------:R-:W-:Y:S01]  /*20970*/  FFMA.FTZ R137, R33, R37, -R74.reuse ;  /* 0x0000002521897223 */ /* 0x100fe2000001084a */
[C---:B------:R-:W-:Y:S07]  /*20980*/  FMUL.FTZ R28, R41.reuse, R136 ;  /* 0x00000088291c7220 */ /* 0x040fee0000410000 */
[----:B------:R-:W-:Y:S01]  /*20990*/  MUFU.EX2 R158, R158 ;  /* 0x0000009e009e7308 */ /* 0x000fe20000000800 */
[C---:B------:R-:W-:Y:S01]  /*209a0*/  FMUL.FTZ R33, R41.reuse, R133 ;  /* 0x0000008529217220 */ /* 0x040fe20000410000 */
[C---:B------:R-:W-:Y:S08]  /*209b0*/  HMMA.16816.F32 R24, R44.reuse, R30, R24 ;  /* 0x0000001e2c18723c */ /* 0x040ff00000001818 */
[----:B------:R-:W3:Y:S01]  /*209c0*/  MUFU.EX2 R143, R143 ;  /* 0x0000008f008f7308 */ /* 0x000ee20000000800 */
[C---:B------:R-:W-:Y:S01]  /*209d0*/  FMUL.FTZ R30, R40.reuse, R138 ;  /* 0x0000008a281e7220 */ /* 0x040fe20000410000 */
[----:B------:R-:W-:Y:S01]  /*209e0*/  FMUL.FTZ R31, R40, R139 ;  /* 0x0000008b281f7220 */ /* 0x000fe20000410000 */
[-C--:B------:R-:W-:Y:S07]  /*209f0*/  FFMA.FTZ R142, R202, R37.reuse, -R74 ;  /* 0x00000025ca8e7223 */ /* 0x080fee000001084a */
[----:B------:R-:W3:Y:S01]  /*20a00*/  MUFU.EX2 R137, R137 ;  /* 0x0000008900897308 */ /* 0x000ee20000000800 */
[-C--:B------:R-:W-:Y:S01]  /*20a10*/  FFMA.FTZ R133, R98, R37.reuse, -R80 ;  /* 0x0000002562857223 */ /* 0x080fe20000010850 */
[----:B-1----:R-:W-:Y:S01]  /*20a20*/  FMUL.FTZ R32, R41, R132 ;  /* 0x0000008429207220 */ /* 0x002fe20000410000 */
[-CC-:B------:R-:W-:Y:S07]  /*20a30*/  FFMA.FTZ R132, R100, R37.reuse, -R74.reuse ;  /* 0x0000002564847223 */ /* 0x180fee000001084a */
[----:B------:R1:W-:Y:S01]  /*20a40*/  MUFU.EX2 R98, R134 ;  /* 0x0000008600627308 */ /* 0x0003e20000000800 */
[C---:B------:R-:W-:Y:S09]  /*20a50*/  HMMA.16816.F32 R28, R44.reuse, R48, R28 ;  /* 0x000000302c1c723c */ /* 0x040ff2000000181c */
[----:B------:R-:W-:Y:S01]  /*20a60*/  MUFU.EX2 R142, R142 ;  /* 0x0000008e008e7308 */ /* 0x000fe20000000800 */
[-CC-:B------:R-:W-:Y:S01]  /*20a70*/  FFMA.FTZ R139, R102, R37.reuse, -R74.reuse ;  /* 0x00000025668b7223 */ /* 0x180fe2000001084a */
[-C--:B------:R-:W-:Y:S01]  /*20a80*/  FFMA.FTZ R135, R156, R37.reuse, -R74 ;  /* 0x000000259c877223 */ /* 0x080fe2000001084a */
[----:B------:R-:W-:Y:S07]  /*20a90*/  FFMA.FTZ R156, R192, R37, -R80 ;  /* 0x00000025c09c7223 */ /* 0x000fee0000010850 */
[----:B------:R-:W-:Y:S01]  /*20aa0*/  MUFU.EX2 R133, R133 ;  /* 0x0000008500857308 */ /* 0x000fe20000000800 */
[----:B------:R-:W-:Y:S01]  /*20ab0*/  HMMA.16816.F32 R32, R44, R50, R32 ;  /* 0x000000322c20723c */ /* 0x000fe20000001820 */
[----:B------:R-:W3:Y:S02]  /*20ac0*/  LDSM.16.MT88.4 R48, [R69+0x800] ;  /* 0x000800004530783b */ /* 0x000ee40000004200 */
[----:B----4-:R-:W-:Y:S06]  /*20ad0*/  F2FP.F16.F32.PACK_AB R44, R145, R92 ;  /* 0x0000005c912c723e */ /* 0x010fec00000000ff */
[----:B------:R-:W-:Y:S01]  /*20ae0*/  MUFU.EX2 R156, R156 ;  /* 0x0000009c009c7308 */ /* 0x000fe20000000800 */
[----:B--2---:R-:W-:Y:S01]  /*20af0*/  F2FP.F16.F32.PACK_AB R46, R90, R141 ;  /* 0x0000008d5a2e723e */ /* 0x004fe200000000ff */
[----:B-1----:R-:W-:Y:S01]  /*20b00*/  FFMA.FTZ R134, R220, R37, -R74 ;  /* 0x00000025dc867223 */ /* 0x002fe2000001084a */
[----:B---3--:R-:W-:Y:S07]  /*20b10*/  F2FP.F16.F32.PACK_AB R45, R96, R143 ;  /* 0x0000008f602d723e */ /* 0x008fee00000000ff */
[----:B------:R-:W-:Y:S01]  /*20b20*/  MUFU.EX2 R139, R139 ;  /* 0x0000008b008b7308 */ /* 0x000fe20000000800 */
[----:B------:R-:W-:Y:S01]  /*20b30*/  F2FP.F16.F32.PACK_AB R47, R137, R94 ;  /* 0x0000005e892f723e */ /* 0x000fe200000000ff */
[----:B------:R-:W2:Y:S01]  /*20b40*/  LDL.LU R220, [R1+0x8] ;  /* 0x0000080001dc7983 */ /* 0x000ea20000300800 */
[-CC-:B------:R-:W-:Y:S07]  /*20b50*/  FFMA.FTZ R151, R110, R37.reuse, -R80.reuse ;  /* 0x000000256e977223 */ /* 0x180fee0000010850 */
[----:B------:R-:W-:Y:S01]  /*20b60*/  MUFU.EX2 R135, R135 ;  /* 0x0000008700877308 */ /* 0x000fe20000000800 */
[-CC-:B------:R-:W-:Y:S01]  /*20b70*/  FFMA.FTZ R110, R106, R37.reuse, -R80.reuse ;  /* 0x000000256a6e7223 */ /* 0x180fe20000010850 */
[-C--:B------:R-:W-:Y:S01]  /*20b80*/  FFMA.FTZ R106, R64, R37.reuse, -R80 ;  /* 0x00000025406a7223 */ /* 0x080fe20000010850 */
[-C--:B------:R-:W-:Y:S01]  /*20b90*/  FFMA.FTZ R153, R112, R37.reuse, -R74 ;  /* 0x0000002570997223 */ /* 0x080fe2000001084a */
[C---:B------:R-:W-:Y:S06]  /*20ba0*/  HMMA.16816.F32 R4, R44.reuse, R52, R4 ;  /* 0x000000342c04723c */ /* 0x040fec0000001804 */
[----:B------:R-:W-:Y:S01]  /*20bb0*/  MUFU.EX2 R151, R151 ;  /* 0x0000009700977308 */ /* 0x000fe20000000800 */
[-CC-:B------:R-:W-:Y:S01]  /*20bc0*/  FFMA.FTZ R140, R165, R37.reuse, -R80.reuse ;  /* 0x00000025a58c7223 */ /* 0x180fe20000010850 */
[-C--:B------:R-:W-:Y:S08]  /*20bd0*/  FFMA.FTZ R144, R206, R37.reuse, -R80 ;  /* 0x00000025ce907223 */ /* 0x080ff00000010850 */
[----:B------:R-:W-:Y:S01]  /*20be0*/  MUFU.EX2 R110, R110 ;  /* 0x0000006e006e7308 */ /* 0x000fe20000000800 */
[-CC-:B------:R-:W-:Y:S01]  /*20bf0*/  FFMA.FTZ R152, R200, R37.reuse, -R74.reuse ;  /* 0x00000025c8987223 */ /* 0x180fe2000001084a */
[-C--:B------:R-:W-:Y:S01]  /*20c00*/  FFMA.FTZ R146, R196, R37.reuse, -R74 ;  /* 0x00000025c4927223 */ /* 0x080fe2000001084a */
[C---:B------:R-:W-:Y:S01]  /*20c10*/  HMMA.16816.F32 R8, R44.reuse, R54, R8 ;  /* 0x000000362c08723c */ /* 0x040fe20000001808 */
[----:B------:R-:W1:Y:S06]  /*20c20*/  LDSM.16.MT88.4 R52, [R71+0xb000] ;  /* 0x00b000004734783b */ /* 0x000e6c0000004200 */
[----:B------:R-:W-:Y:S01]  /*20c30*/  MUFU.EX2 R106, R106 ;  /* 0x0000006a006a7308 */ /* 0x000fe20000000800 */
[-CC-:B------:R-:W-:Y:S01]  /*20c40*/  FFMA.FTZ R154, R188, R37.reuse, -R80.reuse ;  /* 0x00000025bc9a7223 */ /* 0x180fe20000010850 */
[-CC-:B------:R-:W-:Y:S01]  /*20c50*/  FFMA.FTZ R198, R181, R37.reuse, -R80.reuse ;  /* 0x00000025b5c67223 */ /* 0x180fe20000010850 */
[-C--:B------:R-:W-:Y:S07]  /*20c60*/  FFMA.FTZ R196, R177, R37.reuse, -R80 ;  /* 0x00000025b1c47223 */ /* 0x080fee0000010850 */
[----:B------:R-:W-:Y:S01]  /*20c70*/  MUFU.EX2 R144, R144 ;  /* 0x0000009000907308 */ /* 0x000fe20000000800 */
[-CC-:B------:R-:W-:Y:S01]  /*20c80*/  FFMA.FTZ R202, R173, R37.reuse, -R74.reuse ;  /* 0x00000025adca7223 */ /* 0x180fe2000001084a */
        /* <DEDUP_REMOVED lines=8> */
[----:B------:R-:W3:Y:S07]  /*20d10*/  LDSM.16.MT88.4 R56, [R70+0xb000] ;  /* 0x00b000004638783b */ /* 0x000eee0000004200 */
        /* <DEDUP_REMOVED lines=9> */
[-CC-:B------:R-:W-:Y:S01]  /*20db0*/  FFMA.FTZ R157, R118, R37.reuse, -R80.reuse ;  /* 0x00000025769d7223 */ /* 0x180fe20000010850 */
[-C--:B------:R-:W-:Y:S07]  /*20dc0*/  FFMA.FTZ R138, R164, R37.reuse, -R80 ;  /* 0x00000025a48a7223 */ /* 0x080fee0000010850 */
[----:B------:R-:W-:Y:S01]  /*20dd0*/  MUFU.EX2 R181, R183 ;  /* 0x000000b700b57308 */ /* 0x000fe20000000800 */
[-C--:B------:R-:W-:Y:S01]  /*20de0*/  FFMA.FTZ R164, R180, R37.reuse, -R74 ;  /* 0x00000025b4a47223 */ /* 0x080fe2000001084a */
[C---:B------:R-:W-:Y:S08]  /*20df0*/  HMMA.16816.F32 R24, R44.reuse, R62, R24 ;  /* 0x0000003e2c18723c */ /* 0x040ff00000001818 */
[----:B------:R4:W1:Y:S01]  /*20e00*/  MUFU.EX2 R100, R60 ;  /* 0x0000003c00647308 */ /* 0x0008620000000800 */
[-C--:B------:R-:W-:Y:S01]  /*20e10*/  FFMA.FTZ R180, R209, R37.reuse, -R80 ;  /* 0x00000025d1b47223 */ /* 0x080fe20000010850 */
[-CC-:B------:R-:W-:Y:S01]  /*20e20*/  FFMA.FTZ R188, R205, R37.reuse, -R74.reuse ;  /* 0x00000025cdbc7223 */ /* 0x180fe2000001084a */
[-C--:B------:R-:W-:Y:S07]  /*20e30*/  FFMA.FTZ R190, R203, R37.reuse, -R74 ;  /* 0x00000025cbbe7223 */ /* 0x080fee000001084a */
[----:B------:R-:W3:Y:S01]  /*20e40*/  MUFU.EX2 R147, R147 ;  /* 0x0000009300937308 */ /* 0x000ee20000000800 */
[-C--:B------:R-:W-:Y:S01]  /*20e50*/  FFMA.FTZ R192, R197, R37.reuse, -R80 ;  /* 0x00000025c5c07223 */ /* 0x080fe20000010850 */
[C---:B------:R-:W-:Y:S08]  /*20e60*/  HMMA.16816.F32 R28, R44.reuse, R48, R28 ;  /* 0x000000302c1c723c */ /* 0x040ff0000000181c */
[----:B------:R3:W3:Y:S01]  /*20e70*/  MUFU.EX2 R102, R132 ;  /* 0x0000008400667308 */ /* 0x0006e20000000800 */
[-CC-:B------:R-:W-:Y:S01]  /*20e80*/  FFMA.FTZ R79, R79, R37.reuse, -R74.reuse ;  /* 0x000000254f4f7223 */ /* 0x180fe2000001084a */
[-C--:B------:R-:W-:Y:S01]  /*20e90*/  FFMA.FTZ R85, R85, R37.reuse, -R74 ;  /* 0x0000002555557223 */ /* 0x080fe2000001084a */
[-CC-:B------:R-:W-:Y:S07]  /*20ea0*/  FFMA.FTZ R77, R77, R37.reuse, -R80.reuse ;  /* 0x000000254d4d7223 */ /* 0x180fee0000010850 */
[----:B------:R-:W-:Y:S01]  /*20eb0*/  MUFU.EX2 R157, R157 ;  /* 0x0000009d009d7308 */ /* 0x000fe20000000800 */
[----:B------:R-:W-:Y:S01]  /*20ec0*/  FFMA.FTZ R75, R75, R37, -R80 ;  /* 0x000000254b4b7223 */ /* 0x000fe20000010850 */
[----:B------:R-:W-:Y:S01]  /*20ed0*/  HMMA.16816.F32 R32, R44, R50, R32 ;  /* 0x000000322c20723c */ /* 0x000fe20000001820 */
[----:B----4-:R-:W4:Y:S07]  /*20ee0*/  LDSM.16.MT88.4 R60, [R68+0x1000] ;  /* 0x00100000443c783b */ /* 0x010f2e0000004200 */
[----:B------:R-:W-:Y:S01]  /*20ef0*/  MUFU.EX2 R198, R198 ;  /* 0x000000c600c67308 */ /* 0x000fe20000000800 */
[----:B-1----:R-:W-:Y:S01]  /*20f00*/  F2FP.F16.F32.PACK_AB R46, R100, R133 ;  /* 0x00000085642e723e */ /* 0x002fe200000000ff */
[--C-:B------:R-:W-:Y:S01]  /*20f10*/  FFMA.FTZ R73, R73, R37, -R74.reuse ;  /* 0x0000002549497223 */ /* 0x100fe2000001084a */
[----:B---3--:R-:W-:Y:S07]  /*20f20*/  F2FP.F16.F32.PACK_AB R44, R98, R147 ;  /* 0x00000093622c723e */ /* 0x008fee00000000ff */
[----:B------:R-:W-:Y:S01]  /*20f30*/  MUFU.EX2 R177, R179 ;  /* 0x000000b300b17308 */ /* 0x000fe20000000800 */
[----:B------:R-:W-:Y:S01]  /*20f40*/  F2FP.F16.F32.PACK_AB R47, R104, R135 ;  /* 0x00000087682f723e */ /* 0x000fe200000000ff */
[-CC-:B------:R-:W-:Y:S01]  /*20f50*/  FFMA.FTZ R132, R214, R37.reuse, -R74.reuse ;  /* 0x00000025d6847223 */ /* 0x180fe2000001084a */
[----:B------:R-:W-:Y:S01]  /*20f60*/  F2FP.F16.F32.PACK_AB R45, R139, R102 ;  /* 0x000000668b2d723e */ /* 0x000fe200000000ff */
[----:B------:R-:W1:Y:S06]  /*20f70*/  LDSM.16.MT88.4 R48, [R69+0x1000] ;  /* 0x001000004530783b */ /* 0x000e6c0000004200 */
[----:B------:R-:W-:Y:S01]  /*20f80*/  MUFU.EX2 R196, R196 ;  /* 0x000000c400c47308 */ /* 0x000fe20000000800 */
[----:B------:R-:W-:Y:S01]  /*20f90*/  FFMA.FTZ R72, R72, R37, -R74 ;  /* 0x0000002548487223 */ /* 0x000fe2000001084a */
[----:B------:R-:W-:Y:S01]  /*20fa0*/  FFMA.FTZ R129, R40, R252, R129 ;  /* 0x000000fc28817223 */ /* 0x000fe20000010081 */
[----:B------:R-:W-:Y:S07]  /*20fb0*/  ISETP.GT.AND P0, PT, R242, R233, PT ;  /* 0x000000e9f200720c */ /* 0x000fee0003f04270 */
[----:B------:R-:W-:Y:S01]  /*20fc0*/  MUFU.EX2 R173, R175 ;  /* 0x000000af00ad7308 */ /* 0x000fe20000000800 */
[C---:B------:R-:W-:Y:S09]  /*20fd0*/  HMMA.16816.F32 R4, R44.reuse, R52, R4 ;  /* 0x000000342c04723c */ /* 0x040ff20000001804 */
[----:B------:R-:W-:Y:S01]  /*20fe0*/  MUFU.EX2 R202, R202 ;  /* 0x000000ca00ca7308 */ /* 0x000fe20000000800 */
[----:B------:R-:W-:Y:S01]  /*20ff0*/  FADD.FTZ R40, R84, R129 ;  /* 0x0000008154287221 */ /* 0x000fe20000010000 */
[-C--:B------:R-:W-:Y:S01]  /*21000*/  FFMA.FTZ R84, R119, R37.reuse, -R80 ;  /* 0x0000002577547223 */ /* 0x080fe20000010850 */
[----:B------:R-:W-:Y:S07]  /*21010*/  VIADD R242, R242, 0xffffffff ;  /* 0xfffffffff2f27836 */ /* 0x000fee0000000000 */
[----:B------:R-:W-:Y:S01]  /*21020*/  MUFU.EX2 R131, R171 ;  /* 0x000000ab00837308 */ /* 0x000fe20000000800 */
[C---:B------:R-:W-:Y:S01]  /*21030*/  HMMA.16816.F32 R8, R44.reuse, R54, R8 ;  /* 0x000000362c08723c */ /* 0x040fe20000001808 */
[----:B------:R-:W3:Y:S08]  /*21040*/  LDSM.16.MT88.4 R52, [R71+0xb800] ;  /* 0x00b800004734783b */ /* 0x000ef00000004200 */
        /* <DEDUP_REMOVED lines=9> */
[----:B------:R-:W2:Y:S02]  /*210e0*/  LDSM.16.MT88.4 R56, [R70+0xb800] ;  /* 0x00b800004638783b */ /* 0x000ea40000004200 */
[----:B------:R-:W-:Y:S06]  /*210f0*/  FADD.FTZ R143, R143, R82 ;  /* 0x000000528f8f7221 */ /* 0x000fec0000010000 */
[----:B------:R-:W-:Y:S01]  /*21100*/  MUFU.EX2 R221, R221 ;  /* 0x000000dd00dd7308 */ /* 0x000fe20000000800 */
[-CC-:B------:R-:W-:Y:S01]  /*21110*/  FFMA.FTZ R82, R99, R37.reuse, -R74.reuse ;  /* 0x0000002563527223 */ /* 0x180fe2000001084a */
[----:B------:R-:W-:Y:S01]  /*21120*/  FADD.FTZ R143, R96, R143 ;  /* 0x0000008f608f7221 */ /* 0x000fe20000010000 */
[C---:B----4-:R-:W-:Y:S07]  /*21130*/  HMMA.16816.F32 R20, R44.reuse, R60, R20 ;  /* 0x0000003c2c14723c */ /* 0x050fee0000001814 */
[----:B------:R4:W-:Y:S01]  /*21140*/  MUFU.EX2 R130, R140 ;  /* 0x0000008c00827308 */ /* 0x0009e20000000800 */
[-C--:B------:R-:W-:Y:S01]  /*21150*/  FFMA.FTZ R60, R65, R37.reuse, -R74 ;  /* 0x00000025413c7223 */ /* 0x080fe2000001084a */
[-CC-:B------:R-:W-:Y:S01]  /*21160*/  FFMA.FTZ R61, R162, R37.reuse, -R80.reuse ;  /* 0x00000025a23d7223 */ /* 0x180fe20000010850 */
[----:B------:R-:W2:Y:S01]  /*21170*/  LDSM.16.MT88.4 R64, [R68+0x1800] ;  /* 0x001800004440783b */ /* 0x000ea20000004200 */
[----:B------:R-:W-:Y:S06]  /*21180*/  FADD.FTZ R94, R94, R143 ;  /* 0x0000008f5e5e7221 */ /* 0x000fec0000010000 */
[----:B------:R3:W2:Y:S01]  /*21190*/  MUFU.EX2 R112, R60 ;  /* 0x0000003c00707308 */ /* 0x0006a20000000800 */
[C---:B------:R-:W-:Y:S09]  /*211a0*/  HMMA.16816.F32 R24, R44.reuse, R62, R24 ;  /* 0x0000003e2c18723c */ /* 0x040ff20000001818 */
[----:B------:R-:W-:Y:S01]  /*211b0*/  MUFU.EX2 R165, R165 ;  /* 0x000000a500a57308 */ /* 0x000fe20000000800 */
[-C--:B------:R-:W-:Y:S01]  /*211c0*/  FFMA.FTZ R162, R194, R37.reuse, -R80 ;  /* 0x00000025c2a27223 */ /* 0x080fe20000010850 */
[----:B------:R-:W-:Y:S01]  /*211d0*/  FADD.FTZ R137, R137, R94 ;  /* 0x0000005e89897221 */ /* 0x000fe20000010000 */
[-CC-:B------:R-:W-:Y:S01]  /*211e0*/  FFMA.FTZ R94, R91, R37.reuse, -R80.reuse ;  /* 0x000000255b5e7223 */ /* 0x180fe20000010850 */
[-C--:B----4-:R-:W-:Y:S01]  /*211f0*/  FFMA.FTZ R140, R204, R37.reuse, -R80 ;  /* 0x00000025cc8c7223 */ /* 0x090fe20000010850 */
[C---:B-1----:R-:W-:Y:S05]  /*21200*/  HMMA.16816.F32 R28, R44.reuse, R48, R28 ;  /* 0x000000302c1c723c */ /* 0x042fea000000181c */
[----:B------:R1:W-:Y:S01]  /*21210*/  MUFU.EX2 R126, R138 ;  /* 0x0000008a007e7308 */ /* 0x0003e20000000800 */
[-C--:B------:R-:W-:Y:S01]  /*21220*/  FFMA.FTZ R194, R189, R37.reuse, -R74 ;  /* 0x00000025bdc27223 */ /* 0x080fe2000001084a */
[-CC-:B------:R-:W-:Y:S01]  /*21230*/  FFMA.FTZ R96, R89, R37.reuse, -R80.reuse ;  /* 0x0000002559607223 */ /* 0x180fe20000010850 */
[-C--:B---3--:R-:W-:Y:S07]  /*21240*/  FFMA.FTZ R60, R163, R37.reuse, -R80 ;  /* 0x00000025a33c7223 */ /* 0x088fee0000010850 */
[----:B------:R-:W-:Y:S01]  /*21250*/  MUFU.EX2 R140, R140 ;  /* 0x0000008c008c7308 */ /* 0x000fe20000000800 */
[----:B------:R-:W-:Y:S01]  /*21260*/  FFMA.FTZ R163, R120, R37, -R74 ;  /* 0x0000002578a37223 */ /* 0x000fe2000001084a */
[----:B------:R-:W-:Y:S01]  /*21270*/  HMMA.16816.F32 R32, R44, R50, R32 ;  /* 0x000000322c20723c */ /* 0x000fe20000001820 */
[----:B------:R-:W3:Y:S07]  /*21280*/  LDSM.16.MT88.4 R48, [R69+0x1800] ;  /* 0x001800004530783b */ /* 0x000eee0000004200 */
[----:B------:R-:W4:Y:S01]  /*21290*/  MUFU.EX2 R118, R60 ;  /* 0x0000003c00767308 */ /* 0x000f220000000800 */
[----:B------:R-:W-:Y:S02]  /*212a0*/  F2FP.F16.F32.PACK_AB R44, R110, R151 ;  /* 0x000000976e2c723e */ /* 0x000fe400000000ff */
[----:B------:R-:W-:Y:S07]  /*212b0*/  F2FP.F16.F32.PACK_AB R46, R106, R149 ;  /* 0x000000956a2e723e */ /* 0x000fee00000000ff */
[----:B------:R-:W-:Y:S01]  /*212c0*/  MUFU.EX2 R163, R163 ;  /* 0x000000a300a37308 */ /* 0x000fe20000000800 */
[----:B--2---:R-:W-:Y:S01]  /*212d0*/  F2FP.F16.F32.PACK_AB R45, R112, R155 ;  /* 0x0000009b702d723e */ /* 0x004fe200000000ff */
[----:B-1----:R-:W-:Y:S01]  /*212e0*/  FFMA.FTZ R138, R208, R37, -R80 ;  /* 0x00000025d08a7223 */ /* 0x002fe20000010850 */
[----:B------:R-:W-:Y:S07]  /*212f0*/  F2FP.F16.F32.PACK_AB R47, R108, R153 ;  /* 0x000000996c2f723e */ /* 0x000fee00000000ff */
        /* <DEDUP_REMOVED lines=19> */
[----:B------:R4:W1:Y:S01]  /*21430*/  MUFU.EX2 R114, R61 ;  /* 0x0000003d00727308 */ /* 0x0008620000000800 */
[C---:B------:R-:W-:Y:S09]  /*21440*/  HMMA.16816.F32 R24, R44.reuse, R66, R24 ;  /* 0x000000422c18723c */ /* 0x040ff20000001818 */
[----:B------:R-:W2:Y:S10]  /*21450*/  MUFU.EX2 R120, R64 ;  /* 0x0000004000787308 */ /* 0x000eb40000000800 */
[----:B------:R-:W-:Y:S01]  /*21460*/  MUFU.EX2 R188, R188 ;  /* 0x000000bc00bc7308 */ /* 0x000fe20000000800 */
[C---:B---3--:R-:W-:Y:S09]  /*21470*/  HMMA.16816.F32 R28, R44.reuse, R48, R28 ;  /* 0x000000302c1c723c */ /* 0x048ff2000000181c */
[----:B------:R-:W-:Y:S01]  /*21480*/  MUFU.EX2 R190, R190 ;  /* 0x000000be00be7308 */ /* 0x000fe20000000800 */
[----:B----4-:R-:W3:Y:S09]  /*21490*/  LDSM.16.MT88.4 R60, [R68+0x2000] ;  /* 0x00200000443c783b */ /* 0x010ef20000004200 */
[----:B------:R-:W-:Y:S01]  /*214a0*/  MUFU.EX2 R201, R201 ;  /* 0x000000c900c97308 */ /* 0x000fe20000000800 */
[----:B------:R-:W-:Y:S09]  /*214b0*/  HMMA.16816.F32 R32, R44, R50, R32 ;  /* 0x000000322c20723c */ /* 0x000ff20000001820 */
[----:B------:R-:W-:Y:S01]  /*214c0*/  MUFU.EX2 R197, R199 ;  /* 0x000000c700c57308 */ /* 0x000fe20000000800 */
[----:B------:R-:W-:Y:S01]  /*214d0*/  F2FP.F16.F32.PACK_AB R44, R118, R161 ;  /* 0x000000a1762c723e */ /* 0x000fe200000000ff */
[----:B------:R-:W4:Y:S01]  /*214e0*/  LDSM.16.MT88.4 R48, [R69+0x2000] ;  /* 0x002000004530783b */ /* 0x000f220000004200 */
[----:B-1----:R-:W-:Y:S07]  /*214f0*/  F2FP.F16.F32.PACK_AB R46, R114, R157 ;  /* 0x0000009d722e723e */ /* 0x002fee00000000ff */
[----:B------:R-:W-:Y:S01]  /*21500*/  MUFU.EX2 R192, R192 ;  /* 0x000000c000c07308 */ /* 0x000fe20000000800 */
[----:B--2---:R-:W-:Y:S02]  /*21510*/  F2FP.F16.F32.PACK_AB R45, R163, R120 ;  /* 0x00000078a32d723e */ /* 0x004fe400000000ff */
[----:B------:R-:W-:Y:S07]  /*21520*/  F2FP.F16.F32.PACK_AB R47, R116, R159 ;  /* 0x0000009f742f723e */ /* 0x000fee00000000ff */
[----:B------:R-:W-:Y:S01]  /*21530*/  MUFU.EX2 R189, R191 ;  /* 0x000000bf00bd7308 */ /* 0x000fe20000000800 */
[----:B------:R-:W-:Y:S09]  /*21540*/  LDSM.16.MT88.4 R64, [R68+0x2800] ;  /* 0x002800004440783b */ /* 0x000ff20000004200 */
[----:B------:R-:W-:Y:S01]  /*21550*/  MUFU.EX2 R194, R194 ;  /* 0x000000c200c27308 */ /* 0x000fe20000000800 */
[C---:B------:R-:W-:Y:S09]  /*21560*/  HMMA.16816.F32 R4, R44.reuse, R52, R4 ;  /* 0x000000342c04723c */ /* 0x040ff20000001804 */
[----:B------:R-:W-:Y:S10]  /*21570*/  MUFU.EX2 R119, R121 ;  /* 0x0000007900777308 */ /* 0x000ff40000000800 */
[----:B------:R-:W-:Y:S01]  /*21580*/  MUFU.EX2 R84, R84 ;  /* 0x0000005400547308 */ /* 0x000fe20000000800 */
[C---:B------:R-:W-:Y:S01]  /*21590*/  HMMA.16816.F32 R8, R44.reuse, R54, R8 ;  /* 0x000000362c08723c */ /* 0x040fe20000001808 */
[----:B------:R-:W1:Y:S08]  /*215a0*/  LDSM.16.MT88.4 R52, [R71+0xc800] ;  /* 0x00c800004734783b */ /* 0x000e700000004200 */
[----:B------:R-:W2:Y:S10]  /*215b0*/  MUFU.EX2 R115, R117 ;  /* 0x0000007500737308 */ /* 0x000eb40000000800 */
        /* <DEDUP_REMOVED lines=8> */
[C---:B---3--:R-:W-:Y:S08]  /*21640*/  HMMA.16816.F32 R20, R44.reuse, R60, R20 ;  /* 0x0000003c2c14723c */ /* 0x048ff00000001814 */
[C---:B------:R-:W-:Y:S01]  /*21650*/  HMMA.16816.F32 R24, R44.reuse, R62, R24 ;  /* 0x0000003e2c18723c */ /* 0x040fe20000001818 */
[----:B------:R-:W-:Y:S07]  /*21660*/  LDSM.16.MT88.4 R60, [R68+0x3000] ;  /* 0x00300000443c783b */ /* 0x000fee0000004200 */
[C---:B----4-:R-:W-:Y:S08]  /*21670*/  HMMA.16816.F32 R28, R44.reuse, R48, R28 ;  /* 0x000000302c1c723c */ /* 0x050ff0000000181c */
[----:B------:R-:W-:Y:S01]  /*21680*/  HMMA.16816.F32 R32, R44, R50, R32 ;  /* 0x000000322c20723c */ /* 0x000fe20000001820 */
[----:B------:R-:W3:Y:S02]  /*21690*/  LDSM.16.MT88.4 R48, [R69+0x2800] ;  /* 0x002800004530783b */ /* 0x000ee40000004200 */
[----:B------:R-:W-:Y:S02]  /*216a0*/  F2FP.F16.F32.PACK_AB R44, R130, R221 ;  /* 0x000000dd822c723e */ /* 0x000fe400000000ff */
[----:B------:R-:W-:Y:S02]  /*216b0*/  F2FP.F16.F32.PACK_AB R46, R126, R165 ;  /* 0x000000a57e2e723e */ /* 0x000fe400000000ff */
[----:B------:R-:W-:Y:S02]  /*216c0*/  F2FP.F16.F32.PACK_AB R45, R134, R136 ;  /* 0x00000088862d723e */ /* 0x000fe400000000ff */
[----:B------:R-:W-:Y:S07]  /*216d0*/  F2FP.F16.F32.PACK_AB R47, R219, R132 ;  /* 0x00000084db2f723e */ /* 0x000fee00000000ff */
[C---:B-1----:R-:W-:Y:S03]  /*216e0*/  HMMA.16816.F32 R4, R44.reuse, R52, R4 ;  /* 0x000000342c04723c */ /* 0x042fe60000001804 */
[----:B------:R-:W-:Y:S05]  /*216f0*/  FFMA.FTZ R88, R41, R220, R88 ;  /* 0x000000dc29587223 */ /* 0x000fea0000010058 */
[C---:B------:R-:W-:Y:S01]  /*21700*/  HMMA.16816.F32 R8, R44.reuse, R54, R8 ;  /* 0x000000362c08723c */ /* 0x040fe20000001808 */
[----:B------:R-:W1:Y:S02]  /*21710*/  LDSM.16.MT88.4 R52, [R71+0xd000] ;  /* 0x00d000004734783b */ /* 0x000e640000004200 */
[----:B------:R-:W-:Y:S02]  /*21720*/  FADD.FTZ R88, R86, R88 ;  /* 0x0000005856587221 */ /* 0x000fe40000010000 */
[----:B------:R-:W-:Y:S02]  /*21730*/  MUFU.EX2 R86, R123 ;  /* 0x0000007b00567308 */ /* 0x000fe40000000800 */
[----:B------:R-:W-:Y:S01]  /*21740*/  FADD.FTZ R125, R125, R88 ;  /* 0x000000587d7d7221 */ /* 0x000fe20000010000 */
[C---:B--2---:R-:W-:Y:S03]  /*21750*/  HMMA.16816.F32 R12, R44.reuse, R56, R12 ;  /* 0x000000382c0c723c */ /* 0x044fe6000000180c */
[----:B------:R-:W-:Y:S04]  /*21760*/  FADD.FTZ R125, R42, R125 ;  /* 0x0000007d2a7d7221 */ /* 0x000fe80000010000 */
[----:B------:R-:W-:Y:S01]  /*21770*/  FADD.FTZ R42, R92, R125 ;  /* 0x0000007d5c2a7221 */ /* 0x000fe20000010000 */
[C---:B------:R-:W-:Y:S01]  /*21780*/  HMMA.16816.F32 R16, R44.reuse, R58, R16 ;  /* 0x0000003a2c10723c */ /* 0x040fe20000001810 */
[----:B------:R-:W2:Y:S02]  /*21790*/  LDSM.16.MT88.4 R56, [R70+0xd000] ;  /* 0x00d000004638783b */ /* 0x000ea40000004200 */
[----:B------:R-:W-:Y:S01]  /*217a0*/  FADD.FTZ R42, R145, R42 ;  /* 0x0000002a912a7221 */ /* 0x000fe20000010000 */
[-C--:B------:R-:W-:Y:S03]  /*217b0*/  FFMA.FTZ R92, R95, R37.reuse, -R74 ;  /* 0x000000255f5c7223 */ /* 0x080fe6000001084a */
[----:B------:R-:W-:Y:S01]  /*217c0*/  FADD.FTZ R141, R141, R42 ;  /* 0x0000002a8d8d7221 */ /* 0x000fe20000010000 */
[C---:B------:R-:W-:Y:S03]  /*217d0*/  HMMA.16816.F32 R20, R44.reuse, R64, R20 ;  /* 0x000000402c14723c */ /* 0x040fe60000001814 */
[----:B------:R-:W-:Y:S01]  /*217e0*/  FADD.FTZ R90, R90, R141 ;  /* 0x0000008d5a5a7221 */ /* 0x000fe20000010000 */
[----:B------:R-:W-:Y:S03]  /*217f0*/  F2FP.F16.F32.PACK_AB R42, R115, R84 ;  /* 0x00000054732a723e */ /* 0x000fe600000000ff */
[----:B------:R-:W-:Y:S01]  /*21800*/  FADD.FTZ R147, R147, R90 ;  /* 0x0000005a93937221 */ /* 0x000fe20000010000 */
[C---:B------:R-:W-:Y:S01]  /*21810*/  HMMA.16816.F32 R24, R44.reuse, R66, R24 ;  /* 0x000000422c18723c */ /* 0x040fe20000001818 */
[----:B------:R-:W-:Y:S02]  /*21820*/  LDSM.16.MT88.4 R64, [R68+0x3800] ;  /* 0x003800004440783b */ /* 0x000fe40000004200 */
[-C--:B------:R-:W-:Y:S01]  /*21830*/  FFMA.FTZ R90, R97, R37.reuse, -R74 ;  /* 0x00000025615a7223 */ /* 0x080fe2000001084a */
[----:B------:R-:W-:Y:S03]  /*21840*/  FADD.FTZ R98, R98, R147 ;  /* 0x0000009362627221 */ /* 0x000fe60000010000 */
[----:B------:R4:W-:Y:S01]  /*21850*/  MUFU.EX2 R95, R90 ;  /* 0x0000005a005f7308 */ /* 0x0009e20000000800 */
        /* <DEDUP_REMOVED lines=8> */
[-C--:B----4-:R-:W-:Y:S01]  /*218e0*/  FFMA.FTZ R90, R93, R37.reuse, -R80 ;  /* 0x000000255d5a7223 */ /* 0x090fe20000010850 */
[----:B------:R-:W-:Y:S01]  /*218f0*/  F2FP.F16.F32.PACK_AB R45, R152, R142 ;  /* 0x0000008e982d723e */ /* 0x000fe200000000ff */
[----:B------:R-:W-:Y:S01]  /*21900*/  FADD.FTZ R110, R110, R151 ;  /* 0x000000976e6e7221 */ /* 0x000fe20000010000 */
[----:B------:R-:W-:Y:S03]  /*21910*/  F2FP.F16.F32.PACK_AB R47, R146, R148 ;  /* 0x00000094922f723e */ /* 0x000fe600000000ff */
[----:B------:R-:W-:Y:S01]  /*21920*/  FADD.FTZ R149, R149, R110 ;  /* 0x0000006e95957221 */ /* 0x000fe20000010000 */
[----:B------:R-:W-:Y:S03]  /*21930*/  MUFU.EX2 R90, R90 ;  /* 0x0000005a005a7308 */ /* 0x000fe60000000800 */
[C---:B-1----:R-:W-:Y:S03]  /*21940*/  HMMA.16816.F32 R4, R44.reuse, R52, R4 ;  /* 0x000000342c04723c */ /* 0x042fe60000001804 */
[----:B------:R-:W-:Y:S04]  /*21950*/  FADD.FTZ R106, R106, R149 ;  /* 0x000000956a6a7221 */ /* 0x000fe80000010000 */
[----:B------:R-:W-:Y:S01]  /*21960*/  FADD.FTZ R161, R161, R106 ;  /* 0x0000006aa1a17221 */ /* 0x000fe20000010000 */
[C---:B------:R-:W-:Y:S01]  /*21970*/  HMMA.16816.F32 R8, R44.reuse, R54, R8 ;  /* 0x000000362c08723c */ /* 0x040fe20000001808 */
[----:B------:R-:W1:Y:S02]  /*21980*/  LDSM.16.MT88.4 R52, [R71+0xd800] ;  /* 0x00d800004734783b */ /* 0x000e640000004200 */
        /* <DEDUP_REMOVED lines=9> */
[C---:B------:R-:W-:Y:S03]  /*21a20*/  HMMA.16816.F32 R20, R44.reuse, R60, R20 ;  /* 0x0000003c2c14723c */ /* 0x040fe60000001814 */
[-C--:B------:R-:W-:Y:S01]  /*21a30*/  FFMA.FTZ R60, R184, R37.reuse, -R74 ;  /* 0x00000025b83c7223 */ /* 0x080fe2000001084a */
[-CC-:B------:R-:W-:Y:S01]  /*21a40*/  FFMA.FTZ R61, R176, R37.reuse, -R80.reuse ;  /* 0x00000025b03d7223 */ /* 0x180fe20000010850 */
[----:B------:R4:W-:Y:S03]  /*21a50*/  MUFU.EX2 R184, R186 ;  /* 0x000000ba00b87308 */ /* 0x0009e60000000800 */
[C---:B------:R-:W-:Y:S07]  /*21a60*/  HMMA.16816.F32 R24, R44.reuse, R62, R24 ;  /* 0x0000003e2c18723c */ /* 0x040fee0000001818 */
[----:B------:R1:W2:Y:S01]  /*21a70*/  MUFU.EX2 R182, R60 ;  /* 0x0000003c00b67308 */ /* 0x0002a20000000800 */
[-CC-:B------:R-:W-:Y:S01]  /*21a80*/  FFMA.FTZ R63, R178, R37.reuse, -R80.reuse ;  /* 0x00000025b23f7223 */ /* 0x180fe20000010850 */
[-C--:B------:R-:W-:Y:S01]  /*21a90*/  FFMA.FTZ R62, R172, R37.reuse, -R80 ;  /* 0x00000025ac3e7223 */ /* 0x080fe20000010850 */
[-C--:B------:R-:W-:Y:S07]  /*21aa0*/  FFMA.FTZ R178, R170, R37.reuse, -R74 ;  /* 0x00000025aab27223 */ /* 0x080fee000001084a */
[----:B------:R-:W-:Y:S01]  /*21ab0*/  MUFU.EX2 R176, R63 ;  /* 0x0000003f00b07308 */ /* 0x000fe20000000800 */
[C---:B---3--:R-:W-:Y:S09]  /*21ac0*/  HMMA.16816.F32 R28, R44.reuse, R48, R28 ;  /* 0x000000302c1c723c */ /* 0x048ff2000000181c */
[----:B------:R-:W-:Y:S01]  /*21ad0*/  MUFU.EX2 R170, R62 ;  /* 0x0000003e00aa7308 */ /* 0x000fe20000000800 */
[-CC-:B----4-:R-:W-:Y:S01]  /*21ae0*/  FFMA.FTZ R186, R213, R37.reuse, -R80.reuse ;  /* 0x00000025d5ba7223 */ /* 0x190fe20000010850 */
[-C--:B-1----:R-:W-:Y:S01]  /*21af0*/  FFMA.FTZ R60, R174, R37.reuse, -R80 ;  /* 0x00000025ae3c7223 */ /* 0x082fe20000010850 */
[----:B------:R-:W-:Y:S01]  /*21b00*/  HMMA.16816.F32 R32, R44, R50, R32 ;  /* 0x000000322c20723c */ /* 0x000fe20000001820 */
[----:B------:R-:W1:Y:S06]  /*21b10*/  LDSM.16.MT88.4 R48, [R69+0x3800] ;  /* 0x003800004530783b */ /* 0x000e6c0000004200 */
[----:B------:R-:W3:Y:S01]  /*21b20*/  MUFU.EX2 R174, R61 ;  /* 0x0000003d00ae7308 */ /* 0x000ee20000000800 */
[----:B------:R-:W-:Y:S02]  /*21b30*/  F2FP.F16.F32.PACK_AB R44, R156, R162 ;  /* 0x000000a29c2c723e */ /* 0x000fe400000000ff */
[----:B------:R-:W-:Y:S07]  /*21b40*/  F2FP.F16.F32.PACK_AB R46, R154, R158 ;  /* 0x0000009e9a2e723e */ /* 0x000fee00000000ff */
[----:B------:R4:W3:Y:S01]  /*21b50*/  MUFU.EX2 R172, R60 ;  /* 0x0000003c00ac7308 */ /* 0x0008e20000000800 */
[----:B--2---:R-:W-:Y:S02]  /*21b60*/  F2FP.F16.F32.PACK_AB R45, R182, R184 ;  /* 0x000000b8b62d723e */ /* 0x004fe400000000ff */
[----:B------:R-:W-:Y:S07]  /*21b70*/  F2FP.F16.F32.PACK_AB R47, R164, R160 ;  /* 0x000000a0a42f723e */ /* 0x000fee00000000ff */
[----:B------:R-:W-:Y:S10]  /*21b80*/  MUFU.EX2 R178, R178 ;  /* 0x000000b200b27308 */ /* 0x000ff40000000800 */
[----:B------:R-:W-:Y:S01]  /*21b90*/  MUFU.EX2 R213, R215 ;  /* 0x000000d700d57308 */ /* 0x000fe20000000800 */
[C---:B------:R-:W-:Y:S09]  /*21ba0*/  HMMA.16816.F32 R4, R44.reuse, R52, R4 ;  /* 0x000000342c04723c */ /* 0x040ff20000001804 */
[----:B------:R-:W-:Y:S01]  /*21bb0*/  MUFU.EX2 R186, R186 ;  /* 0x000000ba00ba7308 */ /* 0x000fe20000000800 */
[----:B----4-:R-:W-:Y:S01]  /*21bc0*/  LDSM.16.MT88.4 R60, [R68+0x4000] ;  /* 0x00400000443c783b */ /* 0x010fe20000004200 */
[C---:B------:R-:W-:Y:S07]  /*21bd0*/  HMMA.16816.F32 R8, R44.reuse, R54, R8 ;  /* 0x000000362c08723c */ /* 0x040fee0000001808 */
[----:B------:R-:W2:Y:S01]  /*21be0*/  LDSM.16.MT88.4 R52, [R71+0xe000] ;  /* 0x00e000004734783b */ /* 0x000ea20000004200 */
[C---:B------:R-:W-:Y:S08]  /*21bf0*/  HMMA.16816.F32 R12, R44.reuse, R56, R12 ;  /* 0x000000382c0c723c */ /* 0x040ff0000000180c */
[C---:B------:R-:W-:Y:S01]  /*21c00*/  HMMA.16816.F32 R16, R44.reuse, R58, R16 ;  /* 0x0000003a2c10723c */ /* 0x040fe20000001810 */
[----:B------:R-:W4:Y:S07]  /*21c10*/  LDSM.16.MT88.4 R56, [R70+0xe000] ;  /* 0x00e000004638783b */ /* 0x000f2e0000004200 */
[C---:B------:R-:W-:Y:S03]  /*21c20*/  HMMA.16816.F32 R20, R44.reuse, R64, R20 ;  /* 0x000000402c14723c */ /* 0x040fe60000001814 */
[-CC-:B------:R-:W-:Y:S01]  /*21c30*/  FFMA.FTZ R64, R128, R37.reuse, -R74.reuse ;  /* 0x0000002580407223 */ /* 0x180fe2000001084a */
[----:B------:R-:W-:Y:S03]  /*21c40*/  FFMA.FTZ R128, R124, R37, -R74 ;  /* 0x000000257c807223 */ /* 0x000fe6000001084a */
[----:B------:R3:W2:Y:S01]  /*21c50*/  MUFU.EX2 R124, R64 ;  /* 0x00000040007c7308 */ /* 0x0006a20000000800 */
[C---:B------:R-:W-:Y:S09]  /*21c60*/  HMMA.16816.F32 R24, R44.reuse, R66, R24 ;  /* 0x000000422c18723c */ /* 0x040ff20000001818 */
[----:B------:R-:W2:Y:S01]  /*21c70*/  MUFU.EX2 R128, R128 ;  /* 0x0000008000807308 */ /* 0x000ea20000000800 */
[C---:B-1----:R-:W-:Y:S01]  /*21c80*/  HMMA.16816.F32 R28, R44.reuse, R48, R28 ;  /* 0x000000302c1c723c */ /* 0x042fe2000000181c */
[----:B---3--:R-:W-:Y:S07]  /*21c90*/  LDSM.16.MT88.4 R64, [R68+0x4800] ;  /* 0x004800004440783b */ /* 0x008fee0000004200 */
[----:B------:R-:W-:Y:S03]  /*21ca0*/  HMMA.16816.F32 R32, R44, R50, R32 ;  /* 0x000000322c20723c */ /* 0x000fe60000001820 */
[----:B------:R-:W-:Y:S02]  /*21cb0*/  F2FP.F16.F32.PACK_AB R44, R174, R176 ;  /* 0x000000b0ae2c723e */ /* 0x000fe400000000ff */
[----:B------:R-:W-:Y:S01]  /*21cc0*/  F2FP.F16.F32.PACK_AB R46, R170, R172 ;  /* 0x000000acaa2e723e */ /* 0x000fe200000000ff */
[----:B------:R-:W1:Y:S01]  /*21cd0*/  LDSM.16.MT88.4 R48, [R69+0x4000] ;  /* 0x004000004530783b */ /* 0x000e620000004200 */
[----:B--2---:R-:W-:Y:S02]  /*21ce0*/  F2FP.F16.F32.PACK_AB R45, R124, R178 ;  /* 0x000000b27c2d723e */ /* 0x004fe400000000ff */
[----:B------:R-:W-:Y:S07]  /*21cf0*/  F2FP.F16.F32.PACK_AB R47, R122, R128 ;  /* 0x000000807a2f723e */ /* 0x000fee00000000ff */
[C---:B------:R-:W-:Y:S08]  /*21d00*/  HMMA.16816.F32 R4, R44.reuse, R52, R4 ;  /* 0x000000342c04723c */ /* 0x040ff00000001804 */
[C---:B------:R-:W-:Y:S01]  /*21d10*/  HMMA.16816.F32 R8, R44.reuse, R54, R8 ;  /* 0x000000362c08723c */ /* 0x040fe20000001808 */
[----:B------:R-:W2:Y:S07]  /*21d20*/  LDSM.16.MT88.4 R52, [R71+0xe800] ;  /* 0x00e800004734783b */ /* 0x000eae0000004200 */
[C---:B----4-:R-:W-:Y:S08]  /*21d30*/  HMMA.16816.F32 R12, R44.reuse, R56, R12 ;  /* 0x000000382c0c723c */ /* 0x050ff0000000180c */
[C---:B------:R-:W-:Y:S01]  /*21d40*/  HMMA.16816.F32 R16, R44.reuse, R58, R16 ;  /* 0x0000003a2c10723c */ /* 0x040fe20000001810 */
[----:B------:R-:W3:Y:S07]  /*21d50*/  LDSM.16.MT88.4 R56, [R70+0xe800] ;  /* 0x00e800004638783b */ /* 0x000eee0000004200 */
        /* <DEDUP_REMOVED lines=22> */
[--C-:B------:R-:W-:Y:S03]  /*21ec0*/  FFMA.FTZ R66, R185, R37, -R74.reuse ;  /* 0x00000025b9427223 */ /* 0x100fe6000001084a */
[C---:B-1----:R-:W-:Y:S05]  /*21ed0*/  HMMA.16816.F32 R28, R44.reuse, R48, R28 ;  /* 0x000000302c1c723c */ /* 0x042fea000000181c */
[----:B------:R-:W-:Y:S10]  /*21ee0*/  MUFU.EX2 R67, R67 ;  /* 0x0000004300437308 */ /* 0x000ff40000000800 */
[----:B------:R-:W1:Y:S01]  /*21ef0*/  MUFU.EX2 R66, R66 ;  /* 0x0000004200427308 */ /* 0x000e620000000800 */
[----:B------:R-:W-:Y:S01]  /*21f00*/  HMMA.16816.F32 R32, R44, R50, R32 ;  /* 0x000000322c20723c */ /* 0x000fe20000001820 */
[----:B------:R-:W3:Y:S02]  /*21f10*/  LDSM.16.MT88.4 R48, [R69+0x5000] ;  /* 0x005000004530783b */ /* 0x000ee40000004200 */
[----:B------:R-:W-:Y:S02]  /*21f20*/  F2FP.F16.F32.PACK_AB R44, R192, R197 ;  /* 0x000000c5c02c723e */ /* 0x000fe400000000ff */
[----:B----4-:R-:W-:Y:S02]  /*21f30*/  F2FP.F16.F32.PACK_AB R46, R64, R65 ;  /* 0x00000041402e723e */ /* 0x010fe400000000ff */
[----:B------:R-:W-:Y:S02]  /*21f40*/  F2FP.F16.F32.PACK_AB R45, R194, R189 ;  /* 0x000000bdc22d723e */ /* 0x000fe400000000ff */
[----:B-1----:R-:W-:Y:S07]  /*21f50*/  F2FP.F16.F32.PACK_AB R47, R66, R67 ;  /* 0x00000043422f723e */ /* 0x002fee00000000ff */
        /* <DEDUP_REMOVED lines=22> */
[C---:B---3--:R-:W-:Y:S01]  /*220c0*/  HMMA.16816.F32 R20, R44.reuse, R60, R20 ;  /* 0x0000003c2c14723c */ /* 0x048fe20000001814 */
[----:B------:R3:W-:Y:S02]  /*220d0*/  MUFU.EX2 R61, R40 ;  /* 0x00000028003d7308 */ /* 0x0007e40000000800 */
[-CC-:B------:R-:W-:Y:S05]  /*220e0*/  FFMA.FTZ R60, R113, R37.reuse, -R74.reuse ;  /* 0x00000025713c7223 */ /* 0x180fea000001084a */
[C---:B------:R-:W-:Y:S03]  /*220f0*/  HMMA.16816.F32 R24, R44.reuse, R62, R24 ;  /* 0x0000003e2c18723c */ /* 0x040fe60000001818 */
[----:B------:R-:W1:Y:S01]  /*22100*/  MUFU.EX2 R60, R60 ;  /* 0x0000003c003c7308 */ /* 0x000e620000000800 */
[----:B------:R-:W-:Y:S09]  /*22110*/  FFMA.FTZ R62, R43, R37, -R74 ;  /* 0x000000252b3e7223 */ /* 0x000ff2000001084a */
[----:B------:R-:W-:Y:S01]  /*22120*/  MUFU.EX2 R63, R111 ;  /* 0x0000006f003f7308 */ /* 0x000fe20000000800 */
[----:B---3--:R-:W-:Y:S01]  /*22130*/  F2FP.F16.F32.PACK_AB R40, R119, R86 ;  /* 0x000000567728723e */ /* 0x008fe200000000ff */
[C---:B----4-:R-:W-:Y:S08]  /*22140*/  HMMA.16816.F32 R28, R44.reuse, R48, R28 ;  /* 0x000000302c1c723c */ /* 0x050ff0000000181c */
[----:B------:R-:W3:Y:S01]  /*22150*/  MUFU.EX2 R62, R62 ;  /* 0x0000003e003e7308 */ /* 0x000ee20000000800 */
[----:B------:R-:W-:Y:S04]  /*22160*/  FADD.FTZ R48, R102, R137 ;  /* 0x0000008966307221 */ /* 0x000fe80000010000 */
[----:B------:R-:W-:Y:S01]  /*22170*/  FADD.FTZ R48, R139, R48 ;  /* 0x000000308b307221 */ /* 0x000fe20000010000 */
[----:B------:R-:W-:Y:S01]  /*22180*/  HMMA.16816.F32 R32, R44, R50, R32 ;  /* 0x000000322c20723c */ /* 0x000fe20000001820 */
[----:B------:R-:W4:Y:S02]  /*22190*/  LDSM.16.MT88.4 R44, [R68+0x6000] ;  /* 0x00600000442c783b */ /* 0x000f240000004200 */
[----:B-1----:R-:W-:Y:S01]  /*221a0*/  F2FP.F16.F32.PACK_AB R41, R60, R61 ;  /* 0x0000003d3c29723e */ /* 0x002fe200000000ff */
[----:B------:R-:W-:Y:S01]  /*221b0*/  FADD.FTZ R135, R135, R48 ;  /* 0x0000003087877221 */ /* 0x000fe20000010000 */
[----:B---3--:R-:W-:Y:S03]  /*221c0*/  F2FP.F16.F32.PACK_AB R43, R62, R63 ;  /* 0x0000003f3e2b723e */ /* 0x008fe600000000ff */
[----:B------:R-:W-:Y:S01]  /*221d0*/  FADD.FTZ R104, R104, R135 ;  /* 0x0000008768687221 */ /* 0x000fe20000010000 */
[----:B------:R-:W1:Y:S03]  /*221e0*/  LDSM.16.MT88.4 R48, [R69+0x6000] ;  /* 0x006000004530783b */ /* 0x000e660000004200 */
[----:B------:R-:W-:Y:S01]  /*221f0*/  FADD.FTZ R155, R155, R104 ;  /* 0x000000689b9b7221 */ /* 0x000fe20000010000 */
[C---:B------:R-:W-:Y:S05]  /*22200*/  HMMA.16816.F32 R4, R40.reuse, R52, R4 ;  /* 0x000000342804723c */ /* 0x040fea0000001804 */
[----:B------:R-:W-:Y:S03]  /*22210*/  FADD.FTZ R112, R112, R155 ;  /* 0x0000009b70707221 */ /* 0x000fe60000010000 */
[C---:B------:R-:W-:Y:S01]  /*22220*/  HMMA.16816.F32 R8, R40.reuse, R54, R8 ;  /* 0x000000362808723c */ /* 0x040fe20000001808 */
[----:B------:R-:W3:Y:S02]  /*22230*/  LDSM.16.MT88.4 R52, [R71+0x10800] ;  /* 0x010800004734783b */ /* 0x000ee40000004200 */
[----:B------:R-:W-:Y:S04]  /*22240*/  FADD.FTZ R153, R153, R112 ;  /* 0x0000007099997221 */ /* 0x000fe80000010000 */
[----:B------:R-:W-:Y:S01]  /*22250*/  FADD.FTZ R153, R108, R153 ;  /* 0x000000996c997221 */ /* 0x000fe20000010000 */
[C---:B--2---:R-:W-:Y:S01]  /*22260*/  HMMA.16816.F32 R12, R40.reuse, R56, R12 ;  /* 0x00000038280c723c */ /* 0x044fe2000000180c */
[----:B------:R-:W-:Y:S02]  /*22270*/  MUFU.EX2 R56, R109 ;  /* 0x0000006d00387308 */ /* 0x000fe40000000800 */
[----:B------:R-:W-:Y:S01]  /*22280*/  FADD.FTZ R88, R120, R153 ;  /* 0x0000009978587221 */ /* 0x000fe20000010000 */
[-C--:B------:R-:W-:Y:S03]  /*22290*/  FFMA.FTZ R57, R107, R37.reuse, -R80 ;  /* 0x000000256b397223 */ /* 0x080fe60000010850 */
[----:B------:R-:W-:Y:S01]  /*222a0*/  FADD.FTZ R88, R163, R88 ;  /* 0x00000058a3587221 */ /* 0x000fe20000010000 */
[C---:B------:R-:W-:Y:S03]  /*222b0*/  HMMA.16816.F32 R16, R40.reuse, R58, R16 ;  /* 0x0000003a2810723c */ /* 0x040fe60000001810 */
[----:B------:R-:W-:Y:S01]  /*222c0*/  MUFU.EX2 R58, R105 ;  /* 0x00000069003a7308 */ /* 0x000fe20000000800 */
[----:B------:R-:W-:Y:S01]  /*222d0*/  FADD.FTZ R159, R159, R88 ;  /* 0x000000589f9f7221 */ /* 0x000fe20000010000 */
[-C--:B------:R-:W-:Y:S08]  /*222e0*/  FFMA.FTZ R59, R103, R37.reuse, -R80 ;  /* 0x00000025673b7223 */ /* 0x080ff00000010850 */
[----:B------:R-:W2:Y:S01]  /*222f0*/  MUFU.EX2 R57, R57 ;  /* 0x0000003900397308 */ /* 0x000ea20000000800 */
[----:B------:R-:W-:Y:S01]  /*22300*/  FADD.FTZ R97, R116, R159 ;  /* 0x0000009f74617221 */ /* 0x000fe20000010000 */
[C---:B----4-:R-:W-:Y:S08]  /*22310*/  HMMA.16816.F32 R20, R40.reuse, R44, R20 ;  /* 0x0000002c2814723c */ /* 0x050ff00000001814 */
[----:B------:R4:W-:Y:S01]  /*22320*/  MUFU.EX2 R88, R92 ;  /* 0x0000005c00587308 */ /* 0x0009e20000000800 */
[----:B------:R-:W-:Y:S09]  /*22330*/  FADD.FTZ R97, R136, R97 ;  /* 0x0000006188617221 */ /* 0x000ff20000010000 */
[----:B------:R-:W3:Y:S01]  /*22340*/  MUFU.EX2 R59, R59 ;  /* 0x0000003b003b7308 */ /* 0x000ee20000000800 */
[----:B------:R-:W-:Y:S01]  /*22350*/  FADD.FTZ R97, R134, R97 ;  /* 0x0000006186617221 */ /* 0x000fe20000010000 */
[C---:B------:R-:W-:Y:S01]  /*22360*/  HMMA.16816.F32 R24, R40.reuse, R46, R24 ;  /* 0x0000002e2818723c */ /* 0x040fe20000001818 */
[----:B------:R-:W3:Y:S02]  /*22370*/  LDSM.16.MT88.4 R44, [R70+0x10800] ;  /* 0x01080000462c783b */ /* 0x000ee40000004200 */
[----:B------:R-:W-:Y:S01]  /*22380*/  FADD.FTZ R132, R132, R97 ;  /* 0x0000006184847221 */ /* 0x000fe20000010000 */
[----:B------:R-:W-:Y:S01]  /*22390*/  FADD.FTZ R97, R126, R165 ;  /* 0x000000a57e617221 */ /* 0x000fe20000010000 */
[----:B------:R-:W-:Y:S02]  /*223a0*/  IMAD.MOV.U32 R165, RZ, RZ, R0 ;  /* 0x000000ffffa57224 */ /* 0x000fe400078e0000 */
[----:B------:R-:W-:Y:S01]  /*223b0*/  FADD.FTZ R219, R219, R132 ;  /* 0x00000084dbdb7221 */ /* 0x000fe20000010000 */
[C---:B-1----:R-:W-:Y:S03]  /*223c0*/  HMMA.16816.F32 R28, R40.reuse, R48, R28 ;  /* 0x00000030281c723c */ /* 0x042fe6000000181c */
[----:B------:R-:W-:Y:S01]  /*223d0*/  FADD.FTZ R97, R150, R97 ;  /* 0x0000006196617221 */ /* 0x000fe20000010000 */
[----:B------:R-:W-:Y:S01]  /*223e0*/  FADD.FTZ R219, R142, R219 ;  /* 0x000000db8edb7221 */ /* 0x000fe20000010000 */
[----:B----4-:R-:W-:Y:S02]  /*223f0*/  FFMA.FTZ R92, R87, R37, -R80 ;  /* 0x00000025575c7223 */ /* 0x010fe40000010850 */
[----:B------:R1:W-:Y:S01]  /*22400*/  MUFU.EX2 R87, R96 ;  /* 0x0000006000577308 */ /* 0x0003e20000000800 */
[----:B------:R-:W-:Y:S01]  /*22410*/  HMMA.16816.F32 R32, R40, R50, R32 ;  /* 0x000000322820723c */ /* 0x000fe20000001820 */
[----:B------:R-:W4:Y:S02]  /*22420*/  LDSM.16.MT88.4 R48, [R68+0x6800] ;  /* 0x006800004430783b */ /* 0x000f240000004200 */
[----:B--2---:R-:W-:Y:S01]  /*22430*/  F2FP.F16.F32.PACK_AB R40, R57, R56 ;  /* 0x000000383928723e */ /* 0x004fe200000000ff */
[----:B------:R-:W-:Y:S01]  /*22440*/  FADD.FTZ R101, R138, R97 ;  /* 0x000000618a657221 */ /* 0x000fe20000010000 */
[----:B---3--:R-:W-:Y:S01]  /*22450*/  F2FP.F16.F32.PACK_AB R42, R59, R58 ;  /* 0x0000003a3b2a723e */ /* 0x008fe200000000ff */
[----:B------:R-:W-:Y:S01]  /*22460*/  FADD.FTZ R97, R152, R219 ;  /* 0x000000db98617221 */ /* 0x000fe20000010000 */
[----:B------:R-:W-:Y:S01]  /*22470*/  F2FP.F16.F32.PACK_AB R41, R82, R99 ;  /* 0x000000635229723e */ /* 0x000fe200000000ff */
[----:B------:R-:W-:Y:S01]  /*22480*/  FADD.FTZ R93, R144, R101 ;  /* 0x00000065905d7221 */ /* 0x000fe20000010000 */
[----:B------:R-:W-:Y:S01]  /*22490*/  F2FP.F16.F32.PACK_AB R43, R88, R95 ;  /* 0x0000005f582b723e */ /* 0x000fe200000000ff */
[----:B------:R-:W-:Y:S01]  /*224a0*/  FADD.FTZ R91, R148, R97 ;  /* 0x00000061945b7221 */ /* 0x000fe20000010000 */
[-CC-:B------:R-:W-:Y:S01]  /*224b0*/  FFMA.FTZ R97, R83, R37.reuse, -R74.reuse ;  /* 0x0000002553617223 */ /* 0x180fe2000001084a */
[----:B------:R-:W-:Y:S01]  /*224c0*/  LDSM.16.MT88.4 R148, [R70+0x11800] ;  /* 0x011800004694783b */ /* 0x000fe20000004200 */
[----:B------:R-:W-:Y:S01]  /*224d0*/  FADD.FTZ R93, R140, R93 ;  /* 0x0000005d8c5d7221 */ /* 0x000fe20000010000 */
[----:B------:R-:W2:Y:S01]  /*224e0*/  MUFU.EX2 R92, R92 ;  /* 0x0000005c005c7308 */ /* 0x000ea20000000800 */
[----:B-1----:R-:W-:Y:S01]  /*224f0*/  FFMA.FTZ R96, R81, R37, -R74 ;  /* 0x0000002551607223 */ /* 0x002fe2000001084a */
[C---:B------:R-:W-:Y:S08]  /*22500*/  HMMA.16816.F32 R4, R40.reuse, R52, R4 ;  /* 0x000000342804723c */ /* 0x040ff00000001804 */
[----:B------:R-:W1:Y:S01]  /*22510*/  MUFU.EX2 R81, R97 ;  /* 0x0000006100517308 */ /* 0x000e620000000800 */
[----:B------:R-:W-:Y:S01]  /*22520*/  FADD.FTZ R93, R162, R93 ;  /* 0x0000005da25d7221 */ /* 0x000fe20000010000 */
[----:B------:R-:W-:Y:S01]  /*22530*/  LDSM.16.MT88.4 R140, [R68+0x7800] ;  /* 0x00780000448c783b */ /* 0x000fe20000004200 */
[----:B------:R-:W-:Y:S07]  /*22540*/  FADD.FTZ R91, R146, R91 ;  /* 0x0000005b925b7221 */ /* 0x000fee0000010000 */
[----:B------:R-:W3:Y:S01]  /*22550*/  MUFU.EX2 R96, R96 ;  /* 0x0000006000607308 */ /* 0x000ee20000000800 */
[----:B------:R-:W-:Y:S01]  /*22560*/  FADD.FTZ R83, R156, R93 ;  /* 0x0000005d9c537221 */ /* 0x000fe20000010000 */
[C---:B------:R-:W-:Y:S03]  /*22570*/  HMMA.16816.F32 R8, R40.reuse, R54, R8 ;  /* 0x000000362808723c */ /* 0x040fe60000001808 */
[----:B------:R-:W-:Y:S01]  /*22580*/  FADD.FTZ R83, R158, R83 ;  /* 0x000000539e537221 */ /* 0x000fe20000010000 */
[----:B------:R-:W2:Y:S01]  /*22590*/  LDSM.16.MT88.4 R52, [R69+0x6800] ;  /* 0x006800004534783b */ /* 0x000ea20000004200 */
[----:B------:R-:W-:Y:S02]  /*225a0*/  FADD.FTZ R91, R184, R91 ;  /* 0x0000005bb85b7221 */ /* 0x000fe40000010000 */
[----:B------:R-:W-:Y:S01]  /*225b0*/  FADD.FTZ R83, R154, R83 ;  /* 0x000000539a537221 */ /* 0x000fe20000010000 */
[C---:B------:R-:W-:Y:S03]  /*225c0*/  HMMA.16816.F32 R12, R40.reuse, R44, R12 ;  /* 0x0000002c280c723c */ /* 0x040fe6000000180c */
[----:B------:R-:W-:Y:S01]  /*225d0*/  FADD.FTZ R91, R182, R91 ;  /* 0x0000005bb65b7221 */ /* 0x000fe20000010000 */
[----:B------:R-:W-:Y:S01]  /*225e0*/  LDSM.16.MT88.4 R156, [R71+0x11800] ;  /* 0x01180000479c783b */ /* 0x000fe20000004200 */
[----:B------:R-:W-:Y:S02]  /*225f0*/  FADD.FTZ R85, R176, R83 ;  /* 0x00000053b0557221 */ /* 0x000fe40000010000 */
[----:B------:R-:W-:Y:S01]  /*22600*/  FADD.FTZ R91, R160, R91 ;  /* 0x0000005ba05b7221 */ /* 0x000fe20000010000 */
[C---:B------:R-:W-:Y:S03]  /*22610*/  HMMA.16816.F32 R16, R40.reuse, R46, R16 ;  /* 0x0000002e2810723c */ /* 0x040fe60000001810 */
[----:B------:R-:W-:Y:S01]  /*22620*/  FADD.FTZ R85, R174, R85 ;  /* 0x00000055ae557221 */ /* 0x000fe20000010000 */
[----:B------:R-:W3:Y:S01]  /*22630*/  LDSM.16.MT88.4 R44, [R71+0x11000] ;  /* 0x01100000472c783b */ /* 0x000ee20000004200 */
[----:B------:R-:W-:Y:S01]  /*22640*/  FADD.FTZ R91, R164, R91 ;  /* 0x0000005ba45b7221 */ /* 0x000fe20000010000 */
[----:B------:R-:W-:Y:S02]  /*22650*/  IMAD.MOV.U32 R164, RZ, RZ, R36 ;  /* 0x000000ffffa47224 */ /* 0x000fe400078e0024 */
[----:B------:R-:W-:Y:S01]  /*22660*/  FADD.FTZ R85, R172, R85 ;  /* 0x00000055ac557221 */ /* 0x000fe20000010000 */
[C---:B----4-:R-:W-:Y:S03]  /*22670*/  HMMA.16816.F32 R20, R40.reuse, R48, R20 ;  /* 0x000000302814723c */ /* 0x050fe60000001814 */
[----:B------:R-:W-:Y:S01]  /*22680*/  FADD.FTZ R170, R170, R85 ;  /* 0x00000055aaaa7221 */ /* 0x000fe20000010000 */
[----:B------:R-:W-:Y:S03]  /*22690*/  FADD.FTZ R83, R178, R91 ;  /* 0x0000005bb2537221 */ /* 0x000fe60000010000 */
[----:B------:R-:W-:Y:S01]  /*226a0*/  FADD.FTZ R213, R213, R170 ;  /* 0x000000aad5d57221 */ /* 0x000fe20000010000 */
[C---:B------:R-:W-:Y:S01]  /*226b0*/  HMMA.16816.F32 R24, R40.reuse, R50, R24 ;  /* 0x000000322818723c */ /* 0x040fe20000001818 */
[----:B------:R-:W4:Y:S02]  /*226c0*/  LDSM.16.MT88.4 R48, [R70+0x11000] ;  /* 0x011000004630783b */ /* 0x000f240000004200 */
[----:B------:R-:W-:Y:S01]  /*226d0*/  FADD.FTZ R186, R186, R213 ;  /* 0x000000d5baba7221 */ /* 0x000fe20000010000 */
[----:B------:R-:W-:Y:S03]  /*226e0*/  FADD.FTZ R83, R124, R83 ;  /* 0x000000537c537221 */ /* 0x000fe60000010000 */
        /* <DEDUP_REMOVED lines=13> */
[----:B-1----:R-:W-:Y:S01]  /*227c0*/  F2FP.F16.F32.PACK_AB R41, R81, R94 ;  /* 0x0000005e5129723e */ /* 0x002fe200000000ff */
[----:B------:R-:W-:Y:S01]  /*227d0*/  FADD.FTZ R64, R64, R65 ;  /* 0x0000004140407221 */ /* 0x000fe20000010000 */
[----:B---3--:R-:W-:Y:S01]  /*227e0*/  F2FP.F16.F32.PACK_AB R43, R79, R96 ;  /* 0x000000604f2b723e */ /* 0x008fe200000000ff */
[----:B------:R-:W-:Y:S02]  /*227f0*/  FADD.FTZ R205, R188, R205 ;  /* 0x000000cdbccd7221 */ /* 0x000fe40000010000 */
[----:B------:R-:W-:Y:S02]  /*22800*/  FADD.FTZ R181, R181, R64 ;  /* 0x00000040b5b57221 */ /* 0x000fe40000010000 */
[----:B------:R-:W-:Y:S02]  /*22810*/  FADD.FTZ R190, R190, R205 ;  /* 0x000000cdbebe7221 */ /* 0x000fe40000010000 */
[C---:B------:R-:W-:Y:S03]  /*22820*/  HMMA.16816.F32 R4, R40.reuse, R44, R4 ;  /* 0x0000002c2804723c */ /* 0x040fe60000001804 */
[----:B------:R-:W-:Y:S01]  /*22830*/  FADD.FTZ R198, R198, R181 ;  /* 0x000000b5c6c67221 */ /* 0x000fe20000010000 */
[----:B------:R-:W-:Y:S04]  /*22840*/  FADD.FTZ R190, R201, R190 ;  /* 0x000000bec9be7221 */ /* 0x000fe80000010000 */
[C---:B------:R-:W-:Y:S01]  /*22850*/  HMMA.16816.F32 R8, R40.reuse, R46, R8 ;  /* 0x0000002e2808723c */ /* 0x040fe20000001808 */
[----:B------:R-:W1:Y:S02]  /*22860*/  LDSM.16.MT88.4 R44, [R69+0x7000] ;  /* 0x00700000452c783b */ /* 0x000e640000004200 */
[----:B------:R-:W-:Y:S04]  /*22870*/  FADD.FTZ R189, R189, R190 ;  /* 0x000000bebdbd7221 */ /* 0x000fe80000010000 */
[----:B------:R-:W-:Y:S01]  /*22880*/  FADD.FTZ R194, R194, R189 ;  /* 0x000000bdc2c27221 */ /* 0x000fe20000010000 */
[C---:B----4-:R-:W-:Y:S01]  /*22890*/  HMMA.16816.F32 R12, R40.reuse, R48, R12 ;  /* 0x00000030280c723c */ /* 0x050fe2000000180c */
[----:B------:R-:W-:Y:S02]  /*228a0*/  MUFU.EX2 R48, R77 ;  /* 0x0000004d00307308 */ /* 0x000fe40000000800 */
[-CC-:B------:R-:W-:Y:S01]  /*228b0*/  FFMA.FTZ R49, R78, R37.reuse, -R80.reuse ;  /* 0x000000254e317223 */ /* 0x180fe20000010850 */
[-C--:B------:R-:W-:Y:S01]  /*228c0*/  FFMA.FTZ R80, R76, R37.reuse, -R80 ;  /* 0x000000254c507223 */ /* 0x080fe20000010850 */
[----:B------:R-:W-:Y:S03]  /*228d0*/  FADD.FTZ R67, R67, R194 ;  /* 0x000000c243437221 */ /* 0x000fe60000010000 */
[C---:B------:R-:W-:Y:S03]  /*228e0*/  HMMA.16816.F32 R16, R40.reuse, R50, R16 ;  /* 0x000000322810723c */ /* 0x040fe60000001810 */
[----:B------:R-:W-:Y:S01]  /*228f0*/  MUFU.EX2 R51, R80 ;  /* 0x0000005000337308 */ /* 0x000fe20000000800 */
[----:B------:R-:W-:Y:S09]  /*22900*/  FADD.FTZ R66, R66, R67 ;  /* 0x0000004342427221 */ /* 0x000ff20000010000 */
[----:B------:R-:W3:Y:S01]  /*22910*/  MUFU.EX2 R49, R49 ;  /* 0x0000003100317308 */ /* 0x000ee20000000800 */
[----:B------:R-:W-:Y:S01]  /*22920*/  FADD.FTZ R173, R173, R66 ;  /* 0x00000042adad7221 */ /* 0x000fe20000010000 */
[C---:B--2---:R-:W-:Y:S08]  /*22930*/  HMMA.16816.F32 R20, R40.reuse, R52, R20 ;  /* 0x000000342814723c */ /* 0x044ff00000001814 */
[----:B------:R-:W2:Y:S01]  /*22940*/  MUFU.EX2 R50, R75 ;  /* 0x0000004b00327308 */ /* 0x000ea20000000800 */
[-CC-:B------:R-:W-:Y:S01]  /*22950*/  FFMA.FTZ R53, R39, R37.reuse, -R74.reuse ;  /* 0x0000002527357223 */ /* 0x180fe2000001084a */
[----:B------:R-:W-:Y:S08]  /*22960*/  FFMA.FTZ R74, R38, R37, -R74 ;  /* 0x00000025264a7223 */ /* 0x000ff0000001084a */
[----:B------:R-:W-:Y:S01]  /*22970*/  MUFU.EX2 R52, R73 ;  /* 0x0000004900347308 */ /* 0x000fe20000000800 */
[----:B------:R-:W-:Y:S01]  /*22980*/  FADD.FTZ R202, R202, R173 ;  /* 0x000000adcaca7221 */ /* 0x000fe20000010000 */
[C---:B------:R-:W-:Y:S08]  /*22990*/  HMMA.16816.F32 R24, R40.reuse, R54, R24 ;  /* 0x000000362818723c */ /* 0x040ff00000001818 */
[----:B------:R-:W4:Y:S01]  /*229a0*/  MUFU.EX2 R37, R72 ;  /* 0x0000004800257308 */ /* 0x000f220000000800 */
[----:B---3--:R-:W-:Y:S01]  /*229b0*/  F2FP.F16.F32.PACK_AB R132, R49, R48 ;  /* 0x000000303184723e */ /* 0x008fe200000000ff */
[----:B------:R-:W-:Y:S08]  /*229c0*/  FADD.FTZ R131, R131, R202 ;  /* 0x000000ca83837221 */ /* 0x000ff00000010000 */
[----:B------:R-:W-:Y:S01]  /*229d0*/  MUFU.EX2 R38, R53 ;  /* 0x0000003500267308 */ /* 0x000fe20000000800 */
[----:B--2---:R-:W-:Y:S01]  /*229e0*/  F2FP.F16.F32.PACK_AB R134, R51, R50 ;  /* 0x000000323386723e */ /* 0x004fe200000000ff */
[----:B------:R-:W-:Y:S01]  /*229f0*/  FADD.FTZ R200, R200, R131 ;  /* 0x00000083c8c87221 */ /* 0x000fe20000010000 */
[C---:B-1----:R-:W-:Y:S07]  /*22a00*/  HMMA.16816.F32 R28, R40.reuse, R44, R28 ;  /* 0x0000002c281c723c */ /* 0x042fee000000181c */
[----:B------:R-:W1:Y:S01]  /*22a10*/  MUFU.EX2 R39, R74 ;  /* 0x0000004a00277308 */ /* 0x000e620000000800 */
[----:B------:R-:W-:Y:S01]  /*22a20*/  FADD.FTZ R61, R61, R200 ;  /* 0x000000c83d3d7221 */ /* 0x000fe20000010000 */
[----:B----4-:R-:W-:Y:S03]  /*22a30*/  F2FP.F16.F32.PACK_AB R133, R37, R52 ;  /* 0x000000342585723e */ /* 0x010fe600000000ff */
[----:B------:R-:W-:Y:S01]  /*22a40*/  FADD.FTZ R60, R60, R61 ;  /* 0x0000003d3c3c7221 */ /* 0x000fe20000010000 */
[----:B------:R-:W-:Y:S03]  /*22a50*/  HMMA.16816.F32 R32, R40, R46, R32 ;  /* 0x0000002e2820723c */ /* 0x000fe60000001820 */
[----:B------:R-:W-:Y:S01]  /*22a60*/  FADD.FTZ R41, R177, R198 ;  /* 0x000000c6b1297221 */ /* 0x000fe20000010000 */
[----:B------:R-:W-:Y:S03]  /*22a70*/  FADD.FTZ R63, R63, R60 ;  /* 0x0000003c3f3f7221 */ /* 0x000fe60000010000 */
[----:B------:R-:W-:Y:S01]  /*22a80*/  FADD.FTZ R41, R196, R41 ;  /* 0x00000029c4297221 */ /* 0x000fe20000010000 */
[----:B-1----:R-:W-:Y:S01]  /*22a90*/  F2FP.F16.F32.PACK_AB R135, R39, R38 ;  /* 0x000000262787723e */ /* 0x002fe200000000ff */
[----:B------:R-:W-:Y:S02]  /*22aa0*/  FADD.FTZ R62, R62, R63 ;  /* 0x0000003f3e3e7221 */ /* 0x000fe40000010000 */
[----:B------:R-:W-:Y:S02]  /*22ab0*/  FADD.FTZ R86, R86, R41 ;  /* 0x0000002956567221 */ /* 0x000fe40000010000 */
[----:B------:R-:W-:Y:S02]  /*22ac0*/  FADD.FTZ R99, R99, R62 ;  /* 0x0000003e63637221 */ /* 0x000fe40000010000 */
        /* <DEDUP_REMOVED lines=35> */
[----:B------:R-:W-:Y:S01]  /*22d00*/  FADD.FTZ R252, R39, R38 ;  /* 0x0000002627fc7221 */ /* 0x000fe20000010000 */
[----:B------:R-:W-:Y:S06]  /*22d10*/  @P0 BRA `(.L_x_6189) ;  /* 0xffffff4800140947 */ /* 0x000fec000383ffff */
.L_x_6182:
[----:B------:R3:W5:Y:S04]  /*22d20*/  LDL R14, [R1+0x8] ;  /* 0x00000800010e7983 */ /* 0x0007680000100800 */
[----:B------:R3:W5:Y:S01]  /*22d30*/  LD.E R9, desc[UR4][R2.64+0xd8] ;  /* 0x0000d80402097980 */ /* 0x000762000c101900 */
[----:B------:R-:W-:Y:S01]  /*22d40*/  UMOV UR6, 0xffffffff ;  /* 0xffffffff00067882 */ /* 0x000fe20000000000 */
[----:B------:R-:W-:Y:S02]  /*22d50*/  MOV R7, 0x20 ;  /* 0x0000002000077802 */ /* 0x000fe40000000f00 */
[----:B------:R-:W-:Y:S05]  /*22d60*/  BRA.DIV UR6, `(.L_x_6190) ;  /* 0x0000000e06907947 */ /* 0x000fea000b800000 */
[----:B-----5:R-:W4:Y:S04]  /*22d70*/  SHFL.BFLY PT, R13, R14, 0x2, 0x1f ;  /* 0x0c401f000e0d7f89 */ /* 0x020f2800000e0000 */
[----:B------:R-:W1:Y:S01]  /*22d80*/  SHFL.BFLY PT, R12, R252, 0x2, 0x1f ;  /* 0x0c401f00fc0c7f89 */ /* 0x000e6200000e0000 */
[----:B----4-:R-:W-:Y:S01]  /*22d90*/  FADD.FTZ R13, R13, R14 ;  /* 0x0000000e0d0d7221 */ /* 0x010fe20000010000 */
[----:B-1----:R-:W-:-:S04]  /*22da0*/  FADD.FTZ R10, R12, R252 ;  /* 0x000000fc0c0a7221 */ /* 0x002fc80000010000 */
[----:B------:R-:W1:Y:S04]  /*22db0*/  SHFL.BFLY PT, R8, R13, 0x1, 0x1f ;  /* 0x0c201f000d087f89 */ /* 0x000e6800000e0000 */
[----:B------:R4:W2:Y:S01]  /*22dc0*/  SHFL.BFLY PT, R12, R10, 0x1, 0x1f ;  /* 0x0c201f000a0c7f89 */ /* 0x0008a200000e0000 */
[----:B-1----:R-:W-:-:S07]  /*22dd0*/  FADD.FTZ R8, R13, R8 ;  /* 0x000000080d087221 */ /* 0x002fce0000010000 */
.L_x_6203:
[----:B--2---:R-:W-:Y:S01]  /*22de0*/  FADD.FTZ R12, R10, R12 ;  /* 0x0000000c0a0c7221 */ /* 0x004fe20000010000 */
[----:B------:R-:W1:Y:S01]  /*22df0*/  MUFU.RCP R5, R8 ;  /* 0x0000000800057308 */ /* 0x000e620000001000 */
[----:B------:R-:W-:Y:S02]  /*22e00*/  SHF.L.U32 R4, R167, 0x4, RZ ;  /* 0x00000004a7047819 */ /* 0x000fe400000006ff */
[----:B------:R-:W-:Y:S02]  /*22e10*/  FSETP.NE.FTZ.AND P1, PT, R8, RZ, PT ;  /* 0x000000ff0800720b */ /* 0x000fe40003f35000 */
[----:B------:R-:W-:Y:S02]  /*22e20*/  LOP3.LUT R4, R4, 0x1c0, RZ, 0xc0, !PT ;  /* 0x000001c004047812 */ /* 0x000fe400078ec0ff */
[----:B------:R-:W-:Y:S01]  /*22e30*/  FSETP.NE.FTZ.AND P0, PT, R12, RZ, PT ;  /* 0x000000ff0c00720b */ /* 0x000fe20003f15000 */
[----:B------:R-:W2:Y:S01]  /*22e40*/  MUFU.RCP R6, R12 ;  /* 0x0000000c00067308 */ /* 0x000ea20000001000 */
[----:B------:R-:W-:-:S02]  /*22e50*/  LOP3.LUT R4, R4, 0x38, R169, 0xf8, !PT ;  /* 0x0000003804047812 */ /* 0x000fc400078ef8a9 */
[----:B------:R-:W-:Y:S02]  /*22e60*/  R2P PR, R167, 0x18 ;  /* 0x00000018a7007804 */ /* 0x000fe40000000000 */
[----:B------:R-:W-:Y:S02]  /*22e70*/  LOP3.LUT R217, R4, R168, R217, 0xfe, !PT ;  /* 0x000000a804d97212 */ /* 0x000fe400078efed9 */
[----:B------:R-:W-:Y:S02]  /*22e80*/  MOV R4, 0x10 ;  /* 0x0000001000047802 */ /* 0x000fe40000000f00 */
[----:B-1----:R-:W-:Y:S01]  /*22e90*/  FSEL R5, R5, 1, P1 ;  /* 0x3f80000005057808 */ /* 0x002fe20000800000 */
[----:B------:R-:W-:Y:S01]  /*22ea0*/  IMAD R217, R217, 0x2, R218 ;  /* 0x00000002d9d97824 */ /* 0x000fe200078e02da */
[----:B------:R-:W-:-:S03]  /*22eb0*/  SEL R4, R4, 0xfffffff0, !P2 ;  /* 0xfffffff004047807 */ /* 0x000fc60005000000 */
[C---:B------:R-:W-:Y:S01]  /*22ec0*/  FMUL.FTZ R160, R5.reuse, R160 ;  /* 0x000000a005a07220 */ /* 0x040fe20000410000 */
[C---:B------:R-:W-:Y:S01]  /*22ed0*/  FMUL.FTZ R161, R5.reuse, R161 ;  /* 0x000000a105a17220 */ /* 0x040fe20000410000 */
[C---:B------:R-:W-:Y:S01]  /*22ee0*/  FMUL.FTZ R156, R5.reuse, R156 ;  /* 0x0000009c059c7220 */ /* 0x040fe20000410000 */
[----:B--2---:R-:W-:Y:S01]  /*22ef0*/  FSEL R6, R6, 1, P0 ;  /* 0x3f80000006067808 */ /* 0x004fe20000000000 */
[----:B------:R-:W-:Y:S01]  /*22f00*/  FMUL.FTZ R157, R5, R157 ;  /* 0x0000009d059d7220 */ /* 0x000fe20000410000 */
[----:B------:R-:W-:Y:S02]  /*22f10*/  VIADD R13, R217, 0x40 ;  /* 0x00000040d90d7836 */ /* 0x000fe40000000000 */
        /* <DEDUP_REMOVED lines=20> */
[----:B------:R-:W-:Y:S01]  /*23060*/  @P4 IADD3 R13, PT, PT, R217, -0x40, RZ ;  /* 0xffffffc0d90d4810 */ /* 0x000fe20007ffe0ff */
[C---:B------:R-:W-:Y:S01]  /*23070*/  FMUL.FTZ R149, R5.reuse, R149 ;  /* 0x0000009505957220 */ /* 0x040fe20000410000 */
[C---:B------:R-:W-:Y:S01]  /*23080*/  FMUL.FTZ R144, R5.reuse, R144 ;  /* 0x0000009005907220 */ /* 0x040fe20000410000 */
[C---:B------:R-:W-:Y:S01]  /*23090*/  FMUL.FTZ R145, R5.reuse, R145 ;  /* 0x0000009105917220 */ /* 0x040fe20000410000 */
[C---:B------:R-:W-:Y:S01]  /*230a0*/  IADD3 R11, PT, PT, R6.reuse, R217, RZ ;  /* 0x000000d9060b7210 */ /* 0x040fe20007ffe0ff */
[C---:B------:R-:W-:Y:S01]  /*230b0*/  FMUL.FTZ R140, R5.reuse, R140 ;  /* 0x0000008c058c7220 */ /* 0x040fe20000410000 */
[----:B------:R-:W-:Y:S01]  /*230c0*/  FMUL.FTZ R141, R5, R141 ;  /* 0x0000008d058d7220 */ /* 0x000fe20000410000 */
[----:B------:R-:W-:Y:S01]  /*230d0*/  F2FP.F16.F32.PACK_AB R160, R161, R160 ;  /* 0x000000a0a1a0723e */ /* 0x000fe200000000ff */
        /* <DEDUP_REMOVED lines=12> */
[----:B------:R-:W-:Y:S01]  /*231a0*/  STS [R217+0x400], R162 ;  /* 0x000400a2d9007388 */ /* 0x000fe20000000800 */
[----:B------:R-:W-:Y:S02]  /*231b0*/  F2FP.F16.F32.PACK_AB R148, R149, R148 ;  /* 0x000000949594723e */ /* 0x000fe400000000ff */
[----:B------:R-:W-:Y:S01]  /*231c0*/  F2FP.F16.F32.PACK_AB R150, R151, R150 ;  /* 0x000000969796723e */ /* 0x000fe200000000ff */
[----:B------:R-:W-:Y:S01]  /*231d0*/  STS [R7], R156 ;  /* 0x0000009c07007388 */ /* 0x000fe20000000800 */
[----:B------:R-:W-:Y:S02]  /*231e0*/  IADD3 R15, PT, PT, R4, R11, RZ ;  /* 0x0000000b040f7210 */ /* 0x000fe40007ffe0ff */
[----:B------:R-:W-:Y:S01]  /*231f0*/  F2FP.F16.F32.PACK_AB R144, R145, R144 ;  /* 0x000000909190723e */ /* 0x000fe200000000ff */
[----:B------:R1:W-:Y:S01]  /*23200*/  STS [R7+0x400], R158 ;  /* 0x0004009e07007388 */ /* 0x0003e20000000800 */
[----:B------:R-:W-:-:S02]  /*23210*/  F2FP.F16.F32.PACK_AB R146, R147, R146 ;  /* 0x000000929392723e */ /* 0x000fc400000000ff */
[----:B------:R-:W-:Y:S01]  /*23220*/  F2FP.F16.F32.PACK_AB R140, R141, R140 ;  /* 0x0000008c8d8c723e */ /* 0x000fe200000000ff */
[----:B------:R-:W-:Y:S01]  /*23230*/  STS [R11], R152 ;  /* 0x000000980b007388 */ /* 0x000fe20000000800 */
[----:B------:R-:W-:Y:S02]  /*23240*/  F2FP.F16.F32.PACK_AB R142, R143, R142 ;  /* 0x0000008e8f8e723e */ /* 0x000fe400000000ff */
[----:B------:R-:W-:Y:S01]  /*23250*/  IADD3 R19, PT, PT, R4, R13, RZ ;  /* 0x0000000d04137210 */ /* 0x000fe20007ffe0ff */
[----:B------:R2:W-:Y:S01]  /*23260*/  STS [R11+0x400], R154 ;  /* 0x0004009a0b007388 */ /* 0x0005e20000000800 */
[----:B------:R-:W-:Y:S02]  /*23270*/  F2FP.F16.F32.PACK_AB R136, R137, R136 ;  /* 0x000000888988723e */ /* 0x000fe400000000ff */
[----:B------:R-:W-:Y:S01]  /*23280*/  F2FP.F16.F32.PACK_AB R138, R139, R138 ;  /* 0x0000008a8b8a723e */ /* 0x000fe200000000ff */
[----:B------:R-:W-:Y:S01]  /*23290*/  STS [R15], R148 ;  /* 0x000000940f007388 */ /* 0x000fe20000000800 */
[----:B------:R-:W-:-:S02]  /*232a0*/  F2FP.F16.F32.PACK_AB R5, R5, R132 ;  /* 0x000000840505723e */ /* 0x000fc400000000ff */
[----:B------:R-:W-:Y:S01]  /*232b0*/  F2FP.F16.F32.PACK_AB R134, R135, R134 ;  /* 0x000000868786723e */ /* 0x000fe200000000ff */
[----:B------:R-:W-:Y:S01]  /*232c0*/  STS [R15+0x400], R150 ;  /* 0x000400960f007388 */ /* 0x000fe20000000800 */
[----:B------:R-:W-:-:S03]  /*232d0*/  IADD3 R4, PT, PT, R4, R17, RZ ;  /* 0x0000001104047210 */ /* 0x000fc60007ffe0ff */
[----:B------:R-:W-:Y:S04]  /*232e0*/  STS [R13], R144 ;  /* 0x000000900d007388 */ /* 0x000fe80000000800 */
[----:B------:R-:W-:Y:S04]  /*232f0*/  STS [R13+0x400], R146 ;  /* 0x000400920d007388 */ /* 0x000fe80000000800 */
[----:B------:R-:W-:Y:S04]  /*23300*/  STS [R19], R140 ;  /* 0x0000008c13007388 */ /* 0x000fe80000000800 */
[----:B------:R-:W-:Y:S04]  /*23310*/  STS [R19+0x400], R142 ;  /* 0x0004008e13007388 */ /* 0x000fe80000000800 */
[----:B------:R-:W-:Y:S04]  /*23320*/  STS [R17], R136 ;  /* 0x0000008811007388 */ /* 0x000fe80000000800 */
[----:B------:R-:W-:Y:S04]  /*23330*/  STS [R17+0x400], R138 ;  /* 0x0004008a11007388 */ /* 0x000fe80000000800 */
[----:B------:R5:W-:Y:S04]  /*23340*/  STS [R4], R5 ;  /* 0x0000000504007388 */ /* 0x000be80000000800 */
[----:B------:R3:W-:Y:S04]  /*23350*/  STS [R4+0x400], R134 ;  /* 0x0004008604007388 */ /* 0x0007e80000000800 */
[----:B------:R-:W4:Y:S04]  /*23360*/  LD.E.U8 R6, desc[UR4][R2.64+0x1c8] ;  /* 0x0001c80402067980 */ /* 0x000f28000c101100 */
[----:B------:R-:W3:Y:S01]  /*23370*/  LD.E.64 R26, desc[UR4][R2.64+0x88] ;  /* 0x00008804021a7980 */ /* 0x000ee2000c101b00 */
[----:B------:R-:W5:Y:S01]  /*23380*/  @P0 MUFU.LG2 R12, R12 ;  /* 0x0000000c000c0308 */ /* 0x000f620000000c00 */
[----:B----4-:R-:W-:-:S13]  /*23390*/  ISETP.NE.AND P3, PT, R6, RZ, PT ;  /* 0x000000ff0600720c */ /* 0x010fda0003f65270 */
[----:B-1----:R-:W4:Y:S04]  /*233a0*/  @!P3 LD.E R7, desc[UR4][R2.64+0x60] ;  /* 0x000060040207b980 */ /* 0x002f28000c101900 */
[----:B------:R-:W4:Y:S01]  /*233b0*/  @!P3 LD.E R24, desc[UR4][R2.64+0xb4] ;  /* 0x0000b4040218b980 */ /* 0x000f22000c101900 */
[----:B------:R-:W1:Y:S01]  /*233c0*/  @P1 MUFU.LG2 R8, R8 ;  /* 0x0000000800081308 */ /* 0x000e620000000c00 */
[----:B------:R-:W-:Y:S02]  /*233d0*/  LOP3.LUT R6, R227, 0x1c0, RZ, 0xc0, !PT ;  /* 0x000001c0e3067812 */ /* 0x000fe400078ec0ff */
[----:B------:R-:W-:Y:S02]  /*233e0*/  ISETP.NE.AND P2, PT, R247, -0x1, PT ;  /* 0xfffffffff700780c */ /* 0x000fe40003f45270 */
[----:B--2---:R-:W-:-:S04]  /*233f0*/  LOP3.LUT R11, R6, 0x38, R167, 0xf8, !PT ;  /* 0x00000038060b7812 */ /* 0x004fc800078ef8a7 */
[----:B------:R-:W-:Y:S01]  /*23400*/  LOP3.LUT R10, R11, R166, RZ, 0x3c, !PT ;  /* 0x000000a60b0a7212 */ /* 0x000fe200078e3cff */
[----:B-----5:R-:W-:Y:S01]  /*23410*/  @P0 FMUL.FTZ R11, R12, 0.69314718246459960938 ;  /* 0x3f3172180c0b0820 */ /* 0x020fe20000410000 */
[----:B------:R-:W-:Y:S01]  /*23420*/  LOP3.LUT R216, R216, 0x30, RZ, 0xc0, !PT ;  /* 0x00000030d8d87812 */ /* 0x000fe200078ec0ff */
[----:B------:R-:W-:Y:S01]  /*23430*/  BSSY.RECONVERGENT B0, `(.L_x_6191) ;  /* 0x0000014000007945 */ /* 0x000fe20003800200 */
[----:B------:R-:W-:Y:S02]  /*23440*/  SHF.R.U32.HI R5, RZ, 0x2, R167 ;  /* 0x00000002ff057819 */ /* 0x000fe400000116a7 */
[----:B------:R-:W-:Y:S01]  /*23450*/  LOP3.LUT R227, R10, 0x1e00, R227, 0xf8, !PT ;  /* 0x00001e000ae37812 */ /* 0x000fe200078ef8e3 */
[----:B-1----:R-:W-:Y:S01]  /*23460*/  @P1 FMUL.FTZ R8, R8, 0.69314718246459960938 ;  /* 0x3f31721808081820 */ /* 0x002fe20000410000 */
[----:B---3--:R-:W-:Y:S01]  /*23470*/  MOV R4, 0x7f800000 ;  /* 0x7f80000000047802 */ /* 0x008fe20000000f00 */
[----:B------:R-:W-:Y:S02]  /*23480*/  IMAD.MOV.U32 R6, RZ, RZ, 0x7f800000 ;  /* 0x7f800000ff067424 */ /* 0x000fe400078e00ff */
[C---:B------:R-:W-:Y:S01]  /*23490*/  @P0 FFMA.FTZ R4, R9.reuse, R0, R11 ;  /* 0x0000000009040223 */ /* 0x040fe2000001000b */
[----:B------:R-:W-:Y:S01]  /*234a0*/  LOP3.LUT R5, R216, 0x7, R5, 0xf8, !PT ;  /* 0x00000007d8057812 */ /* 0x000fe200078ef805 */
[----:B------:R-:W-:Y:S01]  /*234b0*/  @P1 FFMA.FTZ R6, R9, R36, R8 ;  /* 0x0000002409061223 */ /* 0x000fe20000010008 */
[----:B------:R-:W-:Y:S01]  /*234c0*/  LEA R218, R227, R218, 0x1 ;  /* 0x000000dae3da7211 */ /* 0x000fe200078e08ff */
[----:B------:R-:W-:-:S02]  /*234d0*/  @P2 IMAD R0, R27, R247, RZ ;  /* 0x000000f71b002224 */ /* 0x000fc400078e02ff */
        /* <DEDUP_REMOVED lines=9> */
.L_x_6192:
[----:B------:R-:W-:Y:S05]  /*23570*/  BSYNC.RECONVERGENT B0 ;  /* 0x0000000000007941 */ /* 0x000fea0003800200 */
.L_x_6191:
        /* <DEDUP_REMOVED lines=24> */
.L_x_6194:
[----:B------:R-:W-:Y:S05]  /*23700*/  BSYNC.RECONVERGENT B0 ;  /* 0x0000000000007941 */ /* 0x000fea0003800200 */
.L_x_6193:
[----:B-1----:R-:W2:Y:S01]  /*23710*/  LD.E R3, desc[UR4][R2.64+0xc0] ;  /* 0x0000c00402037980 */ /* 0x002ea2000c101900 */
[----:B------:R-:W-:Y:S01]  /*23720*/  MOV R24, R166 ;  /* 0x000000a600187202 */ /* 0x000fe20000000f00 */
[----:B------:R-:W-:Y:S01]  /*23730*/  IMAD.MOV.U32 R25, RZ, RZ, RZ ;  /* 0x000000ffff197224 */ /* 0x000fe200078e00ff */
[----:B------:R-:W-:Y:S01]  /*23740*/  SHF.R.U32.HI R167, RZ, 0x3, R167 ;  /* 0x00000003ffa77819 */ /* 0x000fe200000116a7 */
[-C--:B-----5:R-:W-:Y:S01]  /*23750*/  @!P2 IMAD R4, R35, R239.reuse, RZ ;  /* 0x000000ef2304a224 */ /* 0x0a0fe200078e02ff */
[----:B------:R-:W-:Y:S01]  /*23760*/  BSSY.RECONVERGENT B0, `(.L_x_6195) ;  /* 0x0000027000007945 */ /* 0x000fe20003800200 */
[----:B------:R-:W-:Y:S01]  /*23770*/  @!P2 IMAD.WIDE.U32 R6, R34, R239, RZ ;  /* 0x000000ef2206a225 */ /* 0x000fe200078e00ff */
[----:B------:R-:W-:-:S03]  /*23780*/  @P2 MOV R6, R28 ;  /* 0x0000001c00062202 */ /* 0x000fc60000000f00 */
[----:B------:R-:W-:-:S04]  /*23790*/  IMAD.WIDE.U32 R24, R241, R26, R24 ;  /* 0x0000001af1187225 */ /* 0x000fc800078e0018 */
[-C--:B------:R-:W-:Y:S02]  /*237a0*/  IMAD R5, R33, R240.reuse, RZ ;  /* 0x000000f021057224 */ /* 0x080fe400078e02ff */
[----:B------:R-:W-:Y:S02]  /*237b0*/  IMAD R241, R27, R241, RZ ;  /* 0x000000f11bf17224 */ /* 0x000fe400078e02ff */
[----:B------:R-:W-:-:S03]  /*237c0*/  IMAD.WIDE.U32 R32, R32, R240, RZ ;  /* 0x000000f020207225 */ /* 0x000fc600078e00ff */
[----:B------:R-:W-:Y:S01]  /*237d0*/  IADD3 R241, PT, PT, R25, R241, RZ ;  /* 0x000000f119f17210 */ /* 0x000fe20007ffe0ff */
[----:B------:R-:W-:Y:S01]  /*237e0*/  @!P2 IMAD.IADD R4, R7, 0x1, R4 ;  /* 0x000000010704a824 */ /* 0x000fe200078e0204 */
[----:B------:R-:W-:Y:S01]  /*237f0*/  IADD3 R7, PT, PT, R167, 0x10, RZ ;  /* 0x00000010a7077810 */ /* 0x000fe20007ffe0ff */
[----:B------:R-:W-:Y:S01]  /*23800*/  @P2 IMAD.IADD R4, R29, 0x1, R0 ;  /* 0x000000011d042824 */ /* 0x000fe200078e0200 */
[----:B------:R-:W-:Y:S01]  /*23810*/  IADD3 R32, P3, P2, R32, R24, R6 ;  /* 0x0000001820207210 */ /* 0x000fe20007a7e006 */
[----:B------:R-:W-:-:S05]  /*23820*/  IMAD.IADD R5, R33, 0x1, R5 ;  /* 0x0000000121057824 */ /* 0x000fca00078e0205 */
[----:B------:R-:W-:Y:S01]  /*23830*/  IADD3.X R33, PT, PT, R5, R241, R4, P3, P2 ;  /* 0x000000f105217210 */ /* 0x000fe20001fe4404 */
[C---:B------:R-:W-:Y:S01]  /*23840*/  VIADD R5, R167.reuse, 0x20 ;  /* 0x00000020a7057836 */ /* 0x040fe20000000000 */
[----:B--2---:R-:W-:Y:S02]  /*23850*/  ISETP.GE.AND P1, PT, R166, R3, PT ;  /* 0x00000003a600720c */ /* 0x004fe40003f26270 */
[C---:B------:R-:W-:Y:S02]  /*23860*/  IADD3 R3, PT, PT, R167.reuse, 0x30, RZ ;  /* 0x00000030a7037810 */ /* 0x040fe40007ffe0ff */
[-C--:B------:R-:W-:Y:S02]  /*23870*/  ISETP.GE.OR P0, PT, R167, R226.reuse, P1 ;  /* 0x000000e2a700720c */ /* 0x080fe40000f06670 */
[-C--:B------:R-:W-:Y:S02]  /*23880*/  ISETP.GE.OR P4, PT, R7, R226.reuse, P1 ;  /* 0x000000e20700720c */ /* 0x080fe40000f86670 */
[----:B------:R-:W-:-:S02]  /*23890*/  ISETP.GE.OR P3, PT, R5, R226, P1 ;  /* 0x000000e20500720c */ /* 0x000fc40000f66670 */
        /* <DEDUP_REMOVED lines=19> */
.L_x_6196:
[----:B------:R-:W-:Y:S05]  /*239d0*/  BSYNC.RECONVERGENT B0 ;  /* 0x0000000000007941 */ /* 0x000fea0003800200 */
.L_x_6195:
        /* <DEDUP_REMOVED lines=13> */
.L_x_6198:
[----:B------:R-:W-:Y:S05]  /*23ab0*/  BSYNC.RECONVERGENT B0 ;  /* 0x0000000000007941 */ /* 0x000fea0003800200 */
.L_x_6197:
[----:B------:R-:W-:-:S04]  /*23ac0*/  MOV R239, 0x0 ;  /* 0x0000000000ef7802 */ /* 0x000fc80000000f00 */
[----:B-1234-:R-:W-:Y:S05]  /*23ad0*/  @P1 RET.REL.NODEC R238 `(_ZN5flash24flash_fwd_splitkv_kernelI23Flash_fwd_kernel_traitsILi64ELi64ELi256ELi4ELb0ELb0EN7cutlass6half_tE19Flash_kernel_traitsILi64ELi64ELi256ELi4ES3_EELb0ELb1ELb1ELb0ELb0ELb0ELb0ELb0EEEvNS_16Flash_fwd_paramsE) ;  /* 0xfffffdc4ee481950 */ /* 0x01efea0003c3ffff */
        /* <DEDUP_REMOVED lines=12> */
[----:B-1----:R-:W-:Y:S05]  /*23ba0*/  RET.REL.NODEC R238 `(_ZN5flash24flash_fwd_splitkv_kernelI23Flash_fwd_kernel_traitsILi64ELi64ELi256ELi4ELb0ELb0EN7cutlass6half_tE19Flash_kernel_traitsILi64ELi64ELi256ELi4ES3_EELb0ELb1ELb1ELb0ELb0ELb0ELb0ELb0EEEvNS_16Flash_fwd_paramsE) ;  /* 0xfffffdc4ee147950 */ /* 0x002fea0003c3ffff */
.L_x_6190:
[----:B-----5:R-:W-:Y:S01]  /*23bb0*/  MOV R11, R14 ;  /* 0x0000000e000b7202 */ /* 0x020fe20000000f00 */
[----:B-12---:R-:W-:Y:S01]  /*23bc0*/  IMAD.MOV.U32 R4, RZ, RZ, 0x1f ;  /* 0x0000001fff047424 */ /* 0x006fe200078e00ff */
[----:B------:R-:W-:Y:S02]  /*23bd0*/  MOV R5, 0x2 ;  /* 0x0000000200057802 */ /* 0x000fe40000000f00 */
[----:B------:R-:W-:-:S07]  /*23be0*/  MOV R6, 0xffffffff ;  /* 0xffffffff00067802 */ /* 0x000fce0000000f00 */
[----:B---3--:R-:W-:Y:S05]  /*23bf0*/  WARPSYNC.COLLECTIVE R6, `(.L_x_6199) ;  /* 0x0000000006087348 */ /* 0x008fea0003c00000 */
[----:B------:R1:W2:Y:S02]  /*23c00*/  SHFL.BFLY P0, R12, R11, R5, R4 ;  /* 0x0c0000050b0c7389 */ /* 0x0002a40000000004 */
[----:B-123--:R-:W-:Y:S05]  /*23c10*/  ENDCOLLECTIVE ;  /* 0x000000000000791b */ /* 0x00efea0003800000 */
.L_x_6199:
[----:B------:R-:W-:Y:S02]  /*23c20*/  IMAD.MOV.U32 R13, RZ, RZ, R12 ;  /* 0x000000ffff0d7224 */ /* 0x000fe400078e000c */
[----:B------:R-:W-:Y:S02]  /*23c30*/  IMAD.MOV.U32 R5, RZ, RZ, 0x1 ;  /* 0x00000001ff057424 */ /* 0x000fe400078e00ff */
[----:B------:R-:W-:-:S05]  /*23c40*/  FADD.FTZ R13, R13, R14 ;  /* 0x0000000e0d0d7221 */ /* 0x000fca0000010000 */
[----:B------:R-:W-:-:S07]  /*23c50*/  MOV R11, R13 ;  /* 0x0000000d000b7202 */ /* 0x000fce0000000f00 */
[----:B------:R-:W-:Y:S05]  /*23c60*/  WARPSYNC.COLLECTIVE R6, `(.L_x_6200) ;  /* 0x0000000006087348 */ /* 0x000fea0003c00000 */
[----:B------:R1:W2:Y:S02]  /*23c70*/  SHFL.BFLY P0, R12, R11, R5, R4 ;  /* 0x0c0000050b0c7389 */ /* 0x0002a40000000004 */
[----:B-12---:R-:W-:Y:S05]  /*23c80*/  ENDCOLLECTIVE ;  /* 0x000000000000791b */ /* 0x006fea0003800000 */
.L_x_6200:
[----:B------:R-:W-:Y:S01]  /*23c90*/  MOV R11, R252 ;  /* 0x000000fc000b7202 */ /* 0x000fe20000000f00 */
[----:B------:R-:W-:Y:S01]  /*23ca0*/  IMAD.MOV.U32 R5, RZ, RZ, 0x2 ;  /* 0x00000002ff057424 */ /* 0x000fe200078e00ff */
[----:B------:R-:W-:-:S07]  /*23cb0*/  MOV R8, R12 ;  /* 0x0000000c00087202 */ /* 0x000fce0000000f00 */
[----:B------:R-:W-:Y:S05]  /*23cc0*/  WARPSYNC.COLLECTIVE R6, `(.L_x_6201) ;  /* 0x0000000006087348 */ /* 0x000fea0003c00000 */
[----:B------:R1:W2:Y:S02]  /*23cd0*/  SHFL.BFLY P0, R12, R11, R5, R4 ;  /* 0x0c0000050b0c7389 */ /* 0x0002a40000000004 */
[----:B-12---:R-:W-:Y:S05]  /*23ce0*/  ENDCOLLECTIVE ;  /* 0x000000000000791b */ /* 0x006fea0003800000 */
.L_x_6201:
[----:B------:R-:W-:Y:S01]  /*23cf0*/  FADD.FTZ R8, R13, R8 ;  /* 0x000000080d087221 */ /* 0x000fe20000010000 */
[----:B------:R-:W-:Y:S01]  /*23d00*/  FADD.FTZ R10, R12, R252 ;  /* 0x000000fc0c0a7221 */ /* 0x000fe20000010000 */
[----:B------:R-:W-:-:S04]  /*23d10*/  MOV R5, 0x1 ;  /* 0x0000000100057802 */ /* 0x000fc80000000f00 */
[----:B------:R-:W-:-:S07]  /*23d20*/  MOV R11, R10 ;  /* 0x0000000a000b7202 */ /* 0x000fce0000000f00 */
[----:B------:R-:W-:Y:S05]  /*23d30*/  WARPSYNC.COLLECTIVE R6, `(.L_x_6202) ;  /* 0x0000000006087348 */ /* 0x000fea0003c00000 */
[----:B------:R1:W2:Y:S02]  /*23d40*/  SHFL.BFLY P0, R12, R11, R5, R4 ;  /* 0x0c0000050b0c7389 */ /* 0x0002a40000000004 */
[----:B-12---:R-:W-:Y:S05]  /*23d50*/  ENDCOLLECTIVE ;  /* 0x000000000000791b */ /* 0x006fea0003800000 */
.L_x_6202:
[----:B------:R-:W-:Y:S05]  /*23d60*/  BRA `(.L_x_6203) ;  /* 0xfffffff0001c7947 */ /* 0x000fea000383ffff */
.L_x_6204:
        /* <DEDUP_REMOVED lines=9> */
.L_x_14758:


//--------------------- .text._ZN5flash24flash_fwd_splitkv_kernelI23Flash_fwd_kernel_traitsILi64ELi64ELi256ELi4ELb0ELb0EN7cutlass6half_tE19Flash_kernel_traitsILi64ELi64ELi256ELi4ES3_EELb0ELb1ELb1ELb0ELb0ELb1ELb0ELb0EEEvNS_16Flash_fwd_paramsE --------------------------
	.section	.text._ZN5flash24flash_fwd_splitkv_kernelI23Flash_fwd_kernel_traitsILi64ELi64ELi256ELi4ELb0ELb0EN7cutlass6half_tE19Flash_kernel_traitsILi64ELi64ELi256ELi4ES3_EELb0ELb1ELb1ELb0ELb0ELb1ELb0ELb0EEEvNS_16Flash_fwd_paramsE,"ax",@progbits
	.align	128
        .global         _ZN5flash24flash_fwd_splitkv_kernelI23Flash_fwd_kernel_traitsILi64ELi64ELi256ELi4ELb0ELb0EN7cutlass6half_tE19Flash_kernel_traitsILi64ELi64ELi256ELi4ES3_EELb0ELb1ELb1ELb0ELb0ELb1ELb0ELb0EEEvNS_16Flash_fwd_paramsE
        .type           _ZN5flash24flash_fwd_splitkv_kernelI23Flash_fwd_kernel_traitsILi64ELi64ELi256ELi4ELb0ELb0EN7cutlass6half_tE19Flash_kernel_traitsILi64ELi64ELi256ELi4ES3_EELb0ELb1ELb1ELb0ELb0ELb1ELb0ELb0EEEvNS_16Flash_fwd_paramsE,@function
        .size           _ZN5flash24flash_fwd_splitkv_kernelI23Flash_fwd_kernel_traitsILi64ELi64ELi256ELi4ELb0ELb0EN7cutlass6half_tE19Flash_kernel_traitsILi64ELi64ELi256ELi4ES3_EELb0ELb1ELb1ELb0ELb0ELb1ELb0ELb0EEEvNS_16Flash_fwd_paramsE,(.L_x_14759 - _ZN5flash24flash_fwd_splitkv_kernelI23Flash_fwd_kernel_traitsILi64ELi64ELi256ELi4ELb0ELb0EN7cutlass6half_tE19Flash_kernel_traitsILi64ELi64ELi256ELi4ES3_EELb0ELb1ELb1ELb0ELb0ELb1ELb0ELb0EEEvNS_16Flash_fwd_paramsE)
        .other          _ZN5flash24flash_fwd_splitkv_kernelI23Flash_fwd_kernel_traitsILi64ELi64ELi256ELi4ELb0ELb0EN7cutlass6half_tE19Flash_kernel_traitsILi64ELi64ELi256ELi4ES3_EELb0ELb1ELb1ELb0ELb0ELb1ELb0ELb0EEEvNS_16Flash_fwd_paramsE,@"STO_CUDA_ENTRY STV_DEFAULT"
_ZN5flash24flash_fwd_splitkv_kernelI23Flash_fwd_kernel_traitsILi64ELi64ELi256ELi4ELb0ELb0EN7cutlass6half_tE19Flash_kernel_traitsILi64ELi64ELi256ELi4ES3_EELb0ELb1ELb1ELb0ELb0ELb1ELb0ELb0EEEvNS_16Flash_fwd_paramsE:
.text._ZN5flash24flash_fwd_splitkv_kernelI23Flash_fwd_kernel_traitsILi64ELi64ELi256ELi4ELb0ELb0EN7cutlass6half_tE19Flash_kernel_traitsILi64ELi64ELi256ELi4ES3_EELb0ELb1ELb1ELb0ELb0ELb1ELb0ELb0EEEvNS_16Flash_fwd_paramsE:
[----:B------:R-:W1:Y:S08]  /*0000*/  LDC R1, c[0x0][0x37c] ;  /* 0x0000df00ff017b82 */ /* 0x000e700000000800 */
[----:B------:R-:W2:Y:S01]  /*0010*/  LDC.64 R134, c[0x0][0x348] ;  /* 0x0000d200ff867b82 */ /* 0x000ea20000000a00 */
[----:B------:R-:W-:Y:S01]  /*0020*/  BSSY.RECONVERGENT B3, `(.L_x_6205) ;  /* 0x0000003000037945 */ /* 0x000fe20003800200 */
[----:B-1----:R-:W-:-:S06]  /*0030*/  IADD3 R1, PT, PT, R1, -0x78, RZ ;  /* 0xffffff8801017810 */ /* 0x002fcc0007ffe0ff */
[----:B--2---:R-:W-:Y:S05]  /*0040*/  CALL.REL.NOINC `($_ZN5flash24flash_fwd_splitkv_kernelI23Flash_fwd_kernel_traitsILi64ELi64ELi256ELi4ELb0ELb0EN7cutlass6half_tE19Flash_kernel_traitsILi64ELi64ELi256ELi4ES3_EELb0ELb1ELb1ELb0ELb0ELb1ELb0ELb0EEEvNS_16Flash_fwd_paramsE$_ZN5flash30compute_attn_1rowblock_splitkvI23Flash_fwd_kernel_traitsILi64ELi64ELi256ELi4ELb0ELb0EN7cutlass6half_tE19Flash_kernel_traitsILi64ELi64ELi256ELi4ES3_EELb0ELb1ELb1ELb0ELb0ELb1ELb0ELb0ENS_16Flash_fwd_paramsEEEvRKT8_iiiii) ;  /* 0x0000000000087944 */ /* 0x004fea0003c00000 */
[----:B------:R-:W-:Y:S05]  /*0050*/  BSYNC.RECONVERGENT B3 ;  /* 0x0000000000037941 */ /* 0x000fea0003800200 */
.L_x_6205:
[----:B------:R-:W-:Y:S05]  /*0060*/  EXIT ;  /* 0x000000000000794d */ /* 0x000fea0003800000 */
        .type           $_ZN5flash24flash_fwd_splitkv_kernelI23Flash_fwd_kernel_traitsILi64ELi64ELi256ELi4ELb0ELb0EN7cutlass6half_tE19Flash_kernel_traitsILi64ELi64ELi256ELi4ES3_EELb0ELb1ELb1ELb0ELb0ELb1ELb0ELb0EEEvNS_16Flash_fwd_paramsE$_ZN5flash30compute_attn_1rowblock_splitkvI23Flash_fwd_kernel_traitsILi64ELi64ELi256ELi4ELb0ELb0EN7cutlass6half_tE19Flash_kernel_traitsILi64ELi64ELi256ELi4ES3_EELb0ELb1ELb1ELb0ELb0ELb1ELb0ELb0ENS_16Flash_fwd_paramsEEEvRKT8_iiiii,@function
        .size           $_ZN5flash24flash_fwd_splitkv_kernelI23Flash_fwd_kernel_traitsILi64ELi64ELi256ELi4ELb0ELb0EN7cutlass6half_tE19Flash_kernel_traitsILi64ELi64ELi256ELi4ES3_EELb0ELb1ELb1ELb0ELb0ELb1ELb0ELb0EEEvNS_16Flash_fwd_paramsE$_ZN5flash30compute_attn_1rowblock_splitkvI23Flash_fwd_kernel_traitsILi64ELi64ELi256ELi4ELb0ELb0EN7cutlass6half_tE19Flash_kernel_traitsILi64ELi64ELi256ELi4ES3_EELb0ELb1ELb1ELb0ELb0ELb1ELb0ELb0ENS_16Flash_fwd_paramsEEEvRKT8_iiiii,(.L_x_14759 - $_ZN5flash24flash_fwd_splitkv_kernelI23Flash_fwd_kernel_traitsILi64ELi64ELi256ELi4ELb0ELb0EN7cutlass6half_tE19Flash_kernel_traitsILi64ELi64ELi256ELi4ES3_EELb0ELb1ELb1ELb0ELb0ELb1ELb0ELb0EEEvNS_16Flash_fwd_paramsE$_ZN5flash30compute_attn_1rowblock_splitkvI23Flash_fwd_kernel_traitsILi64ELi64ELi256ELi4ELb0ELb0EN7cutlass6half_tE19Flash_kernel_traitsILi64ELi64ELi256ELi4ES3_EELb0ELb1ELb1ELb0ELb0ELb1ELb0ELb0ENS_16Flash_fwd_paramsEEEvRKT8_iiiii)
$_ZN5flash24flash_fwd_splitkv_kernelI23Flash_fwd_kernel_traitsILi64ELi64ELi256ELi4ELb0ELb0EN7cutlass6half_tE19Flash_kernel_traitsILi64ELi64ELi256ELi4ES3_EELb0ELb1ELb1ELb0ELb0ELb1ELb0ELb0EEEvNS_16Flash_fwd_paramsE$_ZN5flash30compute_attn_1rowblock_splitkvI23Flash_fwd_kernel_traitsILi64ELi64ELi256ELi4ELb0ELb0EN7cutlass6half_tE19Flash_kernel_traitsILi64ELi64ELi256ELi4ES3_EELb0ELb1ELb1ELb0ELb0ELb1ELb0ELb0ENS_16Flash_fwd_paramsEEEvRKT8_iiiii:
        /* <DEDUP_REMOVED lines=9> */
[C---:B------:R-:W-:Y:S02]  /*0100*/  ISETP.NE.AND.EX P2, PT, R5.reuse, RZ, PT, P2 ;  /* 0x000000ff0500720c */ /* 0x040fe40003f45320 */
[----:B------:R-:W-:Y:S01]  /*0110*/  ISETP.NE.AND.EX P4, PT, R5, RZ, PT, P4 ;  /* 0x000000ff0500720c */ /* 0x000fe20003f85340 */
[----:B-1----:R-:W-:Y:S01]  /*0120*/  IMAD.WIDE.U32 R4, R34, 0x4, R4 ;  /* 0x0000000422047825 */ /* 0x002fe200078e0004 */
[----:B---3--:R-:W-:-:S09]  /*0130*/  ISETP.NE.U32.AND P3, PT, R2, RZ, PT ;  /* 0x000000ff0200720c */ /* 0x008fd20003f65070 */
[----:B------:R-:W2:Y:S04]  /*0140*/  @P2 LD.E R36, desc[UR4][R4.64] ;  /* 0x0000000404242980 */ /* 0x000ea8000c101900 */
[----:B------:R-:W3:Y:S01]  /*0150*/  @!P4 LD.E R13, desc[UR4][R134.64+0xb4] ;  /* 0x0000b404860dc980 */ /* 0x000ee2000c101900 */
[----:B------:R-:W-:-:S03]  /*0160*/  ISETP.NE.AND.EX P3, PT, R3, RZ, PT, P3 ;  /* 0x000000ff0300720c */ /* 0x000fc60003f65330 */
[----:B------:R1:W5:Y:S10]  /*0170*/  @P4 LD.E R5, desc[UR4][R4.64+0x4] ;  /* 0x0000040404054980 */ /* 0x000374000c101900 */
        /* <DEDUP_REMOVED lines=17> */
[----:B--2---:R1:W-:Y:S04]  /*0290*/  STL [R1+0x64], R36 ;  /* 0x0000642401007387 */ /* 0x0043e80000100800 */
[----:B---3--:R1:W-:Y:S01]  /*02a0*/  @!P4 STL [R1+0x3c], R13 ;  /* 0x00003c0d0100c387 */ /* 0x0083e20000100800 */
[----:B------:R-:W-:Y:S05]  /*02b0*/  @!P2 BRA `(.L_x_6207) ;  /* 0x000000000010a947 */ /* 0x000fea0003800000 */
[----:B------:R-:W2:Y:S02]  /*02c0*/  LD.E.U8 R0, desc[UR4][R134.64+0x1b2] ;  /* 0x0001b20486007980 */ /* 0x000ea4000c101100 */
[----:B--2---:R-:W-:-:S13]  /*02d0*/  ISETP.NE.AND P1, PT, R0, RZ, PT ;  /* 0x000000ff0000720c */ /* 0x004fda0003f25270 */
[----:B------:R-:W-:Y:S05]  /*02e0*/  @!P1 BRA `(.L_x_6207) ;  /* 0x0000000000049947 */ /* 0x000fea0003800000 */
[----:B------:R2:W5:Y:S02]  /*02f0*/  LD.E R17, desc[UR4][R2.64] ;  /* 0x0000000402117980 */ /* 0x000564000c101900 */
.L_x_6207:
[----:B------:R-:W-:Y:S05]  /*0300*/  BSYNC.RECONVERGENT B0 ;  /* 0x0000000000007941 */ /* 0x000fea0003800200 */
.L_x_6206:
[----:B------:R-:W-:Y:S04]  /*0310*/  BSSY.RECONVERGENT B0, `(.L_x_6208) ;  /* 0x0000007000007945 */ /* 0x000fe80003800200 */
[----:B------:R-:W-:Y:S05]  /*0320*/  @!P3 BRA `(.L_x_6209) ;  /* 0x000000000014b947 */ /* 0x000fea0003800000 */
[----:B------:R-:W3:Y:S02]  /*0330*/  LD.E.U8 R0, desc[UR4][R134.64+0x1b2] ;  /* 0x0001b20486007980 */ /* 0x000ee4000c101100 */
[----:B---3--:R-:W-:-:S13]  /*0340*/  ISETP.NE.AND P1, PT, R0, RZ, PT ;  /* 0x000000ff0000720c */ /* 0x008fda0003f25270 */
[----:B-1---5:R-:W3:Y:S02]  /*0350*/  @P1 LD.E R4, desc[UR4][R2.64+0x4] ;  /* 0x0000040402041980 */ /* 0x022ee4000c101900 */
[----:B---3--:R-:W-:-:S06]  /*0360*/  @P1 IADD3 R4, PT, PT, R4, -R17, RZ ;  /* 0x8000001104041210 */ /* 0x008fcc0007ffe0ff */
[----:B------:R3:W5:Y:S02]  /*0370*/  @!P1 LD.E R4, desc[UR4][R2.64] ;  /* 0x0000000402049980 */ /* 0x000764000c101900 */
.L_x_6209:
[----:B------:R-:W-:Y:S05]  /*0380*/  BSYNC.RECONVERGENT B0 ;  /* 0x0000000000007941 */ /* 0x000fea0003800200 */
.L_x_6208:
[----:B------:R-:W-:Y:S01]  /*0390*/  MOV R197, R13 ;  /* 0x0000000d00c57202 */ /* 0x000fe20000000f00 */
[----:B------:R-:W-:Y:S01]  /*03a0*/  BSSY.RECONVERGENT B1, `(.L_x_6210) ;  /* 0x0000012000017945 */ /* 0x000fe20003800200 */
[----:B-----5:R-:W-:-:S05]  /*03b0*/  @P4 IADD3 R197, PT, PT, -R36, R5, RZ ;  /* 0x0000000524c54210 */ /* 0x020fca0007ffe1ff */
[----:B------:R4:W-:Y:S01]  /*03c0*/  @P4 STL [R1+0x3c], R197 ;  /* 0x00003cc501004387 */ /* 0x0009e20000100800 */
[----:B------:R-:W-:Y:S05]  /*03d0*/  @!P0 BRA `(.L_x_6211) ;  /* 0x0000000000148947 */ /* 0x000fea0003800000 */
[----:B--23--:R-:W-:-:S05]  /*03e0*/  IADD3 R2, P0, PT, R8, R10, RZ ;  /* 0x0000000a08027210 */ /* 0x00cfca0007f1e0ff */
[----:B------:R-:W-:-:S05]  /*03f0*/  IMAD.X R3, R9, 0x1, R11, P0 ;  /* 0x0000000109037824 */ /* 0x000fca00000e060b */
[----:B------:R-:W2:Y:S02]  /*0400*/  LD.E R2, desc[UR4][R2.64] ;  /* 0x0000000402027980 */ /* 0x000ea4000c101900 */
[----:B--2---:R-:W-:Y:S01]  /*0410*/  IADD3 R92, PT, PT, R2, -R12, RZ ;  /* 0x8000000c025c7210 */ /* 0x004fe20007ffe0ff */
[----:B------:R-:W-:Y:S05]  /*0420*/  BRA `(.L_x_6212) ;  /* 0x0000000000247947 */ /* 0x000fea0003800000 */
.L_x_6211:
[----:B--23--:R-:W2:Y:S01]  /*0430*/  LD.E.64 R2, desc[UR4][R134.64+0x108] ;  /* 0x0001080486027980 */ /* 0x00cea2000c101b00 */
[----:B------:R-:W-:Y:S01]  /*0440*/  BSSY.RECONVERGENT B0, `(.L_x_6213) ;  /* 0x0000006000007945 */ /* 0x000fe20003800200 */
[----:B------:R-:W-:Y:S01]  /*0450*/  IMAD.MOV.U32 R0, RZ, RZ, RZ ;  /* 0x000000ffff007224 */ /* 0x000fe200078e00ff */
[----:B--2---:R-:W-:-:S04]  /*0460*/  ISETP.NE.U32.AND P0, PT, R2, RZ, PT ;  /* 0x000000ff0200720c */ /* 0x004fc80003f05070 */
[----:B------:R-:W-:-:S13]  /*0470*/  ISETP.NE.AND.EX P0, PT, R3, RZ, PT, P0 ;  /* 0x000000ff0300720c */ /* 0x000fda0003f05300 */
[----:B------:R-:W-:Y:S05]  /*0480*/  @!P0 BRA `(.L_x_6214) ;  /* 0x0000000000048947 */ /* 0x000fea0003800000 */
[----:B------:R2:W5:Y:S02]  /*0490*/  LD.E R0, desc[UR4][R134.64+0xbc] ;  /* 0x0000bc0486007980 */ /* 0x000564000c101900 */
.L_x_6214:
[----:B------:R-:W-:Y:S05]  /*04a0*/  BSYNC.RECONVERGENT B0 ;  /* 0x0000000000007941 */ /* 0x000fea0003800200 */
.L_x_6213:
[----:B-----5:R-:W-:Y:S02]  /*04b0*/  IADD3 R92, PT, PT, R0, R4, -R12 ;  /* 0x00000004005c7210 */ /* 0x020fe40007ffe80c */
.L_x_6212:
[----:B------:R-:W-:Y:S05]  /*04c0*/  BSYNC.RECONVERGENT B1 ;  /* 0x0000000000017941 */ /* 0x000fea0003800200 */
.L_x_6210:
[----:B------:R-:W3:Y:S01]  /*04d0*/  S2R R198, SR_CTAID.X ;  /* 0x0000000000c67919 */ /* 0x000ee20000002500 */
[----:B------:R-:W-:Y:S01]  /*04e0*/  MOV R20, 0x50 ;  /* 0x0000005000147802 */ /* 0x000fe20000000f00 */
[----:B------:R-:W-:-:S03]  /*04f0*/  IMAD.MOV.U32 R3, RZ, RZ, 0x0 ;  /* 0x00000000ff037424 */ /* 0x000fc600078e00ff */
[----:B------:R-:W-:Y:S01]  /*0500*/  MOV R2, R20 ;  /* 0x0000001400027202 */ /* 0x000fe20000000f00 */
[----:B---3--:R-:W-:-:S05]  /*0510*/  IMAD.SHL.U32 R32, R198, 0x40, RZ ;  /* 0x00000040c6207824 */ /* 0x008fca00078e00ff */
[----:B------:R-:W-:-:S13]  /*0520*/  ISETP.GT.AND P0, PT, R197, R32, PT ;  /* 0x00000020c500720c */ /* 0x000fda0003f04270 */
[----:B-12-4-:R-:W-:Y:S05]  /*0530*/  @!P0 RET.REL.NODEC R2 `(_ZN5flash24flash_fwd_splitkv_kernelI23Flash_fwd_kernel_traitsILi64ELi64ELi256ELi4ELb0ELb0EN7cutlass6half_tE19Flash_kernel_traitsILi64ELi64ELi256ELi4ES3_EELb0ELb1ELb1ELb0ELb0ELb1ELb0ELb0EEEvNS_16Flash_fwd_paramsE) ;  /* 0xfffffff802b08950 */ /* 0x016fea0003c3ffff */
        /* <DEDUP_REMOVED lines=23> */
[----:B------:R-:W-:Y:S02]  /*06b0*/  VIMNMX R228, PT, PT, RZ, R2, !PT ;  /* 0x00000002ffe47248 */ /* 0x000fe40007fe0100 */
[----:B------:R-:W-:-:S03]  /*06c0*/  VIMNMX3 R199, R4, R3, R0, PT ;  /* 0x0000000304c7720f */ /* 0x000fc60003800100 */
        /* <DEDUP_REMOVED lines=75> */
.L_x_6217:
[----:B------:R-:W-:Y:S05]  /*0b80*/  BSYNC.RECONVERGENT B0 ;  /* 0x0000000000007941 */ /* 0x000fea0003800200 */
.L_x_6216:
        /* <DEDUP_REMOVED lines=13> */
.L_x_6219:
[----:B------:R-:W-:Y:S05]  /*0c60*/  BSYNC.RECONVERGENT B0 ;  /* 0x0000000000007941 */ /* 0x000fea0003800200 */
.L_x_6218:
        /* <DEDUP_REMOVED lines=12> */
.L_x_6221:
[----:B------:R-:W-:Y:S05]  /*0d30*/  BSYNC.RECONVERGENT B0 ;  /* 0x0000000000007941 */ /* 0x000fea0003800200 */
.L_x_6220:
[----:B---3--:R-:W-:Y:S01]  /*0d40*/  MOV R2, R20 ;  /* 0x0000001400027202 */ /* 0x008fe20000000f00 */
[----:B------:R-:W-:Y:S01]  /*0d50*/  @!P3 ST.E desc[UR4][R10.64], R18 ;  /* 0x000000120a00b985 */ /* 0x000fe2000c101904 */
[----:B------:R-:W-:-:S03]  /*0d60*/  MOV R3, 0x0 ;  /* 0x0000000000037802 */ /* 0x000fc60000000f00 */
[----:B------:R-:W-:Y:S04]  /*0d70*/  @!P2 ST.E desc[UR4][R10.64+0x40], R17 ;  /* 0x000040110a00a985 */ /* 0x000fe8000c101904 */
[----:B------:R1:W-:Y:S02]  /*0d80*/  @!P1 ST.E desc[UR4][R10.64+0x80], R16 ;  /* 0x000080100a009985 */ /* 0x0003e4000c101904 */
[----:B-12---:R-:W-:Y:S05]  /*0d90*/  @P4 RET.REL.NODEC R2 `(_ZN5flash24flash_fwd_splitkv_kernelI23Flash_fwd_kernel_traitsILi64ELi64ELi256ELi4ELb0ELb0EN7cutlass6half_tE19Flash_kernel_traitsILi64ELi64ELi256ELi4ES3_EELb0ELb1ELb1ELb0ELb0ELb1ELb0ELb0EEEvNS_16Flash_fwd_paramsE) ;  /* 0xfffffff002984950 */ /* 0x006fea0003c3ffff */
[----:B------:R-:W-:Y:S02]  /*0da0*/  MOV R0, 0x7f800000 ;  /* 0x7f80000000007802 */ /* 0x000fe40000000f00 */
[----:B------:R-:W-:Y:S02]  /*0db0*/  MOV R2, R20 ;  /* 0x0000001400027202 */ /* 0x000fe40000000f00 */
[----:B------:R-:W-:Y:S01]  /*0dc0*/  MOV R3, 0x0 ;  /* 0x0000000000037802 */ /* 0x000fe20000000f00 */
[----:B------:R1:W-:Y:S03]  /*0dd0*/  ST.E desc[UR4][R10.64+0xc0], R0 ;  /* 0x0000c0000a007985 */ /* 0x0003e6000c101904 */
[----:B-1----:R-:W-:Y:S05]  /*0de0*/  RET.REL.NODEC R2 `(_ZN5flash24flash_fwd_splitkv_kernelI23Flash_fwd_kernel_traitsILi64ELi64ELi256ELi4ELb0ELb0EN7cutlass6half_tE19Flash_kernel_traitsILi64ELi64ELi256ELi4ES3_EELb0ELb1ELb1ELb0ELb0ELb1ELb0ELb0EEEvNS_16Flash_fwd_paramsE) ;  /* 0xfffffff002847950 */ /* 0x002fea0003c3ffff */
.L_x_6215:
        /* <DEDUP_REMOVED lines=16> */
[----:B------:R-:W3:Y:S01]  /*0ef0*/  LD.E R13, desc[UR4][R134.64+0x68] ;  /* 0x00006804860d7980 */ /* 0x000ee2000c101900 */
[----:B------:R-:W-:-:S03]  /*0f00*/  LEA R16, R199, 0xffffff00, 0x8 ;  /* 0xffffff00c7107811 */ /* 0x000fc600078e40ff */
[----:B------:R-:W3:Y:S01]  /*0f10*/  LD.E.64 R230, desc[UR4][R134.64+0x38] ;  /* 0x0000380486e67980 */ /* 0x000ee2000c101b00 */
[----:B------:R-:W-:-:S03]  /*0f20*/  IABS R4, R16 ;  /* 0x0000001000047213 */ /* 0x000fc60000000000 */
[----:B------:R-:W3:Y:S04]  /*0f30*/  LD.E.64 R10, desc[UR4][R134.64+0x50] ;  /* 0x00005004860a7980 */ /* 0x000ee8000c101b00 */
        /* <DEDUP_REMOVED lines=89> */
.L_x_6223:
[----:B------:R-:W4:Y:S01]  /*14d0*/  LD.E R13, desc[UR4][R134.64+0x68] ;  /* 0x00006804860d7980 */ /* 0x000f22000c101900 */
[----:B------:R-:W-:-:S03]  /*14e0*/  ISETP.NE.AND P3, PT, R17, -0x1, PT ;  /* 0xffffffff1100780c */ /* 0x000fc60003f65270 */
[----:B------:R-:W2:Y:S04]  /*14f0*/  LD.E.64 R230, desc[UR4][R134.64+0x38] ;  /* 0x0000380486e67980 */ /* 0x000ea8000c101b00 */
[----:B------:R-:W2:Y:S04]  /*1500*/  LD.E.64 R232, desc[UR4][R134.64+0x40] ;  /* 0x0000400486e87980 */ /* 0x000ea8000c101b00 */
[----:B------:R-:W2:Y:S04]  /*1510*/  LD.E.64 R18, desc[UR4][R134.64+0x50] ;  /* 0x0000500486127980 */ /* 0x000ea8000c101b00 */
[----:B------:R-:W2:Y:S04]  /*1520*/  @!P3 LD.E.64 R10, desc[UR4][R134.64+0x20] ;  /* 0x00002004860ab980 */ /* 0x000ea8000c101b00 */
[----:B-1----:R-:W2:Y:S04]  /*1530*/  @!P3 LD.E.64 R14, desc[UR4][R134.64+0x28] ;  /* 0x00002804860eb980 */ /* 0x002ea8000c101b00 */
[----:B------:R1:W5:Y:S01]  /*1540*/  LD.E.64 R28, desc[UR4][R134.64+0x58] ;  /* 0x00005804861c7980 */ /* 0x000362000c101b00 */
[----:B---3--:R-:W-:Y:S01]  /*1550*/  IABS R5, R35 ;  /* 0x0000002300057213 */ /* 0x008fe20000000000 */
[----:B------:R-:W-:Y:S01]  /*1560*/  @P3 IMAD.IADD R7, R12, 0x1, R17 ;  /* 0x000000010c073824 */ /* 0x000fe200078e0211 */
[----:B------:R-:W-:-:S02]  /*1570*/  LEA R16, R199, 0xffffff00, 0x8 ;  /* 0xffffff00c7107811 */ /* 0x000fc400078e40ff */
[----:B------:R-:W-:Y:S02]  /*1580*/  CS2R R30, SRZ ;  /* 0x00000000001e7805 */ /* 0x000fe4000001ff00 */
[----:B----4-:R-:W-:-:S04]  /*1590*/  IABS R0, R13 ;  /* 0x0000000d00007213 */ /* 0x010fc80000000000 */
        /* <DEDUP_REMOVED lines=68> */
[----:B-1----:R-:W-:Y:S02]  /*19e0*/  MOV R7, RZ ;  /* 0x000000ff00077202 */ /* 0x002fe40000000f00 */
.L_x_6224:
[----:B------:R-:W-:Y:S05]  /*19f0*/  BSYNC.RECONVERGENT B0 ;  /* 0x0000000000007941 */ /* 0x000fea0003800200 */
.L_x_6222:
[----:B------:R-:W-:Y:S01]  /*1a00*/  ISETP.NE.AND P1, PT, R36, -0x1, PT ;  /* 0xffffffff2400780c */ /* 0x000fe20003f25270 */
[----:B------:R-:W2:Y:S04]  /*1a10*/  LD.E.64 R14, desc[UR4][R134.64+0x30] ;  /* 0x00003004860e7980 */ /* 0x000ea8000c101b00 */
[----:B------:R-:W3:Y:S04]  /*1a20*/  LD.E.64 R22, desc[UR4][R134.64+0x10] ;  /* 0x0000100486167980 */ /* 0x000ee8000c101b00 */
[----:B------:R-:W4:Y:S04]  /*1a30*/  LD.E.64 R24, desc[UR4][R134.64+0x8] ;  /* 0x0000080486187980 */ /* 0x000f28000c101b00 */
[----:B------:R-:W4:Y:S04]  /*1a40*/  LD.E R33, desc[UR4][R134.64+0xc0] ;  /* 0x0000c00486217980 */ /* 0x000f28000c101900 */
[----:B------:R-:W4:Y:S04]  /*1a50*/  @!P1 LD.E.64 R20, desc[UR4][R134.64+0x18] ;  /* 0x0000180486149980 */ /* 0x000f28000c101b00 */
        /* <DEDUP_REMOVED lines=24> */
[----:B-----5:R-:W-:Y:S01]  /*1be0*/  IMAD R2, R7, R232, RZ ;  /* 0x000000e807027224 */ /* 0x020fe200078e02ff */
[----:B------:R-:W-:-:S05]  /*1bf0*/  SHF.L.U32 R11, R219, 0x3, RZ ;  /* 0x00000003db0b7819 */ /* 0x000fca00000006ff */
[----:B------:R-:W-:Y:S02]  /*1c00*/  @P4 VIADD R0, R0, 0x1 ;  /* 0x0000000100004836 */ /* 0x000fe40000000000 */
[----:B------:R-:W-:-:S04]  /*1c10*/  IMAD R4, R16, R233, R2 ;  /* 0x000000e910047224 */ /* 0x000fc800078e0202 */
[----:B------:R-:W-:Y:S01]  /*1c20*/  @!P2 IMAD.MOV R0, RZ, RZ, -R0 ;  /* 0x000000ffff00a224 */ /* 0x000fe200078e0a00 */
[----:B------:R-:W-:Y:S01]  /*1c30*/  @!P3 LOP3.LUT R0, RZ, R13, RZ, 0x33, !PT ;  /* 0x0000000dff00b212 */ /* 0x000fe200078e33ff */
[----:B------:R-:W-:Y:S01]  /*1c40*/  IMAD.WIDE.U32 R2, R16, R232, RZ ;  /* 0x000000e810027225 */ /* 0x000fe200078e00ff */
[C---:B------:R-:W-:Y:S02]  /*1c50*/  LOP3.LUT R213, R11.reuse, 0x38, RZ, 0xc0, !PT ;  /* 0x000000380bd57812 */ /* 0x040fe400078ec0ff */
[----:B------:R-:W-:Y:S01]  /*1c60*/  LOP3.LUT R5, R11, 0x1c0, RZ, 0xc0, !PT ;  /* 0x000001c00b057812 */ /* 0x000fe200078ec0ff */
[-C--:B------:R-:W-:Y:S01]  /*1c70*/  IMAD R6, R29, R0.reuse, RZ ;  /* 0x000000001d067224 */ /* 0x080fe200078e02ff */
[----:B------:R-:W-:Y:S01]  /*1c80*/  SHF.R.S32.HI R7, RZ, 0x1f, R0 ;  /* 0x0000001fff077819 */ /* 0x000fe20000011400 */
[----:B------:R-:W-:Y:S01]  /*1c90*/  IMAD.IADD R8, R3, 0x1, R4 ;  /* 0x0000000103087824 */ /* 0x000fe200078e0204 */
[----:B------:R-:W-:Y:S01]  /*1ca0*/  IADD3 R9, P3, P2, R2, R9, R213 ;  /* 0x0000000902097210 */ /* 0x000fe20007a7e0d5 */
[----:B------:R-:W-:Y:S01]  /*1cb0*/  IMAD.WIDE.U32 R2, R28, R0, RZ ;  /* 0x000000001c027225 */ /* 0x000fe200078e00ff */
[----:B------:R-:W-:-:S03]  /*1cc0*/  LOP3.LUT R4, R5, 0x38, R219, 0xf8, !PT ;  /* 0x0000003805047812 */ /* 0x000fc600078ef8db */
[----:B------:R-:W-:Y:S01]  /*1cd0*/  IMAD R0, R7, R28, R6 ;  /* 0x0000001c07007224 */ /* 0x000fe200078e0206 */
[----:B------:R-:W-:Y:S02]  /*1ce0*/  IADD3.X R6, PT, PT, R8, R10, RZ, P3, P2 ;  /* 0x0000000a08067210 */ /* 0x000fe40001fe44ff */
[----:B------:R-:W-:Y:S02]  /*1cf0*/  LOP3.LUT R5, R4, R213, RZ, 0x3c, !PT ;  /* 0x000000d504057212 */ /* 0x000fe400078e3cff */
[----:B------:R-:W-:Y:S02]  /*1d00*/  IADD3 R4, P2, PT, R9, R2, RZ ;  /* 0x0000000209047210 */ /* 0x000fe40007f5e0ff */
[----:B------:R-:W-:Y:S02]  /*1d10*/  LOP3.LUT R7, R11, 0x1e00, RZ, 0xc0, !PT ;  /* 0x00001e000b077812 */ /* 0x000fe400078ec0ff */
[----:B------:R-:W-:Y:S02]  /*1d20*/  IADD3 R2, PT, PT, R3, R0, RZ ;  /* 0x0000000003027210 */ /* 0x000fe40007ffe0ff */
[----:B------:R-:W-:-:S03]  /*1d30*/  LOP3.LUT R227, R5, R7, RZ, 0xfc, !PT ;  /* 0x0000000705e37212 */ /* 0x000fc600078efcff */
[----:B------:R-:W-:Y:S01]  /*1d40*/  IMAD.X R5, R6, 0x1, R2, P2 ;  /* 0x0000000106057824 */ /* 0x000fe200010e0602 */
[----:B------:R-:W-:Y:S02]  /*1d50*/  IADD3 R6, P2, PT, R213, R12, RZ ;  /* 0x0000000cd5067210 */ /* 0x000fe40007f5e0ff */
[----:B------:R-:W-:-:S03]  /*1d60*/  SHF.R.U32.HI R2, RZ, 0x3, R219 ;  /* 0x00000003ff027819 */ /* 0x000fc600000116db */
[----:B------:R-:W-:Y:S02]  /*1d70*/  IMAD.X R7, RZ, RZ, R17, P2 ;  /* 0x000000ffff077224 */ /* 0x000fe400010e0611 */
[----:B------:R-:W-:Y:S02]  /*1d80*/  IMAD R13, R233, R2, RZ ;  /* 0x00000002e90d7224 */ /* 0x000fe400078e02ff */
[C---:B------:R-:W-:Y:S01]  /*1d90*/  IMAD.WIDE.U32 R4, R2.reuse, R232, R4 ;  /* 0x000000e802047225 */ /* 0x040fe200078e0004 */
[----:B------:R-:W1:Y:S03]  /*1da0*/  S2UR UR6, SR_CgaCtaId ;  /* 0x00000000000679c3 */ /* 0x000e660000008800 */
[----:B------:R-:W-:Y:S02]  /*1db0*/  IMAD R12, R231, R2, RZ ;  /* 0x00000002e70c7224 */ /* 0x000fe400078e02ff */
[----:B------:R-:W-:-:S04]  /*1dc0*/  IMAD.WIDE.U32 R6, R2, R230, R6 ;  /* 0x000000e602067225 */ /* 0x000fc800078e0006 */
[----:B------:R-:W-:Y:S01]  /*1dd0*/  IMAD.IADD R5, R5, 0x1, R13 ;  /* 0x0000000105057824 */ /* 0x000fe200078e020d */
[----:B------:R-:W-:Y:S01]  /*1de0*/  IADD3 R7, PT, PT, R7, R12, RZ ;  /* 0x0000000c07077210 */ /* 0x000fe20007ffe0ff */
[----:B------:R-:W-:Y:S01]  /*1df0*/  IMAD.MOV.U32 R12, RZ, RZ, R31 ;  /* 0x000000ffff0c7224 */ /* 0x000fe200078e001f */
[----:B------:R-:W-:Y:S02]  /*1e00*/  IADD3 R32, PT, PT, -R32, R197, RZ ;  /* 0x000000c520207210 */ /* 0x000fe40007ffe1ff */
[----:B------:R-:W-:Y:S01]  /*1e10*/  MOV R13, R30 ;  /* 0x0000001e000d7202 */ /* 0x000fe20000000f00 */
[----:B------:R-:W-:Y:S01]  /*1e20*/  UMOV UR7, 0x400 ;  /* 0x0000040000077882 */ /* 0x000fe20000000000 */
[----:B------:R-:W-:Y:S01]  /*1e30*/  BSSY.RECONVERGENT B0, `(.L_x_6225) ;  /* 0x0000033000007945 */ /* 0x000fe20003800200 */
[----:B-1----:R-:W-:-:S06]  /*1e40*/  ULEA UR6, UR6, UR7, 0x18 ;  /* 0x0000000706067291 */ /* 0x002fcc000f8ec0ff */
[----:B------:R-:W-:-:S04]  /*1e50*/  IMAD.U32 R215, RZ, RZ, UR6 ;  /* 0x00000006ffd77e24 */ /* 0x000fc8000f8e00ff */
[----:B------:R-:W-:Y:S02]  /*1e60*/  IMAD R227, R227, 0x2, R215 ;  /* 0x00000002e3e37824 */ /* 0x000fe400078e02d7 */
[----:B--2---:R-:W-:-:S04]  /*1e70*/  @P1 IMAD.WIDE.U32 R8, R14, R36, RZ ;  /* 0x000000240e081225 */ /* 0x004fc800078e00ff */
[----:B------:R-:W-:Y:S01]  /*1e80*/  @P1 IMAD R3, R15, R36, RZ ;  /* 0x000000240f031224 */ /* 0x000fe200078e02ff */
[----:B---3--:R-:W-:Y:S02]  /*1e90*/  LEA R29, P3, R4, R22, 0x1 ;  /* 0x00000016041d7211 */ /* 0x008fe400078608ff */
[----:B----4-:R-:W-:Y:S02]  /*1ea0*/  LEA R36, P4, R6, R24, 0x1 ;  /* 0x0000001806247211 */ /* 0x010fe400078808ff */
[----:B------:R-:W-:Y:S01]  /*1eb0*/  LEA.HI.X R28, R4, R23, R5, 0x1, P3 ;  /* 0x00000017041c7211 */ /* 0x000fe200018f0c05 */
[----:B------:R-:W-:Y:S04]  /*1ec0*/  STL [R1+0x40], R33 ;  /* 0x0000402101007387 */ /* 0x000fe80000100800 */
[----:B------:R1:W-:Y:S01]  /*1ed0*/  STL [R1+0x44], R11 ;  /* 0x0000440b01007387 */ /* 0x0003e20000100800 */
[----:B------:R-:W-:-:S03]  /*1ee0*/  @!P1 IMAD R0, R21, R34, RZ ;  /* 0x0000002215009224 */ /* 0x000fc600078e02ff */
[----:B------:R2:W-:Y:S04]  /*1ef0*/  STL [R1+0x38], R29 ;  /* 0x0000381d01007387 */ /* 0x0005e80000100800 */
[----:B------:R2:W-:Y:S04]  /*1f00*/  STL [R1+0x30], R36 ;  /* 0x0000302401007387 */ /* 0x0005e80000100800 */
[----:B------:R2:W-:Y:S01]  /*1f10*/  STL [R1+0x34], R28 ;  /* 0x0000341c01007387 */ /* 0x0005e20000100800 */
[----:B-1----:R-:W-:Y:S01]  /*1f20*/  @!P1 IMAD.WIDE.U32 R10, R20, R34, RZ ;  /* 0x00000022140a9225 */ /* 0x002fe200078e00ff */
[----:B------:R-:W-:-:S03]  /*1f30*/  LEA.HI.X R20, R6, R25, R7, 0x1, P4 ;  /* 0x0000001906147211 */ /* 0x000fc600020f0c07 */
[----:B------:R-:W-:Y:S01]  /*1f40*/  @P1 IMAD.MOV.U32 R10, RZ, RZ, R8 ;  /* 0x000000ffff0a1224 */ /* 0x000fe200078e0008 */
[----:B------:R-:W-:Y:S01]  /*1f50*/  @!P1 IADD3 R0, PT, PT, R11, R0, RZ ;  /* 0x000000000b009210 */ /* 0x000fe20007ffe0ff */
[----:B------:R2:W-:Y:S01]  /*1f60*/  STL [R1+0x20], R20 ;  /* 0x0000201401007387 */ /* 0x0005e20000100800 */
[----:B------:R-:W-:Y:S02]  /*1f70*/  @P1 IADD3 R0, PT, PT, R9, R3, RZ ;  /* 0x0000000309001210 */ /* 0x000fe40007ffe0ff */
[----:B------:R-:W-:Y:S01]  /*1f80*/  IADD3 R10, P2, PT, R213, R10, RZ ;  /* 0x0000000ad50a7210 */ /* 0x000fe20007f5e0ff */
[----:B------:R2:W-:Y:S04]  /*1f90*/  STL [R1+0x68], R32 ;  /* 0x0000682001007387 */ /* 0x0005e80000100800 */
[----:B------:R2:W-:Y:S01]  /*1fa0*/  STL.64 [R1+0x28], R12 ;  /* 0x0000280c01007387 */ /* 0x0005e20000100a00 */
[----:B------:R-:W-:Y:S01]  /*1fb0*/  IMAD.X R11, RZ, RZ, R0, P2 ;  /* 0x000000ffff0b7224 */ /* 0x000fe200010e0600 */
        /* <DEDUP_REMOVED lines=15> */
[----:B--2---:R-:W-:-:S04]  /*20b0*/  IMAD.WIDE.U32 R12, R6, R4, R8 ;  /* 0x00000004060c7225 */ /* 0x004fc800078e0008 */
        /* <DEDUP_REMOVED lines=9> */
.L_x_6227:
[----:B------:R1:W-:Y:S02]  /*2150*/  STS.128 [R227], RZ ;  /* 0x000000ffe3007388 */ /* 0x0003e40000000c00 */
.L_x_6226:
[----:B------:R-:W-:Y:S05]  /*2160*/  BSYNC.RECONVERGENT B0 ;  /* 0x0000000000007941 */ /* 0x000fea0003800200 */
.L_x_6225:
[----:B------:R-:W-:Y:S01]  /*2170*/  IMAD.SHL.U32 R0, R199, 0x100, RZ ;  /* 0x00000100c7007824 */ /* 0x000fe200078e00ff */
[----:B------:R-:W-:Y:S01]  /*2180*/  BSSY.RECONVERGENT B0, `(.L_x_6228) ;  /* 0x000001c000007945 */ /* 0x000fe20003800200 */
[C---:B------:R-:W-:Y:S02]  /*2190*/  VIADD R17, R2.reuse, 0x10 ;  /* 0x0000001002117836 */ /* 0x040fe40000000000 */
[C---:B------:R-:W-:Y:S01]  /*21a0*/  VIADD R21, R2.reuse, 0x20 ;  /* 0x0000002002157836 */ /* 0x040fe20000000000 */
[----:B------:R4:W-:Y:S01]  /*21b0*/  STL [R1+0x10], R0 ;  /* 0x0000100001007387 */ /* 0x0009e20000100800 */
[----:B------:R-:W-:Y:S01]  /*21c0*/  VIADD R23, R2, 0x30 ;  /* 0x0000003002177836 */ /* 0x000fe20000000000 */
[-C--:B------:R-:W-:Y:S02]  /*21d0*/  ISETP.GE.AND P1, PT, R17, R32.reuse, PT ;  /* 0x000000201100720c */ /* 0x080fe40003f26270 */
[----:B------:R-:W-:Y:S02]  /*21e0*/  IADD3 R16, PT, PT, R92, 0x100, -R0 ;  /* 0x000001005c107810 */ /* 0x000fe40007ffe800 */
[----:B------:R-:W-:-:S02]  /*21f0*/  ISETP.GE.AND P3, PT, R21, R32, PT ;  /* 0x000000201500720c */ /* 0x000fc40003f66270 */
[----:B------:R-:W-:Y:S02]  /*2200*/  ISETP.GE.AND P2, PT, R23, R32, PT ;  /* 0x000000201700720c */ /* 0x000fe40003f46270 */
[----:B------:R-:W-:-:S05]  /*2210*/  ISETP.GE.AND P6, PT, R2, R16, PT ;  /* 0x000000100200720c */ /* 0x000fca0003fc6270 */
[----:B------:R-:W-:Y:S08]  /*2220*/  @P1 BRA `(.L_x_6229) ;  /* 0x0000000000441947 */ /* 0x000ff00003800000 */
[----:B------:R-:W-:-:S13]  /*2230*/  ISETP.GE.AND P1, PT, R213, R33, PT ;  /* 0x00000021d500720c */ /* 0x000fda0003f26270 */
[----:B------:R1:W-:Y:S01]  /*2240*/  @P1 STS.128 [R227+0x800], RZ ;  /* 0x000800ffe3001388 */ /* 0x0003e20000000c00 */
[----:B------:R-:W-:Y:S05]  /*2250*/  @P1 BRA `(.L_x_6229) ;  /* 0x0000000000381947 */ /* 0x000fea0003800000 */
[----:B----4-:R-:W-:Y:S02]  /*2260*/  IADD3 R0, P1, PT, R6, 0x10, RZ ;  /* 0x0000001006007810 */ /* 0x010fe40007f3e0ff */
[----:B--2---:R-:W-:-:S03]  /*2270*/  MOV R13, R9 ;  /* 0x00000009000d7202 */ /* 0x004fc60000000f00 */
[----:B------:R-:W-:-:S04]  /*2280*/  IMAD.X R12, RZ, RZ, R7, P1 ;  /* 0x000000ffff0c7224 */ /* 0x000fc800008e0607 */
[----:B---3--:R-:W-:Y:S02]  /*2290*/  IMAD R14, R12, R4, RZ ;  /* 0x000000040c0e7224 */ /* 0x008fe400078e02ff */
        /* <DEDUP_REMOVED lines=10> */
.L_x_6229:
[----:B------:R-:W-:Y:S05]  /*2340*/  BSYNC.RECONVERGENT B0 ;  /* 0x0000000000007941 */ /* 0x000fea0003800200 */
.L_x_6228:
[----:B------:R-:W-:Y:S04]  /*2350*/  BSSY.RECONVERGENT B0, `(.L_x_6230) ;  /* 0x0000013000007945 */ /* 0x000fe80003800200 */
[----:B------:R-:W-:Y:S05]  /*2360*/  @P3 BRA `(.L_x_6231) ;  /* 0x0000000000443947 */ /* 0x000fea0003800000 */
        /* <DEDUP_REMOVED lines=17> */
.L_x_6231:
[----:B------:R-:W-:Y:S05]  /*2480*/  BSYNC.RECONVERGENT B0 ;  /* 0x0000000000007941 */ /* 0x000fea0003800200 */
.L_x_6230:
[----:B------:R-:W-:Y:S04]  /*2490*/  BSSY.RECONVERGENT B0, `(.L_x_6232) ;  /* 0x0000013000007945 */ /* 0x000fe80003800200 */
[----:B------:R-:W-:Y:S05]  /*24a0*/  @P2 BRA `(.L_x_6233) ;  /* 0x0000000000442947 */ /* 0x000fea0003800000 */
[----:B------:R-:W-:-:S13]  /*24b0*/  ISETP.GE.AND P1, PT, R213, R33, PT ;  /* 0x00000021d500720c */ /* 0x000fda0003f26270 */
[----:B------:R1:W-:Y:S01]  /*24c0*/  @P1 STS.128 [R227+0x1800], RZ ;  /* 0x001800ffe3001388 */ /* 0x0003e20000000c00 */
[----:B------:R-:W-:Y:S05]  /*24d0*/  @P1 BRA `(.L_x_6233) ;  /* 0x0000000000381947 */ /* 0x000fea0003800000 */
[----:B----4-:R-:W-:-:S05]  /*24e0*/  IADD3 R0, P1, PT, R6, 0x30, RZ ;  /* 0x0000003006007810 */ /* 0x010fca0007f3e0ff */
        /* <DEDUP_REMOVED lines=13> */
.L_x_6233:
[----:B------:R-:W-:Y:S05]  /*25c0*/  BSYNC.RECONVERGENT B0 ;  /* 0x0000000000007941 */ /* 0x000fea0003800200 */
.L_x_6232:
[----:B------:R-:W-:Y:S01]  /*25d0*/  BSSY.RECONVERGENT B0, `(.L_x_6234) ;  /* 0x000000e000007945 */ /* 0x000fe20003800200 */
[C---:B------:R-:W-:Y:S02]  /*25e0*/  SHF.L.U64.HI R6, R230.reuse, 0x4, R231 ;  /* 0x00000004e6067819 */ /* 0x040fe400000102e7 */
[----:B----4-:R-:W-:Y:S01]  /*25f0*/  SHF.L.U32 R0, R230, 0x4, RZ ;  /* 0x00000004e6007819 */ /* 0x010fe200000006ff */
        /* <DEDUP_REMOVED lines=10> */
.L_x_6236:
[----:B------:R4:W-:Y:S02]  /*26a0*/  STS.128 [R227+0x2000], RZ ;  /* 0x002000ffe3007388 */ /* 0x0009e40000000c00 */
.L_x_6235:
[----:B------:R-:W-:Y:S05]  /*26b0*/  BSYNC.RECONVERGENT B0 ;  /* 0x0000000000007941 */ /* 0x000fea0003800200 */
.L_x_6234:
[----:B------:R-:W-:Y:S01]  /*26c0*/  ISETP.GE.AND P1, PT, R17, R16, PT ;  /* 0x000000101100720c */ /* 0x000fe20003f26270 */
[----:B------:R-:W-:Y:S01]  /*26d0*/  VIADD R22, R2, 0x40 ;  /* 0x0000004002167836 */ /* 0x000fe20000000000 */
[----:B----4-:R-:W-:Y:S01]  /*26e0*/  LEA R4, P2, R0, R36, 0x1 ;  /* 0x0000002400047211 */ /* 0x010fe200078408ff */
[----:B------:R-:W-:Y:S01]  /*26f0*/  BSSY.RECONVERGENT B0, `(.L_x_6237) ;  /* 0x0000010000007945 */ /* 0x000fe20003800200 */
[----:B------:R-:W-:Y:S01]  /*2700*/  ISETP.GE.AND P5, PT, R21, R16, PT ;  /* 0x000000101500720c */ /* 0x000fe20003fa6270 */
[----:B------:R-:W-:Y:S01]  /*2710*/  VIADD R19, R2, 0x60 ;  /* 0x0000006002137836 */ /* 0x000fe20000000000 */
[----:B------:R-:W-:Y:S01]  /*2720*/  LEA.HI.X R5, R0, R20, R6, 0x1, P2 ;  /* 0x0000001400057211 */ /* 0x000fe200010f0c06 */
[----:B--2---:R-:W-:Y:S01]  /*2730*/  VIADD R20, R2, 0x50 ;  /* 0x0000005002147836 */ /* 0x004fe20000000000 */
        /* <DEDUP_REMOVED lines=11> */
.L_x_6238:
[----:B------:R-:W-:Y:S05]  /*27f0*/  BSYNC.RECONVERGENT B0 ;  /* 0x0000000000007941 */ /* 0x000fea0003800200 */
.L_x_6237:
        /* <DEDUP_REMOVED lines=13> */
.L_x_6240:
[----:B------:R-:W-:Y:S05]  /*28d0*/  BSYNC.RECONVERGENT B0 ;  /* 0x0000000000007941 */ /* 0x000fea0003800200 */
.L_x_6239:
[----:B------:R-:W-:Y:S01]  /*28e0*/  BSSY.RECONVERGENT B0, `(.L_x_6241) ;  /* 0x000000d000007945 */ /* 0x000fe20003800200 */
[----:B------:R-:W-:Y:S02]  /*28f0*/  ISETP.GE.AND P5, PT, R18, R16, PT ;  /* 0x000000101200720c */ /* 0x000fe40003fa6270 */
[----:B---3--:R-:W-:Y:S01]  /*2900*/  LOP3.LUT R15, R2, 0x80, RZ, 0xfc, !PT ;  /* 0x00000080020f7812 */ /* 0x008fe200078efcff */
        /* <DEDUP_REMOVED lines=10> */
.L_x_6242:
[----:B------:R-:W-:Y:S05]  /*29b0*/  BSYNC.RECONVERGENT B0 ;  /* 0x0000000000007941 */ /* 0x000fea0003800200 */
.L_x_6241:
        /* <DEDUP_REMOVED lines=16> */
.L_x_6244:
[----:B------:R-:W-:Y:S05]  /*2ac0*/  BSYNC.RECONVERGENT B0 ;  /* 0x0000000000007941 */ /* 0x000fea0003800200 */
.L_x_6243:
        /* <DEDUP_REMOVED lines=13> */
.L_x_6246:
[----:B------:R-:W-:Y:S05]  /*2ba0*/  BSYNC.RECONVERGENT B0 ;  /* 0x0000000000007941 */ /* 0x000fea0003800200 */
.L_x_6245:
        /* <DEDUP_REMOVED lines=16> */
.L_x_6248:
[----:B------:R-:W-:Y:S05]  /*2cb0*/  BSYNC.RECONVERGENT B0 ;  /* 0x0000000000007941 */ /* 0x000fea0003800200 */
.L_x_6247:
        /* <DEDUP_REMOVED lines=16> */
.L_x_6250:
[----:B------:R-:W-:Y:S05]  /*2dc0*/  BSYNC.RECONVERGENT B0 ;  /* 0x0000000000007941 */ /* 0x000fea0003800200 */
.L_x_6249:
        /* <DEDUP_REMOVED lines=16> */
.L_x_6252:
[----:B------:R-:W-:Y:S05]  /*2ed0*/  BSYNC.RECONVERGENT B0 ;  /* 0x0000000000007941 */ /* 0x000fea0003800200 */
.L_x_6251:
        /* <DEDUP_REMOVED lines=13> */
.L_x_6254:
[----:B------:R-:W-:Y:S05]  /*2fb0*/  BSYNC.RECONVERGENT B0 ;  /* 0x0000000000007941 */ /* 0x000fea0003800200 */
.L_x_6253:
        /* <DEDUP_REMOVED lines=16> */
.L_x_6256:
[----:B------:R-:W-:Y:S05]  /*30c0*/  BSYNC.RECONVERGENT B0 ;  /* 0x0000000000007941 */ /* 0x000fea0003800200 */
.L_x_6255:
        /* <DEDUP_REMOVED lines=15> */
.L_x_6258:
[----:B------:R-:W-:Y:S05]  /*31c0*/  BSYNC.RECONVERGENT B0 ;  /* 0x0000000000007941 */ /* 0x000fea0003800200 */
.L_x_6257:
        /* <DEDUP_REMOVED lines=14> */
.L_x_6260:
[----:B------:R-:W-:Y:S05]  /*32b0*/  BSYNC.RECONVERGENT B0 ;  /* 0x0000000000007941 */ /* 0x000fea0003800200 */
.L_x_6259:
        /* <DEDUP_REMOVED lines=14> */
.L_x_6262:
[----:B------:R-:W-:Y:S05]  /*33a0*/  BSYNC.RECONVERGENT B0 ;  /* 0x0000000000007941 */ /* 0x000fea0003800200 */
.L_x_6261:
        /* <DEDUP_REMOVED lines=14> */
.L_x_6264:
[----:B------:R-:W-:Y:S05]  /*3490*/  BSYNC.RECONVERGENT B0 ;  /* 0x0000000000007941 */ /* 0x000fea0003800200 */
.L_x_6263:
        /* <DEDUP_REMOVED lines=14> */
.L_x_6266:
[----:B------:R-:W-:Y:S05]  /*3580*/  BSYNC.RECONVERGENT B0 ;  /* 0x0000000000007941 */ /* 0x000fea0003800200 */
.L_x_6265:
[----:B----4-:R-:W4:Y:S04]  /*3590*/  LD.E.64 R4, desc[UR4][R134.64+0x1c0] ;  /* 0x0001c00486047980 */ /* 0x010f28000c101b00 */
[----:B-1----:R-:W2:Y:S01]  /*35a0*/  LD.E.64 R6, desc[UR4][R134.64+0x1b8] ;  /* 0x0001b80486067980 */ /* 0x002ea2000c101b00 */
[----:B------:R-:W-:Y:S02]  /*35b0*/  IMAD.MOV.U32 R2, RZ, RZ, R35 ;  /* 0x000000ffff027224 */ /* 0x000fe400078e0023 */
[----:B------:R-:W-:Y:S01]  /*35c0*/  IMAD.MOV.U32 R3, RZ, RZ, RZ ;  /* 0x000000ffff037224 */ /* 0x000fe200078e00ff */
[----:B------:R-:W3:Y:S04]  /*35d0*/  LD.E R221, desc[UR4][R134.64+0xd8] ;  /* 0x0000d80486dd7980 */ /* 0x000ee8000c101900 */
[----:B------:R-:W0:Y:S04]  /*35e0*/  LDGDEPBAR ;  /* 0x00000000000079af */ /* 0x000e280000000000 */
[----:B------:R1:W5:Y:S04]  /*35f0*/  LD.E R133, desc[UR4][R134.64+0x184] ;  /* 0x0001840486857980 */ /* 0x000368000c101900 */
[----:B------:R1:W5:Y:S01]  /*3600*/  LD.E R132, desc[UR4][R134.64+0x188] ;  /* 0x0001880486847980 */ /* 0x000362000c101900 */
[----:B----4-:R-:W-:-:S04]  /*3610*/  IMAD.WIDE.U32 R2, R34, R4, R2 ;  /* 0x0000000422027225 */ /* 0x010fc800078e0002 */
[----:B------:R-:W-:-:S05]  /*3620*/  IMAD R4, R5, R34, RZ ;  /* 0x0000002205047224 */ /* 0x000fca00078e02ff */
[----:B------:R-:W-:Y:S02]  /*3630*/  IADD3 R0, PT, PT, R3, R4, RZ ;  /* 0x0000000403007210 */ /* 0x000fe40007ffe0ff */
[----:B--2---:R-:W-:-:S04]  /*3640*/  LEA R4, P1, R2, R6, 0x2 ;  /* 0x0000000602047211 */ /* 0x004fc800078210ff */
[----:B------:R-:W-:-:S05]  /*3650*/  LEA.HI.X R5, R2, R7, R0, 0x2, P1 ;  /* 0x0000000702057211 */ /* 0x000fca00008f1400 */
[----:B------:R1:W5:Y:S01]  /*3660*/  LD.E R4, desc[UR4][R4.64] ;  /* 0x0000000404047980 */ /* 0x000362000c101900 */
[----:B---3--:R-:W2:Y:S01]  /*3670*/  MUFU.RCP R221, R221 ;  /* 0x000000dd00dd7308 */ /* 0x008ea20000001000 */
[----:B------:R-:W-:-:S04]  /*3680*/  DEPBAR.LE SB0, 0x0 ;  /* 0x000080000000791a */ /* 0x000fc80000000000 */
[----:B------:R-:W-:Y:S05]  /*3690*/  WARPSYNC.ALL ;  /* 0x0000000000007948 */ /* 0x000fea0003800000 */
[----:B------:R-:W-:Y:S01]  /*36a0*/  BSSY.RECONVERGENT B0, `(.L_x_6267) ;  /* 0x0000012000007945 */ /* 0x000fe20003800200 */
[C---:B------:R-:W-:Y:S02]  /*36b0*/  SHF.L.U32 R0, R232.reuse, 0x4, RZ ;  /* 0x00000004e8007819 */ /* 0x040fe400000006ff */
[----:B-1----:R-:W-:Y:S01]  /*36c0*/  SHF.L.U64.HI R5, R232, 0x4, R233 ;  /* 0x00000004e8057819 */ /* 0x002fe200000102e9 */
[----:B------:R-:W-:Y:S01]  /*36d0*/  BAR.SYNC.DEFER_BLOCKING 0x0 ;  /* 0x0000000000007b1d */ /* 0x000fe20000010000 */
[----:B--2--5:R-:W-:-:S05]  /*36e0*/  FMUL.FTZ R221, R4, R221 ;  /* 0x000000dd04dd7220 */ /* 0x024fca0000410000 */
        /* <DEDUP_REMOVED lines=10> */
.L_x_6269:
[----:B------:R3:W-:Y:S01]  /*3790*/  STS.128 [R227+0xa000], RZ ;  /* 0x00a000ffe3007388 */ /* 0x0007e20000000c00 */
[----:B------:R-:W-:Y:S05]  /*37a0*/  BRA `(.L_x_6270) ;  /* 0x0000000000047947 */ /* 0x000fea0003800000 */
.L_x_6268:
[----:B------:R1:W-:Y:S02]  /*37b0*/  STS.128 [R227+0xa000], RZ ;  /* 0x00a000ffe3007388 */ /* 0x0003e40000000c00 */
.L_x_6270:
[----:B------:R-:W-:Y:S05]  /*37c0*/  BSYNC.RECONVERGENT B0 ;  /* 0x0000000000007941 */ /* 0x000fea0003800200 */
.L_x_6267:
[-C--:B------:R-:W-:Y:S01]  /*37d0*/  ISETP.GE.AND P4, PT, R17, R16.reuse, PT ;  /* 0x000000101100720c */ /* 0x080fe20003f86270 */
[----:B------:R-:W-:Y:S01]  /*37e0*/  BSSY.RECONVERGENT B0, `(.L_x_6271) ;  /* 0x0000011000007945 */ /* 0x000fe20003800200 */
[C---:B--2---:R-:W-:Y:S02]  /*37f0*/  LEA R2, P5, R0.reuse, R29, 0x1 ;  /* 0x0000001d00027211 */ /* 0x044fe400078a08ff */
        /* <DEDUP_REMOVED lines=15> */
.L_x_6272:
[----:B------:R-:W-:Y:S05]  /*38f0*/  BSYNC.RECONVERGENT B0 ;  /* 0x0000000000007941 */ /* 0x000fea0003800200 */
.L_x_6271:
        /* <DEDUP_REMOVED lines=13> */
.L_x_6274:
[----:B------:R-:W-:Y:S05]  /*39d0*/  BSYNC.RECONVERGENT B0 ;  /* 0x0000000000007941 */ /* 0x000fea0003800200 */
.L_x_6273:
        /* <DEDUP_REMOVED lines=13> */
.L_x_6276:
[----:B------:R-:W-:Y:S05]  /*3ab0*/  BSYNC.RECONVERGENT B0 ;  /* 0x0000000000007941 */ /* 0x000fea0003800200 */
.L_x_6275:
        /* <DEDUP_REMOVED lines=16> */
.L_x_6278:
[----:B------:R-:W-:Y:S05]  /*3bc0*/  BSYNC.RECONVERGENT B0 ;  /* 0x0000000000007941 */ /* 0x000fea0003800200 */
.L_x_6277:
        /* <DEDUP_REMOVED lines=13> */
.L_x_6280:
[----:B------:R-:W-:Y:S05]  /*3ca0*/  BSYNC.RECONVERGENT B0 ;  /* 0x0000000000007941 */ /* 0x000fea0003800200 */
.L_x_6279:
        /* <DEDUP_REMOVED lines=16> */
.L_x_6282:
[----:B------:R-:W-:Y:S05]  /*3db0*/  BSYNC.RECONVERGENT B0 ;  /* 0x0000000000007941 */ /* 0x000fea0003800200 */
.L_x_6281:
        /* <DEDUP_REMOVED lines=16> */
.L_x_6284:
[----:B------:R-:W-:Y:S05]  /*3ec0*/  BSYNC.RECONVERGENT B0 ;  /* 0x0000000000007941 */ /* 0x000fea0003800200 */
.L_x_6283:
        /* <DEDUP_REMOVED lines=16> */
.L_x_6286:
[----:B------:R-:W-:Y:S05]  /*3fd0*/  BSYNC.RECONVERGENT B0 ;  /* 0x0000000000007941 */ /* 0x000fea0003800200 */
.L_x_6285:
        /* <DEDUP_REMOVED lines=13> */
.L_x_6288:
[----:B------:R-:W-:Y:S05]  /*40b0*/  BSYNC.RECONVERGENT B0 ;  /* 0x0000000000007941 */ /* 0x000fea0003800200 */
.L_x_6287:
        /* <DEDUP_REMOVED lines=16> */
.L_x_6290:
[----:B------:R-:W-:Y:S05]  /*41c0*/  BSYNC.RECONVERGENT B0 ;  /* 0x0000000000007941 */ /* 0x000fea0003800200 */
.L_x_6289:
        /* <DEDUP_REMOVED lines=15> */
.L_x_6292:
[----:B------:R-:W-:Y:S05]  /*42c0*/  BSYNC.RECONVERGENT B0 ;  /* 0x0000000000007941 */ /* 0x000fea0003800200 */
.L_x_6291:
        /* <DEDUP_REMOVED lines=15> */
.L_x_6294:
[----:B------:R-:W-:Y:S05]  /*43c0*/  BSYNC.RECONVERGENT B0 ;  /* 0x0000000000007941 */ /* 0x000fea0003800200 */
.L_x_6293:
        /* <DEDUP_REMOVED lines=15> */
.L_x_6296:
[----:B------:R-:W-:Y:S05]  /*44c0*/  BSYNC.RECONVERGENT B0 ;  /* 0x0000000000007941 */ /* 0x000fea0003800200 */
.L_x_6295:
        /* <DEDUP_REMOVED lines=15> */
.L_x_6298:
[----:B------:R-:W-:Y:S05]  /*45c0*/  BSYNC.RECONVERGENT B0 ;  /* 0x0000000000007941 */ /* 0x000fea0003800200 */
.L_x_6297:
        /* <DEDUP_REMOVED lines=13> */
.L_x_6300:
[----:B------:R-:W-:Y:S05]  /*46a0*/  BSYNC.RECONVERGENT B0 ;  /* 0x0000000000007941 */ /* 0x000fea0003800200 */
.L_x_6299:
[----:B------:R-:W5:Y:S01]  /*46b0*/  LD.E R0, desc[UR4][R134.64+0x18c] ;  /* 0x00018c0486007980 */ /* 0x000f62000c101900 */
[--C-:B------:R-:W-:Y:S01]  /*46c0*/  SHF.R.U32.HI R216, RZ, 0x1, R219.reuse ;  /* 0x00000001ffd87819 */ /* 0x100fe200000116db */
[C---:B------:R-:W-:Y:S01]  /*46d0*/  IMAD.SHL.U32 R226, R219.reuse, 0x40, RZ ;  /* 0x00000040dbe27824 */ /* 0x040fe200078e00ff */
[C---:B------:R-:W-:Y:S01]  /*46e0*/  LOP3.LUT P6, RZ, R219.reuse, 0x2, RZ, 0xc0, !PT ;  /* 0x00000002dbff7812 */ /* 0x040fe200078cc0ff */
[----:B------:R-:W-:Y:S01]  /*46f0*/  IMAD.SHL.U32 R217, R219, 0x20, RZ ;  /* 0x00000020dbd97824 */ /* 0x000fe200078e00ff */
[----:B-1----:R-:W-:Y:S01]  /*4700*/  LOP3.LUT R2, R216, 0x8, RZ, 0xc0, !PT ;  /* 0x00000008d8027812 */ /* 0x002fe200078ec0ff */
[----:B------:R-:W-:Y:S01]  /*4710*/  IMAD.MOV.U32 R196, RZ, RZ, 0x20 ;  /* 0x00000020ffc47424 */ /* 0x000fe200078e00ff */
[----:B------:R-:W-:Y:S01]  /*4720*/  LOP3.LUT R4, R226, 0x1c0, RZ, 0xc0, !PT ;  /* 0x000001c0e2047812 */ /* 0x000fe200078ec0ff */
[----:B------:R-:W-:Y:S01]  /*4730*/  IMAD.MOV.U32 R212, RZ, RZ, 0x40 ;  /* 0x00000040ffd47424 */ /* 0x000fe200078e00ff */
[----:B------:R-:W-:Y:S01]  /*4740*/  LOP3.LUT R3, R2, 0x1c0, R226, 0xf8, !PT ;  /* 0x000001c002037812 */ /* 0x000fe200078ef8e2 */
[----:B------:R-:W0:Y:S01]  /*4750*/  LDGDEPBAR ;  /* 0x00000000000079af */ /* 0x000e220000000000 */
[----:B------:R-:W-:Y:S01]  /*4760*/  LOP3.LUT R217, R217, 0x7c00, RZ, 0xc0, !PT ;  /* 0x00007c00d9d97812 */ /* 0x000fe200078ec0ff */
[----:B------:R-:W-:Y:S01]  /*4770*/  BSSY.RECONVERGENT B1, `(.L_x_6301) ;  /* 0x00007b0000017945 */ /* 0x000fe20003800200 */
[----:B------:R-:W-:-:S02]  /*4780*/  LOP3.LUT R2, R4, 0x8, R219, 0xf8, !PT ;  /* 0x0000000804027812 */ /* 0x000fc400078ef8db */
[----:B------:R-:W-:Y:S02]  /*4790*/  LOP3.LUT R5, R226, 0x400, RZ, 0xc0, !PT ;  /* 0x00000400e2057812 */ /* 0x000fe400078ec0ff */
[----:B------:R-:W-:Y:S02]  /*47a0*/  LOP3.LUT R4, R217, 0x200, R226, 0xf8, !PT ;  /* 0x00000200d9047812 */ /* 0x000fe400078ef8e2 */
[-C--:B------:R-:W-:Y:S02]  /*47b0*/  LOP3.LUT R6, R3, R213.reuse, RZ, 0x3c, !PT ;  /* 0x000000d503067212 */ /* 0x080fe400078e3cff */
[----:B------:R-:W-:Y:S02]  /*47c0*/  LOP3.LUT R2, R2, R213, RZ, 0x3c, !PT ;  /* 0x000000d502027212 */ /* 0x000fe400078e3cff */
[----:B------:R-:W-:Y:S01]  /*47d0*/  LOP3.LUT R3, R4, R6, RZ, 0xfc, !PT ;  /* 0x0000000604037212 */ /* 0x000fe200078efcff */
[----:B------:R-:W-:Y:S01]  /*47e0*/  STL [R1+0x74], R6 ;  /* 0x0000740601007387 */ /* 0x000fe20000100800 */
[----:B------:R-:W-:Y:S01]  /*47f0*/  SEL R196, R196, 0xffffffe0, !P6 ;  /* 0xffffffe0c4c47807 */ /* 0x000fe20007000000 */
[----:B------:R-:W-:Y:S01]  /*4800*/  IMAD R2, R2, 0x2, R5 ;  /* 0x0000000202027824 */ /* 0x000fe200078e0205 */
[----:B------:R-:W-:Y:S01]  /*4810*/  LOP3.LUT P2, RZ, R219, 0x4, RZ, 0xc0, !PT ;  /* 0x00000004dbff7812 */ /* 0x000fe2000784c0ff */
[----:B------:R-:W-:-:S02]  /*4820*/  IMAD R252, R3, 0x2, R215 ;  /* 0x0000000203fc7824 */ /* 0x000fc400078e02d7 */
[----:B------:R-:W-:Y:S01]  /*4830*/  IMAD.IADD R93, R215, 0x1, R2 ;  /* 0x00000001d75d7824 */ /* 0x000fe200078e0202 */
[----:B------:R-:W-:Y:S01]  /*4840*/  SEL R212, R212, 0xffffffc0, !P2 ;  /* 0xffffffc0d4d47807 */ /* 0x000fe20005000000 */
[----:B------:R-:W-:Y:S01]  /*4850*/  IMAD.IADD R64, R252, 0x1, R196 ;  /* 0x00000001fc407824 */ /* 0x000fe200078e02c4 */
[----:B------:R-:W-:Y:S01]  /*4860*/  LDSM.16.M88.4 R8, [R252] ;  /* 0x00000000fc08783b */ /* 0x000fe20000000200 */
[--C-:B------:R-:W-:Y:S02]  /*4870*/  IMAD.IADD R94, R196, 0x1, R93.reuse ;  /* 0x00000001c45e7824 */ /* 0x100fe400078e025d */
[----:B------:R-:W-:Y:S01]  /*4880*/  IMAD.IADD R2, R252, 0x1, R212 ;  /* 0x00000001fc027824 */ /* 0x000fe200078e02d4 */
[----:B------:R-:W1:Y:S03]  /*4890*/  LDSM.16.M88.4 R16, [R93+0x3000] ;  /* 0x003000005d10783b */ /* 0x000e660000000200 */
[----:B------:R-:W-:Y:S01]  /*48a0*/  IMAD.IADD R3, R196, 0x1, R2 ;  /* 0x00000001c4037824 */ /* 0x000fe200078e0202 */
[----:B------:R-:W2:Y:S04]  /*48b0*/  LDSM.16.M88.4 R24, [R93+0x2000] ;  /* 0x002000005d18783b */ /* 0x000ea80000000200 */
[----:B------:R-:W3:Y:S04]  /*48c0*/  LDSM.16.M88.4 R12, [R93+0x3800] ;  /* 0x003800005d0c783b */ /* 0x000ee80000000200 */
[----:B------:R-:W4:Y:S04]  /*48d0*/  LDSM.16.M88.4 R20, [R93+0x2800] ;  /* 0x002800005d14783b */ /* 0x000f280000000200 */
[----:B------:R-:W4:Y:S04]  /*48e0*/  LDSM.16.M88.4 R4, [R93+0x4000] ;  /* 0x004000005d04783b */ /* 0x000f280000000200 */
[----:B------:R-:W-:Y:S04]  /*48f0*/  LDSM.16.M88.4 R40, [R93+0x6000] ;  /* 0x006000005d28783b */ /* 0x000fe80000000200 */
[----:B------:R-:W-:Y:S04]  /*4900*/  LDSM.16.M88.4 R36, [R93+0x5800] ;  /* 0x005800005d24783b */ /* 0x000fe80000000200 */
[----:B------:R-:W-:Y:S04]  /*4910*/  LDSM.16.M88.4 R28, [R93+0x4800] ;  /* 0x004800005d1c783b */ /* 0x000fe80000000200 */
[----:B------:R-:W-:Y:S04]  /*4920*/  LDSM.16.M88.4 R32, [R93+0x5000] ;  /* 0x005000005d20783b */ /* 0x000fe80000000200 */
[----:B------:R-:W-:Y:S01]  /*4930*/  LDSM.16.M88.4 R48, [R93+0x8800] ;  /* 0x008800005d30783b */ /* 0x000fe20000000200 */
[C---:B-1----:R-:W-:Y:S03]  /*4940*/  HMMA.16816.F32 R100, R8.reuse, R16, RZ ;  /* 0x000000100864723c */ /* 0x042fe600000018ff */
[----:B------:R-:W-:Y:S04]  /*4950*/  LDSM.16.M88.4 R44, [R93+0x9000] ;  /* 0x009000005d2c783b */ /* 0x000fe80000000200 */
[----:B------:R-:W-:Y:S01]  /*4960*/  STL [R1+0x6c], R64 ;  /* 0x00006c4001007387 */ /* 0x000fe20000100800 */
[C---:B------:R-:W-:Y:S03]  /*4970*/  HMMA.16816.F32 R96, R8.reuse, R18, RZ ;  /* 0x000000120860723c */ /* 0x040fe600000018ff */
[----:B------:R-:W1:Y:S04]  /*4980*/  LDSM.16.M88.4 R16, [R93+0x7800] ;  /* 0x007800005d10783b */ /* 0x000e680000000200 */
[----:B------:R-:W-:Y:S01]  /*4990*/  STL [R1+0x70], R3 ;  /* 0x0000700301007387 */ /* 0x000fe20000100800 */
        /* <DEDUP_REMOVED lines=11> */
[----:B------:R-:W-:Y:S07]  /*4a50*/  LDSM.16.M88.4 R4, [R64] ;  /* 0x000000004004783b */ /* 0x000fee0000000200 */
[C---:B-1----:R-:W-:Y:S08]  /*4a60*/  HMMA.16816.F32 R144, R8.reuse, R16, RZ ;  /* 0x000000100890723c */ /* 0x042ff000000018ff */
[C---:B------:R-:W-:Y:S01]  /*4a70*/  HMMA.16816.F32 R172, R8.reuse, R18, RZ ;  /* 0x0000001208ac723c */ /* 0x040fe200000018ff */
[----:B------:R-:W1:Y:S07]  /*4a80*/  LDSM.16.M88.4 R16, [R94+0x4800] ;  /* 0x004800005e10783b */ /* 0x000e6e0000000200 */
        /* <DEDUP_REMOVED lines=11> */
[----:B------:R-:W5:Y:S07]  /*4b40*/  LDSM.16.M88.4 R36, [R94+0x2800] ;  /* 0x002800005e24783b */ /* 0x000f6e0000000200 */
[C---:B------:R-:W-:Y:S08]  /*4b50*/  HMMA.16816.F32 R68, R8.reuse, R28, RZ ;  /* 0x0000001c0844723c */ /* 0x040ff000000018ff */
[C---:B------:R-:W-:Y:S01]  /*4b60*/  HMMA.16816.F32 R60, R8.reuse, R30, RZ ;  /* 0x0000001e083c723c */ /* 0x040fe200000018ff */
[----:B------:R-:W-:Y:S07]  /*4b70*/  LDSM.16.M88.4 R28, [R94+0x3000] ;  /* 0x003000005e1c783b */ /* 0x000fee0000000200 */
[C---:B------:R-:W-:Y:S08]  /*4b80*/  HMMA.16816.F32 R52, R8.reuse, R34, RZ ;  /* 0x000000220834723c */ /* 0x040ff000000018ff */
[C---:B------:R-:W-:Y:S01]  /*4b90*/  HMMA.16816.F32 R56, R8.reuse, R32, RZ ;  /* 0x000000200838723c */ /* 0x040fe200000018ff */
[----:B------:R-:W5:Y:S07]  /*4ba0*/  LDSM.16.M88.4 R32, [R94+0x2000] ;  /* 0x002000005e20783b */ /* 0x000f6e0000000200 */
[C---:B----4-:R-:W-:Y:S08]  /*4bb0*/  HMMA.16816.F32 R168, R8.reuse, R20, RZ ;  /* 0x0000001408a8723c */ /* 0x050ff000000018ff */
[----:B------:R-:W-:Y:S01]  /*4bc0*/  HMMA.16816.F32 R156, R8, R22, RZ ;  /* 0x00000016089c723c */ /* 0x000fe200000018ff */
[----:B------:R-:W4:Y:S07]  /*4bd0*/  LDSM.16.M88.4 R20, [R94+0x4000] ;  /* 0x004000005e14783b */ /* 0x000f2e0000000200 */
[C---:B-1----:R-:W-:Y:S08]  /*4be0*/  HMMA.16816.F32 R68, R4.reuse, R16, R68 ;  /* 0x000000100444723c */ /* 0x042ff00000001844 */
[C---:B------:R-:W-:Y:S01]  /*4bf0*/  HMMA.16816.F32 R60, R4.reuse, R18, R60 ;  /* 0x00000012043c723c */ /* 0x040fe2000000183c */
[----:B------:R-:W1:Y:S07]  /*4c00*/  LDSM.16.M88.4 R16, [R94+0x7800] ;  /* 0x007800005e10783b */ /* 0x000e6e0000000200 */
[C---:B--2---:R-:W-:Y:S08]  /*4c10*/  HMMA.16816.F32 R84, R4.reuse, R24, R84 ;  /* 0x000000180454723c */ /* 0x044ff00000001854 */
[C---:B------:R-:W-:Y:S01]  /*4c20*/  HMMA.16816.F32 R88, R4.reuse, R26, R88 ;  /* 0x0000001a0458723c */ /* 0x040fe20000001858 */
[----:B------:R-:W2:Y:S07]  /*4c30*/  LDSM.16.M88.4 R24, [R94+0x8000] ;  /* 0x008000005e18783b */ /* 0x000eae0000000200 */
[----:B---3--:R-:W-:Y:S01]  /*4c40*/  HMMA.16816.F32 R192, R4, R14, R52 ;  /* 0x0000000e04c0723c */ /* 0x008fe20000001834 */
[----:B------:R-:W-:-:S04]  /*4c50*/  IMAD.IADD R55, R212, 0x1, R93 ;  /* 0x00000001d4377824 */ /* 0x000fc800078e025d */
[----:B------:R-:W-:Y:S01]  /*4c60*/  IMAD.IADD R95, R196, 0x1, R55 ;  /* 0x00000001c45f7824 */ /* 0x000fe200078e0237 */
[----:B------:R-:W-:Y:S02]  /*4c70*/  LDSM.16.M88.4 R204, [R55+0x9800] ;  /* 0x0098000037cc783b */ /* 0x000fe40000000200 */
        /* <DEDUP_REMOVED lines=8> */
[----:B------:R-:W-:Y:S04]  /*4d00*/  LDSM.16.M88.4 R8, [R94+0x7000] ;  /* 0x007000005e08783b */ /* 0x000fe80000000200 */
[----:B------:R-:W-:Y:S03]  /*4d10*/  LDSM.16.M88.4 R40, [R94+0x6000] ;  /* 0x006000005e28783b */ /* 0x000fe60000000200 */
[C---:B------:R-:W-:Y:S01]  /*4d20*/  HMMA.16816.F32 R188, R4.reuse, R12, R56 ;  /* 0x0000000c04bc723c */ /* 0x040fe20000001838 */
[----:B------:R-:W3:Y:S07]  /*4d30*/  LDSM.16.M88.4 R12, [R94+0x6800] ;  /* 0x006800005e0c783b */ /* 0x000eee0000000200 */
[C---:B-----5:R-:W-:Y:S08]  /*4d40*/  HMMA.16816.F32 R104, R4.reuse, R36, R104 ;  /* 0x000000240468723c */ /* 0x060ff00000001868 */
[C---:B------:R-:W-:Y:S01]  /*4d50*/  HMMA.16816.F32 R112, R4.reuse, R38, R112 ;  /* 0x000000260470723c */ /* 0x040fe20000001870 */
[----:B------:R5:W3:Y:S07]  /*4d60*/  LDSM.16.M88.4 R36, [R2] ;  /* 0x000000000224783b */ /* 0x000aee0000000200 */
[C---:B------:R-:W-:Y:S08]  /*4d70*/  HMMA.16816.F32 R72, R4.reuse, R32, R72 ;  /* 0x000000200448723c */ /* 0x040ff00000001848 */
[C---:B------:R-:W-:Y:S01]  /*4d80*/  HMMA.16816.F32 R116, R4.reuse, R34, R116 ;  /* 0x000000220474723c */ /* 0x040fe20000001874 */
[----:B------:R-:W3:Y:S07]  /*4d90*/  LDSM.16.M88.4 R32, [R94+0x5800] ;  /* 0x005800005e20783b */ /* 0x000eee0000000200 */
[----:B----4-:R-:W-:Y:S01]  /*4da0*/  HMMA.16816.F32 R80, R4, R20, R80 ;  /* 0x000000140450723c */ /* 0x010fe20000001850 */
[----:B-----5:R-:W-:-:S07]  /*4db0*/  LOP3.LUT R2, R216, 0x1f0, RZ, 0xc0, !PT ;  /* 0x000001f0d8027812 */ /* 0x020fce00078ec0ff */
[C---:B------:R-:W-:Y:S01]  /*4dc0*/  HMMA.16816.F32 R76, R4.reuse, R22, R76 ;  /* 0x00000016044c723c */ /* 0x040fe2000000184c */
[----:B------:R-:W4:Y:S07]  /*4dd0*/  LDSM.16.M88.4 R20, [R94+0x8800] ;  /* 0x008800005e14783b */ /* 0x000f2e0000000200 */
[C---:B-1----:R-:W-:Y:S08]  /*4de0*/  HMMA.16816.F32 R248, R4.reuse, R16, R144 ;  /* 0x0000001004f8723c */ /* 0x042ff00000001890 */
[C---:B------:R-:W-:Y:S08]  /*4df0*/  HMMA.16816.F32 R56, R4.reuse, R18, R172 ;  /* 0x000000120438723c */ /* 0x040ff000000018ac */
[C---:B--2---:R-:W-:Y:S08]  /*4e00*/  HMMA.16816.F32 R16, R4.reuse, R24, R164 ;  /* 0x000000180410723c */ /* 0x044ff000000018a4 */
[----:B---3--:R-:W-:Y:S03]  /*4e10*/  HMMA.16816.F32 R184, R4, R12, R184 ;  /* 0x0000000c04b8723c */ /* 0x008fe600000018b8 */
[----:B------:R-:W-:-:S02]  /*4e20*/  IMAD.MOV.U32 R147, RZ, RZ, R56 ;  /* 0x000000ffff937224 */ /* 0x000fc400078e0038 */
[----:B------:R-:W-:Y:S02]  /*4e30*/  IMAD.MOV.U32 R146, RZ, RZ, R57 ;  /* 0x000000ffff927224 */ /* 0x000fe400078e0039 */
[----:B------:R-:W-:Y:S01]  /*4e40*/  IMAD.MOV.U32 R145, RZ, RZ, R58 ;  /* 0x000000ffff917224 */ /* 0x000fe200078e003a */
[----:B------:R-:W-:Y:S01]  /*4e50*/  HMMA.16816.F32 R176, R4, R14, R176 ;  /* 0x0000000e04b0723c */ /* 0x000fe200000018b0 */
[----:B------:R-:W-:-:S07]  /*4e60*/  IMAD.MOV.U32 R144, RZ, RZ, R59 ;  /* 0x000000ffff907224 */ /* 0x000fce00078e003b */
[C---:B------:R-:W-:Y:S08]  /*4e70*/  HMMA.16816.F32 R208, R4.reuse, R8, R168 ;  /* 0x0000000804d0723c */ /* 0x040ff000000018a8 */
[----:B------:R-:W-:Y:S01]  /*4e80*/  HMMA.16816.F32 R240, R4, R10, R156 ;  /* 0x0000000a04f0723c */ /* 0x000fe2000000189c */
[----:B------:R-:W-:Y:S02]  /*4e90*/  IMAD.MOV.U32 R159, RZ, RZ, R17 ;  /* 0x000000ffff9f7224 */ /* 0x000fe400078e0011 */
[----:B------:R-:W-:-:S05]  /*4ea0*/  IMAD.MOV.U32 R158, RZ, RZ, R16 ;  /* 0x000000ffff9e7224 */ /* 0x000fca00078e0010 */
[----:B------:R-:W-:Y:S01]  /*4eb0*/  HMMA.16816.F32 R8, R4, R46, R64 ;  /* 0x0000002e0408723c */ /* 0x000fe20000001840 */
[----:B------:R-:W-:-:S07]  /*4ec0*/  IMAD.MOV.U32 R46, RZ, RZ, R19 ;  /* 0x000000ffff2e7224 */ /* 0x000fce00078e0013 */
[----:B------:R-:W-:Y:S01]  /*4ed0*/  HMMA.16816.F32 R12, R36, R48, R72 ;  /* 0x00000030240c723c */ /* 0x000fe20000001848 */
[----:B------:R-:W-:-:S07]  /*4ee0*/  IMAD.MOV.U32 R75, RZ, RZ, R18 ;  /* 0x000000ffff4b7224 */ /* 0x000fce00078e0012 */
[C---:B------:R-:W-:Y:S01]  /*4ef0*/  HMMA.16816.F32 R16, R4.reuse, R26, R152 ;  /* 0x0000001a0410723c */ /* 0x040fe20000001898 */
[----:B------:R-:W-:Y:S07]  /*4f00*/  LDSM.16.M88.4 R24, [R95+0x2800] ;  /* 0x002800005f18783b */ /* 0x000fee0000000200 */
[C---:B------:R-:W-:Y:S08]  /*4f10*/  HMMA.16816.F32 R108, R4.reuse, R32, R108 ;  /* 0x00000020046c723c */ /* 0x040ff0000000186c */
[----:B------:R-:W-:Y:S01]  /*4f20*/  HMMA.16816.F32 R120, R4, R34, R120 ;  /* 0x000000220478723c */ /* 0x000fe20000001878 */
[----:B------:R1:W-:Y:S02]  /*4f30*/  LDSM.16.M88.4 R32, [R3] ;  /* 0x000000000320783b */ /* 0x0003e40000000200 */
[----:B------:R-:W-:-:S02]  /*4f40*/  IMAD.MOV.U32 R153, RZ, RZ, R18 ;  /* 0x000000ffff997224 */ /* 0x000fc400078e0012 */
[----:B------:R-:W-:Y:S02]  /*4f50*/  IMAD.MOV.U32 R152, RZ, RZ, R19 ;  /* 0x000000ffff987224 */ /* 0x000fe400078e0013 */
[----:B------:R-:W-:Y:S01]  /*4f60*/  IMAD.MOV.U32 R73, RZ, RZ, R16 ;  /* 0x000000ffff497224 */ /* 0x000fe200078e0010 */
[C---:B------:R-:W-:Y:S01]  /*4f70*/  HMMA.16816.F32 R200, R4.reuse, R40, R128 ;  /* 0x0000002804c8723c */ /* 0x040fe20000001880 */
[----:B------:R-:W-:Y:S01]  /*4f80*/  IMAD.MOV.U32 R72, RZ, RZ, R17 ;  /* 0x000000ffff487224 */ /* 0x000fe200078e0011 */
[----:B------:R-:W-:Y:S06]  /*4f90*/  LDSM.16.M88.4 R128, [R95+0x9800] ;  /* 0x009800005f80783b */ /* 0x000fec0000000200 */
[C---:B------:R-:W-:Y:S01]  /*4fa0*/  HMMA.16816.F32 R160, R4.reuse, R42, R160 ;  /* 0x0000002a04a0723c */ /* 0x040fe200000018a0 */
[----:B------:R-:W2:Y:S07]  /*4fb0*/  LDSM.16.M88.4 R40, [R95+0x2000] ;  /* 0x002000005f28783b */ /* 0x000eae0000000200 */
[----:B------:R-:W-:Y:S01]  /*4fc0*/  HMMA.16816.F32 R100, R4, R28, R100 ;  /* 0x0000001c0464723c */ /* 0x000fe20000001864 */
[----:B-1----:R-:W-:-:S04]  /*4fd0*/  SHF.R.U32.HI R3, RZ, 0x2, R219 ;  /* 0x00000002ff037819 */ /* 0x002fc800000116db */
[----:B------:R-:W-:Y:S01]  /*4fe0*/  LOP3.LUT R2, R2, 0x7, R3, 0xf8, !PT ;  /* 0x0000000702027812 */ /* 0x000fe200078ef803 */
[----:B------:R-:W-:Y:S02]  /*4ff0*/  IMAD R3, R198, 0x40, R92 ;  /* 0x00000040c6037824 */ /* 0x000fe400078e025c */
[C---:B------:R-:W-:Y:S01]  /*5000*/  HMMA.16816.F32 R96, R4.reuse, R30, R96 ;  /* 0x0000001e0460723c */ /* 0x040fe20000001860 */
[----:B------:R-:W1:Y:S01]  /*5010*/  LDSM.16.M88.4 R28, [R94+0x9000] ;  /* 0x009000005e1c783b */ /* 0x000e620000000200 */
[----:B------:R-:W-:Y:S02]  /*5020*/  IMAD.IADD R225, R2, 0x1, R3 ;  /* 0x0000000102e17824 */ /* 0x000fe400078e0203 */
[----:B------:R-:W-:Y:S02]  /*5030*/  IMAD R2, R198, 0x40, R2 ;  /* 0x00000040c6027824 */ /* 0x000fe400078e0202 */
[----:B------:R-:W-:Y:S02]  /*5040*/  VIADD R53, R225, 0x8 ;  /* 0x00000008e1357836 */ /* 0x000fe40000000000 */
[----:B----4-:R-:W-:Y:S01]  /*5050*/  HMMA.16816.F32 R16, R4, R20, R140 ;  /* 0x000000140410723c */ /* 0x010fe2000000188c */
[----:B------:R-:W-:-:S04]  /*5060*/  VIADD R140, R199, 0xffffffff ;  /* 0xffffffffc78c7836 */ /* 0x000fc80000000000 */
[----:B------:R-:W-:-:S03]  /*5070*/  IMAD.SHL.U32 R54, R140, 0x100, RZ ;  /* 0x000001008c367824 */ /* 0x000fc600078e00ff */
[----:B------:R-:W-:Y:S08]  /*5080*/  HMMA.16816.F32 R8, R36, R206, R8 ;  /* 0x000000ce2408723c */ /* 0x000ff00000001808 */
[----:B--2---:R-:W-:Y:S01]  /*5090*/  HMMA.16816.F32 R56, R32, R40, R12 ;  /* 0x000000282038723c */ /* 0x004fe2000000180c */
[----:B------:R-:W-:Y:S02]  /*50a0*/  IMAD.SHL.U32 R12, R219, 0x2, RZ ;  /* 0x00000002db0c7824 */ /* 0x000fe400078e00ff */
[----:B------:R-:W-:-:S02]  /*50b0*/  IMAD.MOV.U32 R157, RZ, RZ, R19 ;  /* 0x000000ffff9d7224 */ /* 0x000fc400078e0013 */
[----:B------:R-:W-:Y:S01]  /*50c0*/  IMAD.MOV.U32 R74, RZ, RZ, R17 ;  /* 0x000000ffff4a7224 */ /* 0x000fe200078e0011 */
[----:B------:R2:W-:Y:S01]  /*50d0*/  STL [R1+0x54], R12 ;  /* 0x0000540c01007387 */ /* 0x0005e20000100800 */
[----:B------:R-:W-:Y:S02]  /*50e0*/  IMAD.MOV.U32 R155, RZ, RZ, R16 ;  /* 0x000000ffff9b7224 */ /* 0x000fe400078e0010 */
[----:B------:R-:W-:Y:S02]  /*50f0*/  IMAD.MOV.U32 R154, RZ, RZ, R18 ;  /* 0x000000ffff9a7224 */ /* 0x000fe400078e0012 */
[C---:B------:R-:W-:Y:S01]  /*5100*/  HMMA.16816.F32 R16, R4.reuse, R22, R136 ;  /* 0x000000160410723c */ /* 0x040fe20000001888 */
[----:B------:R-:W3:Y:S07]  /*5110*/  LDSM.16.M88.4 R20, [R55+0x2800] ;  /* 0x002800003714783b */ /* 0x000eee0000000200 */
[----:B-1----:R-:W-:Y:S01]  /*5120*/  HMMA.16816.F32 R124, R4, R28, R124 ;  /* 0x0000001c047c723c */ /* 0x002fe2000000187c */
[-C--:B------:R-:W-:Y:S01]  /*5130*/  FMUL.FTZ R3, R58, R0.reuse ;  /* 0x000000003a037220 */ /* 0x080fe20000410000 */
[----:B------:R-:W-:-:S06]  /*5140*/  FMUL.FTZ R13, R57, R0 ;  /* 0x00000000390d7220 */ /* 0x000fcc0000410000 */
[----:B------:R-:W-:Y:S03]  /*5150*/  HMMA.16816.F32 R64, R32, R130, R8 ;  /* 0x000000822040723c */ /* 0x000fe60000001808 */
[----:B------:R-:W-:Y:S01]  /*5160*/  IMAD.MOV.U32 R139, RZ, RZ, R16 ;  /* 0x000000ffff8b7224 */ /* 0x000fe200078e0010 */
[----:B--2---:R-:W-:Y:S01]  /*5170*/  LOP3.LUT R12, R12, 0x6, RZ, 0xc0, !PT ;  /* 0x000000060c0c7812 */ /* 0x004fe200078ec0ff */
[----:B------:R-:W-:Y:S02]  /*5180*/  IMAD.MOV.U32 R138, RZ, RZ, R17 ;  /* 0x000000ffff8a7224 */ /* 0x000fe400078e0011 */
[----:B------:R-:W-:Y:S01]  /*5190*/  IMAD.MOV.U32 R137, RZ, RZ, R18 ;  /* 0x000000ffff897224 */ /* 0x000fe200078e0012 */
[----:B------:R-:W-:Y:S01]  /*51a0*/  LOP3.LUT R52, R54, R12, RZ, 0xfc, !PT ;  /* 0x0000000c36347212 */ /* 0x000fe200078efcff */
[----:B------:R-:W-:Y:S01]  /*51b0*/  IMAD.MOV.U32 R136, RZ, RZ, R19 ;  /* 0x000000ffff887224 */ /* 0x000fe200078e0013 */
[----:B------:R1:W-:Y:S01]  /*51c0*/  STL [R1+0x50], R12 ;  /* 0x0000500c01007387 */ /* 0x0003e20000100800 */
[C---:B------:R-:W-:Y:S08]  /*51d0*/  HMMA.16816.F32 R16, R4.reuse, R30, R148 ;  /* 0x0000001e0410723c */ /* 0x040ff00000001894 */
[----:B------:R-:W-:Y:S08]  /*51e0*/  HMMA.16816.F32 R4, R4, R44, R180 ;  /* 0x0000002c0404723c */ /* 0x000ff000000018b4 */
[----:B------:R-:W-:Y:S03]  /*51f0*/  HMMA.16816.F32 R8, R36, R50, R116 ;  /* 0x000000322408723c */ /* 0x000fe60000001874 */
[----:B------:R-:W-:-:S02]  /*5200*/  IMAD.MOV.U32 R150, RZ, RZ, R17 ;  /* 0x000000ffff967224 */ /* 0x000fc400078e0011 */
[----:B------:R-:W-:Y:S02]  /*5210*/  IMAD.MOV.U32 R149, RZ, RZ, R18 ;  /* 0x000000ffff957224 */ /* 0x000fe400078e0012 */
[----:B------:R-:W-:Y:S01]  /*5220*/  IMAD.MOV.U32 R148, RZ, RZ, R19 ;  /* 0x000000ffff947224 */ /* 0x000fe200078e0013 */
[----:B---3--:R-:W-:Y:S01]  /*5230*/  HMMA.16816.F32 R28, R36, R20, R104 ;  /* 0x00000014241c723c */ /* 0x008fe20000001868 */
[----:B-1----:R-:W-:Y:S02]  /*5240*/  IMAD.IADD R12, R52, 0x1, R197 ;  /* 0x00000001340c7824 */ /* 0x002fe400078e02c5 */
[----:B------:R-:W-:Y:S02]  /*5250*/  IMAD.MOV.U32 R131, RZ, RZ, R7 ;  /* 0x000000ffff837224 */ /* 0x000fe400078e0007 */
[----:B------:R1:W2:Y:S01]  /*5260*/  MUFU.TANH R7, R3 ;  /* 0x0000000300077308 */ /* 0x0002a20000002400 */
[----:B------:R-:W-:Y:S02]  /*5270*/  IMAD.MOV.U32 R142, RZ, RZ, R4 ;  /* 0x000000ffff8e7224 */ /* 0x000fe400078e0004 */
[----:B------:R-:W-:-:S02]  /*5280*/  IMAD.IADD R4, R53, 0x1, -R12 ;  /* 0x0000000135047824 */ /* 0x000fc400078e0a0c */
[----:B------:R-:W-:Y:S02]  /*5290*/  IMAD.MOV.U32 R141, RZ, RZ, R5 ;  /* 0x000000ffff8d7224 */ /* 0x000fe400078e0005 */
[----:B------:R-:W-:Y:S01]  /*52a0*/  IMAD.MOV.U32 R130, RZ, RZ, R6 ;  /* 0x000000ffff827224 */ /* 0x000fe200078e0006 */
[----:B------:R-:W-:Y:S01]  /*52b0*/  IABS R5, R4 ;  /* 0x0000000400057213 */ /* 0x000fe20000000000 */
[-C--:B------:R-:W-:Y:S01]  /*52c0*/  FMUL.FTZ R6, R67, R0.reuse ;  /* 0x0000000043067220 */ /* 0x080fe20000410000 */
[----:B------:R-:W-:Y:S01]  /*52d0*/  IADD3 R4, PT, PT, R92, -R197, -R133 ;  /* 0x800000c55c047210 */ /* 0x000fe20007ffe885 */
[----:B------:R-:W-:Y:S02]  /*52e0*/  IMAD.MOV.U32 R143, RZ, RZ, R16 ;  /* 0x000000ffff8f7224 */ /* 0x000fe400078e0010 */
[----:B------:R3:W4:Y:S01]  /*52f0*/  MUFU.TANH R15, R6 ;  /* 0x00000006000f7308 */ /* 0x0007220000002400 */
[----:B------:R-:W-:Y:S01]  /*5300*/  HMMA.16816.F32 R16, R32, R42, R8 ;  /* 0x0000002a2010723c */ /* 0x000fe20000001808 */
[----:B------:R-:W-:Y:S01]  /*5310*/  FMUL.FTZ R9, R59, R0 ;  /* 0x000000003b097220 */ /* 0x000fe20000410000 */
[----:B------:R-:W-:Y:S01]  /*5320*/  IADD3 R8, PT, PT, R53, -0x1, -R12 ;  /* 0xffffffff35087810 */ /* 0x000fe20007ffe80c */
[----:B------:R-:W5:Y:S01]  /*5330*/  LDSM.16.M88.4 R40, [R55+0x3000] ;  /* 0x003000003728783b */ /* 0x000f620000000200 */
[----:B-1----:R-:W-:Y:S01]  /*5340*/  IADD3 R3, PT, PT, R132, R92, -R197 ;  /* 0x0000005c84037210 */ /* 0x002fe20007ffe8c5 */
[----:B------:R-:W-:Y:S01]  /*5350*/  IMAD.MOV.U32 R104, RZ, RZ, R46 ;  /* 0x000000ffff687224 */ /* 0x000fe200078e002e */
[----:B------:R-:W-:Y:S01]  /*5360*/  IABS R8, R8 ;  /* 0x0000000800087213 */ /* 0x000fe20000000000 */
[----:B------:R-:W-:Y:S01]  /*5370*/  MUFU.TANH R9, R9 ;  /* 0x0000000900097308 */ /* 0x000fe20000002400 */
[----:B------:R-:W-:Y:S01]  /*5380*/  HMMA.16816.F32 R44, R36, R22, R112 ;  /* 0x00000016242c723c */ /* 0x000fe20000001870 */
[C---:B------:R-:W-:Y:S01]  /*5390*/  IMAD.IADD R3, R2.reuse, 0x1, R3 ;  /* 0x0000000102037824 */ /* 0x040fe200078e0203 */
[----:B------:R-:W-:Y:S01]  /*53a0*/  I2FP.F32.S32 R8, R8 ;  /* 0x0000000800087245 */ /* 0x000fe20000201400 */
[----:B------:R-:W-:Y:S01]  /*53b0*/  IMAD.IADD R2, R2, 0x1, R4 ;  /* 0x0000000102027824 */ /* 0x000fe200078e0204 */
[----:B------:R-:W-:Y:S01]  /*53c0*/  I2FP.F32.S32 R4, R5 ;  /* 0x0000000500047245 */ /* 0x000fe20000201400 */
[----:B------:R-:W-:Y:S01]  /*53d0*/  VIADD R5, R52, 0xf9 ;  /* 0x000000f934057836 */ /* 0x000fe20000000000 */
[C-C-:B------:R-:W-:Y:S01]  /*53e0*/  VIADDMNMX R224, R3.reuse, 0x1, R92.reuse, PT ;  /* 0x0000000103e07846 */ /* 0x140fe2000380015c */
[----:B------:R-:W-:Y:S01]  /*53f0*/  MUFU.TANH R10, R13 ;  /* 0x0000000d000a7308 */ /* 0x000fe20000002400 */
[----:B------:R-:W-:Y:S01]  /*5400*/  VIADDMNMX R229, R3, 0x9, R92, PT ;  /* 0x0000000903e57846 */ /* 0x000fe2000380015c */
[----:B------:R-:W-:Y:S01]  /*5410*/  FMUL.FTZ R3, R65, R0 ;  /* 0x0000000041037220 */ /* 0x000fe20000410000 */
[----:B--2---:R-:W-:Y:S01]  /*5420*/  FFMA.FTZ R7, -R221, R4, R7 ;  /* 0x00000004dd077223 */ /* 0x004fe20000010107 */
[--C-:B------:R-:W-:Y:S01]  /*5430*/  IADD3 R4, PT, PT, R225, -0xf9, -R12.reuse ;  /* 0xffffff07e1047810 */ /* 0x100fe20007ffe80c */
[----:B------:R-:W-:Y:S01]  /*5440*/  HMMA.16816.F32 R20, R32, R24, R28 ;  /* 0x000000182014723c */ /* 0x000fe2000000181c */
[----:B---3--:R-:W-:Y:S01]  /*5450*/  IADD3 R6, PT, PT, R53, -0xf9, -R12 ;  /* 0xffffff0735067810 */ /* 0x008fe20007ffe80c */
[----:B------:R-:W1:Y:S01]  /*5460*/  LDSM.16.M88.4 R28, [R55+0x3800] ;  /* 0x00380000371c783b */ /* 0x000e620000000200 */
[----:B------:R2:W3:Y:S01]  /*5470*/  MUFU.TANH R14, R3 ;  /* 0x00000003000e7308 */ /* 0x0004e20000002400 */
[----:B------:R-:W-:Y:S01]  /*5480*/  IABS R4, R4 ;  /* 0x0000000400047213 */ /* 0x000fe20000000000 */
[----:B------:R-:W-:Y:S01]  /*5490*/  IMAD.MOV.U32 R114, RZ, RZ, R150 ;  /* 0x000000ffff727224 */ /* 0x000fe200078e0096 */
[----:B------:R-:W-:Y:S01]  /*54a0*/  ISETP.GT.AND P4, PT, R2, R5, PT ;  /* 0x000000050200720c */ /* 0x000fe20003f84270 */
[----:B------:R-:W-:Y:S01]  /*54b0*/  IMAD.MOV.U32 R115, RZ, RZ, R149 ;  /* 0x000000ffff737224 */ /* 0x000fe200078e0095 */
[----:B------:R-:W-:Y:S01]  /*54c0*/  I2FP.F32.S32 R4, R4 ;  /* 0x0000000400047245 */ /* 0x000fe20000201400 */
[----:B------:R-:W-:Y:S01]  /*54d0*/  IMAD.MOV.U32 R92, RZ, RZ, R152 ;  /* 0x000000ffff5c7224 */ /* 0x000fe200078e0098 */
[----:B------:R-:W-:Y:S01]  /*54e0*/  ISETP.GE.AND P5, PT, R5, R224, PT ;  /* 0x000000e00500720c */ /* 0x000fe20003fa6270 */
[----:B------:R-:W-:Y:S01]  /*54f0*/  IMAD.MOV.U32 R112, RZ, RZ, R137 ;  /* 0x000000ffff707224 */ /* 0x000fe200078e0089 */
[----:B------:R-:W-:Y:S01]  /*5500*/  IABS R6, R6 ;  /* 0x0000000600067213 */ /* 0x000fe20000000000 */
[----:B------:R-:W-:-:S02]  /*5510*/  IMAD.MOV.U32 R113, RZ, RZ, R143 ;  /* 0x000000ffff717224 */ /* 0x000fc400078e008f */
[----:B------:R-:W-:Y:S01]  /*5520*/  IMAD.MOV.U32 R118, RZ, RZ, R141 ;  /* 0x000000ffff767224 */ /* 0x000fe200078e008d */
[----:B------:R-:W-:Y:S01]  /*5530*/  I2FP.F32.S32 R6, R6 ;  /* 0x0000000600067245 */ /* 0x000fe20000201400 */
[----:B------:R-:W-:Y:S02]  /*5540*/  IMAD.MOV.U32 R119, RZ, RZ, R130 ;  /* 0x000000ffff777224 */ /* 0x000fe400078e0082 */
[----:B------:R-:W-:Y:S02]  /*5550*/  IMAD.MOV.U32 R130, RZ, RZ, R136 ;  /* 0x000000ffff827224 */ /* 0x000fe400078e0088 */
[----:B--2---:R-:W-:Y:S02]  /*5560*/  VIADD R3, R2, 0x8 ;  /* 0x0000000802037836 */ /* 0x004fe40000000000 */
[----:B----4-:R-:W-:Y:S01]  /*5570*/  FFMA.FTZ R6, -R221, R6, R15 ;  /* 0x00000006dd067223 */ /* 0x010fe2000001010f */
[C---:B-----5:R-:W-:Y:S01]  /*5580*/  HMMA.16816.F32 R48, R36.reuse, R40, R100 ;  /* 0x000000282430723c */ /* 0x060fe20000001864 */
[----:B------:R-:W-:Y:S01]  /*5590*/  IMAD.MOV.U32 R102, RZ, RZ, R75 ;  /* 0x000000ffff667224 */ /* 0x000fe200078e004b */
[C---:B------:R-:W-:Y:S01]  /*55a0*/  ISETP.GT.AND P1, PT, R3.reuse, R52, PT ;  /* 0x000000340300720c */ /* 0x040fe20003f24270 */
[----:B------:R-:W-:Y:S01]  /*55b0*/  IMAD.MOV.U32 R100, RZ, RZ, R159 ;  /* 0x000000ffff647224 */ /* 0x000fe200078e009f */
[----:B------:R-:W-:Y:S01]  /*55c0*/  ISETP.GT.AND P3, PT, R3, R5, PT ;  /* 0x000000050300720c */ /* 0x000fe20003f64270 */
[----:B------:R-:W-:Y:S01]  /*55d0*/  IMAD.MOV.U32 R101, RZ, RZ, R153 ;  /* 0x000000ffff657224 */ /* 0x000fe200078e0099 */
[----:B------:R-:W-:Y:S01]  /*55e0*/  FSEL R117, R7, -INF , !P1 ;  /* 0xff80000007757808 */ /* 0x000fe20004800000 */
[----:B------:R-:W-:Y:S01]  /*55f0*/  VIADD R7, R52, 0x1 ;  /* 0x0000000134077836 */ /* 0x000fe20000000000 */
[----:B------:R-:W-:Y:S01]  /*5600*/  ISETP.GE.AND P1, PT, R5, R229, PT ;  /* 0x000000e50500720c */ /* 0x000fe20003f26270 */
[----:B---3--:R-:W-:Y:S01]  /*5610*/  FFMA.FTZ R5, -R221, R4, R14 ;  /* 0x00000004dd057223 */ /* 0x008fe2000001010e */
[----:B------:R-:W-:Y:S01]  /*5620*/  IADD3 R4, PT, PT, R225, -0x1, -R12 ;  /* 0xffffffffe1047810 */ /* 0x000fe20007ffe80c */
[----:B------:R-:W-:Y:S01]  /*5630*/  HMMA.16816.F32 R40, R36, R42, R96 ;  /* 0x0000002a2428723c */ /* 0x000fe20000001860 */
[----:B------:R-:W-:-:S02]  /*5640*/  IMAD.MOV.U32 R96, RZ, RZ, R73 ;  /* 0x000000ffff607224 */ /* 0x000fc400078e0049 */
[----:B------:R-:W-:Y:S01]  /*5650*/  FSEL R5, R5, -INF , !P4 ;  /* 0xff80000005057808 */ /* 0x000fe20006000000 */
[----:B------:R-:W-:Y:S01]  /*5660*/  IMAD.MOV.U32 R98, RZ, RZ, R72 ;  /* 0x000000ffff627224 */ /* 0x000fe200078e0048 */
[----:B------:R-:W-:Y:S01]  /*5670*/  IABS R4, R4 ;  /* 0x0000000400047213 */ /* 0x000fe20000000000 */
[----:B------:R-:W-:Y:S01]  /*5680*/  IMAD.MOV.U32 R97, RZ, RZ, R157 ;  /* 0x000000ffff617224 */ /* 0x000fe200078e009d */
[----:B------:R-:W-:Y:S01]  /*5690*/  FSEL R5, R5, -INF , !P5 ;  /* 0xff80000005057808 */ /* 0x000fe20006800000 */
[----:B------:R-:W-:Y:S01]  /*56a0*/  IMAD.MOV.U32 R99, RZ, RZ, R158 ;  /* 0x000000ffff637224 */ /* 0x000fe200078e009e */
[----:B------:R-:W-:Y:S01]  /*56b0*/  ISETP.GT.AND P4, PT, R2, R7, PT ;  /* 0x000000070200720c */ /* 0x000fe20003f84270 */
[----:B------:R-:W-:Y:S01]  /*56c0*/  IMAD.MOV.U32 R15, RZ, RZ, R148 ;  /* 0x000000ffff0f7224 */ /* 0x000fe200078e0094 */
[----:B------:R-:W-:Y:S01]  /*56d0*/  ISETP.GE.AND P5, PT, R7, R224, PT ;  /* 0x000000e00700720c */ /* 0x000fe20003fa6270 */
[----:B------:R2:W-:Y:S01]  /*56e0*/  STL [R1+0x14], R5 ;  /* 0x0000140501007387 */ /* 0x0005e20000100800 */
[----:B------:R-:W-:Y:S01]  /*56f0*/  IMAD.MOV.U32 R116, RZ, RZ, R142 ;  /* 0x000000ffff747224 */ /* 0x000fe200078e008e */
[----:B--2---:R-:W-:-:S02]  /*5700*/  FSEL R5, R6, -INF , !P3 ;  /* 0xff80000006057808 */ /* 0x004fc40005800000 */
[----:B------:R-:W-:Y:S02]  /*5710*/  I2FP.F32.S32 R6, R4 ;  /* 0x0000000400067245 */ /* 0x000fe40000201400 */
[----:B------:R-:W-:Y:S02]  /*5720*/  FSEL R4, R5, -INF , !P1 ;  /* 0xff80000005047808 */ /* 0x000fe40004800000 */
[----:B------:R-:W-:Y:S01]  /*5730*/  ISETP.GE.AND P3, PT, R7, R229, PT ;  /* 0x000000e50700720c */ /* 0x000fe20003f66270 */
[----:B------:R-:W-:Y:S01]  /*5740*/  FFMA.FTZ R6, -R221, R6, R10 ;  /* 0x00000006dd067223 */ /* 0x000fe2000001010a */
[----:B------:R-:W-:Y:S01]  /*5750*/  ISETP.GT.AND P1, PT, R3, R7, PT ;  /* 0x000000070300720c */ /* 0x000fe20003f24270 */
[----:B------:R-:W-:Y:S01]  /*5760*/  FFMA.FTZ R7, -R221, R8, R9 ;  /* 0x00000008dd077223 */ /* 0x000fe20000010109 */
[----:B------:R-:W-:Y:S01]  /*5770*/  FMUL.FTZ R9, R16, R0 ;  /* 0x0000000010097220 */ /* 0x000fe20000410000 */
[----:B------:R2:W-:Y:S01]  /*5780*/  STL [R1+0x1c], R4 ;  /* 0x00001c0401007387 */ /* 0x0005e20000100800 */
[----:B------:R-:W-:Y:S01]  /*5790*/  FSEL R6, R6, -INF , !P4 ;  /* 0xff80000006067808 */ /* 0x000fe20006000000 */
[----:B------:R-:W-:Y:S01]  /*57a0*/  VIADD R8, R52, 0x8 ;  /* 0x0000000834087836 */ /* 0x000fe20000000000 */
[----:B------:R3:W4:Y:S02]  /*57b0*/  MUFU.TANH R11, R9 ;  /* 0x00000009000b7308 */ /* 0x0007240000002400 */
[----:B------:R-:W-:-:S02]  /*57c0*/  FSEL R246, R6, -INF , !P5 ;  /* 0xff80000006f67808 */ /* 0x000fc40006800000 */
[----:B------:R-:W-:Y:S01]  /*57d0*/  FSEL R6, R7, -INF , !P1 ;  /* 0xff80000007067808 */ /* 0x000fe20004800000 */
[----:B------:R-:W-:Y:S01]  /*57e0*/  VIADD R7, R52, 0x9 ;  /* 0x0000000934077836 */ /* 0x000fe20000000000 */
[----:B------:R-:W-:Y:S02]  /*57f0*/  ISETP.GT.AND P4, PT, R2, R8, PT ;  /* 0x000000080200720c */ /* 0x000fe40003f84270 */
[----:B------:R-:W-:Y:S01]  /*5800*/  FSEL R156, R6, -INF , !P3 ;  /* 0xff800000069c7808 */ /* 0x000fe20005800000 */
[----:B------:R-:W-:Y:S01]  /*5810*/  FMUL.FTZ R6, R19, R0 ;  /* 0x0000000013067220 */ /* 0x000fe20000410000 */
[C---:B------:R-:W-:Y:S02]  /*5820*/  ISETP.GE.AND P5, PT, R8.reuse, R224, PT ;  /* 0x000000e00800720c */ /* 0x040fe40003fa6270 */
[----:B------:R-:W-:Y:S01]  /*5830*/  ISETP.GE.AND P1, PT, R8, R229, PT ;  /* 0x000000e50800720c */ /* 0x000fe20003f26270 */
[----:B------:R4:W-:Y:S01]  /*5840*/  MUFU.TANH R10, R6 ;  /* 0x00000006000a7308 */ /* 0x0009e20000002400 */
[----:B------:R-:W-:-:S02]  /*5850*/  ISETP.GT.AND P3, PT, R3, R8, PT ;  /* 0x000000080300720c */ /* 0x000fc40003f64270 */
[----:B------:R-:W-:Y:S01]  /*5860*/  IADD3 R8, PT, PT, R53, -0x9, -R12 ;  /* 0xfffffff735087810 */ /* 0x000fe20007ffe80c */
[----:B---3--:R-:W-:-:S03]  /*5870*/  FMUL.FTZ R9, R18, R0 ;  /* 0x0000000012097220 */ /* 0x008fc60000410000 */
[----:B------:R-:W-:Y:S01]  /*5880*/  IABS R8, R8 ;  /* 0x0000000800087213 */ /* 0x000fe20000000000 */
[----:B--2---:R-:W-:Y:S01]  /*5890*/  IMAD.IADD R4, R225, 0x1, -R12 ;  /* 0x00000001e1047824 */ /* 0x004fe200078e0a0c */
[----:B------:R2:W3:Y:S03]  /*58a0*/  MUFU.TANH R13, R9 ;  /* 0x00000009000d7308 */ /* 0x0004e60000002400 */
[----:B------:R-:W-:Y:S01]  /*58b0*/  VIADD R5, R4, 0xfffffff8 ;  /* 0xfffffff804057836 */ /* 0x000fe20000000000 */
[----:B------:R-:W-:-:S04]  /*58c0*/  IABS R4, R4 ;  /* 0x0000000400047213 */ /* 0x000fc80000000000 */
[----:B------:R-:W-:Y:S02]  /*58d0*/  IABS R5, R5 ;  /* 0x0000000500057213 */ /* 0x000fe40000000000 */
[----:B------:R-:W-:Y:S02]  /*58e0*/  I2FP.F32.S32 R57, R4 ;  /* 0x0000000400397245 */ /* 0x000fe40000201400 */
[----:B------:R-:W-:-:S05]  /*58f0*/  I2FP.F32.S32 R5, R5 ;  /* 0x0000000500057245 */ /* 0x000fca0000201400 */
[----:B----4-:R-:W-:Y:S01]  /*5900*/  FFMA.FTZ R6, -R221, R5, R11 ;  /* 0x00000005dd067223 */ /* 0x010fe2000001010b */
[----:B--2---:R-:W-:Y:S01]  /*5910*/  FMUL.FTZ R9, R17, R0 ;  /* 0x0000000011097220 */ /* 0x004fe20000410000 */
[----:B------:R-:W-:Y:S01]  /*5920*/  IADD3 R5, PT, PT, R225, -0x9, -R12 ;  /* 0xfffffff7e1057810 */ /* 0x000fe20007ffe80c */
[----:B------:R-:W-:Y:S01]  /*5930*/  HMMA.16816.F32 R16, R32, R26, R44 ;  /* 0x0000001a2010723c */ /* 0x000fe2000000182c */
[----:B------:R-:W2:Y:S01]  /*5940*/  LDSM.16.M88.4 R24, [R95+0x3000] ;  /* 0x003000005f18783b */ /* 0x000ea20000000200 */
[----:B------:R-:W-:Y:S02]  /*5950*/  FSEL R6, R6, -INF , !P4 ;  /* 0xff80000006067808 */ /* 0x000fe40006000000 */
[----:B------:R-:W4:Y:S01]  /*5960*/  MUFU.TANH R9, R9 ;  /* 0x0000000900097308 */ /* 0x000f220000002400 */
[----:B------:R-:W-:Y:S01]  /*5970*/  IABS R4, R5 ;  /* 0x0000000500047213 */ /* 0x000fe20000000000 */
[----:B---3--:R-:W-:Y:S01]  /*5980*/  FFMA.FTZ R5, -R221, R57, R13 ;  /* 0x00000039dd057223 */ /* 0x008fe2000001010d */
[----:B------:R-:W-:Y:S01]  /*5990*/  FSEL R59, R6, -INF , !P5 ;  /* 0xff800000063b7808 */ /* 0x000fe20006800000 */
[----:B-1----:R-:W-:Y:S01]  /*59a0*/  HMMA.16816.F32 R44, R36, R28, R84 ;  /* 0x0000001c242c723c */ /* 0x002fe20000001854 */
[----:B------:R-:W-:Y:S01]  /*59b0*/  I2FP.F32.S32 R6, R8 ;  /* 0x0000000800067245 */ /* 0x000fe20000201400 */
[----:B------:R-:W-:Y:S01]  /*59c0*/  IMAD.MOV.U32 R87, RZ, RZ, R155 ;  /* 0x000000ffff577224 */ /* 0x000fe200078e009b */
[----:B------:R-:W-:Y:S01]  /*59d0*/  FSEL R5, R5, -INF , !P3 ;  /* 0xff80000005057808 */ /* 0x000fe20005800000 */
[----:B------:R-:W-:Y:S01]  /*59e0*/  IMAD.MOV.U32 R84, RZ, RZ, R140 ;  /* 0x000000ffff547224 */ /* 0x000fe200078e008c */
[----:B------:R-:W-:Y:S01]  /*59f0*/  I2FP.F32.S32 R4, R4 ;  /* 0x0000000400047245 */ /* 0x000fe20000201400 */
[----:B------:R-:W-:Y:S01]  /*5a00*/  FFMA.FTZ R8, -R221, R6, R10 ;  /* 0x00000006dd087223 */ /* 0x000fe2000001010a */
[----:B------:R-:W-:Y:S01]  /*5a10*/  FMUL.FTZ R10, R20, R0 ;  /* 0x00000000140a7220 */ /* 0x000fe20000410000 */
[----:B------:R-:W-:-:S02]  /*5a20*/  FSEL R58, R5, -INF , !P1 ;  /* 0xff800000053a7808 */ /* 0x000fc40004800000 */
[----:B------:R-:W-:Y:S02]  /*5a30*/  ISETP.GT.AND P4, PT, R2, R7, PT ;  /* 0x000000070200720c */ /* 0x000fe40003f84270 */
[C---:B------:R-:W-:Y:S01]  /*5a40*/  ISETP.GE.AND P5, PT, R7.reuse, R224, PT ;  /* 0x000000e00700720c */ /* 0x040fe20003fa6270 */
[----:B------:R-:W1:Y:S01]  /*5a50*/  MUFU.TANH R10, R10 ;  /* 0x0000000a000a7308 */ /* 0x000e620000002400 */
[----:B------:R-:W-:Y:S01]  /*5a60*/  ISETP.GE.AND P3, PT, R7, R229, PT ;  /* 0x000000e50700720c */ /* 0x000fe20003f66270 */
[----:B----4-:R-:W-:Y:S01]  /*5a70*/  FFMA.FTZ R4, -R221, R4, R9 ;  /* 0x00000004dd047223 */ /* 0x010fe20000010109 */
[----:B------:R-:W-:Y:S01]  /*5a80*/  ISETP.GT.AND P1, PT, R3, R7, PT ;  /* 0x000000070300720c */ /* 0x000fe20003f24270 */
[----:B------:R-:W-:Y:S01]  /*5a90*/  FMUL.FTZ R7, R22, R0 ;  /* 0x0000000016077220 */ /* 0x000fe20000410000 */
[--C-:B------:R-:W-:Y:S02]  /*5aa0*/  IADD3 R5, PT, PT, R225, -0x10, -R12.reuse ;  /* 0xfffffff0e1057810 */ /* 0x100fe40007ffe80c */
[----:B------:R-:W-:Y:S01]  /*5ab0*/  IADD3 R9, PT, PT, R53, -0x10, -R12 ;  /* 0xfffffff035097810 */ /* 0x000fe20007ffe80c */
[----:B------:R3:W-:Y:S01]  /*5ac0*/  MUFU.TANH R13, R7 ;  /* 0x00000007000d7308 */ /* 0x0007e20000002400 */
[----:B------:R-:W-:-:S02]  /*5ad0*/  IABS R6, R5 ;  /* 0x0000000500067213 */ /* 0x000fc40000000000 */
[----:B------:R-:W-:Y:S02]  /*5ae0*/  FSEL R5, R4, -INF , !P4 ;  /* 0xff80000004057808 */ /* 0x000fe40006000000 */
[----:B------:R-:W-:Y:S02]  /*5af0*/  IABS R9, R9 ;  /* 0x0000000900097213 */ /* 0x000fe40000000000 */
[----:B------:R-:W-:Y:S01]  /*5b00*/  FSEL R4, R8, -INF , !P1 ;  /* 0xff80000008047808 */ /* 0x000fe20004800000 */
[----:B------:R-:W-:Y:S01]  /*5b10*/  VIADD R8, R52, 0x11 ;  /* 0x0000001134087836 */ /* 0x000fe20000000000 */
[----:B------:R-:W-:Y:S01]  /*5b20*/  FSEL R245, R5, -INF , !P5 ;  /* 0xff80000005f57808 */ /* 0x000fe20006800000 */
[----:B------:R-:W-:Y:S01]  /*5b30*/  IMAD.MOV.U32 R5, RZ, RZ, R9 ;  /* 0x000000ffff057224 */ /* 0x000fe200078e0009 */
[----:B------:R-:W-:Y:S01]  /*5b40*/  FSEL R75, R4, -INF , !P3 ;  /* 0xff800000044b7808 */ /* 0x000fe20005800000 */
[----:B------:R-:W-:Y:S02]  /*5b50*/  IMAD.MOV.U32 R4, RZ, RZ, R6 ;  /* 0x000000ffff047224 */ /* 0x000fe400078e0006 */
[----:B------:R-:W-:Y:S01]  /*5b60*/  FMUL.FTZ R9, R21, R0 ;  /* 0x0000000015097220 */ /* 0x000fe20000410000 */
[----:B------:R-:W-:-:S02]  /*5b70*/  I2FP.F32.S32 R6, R5 ;  /* 0x0000000500067245 */ /* 0x000fc40000201400 */
[----:B------:R-:W-:Y:S01]  /*5b80*/  I2FP.F32.S32 R5, R4 ;  /* 0x0000000400057245 */ /* 0x000fe20000201400 */
[----:B---3--:R-:W-:Y:S01]  /*5b90*/  VIADD R7, R52, 0x10 ;  /* 0x0000001034077836 */ /* 0x008fe20000000000 */
[----:B------:R-:W-:-:S03]  /*5ba0*/  IADD3 R4, PT, PT, R225, -0x11, -R12 ;  /* 0xffffffefe1047810 */ /* 0x000fc60007ffe80c */
[----:B-1----:R-:W-:Y:S01]  /*5bb0*/  FFMA.FTZ R5, -R221, R5, R10 ;  /* 0x00000005dd057223 */ /* 0x002fe2000001010a */
[----:B------:R-:W-:Y:S01]  /*5bc0*/  ISETP.GT.AND P4, PT, R2, R7, PT ;  /* 0x000000070200720c */ /* 0x000fe20003f84270 */
[----:B------:R-:W1:Y:S01]  /*5bd0*/  MUFU.TANH R10, R9 ;  /* 0x00000009000a7308 */ /* 0x000e620000002400 */
[C---:B------:R-:W-:Y:S02]  /*5be0*/  ISETP.GE.AND P5, PT, R7.reuse, R224, PT ;  /* 0x000000e00700720c */ /* 0x040fe40003fa6270 */
[----:B------:R-:W-:Y:S02]  /*5bf0*/  ISETP.GE.AND P1, PT, R7, R229, PT ;  /* 0x000000e50700720c */ /* 0x000fe40003f26270 */
[----:B------:R-:W-:Y:S01]  /*5c00*/  ISETP.GT.AND P3, PT, R3, R7, PT ;  /* 0x000000070300720c */ /* 0x000fe20003f64270 */
[----:B------:R-:W-:Y:S01]  /*5c10*/  FMUL.FTZ R7, R23, R0 ;  /* 0x0000000017077220 */ /* 0x000fe20000410000 */
[----:B------:R-:W-:Y:S01]  /*5c20*/  IABS R4, R4 ;  /* 0x0000000400047213 */ /* 0x000fe20000000000 */
[----:B--2---:R-:W-:Y:S01]  /*5c30*/  HMMA.16816.F32 R20, R32, R24, R48 ;  /* 0x000000182014723c */ /* 0x004fe20000001830 */
[----:B------:R-:W-:Y:S01]  /*5c40*/  IMAD.MOV.U32 R48, RZ, RZ, R74 ;  /* 0x000000ffff307224 */ /* 0x000fe200078e004a */
[----:B------:R2:W3:Y:S01]  /*5c50*/  MUFU.TANH R11, R7 ;  /* 0x00000007000b7308 */ /* 0x0004e20000002400 */
[----:B------:R-:W-:Y:S01]  /*5c60*/  I2FP.F32.S32 R4, R4 ;  /* 0x0000000400047245 */ /* 0x000fe20000201400 */
[----:B------:R-:W-:-:S02]  /*5c70*/  IMAD.MOV.U32 R49, RZ, RZ, R154 ;  /* 0x000000ffff317224 */ /* 0x000fc400078e009a */
[----:B------:R-:W-:Y:S02]  /*5c80*/  IMAD.MOV.U32 R50, RZ, RZ, R139 ;  /* 0x000000ffff327224 */ /* 0x000fe400078e008b */
[----:B------:R-:W-:Y:S02]  /*5c90*/  IMAD.MOV.U32 R51, RZ, RZ, R138 ;  /* 0x000000ffff337224 */ /* 0x000fe400078e008a */
[C---:B-1----:R-:W-:Y:S01]  /*5ca0*/  FFMA.FTZ R4, -R221.reuse, R4, R10 ;  /* 0x00000004dd047223 */ /* 0x042fe2000001010a */
[----:B------:R-:W-:Y:S01]  /*5cb0*/  FMUL.FTZ R10, R16, R0 ;  /* 0x00000000100a7220 */ /* 0x000fe20000410000 */
[----:B--2---:R-:W-:Y:S01]  /*5cc0*/  FFMA.FTZ R7, -R221, R6, R13 ;  /* 0x00000006dd077223 */ /* 0x004fe2000001010d */
[----:B------:R-:W-:Y:S02]  /*5cd0*/  IADD3 R6, PT, PT, R53, -0x11, -R12 ;  /* 0xffffffef35067810 */ /* 0x000fe40007ffe80c */
[----:B------:R1:W2:Y:S02]  /*5ce0*/  MUFU.TANH R13, R10 ;  /* 0x0000000a000d7308 */ /* 0x0002a40000002400 */
[----:B------:R-:W-:-:S02]  /*5cf0*/  IABS R9, R6 ;  /* 0x0000000600097213 */ /* 0x000fc40000000000 */
[----:B------:R-:W-:Y:S02]  /*5d00*/  FSEL R6, R5, -INF , !P4 ;  /* 0xff80000005067808 */ /* 0x000fe40006000000 */
[----:B------:R-:W-:Y:S01]  /*5d10*/  FSEL R5, R7, -INF , !P3 ;  /* 0xff80000007057808 */ /* 0x000fe20005800000 */
[----:B------:R-:W-:Y:S01]  /*5d20*/  VIADD R7, R52, 0x18 ;  /* 0x0000001834077836 */ /* 0x000fe20000000000 */
[----:B------:R-:W-:Y:S02]  /*5d30*/  FSEL R247, R6, -INF , !P5 ;  /* 0xff80000006f77808 */ /* 0x000fe40006800000 */
[----:B------:R-:W-:Y:S02]  /*5d40*/  I2FP.F32.S32 R6, R9 ;  /* 0x0000000900067245 */ /* 0x000fe40000201400 */
[----:B------:R-:W-:Y:S02]  /*5d50*/  FSEL R239, R5, -INF , !P1 ;  /* 0xff80000005ef7808 */ /* 0x000fe40004800000 */
[----:B------:R-:W-:-:S02]  /*5d60*/  ISETP.GT.AND P4, PT, R2, R8, PT ;  /* 0x000000080200720c */ /* 0x000fc40003f84270 */
[C---:B------:R-:W-:Y:S01]  /*5d70*/  ISETP.GE.AND P5, PT, R8.reuse, R224, PT ;  /* 0x000000e00800720c */ /* 0x040fe20003fa6270 */
[----:B-1----:R-:W-:Y:S01]  /*5d80*/  FMUL.FTZ R10, R17, R0 ;  /* 0x00000000110a7220 */ /* 0x002fe20000410000 */
[----:B------:R-:W-:Y:S02]  /*5d90*/  ISETP.GE.AND P3, PT, R8, R229, PT ;  /* 0x000000e50800720c */ /* 0x000fe40003f66270 */
[----:B------:R-:W-:Y:S01]  /*5da0*/  ISETP.GT.AND P1, PT, R3, R8, PT ;  /* 0x000000080300720c */ /* 0x000fe20003f24270 */
[----:B---3--:R-:W-:Y:S01]  /*5db0*/  FFMA.FTZ R8, -R221, R6, R11 ;  /* 0x00000006dd087223 */ /* 0x008fe2000001010b */
[----:B------:R-:W-:Y:S01]  /*5dc0*/  FMUL.FTZ R6, R18, R0 ;  /* 0x0000000012067220 */ /* 0x000fe20000410000 */
[--C-:B------:R-:W-:Y:S01]  /*5dd0*/  IADD3 R5, PT, PT, R225, -0x18, -R12.reuse ;  /* 0xffffffe8e1057810 */ /* 0x100fe20007ffe80c */
[----:B------:R-:W1:Y:S01]  /*5de0*/  MUFU.TANH R10, R10 ;  /* 0x0000000a000a7308 */ /* 0x000e620000002400 */
[----:B------:R-:W-:-:S04]  /*5df0*/  IADD3 R9, PT, PT, R53, -0x18, -R12 ;  /* 0xffffffe835097810 */ /* 0x000fc80007ffe80c */
[----:B------:R-:W-:-:S03]  /*5e00*/  IABS R9, R9 ;  /* 0x0000000900097213 */ /* 0x000fc60000000000 */
[----:B------:R3:W4:Y:S02]  /*5e10*/  MUFU.TANH R14, R6 ;  /* 0x00000006000e7308 */ /* 0x0007240000002400 */
[----:B---3--:R-:W-:Y:S02]  /*5e20*/  IABS R6, R5 ;  /* 0x0000000500067213 */ /* 0x008fe40000000000 */
[----:B------:R-:W-:Y:S02]  /*5e30*/  FSEL R5, R4, -INF , !P4 ;  /* 0xff80000004057808 */ /* 0x000fe40006000000 */
[----:B------:R-:W-:Y:S01]  /*5e40*/  FSEL R4, R8, -INF , !P1 ;  /* 0xff80000008047808 */ /* 0x000fe20004800000 */
[----:B------:R-:W-:Y:S01]  /*5e50*/  VIADD R8, R52, 0x19 ;  /* 0x0000001934087836 */ /* 0x000fe20000000000 */
[----:B------:R-:W-:Y:S01]  /*5e60*/  FSEL R244, R5, -INF , !P5 ;  /* 0xff80000005f47808 */ /* 0x000fe20006800000 */
[----:B------:R-:W-:Y:S01]  /*5e70*/  IMAD.MOV.U32 R5, RZ, RZ, R9 ;  /* 0x000000ffff057224 */ /* 0x000fe200078e0009 */
[----:B------:R-:W-:Y:S01]  /*5e80*/  FSEL R67, R4, -INF , !P3 ;  /* 0xff80000004437808 */ /* 0x000fe20005800000 */
[----:B------:R-:W-:Y:S01]  /*5e90*/  IMAD.MOV.U32 R4, RZ, RZ, R6 ;  /* 0x000000ffff047224 */ /* 0x000fe200078e0006 */
[----:B------:R-:W-:-:S02]  /*5ea0*/  ISETP.GT.AND P4, PT, R2, R7, PT ;  /* 0x000000070200720c */ /* 0x000fc40003f84270 */
[C---:B------:R-:W-:Y:S02]  /*5eb0*/  ISETP.GE.AND P5, PT, R7.reuse, R224, PT ;  /* 0x000000e00700720c */ /* 0x040fe40003fa6270 */
[----:B------:R-:W-:Y:S02]  /*5ec0*/  ISETP.GE.AND P1, PT, R7, R229, PT ;  /* 0x000000e50700720c */ /* 0x000fe40003f26270 */
[----:B------:R-:W-:Y:S01]  /*5ed0*/  ISETP.GT.AND P3, PT, R3, R7, PT ;  /* 0x000000070300720c */ /* 0x000fe20003f64270 */
[----:B------:R-:W-:Y:S01]  /*5ee0*/  FMUL.FTZ R7, R19, R0 ;  /* 0x0000000013077220 */ /* 0x000fe20000410000 */
[----:B------:R-:W-:Y:S01]  /*5ef0*/  I2FP.F32.S32 R6, R5 ;  /* 0x0000000500067245 */ /* 0x000fe20000201400 */
[----:B------:R-:W-:Y:S01]  /*5f00*/  HMMA.16816.F32 R16, R32, R26, R40 ;  /* 0x0000001a2010723c */ /* 0x000fe20000001828 */
[----:B------:R-:W-:Y:S01]  /*5f10*/  I2FP.F32.S32 R5, R4 ;  /* 0x0000000400057245 */ /* 0x000fe20000201400 */
[----:B------:R4:W3:Y:S01]  /*5f20*/  MUFU.TANH R11, R7 ;  /* 0x00000007000b7308 */ /* 0x0008e20000002400 */
[----:B------:R-:W-:Y:S01]  /*5f30*/  IADD3 R4, PT, PT, R225, -0x19, -R12 ;  /* 0xffffffe7e1047810 */ /* 0x000fe20007ffe80c */
[----:B------:R-:W5:Y:S02]  /*5f40*/  LDSM.16.M88.4 R24, [R95+0x3800] ;  /* 0x003800005f18783b */ /* 0x000f640000000200 */
[----:B--2---:R-:W-:Y:S01]  /*5f50*/  FFMA.FTZ R5, -R221, R5, R13 ;  /* 0x00000005dd057223 */ /* 0x004fe2000001010d */
[----:B------:R-:W-:Y:S01]  /*5f60*/  IABS R4, R4 ;  /* 0x0000000400047213 */ /* 0x000fe20000000000 */
[----:B------:R-:W-:Y:S01]  /*5f70*/  HMMA.16816.F32 R40, R36, R30, R88 ;  /* 0x0000001e2428723c */ /* 0x000fe20000001858 */
[----:B------:R-:W2:Y:S01]  /*5f80*/  LDSM.16.M88.4 R28, [R55+0x4000] ;  /* 0x00400000371c783b */ /* 0x000ea20000000200 */
[----:B------:R-:W-:Y:S01]  /*5f90*/  IMAD.MOV.U32 R88, RZ, RZ, R147 ;  /* 0x000000ffff587224 */ /* 0x000fe200078e0093 */
[----:B------:R-:W-:Y:S01]  /*5fa0*/  I2FP.F32.S32 R4, R4 ;  /* 0x0000000400047245 */ /* 0x000fe20000201400 */
[----:B------:R-:W-:-:S02]  /*5fb0*/  IMAD.MOV.U32 R89, RZ, RZ, R146 ;  /* 0x000000ffff597224 */ /* 0x000fc400078e0092 */
[----:B------:R-:W-:Y:S02]  /*5fc0*/  IMAD.MOV.U32 R90, RZ, RZ, R145 ;  /* 0x000000ffff5a7224 */ /* 0x000fe400078e0091 */
[C---:B-1----:R-:W-:Y:S01]  /*5fd0*/  FFMA.FTZ R4, -R221.reuse, R4, R10 ;  /* 0x00000004dd047223 */ /* 0x042fe2000001010a */
[----:B------:R-:W-:Y:S01]  /*5fe0*/  FMUL.FTZ R10, R20, R0 ;  /* 0x00000000140a7220 */ /* 0x000fe20000410000 */
[----:B------:R-:W-:Y:S02]  /*5ff0*/  IMAD.MOV.U32 R91, RZ, RZ, R144 ;  /* 0x000000ffff5b7224 */ /* 0x000fe400078e0090 */
[----:B----4-:R-:W-:Y:S01]  /*6000*/  FFMA.FTZ R7, -R221, R6, R14 ;  /* 0x00000006dd077223 */ /* 0x010fe2000001010e */
[----:B------:R-:W-:Y:S02]  /*6010*/  IADD3 R6, PT, PT, R53, -0x19, -R12 ;  /* 0xffffffe735067810 */ /* 0x000fe40007ffe80c */
[----:B------:R-:W1:Y:S02]  /*6020*/  MUFU.TANH R10, R10 ;  /* 0x0000000a000a7308 */ /* 0x000e640000002400 */
[----:B------:R-:W-:-:S02]  /*6030*/  IABS R9, R6 ;  /* 0x0000000600097213 */ /* 0x000fc40000000000 */
[----:B------:R-:W-:Y:S02]  /*6040*/  FSEL R6, R5, -INF , !P4 ;  /* 0xff80000005067808 */ /* 0x000fe40006000000 */
[----:B------:R-:W-:Y:S01]  /*6050*/  FSEL R5, R7, -INF , !P3 ;  /* 0xff80000007057808 */ /* 0x000fe20005800000 */
[----:B------:R-:W-:Y:S01]  /*6060*/  FMUL.FTZ R7, R22, R0 ;  /* 0x0000000016077220 */ /* 0x000fe20000410000 */
[----:B------:R-:W-:Y:S02]  /*6070*/  FSEL R74, R6, -INF , !P5 ;  /* 0xff800000064a7808 */ /* 0x000fe40006800000 */
[----:B------:R-:W-:Y:S01]  /*6080*/  I2FP.F32.S32 R6, R9 ;  /* 0x0000000900067245 */ /* 0x000fe20000201400 */
[----:B------:R4:W2:Y:S01]  /*6090*/  MUFU.TANH R13, R7 ;  /* 0x00000007000d7308 */ /* 0x0008a20000002400 */
[----:B------:R-:W-:Y:S02]  /*60a0*/  FSEL R65, R5, -INF , !P1 ;  /* 0xff80000005417808 */ /* 0x000fe40004800000 */
[----:B------:R-:W-:-:S02]  /*60b0*/  ISETP.GT.AND P4, PT, R2, R8, PT ;  /* 0x000000080200720c */ /* 0x000fc40003f84270 */
[C---:B------:R-:W-:Y:S02]  /*60c0*/  ISETP.GE.AND P5, PT, R8.reuse, R224, PT ;  /* 0x000000e00800720c */ /* 0x040fe40003fa6270 */
[----:B------:R-:W-:Y:S02]  /*60d0*/  ISETP.GE.AND P3, PT, R8, R229, PT ;  /* 0x000000e50800720c */ /* 0x000fe40003f66270 */
[----:B------:R-:W-:Y:S01]  /*60e0*/  ISETP.GT.AND P1, PT, R3, R8, PT ;  /* 0x000000080300720c */ /* 0x000fe20003f24270 */
[----:B---3--:R-:W-:Y:S01]  /*60f0*/  FFMA.FTZ R8, -R221, R6, R11 ;  /* 0x00000006dd087223 */ /* 0x008fe2000001010b */
[--C-:B------:R-:W-:Y:S02]  /*6100*/  IADD3 R5, PT, PT, R225, -0x20, -R12.reuse ;  /* 0xffffffe0e1057810 */ /* 0x100fe40007ffe80c */
[----:B------:R-:W-:Y:S02]  /*6110*/  IADD3 R9, PT, PT, R53, -0x20, -R12 ;  /* 0xffffffe035097810 */ /* 0x000fe40007ffe80c */
[----:B------:R-:W-:-:S02]  /*6120*/  IABS R6, R5 ;  /* 0x0000000500067213 */ /* 0x000fc40000000000 */
[----:B------:R-:W-:Y:S01]  /*6130*/  FSEL R5, R4, -INF , !P4 ;  /* 0xff80000004057808 */ /* 0x000fe20006000000 */
[----:B----4-:R-:W-:Y:S01]  /*6140*/  VIADD R7, R52, 0x20 ;  /* 0x0000002034077836 */ /* 0x010fe20000000000 */
[----:B------:R-:W-:Y:S02]  /*6150*/  IABS R9, R9 ;  /* 0x0000000900097213 */ /* 0x000fe40000000000 */
[----:B------:R-:W-:Y:S01]  /*6160*/  FSEL R4, R8, -INF , !P1 ;  /* 0xff80000008047808 */ /* 0x000fe20004800000 */
[----:B------:R-:W-:Y:S01]  /*6170*/  VIADD R8, R52, 0x21 ;  /* 0x0000002134087836 */ /* 0x000fe20000000000 */
[----:B------:R-:W-:Y:S01]  /*6180*/  FSEL R73, R5, -INF , !P5 ;  /* 0xff80000005497808 */ /* 0x000fe20006800000 */
[----:B------:R-:W-:Y:S01]  /*6190*/  IMAD.MOV.U32 R5, RZ, RZ, R9 ;  /* 0x000000ffff057224 */ /* 0x000fe200078e0009 */
[----:B------:R-:W-:Y:S01]  /*61a0*/  FSEL R72, R4, -INF , !P3 ;  /* 0xff80000004487808 */ /* 0x000fe20005800000 */
[----:B------:R-:W-:Y:S01]  /*61b0*/  IMAD.MOV.U32 R4, RZ, RZ, R6 ;  /* 0x000000ffff047224 */ /* 0x000fe200078e0006 */
[----:B------:R-:W-:Y:S01]  /*61c0*/  ISETP.GT.AND P4, PT, R2, R7, PT ;  /* 0x000000070200720c */ /* 0x000fe20003f84270 */
[----:B------:R-:W-:Y:S01]  /*61d0*/  FMUL.FTZ R9, R21, R0 ;  /* 0x0000000015097220 */ /* 0x000fe20000410000 */
[----:B------:R-:W-:-:S02]  /*61e0*/  I2FP.F32.S32 R6, R5 ;  /* 0x0000000500067245 */ /* 0x000fc40000201400 */
[C---:B------:R-:W-:Y:S02]  /*61f0*/  ISETP.GE.AND P5, PT, R7.reuse, R224, PT ;  /* 0x000000e00700720c */ /* 0x040fe40003fa6270 */
[----:B------:R-:W-:Y:S02]  /*6200*/  ISETP.GE.AND P1, PT, R7, R229, PT ;  /* 0x000000e50700720c */ /* 0x000fe40003f26270 */
[----:B------:R-:W-:Y:S01]  /*6210*/  ISETP.GT.AND P3, PT, R3, R7, PT ;  /* 0x000000070300720c */ /* 0x000fe20003f64270 */
[----:B------:R-:W-:Y:S01]  /*6220*/  FMUL.FTZ R7, R23, R0 ;  /* 0x0000000017077220 */ /* 0x000fe20000410000 */
[----:B------:R-:W-:Y:S01]  /*6230*/  I2FP.F32.S32 R5, R4 ;  /* 0x0000000400057245 */ /* 0x000fe20000201400 */
[----:B-----5:R-:W-:Y:S01]  /*6240*/  HMMA.16816.F32 R20, R32, R24, R44 ;  /* 0x000000182014723c */ /* 0x020fe2000000182c */
[----:B------:R-:W-:Y:S01]  /*6250*/  IADD3 R4, PT, PT, R225, -0x21, -R12 ;  /* 0xffffffdfe1047810 */ /* 0x000fe20007ffe80c */
[----:B------:R3:W-:Y:S02]  /*6260*/  MUFU.TANH R11, R7 ;  /* 0x00000007000b7308 */ /* 0x0007e40000002400 */
[----:B-1----:R-:W-:Y:S01]  /*6270*/  FFMA.FTZ R5, -R221, R5, R10 ;  /* 0x00000005dd057223 */ /* 0x002fe2000001010a */
[----:B------:R-:W-:-:S03]  /*6280*/  IABS R4, R4 ;  /* 0x0000000400047213 */ /* 0x000fc60000000000 */
[----:B--2---:R-:W-:Y:S01]  /*6290*/  HMMA.16816.F32 R44, R36, R28, R80 ;  /* 0x0000001c242c723c */ /* 0x004fe20000001850 */
[----:B------:R-:W-:Y:S01]  /*62a0*/  I2FP.F32.S32 R4, R4 ;  /* 0x0000000400047245 */ /* 0x000fe20000201400 */
[----:B------:R1:W2:Y:S01]  /*62b0*/  MUFU.TANH R10, R9 ;  /* 0x00000009000a7308 */ /* 0x0002a20000002400 */
[----:B------:R-:W-:Y:S02]  /*62c0*/  IMAD.MOV.U32 R83, RZ, RZ, R97 ;  /* 0x000000ffff537224 */ /* 0x000fe400078e0061 */
[----:B------:R-:W-:Y:S02]  /*62d0*/  IMAD.MOV.U32 R80, RZ, RZ, R87 ;  /* 0x000000ffff507224 */ /* 0x000fe400078e0057 */
[----:B------:R-:W-:Y:S02]  /*62e0*/  IMAD.MOV.U32 R82, RZ, RZ, R49 ;  /* 0x000000ffff527224 */ /* 0x000fe400078e0031 */
[----:B------:R-:W-:Y:S02]  /*62f0*/  IMAD.MOV.U32 R49, RZ, RZ, R51 ;  /* 0x000000ffff317224 */ /* 0x000fe400078e0033 */
[----:B------:R-:W-:-:S02]  /*6300*/  IMAD.MOV.U32 R51, RZ, RZ, R130 ;  /* 0x000000ffff337224 */ /* 0x000fc400078e0082 */
[----:B---3--:R-:W-:Y:S01]  /*6310*/  FFMA.FTZ R7, -R221, R6, R13 ;  /* 0x00000006dd077223 */ /* 0x008fe2000001010d */
[----:B------:R-:W-:Y:S01]  /*6320*/  IADD3 R6, PT, PT, R53, -0x21, -R12 ;  /* 0xffffffdf35067810 */ /* 0x000fe20007ffe80c */
[----:B------:R-:W-:Y:S02]  /*6330*/  IMAD.MOV.U32 R81, RZ, RZ, R48 ;  /* 0x000000ffff517224 */ /* 0x000fe400078e0030 */
[----:B------:R-:W-:Y:S02]  /*6340*/  IMAD.MOV.U32 R48, RZ, RZ, R50 ;  /* 0x000000ffff307224 */ /* 0x000fe400078e0032 */
[----:B------:R-:W-:Y:S01]  /*6350*/  IMAD.MOV.U32 R50, RZ, RZ, R112 ;  /* 0x000000ffff327224 */ /* 0x000fe200078e0070 */
[----:B-1----:R-:W-:Y:S01]  /*6360*/  IABS R9, R6 ;  /* 0x0000000600097213 */ /* 0x002fe20000000000 */
[----:B--2---:R-:W-:Y:S01]  /*6370*/  FFMA.FTZ R4, -R221, R4, R10 ;  /* 0x00000004dd047223 */ /* 0x004fe2000001010a */
[----:B------:R-:W-:Y:S01]  /*6380*/  FSEL R6, R5, -INF , !P4 ;  /* 0xff80000005067808 */ /* 0x000fe20006000000 */
[----:B------:R-:W-:Y:S01]  /*6390*/  FMUL.FTZ R10, R16, R0 ;  /* 0x00000000100a7220 */ /* 0x000fe20000410000 */
[----:B------:R-:W-:Y:S01]  /*63a0*/  FSEL R5, R7, -INF , !P3 ;  /* 0xff80000007057808 */ /* 0x000fe20005800000 */
[----:B------:R-:W-:Y:S01]  /*63b0*/  VIADD R7, R52, 0x28 ;  /* 0x0000002834077836 */ /* 0x000fe20000000000 */
[----:B------:R-:W-:Y:S01]  /*63c0*/  FSEL R238, R6, -INF , !P5 ;  /* 0xff80000006ee7808 */ /* 0x000fe20006800000 */
[----:B------:R1:W2:Y:S01]  /*63d0*/  MUFU.TANH R13, R10 ;  /* 0x0000000a000d7308 */ /* 0x0002a20000002400 */
[----:B------:R-:W-:Y:S01]  /*63e0*/  I2FP.F32.S32 R6, R9 ;  /* 0x0000000900067245 */ /* 0x000fe20000201400 */
[----:B------:R-:W-:Y:S01]  /*63f0*/  IMAD.MOV.U32 R112, RZ, RZ, R113 ;  /* 0x000000ffff707224 */ /* 0x000fe200078e0071 */
[----:B------:R-:W-:Y:S01]  /*6400*/  FSEL R237, R5, -INF , !P1 ;  /* 0xff80000005ed7808 */ /* 0x000fe20004800000 */
[----:B------:R-:W-:Y:S01]  /*6410*/  IMAD.MOV.U32 R113, RZ, RZ, R114 ;  /* 0x000000ffff717224 */ /* 0x000fe200078e0072 */
[----:B------:R-:W-:Y:S01]  /*6420*/  ISETP.GT.AND P4, PT, R2, R8, PT ;  /* 0x000000080200720c */ /* 0x000fe20003f84270 */
[----:B------:R-:W-:Y:S01]  /*6430*/  IMAD.MOV.U32 R114, RZ, RZ, R115 ;  /* 0x000000ffff727224 */ /* 0x000fe200078e0073 */
[C---:B------:R-:W-:Y:S01]  /*6440*/  ISETP.GE.AND P5, PT, R8.reuse, R224, PT ;  /* 0x000000e00800720c */ /* 0x040fe20003fa6270 */
[----:B------:R-:W-:Y:S01]  /*6450*/  IMAD.MOV.U32 R115, RZ, RZ, R15 ;  /* 0x000000ffff737224 */ /* 0x000fe200078e000f */
[----:B------:R-:W-:-:S02]  /*6460*/  ISETP.GE.AND P3, PT, R8, R229, PT ;  /* 0x000000e50800720c */ /* 0x000fc40003f66270 */
[----:B------:R-:W-:Y:S01]  /*6470*/  ISETP.GT.AND P1, PT, R3, R8, PT ;  /* 0x000000080300720c */ /* 0x000fe20003f24270 */
[----:B------:R-:W-:Y:S01]  /*6480*/  FFMA.FTZ R8, -R221, R6, R11 ;  /* 0x00000006dd087223 */ /* 0x000fe2000001010b */
[-C--:B------:R-:W-:Y:S01]  /*6490*/  FMUL.FTZ R6, R18, R0.reuse ;  /* 0x0000000012067220 */ /* 0x080fe20000410000 */
[--C-:B------:R-:W-:Y:S02]  /*64a0*/  IADD3 R5, PT, PT, R225, -0x28, -R12.reuse ;  /* 0xffffffd8e1057810 */ /* 0x100fe40007ffe80c */
[----:B------:R-:W-:Y:S01]  /*64b0*/  IADD3 R9, PT, PT, R53, -0x28, -R12 ;  /* 0xffffffd835097810 */ /* 0x000fe20007ffe80c */
[----:B------:R3:W-:Y:S01]  /*64c0*/  MUFU.TANH R14, R6 ;  /* 0x00000006000e7308 */ /* 0x0007e20000002400 */
[----:B-1----:R-:W-:Y:S02]  /*64d0*/  FMUL.FTZ R10, R17, R0 ;  /* 0x00000000110a7220 */ /* 0x002fe40000410000 */
[----:B------:R-:W-:-:S05]  /*64e0*/  IABS R9, R9 ;  /* 0x0000000900097213 */ /* 0x000fca0000000000 */
[----:B------:R-:W1:Y:S01]  /*64f0*/  MUFU.TANH R10, R10 ;  /* 0x0000000a000a7308 */ /* 0x000e620000002400 */
        /* <DEDUP_REMOVED lines=16> */
[----:B------:R3:W4:Y:S01]  /*6600*/  MUFU.TANH R11, R7 ;  /* 0x00000007000b7308 */ /* 0x0007220000002400 */
[----:B------:R-:W-:Y:S01]  /*6610*/  IADD3 R4, PT, PT, R225, -0x29, -R12 ;  /* 0xffffffd7e1047810 */ /* 0x000fe20007ffe80c */
[----:B------:R-:W5:Y:S02]  /*6620*/  LDSM.16.M88.4 R24, [R95+0x4000] ;  /* 0x004000005f18783b */ /* 0x000f640000000200 */
[----:B--2---:R-:W-:Y:S01]  /*6630*/  FFMA.FTZ R5, -R221, R5, R13 ;  /* 0x00000005dd057223 */ /* 0x004fe2000001010d */
[----:B------:R-:W-:Y:S01]  /*6640*/  IABS R4, R4 ;  /* 0x0000000400047213 */ /* 0x000fe20000000000 */
[----:B------:R-:W-:Y:S01]  /*6650*/  HMMA.16816.F32 R40, R36, R30, R76 ;  /* 0x0000001e2428723c */ /* 0x000fe2000000184c */
[----:B------:R-:W2:Y:S02]  /*6660*/  LDSM.16.M88.4 R28, [R55+0x4800] ;  /* 0x00480000371c783b */ /* 0x000ea40000000200 */
[----:B------:R-:W-:-:S05]  /*6670*/  I2FP.F32.S32 R4, R4 ;  /* 0x0000000400047245 */ /* 0x000fca0000201400 */
[C---:B-1----:R-:W-:Y:S01]  /*6680*/  FFMA.FTZ R4, -R221.reuse, R4, R10 ;  /* 0x00000004dd047223 */ /* 0x042fe2000001010a */
[----:B------:R-:W-:Y:S01]  /*6690*/  FMUL.FTZ R10, R20, R0 ;  /* 0x00000000140a7220 */ /* 0x000fe20000410000 */
[----:B---3--:R-:W-:Y:S01]  /*66a0*/  FFMA.FTZ R7, -R221, R6, R14 ;  /* 0x00000006dd077223 */ /* 0x008fe2000001010e */
[----:B------:R-:W-:-:S04]  /*66b0*/  IADD3 R6, PT, PT, R53, -0x29, -R12 ;  /* 0xffffffd735067810 */ /* 0x000fc80007ffe80c */
[----:B------:R-:W1:Y:S01]  /*66c0*/  MUFU.TANH R10, R10 ;  /* 0x0000000a000a7308 */ /* 0x000e620000002400 */
[----:B------:R-:W-:Y:S02]  /*66d0*/  IABS R9, R6 ;  /* 0x0000000600097213 */ /* 0x000fe40000000000 */
[----:B------:R-:W-:Y:S02]  /*66e0*/  FSEL R6, R5, -INF , !P4 ;  /* 0xff80000005067808 */ /* 0x000fe40006000000 */
[----:B------:R-:W-:Y:S01]  /*66f0*/  FSEL R5, R7, -INF , !P3 ;  /* 0xff80000007057808 */ /* 0x000fe20005800000 */
[----:B------:R-:W-:Y:S01]  /*6700*/  FMUL.FTZ R7, R22, R0 ;  /* 0x0000000016077220 */ /* 0x000fe20000410000 */
[----:B------:R-:W-:Y:S02]  /*6710*/  FSEL R234, R6, -INF , !P5 ;  /* 0xff80000006ea7808 */ /* 0x000fe40006800000 */
[----:B------:R-:W-:Y:S01]  /*6720*/  I2FP.F32.S32 R6, R9 ;  /* 0x0000000900067245 */ /* 0x000fe20000201400 */
[----:B------:R3:W2:Y:S01]  /*6730*/  MUFU.TANH R13, R7 ;  /* 0x00000007000d7308 */ /* 0x0006a20000002400 */
[----:B------:R-:W-:-:S02]  /*6740*/  FSEL R214, R5, -INF , !P1 ;  /* 0xff80000005d67808 */ /* 0x000fc40004800000 */
[----:B------:R-:W-:Y:S02]  /*6750*/  ISETP.GT.AND P4, PT, R2, R8, PT ;  /* 0x000000080200720c */ /* 0x000fe40003f84270 */
[C---:B------:R-:W-:Y:S02]  /*6760*/  ISETP.GE.AND P5, PT, R8.reuse, R224, PT ;  /* 0x000000e00800720c */ /* 0x040fe40003fa6270 */
[----:B------:R-:W-:Y:S02]  /*6770*/  ISETP.GE.AND P3, PT, R8, R229, PT ;  /* 0x000000e50800720c */ /* 0x000fe40003f66270 */
[----:B------:R-:W-:Y:S01]  /*6780*/  ISETP.GT.AND P1, PT, R3, R8, PT ;  /* 0x000000080300720c */ /* 0x000fe20003f24270 */
[----:B----4-:R-:W-:Y:S01]  /*6790*/  FFMA.FTZ R8, -R221, R6, R11 ;  /* 0x00000006dd087223 */ /* 0x010fe2000001010b */
[--C-:B------:R-:W-:Y:S02]  /*67a0*/  IADD3 R5, PT, PT, R225, -0x30, -R12.reuse ;  /* 0xffffffd0e1057810 */ /* 0x100fe40007ffe80c */
[----:B------:R-:W-:-:S02]  /*67b0*/  IADD3 R9, PT, PT, R53, -0x30, -R12 ;  /* 0xffffffd035097810 */ /* 0x000fc40007ffe80c */
[----:B------:R-:W-:Y:S02]  /*67c0*/  IABS R6, R5 ;  /* 0x0000000500067213 */ /* 0x000fe40000000000 */
[----:B------:R-:W-:Y:S01]  /*67d0*/  FSEL R5, R4, -INF , !P4 ;  /* 0xff80000004057808 */ /* 0x000fe20006000000 */
[----:B---3--:R-:W-:Y:S01]  /*67e0*/  VIADD R7, R52, 0x30 ;  /* 0x0000003034077836 */ /* 0x008fe20000000000 */
        /* <DEDUP_REMOVED lines=23> */
[----:B---3--:R-:W-:Y:S01]  /*6960*/  FFMA.FTZ R7, -R221, R6, R13 ;  /* 0x00000006dd077223 */ /* 0x008fe2000001010d */
[----:B------:R-:W-:-:S04]  /*6970*/  IADD3 R6, PT, PT, R53, -0x31, -R12 ;  /* 0xffffffcf35067810 */ /* 0x000fc80007ffe80c */
        /* <DEDUP_REMOVED lines=8> */
[----:B------:R-:W-:Y:S02]  /*6a00*/  I2FP.F32.S32 R6, R9 ;  /* 0x0000000900067245 */ /* 0x000fe40000201400 */
[----:B------:R-:W-:-:S02]  /*6a10*/  FSEL R222, R5, -INF , !P1 ;  /* 0xff80000005de7808 */ /* 0x000fc40004800000 */
[----:B------:R-:W-:Y:S02]  /*6a20*/  ISETP.GT.AND P4, PT, R2, R8, PT ;  /* 0x000000080200720c */ /* 0x000fe40003f84270 */
[C---:B------:R-:W-:Y:S02]  /*6a30*/  ISETP.GE.AND P5, PT, R8.reuse, R224, PT ;  /* 0x000000e00800720c */ /* 0x040fe40003fa6270 */
[----:B------:R-:W-:Y:S02]  /*6a40*/  ISETP.GE.AND P3, PT, R8, R229, PT ;  /* 0x000000e50800720c */ /* 0x000fe40003f66270 */
[----:B------:R-:W-:Y:S01]  /*6a50*/  ISETP.GT.AND P1, PT, R3, R8, PT ;  /* 0x000000080300720c */ /* 0x000fe20003f24270 */
[----:B------:R-:W-:Y:S01]  /*6a60*/  FFMA.FTZ R8, -R221, R6, R11 ;  /* 0x00000006dd087223 */ /* 0x000fe2000001010b */
[-C--:B------:R-:W-:Y:S01]  /*6a70*/  FMUL.FTZ R6, R18, R0.reuse ;  /* 0x0000000012067220 */ /* 0x080fe20000410000 */
[--C-:B------:R-:W-:Y:S02]  /*6a80*/  IADD3 R5, PT, PT, R225, -0x38, -R12.reuse ;  /* 0xffffffc8e1057810 */ /* 0x100fe40007ffe80c */
[----:B------:R-:W-:Y:S01]  /*6a90*/  IADD3 R9, PT, PT, R53, -0x38, -R12 ;  /* 0xffffffc835097810 */ /* 0x000fe20007ffe80c */
[----:B------:R3:W-:Y:S01]  /*6aa0*/  MUFU.TANH R14, R6 ;  /* 0x00000006000e7308 */ /* 0x0007e20000002400 */
[----:B-1----:R-:W-:-:S02]  /*6ab0*/  FMUL.FTZ R10, R17, R0 ;  /* 0x00000000110a7220 */ /* 0x002fc40000410000 */
        /* <DEDUP_REMOVED lines=542> */
[----:B------:R-:W-:Y:S01]  /*8ca0*/  IMAD.MOV.U32 R251, RZ, RZ, R228 ;  /* 0x000000fffffb7224 */ /* 0x000fe200078e00e4 */
[----:B------:R-:W-:Y:S01]  /*8cb0*/  VIMNMX R228, PT, PT, RZ, R3, !PT ;  /* 0x00000003ffe47248 */ /* 0x000fe20007fe0100 */
        /* <DEDUP_REMOVED lines=54> */
[----:B---3--:R-:W-:Y:S01]  /*9020*/  FFMA.FTZ R7, -R221, R6, R14 ;  /* 0x00000006dd077223 */ /* 0x008fe2000001010e */
        /* <DEDUP_REMOVED lines=14> */
[----:B----4-:R-:W-:Y:S01]  /*9110*/  FFMA.FTZ R8, -R221, R6, R11 ;  /* 0x00000006dd087223 */ /* 0x010fe2000001010b */
[--C-:B------:R-:W-:Y:S02]  /*9120*/  IADD3 R5, PT, PT, R225, -0xa0, -R12.reuse ;  /* 0xffffff60e1057810 */ /* 0x100fe40007ffe80c */
[----:B------:R-:W-:Y:S02]  /*9130*/  IADD3 R9, PT, PT, R53, -0xa0, -R12 ;  /* 0xffffff6035097810 */ /* 0x000fe40007ffe80c */
[----:B------:R-:W-:-:S02]  /*9140*/  IABS R6, R5 ;  /* 0x0000000500067213 */ /* 0x000fc40000000000 */
        /* <DEDUP_REMOVED lines=120> */
[C---:B--2---:R-:W-:Y:S01]  /*98d0*/  HMMA.16816.F32 R44, R36.reuse, R28, R80 ;  /* 0x0000001c242c723c */ /* 0x044fe20000001850 */
[----:B------:R-:W-:Y:S01]  /*98e0*/  I2FP.F32.S32 R4, R4 ;  /* 0x0000000400047245 */ /* 0x000fe20000201400 */
[----:B------:R1:W2:Y:S06]  /*98f0*/  MUFU.TANH R10, R9 ;  /* 0x00000009000a7308 */ /* 0x0002ac0000002400 */
[----:B------:R-:W-:Y:S01]  /*9900*/  HMMA.16816.F32 R28, R36, R30, R48 ;  /* 0x0000001e241c723c */ /* 0x000fe20000001830 */
[----:B------:R-:W-:Y:S02]  /*9910*/  IMAD.MOV.U32 R48, RZ, RZ, R116 ;  /* 0x000000ffff307224 */ /* 0x000fe400078e0074 */
[----:B------:R-:W-:-:S02]  /*9920*/  IMAD.MOV.U32 R49, RZ, RZ, R118 ;  /* 0x000000ffff317224 */ /* 0x000fc400078e0076 */
[----:B---3--:R-:W-:Y:S01]  /*9930*/  FFMA.FTZ R7, -R221, R6, R13 ;  /* 0x00000006dd077223 */ /* 0x008fe2000001010d */
[----:B------:R-:W-:Y:S01]  /*9940*/  IADD3 R6, PT, PT, R53, -0xb1, -R12 ;  /* 0xffffff4f35067810 */ /* 0x000fe20007ffe80c */
        /* <DEDUP_REMOVED lines=10> */
[----:B------:R-:W-:-:S02]  /*99f0*/  I2FP.F32.S32 R6, R9 ;  /* 0x0000000900067245 */ /* 0x000fc40000201400 */
[----:B------:R-:W-:Y:S02]  /*9a00*/  FSEL R98, R5, -INF , !P1 ;  /* 0xff80000005627808 */ /* 0x000fe40004800000 */
[----:B------:R-:W-:Y:S02]  /*9a10*/  ISETP.GT.AND P4, PT, R2, R8, PT ;  /* 0x000000080200720c */ /* 0x000fe40003f84270 */
[C---:B------:R-:W-:Y:S02]  /*9a20*/  ISETP.GE.AND P5, PT, R8.reuse, R224, PT ;  /* 0x000000e00800720c */ /* 0x040fe40003fa6270 */
[----:B------:R-:W-:Y:S02]  /*9a30*/  ISETP.GE.AND P3, PT, R8, R229, PT ;  /* 0x000000e50800720c */ /* 0x000fe40003f66270 */
[----:B------:R-:W-:Y:S01]  /*9a40*/  ISETP.GT.AND P1, PT, R3, R8, PT ;  /* 0x000000080300720c */ /* 0x000fe20003f24270 */
[----:B------:R-:W-:Y:S01]  /*9a50*/  FFMA.FTZ R8, -R221, R6, R11 ;  /* 0x00000006dd087223 */ /* 0x000fe2000001010b */
[----:B------:R-:W-:Y:S01]  /*9a60*/  FMUL.FTZ R6, R18, R0 ;  /* 0x0000000012067220 */ /* 0x000fe20000410000 */
[----:B------:R-:W-:-:S02]  /*9a70*/  IADD3 R5, PT, PT, R225, -0xb8, -R12 ;  /* 0xffffff48e1057810 */ /* 0x000fc40007ffe80c */
        /* <DEDUP_REMOVED lines=26> */
[----:B------:R-:W2:Y:S03]  /*9c20*/  LDSM.16.M88.4 R40, [R55+0x9000] ;  /* 0x009000003728783b */ /* 0x000ea60000000200 */
        /* <DEDUP_REMOVED lines=12> */
[----:B------:R3:W-:Y:S01]  /*9cf0*/  MUFU.TANH R13, R7 ;  /* 0x00000007000d7308 */ /* 0x0007e20000002400 */
        /* <DEDUP_REMOVED lines=21> */
[----:B------:R-:W-:Y:S02]  /*9e50*/  I2FP.F32.S32 R5, R4 ;  /* 0x0000000400057245 */ /* 0x000fe40000201400 */
[C---:B------:R-:W-:Y:S02]  /*9e60*/  ISETP.GE.AND P5, PT, R7.reuse, R224, PT ;  /* 0x000000e00700720c */ /* 0x040fe40003fa6270 */
[----:B------:R-:W-:Y:S01]  /*9e70*/  ISETP.GE.AND P1, PT, R7, R229, PT ;  /* 0x000000e50700720c */ /* 0x000fe20003f26270 */
[----:B-1----:R-:W-:Y:S01]  /*9e80*/  FFMA.FTZ R5, -R221, R5, R10 ;  /* 0x00000005dd057223 */ /* 0x002fe2000001010a */
[----:B------:R-:W-:Y:S01]  /*9e90*/  ISETP.GT.AND P3, PT, R3, R7, PT ;  /* 0x000000070300720c */ /* 0x000fe20003f64270 */
[----:B------:R-:W-:Y:S01]  /*9ea0*/  FMUL.FTZ R7, R23, R0 ;  /* 0x0000000017077220 */ /* 0x000fe20000410000 */
[----:B------:R-:W1:Y:S01]  /*9eb0*/  MUFU.TANH R10, R9 ;  /* 0x00000009000a7308 */ /* 0x000e620000002400 */
[----:B------:R-:W-:Y:S01]  /*9ec0*/  IADD3 R4, PT, PT, R225, -0xc1, -R12 ;  /* 0xffffff3fe1047810 */ /* 0x000fe20007ffe80c */
[----:B-----5:R-:W-:Y:S03]  /*9ed0*/  HMMA.16816.F32 R20, R32, R24, R44 ;  /* 0x000000182014723c */ /* 0x020fe6000000182c */
[----:B------:R-:W-:-:S03]  /*9ee0*/  IABS R4, R4 ;  /* 0x0000000400047213 */ /* 0x000fc60000000000 */
[----:B------:R3:W4:Y:S01]  /*9ef0*/  MUFU.TANH R11, R7 ;  /* 0x00000007000b7308 */ /* 0x0007220000002400 */
[----:B------:R-:W-:Y:S01]  /*9f00*/  I2FP.F32.S32 R4, R4 ;  /* 0x0000000400047245 */ /* 0x000fe20000201400 */
[----:B--2---:R-:W-:Y:S04]  /*9f10*/  HMMA.16816.F32 R44, R36, R40, R124 ;  /* 0x00000028242c723c */ /* 0x004fe8000000187c */
[C---:B-1----:R-:W-:Y:S01]  /*9f20*/  FFMA.FTZ R4, -R221.reuse, R4, R10 ;  /* 0x00000004dd047223 */ /* 0x042fe2000001010a */
[----:B------:R-:W-:Y:S01]  /*9f30*/  FMUL.FTZ R10, R16, R0 ;  /* 0x00000000100a7220 */ /* 0x000fe20000410000 */
[----:B---3--:R-:W-:Y:S01]  /*9f40*/  FFMA.FTZ R7, -R221, R6, R13 ;  /* 0x00000006dd077223 */ /* 0x008fe2000001010d */
[----:B------:R-:W-:-:S04]  /*9f50*/  IADD3 R6, PT, PT, R53, -0xc1, -R12 ;  /* 0xffffff3f35067810 */ /* 0x000fc80007ffe80c */
[----:B------:R-:W-:Y:S02]  /*9f60*/  IABS R9, R6 ;  /* 0x0000000600097213 */ /* 0x000fe40000000000 */
[----:B------:R-:W-:Y:S02]  /*9f70*/  FSEL R6, R5, -INF , !P4 ;  /* 0xff80000005067808 */ /* 0x000fe40006000000 */
[----:B------:R-:W-:Y:S01]  /*9f80*/  FSEL R5, R7, -INF , !P3 ;  /* 0xff80000007057808 */ /* 0x000fe20005800000 */
[----:B------:R-:W-:Y:S01]  /*9f90*/  VIADD R7, R52, 0xc8 ;  /* 0x000000c834077836 */ /* 0x000fe20000000000 */
[----:B------:R-:W-:Y:S02]  /*9fa0*/  FSEL R130, R6, -INF , !P5 ;  /* 0xff80000006827808 */ /* 0x000fe40006800000 */
[----:B------:R-:W-:Y:S02]  /*9fb0*/  I2FP.F32.S32 R6, R9 ;  /* 0x0000000900067245 */ /* 0x000fe40000201400 */
[----:B------:R-:W-:-:S02]  /*9fc0*/  FSEL R90, R5, -INF , !P1 ;  /* 0xff800000055a7808 */ /* 0x000fc40004800000 */
[----:B------:R-:W-:Y:S02]  /*9fd0*/  ISETP.GT.AND P4, PT, R2, R8, PT ;  /* 0x000000080200720c */ /* 0x000fe40003f84270 */
[C---:B------:R-:W-:Y:S02]  /*9fe0*/  ISETP.GE.AND P5, PT, R8.reuse, R224, PT ;  /* 0x000000e00800720c */ /* 0x040fe40003fa6270 */
[----:B------:R-:W-:Y:S02]  /*9ff0*/  ISETP.GE.AND P3, PT, R8, R229, PT ;  /* 0x000000e50800720c */ /* 0x000fe40003f66270 */
[----:B------:R-:W-:Y:S01]  /*a000*/  ISETP.GT.AND P1, PT, R3, R8, PT ;  /* 0x000000080300720c */ /* 0x000fe20003f24270 */
[----:B----4-:R-:W-:Y:S01]  /*a010*/  FFMA.FTZ R8, -R221, R6, R11 ;  /* 0x00000006dd087223 */ /* 0x010fe2000001010b */
[----:B------:R-:W-:Y:S01]  /*a020*/  FMUL.FTZ R6, R18, R0 ;  /* 0x0000000012067220 */ /* 0x000fe20000410000 */
[--C-:B------:R-:W-:Y:S01]  /*a030*/  IADD3 R5, PT, PT, R225, -0xc8, -R12.reuse ;  /* 0xffffff38e1057810 */ /* 0x100fe20007ffe80c */
[----:B------:R-:W1:Y:S01]  /*a040*/  MUFU.TANH R11, R10 ;  /* 0x0000000a000b7308 */ /* 0x000e620000002400 */
[----:B------:R-:W-:-:S04]  /*a050*/  IADD3 R9, PT, PT, R53, -0xc8, -R12 ;  /* 0xffffff3835097810 */ /* 0x000fc80007ffe80c */
[----:B------:R-:W-:-:S03]  /*a060*/  IABS R9, R9 ;  /* 0x0000000900097213 */ /* 0x000fc60000000000 */
[----:B------:R2:W3:Y:S02]  /*a070*/  MUFU.TANH R13, R6 ;  /* 0x00000006000d7308 */ /* 0x0004e40000002400 */
[----:B--2---:R-:W-:Y:S02]  /*a080*/  IABS R6, R5 ;  /* 0x0000000500067213 */ /* 0x004fe40000000000 */
[----:B------:R-:W-:Y:S02]  /*a090*/  FSEL R5, R4, -INF , !P4 ;  /* 0xff80000004057808 */ /* 0x000fe40006000000 */
[----:B------:R-:W-:Y:S02]  /*a0a0*/  FSEL R4, R8, -INF , !P1 ;  /* 0xff80000008047808 */ /* 0x000fe40004800000 */
        /* <DEDUP_REMOVED lines=8> */
[C---:B------:R-:W-:Y:S01]  /*a130*/  ISETP.GE.AND P5, PT, R7.reuse, R224, PT ;  /* 0x000000e00700720c */ /* 0x040fe20003fa6270 */
[----:B------:R-:W2:Y:S01]  /*a140*/  MUFU.TANH R9, R9 ;  /* 0x0000000900097308 */ /* 0x000ea20000002400 */
[----:B------:R-:W-:Y:S01]  /*a150*/  ISETP.GE.AND P1, PT, R7, R229, PT ;  /* 0x000000e50700720c */ /* 0x000fe20003f26270 */
[----:B-1----:R-:W-:Y:S01]  /*a160*/  FFMA.FTZ R5, -R221, R5, R11 ;  /* 0x00000005dd057223 */ /* 0x002fe2000001010b */
[----:B------:R-:W-:Y:S01]  /*a170*/  ISETP.GT.AND P3, PT, R3, R7, PT ;  /* 0x000000070300720c */ /* 0x000fe20003f64270 */
[----:B------:R-:W-:Y:S01]  /*a180*/  FMUL.FTZ R7, R19, R0 ;  /* 0x0000000013077220 */ /* 0x000fe20000410000 */
[----:B---3--:R-:W-:Y:S01]  /*a190*/  FFMA.FTZ R6, -R221, R6, R13 ;  /* 0x00000006dd067223 */ /* 0x008fe2000001010d */
[--C-:B------:R-:W-:Y:S01]  /*a1a0*/  IADD3 R8, PT, PT, R53, -0xc9, -R12.reuse ;  /* 0xffffff3735087810 */ /* 0x100fe20007ffe80c */
[----:B------:R-:W-:Y:S01]  /*a1b0*/  HMMA.16816.F32 R16, R32, R26, R28 ;  /* 0x0000001a2010723c */ /* 0x000fe2000000181c */
[----:B------:R1:W3:Y:S01]  /*a1c0*/  MUFU.TANH R10, R7 ;  /* 0x00000007000a7308 */ /* 0x0002e20000002400 */
[----:B------:R-:W-:Y:S01]  /*a1d0*/  FSEL R5, R5, -INF , !P4 ;  /* 0xff80000005057808 */ /* 0x000fe20006000000 */
[----:B------:R-:W4:Y:S01]  /*a1e0*/  LDSM.16.M88.4 R28, [R95+0x9000] ;  /* 0x009000005f1c783b */ /* 0x000f220000000200 */
[----:B------:R-:W-:Y:S01]  /*a1f0*/  IADD3 R4, PT, PT, R225, -0xc9, -R12 ;  /* 0xffffff37e1047810 */ /* 0x000fe20007ffe80c */
[----:B------:R-:W-:Y:S01]  /*a200*/  FMUL.FTZ R11, R21, R0 ;  /* 0x00000000150b7220 */ /* 0x000fe20000410000 */
[----:B------:R-:W-:Y:S01]  /*a210*/  FSEL R82, R5, -INF , !P5 ;  /* 0xff80000005527808 */ /* 0x000fe20006800000 */
[----:B------:R-:W-:-:S04]  /*a220*/  DEPBAR.LE SB0, 0x0 ;  /* 0x000080000000791a */ /* 0x000fc80000000000 */
[----:B------:R-:W-:Y:S01]  /*a230*/  IABS R8, R8 ;  /* 0x0000000800087213 */ /* 0x000fe20000000000 */
[----:B------:R-:W-:Y:S01]  /*a240*/  MUFU.TANH R11, R11 ;  /* 0x0000000b000b7308 */ /* 0x000fe20000002400 */
[----:B------:R-:W-:Y:S01]  /*a250*/  FSEL R5, R6, -INF , !P3 ;  /* 0xff80000006057808 */ /* 0x000fe20005800000 */
[----:B------:R-:W-:Y:S01]  /*a260*/  HMMA.16816.F32 R24, R36, R42, R112 ;  /* 0x0000002a2418723c */ /* 0x000fe20000001870 */
[----:B------:R-:W-:Y:S02]  /*a270*/  IABS R4, R4 ;  /* 0x0000000400047213 */ /* 0x000fe40000000000 */
[----:B------:R-:W-:Y:S01]  /*a280*/  I2FP.F32.S32 R6, R8 ;  /* 0x0000000800067245 */ /* 0x000fe20000201400 */
[----:B------:R-:W-:Y:S01]  /*a290*/  FMUL.FTZ R8, R22, R0 ;  /* 0x0000000016087220 */ /* 0x000fe20000410000 */
[----:B-1----:R-:W-:Y:S01]  /*a2a0*/  VIADD R7, R52, 0xc9 ;  /* 0x000000c934077836 */ /* 0x002fe20000000000 */
[----:B------:R-:W-:Y:S02]  /*a2b0*/  FSEL R77, R5, -INF , !P1 ;  /* 0xff800000054d7808 */ /* 0x000fe40004800000 */
[----:B------:R-:W-:Y:S01]  /*a2c0*/  I2FP.F32.S32 R5, R4 ;  /* 0x0000000400057245 */ /* 0x000fe20000201400 */
[----:B------:R1:W5:Y:S01]  /*a2d0*/  MUFU.TANH R13, R8 ;  /* 0x00000008000d7308 */ /* 0x0003620000002400 */
[----:B------:R-:W-:Y:S01]  /*a2e0*/  ISETP.GT.AND P4, PT, R2, R7, PT ;  /* 0x000000070200720c */ /* 0x000fe20003f84270 */
[----:B------:R-:W-:Y:S01]  /*a2f0*/  BAR.SYNC.DEFER_BLOCKING 0x0 ;  /* 0x0000000000007b1d */ /* 0x000fe20000010000 */
[----:B------:R-:W-:Y:S01]  /*a300*/  ISETP.GE.AND P5, PT, R7, R224, PT ;  /* 0x000000e00700720c */ /* 0x000fe20003fa6270 */
[----:B--2---:R-:W-:Y:S01]  /*a310*/  FFMA.FTZ R5, -R221, R5, R9 ;  /* 0x00000005dd057223 */ /* 0x004fe20000010109 */
[----:B------:R-:W-:-:S02]  /*a320*/  ISETP.GE.AND P3, PT, R7, R229, PT ;  /* 0x000000e50700720c */ /* 0x000fc40003f66270 */
[----:B------:R-:W-:Y:S01]  /*a330*/  ISETP.GT.AND P1, PT, R3, R7, PT ;  /* 0x000000070300720c */ /* 0x000fe20003f24270 */
[----:B---3--:R-:W-:Y:S01]  /*a340*/  FFMA.FTZ R7, -R221, R6, R10 ;  /* 0x00000006dd077223 */ /* 0x008fe2000001010a */
[----:B------:R-:W-:Y:S01]  /*a350*/  FMUL.FTZ R6, R20, R0 ;  /* 0x0000000014067220 */ /* 0x000fe20000410000 */
[--C-:B------:R-:W-:Y:S02]  /*a360*/  IADD3 R9, PT, PT, R53, -0xd0, -R12.reuse ;  /* 0xffffff3035097810 */ /* 0x100fe40007ffe80c */
[----:B------:R-:W-:Y:S01]  /*a370*/  IADD3 R4, PT, PT, R225, -0xd0, -R12 ;  /* 0xffffff30e1047810 */ /* 0x000fe20007ffe80c */
[----:B------:R2:W3:Y:S01]  /*a380*/  MUFU.TANH R10, R6 ;  /* 0x00000006000a7308 */ /* 0x0004e20000002400 */
[----:B------:R-:W-:Y:S02]  /*a390*/  IABS R9, R9 ;  /* 0x0000000900097213 */ /* 0x000fe40000000000 */
[----:B------:R-:W-:Y:S01]  /*a3a0*/  IABS R4, R4 ;  /* 0x0000000400047213 */ /* 0x000fe20000000000 */
[----:B-1----:R-:W-:-:S03]  /*a3b0*/  VIADD R8, R52, 0xd0 ;  /* 0x000000d034087836 */ /* 0x002fc60000000000 */
[----:B------:R-:W-:Y:S01]  /*a3c0*/  I2FP.F32.S32 R4, R4 ;  /* 0x0000000400047245 */ /* 0x000fe20000201400 */
[----:B----4-:R-:W-:Y:S01]  /*a3d0*/  HMMA.16816.F32 R24, R32, R30, R24 ;  /* 0x0000001e2018723c */ /* 0x010fe20000001818 */
[----:B--2---:R-:W-:Y:S02]  /*a3e0*/  FSEL R6, R5, -INF , !P4 ;  /* 0xff80000005067808 */ /* 0x004fe40006000000 */
[----:B------:R-:W-:Y:S02]  /*a3f0*/  FSEL R5, R7, -INF , !P1 ;  /* 0xff80000007057808 */ /* 0x000fe40004800000 */
[----:B------:R-:W-:Y:S01]  /*a400*/  FSEL R80, R6, -INF , !P5 ;  /* 0xff80000006507808 */ /* 0x000fe20006800000 */
[----:B------:R-:W-:Y:S01]  /*a410*/  IMAD.MOV.U32 R6, RZ, RZ, R9 ;  /* 0x000000ffff067224 */ /* 0x000fe200078e0009 */
[----:B------:R-:W-:Y:S02]  /*a420*/  FSEL R81, R5, -INF , !P3 ;  /* 0xff80000005517808 */ /* 0x000fe40005800000 */
[----:B------:R-:W-:-:S02]  /*a430*/  ISETP.GT.AND P4, PT, R2, R8, PT ;  /* 0x000000080200720c */ /* 0x000fc40003f84270 */
[----:B------:R-:W-:Y:S01]  /*a440*/  I2FP.F32.S32 R5, R6 ;  /* 0x0000000600057245 */ /* 0x000fe20000201400 */
[----:B------:R-:W-:Y:S01]  /*a450*/  FMUL.FTZ R6, R23, R0 ;  /* 0x0000000017067220 */ /* 0x000fe20000410000 */
[----:B------:R-:W-:Y:S01]  /*a460*/  ISETP.GE.AND P5, PT, R8, R224, PT ;  /* 0x000000e00800720c */ /* 0x000fe20003fa6270 */
[----:B------:R-:W-:Y:S01]  /*a470*/  HMMA.16816.F32 R20, R32, R28, R44 ;  /* 0x0000001c2014723c */ /* 0x000fe2000000182c */
[----:B------:R-:W-:Y:S01]  /*a480*/  ISETP.GT.AND P3, PT, R3, R8, PT ;  /* 0x000000080300720c */ /* 0x000fe20003f64270 */
[C---:B-----5:R-:W-:Y:S01]  /*a490*/  FFMA.FTZ R7, -R221.reuse, R5, R13 ;  /* 0x00000005dd077223 */ /* 0x060fe2000001010d */
[----:B---3--:R-:W-:Y:S01]  /*a4a0*/  FFMA.FTZ R5, -R221, R4, R10 ;  /* 0x00000004dd057223 */ /* 0x008fe2000001010a */
[----:B------:R1:W2:Y:S01]  /*a4b0*/  MUFU.TANH R13, R6 ;  /* 0x00000006000d7308 */ /* 0x0002a20000002400 */
[----:B------:R-:W-:Y:S01]  /*a4c0*/  IADD3 R4, PT, PT, R225, -0xd1, -R12 ;  /* 0xffffff2fe1047810 */ /* 0x000fe20007ffe80c */
[----:B------:R-:W-:Y:S01]  /*a4d0*/  FMUL.FTZ R10, R16, R0 ;  /* 0x00000000100a7220 */ /* 0x000fe20000410000 */
[----:B------:R-:W-:Y:S01]  /*a4e0*/  ISETP.GE.AND P1, PT, R8, R229, PT ;  /* 0x000000e50800720c */ /* 0x000fe20003f26270 */
[----:B------:R-:W-:Y:S01]  /*a4f0*/  VIADD R8, R52, 0xd1 ;  /* 0x000000d134087836 */ /* 0x000fe20000000000 */
[----:B------:R-:W-:-:S02]  /*a500*/  IABS R4, R4 ;  /* 0x0000000400047213 */ /* 0x000fc40000000000 */
[----:B------:R-:W-:Y:S01]  /*a510*/  LOP3.LUT R28, R226, 0x200, RZ, 0xc0, !PT ;  /* 0x00000200e21c7812 */ /* 0x000fe200078ec0ff */
[----:B------:R-:W-:Y:S01]  /*a520*/  MUFU.TANH R10, R10 ;  /* 0x0000000a000a7308 */ /* 0x000fe20000002400 */
[----:B------:R-:W-:Y:S02]  /*a530*/  I2FP.F32.S32 R4, R4 ;  /* 0x0000000400047245 */ /* 0x000fe40000201400 */
[----:B------:R-:W-:-:S03]  /*a540*/  VIMNMX R226, PT, PT, RZ, R2, !PT ;  /* 0x00000002ffe27248 */ /* 0x000fc60007fe0100 */
[----:B------:R-:W-:Y:S01]  /*a550*/  FFMA.FTZ R4, -R221, R4, R11 ;  /* 0x00000004dd047223 */ /* 0x000fe2000001010b */
[----:B-1----:R-:W-:-:S04]  /*a560*/  IADD3 R6, PT, PT, R53, -0xd1, -R12 ;  /* 0xffffff2f35067810 */ /* 0x002fc80007ffe80c */
[----:B------:R-:W-:Y:S02]  /*a570*/  IABS R9, R6 ;  /* 0x0000000600097213 */ /* 0x000fe40000000000 */
[----:B------:R-:W-:Y:S02]  /*a580*/  FSEL R6, R5, -INF , !P4 ;  /* 0xff80000005067808 */ /* 0x000fe40006000000 */
[----:B------:R-:W-:Y:S01]  /*a590*/  FSEL R5, R7, -INF , !P3 ;  /* 0xff80000007057808 */ /* 0x000fe20005800000 */
[----:B------:R-:W-:Y:S01]  /*a5a0*/  FMUL.FTZ R7, R18, R0 ;  /* 0x0000000012077220 */ /* 0x000fe20000410000 */
[----:B------:R-:W-:Y:S02]  /*a5b0*/  FSEL R126, R6, -INF , !P5 ;  /* 0xff800000067e7808 */ /* 0x000fe40006800000 */
[----:B------:R-:W-:Y:S01]  /*a5c0*/  I2FP.F32.S32 R6, R9 ;  /* 0x0000000900067245 */ /* 0x000fe20000201400 */
[----:B------:R1:W3:Y:S01]  /*a5d0*/  MUFU.TANH R14, R7 ;  /* 0x00000007000e7308 */ /* 0x0002e20000002400 */
[----:B------:R-:W-:-:S02]  /*a5e0*/  FSEL R121, R5, -INF , !P1 ;  /* 0xff80000005797808 */ /* 0x000fc40004800000 */
[----:B------:R-:W-:Y:S02]  /*a5f0*/  ISETP.GT.AND P4, PT, R2, R8, PT ;  /* 0x000000080200720c */ /* 0x000fe40003f84270 */
[C---:B------:R-:W-:Y:S02]  /*a600*/  ISETP.GE.AND P5, PT, R8.reuse, R224, PT ;  /* 0x000000e00800720c */ /* 0x040fe40003fa6270 */
[----:B------:R-:W-:Y:S02]  /*a610*/  ISETP.GE.AND P3, PT, R8, R229, PT ;  /* 0x000000e50800720c */ /* 0x000fe40003f66270 */
[----:B------:R-:W-:Y:S01]  /*a620*/  ISETP.GT.AND P1, PT, R3, R8, PT ;  /* 0x000000080300720c */ /* 0x000fe20003f24270 */
[----:B--2---:R-:W-:Y:S01]  /*a630*/  FFMA.FTZ R8, -R221, R6, R13 ;  /* 0x00000006dd087223 */ /* 0x004fe2000001010d */
[--C-:B------:R-:W-:Y:S02]  /*a640*/  IADD3 R5, PT, PT, R225, -0xd8, -R12.reuse ;  /* 0xffffff28e1057810 */ /* 0x100fe40007ffe80c */
[----:B------:R-:W-:-:S02]  /*a650*/  IADD3 R9, PT, PT, R53, -0xd8, -R12 ;  /* 0xffffff2835097810 */ /* 0x000fc40007ffe80c */
[----:B------:R-:W-:Y:S02]  /*a660*/  IABS R6, R5 ;  /* 0x0000000500067213 */ /* 0x000fe40000000000 */
[----:B------:R-:W-:Y:S01]  /*a670*/  FSEL R5, R4, -INF , !P4 ;  /* 0xff80000004057808 */ /* 0x000fe20006000000 */
[----:B-1----:R-:W-:Y:S01]  /*a680*/  VIADD R7, R52, 0xd8 ;  /* 0x000000d834077836 */ /* 0x002fe20000000000 */
[----:B------:R-:W-:Y:S02]  /*a690*/  IABS R9, R9 ;  /* 0x0000000900097213 */ /* 0x000fe40000000000 */
[----:B------:R-:W-:Y:S02]  /*a6a0*/  FSEL R4, R8, -INF , !P1 ;  /* 0xff80000008047808 */ /* 0x000fe40004800000 */
[----:B------:R-:W-:Y:S01]  /*a6b0*/  FSEL R122, R5, -INF , !P5 ;  /* 0xff800000057a7808 */ /* 0x000fe20006800000 */
[----:B------:R-:W-:Y:S01]  /*a6c0*/  IMAD.MOV.U32 R5, RZ, RZ, R9 ;  /* 0x000000ffff057224 */ /* 0x000fe200078e0009 */
[----:B------:R-:W-:Y:S01]  /*a6d0*/  FSEL R78, R4, -INF , !P3 ;  /* 0xff800000044e7808 */ /* 0x000fe20005800000 */
[----:B------:R-:W-:-:S02]  /*a6e0*/  IMAD.MOV.U32 R4, RZ, RZ, R6 ;  /* 0x000000ffff047224 */ /* 0x000fc400078e0006 */
[----:B------:R-:W-:Y:S01]  /*a6f0*/  FMUL.FTZ R9, R17, R0 ;  /* 0x0000000011097220 */ /* 0x000fe20000410000 */
[----:B------:R-:W-:Y:S02]  /*a700*/  ISETP.GT.AND P4, PT, R2, R7, PT ;  /* 0x000000070200720c */ /* 0x000fe40003f84270 */
[----:B------:R-:W-:Y:S02]  /*a710*/  I2FP.F32.S32 R6, R5 ;  /* 0x0000000500067245 */ /* 0x000fe40000201400 */
[----:B------:R-:W-:Y:S02]  /*a720*/  I2FP.F32.S32 R5, R4 ;  /* 0x0000000400057245 */ /* 0x000fe40000201400 */
[----:B------:R-:W-:Y:S01]  /*a730*/  ISETP.GE.AND P5, PT, R7, R224, PT ;  /* 0x000000e00700720c */ /* 0x000fe20003fa6270 */
[----:B---3--:R-:W-:Y:S01]  /*a740*/  FFMA.FTZ R6, -R221, R6, R14 ;  /* 0x00000006dd067223 */ /* 0x008fe2000001010e */
[----:B------:R-:W-:Y:S01]  /*a750*/  ISETP.GE.AND P1, PT, R7, R229, PT ;  /* 0x000000e50700720c */ /* 0x000fe20003f26270 */
[----:B------:R-:W-:Y:S01]  /*a760*/  FFMA.FTZ R5, -R221, R5, R10 ;  /* 0x00000005dd057223 */ /* 0x000fe2000001010a */
[----:B------:R-:W-:Y:S01]  /*a770*/  ISETP.GT.AND P3, PT, R3, R7, PT ;  /* 0x000000070300720c */ /* 0x000fe20003f64270 */
[----:B------:R1:W2:Y:S01]  /*a780*/  MUFU.TANH R10, R9 ;  /* 0x00000009000a7308 */ /* 0x0002a20000002400 */
[----:B------:R-:W-:Y:S01]  /*a790*/  FMUL.FTZ R7, R19, R0 ;  /* 0x0000000013077220 */ /* 0x000fe20000410000 */
[----:B------:R-:W-:-:S02]  /*a7a0*/  IADD3 R4, PT, PT, R225, -0xd9, -R12 ;  /* 0xffffff27e1047810 */ /* 0x000fc40007ffe80c */
[----:B------:R-:W-:Y:S02]  /*a7b0*/  FSEL R5, R5, -INF , !P4 ;  /* 0xff80000005057808 */ /* 0x000fe40006000000 */
[----:B------:R-:W-:Y:S02]  /*a7c0*/  IABS R4, R4 ;  /* 0x0000000400047213 */ /* 0x000fe40000000000 */
[----:B------:R3:W4:Y:S01]  /*a7d0*/  MUFU.TANH R13, R7 ;  /* 0x00000007000d7308 */ /* 0x0007220000002400 */
[----:B------:R-:W-:Y:S02]  /*a7e0*/  IADD3 R8, PT, PT, R53, -0xd9, -R12 ;  /* 0xffffff2735087810 */ /* 0x000fe40007ffe80c */
[----:B------:R-:W-:Y:S02]  /*a7f0*/  FSEL R116, R5, -INF , !P5 ;  /* 0xff80000005747808 */ /* 0x000fe40006800000 */
[----:B------:R-:W-:Y:S02]  /*a800*/  FSEL R5, R6, -INF , !P3 ;  /* 0xff80000006057808 */ /* 0x000fe40005800000 */
[----:B------:R-:W-:-:S02]  /*a810*/  I2FP.F32.S32 R4, R4 ;  /* 0x0000000400047245 */ /* 0x000fc40000201400 */
[----:B------:R-:W-:Y:S01]  /*a820*/  IABS R8, R8 ;  /* 0x0000000800087213 */ /* 0x000fe20000000000 */
[----:B-1----:R-:W-:Y:S01]  /*a830*/  FMUL.FTZ R9, R20, R0 ;  /* 0x0000000014097220 */ /* 0x002fe20000410000 */
[----:B------:R-:W-:Y:S01]  /*a840*/  FSEL R76, R5, -INF , !P1 ;  /* 0xff800000054c7808 */ /* 0x000fe20004800000 */
[----:B--2---:R-:W-:Y:S01]  /*a850*/  FFMA.FTZ R5, -R221, R4, R10 ;  /* 0x00000004dd057223 */ /* 0x004fe2000001010a */
[----:B------:R-:W-:Y:S01]  /*a860*/  I2FP.F32.S32 R6, R8 ;  /* 0x0000000800067245 */ /* 0x000fe20000201400 */
[----:B------:R1:W2:Y:S01]  /*a870*/  MUFU.TANH R11, R9 ;  /* 0x00000009000b7308 */ /* 0x0002a20000002400 */
[--C-:B------:R-:W-:Y:S02]  /*a880*/  IADD3 R4, PT, PT, R225, -0xe0, -R12.reuse ;  /* 0xffffff20e1047810 */ /* 0x100fe40007ffe80c */
[----:B------:R-:W-:Y:S01]  /*a890*/  IADD3 R8, PT, PT, R53, -0xe0, -R12 ;  /* 0xffffff2035087810 */ /* 0x000fe20007ffe80c */
[----:B---3--:R-:W-:Y:S02]  /*a8a0*/  VIADD R7, R52, 0xd9 ;  /* 0x000000d934077836 */ /* 0x008fe40000000000 */
[----:B----4-:R-:W-:Y:S01]  /*a8b0*/  FFMA.FTZ R6, -R221, R6, R13 ;  /* 0x00000006dd067223 */ /* 0x010fe2000001010d */
[----:B------:R-:W-:-:S02]  /*a8c0*/  IABS R4, R4 ;  /* 0x0000000400047213 */ /* 0x000fc40000000000 */
[----:B------:R-:W-:Y:S02]  /*a8d0*/  IABS R8, R8 ;  /* 0x0000000800087213 */ /* 0x000fe40000000000 */
[-C--:B------:R-:W-:Y:S02]  /*a8e0*/  ISETP.GT.AND P4, PT, R2, R7.reuse, PT ;  /* 0x000000070200720c */ /* 0x080fe40003f84270 */
[----:B------:R-:W-:Y:S02]  /*a8f0*/  ISETP.GE.AND P5, PT, R7, R224, PT ;  /* 0x000000e00700720c */ /* 0x000fe40003fa6270 */
[----:B------:R-:W-:Y:S02]  /*a900*/  FSEL R5, R5, -INF , !P4 ;  /* 0xff80000005057808 */ /* 0x000fe40006000000 */
[----:B------:R-:W-:Y:S01]  /*a910*/  ISETP.GT.AND P1, PT, R3, R7, PT ;  /* 0x000000070300720c */ /* 0x000fe20003f24270 */
[----:B-1----:R-:W-:Y:S01]  /*a920*/  FMUL.FTZ R9, R22, R0 ;  /* 0x0000000016097220 */ /* 0x002fe20000410000 */
[----:B------:R-:W-:-:S02]  /*a930*/  FSEL R79, R5, -INF , !P5 ;  /* 0xff800000054f7808 */ /* 0x000fc40006800000 */
[----:B------:R-:W-:Y:S01]  /*a940*/  ISETP.GE.AND P3, PT, R7, R229, PT ;  /* 0x000000e50700720c */ /* 0x000fe20003f66270 */
[----:B------:R1:W3:Y:S01]  /*a950*/  MUFU.TANH R13, R9 ;  /* 0x00000009000d7308 */ /* 0x0002e20000002400 */
[----:B------:R-:W-:Y:S01]  /*a960*/  FSEL R5, R6, -INF , !P1 ;  /* 0xff80000006057808 */ /* 0x000fe20004800000 */
[----:B------:R-:W-:Y:S01]  /*a970*/  VIADD R7, R52, 0xe0 ;  /* 0x000000e034077836 */ /* 0x000fe20000000000 */
[----:B------:R-:W-:Y:S02]  /*a980*/  I2FP.F32.S32 R4, R4 ;  /* 0x0000000400047245 */ /* 0x000fe40000201400 */
[----:B------:R-:W-:Y:S02]  /*a990*/  FSEL R112, R5, -INF , !P3 ;  /* 0xff80000005707808 */ /* 0x000fe40005800000 */
[----:B------:R-:W-:Y:S01]  /*a9a0*/  I2FP.F32.S32 R6, R8 ;  /* 0x0000000800067245 */ /* 0x000fe20000201400 */
[----:B--2---:R-:W-:Y:S01]  /*a9b0*/  FFMA.FTZ R5, -R221, R4, R11 ;  /* 0x00000004dd057223 */ /* 0x004fe2000001010b */
[----:B------:R-:W-:-:S02]  /*a9c0*/  ISETP.GT.AND P4, PT, R2, R7, PT ;  /* 0x000000070200720c */ /* 0x000fc40003f84270 */
[C---:B------:R-:W-:Y:S02]  /*a9d0*/  ISETP.GE.AND P5, PT, R7.reuse, R224, PT ;  /* 0x000000e00700720c */ /* 0x040fe40003fa6270 */
[----:B------:R-:W-:Y:S02]  /*a9e0*/  ISETP.GE.AND P1, PT, R7, R229, PT ;  /* 0x000000e50700720c */ /* 0x000fe40003f26270 */
[----:B------:R-:W-:Y:S01]  /*a9f0*/  ISETP.GT.AND P3, PT, R3, R7, PT ;  /* 0x000000070300720c */ /* 0x000fe20003f64270 */
[----:B------:R-:W-:Y:S01]  /*aa00*/  FMUL.FTZ R7, R21, R0 ;  /* 0x0000000015077220 */ /* 0x000fe20000410000 */
[----:B------:R-:W-:Y:S01]  /*aa10*/  FSEL R5, R5, -INF , !P4 ;  /* 0xff80000005057808 */ /* 0x000fe20006000000 */
[----:B-1----:R-:W-:Y:S01]  /*aa20*/  HMMA.16816.F32 R8, R36, R204, R48 ;  /* 0x000000cc2408723c */ /* 0x002fe20000001830 */
[----:B---3--:R-:W-:Y:S01]  /*aa30*/  FFMA.FTZ R4, -R221, R6, R13 ;  /* 0x00000006dd047223 */ /* 0x008fe2000001010d */
[----:B------:R1:W2:Y:S01]  /*aa40*/  MUFU.TANH R20, R7 ;  /* 0x0000000700147308 */ /* 0x0002a20000002400 */
[----:B------:R-:W-:Y:S01]  /*aa50*/  FMUL.FTZ R13, R24, R0 ;  /* 0x00000000180d7220 */ /* 0x000fe20000410000 */
[----:B------:R-:W-:Y:S01]  /*aa60*/  VIADD R6, R52, 0xe1 ;  /* 0x000000e134067836 */ /* 0x000fe20000000000 */
[----:B------:R-:W-:Y:S01]  /*aa70*/  FSEL R127, R5, -INF , !P5 ;  /* 0xff800000057f7808 */ /* 0x000fe20006800000 */
[----:B------:R-:W-:Y:S01]  /*aa80*/  IMAD.MOV.U32 R51, RZ, RZ, R117 ;  /* 0x000000ffff337224 */ /* 0x000fe200078e0075 */
[----:B------:R-:W-:-:S02]  /*aa90*/  FSEL R4, R4, -INF , !P3 ;  /* 0xff80000004047808 */ /* 0x000fc40005800000 */
[----:B------:R-:W-:Y:S01]  /*aaa0*/  ISETP.GT.AND P4, PT, R2, R6, PT ;  /* 0x000000060200720c */ /* 0x000fe20003f84270 */
[----:B------:R3:W4:Y:S01]  /*aab0*/  MUFU.TANH R14, R13 ;  /* 0x0000000d000e7308 */ /* 0x0007220000002400 */
[----:B------:R-:W-:Y:S02]  /*aac0*/  FSEL R124, R4, -INF , !P1 ;  /* 0xff800000047c7808 */ /* 0x000fe40004800000 */
[C---:B------:R-:W-:Y:S02]  /*aad0*/  ISETP.GE.AND P5, PT, R6.reuse, R224, PT ;  /* 0x000000e00600720c */ /* 0x040fe40003fa6270 */
[----:B------:R-:W-:Y:S02]  /*aae0*/  ISETP.GE.AND P3, PT, R6, R229, PT ;  /* 0x000000e50600720c */ /* 0x000fe40003f66270 */
[----:B------:R-:W-:Y:S02]  /*aaf0*/  ISETP.GT.AND P1, PT, R3, R6, PT ;  /* 0x000000060300720c */ /* 0x000fe40003f24270 */
[--C-:B------:R-:W-:Y:S01]  /*ab00*/  IADD3 R4, PT, PT, R225, -0xe1, -R12.reuse ;  /* 0xffffff1fe1047810 */ /* 0x100fe20007ffe80c */
[-C--:B-1----:R-:W-:Y:S01]  /*ab10*/  FMUL.FTZ R7, R23, R0.reuse ;  /* 0x0000000017077220 */ /* 0x082fe20000410000 */
[--C-:B------:R-:W-:Y:S01]  /*ab20*/  IADD3 R6, PT, PT, R225, -0xe8, -R12.reuse ;  /* 0xffffff18e1067810 */ /* 0x100fe20007ffe80c */
[----:B------:R-:W-:Y:S01]  /*ab30*/  HMMA.16816.F32 R16, R32, R128, R8 ;  /* 0x000000802010723c */ /* 0x000fe20000001808 */
[----:B------:R-:W-:Y:S01]  /*ab40*/  FMUL.FTZ R8, R26, R0 ;  /* 0x000000001a087220 */ /* 0x000fe20000410000 */
[----:B------:R1:W5:Y:S01]  /*ab50*/  MUFU.TANH R15, R7 ;  /* 0x00000007000f7308 */ /* 0x0003620000002400 */
[----:B------:R-:W-:Y:S01]  /*ab60*/  IABS R5, R4 ;  /* 0x0000000400057213 */ /* 0x000fe20000000000 */
[----:B------:R-:W-:Y:S01]  /*ab70*/  FMUL.FTZ R11, R25, R0 ;  /* 0x00000000190b7220 */ /* 0x000fe20000410000 */
[----:B------:R-:W-:Y:S01]  /*ab80*/  IABS R4, R6 ;  /* 0x0000000600047213 */ /* 0x000fe20000000000 */
[----:B---3--:R-:W-:Y:S01]  /*ab90*/  FMUL.FTZ R13, R27, R0 ;  /* 0x000000001b0d7220 */ /* 0x008fe20000410000 */
[----:B------:R-:W-:-:S02]  /*aba0*/  IADD3 R9, PT, PT, R53, -0xe8, -R12 ;  /* 0xffffff1835097810 */ /* 0x000fc40007ffe80c */
[----:B------:R-:W-:Y:S01]  /*abb0*/  I2FP.F32.S32 R6, R4 ;  /* 0x0000000400067245 */ /* 0x000fe20000201400 */
[----:B------:R4:W3:Y:S01]  /*abc0*/  MUFU.TANH R10, R8 ;  /* 0x00000008000a7308 */ /* 0x0008e20000002400 */
[----:B------:R-:W-:Y:S02]  /*abd0*/  IABS R9, R9 ;  /* 0x0000000900097213 */ /* 0x000fe40000000000 */
[----:B------:R-:W-:-:S05]  /*abe0*/  I2FP.F32.S32 R5, R5 ;  /* 0x0000000500057245 */ /* 0x000fca0000201400 */
[----:B--2---:R-:W-:Y:S01]  /*abf0*/  FFMA.FTZ R5, -R221, R5, R20 ;  /* 0x00000005dd057223 */ /* 0x004fe20000010114 */
[----:B-1----:R-:W-:-:S04]  /*ac00*/  IADD3 R7, PT, PT, R53, -0xe1, -R12 ;  /* 0xffffff1f35077810 */ /* 0x002fc80007ffe80c */
[----:B------:R-:W-:Y:S02]  /*ac10*/  FSEL R5, R5, -INF , !P4 ;  /* 0xff80000005057808 */ /* 0x000fe40006000000 */
[----:B------:R-:W-:Y:S02]  /*ac20*/  IABS R7, R7 ;  /* 0x0000000700077213 */ /* 0x000fe40000000000 */
[----:B------:R-:W-:Y:S01]  /*ac30*/  FSEL R118, R5, -INF , !P5 ;  /* 0xff80000005767808 */ /* 0x000fe20006800000 */
[C---:B----4-:R-:W-:Y:S01]  /*ac40*/  FFMA.FTZ R8, -R221.reuse, R6, R14 ;  /* 0x00000006dd087223 */ /* 0x050fe2000001010e */
[----:B------:R-:W-:Y:S01]  /*ac50*/  I2FP.F32.S32 R7, R7 ;  /* 0x0000000700077245 */ /* 0x000fe20000201400 */
[----:B------:R-:W-:Y:S02]  /*ac60*/  IMAD.MOV.U32 R6, RZ, RZ, R9 ;  /* 0x000000ffff067224 */ /* 0x000fe400078e0009 */
[----:B------:R-:W-:Y:S01]  /*ac70*/  FMUL.FTZ R9, R16, R0 ;  /* 0x0000000010097220 */ /* 0x000fe20000410000 */
[C---:B------:R-:W-:Y:S01]  /*ac80*/  VIADD R5, R52.reuse, 0xe9 ;  /* 0x000000e934057836 */ /* 0x040fe20000000000 */
[----:B------:R1:W-:Y:S01]  /*ac90*/  MUFU.TANH R14, R13 ;  /* 0x0000000d000e7308 */ /* 0x0003e20000002400 */
[----:B-----5:R-:W-:Y:S01]  /*aca0*/  FFMA.FTZ R4, -R221, R7, R15 ;  /* 0x00000007dd047223 */ /* 0x020fe2000001010f */
[----:B------:R-:W-:Y:S01]  /*acb0*/  I2FP.F32.S32 R6, R6 ;  /* 0x0000000600067245 */ /* 0x000fe20000201400 */
[----:B------:R-:W-:-:S03]  /*acc0*/  VIADD R7, R52, 0xe8 ;  /* 0x000000e834077836 */ /* 0x000fc60000000000 */
[----:B------:R-:W-:Y:S02]  /*acd0*/  FSEL R4, R4, -INF , !P1 ;  /* 0xff80000004047808 */ /* 0x000fe40004800000 */
[-C--:B------:R-:W-:Y:S01]  /*ace0*/  ISETP.GT.AND P4, PT, R2, R7.reuse, PT ;  /* 0x000000070200720c */ /* 0x080fe20003f84270 */
[----:B------:R2:W4:Y:S01]  /*acf0*/  MUFU.TANH R15, R11 ;  /* 0x0000000b000f7308 */ /* 0x0005220000002400 */
[----:B------:R-:W-:Y:S01]  /*ad00*/  FSEL R115, R4, -INF , !P3 ;  /* 0xff80000004737808 */ /* 0x000fe20005800000 */
[----:B---3--:R-:W-:Y:S01]  /*ad10*/  FFMA.FTZ R4, -R221, R6, R10 ;  /* 0x00000006dd047223 */ /* 0x008fe2000001010a */
[----:B------:R-:W-:Y:S02]  /*ad20*/  ISETP.GT.AND P3, PT, R3, R7, PT ;  /* 0x000000070300720c */ /* 0x000fe40003f64270 */
[C---:B------:R-:W-:Y:S02]  /*ad30*/  ISETP.GE.AND P5, PT, R7.reuse, R224, PT ;  /* 0x000000e00700720c */ /* 0x040fe40003fa6270 */
[----:B------:R-:W-:Y:S01]  /*ad40*/  ISETP.GE.AND P1, PT, R7, R229, PT ;  /* 0x000000e50700720c */ /* 0x000fe20003f26270 */
[-C--:B------:R-:W-:Y:S01]  /*ad50*/  FMUL.FTZ R7, R18, R0.reuse ;  /* 0x0000000012077220 */ /* 0x080fe20000410000 */
[----:B------:R-:W-:Y:S01]  /*ad60*/  FSEL R4, R4, -INF , !P3 ;  /* 0xff80000004047808 */ /* 0x000fe20005800000 */
[----:B------:R-:W-:Y:S01]  /*ad70*/  MUFU.TANH R9, R9 ;  /* 0x0000000900097308 */ /* 0x000fe20000002400 */
[----:B------:R-:W-:Y:S01]  /*ad80*/  FSEL R6, R8, -INF , !P4 ;  /* 0xff80000008067808 */ /* 0x000fe20006000000 */
[----:B-1----:R-:W-:Y:S01]  /*ad90*/  FMUL.FTZ R13, R19, R0 ;  /* 0x00000000130d7220 */ /* 0x002fe20000410000 */
[----:B------:R-:W-:-:S02]  /*ada0*/  IADD3 R8, PT, PT, R53, -0xe9, -R12 ;  /* 0xffffff1735087810 */ /* 0x000fc40007ffe80c */
[----:B------:R-:W-:Y:S02]  /*adb0*/  FSEL R114, R4, -INF , !P1 ;  /* 0xff80000004727808 */ /* 0x000fe40004800000 */
[----:B------:R-:W-:Y:S01]  /*adc0*/  FSEL R117, R6, -INF , !P5 ;  /* 0xff80000006757808 */ /* 0x000fe20006800000 */
[----:B------:R1:W3:Y:S01]  /*add0*/  MUFU.TANH R10, R7 ;  /* 0x00000007000a7308 */ /* 0x0002e20000002400 */
[--C-:B------:R-:W-:Y:S01]  /*ade0*/  IADD3 R4, PT, PT, R225, -0xe9, -R12.reuse ;  /* 0xffffff17e1047810 */ /* 0x100fe20007ffe80c */
[----:B--2---:R-:W-:Y:S01]  /*adf0*/  FMUL.FTZ R11, R17, R0 ;  /* 0x00000000110b7220 */ /* 0x004fe20000410000 */
[----:B------:R-:W-:Y:S02]  /*ae00*/  IADD3 R6, PT, PT, R225, -0xf0, -R12 ;  /* 0xffffff10e1067810 */ /* 0x000fe40007ffe80c */
[----:B------:R-:W-:Y:S02]  /*ae10*/  IABS R8, R8 ;  /* 0x0000000800087213 */ /* 0x000fe40000000000 */
[----:B------:R-:W-:Y:S01]  /*ae20*/  ISETP.GT.AND P4, PT, R2, R5, PT ;  /* 0x000000050200720c */ /* 0x000fe20003f84270 */
[----:B------:R-:W2:Y:S01]  /*ae30*/  MUFU.TANH R13, R13 ;  /* 0x0000000d000d7308 */ /* 0x000ea20000002400 */
[----:B------:R-:W-:-:S02]  /*ae40*/  ISETP.GE.AND P5, PT, R5, R224, PT ;  /* 0x000000e00500720c */ /* 0x000fc40003fa6270 */
[----:B------:R-:W-:Y:S02]  /*ae50*/  ISETP.GE.AND P3, PT, R5, R229, PT ;  /* 0x000000e50500720c */ /* 0x000fe40003f66270 */
[----:B------:R-:W-:Y:S02]  /*ae60*/  ISETP.GT.AND P1, PT, R3, R5, PT ;  /* 0x000000050300720c */ /* 0x000fe40003f24270 */
[----:B------:R-:W-:Y:S02]  /*ae70*/  IABS R5, R4 ;  /* 0x0000000400057213 */ /* 0x000fe40000000000 */
[----:B------:R-:W-:Y:S01]  /*ae80*/  IABS R4, R6 ;  /* 0x0000000600047213 */ /* 0x000fe20000000000 */
[----:B------:R-:W-:Y:S01]  /*ae90*/  IMAD.MOV.U32 R6, RZ, RZ, R8 ;  /* 0x000000ffff067224 */ /* 0x000fe200078e0008 */
[----:B-1----:R-:W-:Y:S02]  /*aea0*/  IADD3 R7, PT, PT, R53, -0xf0, -R12 ;  /* 0xffffff1035077810 */ /* 0x002fe40007ffe80c */
[----:B------:R-:W-:-:S02]  /*aeb0*/  I2FP.F32.S32 R5, R5 ;  /* 0x0000000500057245 */ /* 0x000fc40000201400 */
[----:B------:R-:W-:Y:S02]  /*aec0*/  IABS R7, R7 ;  /* 0x0000000700077213 */ /* 0x000fe40000000000 */
[----:B------:R-:W-:Y:S01]  /*aed0*/  I2FP.F32.S32 R6, R6 ;  /* 0x0000000600067245 */ /* 0x000fe20000201400 */
[C---:B----4-:R-:W-:Y:S01]  /*aee0*/  FFMA.FTZ R5, -R221.reuse, R5, R15 ;  /* 0x00000005dd057223 */ /* 0x050fe2000001010f */
[----:B------:R-:W-:Y:S01]  /*aef0*/  I2FP.F32.S32 R7, R7 ;  /* 0x0000000700077245 */ /* 0x000fe20000201400 */
[----:B------:R-:W1:Y:S01]  /*af00*/  MUFU.TANH R15, R11 ;  /* 0x0000000b000f7308 */ /* 0x000e620000002400 */
[----:B------:R-:W-:Y:S01]  /*af10*/  I2FP.F32.S32 R4, R4 ;  /* 0x0000000400047245 */ /* 0x000fe20000201400 */
[----:B------:R-:W-:Y:S01]  /*af20*/  FFMA.FTZ R8, -R221, R6, R14 ;  /* 0x00000006dd087223 */ /* 0x000fe2000001010e */
[----:B------:R-:W-:Y:S01]  /*af30*/  FSEL R5, R5, -INF , !P4 ;  /* 0xff80000005057808 */ /* 0x000fe20006000000 */
[----:B---3--:R-:W-:Y:S01]  /*af40*/  FFMA.FTZ R10, -R221, R7, R10 ;  /* 0x00000007dd0a7223 */ /* 0x008fe2000001010a */
[----:B------:R-:W-:-:S02]  /*af50*/  VIADD R7, R52, 0xf0 ;  /* 0x000000f034077836 */ /* 0x000fc40000000000 */
[----:B------:R-:W-:Y:S01]  /*af60*/  FFMA.FTZ R6, -R221, R4, R9 ;  /* 0x00000004dd067223 */ /* 0x000fe20000010109 */
[----:B------:R-:W-:Y:S01]  /*af70*/  FSEL R4, R8, -INF , !P1 ;  /* 0xff80000008047808 */ /* 0x000fe20004800000 */
[----:B------:R-:W-:Y:S01]  /*af80*/  VIADD R9, R52, 0xf1 ;  /* 0x000000f134097836 */ /* 0x000fe20000000000 */
[----:B------:R-:W-:Y:S01]  /*af90*/  FSEL R111, R5, -INF , !P5 ;  /* 0xff800000056f7808 */ /* 0x000fe20006800000 */
[-C--:B------:R-:W-:Y:S01]  /*afa0*/  FMUL.FTZ R8, R64, R0.reuse ;  /* 0x0000000040087220 */ /* 0x080fe20000410000 */
[-C--:B------:R-:W-:Y:S02]  /*afb0*/  ISETP.GT.AND P4, PT, R2, R7.reuse, PT ;  /* 0x000000070200720c */ /* 0x080fe40003f84270 */
[----:B------:R-:W-:Y:S01]  /*afc0*/  FSEL R113, R4, -INF , !P3 ;  /* 0xff80000004717808 */ /* 0x000fe20005800000 */
[----:B------:R3:W-:Y:S01]  /*afd0*/  MUFU.TANH R11, R8 ;  /* 0x00000008000b7308 */ /* 0x0007e20000002400 */
[----:B------:R-:W-:Y:S01]  /*afe0*/  FSEL R5, R6, -INF , !P4 ;  /* 0xff80000006057808 */ /* 0x000fe20006000000 */
[----:B------:R-:W-:Y:S01]  /*aff0*/  FMUL.FTZ R6, R66, R0 ;  /* 0x0000000042067220 */ /* 0x000fe20000410000 */
[----:B------:R-:W-:-:S02]  /*b000*/  ISETP.GT.AND P3, PT, R3, R7, PT ;  /* 0x000000070300720c */ /* 0x000fc40003f64270 */
[C---:B------:R-:W-:Y:S02]  /*b010*/  ISETP.GE.AND P5, PT, R7.reuse, R224, PT ;  /* 0x000000e00700720c */ /* 0x040fe40003fa6270 */
[----:B------:R-:W-:Y:S01]  /*b020*/  ISETP.GE.AND P1, PT, R7, R229, PT ;  /* 0x000000e50700720c */ /* 0x000fe20003f26270 */
[----:B------:R4:W5:Y:S01]  /*b030*/  MUFU.TANH R14, R6 ;  /* 0x00000006000e7308 */ /* 0x0009620000002400 */
[----:B------:R-:W-:Y:S02]  /*b040*/  FSEL R4, R10, -INF , !P3 ;  /* 0xff8000000a047808 */ /* 0x000fe40005800000 */
[----:B------:R-:W-:Y:S02]  /*b050*/  FSEL R131, R5, -INF , !P5 ;  /* 0xff80000005837808 */ /* 0x000fe40006800000 */
[----:B------:R-:W-:Y:S02]  /*b060*/  IADD3 R5, PT, PT, R225, -0xf1, -R12 ;  /* 0xffffff0fe1057810 */ /* 0x000fe40007ffe80c */
[----:B------:R-:W-:-:S02]  /*b070*/  FSEL R128, R4, -INF , !P1 ;  /* 0xff80000004807808 */ /* 0x000fc40004800000 */
[----:B------:R-:W-:Y:S02]  /*b080*/  IADD3 R4, PT, PT, R225, -0xf8, -R12 ;  /* 0xffffff08e1047810 */ /* 0x000fe40007ffe80c */
[----:B------:R-:W-:Y:S02]  /*b090*/  IABS R5, R5 ;  /* 0x0000000500057213 */ /* 0x000fe40000000000 */
[----:B------:R-:W-:Y:S02]  /*b0a0*/  IABS R10, R4 ;  /* 0x00000004000a7213 */ /* 0x000fe40000000000 */
[----:B------:R-:W-:Y:S02]  /*b0b0*/  ISETP.GT.AND P4, PT, R2, R9, PT ;  /* 0x000000090200720c */ /* 0x000fe40003f84270 */
[----:B------:R-:W-:Y:S01]  /*b0c0*/  ISETP.GE.AND P5, PT, R9, R224, PT ;  /* 0x000000e00900720c */ /* 0x000fe20003fa6270 */
[----:B---3--:R-:W-:Y:S01]  /*b0d0*/  IMAD.MOV.U32 R8, RZ, RZ, R10 ;  /* 0x000000ffff087224 */ /* 0x008fe200078e000a */
[----:B----4-:R-:W-:-:S02]  /*b0e0*/  IADD3 R6, PT, PT, R53, -0xf1, -R12 ;  /* 0xffffff0f35067810 */ /* 0x010fc40007ffe80c */
[----:B------:R-:W-:Y:S02]  /*b0f0*/  ISETP.GE.AND P3, PT, R9, R229, PT ;  /* 0x000000e50900720c */ /* 0x000fe40003f66270 */
[----:B------:R-:W-:Y:S02]  /*b100*/  IABS R6, R6 ;  /* 0x0000000600067213 */ /* 0x000fe40000000000 */
[----:B------:R-:W-:Y:S01]  /*b110*/  ISETP.GT.AND P1, PT, R3, R9, PT ;  /* 0x000000090300720c */ /* 0x000fe20003f24270 */
[----:B------:R-:W-:Y:S01]  /*b120*/  FMUL.FTZ R9, R56, R0 ;  /* 0x0000000038097220 */ /* 0x000fe20000410000 */
[----:B------:R-:W-:Y:S01]  /*b130*/  IADD3 R7, PT, PT, R53, -0xf8, -R12 ;  /* 0xffffff0835077810 */ /* 0x000fe20007ffe80c */
[----:B------:R-:W-:Y:S01]  /*b140*/  IMAD.MOV.U32 R4, RZ, RZ, R6 ;  /* 0x000000ffff047224 */ /* 0x000fe200078e0006 */
[----:B------:R-:W-:Y:S01]  /*b150*/  I2FP.F32.S32 R8, R8 ;  /* 0x0000000800087245 */ /* 0x000fe20000201400 */
[----:B------:R-:W-:Y:S01]  /*b160*/  IMAD.MOV.U32 R6, RZ, RZ, R5 ;  /* 0x000000ffff067224 */ /* 0x000fe200078e0005 */
[----:B------:R-:W-:Y:S01]  /*b170*/  IABS R5, R7 ;  /* 0x0000000700057213 */ /* 0x000fe20000000000 */
[----:B------:R-:W3:Y:S01]  /*b180*/  MUFU.TANH R9, R9 ;  /* 0x0000000900097308 */ /* 0x000ee20000002400 */
[----:B------:R-:W-:-:S02]  /*b190*/  I2FP.F32.S32 R4, R4 ;  /* 0x0000000400047245 */ /* 0x000fc40000201400 */
[----:B------:R-:W-:Y:S02]  /*b1a0*/  I2FP.F32.S32 R6, R6 ;  /* 0x0000000600067245 */ /* 0x000fe40000201400 */
[----:B------:R-:W-:Y:S01]  /*b1b0*/  I2FP.F32.S32 R5, R5 ;  /* 0x0000000500057245 */ /* 0x000fe20000201400 */
[C---:B--2---:R-:W-:Y:S01]  /*b1c0*/  FFMA.FTZ R7, -R221.reuse, R4, R13 ;  /* 0x00000004dd077223 */ /* 0x044fe2000001010d */
[----:B------:R-:W-:Y:S02]  /*b1d0*/  VIADD R4, R52, 0xf8 ;  /* 0x000000f834047836 */ /* 0x000fe40000000000 */
[C---:B-1----:R-:W-:Y:S01]  /*b1e0*/  FFMA.FTZ R0, -R221.reuse, R6, R15 ;  /* 0x00000006dd007223 */ /* 0x042fe2000001010f */
[C---:B-----5:R-:W-:Y:S01]  /*b1f0*/  FFMA.FTZ R6, -R221.reuse, R5, R14 ;  /* 0x00000005dd067223 */ /* 0x060fe2000001010e */
[----:B------:R-:W-:-:S03]  /*b200*/  FFMA.FTZ R5, -R221, R8, R11 ;  /* 0x00000008dd057223 */ /* 0x000fc6000001010b */
[----:B------:R-:W-:Y:S02]  /*b210*/  FSEL R0, R0, -INF , !P4 ;  /* 0xff80000000007808 */ /* 0x000fe40006000000 */
[----:B------:R-:W-:Y:S02]  /*b220*/  ISETP.GT.AND P4, PT, R2, R4, PT ;  /* 0x000000040200720c */ /* 0x000fe40003f84270 */
[----:B------:R-:W-:Y:S02]  /*b230*/  FSEL R125, R0, -INF , !P5 ;  /* 0xff800000007d7808 */ /* 0x000fe40006800000 */
[----:B------:R-:W-:Y:S02]  /*b240*/  FSEL R0, R7, -INF , !P1 ;  /* 0xff80000007007808 */ /* 0x000fe40004800000 */
[----:B------:R-:W-:Y:S02]  /*b250*/  ISETP.GE.AND P1, PT, R4, R229, PT ;  /* 0x000000e50400720c */ /* 0x000fe40003f26270 */
[----:B------:R-:W-:-:S02]  /*b260*/  FSEL R120, R0, -INF , !P3 ;  /* 0xff80000000787808 */ /* 0x000fc40005800000 */
[----:B------:R-:W-:Y:S02]  /*b270*/  ISETP.GT.AND P3, PT, R3, R4, PT ;  /* 0x000000040300720c */ /* 0x000fe40003f64270 */
[----:B------:R-:W-:Y:S02]  /*b280*/  ISETP.GE.AND P5, PT, R4, R224, PT ;  /* 0x000000e00400720c */ /* 0x000fe40003fa6270 */
[----:B------:R-:W-:Y:S02]  /*b290*/  FSEL R0, R6, -INF , !P3 ;  /* 0xff80000006007808 */ /* 0x000fe40005800000 */
[----:B------:R-:W-:Y:S01]  /*b2a0*/  FSEL R4, R5, -INF , !P4 ;  /* 0xff80000005047808 */ /* 0x000fe20006000000 */
[----:B---3--:R-:W-:Y:S01]  /*b2b0*/  FFMA.FTZ R5, -R221, R57, R9 ;  /* 0x00000039dd057223 */ /* 0x008fe20000010109 */
[----:B------:R-:W-:Y:S02]  /*b2c0*/  FSEL R119, R0, -INF , !P1 ;  /* 0xff80000000777808 */ /* 0x000fe40004800000 */
[----:B------:R-:W-:-:S02]  /*b2d0*/  ISETP.GT.AND P1, PT, R140, R251, PT ;  /* 0x000000fb8c00720c */ /* 0x000fc40003f24270 */
[----:B------:R-:W-:Y:S02]  /*b2e0*/  ISETP.GT.AND P4, PT, R2, R52, PT ;  /* 0x000000340200720c */ /* 0x000fe40003f84270 */
[----:B------:R-:W-:Y:S02]  /*b2f0*/  FSEL R123, R4, -INF , !P5 ;  /* 0xff800000047b7808 */ /* 0x000fe40006800000 */
[C---:B------:R-:W-:Y:S02]  /*b300*/  ISETP.GE.AND P5, PT, R52.reuse, R224, PT ;  /* 0x000000e03400720c */ /* 0x040fe40003fa6270 */
[----:B------:R-:W-:Y:S02]  /*b310*/  ISETP.GE.AND P3, PT, R52, R229, PT ;  /* 0x000000e53400720c */ /* 0x000fe40003f66270 */
        /* <DEDUP_REMOVED lines=22> */
.L_x_6304:
[----:B------:R-:W2:Y:S04]  /*b480*/  LD.E R2, desc[UR4][R134.64+0x170] ;  /* 0x0001700486027980 */ /* 0x000ea8000c101900 */
[----:B------:R-:W3:Y:S04]  /*b490*/  LDL R8, [R1+0x10] ;  /* 0x0000100001087983 */ /* 0x000ee80000100800 */
[----:B------:R-:W4:Y:S01]  /*b4a0*/  LDL.64 R6, [R1+0x28] ;  /* 0x0000280001067983 */ /* 0x000f220000100a00 */
[----:B--2---:R-:W-:-:S04]  /*b4b0*/  IABS R0, R2 ;  /* 0x0000000200007213 */ /* 0x004fc80000000000 */
[----:B------:R-:W1:Y:S08]  /*b4c0*/  I2F.RP R4, R0 ;  /* 0x0000000000047306 */ /* 0x000e700000209400 */
[----:B-1----:R-:W1:Y:S02]  /*b4d0*/  MUFU.RCP R4, R4 ;  /* 0x0000000400047308 */ /* 0x002e640000001000 */
[----:B-1----:R-:W-:-:S06]  /*b4e0*/  VIADD R4, R4, 0xffffffe ;  /* 0x0ffffffe04047836 */ /* 0x002fcc0000000000 */
[----:B------:R-:W1:Y:S01]  /*b4f0*/  F2I.FTZ.U32.TRUNC.NTZ R5, R4 ;  /* 0x0000000400057305 */ /* 0x000e62000021f000 */
[----:B---3--:R-:W-:Y:S02]  /*b500*/  IADD3 R8, PT, PT, R8, -0x200, RZ ;  /* 0xfffffe0008087810 */ /* 0x008fe40007ffe0ff */
[----:B----4-:R-:W-:Y:S02]  /*b510*/  MOV R14, R6 ;  /* 0x00000006000e7202 */ /* 0x010fe40000000f00 */
[----:B------:R-:W-:Y:S01]  /*b520*/  IABS R6, R8 ;  /* 0x0000000800067213 */ /* 0x000fe20000000000 */
[----:B------:R-:W-:Y:S02]  /*b530*/  IMAD.MOV.U32 R15, RZ, RZ, R7 ;  /* 0x000000ffff0f7224 */ /* 0x000fe400078e0007 */
[----:B-1----:R-:W-:Y:S01]  /*b540*/  IMAD.MOV R3, RZ, RZ, -R5 ;  /* 0x000000ffff037224 */ /* 0x002fe200078e0a05 */
[----:B------:R-:W-:-:S03]  /*b550*/  MOV R4, RZ ;  /* 0x000000ff00047202 */ /* 0x000fc60000000f00 */
[----:B------:R-:W-:Y:S01]  /*b560*/  IMAD R3, R3, R0, RZ ;  /* 0x0000000003037224 */ /* 0x000fe200078e02ff */
[----:B------:R-:W-:-:S03]  /*b570*/  IABS R9, R2 ;  /* 0x0000000200097213 */ /* 0x000fc60000000000 */
[----:B------:R-:W-:Y:S01]  /*b580*/  IMAD.HI.U32 R4, R5, R3, R4 ;  /* 0x0000000305047227 */ /* 0x000fe200078e0004 */
[----:B------:R-:W-:-:S03]  /*b590*/  IABS R7, R54 ;  /* 0x0000003600077213 */ /* 0x000fc60000000000 */
        /* <DEDUP_REMOVED lines=35> */
[----:B-----5:R-:W-:Y:S02]  /*b7d0*/  IMAD.MOV.U32 R12, RZ, RZ, R51 ;  /* 0x000000ffff0c7224 */ /* 0x020fe400078e0033 */
        /* <DEDUP_REMOVED lines=15> */
.L_x_6305:
[----:B------:R-:W-:Y:S05]  /*b8d0*/  BSYNC.RECONVERGENT B0 ;  /* 0x0000000000007941 */ /* 0x000fea0003800200 */
.L_x_6303:
        /* <DEDUP_REMOVED lines=12> */
[--C-:B------:R-:W-:Y:S01]  /*b9a0*/  @!P1 IMAD.MOV.U32 R14, RZ, RZ, R2.reuse ;  /* 0x000000ffff0e9224 */ /* 0x100fe200078e0002 */
[----:B------:R-:W-:Y:S01]  /*b9b0*/  @!P1 IADD3 R4, P4, PT, R2, R4, RZ ;  /* 0x0000000402049210 */ /* 0x000fe20007f9e0ff */
[----:B------:R-:W-:Y:S01]  /*b9c0*/  @!P1 IMAD R20, R231, 0x60, RZ ;  /* 0x00000060e7149824 */ /* 0x000fe200078e02ff */
[-C--:B------:R-:W-:Y:S01]  /*b9d0*/  @!P1 MOV R15, R3.reuse ;  /* 0x00000003000f9202 */ /* 0x080fe20000000f00 */
[----:B------:R-:W-:Y:S01]  /*b9e0*/  @!PT LDS RZ, [RZ] ;  /* 0x00000000fffff984 */ /* 0x000fe20000000800 */
[----:B------:R-:W-:Y:S01]  /*b9f0*/  @!PT LDS RZ, [RZ] ;  /* 0x00000000fffff984 */ /* 0x000fe20000000800 */
[----:B------:R-:W-:Y:S01]  /*ba00*/  @!PT LDS RZ, [RZ] ;  /* 0x00000000fffff984 */ /* 0x000fe20000000800 */
[----:B------:R3:W-:Y:S01]  /*ba10*/  @!P3 LDGSTS.E.BYPASS.LTC128B.128 [R227+0x2000], desc[UR4][R6.64] ;  /* 0x0200000006e3bfae */ /* 0x0007e2000b981a04 */
[----:B------:R-:W-:Y:S01]  /*ba20*/  @!P1 IADD3.X R5, PT, PT, R3, R0, RZ, P4, !PT ;  /* 0x0000000003059210 */ /* 0x000fe200027fe4ff */
[----:B--2---:R-:W-:Y:S01]  /*ba30*/  @!P1 IMAD.MOV.U32 R12, RZ, RZ, R2 ;  /* 0x000000ffff0c9224 */ /* 0x004fe200078e0002 */
[-C--:B------:R-:W-:Y:S01]  /*ba40*/  @!P1 MOV R13, R3.reuse ;  /* 0x00000003000d9202 */ /* 0x080fe20000000f00 */
[----:B------:R2:W-:Y:S01]  /*ba50*/  @P3 STS.128 [R227+0x2000], RZ ;  /* 0x002000ffe3003388 */ /* 0x0005e20000000c00 */
[----:B------:R-:W-:Y:S01]  /*ba60*/  @!P1 IMAD R8, R231, 0xe0, RZ ;  /* 0x000000e0e7089824 */ /* 0x000fe200078e02ff */
[C---:B------:R-:W-:Y:S01]  /*ba70*/  @!P1 LEA R22, P4, R230.reuse, R2, 0x6 ;  /* 0x00000002e6169211 */ /* 0x040fe200078830ff */
[----:B------:R-:W-:Y:S01]  /*ba80*/  @!P1 IMAD.WIDE.U32 R14, R230, 0xe0, R14 ;  /* 0x000000e0e60e9825 */ /* 0x000fe200078e000e */
[----:B------:R2:W-:Y:S01]  /*ba90*/  @P1 STS.128 [R227+0x2800], RZ ;  /* 0x002800ffe3001388 */ /* 0x0005e20000000c00 */
[----:B------:R-:W-:-:S02]  /*baa0*/  @!P1 MOV R17, R3 ;  /* 0x0000000300119202 */ /* 0x000fc40000000f00 */
[C---:B------:R-:W-:Y:S01]  /*bab0*/  @!P1 IMAD R9, R231.reuse, 0x120, RZ ;  /* 0x00000120e7099824 */ /* 0x040fe200078e02ff */
        /* <DEDUP_REMOVED lines=9> */
[----:B------:R-:W-:Y:S01]  /*bb50*/  @!P1 IMAD.IADD R13, R9, 0x1, R13 ;  /* 0x00000001090d9824 */ /* 0x000fe200078e020d */
[----:B------:R-:W-:Y:S01]  /*bb60*/  @!PT LDS RZ, [RZ] ;  /* 0x00000000fffff984 */ /* 0x000fe20000000800 */
[----:B------:R-:W-:Y:S01]  /*bb70*/  @!PT LDS RZ, [RZ] ;  /* 0x00000000fffff984 */ /* 0x000fe20000000800 */
[----:B------:R-:W-:Y:S01]  /*bb80*/  @!PT LDS RZ, [RZ] ;  /* 0x00000000fffff984 */ /* 0x000fe20000000800 */
[----:B------:R4:W-:Y:S01]  /*bb90*/  @!P1 LDGSTS.E.BYPASS.LTC128B.128 [R227+0x3000], desc[UR4][R4.64] ;  /* 0x0300000004e39fae */ /* 0x0009e2000b981a04 */
[----:B------:R-:W-:Y:S01]  /*bba0*/  @!P1 IMAD.MOV.U32 R9, RZ, RZ, R3 ;  /* 0x000000ffff099224 */ /* 0x000fe200078e0003 */
[-C--:B------:R-:W-:Y:S01]  /*bbb0*/  @!P1 MOV R11, R3.reuse ;  /* 0x00000003000b9202 */ /* 0x080fe20000000f00 */
[C---:B------:R-:W-:Y:S01]  /*bbc0*/  @!P1 IMAD R23, R231.reuse, 0x180, RZ ;  /* 0x00000180e7179824 */ /* 0x040fe200078e02ff */
[----:B------:R2:W-:Y:S01]  /*bbd0*/  @P1 STS.128 [R227+0x3800], RZ ;  /* 0x003800ffe3001388 */ /* 0x0005e20000000c00 */
[----:B------:R-:W-:Y:S01]  /*bbe0*/  @!P1 IMAD R24, R231, 0x160, RZ ;  /* 0x00000160e7189824 */ /* 0x000fe200078e02ff */
[----:B---3--:R-:W-:Y:S01]  /*bbf0*/  @!P1 MOV R7, R3 ;  /* 0x0000000300079202 */ /* 0x008fe20000000f00 */
[----:B------:R-:W-:-:S02]  /*bc00*/  @!P1 IMAD.MOV.U32 R6, RZ, RZ, R2 ;  /* 0x000000ffff069224 */ /* 0x000fc400078e0002 */
[----:B------:R-:W-:-:S04]  /*bc10*/  @!P1 IMAD.WIDE.U32 R8, R230, 0x160, R8 ;  /* 0x00000160e6089825 */ /* 0x000fc800078e0008 */
[----:B------:R-:W-:-:S04]  /*bc20*/  @!P1 IMAD.WIDE.U32 R6, R230, 0x60, R6 ;  /* 0x00000060e6069825 */ /* 0x000fc800078e0006 */
[C---:B------:R-:W-:Y:S01]  /*bc30*/  @!P1 IMAD R25, R231.reuse, 0x1a0, RZ ;  /* 0x000001a0e7199824 */ /* 0x040fe200078e02ff */
[----:B------:R-:W-:Y:S01]  /*bc40*/  @!P1 IADD3 R21, PT, PT, R20, R7, RZ ;  /* 0x0000000714159210 */ /* 0x000fe20007ffe0ff */
[----:B------:R-:W-:Y:S01]  /*bc50*/  @!P1 IMAD.MOV.U32 R16, RZ, RZ, R2 ;  /* 0x000000ffff109224 */ /* 0x000fe200078e0002 */
[----:B------:R-:W-:Y:S01]  /*bc60*/  @!P1 MOV R20, R6 ;  /* 0x0000000600149202 */ /* 0x000fe20000000f00 */
[----:B------:R-:W-:Y:S01]  /*bc70*/  @!P1 IMAD.IADD R9, R24, 0x1, R9 ;  /* 0x0000000118099824 */ /* 0x000fe200078e0209 */
[-C--:B------:R-:W-:Y:S01]  /*bc80*/  @!P1 MOV R6, R2.reuse ;  /* 0x0000000200069202 */ /* 0x080fe20000000f00 */
[----:B------:R-:W-:Y:S01]  /*bc90*/  @!P1 IMAD R0, R231, 0xc0, RZ ;  /* 0x000000c0e7009824 */ /* 0x000fe200078e02ff */
[-C--:B------:R-:W-:Y:S01]  /*bca0*/  @!P1 MOV R7, R3.reuse ;  /* 0x0000000300079202 */ /* 0x080fe20000000f00 */
[C---:B------:R-:W-:Y:S01]  /*bcb0*/  @!P1 IMAD.WIDE.U32 R16, R230.reuse, 0xc0, R16 ;  /* 0x000000c0e6109825 */ /* 0x040fe200078e0010 */
[----:B----4-:R-:W-:Y:S02]  /*bcc0*/  @!P1 MOV R5, R3 ;  /* 0x0000000300059202 */ /* 0x010fe40000000f00 */
[----:B------:R-:W-:Y:S01]  /*bcd0*/  @!P1 LEA R24, P3, R230, R2, 0x7 ;  /* 0x00000002e6189211 */ /* 0x000fe200078638ff */
        /* <DEDUP_REMOVED lines=8> */
[----:B------:R-:W-:Y:S01]  /*bd60*/  @!P1 IMAD.MOV.U32 R10, RZ, RZ, R2 ;  /* 0x000000ffff0a9224 */ /* 0x000fe200078e0002 */
[----:B------:R-:W-:Y:S01]  /*bd70*/  @!P1 MOV R4, R2 ;  /* 0x0000000200049202 */ /* 0x000fe20000000f00 */
[----:B------:R-:W-:Y:S01]  /*bd80*/  @!PT LDS RZ, [RZ] ;  /* 0x00000000fffff984 */ /* 0x000fe20000000800 */
[----:B------:R-:W-:Y:S01]  /*bd90*/  @!PT LDS RZ, [RZ] ;  /* 0x00000000fffff984 */ /* 0x000fe20000000800 */
[----:B------:R-:W-:Y:S01]  /*bda0*/  @!PT LDS RZ, [RZ] ;  /* 0x00000000fffff984 */ /* 0x000fe20000000800 */
[----:B------:R-:W-:Y:S01]  /*bdb0*/  @!P1 LDGSTS.E.BYPASS.LTC128B.128 [R227+0x3800], desc[UR4][R22.64] ;  /* 0x0380000016e39fae */ /* 0x000fe2000b981a04 */
        /* <DEDUP_REMOVED lines=11> */
[----:B------:R-:W-:Y:S02]  /*be70*/  @!P1 IADD3 R5, PT, PT, R25, R5, RZ ;  /* 0x0000000519059210 */ /* 0x000fe40007ffe0ff */
[----:B------:R-:W-:-:S05]  /*be80*/  @!P1 LEA.HI.X R25, R230, R3, R231, 0x7, P3 ;  /* 0x00000003e6199211 */ /* 0x000fca00018f3ce7 */
        /* <DEDUP_REMOVED lines=10> */
[----:B---3--:R-:W-:-:S03]  /*bf30*/  @!P1 LEA R20, P3, R230, R2, 0x8 ;  /* 0x00000002e6149211 */ /* 0x008fc600078640ff */
        /* <DEDUP_REMOVED lines=49> */
.L_x_6307:
[----:B------:R-:W-:Y:S05]  /*c250*/  BSYNC.RECONVERGENT B0 ;  /* 0x0000000000007941 */ /* 0x000fea0003800200 */
.L_x_6306:
[----:B------:R-:W0:Y:S02]  /*c260*/  LDGDEPBAR ;  /* 0x00000000000079af */ /* 0x000e240000000000 */
.L_x_6302:
[----:B------:R-:W-:Y:S05]  /*c270*/  BSYNC.RECONVERGENT B1 ;  /* 0x0000000000017941 */ /* 0x000fea0003800200 */
.L_x_6301:
[----:B------:R-:W4:Y:S04]  /*c280*/  LDL.LU R248, [R1+0x1c] ;  /* 0x00001c0001f87983 */ /* 0x000f280000300800 */
[----:B------:R-:W5:Y:S04]  /*c290*/  LDL.LU R249, [R1+0x14] ;  /* 0x0000140001f97983 */ /* 0x000f680000300800 */
[----:B------:R-:W5:Y:S04]  /*c2a0*/  LD.E R0, desc[UR4][R134.64+0xdc] ;  /* 0x0000dc0486007980 */ /* 0x000f68000c101900 */
[----:B--2---:R-:W2:Y:S01]  /*c2b0*/  LDL R5, [R1+0x74] ;  /* 0x0000740001057983 */ /* 0x004ea20000100800 */
        /* <DEDUP_REMOVED lines=59> */
[----:B------:R-:W-:-:S04]  /*c670*/  FMNMX3.FTZ R37, R37, R118, R117, !PT ;  /* 0x0000007625257276 */ /* 0x000fc80007810075 */
[----:B------:R-:W-:-:S04]  /*c680*/  FMNMX3.FTZ R37, R37, R111, R131, !PT ;  /* 0x0000006f25257276 */ /* 0x000fc80007810083 */
[----:B------:R-:W-:Y:S02]  /*c690*/  FMNMX3.FTZ R37, R37, R125, R123, !PT ;  /* 0x0000007d25257276 */ /* 0x000fe4000781007b */
[----:B----4-:R-:W-:-:S05]  /*c6a0*/  FMNMX.FTZ R36, R248, R36, !PT ;  /* 0x00000024f8247209 */ /* 0x010fca0007810000 */
[----:B---3--:R-:W3:Y:S01]  /*c6b0*/  SHFL.BFLY PT, R2, R36, 0x2, 0x1f ;  /* 0x0c401f0024027f89 */ /* 0x008ee200000e0000 */
[----:B-----5:R-:W-:-:S05]  /*c6c0*/  FMNMX.FTZ R37, R249, R37, !PT ;  /* 0x00000025f9257209 */ /* 0x020fca0007810000 */
[----:B------:R-:W4:Y:S01]  /*c6d0*/  SHFL.BFLY PT, R3, R37, 0x2, 0x1f ;  /* 0x0c401f0025037f89 */ /* 0x000f2200000e0000 */
[----:B---3--:R-:W-:-:S05]  /*c6e0*/  FMNMX.FTZ R36, R36, R2, !PT ;  /* 0x0000000224247209 */ /* 0x008fca0007810000 */
[----:B------:R-:W3:Y:S01]  /*c6f0*/  SHFL.BFLY PT, R2, R36, 0x1, 0x1f ;  /* 0x0c201f0024027f89 */ /* 0x000ee200000e0000 */
[----:B----4-:R-:W-:-:S05]  /*c700*/  FMNMX.FTZ R37, R37, R3, !PT ;  /* 0x0000000325257209 */ /* 0x010fca0007810000 */
[----:B------:R-:W4:Y:S01]  /*c710*/  SHFL.BFLY PT, R4, R37, 0x1, 0x1f ;  /* 0x0c201f0025047f89 */ /* 0x000f2200000e0000 */
[----:B---3--:R-:W-:Y:S02]  /*c720*/  FMNMX.FTZ R36, R36, R2, !PT ;  /* 0x0000000224247209 */ /* 0x008fe40007810000 */
[----:B--2---:R-:W-:Y:S02]  /*c730*/  IADD3 R2, PT, PT, R28, R5, RZ ;  /* 0x000000051c027210 */ /* 0x004fe40007ffe0ff */
[----:B------:R-:W-:Y:S01]  /*c740*/  FSETP.NEU.FTZ.AND P1, PT, R36, -INF , PT ;  /* 0xff8000002400780b */ /* 0x000fe20003f3d000 */
[----:B------:R-:W-:Y:S01]  /*c750*/  FMUL.FTZ R3, R0, R36 ;  /* 0x0000002400037220 */ /* 0x000fe20000410000 */
[----:B------:R-:W-:-:S04]  /*c760*/  LEA R140, R2, R215, 0x1 ;  /* 0x000000d7028c7211 */ /* 0x000fc800078e08ff */
[----:B------:R-:W-:Y:S01]  /*c770*/  FSEL R3, R3, RZ, P1 ;  /* 0x000000ff03037208 */ /* 0x000fe20000800000 */
[----:B------:R-:W2:Y:S01]  /*c780*/  LDSM.16.MT88.4 R20, [R140+0xa000] ;  /* 0x00a000008c14783b */ /* 0x000ea20000004200 */
[----:B----4-:R-:W-:-:S03]  /*c790*/  FMNMX.FTZ R37, R37, R4, !PT ;  /* 0x0000000425257209 */ /* 0x010fc60007810000 */
[--C-:B------:R-:W-:Y:S01]  /*c7a0*/  FFMA.FTZ R2, R156, R0, -R3.reuse ;  /* 0x000000009c027223 */ /* 0x100fe20000010803 */
[-C--:B------:R-:W-:Y:S01]  /*c7b0*/  IADD3 R156, PT, PT, R212, R140.reuse, RZ ;  /* 0x0000008cd49c7210 */ /* 0x080fe20007ffe0ff */
[----:B------:R-:W-:Y:S01]  /*c7c0*/  FMUL.FTZ R5, R0, R37 ;  /* 0x0000002500057220 */ /* 0x000fe20000410000 */
[----:B------:R-:W-:Y:S01]  /*c7d0*/  IADD3 R39, PT, PT, R196, R140, RZ ;  /* 0x0000008cc4277210 */ /* 0x000fe20007ffe0ff */
[--C-:B------:R-:W-:Y:S01]  /*c7e0*/  FFMA.FTZ R4, R26, R0, -R3.reuse ;  /* 0x000000001a047223 */ /* 0x100fe20000010803 */
[----:B------:R-:W-:Y:S01]  /*c7f0*/  FSETP.NEU.FTZ.AND P1, PT, R37, -INF , PT ;  /* 0xff8000002500780b */ /* 0x000fe20003f3d000 */
[----:B------:R3:W-:Y:S01]  /*c800*/  MUFU.EX2 R191, R2 ;  /* 0x0000000200bf7308 */ /* 0x0007e20000000800 */
[----:B------:R-:W-:Y:S01]  /*c810*/  IADD3 R38, PT, PT, R196, R156, RZ ;  /* 0x0000009cc4267210 */ /* 0x000fe20007ffe0ff */
[----:B------:R-:W4:Y:S01]  /*c820*/  LDSM.16.MT88.4 R16, [R39+0xa000] ;  /* 0x00a000002710783b */ /* 0x000f220000004200 */
[----:B------:R-:W-:Y:S01]  /*c830*/  FSEL R5, R5, RZ, P1 ;  /* 0x000000ff05057208 */ /* 0x000fe20000800000 */
[----:B------:R5:W2:Y:S02]  /*c840*/  MUFU.EX2 R193, R4 ;  /* 0x0000000400c17308 */ /* 0x000aa40000000800 */
[----:B------:R-:W4:Y:S04]  /*c850*/  LDSM.16.MT88.4 R12, [R156+0xa000] ;  /* 0x00a000009c0c783b */ /* 0x000f280000004200 */
[----:B------:R-:W4:Y:S01]  /*c860*/  LDSM.16.MT88.4 R32, [R38+0xa000] ;  /* 0x00a000002620783b */ /* 0x000f220000004200 */
[----:B---3--:R-:W-:-:S03]  /*c870*/  FFMA.FTZ R2, R75, R0, -R3 ;  /* 0x000000004b027223 */ /* 0x008fc60000010803 */
[----:B-1----:R-:W1:Y:S01]  /*c880*/  LDSM.16.MT88.4 R48, [R140+0xa800] ;  /* 0x00a800008c30783b */ /* 0x002e620000004200 */
[-C--:B-----5:R-:W-:Y:S01]  /*c890*/  FFMA.FTZ R4, R58, R0.reuse, -R3 ;  /* 0x000000003a047223 */ /* 0x0a0fe20000010803 */
[----:B------:R3:W-:Y:S02]  /*c8a0*/  MUFU.EX2 R242, R2 ;  /* 0x0000000200f27308 */ /* 0x0007e40000000800 */
[----:B------:R-:W5:Y:S02]  /*c8b0*/  LDSM.16.MT88.4 R44, [R39+0xa800] ;  /* 0x00a80000272c783b */ /* 0x000f640000004200 */
[----:B------:R2:W4:Y:S02]  /*c8c0*/  MUFU.EX2 R190, R4 ;  /* 0x0000000400be7308 */ /* 0x0005240000000800 */
[----:B------:R-:W5:Y:S01]  /*c8d0*/  LDSM.16.MT88.4 R60, [R156+0xa800] ;  /* 0x00a800009c3c783b */ /* 0x000f620000004200 */
[-CC-:B---3--:R-:W-:Y:S01]  /*c8e0*/  FFMA.FTZ R2, R246, R0.reuse, -R5.reuse ;  /* 0x00000000f6027223 */ /* 0x188fe20000010805 */
[----:B--2---:R-:W-:-:S03]  /*c8f0*/  FFMA.FTZ R4, R27, R0, -R5 ;  /* 0x000000001b047223 */ /* 0x004fc60000010805 */
[----:B------:R2:W-:Y:S04]  /*c900*/  MUFU.EX2 R7, R2 ;  /* 0x0000000200077308 */ /* 0x0005e80000000800 */
[----:B------:R3:W1:Y:S01]  /*c910*/  MUFU.EX2 R188, R4 ;  /* 0x0000000400bc7308 */ /* 0x0006620000000800 */
[-CC-:B--2---:R-:W-:Y:S01]  /*c920*/  FFMA.FTZ R2, R245, R0.reuse, -R5.reuse ;  /* 0x00000000f5027223 */ /* 0x184fe20000010805 */
[----:B---3--:R-:W-:-:S03]  /*c930*/  FFMA.FTZ R4, R59, R0, -R5 ;  /* 0x000000003b047223 */ /* 0x008fc60000010805 */
[----:B------:R2:W-:Y:S04]  /*c940*/  MUFU.EX2 R240, R2 ;  /* 0x0000000200f07308 */ /* 0x0005e80000000800 */
[----:B------:R3:W5:Y:S01]  /*c950*/  MUFU.EX2 R211, R4 ;  /* 0x0000000400d37308 */ /* 0x0007620000000800 */
[----:B--2---:R-:W-:-:S04]  /*c960*/  FFMA.FTZ R2, R239, R0, -R3 ;  /* 0x00000000ef027223 */ /* 0x004fc80000010803 */
[----:B------:R2:W-:Y:S01]  /*c970*/  MUFU.EX2 R209, R2 ;  /* 0x0000000200d17308 */ /* 0x0005e20000000800 */
[----:B---3--:R-:W-:-:S04]  /*c980*/  FFMA.FTZ R4, R67, R0, -R3 ;  /* 0x0000000043047223 */ /* 0x008fc80000010803 */
[----:B------:R3:W-:Y:S01]  /*c990*/  MUFU.EX2 R241, R4 ;  /* 0x0000000400f17308 */ /* 0x0007e20000000800 */
[-C--:B--2---:R-:W-:Y:S02]  /*c9a0*/  FFMA.FTZ R2, R65, R0.reuse, -R3 ;  /* 0x0000000041027223 */ /* 0x084fe40000010803 */
[----:B------:R-:W2:Y:S02]  /*c9b0*/  LDSM.16.MT88.4 R64, [R38+0xa800] ;  /* 0x00a800002640783b */ /* 0x000ea40000004200 */
[----:B------:R5:W-:Y:S01]  /*c9c0*/  MUFU.EX2 R239, R2 ;  /* 0x0000000200ef7308 */ /* 0x000be20000000800 */
[----:B---3--:R-:W-:Y:S01]  /*c9d0*/  FFMA.FTZ R4, R247, R0, -R5 ;  /* 0x00000000f7047223 */ /* 0x008fe20000010805 */
[----:B------:R-:W-:Y:S02]  /*c9e0*/  F2FP.F16.F32.PACK_AB R9, R191, R193 ;  /* 0x000000c1bf09723e */ /* 0x000fe400000000ff */
[----:B----4-:R-:W-:Y:S01]  /*c9f0*/  F2FP.F16.F32.PACK_AB R11, R242, R190 ;  /* 0x000000bef20b723e */ /* 0x010fe200000000ff */
[----:B------:R3:W-:Y:S01]  /*ca00*/  MUFU.EX2 R205, R4 ;  /* 0x0000000400cd7308 */ /* 0x0007e20000000800 */
[----:B-1----:R-:W-:-:S02]  /*ca10*/  F2FP.F16.F32.PACK_AB R8, R7, R188 ;  /* 0x000000bc0708723e */ /* 0x002fc400000000ff */
[----:B-----5:R-:W-:Y:S01]  /*ca20*/  F2FP.F16.F32.PACK_AB R10, R240, R211 ;  /* 0x000000d3f00a723e */ /* 0x020fe200000000ff */
[-CC-:B------:R-:W-:Y:S01]  /*ca30*/  FFMA.FTZ R6, R74, R0.reuse, -R5.reuse ;  /* 0x000000004a067223 */ /* 0x180fe20000010805 */
[----:B------:R-:W-:-:S04]  /*ca40*/  FFMA.FTZ R2, R244, R0, -R5 ;  /* 0x00000000f4027223 */ /* 0x000fc80000010805 */
[----:B------:R1:W4:Y:S01]  /*ca50*/  MUFU.EX2 R210, R2 ;  /* 0x0000000200d27308 */ /* 0x0003220000000800 */
[-C--:B---3--:R-:W-:Y:S01]  /*ca60*/  FFMA.FTZ R4, R73, R0.reuse, -R5 ;  /* 0x0000000049047223 */ /* 0x088fe20000010805 */
[C---:B------:R-:W-:Y:S02]  /*ca70*/  HMMA.16816.F32 R56, R8.reuse, R20, RZ ;  /* 0x000000140838723c */ /* 0x040fe400000018ff */
[----:B------:R-:W-:Y:S04]  /*ca80*/  MUFU.EX2 R243, R6 ;  /* 0x0000000600f37308 */ /* 0x000fe80000000800 */
[----:B------:R-:W3:Y:S01]  /*ca90*/  MUFU.EX2 R245, R4 ;  /* 0x0000000400f57308 */ /* 0x000ee20000000800 */
        /* <DEDUP_REMOVED lines=9> */
[----:B----4-:R-:W-:-:S02]  /*cb30*/  F2FP.F16.F32.PACK_AB R8, R210, R205 ;  /* 0x000000cdd208723e */ /* 0x010fc400000000ff */
[----:B------:R-:W-:Y:S02]  /*cb40*/  F2FP.F16.F32.PACK_AB R9, R241, R209 ;  /* 0x000000d1f109723e */ /* 0x000fe400000000ff */
[----:B---3--:R-:W-:Y:S02]  /*cb50*/  F2FP.F16.F32.PACK_AB R10, R245, R243 ;  /* 0x000000f3f50a723e */ /* 0x008fe400000000ff */
[----:B-1----:R-:W-:Y:S01]  /*cb60*/  F2FP.F16.F32.PACK_AB R11, R244, R239 ;  /* 0x000000eff40b723e */ /* 0x002fe200000000ff */
[----:B------:R-:W-:-:S06]  /*cb70*/  FFMA.FTZ R2, R237, R0, -R3 ;  /* 0x00000000ed027223 */ /* 0x000fcc0000010803 */
[----:B------:R-:W-:Y:S01]  /*cb80*/  HMMA.16816.F32 R72, R8, R48, R56 ;  /* 0x000000300848723c */ /* 0x000fe20000001838 */
[-CC-:B------:R-:W-:Y:S01]  /*cb90*/  FFMA.FTZ R6, R235, R0.reuse, -R3.reuse ;  /* 0x00000000eb067223 */ /* 0x180fe20000010803 */
[----:B------:R-:W-:-:S06]  /*cba0*/  FFMA.FTZ R4, R214, R0, -R3 ;  /* 0x00000000d6047223 */ /* 0x000fcc0000010803 */
[C---:B------:R-:W-:Y:S01]  /*cbb0*/  HMMA.16816.F32 R56, R8.reuse, R50, R52 ;  /* 0x000000320838723c */ /* 0x040fe20000001834 */
[----:B------:R1:W-:Y:S07]  /*cbc0*/  MUFU.EX2 R235, R2 ;  /* 0x0000000200eb7308 */ /* 0x0003ee0000000800 */
[C---:B------:R-:W-:Y:S08]  /*cbd0*/  HMMA.16816.F32 R52, R8.reuse, R44, R40 ;  /* 0x0000002c0834723c */ /* 0x040ff00000001828 */
[----:B------:R-:W-:Y:S01]  /*cbe0*/  HMMA.16816.F32 R48, R8, R46, R28 ;  /* 0x0000002e0830723c */ /* 0x000fe2000000181c */
[----:B-1----:R-:W-:-:S07]  /*cbf0*/  FFMA.FTZ R2, R238, R0, -R5 ;  /* 0x00000000ee027223 */ /* 0x002fce0000010805 */
[C---:B------:R-:W-:Y:S01]  /*cc00*/  HMMA.16816.F32 R44, R8.reuse, R60, R24 ;  /* 0x0000003c082c723c */ /* 0x040fe20000001818 */
[----:B------:R-:W-:Y:S07]  /*cc10*/  LDSM.16.MT88.4 R24, [R38+0xb000] ;  /* 0x00b000002618783b */ /* 0x000fee0000004200 */
[C---:B------:R-:W-:Y:S01]  /*cc20*/  HMMA.16816.F32 R40, R8.reuse, R62, R20 ;  /* 0x0000003e0828723c */ /* 0x040fe20000001814 */
[----:B------:R-:W1:Y:S07]  /*cc30*/  LDSM.16.MT88.4 R20, [R140+0xb000] ;  /* 0x00b000008c14783b */ /* 0x000e6e0000004200 */
[C---:B--2---:R-:W-:Y:S01]  /*cc40*/  HMMA.16816.F32 R32, R8.reuse, R64, R16 ;  /* 0x000000400820723c */ /* 0x044fe20000001810 */
[----:B------:R-:W2:Y:S01]  /*cc50*/  LDSM.16.MT88.4 R16, [R39+0xb000] ;  /* 0x00b000002710783b */ /* 0x000ea20000004200 */
[----:B------:R3:W-:Y:S06]  /*cc60*/  MUFU.EX2 R208, R4 ;  /* 0x0000000400d07308 */ /* 0x0007ec0000000800 */
[----:B------:R-:W-:Y:S01]  /*cc70*/  HMMA.16816.F32 R28, R8, R66, R12 ;  /* 0x00000042081c723c */ /* 0x000fe2000000180c */
[----:B------:R-:W4:Y:S01]  /*cc80*/  LDSM.16.MT88.4 R12, [R156+0xb000] ;  /* 0x00b000009c0c783b */ /* 0x000f220000004200 */
[----:B------:R5:W-:Y:S01]  /*cc90*/  MUFU.EX2 R204, R2 ;  /* 0x0000000200cc7308 */ /* 0x000be20000000800 */
[----:B---3--:R-:W-:-:S04]  /*cca0*/  FFMA.FTZ R4, R236, R0, -R5 ;  /* 0x00000000ec047223 */ /* 0x008fc80000010805 */
[----:B------:R3:W1:Y:S01]  /*ccb0*/  MUFU.EX2 R203, R4 ;  /* 0x0000000400cb7308 */ /* 0x0006620000000800 */
[----:B-----5:R-:W-:-:S03]  /*ccc0*/  FFMA.FTZ R2, R234, R0, -R5 ;  /* 0x00000000ea027223 */ /* 0x020fc60000010805 */
[----:B------:R-:W5:Y:S01]  /*ccd0*/  MUFU.EX2 R214, R6 ;  /* 0x0000000600d67308 */ /* 0x000f620000000800 */
[----:B---3--:R-:W-:-:S03]  /*cce0*/  FFMA.FTZ R4, R220, R0, -R5 ;  /* 0x00000000dc047223 */ /* 0x008fc60000010805 */
[----:B------:R3:W-:Y:S04]  /*ccf0*/  MUFU.EX2 R220, R2 ;  /* 0x0000000200dc7308 */ /* 0x0007e80000000800 */
[----:B------:R-:W2:Y:S01]  /*cd00*/  MUFU.EX2 R234, R4 ;  /* 0x0000000400ea7308 */ /* 0x000ea20000000800 */
[----:B---3--:R-:W-:-:S04]  /*cd10*/  FFMA.FTZ R2, R218, R0, -R3 ;  /* 0x00000000da027223 */ /* 0x008fc80000010803 */
[----:B------:R-:W3:Y:S01]  /*cd20*/  MUFU.EX2 R218, R2 ;  /* 0x0000000200da7308 */ /* 0x000ee20000000800 */
[----:B-1----:R-:W-:Y:S02]  /*cd30*/  F2FP.F16.F32.PACK_AB R8, R203, R204 ;  /* 0x000000cccb08723e */ /* 0x002fe400000000ff */
[----:B-----5:R-:W-:Y:S02]  /*cd40*/  F2FP.F16.F32.PACK_AB R9, R214, R235 ;  /* 0x000000ebd609723e */ /* 0x020fe400000000ff */
[----:B--2---:R-:W-:Y:S02]  /*cd50*/  F2FP.F16.F32.PACK_AB R10, R234, R220 ;  /* 0x000000dcea0a723e */ /* 0x004fe400000000ff */
[----:B---3--:R-:W-:Y:S01]  /*cd60*/  F2FP.F16.F32.PACK_AB R11, R218, R208 ;  /* 0x000000d0da0b723e */ /* 0x008fe200000000ff */
[----:B------:R-:W-:-:S06]  /*cd70*/  FFMA.FTZ R2, R222, R0, -R3 ;  /* 0x00000000de027223 */ /* 0x000fcc0000010803 */
[----:B------:R-:W-:Y:S01]  /*cd80*/  HMMA.16816.F32 R72, R8, R20, R72 ;  /* 0x000000140848723c */ /* 0x000fe20000001848 */
[----:B------:R1:W-:Y:S01]  /*cd90*/  MUFU.EX2 R200, R2 ;  /* 0x0000000200c87308 */ /* 0x0003e20000000800 */
[----:B------:R-:W-:-:S06]  /*cda0*/  FFMA.FTZ R4, R206, R0, -R3 ;  /* 0x00000000ce047223 */ /* 0x000fcc0000010803 */
[C---:B------:R-:W-:Y:S01]  /*cdb0*/  HMMA.16816.F32 R56, R8.reuse, R22, R56 ;  /* 0x000000160838723c */ /* 0x040fe20000001838 */
[----:B------:R-:W-:Y:S07]  /*cdc0*/  LDSM.16.MT88.4 R20, [R38+0xb800] ;  /* 0x00b800002614783b */ /* 0x000fee0000004200 */
[----:B------:R-:W-:Y:S01]  /*cdd0*/  HMMA.16816.F32 R32, R8, R24, R32 ;  /* 0x000000180820723c */ /* 0x000fe20000001820 */
[----:B-1----:R-:W-:-:S07]  /*cde0*/  FFMA.FTZ R2, R180, R0, -R3 ;  /* 0x00000000b4027223 */ /* 0x002fce0000010803 */
[C---:B------:R-:W-:Y:S01]  /*cdf0*/  HMMA.16816.F32 R28, R8.reuse, R26, R28 ;  /* 0x0000001a081c723c */ /* 0x040fe2000000181c */
[----:B------:R-:W1:Y:S07]  /*ce00*/  LDSM.16.MT88.4 R24, [R140+0xb800] ;  /* 0x00b800008c18783b */ /* 0x000e6e0000004200 */
[C---:B------:R-:W-:Y:S08]  /*ce10*/  HMMA.16816.F32 R52, R8.reuse, R16, R52 ;  /* 0x000000100834723c */ /* 0x040ff00000001834 */
[C---:B------:R-:W-:Y:S01]  /*ce20*/  HMMA.16816.F32 R48, R8.reuse, R18, R48 ;  /* 0x000000120830723c */ /* 0x040fe20000001830 */
[----:B------:R-:W2:Y:S01]  /*ce30*/  LDSM.16.MT88.4 R16, [R39+0xb800] ;  /* 0x00b800002710783b */ /* 0x000ea20000004200 */
[----:B------:R3:W-:Y:S06]  /*ce40*/  MUFU.EX2 R202, R4 ;  /* 0x0000000400ca7308 */ /* 0x0007ec0000000800 */
[C---:B----4-:R-:W-:Y:S01]  /*ce50*/  HMMA.16816.F32 R44, R8.reuse, R12, R44 ;  /* 0x0000000c082c723c */ /* 0x050fe2000000182c */
[----:B------:R4:W-:Y:S07]  /*ce60*/  MUFU.EX2 R201, R2 ;  /* 0x0000000200c97308 */ /* 0x0009ee0000000800 */
[----:B------:R-:W-:Y:S01]  /*ce70*/  HMMA.16816.F32 R40, R8, R14, R40 ;  /* 0x0000000e0828723c */ /* 0x000fe20000001828 */
[----:B------:R-:W5:Y:S01]  /*ce80*/  LDSM.16.MT88.4 R12, [R156+0xb800] ;  /* 0x00b800009c0c783b */ /* 0x000f620000004200 */
[-CC-:B---3--:R-:W-:Y:S01]  /*ce90*/  FFMA.FTZ R4, R223, R0.reuse, -R5.reuse ;  /* 0x00000000df047223 */ /* 0x188fe20000010805 */
[----:B----4-:R-:W-:-:S03]  /*cea0*/  FFMA.FTZ R2, R207, R0, -R5 ;  /* 0x00000000cf027223 */ /* 0x010fc60000010805 */
[----:B------:R3:W-:Y:S01]  /*ceb0*/  MUFU.EX2 R189, R4 ;  /* 0x0000000400bd7308 */ /* 0x0007e20000000800 */
[----:B------:R-:W-:-:S03]  /*cec0*/  FFMA.FTZ R6, R199, R0, -R5 ;  /* 0x00000000c7067223 */ /* 0x000fc60000010805 */
[----:B------:R4:W1:Y:S04]  /*ced0*/  MUFU.EX2 R192, R2 ;  /* 0x0000000200c07308 */ /* 0x0008680000000800 */
[----:B------:R-:W-:Y:S01]  /*cee0*/  MUFU.EX2 R196, R6 ;  /* 0x0000000600c47308 */ /* 0x000fe20000000800 */
[-C--:B---3--:R-:W-:Y:S01]  /*cef0*/  FFMA.FTZ R4, R183, R0.reuse, -R5 ;  /* 0x00000000b7047223 */ /* 0x088fe20000010805 */
[----:B----4-:R-:W-:-:S03]  /*cf00*/  FFMA.FTZ R2, R181, R0, -R3 ;  /* 0x00000000b5027223 */ /* 0x010fc60000010803 */
[----:B------:R-:W3:Y:S04]  /*cf10*/  MUFU.EX2 R195, R4 ;  /* 0x0000000400c37308 */ /* 0x000ee80000000800 */
[----:B------:R-:W4:Y:S01]  /*cf20*/  MUFU.EX2 R194, R2 ;  /* 0x0000000200c27308 */ /* 0x000f220000000800 */
[----:B-1----:R-:W-:Y:S02]  /*cf30*/  F2FP.F16.F32.PACK_AB R8, R192, R189 ;  /* 0x000000bdc008723e */ /* 0x002fe400000000ff */
        /* <DEDUP_REMOVED lines=13> */
[C---:B--2---:R-:W-:Y:S08]  /*d010*/  HMMA.16816.F32 R52, R8.reuse, R16, R52 ;  /* 0x000000100834723c */ /* 0x044ff00000001834 */
[C---:B------:R-:W-:Y:S01]  /*d020*/  HMMA.16816.F32 R48, R8.reuse, R18, R48 ;  /* 0x000000120830723c */ /* 0x040fe20000001830 */
[----:B------:R-:W2:Y:S01]  /*d030*/  LDSM.16.MT88.4 R16, [R39+0xc000] ;  /* 0x00c000002710783b */ /* 0x000ea20000004200 */
[----:B------:R3:W-:Y:S06]  /*d040*/  MUFU.EX2 R184, R4 ;  /* 0x0000000400b87308 */ /* 0x0007ec0000000800 */
[C---:B-----5:R-:W-:Y:S01]  /*d050*/  HMMA.16816.F32 R44, R8.reuse, R12, R44 ;  /* 0x0000000c082c723c */ /* 0x060fe2000000182c */
[----:B------:R4:W-:Y:S07]  /*d060*/  MUFU.EX2 R180, R2 ;  /* 0x0000000200b47308 */ /* 0x0009ee0000000800 */
[----:B------:R-:W-:Y:S01]  /*d070*/  HMMA.16816.F32 R40, R8, R14, R40 ;  /* 0x0000000e0828723c */ /* 0x000fe20000001828 */
[----:B------:R-:W5:Y:S01]  /*d080*/  LDSM.16.MT88.4 R12, [R156+0xc000] ;  /* 0x00c000009c0c783b */ /* 0x000f620000004200 */
[-CC-:B---3--:R-:W-:Y:S01]  /*d090*/  FFMA.FTZ R4, R182, R0.reuse, -R5.reuse ;  /* 0x00000000b6047223 */ /* 0x188fe20000010805 */
[----:B----4-:R-:W-:-:S03]  /*d0a0*/  FFMA.FTZ R2, R174, R0, -R5 ;  /* 0x00000000ae027223 */ /* 0x010fc60000010805 */
[----:B------:R3:W4:Y:S01]  /*d0b0*/  MUFU.EX2 R182, R4 ;  /* 0x0000000400b67308 */ /* 0x0007220000000800 */
[----:B------:R-:W-:-:S03]  /*d0c0*/  FFMA.FTZ R6, R175, R0, -R3 ;  /* 0x00000000af067223 */ /* 0x000fc60000010803 */
[----:B------:R1:W-:Y:S04]  /*d0d0*/  MUFU.EX2 R183, R2 ;  /* 0x0000000200b77308 */ /* 0x0003e80000000800 */
[----:B------:R-:W2:Y:S01]  /*d0e0*/  MUFU.EX2 R187, R6 ;  /* 0x0000000600bb7308 */ /* 0x000ea20000000800 */
[-C--:B---3--:R-:W-:Y:S01]  /*d0f0*/  FFMA.FTZ R4, R171, R0.reuse, -R5 ;  /* 0x00000000ab047223 */ /* 0x088fe20000010805 */
[----:B-1----:R-:W-:-:S03]  /*d100*/  FFMA.FTZ R2, R170, R0, -R3 ;  /* 0x00000000aa027223 */ /* 0x002fc60000010803 */
[----:B------:R-:W1:Y:S04]  /*d110*/  MUFU.EX2 R186, R4 ;  /* 0x0000000400ba7308 */ /* 0x000e680000000800 */
[----:B------:R-:W3:Y:S01]  /*d120*/  MUFU.EX2 R181, R2 ;  /* 0x0000000200b57308 */ /* 0x000ee20000000800 */
[----:B----4-:R-:W-:Y:S02]  /*d130*/  F2FP.F16.F32.PACK_AB R8, R182, R180 ;  /* 0x000000b4b608723e */ /* 0x010fe400000000ff */
[----:B--2---:R-:W-:Y:S02]  /*d140*/  F2FP.F16.F32.PACK_AB R9, R187, R185 ;  /* 0x000000b9bb09723e */ /* 0x004fe400000000ff */
[----:B-1----:R-:W-:Y:S02]  /*d150*/  F2FP.F16.F32.PACK_AB R10, R186, R183 ;  /* 0x000000b7ba0a723e */ /* 0x002fe400000000ff */
        /* <DEDUP_REMOVED lines=162> */
[C---:B------:R-:W-:Y:S01]  /*db80*/  HMMA.16816.F32 R68, R8.reuse, R26, R56 ;  /* 0x0000001a0844723c */ /* 0x040fe20000001838 */
[----:B------:R1:W-:Y:S07]  /*db90*/  MUFU.EX2 R103, R2 ;  /* 0x0000000200677308 */ /* 0x0003ee0000000800 */
[----:B------:R-:W-:Y:S01]  /*dba0*/  HMMA.16816.F32 R64, R8, R20, R52 ;  /* 0x000000140840723c */ /* 0x000fe20000001834 */
[----:B------:R-:W-:-:S07]  /*dbb0*/  FFMA.FTZ R4, R102, R0, -R3 ;  /* 0x0000000066047223 */ /* 0x000fce0000010803 */
[----:B--2---:R-:W-:Y:S01]  /*dbc0*/  HMMA.16816.F32 R52, R8, R16, R44 ;  /* 0x000000100834723c */ /* 0x004fe2000000182c */
[----:B-1----:R-:W-:-:S07]  /*dbd0*/  FFMA.FTZ R2, R99, R0, -R3 ;  /* 0x0000000063027223 */ /* 0x002fce0000010803 */
[C---:B------:R-:W-:Y:S01]  /*dbe0*/  HMMA.16816.F32 R56, R8.reuse, R18, R40 ;  /* 0x000000120838723c */ /* 0x040fe20000001828 */
[----:B------:R-:W1:Y:S01]  /*dbf0*/  LDSM.16.MT88.4 R16, [R140+0xf000] ;  /* 0x00f000008c10783b */ /* 0x000e620000004200 */
[----:B------:R2:W-:Y:S06]  /*dc00*/  MUFU.EX2 R109, R2 ;  /* 0x00000002006d7308 */ /* 0x0005ec0000000800 */
[C---:B------:R-:W-:Y:S01]  /*dc10*/  HMMA.16816.F32 R60, R8.reuse, R22, R48 ;  /* 0x00000016083c723c */ /* 0x040fe20000001830 */
[----:B------:R3:W-:Y:S01]  /*dc20*/  MUFU.EX2 R105, R4 ;  /* 0x0000000400697308 */ /* 0x0007e20000000800 */
[-CC-:B------:R-:W-:Y:S01]  /*dc30*/  FFMA.FTZ R6, R100, R0.reuse, -R5.reuse ;  /* 0x0000000064067223 */ /* 0x180fe20000010805 */
[----:B------:R-:W-:Y:S05]  /*dc40*/  LDSM.16.MT88.4 R20, [R156+0xf000] ;  /* 0x00f000009c14783b */ /* 0x000fea0000004200 */
[----:B-----5:R-:W-:Y:S01]  /*dc50*/  HMMA.16816.F32 R48, R8, R12, R32 ;  /* 0x0000000c0830723c */ /* 0x020fe20000001820 */
[----:B--2---:R-:W-:-:S07]  /*dc60*/  FFMA.FTZ R2, R104, R0, -R5 ;  /* 0x0000000068027223 */ /* 0x004fce0000010805 */
[----:B------:R-:W-:Y:S01]  /*dc70*/  HMMA.16816.F32 R44, R8, R14, R28 ;  /* 0x0000000e082c723c */ /* 0x000fe2000000181c */
[----:B------:R-:W2:Y:S01]  /*dc80*/  LDSM.16.MT88.4 R12, [R39+0xf000] ;  /* 0x00f00000270c783b */ /* 0x000ea20000004200 */
[-C--:B---3--:R-:W-:Y:S01]  /*dc90*/  FFMA.FTZ R4, R142, R0.reuse, -R5 ;  /* 0x000000008e047223 */ /* 0x088fe20000010805 */
[----:B------:R3:W-:Y:S02]  /*dca0*/  MUFU.EX2 R106, R2 ;  /* 0x00000002006a7308 */ /* 0x0007e40000000800 */
[----:B------:R-:W-:Y:S02]  /*dcb0*/  LDSM.16.MT88.4 R28, [R140+0xf800] ;  /* 0x00f800008c1c783b */ /* 0x000fe40000004200 */
[----:B------:R4:W5:Y:S04]  /*dcc0*/  MUFU.EX2 R104, R4 ;  /* 0x0000000400687308 */ /* 0x0009680000000800 */
[----:B------:R-:W-:Y:S01]  /*dcd0*/  MUFU.EX2 R108, R6 ;  /* 0x00000006006c7308 */ /* 0x000fe20000000800 */
[-C--:B---3--:R-:W-:Y:S01]  /*dce0*/  FFMA.FTZ R2, R92, R0.reuse, -R3 ;  /* 0x000000005c027223 */ /* 0x088fe20000010803 */
[----:B----4-:R-:W-:-:S03]  /*dcf0*/  FFMA.FTZ R4, R96, R0, -R5 ;  /* 0x0000000060047223 */ /* 0x010fc60000010805 */
[----:B------:R3:W-:Y:S04]  /*dd00*/  MUFU.EX2 R107, R2 ;  /* 0x00000002006b7308 */ /* 0x0007e80000000800 */
[----:B------:R4:W1:Y:S01]  /*dd10*/  MUFU.EX2 R110, R4 ;  /* 0x00000004006e7308 */ /* 0x0008620000000800 */
[----:B------:R-:W-:Y:S01]  /*dd20*/  HMMA.16816.F32 R72, R8, R24, R72 ;  /* 0x000000180848723c */ /* 0x000fe20000001848 */
[-CC-:B---3--:R-:W-:Y:S01]  /*dd30*/  FFMA.FTZ R2, R98, R0.reuse, -R3.reuse ;  /* 0x0000000062027223 */ /* 0x188fe20000010803 */
[----:B----4-:R-:W-:-:S03]  /*dd40*/  FFMA.FTZ R4, R91, R0, -R3 ;  /* 0x000000005b047223 */ /* 0x010fc60000010803 */
[----:B------:R3:W-:Y:S01]  /*dd50*/  MUFU.EX2 R96, R2 ;  /* 0x0000000200607308 */ /* 0x0007e20000000800 */
[----:B-----5:R-:W-:Y:S01]  /*dd60*/  F2FP.F16.F32.PACK_AB R8, R106, R104 ;  /* 0x000000686a08723e */ /* 0x020fe200000000ff */
[----:B------:R-:W4:Y:S02]  /*dd70*/  LDSM.16.MT88.4 R24, [R38+0xf000] ;  /* 0x00f000002618783b */ /* 0x000f240000004200 */
[----:B------:R5:W-:Y:S01]  /*dd80*/  MUFU.EX2 R102, R4 ;  /* 0x0000000400667308 */ /* 0x000be20000000800 */
[-C--:B---3--:R-:W-:Y:S01]  /*dd90*/  FFMA.FTZ R2, R85, R0.reuse, -R3 ;  /* 0x0000000055027223 */ /* 0x088fe20000010803 */
[----:B-----5:R-:W-:-:S03]  /*dda0*/  FFMA.FTZ R4, R101, R0, -R5 ;  /* 0x0000000065047223 */ /* 0x020fc60000010805 */
[----:B------:R3:W-:Y:S01]  /*ddb0*/  MUFU.EX2 R101, R2 ;  /* 0x0000000200657308 */ /* 0x0007e20000000800 */
[----:B------:R-:W-:Y:S02]  /*ddc0*/  F2FP.F16.F32.PACK_AB R9, R105, R103 ;  /* 0x000000676909723e */ /* 0x000fe400000000ff */
[----:B-1----:R-:W-:Y:S02]  /*ddd0*/  F2FP.F16.F32.PACK_AB R10, R110, R108 ;  /* 0x0000006c6e0a723e */ /* 0x002fe400000000ff */
[----:B------:R-:W-:Y:S01]  /*dde0*/  F2FP.F16.F32.PACK_AB R11, R107, R109 ;  /* 0x0000006d6b0b723e */ /* 0x000fe200000000ff */
[----:B---3--:R-:W-:-:S04]  /*ddf0*/  FFMA.FTZ R2, R97, R0, -R5 ;  /* 0x0000000061027223 */ /* 0x008fc80000010805 */
[----:B------:R1:W-:Y:S02]  /*de00*/  MUFU.EX2 R100, R2 ;  /* 0x0000000200647308 */ /* 0x0003e40000000800 */
[----:B------:R-:W-:Y:S02]  /*de10*/  HMMA.16816.F32 R32, R8, R18, R68 ;  /* 0x000000120820723c */ /* 0x000fe40000001844 */
[----:B------:R3:W5:Y:S01]  /*de20*/  MUFU.EX2 R98, R4 ;  /* 0x0000000400627308 */ /* 0x0007620000000800 */
[----:B------:R-:W-:Y:S01]  /*de30*/  FADD.FTZ R68, R188, R7 ;  /* 0x00000007bc447221 */ /* 0x000fe20000010000 */
[----:B-1----:R-:W-:-:S04]  /*de40*/  FFMA.FTZ R2, R86, R0, -R3 ;  /* 0x0000000056027223 */ /* 0x002fc80000010803 */
[----:B------:R1:W-:Y:S01]  /*de50*/  MUFU.EX2 R92, R2 ;  /* 0x00000002005c7308 */ /* 0x0003e20000000800 */
[----:B---3--:R-:W-:Y:S01]  /*de60*/  FFMA.FTZ R4, R87, R0, -R5 ;  /* 0x0000000057047223 */ /* 0x008fe20000010805 */
[----:B------:R-:W-:Y:S01]  /*de70*/  HMMA.16816.F32 R40, R8, R16, R72 ;  /* 0x000000100828723c */ /* 0x000fe20000001848 */
[----:B------:R-:W3:Y:S02]  /*de80*/  LDSM.16.MT88.4 R16, [R39+0xf800] ;  /* 0x00f800002710783b */ /* 0x000ee40000004200 */
[----:B------:R4:W-:Y:S01]  /*de90*/  MUFU.EX2 R99, R4 ;  /* 0x0000000400637308 */ /* 0x0009e20000000800 */
[----:B-1----:R-:W-:-:S04]  /*dea0*/  FADD.FTZ R2, R193, R191 ;  /* 0x000000bfc1027221 */ /* 0x002fc80000010000 */
[----:B--2---:R-:W-:Y:S01]  /*deb0*/  HMMA.16816.F32 R64, R8, R12, R64 ;  /* 0x0000000c0840723c */ /* 0x004fe20000001840 */
[----:B------:R-:W-:Y:S01]  /*dec0*/  FADD.FTZ R7, R190, R2 ;  /* 0x00000002be077221 */ /* 0x000fe20000010000 */
[-CC-:B------:R-:W-:Y:S01]  /*ded0*/  FFMA.FTZ R2, R90, R0.reuse, -R3.reuse ;  /* 0x000000005a027223 */ /* 0x180fe20000010803 */
[----:B----4-:R-:W-:-:S05]  /*dee0*/  FFMA.FTZ R4, R83, R0, -R3 ;  /* 0x0000000053047223 */ /* 0x010fca0000010803 */
[----:B------:R-:W-:Y:S01]  /*def0*/  HMMA.16816.F32 R60, R8, R14, R60 ;  /* 0x0000000e083c723c */ /* 0x000fe2000000183c */
[----:B------:R-:W1:Y:S01]  /*df00*/  LDSM.16.MT88.4 R12, [R156+0xf800] ;  /* 0x00f800009c0c783b */ /* 0x000e620000004200 */
[----:B------:R2:W-:Y:S01]  /*df10*/  MUFU.EX2 R90, R2 ;  /* 0x00000002005a7308 */ /* 0x0005e20000000800 */
[----:B------:R-:W-:-:S03]  /*df20*/  FFMA.FTZ R6, R89, R0, -R5 ;  /* 0x0000000059067223 */ /* 0x000fc60000010805 */
[----:B------:R4:W-:Y:S01]  /*df30*/  MUFU.EX2 R91, R4 ;  /* 0x00000004005b7308 */ /* 0x0009e20000000800 */
[-C--:B--2---:R-:W-:Y:S01]  /*df40*/  FFMA.FTZ R2, R77, R0.reuse, -R3 ;  /* 0x000000004d027223 */ /* 0x084fe20000010803 */
[----:B----4-:R-:W-:-:S03]  /*df50*/  FFMA.FTZ R4, R130, R0, -R5 ;  /* 0x0000000082047223 */ /* 0x010fc60000010805 */
[----:B------:R2:W-:Y:S04]  /*df60*/  MUFU.EX2 R89, R2 ;  /* 0x0000000200597308 */ /* 0x0005e80000000800 */
[----:B------:R4:W-:Y:S04]  /*df70*/  MUFU.EX2 R87, R4 ;  /* 0x0000000400577308 */ /* 0x0009e80000000800 */
[----:B------:R5:W3:Y:S01]  /*df80*/  MUFU.EX2 R97, R6 ;  /* 0x0000000600617308 */ /* 0x000ae20000000800 */
[-CC-:B--2---:R-:W-:Y:S01]  /*df90*/  FFMA.FTZ R2, R88, R0.reuse, -R5.reuse ;  /* 0x0000000058027223 */ /* 0x184fe20000010805 */
[----:B----4-:R-:W-:-:S03]  /*dfa0*/  FFMA.FTZ R4, R80, R0, -R5 ;  /* 0x0000000050047223 */ /* 0x010fc60000010805 */
[----:B------:R2:W4:Y:S01]  /*dfb0*/  MUFU.EX2 R88, R2 ;  /* 0x0000000200587308 */ /* 0x0005220000000800 */
[----:B-----5:R-:W-:-:S03]  /*dfc0*/  FFMA.FTZ R6, R82, R0, -R5 ;  /* 0x0000000052067223 */ /* 0x020fc60000010805 */
[----:B------:R5:W-:Y:S04]  /*dfd0*/  MUFU.EX2 R85, R4 ;  /* 0x0000000400557308 */ /* 0x000be80000000800 */
[----:B------:R1:W4:Y:S01]  /*dfe0*/  MUFU.EX2 R86, R6 ;  /* 0x0000000600567308 */ /* 0x0003220000000800 */
[----:B--2---:R-:W-:Y:S01]  /*dff0*/  FFMA.FTZ R2, R81, R0, -R3 ;  /* 0x0000000051027223 */ /* 0x004fe20000010803 */
[----:B-----5:R-:W-:-:S03]  /*e000*/  FADD.FTZ R4, R242, R7 ;  /* 0x00000007f2047221 */ /* 0x020fc60000010000 */
[----:B------:R2:W5:Y:S01]  /*e010*/  MUFU.EX2 R83, R2 ;  /* 0x0000000200537308 */ /* 0x0005620000000800 */
[----:B-1----:R-:W-:Y:S01]  /*e020*/  FADD.FTZ R6, R211, R68 ;  /* 0x00000044d3067221 */ /* 0x002fe20000010000 */
[----:B------:R-:W-:Y:S03]  /*e030*/  HMMA.16816.F32 R52, R8, R20, R52 ;  /* 0x000000140834723c */ /* 0x000fe60000001834 */
[----:B------:R-:W-:Y:S01]  /*e040*/  FADD.FTZ R6, R240, R6 ;  /* 0x00000006f0067221 */ /* 0x000fe20000010000 */
[----:B--2---:R-:W-:-:S04]  /*e050*/  FADD.FTZ R2, R209, R4 ;  /* 0x00000004d1027221 */ /* 0x004fc80000010000 */
[----:B------:R-:W-:Y:S01]  /*e060*/  HMMA.16816.F32 R56, R8, R22, R56 ;  /* 0x000000160838723c */ /* 0x000fe20000001838 */
[----:B------:R-:W-:Y:S01]  /*e070*/  FADD.FTZ R4, R205, R6 ;  /* 0x00000006cd047221 */ /* 0x000fe20000010000 */
[----:B------:R-:W1:Y:S01]  /*e080*/  LDSM.16.MT88.4 R20, [R38+0xf800] ;  /* 0x00f800002614783b */ /* 0x000e620000004200 */
[----:B------:R-:W-:-:S04]  /*e090*/  FADD.FTZ R2, R241, R2 ;  /* 0x00000002f1027221 */ /* 0x000fc80000010000 */
[----:B------:R-:W-:Y:S01]  /*e0a0*/  FADD.FTZ R7, R239, R2 ;  /* 0x00000002ef077221 */ /* 0x000fe20000010000 */
[-CC-:B------:R-:W-:Y:S01]  /*e0b0*/  FFMA.FTZ R2, R121, R0.reuse, -R3.reuse ;  /* 0x0000000079027223 */ /* 0x180fe20000010803 */
[----:B------:R-:W-:Y:S01]  /*e0c0*/  FADD.FTZ R6, R210, R4 ;  /* 0x00000004d2067221 */ /* 0x000fe20000010000 */
[C---:B------:R-:W-:Y:S01]  /*e0d0*/  HMMA.16816.F32 R48, R8.reuse, R24, R48 ;  /* 0x000000180830723c */ /* 0x040fe20000001830 */
[----:B------:R-:W-:Y:S01]  /*e0e0*/  FFMA.FTZ R4, R78, R0, -R3 ;  /* 0x000000004e047223 */ /* 0x000fe20000010803 */
[----:B------:R2:W-:Y:S06]  /*e0f0*/  MUFU.EX2 R82, R2 ;  /* 0x0000000200527308 */ /* 0x0005ec0000000800 */
[----:B------:R-:W-:Y:S01]  /*e100*/  HMMA.16816.F32 R44, R8, R26, R44 ;  /* 0x0000001a082c723c */ /* 0x000fe2000000182c */
[----:B------:R-:W-:-:S02]  /*e110*/  F2FP.F16.F32.PACK_AB R8, R100, R98 ;  /* 0x000000626408723e */ /* 0x000fc400000000ff */
[----:B------:R-:W-:Y:S02]  /*e120*/  F2FP.F16.F32.PACK_AB R9, R102, R96 ;  /* 0x000000606609723e */ /* 0x000fe400000000ff */
[----:B---3--:R-:W-:Y:S02]  /*e130*/  F2FP.F16.F32.PACK_AB R10, R99, R97 ;  /* 0x00000061630a723e */ /* 0x008fe400000000ff */
[----:B------:R-:W-:Y:S01]  /*e140*/  F2FP.F16.F32.PACK_AB R11, R92, R101 ;  /* 0x000000655c0b723e */ /* 0x000fe200000000ff */
[-C--:B--2---:R-:W-:Y:S01]  /*e150*/  FFMA.FTZ R2, R76, R0.reuse, -R3 ;  /* 0x000000004c027223 */ /* 0x084fe20000010803 */
[----:B------:R2:W-:Y:S04]  /*e160*/  MUFU.EX2 R80, R4 ;  /* 0x0000000400507308 */ /* 0x0005e80000000800 */
[----:B------:R3:W-:Y:S01]  /*e170*/  MUFU.EX2 R81, R2 ;  /* 0x0000000200517308 */ /* 0x0007e20000000800 */
[----:B------:R-:W-:Y:S01]  /*e180*/  HMMA.16816.F32 R40, R8, R28, R40 ;  /* 0x0000001c0828723c */ /* 0x000fe20000001828 */
[----:B--2---:R-:W-:-:S07]  /*e190*/  FFMA.FTZ R4, R126, R0, -R5 ;  /* 0x000000007e047223 */ /* 0x004fce0000010805 */
[C---:B------:R-:W-:Y:S01]  /*e1a0*/  HMMA.16816.F32 R32, R8.reuse, R30, R32 ;  /* 0x0000001e0820723c */ /* 0x040fe20000001820 */
[-CC-:B---3--:R-:W-:Y:S01]  /*e1b0*/  FFMA.FTZ R2, R122, R0.reuse, -R5.reuse ;  /* 0x000000007a027223 */ /* 0x188fe20000010805 */
[----:B------:R2:W-:Y:S06]  /*e1c0*/  MUFU.EX2 R77, R4 ;  /* 0x00000004004d7308 */ /* 0x0005ec0000000800 */
[C---:B------:R-:W-:Y:S01]  /*e1d0*/  HMMA.16816.F32 R24, R8.reuse, R16, R64 ;  /* 0x000000100818723c */ /* 0x040fe20000001840 */
[----:B------:R3:W5:Y:S07]  /*e1e0*/  MUFU.EX2 R78, R2 ;  /* 0x00000002004e7308 */ /* 0x00076e0000000800 */
[----:B------:R-:W-:Y:S01]  /*e1f0*/  HMMA.16816.F32 R28, R8, R18, R60 ;  /* 0x00000012081c723c */ /* 0x000fe2000000183c */
[----:B------:R-:W5:Y:S01]  /*e200*/  LDSM.16.MT88.4 R16, [R140+0x10000] ;  /* 0x010000008c10783b */ /* 0x000f620000004200 */
[-CC-:B--2---:R-:W-:Y:S01]  /*e210*/  FFMA.FTZ R4, R116, R0.reuse, -R5.reuse ;  /* 0x0000000074047223 */ /* 0x184fe20000010805 */
[----:B---3--:R-:W-:-:S05]  /*e220*/  FFMA.FTZ R2, R79, R0, -R5 ;  /* 0x000000004f027223 */ /* 0x008fca0000010805 */
[C---:B------:R-:W-:Y:S01]  /*e230*/  HMMA.16816.F32 R72, R8.reuse, R12, R52 ;  /* 0x0000000c0848723c */ /* 0x040fe20000001834 */
[----:B------:R2:W-:Y:S01]  /*e240*/  MUFU.EX2 R79, R4 ;  /* 0x00000004004f7308 */ /* 0x0005e20000000800 */
[----:B------:R-:W-:Y:S06]  /*e250*/  LDSM.16.MT88.4 R52, [R156+0x10000] ;  /* 0x010000009c34783b */ /* 0x000fec0000004200 */
[----:B------:R-:W-:Y:S01]  /*e260*/  HMMA.16816.F32 R64, R8, R14, R56 ;  /* 0x0000000e0840723c */ /* 0x000fe20000001838 */
[----:B------:R-:W3:Y:S01]  /*e270*/  LDSM.16.MT88.4 R12, [R39+0x10000] ;  /* 0x01000000270c783b */ /* 0x000ee20000004200 */
[----:B------:R4:W3:Y:S01]  /*e280*/  MUFU.EX2 R76, R2 ;  /* 0x00000002004c7308 */ /* 0x0008e20000000800 */
[----:B--2---:R-:W-:-:S04]  /*e290*/  FADD.FTZ R4, R243, R6 ;  /* 0x00000006f3047221 */ /* 0x004fc80000010000 */
[----:B------:R-:W-:Y:S01]  /*e2a0*/  FADD.FTZ R4, R245, R4 ;  /* 0x00000004f5047221 */ /* 0x000fe20000010000 */
[----:B----4-:R-:W-:-:S03]  /*e2b0*/  FADD.FTZ R2, R244, R7 ;  /* 0x00000007f4027221 */ /* 0x010fc60000010000 */
        /* <DEDUP_REMOVED lines=10> */
[----:B-1----:R-:W-:Y:S01]  /*e360*/  HMMA.16816.F32 R68, R8, R20, R48 ;  /* 0x000000140844723c */ /* 0x002fe20000001830 */
[----:B------:R-:W1:Y:S02]  /*e370*/  LDSM.16.MT88.4 R48, [R38+0x10000] ;  /* 0x010000002630783b */ /* 0x000e640000004200 */
[----:B------:R-:W-:Y:S01]  /*e380*/  FADD.FTZ R2, R202, R2 ;  /* 0x00000002ca027221 */ /* 0x000fe20000010000 */
[----:B------:R-:W-:-:S04]  /*e390*/  FADD.FTZ R4, R192, R4 ;  /* 0x00000004c0047221 */ /* 0x000fc80000010000 */
[----:B------:R-:W-:Y:S01]  /*e3a0*/  HMMA.16816.F32 R56, R8, R22, R44 ;  /* 0x000000160838723c */ /* 0x000fe2000000182c */
[----:B------:R-:W-:Y:S01]  /*e3b0*/  F2FP.F16.F32.PACK_AB R8, R88, R87 ;  /* 0x000000575808723e */ /* 0x000fe200000000ff */
[----:B------:R-:W-:Y:S01]  /*e3c0*/  FADD.FTZ R2, R201, R2 ;  /* 0x00000002c9027221 */ /* 0x000fe20000010000 */
[----:B------:R-:W-:Y:S02]  /*e3d0*/  F2FP.F16.F32.PACK_AB R9, R91, R90 ;  /* 0x0000005a5b09723e */ /* 0x000fe400000000ff */
[----:B------:R-:W-:Y:S02]  /*e3e0*/  F2FP.F16.F32.PACK_AB R10, R85, R86 ;  /* 0x00000056550a723e */ /* 0x000fe400000000ff */
[----:B-----5:R-:W-:Y:S01]  /*e3f0*/  F2FP.F16.F32.PACK_AB R11, R83, R89 ;  /* 0x00000059530b723e */ /* 0x020fe200000000ff */
        /* <DEDUP_REMOVED lines=8> */
[----:B------:R-:W-:-:S06]  /*e480*/  FADD.FTZ R2, R187, R2 ;  /* 0x00000002bb027221 */ /* 0x000fcc0000010000 */
[----:B---3--:R-:W-:Y:S01]  /*e490*/  HMMA.16816.F32 R20, R8, R12, R24 ;  /* 0x0000000c0814723c */ /* 0x008fe20000001818 */
[----:B------:R-:W-:-:S07]  /*e4a0*/  FADD.FTZ R4, R182, R4 ;  /* 0x00000004b6047221 */ /* 0x000fce0000010000 */
[C---:B------:R-:W-:Y:S01]  /*e4b0*/  HMMA.16816.F32 R24, R8.reuse, R14, R28 ;  /* 0x0000000e0818723c */ /* 0x040fe2000000181c */
[----:B------:R-:W3:Y:S01]  /*e4c0*/  LDSM.16.MT88.4 R12, [R140+0x10800] ;  /* 0x010800008c0c783b */ /* 0x000ee20000004200 */
[----:B------:R-:W-:Y:S01]  /*e4d0*/  FADD.FTZ R2, R184, R2 ;  /* 0x00000002b8027221 */ /* 0x000fe20000010000 */
[----:B------:R-:W-:Y:S01]  /*e4e0*/  FADD.FTZ R4, R183, R4 ;  /* 0x00000004b7047221 */ /* 0x000fe20000010000 */
[----:B------:R-:W-:Y:S01]  /*e4f0*/  FFMA.FTZ R6, R112, R0, -R3 ;  /* 0x0000000070067223 */ /* 0x000fe20000010803 */
[----:B------:R-:W4:Y:S01]  /*e500*/  LDSM.16.MT88.4 R28, [R156+0x10800] ;  /* 0x010800009c1c783b */ /* 0x000f220000004200 */
[----:B------:R-:W-:Y:S01]  /*e510*/  FADD.FTZ R2, R181, R2 ;  /* 0x00000002b5027221 */ /* 0x000fe20000010000 */
[----:B------:R-:W-:Y:S01]  /*e520*/  FADD.FTZ R4, R186, R4 ;  /* 0x00000004ba047221 */ /* 0x000fe20000010000 */
[----:B------:R-:W-:Y:S02]  /*e530*/  HMMA.16816.F32 R32, R8, R52, R72 ;  /* 0x000000340820723c */ /* 0x000fe40000001848 */
[----:B------:R-:W-:Y:S01]  /*e540*/  FADD.FTZ R2, R176, R2 ;  /* 0x00000002b0027221 */ /* 0x000fe20000010000 */
[----:B------:R-:W5:Y:S01]  /*e550*/  MUFU.EX2 R75, R6 ;  /* 0x00000006004b7308 */ /* 0x000f620000000800 */
[----:B------:R-:W-:-:S02]  /*e560*/  FADD.FTZ R4, R172, R4 ;  /* 0x00000004ac047221 */ /* 0x000fc40000010000 */
[----:B------:R-:W-:Y:S02]  /*e570*/  FADD.FTZ R2, R178, R2 ;  /* 0x00000002b2027221 */ /* 0x000fe40000010000 */
[----:B------:R-:W-:Y:S02]  /*e580*/  FADD.FTZ R4, R173, R4 ;  /* 0x00000004ad047221 */ /* 0x000fe40000010000 */
[----:B------:R-:W-:Y:S02]  /*e590*/  FADD.FTZ R2, R179, R2 ;  /* 0x00000002b3027221 */ /* 0x000fe40000010000 */
[----:B------:R-:W-:Y:S02]  /*e5a0*/  FADD.FTZ R4, R174, R4 ;  /* 0x00000004ae047221 */ /* 0x000fe40000010000 */
[----:B------:R-:W-:Y:S01]  /*e5b0*/  FADD.FTZ R2, R175, R2 ;  /* 0x00000002af027221 */ /* 0x000fe20000010000 */
[----:B------:R-:W-:Y:S01]  /*e5c0*/  HMMA.16816.F32 R40, R8, R54, R64 ;  /* 0x000000360828723c */ /* 0x000fe20000001840 */
[----:B------:R-:W-:-:S02]  /*e5d0*/  FADD.FTZ R4, R177, R4 ;  /* 0x00000004b1047221 */ /* 0x000fc40000010000 */
[----:B------:R-:W-:-:S05]  /*e5e0*/  FADD.FTZ R2, R168, R2 ;  /* 0x00000002a8027221 */ /* 0x000fca0000010000 */
[----:B-1----:R-:W-:Y:S01]  /*e5f0*/  HMMA.16816.F32 R68, R8, R48, R68 ;  /* 0x000000300844723c */ /* 0x002fe20000001844 */
        /* <DEDUP_REMOVED lines=9> */
[----:B--2---:R-:W-:Y:S01]  /*e690*/  HMMA.16816.F32 R144, R8, R16, R20 ;  /* 0x000000100890723c */ /* 0x004fe20000001814 */
[----:B------:R-:W1:Y:S01]  /*e6a0*/  LDSM.16.MT88.4 R20, [R38+0x10800] ;  /* 0x010800002614783b */ /* 0x000e620000004200 */
[----:B------:R-:W-:Y:S01]  /*e6b0*/  FADD.FTZ R4, R167, R4 ;  /* 0x00000004a7047221 */ /* 0x000fe20000010000 */
[----:B------:R-:W-:-:S05]  /*e6c0*/  FADD.FTZ R2, R166, R2 ;  /* 0x00000002a6027221 */ /* 0x000fca0000010000 */
[C---:B---3--:R-:W-:Y:S01]  /*e6d0*/  HMMA.16816.F32 R60, R8.reuse, R12, R60 ;  /* 0x0000000c083c723c */ /* 0x048fe2000000183c */
[-CC-:B------:R-:W-:Y:S01]  /*e6e0*/  FFMA.FTZ R12, R115, R0.reuse, -R3.reuse ;  /* 0x00000000730c7223 */ /* 0x180fe20000010803 */
[----:B------:R-:W-:Y:S01]  /*e6f0*/  FADD.FTZ R4, R169, R4 ;  /* 0x00000004a9047221 */ /* 0x000fe20000010000 */
[-CC-:B------:R-:W-:Y:S01]  /*e700*/  FFMA.FTZ R6, R124, R0.reuse, -R3.reuse ;  /* 0x000000007c067223 */ /* 0x180fe20000010803 */
[----:B------:R-:W-:Y:S01]  /*e710*/  FADD.FTZ R2, R162, R2 ;  /* 0x00000002a2027221 */ /* 0x000fe20000010000 */
[----:B------:R2:W-:Y:S03]  /*e720*/  MUFU.EX2 R72, R12 ;  /* 0x0000000c00487308 */ /* 0x0005e60000000800 */
[----:B------:R-:W-:Y:S01]  /*e730*/  HMMA.16816.F32 R48, R8, R14, R44 ;  /* 0x0000000e0830723c */ /* 0x000fe2000000182c */
[----:B------:R-:W-:Y:S01]  /*e740*/  FADD.FTZ R4, R155, R4 ;  /* 0x000000049b047221 */ /* 0x000fe20000010000 */
[----:B------:R3:W-:Y:S01]  /*e750*/  MUFU.EX2 R73, R6 ;  /* 0x0000000600497308 */ /* 0x0007e20000000800 */
[----:B------:R-:W-:Y:S01]  /*e760*/  FADD.FTZ R2, R161, R2 ;  /* 0x00000002a1027221 */ /* 0x000fe20000010000 */
[-C--:B------:R-:W-:Y:S01]  /*e770*/  FFMA.FTZ R7, R114, R0.reuse, -R3 ;  /* 0x0000000072077223 */ /* 0x080fe20000010803 */
[----:B--2---:R-:W2:Y:S01]  /*e780*/  LDSM.16.MT88.4 R12, [R39+0x11000] ;  /* 0x01100000270c783b */ /* 0x004ea20000004200 */
[----:B------:R-:W-:Y:S01]  /*e790*/  FADD.FTZ R4, R159, R4 ;  /* 0x000000049f047221 */ /* 0x000fe20000010000 */
[----:B------:R-:W-:Y:S01]  /*e7a0*/  FADD.FTZ R2, R163, R2 ;  /* 0x00000002a3027221 */ /* 0x000fe20000010000 */
[----:B---3--:R-:W-:Y:S01]  /*e7b0*/  FFMA.FTZ R6, R127, R0, -R5 ;  /* 0x000000007f067223 */ /* 0x008fe20000010805 */
[----:B------:R3:W-:Y:S01]  /*e7c0*/  MUFU.EX2 R74, R7 ;  /* 0x00000007004a7308 */ /* 0x0007e20000000800 */
[----:B------:R-:W-:-:S03]  /*e7d0*/  FADD.FTZ R4, R158, R4 ;  /* 0x000000049e047221 */ /* 0x000fc60000010000 */
[----:B------:R5:W-:Y:S01]  /*e7e0*/  MUFU.EX2 R65, R6 ;  /* 0x0000000600417308 */ /* 0x000be20000000800 */
[----:B------:R-:W-:Y:S01]  /*e7f0*/  FADD.FTZ R2, R157, R2 ;  /* 0x000000029d027221 */ /* 0x000fe20000010000 */
[----:B------:R-:W-:Y:S01]  /*e800*/  FADD.FTZ R4, R160, R4 ;  /* 0x00000004a0047221 */ /* 0x000fe20000010000 */
[-CC-:B---3--:R-:W-:Y:S01]  /*e810*/  FFMA.FTZ R7, R118, R0.reuse, -R5.reuse ;  /* 0x0000000076077223 */ /* 0x188fe20000010805 */
[----:B-----5:R-:W-:-:S03]  /*e820*/  FFMA.FTZ R6, R117, R0, -R5 ;  /* 0x0000000075067223 */ /* 0x020fc60000010805 */
[----:B------:R3:W5:Y:S01]  /*e830*/  MUFU.EX2 R64, R7 ;  /* 0x0000000700407308 */ /* 0x0007620000000800 */
[----:B------:R-:W-:-:S03]  /*e840*/  FADD.FTZ R2, R154, R2 ;  /* 0x000000029a027221 */ /* 0x000fc60000010000 */
[----:B------:R4:W-:Y:S01]  /*e850*/  MUFU.EX2 R67, R6 ;  /* 0x0000000600437308 */ /* 0x0009e20000000800 */
[----:B------:R-:W-:Y:S01]  /*e860*/  FADD.FTZ R4, R143, R4 ;  /* 0x000000048f047221 */ /* 0x000fe20000010000 */
[----:B------:R-:W-:Y:S01]  /*e870*/  FADD.FTZ R2, R153, R2 ;  /* 0x0000000299027221 */ /* 0x000fe20000010000 */
[-C--:B---3--:R-:W-:Y:S01]  /*e880*/  FFMA.FTZ R7, R111, R0.reuse, -R5 ;  /* 0x000000006f077223 */ /* 0x088fe20000010805 */
[----:B----4-:R-:W-:-:S03]  /*e890*/  FFMA.FTZ R6, R113, R0, -R3 ;  /* 0x0000000071067223 */ /* 0x010fc60000010803 */
[----:B------:R-:W3:Y:S04]  /*e8a0*/  MUFU.EX2 R66, R7 ;  /* 0x0000000700427308 */ /* 0x000ee80000000800 */
[----:B------:R4:W2:Y:S01]  /*e8b0*/  MUFU.EX2 R55, R6 ;  /* 0x0000000600377308 */ /* 0x0008a20000000800 */
[----:B------:R-:W-:Y:S01]  /*e8c0*/  FADD.FTZ R4, R150, R4 ;  /* 0x0000000496047221 */ /* 0x000fe20000010000 */
[----:B------:R-:W-:Y:S01]  /*e8d0*/  HMMA.16816.F32 R24, R8, R18, R24 ;  /* 0x000000120818723c */ /* 0x000fe20000001818 */
[----:B------:R-:W-:Y:S01]  /*e8e0*/  FADD.FTZ R2, R151, R2 ;  /* 0x0000000297027221 */ /* 0x000fe20000010000 */
[----:B------:R-:W2:Y:S01]  /*e8f0*/  LDSM.16.MT88.4 R16, [R140+0x11000] ;  /* 0x011000008c10783b */ /* 0x000ea20000004200 */
[----:B------:R-:W-:Y:S02]  /*e900*/  FADD.FTZ R4, R149, R4 ;  /* 0x0000000495047221 */ /* 0x000fe40000010000 */
[----:B------:R-:W-:-:S02]  /*e910*/  FADD.FTZ R2, R148, R2 ;  /* 0x0000000294027221 */ /* 0x000fc40000010000 */
[----:B------:R-:W-:Y:S01]  /*e920*/  FADD.FTZ R4, R152, R4 ;  /* 0x0000000498047221 */ /* 0x000fe20000010000 */
[----:B------:R-:W-:Y:S01]  /*e930*/  HMMA.16816.F32 R44, R8, R28, R32 ;  /* 0x0000001c082c723c */ /* 0x000fe20000001820 */
[----:B------:R-:W-:-:S07]  /*e940*/  FADD.FTZ R2, R136, R2 ;  /* 0x0000000288027221 */ /* 0x000fce0000010000 */
[C---:B------:R-:W-:Y:S01]  /*e950*/  HMMA.16816.F32 R40, R8.reuse, R30, R40 ;  /* 0x0000001e0828723c */ /* 0x040fe20000001828 */
[-CC-:B----4-:R-:W-:Y:S01]  /*e960*/  FFMA.FTZ R6, R128, R0.reuse, -R3.reuse ;  /* 0x0000000080067223 */ /* 0x190fe20000010803 */
[----:B------:R-:W-:Y:S01]  /*e970*/  FADD.FTZ R4, R129, R4 ;  /* 0x0000000481047221 */ /* 0x000fe20000010000 */
[----:B------:R-:W-:Y:S01]  /*e980*/  FADD.FTZ R2, R138, R2 ;  /* 0x000000028a027221 */ /* 0x000fe20000010000 */
[----:B------:R-:W-:Y:S01]  /*e990*/  FFMA.FTZ R7, R119, R0, -R3 ;  /* 0x0000000077077223 */ /* 0x000fe20000010803 */
[----:B------:R-:W-:Y:S03]  /*e9a0*/  LDSM.16.MT88.4 R148, [R39+0x11800] ;  /* 0x011800002794783b */ /* 0x000fe60000004200 */
[C---:B-1----:R-:W-:Y:S01]  /*e9b0*/  HMMA.16816.F32 R32, R8.reuse, R20, R68 ;  /* 0x000000140820723c */ /* 0x042fe20000001844 */
[----:B------:R1:W4:Y:S07]  /*e9c0*/  MUFU.EX2 R54, R6 ;  /* 0x0000000600367308 */ /* 0x00032e0000000800 */
[----:B------:R-:W-:Y:S01]  /*e9d0*/  HMMA.16816.F32 R28, R8, R22, R56 ;  /* 0x00000016081c723c */ /* 0x000fe20000001838 */
[----:B-----5:R-:W-:Y:S01]  /*e9e0*/  F2FP.F16.F32.PACK_AB R8, R64, R65 ;  /* 0x000000414008723e */ /* 0x020fe200000000ff */
[----:B------:R-:W-:Y:S01]  /*e9f0*/  FADD.FTZ R4, R132, R4 ;  /* 0x0000000484047221 */ /* 0x000fe20000010000 */
[----:B------:R-:W-:Y:S01]  /*ea00*/  F2FP.F16.F32.PACK_AB R9, R72, R73 ;  /* 0x000000494809723e */ /* 0x000fe200000000ff */
[----:B------:R5:W-:Y:S01]  /*ea10*/  MUFU.EX2 R52, R7 ;  /* 0x0000000700347308 */ /* 0x000be20000000800 */
[----:B---3--:R-:W-:-:S02]  /*ea20*/  F2FP.F16.F32.PACK_AB R10, R66, R67 ;  /* 0x00000043420a723e */ /* 0x008fc400000000ff */
[----:B--2---:R-:W-:Y:S01]  /*ea30*/  F2FP.F16.F32.PACK_AB R11, R55, R74 ;  /* 0x0000004a370b723e */ /* 0x004fe200000000ff */
[----:B-1----:R-:W-:Y:S01]  /*ea40*/  FADD.FTZ R6, R139, R2 ;  /* 0x000000028b067221 */ /* 0x002fe20000010000 */
[-C--:B------:R-:W-:Y:S01]  /*ea50*/  FFMA.FTZ R2, R131, R0.reuse, -R5 ;  /* 0x0000000083027223 */ /* 0x080fe20000010805 */
[----:B------:R-:W-:Y:S01]  /*ea60*/  FADD.FTZ R4, R137, R4 ;  /* 0x0000000489047221 */ /* 0x000fe20000010000 */
[----:B------:R-:W1:Y:S03]  /*ea70*/  LDSM.16.MT88.4 R20, [R156+0x11000] ;  /* 0x011000009c14783b */ /* 0x000e660000004200 */
[C---:B------:R-:W-:Y:S01]  /*ea80*/  HMMA.16816.F32 R144, R8.reuse, R12, R144 ;  /* 0x0000000c0890723c */ /* 0x040fe20000001890 */
[-C--:B------:R-:W-:Y:S01]  /*ea90*/  FFMA.FTZ R12, R120, R0.reuse, -R3 ;  /* 0x00000000780c7223 */ /* 0x080fe20000010803 */
[-CC-:B------:R-:W-:Y:S01]  /*eaa0*/  FFMA.FTZ R13, R249, R0.reuse, -R5.reuse ;  /* 0x00000000f90d7223 */ /* 0x180fe20000010805 */
[----:B------:R-:W-:Y:S01]  /*eab0*/  LDSM.16.MT88.4 R156, [R156+0x11800] ;  /* 0x011800009c9c783b */ /* 0x000fe20000004200 */
[-C--:B-----5:R-:W-:Y:S01]  /*eac0*/  FFMA.FTZ R7, R125, R0.reuse, -R5 ;  /* 0x000000007d077223 */ /* 0x0a0fe20000010805 */
[----:B------:R2:W-:Y:S03]  /*ead0*/  MUFU.EX2 R53, R12 ;  /* 0x0000000c00357308 */ /* 0x0005e60000000800 */
[----:B------:R-:W-:Y:S01]  /*eae0*/  HMMA.16816.F32 R24, R8, R14, R24 ;  /* 0x0000000e0818723c */ /* 0x000fe20000001818 */
[----:B------:R3:W5:Y:S01]  /*eaf0*/  MUFU.EX2 R15, R2 ;  /* 0x00000002000f7308 */ /* 0x0007620000000800 */
[-C--:B------:R-:W-:Y:S01]  /*eb00*/  FFMA.FTZ R3, R248, R0.reuse, -R3 ;  /* 0x00000000f8037223 */ /* 0x080fe20000010803 */
[----:B--2---:R-:W-:Y:S01]  /*eb10*/  FFMA.FTZ R12, R123, R0, -R5 ;  /* 0x000000007b0c7223 */ /* 0x004fe20000010805 */
[----:B------:R-:W-:-:S04]  /*eb20*/  FADD.FTZ R5, R141, R4 ;  /* 0x000000048d057221 */ /* 0x000fc80000010000 */
[C---:B------:R-:W-:Y:S08]  /*eb30*/  HMMA.16816.F32 R60, R8.reuse, R16, R60 ;  /* 0x00000010083c723c */ /* 0x040ff0000000183c */
[----:B------:R-:W-:Y:S01]  /*eb40*/  HMMA.16816.F32 R48, R8, R18, R48 ;  /* 0x000000120830723c */ /* 0x000fe20000001830 */
[----:B---3--:R-:W-:Y:S01]  /*eb50*/  FADD.FTZ R2, R133, R6 ;  /* 0x0000000685027221 */ /* 0x008fe20000010000 */
[----:B------:R-:W2:Y:S03]  /*eb60*/  LDSM.16.MT88.4 R16, [R38+0x11000] ;  /* 0x011000002610783b */ /* 0x000ea60000004200 */
[----:B------:R-:W-:Y:S01]  /*eb70*/  FADD.FTZ R4, R103, R2 ;  /* 0x0000000267047221 */ /* 0x000fe20000010000 */
[----:B------:R-:W-:Y:S01]  /*eb80*/  FADD.FTZ R2, R104, R5 ;  /* 0x0000000568027221 */ /* 0x000fe20000010000 */
[----:B------:R3:W1:Y:S01]  /*eb90*/  MUFU.EX2 R14, R7 ;  /* 0x00000007000e7308 */ /* 0x0006620000000800 */
        /* <DEDUP_REMOVED lines=9> */
[----:B------:R-:W1:Y:S01]  /*ec30*/  MUFU.EX2 R12, R12 ;  /* 0x0000000c000c7308 */ /* 0x000e620000000800 */
[----:B---3--:R-:W3:Y:S01]  /*ec40*/  LDSM.16.MT88.4 R4, [R38+0x11800] ;  /* 0x011800002604783b */ /* 0x008ee20000004200 */
        /* <DEDUP_REMOVED lines=31> */
[----:B------:R-:W3:Y:S02]  /*ee40*/  MUFU.EX2 R13, R13 ;  /* 0x0000000d000d7308 */ /* 0x000ee40000000800 */
[----:B----4-:R-:W-:Y:S01]  /*ee50*/  FADD.FTZ R0, R54, R0 ;  /* 0x0000000036007221 */ /* 0x010fe20000010000 */
[----:B-----5:R-:W-:-:S03]  /*ee60*/  FADD.FTZ R2, R15, R2 ;  /* 0x000000020f027221 */ /* 0x020fc60000010000 */
[----:B------:R-:W-:Y:S01]  /*ee70*/  FADD.FTZ R0, R53, R0 ;  /* 0x0000000035007221 */ /* 0x000fe20000010000 */
[----:B-1----:R-:W-:-:S03]  /*ee80*/  FADD.FTZ R2, R14, R2 ;  /* 0x000000020e027221 */ /* 0x002fc60000010000 */
[----:B------:R-:W-:Y:S01]  /*ee90*/  FADD.FTZ R0, R52, R0 ;  /* 0x0000000034007221 */ /* 0x000fe20000010000 */
[----:B------:R-:W-:Y:S01]  /*eea0*/  FADD.FTZ R2, R12, R2 ;  /* 0x000000020c027221 */ /* 0x000fe20000010000 */
[C---:B--2---:R-:W-:Y:S02]  /*eeb0*/  F2FP.F16.F32.PACK_AB R167, R3.reuse, R52 ;  /* 0x0000003403a7723e */ /* 0x044fe400000000ff */
[----:B------:R-:W-:Y:S01]  /*eec0*/  FADD.FTZ R3, R3, R0 ;  /* 0x0000000003037221 */ /* 0x000fe20000010000 */
[----:B---3--:R-:W-:Y:S01]  /*eed0*/  FADD.FTZ R0, R13, R2 ;  /* 0x000000020d007221 */ /* 0x008fe20000010000 */
[C---:B------:R-:W-:Y:S04]  /*eee0*/  HMMA.16816.F32 R44, R8.reuse, R20, R44 ;  /* 0x00000014082c723c */ /* 0x040fe8000000182c */
[----:B------:R1:W-:Y:S04]  /*eef0*/  STL [R1+0x48], R0 ;  /* 0x0000480001007387 */ /* 0x0003e80000100800 */
[C---:B------:R-:W-:Y:S01]  /*ef00*/  HMMA.16816.F32 R20, R8.reuse, R22, R40 ;  /* 0x000000160814723c */ /* 0x040fe20000001828 */
[----:B------:R1:W-:Y:S07]  /*ef10*/  STL [R1+0x4c], R3 ;  /* 0x00004c0301007387 */ /* 0x0003ee0000100800 */
[C---:B------:R-:W-:Y:S08]  /*ef20*/  HMMA.16816.F32 R32, R8.reuse, R16, R32 ;  /* 0x000000100820723c */ /* 0x040ff00000001820 */
        /* <DEDUP_REMOVED lines=14> */
[----:B------:R-:W-:-:S04]  /*f010*/  NOP ;  /* 0x0000000000007918 */ /* 0x000fc80000000000 */
[----:B-1----:R-:W-:-:S15]  /*f020*/  @!P1 BRA `(.L_x_6309) ;  /* 0x000000bc00589947 */ /* 0x002fde0003800000 */
[----:B------:R-:W2:Y:S01]  /*f030*/  LDL R248, [R1+0xc] ;  /* 0x00000c0001f87983 */ /* 0x000ea20000100800 */
[----:B------:R-:W-:-:S04]  /*f040*/  DEPBAR.LE SB0, 0x0 ;  /* 0x000080000000791a */ /* 0x000fc80000000000 */
[----:B------:R1:W5:Y:S04]  /*f050*/  LDL R249, [R1+0x34] ;  /* 0x0000340001f97983 */ /* 0x0003680000100800 */
[----:B------:R1:W5:Y:S01]  /*f060*/  LDL R250, [R1+0x38] ;  /* 0x0000380001fa7983 */ /* 0x0003620000100800 */
[----:B------:R-:W-:Y:S05]  /*f070*/  WARPSYNC.ALL ;  /* 0x0000000000007948 */ /* 0x000fea0003800000 */
[----:B------:R-:W-:Y:S01]  /*f080*/  BSSY.RECONVERGENT B0, `(.L_x_6310) ;  /* 0x0000053000007945 */ /* 0x000fe20003800200 */
[----:B------:R-:W-:Y:S01]  /*f090*/  BAR.SYNC.DEFER_BLOCKING 0x0 ;  /* 0x0000000000007b1d */ /* 0x000fe20000010000 */
[----:B--2---:R-:W-:-:S05]  /*f0a0*/  IADD3 R8, PT, PT, R248, -0x2, RZ ;  /* 0xfffffffef8087810 */ /* 0x004fca0007ffe0ff */
        /* <DEDUP_REMOVED lines=34> */
[----:B------:R-:W-:Y:S02]  /*f2d0*/  @!P3 IADD3 R3, PT, PT, R3, 0x1, RZ ;  /* 0x000000010303b810 */ /* 0x000fe40007ffe0ff */
[----:B------:R-:W-:-:S05]  /*f2e0*/  ISETP.GE.AND P3, PT, R9, RZ, PT ;  /* 0x000000ff0900720c */ /* 0x000fca0003f66270 */
        /* <DEDUP_REMOVED lines=32> */
.L_x_6311:
        /* <DEDUP_REMOVED lines=12> */
.L_x_6312:
[----:B------:R-:W-:Y:S05]  /*f5b0*/  BSYNC.RECONVERGENT B0 ;  /* 0x0000000000007941 */ /* 0x000fea0003800200 */
.L_x_6310:
[----:B------:R-:W3:Y:S04]  /*f5c0*/  LDL R7, [R1+0x34] ;  /* 0x0000340001077983 */ /* 0x000ee80000100800 */
[----:B------:R-:W4:Y:S04]  /*f5d0*/  LDL R6, [R1+0x38] ;  /* 0x0000380001067983 */ /* 0x000f280000100800 */
[----:B------:R-:W5:Y:S04]  /*f5e0*/  LDL R9, [R1+0x3c] ;  /* 0x00003c0001097983 */ /* 0x000f680000100800 */
[----:B------:R-:W3:Y:S04]  /*f5f0*/  LDL R8, [R1+0x50] ;  /* 0x0000500001087983 */ /* 0x000ee80000100800 */
[----:B------:R-:W4:Y:S04]  /*f600*/  LDL.LU R5, [R1+0x70] ;  /* 0x0000700001057983 */ /* 0x000f280000300800 */
[----:B--2---:R-:W2:Y:S04]  /*f610*/  LDL R4, [R1+0x30] ;  /* 0x0000300001047983 */ /* 0x004ea80000100800 */
[----:B------:R-:W2:Y:S04]  /*f620*/  LDL R3, [R1+0x20] ;  /* 0x0000200001037983 */ /* 0x000ea80000100800 */
[----:B------:R-:W2:Y:S04]  /*f630*/  LDL.LU R2, [R1+0x6c] ;  /* 0x00006c0001027983 */ /* 0x000ea80000300800 */
[----:B------:R-:W2:Y:S01]  /*f640*/  LDL R0, [R1+0x40] ;  /* 0x0000400001007983 */ /* 0x000ea20000100800 */
[----:B-----5:R-:W-:-:S02]  /*f650*/  IMAD.MOV.U32 R13, RZ, RZ, R9 ;  /* 0x000000ffff0d7224 */ /* 0x020fc400078e0009 */
[----:B---3--:R-:W-:Y:S02]  /*f660*/  IMAD.MOV.U32 R12, RZ, RZ, R8 ;  /* 0x000000ffff0c7224 */ /* 0x008fe400078e0008 */
[----:B------:R-:W-:Y:S02]  /*f670*/  IMAD.MOV.U32 R84, RZ, RZ, R13 ;  /* 0x000000ffff547224 */ /* 0x000fe400078e000d */
[----:B----4-:R-:W-:Y:S01]  /*f680*/  IMAD.MOV.U32 R11, RZ, RZ, R5 ;  /* 0x000000ffff0b7224 */ /* 0x010fe200078e0005 */
[----:B------:R-:W-:Y:S01]  /*f690*/  SHF.L.U64.HI R5, R232, 0x5, R233 ;  /* 0x00000005e8057819 */ /* 0x000fe200000102e9 */
[----:B------:R-:W-:Y:S02]  /*f6a0*/  IMAD.MOV.U32 R85, RZ, RZ, R12 ;  /* 0x000000ffff557224 */ /* 0x000fe400078e000c */
[----:B--2---:R-:W-:Y:S02]  /*f6b0*/  IMAD.MOV.U32 R10, RZ, RZ, R4 ;  /* 0x000000ffff0a7224 */ /* 0x004fe400078e0004 */
[----:B------:R-:W-:-:S02]  /*f6c0*/  IMAD.MOV.U32 R86, RZ, RZ, R11 ;  /* 0x000000ffff567224 */ /* 0x000fc400078e000b */
[----:B------:R-:W-:Y:S02]  /*f6d0*/  IMAD.MOV.U32 R9, RZ, RZ, R3 ;  /* 0x000000ffff097224 */ /* 0x000fe400078e0003 */
[----:B------:R-:W-:Y:S02]  /*f6e0*/  IMAD.MOV.U32 R39, RZ, RZ, R10 ;  /* 0x000000ffff277224 */ /* 0x000fe400078e000a */
[----:B------:R-:W-:Y:S02]  /*f6f0*/  IMAD.MOV.U32 R4, RZ, RZ, R2 ;  /* 0x000000ffff047224 */ /* 0x000fe400078e0002 */
[----:B------:R-:W-:Y:S01]  /*f700*/  IMAD.MOV.U32 R38, RZ, RZ, R9 ;  /* 0x000000ffff267224 */ /* 0x000fe200078e0009 */
[----:B------:R-:W-:Y:S01]  /*f710*/  ISETP.GE.AND P1, PT, R213, R0, PT ;  /* 0x00000000d500720c */ /* 0x000fe20003f26270 */
[----:B------:R-:W-:Y:S02]  /*f720*/  IMAD.SHL.U32 R0, R232, 0x20, RZ ;  /* 0x00000020e8007824 */ /* 0x000fe400078e00ff */
[----:B------:R-:W-:-:S03]  /*f730*/  IMAD.MOV.U32 R87, RZ, RZ, R4 ;  /* 0x000000ffff577224 */ /* 0x000fc600078e0004 */
[----:B------:R-:W-:-:S05]  /*f740*/  IADD3 R2, P3, PT, R0, R6, RZ ;  /* 0x0000000600027210 */ /* 0x000fca0007f7e0ff */
[----:B------:R-:W-:Y:S02]  /*f750*/  IMAD.X R3, R5, 0x1, R7, P3 ;  /* 0x0000000105037824 */ /* 0x000fe400018e0607 */
[----:B------:R-:W-:Y:S01]  /*f760*/  @!P1 IADD3 R4, P3, PT, R2, R0, RZ ;  /* 0x0000000002049210 */ /* 0x000fe20007f7e0ff */
[--C-:B------:R-:W-:Y:S01]  /*f770*/  @!P1 IMAD.MOV.U32 R20, RZ, RZ, R2.reuse ;  /* 0x000000ffff149224 */ /* 0x100fe200078e0002 */
[----:B------:R-:W-:Y:S01]  /*f780*/  @P1 STS.128 [R227+0xa000], RZ ;  /* 0x00a000ffe3001388 */ /* 0x000fe20000000c00 */
[--C-:B------:R-:W-:Y:S01]  /*f790*/  @!P1 IMAD.MOV.U32 R21, RZ, RZ, R3.reuse ;  /* 0x000000ffff159224 */ /* 0x100fe200078e0003 */
[----:B------:R-:W-:Y:S01]  /*f7a0*/  @!P1 LEA R24, P4, R232, R2, 0x6 ;  /* 0x00000002e8189211 */ /* 0x000fe200078830ff */
[----:B------:R-:W-:Y:S01]  /*f7b0*/  @!P1 IMAD.MOV.U32 R12, RZ, RZ, R2 ;  /* 0x000000ffff0c9224 */ /* 0x000fe200078e0002 */
[----:B------:R-:W-:Y:S01]  /*f7c0*/  @!PT LDS RZ, [RZ] ;  /* 0x00000000fffff984 */ /* 0x000fe20000000800 */
[----:B------:R-:W-:Y:S01]  /*f7d0*/  @!PT LDS RZ, [RZ] ;  /* 0x00000000fffff984 */ /* 0x000fe20000000800 */
[----:B------:R-:W-:Y:S01]  /*f7e0*/  @!PT LDS RZ, [RZ] ;  /* 0x00000000fffff984 */ /* 0x000fe20000000800 */
[----:B------:R2:W-:Y:S01]  /*f7f0*/  @!P1 LDGSTS.E.BYPASS.LTC128B.128 [R227+0xa000], desc[UR4][R6.64] ;  /* 0x0a00000006e39fae */ /* 0x0005e2000b981a04 */
[----:B------:R-:W-:Y:S02]  /*f800*/  @!P1 IMAD.MOV.U32 R13, RZ, RZ, R3 ;  /* 0x000000ffff0d9224 */ /* 0x000fe400078e0003 */
[----:B------:R-:W-:Y:S01]  /*f810*/  @!P1 IMAD.X R5, R3, 0x1, R5, P3 ;  /* 0x0000000103059824 */ /* 0x000fe200018e0605 */
[----:B------:R-:W-:Y:S01]  /*f820*/  @P1 STS.128 [R227+0xa800], RZ ;  /* 0x00a800ffe3001388 */ /* 0x000fe20000000c00 */
[----:B------:R-:W-:-:S02]  /*f830*/  @!P1 IMAD R8, R233, 0x60, RZ ;  /* 0x00000060e9089824 */ /* 0x000fc400078e02ff */
[--C-:B------:R-:W-:Y:S01]  /*f840*/  @!P1 IMAD.WIDE.U32 R22, R232, 0x60, R2.reuse ;  /* 0x00000060e8169825 */ /* 0x100fe200078e0002 */
[----:B------:R-:W-:Y:S01]  /*f850*/  @!PT LDS RZ, [RZ] ;  /* 0x00000000fffff984 */ /* 0x000fe20000000800 */
[----:B------:R-:W-:Y:S01]  /*f860*/  @!PT LDS RZ, [RZ] ;  /* 0x00000000fffff984 */ /* 0x000fe20000000800 */
[----:B------:R-:W-:Y:S01]  /*f870*/  @!PT LDS RZ, [RZ] ;  /* 0x00000000fffff984 */ /* 0x000fe20000000800 */
[----:B------:R-:W-:Y:S03]  /*f880*/  @!P1 LDGSTS.E.BYPASS.LTC128B.128 [R227+0xa800], desc[UR4][R2.64] ;  /* 0x0a80000002e39fae */ /* 0x000fe6000b981a04 */
[--C-:B------:R-:W-:Y:S01]  /*f890*/  @!P1 IMAD.MOV.U32 R16, RZ, RZ, R2.reuse ;  /* 0x000000ffff109224 */ /* 0x100fe200078e0002 */
[----:B------:R-:W-:Y:S01]  /*f8a0*/  @P1 STS.128 [R227+0xb000], RZ ;  /* 0x00b000ffe3001388 */ /* 0x000fe20000000c00 */
[--C-:B------:R-:W-:Y:S02]  /*f8b0*/  @!P1 IMAD.MOV.U32 R17, RZ, RZ, R3.reuse ;  /* 0x000000ffff119224 */ /* 0x100fe400078e0003 */
[----:B------:R-:W-:Y:S01]  /*f8c0*/  @!P1 IMAD.MOV.U32 R14, RZ, RZ, R2 ;  /* 0x000000ffff0e9224 */ /* 0x000fe200078e0002 */
[----:B------:R-:W-:Y:S01]  /*f8d0*/  @!PT LDS RZ, [RZ] ;  /* 0x00000000fffff984 */ /* 0x000fe20000000800 */
[----:B------:R-:W-:Y:S01]  /*f8e0*/  @!PT LDS RZ, [RZ] ;  /* 0x00000000fffff984 */ /* 0x000fe20000000800 */
[----:B------:R-:W-:Y:S01]  /*f8f0*/  @!PT LDS RZ, [RZ] ;  /* 0x00000000fffff984 */ /* 0x000fe20000000800 */
[----:B------:R3:W-:Y:S01]  /*f900*/  @!P1 LDGSTS.E.BYPASS.LTC128B.128 [R227+0xb000], desc[UR4][R4.64] ;  /* 0x0b00000004e39fae */ /* 0x0007e2000b981a04 */
[----:B------:R-:W-:-:S02]  /*f910*/  @!P1 IMAD.MOV.U32 R15, RZ, RZ, R3 ;  /* 0x000000ffff0f9224 */ /* 0x000fc400078e0003 */
[C---:B------:R-:W-:Y:S01]  /*f920*/  @!P1 IMAD.WIDE.U32 R20, R232.reuse, 0xa0, R20 ;  /* 0x000000a0e8149825 */ /* 0x040fe200078e0014 */
[----:B------:R-:W-:Y:S03]  /*f930*/  @P1 STS.128 [R227+0xb800], RZ ;  /* 0x00b800ffe3001388 */ /* 0x000fe60000000c00 */
[----:B------:R-:W-:-:S04]  /*f940*/  @!P1 IMAD.WIDE.U32 R12, R232, 0x140, R12 ;  /* 0x00000140e80c9825 */ /* 0x000fc800078e000c */
[C---:B--2---:R-:W-:Y:S02]  /*f950*/  @!P1 IMAD R6, R233.reuse, 0xa0, RZ ;  /* 0x000000a0e9069824 */ /* 0x044fe400078e02ff */
[----:B------:R-:W-:Y:S02]  /*f960*/  @!P1 IMAD R7, R233, 0x140, RZ ;  /* 0x00000140e9079824 */ /* 0x000fe400078e02ff */
[----:B------:R-:W-:Y:S02]  /*f970*/  @!P1 IMAD.IADD R23, R8, 0x1, R23 ;  /* 0x0000000108179824 */ /* 0x000fe400078e0217 */
[----:B------:R-:W-:-:S04]  /*f980*/  @!P1 IMAD.WIDE.U32 R16, R232, 0xe0, R16 ;  /* 0x000000e0e8109825 */ /* 0x000fc800078e0010 */
[----:B------:R-:W-:-:S04]  /*f990*/  @!P1 IMAD.WIDE.U32 R14, R232, 0x120, R14 ;  /* 0x00000120e80e9825 */ /* 0x000fc800078e000e */
[----:B------:R-:W-:Y:S02]  /*f9a0*/  @!P1 IMAD.IADD R21, R6, 0x1, R21 ;  /* 0x0000000106159824 */ /* 0x000fe400078e0215 */
[C---:B---3--:R-:W-:Y:S02]  /*f9b0*/  @!P1 IMAD R4, R233.reuse, 0xe0, RZ ;  /* 0x000000e0e9049824 */ /* 0x048fe400078e02ff */
[----:B------:R-:W-:Y:S02]  /*f9c0*/  @!P1 IMAD R5, R233, 0x120, RZ ;  /* 0x00000120e9059824 */ /* 0x000fe400078e02ff */
[----:B------:R-:W-:Y:S02]  /*f9d0*/  @!P1 IMAD.IADD R13, R7, 0x1, R13 ;  /* 0x00000001070d9824 */ /* 0x000fe400078e020d */
[----:B------:R-:W-:Y:S02]  /*f9e0*/  @!P1 IMAD.MOV.U32 R8, RZ, RZ, R2 ;  /* 0x000000ffff089224 */ /* 0x000fe400078e0002 */
[----:B------:R-:W-:-:S02]  /*f9f0*/  @!P1 IMAD.MOV.U32 R9, RZ, RZ, R3 ;  /* 0x000000ffff099224 */ /* 0x000fc400078e0003 */
[----:B------:R-:W-:Y:S02]  /*fa00*/  @!P1 IMAD.MOV.U32 R6, RZ, RZ, R2 ;  /* 0x000000ffff069224 */ /* 0x000fe400078e0002 */
[----:B------:R-:W-:Y:S02]  /*fa10*/  @!P1 IMAD.MOV.U32 R7, RZ, RZ, R3 ;  /* 0x000000ffff079224 */ /* 0x000fe400078e0003 */
[----:B------:R-:W-:Y:S02]  /*fa20*/  @!P1 IMAD.IADD R17, R4, 0x1, R17 ;  /* 0x0000000104119824 */ /* 0x000fe400078e0211 */
[----:B------:R-:W-:Y:S02]  /*fa30*/  @!P1 IMAD.IADD R15, R5, 0x1, R15 ;  /* 0x00000001050f9824 */ /* 0x000fe400078e020f */
[C---:B------:R-:W-:Y:S02]  /*fa40*/  @!P1 IMAD R26, R233.reuse, 0x180, RZ ;  /* 0x00000180e91a9824 */ /* 0x040fe400078e02ff */
[----:B------:R-:W-:-:S02]  /*fa50*/  @!P1 IMAD R25, R233, 0x1a0, RZ ;  /* 0x000001a0e9199824 */ /* 0x000fc400078e02ff */
[----:B------:R-:W-:Y:S02]  /*fa60*/  @!P1 IMAD.MOV.U32 R4, RZ, RZ, R2 ;  /* 0x000000ffff049224 */ /* 0x000fe400078e0002 */
[----:B------:R-:W-:Y:S02]  /*fa70*/  @!P1 IMAD.MOV.U32 R5, RZ, RZ, R3 ;  /* 0x000000ffff059224 */ /* 0x000fe400078e0003 */
[----:B------:R-:W-:-:S04]  /*fa80*/  @!P1 IMAD.WIDE.U32 R8, R232, 0x180, R8 ;  /* 0x00000180e8089825 */ /* 0x000fc800078e0008 */
[----:B------:R-:W-:-:S04]  /*fa90*/  @!P1 IMAD.WIDE.U32 R6, R232, 0x1a0, R6 ;  /* 0x000001a0e8069825 */ /* 0x000fc800078e0006 */
[----:B------:R-:W-:Y:S02]  /*faa0*/  @!P1 IMAD R27, R233, 0x1c0, RZ ;  /* 0x000001c0e91b9824 */ /* 0x000fe400078e02ff */
[----:B------:R-:W-:-:S04]  /*fab0*/  @!P1 IMAD.WIDE.U32 R4, R232, 0x1c0, R4 ;  /* 0x000001c0e8049825 */ /* 0x000fc800078e0004 */
[----:B------:R-:W-:Y:S01]  /*fac0*/  @!P1 IMAD.IADD R9, R26, 0x1, R9 ;  /* 0x000000011a099824 */ /* 0x000fe200078e0209 */
[C---:B------:R-:W-:Y:S01]  /*fad0*/  @!P1 LEA R26, P3, R232.reuse, R2, 0x7 ;  /* 0x00000002e81a9211 */ /* 0x040fe200078638ff */
[----:B------:R-:W-:Y:S01]  /*fae0*/  @!P1 IMAD.IADD R7, R25, 0x1, R7 ;  /* 0x0000000119079824 */ /* 0x000fe200078e0207 */
[CC--:B------:R-:W-:Y:S01]  /*faf0*/  @!P1 LEA.HI.X R25, R232.reuse, R3.reuse, R233, 0x6, P4 ;  /* 0x00000003e8199211 */ /* 0x0c0fe200020f34e9 */
[----:B------:R-:W-:Y:S02]  /*fb00*/  @!P1 IMAD.MOV.U32 R18, RZ, RZ, R2 ;  /* 0x000000ffff129224 */ /* 0x000fe400078e0002 */
[----:B------:R-:W-:Y:S02]  /*fb10*/  @!P1 IMAD.MOV.U32 R19, RZ, RZ, R3 ;  /* 0x000000ffff139224 */ /* 0x000fe400078e0003 */
[----:B------:R-:W-:Y:S01]  /*fb20*/  @!P1 IMAD.IADD R5, R27, 0x1, R5 ;  /* 0x000000011b059824 */ /* 0x000fe200078e0205 */
[C---:B------:R-:W-:Y:S01]  /*fb30*/  @!P1 LEA.HI.X R27, R232.reuse, R3, R233, 0x7, P3 ;  /* 0x00000003e81b9211 */ /* 0x040fe200018f3ce9 */
[----:B------:R-:W-:Y:S01]  /*fb40*/  @!P1 IMAD R0, R233, 0xc0, RZ ;  /* 0x000000c0e9009824 */ /* 0x000fe200078e02ff */
[----:B------:R-:W-:Y:S01]  /*fb50*/  @!PT LDS RZ, [RZ] ;  /* 0x00000000fffff984 */ /* 0x000fe20000000800 */
[----:B------:R-:W-:Y:S01]  /*fb60*/  @!PT LDS RZ, [RZ] ;  /* 0x00000000fffff984 */ /* 0x000fe20000000800 */
[----:B------:R-:W-:Y:S01]  /*fb70*/  @!PT LDS RZ, [RZ] ;  /* 0x00000000fffff984 */ /* 0x000fe20000000800 */
[----:B------:R-:W-:Y:S01]  /*fb80*/  @!P1 LDGSTS.E.BYPASS.LTC128B.128 [R227+0xb800], desc[UR4][R24.64] ;  /* 0x0b80000018e39fae */ /* 0x000fe2000b981a04 */
[----:B------:R-:W-:-:S03]  /*fb90*/  @!P1 IMAD.WIDE.U32 R18, R232, 0xc0, R18 ;  /* 0x000000c0e8129825 */ /* 0x000fc600078e0012 */
[----:B------:R-:W-:Y:S01]  /*fba0*/  @P1 STS.128 [R227+0xc000], RZ ;  /* 0x00c000ffe3001388 */ /* 0x000fe20000000c00 */
[----:B------:R-:W-:Y:S01]  /*fbb0*/  @!P1 IMAD.MOV.U32 R10, RZ, RZ, R2 ;  /* 0x000000ffff0a9224 */ /* 0x000fe200078e0002 */
[----:B------:R-:W-:Y:S01]  /*fbc0*/  @!P1 LEA R2, P3, R232, R2, 0x8 ;  /* 0x00000002e8029211 */ /* 0x000fe200078640ff */
[----:B------:R-:W-:Y:S01]  /*fbd0*/  @!P1 IMAD.IADD R19, R0, 0x1, R19 ;  /* 0x0000000100139824 */ /* 0x000fe200078e0213 */
[----:B------:R-:W-:Y:S01]  /*fbe0*/  @!PT LDS RZ, [RZ] ;  /* 0x00000000fffff984 */ /* 0x000fe20000000800 */
[----:B------:R-:W-:Y:S01]  /*fbf0*/  @!PT LDS RZ, [RZ] ;  /* 0x00000000fffff984 */ /* 0x000fe20000000800 */
[----:B------:R-:W-:Y:S01]  /*fc00*/  @!PT LDS RZ, [RZ] ;  /* 0x00000000fffff984 */ /* 0x000fe20000000800 */
[----:B------:R-:W-:Y:S01]  /*fc10*/  @!P1 LDGSTS.E.BYPASS.LTC128B.128 [R227+0xc000], desc[UR4][R22.64] ;  /* 0x0c00000016e39fae */ /* 0x000fe2000b981a04 */
[----:B------:R-:W-:Y:S01]  /*fc20*/  @!P1 IMAD.MOV.U32 R11, RZ, RZ, R3 ;  /* 0x000000ffff0b9224 */ /* 0x000fe200078e0003 */
[C---:B------:R-:W-:Y:S01]  /*fc30*/  @!P1 LEA.HI.X R3, R232.reuse, R3, R233, 0x8, P3 ;  /* 0x00000003e8039211 */ /* 0x040fe200018f44e9 */
[----:B------:R-:W-:Y:S01]  /*fc40*/  @!P1 IMAD R0, R233, 0x160, RZ ;  /* 0x00000160e9009824 */ /* 0x000fe200078e02ff */
[----:B------:R-:W-:Y:S01]  /*fc50*/  @P1 STS.128 [R227+0xc800], RZ ;  /* 0x00c800ffe3001388 */ /* 0x000fe20000000c00 */
[----:B------:R-:W-:-:S03]  /*fc60*/  @!P1 IMAD.WIDE.U32 R10, R232, 0x160, R10 ;  /* 0x00000160e80a9825 */ /* 0x000fc600078e000a */
        /* <DEDUP_REMOVED lines=55> */
[----:B------:R-:W5:Y:S04]  /*ffe0*/  LD.E R0, desc[UR4][R134.64+0x18c] ;  /* 0x00018c0486007980 */ /* 0x000f68000c101900 */
[----:B--2---:R-:W-:Y:S04]  /*fff0*/  LDSM.16.M88.4 R16, [R93+0x2000] ;  /* 0x002000005d10783b */ /* 0x004fe80000000200 */
[----:B---3--:R-:W-:Y:S04]  /*10000*/  LDSM.16.M88.4 R12, [R93+0x2800] ;  /* 0x002800005d0c783b */ /* 0x008fe80000000200 */
[----:B----4-:R-:W-:Y:S04]  /*10010*/  LDSM.16.M88.4 R8, [R93+0x3000] ;  /* 0x003000005d08783b */ /* 0x010fe80000000200 */
[----:B------:R-:W-:Y:S04]  /*10020*/  LDSM.16.M88.4 R52, [R93+0x6000] ;  /* 0x006000005d34783b */ /* 0x000fe80000000200 */
[----:B------:R-:W-:Y:S04]  /*10030*/  LDSM.16.M88.4 R60, [R93+0x5000] ;  /* 0x005000005d3c783b */ /* 0x000fe80000000200 */
[----:B-----5:R-:W2:Y:S04]  /*10040*/  LDSM.16.M88.4 R4, [R252] ;  /* 0x00000000fc04783b */ /* 0x020ea80000000200 */
[----:B------:R-:W3:Y:S04]  /*10050*/  LDSM.16.M88.4 R48, [R93+0x6800] ;  /* 0x006800005d30783b */ /* 0x000ee80000000200 */
[----:B------:R-:W4:Y:S04]  /*10060*/  LDSM.16.M88.4 R64, [R93+0x4800] ;  /* 0x004800005d40783b */ /* 0x000f280000000200 */
[----:B------:R-:W5:Y:S04]  /*10070*/  LDSM.16.M88.4 R56, [R93+0x5800] ;  /* 0x005800005d38783b */ /* 0x000f680000000200 */
[----:B------:R-:W1:Y:S04]  /*10080*/  LDSM.16.M88.4 R44, [R93+0x7000] ;  /* 0x007000005d2c783b */ /* 0x000e680000000200 */
[----:B------:R-:W1:Y:S04]  /*10090*/  LDSM.16.M88.4 R40, [R93+0x7800] ;  /* 0x007800005d28783b */ /* 0x000e680000000200 */
[----:B------:R-:W1:Y:S04]  /*100a0*/  LDSM.16.M88.4 R28, [R93+0x3800] ;  /* 0x003800005d1c783b */ /* 0x000e680000000200 */
[----:B------:R-:W1:Y:S04]  /*100b0*/  LDSM.16.M88.4 R68, [R93+0x4000] ;  /* 0x004000005d44783b */ /* 0x000e680000000200 */
[----:B------:R-:W1:Y:S04]  /*100c0*/  LDSM.16.M88.4 R32, [R93+0x8000] ;  /* 0x008000005d20783b */ /* 0x000e680000000200 */
[----:B------:R-:W1:Y:S01]  /*100d0*/  LDSM.16.M88.4 R24, [R93+0x8800] ;  /* 0x008800005d18783b */ /* 0x000e620000000200 */
[----:B--2---:R-:W-:Y:S03]  /*100e0*/  HMMA.16816.F32 R88, R4, R16, RZ ;  /* 0x000000100458723c */ /* 0x004fe600000018ff */
[----:B------:R-:W2:Y:S01]  /*100f0*/  LDSM.16.M88.4 R20, [R93+0x9000] ;  /* 0x009000005d14783b */ /* 0x000ea20000000200 */
[----:B------:R-:W-:-:S02]  /*10100*/  IMAD.MOV.U32 R132, RZ, RZ, R86 ;  /* 0x000000ffff847224 */ /* 0x000fc400078e0056 */
[----:B------:R-:W-:Y:S01]  /*10110*/  IMAD.MOV.U32 R92, RZ, RZ, R85 ;  /* 0x000000ffff5c7224 */ /* 0x000fe200078e0055 */
[----:B------:R-:W0:Y:S01]  /*10120*/  LDGDEPBAR ;  /* 0x00000000000079af */ /* 0x000e220000000000 */
[C---:B------:R-:W-:Y:S03]  /*10130*/  HMMA.16816.F32 R80, R4.reuse, R18, RZ ;  /* 0x000000120450723c */ /* 0x040fe600000018ff */
[----:B------:R-:W2:Y:S05]  /*10140*/  LDSM.16.M88.4 R16, [R93+0x9800] ;  /* 0x009800005d10783b */ /* 0x000eaa0000000200 */
[C---:B------:R-:W-:Y:S08]  /*10150*/  HMMA.16816.F32 R72, R4.reuse, R12, RZ ;  /* 0x0000000c0448723c */ /* 0x040ff000000018ff */
[C---:B------:R-:W-:Y:S01]  /*10160*/  HMMA.16816.F32 R76, R4.reuse, R14, RZ ;  /* 0x0000000e044c723c */ /* 0x040fe200000018ff */
[----:B------:R4:W-:Y:S07]  /*10170*/  LDSM.16.M88.4 R12, [R87] ;  /* 0x00000000570c783b */ /* 0x0009ee0000000200 */
[C---:B------:R-:W-:Y:S08]  /*10180*/  HMMA.16816.F32 R120, R4.reuse, R8, RZ ;  /* 0x000000080478723c */ /* 0x040ff000000018ff */
[----:B------:R-:W-:Y:S01]  /*10190*/  HMMA.16816.F32 R184, R4, R10, RZ ;  /* 0x0000000a04b8723c */ /* 0x000fe200000018ff */
[----:B------:R-:W2:Y:S01]  /*101a0*/  LDSM.16.M88.4 R8, [R94+0x2000] ;  /* 0x002000005e08783b */ /* 0x000ea20000000200 */
[----:B------:R-:W-:-:S06]  /*101b0*/  IMAD.MOV.U32 R214, RZ, RZ, R84 ;  /* 0x000000ffffd67224 */ /* 0x000fcc00078e0054 */
[C---:B------:R-:W-:Y:S08]  /*101c0*/  HMMA.16816.F32 R192, R4.reuse, R52, RZ ;  /* 0x0000003404c0723c */ /* 0x040ff000000018ff */
[C---:B------:R-:W-:Y:S08]  /*101d0*/  HMMA.16816.F32 R168, R4.reuse, R54, RZ ;  /* 0x0000003604a8723c */ /* 0x040ff000000018ff */
[C---:B------:R-:W-:Y:S08]  /*101e0*/  HMMA.16816.F32 R112, R4.reuse, R60, RZ ;  /* 0x0000003c0470723c */ /* 0x040ff000000018ff */
[C---:B------:R-:W-:Y:S08]  /*101f0*/  HMMA.16816.F32 R176, R4.reuse, R62, RZ ;  /* 0x0000003e04b0723c */ /* 0x040ff000000018ff */
[C---:B---3--:R-:W-:Y:S08]  /*10200*/  HMMA.16816.F32 R104, R4.reuse, R48, RZ ;  /* 0x000000300468723c */ /* 0x048ff000000018ff */
[C---:B------:R-:W-:Y:S08]  /*10210*/  HMMA.16816.F32 R52, R4.reuse, R50, RZ ;  /* 0x000000320434723c */ /* 0x040ff000000018ff */
[C---:B----4-:R-:W-:Y:S08]  /*10220*/  HMMA.16816.F32 R84, R4.reuse, R64, RZ ;  /* 0x000000400454723c */ /* 0x050ff000000018ff */
[C---:B-----5:R-:W-:Y:S08]  /*10230*/  HMMA.16816.F32 R108, R4.reuse, R56, RZ ;  /* 0x00000038046c723c */ /* 0x060ff000000018ff */
[C---:B------:R-:W-:Y:S08]  /*10240*/  HMMA.16816.F32 R172, R4.reuse, R58, RZ ;  /* 0x0000003a04ac723c */ /* 0x040ff000000018ff */
[C---:B-1----:R-:W-:Y:S08]  /*10250*/  HMMA.16816.F32 R100, R4.reuse, R44, RZ ;  /* 0x0000002c0464723c */ /* 0x042ff000000018ff */
[C---:B------:R-:W-:Y:S08]  /*10260*/  HMMA.16816.F32 R128, R4.reuse, R46, RZ ;  /* 0x0000002e0480723c */ /* 0x040ff000000018ff */
[C---:B------:R-:W-:Y:S08]  /*10270*/  HMMA.16816.F32 R60, R4.reuse, R40, RZ ;  /* 0x00000028043c723c */ /* 0x040ff000000018ff */
[C---:B------:R-:W-:Y:S08]  /*10280*/  HMMA.16816.F32 R48, R4.reuse, R42, RZ ;  /* 0x0000002a0430723c */ /* 0x040ff000000018ff */
[C---:B------:R-:W-:Y:S08]  /*10290*/  HMMA.16816.F32 R196, R4.reuse, R28, RZ ;  /* 0x0000001c04c4723c */ /* 0x040ff000000018ff */
[C---:B------:R-:W-:Y:S01]  /*102a0*/  HMMA.16816.F32 R180, R4.reuse, R30, RZ ;  /* 0x0000001e04b4723c */ /* 0x040fe200000018ff */
[----:B------:R-:W-:Y:S07]  /*102b0*/  LDSM.16.M88.4 R28, [R94+0x2800] ;  /* 0x002800005e1c783b */ /* 0x000fee0000000200 */
[C---:B------:R-:W-:Y:S08]  /*102c0*/  HMMA.16816.F32 R116, R4.reuse, R68, RZ ;  /* 0x000000440474723c */ /* 0x040ff000000018ff */
[C---:B------:R-:W-:Y:S01]  /*102d0*/  HMMA.16816.F32 R96, R4.reuse, R70, RZ ;  /* 0x000000460460723c */ /* 0x040fe200000018ff */
[----:B------:R-:W-:Y:S01]  /*102e0*/  IMAD.IADD R2, R252, 0x1, R212 ;  /* 0x00000001fc027824 */ /* 0x000fe200078e02d4 */
[----:B------:R-:W-:Y:S06]  /*102f0*/  LDSM.16.M88.4 R68, [R94+0x3000] ;  /* 0x003000005e44783b */ /* 0x000fec0000000200 */
[C---:B------:R-:W-:Y:S08]  /*10300*/  HMMA.16816.F32 R64, R4.reuse, R66, RZ ;  /* 0x000000420440723c */ /* 0x040ff000000018ff */
[C---:B------:R-:W-:Y:S08]  /*10310*/  HMMA.16816.F32 R44, R4.reuse, R32, RZ ;  /* 0x00000020042c723c */ /* 0x040ff000000018ff */
[C---:B------:R-:W-:Y:S01]  /*10320*/  HMMA.16816.F32 R188, R4.reuse, R34, RZ ;  /* 0x0000002204bc723c */ /* 0x040fe200000018ff */
[----:B------:R-:W-:Y:S07]  /*10330*/  LDSM.16.M88.4 R32, [R94+0x9800] ;  /* 0x009800005e20783b */ /* 0x000fee0000000200 */
[C---:B------:R-:W-:Y:S08]  /*10340*/  HMMA.16816.F32 R124, R4.reuse, R24, RZ ;  /* 0x00000018047c723c */ /* 0x040ff000000018ff */
[C---:B------:R-:W-:Y:S01]  /*10350*/  HMMA.16816.F32 R56, R4.reuse, R26, RZ ;  /* 0x0000001a0438723c */ /* 0x040fe200000018ff */
[----:B------:R-:W-:Y:S07]  /*10360*/  LDSM.16.M88.4 R24, [R94+0x5000] ;  /* 0x005000005e18783b */ /* 0x000fee0000000200 */
[C---:B--2---:R-:W-:Y:S08]  /*10370*/  HMMA.16816.F32 R200, R4.reuse, R20, RZ ;  /* 0x0000001404c8723c */ /* 0x044ff000000018ff */
[C---:B------:R-:W-:Y:S01]  /*10380*/  HMMA.16816.F32 R208, R4.reuse, R22, RZ ;  /* 0x0000001604d0723c */ /* 0x040fe200000018ff */
[----:B------:R-:W-:Y:S07]  /*10390*/  LDSM.16.M88.4 R20, [R94+0x7000] ;  /* 0x007000005e14783b */ /* 0x000fee0000000200 */
[C---:B------:R-:W-:Y:S08]  /*103a0*/  HMMA.16816.F32 R204, R4.reuse, R16, RZ ;  /* 0x0000001004cc723c */ /* 0x040ff000000018ff */
[----:B------:R-:W-:Y:S01]  /*103b0*/  HMMA.16816.F32 R40, R4, R18, RZ ;  /* 0x000000120428723c */ /* 0x000fe200000018ff */
[----:B------:R-:W1:Y:S04]  /*103c0*/  LDSM.16.M88.4 R4, [R94+0x4800] ;  /* 0x004800005e04783b */ /* 0x000e680000000200 */
[----:B------:R-:W-:Y:S03]  /*103d0*/  LDSM.16.M88.4 R16, [R94+0x3800] ;  /* 0x003800005e10783b */ /* 0x000fe60000000200 */
[C---:B------:R-:W-:Y:S08]  /*103e0*/  HMMA.16816.F32 R88, R12.reuse, R8, R88 ;  /* 0x000000080c58723c */ /* 0x040ff00000001858 */
[C---:B------:R-:W-:Y:S01]  /*103f0*/  HMMA.16816.F32 R80, R12.reuse, R10, R80 ;  /* 0x0000000a0c50723c */ /* 0x040fe20000001850 */
[----:B------:R-:W2:Y:S07]  /*10400*/  LDSM.16.M88.4 R8, [R94+0x4000] ;  /* 0x004000005e08783b */ /* 0x000eae0000000200 */
        /* <DEDUP_REMOVED lines=20> */
[C---:B---3--:R-:W-:Y:S08]  /*10550*/  HMMA.16816.F32 R8, R12.reuse, R18, R48 ;  /* 0x000000120c08723c */ /* 0x048ff00000001830 */
[C---:B------:R-:W-:Y:S08]  /*10560*/  HMMA.16816.F32 R240, R12.reuse, R16, R60 ;  /* 0x000000100cf0723c */ /* 0x040ff0000000183c */
[----:B----4-:R-:W-:Y:S03]  /*10570*/  HMMA.16816.F32 R16, R12, R26, R188 ;  /* 0x0000001a0c10723c */ /* 0x010fe600000018bc */
[----:B------:R-:W-:-:S02]  /*10580*/  IMAD.MOV.U32 R48, RZ, RZ, R8 ;  /* 0x000000ffff307224 */ /* 0x000fc400078e0008 */
[----:B------:R-:W-:Y:S02]  /*10590*/  IMAD.MOV.U32 R220, RZ, RZ, R10 ;  /* 0x000000ffffdc7224 */ /* 0x000fe400078e000a */
[----:B------:R-:W-:Y:S01]  /*105a0*/  IMAD.MOV.U32 R218, RZ, RZ, R9 ;  /* 0x000000ffffda7224 */ /* 0x000fe200078e0009 */
[----:B-----5:R-:W-:Y:S01]  /*105b0*/  HMMA.16816.F32 R108, R12, R28, R108 ;  /* 0x0000001c0c6c723c */ /* 0x020fe2000000186c */
[----:B------:R-:W-:-:S07]  /*105c0*/  IMAD.MOV.U32 R219, RZ, RZ, R11 ;  /* 0x000000ffffdb7224 */ /* 0x000fce00078e000b */
[C---:B------:R-:W-:Y:S01]  /*105d0*/  HMMA.16816.F32 R172, R12.reuse, R30, R172 ;  /* 0x0000001e0cac723c */ /* 0x040fe200000018ac */
[----:B------:R-:W2:Y:S07]  /*105e0*/  LDSM.16.M88.4 R28, [R94+0x9000] ;  /* 0x009000005e1c783b */ /* 0x000eae0000000200 */
[----:B------:R-:W-:Y:S01]  /*105f0*/  HMMA.16816.F32 R8, R12, R24, R44 ;  /* 0x000000180c08723c */ /* 0x000fe2000000182c */
[----:B------:R-:W-:Y:S02]  /*10600*/  IMAD.IADD R52, R212, 0x1, R93 ;  /* 0x00000001d4347824 */ /* 0x000fe400078e025d */
[----:B------:R-:W-:-:S02]  /*10610*/  IMAD.MOV.U32 R234, RZ, RZ, R240 ;  /* 0x000000ffffea7224 */ /* 0x000fc400078e00f0 */
[----:B------:R-:W-:Y:S01]  /*10620*/  IMAD.MOV.U32 R240, RZ, RZ, R214 ;  /* 0x000000fffff07224 */ /* 0x000fe200078e00d6 */
[----:B------:R-:W-:Y:S01]  /*10630*/  LDSM.16.M88.4 R60, [R52+0x9800] ;  /* 0x00980000343c783b */ /* 0x000fe20000000200 */
[----:B------:R-:W-:Y:S02]  /*10640*/  IMAD.MOV.U32 R47, RZ, RZ, R18 ;  /* 0x000000ffff2f7224 */ /* 0x000fe400078e0012 */
[----:B------:R-:W-:Y:S02]  /*10650*/  IMAD.MOV.U32 R46, RZ, RZ, R16 ;  /* 0x000000ffff2e7224 */ /* 0x000fe400078e0010 */
[----:B------:R-:W-:Y:S02]  /*10660*/  IMAD.MOV.U32 R45, RZ, RZ, R17 ;  /* 0x000000ffff2d7224 */ /* 0x000fe400078e0011 */
[----:B------:R-:W-:Y:S02]  /*10670*/  IMAD.MOV.U32 R44, RZ, RZ, R19 ;  /* 0x000000ffff2c7224 */ /* 0x000fe400078e0013 */
[----:B-1----:R-:W-:Y:S04]  /*10680*/  HMMA.16816.F32 R16, R12, R4, R124 ;  /* 0x000000040c10723c */ /* 0x002fe8000000187c */
[----:B------:R-:W-:-:S02]  /*10690*/  IMAD.MOV.U32 R222, RZ, RZ, R11 ;  /* 0x000000ffffde7224 */ /* 0x000fc400078e000b */
[----:B------:R-:W-:Y:S02]  /*106a0*/  IMAD.MOV.U32 R214, RZ, RZ, R8 ;  /* 0x000000ffffd67224 */ /* 0x000fe400078e0008 */
[----:B------:R-:W-:Y:S01]  /*106b0*/  IMAD.MOV.U32 R212, RZ, RZ, R9 ;  /* 0x000000ffffd47224 */ /* 0x000fe200078e0009 */
[----:B------:R-:W-:Y:S01]  /*106c0*/  HMMA.16816.F32 R4, R12, R6, R56 ;  /* 0x000000060c04723c */ /* 0x000fe20000001838 */
[----:B------:R-:W-:Y:S01]  /*106d0*/  IMAD.MOV.U32 R55, RZ, RZ, R10 ;  /* 0x000000ffff377224 */ /* 0x000fe200078e000a */
[----:B------:R-:W-:Y:S04]  /*106e0*/  LDSM.16.M88.4 R56, [R95+0x9800] ;  /* 0x009800005f38783b */ /* 0x000fe80000000200 */
[----:B------:R-:W1:Y:S01]  /*106f0*/  LDSM.16.M88.4 R8, [R2] ;  /* 0x000000000208783b */ /* 0x000e620000000200 */
[----:B------:R-:W-:-:S02]  /*10700*/  IMAD.MOV.U32 R235, RZ, RZ, R242 ;  /* 0x000000ffffeb7224 */ /* 0x000fc400078e00f2 */
        /* <DEDUP_REMOVED lines=15> */
[C---:B------:R-:W-:Y:S01]  /*10800*/  HMMA.16816.F32 R16, R12.reuse, R34, R40 ;  /* 0x000000220c10723c */ /* 0x040fe20000001828 */
[----:B------:R-:W3:Y:S07]  /*10810*/  LDSM.16.M88.4 R4, [R242] ;  /* 0x00000000f204783b */ /* 0x000eee0000000200 */
[----:B--2---:R-:W-:-:S12]  /*10820*/  HMMA.16816.F32 R40, R12, R28, R200 ;  /* 0x0000001c0c28723c */ /* 0x004fd800000018c8 */
[----:B-1----:R-:W-:Y:S07]  /*10830*/  HMMA.16816.F32 R16, R8, R62, R16 ;  /* 0x0000003e0810723c */ /* 0x002fee0000001810 */
[----:B------:R-:W-:Y:S02]  /*10840*/  IMAD.MOV.U32 R27, RZ, RZ, R43 ;  /* 0x000000ffff1b7224 */ /* 0x000fe400078e002b */
[----:B------:R-:W-:Y:S02]  /*10850*/  IMAD.MOV.U32 R26, RZ, RZ, R40 ;  /* 0x000000ffff1a7224 */ /* 0x000fe400078e0028 */
[----:B------:R-:W-:-:S02]  /*10860*/  IMAD.MOV.U32 R25, RZ, RZ, R41 ;  /* 0x000000ffff197224 */ /* 0x000fc400078e0029 */
[----:B------:R-:W-:Y:S02]  /*10870*/  IMAD.MOV.U32 R24, RZ, RZ, R42 ;  /* 0x000000ffff187224 */ /* 0x000fe400078e002a */
[----:B------:R-:W1:Y:S01]  /*10880*/  LDSM.16.M88.4 R40, [R95+0x2000] ;  /* 0x002000005f28783b */ /* 0x000e620000000200 */
[C---:B------:R-:W-:Y:S08]  /*10890*/  HMMA.16816.F32 R120, R12.reuse, R68, R120 ;  /* 0x000000440c78723c */ /* 0x040ff00000001878 */
[----:B------:R-:W-:Y:S08]  /*108a0*/  HMMA.16816.F32 R184, R12, R70, R184 ;  /* 0x000000460cb8723c */ /* 0x000ff000000018b8 */
[----:B---3--:R-:W-:Y:S08]  /*108b0*/  HMMA.16816.F32 R68, R4, R58, R16 ;  /* 0x0000003a0444723c */ /* 0x008ff00000001810 */
[----:B------:R-:W-:Y:S01]  /*108c0*/  HMMA.16816.F32 R16, R8, R20, R88 ;  /* 0x000000140810723c */ /* 0x000fe20000001858 */
[----:B------:R-:W-:-:S07]  /*108d0*/  IMAD.MOV.U32 R126, RZ, RZ, R248 ;  /* 0x000000ffff7e7224 */ /* 0x000fce00078e00f8 */
[----:B------:R-:W-:Y:S01]  /*108e0*/  HMMA.16816.F32 R88, R12, R32, R204 ;  /* 0x000000200c58723c */ /* 0x000fe200000018cc */
[----:B------:R-:W-:-:S05]  /*108f0*/  IMAD.SHL.U32 R252, R126, 0x100, RZ ;  /* 0x000001007efc7824 */ /* 0x000fca00078e00ff */
[----:B------:R-:W-:Y:S02]  /*10900*/  LOP3.LUT R3, R252, R241, RZ, 0xfc, !PT ;  /* 0x000000f1fc037212 */ /* 0x000fe400078efcff */
[----:B------:R-:W-:Y:S01]  /*10910*/  HMMA.16816.F32 R188, R12, R30, R208 ;  /* 0x0000001e0cbc723c */ /* 0x000fe200000018d0 */
[----:B------:R-:W-:Y:S02]  /*10920*/  FMUL.FTZ R13, R69, R0 ;  /* 0x00000000450d7220 */ /* 0x000fe40000410000 */
[----:B------:R-:W-:Y:S02]  /*10930*/  IMAD.IADD R2, R3, 0x1, R240 ;  /* 0x0000000103027824 */ /* 0x000fe400078e02f0 */
[----:B------:R2:W3:Y:S03]  /*10940*/  MUFU.TANH R14, R13 ;  /* 0x0000000d000e7308 */ /* 0x0004e60000002400 */
[----:B-1----:R-:W-:Y:S03]  /*10950*/  HMMA.16816.F32 R16, R4, R40, R16 ;  /* 0x000000280410723c */ /* 0x002fe60000001810 */
[----:B------:R-:W-:-:S02]  /*10960*/  IMAD.MOV.U32 R12, RZ, RZ, R88 ;  /* 0x000000ffff0c7224 */ /* 0x000fc400078e0058 */
[----:B------:R-:W-:Y:S02]  /*10970*/  IMAD.MOV.U32 R15, RZ, RZ, R90 ;  /* 0x000000ffff0f7224 */ /* 0x000fe400078e005a */
[----:B------:R-:W-:Y:S01]  /*10980*/  IMAD.MOV.U32 R69, RZ, RZ, R12 ;  /* 0x000000ffff457224 */ /* 0x000fe200078e000c */
[----:B------:R-:W-:Y:S01]  /*10990*/  IADD3 R12, PT, PT, R225, 0x107, -R2 ;  /* 0x00000107e10c7810 */ /* 0x000fe20007ffe802 */
[----:B------:R-:W-:Y:S02]  /*109a0*/  IMAD.MOV.U32 R90, RZ, RZ, R27 ;  /* 0x000000ffff5a7224 */ /* 0x000fe400078e001b */
[----:B------:R-:W-:Y:S02]  /*109b0*/  IMAD.MOV.U32 R206, RZ, RZ, R26 ;  /* 0x000000ffffce7224 */ /* 0x000fe400078e001a */
[----:B------:R-:W-:Y:S02]  /*109c0*/  IMAD.MOV.U32 R208, RZ, RZ, R25 ;  /* 0x000000ffffd07224 */ /* 0x000fe400078e0019 */
[----:B------:R-:W-:Y:S01]  /*109d0*/  IMAD.MOV.U32 R88, RZ, RZ, R24 ;  /* 0x000000ffff587224 */ /* 0x000fe200078e0018 */
[----:B------:R-:W-:Y:S01]  /*109e0*/  IABS R12, R12 ;  /* 0x0000000c000c7213 */ /* 0x000fe20000000000 */
[----:B------:R-:W1:Y:S01]  /*109f0*/  LDSM.16.M88.4 R24, [R52+0x2800] ;  /* 0x002800003418783b */ /* 0x000e620000000200 */
[----:B------:R-:W-:-:S02]  /*10a00*/  IMAD.MOV.U32 R94, RZ, RZ, R132 ;  /* 0x000000ffff5e7224 */ /* 0x000fc400078e0084 */
[----:B--2---:R-:W-:Y:S01]  /*10a10*/  FMUL.FTZ R13, R71, R0 ;  /* 0x00000000470d7220 */ /* 0x004fe20000410000 */
[----:B------:R-:W-:Y:S01]  /*10a20*/  IMAD.MOV.U32 R132, RZ, RZ, R39 ;  /* 0x000000ffff847224 */ /* 0x000fe200078e0027 */
[----:B------:R-:W-:Y:S01]  /*10a30*/  I2FP.F32.S32 R12, R12 ;  /* 0x0000000c000c7245 */ /* 0x000fe20000201400 */
[----:B------:R-:W-:Y:S02]  /*10a40*/  VIADD R39, R225, 0x8 ;  /* 0x00000008e1277836 */ /* 0x000fe40000000000 */
[----:B------:R-:W-:Y:S02]  /*10a50*/  IMAD.MOV.U32 R29, RZ, RZ, R190 ;  /* 0x000000ffff1d7224 */ /* 0x000fe400078e00be */
[----:B------:R-:W-:Y:S02]  /*10a60*/  IMAD.MOV.U32 R71, RZ, RZ, R15 ;  /* 0x000000ffff477224 */ /* 0x000fe400078e000f */
[----:B------:R-:W-:Y:S01]  /*10a70*/  FMUL.FTZ R15, R16, R0 ;  /* 0x00000000100f7220 */ /* 0x000fe20000410000 */
[----:B------:R2:W4:Y:S01]  /*10a80*/  MUFU.TANH R28, R13 ;  /* 0x0000000d001c7308 */ /* 0x0005220000002400 */
[----:B------:R-:W-:Y:S01]  /*10a90*/  HMMA.16816.F32 R20, R8, R22, R80 ;  /* 0x000000160814723c */ /* 0x000fe20000001850 */
[----:B---3--:R-:W-:Y:S01]  /*10aa0*/  FFMA.FTZ R16, -R221, R12, R14 ;  /* 0x0000000cdd107223 */ /* 0x008fe2000001010e */
[----:B------:R-:W-:Y:S01]  /*10ab0*/  IMAD.MOV.U32 R80, RZ, RZ, R29 ;  /* 0x000000ffff507224 */ /* 0x000fe200078e001d */
[----:B------:R-:W-:Y:S01]  /*10ac0*/  IADD3 R14, PT, PT, R225, 0x200, -R2 ;  /* 0x00000200e10e7810 */ /* 0x000fe20007ffe802 */
[----:B------:R-:W-:-:S03]  /*10ad0*/  VIADD R12, R3, 0xfffffef9 ;  /* 0xfffffef9030c7836 */ /* 0x000fc60000000000 */
[----:B------:R3:W5:Y:S01]  /*10ae0*/  MUFU.TANH R29, R15 ;  /* 0x0000000f001d7308 */ /* 0x0007620000002400 */
[----:B------:R-:W-:Y:S02]  /*10af0*/  IABS R14, R14 ;  /* 0x0000000e000e7213 */ /* 0x000fe40000000000 */
[----:B--2---:R-:W-:-:S04]  /*10b00*/  IADD3 R13, PT, PT, R39, 0x107, -R2 ;  /* 0x00000107270d7810 */ /* 0x004fc80007ffe802 */
[----:B------:R-:W-:Y:S02]  /*10b10*/  IABS R13, R13 ;  /* 0x0000000d000d7213 */ /* 0x000fe40000000000 */
[----:B------:R-:W-:-:S03]  /*10b20*/  ISETP.GE.AND P3, PT, R12, R226, PT ;  /* 0x000000e20c00720c */ /* 0x000fc60003f66270 */
[----:B---3--:R-:W-:Y:S02]  /*10b30*/  IMAD.MOV.U32 R15, RZ, RZ, R13 ;  /* 0x000000ffff0f7224 */ /* 0x008fe400078e000d */
[----:B------:R-:W-:Y:S01]  /*10b40*/  IMAD.MOV.U32 R13, RZ, RZ, R14 ;  /* 0x000000ffff0d7224 */ /* 0x000fe200078e000e */
[----:B------:R-:W-:Y:S02]  /*10b50*/  FSEL R16, R16, -INF , P3 ;  /* 0xff80000010107808 */ /* 0x000fe40001800000 */
[C---:B------:R-:W-:Y:S02]  /*10b60*/  ISETP.GE.AND P4, PT, R12.reuse, R224, PT ;  /* 0x000000e00c00720c */ /* 0x040fe40003f86270 */
[C---:B------:R-:W-:Y:S02]  /*10b70*/  ISETP.GE.AND P5, PT, R12.reuse, R229, PT ;  /* 0x000000e50c00720c */ /* 0x040fe40003fa6270 */
[----:B------:R-:W-:Y:S02]  /*10b80*/  ISETP.GE.AND P3, PT, R12, R228, PT ;  /* 0x000000e40c00720c */ /* 0x000fe40003f66270 */
[----:B------:R-:W-:-:S02]  /*10b90*/  I2FP.F32.S32 R15, R15 ;  /* 0x0000000f000f7245 */ /* 0x000fc40000201400 */
[----:B------:R-:W-:-:S03]  /*10ba0*/  I2FP.F32.S32 R12, R13 ;  /* 0x0000000d000c7245 */ /* 0x000fc60000201400 */
[C---:B----4-:R-:W-:Y:S02]  /*10bb0*/  FFMA.FTZ R13, -R221.reuse, R15, R28 ;  /* 0x0000000fdd0d7223 */ /* 0x050fe4000001011c */
[----:B-----5:R-:W-:Y:S01]  /*10bc0*/  FFMA.FTZ R14, -R221, R12, R29 ;  /* 0x0000000cdd0e7223 */ /* 0x020fe2000001011d */
[----:B------:R-:W-:Y:S02]  /*10bd0*/  VIADD R12, R3, 0xfffffe00 ;  /* 0xfffffe00030c7836 */ /* 0x000fe40000000000 */
[----:B------:R-:W-:Y:S01]  /*10be0*/  FMUL.FTZ R15, R18, R0 ;  /* 0x00000000120f7220 */ /* 0x000fe20000410000 */
[----:B------:R-:W-:Y:S01]  /*10bf0*/  HMMA.16816.F32 R40, R4, R42, R20 ;  /* 0x0000002a0428723c */ /* 0x000fe20000001814 */
[----:B------:R-:W-:Y:S01]  /*10c00*/  FSEL R13, R13, -INF , P3 ;  /* 0xff8000000d0d7808 */ /* 0x000fe20001800000 */
[----:B------:R-:W-:Y:S01]  /*10c10*/  IMAD.MOV.U32 R35, RZ, RZ, R188 ;  /* 0x000000ffff237224 */ /* 0x000fe200078e00bc */
[----:B------:R-:W-:Y:S01]  /*10c20*/  ISETP.GE.AND P3, PT, R12, R226, PT ;  /* 0x000000e20c00720c */ /* 0x000fe20003f66270 */
[----:B------:R-:W-:Y:S01]  /*10c30*/  IMAD.MOV.U32 R34, RZ, RZ, R189 ;  /* 0x000000ffff227224 */ /* 0x000fe200078e00bd */
[----:B------:R2:W3:Y:S01]  /*10c40*/  MUFU.TANH R30, R15 ;  /* 0x0000000f001e7308 */ /* 0x0004e20000002400 */
[----:B------:R-:W-:-:S02]  /*10c50*/  FSEL R81, R16, -INF , !P4 ;  /* 0xff80000010517808 */ /* 0x000fc40006000000 */
[----:B------:R-:W-:Y:S01]  /*10c60*/  FSEL R82, R13, -INF , !P5 ;  /* 0xff8000000d527808 */ /* 0x000fe20006800000 */
[C---:B-1----:R-:W-:Y:S01]  /*10c70*/  HMMA.16816.F32 R20, R8.reuse, R24, R72 ;  /* 0x000000180814723c */ /* 0x042fe20000001848 */
[----:B------:R-:W-:Y:S01]  /*10c80*/  FSEL R18, R14, -INF , P3 ;  /* 0xff8000000e127808 */ /* 0x000fe20001800000 */
[----:B------:R-:W-:Y:S01]  /*10c90*/  IMAD.MOV.U32 R74, RZ, RZ, R35 ;  /* 0x000000ffff4a7224 */ /* 0x000fe200078e0023 */
[C---:B------:R-:W-:Y:S01]  /*10ca0*/  ISETP.GE.AND P4, PT, R12.reuse, R224, PT ;  /* 0x000000e00c00720c */ /* 0x040fe20003f86270 */
[----:B------:R-:W-:Y:S01]  /*10cb0*/  IMAD.MOV.U32 R75, RZ, RZ, R34 ;  /* 0x000000ffff4b7224 */ /* 0x000fe200078e0022 */
[C---:B------:R-:W-:Y:S01]  /*10cc0*/  ISETP.GE.AND P5, PT, R12.reuse, R229, PT ;  /* 0x000000e50c00720c */ /* 0x040fe20003fa6270 */
[----:B------:R-:W-:Y:S01]  /*10cd0*/  FMUL.FTZ R13, R17, R0 ;  /* 0x00000000110d7220 */ /* 0x000fe20000410000 */
[----:B------:R-:W-:Y:S01]  /*10ce0*/  ISETP.GE.AND P3, PT, R12, R228, PT ;  /* 0x000000e40c00720c */ /* 0x000fe20003f66270 */
[----:B------:R-:W-:Y:S01]  /*10cf0*/  HMMA.16816.F32 R32, R8, R26, R76 ;  /* 0x0000001a0820723c */ /* 0x000fe2000000184c */
[--C-:B------:R-:W-:Y:S01]  /*10d00*/  IADD3 R12, PT, PT, R39, 0x200, -R2.reuse ;  /* 0x00000200270c7810 */ /* 0x100fe20007ffe802 */
[----:B------:R-:W1:Y:S01]  /*10d10*/  LDSM.16.M88.4 R24, [R95+0x2800] ;  /* 0x002800005f18783b */ /* 0x000e620000000200 */
[-C--:B--2---:R-:W-:Y:S01]  /*10d20*/  FMUL.FTZ R15, R19, R0.reuse ;  /* 0x00000000130f7220 */ /* 0x084fe20000410000 */
[----:B------:R-:W-:Y:S01]  /*10d30*/  IADD3 R14, PT, PT, R39, 0x1ff, -R2 ;  /* 0x000001ff270e7810 */ /* 0x000fe20007ffe802 */
[----:B------:R2:W4:Y:S08]  /*10d40*/  MUFU.TANH R28, R13 ;  /* 0x0000000d001c7308 */ /* 0x0005300000002400 */
[----:B------:R5:W4:Y:S01]  /*10d50*/  MUFU.TANH R29, R15 ;  /* 0x0000000f001d7308 */ /* 0x000b220000002400 */
[----:B------:R-:W-:Y:S01]  /*10d60*/  FMUL.FTZ R19, R40, R0 ;  /* 0x0000000028137220 */ /* 0x000fe20000410000 */
[----:B--2---:R-:W-:-:S02]  /*10d70*/  IABS R13, R12 ;  /* 0x0000000c000d7213 */ /* 0x004fc40000000000 */
[----:B------:R-:W-:Y:S02]  /*10d80*/  IABS R12, R14 ;  /* 0x0000000e000c7213 */ /* 0x000fe40000000000 */
[----:B-----5:R-:W-:-:S04]  /*10d90*/  IADD3 R15, PT, PT, R225, 0x1ff, -R2 ;  /* 0x000001ffe10f7810 */ /* 0x020fc80007ffe802 */
[----:B------:R-:W-:Y:S01]  /*10da0*/  IABS R14, R15 ;  /* 0x0000000f000e7213 */ /* 0x000fe20000000000 */
[----:B------:R-:W-:-:S04]  /*10db0*/  IMAD.MOV.U32 R15, RZ, RZ, R13 ;  /* 0x000000ffff0f7224 */ /* 0x000fc800078e000d */
[----:B------:R-:W-:Y:S01]  /*10dc0*/  IMAD.MOV.U32 R13, RZ, RZ, R14 ;  /* 0x000000ffff0d7224 */ /* 0x000fe200078e000e */
[----:B------:R-:W-:Y:S02]  /*10dd0*/  I2FP.F32.S32 R15, R15 ;  /* 0x0000000f000f7245 */ /* 0x000fe40000201400 */
[----:B------:R-:W-:Y:S02]  /*10de0*/  I2FP.F32.S32 R14, R12 ;  /* 0x0000000c000e7245 */ /* 0x000fe40000201400 */
[----:B------:R-:W-:Y:S01]  /*10df0*/  I2FP.F32.S32 R12, R13 ;  /* 0x0000000d000c7245 */ /* 0x000fe20000201400 */
[----:B------:R-:W2:Y:S01]  /*10e00*/  MUFU.TANH R19, R19 ;  /* 0x0000001300137308 */ /* 0x000ea20000002400 */
[----:B------:R-:W-:Y:S01]  /*10e10*/  IADD3 R16, PT, PT, R225, 0x1f8, -R2 ;  /* 0x000001f8e1107810 */ /* 0x000fe20007ffe802 */
[C---:B---3--:R-:W-:Y:S02]  /*10e20*/  FFMA.FTZ R17, -R221.reuse, R15, R30 ;  /* 0x0000000fdd117223 */ /* 0x048fe4000001011e */
[----:B----4-:R-:W-:Y:S01]  /*10e30*/  FFMA.FTZ R15, -R221, R12, R28 ;  /* 0x0000000cdd0f7223 */ /* 0x010fe2000001011c */
[----:B------:R-:W-:Y:S01]  /*10e40*/  VIADD R12, R3, 0xfffffe01 ;  /* 0xfffffe01030c7836 */ /* 0x000fe20000000000 */
[----:B------:R-:W-:Y:S01]  /*10e50*/  IABS R13, R16 ;  /* 0x00000010000d7213 */ /* 0x000fe20000000000 */
[----:B------:R-:W-:Y:S01]  /*10e60*/  FFMA.FTZ R16, -R221, R14, R29 ;  /* 0x0000000edd107223 */ /* 0x000fe2000001011d */
[----:B------:R-:W-:-:S02]  /*10e70*/  FSEL R14, R17, -INF , P3 ;  /* 0xff800000110e7808 */ /* 0x000fc40001800000 */
[----:B------:R-:W-:Y:S02]  /*10e80*/  ISETP.GE.AND P3, PT, R12, R226, PT ;  /* 0x000000e20c00720c */ /* 0x000fe40003f66270 */
[----:B------:R-:W-:Y:S02]  /*10e90*/  FSEL R245, R18, -INF , !P4 ;  /* 0xff80000012f57808 */ /* 0x000fe40006000000 */
[----:B------:R-:W-:Y:S02]  /*10ea0*/  I2FP.F32.S32 R13, R13 ;  /* 0x0000000d000d7245 */ /* 0x000fe40000201400 */
[----:B------:R-:W-:Y:S02]  /*10eb0*/  FSEL R58, R14, -INF , !P5 ;  /* 0xff8000000e3a7808 */ /* 0x000fe40006800000 */
[----:B------:R-:W-:Y:S02]  /*10ec0*/  FSEL R15, R15, -INF , P3 ;  /* 0xff8000000f0f7808 */ /* 0x000fe40001800000 */
[----:B------:R-:W-:-:S02]  /*10ed0*/  ISETP.GE.AND P4, PT, R12, R224, PT ;  /* 0x000000e00c00720c */ /* 0x000fc40003f86270 */
[C---:B------:R-:W-:Y:S02]  /*10ee0*/  ISETP.GE.AND P5, PT, R12.reuse, R229, PT ;  /* 0x000000e50c00720c */ /* 0x040fe40003fa6270 */
[----:B------:R-:W-:Y:S01]  /*10ef0*/  ISETP.GE.AND P3, PT, R12, R228, PT ;  /* 0x000000e40c00720c */ /* 0x000fe20003f66270 */
[----:B------:R-:W-:Y:S02]  /*10f00*/  VIADD R12, R3, 0xfffffe08 ;  /* 0xfffffe08030c7836 */ /* 0x000fe40000000000 */
[----:B------:R-:W-:Y:S01]  /*10f10*/  FMUL.FTZ R17, R42, R0 ;  /* 0x000000002a117220 */ /* 0x000fe20000410000 */
[----:B--2---:R-:W-:Y:S01]  /*10f20*/  FFMA.FTZ R14, -R221, R13, R19 ;  /* 0x0000000ddd0e7223 */ /* 0x004fe20000010113 */
[----:B------:R-:W-:Y:S02]  /*10f30*/  FSEL R13, R16, -INF , P3 ;  /* 0xff800000100d7808 */ /* 0x000fe40001800000 */
[----:B------:R-:W-:Y:S01]  /*10f40*/  ISETP.GE.AND P3, PT, R12, R226, PT ;  /* 0x000000e20c00720c */ /* 0x000fe20003f66270 */
[----:B------:R2:W3:Y:S01]  /*10f50*/  MUFU.TANH R18, R17 ;  /* 0x0000001100127308 */ /* 0x0004e20000002400 */
[----:B------:R-:W-:Y:S01]  /*10f60*/  IMAD.MOV.U32 R133, RZ, RZ, R243 ;  /* 0x000000ffff857224 */ /* 0x000fe200078e00f3 */
[----:B------:R-:W-:Y:S01]  /*10f70*/  FSEL R243, R15, -INF , !P4 ;  /* 0xff8000000ff37808 */ /* 0x000fe20006000000 */
[----:B------:R-:W-:Y:S01]  /*10f80*/  IMAD.MOV.U32 R201, RZ, RZ, R55 ;  /* 0x000000ffffc97224 */ /* 0x000fe200078e0037 */
[----:B-1----:R-:W-:Y:S01]  /*10f90*/  HMMA.16816.F32 R20, R4, R24, R20 ;  /* 0x000000180414723c */ /* 0x002fe20000001814 */
[----:B------:R-:W-:Y:S01]  /*10fa0*/  FSEL R55, R13, -INF , !P5 ;  /* 0xff8000000d377808 */ /* 0x000fe20006800000 */
[----:B------:R-:W-:Y:S01]  /*10fb0*/  FMUL.FTZ R13, R41, R0 ;  /* 0x00000000290d7220 */ /* 0x000fe20000410000 */
[----:B------:R-:W-:-:S02]  /*10fc0*/  FSEL R15, R14, -INF , P3 ;  /* 0xff8000000e0f7808 */ /* 0x000fc40001800000 */
[C---:B------:R-:W-:Y:S02]  /*10fd0*/  ISETP.GE.AND P4, PT, R12.reuse, R224, PT ;  /* 0x000000e00c00720c */ /* 0x040fe40003f86270 */
[C---:B------:R-:W-:Y:S02]  /*10fe0*/  ISETP.GE.AND P5, PT, R12.reuse, R229, PT ;  /* 0x000000e50c00720c */ /* 0x040fe40003fa6270 */
[----:B------:R-:W-:Y:S02]  /*10ff0*/  ISETP.GE.AND P3, PT, R12, R228, PT ;  /* 0x000000e40c00720c */ /* 0x000fe40003f66270 */
[----:B------:R-:W-:Y:S01]  /*11000*/  IADD3 R12, PT, PT, R39, 0x1f8, -R2 ;  /* 0x000001f8270c7810 */ /* 0x000fe20007ffe802 */
[----:B------:R1:W4:Y:S03]  /*11010*/  MUFU.TANH R16, R13 ;  /* 0x0000000d00107308 */ /* 0x0003260000002400 */
[----:B------:R-:W-:Y:S01]  /*11020*/  IABS R12, R12 ;  /* 0x0000000c000c7213 */ /* 0x000fe20000000000 */
[----:B--2---:R-:W-:Y:S01]  /*11030*/  FMUL.FTZ R17, R43, R0 ;  /* 0x000000002b117220 */ /* 0x004fe20000410000 */
[----:B------:R-:W-:Y:S01]  /*11040*/  FSEL R247, R15, -INF , !P4 ;  /* 0xff8000000ff77808 */ /* 0x000fe20006000000 */
[----:B------:R-:W-:Y:S01]  /*11050*/  IMAD.MOV.U32 R72, RZ, RZ, R47 ;  /* 0x000000ffff487224 */ /* 0x000fe200078e002f */
[----:B------:R-:W-:Y:S01]  /*11060*/  I2FP.F32.S32 R12, R12 ;  /* 0x0000000c000c7245 */ /* 0x000fe20000201400 */
[----:B------:R2:W-:Y:S01]  /*11070*/  MUFU.TANH R24, R17 ;  /* 0x0000001100187308 */ /* 0x0005e20000002400 */
[----:B------:R-:W-:-:S02]  /*11080*/  IMAD.MOV.U32 R77, RZ, RZ, R46 ;  /* 0x000000ffff4d7224 */ /* 0x000fc400078e002e */
[----:B------:R-:W-:Y:S02]  /*11090*/  IMAD.MOV.U32 R78, RZ, RZ, R45 ;  /* 0x000000ffff4e7224 */ /* 0x000fe400078e002d */
[----:B---3--:R-:W-:Y:S01]  /*110a0*/  FFMA.FTZ R14, -R221, R12, R18 ;  /* 0x0000000cdd0e7223 */ /* 0x008fe20000010112 */
[----:B-1----:R-:W-:Y:S01]  /*110b0*/  IADD3 R13, PT, PT, R225, 0x1f7, -R2 ;  /* 0x000001f7e10d7810 */ /* 0x002fe20007ffe802 */
[----:B------:R-:W-:-:S03]  /*110c0*/  IMAD.MOV.U32 R79, RZ, RZ, R44 ;  /* 0x000000ffff4f7224 */ /* 0x000fc600078e002c */
[----:B------:R-:W-:Y:S01]  /*110d0*/  FSEL R14, R14, -INF , P3 ;  /* 0xff8000000e0e7808 */ /* 0x000fe20001800000 */
[----:B------:R-:W-:Y:S01]  /*110e0*/  VIADD R12, R3, 0xfffffe09 ;  /* 0xfffffe09030c7836 */ /* 0x000fe20000000000 */
[----:B------:R-:W-:Y:S01]  /*110f0*/  IABS R13, R13 ;  /* 0x0000000d000d7213 */ /* 0x000fe20000000000 */
[----:B------:R-:W1:Y:S03]  /*11100*/  LDSM.16.M88.4 R44, [R52+0x3000] ;  /* 0x00300000342c783b */ /* 0x000e660000000200 */
[----:B------:R-:W-:Y:S01]  /*11110*/  I2FP.F32.S32 R13, R13 ;  /* 0x0000000d000d7245 */ /* 0x000fe20000201400 */
[----:B--2---:R-:W-:Y:S01]  /*11120*/  FMUL.FTZ R17, R20, R0 ;  /* 0x0000000014117220 */ /* 0x004fe20000410000 */
[----:B------:R-:W-:Y:S01]  /*11130*/  IADD3 R15, PT, PT, R225, 0x1f0, -R2 ;  /* 0x000001f0e10f7810 */ /* 0x000fe20007ffe802 */
[----:B------:R-:W-:Y:S01]  /*11140*/  HMMA.16816.F32 R32, R4, R26, R32 ;  /* 0x0000001a0420723c */ /* 0x000fe20000001820 */
[----:B------:R-:W2:Y:S01]  /*11150*/  LDSM.16.M88.4 R40, [R95+0x3000] ;  /* 0x003000005f28783b */ /* 0x000ea20000000200 */
[----:B------:R3:W5:Y:S01]  /*11160*/  MUFU.TANH R18, R17 ;  /* 0x0000001100127308 */ /* 0x0007620000002400 */
[----:B----4-:R-:W-:Y:S01]  /*11170*/  FFMA.FTZ R16, -R221, R13, R16 ;  /* 0x0000000ddd107223 */ /* 0x010fe20000010110 */
[----:B------:R-:W-:-:S02]  /*11180*/  ISETP.GE.AND P4, PT, R12, R226, PT ;  /* 0x000000e20c00720c */ /* 0x000fc40003f86270 */
[----:B------:R-:W-:Y:S02]  /*11190*/  FSEL R59, R14, -INF , !P5 ;  /* 0xff8000000e3b7808 */ /* 0x000fe40006800000 */
[----:B------:R-:W-:Y:S02]  /*111a0*/  IABS R14, R15 ;  /* 0x0000000f000e7213 */ /* 0x000fe40000000000 */
[C---:B------:R-:W-:Y:S02]  /*111b0*/  ISETP.GE.AND P3, PT, R12.reuse, R224, PT ;  /* 0x000000e00c00720c */ /* 0x040fe40003f66270 */
[----:B------:R-:W-:Y:S02]  /*111c0*/  ISETP.GE.AND P5, PT, R12, R229, PT ;  /* 0x000000e50c00720c */ /* 0x000fe40003fa6270 */
[----:B------:R-:W-:Y:S02]  /*111d0*/  IADD3 R13, PT, PT, R39, 0x1f7, -R2 ;  /* 0x000001f7270d7810 */ /* 0x000fe40007ffe802 */
[----:B---3--:R-:W-:-:S02]  /*111e0*/  FSEL R17, R16, -INF , P4 ;  /* 0xff80000010117808 */ /* 0x008fc40002000000 */
[----:B------:R-:W-:Y:S01]  /*111f0*/  ISETP.GE.AND P4, PT, R12, R228, PT ;  /* 0x000000e40c00720c */ /* 0x000fe20003f86270 */
[----:B------:R-:W-:Y:S01]  /*11200*/  IMAD.MOV.U32 R12, RZ, RZ, R14 ;  /* 0x000000ffff0c7224 */ /* 0x000fe200078e000e */
[----:B------:R-:W-:Y:S01]  /*11210*/  IABS R13, R13 ;  /* 0x0000000d000d7213 */ /* 0x000fe20000000000 */
[----:B------:R-:W-:-:S03]  /*11220*/  FMUL.FTZ R14, R22, R0 ;  /* 0x00000000160e7220 */ /* 0x000fc60000410000 */
[----:B------:R-:W-:Y:S01]  /*11230*/  I2FP.F32.S32 R12, R12 ;  /* 0x0000000c000c7245 */ /* 0x000fe20000201400 */
[----:B------:R3:W4:Y:S01]  /*11240*/  MUFU.TANH R19, R14 ;  /* 0x0000000e00137308 */ /* 0x0007220000002400 */
[----:B------:R-:W-:-:S03]  /*11250*/  I2FP.F32.S32 R13, R13 ;  /* 0x0000000d000d7245 */ /* 0x000fc60000201400 */
[----:B-----5:R-:W-:Y:S01]  /*11260*/  FFMA.FTZ R16, -R221, R12, R18 ;  /* 0x0000000cdd107223 */ /* 0x020fe20000010112 */
[----:B------:R-:W-:Y:S01]  /*11270*/  FMUL.FTZ R18, R21, R0 ;  /* 0x0000000015127220 */ /* 0x000fe20000410000 */
[----:B------:R-:W-:Y:S01]  /*11280*/  FFMA.FTZ R15, -R221, R13, R24 ;  /* 0x0000000ddd0f7223 */ /* 0x000fe20000010118 */
[----:B------:R-:W-:Y:S01]  /*11290*/  IADD3 R13, PT, PT, R39, 0x1f0, -R2 ;  /* 0x000001f0270d7810 */ /* 0x000fe20007ffe802 */
[----:B------:R-:W-:-:S03]  /*112a0*/  VIADD R12, R3, 0xfffffe10 ;  /* 0xfffffe10030c7836 */ /* 0x000fc60000000000 */
[----:B------:R-:W5:Y:S01]  /*112b0*/  MUFU.TANH R18, R18 ;  /* 0x0000001200127308 */ /* 0x000f620000002400 */
[----:B------:R-:W-:Y:S01]  /*112c0*/  IABS R13, R13 ;  /* 0x0000000d000d7213 */ /* 0x000fe20000000000 */
[----:B------:R-:W-:Y:S01]  /*112d0*/  IMAD.MOV.U32 R200, RZ, RZ, R54 ;  /* 0x000000ffffc87224 */ /* 0x000fe200078e0036 */
[----:B------:R-:W-:Y:S02]  /*112e0*/  FSEL R54, R17, -INF , !P3 ;  /* 0xff80000011367808 */ /* 0x000fe40005800000 */
[----:B------:R-:W-:Y:S02]  /*112f0*/  FSEL R15, R15, -INF , P4 ;  /* 0xff8000000f0f7808 */ /* 0x000fe40002000000 */
[----:B---3--:R-:W-:Y:S02]  /*11300*/  IADD3 R14, PT, PT, R225, 0x1ef, -R2 ;  /* 0x000001efe10e7810 */ /* 0x008fe40007ffe802 */
[----:B------:R-:W-:Y:S02]  /*11310*/  ISETP.GE.AND P3, PT, R12, R226, PT ;  /* 0x000000e20c00720c */ /* 0x000fe40003f66270 */
[----:B------:R-:W-:Y:S01]  /*11320*/  I2FP.F32.S32 R13, R13 ;  /* 0x0000000d000d7245 */ /* 0x000fe20000201400 */
[----:B------:R-:W-:Y:S01]  /*11330*/  IMAD.MOV.U32 R209, RZ, RZ, R53 ;  /* 0x000000ffffd17224 */ /* 0x000fe200078e0035 */
[----:B------:R-:W-:-:S02]  /*11340*/  IABS R14, R14 ;  /* 0x0000000e000e7213 */ /* 0x000fc40000000000 */
[----:B------:R-:W-:Y:S01]  /*11350*/  FSEL R53, R15, -INF , !P5 ;  /* 0xff8000000f357808 */ /* 0x000fe20006800000 */
[----:B----4-:R-:W-:Y:S01]  /*11360*/  FFMA.FTZ R13, -R221, R13, R19 ;  /* 0x0000000ddd0d7223 */ /* 0x010fe20000010113 */
[----:B------:R-:W-:Y:S02]  /*11370*/  FSEL R15, R16, -INF , P3 ;  /* 0xff800000100f7808 */ /* 0x000fe40001800000 */
[C---:B------:R-:W-:Y:S02]  /*11380*/  ISETP.GE.AND P4, PT, R12.reuse, R224, PT ;  /* 0x000000e00c00720c */ /* 0x040fe40003f86270 */
[C---:B------:R-:W-:Y:S02]  /*11390*/  ISETP.GE.AND P5, PT, R12.reuse, R229, PT ;  /* 0x000000e50c00720c */ /* 0x040fe40003fa6270 */
[----:B------:R-:W-:Y:S01]  /*113a0*/  ISETP.GE.AND P3, PT, R12, R228, PT ;  /* 0x000000e40c00720c */ /* 0x000fe20003f66270 */
[----:B------:R-:W-:Y:S01]  /*113b0*/  VIADD R12, R3, 0xfffffe11 ;  /* 0xfffffe11030c7836 */ /* 0x000fe20000000000 */
[----:B------:R-:W-:-:S02]  /*113c0*/  I2FP.F32.S32 R14, R14 ;  /* 0x0000000e000e7245 */ /* 0x000fc40000201400 */
[----:B------:R-:W-:Y:S01]  /*113d0*/  FSEL R13, R13, -INF , P3 ;  /* 0xff8000000d0d7808 */ /* 0x000fe20001800000 */
[----:B------:R-:W-:Y:S01]  /*113e0*/  IMAD.MOV.U32 R31, RZ, RZ, R191 ;  /* 0x000000ffff1f7224 */ /* 0x000fe200078e00bf */
[----:B------:R-:W-:Y:S01]  /*113f0*/  ISETP.GE.AND P3, PT, R12, R226, PT ;  /* 0x000000e20c00720c */ /* 0x000fe20003f66270 */
[----:B-----5:R-:W-:Y:S01]  /*11400*/  FFMA.FTZ R14, -R221, R14, R18 ;  /* 0x0000000edd0e7223 */ /* 0x020fe20000010112 */
[-C--:B------:R-:W-:Y:S01]  /*11410*/  FMUL.FTZ R16, R23, R0.reuse ;  /* 0x0000000017107220 */ /* 0x080fe20000410000 */
[----:B------:R-:W-:Y:S01]  /*11420*/  IMAD.MOV.U32 R127, RZ, RZ, R251 ;  /* 0x000000ffff7f7224 */ /* 0x000fe200078e00fb */
[----:B------:R-:W-:Y:S01]  /*11430*/  FSEL R251, R15, -INF , !P4 ;  /* 0xff8000000ffb7808 */ /* 0x000fe20006000000 */
[----:B------:R-:W-:Y:S01]  /*11440*/  IMAD.MOV.U32 R83, RZ, RZ, R31 ;  /* 0x000000ffff537224 */ /* 0x000fe200078e001f */
[----:B------:R-:W-:Y:S01]  /*11450*/  FSEL R15, R14, -INF , P3 ;  /* 0xff8000000e0f7808 */ /* 0x000fe20001800000 */
[----:B------:R3:W4:Y:S01]  /*11460*/  MUFU.TANH R18, R16 ;  /* 0x0000001000127308 */ /* 0x0007220000002400 */
[----:B------:R-:W-:Y:S01]  /*11470*/  FMUL.FTZ R14, R32, R0 ;  /* 0x00000000200e7220 */ /* 0x000fe20000410000 */
[----:B-1----:R-:W-:Y:S01]  /*11480*/  HMMA.16816.F32 R28, R8, R44, R120 ;  /* 0x0000002c081c723c */ /* 0x002fe20000001878 */
[----:B------:R-:W-:-:S02]  /*11490*/  FSEL R249, R13, -INF , !P5 ;  /* 0xff8000000df97808 */ /* 0x000fc40006800000 */
[C---:B------:R-:W-:Y:S02]  /*114a0*/  ISETP.GE.AND P4, PT, R12.reuse, R224, PT ;  /* 0x000000e00c00720c */ /* 0x040fe40003f86270 */
[C---:B------:R-:W-:Y:S01]  /*114b0*/  ISETP.GE.AND P5, PT, R12.reuse, R229, PT ;  /* 0x000000e50c00720c */ /* 0x040fe20003fa6270 */
[----:B------:R1:W5:Y:S01]  /*114c0*/  MUFU.TANH R17, R14 ;  /* 0x0000000e00117308 */ /* 0x0003620000002400 */
[----:B------:R-:W-:Y:S02]  /*114d0*/  ISETP.GE.AND P3, PT, R12, R228, PT ;  /* 0x000000e40c00720c */ /* 0x000fe40003f66270 */
[--C-:B------:R-:W-:Y:S02]  /*114e0*/  IADD3 R12, PT, PT, R39, 0x1ef, -R2.reuse ;  /* 0x000001ef270c7810 */ /* 0x100fe40007ffe802 */
[----:B------:R-:W-:Y:S02]  /*114f0*/  IADD3 R13, PT, PT, R225, 0x1e8, -R2 ;  /* 0x000001e8e10d7810 */ /* 0x000fe40007ffe802 */
[----:B------:R-:W-:-:S02]  /*11500*/  IABS R12, R12 ;  /* 0x0000000c000c7213 */ /* 0x000fc40000000000 */
[----:B------:R-:W-:Y:S02]  /*11510*/  IABS R13, R13 ;  /* 0x0000000d000d7213 */ /* 0x000fe40000000000 */
[----:B------:R-:W-:Y:S01]  /*11520*/  I2FP.F32.S32 R12, R12 ;  /* 0x0000000c000c7245 */ /* 0x000fe20000201400 */
[-C--:B---3--:R-:W-:Y:S01]  /*11530*/  FMUL.FTZ R16, R34, R0.reuse ;  /* 0x0000000022107220 */ /* 0x088fe20000410000 */
[----:B------:R-:W-:Y:S01]  /*11540*/  FSEL R250, R15, -INF , !P4 ;  /* 0xff8000000ffa7808 */ /* 0x000fe20006000000 */
[----:B------:R-:W-:Y:S01]  /*11550*/  FMUL.FTZ R15, R33, R0 ;  /* 0x00000000210f7220 */ /* 0x000fe20000410000 */
[----:B-1----:R-:W-:Y:S01]  /*11560*/  I2FP.F32.S32 R14, R13 ;  /* 0x0000000d000e7245 */ /* 0x002fe20000201400 */
[----:B----4-:R-:W-:Y:S01]  /*11570*/  FFMA.FTZ R13, -R221, R12, R18 ;  /* 0x0000000cdd0d7223 */ /* 0x010fe20000010112 */
[----:B--2---:R-:W-:Y:S01]  /*11580*/  HMMA.16816.F32 R24, R4, R40, R28 ;  /* 0x000000280418723c */ /* 0x004fe2000000181c */
[----:B------:R5:W1:Y:S01]  /*11590*/  MUFU.TANH R18, R16 ;  /* 0x0000001000127308 */ /* 0x000a620000002400 */
[----:B------:R-:W-:-:S05]  /*115a0*/  VIADD R12, R3, 0xfffffe18 ;  /* 0xfffffe18030c7836 */ /* 0x000fca0000000000 */
[----:B------:R-:W-:Y:S01]  /*115b0*/  ISETP.GE.AND P4, PT, R12, R226, PT ;  /* 0x000000e20c00720c */ /* 0x000fe20003f86270 */
[----:B-----5:R-:W-:Y:S01]  /*115c0*/  FFMA.FTZ R16, -R221, R14, R17 ;  /* 0x0000000edd107223 */ /* 0x020fe20000010111 */
[----:B------:R-:W-:Y:S01]  /*115d0*/  FSEL R14, R13, -INF , P3 ;  /* 0xff8000000d0e7808 */ /* 0x000fe20001800000 */
[----:B------:R2:W3:Y:S01]  /*115e0*/  MUFU.TANH R17, R15 ;  /* 0x0000000f00117308 */ /* 0x0004e20000002400 */
[----:B------:R-:W-:Y:S02]  /*115f0*/  IADD3 R13, PT, PT, R39, 0x1e8, -R2 ;  /* 0x000001e8270d7810 */ /* 0x000fe40007ffe802 */
[----:B------:R-:W-:Y:S02]  /*11600*/  FSEL R244, R14, -INF , !P5 ;  /* 0xff8000000ef47808 */ /* 0x000fe40006800000 */
[----:B------:R-:W-:Y:S02]  /*11610*/  IABS R13, R13 ;  /* 0x0000000d000d7213 */ /* 0x000fe40000000000 */
[----:B------:R-:W-:-:S02]  /*11620*/  ISETP.GE.AND P3, PT, R12, R224, PT ;  /* 0x000000e00c00720c */ /* 0x000fc40003f66270 */
[----:B------:R-:W-:Y:S02]  /*11630*/  ISETP.GE.AND P5, PT, R12, R229, PT ;  /* 0x000000e50c00720c */ /* 0x000fe40003fa6270 */
[----:B--2---:R-:W-:-:S04]  /*11640*/  IADD3 R15, PT, PT, R225, 0x1e7, -R2 ;  /* 0x000001e7e10f7810 */ /* 0x004fc80007ffe802 */
[----:B------:R-:W-:Y:S02]  /*11650*/  IABS R14, R15 ;  /* 0x0000000f000e7213 */ /* 0x000fe40000000000 */
[----:B------:R-:W-:Y:S02]  /*11660*/  FSEL R15, R16, -INF , P4 ;  /* 0xff800000100f7808 */ /* 0x000fe40002000000 */
[----:B------:R-:W-:Y:S01]  /*11670*/  ISETP.GE.AND P4, PT, R12, R228, PT ;  /* 0x000000e40c00720c */ /* 0x000fe20003f86270 */
[----:B------:R-:W-:Y:S02]  /*11680*/  IMAD.MOV.U32 R12, RZ, RZ, R13 ;  /* 0x000000ffff0c7224 */ /* 0x000fe400078e000d */
[----:B------:R-:W-:Y:S01]  /*11690*/  FMUL.FTZ R16, R35, R0 ;  /* 0x0000000023107220 */ /* 0x000fe20000410000 */
[----:B------:R-:W-:Y:S01]  /*116a0*/  IMAD.MOV.U32 R13, RZ, RZ, R14 ;  /* 0x000000ffff0d7224 */ /* 0x000fe200078e000e */
[----:B------:R-:W-:Y:S01]  /*116b0*/  HMMA.16816.F32 R44, R8, R46, R184 ;  /* 0x0000002e082c723c */ /* 0x000fe200000018b8 */
[----:B------:R-:W-:Y:S01]  /*116c0*/  IMAD.MOV.U32 R204, RZ, RZ, R89 ;  /* 0x000000ffffcc7224 */ /* 0x000fe200078e0059 */
[----:B------:R-:W-:Y:S01]  /*116d0*/  I2FP.F32.S32 R14, R12 ;  /* 0x0000000c000e7245 */ /* 0x000fe20000201400 */
[----:B------:R2:W4:Y:S01]  /*116e0*/  MUFU.TANH R19, R16 ;  /* 0x0000001000137308 */ /* 0x0005220000002400 */
[----:B------:R-:W-:Y:S01]  /*116f0*/  I2FP.F32.S32 R12, R13 ;  /* 0x0000000d000c7245 */ /* 0x000fe20000201400 */
[----:B------:R-:W-:-:S02]  /*11700*/  IMAD.MOV.U32 R124, RZ, RZ, R91 ;  /* 0x000000ffff7c7224 */ /* 0x000fc400078e005b */
[----:B------:R-:W-:Y:S02]  /*11710*/  IMAD.MOV.U32 R73, RZ, RZ, R51 ;  /* 0x000000ffff497224 */ /* 0x000fe400078e0033 */
[C---:B-1----:R-:W-:Y:S01]  /*11720*/  FFMA.FTZ R14, -R221.reuse, R14, R18 ;  /* 0x0000000edd0e7223 */ /* 0x042fe20000010112 */
[----:B---3--:R-:W-:Y:S01]  /*11730*/  FFMA.FTZ R17, -R221, R12, R17 ;  /* 0x0000000cdd117223 */ /* 0x008fe20000010111 */
[----:B------:R-:W-:Y:S01]  /*11740*/  IMAD.MOV.U32 R89, RZ, RZ, R50 ;  /* 0x000000ffff597224 */ /* 0x000fe200078e0032 */
[----:B------:R-:W-:Y:S01]  /*11750*/  IADD3 R13, PT, PT, R39, 0x1e7, -R2 ;  /* 0x000001e7270d7810 */ /* 0x000fe20007ffe802 */
[----:B------:R-:W-:Y:S02]  /*11760*/  IMAD.MOV.U32 R91, RZ, RZ, R49 ;  /* 0x000000ffff5b7224 */ /* 0x000fe400078e0031 */
[----:B------:R-:W-:Y:S01]  /*11770*/  IMAD.MOV.U32 R76, RZ, RZ, R48 ;  /* 0x000000ffff4c7224 */ /* 0x000fe200078e0030 */
[----:B------:R-:W-:Y:S01]  /*11780*/  FSEL R246, R15, -INF , !P3 ;  /* 0xff8000000ff67808 */ /* 0x000fe20005800000 */
[----:B------:R-:W-:Y:S01]  /*11790*/  VIADD R12, R3, 0xfffffe19 ;  /* 0xfffffe19030c7836 */ /* 0x000fe20000000000 */
[----:B------:R-:W1:Y:S01]  /*117a0*/  LDSM.16.M88.4 R48, [R52+0x3800] ;  /* 0x003800003430783b */ /* 0x000e620000000200 */
[----:B--2---:R-:W-:Y:S01]  /*117b0*/  FMUL.FTZ R16, R24, R0 ;  /* 0x0000000018107220 */ /* 0x004fe20000410000 */
[----:B------:R-:W-:-:S02]  /*117c0*/  IMAD.MOV.U32 R191, RZ, RZ, R235 ;  /* 0x000000ffffbf7224 */ /* 0x000fc400078e00eb */
[----:B------:R-:W2:Y:S01]  /*117d0*/  LDSM.16.M88.4 R32, [R95+0x3800] ;  /* 0x003800005f20783b */ /* 0x000ea20000000200 */
[----:B------:R3:W5:Y:S01]  /*117e0*/  MUFU.TANH R18, R16 ;  /* 0x0000001000127308 */ /* 0x0007620000002400 */
[----:B------:R-:W-:Y:S02]  /*117f0*/  IABS R13, R13 ;  /* 0x0000000d000d7213 */ /* 0x000fe40000000000 */
[----:B------:R-:W-:Y:S02]  /*11800*/  FSEL R15, R14, -INF , P4 ;  /* 0xff8000000e0f7808 */ /* 0x000fe40002000000 */
[----:B------:R-:W-:Y:S02]  /*11810*/  ISETP.GE.AND P3, PT, R12, R226, PT ;  /* 0x000000e20c00720c */ /* 0x000fe40003f66270 */
[----:B------:R-:W-:Y:S02]  /*11820*/  FSEL R235, R15, -INF , !P5 ;  /* 0xff8000000feb7808 */ /* 0x000fe40006800000 */
[----:B------:R-:W-:-:S02]  /*11830*/  I2FP.F32.S32 R13, R13 ;  /* 0x0000000d000d7245 */ /* 0x000fc40000201400 */
[----:B------:R-:W-:Y:S02]  /*11840*/  ISETP.GE.AND P4, PT, R12, R224, PT ;  /* 0x000000e00c00720c */ /* 0x000fe40003f86270 */
[----:B------:R-:W-:Y:S02]  /*11850*/  FSEL R15, R17, -INF , P3 ;  /* 0xff800000110f7808 */ /* 0x000fe40001800000 */
[----:B---3--:R-:W-:-:S04]  /*11860*/  IADD3 R16, PT, PT, R225, 0x1e0, -R2 ;  /* 0x000001e0e1107810 */ /* 0x008fc80007ffe802 */
[----:B------:R-:W-:Y:S01]  /*11870*/  IABS R14, R16 ;  /* 0x00000010000e7213 */ /* 0x000fe20000000000 */
[----:B----4-:R-:W-:Y:S01]  /*11880*/  FFMA.FTZ R13, -R221, R13, R19 ;  /* 0x0000000ddd0d7223 */ /* 0x010fe20000010113 */
[----:B------:R-:W-:Y:S02]  /*11890*/  FSEL R240, R15, -INF , !P4 ;  /* 0xff8000000ff07808 */ /* 0x000fe40006000000 */
[----:B------:R-:W-:Y:S01]  /*118a0*/  I2FP.F32.S32 R14, R14 ;  /* 0x0000000e000e7245 */ /* 0x000fe20000201400 */
[----:B------:R-:W-:Y:S01]  /*118b0*/  FMUL.FTZ R16, R26, R0 ;  /* 0x000000001a107220 */ /* 0x000fe20000410000 */
[C---:B------:R-:W-:Y:S01]  /*118c0*/  ISETP.GE.AND P3, PT, R12.reuse, R228, PT ;  /* 0x000000e40c00720c */ /* 0x040fe20003f66270 */
[----:B------:R-:W-:Y:S01]  /*118d0*/  FMUL.FTZ R15, R25, R0 ;  /* 0x00000000190f7220 */ /* 0x000fe20000410000 */
[----:B------:R-:W-:Y:S01]  /*118e0*/  ISETP.GE.AND P5, PT, R12, R229, PT ;  /* 0x000000e50c00720c */ /* 0x000fe20003fa6270 */
[----:B------:R-:W-:Y:S02]  /*118f0*/  VIADD R12, R3, 0xfffffe20 ;  /* 0xfffffe20030c7836 */ /* 0x000fe40000000000 */
[----:B-----5:R-:W-:Y:S01]  /*11900*/  FFMA.FTZ R17, -R221, R14, R18 ;  /* 0x0000000edd117223 */ /* 0x020fe20000010112 */
[----:B------:R3:W4:Y:S01]  /*11910*/  MUFU.TANH R19, R16 ;  /* 0x0000001000137308 */ /* 0x0007220000002400 */
[----:B------:R-:W-:Y:S01]  /*11920*/  FSEL R14, R13, -INF , P3 ;  /* 0xff8000000d0e7808 */ /* 0x000fe20001800000 */
[----:B------:R-:W-:Y:S01]  /*11930*/  HMMA.16816.F32 R20, R4, R42, R44 ;  /* 0x0000002a0414723c */ /* 0x000fe2000000182c */
[----:B------:R-:W-:Y:S01]  /*11940*/  IMAD.MOV.U32 R202, RZ, RZ, R222 ;  /* 0x000000ffffca7224 */ /* 0x000fe200078e00de */
[----:B------:R-:W-:Y:S01]  /*11950*/  ISETP.GE.AND P4, PT, R12, R226, PT ;  /* 0x000000e20c00720c */ /* 0x000fe20003f86270 */
[----:B------:R-:W-:-:S03]  /*11960*/  IMAD.MOV.U32 R189, RZ, RZ, R234 ;  /* 0x000000ffffbd7224 */ /* 0x000fc600078e00ea */
[----:B------:R5:W2:Y:S01]  /*11970*/  MUFU.TANH R18, R15 ;  /* 0x0000000f00127308 */ /* 0x000aa20000002400 */
[----:B------:R-:W-:Y:S01]  /*11980*/  FSEL R222, R14, -INF , !P5 ;  /* 0xff8000000ede7808 */ /* 0x000fe20006800000 */
[----:B-1----:R-:W-:Y:S01]  /*11990*/  HMMA.16816.F32 R28, R8, R48, R196 ;  /* 0x00000030081c723c */ /* 0x002fe200000018c4 */
[----:B------:R-:W-:Y:S01]  /*119a0*/  IADD3 R13, PT, PT, R39, 0x1e0, -R2 ;  /* 0x000001e0270d7810 */ /* 0x000fe20007ffe802 */
[----:B------:R-:W-:Y:S01]  /*119b0*/  IMAD.MOV.U32 R190, RZ, RZ, R223 ;  /* 0x000000ffffbe7224 */ /* 0x000fe200078e00df */
[----:B------:R-:W-:Y:S01]  /*119c0*/  FSEL R17, R17, -INF , P4 ;  /* 0xff80000011117808 */ /* 0x000fe20002000000 */
[----:B------:R-:W-:Y:S01]  /*119d0*/  IMAD.MOV.U32 R125, RZ, RZ, R214 ;  /* 0x000000ffff7d7224 */ /* 0x000fe200078e00d6 */
[----:B------:R-:W-:Y:S01]  /*119e0*/  ISETP.GE.AND P3, PT, R12, R224, PT ;  /* 0x000000e00c00720c */ /* 0x000fe20003f66270 */
[----:B------:R-:W-:Y:S01]  /*119f0*/  IMAD.MOV.U32 R188, RZ, RZ, R212 ;  /* 0x000000ffffbc7224 */ /* 0x000fe200078e00d4 */
[----:B------:R-:W-:Y:S01]  /*11a00*/  IABS R13, R13 ;  /* 0x0000000d000d7213 */ /* 0x000fe20000000000 */
[----:B---3--:R-:W-:Y:S01]  /*11a10*/  FMUL.FTZ R16, R27, R0 ;  /* 0x000000001b107220 */ /* 0x008fe20000410000 */
[----:B------:R-:W-:Y:S01]  /*11a20*/  IMAD.MOV.U32 R123, RZ, RZ, R218 ;  /* 0x000000ffff7b7224 */ /* 0x000fe200078e00da */
[----:B------:R-:W-:Y:S01]  /*11a30*/  LDSM.16.M88.4 R40, [R52+0x4800] ;  /* 0x004800003428783b */ /* 0x000fe20000000200 */
[----:B-----5:R-:W-:-:S03]  /*11a40*/  IADD3 R15, PT, PT, R225, 0x1df, -R2 ;  /* 0x000001dfe10f7810 */ /* 0x020fc60007ffe802 */
[----:B------:R-:W1:Y:S01]  /*11a50*/  LDSM.16.M88.4 R24, [R52+0x4000] ;  /* 0x004000003418783b */ /* 0x000e620000000200 */
[----:B------:R-:W-:Y:S02]  /*11a60*/  IABS R14, R15 ;  /* 0x0000000f000e7213 */ /* 0x000fe40000000000 */
[C---:B------:R-:W-:Y:S02]  /*11a70*/  ISETP.GE.AND P5, PT, R12.reuse, R229, PT ;  /* 0x000000e50c00720c */ /* 0x040fe40003fa6270 */
[----:B------:R-:W-:Y:S01]  /*11a80*/  ISETP.GE.AND P4, PT, R12, R228, PT ;  /* 0x000000e40c00720c */ /* 0x000fe20003f86270 */
[----:B------:R-:W-:Y:S01]  /*11a90*/  IMAD.MOV.U32 R12, RZ, RZ, R14 ;  /* 0x000000ffff0c7224 */ /* 0x000fe200078e000e */
[----:B------:R-:W-:-:S04]  /*11aa0*/  I2FP.F32.S32 R13, R13 ;  /* 0x0000000d000d7245 */ /* 0x000fc80000201400 */
[----:B------:R-:W-:Y:S01]  /*11ab0*/  I2FP.F32.S32 R15, R12 ;  /* 0x0000000c000f7245 */ /* 0x000fe20000201400 */
[----:B----4-:R-:W-:Y:S02]  /*11ac0*/  FFMA.FTZ R14, -R221, R13, R19 ;  /* 0x0000000ddd0e7223 */ /* 0x010fe40000010113 */
[----:B------:R2:W3:Y:S01]  /*11ad0*/  MUFU.TANH R19, R16 ;  /* 0x0000001000137308 */ /* 0x0004e20000002400 */
[----:B------:R-:W-:Y:S02]  /*11ae0*/  VIADD R12, R3, 0xfffffe21 ;  /* 0xfffffe21030c7836 */ /* 0x000fe40000000000 */
[----:B------:R-:W-:Y:S02]  /*11af0*/  FSEL R14, R14, -INF , P4 ;  /* 0xff8000000e0e7808 */ /* 0x000fe40002000000 */
[----:B------:R-:W-:Y:S02]  /*11b00*/  FSEL R248, R17, -INF , !P3 ;  /* 0xff80000011f87808 */ /* 0x000fe40005800000 */
[----:B------:R-:W-:-:S02]  /*11b10*/  ISETP.GE.AND P3, PT, R12, R226, PT ;  /* 0x000000e20c00720c */ /* 0x000fc40003f66270 */
[----:B------:R-:W-:Y:S01]  /*11b20*/  FSEL R242, R14, -INF , !P5 ;  /* 0xff8000000ef27808 */ /* 0x000fe20006800000 */
[----:B--2---:R-:W-:Y:S01]  /*11b30*/  FFMA.FTZ R16, -R221, R15, R18 ;  /* 0x0000000fdd107223 */ /* 0x004fe20000010112 */
[----:B------:R-:W-:-:S04]  /*11b40*/  FMUL.FTZ R15, R20, R0 ;  /* 0x00000000140f7220 */ /* 0x000fc80000410000 */
[----:B------:R2:W4:Y:S01]  /*11b50*/  MUFU.TANH R18, R15 ;  /* 0x0000000f00127308 */ /* 0x0005220000002400 */
[----:B------:R-:W-:Y:S02]  /*11b60*/  FSEL R16, R16, -INF , P3 ;  /* 0xff80000010107808 */ /* 0x000fe40001800000 */
[C---:B------:R-:W-:Y:S02]  /*11b70*/  ISETP.GE.AND P4, PT, R12.reuse, R224, PT ;  /* 0x000000e00c00720c */ /* 0x040fe40003f86270 */
[C---:B------:R-:W-:Y:S02]  /*11b80*/  ISETP.GE.AND P5, PT, R12.reuse, R229, PT ;  /* 0x000000e50c00720c */ /* 0x040fe40003fa6270 */
[----:B------:R-:W-:Y:S02]  /*11b90*/  ISETP.GE.AND P3, PT, R12, R228, PT ;  /* 0x000000e40c00720c */ /* 0x000fe40003f66270 */
[----:B--2---:R-:W-:-:S04]  /*11ba0*/  IADD3 R15, PT, PT, R225, 0x1d8, -R2 ;  /* 0x000001d8e10f7810 */ /* 0x004fc80007ffe802 */
[----:B------:R-:W-:Y:S02]  /*11bb0*/  IABS R14, R15 ;  /* 0x0000000f000e7213 */ /* 0x000fe40000000000 */
[----:B------:R-:W-:-:S03]  /*11bc0*/  IADD3 R13, PT, PT, R39, 0x1df, -R2 ;  /* 0x000001df270d7810 */ /* 0x000fc60007ffe802 */
[----:B------:R-:W-:Y:S01]  /*11bd0*/  IMAD.MOV.U32 R12, RZ, RZ, R14 ;  /* 0x000000ffff0c7224 */ /* 0x000fe200078e000e */
[----:B------:R-:W-:Y:S01]  /*11be0*/  IABS R13, R13 ;  /* 0x0000000d000d7213 */ /* 0x000fe20000000000 */
[----:B------:R-:W-:-:S03]  /*11bf0*/  FMUL.FTZ R17, R22, R0 ;  /* 0x0000000016117220 */ /* 0x000fc60000410000 */
[----:B------:R-:W-:Y:S01]  /*11c00*/  I2FP.F32.S32 R15, R12 ;  /* 0x0000000c000f7245 */ /* 0x000fe20000201400 */
[----:B------:R-:W-:Y:S01]  /*11c10*/  HMMA.16816.F32 R28, R4, R32, R28 ;  /* 0x00000020041c723c */ /* 0x000fe2000000181c */
[----:B------:R-:W-:Y:S01]  /*11c20*/  I2FP.F32.S32 R13, R13 ;  /* 0x0000000d000d7245 */ /* 0x000fe20000201400 */
[----:B------:R4:W2:Y:S01]  /*11c30*/  MUFU.TANH R32, R17 ;  /* 0x0000001100207308 */ /* 0x0008a20000002400 */
[----:B------:R-:W-:-:S03]  /*11c40*/  VIADD R12, R3, 0xfffffe28 ;  /* 0xfffffe28030c7836 */ /* 0x000fc60000000000 */
[----:B---3--:R-:W-:Y:S01]  /*11c50*/  FFMA.FTZ R14, -R221, R13, R19 ;  /* 0x0000000ddd0e7223 */ /* 0x008fe20000010113 */
[----:B------:R-:W-:Y:S02]  /*11c60*/  FSEL R241, R16, -INF , !P4 ;  /* 0xff80000010f17808 */ /* 0x000fe40006000000 */
[----:B------:R-:W-:Y:S01]  /*11c70*/  IADD3 R13, PT, PT, R39, 0x1d8, -R2 ;  /* 0x000001d8270d7810 */ /* 0x000fe20007ffe802 */
[----:B----4-:R-:W-:Y:S01]  /*11c80*/  FFMA.FTZ R17, -R221, R15, R18 ;  /* 0x0000000fdd117223 */ /* 0x010fe20000010112 */
[----:B------:R-:W-:-:S04]  /*11c90*/  FMUL.FTZ R15, R21, R0 ;  /* 0x00000000150f7220 */ /* 0x000fc80000410000 */
[----:B------:R3:W4:Y:S01]  /*11ca0*/  MUFU.TANH R19, R15 ;  /* 0x0000000f00137308 */ /* 0x0007220000002400 */
[----:B------:R-:W-:Y:S02]  /*11cb0*/  IADD3 R16, PT, PT, R225, 0x1d7, -R2 ;  /* 0x000001d7e1107810 */ /* 0x000fe40007ffe802 */
[----:B------:R-:W-:Y:S02]  /*11cc0*/  ISETP.GE.AND P4, PT, R12, R226, PT ;  /* 0x000000e20c00720c */ /* 0x000fe40003f86270 */
[----:B------:R-:W-:Y:S02]  /*11cd0*/  IABS R13, R13 ;  /* 0x0000000d000d7213 */ /* 0x000fe40000000000 */
[----:B---3--:R-:W-:Y:S02]  /*11ce0*/  FSEL R15, R14, -INF , P3 ;  /* 0xff8000000e0f7808 */ /* 0x008fe40001800000 */
[----:B------:R-:W-:Y:S02]  /*11cf0*/  IABS R14, R16 ;  /* 0x00000010000e7213 */ /* 0x000fe40000000000 */
[----:B------:R-:W-:-:S02]  /*11d00*/  FSEL R234, R15, -INF , !P5 ;  /* 0xff8000000fea7808 */ /* 0x000fc40006800000 */
[----:B------:R-:W-:Y:S01]  /*11d10*/  FSEL R15, R17, -INF , P4 ;  /* 0xff800000110f7808 */ /* 0x000fe20002000000 */
[----:B------:R-:W-:Y:S01]  /*11d20*/  FMUL.FTZ R16, R23, R0 ;  /* 0x0000000017107220 */ /* 0x000fe20000410000 */
[C---:B------:R-:W-:Y:S02]  /*11d30*/  ISETP.GE.AND P3, PT, R12.reuse, R224, PT ;  /* 0x000000e00c00720c */ /* 0x040fe40003f66270 */
[C---:B------:R-:W-:Y:S02]  /*11d40*/  ISETP.GE.AND P5, PT, R12.reuse, R229, PT ;  /* 0x000000e50c00720c */ /* 0x040fe40003fa6270 */
[----:B------:R-:W-:Y:S02]  /*11d50*/  ISETP.GE.AND P4, PT, R12, R228, PT ;  /* 0x000000e40c00720c */ /* 0x000fe40003f86270 */
[----:B------:R-:W-:Y:S02]  /*11d60*/  I2FP.F32.S32 R12, R13 ;  /* 0x0000000d000c7245 */ /* 0x000fe40000201400 */
[----:B------:R-:W-:Y:S01]  /*11d70*/  I2FP.F32.S32 R13, R14 ;  /* 0x0000000e000d7245 */ /* 0x000fe20000201400 */
[----:B------:R3:W5:Y:S01]  /*11d80*/  MUFU.TANH R18, R16 ;  /* 0x0000001000127308 */ /* 0x0007620000002400 */
[----:B------:R-:W-:Y:S01]  /*11d90*/  FSEL R223, R15, -INF , !P3 ;  /* 0xff8000000fdf7808 */ /* 0x000fe20005800000 */
[----:B--2---:R-:W-:-:S02]  /*11da0*/  FFMA.FTZ R14, -R221, R12, R32 ;  /* 0x0000000cdd0e7223 */ /* 0x004fc40000010120 */
[----:B----4-:R-:W-:Y:S01]  /*11db0*/  FFMA.FTZ R17, -R221, R13, R19 ;  /* 0x0000000ddd117223 */ /* 0x010fe20000010113 */
[--C-:B------:R-:W-:Y:S02]  /*11dc0*/  IADD3 R13, PT, PT, R39, 0x1d7, -R2.reuse ;  /* 0x000001d7270d7810 */ /* 0x100fe40007ffe802 */
[----:B------:R-:W-:Y:S01]  /*11dd0*/  IADD3 R15, PT, PT, R225, 0x1d0, -R2 ;  /* 0x000001d0e10f7810 */ /* 0x000fe20007ffe802 */
[----:B------:R-:W-:Y:S01]  /*11de0*/  VIADD R12, R3, 0xfffffe29 ;  /* 0xfffffe29030c7836 */ /* 0x000fe20000000000 */
[----:B------:R-:W-:Y:S01]  /*11df0*/  IABS R13, R13 ;  /* 0x0000000d000d7213 */ /* 0x000fe20000000000 */
[----:B------:R-:W-:Y:S01]  /*11e00*/  HMMA.16816.F32 R20, R8, R50, R180 ;  /* 0x000000320814723c */ /* 0x000fe200000018b4 */
[----:B------:R-:W-:Y:S01]  /*11e10*/  LDSM.16.M88.4 R48, [R52+0x5000] ;  /* 0x005000003430783b */ /* 0x000fe20000000200 */
[----:B---3--:R-:W-:-:S04]  /*11e20*/  FMUL.FTZ R16, R28, R0 ;  /* 0x000000001c107220 */ /* 0x008fc80000410000 */
[----:B------:R2:W3:Y:S01]  /*11e30*/  MUFU.TANH R19, R16 ;  /* 0x0000001000137308 */ /* 0x0004e20000002400 */
[----:B------:R-:W-:Y:S02]  /*11e40*/  ISETP.GE.AND P3, PT, R12, R226, PT ;  /* 0x000000e20c00720c */ /* 0x000fe40003f66270 */
[----:B--2---:R-:W-:Y:S02]  /*11e50*/  FSEL R16, R14, -INF , P4 ;  /* 0xff8000000e107808 */ /* 0x004fe40002000000 */
[----:B------:R-:W-:Y:S01]  /*11e60*/  IABS R14, R15 ;  /* 0x0000000f000e7213 */ /* 0x000fe20000000000 */
[----:B------:R-:W-:Y:S01]  /*11e70*/  IMAD.MOV.U32 R15, RZ, RZ, R13 ;  /* 0x000000ffff0f7224 */ /* 0x000fe200078e000d */
[----:B------:R-:W-:-:S03]  /*11e80*/  FSEL R63, R16, -INF , !P5 ;  /* 0xff800000103f7808 */ /* 0x000fc60006800000 */
[----:B------:R-:W-:Y:S01]  /*11e90*/  IMAD.MOV.U32 R13, RZ, RZ, R14 ;  /* 0x000000ffff0d7224 */ /* 0x000fe200078e000e */
[----:B------:R-:W-:Y:S02]  /*11ea0*/  FSEL R16, R17, -INF , P3 ;  /* 0xff80000011107808 */ /* 0x000fe40001800000 */
[C---:B------:R-:W-:Y:S02]  /*11eb0*/  ISETP.GE.AND P4, PT, R12.reuse, R224, PT ;  /* 0x000000e00c00720c */ /* 0x040fe40003f86270 */
[C---:B------:R-:W-:Y:S02]  /*11ec0*/  ISETP.GE.AND P5, PT, R12.reuse, R229, PT ;  /* 0x000000e50c00720c */ /* 0x040fe40003fa6270 */
[----:B------:R-:W-:Y:S02]  /*11ed0*/  ISETP.GE.AND P3, PT, R12, R228, PT ;  /* 0x000000e40c00720c */ /* 0x000fe40003f66270 */
[----:B------:R-:W-:Y:S02]  /*11ee0*/  I2FP.F32.S32 R15, R15 ;  /* 0x0000000f000f7245 */ /* 0x000fe40000201400 */
[----:B------:R-:W-:-:S03]  /*11ef0*/  I2FP.F32.S32 R12, R13 ;  /* 0x0000000d000c7245 */ /* 0x000fc60000201400 */
[C---:B-----5:R-:W-:Y:S02]  /*11f00*/  FFMA.FTZ R13, -R221.reuse, R15, R18 ;  /* 0x0000000fdd0d7223 */ /* 0x060fe40000010112 */
[----:B---3--:R-:W-:Y:S01]  /*11f10*/  FFMA.FTZ R14, -R221, R12, R19 ;  /* 0x0000000cdd0e7223 */ /* 0x008fe20000010113 */
[----:B------:R-:W-:Y:S02]  /*11f20*/  VIADD R12, R3, 0xfffffe30 ;  /* 0xfffffe30030c7836 */ /* 0x000fe40000000000 */
[----:B------:R-:W-:Y:S01]  /*11f30*/  FMUL.FTZ R15, R30, R0 ;  /* 0x000000001e0f7220 */ /* 0x000fe20000410000 */
[----:B------:R-:W-:Y:S01]  /*11f40*/  HMMA.16816.F32 R32, R4, R34, R20 ;  /* 0x000000220420723c */ /* 0x000fe20000001814 */
[----:B------:R-:W-:Y:S02]  /*11f50*/  FSEL R13, R13, -INF , P3 ;  /* 0xff8000000d0d7808 */ /* 0x000fe40001800000 */
[----:B------:R-:W-:Y:S01]  /*11f60*/  ISETP.GE.AND P3, PT, R12, R226, PT ;  /* 0x000000e20c00720c */ /* 0x000fe20003f66270 */
[----:B------:R2:W3:Y:S01]  /*11f70*/  MUFU.TANH R17, R15 ;  /* 0x0000000f00117308 */ /* 0x0004e20000002400 */
[----:B------:R-:W-:-:S02]  /*11f80*/  FSEL R62, R16, -INF , !P4 ;  /* 0xff800000103e7808 */ /* 0x000fc40006000000 */
[----:B------:R-:W-:Y:S01]  /*11f90*/  FSEL R214, R13, -INF , !P5 ;  /* 0xff8000000dd67808 */ /* 0x000fe20006800000 */
[----:B------:R-:W-:Y:S01]  /*11fa0*/  FMUL.FTZ R13, R29, R0 ;  /* 0x000000001d0d7220 */ /* 0x000fe20000410000 */
[----:B------:R-:W-:Y:S01]  /*11fb0*/  FSEL R18, R14, -INF , P3 ;  /* 0xff8000000e127808 */ /* 0x000fe20001800000 */
[C---:B-1----:R-:W-:Y:S01]  /*11fc0*/  HMMA.16816.F32 R20, R8.reuse, R24, R116 ;  /* 0x000000180814723c */ /* 0x042fe20000001874 */
[C---:B------:R-:W-:Y:S02]  /*11fd0*/  ISETP.GE.AND P4, PT, R12.reuse, R224, PT ;  /* 0x000000e00c00720c */ /* 0x040fe40003f86270 */
[C---:B------:R-:W-:Y:S02]  /*11fe0*/  ISETP.GE.AND P5, PT, R12.reuse, R229, PT ;  /* 0x000000e50c00720c */ /* 0x040fe40003fa6270 */
[----:B------:R-:W-:Y:S02]  /*11ff0*/  ISETP.GE.AND P3, PT, R12, R228, PT ;  /* 0x000000e40c00720c */ /* 0x000fe40003f66270 */
[--C-:B------:R-:W-:Y:S01]  /*12000*/  IADD3 R12, PT, PT, R39, 0x1d0, -R2.reuse ;  /* 0x000001d0270c7810 */ /* 0x100fe20007ffe802 */
[----:B------:R-:W-:Y:S01]  /*12010*/  HMMA.16816.F32 R44, R8, R26, R96 ;  /* 0x0000001a082c723c */ /* 0x000fe20000001860 */
[----:B--2---:R-:W-:Y:S01]  /*12020*/  FMUL.FTZ R15, R31, R0 ;  /* 0x000000001f0f7220 */ /* 0x004fe20000410000 */
[--C-:B------:R-:W-:Y:S01]  /*12030*/  IADD3 R14, PT, PT, R39, 0x1cf, -R2.reuse ;  /* 0x000001cf270e7810 */ /* 0x100fe20007ffe802 */
[----:B------:R-:W1:Y:S02]  /*12040*/  LDSM.16.M88.4 R24, [R95+0x4000] ;  /* 0x004000005f18783b */ /* 0x000e640000000200 */
[----:B------:R2:W-:Y:S08]  /*12050*/  MUFU.TANH R30, R15 ;  /* 0x0000000f001e7308 */ /* 0x0005f00000002400 */
[----:B------:R4:W5:Y:S01]  /*12060*/  MUFU.TANH R28, R13 ;  /* 0x0000000d001c7308 */ /* 0x0009620000002400 */
[----:B--2---:R-:W-:-:S02]  /*12070*/  IADD3 R15, PT, PT, R225, 0x1cf, -R2 ;  /* 0x000001cfe10f7810 */ /* 0x004fc40007ffe802 */
[----:B----4-:R-:W-:Y:S02]  /*12080*/  IABS R13, R12 ;  /* 0x0000000c000d7213 */ /* 0x010fe40000000000 */
[----:B------:R-:W-:Y:S02]  /*12090*/  IABS R12, R14 ;  /* 0x0000000e000c7213 */ /* 0x000fe40000000000 */
[----:B------:R-:W-:Y:S01]  /*120a0*/  IABS R14, R15 ;  /* 0x0000000f000e7213 */ /* 0x000fe20000000000 */
[----:B------:R-:W-:Y:S02]  /*120b0*/  IMAD.MOV.U32 R15, RZ, RZ, R13 ;  /* 0x000000ffff0f7224 */ /* 0x000fe400078e000d */
[----:B------:R-:W-:Y:S02]  /*120c0*/  FMUL.FTZ R19, R32, R0 ;  /* 0x0000000020137220 */ /* 0x000fe40000410000 */
[----:B------:R-:W-:Y:S01]  /*120d0*/  IMAD.MOV.U32 R13, RZ, RZ, R14 ;  /* 0x000000ffff0d7224 */ /* 0x000fe200078e000e */
[----:B------:R-:W-:-:S02]  /*120e0*/  I2FP.F32.S32 R15, R15 ;  /* 0x0000000f000f7245 */ /* 0x000fc40000201400 */
[----:B------:R-:W-:Y:S02]  /*120f0*/  I2FP.F32.S32 R14, R12 ;  /* 0x0000000c000e7245 */ /* 0x000fe40000201400 */
[----:B------:R-:W-:Y:S01]  /*12100*/  I2FP.F32.S32 R12, R13 ;  /* 0x0000000d000c7245 */ /* 0x000fe20000201400 */
[----:B------:R-:W2:Y:S01]  /*12110*/  MUFU.TANH R19, R19 ;  /* 0x0000001300137308 */ /* 0x000ea20000002400 */
[----:B------:R-:W-:Y:S01]  /*12120*/  IADD3 R16, PT, PT, R225, 0x1c8, -R2 ;  /* 0x000001c8e1107810 */ /* 0x000fe20007ffe802 */
[C---:B---3--:R-:W-:Y:S02]  /*12130*/  FFMA.FTZ R17, -R221.reuse, R15, R17 ;  /* 0x0000000fdd117223 */ /* 0x048fe40000010111 */
[----:B-----5:R-:W-:Y:S01]  /*12140*/  FFMA.FTZ R15, -R221, R12, R28 ;  /* 0x0000000cdd0f7223 */ /* 0x020fe2000001011c */
[----:B------:R-:W-:Y:S01]  /*12150*/  VIADD R12, R3, 0xfffffe31 ;  /* 0xfffffe31030c7836 */ /* 0x000fe20000000000 */
[----:B------:R-:W-:Y:S01]  /*12160*/  IABS R13, R16 ;  /* 0x00000010000d7213 */ /* 0x000fe20000000000 */
[----:B------:R-:W-:Y:S01]  /*12170*/  FFMA.FTZ R16, -R221, R14, R30 ;  /* 0x0000000edd107223 */ /* 0x000fe2000001011e */
[----:B------:R-:W-:-:S02]  /*12180*/  FSEL R14, R17, -INF , P3 ;  /* 0xff800000110e7808 */ /* 0x000fc40001800000 */
[----:B------:R-:W-:Y:S01]  /*12190*/  ISETP.GE.AND P3, PT, R12, R226, PT ;  /* 0x000000e20c00720c */ /* 0x000fe20003f66270 */
[----:B------:R-:W-:Y:S01]  /*121a0*/  IMAD.MOV.U32 R99, RZ, RZ, R220 ;  /* 0x000000ffff637224 */ /* 0x000fe200078e00dc */
        /* <DEDUP_REMOVED lines=13> */
[----:B------:R-:W-:Y:S01]  /*12280*/  FSEL R218, R15, -INF , !P4 ;  /* 0xff8000000fda7808 */ /* 0x000fe20006000000 */
        /* <DEDUP_REMOVED lines=10> */
[----:B--2---:R-:W-:-:S03]  /*12330*/  FMUL.FTZ R17, R35, R0 ;  /* 0x0000000023117220 */ /* 0x004fc60000410000 */
[----:B------:R-:W-:Y:S01]  /*12340*/  I2FP.F32.S32 R12, R12 ;  /* 0x0000000c000c7245 */ /* 0x000fe20000201400 */
[----:B------:R2:W-:Y:S04]  /*12350*/  MUFU.TANH R24, R17 ;  /* 0x0000001100187308 */ /* 0x0005e80000002400 */
[----:B---3--:R-:W-:Y:S01]  /*12360*/  FFMA.FTZ R14, -R221, R12, R18 ;  /* 0x0000000cdd0e7223 */ /* 0x008fe20000010112 */
[----:B-1----:R-:W-:-:S04]  /*12370*/  IADD3 R13, PT, PT, R225, 0x1c7, -R2 ;  /* 0x000001c7e10d7810 */ /* 0x002fc80007ffe802 */
[----:B------:R-:W-:Y:S01]  /*12380*/  IABS R13, R13 ;  /* 0x0000000d000d7213 */ /* 0x000fe20000000000 */
[----:B------:R-:W-:Y:S01]  /*12390*/  VIADD R12, R3, 0xfffffe39 ;  /* 0xfffffe39030c7836 */ /* 0x000fe20000000000 */
[----:B------:R-:W-:Y:S02]  /*123a0*/  FSEL R210, R15, -INF , !P4 ;  /* 0xff8000000fd27808 */ /* 0x000fe40006000000 */
[----:B------:R-:W-:Y:S01]  /*123b0*/  I2FP.F32.S32 R13, R13 ;  /* 0x0000000d000d7245 */ /* 0x000fe20000201400 */
[----:B--2---:R-:W-:Y:S01]  /*123c0*/  FMUL.FTZ R17, R20, R0 ;  /* 0x0000000014117220 */ /* 0x004fe20000410000 */
[----:B------:R-:W-:Y:S02]  /*123d0*/  FSEL R14, R14, -INF , P3 ;  /* 0xff8000000e0e7808 */ /* 0x000fe40001800000 */
[----:B------:R-:W-:Y:S01]  /*123e0*/  IADD3 R15, PT, PT, R225, 0x1c0, -R2 ;  /* 0x000001c0e10f7810 */ /* 0x000fe20007ffe802 */
[----:B------:R1:W2:Y:S01]  /*123f0*/  MUFU.TANH R18, R17 ;  /* 0x0000001100127308 */ /* 0x0002a20000002400 */
[----:B----4-:R-:W-:Y:S01]  /*12400*/  FFMA.FTZ R16, -R221, R13, R16 ;  /* 0x0000000ddd107223 */ /* 0x010fe20000010110 */
[----:B------:R-:W-:-:S02]  /*12410*/  ISETP.GE.AND P4, PT, R12, R226, PT ;  /* 0x000000e20c00720c */ /* 0x000fc40003f86270 */
[----:B------:R-:W-:Y:S02]  /*12420*/  FSEL R207, R14, -INF , !P5 ;  /* 0xff8000000ecf7808 */ /* 0x000fe40006800000 */
[----:B------:R-:W-:Y:S02]  /*12430*/  IABS R14, R15 ;  /* 0x0000000f000e7213 */ /* 0x000fe40000000000 */
[C---:B------:R-:W-:Y:S02]  /*12440*/  ISETP.GE.AND P3, PT, R12.reuse, R224, PT ;  /* 0x000000e00c00720c */ /* 0x040fe40003f66270 */
[----:B------:R-:W-:Y:S02]  /*12450*/  ISETP.GE.AND P5, PT, R12, R229, PT ;  /* 0x000000e50c00720c */ /* 0x000fe40003fa6270 */
[----:B------:R-:W-:Y:S02]  /*12460*/  IADD3 R13, PT, PT, R39, 0x1c7, -R2 ;  /* 0x000001c7270d7810 */ /* 0x000fe40007ffe802 */
[----:B-1----:R-:W-:-:S02]  /*12470*/  FSEL R17, R16, -INF , P4 ;  /* 0xff80000010117808 */ /* 0x002fc40002000000 */
[----:B------:R-:W-:Y:S01]  /*12480*/  ISETP.GE.AND P4, PT, R12, R228, PT ;  /* 0x000000e40c00720c */ /* 0x000fe20003f86270 */
[----:B------:R-:W-:Y:S01]  /*12490*/  IMAD.MOV.U32 R12, RZ, RZ, R14 ;  /* 0x000000ffff0c7224 */ /* 0x000fe200078e000e */
[----:B------:R-:W-:Y:S01]  /*124a0*/  IABS R13, R13 ;  /* 0x0000000d000d7213 */ /* 0x000fe20000000000 */
[----:B------:R-:W-:-:S03]  /*124b0*/  FMUL.FTZ R14, R22, R0 ;  /* 0x00000000160e7220 */ /* 0x000fc60000410000 */
[----:B------:R-:W-:Y:S01]  /*124c0*/  I2FP.F32.S32 R12, R12 ;  /* 0x0000000c000c7245 */ /* 0x000fe20000201400 */
[----:B------:R1:W3:Y:S01]  /*124d0*/  MUFU.TANH R19, R14 ;  /* 0x0000000e00137308 */ /* 0x0002e20000002400 */
[----:B------:R-:W-:-:S03]  /*124e0*/  I2FP.F32.S32 R13, R13 ;  /* 0x0000000d000d7245 */ /* 0x000fc60000201400 */
[----:B--2---:R-:W-:Y:S01]  /*124f0*/  FFMA.FTZ R16, -R221, R12, R18 ;  /* 0x0000000cdd107223 */ /* 0x004fe20000010112 */
[----:B------:R-:W-:Y:S01]  /*12500*/  FMUL.FTZ R18, R21, R0 ;  /* 0x0000000015127220 */ /* 0x000fe20000410000 */
[----:B------:R-:W-:Y:S01]  /*12510*/  FFMA.FTZ R15, -R221, R13, R24 ;  /* 0x0000000ddd0f7223 */ /* 0x000fe20000010118 */
[----:B------:R-:W-:Y:S01]  /*12520*/  IADD3 R13, PT, PT, R39, 0x1c0, -R2 ;  /* 0x000001c0270d7810 */ /* 0x000fe20007ffe802 */
[----:B------:R-:W-:-:S03]  /*12530*/  VIADD R12, R3, 0xfffffe40 ;  /* 0xfffffe40030c7836 */ /* 0x000fc60000000000 */
[----:B------:R-:W2:Y:S01]  /*12540*/  MUFU.TANH R18, R18 ;  /* 0x0000001200127308 */ /* 0x000ea20000002400 */
[----:B------:R-:W-:Y:S01]  /*12550*/  HMMA.16816.F32 R32, R4, R26, R44 ;  /* 0x0000001a0420723c */ /* 0x000fe2000000182c */
[----:B------:R-:W-:Y:S01]  /*12560*/  IABS R13, R13 ;  /* 0x0000000d000d7213 */ /* 0x000fe20000000000 */
[----:B------:R-:W4:Y:S01]  /*12570*/  LDSM.16.M88.4 R44, [R95+0x4800] ;  /* 0x004800005f2c783b */ /* 0x000f220000000200 */
[----:B------:R-:W-:Y:S02]  /*12580*/  FSEL R205, R17, -INF , !P3 ;  /* 0xff80000011cd7808 */ /* 0x000fe40005800000 */
[----:B-1----:R-:W-:Y:S02]  /*12590*/  IADD3 R14, PT, PT, R225, 0x1bf, -R2 ;  /* 0x000001bfe10e7810 */ /* 0x002fe40007ffe802 */
[----:B------:R-:W-:Y:S02]  /*125a0*/  FSEL R15, R15, -INF , P4 ;  /* 0xff8000000f0f7808 */ /* 0x000fe40002000000 */
[----:B------:R-:W-:-:S02]  /*125b0*/  ISETP.GE.AND P3, PT, R12, R226, PT ;  /* 0x000000e20c00720c */ /* 0x000fc40003f66270 */
[----:B------:R-:W-:Y:S02]  /*125c0*/  I2FP.F32.S32 R13, R13 ;  /* 0x0000000d000d7245 */ /* 0x000fe40000201400 */
[----:B------:R-:W-:Y:S02]  /*125d0*/  IABS R14, R14 ;  /* 0x0000000e000e7213 */ /* 0x000fe40000000000 */
[----:B------:R-:W-:Y:S01]  /*125e0*/  FSEL R203, R15, -INF , !P5 ;  /* 0xff8000000fcb7808 */ /* 0x000fe20006800000 */
[----:B---3--:R-:W-:Y:S01]  /*125f0*/  FFMA.FTZ R13, -R221, R13, R19 ;  /* 0x0000000ddd0d7223 */ /* 0x008fe20000010113 */
[----:B------:R-:W-:Y:S02]  /*12600*/  FSEL R15, R16, -INF , P3 ;  /* 0xff800000100f7808 */ /* 0x000fe40001800000 */
[C---:B------:R-:W-:Y:S02]  /*12610*/  ISETP.GE.AND P4, PT, R12.reuse, R224, PT ;  /* 0x000000e00c00720c */ /* 0x040fe40003f86270 */
[----:B------:R-:W-:-:S02]  /*12620*/  ISETP.GE.AND P5, PT, R12, R229, PT ;  /* 0x000000e50c00720c */ /* 0x000fc40003fa6270 */
[----:B------:R-:W-:Y:S01]  /*12630*/  ISETP.GE.AND P3, PT, R12, R228, PT ;  /* 0x000000e40c00720c */ /* 0x000fe20003f66270 */
[----:B------:R-:W-:Y:S01]  /*12640*/  VIADD R12, R3, 0xfffffe41 ;  /* 0xfffffe41030c7836 */ /* 0x000fe20000000000 */
[----:B------:R-:W-:Y:S01]  /*12650*/  I2FP.F32.S32 R14, R14 ;  /* 0x0000000e000e7245 */ /* 0x000fe20000201400 */
[----:B------:R-:W-:Y:S01]  /*12660*/  HMMA.16816.F32 R28, R8, R40, R84 ;  /* 0x00000028081c723c */ /* 0x000fe20000001854 */
[----:B------:R-:W-:Y:S01]  /*12670*/  FSEL R13, R13, -INF , P3 ;  /* 0xff8000000d0d7808 */ /* 0x000fe20001800000 */
[----:B------:R-:W-:Y:S01]  /*12680*/  FMUL.FTZ R16, R23, R0 ;  /* 0x0000000017107220 */ /* 0x000fe20000410000 */
[----:B------:R-:W-:Y:S01]  /*12690*/  ISETP.GE.AND P3, PT, R12, R226, PT ;  /* 0x000000e20c00720c */ /* 0x000fe20003f66270 */
[----:B--2---:R-:W-:-:S04]  /*126a0*/  FFMA.FTZ R14, -R221, R14, R18 ;  /* 0x0000000edd0e7223 */ /* 0x004fc80000010112 */
[----:B------:R-:W-:Y:S01]  /*126b0*/  HMMA.16816.F32 R40, R8, R42, R64 ;  /* 0x0000002a0828723c */ /* 0x000fe20000001840 */
[----:B------:R-:W-:Y:S02]  /*126c0*/  IMAD.MOV.U32 R66, RZ, RZ, R76 ;  /* 0x000000ffff427224 */ /* 0x000fe400078e004c */
[----:B------:R-:W-:Y:S01]  /*126d0*/  IMAD.MOV.U32 R76, RZ, RZ, R209 ;  /* 0x000000ffff4c7224 */ /* 0x000fe200078e00d1 */
[----:B------:R-:W-:Y:S01]  /*126e0*/  FSEL R209, R15, -INF , !P4 ;  /* 0xff8000000fd17808 */ /* 0x000fe20006000000 */
[----:B------:R1:W2:Y:S01]  /*126f0*/  MUFU.TANH R18, R16 ;  /* 0x0000001000127308 */ /* 0x0002a20000002400 */
[----:B------:R-:W-:Y:S01]  /*12700*/  FSEL R15, R14, -INF , P3 ;  /* 0xff8000000e0f7808 */ /* 0x000fe20001800000 */
[----:B------:R-:W-:Y:S01]  /*12710*/  FMUL.FTZ R14, R32, R0 ;  /* 0x00000000200e7220 */ /* 0x000fe20000410000 */
[----:B------:R-:W-:Y:S01]  /*12720*/  IMAD.MOV.U32 R117, RZ, RZ, R208 ;  /* 0x000000ffff757224 */ /* 0x000fe200078e00d0 */
[----:B------:R-:W-:Y:S02]  /*12730*/  FSEL R208, R13, -INF , !P5 ;  /* 0xff8000000dd07808 */ /* 0x000fe40006800000 */
[----:B------:R-:W-:-:S02]  /*12740*/  ISETP.GE.AND P4, PT, R12, R224, PT ;  /* 0x000000e00c00720c */ /* 0x000fc40003f86270 */
[C---:B------:R-:W-:Y:S01]  /*12750*/  ISETP.GE.AND P5, PT, R12.reuse, R229, PT ;  /* 0x000000e50c00720c */ /* 0x040fe20003fa6270 */
[----:B------:R3:W5:Y:S01]  /*12760*/  MUFU.TANH R17, R14 ;  /* 0x0000000e00117308 */ /* 0x0007620000002400 */
[----:B------:R-:W-:Y:S02]  /*12770*/  ISETP.GE.AND P3, PT, R12, R228, PT ;  /* 0x000000e40c00720c */ /* 0x000fe40003f66270 */
[--C-:B------:R-:W-:Y:S02]  /*12780*/  IADD3 R12, PT, PT, R39, 0x1bf, -R2.reuse ;  /* 0x000001bf270c7810 */ /* 0x100fe40007ffe802 */
[----:B------:R-:W-:Y:S02]  /*12790*/  IADD3 R13, PT, PT, R225, 0x1b8, -R2 ;  /* 0x000001b8e10d7810 */ /* 0x000fe40007ffe802 */
[----:B------:R-:W-:Y:S02]  /*127a0*/  IABS R12, R12 ;  /* 0x0000000c000c7213 */ /* 0x000fe40000000000 */
[----:B------:R-:W-:-:S02]  /*127b0*/  IABS R13, R13 ;  /* 0x0000000d000d7213 */ /* 0x000fc40000000000 */
[----:B------:R-:W-:Y:S01]  /*127c0*/  I2FP.F32.S32 R12, R12 ;  /* 0x0000000c000c7245 */ /* 0x000fe20000201400 */
[-C--:B-1----:R-:W-:Y:S01]  /*127d0*/  FMUL.FTZ R16, R34, R0.reuse ;  /* 0x0000000022107220 */ /* 0x082fe20000410000 */
[----:B------:R-:W-:Y:S01]  /*127e0*/  IMAD.MOV.U32 R116, RZ, RZ, R206 ;  /* 0x000000ffff747224 */ /* 0x000fe200078e00ce */
[----:B------:R-:W-:Y:S01]  /*127f0*/  FSEL R206, R15, -INF , !P4 ;  /* 0xff8000000fce7808 */ /* 0x000fe20006000000 */
[----:B------:R-:W-:Y:S01]  /*12800*/  FMUL.FTZ R15, R33, R0 ;  /* 0x00000000210f7220 */ /* 0x000fe20000410000 */
[----:B---3--:R-:W-:Y:S01]  /*12810*/  I2FP.F32.S32 R14, R13 ;  /* 0x0000000d000e7245 */ /* 0x008fe20000201400 */
[----:B--2---:R-:W-:Y:S01]  /*12820*/  FFMA.FTZ R13, -R221, R12, R18 ;  /* 0x0000000cdd0d7223 */ /* 0x004fe20000010112 */
[----:B----4-:R-:W-:Y:S01]  /*12830*/  HMMA.16816.F32 R24, R4, R44, R28 ;  /* 0x0000002c0418723c */ /* 0x010fe2000000181c */
[----:B------:R5:W1:Y:S01]  /*12840*/  MUFU.TANH R18, R16 ;  /* 0x0000001000127308 */ /* 0x000a620000002400 */
[----:B------:R-:W-:Y:S02]  /*12850*/  VIADD R12, R3, 0xfffffe48 ;  /* 0xfffffe48030c7836 */ /* 0x000fe40000000000 */
[----:B------:R-:W-:-:S03]  /*12860*/  IMAD.MOV.U32 R87, RZ, RZ, R202 ;  /* 0x000000ffff577224 */ /* 0x000fc600078e00ca */
        /* <DEDUP_REMOVED lines=15> */
[----:B------:R-:W-:Y:S02]  /*12960*/  IMAD.MOV.U32 R13, RZ, RZ, R14 ;  /* 0x000000ffff0d7224 */ /* 0x000fe400078e000e */
[----:B------:R-:W-:Y:S01]  /*12970*/  IMAD.MOV.U32 R86, RZ, RZ, R201 ;  /* 0x000000ffff567224 */ /* 0x000fe200078e00c9 */
[----:B------:R-:W-:Y:S01]  /*12980*/  I2FP.F32.S32 R14, R12 ;  /* 0x0000000c000e7245 */ /* 0x000fe20000201400 */
[----:B------:R2:W4:Y:S01]  /*12990*/  MUFU.TANH R19, R16 ;  /* 0x0000001000137308 */ /* 0x0005220000002400 */
[----:B------:R-:W-:Y:S01]  /*129a0*/  I2FP.F32.S32 R12, R13 ;  /* 0x0000000d000c7245 */ /* 0x000fe20000201400 */
[----:B------:R-:W-:Y:S01]  /*129b0*/  HMMA.16816.F32 R20, R4, R46, R40 ;  /* 0x0000002e0414723c */ /* 0x000fe20000001828 */
[----:B------:R-:W5:Y:S01]  /*129c0*/  LDSM.16.M88.4 R32, [R95+0x5000] ;  /* 0x005000005f20783b */ /* 0x000f620000000200 */
[----:B-1----:R-:W-:Y:S01]  /*129d0*/  FFMA.FTZ R14, -R221, R14, R18 ;  /* 0x0000000edd0e7223 */ /* 0x002fe20000010112 */
[----:B------:R-:W-:Y:S01]  /*129e0*/  IADD3 R13, PT, PT, R39, 0x1b7, -R2 ;  /* 0x000001b7270d7810 */ /* 0x000fe20007ffe802 */
[----:B---3--:R-:W-:Y:S01]  /*129f0*/  FFMA.FTZ R17, -R221, R12, R17 ;  /* 0x0000000cdd117223 */ /* 0x008fe20000010111 */
[----:B------:R-:W-:Y:S01]  /*12a00*/  VIADD R12, R3, 0xfffffe49 ;  /* 0xfffffe49030c7836 */ /* 0x000fe20000000000 */
[----:B------:R-:W-:Y:S01]  /*12a10*/  FSEL R201, R15, -INF , !P3 ;  /* 0xff8000000fc97808 */ /* 0x000fe20005800000 */
[----:B------:R-:W-:-:S02]  /*12a20*/  IMAD.MOV.U32 R67, RZ, RZ, R123 ;  /* 0x000000ffff437224 */ /* 0x000fc400078e007b */
[----:B--2---:R-:W-:Y:S01]  /*12a30*/  FMUL.FTZ R16, R24, R0 ;  /* 0x0000000018107220 */ /* 0x004fe20000410000 */
[----:B------:R-:W-:Y:S01]  /*12a40*/  HMMA.16816.F32 R28, R8, R48, R112 ;  /* 0x00000030081c723c */ /* 0x000fe20000001870 */
[----:B------:R-:W-:Y:S01]  /*12a50*/  IMAD.MOV.U32 R96, RZ, RZ, R77 ;  /* 0x000000ffff607224 */ /* 0x000fe200078e004d */
[----:B------:R-:W-:Y:S01]  /*12a60*/  LDSM.16.M88.4 R40, [R52+0x6000] ;  /* 0x006000003428783b */ /* 0x000fe20000000200 */
[----:B------:R1:W2:Y:S01]  /*12a70*/  MUFU.TANH R18, R16 ;  /* 0x0000001000127308 */ /* 0x0002a20000002400 */
[----:B------:R-:W-:Y:S02]  /*12a80*/  IABS R13, R13 ;  /* 0x0000000d000d7213 */ /* 0x000fe40000000000 */
[----:B------:R-:W-:Y:S02]  /*12a90*/  FSEL R15, R14, -INF , P4 ;  /* 0xff8000000e0f7808 */ /* 0x000fe40002000000 */
[----:B------:R-:W-:Y:S02]  /*12aa0*/  ISETP.GE.AND P3, PT, R12, R226, PT ;  /* 0x000000e20c00720c */ /* 0x000fe40003f66270 */
[----:B------:R-:W-:-:S02]  /*12ab0*/  FSEL R198, R15, -INF , !P5 ;  /* 0xff8000000fc67808 */ /* 0x000fc40006800000 */
[----:B------:R-:W-:Y:S02]  /*12ac0*/  I2FP.F32.S32 R13, R13 ;  /* 0x0000000d000d7245 */ /* 0x000fe40000201400 */
[----:B------:R-:W-:Y:S02]  /*12ad0*/  ISETP.GE.AND P4, PT, R12, R224, PT ;  /* 0x000000e00c00720c */ /* 0x000fe40003f86270 */
[----:B------:R-:W-:Y:S02]  /*12ae0*/  FSEL R15, R17, -INF , P3 ;  /* 0xff800000110f7808 */ /* 0x000fe40001800000 */
[----:B-1----:R-:W-:-:S04]  /*12af0*/  IADD3 R16, PT, PT, R225, 0x1b0, -R2 ;  /* 0x000001b0e1107810 */ /* 0x002fc80007ffe802 */
        /* <DEDUP_REMOVED lines=9> */
[----:B--2---:R-:W-:Y:S01]  /*12b90*/  FFMA.FTZ R17, -R221, R14, R18 ;  /* 0x0000000edd117223 */ /* 0x004fe20000010112 */
[----:B------:R-:W1:Y:S01]  /*12ba0*/  MUFU.TANH R19, R16 ;  /* 0x0000001000137308 */ /* 0x000e620000002400 */
[----:B------:R-:W-:-:S02]  /*12bb0*/  FSEL R14, R13, -INF , P3 ;  /* 0xff8000000d0e7808 */ /* 0x000fc40001800000 */
[----:B------:R-:W-:-:S05]  /*12bc0*/  ISETP.GE.AND P4, PT, R12, R226, PT ;  /* 0x000000e20c00720c */ /* 0x000fca0003f86270 */
[----:B------:R2:W3:Y:S01]  /*12bd0*/  MUFU.TANH R18, R15 ;  /* 0x0000000f00127308 */ /* 0x0004e20000002400 */
[----:B------:R-:W-:Y:S02]  /*12be0*/  FSEL R196, R14, -INF , !P5 ;  /* 0xff8000000ec47808 */ /* 0x000fe40006800000 */
[--C-:B------:R-:W-:Y:S02]  /*12bf0*/  IADD3 R13, PT, PT, R39, 0x1b0, -R2.reuse ;  /* 0x000001b0270d7810 */ /* 0x100fe40007ffe802 */
[----:B------:R-:W-:Y:S02]  /*12c00*/  FSEL R17, R17, -INF , P4 ;  /* 0xff80000011117808 */ /* 0x000fe40002000000 */
[----:B------:R-:W-:Y:S02]  /*12c10*/  ISETP.GE.AND P3, PT, R12, R224, PT ;  /* 0x000000e00c00720c */ /* 0x000fe40003f66270 */
[----:B------:R-:W-:Y:S02]  /*12c20*/  IABS R13, R13 ;  /* 0x0000000d000d7213 */ /* 0x000fe40000000000 */
[----:B--2---:R-:W-:-:S04]  /*12c30*/  IADD3 R15, PT, PT, R225, 0x1af, -R2 ;  /* 0x000001afe10f7810 */ /* 0x004fc80007ffe802 */
[----:B------:R-:W-:Y:S02]  /*12c40*/  IABS R14, R15 ;  /* 0x0000000f000e7213 */ /* 0x000fe40000000000 */
[C---:B------:R-:W-:Y:S02]  /*12c50*/  ISETP.GE.AND P5, PT, R12.reuse, R229, PT ;  /* 0x000000e50c00720c */ /* 0x040fe40003fa6270 */
[----:B------:R-:W-:Y:S01]  /*12c60*/  ISETP.GE.AND P4, PT, R12, R228, PT ;  /* 0x000000e40c00720c */ /* 0x000fe20003f86270 */
[----:B------:R-:W-:Y:S01]  /*12c70*/  IMAD.MOV.U32 R12, RZ, RZ, R14 ;  /* 0x000000ffff0c7224 */ /* 0x000fe200078e000e */
[----:B------:R-:W-:Y:S01]  /*12c80*/  I2FP.F32.S32 R13, R13 ;  /* 0x0000000d000d7245 */ /* 0x000fe20000201400 */
[----:B------:R-:W-:Y:S01]  /*12c90*/  FMUL.FTZ R16, R27, R0 ;  /* 0x000000001b107220 */ /* 0x000fe20000410000 */
[----:B------:R-:W-:Y:S02]  /*12ca0*/  IMAD.MOV.U32 R123, RZ, RZ, R204 ;  /* 0x000000ffff7b7224 */ /* 0x000fe400078e00cc */
[----:B------:R-:W-:Y:S01]  /*12cb0*/  I2FP.F32.S32 R15, R12 ;  /* 0x0000000c000f7245 */ /* 0x000fe20000201400 */
[----:B-1----:R-:W-:Y:S01]  /*12cc0*/  FFMA.FTZ R14, -R221, R13, R19 ;  /* 0x0000000ddd0e7223 */ /* 0x002fe20000010113 */
[----:B------:R-:W-:Y:S01]  /*12cd0*/  IMAD.MOV.U32 R77, RZ, RZ, R200 ;  /* 0x000000ffff4d7224 */ /* 0x000fe200078e00c8 */
[----:B------:R3:W1:Y:S01]  /*12ce0*/  MUFU.TANH R19, R16 ;  /* 0x0000001000137308 */ /* 0x0006620000002400 */
[----:B------:R-:W-:Y:S01]  /*12cf0*/  VIADD R12, R3, 0xfffffe51 ;  /* 0xfffffe51030c7836 */ /* 0x000fe20000000000 */
[----:B-----5:R-:W-:Y:S01]  /*12d00*/  HMMA.16816.F32 R28, R4, R32, R28 ;  /* 0x00000020041c723c */ /* 0x020fe2000000181c */
[----:B------:R-:W-:Y:S01]  /*12d10*/  FSEL R14, R14, -INF , P4 ;  /* 0xff8000000e0e7808 */ /* 0x000fe20002000000 */
[----:B------:R-:W-:Y:S01]  /*12d20*/  IMAD.MOV.U32 R114, RZ, RZ, R191 ;  /* 0x000000ffff727224 */ /* 0x000fe200078e00bf */
[----:B------:R-:W-:Y:S01]  /*12d30*/  FSEL R204, R17, -INF , !P3 ;  /* 0xff80000011cc7808 */ /* 0x000fe20005800000 */
[----:B------:R-:W2:Y:S01]  /*12d40*/  LDSM.16.M88.4 R24, [R52+0x5800] ;  /* 0x005800003418783b */ /* 0x000ea20000000200 */
[----:B------:R-:W-:-:S02]  /*12d50*/  ISETP.GE.AND P3, PT, R12, R226, PT ;  /* 0x000000e20c00720c */ /* 0x000fc40003f66270 */
[----:B------:R-:W-:Y:S01]  /*12d60*/  FSEL R200, R14, -INF , !P5 ;  /* 0xff8000000ec87808 */ /* 0x000fe20006800000 */
[----:B---3--:R-:W-:Y:S01]  /*12d70*/  FFMA.FTZ R16, -R221, R15, R18 ;  /* 0x0000000fdd107223 */ /* 0x008fe20000010112 */
[----:B------:R-:W-:-:S04]  /*12d80*/  FMUL.FTZ R15, R20, R0 ;  /* 0x00000000140f7220 */ /* 0x000fc80000410000 */
[----:B------:R3:W4:Y:S01]  /*12d90*/  MUFU.TANH R18, R15 ;  /* 0x0000000f00127308 */ /* 0x0007220000002400 */
[----:B------:R-:W-:Y:S02]  /*12da0*/  FSEL R16, R16, -INF , P3 ;  /* 0xff80000010107808 */ /* 0x000fe40001800000 */
[C---:B------:R-:W-:Y:S02]  /*12db0*/  ISETP.GE.AND P4, PT, R12.reuse, R224, PT ;  /* 0x000000e00c00720c */ /* 0x040fe40003f86270 */
[C---:B------:R-:W-:Y:S02]  /*12dc0*/  ISETP.GE.AND P5, PT, R12.reuse, R229, PT ;  /* 0x000000e50c00720c */ /* 0x040fe40003fa6270 */
[----:B------:R-:W-:Y:S02]  /*12dd0*/  ISETP.GE.AND P3, PT, R12, R228, PT ;  /* 0x000000e40c00720c */ /* 0x000fe40003f66270 */
[----:B---3--:R-:W-:-:S04]  /*12de0*/  IADD3 R15, PT, PT, R225, 0x1a8, -R2 ;  /* 0x000001a8e10f7810 */ /* 0x008fc80007ffe802 */
[----:B------:R-:W-:Y:S02]  /*12df0*/  IABS R14, R15 ;  /* 0x0000000f000e7213 */ /* 0x000fe40000000000 */
[----:B------:R-:W-:-:S03]  /*12e00*/  IADD3 R13, PT, PT, R39, 0x1af, -R2 ;  /* 0x000001af270d7810 */ /* 0x000fc60007ffe802 */
[----:B------:R-:W-:Y:S01]  /*12e10*/  IMAD.MOV.U32 R12, RZ, RZ, R14 ;  /* 0x000000ffff0c7224 */ /* 0x000fe200078e000e */
[----:B------:R-:W-:Y:S01]  /*12e20*/  IABS R13, R13 ;  /* 0x0000000d000d7213 */ /* 0x000fe20000000000 */
[----:B------:R-:W-:-:S03]  /*12e30*/  FMUL.FTZ R17, R22, R0 ;  /* 0x0000000016117220 */ /* 0x000fc60000410000 */
[----:B------:R-:W-:Y:S01]  /*12e40*/  I2FP.F32.S32 R15, R12 ;  /* 0x0000000c000f7245 */ /* 0x000fe20000201400 */
[----:B------:R4:W3:Y:S01]  /*12e50*/  MUFU.TANH R32, R17 ;  /* 0x0000001100207308 */ /* 0x0008e20000002400 */
[----:B------:R-:W-:Y:S01]  /*12e60*/  I2FP.F32.S32 R13, R13 ;  /* 0x0000000d000d7245 */ /* 0x000fe20000201400 */
[----:B------:R-:W-:-:S04]  /*12e70*/  VIADD R12, R3, 0xfffffe58 ;  /* 0xfffffe58030c7836 */ /* 0x000fc80000000000 */
[----:B-1----:R-:W-:Y:S01]  /*12e80*/  FFMA.FTZ R14, -R221, R13, R19 ;  /* 0x0000000ddd0e7223 */ /* 0x002fe20000010113 */
        /* <DEDUP_REMOVED lines=8> */
[----:B-1----:R-:W-:Y:S02]  /*12f10*/  FSEL R15, R14, -INF , P3 ;  /* 0xff8000000e0f7808 */ /* 0x002fe40001800000 */
        /* <DEDUP_REMOVED lines=10> */
[----:B------:R-:W-:-:S02]  /*12fc0*/  IMAD.MOV.U32 R113, RZ, RZ, R190 ;  /* 0x000000ffff717224 */ /* 0x000fc400078e00be */
[----:B---3--:R-:W-:Y:S01]  /*12fd0*/  FFMA.FTZ R14, -R221, R12, R32 ;  /* 0x0000000cdd0e7223 */ /* 0x008fe20000010120 */
[----:B------:R-:W-:Y:S01]  /*12fe0*/  FSEL R190, R15, -INF , !P3 ;  /* 0xff8000000fbe7808 */ /* 0x000fe20005800000 */
[----:B----4-:R-:W-:Y:S01]  /*12ff0*/  FFMA.FTZ R17, -R221, R13, R19 ;  /* 0x0000000ddd117223 */ /* 0x010fe20000010113 */
[--C-:B------:R-:W-:Y:S02]  /*13000*/  IADD3 R13, PT, PT, R39, 0x1a7, -R2.reuse ;  /* 0x000001a7270d7810 */ /* 0x100fe40007ffe802 */
[----:B------:R-:W-:Y:S01]  /*13010*/  IADD3 R15, PT, PT, R225, 0x1a0, -R2 ;  /* 0x000001a0e10f7810 */ /* 0x000fe20007ffe802 */
[----:B------:R-:W-:Y:S01]  /*13020*/  VIADD R12, R3, 0xfffffe59 ;  /* 0xfffffe59030c7836 */ /* 0x000fe20000000000 */
[----:B------:R-:W-:Y:S01]  /*13030*/  IABS R13, R13 ;  /* 0x0000000d000d7213 */ /* 0x000fe20000000000 */
[----:B------:R-:W-:Y:S01]  /*13040*/  HMMA.16816.F32 R20, R8, R50, R176 ;  /* 0x000000320814723c */ /* 0x000fe200000018b0 */
[----:B------:R-:W-:Y:S01]  /*13050*/  IMAD.MOV.U32 R120, RZ, RZ, R75 ;  /* 0x000000ffff787224 */ /* 0x000fe200078e004b */
[----:B------:R-:W-:Y:S01]  /*13060*/  LDSM.16.M88.4 R48, [R52+0x6800] ;  /* 0x006800003430783b */ /* 0x000fe20000000200 */
[----:B-1----:R-:W-:-:S04]  /*13070*/  FMUL.FTZ R16, R28, R0 ;  /* 0x000000001c107220 */ /* 0x002fc80000410000 */
[----:B------:R1:W3:Y:S01]  /*13080*/  MUFU.TANH R19, R16 ;  /* 0x0000001000137308 */ /* 0x0002e20000002400 */
[----:B------:R-:W-:Y:S02]  /*13090*/  ISETP.GE.AND P3, PT, R12, R226, PT ;  /* 0x000000e20c00720c */ /* 0x000fe40003f66270 */
[----:B-1----:R-:W-:Y:S02]  /*130a0*/  FSEL R16, R14, -INF , P4 ;  /* 0xff8000000e107808 */ /* 0x002fe40002000000 */
        /* <DEDUP_REMOVED lines=17> */
[----:B------:R-:W-:Y:S01]  /*131c0*/  IMAD.MOV.U32 R122, RZ, RZ, R80 ;  /* 0x000000ffff7a7224 */ /* 0x000fe200078e0050 */
[----:B------:R1:W3:Y:S01]  /*131d0*/  MUFU.TANH R17, R15 ;  /* 0x0000000f00117308 */ /* 0x0002e20000002400 */
[----:B------:R-:W-:Y:S01]  /*131e0*/  IMAD.MOV.U32 R80, RZ, RZ, R71 ;  /* 0x000000ffff507224 */ /* 0x000fe200078e0047 */
[----:B------:R-:W-:Y:S01]  /*131f0*/  FSEL R71, R13, -INF , !P5 ;  /* 0xff8000000d477808 */ /* 0x000fe20006800000 */
[----:B------:R-:W-:Y:S01]  /*13200*/  IMAD.MOV.U32 R121, RZ, RZ, R69 ;  /* 0x000000ffff797224 */ /* 0x000fe200078e0045 */
[----:B------:R-:W-:Y:S01]  /*13210*/  FSEL R69, R16, -INF , !P4 ;  /* 0xff80000010457808 */ /* 0x000fe20006000000 */
[----:B------:R-:W-:Y:S01]  /*13220*/  FMUL.FTZ R13, R29, R0 ;  /* 0x000000001d0d7220 */ /* 0x000fe20000410000 */
[----:B------:R-:W-:Y:S01]  /*13230*/  FSEL R18, R14, -INF , P3 ;  /* 0xff8000000e127808 */ /* 0x000fe20001800000 */
[----:B--2---:R-:W-:Y:S01]  /*13240*/  HMMA.16816.F32 R20, R8, R24, R108 ;  /* 0x000000180814723c */ /* 0x004fe2000000186c */
[----:B------:R-:W-:-:S02]  /*13250*/  ISETP.GE.AND P4, PT, R12, R224, PT ;  /* 0x000000e00c00720c */ /* 0x000fc40003f86270 */
[C---:B------:R-:W-:Y:S02]  /*13260*/  ISETP.GE.AND P5, PT, R12.reuse, R229, PT ;  /* 0x000000e50c00720c */ /* 0x040fe40003fa6270 */
[----:B------:R-:W-:Y:S02]  /*13270*/  ISETP.GE.AND P3, PT, R12, R228, PT ;  /* 0x000000e40c00720c */ /* 0x000fe40003f66270 */
[--C-:B------:R-:W-:Y:S01]  /*13280*/  IADD3 R12, PT, PT, R39, 0x1a0, -R2.reuse ;  /* 0x000001a0270c7810 */ /* 0x100fe20007ffe802 */
[----:B------:R-:W-:Y:S01]  /*13290*/  HMMA.16816.F32 R44, R8, R26, R172 ;  /* 0x0000001a082c723c */ /* 0x000fe200000018ac */
[----:B-1----:R-:W-:Y:S01]  /*132a0*/  FMUL.FTZ R15, R31, R0 ;  /* 0x000000001f0f7220 */ /* 0x002fe20000410000 */
        /* <DEDUP_REMOVED lines=24> */
[----:B------:R-:W-:Y:S01]  /*13430*/  I2FP.F32.S32 R13, R13 ;  /* 0x0000000d000d7245 */ /* 0x000fe20000201400 */
[----:B------:R-:W-:Y:S01]  /*13440*/  IMAD.MOV.U32 R112, RZ, RZ, R189 ;  /* 0x000000ffff707224 */ /* 0x000fe200078e00bd */
[----:B------:R-:W-:Y:S02]  /*13450*/  FSEL R189, R18, -INF , !P4 ;  /* 0xff80000012bd7808 */ /* 0x000fe40006000000 */
        /* <DEDUP_REMOVED lines=34> */
[----:B------:R-:W-:Y:S01]  /*13680*/  FSEL R14, R14, -INF , P3 ;  /* 0xff8000000e0e7808 */ /* 0x000fe20001800000 */
[----:B------:R-:W-:Y:S01]  /*13690*/  IMAD.MOV.U32 R97, RZ, RZ, R78 ;  /* 0x000000ffff617224 */ /* 0x000fe200078e004e */
[----:B------:R-:W-:Y:S01]  /*136a0*/  IADD3 R15, PT, PT, R225, 0x190, -R2 ;  /* 0x00000190e10f7810 */ /* 0x000fe20007ffe802 */
[----:B------:R1:W2:Y:S01]  /*136b0*/  MUFU.TANH R18, R17 ;  /* 0x0000001100127308 */ /* 0x0002a20000002400 */
[----:B------:R-:W-:-:S02]  /*136c0*/  IMAD.MOV.U32 R78, RZ, RZ, R72 ;  /* 0x000000ffff4e7224 */ /* 0x000fc400078e0048 */
[----:B----4-:R-:W-:Y:S01]  /*136d0*/  FFMA.FTZ R16, -R221, R13, R16 ;  /* 0x0000000ddd107223 */ /* 0x010fe20000010110 */
[----:B------:R-:W-:Y:S02]  /*136e0*/  ISETP.GE.AND P4, PT, R12, R226, PT ;  /* 0x000000e20c00720c */ /* 0x000fe40003f86270 */
[----:B------:R-:W-:Y:S02]  /*136f0*/  FSEL R72, R14, -INF , !P5 ;  /* 0xff8000000e487808 */ /* 0x000fe40006800000 */
[----:B------:R-:W-:Y:S02]  /*13700*/  IABS R14, R15 ;  /* 0x0000000f000e7213 */ /* 0x000fe40000000000 */
[C---:B------:R-:W-:Y:S02]  /*13710*/  ISETP.GE.AND P3, PT, R12.reuse, R224, PT ;  /* 0x000000e00c00720c */ /* 0x040fe40003f66270 */
[----:B------:R-:W-:Y:S02]  /*13720*/  ISETP.GE.AND P5, PT, R12, R229, PT ;  /* 0x000000e50c00720c */ /* 0x000fe40003fa6270 */
[----:B------:R-:W-:-:S02]  /*13730*/  IADD3 R13, PT, PT, R39, 0x197, -R2 ;  /* 0x00000197270d7810 */ /* 0x000fc40007ffe802 */
[----:B-1----:R-:W-:Y:S02]  /*13740*/  FSEL R17, R16, -INF , P4 ;  /* 0xff80000010117808 */ /* 0x002fe40002000000 */
        /* <DEDUP_REMOVED lines=29> */
[----:B------:R-:W-:Y:S02]  /*13920*/  I2FP.F32.S32 R14, R14 ;  /* 0x0000000e000e7245 */ /* 0x000fe40000201400 */
[----:B------:R-:W-:Y:S01]  /*13930*/  FSEL R13, R13, -INF , P3 ;  /* 0xff8000000d0d7808 */ /* 0x000fe20001800000 */
[----:B------:R-:W-:Y:S01]  /*13940*/  FMUL.FTZ R16, R23, R0 ;  /* 0x0000000017107220 */ /* 0x000fe20000410000 */
[----:B------:R-:W-:Y:S01]  /*13950*/  ISETP.GE.AND P3, PT, R12, R226, PT ;  /* 0x000000e20c00720c */ /* 0x000fe20003f66270 */
[----:B--2---:R-:W-:Y:S01]  /*13960*/  FFMA.FTZ R14, -R221, R14, R18 ;  /* 0x0000000edd0e7223 */ /* 0x004fe20000010112 */
[----:B------:R-:W-:Y:S01]  /*13970*/  FSEL R186, R15, -INF , !P4 ;  /* 0xff8000000fba7808 */ /* 0x000fe20006000000 */
[----:B------:R1:W2:Y:S01]  /*13980*/  MUFU.TANH R18, R16 ;  /* 0x0000001000127308 */ /* 0x0002a20000002400 */
[----:B------:R-:W-:Y:S02]  /*13990*/  HMMA.16816.F32 R28, R8, R40, R192 ;  /* 0x00000028081c723c */ /* 0x000fe400000018c0 */
[----:B------:R-:W-:Y:S01]  /*139a0*/  FSEL R15, R14, -INF , P3 ;  /* 0xff8000000e0f7808 */ /* 0x000fe20001800000 */
[----:B------:R-:W-:Y:S01]  /*139b0*/  FMUL.FTZ R14, R32, R0 ;  /* 0x00000000200e7220 */ /* 0x000fe20000410000 */
[----:B------:R-:W-:-:S02]  /*139c0*/  FSEL R185, R13, -INF , !P5 ;  /* 0xff8000000db97808 */ /* 0x000fc40006800000 */
[C---:B------:R-:W-:Y:S01]  /*139d0*/  ISETP.GE.AND P4, PT, R12.reuse, R224, PT ;  /* 0x000000e00c00720c */ /* 0x040fe20003f86270 */
[----:B------:R3:W5:Y:S01]  /*139e0*/  MUFU.TANH R17, R14 ;  /* 0x0000000e00117308 */ /* 0x0007620000002400 */
[C---:B------:R-:W-:Y:S02]  /*139f0*/  ISETP.GE.AND P5, PT, R12.reuse, R229, PT ;  /* 0x000000e50c00720c */ /* 0x040fe40003fa6270 */
[----:B------:R-:W-:Y:S02]  /*13a00*/  ISETP.GE.AND P3, PT, R12, R228, PT ;  /* 0x000000e40c00720c */ /* 0x000fe40003f66270 */
[--C-:B------:R-:W-:Y:S02]  /*13a10*/  IADD3 R12, PT, PT, R39, 0x18f, -R2.reuse ;  /* 0x0000018f270c7810 */ /* 0x100fe40007ffe802 */
[----:B------:R-:W-:Y:S02]  /*13a20*/  IADD3 R13, PT, PT, R225, 0x188, -R2 ;  /* 0x00000188e10d7810 */ /* 0x000fe40007ffe802 */
[----:B------:R-:W-:-:S02]  /*13a30*/  IABS R12, R12 ;  /* 0x0000000c000c7213 */ /* 0x000fc40000000000 */
[----:B------:R-:W-:Y:S02]  /*13a40*/  IABS R13, R13 ;  /* 0x0000000d000d7213 */ /* 0x000fe40000000000 */
[----:B------:R-:W-:Y:S01]  /*13a50*/  I2FP.F32.S32 R12, R12 ;  /* 0x0000000c000c7245 */ /* 0x000fe20000201400 */
[----:B-1----:R-:W-:Y:S01]  /*13a60*/  FMUL.FTZ R16, R34, R0 ;  /* 0x0000000022107220 */ /* 0x002fe20000410000 */
[----:B------:R-:W-:Y:S02]  /*13a70*/  FSEL R184, R15, -INF , !P4 ;  /* 0xff8000000fb87808 */ /* 0x000fe40006000000 */
[----:B---3--:R-:W-:Y:S01]  /*13a80*/  I2FP.F32.S32 R14, R13 ;  /* 0x0000000d000e7245 */ /* 0x008fe20000201400 */
[----:B--2---:R-:W-:Y:S01]  /*13a90*/  FFMA.FTZ R13, -R221, R12, R18 ;  /* 0x0000000cdd0d7223 */ /* 0x004fe20000010112 */
[----:B------:R-:W-:Y:S01]  /*13aa0*/  FMUL.FTZ R15, R33, R0 ;  /* 0x00000000210f7220 */ /* 0x000fe20000410000 */
[----:B----4-:R-:W-:Y:S01]  /*13ab0*/  HMMA.16816.F32 R24, R4, R44, R28 ;  /* 0x0000002c0418723c */ /* 0x010fe2000000181c */
        /* <DEDUP_REMOVED lines=19> */
[----:B------:R-:W-:Y:S01]  /*13bf0*/  FSEL R179, R15, -INF , !P3 ;  /* 0xff8000000fb37808 */ /* 0x000fe20005800000 */
[----:B------:R2:W4:Y:S01]  /*13c00*/  MUFU.TANH R19, R16 ;  /* 0x0000001000137308 */ /* 0x0005220000002400 */
[----:B------:R-:W-:Y:S01]  /*13c10*/  I2FP.F32.S32 R14, R12 ;  /* 0x0000000c000e7245 */ /* 0x000fe20000201400 */
[----:B------:R-:W5:Y:S01]  /*13c20*/  LDSM.16.M88.4 R32, [R95+0x6800] ;  /* 0x006800005f20783b */ /* 0x000f620000000200 */
[----:B------:R-:W-:-:S03]  /*13c30*/  I2FP.F32.S32 R12, R13 ;  /* 0x0000000d000c7245 */ /* 0x000fc60000201400 */
[----:B-1----:R-:W-:Y:S01]  /*13c40*/  FFMA.FTZ R14, -R221, R14, R18 ;  /* 0x0000000edd0e7223 */ /* 0x002fe20000010112 */
[----:B------:R-:W-:Y:S01]  /*13c50*/  IADD3 R13, PT, PT, R39, 0x187, -R2 ;  /* 0x00000187270d7810 */ /* 0x000fe20007ffe802 */
[----:B---3--:R-:W-:Y:S01]  /*13c60*/  FFMA.FTZ R17, -R221, R12, R17 ;  /* 0x0000000cdd117223 */ /* 0x008fe20000010111 */
[----:B------:R-:W-:Y:S02]  /*13c70*/  VIADD R12, R3, 0xfffffe79 ;  /* 0xfffffe79030c7836 */ /* 0x000fe40000000000 */
[----:B--2---:R-:W-:-:S04]  /*13c80*/  FMUL.FTZ R16, R24, R0 ;  /* 0x0000000018107220 */ /* 0x004fc80000410000 */
[----:B------:R1:W2:Y:S01]  /*13c90*/  MUFU.TANH R18, R16 ;  /* 0x0000001000127308 */ /* 0x0002a20000002400 */
[----:B------:R-:W-:Y:S02]  /*13ca0*/  IABS R13, R13 ;  /* 0x0000000d000d7213 */ /* 0x000fe40000000000 */
[----:B------:R-:W-:Y:S02]  /*13cb0*/  FSEL R15, R14, -INF , P4 ;  /* 0xff8000000e0f7808 */ /* 0x000fe40002000000 */
[C---:B------:R-:W-:Y:S02]  /*13cc0*/  ISETP.GE.AND P3, PT, R12.reuse, R226, PT ;  /* 0x000000e20c00720c */ /* 0x040fe40003f66270 */
[----:B------:R-:W-:Y:S02]  /*13cd0*/  FSEL R176, R15, -INF , !P5 ;  /* 0xff8000000fb07808 */ /* 0x000fe40006800000 */
[----:B------:R-:W-:Y:S02]  /*13ce0*/  I2FP.F32.S32 R13, R13 ;  /* 0x0000000d000d7245 */ /* 0x000fe40000201400 */
[----:B------:R-:W-:-:S02]  /*13cf0*/  ISETP.GE.AND P4, PT, R12, R224, PT ;  /* 0x000000e00c00720c */ /* 0x000fc40003f86270 */
        /* <DEDUP_REMOVED lines=13> */
[----:B------:R-:W-:Y:S01]  /*13dd0*/  FSEL R14, R13, -INF , P3 ;  /* 0xff8000000d0e7808 */ /* 0x000fe20001800000 */
[----:B------:R-:W-:Y:S01]  /*13de0*/  HMMA.16816.F32 R20, R4, R46, R40 ;  /* 0x0000002e0414723c */ /* 0x000fe20000001828 */
[----:B------:R-:W-:Y:S01]  /*13df0*/  ISETP.GE.AND P4, PT, R12, R226, PT ;  /* 0x000000e20c00720c */ /* 0x000fe20003f86270 */
[----:B------:R-:W-:-:S04]  /*13e00*/  IMAD.MOV.U32 R115, RZ, RZ, R133 ;  /* 0x000000ffff737224 */ /* 0x000fc800078e0085 */
[----:B------:R2:W3:Y:S01]  /*13e10*/  MUFU.TANH R18, R15 ;  /* 0x0000000f00127308 */ /* 0x0004e20000002400 */
[----:B------:R-:W-:Y:S01]  /*13e20*/  FSEL R174, R14, -INF , !P5 ;  /* 0xff8000000eae7808 */ /* 0x000fe20006800000 */
[----:B------:R-:W-:Y:S01]  /*13e30*/  HMMA.16816.F32 R28, R8, R48, R104 ;  /* 0x00000030081c723c */ /* 0x000fe20000001868 */
[--C-:B------:R-:W-:Y:S01]  /*13e40*/  IADD3 R13, PT, PT, R39, 0x180, -R2.reuse ;  /* 0x00000180270d7810 */ /* 0x100fe20007ffe802 */
[----:B------:R-:W-:Y:S01]  /*13e50*/  IMAD.MOV.U32 R84, RZ, RZ, R125 ;  /* 0x000000ffff547224 */ /* 0x000fe200078e007d */
[----:B------:R-:W-:Y:S01]  /*13e60*/  FSEL R17, R17, -INF , P4 ;  /* 0xff80000011117808 */ /* 0x000fe20002000000 */
[----:B------:R-:W-:Y:S01]  /*13e70*/  LDSM.16.M88.4 R40, [R52+0x7800] ;  /* 0x007800003428783b */ /* 0x000fe20000000200 */
        /* <DEDUP_REMOVED lines=9> */
[----:B------:R-:W-:Y:S02]  /*13f10*/  FSEL R182, R17, -INF , !P3 ;  /* 0xff80000011b67808 */ /* 0x000fe40005800000 */
[----:B------:R-:W-:Y:S01]  /*13f20*/  I2FP.F32.S32 R15, R12 ;  /* 0x0000000c000f7245 */ /* 0x000fe20000201400 */
[----:B-1----:R-:W-:Y:S01]  /*13f30*/  FFMA.FTZ R14, -R221, R13, R19 ;  /* 0x0000000ddd0e7223 */ /* 0x002fe20000010113 */
[----:B-----5:R-:W-:Y:S01]  /*13f40*/  HMMA.16816.F32 R28, R4, R32, R28 ;  /* 0x00000020041c723c */ /* 0x020fe2000000181c */
[----:B------:R3:W1:Y:S01]  /*13f50*/  MUFU.TANH R19, R16 ;  /* 0x0000001000137308 */ /* 0x0006620000002400 */
[----:B------:R-:W-:Y:S01]  /*13f60*/  VIADD R12, R3, 0xfffffe81 ;  /* 0xfffffe81030c7836 */ /* 0x000fe20000000000 */
[----:B------:R-:W2:Y:S01]  /*13f70*/  LDSM.16.M88.4 R24, [R52+0x7000] ;  /* 0x007000003418783b */ /* 0x000ea20000000200 */
[----:B------:R-:W-:-:S03]  /*13f80*/  FSEL R14, R14, -INF , P4 ;  /* 0xff8000000e0e7808 */ /* 0x000fc60002000000 */
[----:B------:R-:W-:Y:S02]  /*13f90*/  ISETP.GE.AND P3, PT, R12, R226, PT ;  /* 0x000000e20c00720c */ /* 0x000fe40003f66270 */
        /* <DEDUP_REMOVED lines=39> */
[----:B---3--:R-:W-:-:S02]  /*14210*/  FFMA.FTZ R14, -R221, R12, R32 ;  /* 0x0000000cdd0e7223 */ /* 0x008fc40000010120 */
[----:B----4-:R-:W-:Y:S01]  /*14220*/  FFMA.FTZ R17, -R221, R13, R19 ;  /* 0x0000000ddd117223 */ /* 0x010fe20000010113 */
[--C-:B------:R-:W-:Y:S02]  /*14230*/  IADD3 R13, PT, PT, R39, 0x177, -R2.reuse ;  /* 0x00000177270d7810 */ /* 0x100fe40007ffe802 */
[----:B------:R-:W-:Y:S01]  /*14240*/  IADD3 R15, PT, PT, R225, 0x170, -R2 ;  /* 0x00000170e10f7810 */ /* 0x000fe20007ffe802 */
[----:B------:R-:W-:Y:S01]  /*14250*/  VIADD R12, R3, 0xfffffe89 ;  /* 0xfffffe89030c7836 */ /* 0x000fe20000000000 */
[----:B------:R-:W-:Y:S01]  /*14260*/  IABS R13, R13 ;  /* 0x0000000d000d7213 */ /* 0x000fe20000000000 */
[----:B------:R-:W-:Y:S01]  /*14270*/  HMMA.16816.F32 R20, R8, R50, R236 ;  /* 0x000000320814723c */ /* 0x000fe200000018ec */
        /* <DEDUP_REMOVED lines=26> */
[C---:B--2---:R-:W-:Y:S01]  /*14420*/  HMMA.16816.F32 R20, R8.reuse, R24, R100 ;  /* 0x000000180814723c */ /* 0x044fe20000001864 */
[C---:B------:R-:W-:Y:S02]  /*14430*/  ISETP.GE.AND P4, PT, R12.reuse, R224, PT ;  /* 0x000000e00c00720c */ /* 0x040fe40003f86270 */
        /* <DEDUP_REMOVED lines=66> */
[----:B------:R-:W-:Y:S01]  /*14860*/  HMMA.16816.F32 R24, R4, R26, R44 ;  /* 0x0000001a0418723c */ /* 0x000fe2000000182c */
[----:B------:R-:W-:Y:S01]  /*14870*/  ISETP.GE.AND P4, PT, R12, R226, PT ;  /* 0x000000e20c00720c */ /* 0x000fe20003f86270 */
[----:B------:R-:W3:Y:S01]  /*14880*/  LDSM.16.M88.4 R44, [R95+0x7800] ;  /* 0x007800005f2c783b */ /* 0x000ee20000000200 */
[----:B------:R-:W-:-:S02]  /*14890*/  FSEL R103, R14, -INF , !P5 ;  /* 0xff8000000e677808 */ /* 0x000fc40006800000 */
[----:B------:R-:W-:Y:S02]  /*148a0*/  IABS R14, R15 ;  /* 0x0000000f000e7213 */ /* 0x000fe40000000000 */
[C---:B------:R-:W-:Y:S02]  /*148b0*/  ISETP.GE.AND P3, PT, R12.reuse, R224, PT ;  /* 0x000000e00c00720c */ /* 0x040fe40003f66270 */
[----:B------:R-:W-:Y:S02]  /*148c0*/  ISETP.GE.AND P5, PT, R12, R229, PT ;  /* 0x000000e50c00720c */ /* 0x000fe40003fa6270 */
[----:B------:R-:W-:Y:S02]  /*148d0*/  IADD3 R13, PT, PT, R39, 0x167, -R2 ;  /* 0x00000167270d7810 */ /* 0x000fe40007ffe802 */
[----:B-1----:R-:W-:Y:S02]  /*148e0*/  FSEL R17, R16, -INF , P4 ;  /* 0xff80000010117808 */ /* 0x002fe40002000000 */
[----:B------:R-:W-:Y:S01]  /*148f0*/  ISETP.GE.AND P4, PT, R12, R228, PT ;  /* 0x000000e40c00720c */ /* 0x000fe20003f86270 */
[----:B------:R-:W-:Y:S01]  /*14900*/  IMAD.MOV.U32 R12, RZ, RZ, R14 ;  /* 0x000000ffff0c7224 */ /* 0x000fe200078e000e */
[----:B------:R-:W-:Y:S01]  /*14910*/  IABS R13, R13 ;  /* 0x0000000d000d7213 */ /* 0x000fe20000000000 */
[----:B------:R-:W-:-:S03]  /*14920*/  FMUL.FTZ R14, R22, R0 ;  /* 0x00000000160e7220 */ /* 0x000fc60000410000 */
[----:B------:R-:W-:Y:S01]  /*14930*/  I2FP.F32.S32 R12, R12 ;  /* 0x0000000c000c7245 */ /* 0x000fe20000201400 */
[----:B------:R1:W4:Y:S01]  /*14940*/  MUFU.TANH R19, R14 ;  /* 0x0000000e00137308 */ /* 0x0003220000002400 */
[----:B------:R-:W-:-:S03]  /*14950*/  I2FP.F32.S32 R13, R13 ;  /* 0x0000000d000d7245 */ /* 0x000fc60000201400 */
[----:B--2---:R-:W-:Y:S01]  /*14960*/  FFMA.FTZ R16, -R221, R12, R18 ;  /* 0x0000000cdd107223 */ /* 0x004fe20000010112 */
[----:B------:R-:W-:Y:S01]  /*14970*/  FMUL.FTZ R18, R21, R0 ;  /* 0x0000000015127220 */ /* 0x000fe20000410000 */
[----:B------:R-:W-:Y:S01]  /*14980*/  HMMA.16816.F32 R28, R8, R40, R112 ;  /* 0x00000028081c723c */ /* 0x000fe20000001870 */
[----:B------:R-:W-:Y:S01]  /*14990*/  FFMA.FTZ R15, -R221, R13, R32 ;  /* 0x0000000ddd0f7223 */ /* 0x000fe20000010120 */
[----:B------:R-:W-:-:S03]  /*149a0*/  IADD3 R13, PT, PT, R39, 0x160, -R2 ;  /* 0x00000160270d7810 */ /* 0x000fc60007ffe802 */
[----:B------:R-:W2:Y:S01]  /*149b0*/  MUFU.TANH R18, R18 ;  /* 0x0000001200127308 */ /* 0x000ea20000002400 */
[----:B------:R-:W-:Y:S01]  /*149c0*/  VIADD R12, R3, 0xfffffea0 ;  /* 0xfffffea0030c7836 */ /* 0x000fe20000000000 */
[----:B------:R-:W-:Y:S02]  /*149d0*/  IABS R13, R13 ;  /* 0x0000000d000d7213 */ /* 0x000fe40000000000 */
[----:B------:R-:W-:Y:S02]  /*149e0*/  FSEL R102, R17, -INF , !P3 ;  /* 0xff80000011667808 */ /* 0x000fe40005800000 */
[----:B-1----:R-:W-:Y:S02]  /*149f0*/  IADD3 R14, PT, PT, R225, 0x15f, -R2 ;  /* 0x0000015fe10e7810 */ /* 0x002fe40007ffe802 */
[----:B------:R-:W-:Y:S01]  /*14a00*/  FSEL R15, R15, -INF , P4 ;  /* 0xff8000000f0f7808 */ /* 0x000fe20002000000 */
[----:B------:R-:W-:Y:S01]  /*14a10*/  IMAD.MOV.U32 R64, RZ, RZ, R66 ;  /* 0x000000ffff407224 */ /* 0x000fe200078e0042 */
[----:B------:R-:W-:-:S02]  /*14a20*/  ISETP.GE.AND P3, PT, R12, R226, PT ;  /* 0x000000e20c00720c */ /* 0x000fc40003f66270 */
[----:B------:R-:W-:Y:S01]  /*14a30*/  I2FP.F32.S32 R13, R13 ;  /* 0x0000000d000d7245 */ /* 0x000fe20000201400 */
[----:B------:R-:W-:Y:S01]  /*14a40*/  IMAD.MOV.U32 R66, RZ, RZ, R99 ;  /* 0x000000ffff427224 */ /* 0x000fe200078e0063 */
[----:B------:R-:W-:Y:S02]  /*14a50*/  IABS R14, R14 ;  /* 0x0000000e000e7213 */ /* 0x000fe40000000000 */
[----:B------:R-:W-:Y:S01]  /*14a60*/  FSEL R99, R15, -INF , !P5 ;  /* 0xff8000000f637808 */ /* 0x000fe20006800000 */
[----:B----4-:R-:W-:Y:S01]  /*14a70*/  FFMA.FTZ R13, -R221, R13, R19 ;  /* 0x0000000ddd0d7223 */ /* 0x010fe20000010113 */
[----:B------:R-:W-:Y:S02]  /*14a80*/  FSEL R15, R16, -INF , P3 ;  /* 0xff800000100f7808 */ /* 0x000fe40001800000 */
[C---:B------:R-:W-:Y:S02]  /*14a90*/  ISETP.GE.AND P4, PT, R12.reuse, R224, PT ;  /* 0x000000e00c00720c */ /* 0x040fe40003f86270 */
[----:B------:R-:W-:-:S02]  /*14aa0*/  ISETP.GE.AND P5, PT, R12, R229, PT ;  /* 0x000000e50c00720c */ /* 0x000fc40003fa6270 */
[----:B------:R-:W-:Y:S01]  /*14ab0*/  ISETP.GE.AND P3, PT, R12, R228, PT ;  /* 0x000000e40c00720c */ /* 0x000fe20003f66270 */
[----:B------:R-:W-:Y:S01]  /*14ac0*/  VIADD R12, R3, 0xfffffea1 ;  /* 0xfffffea1030c7836 */ /* 0x000fe20000000000 */
[----:B------:R-:W-:Y:S01]  /*14ad0*/  I2FP.F32.S32 R14, R14 ;  /* 0x0000000e000e7245 */ /* 0x000fe20000201400 */
[----:B---3--:R-:W-:Y:S01]  /*14ae0*/  HMMA.16816.F32 R32, R4, R44, R28 ;  /* 0x0000002c0420723c */ /* 0x008fe2000000181c */
[----:B------:R-:W-:Y:S01]  /*14af0*/  FSEL R13, R13, -INF , P3 ;  /* 0xff8000000d0d7808 */ /* 0x000fe20001800000 */
[----:B------:R-:W1:Y:S01]  /*14b00*/  LDSM.16.M88.4 R28, [R52+0x8000] ;  /* 0x00800000341c783b */ /* 0x000e620000000200 */
[----:B------:R-:W-:Y:S01]  /*14b10*/  ISETP.GE.AND P3, PT, R12, R226, PT ;  /* 0x000000e20c00720c */ /* 0x000fe20003f66270 */
[----:B--2---:R-:W-:Y:S01]  /*14b20*/  FFMA.FTZ R14, -R221, R14, R18 ;  /* 0x0000000edd0e7223 */ /* 0x004fe20000010112 */
[----:B------:R-:W-:Y:S01]  /*14b30*/  FMUL.FTZ R16, R23, R0 ;  /* 0x0000000017107220 */ /* 0x000fe20000410000 */
[----:B------:R-:W-:-:S03]  /*14b40*/  FSEL R171, R15, -INF , !P4 ;  /* 0xff8000000fab7808 */ /* 0x000fc60006000000 */
[----:B------:R-:W-:Y:S01]  /*14b50*/  FSEL R15, R14, -INF , P3 ;  /* 0xff8000000e0f7808 */ /* 0x000fe20001800000 */
[----:B------:R2:W3:Y:S01]  /*14b60*/  MUFU.TANH R18, R16 ;  /* 0x0000001000127308 */ /* 0x0004e20000002400 */
[----:B------:R-:W-:Y:S01]  /*14b70*/  FMUL.FTZ R14, R24, R0 ;  /* 0x00000000180e7220 */ /* 0x000fe20000410000 */
[----:B------:R-:W-:Y:S02]  /*14b80*/  FSEL R105, R13, -INF , !P5 ;  /* 0xff8000000d697808 */ /* 0x000fe40006800000 */
[C---:B------:R-:W-:Y:S02]  /*14b90*/  ISETP.GE.AND P4, PT, R12.reuse, R224, PT ;  /* 0x000000e00c00720c */ /* 0x040fe40003f86270 */
[C---:B------:R-:W-:Y:S02]  /*14ba0*/  ISETP.GE.AND P5, PT, R12.reuse, R229, PT ;  /* 0x000000e50c00720c */ /* 0x040fe40003fa6270 */
[----:B------:R-:W-:Y:S01]  /*14bb0*/  ISETP.GE.AND P3, PT, R12, R228, PT ;  /* 0x000000e40c00720c */ /* 0x000fe20003f66270 */
[----:B------:R4:W5:Y:S01]  /*14bc0*/  MUFU.TANH R17, R14 ;  /* 0x0000000e00117308 */ /* 0x0009620000002400 */
[----:B------:R-:W-:-:S02]  /*14bd0*/  IADD3 R12, PT, PT, R39, 0x15f, -R2 ;  /* 0x0000015f270c7810 */ /* 0x000fc40007ffe802 */
[----:B------:R-:W-:Y:S02]  /*14be0*/  IADD3 R13, PT, PT, R225, 0x158, -R2 ;  /* 0x00000158e10d7810 */ /* 0x000fe40007ffe802 */
[----:B------:R-:W-:Y:S02]  /*14bf0*/  IABS R12, R12 ;  /* 0x0000000c000c7213 */ /* 0x000fe40000000000 */
[----:B------:R-:W-:Y:S02]  /*14c00*/  IABS R13, R13 ;  /* 0x0000000d000d7213 */ /* 0x000fe40000000000 */
[----:B------:R-:W-:Y:S01]  /*14c10*/  I2FP.F32.S32 R12, R12 ;  /* 0x0000000c000c7245 */ /* 0x000fe20000201400 */
[-C--:B--2---:R-:W-:Y:S01]  /*14c20*/  FMUL.FTZ R16, R26, R0.reuse ;  /* 0x000000001a107220 */ /* 0x084fe20000410000 */
[----:B------:R-:W-:Y:S01]  /*14c30*/  FSEL R104, R15, -INF , !P4 ;  /* 0xff8000000f687808 */ /* 0x000fe20006000000 */
[----:B------:R-:W-:Y:S01]  /*14c40*/  FMUL.FTZ R15, R25, R0 ;  /* 0x00000000190f7220 */ /* 0x000fe20000410000 */
[----:B----4-:R-:W-:Y:S01]  /*14c50*/  I2FP.F32.S32 R14, R13 ;  /* 0x0000000d000e7245 */ /* 0x010fe20000201400 */
[----:B---3--:R-:W-:Y:S01]  /*14c60*/  FFMA.FTZ R13, -R221, R12, R18 ;  /* 0x0000000cdd0d7223 */ /* 0x008fe20000010112 */
[----:B------:R-:W-:Y:S01]  /*14c70*/  VIADD R12, R3, 0xfffffea8 ;  /* 0xfffffea8030c7836 */ /* 0x000fe20000000000 */
[----:B------:R5:W2:Y:S04]  /*14c80*/  MUFU.TANH R18, R16 ;  /* 0x0000001000127308 */ /* 0x000aa80000002400 */
[----:B------:R-:W-:Y:S01]  /*14c90*/  ISETP.GE.AND P4, PT, R12, R226, PT ;  /* 0x000000e20c00720c */ /* 0x000fe20003f86270 */
[----:B------:R-:W-:-:S02]  /*14ca0*/  IMAD.MOV.U32 R65, RZ, RZ, R67 ;  /* 0x000000ffff417224 */ /* 0x000fc400078e0043 */
[----:B-----5:R-:W-:Y:S01]  /*14cb0*/  FFMA.FTZ R16, -R221, R14, R17 ;  /* 0x0000000edd107223 */ /* 0x020fe20000010111 */
[----:B------:R-:W-:Y:S01]  /*14cc0*/  FSEL R14, R13, -INF , P3 ;  /* 0xff8000000d0e7808 */ /* 0x000fe20001800000 */
[----:B------:R3:W4:Y:S01]  /*14cd0*/  MUFU.TANH R17, R15 ;  /* 0x0000000f00117308 */ /* 0x0007220000002400 */
[----:B------:R-:W-:Y:S02]  /*14ce0*/  IADD3 R13, PT, PT, R39, 0x158, -R2 ;  /* 0x00000158270d7810 */ /* 0x000fe40007ffe802 */
[----:B------:R-:W-:Y:S02]  /*14cf0*/  FSEL R100, R14, -INF , !P5 ;  /* 0xff8000000e647808 */ /* 0x000fe40006800000 */
[----:B------:R-:W-:Y:S02]  /*14d00*/  IABS R13, R13 ;  /* 0x0000000d000d7213 */ /* 0x000fe40000000000 */
[C---:B------:R-:W-:Y:S02]  /*14d10*/  ISETP.GE.AND P3, PT, R12.reuse, R224, PT ;  /* 0x000000e00c00720c */ /* 0x040fe40003f66270 */
[----:B------:R-:W-:-:S02]  /*14d20*/  ISETP.GE.AND P5, PT, R12, R229, PT ;  /* 0x000000e50c00720c */ /* 0x000fc40003fa6270 */
[----:B---3--:R-:W-:-:S04]  /*14d30*/  IADD3 R15, PT, PT, R225, 0x157, -R2 ;  /* 0x00000157e10f7810 */ /* 0x008fc80007ffe802 */
[----:B------:R-:W-:Y:S02]  /*14d40*/  IABS R14, R15 ;  /* 0x0000000f000e7213 */ /* 0x000fe40000000000 */
[----:B------:R-:W-:Y:S01]  /*14d50*/  FSEL R15, R16, -INF , P4 ;  /* 0xff800000100f7808 */ /* 0x000fe20002000000 */
[----:B------:R-:W-:Y:S01]  /*14d60*/  FMUL.FTZ R16, R27, R0 ;  /* 0x000000001b107220 */ /* 0x000fe20000410000 */
[----:B------:R-:W-:Y:S01]  /*14d70*/  ISETP.GE.AND P4, PT, R12, R228, PT ;  /* 0x000000e40c00720c */ /* 0x000fe20003f86270 */
[----:B------:R-:W-:Y:S01]  /*14d80*/  IMAD.MOV.U32 R12, RZ, RZ, R13 ;  /* 0x000000ffff0c7224 */ /* 0x000fe200078e000d */
[----:B-1----:R-:W-:Y:S01]  /*14d90*/  HMMA.16816.F32 R24, R8, R28, R84 ;  /* 0x0000001c0818723c */ /* 0x002fe20000001854 */
[----:B------:R-:W-:Y:S01]  /*14da0*/  IMAD.MOV.U32 R67, RZ, RZ, R219 ;  /* 0x000000ffff437224 */ /* 0x000fe200078e00db */
[----:B------:R1:W3:Y:S01]  /*14db0*/  MUFU.TANH R28, R16 ;  /* 0x00000010001c7308 */ /* 0x0002e20000002400 */
[----:B------:R-:W-:Y:S01]  /*14dc0*/  IMAD.MOV.U32 R13, RZ, RZ, R14 ;  /* 0x000000ffff0d7224 */ /* 0x000fe200078e000e */
[----:B------:R-:W-:-:S04]  /*14dd0*/  I2FP.F32.S32 R14, R12 ;  /* 0x0000000c000e7245 */ /* 0x000fc80000201400 */
[----:B------:R-:W-:Y:S01]  /*14de0*/  HMMA.16816.F32 R40, R8, R42, R64 ;  /* 0x0000002a0828723c */ /* 0x000fe20000001840 */
[----:B------:R-:W-:Y:S01]  /*14df0*/  I2FP.F32.S32 R12, R13 ;  /* 0x0000000d000c7245 */ /* 0x000fe20000201400 */
[----:B--2---:R-:W-:Y:S01]  /*14e00*/  FFMA.FTZ R14, -R221, R14, R18 ;  /* 0x0000000edd0e7223 */ /* 0x004fe20000010112 */
[----:B------:R-:W-:Y:S01]  /*14e10*/  IADD3 R13, PT, PT, R39, 0x157, -R2 ;  /* 0x00000157270d7810 */ /* 0x000fe20007ffe802 */
[----:B-1----:R-:W-:-:S04]  /*14e20*/  FMUL.FTZ R16, R32, R0 ;  /* 0x0000000020107220 */ /* 0x002fc80000410000 */
[----:B------:R1:W2:Y:S01]  /*14e30*/  MUFU.TANH R19, R16 ;  /* 0x0000001000137308 */ /* 0x0002a20000002400 */
[----:B----4-:R-:W-:Y:S01]  /*14e40*/  FFMA.FTZ R17, -R221, R12, R17 ;  /* 0x0000000cdd117223 */ /* 0x010fe20000010111 */
[----:B------:R-:W-:Y:S01]  /*14e50*/  FSEL R101, R15, -INF , !P3 ;  /* 0xff8000000f657808 */ /* 0x000fe20005800000 */
[----:B------:R-:W-:Y:S01]  /*14e60*/  VIADD R12, R3, 0xfffffea9 ;  /* 0xfffffea9030c7836 */ /* 0x000fe20000000000 */
[----:B------:R-:W-:Y:S02]  /*14e70*/  FSEL R15, R14, -INF , P4 ;  /* 0xff8000000e0f7808 */ /* 0x000fe40002000000 */
[----:B------:R-:W-:Y:S01]  /*14e80*/  IABS R13, R13 ;  /* 0x0000000d000d7213 */ /* 0x000fe20000000000 */
[----:B------:R-:W-:Y:S01]  /*14e90*/  IMAD.MOV.U32 R84, RZ, RZ, R96 ;  /* 0x000000ffff547224 */ /* 0x000fe200078e0060 */
[----:B------:R-:W-:Y:S02]  /*14ea0*/  FSEL R96, R15, -INF , !P5 ;  /* 0xff8000000f607808 */ /* 0x000fe40006800000 */
[----:B------:R-:W-:-:S02]  /*14eb0*/  ISETP.GE.AND P3, PT, R12, R226, PT ;  /* 0x000000e20c00720c */ /* 0x000fc40003f66270 */
[----:B-1----:R-:W-:-:S04]  /*14ec0*/  IADD3 R16, PT, PT, R225, 0x150, -R2 ;  /* 0x00000150e1107810 */ /* 0x002fc80007ffe802 */
[----:B------:R-:W-:Y:S02]  /*14ed0*/  IABS R14, R16 ;  /* 0x00000010000e7213 */ /* 0x000fe40000000000 */
[----:B------:R-:W-:Y:S02]  /*14ee0*/  I2FP.F32.S32 R13, R13 ;  /* 0x0000000d000d7245 */ /* 0x000fe40000201400 */
[----:B------:R-:W-:Y:S01]  /*14ef0*/  I2FP.F32.S32 R15, R14 ;  /* 0x0000000e000f7245 */ /* 0x000fe20000201400 */
[----:B------:R-:W-:Y:S01]  /*14f00*/  FMUL.FTZ R18, R34, R0 ;  /* 0x0000000022127220 */ /* 0x000fe20000410000 */
[----:B------:R-:W-:Y:S01]  /*14f10*/  FSEL R16, R17, -INF , P3 ;  /* 0xff80000011107808 */ /* 0x000fe20001800000 */
[C---:B---3--:R-:W-:Y:S01]  /*14f20*/  FFMA.FTZ R14, -R221.reuse, R13, R28 ;  /* 0x0000000ddd0e7223 */ /* 0x048fe2000001011c */
[C---:B------:R-:W-:Y:S01]  /*14f30*/  ISETP.GE.AND P3, PT, R12.reuse, R228, PT ;  /* 0x000000e40c00720c */ /* 0x040fe20003f66270 */
[----:B--2---:R-:W-:Y:S01]  /*14f40*/  FFMA.FTZ R17, -R221, R15, R19 ;  /* 0x0000000fdd117223 */ /* 0x004fe20000010113 */
[----:B------:R-:W-:Y:S01]  /*14f50*/  FMUL.FTZ R15, R33, R0 ;  /* 0x00000000210f7220 */ /* 0x000fe20000410000 */
[C---:B------:R-:W-:Y:S01]  /*14f60*/  ISETP.GE.AND P4, PT, R12.reuse, R224, PT ;  /* 0x000000e00c00720c */ /* 0x040fe20003f86270 */
[----:B------:R-:W-:Y:S01]  /*14f70*/  HMMA.16816.F32 R20, R4, R46, R40 ;  /* 0x0000002e0414723c */ /* 0x000fe20000001828 */
[----:B------:R-:W-:Y:S01]  /*14f80*/  ISETP.GE.AND P5, PT, R12, R229, PT ;  /* 0x000000e50c00720c */ /* 0x000fe20003fa6270 */
[----:B------:R-:W1:Y:S01]  /*14f90*/  MUFU.TANH R19, R18 ;  /* 0x0000001200137308 */ /* 0x000e620000002400 */
[----:B------:R-:W-:Y:S01]  /*14fa0*/  VIADD R12, R3, 0xfffffeb0 ;  /* 0xfffffeb0030c7836 */ /* 0x000fe20000000000 */
[----:B------:R-:W2:Y:S01]  /*14fb0*/  LDSM.16.M88.4 R40, [R95+0x8000] ;  /* 0x008000005f28783b */ /* 0x000ea20000000200 */
[----:B------:R-:W-:Y:S01]  /*14fc0*/  FSEL R14, R14, -INF , P3 ;  /* 0xff8000000e0e7808 */ /* 0x000fe20001800000 */
[----:B------:R-:W-:Y:S01]  /*14fd0*/  IMAD.MOV.U32 R87, RZ, RZ, R79 ;  /* 0x000000ffff577224 */ /* 0x000fe200078e004f */
[----:B------:R-:W-:Y:S01]  /*14fe0*/  FSEL R79, R16, -INF , !P4 ;  /* 0xff800000104f7808 */ /* 0x000fe20006000000 */
[----:B------:R-:W-:Y:S01]  /*14ff0*/  IMAD.MOV.U32 R86, RZ, RZ, R78 ;  /* 0x000000ffff567224 */ /* 0x000fe200078e004e */
[----:B------:R-:W-:Y:S01]  /*15000*/  IADD3 R13, PT, PT, R39, 0x150, -R2 ;  /* 0x00000150270d7810 */ /* 0x000fe20007ffe802 */
[----:B------:R3:W4:Y:S01]  /*15010*/  MUFU.TANH R18, R15 ;  /* 0x0000000f00127308 */ /* 0x0007220000002400 */
[----:B------:R-:W-:Y:S01]  /*15020*/  ISETP.GE.AND P4, PT, R12, R226, PT ;  /* 0x000000e20c00720c */ /* 0x000fe20003f86270 */
[----:B------:R-:W-:Y:S01]  /*15030*/  IMAD.MOV.U32 R67, RZ, RZ, R38 ;  /* 0x000000ffff437224 */ /* 0x000fe200078e0026 */
[----:B------:R-:W-:Y:S01]  /*15040*/  FSEL R78, R14, -INF , !P5 ;  /* 0xff8000000e4e7808 */ /* 0x000fe20006800000 */
[----:B------:R-:W-:Y:S01]  /*15050*/  IMAD.MOV.U32 R85, RZ, RZ, R97 ;  /* 0x000000ffff557224 */ /* 0x000fe200078e0061 */
[----:B------:R-:W-:Y:S01]  /*15060*/  IABS R13, R13 ;  /* 0x0000000d000d7213 */ /* 0x000fe20000000000 */
[----:B------:R-:W5:Y:S01]  /*15070*/  LDSM.16.M88.4 R44, [R52+0x8800] ;  /* 0x00880000342c783b */ /* 0x000f620000000200 */
[----:B------:R-:W-:-:S02]  /*15080*/  ISETP.GE.AND P3, PT, R12, R224, PT ;  /* 0x000000e00c00720c */ /* 0x000fc40003f66270 */
[----:B------:R-:W-:Y:S02]  /*15090*/  ISETP.GE.AND P5, PT, R12, R229, PT ;  /* 0x000000e50c00720c */ /* 0x000fe40003fa6270 */
[----:B---3--:R-:W-:-:S04]  /*150a0*/  IADD3 R15, PT, PT, R225, 0x14f, -R2 ;  /* 0x0000014fe10f7810 */ /* 0x008fc80007ffe802 */
[----:B------:R-:W-:Y:S02]  /*150b0*/  IABS R14, R15 ;  /* 0x0000000f000e7213 */ /* 0x000fe40000000000 */
[----:B------:R-:W-:Y:S02]  /*150c0*/  FSEL R15, R17, -INF , P4 ;  /* 0xff800000110f7808 */ /* 0x000fe40002000000 */
[----:B------:R-:W-:Y:S01]  /*150d0*/  ISETP.GE.AND P4, PT, R12, R228, PT ;  /* 0x000000e40c00720c */ /* 0x000fe20003f86270 */
[----:B------:R-:W-:Y:S01]  /*150e0*/  IMAD.MOV.U32 R12, RZ, RZ, R14 ;  /* 0x000000ffff0c7224 */ /* 0x000fe200078e000e */
[----:B------:R-:W-:Y:S01]  /*150f0*/  I2FP.F32.S32 R13, R13 ;  /* 0x0000000d000d7245 */ /* 0x000fe20000201400 */
[----:B------:R-:W-:-:S03]  /*15100*/  FMUL.FTZ R16, R35, R0 ;  /* 0x0000000023107220 */ /* 0x000fc60000410000 */
[----:B------:R-:W-:Y:S01]  /*15110*/  I2FP.F32.S32 R14, R12 ;  /* 0x0000000c000e7245 */ /* 0x000fe20000201400 */
[----:B-1----:R-:W-:Y:S01]  /*15120*/  FFMA.FTZ R13, -R221, R13, R19 ;  /* 0x0000000ddd0d7223 */ /* 0x002fe20000010113 */
[----:B------:R4:W1:Y:S01]  /*15130*/  MUFU.TANH R38, R16 ;  /* 0x0000001000267308 */ /* 0x0008620000002400 */
[----:B------:R-:W-:Y:S01]  /*15140*/  VIADD R12, R3, 0xfffffeb1 ;  /* 0xfffffeb1030c7836 */ /* 0x000fe20000000000 */
[----:B------:R-:W-:Y:S01]  /*15150*/  FSEL R170, R15, -INF , !P3 ;  /* 0xff8000000faa7808 */ /* 0x000fe20005800000 */
[----:B------:R-:W-:Y:S01]  /*15160*/  FMUL.FTZ R15, R20, R0 ;  /* 0x00000000140f7220 */ /* 0x000fe20000410000 */
[----:B------:R-:W-:Y:S02]  /*15170*/  HMMA.16816.F32 R32, R8, R30, R84 ;  /* 0x0000001e0820723c */ /* 0x000fe40000001854 */
[----:B------:R-:W-:Y:S02]  /*15180*/  ISETP.GE.AND P3, PT, R12, R226, PT ;  /* 0x000000e20c00720c */ /* 0x000fe40003f66270 */
[----:B------:R3:W5:Y:S01]  /*15190*/  MUFU.TANH R17, R15 ;  /* 0x0000000f00117308 */ /* 0x0007620000002400 */
[----:B------:R-:W-:-:S02]  /*151a0*/  IMAD.MOV.U32 R87, RZ, RZ, R98 ;  /* 0x000000ffff577224 */ /* 0x000fc400078e0062 */
[----:B----4-:R-:W-:Y:S01]  /*151b0*/  FFMA.FTZ R16, -R221, R14, R18 ;  /* 0x0000000edd107223 */ /* 0x010fe20000010112 */
[----:B------:R-:W-:Y:S02]  /*151c0*/  FSEL R14, R13, -INF , P4 ;  /* 0xff8000000d0e7808 */ /* 0x000fe40002000000 */
[----:B------:R-:W-:-:S04]  /*151d0*/  IADD3 R13, PT, PT, R39, 0x14f, -R2 ;  /* 0x0000014f270d7810 */ /* 0x000fc80007ffe802 */
[----:B------:R-:W-:Y:S02]  /*151e0*/  IABS R13, R13 ;  /* 0x0000000d000d7213 */ /* 0x000fe40000000000 */
[----:B---3--:R-:W-:Y:S02]  /*151f0*/  IADD3 R15, PT, PT, R225, 0x148, -R2 ;  /* 0x00000148e10f7810 */ /* 0x008fe40007ffe802 */
[----:B------:R-:W-:Y:S02]  /*15200*/  FSEL R98, R14, -INF , !P5 ;  /* 0xff8000000e627808 */ /* 0x000fe40006800000 */
[----:B------:R-:W-:Y:S02]  /*15210*/  FSEL R16, R16, -INF , P3 ;  /* 0xff80000010107808 */ /* 0x000fe40001800000 */
[C---:B------:R-:W-:Y:S02]  /*15220*/  ISETP.GE.AND P4, PT, R12.reuse, R224, PT ;  /* 0x000000e00c00720c */ /* 0x040fe40003f86270 */
[----:B------:R-:W-:-:S02]  /*15230*/  ISETP.GE.AND P5, PT, R12, R229, PT ;  /* 0x000000e50c00720c */ /* 0x000fc40003fa6270 */
[----:B------:R-:W-:Y:S02]  /*15240*/  IABS R14, R15 ;  /* 0x0000000f000e7213 */ /* 0x000fe40000000000 */
[----:B------:R-:W-:Y:S01]  /*15250*/  ISETP.GE.AND P3, PT, R12, R228, PT ;  /* 0x000000e40c00720c */ /* 0x000fe20003f66270 */
[----:B------:R-:W-:Y:S02]  /*15260*/  IMAD.MOV.U32 R12, RZ, RZ, R13 ;  /* 0x000000ffff0c7224 */ /* 0x000fe400078e000d */
[-C--:B------:R-:W-:Y:S01]  /*15270*/  FMUL.FTZ R15, R22, R0.reuse ;  /* 0x00000000160f7220 */ /* 0x080fe20000410000 */
[----:B------:R-:W-:Y:S02]  /*15280*/  IMAD.MOV.U32 R13, RZ, RZ, R14 ;  /* 0x000000ffff0d7224 */ /* 0x000fe400078e000e */
[----:B------:R-:W-:Y:S01]  /*15290*/  FMUL.FTZ R18, R21, R0 ;  /* 0x0000000015127220 */ /* 0x000fe20000410000 */
[----:B------:R-:W-:Y:S01]  /*152a0*/  I2FP.F32.S32 R14, R12 ;  /* 0x0000000c000e7245 */ /* 0x000fe20000201400 */
[----:B--2---:R-:W-:Y:S01]  /*152b0*/  HMMA.16816.F32 R28, R4, R40, R24 ;  /* 0x00000028041c723c */ /* 0x004fe20000001818 */
[----:B------:R-:W-:Y:S01]  /*152c0*/  I2FP.F32.S32 R12, R13 ;  /* 0x0000000d000c7245 */ /* 0x000fe20000201400 */
[----:B------:R1:W-:Y:S01]  /*152d0*/  MUFU.TANH R20, R15 ;  /* 0x0000000f00147308 */ /* 0x0003e20000002400 */
[----:B------:R-:W-:-:S04]  /*152e0*/  IADD3 R13, PT, PT, R39, 0x148, -R2 ;  /* 0x00000148270d7810 */ /* 0x000fc80007ffe802 */
[----:B------:R-:W-:-:S03]  /*152f0*/  IABS R13, R13 ;  /* 0x0000000d000d7213 */ /* 0x000fc60000000000 */
[----:B------:R-:W2:Y:S01]  /*15300*/  MUFU.TANH R18, R18 ;  /* 0x0000001200127308 */ /* 0x000ea20000002400 */
[----:B------:R-:W-:Y:S01]  /*15310*/  FSEL R97, R16, -INF , !P4 ;  /* 0xff80000010617808 */ /* 0x000fe20006000000 */
[----:B-1----:R-:W-:Y:S01]  /*15320*/  FFMA.FTZ R15, -R221, R14, R38 ;  /* 0x0000000edd0f7223 */ /* 0x002fe20000010126 */
[----:B------:R-:W-:-:S04]  /*15330*/  IADD3 R14, PT, PT, R225, 0x147, -R2 ;  /* 0x00000147e10e7810 */ /* 0x000fc80007ffe802 */
[----:B------:R-:W-:Y:S01]  /*15340*/  IABS R14, R14 ;  /* 0x0000000e000e7213 */ /* 0x000fe20000000000 */
[----:B-----5:R-:W-:Y:S01]  /*15350*/  FFMA.FTZ R17, -R221, R12, R17 ;  /* 0x0000000cdd117223 */ /* 0x020fe20000010111 */
[----:B------:R-:W-:Y:S01]  /*15360*/  FSEL R16, R15, -INF , P3 ;  /* 0xff8000000f107808 */ /* 0x000fe20001800000 */
[----:B------:R-:W-:Y:S02]  /*15370*/  IMAD.MOV.U32 R15, RZ, RZ, R13 ;  /* 0x000000ffff0f7224 */ /* 0x000fe400078e000d */
[-C--:B------:R-:W-:Y:S01]  /*15380*/  FMUL.FTZ R19, R23, R0.reuse ;  /* 0x0000000017137220 */ /* 0x080fe20000410000 */
[----:B------:R-:W-:Y:S02]  /*15390*/  VIADD R12, R3, 0xfffffeb8 ;  /* 0xfffffeb8030c7836 */ /* 0x000fe40000000000 */
[----:B------:R-:W-:Y:S02]  /*153a0*/  IMAD.MOV.U32 R13, RZ, RZ, R14 ;  /* 0x000000ffff0d7224 */ /* 0x000fe400078e000e */
[----:B------:R-:W-:Y:S01]  /*153b0*/  FMUL.FTZ R14, R28, R0 ;  /* 0x000000001c0e7220 */ /* 0x000fe20000410000 */
[----:B------:R-:W-:-:S02]  /*153c0*/  ISETP.GE.AND P4, PT, R12, R226, PT ;  /* 0x000000e20c00720c */ /* 0x000fc40003f86270 */
[----:B------:R-:W-:Y:S01]  /*153d0*/  I2FP.F32.S32 R13, R13 ;  /* 0x0000000d000d7245 */ /* 0x000fe20000201400 */
[----:B------:R-:W-:Y:S01]  /*153e0*/  IMAD.MOV.U32 R65, RZ, RZ, R77 ;  /* 0x000000ffff417224 */ /* 0x000fe200078e004d */
[----:B------:R-:W1:Y:S01]  /*153f0*/  MUFU.TANH R19, R19 ;  /* 0x0000001300137308 */ /* 0x000e620000002400 */
[----:B------:R-:W-:Y:S02]  /*15400*/  FSEL R77, R16, -INF , !P5 ;  /* 0xff800000104d7808 */ /* 0x000fe40006800000 */
[----:B------:R-:W-:Y:S02]  /*15410*/  I2FP.F32.S32 R15, R15 ;  /* 0x0000000f000f7245 */ /* 0x000fe40000201400 */
[----:B------:R-:W-:Y:S01]  /*15420*/  FSEL R16, R17, -INF , P4 ;  /* 0xff80000011107808 */ /* 0x000fe20002000000 */
[----:B--2---:R-:W-:Y:S01]  /*15430*/  FFMA.FTZ R17, -R221, R13, R18 ;  /* 0x0000000ddd117223 */ /* 0x004fe20000010112 */
[----:B------:R-:W-:Y:S01]  /*15440*/  IADD3 R13, PT, PT, R39, 0x147, -R2 ;  /* 0x00000147270d7810 */ /* 0x000fe20007ffe802 */
[----:B------:R2:W3:Y:S01]  /*15450*/  MUFU.TANH R18, R14 ;  /* 0x0000000e00127308 */ /* 0x0004e20000002400 */
[C---:B------:R-:W-:Y:S01]  /*15460*/  ISETP.GE.AND P3, PT, R12.reuse, R224, PT ;  /* 0x000000e00c00720c */ /* 0x040fe20003f66270 */
[----:B------:R-:W-:Y:S01]  /*15470*/  FFMA.FTZ R15, -R221, R15, R20 ;  /* 0x0000000fdd0f7223 */ /* 0x000fe20000010114 */
[----:B------:R-:W-:-:S02]  /*15480*/  ISETP.GE.AND P5, PT, R12, R229, PT ;  /* 0x000000e50c00720c */ /* 0x000fc40003fa6270 */
[----:B------:R-:W-:Y:S01]  /*15490*/  ISETP.GE.AND P4, PT, R12, R228, PT ;  /* 0x000000e40c00720c */ /* 0x000fe20003f86270 */
[----:B------:R-:W-:Y:S01]  /*154a0*/  VIADD R12, R3, 0xfffffeb9 ;  /* 0xfffffeb9030c7836 */ /* 0x000fe20000000000 */
[----:B------:R-:W-:Y:S01]  /*154b0*/  IABS R13, R13 ;  /* 0x0000000d000d7213 */ /* 0x000fe20000000000 */
[----:B------:R-:W-:Y:S01]  /*154c0*/  IMAD.MOV.U32 R66, RZ, RZ, R93 ;  /* 0x000000ffff427224 */ /* 0x000fe200078e005d */
[----:B------:R-:W-:Y:S02]  /*154d0*/  FSEL R93, R16, -INF , !P3 ;  /* 0xff800000105d7808 */ /* 0x000fe40005800000 */
[----:B------:R-:W-:Y:S01]  /*154e0*/  FSEL R15, R15, -INF , P4 ;  /* 0xff8000000f0f7808 */ /* 0x000fe20002000000 */
[----:B------:R-:W-:Y:S01]  /*154f0*/  IMAD.MOV.U32 R64, RZ, RZ, R76 ;  /* 0x000000ffff407224 */ /* 0x000fe200078e004c */
[----:B------:R-:W-:Y:S02]  /*15500*/  ISETP.GE.AND P3, PT, R12, R226, PT ;  /* 0x000000e20c00720c */ /* 0x000fe40003f66270 */
[----:B--2---:R-:W-:-:S02]  /*15510*/  IADD3 R14, PT, PT, R225, 0x140, -R2 ;  /* 0x00000140e10e7810 */ /* 0x004fc40007ffe802 */
[----:B------:R-:W-:Y:S02]  /*15520*/  I2FP.F32.S32 R13, R13 ;  /* 0x0000000d000d7245 */ /* 0x000fe40000201400 */
[----:B------:R-:W-:Y:S02]  /*15530*/  IABS R14, R14 ;  /* 0x0000000e000e7213 */ /* 0x000fe40000000000 */
[----:B------:R-:W-:Y:S02]  /*15540*/  FSEL R76, R15, -INF , !P5 ;  /* 0xff8000000f4c7808 */ /* 0x000fe40006800000 */
[----:B------:R-:W-:Y:S01]  /*15550*/  FSEL R15, R17, -INF , P3 ;  /* 0xff800000110f7808 */ /* 0x000fe20001800000 */
[----:B-1----:R-:W-:Y:S01]  /*15560*/  FFMA.FTZ R13, -R221, R13, R19 ;  /* 0x0000000ddd0d7223 */ /* 0x002fe20000010113 */
[----:B------:R-:W-:Y:S01]  /*15570*/  ISETP.GE.AND P4, PT, R12, R224, PT ;  /* 0x000000e00c00720c */ /* 0x000fe20003f86270 */
[----:B------:R-:W-:Y:S01]  /*15580*/  FMUL.FTZ R16, R30, R0 ;  /* 0x000000001e107220 */ /* 0x000fe20000410000 */
[----:B------:R-:W-:-:S02]  /*15590*/  ISETP.GE.AND P5, PT, R12, R229, PT ;  /* 0x000000e50c00720c */ /* 0x000fc40003fa6270 */
[----:B------:R-:W-:Y:S02]  /*155a0*/  I2FP.F32.S32 R14, R14 ;  /* 0x0000000e000e7245 */ /* 0x000fe40000201400 */
[----:B------:R-:W-:Y:S01]  /*155b0*/  ISETP.GE.AND P3, PT, R12, R228, PT ;  /* 0x000000e40c00720c */ /* 0x000fe20003f66270 */
[----:B------:R-:W-:Y:S01]  /*155c0*/  VIADD R12, R3, 0xfffffec0 ;  /* 0xfffffec0030c7836 */ /* 0x000fe20000000000 */
[----:B------:R-:W-:Y:S01]  /*155d0*/  HMMA.16816.F32 R24, R8, R44, R64 ;  /* 0x0000002c0818723c */ /* 0x000fe20000001840 */
[----:B------:R-:W-:Y:S02]  /*155e0*/  IMAD.MOV.U32 R66, RZ, RZ, R91 ;  /* 0x000000ffff427224 */ /* 0x000fe400078e005b */
[----:B---3--:R-:W-:Y:S01]  /*155f0*/  FFMA.FTZ R14, -R221, R14, R18 ;  /* 0x0000000edd0e7223 */ /* 0x008fe20000010112 */
[----:B------:R-:W-:Y:S01]  /*15600*/  FSEL R91, R15, -INF , !P4 ;  /* 0xff8000000f5b7808 */ /* 0x000fe20006000000 */
[----:B------:R-:W1:Y:S01]  /*15610*/  MUFU.TANH R16, R16 ;  /* 0x0000001000107308 */ /* 0x000e620000002400 */
[----:B------:R-:W-:-:S02]  /*15620*/  FSEL R13, R13, -INF , P3 ;  /* 0xff8000000d0d7808 */ /* 0x000fc40001800000 */
[----:B------:R-:W-:Y:S01]  /*15630*/  HMMA.16816.F32 R20, R4, R42, R32 ;  /* 0x0000002a0414723c */ /* 0x000fe20000001820 */
[----:B------:R-:W2:Y:S01]  /*15640*/  LDSM.16.M88.4 R32, [R95+0x8800] ;  /* 0x008800005f20783b */ /* 0x000ea20000000200 */
[----:B------:R-:W-:Y:S01]  /*15650*/  ISETP.GE.AND P4, PT, R12, R226, PT ;  /* 0x000000e20c00720c */ /* 0x000fe20003f86270 */
[----:B------:R-:W-:Y:S01]  /*15660*/  IMAD.MOV.U32 R65, RZ, RZ, R89 ;  /* 0x000000ffff417224 */ /* 0x000fe200078e0059 */
[----:B------:R-:W-:Y:S01]  /*15670*/  FSEL R89, R13, -INF , !P5 ;  /* 0xff8000000d597808 */ /* 0x000fe20006800000 */
[----:B------:R-:W-:Y:S01]  /*15680*/  FMUL.FTZ R13, R29, R0 ;  /* 0x000000001d0d7220 */ /* 0x000fe20000410000 */
[----:B------:R-:W-:Y:S01]  /*15690*/  FSEL R15, R14, -INF , P4 ;  /* 0xff8000000e0f7808 */ /* 0x000fe20002000000 */
[----:B------:R-:W-:Y:S01]  /*156a0*/  IMAD.MOV.U32 R67, RZ, RZ, R92 ;  /* 0x000000ffff437224 */ /* 0x000fe200078e005c */
[C---:B------:R-:W-:Y:S01]  /*156b0*/  ISETP.GE.AND P3, PT, R12.reuse, R224, PT ;  /* 0x000000e00c00720c */ /* 0x040fe20003f66270 */
[----:B------:R-:W-:Y:S01]  /*156c0*/  IMAD.MOV.U32 R64, RZ, RZ, R87 ;  /* 0x000000ffff407224 */ /* 0x000fe200078e0057 */
[C---:B------:R-:W-:Y:S01]  /*156d0*/  ISETP.GE.AND P5, PT, R12.reuse, R229, PT ;  /* 0x000000e50c00720c */ /* 0x040fe20003fa6270 */
[----:B------:R-:W3:Y:S01]  /*156e0*/  LDSM.16.M88.4 R40, [R52+0x9000] ;  /* 0x009000003428783b */ /* 0x000ee20000000200 */
[----:B------:R-:W-:-:S02]  /*156f0*/  ISETP.GE.AND P4, PT, R12, R228, PT ;  /* 0x000000e40c00720c */ /* 0x000fc40003f86270 */
[----:B------:R-:W-:Y:S01]  /*15700*/  IADD3 R12, PT, PT, R39, 0x140, -R2 ;  /* 0x00000140270c7810 */ /* 0x000fe20007ffe802 */
[----:B------:R4:W5:Y:S03]  /*15710*/  MUFU.TANH R17, R13 ;  /* 0x0000000d00117308 */ /* 0x0009660000002400 */
[----:B------:R-:W-:Y:S01]  /*15720*/  IABS R12, R12 ;  /* 0x0000000c000c7213 */ /* 0x000fe20000000000 */
[----:B------:R-:W-:-:S03]  /*15730*/  FMUL.FTZ R14, R31, R0 ;  /* 0x000000001f0e7220 */ /* 0x000fc60000410000 */
[----:B------:R-:W-:Y:S01]  /*15740*/  I2FP.F32.S32 R12, R12 ;  /* 0x0000000c000c7245 */ /* 0x000fe20000201400 */
[----:B------:R1:W2:Y:S01]  /*15750*/  MUFU.TANH R19, R14 ;  /* 0x0000000e00137308 */ /* 0x0002a20000002400 */
[----:B----4-:R-:W-:-:S04]  /*15760*/  IADD3 R13, PT, PT, R225, 0x13f, -R2 ;  /* 0x0000013fe10d7810 */ /* 0x010fc80007ffe802 */
[----:B------:R-:W-:Y:S01]  /*15770*/  IABS R13, R13 ;  /* 0x0000000d000d7213 */ /* 0x000fe20000000000 */
[----:B-1----:R-:W-:Y:S01]  /*15780*/  FFMA.FTZ R14, -R221, R12, R16 ;  /* 0x0000000cdd0e7223 */ /* 0x002fe20000010110 */
[----:B------:R-:W-:Y:S02]  /*15790*/  FMUL.FTZ R16, R20, R0 ;  /* 0x0000000014107220 */ /* 0x000fe40000410000 */
[----:B------:R-:W-:Y:S01]  /*157a0*/  I2FP.F32.S32 R13, R13 ;  /* 0x0000000d000d7245 */ /* 0x000fe20000201400 */
[----:B------:R-:W-:Y:S01]  /*157b0*/  VIADD R12, R3, 0xfffffec1 ;  /* 0xfffffec1030c7836 */ /* 0x000fe20000000000 */
[----:B------:R1:W4:Y:S01]  /*157c0*/  MUFU.TANH R18, R16 ;  /* 0x0000001000127308 */ /* 0x0003220000002400 */
[----:B------:R-:W-:Y:S02]  /*157d0*/  FSEL R169, R15, -INF , !P3 ;  /* 0xff8000000fa97808 */ /* 0x000fe40005800000 */
[----:B-----5:R-:W-:Y:S01]  /*157e0*/  FFMA.FTZ R17, -R221, R13, R17 ;  /* 0x0000000ddd117223 */ /* 0x020fe20000010111 */
[----:B------:R-:W-:-:S02]  /*157f0*/  IADD3 R13, PT, PT, R39, 0x13f, -R2 ;  /* 0x0000013f270d7810 */ /* 0x000fc40007ffe802 */
[----:B------:R-:W-:Y:S02]  /*15800*/  FSEL R15, R14, -INF , P4 ;  /* 0xff8000000e0f7808 */ /* 0x000fe40002000000 */
[----:B------:R-:W-:Y:S02]  /*15810*/  ISETP.GE.AND P3, PT, R12, R226, PT ;  /* 0x000000e20c00720c */ /* 0x000fe40003f66270 */
[----:B------:R-:W-:Y:S02]  /*15820*/  IABS R13, R13 ;  /* 0x0000000d000d7213 */ /* 0x000fe40000000000 */
[----:B------:R-:W-:Y:S02]  /*15830*/  FSEL R92, R15, -INF , !P5 ;  /* 0xff8000000f5c7808 */ /* 0x000fe40006800000 */
[----:B------:R-:W-:Y:S02]  /*15840*/  FSEL R15, R17, -INF , P3 ;  /* 0xff800000110f7808 */ /* 0x000fe40001800000 */
[----:B-1----:R-:W-:-:S02]  /*15850*/  IADD3 R16, PT, PT, R225, 0x138, -R2 ;  /* 0x00000138e1107810 */ /* 0x002fc40007ffe802 */
[C---:B------:R-:W-:Y:S02]  /*15860*/  ISETP.GE.AND P4, PT, R12.reuse, R224, PT ;  /* 0x000000e00c00720c */ /* 0x040fe40003f86270 */
[----:B------:R-:W-:Y:S02]  /*15870*/  IABS R14, R16 ;  /* 0x00000010000e7213 */ /* 0x000fe40000000000 */
[C---:B------:R-:W-:Y:S02]  /*15880*/  ISETP.GE.AND P5, PT, R12.reuse, R229, PT ;  /* 0x000000e50c00720c */ /* 0x040fe40003fa6270 */
[----:B------:R-:W-:Y:S02]  /*15890*/  ISETP.GE.AND P3, PT, R12, R228, PT ;  /* 0x000000e40c00720c */ /* 0x000fe40003f66270 */
[----:B------:R-:W-:Y:S01]  /*158a0*/  I2FP.F32.S32 R12, R13 ;  /* 0x0000000d000c7245 */ /* 0x000fe20000201400 */
[----:B--2---:R-:W-:Y:S01]  /*158b0*/  HMMA.16816.F32 R28, R4, R32, R24 ;  /* 0x00000020041c723c */ /* 0x004fe20000001818 */
[----:B------:R-:W-:Y:S01]  /*158c0*/  I2FP.F32.S32 R13, R14 ;  /* 0x0000000e000d7245 */ /* 0x000fe20000201400 */
[----:B------:R-:W-:-:S02]  /*158d0*/  FMUL.FTZ R16, R22, R0 ;  /* 0x0000000016107220 */ /* 0x000fc40000410000 */
[C---:B------:R-:W-:Y:S02]  /*158e0*/  FFMA.FTZ R14, -R221.reuse, R12, R19 ;  /* 0x0000000cdd0e7223 */ /* 0x040fe40000010113 */
[----:B----4-:R-:W-:Y:S01]  /*158f0*/  FFMA.FTZ R17, -R221, R13, R18 ;  /* 0x0000000ddd117223 */ /* 0x010fe20000010112 */
[----:B------:R1:W2:Y:S01]  /*15900*/  MUFU.TANH R19, R16 ;  /* 0x0000001000137308 */ /* 0x0002a20000002400 */
[--C-:B------:R-:W-:Y:S02]  /*15910*/  IADD3 R13, PT, PT, R39, 0x138, -R2.reuse ;  /* 0x00000138270d7810 */ /* 0x100fe40007ffe802 */
[----:B------:R-:W-:Y:S01]  /*15920*/  FSEL R131, R15, -INF , !P4 ;  /* 0xff8000000f837808 */ /* 0x000fe20006000000 */
[----:B------:R-:W-:Y:S01]  /*15930*/  VIADD R12, R3, 0xfffffec8 ;  /* 0xfffffec8030c7836 */ /* 0x000fe20000000000 */
[----:B------:R-:W-:Y:S02]  /*15940*/  IADD3 R15, PT, PT, R225, 0x137, -R2 ;  /* 0x00000137e10f7810 */ /* 0x000fe40007ffe802 */
[----:B------:R-:W-:-:S02]  /*15950*/  IABS R13, R13 ;  /* 0x0000000d000d7213 */ /* 0x000fc40000000000 */
[----:B------:R-:W-:Y:S01]  /*15960*/  ISETP.GE.AND P4, PT, R12, R226, PT ;  /* 0x000000e20c00720c */ /* 0x000fe20003f86270 */
[----:B-1----:R-:W-:-:S04]  /*15970*/  FMUL.FTZ R16, R21, R0 ;  /* 0x0000000015107220 */ /* 0x002fc80000410000 */
[----:B------:R1:W4:Y:S02]  /*15980*/  MUFU.TANH R18, R16 ;  /* 0x0000001000127308 */ /* 0x0003240000002400 */
[----:B-1----:R-:W-:Y:S02]  /*15990*/  FSEL R16, R14, -INF , P3 ;  /* 0xff8000000e107808 */ /* 0x002fe40001800000 */
[----:B------:R-:W-:Y:S01]  /*159a0*/  IABS R14, R15 ;  /* 0x0000000f000e7213 */ /* 0x000fe20000000000 */
[----:B------:R-:W-:Y:S01]  /*159b0*/  IMAD.MOV.U32 R15, RZ, RZ, R13 ;  /* 0x000000ffff0f7224 */ /* 0x000fe200078e000d */
[----:B------:R-:W-:-:S03]  /*159c0*/  FSEL R86, R16, -INF , !P5 ;  /* 0xff80000010567808 */ /* 0x000fc60006800000 */
[----:B------:R-:W-:Y:S01]  /*159d0*/  IMAD.MOV.U32 R13, RZ, RZ, R14 ;  /* 0x000000ffff0d7224 */ /* 0x000fe200078e000e */
[----:B------:R-:W-:Y:S01]  /*159e0*/  FSEL R14, R17, -INF , P4 ;  /* 0xff800000110e7808 */ /* 0x000fe20002000000 */
[----:B------:R-:W-:Y:S01]  /*159f0*/  FMUL.FTZ R17, R28, R0 ;  /* 0x000000001c117220 */ /* 0x000fe20000410000 */
[----:B------:R-:W-:Y:S02]  /*15a00*/  I2FP.F32.S32 R15, R15 ;  /* 0x0000000f000f7245 */ /* 0x000fe40000201400 */
[C---:B------:R-:W-:Y:S02]  /*15a10*/  ISETP.GE.AND P3, PT, R12.reuse, R224, PT ;  /* 0x000000e00c00720c */ /* 0x040fe40003f66270 */
[C---:B------:R-:W-:Y:S02]  /*15a20*/  ISETP.GE.AND P5, PT, R12.reuse, R229, PT ;  /* 0x000000e50c00720c */ /* 0x040fe40003fa6270 */
[----:B------:R-:W-:Y:S01]  /*15a30*/  ISETP.GE.AND P4, PT, R12, R228, PT ;  /* 0x000000e40c00720c */ /* 0x000fe20003f86270 */
[----:B------:R-:W-:Y:S01]  /*15a40*/  FMUL.FTZ R12, R23, R0 ;  /* 0x00000000170c7220 */ /* 0x000fe20000410000 */
[----:B------:R-:W-:Y:S01]  /*15a50*/  I2FP.F32.S32 R13, R13 ;  /* 0x0000000d000d7245 */ /* 0x000fe20000201400 */
[----:B--2---:R-:W-:Y:S01]  /*15a60*/  FFMA.FTZ R15, -R221, R15, R19 ;  /* 0x0000000fdd0f7223 */ /* 0x004fe20000010113 */
[----:B------:R-:W-:Y:S01]  /*15a70*/  MUFU.TANH R17, R17 ;  /* 0x0000001100117308 */ /* 0x000fe20000002400 */
[----:B------:R-:W-:Y:S01]  /*15a80*/  HMMA.16816.F32 R20, R8, R46, R64 ;  /* 0x0000002e0814723c */ /* 0x000fe20000001840 */
[----:B------:R-:W-:-:S02]  /*15a90*/  IMAD.MOV.U32 R67, RZ, RZ, R90 ;  /* 0x000000ffff437224 */ /* 0x000fc400078e005a */
[----:B----4-:R-:W-:Y:S01]  /*15aa0*/  FFMA.FTZ R16, -R221, R13, R18 ;  /* 0x0000000ddd107223 */ /* 0x010fe20000010112 */
[----:B------:R-:W-:-:S03]  /*15ab0*/  FSEL R90, R14, -INF , !P3 ;  /* 0xff8000000e5a7808 */ /* 0x000fc60005800000 */
[----:B------:R1:W2:Y:S01]  /*15ac0*/  MUFU.TANH R19, R12 ;  /* 0x0000000c00137308 */ /* 0x0002a20000002400 */
[--C-:B------:R-:W-:Y:S02]  /*15ad0*/  IADD3 R13, PT, PT, R39, 0x137, -R2.reuse ;  /* 0x00000137270d7810 */ /* 0x100fe40007ffe802 */
[----:B------:R-:W-:Y:S02]  /*15ae0*/  IADD3 R14, PT, PT, R225, 0x130, -R2 ;  /* 0x00000130e10e7810 */ /* 0x000fe40007ffe802 */
[----:B------:R-:W-:Y:S02]  /*15af0*/  FSEL R15, R15, -INF , P4 ;  /* 0xff8000000f0f7808 */ /* 0x000fe40002000000 */
[----:B------:R-:W-:Y:S02]  /*15b00*/  IABS R13, R13 ;  /* 0x0000000d000d7213 */ /* 0x000fe40000000000 */
[----:B------:R-:W-:Y:S02]  /*15b10*/  IABS R14, R14 ;  /* 0x0000000e000e7213 */ /* 0x000fe40000000000 */
[----:B------:R-:W-:-:S02]  /*15b20*/  FSEL R85, R15, -INF , !P5 ;  /* 0xff8000000f557808 */ /* 0x000fc40006800000 */
[----:B------:R-:W-:Y:S01]  /*15b30*/  I2FP.F32.S32 R13, R13 ;  /* 0x0000000d000d7245 */ /* 0x000fe20000201400 */
[----:B-1----:R-:W-:Y:S01]  /*15b40*/  VIADD R12, R3, 0xfffffec9 ;  /* 0xfffffec9030c7836 */ /* 0x002fe20000000000 */
[----:B------:R-:W-:Y:S01]  /*15b50*/  I2FP.F32.S32 R15, R14 ;  /* 0x0000000e000f7245 */ /* 0x000fe20000201400 */
[----:B------:R-:W-:-:S03]  /*15b60*/  FMUL.FTZ R18, R30, R0 ;  /* 0x000000001e127220 */ /* 0x000fc60000410000 */
[----:B------:R-:W-:Y:S01]  /*15b70*/  ISETP.GE.AND P3, PT, R12, R226, PT ;  /* 0x000000e20c00720c */ /* 0x000fe20003f66270 */
[C---:B--2---:R-:W-:Y:S01]  /*15b80*/  FFMA.FTZ R14, -R221.reuse, R13, R19 ;  /* 0x0000000ddd0e7223 */ /* 0x044fe20000010113 */
[----:B------:R-:W-:Y:S01]  /*15b90*/  FFMA.FTZ R17, -R221, R15, R17 ;  /* 0x0000000fdd117223 */ /* 0x000fe20000010111 */
[----:B------:R-:W-:Y:S01]  /*15ba0*/  FMUL.FTZ R15, R29, R0 ;  /* 0x000000001d0f7220 */ /* 0x000fe20000410000 */
[----:B------:R-:W-:Y:S02]  /*15bb0*/  FSEL R16, R16, -INF , P3 ;  /* 0xff80000010107808 */ /* 0x000fe40001800000 */
[C---:B------:R-:W-:Y:S01]  /*15bc0*/  ISETP.GE.AND P3, PT, R12.reuse, R228, PT ;  /* 0x000000e40c00720c */ /* 0x040fe20003f66270 */
[----:B------:R-:W1:Y:S01]  /*15bd0*/  MUFU.TANH R19, R18 ;  /* 0x0000001200137308 */ /* 0x000e620000002400 */
[C---:B------:R-:W-:Y:S02]  /*15be0*/  ISETP.GE.AND P4, PT, R12.reuse, R224, PT ;  /* 0x000000e00c00720c */ /* 0x040fe40003f86270 */
[----:B------:R-:W-:Y:S01]  /*15bf0*/  ISETP.GE.AND P5, PT, R12, R229, PT ;  /* 0x000000e50c00720c */ /* 0x000fe20003fa6270 */
[----:B------:R-:W-:Y:S01]  /*15c00*/  VIADD R12, R3, 0xfffffed0 ;  /* 0xfffffed0030c7836 */ /* 0x000fe20000000000 */
[----:B------:R-:W-:Y:S01]  /*15c10*/  FSEL R14, R14, -INF , P3 ;  /* 0xff8000000e0e7808 */ /* 0x000fe20001800000 */
[----:B------:R-:W-:Y:S02]  /*15c20*/  HMMA.16816.F32 R24, R4, R34, R20 ;  /* 0x000000220418723c */ /* 0x000fe40000001814 */
[----:B------:R2:W4:Y:S01]  /*15c30*/  MUFU.TANH R18, R15 ;  /* 0x0000000f00127308 */ /* 0x0005220000002400 */
[----:B------:R-:W-:Y:S01]  /*15c40*/  IMAD.MOV.U32 R66, RZ, RZ, R88 ;  /* 0x000000ffff427224 */ /* 0x000fe200078e0058 */
[----:B------:R-:W-:Y:S01]  /*15c50*/  FSEL R87, R16, -INF , !P4 ;  /* 0xff80000010577808 */ /* 0x000fe20006000000 */
[----:B------:R-:W5:Y:S01]  /*15c60*/  LDSM.16.M88.4 R32, [R95+0x9000] ;  /* 0x009000005f20783b */ /* 0x000f620000000200 */
[----:B------:R-:W-:-:S02]  /*15c70*/  IADD3 R13, PT, PT, R39, 0x130, -R2 ;  /* 0x00000130270d7810 */ /* 0x000fc40007ffe802 */
[----:B------:R-:W-:Y:S02]  /*15c80*/  ISETP.GE.AND P4, PT, R12, R226, PT ;  /* 0x000000e20c00720c */ /* 0x000fe40003f86270 */
[----:B------:R-:W-:Y:S02]  /*15c90*/  FSEL R88, R14, -INF , !P5 ;  /* 0xff8000000e587808 */ /* 0x000fe40006800000 */
[C---:B------:R-:W-:Y:S02]  /*15ca0*/  ISETP.GE.AND P3, PT, R12.reuse, R224, PT ;  /* 0x000000e00c00720c */ /* 0x040fe40003f66270 */
[----:B--2---:R-:W-:Y:S01]  /*15cb0*/  IADD3 R15, PT, PT, R225, 0x12f, -R2 ;  /* 0x0000012fe10f7810 */ /* 0x004fe20007ffe802 */
[----:B------:R-:W-:Y:S01]  /*15cc0*/  FMUL.FTZ R16, R31, R0 ;  /* 0x000000001f107220 */ /* 0x000fe20000410000 */
[----:B------:R-:W-:Y:S01]  /*15cd0*/  IABS R13, R13 ;  /* 0x0000000d000d7213 */ /* 0x000fe20000000000 */
[----:B------:R-:W-:Y:S01]  /*15ce0*/  IMAD.MOV.U32 R64, RZ, RZ, R116 ;  /* 0x000000ffff407224 */ /* 0x000fe200078e0074 */
[----:B------:R-:W-:Y:S01]  /*15cf0*/  IABS R14, R15 ;  /* 0x0000000f000e7213 */ /* 0x000fe20000000000 */
[----:B------:R-:W-:Y:S01]  /*15d00*/  IMAD.MOV.U32 R65, RZ, RZ, R117 ;  /* 0x000000ffff417224 */ /* 0x000fe200078e0075 */
[----:B------:R-:W-:Y:S01]  /*15d10*/  FSEL R15, R17, -INF , P4 ;  /* 0xff800000110f7808 */ /* 0x000fe20002000000 */
[----:B------:R-:W2:Y:S01]  /*15d20*/  S2R R219, SR_TID.X ;  /* 0x0000000000db7919 */ /* 0x000ea20000002100 */
[----:B------:R-:W-:Y:S01]  /*15d30*/  ISETP.GE.AND P5, PT, R12, R229, PT ;  /* 0x000000e50c00720c */ /* 0x000fe20003fa6270 */
[----:B------:R-:W-:-:S04]  /*15d40*/  DEPBAR.LE SB0, 0x0 ;  /* 0x000080000000791a */ /* 0x000fc80000000000 */
[----:B------:R-:W-:Y:S01]  /*15d50*/  BAR.SYNC.DEFER_BLOCKING 0x0 ;  /* 0x0000000000007b1d */ /* 0x000fe20000010000 */
[----:B------:R-:W-:Y:S01]  /*15d60*/  ISETP.GE.AND P4, PT, R12, R228, PT ;  /* 0x000000e40c00720c */ /* 0x000fe20003f86270 */
[----:B------:R-:W-:Y:S01]  /*15d70*/  IMAD.MOV.U32 R12, RZ, RZ, R14 ;  /* 0x000000ffff0c7224 */ /* 0x000fe200078e000e */
[----:B------:R-:W-:-:S04]  /*15d80*/  I2FP.F32.S32 R13, R13 ;  /* 0x0000000d000d7245 */ /* 0x000fc80000201400 */
[----:B------:R-:W-:Y:S01]  /*15d90*/  I2FP.F32.S32 R14, R12 ;  /* 0x0000000c000e7245 */ /* 0x000fe20000201400 */
[----:B-1----:R-:W-:Y:S01]  /*15da0*/  FFMA.FTZ R13, -R221, R13, R19 ;  /* 0x0000000ddd0d7223 */ /* 0x002fe20000010113 */
[----:B------:R4:W1:Y:S01]  /*15db0*/  MUFU.TANH R38, R16 ;  /* 0x0000001000267308 */ /* 0x0008620000002400 */
[----:B------:R-:W-:Y:S01]  /*15dc0*/  VIADD R12, R3, 0xfffffed1 ;  /* 0xfffffed1030c7836 */ /* 0x000fe20000000000 */
[----:B------:R-:W-:Y:S01]  /*15dd0*/  FSEL R129, R15, -INF , !P3 ;  /* 0xff8000000f817808 */ /* 0x000fe20005800000 */
[----:B------:R-:W-:Y:S01]  /*15de0*/  FMUL.FTZ R15, R24, R0 ;  /* 0x00000000180f7220 */ /* 0x000fe20000410000 */
[----:B---3--:R-:W-:Y:S02]  /*15df0*/  HMMA.16816.F32 R20, R8, R40, R64 ;  /* 0x000000280814723c */ /* 0x008fe40000001840 */
[----:B------:R-:W-:Y:S02]  /*15e00*/  ISETP.GE.AND P3, PT, R12, R226, PT ;  /* 0x000000e20c00720c */ /* 0x000fe40003f66270 */
[----:B------:R3:W2:Y:S01]  /*15e10*/  MUFU.TANH R17, R15 ;  /* 0x0000000f00117308 */ /* 0x0006a20000002400 */
        /* <DEDUP_REMOVED lines=17> */
[----:B------:R1:W-:Y:S01]  /*15f30*/  MUFU.TANH R24, R15 ;  /* 0x0000000f00187308 */ /* 0x0003e20000002400 */
[----:B------:R-:W-:-:S02]  /*15f40*/  I2FP.F32.S32 R12, R13 ;  /* 0x0000000d000c7245 */ /* 0x000fc40000201400 */
[----:B------:R-:W-:Y:S01]  /*15f50*/  IADD3 R13, PT, PT, R39, 0x128, -R2 ;  /* 0x00000128270d7810 */ /* 0x000fe20007ffe802 */
[----:B-----5:R-:W-:Y:S04]  /*15f60*/  HMMA.16816.F32 R28, R4, R32, R20 ;  /* 0x00000020041c723c */ /* 0x020fe80000001814 */
[----:B------:R-:W3:Y:S01]  /*15f70*/  MUFU.TANH R18, R18 ;  /* 0x0000001200127308 */ /* 0x000ee20000002400 */
[----:B------:R-:W-:Y:S01]  /*15f80*/  IABS R13, R13 ;  /* 0x0000000d000d7213 */ /* 0x000fe20000000000 */
[----:B------:R-:W-:Y:S01]  /*15f90*/  IMAD.MOV.U32 R65, RZ, RZ, R120 ;  /* 0x000000ffff417224 */ /* 0x000fe200078e0078 */
[----:B------:R-:W-:Y:S01]  /*15fa0*/  FSEL R120, R16, -INF , !P4 ;  /* 0xff80000010787808 */ /* 0x000fe20006000000 */
[----:B-1----:R-:W-:Y:S01]  /*15fb0*/  FFMA.FTZ R15, -R221, R14, R38 ;  /* 0x0000000edd0f7223 */ /* 0x002fe20000010126 */
[----:B------:R-:W-:-:S04]  /*15fc0*/  IADD3 R14, PT, PT, R225, 0x127, -R2 ;  /* 0x00000127e10e7810 */ /* 0x000fc80007ffe802 */
[----:B------:R-:W-:Y:S01]  /*15fd0*/  IABS R14, R14 ;  /* 0x0000000e000e7213 */ /* 0x000fe20000000000 */
[----:B--2---:R-:W-:Y:S01]  /*15fe0*/  FFMA.FTZ R17, -R221, R12, R17 ;  /* 0x0000000cdd117223 */ /* 0x004fe20000010111 */
[----:B------:R-:W-:Y:S01]  /*15ff0*/  FSEL R16, R15, -INF , P3 ;  /* 0xff8000000f107808 */ /* 0x000fe20001800000 */
[----:B------:R-:W-:Y:S02]  /*16000*/  IMAD.MOV.U32 R15, RZ, RZ, R13 ;  /* 0x000000ffff0f7224 */ /* 0x000fe400078e000d */
[----:B------:R-:W-:Y:S02]  /*16010*/  VIADD R12, R3, 0xfffffed8 ;  /* 0xfffffed8030c7836 */ /* 0x000fe40000000000 */
[----:B------:R-:W-:Y:S02]  /*16020*/  IMAD.MOV.U32 R13, RZ, RZ, R14 ;  /* 0x000000ffff0d7224 */ /* 0x000fe400078e000e */
[----:B------:R-:W-:Y:S01]  /*16030*/  IMAD.MOV.U32 R64, RZ, RZ, R118 ;  /* 0x000000ffff407224 */ /* 0x000fe200078e0076 */
[----:B------:R-:W-:Y:S01]  /*16040*/  ISETP.GE.AND P4, PT, R12, R226, PT ;  /* 0x000000e20c00720c */ /* 0x000fe20003f86270 */
[----:B------:R-:W-:Y:S01]  /*16050*/  IMAD.MOV.U32 R67, RZ, RZ, R83 ;  /* 0x000000ffff437224 */ /* 0x000fe200078e0053 */
[----:B------:R-:W-:-:S02]  /*16060*/  I2FP.F32.S32 R13, R13 ;  /* 0x0000000d000d7245 */ /* 0x000fc40000201400 */
[----:B------:R-:W-:Y:S02]  /*16070*/  FSEL R83, R16, -INF , !P5 ;  /* 0xff80000010537808 */ /* 0x000fe40006800000 */
[----:B------:R-:W-:Y:S01]  /*16080*/  FSEL R16, R17, -INF , P4 ;  /* 0xff80000011107808 */ /* 0x000fe20002000000 */
[----:B---3--:R-:W-:Y:S01]  /*16090*/  FFMA.FTZ R17, -R221, R13, R18 ;  /* 0x0000000ddd117223 */ /* 0x008fe20000010112 */
[-C--:B------:R-:W-:Y:S01]  /*160a0*/  FMUL.FTZ R18, R28, R0.reuse ;  /* 0x000000001c127220 */ /* 0x080fe20000410000 */
[----:B------:R-:W-:Y:S01]  /*160b0*/  I2FP.F32.S32 R15, R15 ;  /* 0x0000000f000f7245 */ /* 0x000fe20000201400 */
[----:B------:R-:W-:Y:S01]  /*160c0*/  HMMA.16816.F32 R20, R8, R42, R64 ;  /* 0x0000002a0814723c */ /* 0x000fe20000001840 */
[----:B------:R-:W-:Y:S01]  /*160d0*/  FMUL.FTZ R19, R27, R0 ;  /* 0x000000001b137220 */ /* 0x000fe20000410000 */
[--C-:B------:R-:W-:Y:S02]  /*160e0*/  IADD3 R13, PT, PT, R39, 0x127, -R2.reuse ;  /* 0x00000127270d7810 */ /* 0x100fe40007ffe802 */
[----:B------:R-:W-:Y:S01]  /*160f0*/  IADD3 R14, PT, PT, R225, 0x120, -R2 ;  /* 0x00000120e10e7810 */ /* 0x000fe20007ffe802 */
[----:B------:R-:W-:Y:S01]  /*16100*/  FFMA.FTZ R15, -R221, R15, R24 ;  /* 0x0000000fdd0f7223 */ /* 0x000fe20000010118 */
[C---:B------:R-:W-:Y:S01]  /*16110*/  ISETP.GE.AND P3, PT, R12.reuse, R224, PT ;  /* 0x000000e00c00720c */ /* 0x040fe20003f66270 */
[----:B------:R-:W-:Y:S01]  /*16120*/  MUFU.TANH R18, R18 ;  /* 0x0000001200127308 */ /* 0x000fe20000002400 */
[----:B------:R-:W-:-:S02]  /*16130*/  ISETP.GE.AND P4, PT, R12, R228, PT ;  /* 0x000000e40c00720c */ /* 0x000fc40003f86270 */
[----:B------:R-:W-:Y:S02]  /*16140*/  IABS R13, R13 ;  /* 0x0000000d000d7213 */ /* 0x000fe40000000000 */
[----:B------:R-:W-:-:S03]  /*16150*/  IABS R14, R14 ;  /* 0x0000000e000e7213 */ /* 0x000fc60000000000 */
[----:B------:R-:W1:Y:S01]  /*16160*/  MUFU.TANH R19, R19 ;  /* 0x0000001300137308 */ /* 0x000e620000002400 */
[----:B------:R-:W-:Y:S02]  /*16170*/  FSEL R117, R16, -INF , !P3 ;  /* 0xff80000010757808 */ /* 0x000fe40005800000 */
[----:B------:R-:W-:Y:S02]  /*16180*/  ISETP.GE.AND P5, PT, R12, R229, PT ;  /* 0x000000e50c00720c */ /* 0x000fe40003fa6270 */
[----:B------:R-:W-:Y:S01]  /*16190*/  FSEL R16, R15, -INF , P4 ;  /* 0xff8000000f107808 */ /* 0x000fe20002000000 */
[----:B------:R-:W-:Y:S02]  /*161a0*/  IMAD.MOV.U32 R15, RZ, RZ, R13 ;  /* 0x000000ffff0f7224 */ /* 0x000fe400078e000d */
[----:B------:R-:W-:Y:S01]  /*161b0*/  VIADD R12, R3, 0xfffffed9 ;  /* 0xfffffed9030c7836 */ /* 0x000fe20000000000 */
[----:B------:R-:W-:Y:S01]  /*161c0*/  FSEL R84, R16, -INF , !P5 ;  /* 0xff80000010547808 */ /* 0x000fe20006800000 */
[----:B------:R-:W-:-:S02]  /*161d0*/  IMAD.MOV.U32 R13, RZ, RZ, R14 ;  /* 0x000000ffff0d7224 */ /* 0x000fc400078e000e */
[----:B------:R-:W-:Y:S01]  /*161e0*/  FMUL.FTZ R16, R30, R0 ;  /* 0x000000001e107220 */ /* 0x000fe20000410000 */
[C---:B------:R-:W-:Y:S02]  /*161f0*/  ISETP.GE.AND P3, PT, R12.reuse, R226, PT ;  /* 0x000000e20c00720c */ /* 0x040fe40003f66270 */
[----:B------:R-:W-:Y:S01]  /*16200*/  I2FP.F32.S32 R13, R13 ;  /* 0x0000000d000d7245 */ /* 0x000fe20000201400 */
[----:B------:R2:W3:Y:S01]  /*16210*/  MUFU.TANH R26, R16 ;  /* 0x00000010001a7308 */ /* 0x0004e20000002400 */
[----:B------:R-:W-:Y:S01]  /*16220*/  I2FP.F32.S32 R15, R15 ;  /* 0x0000000f000f7245 */ /* 0x000fe20000201400 */
[----:B------:R-:W-:Y:S01]  /*16230*/  HMMA.16816.F32 R20, R4, R34, R20 ;  /* 0x000000220414723c */ /* 0x000fe20000001814 */
[----:B------:R-:W-:Y:S01]  /*16240*/  FSEL R14, R17, -INF , P3 ;  /* 0xff800000110e7808 */ /* 0x000fe20001800000 */
[----:B------:R-:W-:Y:S01]  /*16250*/  FMUL.FTZ R17, R29, R0 ;  /* 0x000000001d117220 */ /* 0x000fe20000410000 */
[C---:B------:R-:W-:Y:S01]  /*16260*/  ISETP.GE.AND P4, PT, R12.reuse, R224, PT ;  /* 0x000000e00c00720c */ /* 0x040fe20003f86270 */
[----:B-1----:R-:W-:Y:S01]  /*16270*/  FFMA.FTZ R15, -R221, R15, R19 ;  /* 0x0000000fdd0f7223 */ /* 0x002fe20000010113 */
[----:B------:R-:W-:-:S02]  /*16280*/  ISETP.GE.AND P5, PT, R12, R229, PT ;  /* 0x000000e50c00720c */ /* 0x000fc40003fa6270 */
[----:B------:R-:W-:Y:S01]  /*16290*/  ISETP.GE.AND P3, PT, R12, R228, PT ;  /* 0x000000e40c00720c */ /* 0x000fe20003f66270 */
[----:B------:R-:W-:Y:S01]  /*162a0*/  VIADD R12, R3, 0xfffffee0 ;  /* 0xfffffee0030c7836 */ /* 0x000fe20000000000 */
[----:B------:R1:W4:Y:S01]  /*162b0*/  MUFU.TANH R25, R17 ;  /* 0x0000001100197308 */ /* 0x0003220000002400 */
[----:B------:R-:W-:Y:S02]  /*162c0*/  IMAD.MOV.U32 R64, RZ, RZ, R121 ;  /* 0x000000ffff407224 */ /* 0x000fe400078e0079 */
[----:B--2---:R-:W-:Y:S01]  /*162d0*/  FFMA.FTZ R16, -R221, R13, R18 ;  /* 0x0000000ddd107223 */ /* 0x004fe20000010112 */
[----:B------:R-:W-:Y:S01]  /*162e0*/  IADD3 R13, PT, PT, R39, 0x120, -R2 ;  /* 0x00000120270d7810 */ /* 0x000fe20007ffe802 */
[----:B------:R-:W-:Y:S01]  /*162f0*/  IMAD.MOV.U32 R65, RZ, RZ, R123 ;  /* 0x000000ffff417224 */ /* 0x000fe200078e007b */
[----:B------:R-:W-:Y:S01]  /*16300*/  FSEL R112, R14, -INF , !P4 ;  /* 0xff8000000e707808 */ /* 0x000fe20006000000 */
[----:B------:R-:W-:Y:S01]  /*16310*/  IMAD.MOV.U32 R66, RZ, RZ, R80 ;  /* 0x000000ffff427224 */ /* 0x000fe200078e0050 */
[----:B------:R-:W-:Y:S01]  /*16320*/  IABS R13, R13 ;  /* 0x0000000d000d7213 */ /* 0x000fe20000000000 */
[----:B------:R-:W-:Y:S01]  /*16330*/  IMAD.MOV.U32 R67, RZ, RZ, R124 ;  /* 0x000000ffff437224 */ /* 0x000fe200078e007c */
[----:B------:R-:W-:-:S02]  /*16340*/  FSEL R15, R15, -INF , P3 ;  /* 0xff8000000f0f7808 */ /* 0x000fc40001800000 */
[----:B------:R-:W-:Y:S02]  /*16350*/  ISETP.GE.AND P4, PT, R12, R226, PT ;  /* 0x000000e20c00720c */ /* 0x000fe40003f86270 */
[----:B------:R-:W-:Y:S02]  /*16360*/  IADD3 R14, PT, PT, R225, 0x11f, -R2 ;  /* 0x0000011fe10e7810 */ /* 0x000fe40007ffe802 */
[----:B------:R-:W-:Y:S02]  /*16370*/  I2FP.F32.S32 R13, R13 ;  /* 0x0000000d000d7245 */ /* 0x000fe40000201400 */
[----:B------:R-:W-:Y:S02]  /*16380*/  FSEL R111, R15, -INF , !P5 ;  /* 0xff8000000f6f7808 */ /* 0x000fe40006800000 */
[----:B------:R-:W-:Y:S02]  /*16390*/  FSEL R15, R16, -INF , P4 ;  /* 0xff800000100f7808 */ /* 0x000fe40002000000 */
[----:B------:R-:W-:Y:S01]  /*163a0*/  IABS R14, R14 ;  /* 0x0000000e000e7213 */ /* 0x000fe20000000000 */
[----:B-1----:R-:W-:Y:S01]  /*163b0*/  HMMA.16816.F32 R16, R8, R60, R64 ;  /* 0x0000003c0810723c */ /* 0x002fe20000001840 */
[----:B---3--:R-:W-:Y:S01]  /*163c0*/  FFMA.FTZ R9, -R221, R13, R26 ;  /* 0x0000000ddd097223 */ /* 0x008fe2000001011a */
[----:B------:R-:W-:Y:S01]  /*163d0*/  ISETP.GE.AND P4, PT, R12, R228, PT ;  /* 0x000000e40c00720c */ /* 0x000fe20003f86270 */
[----:B------:R-:W-:Y:S01]  /*163e0*/  FMUL.FTZ R11, R20, R0 ;  /* 0x00000000140b7220 */ /* 0x000fe20000410000 */
[----:B------:R-:W-:-:S02]  /*163f0*/  ISETP.GE.AND P3, PT, R12, R224, PT ;  /* 0x000000e00c00720c */ /* 0x000fc40003f66270 */
[----:B------:R-:W-:Y:S01]  /*16400*/  ISETP.GE.AND P5, PT, R12, R229, PT ;  /* 0x000000e50c00720c */ /* 0x000fe20003fa6270 */
[----:B------:R-:W-:Y:S01]  /*16410*/  VIADD R8, R3, 0xfffffee1 ;  /* 0xfffffee103087836 */ /* 0x000fe20000000000 */
[----:B------:R-:W-:Y:S01]  /*16420*/  I2FP.F32.S32 R12, R14 ;  /* 0x0000000e000c7245 */ /* 0x000fe20000201400 */
[----:B------:R1:W-:Y:S01]  /*16430*/  MUFU.TANH R13, R11 ;  /* 0x0000000b000d7308 */ /* 0x0003e20000002400 */
[----:B------:R-:W-:Y:S01]  /*16440*/  FSEL R10, R9, -INF , P4 ;  /* 0xff800000090a7808 */ /* 0x000fe20002000000 */
[----:B------:R-:W-:Y:S01]  /*16450*/  FMUL.FTZ R24, R31, R0 ;  /* 0x000000001f187220 */ /* 0x000fe20000410000 */
[----:B------:R-:W-:Y:S01]  /*16460*/  IADD3 R9, PT, PT, R39, 0x11f, -R2 ;  /* 0x0000011f27097810 */ /* 0x000fe20007ffe802 */
[----:B------:R-:W-:Y:S02]  /*16470*/  IMAD.MOV.U32 R65, RZ, RZ, R132 ;  /* 0x000000ffff417224 */ /* 0x000fe400078e0084 */
[----:B----4-:R-:W-:Y:S01]  /*16480*/  FFMA.FTZ R12, -R221, R12, R25 ;  /* 0x0000000cdd0c7223 */ /* 0x010fe20000010119 */
[----:B------:R-:W-:Y:S01]  /*16490*/  FSEL R132, R15, -INF , !P3 ;  /* 0xff8000000f847808 */ /* 0x000fe20005800000 */
[----:B------:R-:W-:Y:S01]  /*164a0*/  IMAD.MOV.U32 R67, RZ, RZ, R126 ;  /* 0x000000ffff437224 */ /* 0x000fe200078e007e */
[----:B------:R-:W-:-:S02]  /*164b0*/  ISETP.GE.AND P3, PT, R8, R226, PT ;  /* 0x000000e20800720c */ /* 0x000fc40003f66270 */
[----:B------:R-:W-:Y:S02]  /*164c0*/  FSEL R126, R10, -INF , !P5 ;  /* 0xff8000000a7e7808 */ /* 0x000fe40006800000 */
[----:B------:R-:W-:Y:S02]  /*164d0*/  IABS R9, R9 ;  /* 0x0000000900097213 */ /* 0x000fe40000000000 */
[----:B-1----:R-:W-:Y:S01]  /*164e0*/  IADD3 R11, PT, PT, R225, 0x118, -R2 ;  /* 0x00000118e10b7810 */ /* 0x002fe20007ffe802 */
[----:B------:R-:W1:Y:S03]  /*164f0*/  MUFU.TANH R24, R24 ;  /* 0x0000001800187308 */ /* 0x000e660000002400 */
[----:B------:R-:W-:Y:S02]  /*16500*/  IABS R10, R11 ;  /* 0x0000000b000a7213 */ /* 0x000fe40000000000 */
[----:B------:R-:W-:-:S02]  /*16510*/  FSEL R11, R12, -INF , P3 ;  /* 0xff8000000c0b7808 */ /* 0x000fc40001800000 */
[C---:B------:R-:W-:Y:S02]  /*16520*/  ISETP.GE.AND P4, PT, R8.reuse, R224, PT ;  /* 0x000000e00800720c */ /* 0x040fe40003f86270 */
[C---:B------:R-:W-:Y:S02]  /*16530*/  ISETP.GE.AND P5, PT, R8.reuse, R229, PT ;  /* 0x000000e50800720c */ /* 0x040fe40003fa6270 */
[----:B------:R-:W-:Y:S01]  /*16540*/  ISETP.GE.AND P3, PT, R8, R228, PT ;  /* 0x000000e40800720c */ /* 0x000fe20003f66270 */
[----:B------:R-:W-:Y:S02]  /*16550*/  IMAD.MOV.U32 R8, RZ, RZ, R9 ;  /* 0x000000ffff087224 */ /* 0x000fe400078e0009 */
[----:B------:R-:W-:Y:S01]  /*16560*/  IMAD.MOV.U32 R9, RZ, RZ, R10 ;  /* 0x000000ffff097224 */ /* 0x000fe200078e000a */
[----:B------:R-:W-:Y:S04]  /*16570*/  HMMA.16816.F32 R16, R4, R56, R16 ;  /* 0x000000380410723c */ /* 0x000fe80000001810 */
[----:B------:R-:W-:Y:S01]  /*16580*/  I2FP.F32.S32 R5, R9 ;  /* 0x0000000900057245 */ /* 0x000fe20000201400 */
[----:B------:R-:W-:Y:S01]  /*16590*/  FMUL.FTZ R9, R21, R0 ;  /* 0x0000000015097220 */ /* 0x000fe20000410000 */
[----:B------:R-:W-:Y:S01]  /*165a0*/  I2FP.F32.S32 R4, R8 ;  /* 0x0000000800047245 */ /* 0x000fe20000201400 */
[----:B------:R-:W-:-:S04]  /*165b0*/  FMUL.FTZ R10, R22, R0 ;  /* 0x00000000160a7220 */ /* 0x000fc80000410000 */
[----:B------:R-:W2:Y:S01]  /*165c0*/  MUFU.TANH R9, R9 ;  /* 0x0000000900097308 */ /* 0x000ea20000002400 */
[----:B-1----:R-:W-:Y:S01]  /*165d0*/  FFMA.FTZ R7, -R221, R4, R24 ;  /* 0x00000004dd077223 */ /* 0x002fe20000010118 */
[----:B------:R-:W-:Y:S01]  /*165e0*/  IADD3 R6, PT, PT, R225, 0x117, -R2 ;  /* 0x00000117e1067810 */ /* 0x000fe20007ffe802 */
[----:B------:R-:W-:-:S03]  /*165f0*/  FFMA.FTZ R8, -R221, R5, R13 ;  /* 0x00000005dd087223 */ /* 0x000fc6000001010d */
[----:B------:R-:W-:Y:S02]  /*16600*/  FSEL R7, R7, -INF , P3 ;  /* 0xff80000007077808 */ /* 0x000fe40001800000 */
[----:B------:R-:W1:Y:S01]  /*16610*/  MUFU.TANH R10, R10 ;  /* 0x0000000a000a7308 */ /* 0x000e620000002400 */
[----:B------:R-:W-:Y:S02]  /*16620*/  IABS R6, R6 ;  /* 0x0000000600067213 */ /* 0x000fe40000000000 */
[----:B------:R-:W-:Y:S01]  /*16630*/  IADD3 R5, PT, PT, R39, 0x118, -R2 ;  /* 0x0000011827057810 */ /* 0x000fe20007ffe802 */
[----:B------:R-:W-:Y:S01]  /*16640*/  VIADD R4, R3, 0xfffffee8 ;  /* 0xfffffee803047836 */ /* 0x000fe20000000000 */
[----:B------:R-:W-:Y:S02]  /*16650*/  FSEL R116, R7, -INF , !P5 ;  /* 0xff80000007747808 */ /* 0x000fe40006800000 */
[----:B------:R-:W-:Y:S02]  /*16660*/  I2FP.F32.S32 R7, R6 ;  /* 0x0000000600077245 */ /* 0x000fe40000201400 */
[----:B------:R-:W-:-:S02]  /*16670*/  IABS R5, R5 ;  /* 0x0000000500057213 */ /* 0x000fc40000000000 */
[----:B------:R-:W-:Y:S01]  /*16680*/  FSEL R121, R11, -INF , !P4 ;  /* 0xff8000000b797808 */ /* 0x000fe20006000000 */
[----:B--2---:R-:W-:Y:S01]  /*16690*/  FFMA.FTZ R9, -R221, R7, R9 ;  /* 0x00000007dd097223 */ /* 0x004fe20000010109 */
[----:B------:R-:W-:Y:S01]  /*166a0*/  ISETP.GE.AND P4, PT, R4, R226, PT ;  /* 0x000000e20400720c */ /* 0x000fe20003f86270 */
[-C--:B------:R-:W-:Y:S01]  /*166b0*/  FMUL.FTZ R7, R16, R0.reuse ;  /* 0x0000000010077220 */ /* 0x080fe20000410000 */
[----:B------:R-:W-:Y:S01]  /*166c0*/  I2FP.F32.S32 R5, R5 ;  /* 0x0000000500057245 */ /* 0x000fe20000201400 */
[----:B------:R-:W-:Y:S01]  /*166d0*/  FMUL.FTZ R14, R23, R0 ;  /* 0x00000000170e7220 */ /* 0x000fe20000410000 */
[----:B------:R-:W-:Y:S01]  /*166e0*/  FSEL R8, R8, -INF , P4 ;  /* 0xff80000008087808 */ /* 0x000fe20002000000 */
[----:B------:R2:W3:Y:S01]  /*166f0*/  MUFU.TANH R11, R7 ;  /* 0x00000007000b7308 */ /* 0x0004e20000002400 */
[C---:B------:R-:W-:Y:S01]  /*16700*/  ISETP.GE.AND P3, PT, R4.reuse, R224, PT ;  /* 0x000000e00400720c */ /* 0x040fe20003f66270 */
[----:B-1----:R-:W-:Y:S01]  /*16710*/  FFMA.FTZ R6, -R221, R5, R10 ;  /* 0x00000005dd067223 */ /* 0x002fe2000001010a */
[----:B------:R-:W-:-:S02]  /*16720*/  ISETP.GE.AND P5, PT, R4, R229, PT ;  /* 0x000000e50400720c */ /* 0x000fc40003fa6270 */
[----:B------:R-:W-:Y:S01]  /*16730*/  ISETP.GE.AND P4, PT, R4, R228, PT ;  /* 0x000000e40400720c */ /* 0x000fe20003f86270 */
[----:B------:R-:W-:Y:S01]  /*16740*/  VIADD R4, R3, 0xfffffee9 ;  /* 0xfffffee903047836 */ /* 0x000fe20000000000 */
[----:B------:R-:W-:Y:S01]  /*16750*/  FSEL R118, R8, -INF , !P3 ;  /* 0xff80000008767808 */ /* 0x000fe20005800000 */
[----:B------:R-:W1:Y:S01]  /*16760*/  MUFU.TANH R14, R14 ;  /* 0x0000000e000e7308 */ /* 0x000e620000002400 */
[--C-:B------:R-:W-:Y:S02]  /*16770*/  IADD3 R5, PT, PT, R39, 0x117, -R2.reuse ;  /* 0x0000011727057810 */ /* 0x100fe40007ffe802 */
[----:B------:R-:W-:Y:S02]  /*16780*/  IADD3 R8, PT, PT, R225, 0x110, -R2 ;  /* 0x00000110e1087810 */ /* 0x000fe40007ffe802 */
[----:B------:R-:W-:Y:S02]  /*16790*/  ISETP.GE.AND P3, PT, R4, R226, PT ;  /* 0x000000e20400720c */ /* 0x000fe40003f66270 */
[----:B------:R-:W-:-:S02]  /*167a0*/  IABS R5, R5 ;  /* 0x0000000500057213 */ /* 0x000fc40000000000 */
[----:B--2---:R-:W-:Y:S02]  /*167b0*/  FSEL R7, R6, -INF , P4 ;  /* 0xff80000006077808 */ /* 0x004fe40002000000 */
[----:B------:R-:W-:Y:S02]  /*167c0*/  IABS R6, R8 ;  /* 0x0000000800067213 */ /* 0x000fe40000000000 */
[----:B------:R-:W-:Y:S02]  /*167d0*/  FSEL R113, R7, -INF , !P5 ;  /* 0xff80000007717808 */ /* 0x000fe40006800000 */
[----:B------:R-:W-:Y:S02]  /*167e0*/  FSEL R8, R9, -INF , P3 ;  /* 0xff80000009087808 */ /* 0x000fe40001800000 */
[C---:B------:R-:W-:Y:S02]  /*167f0*/  ISETP.GE.AND P4, PT, R4.reuse, R224, PT ;  /* 0x000000e00400720c */ /* 0x040fe40003f86270 */
[----:B------:R-:W-:-:S02]  /*16800*/  ISETP.GE.AND P5, PT, R4, R229, PT ;  /* 0x000000e50400720c */ /* 0x000fc40003fa6270 */
[----:B------:R-:W-:Y:S02]  /*16810*/  ISETP.GE.AND P3, PT, R4, R228, PT ;  /* 0x000000e40400720c */ /* 0x000fe40003f66270 */
[----:B------:R-:W-:Y:S01]  /*16820*/  I2FP.F32.S32 R4, R5 ;  /* 0x0000000500047245 */ /* 0x000fe20000201400 */
[----:B------:R-:W-:Y:S01]  /*16830*/  FMUL.FTZ R10, R18, R0 ;  /* 0x00000000120a7220 */ /* 0x000fe20000410000 */
[----:B------:R-:W-:Y:S01]  /*16840*/  I2FP.F32.S32 R5, R6 ;  /* 0x0000000600057245 */ /* 0x000fe20000201400 */
[----:B------:R-:W-:-:S04]  /*16850*/  FMUL.FTZ R7, R17, R0 ;  /* 0x0000000011077220 */ /* 0x000fc80000410000 */
[----:B---3--:R-:W-:Y:S01]  /*16860*/  FFMA.FTZ R9, -R221, R5, R11 ;  /* 0x00000005dd097223 */ /* 0x008fe2000001010b */
[--C-:B------:R-:W-:Y:S01]  /*16870*/  IADD3 R5, PT, PT, R39, 0x110, -R2.reuse ;  /* 0x0000011027057810 */ /* 0x100fe20007ffe802 */
[----:B------:R-:W2:Y:S01]  /*16880*/  MUFU.TANH R10, R10 ;  /* 0x0000000a000a7308 */ /* 0x000ea20000002400 */
[----:B------:R-:W-:Y:S02]  /*16890*/  IADD3 R6, PT, PT, R225, 0x10f, -R2 ;  /* 0x0000010fe1067810 */ /* 0x000fe40007ffe802 */
[----:B------:R-:W-:-:S05]  /*168a0*/  IABS R5, R5 ;  /* 0x0000000500057213 */ /* 0x000fca0000000000 */
[----:B------:R1:W3:Y:S01]  /*168b0*/  MUFU.TANH R13, R7 ;  /* 0x00000007000d7308 */ /* 0x0002e20000002400 */
[----:B------:R-:W-:Y:S02]  /*168c0*/  FSEL R115, R8, -INF , !P4 ;  /* 0xff80000008737808 */ /* 0x000fe40006000000 */
[----:B------:R-:W-:Y:S01]  /*168d0*/  IABS R6, R6 ;  /* 0x0000000600067213 */ /* 0x000fe20000000000 */
[----:B------:R-:W-:Y:S01]  /*168e0*/  FMUL.FTZ R12, R19, R0 ;  /* 0x00000000130c7220 */ /* 0x000fe20000410000 */
[----:B-1----:R-:W-:Y:S01]  /*168f0*/  FFMA.FTZ R7, -R221, R4, R14 ;  /* 0x00000004dd077223 */ /* 0x002fe2000001010e */
[----:B------:R-:W-:-:S04]  /*16900*/  VIADD R4, R3, 0xfffffef0 ;  /* 0xfffffef003047836 */ /* 0x000fc80000000000 */
[----:B------:R-:W-:Y:S01]  /*16910*/  FSEL R8, R7, -INF , P3 ;  /* 0xff80000007087808 */ /* 0x000fe20001800000 */
[----:B------:R-:W-:Y:S01]  /*16920*/  IMAD.MOV.U32 R7, RZ, RZ, R5 ;  /* 0x000000ffff077224 */ /* 0x000fe200078e0005 */
[----:B------:R-:W-:Y:S01]  /*16930*/  ISETP.GE.AND P4, PT, R4, R226, PT ;  /* 0x000000e20400720c */ /* 0x000fe20003f86270 */
[----:B------:R-:W-:Y:S01]  /*16940*/  IMAD.MOV.U32 R5, RZ, RZ, R6 ;  /* 0x000000ffff057224 */ /* 0x000fe200078e0006 */
[----:B------:R-:W-:Y:S02]  /*16950*/  FSEL R114, R8, -INF , !P5 ;  /* 0xff80000008727808 */ /* 0x000fe40006800000 */
[----:B------:R-:W-:Y:S02]  /*16960*/  I2FP.F32.S32 R7, R7 ;  /* 0x0000000700077245 */ /* 0x000fe40000201400 */
[----:B------:R-:W-:Y:S01]  /*16970*/  FSEL R6, R9, -INF , P4 ;  /* 0xff80000009067808 */ /* 0x000fe20002000000 */
[----:B------:R-:W-:Y:S01]  /*16980*/  FMUL.FTZ R9, R68, R0 ;  /* 0x0000000044097220 */ /* 0x000fe20000410000 */
[----:B------:R-:W-:-:S02]  /*16990*/  ISETP.GE.AND P3, PT, R4, R224, PT ;  /* 0x000000e00400720c */ /* 0x000fc40003f66270 */
[C---:B------:R-:W-:Y:S02]  /*169a0*/  ISETP.GE.AND P5, PT, R4.reuse, R229, PT ;  /* 0x000000e50400720c */ /* 0x040fe40003fa6270 */
[----:B------:R-:W-:Y:S01]  /*169b0*/  ISETP.GE.AND P4, PT, R4, R228, PT ;  /* 0x000000e40400720c */ /* 0x000fe20003f86270 */
[----:B------:R-:W-:Y:S01]  /*169c0*/  FMUL.FTZ R4, R70, R0 ;  /* 0x0000000046047220 */ /* 0x000fe20000410000 */
[----:B------:R-:W1:Y:S01]  /*169d0*/  MUFU.TANH R11, R12 ;  /* 0x0000000c000b7308 */ /* 0x000e620000002400 */
[----:B------:R-:W-:Y:S01]  /*169e0*/  I2FP.F32.S32 R5, R5 ;  /* 0x0000000500057245 */ /* 0x000fe20000201400 */
[----:B--2---:R-:W-:Y:S01]  /*169f0*/  FFMA.FTZ R7, -R221, R7, R10 ;  /* 0x00000007dd077223 */ /* 0x004fe2000001010a */
[----:B------:R-:W-:-:S05]  /*16a00*/  FSEL R168, R6, -INF , !P3 ;  /* 0xff80000006a87808 */ /* 0x000fca0005800000 */
[----:B------:R2:W4:Y:S01]  /*16a10*/  MUFU.TANH R10, R4 ;  /* 0x00000004000a7308 */ /* 0x0005220000002400 */
[----:B---3--:R-:W-:Y:S01]  /*16a20*/  FFMA.FTZ R8, -R221, R5, R13 ;  /* 0x00000005dd087223 */ /* 0x008fe2000001010d */
[----:B------:R-:W-:Y:S01]  /*16a30*/  IADD3 R5, PT, PT, R39, 0x108, -R2 ;  /* 0x0000010827057810 */ /* 0x000fe20007ffe802 */
[----:B------:R-:W-:-:S05]  /*16a40*/  VIADD R0, R3, 0xfffffef1 ;  /* 0xfffffef103007836 */ /* 0x000fca0000000000 */
[----:B------:R-:W3:Y:S01]  /*16a50*/  MUFU.TANH R9, R9 ;  /* 0x0000000900097308 */ /* 0x000ee20000002400 */
[--C-:B------:R-:W-:Y:S02]  /*16a60*/  IADD3 R6, PT, PT, R225, 0x108, -R2.reuse ;  /* 0x00000108e1067810 */ /* 0x100fe40007ffe802 */
[----:B------:R-:W-:Y:S02]  /*16a70*/  ISETP.GE.AND P3, PT, R0, R226, PT ;  /* 0x000000e20000720c */ /* 0x000fe40003f66270 */
[----:B--2---:R-:W-:Y:S02]  /*16a80*/  IADD3 R4, PT, PT, R39, 0x10f, -R2 ;  /* 0x0000010f27047810 */ /* 0x004fe40007ffe802 */
[----:B------:R-:W-:Y:S02]  /*16a90*/  IABS R2, R5 ;  /* 0x0000000500027213 */ /* 0x000fe40000000000 */
[----:B------:R-:W-:Y:S02]  /*16aa0*/  IABS R4, R4 ;  /* 0x0000000400047213 */ /* 0x000fe40000000000 */
[----:B------:R-:W-:-:S02]  /*16ab0*/  IABS R6, R6 ;  /* 0x0000000600067213 */ /* 0x000fc40000000000 */
[----:B------:R-:W-:Y:S01]  /*16ac0*/  FSEL R5, R7, -INF , P4 ;  /* 0xff80000007057808 */ /* 0x000fe20002000000 */
[----:B------:R-:W-:Y:S01]  /*16ad0*/  IMAD.MOV.U32 R66, RZ, RZ, R127 ;  /* 0x000000ffff427224 */ /* 0x000fe200078e007f */
[----:B------:R-:W-:Y:S02]  /*16ae0*/  I2FP.F32.S32 R4, R4 ;  /* 0x0000000400047245 */ /* 0x000fe40000201400 */
[----:B------:R-:W-:Y:S01]  /*16af0*/  I2FP.F32.S32 R2, R2 ;  /* 0x0000000200027245 */ /* 0x000fe20000201400 */
[----:B------:R-:W-:Y:S01]  /*16b00*/  VIADD R3, R3, 0xfffffef8 ;  /* 0xfffffef803037836 */ /* 0x000fe20000000000 */
[----:B------:R-:W-:Y:S02]  /*16b10*/  FSEL R127, R5, -INF , !P5 ;  /* 0xff800000057f7808 */ /* 0x000fe40006800000 */
[----:B------:R-:W-:Y:S02]  /*16b20*/  I2FP.F32.S32 R6, R6 ;  /* 0x0000000600067245 */ /* 0x000fe40000201400 */
[----:B------:R-:W-:-:S02]  /*16b30*/  ISETP.GE.AND P4, PT, R0, R224, PT ;  /* 0x000000e00000720c */ /* 0x000fc40003f86270 */
[----:B------:R-:W-:Y:S02]  /*16b40*/  FSEL R5, R8, -INF , P3 ;  /* 0xff80000008057808 */ /* 0x000fe40001800000 */
[C---:B------:R-:W-:Y:S02]  /*16b50*/  ISETP.GE.AND P5, PT, R0.reuse, R229, PT ;  /* 0x000000e50000720c */ /* 0x040fe40003fa6270 */
[----:B------:R-:W-:Y:S01]  /*16b60*/  ISETP.GE.AND P3, PT, R0, R228, PT ;  /* 0x000000e40000720c */ /* 0x000fe20003f66270 */
[C---:B-1----:R-:W-:Y:S01]  /*16b70*/  FFMA.FTZ R0, -R221.reuse, R4, R11 ;  /* 0x00000004dd007223 */ /* 0x042fe2000001010b */
[C---:B----4-:R-:W-:Y:S01]  /*16b80*/  FFMA.FTZ R4, -R221.reuse, R2, R10 ;  /* 0x00000002dd047223 */ /* 0x050fe2000001010a */
[----:B---3--:R-:W-:Y:S01]  /*16b90*/  FFMA.FTZ R2, -R221, R6, R9 ;  /* 0x00000006dd027223 */ /* 0x008fe20000010109 */
[----:B------:R-:W-:Y:S02]  /*16ba0*/  FSEL R130, R5, -INF , !P4 ;  /* 0xff80000005827808 */ /* 0x000fe40006000000 */
[----:B------:R-:W-:Y:S01]  /*16bb0*/  ISETP.GE.AND P4, PT, R3, R226, PT ;  /* 0x000000e20300720c */ /* 0x000fe20003f86270 */
[----:B------:R-:W-:Y:S01]  /*16bc0*/  IMAD.MOV.U32 R80, RZ, RZ, R94 ;  /* 0x000000ffff507224 */ /* 0x000fe200078e005e */
[----:B------:R-:W-:Y:S01]  /*16bd0*/  FSEL R0, R0, -INF , P3 ;  /* 0xff80000000007808 */ /* 0x000fe20001800000 */
[----:B------:R-:W-:Y:S01]  /*16be0*/  VIADD R94, R67, 0xfffffffe ;  /* 0xfffffffe435e7836 */ /* 0x000fe20000000000 */
[----:B------:R-:W-:-:S02]  /*16bf0*/  ISETP.GE.AND P3, PT, R3, R224, PT ;  /* 0x000000e00300720c */ /* 0x000fc40003f66270 */
[----:B------:R-:W-:-:S04]  /*16c00*/  FSEL R2, R2, -INF , P4 ;  /* 0xff80000002027808 */ /* 0x000fc80002000000 */
[----:B------:R-:W-:Y:S02]  /*16c10*/  FSEL R128, R2, -INF , !P3 ;  /* 0xff80000002807808 */ /* 0x000fe40005800000 */
[----:B------:R-:W-:Y:S02]  /*16c20*/  ISETP.GT.AND P3, PT, R94, R66, PT ;  /* 0x000000425e00720c */ /* 0x000fe40003f64270 */
[C---:B------:R-:W-:Y:S02]  /*16c30*/  ISETP.GE.AND P4, PT, R3.reuse, R228, PT ;  /* 0x000000e40300720c */ /* 0x040fe40003f86270 */
[----:B------:R-:W-:Y:S01]  /*16c40*/  FSEL R124, R0, -INF , !P5 ;  /* 0xff800000007c7808 */ /* 0x000fe20006800000 */
[----:B------:R-:W-:Y:S01]  /*16c50*/  BSSY.RECONVERGENT B1, `(.L_x_6313) ;  /* 0x00000e8000017945 */ /* 0x000fe20003800200 */
[----:B------:R-:W-:Y:S02]  /*16c60*/  ISETP.GE.AND P5, PT, R3, R229, PT ;  /* 0x000000e50300720c */ /* 0x000fe40003fa6270 */
[----:B------:R-:W-:-:S04]  /*16c70*/  FSEL R0, R4, -INF , P4 ;  /* 0xff80000004007808 */ /* 0x000fc80002000000 */
[----:B------:R-:W-:Y:S01]  /*16c80*/  FSEL R123, R0, -INF , !P5 ;  /* 0xff800000007b7808 */ /* 0x000fe20006800000 */
[----:B------:R-:W-:Y:S05]  /*16c90*/  @!P3 BRA `(.L_x_6314) ;  /* 0x0000000c008cb947 */ /* 0x000fea0003800000 */
[----:B------:R-:W-:Y:S04]  /*16ca0*/  BSSY.RECONVERGENT B0, `(.L_x_6315) ;  /* 0x0000050000007945 */ /* 0x000fe80003800200 */
[----:B------:R-:W-:Y:S05]  /*16cb0*/  @!P0 BRA `(.L_x_6316) ;  /* 0x0000000400088947 */ /* 0x000fea0003800000 */
[----:B------:R-:W2:Y:S04]  /*16cc0*/  LD.E R2, desc[UR4][R134.64+0x170] ;  /* 0x0001700486027980 */ /* 0x000ea8000c101900 */
[----:B------:R-:W3:Y:S01]  /*16cd0*/  LDL.64 R194, [R1+0x28] ;  /* 0x0000280001c27983 */ /* 0x000ee20000100a00 */
[C---:B------:R-:W-:Y:S01]  /*16ce0*/  VIADD R8, R252.reuse, 0xfffffd00 ;  /* 0xfffffd00fc087836 */ /* 0x040fe20000000000 */
[----:B------:R-:W-:-:S04]  /*16cf0*/  IADD3 R9, PT, PT, R252, -0x200, RZ ;  /* 0xfffffe00fc097810 */ /* 0x000fc80007ffe0ff */
[----:B------:R-:W-:Y:S02]  /*16d00*/  IABS R6, R8 ;  /* 0x0000000800067213 */ /* 0x000fe40000000000 */
[----:B------:R-:W-:Y:S02]  /*16d10*/  IABS R7, R9 ;  /* 0x0000000900077213 */ /* 0x000fe40000000000 */
[----:B--2---:R-:W-:-:S04]  /*16d20*/  IABS R0, R2 ;  /* 0x0000000200007213 */ /* 0x004fc80000000000 */
[----:B------:R-:W1:Y:S08]  /*16d30*/  I2F.RP R4, R0 ;  /* 0x0000000000047306 */ /* 0x000e700000209400 */
[----:B-1----:R-:W1:Y:S02]  /*16d40*/  MUFU.RCP R4, R4 ;  /* 0x0000000400047308 */ /* 0x002e640000001000 */
[----:B-1----:R-:W-:-:S06]  /*16d50*/  VIADD R4, R4, 0xffffffe ;  /* 0x0ffffffe04047836 */ /* 0x002fcc0000000000 */
        /* <DEDUP_REMOVED lines=56> */
.L_x_6316:
        /* <DEDUP_REMOVED lines=12> */
.L_x_6317:
[----:B------:R-:W-:Y:S05]  /*171a0*/  BSYNC.RECONVERGENT B0 ;  /* 0x0000000000007941 */ /* 0x000fea0003800200 */
.L_x_6315:
[----:B------:R-:W3:Y:S04]  /*171b0*/  LDL R6, [R1+0x30] ;  /* 0x0000300001067983 */ /* 0x000ee80000100800 */
[----:B------:R-:W4:Y:S01]  /*171c0*/  LDL R7, [R1+0x20] ;  /* 0x0000200001077983 */ /* 0x000f220000100800 */
[C---:B-1----:R-:W-:Y:S02]  /*171d0*/  SHF.L.U32 R4, R230.reuse, 0x5, RZ ;  /* 0x00000005e6047819 */ /* 0x042fe400000006ff */
[----:B------:R-:W-:Y:S01]  /*171e0*/  SHF.L.U64.HI R0, R230, 0x5, R231 ;  /* 0x00000005e6007819 */ /* 0x000fe200000102e7 */
[----:B------:R1:W-:Y:S01]  /*171f0*/  @P1 STS.128 [R227+0x2000], RZ ;  /* 0x002000ffe3001388 */ /* 0x0003e20000000c00 */
[C---:B------:R-:W-:Y:S02]  /*17200*/  @!P1 IMAD R23, R231.reuse, 0x180, RZ ;  /* 0x00000180e7179824 */ /* 0x040fe400078e02ff */
[----:B------:R-:W-:-:S02]  /*17210*/  @!P1 IMAD R24, R231, 0x160, RZ ;  /* 0x00000160e7189824 */ /* 0x000fc400078e02ff */
[----:B------:R-:W-:Y:S01]  /*17220*/  @!P1 IMAD R25, R231, 0x1a0, RZ ;  /* 0x000001a0e7199824 */ /* 0x000fe200078e02ff */
[----:B------:R-:W-:Y:S01]  /*17230*/  BSSY.RECONVERGENT B0, `(.L_x_6318) ;  /* 0x0000088000007945 */ /* 0x000fe20003800200 */
[----:B---3--:R-:W-:-:S04]  /*17240*/  IADD3 R2, P3, PT, R4, R6, RZ ;  /* 0x0000000604027210 */ /* 0x008fc80007f7e0ff */
[----:B----4-:R-:W-:Y:S01]  /*17250*/  IADD3.X R3, PT, PT, R0, R7, RZ, P3, !PT ;  /* 0x0000000700037210 */ /* 0x010fe20001ffe4ff */
[----:B------:R-:W-:Y:S01]  /*17260*/  @!PT LDS RZ, [RZ] ;  /* 0x00000000fffff984 */ /* 0x000fe20000000800 */
[----:B------:R-:W-:Y:S01]  /*17270*/  @!PT LDS RZ, [RZ] ;  /* 0x00000000fffff984 */ /* 0x000fe20000000800 */
[----:B------:R-:W-:Y:S01]  /*17280*/  @!PT LDS RZ, [RZ] ;  /* 0x00000000fffff984 */ /* 0x000fe20000000800 */
[----:B------:R3:W-:Y:S01]  /*17290*/  @!P1 LDGSTS.E.BYPASS.LTC128B.128 [R227+0x2000], desc[UR4][R6.64] ;  /* 0x0200000006e39fae */ /* 0x0007e2000b981a04 */
[----:B------:R-:W-:Y:S02]  /*172a0*/  @!P1 IADD3 R4, P0, PT, R2, R4, RZ ;  /* 0x0000000402049210 */ /* 0x000fe40007f1e0ff */
[-C--:B------:R-:W-:Y:S01]  /*172b0*/  @!P1 MOV R20, R2.reuse ;  /* 0x0000000200149202 */ /* 0x080fe20000000f00 */
[--C-:B------:R-:W-:Y:S01]  /*172c0*/  @!P1 IMAD.MOV.U32 R21, RZ, RZ, R3.reuse ;  /* 0x000000ffff159224 */ /* 0x100fe200078e0003 */
[-C--:B------:R-:W-:Y:S01]  /*172d0*/  @!P1 MOV R18, R2.reuse ;  /* 0x0000000200129202 */ /* 0x080fe20000000f00 */
[----:B------:R-:W-:Y:S01]  /*172e0*/  @!P1 IMAD.MOV.U32 R19, RZ, RZ, R3 ;  /* 0x000000ffff139224 */ /* 0x000fe200078e0003 */
[----:B------:R-:W-:Y:S01]  /*172f0*/  @!P1 MOV R15, R3 ;  /* 0x00000003000f9202 */ /* 0x000fe20000000f00 */
[----:B------:R-:W-:Y:S01]  /*17300*/  @!P1 IMAD.X R5, R3, 0x1, R0, P0 ;  /* 0x0000000103059824 */ /* 0x000fe200000e0600 */
[----:B------:R-:W-:Y:S01]  /*17310*/  @!P1 MOV R12, R2 ;  /* 0x00000002000c9202 */ /* 0x000fe20000000f00 */
[----:B------:R1:W-:Y:S01]  /*17320*/  @P1 STS.128 [R227+0x2800], RZ ;  /* 0x002800ffe3001388 */ /* 0x0003e20000000c00 */
[----:B------:R-:W-:-:S02]  /*17330*/  @!P1 IMAD.MOV.U32 R14, RZ, RZ, R2 ;  /* 0x000000ffff0e9224 */ /* 0x000fc400078e0002 */
[----:B------:R-:W-:Y:S01]  /*17340*/  @!P1 IMAD.MOV.U32 R13, RZ, RZ, R3 ;  /* 0x000000ffff0d9224 */ /* 0x000fe200078e0003 */
[----:B------:R-:W-:Y:S01]  /*17350*/  @!PT LDS RZ, [RZ] ;  /* 0x00000000fffff984 */ /* 0x000fe20000000800 */
[----:B------:R-:W-:Y:S01]  /*17360*/  @!PT LDS RZ, [RZ] ;  /* 0x00000000fffff984 */ /* 0x000fe20000000800 */
[----:B------:R-:W-:Y:S01]  /*17370*/  @!PT LDS RZ, [RZ] ;  /* 0x00000000fffff984 */ /* 0x000fe20000000800 */
[----:B------:R-:W-:Y:S01]  /*17380*/  @!P1 LDGSTS.E.BYPASS.LTC128B.128 [R227+0x2800], desc[UR4][R2.64] ;  /* 0x0280000002e39fae */ /* 0x000fe2000b981a04 */
[----:B------:R-:W-:-:S04]  /*17390*/  @!P1 IMAD.WIDE.U32 R20, R230, 0x60, R20 ;  /* 0x00000060e6149825 */ /* 0x000fc800078e0014 */
[C---:B------:R-:W-:Y:S01]  /*173a0*/  @!P1 IMAD.WIDE.U32 R18, R230.reuse, 0xa0, R18 ;  /* 0x000000a0e6129825 */ /* 0x040fe200078e0012 */
[----:B------:R1:W-:Y:S03]  /*173b0*/  @P1 STS.128 [R227+0x3000], RZ ;  /* 0x003000ffe3001388 */ /* 0x0003e60000000c00 */
[----:B------:R-:W-:Y:S01]  /*173c0*/  @!P1 IMAD.WIDE.U32 R14, R230, 0xe0, R14 ;  /* 0x000000e0e60e9825 */ /* 0x000fe200078e000e */
[----:B------:R-:W-:Y:S01]  /*173d0*/  @!PT LDS RZ, [RZ] ;  /* 0x00000000fffff984 */ /* 0x000fe20000000800 */
[----:B------:R-:W-:Y:S01]  /*173e0*/  @!PT LDS RZ, [RZ] ;  /* 0x00000000fffff984 */ /* 0x000fe20000000800 */
[----:B------:R-:W-:Y:S01]  /*173f0*/  @!PT LDS RZ, [RZ] ;  /* 0x00000000fffff984 */ /* 0x000fe20000000800 */
[----:B------:R4:W-:Y:S03]  /*17400*/  @!P1 LDGSTS.E.BYPASS.LTC128B.128 [R227+0x3000], desc[UR4][R4.64] ;  /* 0x0300000004e39fae */ /* 0x0009e6000b981a04 */
[C---:B---3--:R-:W-:Y:S02]  /*17410*/  @!P1 IMAD R6, R231.reuse, 0x60, RZ ;  /* 0x00000060e7069824 */ /* 0x048fe400078e02ff */
[----:B------:R-:W-:-:S02]  /*17420*/  @!P1 IMAD R7, R231, 0xa0, RZ ;  /* 0x000000a0e7079824 */ /* 0x000fc400078e02ff */
[----:B------:R-:W-:Y:S01]  /*17430*/  @!P1 IMAD.WIDE.U32 R12, R230, 0x120, R12 ;  /* 0x00000120e60c9825 */ /* 0x000fe200078e000c */
[----:B------:R-:W-:Y:S02]  /*17440*/  @!P1 IADD3 R21, PT, PT, R6, R21, RZ ;  /* 0x0000001506159210 */ /* 0x000fe40007ffe0ff */
[----:B------:R-:W-:Y:S02]  /*17450*/  @!P1 IADD3 R19, PT, PT, R7, R19, RZ ;  /* 0x0000001307139210 */ /* 0x000fe40007ffe0ff */
[-C--:B------:R-:W-:Y:S02]  /*17460*/  @!P1 MOV R6, R2.reuse ;  /* 0x0000000200069202 */ /* 0x080fe40000000f00 */
[----:B------:R-:W-:Y:S01]  /*17470*/  @!P1 MOV R7, R3 ;  /* 0x0000000300079202 */ /* 0x000fe20000000f00 */
[----:B------:R-:W-:Y:S01]  /*17480*/  @!P1 IMAD.MOV.U32 R9, RZ, RZ, R3 ;  /* 0x000000ffff099224 */ /* 0x000fe200078e0003 */
[----:B------:R-:W-:Y:S01]  /*17490*/  @!P1 MOV R8, R2 ;  /* 0x0000000200089202 */ /* 0x000fe20000000f00 */
[----:B------:R-:W-:-:S04]  /*174a0*/  @!P1 IMAD.WIDE.U32 R6, R230, 0x180, R6 ;  /* 0x00000180e6069825 */ /* 0x000fc800078e0006 */
[C---:B----4-:R-:W-:Y:S02]  /*174b0*/  @!P1 IMAD R4, R231.reuse, 0xe0, RZ ;  /* 0x000000e0e7049824 */ /* 0x050fe400078e02ff */
[----:B------:R-:W-:-:S03]  /*174c0*/  @!P1 IMAD R5, R231, 0x120, RZ ;  /* 0x00000120e7059824 */ /* 0x000fc600078e02ff */
[----:B------:R-:W-:Y:S02]  /*174d0*/  @!P1 IADD3 R15, PT, PT, R4, R15, RZ ;  /* 0x0000000f040f9210 */ /* 0x000fe40007ffe0ff */
[----:B------:R-:W-:Y:S02]  /*174e0*/  @!P1 IADD3 R13, PT, PT, R5, R13, RZ ;  /* 0x0000000d050d9210 */ /* 0x000fe40007ffe0ff */
[-C--:B------:R-:W-:Y:S02]  /*174f0*/  @!P1 MOV R4, R2.reuse ;  /* 0x0000000200049202 */ /* 0x080fe40000000f00 */
[-C--:B------:R-:W-:Y:S01]  /*17500*/  @!P1 MOV R5, R3.reuse ;  /* 0x0000000300059202 */ /* 0x080fe20000000f00 */
[C---:B------:R-:W-:Y:S01]  /*17510*/  @!P1 IMAD.WIDE.U32 R8, R230.reuse, 0x160, R8 ;  /* 0x00000160e6089825 */ /* 0x040fe200078e0008 */
[CC--:B------:R-:W-:Y:S02]  /*17520*/  @!P1 LEA R22, P3, R230.reuse, R2.reuse, 0x6 ;  /* 0x00000002e6169211 */ /* 0x0c0fe400078630ff */
[----:B------:R-:W-:Y:S01]  /*17530*/  @!P1 MOV R16, R2 ;  /* 0x0000000200109202 */ /* 0x000fe20000000f00 */
[----:B------:R-:W-:Y:S01]  /*17540*/  @!P1 IMAD.WIDE.U32 R4, R230, 0x1a0, R4 ;  /* 0x000001a0e6049825 */ /* 0x000fe200078e0004 */
[----:B------:R-:W-:-:S02]  /*17550*/  @!P1 MOV R17, R3 ;  /* 0x0000000300119202 */ /* 0x000fc40000000f00 */
[----:B------:R-:W-:Y:S01]  /*17560*/  @!P1 IADD3 R7, PT, PT, R23, R7, RZ ;  /* 0x0000000717079210 */ /* 0x000fe20007ffe0ff */
[----:B------:R-:W-:Y:S01]  /*17570*/  @!P1 IMAD.IADD R9, R24, 0x1, R9 ;  /* 0x0000000118099824 */ /* 0x000fe200078e0209 */
[C---:B------:R-:W-:Y:S02]  /*17580*/  @!P1 LEA R24, P0, R230.reuse, R2, 0x7 ;  /* 0x00000002e6189211 */ /* 0x040fe400078038ff */
[C---:B------:R-:W-:Y:S01]  /*17590*/  @!P1 LEA.HI.X R23, R230.reuse, R3, R231, 0x6, P3 ;  /* 0x00000003e6179211 */ /* 0x040fe200018f34e7 */
[----:B------:R-:W-:Y:S01]  /*175a0*/  @!P1 IMAD R0, R231, 0xc0, RZ ;  /* 0x000000c0e7009824 */ /* 0x000fe200078e02ff */
[----:B------:R-:W-:Y:S01]  /*175b0*/  @!P1 IADD3 R5, PT, PT, R25, R5, RZ ;  /* 0x0000000519059210 */ /* 0x000fe20007ffe0ff */
[C---:B------:R-:W-:Y:S01]  /*175c0*/  @!P1 IMAD.WIDE.U32 R16, R230.reuse, 0xc0, R16 ;  /* 0x000000c0e6109825 */ /* 0x040fe200078e0010 */
[-C--:B------:R-:W-:Y:S01]  /*175d0*/  @!P1 LEA.HI.X R25, R230, R3.reuse, R231, 0x7, P0 ;  /* 0x00000003e6199211 */ /* 0x080fe200000f3ce7 */
[----:B------:R1:W-:Y:S01]  /*175e0*/  @P1 STS.128 [R227+0x3800], RZ ;  /* 0x003800ffe3001388 */ /* 0x0003e20000000c00 */
[----:B------:R-:W-:-:S03]  /*175f0*/  @!P1 MOV R11, R3 ;  /* 0x00000003000b9202 */ /* 0x000fc60000000f00 */
[----:B------:R-:W-:Y:S01]  /*17600*/  @!PT LDS RZ, [RZ] ;  /* 0x00000000fffff984 */ /* 0x000fe20000000800 */
[----:B------:R-:W-:Y:S01]  /*17610*/  @!PT LDS RZ, [RZ] ;  /* 0x00000000fffff984 */ /* 0x000fe20000000800 */
[----:B------:R-:W-:Y:S01]  /*17620*/  @!PT LDS RZ, [RZ] ;  /* 0x00000000fffff984 */ /* 0x000fe20000000800 */
[----:B------:R-:W-:Y:S01]  /*17630*/  @!P1 LDGSTS.E.BYPASS.LTC128B.128 [R227+0x3800], desc[UR4][R22.64] ;  /* 0x0380000016e39fae */ /* 0x000fe2000b981a04 */
[----:B------:R-:W-:-:S03]  /*17640*/  @!P1 IMAD.IADD R17, R0, 0x1, R17 ;  /* 0x0000000100119824 */ /* 0x000fc600078e0211 */
[----:B------:R1:W-:Y:S01]  /*17650*/  @P1 STS.128 [R227+0x4000], RZ ;  /* 0x004000ffe3001388 */ /* 0x0003e20000000c00 */
[----:B------:R-:W-:-:S03]  /*17660*/  @!P1 IMAD.MOV.U32 R10, RZ, RZ, R2 ;  /* 0x000000ffff0a9224 */ /* 0x000fc600078e0002 */
        /* <DEDUP_REMOVED lines=68> */
.L_x_6319:
[----:B------:R-:W-:Y:S05]  /*17ab0*/  BSYNC.RECONVERGENT B0 ;  /* 0x0000000000007941 */ /* 0x000fea0003800200 */
.L_x_6318:
[----:B------:R-:W0:Y:S02]  /*17ac0*/  LDGDEPBAR ;  /* 0x00000000000079af */ /* 0x000e240000000000 */
.L_x_6314:
[----:B------:R-:W-:Y:S05]  /*17ad0*/  BSYNC.RECONVERGENT B1 ;  /* 0x0000000000017941 */ /* 0x000fea0003800200 */
.L_x_6313:
[----:B------:R-:W4:Y:S01]  /*17ae0*/  LD.E R0, desc[UR4][R134.64+0xdc] ;  /* 0x0000dc0486007980 */ /* 0x000f22000c101900 */
[----:B------:R-:W-:Y:S02]  /*17af0*/  MOV R29, R82 ;  /* 0x00000052001d7202 */ /* 0x000fe40000000f00 */
[----:B------:R-:W-:Y:S01]  /*17b00*/  MOV R28, R81 ;  /* 0x00000051001c7202 */ /* 0x000fe20000000f00 */
[----:B-1----:R-:W5:Y:S04]  /*17b10*/  LDL.LU R6, [R1+0x4c] ;  /* 0x00004c0001067983 */ /* 0x002f680000300800 */
[----:B------:R-:W5:Y:S04]  /*17b20*/  LDL.LU R7, [R1+0x48] ;  /* 0x0000480001077983 */ /* 0x000f680000300800 */
[----:B------:R-:W5:Y:S01]  /*17b30*/  LDL.LU R8, [R1+0x74] ;  /* 0x0000740001087983 */ /* 0x000f620000300800 */
[----:B---3--:R-:W-:-:S04]  /*17b40*/  FMNMX3.FTZ R2, R36, R58, R55, !PT ;  /* 0x0000003a24027276 */ /* 0x008fc80007810037 */
        /* <DEDUP_REMOVED lines=59> */
[----:B------:R-:W-:-:S03]  /*17f00*/  FMNMX3.FTZ R4, R4, R132, R121, !PT ;  /* 0x0000008404047276 */ /* 0x000fc60007810079 */
[----:B------:R-:W1:Y:S01]  /*17f10*/  SHFL.BFLY PT, R3, R2, 0x2, 0x1f ;  /* 0x0c401f0002037f89 */ /* 0x000e6200000e0000 */
[----:B------:R-:W-:-:S04]  /*17f20*/  FMNMX3.FTZ R4, R4, R118, R115, !PT ;  /* 0x0000007604047276 */ /* 0x000fc80007810073 */
[----:B------:R-:W-:-:S04]  /*17f30*/  FMNMX3.FTZ R4, R4, R168, R130, !PT ;  /* 0x000000a804047276 */ /* 0x000fc80007810082 */
[----:B------:R-:W-:-:S05]  /*17f40*/  FMNMX3.FTZ R4, R4, R128, R28, !PT ;  /* 0x0000008004047276 */ /* 0x000fca000781001c */
[----:B------:R-:W3:Y:S01]  /*17f50*/  SHFL.BFLY PT, R5, R4, 0x2, 0x1f ;  /* 0x0c401f0004057f89 */ /* 0x000ee200000e0000 */
[----:B-1----:R-:W-:-:S05]  /*17f60*/  FMNMX.FTZ R2, R2, R3, !PT ;  /* 0x0000000302027209 */ /* 0x002fca0007810000 */
[----:B------:R-:W1:Y:S01]  /*17f70*/  SHFL.BFLY PT, R3, R2, 0x1, 0x1f ;  /* 0x0c201f0002037f89 */ /* 0x000e6200000e0000 */
[----:B---3--:R-:W-:-:S05]  /*17f80*/  FMNMX.FTZ R4, R4, R5, !PT ;  /* 0x0000000504047209 */ /* 0x008fca0007810000 */
[----:B------:R-:W2:Y:S01]  /*17f90*/  SHFL.BFLY PT, R5, R4, 0x1, 0x1f ;  /* 0x0c201f0004057f89 */ /* 0x000ea200000e0000 */
[----:B-1----:R-:W-:-:S04]  /*17fa0*/  FMNMX.FTZ R81, R2, R3, !PT ;  /* 0x0000000302517209 */ /* 0x002fc80007810000 */
[----:B------:R-:W-:Y:S02]  /*17fb0*/  FSETP.NEU.FTZ.AND P0, PT, R81, -INF , PT ;  /* 0xff8000005100780b */ /* 0x000fe40003f1d000 */
[----:B------:R-:W-:Y:S02]  /*17fc0*/  SHF.L.U32 R10, R219, 0x6, RZ ;  /* 0x00000006db0a7819 */ /* 0x000fe400000006ff */
[----:B--2---:R-:W-:-:S04]  /*17fd0*/  FMNMX.FTZ R80, R4, R5, !PT ;  /* 0x0000000504507209 */ /* 0x004fc80007810000 */
[----:B------:R-:W-:Y:S01]  /*17fe0*/  FSETP.NEU.FTZ.AND P1, PT, R80, -INF , PT ;  /* 0xff8000005000780b */ /* 0x000fe20003f3d000 */
[----:B----4-:R-:W-:-:S05]  /*17ff0*/  FMUL.FTZ R3, R0, R81 ;  /* 0x0000005100037220 */ /* 0x010fca0000410000 */
[----:B------:R-:W-:-:S05]  /*18000*/  FSEL R3, R3, RZ, P0 ;  /* 0x000000ff03037208 */ /* 0x000fca0000000000 */
[----:B------:R-:W-:Y:S01]  /*18010*/  FFMA.FTZ R2, R58, R0, -R3 ;  /* 0x000000003a027223 */ /* 0x000fe20000010803 */
[----:B------:R-:W-:-:S03]  /*18020*/  FMUL.FTZ R9, R0, R80 ;  /* 0x0000005000097220 */ /* 0x000fc60000410000 */
[----:B------:R5:W-:Y:S02]  /*18030*/  MUFU.EX2 R236, R2 ;  /* 0x0000000200ec7308 */ /* 0x000be40000000800 */
[----:B------:R-:W-:Y:S02]  /*18040*/  FSEL R9, R9, RZ, P1 ;  /* 0x000000ff09097208 */ /* 0x000fe40000800000 */
[----:B-----5:R-:W-:Y:S02]  /*18050*/  LOP3.LUT R2, R8, 0x200, R10, 0xf8, !PT ;  /* 0x0000020008027812 */ /* 0x020fe400078ef80a */
[----:B------:R-:W-:Y:S02]  /*18060*/  MOV R8, 0x20 ;  /* 0x0000002000087802 */ /* 0x000fe40000000f00 */
[----:B------:R-:W-:Y:S01]  /*18070*/  LEA R82, R2, R215, 0x1 ;  /* 0x000000d702527211 */ /* 0x000fe200078e08ff */
[----:B------:R-:W-:Y:S01]  /*18080*/  FFMA.FTZ R2, R53, R0, -R3 ;  /* 0x0000000035027223 */ /* 0x000fe20000010803 */
[----:B------:R-:W-:-:S03]  /*18090*/  SEL R8, R8, 0xffffffe0, !P6 ;  /* 0xffffffe008087807 */ /* 0x000fc60007000000 */
[----:B------:R1:W-:Y:S01]  /*180a0*/  MUFU.EX2 R10, R2 ;  /* 0x00000002000a7308 */ /* 0x0003e20000000800 */
[----:B------:R-:W-:Y:S01]  /*180b0*/  IADD3 R18, PT, PT, R8, R82, RZ ;  /* 0x0000005208127210 */ /* 0x000fe20007ffe0ff */
[-CC-:B------:R-:W-:Y:S01]  /*180c0*/  FFMA.FTZ R4, R59, R0.reuse, -R3.reuse ;  /* 0x000000003b047223 */ /* 0x180fe20000010803 */
[----:B------:R-:W-:Y:S01]  /*180d0*/  FFMA.FTZ R5, R55, R0, -R3 ;  /* 0x0000000037057223 */ /* 0x000fe20000010803 */
[----:B------:R-:W-:Y:S01]  /*180e0*/  MOV R70, R6 ;  /* 0x0000000600467202 */ /* 0x000fe20000000f00 */
[----:B------:R-:W-:Y:S01]  /*180f0*/  LDSM.16.MT88.4 R12, [R82+0xa000] ;  /* 0x00a00000520c783b */ /* 0x000fe20000004200 */
[----:B------:R2:W-:Y:S03]  /*18100*/  MUFU.EX2 R239, R4 ;  /* 0x0000000400ef7308 */ /* 0x0005e60000000800 */
[----:B------:R-:W3:Y:S01]  /*18110*/  LDSM.16.MT88.4 R24, [R18+0xa000] ;  /* 0x00a000001218783b */ /* 0x000ee20000004200 */
[----:B-1----:R-:W-:Y:S01]  /*18120*/  FFMA.FTZ R2, R243, R0, -R9 ;  /* 0x00000000f3027223 */ /* 0x002fe20000010809 */
[----:B------:R-:W-:-:S02]  /*18130*/  IADD3 R16, PT, PT, R82, 0xa040, RZ ;  /* 0x0000a04052107810 */ /* 0x000fc40007ffe0ff */
[----:B------:R-:W-:Y:S01]  /*18140*/  LDSM.16.MT88.4 R44, [R18+0xb000] ;  /* 0x00b00000122c783b */ /* 0x000fe20000004200 */
[----:B------:R1:W-:Y:S01]  /*18150*/  MUFU.EX2 R238, R2 ;  /* 0x0000000200ee7308 */ /* 0x0003e20000000800 */
[----:B--2---:R-:W-:-:S04]  /*18160*/  FFMA.FTZ R4, R245, R0, -R9 ;  /* 0x00000000f5047223 */ /* 0x004fc80000010809 */
[----:B------:R2:W-:Y:S01]  /*18170*/  MUFU.EX2 R95, R4 ;  /* 0x00000004005f7308 */ /* 0x0005e20000000800 */
[----:B-1----:R-:W-:-:S05]  /*18180*/  FSEL R2, R80, RZ, P1 ;  /* 0x000000ff50027208 */ /* 0x002fca0000800000 */
[----:B------:R-:W-:Y:S01]  /*18190*/  FADD.FTZ R2, R37, -R2 ;  /* 0x8000000225027221 */ /* 0x000fe20000010000 */
[----:B--2---:R-:W-:Y:S01]  /*181a0*/  FSEL R4, R81, RZ, P0 ;  /* 0x000000ff51047208 */ /* 0x004fe20000000000 */
[----:B------:R1:W-:Y:S02]  /*181b0*/  MUFU.EX2 R252, R5 ;  /* 0x0000000500fc7308 */ /* 0x0003e40000000800 */
[----:B------:R-:W-:Y:S01]  /*181c0*/  FMUL.FTZ R2, R0, R2 ;  /* 0x0000000200027220 */ /* 0x000fe20000410000 */
[----:B------:R-:W-:-:S03]  /*181d0*/  FFMA.FTZ R6, R247, R0, -R9 ;  /* 0x00000000f7067223 */ /* 0x000fc60000010809 */
[----:B------:R2:W4:Y:S01]  /*181e0*/  MUFU.EX2 R17, R2 ;  /* 0x0000000200117308 */ /* 0x0005220000000800 */
[----:B-1----:R-:W-:Y:S01]  /*181f0*/  FADD.FTZ R5, R36, -R4 ;  /* 0x8000000424057221 */ /* 0x002fe20000010000 */
[----:B------:R-:W-:-:S03]  /*18200*/  FFMA.FTZ R4, R54, R0, -R9 ;  /* 0x0000000036047223 */ /* 0x000fc60000010809 */
[----:B------:R-:W-:Y:S01]  /*18210*/  FMUL.FTZ R5, R0, R5 ;  /* 0x0000000500057220 */ /* 0x000fe20000410000 */
[----:B--2---:R-:W-:Y:S01]  /*18220*/  IADD3 R2, PT, PT, R82, 0xa000, RZ ;  /* 0x0000a00052027810 */ /* 0x004fe20007ffe0ff */
[----:B------:R-:W-:Y:S03]  /*18230*/  MUFU.EX2 R237, R6 ;  /* 0x0000000600ed7308 */ /* 0x000fe60000000800 */
[----:B------:R-:W-:Y:S01]  /*18240*/  @P2 IADD3 R16, PT, PT, R2, -0x40, RZ ;  /* 0xffffffc002102810 */ /* 0x000fe20007ffe0ff */
[----:B------:R1:W2:Y:S04]  /*18250*/  MUFU.EX2 R19, R4 ;  /* 0x0000000400137308 */ /* 0x0002a80000000800 */
[----:B------:R5:W3:Y:S01]  /*18260*/  MUFU.EX2 R11, R5 ;  /* 0x00000005000b7308 */ /* 0x000ae20000000800 */
[----:B------:R-:W3:Y:S01]  /*18270*/  LDSM.16.MT88.4 R20, [R16] ;  /* 0x000000001014783b */ /* 0x000ee20000004200 */
[----:B------:R-:W-:Y:S01]  /*18280*/  MOV R68, R7 ;  /* 0x0000000700447202 */ /* 0x000fe20000000f00 */
[----:B----4-:R-:W-:Y:S01]  /*18290*/  FMUL.FTZ R144, R144, R17 ;  /* 0x0000001190907220 */ /* 0x010fe20000410000 */
[----:B------:R-:W-:Y:S01]  /*182a0*/  F2FP.F16.F32.PACK_AB R7, R10, R239 ;  /* 0x000000ef0a07723e */ /* 0x000fe200000000ff */
[----:B------:R-:W-:Y:S01]  /*182b0*/  FMUL.FTZ R145, R145, R17 ;  /* 0x0000001191917220 */ /* 0x000fe20000410000 */
[----:B-1----:R-:W-:-:S02]  /*182c0*/  F2FP.F16.F32.PACK_AB R4, R238, R95 ;  /* 0x0000005fee04723e */ /* 0x002fc400000000ff */
[----:B--2---:R-:W-:Y:S02]  /*182d0*/  F2FP.F16.F32.PACK_AB R6, R19, R237 ;  /* 0x000000ed1306723e */ /* 0x004fe400000000ff */
[----:B-----5:R-:W-:Y:S01]  /*182e0*/  F2FP.F16.F32.PACK_AB R5, R252, R236 ;  /* 0x000000ecfc05723e */ /* 0x020fe200000000ff */
[-C--:B---3--:R-:W-:Y:S01]  /*182f0*/  FMUL.FTZ R146, R146, R11.reuse ;  /* 0x0000000b92927220 */ /* 0x088fe20000410000 */
[----:B------:R-:W-:-:S07]  /*18300*/  FMUL.FTZ R147, R147, R11 ;  /* 0x0000000b93937220 */ /* 0x000fce0000410000 */
[C---:B------:R-:W-:Y:S01]  /*18310*/  HMMA.16816.F32 R48, R4.reuse, R24, R144 ;  /* 0x000000180430723c */ /* 0x040fe20000001890 */
[----:B------:R-:W-:Y:S02]  /*18320*/  MOV R147, R19 ;  /* 0x0000001300937202 */ /* 0x000fe40000000f00 */
[----:B------:R-:W-:Y:S01]  /*18330*/  IADD3 R19, PT, PT, R8, R16, RZ ;  /* 0x0000001008137210 */ /* 0x000fe20007ffe0ff */
        /* <DEDUP_REMOVED lines=8> */
[----:B------:R-:W1:Y:S01]  /*183c0*/  LDSM.16.MT88.4 R32, [R19] ;  /* 0x000000001320783b */ /* 0x000e620000004200 */
[-C--:B------:R-:W-:Y:S01]  /*183d0*/  FMUL.FTZ R154, R154, R11.reuse ;  /* 0x0000000b9a9a7220 */ /* 0x080fe20000410000 */
[C---:B------:R-:W-:Y:S01]  /*183e0*/  HMMA.16816.F32 R136, R4.reuse, R12, R136 ;  /* 0x0000000c0488723c */ /* 0x040fe20000001888 */
[----:B------:R-:W-:Y:S01]  /*183f0*/  FMUL.FTZ R155, R155, R11 ;  /* 0x0000000b9b9b7220 */ /* 0x000fe20000410000 */
[-C--:B------:R-:W-:Y:S01]  /*18400*/  FMUL.FTZ R152, R152, R17.reuse ;  /* 0x0000001198987220 */ /* 0x080fe20000410000 */
[----:B------:R-:W-:Y:S01]  /*18410*/  FMUL.FTZ R153, R153, R17 ;  /* 0x0000001199997220 */ /* 0x000fe20000410000 */
[-CC-:B------:R-:W-:Y:S01]  /*18420*/  FFMA.FTZ R8, R249, R0.reuse, -R3.reuse ;  /* 0x00000000f9087223 */ /* 0x180fe20000010803 */
[--C-:B------:R-:W-:Y:S01]  /*18430*/  FFMA.FTZ R2, R244, R0, -R3.reuse ;  /* 0x00000000f4027223 */ /* 0x100fe20000010803 */
[-C--:B------:R-:W-:Y:S01]  /*18440*/  FMUL.FTZ R158, R158, R11.reuse ;  /* 0x0000000b9e9e7220 */ /* 0x080fe20000410000 */
[----:B------:R-:W-:Y:S01]  /*18450*/  FMUL.FTZ R159, R159, R11 ;  /* 0x0000000b9f9f7220 */ /* 0x000fe20000410000 */
[C---:B------:R-:W-:Y:S01]  /*18460*/  HMMA.16816.F32 R36, R4.reuse, R14, R140 ;  /* 0x0000000e0424723c */ /* 0x040fe2000000188c */
[-C--:B------:R-:W-:Y:S01]  /*18470*/  FMUL.FTZ R156, R156, R17.reuse ;  /* 0x000000119c9c7220 */ /* 0x080fe20000410000 */
[----:B------:R-:W-:Y:S01]  /*18480*/  FMUL.FTZ R157, R157, R17 ;  /* 0x000000119d9d7220 */ /* 0x000fe20000410000 */
[----:B------:R-:W2:Y:S01]  /*18490*/  LDSM.16.MT88.4 R12, [R82+0xa800] ;  /* 0x00a80000520c783b */ /* 0x000ea20000004200 */
[----:B------:R3:W-:Y:S01]  /*184a0*/  MUFU.EX2 R243, R8 ;  /* 0x0000000800f37308 */ /* 0x0007e20000000800 */
[----:B------:R-:W-:Y:S01]  /*184b0*/  MOV R143, R66 ;  /* 0x00000042008f7202 */ /* 0x000fe20000000f00 */
[-C--:B------:R-:W-:Y:S01]  /*184c0*/  FMUL.FTZ R150, R150, R11.reuse ;  /* 0x0000000b96967220 */ /* 0x080fe20000410000 */
[----:B------:R-:W-:Y:S01]  /*184d0*/  FMUL.FTZ R151, R151, R11 ;  /* 0x0000000b97977220 */ /* 0x000fe20000410000 */
[----:B------:R4:W-:Y:S01]  /*184e0*/  MUFU.EX2 R192, R2 ;  /* 0x0000000200c07308 */ /* 0x0009e20000000800 */
[----:B------:R-:W-:Y:S01]  /*184f0*/  MOV R142, R67 ;  /* 0x00000043008e7202 */ /* 0x000fe20000000f00 */
        /* <DEDUP_REMOVED lines=8> */
[-CC-:B---3--:R-:W-:Y:S01]  /*18580*/  FFMA.FTZ R8, R235, R0.reuse, -R3.reuse ;  /* 0x00000000eb087223 */ /* 0x188fe20000010803 */
[----:B------:R-:W-:Y:S01]  /*18590*/  HMMA.16816.F32 R64, R4, R22, R156 ;  /* 0x000000160440723c */ /* 0x000fe2000000189c */
[----:B------:R-:W3:Y:S01]  /*185a0*/  LDSM.16.MT88.4 R20, [R18+0xa800] ;  /* 0x00a800001214783b */ /* 0x000ee20000004200 */
[----:B----4-:R-:W-:Y:S01]  /*185b0*/  FFMA.FTZ R2, R222, R0, -R3 ;  /* 0x00000000de027223 */ /* 0x010fe20000010803 */
[----:B------:R4:W-:Y:S01]  /*185c0*/  MUFU.EX2 R193, R8 ;  /* 0x0000000800c17308 */ /* 0x0009e20000000800 */
[----:B------:R-:W-:Y:S01]  /*185d0*/  FMUL.FTZ R167, R167, R11 ;  /* 0x0000000ba7a77220 */ /* 0x000fe20000410000 */
[-C--:B------:R-:W-:Y:S01]  /*185e0*/  FMUL.FTZ R164, R164, R17.reuse ;  /* 0x00000011a4a47220 */ /* 0x080fe20000410000 */
[----:B------:R-:W-:Y:S01]  /*185f0*/  FMUL.FTZ R165, R165, R17 ;  /* 0x00000011a5a57220 */ /* 0x000fe20000410000 */
[----:B------:R5:W-:Y:S01]  /*18600*/  MUFU.EX2 R194, R2 ;  /* 0x0000000200c27308 */ /* 0x000be20000000800 */
[----:B------:R-:W-:Y:S01]  /*18610*/  MOV R146, R10 ;  /* 0x0000000a00927202 */ /* 0x000fe20000000f00 */
[----:B------:R-:W-:Y:S01]  /*18620*/  LDSM.16.MT88.4 R40, [R19+0x1000] ;  /* 0x001000001328783b */ /* 0x000fe20000004200 */
[-CC-:B----4-:R-:W-:Y:S01]  /*18630*/  FFMA.FTZ R8, R251, R0.reuse, -R9.reuse ;  /* 0x00000000fb087223 */ /* 0x190fe20000010809 */
[----:B-----5:R-:W-:-:S03]  /*18640*/  FFMA.FTZ R2, R250, R0, -R9 ;  /* 0x00000000fa027223 */ /* 0x020fc60000010809 */
[----:B------:R4:W-:Y:S04]  /*18650*/  MUFU.EX2 R235, R8 ;  /* 0x0000000800eb7308 */ /* 0x0009e80000000800 */
[----:B------:R5:W2:Y:S01]  /*18660*/  MUFU.EX2 R250, R2 ;  /* 0x0000000200fa7308 */ /* 0x000aa20000000800 */
[-CC-:B----4-:R-:W-:Y:S01]  /*18670*/  FFMA.FTZ R8, R246, R0.reuse, -R9.reuse ;  /* 0x00000000f6087223 */ /* 0x190fe20000010809 */
[----:B-----5:R-:W-:-:S03]  /*18680*/  FFMA.FTZ R2, R240, R0, -R9 ;  /* 0x00000000f0027223 */ /* 0x020fc60000010809 */
[----:B------:R-:W-:Y:S04]  /*18690*/  MUFU.EX2 R249, R8 ;  /* 0x0000000800f97308 */ /* 0x000fe80000000800 */
[----:B------:R-:W4:Y:S01]  /*186a0*/  MUFU.EX2 R251, R2 ;  /* 0x0000000200fb7308 */ /* 0x000f220000000800 */
[C---:B------:R-:W-:Y:S08]  /*186b0*/  HMMA.16816.F32 R52, R4.reuse, R26, R148 ;  /* 0x0000001a0434723c */ /* 0x040ff00000001894 */
[C---:B-1----:R-:W-:Y:S08]  /*186c0*/  HMMA.16816.F32 R160, R4.reuse, R32, R160 ;  /* 0x0000002004a0723c */ /* 0x042ff000000018a0 */
[----:B------:R-:W-:Y:S01]  /*186d0*/  HMMA.16816.F32 R164, R4, R34, R164 ;  /* 0x0000002204a4723c */ /* 0x000fe200000018a4 */
[----:B--2---:R-:W-:-:S02]  /*186e0*/  F2FP.F16.F32.PACK_AB R4, R250, R235 ;  /* 0x000000ebfa04723e */ /* 0x004fc400000000ff */
[----:B------:R-:W-:Y:S02]  /*186f0*/  F2FP.F16.F32.PACK_AB R5, R192, R243 ;  /* 0x000000f3c005723e */ /* 0x000fe400000000ff */
[----:B----4-:R-:W-:Y:S02]  /*18700*/  F2FP.F16.F32.PACK_AB R6, R251, R249 ;  /* 0x000000f9fb06723e */ /* 0x010fe400000000ff */
[----:B------:R-:W-:Y:S02]  /*18710*/  F2FP.F16.F32.PACK_AB R7, R194, R193 ;  /* 0x000000c1c207723e */ /* 0x000fe400000000ff */
[----:B------:R-:W-:Y:S02]  /*18720*/  MOV R141, R29 ;  /* 0x0000001d008d7202 */ /* 0x000fe40000000f00 */
[----:B------:R-:W-:Y:S02]  /*18730*/  MOV R140, R28 ;  /* 0x0000001c008c7202 */ /* 0x000fe40000000f00 */
[----:B------:R-:W1:Y:S01]  /*18740*/  LDSM.16.MT88.4 R28, [R16+0x800] ;  /* 0x00080000101c783b */ /* 0x000e620000004200 */
[C---:B------:R-:W-:Y:S08]  /*18750*/  HMMA.16816.F32 R24, R4.reuse, R12, R136 ;  /* 0x0000000c0418723c */ /* 0x040ff00000001888 */
[----:B------:R-:W-:Y:S01]  /*18760*/  HMMA.16816.F32 R36, R4, R14, R36 ;  /* 0x0000000e0424723c */ /* 0x000fe20000001824 */
[----:B------:R-:W2:Y:S01]  /*18770*/  LDSM.16.MT88.4 R12, [R19+0x800] ;  /* 0x00080000130c783b */ /* 0x000ea20000004200 */
[----:B------:R-:W-:-:S06]  /*18780*/  FFMA.FTZ R2, R242, R0, -R3 ;  /* 0x00000000f2027223 */ /* 0x000fcc0000010803 */
[----:B---3--:R-:W-:Y:S01]  /*18790*/  HMMA.16816.F32 R48, R4, R20, R48 ;  /* 0x000000140430723c */ /* 0x008fe20000001830 */
[----:B------:R3:W-:Y:S01]  /*187a0*/  MUFU.EX2 R247, R2 ;  /* 0x0000000200f77308 */ /* 0x0007e20000000800 */
[----:B------:R-:W-:-:S06]  /*187b0*/  FFMA.FTZ R8, R234, R0, -R3 ;  /* 0x00000000ea087223 */ /* 0x000fcc0000010803 */
[----:B------:R-:W-:Y:S01]  /*187c0*/  HMMA.16816.F32 R52, R4, R22, R52 ;  /* 0x000000160434723c */ /* 0x000fe20000001834 */
[----:B------:R-:W4:Y:S01]  /*187d0*/  LDSM.16.MT88.4 R20, [R82+0xb000] ;  /* 0x00b000005214783b */ /* 0x000f220000004200 */
[----:B------:R5:W-:Y:S01]  /*187e0*/  MUFU.EX2 R245, R8 ;  /* 0x0000000800f57308 */ /* 0x000be20000000800 */
[----:B---3--:R-:W-:-:S04]  /*187f0*/  FFMA.FTZ R2, R63, R0, -R3 ;  /* 0x000000003f027223 */ /* 0x008fc80000010803 */
[----:B------:R3:W-:Y:S01]  /*18800*/  MUFU.EX2 R246, R2 ;  /* 0x0000000200f67308 */ /* 0x0007e20000000800 */
[-CC-:B-----5:R-:W-:Y:S01]  /*18810*/  FFMA.FTZ R8, R248, R0.reuse, -R9.reuse ;  /* 0x00000000f8087223 */ /* 0x1a0fe20000010809 */
[----:B------:R-:W-:-:S03]  /*18820*/  FFMA.FTZ R10, R223, R0, -R9 ;  /* 0x00000000df0a7223 */ /* 0x000fc60000010809 */
[----:B------:R5:W-:Y:S01]  /*18830*/  MUFU.EX2 R244, R8 ;  /* 0x0000000800f47308 */ /* 0x000be20000000800 */
[----:B---3--:R-:W-:-:S04]  /*18840*/  FFMA.FTZ R2, R241, R0, -R9 ;  /* 0x00000000f1027223 */ /* 0x008fc80000010809 */
[----:B------:R3:W4:Y:S01]  /*18850*/  MUFU.EX2 R242, R2 ;  /* 0x0000000200f27308 */ /* 0x0007220000000800 */
[----:B-----5:R-:W-:-:S03]  /*18860*/  FFMA.FTZ R8, R62, R0, -R9 ;  /* 0x000000003e087223 */ /* 0x020fc60000010809 */
[----:B------:R-:W-:Y:S01]  /*18870*/  MUFU.EX2 R241, R10 ;  /* 0x0000000a00f17308 */ /* 0x000fe20000000800 */
[----:B-1----:R-:W-:Y:S01]  /*18880*/  HMMA.16816.F32 R56, R4, R28, R56 ;  /* 0x0000001c0438723c */ /* 0x002fe20000001838 */
[----:B------:R-:W1:Y:S02]  /*18890*/  LDSM.16.MT88.4 R60, [R16+0x1000] ;  /* 0x00100000103c783b */ /* 0x000e640000004200 */
[----:B------:R-:W5:Y:S01]  /*188a0*/  MUFU.EX2 R240, R8 ;  /* 0x0000000800f07308 */ /* 0x000f620000000800 */
[----:B---3--:R-:W-:-:S04]  /*188b0*/  FFMA.FTZ R2, R214, R0, -R3 ;  /* 0x00000000d6027223 */ /* 0x008fc80000010803 */
[----:B------:R3:W5:Y:S01]  /*188c0*/  MUFU.EX2 R234, R2 ;  /* 0x0000000200ea7308 */ /* 0x0007620000000800 */
[C---:B------:R-:W-:Y:S08]  /*188d0*/  HMMA.16816.F32 R64, R4.reuse, R30, R64 ;  /* 0x0000001e0440723c */ /* 0x040ff00000001840 */
[C---:B--2---:R-:W-:Y:S08]  /*188e0*/  HMMA.16816.F32 R160, R4.reuse, R12, R160 ;  /* 0x0000000c04a0723c */ /* 0x044ff000000018a0 */
[----:B------:R-:W-:Y:S01]  /*188f0*/  HMMA.16816.F32 R164, R4, R14, R164 ;  /* 0x0000000e04a4723c */ /* 0x000fe200000018a4 */
[----:B----4-:R-:W-:Y:S01]  /*18900*/  F2FP.F16.F32.PACK_AB R4, R242, R244 ;  /* 0x000000f4f204723e */ /* 0x010fe200000000ff */
[----:B---3--:R-:W-:Y:S01]  /*18910*/  FFMA.FTZ R2, R212, R0, -R3 ;  /* 0x00000000d4027223 */ /* 0x008fe20000010803 */
[----:B------:R-:W-:Y:S01]  /*18920*/  F2FP.F16.F32.PACK_AB R5, R245, R247 ;  /* 0x000000f7f505723e */ /* 0x000fe200000000ff */
[----:B------:R-:W-:Y:S01]  /*18930*/  LDSM.16.MT88.4 R12, [R18+0xb800] ;  /* 0x00b80000120c783b */ /* 0x000fe20000004200 */
[----:B-----5:R-:W-:-:S02]  /*18940*/  F2FP.F16.F32.PACK_AB R6, R240, R241 ;  /* 0x000000f1f006723e */ /* 0x020fc400000000ff */
[----:B------:R-:W-:Y:S01]  /*18950*/  F2FP.F16.F32.PACK_AB R7, R234, R246 ;  /* 0x000000f6ea07723e */ /* 0x000fe200000000ff */
[-CC-:B------:R-:W-:Y:S01]  /*18960*/  FFMA.FTZ R8, R211, R0.reuse, -R3.reuse ;  /* 0x00000000d3087223 */ /* 0x180fe20000010803 */
[----:B------:R2:W-:Y:S05]  /*18970*/  MUFU.EX2 R223, R2 ;  /* 0x0000000200df7308 */ /* 0x0005ea0000000800 */
[C---:B------:R-:W-:Y:S08]  /*18980*/  HMMA.16816.F32 R32, R4.reuse, R20, R24 ;  /* 0x000000140420723c */ /* 0x040ff00000001818 */
[----:B------:R-:W-:Y:S01]  /*18990*/  HMMA.16816.F32 R28, R4, R22, R36 ;  /* 0x00000016041c723c */ /* 0x000fe20000001824 */
[----:B------:R-:W3:Y:S01]  /*189a0*/  LDSM.16.MT88.4 R20, [R82+0xb800] ;  /* 0x00b800005214783b */ /* 0x000ee20000004200 */
[-C--:B--2---:R-:W-:Y:S01]  /*189b0*/  FFMA.FTZ R2, R207, R0.reuse, -R3 ;  /* 0x00000000cf027223 */ /* 0x084fe20000010803 */
[----:B------:R2:W-:Y:S01]  /*189c0*/  MUFU.EX2 R222, R8 ;  /* 0x0000000800de7308 */ /* 0x0005e20000000800 */
[-CC-:B------:R-:W-:Y:S01]  /*189d0*/  FFMA.FTZ R10, R210, R0.reuse, -R9.reuse ;  /* 0x00000000d20a7223 */ /* 0x180fe20000010809 */
[----:B------:R-:W-:Y:S01]  /*189e0*/  LDSM.16.MT88.4 R36, [R19+0x1800] ;  /* 0x001800001324783b */ /* 0x000fe20000004200 */
[----:B--2---:R-:W-:-:S02]  /*189f0*/  FFMA.FTZ R8, R220, R0, -R9 ;  /* 0x00000000dc087223 */ /* 0x004fc40000010809 */
[----:B------:R2:W-:Y:S04]  /*18a00*/  MUFU.EX2 R220, R2 ;  /* 0x0000000200dc7308 */ /* 0x0005e80000000800 */
[----:B------:R4:W-:Y:S01]  /*18a10*/  MUFU.EX2 R212, R8 ;  /* 0x0000000800d47308 */ /* 0x0009e20000000800 */
[----:B--2---:R-:W-:-:S04]  /*18a20*/  FFMA.FTZ R2, R218, R0, -R9 ;  /* 0x00000000da027223 */ /* 0x004fc80000010809 */
[----:B------:R2:W5:Y:S01]  /*18a30*/  MUFU.EX2 R211, R2 ;  /* 0x0000000200d37308 */ /* 0x0005620000000800 */
[----:B----4-:R-:W-:-:S03]  /*18a40*/  FFMA.FTZ R8, R205, R0, -R9 ;  /* 0x00000000cd087223 */ /* 0x010fc60000010809 */
[----:B------:R-:W-:Y:S01]  /*18a50*/  MUFU.EX2 R214, R10 ;  /* 0x0000000a00d67308 */ /* 0x000fe20000000800 */
[----:B------:R-:W-:Y:S01]  /*18a60*/  HMMA.16816.F32 R24, R4, R44, R48 ;  /* 0x0000002c0418723c */ /* 0x000fe20000001830 */
[----:B------:R-:W4:Y:S02]  /*18a70*/  LDSM.16.MT88.4 R48, [R16+0x1800] ;  /* 0x001800001030783b */ /* 0x000f240000004200 */
[----:B------:R-:W3:Y:S01]  /*18a80*/  MUFU.EX2 R218, R8 ;  /* 0x0000000800da7308 */ /* 0x000ee20000000800 */
[----:B--2---:R-:W-:-:S04]  /*18a90*/  FFMA.FTZ R2, R203, R0, -R3 ;  /* 0x00000000cb027223 */ /* 0x004fc80000010803 */
[----:B------:R2:W3:Y:S01]  /*18aa0*/  MUFU.EX2 R210, R2 ;  /* 0x0000000200d27308 */ /* 0x0004e20000000800 */
[C---:B------:R-:W-:Y:S08]  /*18ab0*/  HMMA.16816.F32 R44, R4.reuse, R46, R52 ;  /* 0x0000002e042c723c */ /* 0x040ff00000001834 */
[C---:B-1----:R-:W-:Y:S08]  /*18ac0*/  HMMA.16816.F32 R56, R4.reuse, R60, R56 ;  /* 0x0000003c0438723c */ /* 0x042ff00000001838 */
[C---:B------:R-:W-:Y:S08]  /*18ad0*/  HMMA.16816.F32 R160, R4.reuse, R40, R160 ;  /* 0x0000002804a0723c */ /* 0x040ff000000018a0 */
[C---:B------:R-:W-:Y:S01]  /*18ae0*/  HMMA.16816.F32 R164, R4.reuse, R42, R164 ;  /* 0x0000002a04a4723c */ /* 0x040fe200000018a4 */
[-CC-:B--2---:R-:W-:Y:S01]  /*18af0*/  FFMA.FTZ R2, R208, R0.reuse, -R3.reuse ;  /* 0x00000000d0027223 */ /* 0x184fe20000010803 */
[-C--:B------:R-:W-:Y:S01]  /*18b00*/  FFMA.FTZ R8, R202, R0.reuse, -R3 ;  /* 0x00000000ca087223 */ /* 0x080fe20000010803 */
[----:B------:R-:W-:Y:S01]  /*18b10*/  FFMA.FTZ R10, R201, R0, -R9 ;  /* 0x00000000c90a7223 */ /* 0x000fe20000010809 */
[----:B------:R-:W-:Y:S04]  /*18b20*/  LDSM.16.MT88.4 R52, [R16+0x2000] ;  /* 0x002000001034783b */ /* 0x000fe80000004200 */
[----:B------:R-:W-:Y:S01]  /*18b30*/  HMMA.16816.F32 R60, R4, R62, R64 ;  /* 0x0000003e043c723c */ /* 0x000fe20000001840 */
[----:B-----5:R-:W-:-:S02]  /*18b40*/  F2FP.F16.F32.PACK_AB R4, R211, R212 ;  /* 0x000000d4d304723e */ /* 0x020fc400000000ff */
[----:B------:R-:W-:Y:S02]  /*18b50*/  F2FP.F16.F32.PACK_AB R5, R222, R223 ;  /* 0x000000dfde05723e */ /* 0x000fe400000000ff */
[----:B---3--:R-:W-:Y:S02]  /*18b60*/  F2FP.F16.F32.PACK_AB R6, R218, R214 ;  /* 0x000000d6da06723e */ /* 0x008fe400000000ff */
[----:B------:R-:W-:-:S07]  /*18b70*/  F2FP.F16.F32.PACK_AB R7, R210, R220 ;  /* 0x000000dcd207723e */ /* 0x000fce00000000ff */
[C---:B------:R-:W-:Y:S01]  /*18b80*/  HMMA.16816.F32 R40, R4.reuse, R20, R32 ;  /* 0x000000140428723c */ /* 0x040fe20000001820 */
[----:B------:R1:W-:Y:S07]  /*18b90*/  MUFU.EX2 R208, R2 ;  /* 0x0000000200d07308 */ /* 0x0003ee0000000800 */
[C---:B------:R-:W-:Y:S01]  /*18ba0*/  HMMA.16816.F32 R32, R4.reuse, R22, R28 ;  /* 0x000000160420723c */ /* 0x040fe2000000181c */
[----:B------:R-:W2:Y:S07]  /*18bb0*/  LDSM.16.MT88.4 R20, [R82+0xc000] ;  /* 0x00c000005214783b */ /* 0x000eae0000004200 */
[----:B------:R-:W-:Y:S01]  /*18bc0*/  HMMA.16816.F32 R28, R4, R12, R24 ;  /* 0x0000000c041c723c */ /* 0x000fe20000001818 */
[----:B-1----:R-:W-:-:S07]  /*18bd0*/  FFMA.FTZ R2, R198, R0, -R3 ;  /* 0x00000000c6027223 */ /* 0x002fce0000010803 */
[----:B------:R-:W-:Y:S01]  /*18be0*/  HMMA.16816.F32 R24, R4, R14, R44 ;  /* 0x0000000e0418723c */ /* 0x000fe2000000182c */
[----:B------:R-:W1:Y:S01]  /*18bf0*/  LDSM.16.MT88.4 R12, [R18+0xc000] ;  /* 0x00c00000120c783b */ /* 0x000e620000004200 */
[----:B------:R3:W-:Y:S02]  /*18c00*/  MUFU.EX2 R207, R8 ;  /* 0x0000000800cf7308 */ /* 0x0007e40000000800 */
[-CC-:B---3--:R-:W-:Y:S02]  /*18c10*/  FFMA.FTZ R8, R209, R0.reuse, -R9.reuse ;  /* 0x00000000d1087223 */ /* 0x188fe40000010809 */
[----:B------:R3:W-:Y:S04]  /*18c20*/  MUFU.EX2 R209, R2 ;  /* 0x0000000200d17308 */ /* 0x0007e80000000800 */
        /* <DEDUP_REMOVED lines=8> */
[C---:B----4-:R-:W-:Y:S08]  /*18cb0*/  HMMA.16816.F32 R64, R4.reuse, R48, R56 ;  /* 0x000000300440723c */ /* 0x050ff00000001838 */
[C---:B------:R-:W-:Y:S08]  /*18cc0*/  HMMA.16816.F32 R60, R4.reuse, R50, R60 ;  /* 0x00000032043c723c */ /* 0x040ff0000000183c */
[C---:B------:R-:W-:Y:S08]  /*18cd0*/  HMMA.16816.F32 R160, R4.reuse, R36, R160 ;  /* 0x0000002404a0723c */ /* 0x040ff000000018a0 */
[----:B------:R-:W-:Y:S01]  /*18ce0*/  HMMA.16816.F32 R44, R4, R38, R164 ;  /* 0x00000026042c723c */ /* 0x000fe200000018a4 */
[----:B--2---:R-:W-:Y:S01]  /*18cf0*/  F2FP.F16.F32.PACK_AB R4, R201, R202 ;  /* 0x000000cac904723e */ /* 0x004fe200000000ff */
[----:B------:R-:W2:Y:S01]  /*18d00*/  LDSM.16.MT88.4 R36, [R19+0x2000] ;  /* 0x002000001324783b */ /* 0x000ea20000004200 */
[----:B------:R-:W-:-:S02]  /*18d10*/  F2FP.F16.F32.PACK_AB R5, R207, R208 ;  /* 0x000000d0cf05723e */ /* 0x000fc400000000ff */
[----:B-----5:R-:W-:Y:S02]  /*18d20*/  F2FP.F16.F32.PACK_AB R6, R205, R203 ;  /* 0x000000cbcd06723e */ /* 0x020fe400000000ff */
[----:B---3--:R-:W-:Y:S01]  /*18d30*/  F2FP.F16.F32.PACK_AB R7, R198, R209 ;  /* 0x000000d1c607723e */ /* 0x008fe200000000ff */
[----:B------:R-:W-:-:S06]  /*18d40*/  FFMA.FTZ R2, R200, R0, -R3 ;  /* 0x00000000c8027223 */ /* 0x000fcc0000010803 */
[C---:B------:R-:W-:Y:S01]  /*18d50*/  HMMA.16816.F32 R56, R4.reuse, R20, R40 ;  /* 0x000000140438723c */ /* 0x040fe20000001828 */
[----:B------:R3:W-:Y:S07]  /*18d60*/  MUFU.EX2 R195, R2 ;  /* 0x0000000200c37308 */ /* 0x0007ee0000000800 */
[----:B-1----:R-:W-:Y:S01]  /*18d70*/  HMMA.16816.F32 R40, R4, R12, R28 ;  /* 0x0000000c0428723c */ /* 0x002fe2000000181c */
[----:B------:R-:W-:-:S07]  /*18d80*/  FFMA.FTZ R8, R191, R0, -R3 ;  /* 0x00000000bf087223 */ /* 0x000fce0000010803 */
[----:B------:R-:W-:Y:S01]  /*18d90*/  HMMA.16816.F32 R28, R4, R14, R24 ;  /* 0x0000000e041c723c */ /* 0x000fe20000001818 */
[----:B------:R-:W1:Y:S01]  /*18da0*/  LDSM.16.MT88.4 R24, [R82+0xc800] ;  /* 0x00c800005218783b */ /* 0x000e620000004200 */
[----:B---3--:R-:W-:Y:S01]  /*18db0*/  FFMA.FTZ R2, R75, R0, -R3 ;  /* 0x000000004b027223 */ /* 0x008fe20000010803 */
[----:B------:R3:W-:Y:S02]  /*18dc0*/  MUFU.EX2 R196, R8 ;  /* 0x0000000800c47308 */ /* 0x0007e40000000800 */
[----:B------:R-:W4:Y:S02]  /*18dd0*/  LDSM.16.MT88.4 R12, [R18+0xc800] ;  /* 0x00c80000120c783b */ /* 0x000f240000004200 */
[----:B------:R5:W-:Y:S01]  /*18de0*/  MUFU.EX2 R197, R2 ;  /* 0x0000000200c57308 */ /* 0x000be20000000800 */
[----:B------:R-:W-:Y:S02]  /*18df0*/  MOV R248, R194 ;  /* 0x000000c200f87202 */ /* 0x000fe40000000f00 */
[----:B------:R-:W-:Y:S01]  /*18e00*/  MOV R206, R193 ;  /* 0x000000c100ce7202 */ /* 0x000fe20000000f00 */
[-CC-:B------:R-:W-:Y:S01]  /*18e10*/  FFMA.FTZ R10, R190, R0.reuse, -R9.reuse ;  /* 0x00000000be0a7223 */ /* 0x180fe20000010809 */
[-CC-:B---3--:R-:W-:Y:S01]  /*18e20*/  FFMA.FTZ R8, R204, R0.reuse, -R9.reuse ;  /* 0x00000000cc087223 */ /* 0x188fe20000010809 */
[----:B-----5:R-:W-:-:S03]  /*18e30*/  FFMA.FTZ R2, R199, R0, -R9 ;  /* 0x00000000c7027223 */ /* 0x020fc60000010809 */
[----:B------:R3:W-:Y:S04]  /*18e40*/  MUFU.EX2 R193, R8 ;  /* 0x0000000800c17308 */ /* 0x0007e80000000800 */
[----:B------:R5:W1:Y:S01]  /*18e50*/  MUFU.EX2 R194, R2 ;  /* 0x0000000200c27308 */ /* 0x000a620000000800 */
[----:B------:R-:W-:Y:S01]  /*18e60*/  HMMA.16816.F32 R48, R4, R22, R32 ;  /* 0x000000160430723c */ /* 0x000fe20000001820 */
[----:B------:R-:W-:Y:S02]  /*18e70*/  MOV R200, R192 ;  /* 0x000000c000c87202 */ /* 0x000fe40000000f00 */
[----:B------:R-:W-:Y:S01]  /*18e80*/  MUFU.EX2 R191, R10 ;  /* 0x0000000a00bf7308 */ /* 0x000fe20000000800 */
[-C--:B---3--:R-:W-:Y:S01]  /*18e90*/  FFMA.FTZ R8, R69, R0.reuse, -R9 ;  /* 0x0000000045087223 */ /* 0x088fe20000010809 */
[----:B-----5:R-:W-:-:S03]  /*18ea0*/  FFMA.FTZ R2, R71, R0, -R3 ;  /* 0x0000000047027223 */ /* 0x020fc60000010803 */
[C---:B------:R-:W-:Y:S01]  /*18eb0*/  HMMA.16816.F32 R20, R4.reuse, R52, R64 ;  /* 0x000000340414723c */ /* 0x040fe20000001840 */
[----:B------:R-:W3:Y:S01]  /*18ec0*/  MUFU.EX2 R192, R8 ;  /* 0x0000000800c07308 */ /* 0x000ee20000000800 */
[----:B------:R-:W5:Y:S03]  /*18ed0*/  LDSM.16.MT88.4 R64, [R16+0x2800] ;  /* 0x002800001040783b */ /* 0x000f660000004200 */
[----:B------:R-:W4:Y:S01]  /*18ee0*/  MUFU.EX2 R190, R2 ;  /* 0x0000000200be7308 */ /* 0x000f220000000800 */
[----:B------:R-:W-:Y:S02]  /*18ef0*/  MOV R137, R142 ;  /* 0x0000008e00897202 */ /* 0x000fe40000000f00 */
[----:B------:R-:W-:Y:S01]  /*18f00*/  MOV R136, R143 ;  /* 0x0000008f00887202 */ /* 0x000fe20000000f00 */
[----:B--2---:R-:W-:Y:S01]  /*18f10*/  HMMA.16816.F32 R32, R4, R36, R160 ;  /* 0x000000240420723c */ /* 0x004fe200000018a0 */
[----:B------:R-:W-:-:S02]  /*18f20*/  MOV R143, R70 ;  /* 0x00000046008f7202 */ /* 0x000fc40000000f00 */
[----:B------:R-:W-:-:S05]  /*18f30*/  MOV R142, R68 ;  /* 0x00000044008e7202 */ /* 0x000fca0000000f00 */
[C---:B------:R-:W-:Y:S08]  /*18f40*/  HMMA.16816.F32 R68, R4.reuse, R54, R60 ;  /* 0x000000360444723c */ /* 0x040ff0000000183c */
[----:B------:R-:W-:Y:S01]  /*18f50*/  HMMA.16816.F32 R44, R4, R38, R44 ;  /* 0x00000026042c723c */ /* 0x000fe2000000182c */
[----:B------:R-:W2:Y:S01]  /*18f60*/  LDSM.16.MT88.4 R36, [R19+0x2800] ;  /* 0x002800001324783b */ /* 0x000ea20000004200 */
[----:B-1----:R-:W-:-:S02]  /*18f70*/  F2FP.F16.F32.PACK_AB R4, R194, R193 ;  /* 0x000000c1c204723e */ /* 0x002fc400000000ff */
[----:B------:R-:W-:Y:S02]  /*18f80*/  F2FP.F16.F32.PACK_AB R5, R196, R195 ;  /* 0x000000c3c405723e */ /* 0x000fe400000000ff */
[----:B---3--:R-:W-:Y:S02]  /*18f90*/  F2FP.F16.F32.PACK_AB R6, R192, R191 ;  /* 0x000000bfc006723e */ /* 0x008fe400000000ff */
[----:B----4-:R-:W-:Y:S01]  /*18fa0*/  F2FP.F16.F32.PACK_AB R7, R190, R197 ;  /* 0x000000c5be07723e */ /* 0x010fe200000000ff */
[-CC-:B------:R-:W-:Y:S01]  /*18fb0*/  FFMA.FTZ R2, R74, R0.reuse, -R3.reuse ;  /* 0x000000004a027223 */ /* 0x180fe20000010803 */
[----:B------:R-:W-:-:S05]  /*18fc0*/  FFMA.FTZ R8, R73, R0, -R3 ;  /* 0x0000000049087223 */ /* 0x000fca0000010803 */
[C---:B------:R-:W-:Y:S01]  /*18fd0*/  HMMA.16816.F32 R56, R4.reuse, R24, R56 ;  /* 0x000000180438723c */ /* 0x040fe20000001838 */
[----:B------:R1:W-:Y:S07]  /*18fe0*/  MUFU.EX2 R165, R2 ;  /* 0x0000000200a57308 */ /* 0x0003ee0000000800 */
[----:B------:R-:W-:Y:S01]  /*18ff0*/  HMMA.16816.F32 R60, R4, R26, R48 ;  /* 0x0000001a043c723c */ /* 0x000fe20000001830 */
[----:B------:R-:W3:Y:S01]  /*19000*/  LDSM.16.MT88.4 R24, [R18+0xd000] ;  /* 0x00d000001218783b */ /* 0x000ee20000004200 */
[----:B------:R4:W-:Y:S01]  /*19010*/  MUFU.EX2 R166, R8 ;  /* 0x0000000800a67308 */ /* 0x0009e20000000800 */
[----:B-1----:R-:W-:-:S05]  /*19020*/  FFMA.FTZ R2, R72, R0, -R3 ;  /* 0x0000000048027223 */ /* 0x002fca0000010803 */
[----:B------:R-:W-:Y:S01]  /*19030*/  HMMA.16816.F32 R52, R4, R12, R40 ;  /* 0x0000000c0434723c */ /* 0x000fe20000001828 */
[----:B------:R-:W1:Y:S01]  /*19040*/  LDSM.16.MT88.4 R40, [R82+0xd000] ;  /* 0x00d000005228783b */ /* 0x000e620000004200 */
[-CC-:B----4-:R-:W-:Y:S02]  /*19050*/  FFMA.FTZ R8, R189, R0.reuse, -R9.reuse ;  /* 0x00000000bd087223 */ /* 0x190fe40000010809 */
[----:B------:R4:W-:Y:S01]  /*19060*/  MUFU.EX2 R189, R2 ;  /* 0x0000000200bd7308 */ /* 0x0009e20000000800 */
[----:B------:R-:W-:-:S03]  /*19070*/  FFMA.FTZ R10, R187, R0, -R9 ;  /* 0x00000000bb0a7223 */ /* 0x000fc60000010809 */
[----:B------:R5:W-:Y:S01]  /*19080*/  MUFU.EX2 R162, R8 ;  /* 0x0000000800a27308 */ /* 0x000be20000000800 */
[----:B------:R-:W-:Y:S01]  /*19090*/  HMMA.16816.F32 R48, R4, R14, R28 ;  /* 0x0000000e0430723c */ /* 0x000fe2000000181c */
[----:B------:R-:W1:Y:S01]  /*190a0*/  LDSM.16.MT88.4 R28, [R16+0x3000] ;  /* 0x00300000101c783b */ /* 0x000e620000004200 */
[----:B----4-:R-:W-:-:S04]  /*190b0*/  FFMA.FTZ R2, R188, R0, -R9 ;  /* 0x00000000bc027223 */ /* 0x010fc80000010809 */
[----:B------:R4:W3:Y:S01]  /*190c0*/  MUFU.EX2 R161, R2 ;  /* 0x0000000200a17308 */ /* 0x0008e20000000800 */
[-C--:B-----5:R-:W-:Y:S01]  /*190d0*/  FFMA.FTZ R8, R183, R0.reuse, -R9 ;  /* 0x00000000b7087223 */ /* 0x0a0fe20000010809 */
[----:B------:R-:W-:Y:S01]  /*190e0*/  HMMA.16816.F32 R72, R4, R64, R20 ;  /* 0x000000400448723c */ /* 0x000fe20000001814 */
[----:B------:R-:W5:Y:S01]  /*190f0*/  LDSM.16.MT88.4 R20, [R19+0x3000] ;  /* 0x003000001314783b */ /* 0x000f620000004200 */
[----:B------:R-:W-:Y:S04]  /*19100*/  MUFU.EX2 R164, R10 ;  /* 0x0000000a00a47308 */ /* 0x000fe80000000800 */
[----:B------:R-:W3:Y:S01]  /*19110*/  MUFU.EX2 R167, R8 ;  /* 0x0000000800a77308 */ /* 0x000ee20000000800 */
[----:B----4-:R-:W-:-:S04]  /*19120*/  FFMA.FTZ R2, R181, R0, -R3 ;  /* 0x00000000b5027223 */ /* 0x010fc80000010803 */
[----:B------:R4:W1:Y:S01]  /*19130*/  MUFU.EX2 R163, R2 ;  /* 0x0000000200a37308 */ /* 0x0008620000000800 */
[C---:B------:R-:W-:Y:S08]  /*19140*/  HMMA.16816.F32 R64, R4.reuse, R66, R68 ;  /* 0x000000420440723c */ /* 0x040ff00000001844 */
[C---:B--2---:R-:W-:Y:S08]  /*19150*/  HMMA.16816.F32 R32, R4.reuse, R36, R32 ;  /* 0x000000240420723c */ /* 0x044ff00000001820 */
[----:B------:R-:W-:Y:S01]  /*19160*/  HMMA.16816.F32 R12, R4, R38, R44 ;  /* 0x00000026040c723c */ /* 0x000fe2000000182c */
[----:B---3--:R-:W-:Y:S01]  /*19170*/  F2FP.F16.F32.PACK_AB R4, R161, R162 ;  /* 0x000000a2a104723e */ /* 0x008fe200000000ff */
[-CC-:B----4-:R-:W-:Y:S01]  /*19180*/  FFMA.FTZ R2, R185, R0.reuse, -R3.reuse ;  /* 0x00000000b9027223 */ /* 0x190fe20000010803 */
[----:B------:R-:W-:Y:S01]  /*19190*/  F2FP.F16.F32.PACK_AB R5, R166, R165 ;  /* 0x000000a5a605723e */ /* 0x000fe200000000ff */
[----:B------:R-:W-:Y:S01]  /*191a0*/  FFMA.FTZ R8, R180, R0, -R3 ;  /* 0x00000000b4087223 */ /* 0x000fe20000010803 */
[----:B------:R-:W-:Y:S01]  /*191b0*/  F2FP.F16.F32.PACK_AB R6, R167, R164 ;  /* 0x000000a4a706723e */ /* 0x000fe200000000ff */
[-C--:B------:R-:W-:Y:S01]  /*191c0*/  FFMA.FTZ R10, R179, R0.reuse, -R9 ;  /* 0x00000000b30a7223 */ /* 0x080fe20000010809 */
[----:B-1----:R-:W-:Y:S01]  /*191d0*/  F2FP.F16.F32.PACK_AB R7, R163, R189 ;  /* 0x000000bda307723e */ /* 0x002fe200000000ff */
[----:B------:R1:W-:Y:S01]  /*191e0*/  MUFU.EX2 R158, R2 ;  /* 0x00000002009e7308 */ /* 0x0003e20000000800 */
[----:B------:R-:W-:Y:S05]  /*191f0*/  LDSM.16.MT88.4 R68, [R16+0x4000] ;  /* 0x004000001044783b */ /* 0x000fea0000004200 */
[C---:B------:R-:W-:Y:S01]  /*19200*/  HMMA.16816.F32 R44, R4.reuse, R24, R52 ;  /* 0x00000018042c723c */ /* 0x040fe20000001834 */
[----:B------:R2:W-:Y:S01]  /*19210*/  MUFU.EX2 R160, R8 ;  /* 0x0000000800a07308 */ /* 0x0005e20000000800 */
[----:B------:R-:W-:Y:S06]  /*19220*/  LDSM.16.MT88.4 R52, [R18+0xd800] ;  /* 0x00d800001234783b */ /* 0x000fec0000004200 */
[----:B------:R-:W-:Y:S01]  /*19230*/  HMMA.16816.F32 R48, R4, R26, R48 ;  /* 0x0000001a0430723c */ /* 0x000fe20000001830 */
[----:B------:R-:W3:Y:S01]  /*19240*/  LDSM.16.MT88.4 R24, [R82+0xd800] ;  /* 0x00d800005218783b */ /* 0x000ee20000004200 */
[----:B-1----:R-:W-:-:S04]  /*19250*/  FFMA.FTZ R2, R176, R0, -R3 ;  /* 0x00000000b0027223 */ /* 0x002fc80000010803 */
[----:B------:R1:W-:Y:S01]  /*19260*/  MUFU.EX2 R159, R2 ;  /* 0x00000002009f7308 */ /* 0x0003e20000000800 */
[-CC-:B--2---:R-:W-:Y:S01]  /*19270*/  FFMA.FTZ R8, R186, R0.reuse, -R9.reuse ;  /* 0x00000000ba087223 */ /* 0x184fe20000010809 */
[----:B------:R-:W-:Y:S01]  /*19280*/  HMMA.16816.F32 R36, R4, R40, R56 ;  /* 0x000000280424723c */ /* 0x000fe20000001838 */
[----:B------:R-:W2:Y:S02]  /*19290*/  LDSM.16.MT88.4 R56, [R16+0x3800] ;  /* 0x003800001038783b */ /* 0x000ea40000004200 */
[----:B------:R4:W-:Y:S01]  /*192a0*/  MUFU.EX2 R157, R8 ;  /* 0x00000008009d7308 */ /* 0x0009e20000000800 */
[----:B-1----:R-:W-:-:S04]  /*192b0*/  FFMA.FTZ R2, R184, R0, -R9 ;  /* 0x00000000b8027223 */ /* 0x002fc80000010809 */
[----:B------:R-:W-:Y:S01]  /*192c0*/  HMMA.16816.F32 R40, R4, R42, R60 ;  /* 0x0000002a0428723c */ /* 0x000fe2000000183c */
[----:B------:R1:W3:Y:S01]  /*192d0*/  MUFU.EX2 R154, R2 ;  /* 0x00000002009a7308 */ /* 0x0002e20000000800 */
[----:B----4-:R-:W-:-:S06]  /*192e0*/  FFMA.FTZ R8, R175, R0, -R9 ;  /* 0x00000000af087223 */ /* 0x010fcc0000010809 */
[C---:B------:R-:W-:Y:S01]  /*192f0*/  HMMA.16816.F32 R60, R4.reuse, R28, R72 ;  /* 0x0000001c043c723c */ /* 0x040fe20000001848 */
[----:B------:R-:W-:Y:S04]  /*19300*/  MUFU.EX2 R156, R10 ;  /* 0x0000000a009c7308 */ /* 0x000fe80000000800 */
[----:B------:R-:W4:Y:S01]  /*19310*/  MUFU.EX2 R155, R8 ;  /* 0x00000008009b7308 */ /* 0x000f220000000800 */
[----:B-1----:R-:W-:Y:S02]  /*19320*/  FFMA.FTZ R2, R174, R0, -R3 ;  /* 0x00000000ae027223 */ /* 0x002fe40000010803 */
[C---:B------:R-:W-:Y:S02]  /*19330*/  HMMA.16816.F32 R72, R4.reuse, R30, R64 ;  /* 0x0000001e0448723c */ /* 0x040fe40000001840 */
[----:B------:R-:W1:Y:S06]  /*19340*/  MUFU.EX2 R153, R2 ;  /* 0x0000000200997308 */ /* 0x000e6c0000000800 */
[C---:B-----5:R-:W-:Y:S08]  /*19350*/  HMMA.16816.F32 R64, R4.reuse, R20, R32 ;  /* 0x000000140440723c */ /* 0x060ff00000001820 */
[----:B------:R-:W-:Y:S01]  /*19360*/  HMMA.16816.F32 R12, R4, R22, R12 ;  /* 0x00000016040c723c */ /* 0x000fe2000000180c */
[----:B------:R-:W5:Y:S01]  /*19370*/  LDSM.16.MT88.4 R20, [R19+0x3800] ;  /* 0x003800001314783b */ /* 0x000f620000004200 */
[----:B---3--:R-:W-:-:S02]  /*19380*/  F2FP.F16.F32.PACK_AB R4, R154, R157 ;  /* 0x0000009d9a04723e */ /* 0x008fc400000000ff */
[----:B------:R-:W-:Y:S02]  /*19390*/  F2FP.F16.F32.PACK_AB R5, R160, R158 ;  /* 0x0000009ea005723e */ /* 0x000fe400000000ff */
[----:B----4-:R-:W-:Y:S02]  /*193a0*/  F2FP.F16.F32.PACK_AB R6, R155, R156 ;  /* 0x0000009c9b06723e */ /* 0x010fe400000000ff */
[----:B-1----:R-:W-:Y:S01]  /*193b0*/  F2FP.F16.F32.PACK_AB R7, R153, R159 ;  /* 0x0000009f9907723e */ /* 0x002fe200000000ff */
[----:B------:R-:W-:-:S06]  /*193c0*/  FFMA.FTZ R2, R178, R0, -R3 ;  /* 0x00000000b2027223 */ /* 0x000fcc0000010803 */
[----:B------:R-:W-:Y:S01]  /*193d0*/  HMMA.16816.F32 R32, R4, R24, R36 ;  /* 0x000000180420723c */ /* 0x000fe20000001824 */
[----:B------:R1:W-:Y:S01]  /*193e0*/  MUFU.EX2 R152, R2 ;  /* 0x0000000200987308 */ /* 0x0003e20000000800 */
[----:B------:R-:W-:-:S06]  /*193f0*/  FFMA.FTZ R8, R133, R0, -R3 ;  /* 0x0000000085087223 */ /* 0x000fcc0000010803 */
[C---:B------:R-:W-:Y:S01]  /*19400*/  HMMA.16816.F32 R28, R4.reuse, R26, R40 ;  /* 0x0000001a041c723c */ /* 0x040fe20000001828 */
[----:B------:R-:W3:Y:S04]  /*19410*/  LDSM.16.MT88.4 R24, [R82+0xe000] ;  /* 0x00e000005218783b */ /* 0x000ee80000004200 */
[----:B------:R-:W4:Y:S01]  /*19420*/  LDSM.16.MT88.4 R40, [R18+0xe000] ;  /* 0x00e000001228783b */ /* 0x000f220000004200 */
[----:B-1----:R-:W-:Y:S01]  /*19430*/  FFMA.FTZ R2, R119, R0, -R3 ;  /* 0x0000000077027223 */ /* 0x002fe20000010803 */
[----:B------:R1:W-:Y:S01]  /*19440*/  MUFU.EX2 R151, R8 ;  /* 0x0000000800977308 */ /* 0x0003e20000000800 */
[----:B--2---:R-:W-:Y:S03]  /*19450*/  HMMA.16816.F32 R60, R4, R56, R60 ;  /* 0x00000038043c723c */ /* 0x004fe6000000183c */
[----:B------:R2:W-:Y:S01]  /*19460*/  MUFU.EX2 R150, R2 ;  /* 0x0000000200967308 */ /* 0x0005e20000000800 */
[----:B------:R-:W-:-:S04]  /*19470*/  MOV R199, R146 ;  /* 0x0000009200c77202 */ /* 0x000fc80000000f00 */
[----:B------:R-:W-:Y:S01]  /*19480*/  HMMA.16816.F32 R72, R4, R58, R72 ;  /* 0x0000003a0448723c */ /* 0x000fe20000001848 */
[----:B------:R-:W4:Y:S01]  /*19490*/  LDSM.16.MT88.4 R56, [R19+0x4000] ;  /* 0x004000001338783b */ /* 0x000f220000004200 */
[----:B------:R-:W-:Y:S01]  /*194a0*/  MOV R204, R147 ;  /* 0x0000009300cc7202 */ /* 0x000fe20000000f00 */
[-CC-:B-1----:R-:W-:Y:S01]  /*194b0*/  FFMA.FTZ R8, R182, R0.reuse, -R9.reuse ;  /* 0x00000000b6087223 */ /* 0x182fe20000010809 */
[----:B--2---:R-:W-:-:S03]  /*194c0*/  FFMA.FTZ R2, R177, R0, -R9 ;  /* 0x00000000b1027223 */ /* 0x004fc60000010809 */
[----:B------:R1:W-:Y:S01]  /*194d0*/  MUFU.EX2 R147, R8 ;  /* 0x0000000800937308 */ /* 0x0003e20000000800 */
[----:B------:R-:W-:-:S03]  /*194e0*/  FFMA.FTZ R10, R173, R0, -R9 ;  /* 0x00000000ad0a7223 */ /* 0x000fc60000010809 */
[----:B------:R2:W3:Y:S01]  /*194f0*/  MUFU.EX2 R146, R2 ;  /* 0x0000000200927308 */ /* 0x0004e20000000800 */
[----:B------:R-:W-:Y:S03]  /*19500*/  HMMA.16816.F32 R36, R4, R52, R44 ;  /* 0x000000340424723c */ /* 0x000fe6000000182c */
[----:B------:R-:W-:Y:S01]  /*19510*/  MUFU.EX2 R149, R10 ;  /* 0x0000000a00957308 */ /* 0x000fe20000000800 */
[----:B-1----:R-:W-:-:S04]  /*19520*/  FFMA.FTZ R8, R108, R0, -R9 ;  /* 0x000000006c087223 */ /* 0x002fc80000010809 */
[C---:B------:R-:W-:Y:S01]  /*19530*/  HMMA.16816.F32 R52, R4.reuse, R54, R48 ;  /* 0x000000360434723c */ /* 0x040fe20000001830 */
[-CC-:B--2---:R-:W-:Y:S01]  /*19540*/  FFMA.FTZ R2, R109, R0.reuse, -R3.reuse ;  /* 0x000000006d027223 */ /* 0x184fe20000010803 */
[----:B------:R-:W1:Y:S04]  /*19550*/  MUFU.EX2 R148, R8 ;  /* 0x0000000800947308 */ /* 0x000e680000000800 */
[----:B------:R2:W4:Y:S02]  /*19560*/  MUFU.EX2 R145, R2 ;  /* 0x0000000200917308 */ /* 0x0005240000000800 */
[C---:B-----5:R-:W-:Y:S08]  /*19570*/  HMMA.16816.F32 R64, R4.reuse, R20, R64 ;  /* 0x000000140440723c */ /* 0x060ff00000001840 */
[----:B------:R-:W-:Y:S01]  /*19580*/  HMMA.16816.F32 R48, R4, R22, R12 ;  /* 0x000000160430723c */ /* 0x000fe2000000180c */
[----:B------:R-:W5:Y:S01]  /*19590*/  LDSM.16.MT88.4 R20, [R82+0xe800] ;  /* 0x00e800005214783b */ /* 0x000f620000004200 */
[----:B--2---:R-:W-:-:S03]  /*195a0*/  FFMA.FTZ R2, R110, R0, -R3 ;  /* 0x000000006e027223 */ /* 0x004fc60000010803 */
[----:B------:R-:W2:Y:S01]  /*195b0*/  LDSM.16.MT88.4 R12, [R18+0xe800] ;  /* 0x00e80000120c783b */ /* 0x000ea20000004200 */
[--C-:B------:R-:W-:Y:S01]  /*195c0*/  FFMA.FTZ R8, R107, R0, -R3.reuse ;  /* 0x000000006b087223 */ /* 0x100fe20000010803 */
[----:B------:R3:W-:Y:S01]  /*195d0*/  MUFU.EX2 R133, R2 ;  /* 0x0000000200857308 */ /* 0x0007e20000000800 */
[----:B------:R-:W-:Y:S02]  /*195e0*/  MOV R188, R142 ;  /* 0x0000008e00bc7202 */ /* 0x000fe40000000f00 */
[----:B------:R-:W-:Y:S01]  /*195f0*/  MOV R187, R143 ;  /* 0x0000008f00bb7202 */ /* 0x000fe20000000f00 */
[----:B------:R1:W-:Y:S01]  /*19600*/  MUFU.EX2 R142, R8 ;  /* 0x00000008008e7308 */ /* 0x0003e20000000800 */
[----:B------:R-:W-:Y:S01]  /*19610*/  MOV R139, R140 ;  /* 0x0000008c008b7202 */ /* 0x000fe20000000f00 */
[----:B---3--:R-:W-:-:S04]  /*19620*/  FFMA.FTZ R2, R103, R0, -R3 ;  /* 0x0000000067027223 */ /* 0x008fc80000010803 */
[----:B------:R3:W-:Y:S01]  /*19630*/  MUFU.EX2 R143, R2 ;  /* 0x00000002008f7308 */ /* 0x0007e20000000800 */
[--C-:B-1----:R-:W-:Y:S01]  /*19640*/  FFMA.FTZ R8, R172, R0, -R9.reuse ;  /* 0x00000000ac087223 */ /* 0x102fe20000010809 */
[----:B------:R-:W-:Y:S02]  /*19650*/  F2FP.F16.F32.PACK_AB R4, R146, R147 ;  /* 0x000000939204723e */ /* 0x000fe400000000ff */
[----:B------:R-:W-:Y:S02]  /*19660*/  F2FP.F16.F32.PACK_AB R5, R151, R152 ;  /* 0x000000989705723e */ /* 0x000fe400000000ff */
[----:B------:R-:W-:Y:S02]  /*19670*/  F2FP.F16.F32.PACK_AB R6, R148, R149 ;  /* 0x000000959406723e */ /* 0x000fe400000000ff */
[----:B----4-:R-:W-:Y:S01]  /*19680*/  F2FP.F16.F32.PACK_AB R7, R145, R150 ;  /* 0x000000969107723e */ /* 0x010fe200000000ff */
[-CC-:B------:R-:W-:Y:S01]  /*19690*/  FFMA.FTZ R10, R106, R0.reuse, -R9.reuse ;  /* 0x000000006a0a7223 */ /* 0x180fe20000010809 */
[----:B---3--:R-:W-:-:S02]  /*196a0*/  FFMA.FTZ R2, R125, R0, -R9 ;  /* 0x000000007d027223 */ /* 0x008fc40000010809 */
[----:B------:R1:W-:Y:S04]  /*196b0*/  MUFU.EX2 R125, R8 ;  /* 0x00000008007d7308 */ /* 0x0003e80000000800 */
[----:B------:R3:W4:Y:S01]  /*196c0*/  MUFU.EX2 R140, R2 ;  /* 0x00000002008c7308 */ /* 0x0007220000000800 */
[----:B------:R-:W-:Y:S01]  /*196d0*/  MOV R138, R141 ;  /* 0x0000008d008a7202 */ /* 0x000fe20000000f00 */
[----:B------:R-:W-:Y:S02]  /*196e0*/  HMMA.16816.F32 R44, R4, R24, R32 ;  /* 0x00000018042c723c */ /* 0x000fe40000001820 */
[----:B------:R-:W-:Y:S01]  /*196f0*/  MUFU.EX2 R141, R10 ;  /* 0x0000000a008d7308 */ /* 0x000fe20000000800 */
[-C--:B-1----:R-:W-:Y:S01]  /*19700*/  FFMA.FTZ R8, R102, R0.reuse, -R9 ;  /* 0x0000000066087223 */ /* 0x082fe20000010809 */
[----:B---3--:R-:W-:-:S03]  /*19710*/  FFMA.FTZ R2, R99, R0, -R3 ;  /* 0x0000000063027223 */ /* 0x008fc60000010803 */
[----:B------:R-:W1:Y:S01]  /*19720*/  MUFU.EX2 R144, R8 ;  /* 0x0000000800907308 */ /* 0x000e620000000800 */
[C---:B------:R-:W-:Y:S03]  /*19730*/  HMMA.16816.F32 R28, R4.reuse, R26, R28 ;  /* 0x0000001a041c723c */ /* 0x040fe6000000181c */
[----:B------:R3:W5:Y:S05]  /*19740*/  MUFU.EX2 R119, R2 ;  /* 0x0000000200777308 */ /* 0x00076a0000000800 */
[C---:B------:R-:W-:Y:S01]  /*19750*/  HMMA.16816.F32 R24, R4.reuse, R40, R36 ;  /* 0x000000280418723c */ /* 0x040fe20000001824 */
[----:B------:R-:W-:Y:S07]  /*19760*/  LDSM.16.MT88.4 R36, [R19+0x4800] ;  /* 0x004800001324783b */ /* 0x000fee0000004200 */
[C---:B------:R-:W-:Y:S01]  /*19770*/  HMMA.16816.F32 R32, R4.reuse, R42, R52 ;  /* 0x0000002a0420723c */ /* 0x040fe20000001834 */
[----:B------:R-:W2:Y:S07]  /*19780*/  LDSM.16.MT88.4 R40, [R16+0x4800] ;  /* 0x004800001028783b */ /* 0x000eae0000004200 */
[C---:B------:R-:W-:Y:S08]  /*19790*/  HMMA.16816.F32 R60, R4.reuse, R68, R60 ;  /* 0x00000044043c723c */ /* 0x040ff0000000183c */
[C---:B------:R-:W-:Y:S08]  /*197a0*/  HMMA.16816.F32 R72, R4.reuse, R70, R72 ;  /* 0x000000460448723c */ /* 0x040ff00000001848 */
[C---:B------:R-:W-:Y:S08]  /*197b0*/  HMMA.16816.F32 R68, R4.reuse, R56, R64 ;  /* 0x000000380444723c */ /* 0x040ff00000001840 */
[----:B------:R-:W-:Y:S01]  /*197c0*/  HMMA.16816.F32 R56, R4, R58, R48 ;  /* 0x0000003a0438723c */ /* 0x000fe20000001830 */
[----:B----4-:R-:W-:Y:S01]  /*197d0*/  F2FP.F16.F32.PACK_AB R4, R140, R125 ;  /* 0x0000007d8c04723e */ /* 0x010fe200000000ff */
[-CC-:B---3--:R-:W-:Y:S01]  /*197e0*/  FFMA.FTZ R2, R105, R0.reuse, -R3.reuse ;  /* 0x0000000069027223 */ /* 0x188fe20000010803 */
[----:B------:R-:W-:Y:S01]  /*197f0*/  F2FP.F16.F32.PACK_AB R5, R142, R133 ;  /* 0x000000858e05723e */ /* 0x000fe200000000ff */
[----:B------:R-:W-:Y:S01]  /*19800*/  FFMA.FTZ R8, R100, R0, -R3 ;  /* 0x0000000064087223 */ /* 0x000fe20000010803 */
[----:B-1----:R-:W-:-:S02]  /*19810*/  F2FP.F16.F32.PACK_AB R6, R144, R141 ;  /* 0x0000008d9006723e */ /* 0x002fc400000000ff */
[----:B-----5:R-:W-:Y:S01]  /*19820*/  F2FP.F16.F32.PACK_AB R7, R119, R143 ;  /* 0x0000008f7707723e */ /* 0x020fe200000000ff */
[----:B------:R-:W-:Y:S06]  /*19830*/  LDSM.16.MT88.4 R48, [R16+0x5000] ;  /* 0x005000001030783b */ /* 0x000fec0000004200 */
[C---:B------:R-:W-:Y:S01]  /*19840*/  HMMA.16816.F32 R52, R4.reuse, R22, R28 ;  /* 0x000000160434723c */ /* 0x040fe2000000181c */
[----:B------:R1:W-:Y:S07]  /*19850*/  MUFU.EX2 R103, R2 ;  /* 0x0000000200677308 */ /* 0x0003ee0000000800 */
[C---:B--2---:R-:W-:Y:S08]  /*19860*/  HMMA.16816.F32 R28, R4.reuse, R12, R24 ;  /* 0x0000000c041c723c */ /* 0x044ff00000001818 */
[----:B------:R-:W-:Y:S01]  /*19870*/  HMMA.16816.F32 R24, R4, R14, R32 ;  /* 0x0000000e0418723c */ /* 0x000fe20000001820 */
[----:B------:R-:W2:Y:S01]  /*19880*/  LDSM.16.MT88.4 R12, [R82+0xf000] ;  /* 0x00f00000520c783b */ /* 0x000ea20000004200 */
[----:B-1----:R-:W-:-:S06]  /*19890*/  FFMA.FTZ R2, R96, R0, -R3 ;  /* 0x0000000060027223 */ /* 0x002fcc0000010803 */
[----:B------:R-:W-:Y:S01]  /*198a0*/  HMMA.16816.F32 R64, R4, R20, R44 ;  /* 0x000000140440723c */ /* 0x000fe2000000182c */
[----:B------:R-:W1:Y:S01]  /*198b0*/  LDSM.16.MT88.4 R20, [R18+0xf000] ;  /* 0x00f000001214783b */ /* 0x000e620000004200 */
[----:B------:R3:W-:Y:S04]  /*198c0*/  MUFU.EX2 R107, R8 ;  /* 0x00000008006b7308 */ /* 0x0007e80000000800 */
[----:B------:R4:W-:Y:S01]  /*198d0*/  MUFU.EX2 R108, R2 ;  /* 0x00000002006c7308 */ /* 0x0009e20000000800 */
[-CC-:B------:R-:W-:Y:S01]  /*198e0*/  FFMA.FTZ R10, R101, R0.reuse, -R9.reuse ;  /* 0x00000000650a7223 */ /* 0x180fe20000010809 */
[-CC-:B---3--:R-:W-:Y:S01]  /*198f0*/  FFMA.FTZ R8, R171, R0.reuse, -R9.reuse ;  /* 0x00000000ab087223 */ /* 0x188fe20000010809 */
[----:B----4-:R-:W-:-:S03]  /*19900*/  FFMA.FTZ R2, R104, R0, -R9 ;  /* 0x0000000068027223 */ /* 0x010fc60000010809 */
[----:B------:R3:W-:Y:S04]  /*19910*/  MUFU.EX2 R105, R8 ;  /* 0x0000000800697308 */ /* 0x0007e80000000800 */
[----:B------:R4:W5:Y:S04]  /*19920*/  MUFU.EX2 R104, R2 ;  /* 0x0000000200687308 */ /* 0x0009680000000800 */
[----:B------:R-:W-:Y:S01]  /*19930*/  MUFU.EX2 R109, R10 ;  /* 0x0000000a006d7308 */ /* 0x000fe20000000800 */
[-C--:B---3--:R-:W-:Y:S01]  /*19940*/  FFMA.FTZ R8, R79, R0.reuse, -R9 ;  /* 0x000000004f087223 */ /* 0x088fe20000010809 */
[----:B----4-:R-:W-:-:S03]  /*19950*/  FFMA.FTZ R2, R78, R0, -R3 ;  /* 0x000000004e027223 */ /* 0x010fc60000010803 */
[----:B------:R-:W3:Y:S04]  /*19960*/  MUFU.EX2 R110, R8 ;  /* 0x00000008006e7308 */ /* 0x000ee80000000800 */
[----:B------:R4:W2:Y:S01]  /*19970*/  MUFU.EX2 R106, R2 ;  /* 0x00000002006a7308 */ /* 0x0008a20000000800 */
[----:B------:R-:W-:Y:S01]  /*19980*/  HMMA.16816.F32 R44, R4, R40, R60 ;  /* 0x00000028042c723c */ /* 0x000fe2000000183c */
[----:B----4-:R-:W-:-:S07]  /*19990*/  FFMA.FTZ R2, R98, R0, -R3 ;  /* 0x0000000062027223 */ /* 0x010fce0000010803 */
[C---:B------:R-:W-:Y:S01]  /*199a0*/  HMMA.16816.F32 R40, R4.reuse, R42, R72 ;  /* 0x0000002a0428723c */ /* 0x040fe20000001848 */
[----:B------:R4:W-:Y:S07]  /*199b0*/  MUFU.EX2 R96, R2 ;  /* 0x0000000200607308 */ /* 0x0009ee0000000800 */
[----:B------:R-:W-:Y:S01]  /*199c0*/  HMMA.16816.F32 R68, R4, R36, R68 ;  /* 0x000000240444723c */ /* 0x000fe20000001844 */
[-CC-:B------:R-:W-:Y:S01]  /*199d0*/  FFMA.FTZ R8, R77, R0.reuse, -R3.reuse ;  /* 0x000000004d087223 */ /* 0x180fe20000010803 */
[----:B----4-:R-:W-:-:S06]  /*199e0*/  FFMA.FTZ R2, R76, R0, -R3 ;  /* 0x000000004c027223 */ /* 0x010fcc0000010803 */
[----:B------:R-:W-:Y:S01]  /*199f0*/  HMMA.16816.F32 R32, R4, R38, R56 ;  /* 0x000000260420723c */ /* 0x000fe20000001838 */
[----:B-----5:R-:W-:Y:S01]  /*19a00*/  F2FP.F16.F32.PACK_AB R4, R104, R105 ;  /* 0x000000696804723e */ /* 0x020fe200000000ff */
[----:B------:R-:W4:Y:S01]  /*19a10*/  LDSM.16.MT88.4 R36, [R19+0x5000] ;  /* 0x005000001324783b */ /* 0x000f220000004200 */
[----:B------:R-:W-:Y:S01]  /*19a20*/  F2FP.F16.F32.PACK_AB R5, R107, R103 ;  /* 0x000000676b05723e */ /* 0x000fe200000000ff */
[----:B------:R5:W-:Y:S01]  /*19a30*/  MUFU.EX2 R102, R2 ;  /* 0x0000000200667308 */ /* 0x000be20000000800 */
[----:B---3--:R-:W-:Y:S02]  /*19a40*/  F2FP.F16.F32.PACK_AB R6, R110, R109 ;  /* 0x0000006d6e06723e */ /* 0x008fe400000000ff */
[----:B--2---:R-:W-:Y:S01]  /*19a50*/  F2FP.F16.F32.PACK_AB R7, R106, R108 ;  /* 0x0000006c6a07723e */ /* 0x004fe200000000ff */
[----:B------:R-:W-:Y:S01]  /*19a60*/  FFMA.FTZ R11, R187, R11, R236 ;  /* 0x0000000bbb0b7223 */ /* 0x000fe200000100ec */
[----:B------:R2:W-:Y:S01]  /*19a70*/  MUFU.EX2 R99, R8 ;  /* 0x0000000800637308 */ /* 0x0005e20000000800 */
[----:B-----5:R-:W-:-:S04]  /*19a80*/  FFMA.FTZ R2, R97, R0, -R9 ;  /* 0x0000000061027223 */ /* 0x020fc80000010809 */
[----:B------:R-:W-:Y:S01]  /*19a90*/  HMMA.16816.F32 R72, R4, R12, R64 ;  /* 0x0000000c0448723c */ /* 0x000fe20000001840 */
[----:B------:R3:W-:Y:S01]  /*19aa0*/  MUFU.EX2 R101, R2 ;  /* 0x0000000200657308 */ /* 0x0007e20000000800 */
[----:B--2---:R-:W-:-:S06]  /*19ab0*/  FFMA.FTZ R8, R170, R0, -R9 ;  /* 0x00000000aa087223 */ /* 0x004fcc0000010809 */
[----:B------:R-:W-:Y:S01]  /*19ac0*/  HMMA.16816.F32 R64, R4, R14, R52 ;  /* 0x0000000e0440723c */ /* 0x000fe20000001834 */
[----:B------:R-:W-:Y:S01]  /*19ad0*/  FFMA.FTZ R17, R188, R17, R95 ;  /* 0x00000011bc117223 */ /* 0x000fe2000001005f */
[----:B------:R-:W-:-:S06]  /*19ae0*/  FFMA.FTZ R10, R93, R0, -R9 ;  /* 0x000000005d0a7223 */ /* 0x000fcc0000010809 */
[C---:B-1----:R-:W-:Y:S01]  /*19af0*/  HMMA.16816.F32 R60, R4.reuse, R20, R28 ;  /* 0x00000014043c723c */ /* 0x042fe2000000181c */
[----:B---3--:R-:W-:Y:S01]  /*19b00*/  FFMA.FTZ R2, R89, R0, -R3 ;  /* 0x0000000059027223 */ /* 0x008fe20000010803 */
[----:B------:R-:W1:Y:S03]  /*19b10*/  LDSM.16.MT88.4 R28, [R82+0xf800] ;  /* 0x00f80000521c783b */ /* 0x000e660000004200 */
[----:B------:R2:W-:Y:S01]  /*19b20*/  MUFU.EX2 R98, R2 ;  /* 0x0000000200627308 */ /* 0x0005e20000000800 */
[----:B------:R-:W-:Y:S02]  /*19b30*/  LDSM.16.MT88.4 R12, [R19+0x5800] ;  /* 0x00580000130c783b */ /* 0x000fe40000004200 */
[C---:B------:R-:W-:Y:S02]  /*19b40*/  HMMA.16816.F32 R52, R4.reuse, R22, R24 ;  /* 0x000000160434723c */ /* 0x040fe40000001818 */
[----:B------:R-:W3:Y:S01]  /*19b50*/  LDSM.16.MT88.4 R24, [R18+0xf800] ;  /* 0x00f800001218783b */ /* 0x000ee20000004200 */
[----:B------:R5:W4:Y:S05]  /*19b60*/  MUFU.EX2 R95, R8 ;  /* 0x00000008005f7308 */ /* 0x000b2a0000000800 */
[----:B------:R-:W-:Y:S01]  /*19b70*/  HMMA.16816.F32 R76, R4, R48, R44 ;  /* 0x00000030044c723c */ /* 0x000fe2000000182c */
[----:B------:R-:W3:Y:S01]  /*19b80*/  LDSM.16.MT88.4 R44, [R16+0x5800] ;  /* 0x00580000102c783b */ /* 0x000ee20000004200 */
[----:B--2---:R-:W-:-:S04]  /*19b90*/  FADD.FTZ R2, R252, R11 ;  /* 0x0000000bfc027221 */ /* 0x004fc80000010000 */
[----:B------:R-:W-:Y:S01]  /*19ba0*/  FADD.FTZ R11, R239, R2 ;  /* 0x00000002ef0b7221 */ /* 0x000fe20000010000 */
[-C--:B-----5:R-:W-:Y:S01]  /*19bb0*/  FFMA.FTZ R8, R91, R0.reuse, -R9 ;  /* 0x000000005b087223 */ /* 0x0a0fe20000010809 */
[----:B------:R-:W-:-:S03]  /*19bc0*/  FFMA.FTZ R2, R92, R0, -R3 ;  /* 0x000000005c027223 */ /* 0x000fc60000010803 */
[----:B------:R2:W-:Y:S04]  /*19bd0*/  MUFU.EX2 R100, R8 ;  /* 0x0000000800647308 */ /* 0x0005e80000000800 */
[----:B------:R5:W-:Y:S01]  /*19be0*/  MUFU.EX2 R89, R2 ;  /* 0x0000000200597308 */ /* 0x000be20000000800 */
[----:B--2---:R-:W-:Y:S01]  /*19bf0*/  FADD.FTZ R8, R238, R17 ;  /* 0x00000011ee087221 */ /* 0x004fe20000010000 */
[----:B-----5:R-:W-:-:S03]  /*19c00*/  FFMA.FTZ R2, R85, R0, -R3 ;  /* 0x0000000055027223 */ /* 0x020fc60000010803 */
[----:B------:R-:W-:Y:S01]  /*19c10*/  FADD.FTZ R17, R237, R8 ;  /* 0x00000008ed117221 */ /* 0x000fe20000010000 */
[-C--:B------:R-:W-:Y:S01]  /*19c20*/  FFMA.FTZ R8, R86, R0.reuse, -R3 ;  /* 0x0000000056087223 */ /* 0x080fe20000010803 */
[----:B------:R2:W-:Y:S04]  /*19c30*/  MUFU.EX2 R92, R2 ;  /* 0x00000002005c7308 */ /* 0x0005e80000000800 */
[----:B------:R-:W5:Y:S04]  /*19c40*/  MUFU.EX2 R97, R10 ;  /* 0x0000000a00617308 */ /* 0x000f680000000800 */
[----:B------:R4:W-:Y:S01]  /*19c50*/  MUFU.EX2 R93, R8 ;  /* 0x00000008005d7308 */ /* 0x0009e20000000800 */
[----:B--2---:R-:W-:-:S04]  /*19c60*/  FFMA.FTZ R2, R131, R0, -R9 ;  /* 0x0000000083027223 */ /* 0x004fc80000010809 */
[----:B------:R2:W-:Y:S01]  /*19c70*/  MUFU.EX2 R91, R2 ;  /* 0x00000002005b7308 */ /* 0x0005e20000000800 */
[----:B----4-:R-:W-:-:S04]  /*19c80*/  FFMA.FTZ R8, R169, R0, -R9 ;  /* 0x00000000a9087223 */ /* 0x010fc80000010809 */
[----:B------:R4:W3:Y:S01]  /*19c90*/  MUFU.EX2 R86, R8 ;  /* 0x0000000800567308 */ /* 0x0008e20000000800 */
[-C--:B--2---:R-:W-:Y:S01]  /*19ca0*/  FFMA.FTZ R2, R88, R0.reuse, -R3 ;  /* 0x0000000058027223 */ /* 0x084fe20000010803 */
[----:B------:R-:W-:-:S03]  /*19cb0*/  FFMA.FTZ R10, R90, R0, -R9 ;  /* 0x000000005a0a7223 */ /* 0x000fc60000010809 */
[----:B------:R2:W-:Y:S01]  /*19cc0*/  MUFU.EX2 R88, R2 ;  /* 0x0000000200587308 */ /* 0x0005e20000000800 */
[----:B----4-:R-:W-:Y:S01]  /*19cd0*/  FFMA.FTZ R8, R87, R0, -R9 ;  /* 0x0000000057087223 */ /* 0x010fe20000010809 */
[----:B------:R-:W-:Y:S03]  /*19ce0*/  HMMA.16816.F32 R48, R4, R50, R40 ;  /* 0x000000320430723c */ /* 0x000fe60000001828 */
[----:B------:R4:W-:Y:S01]  /*19cf0*/  MUFU.EX2 R90, R8 ;  /* 0x00000008005a7308 */ /* 0x0009e20000000800 */
[----:B--2---:R-:W-:-:S04]  /*19d00*/  FADD.FTZ R2, R199, R11 ;  /* 0x0000000bc7027221 */ /* 0x004fc80000010000 */
[----:B------:R-:W-:Y:S01]  /*19d10*/  HMMA.16816.F32 R56, R4, R36, R68 ;  /* 0x000000240438723c */ /* 0x000fe20000001844 */
[----:B------:R-:W-:Y:S01]  /*19d20*/  FADD.FTZ R11, R243, R2 ;  /* 0x00000002f30b7221 */ /* 0x000fe20000010000 */
[----:B------:R-:W-:Y:S01]  /*19d30*/  FFMA.FTZ R2, R122, R0, -R3 ;  /* 0x000000007a027223 */ /* 0x000fe20000010803 */
[----:B----4-:R-:W-:-:S05]  /*19d40*/  FADD.FTZ R8, R204, R17 ;  /* 0x00000011cc087221 */ /* 0x010fca0000010000 */
[----:B------:R-:W-:Y:S01]  /*19d50*/  HMMA.16816.F32 R20, R4, R38, R32 ;  /* 0x000000260414723c */ /* 0x000fe20000001820 */
[----:B------:R-:W-:Y:S02]  /*19d60*/  F2FP.F16.F32.PACK_AB R4, R101, R95 ;  /* 0x0000005f6504723e */ /* 0x000fe400000000ff */
[----:B------:R-:W-:Y:S02]  /*19d70*/  F2FP.F16.F32.PACK_AB R5, R99, R96 ;  /* 0x000000606305723e */ /* 0x000fe400000000ff */
[----:B-----5:R-:W-:Y:S02]  /*19d80*/  F2FP.F16.F32.PACK_AB R6, R100, R97 ;  /* 0x000000616406723e */ /* 0x020fe400000000ff */
[----:B------:R-:W-:Y:S01]  /*19d90*/  F2FP.F16.F32.PACK_AB R7, R98, R102 ;  /* 0x000000666207723e */ /* 0x000fe200000000ff */
[----:B------:R-:W-:Y:S01]  /*19da0*/  FADD.FTZ R17, R235, R8 ;  /* 0x00000008eb117221 */ /* 0x000fe20000010000 */
[-CC-:B------:R-:W-:Y:S02]  /*19db0*/  FFMA.FTZ R8, R83, R0.reuse, -R3.reuse ;  /* 0x0000000053087223 */ /* 0x180fe40000010803 */
[----:B------:R2:W-:Y:S03]  /*19dc0*/  MUFU.EX2 R83, R2 ;  /* 0x0000000200537308 */ /* 0x0005e60000000800 */
[C---:B-1----:R-:W-:Y:S08]  /*19dd0*/  HMMA.16816.F32 R68, R4.reuse, R28, R72 ;  /* 0x0000001c0444723c */ /* 0x042ff00000001848 */
[----:B------:R-:W-:Y:S01]  /*19de0*/  HMMA.16816.F32 R40, R4, R30, R64 ;  /* 0x0000001e0428723c */ /* 0x000fe20000001840 */
[----:B------:R-:W1:Y:S01]  /*19df0*/  LDSM.16.MT88.4 R28, [R82+0x10000] ;  /* 0x01000000521c783b */ /* 0x000e620000004200 */
[----:B--2---:R-:W-:-:S04]  /*19e00*/  FFMA.FTZ R2, R84, R0, -R3 ;  /* 0x0000000054027223 */ /* 0x004fc80000010803 */
[----:B------:R2:W-:Y:S02]  /*19e10*/  MUFU.EX2 R85, R2 ;  /* 0x0000000200557308 */ /* 0x0005e40000000800 */
[C---:B---3--:R-:W-:Y:S08]  /*19e20*/  HMMA.16816.F32 R36, R4.reuse, R24, R60 ;  /* 0x000000180424723c */ /* 0x048ff0000000183c */
[C---:B------:R-:W-:Y:S01]  /*19e30*/  HMMA.16816.F32 R32, R4.reuse, R26, R52 ;  /* 0x0000001a0420723c */ /* 0x040fe20000001834 */
[----:B------:R-:W3:Y:S01]  /*19e40*/  LDSM.16.MT88.4 R24, [R18+0x10000] ;  /* 0x010000001218783b */ /* 0x000ee20000004200 */
[-CC-:B--2---:R-:W-:Y:S01]  /*19e50*/  FFMA.FTZ R2, R120, R0.reuse, -R9.reuse ;  /* 0x0000000078027223 */ /* 0x184fe20000010809 */
[----:B------:R2:W-:Y:S05]  /*19e60*/  MUFU.EX2 R84, R8 ;  /* 0x0000000800547308 */ /* 0x0005ea0000000800 */
[----:B------:R-:W-:Y:S01]  /*19e70*/  HMMA.16816.F32 R64, R4, R44, R76 ;  /* 0x0000002c0440723c */ /* 0x000fe2000000184c */
[----:B------:R4:W-:Y:S01]  /*19e80*/  MUFU.EX2 R78, R2 ;  /* 0x00000002004e7308 */ /* 0x0009e20000000800 */
[-C--:B--2---:R-:W-:Y:S01]  /*19e90*/  FFMA.FTZ R8, R129, R0.reuse, -R9 ;  /* 0x0000000081087223 */ /* 0x084fe20000010809 */
[----:B----4-:R-:W-:-:S03]  /*19ea0*/  FFMA.FTZ R2, R111, R0, -R3 ;  /* 0x000000006f027223 */ /* 0x010fc60000010803 */
[----:B------:R2:W-:Y:S02]  /*19eb0*/  MUFU.EX2 R75, R8 ;  /* 0x00000008004b7308 */ /* 0x0005e40000000800 */
[C---:B------:R-:W-:Y:S01]  /*19ec0*/  HMMA.16816.F32 R60, R4.reuse, R46, R48 ;  /* 0x0000002e043c723c */ /* 0x040fe20000001830 */
[----:B------:R-:W4:Y:S01]  /*19ed0*/  LDSM.16.MT88.4 R44, [R16+0x6000] ;  /* 0x00600000102c783b */ /* 0x000f220000004200 */
[----:B------:R5:W-:Y:S06]  /*19ee0*/  MUFU.EX2 R76, R2 ;  /* 0x00000002004c7308 */ /* 0x000bec0000000800 */
[----:B------:R-:W-:Y:S01]  /*19ef0*/  HMMA.16816.F32 R56, R4, R12, R56 ;  /* 0x0000000c0438723c */ /* 0x000fe20000001838 */
[----:B--2---:R-:W-:Y:S01]  /*19f00*/  FFMA.FTZ R8, R112, R0, -R9 ;  /* 0x0000000070087223 */ /* 0x004fe20000010809 */
[----:B-----5:R-:W-:-:S06]  /*19f10*/  FADD.FTZ R2, R200, R11 ;  /* 0x0000000bc8027221 */ /* 0x020fcc0000010000 */
[----:B------:R-:W-:Y:S01]  /*19f20*/  HMMA.16816.F32 R20, R4, R14, R20 ;  /* 0x0000000e0414723c */ /* 0x000fe20000001814 */
[----:B------:R2:W-:Y:S01]  /*19f30*/  MUFU.EX2 R77, R8 ;  /* 0x00000008004d7308 */ /* 0x0005e20000000800 */
[----:B------:R-:W5:Y:S01]  /*19f40*/  LDSM.16.MT88.4 R12, [R19+0x6000] ;  /* 0x00600000130c783b */ /* 0x000f620000004200 */
[----:B------:R-:W-:Y:S02]  /*19f50*/  FADD.FTZ R2, R206, R2 ;  /* 0x00000002ce027221 */ /* 0x000fe40000010000 */
[----:B------:R-:W1:Y:S02]  /*19f60*/  MUFU.EX2 R87, R10 ;  /* 0x0000000a00577308 */ /* 0x000e640000000800 */
[----:B------:R-:W-:Y:S01]  /*19f70*/  FADD.FTZ R2, R248, R2 ;  /* 0x00000002f8027221 */ /* 0x000fe20000010000 */
[----:B--2---:R-:W-:-:S03]  /*19f80*/  FADD.FTZ R8, R250, R17 ;  /* 0x00000011fa087221 */ /* 0x004fc60000010000 */
[----:B------:R-:W-:Y:S01]  /*19f90*/  FADD.FTZ R2, R247, R2 ;  /* 0x00000002f7027221 */ /* 0x000fe20000010000 */
[----:B------:R-:W-:-:S03]  /*19fa0*/  FADD.FTZ R8, R249, R8 ;  /* 0x00000008f9087221 */ /* 0x000fc60000010000 */
[----:B------:R-:W-:Y:S01]  /*19fb0*/  FADD.FTZ R2, R245, R2 ;  /* 0x00000002f5027221 */ /* 0x000fe20000010000 */
[----:B------:R-:W-:-:S03]  /*19fc0*/  FADD.FTZ R8, R251, R8 ;  /* 0x00000008fb087221 */ /* 0x000fc60000010000 */
[----:B------:R-:W-:Y:S01]  /*19fd0*/  FADD.FTZ R2, R246, R2 ;  /* 0x00000002f6027221 */ /* 0x000fe20000010000 */
[----:B------:R-:W-:Y:S01]  /*19fe0*/  FADD.FTZ R8, R244, R8 ;  /* 0x00000008f4087221 */ /* 0x000fe20000010000 */
[----:B------:R-:W-:Y:S02]  /*19ff0*/  F2FP.F16.F32.PACK_AB R4, R91, R86 ;  /* 0x000000565b04723e */ /* 0x000fe400000000ff */
[----:B------:R-:W-:Y:S01]  /*1a000*/  F2FP.F16.F32.PACK_AB R5, R93, R89 ;  /* 0x000000595d05723e */ /* 0x000fe200000000ff */
[----:B------:R-:W-:Y:S01]  /*1a010*/  FADD.FTZ R8, R242, R8 ;  /* 0x00000008f2087221 */ /* 0x000fe20000010000 */
[----:B-1----:R-:W-:Y:S02]  /*1a020*/  F2FP.F16.F32.PACK_AB R6, R90, R87 ;  /* 0x000000575a06723e */ /* 0x002fe400000000ff */
        /* <DEDUP_REMOVED lines=9> */
[----:B------:R-:W-:-:S07]  /*1a0c0*/  FADD.FTZ R2, R220, R2 ;  /* 0x00000002dc027221 */ /* 0x000fce0000010000 */
[----:B------:R-:W-:Y:S01]  /*1a0d0*/  HMMA.16816.F32 R32, R4, R26, R32 ;  /* 0x0000001a0420723c */ /* 0x000fe20000001820 */
[----:B------:R-:W1:Y:S01]  /*1a0e0*/  LDSM.16.MT88.4 R24, [R82+0x10800] ;  /* 0x010800005218783b */ /* 0x000e620000004200 */
[----:B------:R-:W-:Y:S01]  /*1a0f0*/  FADD.FTZ R8, R211, R8 ;  /* 0x00000008d3087221 */ /* 0x000fe20000010000 */
[----:B------:R-:W-:-:S03]  /*1a100*/  FADD.FTZ R2, R210, R2 ;  /* 0x00000002d2027221 */ /* 0x000fc60000010000 */
[----:B------:R-:W-:Y:S01]  /*1a110*/  FADD.FTZ R8, R214, R8 ;  /* 0x00000008d6087221 */ /* 0x000fe20000010000 */
[----:B------:R-:W-:Y:S01]  /*1a120*/  FADD.FTZ R2, R208, R2 ;  /* 0x00000002d0027221 */ /* 0x000fe20000010000 */
[----:B----4-:R-:W-:Y:S01]  /*1a130*/  HMMA.16816.F32 R36, R4, R44, R64 ;  /* 0x0000002c0424723c */ /* 0x010fe20000001840 */
[----:B------:R-:W-:Y:S01]  /*1a140*/  FFMA.FTZ R10, R117, R0, -R9 ;  /* 0x00000000750a7223 */ /* 0x000fe20000010809 */
[----:B------:R-:W-:Y:S01]  /*1a150*/  FADD.FTZ R8, R218, R8 ;  /* 0x00000008da087221 */ /* 0x000fe20000010000 */
[----:B------:R-:W-:-:S05]  /*1a160*/  FADD.FTZ R2, R207, R2 ;  /* 0x00000002cf027221 */ /* 0x000fca0000010000 */
[----:B------:R-:W-:Y:S01]  /*1a170*/  HMMA.16816.F32 R44, R4, R46, R60 ;  /* 0x0000002e042c723c */ /* 0x000fe2000000183c */
[----:B------:R-:W2:Y:S01]  /*1a180*/  MUFU.EX2 R79, R10 ;  /* 0x0000000a004f7308 */ /* 0x000ea20000000800 */
[----:B------:R-:W-:-:S06]  /*1a190*/  FADD.FTZ R8, R202, R8 ;  /* 0x00000008ca087221 */ /* 0x000fcc0000010000 */
[----:B-----5:R-:W-:Y:S01]  /*1a1a0*/  HMMA.16816.F32 R60, R4, R12, R56 ;  /* 0x0000000c043c723c */ /* 0x020fe20000001838 */
[----:B------:R-:W-:-:S07]  /*1a1b0*/  FADD.FTZ R2, R209, R2 ;  /* 0x00000002d1027221 */ /* 0x000fce0000010000 */
[----:B------:R-:W-:Y:S01]  /*1a1c0*/  HMMA.16816.F32 R56, R4, R14, R20 ;  /* 0x0000000e0438723c */ /* 0x000fe20000001814 */
[----:B------:R-:W3:Y:S01]  /*1a1d0*/  LDSM.16.MT88.4 R12, [R16+0x6800] ;  /* 0x00680000100c783b */ /* 0x000ee20000004200 */
[----:B------:R-:W-:-:S06]  /*1a1e0*/  FADD.FTZ R8, R201, R8 ;  /* 0x00000008c9087221 */ /* 0x000fcc0000010000 */
[----:B------:R-:W-:Y:S01]  /*1a1f0*/  HMMA.16816.F32 R52, R4, R28, R68 ;  /* 0x0000001c0434723c */ /* 0x000fe20000001844 */
[----:B------:R-:W-:Y:S01]  /*1a200*/  FADD.FTZ R2, R198, R2 ;  /* 0x00000002c6027221 */ /* 0x000fe20000010000 */
[----:B------:R-:W-:Y:S01]  /*1a210*/  FADD.FTZ R8, R203, R8 ;  /* 0x00000008cb087221 */ /* 0x000fe20000010000 */
[----:B------:R-:W-:Y:S01]  /*1a220*/  F2FP.F16.F32.PACK_AB R4, R78, R75 ;  /* 0x0000004b4e04723e */ /* 0x000fe200000000ff */
[----:B------:R-:W4:Y:S01]  /*1a230*/  LDSM.16.MT88.4 R28, [R18+0x10800] ;  /* 0x01080000121c783b */ /* 0x000f220000004200 */
[----:B------:R-:W-:Y:S01]  /*1a240*/  FADD.FTZ R2, R195, R2 ;  /* 0x00000002c3027221 */ /* 0x000fe20000010000 */
[----:B------:R-:W-:Y:S01]  /*1a250*/  FADD.FTZ R8, R205, R8 ;  /* 0x00000008cd087221 */ /* 0x000fe20000010000 */
[----:B------:R-:W-:Y:S02]  /*1a260*/  F2FP.F16.F32.PACK_AB R5, R84, R83 ;  /* 0x000000535405723e */ /* 0x000fe400000000ff */
[----:B------:R-:W-:Y:S01]  /*1a270*/  MOV R206, R136 ;  /* 0x0000008800ce7202 */ /* 0x000fe20000000f00 */
[----:B------:R-:W-:Y:S01]  /*1a280*/  FADD.FTZ R2, R196, R2 ;  /* 0x00000002c4027221 */ /* 0x000fe20000010000 */
[----:B--2---:R-:W-:-:S02]  /*1a290*/  F2FP.F16.F32.PACK_AB R6, R77, R79 ;  /* 0x0000004f4d06723e */ /* 0x004fc400000000ff */
[----:B------:R-:W-:Y:S02]  /*1a2a0*/  MOV R248, R137 ;  /* 0x0000008900f87202 */ /* 0x000fe40000000f00 */
[----:B------:R-:W-:Y:S02]  /*1a2b0*/  MOV R200, R138 ;  /* 0x0000008a00c87202 */ /* 0x000fe40000000f00 */
[----:B------:R-:W-:Y:S01]  /*1a2c0*/  MOV R204, R139 ;  /* 0x0000008b00cc7202 */ /* 0x000fe20000000f00 */
[-CC-:B------:R-:W-:Y:S01]  /*1a2d0*/  FFMA.FTZ R10, R126, R0.reuse, -R3.reuse ;  /* 0x000000007e0a7223 */ /* 0x180fe20000010803 */
[----:B------:R-:W-:Y:S01]  /*1a2e0*/  F2FP.F16.F32.PACK_AB R7, R76, R85 ;  /* 0x000000554c07723e */ /* 0x000fe200000000ff */
[----:B------:R-:W-:Y:S01]  /*1a2f0*/  FADD.FTZ R8, R193, R8 ;  /* 0x00000008c1087221 */ /* 0x000fe20000010000 */
[----:B------:R-:W-:Y:S01]  /*1a300*/  FADD.FTZ R2, R197, R2 ;  /* 0x00000002c5027221 */ /* 0x000fe20000010000 */
[----:B------:R-:W-:Y:S01]  /*1a310*/  FFMA.FTZ R11, R113, R0, -R3 ;  /* 0x00000000710b7223 */ /* 0x000fe20000010803 */
[----:B------:R-:W-:Y:S01]  /*1a320*/  LDSM.16.MT88.4 R20, [R82+0x11000] ;  /* 0x011000005214783b */ /* 0x000fe20000004200 */
[----:B------:R-:W-:-:S02]  /*1a330*/  FADD.FTZ R8, R194, R8 ;  /* 0x00000008c2087221 */ /* 0x000fc40000010000 */
[----:B-1----:R-:W-:Y:S01]  /*1a340*/  HMMA.16816.F32 R136, R4, R24, R52 ;  /* 0x000000180488723c */ /* 0x002fe20000001834 */
        /* <DEDUP_REMOVED lines=9> */
[----:B------:R-:W-:Y:S01]  /*1a3e0*/  FADD.FTZ R8, R161, R8 ;  /* 0x00000008a1087221 */ /* 0x000fe20000010000 */
[C---:B---3--:R-:W-:Y:S01]  /*1a3f0*/  HMMA.16816.F32 R36, R4.reuse, R12, R36 ;  /* 0x0000000c0424723c */ /* 0x048fe20000001824 */
[-C--:B------:R-:W-:Y:S01]  /*1a400*/  FFMA.FTZ R12, R116, R0.reuse, -R3 ;  /* 0x00000000740c7223 */ /* 0x080fe20000010803 */
[----:B------:R-:W-:Y:S01]  /*1a410*/  FADD.FTZ R2, R163, R2 ;  /* 0x00000002a3027221 */ /* 0x000fe20000010000 */
[----:B------:R-:W-:Y:S02]  /*1a420*/  FADD.FTZ R8, R164, R8 ;  /* 0x00000008a4087221 */ /* 0x000fe40000010000 */
[----:B------:R2:W-:Y:S01]  /*1a430*/  MUFU.EX2 R74, R12 ;  /* 0x0000000c004a7308 */ /* 0x0005e20000000800 */
[----:B------:R-:W-:Y:S01]  /*1a440*/  FADD.FTZ R2, R158, R2 ;  /* 0x000000029e027221 */ /* 0x000fe20000010000 */
[----:B------:R-:W-:Y:S01]  /*1a450*/  FADD.FTZ R8, R167, R8 ;  /* 0x00000008a7087221 */ /* 0x000fe20000010000 */
[----:B------:R-:W-:Y:S02]  /*1a460*/  HMMA.16816.F32 R64, R4, R14, R44 ;  /* 0x0000000e0440723c */ /* 0x000fe4000000182c */
[----:B------:R-:W-:Y:S01]  /*1a470*/  FADD.FTZ R2, R160, R2 ;  /* 0x00000002a0027221 */ /* 0x000fe20000010000 */
[----:B------:R-:W-:Y:S01]  /*1a480*/  FADD.FTZ R8, R157, R8 ;  /* 0x000000089d087221 */ /* 0x000fe20000010000 */
[----:B------:R3:W-:Y:S01]  /*1a490*/  MUFU.EX2 R72, R10 ;  /* 0x0000000a00487308 */ /* 0x0007e20000000800 */
[----:B--2---:R-:W2:Y:S01]  /*1a4a0*/  LDSM.16.MT88.4 R12, [R18+0x11000] ;  /* 0x01100000120c783b */ /* 0x004ea20000004200 */
[----:B------:R-:W-:Y:S01]  /*1a4b0*/  FADD.FTZ R2, R159, R2 ;  /* 0x000000029f027221 */ /* 0x000fe20000010000 */
[----:B------:R-:W-:Y:S01]  /*1a4c0*/  FADD.FTZ R8, R154, R8 ;  /* 0x000000089a087221 */ /* 0x000fe20000010000 */
[----:B------:R5:W-:Y:S01]  /*1a4d0*/  MUFU.EX2 R73, R11 ;  /* 0x0000000b00497308 */ /* 0x000be20000000800 */
[----:B---3--:R-:W-:Y:S01]  /*1a4e0*/  FFMA.FTZ R10, R132, R0, -R9 ;  /* 0x00000000840a7223 */ /* 0x008fe20000010809 */
[----:B------:R-:W-:Y:S01]  /*1a4f0*/  FADD.FTZ R2, R153, R2 ;  /* 0x0000000299027221 */ /* 0x000fe20000010000 */
[----:B------:R-:W-:-:S02]  /*1a500*/  FADD.FTZ R8, R156, R8 ;  /* 0x000000089c087221 */ /* 0x000fc40000010000 */
[----:B------:R3:W-:Y:S01]  /*1a510*/  MUFU.EX2 R68, R10 ;  /* 0x0000000a00447308 */ /* 0x0007e20000000800 */
[----:B------:R-:W-:Y:S01]  /*1a520*/  FADD.FTZ R2, R152, R2 ;  /* 0x0000000298027221 */ /* 0x000fe20000010000 */
[-CC-:B-----5:R-:W-:Y:S01]  /*1a530*/  FFMA.FTZ R11, R121, R0.reuse, -R9.reuse ;  /* 0x00000000790b7223 */ /* 0x1a0fe20000010809 */
[----:B------:R-:W-:Y:S01]  /*1a540*/  FADD.FTZ R8, R155, R8 ;  /* 0x000000089b087221 */ /* 0x000fe20000010000 */
[----:B----4-:R-:W-:Y:S01]  /*1a550*/  HMMA.16816.F32 R48, R4, R28, R40 ;  /* 0x0000001c0430723c */ /* 0x010fe20000001828 */
[----:B------:R-:W-:Y:S01]  /*1a560*/  LDSM.16.MT88.4 R156, [R16+0x7800] ;  /* 0x00780000109c783b */ /* 0x000fe20000004200 */
[----:B------:R4:W5:Y:S01]  /*1a570*/  MUFU.EX2 R70, R11 ;  /* 0x0000000b00467308 */ /* 0x0009620000000800 */
[----:B---3--:R-:W-:-:S04]  /*1a580*/  FFMA.FTZ R10, R118, R0, -R9 ;  /* 0x00000000760a7223 */ /* 0x008fc80000010809 */
[----:B------:R3:W-:Y:S01]  /*1a590*/  MUFU.EX2 R69, R10 ;  /* 0x0000000a00457308 */ /* 0x0007e20000000800 */
[----:B------:R-:W-:Y:S01]  /*1a5a0*/  HMMA.16816.F32 R40, R4, R30, R32 ;  /* 0x0000001e0428723c */ /* 0x000fe20000001820 */
[----:B------:R-:W-:Y:S01]  /*1a5b0*/  FADD.FTZ R2, R151, R2 ;  /* 0x0000000297027221 */ /* 0x000fe20000010000 */
[----:B----4-:R-:W-:Y:S01]  /*1a5c0*/  FFMA.FTZ R11, R115, R0, -R9 ;  /* 0x00000000730b7223 */ /* 0x010fe20000010809 */
[----:B------:R-:W-:-:S05]  /*1a5d0*/  FADD.FTZ R8, R147, R8 ;  /* 0x0000000893087221 */ /* 0x000fca0000010000 */
[----:B-1----:R-:W-:Y:S01]  /*1a5e0*/  HMMA.16816.F32 R32, R4, R24, R60 ;  /* 0x000000180420723c */ /* 0x002fe2000000183c */
[----:B------:R-:W1:Y:S01]  /*1a5f0*/  MUFU.EX2 R71, R11 ;  /* 0x0000000b00477308 */ /* 0x000e620000000800 */
[----:B---3--:R-:W-:Y:S01]  /*1a600*/  FFMA.FTZ R10, R114, R0, -R3 ;  /* 0x00000000720a7223 */ /* 0x008fe20000010803 */
[----:B------:R-:W-:-:S03]  /*1a610*/  FADD.FTZ R2, R150, R2 ;  /* 0x0000000296027221 */ /* 0x000fc60000010000 */
[----:B------:R-:W3:Y:S01]  /*1a620*/  MUFU.EX2 R60, R10 ;  /* 0x0000000a003c7308 */ /* 0x000ee20000000800 */
[----:B------:R-:W-:Y:S01]  /*1a630*/  FADD.FTZ R8, R146, R8 ;  /* 0x0000000892087221 */ /* 0x000fe20000010000 */
[----:B------:R-:W-:-:S03]  /*1a640*/  FADD.FTZ R2, R145, R2 ;  /* 0x0000000291027221 */ /* 0x000fc60000010000 */
[----:B------:R-:W-:Y:S01]  /*1a650*/  FADD.FTZ R8, R149, R8 ;  /* 0x0000000895087221 */ /* 0x000fe20000010000 */
[----:B------:R-:W-:Y:S01]  /*1a660*/  FADD.FTZ R2, R133, R2 ;  /* 0x0000000285027221 */ /* 0x000fe20000010000 */
[----:B------:R-:W-:Y:S02]  /*1a670*/  HMMA.16816.F32 R28, R4, R26, R56 ;  /* 0x0000001a041c723c */ /* 0x000fe40000001838 */
[----:B------:R-:W-:Y:S01]  /*1a680*/  FADD.FTZ R8, R148, R8 ;  /* 0x0000000894087221 */ /* 0x000fe20000010000 */
[----:B-----5:R-:W-:Y:S01]  /*1a690*/  F2FP.F16.F32.PACK_AB R4, R70, R68 ;  /* 0x000000444604723e */ /* 0x020fe200000000ff */
[----:B------:R-:W-:Y:S01]  /*1a6a0*/  FADD.FTZ R2, R142, R2 ;  /* 0x000000028e027221 */ /* 0x000fe20000010000 */
[----:B------:R-:W-:Y:S02]  /*1a6b0*/  F2FP.F16.F32.PACK_AB R5, R74, R72 ;  /* 0x000000484a05723e */ /* 0x000fe400000000ff */
[----:B-1----:R-:W-:Y:S02]  /*1a6c0*/  F2FP.F16.F32.PACK_AB R6, R71, R69 ;  /* 0x000000454706723e */ /* 0x002fe400000000ff */
[----:B---3--:R-:W-:Y:S01]  /*1a6d0*/  F2FP.F16.F32.PACK_AB R7, R60, R73 ;  /* 0x000000493c07723e */ /* 0x008fe200000000ff */
[----:B------:R-:W-:Y:S01]  /*1a6e0*/  FADD.FTZ R8, R125, R8 ;  /* 0x000000087d087221 */ /* 0x000fe20000010000 */
[-CC-:B------:R-:W-:Y:S01]  /*1a6f0*/  FFMA.FTZ R10, R127, R0.reuse, -R3.reuse ;  /* 0x000000007f0a7223 */ /* 0x180fe20000010803 */
[----:B------:R-:W-:Y:S01]  /*1a700*/  FADD.FTZ R2, R143, R2 ;  /* 0x000000028f027221 */ /* 0x000fe20000010000 */
[-CC-:B------:R-:W-:Y:S01]  /*1a710*/  FFMA.FTZ R11, R123, R0.reuse, -R3.reuse ;  /* 0x000000007b0b7223 */ /* 0x180fe20000010803 */
[----:B------:R-:W-:Y:S01]  /*1a720*/  FADD.FTZ R8, R140, R8 ;  /* 0x000000088c087221 */ /* 0x000fe20000010000 */
[----:B------:R-:W1:Y:S01]  /*1a730*/  LDSM.16.MT88.4 R24, [R16+0x7000] ;  /* 0x007000001018783b */ /* 0x000e620000004200 */
[C---:B--2---:R-:W-:Y:S01]  /*1a740*/  HMMA.16816.F32 R40, R4.reuse, R14, R40 ;  /* 0x0000000e0428723c */ /* 0x044fe20000001828 */
[----:B------:R2:W3:Y:S01]  /*1a750*/  MUFU.EX2 R15, R10 ;  /* 0x0000000a000f7308 */ /* 0x0004e20000000800 */
[----:B------:R-:W-:Y:S01]  /*1a760*/  FADD.FTZ R8, R141, R8 ;  /* 0x000000088d087221 */ /* 0x000fe20000010000 */
[----:B------:R-:W-:Y:S05]  /*1a770*/  LDSM.16.MT88.4 R148, [R18+0x11800] ;  /* 0x011800001294783b */ /* 0x000fea0000004200 */
[----:B------:R-:W-:Y:S01]  /*1a780*/  HMMA.16816.F32 R48, R4, R12, R48 ;  /* 0x0000000c0430723c */ /* 0x000fe20000001830 */
[-C--:B------:R-:W-:Y:S01]  /*1a790*/  FFMA.FTZ R12, R124, R0.reuse, -R3 ;  /* 0x000000007c0c7223 */ /* 0x080fe20000010803 */
[----:B------:R-:W-:Y:S01]  /*1a7a0*/  FADD.FTZ R8, R144, R8 ;  /* 0x0000000890087221 */ /* 0x000fe20000010000 */
[----:B--2---:R-:W-:Y:S01]  /*1a7b0*/  FADD.FTZ R10, R119, R2 ;  /* 0x00000002770a7221 */ /* 0x004fe20000010000 */
[----:B------:R-:W-:-:S04]  /*1a7c0*/  FFMA.FTZ R2, R168, R0, -R9 ;  /* 0x00000000a8027223 */ /* 0x000fc80000010809 */
[----:B------:R-:W-:Y:S01]  /*1a7d0*/  HMMA.16816.F32 R44, R4, R22, R52 ;  /* 0x00000016042c723c */ /* 0x000fe20000001834 */
[----:B------:R2:W4:Y:S01]  /*1a7e0*/  MUFU.EX2 R17, R12 ;  /* 0x0000000c00117308 */ /* 0x0005220000000800 */
[-C--:B------:R-:W-:Y:S01]  /*1a7f0*/  FFMA.FTZ R13, R204, R0.reuse, -R9 ;  /* 0x00000000cc0d7223 */ /* 0x080fe20000010809 */
[----:B------:R-:W-:Y:S02]  /*1a800*/  LDSM.16.MT88.4 R140, [R82+0x11800] ;  /* 0x01180000528c783b */ /* 0x000fe40000004200 */
[----:B------:R5:W4:Y:S04]  /*1a810*/  MUFU.EX2 R14, R2 ;  /* 0x00000002000e7308 */ /* 0x000b280000000800 */
[----:B------:R3:W4:Y:S01]  /*1a820*/  MUFU.EX2 R52, R11 ;  /* 0x0000000b00347308 */ /* 0x0007220000000800 */
[-C--:B------:R-:W-:Y:S01]  /*1a830*/  FFMA.FTZ R3, R200, R0.reuse, -R3 ;  /* 0x00000000c8037223 */ /* 0x080fe20000010803 */
[-CC-:B--2---:R-:W-:Y:S01]  /*1a840*/  FFMA.FTZ R12, R128, R0.reuse, -R9.reuse ;  /* 0x00000000800c7223 */ /* 0x184fe20000010809 */
[----:B-----5:R-:W-:Y:S01]  /*1a850*/  FADD.FTZ R2, R103, R10 ;  /* 0x0000000a67027221 */ /* 0x020fe20000010000 */
[----:B---3--:R-:W-:Y:S01]  /*1a860*/  FFMA.FTZ R11, R130, R0, -R9 ;  /* 0x00000000820b7223 */ /* 0x008fe20000010809 */
[----:B------:R-:W-:-:S02]  /*1a870*/  FADD.FTZ R9, R105, R8 ;  /* 0x0000000869097221 */ /* 0x000fc40000010000 */
[----:B------:R-:W-:Y:S02]  /*1a880*/  FADD.FTZ R8, R107, R2 ;  /* 0x000000026b087221 */ /* 0x000fe40000010000 */
[----:B------:R-:W-:Y:S02]  /*1a890*/  FADD.FTZ R2, R104, R9 ;  /* 0x0000000968027221 */ /* 0x000fe40000010000 */
[----:B------:R-:W-:Y:S02]  /*1a8a0*/  FADD.FTZ R0, R108, R8 ;  /* 0x000000086c007221 */ /* 0x000fe40000010000 */
[----:B------:R-:W-:Y:S02]  /*1a8b0*/  FADD.FTZ R2, R109, R2 ;  /* 0x000000026d027221 */ /* 0x000fe40000010000 */
[----:B------:R-:W-:Y:S02]  /*1a8c0*/  FADD.FTZ R0, R106, R0 ;  /* 0x000000006a007221 */ /* 0x000fe40000010000 */
        /* <DEDUP_REMOVED lines=30> */
[----:B------:R-:W3:Y:S02]  /*1aab0*/  MUFU.EX2 R11, R11 ;  /* 0x0000000b000b7308 */ /* 0x000ee40000000800 */
[----:B------:R-:W-:Y:S01]  /*1aac0*/  FADD.FTZ R2, R70, R2 ;  /* 0x0000000246027221 */ /* 0x000fe20000010000 */
[----:B------:R-:W-:Y:S01]  /*1aad0*/  FADD.FTZ R0, R73, R0 ;  /* 0x0000000049007221 */ /* 0x000fe20000010000 */
[C---:B-1----:R-:W-:Y:S01]  /*1aae0*/  HMMA.16816.F32 R36, R4.reuse, R24, R36 ;  /* 0x000000180424723c */ /* 0x042fe20000001824 */
[----:B------:R-:W1:Y:S01]  /*1aaf0*/  MUFU.EX2 R3, R3 ;  /* 0x0000000300037308 */ /* 0x000e620000000800 */
[----:B------:R-:W-:Y:S01]  /*1ab00*/  FADD.FTZ R2, R69, R2 ;  /* 0x0000000245027221 */ /* 0x000fe20000010000 */
[----:B------:R-:W-:Y:S02]  /*1ab10*/  FADD.FTZ R0, R60, R0 ;  /* 0x000000003c007221 */ /* 0x000fe40000010000 */
[----:B------:R-:W5:Y:S03]  /*1ab20*/  MUFU.EX2 R12, R12 ;  /* 0x0000000c000c7308 */ /* 0x000f660000000800 */
[C---:B------:R-:W-:Y:S01]  /*1ab30*/  HMMA.16816.F32 R24, R4.reuse, R26, R64 ;  /* 0x0000001a0418723c */ /* 0x040fe20000001840 */
[----:B------:R-:W-:Y:S01]  /*1ab40*/  FADD.FTZ R0, R15, R0 ;  /* 0x000000000f007221 */ /* 0x000fe20000010000 */
[----:B------:R-:W-:Y:S01]  /*1ab50*/  FADD.FTZ R2, R71, R2 ;  /* 0x0000000247027221 */ /* 0x000fe20000010000 */
[----:B------:R-:W5:Y:S05]  /*1ab60*/  MUFU.EX2 R13, R13 ;  /* 0x0000000d000d7308 */ /* 0x000f6a0000000800 */
[----:B--2---:R-:W-:Y:S01]  /*1ab70*/  HMMA.16816.F32 R32, R4, R20, R32 ;  /* 0x000000140420723c */ /* 0x004fe20000001820 */
[----:B----4-:R-:W-:-:S07]  /*1ab80*/  FADD.FTZ R0, R17, R0 ;  /* 0x0000000011007221 */ /* 0x010fce0000010000 */
[----:B------:R-:W-:Y:S01]  /*1ab90*/  HMMA.16816.F32 R28, R4, R22, R28 ;  /* 0x00000016041c723c */ /* 0x000fe2000000181c */
[----:B------:R-:W2:Y:S01]  /*1aba0*/  LDSM.16.MT88.4 R4, [R19+0x7800] ;  /* 0x007800001304783b */ /* 0x000ea20000004200 */
[----:B------:R-:W-:Y:S01]  /*1abb0*/  ISETP.GT.AND P0, PT, R94, R206, PT ;  /* 0x000000ce5e00720c */ /* 0x000fe20003f04270 */
[----:B------:R-:W-:Y:S01]  /*1abc0*/  FADD.FTZ R2, R14, R2 ;  /* 0x000000020e027221 */ /* 0x000fe20000010000 */
[----:B------:R-:W-:-:S03]  /*1abd0*/  FADD.FTZ R0, R52, R0 ;  /* 0x0000000034007221 */ /* 0x000fc60000010000 */
[----:B---3--:R-:W-:Y:S01]  /*1abe0*/  FADD.FTZ R2, R11, R2 ;  /* 0x000000020b027221 */ /* 0x008fe20000010000 */
[----:B-1----:R-:W-:-:S03]  /*1abf0*/  FADD.FTZ R0, R3, R0 ;  /* 0x0000000003007221 */ /* 0x002fc60000010000 */
[----:B-----5:R-:W-:Y:S02]  /*1ac00*/  FADD.FTZ R2, R12, R2 ;  /* 0x000000020c027221 */ /* 0x020fe40000010000 */
[----:B------:R1:W-:Y:S02]  /*1ac10*/  STL [R1+0x4c], R0 ;  /* 0x00004c0001007387 */ /* 0x0003e40000100800 */
[----:B------:R-:W-:-:S05]  /*1ac20*/  FADD.FTZ R2, R13, R2 ;  /* 0x000000020d027221 */ /* 0x000fca0000010000 */
[----:B------:R3:W-:Y:S01]  /*1ac30*/  STL [R1+0x48], R2 ;  /* 0x0000480201007387 */ /* 0x0007e20000100800 */
[----:B------:R-:W-:Y:S02]  /*1ac40*/  F2FP.F16.F32.PACK_AB R164, R11, R14 ;  /* 0x0000000e0ba4723e */ /* 0x000fe400000000ff */
[----:B------:R-:W-:Y:S02]  /*1ac50*/  F2FP.F16.F32.PACK_AB R165, R17, R15 ;  /* 0x0000000f11a5723e */ /* 0x000fe400000000ff */
[----:B------:R-:W-:Y:S02]  /*1ac60*/  F2FP.F16.F32.PACK_AB R166, R13, R12 ;  /* 0x0000000c0da6723e */ /* 0x000fe400000000ff */
[----:B-1----:R-:W-:-:S05]  /*1ac70*/  @P0 IADD3 R0, PT, PT, R248, -0x3, RZ ;  /* 0xfffffffdf8000810 */ /* 0x002fca0007ffe0ff */
[----:B------:R3:W-:Y:S01]  /*1ac80*/  @P0 STL [R1+0x18], R0 ;  /* 0x0000180001000387 */ /* 0x0007e20000100800 */
[----:B------:R-:W-:Y:S02]  /*1ac90*/  F2FP.F16.F32.PACK_AB R167, R3, R52 ;  /* 0x0000003403a7723e */ /* 0x000fe400000000ff */
[----:B------:R-:W-:-:S05]  /*1aca0*/  MOV R84, R94 ;  /* 0x0000005e00547202 */ /* 0x000fca0000000f00 */
[C---:B------:R-:W-:Y:S08]  /*1acb0*/  HMMA.16816.F32 R136, R164.reuse, R140, R136 ;  /* 0x0000008ca488723c */ /* 0x040ff00000001888 */
[C---:B------:R-:W-:Y:S08]  /*1acc0*/  HMMA.16816.F32 R144, R164.reuse, R148, R48 ;  /* 0x00000094a490723c */ /* 0x040ff00000001830 */
[----:B------:R-:W-:Y:S01]  /*1acd0*/  HMMA.16816.F32 R152, R164, R156, R36 ;  /* 0x0000009ca498723c */ /* 0x000fe20000001824 */
[----:B------:R-:W-:-:S02]  /*1ace0*/  MOV R36, R81 ;  /* 0x0000005100247202 */ /* 0x000fc40000000f00 */
[----:B------:R-:W-:-:S05]  /*1acf0*/  MOV R37, R80 ;  /* 0x0000005000257202 */ /* 0x000fca0000000f00 */
[----:B------:R-:W-:Y:S01]  /*1ad00*/  HMMA.16816.F32 R140, R164, R142, R44 ;  /* 0x0000008ea48c723c */ /* 0x000fe2000000182c */
[----:B------:R-:W-:Y:S02]  /*1ad10*/  @P0 MOV R36, R81 ;  /* 0x0000005100240202 */ /* 0x000fe40000000f00 */
[----:B------:R-:W-:-:S05]  /*1ad20*/  @P0 MOV R37, R80 ;  /* 0x0000005000250202 */ /* 0x000fca0000000f00 */
[C---:B------:R-:W-:Y:S08]  /*1ad30*/  HMMA.16816.F32 R148, R164.reuse, R150, R40 ;  /* 0x00000096a494723c */ /* 0x040ff00000001828 */
[C---:B------:R-:W-:Y:S08]  /*1ad40*/  HMMA.16816.F32 R156, R164.reuse, R158, R24 ;  /* 0x0000009ea49c723c */ /* 0x040ff00000001818 */
[C---:B--2---:R-:W-:Y:S08]  /*1ad50*/  HMMA.16816.F32 R160, R164.reuse, R4, R32 ;  /* 0x00000004a4a0723c */ /* 0x044ff00000001820 */
[----:B------:R-:W-:Y:S01]  /*1ad60*/  HMMA.16816.F32 R164, R164, R6, R28 ;  /* 0x00000006a4a4723c */ /* 0x000fe2000000181c */
[----:B------:R-:W-:-:S04]  /*1ad70*/  NOP ;  /* 0x0000000000007918 */ /* 0x000fc80000000000 */
[----:B---3--:R-:W-:-:S15]  /*1ad80*/  @P0 BRA `(.L_x_6320) ;  /* 0x0000000000080947 */ /* 0x008fde0003800000 */
.L_x_6309:
[----:B------:R-:W-:-:S05]  /*1ad90*/  IADD3 R0, PT, PT, R84, -0x1, RZ ;  /* 0xffffffff54007810 */ /* 0x000fca0007ffe0ff */
[----:B------:R1:W-:Y:S02]  /*1ada0*/  STL [R1+0x18], R0 ;  /* 0x0000180001007387 */ /* 0x0003e40000100800 */
.L_x_6320:
[----:B------:R-:W-:Y:S05]  /*1adb0*/  BSYNC B2 ;  /* 0x0000000000027941 */ /* 0x000fea0003800000 */
.L_x_6308:
[----:B------:R-:W2:Y:S04]  /*1adc0*/  LDL R2, [R1+0x60] ;  /* 0x0000600001027983 */ /* 0x000ea80000100800 */
[----:B-1----:R-:W2:Y:S02]  /*1add0*/  LDL R0, [R1+0x18] ;  /* 0x0000180001007983 */ /* 0x002ea40000100800 */
[----:B--2---:R-:W-:-:S13]  /*1ade0*/  ISETP.GE.AND P0, PT, R0, R2, PT ;  /* 0x000000020000720c */ /* 0x004fda0003f06270 */
[----:B------:R-:W-:Y:S05]  /*1adf0*/  @!P0 BRA `(.L_x_6321) ;  /* 0x000000c4000c8947 */ /* 0x000fea0003800000 */
[----:B------:R-:W2:Y:S01]  /*1ae00*/  LDL.64 R2, [R1+0x58] ;  /* 0x0000580001027983 */ /* 0x000ea20000100a00 */
[----:B------:R-:W-:Y:S02]  /*1ae10*/  IMAD.MOV.U32 R133, RZ, RZ, R36 ;  /* 0x000000ffff857224 */ /* 0x000fe400078e0024 */
[----:B------:R-:W-:Y:S01]  /*1ae20*/  IMAD.MOV.U32 R132, RZ, RZ, R37 ;  /* 0x000000ffff847224 */ /* 0x000fe200078e0025 */
[----:B--2---:R-:W-:-:S04]  /*1ae30*/  ISETP.NE.U32.AND P3, PT, R2, RZ, PT ;  /* 0x000000ff0200720c */ /* 0x004fc80003f65070 */
[----:B------:R-:W-:-:S13]  /*1ae40*/  ISETP.NE.AND.EX P3, PT, R3, RZ, PT, P3 ;  /* 0x000000ff0300720c */ /* 0x000fda0003f65330 */
.L_x_6328:
        /* <DEDUP_REMOVED lines=9> */
[----:B------:R1:W5:Y:S01]  /*1aee0*/  LDL R252, [R1+0x18] ;  /* 0x0000180001fc7983 */ /* 0x0003620000100800 */
[----:B------:R-:W1:Y:S03]  /*1aef0*/  S2R R219, SR_TID.X ;  /* 0x0000000000db7919 */ /* 0x000e660000002100 */
[----:B------:R-:W4:Y:S01]  /*1af00*/  @!P3 LD.E R2, desc[UR4][R134.64+0x40] ;  /* 0x000040048602b980 */ /* 0x000f22000c101900 */
[-C--:B--2---:R-:W-:Y:S01]  /*1af10*/  ISETP.GE.AND P4, PT, R213, R3.reuse, PT ;  /* 0x00000003d500720c */ /* 0x084fe20003f86270 */
[----:B-1----:R-:W-:Y:S01]  /*1af20*/  IMAD.SHL.U32 R6, R219, 0x8, RZ ;  /* 0x00000008db067824 */ /* 0x002fe200078e00ff */
[----:B------:R-:W-:Y:S01]  /*1af30*/  ISETP.GE.AND P1, PT, R213, R3, PT ;  /* 0x00000003d500720c */ /* 0x000fe20003f26270 */
[C---:B------:R-:W-:Y:S02]  /*1af40*/  IMAD.SHL.U32 R218, R219.reuse, 0x40, RZ ;  /* 0x00000040dbda7824 */ /* 0x040fe400078e00ff */
[----:B---3--:R-:W-:Y:S01]  /*1af50*/  IMAD.MOV.U32 R13, RZ, RZ, R5 ;  /* 0x000000ffff0d7224 */ /* 0x008fe200078e0005 */
[----:B------:R1:W-:Y:S01]  /*1af60*/  STL [R1+0x44], R6 ;  /* 0x0000440601007387 */ /* 0x0003e20000100800 */
        /* <DEDUP_REMOVED lines=15> */
[----:B------:R-:W3:Y:S01]  /*1b060*/  LDL.64 R16, [R1+0x28] ;  /* 0x0000280001107983 */ /* 0x000ee20000100a00 */
[----:B-1----:R-:W-:Y:S02]  /*1b070*/  IABS R6, R9 ;  /* 0x0000000900067213 */ /* 0x002fe40000000000 */
[C---:B------:R-:W-:Y:S04]  /*1b080*/  IADD3 R10, PT, PT, R9.reuse, 0x100, RZ ;  /* 0x00000100090a7810 */ /* 0x040fe80007ffe0ff */
[----:B------:R-:W-:Y:S02]  /*1b090*/  IABS R7, R10 ;  /* 0x0000000a00077213 */ /* 0x000fe40000000000 */
[-C--:B--2---:R-:W-:Y:S02]  /*1b0a0*/  IABS R2, R3.reuse ;  /* 0x0000000300027213 */ /* 0x084fe40000000000 */
[-C--:B------:R-:W-:Y:S02]  /*1b0b0*/  IABS R11, R3.reuse ;  /* 0x00000003000b7213 */ /* 0x080fe40000000000 */
[----:B------:R-:W1:Y:S01]  /*1b0c0*/  I2F.RP R4, R2 ;  /* 0x0000000200047306 */ /* 0x000e620000209400 */
        /* <DEDUP_REMOVED lines=57> */
.L_x_6323:
[----:B------:R-:W-:Y:S05]  /*1b460*/  BSYNC.RECONVERGENT B0 ;  /* 0x0000000000007941 */ /* 0x000fea0003800200 */
.L_x_6322:
[----:B------:R-:W3:Y:S01]  /*1b470*/  LDL R7, [R1+0x34] ;  /* 0x0000340001077983 */ /* 0x000ee20000100800 */
[-C--:B------:R-:W-:Y:S01]  /*1b480*/  @!P4 MOV R8, R14.reuse ;  /* 0x0000000e0008c202 */ /* 0x080fe20000000f00 */
[C---:B------:R-:W-:Y:S01]  /*1b490*/  @!P1 IMAD R20, R233.reuse, 0x140, RZ ;  /* 0x00000140e9149824 */ /* 0x040fe200078e02ff */
[C---:B-1----:R-:W-:Y:S01]  /*1b4a0*/  SHF.L.U32 R6, R232.reuse, 0x5, RZ ;  /* 0x00000005e8067819 */ /* 0x042fe200000006ff */
[C---:B------:R-:W-:Y:S01]  /*1b4b0*/  @!P1 IMAD R26, R233.reuse, 0x180, RZ ;  /* 0x00000180e91a9824 */ /* 0x040fe200078e02ff */
[----:B--2---:R-:W-:Y:S01]  /*1b4c0*/  SHF.L.U64.HI R2, R232, 0x5, R233 ;  /* 0x00000005e8027819 */ /* 0x004fe200000102e9 */
[C---:B------:R-:W-:Y:S01]  /*1b4d0*/  @!P1 IMAD R27, R233.reuse, 0x1c0, RZ ;  /* 0x000001c0e91b9824 */ /* 0x040fe200078e02ff */
[----:B------:R-:W-:Y:S01]  /*1b4e0*/  IADD3 R4, P0, PT, R6, R14, RZ ;  /* 0x0000000e06047210 */ /* 0x000fe20007f1e0ff */
[C---:B------:R-:W-:Y:S01]  /*1b4f0*/  @!P1 IMAD R16, R233.reuse, 0xe0, RZ ;  /* 0x000000e0e9109824 */ /* 0x040fe200078e02ff */
[----:B------:R-:W-:Y:S01]  /*1b500*/  LOP3.LUT R3, R218, 0x400, RZ, 0xc0, !PT ;  /* 0x00000400da037812 */ /* 0x000fe200078ec0ff */
[C---:B------:R-:W-:Y:S01]  /*1b510*/  @!P1 IMAD R17, R233.reuse, 0x120, RZ ;  /* 0x00000120e9119824 */ /* 0x040fe200078e02ff */
[-C--:B------:R-:W-:Y:S01]  /*1b520*/  @!P1 LEA R28, P2, R232, R4.reuse, 0x6 ;  /* 0x00000004e81c9211 */ /* 0x080fe200078430ff */
[----:B------:R-:W-:Y:S01]  /*1b530*/  BSSY.RECONVERGENT B1, `(.L_x_6324) ;  /* 0x000034c000017945 */ /* 0x000fe20003800200 */
[----:B------:R-:W-:Y:S02]  /*1b540*/  LOP3.LUT R0, R0, R213, RZ, 0x3c, !PT ;  /* 0x000000d500007212 */ /* 0x000fe400078e3cff */
[-C--:B------:R-:W-:Y:S02]  /*1b550*/  @!P1 MOV R18, R4.reuse ;  /* 0x0000000400129202 */ /* 0x080fe40000000f00 */
[----:B------:R-:W-:Y:S01]  /*1b560*/  LEA R3, R0, R3, 0x1 ;  /* 0x0000000300037211 */ /* 0x000fe200078e08ff */
[----:B------:R-:W-:Y:S01]  /*1b570*/  @!P1 IMAD R0, R233, 0x60, RZ ;  /* 0x00000060e9009824 */ /* 0x000fe200078e02ff */
[-C--:B------:R-:W-:Y:S02]  /*1b580*/  @!P1 MOV R22, R4.reuse ;  /* 0x0000000400169202 */ /* 0x080fe40000000f00 */
[-C--:B------:R-:W-:Y:S02]  /*1b590*/  @!P1 MOV R12, R4.reuse ;  /* 0x00000004000c9202 */ /* 0x080fe40000000f00 */
[-C--:B------:R-:W-:Y:S02]  /*1b5a0*/  @!P1 MOV R14, R4.reuse ;  /* 0x00000004000e9202 */ /* 0x080fe40000000f00 */
[----:B------:R-:W-:Y:S02]  /*1b5b0*/  @!P1 MOV R24, R4 ;  /* 0x0000000400189202 */ /* 0x000fe40000000f00 */
[----:B------:R-:W-:Y:S02]  /*1b5c0*/  SHF.R.U32.HI R216, RZ, 0x1, R219 ;  /* 0x00000001ffd87819 */ /* 0x000fe400000116db */
[----:B------:R-:W-:Y:S02]  /*1b5d0*/  SHF.L.U32 R217, R219, 0x5, RZ ;  /* 0x00000005dbd97819 */ /* 0x000fe400000006ff */
[----:B------:R-:W-:Y:S02]  /*1b5e0*/  IADD3 R3, PT, PT, R215, R3, RZ ;  /* 0x00000003d7037210 */ /* 0x000fe40007ffe0ff */
[----:B------:R-:W-:Y:S02]  /*1b5f0*/  LOP3.LUT R217, R217, 0x7c00, RZ, 0xc0, !PT ;  /* 0x00007c00d9d97812 */ /* 0x000fe400078ec0ff */
[----:B------:R-:W-:Y:S02]  /*1b600*/  MOV R212, 0x20 ;  /* 0x0000002000d47802 */ /* 0x000fe40000000f00 */
[-C--:B---3--:R-:W-:Y:S02]  /*1b610*/  @!P4 MOV R9, R7.reuse ;  /* 0x000000070009c202 */ /* 0x088fe40000000f00 */
[----:B------:R-:W-:Y:S02]  /*1b620*/  IADD3.X R5, PT, PT, R2, R7, RZ, P0, !PT ;  /* 0x0000000702057210 */ /* 0x000fe400007fe4ff */
[----:B------:R-:W-:Y:S01]  /*1b630*/  @!P1 IADD3 R6, P0, PT, R4, R6, RZ ;  /* 0x0000000604069210 */ /* 0x000fe20007f1e0ff */
[----:B------:R-:W-:Y:S01]  /*1b640*/  @!PT LDS RZ, [RZ] ;  /* 0x00000000fffff984 */ /* 0x000fe20000000800 */
[----:B------:R-:W-:Y:S01]  /*1b650*/  @!PT LDS RZ, [RZ] ;  /* 0x00000000fffff984 */ /* 0x000fe20000000800 */
[----:B------:R-:W-:Y:S01]  /*1b660*/  @!PT LDS RZ, [RZ] ;  /* 0x00000000fffff984 */ /* 0x000fe20000000800 */
[----:B------:R1:W-:Y:S01]  /*1b670*/  @!P4 LDGSTS.E.BYPASS.LTC128B.128 [R227+0xa000], desc[UR4][R8.64] ;  /* 0x0a00000008e3cfae */ /* 0x0003e2000b981a04 */
[CC--:B------:R-:W-:Y:S01]  /*1b680*/  @!P1 LEA.HI.X R29, R232.reuse, R5.reuse, R233, 0x6, P2 ;  /* 0x00000005e81d9211 */ /* 0x0c0fe200010f34e9 */
[----:B------:R-:W-:Y:S01]  /*1b690*/  @!P1 IMAD.WIDE.U32 R10, R232, 0x60, R4 ;  /* 0x00000060e80a9825 */ /* 0x000fe200078e0004 */
[----:B------:R-:W-:Y:S02]  /*1b6a0*/  @!P1 IADD3.X R7, PT, PT, R5, R2, RZ, P0, !PT ;  /* 0x0000000205079210 */ /* 0x000fe400007fe4ff */
[----:B------:R-:W-:Y:S01]  /*1b6b0*/  @!P1 MOV R19, R5 ;  /* 0x0000000500139202 */ /* 0x000fe20000000f00 */
[----:B------:R-:W-:Y:S01]  /*1b6c0*/  @!P1 IMAD R2, R233, 0xc0, RZ ;  /* 0x000000c0e9029824 */ /* 0x000fe200078e02ff */
[----:B------:R-:W-:Y:S01]  /*1b6d0*/  @!P1 IADD3 R11, PT, PT, R0, R11, RZ ;  /* 0x0000000b000b9210 */ /* 0x000fe20007ffe0ff */
[----:B------:R-:W-:Y:S01]  /*1b6e0*/  @P4 STS.128 [R227+0xa000], RZ ;  /* 0x00a000ffe3004388 */ /* 0x000fe20000000c00 */
[-C--:B------:R-:W-:Y:S01]  /*1b6f0*/  @!P1 MOV R23, R5.reuse ;  /* 0x0000000500179202 */ /* 0x080fe20000000f00 */
[C---:B------:R-:W-:Y:S01]  /*1b700*/  @!P1 IMAD.WIDE.U32 R18, R232.reuse, 0x140, R18 ;  /* 0x00000140e8129825 */ /* 0x040fe200078e0012 */
[-C--:B------:R-:W-:Y:S02]  /*1b710*/  @!P1 MOV R13, R5.reuse ;  /* 0x00000005000d9202 */ /* 0x080fe40000000f00 */
[----:B------:R-:W-:Y:S01]  /*1b720*/  @!P1 MOV R15, R5 ;  /* 0x00000005000f9202 */ /* 0x000fe20000000f00 */
[----:B------:R-:W-:Y:S01]  /*1b730*/  @!P1 IMAD.WIDE.U32 R22, R232, 0x1c0, R22 ;  /* 0x000001c0e8169825 */ /* 0x000fe200078e0016 */
[----:B------:R-:W-:Y:S01]  /*1b740*/  @!P1 IADD3 R19, PT, PT, R20, R19, RZ ;  /* 0x0000001314139210 */ /* 0x000fe20007ffe0ff */
[----:B------:R-:W-:Y:S01]  /*1b750*/  @P1 STS.128 [R227+0xa800], RZ ;  /* 0x00a800ffe3001388 */ /* 0x000fe20000000c00 */
[----:B------:R-:W-:Y:S01]  /*1b760*/  @!P1 MOV R25, R5 ;  /* 0x0000000500199202 */ /* 0x000fe20000000f00 */
[----:B------:R-:W-:Y:S01]  /*1b770*/  @!P1 IMAD.WIDE.U32 R20, R232, 0x180, R4 ;  /* 0x00000180e8149825 */ /* 0x000fe200078e0004 */
[----:B------:R-:W-:Y:S02]  /*1b780*/  @!P1 IADD3 R23, PT, PT, R27, R23, RZ ;  /* 0x000000171b179210 */ /* 0x000fe40007ffe0ff */
[----:B------:R-:W-:Y:S01]  /*1b790*/  LOP3.LUT P2, RZ, R219, 0x4, RZ, 0xc0, !PT ;  /* 0x00000004dbff7812 */ /* 0x000fe2000784c0ff */
[C---:B------:R-:W-:Y:S01]  /*1b7a0*/  @!P1 IMAD R0, R233.reuse, 0xa0, RZ ;  /* 0x000000a0e9009824 */ /* 0x040fe200078e02ff */
[----:B------:R-:W-:Y:S01]  /*1b7b0*/  @!P1 IADD3 R21, PT, PT, R26, R21, RZ ;  /* 0x000000151a159210 */ /* 0x000fe20007ffe0ff */
[----:B------:R-:W-:Y:S01]  /*1b7c0*/  @!PT LDS RZ, [RZ] ;  /* 0x00000000fffff984 */ /* 0x000fe20000000800 */
[----:B------:R-:W-:Y:S01]  /*1b7d0*/  @!PT LDS RZ, [RZ] ;  /* 0x00000000fffff984 */ /* 0x000fe20000000800 */
[----:B------:R-:W-:Y:S01]  /*1b7e0*/  @!PT LDS RZ, [RZ] ;  /* 0x00000000fffff984 */ /* 0x000fe20000000800 */
[----:B------:R-:W-:Y:S01]  /*1b7f0*/  @!P1 LDGSTS.E.BYPASS.LTC128B.128 [R227+0xa800], desc[UR4][R4.64] ;  /* 0x0a80000004e39fae */ /* 0x000fe2000b981a04 */
[CC--:B------:R-:W-:Y:S01]  /*1b800*/  @!P1 LEA R26, P0, R232.reuse, R4.reuse, 0x7 ;  /* 0x00000004e81a9211 */ /* 0x0c0fe200078038ff */
[C---:B------:R-:W-:Y:S03]  /*1b810*/  @!P1 IMAD.WIDE.U32 R12, R232.reuse, 0xe0, R12 ;  /* 0x000000e0e80c9825 */ /* 0x040fe600078e000c */
[C---:B------:R-:W-:Y:S01]  /*1b820*/  @!P1 LEA.HI.X R27, R232.reuse, R5, R233, 0x7, P0 ;  /* 0x00000005e81b9211 */ /* 0x040fe200000f3ce9 */
[----:B-1----:R-:W-:Y:S01]  /*1b830*/  @!P1 IMAD.WIDE.U32 R8, R232, 0xa0, R4 ;  /* 0x000000a0e8089825 */ /* 0x002fe200078e0004 */
[----:B------:R-:W-:Y:S01]  /*1b840*/  @!P1 IADD3 R13, PT, PT, R16, R13, RZ ;  /* 0x0000000d100d9210 */ /* 0x000fe20007ffe0ff */
[----:B------:R-:W-:Y:S02]  /*1b850*/  @P1 STS.128 [R227+0xb000], RZ ;  /* 0x00b000ffe3001388 */ /* 0x000fe40000000c00 */
[----:B------:R-:W-:Y:S01]  /*1b860*/  @!P1 IMAD.WIDE.U32 R14, R232, 0x120, R14 ;  /* 0x00000120e80e9825 */ /* 0x000fe200078e000e */
[----:B------:R-:W-:Y:S03]  /*1b870*/  @!P1 IADD3 R9, PT, PT, R0, R9, RZ ;  /* 0x0000000900099210 */ /* 0x000fe60007ffe0ff */
[----:B------:R-:W-:Y:S01]  /*1b880*/  @!P1 IMAD R0, R233, 0x160, RZ ;  /* 0x00000160e9009824 */ /* 0x000fe200078e02ff */
[----:B------:R-:W-:Y:S01]  /*1b890*/  @!P1 IADD3 R15, PT, PT, R17, R15, RZ ;  /* 0x0000000f110f9210 */ /* 0x000fe20007ffe0ff */
[----:B------:R-:W-:Y:S01]  /*1b8a0*/  @!PT LDS RZ, [RZ] ;  /* 0x00000000fffff984 */ /* 0x000fe20000000800 */
[----:B------:R-:W-:Y:S01]  /*1b8b0*/  @!PT LDS RZ, [RZ] ;  /* 0x00000000fffff984 */ /* 0x000fe20000000800 */
[----:B------:R-:W-:Y:S01]  /*1b8c0*/  @!PT LDS RZ, [RZ] ;  /* 0x00000000fffff984 */ /* 0x000fe20000000800 */
[----:B------:R1:W-:Y:S01]  /*1b8d0*/  @!P1 LDGSTS.E.BYPASS.LTC128B.128 [R227+0xb000], desc[UR4][R6.64] ;  /* 0x0b00000006e39fae */ /* 0x0003e2000b981a04 */
[C---:B------:R-:W-:Y:S04]  /*1b8e0*/  @!P1 IMAD.WIDE.U32 R16, R232.reuse, 0x160, R4 ;  /* 0x00000160e8109825 */ /* 0x040fe800078e0004 */
[----:B------:R-:W-:Y:S01]  /*1b8f0*/  @!P1 IMAD.WIDE.U32 R24, R232, 0x1a0, R24 ;  /* 0x000001a0e8189825 */ /* 0x000fe200078e0018 */
[----:B------:R-:W-:Y:S02]  /*1b900*/  @!P1 IADD3 R17, PT, PT, R0, R17, RZ ;  /* 0x0000001100119210 */ /* 0x000fe40007ffe0ff */
[----:B------:R-:W-:Y:S01]  /*1b910*/  @P1 STS.128 [R227+0xb800], RZ ;  /* 0x00b800ffe3001388 */ /* 0x000fe20000000c00 */
[----:B------:R-:W-:Y:S04]  /*1b920*/  LOP3.LUT R0, R216, 0x8, RZ, 0xc0, !PT ;  /* 0x00000008d8007812 */ /* 0x000fe800078ec0ff */
[----:B------:R-:W-:Y:S03]  /*1b930*/  LOP3.LUT R0, R0, 0x1c0, R218, 0xf8, !PT ;  /* 0x000001c000007812 */ /* 0x000fe600078ef8da */
[----:B------:R-:W-:Y:S01]  /*1b940*/  @!PT LDS RZ, [RZ] ;  /* 0x00000000fffff984 */ /* 0x000fe20000000800 */
[----:B------:R-:W-:Y:S01]  /*1b950*/  @!PT LDS RZ, [RZ] ;  /* 0x00000000fffff984 */ /* 0x000fe20000000800 */
[----:B------:R-:W-:Y:S01]  /*1b960*/  @!PT LDS RZ, [RZ] ;  /* 0x00000000fffff984 */ /* 0x000fe20000000800 */
[----:B------:R-:W-:Y:S01]  /*1b970*/  @!P1 LDGSTS.E.BYPASS.LTC128B.128 [R227+0xb800], desc[UR4][R28.64] ;  /* 0x0b8000001ce39fae */ /* 0x000fe2000b981a04 */
[----:B------:R-:W-:Y:S07]  /*1b980*/  LOP3.LUT R214, R0, R213, RZ, 0x3c, !PT ;  /* 0x000000d500d67212 */ /* 0x000fee00078e3cff */
[----:B------:R-:W-:Y:S01]  /*1b990*/  @P1 STS.128 [R227+0xc000], RZ ;  /* 0x00c000ffe3001388 */ /* 0x000fe20000000c00 */
[-C--:B-1----:R-:W-:Y:S02]  /*1b9a0*/  @!P1 MOV R6, R4.reuse ;  /* 0x0000000400069202 */ /* 0x082fe40000000f00 */
[-C--:B------:R-:W-:Y:S02]  /*1b9b0*/  @!P1 MOV R7, R5.reuse ;  /* 0x0000000500079202 */ /* 0x080fe40000000f00 */
[C---:B------:R-:W-:Y:S03]  /*1b9c0*/  @!P1 LEA R4, P0, R232.reuse, R4, 0x8 ;  /* 0x00000004e8049211 */ /* 0x040fe600078040ff */
[----:B------:R-:W-:Y:S01]  /*1b9d0*/  @!PT LDS RZ, [RZ] ;  /* 0x00000000fffff984 */ /* 0x000fe20000000800 */
[----:B------:R-:W-:Y:S01]  /*1b9e0*/  @!PT LDS RZ, [RZ] ;  /* 0x00000000fffff984 */ /* 0x000fe20000000800 */
[----:B------:R-:W-:Y:S01]  /*1b9f0*/  @!PT LDS RZ, [RZ] ;  /* 0x00000000fffff984 */ /* 0x000fe20000000800 */
[----:B------:R-:W-:Y:S01]  /*1ba00*/  @!P1 LDGSTS.E.BYPASS.LTC128B.128 [R227+0xc000], desc[UR4][R10.64] ;  /* 0x0c0000000ae39fae */ /* 0x000fe2000b981a04 */
[C---:B------:R-:W-:Y:S01]  /*1ba10*/  @!P1 IMAD.WIDE.U32 R6, R232.reuse, 0xc0, R6 ;  /* 0x000000c0e8069825 */ /* 0x040fe200078e0006 */
[----:B------:R-:W-:Y:S02]  /*1ba20*/  @!P1 LEA.HI.X R5, R232, R5, R233, 0x8, P0 ;  /* 0x00000005e8059211 */ /* 0x000fe400000f44e9 */
[----:B------:R-:W-:Y:S02]  /*1ba30*/  LOP3.LUT P0, RZ, R219, 0x2, RZ, 0xc0, !PT ;  /* 0x00000002dbff7812 */ /* 0x000fe4000780c0ff */
[----:B------:R-:W-:Y:S02]  /*1ba40*/  @!P1 IADD3 R7, PT, PT, R2, R7, RZ ;  /* 0x0000000702079210 */ /* 0x000fe40007ffe0ff */
[----:B------:R-:W-:Y:S01]  /*1ba50*/  @P1 STS.128 [R227+0xc800], RZ ;  /* 0x00c800ffe3001388 */ /* 0x000fe20000000c00 */
[----:B------:R-:W-:Y:S01]  /*1ba60*/  @!P1 IMAD R2, R233, 0x1a0, RZ ;  /* 0x000001a0e9029824 */ /* 0x000fe200078e02ff */
[----:B------:R-:W-:Y:S04]  /*1ba70*/  SEL R212, R212, 0xffffffe0, !P0 ;  /* 0xffffffe0d4d47807 */ /* 0x000fe80004000000 */
[----:B------:R-:W-:Y:S02]  /*1ba80*/  @!P1 IADD3 R25, PT, PT, R2, R25, RZ ;  /* 0x0000001902199210 */ /* 0x000fe40007ffe0ff */
[----:B------:R-:W-:Y:S01]  /*1ba90*/  @!PT LDS RZ, [RZ] ;  /* 0x00000000fffff984 */ /* 0x000fe20000000800 */
[----:B------:R-:W-:Y:S01]  /*1baa0*/  @!PT LDS RZ, [RZ] ;  /* 0x00000000fffff984 */ /* 0x000fe20000000800 */
[----:B------:R-:W-:Y:S01]  /*1bab0*/  @!PT LDS RZ, [RZ] ;  /* 0x00000000fffff984 */ /* 0x000fe20000000800 */
[----:B------:R-:W-:Y:S01]  /*1bac0*/  @!P1 LDGSTS.E.BYPASS.LTC128B.128 [R227+0xc800], desc[UR4][R26.64] ;  /* 0x0c8000001ae39fae */ /* 0x000fe2000b981a04 */
[----:B------:R-:W-:Y:S04]  /*1bad0*/  LOP3.LUT R2, R217, 0x200, R218, 0xf8, !PT ;  /* 0x00000200d9027812 */ /* 0x000fe800078ef8da */
[----:B------:R-:W-:Y:S03]  /*1bae0*/  LOP3.LUT R0, R2, R214, RZ, 0xfc, !PT ;  /* 0x000000d602007212 */ /* 0x000fe600078efcff */
[----:B------:R-:W-:Y:S01]  /*1baf0*/  @P1 STS.128 [R227+0xd000], RZ ;  /* 0x00d000ffe3001388 */ /* 0x000fe20000000c00 */
[----:B------:R-:W-:Y:S02]  /*1bb00*/  LEA R2, R0, R215, 0x1 ;  /* 0x000000d700027211 */ /* 0x000fe400078e08ff */
[-C--:B------:R-:W-:Y:S02]  /*1bb10*/  IADD3 R0, PT, PT, R212, R3.reuse, RZ ;  /* 0x00000003d4007210 */ /* 0x080fe40007ffe0ff */
[----:B------:R-:W-:Y:S03]  /*1bb20*/  IADD3 R172, PT, PT, R2, R212, RZ ;  /* 0x000000d402ac7210 */ /* 0x000fe60007ffe0ff */
        /* <DEDUP_REMOVED lines=76> */
[----:B------:R-:W1:Y:S01]  /*1bff0*/  LDSM.16.M88.4 R168, [R3+0x9800] ;  /* 0x0098000003a8783b */ /* 0x000e620000000200 */
[C---:B------:R-:W-:Y:S07]  /*1c000*/  HMMA.16816.F32 R48, R128.reuse, R50, RZ ;  /* 0x000000328030723c */ /* 0x040fee00000018ff */
[----:B------:R-:W-:Y:S01]  /*1c010*/  LDSM.16.M88.4 R172, [R172] ;  /* 0x00000000acac783b */ /* 0x000fe20000000200 */
        /* <DEDUP_REMOVED lines=8> */
[C---:B------:R-:W-:Y:S07]  /*1c0a0*/  HMMA.16816.F32 R68, R128.reuse, R72, RZ ;  /* 0x000000488044723c */ /* 0x040fee00000018ff */
[----:B------:R-:W-:Y:S01]  /*1c0b0*/  LDSM.16.M88.4 R192, [R0+0x5800] ;  /* 0x0058000000c0783b */ /* 0x000fe20000000200 */
[C---:B------:R-:W-:Y:S07]  /*1c0c0*/  HMMA.16816.F32 R72, R128.reuse, R74, RZ ;  /* 0x0000004a8048723c */ /* 0x040fee00000018ff */
[----:B------:R-:W-:Y:S01]  /*1c0d0*/  LDSM.16.M88.4 R196, [R0+0x6000] ;  /* 0x0060000000c4783b */ /* 0x000fe20000000200 */
[C---:B----4-:R-:W-:Y:S07]  /*1c0e0*/  HMMA.16816.F32 R76, R128.reuse, R80, RZ ;  /* 0x00000050804c723c */ /* 0x050fee00000018ff */
[----:B------:R-:W0:Y:S08]  /*1c0f0*/  LDGDEPBAR ;  /* 0x00000000000079af */ /* 0x000e300000000000 */
[----:B------:R-:W-:Y:S01]  /*1c100*/  LDSM.16.M88.4 R200, [R0+0x7000] ;  /* 0x0070000000c8783b */ /* 0x000fe20000000200 */
[C---:B------:R-:W-:Y:S07]  /*1c110*/  HMMA.16816.F32 R80, R128.reuse, R82, RZ ;  /* 0x000000528050723c */ /* 0x040fee00000018ff */
[----:B------:R-:W-:Y:S01]  /*1c120*/  LDSM.16.M88.4 R204, [R0+0x7800] ;  /* 0x0078000000cc783b */ /* 0x000fe20000000200 */
[C---:B------:R-:W-:Y:S07]  /*1c130*/  HMMA.16816.F32 R84, R128.reuse, R88, RZ ;  /* 0x000000588054723c */ /* 0x040fee00000018ff */
[----:B------:R-:W-:Y:S01]  /*1c140*/  LDSM.16.M88.4 R208, [R0+0x8800] ;  /* 0x0088000000d0783b */ /* 0x000fe20000000200 */
[C---:B------:R-:W-:Y:S07]  /*1c150*/  HMMA.16816.F32 R88, R128.reuse, R90, RZ ;  /* 0x0000005a8058723c */ /* 0x040fee00000018ff */
[----:B------:R-:W4:Y:S01]  /*1c160*/  LD.E R220, desc[UR4][R134.64+0x18c] ;  /* 0x00018c0486dc7980 */ /* 0x000f22000c101900 */
        /* <DEDUP_REMOVED lines=23> */
[C---:B-1----:R-:W-:Y:S08]  /*1c2e0*/  HMMA.16816.F32 R36, R172.reuse, R168, R36 ;  /* 0x000000a8ac24723c */ /* 0x042ff00000001824 */
[C---:B------:R-:W-:Y:S01]  /*1c2f0*/  HMMA.16816.F32 R40, R172.reuse, R170, R40 ;  /* 0x000000aaac28723c */ /* 0x040fe20000001828 */
[----:B------:R-:W1:Y:S07]  /*1c300*/  LDSM.16.M88.4 R168, [R0+0x9000] ;  /* 0x0090000000a8783b */ /* 0x000e6e0000000200 */
[C---:B---3--:R-:W-:Y:S08]  /*1c310*/  HMMA.16816.F32 R44, R172.reuse, R176, R44 ;  /* 0x000000b0ac2c723c */ /* 0x048ff0000000182c */
[C---:B------:R-:W-:Y:S01]  /*1c320*/  HMMA.16816.F32 R48, R172.reuse, R178, R48 ;  /* 0x000000b2ac30723c */ /* 0x040fe20000001830 */
[----:B------:R3:W1:Y:S07]  /*1c330*/  LDSM.16.M88.4 R176, [R0+0x9800] ;  /* 0x0098000000b0783b */ /* 0x00066e0000000200 */
[C---:B------:R-:W-:Y:S08]  /*1c340*/  HMMA.16816.F32 R52, R172.reuse, R180, R52 ;  /* 0x000000b4ac34723c */ /* 0x040ff00000001834 */
[C---:B------:R-:W-:Y:S08]  /*1c350*/  HMMA.16816.F32 R56, R172.reuse, R182, R56 ;  /* 0x000000b6ac38723c */ /* 0x040ff00000001838 */
[C---:B------:R-:W-:Y:S01]  /*1c360*/  HMMA.16816.F32 R60, R172.reuse, R192, R60 ;  /* 0x000000c0ac3c723c */ /* 0x040fe2000000183c */
[----:B---3--:R-:W-:Y:S04]  /*1c370*/  MOV R0, 0x40 ;  /* 0x0000004000007802 */ /* 0x008fe80000000f00 */
[----:B------:R-:W-:Y:S03]  /*1c380*/  SEL R0, R0, 0xffffffc0, !P2 ;  /* 0xffffffc000007807 */ /* 0x000fe60005000000 */
[C---:B------:R-:W-:Y:S03]  /*1c390*/  HMMA.16816.F32 R64, R172.reuse, R194, R64 ;  /* 0x000000c2ac40723c */ /* 0x040fe60000001840 */
[----:B------:R-:W-:Y:S02]  /*1c3a0*/  IADD3 R2, PT, PT, R2, R0, RZ ;  /* 0x0000000002027210 */ /* 0x000fe40007ffe0ff */
[----:B------:R-:W-:Y:S03]  /*1c3b0*/  IADD3 R0, PT, PT, R0, R3, RZ ;  /* 0x0000000300007210 */ /* 0x000fe60007ffe0ff */
[----:B------:R-:W-:Y:S01]  /*1c3c0*/  LDSM.16.M88.4 R180, [R2] ;  /* 0x0000000002b4783b */ /* 0x000fe20000000200 */
[C---:B------:R-:W-:Y:S07]  /*1c3d0*/  HMMA.16816.F32 R68, R172.reuse, R196, R68 ;  /* 0x000000c4ac44723c */ /* 0x040fee0000001844 */
[----:B------:R-:W-:Y:S01]  /*1c3e0*/  LDSM.16.M88.4 R192, [R0+0x3000] ;  /* 0x0030000000c0783b */ /* 0x000fe20000000200 */
[C---:B------:R-:W-:Y:S07]  /*1c3f0*/  HMMA.16816.F32 R72, R172.reuse, R198, R72 ;  /* 0x000000c6ac48723c */ /* 0x040fee0000001848 */
[----:B------:R-:W-:Y:S01]  /*1c400*/  LDSM.16.M88.4 R196, [R0+0x3800] ;  /* 0x0038000000c4783b */ /* 0x000fe20000000200 */
        /* <DEDUP_REMOVED lines=18> */
[C---:B------:R-:W-:Y:S08]  /*1c530*/  HMMA.16816.F32 R124, R172.reuse, R176, R124 ;  /* 0x000000b0ac7c723c */ /* 0x040ff0000000187c */
[----:B------:R-:W-:Y:S01]  /*1c540*/  HMMA.16816.F32 R128, R172, R178, R128 ;  /* 0x000000b2ac80723c */ /* 0x000fe20000001880 */
[----:B------:R-:W-:Y:S07]  /*1c550*/  LDSM.16.M88.4 R172, [R0+0x6800] ;  /* 0x0068000000ac783b */ /* 0x000fee0000000200 */
[C---:B--2---:R-:W-:Y:S01]  /*1c560*/  HMMA.16816.F32 R4, R180.reuse, R184, R4 ;  /* 0x000000b8b404723c */ /* 0x044fe20000001804 */
[----:B------:R-:W-:Y:S07]  /*1c570*/  LDSM.16.M88.4 R176, [R0+0x7000] ;  /* 0x0070000000b0783b */ /* 0x000fee0000000200 */
        /* <DEDUP_REMOVED lines=17> */
[C---:B------:R-:W-:Y:S03]  /*1c690*/  HMMA.16816.F32 R52, R180.reuse, R204, R52 ;  /* 0x000000ccb434723c */ /* 0x040fe60000001834 */
[C---:B------:R-:W-:Y:S02]  /*1c6a0*/  IADD3 R204, PT, PT, R212.reuse, R2, RZ ;  /* 0x00000002d4cc7210 */ /* 0x040fe40007ffe0ff */
[----:B------:R-:W-:Y:S03]  /*1c6b0*/  IADD3 R2, PT, PT, R212, R0, RZ ;  /* 0x00000000d4027210 */ /* 0x000fe60007ffe0ff */
[C---:B------:R-:W-:Y:S01]  /*1c6c0*/  HMMA.16816.F32 R56, R180.reuse, R206, R56 ;  /* 0x000000ceb438723c */ /* 0x040fe20000001838 */
[----:B------:R-:W-:Y:S07]  /*1c6d0*/  LDSM.16.M88.4 R204, [R204] ;  /* 0x00000000cccc783b */ /* 0x000fee0000000200 */
[C---:B------:R-:W-:Y:S08]  /*1c6e0*/  HMMA.16816.F32 R60, R180.reuse, R208, R60 ;  /* 0x000000d0b43c723c */ /* 0x040ff0000000183c */
        /* <DEDUP_REMOVED lines=19> */
[C---:B--2---:R-:W-:Y:S08]  /*1c820*/  HMMA.16816.F32 R4, R204.reuse, R208, R4 ;  /* 0x000000d0cc04723c */ /* 0x044ff00000001804 */
[C---:B------:R-:W-:Y:S08]  /*1c830*/  HMMA.16816.F32 R8, R204.reuse, R210, R8 ;  /* 0x000000d2cc08723c */ /* 0x040ff00000001808 */
[C---:B-1----:R-:W-:Y:S03]  /*1c840*/  HMMA.16816.F32 R12, R204.reuse, R168, R12 ;  /* 0x000000a8cc0c723c */ /* 0x042fe6000000180c */
[-C--:B----4-:R-:W-:Y:S01]  /*1c850*/  FMUL.FTZ R4, R4, R220.reuse ;  /* 0x000000dc04047220 */ /* 0x090fe20000410000 */
        /* <DEDUP_REMOVED lines=19> */
[----:B------:R1:W-:Y:S10]  /*1c990*/  MUFU.TANH R188, R7 ;  /* 0x0000000700bc7308 */ /* 0x0003f40000002400 */
[----:B------:R-:W2:Y:S10]  /*1c9a0*/  MUFU.TANH R0, R8 ;  /* 0x0000000800007308 */ /* 0x000eb40000002400 */
[----:B------:R-:W-:Y:S01]  /*1c9b0*/  MUFU.TANH R173, R9 ;  /* 0x0000000900ad7308 */ /* 0x000fe20000002400 */
[----:B-1----:R-:W1:Y:S09]  /*1c9c0*/  LDSM.16.M88.4 R4, [R2+0x3000] ;  /* 0x003000000204783b */ /* 0x002e720000000200 */
[----:B------:R-:W-:Y:S01]  /*1c9d0*/  MUFU.TANH R185, R10 ;  /* 0x0000000a00b97308 */ /* 0x000fe20000002400 */
[----:B--2---:R-:W-:Y:S09]  /*1c9e0*/  STL [R1+0x1c], R0 ;  /* 0x00001c0001007387 */ /* 0x004ff20000100800 */
[----:B------:R2:W-:Y:S10]  /*1c9f0*/  MUFU.TANH R189, R11 ;  /* 0x0000000b00bd7308 */ /* 0x0005f40000002400 */
[----:B------:R-:W-:Y:S10]  /*1ca00*/  MUFU.TANH R169, R12 ;  /* 0x0000000c00a97308 */ /* 0x000ff40000002400 */
[----:B------:R-:W-:Y:S01]  /*1ca10*/  MUFU.TANH R168, R13 ;  /* 0x0000000d00a87308 */ /* 0x000fe20000002400 */
[----:B--2---:R-:W2:Y:S09]  /*1ca20*/  LDSM.16.M88.4 R8, [R2+0x3800] ;  /* 0x003800000208783b */ /* 0x004eb20000000200 */
[----:B------:R-:W-:Y:S01]  /*1ca30*/  MUFU.TANH R199, R14 ;  /* 0x0000000e00c77308 */ /* 0x000fe20000002400 */
[C---:B-1----:R-:W-:Y:S09]  /*1ca40*/  HMMA.16816.F32 R20, R204.reuse, R4, R20 ;  /* 0x00000004cc14723c */ /* 0x042ff20000001814 */
[----:B------:R-:W-:Y:S01]  /*1ca50*/  MUFU.TANH R197, R15 ;  /* 0x0000000f00c57308 */ /* 0x000fe20000002400 */
[C---:B------:R-:W-:Y:S01]  /*1ca60*/  HMMA.16816.F32 R24, R204.reuse, R6, R24 ;  /* 0x00000006cc18723c */ /* 0x040fe20000001818 */
[----:B------:R-:W1:Y:S08]  /*1ca70*/  LDSM.16.M88.4 R4, [R2+0x4000] ;  /* 0x004000000204783b */ /* 0x000e700000000200 */
[----:B------:R-:W-:Y:S01]  /*1ca80*/  MUFU.TANH R172, R16 ;  /* 0x0000001000ac7308 */ /* 0x000fe20000002400 */
[-C--:B------:R-:W-:Y:S01]  /*1ca90*/  FMUL.FTZ R20, R20, R220.reuse ;  /* 0x000000dc14147220 */ /* 0x080fe20000410000 */
[-C--:B------:R-:W-:Y:S01]  /*1caa0*/  FMUL.FTZ R21, R21, R220.reuse ;  /* 0x000000dc15157220 */ /* 0x080fe20000410000 */
[-C--:B------:R-:W-:Y:S07]  /*1cab0*/  FMUL.FTZ R22, R22, R220.reuse ;  /* 0x000000dc16167220 */ /* 0x080fee0000410000 */
[----:B------:R-:W-:Y:S01]  /*1cac0*/  MUFU.TANH R170, R17 ;  /* 0x0000001100aa7308 */ /* 0x000fe20000002400 */
[-C--:B------:R-:W-:Y:S01]  /*1cad0*/  FMUL.FTZ R23, R23, R220.reuse ;  /* 0x000000dc17177220 */ /* 0x080fe20000410000 */
[-C--:B------:R-:W-:Y:S01]  /*1cae0*/  FMUL.FTZ R24, R24, R220.reuse ;  /* 0x000000dc18187220 */ /* 0x080fe20000410000 */
[-C--:B------:R-:W-:Y:S01]  /*1caf0*/  FMUL.FTZ R25, R25, R220.reuse ;  /* 0x000000dc19197220 */ /* 0x080fe20000410000 */
[-C--:B------:R-:W-:Y:S06]  /*1cb00*/  FMUL.FTZ R26, R26, R220.reuse ;  /* 0x000000dc1a1a7220 */ /* 0x080fec0000410000 */
[----:B------:R-:W-:Y:S01]  /*1cb10*/  MUFU.TANH R208, R18 ;  /* 0x0000001200d07308 */ /* 0x000fe20000002400 */
[-C--:B------:R-:W-:Y:S01]  /*1cb20*/  FMUL.FTZ R27, R27, R220.reuse ;  /* 0x000000dc1b1b7220 */ /* 0x080fe20000410000 */
[C---:B--2---:R-:W-:Y:S08]  /*1cb30*/  HMMA.16816.F32 R28, R204.reuse, R8, R28 ;  /* 0x00000008cc1c723c */ /* 0x044ff0000000181c */
[----:B------:R-:W-:Y:S01]  /*1cb40*/  MUFU.TANH R202, R19 ;  /* 0x0000001300ca7308 */ /* 0x000fe20000002400 */
[C---:B------:R-:W-:Y:S01]  /*1cb50*/  HMMA.16816.F32 R32, R204.reuse, R10, R32 ;  /* 0x0000000acc20723c */ /* 0x040fe20000001820 */
[----:B------:R-:W2:Y:S08]  /*1cb60*/  LDSM.16.M88.4 R8, [R2+0x4800] ;  /* 0x004800000208783b */ /* 0x000eb00000000200 */
[----:B------:R-:W-:Y:S01]  /*1cb70*/  MUFU.TANH R171, R20 ;  /* 0x0000001400ab7308 */ /* 0x000fe20000002400 */
[C---:B-1----:R-:W-:Y:S03]  /*1cb80*/  HMMA.16816.F32 R36, R204.reuse, R4, R36 ;  /* 0x00000004cc24723c */ /* 0x042fe60000001824 */
[-C--:B------:R-:W-:Y:S01]  /*1cb90*/  FMUL.FTZ R28, R28, R220.reuse ;  /* 0x000000dc1c1c7220 */ /* 0x080fe20000410000 */
[-C--:B------:R-:W-:Y:S05]  /*1cba0*/  FMUL.FTZ R29, R29, R220.reuse ;  /* 0x000000dc1d1d7220 */ /* 0x080fea0000410000 */
[----:B------:R-:W-:Y:S01]  /*1cbb0*/  MUFU.TANH R181, R21 ;  /* 0x0000001500b57308 */ /* 0x000fe20000002400 */
[-C--:B------:R-:W-:Y:S01]  /*1cbc0*/  FMUL.FTZ R31, R31, R220.reuse ;  /* 0x000000dc1f1f7220 */ /* 0x080fe20000410000 */
[-C--:B------:R-:W-:Y:S01]  /*1cbd0*/  FMUL.FTZ R30, R30, R220.reuse ;  /* 0x000000dc1e1e7220 */ /* 0x080fe20000410000 */
[C---:B------:R-:W-:Y:S01]  /*1cbe0*/  HMMA.16816.F32 R40, R204.reuse, R6, R40 ;  /* 0x00000006cc28723c */ /* 0x040fe20000001828 */
[----:B------:R-:W1:Y:S02]  /*1cbf0*/  LDSM.16.M88.4 R4, [R2+0x5000] ;  /* 0x005000000204783b */ /* 0x000e640000000200 */
        /* <DEDUP_REMOVED lines=15> */
[C---:B--2---:R-:W-:Y:S07]  /*1ccf0*/  HMMA.16816.F32 R44, R204.reuse, R8, R44 ;  /* 0x00000008cc2c723c */ /* 0x044fee000000182c */
[----:B------:R-:W-:Y:S01]  /*1cd00*/  MUFU.TANH R243, R39 ;  /* 0x0000002700f37308 */ /* 0x000fe20000002400 */
[C---:B------:R-:W-:Y:S01]  /*1cd10*/  HMMA.16816.F32 R48, R204.reuse, R10, R48 ;  /* 0x0000000acc30723c */ /* 0x040fe20000001830 */
[----:B------:R-:W2:Y:S08]  /*1cd20*/  LDSM.16.M88.4 R8, [R2+0x5800] ;  /* 0x005800000208783b */ /* 0x000eb00000000200 */
[----:B------:R-:W-:Y:S01]  /*1cd30*/  MUFU.TANH R238, R42 ;  /* 0x0000002a00ee7308 */ /* 0x000fe20000002400 */
[C---:B-1----:R-:W-:Y:S03]  /*1cd40*/  HMMA.16816.F32 R52, R204.reuse, R4, R52 ;  /* 0x00000004cc34723c */ /* 0x042fe60000001834 */
[-C--:B------:R-:W-:Y:S06]  /*1cd50*/  FMUL.FTZ R44, R44, R220.reuse ;  /* 0x000000dc2c2c7220 */ /* 0x080fec0000410000 */
[----:B------:R-:W-:Y:S01]  /*1cd60*/  MUFU.TANH R180, R29 ;  /* 0x0000001d00b47308 */ /* 0x000fe20000002400 */
[-C--:B------:R-:W-:Y:S01]  /*1cd70*/  FMUL.FTZ R45, R45, R220.reuse ;  /* 0x000000dc2d2d7220 */ /* 0x080fe20000410000 */
[-C--:B------:R-:W-:Y:S01]  /*1cd80*/  FMUL.FTZ R46, R46, R220.reuse ;  /* 0x000000dc2e2e7220 */ /* 0x080fe20000410000 */
        /* <DEDUP_REMOVED lines=18> */
[C---:B--2---:R-:W-:Y:S06]  /*1ceb0*/  HMMA.16816.F32 R60, R204.reuse, R8, R60 ;  /* 0x00000008cc3c723c */ /* 0x044fec000000183c */
        /* <DEDUP_REMOVED lines=12> */
[----:B------:R-:W3:Y:S01]  /*1cf80*/  MUFU.TANH R0, R63 ;  /* 0x0000003f00007308 */ /* 0x000ee20000002400 */
[-C--:B------:R-:W-:Y:S01]  /*1cf90*/  FMUL.FTZ R67, R67, R220.reuse ;  /* 0x000000dc43437220 */ /* 0x080fe20000410000 */
[-C--:B------:R-:W-:Y:S01]  /*1cfa0*/  FMUL.FTZ R66, R66, R220.reuse ;  /* 0x000000dc42427220 */ /* 0x080fe20000410000 */
[-C--:B------:R-:W-:Y:S01]  /*1cfb0*/  FMUL.FTZ R65, R65, R220.reuse ;  /* 0x000000dc41417220 */ /* 0x080fe20000410000 */
[-C--:B------:R-:W-:Y:S06]  /*1cfc0*/  FMUL.FTZ R64, R64, R220.reuse ;  /* 0x000000dc40407220 */ /* 0x080fec0000410000 */
[----:B------:R-:W4:Y:S01]  /*1cfd0*/  MUFU.TANH R3, R66 ;  /* 0x0000004200037308 */ /* 0x000f220000002400 */
[-C--:B------:R-:W-:Y:S01]  /*1cfe0*/  FMUL.FTZ R68, R68, R220.reuse ;  /* 0x000000dc44447220 */ /* 0x080fe20000410000 */
[-C--:B------:R-:W-:Y:S01]  /*1cff0*/  FMUL.FTZ R69, R69, R220.reuse ;  /* 0x000000dc45457220 */ /* 0x080fe20000410000 */
[-C--:B------:R-:W-:Y:S01]  /*1d000*/  FMUL.FTZ R70, R70, R220.reuse ;  /* 0x000000dc46467220 */ /* 0x080fe20000410000 */
[-C--:B------:R-:W-:Y:S06]  /*1d010*/  FMUL.FTZ R71, R71, R220.reuse ;  /* 0x000000dc47477220 */ /* 0x080fec0000410000 */
[----:B------:R-:W-:Y:S01]  /*1d020*/  MUFU.TANH R42, R45 ;  /* 0x0000002d002a7308 */ /* 0x000fe20000002400 */
[-C--:B------:R-:W-:Y:S01]  /*1d030*/  FMUL.FTZ R75, R75, R220.reuse ;  /* 0x000000dc4b4b7220 */ /* 0x080fe20000410000 */
[----:B---3--:R3:W-:Y:S01]  /*1d040*/  STL [R1+0x8], R0 ;  /* 0x0000080001007387 */ /* 0x0087e20000100800 */
[-C--:B------:R-:W-:Y:S01]  /*1d050*/  FMUL.FTZ R72, R72, R220.reuse ;  /* 0x000000dc48487220 */ /* 0x080fe20000410000 */
[-C--:B------:R-:W-:Y:S01]  /*1d060*/  FMUL.FTZ R73, R73, R220.reuse ;  /* 0x000000dc49497220 */ /* 0x080fe20000410000 */
[C---:B--2---:R-:W-:Y:S05]  /*1d070*/  HMMA.16816.F32 R76, R204.reuse, R8, R76 ;  /* 0x00000008cc4c723c */ /* 0x044fea000000184c */
[----:B------:R-:W-:Y:S01]  /*1d080*/  MUFU.TANH R50, R75 ;  /* 0x0000004b00327308 */ /* 0x000fe20000002400 */
[-C--:B------:R-:W-:Y:S01]  /*1d090*/  FMUL.FTZ R74, R74, R220.reuse ;  /* 0x000000dc4a4a7220 */ /* 0x080fe20000410000 */
[----:B----4-:R-:W-:Y:S01]  /*1d0a0*/  STL [R1+0x4], R3 ;  /* 0x0000040301007387 */ /* 0x010fe20000100800 */
[C---:B------:R-:W-:Y:S03]  /*1d0b0*/  HMMA.16816.F32 R80, R204.reuse, R10, R80 ;  /* 0x0000000acc50723c */ /* 0x040fe60000001850 */
[----:B------:R-:W2:Y:S04]  /*1d0c0*/  LDSM.16.M88.4 R8, [R2+0x7800] ;  /* 0x007800000208783b */ /* 0x000ea80000000200 */
        /* <DEDUP_REMOVED lines=9> */
[----:B---3--:R-:W3:Y:S01]  /*1d160*/  MUFU.TANH R0, R67 ;  /* 0x0000004300007308 */ /* 0x008ee20000002400 */
        /* <DEDUP_REMOVED lines=9> */
[----:B------:R-:W1:Y:S01]  /*1d200*/  MUFU.TANH R39, R85 ;  /* 0x0000005500277308 */ /* 0x000e620000002400 */
[-C--:B------:R-:W-:Y:S01]  /*1d210*/  FMUL.FTZ R88, R88, R220.reuse ;  /* 0x000000dc58587220 */ /* 0x080fe20000410000 */
[----:B---3--:R3:W-:Y:S01]  /*1d220*/  STL [R1], R0 ;  /* 0x0000000001007387 */ /* 0x0087e20000100800 */
[-C--:B------:R-:W-:Y:S01]  /*1d230*/  FMUL.FTZ R89, R89, R220.reuse ;  /* 0x000000dc59597220 */ /* 0x080fe20000410000 */
[-C--:B------:R-:W-:Y:S01]  /*1d240*/  FMUL.FTZ R90, R90, R220.reuse ;  /* 0x000000dc5a5a7220 */ /* 0x080fe20000410000 */
[----:B------:R-:W-:Y:S01]  /*1d250*/  FMUL.FTZ R91, R91, R220 ;  /* 0x000000dc5b5b7220 */ /* 0x000fe20000410000 */
[C---:B--2---:R-:W-:Y:S04]  /*1d260*/  HMMA.16816.F32 R92, R204.reuse, R8, R92 ;  /* 0x00000008cc5c723c */ /* 0x044fe8000000185c */
[----:B------:R2:W2:Y:S04]  /*1d270*/  MUFU.TANH R85, R87 ;  /* 0x0000005700557308 */ /* 0x0004a80000002400 */
[C---:B------:R-:W-:Y:S01]  /*1d280*/  HMMA.16816.F32 R96, R204.reuse, R10, R96 ;  /* 0x0000000acc60723c */ /* 0x040fe20000001860 */
[----:B------:R-:W4:Y:S05]  /*1d290*/  LDSM.16.M88.4 R8, [R2+0x8800] ;  /* 0x008800000208783b */ /* 0x000f2a0000000200 */
[----:B------:R4:W4:Y:S02]  /*1d2a0*/  MUFU.TANH R48, R58 ;  /* 0x0000003a00307308 */ /* 0x0009240000002400 */
[C---:B-1----:R-:W-:Y:S08]  /*1d2b0*/  HMMA.16816.F32 R100, R204.reuse, R4, R100 ;  /* 0x00000004cc64723c */ /* 0x042ff00000001864 */
[----:B------:R1:W1:Y:S01]  /*1d2c0*/  MUFU.TANH R241, R61 ;  /* 0x0000003d00f17308 */ /* 0x0002620000002400 */
[----:B--2--5:R-:W-:Y:S01]  /*1d2d0*/  MOV R87, R252 ;  /* 0x000000fc00577202 */ /* 0x024fe20000000f00 */
[----:B---3--:R-:W2:Y:S01]  /*1d2e0*/  LDL R0, [R1+0x60] ;  /* 0x0000600001007983 */ /* 0x008ea20000100800 */
[-C--:B------:R-:W-:Y:S01]  /*1d2f0*/  FMUL.FTZ R92, R92, R220.reuse ;  /* 0x000000dc5c5c7220 */ /* 0x080fe20000410000 */
[-C--:B------:R-:W-:Y:S01]  /*1d300*/  FMUL.FTZ R93, R93, R220.reuse ;  /* 0x000000dc5d5d7220 */ /* 0x080fe20000410000 */
[-C--:B------:R-:W-:Y:S01]  /*1d310*/  FMUL.FTZ R94, R94, R220.reuse ;  /* 0x000000dc5e5e7220 */ /* 0x080fe20000410000 */
[C---:B------:R-:W-:Y:S04]  /*1d320*/  HMMA.16816.F32 R104, R204.reuse, R6, R104 ;  /* 0x00000006cc68723c */ /* 0x040fe80000001868 */
[----:B------:R3:W1:Y:S01]  /*1d330*/  MUFU.TANH R250, R62 ;  /* 0x0000003e00fa7308 */ /* 0x0006620000002400 */
[----:B------:R-:W1:Y:S01]  /*1d340*/  LDSM.16.M88.4 R4, [R2+0x9000] ;  /* 0x009000000204783b */ /* 0x000e620000000200 */
[-C--:B------:R-:W-:Y:S01]  /*1d350*/  FMUL.FTZ R95, R95, R220.reuse ;  /* 0x000000dc5f5f7220 */ /* 0x080fe20000410000 */
[-C--:B------:R-:W-:Y:S01]  /*1d360*/  FMUL.FTZ R96, R96, R220.reuse ;  /* 0x000000dc60607220 */ /* 0x080fe20000410000 */
[-C--:B------:R-:W-:Y:S01]  /*1d370*/  FMUL.FTZ R97, R97, R220.reuse ;  /* 0x000000dc61617220 */ /* 0x080fe20000410000 */
[-C--:B------:R-:W-:Y:S01]  /*1d380*/  FMUL.FTZ R98, R98, R220.reuse ;  /* 0x000000dc62627220 */ /* 0x080fe20000410000 */
[-C--:B------:R-:W-:Y:S04]  /*1d390*/  FMUL.FTZ R99, R99, R220.reuse ;  /* 0x000000dc63637220 */ /* 0x080fe80000410000 */
[----:B------:R3:W1:Y:S01]  /*1d3a0*/  MUFU.TANH R235, R65 ;  /* 0x0000004100eb7308 */ /* 0x0006620000002400 */
        /* <DEDUP_REMOVED lines=8> */
[-C--:B------:R-:W-:Y:S01]  /*1d430*/  FMUL.FTZ R107, R107, R220.reuse ;  /* 0x000000dc6b6b7220 */ /* 0x080fe20000410000 */
[C---:B----4-:R-:W-:Y:S05]  /*1d440*/  HMMA.16816.F32 R108, R204.reuse, R8, R108 ;  /* 0x00000008cc6c723c */ /* 0x050fea000000186c */
[----:B------:R3:W4:Y:S03]  /*1d450*/  MUFU.TANH R240, R69 ;  /* 0x0000004500f07308 */ /* 0x0007260000002400 */
[C---:B------:R-:W-:Y:S07]  /*1d460*/  HMMA.16816.F32 R112, R204.reuse, R10, R112 ;  /* 0x0000000acc70723c */ /* 0x040fee0000001870 */
[----:B------:R3:W2:Y:S01]  /*1d470*/  MUFU.TANH R75, R77 ;  /* 0x0000004d004b7308 */ /* 0x0006a20000002400 */
[----:B------:R-:W4:Y:S01]  /*1d480*/  LDSM.16.M88.4 R8, [R2+0x9800] ;  /* 0x009800000208783b */ /* 0x000f220000000200 */
[----:B------:R-:W-:Y:S08]  /*1d490*/  DEPBAR.LE SB0, 0x0 ;  /* 0x000080000000791a */ /* 0x000ff00000000000 */
[----:B------:R3:W2:Y:S01]  /*1d4a0*/  MUFU.TANH R34, R79 ;  /* 0x0000004f00227308 */ /* 0x0006a20000002400 */
[----:B------:R-:W-:Y:S01]  /*1d4b0*/  BAR.SYNC.DEFER_BLOCKING 0x0 ;  /* 0x0000000000007b1d */ /* 0x000fe20000010000 */
[C---:B-1----:R-:W-:Y:S05]  /*1d4c0*/  HMMA.16816.F32 R116, R204.reuse, R4, R116 ;  /* 0x00000004cc74723c */ /* 0x042fea0000001874 */
[-C--:B------:R-:W-:Y:S03]  /*1d4d0*/  FMUL.FTZ R108, R108, R220.reuse ;  /* 0x000000dc6c6c7220 */ /* 0x080fe60000410000 */
[----:B------:R3:W1:Y:S01]  /*1d4e0*/  MUFU.TANH R234, R30 ;  /* 0x0000001e00ea7308 */ /* 0x0006620000002400 */
[-C--:B------:R-:W-:Y:S01]  /*1d4f0*/  FMUL.FTZ R109, R109, R220.reuse ;  /* 0x000000dc6d6d7220 */ /* 0x080fe20000410000 */
[C---:B------:R-:W-:Y:S03]  /*1d500*/  HMMA.16816.F32 R120, R204.reuse, R6, R120 ;  /* 0x00000006cc78723c */ /* 0x040fe60000001878 */
[-C--:B------:R-:W-:Y:S01]  /*1d510*/  FMUL.FTZ R113, R113, R220.reuse ;  /* 0x000000dc71717220 */ /* 0x080fe20000410000 */
[-C--:B------:R-:W-:Y:S01]  /*1d520*/  FMUL.FTZ R110, R110, R220.reuse ;  /* 0x000000dc6e6e7220 */ /* 0x080fe20000410000 */
[-C--:B------:R-:W-:Y:S03]  /*1d530*/  FMUL.FTZ R111, R111, R220.reuse ;  /* 0x000000dc6f6f7220 */ /* 0x080fe60000410000 */
[----:B------:R3:W1:Y:S01]  /*1d540*/  MUFU.TANH R187, R32 ;  /* 0x0000002000bb7308 */ /* 0x0006620000002400 */
[-C--:B------:R-:W-:Y:S01]  /*1d550*/  FMUL.FTZ R112, R112, R220.reuse ;  /* 0x000000dc70707220 */ /* 0x080fe20000410000 */
        /* <DEDUP_REMOVED lines=11> */
[C---:B----4-:R-:W-:Y:S03]  /*1d610*/  HMMA.16816.F32 R124, R204.reuse, R8, R124 ;  /* 0x00000008cc7c723c */ /* 0x050fe6000000187c */
[-C--:B------:R-:W-:Y:S06]  /*1d620*/  FMUL.FTZ R123, R123, R220.reuse ;  /* 0x000000dc7b7b7220 */ /* 0x080fec0000410000 */
[----:B------:R3:W4:Y:S01]  /*1d630*/  MUFU.TANH R244, R38 ;  /* 0x0000002600f47308 */ /* 0x0007220000002400 */
[----:B------:R-:W-:Y:S09]  /*1d640*/  HMMA.16816.F32 R128, R204, R10, R128 ;  /* 0x0000000acc80723c */ /* 0x000ff20000001880 */
        /* <DEDUP_REMOVED lines=9> */
[----:B------:R-:W-:Y:S06]  /*1d6e0*/  FMUL.FTZ R131, R131, R220 ;  /* 0x000000dc83837220 */ /* 0x000fec0000410000 */
        /* <DEDUP_REMOVED lines=23> */
[----:B------:R3:W1:Y:S01]  /*1d860*/  MUFU.TANH R252, R89 ;  /* 0x0000005900fc7308 */ /* 0x0006620000002400 */
[----:B--2---:R-:W-:Y:S09]  /*1d870*/  ISETP.GT.AND P0, PT, R87, R0, PT ;  /* 0x000000005700720c */ /* 0x004ff20003f04270 */
[----:B------:R3:W2:Y:S10]  /*1d880*/  MUFU.TANH R63, R90 ;  /* 0x0000005a003f7308 */ /* 0x0006b40000002400 */
        /* <DEDUP_REMOVED lines=47> */
[----:B------:R3:W1:Y:S01]  /*1db80*/  MUFU.TANH R32, R131 ;  /* 0x0000008300207308 */ /* 0x0006620000002400 */
[----:B--2-4-:R-:W-:Y:S05]  /*1db90*/  @!P0 BRA `(.L_x_6325) ;  /* 0x0000000c00948947 */ /* 0x014fea0003800000 */
[----:B------:R-:W2:Y:S01]  /*1dba0*/  LDL.64 R16, [R1+0x58] ;  /* 0x0000580001107983 */ /* 0x000ea20000100a00 */
[----:B------:R-:W-:Y:S01]  /*1dbb0*/  BSSY.RECONVERGENT B0, `(.L_x_6326) ;  /* 0x0000059000007945 */ /* 0x000fe20003800200 */
[----:B------:R-:W-:Y:S02]  /*1dbc0*/  IMAD.SHL.U32 R11, R230, 0x20, RZ ;  /* 0x00000020e60b7824 */ /* 0x000fe400078e00ff */
[----:B------:R-:W4:Y:S04]  /*1dbd0*/  LDL R12, [R1+0x30] ;  /* 0x00003000010c7983 */ /* 0x000f280000100800 */
[----:B------:R-:W5:Y:S04]  /*1dbe0*/  LDL R13, [R1+0x20] ;  /* 0x00002000010d7983 */ /* 0x000f680000100800 */
[----:B------:R-:W3:Y:S01]  /*1dbf0*/  LDL R14, [R1+0x44] ;  /* 0x00004400010e7983 */ /* 0x000ee20000100800 */
[----:B--2---:R-:W-:Y:S04]  /*1dc00*/  ISETP.NE.U32.AND P3, PT, R16, RZ, PT ;  /* 0x000000ff1000720c */ /* 0x004fe80003f65070 */
[----:B------:R-:W-:Y:S11]  /*1dc10*/  ISETP.NE.AND.EX P3, PT, R17, RZ, PT, P3 ;  /* 0x000000ff1100720c */ /* 0x000ff60003f65330 */
[----:B------:R-:W-:Y:S02]  /*1dc20*/  @!UPT UIADD3 URZ, UPT, UPT, URZ, URZ, URZ ;  /* 0x000000fffffff290 */ /* 0x000fe4000fffe0ff */
[----:B------:R-:W2:Y:S01]  /*1dc30*/  @!P3 LD.E R2, desc[UR4][R134.64+0x38] ;  /* 0x000038048602b980 */ /* 0x000ea2000c101900 */
[----:B------:R-:W-:Y:S05]  /*1dc40*/  @!P3 IMAD.MOV.U32 R0, RZ, RZ, RZ ;  /* 0x000000ffff00b224 */ /* 0x000fea00078e00ff */
[----:B------:R-:W-:Y:S01]  /*1dc50*/  @!P3 IADD3 R3, P0, PT, RZ, -R0, RZ ;  /* 0x80000000ff03b210 */ /* 0x000fe20007f1e0ff */
[----:B--2---:R-:W-:Y:S01]  /*1dc60*/  @!P3 IMAD.SHL.U32 R0, R2, 0x100, RZ ;  /* 0x000001000200b824 */ /* 0x004fe200078e00ff */
[----:B---3--:R-:W-:Y:S03]  /*1dc70*/  LOP3.LUT R2, R14, 0x1c0, RZ, 0xc0, !PT ;  /* 0x000001c00e027812 */ /* 0x008fe600078ec0ff */
[----:B------:R-:W-:Y:S01]  /*1dc80*/  @!P3 IMAD.X R0, RZ, RZ, ~R0, P0 ;  /* 0x000000ffff00b224 */ /* 0x000fe200000e0e00 */
[----:B------:R-:W-:Y:S04]  /*1dc90*/  LOP3.LUT R2, R2, 0x38, R219, 0xf8, !PT ;  /* 0x0000003802027812 */ /* 0x000fe800078ef8db */
[----:B------:R-:W-:Y:S02]  /*1dca0*/  @!P3 SHF.R.S64 R3, R3, 0x1f, R0 ;  /* 0x0000001f0303b819 */ /* 0x000fe40000001000 */
[----:B------:R-:W-:Y:S02]  /*1dcb0*/  LOP3.LUT R2, R2, R213, RZ, 0x3c, !PT ;  /* 0x000000d502027212 */ /* 0x000fe400078e3cff */
[----:B----4-:R-:W-:Y:S02]  /*1dcc0*/  @!P3 IADD3 R12, P0, PT, R3, R12, RZ ;  /* 0x0000000c030cb210 */ /* 0x010fe40007f1e0ff */
[----:B------:R-:W-:Y:S02]  /*1dcd0*/  LOP3.LUT R227, R2, 0x1e00, R14, 0xf8, !PT ;  /* 0x00001e0002e37812 */ /* 0x000fe400078ef80e */
[----:B-----5:R-:W-:Y:S01]  /*1dce0*/  @!P3 LEA.HI.X.SX32 R13, R0, R13, 0x1, P0 ;  /* 0x0000000d000db211 */ /* 0x020fe200000f0eff */
[----:B------:R2:W-:Y:S04]  /*1dcf0*/  @!P3 STL [R1+0x30], R12 ;  /* 0x0000300c0100b387 */ /* 0x0005e80000100800 */
[----:B------:R2:W-:Y:S01]  /*1dd00*/  @!P3 STL [R1+0x20], R13 ;  /* 0x0000200d0100b387 */ /* 0x0005e20000100800 */
[----:B------:R-:W-:Y:S05]  /*1dd10*/  @!P3 BRA `(.L_x_6327) ;  /* 0x000000040008b947 */ /* 0x000fea0003800000 */
[----:B------:R-:W-:Y:S01]  /*1dd20*/  IMAD.SHL.U32 R8, R87, 0x100, RZ ;  /* 0x0000010057087824 */ /* 0x000fe200078e00ff */
[----:B------:R-:W3:Y:S04]  /*1dd30*/  LD.E R2, desc[UR4][R134.64+0x170] ;  /* 0x0001700486027980 */ /* 0x000ee8000c101900 */
[----:B------:R-:W4:Y:S01]  /*1dd40*/  LDL.64 R14, [R1+0x28] ;  /* 0x00002800010e7983 */ /* 0x000f220000100a00 */
[----:B------:R-:W-:Y:S02]  /*1dd50*/  IADD3 R10, PT, PT, R8, -0x100, RZ ;  /* 0xffffff00080a7810 */ /* 0x000fe40007ffe0ff */
[----:B------:R-:W-:Y:S02]  /*1dd60*/  IABS R9, R8 ;  /* 0x0000000800097213 */ /* 0x000fe40000000000 */
        /* <DEDUP_REMOVED lines=10> */
[--C-:B---3--:R-:W-:Y:S02]  /*1de10*/  IMAD.MOV R3, RZ, RZ, -R5.reuse ;  /* 0x000000ffff037224 */ /* 0x108fe400078e0a05 */
        /* <DEDUP_REMOVED lines=45> */
[C---:B--2---:R-:W-:Y:S03]  /*1e0f0*/  LEA R12, P0, R2.reuse, R12, 0x1 ;  /* 0x0000000c020c7211 */ /* 0x044fe600078008ff */
[----:B------:R-:W-:Y:S02]  /*1e100*/  IMAD.IADD R0, R3, 0x1, R0 ;  /* 0x0000000103007824 */ /* 0x000fe400078e0200 */
[----:B------:R3:W-:Y:S03]  /*1e110*/  STL [R1+0x30], R12 ;  /* 0x0000300c01007387 */ /* 0x0007e60000100800 */
[----:B------:R-:W-:Y:S05]  /*1e120*/  LEA.HI.X R13, R2, R13, R0, 0x1, P0 ;  /* 0x0000000d020d7211 */ /* 0x000fea00000f0c00 */
[----:B------:R3:W-:Y:S02]  /*1e130*/  STL [R1+0x20], R13 ;  /* 0x0000200d01007387 */ /* 0x0007e40000100800 */
.L_x_6327:
[----:B------:R-:W-:Y:S05]  /*1e140*/  BSYNC.RECONVERGENT B0 ;  /* 0x0000000000007941 */ /* 0x000fea0003800200 */
.L_x_6326:
[----:B------:R-:W4:Y:S01]  /*1e150*/  LDL R6, [R1+0x20] ;  /* 0x0000200001067983 */ /* 0x000f220000100800 */
[----:B------:R-:W-:Y:S01]  /*1e160*/  IADD3 R2, P5, PT, R11, R12, RZ ;  /* 0x0000000c0b027210 */ /* 0x000fe20007fbe0ff */
[C---:B------:R-:W-:Y:S01]  /*1e170*/  @!P1 IMAD R25, R231.reuse, 0x1a0, RZ ;  /* 0x000001a0e7199824 */ /* 0x040fe200078e02ff */
[----:B------:R-:W-:Y:S01]  /*1e180*/  SHF.L.U64.HI R0, R230, 0x5, R231 ;  /* 0x00000005e6007819 */ /* 0x000fe200000102e7 */
[----:B------:R-:W-:Y:S01]  /*1e190*/  @!P1 IMAD R26, R231, 0x180, RZ ;  /* 0x00000180e71a9824 */ /* 0x000fe200078e02ff */
[----:B------:R-:W-:Y:S01]  /*1e1a0*/  LEA R227, R227, R215, 0x1 ;  /* 0x000000d7e3e37211 */ /* 0x000fe200078e08ff */
[----:B------:R-:W-:Y:S01]  /*1e1b0*/  @!P1 IMAD.MOV.U32 R16, RZ, RZ, R2 ;  /* 0x000000ffff109224 */ /* 0x000fe200078e0002 */
[----:B------:R-:W-:Y:S01]  /*1e1c0*/  @!P1 IADD3 R4, P0, PT, R2, R11, RZ ;  /* 0x0000000b02049210 */ /* 0x000fe20007f1e0ff */
[----:B------:R-:W-:Y:S01]  /*1e1d0*/  @!P1 IMAD R27, R231, 0x1c0, RZ ;  /* 0x000001c0e71b9824 */ /* 0x000fe200078e02ff */
[-C--:B------:R-:W-:Y:S02]  /*1e1e0*/  @!P1 MOV R14, R2.reuse ;  /* 0x00000002000e9202 */ /* 0x080fe40000000f00 */
[----:B------:R-:W-:Y:S02]  /*1e1f0*/  @!P1 MOV R18, R2 ;  /* 0x0000000200129202 */ /* 0x000fe40000000f00 */
[----:B----4-:R-:W-:Y:S01]  /*1e200*/  IADD3.X R3, PT, PT, R0, R6, RZ, P5, !PT ;  /* 0x0000000600037210 */ /* 0x010fe20002ffe4ff */
[----:B------:R-:W-:Y:S01]  /*1e210*/  @!P4 IMAD.MOV.U32 R7, RZ, RZ, R6 ;  /* 0x000000ffff07c224 */ /* 0x000fe200078e0006 */
[----:B------:R-:W-:Y:S02]  /*1e220*/  @!P4 MOV R6, R12 ;  /* 0x0000000c0006c202 */ /* 0x000fe40000000f00 */
[----:B------:R-:W-:Y:S01]  /*1e230*/  @!P1 IADD3.X R5, PT, PT, R3, R0, RZ, P0, !PT ;  /* 0x0000000003059210 */ /* 0x000fe200007fe4ff */
[C-C-:B------:R-:W-:Y:S01]  /*1e240*/  @!P1 IMAD.WIDE.U32 R22, R230.reuse, 0x60, R2.reuse ;  /* 0x00000060e6169825 */ /* 0x140fe200078e0002 */
[-C--:B--23--:R-:W-:Y:S01]  /*1e250*/  @!P1 MOV R12, R2.reuse ;  /* 0x00000002000c9202 */ /* 0x08cfe20000000f00 */
[----:B------:R-:W-:Y:S01]  /*1e260*/  @!PT LDS RZ, [RZ] ;  /* 0x00000000fffff984 */ /* 0x000fe20000000800 */
[----:B------:R-:W-:Y:S01]  /*1e270*/  @!PT LDS RZ, [RZ] ;  /* 0x00000000fffff984 */ /* 0x000fe20000000800 */
[----:B------:R-:W-:Y:S01]  /*1e280*/  @!PT LDS RZ, [RZ] ;  /* 0x00000000fffff984 */ /* 0x000fe20000000800 */
[----:B------:R2:W-:Y:S01]  /*1e290*/  @!P4 LDGSTS.E.BYPASS.LTC128B.128 [R227+0x2000], desc[UR4][R6.64] ;  /* 0x0200000006e3cfae */ /* 0x0005e2000b981a04 */
[-C--:B------:R-:W-:Y:S01]  /*1e2a0*/  @!P1 MOV R13, R3.reuse ;  /* 0x00000003000d9202 */ /* 0x080fe20000000f00 */
[C---:B------:R-:W-:Y:S01]  /*1e2b0*/  @!P1 IMAD.WIDE.U32 R20, R230.reuse, 0xa0, R2 ;  /* 0x000000a0e6149825 */ /* 0x040fe200078e0002 */
[-C--:B------:R-:W-:Y:S01]  /*1e2c0*/  @!P1 MOV R17, R3.reuse ;  /* 0x0000000300119202 */ /* 0x080fe20000000f00 */
[----:B------:R4:W-:Y:S01]  /*1e2d0*/  @P4 STS.128 [R227+0x2000], RZ ;  /* 0x002000ffe3004388 */ /* 0x0009e20000000c00 */
[CC--:B------:R-:W-:Y:S01]  /*1e2e0*/  @!P1 LEA R24, P4, R230.reuse, R2.reuse, 0x6 ;  /* 0x00000002e6189211 */ /* 0x0c0fe200078830ff */
[C---:B------:R-:W-:Y:S01]  /*1e2f0*/  @!P1 IMAD.WIDE.U32 R12, R230.reuse, 0x140, R12 ;  /* 0x00000140e60c9825 */ /* 0x040fe200078e000c */
[----:B------:R-:W-:Y:S01]  /*1e300*/  @!P1 MOV R19, R3 ;  /* 0x0000000300139202 */ /* 0x000fe20000000f00 */
[----:B------:R4:W-:Y:S02]  /*1e310*/  @P1 STS.128 [R227+0x2800], RZ ;  /* 0x002800ffe3001388 */ /* 0x0009e40000000c00 */
[C---:B------:R-:W-:Y:S02]  /*1e320*/  @!P1 IMAD.WIDE.U32 R16, R230.reuse, 0xe0, R16 ;  /* 0x000000e0e6109825 */ /* 0x040fe400078e0010 */
[----:B------:R-:W-:Y:S01]  /*1e330*/  @!PT LDS RZ, [RZ] ;  /* 0x00000000fffff984 */ /* 0x000fe20000000800 */
[----:B------:R-:W-:Y:S01]  /*1e340*/  @!PT LDS RZ, [RZ] ;  /* 0x00000000fffff984 */ /* 0x000fe20000000800 */
[----:B------:R-:W-:Y:S01]  /*1e350*/  @!PT LDS RZ, [RZ] ;  /* 0x00000000fffff984 */ /* 0x000fe20000000800 */
[----:B------:R-:W-:Y:S02]  /*1e360*/  @!P1 LDGSTS.E.BYPASS.LTC128B.128 [R227+0x2800], desc[UR4][R2.64] ;  /* 0x0280000002e39fae */ /* 0x000fe4000b981a04 */
[C---:B------:R-:W-:Y:S02]  /*1e370*/  @!P1 IMAD.WIDE.U32 R8, R230.reuse, 0x180, R2 ;  /* 0x00000180e6089825 */ /* 0x040fe400078e0002 */
[----:B------:R4:W-:Y:S02]  /*1e380*/  @P1 STS.128 [R227+0x3000], RZ ;  /* 0x003000ffe3001388 */ /* 0x0009e40000000c00 */
[----:B------:R-:W-:Y:S01]  /*1e390*/  @!P1 IMAD.WIDE.U32 R18, R230, 0xc0, R18 ;  /* 0x000000c0e6129825 */ /* 0x000fe200078e0012 */
[----:B------:R-:W-:Y:S01]  /*1e3a0*/  @!P1 IADD3 R9, PT, PT, R26, R9, RZ ;  /* 0x000000091a099210 */ /* 0x000fe20007ffe0ff */
[----:B------:R-:W-:Y:S01]  /*1e3b0*/  @!PT LDS RZ, [RZ] ;  /* 0x00000000fffff984 */ /* 0x000fe20000000800 */
[----:B------:R-:W-:Y:S01]  /*1e3c0*/  @!PT LDS RZ, [RZ] ;  /* 0x00000000fffff984 */ /* 0x000fe20000000800 */
[----:B------:R-:W-:Y:S01]  /*1e3d0*/  @!PT LDS RZ, [RZ] ;  /* 0x00000000fffff984 */ /* 0x000fe20000000800 */
[----:B------:R3:W-:Y:S01]  /*1e3e0*/  @!P1 LDGSTS.E.BYPASS.LTC128B.128 [R227+0x3000], desc[UR4][R4.64] ;  /* 0x0300000004e39fae */ /* 0x0007e2000b981a04 */
[CC--:B------:R-:W-:Y:S01]  /*1e3f0*/  @!P1 LEA R26, P0, R230.reuse, R2.reuse, 0x7 ;  /* 0x00000002e61a9211 */ /* 0x0c0fe200078038ff */
[--C-:B------:R-:W-:Y:S02]  /*1e400*/  @!P1 IMAD.MOV.U32 R15, RZ, RZ, R3.reuse ;  /* 0x000000ffff0f9224 */ /* 0x100fe400078e0003 */
[----:B------:R4:W-:Y:S01]  /*1e410*/  @P1 STS.128 [R227+0x3800], RZ ;  /* 0x003800ffe3001388 */ /* 0x0009e20000000c00 */
[----:B------:R-:W-:Y:S04]  /*1e420*/  @!P1 IMAD.WIDE.U32 R10, R230, 0x160, R2 ;  /* 0x00000160e60a9825 */ /* 0x000fe800078e0002 */
[C---:B--2---:R-:W-:Y:S02]  /*1e430*/  @!P1 IMAD R6, R231.reuse, 0x60, RZ ;  /* 0x00000060e7069824 */ /* 0x044fe400078e02ff */
[C---:B------:R-:W-:Y:S02]  /*1e440*/  @!P1 IMAD R7, R231.reuse, 0x140, RZ ;  /* 0x00000140e7079824 */ /* 0x040fe400078e02ff */
[----:B------:R-:W-:Y:S02]  /*1e450*/  @!P1 IMAD.IADD R23, R6, 0x1, R23 ;  /* 0x0000000106179824 */ /* 0x000fe400078e0217 */
[----:B------:R-:W-:Y:S01]  /*1e460*/  @!P1 IMAD R6, R231, 0xa0, RZ ;  /* 0x000000a0e7069824 */ /* 0x000fe200078e02ff */
[----:B------:R-:W-:Y:S01]  /*1e470*/  @!P1 IADD3 R13, PT, PT, R7, R13, RZ ;  /* 0x0000000d070d9210 */ /* 0x000fe20007ffe0ff */
[----:B------:R-:W-:Y:S02]  /*1e480*/  @!P1 IMAD.MOV.U32 R7, RZ, RZ, R3 ;  /* 0x000000ffff079224 */ /* 0x000fe400078e0003 */
[----:B------:R-:W-:Y:S01]  /*1e490*/  @!P1 IMAD.IADD R21, R6, 0x1, R21 ;  /* 0x0000000106159824 */ /* 0x000fe200078e0215 */
[-C--:B------:R-:W-:Y:S01]  /*1e4a0*/  @!P1 MOV R6, R2.reuse ;  /* 0x0000000200069202 */ /* 0x080fe20000000f00 */
[C---:B------:R-:W-:Y:S04]  /*1e4b0*/  @!P1 IMAD.WIDE.U32 R14, R230.reuse, 0x120, R14 ;  /* 0x00000120e60e9825 */ /* 0x040fe800078e000e */
[C---:B------:R-:W-:Y:S04]  /*1e4c0*/  @!P1 IMAD.WIDE.U32 R6, R230.reuse, 0x1a0, R6 ;  /* 0x000001a0e6069825 */ /* 0x040fe800078e0006 */
[----:B---3--:R-:W-:Y:S01]  /*1e4d0*/  @!P1 IMAD R4, R231, 0xe0, RZ ;  /* 0x000000e0e7049824 */ /* 0x008fe200078e02ff */
[----:B------:R-:W-:Y:S01]  /*1e4e0*/  @!P1 IADD3 R7, PT, PT, R25, R7, RZ ;  /* 0x0000000719079210 */ /* 0x000fe20007ffe0ff */
[C---:B------:R-:W-:Y:S01]  /*1e4f0*/  @!P1 IMAD R5, R231.reuse, 0x120, RZ ;  /* 0x00000120e7059824 */ /* 0x040fe200078e02ff */
[----:B------:R-:W-:Y:S01]  /*1e500*/  @!P1 LEA.HI.X R25, R230, R3, R231, 0x6, P4 ;  /* 0x00000003e6199211 */ /* 0x000fe200020f34e7 */
[----:B------:R-:W-:Y:S01]  /*1e510*/  @!P1 IMAD R0, R231, 0xc0, RZ ;  /* 0x000000c0e7009824 */ /* 0x000fe200078e02ff */
[----:B------:R-:W-:Y:S01]  /*1e520*/  @!P1 IADD3 R17, PT, PT, R4, R17, RZ ;  /* 0x0000001104119210 */ /* 0x000fe20007ffe0ff */
[----:B------:R-:W-:Y:S01]  /*1e530*/  @!P1 IMAD.IADD R15, R5, 0x1, R15 ;  /* 0x00000001050f9824 */ /* 0x000fe200078e020f */
[-C--:B------:R-:W-:Y:S01]  /*1e540*/  @!P1 MOV R4, R2.reuse ;  /* 0x0000000200049202 */ /* 0x080fe20000000f00 */
[----:B------:R-:W-:Y:S01]  /*1e550*/  @!PT LDS RZ, [RZ] ;  /* 0x00000000fffff984 */ /* 0x000fe20000000800 */
[----:B------:R-:W-:Y:S01]  /*1e560*/  @!PT LDS RZ, [RZ] ;  /* 0x00000000fffff984 */ /* 0x000fe20000000800 */
[----:B------:R-:W-:Y:S01]  /*1e570*/  @!PT LDS RZ, [RZ] ;  /* 0x00000000fffff984 */ /* 0x000fe20000000800 */
[----:B------:R4:W-:Y:S01]  /*1e580*/  @!P1 LDGSTS.E.BYPASS.LTC128B.128 [R227+0x3800], desc[UR4][R24.64] ;  /* 0x0380000018e39fae */ /* 0x0009e2000b981a04 */
[----:B------:R-:W-:Y:S01]  /*1e590*/  @!P1 IMAD.MOV.U32 R5, RZ, RZ, R3 ;  /* 0x000000ffff059224 */ /* 0x000fe200078e0003 */
[----:B------:R-:W-:Y:S01]  /*1e5a0*/  @!P1 IADD3 R19, PT, PT, R0, R19, RZ ;  /* 0x0000001300139210 */ /* 0x000fe20007ffe0ff */
[----:B------:R-:W-:Y:S01]  /*1e5b0*/  @!P1 IMAD R0, R231, 0x160, RZ ;  /* 0x00000160e7009824 */ /* 0x000fe200078e02ff */
[----:B------:R4:W-:Y:S01]  /*1e5c0*/  @P1 STS.128 [R227+0x4000], RZ ;  /* 0x004000ffe3001388 */ /* 0x0009e20000000c00 */
[----:B------:R-:W-:Y:S03]  /*1e5d0*/  @!P1 IMAD.WIDE.U32 R4, R230, 0x1c0, R4 ;  /* 0x000001c0e6049825 */ /* 0x000fe600078e0004 */
[----:B------:R-:W-:Y:S01]  /*1e5e0*/  @!PT LDS RZ, [RZ] ;  /* 0x00000000fffff984 */ /* 0x000fe20000000800 */
[----:B------:R-:W-:Y:S01]  /*1e5f0*/  @!PT LDS RZ, [RZ] ;  /* 0x00000000fffff984 */ /* 0x000fe20000000800 */
[----:B------:R-:W-:Y:S01]  /*1e600*/  @!PT LDS RZ, [RZ] ;  /* 0x00000000fffff984 */ /* 0x000fe20000000800 */
[----:B------:R4:W-:Y:S01]  /*1e610*/  @!P1 LDGSTS.E.BYPASS.LTC128B.128 [R227+0x4000], desc[UR4][R22.64] ;  /* 0x0400000016e39fae */ /* 0x0009e2000b981a04 */
[----:B------:R-:W-:Y:S02]  /*1e620*/  @!P1 IADD3 R11, PT, PT, R0, R11, RZ ;  /* 0x0000000b000b9210 */ /* 0x000fe40007ffe0ff */
[----:B------:R-:W-:Y:S01]  /*1e630*/  @!P1 IADD3 R5, PT, PT, R27, R5, RZ ;  /* 0x000000051b059210 */ /* 0x000fe20007ffe0ff */
[----:B------:R4:W-:Y:S01]  /*1e640*/  @P1 STS.128 [R227+0x4800], RZ ;  /* 0x004800ffe3001388 */ /* 0x0009e20000000c00 */
        /* <DEDUP_REMOVED lines=58> */
.L_x_6325:
[----:B------:R-:W-:Y:S05]  /*1e9f0*/  BSYNC.RECONVERGENT B1 ;  /* 0x0000000000017941 */ /* 0x000fea0003800200 */
.L_x_6324:
[----:B------:R-:W-:Y:S01]  /*1ea00*/  LOP3.LUT R223, R223, 0x7fffffff, RZ, 0xc0, !PT ;  /* 0x7fffffffdfdf7812 */ /* 0x000fe200078ec0ff */
[----:B----4-:R-:W2:Y:S01]  /*1ea10*/  LDL.LU R5, [R1+0x8] ;  /* 0x0000080001057983 */ /* 0x010ea20000300800 */
[----:B------:R-:W-:Y:S01]  /*1ea20*/  LOP3.LUT R222, R222, 0xfffffffd, RZ, 0xc0, !PT ;  /* 0xfffffffddede7812 */ /* 0x000fe200078ec0ff */
[----:B------:R-:W-:Y:S01]  /*1ea30*/  IMAD.SHL.U32 R6, R219, 0x2, RZ ;  /* 0x00000002db067824 */ /* 0x000fe200078e00ff */
[----:B------:R-:W4:Y:S01]  /*1ea40*/  S2UR UR6, SR_CgaCtaId ;  /* 0x00000000000679c3 */ /* 0x000f220000008800 */
[----:B------:R-:W5:Y:S01]  /*1ea50*/  LDL.LU R4, [R1+0x1c] ;  /* 0x00001c0001047983 */ /* 0x000f620000300800 */
[----:B------:R-:W-:Y:S01]  /*1ea60*/  @P2 LOP3.LUT R222, R222, 0x2, RZ, 0xfc, !PT ;  /* 0x00000002dede2812 */ /* 0x000fe200078efcff */
[----:B------:R-:W-:Y:S01]  /*1ea70*/  IMAD.MOV.U32 R219, RZ, RZ, R87 ;  /* 0x000000ffffdb7224 */ /* 0x000fe200078e0057 */
[----:B------:R-:W-:Y:S01]  /*1ea80*/  UMOV UR7, 0x400 ;  /* 0x0000040000077882 */ /* 0x000fe20000000000 */
[----:B------:R-:W5:Y:S01]  /*1ea90*/  LDL.LU R3, [R1+0x4] ;  /* 0x0000040001037983 */ /* 0x000f620000300800 */
[----:B------:R-:W-:Y:S01]  /*1eaa0*/  LOP3.LUT R222, R222, 0xfffffffe, RZ, 0xc0, !PT ;  /* 0xfffffffedede7812 */ /* 0x000fe200078ec0ff */
[----:B------:R-:W-:Y:S02]  /*1eab0*/  VIADD R15, R225, 0x8 ;  /* 0x00000008e10f7836 */ /* 0x000fe40000000000 */
[----:B------:R-:W2:Y:S01]  /*1eac0*/  LDL.LU R2, [R1] ;  /* 0x0000000001027983 */ /* 0x000ea20000300800 */
[----:B------:R-:W-:Y:S01]  /*1ead0*/  @P3 LOP3.LUT R222, R222, 0x1, RZ, 0xfc, !PT ;  /* 0x00000001dede3812 */ /* 0x000fe200078efcff */
[----:B-1-3--:R-:W-:Y:S02]  /*1eae0*/  IMAD.MOV.U32 R112, RZ, RZ, R82 ;  /* 0x000000ffff707224 */ /* 0x00afe400078e0052 */
[----:B------:R-:W3:Y:S01]  /*1eaf0*/  LDL R0, [R1+0x3c] ;  /* 0x00003c0001007983 */ /* 0x000ee20000100800 */
[----:B------:R-:W-:Y:S01]  /*1eb00*/  LOP3.LUT R222, R222, 0xffffffef, RZ, 0xc0, !PT ;  /* 0xffffffefdede7812 */ /* 0x000fe200078ec0ff */
[----:B------:R-:W-:Y:S02]  /*1eb10*/  IMAD.MOV.U32 R121, RZ, RZ, R48 ;  /* 0x000000ffff797224 */ /* 0x000fe400078e0030 */
[----:B------:R1:W-:Y:S01]  /*1eb20*/  STL [R1+0x54], R6 ;  /* 0x0000540601007387 */ /* 0x0003e20000100800 */
        /* <DEDUP_REMOVED lines=12> */
[----:B-1----:R-:W-:Y:S01]  /*1ebf0*/  LOP3.LUT R6, R6, 0x6, RZ, 0xc0, !PT ;  /* 0x0000000606067812 */ /* 0x002fe200078ec0ff */
[----:B------:R-:W-:Y:S04]  /*1ec00*/  IMAD.MOV.U32 R114, RZ, RZ, R81 ;  /* 0x000000ffff727224 */ /* 0x000fe800078e0051 */
[----:B------:R1:W-:Y:S01]  /*1ec10*/  STL [R1+0x50], R6 ;  /* 0x0000500601007387 */ /* 0x0003e20000100800 */
[----:B------:R-:W-:Y:S04]  /*1ec20*/  IMAD R21, R219, 0x100, R6 ;  /* 0x00000100db157824 */ /* 0x000fe800078e0206 */
[C---:B------:R-:W-:Y:S02]  /*1ec30*/  VIADD R8, R21.reuse, 0x1 ;  /* 0x0000000115087836 */ /* 0x040fe40000000000 */
[C---:B------:R-:W-:Y:S02]  /*1ec40*/  VIADD R104, R21.reuse, 0x10 ;  /* 0x0000001015687836 */ /* 0x040fe40000000000 */
[C---:B------:R-:W-:Y:S01]  /*1ec50*/  VIADD R106, R21.reuse, 0x11 ;  /* 0x00000011156a7836 */ /* 0x040fe20000000000 */
[C---:B------:R-:W-:Y:S01]  /*1ec60*/  ISETP.GE.AND P0, PT, R8.reuse, R224, PT ;  /* 0x000000e00800720c */ /* 0x040fe20003f06270 */
[C---:B------:R-:W-:Y:S01]  /*1ec70*/  VIADD R19, R21.reuse, 0x8 ;  /* 0x0000000815137836 */ /* 0x040fe20000000000 */
[C---:B------:R-:W-:Y:S01]  /*1ec80*/  ISETP.GE.AND P1, PT, R8.reuse, R226, PT ;  /* 0x000000e20800720c */ /* 0x040fe20003f26270 */
[C---:B------:R-:W-:Y:S01]  /*1ec90*/  VIADD R105, R21.reuse, 0x18 ;  /* 0x0000001815697836 */ /* 0x040fe20000000000 */
[C---:B------:R-:W-:Y:S01]  /*1eca0*/  ISETP.GE.AND P4, PT, R8.reuse, R228, PT ;  /* 0x000000e40800720c */ /* 0x040fe20003f86270 */
[----:B------:R-:W-:Y:S08]  /*1ecb0*/  VIADD R107, R21, 0x19 ;  /* 0x00000019156b7836 */ /* 0x000ff00000000000 */
[----:B------:R-:W-:Y:S02]  /*1ecc0*/  @P0 LOP3.LUT R223, R223, 0x80000000, RZ, 0xfc, !PT ;  /* 0x80000000dfdf0812 */ /* 0x000fe400078efcff */
[----:B------:R-:W-:Y:S02]  /*1ecd0*/  ISETP.GE.AND P0, PT, R8, R229, PT ;  /* 0x000000e50800720c */ /* 0x000fe40003f06270 */
[----:B------:R-:W-:Y:S11]  /*1ece0*/  LOP3.LUT R223, R223, 0xffffdfff, RZ, 0xc0, !PT ;  /* 0xffffdfffdfdf7812 */ /* 0x000ff600078ec0ff */
[----:B------:R-:W-:Y:S02]  /*1ecf0*/  @P0 LOP3.LUT R223, R223, 0x2000, RZ, 0xfc, !PT ;  /* 0x00002000dfdf0812 */ /* 0x000fe400078efcff */
[----:B------:R-:W-:Y:S02]  /*1ed00*/  ISETP.GE.AND P0, PT, R21, R226, PT ;  /* 0x000000e21500720c */ /* 0x000fe40003f06270 */
[----:B------:R-:W-:Y:S01]  /*1ed10*/  LOP3.LUT R223, R223, 0xbfffffff, RZ, 0xc0, !PT ;  /* 0xbfffffffdfdf7812 */ /* 0x000fe200078ec0ff */
[----:B---3--:R-:W-:Y:S01]  /*1ed20*/  IMAD.IADD R0, R21, 0x1, R0 ;  /* 0x0000000115007824 */ /* 0x008fe200078e0200 */
[----:B----4-:R-:W-:Y:S01]  /*1ed30*/  ULEA UR6, UR6, UR7, 0x18 ;  /* 0x0000000706067291 */ /* 0x010fe2000f8ec0ff */
[----:B--2---:R-:W-:Y:S02]  /*1ed40*/  IMAD.MOV.U32 R18, RZ, RZ, R2 ;  /* 0x000000ffff127224 */ /* 0x004fe400078e0002 */
[----:B------:R-:W-:Y:S01]  /*1ed50*/  IMAD.MOV.U32 R14, RZ, RZ, R5 ;  /* 0x000000ffff0e7224 */ /* 0x000fe200078e0005 */
[C---:B------:R-:W-:Y:S01]  /*1ed60*/  IADD3 R2, PT, PT, R225.reuse, -0x9, -R0 ;  /* 0xfffffff7e1027810 */ /* 0x040fe20007ffe800 */
[----:B-----5:R-:W-:Y:S01]  /*1ed70*/  IMAD.MOV.U32 R16, RZ, RZ, R4 ;  /* 0x000000ffff107224 */ /* 0x020fe200078e0004 */
[C-C-:B------:R-:W-:Y:S01]  /*1ed80*/  IADD3 R5, PT, PT, R225.reuse, -0x10, -R0.reuse ;  /* 0xfffffff0e1057810 */ /* 0x140fe20007ffe800 */
[----:B------:R-:W-:Y:S01]  /*1ed90*/  IMAD.MOV.U32 R17, RZ, RZ, R3 ;  /* 0x000000ffff117224 */ /* 0x000fe200078e0003 */
[C---:B------:R-:W-:Y:S01]  /*1eda0*/  IADD3 R3, PT, PT, R225.reuse, -0x1, -R0 ;  /* 0xffffffffe1037810 */ /* 0x040fe20007ffe800 */
[----:B------:R-:W-:Y:S01]  /*1edb0*/  IMAD.MOV.U32 R110, RZ, RZ, R16 ;  /* 0x000000ffff6e7224 */ /* 0x000fe200078e0010 */
[----:B------:R-:W-:Y:S01]  /*1edc0*/  IABS R4, R2 ;  /* 0x0000000200047213 */ /* 0x000fe20000000000 */
[----:B------:R-:W-:Y:S01]  /*1edd0*/  IMAD.MOV.U32 R16, RZ, RZ, R59 ;  /* 0x000000ffff107224 */ /* 0x000fe200078e003b */
[C-C-:B------:R-:W-:Y:S01]  /*1ede0*/  IADD3 R7, PT, PT, R225.reuse, -0x11, -R0.reuse ;  /* 0xffffffefe1077810 */ /* 0x140fe20007ffe800 */
[----:B------:R-:W-:Y:S01]  /*1edf0*/  IMAD.IADD R103, R225, 0x1, -R0 ;  /* 0x00000001e1677824 */ /* 0x000fe200078e0a00 */
[----:B------:R-:W-:Y:S01]  /*1ee00*/  IABS R2, R5 ;  /* 0x0000000500027213 */ /* 0x000fe20000000000 */
[----:B------:R-:W-:Y:S01]  /*1ee10*/  IMAD.MOV.U32 R82, RZ, RZ, R17 ;  /* 0x000000ffff527224 */ /* 0x000fe200078e0011 */
[----:B-1----:R-:W-:Y:S01]  /*1ee20*/  IABS R6, R3 ;  /* 0x0000000300067213 */ /* 0x002fe20000000000 */
[----:B------:R-:W-:Y:S01]  /*1ee30*/  IMAD.MOV.U32 R85, RZ, RZ, R14 ;  /* 0x000000ffff557224 */ /* 0x000fe200078e000e */
[----:B------:R-:W-:Y:S01]  /*1ee40*/  IABS R3, R7 ;  /* 0x0000000700037213 */ /* 0x000fe20000000000 */
[----:B------:R-:W-:Y:S01]  /*1ee50*/  IMAD.IADD R7, R15, 0x1, -R0 ;  /* 0x000000010f077824 */ /* 0x000fe200078e0a00 */
[----:B------:R-:W-:Y:S01]  /*1ee60*/  I2FP.F32.S32 R2, R2 ;  /* 0x0000000200027245 */ /* 0x000fe20000201400 */
[----:B------:R-:W-:Y:S01]  /*1ee70*/  IMAD.MOV.U32 R14, RZ, RZ, R54 ;  /* 0x000000ffff0e7224 */ /* 0x000fe200078e0036 */
[----:B------:R-:W-:Y:S01]  /*1ee80*/  I2FP.F32.S32 R4, R4 ;  /* 0x0000000400047245 */ /* 0x000fe20000201400 */
[----:B------:R-:W-:Y:S01]  /*1ee90*/  IMAD.MOV.U32 R81, RZ, RZ, R18 ;  /* 0x000000ffff517224 */ /* 0x000fe200078e0012 */
[----:B------:R-:W-:Y:S01]  /*1eea0*/  I2FP.F32.S32 R3, R3 ;  /* 0x0000000300037245 */ /* 0x000fe20000201400 */
[----:B------:R-:W-:Y:S01]  /*1eeb0*/  FFMA.FTZ R11, -R221, R2, R169 ;  /* 0x00000002dd0b7223 */ /* 0x000fe200000101a9 */
[--C-:B------:R-:W-:Y:S01]  /*1eec0*/  IADD3 R2, PT, PT, R225, -0x18, -R0.reuse ;  /* 0xffffffe8e1027810 */ /* 0x100fe20007ffe800 */
[----:B------:R-:W-:Y:S01]  /*1eed0*/  FFMA.FTZ R12, -R221, R4, R173 ;  /* 0x00000004dd0c7223 */ /* 0x000fe200000101ad */
[----:B------:R-:W-:Y:S01]  /*1eee0*/  IADD3 R4, PT, PT, R225, -0x19, -R0 ;  /* 0xffffffe7e1047810 */ /* 0x000fe20007ffe800 */
[----:B------:R-:W-:Y:S01]  /*1eef0*/  FFMA.FTZ R10, -R221, R3, R168 ;  /* 0x00000003dd0a7223 */ /* 0x000fe200000101a8 */
[----:B------:R-:W-:Y:S01]  /*1ef00*/  IABS R3, R2 ;  /* 0x0000000200037213 */ /* 0x000fe20000000000 */
[----:B------:R-:W-:Y:S01]  /*1ef10*/  IMAD.MOV.U32 R168, RZ, RZ, R115 ;  /* 0x000000ffffa87224 */ /* 0x000fe200078e0073 */
[----:B------:R-:W-:Y:S01]  /*1ef20*/  IABS R2, R4 ;  /* 0x0000000400027213 */ /* 0x000fe20000000000 */
[----:B------:R-:W-:Y:S01]  /*1ef30*/  IMAD.MOV.U32 R173, RZ, RZ, R108 ;  /* 0x000000ffffad7224 */ /* 0x000fe200078e006c */
[----:B------:R-:W-:Y:S02]  /*1ef40*/  IABS R4, R103 ;  /* 0x0000006700047213 */ /* 0x000fe40000000000 */
[----:B------:R-:W-:Y:S02]  /*1ef50*/  I2FP.F32.S32 R5, R3 ;  /* 0x0000000300057245 */ /* 0x000fe40000201400 */
[----:B------:R-:W-:Y:S02]  /*1ef60*/  I2FP.F32.S32 R3, R2 ;  /* 0x0000000200037245 */ /* 0x000fe40000201400 */
[----:B------:R-:W-:Y:S01]  /*1ef70*/  I2FP.F32.S32 R2, R4 ;  /* 0x0000000400027245 */ /* 0x000fe20000201400 */
[----:B------:R-:W-:Y:S01]  /*1ef80*/  VIADD R4, R21, 0x9 ;  /* 0x0000000915047836 */ /* 0x000fe20000000000 */
[----:B------:R-:W-:Y:S01]  /*1ef90*/  I2FP.F32.S32 R6, R6 ;  /* 0x0000000600067245 */ /* 0x000fe20000201400 */
[C---:B------:R-:W-:Y:S01]  /*1efa0*/  FFMA.FTZ R8, -R221.reuse, R3, R170 ;  /* 0x00000003dd087223 */ /* 0x040fe200000101aa */
[----:B------:R-:W-:Y:S01]  /*1efb0*/  IABS R7, R7 ;  /* 0x0000000700077213 */ /* 0x000fe20000000000 */
[C---:B------:R-:W-:Y:S01]  /*1efc0*/  FFMA.FTZ R3, -R221.reuse, R2, R196 ;  /* 0x00000002dd037223 */ /* 0x040fe200000101c4 */
[C---:B------:R-:W-:Y:S01]  /*1efd0*/  ISETP.GE.AND P2, PT, R4.reuse, R224, PT ;  /* 0x000000e00400720c */ /* 0x040fe20003f46270 */
[----:B------:R-:W-:Y:S01]  /*1efe0*/  FFMA.FTZ R13, -R221, R6, R179 ;  /* 0x00000006dd0d7223 */ /* 0x000fe200000101b3 */
[----:B------:R-:W-:Y:S01]  /*1eff0*/  I2FP.F32.S32 R7, R7 ;  /* 0x0000000700077245 */ /* 0x000fe20000201400 */
[----:B------:R-:W-:Y:S01]  /*1f000*/  VIADD R196, R21, 0x50 ;  /* 0x0000005015c47836 */ /* 0x000fe20000000000 */
[----:B------:R-:W-:Y:S01]  /*1f010*/  FSEL R120, R3, -INF , P0 ;  /* 0xff80000003787808 */ /* 0x000fe20000000000 */
[----:B------:R-:W-:Y:S01]  /*1f020*/  FFMA.FTZ R9, -R221, R5, R172 ;  /* 0x00000005dd097223 */ /* 0x000fe200000101ac */
[----:B------:R-:W-:Y:S01]  /*1f030*/  FSEL R207, R13, -INF , P1 ;  /* 0xff8000000dcf7808 */ /* 0x000fe20000800000 */
[----:B------:R-:W-:Y:S01]  /*1f040*/  FFMA.FTZ R5, -R221, R2, R185 ;  /* 0x00000002dd057223 */ /* 0x000fe200000101b9 */
[----:B------:R-:W-:Y:S01]  /*1f050*/  IADD3 R3, PT, PT, R15, -0x9, -R0 ;  /* 0xfffffff70f037810 */ /* 0x000fe20007ffe800 */
[----:B------:R-:W-:Y:S01]  /*1f060*/  FFMA.FTZ R7, -R221, R7, R192 ;  /* 0x00000007dd077223 */ /* 0x000fe200000101c0 */
[-C--:B------:R-:W-:Y:S01]  /*1f070*/  ISETP.GE.AND P1, PT, R4, R226.reuse, PT ;  /* 0x000000e20400720c */ /* 0x080fe20003f26270 */
[----:B------:R-:W-:Y:S01]  /*1f080*/  IMAD.MOV.U32 R192, RZ, RZ, R26 ;  /* 0x000000ffffc07224 */ /* 0x000fe200078e001a */
[----:B------:R-:W-:Y:S01]  /*1f090*/  IADD3 R2, PT, PT, R225, -0x20, -R0 ;  /* 0xffffffe0e1027810 */ /* 0x000fe20007ffe800 */
[----:B------:R-:W-:Y:S01]  /*1f0a0*/  IMAD.MOV.U32 R179, RZ, RZ, R116 ;  /* 0x000000ffffb37224 */ /* 0x000fe200078e0074 */
[----:B------:R-:W-:Y:S02]  /*1f0b0*/  ISETP.GE.AND P0, PT, R104, R226, PT ;  /* 0x000000e26800720c */ /* 0x000fe40003f06270 */
[----:B------:R-:W-:Y:S02]  /*1f0c0*/  IABS R3, R3 ;  /* 0x0000000300037213 */ /* 0x000fe40000000000 */
[----:B------:R-:W-:Y:S02]  /*1f0d0*/  FSEL R130, R12, -INF , P1 ;  /* 0xff8000000c827808 */ /* 0x000fe40000800000 */
[----:B------:R-:W-:Y:S02]  /*1f0e0*/  IABS R2, R2 ;  /* 0x0000000200027213 */ /* 0x000fe40000000000 */
[----:B------:R-:W-:Y:S02]  /*1f0f0*/  ISETP.GE.AND P1, PT, R21, R228, PT ;  /* 0x000000e41500720c */ /* 0x000fe40003f26270 */
[----:B------:R-:W-:Y:S02]  /*1f100*/  FSEL R131, R11, -INF , P0 ;  /* 0xff8000000b837808 */ /* 0x000fe40000000000 */
[----:B------:R-:W-:Y:S02]  /*1f110*/  ISETP.GE.AND P0, PT, R106, R226, PT ;  /* 0x000000e26a00720c */ /* 0x000fe40003f06270 */
[--C-:B------:R-:W-:Y:S02]  /*1f120*/  IADD3 R6, PT, PT, R15, -0x1, -R0.reuse ;  /* 0xffffffff0f067810 */ /* 0x100fe40007ffe800 */
[----:B------:R-:W-:Y:S02]  /*1f130*/  I2FP.F32.S32 R3, R3 ;  /* 0x0000000300037245 */ /* 0x000fe40000201400 */
[----:B------:R-:W-:Y:S02]  /*1f140*/  I2FP.F32.S32 R2, R2 ;  /* 0x0000000200027245 */ /* 0x000fe40000201400 */
[----:B------:R-:W-:Y:S01]  /*1f150*/  FSEL R206, R7, -INF , P1 ;  /* 0xff80000007ce7808 */ /* 0x000fe20000800000 */
[----:B------:R-:W-:Y:S01]  /*1f160*/  FFMA.FTZ R17, -R221, R3, R189 ;  /* 0x00000003dd117223 */ /* 0x000fe200000101bd */
[----:B------:R-:W-:Y:S01]  /*1f170*/  FSEL R204, R10, -INF , P0 ;  /* 0xff8000000acc7808 */ /* 0x000fe20000000000 */
[----:B------:R-:W-:Y:S01]  /*1f180*/  VIADD R189, R21, 0x60 ;  /* 0x0000006015bd7836 */ /* 0x000fe20000000000 */
[----:B------:R-:W-:Y:S01]  /*1f190*/  ISETP.GE.AND P1, PT, R19, R228, PT ;  /* 0x000000e41300720c */ /* 0x000fe20003f26270 */
[----:B------:R-:W-:Y:S01]  /*1f1a0*/  FFMA.FTZ R48, -R221, R2, R171 ;  /* 0x00000002dd307223 */ /* 0x000fe200000101ab */
[----:B------:R-:W-:Y:S02]  /*1f1b0*/  IABS R6, R6 ;  /* 0x0000000600067213 */ /* 0x000fe40000000000 */
[----:B------:R-:W-:Y:S02]  /*1f1c0*/  ISETP.GE.AND P0, PT, R105, R226, PT ;  /* 0x000000e26900720c */ /* 0x000fe40003f06270 */
[--C-:B------:R-:W-:Y:S02]  /*1f1d0*/  IADD3 R7, PT, PT, R15, -0x11, -R0.reuse ;  /* 0xffffffef0f077810 */ /* 0x100fe40007ffe800 */
[--C-:B------:R-:W-:Y:S02]  /*1f1e0*/  IADD3 R3, PT, PT, R225, -0x21, -R0.reuse ;  /* 0xffffffdfe1037810 */ /* 0x100fe40007ffe800 */
[----:B------:R-:W-:Y:S02]  /*1f1f0*/  FSEL R215, R5, -INF , P1 ;  /* 0xff80000005d77808 */ /* 0x000fe40000800000 */
[--C-:B------:R-:W-:Y:S02]  /*1f200*/  IADD3 R2, PT, PT, R225, -0x28, -R0.reuse ;  /* 0xffffffd8e1027810 */ /* 0x100fe40007ffe800 */
[----:B------:R-:W-:Y:S02]  /*1f210*/  I2FP.F32.S32 R6, R6 ;  /* 0x0000000600067245 */ /* 0x000fe40000201400 */
[----:B------:R-:W-:Y:S02]  /*1f220*/  FSEL R169, R9, -INF , P0 ;  /* 0xff80000009a97808 */ /* 0x000fe40000000000 */
[----:B------:R-:W-:Y:S01]  /*1f230*/  IADD3 R5, PT, PT, R225, -0x29, -R0 ;  /* 0xffffffd7e1057810 */ /* 0x000fe20007ffe800 */
[C---:B------:R-:W-:Y:S01]  /*1f240*/  FFMA.FTZ R6, -R221.reuse, R6, R188 ;  /* 0x00000006dd067223 */ /* 0x040fe200000101bc */
[C---:B------:R-:W-:Y:S01]  /*1f250*/  ISETP.GE.AND P0, PT, R4.reuse, R228, PT ;  /* 0x000000e40400720c */ /* 0x040fe20003f06270 */
[----:B------:R-:W-:Y:S01]  /*1f260*/  IMAD.MOV.U32 R188, RZ, RZ, R179 ;  /* 0x000000ffffbc7224 */ /* 0x000fe200078e00b3 */
[----:B------:R-:W-:Y:S01]  /*1f270*/  ISETP.GE.AND P1, PT, R4, R229, PT ;  /* 0x000000e50400720c */ /* 0x000fe20003f26270 */
[----:B------:R-:W-:Y:S01]  /*1f280*/  IMAD.MOV.U32 R179, RZ, RZ, R90 ;  /* 0x000000ffffb37224 */ /* 0x000fe200078e005a */
[----:B------:R-:W-:Y:S01]  /*1f290*/  IABS R7, R7 ;  /* 0x0000000700077213 */ /* 0x000fe20000000000 */
[----:B------:R-:W-:Y:S01]  /*1f2a0*/  IMAD.MOV.U32 R90, RZ, RZ, R79 ;  /* 0x000000ffff5a7224 */ /* 0x000fe200078e004f */
[----:B------:R-:W-:Y:S02]  /*1f2b0*/  IABS R4, R3 ;  /* 0x0000000300047213 */ /* 0x000fe40000000000 */
[----:B------:R-:W-:Y:S02]  /*1f2c0*/  IABS R3, R2 ;  /* 0x0000000200037213 */ /* 0x000fe40000000000 */
[----:B------:R-:W-:Y:S01]  /*1f2d0*/  IABS R2, R5 ;  /* 0x0000000500027213 */ /* 0x000fe20000000000 */
[----:B------:R-:W-:Y:S01]  /*1f2e0*/  IMAD.MOV.U32 R5, RZ, RZ, R7 ;  /* 0x000000ffff057224 */ /* 0x000fe200078e0007 */
[----:B------:R-:W-:Y:S02]  /*1f2f0*/  I2FP.F32.S32 R4, R4 ;  /* 0x0000000400047245 */ /* 0x000fe40000201400 */
[----:B------:R-:W-:Y:S02]  /*1f300*/  I2FP.F32.S32 R2, R2 ;  /* 0x0000000200027245 */ /* 0x000fe40000201400 */
[----:B------:R-:W-:Y:S01]  /*1f310*/  FSEL R205, R6, -INF , P4 ;  /* 0xff80000006cd7808 */ /* 0x000fe20002000000 */
[----:B------:R-:W-:Y:S01]  /*1f320*/  FFMA.FTZ R18, -R221, R4, R181 ;  /* 0x00000004dd127223 */ /* 0x000fe200000101b5 */
[--C-:B------:R-:W-:Y:S01]  /*1f330*/  IADD3 R6, PT, PT, R15, -0x10, -R0.reuse ;  /* 0xfffffff00f067810 */ /* 0x100fe20007ffe800 */
[----:B------:R-:W-:Y:S01]  /*1f340*/  FFMA.FTZ R66, -R221, R2, R175 ;  /* 0x00000002dd427223 */ /* 0x000fe200000101af */
[----:B------:R-:W-:Y:S01]  /*1f350*/  I2FP.F32.S32 R5, R5 ;  /* 0x0000000500057245 */ /* 0x000fe20000201400 */
[----:B------:R-:W-:Y:S01]  /*1f360*/  VIADD R175, R21, 0x68 ;  /* 0x0000006815af7836 */ /* 0x000fe20000000000 */
[----:B------:R-:W-:Y:S02]  /*1f370*/  I2FP.F32.S32 R3, R3 ;  /* 0x0000000300037245 */ /* 0x000fe40000201400 */
[--C-:B------:R-:W-:Y:S01]  /*1f380*/  IADD3 R2, PT, PT, R225, -0x30, -R0.reuse ;  /* 0xffffffd0e1027810 */ /* 0x100fe20007ffe800 */
[----:B------:R-:W-:Y:S01]  /*1f390*/  FFMA.FTZ R23, -R221, R5, R197 ;  /* 0x00000005dd177223 */ /* 0x000fe200000101c5 */
[----:B------:R-:W-:Y:S01]  /*1f3a0*/  IABS R6, R6 ;  /* 0x0000000600067213 */ /* 0x000fe20000000000 */
[----:B------:R-:W-:Y:S01]  /*1f3b0*/  VIADD R197, R21, 0x51 ;  /* 0x0000005115c57836 */ /* 0x000fe20000000000 */
[----:B------:R-:W-:Y:S01]  /*1f3c0*/  IADD3 R4, PT, PT, R225, -0x31, -R0 ;  /* 0xffffffcfe1047810 */ /* 0x000fe20007ffe800 */
[----:B------:R-:W-:Y:S01]  /*1f3d0*/  FFMA.FTZ R63, -R221, R3, R178 ;  /* 0x00000003dd3f7223 */ /* 0x000fe200000101b2 */
[C-C-:B------:R-:W-:Y:S02]  /*1f3e0*/  IADD3 R7, PT, PT, R15.reuse, -0x20, -R0.reuse ;  /* 0xffffffe00f077810 */ /* 0x140fe40007ffe800 */
[--C-:B------:R-:W-:Y:S02]  /*1f3f0*/  IADD3 R5, PT, PT, R15, -0x19, -R0.reuse ;  /* 0xffffffe70f057810 */ /* 0x100fe40007ffe800 */
[----:B------:R-:W-:Y:S02]  /*1f400*/  IABS R3, R2 ;  /* 0x0000000200037213 */ /* 0x000fe40000000000 */
[----:B------:R-:W-:Y:S02]  /*1f410*/  I2FP.F32.S32 R6, R6 ;  /* 0x0000000600067245 */ /* 0x000fe40000201400 */
[----:B------:R-:W-:Y:S02]  /*1f420*/  IABS R2, R4 ;  /* 0x0000000400027213 */ /* 0x000fe40000000000 */
[----:B------:R-:W-:Y:S01]  /*1f430*/  IABS R4, R7 ;  /* 0x0000000700047213 */ /* 0x000fe20000000000 */
[----:B------:R-:W-:Y:S01]  /*1f440*/  FFMA.FTZ R20, -R221, R6, R199 ;  /* 0x00000006dd147223 */ /* 0x000fe200000101c7 */
[----:B------:R-:W-:Y:S02]  /*1f450*/  IABS R5, R5 ;  /* 0x0000000500057213 */ /* 0x000fe40000000000 */
[----:B------:R-:W-:Y:S02]  /*1f460*/  I2FP.F32.S32 R2, R2 ;  /* 0x0000000200027245 */ /* 0x000fe40000201400 */
[----:B------:R-:W-:Y:S02]  /*1f470*/  I2FP.F32.S32 R4, R4 ;  /* 0x0000000400047245 */ /* 0x000fe40000201400 */
[----:B------:R-:W-:Y:S01]  /*1f480*/  IADD3 R6, PT, PT, R15, -0x18, -R0 ;  /* 0xffffffe80f067810 */ /* 0x000fe20007ffe800 */
[C---:B------:R-:W-:Y:S01]  /*1f490*/  FFMA.FTZ R100, -R221.reuse, R2, R180 ;  /* 0x00000002dd647223 */ /* 0x040fe200000101b4 */
[----:B------:R-:W-:Y:S01]  /*1f4a0*/  I2FP.F32.S32 R5, R5 ;  /* 0x0000000500057245 */ /* 0x000fe20000201400 */
[C---:B------:R-:W-:Y:S01]  /*1f4b0*/  FFMA.FTZ R101, -R221.reuse, R4, R198 ;  /* 0x00000004dd657223 */ /* 0x040fe200000101c6 */
[----:B------:R-:W-:Y:S02]  /*1f4c0*/  I2FP.F32.S32 R3, R3 ;  /* 0x0000000300037245 */ /* 0x000fe40000201400 */
[----:B------:R-:W-:Y:S01]  /*1f4d0*/  IABS R6, R6 ;  /* 0x0000000600067213 */ /* 0x000fe20000000000 */
[----:B------:R-:W-:Y:S01]  /*1f4e0*/  FFMA.FTZ R77, -R221, R5, R202 ;  /* 0x00000005dd4d7223 */ /* 0x000fe200000101ca */
[----:B------:R-:W-:Y:S01]  /*1f4f0*/  IADD3 R2, PT, PT, R225, -0x38, -R0 ;  /* 0xffffffc8e1027810 */ /* 0x000fe20007ffe800 */
[----:B------:R-:W-:Y:S01]  /*1f500*/  FFMA.FTZ R92, -R221, R3, R182 ;  /* 0x00000003dd5c7223 */ /* 0x000fe200000101b6 */
[--C-:B------:R-:W-:Y:S02]  /*1f510*/  IADD3 R4, PT, PT, R225, -0x39, -R0.reuse ;  /* 0xffffffc7e1047810 */ /* 0x100fe40007ffe800 */
[C-C-:B------:R-:W-:Y:S02]  /*1f520*/  IADD3 R5, PT, PT, R15.reuse, -0x28, -R0.reuse ;  /* 0xffffffd80f057810 */ /* 0x140fe40007ffe800 */
[----:B------:R-:W-:Y:S02]  /*1f530*/  I2FP.F32.S32 R6, R6 ;  /* 0x0000000600067245 */ /* 0x000fe40000201400 */
[----:B------:R-:W-:Y:S02]  /*1f540*/  IADD3 R7, PT, PT, R15, -0x29, -R0 ;  /* 0xffffffd70f077810 */ /* 0x000fe40007ffe800 */
[----:B------:R-:W-:Y:S01]  /*1f550*/  IABS R3, R2 ;  /* 0x0000000200037213 */ /* 0x000fe20000000000 */
[----:B------:R-:W-:Y:S01]  /*1f560*/  FFMA.FTZ R25, -R221, R6, R208 ;  /* 0x00000006dd197223 */ /* 0x000fe200000101d0 */
[----:B------:R-:W-:Y:S02]  /*1f570*/  IABS R2, R4 ;  /* 0x0000000400027213 */ /* 0x000fe40000000000 */
[----:B------:R-:W-:Y:S02]  /*1f580*/  IABS R5, R5 ;  /* 0x0000000500057213 */ /* 0x000fe40000000000 */
[----:B------:R-:W-:Y:S02]  /*1f590*/  IABS R4, R7 ;  /* 0x0000000700047213 */ /* 0x000fe40000000000 */
[----:B------:R-:W-:Y:S02]  /*1f5a0*/  I2FP.F32.S32 R3, R3 ;  /* 0x0000000300037245 */ /* 0x000fe40000201400 */
[----:B------:R-:W-:Y:S02]  /*1f5b0*/  I2FP.F32.S32 R2, R2 ;  /* 0x0000000200027245 */ /* 0x000fe40000201400 */
[----:B------:R-:W-:Y:S01]  /*1f5c0*/  IADD3 R6, PT, PT, R15, -0x21, -R0 ;  /* 0xffffffdf0f067810 */ /* 0x000fe20007ffe800 */
[C---:B------:R-:W-:Y:S01]  /*1f5d0*/  FFMA.FTZ R87, -R221.reuse, R3, R187 ;  /* 0x00000003dd577223 */ /* 0x040fe200000101bb */
[----:B------:R-:W-:Y:S01]  /*1f5e0*/  I2FP.F32.S32 R5, R5 ;  /* 0x0000000500057245 */ /* 0x000fe20000201400 */
[----:B------:R-:W-:Y:S01]  /*1f5f0*/  FFMA.FTZ R97, -R221, R2, R186 ;  /* 0x00000002dd617223 */ /* 0x000fe200000101ba */
[----:B------:R-:W-:Y:S02]  /*1f600*/  I2FP.F32.S32 R4, R4 ;  /* 0x0000000400047245 */ /* 0x000fe40000201400 */
[--C-:B------:R-:W-:Y:S01]  /*1f610*/  IADD3 R7, PT, PT, R15, -0x31, -R0.reuse ;  /* 0xffffffcf0f077810 */ /* 0x100fe20007ffe800 */
[----:B------:R-:W-:Y:S01]  /*1f620*/  FFMA.FTZ R98, -R221, R5, R203 ;  /* 0x00000005dd627223 */ /* 0x000fe200000101cb */
[----:B------:R-:W-:Y:S01]  /*1f630*/  IABS R6, R6 ;  /* 0x0000000600067213 */ /* 0x000fe20000000000 */
[----:B------:R-:W-:Y:S01]  /*1f640*/  VIADD R203, R21, 0x59 ;  /* 0x0000005915cb7836 */ /* 0x000fe20000000000 */
[--C-:B------:R-:W-:Y:S01]  /*1f650*/  IADD3 R3, PT, PT, R225, -0x40, -R0.reuse ;  /* 0xffffffc0e1037810 */ /* 0x100fe20007ffe800 */
        /* <DEDUP_REMOVED lines=8> */
[----:B------:R-:W-:Y:S01]  /*1f6e0*/  IABS R2, R5 ;  /* 0x0000000500027213 */ /* 0x000fe20000000000 */
[----:B------:R-:W-:Y:S01]  /*1f6f0*/  IMAD.MOV.U32 R5, RZ, RZ, R7 ;  /* 0x000000ffff057224 */ /* 0x000fe200078e0007 */
[----:B------:R-:W-:Y:S01]  /*1f700*/  IADD3 R6, PT, PT, R15, -0x30, -R0 ;  /* 0xffffffd00f067810 */ /* 0x000fe20007ffe800 */
[----:B------:R-:W-:Y:S01]  /*1f710*/  IMAD.MOV.U32 R211, RZ, RZ, R169 ;  /* 0x000000ffffd37224 */ /* 0x000fe200078e00a9 */
[----:B------:R-:W-:Y:S02]  /*1f720*/  I2FP.F32.S32 R3, R3 ;  /* 0x0000000300037245 */ /* 0x000fe40000201400 */
[----:B------:R-:W-:Y:S02]  /*1f730*/  I2FP.F32.S32 R2, R2 ;  /* 0x0000000200027245 */ /* 0x000fe40000201400 */
[----:B------:R-:W-:Y:S01]  /*1f740*/  I2FP.F32.S32 R5, R5 ;  /* 0x0000000500057245 */ /* 0x000fe20000201400 */
[C---:B------:R-:W-:Y:S01]  /*1f750*/  FFMA.FTZ R93, -R221.reuse, R3, R193 ;  /* 0x00000003dd5d7223 */ /* 0x040fe200000101c1 */
[----:B------:R-:W-:Y:S01]  /*1f760*/  IABS R6, R6 ;  /* 0x0000000600067213 */ /* 0x000fe20000000000 */
[----:B------:R-:W-:Y:S01]  /*1f770*/  FFMA.FTZ R96, -R221, R2, R40 ;  /* 0x00000002dd607223 */ /* 0x000fe20000010128 */
[----:B------:R-:W-:Y:S01]  /*1f780*/  I2FP.F32.S32 R4, R4 ;  /* 0x0000000400047245 */ /* 0x000fe20000201400 */
[----:B------:R-:W-:Y:S01]  /*1f790*/  VIADD R40, R21, 0x20 ;  /* 0x0000002015287836 */ /* 0x000fe20000000000 */
[----:B------:R-:W-:Y:S01]  /*1f7a0*/  IADD3 R7, PT, PT, R15, -0x39, -R0 ;  /* 0xffffffc70f077810 */ /* 0x000fe20007ffe800 */
[----:B------:R-:W-:Y:S01]  /*1f7b0*/  FFMA.FTZ R95, -R221, R5, R210 ;  /* 0x00000005dd5f7223 */ /* 0x000fe200000101d2 */
[--C-:B------:R-:W-:Y:S01]  /*1f7c0*/  IADD3 R3, PT, PT, R225, -0x49, -R0.reuse ;  /* 0xffffffb7e1037810 */ /* 0x100fe20007ffe800 */
[----:B------:R-:W-:Y:S01]  /*1f7d0*/  FFMA.FTZ R91, -R221, R4, R195 ;  /* 0x00000004dd5b7223 */ /* 0x000fe200000101c3 */
[C-C-:B------:R-:W-:Y:S02]  /*1f7e0*/  IADD3 R2, PT, PT, R225.reuse, -0x50, -R0.reuse ;  /* 0xffffffb0e1027810 */ /* 0x140fe40007ffe800 */
[----:B------:R-:W-:Y:S02]  /*1f7f0*/  I2FP.F32.S32 R6, R6 ;  /* 0x0000000600067245 */ /* 0x000fe40000201400 */
[----:B------:R-:W-:Y:S02]  /*1f800*/  IADD3 R5, PT, PT, R225, -0x51, -R0 ;  /* 0xffffffafe1057810 */ /* 0x000fe40007ffe800 */
[----:B------:R-:W-:Y:S01]  /*1f810*/  IABS R7, R7 ;  /* 0x0000000700077213 */ /* 0x000fe20000000000 */
[----:B------:R-:W-:Y:S01]  /*1f820*/  FFMA.FTZ R94, -R221, R6, R234 ;  /* 0x00000006dd5e7223 */ /* 0x000fe200000101ea */
[----:B------:R-:W-:Y:S01]  /*1f830*/  IABS R4, R3 ;  /* 0x0000000300047213 */ /* 0x000fe20000000000 */
[----:B------:R-:W-:Y:S01]  /*1f840*/  IMAD.MOV.U32 R234, RZ, RZ, R206 ;  /* 0x000000ffffea7224 */ /* 0x000fe200078e00ce */
[----:B------:R-:W-:Y:S02]  /*1f850*/  IABS R3, R2 ;  /* 0x0000000200037213 */ /* 0x000fe40000000000 */
[----:B------:R-:W-:Y:S01]  /*1f860*/  IABS R2, R5 ;  /* 0x0000000500027213 */ /* 0x000fe20000000000 */
[----:B------:R-:W-:Y:S01]  /*1f870*/  IMAD.MOV.U32 R5, RZ, RZ, R7 ;  /* 0x000000ffff057224 */ /* 0x000fe200078e0007 */
[----:B------:R-:W-:Y:S02]  /*1f880*/  IADD3 R6, PT, PT, R15, -0x38, -R0 ;  /* 0xffffffc80f067810 */ /* 0x000fe40007ffe800 */
[----:B------:R-:W-:Y:S02]  /*1f890*/  I2FP.F32.S32 R2, R2 ;  /* 0x0000000200027245 */ /* 0x000fe40000201400 */
[----:B------:R-:W-:Y:S02]  /*1f8a0*/  I2FP.F32.S32 R4, R4 ;  /* 0x0000000400047245 */ /* 0x000fe40000201400 */
[----:B------:R-:W-:Y:S01]  /*1f8b0*/  IABS R6, R6 ;  /* 0x0000000600067213 */ /* 0x000fe20000000000 */
[C---:B------:R-:W-:Y:S01]  /*1f8c0*/  FFMA.FTZ R73, -R221.reuse, R2, R42 ;  /* 0x00000002dd497223 */ /* 0x040fe2000001012a */
[----:B------:R-:W-:Y:S01]  /*1f8d0*/  I2FP.F32.S32 R5, R5 ;  /* 0x0000000500057245 */ /* 0x000fe20000201400 */
[----:B------:R-:W-:Y:S01]  /*1f8e0*/  FFMA.FTZ R54, -R221, R4, R200 ;  /* 0x00000004dd367223 */ /* 0x000fe200000101c8 */
[----:B------:R-:W-:Y:S01]  /*1f8f0*/  I2FP.F32.S32 R3, R3 ;  /* 0x0000000300037245 */ /* 0x000fe20000201400 */
[----:B------:R-:W-:Y:S01]  /*1f900*/  VIADD R42, R21, 0x21 ;  /* 0x00000021152a7836 */ /* 0x000fe20000000000 */
[----:B------:R-:W-:Y:S01]  /*1f910*/  I2FP.F32.S32 R6, R6 ;  /* 0x0000000600067245 */ /* 0x000fe20000201400 */
[----:B------:R-:W-:Y:S01]  /*1f920*/  FFMA.FTZ R59, -R221, R5, R237 ;  /* 0x00000005dd3b7223 */ /* 0x000fe200000101ed */
[C-C-:B------:R-:W-:Y:S01]  /*1f930*/  IADD3 R2, PT, PT, R225.reuse, -0x58, -R0.reuse ;  /* 0xffffffa8e1027810 */ /* 0x140fe20007ffe800 */
[----:B------:R-:W-:Y:S01]  /*1f940*/  IMAD.MOV.U32 R237, RZ, RZ, R205 ;  /* 0x000000ffffed7224 */ /* 0x000fe200078e00cd */
[--C-:B------:R-:W-:Y:S01]  /*1f950*/  IADD3 R4, PT, PT, R225, -0x59, -R0.reuse ;  /* 0xffffffa7e1047810 */ /* 0x100fe20007ffe800 */
[----:B------:R-:W-:Y:S01]  /*1f960*/  FFMA.FTZ R56, -R221, R6, R239 ;  /* 0x00000006dd387223 */ /* 0x000fe200000101ef */
[----:B------:R-:W-:Y:S01]  /*1f970*/  IADD3 R7, PT, PT, R15, -0x48, -R0 ;  /* 0xffffffb80f077810 */ /* 0x000fe20007ffe800 */
[----:B------:R-:W-:Y:S01]  /*1f980*/  FFMA.FTZ R74, -R221, R3, R194 ;  /* 0x00000003dd4a7223 */ /* 0x000fe200000101c2 */
[C-C-:B------:R-:W-:Y:S01]  /*1f990*/  IADD3 R5, PT, PT, R15.reuse, -0x41, -R0.reuse ;  /* 0xffffffbf0f057810 */ /* 0x140fe20007ffe800 */
[----:B------:R-:W-:Y:S01]  /*1f9a0*/  IMAD.MOV.U32 R239, RZ, RZ, R207 ;  /* 0x000000ffffef7224 */ /* 0x000fe200078e00cf */
[----:B------:R-:W-:Y:S02]  /*1f9b0*/  IABS R3, R2 ;  /* 0x0000000200037213 */ /* 0x000fe40000000000 */
[----:B------:R-:W-:Y:S02]  /*1f9c0*/  IABS R2, R4 ;  /* 0x0000000400027213 */ /* 0x000fe40000000000 */
[----:B------:R-:W-:Y:S02]  /*1f9d0*/  IADD3 R6, PT, PT, R15, -0x40, -R0 ;  /* 0xffffffc00f067810 */ /* 0x000fe40007ffe800 */
[----:B------:R-:W-:Y:S02]  /*1f9e0*/  IABS R4, R7 ;  /* 0x0000000700047213 */ /* 0x000fe40000000000 */
[----:B------:R-:W-:Y:S02]  /*1f9f0*/  IABS R5, R5 ;  /* 0x0000000500057213 */ /* 0x000fe40000000000 */
[----:B------:R-:W-:Y:S02]  /*1fa00*/  I2FP.F32.S32 R2, R2 ;  /* 0x0000000200027245 */ /* 0x000fe40000201400 */
[----:B------:R-:W-:Y:S02]  /*1fa10*/  IABS R6, R6 ;  /* 0x0000000600067213 */ /* 0x000fe40000000000 */
[----:B------:R-:W-:Y:S01]  /*1fa20*/  I2FP.F32.S32 R4, R4 ;  /* 0x0000000400047245 */ /* 0x000fe20000201400 */
[C---:B------:R-:W-:Y:S01]  /*1fa30*/  FFMA.FTZ R29, -R221.reuse, R2, R29 ;  /* 0x00000002dd1d7223 */ /* 0x040fe2000001011d */
        /* <DEDUP_REMOVED lines=8> */
[----:B------:R-:W-:Y:S01]  /*1fac0*/  FFMA.FTZ R24, -R221, R6, R244 ;  /* 0x00000006dd187223 */ /* 0x000fe200000101f4 */
[C---:B------:R-:W-:Y:S01]  /*1fad0*/  IADD3 R5, PT, PT, R15.reuse, -0x50, -R0 ;  /* 0xffffffb00f057810 */ /* 0x040fe20007ffe800 */
[----:B------:R-:W-:Y:S01]  /*1fae0*/  IMAD.MOV.U32 R244, RZ, RZ, R204 ;  /* 0x000000fffff47224 */ /* 0x000fe200078e00cc */
[--C-:B------:R-:W-:Y:S01]  /*1faf0*/  IADD3 R7, PT, PT, R15, -0x51, -R0.reuse ;  /* 0xffffffaf0f077810 */ /* 0x100fe20007ffe800 */
[----:B------:R-:W-:Y:S01]  /*1fb00*/  VIADD R204, R21, 0x58 ;  /* 0x0000005815cc7836 */ /* 0x000fe20000000000 */
[----:B------:R-:W-:Y:S01]  /*1fb10*/  IABS R3, R2 ;  /* 0x0000000200037213 */ /* 0x000fe20000000000 */
[----:B------:R-:W-:Y:S01]  /*1fb20*/  IMAD.MOV.U32 R243, RZ, RZ, R131 ;  /* 0x000000fffff37224 */ /* 0x000fe200078e0083 */
[----:B------:R-:W-:Y:S01]  /*1fb30*/  IADD3 R6, PT, PT, R15, -0x49, -R0 ;  /* 0xffffffb70f067810 */ /* 0x000fe20007ffe800 */
[C---:B------:R-:W-:Y:S01]  /*1fb40*/  VIADD R131, R21.reuse, 0x70 ;  /* 0x0000007015837836 */ /* 0x040fe20000000000 */
[----:B------:R-:W-:Y:S01]  /*1fb50*/  IABS R2, R4 ;  /* 0x0000000400027213 */ /* 0x000fe20000000000 */
[----:B------:R-:W-:Y:S01]  /*1fb60*/  IMAD.MOV.U32 R238, RZ, RZ, R130 ;  /* 0x000000ffffee7224 */ /* 0x000fe200078e0082 */
[----:B------:R-:W-:Y:S01]  /*1fb70*/  IABS R5, R5 ;  /* 0x0000000500057213 */ /* 0x000fe20000000000 */
[----:B------:R-:W-:Y:S01]  /*1fb80*/  VIADD R130, R21, 0x71 ;  /* 0x0000007115827836 */ /* 0x000fe20000000000 */
[----:B------:R-:W-:Y:S02]  /*1fb90*/  IABS R4, R7 ;  /* 0x0000000700047213 */ /* 0x000fe40000000000 */
[----:B------:R-:W-:Y:S02]  /*1fba0*/  I2FP.F32.S32 R3, R3 ;  /* 0x0000000300037245 */ /* 0x000fe40000201400 */
[----:B------:R-:W-:Y:S02]  /*1fbb0*/  IABS R6, R6 ;  /* 0x0000000600067213 */ /* 0x000fe40000000000 */
[----:B------:R-:W-:Y:S01]  /*1fbc0*/  I2FP.F32.S32 R2, R2 ;  /* 0x0000000200027245 */ /* 0x000fe20000201400 */
[C---:B------:R-:W-:Y:S01]  /*1fbd0*/  FFMA.FTZ R19, -R221.reuse, R3, R209 ;  /* 0x00000003dd137223 */ /* 0x040fe200000101d1 */
[----:B------:R-:W-:Y:S02]  /*1fbe0*/  I2FP.F32.S32 R5, R5 ;  /* 0x0000000500057245 */ /* 0x000fe40000201400 */
[----:B------:R-:W-:Y:S01]  /*1fbf0*/  I2FP.F32.S32 R4, R4 ;  /* 0x0000000400047245 */ /* 0x000fe20000201400 */
[----:B------:R-:W-:Y:S01]  /*1fc00*/  FFMA.FTZ R22, -R221, R2, R52 ;  /* 0x00000002dd167223 */ /* 0x000fe20000010134 */
[--C-:B------:R-:W-:Y:S01]  /*1fc10*/  IADD3 R7, PT, PT, R15, -0x59, -R0.reuse ;  /* 0xffffffa70f077810 */ /* 0x100fe20007ffe800 */
[----:B------:R-:W-:Y:S01]  /*1fc20*/  VIADD R52, R21, 0x29 ;  /* 0x0000002915347836 */ /* 0x000fe20000000000 */
[----:B------:R-:W-:Y:S01]  /*1fc30*/  I2FP.F32.S32 R6, R6 ;  /* 0x0000000600067245 */ /* 0x000fe20000201400 */
[----:B------:R-:W-:Y:S01]  /*1fc40*/  FFMA.FTZ R191, -R221, R5, R191 ;  /* 0x00000005ddbf7223 */ /* 0x000fe200000101bf */
[----:B------:R-:W-:Y:S01]  /*1fc50*/  IADD3 R3, PT, PT, R225, -0x68, -R0 ;  /* 0xffffff98e1037810 */ /* 0x000fe20007ffe800 */
[----:B------:R-:W-:Y:S01]  /*1fc60*/  FFMA.FTZ R190, -R221, R4, R190 ;  /* 0x00000004ddbe7223 */ /* 0x000fe200000101be */
[--C-:B------:R-:W-:Y:S01]  /*1fc70*/  IADD3 R2, PT, PT, R225, -0x69, -R0.reuse ;  /* 0xffffff97e1027810 */ /* 0x100fe20007ffe800 */
[----:B------:R-:W-:Y:S01]  /*1fc80*/  FFMA.FTZ R12, -R221, R6, R247 ;  /* 0x00000006dd0c7223 */ /* 0x000fe200000101f7 */
[----:B------:R-:W-:Y:S01]  /*1fc90*/  IADD3 R5, PT, PT, R225, -0x70, -R0 ;  /* 0xffffff90e1057810 */ /* 0x000fe20007ffe800 */
[----:B------:R-:W-:Y:S01]  /*1fca0*/  IMAD.MOV.U32 R247, RZ, RZ, R120 ;  /* 0x000000fffff77224 */ /* 0x000fe200078e0078 */
[----:B------:R-:W-:Y:S01]  /*1fcb0*/  IABS R7, R7 ;  /* 0x0000000700077213 */ /* 0x000fe20000000000 */
[----:B------:R-:W-:Y:S01]  /*1fcc0*/  VIADD R120, R21, 0x78 ;  /* 0x0000007815787836 */ /* 0x000fe20000000000 */
[----:B------:R-:W-:Y:S02]  /*1fcd0*/  IABS R4, R3 ;  /* 0x0000000300047213 */ /* 0x000fe40000000000 */
[----:B------:R-:W-:Y:S02]  /*1fce0*/  IADD3 R6, PT, PT, R15, -0x58, -R0 ;  /* 0xffffffa80f067810 */ /* 0x000fe40007ffe800 */
[----:B------:R-:W-:Y:S02]  /*1fcf0*/  IABS R3, R2 ;  /* 0x0000000200037213 */ /* 0x000fe40000000000 */
[----:B------:R-:W-:Y:S01]  /*1fd00*/  IABS R2, R5 ;  /* 0x0000000500027213 */ /* 0x000fe20000000000 */
[----:B------:R-:W-:Y:S01]  /*1fd10*/  IMAD.MOV.U32 R5, RZ, RZ, R7 ;  /* 0x000000ffff057224 */ /* 0x000fe200078e0007 */
[----:B------:R-:W-:Y:S02]  /*1fd20*/  IABS R6, R6 ;  /* 0x0000000600067213 */ /* 0x000fe40000000000 */
        /* <DEDUP_REMOVED lines=8> */
[--C-:B------:R-:W-:Y:S01]  /*1fdb0*/  IADD3 R7, PT, PT, R15, -0x61, -R0.reuse ;  /* 0xffffff9f0f077810 */ /* 0x100fe20007ffe800 */
[----:B------:R-:W-:Y:S01]  /*1fdc0*/  FFMA.FTZ R177, -R221, R6, R177 ;  /* 0x00000006ddb17223 */ /* 0x000fe200000101b1 */
[----:B------:R-:W-:Y:S01]  /*1fdd0*/  IADD3 R3, PT, PT, R225, -0x71, -R0 ;  /* 0xffffff8fe1037810 */ /* 0x000fe20007ffe800 */
[----:B------:R-:W-:Y:S01]  /*1fde0*/  FFMA.FTZ R184, -R221, R4, R184 ;  /* 0x00000004ddb87223 */ /* 0x000fe200000101b8 */
[C-C-:B------:R-:W-:Y:S02]  /*1fdf0*/  IADD3 R2, PT, PT, R225.reuse, -0x78, -R0.reuse ;  /* 0xffffff88e1027810 */ /* 0x140fe40007ffe800 */
[--C-:B------:R-:W-:Y:S02]  /*1fe00*/  IADD3 R5, PT, PT, R225, -0x79, -R0.reuse ;  /* 0xffffff87e1057810 */ /* 0x100fe40007ffe800 */
[--C-:B------:R-:W-:Y:S02]  /*1fe10*/  IADD3 R6, PT, PT, R15, -0x60, -R0.reuse ;  /* 0xffffffa00f067810 */ /* 0x100fe40007ffe800 */
[----:B------:R-:W-:Y:S02]  /*1fe20*/  IABS R7, R7 ;  /* 0x0000000700077213 */ /* 0x000fe40000000000 */
[----:B------:R-:W-:Y:S02]  /*1fe30*/  IABS R4, R3 ;  /* 0x0000000300047213 */ /* 0x000fe40000000000 */
        /* <DEDUP_REMOVED lines=9> */
[----:B------:R-:W-:Y:S01]  /*1fed0*/  FFMA.FTZ R129, -R221, R4, R241 ;  /* 0x00000004dd817223 */ /* 0x000fe200000101f1 */
[----:B------:R-:W-:Y:S01]  /*1fee0*/  I2FP.F32.S32 R3, R3 ;  /* 0x0000000300037245 */ /* 0x000fe20000201400 */
[----:B------:R-:W-:Y:S01]  /*1fef0*/  IMAD.MOV.U32 R241, RZ, RZ, R119 ;  /* 0x000000fffff17224 */ /* 0x000fe200078e0077 */
[--C-:B------:R-:W-:Y:S01]  /*1ff00*/  IADD3 R2, PT, PT, R225, -0x80, -R0.reuse ;  /* 0xffffff80e1027810 */ /* 0x100fe20007ffe800 */
[----:B------:R-:W-:Y:S01]  /*1ff10*/  FFMA.FTZ R127, -R221, R6, R251 ;  /* 0x00000006dd7f7223 */ /* 0x000fe200000101fb */
[----:B------:R-:W-:Y:S01]  /*1ff20*/  IADD3 R6, PT, PT, R15, -0x68, -R0 ;  /* 0xffffff980f067810 */ /* 0x000fe20007ffe800 */
[----:B------:R-:W-:Y:S01]  /*1ff30*/  FFMA.FTZ R123, -R221, R3, R236 ;  /* 0x00000003dd7b7223 */ /* 0x000fe200000101ec */
[--C-:B------:R-:W-:Y:S01]  /*1ff40*/  IADD3 R4, PT, PT, R225, -0x81, -R0.reuse ;  /* 0xffffff7fe1047810 */ /* 0x100fe20007ffe800 */
[----:B------:R-:W-:Y:S01]  /*1ff50*/  VIADD R119, R21, 0x79 ;  /* 0x0000007915777836 */ /* 0x000fe20000000000 */
[--C-:B------:R-:W-:Y:S01]  /*1ff60*/  IADD3 R7, PT, PT, R15, -0x70, -R0.reuse ;  /* 0xffffff900f077810 */ /* 0x100fe20007ffe800 */
[----:B------:R-:W-:Y:S01]  /*1ff70*/  FFMA.FTZ R124, -R221, R5, R249 ;  /* 0x00000005dd7c7223 */ /* 0x000fe200000101f9 */
[----:B------:R-:W-:Y:S01]  /*1ff80*/  IADD3 R5, PT, PT, R15, -0x69, -R0 ;  /* 0xffffff970f057810 */ /* 0x000fe20007ffe800 */
[----:B------:R-:W-:Y:S01]  /*1ff90*/  IMAD.MOV.U32 R251, RZ, RZ, R113 ;  /* 0x000000fffffb7224 */ /* 0x000fe200078e0071 */
[----:B------:R-:W-:Y:S01]  /*1ffa0*/  IABS R3, R2 ;  /* 0x0000000200037213 */ /* 0x000fe20000000000 */
[C---:B------:R-:W-:Y:S01]  /*1ffb0*/  VIADD R113, R21.reuse, 0x80 ;  /* 0x0000008015717836 */ /* 0x040fe20000000000 */
[----:B------:R-:W-:Y:S01]  /*1ffc0*/  IABS R6, R6 ;  /* 0x0000000600067213 */ /* 0x000fe20000000000 */
[----:B------:R-:W-:Y:S01]  /*1ffd0*/  IMAD.MOV.U32 R249, RZ, RZ, R110 ;  /* 0x000000fffff97224 */ /* 0x000fe200078e006e */
[----:B------:R-:W-:Y:S01]  /*1ffe0*/  IABS R2, R4 ;  /* 0x0000000400027213 */ /* 0x000fe20000000000 */
[----:B------:R-:W-:Y:S01]  /*1fff0*/  VIADD R110, R21, 0x81 ;  /* 0x00000081156e7836 */ /* 0x000fe20000000000 */
[----:B------:R-:W-:Y:S02]  /*20000*/  IABS R4, R7 ;  /* 0x0000000700047213 */ /* 0x000fe40000000000 */
        /* <DEDUP_REMOVED lines=13> */
[--C-:B------:R-:W-:Y:S02]  /*200e0*/  IADD3 R4, PT, PT, R225, -0x89, -R0.reuse ;  /* 0xffffff77e1047810 */ /* 0x100fe40007ffe800 */
[C-C-:B------:R-:W-:Y:S02]  /*200f0*/  IADD3 R5, PT, PT, R15.reuse, -0x78, -R0.reuse ;  /* 0xffffff880f057810 */ /* 0x140fe40007ffe800 */
[----:B------:R-:W-:Y:S02]  /*20100*/  IADD3 R7, PT, PT, R15, -0x79, -R0 ;  /* 0xffffff870f077810 */ /* 0x000fe40007ffe800 */
[----:B------:R-:W-:Y:S02]  /*20110*/  IABS R6, R6 ;  /* 0x0000000600067213 */ /* 0x000fe40000000000 */
[----:B------:R-:W-:Y:S02]  /*20120*/  IABS R3, R2 ;  /* 0x0000000200037213 */ /* 0x000fe40000000000 */
[----:B------:R-:W-:Y:S02]  /*20130*/  IABS R2, R4 ;  /* 0x0000000400027213 */ /* 0x000fe40000000000 */
        /* <DEDUP_REMOVED lines=12> */
[--C-:B------:R-:W-:Y:S01]  /*20200*/  IADD3 R3, PT, PT, R225, -0x90, -R0.reuse ;  /* 0xffffff70e1037810 */ /* 0x100fe20007ffe800 */
[----:B------:R-:W-:Y:S01]  /*20210*/  FFMA.FTZ R81, -R221, R4, R81 ;  /* 0x00000004dd517223 */ /* 0x000fe20000010151 */
[C-C-:B------:R-:W-:Y:S02]  /*20220*/  IADD3 R2, PT, PT, R225.reuse, -0x91, -R0.reuse ;  /* 0xffffff6fe1027810 */ /* 0x140fe40007ffe800 */
[--C-:B------:R-:W-:Y:S02]  /*20230*/  IADD3 R5, PT, PT, R225, -0x98, -R0.reuse ;  /* 0xffffff68e1057810 */ /* 0x100fe40007ffe800 */
[----:B------:R-:W-:Y:S02]  /*20240*/  IABS R7, R7 ;  /* 0x0000000700077213 */ /* 0x000fe40000000000 */
[----:B------:R-:W-:Y:S02]  /*20250*/  IABS R4, R3 ;  /* 0x0000000300047213 */ /* 0x000fe40000000000 */
        /* <DEDUP_REMOVED lines=9> */
[C---:B------:R-:W-:Y:S01]  /*202f0*/  FFMA.FTZ R62, -R221.reuse, R2, R62 ;  /* 0x00000002dd3e7223 */ /* 0x040fe2000001013e */
[----:B------:R-:W-:Y:S02]  /*20300*/  I2FP.F32.S32 R4, R4 ;  /* 0x0000000400047245 */ /* 0x000fe40000201400 */
[----:B------:R-:W-:Y:S01]  /*20310*/  I2FP.F32.S32 R6, R6 ;  /* 0x0000000600067245 */ /* 0x000fe20000201400 */
[----:B------:R-:W-:Y:S01]  /*20320*/  FFMA.FTZ R65, -R221, R5, R65 ;  /* 0x00000005dd417223 */ /* 0x000fe20000010141 */
[----:B------:R-:W-:Y:S01]  /*20330*/  IADD3 R3, PT, PT, R225, -0x99, -R0 ;  /* 0xffffff67e1037810 */ /* 0x000fe20007ffe800 */
[----:B------:R-:W-:Y:S01]  /*20340*/  FFMA.FTZ R79, -R221, R4, R248 ;  /* 0x00000004dd4f7223 */ /* 0x000fe200000101f8 */
[--C-:B------:R-:W-:Y:S01]  /*20350*/  IADD3 R2, PT, PT, R225, -0xa0, -R0.reuse ;  /* 0xffffff60e1027810 */ /* 0x100fe20007ffe800 */
[----:B------:R-:W-:Y:S01]  /*20360*/  FFMA.FTZ R69, -R221, R6, R69 ;  /* 0x00000006dd457223 */ /* 0x000fe20000010145 */
[--C-:B------:R-:W-:Y:S02]  /*20370*/  IADD3 R5, PT, PT, R225, -0xa1, -R0.reuse ;  /* 0xffffff5fe1057810 */ /* 0x100fe40007ffe800 */
[----:B------:R-:W-:Y:S02]  /*20380*/  IABS R4, R3 ;  /* 0x0000000300047213 */ /* 0x000fe40000000000 */
[----:B------:R-:W-:Y:S02]  /*20390*/  IABS R3, R2 ;  /* 0x0000000200037213 */ /* 0x000fe40000000000 */
[C-C-:B------:R-:W-:Y:S02]  /*203a0*/  IADD3 R6, PT, PT, R15.reuse, -0x88, -R0.reuse ;  /* 0xffffff780f067810 */ /* 0x140fe40007ffe800 */
[----:B------:R-:W-:Y:S02]  /*203b0*/  IABS R2, R5 ;  /* 0x0000000500027213 */ /* 0x000fe40000000000 */
[--C-:B------:R-:W-:Y:S02]  /*203c0*/  IADD3 R7, PT, PT, R15, -0x89, -R0.reuse ;  /* 0xffffff770f077810 */ /* 0x100fe40007ffe800 */
[----:B------:R-:W-:Y:S02]  /*203d0*/  IABS R6, R6 ;  /* 0x0000000600067213 */ /* 0x000fe40000000000 */
[----:B------:R-:W-:Y:S02]  /*203e0*/  I2FP.F32.S32 R2, R2 ;  /* 0x0000000200027245 */ /* 0x000fe40000201400 */
[----:B------:R-:W-:Y:S02]  /*203f0*/  IABS R7, R7 ;  /* 0x0000000700077213 */ /* 0x000fe40000000000 */
[----:B------:R-:W-:Y:S01]  /*20400*/  I2FP.F32.S32 R4, R4 ;  /* 0x0000000400047245 */ /* 0x000fe20000201400 */
[C---:B------:R-:W-:Y:S01]  /*20410*/  FFMA.FTZ R39, -R221.reuse, R2, R39 ;  /* 0x00000002dd277223 */ /* 0x040fe20000010127 */
        /* <DEDUP_REMOVED lines=8> */
[C-C-:B------:R-:W-:Y:S02]  /*204a0*/  IADD3 R7, PT, PT, R15.reuse, -0x98, -R0.reuse ;  /* 0xffffff680f077810 */ /* 0x140fe40007ffe800 */
[----:B------:R-:W-:Y:S02]  /*204b0*/  IADD3 R6, PT, PT, R15, -0x90, -R0 ;  /* 0xffffff700f067810 */ /* 0x000fe40007ffe800 */
[----:B------:R-:W-:Y:S02]  /*204c0*/  IABS R3, R2 ;  /* 0x0000000200037213 */ /* 0x000fe40000000000 */
[----:B------:R-:W-:Y:S02]  /*204d0*/  I2FP.F32.S32 R5, R5 ;  /* 0x0000000500057245 */ /* 0x000fe40000201400 */
[----:B------:R-:W-:Y:S02]  /*204e0*/  IABS R2, R4 ;  /* 0x0000000400027213 */ /* 0x000fe40000000000 */
[----:B------:R-:W-:Y:S01]  /*204f0*/  IABS R4, R7 ;  /* 0x0000000700047213 */ /* 0x000fe20000000000 */
[----:B------:R-:W-:Y:S01]  /*20500*/  FFMA.FTZ R50, -R221, R5, R50 ;  /* 0x00000005dd327223 */ /* 0x000fe20000010132 */
[----:B------:R-:W-:Y:S02]  /*20510*/  IABS R6, R6 ;  /* 0x0000000600067213 */ /* 0x000fe40000000000 */
[----:B------:R-:W-:Y:S02]  /*20520*/  I2FP.F32.S32 R2, R2 ;  /* 0x0000000200027245 */ /* 0x000fe40000201400 */
[----:B------:R-:W-:Y:S02]  /*20530*/  IADD3 R5, PT, PT, R15, -0x91, -R0 ;  /* 0xffffff6f0f057810 */ /* 0x000fe40007ffe800 */
[----:B------:R-:W-:Y:S01]  /*20540*/  I2FP.F32.S32 R4, R4 ;  /* 0x0000000400047245 */ /* 0x000fe20000201400 */
[C---:B------:R-:W-:Y:S01]  /*20550*/  FFMA.FTZ R26, -R221.reuse, R2, R252 ;  /* 0x00000002dd1a7223 */ /* 0x040fe200000101fc */
[----:B------:R-:W-:Y:S02]  /*20560*/  I2FP.F32.S32 R6, R6 ;  /* 0x0000000600067245 */ /* 0x000fe40000201400 */
[----:B------:R-:W-:Y:S01]  /*20570*/  I2FP.F32.S32 R3, R3 ;  /* 0x0000000300037245 */ /* 0x000fe20000201400 */
[C---:B------:R-:W-:Y:S01]  /*20580*/  FFMA.FTZ R90, -R221.reuse, R4, R90 ;  /* 0x00000004dd5a7223 */ /* 0x040fe2000001015a */
[----:B------:R-:W-:Y:S01]  /*20590*/  IABS R5, R5 ;  /* 0x0000000500057213 */ /* 0x000fe20000000000 */
[----:B------:R-:W-:Y:S01]  /*205a0*/  FFMA.FTZ R36, -R221, R6, R36 ;  /* 0x00000006dd247223 */ /* 0x000fe20000010124 */
[--C-:B------:R-:W-:Y:S01]  /*205b0*/  IADD3 R2, PT, PT, R225, -0xb0, -R0.reuse ;  /* 0xffffff50e1027810 */ /* 0x100fe20007ffe800 */
[----:B------:R-:W-:Y:S01]  /*205c0*/  FFMA.FTZ R31, -R221, R3, R31 ;  /* 0x00000003dd1f7223 */ /* 0x000fe2000001011f */
[--C-:B------:R-:W-:Y:S02]  /*205d0*/  IADD3 R4, PT, PT, R225, -0xb1, -R0.reuse ;  /* 0xffffff4fe1047810 */ /* 0x100fe40007ffe800 */
[C-C-:B------:R-:W-:Y:S02]  /*205e0*/  IADD3 R6, PT, PT, R15.reuse, -0xa0, -R0.reuse ;  /* 0xffffff600f067810 */ /* 0x140fe40007ffe800 */
[----:B------:R-:W-:Y:S02]  /*205f0*/  I2FP.F32.S32 R5, R5 ;  /* 0x0000000500057245 */ /* 0x000fe40000201400 */
[----:B------:R-:W-:Y:S02]  /*20600*/  IABS R3, R2 ;  /* 0x0000000200037213 */ /* 0x000fe40000000000 */
[----:B------:R-:W-:Y:S01]  /*20610*/  IADD3 R7, PT, PT, R15, -0xa1, -R0 ;  /* 0xffffff5f0f077810 */ /* 0x000fe20007ffe800 */
[----:B------:R-:W-:Y:S01]  /*20620*/  FFMA.FTZ R34, -R221, R5, R34 ;  /* 0x00000005dd227223 */ /* 0x000fe20000010122 */
[----:B------:R-:W-:Y:S02]  /*20630*/  IABS R2, R4 ;  /* 0x0000000400027213 */ /* 0x000fe40000000000 */
[----:B------:R-:W-:Y:S02]  /*20640*/  IABS R4, R6 ;  /* 0x0000000600047213 */ /* 0x000fe40000000000 */
[----:B------:R-:W-:Y:S02]  /*20650*/  I2FP.F32.S32 R3, R3 ;  /* 0x0000000300037245 */ /* 0x000fe40000201400 */
[----:B------:R-:W-:Y:S02]  /*20660*/  ISETP.GE.AND P4, PT, R107, R226, PT ;  /* 0x000000e26b00720c */ /* 0x000fe40003f86270 */
[----:B------:R-:W-:Y:S01]  /*20670*/  IADD3 R5, PT, PT, R15, -0x99, -R0 ;  /* 0xffffff670f057810 */ /* 0x000fe20007ffe800 */
[C---:B------:R-:W-:Y:S01]  /*20680*/  FFMA.FTZ R16, -R221.reuse, R3, R16 ;  /* 0x00000003dd107223 */ /* 0x040fe20000010110 */
[----:B------:R-:W-:Y:S02]  /*20690*/  IABS R6, R7 ;  /* 0x0000000700067213 */ /* 0x000fe40000000000 */
[----:B------:R-:W-:Y:S02]  /*206a0*/  I2FP.F32.S32 R2, R2 ;  /* 0x0000000200027245 */ /* 0x000fe40000201400 */
[----:B------:R-:W-:Y:S02]  /*206b0*/  I2FP.F32.S32 R4, R4 ;  /* 0x0000000400047245 */ /* 0x000fe40000201400 */
[----:B------:R-:W-:Y:S01]  /*206c0*/  FSEL R220, R8, -INF , P4 ;  /* 0xff80000008dc7808 */ /* 0x000fe20002000000 */
[----:B------:R-:W-:Y:S01]  /*206d0*/  FFMA.FTZ R8, -R221, R2, R188 ;  /* 0x00000002dd087223 */ /* 0x000fe200000101bc */
[----:B------:R-:W-:Y:S01]  /*206e0*/  IABS R5, R5 ;  /* 0x0000000500057213 */ /* 0x000fe20000000000 */
[----:B------:R-:W-:Y:S01]  /*206f0*/  VIADD R188, R21, 0x61 ;  /* 0x0000006115bc7836 */ /* 0x000fe20000000000 */
[----:B------:R-:W-:Y:S01]  /*20700*/  I2FP.F32.S32 R3, R6 ;  /* 0x0000000600037245 */ /* 0x000fe20000201400 */
[----:B------:R-:W-:Y:S01]  /*20710*/  FFMA.FTZ R9, -R221, R4, R168 ;  /* 0x00000004dd097223 */ /* 0x000fe200000101a8 */
[C-C-:B------:R-:W-:Y:S02]  /*20720*/  IADD3 R2, PT, PT, R225.reuse, -0xb8, -R0.reuse ;  /* 0xffffff48e1027810 */ /* 0x140fe40007ffe800 */
[----:B------:R-:W-:Y:S01]  /*20730*/  IADD3 R4, PT, PT, R225, -0xb9, -R0 ;  /* 0xffffff47e1047810 */ /* 0x000fe20007ffe800 */
[C---:B------:R-:W-:Y:S01]  /*20740*/  FFMA.FTZ R11, -R221.reuse, R3, R173 ;  /* 0x00000003dd0b7223 */ /* 0x040fe200000101ad */
[----:B------:R-:W-:Y:S01]  /*20750*/  I2FP.F32.S32 R5, R5 ;  /* 0x0000000500057245 */ /* 0x000fe20000201400 */
[----:B------:R-:W-:Y:S01]  /*20760*/  IMAD.MOV.U32 R173, RZ, RZ, R102 ;  /* 0x000000ffffad7224 */ /* 0x000fe200078e0066 */
[----:B------:R-:W-:Y:S02]  /*20770*/  IABS R3, R2 ;  /* 0x0000000200037213 */ /* 0x000fe40000000000 */
[----:B------:R-:W-:Y:S01]  /*20780*/  IABS R2, R4 ;  /* 0x0000000400027213 */ /* 0x000fe20000000000 */
[----:B------:R-:W-:Y:S01]  /*20790*/  FFMA.FTZ R10, -R221, R5, R192 ;  /* 0x00000005dd0a7223 */ /* 0x000fe200000101c0 */
[----:B------:R-:W-:Y:S02]  /*207a0*/  IADD3 R7, PT, PT, R15, -0xa9, -R0 ;  /* 0xffffff570f077810 */ /* 0x000fe40007ffe800 */
[----:B------:R-:W-:Y:S02]  /*207b0*/  I2FP.F32.S32 R5, R3 ;  /* 0x0000000300057245 */ /* 0x000fe40000201400 */
[----:B------:R-:W-:Y:S02]  /*207c0*/  I2FP.F32.S32 R3, R2 ;  /* 0x0000000200037245 */ /* 0x000fe40000201400 */
[----:B------:R-:W-:Y:S01]  /*207d0*/  IABS R7, R7 ;  /* 0x0000000700077213 */ /* 0x000fe20000000000 */
[----:B------:R-:W-:Y:S01]  /*207e0*/  FFMA.FTZ R14, -R221, R5, R14 ;  /* 0x00000005dd0e7223 */ /* 0x000fe2000001010e */
[--C-:B------:R-:W-:Y:S01]  /*207f0*/  IADD3 R6, PT, PT, R15, -0xa8, -R0.reuse ;  /* 0xffffff580f067810 */ /* 0x100fe20007ffe800 */
[----:B------:R-:W-:Y:S01]  /*20800*/  FFMA.FTZ R13, -R221, R3, R179 ;  /* 0x00000003dd0d7223 */ /* 0x000fe200000101b3 */
[----:B------:R-:W-:Y:S01]  /*20810*/  IADD3 R4, PT, PT, R225, -0xc0, -R0 ;  /* 0xffffff40e1047810 */ /* 0x000fe20007ffe800 */
[----:B------:R-:W-:Y:S01]  /*20820*/  IMAD.MOV.U32 R3, RZ, RZ, R7 ;  /* 0x000000ffff037224 */ /* 0x000fe200078e0007 */
[----:B------:R-:W-:Y:S01]  /*20830*/  IABS R6, R6 ;  /* 0x0000000600067213 */ /* 0x000fe20000000000 */
[----:B------:R-:W-:Y:S01]  /*20840*/  IMAD.MOV.U32 R179, RZ, RZ, R126 ;  /* 0x000000ffffb37224 */ /* 0x000fe200078e007e */
[----:B------:R-:W-:Y:S02]  /*20850*/  FSEL R210, R17, -INF , P0 ;  /* 0xff80000011d27808 */ /* 0x000fe40000000000 */
[----:B------:R-:W-:Y:S02]  /*20860*/  I2FP.F32.S32 R3, R3 ;  /* 0x0000000300037245 */ /* 0x000fe40000201400 */
[----:B------:R-:W-:Y:S02]  /*20870*/  ISETP.GE.AND P0, PT, R40, R226, PT ;  /* 0x000000e22800720c */ /* 0x000fe40003f06270 */
[----:B------:R-:W-:Y:S02]  /*20880*/  IABS R2, R4 ;  /* 0x0000000400027213 */ /* 0x000fe40000000000 */
[----:B------:R-:W-:Y:S01]  /*20890*/  I2FP.F32.S32 R4, R6 ;  /* 0x0000000600047245 */ /* 0x000fe20000201400 */
[----:B------:R-:W-:Y:S01]  /*208a0*/  FFMA.FTZ R6, -R221, R3, R125 ;  /* 0x00000003dd067223 */ /* 0x000fe2000001017d */
[----:B------:R-:W-:Y:S01]  /*208b0*/  FSEL R125, R48, -INF , P0 ;  /* 0xff800000307d7808 */ /* 0x000fe20000000000 */
[----:B------:R-:W-:Y:S01]  /*208c0*/  VIADD R48, R21, 0x28 ;  /* 0x0000002815307836 */ /* 0x000fe20000000000 */
[----:B------:R-:W-:Y:S01]  /*208d0*/  ISETP.GE.AND P0, PT, R42, R226, PT ;  /* 0x000000e22a00720c */ /* 0x000fe20003f06270 */
[C---:B------:R-:W-:Y:S01]  /*208e0*/  FFMA.FTZ R7, -R221.reuse, R4, R128 ;  /* 0x00000004dd077223 */ /* 0x040fe20000010180 */
[----:B------:R-:W-:Y:S02]  /*208f0*/  I2FP.F32.S32 R2, R2 ;  /* 0x0000000200027245 */ /* 0x000fe40000201400 */
[----:B------:R-:W-:Y:S02]  /*20900*/  FSEL R126, R18, -INF , P0 ;  /* 0xff800000127e7808 */ /* 0x000fe40000000000 */
[----:B------:R-:W-:Y:S01]  /*20910*/  ISETP.GE.AND P0, PT, R104, R228, PT ;  /* 0x000000e46800720c */ /* 0x000fe20003f06270 */
[----:B------:R-:W-:Y:S01]  /*20920*/  FFMA.FTZ R17, -R221, R2, R114 ;  /* 0x00000002dd117223 */ /* 0x000fe20000010172 */
[--C-:B------:R-:W-:Y:S01]  /*20930*/  IADD3 R3, PT, PT, R15, -0xb1, -R0.reuse ;  /* 0xffffff4f0f037810 */ /* 0x100fe20007ffe800 */
[----:B------:R-:W-:Y:S01]  /*20940*/  IMAD.MOV.U32 R114, RZ, RZ, R111 ;  /* 0x000000ffff727224 */ /* 0x000fe200078e006f */
[----:B------:R-:W-:Y:S01]  /*20950*/  FSEL R102, R20, -INF , P0 ;  /* 0xff80000014667808 */ /* 0x000fe20000000000 */
[----:B------:R-:W-:Y:S01]  /*20960*/  IMAD.MOV.U32 R111, RZ, RZ, R109 ;  /* 0x000000ffff6f7224 */ /* 0x000fe200078e006d */
[----:B------:R-:W-:Y:S02]  /*20970*/  ISETP.GE.AND P0, PT, R106, R228, PT ;  /* 0x000000e46a00720c */ /* 0x000fe40003f06270 */
[----:B------:R-:W-:Y:S02]  /*20980*/  IABS R3, R3 ;  /* 0x0000000300037213 */ /* 0x000fe40000000000 */
[----:B------:R-:W-:Y:S02]  /*20990*/  FSEL R109, R23, -INF , P0 ;  /* 0xff800000176d7808 */ /* 0x000fe40000000000 */
[-C--:B------:R-:W-:Y:S02]  /*209a0*/  ISETP.GE.AND P0, PT, R48, R226.reuse, PT ;  /* 0x000000e23000720c */ /* 0x080fe40003f06270 */
[--C-:B------:R-:W-:Y:S02]  /*209b0*/  IADD3 R4, PT, PT, R15, -0xb0, -R0.reuse ;  /* 0xffffff500f047810 */ /* 0x100fe40007ffe800 */
[----:B------:R-:W-:Y:S01]  /*209c0*/  FSEL R128, R63, -INF , P0 ;  /* 0xff8000003f807808 */ /* 0x000fe20000000000 */
[----:B------:R-:W-:Y:S01]  /*209d0*/  VIADD R63, R21, 0x30 ;  /* 0x00000030153f7836 */ /* 0x000fe20000000000 */
[----:B------:R-:W-:Y:S02]  /*209e0*/  ISETP.GE.AND P0, PT, R52, R226, PT ;  /* 0x000000e23400720c */ /* 0x000fe40003f06270 */
[----:B------:R-:W-:Y:S02]  /*209f0*/  I2FP.F32.S32 R3, R3 ;  /* 0x0000000300037245 */ /* 0x000fe40000201400 */
[----:B------:R-:W-:Y:S02]  /*20a00*/  IABS R4, R4 ;  /* 0x0000000400047213 */ /* 0x000fe40000000000 */
[----:B------:R-:W-:Y:S01]  /*20a10*/  FSEL R168, R66, -INF , P0 ;  /* 0xff80000042a87808 */ /* 0x000fe20000000000 */
[----:B------:R-:W-:Y:S01]  /*20a20*/  FFMA.FTZ R23, -R221, R3, R111 ;  /* 0x00000003dd177223 */ /* 0x000fe2000001016f */
[----:B------:R-:W-:Y:S01]  /*20a30*/  ISETP.GE.AND P0, PT, R105, R228, PT ;  /* 0x000000e46900720c */ /* 0x000fe20003f06270 */
[----:B------:R-:W-:Y:S01]  /*20a40*/  VIADD R66, R21, 0x31 ;  /* 0x0000003115427836 */ /* 0x000fe20000000000 */
[----:B------:R-:W-:Y:S02]  /*20a50*/  I2FP.F32.S32 R4, R4 ;  /* 0x0000000400047245 */ /* 0x000fe40000201400 */
[----:B------:R-:W-:Y:S02]  /*20a60*/  FSEL R111, R25, -INF , P0 ;  /* 0xff800000196f7808 */ /* 0x000fe40000000000 */
[----:B------:R-:W-:Y:S01]  /*20a70*/  IADD3 R2, PT, PT, R225, -0xc1, -R0 ;  /* 0xffffff3fe1027810 */ /* 0x000fe20007ffe800 */
[----:B------:R-:W-:Y:S01]  /*20a80*/  FFMA.FTZ R18, -R221, R4, R114 ;  /* 0x00000004dd127223 */ /* 0x000fe20000010172 */
[----:B------:R-:W-:Y:S02]  /*20a90*/  ISETP.GE.AND P0, PT, R107, R228, PT ;  /* 0x000000e46b00720c */ /* 0x000fe40003f06270 */
[----:B------:R-:W-:Y:S02]  /*20aa0*/  IABS R2, R2 ;  /* 0x0000000200027213 */ /* 0x000fe40000000000 */
[----:B------:R-:W-:Y:S01]  /*20ab0*/  FSEL R114, R77, -INF , P0 ;  /* 0xff8000004d727808 */ /* 0x000fe20000000000 */
[----:B------:R-:W-:Y:S01]  /*20ac0*/  VIADD R77, R21, 0x38 ;  /* 0x00000038154d7836 */ /* 0x000fe20000000000 */
[----:B------:R-:W-:Y:S02]  /*20ad0*/  ISETP.GE.AND P0, PT, R63, R226, PT ;  /* 0x000000e23f00720c */ /* 0x000fe40003f06270 */
[----:B------:R-:W-:Y:S02]  /*20ae0*/  I2FP.F32.S32 R2, R2 ;  /* 0x0000000200027245 */ /* 0x000fe40000201400 */
[----:B------:R-:W-:Y:S01]  /*20af0*/  FSEL R178, R92, -INF , P0 ;  /* 0xff8000005cb27808 */ /* 0x000fe20000000000 */
[----:B------:R-:W-:Y:S01]  /*20b00*/  VIADD R92, R21, 0x41 ;  /* 0x00000041155c7836 */ /* 0x000fe20000000000 */
[----:B------:R-:W-:Y:S01]  /*20b10*/  ISETP.GE.AND P0, PT, R66, R226, PT ;  /* 0x000000e24200720c */ /* 0x000fe20003f06270 */
[----:B------:R-:W-:Y:S01]  /*20b20*/  FFMA.FTZ R20, -R221, R2, R179 ;  /* 0x00000002dd147223 */ /* 0x000fe200000101b3 */
[--C-:B------:R-:W-:Y:S02]  /*20b30*/  IADD3 R2, PT, PT, R225, -0xc8, -R0.reuse ;  /* 0xffffff38e1027810 */ /* 0x100fe40007ffe800 */
[----:B------:R-:W-:Y:S02]  /*20b40*/  FSEL R179, R100, -INF , P0 ;  /* 0xff80000064b37808 */ /* 0x000fe40000000000 */
[----:B------:R-:W-:Y:S02]  /*20b50*/  ISETP.GE.AND P0, PT, R40, R228, PT ;  /* 0x000000e42800720c */ /* 0x000fe40003f06270 */
[----:B------:R-:W-:Y:S02]  /*20b60*/  IABS R2, R2 ;  /* 0x0000000200027213 */ /* 0x000fe40000000000 */
[----:B------:R-:W-:Y:S02]  /*20b70*/  FSEL R169, R101, -INF , P0 ;  /* 0xff80000065a97808 */ /* 0x000fe40000000000 */
[----:B------:R-:W-:Y:S02]  /*20b80*/  ISETP.GE.AND P0, PT, R42, R228, PT ;  /* 0x000000e42a00720c */ /* 0x000fe40003f06270 */
[--C-:B------:R-:W-:Y:S02]  /*20b90*/  IADD3 R4, PT, PT, R225, -0xc9, -R0.reuse ;  /* 0xffffff37e1047810 */ /* 0x100fe40007ffe800 */
[----:B------:R-:W-:Y:S01]  /*20ba0*/  FSEL R170, R80, -INF , P0 ;  /* 0xff80000050aa7808 */ /* 0x000fe20000000000 */
[----:B------:R-:W-:Y:S01]  /*20bb0*/  VIADD R80, R21, 0x39 ;  /* 0x0000003915507836 */ /* 0x000fe20000000000 */
[-C--:B------:R-:W-:Y:S02]  /*20bc0*/  ISETP.GE.AND P0, PT, R77, R226.reuse, PT ;  /* 0x000000e24d00720c */ /* 0x080fe40003f06270 */
[----:B------:R-:W-:Y:S02]  /*20bd0*/  IADD3 R5, PT, PT, R15, -0xb8, -R0 ;  /* 0xffffff480f057810 */ /* 0x000fe40007ffe800 */
        /* <DEDUP_REMOVED lines=8> */
[----:B------:R-:W-:Y:S01]  /*20c60*/  IABS R2, R4 ;  /* 0x0000000400027213 */ /* 0x000fe20000000000 */
[----:B------:R-:W-:Y:S01]  /*20c70*/  VIADD R173, R21, 0x69 ;  /* 0x0000006915ad7836 */ /* 0x000fe20000000000 */
[----:B------:R-:W-:Y:S02]  /*20c80*/  FSEL R171, R98, -INF , P0 ;  /* 0xff80000062ab7808 */ /* 0x000fe40000000000 */
[----:B------:R-:W-:Y:S02]  /*20c90*/  ISETP.GE.AND P0, PT, R52, R228, PT ;  /* 0x000000e43400720c */ /* 0x000fe40003f06270 */
[----:B------:R-:W-:Y:S02]  /*20ca0*/  IABS R4, R5 ;  /* 0x0000000500047213 */ /* 0x000fe40000000000 */
[----:B------:R-:W-:Y:S02]  /*20cb0*/  FSEL R172, R99, -INF , P0 ;  /* 0xff80000063ac7808 */ /* 0x000fe40000000000 */
[----:B------:R-:W-:Y:S01]  /*20cc0*/  ISETP.GE.AND P0, PT, R87, R226, PT ;  /* 0x000000e25700720c */ /* 0x000fe20003f06270 */
[----:B------:R-:W-:Y:S01]  /*20cd0*/  IMAD.MOV.U32 R3, RZ, RZ, R4 ;  /* 0x000000ffff037224 */ /* 0x000fe200078e0004 */
[----:B------:R-:W-:Y:S02]  /*20ce0*/  I2FP.F32.S32 R2, R2 ;  /* 0x0000000200027245 */ /* 0x000fe40000201400 */
[----:B------:R-:W-:Y:S01]  /*20cf0*/  FSEL R192, R91, -INF , P0 ;  /* 0xff8000005bc07808 */ /* 0x000fe20000000000 */
[----:B------:R-:W-:Y:S01]  /*20d00*/  VIADD R91, R21, 0x48 ;  /* 0x00000048155b7836 */ /* 0x000fe20000000000 */
[----:B------:R-:W-:Y:S01]  /*20d10*/  ISETP.GE.AND P0, PT, R92, R226, PT ;  /* 0x000000e25c00720c */ /* 0x000fe20003f06270 */
[----:B------:R-:W-:Y:S01]  /*20d20*/  FFMA.FTZ R30, -R221, R2, R30 ;  /* 0x00000002dd1e7223 */ /* 0x000fe2000001011e */
[----:B------:R-:W-:Y:S02]  /*20d30*/  I2FP.F32.S32 R3, R3 ;  /* 0x0000000300037245 */ /* 0x000fe40000201400 */
[----:B------:R-:W-:Y:S01]  /*20d40*/  FSEL R193, R93, -INF , P0 ;  /* 0xff8000005dc17808 */ /* 0x000fe20000000000 */
[----:B------:R-:W-:Y:S01]  /*20d50*/  VIADD R93, R21, 0x49 ;  /* 0x00000049155d7836 */ /* 0x000fe20000000000 */
[-C--:B------:R-:W-:Y:S01]  /*20d60*/  ISETP.GE.AND P0, PT, R63, R228.reuse, PT ;  /* 0x000000e43f00720c */ /* 0x080fe20003f06270 */
[----:B------:R-:W-:Y:S01]  /*20d70*/  FFMA.FTZ R35, -R221, R3, R35 ;  /* 0x00000003dd237223 */ /* 0x000fe20000010123 */
[--C-:B------:R-:W-:Y:S02]  /*20d80*/  IADD3 R5, PT, PT, R15, -0xb9, -R0.reuse ;  /* 0xffffff470f057810 */ /* 0x100fe40007ffe800 */
[----:B------:R-:W-:Y:S01]  /*20d90*/  FSEL R182, R94, -INF , P0 ;  /* 0xff8000005eb67808 */ /* 0x000fe20000000000 */
[----:B------:R-:W-:Y:S01]  /*20da0*/  VIADD R94, R21, 0xf9 ;  /* 0x000000f9155e7836 */ /* 0x000fe20000000000 */
        /* <DEDUP_REMOVED lines=9> */
[----:B------:R-:W-:Y:S02]  /*20e40*/  IABS R5, R5 ;  /* 0x0000000500057213 */ /* 0x000fe40000000000 */
[----:B------:R-:W-:Y:S01]  /*20e50*/  FSEL R195, R54, -INF , P0 ;  /* 0xff80000036c37808 */ /* 0x000fe20000000000 */
[----:B------:R-:W-:Y:S01]  /*20e60*/  VIADD R54, R21, 0xa0 ;  /* 0x000000a015367836 */ /* 0x000fe20000000000 */
[----:B------:R-:W-:Y:S02]  /*20e70*/  ISETP.GE.AND P0, PT, R77, R228, PT ;  /* 0x000000e44d00720c */ /* 0x000fe40003f06270 */
[----:B------:R-:W-:Y:S02]  /*20e80*/  IABS R3, R2 ;  /* 0x0000000200037213 */ /* 0x000fe40000000000 */
[----:B------:R-:W-:Y:S01]  /*20e90*/  FSEL R186, R56, -INF , P0 ;  /* 0xff80000038ba7808 */ /* 0x000fe20000000000 */
[----:B------:R-:W-:Y:S01]  /*20ea0*/  VIADD R56, R21, 0x99 ;  /* 0x0000009915387836 */ /* 0x000fe20000000000 */
[----:B------:R-:W-:Y:S02]  /*20eb0*/  ISETP.GE.AND P0, PT, R80, R228, PT ;  /* 0x000000e45000720c */ /* 0x000fe40003f06270 */
[----:B------:R-:W-:Y:S01]  /*20ec0*/  IABS R2, R4 ;  /* 0x0000000400027213 */ /* 0x000fe20000000000 */
[----:B------:R-:W-:Y:S01]  /*20ed0*/  IMAD.MOV.U32 R4, RZ, RZ, R5 ;  /* 0x000000ffff047224 */ /* 0x000fe200078e0005 */
[----:B------:R-:W-:Y:S01]  /*20ee0*/  FSEL R187, R59, -INF , P0 ;  /* 0xff8000003bbb7808 */ /* 0x000fe20000000000 */
[C---:B------:R-:W-:Y:S01]  /*20ef0*/  VIADD R59, R21.reuse, 0x98 ;  /* 0x00000098153b7836 */ /* 0x040fe20000000000 */
[-C--:B------:R-:W-:Y:S02]  /*20f00*/  ISETP.GE.AND P0, PT, R196, R226.reuse, PT ;  /* 0x000000e2c400720c */ /* 0x080fe40003f06270 */
        /* <DEDUP_REMOVED lines=15> */
[--C-:B------:R-:W-:Y:S02]  /*21000*/  IADD3 R3, PT, PT, R15, -0xc0, -R0.reuse ;  /* 0xffffff400f037810 */ /* 0x100fe40007ffe800 */
[----:B------:R-:W-:Y:S01]  /*21010*/  FSEL R206, R27, -INF , P0 ;  /* 0xff8000001bce7808 */ /* 0x000fe20000000000 */
[----:B------:R-:W-:Y:S01]  /*21020*/  VIADD R27, R21, 0xc8 ;  /* 0x000000c8151b7836 */ /* 0x000fe20000000000 */
[-C--:B------:R-:W-:Y:S02]  /*21030*/  ISETP.GE.AND P0, PT, R204, R226.reuse, PT ;  /* 0x000000e2cc00720c */ /* 0x080fe40003f06270 */
[--C-:B------:R-:W-:Y:S02]  /*21040*/  IADD3 R2, PT, PT, R225, -0xd8, -R0.reuse ;  /* 0xffffff28e1027810 */ /* 0x100fe40007ffe800 */
[----:B------:R-:W-:Y:S01]  /*21050*/  FSEL R205, R28, -INF , P0 ;  /* 0xff8000001ccd7808 */ /* 0x000fe20000000000 */
[----:B------:R-:W-:Y:S01]  /*21060*/  VIADD R28, R21, 0xa9 ;  /* 0x000000a9151c7836 */ /* 0x000fe20000000000 */
[----:B------:R-:W-:Y:S02]  /*21070*/  ISETP.GE.AND P0, PT, R203, R226, PT ;  /* 0x000000e2cb00720c */ /* 0x000fe40003f06270 */
[----:B------:R-:W-:Y:S02]  /*21080*/  IABS R3, R3 ;  /* 0x0000000300037213 */ /* 0x000fe40000000000 */
        /* <DEDUP_REMOVED lines=10> */
[-C--:B------:R-:W-:Y:S02]  /*21130*/  ISETP.GE.AND P0, PT, R189, R226.reuse, PT ;  /* 0x000000e2bd00720c */ /* 0x080fe40003f06270 */
[----:B------:R-:W-:Y:S02]  /*21140*/  I2FP.F32.S32 R3, R3 ;  /* 0x0000000300037245 */ /* 0x000fe40000201400 */
[----:B------:R-:W-:Y:S02]  /*21150*/  FSEL R201, R19, -INF , P0 ;  /* 0xff80000013c97808 */ /* 0x000fe40000000000 */
[----:B------:R-:W-:Y:S01]  /*21160*/  ISETP.GE.AND P0, PT, R188, R226, PT ;  /* 0x000000e2bc00720c */ /* 0x000fe20003f06270 */
[----:B------:R-:W-:Y:S01]  /*21170*/  FFMA.FTZ R45, -R221, R3, R45 ;  /* 0x00000003dd2d7223 */ /* 0x000fe2000001012d */
[----:B------:R-:W-:Y:S02]  /*21180*/  IABS R4, R4 ;  /* 0x0000000400047213 */ /* 0x000fe40000000000 */
[----:B------:R-:W-:Y:S02]  /*21190*/  FSEL R200, R22, -INF , P0 ;  /* 0xff80000016c87808 */ /* 0x000fe40000000000 */
[----:B------:R-:W-:Y:S01]  /*211a0*/  ISETP.GE.AND P0, PT, R196, R228, PT ;  /* 0x000000e4c400720c */ /* 0x000fe20003f06270 */
[----:B------:R-:W-:Y:S01]  /*211b0*/  IMAD.MOV.U32 R3, RZ, RZ, R4 ;  /* 0x000000ffff037224 */ /* 0x000fe200078e0004 */
[----:B------:R-:W-:Y:S02]  /*211c0*/  I2FP.F32.S32 R2, R2 ;  /* 0x0000000200027245 */ /* 0x000fe40000201400 */
[----:B------:R-:W-:Y:S02]  /*211d0*/  FSEL R191, R191, -INF , P0 ;  /* 0xff800000bfbf7808 */ /* 0x000fe40000000000 */
[----:B------:R-:W-:Y:S01]  /*211e0*/  ISETP.GE.AND P0, PT, R197, R228, PT ;  /* 0x000000e4c500720c */ /* 0x000fe20003f06270 */
[----:B------:R-:W-:Y:S01]  /*211f0*/  FFMA.FTZ R55, -R221, R2, R55 ;  /* 0x00000002dd377223 */ /* 0x000fe20000010137 */
[--C-:B------:R-:W-:Y:S02]  /*21200*/  IADD3 R2, PT, PT, R225, -0xd9, -R0.reuse ;  /* 0xffffff27e1027810 */ /* 0x100fe40007ffe800 */
[----:B------:R-:W-:Y:S02]  /*21210*/  FSEL R190, R190, -INF , P0 ;  /* 0xff800000bebe7808 */ /* 0x000fe40000000000 */
[-C--:B------:R-:W-:Y:S02]  /*21220*/  ISETP.GE.AND P0, PT, R175, R226.reuse, PT ;  /* 0x000000e2af00720c */ /* 0x080fe40003f06270 */
[----:B------:R-:W-:Y:S02]  /*21230*/  I2FP.F32.S32 R3, R3 ;  /* 0x0000000300037245 */ /* 0x000fe40000201400 */
[----:B------:R-:W-:Y:S02]  /*21240*/  FSEL R184, R184, -INF , P0 ;  /* 0xff800000b8b87808 */ /* 0x000fe40000000000 */
[----:B------:R-:W-:Y:S01]  /*21250*/  ISETP.GE.AND P0, PT, R173, R226, PT ;  /* 0x000000e2ad00720c */ /* 0x000fe20003f06270 */
[----:B------:R-:W-:Y:S01]  /*21260*/  FFMA.FTZ R49, -R221, R3, R49 ;  /* 0x00000003dd317223 */ /* 0x000fe20000010131 */
[----:B------:R-:W-:Y:S02]  /*21270*/  IABS R2, R2 ;  /* 0x0000000200027213 */ /* 0x000fe40000000000 */
[----:B------:R-:W-:Y:S02]  /*21280*/  FSEL R183, R183, -INF , P0 ;  /* 0xff800000b7b77808 */ /* 0x000fe40000000000 */
[-C--:B------:R-:W-:Y:S02]  /*21290*/  ISETP.GE.AND P0, PT, R204, R228.reuse, PT ;  /* 0x000000e4cc00720c */ /* 0x080fe40003f06270 */
[--C-:B------:R-:W-:Y:S02]  /*212a0*/  IADD3 R4, PT, PT, R15, -0xc8, -R0.reuse ;  /* 0xffffff380f047810 */ /* 0x100fe40007ffe800 */
[----:B------:R-:W-:Y:S02]  /*212b0*/  FSEL R177, R177, -INF , P0 ;  /* 0xff800000b1b17808 */ /* 0x000fe40000000000 */
[----:B------:R-:W-:Y:S02]  /*212c0*/  ISETP.GE.AND P0, PT, R203, R228, PT ;  /* 0x000000e4cb00720c */ /* 0x000fe40003f06270 */
[----:B------:R-:W-:Y:S02]  /*212d0*/  IADD3 R3, PT, PT, R15, -0xc9, -R0 ;  /* 0xffffff370f037810 */ /* 0x000fe40007ffe800 */
[----:B------:R-:W-:Y:S02]  /*212e0*/  FSEL R176, R176, -INF , P0 ;  /* 0xff800000b0b07808 */ /* 0x000fe40000000000 */
[----:B------:R-:W-:Y:S02]  /*212f0*/  ISETP.GE.AND P0, PT, R131, R226, PT ;  /* 0x000000e28300720c */ /* 0x000fe40003f06270 */
[----:B------:R-:W-:Y:S02]  /*21300*/  I2FP.F32.S32 R2, R2 ;  /* 0x0000000200027245 */ /* 0x000fe40000201400 */
[----:B------:R-:W-:Y:S02]  /*21310*/  FSEL R174, R174, -INF , P0 ;  /* 0xff800000aeae7808 */ /* 0x000fe40000000000 */
[----:B------:R-:W-:Y:S01]  /*21320*/  ISETP.GE.AND P0, PT, R130, R226, PT ;  /* 0x000000e28200720c */ /* 0x000fe20003f06270 */
[----:B------:R-:W-:Y:S01]  /*21330*/  FFMA.FTZ R58, -R221, R2, R58 ;  /* 0x00000002dd3a7223 */ /* 0x000fe2000001013a */
[----:B------:R-:W-:Y:S02]  /*21340*/  IABS R4, R4 ;  /* 0x0000000400047213 */ /* 0x000fe40000000000 */
[----:B------:R-:W-:Y:S02]  /*21350*/  FSEL R129, R129, -INF , P0 ;  /* 0xff80000081817808 */ /* 0x000fe40000000000 */
        /* <DEDUP_REMOVED lines=17> */
[----:B------:R-:W-:Y:S02]  /*21470*/  ISETP.GE.AND P0, PT, R173, R228, PT ;  /* 0x000000e4ad00720c */ /* 0x000fe40003f06270 */
[--C-:B------:R-:W-:Y:S02]  /*21480*/  IADD3 R4, PT, PT, R225, -0xe1, -R0.reuse ;  /* 0xffffff1fe1047810 */ /* 0x100fe40007ffe800 */
[----:B------:R-:W-:Y:S02]  /*21490*/  FSEL R118, R118, -INF , P0 ;  /* 0xff80000076767808 */ /* 0x000fe40000000000 */
[----:B------:R-:W-:Y:S02]  /*214a0*/  IADD3 R5, PT, PT, R15, -0xd0, -R0 ;  /* 0xffffff300f057810 */ /* 0x000fe40007ffe800 */
[----:B------:R-:W-:Y:S02]  /*214b0*/  ISETP.GE.AND P0, PT, R113, R226, PT ;  /* 0x000000e27100720c */ /* 0x000fe40003f06270 */
[----:B------:R-:W-:Y:S02]  /*214c0*/  I2FP.F32.S32 R3, R2 ;  /* 0x0000000200037245 */ /* 0x000fe40000201400 */
[----:B------:R-:W-:Y:S02]  /*214d0*/  IABS R2, R4 ;  /* 0x0000000400027213 */ /* 0x000fe40000000000 */
[----:B------:R-:W-:Y:S01]  /*214e0*/  IABS R4, R5 ;  /* 0x0000000500047213 */ /* 0x000fe20000000000 */
[----:B------:R-:W-:Y:S01]  /*214f0*/  FFMA.FTZ R70, -R221, R3, R70 ;  /* 0x00000003dd467223 */ /* 0x000fe20000010146 */
[----:B------:R-:W-:Y:S02]  /*21500*/  FSEL R117, R117, -INF , P0 ;  /* 0xff80000075757808 */ /* 0x000fe40000000000 */
[----:B------:R-:W-:Y:S01]  /*21510*/  ISETP.GE.AND P0, PT, R110, R226, PT ;  /* 0x000000e26e00720c */ /* 0x000fe20003f06270 */
[----:B------:R-:W-:Y:S01]  /*21520*/  IMAD.MOV.U32 R3, RZ, RZ, R4 ;  /* 0x000000ffff037224 */ /* 0x000fe200078e0004 */
        /* <DEDUP_REMOVED lines=8> */
[C-C-:B------:R-:W-:Y:S02]  /*215b0*/  IADD3 R2, PT, PT, R225.reuse, -0xe8, -R0.reuse ;  /* 0xffffff18e1027810 */ /* 0x140fe40007ffe800 */
[--C-:B------:R-:W-:Y:S02]  /*215c0*/  IADD3 R4, PT, PT, R225, -0xe9, -R0.reuse ;  /* 0xffffff17e1047810 */ /* 0x100fe40007ffe800 */
[----:B------:R-:W-:Y:S02]  /*215d0*/  FSEL R112, R112, -INF , P0 ;  /* 0xff80000070707808 */ /* 0x000fe40000000000 */
[----:B------:R-:W-:Y:S02]  /*215e0*/  IABS R3, R2 ;  /* 0x0000000200037213 */ /* 0x000fe40000000000 */
[----:B------:R-:W-:Y:S02]  /*215f0*/  ISETP.GE.AND P0, PT, R97, R226, PT ;  /* 0x000000e26100720c */ /* 0x000fe40003f06270 */
[----:B------:R-:W-:Y:S02]  /*21600*/  IABS R2, R4 ;  /* 0x0000000400027213 */ /* 0x000fe40000000000 */
[----:B------:R-:W-:Y:S02]  /*21610*/  IADD3 R5, PT, PT, R15, -0xd1, -R0 ;  /* 0xffffff2f0f057810 */ /* 0x000fe40007ffe800 */
[----:B------:R-:W-:Y:S02]  /*21620*/  FSEL R108, R108, -INF , P0 ;  /* 0xff8000006c6c7808 */ /* 0x000fe40000000000 */
[----:B------:R-:W-:Y:S02]  /*21630*/  I2FP.F32.S32 R2, R2 ;  /* 0x0000000200027245 */ /* 0x000fe40000201400 */
[----:B------:R-:W-:Y:S02]  /*21640*/  ISETP.GE.AND P0, PT, R96, R226, PT ;  /* 0x000000e26000720c */ /* 0x000fe40003f06270 */
[----:B------:R-:W-:Y:S01]  /*21650*/  IABS R5, R5 ;  /* 0x0000000500057213 */ /* 0x000fe20000000000 */
[----:B------:R-:W-:Y:S01]  /*21660*/  FFMA.FTZ R84, -R221, R2, R84 ;  /* 0x00000002dd547223 */ /* 0x000fe20000010154 */
[----:B------:R-:W-:Y:S02]  /*21670*/  FSEL R85, R85, -INF , P0 ;  /* 0xff80000055557808 */ /* 0x000fe40000000000 */
[----:B------:R-:W-:Y:S01]  /*21680*/  ISETP.GE.AND P0, PT, R120, R228, PT ;  /* 0x000000e47800720c */ /* 0x000fe20003f06270 */
[----:B------:R-:W-:Y:S01]  /*21690*/  IMAD.MOV.U32 R4, RZ, RZ, R5 ;  /* 0x000000ffff047224 */ /* 0x000fe200078e0005 */
[--C-:B------:R-:W-:Y:S02]  /*216a0*/  IADD3 R2, PT, PT, R225, -0xf0, -R0.reuse ;  /* 0xffffff10e1027810 */ /* 0x100fe40007ffe800 */
[----:B------:R-:W-:Y:S02]  /*216b0*/  I2FP.F32.S32 R3, R3 ;  /* 0x0000000300037245 */ /* 0x000fe40000201400 */
[----:B------:R-:W-:Y:S02]  /*216c0*/  FSEL R82, R82, -INF , P0 ;  /* 0xff80000052527808 */ /* 0x000fe40000000000 */
[----:B------:R-:W-:Y:S01]  /*216d0*/  IABS R2, R2 ;  /* 0x0000000200027213 */ /* 0x000fe20000000000 */
[----:B------:R-:W-:Y:S01]  /*216e0*/  FFMA.FTZ R83, -R221, R3, R83 ;  /* 0x00000003dd537223 */ /* 0x000fe20000010153 */
[----:B------:R-:W-:Y:S02]  /*216f0*/  ISETP.GE.AND P0, PT, R119, R228, PT ;  /* 0x000000e47700720c */ /* 0x000fe40003f06270 */
[----:B------:R-:W-:Y:S02]  /*21700*/  I2FP.F32.S32 R4, R4 ;  /* 0x0000000400047245 */ /* 0x000fe40000201400 */
[----:B------:R-:W-:Y:S02]  /*21710*/  IADD3 R3, PT, PT, R15, -0xd8, -R0 ;  /* 0xffffff280f037810 */ /* 0x000fe40007ffe800 */
[----:B------:R-:W-:Y:S01]  /*21720*/  I2FP.F32.S32 R2, R2 ;  /* 0x0000000200027245 */ /* 0x000fe20000201400 */
[----:B------:R-:W-:Y:S01]  /*21730*/  FFMA.FTZ R78, -R221, R4, R78 ;  /* 0x00000004dd4e7223 */ /* 0x000fe2000001014e */
[----:B------:R-:W-:Y:S02]  /*21740*/  FSEL R81, R81, -INF , P0 ;  /* 0xff80000051517808 */ /* 0x000fe40000000000 */
[----:B------:R-:W-:Y:S01]  /*21750*/  ISETP.GE.AND P0, PT, R74, R226, PT ;  /* 0x000000e24a00720c */ /* 0x000fe20003f06270 */
[----:B------:R-:W-:Y:S01]  /*21760*/  FFMA.FTZ R86, -R221, R2, R86 ;  /* 0x00000002dd567223 */ /* 0x000fe20000010156 */
[----:B------:R-:W-:Y:S02]  /*21770*/  IABS R3, R3 ;  /* 0x0000000300037213 */ /* 0x000fe40000000000 */
[--C-:B------:R-:W-:Y:S02]  /*21780*/  IADD3 R4, PT, PT, R15, -0xd9, -R0.reuse ;  /* 0xffffff270f047810 */ /* 0x100fe40007ffe800 */
[----:B------:R-:W-:Y:S02]  /*21790*/  FSEL R79, R79, -INF , P0 ;  /* 0xff8000004f4f7808 */ /* 0x000fe40000000000 */
[--C-:B------:R-:W-:Y:S02]  /*217a0*/  IADD3 R2, PT, PT, R15, -0xe0, -R0.reuse ;  /* 0xffffff200f027810 */ /* 0x100fe40007ffe800 */
[----:B------:R-:W-:Y:S02]  /*217b0*/  ISETP.GE.AND P0, PT, R73, R226, PT ;  /* 0x000000e24900720c */ /* 0x000fe40003f06270 */
[----:B------:R-:W-:Y:S02]  /*217c0*/  I2FP.F32.S32 R3, R3 ;  /* 0x0000000300037245 */ /* 0x000fe40000201400 */
[----:B------:R-:W-:Y:S02]  /*217d0*/  IADD3 R5, PT, PT, R15, -0xe8, -R0 ;  /* 0xffffff180f057810 */ /* 0x000fe40007ffe800 */
[----:B------:R-:W-:Y:S01]  /*217e0*/  IABS R4, R4 ;  /* 0x0000000400047213 */ /* 0x000fe20000000000 */
[----:B------:R-:W-:Y:S01]  /*217f0*/  FFMA.FTZ R89, -R221, R3, R89 ;  /* 0x00000003dd597223 */ /* 0x000fe20000010159 */
[----:B------:R-:W-:Y:S02]  /*21800*/  IABS R2, R2 ;  /* 0x0000000200027213 */ /* 0x000fe40000000000 */
[----:B------:R-:W-:Y:S01]  /*21810*/  FSEL R75, R75, -INF , P0 ;  /* 0xff8000004b4b7808 */ /* 0x000fe20000000000 */
[----:B------:R-:W-:Y:S01]  /*21820*/  IMAD.MOV.U32 R3, RZ, RZ, R4 ;  /* 0x000000ffff037224 */ /* 0x000fe200078e0004 */
[----:B------:R-:W-:Y:S02]  /*21830*/  IABS R5, R5 ;  /* 0x0000000500057213 */ /* 0x000fe40000000000 */
[----:B------:R-:W-:Y:S02]  /*21840*/  ISETP.GE.AND P0, PT, R113, R228, PT ;  /* 0x000000e47100720c */ /* 0x000fe40003f06270 */
[----:B------:R-:W-:Y:S02]  /*21850*/  I2FP.F32.S32 R4, R2 ;  /* 0x0000000200047245 */ /* 0x000fe40000201400 */
[----:B------:R-:W-:Y:S01]  /*21860*/  I2FP.F32.S32 R2, R5 ;  /* 0x0000000500027245 */ /* 0x000fe20000201400 */
[----:B------:R-:W-:Y:S01]  /*21870*/  VIADD R5, R21, 0xb9 ;  /* 0x000000b915057836 */ /* 0x000fe20000000000 */
[----:B------:R-:W-:Y:S01]  /*21880*/  FSEL R69, R69, -INF , P0 ;  /* 0xff80000045457808 */ /* 0x000fe20000000000 */
[C---:B------:R-:W-:Y:S01]  /*21890*/  FFMA.FTZ R71, -R221.reuse, R4, R71 ;  /* 0x00000004dd477223 */ /* 0x040fe20000010147 */
[----:B------:R-:W-:Y:S01]  /*218a0*/  ISETP.GE.AND P0, PT, R110, R228, PT ;  /* 0x000000e46e00720c */ /* 0x000fe20003f06270 */
[----:B------:R-:W-:Y:S01]  /*218b0*/  FFMA.FTZ R67, -R221, R2, R67 ;  /* 0x00000002dd437223 */ /* 0x000fe20000010143 */
[----:B------:R-:W-:Y:S02]  /*218c0*/  IADD3 R2, PT, PT, R15, -0xe9, -R0 ;  /* 0xffffff170f027810 */ /* 0x000fe40007ffe800 */
[----:B------:R-:W-:Y:S02]  /*218d0*/  FSEL R65, R65, -INF , P0 ;  /* 0xff80000041417808 */ /* 0x000fe40000000000 */
[----:B------:R-:W-:Y:S02]  /*218e0*/  ISETP.GE.AND P0, PT, R59, R226, PT ;  /* 0x000000e23b00720c */ /* 0x000fe40003f06270 */
[----:B------:R-:W-:Y:S02]  /*218f0*/  I2FP.F32.S32 R3, R3 ;  /* 0x0000000300037245 */ /* 0x000fe40000201400 */
[----:B------:R-:W-:Y:S02]  /*21900*/  IABS R2, R2 ;  /* 0x0000000200027213 */ /* 0x000fe40000000000 */
[----:B------:R-:W-:Y:S01]  /*21910*/  FSEL R62, R62, -INF , P0 ;  /* 0xff8000003e3e7808 */ /* 0x000fe20000000000 */
[----:B------:R-:W-:Y:S01]  /*21920*/  FFMA.FTZ R88, -R221, R3, R88 ;  /* 0x00000003dd587223 */ /* 0x000fe20000010158 */
[C-C-:B------:R-:W-:Y:S02]  /*21930*/  IADD3 R4, PT, PT, R15.reuse, -0xf1, -R0.reuse ;  /* 0xffffff0f0f047810 */ /* 0x140fe40007ffe800 */
[----:B------:R-:W-:Y:S02]  /*21940*/  ISETP.GE.AND P0, PT, R56, R226, PT ;  /* 0x000000e23800720c */ /* 0x000fe40003f06270 */
[----:B------:R-:W-:Y:S02]  /*21950*/  IADD3 R3, PT, PT, R15, -0xe1, -R0 ;  /* 0xffffff1f0f037810 */ /* 0x000fe40007ffe800 */
[----:B------:R-:W-:Y:S02]  /*21960*/  I2FP.F32.S32 R2, R2 ;  /* 0x0000000200027245 */ /* 0x000fe40000201400 */
[----:B------:R-:W-:Y:S02]  /*21970*/  IABS R4, R4 ;  /* 0x0000000400047213 */ /* 0x000fe40000000000 */
[----:B------:R-:W-:Y:S01]  /*21980*/  FSEL R61, R61, -INF , P0 ;  /* 0xff8000003d3d7808 */ /* 0x000fe20000000000 */
[----:B------:R-:W-:Y:S01]  /*21990*/  FFMA.FTZ R51, -R221, R2, R51 ;  /* 0x00000002dd337223 */ /* 0x000fe20000010133 */
[-C--:B------:R-:W-:Y:S01]  /*219a0*/  ISETP.GE.AND P0, PT, R97, R228.reuse, PT ;  /* 0x000000e46100720c */ /* 0x080fe20003f06270 */
[----:B------:R-:W-:Y:S01]  /*219b0*/  IMAD.MOV.U32 R2, RZ, RZ, R4 ;  /* 0x000000ffff027224 */ /* 0x000fe200078e0004 */
[----:B------:R-:W-:Y:S02]  /*219c0*/  IABS R3, R3 ;  /* 0x0000000300037213 */ /* 0x000fe40000000000 */
[----:B------:R-:W-:Y:S02]  /*219d0*/  FSEL R57, R57, -INF , P0 ;  /* 0xff80000039397808 */ /* 0x000fe40000000000 */
[----:B------:R-:W-:Y:S02]  /*219e0*/  I2FP.F32.S32 R3, R3 ;  /* 0x0000000300037245 */ /* 0x000fe40000201400 */
[----:B------:R-:W-:Y:S02]  /*219f0*/  ISETP.GE.AND P0, PT, R96, R228, PT ;  /* 0x000000e46000720c */ /* 0x000fe40003f06270 */
[----:B------:R-:W-:Y:S01]  /*21a00*/  I2FP.F32.S32 R2, R2 ;  /* 0x0000000200027245 */ /* 0x000fe20000201400 */
[C---:B------:R-:W-:Y:S01]  /*21a10*/  FFMA.FTZ R68, -R221.reuse, R3, R68 ;  /* 0x00000003dd447223 */ /* 0x040fe20000010144 */
[----:B------:R-:W-:Y:S02]  /*21a20*/  FSEL R50, R50, -INF , P0 ;  /* 0xff80000032327808 */ /* 0x000fe40000000000 */
[----:B------:R-:W-:Y:S01]  /*21a30*/  ISETP.GE.AND P0, PT, R54, R226, PT ;  /* 0x000000e23600720c */ /* 0x000fe20003f06270 */
[----:B------:R-:W-:Y:S01]  /*21a40*/  FFMA.FTZ R46, -R221, R2, R46 ;  /* 0x00000002dd2e7223 */ /* 0x000fe2000001012e */
[--C-:B------:R-:W-:Y:S02]  /*21a50*/  IADD3 R3, PT, PT, R15, -0xf0, -R0.reuse ;  /* 0xffffff100f037810 */ /* 0x100fe40007ffe800 */
[----:B------:R-:W-:Y:S02]  /*21a60*/  FSEL R44, R44, -INF , P0 ;  /* 0xff8000002c2c7808 */ /* 0x000fe40000000000 */
[----:B------:R-:W-:Y:S02]  /*21a70*/  IABS R3, R3 ;  /* 0x0000000300037213 */ /* 0x000fe40000000000 */
[--C-:B------:R-:W-:Y:S02]  /*21a80*/  IADD3 R2, PT, PT, R225, -0xf1, -R0.reuse ;  /* 0xffffff0fe1027810 */ /* 0x100fe40007ffe800 */
[----:B------:R-:W-:Y:S02]  /*21a90*/  ISETP.GE.AND P0, PT, R53, R226, PT ;  /* 0x000000e23500720c */ /* 0x000fe40003f06270 */
[----:B------:R-:W-:Y:S02]  /*21aa0*/  I2FP.F32.S32 R3, R3 ;  /* 0x0000000300037245 */ /* 0x000fe40000201400 */
[----:B------:R-:W-:Y:S02]  /*21ab0*/  IABS R2, R2 ;  /* 0x0000000200027213 */ /* 0x000fe40000000000 */
[----:B------:R-:W-:Y:S01]  /*21ac0*/  FSEL R39, R39, -INF , P0 ;  /* 0xff80000027277808 */ /* 0x000fe20000000000 */
[----:B------:R-:W-:Y:S01]  /*21ad0*/  FFMA.FTZ R47, -R221, R3, R47 ;  /* 0x00000003dd2f7223 */ /* 0x000fe2000001012f */
[----:B------:R-:W-:Y:S02]  /*21ae0*/  ISETP.GE.AND P0, PT, R74, R228, PT ;  /* 0x000000e44a00720c */ /* 0x000fe40003f06270 */
[C-C-:B------:R-:W-:Y:S02]  /*21af0*/  IADD3 R4, PT, PT, R15.reuse, -0xf8, -R0.reuse ;  /* 0xffffff080f047810 */ /* 0x140fe40007ffe800 */
[----:B------:R-:W-:Y:S02]  /*21b00*/  I2FP.F32.S32 R2, R2 ;  /* 0x0000000200027245 */ /* 0x000fe40000201400 */
[----:B------:R-:W-:Y:S02]  /*21b10*/  FSEL R36, R36, -INF , P0 ;  /* 0xff80000024247808 */ /* 0x000fe40000000000 */
[----:B------:R-:W-:Y:S01]  /*21b20*/  IADD3 R3, PT, PT, R15, -0xf9, -R0 ;  /* 0xffffff070f037810 */ /* 0x000fe20007ffe800 */
[----:B------:R-:W-:Y:S01]  /*21b30*/  FFMA.FTZ R37, -R221, R2, R37 ;  /* 0x00000002dd257223 */ /* 0x000fe20000010125 */
[----:B------:R-:W-:Y:S01]  /*21b40*/  ISETP.GE.AND P0, PT, R73, R228, PT ;  /* 0x000000e44900720c */ /* 0x000fe20003f06270 */
[----:B------:R-:W-:Y:S01]  /*21b50*/  VIADD R2, R103, 0xfffffff8 ;  /* 0xfffffff867027836 */ /* 0x000fe20000000000 */
[----:B------:R-:W-:Y:S02]  /*21b60*/  IABS R4, R4 ;  /* 0x0000000400047213 */ /* 0x000fe40000000000 */
[----:B------:R-:W-:Y:S02]  /*21b70*/  IABS R3, R3 ;  /* 0x0000000300037213 */ /* 0x000fe40000000000 */
        /* <DEDUP_REMOVED lines=8> */
[----:B------:R-:W-:Y:S01]  /*21c00*/  ISETP.GE.AND P0, PT, R28, R226, PT ;  /* 0x000000e21c00720c */ /* 0x000fe20003f06270 */
[----:B------:R-:W-:Y:S01]  /*21c10*/  IMAD.MOV.U32 R3, RZ, RZ, R2 ;  /* 0x000000ffff037224 */ /* 0x000fe200078e0002 */
[--C-:B------:R-:W-:Y:S02]  /*21c20*/  IADD3 R4, PT, PT, R225, -0xf8, -R0.reuse ;  /* 0xffffff08e1047810 */ /* 0x100fe40007ffe800 */
[----:B------:R-:W-:Y:S02]  /*21c30*/  FSEL R26, R26, -INF , P0 ;  /* 0xff8000001a1a7808 */ /* 0x000fe40000000000 */
[----:B------:R-:W-:Y:S02]  /*21c40*/  IABS R2, R4 ;  /* 0x0000000400027213 */ /* 0x000fe40000000000 */
[----:B------:R-:W-:Y:S02]  /*21c50*/  ISETP.GE.AND P0, PT, R59, R228, PT ;  /* 0x000000e43b00720c */ /* 0x000fe40003f06270 */
[----:B------:R-:W-:Y:S02]  /*21c60*/  I2FP.F32.S32 R2, R2 ;  /* 0x0000000200027245 */ /* 0x000fe40000201400 */
[----:B------:R-:W-:Y:S02]  /*21c70*/  FSEL R19, R90, -INF , P0 ;  /* 0xff8000005a137808 */ /* 0x000fe40000000000 */
[----:B------:R-:W-:Y:S01]  /*21c80*/  ISETP.GE.AND P0, PT, R56, R228, PT ;  /* 0x000000e43800720c */ /* 0x000fe20003f06270 */
[----:B------:R-:W-:Y:S01]  /*21c90*/  FFMA.FTZ R4, -R221, R2, R251 ;  /* 0x00000002dd047223 */ /* 0x000fe200000101fb */
[----:B------:R-:W-:Y:S01]  /*21ca0*/  I2FP.F32.S32 R3, R3 ;  /* 0x0000000300037245 */ /* 0x000fe20000201400 */
[----:B------:R-:W-:Y:S01]  /*21cb0*/  VIADD R2, R21, 0xb1 ;  /* 0x000000b115027836 */ /* 0x000fe20000000000 */
[----:B------:R-:W-:Y:S02]  /*21cc0*/  FSEL R10, R10, -INF , P0 ;  /* 0xff8000000a0a7808 */ /* 0x000fe40000000000 */
[-C--:B------:R-:W-:Y:S01]  /*21cd0*/  ISETP.GE.AND P0, PT, R12, R226.reuse, PT ;  /* 0x000000e20c00720c */ /* 0x080fe20003f06270 */
[----:B------:R-:W-:Y:S01]  /*21ce0*/  FFMA.FTZ R22, -R221, R3, R249 ;  /* 0x00000003dd167223 */ /* 0x000fe200000101f9 */
[----:B------:R-:W-:Y:S02]  /*21cf0*/  IADD3 R0, PT, PT, R225, -0xf9, -R0 ;  /* 0xffffff07e1007810 */ /* 0x000fe40007ffe800 */
[----:B------:R-:W-:Y:S02]  /*21d00*/  FSEL R16, R16, -INF , P0 ;  /* 0xff80000010107808 */ /* 0x000fe40000000000 */
[----:B------:R-:W-:Y:S02]  /*21d10*/  ISETP.GE.AND P0, PT, R2, R226, PT ;  /* 0x000000e20200720c */ /* 0x000fe40003f06270 */
[----:B------:R-:W-:Y:S01]  /*21d20*/  IABS R3, R0 ;  /* 0x0000000000037213 */ /* 0x000fe20000000000 */
[----:B------:R-:W-:Y:S01]  /*21d30*/  VIADD R0, R21, 0xb8 ;  /* 0x000000b815007836 */ /* 0x000fe20000000000 */
[----:B------:R-:W-:Y:S02]  /*21d40*/  FSEL R15, R8, -INF , P0 ;  /* 0xff800000080f7808 */ /* 0x000fe40000000000 */
[-C--:B------:R-:W-:Y:S02]  /*21d50*/  ISETP.GE.AND P0, PT, R54, R228.reuse, PT ;  /* 0x000000e43600720c */ /* 0x080fe40003f06270 */
[----:B------:R-:W-:Y:S02]  /*21d60*/  @P2 LOP3.LUT R223, R223, 0x40000000, RZ, 0xfc, !PT ;  /* 0x40000000dfdf2812 */ /* 0x000fe400078efcff */
[----:B------:R-:W-:Y:S02]  /*21d70*/  FSEL R9, R9, -INF , P0 ;  /* 0xff80000009097808 */ /* 0x000fe40000000000 */
[----:B------:R-:W-:Y:S02]  /*21d80*/  ISETP.GE.AND P0, PT, R53, R228, PT ;  /* 0x000000e43500720c */ /* 0x000fe40003f06270 */
[----:B------:R-:W-:Y:S02]  /*21d90*/  LOP3.LUT R223, R223, 0xffffefff, RZ, 0xc0, !PT ;  /* 0xffffefffdfdf7812 */ /* 0x000fe400078ec0ff */
[----:B------:R-:W-:Y:S01]  /*21da0*/  FSEL R8, R11, -INF , P0 ;  /* 0xff8000000b087808 */ /* 0x000fe20000000000 */
[----:B------:R-:W-:Y:S01]  /*21db0*/  VIADD R11, R21, 0xc0 ;  /* 0x000000c0150b7836 */ /* 0x000fe20000000000 */
[----:B------:R-:W-:Y:S02]  /*21dc0*/  ISETP.GE.AND P0, PT, R0, R226, PT ;  /* 0x000000e20000720c */ /* 0x000fe40003f06270 */
[----:B------:R-:W-:Y:S02]  /*21dd0*/  @P1 LOP3.LUT R223, R223, 0x1000, RZ, 0xfc, !PT ;  /* 0x00001000dfdf1812 */ /* 0x000fe400078efcff */
[----:B------:R-:W-:Y:S02]  /*21de0*/  FSEL R14, R14, -INF , P0 ;  /* 0xff8000000e0e7808 */ /* 0x000fe40000000000 */
[C---:B------:R-:W-:Y:S02]  /*21df0*/  ISETP.GE.AND P0, PT, R104.reuse, R224, PT ;  /* 0x000000e06800720c */ /* 0x040fe40003f06270 */
[----:B------:R-:W-:Y:S02]  /*21e00*/  LOP3.LUT R223, R223, 0xdfffffff, RZ, 0xc0, !PT ;  /* 0xdfffffffdfdf7812 */ /* 0x000fe400078ec0ff */
[-C--:B------:R-:W-:Y:S02]  /*21e10*/  ISETP.GE.AND P1, PT, R104, R229.reuse, PT ;  /* 0x000000e56800720c */ /* 0x080fe40003f26270 */
[-C--:B------:R-:W-:Y:S02]  /*21e20*/  ISETP.GE.AND P2, PT, R77, R229.reuse, PT ;  /* 0x000000e54d00720c */ /* 0x080fe40003f46270 */
[-C--:B------:R-:W-:Y:S02]  /*21e30*/  ISETP.GE.AND P3, PT, R80, R229.reuse, PT ;  /* 0x000000e55000720c */ /* 0x080fe40003f66270 */
[-C--:B------:R-:W-:Y:S02]  /*21e40*/  ISETP.GE.AND P6, PT, R87, R229.reuse, PT ;  /* 0x000000e55700720c */ /* 0x080fe40003fc6270 */
[-C--:B------:R-:W-:Y:S02]  /*21e50*/  ISETP.GE.AND P5, PT, R92, R229.reuse, PT ;  /* 0x000000e55c00720c */ /* 0x080fe40003fa6270 */
        /* <DEDUP_REMOVED lines=8> */
[----:B------:R-:W-:Y:S02]  /*21ee0*/  LOP3.LUT R223, R223, 0xefffffff, RZ, 0xc0, !PT ;  /* 0xefffffffdfdf7812 */ /* 0x000fe400078ec0ff */
[----:B------:R-:W-:Y:S02]  /*21ef0*/  FSEL R6, R6, -INF , P0 ;  /* 0xff80000006067808 */ /* 0x000fe40000000000 */
[C---:B------:R-:W-:Y:S02]  /*21f00*/  ISETP.GE.AND P0, PT, R106.reuse, R224, PT ;  /* 0x000000e06a00720c */ /* 0x040fe40003f06270 */
[-C--:B------:R-:W-:Y:S02]  /*21f10*/  ISETP.GE.AND P1, PT, R106, R229.reuse, PT ;  /* 0x000000e56a00720c */ /* 0x080fe40003f26270 */
[----:B------:R-:W-:Y:S02]  /*21f20*/  @P2 LOP3.LUT R222, R222, 0x10, RZ, 0xfc, !PT ;  /* 0x00000010dede2812 */ /* 0x000fe400078efcff */
[----:B------:R-:W-:Y:S02]  /*21f30*/  ISETP.GE.AND P4, PT, R91, R229, PT ;  /* 0x000000e55b00720c */ /* 0x000fe40003f86270 */
[----:B------:R-:W-:Y:S02]  /*21f40*/  LOP3.LUT R222, R222, 0xffffffdf, RZ, 0xc0, !PT ;  /* 0xffffffdfdede7812 */ /* 0x000fe400078ec0ff */
[----:B------:R-:W-:Y:S02]  /*21f50*/  I2FP.F32.S32 R3, R3 ;  /* 0x0000000300037245 */ /* 0x000fe40000201400 */
[----:B------:R-:W-:Y:S02]  /*21f60*/  @P3 LOP3.LUT R222, R222, 0x20, RZ, 0xfc, !PT ;  /* 0x00000020dede3812 */ /* 0x000fe400078efcff */
[----:B------:R-:W-:Y:S01]  /*21f70*/  @P0 LOP3.LUT R223, R223, 0x10000000, RZ, 0xfc, !PT ;  /* 0x10000000dfdf0812 */ /* 0x000fe200078efcff */
[----:B------:R-:W-:Y:S01]  /*21f80*/  FFMA.FTZ R3, -R221, R3, R241 ;  /* 0x00000003dd037223 */ /* 0x000fe200000101f1 */
[----:B------:R-:W-:Y:S01]  /*21f90*/  ISETP.GE.AND P0, PT, R11, R226, PT ;  /* 0x000000e20b00720c */ /* 0x000fe20003f06270 */
[----:B------:R-:W-:Y:S01]  /*21fa0*/  IMAD.MOV.U32 R241, RZ, RZ, R239 ;  /* 0x000000fffff17224 */ /* 0x000fe200078e00ef */
[----:B------:R-:W-:Y:S01]  /*21fb0*/  LOP3.LUT R223, R223, 0xfffffbff, RZ, 0xc0, !PT ;  /* 0xfffffbffdfdf7812 */ /* 0x000fe200078ec0ff */
[----:B------:R-:W-:Y:S01]  /*21fc0*/  VIADD R239, R21, 0x8 ;  /* 0x0000000815ef7836 */ /* 0x000fe20000000000 */
[----:B------:R-:W-:Y:S02]  /*21fd0*/  FSEL R17, R17, -INF , P0 ;  /* 0xff80000011117808 */ /* 0x000fe40000000000 */
[-C--:B------:R-:W-:Y:S02]  /*21fe0*/  ISETP.GE.AND P0, PT, R105, R224.reuse, PT ;  /* 0x000000e06900720c */ /* 0x080fe40003f06270 */
[----:B------:R-:W-:Y:S02]  /*21ff0*/  @P1 LOP3.LUT R223, R223, 0x400, RZ, 0xfc, !PT ;  /* 0x00000400dfdf1812 */ /* 0x000fe400078efcff */
[-C--:B------:R-:W-:Y:S02]  /*22000*/  ISETP.GE.AND P1, PT, R105, R229.reuse, PT ;  /* 0x000000e56900720c */ /* 0x080fe40003f26270 */
[----:B------:R-:W-:Y:S02]  /*22010*/  LOP3.LUT R223, R223, 0xf7ffffff, RZ, 0xc0, !PT ;  /* 0xf7ffffffdfdf7812 */ /* 0x000fe400078ec0ff */
[----:B------:R-:W-:Y:S02]  /*22020*/  ISETP.GE.AND P3, PT, R92, R224, PT ;  /* 0x000000e05c00720c */ /* 0x000fe40003f66270 */
[----:B------:R-:W-:Y:S03]  /*22030*/  LOP3.LUT R222, R222, 0xfffffff7, RZ, 0xc0, !PT ;  /* 0xfffffff7dede7812 */ /* 0x000fe600078ec0ff */
        /* <DEDUP_REMOVED lines=10> */
[CC--:B------:R-:W-:Y:S02]  /*220e0*/  ISETP.GE.AND P0, PT, R107.reuse, R224.reuse, PT ;  /* 0x000000e06b00720c */ /* 0x0c0fe40003f06270 */
[-C--:B------:R-:W-:Y:S02]  /*220f0*/  ISETP.GE.AND P1, PT, R107, R229.reuse, PT ;  /* 0x000000e56b00720c */ /* 0x080fe40003f26270 */
[----:B------:R-:W-:Y:S02]  /*22100*/  @P6 LOP3.LUT R222, R222, 0x8, RZ, 0xfc, !PT ;  /* 0x00000008dede6812 */ /* 0x000fe400078efcff */
[----:B------:R-:W-:Y:S02]  /*22110*/  ISETP.GE.AND P6, PT, R91, R224, PT ;  /* 0x000000e05b00720c */ /* 0x000fe40003fc6270 */
[----:B------:R-:W-:Y:S04]  /*22120*/  LOP3.LUT R222, R222, 0xffffffbf, RZ, 0xc0, !PT ;  /* 0xffffffbfdede7812 */ /* 0x000fe800078ec0ff */
[----:B------:R-:W-:Y:S02]  /*22130*/  @P3 LOP3.LUT R222, R222, 0x40, RZ, 0xfc, !PT ;  /* 0x00000040dede3812 */ /* 0x000fe400078efcff */
[----:B------:R-:W-:Y:S02]  /*22140*/  @P0 LOP3.LUT R223, R223, 0x4000000, RZ, 0xfc, !PT ;  /* 0x04000000dfdf0812 */ /* 0x000fe400078efcff */
[----:B------:R-:W-:Y:S02]  /*22150*/  ISETP.GE.AND P0, PT, R27, R226, PT ;  /* 0x000000e21b00720c */ /* 0x000fe40003f06270 */
[----:B------:R-:W-:Y:S02]  /*22160*/  LOP3.LUT R223, R223, 0xfffffeff, RZ, 0xc0, !PT ;  /* 0xfffffeffdfdf7812 */ /* 0x000fe400078ec0ff */
[----:B------:R-:W-:Y:S02]  /*22170*/  FSEL R25, R25, -INF , P0 ;  /* 0xff80000019197808 */ /* 0x000fe40000000000 */
[C---:B------:R-:W-:Y:S02]  /*22180*/  ISETP.GE.AND P0, PT, R40.reuse, R224, PT ;  /* 0x000000e02800720c */ /* 0x040fe40003f06270 */
[----:B------:R-:W-:Y:S02]  /*22190*/  @P1 LOP3.LUT R223, R223, 0x100, RZ, 0xfc, !PT ;  /* 0x00000100dfdf1812 */ /* 0x000fe400078efcff */
[-C--:B------:R-:W-:Y:S01]  /*221a0*/  ISETP.GE.AND P1, PT, R40, R229.reuse, PT ;  /* 0x000000e52800720c */ /* 0x080fe20003f26270 */
[----:B------:R-:W-:Y:S01]  /*221b0*/  VIADD R40, R21, 0xc9 ;  /* 0x000000c915287836 */ /* 0x000fe20000000000 */
[----:B------:R-:W-:Y:S02]  /*221c0*/  LOP3.LUT R223, R223, 0xfdffffff, RZ, 0xc0, !PT ;  /* 0xfdffffffdfdf7812 */ /* 0x000fe400078ec0ff */
[----:B------:R-:W-:Y:S04]  /*221d0*/  LOP3.LUT R222, R222, 0xfffffffb, RZ, 0xc0, !PT ;  /* 0xfffffffbdede7812 */ /* 0x000fe800078ec0ff */
[----:B------:R-:W-:Y:S02]  /*221e0*/  @P5 LOP3.LUT R222, R222, 0x4, RZ, 0xfc, !PT ;  /* 0x00000004dede5812 */ /* 0x000fe400078efcff */
        /* <DEDUP_REMOVED lines=8> */
[-C--:B------:R-:W-:Y:S02]  /*22270*/  ISETP.GE.AND P1, PT, R42, R229.reuse, PT ;  /* 0x000000e52a00720c */ /* 0x080fe40003f26270 */
[----:B------:R-:W-:Y:S02]  /*22280*/  FSEL R38, R38, -INF , P0 ;  /* 0xff80000026267808 */ /* 0x000fe40000000000 */
[-C--:B------:R-:W-:Y:S01]  /*22290*/  ISETP.GE.AND P0, PT, R42, R224.reuse, PT ;  /* 0x000000e02a00720c */ /* 0x080fe20003f06270 */
[----:B------:R-:W-:Y:S01]  /*222a0*/  VIADD R42, R21, 0xd0 ;  /* 0x000000d0152a7836 */ /* 0x000fe20000000000 */
[----:B------:R-:W-:Y:S02]  /*222b0*/  LOP3.LUT R223, R223, 0xfeffffff, RZ, 0xc0, !PT ;  /* 0xfeffffffdfdf7812 */ /* 0x000fe400078ec0ff */
[----:B------:R-:W-:Y:S02]  /*222c0*/  LOP3.LUT R222, R222, 0xffffff7f, RZ, 0xc0, !PT ;  /* 0xffffff7fdede7812 */ /* 0x000fe400078ec0ff */
[----:B------:R-:W-:Y:S02]  /*222d0*/  ISETP.GE.AND P5, PT, R93, R224, PT ;  /* 0x000000e05d00720c */ /* 0x000fe40003fa6270 */
[----:B------:R-:W-:Y:S04]  /*222e0*/  @P6 LOP3.LUT R222, R222, 0x80, RZ, 0xfc, !PT ;  /* 0x00000080dede6812 */ /* 0x000fe800078efcff */
[----:B------:R-:W-:Y:S02]  /*222f0*/  LOP3.LUT R222, R222, 0xfffffeff, RZ, 0xc0, !PT ;  /* 0xfffffeffdede7812 */ /* 0x000fe400078ec0ff */
        /* <DEDUP_REMOVED lines=9> */
[----:B------:R-:W-:Y:S04]  /*22390*/  @P4 LOP3.LUT R222, R222, 0x100, RZ, 0xfc, !PT ;  /* 0x00000100dede4812 */ /* 0x000fe800078efcff */
        /* <DEDUP_REMOVED lines=11> */
[----:B------:R-:W-:Y:S01]  /*22450*/  ISETP.GE.AND P0, PT, R52, R224, PT ;  /* 0x000000e03400720c */ /* 0x000fe20003f06270 */
[----:B------:R-:W-:Y:S01]  /*22460*/  VIADD R52, R21, 0xd8 ;  /* 0x000000d815347836 */ /* 0x000fe20000000000 */
[----:B------:R-:W-:Y:S02]  /*22470*/  LOP3.LUT R223, R223, 0xffbfffff, RZ, 0xc0, !PT ;  /* 0xffbfffffdfdf7812 */ /* 0x000fe400078ec0ff */
[----:B------:R-:W-:Y:S04]  /*22480*/  @P5 LOP3.LUT R222, R222, 0x200, RZ, 0xfc, !PT ;  /* 0x00000200dede5812 */ /* 0x000fe800078efcff */
[----:B------:R-:W-:Y:S05]  /*22490*/  LOP3.LUT R222, R222, 0xfffffbff, RZ, 0xc0, !PT ;  /* 0xfffffbffdede7812 */ /* 0x000fea00078ec0ff */
[----:B------:R-:W-:Y:S02]  /*224a0*/  @P0 LOP3.LUT R223, R223, 0x400000, RZ, 0xfc, !PT ;  /* 0x00400000dfdf0812 */ /* 0x000fe400078efcff */
[----:B------:R-:W-:Y:S02]  /*224b0*/  ISETP.GE.AND P0, PT, R52, R226, PT ;  /* 0x000000e23400720c */ /* 0x000fe40003f06270 */
[----:B------:R-:W-:Y:S02]  /*224c0*/  LOP3.LUT R223, R223, 0xffffffef, RZ, 0xc0, !PT ;  /* 0xffffffefdfdf7812 */ /* 0x000fe400078ec0ff */
[----:B------:R-:W-:Y:S02]  /*224d0*/  FSEL R55, R55, -INF , P0 ;  /* 0xff80000037377808 */ /* 0x000fe40000000000 */
[----:B------:R-:W-:Y:S02]  /*224e0*/  ISETP.GE.AND P0, PT, R63, R224, PT ;  /* 0x000000e03f00720c */ /* 0x000fe40003f06270 */
[----:B------:R-:W-:Y:S02]  /*224f0*/  @P1 LOP3.LUT R223, R223, 0x10, RZ, 0xfc, !PT ;  /* 0x00000010dfdf1812 */ /* 0x000fe400078efcff */
[-C--:B------:R-:W-:Y:S01]  /*22500*/  ISETP.GE.AND P1, PT, R63, R229.reuse, PT ;  /* 0x000000e53f00720c */ /* 0x080fe20003f26270 */
[----:B------:R-:W-:Y:S01]  /*22510*/  VIADD R63, R21, 0xd9 ;  /* 0x000000d9153f7836 */ /* 0x000fe20000000000 */
[----:B------:R-:W-:Y:S07]  /*22520*/  LOP3.LUT R223, R223, 0xffdfffff, RZ, 0xc0, !PT ;  /* 0xffdfffffdfdf7812 */ /* 0x000fee00078ec0ff */
        /* <DEDUP_REMOVED lines=10> */
[----:B------:R-:W-:Y:S01]  /*225d0*/  ISETP.GE.AND P0, PT, R66, R224, PT ;  /* 0x000000e04200720c */ /* 0x000fe20003f06270 */
[----:B------:R-:W-:Y:S01]  /*225e0*/  VIADD R66, R21, 0xe0 ;  /* 0x000000e015427836 */ /* 0x000fe20000000000 */
[----:B------:R-:W-:Y:S11]  /*225f0*/  LOP3.LUT R223, R223, 0xffefffff, RZ, 0xc0, !PT ;  /* 0xffefffffdfdf7812 */ /* 0x000ff600078ec0ff */
[----:B------:R-:W-:Y:S02]  /*22600*/  @P0 LOP3.LUT R223, R223, 0x100000, RZ, 0xfc, !PT ;  /* 0x00100000dfdf0812 */ /* 0x000fe400078efcff */
[----:B------:R-:W-:Y:S02]  /*22610*/  ISETP.GE.AND P0, PT, R66, R226, PT ;  /* 0x000000e24200720c */ /* 0x000fe40003f06270 */
[----:B------:R-:W-:Y:S02]  /*22620*/  LOP3.LUT R223, R223, 0xfffffffb, RZ, 0xc0, !PT ;  /* 0xfffffffbdfdf7812 */ /* 0x000fe400078ec0ff */
[----:B------:R-:W-:Y:S02]  /*22630*/  FSEL R70, R70, -INF , P0 ;  /* 0xff80000046467808 */ /* 0x000fe40000000000 */
[----:B------:R-:W-:Y:S01]  /*22640*/  ISETP.GE.AND P0, PT, R77, R224, PT ;  /* 0x000000e04d00720c */ /* 0x000fe20003f06270 */
[----:B------:R-:W-:Y:S01]  /*22650*/  VIADD R77, R21, 0xe1 ;  /* 0x000000e1154d7836 */ /* 0x000fe20000000000 */
[----:B------:R-:W-:Y:S02]  /*22660*/  @P1 LOP3.LUT R223, R223, 0x4, RZ, 0xfc, !PT ;  /* 0x00000004dfdf1812 */ /* 0x000fe400078efcff */
[-C--:B------:R-:W-:Y:S02]  /*22670*/  ISETP.GE.AND P1, PT, R93, R229.reuse, PT ;  /* 0x000000e55d00720c */ /* 0x080fe40003f26270 */
        /* <DEDUP_REMOVED lines=11> */
[----:B------:R-:W-:Y:S01]  /*22730*/  ISETP.GE.AND P0, PT, R80, R224, PT ;  /* 0x000000e05000720c */ /* 0x000fe20003f06270 */
[----:B------:R-:W-:Y:S11]  /*22740*/  VIADD R80, R21, 0xe8 ;  /* 0x000000e815507836 */ /* 0x000ff60000000000 */
[----:B------:R-:W-:Y:S01]  /*22750*/  @!UPT UIADD3 URZ, UPT, UPT, URZ, URZ, URZ ;  /* 0x000000fffffff290 */ /* 0x000fe2000fffe0ff */
[----:B------:R-:W-:Y:S02]  /*22760*/  @P0 LOP3.LUT R223, R223, 0x40000, RZ, 0xfc, !PT ;  /* 0x00040000dfdf0812 */ /* 0x000fe400078efcff */
[----:B------:R-:W-:Y:S02]  /*22770*/  ISETP.GE.AND P0, PT, R80, R226, PT ;  /* 0x000000e25000720c */ /* 0x000fe40003f06270 */
[----:B------:R-:W-:Y:S02]  /*22780*/  LOP3.LUT P2, RZ, R223, 0x80000000, RZ, 0xc0, !PT ;  /* 0x80000000dfff7812 */ /* 0x000fe4000784c0ff */
[----:B------:R-:W-:Y:S02]  /*22790*/  FSEL R83, R83, -INF , P0 ;  /* 0xff80000053537808 */ /* 0x000fe40000000000 */
[----:B------:R-:W-:Y:S01]  /*227a0*/  ISETP.GE.AND P0, PT, R87, R224, PT ;  /* 0x000000e05700720c */ /* 0x000fe20003f06270 */
[----:B------:R-:W-:Y:S01]  /*227b0*/  VIADD R87, R21, 0xe9 ;  /* 0x000000e915577836 */ /* 0x000fe20000000000 */
[----:B------:R-:W-:Y:S11]  /*227c0*/  LOP3.LUT R223, R223, 0xfffdffff, RZ, 0xc0, !PT ;  /* 0xfffdffffdfdf7812 */ /* 0x000ff600078ec0ff */
[----:B------:R-:W-:Y:S02]  /*227d0*/  @P0 LOP3.LUT R223, R223, 0x20000, RZ, 0xfc, !PT ;  /* 0x00020000dfdf0812 */ /* 0x000fe400078efcff */
[----:B------:R-:W-:Y:S02]  /*227e0*/  ISETP.GE.AND P0, PT, R87, R226, PT ;  /* 0x000000e25700720c */ /* 0x000fe40003f06270 */
[C---:B------:R-:W-:Y:S02]  /*227f0*/  LOP3.LUT P1, RZ, R223.reuse, 0x80000, RZ, 0xc0, !PT ;  /* 0x00080000dfff7812 */ /* 0x040fe4000782c0ff */
[----:B------:R-:W-:Y:S02]  /*22800*/  FSEL R84, R84, -INF , P0 ;  /* 0xff80000054547808 */ /* 0x000fe40000000000 */
[-C--:B------:R-:W-:Y:S02]  /*22810*/  ISETP.GE.AND P0, PT, R52, R228.reuse, PT ;  /* 0x000000e43400720c */ /* 0x080fe40003f06270 */
[----:B------:R-:W-:Y:S02]  /*22820*/  LOP3.LUT P6, RZ, R223, 0x10, RZ, 0xc0, !PT ;  /* 0x00000010dfff7812 */ /* 0x000fe400078cc0ff */
[----:B------:R-:W-:Y:S02]  /*22830*/  FSEL R89, R89, -INF , P0 ;  /* 0xff80000059597808 */ /* 0x000fe40000000000 */
[----:B------:R-:W-:Y:S02]  /*22840*/  ISETP.GE.AND P0, PT, R63, R228, PT ;  /* 0x000000e43f00720c */ /* 0x000fe40003f06270 */
[C---:B------:R-:W-:Y:S02]  /*22850*/  LOP3.LUT P5, RZ, R223.reuse, 0x40000, RZ, 0xc0, !PT ;  /* 0x00040000dfff7812 */ /* 0x040fe400078ac0ff */
[----:B------:R-:W-:Y:S02]  /*22860*/  @P1 LOP3.LUT R222, R222, 0x800, RZ, 0xfc, !PT ;  /* 0x00000800dede1812 */ /* 0x000fe400078efcff */
[----:B------:R-:W-:Y:S02]  /*22870*/  LOP3.LUT P1, RZ, R223, 0x40, RZ, 0xc0, !PT ;  /* 0x00000040dfff7812 */ /* 0x000fe4000782c0ff */
[----:B------:R-:W-:Y:S02]  /*22880*/  LOP3.LUT R222, R222, 0xffffefff, RZ, 0xc0, !PT ;  /* 0xffffefffdede7812 */ /* 0x000fe400078ec0ff */
[----:B------:R-:W-:Y:S01]  /*22890*/  FSEL R90, R88, -INF , P0 ;  /* 0xff800000585a7808 */ /* 0x000fe20000000000 */
[----:B------:R-:W-:Y:S01]  /*228a0*/  VIADD R88, R21, 0xf0 ;  /* 0x000000f015587836 */ /* 0x000fe20000000000 */
[----:B------:R-:W-:Y:S02]  /*228b0*/  FSEL R172, R172, -INF , !P6 ;  /* 0xff800000acac7808 */ /* 0x000fe40007000000 */
[----:B------:R-:W-:Y:S02]  /*228c0*/  FSEL R181, R181, -INF , !P5 ;  /* 0xff800000b5b57808 */ /* 0x000fe40006800000 */
[-C--:B------:R-:W-:Y:S02]  /*228d0*/  ISETP.GE.AND P0, PT, R88, R226.reuse, PT ;  /* 0x000000e25800720c */ /* 0x080fe40003f06270 */
[C---:B------:R-:W-:Y:S02]  /*228e0*/  LOP3.LUT P4, RZ, R223.reuse, 0x20, RZ, 0xc0, !PT ;  /* 0x00000020dfff7812 */ /* 0x040fe4000788c0ff */
[----:B------:R-:W-:Y:S02]  /*228f0*/  @P1 LOP3.LUT R222, R222, 0x1000, RZ, 0xfc, !PT ;  /* 0x00001000dede1812 */ /* 0x000fe400078efcff */
[----:B------:R-:W-:Y:S02]  /*22900*/  LOP3.LUT P1, RZ, R223, 0x80, RZ, 0xc0, !PT ;  /* 0x00000080dfff7812 */ /* 0x000fe4000782c0ff */
[----:B------:R-:W-:Y:S02]  /*22910*/  LOP3.LUT R222, R222, 0xffffdfff, RZ, 0xc0, !PT ;  /* 0xffffdfffdede7812 */ /* 0x000fe400078ec0ff */
[----:B------:R-:W-:Y:S02]  /*22920*/  FSEL R86, R86, -INF , P0 ;  /* 0xff80000056567808 */ /* 0x000fe40000000000 */
[----:B------:R-:W-:Y:S02]  /*22930*/  ISETP.GE.AND P0, PT, R95, R226, PT ;  /* 0x000000e25f00720c */ /* 0x000fe40003f06270 */
[----:B------:R-:W-:Y:S02]  /*22940*/  FSEL R171, R171, -INF , !P4 ;  /* 0xff800000abab7808 */ /* 0x000fe40006000000 */
[----:B------:R-:W-:Y:S02]  /*22950*/  FSEL R37, R37, -INF , P0 ;  /* 0xff80000025257808 */ /* 0x000fe40000000000 */
[-C--:B------:R-:W-:Y:S02]  /*22960*/  ISETP.GE.AND P0, PT, R66, R228.reuse, PT ;  /* 0x000000e44200720c */ /* 0x080fe40003f06270 */
[----:B------:R-:W-:Y:S02]  /*22970*/  @P1 LOP3.LUT R222, R222, 0x2000, RZ, 0xfc, !PT ;  /* 0x00002000dede1812 */ /* 0x000fe400078efcff */
[----:B------:R-:W-:Y:S02]  /*22980*/  LOP3.LUT P1, RZ, R223, 0x100000, RZ, 0xc0, !PT ;  /* 0x00100000dfff7812 */ /* 0x000fe4000782c0ff */
[----:B------:R-:W-:Y:S02]  /*22990*/  LOP3.LUT R222, R222, 0xffffbfff, RZ, 0xc0, !PT ;  /* 0xffffbfffdede7812 */ /* 0x000fe400078ec0ff */
[----:B------:R-:W-:Y:S02]  /*229a0*/  FSEL R92, R71, -INF , P0 ;  /* 0xff800000475c7808 */ /* 0x000fe40000000000 */
[----:B------:R-:W-:Y:S02]  /*229b0*/  ISETP.GE.AND P0, PT, R77, R228, PT ;  /* 0x000000e44d00720c */ /* 0x000fe40003f06270 */
[----:B------:R-:W-:Y:S02]  /*229c0*/  LOP3.LUT P3, RZ, R223, 0x20000, RZ, 0xc0, !PT ;  /* 0x00020000dfff7812 */ /* 0x000fe4000786c0ff */
[----:B------:R-:W-:Y:S01]  /*229d0*/  FSEL R98, R68, -INF , P0 ;  /* 0xff80000044627808 */ /* 0x000fe20000000000 */
[----:B------:R-:W-:Y:S01]  /*229e0*/  VIADD R68, R21, 0xf8 ;  /* 0x000000f815447836 */ /* 0x000fe20000000000 */
[----:B------:R-:W-:Y:S02]  /*229f0*/  FSEL R192, R192, -INF , !P3 ;  /* 0xff800000c0c07808 */ /* 0x000fe40005800000 */
[----:B------:R-:W-:Y:S02]  /*22a00*/  @P1 LOP3.LUT R222, R222, 0x4000, RZ, 0xfc, !PT ;  /* 0x00004000dede1812 */ /* 0x000fe400078efcff */
[C---:B------:R-:W-:Y:S02]  /*22a10*/  LOP3.LUT P1, RZ, R223.reuse, 0x200000, RZ, 0xc0, !PT ;  /* 0x00200000dfff7812 */ /* 0x040fe4000782c0ff */
[----:B------:R-:W-:Y:S02]  /*22a20*/  LOP3.LUT R222, R222, 0xffff7fff, RZ, 0xc0, !PT ;  /* 0xffff7fffdede7812 */ /* 0x000fe400078ec0ff */
[-C--:B------:R-:W-:Y:S04]  /*22a30*/  ISETP.GE.AND P0, PT, R68, R226.reuse, PT ;  /* 0x000000e24400720c */ /* 0x080fe80003f06270 */
[----:B------:R-:W-:Y:S02]  /*22a40*/  FSEL R100, R4, -INF , P0 ;  /* 0xff80000004647808 */ /* 0x000fe40000000000 */
[----:B------:R-:W-:Y:S03]  /*22a50*/  ISETP.GE.AND P0, PT, R94, R226, PT ;  /* 0x000000e25e00720c */ /* 0x000fe60003f06270 */
[----:B------:R-:W-:Y:S02]  /*22a60*/  @P1 LOP3.LUT R222, R222, 0x8000, RZ, 0xfc, !PT ;  /* 0x00008000dede1812 */ /* 0x000fe400078efcff */
[----:B------:R-:W-:Y:S02]  /*22a70*/  LOP3.LUT P1, RZ, R223, 0x100, RZ, 0xc0, !PT ;  /* 0x00000100dfff7812 */ /* 0x000fe4000782c0ff */
[----:B------:R-:W-:Y:S02]  /*22a80*/  LOP3.LUT R222, R222, 0xfffeffff, RZ, 0xc0, !PT ;  /* 0xfffeffffdede7812 */ /* 0x000fe400078ec0ff */
[----:B------:R-:W-:Y:S02]  /*22a90*/  FSEL R101, R3, -INF , P0 ;  /* 0xff80000003657808 */ /* 0x000fe40000000000 */
[-C--:B------:R-:W-:Y:S01]  /*22aa0*/  ISETP.GE.AND P0, PT, R80, R228.reuse, PT ;  /* 0x000000e45000720c */ /* 0x080fe20003f06270 */
[----:B------:R-:W2:Y:S03]  /*22ab0*/  LD.E R3, desc[UR4][R134.64+0xdc] ;  /* 0x0000dc0486037980 */ /* 0x000ea6000c101900 */
        /* <DEDUP_REMOVED lines=15> */
[----:B------:R-:W-:Y:S02]  /*22bb0*/  ISETP.GE.AND P0, PT, R94, R228, PT ;  /* 0x000000e45e00720c */ /* 0x000fe40003f06270 */
[----:B------:R-:W-:Y:S02]  /*22bc0*/  @P1 LOP3.LUT R222, R222, 0x40000, RZ, 0xfc, !PT ;  /* 0x00040000dede1812 */ /* 0x000fe400078efcff */
[----:B------:R-:W-:Y:S02]  /*22bd0*/  LOP3.LUT P1, RZ, R223, 0x800000, RZ, 0xc0, !PT ;  /* 0x00800000dfff7812 */ /* 0x000fe4000782c0ff */
[----:B------:R-:W-:Y:S02]  /*22be0*/  LOP3.LUT R222, R222, 0xfff7ffff, RZ, 0xc0, !PT ;  /* 0xfff7ffffdede7812 */ /* 0x000fe400078ec0ff */
[----:B------:R-:W-:Y:S02]  /*22bf0*/  FSEL R106, R32, -INF , P0 ;  /* 0xff800000206a7808 */ /* 0x000fe40000000000 */
[----:B------:R-:W-:Y:S04]  /*22c00*/  ISETP.GE.AND P0, PT, R239, R226, PT ;  /* 0x000000e2ef00720c */ /* 0x000fe80003f06270 */
[----:B------:R-:W-:Y:S02]  /*22c10*/  FSEL R4, R22, -INF , P0 ;  /* 0xff80000016047808 */ /* 0x000fe40000000000 */
[-C--:B------:R-:W-:Y:S02]  /*22c20*/  ISETP.GE.AND P0, PT, R21, R224.reuse, PT ;  /* 0x000000e01500720c */ /* 0x080fe40003f06270 */
[----:B------:R-:W-:Y:S02]  /*22c30*/  @P1 LOP3.LUT R222, R222, 0x80000, RZ, 0xfc, !PT ;  /* 0x00080000dede1812 */ /* 0x000fe400078efcff */
[----:B------:R-:W-:Y:S02]  /*22c40*/  LOP3.LUT P1, RZ, R223, 0x400, RZ, 0xc0, !PT ;  /* 0x00000400dfff7812 */ /* 0x000fe4000782c0ff */
[----:B------:R-:W-:Y:S02]  /*22c50*/  LOP3.LUT R222, R222, 0xffefffff, RZ, 0xc0, !PT ;  /* 0xffefffffdede7812 */ /* 0x000fe400078ec0ff */
[----:B------:R-:W-:Y:S02]  /*22c60*/  FSEL R32, R247, -INF , !P0 ;  /* 0xff800000f7207808 */ /* 0x000fe40004000000 */
[----:B------:R-:W-:Y:S02]  /*22c70*/  LOP3.LUT P0, RZ, R223, 0x2000, RZ, 0xc0, !PT ;  /* 0x00002000dfff7812 */ /* 0x000fe4000780c0ff */
[----:B------:R-:W-:Y:S02]  /*22c80*/  FSEL R22, R241, -INF , !P2 ;  /* 0xff800000f1167808 */ /* 0x000fe40005000000 */
[----:B------:R-:W-:Y:S02]  /*22c90*/  FSEL R46, R237, -INF , !P0 ;  /* 0xff800000ed2e7808 */ /* 0x000fe40004000000 */
[-C--:B------:R-:W-:Y:S02]  /*22ca0*/  ISETP.GE.AND P0, PT, R21, R229.reuse, PT ;  /* 0x000000e51500720c */ /* 0x080fe40003f06270 */
[----:B------:R-:W-:Y:S02]  /*22cb0*/  @P1 LOP3.LUT R222, R222, 0x100000, RZ, 0xfc, !PT ;  /* 0x00100000dede1812 */ /* 0x000fe400078efcff */
[C---:B------:R-:W-:Y:S02]  /*22cc0*/  LOP3.LUT P1, RZ, R223.reuse, 0x800, RZ, 0xc0, !PT ;  /* 0x00000800dfff7812 */ /* 0x040fe4000782c0ff */
[----:B------:R-:W-:Y:S02]  /*22cd0*/  LOP3.LUT R222, R222, 0xffdfffff, RZ, 0xc0, !PT ;  /* 0xffdfffffdede7812 */ /* 0x000fe400078ec0ff */
[----:B------:R-:W-:Y:S02]  /*22ce0*/  FSEL R21, R234, -INF , !P0 ;  /* 0xff800000ea157808 */ /* 0x000fe40004000000 */
[C---:B------:R-:W-:Y:S02]  /*22cf0*/  LOP3.LUT P0, RZ, R223.reuse, 0x4000000, RZ, 0xc0, !PT ;  /* 0x04000000dfff7812 */ /* 0x040fe4000780c0ff */
[----:B------:R-:W-:Y:S02]  /*22d00*/  LOP3.LUT P2, RZ, R223, 0x8, RZ, 0xc0, !PT ;  /* 0x00000008dfff7812 */ /* 0x000fe4000784c0ff */
[----:B------:R-:W-:Y:S02]  /*22d10*/  FSEL R99, R220, -INF , !P0 ;  /* 0xff800000dc637808 */ /* 0x000fe40004000000 */
[-C--:B------:R-:W-:Y:S02]  /*22d20*/  ISETP.GE.AND P0, PT, R239, R229.reuse, PT ;  /* 0x000000e5ef00720c */ /* 0x080fe40003f06270 */
[----:B------:R-:W-:Y:S02]  /*22d30*/  @P1 LOP3.LUT R222, R222, 0x200000, RZ, 0xfc, !PT ;  /* 0x00200000dede1812 */ /* 0x000fe400078efcff */
[----:B------:R-:W-:Y:S02]  /*22d40*/  LOP3.LUT P1, RZ, R223, 0x1000000, RZ, 0xc0, !PT ;  /* 0x01000000dfff7812 */ /* 0x000fe4000782c0ff */
[----:B------:R-:W-:Y:S02]  /*22d50*/  LOP3.LUT R222, R222, 0xffbfffff, RZ, 0xc0, !PT ;  /* 0xffbfffffdede7812 */ /* 0x000fe400078ec0ff */
[----:B------:R-:W-:Y:S01]  /*22d60*/  FSEL R47, R215, -INF , !P0 ;  /* 0xff800000d72f7808 */ /* 0x000fe20004000000 */
[----:B------:R-:W-:Y:S01]  /*22d70*/  IMAD.MOV.U32 R215, RZ, RZ, R219 ;  /* 0x000000ffffd77224 */ /* 0x000fe200078e00db */
[----:B------:R-:W-:Y:S02]  /*22d80*/  LOP3.LUT P0, RZ, R223, 0x4, RZ, 0xc0, !PT ;  /* 0x00000004dfff7812 */ /* 0x000fe4000780c0ff */
[----:B------:R-:W-:Y:S02]  /*22d90*/  FSEL R182, R182, -INF , !P2 ;  /* 0xff800000b6b67808 */ /* 0x000fe40005000000 */
[----:B------:R-:W-:Y:S02]  /*22da0*/  FSEL R185, R185, -INF , !P0 ;  /* 0xff800000b9b97808 */ /* 0x000fe40004000000 */
[-C--:B------:R-:W-:Y:S02]  /*22db0*/  ISETP.GE.AND P0, PT, R196, R224.reuse, PT ;  /* 0x000000e0c400720c */ /* 0x080fe40003f06270 */
[----:B------:R-:W-:Y:S02]  /*22dc0*/  @P1 LOP3.LUT R222, R222, 0x400000, RZ, 0xfc, !PT ;  /* 0x00400000dede1812 */ /* 0x000fe400078efcff */
[----:B------:R-:W-:Y:S02]  /*22dd0*/  LOP3.LUT P1, RZ, R223, 0x2000000, RZ, 0xc0, !PT ;  /* 0x02000000dfff7812 */ /* 0x000fe4000782c0ff */
[----:B------:R-:W-:Y:S02]  /*22de0*/  LOP3.LUT R222, R222, 0xff7fffff, RZ, 0xc0, !PT ;  /* 0xff7fffffdede7812 */ /* 0x000fe400078ec0ff */
[----:B------:R-:W-:Y:S02]  /*22df0*/  FSEL R207, R207, -INF , !P0 ;  /* 0xff800000cfcf7808 */ /* 0x000fe40004000000 */
[-C--:B------:R-:W-:Y:S04]  /*22e00*/  ISETP.GE.AND P0, PT, R197, R224.reuse, PT ;  /* 0x000000e0c500720c */ /* 0x080fe80003f06270 */
        /* <DEDUP_REMOVED lines=20> */
[-C--:B------:R-:W-:Y:S07]  /*22f50*/  ISETP.GE.AND P0, PT, R73, R224.reuse, PT ;  /* 0x000000e04900720c */ /* 0x080fee0003f06270 */
[----:B------:R-:W-:Y:S02]  /*22f60*/  @P1 LOP3.LUT R222, R222, 0x4000000, RZ, 0xfc, !PT ;  /* 0x04000000dede1812 */ /* 0x000fe400078efcff */
[C---:B------:R-:W-:Y:S02]  /*22f70*/  LOP3.LUT P1, RZ, R223.reuse, 0x20000000, RZ, 0xc0, !PT ;  /* 0x20000000dfff7812 */ /* 0x040fe4000782c0ff */
[----:B------:R-:W-:Y:S11]  /*22f80*/  LOP3.LUT R222, R222, 0xf7ffffff, RZ, 0xc0, !PT ;  /* 0xf7ffffffdede7812 */ /* 0x000ff600078ec0ff */
[----:B------:R-:W-:Y:S02]  /*22f90*/  @P1 LOP3.LUT R222, R222, 0x8000000, RZ, 0xfc, !PT ;  /* 0x08000000dede1812 */ /* 0x000fe400078efcff */
[----:B------:R-:W-:Y:S02]  /*22fa0*/  LOP3.LUT P1, RZ, R223, 0x40000000, RZ, 0xc0, !PT ;  /* 0x40000000dfff7812 */ /* 0x000fe4000782c0ff */
[----:B------:R-:W-:Y:S02]  /*22fb0*/  LOP3.LUT P6, RZ, R222, 0x80, RZ, 0xc0, !PT ;  /* 0x00000080deff7812 */ /* 0x000fe400078cc0ff */
[----:B------:R-:W-:Y:S02]  /*22fc0*/  FSEL R33, R238, -INF , !P1 ;  /* 0xff800000ee217808 */ /* 0x000fe40004800000 */
[C---:B------:R-:W-:Y:S02]  /*22fd0*/  LOP3.LUT P1, RZ, R222.reuse, 0x8000000, RZ, 0xc0, !PT ;  /* 0x08000000deff7812 */ /* 0x040fe4000782c0ff */
[C---:B------:R-:W-:Y:S02]  /*22fe0*/  LOP3.LUT P5, RZ, R222.reuse, 0x200, RZ, 0xc0, !PT ;  /* 0x00000200deff7812 */ /* 0x040fe400078ac0ff */
[----:B------:R-:W-:Y:S02]  /*22ff0*/  FSEL R71, R243, -INF , !P1 ;  /* 0xff800000f3477808 */ /* 0x000fe40004800000 */
[----:B------:R-:W-:Y:S02]  /*23000*/  LOP3.LUT P1, RZ, R222, 0x4000000, RZ, 0xc0, !PT ;  /* 0x04000000deff7812 */ /* 0x000fe4000782c0ff */
[----:B------:R-:W-:Y:S02]  /*23010*/  FSEL R194, R194, -INF , !P6 ;  /* 0xff800000c2c27808 */ /* 0x000fe40007000000 */
        /* <DEDUP_REMOVED lines=13> */
[----:B------:R-:W-:Y:S02]  /*230f0*/  LOP3.LUT P1, RZ, R222, 0x200000, RZ, 0xc0, !PT ;  /* 0x00200000deff7812 */ /* 0x000fe4000782c0ff */
[-C--:B------:R-:W-:Y:S02]  /*23100*/  ISETP.GE.AND P6, PT, R197, R229.reuse, PT ;  /* 0x000000e5c500720c */ /* 0x080fe40003fc6270 */
        /* <DEDUP_REMOVED lines=10> */
[C---:B------:R-:W-:Y:S02]  /*231b0*/  LOP3.LUT P1, RZ, R222.reuse, 0x20000, RZ, 0xc0, !PT ;  /* 0x00020000deff7812 */ /* 0x040fe4000782c0ff */
[-C--:B------:R-:W-:Y:S02]  /*231c0*/  ISETP.GE.AND P5, PT, R203, R224.reuse, PT ;  /* 0x000000e0cb00720c */ /* 0x080fe40003fa6270 */
[----:B------:R-:W-:Y:S02]  /*231d0*/  FSEL R111, R111, -INF , !P1 ;  /* 0xff8000006f6f7808 */ /* 0x000fe40004800000 */
[C---:B------:R-:W-:Y:S02]  /*231e0*/  LOP3.LUT P1, RZ, R222.reuse, 0x10000, RZ, 0xc0, !PT ;  /* 0x00010000deff7812 */ /* 0x040fe4000782c0ff */
[----:B------:R-:W-:Y:S02]  /*231f0*/  LOP3.LUT P4, RZ, R222, 0x100, RZ, 0xc0, !PT ;  /* 0x00000100deff7812 */ /* 0x000fe4000788c0ff */
[----:B------:R-:W-:Y:S02]  /*23200*/  FSEL R114, R114, -INF , !P1 ;  /* 0xff80000072727808 */ /* 0x000fe40004800000 */
[----:B------:R-:W-:Y:S02]  /*23210*/  LOP3.LUT P1, RZ, R222, 0x8000, RZ, 0xc0, !PT ;  /* 0x00008000deff7812 */ /* 0x000fe4000782c0ff */
[----:B------:R-:W-:Y:S02]  /*23220*/  FSEL R202, R202, -INF , !P5 ;  /* 0xff800000caca7808 */ /* 0x000fe40006800000 */
[----:B------:R-:W-:Y:S02]  /*23230*/  FSEL R178, R178, -INF , !P1 ;  /* 0xff800000b2b27808 */ /* 0x000fe40004800000 */
[C---:B------:R-:W-:Y:S02]  /*23240*/  LOP3.LUT P1, RZ, R222.reuse, 0x4000, RZ, 0xc0, !PT ;  /* 0x00004000deff7812 */ /* 0x040fe4000782c0ff */
        /* <DEDUP_REMOVED lines=14> */
[----:B------:R-:W-:Y:S02]  /*23330*/  FSEL R199, R199, -INF , !P1 ;  /* 0xff800000c7c77808 */ /* 0x000fe40004800000 */
        /* <DEDUP_REMOVED lines=15> */
[----:B------:R-:W-:Y:S01]  /*23430*/  FSEL R173, R129, -INF , !P1 ;  /* 0xff80000081ad7808 */ /* 0x000fe20004800000 */
[----:B------:R-:W-:Y:S01]  /*23440*/  IMAD.MOV.U32 R129, RZ, RZ, R215 ;  /* 0x000000ffff817224 */ /* 0x000fe200078e00d7 */
[-C--:B------:R-:W-:Y:S01]  /*23450*/  ISETP.GE.AND P4, PT, R131, R229.reuse, PT ;  /* 0x000000e58300720c */ /* 0x080fe20003f86270 */
[----:B------:R-:W-:Y:S01]  /*23460*/  IMAD.U32 R215, RZ, RZ, UR6 ;  /* 0x00000006ffd77e24 */ /* 0x000fe2000f8e00ff */
        /* <DEDUP_REMOVED lines=34> */
[CC--:B------:R-:W-:Y:S02]  /*23690*/  ISETP.GE.AND P0, PT, R59.reuse, R224.reuse, PT ;  /* 0x000000e03b00720c */ /* 0x0c0fe40003f06270 */
        /* <DEDUP_REMOVED lines=22> */
[C---:B------:R-:W-:Y:S02]  /*23800*/  ISETP.GE.AND P4, PT, R0.reuse, R224, PT ;  /* 0x000000e00000720c */ /* 0x040fe40003f86270 */
[-C--:B------:R-:W-:Y:S02]  /*23810*/  ISETP.GE.AND P1, PT, R0, R229.reuse, PT ;  /* 0x000000e50000720c */ /* 0x080fe40003f26270 */
        /* <DEDUP_REMOVED lines=8> */
[----:B------:R-:W-:Y:S02]  /*238a0*/  FMNMX3.FTZ R2, R0, R71, R91, !PT ;  /* 0x0000004700027276 */ /* 0x000fe4000781005b */
[----:B------:R-:W-:Y:S02]  /*238b0*/  FMNMX3.FTZ R0, R133, R21, R46, !PT ;  /* 0x0000001585007276 */ /* 0x000fe4000781002e */
[----:B------:R-:W-:Y:S02]  /*238c0*/  FMNMX3.FTZ R2, R2, R93, R99, !PT ;  /* 0x0000005d02027276 */ /* 0x000fe40007810063 */
[----:B------:R-:W-:Y:S02]  /*238d0*/  FMNMX3.FTZ R0, R0, R47, R51, !PT ;  /* 0x0000002f00007276 */ /* 0x000fe40007810033 */
[----:B------:R-:W-:Y:S02]  /*238e0*/  FMNMX3.FTZ R4, R2, R125, R126, !PT ;  /* 0x0000007d02047276 */ /* 0x000fe4000781007e */
[----:B------:R-:W-:Y:S02]  /*238f0*/  FMNMX3.FTZ R0, R0, R102, R109, !PT ;  /* 0x0000006600007276 */ /* 0x000fe4000781006d */
[----:B------:R-:W-:Y:S02]  /*23900*/  FMNMX3.FTZ R4, R4, R128, R168, !PT ;  /* 0x0000008004047276 */ /* 0x000fe400078100a8 */
[----:B------:R-:W-:Y:S02]  /*23910*/  LOP3.LUT P3, RZ, R222, 0x40, RZ, 0xc0, !PT ;  /* 0x00000040deff7812 */ /* 0x000fe4000786c0ff */
[----:B------:R-:W-:Y:S02]  /*23920*/  FMNMX3.FTZ R4, R4, R178, R179, !PT ;  /* 0x000000b204047276 */ /* 0x000fe400078100b3 */
[----:B------:R-:W-:Y:S02]  /*23930*/  FMNMX3.FTZ R0, R0, R111, R114, !PT ;  /* 0x0000006f00007276 */ /* 0x000fe40007810072 */
[----:B------:R-:W-:Y:S02]  /*23940*/  FSEL R193, R193, -INF , !P3 ;  /* 0xff800000c1c17808 */ /* 0x000fe40005800000 */
[----:B------:R-:W-:Y:S02]  /*23950*/  FMNMX3.FTZ R4, R4, R180, R181, !PT ;  /* 0x000000b404047276 */ /* 0x000fe400078100b5 */
[----:B------:R-:W-:Y:S02]  /*23960*/  FMNMX3.FTZ R0, R0, R169, R170, !PT ;  /* 0x000000a900007276 */ /* 0x000fe400078100aa */
[----:B------:R-:W-:Y:S02]  /*23970*/  FMNMX3.FTZ R4, R4, R192, R193, !PT ;  /* 0x000000c004047276 */ /* 0x000fe400078100c1 */
[----:B------:R-:W-:Y:S02]  /*23980*/  LOP3.LUT P2, RZ, R222, 0x10, RZ, 0xc0, !PT ;  /* 0x00000010deff7812 */ /* 0x000fe4000784c0ff */
[----:B------:R-:W-:Y:S02]  /*23990*/  FMNMX3.FTZ R0, R0, R171, R172, !PT ;  /* 0x000000ab00007276 */ /* 0x000fe400078100ac */
[----:B------:R-:W-:Y:S02]  /*239a0*/  LOP3.LUT P3, RZ, R222, 0x20, RZ, 0xc0, !PT ;  /* 0x00000020deff7812 */ /* 0x000fe4000786c0ff */
[----:B------:R-:W-:Y:S02]  /*239b0*/  FMNMX3.FTZ R4, R4, R194, R195, !PT ;  /* 0x000000c204047276 */ /* 0x000fe400078100c3 */
[----:B------:R-:W-:Y:S02]  /*239c0*/  FSEL R186, R186, -INF , !P2 ;  /* 0xff800000baba7808 */ /* 0x000fe40005000000 */
[----:B------:R-:W-:Y:S02]  /*239d0*/  FSEL R187, R187, -INF , !P3 ;  /* 0xff800000bbbb7808 */ /* 0x000fe40005800000 */
        /* <DEDUP_REMOVED lines=20> */
[----:B------:R-:W-:Y:S02]  /*23b20*/  FSEL R246, R23, -INF , !P0 ;  /* 0xff80000017f67808 */ /* 0x000fe40004000000 */
[----:B------:R-:W-:Y:S02]  /*23b30*/  FMNMX3.FTZ R4, R4, R208, R206, !PT ;  /* 0x000000d004047276 */ /* 0x000fe400078100ce */
[----:B------:R-:W-:Y:S02]  /*23b40*/  ISETP.GE.AND P4, PT, R12, R229, PT ;  /* 0x000000e50c00720c */ /* 0x000fe40003f86270 */
[-C--:B------:R-:W-:Y:S02]  /*23b50*/  ISETP.GE.AND P0, PT, R40, R224.reuse, PT ;  /* 0x000000e02800720c */ /* 0x080fe40003f06270 */
[----:B------:R-:W-:Y:S02]  /*23b60*/  FMNMX3.FTZ R0, R0, R79, R85, !PT ;  /* 0x0000004f00007276 */ /* 0x000fe40007810055 */
[----:B------:R-:W-:Y:S02]  /*23b70*/  FMNMX3.FTZ R4, R4, R235, R220, !PT ;  /* 0x000000eb04047276 */ /* 0x000fe400078100dc */
[----:B------:R-:W-:Y:S02]  /*23b80*/  FSEL R123, R30, -INF , !P0 ;  /* 0xff8000001e7b7808 */ /* 0x000fe40004000000 */
[-C--:B------:R-:W-:Y:S02]  /*23b90*/  ISETP.GE.AND P5, PT, R11, R224.reuse, PT ;  /* 0x000000e00b00720c */ /* 0x080fe40003fa6270 */
[----:B------:R-:W-:Y:S02]  /*23ba0*/  FSEL R244, R18, -INF , !P4 ;  /* 0xff80000012f47808 */ /* 0x000fe40006000000 */
[----:B------:R-:W-:Y:S02]  /*23bb0*/  ISETP.GE.AND P6, PT, R24, R224, PT ;  /* 0x000000e01800720c */ /* 0x000fe40003fc6270 */
[----:B------:R-:W-:Y:S02]  /*23bc0*/  FMNMX3.FTZ R0, R0, R96, R97, !PT ;  /* 0x0000006000007276 */ /* 0x000fe40007810061 */
[C---:B------:R-:W-:Y:S02]  /*23bd0*/  ISETP.GE.AND P4, PT, R27.reuse, R224, PT ;  /* 0x000000e01b00720c */ /* 0x040fe40003f86270 */
[-C--:B------:R-:W-:Y:S02]  /*23be0*/  ISETP.GE.AND P0, PT, R27, R229.reuse, PT ;  /* 0x000000e51b00720c */ /* 0x080fe40003f06270 */
[----:B------:R-:W-:Y:S02]  /*23bf0*/  FMNMX3.FTZ R4, R4, R236, R238, !PT ;  /* 0x000000ec04047276 */ /* 0x000fe400078100ee */
[----:B------:R-:W-:Y:S02]  /*23c00*/  FSEL R219, R17, -INF , !P5 ;  /* 0xff80000011db7808 */ /* 0x000fe40006800000 */
[----:B------:R-:W-:Y:S02]  /*23c10*/  FSEL R113, R20, -INF , !P6 ;  /* 0xff80000014717808 */ /* 0x000fe40007000000 */
[----:B------:R-:W-:Y:S02]  /*23c20*/  ISETP.GE.AND P5, PT, R5, R229, PT ;  /* 0x000000e50500720c */ /* 0x000fe40003fa6270 */
[----:B------:R-:W-:Y:S02]  /*23c30*/  FSEL R119, R25, -INF , !P4 ;  /* 0xff80000019777808 */ /* 0x000fe40006000000 */
[----:B------:R-:W-:Y:S02]  /*23c40*/  FSEL R249, R60, -INF , !P0 ;  /* 0xff8000003cf97808 */ /* 0x000fe40004000000 */
[----:B------:R-:W-:Y:S02]  /*23c50*/  FMNMX3.FTZ R0, R0, R203, R204, !PT ;  /* 0x000000cb00007276 */ /* 0x000fe400078100cc */
[-C--:B------:R-:W-:Y:S02]  /*23c60*/  ISETP.GE.AND P6, PT, R11, R229.reuse, PT ;  /* 0x000000e50b00720c */ /* 0x080fe40003fc6270 */
[----:B------:R-:W-:Y:S02]  /*23c70*/  ISETP.GE.AND P4, PT, R24, R229, PT ;  /* 0x000000e51800720c */ /* 0x000fe40003f86270 */
[----:B------:R-:W-:Y:S02]  /*23c80*/  ISETP.GE.AND P0, PT, R66, R224, PT ;  /* 0x000000e04200720c */ /* 0x000fe40003f06270 */
[----:B------:R-:W-:Y:S02]  /*23c90*/  FMNMX3.FTZ R4, R4, R243, R245, !PT ;  /* 0x000000f304047276 */ /* 0x000fe400078100f5 */
[----:B------:R-:W-:Y:S02]  /*23ca0*/  FSEL R241, R38, -INF , !P5 ;  /* 0xff80000026f17808 */ /* 0x000fe40006800000 */
[----:B------:R-:W-:Y:S02]  /*23cb0*/  FMNMX3.FTZ R0, R0, R210, R211, !PT ;  /* 0x000000d200007276 */ /* 0x000fe400078100d3 */
[-C--:B------:R-:W-:Y:S02]  /*23cc0*/  ISETP.GE.AND P5, PT, R48, R224.reuse, PT ;  /* 0x000000e03000720c */ /* 0x080fe40003fa6270 */
[----:B------:R-:W-:Y:S02]  /*23cd0*/  FSEL R250, R45, -INF , !P6 ;  /* 0xff8000002dfa7808 */ /* 0x000fe40007000000 */
[----:B------:R-:W-:Y:S02]  /*23ce0*/  FSEL R252, R49, -INF , !P4 ;  /* 0xff80000031fc7808 */ /* 0x000fe40006000000 */
[----:B------:R-:W-:Y:S02]  /*23cf0*/  FSEL R62, R70, -INF , !P0 ;  /* 0xff800000463e7808 */ /* 0x000fe40004000000 */
[-C--:B------:R-:W-:Y:S02]  /*23d00*/  ISETP.GE.AND P6, PT, R52, R224.reuse, PT ;  /* 0x000000e03400720c */ /* 0x080fe40003fc6270 */
[C---:B------:R-:W-:Y:S02]  /*23d10*/  ISETP.GE.AND P4, PT, R63.reuse, R224, PT ;  /* 0x000000e03f00720c */ /* 0x040fe40003f86270 */
[-C--:B------:R-:W-:Y:S02]  /*23d20*/  ISETP.GE.AND P0, PT, R63, R229.reuse, PT ;  /* 0x000000e53f00720c */ /* 0x080fe40003f06270 */
[----:B------:R-:W-:Y:S02]  /*23d30*/  FMNMX3.FTZ R4, R4, R248, R247, !PT ;  /* 0x000000f804047276 */ /* 0x000fe400078100f7 */
[----:B------:R-:W-:Y:S02]  /*23d40*/  FSEL R242, R35, -INF , !P1 ;  /* 0xff80000023f27808 */ /* 0x000fe40004800000 */
[----:B------:R-:W-:Y:S02]  /*23d50*/  ISETP.GE.AND P1, PT, R42, R224, PT ;  /* 0x000000e02a00720c */ /* 0x000fe40003f26270 */
[----:B------:R-:W-:Y:S02]  /*23d60*/  FMNMX3.FTZ R0, R0, R234, R237, !PT ;  /* 0x000000ea00007276 */ /* 0x000fe400078100ed */
[----:B------:R-:W-:Y:S02]  /*23d70*/  FSEL R8, R43, -INF , !P5 ;  /* 0xff8000002b087808 */ /* 0x000fe40006800000 */
[----:B------:R-:W-:Y:S02]  /*23d80*/  FSEL R34, R55, -INF , !P6 ;  /* 0xff80000037227808 */ /* 0x000fe40007000000 */
[----:B------:R-:W-:Y:S02]  /*23d90*/  FSEL R15, R58, -INF , !P4 ;  /* 0xff8000003a0f7808 */ /* 0x000fe40006000000 */
[----:B------:R-:W-:Y:S02]  /*23da0*/  ISETP.GE.AND P5, PT, R42, R229, PT ;  /* 0x000000e52a00720c */ /* 0x000fe40003fa6270 */
[----:B------:R-:W-:Y:S02]  /*23db0*/  FSEL R130, R90, -INF , !P0 ;  /* 0xff8000005a827808 */ /* 0x000fe40004000000 */
[----:B------:R-:W-:Y:S02]  /*23dc0*/  FMNMX3.FTZ R4, R4, R219, R113, !PT ;  /* 0x000000db04047276 */ /* 0x000fe40007810071 */
[-C--:B------:R-:W-:Y:S02]  /*23dd0*/  ISETP.GE.AND P6, PT, R48, R229.reuse, PT ;  /* 0x000000e53000720c */ /* 0x080fe40003fc6270 */
[-C--:B------:R-:W-:Y:S02]  /*23de0*/  ISETP.GE.AND P4, PT, R52, R229.reuse, PT ;  /* 0x000000e53400720c */ /* 0x080fe40003f86270 */
[----:B------:R-:W-:Y:S02]  /*23df0*/  ISETP.GE.AND P0, PT, R95, R224, PT ;  /* 0x000000e05f00720c */ /* 0x000fe40003f06270 */
[----:B------:R-:W-:Y:S02]  /*23e00*/  FSEL R120, R41, -INF , !P1 ;  /* 0xff80000029787808 */ /* 0x000fe40004800000 */
[----:B------:R-:W-:Y:S02]  /*23e10*/  FMNMX3.FTZ R0, R0, R240, R239, !PT ;  /* 0x000000f000007276 */ /* 0x000fe400078100ef */
[----:B------:R-:W-:Y:S02]  /*23e20*/  ISETP.GE.AND P1, PT, R40, R229, PT ;  /* 0x000000e52800720c */ /* 0x000fe40003f26270 */
[----:B------:R-:W-:Y:S02]  /*23e30*/  FSEL R63, R76, -INF , !P5 ;  /* 0xff8000004c3f7808 */ /* 0x000fe40006800000 */
[----:B------:R-:W-:Y:S02]  /*23e40*/  FMNMX3.FTZ R4, R4, R119, R123, !PT ;  /* 0x0000007704047276 */ /* 0x000fe4000781007b */
[----:B------:R-:W-:Y:S02]  /*23e50*/  FSEL R75, R78, -INF , !P6 ;  /* 0xff8000004e4b7808 */ /* 0x000fe40007000000 */
[----:B------:R-:W-:Y:S02]  /*23e60*/  FSEL R74, R89, -INF , !P4 ;  /* 0xff800000594a7808 */ /* 0x000fe40006000000 */
[----:B------:R-:W-:Y:S02]  /*23e70*/  FSEL R60, R37, -INF , !P0 ;  /* 0xff800000253c7808 */ /* 0x000fe40004000000 */
[-C--:B------:R-:W-:Y:S02]  /*23e80*/  ISETP.GE.AND P5, PT, R80, R224.reuse, PT ;  /* 0x000000e05000720c */ /* 0x080fe40003fa6270 */
[CC--:B------:R-:W-:Y:S02]  /*23e90*/  ISETP.GE.AND P4, PT, R88.reuse, R224.reuse, PT ;  /* 0x000000e05800720c */ /* 0x0c0fe40003f86270 */
[-C--:B------:R-:W-:Y:S01]  /*23ea0*/  ISETP.GE.AND P0, PT, R88, R229.reuse, PT ;  /* 0x000000e55800720c */ /* 0x080fe20003f06270 */
[----:B------:R-:W-:Y:S01]  /*23eb0*/  IMAD.MOV.U32 R88, RZ, RZ, R15 ;  /* 0x000000ffff587224 */ /* 0x000fe200078e000f */
[----:B------:R-:W-:Y:S02]  /*23ec0*/  ISETP.GE.AND P6, PT, R87, R224, PT ;  /* 0x000000e05700720c */ /* 0x000fe40003fc6270 */
[----:B------:R-:W-:Y:S02]  /*23ed0*/  FMNMX3.FTZ R0, R0, R244, R246, !PT ;  /* 0x000000f400007276 */ /* 0x000fe400078100f6 */
[----:B------:R-:W-:Y:S02]  /*23ee0*/  FSEL R251, R64, -INF , !P1 ;  /* 0xff80000040fb7808 */ /* 0x000fe40004800000 */
[----:B------:R-:W-:Y:S02]  /*23ef0*/  FMNMX3.FTZ R4, R4, R120, R8, !PT ;  /* 0x0000007804047276 */ /* 0x000fe40007810008 */
[----:B------:R-:W-:Y:S02]  /*23f00*/  ISETP.GE.AND P1, PT, R77, R224, PT ;  /* 0x000000e04d00720c */ /* 0x000fe40003f26270 */
[----:B------:R-:W-:Y:S02]  /*23f10*/  FSEL R35, R83, -INF , !P5 ;  /* 0xff80000053237808 */ /* 0x000fe40006800000 */
[----:B------:R-:W-:Y:S02]  /*23f20*/  FSEL R10, R84, -INF , !P6 ;  /* 0xff800000540a7808 */ /* 0x000fe40007000000 */
[-C--:B------:R-:W-:Y:S02]  /*23f30*/  ISETP.GE.AND P5, PT, R77, R229.reuse, PT ;  /* 0x000000e54d00720c */ /* 0x080fe40003fa6270 */
[----:B------:R-:W-:Y:S02]  /*23f40*/  FMNMX3.FTZ R0, R0, R242, R241, !PT ;  /* 0x000000f200007276 */ /* 0x000fe400078100f1 */
[----:B------:R-:W-:Y:S02]  /*23f50*/  FSEL R61, R72, -INF , !P1 ;  /* 0xff800000483d7808 */ /* 0x000fe40004800000 */
[----:B------:R-:W-:Y:S02]  /*23f60*/  FMNMX3.FTZ R4, R4, R34, R88, !PT ;  /* 0x0000002204047276 */ /* 0x000fe40007810058 */
[----:B------:R-:W-:Y:S02]  /*23f70*/  ISETP.GE.AND P1, PT, R66, R229, PT ;  /* 0x000000e54200720c */ /* 0x000fe40003f26270 */
[----:B------:R-:W-:Y:S01]  /*23f80*/  FSEL R2, R98, -INF , !P5 ;  /* 0xff80000062027808 */ /* 0x000fe20006800000 */
[----:B------:R-:W-:Y:S01]  /*23f90*/  IMAD.MOV.U32 R98, RZ, RZ, R10 ;  /* 0x000000ffff627224 */ /* 0x000fe200078e000a */
[----:B------:R-:W-:Y:S02]  /*23fa0*/  FMNMX3.FTZ R0, R0, R250, R252, !PT ;  /* 0x000000fa00007276 */ /* 0x000fe400078100fc */
[----:B------:R-:W-:Y:S02]  /*23fb0*/  FMNMX3.FTZ R4, R4, R62, R61, !PT ;  /* 0x0000003e04047276 */ /* 0x000fe4000781003d */
[----:B------:R-:W-:Y:S02]  /*23fc0*/  FMNMX3.FTZ R0, R0, R249, R251, !PT ;  /* 0x000000f900007276 */ /* 0x000fe400078100fb */
[----:B------:R-:W-:Y:S02]  /*23fd0*/  FSEL R5, R92, -INF , !P1 ;  /* 0xff8000005c057808 */ /* 0x000fe40004800000 */
[-C--:B------:R-:W-:Y:S02]  /*23fe0*/  ISETP.GE.AND P1, PT, R68, R224.reuse, PT ;  /* 0x000000e04400720c */ /* 0x080fe40003f26270 */
[----:B------:R-:W-:Y:S02]  /*23ff0*/  FMNMX3.FTZ R4, R4, R35, R98, !PT ;  /* 0x0000002304047276 */ /* 0x000fe40007810062 */
[----:B------:R-:W-:Y:S02]  /*24000*/  FSEL R9, R86, -INF , !P4 ;  /* 0xff80000056097808 */ /* 0x000fe40006000000 */
[----:B------:R-:W-:Y:S02]  /*24010*/  ISETP.GE.AND P5, PT, R94, R224, PT ;  /* 0x000000e05e00720c */ /* 0x000fe40003fa6270 */
[----:B------:R-:W-:Y:S02]  /*24020*/  FMNMX3.FTZ R0, R0, R63, R75, !PT ;  /* 0x0000003f00007276 */ /* 0x000fe4000781004b */
[----:B------:R-:W-:Y:S01]  /*24030*/  FSEL R73, R100, -INF , !P1 ;  /* 0xff80000064497808 */ /* 0x000fe20004800000 */
[----:B------:R-:W-:Y:S01]  /*24040*/  IMAD.MOV.U32 R100, RZ, RZ, R5 ;  /* 0x000000ffff647224 */ /* 0x000fe200078e0005 */
[----:B------:R-:W-:Y:S02]  /*24050*/  FSEL R72, R101, -INF , !P5 ;  /* 0xff80000065487808 */ /* 0x000fe40006800000 */
[----:B------:R-:W-:Y:S01]  /*24060*/  ISETP.GE.AND P1, PT, R95, R229, PT ;  /* 0x000000e55f00720c */ /* 0x000fe20003f26270 */
[----:B------:R-:W-:Y:S01]  /*24070*/  IMAD.MOV.U32 R95, RZ, RZ, R2 ;  /* 0x000000ffff5f7224 */ /* 0x000fe200078e0002 */
[----:B------:R-:W-:Y:S02]  /*24080*/  FMNMX3.FTZ R4, R4, R9, R60, !PT ;  /* 0x0000000904047276 */ /* 0x000fe4000781003c */
[----:B------:R-:W-:Y:S02]  /*24090*/  FMNMX3.FTZ R0, R0, R74, R130, !PT ;  /* 0x0000004a00007276 */ /* 0x000fe40007810082 */
[-C--:B------:R-:W-:Y:S02]  /*240a0*/  ISETP.GE.AND P6, PT, R80, R229.reuse, PT ;  /* 0x000000e55000720c */ /* 0x080fe40003fc6270 */
[----:B------:R-:W-:Y:S02]  /*240b0*/  ISETP.GE.AND P4, PT, R87, R229, PT ;  /* 0x000000e55700720c */ /* 0x000fe40003f86270 */
[----:B------:R-:W-:Y:S02]  /*240c0*/  FMNMX3.FTZ R4, R4, R73, R72, !PT ;  /* 0x0000004904047276 */ /* 0x000fe40007810048 */
[----:B------:R-:W-:Y:S02]  /*240d0*/  FSEL R131, R67, -INF , !P6 ;  /* 0xff80000043837808 */ /* 0x000fe40007000000 */
[----:B------:R-:W-:Y:S01]  /*240e0*/  FMNMX3.FTZ R0, R0, R100, R95, !PT ;  /* 0x0000006400007276 */ /* 0x000fe2000781005f */
[----:B------:R-:W1:Y:S01]  /*240f0*/  SHFL.BFLY PT, R5, R4, 0x2, 0x1f ;  /* 0x0c401f0004057f89 */ /* 0x000e6200000e0000 */
[----:B------:R-:W-:Y:S01]  /*24100*/  FSEL R2, R105, -INF , !P4 ;  /* 0xff80000069027808 */ /* 0x000fe20006000000 */
[----:B------:R-:W-:Y:S01]  /*24110*/  IMAD.MOV.U32 R105, RZ, RZ, R9 ;  /* 0x000000ffff697224 */ /* 0x000fe200078e0009 */
[----:B------:R-:W-:Y:S02]  /*24120*/  FSEL R69, R104, -INF , !P1 ;  /* 0xff80000068457808 */ /* 0x000fe40004800000 */
[----:B------:R-:W-:Y:S02]  /*24130*/  FMNMX3.FTZ R0, R0, R131, R2, !PT ;  /* 0x0000008300007276 */ /* 0x000fe40007810002 */
[-C--:B------:R-:W-:Y:S02]  /*24140*/  ISETP.GE.AND P6, PT, R94, R229.reuse, PT ;  /* 0x000000e55e00720c */ /* 0x080fe40003fc6270 */
[----:B------:R-:W-:Y:S01]  /*24150*/  FSEL R89, R107, -INF , !P0 ;  /* 0xff8000006b597808 */ /* 0x000fe20004000000 */
[----:B------:R-:W-:Y:S01]  /*24160*/  IMAD.MOV.U32 R107, RZ, RZ, R8 ;  /* 0x000000ffff6b7224 */ /* 0x000fe200078e0008 */
[----:B------:R-:W-:Y:S02]  /*24170*/  ISETP.GE.AND P5, PT, R68, R229, PT ;  /* 0x000000e54400720c */ /* 0x000fe40003fa6270 */
[----:B------:R-:W-:Y:S02]  /*24180*/  FMNMX3.FTZ R0, R0, R89, R69, !PT ;  /* 0x0000005900007276 */ /* 0x000fe40007810045 */
[----:B------:R-:W-:Y:S01]  /*24190*/  FSEL R39, R103, -INF , !P5 ;  /* 0xff80000067277808 */ /* 0x000fe20006800000 */
[----:B------:R-:W-:Y:S01]  /*241a0*/  IMAD.MOV.U32 R103, RZ, RZ, R2 ;  /* 0x000000ffff677224 */ /* 0x000fe200078e0002 */
[----:B------:R-:W-:Y:S01]  /*241b0*/  FSEL R38, R106, -INF , !P6 ;  /* 0xff8000006a267808 */ /* 0x000fe20007000000 */
[----:B------:R-:W-:Y:S01]  /*241c0*/  IMAD.MOV.U32 R106, RZ, RZ, R107 ;  /* 0x000000ffff6a7224 */ /* 0x000fe200078e006b */
[----:B------:R-:W-:Y:S01]  /*241d0*/  LOP3.LUT P2, RZ, R222, 0x2, RZ, 0xc0, !PT ;  /* 0x00000002deff7812 */ /* 0x000fe2000784c0ff */
[----:B------:R-:W-:Y:S01]  /*241e0*/  IMAD.MOV.U32 R107, RZ, RZ, R35 ;  /* 0x000000ffff6b7224 */ /* 0x000fe200078e0023 */
[----:B------:R-:W-:Y:S02]  /*241f0*/  FMNMX3.FTZ R0, R0, R39, R38, !PT ;  /* 0x0000002700007276 */ /* 0x000fe40007810026 */
[----:B------:R-:W-:Y:S02]  /*24200*/  LOP3.LUT P3, RZ, R222, 0x1, RZ, 0xc0, !PT ;  /* 0x00000001deff7812 */ /* 0x000fe4000786c0ff */
[----:B-1----:R-:W-:Y:S01]  /*24210*/  FMNMX.FTZ R4, R4, R5, !PT ;  /* 0x0000000504047209 */ /* 0x002fe20007810000 */
[----:B------:R-:W1:Y:S08]  /*24220*/  SHFL.BFLY PT, R2, R0, 0x2, 0x1f ;  /* 0x0c401f0000027f89 */ /* 0x000e7000000e0000 */
[----:B------:R-:W3:Y:S01]  /*24230*/  SHFL.BFLY PT, R37, R4, 0x1, 0x1f ;  /* 0x0c201f0004257f89 */ /* 0x000ee200000e0000 */
[----:B-1----:R-:W-:Y:S02]  /*24240*/  FMNMX.FTZ R0, R0, R2, !PT ;  /* 0x0000000200007209 */ /* 0x002fe40007810000 */
[----:B---3--:R-:W-:Y:S05]  /*24250*/  FMNMX.FTZ R37, R4, R37, !PT ;  /* 0x0000002504257209 */ /* 0x008fea0007810000 */
[----:B------:R-:W1:Y:S01]  /*24260*/  SHFL.BFLY PT, R2, R0, 0x1, 0x1f ;  /* 0x0c201f0000027f89 */ /* 0x000e6200000e0000 */
[----:B------:R-:W-:Y:S01]  /*24270*/  FSETP.NEU.FTZ.AND P1, PT, R37, -INF , PT ;  /* 0xff8000002500780b */ /* 0x000fe20003f3d000 */
[----:B--2---:R-:W-:Y:S05]  /*24280*/  FMUL.FTZ R68, R3, R37 ;  /* 0x0000002503447220 */ /* 0x004fea0000410000 */
[----:B------:R-:W-:Y:S05]  /*24290*/  FSEL R68, R68, RZ, P1 ;  /* 0x000000ff44447208 */ /* 0x000fea0000800000 */
[-CC-:B------:R-:W-:Y:S01]  /*242a0*/  FFMA.FTZ R4, R22, R3.reuse, -R68.reuse ;  /* 0x0000000316047223 */ /* 0x180fe20000010844 */
[-CC-:B------:R-:W-:Y:S01]  /*242b0*/  FFMA.FTZ R25, R91, R3.reuse, -R68.reuse ;  /* 0x000000035b197223 */ /* 0x180fe20000010844 */
[-CC-:B------:R-:W-:Y:S02]  /*242c0*/  FFMA.FTZ R24, R71, R3.reuse, -R68.reuse ;  /* 0x0000000347187223 */ /* 0x180fe40000010844 */
[----:B------:R2:W-:Y:S10]  /*242d0*/  MUFU.EX2 R86, R4 ;  /* 0x0000000400567308 */ /* 0x0005f40000000800 */
[----:B------:R-:W-:Y:S01]  /*242e0*/  MUFU.EX2 R84, R24 ;  /* 0x0000001800547308 */ /* 0x000fe20000000800 */
[----:B-1----:R-:W-:Y:S01]  /*242f0*/  FMNMX.FTZ R36, R0, R2, !PT ;  /* 0x0000000200247209 */ /* 0x002fe20007810000 */
[-C--:B------:R-:W-:Y:S01]  /*24300*/  FFMA.FTZ R2, R32, R3.reuse, -R68 ;  /* 0x0000000320027223 */ /* 0x080fe20000010844 */
[----:B------:R-:W-:Y:S07]  /*24310*/  LOP3.LUT R0, R214, 0x200, R218, 0xf8, !PT ;  /* 0x00000200d6007812 */ /* 0x000fee00078ef8da */
[----:B------:R-:W-:Y:S01]  /*24320*/  MUFU.EX2 R101, R25 ;  /* 0x0000001900657308 */ /* 0x000fe20000000800 */
[----:B------:R-:W-:Y:S01]  /*24330*/  FSETP.NEU.FTZ.AND P0, PT, R36, -INF , PT ;  /* 0xff8000002400780b */ /* 0x000fe20003f1d000 */
[----:B------:R-:W-:Y:S08]  /*24340*/  FMUL.FTZ R70, R3, R36 ;  /* 0x0000002403467220 */ /* 0x000ff00000410000 */
[----:B------:R1:W3:Y:S01]  /*24350*/  MUFU.EX2 R78, R2 ;  /* 0x00000002004e7308 */ /* 0x0002e20000000800 */
[----:B------:R-:W-:Y:S02]  /*24360*/  IMAD R67, R0, 0x2, R215 ;  /* 0x0000000200437824 */ /* 0x000fe400078e02d7 */
[-C--:B------:R-:W-:Y:S01]  /*24370*/  FFMA.FTZ R0, R33, R3.reuse, -R68 ;  /* 0x0000000321007223 */ /* 0x080fe20000010844 */
[----:B------:R-:W-:Y:S01]  /*24380*/  FSEL R70, R70, RZ, P0 ;  /* 0x000000ff46467208 */ /* 0x000fe20000000000 */
[----:B------:R-:W-:Y:S05]  /*24390*/  IMAD.IADD R65, R212, 0x1, R67 ;  /* 0x00000001d4417824 */ /* 0x000fea00078e0243 */
[----:B------:R4:W-:Y:S01]  /*243a0*/  MUFU.EX2 R90, R0 ;  /* 0x00000000005a7308 */ /* 0x0009e20000000800 */
[----:B------:R-:W5:Y:S01]  /*243b0*/  LDSM.16.MT88.4 R12, [R67+0xa000] ;  /* 0x00a00000430c783b */ /* 0x000f620000004200 */
[-CC-:B------:R-:W-:Y:S01]  /*243c0*/  FFMA.FTZ R5, R21, R3.reuse, -R70.reuse ;  /* 0x0000000315057223 */ /* 0x180fe20000010846 */
[-CC-:B--2---:R-:W-:Y:S01]  /*243d0*/  FFMA.FTZ R4, R46, R3.reuse, -R70.reuse ;  /* 0x000000032e047223 */ /* 0x184fe20000010846 */
[----:B------:R-:W-:Y:S02]  /*243e0*/  VIADD R8, R67, 0xa000 ;  /* 0x0000a00043087836 */ /* 0x000fe40000000000 */
[-C--:B------:R-:W-:Y:S04]  /*243f0*/  FFMA.FTZ R33, R109, R3.reuse, -R70 ;  /* 0x000000036d217223 */ /* 0x080fe80000010846 */
[----:B------:R2:W-:Y:S01]  /*24400*/  MUFU.EX2 R76, R5 ;  /* 0x00000005004c7308 */ /* 0x0005e20000000800 */
[----:B------:R-:W-:Y:S02]  /*24410*/  VIADD R64, R67, 0xa040 ;  /* 0x0000a04043407836 */ /* 0x000fe40000000000 */
[-C--:B-1----:R-:W-:Y:S01]  /*24420*/  FFMA.FTZ R2, R6, R3.reuse, -R68 ;  /* 0x0000000306027223 */ /* 0x082fe20000010844 */
[----:B------:R-:W1:Y:S06]  /*24430*/  LDSM.16.MT88.4 R20, [R65+0xa000] ;  /* 0x00a000004114783b */ /* 0x000e6c0000004200 */
[----:B------:R5:W5:Y:S01]  /*24440*/  MUFU.EX2 R87, R4 ;  /* 0x0000000400577308 */ /* 0x000b620000000800 */
[----:B------:R-:W-:Y:S01]  /*24450*/  @P2 VIADD R64, R8, 0xffffffc0 ;  /* 0xffffffc008402836 */ /* 0x000fe20000000000 */
[----:B---3--:R-:W-:Y:S01]  /*24460*/  F2FP.F16.F32.PACK_AB R40, R86, R78 ;  /* 0x0000004e5628723e */ /* 0x008fe200000000ff */
[-C--:B------:R-:W-:Y:S07]  /*24470*/  FFMA.FTZ R32, R111, R3.reuse, -R70 ;  /* 0x000000036f207223 */ /* 0x080fee0000010846 */
[----:B------:R3:W3:Y:S01]  /*24480*/  MUFU.EX2 R80, R2 ;  /* 0x0000000200507308 */ /* 0x0006e20000000800 */
[----:B----4-:R-:W-:Y:S01]  /*24490*/  FSEL R0, R36, RZ, P0 ;  /* 0x000000ff24007208 */ /* 0x010fe20000000000 */
[----:B------:R-:W-:Y:S01]  /*244a0*/  IMAD.IADD R66, R212, 0x1, R64 ;  /* 0x00000001d4427824 */ /* 0x000fe200078e0240 */
[----:B------:R-:W4:Y:S07]  /*244b0*/  LDSM.16.MT88.4 R28, [R64] ;  /* 0x00000000401c783b */ /* 0x000f2e0000004200 */
[----:B------:R1:W-:Y:S01]  /*244c0*/  MUFU.EX2 R214, R33 ;  /* 0x0000002100d67308 */ /* 0x0003e20000000800 */
[-CC-:B------:R-:W-:Y:S01]  /*244d0*/  FFMA.FTZ R39, R39, R3.reuse, -R70.reuse ;  /* 0x0000000327277223 */ /* 0x180fe20000010846 */
[----:B------:R-:W-:Y:S01]  /*244e0*/  FADD.FTZ R0, -R0, R133 ;  /* 0x0000008500007221 */ /* 0x000fe20000010100 */
[-C--:B--2---:R-:W-:Y:S07]  /*244f0*/  FFMA.FTZ R5, R47, R3.reuse, -R70 ;  /* 0x000000032f057223 */ /* 0x084fee0000010846 */
[----:B------:R-:W-:Y:S01]  /*24500*/  MUFU.EX2 R218, R32 ;  /* 0x0000002000da7308 */ /* 0x000fe20000000800 */
[----:B------:R-:W-:Y:S02]  /*24510*/  IMAD.MOV.U32 R133, RZ, RZ, R106 ;  /* 0x000000ffff857224 */ /* 0x000fe400078e006a */
[----:B------:R-:W-:Y:S01]  /*24520*/  FMUL.FTZ R0, R3, R0 ;  /* 0x0000000003007220 */ /* 0x000fe20000410000 */
[-CC-:B-----5:R-:W-:Y:S06]  /*24530*/  FFMA.FTZ R4, R51, R3.reuse, -R70.reuse ;  /* 0x0000000333047223 */ /* 0x1a0fec0000010846 */
[----:B------:R-:W-:Y:S01]  /*24540*/  MUFU.EX2 R77, R5 ;  /* 0x00000005004d7308 */ /* 0x000fe20000000800 */
[----:B------:R-:W-:Y:S01]  /*24550*/  F2FP.F16.F32.PACK_AB R41, R87, R76 ;  /* 0x0000004c5729723e */ /* 0x000fe200000000ff */
[----:B------:R-:W2:Y:S01]  /*24560*/  LDSM.16.MT88.4 R44, [R66] ;  /* 0x00000000422c783b */ /* 0x000ea20000004200 */
[----:B---3--:R-:W-:Y:S07]  /*24570*/  FSEL R2, R37, RZ, P1 ;  /* 0x000000ff25027208 */ /* 0x008fee0000800000 */
[----:B------:R-:W3:Y:S01]  /*24580*/  MUFU.EX2 R92, R4 ;  /* 0x00000004005c7308 */ /* 0x000ee20000000800 */
[----:B------:R-:W-:Y:S01]  /*24590*/  F2FP.F16.F32.PACK_AB R42, R90, R80 ;  /* 0x000000505a2a723e */ /* 0x000fe200000000ff */
[-C--:B-1----:R-:W-:Y:S01]  /*245a0*/  FFMA.FTZ R33, R114, R3.reuse, -R70 ;  /* 0x0000000372217223 */ /* 0x082fe20000010846 */
[----:B------:R-:W-:Y:S02]  /*245b0*/  IMAD.MOV.U32 R106, RZ, RZ, R63 ;  /* 0x000000ffff6a7224 */ /* 0x000fe400078e003f */
[----:B------:R-:W-:Y:S05]  /*245c0*/  FADD.FTZ R2, -R2, R132 ;  /* 0x0000008402027221 */ /* 0x000fea0000010100 */
[----:B------:R-:W1:Y:S01]  /*245d0*/  MUFU.EX2 R0, R0 ;  /* 0x0000000000007308 */ /* 0x000e620000000800 */
[----:B------:R-:W5:Y:S01]  /*245e0*/  LDSM.16.MT88.4 R48, [R67+0xa800] ;  /* 0x00a800004330783b */ /* 0x000f620000004200 */
[----:B------:R-:W-:Y:S02]  /*245f0*/  IMAD.MOV.U32 R132, RZ, RZ, R60 ;  /* 0x000000ffff847224 */ /* 0x000fe400078e003c */
[----:B------:R-:W-:Y:S06]  /*24600*/  FMUL.FTZ R2, R3, R2 ;  /* 0x0000000203027220 */ /* 0x000fec0000410000 */
[----:B------:R-:W-:Y:S01]  /*24610*/  MUFU.EX2 R212, R33 ;  /* 0x0000002100d47308 */ /* 0x000fe20000000800 */
[----:B------:R-:W-:Y:S01]  /*24620*/  FFMA.FTZ R60, R170, R3, -R70 ;  /* 0x00000003aa3c7223 */ /* 0x000fe20000010846 */
[----:B------:R-:W-:Y:S08]  /*24630*/  IMAD.MOV.U32 R170, RZ, RZ, R73 ;  /* 0x000000ffffaa7224 */ /* 0x000ff000078e0049 */
[----:B------:R-:W-:Y:S01]  /*24640*/  MUFU.EX2 R39, R39 ;  /* 0x0000002700277308 */ /* 0x000fe20000000800 */
[----:B---3--:R-:W-:Y:S01]  /*24650*/  F2FP.F16.F32.PACK_AB R43, R92, R77 ;  /* 0x0000004d5c2b723e */ /* 0x008fe200000000ff */
[----:B------:R-:W3:Y:S08]  /*24660*/  LDSM.16.MT88.4 R52, [R65+0xa800] ;  /* 0x00a800004134783b */ /* 0x000ef00000004200 */
[----:B------:R-:W4:Y:S01]  /*24670*/  MUFU.EX2 R2, R2 ;  /* 0x0000000200027308 */ /* 0x000f220000000800 */
        /* <DEDUP_REMOVED lines=9> */
[----:B------:R-:W1:Y:S01]  /*24710*/  LDSM.16.MT88.4 R56, [R64+0x800] ;  /* 0x000800004038783b */ /* 0x000e620000004200 */
[----:B------:R-:W-:Y:S02]  /*24720*/  IMAD.MOV.U32 R167, RZ, RZ, R69 ;  /* 0x000000ffffa77224 */ /* 0x000fe400078e0045 */
[C---:B----4-:R-:W-:Y:S01]  /*24730*/  FMUL.FTZ R4, R2.reuse, R136 ;  /* 0x0000008802047220 */ /* 0x050fe20000410000 */
        /* <DEDUP_REMOVED lines=8> */
[----:B------:R4:W-:Y:S04]  /*247c0*/  MUFU.EX2 R157, R60 ;  /* 0x0000003c009d7308 */ /* 0x0009e80000000800 */
[C---:B------:R-:W-:Y:S01]  /*247d0*/  FMUL.FTZ R12, R2.reuse, R144 ;  /* 0x00000090020c7220 */ /* 0x040fe20000410000 */
[C---:B------:R-:W-:Y:S01]  /*247e0*/  FMUL.FTZ R13, R2.reuse, R145 ;  /* 0x00000091020d7220 */ /* 0x040fe20000410000 */
[----:B------:R-:W-:Y:S01]  /*247f0*/  FMUL.FTZ R33, R2, R165 ;  /* 0x000000a502217220 */ /* 0x000fe20000410000 */
[C---:B------:R-:W-:Y:S03]  /*24800*/  HMMA.16816.F32 R8, R40.reuse, R14, R8 ;  /* 0x0000000e2808723c */ /* 0x040fe60000001808 */
[C---:B------:R-:W-:Y:S01]  /*24810*/  FMUL.FTZ R14, R0.reuse, R146 ;  /* 0x00000092000e7220 */ /* 0x040fe20000410000 */
[----:B------:R-:W-:Y:S01]  /*24820*/  FMUL.FTZ R15, R0, R147 ;  /* 0x00000093000f7220 */ /* 0x000fe20000410000 */
[----:B------:R-:W-:Y:S02]  /*24830*/  IMAD.MOV.U32 R165, RZ, RZ, R103 ;  /* 0x000000ffffa57224 */ /* 0x000fe400078e0067 */
[----:B------:R-:W-:Y:S01]  /*24840*/  FMUL.FTZ R32, R2, R164 ;  /* 0x000000a402207220 */ /* 0x000fe20000410000 */
[----:B------:R-:W-:Y:S02]  /*24850*/  IMAD.MOV.U32 R103, RZ, RZ, R34 ;  /* 0x000000ffff677224 */ /* 0x000fe400078e0022 */
[----:B------:R-:W-:Y:S01]  /*24860*/  FMUL.FTZ R34, R0, R166 ;  /* 0x000000a600227220 */ /* 0x000fe20000410000 */
[--C-:B----4-:R-:W-:Y:S01]  /*24870*/  FFMA.FTZ R60, R179, R3, -R68.reuse ;  /* 0x00000003b33c7223 */ /* 0x110fe20000010844 */
[----:B------:R-:W-:Y:S01]  /*24880*/  IMAD.MOV.U32 R179, RZ, RZ, R131 ;  /* 0x000000ffffb37224 */ /* 0x000fe200078e0083 */
[C---:B------:R-:W-:Y:S03]  /*24890*/  HMMA.16816.F32 R12, R40.reuse, R20, R12 ;  /* 0x00000014280c723c */ /* 0x040fe6000000180c */
[C---:B------:R-:W-:Y:S01]  /*248a0*/  FMUL.FTZ R21, R2.reuse, R153 ;  /* 0x0000009902157220 */ /* 0x040fe20000410000 */
[----:B------:R-:W-:Y:S02]  /*248b0*/  IMAD.MOV.U32 R166, RZ, RZ, R129 ;  /* 0x000000ffffa67224 */ /* 0x000fe400078e0081 */
[----:B------:R-:W-:Y:S02]  /*248c0*/  FMUL.FTZ R20, R2, R152 ;  /* 0x0000009802147220 */ /* 0x000fe40000410000 */
[----:B------:R4:W-:Y:S01]  /*248d0*/  MUFU.EX2 R152, R60 ;  /* 0x0000003c00987308 */ /* 0x0009e20000000800 */
[C---:B------:R-:W-:Y:S03]  /*248e0*/  HMMA.16816.F32 R16, R40.reuse, R22, R16 ;  /* 0x000000162810723c */ /* 0x040fe60000001810 */
[C---:B------:R-:W-:Y:S01]  /*248f0*/  FMUL.FTZ R22, R0.reuse, R154 ;  /* 0x0000009a00167220 */ /* 0x040fe20000410000 */
[C---:B------:R-:W-:Y:S07]  /*24900*/  FMUL.FTZ R23, R0.reuse, R155 ;  /* 0x0000009b00177220 */ /* 0x040fee0000410000 */
[C---:B------:R-:W-:Y:S03]  /*24910*/  HMMA.16816.F32 R20, R40.reuse, R28, R20 ;  /* 0x0000001c2814723c */ /* 0x040fe60000001814 */
[-CC-:B------:R-:W-:Y:S01]  /*24920*/  FFMA.FTZ R29, R93, R3.reuse, -R68.reuse ;  /* 0x000000035d1d7223 */ /* 0x180fe20000010844 */
[-CC-:B------:R-:W-:Y:S01]  /*24930*/  FFMA.FTZ R28, R99, R3.reuse, -R68.reuse ;  /* 0x00000003631c7223 */ /* 0x180fe20000010844 */
[----:B----4-:R-:W-:Y:S01]  /*24940*/  FFMA.FTZ R60, R181, R3, -R68 ;  /* 0x00000003b53c7223 */ /* 0x010fe20000010844 */
[----:B------:R-:W-:Y:S01]  /*24950*/  IMAD.MOV.U32 R181, RZ, RZ, R100 ;  /* 0x000000ffffb57224 */ /* 0x000fe200078e0064 */
[----:B------:R4:W-:Y:S01]  /*24960*/  MUFU.EX2 R94, R29 ;  /* 0x0000001d005e7308 */ /* 0x0009e20000000800 */
[C---:B------:R-:W-:Y:S09]  /*24970*/  HMMA.16816.F32 R24, R40.reuse, R30, R24 ;  /* 0x0000001e2818723c */ /* 0x040ff20000001818 */
[----:B------:R2:W5:Y:S01]  /*24980*/  MUFU.EX2 R104, R28 ;  /* 0x0000001c00687308 */ /* 0x0005620000000800 */
[C---:B------:R-:W-:Y:S01]  /*24990*/  FMUL.FTZ R30, R0.reuse, R162 ;  /* 0x000000a2001e7220 */ /* 0x040fe20000410000 */
[----:B------:R-:W-:Y:S08]  /*249a0*/  FMUL.FTZ R31, R0, R163 ;  /* 0x000000a3001f7220 */ /* 0x000ff00000410000 */
[----:B------:R-:W-:Y:S01]  /*249b0*/  MUFU.EX2 R156, R60 ;  /* 0x0000003c009c7308 */ /* 0x000fe20000000800 */
[----:B----4-:R-:W-:Y:S09]  /*249c0*/  FFMA.FTZ R29, R102, R3, -R70 ;  /* 0x00000003661d7223 */ /* 0x010ff20000010846 */
[----:B------:R4:W3:Y:S01]  /*249d0*/  MUFU.EX2 R83, R29 ;  /* 0x0000001d00537308 */ /* 0x0008e20000000800 */
[C---:B--2---:R-:W-:Y:S01]  /*249e0*/  FMUL.FTZ R28, R2.reuse, R160 ;  /* 0x000000a0021c7220 */ /* 0x044fe20000410000 */
[----:B----4-:R-:W-:Y:S07]  /*249f0*/  FMUL.FTZ R29, R2, R161 ;  /* 0x000000a1021d7220 */ /* 0x010fee0000410000 */
[C---:B------:R-:W-:Y:S08]  /*24a00*/  HMMA.16816.F32 R28, R40.reuse, R44, R28 ;  /* 0x0000002c281c723c */ /* 0x040ff0000000181c */
[----:B------:R-:W-:Y:S01]  /*24a10*/  HMMA.16816.F32 R32, R40, R46, R32 ;  /* 0x0000002e2820723c */ /* 0x000fe20000001820 */
[----:B------:R-:W2:Y:S02]  /*24a20*/  LDSM.16.MT88.4 R44, [R66+0x800] ;  /* 0x00080000422c783b */ /* 0x000ea40000004200 */
[----:B------:R-:W-:Y:S02]  /*24a30*/  F2FP.F16.F32.PACK_AB R40, R101, R84 ;  /* 0x000000546528723e */ /* 0x000fe400000000ff */
[----:B-----5:R-:W-:Y:S02]  /*24a40*/  F2FP.F16.F32.PACK_AB R42, R104, R94 ;  /* 0x0000005e682a723e */ /* 0x020fe400000000ff */
[----:B---3--:R-:W-:Y:S02]  /*24a50*/  F2FP.F16.F32.PACK_AB R41, R214, R83 ;  /* 0x00000053d629723e */ /* 0x008fe400000000ff */
[----:B------:R-:W-:Y:S07]  /*24a60*/  F2FP.F16.F32.PACK_AB R43, R212, R218 ;  /* 0x000000dad42b723e */ /* 0x000fee00000000ff */
[C---:B------:R-:W-:Y:S03]  /*24a70*/  HMMA.16816.F32 R4, R40.reuse, R48, R4 ;  /* 0x000000302804723c */ /* 0x040fe60000001804 */
[-CC-:B------:R-:W-:Y:S04]  /*24a80*/  FFMA.FTZ R48, R125, R3.reuse, -R68.reuse ;  /* 0x000000037d307223 */ /* 0x180fe80000010844 */
[----:B------:R3:W-:Y:S01]  /*24a90*/  MUFU.EX2 R161, R48 ;  /* 0x0000003000a17308 */ /* 0x0007e20000000800 */
[C---:B------:R-:W-:Y:S08]  /*24aa0*/  HMMA.16816.F32 R8, R40.reuse, R50, R8 ;  /* 0x000000322808723c */ /* 0x040ff00000001808 */
[C---:B------:R-:W-:Y:S03]  /*24ab0*/  HMMA.16816.F32 R12, R40.reuse, R52, R12 ;  /* 0x00000034280c723c */ /* 0x040fe6000000180c */
[-CC-:B------:R-:W-:Y:S01]  /*24ac0*/  FFMA.FTZ R52, R126, R3.reuse, -R68.reuse ;  /* 0x000000037e347223 */ /* 0x180fe20000010844 */
[-C--:B------:R-:W-:Y:S01]  /*24ad0*/  FFMA.FTZ R53, R128, R3.reuse, -R68 ;  /* 0x0000000380357223 */ /* 0x080fe20000010844 */
[----:B---3--:R-:W3:Y:S02]  /*24ae0*/  LDSM.16.MT88.4 R48, [R67+0xb000] ;  /* 0x00b000004330783b */ /* 0x008ee40000004200 */
[----:B------:R4:W-:Y:S01]  /*24af0*/  MUFU.EX2 R164, R52 ;  /* 0x0000003400a47308 */ /* 0x0009e20000000800 */
[C---:B------:R-:W-:Y:S09]  /*24b00*/  HMMA.16816.F32 R16, R40.reuse, R54, R16 ;  /* 0x000000362810723c */ /* 0x040ff20000001810 */
[----:B------:R-:W-:Y:S01]  /*24b10*/  MUFU.EX2 R163, R53 ;  /* 0x0000003500a37308 */ /* 0x000fe20000000800 */
[C---:B-1----:R-:W-:Y:S03]  /*24b20*/  HMMA.16816.F32 R20, R40.reuse, R56, R20 ;  /* 0x000000382814723c */ /* 0x042fe60000001814 */
[-CC-:B------:R-:W-:Y:S01]  /*24b30*/  FFMA.FTZ R56, R169, R3.reuse, -R70.reuse ;  /* 0x00000003a9387223 */ /* 0x180fe20000010846 */
[-C--:B------:R-:W-:Y:S01]  /*24b40*/  FFMA.FTZ R57, R171, R3.reuse, -R70 ;  /* 0x00000003ab397223 */ /* 0x080fe20000010846 */
[-C--:B----4-:R-:W-:Y:S01]  /*24b50*/  FFMA.FTZ R52, R168, R3.reuse, -R68 ;  /* 0x00000003a8347223 */ /* 0x090fe20000010844 */
[----:B------:R-:W-:Y:S03]  /*24b60*/  IMAD.MOV.U32 R171, RZ, RZ, R132 ;  /* 0x000000ffffab7224 */ /* 0x000fe600078e0084 */
[----:B------:R1:W4:Y:S01]  /*24b70*/  MUFU.EX2 R160, R56 ;  /* 0x0000003800a07308 */ /* 0x0003220000000800 */
[C---:B------:R-:W-:Y:S09]  /*24b80*/  HMMA.16816.F32 R24, R40.reuse, R58, R24 ;  /* 0x0000003a2818723c */ /* 0x040ff20000001818 */
[----:B------:R5:W3:Y:S01]  /*24b90*/  MUFU.EX2 R162, R52 ;  /* 0x0000003400a27308 */ /* 0x000ae20000000800 */
[----:B------:R-:W-:Y:S02]  /*24ba0*/  IMAD.MOV.U32 R132, RZ, RZ, R62 ;  /* 0x000000ffff847224 */ /* 0x000fe400078e003e */
[----:B------:R-:W-:Y:S07]  /*24bb0*/  IMAD.MOV.U32 R169, RZ, RZ, R72 ;  /* 0x000000ffffa97224 */ /* 0x000fee00078e0048 */
[----:B------:R-:W-:Y:S01]  /*24bc0*/  MUFU.EX2 R158, R57 ;  /* 0x00000039009e7308 */ /* 0x000fe20000000800 */
[C---:B--2---:R-:W-:Y:S03]  /*24bd0*/  HMMA.16816.F32 R28, R40.reuse, R44, R28 ;  /* 0x0000002c281c723c */ /* 0x044fe6000000181c */
[----:B------:R-:W-:Y:S02]  /*24be0*/  IMAD.MOV.U32 R168, RZ, RZ, R89 ;  /* 0x000000ffffa87224 */ /* 0x000fe400078e0059 */
[----:B-1----:R-:W-:Y:S01]  /*24bf0*/  FFMA.FTZ R56, R172, R3, -R70 ;  /* 0x00000003ac387223 */ /* 0x002fe20000010846 */
[----:B------:R-:W-:Y:S02]  /*24c00*/  IMAD.MOV.U32 R172, RZ, RZ, R105 ;  /* 0x000000ffffac7224 */ /* 0x000fe400078e0069 */
[----:B------:R-:W-:Y:S01]  /*24c10*/  HMMA.16816.F32 R32, R40, R46, R32 ;  /* 0x0000002e2820723c */ /* 0x000fe20000001820 */
[----:B-----5:R-:W1:Y:S01]  /*24c20*/  LDSM.16.MT88.4 R52, [R65+0xb000] ;  /* 0x00b000004134783b */ /* 0x020e620000004200 */
[----:B------:R-:W2:Y:S01]  /*24c30*/  MUFU.EX2 R159, R56 ;  /* 0x00000038009f7308 */ /* 0x000ea20000000800 */
[----:B----4-:R-:W-:Y:S02]  /*24c40*/  F2FP.F16.F32.PACK_AB R41, R157, R160 ;  /* 0x000000a09d29723e */ /* 0x010fe400000000ff */
[----:B------:R-:W-:Y:S02]  /*24c50*/  F2FP.F16.F32.PACK_AB R40, R164, R161 ;  /* 0x000000a1a428723e */ /* 0x000fe400000000ff */
[----:B---3--:R-:W-:Y:S02]  /*24c60*/  F2FP.F16.F32.PACK_AB R42, R162, R163 ;  /* 0x000000a3a22a723e */ /* 0x008fe400000000ff */
[----:B------:R-:W-:Y:S01]  /*24c70*/  LDSM.16.MT88.4 R44, [R66+0x1000] ;  /* 0x00100000422c783b */ /* 0x000fe20000004200 */
[----:B--2---:R-:W-:Y:S07]  /*24c80*/  F2FP.F16.F32.PACK_AB R43, R159, R158 ;  /* 0x0000009e9f2b723e */ /* 0x004fee00000000ff */
[----:B------:R-:W2:Y:S01]  /*24c90*/  LDSM.16.MT88.4 R56, [R64+0x1000] ;  /* 0x001000004038783b */ /* 0x000ea20000004200 */
[C---:B------:R-:W-:Y:S03]  /*24ca0*/  HMMA.16816.F32 R4, R40.reuse, R48, R4 ;  /* 0x000000302804723c */ /* 0x040fe60000001804 */
[-CC-:B------:R-:W-:Y:S01]  /*24cb0*/  FFMA.FTZ R48, R178, R3.reuse, -R68.reuse ;  /* 0x00000003b2307223 */ /* 0x180fe20000010844 */
[----:B------:R-:W-:Y:S02]  /*24cc0*/  IMAD.MOV.U32 R178, RZ, RZ, R61 ;  /* 0x000000ffffb27224 */ /* 0x000fe400078e003d */
[-C--:B------:R-:W-:Y:S01]  /*24cd0*/  FFMA.FTZ R61, R180, R3.reuse, -R68 ;  /* 0x00000003b43d7223 */ /* 0x080fe20000010844 */
[----:B------:R-:W-:Y:S01]  /*24ce0*/  IMAD.MOV.U32 R180, RZ, RZ, R95 ;  /* 0x000000ffffb47224 */ /* 0x000fe200078e005f */
[----:B------:R3:W-:Y:S01]  /*24cf0*/  MUFU.EX2 R153, R48 ;  /* 0x0000003000997308 */ /* 0x0007e20000000800 */
[C---:B------:R-:W-:Y:S09]  /*24d00*/  HMMA.16816.F32 R8, R40.reuse, R50, R8 ;  /* 0x000000322808723c */ /* 0x040ff20000001808 */
[----:B------:R4:W5:Y:S01]  /*24d10*/  MUFU.EX2 R155, R61 ;  /* 0x0000003d009b7308 */ /* 0x0009620000000800 */
[C---:B-1----:R-:W-:Y:S01]  /*24d20*/  HMMA.16816.F32 R12, R40.reuse, R52, R12 ;  /* 0x00000034280c723c */ /* 0x042fe2000000180c */
[----:B---3--:R-:W1:Y:S02]  /*24d30*/  LDSM.16.MT88.4 R48, [R67+0xb800] ;  /* 0x00b800004330783b */ /* 0x008e640000004200 */
[-C--:B----4-:R-:W-:Y:S05]  /*24d40*/  FFMA.FTZ R61, R182, R3.reuse, -R70 ;  /* 0x00000003b63d7223 */ /* 0x090fea0000010846 */
[C---:B------:R-:W-:Y:S01]  /*24d50*/  HMMA.16816.F32 R16, R40.reuse, R54, R16 ;  /* 0x000000362810723c */ /* 0x040fe20000001810 */
[----:B------:R-:W3:Y:S01]  /*24d60*/  LDSM.16.MT88.4 R52, [R65+0xb800] ;  /* 0x00b800004134783b */ /* 0x000ee20000004200 */
[----:B------:R4:W-:Y:S01]  /*24d70*/  MUFU.EX2 R150, R61 ;  /* 0x0000003d00967308 */ /* 0x0009e20000000800 */
[----:B------:R-:W-:Y:S05]  /*24d80*/  IMAD.MOV.U32 R182, RZ, RZ, R98 ;  /* 0x000000ffffb67224 */ /* 0x000fea00078e0062 */
[C---:B--2---:R-:W-:Y:S03]  /*24d90*/  HMMA.16816.F32 R20, R40.reuse, R56, R20 ;  /* 0x000000382814723c */ /* 0x044fe60000001814 */
[-CC-:B------:R-:W-:Y:S01]  /*24da0*/  FFMA.FTZ R56, R186, R3.reuse, -R70.reuse ;  /* 0x00000003ba387223 */ /* 0x180fe20000010846 */
[-C--:B------:R-:W-:Y:S01]  /*24db0*/  FFMA.FTZ R57, R185, R3.reuse, -R70 ;  /* 0x00000003b9397223 */ /* 0x080fe20000010846 */
[----:B------:R-:W-:Y:S02]  /*24dc0*/  IMAD.MOV.U32 R186, RZ, RZ, R132 ;  /* 0x000000ffffba7224 */ /* 0x000fe400078e0084 */
[----:B------:R-:W-:Y:S01]  /*24dd0*/  IMAD.MOV.U32 R132, RZ, RZ, R106 ;  /* 0x000000ffff847224 */ /* 0x000fe200078e006a */
[C---:B------:R-:W-:Y:S01]  /*24de0*/  HMMA.16816.F32 R24, R40.reuse, R58, R24 ;  /* 0x0000003a2818723c */ /* 0x040fe20000001818 */
[----:B------:R2:W-:Y:S01]  /*24df0*/  MUFU.EX2 R151, R56 ;  /* 0x0000003800977308 */ /* 0x0005e20000000800 */
[----:B----4-:R-:W4:Y:S01]  /*24e00*/  LDSM.16.MT88.4 R60, [R64+0x1800] ;  /* 0x00180000403c783b */ /* 0x010f220000004200 */
[----:B------:R-:W-:Y:S02]  /*24e10*/  IMAD.MOV.U32 R106, RZ, RZ, R75 ;  /* 0x000000ffff6a7224 */ /* 0x000fe400078e004b */
[-CC-:B------:R-:W-:Y:S06]  /*24e20*/  FFMA.FTZ R58, R197, R3.reuse, -R70.reuse ;  /* 0x00000003c53a7223 */ /* 0x180fec0000010846 */
[----:B------:R5:W1:Y:S01]  /*24e30*/  MUFU.EX2 R75, R57 ;  /* 0x00000039004b7308 */ /* 0x000a620000000800 */
[----:B------:R-:W-:Y:S01]  /*24e40*/  IMAD.MOV.U32 R185, RZ, RZ, R107 ;  /* 0x000000ffffb97224 */ /* 0x000fe200078e006b */
[C---:B------:R-:W-:Y:S08]  /*24e50*/  HMMA.16816.F32 R28, R40.reuse, R44, R28 ;  /* 0x0000002c281c723c */ /* 0x040ff0000000181c */
[----:B------:R-:W-:Y:S01]  /*24e60*/  MUFU.EX2 R73, R58 ;  /* 0x0000003a00497308 */ /* 0x000fe20000000800 */
[----:B------:R-:W-:Y:S02]  /*24e70*/  IMAD.MOV.U32 R197, RZ, RZ, R103 ;  /* 0x000000ffffc57224 */ /* 0x000fe400078e0067 */
[-CC-:B--2---:R-:W-:Y:S01]  /*24e80*/  FFMA.FTZ R56, R196, R3.reuse, -R70.reuse ;  /* 0x00000003c4387223 */ /* 0x184fe20000010846 */
[----:B------:R-:W-:Y:S01]  /*24e90*/  HMMA.16816.F32 R32, R40, R46, R32 ;  /* 0x0000002e2820723c */ /* 0x000fe20000001820 */
[----:B------:R-:W2:Y:S02]  /*24ea0*/  LDSM.16.MT88.4 R44, [R66+0x1800] ;  /* 0x00180000422c783b */ /* 0x000ea40000004200 */
[----:B-----5:R-:W-:Y:S01]  /*24eb0*/  FFMA.FTZ R57, R187, R3, -R70 ;  /* 0x00000003bb397223 */ /* 0x020fe20000010846 */
[----:B------:R-:W-:Y:S01]  /*24ec0*/  F2FP.F16.F32.PACK_AB R42, R156, R155 ;  /* 0x0000009b9c2a723e */ /* 0x000fe200000000ff */
[----:B------:R-:W-:Y:S01]  /*24ed0*/  IMAD.MOV.U32 R187, RZ, RZ, R133 ;  /* 0x000000ffffbb7224 */ /* 0x000fe200078e0085 */
[----:B-1----:R-:W-:Y:S01]  /*24ee0*/  F2FP.F16.F32.PACK_AB R41, R75, R150 ;  /* 0x000000964b29723e */ /* 0x002fe200000000ff */
[----:B------:R-:W1:Y:S01]  /*24ef0*/  MUFU.EX2 R154, R57 ;  /* 0x00000039009a7308 */ /* 0x000e620000000800 */
[----:B------:R-:W-:Y:S01]  /*24f00*/  F2FP.F16.F32.PACK_AB R40, R152, R153 ;  /* 0x000000999828723e */ /* 0x000fe200000000ff */
[----:B------:R-:W-:Y:S01]  /*24f10*/  IMAD.MOV.U32 R196, RZ, RZ, R120 ;  /* 0x000000ffffc47224 */ /* 0x000fe200078e0078 */
[----:B-1----:R-:W-:Y:S01]  /*24f20*/  F2FP.F16.F32.PACK_AB R43, R154, R151 ;  /* 0x000000979a2b723e */ /* 0x002fe200000000ff */
[-C--:B------:R-:W-:Y:S01]  /*24f30*/  FFMA.FTZ R57, R198, R3.reuse, -R70 ;  /* 0x00000003c6397223 */ /* 0x080fe20000010846 */
[----:B------:R-:W-:Y:S05]  /*24f40*/  IMAD.MOV.U32 R198, RZ, RZ, R104 ;  /* 0x000000ffffc67224 */ /* 0x000fea00078e0068 */
[----:B------:R-:W-:Y:S01]  /*24f50*/  MUFU.EX2 R144, R57 ;  /* 0x0000003900907308 */ /* 0x000fe20000000800 */
[C---:B------:R-:W-:Y:S03]  /*24f60*/  HMMA.16816.F32 R4, R40.reuse, R48, R4 ;  /* 0x000000302804723c */ /* 0x040fe60000001804 */
[-C--:B------:R-:W-:Y:S01]  /*24f70*/  FFMA.FTZ R48, R192, R3.reuse, -R68 ;  /* 0x00000003c0307223 */ /* 0x080fe20000010844 */
[----:B------:R-:W-:Y:S05]  /*24f80*/  IMAD.MOV.U32 R192, RZ, RZ, R130 ;  /* 0x000000ffffc07224 */ /* 0x000fea00078e0082 */
[----:B------:R1:W-:Y:S01]  /*24f90*/  MUFU.EX2 R146, R48 ;  /* 0x0000003000927308 */ /* 0x0003e20000000800 */
[C---:B------:R-:W-:Y:S08]  /*24fa0*/  HMMA.16816.F32 R8, R40.reuse, R50, R8 ;  /* 0x000000322808723c */ /* 0x040ff00000001808 */
[C---:B---3--:R-:W-:Y:S03]  /*24fb0*/  HMMA.16816.F32 R12, R40.reuse, R52, R12 ;  /* 0x00000034280c723c */ /* 0x048fe6000000180c */
[-CC-:B------:R-:W-:Y:S01]  /*24fc0*/  FFMA.FTZ R52, R193, R3.reuse, -R68.reuse ;  /* 0x00000003c1347223 */ /* 0x180fe20000010844 */
[-C--:B------:R-:W-:Y:S01]  /*24fd0*/  FFMA.FTZ R53, R194, R3.reuse, -R68 ;  /* 0x00000003c2357223 */ /* 0x080fe20000010844 */
[----:B------:R-:W-:Y:S01]  /*24fe0*/  IMAD.MOV.U32 R193, RZ, RZ, R74 ;  /* 0x000000ffffc17224 */ /* 0x000fe200078e004a */
[----:B-1----:R-:W1:Y:S01]  /*24ff0*/  LDSM.16.MT88.4 R48, [R67+0xc000] ;  /* 0x00c000004330783b */ /* 0x002e620000004200 */
[----:B------:R3:W-:Y:S01]  /*25000*/  MUFU.EX2 R147, R52 ;  /* 0x0000003400937308 */ /* 0x0007e20000000800 */
[C---:B------:R-:W-:Y:S09]  /*25010*/  HMMA.16816.F32 R16, R40.reuse, R54, R16 ;  /* 0x000000362810723c */ /* 0x040ff20000001810 */
[----:B------:R5:W-:Y:S01]  /*25020*/  MUFU.EX2 R74, R56 ;  /* 0x00000038004a7308 */ /* 0x000be20000000800 */
[----:B------:R-:W-:Y:S09]  /*25030*/  IMAD.MOV.U32 R194, RZ, RZ, R106 ;  /* 0x000000ffffc27224 */ /* 0x000ff200078e006a */
[----:B------:R-:W-:Y:S01]  /*25040*/  MUFU.EX2 R148, R53 ;  /* 0x0000003500947308 */ /* 0x000fe20000000800 */
[C---:B----4-:R-:W-:Y:S03]  /*25050*/  HMMA.16816.F32 R20, R40.reuse, R60, R20 ;  /* 0x0000003c2814723c */ /* 0x050fe60000001814 */
[-CC-:B------:R-:W-:Y:S01]  /*25060*/  FFMA.FTZ R60, R209, R3.reuse, -R68.reuse ;  /* 0x00000003d13c7223 */ /* 0x180fe20000010844 */
[-CC-:B------:R-:W-:Y:S01]  /*25070*/  FFMA.FTZ R61, R205, R3.reuse, -R68.reuse ;  /* 0x00000003cd3d7223 */ /* 0x180fe20000010844 */
[-C--:B---3--:R-:W-:Y:S01]  /*25080*/  FFMA.FTZ R52, R195, R3.reuse, -R68 ;  /* 0x00000003c3347223 */ /* 0x088fe20000010844 */
[----:B------:R-:W-:Y:S03]  /*25090*/  IMAD.MOV.U32 R195, RZ, RZ, R132 ;  /* 0x000000ffffc37224 */ /* 0x000fe600078e0084 */
[----:B------:R3:W-:Y:S01]  /*250a0*/  MUFU.EX2 R142, R60 ;  /* 0x0000003c008e7308 */ /* 0x0007e20000000800 */
[C---:B------:R-:W-:Y:S09]  /*250b0*/  HMMA.16816.F32 R24, R40.reuse, R62, R24 ;  /* 0x0000003e2818723c */ /* 0x040ff20000001818 */
[----:B------:R4:W1:Y:S01]  /*250c0*/  MUFU.EX2 R149, R52 ;  /* 0x0000003400957308 */ /* 0x0008620000000800 */
[-C--:B-----5:R-:W-:Y:S01]  /*250d0*/  FFMA.FTZ R56, R199, R3.reuse, -R70 ;  /* 0x00000003c7387223 */ /* 0x0a0fe20000010846 */
[----:B------:R-:W-:Y:S08]  /*250e0*/  IMAD.MOV.U32 R199, RZ, RZ, R94 ;  /* 0x000000ffffc77224 */ /* 0x000ff000078e005e */
[----:B------:R5:W-:Y:S01]  /*250f0*/  MUFU.EX2 R141, R61 ;  /* 0x0000003d008d7308 */ /* 0x000be20000000800 */
[C---:B--2---:R-:W-:Y:S09]  /*25100*/  HMMA.16816.F32 R28, R40.reuse, R44, R28 ;  /* 0x0000002c281c723c */ /* 0x044ff2000000181c */
[----:B------:R2:W2:Y:S01]  /*25110*/  MUFU.EX2 R145, R56 ;  /* 0x0000003800917308 */ /* 0x0004a20000000800 */
[----:B------:R-:W-:Y:S02]  /*25120*/  IMAD.MOV.U32 R209, RZ, RZ, R92 ;  /* 0x000000ffffd17224 */ /* 0x000fe400078e005c */
[-C--:B---3--:R-:W-:Y:S01]  /*25130*/  FFMA.FTZ R60, R202, R3.reuse, -R68 ;  /* 0x00000003ca3c7223 */ /* 0x088fe20000010844 */
[----:B------:R-:W-:Y:S01]  /*25140*/  IMAD.MOV.U32 R202, RZ, RZ, R123 ;  /* 0x000000ffffca7224 */ /* 0x000fe200078e007b */
[----:B------:R-:W-:Y:S01]  /*25150*/  HMMA.16816.F32 R32, R40, R46, R32 ;  /* 0x0000002e2820723c */ /* 0x000fe20000001820 */
[----:B----4-:R-:W3:Y:S04]  /*25160*/  LDSM.16.MT88.4 R52, [R65+0xc000] ;  /* 0x00c000004134783b */ /* 0x010ee80000004200 */
[----:B------:R-:W-:Y:S01]  /*25170*/  MUFU.EX2 R143, R60 ;  /* 0x0000003c008f7308 */ /* 0x000fe20000000800 */
[----:B-1----:R-:W-:Y:S01]  /*25180*/  F2FP.F16.F32.PACK_AB R42, R149, R148 ;  /* 0x00000094952a723e */ /* 0x002fe200000000ff */
[----:B------:R-:W-:Y:S01]  /*25190*/  IMAD.MOV.U32 R205, RZ, RZ, R90 ;  /* 0x000000ffffcd7224 */ /* 0x000fe200078e005a */
[----:B------:R-:W-:Y:S01]  /*251a0*/  F2FP.F16.F32.PACK_AB R40, R147, R146 ;  /* 0x000000929328723e */ /* 0x000fe200000000ff */
[-C--:B-----5:R-:W-:Y:S01]  /*251b0*/  FFMA.FTZ R61, R191, R3.reuse, -R70 ;  /* 0x00000003bf3d7223 */ /* 0x0a0fe20000010846 */
[----:B------:R-:W-:Y:S01]  /*251c0*/  F2FP.F16.F32.PACK_AB R41, R73, R74 ;  /* 0x0000004a4929723e */ /* 0x000fe200000000ff */
[----:B------:R-:W-:Y:S01]  /*251d0*/  IMAD.MOV.U32 R191, RZ, RZ, R119 ;  /* 0x000000ffffbf7224 */ /* 0x000fe200078e0077 */
[----:B--2---:R-:W1:Y:S01]  /*251e0*/  LDSM.16.MT88.4 R56, [R64+0x2000] ;  /* 0x002000004038783b */ /* 0x004e620000004200 */
[----:B------:R-:W-:Y:S02]  /*251f0*/  F2FP.F16.F32.PACK_AB R43, R145, R144 ;  /* 0x00000090912b723e */ /* 0x000fe400000000ff */
[----:B------:R2:W-:Y:S05]  /*25200*/  MUFU.EX2 R136, R61 ;  /* 0x0000003d00887308 */ /* 0x0005ea0000000800 */
[C---:B------:R-:W-:Y:S01]  /*25210*/  HMMA.16816.F32 R4, R40.reuse, R48, R4 ;  /* 0x000000302804723c */ /* 0x040fe20000001804 */
[----:B------:R-:W4:Y:S02]  /*25220*/  LDSM.16.MT88.4 R44, [R66+0x2000] ;  /* 0x00200000422c783b */ /* 0x000f240000004200 */
[-C--:B------:R-:W-:Y:S01]  /*25230*/  FFMA.FTZ R48, R207, R3.reuse, -R68 ;  /* 0x00000003cf307223 */ /* 0x080fe20000010844 */
[----:B------:R-:W-:Y:S03]  /*25240*/  IMAD.MOV.U32 R207, RZ, RZ, R101 ;  /* 0x000000ffffcf7224 */ /* 0x000fe600078e0065 */
[----:B------:R5:W4:Y:S01]  /*25250*/  MUFU.EX2 R139, R48 ;  /* 0x00000030008b7308 */ /* 0x000b220000000800 */
[C---:B------:R-:W-:Y:S01]  /*25260*/  HMMA.16816.F32 R8, R40.reuse, R50, R8 ;  /* 0x000000322808723c */ /* 0x040fe20000001808 */
[----:B--2---:R-:W-:Y:S08]  /*25270*/  LDSM.16.MT88.4 R60, [R64+0x2800] ;  /* 0x00280000403c783b */ /* 0x004ff00000004200 */
[----:B-----5:R-:W2:Y:S01]  /*25280*/  LDSM.16.MT88.4 R48, [R67+0xc800] ;  /* 0x00c800004330783b */ /* 0x020ea20000004200 */
[C---:B---3--:R-:W-:Y:S08]  /*25290*/  HMMA.16816.F32 R12, R40.reuse, R52, R12 ;  /* 0x00000034280c723c */ /* 0x048ff0000000180c */
[C---:B------:R-:W-:Y:S01]  /*252a0*/  HMMA.16816.F32 R16, R40.reuse, R54, R16 ;  /* 0x000000362810723c */ /* 0x040fe20000001810 */
[----:B------:R-:W3:Y:S07]  /*252b0*/  LDSM.16.MT88.4 R52, [R65+0xc800] ;  /* 0x00c800004134783b */ /* 0x000eee0000004200 */
[C---:B-1----:R-:W-:Y:S03]  /*252c0*/  HMMA.16816.F32 R20, R40.reuse, R56, R20 ;  /* 0x000000382814723c */ /* 0x042fe60000001814 */
[-CC-:B------:R-:W-:Y:S01]  /*252d0*/  FFMA.FTZ R57, R190, R3.reuse, -R70.reuse ;  /* 0x00000003be397223 */ /* 0x180fe20000010846 */
[-CC-:B------:R-:W-:Y:S01]  /*252e0*/  FFMA.FTZ R56, R177, R3.reuse, -R70.reuse ;  /* 0x00000003b1387223 */ /* 0x180fe20000010846 */
[----:B------:R-:W-:Y:S01]  /*252f0*/  IMAD.MOV.U32 R190, RZ, RZ, R113 ;  /* 0x000000ffffbe7224 */ /* 0x000fe200078e0071 */
[----:B------:R-:W5:Y:S01]  /*25300*/  LDL.LU R177, [R1+0x48] ;  /* 0x0000480001b17983 */ /* 0x000f620000300800 */
[----:B------:R1:W2:Y:S01]  /*25310*/  MUFU.EX2 R138, R57 ;  /* 0x00000039008a7308 */ /* 0x0002a20000000800 */
[C---:B------:R-:W-:Y:S09]  /*25320*/  HMMA.16816.F32 R24, R40.reuse, R58, R24 ;  /* 0x0000003a2818723c */ /* 0x040ff20000001818 */
[----:B------:R2:W-:Y:S01]  /*25330*/  MUFU.EX2 R140, R56 ;  /* 0x00000038008c7308 */ /* 0x0005e20000000800 */
[-CC-:B------:R-:W-:Y:S01]  /*25340*/  FFMA.FTZ R58, R124, R3.reuse, -R70.reuse ;  /* 0x000000037c3a7223 */ /* 0x180fe20000010846 */
[C---:B----4-:R-:W-:Y:S08]  /*25350*/  HMMA.16816.F32 R28, R40.reuse, R44, R28 ;  /* 0x0000002c281c723c */ /* 0x050ff0000000181c */
[----:B------:R-:W-:Y:S01]  /*25360*/  MUFU.EX2 R69, R58 ;  /* 0x0000003a00457308 */ /* 0x000fe20000000800 */
[--C-:B-1----:R-:W-:Y:S01]  /*25370*/  FFMA.FTZ R57, R176, R3, -R70.reuse ;  /* 0x00000003b0397223 */ /* 0x102fe20000010846 */
[----:B------:R-:W-:Y:S08]  /*25380*/  HMMA.16816.F32 R32, R40, R46, R32 ;  /* 0x0000002e2820723c */ /* 0x000ff00000001820 */
[----:B------:R-:W1:Y:S01]  /*25390*/  MUFU.EX2 R137, R57 ;  /* 0x0000003900897308 */ /* 0x000e620000000800 */
[----:B------:R-:W4:Y:S01]  /*253a0*/  LDSM.16.MT88.4 R44, [R66+0x2800] ;  /* 0x00280000422c783b */ /* 0x000f220000004200 */
[----:B------:R-:W-:Y:S01]  /*253b0*/  F2FP.F16.F32.PACK_AB R40, R142, R139 ;  /* 0x0000008b8e28723e */ /* 0x000fe200000000ff */
[--C-:B--2---:R-:W-:Y:S01]  /*253c0*/  FFMA.FTZ R56, R127, R3, -R70.reuse ;  /* 0x000000037f387223 */ /* 0x104fe20000010846 */
        /* <DEDUP_REMOVED lines=13> */
[-CC-:B------:R-:W-:Y:S01]  /*254a0*/  FFMA.FTZ R52, R200, R3.reuse, -R68.reuse ;  /* 0x00000003c8347223 */ /* 0x180fe20000010844 */
[-CC-:B------:R-:W-:Y:S01]  /*254b0*/  FFMA.FTZ R53, R184, R3.reuse, -R68.reuse ;  /* 0x00000003b8357223 */ /* 0x180fe20000010844 */
[----:B-1----:R-:W1:Y:S04]  /*254c0*/  LDSM.16.MT88.4 R48, [R67+0xd000] ;  /* 0x00d000004330783b */ /* 0x002e680000004200 */
[----:B------:R3:W4:Y:S01]  /*254d0*/  MUFU.EX2 R132, R52 ;  /* 0x0000003400847308 */ /* 0x0007220000000800 */
[C---:B------:R-:W-:Y:S09]  /*254e0*/  HMMA.16816.F32 R16, R40.reuse, R54, R16 ;  /* 0x000000362810723c */ /* 0x040ff20000001810 */
[----:B------:R-:W-:Y:S01]  /*254f0*/  MUFU.EX2 R131, R53 ;  /* 0x0000003500837308 */ /* 0x000fe20000000800 */
[----:B--2---:R-:W-:Y:S01]  /*25500*/  LDSM.16.MT88.4 R56, [R64+0x3000] ;  /* 0x003000004038783b */ /* 0x004fe20000004200 */
[C---:B------:R-:W-:Y:S03]  /*25510*/  HMMA.16816.F32 R20, R40.reuse, R60, R20 ;  /* 0x0000003c2814723c */ /* 0x040fe60000001814 */
[-CC-:B------:R-:W-:Y:S01]  /*25520*/  FFMA.FTZ R60, R173, R3.reuse, -R68.reuse ;  /* 0x00000003ad3c7223 */ /* 0x180fe20000010844 */
[-CC-:B------:R-:W-:Y:S01]  /*25530*/  FFMA.FTZ R61, R175, R3.reuse, -R68.reuse ;  /* 0x00000003af3d7223 */ /* 0x180fe20000010844 */
[-CC-:B---3--:R-:W-:Y:S03]  /*25540*/  FFMA.FTZ R52, R183, R3.reuse, -R68.reuse ;  /* 0x00000003b7347223 */ /* 0x188fe60000010844 */
        /* <DEDUP_REMOVED lines=9> */
[----:B------:R-:W-:Y:S02]  /*255e0*/  F2FP.F16.F32.PACK_AB R40, R132, R72 ;  /* 0x000000488428723e */ /* 0x000fe400000000ff */
[----:B-1----:R-:W-:Y:S01]  /*255f0*/  F2FP.F16.F32.PACK_AB R42, R133, R131 ;  /* 0x00000083852a723e */ /* 0x002fe200000000ff */
[----:B------:R-:W-:Y:S01]  /*25600*/  FFMA.FTZ R61, R115, R3, -R70 ;  /* 0x00000003733d7223 */ /* 0x000fe20000010846 */
[----:B------:R-:W-:Y:S02]  /*25610*/  F2FP.F16.F32.PACK_AB R41, R69, R71 ;  /* 0x000000474529723e */ /* 0x000fe400000000ff */
[----:B------:R-:W-:Y:S01]  /*25620*/  F2FP.F16.F32.PACK_AB R43, R130, R129 ;  /* 0x00000081822b723e */ /* 0x000fe200000000ff */
[----:B------:R-:W1:Y:S02]  /*25630*/  LDSM.16.MT88.4 R44, [R66+0x3000] ;  /* 0x00300000422c783b */ /* 0x000e640000004200 */
[----:B------:R3:W-:Y:S04]  /*25640*/  MUFU.EX2 R121, R61 ;  /* 0x0000003d00797308 */ /* 0x0007e80000000800 */
[C---:B------:R-:W-:Y:S03]  /*25650*/  HMMA.16816.F32 R4, R40.reuse, R48, R4 ;  /* 0x000000302804723c */ /* 0x040fe60000001804 */
[-C--:B------:R-:W-:Y:S04]  /*25660*/  FFMA.FTZ R48, R174, R3.reuse, -R68 ;  /* 0x00000003ae307223 */ /* 0x080fe80000010844 */
[----:B------:R4:W1:Y:S01]  /*25670*/  MUFU.EX2 R123, R48 ;  /* 0x00000030007b7308 */ /* 0x0008620000000800 */
[C---:B------:R-:W-:Y:S01]  /*25680*/  HMMA.16816.F32 R8, R40.reuse, R50, R8 ;  /* 0x000000322808723c */ /* 0x040fe20000001808 */
[----:B---3--:R-:W-:Y:S08]  /*25690*/  LDSM.16.MT88.4 R60, [R64+0x3800] ;  /* 0x00380000403c783b */ /* 0x008ff00000004200 */
[----:B----4-:R-:W3:Y:S01]  /*256a0*/  LDSM.16.MT88.4 R48, [R67+0xd800] ;  /* 0x00d800004330783b */ /* 0x010ee20000004200 */
[C---:B--2---:R-:W-:Y:S08]  /*256b0*/  HMMA.16816.F32 R12, R40.reuse, R52, R12 ;  /* 0x00000034280c723c */ /* 0x044ff0000000180c */
[C---:B------:R-:W-:Y:S01]  /*256c0*/  HMMA.16816.F32 R16, R40.reuse, R54, R16 ;  /* 0x000000362810723c */ /* 0x040fe20000001810 */
[----:B------:R-:W2:Y:S07]  /*256d0*/  LDSM.16.MT88.4 R52, [R65+0xd800] ;  /* 0x00d800004134783b */ /* 0x000eae0000004200 */
[C---:B------:R-:W-:Y:S03]  /*256e0*/  HMMA.16816.F32 R20, R40.reuse, R56, R20 ;  /* 0x000000382814723c */ /* 0x040fe60000001814 */
[-CC-:B------:R-:W-:Y:S01]  /*256f0*/  FFMA.FTZ R57, R112, R3.reuse, -R70.reuse ;  /* 0x0000000370397223 */ /* 0x180fe20000010846 */
[-CC-:B------:R-:W-:Y:S03]  /*25700*/  FFMA.FTZ R56, R82, R3.reuse, -R70.reuse ;  /* 0x0000000352387223 */ /* 0x180fe60000010846 */
[----:B------:R4:W3:Y:S01]  /*25710*/  MUFU.EX2 R122, R57 ;  /* 0x00000039007a7308 */ /* 0x0008e20000000800 */
[C---:B------:R-:W-:Y:S09]  /*25720*/  HMMA.16816.F32 R24, R40.reuse, R58, R24 ;  /* 0x0000003a2818723c */ /* 0x040ff20000001818 */
[----:B------:R3:W-:Y:S01]  /*25730*/  MUFU.EX2 R127, R56 ;  /* 0x00000038007f7308 */ /* 0x0007e20000000800 */
[-CC-:B------:R-:W-:Y:S01]  /*25740*/  FFMA.FTZ R58, R85, R3.reuse, -R70.reuse ;  /* 0x00000003553a7223 */ /* 0x180fe20000010846 */
[C---:B-1----:R-:W-:Y:S08]  /*25750*/  HMMA.16816.F32 R28, R40.reuse, R44, R28 ;  /* 0x0000002c281c723c */ /* 0x042ff0000000181c */
[----:B------:R-:W-:Y:S01]  /*25760*/  MUFU.EX2 R114, R58 ;  /* 0x0000003a00727308 */ /* 0x000fe20000000800 */
[--C-:B----4-:R-:W-:Y:S01]  /*25770*/  FFMA.FTZ R57, R81, R3, -R70.reuse ;  /* 0x0000000351397223 */ /* 0x110fe20000010846 */
[----:B------:R-:W-:Y:S08]  /*25780*/  HMMA.16816.F32 R32, R40, R46, R32 ;  /* 0x0000002e2820723c */ /* 0x000ff00000001820 */
[----:B------:R-:W1:Y:S01]  /*25790*/  MUFU.EX2 R126, R57 ;  /* 0x00000039007e7308 */ /* 0x000e620000000800 */
[----:B------:R-:W4:Y:S01]  /*257a0*/  LDSM.16.MT88.4 R44, [R66+0x3800] ;  /* 0x00380000422c783b */ /* 0x000f220000004200 */
[----:B------:R-:W-:Y:S01]  /*257b0*/  F2FP.F16.F32.PACK_AB R40, R124, R123 ;  /* 0x0000007b7c28723e */ /* 0x000fe200000000ff */
[--C-:B---3--:R-:W-:Y:S01]  /*257c0*/  FFMA.FTZ R56, R79, R3, -R70.reuse ;  /* 0x000000034f387223 */ /* 0x108fe20000010846 */
        /* <DEDUP_REMOVED lines=8> */
[-C--:B---3--:R-:W-:Y:S04]  /*25850*/  FFMA.FTZ R56, R97, R3.reuse, -R70 ;  /* 0x0000000361387223 */ /* 0x088fe80000010846 */
[C---:B------:R-:W-:Y:S01]  /*25860*/  HMMA.16816.F32 R8, R40.reuse, R50, R8 ;  /* 0x000000322808723c */ /* 0x040fe20000001808 */
[----:B------:R1:W-:Y:S07]  /*25870*/  MUFU.EX2 R118, R56 ;  /* 0x0000003800767308 */ /* 0x0003ee0000000800 */
[C---:B--2---:R-:W-:Y:S03]  /*25880*/  HMMA.16816.F32 R12, R40.reuse, R52, R12 ;  /* 0x00000034280c723c */ /* 0x044fe6000000180c */
[-CC-:B------:R-:W-:Y:S01]  /*25890*/  FFMA.FTZ R52, R116, R3.reuse, -R68.reuse ;  /* 0x0000000374347223 */ /* 0x180fe20000010844 */
[-CC-:B------:R-:W-:Y:S01]  /*258a0*/  FFMA.FTZ R53, R108, R3.reuse, -R68.reuse ;  /* 0x000000036c357223 */ /* 0x180fe20000010844 */
[----:B------:R2:W-:Y:S01]  /*258b0*/  MUFU.EX2 R116, R48 ;  /* 0x0000003000747308 */ /* 0x0005e20000000800 */
[----:B-1----:R-:W-:Y:S02]  /*258c0*/  LDSM.16.MT88.4 R56, [R64+0x4000] ;  /* 0x004000004038783b */ /* 0x002fe40000004200 */
[C---:B------:R-:W-:Y:S07]  /*258d0*/  HMMA.16816.F32 R16, R40.reuse, R54, R16 ;  /* 0x000000362810723c */ /* 0x040fee0000001810 */
[----:B------:R1:W3:Y:S10]  /*258e0*/  MUFU.EX2 R117, R52 ;  /* 0x0000003400757308 */ /* 0x0002f40000000800 */
[----:B------:R-:W-:Y:S01]  /*258f0*/  MUFU.EX2 R119, R53 ;  /* 0x0000003500777308 */ /* 0x000fe20000000800 */
[C---:B------:R-:W-:Y:S01]  /*25900*/  HMMA.16816.F32 R20, R40.reuse, R60, R20 ;  /* 0x0000003c2814723c */ /* 0x040fe20000001814 */
[----:B--2---:R-:W2:Y:S02]  /*25910*/  LDSM.16.MT88.4 R48, [R67+0xe000] ;  /* 0x00e000004330783b */ /* 0x004ea40000004200 */
[-CC-:B------:R-:W-:Y:S01]  /*25920*/  FFMA.FTZ R60, R189, R3.reuse, -R68.reuse ;  /* 0x00000003bd3c7223 */ /* 0x180fe20000010844 */
[-CC-:B------:R-:W-:Y:S01]  /*25930*/  FFMA.FTZ R61, R208, R3.reuse, -R68.reuse ;  /* 0x00000003d03d7223 */ /* 0x180fe20000010844 */
[-CC-:B-1----:R-:W-:Y:S03]  /*25940*/  FFMA.FTZ R52, R110, R3.reuse, -R68.reuse ;  /* 0x000000036e347223 */ /* 0x182fe60000010844 */
[C---:B------:R-:W-:Y:S01]  /*25950*/  HMMA.16816.F32 R24, R40.reuse, R62, R24 ;  /* 0x0000003e2818723c */ /* 0x040fe20000001818 */
[----:B------:R1:W-:Y:S10]  /*25960*/  MUFU.EX2 R110, R60 ;  /* 0x0000003c006e7308 */ /* 0x0003f40000000800 */
[----:B------:R-:W5:Y:S01]  /*25970*/  MUFU.EX2 R120, R52 ;  /* 0x0000003400787308 */ /* 0x000f620000000800 */
[C---:B----4-:R-:W-:Y:S09]  /*25980*/  HMMA.16816.F32 R28, R40.reuse, R44, R28 ;  /* 0x0000002c281c723c */ /* 0x050ff2000000181c */
[----:B------:R4:W-:Y:S01]  /*25990*/  MUFU.EX2 R111, R61 ;  /* 0x0000003d006f7308 */ /* 0x0009e20000000800 */
[----:B-1----:R-:W-:Y:S01]  /*259a0*/  FFMA.FTZ R60, R206, R3, -R68 ;  /* 0x00000003ce3c7223 */ /* 0x002fe20000010844 */
[----:B------:R-:W-:Y:S01]  /*259b0*/  HMMA.16816.F32 R32, R40, R46, R32 ;  /* 0x0000002e2820723c */ /* 0x000fe20000001820 */
[----:B------:R-:W-:Y:S02]  /*259c0*/  LDSM.16.MT88.4 R44, [R66+0x4000] ;  /* 0x00400000422c783b */ /* 0x000fe40000004200 */
[----:B---3--:R-:W-:Y:S05]  /*259d0*/  F2FP.F16.F32.PACK_AB R40, R117, R116 ;  /* 0x000000747528723e */ /* 0x008fea00000000ff */
[----:B------:R-:W-:Y:S01]  /*259e0*/  MUFU.EX2 R112, R60 ;  /* 0x0000003c00707308 */ /* 0x000fe20000000800 */
[----:B-----5:R-:W-:Y:S02]  /*259f0*/  F2FP.F16.F32.PACK_AB R42, R120, R119 ;  /* 0x00000077782a723e */ /* 0x020fe400000000ff */
[----:B------:R-:W-:Y:S01]  /*25a00*/  F2FP.F16.F32.PACK_AB R41, R114, R113 ;  /* 0x000000717229723e */ /* 0x000fe200000000ff */
[----:B----4-:R-:W-:Y:S01]  /*25a10*/  FFMA.FTZ R61, R203, R3, -R70 ;  /* 0x00000003cb3d7223 */ /* 0x010fe20000010846 */
[----:B------:R-:W1:Y:S01]  /*25a20*/  LDSM.16.MT88.4 R52, [R65+0xe000] ;  /* 0x00e000004134783b */ /* 0x000e620000004200 */
[----:B------:R-:W-:Y:S04]  /*25a30*/  F2FP.F16.F32.PACK_AB R43, R118, R115 ;  /* 0x00000073762b723e */ /* 0x000fe800000000ff */
[----:B------:R3:W-:Y:S03]  /*25a40*/  MUFU.EX2 R104, R61 ;  /* 0x0000003d00687308 */ /* 0x0007e60000000800 */
[C---:B--2---:R-:W-:Y:S03]  /*25a50*/  HMMA.16816.F32 R4, R40.reuse, R48, R4 ;  /* 0x000000302804723c */ /* 0x044fe60000001804 */
[----:B------:R-:W-:Y:S01]  /*25a60*/  FFMA.FTZ R48, R188, R3, -R68 ;  /* 0x00000003bc307223 */ /* 0x000fe20000010844 */
[----:B---3--:R-:W-:Y:S04]  /*25a70*/  LDSM.16.MT88.4 R60, [R64+0x4800] ;  /* 0x00480000403c783b */ /* 0x008fe80000004200 */
[C---:B------:R-:W-:Y:S01]  /*25a80*/  HMMA.16816.F32 R8, R40.reuse, R50, R8 ;  /* 0x000000322808723c */ /* 0x040fe20000001808 */
[----:B------:R2:W3:Y:S03]  /*25a90*/  MUFU.EX2 R107, R48 ;  /* 0x00000030006b7308 */ /* 0x0004e60000000800 */
[----:B--2---:R-:W2:Y:S01]  /*25aa0*/  LDSM.16.MT88.4 R48, [R67+0xe800] ;  /* 0x00e800004330783b */ /* 0x004ea20000004200 */
[----:B------:R-:W-:Y:S01]  /*25ab0*/  FFMA.FTZ R2, R2, R177, R78 ;  /* 0x000000b102027223 */ /* 0x000fe2000001004e */
[----:B------:R-:W-:Y:S02]  /*25ac0*/  IMAD.MOV.U32 R177, RZ, RZ, R190 ;  /* 0x000000ffffb17224 */ /* 0x000fe400078e00be */
[----:B------:R-:W-:Y:S01]  /*25ad0*/  IMAD.MOV.U32 R190, RZ, RZ, R191 ;  /* 0x000000ffffbe7224 */ /* 0x000fe200078e00bf */
[C---:B-1----:R-:W-:Y:S03]  /*25ae0*/  HMMA.16816.F32 R12, R40.reuse, R52, R12 ;  /* 0x00000034280c723c */ /* 0x042fe6000000180c */
[----:B------:R-:W-:Y:S02]  /*25af0*/  IMAD.MOV.U32 R191, RZ, RZ, R202 ;  /* 0x000000ffffbf7224 */ /* 0x000fe400078e00ca */
[----:B------:R-:W-:Y:S02]  /*25b00*/  IMAD.MOV.U32 R202, RZ, RZ, R205 ;  /* 0x000000ffffca7224 */ /* 0x000fe400078e00cd */
[----:B------:R-:W-:Y:S01]  /*25b10*/  IMAD.MOV.U32 R205, RZ, RZ, R209 ;  /* 0x000000ffffcd7224 */ /* 0x000fe200078e00d1 */
[C---:B------:R-:W-:Y:S01]  /*25b20*/  HMMA.16816.F32 R16, R40.reuse, R54, R16 ;  /* 0x000000362810723c */ /* 0x040fe20000001810 */
[----:B------:R-:W1:Y:S02]  /*25b30*/  LDSM.16.MT88.4 R52, [R65+0xe800] ;  /* 0x00e800004134783b */ /* 0x000e640000004200 */
[----:B------:R-:W-:Y:S02]  /*25b40*/  IMAD.MOV.U32 R209, RZ, RZ, R207 ;  /* 0x000000ffffd17224 */ /* 0x000fe400078e00cf */
[----:B------:R-:W-:Y:S02]  /*25b50*/  IMAD.MOV.U32 R207, RZ, RZ, R199 ;  /* 0x000000ffffcf7224 */ /* 0x000fe400078e00c7 */
[----:B------:R-:W-:Y:S01]  /*25b60*/  IMAD.MOV.U32 R199, RZ, RZ, R198 ;  /* 0x000000ffffc77224 */ /* 0x000fe200078e00c6 */
[C---:B------:R-:W-:Y:S03]  /*25b70*/  HMMA.16816.F32 R20, R40.reuse, R56, R20 ;  /* 0x000000382814723c */ /* 0x040fe60000001814 */
[-CC-:B------:R-:W-:Y:S01]  /*25b80*/  FFMA.FTZ R57, R204, R3.reuse, -R70.reuse ;  /* 0x00000003cc397223 */ /* 0x180fe20000010846 */
[-CC-:B------:R-:W-:Y:S01]  /*25b90*/  FFMA.FTZ R56, R210, R3.reuse, -R70.reuse ;  /* 0x00000003d2387223 */ /* 0x180fe20000010846 */
[----:B------:R-:W-:Y:S02]  /*25ba0*/  IMAD.MOV.U32 R198, RZ, RZ, R187 ;  /* 0x000000ffffc67224 */ /* 0x000fe400078e00bb */
[----:B------:R4:W5:Y:S01]  /*25bb0*/  MUFU.EX2 R106, R57 ;  /* 0x00000039006a7308 */ /* 0x0009620000000800 */
[C---:B------:R-:W-:Y:S09]  /*25bc0*/  HMMA.16816.F32 R24, R40.reuse, R58, R24 ;  /* 0x0000003a2818723c */ /* 0x040ff20000001818 */
[----:B------:R2:W-:Y:S01]  /*25bd0*/  MUFU.EX2 R108, R56 ;  /* 0x00000038006c7308 */ /* 0x0005e20000000800 */
[-C--:B------:R-:W-:Y:S01]  /*25be0*/  FFMA.FTZ R58, R237, R3.reuse, -R70 ;  /* 0x00000003ed3a7223 */ /* 0x080fe20000010846 */
[----:B------:R-:W-:Y:S02]  /*25bf0*/  IMAD.MOV.U32 R187, RZ, RZ, R186 ;  /* 0x000000ffffbb7224 */ /* 0x000fe400078e00ba */
[----:B------:R-:W-:Y:S01]  /*25c00*/  IMAD.MOV.U32 R186, RZ, RZ, R178 ;  /* 0x000000ffffba7224 */ /* 0x000fe200078e00b2 */
[C---:B------:R-:W-:Y:S05]  /*25c10*/  HMMA.16816.F32 R28, R40.reuse, R44, R28 ;  /* 0x0000002c281c723c */ /* 0x040fea000000181c */
[----:B------:R-:W-:Y:S01]  /*25c20*/  MUFU.EX2 R99, R58 ;  /* 0x0000003a00637308 */ /* 0x000fe20000000800 */
[----:B------:R-:W-:Y:S02]  /*25c30*/  IMAD.MOV.U32 R178, RZ, RZ, R165 ;  /* 0x000000ffffb27224 */ /* 0x000fe400078e00a5 */
[--C-:B----4-:R-:W-:Y:S01]  /*25c40*/  FFMA.FTZ R57, R211, R3, -R70.reuse ;  /* 0x00000003d3397223 */ /* 0x110fe20000010846 */
[----:B------:R-:W-:Y:S06]  /*25c50*/  HMMA.16816.F32 R32, R40, R46, R32 ;  /* 0x0000002e2820723c */ /* 0x000fec0000001820 */
[----:B------:R-:W4:Y:S01]  /*25c60*/  MUFU.EX2 R109, R57 ;  /* 0x00000039006d7308 */ /* 0x000f220000000800 */
[----:B------:R-:W1:Y:S01]  /*25c70*/  LDSM.16.MT88.4 R44, [R66+0x4800] ;  /* 0x00480000422c783b */ /* 0x000e620000004200 */
[----:B---3--:R-:W-:Y:S01]  /*25c80*/  F2FP.F16.F32.PACK_AB R40, R110, R107 ;  /* 0x0000006b6e28723e */ /* 0x008fe200000000ff */
[--C-:B--2---:R-:W-:Y:S01]  /*25c90*/  FFMA.FTZ R56, R234, R3, -R70.reuse ;  /* 0x00000003ea387223 */ /* 0x104fe20000010846 */
[----:B------:R-:W-:Y:S02]  /*25ca0*/  F2FP.F16.F32.PACK_AB R42, R112, R111 ;  /* 0x0000006f702a723e */ /* 0x000fe400000000ff */
[----:B-----5:R-:W-:Y:S04]  /*25cb0*/  F2FP.F16.F32.PACK_AB R41, R106, R104 ;  /* 0x000000686a29723e */ /* 0x020fe800000000ff */
[----:B------:R2:W-:Y:S01]  /*25cc0*/  MUFU.EX2 R97, R56 ;  /* 0x0000003800617308 */ /* 0x0005e20000000800 */
[----:B----4-:R-:W-:Y:S01]  /*25cd0*/  F2FP.F16.F32.PACK_AB R43, R109, R108 ;  /* 0x0000006c6d2b723e */ /* 0x010fe200000000ff */
        /* <DEDUP_REMOVED lines=8> */
[C---:B-1----:R-:W-:Y:S03]  /*25d60*/  HMMA.16816.F32 R12, R40.reuse, R52, R12 ;  /* 0x00000034280c723c */ /* 0x042fe6000000180c */
[-CC-:B------:R-:W-:Y:S01]  /*25d70*/  FFMA.FTZ R52, R220, R3.reuse, -R68.reuse ;  /* 0x00000003dc347223 */ /* 0x180fe20000010844 */
[-CC-:B------:R-:W-:Y:S01]  /*25d80*/  FFMA.FTZ R53, R236, R3.reuse, -R68.reuse ;  /* 0x00000003ec357223 */ /* 0x180fe20000010844 */
[----:B--2---:R-:W1:Y:S04]  /*25d90*/  LDSM.16.MT88.4 R48, [R67+0xf000] ;  /* 0x00f000004330783b */ /* 0x004e680000004200 */
[----:B------:R2:W4:Y:S01]  /*25da0*/  MUFU.EX2 R101, R52 ;  /* 0x0000003400657308 */ /* 0x0005220000000800 */
[C---:B------:R-:W-:Y:S09]  /*25db0*/  HMMA.16816.F32 R16, R40.reuse, R54, R16 ;  /* 0x000000362810723c */ /* 0x040ff20000001810 */
[----:B------:R-:W-:Y:S01]  /*25dc0*/  MUFU.EX2 R102, R53 ;  /* 0x0000003500667308 */ /* 0x000fe20000000800 */
[----:B---3--:R-:W-:Y:S01]  /*25dd0*/  LDSM.16.MT88.4 R56, [R64+0x5000] ;  /* 0x005000004038783b */ /* 0x008fe20000004200 */
[C---:B------:R-:W-:Y:S03]  /*25de0*/  HMMA.16816.F32 R20, R40.reuse, R60, R20 ;  /* 0x0000003c2814723c */ /* 0x040fe60000001814 */
[--C-:B--2---:R-:W-:Y:S05]  /*25df0*/  FFMA.FTZ R52, R238, R3, -R68.reuse ;  /* 0x00000003ee347223 */ /* 0x104fea0000010844 */
[C---:B------:R-:W-:Y:S01]  /*25e00*/  HMMA.16816.F32 R24, R40.reuse, R62, R24 ;  /* 0x0000003e2818723c */ /* 0x040fe20000001818 */
[----:B------:R2:W3:Y:S07]  /*25e10*/  MUFU.EX2 R105, R52 ;  /* 0x0000003400697308 */ /* 0x0004ee0000000800 */
[C---:B------:R-:W-:Y:S01]  /*25e20*/  HMMA.16816.F32 R28, R40.reuse, R44, R28 ;  /* 0x0000002c281c723c */ /* 0x040fe2000000181c */
[----:B--2---:R-:W2:Y:S07]  /*25e30*/  LDSM.16.MT88.4 R52, [R65+0xf000] ;  /* 0x00f000004134783b */ /* 0x004eae0000004200 */
[----:B------:R-:W-:Y:S03]  /*25e40*/  HMMA.16816.F32 R32, R40, R46, R32 ;  /* 0x0000002e2820723c */ /* 0x000fe60000001820 */
[----:B----4-:R-:W-:Y:S02]  /*25e50*/  F2FP.F16.F32.PACK_AB R40, R101, R98 ;  /* 0x000000626528723e */ /* 0x010fe400000000ff */
[----:B---3--:R-:W-:Y:S02]  /*25e60*/  F2FP.F16.F32.PACK_AB R42, R105, R102 ;  /* 0x00000066692a723e */ /* 0x008fe400000000ff */
[----:B------:R-:W-:Y:S01]  /*25e70*/  F2FP.F16.F32.PACK_AB R41, R99, R97 ;  /* 0x000000616329723e */ /* 0x000fe200000000ff */
[----:B------:R-:W3:Y:S01]  /*25e80*/  LDSM.16.MT88.4 R44, [R66+0x5000] ;  /* 0x00500000422c783b */ /* 0x000ee20000004200 */
[----:B------:R-:W-:Y:S07]  /*25e90*/  F2FP.F16.F32.PACK_AB R43, R103, R100 ;  /* 0x00000064672b723e */ /* 0x000fee00000000ff */
[C---:B-1----:R-:W-:Y:S03]  /*25ea0*/  HMMA.16816.F32 R4, R40.reuse, R48, R4 ;  /* 0x000000302804723c */ /* 0x042fe60000001804 */
[-CC-:B------:R-:W-:Y:S04]  /*25eb0*/  FFMA.FTZ R48, R243, R3.reuse, -R68.reuse ;  /* 0x00000003f3307223 */ /* 0x180fe80000010844 */
[----:B------:R1:W-:Y:S01]  /*25ec0*/  MUFU.EX2 R91, R48 ;  /* 0x00000030005b7308 */ /* 0x0003e20000000800 */
[C---:B------:R-:W-:Y:S01]  /*25ed0*/  HMMA.16816.F32 R8, R40.reuse, R50, R8 ;  /* 0x000000322808723c */ /* 0x040fe20000001808 */
[----:B-1----:R-:W1:Y:S07]  /*25ee0*/  LDSM.16.MT88.4 R48, [R67+0xf800] ;  /* 0x00f800004330783b */ /* 0x002e6e0000004200 */
[C---:B--2---:R-:W-:Y:S03]  /*25ef0*/  HMMA.16816.F32 R12, R40.reuse, R52, R12 ;  /* 0x00000034280c723c */ /* 0x044fe6000000180c */
[-CC-:B------:R-:W-:Y:S01]  /*25f00*/  FFMA.FTZ R52, R248, R3.reuse, -R68.reuse ;  /* 0x00000003f8347223 */ /* 0x180fe20000010844 */
[-C--:B------:R-:W-:Y:S03]  /*25f10*/  FFMA.FTZ R53, R245, R3.reuse, -R68 ;  /* 0x00000003f5357223 */ /* 0x080fe60000010844 */
[----:B------:R-:W-:Y:S01]  /*25f20*/  MUFU.EX2 R96, R52 ;  /* 0x0000003400607308 */ /* 0x000fe20000000800 */
[C---:B------:R-:W-:Y:S09]  /*25f30*/  HMMA.16816.F32 R16, R40.reuse, R54, R16 ;  /* 0x000000362810723c */ /* 0x040ff20000001810 */
[----:B------:R2:W4:Y:S01]  /*25f40*/  MUFU.EX2 R92, R53 ;  /* 0x00000035005c7308 */ /* 0x0005220000000800 */
[C---:B------:R-:W-:Y:S03]  /*25f50*/  HMMA.16816.F32 R20, R40.reuse, R56, R20 ;  /* 0x000000382814723c */ /* 0x040fe60000001814 */
[-CC-:B------:R-:W-:Y:S01]  /*25f60*/  FFMA.FTZ R56, R244, R3.reuse, -R70.reuse ;  /* 0x00000003f4387223 */ /* 0x180fe20000010846 */
[-C--:B------:R-:W-:Y:S05]  /*25f70*/  FFMA.FTZ R57, R246, R3.reuse, -R70 ;  /* 0x00000003f6397223 */ /* 0x080fea0000010846 */
[----:B------:R5:W-:Y:S01]  /*25f80*/  MUFU.EX2 R89, R56 ;  /* 0x0000003800597308 */ /* 0x000be20000000800 */
[C---:B------:R-:W-:Y:S09]  /*25f90*/  HMMA.16816.F32 R24, R40.reuse, R58, R24 ;  /* 0x0000003a2818723c */ /* 0x040ff20000001818 */
[----:B------:R4:W1:Y:S01]  /*25fa0*/  MUFU.EX2 R90, R57 ;  /* 0x00000039005a7308 */ /* 0x0008620000000800 */
[-C--:B--2---:R-:W-:Y:S01]  /*25fb0*/  FFMA.FTZ R53, R247, R3.reuse, -R68 ;  /* 0x00000003f7357223 */ /* 0x084fe20000010844 */
[C---:B---3--:R-:W-:Y:S08]  /*25fc0*/  HMMA.16816.F32 R28, R40.reuse, R44, R28 ;  /* 0x0000002c281c723c */ /* 0x048ff0000000181c */
[----:B------:R-:W2:Y:S01]  /*25fd0*/  MUFU.EX2 R95, R53 ;  /* 0x00000035005f7308 */ /* 0x000ea20000000800 */
[-CC-:B-----5:R-:W-:Y:S01]  /*25fe0*/  FFMA.FTZ R56, R242, R3.reuse, -R70.reuse ;  /* 0x00000003f2387223 */ /* 0x1a0fe20000010846 */
[----:B------:R-:W-:Y:S08]  /*25ff0*/  HMMA.16816.F32 R32, R40, R46, R32 ;  /* 0x0000002e2820723c */ /* 0x000ff00000001820 */
[----:B------:R-:W-:Y:S01]  /*26000*/  MUFU.EX2 R94, R56 ;  /* 0x00000038005e7308 */ /* 0x000fe20000000800 */
[----:B------:R-:W-:Y:S01]  /*26010*/  LDSM.16.MT88.4 R44, [R66+0x5800] ;  /* 0x00580000422c783b */ /* 0x000fe20000004200 */
[----:B----4-:R-:W-:Y:S01]  /*26020*/  FFMA.FTZ R57, R241, R3, -R70 ;  /* 0x00000003f1397223 */ /* 0x010fe20000010846 */
[----:B------:R-:W-:Y:S02]  /*26030*/  F2FP.F16.F32.PACK_AB R40, R92, R91 ;  /* 0x0000005b5c28723e */ /* 0x000fe400000000ff */
[----:B-1----:R-:W-:Y:S05]  /*26040*/  F2FP.F16.F32.PACK_AB R41, R90, R89 ;  /* 0x000000595a29723e */ /* 0x002fea00000000ff */
[----:B------:R-:W1:Y:S01]  /*26050*/  MUFU.EX2 R93, R57 ;  /* 0x00000039005d7308 */ /* 0x000e620000000800 */
[----:B--2---:R-:W-:Y:S01]  /*26060*/  F2FP.F16.F32.PACK_AB R42, R95, R96 ;  /* 0x000000605f2a723e */ /* 0x004fe200000000ff */
[----:B------:R-:W2:Y:S01]  /*26070*/  LDSM.16.MT88.4 R52, [R65+0xf800] ;  /* 0x00f800004134783b */ /* 0x000ea20000004200 */
[----:B-1----:R-:W-:Y:S07]  /*26080*/  F2FP.F16.F32.PACK_AB R43, R93, R94 ;  /* 0x0000005e5d2b723e */ /* 0x002fee00000000ff */
[----:B------:R-:W1:Y:S01]  /*26090*/  LDSM.16.MT88.4 R56, [R64+0x5800] ;  /* 0x005800004038783b */ /* 0x000e620000004200 */
[C---:B------:R-:W-:Y:S07]  /*260a0*/  HMMA.16816.F32 R4, R40.reuse, R48, R4 ;  /* 0x000000302804723c */ /* 0x040fee0000001804 */
[----:B------:R-:W3:Y:S01]  /*260b0*/  LDL.LU R48, [R1+0x4c] ;  /* 0x00004c0001307983 */ /* 0x000ee20000300800 */
[-C--:B------:R-:W-:Y:S03]  /*260c0*/  FFMA.FTZ R49, R219, R3.reuse, -R68 ;  /* 0x00000003db317223 */ /* 0x080fe60000010844 */
[----:B------:R-:W4:Y:S01]  /*260d0*/  LDL R165, [R1+0x60] ;  /* 0x0000600001a57983 */ /* 0x000f220000100800 */
[C---:B------:R-:W-:Y:S01]  /*260e0*/  HMMA.16816.F32 R8, R40.reuse, R50, R8 ;  /* 0x000000322808723c */ /* 0x040fe20000001808 */
[----:B------:R-:W3:Y:S07]  /*260f0*/  S2R R219, SR_TID.X ;  /* 0x0000000000db7919 */ /* 0x000eee0000002100 */
[C---:B--2---:R-:W-:Y:S08]  /*26100*/  HMMA.16816.F32 R12, R40.reuse, R52, R12 ;  /* 0x00000034280c723c */ /* 0x044ff0000000180c */
[C---:B------:R-:W-:Y:S03]  /*26110*/  HMMA.16816.F32 R16, R40.reuse, R54, R16 ;  /* 0x000000362810723c */ /* 0x040fe60000001810 */
[-C--:B------:R-:W-:Y:S04]  /*26120*/  FFMA.FTZ R54, R250, R3.reuse, -R70 ;  /* 0x00000003fa367223 */ /* 0x080fe80000010846 */
[----:B------:R-:W-:Y:S01]  /*26130*/  MUFU.EX2 R81, R54 ;  /* 0x0000003600517308 */ /* 0x000fe20000000800 */
[C---:B-1----:R-:W-:Y:S08]  /*26140*/  HMMA.16816.F32 R20, R40.reuse, R56, R20 ;  /* 0x000000382814723c */ /* 0x042ff00000001814 */
[C---:B------:R-:W-:Y:S08]  /*26150*/  HMMA.16816.F32 R24, R40.reuse, R58, R24 ;  /* 0x0000003a2818723c */ /* 0x040ff00000001818 */
[C---:B------:R-:W-:Y:S08]  /*26160*/  HMMA.16816.F32 R28, R40.reuse, R44, R28 ;  /* 0x0000002c281c723c */ /* 0x040ff0000000181c */
[----:B------:R-:W-:Y:S01]  /*26170*/  HMMA.16816.F32 R32, R40, R46, R32 ;  /* 0x0000002e2820723c */ /* 0x000fe20000001820 */
[----:B------:R-:W-:Y:S02]  /*26180*/  LDSM.16.MT88.4 R44, [R64+0x6000] ;  /* 0x00600000402c783b */ /* 0x000fe40000004200 */
[----:B---3--:R-:W-:Y:S01]  /*26190*/  FFMA.FTZ R0, R0, R48, R76 ;  /* 0x0000003000007223 */ /* 0x008fe2000001004c */
[----:B------:R-:W-:Y:S01]  /*261a0*/  FADD.FTZ R48, R86, R2 ;  /* 0x0000000256307221 */ /* 0x000fe20000010000 */
[-C--:B------:R-:W-:Y:S01]  /*261b0*/  FFMA.FTZ R2, R177, R3.reuse, -R68 ;  /* 0x00000003b1027223 */ /* 0x080fe20000010844 */
[----:B------:R-:W-:Y:S01]  /*261c0*/  MUFU.EX2 R86, R49 ;  /* 0x0000003100567308 */ /* 0x000fe20000000800 */
[----:B------:R-:W-:Y:S01]  /*261d0*/  FADD.FTZ R0, R87, R0 ;  /* 0x0000000057007221 */ /* 0x000fe20000010000 */
[----:B------:R-:W-:Y:S01]  /*261e0*/  FADD.FTZ R53, R80, R48 ;  /* 0x0000003050357221 */ /* 0x000fe20000010000 */
[-C--:B------:R-:W-:Y:S07]  /*261f0*/  FFMA.FTZ R48, R190, R3.reuse, -R68 ;  /* 0x00000003be307223 */ /* 0x080fee0000010844 */
[----:B------:R1:W2:Y:S01]  /*26200*/  MUFU.EX2 R85, R2 ;  /* 0x0000000200557308 */ /* 0x0002a20000000800 */
[----:B------:R-:W-:Y:S01]  /*26210*/  FADD.FTZ R52, R77, R0 ;  /* 0x000000004d347221 */ /* 0x000fe20000010000 */
[-C--:B------:R-:W-:Y:S01]  /*26220*/  FFMA.FTZ R0, R191, R3.reuse, -R68 ;  /* 0x00000003bf007223 */ /* 0x080fe20000010844 */
[----:B------:R-:W-:Y:S02]  /*26230*/  IMAD.MOV.U32 R191, RZ, RZ, R202 ;  /* 0x000000ffffbf7224 */ /* 0x000fe400078e00ca */
[----:B------:R-:W-:Y:S05]  /*26240*/  IMAD.MOV.U32 R202, RZ, RZ, R205 ;  /* 0x000000ffffca7224 */ /* 0x000fea00078e00cd */
[----:B------:R3:W-:Y:S01]  /*26250*/  MUFU.EX2 R87, R0 ;  /* 0x0000000000577308 */ /* 0x0007e20000000800 */
[----:B------:R-:W-:Y:S02]  /*26260*/  IMAD.MOV.U32 R205, RZ, RZ, R209 ;  /* 0x000000ffffcd7224 */ /* 0x000fe400078e00d1 */
[----:B------:R-:W-:Y:S01]  /*26270*/  FADD.FTZ R53, R191, R53 ;  /* 0x00000035bf357221 */ /* 0x000fe20000010000 */
[----:B------:R-:W-:Y:S02]  /*26280*/  IMAD.MOV.U32 R209, RZ, RZ, R207 ;  /* 0x000000ffffd17224 */ /* 0x000fe400078e00cf */
[----:B------:R-:W-:Y:S01]  /*26290*/  FADD.FTZ R52, R202, R52 ;  /* 0x00000034ca347221 */ /* 0x000fe20000010000 */
[----:B------:R-:W-:Y:S02]  /*262a0*/  IMAD.MOV.U32 R207, RZ, RZ, R199 ;  /* 0x000000ffffcf7224 */ /* 0x000fe400078e00c7 */
[----:B------:R-:W-:Y:S02]  /*262b0*/  IMAD.MOV.U32 R199, RZ, RZ, R196 ;  /* 0x000000ffffc77224 */ /* 0x000fe400078e00c4 */
[-C--:B-1----:R-:W-:Y:S01]  /*262c0*/  FFMA.FTZ R2, R252, R3.reuse, -R70 ;  /* 0x00000003fc027223 */ /* 0x082fe20000010846 */
[----:B------:R-:W-:Y:S02]  /*262d0*/  IMAD.MOV.U32 R196, RZ, RZ, R88 ;  /* 0x000000ffffc47224 */ /* 0x000fe400078e0058 */
[----:B------:R-:W-:Y:S01]  /*262e0*/  FADD.FTZ R57, R83, R52 ;  /* 0x0000003453397221 */ /* 0x000fe20000010000 */
[----:B------:R1:W5:Y:S01]  /*262f0*/  MUFU.EX2 R88, R48 ;  /* 0x0000003000587308 */ /* 0x0003620000000800 */
[-C--:B------:R-:W-:Y:S01]  /*26300*/  FFMA.FTZ R52, R249, R3.reuse, -R70 ;  /* 0x00000003f9347223 */ /* 0x080fe20000010846 */
[----:B--2---:R-:W-:Y:S01]  /*26310*/  F2FP.F16.F32.PACK_AB R40, R85, R86 ;  /* 0x000000565528723e */ /* 0x004fe200000000ff */
[----:B---3--:R-:W-:Y:S01]  /*26320*/  FADD.FTZ R0, R84, R53 ;  /* 0x0000003554007221 */ /* 0x008fe20000010000 */
[-C--:B------:R-:W-:Y:S06]  /*26330*/  FFMA.FTZ R58, R199, R3.reuse, -R68 ;  /* 0x00000003c73a7223 */ /* 0x080fec0000010844 */
[----:B------:R2:W3:Y:S01]  /*26340*/  MUFU.EX2 R84, R2 ;  /* 0x0000000200547308 */ /* 0x0004e20000000800 */
[----:B------:R-:W-:Y:S01]  /*26350*/  FADD.FTZ R56, R205, R0 ;  /* 0x00000000cd387221 */ /* 0x000fe20000010000 */
[----:B------:R-:W-:Y:S08]  /*26360*/  FFMA.FTZ R0, R251, R3, -R70 ;  /* 0x00000003fb007223 */ /* 0x000ff00000010846 */
[----:B------:R4:W-:Y:S01]  /*26370*/  MUFU.EX2 R82, R52 ;  /* 0x0000003400527308 */ /* 0x0009e20000000800 */
[----:B------:R-:W-:Y:S09]  /*26380*/  FADD.FTZ R56, R209, R56 ;  /* 0x00000038d1387221 */ /* 0x000ff20000010000 */
[----:B------:R4:W4:Y:S01]  /*26390*/  MUFU.EX2 R83, R0 ;  /* 0x0000000000537308 */ /* 0x0009220000000800 */
[----:B-1----:R-:W1:Y:S01]  /*263a0*/  LDSM.16.MT88.4 R48, [R67+0x10000] ;  /* 0x010000004330783b */ /* 0x002e620000004200 */
[----:B-----5:R-:W-:Y:S08]  /*263b0*/  F2FP.F16.F32.PACK_AB R42, R87, R88 ;  /* 0x00000058572a723e */ /* 0x020ff000000000ff */
[----:B------:R5:W-:Y:S01]  /*263c0*/  MUFU.EX2 R80, R58 ;  /* 0x0000003a00507308 */ /* 0x000be20000000800 */
[----:B--2---:R-:W-:Y:S01]  /*263d0*/  FADD.FTZ R2, R214, R57 ;  /* 0x00000039d6027221 */ /* 0x004fe20000010000 */
[----:B---3--:R-:W-:Y:S01]  /*263e0*/  F2FP.F16.F32.PACK_AB R41, R84, R81 ;  /* 0x000000515429723e */ /* 0x008fe200000000ff */
[----:B----4-:R-:W2:Y:S02]  /*263f0*/  LDSM.16.MT88.4 R52, [R65+0x10000] ;  /* 0x010000004134783b */ /* 0x010ea40000004200 */
[----:B------:R-:W-:Y:S01]  /*26400*/  FADD.FTZ R0, R218, R2 ;  /* 0x00000002da007221 */ /* 0x000fe20000010000 */
[----:B------:R-:W-:Y:S01]  /*26410*/  FADD.FTZ R2, R207, R56 ;  /* 0x00000038cf027221 */ /* 0x000fe20000010000 */
[----:B------:R-:W-:Y:S02]  /*26420*/  F2FP.F16.F32.PACK_AB R43, R83, R82 ;  /* 0x00000052532b723e */ /* 0x000fe400000000ff */
[----:B------:R-:W-:Y:S01]  /*26430*/  FADD.FTZ R0, R212, R0 ;  /* 0x00000000d4007221 */ /* 0x000fe20000010000 */
[----:B------:R-:W-:Y:S01]  /*26440*/  FADD.FTZ R2, R161, R2 ;  /* 0x00000002a1027221 */ /* 0x000fe20000010000 */
[-C--:B-----5:R-:W-:Y:S02]  /*26450*/  FFMA.FTZ R58, R195, R3.reuse, -R70 ;  /* 0x00000003c33a7223 */ /* 0x0a0fe40000010846 */
        /* <DEDUP_REMOVED lines=10> */
[-C--:B------:R-:W-:Y:S01]  /*26500*/  FFMA.FTZ R2, R198, R3.reuse, -R68 ;  /* 0x00000003c6027223 */ /* 0x080fe20000010844 */
[C---:B-1----:R-:W-:Y:S03]  /*26510*/  HMMA.16816.F32 R4, R40.reuse, R48, R4 ;  /* 0x000000302804723c */ /* 0x042fe60000001804 */
[----:B------:R-:W-:Y:S01]  /*26520*/  FADD.FTZ R56, R75, R0 ;  /* 0x000000004b387221 */ /* 0x000fe20000010000 */
[----:B------:R-:W-:Y:S01]  /*26530*/  FADD.FTZ R0, R155, R57 ;  /* 0x000000399b007221 */ /* 0x000fe20000010000 */
[----:B------:R1:W3:Y:S02]  /*26540*/  MUFU.EX2 R79, R2 ;  /* 0x00000002004f7308 */ /* 0x0002e40000000800 */
[----:B------:R-:W-:Y:S01]  /*26550*/  FADD.FTZ R56, R151, R56 ;  /* 0x0000003897387221 */ /* 0x000fe20000010000 */
[C---:B------:R-:W-:Y:S01]  /*26560*/  HMMA.16816.F32 R8, R40.reuse, R50, R8 ;  /* 0x000000322808723c */ /* 0x040fe20000001808 */
[----:B------:R-:W4:Y:S06]  /*26570*/  LDSM.16.MT88.4 R48, [R66+0x6000] ;  /* 0x006000004230783b */ /* 0x000f2c0000004200 */
[----:B------:R5:W-:Y:S01]  /*26580*/  MUFU.EX2 R75, R58 ;  /* 0x0000003a004b7308 */ /* 0x000be20000000800 */
[----:B------:R-:W-:Y:S01]  /*26590*/  FADD.FTZ R57, R156, R0 ;  /* 0x000000009c397221 */ /* 0x000fe20000010000 */
[-C--:B------:R-:W-:Y:S01]  /*265a0*/  FFMA.FTZ R0, R196, R3.reuse, -R68 ;  /* 0x00000003c4007223 */ /* 0x080fe20000010844 */
[----:B------:R-:W-:Y:S02]  /*265b0*/  FADD.FTZ R56, R154, R56 ;  /* 0x000000389a387221 */ /* 0x000fe40000010000 */
[----:B------:R-:W-:Y:S01]  /*265c0*/  FADD.FTZ R57, R146, R57 ;  /* 0x0000003992397221 */ /* 0x000fe20000010000 */
[C---:B--2---:R-:W-:Y:S04]  /*265d0*/  HMMA.16816.F32 R12, R40.reuse, R52, R12 ;  /* 0x00000034280c723c */ /* 0x044fe8000000180c */
[----:B------:R2:W-:Y:S01]  /*265e0*/  MUFU.EX2 R77, R0 ;  /* 0x00000000004d7308 */ /* 0x0005e20000000800 */
[----:B------:R-:W-:Y:S01]  /*265f0*/  LDSM.16.MT88.4 R156, [R64+0x7800] ;  /* 0x00780000409c783b */ /* 0x000fe20000004200 */
[-C--:B------:R-:W-:Y:S01]  /*26600*/  FFMA.FTZ R52, R197, R3.reuse, -R68 ;  /* 0x00000003c5347223 */ /* 0x080fe20000010844 */
[-CC-:B-1----:R-:W-:Y:S01]  /*26610*/  FFMA.FTZ R2, R194, R3.reuse, -R70.reuse ;  /* 0x00000003c2027223 */ /* 0x182fe20000010846 */
[----:B------:R-:W-:Y:S06]  /*26620*/  FADD.FTZ R57, R147, R57 ;  /* 0x0000003993397221 */ /* 0x000fec0000010000 */
[----:B------:R1:W3:Y:S01]  /*26630*/  MUFU.EX2 R78, R52 ;  /* 0x00000034004e7308 */ /* 0x0002e20000000800 */
[C---:B------:R-:W-:Y:S09]  /*26640*/  HMMA.16816.F32 R16, R40.reuse, R54, R16 ;  /* 0x000000362810723c */ /* 0x040ff20000001810 */
[----:B------:R3:W4:Y:S01]  /*26650*/  MUFU.EX2 R76, R2 ;  /* 0x00000002004c7308 */ /* 0x0007220000000800 */
[-C--:B-----5:R-:W-:Y:S01]  /*26660*/  FFMA.FTZ R58, R181, R3.reuse, -R70 ;  /* 0x00000003b53a7223 */ /* 0x0a0fe20000010846 */
[----:B--2---:R-:W-:Y:S01]  /*26670*/  FADD.FTZ R0, R74, R56 ;  /* 0x000000384a007221 */ /* 0x004fe20000010000 */
[C---:B------:R-:W-:Y:S07]  /*26680*/  HMMA.16816.F32 R20, R40.reuse, R44, R20 ;  /* 0x0000002c2814723c */ /* 0x040fee0000001814 */
[----:B------:R-:W-:Y:S01]  /*26690*/  MUFU.EX2 R61, R58 ;  /* 0x0000003a003d7308 */ /* 0x000fe20000000800 */
[----:B------:R-:W-:Y:S01]  /*266a0*/  FADD.FTZ R56, R73, R0 ;  /* 0x0000000049387221 */ /* 0x000fe20000010000 */
[-CC-:B------:R-:W-:Y:S01]  /*266b0*/  FFMA.FTZ R44, R193, R3.reuse, -R70.reuse ;  /* 0x00000003c12c7223 */ /* 0x180fe20000010846 */
[-C--:B------:R-:W-:Y:S01]  /*266c0*/  FFMA.FTZ R0, R192, R3.reuse, -R70 ;  /* 0x00000003c0007223 */ /* 0x080fe20000010846 */
[----:B-1----:R-:W1:Y:S01]  /*266d0*/  LDSM.16.MT88.4 R52, [R67+0x10800] ;  /* 0x010800004334783b */ /* 0x002e620000004200 */
[----:B------:R-:W-:Y:S01]  /*266e0*/  FADD.FTZ R56, R144, R56 ;  /* 0x0000003890387221 */ /* 0x000fe20000010000 */
[C---:B------:R-:W-:Y:S04]  /*266f0*/  HMMA.16816.F32 R24, R40.reuse, R46, R24 ;  /* 0x0000002e2818723c */ /* 0x040fe80000001818 */
[----:B------:R2:W-:Y:S01]  /*26700*/  MUFU.EX2 R73, R44 ;  /* 0x0000002c00497308 */ /* 0x0005e20000000800 */
[----:B---3--:R-:W-:Y:S01]  /*26710*/  FADD.FTZ R2, R148, R57 ;  /* 0x0000003994027221 */ /* 0x008fe20000010000 */
[----:B------:R-:W-:Y:S08]  /*26720*/  FFMA.FTZ R57, R187, R3, -R68 ;  /* 0x00000003bb397223 */ /* 0x000ff00000010844 */
[----:B------:R3:W5:Y:S01]  /*26730*/  MUFU.EX2 R74, R0 ;  /* 0x00000000004a7308 */ /* 0x0007620000000800 */
[----:B------:R-:W-:Y:S01]  /*26740*/  FADD.FTZ R2, R149, R2 ;  /* 0x0000000295027221 */ /* 0x000fe20000010000 */
[C---:B----4-:R-:W-:Y:S01]  /*26750*/  HMMA.16816.F32 R28, R40.reuse, R48, R28 ;  /* 0x00000030281c723c */ /* 0x050fe2000000181c */
[----:B------:R-:W-:Y:S07]  /*26760*/  LDSM.16.MT88.4 R148, [R65+0x11800] ;  /* 0x011800004194783b */ /* 0x000fee0000004200 */
[----:B------:R-:W-:Y:S01]  /*26770*/  HMMA.16816.F32 R32, R40, R50, R32 ;  /* 0x000000322820723c */ /* 0x000fe20000001820 */
[----:B--2---:R-:W2:Y:S02]  /*26780*/  LDSM.16.MT88.4 R44, [R65+0x10800] ;  /* 0x01080000412c783b */ /* 0x004ea40000004200 */
[----:B---3--:R-:W-:Y:S01]  /*26790*/  FADD.FTZ R0, R145, R56 ;  /* 0x0000003891007221 */ /* 0x008fe20000010000 */
[----:B------:R-:W-:Y:S01]  /*267a0*/  FADD.FTZ R56, R139, R2 ;  /* 0x000000028b387221 */ /* 0x000fe20000010000 */
[----:B------:R-:W-:Y:S02]  /*267b0*/  F2FP.F16.F32.PACK_AB R40, R79, R80 ;  /* 0x000000504f28723e */ /* 0x000fe400000000ff */
[----:B------:R-:W-:Y:S01]  /*267c0*/  FADD.FTZ R2, R136, R0 ;  /* 0x0000000088027221 */ /* 0x000fe20000010000 */
[----:B------:R-:W-:Y:S01]  /*267d0*/  FADD.FTZ R0, R142, R56 ;  /* 0x000000388e007221 */ /* 0x000fe20000010000 */
[----:B------:R-:W3:Y:S01]  /*267e0*/  LDSM.16.MT88.4 R48, [R64+0x6800] ;  /* 0x006800004030783b */ /* 0x000ee20000004200 */
[----:B------:R-:W-:Y:S01]  /*267f0*/  F2FP.F16.F32.PACK_AB R42, R77, R78 ;  /* 0x0000004e4d2a723e */ /* 0x000fe200000000ff */
[----:B------:R-:W-:Y:S01]  /*26800*/  FADD.FTZ R2, R138, R2 ;  /* 0x000000028a027221 */ /* 0x000fe20000010000 */
[----:B------:R-:W-:Y:S01]  /*26810*/  FADD.FTZ R56, R141, R0 ;  /* 0x000000008d387221 */ /* 0x000fe20000010000 */
[----:B------:R-:W-:Y:S02]  /*26820*/  F2FP.F16.F32.PACK_AB R41, R76, R75 ;  /* 0x0000004b4c29723e */ /* 0x000fe400000000ff */
[----:B------:R-:W-:Y:S01]  /*26830*/  FADD.FTZ R0, R140, R2 ;  /* 0x000000028c007221 */ /* 0x000fe20000010000 */
[----:B------:R-:W-:Y:S01]  /*26840*/  FADD.FTZ R2, R143, R56 ;  /* 0x000000388f027221 */ /* 0x000fe20000010000 */
[----:B-----5:R-:W-:Y:S01]  /*26850*/  F2FP.F16.F32.PACK_AB R43, R74, R73 ;  /* 0x000000494a2b723e */ /* 0x020fe200000000ff */
[----:B------:R-:W-:Y:S01]  /*26860*/  LDSM.16.MT88.4 R140, [R67+0x11800] ;  /* 0x01180000438c783b */ /* 0x000fe20000004200 */
[----:B------:R-:W-:Y:S01]  /*26870*/  FADD.FTZ R0, R137, R0 ;  /* 0x0000000089007221 */ /* 0x000fe20000010000 */
[----:B------:R-:W-:Y:S02]  /*26880*/  FADD.FTZ R2, R72, R2 ;  /* 0x0000000248027221 */ /* 0x000fe40000010000 */
[----:B------:R4:W-:Y:S01]  /*26890*/  MUFU.EX2 R72, R57 ;  /* 0x0000003900487308 */ /* 0x0009e20000000800 */
[----:B------:R-:W-:Y:S01]  /*268a0*/  FADD.FTZ R0, R71, R0 ;  /* 0x0000000047007221 */ /* 0x000fe20000010000 */
[C---:B-1----:R-:W-:Y:S03]  /*268b0*/  HMMA.16816.F32 R4, R40.reuse, R52, R4 ;  /* 0x000000342804723c */ /* 0x042fe60000001804 */
[----:B------:R-:W-:Y:S01]  /*268c0*/  FADD.FTZ R2, R132, R2 ;  /* 0x0000000284027221 */ /* 0x000fe20000010000 */
[----:B------:R-:W-:Y:S01]  /*268d0*/  FADD.FTZ R0, R69, R0 ;  /* 0x0000000045007221 */ /* 0x000fe20000010000 */
[----:B------:R-:W-:Y:S02]  /*268e0*/  IMAD.MOV.U32 R132, RZ, RZ, R37 ;  /* 0x000000ffff847224 */ /* 0x000fe400078e0025 */
[----:B------:R-:W-:Y:S01]  /*268f0*/  FADD.FTZ R56, R131, R2 ;  /* 0x0000000283387221 */ /* 0x000fe20000010000 */
[C---:B------:R-:W-:Y:S01]  /*26900*/  HMMA.16816.F32 R8, R40.reuse, R54, R8 ;  /* 0x000000362808723c */ /* 0x040fe20000001808 */
[----:B------:R-:W1:Y:S02]  /*26910*/  LDSM.16.MT88.4 R52, [R66+0x6800] ;  /* 0x006800004234783b */ /* 0x000e640000004200 */
[----:B------:R-:W-:Y:S01]  /*26920*/  FADD.FTZ R0, R129, R0 ;  /* 0x0000000081007221 */ /* 0x000fe20000010000 */
[----:B----4-:R-:W-:Y:S01]  /*26930*/  FADD.FTZ R57, R133, R56 ;  /* 0x0000003885397221 */ /* 0x010fe20000010000 */
[-C--:B------:R-:W-:Y:S01]  /*26940*/  FFMA.FTZ R2, R186, R3.reuse, -R68 ;  /* 0x00000003ba027223 */ /* 0x080fe20000010844 */
[----:B------:R-:W-:Y:S02]  /*26950*/  IMAD.MOV.U32 R133, RZ, RZ, R36 ;  /* 0x000000ffff857224 */ /* 0x000fe400078e0024 */
[----:B------:R-:W-:Y:S01]  /*26960*/  FADD.FTZ R56, R130, R0 ;  /* 0x0000000082387221 */ /* 0x000fe20000010000 */
[-CC-:B------:R-:W-:Y:S01]  /*26970*/  FFMA.FTZ R0, R182, R3.reuse, -R68.reuse ;  /* 0x00000003b6007223 */ /* 0x180fe20000010844 */
[C---:B--2---:R-:W-:Y:S01]  /*26980*/  HMMA.16816.F32 R12, R40.reuse, R44, R12 ;  /* 0x0000002c280c723c */ /* 0x044fe2000000180c */
[----:B------:R2:W4:Y:S02]  /*26990*/  MUFU.EX2 R71, R2 ;  /* 0x0000000200477308 */ /* 0x0005240000000800 */
[-C--:B------:R-:W-:Y:S01]  /*269a0*/  FFMA.FTZ R44, R185, R3.reuse, -R68 ;  /* 0x00000003b92c7223 */ /* 0x080fe20000010844 */
[----:B------:R-:W-:Y:S07]  /*269b0*/  FADD.FTZ R57, R123, R57 ;  /* 0x000000397b397221 */ /* 0x000fee0000010000 */
[----:B------:R5:W-:Y:S01]  /*269c0*/  MUFU.EX2 R63, R0 ;  /* 0x00000000003f7308 */ /* 0x000be20000000800 */
[----:B------:R-:W-:Y:S01]  /*269d0*/  FADD.FTZ R56, R121, R56 ;  /* 0x0000003879387221 */ /* 0x000fe20000010000 */
[C---:B------:R-:W-:Y:S08]  /*269e0*/  HMMA.16816.F32 R16, R40.reuse, R46, R16 ;  /* 0x0000002e2810723c */ /* 0x040ff00000001810 */
[----:B------:R4:W1:Y:S01]  /*269f0*/  MUFU.EX2 R69, R44 ;  /* 0x0000002c00457308 */ /* 0x0008620000000800 */
[-C--:B--2---:R-:W-:Y:S01]  /*26a00*/  FFMA.FTZ R2, R180, R3.reuse, -R70 ;  /* 0x00000003b4027223 */ /* 0x084fe20000010846 */
[C---:B---3--:R-:W-:Y:S03]  /*26a10*/  HMMA.16816.F32 R20, R40.reuse, R48, R20 ;  /* 0x000000302814723c */ /* 0x048fe60000001814 */
[----:B-----5:R-:W-:Y:S01]  /*26a20*/  FADD.FTZ R0, R124, R57 ;  /* 0x000000397c007221 */ /* 0x020fe20000010000 */
[----:B------:R-:W-:Y:S01]  /*26a30*/  FADD.FTZ R57, R122, R56 ;  /* 0x000000387a397221 */ /* 0x000fe20000010000 */
[-C--:B------:R-:W-:Y:S03]  /*26a40*/  FFMA.FTZ R48, R179, R3.reuse, -R70 ;  /* 0x00000003b3307223 */ /* 0x080fe60000010846 */
[----:B------:R2:W3:Y:S01]  /*26a50*/  MUFU.EX2 R62, R2 ;  /* 0x00000002003e7308 */ /* 0x0004e20000000800 */
[----:B------:R-:W-:Y:S01]  /*26a60*/  FADD.FTZ R56, R125, R0 ;  /* 0x000000007d387221 */ /* 0x000fe20000010000 */
[C---:B------:R-:W-:Y:S01]  /*26a70*/  HMMA.16816.F32 R24, R40.reuse, R50, R24 ;  /* 0x000000322818723c */ /* 0x040fe20000001818 */
[----:B----4-:R-:W4:Y:S07]  /*26a80*/  LDSM.16.MT88.4 R44, [R67+0x11000] ;  /* 0x01100000432c783b */ /* 0x010f2e0000004200 */
[----:B------:R5:W-:Y:S01]  /*26a90*/  MUFU.EX2 R59, R48 ;  /* 0x00000030003b7308 */ /* 0x000be20000000800 */
[----:B------:R-:W-:Y:S01]  /*26aa0*/  FFMA.FTZ R0, R178, R3, -R70 ;  /* 0x00000003b2007223 */ /* 0x000fe20000010846 */
[----:B------:R-:W-:Y:S08]  /*26ab0*/  FADD.FTZ R56, R128, R56 ;  /* 0x0000003880387221 */ /* 0x000ff00000010000 */
[----:B------:R3:W3:Y:S01]  /*26ac0*/  MUFU.EX2 R60, R0 ;  /* 0x00000000003c7308 */ /* 0x0006e20000000800 */
[C---:B-1----:R-:W-:Y:S03]  /*26ad0*/  HMMA.16816.F32 R28, R40.reuse, R52, R28 ;  /* 0x00000034281c723c */ /* 0x042fe6000000181c */
[----:B--2---:R-:W-:Y:S05]  /*26ae0*/  FADD.FTZ R2, R127, R57 ;  /* 0x000000397f027221 */ /* 0x004fea0000010000 */
[----:B------:R-:W-:Y:S01]  /*26af0*/  HMMA.16816.F32 R32, R40, R54, R32 ;  /* 0x000000362820723c */ /* 0x000fe20000001820 */
[----:B-----5:R-:W1:Y:S02]  /*26b00*/  LDSM.16.MT88.4 R48, [R65+0x11000] ;  /* 0x011000004130783b */ /* 0x020e640000004200 */
[----:B------:R-:W-:Y:S01]  /*26b10*/  F2FP.F16.F32.PACK_AB R40, R71, R72 ;  /* 0x000000484728723e */ /* 0x000fe200000000ff */
[----:B---3--:R-:W-:Y:S01]  /*26b20*/  FADD.FTZ R0, R126, R2 ;  /* 0x000000027e007221 */ /* 0x008fe20000010000 */
[----:B------:R-:W-:Y:S01]  /*26b30*/  FADD.FTZ R2, R116, R56 ;  /* 0x0000003874027221 */ /* 0x000fe20000010000 */
[----:B------:R-:W-:Y:S02]  /*26b40*/  F2FP.F16.F32.PACK_AB R42, R63, R69 ;  /* 0x000000453f2a723e */ /* 0x000fe400000000ff */
[----:B------:R-:W-:Y:S01]  /*26b50*/  F2FP.F16.F32.PACK_AB R41, R62, R61 ;  /* 0x0000003d3e29723e */ /* 0x000fe200000000ff */
[----:B------:R-:W-:Y:S01]  /*26b60*/  FADD.FTZ R2, R117, R2 ;  /* 0x0000000275027221 */ /* 0x000fe20000010000 */
[----:B------:R-:W-:Y:S01]  /*26b70*/  F2FP.F16.F32.PACK_AB R43, R60, R59 ;  /* 0x0000003b3c2b723e */ /* 0x000fe200000000ff */
[----:B------:R-:W-:Y:S01]  /*26b80*/  FADD.FTZ R0, R113, R0 ;  /* 0x0000000071007221 */ /* 0x000fe20000010000 */
[----:B------:R-:W2:Y:S01]  /*26b90*/  LDSM.16.MT88.4 R52, [R64+0x7000] ;  /* 0x007000004034783b */ /* 0x000ea20000004200 */
[----:B------:R-:W-:Y:S02]  /*26ba0*/  FADD.FTZ R2, R119, R2 ;  /* 0x0000000277027221 */ /* 0x000fe40000010000 */
[----:B------:R-:W-:Y:S02]  /*26bb0*/  FADD.FTZ R0, R114, R0 ;  /* 0x0000000072007221 */ /* 0x000fe40000010000 */
[----:B------:R-:W-:Y:S02]  /*26bc0*/  FADD.FTZ R2, R120, R2 ;  /* 0x0000000278027221 */ /* 0x000fe40000010000 */
[----:B------:R-:W-:Y:S02]  /*26bd0*/  FADD.FTZ R0, R115, R0 ;  /* 0x0000000073007221 */ /* 0x000fe40000010000 */
[----:B------:R-:W-:Y:S02]  /*26be0*/  FADD.FTZ R2, R107, R2 ;  /* 0x000000026b027221 */ /* 0x000fe40000010000 */
[----:B------:R-:W-:Y:S01]  /*26bf0*/  FADD.FTZ R0, R118, R0 ;  /* 0x0000000076007221 */ /* 0x000fe20000010000 */
[C---:B----4-:R-:W-:Y:S03]  /*26c00*/  HMMA.16816.F32 R4, R40.reuse, R44, R4 ;  /* 0x0000002c2804723c */ /* 0x050fe60000001804 */
[----:B------:R-:W-:Y:S01]  /*26c10*/  FADD.FTZ R2, R110, R2 ;  /* 0x000000026e027221 */ /* 0x000fe20000010000 */
[----:B------:R-:W-:Y:S03]  /*26c20*/  FADD.FTZ R0, R104, R0 ;  /* 0x0000000068007221 */ /* 0x000fe60000010000 */
[----:B------:R-:W-:Y:S01]  /*26c30*/  FADD.FTZ R57, R111, R2 ;  /* 0x000000026f397221 */ /* 0x000fe20000010000 */
[C---:B------:R-:W-:Y:S01]  /*26c40*/  HMMA.16816.F32 R8, R40.reuse, R46, R8 ;  /* 0x0000002e2808723c */ /* 0x040fe20000001808 */
[----:B------:R-:W3:Y:S02]  /*26c50*/  LDSM.16.MT88.4 R44, [R66+0x7000] ;  /* 0x00700000422c783b */ /* 0x000ee40000004200 */
[-C--:B------:R-:W-:Y:S01]  /*26c60*/  FFMA.FTZ R2, R172, R3.reuse, -R68 ;  /* 0x00000003ac027223 */ /* 0x080fe20000010844 */
[----:B------:R-:W-:Y:S03]  /*26c70*/  FADD.FTZ R0, R106, R0 ;  /* 0x000000006a007221 */ /* 0x000fe60000010000 */
[----:B------:R4:W-:Y:S01]  /*26c80*/  MUFU.EX2 R58, R2 ;  /* 0x00000002003a7308 */ /* 0x0009e20000000800 */
[C---:B-1----:R-:W-:Y:S03]  /*26c90*/  HMMA.16816.F32 R12, R40.reuse, R48, R12 ;  /* 0x00000030280c723c */ /* 0x042fe6000000180c */
[----:B------:R-:W-:Y:S01]  /*26ca0*/  FADD.FTZ R56, R108, R0 ;  /* 0x000000006c387221 */ /* 0x000fe20000010000 */
[-CC-:B------:R-:W-:Y:S01]  /*26cb0*/  FFMA.FTZ R0, R171, R3.reuse, -R68.reuse ;  /* 0x00000003ab007223 */ /* 0x180fe20000010844 */
[-CC-:B------:R-:W-:Y:S01]  /*26cc0*/  FFMA.FTZ R48, R170, R3.reuse, -R68.reuse ;  /* 0x00000003aa307223 */ /* 0x180fe20000010844 */
[-C--:B------:R-:W-:Y:S01]  /*26cd0*/  FFMA.FTZ R68, R169, R3.reuse, -R68 ;  /* 0x00000003a9447223 */ /* 0x080fe20000010844 */
[----:B------:R-:W-:Y:S01]  /*26ce0*/  IMAD.MOV.U32 R169, RZ, RZ, R165 ;  /* 0x000000ffffa97224 */ /* 0x000fe200078e00a5 */
[C---:B------:R-:W-:Y:S01]  /*26cf0*/  HMMA.16816.F32 R16, R40.reuse, R50, R16 ;  /* 0x000000322810723c */ /* 0x040fe20000001810 */
[----:B------:R1:W-:Y:S02]  /*26d00*/  MUFU.EX2 R51, R48 ;  /* 0x0000003000337308 */ /* 0x0003e40000000800 */
[----:B------:R-:W-:Y:S01]  /*26d10*/  FADD.FTZ R49, R109, R56 ;  /* 0x000000386d317221 */ /* 0x000fe20000010000 */
[----:B----4-:R-:W-:Y:S07]  /*26d20*/  FADD.FTZ R2, R112, R57 ;  /* 0x0000003970027221 */ /* 0x010fee0000010000 */
[----:B------:R-:W4:Y:S01]  /*26d30*/  MUFU.EX2 R68, R68 ;  /* 0x0000004400447308 */ /* 0x000f220000000800 */
[----:B------:R-:W-:Y:S01]  /*26d40*/  FADD.FTZ R49, R97, R49 ;  /* 0x0000003161317221 */ /* 0x000fe20000010000 */
[C---:B--2---:R-:W-:Y:S08]  /*26d50*/  HMMA.16816.F32 R20, R40.reuse, R52, R20 ;  /* 0x000000342814723c */ /* 0x044ff00000001814 */
[----:B------:R2:W5:Y:S01]  /*26d60*/  MUFU.EX2 R57, R0 ;  /* 0x0000000000397308 */ /* 0x0005620000000800 */
[----:B-1----:R-:W-:Y:S01]  /*26d70*/  FFMA.FTZ R48, R168, R3, -R70 ;  /* 0x00000003a8307223 */ /* 0x002fe20000010846 */
[C---:B------:R-:W-:Y:S03]  /*26d80*/  HMMA.16816.F32 R24, R40.reuse, R54, R24 ;  /* 0x000000362818723c */ /* 0x040fe60000001818 */
[----:B------:R-:W-:Y:S01]  /*26d90*/  IMAD.MOV.U32 R168, RZ, RZ, R166 ;  /* 0x000000ffffa87224 */ /* 0x000fe200078e00a6 */
[----:B----4-:R-:W-:Y:S04]  /*26da0*/  F2FP.F16.F32.PACK_AB R166, R68, R51 ;  /* 0x0000003344a6723e */ /* 0x010fe800000000ff */
[----:B------:R-:W-:Y:S01]  /*26db0*/  MUFU.EX2 R48, R48 ;  /* 0x0000003000307308 */ /* 0x000fe20000000800 */
[----:B--2---:R-:W-:Y:S01]  /*26dc0*/  FADD.FTZ R0, R98, R2 ;  /* 0x0000000262007221 */ /* 0x004fe20000010000 */
[C---:B---3--:R-:W-:Y:S03]  /*26dd0*/  HMMA.16816.F32 R28, R40.reuse, R44, R28 ;  /* 0x0000002c281c723c */ /* 0x048fe6000000181c */
[-CC-:B------:R-:W-:Y:S01]  /*26de0*/  FFMA.FTZ R2, R167, R3.reuse, -R70.reuse ;  /* 0x00000003a7027223 */ /* 0x180fe20000010846 */
[----:B------:R-:W-:Y:S01]  /*26df0*/  FFMA.FTZ R70, R38, R3, -R70 ;  /* 0x0000000326467223 */ /* 0x000fe20000010846 */
[----:B------:R-:W-:Y:S01]  /*26e00*/  FADD.FTZ R50, R101, R0 ;  /* 0x0000000065327221 */ /* 0x000fe20000010000 */
[----:B------:R-:W-:Y:S02]  /*26e10*/  FADD.FTZ R0, R99, R49 ;  /* 0x0000003163007221 */ /* 0x000fe40000010000 */
[----:B------:R1:W2:Y:S01]  /*26e20*/  MUFU.EX2 R38, R2 ;  /* 0x0000000200267308 */ /* 0x0002a20000000800 */
[----:B------:R-:W-:Y:S03]  /*26e30*/  HMMA.16816.F32 R32, R40, R46, R32 ;  /* 0x0000002e2820723c */ /* 0x000fe60000001820 */
[----:B------:R-:W-:Y:S06]  /*26e40*/  FADD.FTZ R0, R100, R0 ;  /* 0x0000000064007221 */ /* 0x000fec0000010000 */
[----:B------:R-:W3:Y:S01]  /*26e50*/  MUFU.EX2 R70, R70 ;  /* 0x0000004600467308 */ /* 0x000ee20000000800 */
[----:B-----5:R-:W-:Y:S01]  /*26e60*/  F2FP.F16.F32.PACK_AB R164, R57, R58 ;  /* 0x0000003a39a4723e */ /* 0x020fe200000000ff */
[----:B------:R-:W-:Y:S01]  /*26e70*/  FADD.FTZ R0, R103, R0 ;  /* 0x0000000067007221 */ /* 0x000fe20000010000 */
[C---:B------:R-:W-:Y:S01]  /*26e80*/  ISETP.GT.AND P0, PT, R168.reuse, R169, PT ;  /* 0x000000a9a800720c */ /* 0x040fe20003f04270 */
[----:B------:R-:W-:Y:S02]  /*26e90*/  VIADD R168, R168, 0xffffffff ;  /* 0xffffffffa8a87836 */ /* 0x000fe40000000000 */
[----:B------:R-:W-:Y:S01]  /*26ea0*/  FADD.FTZ R0, R89, R0 ;  /* 0x0000000059007221 */ /* 0x000fe20000010000 */
[----:B-1----:R-:W-:Y:S01]  /*26eb0*/  FADD.FTZ R2, R102, R50 ;  /* 0x0000003266027221 */ /* 0x002fe20000010000 */
[----:B--2---:R-:W-:Y:S03]  /*26ec0*/  F2FP.F16.F32.PACK_AB R165, R38, R48 ;  /* 0x0000003026a5723e */ /* 0x004fe600000000ff */
        /* <DEDUP_REMOVED lines=50> */
[----:B------:R-:W-:Y:S05]  /*271f0*/  FADD.FTZ R0, R70, R0 ;  /* 0x0000000046007221 */ /* 0x000fea0000010000 */
[----:B------:R1:W-:Y:S04]  /*27200*/  STL [R1+0x4c], R0 ;  /* 0x00004c0001007387 */ /* 0x0003e80000100800 */
[----:B------:R1:W-:Y:S01]  /*27210*/  STL [R1+0x18], R168 ;  /* 0x000018a801007387 */ /* 0x0003e20000100800 */
[----:B------:R-:W-:Y:S05]  /*27220*/  @P0 BRA `(.L_x_6328) ;  /* 0xffffff3c00080947 */ /* 0x000fea000383ffff */
.L_x_6321:
[----:B------:R2:W5:Y:S04]  /*27230*/  LDL R8, [R1+0x48] ;  /* 0x0000480001087983 */ /* 0x0005680000100800 */
[----:B------:R2:W5:Y:S04]  /*27240*/  LDL R6, [R1+0x4c] ;  /* 0x00004c0001067983 */ /* 0x0005680000100800 */
[----:B------:R2:W5:Y:S01]  /*27250*/  LD.E R24, desc[UR4][R134.64+0xd8] ;  /* 0x0000d80486187980 */ /* 0x000562000c101900 */
[----:B------:R-:W-:Y:S01]  /*27260*/  UMOV UR6, 0xffffffff ;  /* 0xffffffff00067882 */ /* 0x000fe20000000000 */
[----:B------:R-:W-:-:S02]  /*27270*/  MOV R7, 0x20 ;  /* 0x0000002000077802 */ /* 0x000fc40000000f00 */
[----:B------:R-:W-:Y:S05]  /*27280*/  BRA.DIV UR6, `(.L_x_6329) ;  /* 0x0000000e06c87947 */ /* 0x000fea000b800000 */
[----:B-----5:R-:W3:Y:S04]  /*27290*/  SHFL.BFLY PT, R5, R8, 0x2, 0x1f ;  /* 0x0c401f0008057f89 */ /* 0x020ee800000e0000 */
[----:B-1----:R-:W1:Y:S01]  /*272a0*/  SHFL.BFLY PT, R2, R6, 0x2, 0x1f ;  /* 0x0c401f0006027f89 */ /* 0x002e6200000e0000 */
[----:B---3--:R-:W-:Y:S01]  /*272b0*/  FADD.FTZ R5, R5, R8 ;  /* 0x0000000805057221 */ /* 0x008fe20000010000 */
[----:B-1----:R-:W-:-:S04]  /*272c0*/  FADD.FTZ R2, R2, R6 ;  /* 0x0000000602027221 */ /* 0x002fc80000010000 */
[----:B------:R-:W1:Y:S04]  /*272d0*/  SHFL.BFLY PT, R22, R5, 0x1, 0x1f ;  /* 0x0c201f0005167f89 */ /* 0x000e6800000e0000 */
[----:B------:R3:W4:Y:S01]  /*272e0*/  SHFL.BFLY PT, R3, R2, 0x1, 0x1f ;  /* 0x0c201f0002037f89 */ /* 0x00072200000e0000 */
[----:B-1----:R-:W-:-:S07]  /*272f0*/  FADD.FTZ R22, R5, R22 ;  /* 0x0000001605167221 */ /* 0x002fce0000010000 */
.L_x_6342:
[----:B------:R-:W5:Y:S04]  /*27300*/  LDL.LU R5, [R1+0x54] ;  /* 0x0000540001057983 */ /* 0x000f680000300800 */
[----:B------:R-:W2:Y:S04]  /*27310*/  LDL.LU R9, [R1+0x50] ;  /* 0x0000500001097983 */ /* 0x000ea80000300800 */
[----:B------:R-:W2:Y:S01]  /*27320*/  LDL.LU R6, [R1+0x44] ;  /* 0x0000440001067983 */ /* 0x000ea20000300800 */
[----:B------:R-:W3:Y:S01]  /*27330*/  MUFU.RCP R0, R22 ;  /* 0x0000001600007308 */ /* 0x000ee20000001000 */
[----:B------:R-:W-:Y:S01]  /*27340*/  FSETP.NE.FTZ.AND P1, PT, R22, RZ, PT ;  /* 0x000000ff1600720b */ /* 0x000fe20003f35000 */
[----:B----4-:R-:W-:Y:S01]  /*27350*/  FADD.FTZ R23, R2, R3 ;  /* 0x0000000302177221 */ /* 0x010fe20000010000 */
[----:B------:R-:W-:Y:S01]  /*27360*/  SHF.L.U32 R4, R219, 0x4, RZ ;  /* 0x00000004db047819 */ /* 0x000fe200000006ff */
[----:B------:R-:W-:Y:S01]  /*27370*/  IMAD.MOV.U32 R21, RZ, RZ, 0x10 ;  /* 0x00000010ff157424 */ /* 0x000fe200078e00ff */
[----:B------:R-:W4:Y:S02]  /*27380*/  LDL R25, [R1+0x64] ;  /* 0x0000640001197983 */ /* 0x000f240000100800 */
[----:B------:R-:W-:-:S02]  /*27390*/  LOP3.LUT R3, R4, 0x1c0, RZ, 0xc0, !PT ;  /* 0x000001c004037812 */ /* 0x000fc400078ec0ff */
[----:B------:R-:W-:Y:S02]  /*273a0*/  FSETP.NE.FTZ.AND P0, PT, R23, RZ, PT ;  /* 0x000000ff1700720b */ /* 0x000fe40003f15000 */
[----:B---3--:R-:W-:Y:S02]  /*273b0*/  FSEL R2, R0, 1, P1 ;  /* 0x3f80000000027808 */ /* 0x008fe40000800000 */
[----:B------:R-:W1:Y:S01]  /*273c0*/  MUFU.RCP R0, R23 ;  /* 0x0000001700007308 */ /* 0x000e620000001000 */
        /* <DEDUP_REMOVED lines=17> */
[----:B------:R-:W-:-:S03]  /*274e0*/  SEL R7, R7, 0xffffffe0, !P3 ;  /* 0xffffffe007077807 */ /* 0x000fc60005800000 */
        /* <DEDUP_REMOVED lines=29> */
[----:B-----5:R-:W-:Y:S01]  /*276c0*/  LOP3.LUT R3, R3, 0x38, R5, 0xf8, !PT ;  /* 0x0000003803037812 */ /* 0x020fe200078ef805 */
[----:B------:R-:W-:-:S03]  /*276d0*/  FMUL.FTZ R5, R2, R141 ;  /* 0x0000008d02057220 */ /* 0x000fc60000410000 */
[----:B--2---:R-:W-:Y:S01]  /*276e0*/  LOP3.LUT R2, R3, R9, R217, 0xfe, !PT ;  /* 0x0000000903027212 */ /* 0x004fe200078efed9 */
[----:B------:R-:W-:Y:S01]  /*276f0*/  FMUL.FTZ R9, R0, R147 ;  /* 0x0000009300097220 */ /* 0x000fe20000410000 */
[----:B------:R-:W-:Y:S02]  /*27700*/  F2FP.F16.F32.PACK_AB R0, R137, R136 ;  /* 0x000000888900723e */ /* 0x000fe400000000ff */
[----:B------:R-:W-:Y:S02]  /*27710*/  LEA R2, R2, R215, 0x1 ;  /* 0x000000d702027211 */ /* 0x000fe400078e08ff */
[----:B------:R-:W-:-:S03]  /*27720*/  MOV R26, R6 ;  /* 0x00000006001a7202 */ /* 0x000fc60000000f00 */
[----:B------:R1:W-:Y:S01]  /*27730*/  STS [R2], R0 ;  /* 0x0000000002007388 */ /* 0x0003e20000000800 */
[----:B------:R-:W-:Y:S01]  /*27740*/  IMAD.IADD R3, R7, 0x1, R2 ;  /* 0x0000000107037824 */ /* 0x000fe200078e0202 */
[----:B------:R-:W-:Y:S02]  /*27750*/  F2FP.F16.F32.PACK_AB R5, R5, R140 ;  /* 0x0000008c0505723e */ /* 0x000fe400000000ff */
[----:B------:R-:W-:Y:S01]  /*27760*/  IADD3 R6, PT, PT, R21, R2, RZ ;  /* 0x0000000215067210 */ /* 0x000fe20007ffe0ff */
[----:B------:R2:W-:Y:S01]  /*27770*/  STS [R2+0x400], R4 ;  /* 0x0004000402007388 */ /* 0x0005e20000000800 */
[----:B------:R-:W-:-:S03]  /*27780*/  F2FP.F16.F32.PACK_AB R9, R9, R146 ;  /* 0x000000920909723e */ /* 0x000fc600000000ff */
[----:B------:R-:W-:Y:S04]  /*27790*/  STS [R6], R5 ;  /* 0x0000000506007388 */ /* 0x000fe80000000800 */
[----:B------:R-:W-:Y:S04]  /*277a0*/  STS [R6+0x400], R11 ;  /* 0x0004000b06007388 */ /* 0x000fe80000000800 */
[----:B------:R-:W-:Y:S01]  /*277b0*/  STS [R3], R10 ;  /* 0x0000000a03007388 */ /* 0x000fe20000000800 */
[C---:B-1----:R-:W-:Y:S01]  /*277c0*/  IADD3 R0, PT, PT, R2.reuse, 0x40, RZ ;  /* 0x0000004002007810 */ /* 0x042fe20007ffe0ff */
[----:B------:R-:W-:Y:S01]  /*277d0*/  @P4 VIADD R0, R2, 0xffffffc0 ;  /* 0xffffffc002004836 */ /* 0x000fe20000000000 */
[----:B--2---:R-:W-:-:S04]  /*277e0*/  IADD3 R4, PT, PT, R21, R3, RZ ;  /* 0x0000000315047210 */ /* 0x004fc80007ffe0ff */
[-C--:B------:R-:W-:Y:S01]  /*277f0*/  IADD3 R2, PT, PT, R7, R0.reuse, RZ ;  /* 0x0000000007027210 */ /* 0x080fe20007ffe0ff */
[----:B------:R1:W-:Y:S04]  /*27800*/  STS [R3+0x400], R9 ;  /* 0x0004000903007388 */ /* 0x0003e80000000800 */
[----:B------:R-:W-:Y:S04]  /*27810*/  STS [R4], R8 ;  /* 0x0000000804007388 */ /* 0x000fe80000000800 */
[----:B------:R-:W-:Y:S04]  /*27820*/  STS [R4+0x400], R14 ;  /* 0x0004000e04007388 */ /* 0x000fe80000000800 */
[----:B------:R-:W-:Y:S04]  /*27830*/  STS [R0], R13 ;  /* 0x0000000d00007388 */ /* 0x000fe80000000800 */
[----:B------:R2:W-:Y:S01]  /*27840*/  STS [R0+0x400], R12 ;  /* 0x0004000c00007388 */ /* 0x0005e20000000800 */
[----:B-1----:R-:W-:-:S05]  /*27850*/  IADD3 R3, PT, PT, R21, R0, RZ ;  /* 0x0000000015037210 */ /* 0x002fca0007ffe0ff */
[----:B------:R-:W-:Y:S04]  /*27860*/  STS [R3], R20 ;  /* 0x0000001403007388 */ /* 0x000fe80000000800 */
[----:B------:R-:W-:Y:S01]  /*27870*/  STS [R3+0x400], R19 ;  /* 0x0004001303007388 */ /* 0x000fe20000000800 */
[----:B--2---:R-:W-:-:S03]  /*27880*/  IMAD.IADD R0, R21, 0x1, R2 ;  /* 0x0000000115007824 */ /* 0x004fc600078e0202 */
[----:B------:R-:W-:Y:S04]  /*27890*/  STS [R2], R18 ;  /* 0x0000001202007388 */ /* 0x000fe80000000800 */
[----:B------:R-:W-:Y:S04]  /*278a0*/  STS [R2+0x400], R17 ;  /* 0x0004001102007388 */ /* 0x000fe80000000800 */
        /* <DEDUP_REMOVED lines=9> */
[----:B------:R-:W5:Y:S01]  /*27940*/  @P1 MUFU.LG2 R3, R22 ;  /* 0x0000001600031308 */ /* 0x000f620000000c00 */
[----:B------:R-:W-:-:S07]  /*27950*/  LOP3.LUT R0, R26, 0x1c0, RZ, 0xc0, !PT ;  /* 0x000001c01a007812 */ /* 0x000fce00078ec0ff */
[----:B------:R-:W2:Y:S01]  /*27960*/  @P0 MUFU.LG2 R2, R23 ;  /* 0x0000001700020308 */ /* 0x000ea20000000c00 */
[----:B----4-:R-:W-:Y:S02]  /*27970*/  ISETP.NE.AND P2, PT, R25, -0x1, PT ;  /* 0xffffffff1900780c */ /* 0x010fe40003f45270 */
[----:B------:R-:W-:-:S04]  /*27980*/  LOP3.LUT R0, R0, 0x38, R219, 0xf8, !PT ;  /* 0x0000003800007812 */ /* 0x000fc800078ef8db */
[----:B------:R-:W-:Y:S01]  /*27990*/  LOP3.LUT R0, R0, R213, RZ, 0x3c, !PT ;  /* 0x000000d500007212 */ /* 0x000fe200078e3cff */
[----:B------:R-:W-:Y:S01]  /*279a0*/  BSSY.RECONVERGENT B0, `(.L_x_6330) ;  /* 0x0000017000007945 */ /* 0x000fe20003800200 */
[----:B------:R-:W-:Y:S01]  /*279b0*/  LOP3.LUT R216, R216, 0x30, RZ, 0xc0, !PT ;  /* 0x00000030d8d87812 */ /* 0x000fe200078ec0ff */
[----:B-----5:R-:W-:Y:S01]  /*279c0*/  @P1 FMUL.FTZ R3, R3, 0.69314718246459960938 ;  /* 0x3f31721803031820 */ /* 0x020fe20000410000 */
[----:B------:R-:W-:Y:S02]  /*279d0*/  SHF.R.U32.HI R13, RZ, 0x2, R219 ;  /* 0x00000002ff0d7819 */ /* 0x000fe400000116db */
[----:B------:R-:W-:Y:S01]  /*279e0*/  LOP3.LUT R0, R0, 0x1e00, R26, 0xf8, !PT ;  /* 0x00001e0000007812 */ /* 0x000fe200078ef81a */
[----:B--2---:R-:W-:Y:S01]  /*279f0*/  @P2 IMAD R19, R5, R25, RZ ;  /* 0x0000001905132224 */ /* 0x004fe200078e02ff */
[----:B------:R-:W-:Y:S01]  /*27a00*/  MOV R18, 0x7f800000 ;  /* 0x7f80000000127802 */ /* 0x000fe20000000f00 */
[----:B------:R-:W-:Y:S01]  /*27a10*/  @P0 FMUL.FTZ R2, R2, 0.69314718246459960938 ;  /* 0x3f31721802020820 */ /* 0x000fe20000410000 */
[----:B------:R-:W-:Y:S01]  /*27a20*/  MOV R17, 0x7f800000 ;  /* 0x7f80000000117802 */ /* 0x000fe20000000f00 */
[----:B------:R-:W-:Y:S01]  /*27a30*/  @P1 FFMA.FTZ R18, R24, R37, R3 ;  /* 0x0000002518121223 */ /* 0x000fe20000010003 */
[----:B------:R-:W-:Y:S01]  /*27a40*/  LOP3.LUT R13, R216, 0x7, R13, 0xf8, !PT ;  /* 0x00000007d80d7812 */ /* 0x000fe200078ef80d */
[----:B------:R-:W-:Y:S01]  /*27a50*/  @P0 FFMA.FTZ R17, R24, R36, R2 ;  /* 0x0000002418110223 */ /* 0x000fe20000010002 */
[----:B------:R-:W-:Y:S01]  /*27a60*/  LEA R0, R0, R215, 0x1 ;  /* 0x000000d700007211 */ /* 0x000fe200078e08ff */
[----:B------:R-:W-:-:S04]  /*27a70*/  @P2 IMAD.WIDE.U32 R14, R4, R25, RZ ;  /* 0x00000019040e2225 */ /* 0x000fc800078e00ff */
[----:B-1----:R-:W-:-:S04]  /*27a80*/  @!P3 IMAD R12, R12, R39, R38 ;  /* 0x000000270c0cb224 */ /* 0x002fc800078e0226 */
[----:B---3--:R-:W-:Y:S01]  /*27a90*/  @!P3 IMAD R12, R12, R6, RZ ;  /* 0x000000060c0cb224 */ /* 0x008fe200078e02ff */
[----:B------:R-:W-:Y:S06]  /*27aa0*/  @!P3 BRA `(.L_x_6331) ;  /* 0x000000000018b947 */ /* 0x000fec0003800000 */
[----:B------:R-:W2:Y:S04]  /*27ab0*/  @!P2 LD.E R2, desc[UR4][R134.64+0xb4] ;  /* 0x0000b4048602a980 */ /* 0x000ea8000c101900 */
[----:B------:R-:W3:Y:S01]  /*27ac0*/  LD.E R3, desc[UR4][R134.64+0xd4] ;  /* 0x0000d40486037980 */ /* 0x000ee2000c101900 */
[----:B--2---:R-:W-:Y:S02]  /*27ad0*/  @!P2 IMAD R25, R2, R39, RZ ;  /* 0x000000270219a224 */ /* 0x004fe400078e02ff */
[----:B---3--:R-:W-:-:S03]  /*27ae0*/  IMAD R2, R3, R38, RZ ;  /* 0x0000002603027224 */ /* 0x008fc600078e02ff */
[----:B------:R1:W-:Y:S02]  /*27af0*/  @!P2 STL [R1+0x64], R25 ;  /* 0x000064190100a387 */ /* 0x0003e40000100800 */
[----:B------:R-:W-:Y:S02]  /*27b00*/  IADD3 R12, PT, PT, R2, R25, RZ ;  /* 0x00000019020c7210 */ /* 0x000fe40007ffe0ff */
.L_x_6331:
[----:B------:R-:W-:Y:S05]  /*27b10*/  BSYNC.RECONVERGENT B0 ;  /* 0x0000000000007941 */ /* 0x000fea0003800200 */
.L_x_6330:
        /* <DEDUP_REMOVED lines=26> */
.L_x_6333:
[----:B------:R-:W-:Y:S05]  /*27cc0*/  BSYNC.RECONVERGENT B0 ;  /* 0x0000000000007941 */ /* 0x000fea0003800200 */
.L_x_6332:
        /* <DEDUP_REMOVED lines=45> */
.L_x_6335:
[----:B------:R-:W-:Y:S05]  /*27fa0*/  BSYNC.RECONVERGENT B0 ;  /* 0x0000000000007941 */ /* 0x000fea0003800200 */
.L_x_6334:
        /* <DEDUP_REMOVED lines=13> */
.L_x_6337:
[----:B------:R-:W-:Y:S05]  /*28080*/  BSYNC.RECONVERGENT B0 ;  /* 0x0000000000007941 */ /* 0x000fea0003800200 */
.L_x_6336:
[----:B--23--:R-:W-:Y:S02]  /*28090*/  MOV R9, 0x50 ;  /* 0x0000005000097802 */ /* 0x00cfe40000000f00 */
[----:B------:R-:W-:-:S03]  /*280a0*/  MOV R3, 0x0 ;  /* 0x0000000000037802 */ /* 0x000fc60000000f00 */
[----:B------:R-:W-:-:S04]  /*280b0*/  IMAD.MOV.U32 R2, RZ, RZ, R9 ;  /* 0x000000ffff027224 */ /* 0x000fc800078e0009 */
[----:B-1--4-:R-:W-:Y:S05]  /*280c0*/  @P1 RET.REL.NODEC R2 `(_ZN5flash24flash_fwd_splitkv_kernelI23Flash_fwd_kernel_traitsILi64ELi64ELi256ELi4ELb0ELb0EN7cutlass6half_tE19Flash_kernel_traitsILi64ELi64ELi256ELi4ES3_EELb0ELb1ELb1ELb0ELb0ELb1ELb0ELb0EEEvNS_16Flash_fwd_paramsE) ;  /* 0xfffffd7c02cc1950 */ /* 0x012fea0003c3ffff */
        /* <DEDUP_REMOVED lines=13> */
[----:B------:R-:W-:Y:S05]  /*281a0*/  RET.REL.NODEC R2 `(_ZN5flash24flash_fwd_splitkv_kernelI23Flash_fwd_kernel_traitsILi64ELi64ELi256ELi4ELb0ELb0EN7cutlass6half_tE19Flash_kernel_traitsILi64ELi64ELi256ELi4ES3_EELb0ELb1ELb1ELb0ELb0ELb1ELb0ELb0EEEvNS_16Flash_fwd_paramsE) ;  /* 0xfffffd7c02947950 */ /* 0x000fea0003c3ffff */
.L_x_6329:
[----:B-1----:R-:W-:Y:S01]  /*281b0*/  IMAD.MOV.U32 R0, RZ, RZ, 0x2 ;  /* 0x00000002ff007424 */ /* 0x002fe200078e00ff */
[----:B-----5:R-:W-:Y:S01]  /*281c0*/  MOV R2, R8 ;  /* 0x0000000800027202 */ /* 0x020fe20000000f00 */
[----:B------:R-:W-:Y:S01]  /*281d0*/  IMAD.MOV.U32 R4, RZ, RZ, -0x1 ;  /* 0xffffffffff047424 */ /* 0x000fe200078e00ff */
[----:B------:R-:W-:-:S07]  /*281e0*/  MOV R3, 0x1f ;  /* 0x0000001f00037802 */ /* 0x000fce0000000f00 */
[----:B--2---:R-:W-:Y:S05]  /*281f0*/  WARPSYNC.COLLECTIVE R4, `(.L_x_6338) ;  /* 0x0000000004087348 */ /* 0x004fea0003c00000 */
[----:B------:R1:W3:Y:S02]  /*28200*/  SHFL.BFLY P0, R0, R2, R0, R3 ;  /* 0x0c00000002007389 */ /* 0x0002e40000000003 */
[----:B-123--:R-:W-:Y:S05]  /*28210*/  ENDCOLLECTIVE ;  /* 0x000000000000791b */ /* 0x00efea0003800000 */
.L_x_6338:
[----:B------:R-:W-:Y:S02]  /*28220*/  MOV R5, R0 ;  /* 0x0000000000057202 */ /* 0x000fe40000000f00 */
[----:B------:R-:W-:-:S03]  /*28230*/  MOV R0, 0x1 ;  /* 0x0000000100007802 */ /* 0x000fc60000000f00 */
[----:B------:R-:W-:-:S04]  /*28240*/  FADD.FTZ R5, R5, R8 ;  /* 0x0000000805057221 */ /* 0x000fc80000010000 */
[----:B------:R-:W-:-:S07]  /*28250*/  IMAD.MOV.U32 R2, RZ, RZ, R5 ;  /* 0x000000ffff027224 */ /* 0x000fce00078e0005 */
[----:B------:R-:W-:Y:S05]  /*28260*/  WARPSYNC.COLLECTIVE R4, `(.L_x_6339) ;  /* 0x0000000004087348 */ /* 0x000fea0003c00000 */
[----:B------:R1:W2:Y:S02]  /*28270*/  SHFL.BFLY P0, R0, R2, R0, R3 ;  /* 0x0c00000002007389 */ /* 0x0002a40000000003 */
[----:B-12---:R-:W-:Y:S05]  /*28280*/  ENDCOLLECTIVE ;  /* 0x000000000000791b */ /* 0x006fea0003800000 */
.L_x_6339:
[----:B------:R-:W-:Y:S01]  /*28290*/  IMAD.MOV.U32 R22, RZ, RZ, R0 ;  /* 0x000000ffff167224 */ /* 0x000fe200078e0000 */
[----:B------:R-:W-:Y:S02]  /*282a0*/  MOV R0, 0x2 ;  /* 0x0000000200007802 */ /* 0x000fe40000000f00 */
[----:B------:R-:W-:Y:S01]  /*282b0*/  MOV R2, R6 ;  /* 0x0000000600027202 */ /* 0x000fe20000000f00 */
[----:B------:R-:W-:-:S07]  /*282c0*/  FADD.FTZ R22, R5, R22 ;  /* 0x0000001605167221 */ /* 0x000fce0000010000 */
[----:B------:R-:W-:Y:S05]  /*282d0*/  WARPSYNC.COLLECTIVE R4, `(.L_x_6340) ;  /* 0x0000000004087348 */ /* 0x000fea0003c00000 */
[----:B------:R1:W2:Y:S02]  /*282e0*/  SHFL.BFLY P0, R0, R2, R0, R3 ;  /* 0x0c00000002007389 */ /* 0x0002a40000000003 */
[----:B-12---:R-:W-:Y:S05]  /*282f0*/  ENDCOLLECTIVE ;  /* 0x000000000000791b */ /* 0x006fea0003800000 */
.L_x_6340:
[----:B------:R-:W-:Y:S01]  /*28300*/  IMAD.MOV.U32 R2, RZ, RZ, R0 ;  /* 0x000000ffff027224 */ /* 0x000fe200078e0000 */
[----:B------:R-:W-:-:S03]  /*28310*/  MOV R0, 0x1 ;  /* 0x0000000100007802 */ /* 0x000fc60000000f00 */
[----:B------:R-:W-:-:S07]  /*28320*/  FADD.FTZ R2, R2, R6 ;  /* 0x0000000602027221 */ /* 0x000fce0000010000 */
[----:B------:R-:W-:Y:S05]  /*28330*/  WARPSYNC.COLLECTIVE R4, `(.L_x_6341) ;  /* 0x0000000004087348 */ /* 0x000fea0003c00000 */
[----:B------:R1:W2:Y:S02]  /*28340*/  SHFL.BFLY P0, R0, R2, R0, R3 ;  /* 0x0c00000002007389 */ /* 0x0002a40000000003 */
[----:B-12---:R-:W-:Y:S05]  /*28350*/  ENDCOLLECTIVE ;  /* 0x000000000000791b */ /* 0x006fea0003800000 */
.L_x_6341:
[----:B------:R-:W-:Y:S01]  /*28360*/  MOV R3, R0 ;  /* 0x0000000000037202 */ /* 0x000fe20000000f00 */
[----:B------:R-:W-:Y:S06]  /*28370*/  BRA `(.L_x_6342) ;  /* 0xffffffec00e07947 */ /* 0x000fec000383ffff */
.L_x_6343:
        /* <DEDUP_REMOVED lines=16> */
.L_x_14759:


//--------------------- .text._ZN5flash24flash_fwd_splitkv_kernelI23Flash_fwd_kernel_traitsILi64ELi64ELi256ELi4ELb0ELb0EN7cutlass6half_tE19Flash_kernel_traitsILi64ELi64ELi256ELi4ES3_EELb0ELb1ELb0ELb0ELb1ELb0ELb0ELb1EEEvNS_16Flash_fwd_paramsE --------------------------
	.section	.text._ZN5flash24flash_fwd_splitkv_kernelI23Flash_fwd_kernel_traitsILi64ELi64ELi256ELi4ELb0ELb0EN7cutlass6half_tE19Flash_kernel_traitsILi64ELi64ELi256ELi4ES3_EELb0ELb1ELb0ELb0ELb1ELb0ELb0ELb1EEEvNS_16Flash_fwd_paramsE,"ax",@progbits
	.align	128
        .global         _ZN5flash24flash_fwd_splitkv_kernelI23Flash_fwd_kernel_traitsILi64ELi64ELi256ELi4ELb0ELb0EN7cutlass6half_tE19Flash_kernel_traitsILi64ELi64ELi256ELi4ES3_EELb0ELb1ELb0ELb0ELb1ELb0ELb0ELb1EEEvNS_16Flash_fwd_paramsE
        .type           _ZN5flash24flash_fwd_splitkv_kernelI23Flash_fwd_kernel_traitsILi64ELi64ELi256ELi4ELb0ELb0EN7cutlass6half_tE19Flash_kernel_traitsILi64ELi64ELi256ELi4ES3_EELb0ELb1ELb0ELb0ELb1ELb0ELb0ELb1EEEvNS_16Flash_fwd_paramsE,@function
        .size           _ZN5flash24flash_fwd_splitkv_kernelI23Flash_fwd_kernel_traitsILi64ELi64ELi256ELi4ELb0ELb0EN7cutlass6half_tE19Flash_kernel_traitsILi64ELi64ELi256ELi4ES3_EELb0ELb1ELb0ELb0ELb1ELb0ELb0ELb1EEEvNS_16Flash_fwd_paramsE,(.L_x_14760 - _ZN5flash24flash_fwd_splitkv_kernelI23Flash_fwd_kernel_traitsILi64ELi64ELi256ELi4ELb0ELb0EN7cutlass6half_tE19Flash_kernel_traitsILi64ELi64ELi256ELi4ES3_EELb0ELb1ELb0ELb0ELb1ELb0ELb0ELb1EEEvNS_16Flash_fwd_paramsE)
        .other          _ZN5flash24flash_fwd_splitkv_kernelI23Flash_fwd_kernel_traitsILi64ELi64ELi256ELi4ELb0ELb0EN7cutlass6half_tE19Flash_kernel_traitsILi64ELi64ELi256ELi4ES3_EELb0ELb1ELb0ELb0ELb1ELb0ELb0ELb1EEEvNS_16Flash_fwd_paramsE,@"STO_CUDA_ENTRY STV_DEFAULT"
_ZN5flash24flash_fwd_splitkv_kernelI23Flash_fwd_kernel_traitsILi64ELi64ELi256ELi4ELb0ELb0EN7cutlass6half_tE19Flash_kernel_traitsILi64ELi64ELi256ELi4ES3_EELb0ELb1ELb0ELb0ELb1ELb0ELb0ELb1EEEvNS_16Flash_fwd_paramsE:
.text._ZN5flash24flash_fwd_splitkv_kernelI23Flash_fwd_kernel_traitsILi64ELi64ELi256ELi4ELb0ELb0EN7cutlass6half_tE19Flash_kernel_traitsILi64ELi64ELi256ELi4ES3_EELb0ELb1ELb0ELb0ELb1ELb0ELb0ELb1EEEvNS_16Flash_fwd_paramsE:
[----:B------:R-:W1:Y:S08]  /*0000*/  LDC R1, c[0x0][0x37c] ;  /* 0x0000df00ff017b82 */ /* 0x000e700000000800 */
[----:B------:R-:W2:Y:S01]  /*0010*/  LDC.64 R134, c[0x0][0x348] ;  /* 0x0000d200ff867b82 */ /* 0x000ea20000000a00 */
[----:B------:R-:W-:Y:S01]  /*0020*/  BSSY.RECONVERGENT B3, `(.L_x_6344) ;  /* 0x0000003000037945 */ /* 0x000fe20003800200 */
[----:B-1----:R-:W-:-:S06]  /*0030*/  IADD3 R1, PT, PT, R1, -0x178, RZ ;  /* 0xfffffe8801017810 */ /* 0x002fcc0007ffe0ff */
[----:B--2---:R-:W-:Y:S05]  /*0040*/  CALL.REL.NOINC `($_ZN5flash24flash_fwd_splitkv_kernelI23Flash_fwd_kernel_traitsILi64ELi64ELi256ELi4ELb0ELb0EN7cutlass6half_tE19Flash_kernel_traitsILi64ELi64ELi256ELi4ES3_EELb0ELb1ELb0ELb0ELb1ELb0ELb0ELb1EEEvNS_16Flash_fwd_paramsE$_ZN5flash30compute_attn_1rowblock_splitkvI23Flash_fwd_kernel_traitsILi64ELi64ELi256ELi4ELb0ELb0EN7cutlass6half_tE19Flash_kernel_traitsILi64ELi64ELi256ELi4ES3_EELb0ELb1ELb0ELb0ELb1ELb0ELb0ELb1ENS_16Flash_fwd_paramsEEEvRKT8_iiiii) ;  /* 0x0000000000087944 */ /* 0x004fea0003c00000 */
[----:B------:R-:W-:Y:S05]  /*0050*/  BSYNC.RECONVERGENT B3 ;  /* 0x0000000000037941 */ /* 0x000fea0003800200 */
.L_x_6344:
[----:B------:R-:W-:Y:S05]  /*0060*/  EXIT ;  /* 0x000000000000794d */ /* 0x000fea0003800000 */
        .type           $_ZN5flash24flash_fwd_splitkv_kernelI23Flash_fwd_kernel_traitsILi64ELi64ELi256ELi4ELb0ELb0EN7cutlass6half_tE19Flash_kernel_traitsILi64ELi64ELi256ELi4ES3_EELb0ELb1ELb0ELb0ELb1ELb0ELb0ELb1EEEvNS_16Flash_fwd_paramsE$_ZN5flash30compute_attn_1rowblock_splitkvI23Flash_fwd_kernel_traitsILi64ELi64ELi256ELi4ELb0ELb0EN7cutlass6half_tE19Flash_kernel_traitsILi64ELi64ELi256ELi4ES3_EELb0ELb1ELb0ELb0ELb1ELb0ELb0ELb1ENS_16Flash_fwd_paramsEEEvRKT8_iiiii,@function
        .size           $_ZN5flash24flash_fwd_splitkv_kernelI23Flash_fwd_kernel_traitsILi64ELi64ELi256ELi4ELb0ELb0EN7cutlass6half_tE19Flash_kernel_traitsILi64ELi64ELi256ELi4ES3_EELb0ELb1ELb0ELb0ELb1ELb0ELb0ELb1EEEvNS_16Flash_fwd_paramsE$_ZN5flash30compute_attn_1rowblock_splitkvI23Flash_fwd_kernel_traitsILi64ELi64ELi256ELi4ELb0ELb0EN7cutlass6half_tE19Flash_kernel_traitsILi64ELi64ELi256ELi4ES3_EELb0ELb1ELb0ELb0ELb1ELb0ELb0ELb1ENS_16Flash_fwd_paramsEEEvRKT8_iiiii,(.L_x_14760 - $_ZN5flash24flash_fwd_splitkv_kernelI23Flash_fwd_kernel_traitsILi64ELi64ELi256ELi4ELb0ELb0EN7cutlass6half_tE19Flash_kernel_traitsILi64ELi64ELi256ELi4ES3_EELb0ELb1ELb0ELb0ELb1ELb0ELb0ELb1EEEvNS_16Flash_fwd_paramsE$_ZN5flash30compute_attn_1rowblock_splitkvI23Flash_fwd_kernel_traitsILi64ELi64ELi256ELi4ELb0ELb0EN7cutlass6half_tE19Flash_kernel_traitsILi64ELi64ELi256ELi4ES3_EELb0ELb1ELb0ELb0ELb1ELb0ELb0ELb1ENS_16Flash_fwd_paramsEEEvRKT8_iiiii)
$_ZN5flash24flash_fwd_splitkv_kernelI23Flash_fwd_kernel_traitsILi64ELi64ELi256ELi4ELb0ELb0EN7cutlass6half_tE19Flash_kernel_traitsILi64ELi64ELi256ELi4ES3_EELb0ELb1ELb0ELb0ELb1ELb0ELb0ELb1EEEvNS_16Flash_fwd_paramsE$_ZN5flash30compute_attn_1rowblock_splitkvI23Flash_fwd_kernel_traitsILi64ELi64ELi256ELi4ELb0ELb0EN7cutlass6half_tE19Flash_kernel_traitsILi64ELi64ELi256ELi4ES3_EELb0ELb1ELb0ELb0ELb1ELb0ELb0ELb1ENS_16Flash_fwd_paramsEEEvRKT8_iiiii:
        /* <DEDUP_REMOVED lines=41> */
.L_x_6346:
[----:B------:R-:W-:Y:S05]  /*0300*/  BSYNC.RECONVERGENT B0 ;  /* 0x0000000000007941 */ /* 0x000fea0003800200 */
.L_x_6345:
[----:B------:R-:W-:Y:S04]  /*0310*/  BSSY.RECONVERGENT B0, `(.L_x_6347) ;  /* 0x0000007000007945 */ /* 0x000fe80003800200 */
[----:B------:R-:W-:Y:S05]  /*0320*/  @!P4 BRA `(.L_x_6348) ;  /* 0x000000000014c947 */ /* 0x000fea0003800000 */
[----:B-----5:R-:W3:Y:S02]  /*0330*/  LD.E.U8 R0, desc[UR4][R134.64+0x1b2] ;  /* 0x0001b20486007980 */ /* 0x020ee4000c101100 */
[----:B---3--:R-:W-:-:S13]  /*0340*/  ISETP.NE.AND P0, PT, R0, RZ, PT ;  /* 0x000000ff0000720c */ /* 0x008fda0003f05270 */
[----:B------:R-:W3:Y:S02]  /*0350*/  @P0 LD.E R0, desc[UR4][R2.64+0x4] ;  /* 0x0000040402000980 */ /* 0x000ee4000c101900 */
[----:B---3--:R-:W-:-:S06]  /*0360*/  @P0 IADD3 R0, PT, PT, R0, -R14, RZ ;  /* 0x8000000e00000210 */ /* 0x008fcc0007ffe0ff */
[----:B------:R3:W5:Y:S02]  /*0370*/  @!P0 LD.E R0, desc[UR4][R2.64] ;  /* 0x0000000402008980 */ /* 0x000764000c101900 */
.L_x_6348:
[----:B------:R-:W-:Y:S05]  /*0380*/  BSYNC.RECONVERGENT B0 ;  /* 0x0000000000007941 */ /* 0x000fea0003800200 */
.L_x_6347:
        /* <DEDUP_REMOVED lines=11> */
.L_x_6350:
[----:B--23--:R-:W2:Y:S01]  /*0440*/  LD.E.64 R2, desc[UR4][R134.64+0x108] ;  /* 0x0001080486027980 */ /* 0x00cea2000c101b00 */
[----:B------:R-:W-:Y:S01]  /*0450*/  BSSY.RECONVERGENT B0, `(.L_x_6352) ;  /* 0x0000006000007945 */ /* 0x000fe20003800200 */
[----:B------:R-:W-:Y:S01]  /*0460*/  IMAD.MOV.U32 R0, RZ, RZ, RZ ;  /* 0x000000ffff007224 */ /* 0x000fe200078e00ff */
[----:B--2---:R-:W-:-:S04]  /*0470*/  ISETP.NE.U32.AND P0, PT, R2, RZ, PT ;  /* 0x000000ff0200720c */ /* 0x004fc80003f05070 */
[----:B------:R-:W-:-:S13]  /*0480*/  ISETP.NE.AND.EX P0, PT, R3, RZ, PT, P0 ;  /* 0x000000ff0300720c */ /* 0x000fda0003f05300 */
[----:B------:R-:W-:Y:S05]  /*0490*/  @!P0 BRA `(.L_x_6353) ;  /* 0x0000000000048947 */ /* 0x000fea0003800000 */
[----:B------:R2:W5:Y:S02]  /*04a0*/  LD.E R0, desc[UR4][R134.64+0xbc] ;  /* 0x0000bc0486007980 */ /* 0x000564000c101900 */
.L_x_6353:
[----:B------:R-:W-:Y:S05]  /*04b0*/  BSYNC.RECONVERGENT B0 ;  /* 0x0000000000007941 */ /* 0x000fea0003800200 */
.L_x_6352:
[----:B-----5:R-:W-:Y:S02]  /*04c0*/  IADD3 R228, PT, PT, R116, R0, RZ ;  /* 0x0000000074e47210 */ /* 0x020fe40007ffe0ff */
.L_x_6351:
[----:B------:R-:W-:Y:S05]  /*04d0*/  BSYNC.RECONVERGENT B1 ;  /* 0x0000000000017941 */ /* 0x000fea0003800200 */
.L_x_6349:
[----:B------:R-:W3:Y:S01]  /*04e0*/  S2R R38, SR_CTAID.X ;  /* 0x0000000000267919 */ /* 0x000ee20000002500 */
[----:B------:R-:W-:Y:S01]  /*04f0*/  MOV R20, 0x50 ;  /* 0x0000005000147802 */ /* 0x000fe20000000f00 */
[----:B------:R-:W-:-:S03]  /*0500*/  IMAD.MOV.U32 R3, RZ, RZ, 0x0 ;  /* 0x00000000ff037424 */ /* 0x000fc600078e00ff */
[----:B------:R-:W-:Y:S01]  /*0510*/  MOV R2, R20 ;  /* 0x0000001400027202 */ /* 0x000fe20000000f00 */
[----:B---3--:R-:W-:-:S05]  /*0520*/  IMAD.SHL.U32 R167, R38, 0x40, RZ ;  /* 0x0000004026a77824 */ /* 0x008fca00078e00ff */
[----:B------:R-:W-:-:S13]  /*0530*/  ISETP.GT.AND P0, PT, R16, R167, PT ;  /* 0x000000a71000720c */ /* 0x000fda0003f04270 */
[----:B-12-4-:R-:W-:Y:S05]  /*0540*/  @!P0 RET.REL.NODEC R2 `(_ZN5flash24flash_fwd_splitkv_kernelI23Flash_fwd_kernel_traitsILi64ELi64ELi256ELi4ELb0ELb0EN7cutlass6half_tE19Flash_kernel_traitsILi64ELi64ELi256ELi4ES3_EELb0ELb1ELb0ELb0ELb1ELb0ELb0ELb1EEEvNS_16Flash_fwd_paramsE) ;  /* 0xfffffff802ac8950 */ /* 0x016fea0003c3ffff */
        /* <DEDUP_REMOVED lines=57> */
[----:B------:R-:W-:-:S04]  /*08e0*/  IMAD.WIDE.U32 R8, R10, R18, R8 ;  /* 0x000000120a087225 */ /* 0x000fc800078e0008 */
[----:B------:R-:W-:-:S06]  /*08f0*/  IMAD.IADD R7, R9, 0x1, R6 ;  /* 0x0000000109077824 */ /* 0x000fcc00078e0206 */
[----:B------:R-:W-:Y:S01]  /*0900*/  @!P0 MOV R6, R8 ;  /* 0x0000000800068202 */ /* 0x000fe20000000f00 */
[----:B------:R-:W-:-:S04]  /*0910*/  @!P0 IMAD R12, R3, R0, RZ ;  /* 0x00000000030c8224 */ /* 0x000fc800078e02ff */
[----:B------:R-:W-:-:S04]  /*0920*/  @!P0 IMAD.WIDE.U32 R10, R2, R0, R6 ;  /* 0x00000000020a8225 */ /* 0x000fc800078e0006 */
[----:B------:R-:W-:Y:S01]  /*0930*/  @!P0 IMAD.IADD R11, R11, 0x1, R12 ;  /* 0x000000010b0b8824 */ /* 0x000fe200078e020c */
[----:B-----5:R-:W-:Y:S01]  /*0940*/  @!P0 LEA R12, P1, R10, R4, 0x1 ;  /* 0x000000040a0c8211 */ /* 0x020fe200078208ff */
[----:B------:R-:W-:Y:S02]  /*0950*/  IMAD R15, R15, R41, R18 ;  /* 0x000000290f0f7224 */ /* 0x000fe400078e0212 */
[----:B------:R-:W-:Y:S01]  /*0960*/  VIADD R14, R0, 0x10 ;  /* 0x00000010000e7836 */ /* 0x000fe20000000000 */
[----:B------:R-:W-:Y:S02]  /*0970*/  @!P0 LEA.HI.X R13, R10, R5, R11, 0x1, P1 ;  /* 0x000000050a0d8211 */ /* 0x000fe400008f0c0b */
[----:B------:R-:W-:Y:S01]  /*0980*/  IADD3 R11, PT, PT, R0, 0x20, RZ ;  /* 0x00000020000b7810 */ /* 0x000fe20007ffe0ff */
[----:B------:R-:W-:Y:S01]  /*0990*/  IMAD R10, R17, R15, R167 ;  /* 0x0000000f110a7224 */ /* 0x000fe200078e02a7 */
[----:B------:R-:W-:Y:S02]  /*09a0*/  ISETP.GE.AND P2, PT, R14, R16, PT ;  /* 0x000000100e00720c */ /* 0x000fe40003f46270 */
[----:B------:R-:W-:-:S02]  /*09b0*/  LOP3.LUT P1, R209, R209, 0x7, RZ, 0xc0, !PT ;  /* 0x00000007d1d17812 */ /* 0x000fc4000782c0ff */
[----:B------:R-:W-:Y:S01]  /*09c0*/  ISETP.GE.AND P3, PT, R11, R16, PT ;  /* 0x000000100b00720c */ /* 0x000fe20003f66270 */
[----:B------:R1:W-:Y:S01]  /*09d0*/  @!P0 ST.E.128 desc[UR4][R12.64], RZ ;  /* 0x000000ff0c008985 */ /* 0x0003e2000c101d04 */
[----:B------:R-:W-:Y:S02]  /*09e0*/  IADD3 R11, P0, PT, R10, R0, RZ ;  /* 0x000000000a0b7210 */ /* 0x000fe40007f1e0ff */
[C---:B------:R-:W-:Y:S02]  /*09f0*/  ISETP.GE.OR P6, PT, R0.reuse, R16, P1 ;  /* 0x000000100000720c */ /* 0x040fe40000fc6670 */
[C---:B------:R-:W-:Y:S02]  /*0a00*/  ISETP.NE.OR P5, PT, R209.reuse, RZ, P2 ;  /* 0x000000ffd100720c */ /* 0x040fe400017a5670 */
[----:B------:R-:W-:Y:S01]  /*0a10*/  ISETP.NE.OR P4, PT, R209, RZ, P3 ;  /* 0x000000ffd100720c */ /* 0x000fe20001f85670 */
[----:B-1----:R-:W-:Y:S01]  /*0a20*/  VIADD R12, R0, 0x30 ;  /* 0x00000030000c7836 */ /* 0x002fe20000000000 */
[----:B------:R-:W-:-:S02]  /*0a30*/  LEA.HI.X.SX32 R13, R10, RZ, 0x1, P0 ;  /* 0x000000ff0a0d7211 */ /* 0x000fc400000f0eff */
[C---:B------:R-:W-:Y:S02]  /*0a40*/  LEA R10, P0, R11.reuse, R134, 0x2 ;  /* 0x000000860b0a7211 */ /* 0x040fe400078010ff */
[----:B------:R-:W-:Y:S02]  /*0a50*/  ISETP.GE.AND P1, PT, R12, R16, PT ;  /* 0x000000100c00720c */ /* 0x000fe40003f26270 */
        /* <DEDUP_REMOVED lines=18> */
.L_x_6356:
[----:B------:R-:W-:Y:S05]  /*0b80*/  BSYNC.RECONVERGENT B0 ;  /* 0x0000000000007941 */ /* 0x000fea0003800200 */
.L_x_6355:
        /* <DEDUP_REMOVED lines=13> */
.L_x_6358:
[----:B------:R-:W-:Y:S05]  /*0c60*/  BSYNC.RECONVERGENT B0 ;  /* 0x0000000000007941 */ /* 0x000fea0003800200 */
.L_x_6357:
        /* <DEDUP_REMOVED lines=12> */
.L_x_6360:
[----:B------:R-:W-:Y:S05]  /*0d30*/  BSYNC.RECONVERGENT B0 ;  /* 0x0000000000007941 */ /* 0x000fea0003800200 */
.L_x_6359:
[----:B------:R-:W-:Y:S01]  /*0d40*/  ISETP.NE.AND P0, PT, R19, RZ, PT ;  /* 0x000000ff1300720c */ /* 0x000fe20003f05270 */
[----:B---3--:R-:W-:Y:S01]  /*0d50*/  IMAD.MOV.U32 R2, RZ, RZ, R20 ;  /* 0x000000ffff027224 */ /* 0x008fe200078e0014 */
[----:B------:R-:W-:Y:S01]  /*0d60*/  MOV R3, 0x0 ;  /* 0x0000000000037802 */ /* 0x000fe20000000f00 */
[----:B------:R-:W-:Y:S04]  /*0d70*/  @!P6 ST.E desc[UR4][R10.64], R18 ;  /* 0x000000120a00e985 */ /* 0x000fe8000c101904 */
[----:B------:R-:W-:Y:S04]  /*0d80*/  @!P5 ST.E desc[UR4][R10.64+0x40], R17 ;  /* 0x000040110a00d985 */ /* 0x000fe8000c101904 */
[----:B------:R1:W-:Y:S02]  /*0d90*/  @!P4 ST.E desc[UR4][R10.64+0x80], R16 ;  /* 0x000080100a00c985 */ /* 0x0003e4000c101904 */
[----:B-12---:R-:W-:Y:S05]  /*0da0*/  @P0 RET.REL.NODEC R2 `(_ZN5flash24flash_fwd_splitkv_kernelI23Flash_fwd_kernel_traitsILi64ELi64ELi256ELi4ELb0ELb0EN7cutlass6half_tE19Flash_kernel_traitsILi64ELi64ELi256ELi4ES3_EELb0ELb1ELb0ELb0ELb1ELb0ELb0ELb1EEEvNS_16Flash_fwd_paramsE) ;  /* 0xfffffff002940950 */ /* 0x006fea0003c3ffff */
[----:B------:R-:W-:Y:S02]  /*0db0*/  MOV R0, 0x7f800000 ;  /* 0x7f80000000007802 */ /* 0x000fe40000000f00 */
[----:B------:R-:W-:Y:S02]  /*0dc0*/  MOV R2, R20 ;  /* 0x0000001400027202 */ /* 0x000fe40000000f00 */
[----:B------:R-:W-:Y:S01]  /*0dd0*/  MOV R3, 0x0 ;  /* 0x0000000000037802 */ /* 0x000fe20000000f00 */
[----:B------:R1:W-:Y:S03]  /*0de0*/  ST.E desc[UR4][R10.64+0xc0], R0 ;  /* 0x0000c0000a007985 */ /* 0x0003e6000c101904 */
[----:B-1----:R-:W-:Y:S05]  /*0df0*/  RET.REL.NODEC R2 `(_ZN5flash24flash_fwd_splitkv_kernelI23Flash_fwd_kernel_traitsILi64ELi64ELi256ELi4ELb0ELb0EN7cutlass6half_tE19Flash_kernel_traitsILi64ELi64ELi256ELi4ES3_EELb0ELb1ELb0ELb0ELb1ELb0ELb0ELb1EEEvNS_16Flash_fwd_paramsE) ;  /* 0xfffffff002807950 */ /* 0x002fea0003c3ffff */
.L_x_6354:
[----:B------:R-:W3:Y:S04]  /*0e00*/  LD.E.64 R2, desc[UR4][R134.64+0x158] ;  /* 0x0001580486027980 */ /* 0x000ee8000c101b00 */
[----:B------:R-:W4:Y:S01]  /*0e10*/  LD.E.64 R20, desc[UR4][R134.64+0x160] ;  /* 0x0001600486147980 */ /* 0x000f22000c101b00 */
[----:B------:R-:W-:Y:S01]  /*0e20*/  IMAD.MOV.U32 R8, RZ, RZ, R41 ;  /* 0x000000ffff087224 */ /* 0x000fe200078e0029 */
[----:B------:R-:W1:Y:S01]  /*0e30*/  S2R R39, SR_CTAID.Z ;  /* 0x0000000000277919 */ /* 0x000e620000002700 */
        /* <DEDUP_REMOVED lines=26> */
[----:B-----5:R-:W-:Y:S02]  /*0fe0*/  IABS R8, R13 ;  /* 0x0000000d00087213 */ /* 0x020fe40000000000 */
        /* <DEDUP_REMOVED lines=8> */
[----:B------:R-:W3:Y:S02]  /*1070*/  LD.E.64 R8, desc[UR4][R10.64+0x50] ;  /* 0x000050040a087980 */ /* 0x000ee4000c101b00 */
        /* <DEDUP_REMOVED lines=72> */
.L_x_6362:
        /* <DEDUP_REMOVED lines=9> */
[----:B---3--:R-:W3:Y:S01]  /*1590*/  LD.E.64 R20, desc[UR4][R10.64+0x50] ;  /* 0x000050040a147980 */ /* 0x008ee2000c101b00 */
[----:B------:R-:W-:-:S02]  /*15a0*/  IABS R9, R39 ;  /* 0x0000002700097213 */ /* 0x000fc40000000000 */
[----:B-----5:R-:W-:Y:S02]  /*15b0*/  @!P0 SHF.R.S32.HI R13, RZ, 0x1f, R8 ;  /* 0x0000001fff0d8819 */ /* 0x020fe40000011408 */
[----:B------:R-:W-:Y:S02]  /*15c0*/  CS2R R32, SRZ ;  /* 0x0000000000207805 */ /* 0x000fe4000001ff00 */
[----:B------:R-:W-:Y:S02]  /*15d0*/  MOV R17, RZ ;  /* 0x000000ff00117202 */ /* 0x000fe40000000f00 */
[----:B----4-:R-:W-:-:S04]  /*15e0*/  IABS R0, R16 ;  /* 0x0000001000007213 */ /* 0x010fc80000000000 */
[----:B------:R-:W4:Y:S08]  /*15f0*/  I2F.RP R2, R0 ;  /* 0x0000000000027306 */ /* 0x000f300000209400 */
[----:B----4-:R-:W4:Y:S02]  /*1600*/  MUFU.RCP R2, R2 ;  /* 0x0000000200027308 */ /* 0x010f240000001000 */
[----:B----4-:R-:W-:-:S06]  /*1610*/  IADD3 R2, PT, PT, R2, 0xffffffe, RZ ;  /* 0x0ffffffe02027810 */ /* 0x010fcc0007ffe0ff */
[----:B------:R-:W4:Y:S01]  /*1620*/  F2I.FTZ.U32.TRUNC.NTZ R3, R2 ;  /* 0x0000000200037305 */ /* 0x000f22000021f000 */
[----:B------:R-:W-:Y:S01]  /*1630*/  IABS R7, R16 ;  /* 0x0000001000077213 */ /* 0x000fe20000000000 */
[----:B----4-:R-:W-:-:S04]  /*1640*/  IMAD.MOV R2, RZ, RZ, -R3 ;  /* 0x000000ffff027224 */ /* 0x010fc800078e0a03 */
[----:B------:R-:W-:Y:S01]  /*1650*/  IMAD R6, R2, R0, RZ ;  /* 0x0000000002067224 */ /* 0x000fe200078e02ff */
[----:B------:R-:W-:-:S05]  /*1660*/  MOV R2, RZ ;  /* 0x000000ff00027202 */ /* 0x000fca0000000f00 */
[----:B------:R-:W-:Y:S01]  /*1670*/  IMAD.HI.U32 R6, R3, R6, R2 ;  /* 0x0000000603067227 */ /* 0x000fe200078e0002 */
[----:B------:R-:W-:-:S03]  /*1680*/  IADD3 R2, PT, PT, RZ, -R7, RZ ;  /* 0x80000007ff027210 */ /* 0x000fc60007ffe0ff */
[----:B------:R-:W-:-:S04]  /*1690*/  IMAD.MOV.U32 R3, RZ, RZ, R9 ;  /* 0x000000ffff037224 */ /* 0x000fc800078e0009 */
[----:B------:R-:W-:-:S04]  /*16a0*/  IMAD.HI.U32 R7, R6, R3, RZ ;  /* 0x0000000306077227 */ /* 0x000fc800078e00ff */
[----:B------:R-:W-:Y:S01]  /*16b0*/  IMAD R6, R7, R2, R3 ;  /* 0x0000000207067224 */ /* 0x000fe200078e0203 */
[----:B------:R-:W-:-:S04]  /*16c0*/  @!P0 SHF.R.S32.HI R3, RZ, 0x1f, R12 ;  /* 0x0000001fff038819 */ /* 0x000fc8000001140c */
[----:B------:R-:W-:Y:S01]  /*16d0*/  ISETP.GT.U32.AND P1, PT, R0, R6, PT ;  /* 0x000000060000720c */ /* 0x000fe20003f24070 */
[----:B--2---:R-:W-:-:S04]  /*16e0*/  @!P0 IMAD R2, R231, R12, RZ ;  /* 0x0000000ce7028224 */ /* 0x004fc800078e02ff */
[----:B------:R-:W-:Y:S02]  /*16f0*/  @!P0 IMAD R9, R3, R230, R2 ;  /* 0x000000e603098224 */ /* 0x000fe400078e0202 */
[----:B------:R-:W-:-:S04]  /*1700*/  @!P0 IMAD.WIDE.U32 R2, R230, R12, RZ ;  /* 0x0000000ce6028225 */ /* 0x000fc800078e00ff */
[----:B------:R-:W-:Y:S02]  /*1710*/  @!P0 IMAD R5, R5, R8, RZ ;  /* 0x0000000805058224 */ /* 0x000fe400078e02ff */
[----:B------:R-:W-:Y:S01]  /*1720*/  @!P1 IADD3 R6, PT, PT, R6, -R0, RZ ;  /* 0x8000000006069210 */ /* 0x000fe20007ffe0ff */
[----:B------:R-:W-:Y:S01]  /*1730*/  @!P0 IMAD.IADD R3, R3, 0x1, R9 ;  /* 0x0000000103038824 */ /* 0x000fe200078e0209 */
[----:B------:R-:W-:Y:S01]  /*1740*/  @P0 IADD3 R9, PT, PT, R12, R14, RZ ;  /* 0x0000000e0c090210 */ /* 0x000fe20007ffe0ff */
[----:B------:R-:W-:Y:S01]  /*1750*/  @!P0 IMAD R13, R4, R13, R5 ;  /* 0x0000000d040d8224 */ /* 0x000fe200078e0205 */
[----:B------:R-:W-:Y:S01]  /*1760*/  ISETP.GE.U32.AND P3, PT, R6, R0, PT ;  /* 0x000000000600720c */ /* 0x000fe20003f66070 */
[----:B------:R-:W-:-:S04]  /*1770*/  @!P0 IMAD.WIDE.U32 R4, R4, R8, R2 ;  /* 0x0000000804048225 */ /* 0x000fc800078e0002 */
        /* <DEDUP_REMOVED lines=10> */
[----:B------:R-:W-:Y:S01]  /*1820*/  LEA R13, R40, 0xffffff00, 0x8 ;  /* 0xffffff00280d7811 */ /* 0x000fe200078e40ff */
[----:B------:R-:W-:Y:S01]  /*1830*/  @!P0 IMAD R6, R67, R12, RZ ;  /* 0x0000000c43068224 */ /* 0x000fe200078e02ff */
[----:B------:R-:W-:-:S02]  /*1840*/  @!P0 SHF.R.S32.HI R5, RZ, 0x1f, R12 ;  /* 0x0000001fff058819 */ /* 0x000fc4000001140c */
[----:B------:R-:W-:Y:S02]  /*1850*/  MOV R2, R4 ;  /* 0x0000000400027202 */ /* 0x000fe40000000f00 */
        /* <DEDUP_REMOVED lines=13> */
[----:B------:R-:W-:Y:S02]  /*1930*/  @!P0 MOV R2, R6 ;  /* 0x0000000600028202 */ /* 0x000fe40000000f00 */
[----:B------:R-:W-:Y:S01]  /*1940*/  @P0 IADD3 R12, PT, PT, R12, R14, RZ ;  /* 0x0000000e0c0c0210 */ /* 0x000fe20007ffe0ff */
[----:B---3--:R-:W-:Y:S01]  /*1950*/  IMAD R14, R21, R0, RZ ;  /* 0x00000000150e7224 */ /* 0x008fe200078e02ff */
        /* <DEDUP_REMOVED lines=12> */
[----:B-1----:R-:W-:Y:S02]  /*1a20*/  @P0 MOV R8, R2 ;  /* 0x0000000200080202 */ /* 0x002fe40000000f00 */
.L_x_6363:
[----:B------:R-:W-:Y:S05]  /*1a30*/  BSYNC.RECONVERGENT B0 ;  /* 0x0000000000007941 */ /* 0x000fea0003800200 */
.L_x_6361:
        /* <DEDUP_REMOVED lines=18> */
[----:B------:R-:W-:-:S04]  /*1b60*/  IMAD.HI.U32 R3, R3, R0, R2 ;  /* 0x0000000003037227 */ /* 0x000fc800078e0002 */
[----:B------:R-:W-:-:S05]  /*1b70*/  IMAD.MOV R0, RZ, RZ, -R5 ;  /* 0x000000ffff007224 */ /* 0x000fca00078e0a05 */
[----:B------:R-:W-:Y:S01]  /*1b80*/  MOV R2, R0 ;  /* 0x0000000000027202 */ /* 0x000fe20000000f00 */
[----:B------:R-:W-:-:S04]  /*1b90*/  IMAD.HI.U32 R0, R3, R9, RZ ;  /* 0x0000000903007227 */ /* 0x000fc800078e00ff */
[----:B------:R-:W-:Y:S01]  /*1ba0*/  IMAD R2, R0, R2, R9 ;  /* 0x0000000200027224 */ /* 0x000fe200078e0209 */
[----:B------:R-:W1:Y:S04]  /*1bb0*/  S2R R10, SR_CgaCtaId ;  /* 0x00000000000a7919 */ /* 0x000e680000008800 */
[----:B------:R-:W-:Y:S01]  /*1bc0*/  ISETP.GT.U32.AND P1, PT, R4, R2, PT ;  /* 0x000000020400720c */ /* 0x000fe20003f24070 */
[----:B------:R-:W-:Y:S02]  /*1bd0*/  IMAD.SHL.U32 R46, R209, 0x8, RZ ;  /* 0x00000008d12e7824 */ /* 0x000fe400078e00ff */
[----:B------:R-:W-:-:S10]  /*1be0*/  IMAD.MOV.U32 R36, RZ, RZ, RZ ;  /* 0x000000ffff247224 */ /* 0x000fd400078e00ff */
[----:B------:R-:W-:Y:S01]  /*1bf0*/  @!P1 IMAD.IADD R2, R2, 0x1, -R4 ;  /* 0x0000000102029824 */ /* 0x000fe200078e0a04 */
[----:B------:R-:W-:Y:S01]  /*1c00*/  LOP3.LUT R3, R39, R16, RZ, 0x3c, !PT ;  /* 0x0000001027037212 */ /* 0x000fe200078e3cff */
[----:B------:R1:W5:Y:S03]  /*1c10*/  @P6 LD.E R36, desc[UR4][R34.64] ;  /* 0x0000000422246980 */ /* 0x000366000c101900 */
[----:B------:R-:W-:Y:S02]  /*1c20*/  ISETP.GE.U32.AND P4, PT, R2, R4, PT ;  /* 0x000000040200720c */ /* 0x000fe40003f86070 */
[C---:B------:R-:W-:Y:S02]  /*1c30*/  LOP3.LUT R2, R46.reuse, 0x1c0, RZ, 0xc0, !PT ;  /* 0x000001c02e027812 */ /* 0x040fe400078ec0ff */
[C---:B------:R-:W-:Y:S02]  /*1c40*/  LOP3.LUT R18, R46.reuse, 0x38, RZ, 0xc0, !PT ;  /* 0x000000382e127812 */ /* 0x040fe400078ec0ff */
[----:B------:R-:W-:-:S02]  /*1c50*/  LOP3.LUT R5, R46, 0x1e00, RZ, 0xc0, !PT ;  /* 0x00001e002e057812 */ /* 0x000fc400078ec0ff */
[----:B------:R-:W-:Y:S02]  /*1c60*/  LOP3.LUT R4, R2, 0x38, R209, 0xf8, !PT ;  /* 0x0000003802047812 */ /* 0x000fe400078ef8d1 */
[----:B------:R-:W-:Y:S02]  /*1c70*/  @!P1 IADD3 R0, PT, PT, R0, 0x1, RZ ;  /* 0x0000000100009810 */ /* 0x000fe40007ffe0ff */
[----:B------:R-:W-:Y:S02]  /*1c80*/  MOV R9, 0x400 ;  /* 0x0000040000097802 */ /* 0x000fe40000000f00 */
[----:B------:R-:W-:Y:S02]  /*1c90*/  ISETP.GE.AND P3, PT, R3, RZ, PT ;  /* 0x000000ff0300720c */ /* 0x000fe40003f66270 */
[----:B------:R-:W-:Y:S01]  /*1ca0*/  ISETP.NE.AND P1, PT, R16, RZ, PT ;  /* 0x000000ff1000720c */ /* 0x000fe20003f25270 */
[----:B------:R-:W-:Y:S01]  /*1cb0*/  @P4 VIADD R0, R0, 0x1 ;  /* 0x0000000100004836 */ /* 0x000fe20000000000 */
[----:B-1----:R-:W-:-:S02]  /*1cc0*/  LEA R220, R10, R9, 0x18 ;  /* 0x000000090adc7211 */ /* 0x002fc400078ec0ff */
[----:B------:R-:W-:Y:S01]  /*1cd0*/  LOP3.LUT R34, R5, R4, R18, 0xf6, !PT ;  /* 0x0000000405227212 */ /* 0x000fe200078ef612 */
[----:B------:R-:W-:Y:S01]  /*1ce0*/  IMAD R4, R17, R66, RZ ;  /* 0x0000004211047224 */ /* 0x000fe200078e02ff */
[----:B------:R-:W-:-:S03]  /*1cf0*/  IADD3 R2, P2, PT, R18, R8, RZ ;  /* 0x0000000812027210 */ /* 0x000fc60007f5e0ff */
[----:B------:R-:W-:Y:S01]  /*1d00*/  IMAD R11, R13, R67, R4 ;  /* 0x000000430d0b7224 */ /* 0x000fe200078e0204 */
[----:B------:R-:W-:Y:S01]  /*1d10*/  MOV R12, R0 ;  /* 0x00000000000c7202 */ /* 0x000fe20000000f00 */
[----:B------:R-:W-:-:S04]  /*1d20*/  IMAD.X R3, RZ, RZ, R14, P2 ;  /* 0x000000ffff037224 */ /* 0x000fc800010e060e */
[----:B------:R-:W-:Y:S01]  /*1d30*/  @!P3 IMAD.MOV R12, RZ, RZ, -R12 ;  /* 0x000000ffff0cb224 */ /* 0x000fe200078e0a0c */
[----:B------:R-:W-:Y:S01]  /*1d40*/  @!P1 LOP3.LUT R12, RZ, R16, RZ, 0x33, !PT ;  /* 0x00000010ff0c9212 */ /* 0x000fe200078e33ff */
[----:B------:R-:W-:Y:S01]  /*1d50*/  IMAD.WIDE.U32 R2, R13, R66, R2 ;  /* 0x000000420d027225 */ /* 0x000fe200078e0002 */
[----:B------:R-:W-:Y:S02]  /*1d60*/  SHF.R.U32.HI R78, RZ, 0x3, R209 ;  /* 0x00000003ff4e7819 */ /* 0x000fe400000116d1 */
[----:B------:R-:W-:Y:S01]  /*1d70*/  SHF.R.S32.HI R35, RZ, 0x1f, R12 ;  /* 0x0000001fff237819 */ /* 0x000fe2000001140c */
[----:B------:R-:W-:Y:S02]  /*1d80*/  IMAD.IADD R3, R3, 0x1, R11 ;  /* 0x0000000103037824 */ /* 0x000fe400078e020b */
[----:B------:R-:W-:Y:S02]  /*1d90*/  IMAD.MOV.U32 R79, RZ, RZ, RZ ;  /* 0x000000ffff4f7224 */ /* 0x000fe400078e00ff */
[----:B------:R-:W-:-:S04]  /*1da0*/  IMAD.WIDE.U32 R2, R12, R30, R2 ;  /* 0x0000001e0c027225 */ /* 0x000fc800078e0002 */
[----:B------:R-:W-:Y:S01]  /*1db0*/  IMAD R11, R231, R78, RZ ;  /* 0x0000004ee70b7224 */ /* 0x000fe200078e02ff */
[C---:B------:R-:W-:Y:S01]  /*1dc0*/  SHF.L.U64.HI R92, R230.reuse, 0x4, R231 ;  /* 0x00000004e65c7819 */ /* 0x040fe200000102e7 */
[----:B------:R-:W-:Y:S01]  /*1dd0*/  IMAD.SHL.U32 R77, R230, 0x10, RZ ;  /* 0x00000010e64d7824 */ /* 0x000fe200078e00ff */
[C---:B------:R-:W-:Y:S02]  /*1de0*/  SHF.L.U64.HI R115, R66.reuse, 0x4, R67 ;  /* 0x0000000442737819 */ /* 0x040fe40000010243 */
[----:B------:R-:W-:Y:S02]  /*1df0*/  SHF.L.U32 R109, R66, 0x4, RZ ;  /* 0x00000004426d7819 */ /* 0x000fe400000006ff */
[----:B------:R-:W-:Y:S01]  /*1e00*/  LEA R85, R34, R220, 0x1 ;  /* 0x000000dc22557211 */ /* 0x000fe200078e08ff */
        /* <DEDUP_REMOVED lines=8> */
[----:B------:R-:W-:Y:S01]  /*1e90*/  IADD3 R4, P1, PT, R18, R0, RZ ;  /* 0x0000000012047210 */ /* 0x000fe20007f3e0ff */
[----:B------:R-:W-:-:S04]  /*1ea0*/  IMAD R0, R31, R12, RZ ;  /* 0x0000000c1f007224 */ /* 0x000fc800078e02ff */
[----:B------:R-:W-:Y:S01]  /*1eb0*/  IMAD.X R5, RZ, RZ, R8, P1 ;  /* 0x000000ffff057224 */ /* 0x000fe200008e0608 */
[----:B------:R-:W-:Y:S01]  /*1ec0*/  @!P0 MOV R111, R7 ;  /* 0x00000007006f8202 */ /* 0x000fe20000000f00 */
[-C--:B------:R-:W-:Y:S02]  /*1ed0*/  IMAD R8, R23, R39.reuse, RZ ;  /* 0x0000002717087224 */ /* 0x080fe400078e02ff */
[----:B------:R-:W-:-:S04]  /*1ee0*/  IMAD.WIDE.U32 R4, R22, R39, R4 ;  /* 0x0000002716047225 */ /* 0x000fc800078e0004 */
[--C-:B------:R-:W-:Y:S02]  /*1ef0*/  @!P0 IMAD.MOV.U32 R110, RZ, RZ, R6.reuse ;  /* 0x000000ffff6e8224 */ /* 0x100fe400078e0006 */
[----:B------:R-:W-:Y:S02]  /*1f00*/  @P0 IMAD.MOV.U32 R110, RZ, RZ, R6 ;  /* 0x000000ffff6e0224 */ /* 0x000fe400078e0006 */
[----:B------:R-:W-:Y:S01]  /*1f10*/  @P0 IMAD.MOV.U32 R111, RZ, RZ, R7 ;  /* 0x000000ffff6f0224 */ /* 0x000fe200078e0007 */
[----:B------:R-:W-:Y:S01]  /*1f20*/  IADD3 R6, P0, PT, R18, R19, RZ ;  /* 0x0000001312067210 */ /* 0x000fe20007f1e0ff */
[----:B------:R-:W-:Y:S02]  /*1f30*/  IMAD R0, R35, R30, R0 ;  /* 0x0000001e23007224 */ /* 0x000fe400078e0200 */
[----:B------:R-:W-:Y:S02]  /*1f40*/  IMAD.IADD R5, R5, 0x1, R8 ;  /* 0x0000000105057824 */ /* 0x000fe400078e0208 */
[----:B------:R-:W-:Y:S01]  /*1f50*/  IMAD.WIDE.U32 R8, R38, 0x40, R78 ;  /* 0x0000004026087825 */ /* 0x000fe200078e004e */
[----:B------:R-:W-:-:S02]  /*1f60*/  IADD3.X R7, PT, PT, RZ, R15, RZ, P0, !PT ;  /* 0x0000000fff077210 */ /* 0x000fc400007fe4ff */
[----:B------:R-:W-:Y:S01]  /*1f70*/  IADD3 R3, PT, PT, R3, R0, RZ ;  /* 0x0000000003037210 */ /* 0x000fe20007ffe0ff */
[----:B------:R-:W-:Y:S02]  /*1f80*/  IMAD R0, R9, R110, RZ ;  /* 0x0000006e09007224 */ /* 0x000fe400078e02ff */
[----:B------:R-:W-:Y:S01]  /*1f90*/  IMAD.WIDE.U32 R6, R78, R230, R6 ;  /* 0x000000e64e067225 */ /* 0x000fe200078e0006 */
[----:B------:R-:W-:-:S03]  /*1fa0*/  SHF.R.S32.HI R10, RZ, 0x1f, R116 ;  /* 0x0000001fff0a7819 */ /* 0x000fc60000011474 */
[C---:B------:R-:W-:Y:S02]  /*1fb0*/  IMAD R13, R8.reuse, R111, R0 ;  /* 0x0000006f080d7224 */ /* 0x040fe400078e0200 */
[----:B------:R-:W-:-:S04]  /*1fc0*/  IMAD.WIDE.U32 R4, R8, R110, R4 ;  /* 0x0000006e08047225 */ /* 0x000fc800078e0004 */
[----:B------:R-:W-:Y:S02]  /*1fd0*/  IMAD R9, R67, R78, RZ ;  /* 0x0000004e43097224 */ /* 0x000fe400078e02ff */
[----:B------:R-:W-:Y:S01]  /*1fe0*/  IMAD.WIDE.U32 R2, R78, R66, R2 ;  /* 0x000000424e027225 */ /* 0x000fe200078e0002 */
[----:B----4-:R-:W-:-:S03]  /*1ff0*/  LEA R39, P1, R6, R24, 0x1 ;  /* 0x0000001806277211 */ /* 0x010fc600078208ff */
[----:B------:R-:W-:Y:S01]  /*2000*/  IMAD.IADD R0, R7, 0x1, R11 ;  /* 0x0000000107007824 */ /* 0x000fe200078e020b */
[----:B------:R-:W-:Y:S01]  /*2010*/  LEA R31, P0, R2, R28, 0x1 ;  /* 0x0000001c021f7211 */ /* 0x000fe200078008ff */
[----:B------:R-:W-:Y:S01]  /*2020*/  IMAD.IADD R7, R5, 0x1, R13 ;  /* 0x0000000105077824 */ /* 0x000fe200078e020d */
[----:B------:R-:W-:Y:S02]  /*2030*/  IADD3 R5, PT, PT, R3, R9, RZ ;  /* 0x0000000903057210 */ /* 0x000fe40007ffe0ff */
[----:B------:R-:W-:Y:S02]  /*2040*/  LEA.HI R8, R10, R116, RZ, 0x8 ;  /* 0x000000740a087211 */ /* 0x000fe400078f40ff */
[----:B------:R-:W-:Y:S02]  /*2050*/  LEA.HI.X R38, R6, R25, R0, 0x1, P1 ;  /* 0x0000001906267211 */ /* 0x000fe400008f0c00 */
[----:B------:R-:W-:Y:S01]  /*2060*/  LEA.HI.X R30, R2, R29, R5, 0x1, P0 ;  /* 0x0000001d021e7211 */ /* 0x000fe200000f0c05 */
[----:B------:R-:W-:Y:S01]  /*2070*/  STL [R1+0x38], R39 ;  /* 0x0000382701007387 */ /* 0x000fe20000100800 */
[----:B------:R-:W-:-:S02]  /*2080*/  SHF.L.U32 R2, R40, 0x8, RZ ;  /* 0x0000000828027819 */ /* 0x000fc400000006ff */
[----:B------:R-:W-:Y:S01]  /*2090*/  SHF.R.S32.HI R3, RZ, 0x8, R8 ;  /* 0x00000008ff037819 */ /* 0x000fe20000011408 */
[----:B------:R-:W-:Y:S02]  /*20a0*/  STL [R1+0x40], R31 ;  /* 0x0000401f01007387 */ /* 0x000fe40000100800 */
[----:B------:R-:W-:Y:S02]  /*20b0*/  VIADD R117, R2, 0xffffff00 ;  /* 0xffffff0002757836 */ /* 0x000fe40000000000 */
[----:B------:R-:W-:Y:S01]  /*20c0*/  STL [R1+0x34], R38 ;  /* 0x0000342601007387 */ /* 0x000fe20000100800 */
[----:B------:R-:W-:-:S03]  /*20d0*/  VIMNMX R93, PT, PT, R42, R3, !PT ;  /* 0x000000032a5d7248 */ /* 0x000fc60007fe0100 */
[----:B------:R-:W-:Y:S01]  /*20e0*/  STL [R1+0x3c], R30 ;  /* 0x00003c1e01007387 */ /* 0x000fe20000100800 */
[----:B------:R-:W-:-:S03]  /*20f0*/  MOV R3, R32 ;  /* 0x0000002000037202 */ /* 0x000fc60000000f00 */
[----:B------:R1:W-:Y:S01]  /*2100*/  STL [R1+0x90], R2 ;  /* 0x0000900201007387 */ /* 0x0003e20000100800 */
[----:B------:R-:W-:Y:S01]  /*2110*/  ISETP.GT.U32.AND P0, PT, R40, R93, PT ;  /* 0x0000005d2800720c */ /* 0x000fe20003f04070 */
[----:B------:R-:W-:Y:S01]  /*2120*/  IMAD.SHL.U32 R0, R209, 0x4, RZ ;  /* 0x00000004d1007824 */ /* 0x000fe200078e00ff */
[----:B------:R-:W-:Y:S01]  /*2130*/  LEA R112, P2, R4, R26, 0x1 ;  /* 0x0000001a04707211 */ /* 0x000fe200078408ff */
[----:B-1----:R-:W-:-:S05]  /*2140*/  IMAD.MOV.U32 R2, RZ, RZ, R33 ;  /* 0x000000ffff027224 */ /* 0x002fca00078e0021 */
[----:B------:R1:W-:Y:S01]  /*2150*/  STL.64 [R1+0x28], R2 ;  /* 0x0000280201007387 */ /* 0x0003e20000100a00 */
[----:B------:R-:W-:Y:S02]  /*2160*/  LOP3.LUT R132, R0, 0x1c, RZ, 0xc0, !PT ;  /* 0x0000001c00847812 */ /* 0x000fe400078ec0ff */
[----:B------:R-:W-:Y:S02]  /*2170*/  LEA.HI.X R113, R4, R27, R7, 0x1, P2 ;  /* 0x0000001b04717211 */ /* 0x000fe400010f0c07 */
        /* <DEDUP_REMOVED lines=73> */
[C---:B------:R-:W-:Y:S01]  /*2610*/  SHF.L.U64.HI R144, R50.reuse, 0x5, R51 ;  /* 0x0000000532907819 */ /* 0x040fe20000010233 */
[----:B------:R-:W-:Y:S01]  /*2620*/  IMAD.WIDE.U32 R4, R117, R54, R2 ;  /* 0x0000003675047225 */ /* 0x000fe200078e0002 */
[----:B------:R-:W-:Y:S02]  /*2630*/  MOV R2, R6 ;  /* 0x0000000600027202 */ /* 0x000fe40000000f00 */
[----:B------:R-:W-:Y:S01]  /*2640*/  IADD3 R3, PT, PT, R7, R13, RZ ;  /* 0x0000000d07037210 */ /* 0x000fe20007ffe0ff */
[-C--:B------:R-:W-:Y:S01]  /*2650*/  IMAD R6, R51, R117.reuse, RZ ;  /* 0x0000007533067224 */ /* 0x080fe200078e02ff */
[C---:B------:R-:W-:Y:S01]  /*2660*/  SHF.L.U32 R145, R50.reuse, 0x5, RZ ;  /* 0x0000000532917819 */ /* 0x040fe200000006ff */
[----:B------:R-:W-:Y:S01]  /*2670*/  IMAD R20, R55, R117, RZ ;  /* 0x0000007537147224 */ /* 0x000fe200078e02ff */
[C---:B------:R-:W-:Y:S01]  /*2680*/  SHF.L.U64.HI R146, R50.reuse, 0x6, R51 ;  /* 0x0000000632927819 */ /* 0x040fe20000010233 */
[----:B------:R-:W-:Y:S01]  /*2690*/  IMAD.WIDE.U32 R2, R117, R50, R2 ;  /* 0x0000003275027225 */ /* 0x000fe200078e0002 */
[----:B------:R-:W-:-:S02]  /*26a0*/  SHF.L.U32 R147, R50, 0x6, RZ ;  /* 0x0000000632937819 */ /* 0x000fc400000006ff */
[C-C-:B------:R-:W-:Y:S01]  /*26b0*/  SHF.L.U64.HI R148, R50.reuse, 0x7, R51.reuse ;  /* 0x0000000732947819 */ /* 0x140fe20000010233 */
        /* <DEDUP_REMOVED lines=52> */
[----:B------:R-:W-:Y:S01]  /*2a00*/  IADD3 R91, PT, PT, R143, R4, RZ ;  /* 0x000000048f5b7210 */ /* 0x000fe20007ffe0ff */
[----:B------:R-:W-:Y:S01]  /*2a10*/  IMAD R3, R51, 0xa0, RZ ;  /* 0x000000a033037824 */ /* 0x000fe200078e02ff */
[----:B------:R-:W-:Y:S01]  /*2a20*/  IADD3 R89, PT, PT, R139, R2, RZ ;  /* 0x000000028b597210 */ /* 0x000fe20007ffe0ff */
[----:B------:R-:W-:Y:S01]  /*2a30*/  IMAD.WIDE.U32 R140, R50, 0xa0, RZ ;  /* 0x000000a0328c7825 */ /* 0x000fe200078e00ff */
[----:B------:R-:W-:-:S03]  /*2a40*/  IADD3 R88, PT, PT, R137, R0, RZ ;  /* 0x0000000089587210 */ /* 0x000fc60007ffe0ff */
[--C-:B------:R-:W-:Y:S02]  /*2a50*/  IMAD.X R45, R15, 0x1, R6.reuse, P1 ;  /* 0x000000010f2d7824 */ /* 0x100fe400008e0606 */
[----:B------:R-:W-:Y:S02]  /*2a60*/  IMAD.X R29, R17, 0x1, R6, P0 ;  /* 0x00000001111d7824 */ /* 0x000fe400000e0606 */
[----:B------:R-:W-:Y:S02]  /*2a70*/  IMAD.SHL.U32 R152, R54, 0x20, RZ ;  /* 0x0000002036987824 */ /* 0x000fe400078e00ff */
[----:B------:R-:W-:Y:S02]  /*2a80*/  IMAD.SHL.U32 R149, R50, 0x80, RZ ;  /* 0x0000008032957824 */ /* 0x000fe400078e00ff */
[----:B------:R-:W-:-:S07]  /*2a90*/  IMAD.IADD R90, R141, 0x1, R3 ;  /* 0x000000018d5a7824 */ /* 0x000fce00078e0203 */
.L_x_6435:
        /* <DEDUP_REMOVED lines=22> */
[C---:B------:R-:W-:Y:S01]  /*2c00*/  ISETP.GE.AND P0, PT, R94.reuse, R56, PT ;  /* 0x000000385e00720c */ /* 0x040fe20003f06270 */
        /* <DEDUP_REMOVED lines=287> */
.L_x_6366:
        /* <DEDUP_REMOVED lines=69> */
.L_x_6370:
[----:B------:R-:W-:Y:S05]  /*4250*/  BSYNC.RECONVERGENT B0 ;  /* 0x0000000000007941 */ /* 0x000fea0003800200 */
.L_x_6369:
        /* <DEDUP_REMOVED lines=54> */
.L_x_6372:
[----:B------:R-:W-:Y:S05]  /*45c0*/  BSYNC.RECONVERGENT B0 ;  /* 0x0000000000007941 */ /* 0x000fea0003800200 */
.L_x_6371:
        /* <DEDUP_REMOVED lines=60> */
.L_x_6374:
[----:B------:R-:W-:Y:S05]  /*4990*/  BSYNC.RECONVERGENT B0 ;  /* 0x0000000000007941 */ /* 0x000fea0003800200 */
.L_x_6373:
        /* <DEDUP_REMOVED lines=60> */
.L_x_6376:
[----:B------:R-:W-:Y:S05]  /*4d60*/  BSYNC.RECONVERGENT B0 ;  /* 0x0000000000007941 */ /* 0x000fea0003800200 */
.L_x_6375:
        /* <DEDUP_REMOVED lines=60> */
.L_x_6378:
[----:B------:R-:W-:Y:S05]  /*5130*/  BSYNC.RECONVERGENT B0 ;  /* 0x0000000000007941 */ /* 0x000fea0003800200 */
.L_x_6377:
        /* <DEDUP_REMOVED lines=60> */
.L_x_6380:
[----:B------:R-:W-:Y:S05]  /*5500*/  BSYNC.RECONVERGENT B0 ;  /* 0x0000000000007941 */ /* 0x000fea0003800200 */
.L_x_6379:
        /* <DEDUP_REMOVED lines=60> */
.L_x_6382:
[----:B------:R-:W-:Y:S05]  /*58d0*/  BSYNC.RECONVERGENT B0 ;  /* 0x0000000000007941 */ /* 0x000fea0003800200 */
.L_x_6381:
        /* <DEDUP_REMOVED lines=60> */
.L_x_6384:
[----:B------:R-:W-:Y:S05]  /*5ca0*/  BSYNC.RECONVERGENT B0 ;  /* 0x0000000000007941 */ /* 0x000fea0003800200 */
.L_x_6383:
        /* <DEDUP_REMOVED lines=60> */
.L_x_6386:
[----:B------:R-:W-:Y:S05]  /*6070*/  BSYNC.RECONVERGENT B0 ;  /* 0x0000000000007941 */ /* 0x000fea0003800200 */
.L_x_6385:
        /* <DEDUP_REMOVED lines=60> */
.L_x_6388:
[----:B------:R-:W-:Y:S05]  /*6440*/  BSYNC.RECONVERGENT B0 ;  /* 0x0000000000007941 */ /* 0x000fea0003800200 */
.L_x_6387:
        /* <DEDUP_REMOVED lines=66> */
.L_x_6390:
[----:B------:R-:W-:Y:S05]  /*6870*/  BSYNC.RECONVERGENT B0 ;  /* 0x0000000000007941 */ /* 0x000fea0003800200 */
.L_x_6389:
        /* <DEDUP_REMOVED lines=66> */
.L_x_6392:
[----:B------:R-:W-:Y:S05]  /*6ca0*/  BSYNC.RECONVERGENT B0 ;  /* 0x0000000000007941 */ /* 0x000fea0003800200 */
.L_x_6391:
        /* <DEDUP_REMOVED lines=66> */
.L_x_6394:
[----:B------:R-:W-:Y:S05]  /*70d0*/  BSYNC.RECONVERGENT B0 ;  /* 0x0000000000007941 */ /* 0x000fea0003800200 */
.L_x_6393:
        /* <DEDUP_REMOVED lines=66> */
.L_x_6396:
[----:B------:R-:W-:Y:S05]  /*7500*/  BSYNC.RECONVERGENT B0 ;  /* 0x0000000000007941 */ /* 0x000fea0003800200 */
.L_x_6395:
        /* <DEDUP_REMOVED lines=66> */
.L_x_6398:
[----:B------:R-:W-:Y:S05]  /*7930*/  BSYNC.RECONVERGENT B0 ;  /* 0x0000000000007941 */ /* 0x000fea0003800200 */
.L_x_6397:
        /* <DEDUP_REMOVED lines=66> */
.L_x_6400:
[----:B------:R-:W-:Y:S05]  /*7d60*/  BSYNC.RECONVERGENT B0 ;  /* 0x0000000000007941 */ /* 0x000fea0003800200 */
.L_x_6399:
[----:B------:R-:W5:Y:S02]  /*7d70*/  LD.E R0, desc[UR4][R134.64+0xd0] ;  /* 0x0000d00486007980 */ /* 0x000f64000c101900 */
[----:B-----5:R-:W-:Y:S05]  /*7d80*/  IMAD.U32 R0, R0, -0x80, RZ ;  /* 0xffffff8000007824 */ /* 0x020fea00078e00ff */
[C---:B------:R-:W-:Y:S02]  /*7d90*/  LEA R28, P1, R0.reuse, R28, 0x1 ;  /* 0x0000001c001c7211 */ /* 0x040fe400078208ff */
[C---:B------:R-:W-:Y:S02]  /*7da0*/  LEA R44, P0, R0.reuse, R44, 0x1 ;  /* 0x0000002c002c7211 */ /* 0x040fe400078008ff */
[C---:B------:R-:W-:Y:S02]  /*7db0*/  LEA.HI.X.SX32 R29, R0.reuse, R29, 0x1, P1 ;  /* 0x0000001d001d7211 */ /* 0x040fe400008f0eff */
[----:B------:R-:W-:Y:S01]  /*7dc0*/  LEA.HI.X.SX32 R45, R0, R45, 0x1, P0 ;  /* 0x0000002d002d7211 */ /* 0x000fe200000f0eff */
[----:B------:R-:W-:Y:S05]  /*7dd0*/  BRA `(.L_x_6367) ;  /* 0x0000006400007947 */ /* 0x000fea0003800000 */
.L_x_6368:
        /* <DEDUP_REMOVED lines=101> */
.L_x_6402:
[----:B------:R-:W-:Y:S05]  /*8430*/  BSYNC.RECONVERGENT B0 ;  /* 0x0000000000007941 */ /* 0x000fea0003800200 */
.L_x_6401:
        /* <DEDUP_REMOVED lines=92> */
.L_x_6404:
[----:B------:R-:W-:Y:S05]  /*8a00*/  BSYNC.RECONVERGENT B0 ;  /* 0x0000000000007941 */ /* 0x000fea0003800200 */
.L_x_6403:
        /* <DEDUP_REMOVED lines=96> */
.L_x_6406:
[----:B------:R-:W-:Y:S05]  /*9010*/  BSYNC.RECONVERGENT B0 ;  /* 0x0000000000007941 */ /* 0x000fea0003800200 */
.L_x_6405:
        /* <DEDUP_REMOVED lines=96> */
.L_x_6408:
[----:B------:R-:W-:Y:S05]  /*9620*/  BSYNC.RECONVERGENT B0 ;  /* 0x0000000000007941 */ /* 0x000fea0003800200 */
.L_x_6407:
        /* <DEDUP_REMOVED lines=96> */
.L_x_6410:
[----:B------:R-:W-:Y:S05]  /*9c30*/  BSYNC.RECONVERGENT B0 ;  /* 0x0000000000007941 */ /* 0x000fea0003800200 */
.L_x_6409:
        /* <DEDUP_REMOVED lines=96> */
.L_x_6412:
[----:B------:R-:W-:Y:S05]  /*a240*/  BSYNC.RECONVERGENT B0 ;  /* 0x0000000000007941 */ /* 0x000fea0003800200 */
.L_x_6411:
        /* <DEDUP_REMOVED lines=96> */
.L_x_6414:
[----:B------:R-:W-:Y:S05]  /*a850*/  BSYNC.RECONVERGENT B0 ;  /* 0x0000000000007941 */ /* 0x000fea0003800200 */
.L_x_6413:
        /* <DEDUP_REMOVED lines=96> */
.L_x_6416:
[----:B------:R-:W-:Y:S05]  /*ae60*/  BSYNC.RECONVERGENT B0 ;  /* 0x0000000000007941 */ /* 0x000fea0003800200 */
.L_x_6415:
        /* <DEDUP_REMOVED lines=96> */
.L_x_6418:
[----:B------:R-:W-:Y:S05]  /*b470*/  BSYNC.RECONVERGENT B0 ;  /* 0x0000000000007941 */ /* 0x000fea0003800200 */
.L_x_6417:
        /* <DEDUP_REMOVED lines=96> */
.L_x_6420:
[----:B------:R-:W-:Y:S05]  /*ba80*/  BSYNC.RECONVERGENT B0 ;  /* 0x0000000000007941 */ /* 0x000fea0003800200 */
.L_x_6419:
        /* <DEDUP_REMOVED lines=103> */
.L_x_6422:
[----:B------:R-:W-:Y:S05]  /*c100*/  BSYNC.RECONVERGENT B0 ;  /* 0x0000000000007941 */ /* 0x000fea0003800200 */
.L_x_6421:
        /* <DEDUP_REMOVED lines=102> */
.L_x_6424:
[----:B------:R-:W-:Y:S05]  /*c770*/  BSYNC.RECONVERGENT B0 ;  /* 0x0000000000007941 */ /* 0x000fea0003800200 */
.L_x_6423:
        /* <DEDUP_REMOVED lines=102> */
.L_x_6426:
[----:B------:R-:W-:Y:S05]  /*cde0*/  BSYNC.RECONVERGENT B0 ;  /* 0x0000000000007941 */ /* 0x000fea0003800200 */
.L_x_6425:
        /* <DEDUP_REMOVED lines=102> */
.L_x_6428:
[----:B------:R-:W-:Y:S05]  /*d450*/  BSYNC.RECONVERGENT B0 ;  /* 0x0000000000007941 */ /* 0x000fea0003800200 */
.L_x_6427:
        /* <DEDUP_REMOVED lines=102> */
.L_x_6430:
[----:B------:R-:W-:Y:S05]  /*dac0*/  BSYNC.RECONVERGENT B0 ;  /* 0x0000000000007941 */ /* 0x000fea0003800200 */
.L_x_6429:
        /* <DEDUP_REMOVED lines=102> */
.L_x_6432:
[----:B------:R-:W-:Y:S05]  /*e130*/  BSYNC.RECONVERGENT B0 ;  /* 0x0000000000007941 */ /* 0x000fea0003800200 */
.L_x_6431:
        /* <DEDUP_REMOVED lines=10> */
.L_x_6367:
[----:B------:R-:W-:Y:S05]  /*e1e0*/  BSYNC.RECONVERGENT B1 ;  /* 0x0000000000017941 */ /* 0x000fea0003800200 */
.L_x_6365:
        /* <DEDUP_REMOVED lines=103> */
.L_x_6434:
[----:B------:R-:W-:Y:S05]  /*e860*/  BSYNC.RECONVERGENT B0 ;  /* 0x0000000000007941 */ /* 0x000fea0003800200 */
.L_x_6433:
[----:B------:R-:W-:Y:S11]  /*e870*/  ISETP.GT.AND P0, PT, R86, R93, PT ;  /* 0x0000005d5600720c */ /* 0x000ff60003f04270 */
[----:B------:R-:W-:Y:S02]  /*e880*/  @!UPT UIADD3 URZ, UPT, UPT, URZ, URZ, URZ ;  /* 0x000000fffffff290 */ /* 0x000fe4000fffe0ff */
[----:B------:R-:W-:Y:S05]  /*e890*/  @P0 BRA `(.L_x_6435) ;  /* 0xffffff4000800947 */ /* 0x000fea000383ffff */
.L_x_6364:
[----:B------:R-:W-:Y:S05]  /*e8a0*/  WARPSYNC.ALL ;  /* 0x0000000000007948 */ /* 0x000fea0003800000 */
[----:B------:R-:W-:Y:S06]  /*e8b0*/  BAR.SYNC.DEFER_BLOCKING 0x0 ;  /* 0x0000000000007b1d */ /* 0x000fec0000010000 */
[----:B------:R2:W5:Y:S04]  /*e8c0*/  LDL R87, [R1+0x170] ;  /* 0x0001700001577983 */ /* 0x0005680000100800 */
[----:B------:R-:W2:Y:S01]  /*e8d0*/  LD.E R35, desc[UR4][R134.64+0xd0] ;  /* 0x0000d00486237980 */ /* 0x000ea2000c101900 */
[----:B------:R-:W-:Y:S01]  /*e8e0*/  BSSY.RECONVERGENT B2, `(.L_x_6436) ;  /* 0x00002e1000027945 */ /* 0x000fe20003800200 */
[C---:B---345:R-:W-:Y:S01]  /*e8f0*/  SHF.L.U64.HI R36, R110.reuse, 0x4, R111 ;  /* 0x000000046e247819 */ /* 0x078fe2000001026f */
[----:B------:R-:W-:Y:S01]  /*e900*/  IMAD.SHL.U32 R26, R110, 0x10, RZ ;  /* 0x000000106e1a7824 */ /* 0x000fe200078e00ff */
[----:B--2---:R-:W-:-:S13]  /*e910*/  ISETP.NE.AND P0, PT, R35, RZ, PT ;  /* 0x000000ff2300720c */ /* 0x004fda0003f05270 */
[----:B------:R-:W-:Y:S05]  /*e920*/  @P0 BRA `(.L_x_6437) ;  /* 0x0000000000800947 */ /* 0x000fea0003800000 */
[----:B------:R-:W-:Y:S01]  /*e930*/  IMAD.IADD R0, R87, 0x1, -R167 ;  /* 0x0000000157007824 */ /* 0x000fe200078e0aa7 */
[----:B-1----:R-:W-:Y:S01]  /*e940*/  LEA R2, P0, R26, R112, 0x1 ;  /* 0x000000701a027211 */ /* 0x002fe200078008ff */
[C---:B------:R-:W-:Y:S01]  /*e950*/  VIADD R40, R78.reuse, 0x20 ;  /* 0x000000204e287836 */ /* 0x040fe20000000000 */
[----:B------:R-:W-:Y:S01]  /*e960*/  BSSY.RECONVERGENT B0, `(.L_x_6438) ;  /* 0x0000014000007945 */ /* 0x000fe20003800200 */
[----:B------:R-:W-:Y:S01]  /*e970*/  VIADD R47, R78, 0x10 ;  /* 0x000000104e2f7836 */ /* 0x000fe20000000000 */
[----:B------:R-:W-:Y:S01]  /*e980*/  LEA.HI.X R3, R26, R113, R36, 0x1, P0 ;  /* 0x000000711a037211 */ /* 0x000fe200000f0c24 */
[C---:B------:R-:W-:Y:S01]  /*e990*/  VIADD R26, R78.reuse, 0x30 ;  /* 0x000000304e1a7836 */ /* 0x040fe20000000000 */
        /* <DEDUP_REMOVED lines=16> */
.L_x_6439:
[----:B------:R-:W-:Y:S05]  /*eaa0*/  BSYNC.RECONVERGENT B0 ;  /* 0x0000000000007941 */ /* 0x000fea0003800200 */
.L_x_6438:
        /* <DEDUP_REMOVED lines=8> */
.L_x_6437:
        /* <DEDUP_REMOVED lines=24> */
[----:B------:R-:W-:Y:S01]  /*ecb0*/  IADD3 R22, PT, PT, -R167, R87, RZ ;  /* 0x00000057a7167210 */ /* 0x000fe20007ffe1ff */
[----:B------:R-:W-:Y:S03]  /*ecc0*/  BSSY.RECONVERGENT B1, `(.L_x_6442) ;  /* 0x0000041000017945 */ /* 0x000fe60003800200 */
        /* <DEDUP_REMOVED lines=10> */
[-C--:B-----5:R-:W-:Y:S02]  /*ed70*/  IADD3 R8, P1, PT, R32, R2.reuse, RZ ;  /* 0x0000000220087210 */ /* 0x0a0fe40007f3e0ff */
[----:B------:R-:W-:Y:S02]  /*ed80*/  IADD3 R2, P0, PT, R30, R2, RZ ;  /* 0x000000021e027210 */ /* 0x000fe40007f1e0ff */
[-C--:B------:R-:W-:Y:S02]  /*ed90*/  IADD3.X R9, PT, PT, R33, R0.reuse, RZ, P1, !PT ;  /* 0x0000000021097210 */ /* 0x080fe40000ffe4ff */
[----:B------:R-:W-:-:S04]  /*eda0*/  IADD3.X R3, PT, PT, R31, R0, RZ, P0, !PT ;  /* 0x000000001f037210 */ /* 0x000fc800007fe4ff */
[----:B------:R-:W2:Y:S04]  /*edb0*/  LD.E.64 R8, desc[UR4][R8.64] ;  /* 0x0000000408087980 */ /* 0x000ea8000c101b00 */
[----:B------:R1:W3:Y:S02]  /*edc0*/  LD.E.64 R10, desc[UR4][R2.64] ;  /* 0x00000004020a7980 */ /* 0x0002e4000c101b00 */
[----:B-1----:R-:W-:Y:S02]  /*edd0*/  MOV R3, R5 ;  /* 0x0000000500037202 */ /* 0x002fe40000000f00 */
        /* <DEDUP_REMOVED lines=9> */
[----:B---3--:R-:W-:-:S02]  /*ee70*/  HADD2.F32 R14, -RZ, R10.H1_H1 ;  /* 0x3000000aff0e7230 */ /* 0x008fc40000004100 */
        /* <DEDUP_REMOVED lines=35> */
.L_x_6445:
[----:B------:R-:W-:Y:S05]  /*f0b0*/  BSYNC.RECONVERGENT B0 ;  /* 0x0000000000007941 */ /* 0x000fea0003800200 */
.L_x_6444:
[----:B-----5:R1:W-:Y:S02]  /*f0c0*/  STS.128 [R85], R4 ;  /* 0x0000000455007388 */ /* 0x0203e40000000c00 */
.L_x_6443:
[----:B------:R-:W-:Y:S05]  /*f0d0*/  BSYNC.RECONVERGENT B1 ;  /* 0x0000000000017941 */ /* 0x000fea0003800200 */
.L_x_6442:
        /* <DEDUP_REMOVED lines=10> */
[----:B------:R-:W-:-:S04]  /*f180*/  IADD3 R0, P0, PT, R42, R21, RZ ;  /* 0x000000152a007210 */ /* 0x000fc80007f1e0ff */
[----:B------:R-:W-:Y:S02]  /*f190*/  LEA.HI.X.SX32 R2, R42, R23, 0x1, P0 ;  /* 0x000000172a027211 */ /* 0x000fe400000f0eff */
[C---:B------:R-:W-:Y:S02]  /*f1a0*/  SHF.L.U32 R3, R0.reuse, 0x1, RZ ;  /* 0x0000000100037819 */ /* 0x040fe400000006ff */
[----:B------:R-:W-:Y:S02]  /*f1b0*/  SHF.L.U64.HI R0, R0, 0x1, R2 ;  /* 0x0000000100007819 */ /* 0x000fe40000010202 */
[-C--:B-----5:R-:W-:Y:S02]  /*f1c0*/  IADD3 R8, P1, PT, R32, R3.reuse, RZ ;  /* 0x0000000320087210 */ /* 0x0a0fe40007f3e0ff */
[----:B------:R-:W-:Y:S02]  /*f1d0*/  IADD3 R2, P0, PT, R30, R3, RZ ;  /* 0x000000031e027210 */ /* 0x000fe40007f1e0ff */
[----:B------:R-:W-:-:S02]  /*f1e0*/  IADD3.X R9, PT, PT, R33, R0, RZ, P1, !PT ;  /* 0x0000000021097210 */ /* 0x000fc40000ffe4ff */
[----:B------:R-:W-:-:S04]  /*f1f0*/  IADD3.X R3, PT, PT, R31, R0, RZ, P0, !PT ;  /* 0x000000001f037210 */ /* 0x000fc800007fe4ff */
[----:B------:R-:W2:Y:S04]  /*f200*/  LD.E.64 R8, desc[UR4][R8.64] ;  /* 0x0000000408087980 */ /* 0x000ea8000c101b00 */
[----:B------:R3:W4:Y:S02]  /*f210*/  LD.E.64 R10, desc[UR4][R2.64] ;  /* 0x00000004020a7980 */ /* 0x000724000c101b00 */
[----:B---3--:R-:W-:Y:S02]  /*f220*/  MOV R3, R5 ;  /* 0x0000000500037202 */ /* 0x008fe40000000f00 */
        /* <DEDUP_REMOVED lines=45> */
.L_x_6449:
[----:B------:R-:W-:Y:S05]  /*f500*/  BSYNC.RECONVERGENT B0 ;  /* 0x0000000000007941 */ /* 0x000fea0003800200 */
.L_x_6448:
[----:B-----5:R2:W-:Y:S02]  /*f510*/  STS.128 [R85+0x800], R4 ;  /* 0x0008000455007388 */ /* 0x0205e40000000c00 */
.L_x_6447:
[----:B------:R-:W-:Y:S05]  /*f520*/  BSYNC.RECONVERGENT B1 ;  /* 0x0000000000017941 */ /* 0x000fea0003800200 */
.L_x_6446:
        /* <DEDUP_REMOVED lines=67> */
.L_x_6453:
[----:B------:R-:W-:Y:S05]  /*f960*/  BSYNC.RECONVERGENT B0 ;  /* 0x0000000000007941 */ /* 0x000fea0003800200 */
.L_x_6452:
[----:B-----5:R3:W-:Y:S02]  /*f970*/  STS.128 [R85+0x1000], R4 ;  /* 0x0010000455007388 */ /* 0x0207e40000000c00 */
.L_x_6451:
[----:B------:R-:W-:Y:S05]  /*f980*/  BSYNC.RECONVERGENT B1 ;  /* 0x0000000000017941 */ /* 0x000fea0003800200 */
.L_x_6450:
        /* <DEDUP_REMOVED lines=19> */
[----:B------:R1:W3:Y:S01]  /*fac0*/  LD.E.64 R10, desc[UR4][R2.64] ;  /* 0x00000004020a7980 */ /* 0x0002e2000c101b00 */
[----:B------:R-:W-:Y:S02]  /*fad0*/  MOV R0, R5 ;  /* 0x0000000500007202 */ /* 0x000fe40000000f00 */
[----:B------:R-:W-:-:S03]  /*fae0*/  MOV R5, R6 ;  /* 0x0000000600057202 */ /* 0x000fc60000000f00 */
[--C-:B-1----:R-:W-:Y:S02]  /*faf0*/  HADD2.F32 R2, -RZ, R0.reuse.H0_H0 ;  /* 0x20000000ff027230 */ /* 0x102fe40000004100 */
[----:B------:R-:W-:Y:S02]  /*fb00*/  HADD2.F32 R0, -RZ, R0.H1_H1 ;  /* 0x30000000ff007230 */ /* 0x000fe40000004100 */
[--C-:B------:R-:W-:Y:S02]  /*fb10*/  HADD2.F32 R3, -RZ, R4.reuse.H1_H1 ;  /* 0x30000004ff037230 */ /* 0x100fe40000004100 */
[----:B------:R-:W-:Y:S02]  /*fb20*/  HADD2.F32 R4, -RZ, R4.H0_H0 ;  /* 0x20000004ff047230 */ /* 0x000fe40000004100 */
[----:B--2---:R-:W-:Y:S02]  /*fb30*/  HADD2.F32 R13, -RZ, R8.H1_H1 ;  /* 0x30000008ff0d7230 */ /* 0x004fe40000004100 */
[----:B---3--:R-:W-:-:S02]  /*fb40*/  HADD2.F32 R12, -RZ, R10.H1_H1 ;  /* 0x3000000aff0c7230 */ /* 0x008fc40000004100 */
        /* <DEDUP_REMOVED lines=36> */
.L_x_6455:
[----:B------:R-:W-:Y:S05]  /*fd90*/  BSYNC.RECONVERGENT B0 ;  /* 0x0000000000007941 */ /* 0x000fea0003800200 */
.L_x_6454:
[----:B-----5:R4:W-:Y:S01]  /*fda0*/  STS.128 [R85+0x1800], R4 ;  /* 0x0018000455007388 */ /* 0x0209e20000000c00 */
[----:B------:R-:W-:Y:S05]  /*fdb0*/  BRA `(.L_x_6440) ;  /* 0x00000018004c7947 */ /* 0x000fea0003800000 */
.L_x_6441:
[----:B------:R-:W-:Y:S01]  /*fdc0*/  IMAD.IADD R43, R87, 0x1, -R167 ;  /* 0x00000001572b7824 */ /* 0x000fe200078e0aa7 */
[----:B------:R-:W-:Y:S01]  /*fdd0*/  ISETP.GE.AND P1, PT, R18, R34, PT ;  /* 0x000000221200720c */ /* 0x000fe20003f26270 */
[----:B------:R-:W-:Y:S01]  /*fde0*/  IMAD.MOV R48, RZ, RZ, -R34 ;  /* 0x000000ffff307224 */ /* 0x000fe200078e0a22 */
[----:B------:R-:W-:Y:S02]  /*fdf0*/  BSSY.RECONVERGENT B1, `(.L_x_6456) ;  /* 0x0000063000017945 */ /* 0x000fe40003800200 */
[----:B------:R-:W-:Y:S02]  /*fe00*/  ISETP.GE.AND P0, PT, R78, R43, PT ;  /* 0x0000002b4e00720c */ /* 0x000fe40003f06270 */
[----:B------:R-:W-:Y:S02]  /*fe10*/  SEL R28, R34, R48, !P1 ;  /* 0x00000030221c7207 */ /* 0x000fe40004800000 */
[----:B------:R-:W-:Y:S02]  /*fe20*/  SHF.R.S32.HI R49, RZ, 0x1f, R48 ;  /* 0x0000001fff317819 */ /* 0x000fe40000011430 */
[----:B------:R-:W-:-:S07]  /*fe30*/  SHF.R.S32.HI R29, RZ, 0x1f, R28 ;  /* 0x0000001fff1d7819 */ /* 0x000fce000001141c */
        /* <DEDUP_REMOVED lines=92> */
.L_x_6459:
[----:B------:R-:W-:Y:S05]  /*10400*/  BSYNC.RECONVERGENT B0 ;  /* 0x0000000000007941 */ /* 0x000fea0003800200 */
.L_x_6458:
[----:B-----5:R1:W-:Y:S02]  /*10410*/  STS.128 [R85], R4 ;  /* 0x0000000455007388 */ /* 0x0203e40000000c00 */
.L_x_6457:
[----:B------:R-:W-:Y:S05]  /*10420*/  BSYNC.RECONVERGENT B1 ;  /* 0x0000000000017941 */ /* 0x000fea0003800200 */
.L_x_6456:
        /* <DEDUP_REMOVED lines=96> */
.L_x_6463:
[----:B------:R-:W-:Y:S05]  /*10a30*/  BSYNC.RECONVERGENT B0 ;  /* 0x0000000000007941 */ /* 0x000fea0003800200 */
.L_x_6462:
[----:B-----5:R2:W-:Y:S02]  /*10a40*/  STS.128 [R85+0x800], R4 ;  /* 0x0008000455007388 */ /* 0x0205e40000000c00 */
.L_x_6461:
[----:B------:R-:W-:Y:S05]  /*10a50*/  BSYNC.RECONVERGENT B1 ;  /* 0x0000000000017941 */ /* 0x000fea0003800200 */
.L_x_6460:
        /* <DEDUP_REMOVED lines=97> */
.L_x_6467:
[----:B------:R-:W-:Y:S05]  /*11070*/  BSYNC.RECONVERGENT B0 ;  /* 0x0000000000007941 */ /* 0x000fea0003800200 */
.L_x_6466:
[----:B-----5:R3:W-:Y:S02]  /*11080*/  STS.128 [R85+0x1000], R4 ;  /* 0x0010000455007388 */ /* 0x0207e40000000c00 */
.L_x_6465:
[----:B------:R-:W-:Y:S05]  /*11090*/  BSYNC.RECONVERGENT B1 ;  /* 0x0000000000017941 */ /* 0x000fea0003800200 */
.L_x_6464:
        /* <DEDUP_REMOVED lines=99> */
.L_x_6469:
[----:B------:R-:W-:Y:S05]  /*116d0*/  BSYNC.RECONVERGENT B0 ;  /* 0x0000000000007941 */ /* 0x000fea0003800200 */
.L_x_6468:
[----:B-----5:R1:W-:Y:S02]  /*116e0*/  STS.128 [R85+0x1800], R4 ;  /* 0x0018000455007388 */ /* 0x0203e40000000c00 */
.L_x_6440:
[----:B------:R-:W-:Y:S05]  /*116f0*/  BSYNC.RECONVERGENT B2 ;  /* 0x0000000000027941 */ /* 0x000fea0003800200 */
.L_x_6436:
[----:B------:R-:W2:Y:S04]  /*11700*/  LDL R0, [R1+0x34] ;  /* 0x0000340001007983 */ /* 0x000ea80000100800 */
[----:B------:R-:W2:Y:S01]  /*11710*/  LDL R229, [R1+0x38] ;  /* 0x0000380001e57983 */ /* 0x000ea20000100800 */
[----:B------:R-:W-:Y:S02]  /*11720*/  IMAD.IADD R19, R228, 0x1, -R117 ;  /* 0x00000001e4137824 */ /* 0x000fe400078e0a75 */
[C---:B------:R-:W-:Y:S01]  /*11730*/  VIADD R28, R78.reuse, 0x40 ;  /* 0x000000404e1c7836 */ /* 0x040fe20000000000 */
[----:B------:R-:W2:Y:S02]  /*11740*/  LDL R34, [R1+0x40] ;  /* 0x0000400001227983 */ /* 0x000ea40000100800 */
[----:B------:R-:W-:-:S02]  /*11750*/  ISETP.GE.AND P4, PT, R78, R19, PT ;  /* 0x000000134e00720c */ /* 0x000fc40003f86270 */
[----:B------:R-:W2:Y:S01]  /*11760*/  LDL R35, [R1+0x3c] ;  /* 0x00003c0001237983 */ /* 0x000ea20000100800 */
[-C--:B------:R-:W-:Y:S02]  /*11770*/  ISETP.GE.AND P0, PT, R40, R19.reuse, PT ;  /* 0x000000132800720c */ /* 0x080fe40003f06270 */
[----:B-1----:R-:W-:Y:S02]  /*11780*/  P2R R15, PR, RZ, 0x10 ;  /* 0x00000010ff0f7803 */ /* 0x002fe40000000000 */
[-C--:B------:R-:W-:Y:S02]  /*11790*/  ISETP.GE.AND P2, PT, R47, R19.reuse, PT ;  /* 0x000000132f00720c */ /* 0x080fe40003f46270 */
[----:B------:R-:W-:Y:S01]  /*117a0*/  ISETP.GE.AND P3, PT, R28, R19, PT ;  /* 0x000000131c00720c */ /* 0x000fe20003f66270 */
[C---:B-----5:R-:W-:Y:S02]  /*117b0*/  VIADD R31, R78.reuse, 0x70 ;  /* 0x000000704e1f7836 */ /* 0x060fe40000000000 */
[C---:B------:R-:W-:Y:S01]  /*117c0*/  VIADD R30, R78.reuse, 0x60 ;  /* 0x000000604e1e7836 */ /* 0x040fe20000000000 */
[C---:B------:R-:W-:Y:S01]  /*117d0*/  LOP3.LUT R32, R78.reuse, 0x80, RZ, 0xfc, !PT ;  /* 0x000000804e207812 */ /* 0x040fe200078efcff */
[----:B------:R-:W-:-:S02]  /*117e0*/  VIADD R29, R78, 0x50 ;  /* 0x000000504e1d7836 */ /* 0x000fc40000000000 */
[C---:B------:R-:W-:Y:S02]  /*117f0*/  VIADD R33, R78.reuse, 0x90 ;  /* 0x000000904e217836 */ /* 0x040fe40000000000 */
[----:B------:R-:W-:-:S03]  /*11800*/  VIADD R23, R78, 0xa0 ;  /* 0x000000a04e177836 */ /* 0x000fc60000000000 */
[----:B------:R-:W-:Y:S01]  /*11810*/  ISETP.GE.AND P6, PT, R33, R19, PT ;  /* 0x000000132100720c */ /* 0x000fe20003fc6270 */
[C---:B------:R-:W-:Y:S02]  /*11820*/  VIADD R22, R78.reuse, 0xb0 ;  /* 0x000000b04e167836 */ /* 0x040fe40000000000 */
[C---:B------:R-:W-:Y:S02]  /*11830*/  VIADD R24, R78.reuse, 0xc0 ;  /* 0x000000c04e187836 */ /* 0x040fe40000000000 */
[C---:B------:R-:W-:Y:S02]  /*11840*/  VIADD R25, R78.reuse, 0xd0 ;  /* 0x000000d04e197836 */ /* 0x040fe40000000000 */
[C---:B------:R-:W-:Y:S02]  /*11850*/  VIADD R27, R78.reuse, 0xe0 ;  /* 0x000000e04e1b7836 */ /* 0x040fe40000000000 */
[----:B------:R-:W-:Y:S02]  /*11860*/  VIADD R78, R78, 0xf0 ;  /* 0x000000f04e4e7836 */ /* 0x000fe40000000000 */
[C---:B------:R-:W-:Y:S01]  /*11870*/  IMAD.SHL.U32 R208, R209.reuse, 0x40, RZ ;  /* 0x00000040d1d07824 */ /* 0x040fe200078e00ff */
[----:B------:R-:W-:Y:S01]  /*11880*/  SHF.R.U32.HI R223, RZ, 0x1, R209 ;  /* 0x00000001ffdf7819 */ /* 0x000fe200000116d1 */
[----:B------:R-:W-:-:S05]  /*11890*/  IMAD.SHL.U32 R224, R209, 0x20, RZ ;  /* 0x00000020d1e07824 */ /* 0x000fca00078e00ff */
[----:B------:R-:W-:Y:S01]  /*118a0*/  LOP3.LUT R224, R224, 0x7c00, RZ, 0xc0, !PT ;  /* 0x00007c00e0e07812 */ /* 0x000fe200078ec0ff */
[----:B--234-:R-:W-:Y:S02]  /*118b0*/  @!P4 IMAD.MOV.U32 R7, RZ, RZ, R0 ;  /* 0x000000ffff07c224 */ /* 0x01cfe400078e0000 */
[----:B------:R-:W-:Y:S01]  /*118c0*/  @!P4 IMAD.MOV.U32 R6, RZ, RZ, R229 ;  /* 0x000000ffff06c224 */ /* 0x000fe200078e00e5 */
[----:B------:R-:W-:-:S04]  /*118d0*/  LEA R2, P1, R77, R229, 0x1 ;  /* 0x000000e54d027211 */ /* 0x000fc800078208ff */
[----:B------:R-:W-:Y:S01]  /*118e0*/  @!PT LDS RZ, [RZ] ;  /* 0x00000000fffff984 */ /* 0x000fe20000000800 */
[----:B------:R-:W-:Y:S01]  /*118f0*/  @!PT LDS RZ, [RZ] ;  /* 0x00000000fffff984 */ /* 0x000fe20000000800 */
[----:B------:R-:W-:Y:S01]  /*11900*/  @!PT LDS RZ, [RZ] ;  /* 0x00000000fffff984 */ /* 0x000fe20000000800 */
[----:B------:R1:W-:Y:S01]  /*11910*/  @!P4 LDGSTS.E.BYPASS.LTC128B.128 [R85+0x2000], desc[UR4][R6.64] ;  /* 0x020000000655cfae */ /* 0x0003e2000b981a04 */
[----:B------:R-:W-:Y:S02]  /*11920*/  ISETP.GE.AND P4, PT, R26, R19, PT ;  /* 0x000000131a00720c */ /* 0x000fe40003f86270 */
[----:B------:R-:W-:Y:S02]  /*11930*/  LEA.HI.X R3, R77, R0, R92, 0x1, P1 ;  /* 0x000000004d037211 */ /* 0x000fe400008f0c5c */
[----:B------:R-:W-:-:S03]  /*11940*/  @!P0 LEA R4, P1, R230, R2, 0x5 ;  /* 0x00000002e6048211 */ /* 0x000fc600078228ff */
[----:B------:R-:W-:Y:S01]  /*11950*/  @!P2 LDGSTS.E.BYPASS.LTC128B.128 [R85+0x2800], desc[UR4][R2.64] ;  /* 0x028000000255afae */ /* 0x000fe2000b981a04 */
[----:B------:R-:W-:Y:S02]  /*11960*/  @!P0 LEA.HI.X R5, R230, R3, R231, 0x5, P1 ;  /* 0x00000003e6058211 */ /* 0x000fe400008f2ce7 */
[-C--:B------:R-:W-:Y:S02]  /*11970*/  ISETP.GE.AND P1, PT, R31, R19.reuse, PT ;  /* 0x000000131f00720c */ /* 0x080fe40003f26270 */
[-C--:B------:R-:W-:Y:S01]  /*11980*/  ISETP.GE.AND P2, PT, R30, R19.reuse, PT ;  /* 0x000000131e00720c */ /* 0x080fe20003f46270 */
[----:B------:R2:W-:Y:S01]  /*11990*/  @!P0 LDGSTS.E.BYPASS.LTC128B.128 [R85+0x3000], desc[UR4][R4.64] ;  /* 0x0300000004558fae */ /* 0x0005e2000b981a04 */
[----:B------:R-:W-:Y:S02]  /*119a0*/  ISETP.GE.AND P0, PT, R32, R19, PT ;  /* 0x000000132000720c */ /* 0x000fe40003f06270 */
[----:B-1----:R-:W-:-:S04]  /*119b0*/  @!P4 LEA R6, P5, R230, R2, 0x6 ;  /* 0x00000002e606c211 */ /* 0x002fc800078a30ff */
[----:B------:R-:W-:Y:S01]  /*119c0*/  @!P4 LEA.HI.X R7, R230, R3, R231, 0x6, P5 ;  /* 0x00000003e607c211 */ /* 0x000fe200028f34e7 */
[----:B------:R-:W-:-:S04]  /*119d0*/  @!P3 IMAD R0, R231, 0x60, RZ ;  /* 0x00000060e700b824 */ /* 0x000fc800078e02ff */
[----:B------:R1:W-:Y:S01]  /*119e0*/  @!P4 LDGSTS.E.BYPASS.LTC128B.128 [R85+0x3800], desc[UR4][R6.64] ;  /* 0x038000000655cfae */ /* 0x0003e2000b981a04 */
[----:B------:R-:W-:Y:S01]  /*119f0*/  ISETP.GE.AND P4, PT, R29, R19, PT ;  /* 0x000000131d00720c */ /* 0x000fe20003f86270 */
[----:B--2---:R-:W-:Y:S02]  /*11a00*/  @!P3 IMAD.MOV.U32 R4, RZ, RZ, R2 ;  /* 0x000000ffff04b224 */ /* 0x004fe400078e0002 */
[----:B------:R-:W-:Y:S02]  /*11a10*/  @!P3 IMAD.MOV.U32 R5, RZ, RZ, R3 ;  /* 0x000000ffff05b224 */ /* 0x000fe400078e0003 */
[----:B------:R-:W-:-:S04]  /*11a20*/  @!P3 IMAD.WIDE.U32 R4, R230, 0x60, R4 ;  /* 0x00000060e604b825 */ /* 0x000fc800078e0004 */
[----:B------:R-:W-:Y:S02]  /*11a30*/  @!P3 IMAD.IADD R5, R0, 0x1, R5 ;  /* 0x000000010005b824 */ /* 0x000fe400078e0205 */
[--C-:B------:R-:W-:Y:S02]  /*11a40*/  @!P2 IMAD.MOV.U32 R8, RZ, RZ, R2.reuse ;  /* 0x000000ffff08a224 */ /* 0x100fe400078e0002 */
[----:B------:R-:W-:Y:S01]  /*11a50*/  @!P2 IMAD.MOV.U32 R9, RZ, RZ, R3 ;  /* 0x000000ffff09a224 */ /* 0x000fe200078e0003 */
[----:B------:R2:W-:Y:S01]  /*11a60*/  @!P3 LDGSTS.E.BYPASS.LTC128B.128 [R85+0x4000], desc[UR4][R4.64] ;  /* 0x040000000455bfae */ /* 0x0005e2000b981a04 */
[----:B------:R-:W-:Y:S01]  /*11a70*/  @!P1 IMAD R13, R231, 0xc0, RZ ;  /* 0x000000c0e70d9824 */ /* 0x000fe200078e02ff */
[----:B------:R-:W-:Y:S01]  /*11a80*/  @!P4 LEA R12, P3, R230, R2, 0x7 ;  /* 0x00000002e60cc211 */ /* 0x000fe200078638ff */
[--C-:B------:R-:W-:Y:S02]  /*11a90*/  @!P0 IMAD.MOV.U32 R10, RZ, RZ, R2.reuse ;  /* 0x000000ffff0a8224 */ /* 0x100fe400078e0002 */
[----:B-1----:R-:W-:-:S02]  /*11aa0*/  @!P1 IMAD.MOV.U32 R6, RZ, RZ, R2 ;  /* 0x000000ffff069224 */ /* 0x002fc400078e0002 */
[--C-:B------:R-:W-:Y:S01]  /*11ab0*/  @!P1 IMAD.MOV.U32 R7, RZ, RZ, R3.reuse ;  /* 0x000000ffff079224 */ /* 0x100fe200078e0003 */
[----:B------:R-:W-:Y:S01]  /*11ac0*/  ISETP.GE.AND P5, PT, R23, R19, PT ;  /* 0x000000131700720c */ /* 0x000fe20003fa6270 */
[----:B------:R-:W-:Y:S02]  /*11ad0*/  @!P0 IMAD.MOV.U32 R11, RZ, RZ, R3 ;  /* 0x000000ffff0b8224 */ /* 0x000fe400078e0003 */
[----:B------:R-:W-:-:S04]  /*11ae0*/  @!P1 IMAD.WIDE.U32 R6, R230, 0xc0, R6 ;  /* 0x000000c0e6069825 */ /* 0x000fc800078e0006 */
[----:B------:R-:W-:Y:S02]  /*11af0*/  @!P2 IMAD R0, R231, 0xa0, RZ ;  /* 0x000000a0e700a824 */ /* 0x000fe400078e02ff */
[----:B------:R-:W-:-:S04]  /*11b00*/  @!P2 IMAD.WIDE.U32 R8, R230, 0xa0, R8 ;  /* 0x000000a0e608a825 */ /* 0x000fc800078e0008 */
[----:B------:R-:W-:Y:S02]  /*11b10*/  @!P0 IMAD R14, R231, 0xe0, RZ ;  /* 0x000000e0e70e8824 */ /* 0x000fe400078e02ff */
[----:B------:R-:W-:-:S04]  /*11b20*/  @!P0 IMAD.WIDE.U32 R10, R230, 0xe0, R10 ;  /* 0x000000e0e60a8825 */ /* 0x000fc800078e000a */
[----:B------:R-:W-:Y:S01]  /*11b30*/  @!P1 IMAD.IADD R7, R13, 0x1, R7 ;  /* 0x000000010d079824 */ /* 0x000fe200078e0207 */
[----:B------:R-:W-:Y:S01]  /*11b40*/  @!P4 LEA.HI.X R13, R230, R3, R231, 0x7, P3 ;  /* 0x00000003e60dc211 */ /* 0x000fe200018f3ce7 */
[----:B------:R-:W-:Y:S02]  /*11b50*/  @!P2 IMAD.IADD R9, R0, 0x1, R9 ;  /* 0x000000010009a824 */ /* 0x000fe400078e0209 */
[----:B--2---:R-:W-:Y:S02]  /*11b60*/  @!P0 IMAD.IADD R5, R14, 0x1, R11 ;  /* 0x000000010e058824 */ /* 0x004fe400078e020b */
[----:B------:R-:W-:Y:S01]  /*11b70*/  @!P0 IMAD.MOV.U32 R4, RZ, RZ, R10 ;  /* 0x000000ffff048224 */ /* 0x000fe200078e000a */
[----:B------:R-:W-:Y:S01]  /*11b80*/  @!P4 LDGSTS.E.BYPASS.LTC128B.128 [R85+0x4800], desc[UR4][R12.64] ;  /* 0x048000000c55cfae */ /* 0x000fe2000b981a04 */
[----:B------:R-:W-:Y:S02]  /*11b90*/  @!P6 LEA R10, P3, R230, R2, 0x8 ;  /* 0x00000002e60ae211 */ /* 0x000fe400078640ff */
[-C--:B------:R-:W-:Y:S01]  /*11ba0*/  ISETP.GE.AND P4, PT, R22, R19.reuse, PT ;  /* 0x000000131600720c */ /* 0x080fe20003f86270 */
[----:B------:R-:W-:Y:S01]  /*11bb0*/  @!P2 LDGSTS.E.BYPASS.LTC128B.128 [R85+0x5000], desc[UR4][R8.64] ;  /* 0x050000000855afae */ /* 0x000fe2000b981a04 */
[----:B------:R-:W-:-:S03]  /*11bc0*/  ISETP.GE.AND P2, PT, R25, R19, PT ;  /* 0x000000131900720c */ /* 0x000fc60003f46270 */
[----:B------:R-:W-:Y:S01]  /*11bd0*/  @!P1 LDGSTS.E.BYPASS.LTC128B.128 [R85+0x5800], desc[UR4][R6.64] ;  /* 0x0580000006559fae */ /* 0x000fe2000b981a04 */
[----:B------:R-:W-:-:S03]  /*11be0*/  @!P6 LEA.HI.X R11, R230, R3, R231, 0x8, P3 ;  /* 0x00000003e60be211 */ /* 0x000fc600018f44e7 */
[----:B------:R1:W-:Y:S01]  /*11bf0*/  @!P0 LDGSTS.E.BYPASS.LTC128B.128 [R85+0x6000], desc[UR4][R4.64] ;  /* 0x0600000004558fae */ /* 0x0003e2000b981a04 */
[-C--:B------:R-:W-:Y:S02]  /*11c00*/  ISETP.GE.AND P1, PT, R27, R19.reuse, PT ;  /* 0x000000131b00720c */ /* 0x080fe40003f26270 */
[-C--:B------:R-:W-:Y:S01]  /*11c10*/  ISETP.GE.AND P0, PT, R78, R19.reuse, PT ;  /* 0x000000134e00720c */ /* 0x080fe20003f06270 */
[----:B------:R-:W-:Y:S01]  /*11c20*/  @!P5 IMAD R14, R231, 0x120, RZ ;  /* 0x00000120e70ed824 */ /* 0x000fe200078e02ff */
[----:B------:R-:W-:Y:S01]  /*11c30*/  ISETP.GE.AND P3, PT, R24, R19, PT ;  /* 0x000000131800720c */ /* 0x000fe20003f66270 */
[----:B------:R2:W-:Y:S01]  /*11c40*/  @!P6 LDGSTS.E.BYPASS.LTC128B.128 [R85+0x6800], desc[UR4][R10.64] ;  /* 0x068000000a55efae */ /* 0x0005e2000b981a04 */
[----:B------:R-:W-:Y:S01]  /*11c50*/  ISETP.NE.AND P6, PT, R15, RZ, PT ;  /* 0x000000ff0f00720c */ /* 0x000fe20003fc5270 */
[----:B------:R-:W-:Y:S02]  /*11c60*/  @!P2 IMAD R0, R231, 0x180, RZ ;  /* 0x00000180e700a824 */ /* 0x000fe400078e02ff */
[----:B-1----:R-:W-:-:S02]  /*11c70*/  @!P5 IMAD.MOV.U32 R4, RZ, RZ, R2 ;  /* 0x000000ffff04d224 */ /* 0x002fc400078e0002 */
[----:B------:R-:W-:Y:S02]  /*11c80*/  @!P5 IMAD.MOV.U32 R5, RZ, RZ, R3 ;  /* 0x000000ffff05d224 */ /* 0x000fe400078e0003 */
[----:B------:R-:W-:-:S04]  /*11c90*/  @!P5 IMAD.WIDE.U32 R4, R230, 0x120, R4 ;  /* 0x00000120e604d825 */ /* 0x000fc800078e0004 */
[----:B------:R-:W-:Y:S02]  /*11ca0*/  @!P5 IMAD.IADD R15, R14, 0x1, R5 ;  /* 0x000000010e0fd824 */ /* 0x000fe400078e0205 */
[----:B------:R-:W-:Y:S02]  /*11cb0*/  @!P5 IMAD.MOV.U32 R14, RZ, RZ, R4 ;  /* 0x000000ffff0ed224 */ /* 0x000fe400078e0004 */
[--C-:B------:R-:W-:Y:S02]  /*11cc0*/  @!P4 IMAD.MOV.U32 R4, RZ, RZ, R2.reuse ;  /* 0x000000ffff04c224 */ /* 0x100fe400078e0002 */
[--C-:B------:R-:W-:Y:S01]  /*11cd0*/  @!P4 IMAD.MOV.U32 R5, RZ, RZ, R3.reuse ;  /* 0x000000ffff05c224 */ /* 0x100fe200078e0003 */
[----:B------:R-:W-:Y:S01]  /*11ce0*/  @!P5 LDGSTS.E.BYPASS.LTC128B.128 [R85+0x7000], desc[UR4][R14.64] ;  /* 0x070000000e55dfae */ /* 0x000fe2000b981a04 */
[----:B------:R-:W-:Y:S02]  /*11cf0*/  @!P2 IMAD.MOV.U32 R6, RZ, RZ, R2 ;  /* 0x000000ffff06a224 */ /* 0x000fe400078e0002 */
[----:B------:R-:W-:-:S02]  /*11d00*/  @!P2 IMAD.MOV.U32 R7, RZ, RZ, R3 ;  /* 0x000000ffff07a224 */ /* 0x000fc400078e0003 */
[--C-:B------:R-:W-:Y:S02]  /*11d10*/  @!P1 IMAD.MOV.U32 R12, RZ, RZ, R2.reuse ;  /* 0x000000ffff0c9224 */ /* 0x100fe400078e0002 */
[--C-:B------:R-:W-:Y:S02]  /*11d20*/  @!P1 IMAD.MOV.U32 R13, RZ, RZ, R3.reuse ;  /* 0x000000ffff0d9224 */ /* 0x100fe400078e0003 */
[----:B------:R-:W-:Y:S02]  /*11d30*/  @!P0 IMAD.MOV.U32 R16, RZ, RZ, R2 ;  /* 0x000000ffff108224 */ /* 0x000fe400078e0002 */
[----:B------:R-:W-:Y:S02]  /*11d40*/  @!P0 IMAD.MOV.U32 R17, RZ, RZ, R3 ;  /* 0x000000ffff118224 */ /* 0x000fe400078e0003 */
[----:B--2---:R-:W-:Y:S02]  /*11d50*/  @!P4 IMAD R10, R231, 0x140, RZ ;  /* 0x00000140e70ac824 */ /* 0x004fe400078e02ff */
[----:B------:R-:W-:-:S04]  /*11d60*/  @!P4 IMAD.WIDE.U32 R4, R230, 0x140, R4 ;  /* 0x00000140e604c825 */ /* 0x000fc800078e0004 */
[----:B------:R-:W-:Y:S02]  /*11d70*/  @!P3 IMAD R8, R231, 0x160, RZ ;  /* 0x00000160e708b824 */ /* 0x000fe400078e02ff */
[----:B------:R-:W-:-:S04]  /*11d80*/  @!P3 IMAD.WIDE.U32 R2, R230, 0x160, R2 ;  /* 0x00000160e602b825 */ /* 0x000fc800078e0002 */
        /* <DEDUP_REMOVED lines=20> */
[----:B------:R-:W-:-:S03]  /*11ed0*/  ISETP.GE.AND P3, PT, R47, R19, PT ;  /* 0x000000132f00720c */ /* 0x000fc60003f66270 */
[----:B------:R-:W2:Y:S04]  /*11ee0*/  LD.E R45, desc[UR4][R134.64+0x184] ;  /* 0x00018404862d7980 */ /* 0x000ea8000c101900 */
[----:B------:R-:W3:Y:S01]  /*11ef0*/  LD.E R47, desc[UR4][R134.64+0x188] ;  /* 0x00018804862f7980 */ /* 0x000ee2000c101900 */
[----:B------:R-:W-:Y:S01]  /*11f00*/  ISETP.GE.AND P2, PT, R40, R19, PT ;  /* 0x000000132800720c */ /* 0x000fe20003f46270 */
[----:B------:R-:W-:-:S04]  /*11f10*/  DEPBAR.LE SB0, 0x0 ;  /* 0x000080000000791a */ /* 0x000fc80000000000 */
[----:B------:R-:W-:Y:S01]  /*11f20*/  BAR.SYNC.DEFER_BLOCKING 0x0 ;  /* 0x0000000000007b1d */ /* 0x000fe20000010000 */
[C---:B-1----:R-:W-:Y:S01]  /*11f30*/  LEA R2, P0, R109.reuse, R34, 0x1 ;  /* 0x000000226d027211 */ /* 0x042fe200078008ff */
[----:B------:R-:W-:Y:S02]  /*11f40*/  @!P6 IMAD.MOV.U32 R4, RZ, RZ, R34 ;  /* 0x000000ffff04e224 */ /* 0x000fe400078e0022 */
[----:B------:R-:W-:Y:S01]  /*11f50*/  @!P6 IMAD.MOV.U32 R5, RZ, RZ, R35 ;  /* 0x000000ffff05e224 */ /* 0x000fe200078e0023 */
        /* <DEDUP_REMOVED lines=14> */
[C-C-:B------:R-:W-:Y:S02]  /*12040*/  @!P2 LEA.HI.X R9, R66.reuse, R3, R67.reuse, 0x5, P3 ;  /* 0x000000034209a211 */ /* 0x140fe400018f2c43 */
[-C--:B------:R-:W-:Y:S02]  /*12050*/  ISETP.GE.AND P3, PT, R29, R19.reuse, PT ;  /* 0x000000131d00720c */ /* 0x080fe40003f66270 */
[----:B------:R-:W-:Y:S02]  /*12060*/  @!P1 LEA R6, P4, R66, R2, 0x6 ;  /* 0x0000000242069211 */ /* 0x000fe400078830ff */
[----:B------:R-:W-:Y:S02]  /*12070*/  ISETP.GE.AND P6, PT, R30, R19, PT ;  /* 0x000000131e00720c */ /* 0x000fe40003fc6270 */
[----:B------:R-:W-:Y:S01]  /*12080*/  @!P1 LEA.HI.X R7, R66, R3, R67, 0x6, P4 ;  /* 0x0000000342079211 */ /* 0x000fe200020f3443 */
[----:B-1----:R-:W-:Y:S02]  /*12090*/  @!P0 IMAD.MOV.U32 R4, RZ, RZ, R2 ;  /* 0x000000ffff048224 */ /* 0x002fe400078e0002 */
[----:B------:R-:W-:Y:S01]  /*120a0*/  @!P0 IMAD.MOV.U32 R5, RZ, RZ, R3 ;  /* 0x000000ffff058224 */ /* 0x000fe200078e0003 */
[----:B------:R-:W-:Y:S01]  /*120b0*/  @P2 STS.128 [R85+0xb000], RZ ;  /* 0x00b000ff55002388 */ /* 0x000fe20000000c00 */
[----:B------:R-:W-:-:S02]  /*120c0*/  @!P0 IMAD R0, R67, 0x60, RZ ;  /* 0x0000006043008824 */ /* 0x000fc400078e02ff */
[----:B------:R-:W-:Y:S01]  /*120d0*/  @!P0 IMAD.WIDE.U32 R4, R66, 0x60, R4 ;  /* 0x0000006042048825 */ /* 0x000fe200078e0004 */
        /* <DEDUP_REMOVED lines=15> */
[----:B------:R-:W-:Y:S01]  /*121d0*/  ISETP.GE.AND P0, PT, R32, R19, PT ;  /* 0x000000132000720c */ /* 0x000fe20003f06270 */
[----:B------:R-:W-:Y:S01]  /*121e0*/  @!P6 IMAD R0, R67, 0xa0, RZ ;  /* 0x000000a04300e824 */ /* 0x000fe200078e02ff */
[----:B-1----:R-:W-:-:S04]  /*121f0*/  @!P3 LEA R6, P1, R66, R2, 0x7 ;  /* 0x000000024206b211 */ /* 0x002fc800078238ff */
[C---:B------:R-:W-:Y:S02]  /*12200*/  @!P3 LEA.HI.X R7, R66.reuse, R3, R67, 0x7, P1 ;  /* 0x000000034207b211 */ /* 0x040fe400008f3c43 */
[----:B------:R-:W-:Y:S01]  /*12210*/  ISETP.GE.AND P1, PT, R31, R19, PT ;  /* 0x000000131f00720c */ /* 0x000fe20003f26270 */
[----:B----4-:R-:W-:Y:S02]  /*12220*/  @!P6 IMAD.MOV.U32 R4, RZ, RZ, R2 ;  /* 0x000000ffff04e224 */ /* 0x010fe400078e0002 */
[----:B------:R-:W-:Y:S02]  /*12230*/  @!P6 IMAD.MOV.U32 R5, RZ, RZ, R3 ;  /* 0x000000ffff05e224 */ /* 0x000fe400078e0003 */
[----:B------:R-:W-:Y:S01]  /*12240*/  @!P6 IMAD.WIDE.U32 R4, R66, 0xa0, R4 ;  /* 0x000000a04204e825 */ /* 0x000fe200078e0004 */
[----:B------:R-:W-:Y:S03]  /*12250*/  @P3 STS.128 [R85+0xc800], RZ ;  /* 0x00c800ff55003388 */ /* 0x000fe60000000c00 */
[----:B------:R-:W-:Y:S01]  /*12260*/  @!P6 IMAD.IADD R5, R0, 0x1, R5 ;  /* 0x000000010005e824 */ /* 0x000fe200078e0205 */
[----:B------:R-:W-:Y:S01]  /*12270*/  @!PT LDS RZ, [RZ] ;  /* 0x00000000fffff984 */ /* 0x000fe20000000800 */
[----:B------:R-:W-:Y:S01]  /*12280*/  @!PT LDS RZ, [RZ] ;  /* 0x00000000fffff984 */ /* 0x000fe20000000800 */
[----:B------:R-:W-:Y:S01]  /*12290*/  @!PT LDS RZ, [RZ] ;  /* 0x00000000fffff984 */ /* 0x000fe20000000800 */
[----:B------:R1:W-:Y:S01]  /*122a0*/  @!P3 LDGSTS.E.BYPASS.LTC128B.128 [R85+0xc800], desc[UR4][R6.64] ;  /* 0x0c8000000655bfae */ /* 0x0003e2000b981a04 */
[----:B------:R-:W-:-:S02]  /*122b0*/  @!P0 IMAD.MOV.U32 R8, RZ, RZ, R2 ;  /* 0x000000ffff088224 */ /* 0x000fc400078e0002 */
[----:B------:R-:W-:Y:S01]  /*122c0*/  @!P0 IMAD.MOV.U32 R9, RZ, RZ, R3 ;  /* 0x000000ffff098224 */ /* 0x000fe200078e0003 */
[----:B------:R-:W-:Y:S01]  /*122d0*/  @P6 STS.128 [R85+0xd000], RZ ;  /* 0x00d000ff55006388 */ /* 0x000fe20000000c00 */
[----:B------:R-:W-:-:S03]  /*122e0*/  @!P1 IMAD R10, R67, 0xc0, RZ ;  /* 0x000000c0430a9824 */ /* 0x000fc600078e02ff */
[----:B------:R-:W-:Y:S01]  /*122f0*/  @!PT LDS RZ, [RZ] ;  /* 0x00000000fffff984 */ /* 0x000fe20000000800 */
[----:B------:R-:W-:Y:S01]  /*12300*/  @!PT LDS RZ, [RZ] ;  /* 0x00000000fffff984 */ /* 0x000fe20000000800 */
[----:B------:R-:W-:Y:S01]  /*12310*/  @!PT LDS RZ, [RZ] ;  /* 0x00000000fffff984 */ /* 0x000fe20000000800 */
[----:B------:R4:W-:Y:S01]  /*12320*/  @!P6 LDGSTS.E.BYPASS.LTC128B.128 [R85+0xd000], desc[UR4][R4.64] ;  /* 0x0d0000000455efae */ /* 0x0009e2000b981a04 */
[-C--:B------:R-:W-:Y:S01]  /*12330*/  ISETP.GE.AND P6, PT, R33, R19.reuse, PT ;  /* 0x000000132100720c */ /* 0x080fe20003fc6270 */
[----:B------:R-:W-:Y:S01]  /*12340*/  @!P0 IMAD R0, R67, 0xe0, RZ ;  /* 0x000000e043008824 */ /* 0x000fe200078e02ff */
[----:B------:R-:W-:Y:S01]  /*12350*/  ISETP.GE.AND P5, PT, R23, R19, PT ;  /* 0x000000131700720c */ /* 0x000fe20003fa6270 */
[----:B------:R-:W-:Y:S01]  /*12360*/  @!P0 IMAD.WIDE.U32 R8, R66, 0xe0, R8 ;  /* 0x000000e042088825 */ /* 0x000fe200078e0008 */
[----:B------:R-:W-:Y:S03]  /*12370*/  @P1 STS.128 [R85+0xd800], RZ ;  /* 0x00d800ff55001388 */ /* 0x000fe60000000c00 */
[----:B-1----:R-:W-:Y:S02]  /*12380*/  @!P1 IMAD.MOV.U32 R6, RZ, RZ, R2 ;  /* 0x000000ffff069224 */ /* 0x002fe400078e0002 */
[----:B------:R-:W-:-:S02]  /*12390*/  @!P1 IMAD.MOV.U32 R7, RZ, RZ, R3 ;  /* 0x000000ffff079224 */ /* 0x000fc400078e0003 */
[----:B------:R-:W-:-:S04]  /*123a0*/  @!P1 IMAD.WIDE.U32 R6, R66, 0xc0, R6 ;  /* 0x000000c042069825 */ /* 0x000fc800078e0006 */
[----:B------:R-:W-:Y:S02]  /*123b0*/  @!P1 IMAD.IADD R7, R10, 0x1, R7 ;  /* 0x000000010a079824 */ /* 0x000fe400078e0207 */
[----:B----4-:R-:W-:Y:S02]  /*123c0*/  @!P0 IMAD.IADD R5, R0, 0x1, R9 ;  /* 0x0000000100058824 */ /* 0x010fe400078e0209 */
[----:B------:R-:W-:Y:S01]  /*123d0*/  @!P0 IMAD.MOV.U32 R4, RZ, RZ, R8 ;  /* 0x000000ffff048224 */ /* 0x000fe200078e0008 */
[----:B------:R-:W-:Y:S01]  /*123e0*/  @!PT LDS RZ, [RZ] ;  /* 0x00000000fffff984 */ /* 0x000fe20000000800 */
[----:B------:R-:W-:Y:S01]  /*123f0*/  @!PT LDS RZ, [RZ] ;  /* 0x00000000fffff984 */ /* 0x000fe20000000800 */
[----:B------:R-:W-:Y:S01]  /*12400*/  @!PT LDS RZ, [RZ] ;  /* 0x00000000fffff984 */ /* 0x000fe20000000800 */
[----:B------:R1:W-:Y:S01]  /*12410*/  @!P1 LDGSTS.E.BYPASS.LTC128B.128 [R85+0xd800], desc[UR4][R6.64] ;  /* 0x0d80000006559fae */ /* 0x0003e2000b981a04 */
[----:B------:R-:W-:-:S03]  /*12420*/  LOP3.LUT R0, R208, 0x1c0, RZ, 0xc0, !PT ;  /* 0x000001c0d0007812 */ /* 0x000fc600078ec0ff */
[----:B------:R-:W-:Y:S01]  /*12430*/  @P0 STS.128 [R85+0xe000], RZ ;  /* 0x00e000ff55000388 */ /* 0x000fe20000000c00 */
[-C--:B------:R-:W-:Y:S02]  /*12440*/  ISETP.GE.AND P4, PT, R22, R19.reuse, PT ;  /* 0x000000131600720c */ /* 0x080fe40003f86270 */
[----:B------:R-:W-:Y:S01]  /*12450*/  ISETP.GE.AND P2, PT, R25, R19, PT ;  /* 0x000000131900720c */ /* 0x000fe20003f46270 */
[----:B------:R-:W-:Y:S01]  /*12460*/  @!PT LDS RZ, [RZ] ;  /* 0x00000000fffff984 */ /* 0x000fe20000000800 */
[----:B------:R-:W-:Y:S01]  /*12470*/  @!PT LDS RZ, [RZ] ;  /* 0x00000000fffff984 */ /* 0x000fe20000000800 */
[----:B------:R-:W-:Y:S01]  /*12480*/  @!PT LDS RZ, [RZ] ;  /* 0x00000000fffff984 */ /* 0x000fe20000000800 */
[----:B------:R4:W-:Y:S01]  /*12490*/  @!P0 LDGSTS.E.BYPASS.LTC128B.128 [R85+0xe000], desc[UR4][R4.64] ;  /* 0x0e00000004558fae */ /* 0x0009e2000b981a04 */
[----:B------:R-:W-:Y:S02]  /*124a0*/  @!P6 LEA R20, P0, R66, R2, 0x8 ;  /* 0x000000024214e211 */ /* 0x000fe400078040ff */
[----:B------:R-:W-:Y:S02]  /*124b0*/  LOP3.LUT R0, R0, 0x8, R209, 0xf8, !PT ;  /* 0x0000000800007812 */ /* 0x000fe400078ef8d1 */
[----:B------:R-:W-:Y:S02]  /*124c0*/  @!P6 LEA.HI.X R21, R66, R3, R67, 0x8, P0 ;  /* 0x000000034215e211 */ /* 0x000fe400000f4443 */
[----:B------:R-:W-:-:S02]  /*124d0*/  ISETP.GE.AND P1, PT, R27, R19, PT ;  /* 0x000000131b00720c */ /* 0x000fc40003f26270 */
[-C--:B------:R-:W-:Y:S01]  /*124e0*/  ISETP.GE.AND P0, PT, R78, R19.reuse, PT ;  /* 0x000000134e00720c */ /* 0x080fe20003f06270 */
[----:B------:R-:W-:Y:S01]  /*124f0*/  @!P5 IMAD R16, R67, 0x120, RZ ;  /* 0x000001204310d824 */ /* 0x000fe200078e02ff */
[----:B------:R-:W-:Y:S02]  /*12500*/  ISETP.GE.AND P3, PT, R24, R19, PT ;  /* 0x000000131800720c */ /* 0x000fe40003f66270 */
[----:B------:R-:W-:Y:S02]  /*12510*/  LOP3.LUT R0, R0, R18, RZ, 0x3c, !PT ;  /* 0x0000001200007212 */ /* 0x000fe400078e3cff */
[----:B-1----:R-:W-:Y:S02]  /*12520*/  LOP3.LUT R6, R223, 0x8, RZ, 0xc0, !PT ;  /* 0x00000008df067812 */ /* 0x002fe400078ec0ff */
[----:B------:R-:W-:Y:S01]  /*12530*/  LOP3.LUT R7, R208, 0x400, RZ, 0xc0, !PT ;  /* 0x00000400d0077812 */ /* 0x000fe200078ec0ff */
[----:B----4-:R-:W-:Y:S02]  /*12540*/  @!P5 IMAD.MOV.U32 R4, RZ, RZ, R2 ;  /* 0x000000ffff04d224 */ /* 0x010fe400078e0002 */
[----:B------:R-:W-:Y:S01]  /*12550*/  @!P5 IMAD.MOV.U32 R5, RZ, RZ, R3 ;  /* 0x000000ffff05d224 */ /* 0x000fe200078e0003 */
[----:B------:R-:W-:Y:S01]  /*12560*/  LOP3.LUT R6, R6, 0x1c0, R208, 0xf8, !PT ;  /* 0x000001c006067812 */ /* 0x000fe200078ef8d0 */
[----:B------:R-:W-:-:S03]  /*12570*/  @!P5 IMAD.WIDE.U32 R4, R66, 0x120, R4 ;  /* 0x000001204204d825 */ /* 0x000fc600078e0004 */
[----:B------:R-:W-:Y:S01]  /*12580*/  LOP3.LUT R221, R6, R18, RZ, 0x3c, !PT ;  /* 0x0000001206dd7212 */ /* 0x000fe200078e3cff */
[----:B------:R-:W-:Y:S02]  /*12590*/  @!P5 IMAD.IADD R17, R16, 0x1, R5 ;  /* 0x000000011011d824 */ /* 0x000fe400078e0205 */
[----:B------:R-:W-:Y:S02]  /*125a0*/  IMAD R22, R0, 0x2, R7 ;  /* 0x0000000200167824 */ /* 0x000fe400078e0207 */
[----:B------:R-:W-:Y:S02]  /*125b0*/  @!P5 IMAD.MOV.U32 R16, RZ, RZ, R4 ;  /* 0x000000ffff10d224 */ /* 0x000fe400078e0004 */
[--C-:B------:R-:W-:Y:S02]  /*125c0*/  @!P4 IMAD.MOV.U32 R4, RZ, RZ, R2.reuse ;  /* 0x000000ffff04c224 */ /* 0x100fe400078e0002 */
[----:B------:R-:W-:Y:S02]  /*125d0*/  @!P4 IMAD.MOV.U32 R5, RZ, RZ, R3 ;  /* 0x000000ffff05c224 */ /* 0x000fe400078e0003 */
[----:B------:R-:W-:-:S02]  /*125e0*/  @!P2 IMAD.MOV.U32 R6, RZ, RZ, R2 ;  /* 0x000000ffff06a224 */ /* 0x000fc400078e0002 */
[----:B------:R-:W-:Y:S02]  /*125f0*/  @!P2 IMAD.MOV.U32 R7, RZ, RZ, R3 ;  /* 0x000000ffff07a224 */ /* 0x000fe400078e0003 */
[----:B------:R-:W-:Y:S02]  /*12600*/  @!P4 IMAD R10, R67, 0x140, RZ ;  /* 0x00000140430ac824 */ /* 0x000fe400078e02ff */
[----:B------:R-:W-:-:S04]  /*12610*/  @!P4 IMAD.WIDE.U32 R4, R66, 0x140, R4 ;  /* 0x000001404204c825 */ /* 0x000fc800078e0004 */
[----:B------:R-:W-:Y:S02]  /*12620*/  @!P2 IMAD R0, R67, 0x180, RZ ;  /* 0x000001804300a824 */ /* 0x000fe400078e02ff */
[----:B------:R-:W-:-:S04]  /*12630*/  @!P2 IMAD.WIDE.U32 R6, R66, 0x180, R6 ;  /* 0x000001804206a825 */ /* 0x000fc800078e0006 */
[--C-:B------:R-:W-:Y:S02]  /*12640*/  @!P1 IMAD.MOV.U32 R12, RZ, RZ, R2.reuse ;  /* 0x000000ffff0c9224 */ /* 0x100fe400078e0002 */
[--C-:B------:R-:W-:Y:S02]  /*12650*/  @!P1 IMAD.MOV.U32 R13, RZ, RZ, R3.reuse ;  /* 0x000000ffff0d9224 */ /* 0x100fe400078e0003 */
[--C-:B------:R-:W-:Y:S02]  /*12660*/  @!P0 IMAD.MOV.U32 R14, RZ, RZ, R2.reuse ;  /* 0x000000ffff0e8224 */ /* 0x100fe400078e0002 */
[--C-:B------:R-:W-:Y:S02]  /*12670*/  @!P0 IMAD.MOV.U32 R15, RZ, RZ, R3.reuse ;  /* 0x000000ffff0f8224 */ /* 0x100fe400078e0003 */
        /* <DEDUP_REMOVED lines=8> */
[----:B------:R-:W-:Y:S01]  /*12700*/  @!P2 IMAD.IADD R7, R0, 0x1, R7 ;  /* 0x000000010007a824 */ /* 0x000fe200078e0207 */
[----:B------:R-:W-:Y:S01]  /*12710*/  LOP3.LUT R0, R224, 0x200, R208, 0xf8, !PT ;  /* 0x00000200e0007812 */ /* 0x000fe200078ef8d0 */
[----:B------:R-:W-:Y:S01]  /*12720*/  @!P4 IMAD.MOV.U32 R10, RZ, RZ, R4 ;  /* 0x000000ffff0ac224 */ /* 0x000fe200078e0004 */
[----:B------:R-:W-:Y:S01]  /*12730*/  @P5 STS.128 [R85+0xf000], RZ ;  /* 0x00f000ff55005388 */ /* 0x000fe20000000c00 */
[----:B------:R-:W-:-:S02]  /*12740*/  @!P3 IMAD.IADD R9, R8, 0x1, R3 ;  /* 0x000000010809b824 */ /* 0x000fc400078e0203 */
[----:B------:R-:W-:Y:S01]  /*12750*/  @!P1 IMAD R18, R67, 0x1a0, RZ ;  /* 0x000001a043129824 */ /* 0x000fe200078e02ff */
[----:B------:R-:W-:Y:S01]  /*12760*/  @!PT LDS RZ, [RZ] ;  /* 0x00000000fffff984 */ /* 0x000fe20000000800 */
[----:B------:R-:W-:Y:S01]  /*12770*/  @!PT LDS RZ, [RZ] ;  /* 0x00000000fffff984 */ /* 0x000fe20000000800 */
[----:B------:R-:W-:Y:S01]  /*12780*/  @!PT LDS RZ, [RZ] ;  /* 0x00000000fffff984 */ /* 0x000fe20000000800 */
[----:B------:R-:W-:Y:S01]  /*12790*/  @!P5 LDGSTS.E.BYPASS.LTC128B.128 [R85+0xf000], desc[UR4][R16.64] ;  /* 0x0f0000001055dfae */ /* 0x000fe2000b981a04 */
[----:B------:R-:W-:Y:S01]  /*127a0*/  @!P1 IMAD.WIDE.U32 R12, R66, 0x1a0, R12 ;  /* 0x000001a0420c9825 */ /* 0x000fe200078e000c */
[----:B------:R-:W-:-:S03]  /*127b0*/  LOP3.LUT R0, R0, R221, RZ, 0xfc, !PT ;  /* 0x000000dd00007212 */ /* 0x000fc600078efcff */
        /* <DEDUP_REMOVED lines=10> */
[----:B------:R-:W-:-:S02]  /*12860*/  @!P1 IMAD.MOV.U32 R4, RZ, RZ, R12 ;  /* 0x000000ffff049224 */ /* 0x000fc400078e000c */
[----:B------:R-:W-:Y:S01]  /*12870*/  @!P0 IMAD.IADD R3, R19, 0x1, R15 ;  /* 0x0000000113038824 */ /* 0x000fe200078e020f */
[----:B------:R-:W-:Y:S01]  /*12880*/  @!PT LDS RZ, [RZ] ;  /* 0x00000000fffff984 */ /* 0x000fe20000000800 */
[----:B------:R-:W-:Y:S01]  /*12890*/  @!PT LDS RZ, [RZ] ;  /* 0x00000000fffff984 */ /* 0x000fe20000000800 */
[----:B------:R-:W-:Y:S01]  /*128a0*/  @!PT LDS RZ, [RZ] ;  /* 0x00000000fffff984 */ /* 0x000fe20000000800 */
[----:B------:R1:W-:Y:S01]  /*128b0*/  @!P3 LDGSTS.E.BYPASS.LTC128B.128 [R85+0x10000], desc[UR4][R8.64] ;  /* 0x100000000855bfae */ /* 0x0003e2000b981a04 */
[----:B------:R-:W-:Y:S02]  /*128c0*/  @!P0 IMAD.MOV.U32 R2, RZ, RZ, R14 ;  /* 0x000000ffff028224 */ /* 0x000fe400078e000e */
[----:B------:R-:W-:Y:S01]  /*128d0*/  IMAD.IADD R64, R220, 0x1, R22 ;  /* 0x00000001dc407824 */ /* 0x000fe200078e0216 */
[----:B------:R-:W-:Y:S01]  /*128e0*/  @P2 STS.128 [R85+0x10800], RZ ;  /* 0x010800ff55002388 */ /* 0x000fe20000000c00 */
[----:B------:R-:W-:-:S03]  /*128f0*/  IMAD R211, R0, 0x2, R220 ;  /* 0x0000000200d37824 */ /* 0x000fc600078e02dc */
        /* <DEDUP_REMOVED lines=14> */
[----:B-1----:R-:W-:Y:S04]  /*129e0*/  LDSM.16.M88.4 R8, [R64+0x4000] ;  /* 0x004000004008783b */ /* 0x002fe80000000200 */
[----:B------:R-:W-:Y:S04]  /*129f0*/  LDSM.16.M88.4 R12, [R64+0x3800] ;  /* 0x00380000400c783b */ /* 0x000fe80000000200 */
[----:B------:R-:W-:Y:S01]  /*12a00*/  LDSM.16.M88.4 R36, [R64+0x6000] ;  /* 0x006000004024783b */ /* 0x000fe20000000200 */
[----:B------:R-:W-:Y:S01]  /*12a10*/  R2P PR, R209, 0x6 ;  /* 0x00000006d1007804 */ /* 0x000fe20000000000 */
[----:B------:R-:W-:-:S02]  /*12a20*/  IMAD.MOV.U32 R252, RZ, RZ, 0x20 ;  /* 0x00000020fffc7424 */ /* 0x000fc400078e00ff */
[----:B------:R-:W-:Y:S04]  /*12a30*/  STL [R1+0x16c], R221 ;  /* 0x00016cdd01007387 */ /* 0x000fe80000100800 */
[----:B----4-:R-:W1:Y:S01]  /*12a40*/  LDSM.16.M88.4 R4, [R211] ;  /* 0x00000000d304783b */ /* 0x010e620000000200 */
[----:B------:R-:W-:-:S03]  /*12a50*/  SEL R252, R252, 0xffffffe0, !P1 ;  /* 0xffffffe0fcfc7807 */ /* 0x000fc60004800000 */
[----:B------:R-:W-:Y:S04]  /*12a60*/  LDSM.16.M88.4 R20, [R64+0x2800] ;  /* 0x002800004014783b */ /* 0x000fe80000000200 */
[----:B------:R-:W-:Y:S04]  /*12a70*/  LDSM.16.M88.4 R16, [R64+0x3000] ;  /* 0x003000004010783b */ /* 0x000fe80000000200 */
[----:B------:R-:W-:Y:S04]  /*12a80*/  LDSM.16.M88.4 R24, [R64+0x2000] ;  /* 0x002000004018783b */ /* 0x000fe80000000200 */
[----:B------:R-:W-:Y:S04]  /*12a90*/  LDSM.16.M88.4 R28, [R64+0x4800] ;  /* 0x00480000401c783b */ /* 0x000fe80000000200 */
[----:B------:R-:W-:Y:S04]  /*12aa0*/  LDSM.16.M88.4 R32, [R64+0x5000] ;  /* 0x005000004020783b */ /* 0x000fe80000000200 */
[----:B------:R-:W-:Y:S04]  /*12ab0*/  LDSM.16.M88.4 R40, [R64+0x5800] ;  /* 0x005800004028783b */ /* 0x000fe80000000200 */
[----:B------:R-:W-:Y:S04]  /*12ac0*/  LDSM.16.M88.4 R56, [R64+0x9800] ;  /* 0x009800004038783b */ /* 0x000fe80000000200 */
[----:B------:R-:W-:Y:S01]  /*12ad0*/  LDSM.16.M88.4 R48, [R64+0x6800] ;  /* 0x006800004030783b */ /* 0x000fe20000000200 */
[----:B--2---:R-:W-:-:S03]  /*12ae0*/  SHF.R.U32.HI R2, RZ, 0x2, R209 ;  /* 0x00000002ff027819 */ /* 0x004fc600000116d1 */
[----:B------:R-:W0:Y:S01]  /*12af0*/  LDGDEPBAR ;  /* 0x00000000000079af */ /* 0x000e220000000000 */
[C---:B-1----:R-:W-:Y:S08]  /*12b00*/  HMMA.16816.F32 R116, R4.reuse, R8, RZ ;  /* 0x000000080474723c */ /* 0x042ff000000018ff */
[----:B------:R-:W-:Y:S01]  /*12b10*/  HMMA.16816.F32 R124, R4, R10, RZ ;  /* 0x0000000a047c723c */ /* 0x000fe200000018ff */
[----:B------:R-:W1:Y:S01]  /*12b20*/  LDSM.16.M88.4 R8, [R64+0x8800] ;  /* 0x008800004008783b */ /* 0x000e620000000200 */
[----:B------:R-:W-:-:S02]  /*12b30*/  IMAD.IADD R44, R211, 0x1, R252 ;  /* 0x00000001d32c7824 */ /* 0x000fc400078e02fc */
[----:B------:R-:W-:-:S04]  /*12b40*/  IMAD.IADD R84, R64, 0x1, R252 ;  /* 0x0000000140547824 */ /* 0x000fc800078e02fc */
[C---:B------:R-:W-:Y:S08]  /*12b50*/  HMMA.16816.F32 R144, R4.reuse, R12, RZ ;  /* 0x0000000c0490723c */ /* 0x040ff000000018ff */
[C---:B------:R-:W-:Y:S01]  /*12b60*/  HMMA.16816.F32 R128, R4.reuse, R14, RZ ;  /* 0x0000000e0480723c */ /* 0x040fe200000018ff */
[----:B------:R-:W-:Y:S07]  /*12b70*/  LDSM.16.M88.4 R12, [R44] ;  /* 0x000000002c0c783b */ /* 0x000fee0000000200 */
[C---:B-1----:R-:W-:Y:S08]  /*12b80*/  HMMA.16816.F32 R160, R4.reuse, R8, RZ ;  /* 0x0000000804a0723c */ /* 0x042ff000000018ff */
[C---:B------:R-:W-:Y:S01]  /*12b90*/  HMMA.16816.F32 R192, R4.reuse, R10, RZ ;  /* 0x0000000a04c0723c */ /* 0x040fe200000018ff */
[----:B------:R-:W1:Y:S07]  /*12ba0*/  LDSM.16.M88.4 R8, [R84+0x6000] ;  /* 0x006000005408783b */ /* 0x000e6e0000000200 */
[C---:B------:R-:W-:Y:S01]  /*12bb0*/  HMMA.16816.F32 R80, R4.reuse, R36, RZ ;  /* 0x000000240450723c */ /* 0x040fe200000018ff */
[----:B------:R2:W-:Y:S04]  /*12bc0*/  STL [R1+0x8c], R44 ;  /* 0x00008c2c01007387 */ /* 0x0005e80000100800 */
[----:B------:R-:W-:Y:S03]  /*12bd0*/  LDSM.16.M88.4 R52, [R84+0x2000] ;  /* 0x002000005434783b */ /* 0x000fe60000000200 */
[----:B------:R-:W-:Y:S01]  /*12be0*/  HMMA.16816.F32 R72, R4, R38, RZ ;  /* 0x000000260448723c */ /* 0x000fe200000018ff */
[----:B------:R-:W-:Y:S01]  /*12bf0*/  LDSM.16.M88.4 R36, [R84+0x3800] ;  /* 0x003800005424783b */ /* 0x000fe20000000200 */
[----:B--2---:R-:W-:-:S05]  /*12c00*/  IMAD.MOV.U32 R44, RZ, RZ, 0x40 ;  /* 0x00000040ff2c7424 */ /* 0x004fca00078e00ff */
[----:B------:R-:W-:-:S05]  /*12c10*/  SEL R44, R44, 0xffffffc0, !P2 ;  /* 0xffffffc02c2c7807 */ /* 0x000fca0005000000 */
[----:B------:R-:W-:Y:S01]  /*12c20*/  IMAD.IADD R0, R211, 0x1, R44 ;  /* 0x00000001d3007824 */ /* 0x000fe200078e022c */
[C---:B-1----:R-:W-:Y:S04]  /*12c30*/  HMMA.16816.F32 R196, R12.reuse, R8, R80 ;  /* 0x000000080cc4723c */ /* 0x042fe80000001850 */
[----:B------:R-:W-:Y:S04]  /*12c40*/  STL [R1+0x60], R0 ;  /* 0x0000600001007387 */ /* 0x000fe80000100800 */
[----:B------:R-:W-:Y:S01]  /*12c50*/  HMMA.16816.F32 R200, R12, R10, R72 ;  /* 0x0000000a0cc8723c */ /* 0x000fe20000001848 */
[----:B------:R1:W-:Y:S02]  /*12c60*/  LDSM.16.M88.4 R8, [R0] ;  /* 0x000000000008783b */ /* 0x0003e40000000200 */
[----:B-1----:R-:W-:-:S05]  /*12c70*/  IMAD.IADD R0, R252, 0x1, R0 ;  /* 0x00000001fc007824 */ /* 0x002fca00078e0200 */
[----:B------:R-:W-:Y:S04]  /*12c80*/  STL [R1+0xc8], R0 ;  /* 0x0000c80001007387 */ /* 0x000fe80000100800 */
[----:B------:R-:W2:Y:S01]  /*12c90*/  LDL R3, [R1+0x30] ;  /* 0x0000300001037983 */ /* 0x000ea20000100800 */
[C---:B------:R-:W-:Y:S08]  /*12ca0*/  HMMA.16816.F32 R168, R4.reuse, R20, RZ ;  /* 0x0000001404a8723c */ /* 0x040ff000000018ff */
[C---:B------:R-:W-:Y:S01]  /*12cb0*/  HMMA.16816.F32 R164, R4.reuse, R22, RZ ;  /* 0x0000001604a4723c */ /* 0x040fe200000018ff */
[----:B------:R-:W1:Y:S07]  /*12cc0*/  LDSM.16.M88.4 R20, [R64+0x7800] ;  /* 0x007800004014783b */ /* 0x000e6e0000000200 */
[C---:B------:R-:W-:Y:S08]  /*12cd0*/  HMMA.16816.F32 R156, R4.reuse, R16, RZ ;  /* 0x00000010049c723c */ /* 0x040ff000000018ff */
[C---:B------:R-:W-:Y:S01]  /*12ce0*/  HMMA.16816.F32 R148, R4.reuse, R18, RZ ;  /* 0x000000120494723c */ /* 0x040fe200000018ff */
[----:B------:R-:W4:Y:S07]  /*12cf0*/  LDSM.16.M88.4 R16, [R64+0x8000] ;  /* 0x008000004010783b */ /* 0x000f2e0000000200 */
[C---:B------:R-:W-:Y:S08]  /*12d00*/  HMMA.16816.F32 R104, R4.reuse, R24, RZ ;  /* 0x000000180468723c */ /* 0x040ff000000018ff */
[C---:B------:R-:W-:Y:S01]  /*12d10*/  HMMA.16816.F32 R152, R4.reuse, R26, RZ ;  /* 0x0000001a0498723c */ /* 0x040fe200000018ff */
[----:B------:R-:W3:Y:S07]  /*12d20*/  LDSM.16.M88.4 R24, [R64+0x7000] ;  /* 0x007000004018783b */ /* 0x000eee0000000200 */
[C---:B------:R-:W-:Y:S08]  /*12d30*/  HMMA.16816.F32 R112, R4.reuse, R28, RZ ;  /* 0x0000001c0470723c */ /* 0x040ff000000018ff */
[C---:B-1----:R-:W-:Y:S08]  /*12d40*/  HMMA.16816.F32 R120, R4.reuse, R20, RZ ;  /* 0x000000140478723c */ /* 0x042ff000000018ff */
[C---:B------:R-:W-:Y:S01]  /*12d50*/  HMMA.16816.F32 R140, R4.reuse, R22, RZ ;  /* 0x00000016048c723c */ /* 0x040fe200000018ff */
[----:B------:R-:W1:Y:S07]  /*12d60*/  LDSM.16.M88.4 R20, [R84+0x5000] ;  /* 0x005000005414783b */ /* 0x000e6e0000000200 */
[C---:B------:R-:W-:Y:S01]  /*12d70*/  HMMA.16816.F32 R108, R4.reuse, R30, RZ ;  /* 0x0000001e046c723c */ /* 0x040fe200000018ff */
[----:B------:R-:W1:Y:S07]  /*12d80*/  LDSM.16.M88.4 R28, [R64+0x9000] ;  /* 0x00900000401c783b */ /* 0x000e6e0000000200 */
[C---:B------:R-:W-:Y:S08]  /*12d90*/  HMMA.16816.F32 R96, R4.reuse, R32, RZ ;  /* 0x000000200460723c */ /* 0x040ff000000018ff */
[C---:B------:R-:W-:Y:S01]  /*12da0*/  HMMA.16816.F32 R92, R4.reuse, R34, RZ ;  /* 0x00000022045c723c */ /* 0x040fe200000018ff */
[----:B------:R-:W1:Y:S07]  /*12db0*/  LDSM.16.M88.4 R32, [R84+0x4000] ;  /* 0x004000005420783b */ /* 0x000e6e0000000200 */
[C---:B----4-:R-:W-:Y:S08]  /*12dc0*/  HMMA.16816.F32 R180, R4.reuse, R16, RZ ;  /* 0x0000001004b4723c */ /* 0x050ff000000018ff */
[----:B------:R-:W-:Y:S01]  /*12dd0*/  HMMA.16816.F32 R172, R4, R18, RZ ;  /* 0x0000001204ac723c */ /* 0x000fe200000018ff */
[----:B------:R-:W4:Y:S07]  /*12de0*/  LDSM.16.M88.4 R16, [R84+0x5800] ;  /* 0x005800005410783b */ /* 0x000f2e0000000200 */
[C---:B------:R-:W-:Y:S08]  /*12df0*/  HMMA.16816.F32 R144, R12.reuse, R36, R144 ;  /* 0x000000240c90723c */ /* 0x040ff00000001890 */
[----:B------:R-:W-:Y:S01]  /*12e00*/  HMMA.16816.F32 R128, R12, R38, R128 ;  /* 0x000000260c80723c */ /* 0x000fe20000001880 */
[----:B------:R-:W4:Y:S07]  /*12e10*/  LDSM.16.M88.4 R36, [R84+0x7000] ;  /* 0x007000005424783b */ /* 0x000f2e0000000200 */
[C---:B---3--:R-:W-:Y:S08]  /*12e20*/  HMMA.16816.F32 R100, R4.reuse, R24, RZ ;  /* 0x000000180464723c */ /* 0x048ff000000018ff */
[----:B------:R-:W-:Y:S01]  /*12e30*/  HMMA.16816.F32 R136, R4, R26, RZ ;  /* 0x0000001a0488723c */ /* 0x000fe200000018ff */
[----:B------:R-:W3:Y:S07]  /*12e40*/  LDSM.16.M88.4 R24, [R84+0x4800] ;  /* 0x004800005418783b */ /* 0x000eee0000000200 */
[C---:B-1----:R-:W-:Y:S08]  /*12e50*/  HMMA.16816.F32 R96, R12.reuse, R20, R96 ;  /* 0x000000140c60723c */ /* 0x042ff00000001860 */
[----:B------:R-:W-:Y:S01]  /*12e60*/  HMMA.16816.F32 R92, R12, R22, R92 ;  /* 0x000000160c5c723c */ /* 0x000fe2000000185c */
[----:B------:R-:W1:Y:S07]  /*12e70*/  LDSM.16.M88.4 R20, [R84+0x7800] ;  /* 0x007800005414783b */ /* 0x000e6e0000000200 */
[C---:B------:R-:W-:Y:S08]  /*12e80*/  HMMA.16816.F32 R188, R4.reuse, R28, RZ ;  /* 0x0000001c04bc723c */ /* 0x040ff000000018ff */
[C---:B------:R-:W-:Y:S01]  /*12e90*/  HMMA.16816.F32 R184, R4.reuse, R30, RZ ;  /* 0x0000001e04b8723c */ /* 0x040fe200000018ff */
[----:B------:R-:W1:Y:S07]  /*12ea0*/  LDSM.16.M88.4 R28, [R84+0x9800] ;  /* 0x00980000541c783b */ /* 0x000e6e0000000200 */
[----:B------:R-:W-:Y:S01]  /*12eb0*/  HMMA.16816.F32 R88, R4, R40, RZ ;  /* 0x000000280458723c */ /* 0x000fe200000018ff */
[----:B------:R-:W-:-:S05]  /*12ec0*/  IMAD.IADD R65, R64, 0x1, R44 ;  /* 0x0000000140417824 */ /* 0x000fca00078e022c */
[----:B------:R-:W-:Y:S02]  /*12ed0*/  LDSM.16.M88.4 R80, [R65+0x9800] ;  /* 0x009800004150783b */ /* 0x000fe40000000200 */
[C---:B------:R-:W-:Y:S02]  /*12ee0*/  HMMA.16816.F32 R76, R4.reuse, R42, RZ ;  /* 0x0000002a044c723c */ /* 0x040fe400000018ff */
[----:B------:R-:W1:Y:S06]  /*12ef0*/  LDSM.16.M88.4 R40, [R84+0x3000] ;  /* 0x003000005428783b */ /* 0x000e6c0000000200 */
[C---:B------:R-:W-:Y:S08]  /*12f00*/  HMMA.16816.F32 R176, R4.reuse, R56, RZ ;  /* 0x0000003804b0723c */ /* 0x040ff000000018ff */
[C---:B------:R-:W-:Y:S08]  /*12f10*/  HMMA.16816.F32 R60, R4.reuse, R48, RZ ;  /* 0x00000030043c723c */ /* 0x040ff000000018ff */
[C---:B------:R-:W-:Y:S01]  /*12f20*/  HMMA.16816.F32 R68, R4.reuse, R50, RZ ;  /* 0x000000320444723c */ /* 0x040fe200000018ff */
[----:B------:R-:W-:Y:S07]  /*12f30*/  LDSM.16.M88.4 R48, [R84+0x2800] ;  /* 0x002800005430783b */ /* 0x000fee0000000200 */
[----:B------:R-:W-:Y:S01]  /*12f40*/  HMMA.16816.F32 R56, R4, R58, RZ ;  /* 0x0000003a0438723c */ /* 0x000fe200000018ff */
[----:B------:R-:W1:Y:S07]  /*12f50*/  LDSM.16.M88.4 R4, [R84+0x6800] ;  /* 0x006800005404783b */ /* 0x000e6e0000000200 */
[C---:B------:R-:W-:Y:S08]  /*12f60*/  HMMA.16816.F32 R104, R12.reuse, R52, R104 ;  /* 0x000000340c68723c */ /* 0x040ff00000001868 */
[C---:B------:R-:W-:Y:S08]  /*12f70*/  HMMA.16816.F32 R52, R12.reuse, R54, R152 ;  /* 0x000000360c34723c */ /* 0x040ff00000001898 */
[C---:B------:R-:W-:Y:S08]  /*12f80*/  HMMA.16816.F32 R116, R12.reuse, R32, R116 ;  /* 0x000000200c74723c */ /* 0x040ff00000001874 */
[C---:B------:R-:W-:Y:S01]  /*12f90*/  HMMA.16816.F32 R124, R12.reuse, R34, R124 ;  /* 0x000000220c7c723c */ /* 0x040fe2000000187c */
[----:B------:R-:W2:Y:S07]  /*12fa0*/  LDSM.16.M88.4 R32, [R84+0x8800] ;  /* 0x008800005420783b */ /* 0x000eae0000000200 */
[C---:B----4-:R-:W-:Y:S08]  /*12fb0*/  HMMA.16816.F32 R88, R12.reuse, R16, R88 ;  /* 0x000000100c58723c */ /* 0x050ff00000001858 */
[C---:B------:R-:W-:Y:S01]  /*12fc0*/  HMMA.16816.F32 R152, R12.reuse, R18, R76 ;  /* 0x000000120c98723c */ /* 0x040fe2000000184c */
[----:B------:R-:W4:Y:S07]  /*12fd0*/  LDSM.16.M88.4 R16, [R84+0x8000] ;  /* 0x008000005410783b */ /* 0x000f2e0000000200 */
[C---:B------:R-:W-:Y:S08]  /*12fe0*/  HMMA.16816.F32 R216, R12.reuse, R36, R100 ;  /* 0x000000240cd8723c */ /* 0x040ff00000001864 */
[C---:B------:R-:W-:Y:S01]  /*12ff0*/  HMMA.16816.F32 R232, R12.reuse, R38, R136 ;  /* 0x000000260ce8723c */ /* 0x040fe20000001888 */
[----:B------:R-:W4:Y:S07]  /*13000*/  LDSM.16.M88.4 R36, [R84+0x9000] ;  /* 0x009000005424783b */ /* 0x000f2e0000000200 */
[C---:B---3--:R-:W-:Y:S08]  /*13010*/  HMMA.16816.F32 R112, R12.reuse, R24, R112 ;  /* 0x000000180c70723c */ /* 0x048ff00000001870 */
[C---:B------:R-:W-:Y:S01]  /*13020*/  HMMA.16816.F32 R108, R12.reuse, R26, R108 ;  /* 0x0000001a0c6c723c */ /* 0x040fe2000000186c */
[----:B------:R-:W3:Y:S07]  /*13030*/  LDSM.16.M88.4 R24, [R65+0x2000] ;  /* 0x002000004118783b */ /* 0x000eee0000000200 */
[C---:B-1----:R-:W-:Y:S08]  /*13040*/  HMMA.16816.F32 R236, R12.reuse, R20, R120 ;  /* 0x000000140cec723c */ /* 0x042ff00000001878 */
[C---:B------:R-:W-:Y:S08]  /*13050*/  HMMA.16816.F32 R240, R12.reuse, R22, R140 ;  /* 0x000000160cf0723c */ /* 0x040ff0000000188c */
[----:B------:R-:W-:Y:S01]  /*13060*/  HMMA.16816.F32 R20, R12, R30, R56 ;  /* 0x0000001e0c14723c */ /* 0x000fe20000001838 */
[----:B------:R-:W-:-:S05]  /*13070*/  IMAD.IADD R86, R252, 0x1, R65 ;  /* 0x00000001fc567824 */ /* 0x000fca00078e0241 */
[----:B------:R-:W-:Y:S02]  /*13080*/  LDSM.16.M88.4 R76, [R86+0x9800] ;  /* 0x00980000564c783b */ /* 0x000fe40000000200 */
[C---:B------:R-:W-:Y:S01]  /*13090*/  HMMA.16816.F32 R156, R12.reuse, R40, R156 ;  /* 0x000000280c9c723c */ /* 0x040fe2000000189c */
[----:B------:R-:W-:Y:S01]  /*130a0*/  P2R R210, PR, RZ, 0x4 ;  /* 0x00000004ffd27803 */ /* 0x000fe20000000000 */
[----:B------:R-:W-:Y:S06]  /*130b0*/  LDSM.16.M88.4 R56, [R86+0x3000] ;  /* 0x003000005638783b */ /* 0x000fec0000000200 */
[C---:B------:R-:W-:Y:S01]  /*130c0*/  HMMA.16816.F32 R148, R12.reuse, R42, R148 ;  /* 0x0000002a0c94723c */ /* 0x040fe20000001894 */
[----:B------:R-:W-:Y:S07]  /*130d0*/  LDSM.16.M88.4 R40, [R86+0x2000] ;  /* 0x002000005628783b */ /* 0x000fee0000000200 */
[C---:B------:R-:W-:Y:S08]  /*130e0*/  HMMA.16816.F32 R204, R12.reuse, R4, R60 ;  /* 0x000000040ccc723c */ /* 0x040ff0000000183c */
[----:B------:R-:W-:Y:S01]  /*130f0*/  HMMA.16816.F32 R212, R12, R6, R68 ;  /* 0x000000060cd4723c */ /* 0x000fe20000001844 */
[----:B------:R1:W3:Y:S07]  /*13100*/  LDSM.16.M88.4 R4, [R0] ;  /* 0x000000000004783b */ /* 0x0002ee0000000200 */
[----:B------:R-:W-:Y:S01]  /*13110*/  HMMA.16816.F32 R20, R8, R82, R20 ;  /* 0x000000520814723c */ /* 0x000fe20000001814 */
[----:B--2---:R-:W-:-:S02]  /*13120*/  VIADD R82, R3, 0xffffffff ;  /* 0xffffffff03527836 */ /* 0x004fc40000000000 */
[----:B------:R-:W2:Y:S05]  /*13130*/  S2R R3, SR_CTAID.X ;  /* 0x0000000000037919 */ /* 0x000eaa0000002500 */
[C---:B------:R-:W-:Y:S08]  /*13140*/  HMMA.16816.F32 R168, R12.reuse, R48, R168 ;  /* 0x000000300ca8723c */ /* 0x040ff000000018a8 */
[C---:B------:R-:W-:Y:S01]  /*13150*/  HMMA.16816.F32 R164, R12.reuse, R50, R164 ;  /* 0x000000320ca4723c */ /* 0x040fe200000018a4 */
[----:B------:R-:W2:Y:S07]  /*13160*/  LDSM.16.M88.4 R48, [R65+0x2800] ;  /* 0x002800004130783b */ /* 0x000eae0000000200 */
[C---:B------:R-:W-:Y:S08]  /*13170*/  HMMA.16816.F32 R248, R12.reuse, R32, R160 ;  /* 0x000000200cf8723c */ /* 0x040ff000000018a0 */
[C---:B------:R-:W-:Y:S08]  /*13180*/  HMMA.16816.F32 R192, R12.reuse, R34, R192 ;  /* 0x000000220cc0723c */ /* 0x040ff000000018c0 */
[C---:B----4-:R-:W-:Y:S08]  /*13190*/  HMMA.16816.F32 R180, R12.reuse, R16, R180 ;  /* 0x000000100cb4723c */ /* 0x050ff000000018b4 */
[C---:B------:R-:W-:Y:S08]  /*131a0*/  HMMA.16816.F32 R244, R12.reuse, R18, R172 ;  /* 0x000000120cf4723c */ /* 0x040ff000000018ac */
[C---:B------:R-:W-:Y:S08]  /*131b0*/  HMMA.16816.F32 R60, R12.reuse, R36, R188 ;  /* 0x000000240c3c723c */ /* 0x040ff000000018bc */
[C---:B------:R-:W-:Y:S01]  /*131c0*/  HMMA.16816.F32 R32, R12.reuse, R38, R184 ;  /* 0x000000260c20723c */ /* 0x040fe200000018b8 */
[----:B-1----:R-:W-:Y:S01]  /*131d0*/  LOP3.LUT R0, R223, 0x1f0, RZ, 0xc0, !PT ;  /* 0x000001f0df007812 */ /* 0x002fe200078ec0ff */
[----:B------:R-:W1:Y:S06]  /*131e0*/  LDSM.16.M88.4 R36, [R86+0x2800] ;  /* 0x002800005624783b */ /* 0x000e6c0000000200 */
[----:B------:R-:W-:Y:S08]  /*131f0*/  HMMA.16816.F32 R12, R12, R28, R176 ;  /* 0x0000001c0c0c723c */ /* 0x000ff000000018b0 */
[----:B---3--:R-:W-:Y:S01]  /*13200*/  HMMA.16816.F32 R16, R8, R24, R104 ;  /* 0x000000180810723c */ /* 0x008fe20000001868 */
[----:B------:R-:W-:-:S05]  /*13210*/  LOP3.LUT R2, R0, 0x7, R2, 0xf8, !PT ;  /* 0x0000000700027812 */ /* 0x000fca00078ef802 */
[----:B--2---:R-:W-:Y:S02]  /*13220*/  IMAD R2, R3, 0x40, R2 ;  /* 0x0000004003027824 */ /* 0x004fe400078e0202 */
[----:B------:R-:W-:Y:S03]  /*13230*/  HMMA.16816.F32 R24, R8, R26, R52 ;  /* 0x0000001a0818723c */ /* 0x000fe60000001834 */
[----:B------:R-:W-:Y:S01]  /*13240*/  IMAD.MOV.U32 R189, RZ, RZ, R12 ;  /* 0x000000ffffbd7224 */ /* 0x000fe200078e000c */
[----:B------:R-:W-:Y:S01]  /*13250*/  IADD3 R3, PT, PT, R47, R228, -R87 ;  /* 0x000000e42f037210 */ /* 0x000fe20007ffe857 */
[----:B------:R-:W-:-:S03]  /*13260*/  IMAD.SHL.U32 R12, R209, 0x2, RZ ;  /* 0x00000002d10c7824 */ /* 0x000fc600078e00ff */
[----:B------:R-:W-:Y:S01]  /*13270*/  HMMA.16816.F32 R72, R4, R78, R20 ;  /* 0x0000004e0448723c */ /* 0x000fe20000001814 */
[----:B------:R-:W-:Y:S01]  /*13280*/  IADD3 R0, PT, PT, R228, -R87, -R45 ;  /* 0x80000057e4007210 */ /* 0x000fe20007ffe82d */
[----:B------:R2:W-:Y:S01]  /*13290*/  STL [R1+0x58], R12 ;  /* 0x0000580c01007387 */ /* 0x0005e20000100800 */
[----:B------:R-:W-:-:S05]  /*132a0*/  IMAD.MOV.U32 R162, RZ, RZ, R32 ;  /* 0x000000ffffa27224 */ /* 0x000fca00078e0020 */
[----:B------:R-:W-:Y:S01]  /*132b0*/  HMMA.16816.F32 R68, R4, R40, R16 ;  /* 0x000000280444723c */ /* 0x000fe20000001810 */
[----:B------:R-:W-:Y:S01]  /*132c0*/  IMAD.SHL.U32 R41, R82, 0x100, RZ ;  /* 0x0000010052297824 */ /* 0x000fe200078e00ff */
[----:B------:R-:W-:Y:S01]  /*132d0*/  LDSM.16.M88.4 R52, [R65+0x3800] ;  /* 0x003800004134783b */ /* 0x000fe20000000200 */
[----:B------:R-:W-:Y:S02]  /*132e0*/  IMAD.MOV.U32 R161, RZ, RZ, R33 ;  /* 0x000000ffffa17224 */ /* 0x000fe400078e0021 */
[----:B------:R-:W-:Y:S02]  /*132f0*/  IMAD.MOV.U32 R143, RZ, RZ, R34 ;  /* 0x000000ffff8f7224 */ /* 0x000fe400078e0022 */
[----:B------:R-:W-:Y:S02]  /*13300*/  IMAD.MOV.U32 R142, RZ, RZ, R35 ;  /* 0x000000ffff8e7224 */ /* 0x000fe400078e0023 */
[C---:B------:R-:W-:Y:S01]  /*13310*/  IMAD.IADD R3, R2.reuse, 0x1, R3 ;  /* 0x0000000102037824 */ /* 0x040fe200078e0203 */
[----:B------:R-:W3:Y:S01]  /*13320*/  LDSM.16.M88.4 R32, [R65+0x3000] ;  /* 0x003000004120783b */ /* 0x000ee20000000200 */
[----:B------:R-:W-:Y:S01]  /*13330*/  IMAD.IADD R0, R2, 0x1, R0 ;  /* 0x0000000102007824 */ /* 0x000fe200078e0200 */
[----:B--2---:R-:W-:-:S04]  /*13340*/  LOP3.LUT R12, R12, 0x6, RZ, 0xc0, !PT ;  /* 0x000000060c0c7812 */ /* 0x004fc800078ec0ff */
[----:B------:R-:W-:Y:S01]  /*13350*/  LOP3.LUT R40, R41, R12, RZ, 0xfc, !PT ;  /* 0x0000000c29287212 */ /* 0x000fe200078efcff */
[----:B------:R2:W-:Y:S01]  /*13360*/  STL [R1+0x50], R12 ;  /* 0x0000500c01007387 */ /* 0x0005e20000100800 */
[C-C-:B------:R-:W-:Y:S01]  /*13370*/  VIADDMNMX R225, R3.reuse, 0x1, R228.reuse, PT ;  /* 0x0000000103e17846 */ /* 0x140fe200038001e4 */
[----:B------:R-:W-:Y:S01]  /*13380*/  HMMA.16816.F32 R16, R8, R48, R168 ;  /* 0x000000300810723c */ /* 0x000fe200000018a8 */
[----:B------:R-:W-:Y:S01]  /*13390*/  VIADDMNMX R228, R3, 0x9, R228, PT ;  /* 0x0000000903e47846 */ /* 0x000fe200038001e4 */
[----:B------:R-:W-:Y:S02]  /*133a0*/  VIADD R2, R0, 0x8 ;  /* 0x0000000800027836 */ /* 0x000fe40000000000 */
[----:B------:R-:W-:-:S03]  /*133b0*/  VIADD R3, R40, 0x1 ;  /* 0x0000000128037836 */ /* 0x000fc60000000000 */
[C---:B------:R-:W-:Y:S01]  /*133c0*/  ISETP.GT.AND P3, PT, R2.reuse, R40, PT ;  /* 0x000000280200720c */ /* 0x040fe20003f64270 */
[----:B------:R-:W-:Y:S01]  /*133d0*/  HMMA.16816.F32 R20, R4, R42, R24 ;  /* 0x0000002a0414723c */ /* 0x000fe20000001818 */
[-C--:B------:R-:W-:Y:S01]  /*133e0*/  ISETP.GT.AND P2, PT, R2, R3.reuse, PT ;  /* 0x000000030200720c */ /* 0x080fe20003f44270 */
[----:B------:R-:W-:Y:S01]  /*133f0*/  IMAD.MOV.U32 R186, RZ, RZ, R13 ;  /* 0x000000ffffba7224 */ /* 0x000fe200078e000d */
[----:B------:R-:W-:Y:S01]  /*13400*/  ISETP.GT.AND P6, PT, R0, R3, PT ;  /* 0x000000030000720c */ /* 0x000fe20003fc4270 */
[----:B--2---:R-:W-:-:S05]  /*13410*/  VIADD R12, R40, 0xf9 ;  /* 0x000000f9280c7836 */ /* 0x004fca0000000000 */
[-C--:B------:R-:W-:Y:S02]  /*13420*/  ISETP.GT.AND P4, PT, R0, R12.reuse, PT ;  /* 0x0000000c0000720c */ /* 0x080fe40003f84270 */
[----:B------:R-:W-:Y:S02]  /*13430*/  ISETP.GT.AND P0, PT, R2, R12, PT ;  /* 0x0000000c0200720c */ /* 0x000fe40003f04270 */
[C---:B------:R-:W-:Y:S02]  /*13440*/  ISETP.GE.AND P5, PT, R12.reuse, R225, PT ;  /* 0x000000e10c00720c */ /* 0x040fe40003fa6270 */
[----:B------:R-:W-:Y:S02]  /*13450*/  ISETP.GE.AND P1, PT, R12, R228, PT ;  /* 0x000000e40c00720c */ /* 0x000fe40003f26270 */
[----:B------:R-:W-:Y:S02]  /*13460*/  FSEL R12, R73, -INF , !P4 ;  /* 0xff800000490c7808 */ /* 0x000fe40006000000 */
[----:B------:R-:W-:-:S02]  /*13470*/  P2R R13, PR, RZ, 0x4 ;  /* 0x00000004ff0d7803 */ /* 0x000fc40000000000 */
[----:B------:R-:W-:Y:S02]  /*13480*/  FSEL R87, R70, -INF , !P3 ;  /* 0xff80000046577808 */ /* 0x000fe40005800000 */
[C---:B------:R-:W-:Y:S02]  /*13490*/  ISETP.GE.AND P3, PT, R3.reuse, R225, PT ;  /* 0x000000e10300720c */ /* 0x040fe40003f66270 */
[----:B------:R-:W-:Y:S02]  /*134a0*/  FSEL R222, R12, -INF , !P5 ;  /* 0xff8000000cde7808 */ /* 0x000fe40006800000 */
[----:B------:R-:W-:Y:S02]  /*134b0*/  ISETP.GE.AND P2, PT, R3, R228, PT ;  /* 0x000000e40300720c */ /* 0x000fe40003f46270 */
[----:B------:R-:W-:Y:S02]  /*134c0*/  FSEL R3, R75, -INF , !P0 ;  /* 0xff8000004b037808 */ /* 0x000fe40004000000 */
[----:B------:R-:W-:Y:S01]  /*134d0*/  FSEL R12, R69, -INF , !P6 ;  /* 0xff800000450c7808 */ /* 0x000fe20007000000 */
[----:B------:R-:W-:Y:S01]  /*134e0*/  IMAD.MOV.U32 R184, RZ, RZ, R14 ;  /* 0x000000ffffb87224 */ /* 0x000fe200078e000e */
[----:B------:R-:W-:Y:S01]  /*134f0*/  ISETP.NE.AND P6, PT, R13, RZ, PT ;  /* 0x000000ff0d00720c */ /* 0x000fe20003fc5270 */
[C---:B------:R-:W-:Y:S01]  /*13500*/  VIADD R14, R40.reuse, 0x8 ;  /* 0x00000008280e7836 */ /* 0x040fe20000000000 */
[----:B------:R-:W-:Y:S01]  /*13510*/  HMMA.16816.F32 R28, R8, R50, R164 ;  /* 0x00000032081c723c */ /* 0x000fe200000018a4 */
[----:B------:R-:W-:Y:S01]  /*13520*/  FSEL R160, R3, -INF , !P1 ;  /* 0xff80000003a07808 */ /* 0x000fe20004800000 */
[----:B------:R-:W-:Y:S01]  /*13530*/  VIADD R3, R40, 0x9 ;  /* 0x0000000928037836 */ /* 0x000fe20000000000 */
[----:B------:R-:W-:Y:S01]  /*13540*/  FSEL R78, R12, -INF , !P3 ;  /* 0xff8000000c4e7808 */ /* 0x000fe20005800000 */
[----:B------:R-:W2:Y:S01]  /*13550*/  LDSM.16.M88.4 R48, [R86+0x3800] ;  /* 0x003800005630783b */ /* 0x000ea20000000200 */
[----:B------:R-:W-:-:S02]  /*13560*/  FSEL R12, R71, -INF , !P6 ;  /* 0xff800000470c7808 */ /* 0x000fc40007000000 */
[-C--:B------:R-:W-:Y:S01]  /*13570*/  ISETP.GT.AND P5, PT, R0, R14.reuse, PT ;  /* 0x0000000e0000720c */ /* 0x080fe20003fa4270 */
[----:B-1----:R-:W-:Y:S01]  /*13580*/  HMMA.16816.F32 R24, R4, R36, R16 ;  /* 0x000000240418723c */ /* 0x002fe20000001810 */
[----:B------:R-:W-:Y:S02]  /*13590*/  FSEL R43, R12, -INF , !P2 ;  /* 0xff8000000c2b7808 */ /* 0x000fe40005000000 */
[C---:B------:R-:W-:Y:S02]  /*135a0*/  ISETP.GT.AND P2, PT, R2.reuse, R3, PT ;  /* 0x000000030200720c */ /* 0x040fe40003f44270 */
[----:B------:R-:W-:Y:S02]  /*135b0*/  ISETP.GT.AND P0, PT, R2, R14, PT ;  /* 0x0000000e0200720c */ /* 0x000fe40003f04270 */
[----:B------:R-:W-:Y:S02]  /*135c0*/  ISETP.GE.AND P4, PT, R14, R225, PT ;  /* 0x000000e10e00720c */ /* 0x000fe40003f86270 */
[----:B------:R-:W-:-:S02]  /*135d0*/  FSEL R13, R20, -INF , !P5 ;  /* 0xff800000140d7808 */ /* 0x000fc40006800000 */
[-C--:B------:R-:W-:Y:S02]  /*135e0*/  ISETP.GE.AND P1, PT, R14, R228.reuse, PT ;  /* 0x000000e40e00720c */ /* 0x080fe40003f26270 */
[----:B------:R-:W-:Y:S02]  /*135f0*/  ISETP.GT.AND P3, PT, R0, R3, PT ;  /* 0x000000030000720c */ /* 0x000fe40003f64270 */
[----:B------:R-:W-:Y:S02]  /*13600*/  P2R R14, PR, RZ, 0x4 ;  /* 0x00000004ff0e7803 */ /* 0x000fe40000000000 */
[C---:B------:R-:W-:Y:S02]  /*13610*/  ISETP.GE.AND P6, PT, R3.reuse, R225, PT ;  /* 0x000000e10300720c */ /* 0x040fe40003fc6270 */
[----:B------:R-:W-:Y:S01]  /*13620*/  ISETP.GE.AND P2, PT, R3, R228, PT ;  /* 0x000000e40300720c */ /* 0x000fe20003f46270 */
[----:B------:R-:W-:Y:S01]  /*13630*/  VIADD R3, R40, 0x10 ;  /* 0x0000001028037836 */ /* 0x000fe20000000000 */
[----:B------:R-:W-:-:S02]  /*13640*/  FSEL R71, R13, -INF , !P4 ;  /* 0xff8000000d477808 */ /* 0x000fc40006000000 */
[----:B------:R-:W-:Y:S02]  /*13650*/  FSEL R12, R22, -INF , !P0 ;  /* 0xff800000160c7808 */ /* 0x000fe40004000000 */
[----:B------:R-:W-:Y:S02]  /*13660*/  FSEL R13, R21, -INF , !P3 ;  /* 0xff800000150d7808 */ /* 0x000fe40005800000 */
[----:B------:R-:W-:Y:S01]  /*13670*/  ISETP.NE.AND P3, PT, R14, RZ, PT ;  /* 0x000000ff0e00720c */ /* 0x000fe20003f65270 */
[----:B---3--:R-:W-:Y:S01]  /*13680*/  HMMA.16816.F32 R16, R8, R32, R156 ;  /* 0x000000200810723c */ /* 0x008fe2000000189c */
[----:B------:R-:W-:Y:S02]  /*13690*/  FSEL R42, R12, -INF , !P1 ;  /* 0xff8000000c2a7808 */ /* 0x000fe40004800000 */
[-C--:B------:R-:W-:Y:S02]  /*136a0*/  ISETP.GT.AND P5, PT, R0, R3.reuse, PT ;  /* 0x000000030000720c */ /* 0x080fe40003fa4270 */
[----:B------:R-:W-:-:S02]  /*136b0*/  ISETP.GT.AND P0, PT, R2, R3, PT ;  /* 0x000000030200720c */ /* 0x000fc40003f04270 */
[C---:B------:R-:W-:Y:S02]  /*136c0*/  ISETP.GE.AND P4, PT, R3.reuse, R225, PT ;  /* 0x000000e10300720c */ /* 0x040fe40003f86270 */
[----:B------:R-:W-:Y:S01]  /*136d0*/  ISETP.GE.AND P1, PT, R3, R228, PT ;  /* 0x000000e40300720c */ /* 0x000fe20003f26270 */
[----:B------:R-:W-:Y:S01]  /*136e0*/  VIADD R3, R40, 0x11 ;  /* 0x0000001128037836 */ /* 0x000fe20000000000 */
[----:B------:R-:W-:Y:S01]  /*136f0*/  FSEL R12, R23, -INF , !P3 ;  /* 0xff800000170c7808 */ /* 0x000fe20005800000 */
[----:B------:R-:W-:Y:S01]  /*13700*/  HMMA.16816.F32 R36, R4, R38, R28 ;  /* 0x000000260424723c */ /* 0x000fe2000000181c */
[----:B------:R-:W-:Y:S02]  /*13710*/  FSEL R79, R13, -INF , !P6 ;  /* 0xff8000000d4f7808 */ /* 0x000fe40007000000 */
[----:B------:R-:W-:Y:S02]  /*13720*/  FSEL R13, R24, -INF , !P5 ;  /* 0xff800000180d7808 */ /* 0x000fe40006800000 */
[----:B------:R-:W-:-:S02]  /*13730*/  FSEL R47, R12, -INF , !P2 ;  /* 0xff8000000c2f7808 */ /* 0x000fc40005000000 */
[-C--:B------:R-:W-:Y:S02]  /*13740*/  ISETP.GT.AND P2, PT, R2, R3.reuse, PT ;  /* 0x000000030200720c */ /* 0x080fe40003f44270 */
[----:B------:R-:W-:Y:S02]  /*13750*/  ISETP.GT.AND P3, PT, R0, R3, PT ;  /* 0x000000030000720c */ /* 0x000fe40003f64270 */
[----:B------:R-:W-:Y:S02]  /*13760*/  FSEL R103, R13, -INF , !P4 ;  /* 0xff8000000d677808 */ /* 0x000fe40006000000 */
[----:B------:R-:W-:Y:S01]  /*13770*/  P2R R13, PR, RZ, 0x4 ;  /* 0x00000004ff0d7803 */ /* 0x000fe20000000000 */
[----:B------:R-:W-:Y:S01]  /*13780*/  VIADD R14, R40, 0x18 ;  /* 0x00000018280e7836 */ /* 0x000fe20000000000 */
[C---:B------:R-:W-:Y:S02]  /*13790*/  ISETP.GE.AND P6, PT, R3.reuse, R225, PT ;  /* 0x000000e10300720c */ /* 0x040fe40003fc6270 */
[----:B------:R-:W-:-:S02]  /*137a0*/  ISETP.GE.AND P2, PT, R3, R228, PT ;  /* 0x000000e40300720c */ /* 0x000fc40003f46270 */
[----:B------:R-:W-:Y:S02]  /*137b0*/  FSEL R3, R26, -INF , !P0 ;  /* 0xff8000001a037808 */ /* 0x000fe40004000000 */
[----:B------:R-:W-:Y:S02]  /*137c0*/  FSEL R12, R25, -INF , !P3 ;  /* 0xff800000190c7808 */ /* 0x000fe40005800000 */
[----:B------:R-:W-:Y:S02]  /*137d0*/  ISETP.NE.AND P3, PT, R13, RZ, PT ;  /* 0x000000ff0d00720c */ /* 0x000fe40003f65270 */
[----:B------:R-:W-:Y:S01]  /*137e0*/  FSEL R73, R3, -INF , !P1 ;  /* 0xff80000003497808 */ /* 0x000fe20004800000 */
[----:B------:R-:W-:Y:S01]  /*137f0*/  VIADD R3, R40, 0x19 ;  /* 0x0000001928037836 */ /* 0x000fe20000000000 */
[----:B------:R-:W-:Y:S02]  /*13800*/  FSEL R101, R12, -INF , !P6 ;  /* 0xff8000000c657808 */ /* 0x000fe40007000000 */
[----:B------:R-:W-:-:S02]  /*13810*/  ISETP.GT.AND P5, PT, R0, R14, PT ;  /* 0x0000000e0000720c */ /* 0x000fc40003fa4270 */
[----:B------:R-:W-:Y:S01]  /*13820*/  FSEL R12, R27, -INF , !P3 ;  /* 0xff8000001b0c7808 */ /* 0x000fe20005800000 */
[----:B------:R-:W-:Y:S01]  /*13830*/  HMMA.16816.F32 R20, R8, R34, R148 ;  /* 0x000000220814723c */ /* 0x000fe20000001894 */
[----:B------:R-:W-:Y:S02]  /*13840*/  ISETP.GE.AND P4, PT, R14, R225, PT ;  /* 0x000000e10e00720c */ /* 0x000fe40003f86270 */
[----:B------:R-:W-:Y:S02]  /*13850*/  FSEL R13, R36, -INF , !P5 ;  /* 0xff800000240d7808 */ /* 0x000fe40006800000 */
[----:B------:R-:W-:-:S03]  /*13860*/  FSEL R69, R12, -INF , !P2 ;  /* 0xff8000000c457808 */ /* 0x000fc60005000000 */
[----:B------:R-:W-:Y:S01]  /*13870*/  HMMA.16816.F32 R28, R4, R56, R16 ;  /* 0x00000038041c723c */ /* 0x000fe20000001810 */
[CC--:B------:R-:W-:Y:S02]  /*13880*/  ISETP.GT.AND P2, PT, R2.reuse, R3.reuse, PT ;  /* 0x000000030200720c */ /* 0x0c0fe40003f44270 */
[----:B------:R-:W-:Y:S02]  /*13890*/  ISETP.GT.AND P0, PT, R2, R14, PT ;  /* 0x0000000e0200720c */ /* 0x000fe40003f04270 */
[----:B------:R-:W-:Y:S02]  /*138a0*/  ISETP.GT.AND P3, PT, R0, R3, PT ;  /* 0x000000030000720c */ /* 0x000fe40003f64270 */
[----:B------:R-:W-:Y:S02]  /*138b0*/  FSEL R83, R13, -INF , !P4 ;  /* 0xff8000000d537808 */ /* 0x000fe40006000000 */
[----:B------:R-:W-:Y:S01]  /*138c0*/  P2R R13, PR, RZ, 0x4 ;  /* 0x00000004ff0d7803 */ /* 0x000fe20000000000 */
[----:B------:R-:W-:Y:S01]  /*138d0*/  IMAD.MOV.U32 R141, RZ, RZ, R60 ;  /* 0x000000ffff8d7224 */ /* 0x000fe200078e003c */
[-C--:B------:R-:W-:Y:S01]  /*138e0*/  ISETP.GE.AND P1, PT, R14, R228.reuse, PT ;  /* 0x000000e40e00720c */ /* 0x080fe20003f26270 */
[----:B------:R-:W-:Y:S01]  /*138f0*/  IMAD.MOV.U32 R138, RZ, RZ, R61 ;  /* 0x000000ffff8a7224 */ /* 0x000fe200078e003d */
[C---:B------:R-:W-:Y:S01]  /*13900*/  ISETP.GE.AND P6, PT, R3.reuse, R225, PT ;  /* 0x000000e10300720c */ /* 0x040fe20003fc6270 */
[----:B------:R-:W-:Y:S01]  /*13910*/  IMAD.MOV.U32 R137, RZ, RZ, R62 ;  /* 0x000000ffff897224 */ /* 0x000fe200078e003e */
[----:B------:R-:W-:Y:S01]  /*13920*/  ISETP.GE.AND P2, PT, R3, R228, PT ;  /* 0x000000e40300720c */ /* 0x000fe20003f46270 */
[----:B------:R-:W-:Y:S01]  /*13930*/  IMAD.MOV.U32 R136, RZ, RZ, R63 ;  /* 0x000000ffff887224 */ /* 0x000fe200078e003f */
[----:B------:R-:W-:Y:S01]  /*13940*/  FSEL R3, R38, -INF , !P0 ;  /* 0xff80000026037808 */ /* 0x000fe20004000000 */
[----:B------:R-:W-:Y:S01]  /*13950*/  VIADD R14, R40, 0x20 ;  /* 0x00000020280e7836 */ /* 0x000fe20000000000 */
[----:B------:R-:W1:Y:S01]  /*13960*/  LDSM.16.M88.4 R60, [R65+0x4000] ;  /* 0x00400000413c783b */ /* 0x000e620000000200 */
[----:B------:R-:W-:-:S02]  /*13970*/  FSEL R12, R37, -INF , !P3 ;  /* 0xff800000250c7808 */ /* 0x000fc40005800000 */
[----:B------:R-:W-:Y:S01]  /*13980*/  ISETP.NE.AND P3, PT, R13, RZ, PT ;  /* 0x000000ff0d00720c */ /* 0x000fe20003f65270 */
[----:B------:R-:W-:Y:S01]  /*13990*/  HMMA.16816.F32 R32, R8, R52, R144 ;  /* 0x000000340820723c */ /* 0x000fe20000001890 */
[----:B------:R-:W-:Y:S01]  /*139a0*/  FSEL R45, R3, -INF , !P1 ;  /* 0xff800000032d7808 */ /* 0x000fe20004800000 */
[----:B------:R-:W-:Y:S01]  /*139b0*/  VIADD R3, R40, 0x21 ;  /* 0x0000002128037836 */ /* 0x000fe20000000000 */
[----:B------:R-:W-:Y:S02]  /*139c0*/  FSEL R75, R12, -INF , !P6 ;  /* 0xff8000000c4b7808 */ /* 0x000fe40007000000 */
[----:B------:R-:W-:Y:S02]  /*139d0*/  ISETP.GT.AND P5, PT, R0, R14, PT ;  /* 0x0000000e0000720c */ /* 0x000fe40003fa4270 */
[----:B------:R-:W-:Y:S01]  /*139e0*/  FSEL R12, R39, -INF , !P3 ;  /* 0xff800000270c7808 */ /* 0x000fe20005800000 */
[----:B------:R-:W-:Y:S01]  /*139f0*/  HMMA.16816.F32 R24, R4, R58, R20 ;  /* 0x0000003a0418723c */ /* 0x000fe20000001814 */
[----:B------:R-:W-:Y:S01]  /*13a00*/  ISETP.GE.AND P4, PT, R14, R225, PT ;  /* 0x000000e10e00720c */ /* 0x000fe20003f86270 */
[----:B------:R-:W-:Y:S01]  /*13a10*/  LDSM.16.M88.4 R56, [R65+0x4800] ;  /* 0x004800004138783b */ /* 0x000fe20000000200 */
[----:B------:R-:W-:-:S02]  /*13a20*/  FSEL R13, R28, -INF , !P5 ;  /* 0xff8000001c0d7808 */ /* 0x000fc40006800000 */
[----:B------:R-:W-:Y:S02]  /*13a30*/  FSEL R70, R12, -INF , !P2 ;  /* 0xff8000000c467808 */ /* 0x000fe40005000000 */
[CC--:B------:R-:W-:Y:S02]  /*13a40*/  ISETP.GT.AND P2, PT, R2.reuse, R3.reuse, PT ;  /* 0x000000030200720c */ /* 0x0c0fe40003f44270 */
[----:B------:R-:W-:Y:S02]  /*13a50*/  ISETP.GT.AND P0, PT, R2, R14, PT ;  /* 0x0000000e0200720c */ /* 0x000fe40003f04270 */
[----:B------:R-:W-:Y:S02]  /*13a60*/  ISETP.GT.AND P3, PT, R0, R3, PT ;  /* 0x000000030000720c */ /* 0x000fe40003f64270 */
[----:B------:R-:W-:Y:S02]  /*13a70*/  FSEL R122, R13, -INF , !P4 ;  /* 0xff8000000d7a7808 */ /* 0x000fe40006000000 */
[----:B------:R-:W-:-:S02]  /*13a80*/  P2R R13, PR, RZ, 0x4 ;  /* 0x00000004ff0d7803 */ /* 0x000fc40000000000 */
[C---:B------:R-:W-:Y:S02]  /*13a90*/  ISETP.GE.AND P6, PT, R3.reuse, R225, PT ;  /* 0x000000e10300720c */ /* 0x040fe40003fc6270 */
[-C--:B------:R-:W-:Y:S02]  /*13aa0*/  ISETP.GE.AND P2, PT, R3, R228.reuse, PT ;  /* 0x000000e40300720c */ /* 0x080fe40003f46270 */
[----:B------:R-:W-:Y:S02]  /*13ab0*/  ISETP.GE.AND P1, PT, R14, R228, PT ;  /* 0x000000e40e00720c */ /* 0x000fe40003f26270 */
[----:B------:R-:W-:Y:S02]  /*13ac0*/  FSEL R3, R30, -INF , !P0 ;  /* 0xff8000001e037808 */ /* 0x000fe40004000000 */
[----:B------:R-:W-:Y:S01]  /*13ad0*/  FSEL R12, R29, -INF , !P3 ;  /* 0xff8000001d0c7808 */ /* 0x000fe20005800000 */
[----:B------:R-:W-:Y:S01]  /*13ae0*/  HMMA.16816.F32 R16, R8, R54, R128 ;  /* 0x000000360810723c */ /* 0x000fe20000001880 */
[----:B------:R-:W-:Y:S01]  /*13af0*/  ISETP.NE.AND P3, PT, R13, RZ, PT ;  /* 0x000000ff0d00720c */ /* 0x000fe20003f65270 */
[C---:B------:R-:W-:Y:S01]  /*13b00*/  VIADD R14, R40.reuse, 0x28 ;  /* 0x00000028280e7836 */ /* 0x040fe20000000000 */
[----:B------:R-:W3:Y:S01]  /*13b10*/  LDSM.16.M88.4 R52, [R86+0x4000] ;  /* 0x004000005634783b */ /* 0x000ee20000000200 */
[----:B------:R-:W-:Y:S01]  /*13b20*/  FSEL R105, R3, -INF , !P1 ;  /* 0xff80000003697808 */ /* 0x000fe20004800000 */
[----:B------:R-:W-:Y:S01]  /*13b30*/  VIADD R3, R40, 0x29 ;  /* 0x0000002928037836 */ /* 0x000fe20000000000 */
[----:B------:R-:W-:-:S02]  /*13b40*/  FSEL R121, R12, -INF , !P6 ;  /* 0xff8000000c797808 */ /* 0x000fc40007000000 */
[----:B------:R-:W-:Y:S01]  /*13b50*/  FSEL R12, R31, -INF , !P3 ;  /* 0xff8000001f0c7808 */ /* 0x000fe20005800000 */
[----:B--2---:R-:W-:Y:S01]  /*13b60*/  HMMA.16816.F32 R32, R4, R48, R32 ;  /* 0x000000300420723c */ /* 0x004fe20000001820 */
[-C--:B------:R-:W-:Y:S02]  /*13b70*/  ISETP.GT.AND P5, PT, R0, R14.reuse, PT ;  /* 0x0000000e0000720c */ /* 0x080fe40003fa4270 */
[----:B------:R-:W-:Y:S02]  /*13b80*/  FSEL R102, R12, -INF , !P2 ;  /* 0xff8000000c667808 */ /* 0x000fe40005000000 */
[C---:B------:R-:W-:Y:S02]  /*13b90*/  ISETP.GT.AND P2, PT, R2.reuse, R3, PT ;  /* 0x000000030200720c */ /* 0x040fe40003f44270 */
[----:B------:R-:W-:Y:S02]  /*13ba0*/  ISETP.GT.AND P0, PT, R2, R14, PT ;  /* 0x0000000e0200720c */ /* 0x000fe40003f04270 */
[----:B------:R-:W-:-:S02]  /*13bb0*/  ISETP.GE.AND P4, PT, R14, R225, PT ;  /* 0x000000e10e00720c */ /* 0x000fc40003f86270 */
[----:B------:R-:W-:Y:S02]  /*13bc0*/  FSEL R13, R24, -INF , !P5 ;  /* 0xff800000180d7808 */ /* 0x000fe40006800000 */
        /* <DEDUP_REMOVED lines=9> */
[----:B------:R-:W-:Y:S02]  /*13c60*/  ISETP.NE.AND P3, PT, R14, RZ, PT ;  /* 0x000000ff0e00720c */ /* 0x000fe40003f65270 */
[----:B------:R-:W-:Y:S02]  /*13c70*/  FSEL R100, R12, -INF , !P1 ;  /* 0xff8000000c647808 */ /* 0x000fe40004800000 */
[-C--:B------:R-:W-:Y:S02]  /*13c80*/  ISETP.GT.AND P5, PT, R0, R3.reuse, PT ;  /* 0x000000030000720c */ /* 0x080fe40003fa4270 */
[----:B------:R-:W-:-:S02]  /*13c90*/  ISETP.GT.AND P0, PT, R2, R3, PT ;  /* 0x000000030200720c */ /* 0x000fc40003f04270 */
[C---:B------:R-:W-:Y:S02]  /*13ca0*/  ISETP.GE.AND P4, PT, R3.reuse, R225, PT ;  /* 0x000000e10300720c */ /* 0x040fe40003f86270 */
[----:B------:R-:W-:Y:S01]  /*13cb0*/  ISETP.GE.AND P1, PT, R3, R228, PT ;  /* 0x000000e40300720c */ /* 0x000fe20003f26270 */
[----:B------:R-:W-:Y:S01]  /*13cc0*/  VIADD R3, R40, 0x31 ;  /* 0x0000003128037836 */ /* 0x000fe20000000000 */
[----:B------:R-:W-:Y:S01]  /*13cd0*/  FSEL R12, R27, -INF , !P3 ;  /* 0xff8000001b0c7808 */ /* 0x000fe20005800000 */
[----:B-1----:R-:W-:Y:S01]  /*13ce0*/  HMMA.16816.F32 R28, R8, R60, R116 ;  /* 0x0000003c081c723c */ /* 0x002fe20000001874 */
[----:B------:R-:W-:Y:S02]  /*13cf0*/  FSEL R107, R13, -INF , !P6 ;  /* 0xff8000000d6b7808 */ /* 0x000fe40007000000 */
[----:B------:R-:W-:Y:S02]  /*13d00*/  FSEL R13, R32, -INF , !P5 ;  /* 0xff800000200d7808 */ /* 0x000fe40006800000 */
[----:B------:R-:W-:-:S02]  /*13d10*/  FSEL R104, R12, -INF , !P2 ;  /* 0xff8000000c687808 */ /* 0x000fc40005000000 */
[-C--:B------:R-:W-:Y:S01]  /*13d20*/  ISETP.GT.AND P2, PT, R2, R3.reuse, PT ;  /* 0x000000030200720c */ /* 0x080fe20003f44270 */
[----:B------:R-:W-:Y:S01]  /*13d30*/  HMMA.16816.F32 R20, R4, R50, R16 ;  /* 0x000000320414723c */ /* 0x000fe20000001810 */
[----:B------:R-:W-:Y:S01]  /*13d40*/  ISETP.GT.AND P3, PT, R0, R3, PT ;  /* 0x000000030000720c */ /* 0x000fe20003f64270 */
[----:B------:R-:W-:Y:S01]  /*13d50*/  VIADD R14, R40, 0x38 ;  /* 0x00000038280e7836 */ /* 0x000fe20000000000 */
[----:B------:R-:W-:Y:S01]  /*13d60*/  FSEL R123, R13, -INF , !P4 ;  /* 0xff8000000d7b7808 */ /* 0x000fe20006000000 */
[----:B------:R-:W-:Y:S01]  /*13d70*/  IMAD.MOV.U32 R178, RZ, RZ, R15 ;  /* 0x000000ffffb27224 */ /* 0x000fe200078e000f */
[----:B------:R-:W-:Y:S01]  /*13d80*/  P2R R13, PR, RZ, 0x4 ;  /* 0x00000004ff0d7803 */ /* 0x000fe20000000000 */
[----:B------:R-:W-:Y:S01]  /*13d90*/  LDSM.16.M88.4 R48, [R65+0x5800] ;  /* 0x005800004130783b */ /* 0x000fe20000000200 */
        /* <DEDUP_REMOVED lines=8> */
[----:B------:R-:W-:-:S02]  /*13e20*/  FSEL R12, R35, -INF , !P3 ;  /* 0xff800000230c7808 */ /* 0x000fc40005800000 */
[----:B------:R-:W1:Y:S01]  /*13e30*/  LDSM.16.M88.4 R32, [R86+0x4800] ;  /* 0x004800005620783b */ /* 0x000e620000000200 */
[-C--:B------:R-:W-:Y:S01]  /*13e40*/  ISETP.GT.AND P5, PT, R0, R14.reuse, PT ;  /* 0x0000000e0000720c */ /* 0x080fe20003fa4270 */
[----:B---3--:R-:W-:Y:S01]  /*13e50*/  HMMA.16816.F32 R36, R4, R52, R28 ;  /* 0x000000340424723c */ /* 0x008fe2000000181c */
[----:B------:R-:W-:Y:S02]  /*13e60*/  FSEL R116, R12, -INF , !P2 ;  /* 0xff8000000c747808 */ /* 0x000fe40005000000 */
[C---:B------:R-:W-:Y:S02]  /*13e70*/  ISETP.GT.AND P2, PT, R2.reuse, R3, PT ;  /* 0x000000030200720c */ /* 0x040fe40003f44270 */
[----:B------:R-:W-:Y:S02]  /*13e80*/  ISETP.GT.AND P0, PT, R2, R14, PT ;  /* 0x0000000e0200720c */ /* 0x000fe40003f04270 */
[----:B------:R-:W-:Y:S01]  /*13e90*/  ISETP.GE.AND P4, PT, R14, R225, PT ;  /* 0x000000e10e00720c */ /* 0x000fe20003f86270 */
[----:B------:R-:W-:Y:S01]  /*13ea0*/  HMMA.16816.F32 R24, R8, R62, R124 ;  /* 0x0000003e0818723c */ /* 0x000fe2000000187c */
[----:B------:R-:W-:Y:S01]  /*13eb0*/  FSEL R13, R20, -INF , !P5 ;  /* 0xff800000140d7808 */ /* 0x000fe20006800000 */
[----:B------:R-:W2:Y:S01]  /*13ec0*/  LDSM.16.M88.4 R60, [R65+0x5000] ;  /* 0x00500000413c783b */ /* 0x000ea20000000200 */
[----:B------:R-:W-:-:S02]  /*13ed0*/  ISETP.GE.AND P1, PT, R14, R228, PT ;  /* 0x000000e40e00720c */ /* 0x000fc40003f26270 */
[----:B------:R-:W-:Y:S02]  /*13ee0*/  ISETP.GT.AND P3, PT, R0, R3, PT ;  /* 0x000000030000720c */ /* 0x000fe40003f64270 */
[----:B------:R-:W-:Y:S02]  /*13ef0*/  P2R R14, PR, RZ, 0x4 ;  /* 0x00000004ff0e7803 */ /* 0x000fe40000000000 */
[C---:B------:R-:W-:Y:S02]  /*13f00*/  ISETP.GE.AND P6, PT, R3.reuse, R225, PT ;  /* 0x000000e10300720c */ /* 0x040fe40003fc6270 */
[----:B------:R-:W-:Y:S01]  /*13f10*/  ISETP.GE.AND P2, PT, R3, R228, PT ;  /* 0x000000e40300720c */ /* 0x000fe20003f46270 */
[----:B------:R-:W-:Y:S01]  /*13f20*/  VIADD R3, R40, 0x40 ;  /* 0x0000004028037836 */ /* 0x000fe20000000000 */
[----:B------:R-:W-:Y:S02]  /*13f30*/  FSEL R118, R13, -INF , !P4 ;  /* 0xff8000000d767808 */ /* 0x000fe40006000000 */
[----:B------:R-:W-:-:S02]  /*13f40*/  FSEL R12, R22, -INF , !P0 ;  /* 0xff800000160c7808 */ /* 0x000fc40004000000 */
[----:B------:R-:W-:Y:S02]  /*13f50*/  FSEL R13, R21, -INF , !P3 ;  /* 0xff800000150d7808 */ /* 0x000fe40005800000 */
[----:B------:R-:W-:Y:S02]  /*13f60*/  ISETP.NE.AND P3, PT, R14, RZ, PT ;  /* 0x000000ff0e00720c */ /* 0x000fe40003f65270 */
[----:B------:R-:W-:Y:S01]  /*13f70*/  FSEL R106, R12, -INF , !P1 ;  /* 0xff8000000c6a7808 */ /* 0x000fe20004800000 */
[----:B------:R-:W-:Y:S01]  /*13f80*/  VIADD R15, R40, 0x41 ;  /* 0x00000041280f7836 */ /* 0x000fe20000000000 */
[-C--:B------:R-:W-:Y:S02]  /*13f90*/  ISETP.GT.AND P5, PT, R0, R3.reuse, PT ;  /* 0x000000030000720c */ /* 0x080fe40003fa4270 */
[----:B------:R-:W-:Y:S02]  /*13fa0*/  ISETP.GT.AND P0, PT, R2, R3, PT ;  /* 0x000000030200720c */ /* 0x000fe40003f04270 */
[----:B------:R-:W-:-:S02]  /*13fb0*/  ISETP.GE.AND P4, PT, R3, R225, PT ;  /* 0x000000e10300720c */ /* 0x000fc40003f86270 */
[----:B------:R-:W-:Y:S02]  /*13fc0*/  ISETP.GE.AND P1, PT, R3, R228, PT ;  /* 0x000000e40300720c */ /* 0x000fe40003f26270 */
[----:B------:R-:W-:Y:S01]  /*13fd0*/  FSEL R3, R23, -INF , !P3 ;  /* 0xff80000017037808 */ /* 0x000fe20005800000 */
[----:B------:R-:W-:Y:S01]  /*13fe0*/  HMMA.16816.F32 R16, R8, R56, R112 ;  /* 0x000000380810723c */ /* 0x000fe20000001870 */
[----:B------:R-:W-:Y:S02]  /*13ff0*/  FSEL R12, R36, -INF , !P5 ;  /* 0xff800000240c7808 */ /* 0x000fe40006800000 */
[----:B------:R-:W-:Y:S02]  /*14000*/  FSEL R112, R3, -INF , !P2 ;  /* 0xff80000003707808 */ /* 0x000fe40005000000 */
[-C--:B------:R-:W-:Y:S02]  /*14010*/  ISETP.GT.AND P2, PT, R2, R15.reuse, PT ;  /* 0x0000000f0200720c */ /* 0x080fe40003f44270 */
[----:B------:R-:W-:Y:S01]  /*14020*/  ISETP.GT.AND P3, PT, R0, R15, PT ;  /* 0x0000000f0000720c */ /* 0x000fe20003f64270 */
[----:B------:R-:W-:Y:S01]  /*14030*/  HMMA.16816.F32 R24, R4, R54, R24 ;  /* 0x000000360418723c */ /* 0x000fe20000001818 */
[----:B------:R-:W-:Y:S01]  /*14040*/  P2R R14, PR, RZ, 0x4 ;  /* 0x00000004ff0e7803 */ /* 0x000fe20000000000 */
[----:B------:R-:W-:Y:S01]  /*14050*/  VIADD R3, R40, 0x48 ;  /* 0x0000004828037836 */ /* 0x000fe20000000000 */
[----:B------:R-:W-:Y:S01]  /*14060*/  FSEL R125, R12, -INF , !P4 ;  /* 0xff8000000c7d7808 */ /* 0x000fe20006000000 */
[----:B------:R-:W-:Y:S01]  /*14070*/  LDSM.16.M88.4 R52, [R65+0x6000] ;  /* 0x006000004134783b */ /* 0x000fe20000000200 */
[----:B------:R-:W-:-:S02]  /*14080*/  FSEL R113, R13, -INF , !P6 ;  /* 0xff8000000d717808 */ /* 0x000fc40007000000 */
[----:B------:R-:W-:Y:S02]  /*14090*/  FSEL R12, R38, -INF , !P0 ;  /* 0xff800000260c7808 */ /* 0x000fe40004000000 */
[----:B------:R-:W-:Y:S01]  /*140a0*/  FSEL R13, R37, -INF , !P3 ;  /* 0xff800000250d7808 */ /* 0x000fe20005800000 */
[----:B------:R-:W-:Y:S01]  /*140b0*/  HMMA.16816.F32 R28, R8, R58, R108 ;  /* 0x0000003a081c723c */ /* 0x000fe2000000186c */
[----:B------:R-:W-:Y:S01]  /*140c0*/  ISETP.NE.AND P3, PT, R14, RZ, PT ;  /* 0x000000ff0e00720c */ /* 0x000fe20003f65270 */
[----:B------:R-:W-:Y:S01]  /*140d0*/  LDSM.16.M88.4 R56, [R86+0x5800] ;  /* 0x005800005638783b */ /* 0x000fe20000000200 */
[----:B------:R-:W-:Y:S02]  /*140e0*/  FSEL R109, R12, -INF , !P1 ;  /* 0xff8000000c6d7808 */ /* 0x000fe40004800000 */
[-C--:B------:R-:W-:Y:S02]  /*140f0*/  ISETP.GT.AND P5, PT, R0, R3.reuse, PT ;  /* 0x000000030000720c */ /* 0x080fe40003fa4270 */
[----:B------:R-:W-:-:S02]  /*14100*/  ISETP.GT.AND P0, PT, R2, R3, PT ;  /* 0x000000030200720c */ /* 0x000fc40003f04270 */
[CC--:B------:R-:W-:Y:S02]  /*14110*/  ISETP.GE.AND P4, PT, R3.reuse, R225.reuse, PT ;  /* 0x000000e10300720c */ /* 0x0c0fe40003f86270 */
[-C--:B------:R-:W-:Y:S02]  /*14120*/  ISETP.GE.AND P1, PT, R3, R228.reuse, PT ;  /* 0x000000e40300720c */ /* 0x080fe40003f26270 */
[----:B------:R-:W-:Y:S02]  /*14130*/  FSEL R3, R39, -INF , !P3 ;  /* 0xff80000027037808 */ /* 0x000fe40005800000 */
[----:B------:R-:W3:Y:S01]  /*14140*/  LDSM.16.M88.4 R36, [R86+0x5000] ;  /* 0x005000005624783b */ /* 0x000ee20000000200 */
[C---:B------:R-:W-:Y:S02]  /*14150*/  ISETP.GE.AND P6, PT, R15.reuse, R225, PT ;  /* 0x000000e10f00720c */ /* 0x040fe40003fc6270 */
[----:B------:R-:W-:Y:S01]  /*14160*/  ISETP.GE.AND P2, PT, R15, R228, PT ;  /* 0x000000e40f00720c */ /* 0x000fe20003f46270 */
[----:B------:R-:W-:Y:S01]  /*14170*/  VIADD R15, R40, 0x49 ;  /* 0x00000049280f7836 */ /* 0x000fe20000000000 */
[----:B-1----:R-:W-:Y:S02]  /*14180*/  HMMA.16816.F32 R16, R4, R32, R16 ;  /* 0x000000200410723c */ /* 0x002fe40000001810 */
[----:B------:R-:W-:-:S02]  /*14190*/  FSEL R108, R3, -INF , !P2 ;  /* 0xff800000036c7808 */ /* 0x000fc40005000000 */
[-C--:B------:R-:W-:Y:S02]  /*141a0*/  ISETP.GT.AND P2, PT, R2, R15.reuse, PT ;  /* 0x0000000f0200720c */ /* 0x080fe40003f44270 */
[----:B------:R-:W-:Y:S02]  /*141b0*/  FSEL R12, R24, -INF , !P5 ;  /* 0xff800000180c7808 */ /* 0x000fe40006800000 */
[----:B------:R-:W-:Y:S02]  /*141c0*/  ISETP.GT.AND P3, PT, R0, R15, PT ;  /* 0x0000000f0000720c */ /* 0x000fe40003f64270 */
[----:B------:R-:W-:Y:S01]  /*141d0*/  P2R R14, PR, RZ, 0x4 ;  /* 0x00000004ff0e7803 */ /* 0x000fe20000000000 */
[----:B------:R-:W-:Y:S01]  /*141e0*/  VIADD R3, R40, 0x50 ;  /* 0x0000005028037836 */ /* 0x000fe20000000000 */
[----:B------:R-:W-:Y:S02]  /*141f0*/  FSEL R110, R12, -INF , !P4 ;  /* 0xff8000000c6e7808 */ /* 0x000fe40006000000 */
[----:B------:R-:W-:-:S02]  /*14200*/  FSEL R111, R13, -INF , !P6 ;  /* 0xff8000000d6f7808 */ /* 0x000fc40007000000 */
[----:B------:R-:W-:Y:S02]  /*14210*/  FSEL R12, R26, -INF , !P0 ;  /* 0xff8000001a0c7808 */ /* 0x000fe40004000000 */
[----:B------:R-:W-:Y:S01]  /*14220*/  FSEL R13, R25, -INF , !P3 ;  /* 0xff800000190d7808 */ /* 0x000fe20005800000 */
[----:B--2---:R-:W-:Y:S01]  /*14230*/  HMMA.16816.F32 R20, R8, R60, R96 ;  /* 0x0000003c0814723c */ /* 0x004fe20000001860 */
[----:B------:R-:W-:Y:S02]  /*14240*/  ISETP.NE.AND P3, PT, R14, RZ, PT ;  /* 0x000000ff0e00720c */ /* 0x000fe40003f65270 */
[----:B------:R-:W-:Y:S02]  /*14250*/  FSEL R96, R12, -INF , !P1 ;  /* 0xff8000000c607808 */ /* 0x000fe40004800000 */
[----:B------:R-:W-:Y:S02]  /*14260*/  ISETP.GE.AND P6, PT, R15, R225, PT ;  /* 0x000000e10f00720c */ /* 0x000fe40003fc6270 */
[----:B------:R-:W-:-:S02]  /*14270*/  ISETP.GT.AND P5, PT, R0, R3, PT ;  /* 0x000000030000720c */ /* 0x000fc40003fa4270 */
[----:B------:R-:W-:Y:S02]  /*14280*/  ISETP.GT.AND P0, PT, R2, R3, PT ;  /* 0x000000030200720c */ /* 0x000fe40003f04270 */
[C---:B------:R-:W-:Y:S02]  /*14290*/  ISETP.GE.AND P4, PT, R3.reuse, R225, PT ;  /* 0x000000e10300720c */ /* 0x040fe40003f86270 */
[-C--:B------:R-:W-:Y:S01]  /*142a0*/  ISETP.GE.AND P1, PT, R3, R228.reuse, PT ;  /* 0x000000e40300720c */ /* 0x080fe20003f26270 */
[----:B------:R-:W-:Y:S01]  /*142b0*/  VIADD R3, R40, 0x51 ;  /* 0x0000005128037836 */ /* 0x000fe20000000000 */
[----:B------:R-:W-:Y:S02]  /*142c0*/  ISETP.GE.AND P2, PT, R15, R228, PT ;  /* 0x000000e40f00720c */ /* 0x000fe40003f46270 */
[----:B------:R-:W-:Y:S02]  /*142d0*/  FSEL R12, R27, -INF , !P3 ;  /* 0xff8000001b0c7808 */ /* 0x000fe40005800000 */
[----:B------:R-:W-:Y:S01]  /*142e0*/  FSEL R98, R13, -INF , !P6 ;  /* 0xff8000000d627808 */ /* 0x000fe20007000000 */
[----:B------:R-:W-:Y:S01]  /*142f0*/  HMMA.16816.F32 R32, R4, R34, R28 ;  /* 0x000000220420723c */ /* 0x000fe2000000181c */
[----:B------:R-:W-:-:S02]  /*14300*/  FSEL R13, R16, -INF , !P5 ;  /* 0xff800000100d7808 */ /* 0x000fc40006800000 */
[----:B------:R-:W-:Y:S02]  /*14310*/  FSEL R97, R12, -INF , !P2 ;  /* 0xff8000000c617808 */ /* 0x000fe40005000000 */
[-C--:B------:R-:W-:Y:S02]  /*14320*/  ISETP.GT.AND P2, PT, R2, R3.reuse, PT ;  /* 0x000000030200720c */ /* 0x080fe40003f44270 */
[----:B------:R-:W-:Y:S02]  /*14330*/  ISETP.GT.AND P3, PT, R0, R3, PT ;  /* 0x000000030000720c */ /* 0x000fe40003f64270 */
[----:B------:R-:W-:Y:S02]  /*14340*/  FSEL R139, R13, -INF , !P4 ;  /* 0xff8000000d8b7808 */ /* 0x000fe40006000000 */
[----:B------:R-:W-:Y:S02]  /*14350*/  P2R R13, PR, RZ, 0x4 ;  /* 0x00000004ff0d7803 */ /* 0x000fe40000000000 */
[----:B------:R-:W-:-:S02]  /*14360*/  ISETP.GE.AND P6, PT, R3, R225, PT ;  /* 0x000000e10300720c */ /* 0x000fc40003fc6270 */
[----:B------:R-:W-:Y:S02]  /*14370*/  ISETP.GE.AND P2, PT, R3, R228, PT ;  /* 0x000000e40300720c */ /* 0x000fe40003f46270 */
[----:B------:R-:W-:Y:S02]  /*14380*/  FSEL R3, R18, -INF , !P0 ;  /* 0xff80000012037808 */ /* 0x000fe40004000000 */
[----:B------:R-:W-:Y:S02]  /*14390*/  FSEL R12, R17, -INF , !P3 ;  /* 0xff800000110c7808 */ /* 0x000fe40005800000 */
[----:B------:R-:W-:Y:S01]  /*143a0*/  ISETP.NE.AND P3, PT, R13, RZ, PT ;  /* 0x000000ff0d00720c */ /* 0x000fe20003f65270 */
[C---:B------:R-:W-:Y:S01]  /*143b0*/  VIADD R14, R40.reuse, 0x58 ;  /* 0x00000058280e7836 */ /* 0x040fe20000000000 */
[----:B------:R-:W-:Y:S01]  /*143c0*/  HMMA.16816.F32 R28, R8, R62, R92 ;  /* 0x0000003e081c723c */ /* 0x000fe2000000185c */
[----:B------:R-:W-:Y:S01]  /*143d0*/  FSEL R95, R3, -INF , !P1 ;  /* 0xff800000035f7808 */ /* 0x000fe20004800000 */
[----:B------:R-:W-:Y:S01]  /*143e0*/  VIADD R3, R40, 0x59 ;  /* 0x0000005928037836 */ /* 0x000fe20000000000 */
[----:B------:R-:W-:Y:S01]  /*143f0*/  FSEL R132, R12, -INF , !P6 ;  /* 0xff8000000c847808 */ /* 0x000fe20007000000 */
[----:B------:R-:W1:Y:S01]  /*14400*/  LDSM.16.M88.4 R60, [R65+0x6800] ;  /* 0x00680000413c783b */ /* 0x000e620000000200 */
[----:B------:R-:W-:-:S02]  /*14410*/  FSEL R12, R19, -INF , !P3 ;  /* 0xff800000130c7808 */ /* 0x000fc40005800000 */
[-C--:B------:R-:W-:Y:S01]  /*14420*/  ISETP.GT.AND P5, PT, R0, R14.reuse, PT ;  /* 0x0000000e0000720c */ /* 0x080fe20003fa4270 */
[----:B---3--:R-:W-:Y:S01]  /*14430*/  HMMA.16816.F32 R20, R4, R36, R20 ;  /* 0x000000240414723c */ /* 0x008fe20000001814 */
        /* <DEDUP_REMOVED lines=15> */
[----:B------:R-:W-:Y:S01]  /*14530*/  HMMA.16816.F32 R24, R8, R48, R88 ;  /* 0x000000300818723c */ /* 0x000fe20000001858 */
        /* <DEDUP_REMOVED lines=13> */
[----:B------:R-:W-:Y:S01]  /*14610*/  FSEL R146, R13, -INF , !P4 ;  /* 0xff8000000d927808 */ /* 0x000fe20006000000 */
[----:B------:R-:W-:Y:S01]  /*14620*/  HMMA.16816.F32 R16, R8, R50, R152 ;  /* 0x000000320810723c */ /* 0x000fe20000001898 */
[----:B------:R-:W-:Y:S01]  /*14630*/  P2R R13, PR, RZ, 0x4 ;  /* 0x00000004ff0d7803 */ /* 0x000fe20000000000 */
[----:B------:R-:W-:Y:S01]  /*14640*/  VIADD R14, R40, 0x68 ;  /* 0x00000068280e7836 */ /* 0x000fe20000000000 */
[C---:B------:R-:W-:Y:S01]  /*14650*/  ISETP.GE.AND P6, PT, R3.reuse, R225, PT ;  /* 0x000000e10300720c */ /* 0x040fe20003fc6270 */
[----:B------:R-:W-:Y:S01]  /*14660*/  LDSM.16.M88.4 R48, [R86+0x6000] ;  /* 0x006000005630783b */ /* 0x000fe20000000200 */
        /* <DEDUP_REMOVED lines=12> */
[----:B------:R-:W-:Y:S02]  /*14730*/  FSEL R124, R12, -INF , !P2 ;  /* 0xff8000000c7c7808 */ /* 0x000fe40005000000 */
[C---:B------:R-:W-:Y:S02]  /*14740*/  ISETP.GT.AND P2, PT, R2.reuse, R3, PT ;  /* 0x000000030200720c */ /* 0x040fe40003f44270 */
[----:B------:R-:W-:-:S02]  /*14750*/  ISETP.GT.AND P0, PT, R2, R14, PT ;  /* 0x0000000e0200720c */ /* 0x000fc40003f04270 */
[----:B------:R-:W-:Y:S02]  /*14760*/  ISETP.GT.AND P3, PT, R0, R3, PT ;  /* 0x000000030000720c */ /* 0x000fe40003f64270 */
[----:B------:R-:W-:Y:S02]  /*14770*/  FSEL R133, R13, -INF , !P4 ;  /* 0xff8000000d857808 */ /* 0x000fe40006000000 */
[----:B------:R-:W-:Y:S02]  /*14780*/  P2R R13, PR, RZ, 0x4 ;  /* 0x00000004ff0d7803 */ /* 0x000fe40000000000 */
[-C--:B------:R-:W-:Y:S01]  /*14790*/  ISETP.GE.AND P1, PT, R14, R228.reuse, PT ;  /* 0x000000e40e00720c */ /* 0x080fe20003f26270 */
[----:B------:R-:W-:Y:S01]  /*147a0*/  VIADD R14, R40, 0x70 ;  /* 0x00000070280e7836 */ /* 0x000fe20000000000 */
[C---:B------:R-:W-:Y:S02]  /*147b0*/  ISETP.GE.AND P6, PT, R3.reuse, R225, PT ;  /* 0x000000e10300720c */ /* 0x040fe40003fc6270 */
[----:B------:R-:W-:Y:S01]  /*147c0*/  ISETP.GE.AND P2, PT, R3, R228, PT ;  /* 0x000000e40300720c */ /* 0x000fe20003f46270 */
[----:B------:R-:W-:Y:S01]  /*147d0*/  HMMA.16816.F32 R24, R4, R58, R16 ;  /* 0x0000003a0418723c */ /* 0x000fe20000001810 */
[----:B------:R-:W-:Y:S01]  /*147e0*/  FSEL R3, R38, -INF , !P0 ;  /* 0xff80000026037808 */ /* 0x000fe20004000000 */
[----:B------:R-:W-:Y:S01]  /*147f0*/  LDSM.16.M88.4 R56, [R65+0x7000] ;  /* 0x007000004138783b */ /* 0x000fe20000000200 */
[----:B------:R-:W-:-:S02]  /*14800*/  FSEL R12, R37, -INF , !P3 ;  /* 0xff800000250c7808 */ /* 0x000fc40005800000 */
[----:B------:R-:W-:-:S03]  /*14810*/  ISETP.NE.AND P3, PT, R13, RZ, PT ;  /* 0x000000ff0d00720c */ /* 0x000fc60003f65270 */
[----:B------:R-:W-:Y:S01]  /*14820*/  HMMA.16816.F32 R20, R8, R52, R196 ;  /* 0x000000340814723c */ /* 0x000fe200000018c4 */
[----:B------:R-:W-:Y:S01]  /*14830*/  FSEL R99, R3, -INF , !P1 ;  /* 0xff80000003637808 */ /* 0x000fe20004800000 */
[----:B------:R-:W-:Y:S01]  /*14840*/  VIADD R3, R40, 0x71 ;  /* 0x0000007128037836 */ /* 0x000fe20000000000 */
[----:B------:R-:W-:Y:S02]  /*14850*/  FSEL R128, R12, -INF , !P6 ;  /* 0xff8000000c807808 */ /* 0x000fe40007000000 */
[----:B------:R-:W-:-:S03]  /*14860*/  ISETP.GT.AND P5, PT, R0, R14, PT ;  /* 0x0000000e0000720c */ /* 0x000fc60003fa4270 */
[----:B------:R-:W-:Y:S01]  /*14870*/  HMMA.16816.F32 R16, R8, R54, R200 ;  /* 0x000000360810723c */ /* 0x000fe200000018c8 */
[----:B------:R-:W2:Y:S01]  /*14880*/  LDSM.16.M88.4 R52, [R86+0x6800] ;  /* 0x006800005634783b */ /* 0x000ea20000000200 */
[----:B------:R-:W-:Y:S02]  /*14890*/  FSEL R12, R39, -INF , !P3 ;  /* 0xff800000270c7808 */ /* 0x000fe40005800000 */
[----:B------:R-:W-:Y:S02]  /*148a0*/  ISETP.GE.AND P4, PT, R14, R225, PT ;  /* 0x000000e10e00720c */ /* 0x000fe40003f86270 */
[----:B------:R-:W-:Y:S02]  /*148b0*/  FSEL R13, R28, -INF , !P5 ;  /* 0xff8000001c0d7808 */ /* 0x000fe40006800000 */
[----:B------:R-:W-:Y:S02]  /*148c0*/  FSEL R115, R12, -INF , !P2 ;  /* 0xff8000000c737808 */ /* 0x000fe40005000000 */
[----:B------:R-:W-:-:S02]  /*148d0*/  ISETP.GT.AND P2, PT, R2, R3, PT ;  /* 0x000000030200720c */ /* 0x000fc40003f44270 */
[----:B------:R-:W-:Y:S02]  /*148e0*/  ISETP.GT.AND P3, PT, R0, R3, PT ;  /* 0x000000030000720c */ /* 0x000fe40003f64270 */
[----:B------:R-:W-:Y:S02]  /*148f0*/  FSEL R151, R13, -INF , !P4 ;  /* 0xff8000000d977808 */ /* 0x000fe40006000000 */
[----:B------:R-:W-:Y:S02]  /*14900*/  P2R R13, PR, RZ, 0x4 ;  /* 0x00000004ff0d7803 */ /* 0x000fe40000000000 */
[----:B------:R-:W-:Y:S02]  /*14910*/  ISETP.GE.AND P6, PT, R3, R225, PT ;  /* 0x000000e10300720c */ /* 0x000fe40003fc6270 */
[----:B------:R-:W-:Y:S02]  /*14920*/  FSEL R12, R29, -INF , !P3 ;  /* 0xff8000001d0c7808 */ /* 0x000fe40005800000 */
[----:B------:R-:W-:-:S02]  /*14930*/  ISETP.GT.AND P0, PT, R2, R14, PT ;  /* 0x0000000e0200720c */ /* 0x000fc40003f04270 */
[----:B------:R-:W-:Y:S02]  /*14940*/  ISETP.NE.AND P3, PT, R13, RZ, PT ;  /* 0x000000ff0d00720c */ /* 0x000fe40003f65270 */
[----:B------:R-:W-:Y:S02]  /*14950*/  ISETP.GE.AND P2, PT, R3, R228, PT ;  /* 0x000000e40300720c */ /* 0x000fe40003f46270 */
[----:B------:R-:W-:Y:S02]  /*14960*/  FSEL R145, R12, -INF , !P6 ;  /* 0xff8000000c917808 */ /* 0x000fe40007000000 */
[----:B------:R-:W-:Y:S02]  /*14970*/  FSEL R3, R30, -INF , !P0 ;  /* 0xff8000001e037808 */ /* 0x000fe40004000000 */
[----:B------:R-:W-:Y:S02]  /*14980*/  FSEL R12, R31, -INF , !P3 ;  /* 0xff8000001f0c7808 */ /* 0x000fe40005800000 */
[----:B-1----:R-:W-:-:S15]  /*14990*/  HMMA.16816.F32 R28, R8, R60, R204 ;  /* 0x0000003c081c723c */ /* 0x002fde00000018cc */
[----:B------:R-:W-:-:S05]  /*149a0*/  NOP ;  /* 0x0000000000007918 */ /* 0x000fca0000000000 */
[----:B--2---:R-:W-:Y:S08]  /*149b0*/  HMMA.16816.F32 R36, R4, R52, R28 ;  /* 0x000000340424723c */ /* 0x004ff0000000181c */
[----:B------:R-:W-:Y:S01]  /*149c0*/  HMMA.16816.F32 R28, R8, R58, R232 ;  /* 0x0000003a081c723c */ /* 0x000fe200000018e8 */
[----:B------:R-:W2:Y:S01]  /*149d0*/  LDL R233, [R1+0x5c] ;  /* 0x00005c0001e97983 */ /* 0x000ea20000100800 */
[----:B------:R-:W-:Y:S01]  /*149e0*/  ISETP.GE.AND P1, PT, R14, R228, PT ;  /* 0x000000e40e00720c */ /* 0x000fe20003f26270 */
[----:B------:R-:W-:-:S02]  /*149f0*/  IMAD.MOV.U32 R90, RZ, RZ, R137 ;  /* 0x000000ffff5a7224 */ /* 0x000fc400078e0089 */
[C---:B------:R-:W-:Y:S01]  /*14a00*/  VIADD R14, R40.reuse, 0x78 ;  /* 0x00000078280e7836 */ /* 0x040fe20000000000 */
[----:B------:R-:W-:Y:S01]  /*14a10*/  FSEL R137, R3, -INF , !P1 ;  /* 0xff80000003897808 */ /* 0x000fe20004800000 */
[----:B------:R-:W-:Y:S01]  /*14a20*/  VIADD R3, R40, 0x79 ;  /* 0x0000007928037836 */ /* 0x000fe20000000000 */
[----:B------:R-:W-:Y:S01]  /*14a30*/  HMMA.16816.F32 R32, R4, R48, R20 ;  /* 0x000000300420723c */ /* 0x000fe20000001814 */
[----:B------:R-:W-:Y:S02]  /*14a40*/  FSEL R130, R12, -INF , !P2 ;  /* 0xff8000000c827808 */ /* 0x000fe40005000000 */
[-C--:B------:R-:W-:Y:S02]  /*14a50*/  ISETP.GT.AND P5, PT, R0, R14.reuse, PT ;  /* 0x0000000e0000720c */ /* 0x080fe40003fa4270 */
[C---:B------:R-:W-:Y:S02]  /*14a60*/  ISETP.GT.AND P2, PT, R2.reuse, R3, PT ;  /* 0x000000030200720c */ /* 0x040fe40003f44270 */
[----:B------:R-:W-:-:S02]  /*14a70*/  ISETP.GT.AND P0, PT, R2, R14, PT ;  /* 0x0000000e0200720c */ /* 0x000fc40003f04270 */
[----:B------:R-:W-:Y:S02]  /*14a80*/  ISETP.GE.AND P4, PT, R14, R225, PT ;  /* 0x000000e10e00720c */ /* 0x000fe40003f86270 */
[----:B------:R-:W-:Y:S02]  /*14a90*/  FSEL R13, R24, -INF , !P5 ;  /* 0xff800000180d7808 */ /* 0x000fe40006800000 */
[----:B------:R-:W-:Y:S02]  /*14aa0*/  ISETP.GE.AND P1, PT, R14, R228, PT ;  /* 0x000000e40e00720c */ /* 0x000fe40003f26270 */
[----:B------:R-:W-:Y:S01]  /*14ab0*/  ISETP.GT.AND P3, PT, R0, R3, PT ;  /* 0x000000030000720c */ /* 0x000fe20003f64270 */
[----:B------:R-:W-:Y:S01]  /*14ac0*/  IMAD.MOV.U32 R199, RZ, RZ, R142 ;  /* 0x000000ffffc77224 */ /* 0x000fe200078e008e */
[----:B------:R-:W-:Y:S02]  /*14ad0*/  P2R R14, PR, RZ, 0x4 ;  /* 0x00000004ff0e7803 */ /* 0x000fe40000000000 */
[----:B------:R-:W-:-:S02]  /*14ae0*/  ISETP.GE.AND P6, PT, R3, R225, PT ;  /* 0x000000e10300720c */ /* 0x000fc40003fc6270 */
[----:B------:R-:W-:Y:S01]  /*14af0*/  ISETP.GE.AND P2, PT, R3, R228, PT ;  /* 0x000000e40300720c */ /* 0x000fe20003f46270 */
[----:B------:R-:W-:Y:S01]  /*14b00*/  VIADD R3, R40, 0x80 ;  /* 0x0000008028037836 */ /* 0x000fe20000000000 */
[----:B------:R-:W-:Y:S02]  /*14b10*/  FSEL R142, R13, -INF , !P4 ;  /* 0xff8000000d8e7808 */ /* 0x000fe40006000000 */
[----:B------:R-:W-:Y:S02]  /*14b20*/  FSEL R12, R26, -INF , !P0 ;  /* 0xff8000001a0c7808 */ /* 0x000fe40004000000 */
[----:B------:R-:W-:Y:S02]  /*14b30*/  FSEL R13, R25, -INF , !P3 ;  /* 0xff800000190d7808 */ /* 0x000fe40005800000 */
[----:B------:R-:W-:Y:S02]  /*14b40*/  ISETP.NE.AND P3, PT, R14, RZ, PT ;  /* 0x000000ff0e00720c */ /* 0x000fe40003f65270 */
[----:B------:R-:W-:-:S02]  /*14b50*/  FSEL R127, R12, -INF , !P1 ;  /* 0xff8000000c7f7808 */ /* 0x000fc40004800000 */
[-C--:B------:R-:W-:Y:S02]  /*14b60*/  ISETP.GT.AND P5, PT, R0, R3.reuse, PT ;  /* 0x000000030000720c */ /* 0x080fe40003fa4270 */
[----:B------:R-:W-:Y:S02]  /*14b70*/  ISETP.GT.AND P0, PT, R2, R3, PT ;  /* 0x000000030200720c */ /* 0x000fe40003f04270 */
[C---:B------:R-:W-:Y:S02]  /*14b80*/  ISETP.GE.AND P4, PT, R3.reuse, R225, PT ;  /* 0x000000e10300720c */ /* 0x040fe40003f86270 */
[----:B------:R-:W-:Y:S01]  /*14b90*/  ISETP.GE.AND P1, PT, R3, R228, PT ;  /* 0x000000e40300720c */ /* 0x000fe20003f26270 */
[----:B------:R-:W-:Y:S01]  /*14ba0*/  VIADD R3, R40, 0x81 ;  /* 0x0000008128037836 */ /* 0x000fe20000000000 */
[----:B------:R-:W-:Y:S01]  /*14bb0*/  FSEL R12, R27, -INF , !P3 ;  /* 0xff8000001b0c7808 */ /* 0x000fe20005800000 */
[----:B------:R-:W-:Y:S01]  /*14bc0*/  IMAD.MOV.U32 R91, RZ, RZ, R136 ;  /* 0x000000ffff5b7224 */ /* 0x000fe200078e0088 */
[----:B------:R-:W-:Y:S01]  /*14bd0*/  FSEL R136, R13, -INF , !P6 ;  /* 0xff8000000d887808 */ /* 0x000fe20007000000 */
[----:B------:R-:W-:Y:S01]  /*14be0*/  HMMA.16816.F32 R20, R4, R50, R16 ;  /* 0x000000320414723c */ /* 0x000fe20000001810 */
[----:B------:R-:W-:Y:S01]  /*14bf0*/  FSEL R13, R32, -INF , !P5 ;  /* 0xff800000200d7808 */ /* 0x000fe20006800000 */
[----:B------:R-:W-:Y:S01]  /*14c00*/  VIADD R14, R40, 0x88 ;  /* 0x00000088280e7836 */ /* 0x000fe20000000000 */
[----:B------:R-:W-:Y:S01]  /*14c10*/  FSEL R129, R12, -INF , !P2 ;  /* 0xff8000000c817808 */ /* 0x000fe20005000000 */
[----:B------:R-:W-:Y:S01]  /*14c20*/  IMAD.MOV.U32 R88, RZ, RZ, R141 ;  /* 0x000000ffff587224 */ /* 0x000fe200078e008d */
[-C--:B------:R-:W-:Y:S01]  /*14c30*/  ISETP.GT.AND P2, PT, R2, R3.reuse, PT ;  /* 0x000000030200720c */ /* 0x080fe20003f44270 */
[----:B------:R-:W-:Y:S01]  /*14c40*/  IMAD.MOV.U32 R89, RZ, RZ, R138 ;  /* 0x000000ffff597224 */ /* 0x000fe200078e008a */
[----:B------:R-:W-:Y:S01]  /*14c50*/  ISETP.GT.AND P3, PT, R0, R3, PT ;  /* 0x000000030000720c */ /* 0x000fe20003f64270 */
[----:B------:R-:W-:Y:S01]  /*14c60*/  HMMA.16816.F32 R24, R8, R62, R212 ;  /* 0x0000003e0818723c */ /* 0x000fe200000018d4 */
[----:B------:R-:W-:Y:S01]  /*14c70*/  FSEL R163, R13, -INF , !P4 ;  /* 0xff8000000da37808 */ /* 0x000fe20006000000 */
[----:B------:R-:W-:Y:S01]  /*14c80*/  LDSM.16.M88.4 R60, [R65+0x7800] ;  /* 0x00780000413c783b */ /* 0x000fe20000000200 */
[----:B------:R-:W-:-:S02]  /*14c90*/  P2R R13, PR, RZ, 0x4 ;  /* 0x00000004ff0d7803 */ /* 0x000fc40000000000 */
[C---:B------:R-:W-:Y:S01]  /*14ca0*/  ISETP.GE.AND P6, PT, R3.reuse, R225, PT ;  /* 0x000000e10300720c */ /* 0x040fe20003fc6270 */
[----:B------:R-:W-:Y:S01]  /*14cb0*/  VIADD R15, R40, 0x91 ;  /* 0x00000091280f7836 */ /* 0x000fe20000000000 */
[----:B------:R-:W-:Y:S01]  /*14cc0*/  ISETP.GE.AND P2, PT, R3, R228, PT ;  /* 0x000000e40300720c */ /* 0x000fe20003f46270 */
[----:B------:R-:W-:Y:S01]  /*14cd0*/  IMAD.MOV.U32 R198, RZ, RZ, R143 ;  /* 0x000000ffffc67224 */ /* 0x000fe200078e008f */
[----:B------:R-:W-:Y:S01]  /*14ce0*/  FSEL R3, R34, -INF , !P0 ;  /* 0xff80000022037808 */ /* 0x000fe20004000000 */
[----:B------:R-:W-:Y:S01]  /*14cf0*/  IMAD.MOV.U32 R197, RZ, RZ, R161 ;  /* 0x000000ffffc57224 */ /* 0x000fe200078e00a1 */
[----:B------:R-:W-:Y:S01]  /*14d00*/  FSEL R12, R33, -INF , !P3 ;  /* 0xff800000210c7808 */ /* 0x000fe20005800000 */
[----:B------:R-:W-:Y:S01]  /*14d10*/  LDSM.16.M88.4 R48, [R65+0x8000] ;  /* 0x008000004130783b */ /* 0x000fe20000000200 */
[----:B------:R-:W-:Y:S02]  /*14d20*/  ISETP.NE.AND P3, PT, R13, RZ, PT ;  /* 0x000000ff0d00720c */ /* 0x000fe40003f65270 */
[----:B------:R-:W-:Y:S01]  /*14d30*/  FSEL R147, R3, -INF , !P1 ;  /* 0xff80000003937808 */ /* 0x000fe20004800000 */
[----:B------:R-:W-:Y:S01]  /*14d40*/  VIADD R3, R40, 0x89 ;  /* 0x0000008928037836 */ /* 0x000fe20000000000 */
[----:B------:R-:W-:-:S02]  /*14d50*/  FSEL R157, R12, -INF , !P6 ;  /* 0xff8000000c9d7808 */ /* 0x000fc40007000000 */
[----:B------:R-:W-:Y:S02]  /*14d60*/  FSEL R12, R35, -INF , !P3 ;  /* 0xff800000230c7808 */ /* 0x000fe40005800000 */
[----:B------:R-:W1:Y:S01]  /*14d70*/  LDSM.16.M88.4 R32, [R86+0x7000] ;  /* 0x007000005620783b */ /* 0x000e620000000200 */
        /* <DEDUP_REMOVED lines=20> */
[----:B------:R-:W-:Y:S02]  /*14ec0*/  ISETP.GE.AND P1, PT, R3, R228, PT ;  /* 0x000000e40300720c */ /* 0x000fe40003f26270 */
[----:B------:R-:W-:Y:S01]  /*14ed0*/  FSEL R3, R23, -INF , !P3 ;  /* 0xff80000017037808 */ /* 0x000fe20005800000 */
[----:B------:R-:W-:Y:S01]  /*14ee0*/  HMMA.16816.F32 R16, R8, R56, R216 ;  /* 0x000000380810723c */ /* 0x000fe200000018d8 */
[----:B------:R-:W-:Y:S01]  /*14ef0*/  FSEL R12, R36, -INF , !P5 ;  /* 0xff800000240c7808 */ /* 0x000fe20006800000 */
[----:B------:R-:W-:Y:S01]  /*14f00*/  IMAD.MOV.U32 R196, RZ, RZ, R162 ;  /* 0x000000ffffc47224 */ /* 0x000fe200078e00a2 */
[----:B------:R-:W-:Y:S01]  /*14f10*/  FSEL R143, R3, -INF , !P2 ;  /* 0xff800000038f7808 */ /* 0x000fe20005000000 */
[----:B------:R-:W-:Y:S01]  /*14f20*/  LDSM.16.M88.4 R56, [R65+0x9000] ;  /* 0x009000004138783b */ /* 0x000fe20000000200 */
[----:B------:R-:W-:-:S02]  /*14f30*/  ISETP.GT.AND P2, PT, R2, R15, PT ;  /* 0x0000000f0200720c */ /* 0x000fc40003f44270 */
[----:B------:R-:W-:Y:S01]  /*14f40*/  ISETP.GT.AND P3, PT, R0, R15, PT ;  /* 0x0000000f0000720c */ /* 0x000fe20003f64270 */
[----:B------:R-:W-:Y:S01]  /*14f50*/  HMMA.16816.F32 R24, R4, R54, R24 ;  /* 0x000000360418723c */ /* 0x000fe20000001818 */
[----:B------:R-:W-:Y:S01]  /*14f60*/  P2R R14, PR, RZ, 0x4 ;  /* 0x00000004ff0e7803 */ /* 0x000fe20000000000 */
[----:B------:R-:W-:Y:S01]  /*14f70*/  VIADD R3, R40, 0x98 ;  /* 0x0000009828037836 */ /* 0x000fe20000000000 */
[----:B------:R-:W-:Y:S01]  /*14f80*/  FSEL R170, R12, -INF , !P4 ;  /* 0xff8000000caa7808 */ /* 0x000fe20006000000 */
[----:B------:R-:W-:Y:S01]  /*14f90*/  LDSM.16.M88.4 R52, [R65+0x8800] ;  /* 0x008800004134783b */ /* 0x000fe20000000200 */
[----:B------:R-:W-:Y:S02]  /*14fa0*/  FSEL R149, R13, -INF , !P6 ;  /* 0xff8000000d957808 */ /* 0x000fe40007000000 */
[----:B------:R-:W-:Y:S02]  /*14fb0*/  FSEL R12, R38, -INF , !P0 ;  /* 0xff800000260c7808 */ /* 0x000fe40004000000 */
[----:B------:R-:W-:-:S02]  /*14fc0*/  FSEL R13, R37, -INF , !P3 ;  /* 0xff800000250d7808 */ /* 0x000fc40005800000 */
[----:B------:R-:W-:Y:S02]  /*14fd0*/  ISETP.NE.AND P3, PT, R14, RZ, PT ;  /* 0x000000ff0e00720c */ /* 0x000fe40003f65270 */
[----:B------:R-:W-:Y:S02]  /*14fe0*/  FSEL R156, R12, -INF , !P1 ;  /* 0xff8000000c9c7808 */ /* 0x000fe40004800000 */
[-C--:B------:R-:W-:Y:S02]  /*14ff0*/  ISETP.GT.AND P5, PT, R0, R3.reuse, PT ;  /* 0x000000030000720c */ /* 0x080fe40003fa4270 */
[----:B------:R-:W-:Y:S02]  /*15000*/  ISETP.GT.AND P0, PT, R2, R3, PT ;  /* 0x000000030200720c */ /* 0x000fe40003f04270 */
[C---:B------:R-:W-:Y:S02]  /*15010*/  ISETP.GE.AND P4, PT, R3.reuse, R225, PT ;  /* 0x000000e10300720c */ /* 0x040fe40003f86270 */
[----:B------:R-:W-:-:S02]  /*15020*/  ISETP.GE.AND P1, PT, R3, R228, PT ;  /* 0x000000e40300720c */ /* 0x000fc40003f26270 */
[----:B------:R-:W-:Y:S02]  /*15030*/  FSEL R3, R39, -INF , !P3 ;  /* 0xff80000027037808 */ /* 0x000fe40005800000 */
[----:B------:R-:W3:Y:S01]  /*15040*/  LDSM.16.M88.4 R36, [R86+0x7800] ;  /* 0x007800005624783b */ /* 0x000ee20000000200 */
[C---:B------:R-:W-:Y:S02]  /*15050*/  ISETP.GE.AND P6, PT, R15.reuse, R225, PT ;  /* 0x000000e10f00720c */ /* 0x040fe40003fc6270 */
[----:B------:R-:W-:Y:S01]  /*15060*/  ISETP.GE.AND P2, PT, R15, R228, PT ;  /* 0x000000e40f00720c */ /* 0x000fe20003f46270 */
[----:B------:R-:W-:Y:S01]  /*15070*/  VIADD R15, R40, 0x99 ;  /* 0x00000099280f7836 */ /* 0x000fe20000000000 */
[----:B-1----:R-:W-:Y:S02]  /*15080*/  HMMA.16816.F32 R16, R4, R32, R16 ;  /* 0x000000200410723c */ /* 0x002fe40000001810 */
[----:B------:R-:W-:Y:S02]  /*15090*/  FSEL R150, R3, -INF , !P2 ;  /* 0xff80000003967808 */ /* 0x000fe40005000000 */
[----:B------:R-:W-:-:S02]  /*150a0*/  ISETP.GT.AND P2, PT, R2, R15, PT ;  /* 0x0000000f0200720c */ /* 0x000fc40003f44270 */
[----:B------:R-:W-:Y:S02]  /*150b0*/  FSEL R12, R24, -INF , !P5 ;  /* 0xff800000180c7808 */ /* 0x000fe40006800000 */
[----:B------:R-:W-:Y:S02]  /*150c0*/  ISETP.GT.AND P3, PT, R0, R15, PT ;  /* 0x0000000f0000720c */ /* 0x000fe40003f64270 */
[----:B------:R-:W-:Y:S01]  /*150d0*/  P2R R14, PR, RZ, 0x4 ;  /* 0x00000004ff0e7803 */ /* 0x000fe20000000000 */
[----:B------:R-:W-:Y:S01]  /*150e0*/  VIADD R3, R40, 0xa0 ;  /* 0x000000a028037836 */ /* 0x000fe20000000000 */
[----:B------:R-:W-:Y:S02]  /*150f0*/  FSEL R161, R12, -INF , !P4 ;  /* 0xff8000000ca17808 */ /* 0x000fe40006000000 */
[----:B------:R-:W-:Y:S02]  /*15100*/  FSEL R165, R13, -INF , !P6 ;  /* 0xff8000000da57808 */ /* 0x000fe40007000000 */
[----:B------:R-:W-:-:S02]  /*15110*/  FSEL R12, R26, -INF , !P0 ;  /* 0xff8000001a0c7808 */ /* 0x000fc40004000000 */
[----:B------:R-:W-:Y:S02]  /*15120*/  FSEL R13, R25, -INF , !P3 ;  /* 0xff800000190d7808 */ /* 0x000fe40005800000 */
[----:B------:R-:W-:Y:S01]  /*15130*/  ISETP.NE.AND P3, PT, R14, RZ, PT ;  /* 0x000000ff0e00720c */ /* 0x000fe20003f65270 */
[----:B------:R-:W-:Y:S01]  /*15140*/  HMMA.16816.F32 R20, R8, R60, R236 ;  /* 0x0000003c0814723c */ /* 0x000fe200000018ec */
[----:B------:R-:W-:Y:S02]  /*15150*/  FSEL R148, R12, -INF , !P1 ;  /* 0xff8000000c947808 */ /* 0x000fe40004800000 */
[----:B------:R-:W-:Y:S02]  /*15160*/  ISETP.GE.AND P6, PT, R15, R225, PT ;  /* 0x000000e10f00720c */ /* 0x000fe40003fc6270 */
[-C--:B------:R-:W-:Y:S02]  /*15170*/  ISETP.GT.AND P5, PT, R0, R3.reuse, PT ;  /* 0x000000030000720c */ /* 0x080fe40003fa4270 */
[----:B------:R-:W-:-:S02]  /*15180*/  ISETP.GT.AND P0, PT, R2, R3, PT ;  /* 0x000000030200720c */ /* 0x000fc40003f04270 */
        /* <DEDUP_REMOVED lines=12> */
[----:B------:R-:W-:Y:S01]  /*15250*/  P2R R13, PR, RZ, 0x4 ;  /* 0x00000004ff0d7803 */ /* 0x000fe20000000000 */
[----:B------:R-:W-:Y:S01]  /*15260*/  HMMA.16816.F32 R28, R8, R62, R240 ;  /* 0x0000003e081c723c */ /* 0x000fe200000018f0 */
[C---:B------:R-:W-:Y:S01]  /*15270*/  ISETP.GE.AND P6, PT, R3.reuse, R225, PT ;  /* 0x000000e10300720c */ /* 0x040fe20003fc6270 */
[----:B------:R-:W1:Y:S01]  /*15280*/  LDSM.16.M88.4 R60, [R86+0x8000] ;  /* 0x00800000563c783b */ /* 0x000e620000000200 */
[----:B------:R-:W-:-:S02]  /*15290*/  ISETP.GE.AND P2, PT, R3, R228, PT ;  /* 0x000000e40300720c */ /* 0x000fc40003f46270 */
[----:B------:R-:W-:Y:S02]  /*152a0*/  FSEL R3, R18, -INF , !P0 ;  /* 0xff80000012037808 */ /* 0x000fe40004000000 */
[----:B------:R-:W-:Y:S02]  /*152b0*/  FSEL R12, R17, -INF , !P3 ;  /* 0xff800000110c7808 */ /* 0x000fe40005800000 */
[----:B------:R-:W-:Y:S01]  /*152c0*/  ISETP.NE.AND P3, PT, R13, RZ, PT ;  /* 0x000000ff0d00720c */ /* 0x000fe20003f65270 */
[C---:B------:R-:W-:Y:S01]  /*152d0*/  VIADD R14, R40.reuse, 0xa8 ;  /* 0x000000a8280e7836 */ /* 0x040fe20000000000 */
[----:B------:R-:W-:Y:S01]  /*152e0*/  FSEL R164, R3, -INF , !P1 ;  /* 0xff80000003a47808 */ /* 0x000fe20004800000 */
[----:B------:R-:W-:Y:S01]  /*152f0*/  VIADD R3, R40, 0xa9 ;  /* 0x000000a928037836 */ /* 0x000fe20000000000 */
[----:B------:R-:W-:Y:S02]  /*15300*/  FSEL R169, R12, -INF , !P6 ;  /* 0xff8000000ca97808 */ /* 0x000fe40007000000 */
[----:B------:R-:W-:Y:S01]  /*15310*/  FSEL R12, R19, -INF , !P3 ;  /* 0xff800000130c7808 */ /* 0x000fe20005800000 */
[----:B---3--:R-:W-:Y:S01]  /*15320*/  HMMA.16816.F32 R20, R4, R36, R20 ;  /* 0x000000240414723c */ /* 0x008fe20000001814 */
[----:B------:R-:W-:-:S02]  /*15330*/  ISETP.GT.AND P5, PT, R0, R14, PT ;  /* 0x0000000e0000720c */ /* 0x000fc40003fa4270 */
[----:B------:R-:W-:Y:S02]  /*15340*/  FSEL R158, R12, -INF , !P2 ;  /* 0xff8000000c9e7808 */ /* 0x000fe40005000000 */
[C---:B------:R-:W-:Y:S02]  /*15350*/  ISETP.GT.AND P2, PT, R2.reuse, R3, PT ;  /* 0x000000030200720c */ /* 0x040fe40003f44270 */
[----:B------:R-:W-:Y:S02]  /*15360*/  ISETP.GT.AND P0, PT, R2, R14, PT ;  /* 0x0000000e0200720c */ /* 0x000fe40003f04270 */
[----:B------:R-:W-:Y:S02]  /*15370*/  ISETP.GE.AND P4, PT, R14, R225, PT ;  /* 0x000000e10e00720c */ /* 0x000fe40003f86270 */
[----:B------:R-:W-:Y:S02]  /*15380*/  FSEL R13, R32, -INF , !P5 ;  /* 0xff800000200d7808 */ /* 0x000fe40006800000 */
        /* <DEDUP_REMOVED lines=9> */
[----:B------:R-:W-:Y:S01]  /*15420*/  ISETP.NE.AND P3, PT, R14, RZ, PT ;  /* 0x000000ff0e00720c */ /* 0x000fe20003f65270 */
[----:B------:R-:W-:Y:S01]  /*15430*/  HMMA.16816.F32 R24, R8, R48, R180 ;  /* 0x000000300818723c */ /* 0x000fe200000018b4 */
[----:B------:R-:W-:Y:S02]  /*15440*/  FSEL R159, R12, -INF , !P1 ;  /* 0xff8000000c9f7808 */ /* 0x000fe40004800000 */
[-C--:B------:R-:W-:Y:S02]  /*15450*/  ISETP.GT.AND P5, PT, R0, R3.reuse, PT ;  /* 0x000000030000720c */ /* 0x080fe40003fa4270 */
[----:B------:R-:W-:Y:S02]  /*15460*/  ISETP.GT.AND P0, PT, R2, R3, PT ;  /* 0x000000030200720c */ /* 0x000fe40003f04270 */
[----:B------:R-:W-:-:S02]  /*15470*/  ISETP.GE.AND P4, PT, R3, R225, PT ;  /* 0x000000e10300720c */ /* 0x000fc40003f86270 */
[----:B------:R-:W-:Y:S01]  /*15480*/  ISETP.GE.AND P1, PT, R3, R228, PT ;  /* 0x000000e40300720c */ /* 0x000fe20003f26270 */
[----:B------:R-:W-:Y:S01]  /*15490*/  VIADD R3, R40, 0xb1 ;  /* 0x000000b128037836 */ /* 0x000fe20000000000 */
[----:B------:R-:W-:Y:S01]  /*154a0*/  FSEL R12, R35, -INF , !P3 ;  /* 0xff800000230c7808 */ /* 0x000fe20005800000 */
[----:B------:R-:W-:Y:S01]  /*154b0*/  HMMA.16816.F32 R36, R4, R38, R28 ;  /* 0x000000260424723c */ /* 0x000fe2000000181c */
[----:B------:R-:W-:Y:S02]  /*154c0*/  FSEL R166, R13, -INF , !P6 ;  /* 0xff8000000da67808 */ /* 0x000fe40007000000 */
[----:B------:R-:W-:Y:S02]  /*154d0*/  FSEL R13, R20, -INF , !P5 ;  /* 0xff800000140d7808 */ /* 0x000fe40006800000 */
[----:B------:R-:W-:Y:S02]  /*154e0*/  FSEL R162, R12, -INF , !P2 ;  /* 0xff8000000ca27808 */ /* 0x000fe40005000000 */
[----:B------:R-:W-:-:S02]  /*154f0*/  ISETP.GT.AND P2, PT, R2, R3, PT ;  /* 0x000000030200720c */ /* 0x000fc40003f44270 */
[----:B------:R-:W-:Y:S02]  /*15500*/  ISETP.GT.AND P3, PT, R0, R3, PT ;  /* 0x000000030000720c */ /* 0x000fe40003f64270 */
[----:B------:R-:W-:Y:S02]  /*15510*/  FSEL R183, R13, -INF , !P4 ;  /* 0xff8000000db77808 */ /* 0x000fe40006000000 */
[----:B------:R-:W-:Y:S01]  /*15520*/  P2R R13, PR, RZ, 0x4 ;  /* 0x00000004ff0d7803 */ /* 0x000fe20000000000 */
[----:B------:R-:W-:Y:S01]  /*15530*/  VIADD R14, R40, 0xb8 ;  /* 0x000000b8280e7836 */ /* 0x000fe20000000000 */
[C---:B------:R-:W-:Y:S01]  /*15540*/  ISETP.GE.AND P6, PT, R3.reuse, R225, PT ;  /* 0x000000e10300720c */ /* 0x040fe20003fc6270 */
[----:B------:R-:W-:Y:S01]  /*15550*/  HMMA.16816.F32 R16, R8, R50, R244 ;  /* 0x000000320810723c */ /* 0x000fe200000018f4 */
[----:B------:R-:W-:Y:S01]  /*15560*/  ISETP.GE.AND P2, PT, R3, R228, PT ;  /* 0x000000e40300720c */ /* 0x000fe20003f46270 */
[----:B------:R-:W3:Y:S01]  /*15570*/  LDSM.16.M88.4 R48, [R86+0x8800] ;  /* 0x008800005630783b */ /* 0x000ee20000000200 */
[----:B------:R-:W-:-:S02]  /*15580*/  FSEL R3, R22, -INF , !P0 ;  /* 0xff80000016037808 */ /* 0x000fc40004000000 */
[----:B------:R-:W-:Y:S02]  /*15590*/  FSEL R12, R21, -INF , !P3 ;  /* 0xff800000150c7808 */ /* 0x000fe40005800000 */
[----:B------:R-:W-:Y:S02]  /*155a0*/  ISETP.NE.AND P3, PT, R13, RZ, PT ;  /* 0x000000ff0d00720c */ /* 0x000fe40003f65270 */
[----:B------:R-:W-:Y:S01]  /*155b0*/  FSEL R173, R3, -INF , !P1 ;  /* 0xff80000003ad7808 */ /* 0x000fe20004800000 */
[----:B------:R-:W-:Y:S01]  /*155c0*/  VIADD R3, R40, 0xb9 ;  /* 0x000000b928037836 */ /* 0x000fe20000000000 */
[----:B------:R-:W-:Y:S02]  /*155d0*/  FSEL R180, R12, -INF , !P6 ;  /* 0xff8000000cb47808 */ /* 0x000fe40007000000 */
[----:B------:R-:W-:Y:S02]  /*155e0*/  ISETP.GT.AND P5, PT, R0, R14, PT ;  /* 0x0000000e0000720c */ /* 0x000fe40003fa4270 */
[----:B------:R-:W-:Y:S01]  /*155f0*/  FSEL R12, R23, -INF , !P3 ;  /* 0xff800000170c7808 */ /* 0x000fe20005800000 */
[----:B-1----:R-:W-:Y:S01]  /*15600*/  HMMA.16816.F32 R28, R4, R60, R24 ;  /* 0x0000003c041c723c */ /* 0x002fe20000001818 */
[----:B------:R-:W-:-:S02]  /*15610*/  ISETP.GE.AND P4, PT, R14, R225, PT ;  /* 0x000000e10e00720c */ /* 0x000fc40003f86270 */
[----:B------:R-:W-:Y:S02]  /*15620*/  FSEL R13, R36, -INF , !P5 ;  /* 0xff800000240d7808 */ /* 0x000fe40006800000 */
[----:B------:R-:W-:Y:S02]  /*15630*/  FSEL R172, R12, -INF , !P2 ;  /* 0xff8000000cac7808 */ /* 0x000fe40005000000 */
[CC--:B------:R-:W-:Y:S02]  /*15640*/  ISETP.GT.AND P2, PT, R2.reuse, R3.reuse, PT ;  /* 0x000000030200720c */ /* 0x0c0fe40003f44270 */
[----:B------:R-:W-:Y:S02]  /*15650*/  ISETP.GT.AND P0, PT, R2, R14, PT ;  /* 0x0000000e0200720c */ /* 0x000fe40003f04270 */
[----:B------:R-:W-:Y:S02]  /*15660*/  ISETP.GT.AND P3, PT, R0, R3, PT ;  /* 0x000000030000720c */ /* 0x000fe40003f64270 */
[----:B------:R-:W-:-:S02]  /*15670*/  FSEL R177, R13, -INF , !P4 ;  /* 0xff8000000db17808 */ /* 0x000fc40006000000 */
[----:B------:R-:W-:Y:S02]  /*15680*/  P2R R13, PR, RZ, 0x4 ;  /* 0x00000004ff0d7803 */ /* 0x000fe40000000000 */
[-C--:B------:R-:W-:Y:S01]  /*15690*/  ISETP.GE.AND P1, PT, R14, R228.reuse, PT ;  /* 0x000000e40e00720c */ /* 0x080fe20003f26270 */
[----:B------:R-:W-:Y:S01]  /*156a0*/  VIADD R14, R40, 0xc0 ;  /* 0x000000c0280e7836 */ /* 0x000fe20000000000 */
[C---:B------:R-:W-:Y:S02]  /*156b0*/  ISETP.GE.AND P6, PT, R3.reuse, R225, PT ;  /* 0x000000e10300720c */ /* 0x040fe40003fc6270 */
[----:B------:R-:W-:Y:S02]  /*156c0*/  ISETP.GE.AND P2, PT, R3, R228, PT ;  /* 0x000000e40300720c */ /* 0x000fe40003f46270 */
[----:B------:R-:W-:Y:S02]  /*156d0*/  FSEL R3, R38, -INF , !P0 ;  /* 0xff80000026037808 */ /* 0x000fe40004000000 */
        /* <DEDUP_REMOVED lines=10> */
[----:B------:R-:W1:Y:S01]  /*15780*/  LDSM.16.M88.4 R36, [R86+0x9000] ;  /* 0x009000005624783b */ /* 0x000e620000000200 */
[----:B------:R-:W-:Y:S01]  /*15790*/  FSEL R13, R28, -INF , !P5 ;  /* 0xff8000001c0d7808 */ /* 0x000fe20006800000 */
[----:B------:R-:W-:-:S04]  /*157a0*/  DEPBAR.LE SB0, 0x0 ;  /* 0x000080000000791a */ /* 0x000fc80000000000 */
[----:B------:R-:W-:Y:S02]  /*157b0*/  FSEL R174, R12, -INF , !P2 ;  /* 0xff8000000cae7808 */ /* 0x000fe40005000000 */
[CC--:B------:R-:W-:Y:S02]  /*157c0*/  ISETP.GT.AND P2, PT, R2.reuse, R3.reuse, PT ;  /* 0x000000030200720c */ /* 0x0c0fe40003f44270 */
[----:B------:R-:W-:Y:S02]  /*157d0*/  ISETP.GT.AND P0, PT, R2, R14, PT ;  /* 0x0000000e0200720c */ /* 0x000fe40003f04270 */
[----:B------:R-:W-:Y:S02]  /*157e0*/  ISETP.GT.AND P3, PT, R0, R3, PT ;  /* 0x000000030000720c */ /* 0x000fe40003f64270 */
[----:B------:R-:W-:Y:S02]  /*157f0*/  FSEL R188, R13, -INF , !P4 ;  /* 0xff8000000dbc7808 */ /* 0x000fe40006000000 */
[----:B------:R-:W-:-:S02]  /*15800*/  P2R R13, PR, RZ, 0x4 ;  /* 0x00000004ff0d7803 */ /* 0x000fc40000000000 */
[-C--:B------:R-:W-:Y:S01]  /*15810*/  ISETP.GE.AND P1, PT, R14, R228.reuse, PT ;  /* 0x000000e40e00720c */ /* 0x080fe20003f26270 */
[----:B------:R-:W-:Y:S01]  /*15820*/  VIADD R14, R40, 0xc8 ;  /* 0x000000c8280e7836 */ /* 0x000fe20000000000 */
[C---:B------:R-:W-:Y:S02]  /*15830*/  ISETP.GE.AND P6, PT, R3.reuse, R225, PT ;  /* 0x000000e10300720c */ /* 0x040fe40003fc6270 */
[----:B------:R-:W-:Y:S02]  /*15840*/  ISETP.GE.AND P2, PT, R3, R228, PT ;  /* 0x000000e40300720c */ /* 0x000fe40003f46270 */
[----:B------:R-:W-:Y:S02]  /*15850*/  FSEL R3, R30, -INF , !P0 ;  /* 0xff8000001e037808 */ /* 0x000fe40004000000 */
[----:B------:R-:W-:Y:S02]  /*15860*/  FSEL R12, R29, -INF , !P3 ;  /* 0xff8000001d0c7808 */ /* 0x000fe40005800000 */
[----:B------:R-:W-:Y:S01]  /*15870*/  ISETP.NE.AND P3, PT, R13, RZ, PT ;  /* 0x000000ff0d00720c */ /* 0x000fe20003f65270 */
[----:B------:R-:W-:Y:S01]  /*15880*/  HMMA.16816.F32 R16, R8, R54, R192 ;  /* 0x000000360810723c */ /* 0x000fe200000018c0 */
[----:B------:R-:W-:Y:S01]  /*15890*/  FSEL R181, R3, -INF , !P1 ;  /* 0xff80000003b57808 */ /* 0x000fe20004800000 */
[----:B------:R-:W-:Y:S01]  /*158a0*/  VIADD R3, R40, 0xc9 ;  /* 0x000000c928037836 */ /* 0x000fe20000000000 */
[----:B------:R-:W-:-:S02]  /*158b0*/  FSEL R187, R12, -INF , !P6 ;  /* 0xff8000000cbb7808 */ /* 0x000fc40007000000 */
[----:B------:R-:W-:Y:S02]  /*158c0*/  ISETP.GT.AND P5, PT, R0, R14, PT ;  /* 0x0000000e0000720c */ /* 0x000fe40003fa4270 */
[----:B------:R-:W-:Y:S01]  /*158d0*/  FSEL R12, R31, -INF , !P3 ;  /* 0xff8000001f0c7808 */ /* 0x000fe20005800000 */
[----:B---3--:R-:W-:Y:S01]  /*158e0*/  HMMA.16816.F32 R32, R4, R48, R24 ;  /* 0x000000300420723c */ /* 0x008fe20000001818 */
[----:B------:R-:W-:Y:S02]  /*158f0*/  ISETP.GE.AND P4, PT, R14, R225, PT ;  /* 0x000000e10e00720c */ /* 0x000fe40003f86270 */
[----:B------:R-:W-:Y:S02]  /*15900*/  FSEL R13, R20, -INF , !P5 ;  /* 0xff800000140d7808 */ /* 0x000fe40006800000 */
[----:B------:R-:W-:Y:S02]  /*15910*/  FSEL R179, R12, -INF , !P2 ;  /* 0xff8000000cb37808 */ /* 0x000fe40005000000 */
[----:B------:R-:W-:-:S02]  /*15920*/  ISETP.GT.AND P2, PT, R2, R3, PT ;  /* 0x000000030200720c */ /* 0x000fc40003f44270 */
[----:B------:R-:W-:Y:S02]  /*15930*/  ISETP.GT.AND P0, PT, R2, R14, PT ;  /* 0x0000000e0200720c */ /* 0x000fe40003f04270 */
[----:B------:R-:W-:Y:S02]  /*15940*/  ISETP.GT.AND P3, PT, R0, R3, PT ;  /* 0x000000030000720c */ /* 0x000fe40003f64270 */
[----:B------:R-:W-:Y:S02]  /*15950*/  FSEL R185, R13, -INF , !P4 ;  /* 0xff8000000db97808 */ /* 0x000fe40006000000 */
[----:B------:R-:W-:Y:S01]  /*15960*/  P2R R13, PR, RZ, 0x4 ;  /* 0x00000004ff0d7803 */ /* 0x000fe20000000000 */
[----:B------:R-:W-:Y:S01]  /*15970*/  HMMA.16816.F32 R28, R8, R56, R88 ;  /* 0x00000038081c723c */ /* 0x000fe20000001858 */
[----:B------:R-:W-:Y:S01]  /*15980*/  ISETP.GE.AND P1, PT, R14, R228, PT ;  /* 0x000000e40e00720c */ /* 0x000fe20003f26270 */
[----:B------:R-:W-:Y:S01]  /*15990*/  VIADD R14, R40, 0xd0 ;  /* 0x000000d0280e7836 */ /* 0x000fe20000000000 */
[----:B------:R-:W-:-:S02]  /*159a0*/  ISETP.GE.AND P6, PT, R3, R225, PT ;  /* 0x000000e10300720c */ /* 0x000fc40003fc6270 */
[----:B------:R-:W-:Y:S02]  /*159b0*/  ISETP.GE.AND P2, PT, R3, R228, PT ;  /* 0x000000e40300720c */ /* 0x000fe40003f46270 */
[----:B------:R-:W-:Y:S02]  /*159c0*/  FSEL R3, R22, -INF , !P0 ;  /* 0xff80000016037808 */ /* 0x000fe40004000000 */
[----:B------:R-:W-:Y:S02]  /*159d0*/  FSEL R12, R21, -INF , !P3 ;  /* 0xff800000150c7808 */ /* 0x000fe40005800000 */
[----:B------:R-:W-:Y:S01]  /*159e0*/  ISETP.NE.AND P3, PT, R13, RZ, PT ;  /* 0x000000ff0d00720c */ /* 0x000fe20003f65270 */
[----:B------:R-:W-:Y:S01]  /*159f0*/  IMAD.MOV.U32 R90, RZ, RZ, R184 ;  /* 0x000000ffff5a7224 */ /* 0x000fe200078e00b8 */
[----:B------:R-:W-:Y:S01]  /*15a00*/  FSEL R184, R12, -INF , !P6 ;  /* 0xff8000000cb87808 */ /* 0x000fe20007000000 */
[----:B------:R-:W-:Y:S01]  /*15a10*/  IMAD.MOV.U32 R91, RZ, RZ, R178 ;  /* 0x000000ffff5b7224 */ /* 0x000fe200078e00b2 */
[----:B------:R-:W-:Y:S01]  /*15a20*/  FSEL R178, R3, -INF , !P1 ;  /* 0xff80000003b27808 */ /* 0x000fe20004800000 */
[----:B------:R-:W-:Y:S01]  /*15a30*/  VIADD R3, R40, 0xd1 ;  /* 0x000000d128037836 */ /* 0x000fe20000000000 */
        /* <DEDUP_REMOVED lines=10> */
[----:B------:R-:W-:Y:S01]  /*15ae0*/  P2R R13, PR, RZ, 0x4 ;  /* 0x00000004ff0d7803 */ /* 0x000fe20000000000 */
[----:B------:R-:W-:Y:S01]  /*15af0*/  HMMA.16816.F32 R20, R8, R58, R196 ;  /* 0x0000003a0814723c */ /* 0x000fe200000018c4 */
[-C--:B------:R-:W-:Y:S01]  /*15b00*/  ISETP.GE.AND P1, PT, R14, R228.reuse, PT ;  /* 0x000000e40e00720c */ /* 0x080fe20003f26270 */
[----:B------:R-:W-:Y:S01]  /*15b10*/  VIADD R14, R40, 0xd8 ;  /* 0x000000d8280e7836 */ /* 0x000fe20000000000 */
[C---:B------:R-:W-:Y:S02]  /*15b20*/  ISETP.GE.AND P6, PT, R3.reuse, R225, PT ;  /* 0x000000e10300720c */ /* 0x040fe40003fc6270 */
[----:B------:R-:W-:-:S02]  /*15b30*/  ISETP.GE.AND P2, PT, R3, R228, PT ;  /* 0x000000e40300720c */ /* 0x000fc40003f46270 */
[----:B------:R-:W-:Y:S02]  /*15b40*/  FSEL R3, R34, -INF , !P0 ;  /* 0xff80000022037808 */ /* 0x000fe40004000000 */
[----:B------:R-:W-:Y:S01]  /*15b50*/  FSEL R12, R33, -INF , !P3 ;  /* 0xff800000210c7808 */ /* 0x000fe20005800000 */
[----:B------:R-:W-:Y:S01]  /*15b60*/  IMAD.MOV.U32 R88, RZ, RZ, R189 ;  /* 0x000000ffff587224 */ /* 0x000fe200078e00bd */
[----:B------:R-:W-:Y:S01]  /*15b70*/  ISETP.NE.AND P3, PT, R13, RZ, PT ;  /* 0x000000ff0d00720c */ /* 0x000fe20003f65270 */
[----:B------:R-:W-:Y:S01]  /*15b80*/  IMAD.MOV.U32 R89, RZ, RZ, R186 ;  /* 0x000000ffff597224 */ /* 0x000fe200078e00ba */
[----:B-1----:R-:W-:Y:S01]  /*15b90*/  HMMA.16816.F32 R28, R4, R36, R28 ;  /* 0x00000024041c723c */ /* 0x002fe2000000181c */
        /* <DEDUP_REMOVED lines=11> */
[-C--:B------:R-:W-:Y:S01]  /*15c50*/  ISETP.GE.AND P1, PT, R14, R228.reuse, PT ;  /* 0x000000e40e00720c */ /* 0x080fe20003f26270 */
[----:B------:R-:W-:Y:S01]  /*15c60*/  VIADD R14, R40, 0xe0 ;  /* 0x000000e0280e7836 */ /* 0x000fe20000000000 */
[----:B------:R-:W-:Y:S02]  /*15c70*/  ISETP.GT.AND P3, PT, R0, R3, PT ;  /* 0x000000030000720c */ /* 0x000fe40003f64270 */
[----:B------:R-:W-:Y:S02]  /*15c80*/  FSEL R192, R13, -INF , !P4 ;  /* 0xff8000000dc07808 */ /* 0x000fe40006000000 */
[----:B------:R-:W-:Y:S02]  /*15c90*/  P2R R13, PR, RZ, 0x4 ;  /* 0x00000004ff0d7803 */ /* 0x000fe40000000000 */
[C---:B------:R-:W-:Y:S02]  /*15ca0*/  ISETP.GE.AND P6, PT, R3.reuse, R225, PT ;  /* 0x000000e10300720c */ /* 0x040fe40003fc6270 */
[----:B------:R-:W-:Y:S01]  /*15cb0*/  ISETP.GE.AND P2, PT, R3, R228, PT ;  /* 0x000000e40300720c */ /* 0x000fe20003f46270 */
[----:B------:R-:W-:Y:S01]  /*15cc0*/  VIADD R9, R40, 0xe1 ;  /* 0x000000e128097836 */ /* 0x000fe20000000000 */
[----:B------:R-:W-:-:S02]  /*15cd0*/  FSEL R3, R25, -INF , !P3 ;  /* 0xff80000019037808 */ /* 0x000fc40005800000 */
[----:B------:R-:W-:Y:S02]  /*15ce0*/  ISETP.GT.AND P5, PT, R0, R14, PT ;  /* 0x0000000e0000720c */ /* 0x000fe40003fa4270 */
[----:B------:R-:W-:Y:S01]  /*15cf0*/  ISETP.NE.AND P3, PT, R13, RZ, PT ;  /* 0x000000ff0d00720c */ /* 0x000fe20003f65270 */
[----:B------:R-:W-:Y:S01]  /*15d00*/  HMMA.16816.F32 R20, R4, R38, R20 ;  /* 0x000000260414723c */ /* 0x000fe20000001814 */
[----:B------:R-:W-:Y:S02]  /*15d10*/  FSEL R191, R3, -INF , !P6 ;  /* 0xff80000003bf7808 */ /* 0x000fe40007000000 */
[----:B------:R-:W-:Y:S02]  /*15d20*/  FSEL R3, R27, -INF , !P3 ;  /* 0xff8000001b037808 */ /* 0x000fe40005800000 */
[----:B------:R-:W-:Y:S02]  /*15d30*/  FSEL R8, R28, -INF , !P5 ;  /* 0xff8000001c087808 */ /* 0x000fe40006800000 */
[----:B------:R-:W-:-:S02]  /*15d40*/  FSEL R12, R26, -INF , !P0 ;  /* 0xff8000001a0c7808 */ /* 0x000fc40004000000 */
[-C--:B------:R-:W-:Y:S02]  /*15d50*/  ISETP.GE.AND P5, PT, R9, R225.reuse, PT ;  /* 0x000000e10900720c */ /* 0x080fe40003fa6270 */
[----:B------:R-:W-:Y:S02]  /*15d60*/  ISETP.GE.AND P4, PT, R14, R225, PT ;  /* 0x000000e10e00720c */ /* 0x000fe40003f86270 */
[----:B------:R-:W-:Y:S02]  /*15d70*/  FSEL R38, R3, -INF , !P2 ;  /* 0xff80000003267808 */ /* 0x000fe40005000000 */
[----:B------:R-:W-:Y:S02]  /*15d80*/  FSEL R186, R12, -INF , !P1 ;  /* 0xff8000000cba7808 */ /* 0x000fe40004800000 */
[----:B------:R-:W-:Y:S02]  /*15d90*/  P2R R3, PR, RZ, 0x20 ;  /* 0x00000020ff037803 */ /* 0x000fe40000000000 */
[----:B------:R-:W-:-:S02]  /*15da0*/  ISETP.GT.AND P0, PT, R2, R14, PT ;  /* 0x0000000e0200720c */ /* 0x000fc40003f04270 */
[----:B------:R-:W-:Y:S02]  /*15db0*/  ISETP.GE.AND P1, PT, R14, R228, PT ;  /* 0x000000e40e00720c */ /* 0x000fe40003f26270 */
[-C--:B------:R-:W-:Y:S01]  /*15dc0*/  ISETP.GT.AND P3, PT, R0, R9.reuse, PT ;  /* 0x000000090000720c */ /* 0x080fe20003f64270 */
[----:B------:R-:W-:Y:S01]  /*15dd0*/  HMMA.16816.F32 R12, R4, R76, R16 ;  /* 0x0000004c040c723c */ /* 0x000fe20000001810 */
[----:B------:R-:W-:Y:S01]  /*15de0*/  VIADD R11, R40, 0xe8 ;  /* 0x000000e8280b7836 */ /* 0x000fe20000000000 */
[----:B------:R-:W-:Y:S02]  /*15df0*/  FSEL R200, R8, -INF , !P4 ;  /* 0xff80000008c87808 */ /* 0x000fe40006000000 */
[----:B------:R-:W-:Y:S02]  /*15e00*/  ISETP.NE.AND P4, PT, R3, RZ, PT ;  /* 0x000000ff0300720c */ /* 0x000fe40003f85270 */
[----:B------:R-:W-:Y:S01]  /*15e10*/  FSEL R3, R29, -INF , !P3 ;  /* 0xff8000001d037808 */ /* 0x000fe20005800000 */
[----:B------:R-:W-:Y:S01]  /*15e20*/  VIADD R8, R40, 0xe9 ;  /* 0x000000e928087836 */ /* 0x000fe20000000000 */
[----:B------:R-:W-:-:S02]  /*15e30*/  ISETP.GT.AND P2, PT, R2, R9, PT ;  /* 0x000000090200720c */ /* 0x000fc40003f44270 */
[-C--:B------:R-:W-:Y:S02]  /*15e40*/  ISETP.GT.AND P6, PT, R0, R11.reuse, PT ;  /* 0x0000000b0000720c */ /* 0x080fe40003fc4270 */
[----:B------:R-:W-:Y:S02]  /*15e50*/  FSEL R201, R3, -INF , !P4 ;  /* 0xff80000003c97808 */ /* 0x000fe40006000000 */
[----:B------:R-:W-:Y:S02]  /*15e60*/  ISETP.GE.AND P5, PT, R9, R228, PT ;  /* 0x000000e40900720c */ /* 0x000fe40003fa6270 */
[----:B------:R-:W-:Y:S01]  /*15e70*/  FSEL R3, R31, -INF , !P2 ;  /* 0xff8000001f037808 */ /* 0x000fe20005000000 */
[----:B------:R-:W-:Y:S01]  /*15e80*/  VIADD R6, R40, 0xf0 ;  /* 0x000000f028067836 */ /* 0x000fe20000000000 */
[----:B------:R-:W-:Y:S02]  /*15e90*/  FSEL R10, R30, -INF , !P0 ;  /* 0xff8000001e0a7808 */ /* 0x000fe40004000000 */
[----:B------:R-:W-:-:S02]  /*15ea0*/  ISETP.GT.AND P0, PT, R2, R11, PT ;  /* 0x0000000b0200720c */ /* 0x000fc40003f04270 */
[----:B------:R-:W-:Y:S02]  /*15eb0*/  ISETP.GE.AND P3, PT, R11, R225, PT ;  /* 0x000000e10b00720c */ /* 0x000fe40003f66270 */
[----:B------:R-:W-:Y:S02]  /*15ec0*/  FSEL R4, R20, -INF , !P6 ;  /* 0xff80000014047808 */ /* 0x000fe40007000000 */
[----:B------:R-:W-:Y:S02]  /*15ed0*/  ISETP.GE.AND P2, PT, R8, R228, PT ;  /* 0x000000e40800720c */ /* 0x000fe40003f46270 */
[----:B------:R-:W-:Y:S01]  /*15ee0*/  ISETP.GT.AND P4, PT, R0, R8, PT ;  /* 0x000000080000720c */ /* 0x000fe20003f84270 */
[----:B------:R-:W-:Y:S01]  /*15ef0*/  VIADD R9, R40, 0xf1 ;  /* 0x000000f128097836 */ /* 0x000fe20000000000 */
[----:B------:R-:W-:Y:S02]  /*15f00*/  FSEL R195, R3, -INF , !P5 ;  /* 0xff80000003c37808 */ /* 0x000fe40006800000 */
[----:B------:R-:W-:-:S02]  /*15f10*/  FSEL R197, R10, -INF , !P1 ;  /* 0xff8000000ac57808 */ /* 0x000fc40004800000 */
[----:B------:R-:W-:Y:S02]  /*15f20*/  ISETP.GT.AND P5, PT, R2, R8, PT ;  /* 0x000000080200720c */ /* 0x000fe40003fa4270 */
[----:B------:R-:W-:Y:S02]  /*15f30*/  ISETP.GE.AND P1, PT, R11, R228, PT ;  /* 0x000000e40b00720c */ /* 0x000fe40003f26270 */
[----:B------:R-:W-:Y:S02]  /*15f40*/  FSEL R199, R4, -INF , !P3 ;  /* 0xff80000004c77808 */ /* 0x000fe40005800000 */
[----:B------:R-:W-:Y:S02]  /*15f50*/  FSEL R3, R22, -INF , !P0 ;  /* 0xff80000016037808 */ /* 0x000fe40004000000 */
[----:B------:R-:W-:Y:S02]  /*15f60*/  P2R R5, PR, RZ, 0x4 ;  /* 0x00000004ff057803 */ /* 0x000fe40000000000 */
[----:B------:R-:W-:-:S02]  /*15f70*/  ISETP.GE.AND P6, PT, R8, R225, PT ;  /* 0x000000e10800720c */ /* 0x000fc40003fc6270 */
[----:B------:R-:W-:Y:S02]  /*15f80*/  ISETP.GT.AND P0, PT, R0, R6, PT ;  /* 0x000000060000720c */ /* 0x000fe40003f04270 */
[----:B------:R-:W-:Y:S02]  /*15f90*/  FSEL R4, R21, -INF , !P4 ;  /* 0xff80000015047808 */ /* 0x000fe40006000000 */
[----:B------:R-:W-:Y:S02]  /*15fa0*/  ISETP.GE.AND P2, PT, R6, R228, PT ;  /* 0x000000e40600720c */ /* 0x000fe40003f46270 */
[----:B------:R-:W-:Y:S02]  /*15fb0*/  FSEL R7, R23, -INF , !P5 ;  /* 0xff80000017077808 */ /* 0x000fe40006800000 */
[----:B------:R-:W-:Y:S02]  /*15fc0*/  FSEL R39, R3, -INF , !P1 ;  /* 0xff80000003277808 */ /* 0x000fe40004800000 */
[----:B------:R-:W-:-:S02]  /*15fd0*/  ISETP.NE.AND P5, PT, R5, RZ, PT ;  /* 0x000000ff0500720c */ /* 0x000fc40003fa5270 */
[-C--:B------:R-:W-:Y:S02]  /*15fe0*/  ISETP.GT.AND P3, PT, R0, R9.reuse, PT ;  /* 0x000000090000720c */ /* 0x080fe40003f64270 */
[----:B------:R-:W-:Y:S01]  /*15ff0*/  FSEL R198, R4, -INF , !P6 ;  /* 0xff80000004c67808 */ /* 0x000fe20007000000 */
[----:B------:R-:W-:Y:S01]  /*16000*/  VIADD R4, R40, 0xf8 ;  /* 0x000000f828047836 */ /* 0x000fe20000000000 */
[----:B------:R-:W-:Y:S02]  /*16010*/  P2R R3, PR, RZ, 0x4 ;  /* 0x00000004ff037803 */ /* 0x000fe40000000000 */
[----:B------:R-:W-:Y:S02]  /*16020*/  FSEL R5, R12, -INF , !P0 ;  /* 0xff8000000c057808 */ /* 0x000fe40004000000 */
[----:B------:R-:W-:Y:S02]  /*16030*/  ISETP.GT.AND P0, PT, R2, R9, PT ;  /* 0x000000090200720c */ /* 0x000fe40003f04270 */
[----:B------:R-:W-:-:S02]  /*16040*/  FSEL R8, R13, -INF , !P3 ;  /* 0xff8000000d087808 */ /* 0x000fc40005800000 */
[----:B------:R-:W-:Y:S02]  /*16050*/  ISETP.GT.AND P1, PT, R2, R6, PT ;  /* 0x000000060200720c */ /* 0x000fe40003f24270 */
[----:B------:R-:W-:Y:S02]  /*16060*/  ISETP.GE.AND P4, PT, R6, R225, PT ;  /* 0x000000e10600720c */ /* 0x000fe40003f86270 */
[----:B------:R-:W-:Y:S02]  /*16070*/  ISETP.NE.AND P3, PT, R3, RZ, PT ;  /* 0x000000ff0300720c */ /* 0x000fe40003f65270 */
[----:B------:R-:W-:Y:S02]  /*16080*/  FSEL R3, R15, -INF , !P0 ;  /* 0xff8000000f037808 */ /* 0x000fe40004000000 */
[----:B------:R-:W-:Y:S02]  /*16090*/  ISETP.GT.AND P0, PT, R2, R4, PT ;  /* 0x000000040200720c */ /* 0x000fe40003f04270 */
[----:B------:R-:W-:-:S02]  /*160a0*/  FSEL R6, R14, -INF , !P1 ;  /* 0xff8000000e067808 */ /* 0x000fc40004800000 */
[----:B------:R-:W-:Y:S02]  /*160b0*/  FSEL R196, R7, -INF , !P5 ;  /* 0xff80000007c47808 */ /* 0x000fe40006800000 */
[----:B------:R-:W-:Y:S02]  /*160c0*/  FSEL R206, R5, -INF , !P4 ;  /* 0xff80000005ce7808 */ /* 0x000fe40006000000 */
[----:B------:R-:W-:Y:S02]  /*160d0*/  ISETP.GT.AND P1, PT, R0, R4, PT ;  /* 0x000000040000720c */ /* 0x000fe40003f24270 */
[C---:B------:R-:W-:Y:S02]  /*160e0*/  ISETP.GE.AND P5, PT, R4.reuse, R225, PT ;  /* 0x000000e10400720c */ /* 0x040fe40003fa6270 */
[----:B------:R-:W-:Y:S02]  /*160f0*/  ISETP.GE.AND P4, PT, R4, R228, PT ;  /* 0x000000e40400720c */ /* 0x000fe40003f86270 */
[----:B------:R-:W-:-:S02]  /*16100*/  FSEL R4, R74, -INF , !P0 ;  /* 0xff8000004a047808 */ /* 0x000fc40004000000 */
[----:B------:R-:W-:-:S04]  /*16110*/  ISETP.GT.AND P0, PT, R0, R40, PT ;  /* 0x000000280000720c */ /* 0x000fc80003f04270 */
[----:B------:R-:W-:Y:S02]  /*16120*/  FSEL R5, R68, -INF , !P0 ;  /* 0xff80000044057808 */ /* 0x000fe40004000000 */
[----:B--2---:R-:W-:Y:S02]  /*16130*/  ISETP.GT.AND P0, PT, R82, R233, PT ;  /* 0x000000e95200720c */ /* 0x004fe40003f04270 */
[C---:B------:R-:W-:Y:S02]  /*16140*/  ISETP.GE.AND P2, PT, R9.reuse, R228, PT ;  /* 0x000000e40900720c */ /* 0x040fe40003f46270 */
[----:B------:R-:W-:Y:S02]  /*16150*/  FSEL R7, R72, -INF , !P1 ;  /* 0xff80000048077808 */ /* 0x000fe40004800000 */
[----:B------:R-:W-:Y:S01]  /*16160*/  FSEL R204, R6, -INF , !P3 ;  /* 0xff80000006cc7808 */ /* 0x000fe20005800000 */
[----:B------:R-:W-:Y:S01]  /*16170*/  BSSY.RECONVERGENT B1, `(.L_x_6470) ;  /* 0x00000a0000017945 */ /* 0x000fe20003800200 */
[----:B------:R-:W-:-:S02]  /*16180*/  ISETP.GE.AND P6, PT, R9, R225, PT ;  /* 0x000000e10900720c */ /* 0x000fc40003fc6270 */
[C---:B------:R-:W-:Y:S02]  /*16190*/  ISETP.GE.AND P3, PT, R40.reuse, R225, PT ;  /* 0x000000e12800720c */ /* 0x040fe40003f66270 */
[----:B------:R-:W-:Y:S01]  /*161a0*/  ISETP.GE.AND P1, PT, R40, R228, PT ;  /* 0x000000e42800720c */ /* 0x000fe20003f26270 */
[----:B------:R-:W-:Y:S01]  /*161b0*/  IMAD.MOV.U32 R168, RZ, RZ, R82 ;  /* 0x000000ffffa87224 */ /* 0x000fe200078e0052 */
[----:B------:R-:W-:Y:S02]  /*161c0*/  FSEL R203, R3, -INF , !P2 ;  /* 0xff80000003cb7808 */ /* 0x000fe40005000000 */
[----:B------:R-:W-:Y:S02]  /*161d0*/  FSEL R207, R8, -INF , !P6 ;  /* 0xff80000008cf7808 */ /* 0x000fe40007000000 */
[----:B------:R-:W-:Y:S02]  /*161e0*/  ISETP.NE.AND P2, PT, R210, RZ, PT ;  /* 0x000000ffd200720c */ /* 0x000fe40003f45270 */
[----:B------:R-:W-:-:S02]  /*161f0*/  LOP3.LUT R17, R208, 0x200, RZ, 0xc0, !PT ;  /* 0x00000200d0117812 */ /* 0x000fc400078ec0ff */
[----:B------:R-:W-:Y:S02]  /*16200*/  VIMNMX R226, PT, PT, RZ, R0, !PT ;  /* 0x00000000ffe27248 */ /* 0x000fe40007fe0100 */
[----:B------:R-:W-:Y:S02]  /*16210*/  VIMNMX R227, PT, PT, RZ, R2, !PT ;  /* 0x00000002ffe37248 */ /* 0x000fe40007fe0100 */
[----:B------:R-:W-:Y:S02]  /*16220*/  FSEL R205, R7, -INF , !P5 ;  /* 0xff80000007cd7808 */ /* 0x000fe40006800000 */
[----:B------:R-:W-:Y:S02]  /*16230*/  FSEL R202, R4, -INF , !P4 ;  /* 0xff80000004ca7808 */ /* 0x000fe40006000000 */
[----:B------:R-:W-:Y:S02]  /*16240*/  FSEL R16, R5, -INF , !P3 ;  /* 0xff80000005107808 */ /* 0x000fe40005800000 */
[----:B------:R-:W-:Y:S01]  /*16250*/  FSEL R15, R87, -INF , !P1 ;  /* 0xff800000570f7808 */ /* 0x000fe20004800000 */
[----:B------:R-:W-:Y:S06]  /*16260*/  BAR.SYNC.DEFER_BLOCKING 0x0 ;  /* 0x0000000000007b1d */ /* 0x000fec0000010000 */
[----:B------:R-:W-:Y:S05]  /*16270*/  @!P0 BRA `(.L_x_6471) ;  /* 0x00000008003c8947 */ /* 0x000fea0003800000 */
[----:B------:R-:W2:Y:S04]  /*16280*/  LDL.64 R90, [R1+0x48] ;  /* 0x00004800015a7983 */ /* 0x000ea80000100a00 */
        /* <DEDUP_REMOVED lines=11> */
[----:B------:R-:W-:-:S04]  /*16340*/  IADD3 R229, P0, PT, R2, R229, RZ ;  /* 0x000000e502e57210 */ /* 0x000fc80007f1e0ff */
[----:B-----5:R-:W-:Y:S01]  /*16350*/  LEA.HI.X.SX32 R144, R0, R144, 0x1, P0 ;  /* 0x0000009000907211 */ /* 0x020fe200000f0eff */
[----:B------:R2:W-:Y:S04]  /*16360*/  STL [R1+0x38], R229 ;  /* 0x000038e501007387 */ /* 0x0005e80000100800 */
[----:B------:R2:W-:Y:S01]  /*16370*/  STL [R1+0x34], R144 ;  /* 0x0000349001007387 */ /* 0x0005e20000100800 */
[----:B------:R-:W-:Y:S05]  /*16380*/  BRA `(.L_x_6474) ;  /* 0x00000004001c7947 */ /* 0x000fea0003800000 */
.L_x_6473:
        /* <DEDUP_REMOVED lines=55> */
[----:B------:R-:W-:Y:S01]  /*16700*/  IMAD.MOV.U32 R12, RZ, RZ, R229 ;  /* 0x000000ffff0c7224 */ /* 0x000fe200078e00e5 */
[----:B-----5:R-:W-:Y:S01]  /*16710*/  MOV R11, R144 ;  /* 0x00000090000b7202 */ /* 0x020fe20000000f00 */
        /* <DEDUP_REMOVED lines=14> */
.L_x_6474:
[----:B------:R-:W-:Y:S05]  /*16800*/  BSYNC.RECONVERGENT B0 ;  /* 0x0000000000007941 */ /* 0x000fea0003800200 */
.L_x_6472:
        /* <DEDUP_REMOVED lines=31> */
[----:B-1----:R-:W-:-:S03]  /*16a00*/  IADD3 R10, P0, PT, R2, R14, RZ ;  /* 0x0000000e020a7210 */ /* 0x002fc60007f1e0ff */
        /* <DEDUP_REMOVED lines=22> */
.L_x_6471:
[----:B------:R-:W-:Y:S05]  /*16b70*/  BSYNC.RECONVERGENT B1 ;  /* 0x0000000000017941 */ /* 0x000fea0003800200 */
.L_x_6470:
[----:B------:R-:W2:Y:S01]  /*16b80*/  LD.E R0, desc[UR4][R134.64+0xdc] ;  /* 0x0000dc0486007980 */ /* 0x000ea2000c101900 */
[----:B-1----:R-:W-:Y:S02]  /*16b90*/  FMNMX3.FTZ R2, R15, R43, R42, !PT ;  /* 0x0000002b0f027276 */ /* 0x002fe4000781002a */
[----:B------:R-:W-:Y:S02]  /*16ba0*/  MOV R88, R160 ;  /* 0x000000a000587202 */ /* 0x000fe40000000f00 */
        /* <DEDUP_REMOVED lines=62> */
[----:B------:R-:W-:-:S04]  /*16f90*/  FMNMX3.FTZ R37, R37, R207, R205, !PT ;  /* 0x000000cf25257276 */ /* 0x000fc800078100cd */
[----:B------:R-:W-:-:S05]  /*16fa0*/  FMNMX.FTZ R37, R222, R37, !PT ;  /* 0x00000025de257209 */ /* 0x000fca0007810000 */
[----:B------:R-:W3:Y:S01]  /*16fb0*/  SHFL.BFLY PT, R4, R37, 0x2, 0x1f ;  /* 0x0c401f0025047f89 */ /* 0x000ee200000e0000 */
[----:B-1----:R-:W-:-:S05]  /*16fc0*/  FMNMX.FTZ R2, R2, R3, !PT ;  /* 0x0000000302027209 */ /* 0x002fca0007810000 */
[----:B------:R-:W1:Y:S01]  /*16fd0*/  SHFL.BFLY PT, R3, R2, 0x1, 0x1f ;  /* 0x0c201f0002037f89 */ /* 0x000e6200000e0000 */
[----:B---3--:R-:W-:-:S05]  /*16fe0*/  FMNMX.FTZ R37, R37, R4, !PT ;  /* 0x0000000425257209 */ /* 0x008fca0007810000 */
[----:B------:R-:W3:Y:S01]  /*16ff0*/  SHFL.BFLY PT, R4, R37, 0x1, 0x1f ;  /* 0x0c201f0025047f89 */ /* 0x000ee200000e0000 */
[----:B-1----:R-:W-:Y:S02]  /*17000*/  FMNMX.FTZ R87, R2, R3, !PT ;  /* 0x0000000302577209 */ /* 0x002fe40007810000 */
[----:B------:R-:W-:Y:S02]  /*17010*/  IADD3 R2, PT, PT, R17, R221, RZ ;  /* 0x000000dd11027210 */ /* 0x000fe40007ffe0ff */
[----:B------:R-:W-:Y:S02]  /*17020*/  FSETP.NEU.FTZ.AND P0, PT, R87, -INF , PT ;  /* 0xff8000005700780b */ /* 0x000fe40003f1d000 */
[----:B------:R-:W-:Y:S02]  /*17030*/  LEA R160, R2, R220, 0x1 ;  /* 0x000000dc02a07211 */ /* 0x000fe400078e08ff */
[----:B---3--:R-:W-:-:S03]  /*17040*/  FMNMX.FTZ R37, R37, R4, !PT ;  /* 0x0000000425257209 */ /* 0x008fc60007810000 */
[----:B------:R-:W-:Y:S01]  /*17050*/  LDSM.16.MT88.4 R48, [R160+0xa800] ;  /* 0x00a80000a030783b */ /* 0x000fe20000004200 */
[-C--:B------:R-:W-:Y:S02]  /*17060*/  IADD3 R144, PT, PT, R44, R160.reuse, RZ ;  /* 0x000000a02c907210 */ /* 0x080fe40007ffe0ff */
[C---:B------:R-:W-:Y:S02]  /*17070*/  IADD3 R152, PT, PT, R252.reuse, R160, RZ ;  /* 0x000000a0fc987210 */ /* 0x040fe40007ffe0ff */
[----:B------:R-:W-:Y:S01]  /*17080*/  IADD3 R36, PT, PT, R252, R144, RZ ;  /* 0x00000090fc247210 */ /* 0x000fe20007ffe0ff */
[----:B------:R-:W-:Y:S04]  /*17090*/  LDSM.16.MT88.4 R32, [R144+0xa000] ;  /* 0x00a000009020783b */ /* 0x000fe80000004200 */
[----:B------:R-:W-:Y:S04]  /*170a0*/  LDSM.16.MT88.4 R20, [R152+0xa000] ;  /* 0x00a000009814783b */ /* 0x000fe80000004200 */
[----:B------:R-:W-:Y:S04]  /*170b0*/  LDSM.16.MT88.4 R28, [R36+0xa000] ;  /* 0x00a00000241c783b */ /* 0x000fe80000004200 */
[----:B------:R-:W-:Y:S01]  /*170c0*/  LDSM.16.MT88.4 R60, [R144+0xa800] ;  /* 0x00a80000903c783b */ /* 0x000fe20000004200 */
[----:B--2---:R-:W-:-:S05]  /*170d0*/  FMUL.FTZ R3, R0, R87 ;  /* 0x0000005700037220 */ /* 0x004fca0000410000 */
[----:B------:R-:W-:Y:S01]  /*170e0*/  FSEL R3, R3, RZ, P0 ;  /* 0x000000ff03037208 */ /* 0x000fe20000000000 */
[----:B------:R-:W-:Y:S01]  /*170f0*/  FMUL.FTZ R5, R0, R37 ;  /* 0x0000002500057220 */ /* 0x000fe20000410000 */
[----:B------:R-:W-:-:S03]  /*17100*/  FSETP.NEU.FTZ.AND P0, PT, R37, -INF , PT ;  /* 0xff8000002500780b */ /* 0x000fc60003f1d000 */
[-CC-:B------:R-:W-:Y:S01]  /*17110*/  FFMA.FTZ R4, R15, R0.reuse, -R3.reuse ;  /* 0x000000000f047223 */ /* 0x180fe20000010803 */
[-CC-:B------:R-:W-:Y:S01]  /*17120*/  FFMA.FTZ R2, R43, R0.reuse, -R3.reuse ;  /* 0x000000002b027223 */ /* 0x180fe20000010803 */
[----:B------:R-:W1:Y:S01]  /*17130*/  LDSM.16.MT88.4 R12, [R160+0xa000] ;  /* 0x00a00000a00c783b */ /* 0x000e620000004200 */
[----:B------:R-:W-:Y:S01]  /*17140*/  FSEL R5, R5, RZ, P0 ;  /* 0x000000ff05057208 */ /* 0x000fe20000000000 */
[----:B------:R2:W-:Y:S04]  /*17150*/  MUFU.EX2 R214, R4 ;  /* 0x0000000400d67308 */ /* 0x0005e80000000800 */
[----:B------:R3:W4:Y:S01]  /*17160*/  MUFU.EX2 R7, R2 ;  /* 0x0000000200077308 */ /* 0x0007220000000800 */
[-CC-:B--2---:R-:W-:Y:S02]  /*17170*/  FFMA.FTZ R4, R42, R0.reuse, -R3.reuse ;  /* 0x000000002a047223 */ /* 0x184fe40000010803 */
[----:B------:R-:W2:Y:S01]  /*17180*/  LDSM.16.MT88.4 R40, [R152+0xa800] ;  /* 0x00a800009828783b */ /* 0x000ea20000004200 */
[-C--:B---3--:R-:W-:Y:S01]  /*17190*/  FFMA.FTZ R2, R47, R0.reuse, -R3 ;  /* 0x000000002f027223 */ /* 0x088fe20000010803 */
[----:B------:R3:W-:Y:S04]  /*171a0*/  MUFU.EX2 R216, R4 ;  /* 0x0000000400d87308 */ /* 0x0007e80000000800 */
[----:B------:R5:W1:Y:S01]  /*171b0*/  MUFU.EX2 R89, R2 ;  /* 0x0000000200597308 */ /* 0x000a620000000800 */
[-CC-:B---3--:R-:W-:Y:S01]  /*171c0*/  FFMA.FTZ R4, R16, R0.reuse, -R5.reuse ;  /* 0x0000000010047223 */ /* 0x188fe20000010805 */
[----:B-----5:R-:W-:-:S03]  /*171d0*/  FFMA.FTZ R2, R78, R0, -R5 ;  /* 0x000000004e027223 */ /* 0x020fc60000010805 */
[----:B------:R3:W-:Y:S04]  /*171e0*/  MUFU.EX2 R217, R4 ;  /* 0x0000000400d97308 */ /* 0x0007e80000000800 */
[----:B------:R5:W2:Y:S01]  /*171f0*/  MUFU.EX2 R213, R2 ;  /* 0x0000000200d57308 */ /* 0x000aa20000000800 */
[-CC-:B---3--:R-:W-:Y:S01]  /*17200*/  FFMA.FTZ R4, R71, R0.reuse, -R5.reuse ;  /* 0x0000000047047223 */ /* 0x188fe20000010805 */
[----:B-----5:R-:W-:-:S03]  /*17210*/  FFMA.FTZ R2, R79, R0, -R5 ;  /* 0x000000004f027223 */ /* 0x020fc60000010805 */
[----:B------:R-:W-:Y:S04]  /*17220*/  MUFU.EX2 R251, R4 ;  /* 0x0000000400fb7308 */ /* 0x000fe80000000800 */
[----:B------:R3:W5:Y:S01]  /*17230*/  MUFU.EX2 R212, R2 ;  /* 0x0000000200d47308 */ /* 0x0007620000000800 */
[----:B----4-:R-:W-:Y:S01]  /*17240*/  F2FP.F16.F32.PACK_AB R9, R7, R214 ;  /* 0x000000d60709723e */ /* 0x010fe200000000ff */
[-CC-:B---3--:R-:W-:Y:S01]  /*17250*/  FFMA.FTZ R2, R73, R0.reuse, -R3.reuse ;  /* 0x0000000049027223 */ /* 0x188fe20000010803 */
[----:B------:R-:W-:-:S03]  /*17260*/  FFMA.FTZ R4, R69, R0, -R3 ;  /* 0x0000000045047223 */ /* 0x000fc60000010803 */
[----:B------:R3:W-:Y:S04]  /*17270*/  MUFU.EX2 R210, R2 ;  /* 0x0000000200d27308 */ /* 0x0007e80000000800 */
[----:B------:R4:W-:Y:S01]  /*17280*/  MUFU.EX2 R219, R4 ;  /* 0x0000000400db7308 */ /* 0x0009e20000000800 */
[----:B-1----:R-:W-:Y:S01]  /*17290*/  F2FP.F16.F32.PACK_AB R11, R89, R216 ;  /* 0x000000d8590b723e */ /* 0x002fe200000000ff */
[----:B---3--:R-:W-:-:S04]  /*172a0*/  FFMA.FTZ R2, R45, R0, -R3 ;  /* 0x000000002d027223 */ /* 0x008fc80000010803 */
[----:B------:R1:W-:Y:S01]  /*172b0*/  MUFU.EX2 R215, R2 ;  /* 0x0000000200d77308 */ /* 0x0003e20000000800 */
[-CC-:B----4-:R-:W-:Y:S01]  /*172c0*/  FFMA.FTZ R4, R103, R0.reuse, -R5.reuse ;  /* 0x0000000067047223 */ /* 0x190fe20000010805 */
[----:B--2---:R-:W-:Y:S02]  /*172d0*/  F2FP.F16.F32.PACK_AB R8, R213, R217 ;  /* 0x000000d9d508723e */ /* 0x004fe400000000ff */
[----:B-----5:R-:W-:Y:S01]  /*172e0*/  F2FP.F16.F32.PACK_AB R10, R212, R251 ;  /* 0x000000fbd40a723e */ /* 0x020fe200000000ff */
[----:B------:R2:W-:Y:S01]  /*172f0*/  MUFU.EX2 R44, R4 ;  /* 0x00000004002c7308 */ /* 0x0005e20000000800 */
[-CC-:B------:R-:W-:Y:S01]  /*17300*/  FFMA.FTZ R6, R83, R0.reuse, -R5.reuse ;  /* 0x0000000053067223 */ /* 0x180fe20000010805 */
[----:B-1----:R-:W-:-:S04]  /*17310*/  FFMA.FTZ R2, R101, R0, -R5 ;  /* 0x0000000065027223 */ /* 0x002fc80000010805 */
[----:B------:R1:W3:Y:S01]  /*17320*/  MUFU.EX2 R218, R2 ;  /* 0x0000000200da7308 */ /* 0x0002e20000000800 */
        /* <DEDUP_REMOVED lines=13> */
[----:B---3--:R-:W-:-:S02]  /*17400*/  F2FP.F16.F32.PACK_AB R8, R218, R44 ;  /* 0x0000002cda08723e */ /* 0x008fc400000000ff */
[----:B------:R-:W-:Y:S02]  /*17410*/  F2FP.F16.F32.PACK_AB R9, R219, R210 ;  /* 0x000000d2db09723e */ /* 0x000fe400000000ff */
[----:B--2---:R-:W-:Y:S02]  /*17420*/  F2FP.F16.F32.PACK_AB R10, R221, R101 ;  /* 0x00000065dd0a723e */ /* 0x004fe400000000ff */
[----:B-1----:R-:W-:-:S07]  /*17430*/  F2FP.F16.F32.PACK_AB R11, R90, R215 ;  /* 0x000000d75a0b723e */ /* 0x002fce00000000ff */
[C---:B------:R-:W-:Y:S08]  /*17440*/  HMMA.16816.F32 R80, R8.reuse, R48, R52 ;  /* 0x000000300850723c */ /* 0x040ff00000001834 */
[----:B------:R-:W-:Y:S01]  /*17450*/  HMMA.16816.F32 R52, R8, R50, R24 ;  /* 0x000000320834723c */ /* 0x000fe20000001818 */
[----:B------:R-:W1:Y:S01]  /*17460*/  LDSM.16.MT88.4 R24, [R36+0xa800] ;  /* 0x00a800002418783b */ /* 0x000e620000004200 */
[-CC-:B------:R-:W-:Y:S01]  /*17470*/  FFMA.FTZ R2, R105, R0.reuse, -R3.reuse ;  /* 0x0000000069027223 */ /* 0x180fe20000010803 */
[----:B------:R-:W-:-:S05]  /*17480*/  FFMA.FTZ R4, R102, R0, -R3 ;  /* 0x0000000066047223 */ /* 0x000fca0000010803 */
[C---:B------:R-:W-:Y:S01]  /*17490*/  HMMA.16816.F32 R68, R8.reuse, R40, R16 ;  /* 0x000000280844723c */ /* 0x040fe20000001810 */
[----:B------:R-:W2:Y:S01]  /*174a0*/  LDSM.16.MT88.4 R16, [R160+0xb000] ;  /* 0x00b00000a010783b */ /* 0x000ea20000004200 */
[----:B------:R3:W-:Y:S06]  /*174b0*/  MUFU.EX2 R229, R2 ;  /* 0x0000000200e57308 */ /* 0x0007ec0000000800 */
[----:B------:R-:W-:Y:S01]  /*174c0*/  HMMA.16816.F32 R20, R8, R42, R12 ;  /* 0x0000002a0814723c */ /* 0x000fe2000000180c */
[----:B------:R-:W4:Y:S01]  /*174d0*/  LDSM.16.MT88.4 R12, [R152+0xb000] ;  /* 0x00b00000980c783b */ /* 0x000f220000004200 */
[----:B------:R5:W-:Y:S01]  /*174e0*/  MUFU.EX2 R103, R4 ;  /* 0x0000000400677308 */ /* 0x000be20000000800 */
[----:B------:R-:W-:-:S02]  /*174f0*/  FFMA.FTZ R6, R120, R0, -R5 ;  /* 0x0000000078067223 */ /* 0x000fc40000010805 */
[----:B------:R-:W4:Y:S01]  /*17500*/  LDSM.16.MT88.4 R40, [R144+0xb000] ;  /* 0x00b000009028783b */ /* 0x000f220000004200 */
[-C--:B---3--:R-:W-:Y:S01]  /*17510*/  FFMA.FTZ R2, R100, R0.reuse, -R3 ;  /* 0x0000000064027223 */ /* 0x088fe20000010803 */
[----:B-----5:R-:W-:-:S03]  /*17520*/  FFMA.FTZ R4, R122, R0, -R5 ;  /* 0x000000007a047223 */ /* 0x020fc60000010805 */
        /* <DEDUP_REMOVED lines=9> */
[C---:B-1----:R-:W-:Y:S08]  /*175c0*/  HMMA.16816.F32 R48, R8.reuse, R24, R72 ;  /* 0x000000180830723c */ /* 0x042ff00000001848 */
        /* <DEDUP_REMOVED lines=48> */
[----:B------:R4:W-:Y:S04]  /*178d0*/  MUFU.EX2 R240, R4 ;  /* 0x0000000400f07308 */ /* 0x0009e80000000800 */
[----:B------:R5:W-:Y:S01]  /*178e0*/  MUFU.EX2 R242, R2 ;  /* 0x0000000200f27308 */ /* 0x000be20000000800 */
[-CC-:B------:R-:W-:Y:S01]  /*178f0*/  FFMA.FTZ R6, R110, R0.reuse, -R5.reuse ;  /* 0x000000006e067223 */ /* 0x180fe20000010805 */
[----:B------:R-:W-:Y:S01]  /*17900*/  HMMA.16816.F32 R28, R8, R18, R52 ;  /* 0x00000012081c723c */ /* 0x000fe20000001834 */
[----:B------:R-:W2:Y:S01]  /*17910*/  LDSM.16.MT88.4 R16, [R160+0xc000] ;  /* 0x00c00000a010783b */ /* 0x000ea20000004200 */
[-CC-:B----4-:R-:W-:Y:S01]  /*17920*/  FFMA.FTZ R4, R125, R0.reuse, -R5.reuse ;  /* 0x000000007d047223 */ /* 0x190fe20000010805 */
[----:B-----5:R-:W-:-:S03]  /*17930*/  FFMA.FTZ R2, R111, R0, -R5 ;  /* 0x000000006f027223 */ /* 0x020fc60000010805 */
[----:B------:R4:W-:Y:S01]  /*17940*/  MUFU.EX2 R238, R4 ;  /* 0x0000000400ee7308 */ /* 0x0009e20000000800 */
[----:B------:R-:W-:Y:S01]  /*17950*/  MOV R105, R90 ;  /* 0x0000005a00697202 */ /* 0x000fe20000000f00 */
[----:B-1----:R-:W-:Y:S01]  /*17960*/  HMMA.16816.F32 R68, R8, R56, R68 ;  /* 0x000000380844723c */ /* 0x002fe20000001844 */
[----:B------:R-:W-:Y:S01]  /*17970*/  MOV R100, R89 ;  /* 0x0000005900647202 */ /* 0x000fe20000000f00 */
[----:B------:R1:W5:Y:S01]  /*17980*/  MUFU.EX2 R236, R2 ;  /* 0x0000000200ec7308 */ /* 0x0003620000000800 */
[----:B------:R-:W-:Y:S01]  /*17990*/  MOV R120, R88 ;  /* 0x0000005800787202 */ /* 0x000fe20000000f00 */
[----:B------:R-:W-:Y:S02]  /*179a0*/  LDSM.16.MT88.4 R52, [R144+0xc000] ;  /* 0x00c000009034783b */ /* 0x000fe40000004200 */
[----:B------:R-:W-:Y:S01]  /*179b0*/  MUFU.EX2 R237, R6 ;  /* 0x0000000600ed7308 */ /* 0x000fe20000000800 */
[-C--:B----4-:R-:W-:Y:S01]  /*179c0*/  FFMA.FTZ R4, R98, R0.reuse, -R5 ;  /* 0x0000000062047223 */ /* 0x090fe20000010805 */
[----:B-1----:R-:W-:-:S03]  /*179d0*/  FFMA.FTZ R2, R97, R0, -R3 ;  /* 0x0000000061027223 */ /* 0x002fc60000010803 */
[----:B------:R-:W1:Y:S04]  /*179e0*/  MUFU.EX2 R239, R4 ;  /* 0x0000000400ef7308 */ /* 0x000e680000000800 */
[----:B------:R-:W4:Y:S01]  /*179f0*/  MUFU.EX2 R235, R2 ;  /* 0x0000000200eb7308 */ /* 0x000f220000000800 */
[----:B------:R-:W-:Y:S01]  /*17a00*/  MOV R97, R91 ;  /* 0x0000005b00617202 */ /* 0x000fe20000000f00 */
[C---:B---3--:R-:W-:Y:S08]  /*17a10*/  HMMA.16816.F32 R60, R8.reuse, R26, R48 ;  /* 0x0000001a083c723c */ /* 0x048ff00000001830 */
[C---:B------:R-:W-:Y:S01]  /*17a20*/  HMMA.16816.F32 R88, R8.reuse, R24, R72 ;  /* 0x000000180858723c */ /* 0x040fe20000001848 */
[----:B------:R-:W3:Y:S07]  /*17a30*/  LDSM.16.MT88.4 R24, [R36+0xc000] ;  /* 0x00c000002418783b */ /* 0x000eee0000004200 */
[----:B------:R-:W-:Y:S01]  /*17a40*/  HMMA.16816.F32 R56, R8, R58, R76 ;  /* 0x0000003a0838723c */ /* 0x000fe2000000184c */
[----:B-----5:R-:W-:-:S02]  /*17a50*/  F2FP.F16.F32.PACK_AB R8, R236, R238 ;  /* 0x000000eeec08723e */ /* 0x020fc400000000ff */
[----:B------:R-:W-:Y:S02]  /*17a60*/  F2FP.F16.F32.PACK_AB R9, R240, R241 ;  /* 0x000000f1f009723e */ /* 0x000fe400000000ff */
        /* <DEDUP_REMOVED lines=9> */
[----:B------:R-:W-:Y:S01]  /*17b00*/  MOV R95, R229 ;  /* 0x000000e5005f7202 */ /* 0x000fe20000000f00 */
[----:B------:R4:W-:Y:S01]  /*17b10*/  MUFU.EX2 R234, R4 ;  /* 0x0000000400ea7308 */ /* 0x0009e20000000800 */
[----:B-1----:R-:W-:-:S04]  /*17b20*/  FFMA.FTZ R2, R92, R0, -R3 ;  /* 0x000000005c027223 */ /* 0x002fc80000010803 */
[----:B------:R1:W-:Y:S01]  /*17b30*/  MUFU.EX2 R229, R2 ;  /* 0x0000000200e57308 */ /* 0x0003e20000000800 */
[----:B------:R-:W-:Y:S01]  /*17b40*/  MOV R92, R221 ;  /* 0x000000dd005c7202 */ /* 0x000fe20000000f00 */
[-CC-:B----4-:R-:W-:Y:S01]  /*17b50*/  FFMA.FTZ R4, R139, R0.reuse, -R5.reuse ;  /* 0x000000008b047223 */ /* 0x190fe20000010805 */
[----:B------:R-:W-:-:S03]  /*17b60*/  FFMA.FTZ R6, R126, R0, -R5 ;  /* 0x000000007e067223 */ /* 0x000fc60000010805 */
[----:B------:R4:W-:Y:S01]  /*17b70*/  MUFU.EX2 R47, R4 ;  /* 0x00000004002f7308 */ /* 0x0009e20000000800 */
[--C-:B-1----:R-:W-:Y:S01]  /*17b80*/  FFMA.FTZ R2, R132, R0, -R5.reuse ;  /* 0x0000000084027223 */ /* 0x102fe20000010805 */
[C---:B------:R-:W-:Y:S01]  /*17b90*/  HMMA.16816.F32 R80, R8.reuse, R16, R40 ;  /* 0x000000100850723c */ /* 0x040fe20000001828 */
[----:B------:R-:W-:Y:S01]  /*17ba0*/  MOV R117, R232 ;  /* 0x000000e800757202 */ /* 0x000fe20000000f00 */
[----:B------:R-:W-:Y:S01]  /*17bb0*/  MUFU.EX2 R45, R6 ;  /* 0x00000006002d7308 */ /* 0x000fe20000000800 */
[----:B------:R-:W-:Y:S01]  /*17bc0*/  MOV R109, R222 ;  /* 0x000000de006d7202 */ /* 0x000fe20000000f00 */
[----:B------:R-:W-:Y:S02]  /*17bd0*/  LDSM.16.MT88.4 R40, [R144+0xc800] ;  /* 0x00c800009028783b */ /* 0x000fe40000004200 */
[----:B------:R1:W5:Y:S01]  /*17be0*/  MUFU.EX2 R221, R2 ;  /* 0x0000000200dd7308 */ /* 0x0003620000000800 */
[-C--:B----4-:R-:W-:Y:S01]  /*17bf0*/  FFMA.FTZ R4, R114, R0.reuse, -R5 ;  /* 0x0000000072047223 */ /* 0x090fe20000010805 */
[----:B------:R-:W-:Y:S01]  /*17c00*/  HMMA.16816.F32 R76, R8, R18, R28 ;  /* 0x00000012084c723c */ /* 0x000fe2000000181c */
[----:B------:R-:W4:Y:S02]  /*17c10*/  LDSM.16.MT88.4 R16, [R160+0xc800] ;  /* 0x00c80000a010783b */ /* 0x000f240000004200 */
[----:B------:R-:W2:Y:S02]  /*17c20*/  MUFU.EX2 R232, R4 ;  /* 0x0000000400e87308 */ /* 0x000ea40000000800 */
[----:B------:R-:W4:Y:S01]  /*17c30*/  LDSM.16.MT88.4 R28, [R36+0xc800] ;  /* 0x00c80000241c783b */ /* 0x000f220000004200 */
[----:B-1----:R-:W-:-:S04]  /*17c40*/  FFMA.FTZ R2, R94, R0, -R3 ;  /* 0x000000005e027223 */ /* 0x002fc80000010803 */
[----:B------:R-:W1:Y:S01]  /*17c50*/  MUFU.EX2 R222, R2 ;  /* 0x0000000200de7308 */ /* 0x000e620000000800 */
[C---:B---3--:R-:W-:Y:S08]  /*17c60*/  HMMA.16816.F32 R48, R8.reuse, R24, R88 ;  /* 0x000000180830723c */ /* 0x048ff00000001858 */
[C---:B------:R-:W-:Y:S08]  /*17c70*/  HMMA.16816.F32 R68, R8.reuse, R52, R68 ;  /* 0x000000340844723c */ /* 0x040ff00000001844 */
[C---:B------:R-:W-:Y:S08]  /*17c80*/  HMMA.16816.F32 R56, R8.reuse, R54, R56 ;  /* 0x000000360838723c */ /* 0x040ff00000001838 */
[----:B------:R-:W-:Y:S01]  /*17c90*/  HMMA.16816.F32 R24, R8, R26, R60 ;  /* 0x0000001a0818723c */ /* 0x000fe2000000183c */
[----:B-----5:R-:W-:-:S02]  /*17ca0*/  F2FP.F16.F32.PACK_AB R8, R221, R47 ;  /* 0x0000002fdd08723e */ /* 0x020fc400000000ff */
[----:B------:R-:W-:Y:S02]  /*17cb0*/  F2FP.F16.F32.PACK_AB R9, R234, R233 ;  /* 0x000000e9ea09723e */ /* 0x000fe400000000ff */
[----:B--2---:R-:W-:Y:S02]  /*17cc0*/  F2FP.F16.F32.PACK_AB R10, R232, R45 ;  /* 0x0000002de80a723e */ /* 0x004fe400000000ff */
[----:B-1----:R-:W-:Y:S01]  /*17cd0*/  F2FP.F16.F32.PACK_AB R11, R222, R229 ;  /* 0x000000e5de0b723e */ /* 0x002fe200000000ff */
[----:B------:R-:W-:Y:S01]  /*17ce0*/  FFMA.FTZ R2, R131, R0, -R3 ;  /* 0x0000000083027223 */ /* 0x000fe20000010803 */
[----:B------:R-:W-:-:S05]  /*17cf0*/  MOV R107, R218 ;  /* 0x000000da006b7202 */ /* 0x000fca0000000f00 */
[----:B------:R-:W-:Y:S01]  /*17d00*/  HMMA.16816.F32 R60, R8, R12, R72 ;  /* 0x0000000c083c723c */ /* 0x000fe20000001848 */
[----:B------:R1:W-:Y:S01]  /*17d10*/  MUFU.EX2 R218, R2 ;  /* 0x0000000200da7308 */ /* 0x0003e20000000800 */
[----:B------:R-:W-:-:S06]  /*17d20*/  FFMA.FTZ R4, R124, R0, -R3 ;  /* 0x000000007c047223 */ /* 0x000fcc0000010803 */
[----:B------:R-:W-:Y:S01]  /*17d30*/  HMMA.16816.F32 R20, R8, R14, R20 ;  /* 0x0000000e0814723c */ /* 0x000fe20000001814 */
[----:B------:R-:W2:Y:S01]  /*17d40*/  LDSM.16.MT88.4 R12, [R160+0xd000] ;  /* 0x00d00000a00c783b */ /* 0x000ea20000004200 */
[----:B------:R-:W-:Y:S02]  /*17d50*/  MOV R116, R220 ;  /* 0x000000dc00747202 */ /* 0x000fe40000000f00 */
[----:B------:R-:W-:Y:S01]  /*17d60*/  MOV R104, R219 ;  /* 0x000000db00687202 */ /* 0x000fe20000000f00 */
[----:B-1----:R-:W-:Y:S01]  /*17d70*/  FFMA.FTZ R2, R99, R0, -R3 ;  /* 0x0000000063027223 */ /* 0x002fe20000010803 */
[----:B------:R1:W-:Y:S01]  /*17d80*/  MUFU.EX2 R219, R4 ;  /* 0x0000000400db7308 */ /* 0x0003e20000000800 */
[----:B------:R-:W-:-:S03]  /*17d90*/  MOV R94, R120 ;  /* 0x00000078005e7202 */ /* 0x000fc60000000f00 */
[----:B------:R3:W-:Y:S01]  /*17da0*/  MUFU.EX2 R220, R2 ;  /* 0x0000000200dc7308 */ /* 0x0007e20000000800 */
[----:B------:R-:W-:Y:S02]  /*17db0*/  MOV R123, R122 ;  /* 0x0000007a007b7202 */ /* 0x000fe40000000f00 */
[----:B------:R-:W-:Y:S02]  /*17dc0*/  MOV R120, R101 ;  /* 0x0000006500787202 */ /* 0x000fe40000000f00 */
[----:B------:R-:W-:Y:S02]  /*17dd0*/  MOV R122, R215 ;  /* 0x000000d7007a7202 */ /* 0x000fe40000000f00 */
[----:B------:R-:W-:Y:S01]  /*17de0*/  MOV R101, R213 ;  /* 0x000000d500657202 */ /* 0x000fe20000000f00 */
[-CC-:B-1----:R-:W-:Y:S01]  /*17df0*/  FFMA.FTZ R4, R146, R0.reuse, -R5.reuse ;  /* 0x0000000092047223 */ /* 0x182fe20000010805 */
[----:B---3--:R-:W-:-:S03]  /*17e00*/  FFMA.FTZ R2, R140, R0, -R5 ;  /* 0x000000008c027223 */ /* 0x008fc60000010805 */
[----:B------:R1:W-:Y:S01]  /*17e10*/  MUFU.EX2 R213, R4 ;  /* 0x0000000400d57308 */ /* 0x0003e20000000800 */
[--C-:B------:R-:W-:Y:S01]  /*17e20*/  FFMA.FTZ R6, R133, R0, -R5.reuse ;  /* 0x0000000085067223 */ /* 0x100fe20000010805 */
[----:B------:R-:W-:Y:S02]  /*17e30*/  MOV R106, R121 ;  /* 0x00000079006a7202 */ /* 0x000fe40000000f00 */
[----:B------:R3:W5:Y:S01]  /*17e40*/  MUFU.EX2 R215, R2 ;  /* 0x0000000200d77308 */ /* 0x0007620000000800 */
[----:B------:R-:W-:Y:S01]  /*17e50*/  MOV R119, R102 ;  /* 0x0000006600777202 */ /* 0x000fe20000000f00 */
[----:B----4-:R-:W-:Y:S01]  /*17e60*/  HMMA.16816.F32 R32, R8, R16, R80 ;  /* 0x000000100820723c */ /* 0x010fe20000001850 */
[----:B------:R-:W-:Y:S02]  /*17e70*/  MOV R121, R105 ;  /* 0x0000006900797202 */ /* 0x000fe40000000f00 */
[----:B------:R-:W-:Y:S02]  /*17e80*/  MOV R118, R103 ;  /* 0x0000006700767202 */ /* 0x000fe40000000f00 */
[----:B------:R-:W-:Y:S01]  /*17e90*/  MOV R105, R217 ;  /* 0x000000d900697202 */ /* 0x000fe20000000f00 */
[----:B-1----:R-:W-:-:S02]  /*17ea0*/  FFMA.FTZ R4, R128, R0, -R5 ;  /* 0x0000000080047223 */ /* 0x002fc40000010805 */
[C---:B------:R-:W-:Y:S01]  /*17eb0*/  HMMA.16816.F32 R52, R8.reuse, R18, R76 ;  /* 0x000000120834723c */ /* 0x040fe2000000184c */
[----:B---3--:R-:W-:Y:S01]  /*17ec0*/  FFMA.FTZ R2, R115, R0, -R3 ;  /* 0x0000000073027223 */ /* 0x008fe20000010803 */
[----:B------:R-:W-:Y:S01]  /*17ed0*/  MOV R102, R216 ;  /* 0x000000d800667202 */ /* 0x000fe20000000f00 */
[----:B------:R-:W1:Y:S01]  /*17ee0*/  LDSM.16.MT88.4 R16, [R152+0xd000] ;  /* 0x00d000009810783b */ /* 0x000e620000004200 */
[----:B------:R-:W-:Y:S01]  /*17ef0*/  MOV R103, R214 ;  /* 0x000000d600677202 */ /* 0x000fe20000000f00 */
[----:B------:R-:W-:Y:S04]  /*17f00*/  MUFU.EX2 R216, R6 ;  /* 0x0000000600d87308 */ /* 0x000fe80000000800 */
[----:B------:R-:W3:Y:S04]  /*17f10*/  MUFU.EX2 R217, R4 ;  /* 0x0000000400d97308 */ /* 0x000ee80000000800 */
[----:B------:R-:W4:Y:S01]  /*17f20*/  MUFU.EX2 R214, R2 ;  /* 0x0000000200d67308 */ /* 0x000f220000000800 */
[C---:B------:R-:W-:Y:S08]  /*17f30*/  HMMA.16816.F32 R76, R8.reuse, R40, R68 ;  /* 0x00000028084c723c */ /* 0x040ff00000001844 */
[C---:B------:R-:W-:Y:S08]  /*17f40*/  HMMA.16816.F32 R68, R8.reuse, R28, R48 ;  /* 0x0000001c0844723c */ /* 0x040ff00000001830 */
[C---:B------:R-:W-:Y:S01]  /*17f50*/  HMMA.16816.F32 R72, R8.reuse, R42, R56 ;  /* 0x0000002a0848723c */ /* 0x040fe20000001838 */
[----:B------:R-:W1:Y:S07]  /*17f60*/  LDSM.16.MT88.4 R56, [R144+0xd000] ;  /* 0x00d000009038783b */ /* 0x000e6e0000004200 */
[----:B------:R-:W-:Y:S01]  /*17f70*/  HMMA.16816.F32 R48, R8, R30, R24 ;  /* 0x0000001e0830723c */ /* 0x000fe20000001818 */
[----:B-----5:R-:W-:-:S02]  /*17f80*/  F2FP.F16.F32.PACK_AB R8, R215, R213 ;  /* 0x000000d5d708723e */ /* 0x020fc400000000ff */
[----:B------:R-:W-:Y:S02]  /*17f90*/  F2FP.F16.F32.PACK_AB R9, R219, R218 ;  /* 0x000000dadb09723e */ /* 0x000fe400000000ff */
[----:B---3--:R-:W-:Y:S02]  /*17fa0*/  F2FP.F16.F32.PACK_AB R10, R217, R216 ;  /* 0x000000d8d90a723e */ /* 0x008fe400000000ff */
[----:B----4-:R-:W-:-:S07]  /*17fb0*/  F2FP.F16.F32.PACK_AB R11, R214, R220 ;  /* 0x000000dcd60b723e */ /* 0x010fce00000000ff */
[C---:B--2---:R-:W-:Y:S08]  /*17fc0*/  HMMA.16816.F32 R40, R8.reuse, R12, R32 ;  /* 0x0000000c0828723c */ /* 0x044ff00000001820 */
[----:B------:R-:W-:Y:S01]  /*17fd0*/  HMMA.16816.F32 R28, R8, R14, R52 ;  /* 0x0000000e081c723c */ /* 0x000fe20000001834 */
[----:B------:R-:W2:Y:S01]  /*17fe0*/  LDSM.16.MT88.4 R12, [R36+0xd000] ;  /* 0x00d00000240c783b */ /* 0x000ea20000004200 */
[--C-:B------:R-:W-:Y:S01]  /*17ff0*/  FFMA.FTZ R2, R137, R0, -R3.reuse ;  /* 0x0000000089027223 */ /* 0x100fe20000010803 */
[----:B------:R-:W-:Y:S01]  /*18000*/  MOV R113, R212 ;  /* 0x000000d400717202 */ /* 0x000fe20000000f00 */
[----:B------:R-:W-:-:S04]  /*18010*/  FFMA.FTZ R4, R130, R0, -R3 ;  /* 0x0000000082047223 */ /* 0x000fc80000010803 */
[C---:B-1----:R-:W-:Y:S01]  /*18020*/  HMMA.16816.F32 R32, R8.reuse, R16, R60 ;  /* 0x000000100820723c */ /* 0x042fe2000000183c */
[----:B------:R1:W-:Y:S07]  /*18030*/  MUFU.EX2 R212, R2 ;  /* 0x0000000200d47308 */ /* 0x0003ee0000000800 */
[----:B------:R-:W-:Y:S01]  /*18040*/  HMMA.16816.F32 R24, R8, R18, R20 ;  /* 0x000000120818723c */ /* 0x000fe20000001814 */
[----:B------:R-:W3:Y:S04]  /*18050*/  LDSM.16.MT88.4 R16, [R160+0xd800] ;  /* 0x00d80000a010783b */ /* 0x000ee80000004200 */
[----:B------:R-:W4:Y:S01]  /*18060*/  LDSM.16.MT88.4 R20, [R152+0xd800] ;  /* 0x00d800009814783b */ /* 0x000f220000004200 */
[----:B------:R-:W-:Y:S01]  /*18070*/  MOV R112, R210 ;  /* 0x000000d200707202 */ /* 0x000fe20000000f00 */
[-C--:B-1----:R-:W-:Y:S01]  /*18080*/  FFMA.FTZ R2, R127, R0.reuse, -R3 ;  /* 0x000000007f027223 */ /* 0x082fe20000010803 */
[----:B------:R1:W-:Y:S01]  /*18090*/  MUFU.EX2 R210, R4 ;  /* 0x0000000400d27308 */ /* 0x0003e20000000800 */
[-CC-:B------:R-:W-:Y:S01]  /*180a0*/  FFMA.FTZ R6, R142, R0.reuse, -R5.reuse ;  /* 0x000000008e067223 */ /* 0x180fe20000010805 */
[----:B-1----:R-:W-:-:S02]  /*180b0*/  FFMA.FTZ R4, R151, R0, -R5 ;  /* 0x0000000097047223 */ /* 0x002fc40000010805 */
[----:B------:R1:W-:Y:S01]  /*180c0*/  MUFU.EX2 R151, R2 ;  /* 0x0000000200977308 */ /* 0x0003e20000000800 */
[----:B------:R-:W-:Y:S03]  /*180d0*/  HMMA.16816.F32 R52, R8, R56, R76 ;  /* 0x000000380834723c */ /* 0x000fe6000000184c */
[----:B------:R-:W-:Y:S01]  /*180e0*/  MUFU.EX2 R140, R6 ;  /* 0x00000006008c7308 */ /* 0x000fe20000000800 */
[----:B-1----:R-:W-:-:S03]  /*180f0*/  FFMA.FTZ R2, R145, R0, -R5 ;  /* 0x0000000091027223 */ /* 0x002fc60000010805 */
[----:B------:R1:W-:Y:S04]  /*18100*/  MUFU.EX2 R145, R4 ;  /* 0x0000000400917308 */ /* 0x0003e80000000800 */
[----:B------:R5:W3:Y:S01]  /*18110*/  MUFU.EX2 R142, R2 ;  /* 0x00000002008e7308 */ /* 0x000ae20000000800 */
[----:B------:R-:W-:Y:S01]  /*18120*/  HMMA.16816.F32 R60, R8, R58, R72 ;  /* 0x0000003a083c723c */ /* 0x000fe20000001848 */
[----:B------:R-:W4:Y:S01]  /*18130*/  LDSM.16.MT88.4 R56, [R144+0xd800] ;  /* 0x00d800009038783b */ /* 0x000f220000004200 */
[-C--:B-1----:R-:W-:Y:S01]  /*18140*/  FFMA.FTZ R4, R136, R0.reuse, -R5 ;  /* 0x0000000088047223 */ /* 0x082fe20000010805 */
[----:B-----5:R-:W-:-:S03]  /*18150*/  FFMA.FTZ R2, R129, R0, -R3 ;  /* 0x0000000081027223 */ /* 0x020fc60000010803 */
[----:B------:R-:W1:Y:S02]  /*18160*/  MUFU.EX2 R146, R4 ;  /* 0x0000000400927308 */ /* 0x000e640000000800 */
[C---:B--2---:R-:W-:Y:S02]  /*18170*/  HMMA.16816.F32 R88, R8.reuse, R12, R68 ;  /* 0x0000000c0858723c */ /* 0x044fe40000001844 */
[----:B------:R-:W2:Y:S06]  /*18180*/  MUFU.EX2 R139, R2 ;  /* 0x00000002008b7308 */ /* 0x000eac0000000800 */
[----:B------:R-:W-:Y:S01]  /*18190*/  HMMA.16816.F32 R68, R8, R14, R48 ;  /* 0x0000000e0844723c */ /* 0x000fe20000001830 */
[----:B------:R-:W5:Y:S01]  /*181a0*/  LDSM.16.MT88.4 R12, [R36+0xd800] ;  /* 0x00d80000240c783b */ /* 0x000f620000004200 */
[----:B---3--:R-:W-:-:S02]  /*181b0*/  F2FP.F16.F32.PACK_AB R8, R142, R145 ;  /* 0x000000918e08723e */ /* 0x008fc400000000ff */
[----:B------:R-:W-:Y:S02]  /*181c0*/  F2FP.F16.F32.PACK_AB R9, R210, R212 ;  /* 0x000000d4d209723e */ /* 0x000fe400000000ff */
[----:B-1----:R-:W-:Y:S02]  /*181d0*/  F2FP.F16.F32.PACK_AB R10, R146, R140 ;  /* 0x0000008c920a723e */ /* 0x002fe400000000ff */
[----:B--2---:R-:W-:Y:S01]  /*181e0*/  F2FP.F16.F32.PACK_AB R11, R139, R151 ;  /* 0x000000978b0b723e */ /* 0x004fe200000000ff */
[----:B------:R-:W-:-:S06]  /*181f0*/  FFMA.FTZ R2, R147, R0, -R3 ;  /* 0x0000000093027223 */ /* 0x000fcc0000010803 */
[----:B------:R-:W-:Y:S01]  /*18200*/  HMMA.16816.F32 R76, R8, R18, R28 ;  /* 0x00000012084c723c */ /* 0x000fe2000000181c */
[----:B------:R1:W-:Y:S01]  /*18210*/  MUFU.EX2 R137, R2 ;  /* 0x0000000200897308 */ /* 0x0003e20000000800 */
[----:B------:R-:W-:-:S06]  /*18220*/  FFMA.FTZ R4, R141, R0, -R3 ;  /* 0x000000008d047223 */ /* 0x000fcc0000010803 */
[C---:B----4-:R-:W-:Y:S01]  /*18230*/  HMMA.16816.F32 R28, R8.reuse, R22, R24 ;  /* 0x00000016081c723c */ /* 0x050fe20000001818 */
[----:B------:R-:W2:Y:S07]  /*18240*/  LDSM.16.MT88.4 R24, [R160+0xe000] ;  /* 0x00e00000a018783b */ /* 0x000eae0000004200 */
[----:B------:R-:W-:Y:S01]  /*18250*/  HMMA.16816.F32 R80, R8, R16, R40 ;  /* 0x000000100850723c */ /* 0x000fe20000001828 */
[----:B------:R-:W-:Y:S01]  /*18260*/  LDSM.16.MT88.4 R40, [R144+0xe000] ;  /* 0x00e000009028783b */ /* 0x000fe20000004200 */
[----:B-1----:R-:W-:-:S03]  /*18270*/  FFMA.FTZ R2, R138, R0, -R3 ;  /* 0x000000008a027223 */ /* 0x002fc60000010803 */
[----:B------:R-:W-:Y:S03]  /*18280*/  LDSM.16.MT88.4 R16, [R36+0xe000] ;  /* 0x00e000002410783b */ /* 0x000fe60000004200 */
        /* <DEDUP_REMOVED lines=8> */
[----:B------:R4:W2:Y:S01]  /*18310*/  MUFU.EX2 R133, R2 ;  /* 0x0000000200857308 */ /* 0x0008a20000000800 */
[----:B------:R-:W-:Y:S03]  /*18320*/  HMMA.16816.F32 R52, R8, R56, R52 ;  /* 0x000000380834723c */ /* 0x000fe60000001834 */
[----:B------:R-:W-:Y:S01]  /*18330*/  MUFU.EX2 R131, R6 ;  /* 0x0000000600837308 */ /* 0x000fe20000000800 */
[-C--:B---3--:R-:W-:Y:S01]  /*18340*/  FFMA.FTZ R4, R149, R0.reuse, -R5 ;  /* 0x0000000095047223 */ /* 0x088fe20000010805 */
[----:B----4-:R-:W-:-:S03]  /*18350*/  FFMA.FTZ R2, R143, R0, -R3 ;  /* 0x000000008f027223 */ /* 0x010fc60000010803 */
[----:B------:R-:W3:Y:S01]  /*18360*/  MUFU.EX2 R132, R4 ;  /* 0x0000000400847308 */ /* 0x000ee20000000800 */
[C---:B------:R-:W-:Y:S01]  /*18370*/  HMMA.16816.F32 R48, R8.reuse, R58, R60 ;  /* 0x0000003a0830723c */ /* 0x040fe2000000183c */
[----:B------:R-:W4:Y:S02]  /*18380*/  LDSM.16.MT88.4 R56, [R152+0xe800] ;  /* 0x00e800009838783b */ /* 0x000f240000004200 */
[----:B------:R-:W1:Y:S05]  /*18390*/  MUFU.EX2 R129, R2 ;  /* 0x0000000200817308 */ /* 0x000e6a0000000800 */
[C---:B-----5:R-:W-:Y:S08]  /*183a0*/  HMMA.16816.F32 R32, R8.reuse, R12, R88 ;  /* 0x0000000c0820723c */ /* 0x060ff00000001858 */
[----:B------:R-:W-:Y:S01]  /*183b0*/  HMMA.16816.F32 R12, R8, R14, R68 ;  /* 0x0000000e080c723c */ /* 0x000fe20000001844 */
[----:B--2---:R-:W-:-:S02]  /*183c0*/  F2FP.F16.F32.PACK_AB R8, R133, R130 ;  /* 0x000000828508723e */ /* 0x004fc400000000ff */
[----:B------:R-:W-:Y:S02]  /*183d0*/  F2FP.F16.F32.PACK_AB R9, R136, R137 ;  /* 0x000000898809723e */ /* 0x000fe400000000ff */
[----:B---3--:R-:W-:Y:S02]  /*183e0*/  F2FP.F16.F32.PACK_AB R10, R132, R131 ;  /* 0x00000083840a723e */ /* 0x008fe400000000ff */
[----:B-1----:R-:W-:Y:S01]  /*183f0*/  F2FP.F16.F32.PACK_AB R11, R129, R138 ;  /* 0x0000008a810b723e */ /* 0x002fe200000000ff */
[-CC-:B------:R-:W-:Y:S01]  /*18400*/  FFMA.FTZ R2, R156, R0.reuse, -R3.reuse ;  /* 0x000000009c027223 */ /* 0x180fe20000010803 */
[----:B------:R-:W-:-:S05]  /*18410*/  FFMA.FTZ R4, R150, R0, -R3 ;  /* 0x0000000096047223 */ /* 0x000fca0000010803 */
[----:B------:R-:W-:Y:S01]  /*18420*/  HMMA.16816.F32 R60, R8, R24, R80 ;  /* 0x00000018083c723c */ /* 0x000fe20000001850 */
[----:B------:R-:W-:-:S07]  /*18430*/  MOV R150, R44 ;  /* 0x0000002c00967202 */ /* 0x000fce0000000f00 */
[C---:B------:R-:W-:Y:S01]  /*18440*/  HMMA.16816.F32 R68, R8.reuse, R26, R76 ;  /* 0x0000001a0844723c */ /* 0x040fe2000000184c */
[----:B------:R1:W-:Y:S07]  /*18450*/  MUFU.EX2 R44, R2 ;  /* 0x00000002002c7308 */ /* 0x0003ee0000000800 */
[C---:B------:R-:W-:Y:S08]  /*18460*/  HMMA.16816.F32 R76, R8.reuse, R20, R72 ;  /* 0x00000014084c723c */ /* 0x040ff00000001848 */
[----:B------:R-:W-:Y:S01]  /*18470*/  HMMA.16816.F32 R88, R8, R40, R52 ;  /* 0x000000280858723c */ /* 0x000fe20000001834 */
[----:B-1----:R-:W-:-:S07]  /*18480*/  FFMA.FTZ R2, R148, R0, -R3 ;  /* 0x0000000094027223 */ /* 0x002fce0000010803 */
[C---:B------:R-:W-:Y:S08]  /*18490*/  HMMA.16816.F32 R80, R8.reuse, R42, R48 ;  /* 0x0000002a0850723c */ /* 0x040ff00000001830 */
[C---:B------:R-:W-:Y:S01]  /*184a0*/  HMMA.16816.F32 R72, R8.reuse, R22, R28 ;  /* 0x000000160848723c */ /* 0x040fe2000000181c */
[----:B------:R-:W1:Y:S07]  /*184b0*/  LDSM.16.MT88.4 R20, [R160+0xe800] ;  /* 0x00e80000a014783b */ /* 0x000e6e0000004200 */
[C---:B------:R-:W-:Y:S01]  /*184c0*/  HMMA.16816.F32 R24, R8.reuse, R18, R12 ;  /* 0x000000120818723c */ /* 0x040fe2000000180c */
[----:B------:R-:W-:Y:S01]  /*184d0*/  LDSM.16.MT88.4 R12, [R36+0xe800] ;  /* 0x00e80000240c783b */ /* 0x000fe20000004200 */
[----:B------:R2:W-:Y:S01]  /*184e0*/  MUFU.EX2 R127, R4 ;  /* 0x00000004007f7308 */ /* 0x0005e20000000800 */
[----:B------:R-:W-:Y:S01]  /*184f0*/  MOV R149, R123 ;  /* 0x0000007b00957202 */ /* 0x000fe20000000f00 */
[--C-:B------:R-:W-:Y:S01]  /*18500*/  FFMA.FTZ R6, R161, R0, -R5.reuse ;  /* 0x00000000a1067223 */ /* 0x100fe20000010805 */
[----:B------:R-:W-:Y:S01]  /*18510*/  MOV R156, R118 ;  /* 0x00000076009c7202 */ /* 0x000fe20000000f00 */
[----:B------:R3:W-:Y:S01]  /*18520*/  MUFU.EX2 R126, R2 ;  /* 0x00000002007e7308 */ /* 0x0007e20000000800 */
[----:B------:R-:W-:Y:S01]  /*18530*/  LDSM.16.MT88.4 R48, [R152+0xf000] ;  /* 0x00f000009830783b */ /* 0x000fe20000004200 */
[----:B------:R-:W-:Y:S03]  /*18540*/  HMMA.16816.F32 R40, R8, R16, R32 ;  /* 0x000000100828723c */ /* 0x000fe60000001820 */
[----:B------:R-:W5:Y:S01]  /*18550*/  LDSM.16.MT88.4 R32, [R144+0xe800] ;  /* 0x00e800009020783b */ /* 0x000f620000004200 */
[-CC-:B--2---:R-:W-:Y:S01]  /*18560*/  FFMA.FTZ R4, R170, R0.reuse, -R5.reuse ;  /* 0x00000000aa047223 */ /* 0x184fe20000010805 */
[----:B------:R-:W-:Y:S02]  /*18570*/  MUFU.EX2 R125, R6 ;  /* 0x00000006007d7308 */ /* 0x000fe40000000800 */
[----:B------:R-:W2:Y:S01]  /*18580*/  LDSM.16.MT88.4 R16, [R160+0xf000] ;  /* 0x00f00000a010783b */ /* 0x000ea20000004200 */
[----:B---3--:R-:W-:Y:S01]  /*18590*/  FFMA.FTZ R2, R165, R0, -R5 ;  /* 0x00000000a5027223 */ /* 0x008fe20000010805 */
[----:B------:R-:W-:-:S02]  /*185a0*/  MOV R165, R122 ;  /* 0x0000007a00a57202 */ /* 0x000fc40000000f00 */
[----:B------:R3:W-:Y:S04]  /*185b0*/  MUFU.EX2 R122, R4 ;  /* 0x00000004007a7308 */ /* 0x0007e80000000800 */
[----:B------:R4:W1:Y:S01]  /*185c0*/  MUFU.EX2 R123, R2 ;  /* 0x00000002007b7308 */ /* 0x0008620000000800 */
[-C--:B---3--:R-:W-:Y:S01]  /*185d0*/  FFMA.FTZ R4, R155, R0.reuse, -R5 ;  /* 0x000000009b047223 */ /* 0x088fe20000010805 */
[----:B----4-:R-:W-:-:S03]  /*185e0*/  FFMA.FTZ R2, R154, R0, -R3 ;  /* 0x000000009a027223 */ /* 0x010fc60000010803 */
[----:B------:R-:W3:Y:S04]  /*185f0*/  MUFU.EX2 R128, R4 ;  /* 0x0000000400807308 */ /* 0x000ee80000000800 */
[----:B------:R4:W5:Y:S01]  /*18600*/  MUFU.EX2 R124, R2 ;  /* 0x00000002007c7308 */ /* 0x0009620000000800 */
[----:B------:R-:W-:Y:S02]  /*18610*/  MOV R155, R120 ;  /* 0x00000078009b7202 */ /* 0x000fe40000000f00 */
[----:B------:R-:W-:Y:S01]  /*18620*/  MOV R161, R121 ;  /* 0x0000007900a17202 */ /* 0x000fe20000000f00 */
[-CC-:B----4-:R-:W-:Y:S01]  /*18630*/  FFMA.FTZ R2, R164, R0.reuse, -R3.reuse ;  /* 0x00000000a4027223 */ /* 0x190fe20000010803 */
[----:B------:R-:W-:-:S03]  /*18640*/  FFMA.FTZ R4, R158, R0, -R3 ;  /* 0x000000009e047223 */ /* 0x000fc60000010803 */
[----:B------:R4:W-:Y:S01]  /*18650*/  MUFU.EX2 R120, R2 ;  /* 0x0000000200787308 */ /* 0x0009e20000000800 */
[----:B-1----:R-:W-:Y:S02]  /*18660*/  F2FP.F16.F32.PACK_AB R8, R123, R122 ;  /* 0x0000007a7b08723e */ /* 0x002fe400000000ff */
[----:B------:R-:W-:Y:S01]  /*18670*/  F2FP.F16.F32.PACK_AB R9, R127, R44 ;  /* 0x0000002c7f09723e */ /* 0x000fe200000000ff */
[----:B------:R1:W-:Y:S01]  /*18680*/  MUFU.EX2 R118, R4 ;  /* 0x0000000400767308 */ /* 0x0003e20000000800 */
[----:B---3--:R-:W-:Y:S02]  /*18690*/  F2FP.F16.F32.PACK_AB R10, R128, R125 ;  /* 0x0000007d800a723e */ /* 0x008fe400000000ff */
[----:B-----5:R-:W-:Y:S01]  /*186a0*/  F2FP.F16.F32.PACK_AB R11, R124, R126 ;  /* 0x0000007e7c0b723e */ /* 0x020fe200000000ff */
[----:B----4-:R-:W-:-:S04]  /*186b0*/  FFMA.FTZ R2, R159, R0, -R3 ;  /* 0x000000009f027223 */ /* 0x010fc80000010803 */
[----:B------:R3:W-:Y:S01]  /*186c0*/  MUFU.EX2 R121, R2 ;  /* 0x0000000200797308 */ /* 0x0007e20000000800 */
[--C-:B-1----:R-:W-:Y:S01]  /*186d0*/  FFMA.FTZ R4, R175, R0, -R5.reuse ;  /* 0x00000000af047223 */ /* 0x102fe20000010805 */
[----:B------:R-:W-:Y:S01]  /*186e0*/  MOV R157, R116 ;  /* 0x00000074009d7202 */ /* 0x000fe20000000f00 */
[-CC-:B------:R-:W-:Y:S02]  /*186f0*/  FFMA.FTZ R6, R167, R0.reuse, -R5.reuse ;  /* 0x00000000a7067223 */ /* 0x180fe40000010805 */
[----:B------:R1:W-:Y:S01]  /*18700*/  MUFU.EX2 R115, R4 ;  /* 0x0000000400737308 */ /* 0x0003e20000000800 */
[----:B------:R-:W-:Y:S01]  /*18710*/  HMMA.16816.F32 R52, R8, R56, R76 ;  /* 0x000000380834723c */ /* 0x000fe2000000184c */
[----:B---3--:R-:W-:-:S04]  /*18720*/  FFMA.FTZ R2, R169, R0, -R5 ;  /* 0x00000000a9027223 */ /* 0x008fc80000010805 */
[----:B------:R3:W4:Y:S01]  /*18730*/  MUFU.EX2 R116, R2 ;  /* 0x0000000200747308 */ /* 0x0007220000000800 */
[-C--:B-1----:R-:W-:Y:S01]  /*18740*/  FFMA.FTZ R4, R166, R0.reuse, -R5 ;  /* 0x00000000a6047223 */ /* 0x082fe20000010805 */
[----:B------:R-:W-:Y:S01]  /*18750*/  MOV R143, R119 ;  /* 0x00000077008f7202 */ /* 0x000fe20000000f00 */
[C---:B------:R-:W-:Y:S01]  /*18760*/  HMMA.16816.F32 R28, R8.reuse, R20, R60 ;  /* 0x00000014081c723c */ /* 0x040fe2000000183c */
[----:B------:R-:W-:Y:S01]  /*18770*/  MOV R93, R117 ;  /* 0x00000075005d7202 */ /* 0x000fe20000000f00 */
[----:B------:R-:W-:Y:S01]  /*18780*/  MUFU.EX2 R119, R4 ;  /* 0x0000000400777308 */ /* 0x000fe20000000800 */
[----:B------:R-:W1:Y:S03]  /*18790*/  LDSM.16.MT88.4 R60, [R144+0xf000] ;  /* 0x00f00000903c783b */ /* 0x000e660000004200 */
[----:B------:R-:W5:Y:S02]  /*187a0*/  MUFU.EX2 R117, R6 ;  /* 0x0000000600757308 */ /* 0x000f640000000800 */
[----:B------:R-:W-:Y:S01]  /*187b0*/  HMMA.16816.F32 R76, R8, R34, R80 ;  /* 0x00000022084c723c */ /* 0x000fe20000001850 */
[----:B---3--:R-:W-:-:S04]  /*187c0*/  FFMA.FTZ R2, R162, R0, -R3 ;  /* 0x00000000a2027223 */ /* 0x008fc80000010803 */
[----:B------:R-:W3:Y:S03]  /*187d0*/  MUFU.EX2 R114, R2 ;  /* 0x0000000200727308 */ /* 0x000ee60000000800 */
[C---:B------:R-:W-:Y:S08]  /*187e0*/  HMMA.16816.F32 R80, R8.reuse, R12, R40 ;  /* 0x0000000c0850723c */ /* 0x040ff00000001828 */
[C---:B------:R-:W-:Y:S01]  /*187f0*/  HMMA.16816.F32 R40, R8.reuse, R14, R24 ;  /* 0x0000000e0828723c */ /* 0x040fe20000001818 */
[----:B------:R-:W1:Y:S07]  /*18800*/  LDSM.16.MT88.4 R12, [R36+0xf000] ;  /* 0x00f00000240c783b */ /* 0x000e6e0000004200 */
[C---:B------:R-:W-:Y:S08]  /*18810*/  HMMA.16816.F32 R20, R8.reuse, R22, R68 ;  /* 0x000000160814723c */ /* 0x040ff00000001844 */
[C---:B------:R-:W-:Y:S08]  /*18820*/  HMMA.16816.F32 R56, R8.reuse, R58, R72 ;  /* 0x0000003a0838723c */ /* 0x040ff00000001848 */
[----:B------:R-:W-:Y:S01]  /*18830*/  HMMA.16816.F32 R68, R8, R32, R88 ;  /* 0x000000200844723c */ /* 0x000fe20000001858 */
[----:B----4-:R-:W-:-:S02]  /*18840*/  F2FP.F16.F32.PACK_AB R8, R116, R115 ;  /* 0x000000737408723e */ /* 0x010fc400000000ff */
[----:B------:R-:W-:Y:S02]  /*18850*/  F2FP.F16.F32.PACK_AB R9, R118, R120 ;  /* 0x000000787609723e */ /* 0x000fe400000000ff */
[----:B-----5:R-:W-:Y:S02]  /*18860*/  F2FP.F16.F32.PACK_AB R10, R119, R117 ;  /* 0x00000075770a723e */ /* 0x020fe400000000ff */
[----:B---3--:R-:W-:Y:S01]  /*18870*/  F2FP.F16.F32.PACK_AB R11, R114, R121 ;  /* 0x00000079720b723e */ /* 0x008fe200000000ff */
[----:B------:R-:W-:-:S06]  /*18880*/  FFMA.FTZ R2, R173, R0, -R3 ;  /* 0x00000000ad027223 */ /* 0x000fcc0000010803 */
[----:B--2---:R-:W-:Y:S01]  /*18890*/  HMMA.16816.F32 R72, R8, R16, R28 ;  /* 0x000000100848723c */ /* 0x004fe2000000181c */
[----:B------:R2:W-:Y:S01]  /*188a0*/  MUFU.EX2 R111, R2 ;  /* 0x00000002006f7308 */ /* 0x0005e20000000800 */
[----:B------:R-:W-:-:S06]  /*188b0*/  FFMA.FTZ R4, R172, R0, -R3 ;  /* 0x00000000ac047223 */ /* 0x000fcc0000010803 */
[C---:B------:R-:W-:Y:S01]  /*188c0*/  HMMA.16816.F32 R28, R8.reuse, R18, R20 ;  /* 0x00000012081c723c */ /* 0x040fe20000001814 */
[----:B------:R-:W3:Y:S01]  /*188d0*/  LDSM.16.MT88.4 R16, [R152+0xf800] ;  /* 0x00f800009810783b */ /* 0x000ee20000004200 */
[----:B------:R-:W-:Y:S02]  /*188e0*/  MOV R141, R112 ;  /* 0x00000070008d7202 */ /* 0x000fe40000000f00 */
[----:B------:R-:W-:Y:S01]  /*188f0*/  MOV R163, R113 ;  /* 0x0000007100a37202 */ /* 0x000fe20000000f00 */
[----:B------:R-:W4:Y:S01]  /*18900*/  LDSM.16.MT88.4 R20, [R160+0xf800] ;  /* 0x00f80000a014783b */ /* 0x000f220000004200 */
[----:B--2---:R-:W-:Y:S01]  /*18910*/  FFMA.FTZ R2, R171, R0, -R3 ;  /* 0x00000000ab027223 */ /* 0x004fe20000010803 */
[----:B------:R2:W-:Y:S01]  /*18920*/  MUFU.EX2 R113, R4 ;  /* 0x0000000400717308 */ /* 0x0005e20000000800 */
[----:B------:R-:W-:Y:S03]  /*18930*/  HMMA.16816.F32 R24, R8, R48, R52 ;  /* 0x000000300818723c */ /* 0x000fe60000001834 */
[----:B------:R5:W-:Y:S01]  /*18940*/  MUFU.EX2 R112, R2 ;  /* 0x0000000200707308 */ /* 0x000be20000000800 */
[----:B------:R-:W-:-:S04]  /*18950*/  MOV R147, R109 ;  /* 0x0000006d00937202 */ /* 0x000fc80000000f00 */
[----:B------:R-:W-:Y:S01]  /*18960*/  HMMA.16816.F32 R32, R8, R50, R56 ;  /* 0x000000320820723c */ /* 0x000fe20000001838 */
[----:B------:R-:W4:Y:S01]  /*18970*/  LDSM.16.MT88.4 R48, [R144+0xf800] ;  /* 0x00f800009030783b */ /* 0x000f220000004200 */
[----:B--2---:R-:W-:-:S03]  /*18980*/  FFMA.FTZ R4, R183, R0, -R5 ;  /* 0x00000000b7047223 */ /* 0x004fc60000010805 */
[----:B------:R-:W2:Y:S01]  /*18990*/  LDSM.16.MT88.4 R56, [R36+0xf800] ;  /* 0x00f800002438783b */ /* 0x000ea20000004200 */
[-CC-:B-----5:R-:W-:Y:S01]  /*189a0*/  FFMA.FTZ R2, R180, R0.reuse, -R5.reuse ;  /* 0x00000000b4027223 */ /* 0x1a0fe20000010805 */
[----:B------:R5:W-:Y:S01]  /*189b0*/  MUFU.EX2 R110, R4 ;  /* 0x00000004006e7308 */ /* 0x000be20000000800 */
[----:B------:R-:W-:-:S03]  /*189c0*/  FFMA.FTZ R6, R177, R0, -R5 ;  /* 0x00000000b1067223 */ /* 0x000fc60000010805 */
[----:B------:R3:W4:Y:S01]  /*189d0*/  MUFU.EX2 R109, R2 ;  /* 0x00000002006d7308 */ /* 0x0007220000000800 */
[----:B-1----:R-:W-:Y:S01]  /*189e0*/  HMMA.16816.F32 R52, R8, R60, R68 ;  /* 0x0000003c0834723c */ /* 0x002fe20000001844 */
[----:B------:R-:W-:Y:S02]  /*189f0*/  MOV R153, R106 ;  /* 0x0000006a00997202 */ /* 0x000fe40000000f00 */
[----:B------:R-:W-:Y:S01]  /*18a00*/  MOV R170, R107 ;  /* 0x0000006b00aa7202 */ /* 0x000fe20000000f00 */
[----:B------:R-:W-:Y:S01]  /*18a10*/  MUFU.EX2 R108, R6 ;  /* 0x00000006006c7308 */ /* 0x000fe20000000800 */
[----:B-----5:R-:W-:-:S03]  /*18a20*/  FFMA.FTZ R4, R176, R0, -R5 ;  /* 0x00000000b0047223 */ /* 0x020fc60000010805 */
[C---:B------:R-:W-:Y:S01]  /*18a30*/  HMMA.16816.F32 R68, R8.reuse, R62, R76 ;  /* 0x0000003e0844723c */ /* 0x040fe2000000184c */
[----:B---3--:R-:W-:Y:S01]  /*18a40*/  FFMA.FTZ R2, R174, R0, -R3 ;  /* 0x00000000ae027223 */ /* 0x008fe20000010803 */
[----:B------:R1:W3:Y:S04]  /*18a50*/  MUFU.EX2 R107, R4 ;  /* 0x00000004006b7308 */ /* 0x0002e80000000800 */
[----:B------:R5:W2:Y:S02]  /*18a60*/  MUFU.EX2 R106, R2 ;  /* 0x00000002006a7308 */ /* 0x000aa40000000800 */
[----:B------:R-:W-:Y:S01]  /*18a70*/  HMMA.16816.F32 R76, R8, R12, R80 ;  /* 0x0000000c084c723c */ /* 0x000fe20000001850 */
[----:B------:R-:W-:-:S07]  /*18a80*/  MOV R98, R103 ;  /* 0x0000006700627202 */ /* 0x000fce0000000f00 */
[----:B------:R-:W-:Y:S01]  /*18a90*/  HMMA.16816.F32 R60, R8, R14, R40 ;  /* 0x0000000e083c723c */ /* 0x000fe20000001828 */
[----:B------:R-:W2:Y:S01]  /*18aa0*/  LDSM.16.MT88.4 R12, [R152+0x10000] ;  /* 0x01000000980c783b */ /* 0x000ea20000004200 */
[-CC-:B-1----:R-:W-:Y:S01]  /*18ab0*/  FFMA.FTZ R4, R179, R0.reuse, -R3.reuse ;  /* 0x00000000b3047223 */ /* 0x182fe20000010803 */
[----:B-----5:R-:W-:Y:S01]  /*18ac0*/  FFMA.FTZ R2, R181, R0, -R3 ;  /* 0x00000000b5027223 */ /* 0x020fe20000010803 */
[----:B------:R-:W-:-:S03]  /*18ad0*/  MOV R148, R104 ;  /* 0x0000006800947202 */ /* 0x000fc60000000f00 */
[----:B------:R1:W-:Y:S01]  /*18ae0*/  MUFU.EX2 R103, R2 ;  /* 0x0000000200677308 */ /* 0x0003e20000000800 */
[----:B------:R-:W-:-:S03]  /*18af0*/  MOV R158, R105 ;  /* 0x00000069009e7202 */ /* 0x000fc60000000f00 */
[----:B------:R5:W-:Y:S01]  /*18b00*/  MUFU.EX2 R104, R4 ;  /* 0x0000000400687308 */ /* 0x000be20000000800 */
[----:B------:R-:W-:Y:S01]  /*18b10*/  MOV R159, R101 ;  /* 0x00000065009f7202 */ /* 0x000fe20000000f00 */
[-C--:B-1----:R-:W-:Y:S01]  /*18b20*/  FFMA.FTZ R2, R178, R0.reuse, -R3 ;  /* 0x00000000b2027223 */ /* 0x082fe20000010803 */
[----:B-----5:R-:W-:-:S03]  /*18b30*/  FFMA.FTZ R4, R188, R0, -R5 ;  /* 0x00000000bc047223 */ /* 0x020fc60000010805 */
[----:B------:R1:W-:Y:S01]  /*18b40*/  MUFU.EX2 R105, R2 ;  /* 0x0000000200697308 */ /* 0x0003e20000000800 */
[----:B----4-:R-:W-:-:S03]  /*18b50*/  F2FP.F16.F32.PACK_AB R8, R109, R110 ;  /* 0x0000006e6d08723e */ /* 0x010fc600000000ff */
[----:B------:R4:W-:Y:S01]  /*18b60*/  MUFU.EX2 R99, R4 ;  /* 0x0000000400637308 */ /* 0x0009e20000000800 */
[----:B------:R-:W-:Y:S02]  /*18b70*/  F2FP.F16.F32.PACK_AB R9, R113, R111 ;  /* 0x0000006f7109723e */ /* 0x000fe400000000ff */
[----:B---3--:R-:W-:Y:S02]  /*18b80*/  F2FP.F16.F32.PACK_AB R10, R107, R108 ;  /* 0x0000006c6b0a723e */ /* 0x008fe400000000ff */
[----:B--2---:R-:W-:Y:S01]  /*18b90*/  F2FP.F16.F32.PACK_AB R11, R106, R112 ;  /* 0x000000706a0b723e */ /* 0x004fe200000000ff */
[--C-:B-1----:R-:W-:Y:S01]  /*18ba0*/  FFMA.FTZ R2, R187, R0, -R5.reuse ;  /* 0x00000000bb027223 */ /* 0x102fe20000010805 */
[----:B------:R-:W-:Y:S01]  /*18bb0*/  MOV R154, R100 ;  /* 0x00000064009a7202 */ /* 0x000fe20000000f00 */
[-CC-:B----4-:R-:W-:Y:S02]  /*18bc0*/  FFMA.FTZ R4, R184, R0.reuse, -R5.reuse ;  /* 0x00000000b8047223 */ /* 0x190fe40000010805 */
[----:B------:R1:W2:Y:S01]  /*18bd0*/  MUFU.EX2 R101, R2 ;  /* 0x0000000200657308 */ /* 0x0002a20000000800 */
[----:B------:R-:W-:Y:S01]  /*18be0*/  FFMA.FTZ R6, R185, R0, -R5 ;  /* 0x00000000b9067223 */ /* 0x000fe20000010805 */
[----:B------:R-:W-:-:S02]  /*18bf0*/  MOV R164, R102 ;  /* 0x0000006600a47202 */ /* 0x000fc40000000f00 */
[----:B------:R3:W-:Y:S01]  /*18c00*/  MUFU.EX2 R100, R4 ;  /* 0x0000000400647308 */ /* 0x0007e20000000800 */
[----:B------:R-:W-:Y:S03]  /*18c10*/  HMMA.16816.F32 R40, R8, R16, R24 ;  /* 0x000000100828723c */ /* 0x000fe60000001818 */
[----:B------:R4:W5:Y:S01]  /*18c20*/  MUFU.EX2 R102, R6 ;  /* 0x0000000600667308 */ /* 0x0009620000000800 */
[----:B-1----:R-:W-:Y:S01]  /*18c30*/  FFMA.FTZ R2, R182, R0, -R3 ;  /* 0x00000000b6027223 */ /* 0x002fe20000010803 */
[----:B---3--:R-:W-:-:S03]  /*18c40*/  FADD.FTZ R4, R98, R7 ;  /* 0x0000000762047221 */ /* 0x008fc60000010000 */
[----:B------:R1:W3:Y:S01]  /*18c50*/  MUFU.EX2 R98, R2 ;  /* 0x0000000200627308 */ /* 0x0002e20000000800 */
[----:B----4-:R-:W-:Y:S01]  /*18c60*/  FADD.FTZ R6, R158, R159 ;  /* 0x0000009f9e067221 */ /* 0x010fe20000010000 */
[----:B------:R-:W-:Y:S01]  /*18c70*/  MOV R159, R150 ;  /* 0x00000096009f7202 */ /* 0x000fe20000000f00 */
[----:B------:R-:W-:Y:S01]  /*18c80*/  HMMA.16816.F32 R80, R8, R20, R72 ;  /* 0x000000140850723c */ /* 0x000fe20000001848 */
[----:B------:R-:W-:Y:S01]  /*18c90*/  MOV R150, R97 ;  /* 0x0000006100967202 */ /* 0x000fe20000000f00 */
[----:B-1----:R-:W-:-:S04]  /*18ca0*/  FADD.FTZ R2, R164, R4 ;  /* 0x00000004a4027221 */ /* 0x002fc80000010000 */
[----:B------:R-:W-:Y:S01]  /*18cb0*/  FADD.FTZ R7, R154, R2 ;  /* 0x000000029a077221 */ /* 0x000fe20000010000 */
[-CC-:B------:R-:W-:Y:S01]  /*18cc0*/  FFMA.FTZ R2, R190, R0.reuse, -R3.reuse ;  /* 0x00000000be027223 */ /* 0x180fe20000010803 */
[----:B------:R-:W-:Y:S01]  /*18cd0*/  MOV R154, R165 ;  /* 0x000000a5009a7202 */ /* 0x000fe20000000f00 */
[C---:B------:R-:W-:Y:S01]  /*18ce0*/  HMMA.16816.F32 R72, R8.reuse, R22, R28 ;  /* 0x000000160848723c */ /* 0x040fe2000000181c */
[----:B------:R-:W-:Y:S01]  /*18cf0*/  MOV R165, R141 ;  /* 0x0000008d00a57202 */ /* 0x000fe20000000f00 */
[----:B------:R-:W-:Y:S01]  /*18d00*/  FFMA.FTZ R4, R189, R0, -R3 ;  /* 0x00000000bd047223 */ /* 0x000fe20000010803 */
[----:B------:R1:W-:Y:S01]  /*18d10*/  MUFU.EX2 R97, R2 ;  /* 0x0000000200617308 */ /* 0x0003e20000000800 */
[----:B------:R-:W-:Y:S02]  /*18d20*/  MOV R164, R170 ;  /* 0x000000aa00a47202 */ /* 0x000fe40000000f00 */
[----:B------:R-:W-:Y:S02]  /*18d30*/  MOV R158, R148 ;  /* 0x00000094009e7202 */ /* 0x000fe40000000f00 */
[----:B------:R-:W-:Y:S01]  /*18d40*/  HMMA.16816.F32 R24, R8, R48, R52 ;  /* 0x000000300818723c */ /* 0x000fe20000001834 */
[----:B------:R-:W-:Y:S01]  /*18d50*/  MOV R175, R163 ;  /* 0x000000a300af7202 */ /* 0x000fe20000000f00 */
[----:B------:R-:W-:Y:S01]  /*18d60*/  FADD.FTZ R6, R251, R6 ;  /* 0x00000006fb067221 */ /* 0x000fe20000010000 */
[----:B------:R-:W-:Y:S01]  /*18d70*/  MOV R170, R92 ;  /* 0x0000005c00aa7202 */ /* 0x000fe20000000f00 */
[----:B------:R-:W-:Y:S01]  /*18d80*/  LDSM.16.MT88.4 R20, [R144+0x10000] ;  /* 0x010000009014783b */ /* 0x000fe20000004200 */
[----:B------:R-:W-:-:S03]  /*18d90*/  MOV R163, R147 ;  /* 0x0000009300a37202 */ /* 0x000fc60000000f00 */
[C---:B------:R-:W-:Y:S01]  /*18da0*/  HMMA.16816.F32 R28, R8.reuse, R18, R32 ;  /* 0x00000012081c723c */ /* 0x040fe20000001820 */
[----:B-1----:R-:W-:Y:S01]  /*18db0*/  FFMA.FTZ R2, R186, R0, -R3 ;  /* 0x00000000ba027223 */ /* 0x002fe20000010803 */
[----:B------:R-:W-:Y:S01]  /*18dc0*/  MOV R148, R95 ;  /* 0x0000005f00947202 */ /* 0x000fe20000000f00 */
[----:B------:R-:W-:Y:S01]  /*18dd0*/  FADD.FTZ R7, R165, R7 ;  /* 0x00000007a5077221 */ /* 0x000fe20000010000 */
[----:B------:R-:W-:Y:S01]  /*18de0*/  MOV R147, R96 ;  /* 0x0000006000937202 */ /* 0x000fe20000000f00 */
[----:B------:R1:W-:Y:S03]  /*18df0*/  MUFU.EX2 R95, R4 ;  /* 0x00000004005f7308 */ /* 0x0003e60000000800 */
[C---:B------:R-:W-:Y:S01]  /*18e00*/  HMMA.16816.F32 R76, R8.reuse, R56, R76 ;  /* 0x00000038084c723c */ /* 0x040fe2000000184c */
[----:B------:R4:W-:Y:S01]  /*18e10*/  MUFU.EX2 R96, R2 ;  /* 0x0000000200607308 */ /* 0x0009e20000000800 */
[----:B------:R-:W-:Y:S01]  /*18e20*/  MOV R165, R170 ;  /* 0x000000aa00a57202 */ /* 0x000fe20000000f00 */
[----:B------:R-:W4:Y:S05]  /*18e30*/  LDSM.16.MT88.4 R16, [R160+0x10000] ;  /* 0x01000000a010783b */ /* 0x000f2a0000004200 */
[----:B------:R-:W-:Y:S01]  /*18e40*/  HMMA.16816.F32 R32, R8, R50, R68 ;  /* 0x000000320820723c */ /* 0x000fe20000001844 */
[----:B------:R-:W-:Y:S01]  /*18e50*/  MOV R170, R148 ;  /* 0x0000009400aa7202 */ /* 0x000fe20000000f00 */
[----:B------:R-:W4:Y:S01]  /*18e60*/  LDSM.16.MT88.4 R48, [R36+0x10000] ;  /* 0x010000002430783b */ /* 0x000f220000004200 */
[----:B-1----:R-:W-:-:S05]  /*18e70*/  FFMA.FTZ R4, R194, R0, -R5 ;  /* 0x00000000c2047223 */ /* 0x002fca0000010805 */
[----:B------:R-:W-:Y:S01]  /*18e80*/  HMMA.16816.F32 R52, R8, R58, R60 ;  /* 0x0000003a0834723c */ /* 0x000fe2000000183c */
[----:B--2---:R-:W-:Y:S02]  /*18e90*/  F2FP.F16.F32.PACK_AB R8, R101, R99 ;  /* 0x000000636508723e */ /* 0x004fe400000000ff */
[----:B------:R-:W-:Y:S02]  /*18ea0*/  F2FP.F16.F32.PACK_AB R9, R104, R103 ;  /* 0x000000676809723e */ /* 0x000fe400000000ff */
[----:B-----5:R-:W-:Y:S02]  /*18eb0*/  F2FP.F16.F32.PACK_AB R10, R100, R102 ;  /* 0x00000066640a723e */ /* 0x020fe400000000ff */
[----:B---3--:R-:W-:Y:S01]  /*18ec0*/  F2FP.F16.F32.PACK_AB R11, R98, R105 ;  /* 0x00000069620b723e */ /* 0x008fe200000000ff */
[----:B----4-:R-:W-:Y:S01]  /*18ed0*/  FFMA.FTZ R2, R193, R0, -R5 ;  /* 0x00000000c1027223 */ /* 0x010fe20000010805 */
[----:B------:R-:W-:Y:S02]  /*18ee0*/  MOV R141, R94 ;  /* 0x0000005e008d7202 */ /* 0x000fe40000000f00 */
[----:B------:R-:W-:Y:S01]  /*18ef0*/  MOV R148, R150 ;  /* 0x0000009600947202 */ /* 0x000fe20000000f00 */
[----:B------:R1:W-:Y:S01]  /*18f00*/  MUFU.EX2 R94, R4 ;  /* 0x00000004005e7308 */ /* 0x0003e20000000800 */
[----:B------:R-:W-:Y:S01]  /*18f10*/  MOV R150, R156 ;  /* 0x0000009c00967202 */ /* 0x000fe20000000f00 */
[----:B------:R-:W-:Y:S01]  /*18f20*/  HMMA.16816.F32 R56, R8, R12, R40 ;  /* 0x0000000c0838723c */ /* 0x000fe20000001828 */
[----:B------:R-:W-:Y:S01]  /*18f30*/  MOV R156, R143 ;  /* 0x0000008f009c7202 */ /* 0x000fe20000000f00 */
[----:B------:R2:W3:Y:S01]  /*18f40*/  MUFU.EX2 R92, R2 ;  /* 0x00000002005c7308 */ /* 0x0004e20000000800 */
[----:B------:R-:W-:Y:S01]  /*18f50*/  FADD.FTZ R12, R175, R6 ;  /* 0x00000006af0c7221 */ /* 0x000fe20000010000 */
[----:B------:R-:W-:-:S02]  /*18f60*/  MOV R143, R149 ;  /* 0x00000095008f7202 */ /* 0x000fc40000000f00 */
[----:B------:R-:W-:Y:S02]  /*18f70*/  MOV R149, R153 ;  /* 0x0000009900957202 */ /* 0x000fe40000000f00 */
[----:B------:R-:W-:Y:S01]  /*18f80*/  MOV R153, R93 ;  /* 0x0000005d00997202 */ /* 0x000fe20000000f00 */
[-CC-:B-1----:R-:W-:Y:S01]  /*18f90*/  FFMA.FTZ R4, R192, R0.reuse, -R5.reuse ;  /* 0x00000000c0047223 */ /* 0x182fe20000010805 */
[----:B--2---:R-:W-:-:S03]  /*18fa0*/  FFMA.FTZ R2, R191, R0, -R5 ;  /* 0x00000000bf027223 */ /* 0x004fc60000010805 */
[----:B------:R1:W-:Y:S04]  /*18fb0*/  MUFU.EX2 R93, R4 ;  /* 0x00000004005d7308 */ /* 0x0003e80000000800 */
[----:B------:R2:W4:Y:S01]  /*18fc0*/  MUFU.EX2 R91, R2 ;  /* 0x00000002005b7308 */ /* 0x0005220000000800 */
[----:B-1----:R-:W-:Y:S01]  /*18fd0*/  FADD.FTZ R4, R159, R12 ;  /* 0x0000000c9f047221 */ /* 0x002fe20000010000 */
[----:B--2---:R-:W-:-:S03]  /*18fe0*/  FADD.FTZ R2, R158, R7 ;  /* 0x000000079e027221 */ /* 0x004fc60000010000 */
        /* <DEDUP_REMOVED lines=30> */
[----:B------:R-:W-:Y:S01]  /*191d0*/  FADD.FTZ R2, R242, R2 ;  /* 0x00000002f2027221 */ /* 0x000fe20000010000 */
[----:B------:R-:W-:Y:S01]  /*191e0*/  FFMA.FTZ R6, R38, R0, -R3 ;  /* 0x0000000026067223 */ /* 0x000fe20000010803 */
[----:B------:R-:W5:Y:S01]  /*191f0*/  LDSM.16.MT88.4 R28, [R160+0x10800] ;  /* 0x01080000a01c783b */ /* 0x000f620000004200 */
[----:B------:R-:W-:Y:S01]  /*19200*/  FADD.FTZ R4, R237, R4 ;  /* 0x00000004ed047221 */ /* 0x000fe20000010000 */
[----:B------:R-:W-:-:S03]  /*19210*/  FADD.FTZ R2, R235, R2 ;  /* 0x00000002eb027221 */ /* 0x000fc60000010000 */
[----:B------:R-:W-:Y:S01]  /*19220*/  FADD.FTZ R4, R239, R4 ;  /* 0x00000004ef047221 */ /* 0x000fe20000010000 */
[----:B------:R-:W-:Y:S01]  /*19230*/  FADD.FTZ R2, R233, R2 ;  /* 0x00000002e9027221 */ /* 0x000fe20000010000 */
[----:B------:R-:W4:Y:S02]  /*19240*/  MUFU.EX2 R90, R6 ;  /* 0x00000006005a7308 */ /* 0x000f240000000800 */
        /* <DEDUP_REMOVED lines=8> */
[----:B------:R-:W5:Y:S01]  /*192d0*/  LDSM.16.MT88.4 R20, [R36+0x10800] ;  /* 0x010800002414783b */ /* 0x000f620000004200 */
[----:B------:R-:W-:Y:S01]  /*192e0*/  FADD.FTZ R4, R232, R4 ;  /* 0x00000004e8047221 */ /* 0x000fe20000010000 */
[----:B------:R-:W-:-:S05]  /*192f0*/  FADD.FTZ R2, R218, R2 ;  /* 0x00000002da027221 */ /* 0x000fca0000010000 */
[----:B------:R-:W-:Y:S01]  /*19300*/  HMMA.16816.F32 R76, R8, R48, R76 ;  /* 0x00000030084c723c */ /* 0x000fe2000000184c */
[----:B------:R-:W-:Y:S01]  /*19310*/  FADD.FTZ R4, R213, R4 ;  /* 0x00000004d5047221 */ /* 0x000fe20000010000 */
[----:B------:R-:W-:-:S06]  /*19320*/  FADD.FTZ R2, R219, R2 ;  /* 0x00000002db027221 */ /* 0x000fcc0000010000 */
[----:B------:R-:W-:Y:S01]  /*19330*/  HMMA.16816.F32 R52, R8, R50, R52 ;  /* 0x000000320834723c */ /* 0x000fe20000001834 */
[----:B---3--:R-:W-:Y:S02]  /*19340*/  F2FP.F16.F32.PACK_AB R8, R92, R94 ;  /* 0x0000005e5c08723e */ /* 0x008fe400000000ff */
[----:B------:R-:W-:Y:S02]  /*19350*/  F2FP.F16.F32.PACK_AB R9, R95, R97 ;  /* 0x000000615f09723e */ /* 0x000fe400000000ff */
[----:B----4-:R-:W-:Y:S02]  /*19360*/  F2FP.F16.F32.PACK_AB R10, R91, R93 ;  /* 0x0000005d5b0a723e */ /* 0x010fe400000000ff */
[----:B------:R-:W-:Y:S01]  /*19370*/  F2FP.F16.F32.PACK_AB R11, R90, R96 ;  /* 0x000000605a0b723e */ /* 0x000fe200000000ff */
[----:B------:R-:W-:Y:S01]  /*19380*/  FADD.FTZ R4, R215, R4 ;  /* 0x00000004d7047221 */ /* 0x000fe20000010000 */
[----:B------:R-:W-:-:S05]  /*19390*/  FADD.FTZ R2, R220, R2 ;  /* 0x00000002dc027221 */ /* 0x000fca0000010000 */
[----:B-1----:R-:W-:Y:S01]  /*193a0*/  HMMA.16816.F32 R48, R8, R18, R40 ;  /* 0x000000120830723c */ /* 0x002fe20000001828 */
[----:B------:R-:W-:Y:S01]  /*193b0*/  FADD.FTZ R4, R216, R4 ;  /* 0x00000004d8047221 */ /* 0x000fe20000010000 */
[----:B------:R-:W-:-:S06]  /*193c0*/  FADD.FTZ R2, R214, R2 ;  /* 0x00000002d6027221 */ /* 0x000fcc0000010000 */
[C---:B--2---:R-:W-:Y:S01]  /*193d0*/  HMMA.16816.F32 R40, R8.reuse, R12, R24 ;  /* 0x0000000c0828723c */ /* 0x044fe20000001818 */
[-CC-:B------:R-:W-:Y:S01]  /*193e0*/  FFMA.FTZ R12, R195, R0.reuse, -R3.reuse ;  /* 0x00000000c30c7223 */ /* 0x180fe20000010803 */
[----:B------:R-:W-:Y:S01]  /*193f0*/  FADD.FTZ R4, R217, R4 ;  /* 0x00000004d9047221 */ /* 0x000fe20000010000 */
[-CC-:B------:R-:W-:Y:S01]  /*19400*/  FFMA.FTZ R6, R197, R0.reuse, -R3.reuse ;  /* 0x00000000c5067223 */ /* 0x180fe20000010803 */
[----:B------:R-:W-:Y:S01]  /*19410*/  FADD.FTZ R2, R212, R2 ;  /* 0x00000002d4027221 */ /* 0x000fe20000010000 */
[----:B------:R1:W-:Y:S03]  /*19420*/  MUFU.EX2 R83, R12 ;  /* 0x0000000c00537308 */ /* 0x0003e60000000800 */
[C---:B------:R-:W-:Y:S01]  /*19430*/  HMMA.16816.F32 R72, R8.reuse, R14, R32 ;  /* 0x0000000e0848723c */ /* 0x040fe20000001820 */
[----:B------:R-:W-:Y:S01]  /*19440*/  FADD.FTZ R4, R145, R4 ;  /* 0x0000000491047221 */ /* 0x000fe20000010000 */
[----:B------:R2:W-:Y:S01]  /*19450*/  MUFU.EX2 R88, R6 ;  /* 0x0000000600587308 */ /* 0x0005e20000000800 */
[----:B------:R-:W-:Y:S01]  /*19460*/  FADD.FTZ R2, R210, R2 ;  /* 0x00000002d2027221 */ /* 0x000fe20000010000 */
[-C--:B------:R-:W-:Y:S01]  /*19470*/  FFMA.FTZ R7, R39, R0.reuse, -R3 ;  /* 0x0000000027077223 */ /* 0x080fe20000010803 */
[----:B-1----:R-:W1:Y:S01]  /*19480*/  LDSM.16.MT88.4 R12, [R152+0x11000] ;  /* 0x01100000980c783b */ /* 0x002e620000004200 */
[----:B------:R-:W-:Y:S01]  /*19490*/  FADD.FTZ R4, R142, R4 ;  /* 0x000000048e047221 */ /* 0x000fe20000010000 */
[----:B------:R-:W-:Y:S01]  /*194a0*/  FADD.FTZ R2, R151, R2 ;  /* 0x0000000297027221 */ /* 0x000fe20000010000 */
[-CC-:B--2---:R-:W-:Y:S01]  /*194b0*/  FFMA.FTZ R6, R200, R0.reuse, -R5.reuse ;  /* 0x00000000c8067223 */ /* 0x184fe20000010805 */
[----:B------:R2:W-:Y:S01]  /*194c0*/  MUFU.EX2 R89, R7 ;  /* 0x0000000700597308 */ /* 0x0005e20000000800 */
[----:B------:R-:W-:Y:S01]  /*194d0*/  FADD.FTZ R4, R140, R4 ;  /* 0x000000048c047221 */ /* 0x000fe20000010000 */
[C---:B------:R-:W-:Y:S01]  /*194e0*/  HMMA.16816.F32 R56, R8.reuse, R16, R56 ;  /* 0x000000100838723c */ /* 0x040fe20000001838 */
[----:B------:R-:W-:Y:S01]  /*194f0*/  FADD.FTZ R2, R139, R2 ;  /* 0x000000028b027221 */ /* 0x000fe20000010000 */
[----:B------:R3:W-:Y:S01]  /*19500*/  MUFU.EX2 R80, R6 ;  /* 0x0000000600507308 */ /* 0x0007e20000000800 */
[----:B------:R-:W-:Y:S01]  /*19510*/  FADD.FTZ R4, R146, R4 ;  /* 0x0000000492047221 */ /* 0x000fe20000010000 */
[----:B------:R-:W-:Y:S01]  /*19520*/  MOV R157, R163 ;  /* 0x000000a3009d7202 */ /* 0x000fe20000000f00 */
[----:B------:R-:W-:Y:S01]  /*19530*/  FADD.FTZ R2, R137, R2 ;  /* 0x0000000289027221 */ /* 0x000fe20000010000 */
[----:B------:R-:W4:Y:S02]  /*19540*/  LDSM.16.MT88.4 R16, [R160+0x11000] ;  /* 0x01100000a010783b */ /* 0x000f240000004200 */
[C---:B-----5:R-:W-:Y:S08]  /*19550*/  HMMA.16816.F32 R68, R8.reuse, R28, R68 ;  /* 0x0000001c0844723c */ /* 0x060ff00000001844 */
[C---:B------:R-:W-:Y:S01]  /*19560*/  HMMA.16816.F32 R60, R8.reuse, R30, R60 ;  /* 0x0000001e083c723c */ /* 0x040fe2000000183c */
[-CC-:B--2---:R-:W-:Y:S01]  /*19570*/  FFMA.FTZ R7, R201, R0.reuse, -R5.reuse ;  /* 0x00000000c9077223 */ /* 0x184fe20000010805 */
[-CC-:B---3--:R-:W-:Y:S01]  /*19580*/  FFMA.FTZ R6, R199, R0.reuse, -R5.reuse ;  /* 0x00000000c7067223 */ /* 0x188fe20000010805 */
[----:B------:R-:W-:Y:S01]  /*19590*/  FADD.FTZ R4, R130, R4 ;  /* 0x0000000482047221 */ /* 0x000fe20000010000 */
[----:B------:R-:W-:Y:S01]  /*195a0*/  FADD.FTZ R2, R136, R2 ;  /* 0x0000000288027221 */ /* 0x000fe20000010000 */
[----:B------:R2:W3:Y:S03]  /*195b0*/  MUFU.EX2 R47, R7 ;  /* 0x00000007002f7308 */ /* 0x0004e60000000800 */
[----:B------:R-:W-:Y:S01]  /*195c0*/  HMMA.16816.F32 R24, R8, R22, R52 ;  /* 0x000000160818723c */ /* 0x000fe20000001834 */
[----:B------:R5:W-:Y:S01]  /*195d0*/  MUFU.EX2 R82, R6 ;  /* 0x0000000600527308 */ /* 0x000be20000000800 */
[----:B------:R-:W-:Y:S01]  /*195e0*/  FADD.FTZ R4, R133, R4 ;  /* 0x0000000485047221 */ /* 0x000fe20000010000 */
[----:B------:R-:W-:Y:S01]  /*195f0*/  MOV R210, R147 ;  /* 0x0000009300d27202 */ /* 0x000fe20000000f00 */
[----:B------:R-:W-:Y:S04]  /*19600*/  LDSM.16.MT88.4 R160, [R160+0x11800] ;  /* 0x01180000a0a0783b */ /* 0x000fe80000004200 */
[----:B------:R-:W-:Y:S01]  /*19610*/  LDSM.16.MT88.4 R152, [R152+0x11800] ;  /* 0x011800009898783b */ /* 0x000fe20000004200 */
[-C--:B--2---:R-:W-:Y:S01]  /*19620*/  FFMA.FTZ R7, R198, R0.reuse, -R5 ;  /* 0x00000000c6077223 */ /* 0x084fe20000010805 */
[----:B-----5:R-:W-:-:S03]  /*19630*/  FFMA.FTZ R6, R196, R0, -R3 ;  /* 0x00000000c4067223 */ /* 0x020fc60000010803 */
[----:B------:R-:W2:Y:S04]  /*19640*/  MUFU.EX2 R81, R7 ;  /* 0x0000000700517308 */ /* 0x000ea80000000800 */
[----:B------:R-:W5:Y:S01]  /*19650*/  MUFU.EX2 R45, R6 ;  /* 0x00000006002d7308 */ /* 0x000f620000000800 */
[----:B------:R-:W-:Y:S01]  /*19660*/  FADD.FTZ R2, R138, R2 ;  /* 0x000000028a027221 */ /* 0x000fe20000010000 */
[----:B------:R-:W-:-:S03]  /*19670*/  FADD.FTZ R4, R131, R4 ;  /* 0x0000000483047221 */ /* 0x000fc60000010000 */
[----:B------:R-:W-:Y:S01]  /*19680*/  FADD.FTZ R2, R129, R2 ;  /* 0x0000000281027221 */ /* 0x000fe20000010000 */
[----:B------:R-:W-:Y:S01]  /*19690*/  FADD.FTZ R4, R132, R4 ;  /* 0x0000000484047221 */ /* 0x000fe20000010000 */
[----:B------:R-:W-:Y:S01]  /*196a0*/  HMMA.16816.F32 R28, R8, R20, R76 ;  /* 0x00000014081c723c */ /* 0x000fe2000000184c */
[----:B---3--:R-:W-:Y:S01]  /*196b0*/  F2FP.F16.F32.PACK_AB R8, R47, R80 ;  /* 0x000000502f08723e */ /* 0x008fe200000000ff */
[----:B------:R-:W-:Y:S01]  /*196c0*/  FADD.FTZ R2, R44, R2 ;  /* 0x000000022c027221 */ /* 0x000fe20000010000 */
[----:B------:R-:W-:Y:S01]  /*196d0*/  F2FP.F16.F32.PACK_AB R9, R83, R88 ;  /* 0x000000585309723e */ /* 0x000fe200000000ff */
[----:B------:R-:W-:Y:S01]  /*196e0*/  FADD.FTZ R4, R122, R4 ;  /* 0x000000047a047221 */ /* 0x000fe20000010000 */
[----:B--2---:R-:W-:Y:S02]  /*196f0*/  F2FP.F16.F32.PACK_AB R10, R81, R82 ;  /* 0x00000052510a723e */ /* 0x004fe400000000ff */
[----:B-----5:R-:W-:Y:S01]  /*19700*/  F2FP.F16.F32.PACK_AB R11, R45, R89 ;  /* 0x000000592d0b723e */ /* 0x020fe200000000ff */
[-CC-:B------:R-:W-:Y:S01]  /*19710*/  FFMA.FTZ R6, R204, R0.reuse, -R3.reuse ;  /* 0x00000000cc067223 */ /* 0x180fe20000010803 */
[----:B------:R-:W-:Y:S01]  /*19720*/  FADD.FTZ R2, R127, R2 ;  /* 0x000000027f027221 */ /* 0x000fe20000010000 */
[----:B------:R-:W-:Y:S01]  /*19730*/  FADD.FTZ R4, R123, R4 ;  /* 0x000000047b047221 */ /* 0x000fe20000010000 */
[-CC-:B------:R-:W-:Y:S01]  /*19740*/  FFMA.FTZ R7, R202, R0.reuse, -R3.reuse ;  /* 0x00000000ca077223 */ /* 0x180fe20000010803 */
[----:B------:R2:W-:Y:S01]  /*19750*/  MUFU.EX2 R44, R6 ;  /* 0x00000006002c7308 */ /* 0x0005e20000000800 */
[----:B------:R-:W3:Y:S01]  /*19760*/  LDSM.16.MT88.4 R20, [R144+0x11000] ;  /* 0x011000009014783b */ /* 0x000ee20000004200 */
[C---:B-1----:R-:W-:Y:S01]  /*19770*/  HMMA.16816.F32 R56, R8.reuse, R12, R56 ;  /* 0x0000000c0838723c */ /* 0x042fe20000001838 */
[-C--:B------:R-:W-:Y:S01]  /*19780*/  FFMA.FTZ R12, R203, R0.reuse, -R3 ;  /* 0x00000000cb0c7223 */ /* 0x080fe20000010803 */
[----:B------:R-:W-:Y:S01]  /*19790*/  FADD.FTZ R4, R125, R4 ;  /* 0x000000047d047221 */ /* 0x000fe20000010000 */
[----:B------:R1:W-:Y:S01]  /*197a0*/  MUFU.EX2 R38, R7 ;  /* 0x0000000700267308 */ /* 0x0003e20000000800 */
[-CC-:B------:R-:W-:Y:S01]  /*197b0*/  FFMA.FTZ R13, R157, R0.reuse, -R5.reuse ;  /* 0x000000009d0d7223 */ /* 0x180fe20000010805 */
[----:B------:R-:W-:Y:S02]  /*197c0*/  LDSM.16.MT88.4 R144, [R144+0x11800] ;  /* 0x011800009090783b */ /* 0x000fe40000004200 */
[----:B------:R5:W-:Y:S01]  /*197d0*/  MUFU.EX2 R39, R12 ;  /* 0x0000000c00277308 */ /* 0x000be20000000800 */
[----:B------:R-:W-:Y:S01]  /*197e0*/  HMMA.16816.F32 R48, R8, R14, R48 ;  /* 0x0000000e0830723c */ /* 0x000fe20000001830 */
[----:B--2---:R-:W-:Y:S01]  /*197f0*/  FADD.FTZ R6, R126, R2 ;  /* 0x000000027e067221 */ /* 0x004fe20000010000 */
[----:B------:R-:W-:-:S04]  /*19800*/  FFMA.FTZ R2, R206, R0, -R5 ;  /* 0x00000000ce027223 */ /* 0x000fc80000010805 */
[----:B------:R2:W3:Y:S01]  /*19810*/  MUFU.EX2 R15, R2 ;  /* 0x00000002000f7308 */ /* 0x0004e20000000800 */
[-CC-:B-1----:R-:W-:Y:S01]  /*19820*/  FFMA.FTZ R7, R207, R0.reuse, -R5.reuse ;  /* 0x00000000cf077223 */ /* 0x182fe20000010805 */
[----:B-----5:R-:W-:Y:S01]  /*19830*/  FFMA.FTZ R12, R205, R0, -R5 ;  /* 0x00000000cd0c7223 */ /* 0x020fe20000010805 */
[----:B------:R-:W-:Y:S01]  /*19840*/  FADD.FTZ R5, R128, R4 ;  /* 0x0000000480057221 */ /* 0x000fe20000010000 */
[----:B--2---:R-:W-:-:S04]  /*19850*/  FADD.FTZ R2, R124, R6 ;  /* 0x000000067c027221 */ /* 0x004fc80000010000 */
        /* <DEDUP_REMOVED lines=41> */
[----:B------:R-:W5:Y:S02]  /*19af0*/  MUFU.EX2 R12, R12 ;  /* 0x0000000c000c7308 */ /* 0x000f640000000800 */
[----:B------:R-:W-:Y:S01]  /*19b00*/  FADD.FTZ R2, R82, R2 ;  /* 0x0000000252027221 */ /* 0x000fe20000010000 */
[----:B------:R-:W-:Y:S01]  /*19b10*/  FADD.FTZ R0, R89, R0 ;  /* 0x0000000059007221 */ /* 0x000fe20000010000 */
[----:B------:R-:W5:Y:S02]  /*19b20*/  MUFU.EX2 R13, R13 ;  /* 0x0000000d000d7308 */ /* 0x000f640000000800 */
[----:B------:R-:W-:Y:S01]  /*19b30*/  FADD.FTZ R2, R81, R2 ;  /* 0x0000000251027221 */ /* 0x000fe20000010000 */
[----:B------:R-:W-:Y:S01]  /*19b40*/  FADD.FTZ R0, R45, R0 ;  /* 0x000000002d007221 */ /* 0x000fe20000010000 */
[----:B--2---:R-:W2:Y:S01]  /*19b50*/  LDSM.16.MT88.4 R4, [R36+0x11800] ;  /* 0x011800002404783b */ /* 0x004ea20000004200 */
[----:B------:R-:W1:Y:S01]  /*19b60*/  MUFU.EX2 R3, R3 ;  /* 0x0000000300037308 */ /* 0x000e620000000800 */
[----:B---3--:R-:W-:Y:S01]  /*19b70*/  FADD.FTZ R2, R15, R2 ;  /* 0x000000020f027221 */ /* 0x008fe20000010000 */
[----:B------:R-:W-:-:S03]  /*19b80*/  FADD.FTZ R0, R44, R0 ;  /* 0x000000002c007221 */ /* 0x000fc60000010000 */
[----:B----4-:R-:W-:Y:S01]  /*19b90*/  FADD.FTZ R2, R14, R2 ;  /* 0x000000020e027221 */ /* 0x010fe20000010000 */
[----:B------:R-:W-:-:S03]  /*19ba0*/  FADD.FTZ R0, R39, R0 ;  /* 0x0000000027007221 */ /* 0x000fc60000010000 */
[----:B-----5:R-:W-:Y:S01]  /*19bb0*/  FADD.FTZ R2, R12, R2 ;  /* 0x000000020c027221 */ /* 0x020fe20000010000 */
[----:B------:R-:W-:Y:S01]  /*19bc0*/  FADD.FTZ R0, R38, R0 ;  /* 0x0000000026007221 */ /* 0x000fe20000010000 */
[----:B------:R-:W-:Y:S02]  /*19bd0*/  HMMA.16816.F32 R40, R8, R20, R40 ;  /* 0x000000140828723c */ /* 0x000fe40000001828 */
[----:B------:R-:W-:Y:S01]  /*19be0*/  FADD.FTZ R220, R13, R2 ;  /* 0x000000020ddc7221 */ /* 0x000fe20000010000 */
[----:B-1----:R-:W-:-:S05]  /*19bf0*/  FADD.FTZ R0, R3, R0 ;  /* 0x0000000003007221 */ /* 0x002fca0000010000 */
[C---:B------:R-:W-:Y:S01]  /*19c00*/  HMMA.16816.F32 R20, R8.reuse, R22, R72 ;  /* 0x000000160814723c */ /* 0x040fe20000001848 */
[----:B------:R1:W-:Y:S07]  /*19c10*/  STL [R1+0x24], R220 ;  /* 0x000024dc01007387 */ /* 0x0003ee0000100800 */
[C---:B------:R-:W-:Y:S01]  /*19c20*/  HMMA.16816.F32 R28, R8.reuse, R16, R28 ;  /* 0x00000010081c723c */ /* 0x040fe2000000181c */
[----:B------:R1:W-:Y:S07]  /*19c30*/  STL [R1+0x44], R0 ;  /* 0x0000440001007387 */ /* 0x0003ee0000100800 */
[----:B------:R-:W-:Y:S01]  /*19c40*/  HMMA.16816.F32 R24, R8, R18, R24 ;  /* 0x000000120818723c */ /* 0x000fe20000001818 */
[----:B------:R-:W-:-:S02]  /*19c50*/  ISETP.GT.AND P0, PT, R168, R210, PT ;  /* 0x000000d2a800720c */ /* 0x000fc40003f04270 */
[----:B------:R-:W-:Y:S02]  /*19c60*/  F2FP.F16.F32.PACK_AB R136, R14, R15 ;  /* 0x0000000f0e88723e */ /* 0x000fe400000000ff */
        /* <DEDUP_REMOVED lines=93> */
.L_x_6478:
        /* <DEDUP_REMOVED lines=12> */
.L_x_6479:
[----:B------:R-:W-:Y:S05]  /*1a300*/  BSYNC.RECONVERGENT B0 ;  /* 0x0000000000007941 */ /* 0x000fea0003800200 */
.L_x_6477:
[----:B------:R-:W2:Y:S04]  /*1a310*/  LDL R6, [R1+0x40] ;  /* 0x0000400001067983 */ /* 0x000ea80000100800 */
[----:B------:R-:W3:Y:S04]  /*1a320*/  LDL R7, [R1+0x3c] ;  /* 0x00003c0001077983 */ /* 0x000ee80000100800 */
[----:B------:R-:W4:Y:S04]  /*1a330*/  LDL R17, [R1+0x38] ;  /* 0x0000380001117983 */ /* 0x000f280000100800 */
[----:B------:R-:W5:Y:S04]  /*1a340*/  LDL R16, [R1+0x34] ;  /* 0x0000340001107983 */ /* 0x000f680000100800 */
[----:B------:R-:W5:Y:S04]  /*1a350*/  LDL.LU R15, [R1+0xc8] ;  /* 0x0000c800010f7983 */ /* 0x000f680000300800 */
[----:B------:R-:W4:Y:S04]  /*1a360*/  LDL.LU R12, [R1+0x60] ;  /* 0x00006000010c7983 */ /* 0x000f280000300800 */
[----:B------:R-:W5:Y:S01]  /*1a370*/  LDL.LU R10, [R1+0x8c] ;  /* 0x00008c00010a7983 */ /* 0x000f620000300800 */
[C---:B------:R-:W-:Y:S01]  /*1a380*/  IMAD.SHL.U32 R14, R66.reuse, 0x20, RZ ;  /* 0x00000020420e7824 */ /* 0x040fe200078e00ff */
[----:B------:R-:W-:-:S04]  /*1a390*/  SHF.L.U64.HI R0, R66, 0x5, R67 ;  /* 0x0000000542007819 */ /* 0x000fc80000010243 */
[----:B--2---:R-:W-:-:S04]  /*1a3a0*/  IADD3 R4, P0, PT, R14, R6, RZ ;  /* 0x000000060e047210 */ /* 0x004fc80007f1e0ff */
[-C--:B------:R-:W-:Y:S01]  /*1a3b0*/  IADD3 R2, P1, PT, R4, R14.reuse, RZ ;  /* 0x0000000e04027210 */ /* 0x080fe20007f3e0ff */
[----:B---3--:R-:W-:Y:S01]  /*1a3c0*/  IMAD.X R5, R0, 0x1, R7, P0 ;  /* 0x0000000100057824 */ /* 0x008fe200000e0607 */
[----:B------:R-:W-:Y:S01]  /*1a3d0*/  @!PT LDS RZ, [RZ] ;  /* 0x00000000fffff984 */ /* 0x000fe20000000800 */
[----:B------:R-:W-:Y:S01]  /*1a3e0*/  @!PT LDS RZ, [RZ] ;  /* 0x00000000fffff984 */ /* 0x000fe20000000800 */
[----:B------:R-:W-:Y:S01]  /*1a3f0*/  @!PT LDS RZ, [RZ] ;  /* 0x00000000fffff984 */ /* 0x000fe20000000800 */
[----:B------:R2:W-:Y:S02]  /*1a400*/  LDGSTS.E.BYPASS.LTC128B.128 [R85+0xa000], desc[UR4][R6.64] ;  /* 0x0a00000006557fae */ /* 0x0005e4000b981a04 */
[----:B------:R-:W-:Y:S02]  /*1a410*/  IADD3 R8, P0, PT, R2, R14, RZ ;  /* 0x0000000e02087210 */ /* 0x000fe40007f1e0ff */
[-C--:B------:R-:W-:Y:S01]  /*1a420*/  IADD3.X R3, PT, PT, R5, R0.reuse, RZ, P1, !PT ;  /* 0x0000000005037210 */ /* 0x080fe20000ffe4ff */
[----:B------:R3:W-:Y:S03]  /*1a430*/  LDGSTS.E.BYPASS.LTC128B.128 [R85+0xa800], desc[UR4][R4.64] ;  /* 0x0a80000004557fae */ /* 0x0007e6000b981a04 */
[----:B------:R-:W-:Y:S01]  /*1a440*/  IADD3.X R9, PT, PT, R3, R0, RZ, P0, !PT ;  /* 0x0000000003097210 */ /* 0x000fe200007fe4ff */
[----:B------:R1:W-:Y:S04]  /*1a450*/  LDGSTS.E.BYPASS.LTC128B.128 [R85+0xb000], desc[UR4][R2.64] ;  /* 0x0b00000002557fae */ /* 0x0003e8000b981a04 */
[----:B------:R-:W-:Y:S01]  /*1a460*/  LDGSTS.E.BYPASS.LTC128B.128 [R85+0xb800], desc[UR4][R8.64] ;  /* 0x0b80000008557fae */ /* 0x000fe2000b981a04 */
[----:B----4-:R-:W-:-:S02]  /*1a470*/  IMAD.MOV.U32 R112, RZ, RZ, R12 ;  /* 0x000000ffff707224 */ /* 0x010fc400078e000c */
[----:B-----5:R-:W-:Y:S01]  /*1a480*/  IMAD.MOV.U32 R113, RZ, RZ, R10 ;  /* 0x000000ffff717224 */ /* 0x020fe200078e000a */
[----:B------:R-:W-:-:S04]  /*1a490*/  IADD3 R10, P1, PT, R8, R14, RZ ;  /* 0x0000000e080a7210 */ /* 0x000fc80007f3e0ff */
[----:B------:R-:W-:Y:S01]  /*1a4a0*/  IADD3 R12, P0, PT, R10, R14, RZ ;  /* 0x0000000e0a0c7210 */ /* 0x000fe20007f1e0ff */
[----:B------:R-:W-:-:S03]  /*1a4b0*/  IMAD.X R11, R9, 0x1, R0, P1 ;  /* 0x00000001090b7824 */ /* 0x000fc600008e0600 */
[-C--:B--2---:R-:W-:Y:S01]  /*1a4c0*/  IADD3 R6, P1, PT, R12, R14.reuse, RZ ;  /* 0x0000000e0c067210 */ /* 0x084fe20007f3e0ff */
[----:B------:R-:W-:Y:S01]  /*1a4d0*/  IMAD.X R13, R11, 0x1, R0, P0 ;  /* 0x000000010b0d7824 */ /* 0x000fe200000e0600 */
[----:B------:R2:W-:Y:S02]  /*1a4e0*/  LDGSTS.E.BYPASS.LTC128B.128 [R85+0xc000], desc[UR4][R10.64] ;  /* 0x0c0000000a557fae */ /* 0x0005e4000b981a04 */
[----:B---3--:R-:W-:Y:S02]  /*1a4f0*/  IADD3 R4, P0, PT, R6, R14, RZ ;  /* 0x0000000e06047210 */ /* 0x008fe40007f1e0ff */
[----:B------:R3:W-:Y:S01]  /*1a500*/  LDGSTS.E.BYPASS.LTC128B.128 [R85+0xc800], desc[UR4][R12.64] ;  /* 0x0c8000000c557fae */ /* 0x0007e2000b981a04 */
[----:B------:R-:W-:Y:S02]  /*1a510*/  IADD3.X R7, PT, PT, R13, R0, RZ, P1, !PT ;  /* 0x000000000d077210 */ /* 0x000fe40000ffe4ff */
[----:B-1----:R-:W-:-:S03]  /*1a520*/  IADD3 R2, P1, PT, R4, R14, RZ ;  /* 0x0000000e04027210 */ /* 0x002fc60007f3e0ff */
[--C-:B------:R-:W-:Y:S01]  /*1a530*/  IMAD.X R5, R7, 0x1, R0.reuse, P0 ;  /* 0x0000000107057824 */ /* 0x100fe200000e0600 */
[----:B------:R1:W-:Y:S03]  /*1a540*/  LDGSTS.E.BYPASS.LTC128B.128 [R85+0xd000], desc[UR4][R6.64] ;  /* 0x0d00000006557fae */ /* 0x0003e6000b981a04 */
[----:B------:R-:W-:Y:S01]  /*1a550*/  IMAD.X R3, R5, 0x1, R0, P1 ;  /* 0x0000000105037824 */ /* 0x000fe200008e0600 */
[----:B------:R4:W-:Y:S04]  /*1a560*/  LDGSTS.E.BYPASS.LTC128B.128 [R85+0xd800], desc[UR4][R4.64] ;  /* 0x0d80000004557fae */ /* 0x0009e8000b981a04 */
[----:B------:R5:W-:Y:S01]  /*1a570*/  LDGSTS.E.BYPASS.LTC128B.128 [R85+0xe000], desc[UR4][R2.64] ;  /* 0x0e00000002557fae */ /* 0x000be2000b981a04 */
[----:B--2---:R-:W-:-:S04]  /*1a580*/  IADD3 R10, P0, PT, R2, R14, RZ ;  /* 0x0000000e020a7210 */ /* 0x004fc80007f1e0ff */
[----:B---3--:R-:W-:Y:S02]  /*1a590*/  IADD3 R12, P1, PT, R10, R14, RZ ;  /* 0x0000000e0a0c7210 */ /* 0x008fe40007f3e0ff */
[----:B------:R-:W-:Y:S02]  /*1a5a0*/  IADD3.X R11, PT, PT, R3, R0, RZ, P0, !PT ;  /* 0x00000000030b7210 */ /* 0x000fe400007fe4ff */
[----:B------:R-:W-:-:S03]  /*1a5b0*/  IADD3 R8, P0, PT, R12, R14, RZ ;  /* 0x0000000e0c087210 */ /* 0x000fc60007f1e0ff */
[--C-:B------:R-:W-:Y:S01]  /*1a5c0*/  IMAD.X R13, R11, 0x1, R0.reuse, P1 ;  /* 0x000000010b0d7824 */ /* 0x100fe200008e0600 */
[-C--:B-1----:R-:W-:Y:S01]  /*1a5d0*/  IADD3 R6, P1, PT, R8, R14.reuse, RZ ;  /* 0x0000000e08067210 */ /* 0x082fe20007f3e0ff */
[----:B------:R1:W-:Y:S02]  /*1a5e0*/  LDGSTS.E.BYPASS.LTC128B.128 [R85+0xe800], desc[UR4][R10.64] ;  /* 0x0e8000000a557fae */ /* 0x0003e4000b981a04 */
[----:B------:R-:W-:Y:S01]  /*1a5f0*/  IMAD.X R9, R13, 0x1, R0, P0 ;  /* 0x000000010d097824 */ /* 0x000fe200000e0600 */
[----:B----4-:R-:W-:Y:S01]  /*1a600*/  IADD3 R4, P0, PT, R6, R14, RZ ;  /* 0x0000000e06047210 */ /* 0x010fe20007f1e0ff */
[----:B------:R-:W-:Y:S03]  /*1a610*/  LDGSTS.E.BYPASS.LTC128B.128 [R85+0xf000], desc[UR4][R12.64] ;  /* 0x0f0000000c557fae */ /* 0x000fe6000b981a04 */
[----:B------:R-:W-:Y:S01]  /*1a620*/  IADD3.X R7, PT, PT, R9, R0, RZ, P1, !PT ;  /* 0x0000000009077210 */ /* 0x000fe20000ffe4ff */
[----:B------:R-:W-:Y:S01]  /*1a630*/  LDGSTS.E.BYPASS.LTC128B.128 [R85+0xf800], desc[UR4][R8.64] ;  /* 0x0f80000008557fae */ /* 0x000fe2000b981a04 */
[----:B-----5:R-:W-:-:S03]  /*1a640*/  IADD3 R2, P1, PT, R4, R14, RZ ;  /* 0x0000000e04027210 */ /* 0x020fc60007f3e0ff */
[--C-:B------:R-:W-:Y:S01]  /*1a650*/  IMAD.X R5, R7, 0x1, R0.reuse, P0 ;  /* 0x0000000107057824 */ /* 0x100fe200000e0600 */
[----:B------:R-:W-:Y:S03]  /*1a660*/  LDGSTS.E.BYPASS.LTC128B.128 [R85+0x10000], desc[UR4][R6.64] ;  /* 0x1000000006557fae */ /* 0x000fe6000b981a04 */
[----:B------:R-:W-:Y:S01]  /*1a670*/  IMAD.X R3, R5, 0x1, R0, P1 ;  /* 0x0000000105037824 */ /* 0x000fe200008e0600 */
[----:B------:R2:W-:Y:S01]  /*1a680*/  LDGSTS.E.BYPASS.LTC128B.128 [R85+0x10800], desc[UR4][R4.64] ;  /* 0x1080000004557fae */ /* 0x0005e2000b981a04 */
[----:B------:R-:W-:Y:S02]  /*1a690*/  IMAD.MOV.U32 R38, RZ, RZ, R17 ;  /* 0x000000ffff267224 */ /* 0x000fe400078e0011 */
[----:B------:R-:W-:Y:S01]  /*1a6a0*/  IMAD.MOV.U32 R36, RZ, RZ, R16 ;  /* 0x000000ffff247224 */ /* 0x000fe200078e0010 */
[----:B------:R-:W-:Y:S01]  /*1a6b0*/  LDGSTS.E.BYPASS.LTC128B.128 [R85+0x11000], desc[UR4][R2.64] ;  /* 0x1100000002557fae */ /* 0x000fe2000b981a04 */
[----:B-1----:R-:W-:-:S04]  /*1a6c0*/  IADD3 R10, P0, PT, R2, R14, RZ ;  /* 0x0000000e020a7210 */ /* 0x002fc80007f1e0ff */
[----:B------:R-:W-:-:S05]  /*1a6d0*/  IADD3.X R11, PT, PT, R3, R0, RZ, P0, !PT ;  /* 0x00000000030b7210 */ /* 0x000fca00007fe4ff */
[----:B------:R1:W-:Y:S04]  /*1a6e0*/  LDGSTS.E.BYPASS.LTC128B.128 [R85+0x11800], desc[UR4][R10.64] ;  /* 0x118000000a557fae */ /* 0x0003e8000b981a04 */
[----:B------:R-:W-:Y:S04]  /*1a6f0*/  LDSM.16.M88.4 R16, [R64+0x3800] ;  /* 0x003800004010783b */ /* 0x000fe80000000200 */
[----:B--2---:R-:W2:Y:S04]  /*1a700*/  LDSM.16.M88.4 R4, [R211] ;  /* 0x00000000d304783b */ /* 0x004ea80000000200 */
[----:B------:R-:W-:Y:S04]  /*1a710*/  LDSM.16.M88.4 R28, [R64+0x2000] ;  /* 0x00200000401c783b */ /* 0x000fe80000000200 */
[----:B------:R-:W-:Y:S04]  /*1a720*/  LDSM.16.M88.4 R24, [R64+0x2800] ;  /* 0x002800004018783b */ /* 0x000fe80000000200 */
[----:B------:R-:W-:Y:S04]  /*1a730*/  LDSM.16.M88.4 R20, [R64+0x3000] ;  /* 0x003000004014783b */ /* 0x000fe80000000200 */
[----:B------:R-:W-:Y:S04]  /*1a740*/  LDSM.16.M88.4 R32, [R64+0x6000] ;  /* 0x006000004020783b */ /* 0x000fe80000000200 */
[----:B-1----:R-:W1:Y:S01]  /*1a750*/  LDSM.16.M88.4 R8, [R64+0x4800] ;  /* 0x004800004008783b */ /* 0x002e620000000200 */
[----:B------:R-:W-:-:S03]  /*1a760*/  MOV R39, R15 ;  /* 0x0000000f00277202 */ /* 0x000fc60000000f00 */
[----:B------:R-:W-:Y:S04]  /*1a770*/  LDSM.16.M88.4 R12, [R64+0x4000] ;  /* 0x00400000400c783b */ /* 0x000fe80000000200 */
[----:B------:R-:W-:Y:S04]  /*1a780*/  LDSM.16.M88.4 R40, [R64+0x5800] ;  /* 0x005800004028783b */ /* 0x000fe80000000200 */
[----:B------:R-:W-:Y:S04]  /*1a790*/  LDSM.16.M88.4 R48, [R64+0x6800] ;  /* 0x006800004030783b */ /* 0x000fe80000000200 */
[----:B------:R-:W-:Y:S01]  /*1a7a0*/  LDSM.16.M88.4 R44, [R64+0x5000] ;  /* 0x00500000402c783b */ /* 0x000fe20000000200 */
[C---:B--2---:R-:W-:Y:S03]  /*1a7b0*/  HMMA.16816.F32 R92, R4.reuse, R16, RZ ;  /* 0x00000010045c723c */ /* 0x044fe600000018ff */
[----:B------:R-:W0:Y:S05]  /*1a7c0*/  LDGDEPBAR ;  /* 0x00000000000079af */ /* 0x000e2a0000000000 */
[C---:B------:R-:W-:Y:S01]  /*1a7d0*/  HMMA.16816.F32 R68, R4.reuse, R18, RZ ;  /* 0x000000120444723c */ /* 0x040fe200000018ff */
[----:B------:R-:W2:Y:S07]  /*1a7e0*/  LDSM.16.M88.4 R16, [R64+0x8800] ;  /* 0x008800004010783b */ /* 0x000eae0000000200 */
[C---:B-1----:R-:W-:Y:S08]  /*1a7f0*/  HMMA.16816.F32 R52, R4.reuse, R8, RZ ;  /* 0x000000080434723c */ /* 0x042ff000000018ff */
[C---:B------:R-:W-:Y:S01]  /*1a800*/  HMMA.16816.F32 R104, R4.reuse, R10, RZ ;  /* 0x0000000a0468723c */ /* 0x040fe200000018ff */
[----:B------:R-:W1:Y:S07]  /*1a810*/  LDSM.16.M88.4 R8, [R64+0x9000] ;  /* 0x009000004008783b */ /* 0x000e6e0000000200 */
[C---:B------:R-:W-:Y:S08]  /*1a820*/  HMMA.16816.F32 R56, R4.reuse, R28, RZ ;  /* 0x0000001c0438723c */ /* 0x040ff000000018ff */
[C---:B------:R-:W-:Y:S01]  /*1a830*/  HMMA.16816.F32 R80, R4.reuse, R30, RZ ;  /* 0x0000001e0450723c */ /* 0x040fe200000018ff */
[----:B------:R-:W3:Y:S07]  /*1a840*/  LDSM.16.M88.4 R28, [R64+0x7000] ;  /* 0x00700000401c783b */ /* 0x000eee0000000200 */
        /* <DEDUP_REMOVED lines=8> */
[----:B------:R-:W5:Y:S07]  /*1a8d0*/  LDSM.16.M88.4 R32, [R64+0x9800] ;  /* 0x009800004020783b */ /* 0x000f6e0000000200 */
[C---:B--2---:R-:W-:Y:S08]  /*1a8e0*/  HMMA.16816.F32 R244, R4.reuse, R16, RZ ;  /* 0x0000001004f4723c */ /* 0x044ff000000018ff */
[C---:B------:R-:W-:Y:S08]  /*1a8f0*/  HMMA.16816.F32 R116, R4.reuse, R18, RZ ;  /* 0x000000120474723c */ /* 0x040ff000000018ff */
[C---:B-1----:R-:W-:Y:S08]  /*1a900*/  HMMA.16816.F32 R16, R4.reuse, R8, RZ ;  /* 0x000000080410723c */ /* 0x042ff000000018ff */
[C---:B------:R-:W-:Y:S08]  /*1a910*/  HMMA.16816.F32 R88, R4.reuse, R12, RZ ;  /* 0x0000000c0458723c */ /* 0x040ff000000018ff */
[C---:B------:R-:W-:Y:S01]  /*1a920*/  HMMA.16816.F32 R60, R4.reuse, R14, RZ ;  /* 0x0000000e043c723c */ /* 0x040fe200000018ff */
[----:B------:R-:W-:Y:S07]  /*1a930*/  LDSM.16.M88.4 R12, [R113] ;  /* 0x00000000710c783b */ /* 0x000fee0000000200 */
[C---:B------:R-:W-:Y:S08]  /*1a940*/  HMMA.16816.F32 R120, R4.reuse, R40, RZ ;  /* 0x000000280478723c */ /* 0x040ff000000018ff */
[C---:B------:R-:W-:Y:S01]  /*1a950*/  HMMA.16816.F32 R124, R4.reuse, R42, RZ ;  /* 0x0000002a047c723c */ /* 0x040fe200000018ff */
[----:B------:R-:W1:Y:S07]  /*1a960*/  LDSM.16.M88.4 R40, [R84+0x2000] ;  /* 0x002000005428783b */ /* 0x000e6e0000000200 */
[C---:B------:R-:W-:Y:S08]  /*1a970*/  HMMA.16816.F32 R8, R4.reuse, R10, RZ ;  /* 0x0000000a0408723c */ /* 0x040ff000000018ff */
[C---:B------:R-:W-:Y:S08]  /*1a980*/  HMMA.16816.F32 R168, R4.reuse, R48, RZ ;  /* 0x0000003004a8723c */ /* 0x040ff000000018ff */
[----:B---3--:R-:W-:Y:S03]  /*1a990*/  HMMA.16816.F32 R188, R4, R28, RZ ;  /* 0x0000001c04bc723c */ /* 0x008fe600000018ff */
[----:B------:R-:W-:-:S02]  /*1a9a0*/  MOV R48, R8 ;  /* 0x0000000800307202 */ /* 0x000fc40000000f00 */
[----:B------:R-:W-:-:S03]  /*1a9b0*/  MOV R29, R11 ;  /* 0x0000000b001d7202 */ /* 0x000fc60000000f00 */
[----:B------:R-:W-:Y:S01]  /*1a9c0*/  HMMA.16816.F32 R192, R4, R30, RZ ;  /* 0x0000001e04c0723c */ /* 0x000fe200000018ff */
[----:B------:R-:W-:Y:S02]  /*1a9d0*/  IMAD.MOV.U32 R31, RZ, RZ, R9 ;  /* 0x000000ffff1f7224 */ /* 0x000fe400078e0009 */
[----:B------:R-:W-:-:S05]  /*1a9e0*/  IMAD.MOV.U32 R30, RZ, RZ, R10 ;  /* 0x000000ffff1e7224 */ /* 0x000fca00078e000a */
[C---:B------:R-:W-:Y:S08]  /*1a9f0*/  HMMA.16816.F32 R108, R4.reuse, R44, RZ ;  /* 0x0000002c046c723c */ /* 0x040ff000000018ff */
[C---:B------:R-:W-:Y:S08]  /*1aa00*/  HMMA.16816.F32 R44, R4.reuse, R46, RZ ;  /* 0x0000002e042c723c */ /* 0x040ff000000018ff */
[C---:B------:R-:W-:Y:S08]  /*1aa10*/  HMMA.16816.F32 R180, R4.reuse, R50, RZ ;  /* 0x0000003204b4723c */ /* 0x040ff000000018ff */
[C---:B----4-:R-:W-:Y:S08]  /*1aa20*/  HMMA.16816.F32 R196, R4.reuse, R24, RZ ;  /* 0x0000001804c4723c */ /* 0x050ff000000018ff */
[C---:B------:R-:W-:Y:S08]  /*1aa30*/  HMMA.16816.F32 R204, R4.reuse, R26, RZ ;  /* 0x0000001a04cc723c */ /* 0x040ff000000018ff */
[C---:B-----5:R-:W-:Y:S08]  /*1aa40*/  HMMA.16816.F32 R216, R4.reuse, R20, RZ ;  /* 0x0000001404d8723c */ /* 0x060ff000000018ff */
[C---:B------:R-:W-:Y:S01]  /*1aa50*/  HMMA.16816.F32 R232, R4.reuse, R22, RZ ;  /* 0x0000001604e8723c */ /* 0x040fe200000018ff */
[----:B------:R-:W2:Y:S01]  /*1aa60*/  LDSM.16.M88.4 R20, [R84+0x3000] ;  /* 0x003000005414783b */ /* 0x000ea20000000200 */
[----:B------:R-:W-:Y:S01]  /*1aa70*/  IMAD.MOV.U32 R3, RZ, RZ, R117 ;  /* 0x000000ffff037224 */ /* 0x000fe200078e0075 */
[----:B------:R-:W-:Y:S01]  /*1aa80*/  MOV R2, R118 ;  /* 0x0000007600027202 */ /* 0x000fe20000000f00 */
[----:B------:R-:W-:Y:S01]  /*1aa90*/  IMAD.MOV.U32 R0, RZ, RZ, R119 ;  /* 0x000000ffff007224 */ /* 0x000fe200078e0077 */
[----:B------:R-:W3:Y:S03]  /*1aaa0*/  LDSM.16.M88.4 R24, [R84+0x2800] ;  /* 0x002800005418783b */ /* 0x000ee60000000200 */
[C---:B------:R-:W-:Y:S08]  /*1aab0*/  HMMA.16816.F32 R8, R4.reuse, R32, RZ ;  /* 0x000000200408723c */ /* 0x040ff000000018ff */
[----:B------:R-:W-:Y:S01]  /*1aac0*/  HMMA.16816.F32 R4, R4, R34, RZ ;  /* 0x000000220404723c */ /* 0x000fe200000018ff */
[----:B------:R-:W-:Y:S01]  /*1aad0*/  IMAD.MOV.U32 R64, RZ, RZ, R17 ;  /* 0x000000ffff407224 */ /* 0x000fe200078e0011 */
[----:B------:R-:W-:Y:S01]  /*1aae0*/  MOV R51, R18 ;  /* 0x0000001200337202 */ /* 0x000fe20000000f00 */
[----:B------:R-:W-:Y:S01]  /*1aaf0*/  IMAD.MOV.U32 R50, RZ, RZ, R19 ;  /* 0x000000ffff327224 */ /* 0x000fe200078e0013 */
[----:B------:R-:W-:-:S15]  /*1ab00*/  LDSM.16.M88.4 R32, [R84+0x5800] ;  /* 0x005800005420783b */ /* 0x000fde0000000200 */
[----:B------:R-:W-:Y:S01]  /*1ab10*/  IMAD.MOV.U32 R229, RZ, RZ, R5 ;  /* 0x000000ffffe57224 */ /* 0x000fe200078e0005 */
[----:B------:R-:W-:Y:S01]  /*1ab20*/  MOV R119, R6 ;  /* 0x0000000600777202 */ /* 0x000fe20000000f00 */
[----:B------:R-:W-:Y:S02]  /*1ab30*/  IMAD.MOV.U32 R118, RZ, RZ, R7 ;  /* 0x000000ffff767224 */ /* 0x000fe400078e0007 */
[----:B------:R-:W-:Y:S02]  /*1ab40*/  IMAD.MOV.U32 R117, RZ, RZ, R4 ;  /* 0x000000ffff757224 */ /* 0x000fe400078e0004 */
[----:B-1----:R-:W-:Y:S01]  /*1ab50*/  HMMA.16816.F32 R4, R12, R40, R56 ;  /* 0x000000280c04723c */ /* 0x002fe20000001838 */
[----:B------:R-:W-:Y:S01]  /*1ab60*/  IMAD.MOV.U32 R49, RZ, RZ, R16 ;  /* 0x000000ffff317224 */ /* 0x000fe200078e0010 */
[----:B------:R-:W-:Y:S01]  /*1ab70*/  MOV R114, R11 ;  /* 0x0000000b00727202 */ /* 0x000fe20000000f00 */
[----:B------:R-:W-:Y:S01]  /*1ab80*/  IMAD.MOV.U32 R28, RZ, RZ, R116 ;  /* 0x000000ffff1c7224 */ /* 0x000fe200078e0074 */
[----:B------:R-:W1:Y:S01]  /*1ab90*/  LDSM.16.M88.4 R16, [R84+0x3800] ;  /* 0x003800005410783b */ /* 0x000e620000000200 */
[----:B------:R-:W-:-:S02]  /*1aba0*/  IMAD.MOV.U32 R116, RZ, RZ, R9 ;  /* 0x000000ffff747224 */ /* 0x000fc400078e0009 */
[----:B------:R-:W-:Y:S02]  /*1abb0*/  IMAD.MOV.U32 R115, RZ, RZ, R10 ;  /* 0x000000ffff737224 */ /* 0x000fe400078e000a */
[----:B------:R-:W-:Y:S02]  /*1abc0*/  IMAD.MOV.U32 R113, RZ, RZ, R8 ;  /* 0x000000ffff717224 */ /* 0x000fe400078e0008 */
[----:B------:R-:W-:Y:S08]  /*1abd0*/  LDSM.16.M88.4 R8, [R84+0x4000] ;  /* 0x004000005408783b */ /* 0x000ff00000000200 */
[----:B------:R-:W-:Y:S01]  /*1abe0*/  MOV R222, R4 ;  /* 0x0000000400de7202 */ /* 0x000fe20000000f00 */
[----:B------:R-:W-:Y:S01]  /*1abf0*/  IMAD.MOV.U32 R211, RZ, RZ, R5 ;  /* 0x000000ffffd37224 */ /* 0x000fe200078e0005 */
[----:B------:R-:W-:Y:S01]  /*1ac00*/  MOV R132, R7 ;  /* 0x0000000700847202 */ /* 0x000fe20000000f00 */
[----:B------:R-:W-:-:S02]  /*1ac10*/  IMAD.MOV.U32 R133, RZ, RZ, R6 ;  /* 0x000000ffff857224 */ /* 0x000fc400078e0006 */
[----:B------:R-:W4:Y:S01]  /*1ac20*/  LDSM.16.M88.4 R4, [R84+0x4800] ;  /* 0x004800005404783b */ /* 0x000f220000000200 */
[----:B--2---:R-:W-:Y:S01]  /*1ac30*/  HMMA.16816.F32 R212, R12, R20, R96 ;  /* 0x000000140cd4723c */ /* 0x004fe20000001860 */
[----:B------:R-:W-:-:S07]  /*1ac40*/  MOV R96, R28 ;  /* 0x0000001c00607202 */ /* 0x000fce0000000f00 */
[C---:B------:R-:W-:Y:S01]  /*1ac50*/  HMMA.16816.F32 R200, R12.reuse, R22, R72 ;  /* 0x000000160cc8723c */ /* 0x040fe20000001848 */
[----:B------:R-:W-:Y:S01]  /*1ac60*/  IMAD.MOV.U32 R73, RZ, RZ, R31 ;  /* 0x000000ffff497224 */ /* 0x000fe200078e001f */
[----:B------:R-:W-:Y:S01]  /*1ac70*/  MOV R74, R30 ;  /* 0x0000001e004a7202 */ /* 0x000fe20000000f00 */
[----:B------:R-:W-:Y:S01]  /*1ac80*/  IMAD.MOV.U32 R75, RZ, RZ, R29 ;  /* 0x000000ffff4b7224 */ /* 0x000fe200078e001d */
[----:B------:R-:W-:Y:S04]  /*1ac90*/  LDSM.16.M88.4 R20, [R84+0x6800] ;  /* 0x006800005414783b */ /* 0x000fe80000000200 */
[----:B------:R-:W2:Y:S01]  /*1aca0*/  LDSM.16.M88.4 R28, [R84+0x6000] ;  /* 0x00600000541c783b */ /* 0x000ea20000000200 */
[C---:B---3--:R-:W-:Y:S08]  /*1acb0*/  HMMA.16816.F32 R240, R12.reuse, R24, R100 ;  /* 0x000000180cf0723c */ /* 0x048ff00000001864 */
[----:B------:R-:W-:Y:S01]  /*1acc0*/  HMMA.16816.F32 R236, R12, R26, R76 ;  /* 0x0000001a0cec723c */ /* 0x000fe2000000184c */
[----:B------:R-:W3:Y:S01]  /*1acd0*/  LDSM.16.M88.4 R24, [R84+0x5000] ;  /* 0x005000005418783b */ /* 0x000ee20000000200 */
[----:B------:R-:W-:-:S06]  /*1ace0*/  IMAD.MOV.U32 R77, RZ, RZ, R116 ;  /* 0x000000ffff4d7224 */ /* 0x000fcc00078e0074 */
[----:B-1----:R-:W-:Y:S01]  /*1acf0*/  HMMA.16816.F32 R172, R12, R18, R68 ;  /* 0x000000120cac723c */ /* 0x002fe20000001844 */
[----:B------:R-:W-:Y:S01]  /*1ad00*/  MOV R70, R119 ;  /* 0x0000007700467202 */ /* 0x000fe20000000f00 */
[----:B------:R-:W-:Y:S01]  /*1ad10*/  IMAD.MOV.U32 R71, RZ, RZ, R118 ;  /* 0x000000ffff477224 */ /* 0x000fe200078e0076 */
[----:B------:R-:W-:-:S05]  /*1ad20*/  MOV R68, R117 ;  /* 0x0000007500447202 */ /* 0x000fca0000000f00 */
[C---:B----4-:R-:W-:Y:S08]  /*1ad30*/  HMMA.16816.F32 R56, R12.reuse, R4, R52 ;  /* 0x000000040c38723c */ /* 0x050ff00000001834 */
[C---:B------:R-:W-:Y:S08]  /*1ad40*/  HMMA.16816.F32 R116, R12.reuse, R8, R88 ;  /* 0x000000080c74723c */ /* 0x040ff00000001858 */
[C---:B------:R-:W-:Y:S01]  /*1ad50*/  HMMA.16816.F32 R52, R12.reuse, R6, R104 ;  /* 0x000000060c34723c */ /* 0x040fe20000001868 */
[----:B------:R-:W1:Y:S07]  /*1ad60*/  LDSM.16.M88.4 R4, [R84+0x8000] ;  /* 0x008000005404783b */ /* 0x000e6e0000000200 */
[C---:B------:R-:W-:Y:S08]  /*1ad70*/  HMMA.16816.F32 R104, R12.reuse, R32, R120 ;  /* 0x000000200c68723c */ /* 0x040ff00000001878 */
[C---:B------:R-:W-:Y:S01]  /*1ad80*/  HMMA.16816.F32 R88, R12.reuse, R34, R124 ;  /* 0x000000220c58723c */ /* 0x040fe2000000187c */
[----:B------:R-:W4:Y:S07]  /*1ad90*/  LDSM.16.M88.4 R32, [R84+0x9000] ;  /* 0x009000005420783b */ /* 0x000f2e0000000200 */
[C---:B--2---:R-:W-:Y:S08]  /*1ada0*/  HMMA.16816.F32 R176, R12.reuse, R30, R176 ;  /* 0x0000001e0cb0723c */ /* 0x044ff000000018b0 */
[C---:B------:R-:W-:Y:S01]  /*1adb0*/  HMMA.16816.F32 R184, R12.reuse, R16, R92 ;  /* 0x000000100cb8723c */ /* 0x040fe2000000185c */
[----:B------:R-:W-:Y:S01]  /*1adc0*/  MOV R72, R48 ;  /* 0x0000003000487202 */ /* 0x000fe20000000f00 */
[----:B------:R-:W-:Y:S01]  /*1add0*/  IMAD.MOV.U32 R97, RZ, RZ, R3 ;  /* 0x000000ffff617224 */ /* 0x000fe200078e0003 */
[----:B------:R-:W-:Y:S01]  /*1ade0*/  MOV R98, R2 ;  /* 0x0000000200627202 */ /* 0x000fe20000000f00 */
[----:B------:R-:W-:Y:S01]  /*1adf0*/  IMAD.MOV.U32 R99, RZ, RZ, R0 ;  /* 0x000000ffff637224 */ /* 0x000fe200078e0000 */
[----:B------:R-:W2:Y:S03]  /*1ae00*/  LDSM.16.M88.4 R16, [R84+0x7000] ;  /* 0x007000005410783b */ /* 0x000ea60000000200 */
[----:B---3--:R-:W-:Y:S01]  /*1ae10*/  HMMA.16816.F32 R92, R12, R26, R44 ;  /* 0x0000001a0c5c723c */ /* 0x008fe2000000182c */
[----:B------:R-:W3:Y:S02]  /*1ae20*/  LDSM.16.M88.4 R44, [R84+0x9800] ;  /* 0x00980000542c783b */ /* 0x000ee40000000200 */
[----:B------:R-:W-:Y:S01]  /*1ae30*/  IMAD.MOV.U32 R3, RZ, RZ, R178 ;  /* 0x000000ffff037224 */ /* 0x000fe200078e00b2 */
[----:B------:R-:W-:Y:S01]  /*1ae40*/  MOV R2, R179 ;  /* 0x000000b300027202 */ /* 0x000fe20000000f00 */
[----:B------:R-:W-:-:S03]  /*1ae50*/  IMAD.MOV.U32 R0, RZ, RZ, R176 ;  /* 0x000000ffff007224 */ /* 0x000fc600078e00b0 */
[C---:B------:R-:W-:Y:S01]  /*1ae60*/  HMMA.16816.F32 R248, R12.reuse, R42, R80 ;  /* 0x0000002a0cf8723c */ /* 0x040fe20000001850 */
        /* <DEDUP_REMOVED lines=13> */
[----:B------:R-:W-:Y:S01]  /*1af40*/  IMAD.MOV.U32 R83, RZ, RZ, R50 ;  /* 0x000000ffff537224 */ /* 0x000fe200078e0032 */
[----:B------:R-:W-:Y:S01]  /*1af50*/  MOV R80, R49 ;  /* 0x0000003100507202 */ /* 0x000fe20000000f00 */
[----:B------:R-:W5:Y:S04]  /*1af60*/  LDSM.16.M88.4 R8, [R84+0x7800] ;  /* 0x007800005408783b */ /* 0x000f680000000200 */
[----:B------:R-:W5:Y:S01]  /*1af70*/  LDSM.16.M88.4 R40, [R84+0x8800] ;  /* 0x008800005428783b */ /* 0x000f620000000200 */
[C---:B------:R-:W-:Y:S03]  /*1af80*/  HMMA.16816.F32 R48, R12.reuse, R24, R108 ;  /* 0x000000180c30723c */ /* 0x040fe6000000186c */
[----:B------:R-:W-:Y:S05]  /*1af90*/  LDSM.16.M88.4 R24, [R65+0x2800] ;  /* 0x002800004118783b */ /* 0x000fea0000000200 */
[C---:B-1----:R-:W-:Y:S08]  /*1afa0*/  HMMA.16816.F32 R108, R12.reuse, R4, R216 ;  /* 0x000000040c6c723c */ /* 0x042ff000000018d8 */
[C---:B------:R-:W-:Y:S08]  /*1afb0*/  HMMA.16816.F32 R120, R12.reuse, R6, R232 ;  /* 0x000000060c78723c */ /* 0x040ff000000018e8 */
[C---:B----4-:R-:W-:Y:S08]  /*1afc0*/  HMMA.16816.F32 R4, R12.reuse, R34, R176 ;  /* 0x000000220c04723c */ /* 0x050ff000000018b0 */
[C---:B------:R-:W-:Y:S01]  /*1afd0*/  HMMA.16816.F32 R100, R12.reuse, R28, R128 ;  /* 0x0000001c0c64723c */ /* 0x040fe20000001880 */
[----:B------:R-:W-:Y:S01]  /*1afe0*/  MOV R128, R96 ;  /* 0x0000006000807202 */ /* 0x000fe20000000f00 */
[----:B------:R-:W-:Y:S01]  /*1aff0*/  IMAD.MOV.U32 R129, RZ, RZ, R97 ;  /* 0x000000ffff817224 */ /* 0x000fe200078e0061 */
[----:B------:R-:W-:Y:S01]  /*1b000*/  MOV R130, R98 ;  /* 0x0000006200827202 */ /* 0x000fe20000000f00 */
[----:B------:R-:W-:Y:S01]  /*1b010*/  IMAD.MOV.U32 R131, RZ, RZ, R99 ;  /* 0x000000ffff837224 */ /* 0x000fe200078e0063 */
[----:B------:R-:W-:Y:S03]  /*1b020*/  LDSM.16.M88.4 R28, [R65+0x2000] ;  /* 0x00200000411c783b */ /* 0x000fe60000000200 */
[----:B------:R-:W-:Y:S01]  /*1b030*/  HMMA.16816.F32 R96, R12, R20, R168 ;  /* 0x000000140c60723c */ /* 0x000fe200000018a8 */
        /* <DEDUP_REMOVED lines=14> */
[----:B------:R-:W-:Y:S07]  /*1b120*/  LDSM.16.M88.4 R20, [R65+0x3000] ;  /* 0x003000004114783b */ /* 0x000fee0000000200 */
[----:B---3--:R-:W-:Y:S01]  /*1b130*/  HMMA.16816.F32 R4, R12, R44, R180 ;  /* 0x0000002c0c04723c */ /* 0x008fe200000018b4 */
[----:B------:R-:W-:Y:S01]  /*1b140*/  MOV R192, R68 ;  /* 0x0000004400c07202 */ /* 0x000fe20000000f00 */
[----:B------:R-:W-:Y:S01]  /*1b150*/  IMAD.MOV.U32 R193, RZ, RZ, R69 ;  /* 0x000000ffffc17224 */ /* 0x000fe200078e0045 */
[----:B------:R-:W-:Y:S01]  /*1b160*/  MOV R194, R70 ;  /* 0x0000004600c27202 */ /* 0x000fe20000000f00 */
[----:B------:R-:W-:-:S04]  /*1b170*/  IMAD.MOV.U32 R195, RZ, RZ, R71 ;  /* 0x000000ffffc37224 */ /* 0x000fc800078e0047 */
[C---:B-----5:R-:W-:Y:S08]  /*1b180*/  HMMA.16816.F32 R68, R12.reuse, R8, R196 ;  /* 0x000000080c44723c */ /* 0x060ff000000018c4 */
[----:B------:R-:W-:Y:S01]  /*1b190*/  HMMA.16816.F32 R60, R12, R10, R204 ;  /* 0x0000000a0c3c723c */ /* 0x000fe200000018cc */
[----:B------:R1:W2:Y:S02]  /*1b1a0*/  LDSM.16.M88.4 R8, [R229] ;  /* 0x00000000e508783b */ /* 0x0002a40000000200 */
[----:B------:R-:W-:Y:S01]  /*1b1b0*/  MOV R183, R4 ;  /* 0x0000000400b77202 */ /* 0x000fe20000000f00 */
[----:B------:R-:W-:Y:S01]  /*1b1c0*/  IMAD.MOV.U32 R182, RZ, RZ, R5 ;  /* 0x000000ffffb67224 */ /* 0x000fe200078e0005 */
[----:B------:R-:W-:Y:S01]  /*1b1d0*/  MOV R181, R6 ;  /* 0x0000000600b57202 */ /* 0x000fe20000000f00 */
[----:B------:R-:W-:-:S02]  /*1b1e0*/  IMAD.MOV.U32 R180, RZ, RZ, R7 ;  /* 0x000000ffffb47224 */ /* 0x000fc400078e0007 */
[C---:B------:R-:W-:Y:S08]  /*1b1f0*/  HMMA.16816.F32 R4, R12.reuse, R46, R192 ;  /* 0x0000002e0c04723c */ /* 0x040ff000000018c0 */
[C---:B------:R-:W-:Y:S08]  /*1b200*/  HMMA.16816.F32 R124, R12.reuse, R40, R244 ;  /* 0x000000280c7c723c */ /* 0x040ff000000018f4 */
[----:B------:R-:W-:Y:S01]  /*1b210*/  HMMA.16816.F32 R76, R12, R16, R188 ;  /* 0x000000100c4c723c */ /* 0x000fe200000018bc */
[----:B------:R-:W-:Y:S01]  /*1b220*/  MOV R188, R222 ;  /* 0x000000de00bc7202 */ /* 0x000fe20000000f00 */
[----:B------:R-:W-:Y:S01]  /*1b230*/  LDSM.16.M88.4 R16, [R65+0x3800] ;  /* 0x003800004110783b */ /* 0x000fe20000000200 */
[----:B-1----:R-:W-:Y:S01]  /*1b240*/  MOV R229, R6 ;  /* 0x0000000600e57202 */ /* 0x002fe20000000f00 */
[----:B------:R-:W-:-:S04]  /*1b250*/  IMAD.MOV.U32 R222, RZ, RZ, R7 ;  /* 0x000000ffffde7224 */ /* 0x000fc800078e0007 */
[C---:B------:R-:W-:Y:S01]  /*1b260*/  HMMA.16816.F32 R244, R12.reuse, R32, R168 ;  /* 0x000000200cf4723c */ /* 0x040fe200000018a8 */
[----:B------:R-:W1:Y:S07]  /*1b270*/  LDSM.16.M88.4 R32, [R65+0x4000] ;  /* 0x004000004120783b */ /* 0x000e6e0000000200 */
[----:B------:R-:W-:Y:S01]  /*1b280*/  HMMA.16816.F32 R128, R12, R42, R128 ;  /* 0x0000002a0c80723c */ /* 0x000fe20000001880 */
[----:B------:R-:W-:Y:S01]  /*1b290*/  MOV R13, R4 ;  /* 0x00000004000d7202 */ /* 0x000fe20000000f00 */
[----:B------:R-:W-:Y:S01]  /*1b2a0*/  IMAD.MOV.U32 R12, RZ, RZ, R5 ;  /* 0x000000ffff0c7224 */ /* 0x000fe200078e0005 */
[----:B------:R-:W-:Y:S01]  /*1b2b0*/  MOV R190, R133 ;  /* 0x0000008500be7202 */ /* 0x000fe20000000f00 */
[----:B------:R-:W3:Y:S01]  /*1b2c0*/  LDSM.16.M88.4 R4, [R65+0x4800] ;  /* 0x004800004104783b */ /* 0x000ee20000000200 */
[----:B------:R-:W-:-:S02]  /*1b2d0*/  IMAD.MOV.U32 R189, RZ, RZ, R211 ;  /* 0x000000ffffbd7224 */ /* 0x000fc400078e00d3 */
[----:B------:R-:W-:Y:S01]  /*1b2e0*/  IMAD.MOV.U32 R191, RZ, RZ, R132 ;  /* 0x000000ffffbf7224 */ /* 0x000fe200078e0084 */
[----:B------:R-:W-:Y:S01]  /*1b2f0*/  MOV R169, R64 ;  /* 0x0000004000a97202 */ /* 0x000fe20000000f00 */
[----:B------:R-:W-:Y:S01]  /*1b300*/  IMAD.MOV.U32 R170, RZ, RZ, R3 ;  /* 0x000000ffffaa7224 */ /* 0x000fe200078e0003 */
[----:B------:R-:W-:Y:S01]  /*1b310*/  MOV R171, R2 ;  /* 0x0000000200ab7202 */ /* 0x000fe20000000f00 */
[----:B------:R-:W-:Y:S01]  /*1b320*/  IMAD.MOV.U32 R168, RZ, RZ, R0 ;  /* 0x000000ffffa87224 */ /* 0x000fe200078e0000 */
[C---:B--2---:R-:W-:Y:S01]  /*1b330*/  HMMA.16816.F32 R232, R8.reuse, R22, R200 ;  /* 0x0000001608e8723c */ /* 0x044fe200000018c8 */
[----:B------:R-:W-:Y:S07]  /*1b340*/  LDSM.16.M88.4 R40, [R65+0x5000] ;  /* 0x005000004128783b */ /* 0x000fee0000000200 */
[C---:B------:R-:W-:Y:S08]  /*1b350*/  HMMA.16816.F32 R44, R8.reuse, R28, R188 ;  /* 0x0000001c082c723c */ /* 0x040ff000000018bc */
[C---:B------:R-:W-:Y:S08]  /*1b360*/  HMMA.16816.F32 R28, R8.reuse, R30, R248 ;  /* 0x0000001e081c723c */ /* 0x040ff000000018f8 */
[----:B------:R-:W-:Y:S03]  /*1b370*/  HMMA.16816.F32 R248, R8, R24, R240 ;  /* 0x0000001808f8723c */ /* 0x000fe600000018f0 */
[----:B------:R-:W-:Y:S01]  /*1b380*/  MOV R64, R44 ;  /* 0x0000002c00407202 */ /* 0x000fe20000000f00 */
[----:B------:R-:W-:Y:S01]  /*1b390*/  IMAD.MOV.U32 R3, RZ, RZ, R45 ;  /* 0x000000ffff037224 */ /* 0x000fe200078e002d */
[----:B------:R-:W-:Y:S01]  /*1b3a0*/  MOV R2, R46 ;  /* 0x0000002e00027202 */ /* 0x000fe20000000f00 */
[----:B------:R-:W-:-:S02]  /*1b3b0*/  IMAD.MOV.U32 R0, RZ, RZ, R47 ;  /* 0x000000ffff007224 */ /* 0x000fc400078e002f */
[C---:B------:R-:W-:Y:S01]  /*1b3c0*/  HMMA.16816.F32 R240, R8.reuse, R26, R236 ;  /* 0x0000001a08f0723c */ /* 0x040fe200000018ec */
[----:B------:R-:W2:Y:S02]  /*1b3d0*/  LDSM.16.M88.4 R44, [R65+0x5800] ;  /* 0x00580000412c783b */ /* 0x000ea40000000200 */
[----:B------:R-:W-:Y:S01]  /*1b3e0*/  MOV R211, R28 ;  /* 0x0000001c00d37202 */ /* 0x000fe20000000f00 */
[----:B------:R-:W-:Y:S01]  /*1b3f0*/  IMAD.MOV.U32 R133, RZ, RZ, R29 ;  /* 0x000000ffff857224 */ /* 0x000fe200078e001d */
[----:B------:R-:W-:Y:S01]  /*1b400*/  MOV R132, R30 ;  /* 0x0000001e00847202 */ /* 0x000fe20000000f00 */
[----:B------:R-:W-:Y:S01]  /*1b410*/  IMAD.MOV.U32 R84, RZ, RZ, R31 ;  /* 0x000000ffff547224 */ /* 0x000fe200078e001f */
[----:B------:R-:W-:Y:S01]  /*1b420*/  LDSM.16.M88.4 R24, [R65+0x6800] ;  /* 0x006800004118783b */ /* 0x000fe20000000200 */
[C---:B-1----:R-:W-:Y:S01]  /*1b430*/  HMMA.16816.F32 R204, R8.reuse, R32, R116 ;  /* 0x0000002008cc723c */ /* 0x042fe20000001874 */
[----:B------:R-:W-:Y:S01]  /*1b440*/  MOV R32, R183 ;  /* 0x000000b700207202 */ /* 0x000fe20000000f00 */
[----:B------:R-:W-:Y:S01]  /*1b450*/  IMAD.MOV.U32 R33, RZ, RZ, R182 ;  /* 0x000000ffff217224 */ /* 0x000fe200078e00b6 */
[----:B------:R-:W-:Y:S01]  /*1b460*/  MOV R116, R181 ;  /* 0x000000b500747202 */ /* 0x000fe20000000f00 */
[----:B------:R-:W-:Y:S01]  /*1b470*/  IMAD.MOV.U32 R117, RZ, RZ, R180 ;  /* 0x000000ffff757224 */ /* 0x000fe200078e00b4 */
[----:B------:R-:W1:Y:S03]  /*1b480*/  LDSM.16.M88.4 R28, [R65+0x6000] ;  /* 0x00600000411c783b */ /* 0x000e660000000200 */
[C---:B------:R-:W-:Y:S01]  /*1b490*/  HMMA.16816.F32 R236, R8.reuse, R20, R212 ;  /* 0x0000001408ec723c */ /* 0x040fe200000018d4 */
[----:B------:R-:W4:Y:S07]  /*1b4a0*/  LDSM.16.M88.4 R20, [R65+0x7000] ;  /* 0x007000004114783b */ /* 0x000f2e0000000200 */
[C---:B---3--:R-:W-:Y:S08]  /*1b4b0*/  HMMA.16816.F32 R188, R8.reuse, R4, R56 ;  /* 0x0000000408bc723c */ /* 0x048ff00000001838 */
[----:B------:R-:W-:Y:S01]  /*1b4c0*/  HMMA.16816.F32 R180, R8, R6, R52 ;  /* 0x0000000608b4723c */ /* 0x000fe20000001834 */
[----:B------:R-:W3:Y:S01]  /*1b4d0*/  LDSM.16.M88.4 R4, [R65+0x8800] ;  /* 0x008800004104783b */ /* 0x000ee20000000200 */
[----:B------:R-:W-:Y:S01]  /*1b4e0*/  MOV R118, R13 ;  /* 0x0000000d00767202 */ /* 0x000fe20000000f00 */
[----:B------:R-:W-:-:S02]  /*1b4f0*/  IMAD.MOV.U32 R119, RZ, RZ, R12 ;  /* 0x000000ffff777224 */ /* 0x000fc400078e000c */
[----:B------:R-:W5:Y:S03]  /*1b500*/  LDSM.16.M88.4 R12, [R65+0x8000] ;  /* 0x00800000410c783b */ /* 0x000f660000000200 */
[----:B------:R-:W-:Y:S01]  /*1b510*/  HMMA.16816.F32 R212, R8, R18, R172 ;  /* 0x0000001208d4723c */ /* 0x000fe200000018ac */
[----:B------:R-:W-:Y:S01]  /*1b520*/  MOV R56, R32 ;  /* 0x0000002000387202 */ /* 0x000fe20000000f00 */
[----:B------:R-:W-:-:S06]  /*1b530*/  IMAD.MOV.U32 R57, RZ, RZ, R33 ;  /* 0x000000ffff397224 */ /* 0x000fcc00078e0021 */
[C---:B------:R-:W-:Y:S01]  /*1b540*/  HMMA.16816.F32 R216, R8.reuse, R16, R184 ;  /* 0x0000001008d8723c */ /* 0x040fe200000018b8 */
[----:B------:R-:W-:Y:S07]  /*1b550*/  LDSM.16.M88.4 R16, [R65+0x7800] ;  /* 0x007800004110783b */ /* 0x000fee0000000200 */
[C---:B--2---:R-:W-:Y:S08]  /*1b560*/  HMMA.16816.F32 R200, R8.reuse, R44, R104 ;  /* 0x0000002c08c8723c */ /* 0x044ff00000001868 */
[C---:B-1----:R-:W-:Y:S08]  /*1b570*/  HMMA.16816.F32 R172, R8.reuse, R28, R100 ;  /* 0x0000001c08ac723c */ /* 0x042ff00000001864 */
[C---:B------:R-:W-:Y:S01]  /*1b580*/  HMMA.16816.F32 R196, R8.reuse, R34, R112 ;  /* 0x0000002208c4723c */ /* 0x040fe20000001870 */
[----:B------:R-:W-:Y:S01]  /*1b590*/  MOV R112, R179 ;  /* 0x000000b300707202 */ /* 0x000fe20000000f00 */
[----:B------:R-:W-:Y:S01]  /*1b5a0*/  IMAD.MOV.U32 R113, RZ, RZ, R178 ;  /* 0x000000ffff717224 */ /* 0x000fe200078e00b2 */
[----:B------:R-:W-:Y:S01]  /*1b5b0*/  MOV R114, R177 ;  /* 0x000000b100727202 */ /* 0x000fe20000000f00 */
[----:B------:R-:W-:Y:S01]  /*1b5c0*/  IMAD.MOV.U32 R115, RZ, RZ, R176 ;  /* 0x000000ffff737224 */ /* 0x000fe200078e00b0 */
[----:B------:R-:W-:Y:S03]  /*1b5d0*/  LDSM.16.M88.4 R32, [R86+0x2000] ;  /* 0x002000005620783b */ /* 0x000fe60000000200 */
[C---:B------:R-:W-:Y:S01]  /*1b5e0*/  HMMA.16816.F32 R184, R8.reuse, R46, R88 ;  /* 0x0000002e08b8723c */ /* 0x040fe20000001858 */
[----:B------:R-:W1:Y:S07]  /*1b5f0*/  LDSM.16.M88.4 R44, [R65+0x9800] ;  /* 0x00980000412c783b */ /* 0x000e6e0000000200 */
[C---:B----4-:R-:W-:Y:S08]  /*1b600*/  HMMA.16816.F32 R104, R8.reuse, R20, R76 ;  /* 0x000000140868723c */ /* 0x050ff0000000184c */
[C---:B------:R-:W-:Y:S08]  /*1b610*/  HMMA.16816.F32 R100, R8.reuse, R22, R72 ;  /* 0x000000160864723c */ /* 0x040ff00000001848 */
[C---:B------:R-:W-:Y:S08]  /*1b620*/  HMMA.16816.F32 R192, R8.reuse, R42, R92 ;  /* 0x0000002a08c0723c */ /* 0x040ff0000000185c */
[C---:B------:R-:W-:Y:S01]  /*1b630*/  HMMA.16816.F32 R168, R8.reuse, R30, R168 ;  /* 0x0000001e08a8723c */ /* 0x040fe200000018a8 */
[----:B------:R-:W-:Y:S01]  /*1b640*/  LDSM.16.M88.4 R28, [R86+0x2800] ;  /* 0x00280000561c783b */ /* 0x000fe20000000200 */
[----:B------:R-:W-:Y:S01]  /*1b650*/  MOV R58, R116 ;  /* 0x00000074003a7202 */ /* 0x000fe20000000f00 */
[----:B------:R-:W-:Y:S01]  /*1b660*/  IMAD.MOV.U32 R59, RZ, RZ, R117 ;  /* 0x000000ffff3b7224 */ /* 0x000fe200078e0075 */
[----:B------:R-:W-:Y:S01]  /*1b670*/  MOV R52, R118 ;  /* 0x0000007600347202 */ /* 0x000fe20000000f00 */
[----:B------:R-:W-:Y:S01]  /*1b680*/  IMAD.MOV.U32 R53, RZ, RZ, R119 ;  /* 0x000000ffff357224 */ /* 0x000fe200078e0077 */
[----:B------:R-:W-:Y:S01]  /*1b690*/  MOV R54, R229 ;  /* 0x000000e500367202 */ /* 0x000fe20000000f00 */
[----:B------:R-:W-:Y:S01]  /*1b6a0*/  IMAD.MOV.U32 R55, RZ, RZ, R222 ;  /* 0x000000ffff377224 */ /* 0x000fe200078e00de */
[C---:B---3--:R-:W-:Y:S01]  /*1b6b0*/  HMMA.16816.F32 R76, R8.reuse, R4, R124 ;  /* 0x00000004084c723c */ /* 0x048fe2000000187c */
[----:B------:R-:W-:Y:S07]  /*1b6c0*/  LDSM.16.M88.4 R20, [R86+0x3800] ;  /* 0x003800005614783b */ /* 0x000fee0000000200 */
[C---:B------:R-:W-:Y:S01]  /*1b6d0*/  HMMA.16816.F32 R72, R8.reuse, R6, R128 ;  /* 0x000000060848723c */ /* 0x040fe20000001880 */
[----:B------:R-:W2:Y:S07]  /*1b6e0*/  LDSM.16.M88.4 R4, [R39] ;  /* 0x000000002704783b */ /* 0x000eae0000000200 */
[----:B------:R-:W-:Y:S01]  /*1b6f0*/  HMMA.16816.F32 R176, R8, R40, R48 ;  /* 0x0000002808b0723c */ /* 0x000fe20000001830 */
[----:B------:R-:W3:Y:S01]  /*1b700*/  LDSM.16.M88.4 R40, [R65+0x9000] ;  /* 0x009000004128783b */ /* 0x000ee20000000200 */
[----:B------:R-:W-:Y:S01]  /*1b710*/  MOV R48, R112 ;  /* 0x0000007000307202 */ /* 0x000fe20000000f00 */
[----:B------:R-:W-:Y:S01]  /*1b720*/  IMAD.MOV.U32 R49, RZ, RZ, R113 ;  /* 0x000000ffff317224 */ /* 0x000fe200078e0071 */
[----:B------:R-:W-:Y:S01]  /*1b730*/  MOV R50, R114 ;  /* 0x0000007200327202 */ /* 0x000fe20000000f00 */
[----:B------:R-:W-:-:S03]  /*1b740*/  IMAD.MOV.U32 R51, RZ, RZ, R115 ;  /* 0x000000ffff337224 */ /* 0x000fc600078e0073 */
[C---:B------:R-:W-:Y:S08]  /*1b750*/  HMMA.16816.F32 R116, R8.reuse, R24, R96 ;  /* 0x000000180874723c */ /* 0x040ff00000001860 */
[C---:B------:R-:W-:Y:S01]  /*1b760*/  HMMA.16816.F32 R112, R8.reuse, R26, R80 ;  /* 0x0000001a0870723c */ /* 0x040fe20000001850 */
[----:B------:R-:W4:Y:S07]  /*1b770*/  LDSM.16.M88.4 R24, [R86+0x3000] ;  /* 0x003000005618783b */ /* 0x000f2e0000000200 */
[----:B-----5:R-:W-:Y:S01]  /*1b780*/  HMMA.16816.F32 R80, R8, R14, R120 ;  /* 0x0000000e0850723c */ /* 0x020fe20000001878 */
        /* <DEDUP_REMOVED lines=10> */
[C---:B-1----:R-:W-:Y:S08]  /*1b830*/  HMMA.16816.F32 R56, R8.reuse, R44, R56 ;  /* 0x0000002c0838723c */ /* 0x042ff00000001838 */
[C---:B------:R-:W-:Y:S08]  /*1b840*/  HMMA.16816.F32 R52, R8.reuse, R46, R52 ;  /* 0x0000002e0834723c */ /* 0x040ff00000001834 */
[C---:B------:R-:W-:Y:S08]  /*1b850*/  HMMA.16816.F32 R96, R8.reuse, R16, R68 ;  /* 0x000000100860723c */ /* 0x040ff00000001844 */
[----:B------:R-:W-:Y:S01]  /*1b860*/  HMMA.16816.F32 R92, R8, R18, R60 ;  /* 0x00000012085c723c */ /* 0x000fe2000000183c */
[----:B------:R-:W1:Y:S07]  /*1b870*/  LDSM.16.M88.4 R16, [R86+0x4000] ;  /* 0x004000005610783b */ /* 0x000e6e0000000200 */
[----:B--2---:R-:W-:Y:S08]  /*1b880*/  HMMA.16816.F32 R44, R4, R32, R120 ;  /* 0x00000020042c723c */ /* 0x004ff00000001878 */
[C---:B---3--:R-:W-:Y:S08]  /*1b890*/  HMMA.16816.F32 R68, R8.reuse, R40, R244 ;  /* 0x000000280844723c */ /* 0x048ff000000018f4 */
[----:B------:R-:W-:Y:S01]  /*1b8a0*/  HMMA.16816.F32 R60, R8, R42, R48 ;  /* 0x0000002a083c723c */ /* 0x000fe20000001830 */
[----:B------:R-:W-:Y:S07]  /*1b8b0*/  LDSM.16.M88.4 R48, [R86+0x5000] ;  /* 0x005000005630783b */ /* 0x000fee0000000200 */
[C---:B------:R-:W-:Y:S08]  /*1b8c0*/  HMMA.16816.F32 R40, R4.reuse, R34, R108 ;  /* 0x000000220428723c */ /* 0x040ff0000000186c */
[C---:B------:R-:W-:Y:S01]  /*1b8d0*/  HMMA.16816.F32 R8, R4.reuse, R28, R248 ;  /* 0x0000001c0408723c */ /* 0x040fe200000018f8 */
[----:B------:R-:W-:Y:S04]  /*1b8e0*/  STL.64 [R1+0x158], R44 ;  /* 0x0001582c01007387 */ /* 0x000fe80000100a00 */
[----:B------:R-:W-:Y:S03]  /*1b8f0*/  STL.64 [R1+0x160], R46 ;  /* 0x0001602e01007387 */ /* 0x000fe60000100a00 */
[C---:B------:R-:W-:Y:S01]  /*1b900*/  HMMA.16816.F32 R32, R4.reuse, R30, R240 ;  /* 0x0000001e0420723c */ /* 0x040fe200000018f0 */
[----:B------:R-:W2:Y:S04]  /*1b910*/  LDSM.16.M88.4 R44, [R86+0x5800] ;  /* 0x00580000562c783b */ /* 0x000ea80000000200 */
[----:B------:R-:W-:Y:S03]  /*1b920*/  STL.64 [R1+0x148], R40 ;  /* 0x0001482801007387 */ /* 0x000fe60000100a00 */
[C---:B----4-:R-:W-:Y:S01]  /*1b930*/  HMMA.16816.F32 R28, R4.reuse, R24, R236 ;  /* 0x00000018041c723c */ /* 0x050fe200000018ec */
[----:B------:R-:W-:Y:S04]  /*1b940*/  STL.64 [R1+0x150], R42 ;  /* 0x0001502a01007387 */ /* 0x000fe80000100a00 */
[----:B------:R-:W-:Y:S04]  /*1b950*/  STL.64 [R1+0x138], R8 ;  /* 0x0001380801007387 */ /* 0x000fe80000100a00 */
[----:B------:R3:W-:Y:S04]  /*1b960*/  STL.64 [R1+0x140], R10 ;  /* 0x0001400a01007387 */ /* 0x0007e80000100a00 */
[----:B------:R-:W-:Y:S04]  /*1b970*/  STL.64 [R1+0x128], R32 ;  /* 0x0001282001007387 */ /* 0x000fe80000100a00 */
[----:B------:R-:W-:Y:S04]  /*1b980*/  STL.64 [R1+0x130], R34 ;  /* 0x0001302201007387 */ /* 0x000fe80000100a00 */
[----:B------:R-:W4:Y:S01]  /*1b990*/  LDSM.16.M88.4 R40, [R86+0x6000] ;  /* 0x006000005628783b */ /* 0x000f220000000200 */
[C---:B---3--:R-:W-:Y:S03]  /*1b9a0*/  HMMA.16816.F32 R8, R4.reuse, R26, R232 ;  /* 0x0000001a0408723c */ /* 0x048fe600000018e8 */
[----:B------:R-:W-:Y:S04]  /*1b9b0*/  STL.64 [R1+0x118], R28 ;  /* 0x0001181c01007387 */ /* 0x000fe80000100a00 */
[----:B------:R-:W-:Y:S01]  /*1b9c0*/  STL.64 [R1+0x120], R30 ;  /* 0x0001201e01007387 */ /* 0x000fe20000100a00 */
[C---:B------:R-:W-:Y:S03]  /*1b9d0*/  HMMA.16816.F32 R24, R4.reuse, R20, R216 ;  /* 0x000000140418723c */ /* 0x040fe600000018d8 */
[----:B------:R-:W3:Y:S04]  /*1b9e0*/  LDSM.16.M88.4 R32, [R86+0x6800] ;  /* 0x006800005620783b */ /* 0x000ee80000000200 */
[----:B------:R-:W5:Y:S01]  /*1b9f0*/  LDSM.16.M88.4 R28, [R86+0x7000] ;  /* 0x00700000561c783b */ /* 0x000f620000000200 */
[C---:B------:R-:W-:Y:S03]  /*1ba00*/  HMMA.16816.F32 R20, R4.reuse, R22, R212 ;  /* 0x000000160414723c */ /* 0x040fe600000018d4 */
[----:B------:R-:W-:Y:S04]  /*1ba10*/  STL.64 [R1+0x108], R8 ;  /* 0x0001080801007387 */ /* 0x000fe80000100a00 */
[----:B------:R1:W-:Y:S04]  /*1ba20*/  STL.64 [R1+0x110], R10 ;  /* 0x0001100a01007387 */ /* 0x0003e80000100a00 */
[----:B------:R-:W-:Y:S04]  /*1ba30*/  STL.64 [R1+0xf8], R24 ;  /* 0x0000f81801007387 */ /* 0x000fe80000100a00 */
[----:B------:R-:W-:Y:S01]  /*1ba40*/  STL.64 [R1+0x100], R26 ;  /* 0x0001001a01007387 */ /* 0x000fe20000100a00 */
[C---:B-1----:R-:W-:Y:S03]  /*1ba50*/  HMMA.16816.F32 R8, R4.reuse, R16, R204 ;  /* 0x000000100408723c */ /* 0x042fe600000018cc */
[----:B------:R-:W-:Y:S04]  /*1ba60*/  STL.64 [R1+0xe8], R20 ;  /* 0x0000e81401007387 */ /* 0x000fe80000100a00 */
[----:B------:R-:W-:Y:S01]  /*1ba70*/  STL.64 [R1+0xf0], R22 ;  /* 0x0000f01601007387 */ /* 0x000fe20000100a00 */
[C---:B------:R-:W-:Y:S03]  /*1ba80*/  HMMA.16816.F32 R16, R4.reuse, R18, R196 ;  /* 0x000000120410723c */ /* 0x040fe600000018c4 */
[----:B------:R-:W1:Y:S04]  /*1ba90*/  LDSM.16.M88.4 R24, [R86+0x7800] ;  /* 0x007800005618783b */ /* 0x000e680000000200 */
[----:B------:R-:W1:Y:S04]  /*1baa0*/  LDSM.16.M88.4 R20, [R86+0x8000] ;  /* 0x008000005614783b */ /* 0x000e680000000200 */
[----:B------:R-:W-:Y:S04]  /*1bab0*/  STL.64 [R1+0xd8], R8 ;  /* 0x0000d80801007387 */ /* 0x000fe80000100a00 */
[----:B------:R4:W-:Y:S04]  /*1bac0*/  STL.64 [R1+0xe0], R10 ;  /* 0x0000e00a01007387 */ /* 0x0009e80000100a00 */
[----:B------:R-:W-:Y:S04]  /*1bad0*/  STL.64 [R1+0xc8], R16 ;  /* 0x0000c81001007387 */ /* 0x000fe80000100a00 */
[----:B------:R-:W-:Y:S01]  /*1bae0*/  STL.64 [R1+0xd0], R18 ;  /* 0x0000d01201007387 */ /* 0x000fe20000100a00 */
[C---:B--2---:R-:W-:Y:S03]  /*1baf0*/  HMMA.16816.F32 R108, R4.reuse, R44, R200 ;  /* 0x0000002c046c723c */ /* 0x044fe600000018c8 */
[----:B------:R-:W2:Y:S05]  /*1bb00*/  LDSM.16.M88.4 R16, [R86+0x8800] ;  /* 0x008800005610783b */ /* 0x000eaa0000000200 */
[C---:B----4-:R-:W-:Y:S08]  /*1bb10*/  HMMA.16816.F32 R8, R4.reuse, R12, R188 ;  /* 0x0000000c0408723c */ /* 0x050ff000000018bc */
[C---:B------:R-:W-:Y:S11]  /*1bb20*/  HMMA.16816.F32 R12, R4.reuse, R14, R180 ;  /* 0x0000000e040c723c */ /* 0x040ff600000018b4 */
[----:B------:R-:W-:Y:S04]  /*1bb30*/  STL.64 [R1+0xb8], R8 ;  /* 0x0000b80801007387 */ /* 0x000fe80000100a00 */
[----:B------:R4:W-:Y:S04]  /*1bb40*/  STL.64 [R1+0xc0], R10 ;  /* 0x0000c00a01007387 */ /* 0x0009e80000100a00 */
[----:B------:R-:W-:Y:S04]  /*1bb50*/  STL.64 [R1+0xa8], R12 ;  /* 0x0000a80c01007387 */ /* 0x000fe80000100a00 */
[----:B------:R-:W-:Y:S04]  /*1bb60*/  STL.64 [R1+0xb0], R14 ;  /* 0x0000b00e01007387 */ /* 0x000fe80000100a00 */
[----:B------:R-:W2:Y:S01]  /*1bb70*/  LDSM.16.M88.4 R12, [R86+0x9000] ;  /* 0x00900000560c783b */ /* 0x000ea20000000200 */
[C---:B----4-:R-:W-:Y:S08]  /*1bb80*/  HMMA.16816.F32 R8, R4.reuse, R48, R176 ;  /* 0x000000300408723c */ /* 0x050ff000000018b0 */
[----:B------:R-:W-:Y:S11]  /*1bb90*/  HMMA.16816.F32 R48, R4, R50, R192 ;  /* 0x000000320430723c */ /* 0x000ff600000018c0 */
[----:B------:R-:W-:Y:S04]  /*1bba0*/  STL.64 [R1+0x98], R8 ;  /* 0x0000980801007387 */ /* 0x000fe80000100a00 */
[----:B------:R-:W-:Y:S04]  /*1bbb0*/  STL.64 [R1+0xa0], R10 ;  /* 0x0000a00a01007387 */ /* 0x000fe80000100a00 */
[----:B------:R-:W-:Y:S04]  /*1bbc0*/  STL.64 [R1+0x88], R48 ;  /* 0x0000883001007387 */ /* 0x000fe80000100a00 */
[----:B------:R4:W-:Y:S04]  /*1bbd0*/  STL.64 [R1+0x90], R50 ;  /* 0x0000903201007387 */ /* 0x0009e80000100a00 */
[----:B------:R-:W2:Y:S01]  /*1bbe0*/  LDSM.16.M88.4 R8, [R86+0x9800] ;  /* 0x009800005608783b */ /* 0x000ea20000000200 */
[----:B------:R-:W-:Y:S01]  /*1bbf0*/  IADD3 R127, PT, PT, R221, -0x2, RZ ;  /* 0xfffffffedd7f7810 */ /* 0x000fe20007ffe0ff */
[----:B------:R-:W-:-:S04]  /*1bc00*/  DEPBAR.LE SB0, 0x0 ;  /* 0x000080000000791a */ /* 0x000fc80000000000 */
[----:B------:R1:W-:Y:S01]  /*1bc10*/  STL.64 [R1+0x78], R108 ;  /* 0x0000786c01007387 */ /* 0x0003e20000100a00 */
[C---:B----4-:R-:W-:Y:S08]  /*1bc20*/  HMMA.16816.F32 R48, R4.reuse, R46, R184 ;  /* 0x0000002e0430723c */ /* 0x050ff000000018b8 */
[C---:B------:R-:W-:Y:S08]  /*1bc30*/  HMMA.16816.F32 R44, R4.reuse, R40, R172 ;  /* 0x00000028042c723c */ /* 0x040ff000000018ac */
[C---:B------:R-:W-:Y:S01]  /*1bc40*/  HMMA.16816.F32 R40, R4.reuse, R42, R168 ;  /* 0x0000002a0428723c */ /* 0x040fe200000018a8 */
[----:B------:R4:W-:Y:S04]  /*1bc50*/  STL.64 [R1+0x80], R110 ;  /* 0x0000806e01007387 */ /* 0x0009e80000100a00 */
[----:B------:R4:W-:Y:S04]  /*1bc60*/  STL.64 [R1+0x68], R48 ;  /* 0x0000683001007387 */ /* 0x0009e80000100a00 */
[----:B------:R4:W-:Y:S04]  /*1bc70*/  STL.64 [R1+0x70], R50 ;  /* 0x0000703201007387 */ /* 0x0009e80000100a00 */
[----:B------:R4:W-:Y:S04]  /*1bc80*/  STL.64 [R1+0x10], R44 ;  /* 0x0000102c01007387 */ /* 0x0009e80000100a00 */
[----:B------:R4:W-:Y:S04]  /*1bc90*/  STL.64 [R1+0x18], R46 ;  /* 0x0000182e01007387 */ /* 0x0009e80000100a00 */
[----:B------:R4:W-:Y:S04]  /*1bca0*/  STL.64 [R1], R40 ;  /* 0x0000002801007387 */ /* 0x0009e80000100a00 */
[----:B------:R4:W-:Y:S01]  /*1bcb0*/  STL.64 [R1+0x8], R42 ;  /* 0x0000082a01007387 */ /* 0x0009e20000100a00 */
[----:B------:R-:W-:Y:S01]  /*1bcc0*/  ISETP.GT.AND P0, PT, R127, R210, PT ;  /* 0x000000d27f00720c */ /* 0x000fe20003f04270 */
[C---:B---3--:R-:W-:Y:S01]  /*1bcd0*/  HMMA.16816.F32 R248, R4.reuse, R32, R116 ;  /* 0x0000002004f8723c */ /* 0x048fe20000001874 */
[----:B------:R-:W-:Y:S07]  /*1bce0*/  BSSY.RECONVERGENT B1, `(.L_x_6480) ;  /* 0x000009b000017945 */ /* 0x000fee0003800200 */
[C---:B------:R-:W-:Y:S08]  /*1bcf0*/  HMMA.16816.F32 R244, R4.reuse, R34, R112 ;  /* 0x0000002204f4723c */ /* 0x040ff00000001870 */
[C---:B-----5:R-:W-:Y:S08]  /*1bd00*/  HMMA.16816.F32 R240, R4.reuse, R28, R104 ;  /* 0x0000001c04f0723c */ /* 0x060ff00000001868 */
[C---:B------:R-:W-:Y:S08]  /*1bd10*/  HMMA.16816.F32 R236, R4.reuse, R30, R100 ;  /* 0x0000001e04ec723c */ /* 0x040ff00000001864 */
[C---:B-1----:R-:W-:Y:S08]  /*1bd20*/  HMMA.16816.F32 R216, R4.reuse, R24, R96 ;  /* 0x0000001804d8723c */ /* 0x042ff00000001860 */
        /* <DEDUP_REMOVED lines=83> */
.L_x_6483:
        /* <DEDUP_REMOVED lines=12> */
.L_x_6484:
[----:B------:R-:W-:Y:S05]  /*1c320*/  BSYNC.RECONVERGENT B0 ;  /* 0x0000000000007941 */ /* 0x000fea0003800200 */
.L_x_6482:
[----:B------:R-:W1:Y:S04]  /*1c330*/  LDL R6, [R1+0x38] ;  /* 0x0000380001067983 */ /* 0x000e680000100800 */
[----:B------:R-:W3:Y:S01]  /*1c340*/  LDL R7, [R1+0x34] ;  /* 0x0000340001077983 */ /* 0x000ee20000100800 */
[C---:B------:R-:W-:Y:S01]  /*1c350*/  IMAD.SHL.U32 R14, R230.reuse, 0x20, RZ ;  /* 0x00000020e60e7824 */ /* 0x040fe200078e00ff */
[----:B------:R-:W-:-:S04]  /*1c360*/  SHF.L.U64.HI R0, R230, 0x5, R231 ;  /* 0x00000005e6007819 */ /* 0x000fc800000102e7 */
[----:B-1----:R-:W-:-:S04]  /*1c370*/  IADD3 R4, P0, PT, R14, R6, RZ ;  /* 0x000000060e047210 */ /* 0x002fc80007f1e0ff */
[-C--:B------:R-:W-:Y:S01]  /*1c380*/  IADD3 R2, P1, PT, R4, R14.reuse, RZ ;  /* 0x0000000e04027210 */ /* 0x080fe20007f3e0ff */
[----:B---3--:R-:W-:Y:S01]  /*1c390*/  IMAD.X R5, R0, 0x1, R7, P0 ;  /* 0x0000000100057824 */ /* 0x008fe200000e0607 */
        /* <DEDUP_REMOVED lines=47> */
.L_x_6481:
[----:B------:R-:W-:Y:S05]  /*1c690*/  BSYNC.RECONVERGENT B1 ;  /* 0x0000000000017941 */ /* 0x000fea0003800200 */
.L_x_6480:
[----:B------:R-:W2:Y:S04]  /*1c6a0*/  LDL.LU R17, [R1+0xe8] ;  /* 0x0000e80001117983 */ /* 0x000ea80000300800 */
[----:B------:R-:W3:Y:S04]  /*1c6b0*/  LDL.LU R28, [R1+0xf8] ;  /* 0x0000f800011c7983 */ /* 0x000ee80000300800 */
[----:B------:R-:W4:Y:S04]  /*1c6c0*/  LDL R0, [R1+0x50] ;  /* 0x0000500001007983 */ /* 0x000f280000100800 */
[----:B-1----:R-:W5:Y:S04]  /*1c6d0*/  LDL.LU R7, [R1+0x84] ;  /* 0x0000840001077983 */ /* 0x002f680000300800 */
[----:B------:R-:W2:Y:S04]  /*1c6e0*/  LDL.LU R32, [R1+0x16c] ;  /* 0x00016c0001207983 */ /* 0x000ea80000300800 */
[----:B------:R-:W5:Y:S04]  /*1c6f0*/  LDL.LU R12, [R1+0x108] ;  /* 0x00010800010c7983 */ /* 0x000f680000300800 */
[----:B------:R-:W5:Y:S04]  /*1c700*/  LDL.LU R13, [R1+0x10c] ;  /* 0x00010c00010d7983 */ /* 0x000f680000300800 */
[----:B------:R-:W5:Y:S04]  /*1c710*/  LDL.LU R15, [R1+0x9c] ;  /* 0x00009c00010f7983 */ /* 0x000f680000300800 */
[----:B------:R-:W3:Y:S04]  /*1c720*/  LDL.LU R31, [R1+0x148] ;  /* 0x00014800011f7983 */ /* 0x000ee80000300800 */
        /* <DEDUP_REMOVED lines=8> */
[----:B------:R-:W5:Y:S04]  /*1c7b0*/  LDL.LU R25, [R1] ;  /* 0x0000000001197983 */ /* 0x000f680000300800 */
        /* <DEDUP_REMOVED lines=13> */
[----:B------:R-:W-:-:S04]  /*1c890*/  LOP3.LUT R2, R2, 0xfffff7ff, RZ, 0xc0, !PT ;  /* 0xfffff7ff02027812 */ /* 0x000fc800078ec0ff */
[----:B------:R-:W-:Y:S01]  /*1c8a0*/  @P2 LOP3.LUT R2, R2, 0x800, RZ, 0xfc, !PT ;  /* 0x0000080002022812 */ /* 0x000fe200078efcff */
[----:B----4-:R-:W-:Y:S02]  /*1c8b0*/  IMAD R0, R221, 0x100, R0 ;  /* 0x00000100dd007824 */ /* 0x010fe400078e0200 */
[----:B--2---:R-:W-:Y:S02]  /*1c8c0*/  IMAD.MOV.U32 R34, RZ, RZ, R32 ;  /* 0x000000ffff227224 */ /* 0x004fe400078e0020 */
[----:B---3--:R-:W-:Y:S02]  /*1c8d0*/  IMAD.MOV.U32 R33, RZ, RZ, R31 ;  /* 0x000000ffff217224 */ /* 0x008fe400078e001f */
[----:B-----5:R-:W-:Y:S02]  /*1c8e0*/  IMAD.MOV.U32 R32, RZ, RZ, R26 ;  /* 0x000000ffff207224 */ /* 0x020fe400078e001a */
[----:B------:R-:W-:Y:S02]  /*1c8f0*/  IMAD.MOV.U32 R31, RZ, RZ, R29 ;  /* 0x000000ffff1f7224 */ /* 0x000fe400078e001d */
[----:B------:R-:W-:-:S02]  /*1c900*/  IMAD.MOV.U32 R29, RZ, RZ, R28 ;  /* 0x000000ffff1d7224 */ /* 0x000fc400078e001c */
[----:B------:R-:W-:Y:S02]  /*1c910*/  IMAD.MOV.U32 R28, RZ, RZ, R27 ;  /* 0x000000ffff1c7224 */ /* 0x000fe400078e001b */
[----:B------:R-:W-:Y:S02]  /*1c920*/  IMAD.MOV.U32 R27, RZ, RZ, R24 ;  /* 0x000000ffff1b7224 */ /* 0x000fe400078e0018 */
[----:B------:R-:W-:Y:S02]  /*1c930*/  IMAD.MOV.U32 R26, RZ, RZ, R23 ;  /* 0x000000ffff1a7224 */ /* 0x000fe400078e0017 */
[----:B------:R-:W-:Y:S02]  /*1c940*/  IMAD.MOV.U32 R23, RZ, RZ, R19 ;  /* 0x000000ffff177224 */ /* 0x000fe400078e0013 */
[----:B------:R-:W2:Y:S01]  /*1c950*/  LDL.LU R19, [R1+0xc0] ;  /* 0x0000c00001137983 */ /* 0x000ea20000300800 */
[----:B------:R-:W-:Y:S02]  /*1c960*/  IMAD.MOV.U32 R24, RZ, RZ, R22 ;  /* 0x000000ffff187224 */ /* 0x000fe400078e0016 */
[----:B------:R-:W-:-:S02]  /*1c970*/  IMAD.MOV.U32 R35, RZ, RZ, R23 ;  /* 0x000000ffff237224 */ /* 0x000fc400078e0017 */
[----:B------:R-:W-:Y:S02]  /*1c980*/  IMAD.MOV.U32 R39, RZ, RZ, R33 ;  /* 0x000000ffff277224 */ /* 0x000fe400078e0021 */
[----:B------:R-:W-:Y:S02]  /*1c990*/  IMAD.MOV.U32 R22, RZ, RZ, R3 ;  /* 0x000000ffff167224 */ /* 0x000fe400078e0003 */
[----:B------:R-:W-:Y:S02]  /*1c9a0*/  IMAD.MOV.U32 R33, RZ, RZ, R27 ;  /* 0x000000ffff217224 */ /* 0x000fe400078e001b */
[----:B------:R-:W-:Y:S01]  /*1c9b0*/  IMAD.MOV.U32 R27, RZ, RZ, R22 ;  /* 0x000000ffff1b7224 */ /* 0x000fe200078e0016 */
[----:B------:R-:W-:Y:S01]  /*1c9c0*/  LOP3.LUT R176, R34, 0x200, R208, 0xf8, !PT ;  /* 0x0000020022b07812 */ /* 0x000fe200078ef8d0 */
[----:B------:R-:W-:Y:S02]  /*1c9d0*/  IMAD.MOV.U32 R34, RZ, RZ, R24 ;  /* 0x000000ffff227224 */ /* 0x000fe400078e0018 */
[----:B--2---:R-:W-:-:S02]  /*1c9e0*/  IMAD.MOV.U32 R23, RZ, RZ, R19 ;  /* 0x000000ffff177224 */ /* 0x004fc400078e0013 */
[----:B------:R-:W-:Y:S02]  /*1c9f0*/  IMAD.MOV.U32 R19, RZ, RZ, R7 ;  /* 0x000000ffff137224 */ /* 0x000fe400078e0007 */
[----:B------:R-:W2:Y:S04]  /*1ca00*/  LDL.LU R7, [R1+0x154] ;  /* 0x0001540001077983 */ /* 0x000ea80000300800 */
[----:B------:R-:W3:Y:S04]  /*1ca10*/  LDL.LU R36, [R1+0x14c] ;  /* 0x00014c0001247983 */ /* 0x000ee80000300800 */
[----:B------:R-:W4:Y:S04]  /*1ca20*/  LDL.LU R22, [R1+0xc8] ;  /* 0x0000c80001167983 */ /* 0x000f280000300800 */
[----:B------:R-:W5:Y:S04]  /*1ca30*/  LDL.LU R38, [R1+0x15c] ;  /* 0x00015c0001267983 */ /* 0x000f680000300800 */
[----:B------:R-:W4:Y:S04]  /*1ca40*/  LDL.LU R24, [R1+0x164] ;  /* 0x0001640001187983 */ /* 0x000f280000300800 */
[----:B------:R-:W2:Y:S01]  /*1ca50*/  LDL.LU R40, [R1+0x158] ;  /* 0x0001580001287983 */ /* 0x000ea20000300800 */
[----:B------:R-:W-:-:S02]  /*1ca60*/  VIADD R73, R0, 0xfffffe01 ;  /* 0xfffffe0100497836 */ /* 0x000fc40000000000 */
[----:B------:R-:W-:-:S03]  /*1ca70*/  VIADD R3, R0, 0xfffffe00 ;  /* 0xfffffe0000037836 */ /* 0x000fc60000000000 */
[-C--:B------:R-:W-:Y:S02]  /*1ca80*/  ISETP.GE.AND P0, PT, R73, R226.reuse, PT ;  /* 0x000000e24900720c */ /* 0x080fe40003f06270 */
[C---:B------:R-:W-:Y:S02]  /*1ca90*/  ISETP.GE.AND P1, PT, R3.reuse, R226, PT ;  /* 0x000000e20300720c */ /* 0x040fe40003f26270 */
[C---:B------:R-:W-:Y:S02]  /*1caa0*/  ISETP.GE.AND P3, PT, R3.reuse, R225, PT ;  /* 0x000000e10300720c */ /* 0x040fe40003f66270 */
[C---:B------:R-:W-:Y:S02]  /*1cab0*/  ISETP.GE.AND P6, PT, R3.reuse, R227, PT ;  /* 0x000000e30300720c */ /* 0x040fe40003fc6270 */
[----:B------:R-:W-:Y:S01]  /*1cac0*/  ISETP.GE.AND P2, PT, R3, R228, PT ;  /* 0x000000e40300720c */ /* 0x000fe20003f46270 */
[C---:B------:R-:W-:Y:S01]  /*1cad0*/  VIADD R74, R0.reuse, 0xfffffe09 ;  /* 0xfffffe09004a7836 */ /* 0x040fe20000000000 */
[----:B------:R-:W-:Y:S01]  /*1cae0*/  ISETP.GE.AND P5, PT, R73, R225, PT ;  /* 0x000000e14900720c */ /* 0x000fe20003fa6270 */
[C---:B------:R-:W-:Y:S01]  /*1caf0*/  VIADD R72, R0.reuse, 0xfffffe08 ;  /* 0xfffffe0800487836 */ /* 0x040fe20000000000 */
[C---:B------:R-:W-:Y:S01]  /*1cb00*/  IADD3 R84, PT, PT, R0.reuse, -0x1cf, RZ ;  /* 0xfffffe3100547810 */ /* 0x040fe20007ffe0ff */
[C---:B------:R-:W-:Y:S01]  /*1cb10*/  VIADD R75, R0.reuse, 0xfffffe10 ;  /* 0xfffffe10004b7836 */ /* 0x040fe20000000000 */
[C---:B------:R-:W-:Y:S01]  /*1cb20*/  IADD3 R116, PT, PT, R0.reuse, -0x157, RZ ;  /* 0xfffffea900747810 */ /* 0x040fe20007ffe0ff */
        /* <DEDUP_REMOVED lines=57> */
[----:B-----5:R-:W-:Y:S01]  /*1cec0*/  FSEL R3, R38, -INF , P0 ;  /* 0xff80000026037808 */ /* 0x020fe20000000000 */
[----:B---3--:R-:W-:Y:S02]  /*1ced0*/  IMAD.MOV.U32 R38, RZ, RZ, R36 ;  /* 0x000000ffff267224 */ /* 0x008fe400078e0024 */
[----:B------:R-:W-:Y:S02]  /*1cee0*/  IMAD.MOV.U32 R36, RZ, RZ, R35 ;  /* 0x000000ffff247224 */ /* 0x000fe400078e0023 */
[----:B------:R-:W-:Y:S02]  /*1cef0*/  IMAD.MOV.U32 R35, RZ, RZ, R34 ;  /* 0x000000ffff237224 */ /* 0x000fe400078e0022 */
[----:B------:R-:W-:Y:S01]  /*1cf00*/  IMAD.MOV.U32 R34, RZ, RZ, R33 ;  /* 0x000000ffff227224 */ /* 0x000fe200078e0021 */
[----:B------:R-:W-:Y:S01]  /*1cf10*/  ISETP.GE.AND P0, PT, R74, R226, PT ;  /* 0x000000e24a00720c */ /* 0x000fe20003f06270 */
[----:B------:R-:W-:-:S02]  /*1cf20*/  IMAD.MOV.U32 R33, RZ, RZ, R32 ;  /* 0x000000ffff217224 */ /* 0x000fc400078e0020 */
[----:B------:R-:W-:Y:S01]  /*1cf30*/  IMAD.MOV.U32 R32, RZ, RZ, R30 ;  /* 0x000000ffff207224 */ /* 0x000fe200078e001e */
[----:B--2---:R-:W-:Y:S01]  /*1cf40*/  FSEL R0, R40, -INF , P1 ;  /* 0xff80000028007808 */ /* 0x004fe20000800000 */
[----:B------:R-:W-:Y:S01]  /*1cf50*/  IMAD.MOV.U32 R41, RZ, RZ, R36 ;  /* 0x000000ffff297224 */ /* 0x000fe200078e0024 */
[----:B------:R-:W-:Y:S01]  /*1cf60*/  FSEL R71, R3, -INF , !P5 ;  /* 0xff80000003477808 */ /* 0x000fe20006800000 */
[----:B------:R-:W-:Y:S01]  /*1cf70*/  IMAD.MOV.U32 R36, RZ, RZ, R32 ;  /* 0x000000ffff247224 */ /* 0x000fe200078e0020 */
[----:B------:R-:W-:Y:S01]  /*1cf80*/  MOV R40, R35 ;  /* 0x0000002300287202 */ /* 0x000fe20000000f00 */
[----:B------:R-:W-:Y:S01]  /*1cf90*/  IMAD.MOV.U32 R35, RZ, RZ, R21 ;  /* 0x000000ffff237224 */ /* 0x000fe200078e0015 */
[----:B------:R-:W-:Y:S01]  /*1cfa0*/  FSEL R3, R38, -INF , P0 ;  /* 0xff80000026037808 */ /* 0x000fe20000000000 */
[----:B------:R-:W-:Y:S01]  /*1cfb0*/  IMAD.MOV.U32 R38, RZ, RZ, R33 ;  /* 0x000000ffff267224 */ /* 0x000fe200078e0021 */
[----:B------:R-:W2:Y:S01]  /*1cfc0*/  LDL.LU R21, [R1+0x98] ;  /* 0x0000980001157983 */ /* 0x000ea20000300800 */
[----:B------:R-:W-:-:S02]  /*1cfd0*/  IMAD.MOV.U32 R32, RZ, RZ, R9 ;  /* 0x000000ffff207224 */ /* 0x000fc400078e0009 */
[----:B------:R-:W-:Y:S01]  /*1cfe0*/  IMAD.MOV.U32 R33, RZ, RZ, R13 ;  /* 0x000000ffff217224 */ /* 0x000fe200078e000d */
[----:B------:R-:W3:Y:S04]  /*1cff0*/  LDL.LU R9, [R1+0xcc] ;  /* 0x0000cc0001097983 */ /* 0x000ee80000300800 */
[----:B------:R-:W5:Y:S01]  /*1d000*/  LDL.LU R13, [R1+0xfc] ;  /* 0x0000fc00010d7983 */ /* 0x000f620000300800 */
[----:B------:R-:W-:Y:S01]  /*1d010*/  ISETP.GE.AND P4, PT, R72, R226, PT ;  /* 0x000000e24800720c */ /* 0x000fe20003f86270 */
[----:B------:R-:W-:Y:S02]  /*1d020*/  IMAD.MOV.U32 R30, RZ, RZ, R20 ;  /* 0x000000ffff1e7224 */ /* 0x000fe400078e0014 */
[----:B------:R-:W-:Y:S01]  /*1d030*/  IMAD.MOV.U32 R20, RZ, RZ, R15 ;  /* 0x000000ffff147224 */ /* 0x000fe200078e000f */
[----:B------:R-:W-:-:S02]  /*1d040*/  FSEL R15, R0, -INF , !P3 ;  /* 0xff800000000f7808 */ /* 0x000fc40005800000 */
[-C--:B------:R-:W-:Y:S02]  /*1d050*/  ISETP.GE.AND P1, PT, R72, R225.reuse, PT ;  /* 0x000000e14800720c */ /* 0x080fe40003f26270 */
[----:B------:R-:W-:Y:S02]  /*1d060*/  FSEL R0, R39, -INF , P4 ;  /* 0xff80000027007808 */ /* 0x000fe40002000000 */
[-C--:B------:R-:W-:Y:S02]  /*1d070*/  ISETP.GE.AND P3, PT, R75, R226.reuse, PT ;  /* 0x000000e24b00720c */ /* 0x080fe40003f66270 */
[----:B------:R-:W-:Y:S02]  /*1d080*/  ISETP.GE.AND P4, PT, R74, R225, PT ;  /* 0x000000e14a00720c */ /* 0x000fe40003f86270 */
[----:B------:R-:W-:Y:S01]  /*1d090*/  ISETP.GE.AND P0, PT, R76, R226, PT ;  /* 0x000000e24c00720c */ /* 0x000fe20003f06270 */
[----:B------:R-:W-:Y:S01]  /*1d0a0*/  IMAD.MOV.U32 R39, RZ, RZ, R34 ;  /* 0x000000ffff277224 */ /* 0x000fe200078e0022 */
[----:B------:R-:W-:-:S02]  /*1d0b0*/  FSEL R70, R0, -INF , !P1 ;  /* 0xff80000000467808 */ /* 0x000fc40004800000 */
[-C--:B------:R-:W-:Y:S02]  /*1d0c0*/  ISETP.GE.AND P1, PT, R75, R225.reuse, PT ;  /* 0x000000e14b00720c */ /* 0x080fe40003f26270 */
[----:B------:R-:W-:Y:S02]  /*1d0d0*/  FSEL R0, R41, -INF , P3 ;  /* 0xff80000029007808 */ /* 0x000fe40001800000 */
[----:B------:R-:W-:Y:S02]  /*1d0e0*/  FSEL R69, R3, -INF , !P4 ;  /* 0xff80000003457808 */ /* 0x000fe40006000000 */
[----:B------:R-:W-:Y:S02]  /*1d0f0*/  ISETP.GE.AND P3, PT, R77, R226, PT ;  /* 0x000000e24d00720c */ /* 0x000fe40003f66270 */
[----:B------:R-:W-:Y:S02]  /*1d100*/  ISETP.GE.AND P4, PT, R76, R225, PT ;  /* 0x000000e14c00720c */ /* 0x000fe40003f86270 */
[----:B------:R-:W-:-:S02]  /*1d110*/  FSEL R3, R40, -INF , P0 ;  /* 0xff80000028037808 */ /* 0x000fc40000000000 */
[-C--:B------:R-:W-:Y:S02]  /*1d120*/  ISETP.GE.AND P0, PT, R78, R226.reuse, PT ;  /* 0x000000e24e00720c */ /* 0x080fe40003f06270 */
[----:B------:R-:W-:Y:S02]  /*1d130*/  FSEL R68, R0, -INF , !P1 ;  /* 0xff80000000447808 */ /* 0x000fe40004800000 */
[----:B------:R-:W-:Y:S02]  /*1d140*/  ISETP.GE.AND P1, PT, R77, R225, PT ;  /* 0x000000e14d00720c */ /* 0x000fe40003f26270 */
[----:B------:R-:W-:Y:S01]  /*1d150*/  FSEL R0, R39, -INF , P3 ;  /* 0xff80000027007808 */ /* 0x000fe20001800000 */
[----:B------:R-:W-:Y:S01]  /*1d160*/  IMAD.MOV.U32 R34, RZ, RZ, R12 ;  /* 0x000000ffff227224 */ /* 0x000fe200078e000c */
[----:B------:R-:W-:Y:S02]  /*1d170*/  FSEL R65, R3, -INF , !P4 ;  /* 0xff80000003417808 */ /* 0x000fe40006000000 */
[----:B------:R-:W-:-:S02]  /*1d180*/  ISETP.GE.AND P3, PT, R79, R226, PT ;  /* 0x000000e24f00720c */ /* 0x000fc40003f66270 */
[----:B------:R-:W-:Y:S02]  /*1d190*/  ISETP.GE.AND P4, PT, R78, R225, PT ;  /* 0x000000e14e00720c */ /* 0x000fe40003f86270 */
        /* <DEDUP_REMOVED lines=10> */
[----:B------:R-:W-:Y:S02]  /*1d240*/  IMAD.MOV.U32 R12, RZ, RZ, R8 ;  /* 0x000000ffff0c7224 */ /* 0x000fe400078e0008 */
[----:B------:R-:W-:Y:S01]  /*1d250*/  IMAD.MOV.U32 R33, RZ, RZ, R31 ;  /* 0x000000ffff217224 */ /* 0x000fe200078e001f */
[----:B------:R-:W2:Y:S01]  /*1d260*/  LDL.LU R8, [R1+0x104] ;  /* 0x0001040001087983 */ /* 0x000ea20000300800 */
[----:B------:R-:W-:Y:S02]  /*1d270*/  IMAD.MOV.U32 R31, RZ, RZ, R29 ;  /* 0x000000ffff1f7224 */ /* 0x000fe400078e001d */
[----:B------:R-:W-:Y:S02]  /*1d280*/  IMAD.MOV.U32 R29, RZ, RZ, R5 ;  /* 0x000000ffff1d7224 */ /* 0x000fe400078e0005 */
[----:B-----5:R-:W-:-:S02]  /*1d290*/  IMAD.MOV.U32 R30, RZ, RZ, R13 ;  /* 0x000000ffff1e7224 */ /* 0x020fc400078e000d */
[----:B------:R-:W-:Y:S02]  /*1d2a0*/  IMAD.MOV.U32 R13, RZ, RZ, R7 ;  /* 0x000000ffff0d7224 */ /* 0x000fe400078e0007 */
[----:B------:R-:W5:Y:S04]  /*1d2b0*/  LDL.LU R7, [R1+0xac] ;  /* 0x0000ac0001077983 */ /* 0x000f680000300800 */
[----:B------:R-:W4:Y:S01]  /*1d2c0*/  LDL.LU R5, [R1+0xa8] ;  /* 0x0000a80001057983 */ /* 0x000f220000300800 */
[-C--:B------:R-:W-:Y:S02]  /*1d2d0*/  ISETP.GE.AND P1, PT, R79, R225.reuse, PT ;  /* 0x000000e14f00720c */ /* 0x080fe40003f26270 */
[----:B------:R-:W-:Y:S01]  /*1d2e0*/  ISETP.GE.AND P4, PT, R80, R225, PT ;  /* 0x000000e15000720c */ /* 0x000fe20003f86270 */
[----:B------:R-:W3:Y:S01]  /*1d2f0*/  LDL.LU R38, [R1+0xec] ;  /* 0x0000ec0001267983 */ /* 0x000ee20000300800 */
[----:B------:R-:W-:-:S02]  /*1d300*/  ISETP.GE.AND P3, PT, R81, R226, PT ;  /* 0x000000e25100720c */ /* 0x000fc40003f66270 */
[----:B------:R-:W-:Y:S02]  /*1d310*/  ISETP.GE.AND P0, PT, R82, R226, PT ;  /* 0x000000e25200720c */ /* 0x000fe40003f06270 */
[----:B------:R-:W-:Y:S02]  /*1d320*/  FSEL R62, R0, -INF , !P1 ;  /* 0xff800000003e7808 */ /* 0x000fe40004800000 */
[----:B------:R-:W-:Y:S02]  /*1d330*/  FSEL R61, R3, -INF , !P4 ;  /* 0xff800000033d7808 */ /* 0x000fe40006000000 */
[----:B------:R-:W-:Y:S02]  /*1d340*/  FSEL R0, R36, -INF , P3 ;  /* 0xff80000024007808 */ /* 0x000fe40001800000 */
[----:B------:R-:W-:Y:S01]  /*1d350*/  FSEL R3, R35, -INF , P0 ;  /* 0xff80000023037808 */ /* 0x000fe20000000000 */
[----:B------:R-:W2:Y:S01]  /*1d360*/  LDL.LU R36, [R1+0xd8] ;  /* 0x0000d80001247983 */ /* 0x000ea20000300800 */
[----:B------:R-:W-:-:S02]  /*1d370*/  IMAD.MOV.U32 R40, RZ, RZ, R30 ;  /* 0x000000ffff287224 */ /* 0x000fc400078e001e */
[----:B------:R-:W-:Y:S02]  /*1d380*/  IMAD.MOV.U32 R179, RZ, RZ, R33 ;  /* 0x000000ffffb37224 */ /* 0x000fe400078e0021 */
[----:B------:R-:W-:Y:S02]  /*1d390*/  IMAD.MOV.U32 R41, RZ, RZ, R31 ;  /* 0x000000ffff297224 */ /* 0x000fe400078e001f */
[----:B------:R-:W-:Y:S02]  /*1d3a0*/  IMAD.MOV.U32 R33, RZ, RZ, R27 ;  /* 0x000000ffff217224 */ /* 0x000fe400078e001b */
[----:B------:R-:W-:Y:S02]  /*1d3b0*/  IMAD.MOV.U32 R39, RZ, RZ, R17 ;  /* 0x000000ffff277224 */ /* 0x000fe400078e0011 */
[----:B------:R-:W-:Y:S02]  /*1d3c0*/  IMAD.MOV.U32 R177, RZ, RZ, R32 ;  /* 0x000000ffffb17224 */ /* 0x000fe400078e0020 */
[----:B------:R-:W-:-:S02]  /*1d3d0*/  IMAD.MOV.U32 R27, RZ, RZ, R16 ;  /* 0x000000ffff1b7224 */ /* 0x000fc400078e0010 */
[----:B------:R-:W-:Y:S02]  /*1d3e0*/  IMAD.MOV.U32 R32, RZ, RZ, R29 ;  /* 0x000000ffff207224 */ /* 0x000fe400078e001d */
[----:B----4-:R-:W-:Y:S02]  /*1d3f0*/  IMAD.MOV.U32 R35, RZ, RZ, R5 ;  /* 0x000000ffff237224 */ /* 0x010fe400078e0005 */
[----:B------:R-:W4:Y:S04]  /*1d400*/  LDL.LU R5, [R1+0xf4] ;  /* 0x0000f40001057983 */ /* 0x000f280000300800 */
[----:B------:R-:W4:Y:S04]  /*1d410*/  LDL.LU R30, [R1+0xb8] ;  /* 0x0000b800011e7983 */ /* 0x000f280000300800 */
[----:B------:R-:W4:Y:S04]  /*1d420*/  LDL.LU R31, [R1+0xbc] ;  /* 0x0000bc00011f7983 */ /* 0x000f280000300800 */
[----:B------:R-:W4:Y:S04]  /*1d430*/  LDL.LU R17, [R1+0x124] ;  /* 0x0001240001117983 */ /* 0x000f280000300800 */
[----:B------:R-:W4:Y:S04]  /*1d440*/  LDL.LU R16, [R1+0x120] ;  /* 0x0001200001107983 */ /* 0x000f280000300800 */
[----:B------:R-:W4:Y:S01]  /*1d450*/  LDL.LU R29, [R1+0xdc] ;  /* 0x0000dc00011d7983 */ /* 0x000f220000300800 */
[----:B------:R-:W-:-:S02]  /*1d460*/  ISETP.GE.AND P4, PT, R82, R225, PT ;  /* 0x000000e15200720c */ /* 0x000fc40003f86270 */
[-C--:B------:R-:W-:Y:S02]  /*1d470*/  ISETP.GE.AND P1, PT, R81, R225.reuse, PT ;  /* 0x000000e15100720c */ /* 0x080fe40003f26270 */
[-C--:B------:R-:W-:Y:S02]  /*1d480*/  ISETP.GE.AND P0, PT, R84, R226.reuse, PT ;  /* 0x000000e25400720c */ /* 0x080fe40003f06270 */
[----:B------:R-:W-:Y:S01]  /*1d490*/  ISETP.GE.AND P3, PT, R83, R226, PT ;  /* 0x000000e25300720c */ /* 0x000fe20003f66270 */
[----:B---3--:R-:W-:Y:S01]  /*1d4a0*/  IMAD.MOV.U32 R43, RZ, RZ, R38 ;  /* 0x000000ffff2b7224 */ /* 0x008fe200078e0026 */
[----:B------:R-:W-:Y:S02]  /*1d4b0*/  FSEL R59, R3, -INF , !P4 ;  /* 0xff800000033b7808 */ /* 0x000fe40006000000 */
[----:B------:R-:W-:Y:S02]  /*1d4c0*/  FSEL R60, R0, -INF , !P1 ;  /* 0xff800000003c7808 */ /* 0x000fe40004800000 */
[----:B------:R-:W-:-:S02]  /*1d4d0*/  ISETP.GE.AND P4, PT, R84, R225, PT ;  /* 0x000000e15400720c */ /* 0x000fc40003f86270 */
[----:B------:R-:W-:Y:S02]  /*1d4e0*/  FSEL R3, R40, -INF , P0 ;  /* 0xff80000028037808 */ /* 0x000fe40000000000 */
[----:B------:R-:W-:Y:S02]  /*1d4f0*/  ISETP.GE.AND P1, PT, R83, R225, PT ;  /* 0x000000e15300720c */ /* 0x000fe40003f26270 */
[----:B------:R-:W-:Y:S02]  /*1d500*/  FSEL R0, R41, -INF , P3 ;  /* 0xff80000029007808 */ /* 0x000fe40001800000 */
[-C--:B------:R-:W-:Y:S02]  /*1d510*/  ISETP.GE.AND P0, PT, R86, R226.reuse, PT ;  /* 0x000000e25600720c */ /* 0x080fe40003f06270 */
[-C--:B------:R-:W-:Y:S02]  /*1d520*/  ISETP.GE.AND P3, PT, R85, R226.reuse, PT ;  /* 0x000000e25500720c */ /* 0x080fe40003f66270 */
[----:B------:R-:W-:Y:S01]  /*1d530*/  MOV R44, R39 ;  /* 0x00000027002c7202 */ /* 0x000fe20000000f00 */
[----:B------:R-:W-:Y:S01]  /*1d540*/  IMAD.MOV.U32 R222, RZ, RZ, R34 ;  /* 0x000000ffffde7224 */ /* 0x000fe200078e0022 */
[----:B------:R-:W-:Y:S01]  /*1d550*/  FSEL R57, R3, -INF , !P4 ;  /* 0xff80000003397808 */ /* 0x000fe20006000000 */
[----:B------:R-:W-:Y:S01]  /*1d560*/  IMAD.MOV.U32 R34, RZ, RZ, R14 ;  /* 0x000000ffff227224 */ /* 0x000fe200078e000e */
[----:B------:R-:W-:Y:S01]  /*1d570*/  FSEL R58, R0, -INF , !P1 ;  /* 0xff800000003a7808 */ /* 0x000fe20004800000 */
[----:B-----5:R-:W-:Y:S01]  /*1d580*/  IMAD.MOV.U32 R14, RZ, RZ, R7 ;  /* 0x000000ffff0e7224 */ /* 0x020fe200078e0007 */
[-C--:B------:R-:W-:Y:S01]  /*1d590*/  ISETP.GE.AND P4, PT, R86, R225.reuse, PT ;  /* 0x000000e15600720c */ /* 0x080fe20003f86270 */
[----:B--2---:R-:W-:Y:S01]  /*1d5a0*/  IMAD.MOV.U32 R42, RZ, RZ, R36 ;  /* 0x000000ffff2a7224 */ /* 0x004fe200078e0024 */
[----:B------:R-:W-:Y:S01]  /*1d5b0*/  FSEL R3, R43, -INF , P0 ;  /* 0xff8000002b037808 */ /* 0x000fe20000000000 */
[----:B------:R-:W2:Y:S01]  /*1d5c0*/  LDL.LU R7, [R1+0xe4] ;  /* 0x0000e40001077983 */ /* 0x000ea20000300800 */
[----:B------:R-:W-:Y:S01]  /*1d5d0*/  ISETP.GE.AND P1, PT, R85, R225, PT ;  /* 0x000000e15500720c */ /* 0x000fe20003f26270 */
[----:B------:R-:W-:Y:S01]  /*1d5e0*/  IMAD.MOV.U32 R39, RZ, RZ, R9 ;  /* 0x000000ffff277224 */ /* 0x000fe200078e0009 */
[----:B------:R-:W-:Y:S01]  /*1d5f0*/  FSEL R0, R44, -INF , P3 ;  /* 0xff8000002c007808 */ /* 0x000fe20001800000 */
[----:B------:R-:W3:Y:S01]  /*1d600*/  LDL.LU R178, [R1+0x74] ;  /* 0x0000740001b27983 */ /* 0x000ee20000300800 */
[-C--:B------:R-:W-:Y:S01]  /*1d610*/  ISETP.GE.AND P0, PT, R89, R226.reuse, PT ;  /* 0x000000e25900720c */ /* 0x080fe20003f06270 */
[----:B------:R-:W-:Y:S01]  /*1d620*/  IMAD.MOV.U32 R40, RZ, RZ, R22 ;  /* 0x000000ffff287224 */ /* 0x000fe200078e0016 */
[----:B------:R-:W-:Y:S01]  /*1d630*/  ISETP.GE.AND P3, PT, R88, R226, PT ;  /* 0x000000e25800720c */ /* 0x000fe20003f66270 */
[----:B------:R-:W5:Y:S01]  /*1d640*/  LDL.LU R208, [R1+0xf0] ;  /* 0x0000f00001d07983 */ /* 0x000f620000300800 */
[----:B------:R-:W-:-:S02]  /*1d650*/  FSEL R55, R3, -INF , !P4 ;  /* 0xff80000003377808 */ /* 0x000fc40006000000 */
[----:B------:R-:W-:Y:S01]  /*1d660*/  FSEL R56, R0, -INF , !P1 ;  /* 0xff80000000387808 */ /* 0x000fe20004800000 */
[----:B------:R-:W2:Y:S01]  /*1d670*/  LDL.LU R9, [R1+0xd0] ;  /* 0x0000d00001097983 */ /* 0x000ea20000300800 */
[----:B------:R-:W-:Y:S01]  /*1d680*/  FSEL R0, R42, -INF , P3 ;  /* 0xff8000002a007808 */ /* 0x000fe20001800000 */
[----:B------:R-:W-:Y:S02]  /*1d690*/  IMAD.MOV.U32 R42, RZ, RZ, R40 ;  /* 0x000000ffff2a7224 */ /* 0x000fe400078e0028 */
[----:B----4-:R-:W-:Y:S02]  /*1d6a0*/  IMAD.MOV.U32 R38, RZ, RZ, R30 ;  /* 0x000000ffff267224 */ /* 0x010fe400078e001e */
[----:B------:R-:W4:Y:S01]  /*1d6b0*/  LDL.LU R30, [R1+0x14] ;  /* 0x00001400011e7983 */ /* 0x000f220000300800 */
[----:B------:R-:W-:-:S03]  /*1d6c0*/  IMAD.MOV.U32 R36, RZ, RZ, R31 ;  /* 0x000000ffff247224 */ /* 0x000fc600078e001f */
[----:B------:R-:W3:Y:S01]  /*1d6d0*/  LDL.LU R22, [R1+0x1c] ;  /* 0x00001c0001167983 */ /* 0x000ee20000300800 */
[----:B------:R-:W-:Y:S02]  /*1d6e0*/  IMAD.MOV.U32 R40, RZ, RZ, R38 ;  /* 0x000000ffff287224 */ /* 0x000fe400078e0026 */
[----:B------:R-:W-:Y:S02]  /*1d6f0*/  IMAD.MOV.U32 R41, RZ, RZ, R29 ;  /* 0x000000ffff297224 */ /* 0x000fe400078e001d */
[----:B------:R-:W-:Y:S02]  /*1d700*/  IMAD.MOV.U32 R29, RZ, RZ, R21 ;  /* 0x000000ffff1d7224 */ /* 0x000fe400078e0015 */
[----:B------:R-:W5:Y:S01]  /*1d710*/  LDL.LU R21, [R1+0x18] ;  /* 0x0000180001157983 */ /* 0x000f620000300800 */
[----:B------:R-:W-:Y:S01]  /*1d720*/  FSEL R3, R41, -INF , P0 ;  /* 0xff80000029037808 */ /* 0x000fe20000000000 */
[----:B------:R-:W-:Y:S02]  /*1d730*/  IMAD.MOV.U32 R41, RZ, RZ, R39 ;  /* 0x000000ffff297224 */ /* 0x000fe400078e0027 */
[----:B------:R-:W-:Y:S01]  /*1d740*/  IMAD.MOV.U32 R39, RZ, RZ, R36 ;  /* 0x000000ffff277224 */ /* 0x000fe200078e0024 */
[----:B------:R-:W2:Y:S01]  /*1d750*/  LDL.LU R31, [R1+0x10] ;  /* 0x00001000011f7983 */ /* 0x000ea20000300800 */
[----:B------:R-:W-:-:S02]  /*1d760*/  IMAD.MOV.U32 R36, RZ, RZ, R34 ;  /* 0x000000ffff247224 */ /* 0x000fc400078e0022 */
[----:B------:R-:W-:Y:S02]  /*1d770*/  IMAD.MOV.U32 R38, RZ, RZ, R35 ;  /* 0x000000ffff267224 */ /* 0x000fe400078e0023 */
[----:B------:R-:W-:Y:S02]  /*1d780*/  IMAD.MOV.U32 R34, RZ, RZ, R14 ;  /* 0x000000ffff227224 */ /* 0x000fe400078e000e */
[----:B------:R-:W-:Y:S01]  /*1d790*/  IMAD.MOV.U32 R35, RZ, RZ, R18 ;  /* 0x000000ffff237224 */ /* 0x000fe200078e0012 */
[----:B------:R-:W5:Y:S04]  /*1d7a0*/  LDL.LU R14, [R1+0x150] ;  /* 0x00015000010e7983 */ /* 0x000f680000300800 */
[----:B------:R-:W4:Y:S01]  /*1d7b0*/  LDL.LU R18, [R1+0xc4] ;  /* 0x0000c40001127983 */ /* 0x000f220000300800 */
[----:B------:R-:W-:-:S02]  /*1d7c0*/  ISETP.GE.AND P1, PT, R88, R225, PT ;  /* 0x000000e15800720c */ /* 0x000fc40003f26270 */
[-C--:B------:R-:W-:Y:S02]  /*1d7d0*/  ISETP.GE.AND P3, PT, R90, R226.reuse, PT ;  /* 0x000000e25a00720c */ /* 0x080fe40003f66270 */
[----:B------:R-:W-:Y:S02]  /*1d7e0*/  FSEL R54, R0, -INF , !P1 ;  /* 0xff80000000367808 */ /* 0x000fe40004800000 */
[----:B------:R-:W-:Y:S01]  /*1d7f0*/  FSEL R0, R42, -INF , P3 ;  /* 0xff8000002a007808 */ /* 0x000fe20001800000 */
[----:B------:R-:W-:Y:S01]  /*1d800*/  IMAD.MOV.U32 R42, RZ, RZ, R38 ;  /* 0x000000ffff2a7224 */ /* 0x000fe200078e0026 */
[----:B------:R-:W-:Y:S01]  /*1d810*/  ISETP.GE.AND P4, PT, R89, R225, PT ;  /* 0x000000e15900720c */ /* 0x000fe20003f86270 */
[----:B------:R-:W-:Y:S01]  /*1d820*/  IMAD.MOV.U32 R44, RZ, RZ, R40 ;  /* 0x000000ffff2c7224 */ /* 0x000fe200078e0028 */
[----:B------:R-:W-:Y:S01]  /*1d830*/  ISETP.GE.AND P0, PT, R91, R226, PT ;  /* 0x000000e25b00720c */ /* 0x000fe20003f06270 */
[----:B------:R-:W-:Y:S02]  /*1d840*/  IMAD.MOV.U32 R38, RZ, RZ, R35 ;  /* 0x000000ffff267224 */ /* 0x000fe400078e0023 */
[----:B------:R-:W-:Y:S01]  /*1d850*/  IMAD.MOV.U32 R40, RZ, RZ, R29 ;  /* 0x000000ffff287224 */ /* 0x000fe200078e001d */
[----:B------:R-:W3:Y:S01]  /*1d860*/  LDL.LU R35, [R1+0x78] ;  /* 0x0000780001237983 */ /* 0x000ee20000300800 */
[----:B------:R-:W-:Y:S01]  /*1d870*/  IMAD.MOV.U32 R29, RZ, RZ, R25 ;  /* 0x000000ffff1d7224 */ /* 0x000fe200078e0019 */
[----:B------:R-:W-:Y:S01]  /*1d880*/  FSEL R53, R3, -INF , !P4 ;  /* 0xff80000003357808 */ /* 0x000fe20006000000 */
[----:B------:R-:W-:Y:S01]  /*1d890*/  IMAD.MOV.U32 R25, RZ, RZ, R24 ;  /* 0x000000ffff197224 */ /* 0x000fe200078e0018 */
[----:B------:R-:W-:Y:S01]  /*1d8a0*/  FSEL R3, R41, -INF , P0 ;  /* 0xff80000029037808 */ /* 0x000fe20000000000 */
[----:B------:R-:W-:-:S02]  /*1d8b0*/  IMAD.MOV.U32 R41, RZ, RZ, R34 ;  /* 0x000000ffff297224 */ /* 0x000fc400078e0022 */
[----:B------:R-:W-:Y:S02]  /*1d8c0*/  IMAD.MOV.U32 R43, RZ, RZ, R39 ;  /* 0x000000ffff2b7224 */ /* 0x000fe400078e0027 */
[----:B------:R-:W-:Y:S01]  /*1d8d0*/  IMAD.MOV.U32 R39, RZ, RZ, R20 ;  /* 0x000000ffff277224 */ /* 0x000fe200078e0014 */
[----:B------:R-:W-:Y:S02]  /*1d8e0*/  ISETP.GE.AND P1, PT, R90, R225, PT ;  /* 0x000000e15a00720c */ /* 0x000fe40003f26270 */
[----:B------:R-:W-:Y:S01]  /*1d8f0*/  ISETP.GE.AND P3, PT, R92, R226, PT ;  /* 0x000000e25c00720c */ /* 0x000fe20003f66270 */
[----:B----4-:R-:W-:Y:S02]  /*1d900*/  IMAD.MOV.U32 R24, RZ, RZ, R18 ;  /* 0x000000ffff187224 */ /* 0x010fe400078e0012 */
[----:B------:R-:W4:Y:S04]  /*1d910*/  LDL.LU R18, [R1+0xb4] ;  /* 0x0000b40001127983 */ /* 0x000f280000300800 */
[----:B------:R-:W5:Y:S04]  /*1d920*/  LDL.LU R34, [R1+0x7c] ;  /* 0x00007c0001227983 */ /* 0x000f680000300800 */
[----:B------:R-:W4:Y:S01]  /*1d930*/  LDL.LU R20, [R1+0x80] ;  /* 0x0000800001147983 */ /* 0x000f220000300800 */
[----:B------:R-:W-:-:S02]  /*1d940*/  FSEL R52, R0, -INF , !P1 ;  /* 0xff80000000347808 */ /* 0x000fc40004800000 */
[-C--:B------:R-:W-:Y:S02]  /*1d950*/  ISETP.GE.AND P4, PT, R91, R225.reuse, PT ;  /* 0x000000e15b00720c */ /* 0x080fe40003f86270 */
        /* <DEDUP_REMOVED lines=33> */
[----:B---3--:R-:W-:Y:S02]  /*1db70*/  FSEL R0, R35, -INF , P3 ;  /* 0xff80000023007808 */ /* 0x008fe40001800000 */
[----:B------:R-:W-:-:S02]  /*1db80*/  ISETP.GE.AND P0, PT, R102, R226, PT ;  /* 0x000000e26600720c */ /* 0x000fc40003f06270 */
[----:B------:R-:W-:Y:S02]  /*1db90*/  ISETP.GE.AND P3, PT, R104, R226, PT ;  /* 0x000000e26800720c */ /* 0x000fe40003f66270 */
[----:B------:R-:W-:Y:S02]  /*1dba0*/  FSEL R43, R3, -INF , !P4 ;  /* 0xff800000032b7808 */ /* 0x000fe40006000000 */
[----:B------:R-:W-:Y:S02]  /*1dbb0*/  FSEL R42, R0, -INF , !P1 ;  /* 0xff800000002a7808 */ /* 0x000fe40004800000 */
[-C--:B------:R-:W-:Y:S02]  /*1dbc0*/  ISETP.GE.AND P4, PT, R102, R225.reuse, PT ;  /* 0x000000e16600720c */ /* 0x080fe40003f86270 */
[----:B------:R-:W-:Y:S02]  /*1dbd0*/  ISETP.GE.AND P1, PT, R104, R225, PT ;  /* 0x000000e16800720c */ /* 0x000fe40003f26270 */
[----:B------:R-:W-:-:S02]  /*1dbe0*/  FSEL R0, R33, -INF , P3 ;  /* 0xff80000021007808 */ /* 0x000fc40001800000 */
[CC--:B------:R-:W-:Y:S02]  /*1dbf0*/  ISETP.GE.AND P3, PT, R105.reuse, R226.reuse, PT ;  /* 0x000000e26900720c */ /* 0x0c0fe40003f66270 */
[----:B------:R-:W-:Y:S02]  /*1dc00*/  FSEL R40, R0, -INF , !P1 ;  /* 0xff80000000287808 */ /* 0x000fe40004800000 */
[----:B------:R-:W-:Y:S02]  /*1dc10*/  ISETP.GE.AND P1, PT, R105, R225, PT ;  /* 0x000000e16900720c */ /* 0x000fe40003f26270 */
[----:B--2---:R-:W-:Y:S02]  /*1dc20*/  FSEL R0, R31, -INF , P3 ;  /* 0xff8000001f007808 */ /* 0x004fe40001800000 */
        /* <DEDUP_REMOVED lines=14> */
[----:B------:R-:W-:Y:S02]  /*1dd10*/  FSEL R0, R240, -INF , P3 ;  /* 0xff800000f0007808 */ /* 0x000fe40001800000 */
[-C--:B------:R-:W-:Y:S02]  /*1dd20*/  ISETP.GE.AND P5, PT, R111, R225.reuse, PT ;  /* 0x000000e16f00720c */ /* 0x080fe40003fa6270 */
[C---:B------:R-:W-:Y:S02]  /*1dd30*/  ISETP.GE.AND P1, PT, R114.reuse, R226, PT ;  /* 0x000000e27200720c */ /* 0x040fe40003f26270 */
[----:B------:R-:W-:Y:S02]  /*1dd40*/  MOV R240, R4 ;  /* 0x0000000400f07202 */ /* 0x000fe40000000f00 */
[----:B------:R-:W-:Y:S02]  /*1dd50*/  ISETP.GE.AND P3, PT, R114, R225, PT ;  /* 0x000000e17200720c */ /* 0x000fe40003f66270 */
[----:B------:R-:W-:-:S02]  /*1dd60*/  FSEL R4, R241, -INF , P1 ;  /* 0xff800000f1047808 */ /* 0x000fc40000800000 */
[----:B------:R-:W-:Y:S01]  /*1dd70*/  ISETP.GE.AND P1, PT, R116, R225, PT ;  /* 0x000000e17400720c */ /* 0x000fe20003f26270 */
[----:B------:R-:W-:Y:S02]  /*1dd80*/  IMAD.MOV.U32 R244, RZ, RZ, R26 ;  /* 0x000000fffff47224 */ /* 0x000fe400078e001a */
[----:B------:R-:W-:Y:S02]  /*1dd90*/  IMAD.MOV.U32 R241, RZ, RZ, R25 ;  /* 0x000000fffff17224 */ /* 0x000fe400078e0019 */
[----:B------:R-:W-:Y:S02]  /*1dda0*/  IMAD.MOV.U32 R248, RZ, RZ, R10 ;  /* 0x000000fffff87224 */ /* 0x000fe400078e000a */
[----:B------:R-:W-:Y:S02]  /*1ddb0*/  IMAD.MOV.U32 R211, RZ, RZ, R9 ;  /* 0x000000ffffd37224 */ /* 0x000fe400078e0009 */
[----:B------:R-:W-:Y:S01]  /*1ddc0*/  IMAD.MOV.U32 R229, RZ, RZ, R6 ;  /* 0x000000ffffe57224 */ /* 0x000fe200078e0006 */
[----:B-----5:R-:W-:-:S02]  /*1ddd0*/  FSEL R3, R34, -INF , P0 ;  /* 0xff80000022037808 */ /* 0x020fc40000000000 */
        /* <DEDUP_REMOVED lines=14> */
[----:B------:R-:W-:Y:S02]  /*1dec0*/  ISETP.GE.AND P4, PT, R110, R225, PT ;  /* 0x000000e16e00720c */ /* 0x000fe40003f86270 */
[----:B------:R-:W-:-:S04]  /*1ded0*/  FSEL R3, R249, -INF , P0 ;  /* 0xff800000f9037808 */ /* 0x000fc80000000000 */
[----:B------:R-:W-:Y:S02]  /*1dee0*/  FSEL R32, R3, -INF , !P4 ;  /* 0xff80000003207808 */ /* 0x000fe40006000000 */
[----:B------:R-:W-:-:S04]  /*1def0*/  ISETP.GE.AND P4, PT, R113, R225, PT ;  /* 0x000000e17100720c */ /* 0x000fc80003f86270 */
        /* <DEDUP_REMOVED lines=16> */
[----:B------:R-:W-:Y:S02]  /*1e000*/  FSEL R3, R245, -INF , P0 ;  /* 0xff800000f5037808 */ /* 0x000fe40000000000 */
[----:B------:R-:W-:Y:S02]  /*1e010*/  FMNMX3.FTZ R0, R0, R42, R41, !PT ;  /* 0x0000002a00007276 */ /* 0x000fe40007810029 */
[----:B------:R-:W-:-:S02]  /*1e020*/  ISETP.GE.AND P0, PT, R115, R226, PT ;  /* 0x000000e27300720c */ /* 0x000fc40003f06270 */
[----:B------:R-:W-:Y:S02]  /*1e030*/  FMNMX3.FTZ R0, R0, R40, R39, !PT ;  /* 0x0000002800007276 */ /* 0x000fe40007810027 */
[----:B------:R-:W-:Y:S02]  /*1e040*/  FSEL R30, R3, -INF , !P5 ;  /* 0xff800000031e7808 */ /* 0x000fe40006800000 */
[----:B------:R-:W-:Y:S02]  /*1e050*/  ISETP.GE.AND P5, PT, R115, R225, PT ;  /* 0x000000e17300720c */ /* 0x000fe40003fa6270 */
[----:B------:R-:W-:Y:S02]  /*1e060*/  FSEL R3, R236, -INF , P0 ;  /* 0xff800000ec037808 */ /* 0x000fe40000000000 */
[-C--:B------:R-:W-:Y:S02]  /*1e070*/  ISETP.GE.AND P4, PT, R116, R226.reuse, PT ;  /* 0x000000e27400720c */ /* 0x080fe40003f86270 */
[----:B------:R-:W-:Y:S01]  /*1e080*/  ISETP.GE.AND P0, PT, R117, R226, PT ;  /* 0x000000e27500720c */ /* 0x000fe20003f06270 */
[----:B------:R-:W-:Y:S01]  /*1e090*/  IMAD.MOV.U32 R249, RZ, RZ, R27 ;  /* 0x000000fffff97224 */ /* 0x000fe200078e001b */
[----:B------:R-:W-:-:S02]  /*1e0a0*/  FMNMX3.FTZ R0, R0, R38, R36, !PT ;  /* 0x0000002600007276 */ /* 0x000fc40007810024 */
[----:B------:R-:W-:Y:S02]  /*1e0b0*/  FSEL R28, R4, -INF , !P3 ;  /* 0xff800000041c7808 */ /* 0x000fe40005800000 */
[----:B------:R-:W-:Y:S02]  /*1e0c0*/  FSEL R27, R3, -INF , !P5 ;  /* 0xff800000031b7808 */ /* 0x000fe40006800000 */
        /* <DEDUP_REMOVED lines=12> */
[----:B------:R-:W-:Y:S02]  /*1e190*/  FMNMX3.FTZ R0, R0, R33, R32, !PT ;  /* 0x0000002100007276 */ /* 0x000fe40007810020 */
[-C--:B------:R-:W-:Y:S02]  /*1e1a0*/  ISETP.GE.AND P3, PT, R120, R226.reuse, PT ;  /* 0x000000e27800720c */ /* 0x080fe40003f66270 */
        /* <DEDUP_REMOVED lines=23> */
[----:B----4-:R-:W-:Y:S01]  /*1e320*/  IMAD.MOV.U32 R232, RZ, RZ, R20 ;  /* 0x000000ffffe87224 */ /* 0x010fe200078e0014 */
        /* <DEDUP_REMOVED lines=10> */
[----:B------:R-:W-:Y:S01]  /*1e3d0*/  FMNMX3.FTZ R0, R0, R25, R24, !PT ;  /* 0x0000001900007276 */ /* 0x000fe20007810018 */
[----:B------:R-:W-:Y:S01]  /*1e3e0*/  IMAD.MOV.U32 R213, RZ, RZ, R18 ;  /* 0x000000ffffd57224 */ /* 0x000fe200078e0012 */
[----:B------:R-:W-:Y:S01]  /*1e3f0*/  FSEL R18, R4, -INF , !P1 ;  /* 0xff80000004127808 */ /* 0x000fe20004800000 */
[----:B------:R-:W-:Y:S01]  /*1e400*/  IMAD.MOV.U32 R205, RZ, RZ, R17 ;  /* 0x000000ffffcd7224 */ /* 0x000fe200078e0011 */
[----:B------:R-:W-:Y:S02]  /*1e410*/  FSEL R17, R3, -INF , !P4 ;  /* 0xff80000003117808 */ /* 0x000fe40006000000 */
[-C--:B------:R-:W-:Y:S02]  /*1e420*/  ISETP.GE.AND P1, PT, R126, R225.reuse, PT ;  /* 0x000000e17e00720c */ /* 0x080fe40003f26270 */
[----:B------:R-:W-:-:S02]  /*1e430*/  ISETP.GE.AND P4, PT, R128, R225, PT ;  /* 0x000000e18000720c */ /* 0x000fc40003f86270 */
[----:B------:R-:W-:Y:S02]  /*1e440*/  FSEL R4, R201, -INF , P3 ;  /* 0xff800000c9047808 */ /* 0x000fe40001800000 */
[----:B------:R-:W-:Y:S02]  /*1e450*/  FSEL R3, R196, -INF , P0 ;  /* 0xff800000c4037808 */ /* 0x000fe40000000000 */
[----:B------:R-:W-:Y:S02]  /*1e460*/  FMNMX3.FTZ R0, R0, R23, R22, !PT ;  /* 0x0000001700007276 */ /* 0x000fe40007810016 */
[-C--:B------:R-:W-:Y:S01]  /*1e470*/  ISETP.GE.AND P3, PT, R129, R226.reuse, PT ;  /* 0x000000e28100720c */ /* 0x080fe20003f66270 */
[----:B------:R-:W-:Y:S01]  /*1e480*/  IMAD.MOV.U32 R200, RZ, RZ, R16 ;  /* 0x000000ffffc87224 */ /* 0x000fe200078e0010 */
[----:B------:R-:W-:Y:S01]  /*1e490*/  FSEL R16, R4, -INF , !P1 ;  /* 0xff80000004107808 */ /* 0x000fe20004800000 */
[----:B------:R-:W-:Y:S01]  /*1e4a0*/  IMAD.MOV.U32 R201, RZ, RZ, R14 ;  /* 0x000000ffffc97224 */ /* 0x000fe200078e000e */
[----:B------:R-:W-:-:S02]  /*1e4b0*/  ISETP.GE.AND P0, PT, R130, R226, PT ;  /* 0x000000e28200720c */ /* 0x000fc40003f06270 */
[----:B------:R-:W-:Y:S02]  /*1e4c0*/  FSEL R14, R3, -INF , !P4 ;  /* 0xff800000030e7808 */ /* 0x000fe40006000000 */
[----:B------:R-:W-:Y:S02]  /*1e4d0*/  FMNMX3.FTZ R0, R0, R21, R20, !PT ;  /* 0x0000001500007276 */ /* 0x000fe40007810014 */
[-C--:B------:R-:W-:Y:S02]  /*1e4e0*/  ISETP.GE.AND P1, PT, R129, R225.reuse, PT ;  /* 0x000000e18100720c */ /* 0x080fe40003f26270 */
[----:B------:R-:W-:Y:S02]  /*1e4f0*/  FSEL R3, R197, -INF , P3 ;  /* 0xff800000c5037808 */ /* 0x000fe40001800000 */
[----:B------:R-:W-:Y:S01]  /*1e500*/  ISETP.GE.AND P3, PT, R132, R226, PT ;  /* 0x000000e28400720c */ /* 0x000fe20003f66270 */
[----:B------:R-:W-:Y:S01]  /*1e510*/  IMAD.MOV.U32 R196, RZ, RZ, R13 ;  /* 0x000000ffffc47224 */ /* 0x000fe200078e000d */
[----:B------:R-:W-:-:S02]  /*1e520*/  ISETP.GE.AND P4, PT, R130, R225, PT ;  /* 0x000000e18200720c */ /* 0x000fc40003f86270 */
[----:B------:R-:W-:Y:S02]  /*1e530*/  FSEL R4, R188, -INF , P0 ;  /* 0xff800000bc047808 */ /* 0x000fe40000000000 */
[----:B------:R-:W-:Y:S02]  /*1e540*/  FMNMX3.FTZ R0, R0, R19, R18, !PT ;  /* 0x0000001300007276 */ /* 0x000fe40007810012 */
[----:B------:R-:W-:Y:S02]  /*1e550*/  FSEL R13, R3, -INF , !P1 ;  /* 0xff800000030d7808 */ /* 0x000fe40004800000 */
[----:B------:R-:W-:Y:S01]  /*1e560*/  ISETP.GE.AND P0, PT, R133, R226, PT ;  /* 0x000000e28500720c */ /* 0x000fe20003f06270 */
[----:B------:R-:W-:Y:S01]  /*1e570*/  IMAD.MOV.U32 R197, RZ, RZ, R12 ;  /* 0x000000ffffc57224 */ /* 0x000fe200078e000c */
[----:B------:R-:W-:Y:S02]  /*1e580*/  ISETP.GE.AND P1, PT, R132, R225, PT ;  /* 0x000000e18400720c */ /* 0x000fe40003f26270 */
[----:B------:R-:W-:-:S02]  /*1e590*/  FSEL R3, R189, -INF , P3 ;  /* 0xff800000bd037808 */ /* 0x000fc40001800000 */
[----:B------:R-:W-:Y:S01]  /*1e5a0*/  ISETP.GE.AND P3, PT, R170, R226, PT ;  /* 0x000000e2aa00720c */ /* 0x000fe20003f66270 */
[----:B------:R-:W-:Y:S01]  /*1e5b0*/  IMAD.MOV.U32 R188, RZ, RZ, R11 ;  /* 0x000000ffffbc7224 */ /* 0x000fe200078e000b */
[----:B------:R-:W-:Y:S02]  /*1e5c0*/  FSEL R12, R4, -INF , !P4 ;  /* 0xff800000040c7808 */ /* 0x000fe40006000000 */
[----:B------:R-:W-:Y:S02]  /*1e5d0*/  FMNMX3.FTZ R0, R0, R17, R16, !PT ;  /* 0x0000001100007276 */ /* 0x000fe40007810010 */
[----:B------:R-:W-:Y:S02]  /*1e5e0*/  ISETP.GE.AND P4, PT, R133, R225, PT ;  /* 0x000000e18500720c */ /* 0x000fe40003f86270 */
[----:B------:R-:W-:Y:S02]  /*1e5f0*/  FSEL R4, R192, -INF , P0 ;  /* 0xff800000c0047808 */ /* 0x000fe40000000000 */
[----:B------:R-:W-:-:S02]  /*1e600*/  FSEL R11, R3, -INF , !P1 ;  /* 0xff800000030b7808 */ /* 0x000fc40004800000 */
[-C--:B------:R-:W-:Y:S02]  /*1e610*/  ISETP.GE.AND P0, PT, R171, R226.reuse, PT ;  /* 0x000000e2ab00720c */ /* 0x080fe40003f06270 */
[----:B------:R-:W-:Y:S02]  /*1e620*/  ISETP.GE.AND P1, PT, R170, R225, PT ;  /* 0x000000e1aa00720c */ /* 0x000fe40003f26270 */
[----:B------:R-:W-:Y:S02]  /*1e630*/  FSEL R3, R193, -INF , P3 ;  /* 0xff800000c1037808 */ /* 0x000fe40001800000 */
[----:B------:R-:W-:Y:S02]  /*1e640*/  ISETP.GE.AND P3, PT, R172, R226, PT ;  /* 0x000000e2ac00720c */ /* 0x000fe40003f66270 */
[----:B------:R-:W-:Y:S02]  /*1e650*/  FMNMX3.FTZ R0, R0, R14, R13, !PT ;  /* 0x0000000e00007276 */ /* 0x000fe4000781000d */
[----:B------:R-:W-:-:S02]  /*1e660*/  FSEL R10, R4, -INF , !P4 ;  /* 0xff800000040a7808 */ /* 0x000fc40006000000 */
[----:B------:R-:W-:Y:S02]  /*1e670*/  FSEL R4, R184, -INF , P0 ;  /* 0xff800000b8047808 */ /* 0x000fe40000000000 */
[-C--:B------:R-:W-:Y:S02]  /*1e680*/  ISETP.GE.AND P4, PT, R171, R225.reuse, PT ;  /* 0x000000e1ab00720c */ /* 0x080fe40003f86270 */
[----:B------:R-:W-:Y:S02]  /*1e690*/  FSEL R9, R3, -INF , !P1 ;  /* 0xff80000003097808 */ /* 0x000fe40004800000 */
[----:B------:R-:W-:Y:S02]  /*1e6a0*/  ISETP.GE.AND P0, PT, R173, R226, PT ;  /* 0x000000e2ad00720c */ /* 0x000fe40003f06270 */
[----:B------:R-:W-:Y:S02]  /*1e6b0*/  ISETP.GE.AND P5, PT, R172, R225, PT ;  /* 0x000000e1ac00720c */ /* 0x000fe40003fa6270 */
[----:B------:R-:W-:-:S02]  /*1e6c0*/  FSEL R3, R185, -INF , P3 ;  /* 0xff800000b9037808 */ /* 0x000fc40001800000 */
[----:B------:R-:W-:Y:S02]  /*1e6d0*/  ISETP.GE.AND P1, PT, R174, R226, PT ;  /* 0x000000e2ae00720c */ /* 0x000fe40003f26270 */
[----:B------:R-:W-:Y:S01]  /*1e6e0*/  FMNMX3.FTZ R0, R0, R12, R11, !PT ;  /* 0x0000000c00007276 */ /* 0x000fe2000781000b */
[----:B------:R-:W-:Y:S01]  /*1e6f0*/  IMAD.MOV.U32 R212, RZ, RZ, R221 ;  /* 0x000000ffffd47224 */ /* 0x000fe200078e00dd */
[----:B------:R-:W-:Y:S01]  /*1e700*/  FSEL R6, R180, -INF , P0 ;  /* 0xff800000b4067808 */ /* 0x000fe20000000000 */
[----:B------:R-:W-:Y:S01]  /*1e710*/  IMAD.MOV.U32 R204, RZ, RZ, R8 ;  /* 0x000000ffffcc7224 */ /* 0x000fe200078e0008 */
[----:B------:R-:W-:Y:S01]  /*1e720*/  FSEL R8, R4, -INF , !P4 ;  /* 0xff80000004087808 */ /* 0x000fe20006000000 */
        /* <DEDUP_REMOVED lines=22> */
[----:B------:R-:W-:Y:S01]  /*1e890*/  IMAD.MOV.U32 R201, RZ, RZ, R205 ;  /* 0x000000ffffc97224 */ /* 0x000fe200078e00cd */
[----:B------:R-:W-:Y:S01]  /*1e8a0*/  MOV R205, R212 ;  /* 0x000000d400cd7202 */ /* 0x000fe20000000f00 */
        /* <DEDUP_REMOVED lines=14> */
[----:B--2---:R-:W-:-:S05]  /*1e990*/  FMUL.FTZ R3, R0, R175 ;  /* 0x000000af00037220 */ /* 0x004fca0000410000 */
[----:B------:R-:W-:-:S05]  /*1e9a0*/  FSEL R3, R3, RZ, P0 ;  /* 0x000000ff03037208 */ /* 0x000fca0000000000 */
[-C--:B------:R-:W-:Y:S01]  /*1e9b0*/  FFMA.FTZ R188, R55, R0.reuse, -R3 ;  /* 0x0000000037bc7223 */ /* 0x080fe20000010803 */
[----:B------:R-:W-:Y:S02]  /*1e9c0*/  IMAD.MOV.U32 R55, RZ, RZ, R193 ;  /* 0x000000ffff377224 */ /* 0x000fe400078e00c1 */
[----:B------:R-:W-:Y:S02]  /*1e9d0*/  IMAD.MOV.U32 R193, RZ, RZ, R197 ;  /* 0x000000ffffc17224 */ /* 0x000fe400078e00c5 */
[-CC-:B------:R-:W-:Y:S01]  /*1e9e0*/  FFMA.FTZ R131, R65, R0.reuse, -R3.reuse ;  /* 0x0000000041837223 */ /* 0x180fe20000010803 */
[----:B------:R-:W-:Y:S01]  /*1e9f0*/  FFMA.FTZ R168, R63, R0, -R3 ;  /* 0x000000003fa87223 */ /* 0x000fe20000010803 */
[----:B------:R-:W-:Y:S02]  /*1ea00*/  IMAD.MOV.U32 R63, RZ, RZ, R189 ;  /* 0x000000ffff3f7224 */ /* 0x000fe400078e00bd */
[----:B------:R-:W-:Y:S02]  /*1ea10*/  IMAD.MOV.U32 R65, RZ, RZ, R193 ;  /* 0x000000ffff417224 */ /* 0x000fe400078e00c1 */
[----:B------:R-:W-:-:S02]  /*1ea20*/  IMAD.MOV.U32 R189, RZ, RZ, R196 ;  /* 0x000000ffffbd7224 */ /* 0x000fc400078e00c4 */
[----:B------:R-:W-:Y:S02]  /*1ea30*/  IMAD.MOV.U32 R193, RZ, RZ, R233 ;  /* 0x000000ffffc17224 */ /* 0x000fe400078e00e9 */
[----:B------:R-:W-:Y:S02]  /*1ea40*/  IMAD.MOV.U32 R196, RZ, RZ, R200 ;  /* 0x000000ffffc47224 */ /* 0x000fe400078e00c8 */
[----:B------:R-:W-:Y:S02]  /*1ea50*/  IMAD.MOV.U32 R233, RZ, RZ, R237 ;  /* 0x000000ffffe97224 */ /* 0x000fe400078e00ed */
[----:B------:R-:W-:Y:S01]  /*1ea60*/  FFMA.FTZ R94, R69, R0, -R3 ;  /* 0x00000000455e7223 */ /* 0x000fe20000010803 */
[----:B------:R-:W-:Y:S02]  /*1ea70*/  IMAD.MOV.U32 R200, RZ, RZ, R213 ;  /* 0x000000ffffc87224 */ /* 0x000fe400078e00d5 */
[----:B------:R-:W-:Y:S02]  /*1ea80*/  IMAD.MOV.U32 R237, RZ, RZ, R236 ;  /* 0x000000ffffed7224 */ /* 0x000fe400078e00ec */
[----:B------:R-:W-:-:S02]  /*1ea90*/  IMAD.MOV.U32 R213, RZ, RZ, R177 ;  /* 0x000000ffffd57224 */ /* 0x000fc400078e00b1 */
[----:B------:R-:W-:Y:S02]  /*1eaa0*/  IMAD.MOV.U32 R236, RZ, RZ, R241 ;  /* 0x000000ffffec7224 */ /* 0x000fe400078e00f1 */
[----:B------:R-:W-:Y:S02]  /*1eab0*/  IMAD.MOV.U32 R69, RZ, RZ, R192 ;  /* 0x000000ffff457224 */ /* 0x000fe400078e00c0 */
[----:B------:R-:W-:Y:S02]  /*1eac0*/  IMAD.MOV.U32 R37, RZ, RZ, R189 ;  /* 0x000000ffff257224 */ /* 0x000fe400078e00bd */
[----:B------:R-:W-:Y:S02]  /*1ead0*/  IMAD.MOV.U32 R241, RZ, RZ, R240 ;  /* 0x000000fffff17224 */ /* 0x000fe400078e00f0 */
[----:B------:R-:W-:Y:S01]  /*1eae0*/  FMUL.FTZ R4, R0, R4 ;  /* 0x0000000400047220 */ /* 0x000fe20000410000 */
[----:B------:R-:W-:Y:S02]  /*1eaf0*/  IMAD.MOV.U32 R192, RZ, RZ, R196 ;  /* 0x000000ffffc07224 */ /* 0x000fe400078e00c4 */
[----:B------:R-:W-:-:S02]  /*1eb00*/  IMAD.MOV.U32 R189, RZ, RZ, R201 ;  /* 0x000000ffffbd7224 */ /* 0x000fc400078e00c9 */
[-C--:B------:R-:W-:Y:S01]  /*1eb10*/  FFMA.FTZ R201, R53, R0.reuse, -R3 ;  /* 0x0000000035c97223 */ /* 0x080fe20000010803 */
[----:B------:R-:W-:Y:S02]  /*1eb20*/  IMAD.MOV.U32 R240, RZ, RZ, R245 ;  /* 0x000000fffff07224 */ /* 0x000fe400078e00f5 */
[----:B------:R-:W-:Y:S02]  /*1eb30*/  IMAD.MOV.U32 R196, RZ, RZ, R200 ;  /* 0x000000ffffc47224 */ /* 0x000fe400078e00c8 */
[----:B------:R-:W-:Y:S02]  /*1eb40*/  IMAD.MOV.U32 R245, RZ, RZ, R244 ;  /* 0x000000fffff57224 */ /* 0x000fe400078e00f4 */
[-C--:B------:R-:W-:Y:S01]  /*1eb50*/  FFMA.FTZ R180, R61, R0.reuse, -R3 ;  /* 0x000000003db47223 */ /* 0x080fe20000010803 */
[----:B------:R-:W-:Y:S02]  /*1eb60*/  IMAD.MOV.U32 R53, RZ, RZ, R213 ;  /* 0x000000ffff357224 */ /* 0x000fe400078e00d5 */
[----:B------:R-:W-:Y:S01]  /*1eb70*/  FFMA.FTZ R213, R50, R0, -R3 ;  /* 0x0000000032d57223 */ /* 0x000fe20000010803 */
[----:B------:R-:W-:-:S02]  /*1eb80*/  IMAD.MOV.U32 R244, RZ, RZ, R249 ;  /* 0x000000fffff47224 */ /* 0x000fc400078e00f9 */
[-C--:B------:R-:W-:Y:S01]  /*1eb90*/  FFMA.FTZ R127, R68, R0.reuse, -R3 ;  /* 0x00000000447f7223 */ /* 0x080fe20000010803 */
[----:B------:R-:W-:Y:S02]  /*1eba0*/  IMAD.MOV.U32 R249, RZ, RZ, R248 ;  /* 0x000000fffff97224 */ /* 0x000fe400078e00f8 */
[----:B------:R-:W-:Y:S02]  /*1ebb0*/  IMAD.MOV.U32 R50, RZ, RZ, R69 ;  /* 0x000000ffff327224 */ /* 0x000fe400078e0045 */
[----:B------:R-:W-:Y:S02]  /*1ebc0*/  IMAD.MOV.U32 R61, RZ, RZ, R37 ;  /* 0x000000ffff3d7224 */ /* 0x000fe400078e0025 */
[----:B------:R-:W-:Y:S02]  /*1ebd0*/  IMAD.MOV.U32 R248, RZ, RZ, R220 ;  /* 0x000000fffff87224 */ /* 0x000fe400078e00dc */
[----:B------:R-:W-:Y:S01]  /*1ebe0*/  FFMA.FTZ R220, R47, R0, -R3 ;  /* 0x000000002fdc7223 */ /* 0x000fe20000010803 */
[----:B------:R-:W-:-:S02]  /*1ebf0*/  IMAD.MOV.U32 R68, RZ, RZ, R192 ;  /* 0x000000ffff447224 */ /* 0x000fc400078e00c0 */
[----:B------:R-:W-:Y:S01]  /*1ec00*/  IMAD.MOV.U32 R69, RZ, RZ, R189 ;  /* 0x000000ffff457224 */ /* 0x000fe200078e00bd */
[----:B------:R-:W-:Y:S01]  /*1ec10*/  MOV R189, R196 ;  /* 0x000000c400bd7202 */ /* 0x000fe20000000f00 */
[----:B------:R-:W-:Y:S01]  /*1ec20*/  IMAD.MOV.U32 R37, RZ, RZ, R212 ;  /* 0x000000ffff257224 */ /* 0x000fe200078e00d4 */
[----:B------:R-:W1:Y:S01]  /*1ec30*/  MUFU.EX2 R4, R4 ;  /* 0x0000000400047308 */ /* 0x000e620000000800 */
        /* <DEDUP_REMOVED lines=23> */
[----:B------:R-:W-:Y:S02]  /*1edb0*/  IMAD.MOV.U32 R59, RZ, RZ, R233 ;  /* 0x000000ffff3b7224 */ /* 0x000fe400078e00e9 */
[-C--:B------:R-:W-:Y:S01]  /*1edc0*/  FFMA.FTZ R233, R42, R0.reuse, -R3 ;  /* 0x000000002ae97223 */ /* 0x080fe20000010803 */
[----:B------:R-:W-:Y:S02]  /*1edd0*/  IMAD.MOV.U32 R61, RZ, RZ, R237 ;  /* 0x000000ffff3d7224 */ /* 0x000fe400078e00ed */
[----:B------:R-:W-:Y:S01]  /*1ede0*/  FFMA.FTZ R237, R41, R0, -R3 ;  /* 0x0000000029ed7223 */ /* 0x000fe20000010803 */
[----:B------:R-:W-:Y:S02]  /*1edf0*/  IMAD.MOV.U32 R36, RZ, RZ, R53 ;  /* 0x000000ffff247224 */ /* 0x000fe400078e0035 */
[----:B------:R-:W-:Y:S02]  /*1ee00*/  IMAD.MOV.U32 R47, RZ, RZ, R208 ;  /* 0x000000ffff2f7224 */ /* 0x000fe400078e00d0 */
[----:B------:R-:W-:-:S02]  /*1ee10*/  IMAD.MOV.U32 R69, RZ, RZ, R193 ;  /* 0x000000ffff457224 */ /* 0x000fc400078e00c1 */
        /* <DEDUP_REMOVED lines=8> */
[----:B------:R-:W-:Y:S02]  /*1eea0*/  IMAD.MOV.U32 R41, RZ, RZ, R43 ;  /* 0x000000ffff297224 */ /* 0x000fe400078e002b */
[-C--:B------:R-:W-:Y:S01]  /*1eeb0*/  FFMA.FTZ R43, R9, R0.reuse, -R3 ;  /* 0x00000000092b7223 */ /* 0x080fe20000010803 */
[----:B------:R-:W-:Y:S01]  /*1eec0*/  IMAD.MOV.U32 R68, RZ, RZ, R196 ;  /* 0x000000ffff447224 */ /* 0x000fe200078e00c4 */
[----:B------:R-:W-:Y:S01]  /*1eed0*/  MOV R196, R241 ;  /* 0x000000f100c47202 */ /* 0x000fe20000000f00 */
[----:B------:R-:W-:Y:S02]  /*1eee0*/  IMAD.MOV.U32 R44, RZ, RZ, R65 ;  /* 0x000000ffff2c7224 */ /* 0x000fe400078e0041 */
[-CC-:B------:R-:W-:Y:S01]  /*1eef0*/  FFMA.FTZ R241, R38, R0.reuse, -R3.reuse ;  /* 0x0000000026f17223 */ /* 0x180fe20000010803 */
[----:B------:R-:W-:Y:S02]  /*1ef00*/  IMAD.MOV.U32 R51, RZ, RZ, R240 ;  /* 0x000000ffff337224 */ /* 0x000fe400078e00f0 */
[----:B------:R-:W-:Y:S01]  /*1ef10*/  FFMA.FTZ R240, R39, R0, -R3 ;  /* 0x0000000027f07223 */ /* 0x000fe20000010803 */
[----:B------:R-:W-:-:S02]  /*1ef20*/  IMAD.MOV.U32 R33, RZ, RZ, R45 ;  /* 0x000000ffff217224 */ /* 0x000fc400078e002d */
        /* <DEDUP_REMOVED lines=10> */
[-C--:B------:R-:W-:Y:S01]  /*1efd0*/  FFMA.FTZ R42, R10, R0.reuse, -R3 ;  /* 0x000000000a2a7223 */ /* 0x080fe20000010803 */
[----:B------:R-:W-:Y:S02]  /*1efe0*/  IMAD.MOV.U32 R11, RZ, RZ, R189 ;  /* 0x000000ffff0b7224 */ /* 0x000fe400078e00bd */
[-C--:B------:R-:W-:Y:S01]  /*1eff0*/  FFMA.FTZ R62, R6, R0.reuse, -R3 ;  /* 0x00000000063e7223 */ /* 0x080fe20000010803 */
[----:B------:R-:W-:Y:S02]  /*1f000*/  IMAD.MOV.U32 R5, RZ, RZ, R61 ;  /* 0x000000ffff057224 */ /* 0x000fe400078e003d */
[----:B------:R-:W-:Y:S01]  /*1f010*/  FFMA.FTZ R244, R35, R0, -R3 ;  /* 0x0000000023f47223 */ /* 0x000fe20000010803 */
[----:B------:R-:W-:-:S02]  /*1f020*/  IMAD.MOV.U32 R6, RZ, RZ, R33 ;  /* 0x000000ffff067224 */ /* 0x000fc400078e0021 */
[----:B------:R-:W-:Y:S02]  /*1f030*/  IMAD.MOV.U32 R10, RZ, RZ, R44 ;  /* 0x000000ffff0a7224 */ /* 0x000fe400078e002c */
[----:B------:R-:W-:Y:S02]  /*1f040*/  IMAD.MOV.U32 R35, RZ, RZ, R50 ;  /* 0x000000ffff237224 */ /* 0x000fe400078e0032 */
[----:B------:R-:W-:Y:S01]  /*1f050*/  FFMA.FTZ R50, R21, R0, -R3 ;  /* 0x0000000015327223 */ /* 0x000fe20000010803 */
[----:B------:R-:W-:Y:S02]  /*1f060*/  IMAD.MOV.U32 R44, RZ, RZ, R49 ;  /* 0x000000ffff2c7224 */ /* 0x000fe400078e0031 */
[----:B-1----:R-:W-:Y:S01]  /*1f070*/  FMUL.FTZ R49, R165, R4 ;  /* 0x00000004a5317220 */ /* 0x002fe20000410000 */
[----:B------:R1:W2:Y:S01]  /*1f080*/  MUFU.EX2 R21, R15 ;  /* 0x0000000f00157308 */ /* 0x0002a20000000800 */
[----:B------:R-:W-:Y:S02]  /*1f090*/  IMAD.MOV.U32 R165, RZ, RZ, R5 ;  /* 0x000000ffffa57224 */ /* 0x000fe400078e0005 */
[----:B------:R-:W-:-:S02]  /*1f0a0*/  IMAD.MOV.U32 R5, RZ, RZ, R11 ;  /* 0x000000ffff057224 */ /* 0x000fc400078e000b */
[----:B------:R-:W3:Y:S01]  /*1f0b0*/  LDL.LU R11, [R1+0xd4] ;  /* 0x0000d400010b7983 */ /* 0x000ee20000300800 */
[----:B-1----:R-:W-:Y:S02]  /*1f0c0*/  IMAD.MOV.U32 R15, RZ, RZ, R6 ;  /* 0x000000ffff0f7224 */ /* 0x002fe400078e0006 */
[----:B------:R-:W-:Y:S02]  /*1f0d0*/  IMAD.MOV.U32 R6, RZ, RZ, R26 ;  /* 0x000000ffff067224 */ /* 0x000fe400078e001a */
[----:B------:R-:W4:Y:S01]  /*1f0e0*/  LDL.LU R26, [R1+0x144] ;  /* 0x00014400011a7983 */ /* 0x000f220000300800 */
[-CC-:B------:R-:W-:Y:S01]  /*1f0f0*/  FFMA.FTZ R184, R56, R0.reuse, -R3.reuse ;  /* 0x0000000038b87223 */ /* 0x180fe20000010803 */
[-CC-:B------:R-:W-:Y:S01]  /*1f100*/  FFMA.FTZ R169, R64, R0.reuse, -R3.reuse ;  /* 0x0000000040a97223 */ /* 0x180fe20000010803 */
[----:B------:R-:W-:Y:S02]  /*1f110*/  IMAD.MOV.U32 R56, RZ, RZ, R236 ;  /* 0x000000ffff387224 */ /* 0x000fe400078e00ec */
[----:B------:R-:W-:Y:S01]  /*1f120*/  FFMA.FTZ R179, R60, R0, -R3 ;  /* 0x000000003cb37223 */ /* 0x000fe20000010803 */
[----:B------:R-:W-:-:S02]  /*1f130*/  IMAD.MOV.U32 R64, RZ, RZ, R221 ;  /* 0x000000ffff407224 */ /* 0x000fc400078e00dd */
[-CC-:B------:R-:W-:Y:S01]  /*1f140*/  FFMA.FTZ R236, R40, R0.reuse, -R3.reuse ;  /* 0x0000000028ec7223 */ /* 0x180fe20000010803 */
        /* <DEDUP_REMOVED lines=28> */
[----:B------:R-:W-:Y:S01]  /*1f310*/  IMAD.MOV.U32 R8, RZ, RZ, R56 ;  /* 0x000000ffff087224 */ /* 0x000fe200078e0038 */
[----:B------:R-:W-:Y:S01]  /*1f320*/  MOV R30, R51 ;  /* 0x00000033001e7202 */ /* 0x000fe20000000f00 */
[----:B------:R-:W-:Y:S02]  /*1f330*/  IMAD.MOV.U32 R24, RZ, RZ, R48 ;  /* 0x000000ffff187224 */ /* 0x000fe400078e0030 */
[-C--:B------:R-:W-:Y:S01]  /*1f340*/  FMUL.FTZ R48, R164, R4.reuse ;  /* 0x00000004a4307220 */ /* 0x080fe20000410000 */
[----:B------:R-:W-:Y:S02]  /*1f350*/  IMAD.MOV.U32 R12, RZ, RZ, R35 ;  /* 0x000000ffff0c7224 */ /* 0x000fe400078e0023 */
[----:B------:R-:W-:Y:S02]  /*1f360*/  IMAD.MOV.U32 R35, RZ, RZ, R40 ;  /* 0x000000ffff237224 */ /* 0x000fe400078e0028 */
[----:B------:R-:W-:Y:S01]  /*1f370*/  FMUL.FTZ R40, R160, R4 ;  /* 0x00000004a0287220 */ /* 0x000fe20000410000 */
[----:B------:R-:W-:Y:S01]  /*1f380*/  IMAD.MOV.U32 R164, RZ, RZ, R3 ;  /* 0x000000ffffa47224 */ /* 0x000fe200078e0003 */
[----:B------:R-:W-:-:S02]  /*1f390*/  FSEL R3, R8, -INF , P6 ;  /* 0xff80000008037808 */ /* 0x000fc40003000000 */
[----:B------:R-:W-:Y:S02]  /*1f3a0*/  ISETP.GE.AND P1, PT, R73, R227, PT ;  /* 0x000000e34900720c */ /* 0x000fe40003f26270 */
[----:B------:R-:W-:Y:S02]  /*1f3b0*/  FSEL R8, R3, -INF , !P2 ;  /* 0xff80000003087808 */ /* 0x000fe40005000000 */
[----:B------:R-:W-:Y:S01]  /*1f3c0*/  FSEL R3, R165, -INF , P1 ;  /* 0xff800000a5037808 */ /* 0x000fe20000800000 */
[----:B------:R-:W-:Y:S02]  /*1f3d0*/  IMAD.MOV.U32 R165, RZ, RZ, R15 ;  /* 0x000000ffffa57224 */ /* 0x000fe400078e000f */
[----:B----4-:R-:W-:Y:S02]  /*1f3e0*/  IMAD.MOV.U32 R160, RZ, RZ, R26 ;  /* 0x000000ffffa07224 */ /* 0x010fe400078e001a */
[----:B------:R-:W-:Y:S02]  /*1f3f0*/  IMAD.MOV.U32 R26, RZ, RZ, R30 ;  /* 0x000000ffff1a7224 */ /* 0x000fe400078e001e */
[----:B------:R-:W-:-:S02]  /*1f400*/  IMAD.MOV.U32 R30, RZ, RZ, R44 ;  /* 0x000000ffff1e7224 */ /* 0x000fc400078e002c */
[----:B------:R-:W-:Y:S02]  /*1f410*/  IMAD.MOV.U32 R44, RZ, RZ, R52 ;  /* 0x000000ffff2c7224 */ /* 0x000fe400078e0034 */
[----:B------:R-:W-:Y:S02]  /*1f420*/  IMAD.MOV.U32 R52, RZ, RZ, R193 ;  /* 0x000000ffff347224 */ /* 0x000fe400078e00c1 */
[----:B------:R-:W4:Y:S04]  /*1f430*/  LDL.LU R193, [R1+0xc] ;  /* 0x00000c0001c17983 */ /* 0x000f280000300800 */
[----:B------:R-:W5:Y:S01]  /*1f440*/  LDL.LU R15, [R1+0x134] ;  /* 0x00013400010f7983 */ /* 0x000f620000300800 */
[----:B------:R-:W-:Y:S02]  /*1f450*/  IMAD.MOV.U32 R23, RZ, RZ, R36 ;  /* 0x000000ffff177224 */ /* 0x000fe400078e0024 */
[----:B------:R-:W-:Y:S01]  /*1f460*/  FMUL.FTZ R36, R156, R4 ;  /* 0x000000049c247220 */ /* 0x000fe20000410000 */
[----:B------:R-:W-:-:S02]  /*1f470*/  IMAD.MOV.U32 R22, RZ, RZ, R34 ;  /* 0x000000ffff167224 */ /* 0x000fc400078e0022 */
[----:B------:R-:W-:Y:S02]  /*1f480*/  IMAD.MOV.U32 R34, RZ, RZ, R37 ;  /* 0x000000ffff227224 */ /* 0x000fe400078e0025 */
[-C--:B------:R-:W-:Y:S01]  /*1f490*/  FMUL.FTZ R37, R157, R4.reuse ;  /* 0x000000049d257220 */ /* 0x080fe20000410000 */
[----:B------:R-:W-:Y:S02]  /*1f4a0*/  IMAD.MOV.U32 R157, RZ, RZ, R160 ;  /* 0x000000ffff9d7224 */ /* 0x000fe400078e00a0 */
[----:B------:R-:W-:Y:S02]  /*1f4b0*/  IMAD.MOV.U32 R160, RZ, RZ, R57 ;  /* 0x000000ffffa07224 */ /* 0x000fe400078e0039 */
[----:B------:R-:W-:Y:S01]  /*1f4c0*/  FMUL.FTZ R32, R152, R4 ;  /* 0x0000000498207220 */ /* 0x000fe20000410000 */
[----:B------:R-:W-:Y:S01]  /*1f4d0*/  ISETP.GE.AND P2, PT, R74, R228, PT ;  /* 0x000000e44a00720c */ /* 0x000fe20003f46270 */
[----:B------:R-:W-:Y:S02]  /*1f4e0*/  IMAD.MOV.U32 R152, RZ, RZ, R160 ;  /* 0x000000ffff987224 */ /* 0x000fe400078e00a0 */
[----:B------:R-:W-:Y:S01]  /*1f4f0*/  FMUL.FTZ R41, R161, R4 ;  /* 0x00000004a1297220 */ /* 0x000fe20000410000 */
[----:B------:R-:W-:Y:S01]  /*1f500*/  ISETP.GE.AND P3, PT, R73, R228, PT ;  /* 0x000000e44900720c */ /* 0x000fe20003f66270 */
[----:B------:R-:W-:Y:S01]  /*1f510*/  IMAD.MOV.U32 R161, RZ, RZ, R164 ;  /* 0x000000ffffa17224 */ /* 0x000fe200078e00a4 */
[----:B------:R-:W-:Y:S01]  /*1f520*/  ISETP.GE.AND P0, PT, R72, R227, PT ;  /* 0x000000e34800720c */ /* 0x000fe20003f06270 */
[----:B------:R-:W-:-:S02]  /*1f530*/  IMAD.MOV.U32 R164, RZ, RZ, R5 ;  /* 0x000000ffffa47224 */ /* 0x000fc400078e0005 */
[----:B-----5:R-:W-:Y:S02]  /*1f540*/  IMAD.MOV.U32 R156, RZ, RZ, R15 ;  /* 0x000000ffff9c7224 */ /* 0x020fe400078e000f */
[----:B------:R-:W5:Y:S04]  /*1f550*/  LDL.LU R15, [R1+0x114] ;  /* 0x00011400010f7983 */ /* 0x000f680000300800 */
[----:B------:R-:W2:Y:S04]  /*1f560*/  LDL.LU R57, [R1+0x110] ;  /* 0x0001100001397983 */ /* 0x000ea80000300800 */
[----:B------:R-:W4:Y:S01]  /*1f570*/  LDL.LU R160, [R1+0xe0] ;  /* 0x0000e00001a07983 */ /* 0x000f220000300800 */
[----:B------:R-:W-:Y:S01]  /*1f580*/  IMAD.MOV.U32 R5, RZ, RZ, R6 ;  /* 0x000000ffff057224 */ /* 0x000fe200078e0006 */
[----:B------:R-:W-:Y:S01]  /*1f590*/  LOP3.LUT R2, R2, 0xfffffffd, RZ, 0xc0, !PT ;  /* 0xfffffffd02027812 */ /* 0x000fe200078ec0ff */
[----:B---3--:R-:W-:Y:S01]  /*1f5a0*/  IMAD.MOV.U32 R6, RZ, RZ, R11 ;  /* 0x000000ffff067224 */ /* 0x008fe200078e000b */
[----:B------:R-:W-:-:S02]  /*1f5b0*/  FSEL R11, R3, -INF , !P3 ;  /* 0xff800000030b7808 */ /* 0x000fc40005800000 */
[----:B------:R-:W-:Y:S02]  /*1f5c0*/  ISETP.GE.AND P4, PT, R72, R228, PT ;  /* 0x000000e44800720c */ /* 0x000fe40003f86270 */
[----:B------:R-:W-:Y:S02]  /*1f5d0*/  FSEL R3, R10, -INF , P0 ;  /* 0xff8000000a037808 */ /* 0x000fe40000000000 */
[----:B------:R-:W-:Y:S02]  /*1f5e0*/  ISETP.GE.AND P6, PT, R74, R227, PT ;  /* 0x000000e34a00720c */ /* 0x000fe40003fc6270 */
[----:B------:R-:W-:Y:S02]  /*1f5f0*/  @P2 LOP3.LUT R2, R2, 0x2, RZ, 0xfc, !PT ;  /* 0x0000000202022812 */ /* 0x000fe400078efcff */
[----:B------:R-:W-:Y:S02]  /*1f600*/  FSEL R10, R3, -INF , !P4 ;  /* 0xff800000030a7808 */ /* 0x000fe40006000000 */
[----:B------:R-:W-:-:S02]  /*1f610*/  LOP3.LUT P4, RZ, R2, 0x2, RZ, 0xc0, !PT ;  /* 0x0000000202ff7812 */ /* 0x000fc4000788c0ff */
[----:B------:R-:W-:Y:S02]  /*1f620*/  FSEL R3, R161, -INF , P6 ;  /* 0xff800000a1037808 */ /* 0x000fe40003000000 */
[-C--:B------:R-:W-:Y:S01]  /*1f630*/  ISETP.GE.AND P5, PT, R75, R227.reuse, PT ;  /* 0x000000e34b00720c */ /* 0x080fe20003fa6270 */
[----:B------:R-:W-:Y:S01]  /*1f640*/  IMAD.MOV.U32 R161, RZ, RZ, R9 ;  /* 0x000000ffffa17224 */ /* 0x000fe200078e0009 */
[----:B------:R-:W-:Y:S02]  /*1f650*/  FSEL R9, R3, -INF , !P4 ;  /* 0xff80000003097808 */ /* 0x000fe40006000000 */
[----:B------:R-:W-:Y:S02]  /*1f660*/  ISETP.GE.AND P2, PT, R75, R228, PT ;  /* 0x000000e44b00720c */ /* 0x000fe40003f46270 */
[----:B------:R-:W-:Y:S02]  /*1f670*/  FSEL R3, R22, -INF , P5 ;  /* 0xff80000016037808 */ /* 0x000fe40002800000 */
[----:B------:R-:W-:-:S02]  /*1f680*/  ISETP.GE.AND P1, PT, R76, R227, PT ;  /* 0x000000e34c00720c */ /* 0x000fc40003f26270 */
[----:B------:R-:W-:Y:S02]  /*1f690*/  FSEL R22, R3, -INF , !P2 ;  /* 0xff80000003167808 */ /* 0x000fe40005000000 */
[----:B------:R-:W-:Y:S02]  /*1f6a0*/  FSEL R3, R157, -INF , P1 ;  /* 0xff8000009d037808 */ /* 0x000fe40000800000 */
[----:B------:R-:W-:Y:S02]  /*1f6b0*/  ISETP.GE.AND P4, PT, R77, R228, PT ;  /* 0x000000e44d00720c */ /* 0x000fe40003f86270 */
[----:B------:R-:W-:Y:S01]  /*1f6c0*/  LOP3.LUT R2, R2, 0xfffffffd, RZ, 0xc0, !PT ;  /* 0xfffffffd02027812 */ /* 0x000fe200078ec0ff */
[----:B-----5:R-:W-:Y:S01]  /*1f6d0*/  IMAD.MOV.U32 R157, RZ, RZ, R15 ;  /* 0x000000ffff9d7224 */ /* 0x020fe200078e000f */
[----:B------:R-:W-:Y:S01]  /*1f6e0*/  MOV R15, R12 ;  /* 0x0000000c000f7202 */ /* 0x000fe20000000f00 */
[----:B------:R-:W-:Y:S02]  /*1f6f0*/  IMAD.MOV.U32 R12, RZ, RZ, R23 ;  /* 0x000000ffff0c7224 */ /* 0x000fe400078e0017 */
[----:B------:R-:W-:-:S02]  /*1f700*/  IMAD.MOV.U32 R23, RZ, RZ, R64 ;  /* 0x000000ffff177224 */ /* 0x000fc400078e0040 */
[----:B------:R-:W3:Y:S01]  /*1f710*/  LDL.LU R64, [R1+0x100] ;  /* 0x0001000001407983 */ /* 0x000ee20000300800 */
[----:B------:R-:W-:Y:S01]  /*1f720*/  ISETP.GE.AND P3, PT, R76, R228, PT ;  /* 0x000000e44c00720c */ /* 0x000fe20003f66270 */
[----:B------:R-:W-:Y:S01]  /*1f730*/  FMUL.FTZ R33, R153, R4 ;  /* 0x0000000499217220 */ /* 0x000fe20000410000 */
[----:B------:R-:W-:Y:S01]  /*1f740*/  ISETP.GE.AND P0, PT, R77, R227, PT ;  /* 0x000000e34d00720c */ /* 0x000fe20003f06270 */
[----:B------:R-:W-:Y:S01]  /*1f750*/  IMAD.MOV.U32 R153, RZ, RZ, R156 ;  /* 0x000000ffff997224 */ /* 0x000fe200078e009c */
[----:B------:R-:W-:Y:S01]  /*1f760*/  @P4 LOP3.LUT R2, R2, 0x2, RZ, 0xfc, !PT ;  /* 0x0000000202024812 */ /* 0x000fe200078efcff */
[----:B------:R-:W-:Y:S01]  /*1f770*/  IMAD.MOV.U32 R156, RZ, RZ, R45 ;  /* 0x000000ffff9c7224 */ /* 0x000fe200078e002d */
[----:B------:R-:W-:Y:S02]  /*1f780*/  FSEL R45, R3, -INF , !P3 ;  /* 0xff800000032d7808 */ /* 0x000fe40005800000 */
[----:B------:R-:W-:Y:S02]  /*1f790*/  LOP3.LUT P1, RZ, R2, 0x2, RZ, 0xc0, !PT ;  /* 0x0000000202ff7812 */ /* 0x000fe4000782c0ff */
[----:B------:R-:W-:-:S02]  /*1f7a0*/  FSEL R3, R44, -INF , P0 ;  /* 0xff8000002c037808 */ /* 0x000fc40000000000 */
[-C--:B------:R-:W-:Y:S02]  /*1f7b0*/  ISETP.GE.AND P5, PT, R78, R227.reuse, PT ;  /* 0x000000e34e00720c */ /* 0x080fe40003fa6270 */
        /* <DEDUP_REMOVED lines=8> */
[----:B----4-:R-:W-:Y:S02]  /*1f840*/  IMAD.MOV.U32 R156, RZ, RZ, R160 ;  /* 0x000000ffff9c7224 */ /* 0x010fe400078e00a0 */
[----:B------:R-:W-:Y:S01]  /*1f850*/  IMAD.MOV.U32 R160, RZ, RZ, R23 ;  /* 0x000000ffffa07224 */ /* 0x000fe200078e0017 */
[----:B------:R-:W-:Y:S02]  /*1f860*/  FSEL R23, R3, -INF , !P2 ;  /* 0xff80000003177808 */ /* 0x000fe40005000000 */
[----:B------:R-:W-:Y:S02]  /*1f870*/  ISETP.GE.AND P6, PT, R79, R228, PT ;  /* 0x000000e44f00720c */ /* 0x000fe40003fc6270 */
[----:B------:R-:W-:Y:S02]  /*1f880*/  LOP3.LUT R2, R2, 0xfffffffd, RZ, 0xc0, !PT ;  /* 0xfffffffd02027812 */ /* 0x000fe400078ec0ff */
[----:B------:R-:W-:Y:S02]  /*1f890*/  FSEL R3, R58, -INF , P4 ;  /* 0xff8000003a037808 */ /* 0x000fe40002000000 */
[----:B------:R-:W-:-:S02]  /*1f8a0*/  ISETP.GE.AND P0, PT, R80, R227, PT ;  /* 0x000000e35000720c */ /* 0x000fc40003f06270 */
[----:B------:R-:W-:Y:S02]  /*1f8b0*/  @P3 LOP3.LUT R2, R2, 0x2, RZ, 0xfc, !PT ;  /* 0x0000000202023812 */ /* 0x000fe400078efcff */
[----:B------:R-:W-:Y:S02]  /*1f8c0*/  FSEL R58, R3, -INF , !P6 ;  /* 0xff800000033a7808 */ /* 0x000fe40007000000 */
[----:B------:R-:W-:Y:S01]  /*1f8d0*/  FSEL R3, R153, -INF , P0 ;  /* 0xff80000099037808 */ /* 0x000fe20000000000 */
[----:B------:R-:W-:Y:S01]  /*1f8e0*/  IMAD.MOV.U32 R153, RZ, RZ, R152 ;  /* 0x000000ffff997224 */ /* 0x000fe200078e0098 */
[----:B------:R-:W-:Y:S01]  /*1f8f0*/  LOP3.LUT P4, RZ, R2, 0x2, RZ, 0xc0, !PT ;  /* 0x0000000202ff7812 */ /* 0x000fe2000788c0ff */
[----:B------:R-:W-:Y:S02]  /*1f900*/  IMAD.MOV.U32 R56, RZ, RZ, R68 ;  /* 0x000000ffff387224 */ /* 0x000fe400078e0044 */
[----:B------:R-:W-:Y:S02]  /*1f910*/  IMAD.MOV.U32 R152, RZ, RZ, R157 ;  /* 0x000000ffff987224 */ /* 0x000fe400078e009d */
[----:B------:R-:W-:-:S02]  /*1f920*/  IMAD.MOV.U32 R157, RZ, RZ, R156 ;  /* 0x000000ffff9d7224 */ /* 0x000fc400078e009c */
[----:B------:R-:W-:Y:S02]  /*1f930*/  IMAD.MOV.U32 R156, RZ, RZ, R161 ;  /* 0x000000ffff9c7224 */ /* 0x000fe400078e00a1 */
[----:B------:R-:W-:Y:S02]  /*1f940*/  IMAD.MOV.U32 R161, RZ, RZ, R47 ;  /* 0x000000ffffa17224 */ /* 0x000fe400078e002f */
[----:B------:R-:W-:Y:S01]  /*1f950*/  IMAD.MOV.U32 R47, RZ, RZ, R56 ;  /* 0x000000ffff2f7224 */ /* 0x000fe200078e0038 */
[----:B------:R-:W-:Y:S02]  /*1f960*/  FSEL R56, R3, -INF , !P4 ;  /* 0xff80000003387808 */ /* 0x000fe40006000000 */
[-C--:B------:R-:W-:Y:S02]  /*1f970*/  ISETP.GE.AND P4, PT, R83, R228.reuse, PT ;  /* 0x000000e45300720c */ /* 0x080fe40003f86270 */
[C---:B------:R-:W-:Y:S02]  /*1f980*/  ISETP.GE.AND P1, PT, R81.reuse, R227, PT ;  /* 0x000000e35100720c */ /* 0x040fe40003f26270 */
[----:B------:R-:W-:-:S02]  /*1f990*/  ISETP.GE.AND P2, PT, R81, R228, PT ;  /* 0x000000e45100720c */ /* 0x000fc40003f46270 */
[----:B--2---:R-:W-:Y:S02]  /*1f9a0*/  FSEL R3, R57, -INF , P1 ;  /* 0xff80000039037808 */ /* 0x004fe40000800000 */
[-C--:B------:R-:W-:Y:S01]  /*1f9b0*/  ISETP.GE.AND P3, PT, R82, R227.reuse, PT ;  /* 0x000000e35200720c */ /* 0x080fe20003f66270 */
[----:B------:R-:W-:Y:S01]  /*1f9c0*/  IMAD.MOV.U32 R51, RZ, RZ, R59 ;  /* 0x000000ffff337224 */ /* 0x000fe200078e003b */
[----:B------:R-:W-:Y:S01]  /*1f9d0*/  LOP3.LUT R2, R2, 0xfffffffd, RZ, 0xc0, !PT ;  /* 0xfffffffd02027812 */ /* 0x000fe200078ec0ff */
[----:B------:R-:W-:Y:S01]  /*1f9e0*/  IMAD.MOV.U32 R59, RZ, RZ, R60 ;  /* 0x000000ffff3b7224 */ /* 0x000fe200078e003c */
[----:B------:R-:W-:Y:S02]  /*1f9f0*/  FSEL R57, R3, -INF , !P2 ;  /* 0xff80000003397808 */ /* 0x000fe40005000000 */
[----:B------:R-:W-:Y:S01]  /*1fa00*/  FSEL R3, R153, -INF , P3 ;  /* 0xff80000099037808 */ /* 0x000fe20001800000 */
[----:B------:R-:W-:Y:S01]  /*1fa10*/  IMAD.MOV.U32 R153, RZ, RZ, R156 ;  /* 0x000000ffff997224 */ /* 0x000fe200078e009c */
[----:B------:R-:W-:Y:S01]  /*1fa20*/  ISETP.GE.AND P5, PT, R82, R228, PT ;  /* 0x000000e45200720c */ /* 0x000fe20003fa6270 */
[----:B------:R-:W-:Y:S01]  /*1fa30*/  IMAD.MOV.U32 R156, RZ, RZ, R161 ;  /* 0x000000ffff9c7224 */ /* 0x000fe200078e00a1 */
[----:B------:R-:W-:Y:S01]  /*1fa40*/  ISETP.GE.AND P0, PT, R83, R227, PT ;  /* 0x000000e35300720c */ /* 0x000fe20003f06270 */
[----:B------:R-:W-:Y:S01]  /*1fa50*/  IMAD.MOV.U32 R161, RZ, RZ, R5 ;  /* 0x000000ffffa17224 */ /* 0x000fe200078e0005 */
[----:B------:R-:W-:Y:S01]  /*1fa60*/  @P4 LOP3.LUT R2, R2, 0x2, RZ, 0xfc, !PT ;  /* 0x0000000202024812 */ /* 0x000fe200078efcff */
[----:B------:R-:W-:Y:S01]  /*1fa70*/  IMAD.MOV.U32 R5, RZ, RZ, R59 ;  /* 0x000000ffff057224 */ /* 0x000fe200078e003b */
[----:B------:R-:W-:-:S02]  /*1fa80*/  FSEL R59, R3, -INF , !P5 ;  /* 0xff800000033b7808 */ /* 0x000fc40006800000 */
[----:B------:R-:W-:Y:S02]  /*1fa90*/  LOP3.LUT P3, RZ, R2, 0x2, RZ, 0xc0, !PT ;  /* 0x0000000202ff7812 */ /* 0x000fe4000786c0ff */
[CC--:B------:R-:W-:Y:S02]  /*1faa0*/  ISETP.GE.AND P1, PT, R84.reuse, R227.reuse, PT ;  /* 0x000000e35400720c */ /* 0x0c0fe40003f26270 */
[-C--:B------:R-:W-:Y:S02]  /*1fab0*/  ISETP.GE.AND P2, PT, R84, R228.reuse, PT ;  /* 0x000000e45400720c */ /* 0x080fe40003f46270 */
[C---:B------:R-:W-:Y:S02]  /*1fac0*/  ISETP.GE.AND P4, PT, R85.reuse, R227, PT ;  /* 0x000000e35500720c */ /* 0x040fe40003f86270 */
[----:B------:R-:W-:Y:S01]  /*1fad0*/  ISETP.GE.AND P6, PT, R85, R228, PT ;  /* 0x000000e45500720c */ /* 0x000fe20003fc6270 */
        /* <DEDUP_REMOVED lines=9> */
[----:B------:R-:W-:Y:S01]  /*1fb70*/  FFMA.FTZ R24, R24, R4, R21 ;  /* 0x0000000418187223 */ /* 0x000fe20000010015 */
[----:B------:R-:W-:-:S02]  /*1fb80*/  ISETP.GE.AND P5, PT, R86, R228, PT ;  /* 0x000000e45600720c */ /* 0x000fc40003fa6270 */
[----:B---3--:R-:W-:-:S04]  /*1fb90*/  FSEL R3, R64, -INF , P0 ;  /* 0xff80000040037808 */ /* 0x008fc80000000000 */
[----:B------:R-:W-:Y:S02]  /*1fba0*/  FSEL R64, R3, -INF , !P3 ;  /* 0xff80000003407808 */ /* 0x000fe40005800000 */
[----:B------:R-:W-:Y:S01]  /*1fbb0*/  FSEL R3, R152, -INF , P1 ;  /* 0xff80000098037808 */ /* 0x000fe20000800000 */
[----:B------:R-:W-:Y:S02]  /*1fbc0*/  IMAD.MOV.U32 R152, RZ, RZ, R157 ;  /* 0x000000ffff987224 */ /* 0x000fe400078e009d */
[----:B------:R-:W-:Y:S02]  /*1fbd0*/  IMAD.MOV.U32 R157, RZ, RZ, R160 ;  /* 0x000000ffff9d7224 */ /* 0x000fe400078e00a0 */
[----:B------:R-:W-:Y:S02]  /*1fbe0*/  IMAD.MOV.U32 R160, RZ, RZ, R51 ;  /* 0x000000ffffa07224 */ /* 0x000fe400078e0033 */
[----:B------:R-:W-:Y:S01]  /*1fbf0*/  IMAD.MOV.U32 R51, RZ, RZ, R65 ;  /* 0x000000ffff337224 */ /* 0x000fe200078e0041 */
[----:B------:R-:W-:-:S02]  /*1fc00*/  FSEL R65, R3, -INF , !P2 ;  /* 0xff80000003417808 */ /* 0x000fc40005000000 */
[-C--:B------:R-:W-:Y:S02]  /*1fc10*/  ISETP.GE.AND P0, PT, R86, R227.reuse, PT ;  /* 0x000000e35600720c */ /* 0x080fe40003f06270 */
[----:B------:R-:W-:Y:S02]  /*1fc20*/  FSEL R3, R153, -INF , P4 ;  /* 0xff80000099037808 */ /* 0x000fe40002000000 */
[----:B------:R-:W-:Y:S02]  /*1fc30*/  ISETP.GE.AND P3, PT, R88, R227, PT ;  /* 0x000000e35800720c */ /* 0x000fe40003f66270 */
[----:B------:R-:W-:Y:S02]  /*1fc40*/  FSEL R84, R3, -INF , !P6 ;  /* 0xff80000003547808 */ /* 0x000fe40007000000 */
[----:B------:R-:W-:Y:S01]  /*1fc50*/  FSEL R4, R156, -INF , P0 ;  /* 0xff8000009c047808 */ /* 0x000fe20000000000 */
[----:B------:R-:W-:Y:S01]  /*1fc60*/  IMAD.MOV.U32 R156, RZ, RZ, R161 ;  /* 0x000000ffff9c7224 */ /* 0x000fe200078e00a1 */
[----:B------:R-:W-:-:S02]  /*1fc70*/  ISETP.GE.AND P2, PT, R88, R228, PT ;  /* 0x000000e45800720c */ /* 0x000fc40003f46270 */
[C---:B------:R-:W-:Y:S02]  /*1fc80*/  ISETP.GE.AND P6, PT, R89.reuse, R228, PT ;  /* 0x000000e45900720c */ /* 0x040fe40003fc6270 */
[----:B------:R-:W-:Y:S02]  /*1fc90*/  FSEL R3, R152, -INF , P3 ;  /* 0xff80000098037808 */ /* 0x000fe40001800000 */
[-C--:B------:R-:W-:Y:S02]  /*1fca0*/  ISETP.GE.AND P4, PT, R89, R227.reuse, PT ;  /* 0x000000e35900720c */ /* 0x080fe40003f86270 */
[----:B------:R-:W-:Y:S01]  /*1fcb0*/  ISETP.GE.AND P1, PT, R90, R227, PT ;  /* 0x000000e35a00720c */ /* 0x000fe20003f26270 */
[----:B------:R-:W-:Y:S01]  /*1fcc0*/  IMAD.MOV.U32 R161, RZ, RZ, R5 ;  /* 0x000000ffffa17224 */ /* 0x000fe200078e0005 */
[----:B------:R-:W-:Y:S02]  /*1fcd0*/  P2R R5, PR, RZ, 0x40 ;  /* 0x00000040ff057803 */ /* 0x000fe40000000000 */
[----:B------:R-:W-:-:S02]  /*1fce0*/  FSEL R83, R4, -INF , !P5 ;  /* 0xff80000004537808 */ /* 0x000fc40006800000 */
[----:B------:R-:W-:Y:S02]  /*1fcf0*/  FSEL R80, R3, -INF , !P2 ;  /* 0xff80000003507808 */ /* 0x000fe40005000000 */
[----:B------:R-:W-:Y:S02]  /*1fd00*/  ISETP.GE.AND P6, PT, R90, R228, PT ;  /* 0x000000e45a00720c */ /* 0x000fe40003fc6270 */
[----:B------:R-:W-:Y:S02]  /*1fd10*/  FSEL R4, R157, -INF , P4 ;  /* 0xff8000009d047808 */ /* 0x000fe40002000000 */
[----:B------:R-:W-:Y:S02]  /*1fd20*/  FSEL R3, R156, -INF , P1 ;  /* 0xff8000009c037808 */ /* 0x000fe40000800000 */
[-C--:B------:R-:W-:Y:S02]  /*1fd30*/  ISETP.GE.AND P0, PT, R91, R227.reuse, PT ;  /* 0x000000e35b00720c */ /* 0x080fe40003f06270 */
[----:B------:R-:W-:-:S02]  /*1fd40*/  ISETP.GE.AND P4, PT, R92, R227, PT ;  /* 0x000000e35c00720c */ /* 0x000fc40003f86270 */
[----:B------:R-:W-:Y:S02]  /*1fd50*/  ISETP.NE.AND P3, PT, R5, RZ, PT ;  /* 0x000000ff0500720c */ /* 0x000fe40003f65270 */
[----:B------:R-:W-:Y:S02]  /*1fd60*/  FSEL R89, R3, -INF , !P6 ;  /* 0xff80000003597808 */ /* 0x000fe40007000000 */
[-C--:B------:R-:W-:Y:S02]  /*1fd70*/  ISETP.GE.AND P2, PT, R91, R228.reuse, PT ;  /* 0x000000e45b00720c */ /* 0x080fe40003f46270 */
[----:B------:R-:W-:Y:S02]  /*1fd80*/  ISETP.GE.AND P5, PT, R92, R228, PT ;  /* 0x000000e45c00720c */ /* 0x000fe40003fa6270 */
[----:B------:R-:W-:Y:S02]  /*1fd90*/  FSEL R6, R6, -INF , P0 ;  /* 0xff80000006067808 */ /* 0x000fe40000000000 */
[----:B------:R-:W-:-:S02]  /*1fda0*/  FSEL R3, R161, -INF , P4 ;  /* 0xff800000a1037808 */ /* 0x000fc40002000000 */
[C---:B------:R-:W-:Y:S02]  /*1fdb0*/  ISETP.GE.AND P0, PT, R93.reuse, R228, PT ;  /* 0x000000e45d00720c */ /* 0x040fe40003f06270 */
[-C--:B------:R-:W-:Y:S02]  /*1fdc0*/  ISETP.GE.AND P1, PT, R96, R227.reuse, PT ;  /* 0x000000e36000720c */ /* 0x080fe40003f26270 */
[----:B------:R-:W-:Y:S02]  /*1fdd0*/  FSEL R81, R4, -INF , !P3 ;  /* 0xff80000004517808 */ /* 0x000fe40005800000 */
[----:B------:R-:W-:Y:S02]  /*1fde0*/  ISETP.GE.AND P3, PT, R93, R227, PT ;  /* 0x000000e35d00720c */ /* 0x000fe40003f66270 */
[----:B------:R-:W-:Y:S02]  /*1fdf0*/  FSEL R82, R6, -INF , !P2 ;  /* 0xff80000006527808 */ /* 0x000fe40005000000 */
[----:B------:R-:W-:-:S02]  /*1fe00*/  FSEL R92, R3, -INF , !P5 ;  /* 0xff800000035c7808 */ /* 0x000fc40006800000 */
[----:B------:R-:W-:Y:S02]  /*1fe10*/  P2R R5, PR, RZ, 0x1 ;  /* 0x00000001ff057803 */ /* 0x000fe40000000000 */
[----:B------:R-:W-:Y:S02]  /*1fe20*/  ISETP.GE.AND P2, PT, R96, R228, PT ;  /* 0x000000e46000720c */ /* 0x000fe40003f46270 */
[----:B------:R-:W-:Y:S02]  /*1fe30*/  FSEL R3, R165, -INF , P1 ;  /* 0xff800000a5037808 */ /* 0x000fe40000800000 */
[-C--:B------:R-:W-:Y:S02]  /*1fe40*/  ISETP.GE.AND P0, PT, R95, R227.reuse, PT ;  /* 0x000000e35f00720c */ /* 0x080fe40003f06270 */
[----:B------:R-:W-:Y:S02]  /*1fe50*/  ISETP.GE.AND P4, PT, R97, R227, PT ;  /* 0x000000e36100720c */ /* 0x000fe40003f86270 */
[----:B------:R-:W-:-:S02]  /*1fe60*/  FSEL R4, R160, -INF , P3 ;  /* 0xff800000a0047808 */ /* 0x000fc40001800000 */
[----:B------:R-:W-:Y:S02]  /*1fe70*/  ISETP.NE.AND P3, PT, R5, RZ, PT ;  /* 0x000000ff0500720c */ /* 0x000fe40003f65270 */
[----:B------:R-:W-:Y:S02]  /*1fe80*/  FSEL R88, R3, -INF , !P2 ;  /* 0xff80000003587808 */ /* 0x000fe40005000000 */
[-C--:B------:R-:W-:Y:S02]  /*1fe90*/  ISETP.GE.AND P5, PT, R97, R228.reuse, PT ;  /* 0x000000e46100720c */ /* 0x080fe40003fa6270 */
[----:B------:R-:W-:Y:S02]  /*1fea0*/  FSEL R6, R164, -INF , P0 ;  /* 0xff800000a4067808 */ /* 0x000fe40000000000 */
[----:B------:R-:W-:Y:S02]  /*1feb0*/  FSEL R3, R15, -INF , P4 ;  /* 0xff8000000f037808 */ /* 0x000fe40002000000 */
[----:B------:R-:W-:-:S02]  /*1fec0*/  ISETP.GE.AND P0, PT, R98, R228, PT ;  /* 0x000000e46200720c */ /* 0x000fc40003f06270 */
[-C--:B------:R-:W-:Y:S02]  /*1fed0*/  ISETP.GE.AND P1, PT, R100, R227.reuse, PT ;  /* 0x000000e36400720c */ /* 0x080fe40003f26270 */
[----:B------:R-:W-:Y:S02]  /*1fee0*/  FSEL R85, R4, -INF , !P3 ;  /* 0xff80000004557808 */ /* 0x000fe40005800000 */
[----:B------:R-:W-:Y:S02]  /*1fef0*/  ISETP.GE.AND P3, PT, R98, R227, PT ;  /* 0x000000e36200720c */ /* 0x000fe40003f66270 */
[----:B------:R-:W-:Y:S02]  /*1ff00*/  FSEL R97, R3, -INF , !P5 ;  /* 0xff80000003617808 */ /* 0x000fe40006800000 */
[----:B------:R-:W-:Y:S02]  /*1ff10*/  ISETP.GE.AND P6, PT, R95, R228, PT ;  /* 0x000000e45f00720c */ /* 0x000fe40003fc6270 */
[----:B------:R-:W-:-:S02]  /*1ff20*/  P2R R5, PR, RZ, 0x1 ;  /* 0x00000001ff057803 */ /* 0x000fc40000000000 */
[----:B------:R-:W-:Y:S02]  /*1ff30*/  ISETP.GE.AND P2, PT, R100, R228, PT ;  /* 0x000000e46400720c */ /* 0x000fe40003f46270 */
[----:B------:R-:W-:Y:S02]  /*1ff40*/  FSEL R3, R26, -INF , P1 ;  /* 0xff8000001a037808 */ /* 0x000fe40000800000 */
[-C--:B------:R-:W-:Y:S02]  /*1ff50*/  ISETP.GE.AND P0, PT, R99, R227.reuse, PT ;  /* 0x000000e36300720c */ /* 0x080fe40003f06270 */
[----:B------:R-:W-:Y:S02]  /*1ff60*/  ISETP.GE.AND P4, PT, R101, R227, PT ;  /* 0x000000e36500720c */ /* 0x000fe40003f86270 */
[----:B------:R-:W-:Y:S02]  /*1ff70*/  FSEL R4, R12, -INF , P3 ;  /* 0xff8000000c047808 */ /* 0x000fe40001800000 */
[----:B------:R-:W-:-:S02]  /*1ff80*/  FSEL R93, R6, -INF , !P6 ;  /* 0xff800000065d7808 */ /* 0x000fc40007000000 */
        /* <DEDUP_REMOVED lines=58> */
[----:B------:R-:W-:Y:S02]  /*20330*/  ISETP.GE.AND P3, PT, R110, R227, PT ;  /* 0x000000e36e00720c */ /* 0x000fe40003f66270 */
[----:B------:R-:W-:-:S02]  /*20340*/  FMNMX3.FTZ R3, R3, R80, R81, !PT ;  /* 0x0000005003037276 */ /* 0x000fc40007810051 */
[----:B------:R-:W-:Y:S02]  /*20350*/  P2R R4, PR, RZ, 0x1 ;  /* 0x00000001ff047803 */ /* 0x000fe40000000000 */
[-C--:B------:R-:W-:Y:S02]  /*20360*/  ISETP.GE.AND P0, PT, R111, R227.reuse, PT ;  /* 0x000000e36f00720c */ /* 0x080fe40003f06270 */
[----:B------:R-:W-:Y:S02]  /*20370*/  ISETP.GE.AND P5, PT, R113, R227, PT ;  /* 0x000000e37100720c */ /* 0x000fe40003fa6270 */
[----:B------:R-:W-:Y:S02]  /*20380*/  FSEL R6, R251, -INF , P3 ;  /* 0xff800000fb067808 */ /* 0x000fe40001800000 */
[----:B------:R-:W-:Y:S02]  /*20390*/  FMNMX3.FTZ R3, R3, R89, R82, !PT ;  /* 0x0000005903037276 */ /* 0x000fe40007810052 */
[----:B------:R-:W-:-:S02]  /*203a0*/  ISETP.NE.AND P3, PT, R4, RZ, PT ;  /* 0x000000ff0400720c */ /* 0x000fc40003f65270 */
[----:B------:R-:W-:Y:S02]  /*203b0*/  ISETP.GE.AND P2, PT, R111, R228, PT ;  /* 0x000000e46f00720c */ /* 0x000fe40003f46270 */
[----:B------:R-:W-:Y:S02]  /*203c0*/  FSEL R5, R247, -INF , P0 ;  /* 0xff800000f7057808 */ /* 0x000fe40000000000 */
[----:B------:R-:W-:Y:S02]  /*203d0*/  FSEL R4, R242, -INF , P5 ;  /* 0xff800000f2047808 */ /* 0x000fe40002800000 */
[-C--:B------:R-:W-:Y:S02]  /*203e0*/  ISETP.GE.AND P5, PT, R116, R227.reuse, PT ;  /* 0x000000e37400720c */ /* 0x080fe40003fa6270 */
[----:B------:R-:W-:Y:S02]  /*203f0*/  FMNMX3.FTZ R3, R3, R92, R85, !PT ;  /* 0x0000005c03037276 */ /* 0x000fe40007810055 */
[----:B------:R-:W-:-:S02]  /*20400*/  ISETP.GE.AND P0, PT, R115, R227, PT ;  /* 0x000000e37300720c */ /* 0x000fc40003f06270 */
[----:B------:R-:W-:Y:S02]  /*20410*/  FSEL R144, R5, -INF , !P2 ;  /* 0xff80000005907808 */ /* 0x000fe40005000000 */
[----:B------:R-:W-:Y:S02]  /*20420*/  P2R R5, PR, RZ, 0x20 ;  /* 0x00000020ff057803 */ /* 0x000fe40000000000 */
[----:B------:R-:W-:Y:S02]  /*20430*/  FMNMX3.FTZ R3, R3, R88, R93, !PT ;  /* 0x0000005803037276 */ /* 0x000fe4000781005d */
[----:B------:R-:W-:Y:S02]  /*20440*/  FSEL R103, R6, -INF , !P3 ;  /* 0xff80000006677808 */ /* 0x000fe40005800000 */
[----:B------:R-:W-:Y:S02]  /*20450*/  FSEL R6, R238, -INF , P0 ;  /* 0xff800000ee067808 */ /* 0x000fe40000000000 */
[----:B------:R-:W-:-:S02]  /*20460*/  ISETP.NE.AND P0, PT, R5, RZ, PT ;  /* 0x000000ff0500720c */ /* 0x000fc40003f05270 */
[-C--:B------:R-:W-:Y:S02]  /*20470*/  ISETP.GE.AND P4, PT, R113, R228.reuse, PT ;  /* 0x000000e47100720c */ /* 0x080fe40003f86270 */
[----:B------:R-:W-:Y:S02]  /*20480*/  FMNMX3.FTZ R3, R3, R97, R90, !PT ;  /* 0x0000006103037276 */ /* 0x000fe4000781005a */
[----:B------:R-:W-:Y:S02]  /*20490*/  ISETP.GE.AND P1, PT, R114, R227, PT ;  /* 0x000000e37200720c */ /* 0x000fe40003f26270 */
[----:B------:R-:W-:Y:S02]  /*204a0*/  ISETP.GE.AND P2, PT, R116, R228, PT ;  /* 0x000000e47400720c */ /* 0x000fe40003f46270 */
[----:B------:R-:W-:Y:S02]  /*204b0*/  FSEL R5, R239, -INF , P0 ;  /* 0xff800000ef057808 */ /* 0x000fe40000000000 */
[----:B------:R-:W-:-:S02]  /*204c0*/  FSEL R193, R4, -INF , !P4 ;  /* 0xff80000004c17808 */ /* 0x000fc40006000000 */
[----:B------:R-:W-:Y:S02]  /*204d0*/  FMNMX3.FTZ R3, R3, R91, R98, !PT ;  /* 0x0000005b03037276 */ /* 0x000fe40007810062 */
[-C--:B------:R-:W-:Y:S02]  /*204e0*/  ISETP.GE.AND P3, PT, R114, R228.reuse, PT ;  /* 0x000000e47200720c */ /* 0x080fe40003f66270 */
[----:B------:R-:W-:Y:S02]  /*204f0*/  FSEL R4, R243, -INF , P1 ;  /* 0xff800000f3047808 */ /* 0x000fe40000800000 */
[----:B------:R-:W-:Y:S01]  /*20500*/  ISETP.GE.AND P5, PT, R117, R227, PT ;  /* 0x000000e37500720c */ /* 0x000fe20003fa6270 */
[----:B------:R-:W-:Y:S01]  /*20510*/  IMAD.MOV.U32 R52, RZ, RZ, R192 ;  /* 0x000000ffff347224 */ /* 0x000fe200078e00c0 */
[----:B------:R-:W-:Y:S02]  /*20520*/  ISETP.GE.AND P6, PT, R115, R228, PT ;  /* 0x000000e47300720c */ /* 0x000fe40003fc6270 */
[----:B------:R-:W-:-:S02]  /*20530*/  FSEL R145, R5, -INF , !P2 ;  /* 0xff80000005917808 */ /* 0x000fc40005000000 */
[----:B------:R-:W-:Y:S02]  /*20540*/  ISETP.GE.AND P2, PT, R120, R227, PT ;  /* 0x000000e37800720c */ /* 0x000fe40003f46270 */
[----:B------:R-:W-:Y:S01]  /*20550*/  FMNMX3.FTZ R3, R3, R101, R95, !PT ;  /* 0x0000006503037276 */ /* 0x000fe2000781005f */
[----:B------:R-:W-:Y:S01]  /*20560*/  IMAD.MOV.U32 R51, RZ, RZ, R196 ;  /* 0x000000ffff337224 */ /* 0x000fe200078e00c4 */
[----:B------:R-:W-:Y:S02]  /*20570*/  FSEL R192, R4, -INF , !P3 ;  /* 0xff80000004c07808 */ /* 0x000fe40005800000 */
[----:B------:R-:W-:Y:S02]  /*20580*/  ISETP.GE.AND P4, PT, R117, R228, PT ;  /* 0x000000e47500720c */ /* 0x000fe40003f86270 */
[----:B------:R-:W-:Y:S02]  /*20590*/  FSEL R4, R218, -INF , P5 ;  /* 0xff800000da047808 */ /* 0x000fe40002800000 */
[----:B------:R-:W-:-:S02]  /*205a0*/  FSEL R196, R6, -INF , !P6 ;  /* 0xff80000006c47808 */ /* 0x000fc40007000000 */
[----:B------:R-:W-:Y:S01]  /*205b0*/  ISETP.GE.AND P0, PT, R119, R227, PT ;  /* 0x000000e37700720c */ /* 0x000fe20003f06270 */
[----:B------:R-:W-:Y:S01]  /*205c0*/  IMAD.MOV.U32 R47, RZ, RZ, R210 ;  /* 0x000000ffff2f7224 */ /* 0x000fe200078e00d2 */
[----:B------:R-:W-:Y:S02]  /*205d0*/  P2R R6, PR, RZ, 0x4 ;  /* 0x00000004ff067803 */ /* 0x000fe40000000000 */
[----:B------:R-:W-:Y:S02]  /*205e0*/  FMNMX3.FTZ R3, R3, R96, R102, !PT ;  /* 0x0000006003037276 */ /* 0x000fe40007810066 */
[----:B------:R-:W-:Y:S02]  /*205f0*/  FSEL R210, R4, -INF , !P4 ;  /* 0xff80000004d27808 */ /* 0x000fe40006000000 */
[----:B------:R-:W-:Y:S02]  /*20600*/  ISETP.GE.AND P6, PT, R119, R228, PT ;  /* 0x000000e47700720c */ /* 0x000fe40003fc6270 */
[----:B------:R-:W-:-:S02]  /*20610*/  FSEL R4, R234, -INF , P0 ;  /* 0xff800000ea047808 */ /* 0x000fc40000000000 */
[----:B------:R-:W-:Y:S02]  /*20620*/  ISETP.NE.AND P0, PT, R6, RZ, PT ;  /* 0x000000ff0600720c */ /* 0x000fe40003f05270 */
[----:B------:R-:W-:Y:S01]  /*20630*/  FMNMX3.FTZ R3, R3, R104, R99, !PT ;  /* 0x0000006803037276 */ /* 0x000fe20007810063 */
[----:B------:R-:W-:Y:S01]  /*20640*/  IMAD.MOV.U32 R109, RZ, RZ, R205 ;  /* 0x000000ffff6d7224 */ /* 0x000fe200078e00cd */
[----:B------:R-:W-:Y:S02]  /*20650*/  ISETP.GE.AND P1, PT, R118, R227, PT ;  /* 0x000000e37600720c */ /* 0x000fe40003f26270 */
[----:B------:R-:W-:Y:S02]  /*20660*/  FSEL R205, R4, -INF , !P6 ;  /* 0xff80000004cd7808 */ /* 0x000fe40007000000 */
[----:B------:R-:W-:Y:S02]  /*20670*/  ISETP.GE.AND P2, PT, R120, R228, PT ;  /* 0x000000e47800720c */ /* 0x000fe40003f46270 */
[----:B------:R-:W-:-:S02]  /*20680*/  FSEL R4, R235, -INF , P0 ;  /* 0xff800000eb047808 */ /* 0x000fc40000000000 */
[----:B------:R-:W-:Y:S02]  /*20690*/  FMNMX3.FTZ R3, R3, R100, R105, !PT ;  /* 0x0000006403037276 */ /* 0x000fe40007810069 */
[----:B------:R-:W-:Y:S02]  /*206a0*/  ISETP.GE.AND P3, PT, R118, R228, PT ;  /* 0x000000e47600720c */ /* 0x000fe40003f66270 */
[----:B------:R-:W-:Y:S02]  /*206b0*/  FSEL R5, R219, -INF , P1 ;  /* 0xff800000db057808 */ /* 0x000fe40000800000 */
[----:B------:R-:W-:Y:S01]  /*206c0*/  ISETP.GE.AND P5, PT, R121, R227, PT ;  /* 0x000000e37900720c */ /* 0x000fe20003fa6270 */
[----:B------:R-:W-:Y:S01]  /*206d0*/  IMAD.MOV.U32 R118, RZ, RZ, R208 ;  /* 0x000000ffff767224 */ /* 0x000fe200078e00d0 */
[----:B------:R-:W-:Y:S02]  /*206e0*/  FSEL R153, R4, -INF , !P2 ;  /* 0xff80000004997808 */ /* 0x000fe40005000000 */
[----:B------:R-:W-:-:S02]  /*206f0*/  FMNMX3.FTZ R3, R3, R106, R103, !PT ;  /* 0x0000006a03037276 */ /* 0x000fc40007810067 */
[-C--:B------:R-:W-:Y:S02]  /*20700*/  ISETP.GE.AND P2, PT, R124, R227.reuse, PT ;  /* 0x000000e37c00720c */ /* 0x080fe40003f46270 */
[----:B------:R-:W-:Y:S02]  /*20710*/  FSEL R208, R5, -INF , !P3 ;  /* 0xff80000005d07808 */ /* 0x000fe40005800000 */
[----:B------:R-:W-:Y:S02]  /*20720*/  ISETP.GE.AND P4, PT, R121, R228, PT ;  /* 0x000000e47900720c */ /* 0x000fe40003f86270 */
[----:B------:R-:W-:Y:S02]  /*20730*/  FSEL R5, R214, -INF , P5 ;  /* 0xff800000d6057808 */ /* 0x000fe40002800000 */
[-C--:B------:R-:W-:Y:S02]  /*20740*/  ISETP.GE.AND P1, PT, R122, R227.reuse, PT ;  /* 0x000000e37a00720c */ /* 0x080fe40003f26270 */
[----:B------:R-:W-:-:S02]  /*20750*/  ISETP.GE.AND P0, PT, R123, R227, PT ;  /* 0x000000e37b00720c */ /* 0x000fc40003f06270 */
[----:B------:R-:W-:Y:S01]  /*20760*/  FMNMX3.FTZ R3, R3, R165, R144, !PT ;  /* 0x000000a503037276 */ /* 0x000fe20007810090 */
[----:B------:R-:W-:Y:S01]  /*20770*/  IMAD.MOV.U32 R107, RZ, RZ, R212 ;  /* 0x000000ffff6b7224 */ /* 0x000fe200078e00d4 */
[----:B------:R-:W-:Y:S02]  /*20780*/  P2R R6, PR, RZ, 0x4 ;  /* 0x00000004ff067803 */ /* 0x000fe40000000000 */
[----:B------:R-:W-:Y:S02]  /*20790*/  FSEL R212, R5, -INF , !P4 ;  /* 0xff80000005d47808 */ /* 0x000fe40006000000 */
[----:B------:R-:W-:Y:S02]  /*207a0*/  ISETP.GE.AND P3, PT, R122, R228, PT ;  /* 0x000000e47a00720c */ /* 0x000fe40003f66270 */
[----:B------:R-:W-:Y:S02]  /*207b0*/  FSEL R5, R215, -INF , P1 ;  /* 0xff800000d7057808 */ /* 0x000fe40000800000 */
[----:B------:R-:W-:-:S02]  /*207c0*/  FSEL R4, R206, -INF , P0 ;  /* 0xff800000ce047808 */ /* 0x000fc40000000000 */
[----:B------:R-:W-:Y:S02]  /*207d0*/  FMNMX3.FTZ R3, R3, R193, R192, !PT ;  /* 0x000000c103037276 */ /* 0x000fe400078100c0 */
[----:B------:R-:W-:Y:S01]  /*207e0*/  ISETP.NE.AND P0, PT, R6, RZ, PT ;  /* 0x000000ff0600720c */ /* 0x000fe20003f05270 */
[----:B------:R-:W-:Y:S01]  /*207f0*/  IMAD.MOV.U32 R119, RZ, RZ, R211 ;  /* 0x000000ffff777224 */ /* 0x000fe200078e00d3 */
[----:B------:R-:W-:Y:S02]  /*20800*/  ISETP.GE.AND P6, PT, R123, R228, PT ;  /* 0x000000e47b00720c */ /* 0x000fe40003fc6270 */
[----:B------:R-:W-:Y:S02]  /*20810*/  ISETP.GE.AND P5, PT, R125, R227, PT ;  /* 0x000000e37d00720c */ /* 0x000fe40003fa6270 */
[----:B------:R-:W-:Y:S02]  /*20820*/  FSEL R211, R5, -INF , !P3 ;  /* 0xff80000005d37808 */ /* 0x000fe40005800000 */
[----:B------:R-:W-:-:S02]  /*20830*/  FMNMX3.FTZ R3, R3, R196, R145, !PT ;  /* 0x000000c403037276 */ /* 0x000fc40007810091 */
[-C--:B------:R-:W-:Y:S02]  /*20840*/  ISETP.GE.AND P2, PT, R124, R228.reuse, PT ;  /* 0x000000e47c00720c */ /* 0x080fe40003f46270 */
[----:B------:R-:W-:Y:S02]  /*20850*/  FSEL R5, R207, -INF , P0 ;  /* 0xff800000cf057808 */ /* 0x000fe40000000000 */
[----:B------:R-:W-:Y:S02]  /*20860*/  FSEL R206, R4, -INF , !P6 ;  /* 0xff80000004ce7808 */ /* 0x000fe40007000000 */
[----:B------:R-:W-:Y:S01]  /*20870*/  ISETP.GE.AND P0, PT, R128, R227, PT ;  /* 0x000000e38000720c */ /* 0x000fe20003f06270 */
[----:B------:R-:W-:Y:S01]  /*20880*/  IMAD.MOV.U32 R110, RZ, RZ, R189 ;  /* 0x000000ffff6e7224 */ /* 0x000fe200078e00bd */
        /* <DEDUP_REMOVED lines=14> */
[----:B------:R-:W-:Y:S02]  /*20970*/  ISETP.GE.AND P2, PT, R129, R228, PT ;  /* 0x000000e48100720c */ /* 0x000fe40003f46270 */
[----:B------:R-:W-:Y:S02]  /*20980*/  FSEL R5, R199, -INF , P6 ;  /* 0xff800000c7057808 */ /* 0x000fe40003000000 */
[----:B------:R-:W-:Y:S02]  /*20990*/  FSEL R198, R4, -INF , !P3 ;  /* 0xff80000004c67808 */ /* 0x000fe40005800000 */
[----:B------:R-:W-:Y:S02]  /*209a0*/  FMNMX3.FTZ R3, R3, R212, R211, !PT ;  /* 0x000000d403037276 */ /* 0x000fe400078100d3 */
[----:B------:R-:W-:Y:S02]  /*209b0*/  ISETP.GE.AND P1, PT, R130, R228, PT ;  /* 0x000000e48200720c */ /* 0x000fe40003f26270 */
[----:B------:R-:W-:-:S02]  /*209c0*/  FSEL R4, R190, -INF , P4 ;  /* 0xff800000be047808 */ /* 0x000fc40002000000 */
[-C--:B------:R-:W-:Y:S02]  /*209d0*/  ISETP.GE.AND P3, PT, R133, R227.reuse, PT ;  /* 0x000000e38500720c */ /* 0x080fe40003f66270 */
[----:B------:R-:W-:Y:S02]  /*209e0*/  FSEL R190, R5, -INF , !P2 ;  /* 0xff80000005be7808 */ /* 0x000fe40005000000 */
[----:B------:R-:W-:Y:S02]  /*209f0*/  ISETP.GE.AND P0, PT, R132, R227, PT ;  /* 0x000000e38400720c */ /* 0x000fe40003f06270 */
[----:B------:R-:W-:Y:S02]  /*20a00*/  ISETP.GE.AND P2, PT, R170, R228, PT ;  /* 0x000000e4aa00720c */ /* 0x000fe40003f46270 */
[----:B------:R-:W-:Y:S02]  /*20a10*/  FMNMX3.FTZ R3, R3, R206, R189, !PT ;  /* 0x000000ce03037276 */ /* 0x000fe400078100bd */
[----:B------:R-:W-:-:S02]  /*20a20*/  FSEL R199, R4, -INF , !P1 ;  /* 0xff80000004c77808 */ /* 0x000fc40004800000 */
[-C--:B------:R-:W-:Y:S02]  /*20a30*/  ISETP.GE.AND P4, PT, R133, R228.reuse, PT ;  /* 0x000000e48500720c */ /* 0x080fe40003f86270 */
[----:B------:R-:W-:Y:S02]  /*20a40*/  FSEL R4, R194, -INF , P3 ;  /* 0xff800000c2047808 */ /* 0x000fe40001800000 */
[----:B------:R-:W-:Y:S02]  /*20a50*/  ISETP.GE.AND P6, PT, R170, R227, PT ;  /* 0x000000e3aa00720c */ /* 0x000fe40003fc6270 */
[----:B------:R-:W-:Y:S02]  /*20a60*/  ISETP.GE.AND P5, PT, R132, R228, PT ;  /* 0x000000e48400720c */ /* 0x000fe40003fa6270 */
[----:B------:R-:W-:Y:S02]  /*20a70*/  FSEL R5, R191, -INF , P0 ;  /* 0xff800000bf057808 */ /* 0x000fe40000000000 */
[----:B------:R-:W-:-:S02]  /*20a80*/  P2R R6, PR, RZ, 0x4 ;  /* 0x00000004ff067803 */ /* 0x000fc40000000000 */
[----:B------:R-:W-:Y:S02]  /*20a90*/  FMNMX3.FTZ R3, R3, R202, R198, !PT ;  /* 0x000000ca03037276 */ /* 0x000fe400078100c6 */
[-C--:B------:R-:W-:Y:S02]  /*20aa0*/  ISETP.GE.AND P1, PT, R171, R227.reuse, PT ;  /* 0x000000e3ab00720c */ /* 0x080fe40003f26270 */
[----:B------:R-:W-:Y:S02]  /*20ab0*/  FSEL R194, R4, -INF , !P4 ;  /* 0xff80000004c27808 */ /* 0x000fe40006000000 */
[----:B------:R-:W-:Y:S02]  /*20ac0*/  ISETP.GE.AND P0, PT, R172, R227, PT ;  /* 0x000000e3ac00720c */ /* 0x000fe40003f06270 */
[----:B------:R-:W-:Y:S01]  /*20ad0*/  FSEL R4, R195, -INF , P6 ;  /* 0xff800000c3047808 */ /* 0x000fe20003000000 */
[----:B------:R-:W-:Y:S01]  /*20ae0*/  IMAD.MOV.U32 R114, RZ, RZ, R7 ;  /* 0x000000ffff727224 */ /* 0x000fe200078e0007 */
[----:B------:R-:W-:-:S02]  /*20af0*/  FSEL R191, R5, -INF , !P5 ;  /* 0xff80000005bf7808 */ /* 0x000fc40006800000 */
[----:B------:R-:W-:Y:S02]  /*20b00*/  ISETP.NE.AND P6, PT, R6, RZ, PT ;  /* 0x000000ff0600720c */ /* 0x000fe40003fc5270 */
[----:B------:R-:W-:Y:S02]  /*20b10*/  FMNMX3.FTZ R3, R3, R203, R190, !PT ;  /* 0x000000cb03037276 */ /* 0x000fe400078100be */
[-C--:B------:R-:W-:Y:S02]  /*20b20*/  ISETP.GE.AND P2, PT, R171, R228.reuse, PT ;  /* 0x000000e4ab00720c */ /* 0x080fe40003f46270 */
[----:B------:R-:W-:Y:S02]  /*20b30*/  FSEL R7, R186, -INF , P1 ;  /* 0xff800000ba077808 */ /* 0x000fe40000800000 */
[----:B------:R-:W-:Y:S02]  /*20b40*/  FSEL R6, R187, -INF , P0 ;  /* 0xff800000bb067808 */ /* 0x000fe40000000000 */
[----:B------:R-:W-:-:S02]  /*20b50*/  ISETP.GE.AND P5, PT, R172, R228, PT ;  /* 0x000000e4ac00720c */ /* 0x000fc40003fa6270 */
[-C--:B------:R-:W-:Y:S02]  /*20b60*/  ISETP.GE.AND P4, PT, R173, R227.reuse, PT ;  /* 0x000000e3ad00720c */ /* 0x080fe40003f86270 */
[----:B------:R-:W-:Y:S02]  /*20b70*/  FSEL R170, R4, -INF , !P6 ;  /* 0xff80000004aa7808 */ /* 0x000fe40007000000 */
[----:B------:R-:W-:Y:S02]  /*20b80*/  ISETP.GE.AND P0, PT, R174, R227, PT ;  /* 0x000000e3ae00720c */ /* 0x000fe40003f06270 */
[----:B------:R-:W-:Y:S02]  /*20b90*/  FMNMX3.FTZ R3, R3, R199, R191, !PT ;  /* 0x000000c703037276 */ /* 0x000fe400078100bf */
[----:B------:R-:W-:Y:S02]  /*20ba0*/  FSEL R171, R7, -INF , !P2 ;  /* 0xff80000007ab7808 */ /* 0x000fe40005000000 */
[----:B------:R-:W-:-:S02]  /*20bb0*/  LOP3.LUT P2, RZ, R2, 0x800, RZ, 0xc0, !PT ;  /* 0x0000080002ff7812 */ /* 0x000fc4000784c0ff */
[-C--:B------:R-:W-:Y:S02]  /*20bc0*/  ISETP.GE.AND P3, PT, R173, R228.reuse, PT ;  /* 0x000000e4ad00720c */ /* 0x080fe40003f66270 */
[----:B------:R-:W-:Y:S02]  /*20bd0*/  ISETP.GE.AND P1, PT, R174, R228, PT ;  /* 0x000000e4ae00720c */ /* 0x000fe40003f26270 */
[----:B------:R-:W-:Y:S02]  /*20be0*/  FSEL R5, R182, -INF , P4 ;  /* 0xff800000b6057808 */ /* 0x000fe40002000000 */
[----:B------:R-:W-:Y:S02]  /*20bf0*/  FSEL R4, R183, -INF , P0 ;  /* 0xff800000b7047808 */ /* 0x000fe40000000000 */
[----:B------:R-:W-:Y:S02]  /*20c00*/  FSEL R172, R6, -INF , !P5 ;  /* 0xff80000006ac7808 */ /* 0x000fe40006800000 */
[----:B------:R-:W-:-:S02]  /*20c10*/  FMNMX3.FTZ R2, R3, R194, R170, !PT ;  /* 0x000000c203027276 */ /* 0x000fc400078100aa */
[----:B------:R-:W-:Y:S02]  /*20c20*/  FSEL R173, R5, -INF , !P3 ;  /* 0xff80000005ad7808 */ /* 0x000fe40005800000 */
[----:B------:R-:W-:Y:S02]  /*20c30*/  FSEL R174, R4, -INF , !P1 ;  /* 0xff80000004ae7808 */ /* 0x000fe40004800000 */
[----:B------:R-:W-:-:S04]  /*20c40*/  FMNMX3.FTZ R2, R2, R171, R172, !PT ;  /* 0x000000ab02027276 */ /* 0x000fc800078100ac */
[----:B------:R-:W-:-:S05]  /*20c50*/  FMNMX3.FTZ R2, R2, R173, R174, !PT ;  /* 0x000000ad02027276 */ /* 0x000fca00078100ae */
[----:B------:R-:W1:Y:S01]  /*20c60*/  SHFL.BFLY PT, R3, R2, 0x2, 0x1f ;  /* 0x0c401f0002037f89 */ /* 0x000e6200000e0000 */
[----:B------:R-:W2:Y:S01]  /*20c70*/  S2UR UR6, SR_CgaCtaId ;  /* 0x00000000000679c3 */ /* 0x000ea20000008800 */
[----:B-1----:R-:W-:-:S05]  /*20c80*/  FMNMX.FTZ R2, R2, R3, !PT ;  /* 0x0000000302027209 */ /* 0x002fca0007810000 */
[----:B------:R-:W1:Y:S01]  /*20c90*/  SHFL.BFLY PT, R3, R2, 0x1, 0x1f ;  /* 0x0c201f0002037f89 */ /* 0x000e6200000e0000 */
[----:B------:R-:W-:Y:S02]  /*20ca0*/  UMOV UR7, 0x400 ;  /* 0x0000040000077882 */ /* 0x000fe40000000000 */
[----:B--2---:R-:W-:Y:S01]  /*20cb0*/  ULEA UR6, UR6, UR7, 0x18 ;  /* 0x0000000706067291 */ /* 0x004fe2000f8ec0ff */
[----:B------:R-:W-:-:S05]  /*20cc0*/  IMAD.MOV.U32 R116, RZ, RZ, R14 ;  /* 0x000000ffff747224 */ /* 0x000fca00078e000e */
[----:B------:R-:W-:Y:S01]  /*20cd0*/  LEA R160, R176, UR6, 0x1 ;  /* 0x00000006b0a07c11 */ /* 0x000fe2000f8e08ff */
[----:B------:R-:W-:-:S04]  /*20ce0*/  IMAD.MOV.U32 R112, RZ, RZ, R13 ;  /* 0x000000ffff707224 */ /* 0x000fc800078e000d */
[----:B------:R-:W2:Y:S01]  /*20cf0*/  LDSM.16.MT88.4 R12, [R160+0xa000] ;  /* 0x00a00000a00c783b */ /* 0x000ea20000004200 */
        /* <DEDUP_REMOVED lines=8> */
[----:B------:R3:W-:Y:S01]  /*20d80*/  MUFU.EX2 R214, R5 ;  /* 0x0000000500d67308 */ /* 0x0007e20000000800 */
[-CC-:B------:R-:W-:Y:S01]  /*20d90*/  FFMA.FTZ R7, R10, R0.reuse, -R3.reuse ;  /* 0x000000000a077223 */ /* 0x180fe20000010803 */
[----:B------:R-:W-:Y:S02]  /*20da0*/  IMAD.MOV.U32 R108, RZ, RZ, R20 ;  /* 0x000000ffff6c7224 */ /* 0x000fe400078e0014 */
[----:B-1----:R-:W-:Y:S01]  /*20db0*/  FFMA.FTZ R4, R9, R0, -R3 ;  /* 0x0000000009047223 */ /* 0x002fe20000010803 */
[----:B---3--:R-:W-:-:S03]  /*20dc0*/  FADD.FTZ R5, R87, -R6 ;  /* 0x8000000657057221 */ /* 0x008fc60000010000 */
[----:B------:R1:W-:Y:S01]  /*20dd0*/  MUFU.EX2 R215, R4 ;  /* 0x0000000400d77308 */ /* 0x0003e20000000800 */
[----:B------:R-:W-:Y:S01]  /*20de0*/  FMUL.FTZ R5, R0, R5 ;  /* 0x0000000500057220 */ /* 0x000fe20000410000 */
[C---:B------:R-:W-:Y:S02]  /*20df0*/  VIADD R20, R160.reuse, 0xa040 ;  /* 0x0000a040a0147836 */ /* 0x040fe40000000000 */
[----:B------:R-:W3:Y:S04]  /*20e00*/  MUFU.EX2 R2, R71 ;  /* 0x0000004700027308 */ /* 0x000ee80000000800 */
[----:B------:R-:W-:Y:S01]  /*20e10*/  MUFU.EX2 R161, R70 ;  /* 0x0000004600a17308 */ /* 0x000fe20000000800 */
[----:B-1----:R-:W-:-:S03]  /*20e20*/  VIADD R4, R160, 0xa000 ;  /* 0x0000a000a0047836 */ /* 0x002fc60000000000 */
[----:B------:R-:W1:Y:S01]  /*20e30*/  MUFU.EX2 R164, R94 ;  /* 0x0000005e00a47308 */ /* 0x000e620000000800 */
[----:B------:R-:W-:-:S03]  /*20e40*/  @P2 VIADD R20, R4, 0xffffffc0 ;  /* 0xffffffc004142836 */ /* 0x000fc60000000000 */
[----:B------:R-:W-:Y:S04]  /*20e50*/  MUFU.EX2 R157, R7 ;  /* 0x00000007009d7308 */ /* 0x000fe80000000800 */
[----:B------:R4:W5:Y:S01]  /*20e60*/  MUFU.EX2 R86, R5 ;  /* 0x0000000500567308 */ /* 0x0009620000000800 */
[----:B------:R-:W2:Y:S01]  /*20e70*/  LDSM.16.MT88.4 R8, [R20] ;  /* 0x000000001408783b */ /* 0x000ea20000004200 */
[----:B------:R-:W-:Y:S01]  /*20e80*/  IADD3 R152, PT, PT, R252, R160, RZ ;  /* 0x000000a0fc987210 */ /* 0x000fe20007ffe0ff */
[----:B------:R-:W-:Y:S02]  /*20e90*/  IMAD.MOV.U32 R72, RZ, RZ, R18 ;  /* 0x000000ffff487224 */ /* 0x000fe400078e0012 */
[----:B------:R-:W-:Y:S02]  /*20ea0*/  IMAD.MOV.U32 R77, RZ, RZ, R17 ;  /* 0x000000ffff4d7224 */ /* 0x000fe400078e0011 */
[----:B------:R-:W-:-:S02]  /*20eb0*/  IMAD.MOV.U32 R79, RZ, RZ, R19 ;  /* 0x000000ffff4f7224 */ /* 0x000fc400078e0013 */
[----:B------:R-:W-:Y:S02]  /*20ec0*/  IMAD.MOV.U32 R117, RZ, RZ, R16 ;  /* 0x000000ffff757224 */ /* 0x000fe400078e0010 */
[----:B------:R-:W2:Y:S01]  /*20ed0*/  LDSM.16.MT88.4 R16, [R152+0xa000] ;  /* 0x00a000009810783b */ /* 0x000ea20000004200 */
[----:B------:R-:W-:Y:S01]  /*20ee0*/  MOV R218, R42 ;  /* 0x0000002a00da7202 */ /* 0x000fe20000000f00 */
[----:B------:R-:W-:Y:S01]  /*20ef0*/  IMAD.MOV.U32 R239, RZ, RZ, R43 ;  /* 0x000000ffffef7224 */ /* 0x000fe200078e002b */
[----:B---3--:R-:W-:Y:S01]  /*20f00*/  F2FP.F16.F32.PACK_AB R4, R2, R21 ;  /* 0x000000150204723e */ /* 0x008fe200000000ff */
[----:B------:R-:W-:Y:S01]  /*20f10*/  IMAD.MOV.U32 R246, RZ, RZ, R50 ;  /* 0x000000fffff67224 */ /* 0x000fe200078e0032 */
[----:B-1----:R-:W-:Y:S01]  /*20f20*/  F2FP.F16.F32.PACK_AB R6, R164, R161 ;  /* 0x000000a1a406723e */ /* 0x002fe200000000ff */
[----:B------:R-:W-:Y:S01]  /*20f30*/  IMAD.MOV.U32 R251, RZ, RZ, R51 ;  /* 0x000000fffffb7224 */ /* 0x000fe200078e0033 */
[----:B----4-:R-:W-:Y:S01]  /*20f40*/  F2FP.F16.F32.PACK_AB R5, R156, R214 ;  /* 0x000000d69c05723e */ /* 0x010fe200000000ff */
[-C--:B-----5:R-:W-:Y:S01]  /*20f50*/  FMUL.FTZ R50, R166, R86.reuse ;  /* 0x00000056a6327220 */ /* 0x0a0fe20000410000 */
[----:B------:R-:W-:Y:S01]  /*20f60*/  F2FP.F16.F32.PACK_AB R7, R215, R157 ;  /* 0x0000009dd707723e */ /* 0x000fe200000000ff */
[-C--:B------:R-:W-:Y:S01]  /*20f70*/  FMUL.FTZ R51, R167, R86.reuse ;  /* 0x00000056a7337220 */ /* 0x080fe20000410000 */
[-C--:B------:R-:W-:Y:S01]  /*20f80*/  FMUL.FTZ R42, R162, R86.reuse ;  /* 0x00000056a22a7220 */ /* 0x080fe20000410000 */
[----:B------:R-:W-:Y:S01]  /*20f90*/  FMUL.FTZ R43, R163, R86 ;  /* 0x00000056a32b7220 */ /* 0x000fe20000410000 */
[----:B------:R-:W-:-:S04]  /*20fa0*/  IMAD.IADD R148, R252, 0x1, R20 ;  /* 0x00000001fc947824 */ /* 0x000fc800078e0214 */
[C---:B--2---:R-:W-:Y:S08]  /*20fb0*/  HMMA.16816.F32 R48, R4.reuse, R12, R48 ;  /* 0x0000000c0430723c */ /* 0x044ff00000001830 */
[----:B------:R-:W-:Y:S01]  /*20fc0*/  HMMA.16816.F32 R40, R4, R14, R40 ;  /* 0x0000000e0428723c */ /* 0x000fe20000001828 */
[----:B------:R-:W1:Y:S01]  /*20fd0*/  LDSM.16.MT88.4 R12, [R148] ;  /* 0x00000000940c783b */ /* 0x000e620000004200 */
[----:B------:R-:W-:-:S02]  /*20fe0*/  IMAD.MOV.U32 R73, RZ, RZ, R27 ;  /* 0x000000ffff497224 */ /* 0x000fc400078e001b */
[----:B------:R-:W-:Y:S01]  /*20ff0*/  FADD.FTZ R176, R2, R24 ;  /* 0x0000001802b07221 */ /* 0x000fe20000010000 */
[----:B------:R-:W-:Y:S02]  /*21000*/  IMAD.MOV.U32 R238, RZ, RZ, R25 ;  /* 0x000000ffffee7224 */ /* 0x000fe400078e0019 */
[----:B------:R-:W2:Y:S01]  /*21010*/  LDSM.16.MT88.4 R24, [R152+0xa800] ;  /* 0x00a800009818783b */ /* 0x000ea20000004200 */
[----:B------:R-:W-:Y:S02]  /*21020*/  IMAD.MOV.U32 R75, RZ, RZ, R28 ;  /* 0x000000ffff4b7224 */ /* 0x000fe400078e001c */
[----:B------:R-:W-:Y:S02]  /*21030*/  IMAD.MOV.U32 R78, RZ, RZ, R29 ;  /* 0x000000ffff4e7224 */ /* 0x000fe400078e001d */
[----:B------:R-:W3:Y:S01]  /*21040*/  LDSM.16.MT88.4 R28, [R160+0xa800] ;  /* 0x00a80000a01c783b */ /* 0x000ee20000004200 */
[----:B------:R-:W-:Y:S02]  /*21050*/  IMAD.MOV.U32 R242, RZ, RZ, R62 ;  /* 0x000000fffff27224 */ /* 0x000fe400078e003e */
[----:B------:R-:W-:Y:S01]  /*21060*/  FMUL.FTZ R62, R150, R86 ;  /* 0x00000056963e7220 */ /* 0x000fe20000410000 */
[----:B------:R-:W-:-:S02]  /*21070*/  IMAD.MOV.U32 R113, RZ, RZ, R63 ;  /* 0x000000ffff717224 */ /* 0x000fc400078e003f */
[----:B------:R-:W-:Y:S01]  /*21080*/  FMUL.FTZ R63, R151, R86 ;  /* 0x00000056973f7220 */ /* 0x000fe20000410000 */
[----:B------:R-:W-:Y:S01]  /*21090*/  FFMA.FTZ R2, R22, R0, -R3 ;  /* 0x0000000016027223 */ /* 0x000fe20000010803 */
[----:B------:R-:W-:Y:S02]  /*210a0*/  IMAD.MOV.U32 R219, RZ, RZ, R39 ;  /* 0x000000ffffdb7224 */ /* 0x000fe400078e0027 */
[-C--:B------:R-:W-:Y:S01]  /*210b0*/  FMUL.FTZ R38, R158, R86.reuse ;  /* 0x000000569e267220 */ /* 0x080fe20000410000 */
[-C--:B------:R-:W-:Y:S01]  /*210c0*/  FMUL.FTZ R39, R159, R86.reuse ;  /* 0x000000569f277220 */ /* 0x080fe20000410000 */
[-C--:B------:R-:W-:Y:S01]  /*210d0*/  FMUL.FTZ R34, R154, R86.reuse ;  /* 0x000000569a227220 */ /* 0x080fe20000410000 */
[----:B------:R-:W-:Y:S01]  /*210e0*/  FMUL.FTZ R35, R155, R86 ;  /* 0x000000569b237220 */ /* 0x000fe20000410000 */
[C---:B------:R-:W-:Y:S01]  /*210f0*/  HMMA.16816.F32 R60, R4.reuse, R8, R60 ;  /* 0x00000008043c723c */ /* 0x040fe2000000183c */
[----:B------:R4:W-:Y:S01]  /*21100*/  MUFU.EX2 R195, R2 ;  /* 0x0000000200c37308 */ /* 0x0009e20000000800 */
[-CC-:B------:R-:W-:Y:S01]  /*21110*/  FFMA.FTZ R9, R45, R0.reuse, -R3.reuse ;  /* 0x000000002d097223 */ /* 0x180fe20000010803 */
[--C-:B------:R-:W-:Y:S01]  /*21120*/  FFMA.FTZ R8, R44, R0, -R3.reuse ;  /* 0x000000002c087223 */ /* 0x100fe20000010803 */
[-C--:B------:R-:W-:Y:S01]  /*21130*/  FMUL.FTZ R70, R146, R86.reuse ;  /* 0x0000005692467220 */ /* 0x080fe20000410000 */
[----:B------:R-:W-:Y:S01]  /*21140*/  FMUL.FTZ R71, R147, R86 ;  /* 0x0000005693477220 */ /* 0x000fe20000410000 */
[----:B------:R-:W-:Y:S02]  /*21150*/  MUFU.EX2 R149, R127 ;  /* 0x0000007f00957308 */ /* 0x000fe40000000800 */
[----:B------:R-:W-:Y:S02]  /*21160*/  HMMA.16816.F32 R36, R4, R16, R36 ;  /* 0x000000100424723c */ /* 0x000fe40000001824 */
[----:B------:R-:W5:Y:S01]  /*21170*/  MUFU.EX2 R150, R131 ;  /* 0x0000008300967308 */ /* 0x000f620000000800 */
[----:B----4-:R-:W-:-:S03]  /*21180*/  FFMA.FTZ R2, R23, R0, -R3 ;  /* 0x0000000017027223 */ /* 0x010fc60000010803 */
[----:B------:R-:W-:Y:S02]  /*21190*/  MUFU.EX2 R169, R169 ;  /* 0x000000a900a97308 */ /* 0x000fe40000000800 */
[----:B------:R-:W-:Y:S02]  /*211a0*/  HMMA.16816.F32 R32, R4, R18, R32 ;  /* 0x000000120420723c */ /* 0x000fe40000001820 */
[----:B------:R-:W4:Y:S01]  /*211b0*/  MUFU.EX2 R168, R168 ;  /* 0x000000a800a87308 */ /* 0x000f220000000800 */
[----:B------:R-:W-:Y:S02]  /*211c0*/  IMAD.MOV.U32 R250, RZ, RZ, R52 ;  /* 0x000000fffffa7224 */ /* 0x000fe400078e0034 */
[----:B------:R-:W-:Y:S01]  /*211d0*/  FMUL.FTZ R142, R142, R86 ;  /* 0x000000568e8e7220 */ /* 0x000fe20000410000 */
[----:B------:R-:W-:Y:S01]  /*211e0*/  IMAD.MOV.U32 R247, RZ, RZ, R53 ;  /* 0x000000fffff77224 */ /* 0x000fe200078e0035 */
[----:B------:R-:W2:Y:S01]  /*211f0*/  MUFU.EX2 R146, R9 ;  /* 0x0000000900927308 */ /* 0x000ea20000000800 */
[----:B------:R-:W-:-:S02]  /*21200*/  IMAD.MOV.U32 R243, RZ, RZ, R54 ;  /* 0x000000fffff37224 */ /* 0x000fc400078e0036 */
[-C--:B------:R-:W-:Y:S01]  /*21210*/  FMUL.FTZ R143, R143, R86.reuse ;  /* 0x000000568f8f7220 */ /* 0x080fe20000410000 */
[----:B------:R-:W-:Y:S01]  /*21220*/  IMAD.MOV.U32 R115, RZ, RZ, R55 ;  /* 0x000000ffff737224 */ /* 0x000fe200078e0037 */
[----:B------:R-:W-:Y:S01]  /*21230*/  MUFU.EX2 R147, R8 ;  /* 0x0000000800937308 */ /* 0x000fe20000000800 */
[----:B------:R-:W3:Y:S03]  /*21240*/  LDSM.16.MT88.4 R52, [R20+0x800] ;  /* 0x000800001434783b */ /* 0x000ee60000004200 */
[----:B------:R-:W2:Y:S01]  /*21250*/  MUFU.EX2 R207, R2 ;  /* 0x0000000200cf7308 */ /* 0x000ea20000000800 */
[-C--:B------:R-:W-:Y:S01]  /*21260*/  FMUL.FTZ R138, R138, R86.reuse ;  /* 0x000000568a8a7220 */ /* 0x080fe20000410000 */
[----:B------:R-:W-:Y:S01]  /*21270*/  FMUL.FTZ R139, R139, R86 ;  /* 0x000000568b8b7220 */ /* 0x000fe20000410000 */
[----:B------:R-:W3:Y:S01]  /*21280*/  LDSM.16.MT88.4 R16, [R148+0x800] ;  /* 0x000800009410783b */ /* 0x000ee20000004200 */
[----:B------:R-:W-:-:S02]  /*21290*/  IMAD.MOV.U32 R74, RZ, RZ, R46 ;  /* 0x000000ffff4a7224 */ /* 0x000fc400078e002e */
[----:B------:R-:W-:Y:S01]  /*212a0*/  IMAD.MOV.U32 R76, RZ, RZ, R47 ;  /* 0x000000ffff4c7224 */ /* 0x000fe200078e002f */
[C---:B------:R-:W-:Y:S08]  /*212b0*/  HMMA.16816.F32 R68, R4.reuse, R10, R68 ;  /* 0x0000000a0444723c */ /* 0x040ff00000001844 */
[C---:B-1----:R-:W-:Y:S08]  /*212c0*/  HMMA.16816.F32 R44, R4.reuse, R12, R140 ;  /* 0x0000000c042c723c */ /* 0x042ff0000000188c */
[----:B------:R-:W-:Y:S01]  /*212d0*/  HMMA.16816.F32 R12, R4, R14, R136 ;  /* 0x0000000e040c723c */ /* 0x000fe20000001888 */
[----:B-----5:R-:W-:-:S02]  /*212e0*/  F2FP.F16.F32.PACK_AB R4, R150, R149 ;  /* 0x000000959604723e */ /* 0x020fc400000000ff */
[----:B----4-:R-:W-:Y:S02]  /*212f0*/  F2FP.F16.F32.PACK_AB R6, R168, R169 ;  /* 0x000000a9a806723e */ /* 0x010fe400000000ff */
[----:B--2---:R-:W-:Y:S02]  /*21300*/  F2FP.F16.F32.PACK_AB R5, R146, R195 ;  /* 0x000000c39205723e */ /* 0x004fe400000000ff */
[----:B------:R-:W-:-:S07]  /*21310*/  F2FP.F16.F32.PACK_AB R7, R207, R147 ;  /* 0x00000093cf07723e */ /* 0x000fce00000000ff */
[C---:B------:R-:W-:Y:S08]  /*21320*/  HMMA.16816.F32 R36, R4.reuse, R24, R36 ;  /* 0x000000180424723c */ /* 0x040ff00000001824 */
[C---:B------:R-:W-:Y:S01]  /*21330*/  HMMA.16816.F32 R24, R4.reuse, R26, R32 ;  /* 0x0000001a0418723c */ /* 0x040fe20000001820 */
[----:B------:R-:W1:Y:S07]  /*21340*/  LDSM.16.MT88.4 R32, [R160+0xb000] ;  /* 0x00b00000a020783b */ /* 0x000e6e0000004200 */
[C---:B---3--:R-:W-:Y:S08]  /*21350*/  HMMA.16816.F32 R48, R4.reuse, R28, R48 ;  /* 0x0000001c0430723c */ /* 0x048ff00000001830 */
[----:B------:R-:W-:Y:S01]  /*21360*/  HMMA.16816.F32 R40, R4, R30, R40 ;  /* 0x0000001e0428723c */ /* 0x000fe20000001828 */
[----:B------:R-:W2:Y:S01]  /*21370*/  LDSM.16.MT88.4 R28, [R152+0xb000] ;  /* 0x00b00000981c783b */ /* 0x000ea20000004200 */
[-CC-:B------:R-:W-:Y:S01]  /*21380*/  FFMA.FTZ R2, R58, R0.reuse, -R3.reuse ;  /* 0x000000003a027223 */ /* 0x180fe20000010803 */
[-CC-:B------:R-:W-:Y:S01]  /*21390*/  FFMA.FTZ R9, R56, R0.reuse, -R3.reuse ;  /* 0x0000000038097223 */ /* 0x180fe20000010803 */
[----:B------:R-:W-:-:S02]  /*213a0*/  FFMA.FTZ R8, R57, R0, -R3 ;  /* 0x0000000039087223 */ /* 0x000fc40000010803 */
[----:B------:R3:W-:Y:S04]  /*213b0*/  MUFU.EX2 R140, R2 ;  /* 0x00000002008c7308 */ /* 0x0007e80000000800 */
[----:B------:R-:W-:Y:S01]  /*213c0*/  MUFU.EX2 R177, R177 ;  /* 0x000000b100b17308 */ /* 0x000fe20000000800 */
[----:B------:R-:W-:Y:S03]  /*213d0*/  HMMA.16816.F32 R60, R4, R52, R60 ;  /* 0x00000034043c723c */ /* 0x000fe6000000183c */
[----:B------:R-:W4:Y:S01]  /*213e0*/  MUFU.EX2 R180, R180 ;  /* 0x000000b400b47308 */ /* 0x000f220000000800 */
[----:B---3--:R-:W-:-:S03]  /*213f0*/  FFMA.FTZ R2, R59, R0, -R3 ;  /* 0x000000003b027223 */ /* 0x008fc60000010803 */
[----:B------:R-:W-:Y:S01]  /*21400*/  MUFU.EX2 R179, R179 ;  /* 0x000000b300b37308 */ /* 0x000fe20000000800 */
[C---:B------:R-:W-:Y:S03]  /*21410*/  HMMA.16816.F32 R68, R4.reuse, R54, R68 ;  /* 0x000000360444723c */ /* 0x040fe60000001844 */
[----:B------:R-:W3:Y:S04]  /*21420*/  MUFU.EX2 R178, R178 ;  /* 0x000000b200b27308 */ /* 0x000ee80000000800 */
[----:B------:R-:W5:Y:S04]  /*21430*/  MUFU.EX2 R187, R9 ;  /* 0x0000000900bb7308 */ /* 0x000f680000000800 */
[----:B------:R-:W-:Y:S04]  /*21440*/  MUFU.EX2 R186, R8 ;  /* 0x0000000800ba7308 */ /* 0x000fe80000000800 */
[----:B------:R-:W1:Y:S01]  /*21450*/  MUFU.EX2 R141, R2 ;  /* 0x00000002008d7308 */ /* 0x000e620000000800 */
[----:B------:R-:W-:Y:S01]  /*21460*/  HMMA.16816.F32 R52, R4, R16, R44 ;  /* 0x000000100434723c */ /* 0x000fe2000000182c */
[----:B------:R-:W2:Y:S01]  /*21470*/  LDSM.16.MT88.4 R44, [R148+0x1000] ;  /* 0x00100000942c783b */ /* 0x000ea20000004200 */
[----:B------:R-:W-:-:S02]  /*21480*/  IMAD.MOV.U32 R234, RZ, RZ, R118 ;  /* 0x000000ffffea7224 */ /* 0x000fc400078e0076 */
[----:B------:R-:W-:Y:S02]  /*21490*/  IMAD.MOV.U32 R118, RZ, RZ, R246 ;  /* 0x000000ffff767224 */ /* 0x000fe400078e00f6 */
[----:B------:R-:W-:Y:S02]  /*214a0*/  IMAD.MOV.U32 R120, RZ, RZ, R79 ;  /* 0x000000ffff787224 */ /* 0x000fe400078e004f */
[----:B------:R-:W-:Y:S01]  /*214b0*/  HMMA.16816.F32 R12, R4, R18, R12 ;  /* 0x00000012040c723c */ /* 0x000fe2000000180c */
[----:B----4-:R-:W-:Y:S01]  /*214c0*/  F2FP.F16.F32.PACK_AB R4, R180, R177 ;  /* 0x000000b1b404723e */ /* 0x010fe200000000ff */
[----:B------:R-:W-:Y:S01]  /*214d0*/  IMAD.MOV.U32 R121, RZ, RZ, R78 ;  /* 0x000000ffff797224 */ /* 0x000fe200078e004e */
[----:B---3--:R-:W-:Y:S01]  /*214e0*/  F2FP.F16.F32.PACK_AB R6, R178, R179 ;  /* 0x000000b3b206723e */ /* 0x008fe200000000ff */
[----:B------:R-:W-:Y:S01]  /*214f0*/  IMAD.MOV.U32 R122, RZ, RZ, R77 ;  /* 0x000000ffff7a7224 */ /* 0x000fe200078e004d */
[----:B-----5:R-:W-:Y:S01]  /*21500*/  F2FP.F16.F32.PACK_AB R5, R187, R140 ;  /* 0x0000008cbb05723e */ /* 0x020fe200000000ff */
[----:B------:R-:W-:Y:S01]  /*21510*/  IMAD.MOV.U32 R246, RZ, RZ, R76 ;  /* 0x000000fffff67224 */ /* 0x000fe200078e004c */
[----:B-1----:R-:W-:Y:S01]  /*21520*/  F2FP.F16.F32.PACK_AB R7, R141, R186 ;  /* 0x000000ba8d07723e */ /* 0x002fe200000000ff */
[----:B------:R-:W1:Y:S06]  /*21530*/  LDSM.16.MT88.4 R76, [R20+0x1000] ;  /* 0x00100000144c783b */ /* 0x000e6c0000004200 */
[C---:B------:R-:W-:Y:S08]  /*21540*/  HMMA.16816.F32 R56, R4.reuse, R32, R48 ;  /* 0x000000200438723c */ /* 0x040ff00000001830 */
[C---:B------:R-:W-:Y:S08]  /*21550*/  HMMA.16816.F32 R48, R4.reuse, R34, R40 ;  /* 0x000000220430723c */ /* 0x040ff00000001828 */
[C---:B--2---:R-:W-:Y:S01]  /*21560*/  HMMA.16816.F32 R40, R4.reuse, R28, R36 ;  /* 0x0000001c0428723c */ /* 0x044fe20000001824 */
[----:B------:R-:W-:Y:S07]  /*21570*/  LDSM.16.MT88.4 R36, [R148+0x1800] ;  /* 0x001800009424783b */ /* 0x000fee0000004200 */
[----:B------:R-:W-:Y:S01]  /*21580*/  HMMA.16816.F32 R16, R4, R30, R24 ;  /* 0x0000001e0410723c */ /* 0x000fe20000001818 */
[----:B------:R-:W2:Y:S04]  /*21590*/  LDSM.16.MT88.4 R28, [R160+0xb800] ;  /* 0x00b80000a01c783b */ /* 0x000ea80000004200 */
[----:B------:R-:W3:Y:S01]  /*215a0*/  LDSM.16.MT88.4 R24, [R152+0xb800] ;  /* 0x00b800009818783b */ /* 0x000ee20000004200 */
[-CC-:B------:R-:W-:Y:S01]  /*215b0*/  FFMA.FTZ R2, R64, R0.reuse, -R3.reuse ;  /* 0x0000000040027223 */ /* 0x180fe20000010803 */
[----:B------:R-:W-:Y:S01]  /*215c0*/  MUFU.EX2 R138, R184 ;  /* 0x000000b8008a7308 */ /* 0x000fe20000000800 */
[-CC-:B------:R-:W-:Y:S01]  /*215d0*/  FFMA.FTZ R9, R65, R0.reuse, -R3.reuse ;  /* 0x0000000041097223 */ /* 0x180fe20000010803 */
[----:B------:R-:W-:-:S02]  /*215e0*/  FFMA.FTZ R8, R84, R0, -R3 ;  /* 0x0000000054087223 */ /* 0x000fc40000010803 */
[----:B------:R4:W-:Y:S01]  /*215f0*/  MUFU.EX2 R184, R2 ;  /* 0x0000000200b87308 */ /* 0x0009e20000000800 */
[----:B------:R-:W-:Y:S03]  /*21600*/  HMMA.16816.F32 R32, R4, R46, R12 ;  /* 0x0000002e0420723c */ /* 0x000fe6000000180c */
[----:B------:R-:W-:Y:S04]  /*21610*/  MUFU.EX2 R137, R185 ;  /* 0x000000b900897308 */ /* 0x000fe80000000800 */
[----:B------:R-:W5:Y:S01]  /*21620*/  MUFU.EX2 R136, R181 ;  /* 0x000000b500887308 */ /* 0x000f620000000800 */
[----:B----4-:R-:W-:-:S03]  /*21630*/  FFMA.FTZ R2, R83, R0, -R3 ;  /* 0x0000000053027223 */ /* 0x010fc60000010803 */
[----:B------:R-:W4:Y:S04]  /*21640*/  MUFU.EX2 R139, R188 ;  /* 0x000000bc008b7308 */ /* 0x000f280000000800 */
[----:B------:R-:W2:Y:S04]  /*21650*/  MUFU.EX2 R185, R9 ;  /* 0x0000000900b97308 */ /* 0x000ea80000000800 */
[----:B------:R-:W-:Y:S04]  /*21660*/  MUFU.EX2 R133, R8 ;  /* 0x0000000800857308 */ /* 0x000fe80000000800 */
[----:B------:R3:W2:Y:S01]  /*21670*/  MUFU.EX2 R132, R2 ;  /* 0x0000000200847308 */ /* 0x0006a20000000800 */
[----:B------:R-:W-:Y:S01]  /*21680*/  IMAD.MOV.U32 R142, RZ, RZ, R119 ;  /* 0x000000ffff8e7224 */ /* 0x000fe200078e0077 */
[----:B-1----:R-:W-:Y:S01]  /*21690*/  HMMA.16816.F32 R60, R4, R76, R60 ;  /* 0x0000004c043c723c */ /* 0x002fe2000000183c */
[----:B------:R-:W-:-:S02]  /*216a0*/  IMAD.MOV.U32 R119, RZ, RZ, R108 ;  /* 0x000000ffff777224 */ /* 0x000fc400078e006c */
[----:B------:R-:W-:Y:S02]  /*216b0*/  IMAD.MOV.U32 R235, RZ, RZ, R75 ;  /* 0x000000ffffeb7224 */ /* 0x000fe400078e004b */
[----:B------:R-:W-:Y:S02]  /*216c0*/  IMAD.MOV.U32 R108, RZ, RZ, R74 ;  /* 0x000000ffff6c7224 */ /* 0x000fe400078e004a */
[----:B------:R-:W-:Y:S01]  /*216d0*/  IMAD.MOV.U32 R123, RZ, RZ, R72 ;  /* 0x000000ffff7b7224 */ /* 0x000fe200078e0048 */
[----:B------:R-:W-:Y:S01]  /*216e0*/  HMMA.16816.F32 R68, R4, R78, R68 ;  /* 0x0000004e0444723c */ /* 0x000fe20000001844 */
[----:B------:R-:W-:-:S07]  /*216f0*/  IMAD.MOV.U32 R124, RZ, RZ, R73 ;  /* 0x000000ffff7c7224 */ /* 0x000fce00078e0049 */
[----:B------:R-:W-:Y:S01]  /*21700*/  HMMA.16816.F32 R52, R4, R44, R52 ;  /* 0x0000002c0434723c */ /* 0x000fe20000001834 */
[----:B------:R-:W1:Y:S01]  /*21710*/  LDSM.16.MT88.4 R72, [R20+0x1800] ;  /* 0x001800001448783b */ /* 0x000e620000004200 */
[----:B-----5:R-:W-:Y:S02]  /*21720*/  F2FP.F16.F32.PACK_AB R4, R137, R136 ;  /* 0x000000888904723e */ /* 0x020fe400000000ff */
[----:B----4-:R-:W-:Y:S01]  /*21730*/  F2FP.F16.F32.PACK_AB R6, R139, R138 ;  /* 0x0000008a8b06723e */ /* 0x010fe200000000ff */
[--C-:B---3--:R-:W-:Y:S01]  /*21740*/  FFMA.FTZ R2, R80, R0, -R3.reuse ;  /* 0x0000000050027223 */ /* 0x108fe20000010803 */
[----:B--2---:R-:W-:Y:S01]  /*21750*/  F2FP.F16.F32.PACK_AB R5, R185, R184 ;  /* 0x000000b8b905723e */ /* 0x004fe200000000ff */
[-CC-:B------:R-:W-:Y:S01]  /*21760*/  FFMA.FTZ R9, R81, R0.reuse, -R3.reuse ;  /* 0x0000000051097223 */ /* 0x180fe20000010803 */
[----:B------:R-:W-:Y:S01]  /*21770*/  F2FP.F16.F32.PACK_AB R7, R132, R133 ;  /* 0x000000858407723e */ /* 0x000fe200000000ff */
[-CC-:B------:R-:W-:Y:S01]  /*21780*/  FFMA.FTZ R8, R89, R0.reuse, -R3.reuse ;  /* 0x0000000059087223 */ /* 0x180fe20000010803 */
[----:B------:R-:W-:Y:S01]  /*21790*/  MUFU.EX2 R128, R197 ;  /* 0x000000c500807308 */ /* 0x000fe20000000800 */
[----:B------:R-:W-:Y:S04]  /*217a0*/  LDSM.16.MT88.4 R76, [R20+0x2000] ;  /* 0x00200000144c783b */ /* 0x000fe80000004200 */
[C---:B------:R-:W-:Y:S08]  /*217b0*/  HMMA.16816.F32 R56, R4.reuse, R28, R56 ;  /* 0x0000001c0438723c */ /* 0x040ff00000001838 */
[C---:B------:R-:W-:Y:S08]  /*217c0*/  HMMA.16816.F32 R44, R4.reuse, R30, R48 ;  /* 0x0000001e042c723c */ /* 0x040ff00000001830 */
[C---:B------:R-:W-:Y:S01]  /*217d0*/  HMMA.16816.F32 R12, R4.reuse, R26, R16 ;  /* 0x0000001a040c723c */ /* 0x040fe20000001810 */
[----:B------:R-:W2:Y:S07]  /*217e0*/  LDSM.16.MT88.4 R16, [R152+0xc000] ;  /* 0x00c000009810783b */ /* 0x000eae0000004200 */
[C---:B------:R-:W-:Y:S01]  /*217f0*/  HMMA.16816.F32 R40, R4.reuse, R24, R40 ;  /* 0x000000180428723c */ /* 0x040fe20000001828 */
[----:B------:R-:W3:Y:S07]  /*21800*/  LDSM.16.MT88.4 R24, [R160+0xc000] ;  /* 0x00c00000a018783b */ /* 0x000eee0000004200 */
[C---:B------:R-:W-:Y:S01]  /*21810*/  HMMA.16816.F32 R28, R4.reuse, R38, R32 ;  /* 0x00000026041c723c */ /* 0x040fe20000001820 */
[----:B------:R-:W4:Y:S01]  /*21820*/  LDSM.16.MT88.4 R32, [R148+0x2000] ;  /* 0x002000009420783b */ /* 0x000f220000004200 */
[----:B------:R5:W-:Y:S04]  /*21830*/  MUFU.EX2 R181, R2 ;  /* 0x0000000200b57308 */ /* 0x000be80000000800 */
[----:B------:R-:W2:Y:S02]  /*21840*/  MUFU.EX2 R129, R201 ;  /* 0x000000c900817308 */ /* 0x000ea40000000800 */
[----:B------:R-:W-:Y:S02]  /*21850*/  HMMA.16816.F32 R48, R4, R36, R52 ;  /* 0x000000240430723c */ /* 0x000fe40000001834 */
[----:B------:R-:W-:Y:S01]  /*21860*/  MUFU.EX2 R130, R200 ;  /* 0x000000c800827308 */ /* 0x000fe20000000800 */
[----:B-----5:R-:W-:-:S03]  /*21870*/  FFMA.FTZ R2, R82, R0, -R3 ;  /* 0x0000000052027223 */ /* 0x020fc60000010803 */
[----:B------:R-:W5:Y:S04]  /*21880*/  MUFU.EX2 R131, R204 ;  /* 0x000000cc00837308 */ /* 0x000f680000000800 */
[----:B------:R3:W5:Y:S04]  /*21890*/  MUFU.EX2 R182, R9 ;  /* 0x0000000900b67308 */ /* 0x0007680000000800 */
[----:B------:R4:W-:Y:S04]  /*218a0*/  MUFU.EX2 R64, R8 ;  /* 0x0000000800407308 */ /* 0x0009e80000000800 */
[----:B------:R-:W4:Y:S01]  /*218b0*/  MUFU.EX2 R183, R2 ;  /* 0x0000000200b77308 */ /* 0x000f220000000800 */
[C---:B-1----:R-:W-:Y:S08]  /*218c0*/  HMMA.16816.F32 R60, R4.reuse, R72, R60 ;  /* 0x00000048043c723c */ /* 0x042ff0000000183c */
[----:B------:R-:W-:Y:S01]  /*218d0*/  HMMA.16816.F32 R68, R4, R74, R68 ;  /* 0x0000004a0444723c */ /* 0x000fe20000001844 */
[----:B--2---:R-:W-:Y:S01]  /*218e0*/  F2FP.F16.F32.PACK_AB R4, R129, R128 ;  /* 0x000000808104723e */ /* 0x004fe200000000ff */
[--C-:B---3--:R-:W-:Y:S01]  /*218f0*/  FFMA.FTZ R9, R85, R0, -R3.reuse ;  /* 0x0000000055097223 */ /* 0x108fe20000010803 */
[----:B-----5:R-:W-:Y:S01]  /*21900*/  F2FP.F16.F32.PACK_AB R6, R131, R130 ;  /* 0x000000828306723e */ /* 0x020fe200000000ff */
[----:B----4-:R-:W-:Y:S01]  /*21910*/  FFMA.FTZ R8, R88, R0, -R3 ;  /* 0x0000000058087223 */ /* 0x010fe20000010803 */
[----:B------:R-:W-:-:S02]  /*21920*/  F2FP.F16.F32.PACK_AB R5, R182, R181 ;  /* 0x000000b5b605723e */ /* 0x000fc400000000ff */
[----:B------:R-:W-:Y:S01]  /*21930*/  F2FP.F16.F32.PACK_AB R7, R183, R64 ;  /* 0x00000040b707723e */ /* 0x000fe200000000ff */
[----:B------:R-:W-:Y:S01]  /*21940*/  FFMA.FTZ R2, R92, R0, -R3 ;  /* 0x000000005c027223 */ /* 0x000fe20000010803 */
[----:B------:R-:W-:Y:S04]  /*21950*/  MUFU.EX2 R21, R213 ;  /* 0x000000d500157308 */ /* 0x000fe80000000800 */
[----:B------:R-:W1:Y:S01]  /*21960*/  MUFU.EX2 R22, R217 ;  /* 0x000000d900167308 */ /* 0x000e620000000800 */
[C---:B------:R-:W-:Y:S03]  /*21970*/  HMMA.16816.F32 R40, R4.reuse, R16, R40 ;  /* 0x000000100428723c */ /* 0x040fe60000001828 */
[----:B------:R-:W-:Y:S04]  /*21980*/  MUFU.EX2 R23, R216 ;  /* 0x000000d800177308 */ /* 0x000fe80000000800 */
[----:B------:R-:W2:Y:S01]  /*21990*/  MUFU.EX2 R127, R220 ;  /* 0x000000dc007f7308 */ /* 0x000ea20000000800 */
[C---:B------:R-:W-:Y:S01]  /*219a0*/  HMMA.16816.F32 R12, R4.reuse, R18, R12 ;  /* 0x00000012040c723c */ /* 0x040fe2000000180c */
[----:B------:R-:W3:Y:S01]  /*219b0*/  LDSM.16.MT88.4 R16, [R152+0xc800] ;  /* 0x00c800009810783b */ /* 0x000ee20000004200 */
[----:B------:R-:W-:Y:S01]  /*219c0*/  IMAD.MOV.U32 R188, RZ, RZ, R120 ;  /* 0x000000ffffbc7224 */ /* 0x000fe200078e0078 */
[----:B------:R-:W-:Y:S01]  /*219d0*/  MUFU.EX2 R125, R232 ;  /* 0x000000e8007d7308 */ /* 0x000fe20000000800 */
[----:B------:R-:W-:Y:S01]  /*219e0*/  IMAD.MOV.U32 R201, RZ, RZ, R124 ;  /* 0x000000ffffc97224 */ /* 0x000fe200078e007c */
[----:B------:R-:W-:Y:S03]  /*219f0*/  LDSM.16.MT88.4 R72, [R20+0x3000] ;  /* 0x003000001448783b */ /* 0x000fe60000004200 */
[C---:B------:R-:W-:Y:S08]  /*21a00*/  HMMA.16816.F32 R52, R4.reuse, R24, R56 ;  /* 0x000000180434723c */ /* 0x040ff00000001838 */
[C---:B------:R-:W-:Y:S01]  /*21a10*/  HMMA.16816.F32 R44, R4.reuse, R26, R44 ;  /* 0x0000001a042c723c */ /* 0x040fe2000000182c */
[----:B------:R-:W4:Y:S07]  /*21a20*/  LDSM.16.MT88.4 R24, [R160+0xc800] ;  /* 0x00c80000a018783b */ /* 0x000f2e0000004200 */
[C---:B------:R-:W-:Y:S08]  /*21a30*/  HMMA.16816.F32 R36, R4.reuse, R32, R48 ;  /* 0x000000200424723c */ /* 0x040ff00000001830 */
[C---:B------:R-:W-:Y:S01]  /*21a40*/  HMMA.16816.F32 R28, R4.reuse, R34, R28 ;  /* 0x00000022041c723c */ /* 0x040fe2000000181c */
[----:B------:R-:W5:Y:S01]  /*21a50*/  LDSM.16.MT88.4 R32, [R148+0x2800] ;  /* 0x002800009420783b */ /* 0x000f620000004200 */
[----:B------:R1:W-:Y:S03]  /*21a60*/  MUFU.EX2 R11, R2 ;  /* 0x00000002000b7308 */ /* 0x0003e60000000800 */
[----:B------:R-:W5:Y:S01]  /*21a70*/  LDSM.16.MT88.4 R56, [R20+0x2800] ;  /* 0x002800001438783b */ /* 0x000f620000004200 */
[----:B------:R2:W3:Y:S04]  /*21a80*/  MUFU.EX2 R166, R9 ;  /* 0x0000000900a67308 */ /* 0x0004e80000000800 */
[----:B------:R3:W-:Y:S01]  /*21a90*/  MUFU.EX2 R167, R8 ;  /* 0x0000000800a77308 */ /* 0x0007e20000000800 */
[----:B------:R-:W-:Y:S01]  /*21aa0*/  HMMA.16816.F32 R60, R4, R76, R60 ;  /* 0x0000004c043c723c */ /* 0x000fe2000000183c */
[----:B------:R-:W-:-:S02]  /*21ab0*/  IMAD.MOV.U32 R158, RZ, RZ, R123 ;  /* 0x000000ffff9e7224 */ /* 0x000fc400078e007b */
[----:B------:R-:W-:-:S05]  /*21ac0*/  IMAD.MOV.U32 R10, RZ, RZ, R122 ;  /* 0x000000ffff0a7224 */ /* 0x000fca00078e007a */
[----:B------:R-:W-:Y:S01]  /*21ad0*/  HMMA.16816.F32 R68, R4, R78, R68 ;  /* 0x0000004e0444723c */ /* 0x000fe20000001844 */
[-CC-:B-1----:R-:W-:Y:S01]  /*21ae0*/  FFMA.FTZ R2, R93, R0.reuse, -R3.reuse ;  /* 0x000000005d027223 */ /* 0x182fe20000010803 */
[----:B------:R-:W-:Y:S01]  /*21af0*/  F2FP.F16.F32.PACK_AB R4, R22, R21 ;  /* 0x000000151604723e */ /* 0x000fe200000000ff */
[-CC-:B--2---:R-:W-:Y:S01]  /*21b00*/  FFMA.FTZ R9, R90, R0.reuse, -R3.reuse ;  /* 0x000000005a097223 */ /* 0x184fe20000010803 */
[----:B------:R-:W-:Y:S01]  /*21b10*/  F2FP.F16.F32.PACK_AB R6, R127, R23 ;  /* 0x000000177f06723e */ /* 0x000fe200000000ff */
[----:B------:R-:W1:Y:S01]  /*21b20*/  MUFU.EX2 R126, R2 ;  /* 0x00000002007e7308 */ /* 0x000e620000000800 */
[----:B---3--:R-:W-:Y:S01]  /*21b30*/  F2FP.F16.F32.PACK_AB R5, R166, R11 ;  /* 0x0000000ba605723e */ /* 0x008fe200000000ff */
[----:B------:R-:W-:Y:S01]  /*21b40*/  FFMA.FTZ R8, R91, R0, -R3 ;  /* 0x000000005b087223 */ /* 0x000fe20000010803 */
[----:B------:R-:W-:Y:S01]  /*21b50*/  IMAD.MOV.U32 R80, RZ, RZ, R121 ;  /* 0x000000ffff507224 */ /* 0x000fe200078e0079 */
[----:B------:R-:W-:Y:S01]  /*21b60*/  MUFU.EX2 R123, R229 ;  /* 0x000000e5007b7308 */ /* 0x000fe20000000800 */
[----:B------:R-:W-:Y:S01]  /*21b70*/  IMAD.MOV.U32 R87, RZ, RZ, R243 ;  /* 0x000000ffff577224 */ /* 0x000fe200078e00f3 */
[----:B------:R-:W-:Y:S01]  /*21b80*/  MOV R83, R115 ;  /* 0x0000007300537202 */ /* 0x000fe20000000f00 */
[----:B------:R-:W-:Y:S01]  /*21b90*/  IMAD.MOV.U32 R65, RZ, RZ, R119 ;  /* 0x000000ffff417224 */ /* 0x000fe200078e0077 */
[----:B------:R-:W-:Y:S01]  /*21ba0*/  MUFU.EX2 R124, R222 ;  /* 0x000000de007c7308 */ /* 0x000fe20000000800 */
[----:B------:R-:W-:Y:S01]  /*21bb0*/  IMAD.MOV.U32 R84, RZ, RZ, R118 ;  /* 0x000000ffff547224 */ /* 0x000fe200078e0076 */
[----:B------:R-:W-:Y:S01]  /*21bc0*/  LDSM.16.MT88.4 R48, [R20+0x3800] ;  /* 0x003800001430783b */ /* 0x000fe20000004200 */
[----:B-1----:R-:W-:Y:S01]  /*21bd0*/  F2FP.F16.F32.PACK_AB R7, R126, R167 ;  /* 0x000000a77e07723e */ /* 0x002fe200000000ff */
[----:B------:R-:W-:-:S02]  /*21be0*/  IMAD.MOV.U32 R151, RZ, RZ, R117 ;  /* 0x000000ffff977224 */ /* 0x000fc400078e0075 */
[----:B------:R-:W-:Y:S04]  /*21bf0*/  LDSM.16.MT88.4 R76, [R20+0x5000] ;  /* 0x00500000144c783b */ /* 0x000fe80000004200 */
[C---:B------:R-:W-:Y:S08]  /*21c00*/  HMMA.16816.F32 R40, R4.reuse, R16, R40 ;  /* 0x000000100428723c */ /* 0x040ff00000001828 */
[C---:B------:R-:W-:Y:S01]  /*21c10*/  HMMA.16816.F32 R12, R4.reuse, R18, R12 ;  /* 0x00000012040c723c */ /* 0x040fe2000000180c */
[----:B------:R-:W1:Y:S07]  /*21c20*/  LDSM.16.MT88.4 R16, [R152+0xd000] ;  /* 0x00d000009810783b */ /* 0x000e6e0000004200 */
[C---:B----4-:R-:W-:Y:S08]  /*21c30*/  HMMA.16816.F32 R52, R4.reuse, R24, R52 ;  /* 0x000000180434723c */ /* 0x050ff00000001834 */
[C---:B------:R-:W-:Y:S01]  /*21c40*/  HMMA.16816.F32 R44, R4.reuse, R26, R44 ;  /* 0x0000001a042c723c */ /* 0x040fe2000000182c */
[----:B------:R-:W2:Y:S07]  /*21c50*/  LDSM.16.MT88.4 R24, [R160+0xd000] ;  /* 0x00d00000a018783b */ /* 0x000eae0000004200 */
[C---:B-----5:R-:W-:Y:S08]  /*21c60*/  HMMA.16816.F32 R36, R4.reuse, R32, R36 ;  /* 0x000000200424723c */ /* 0x060ff00000001824 */
[----:B------:R-:W-:Y:S01]  /*21c70*/  HMMA.16816.F32 R28, R4, R34, R28 ;  /* 0x00000022041c723c */ /* 0x000fe2000000181c */
[----:B------:R-:W3:Y:S01]  /*21c80*/  LDSM.16.MT88.4 R32, [R148+0x3000] ;  /* 0x003000009420783b */ /* 0x000ee20000004200 */
[----:B------:R-:W-:-:S04]  /*21c90*/  FFMA.FTZ R2, R97, R0, -R3 ;  /* 0x0000000061027223 */ /* 0x000fc80000010803 */
[----:B------:R4:W-:Y:S04]  /*21ca0*/  MUFU.EX2 R120, R2 ;  /* 0x0000000200787308 */ /* 0x0009e80000000800 */
[----:B------:R-:W5:Y:S04]  /*21cb0*/  MUFU.EX2 R121, R221 ;  /* 0x000000dd00797308 */ /* 0x000f680000000800 */
[----:B------:R1:W2:Y:S01]  /*21cc0*/  MUFU.EX2 R162, R9 ;  /* 0x0000000900a27308 */ /* 0x0002a20000000800 */
[----:B----4-:R-:W-:-:S03]  /*21cd0*/  FFMA.FTZ R2, R98, R0, -R3 ;  /* 0x0000000062027223 */ /* 0x010fc60000010803 */
[----:B------:R-:W-:Y:S04]  /*21ce0*/  MUFU.EX2 R163, R8 ;  /* 0x0000000800a37308 */ /* 0x000fe80000000800 */
[----:B------:R4:W3:Y:S01]  /*21cf0*/  MUFU.EX2 R122, R2 ;  /* 0x00000002007a7308 */ /* 0x0008e20000000800 */
[C---:B------:R-:W-:Y:S08]  /*21d00*/  HMMA.16816.F32 R60, R4.reuse, R56, R60 ;  /* 0x00000038043c723c */ /* 0x040ff0000000183c */
[----:B------:R-:W-:Y:S01]  /*21d10*/  HMMA.16816.F32 R68, R4, R58, R68 ;  /* 0x0000003a0444723c */ /* 0x000fe20000001844 */
[----:B-----5:R-:W-:Y:S01]  /*21d20*/  F2FP.F16.F32.PACK_AB R4, R123, R121 ;  /* 0x000000797b04723e */ /* 0x020fe200000000ff */
[----:B------:R-:W-:Y:S01]  /*21d30*/  IMAD.MOV.U32 R243, RZ, RZ, R114 ;  /* 0x000000fffff37224 */ /* 0x000fe200078e0072 */
[----:B------:R-:W-:Y:S01]  /*21d40*/  F2FP.F16.F32.PACK_AB R6, R125, R124 ;  /* 0x0000007c7d06723e */ /* 0x000fe200000000ff */
[--C-:B-1----:R-:W-:Y:S01]  /*21d50*/  FFMA.FTZ R9, R95, R0, -R3.reuse ;  /* 0x000000005f097223 */ /* 0x102fe20000010803 */
[----:B--2---:R-:W-:Y:S01]  /*21d60*/  F2FP.F16.F32.PACK_AB R5, R162, R120 ;  /* 0x00000078a205723e */ /* 0x004fe200000000ff */
[-CC-:B----4-:R-:W-:Y:S01]  /*21d70*/  FFMA.FTZ R2, R101, R0.reuse, -R3.reuse ;  /* 0x0000000065027223 */ /* 0x190fe20000010803 */
        /* <DEDUP_REMOVED lines=9> */
[C---:B------:R-:W-:Y:S08]  /*21e10*/  HMMA.16816.F32 R52, R4.reuse, R24, R52 ;  /* 0x000000180434723c */ /* 0x040ff00000001834 */
[C---:B------:R-:W-:Y:S01]  /*21e20*/  HMMA.16816.F32 R44, R4.reuse, R26, R44 ;  /* 0x0000001a042c723c */ /* 0x040fe2000000182c */
[----:B------:R-:W2:Y:S07]  /*21e30*/  LDSM.16.MT88.4 R24, [R160+0xd800] ;  /* 0x00d80000a018783b */ /* 0x000eae0000004200 */
[C---:B------:R-:W-:Y:S08]  /*21e40*/  HMMA.16816.F32 R36, R4.reuse, R32, R36 ;  /* 0x000000200424723c */ /* 0x040ff00000001824 */
[----:B------:R-:W-:Y:S01]  /*21e50*/  HMMA.16816.F32 R28, R4, R34, R28 ;  /* 0x00000022041c723c */ /* 0x000fe2000000181c */
[----:B------:R-:W3:Y:S01]  /*21e60*/  LDSM.16.MT88.4 R32, [R148+0x3800] ;  /* 0x003800009420783b */ /* 0x000ee20000004200 */
[----:B------:R4:W-:Y:S04]  /*21e70*/  MUFU.EX2 R114, R2 ;  /* 0x0000000200727308 */ /* 0x0009e80000000800 */
[----:B------:R-:W5:Y:S04]  /*21e80*/  MUFU.EX2 R116, R233 ;  /* 0x000000e900747308 */ /* 0x000f680000000800 */
[----:B------:R-:W-:Y:S01]  /*21e90*/  MUFU.EX2 R118, R236 ;  /* 0x000000ec00767308 */ /* 0x000fe20000000800 */
[----:B----4-:R-:W-:-:S03]  /*21ea0*/  FFMA.FTZ R2, R102, R0, -R3 ;  /* 0x0000000066027223 */ /* 0x010fc60000010803 */
[----:B------:R-:W4:Y:S04]  /*21eb0*/  MUFU.EX2 R119, R240 ;  /* 0x000000f000777308 */ /* 0x000f280000000800 */
[----:B------:R-:W1:Y:S04]  /*21ec0*/  MUFU.EX2 R155, R9 ;  /* 0x00000009009b7308 */ /* 0x000e680000000800 */
[----:B------:R-:W-:Y:S04]  /*21ed0*/  MUFU.EX2 R159, R8 ;  /* 0x00000008009f7308 */ /* 0x000fe80000000800 */
[----:B------:R-:W2:Y:S01]  /*21ee0*/  MUFU.EX2 R115, R2 ;  /* 0x0000000200737308 */ /* 0x000ea20000000800 */
[C---:B------:R-:W-:Y:S08]  /*21ef0*/  HMMA.16816.F32 R60, R4.reuse, R72, R60 ;  /* 0x00000048043c723c */ /* 0x040ff0000000183c */
[----:B------:R-:W-:Y:S01]  /*21f00*/  HMMA.16816.F32 R68, R4, R74, R68 ;  /* 0x0000004a0444723c */ /* 0x000fe20000001844 */
[----:B-----5:R-:W-:Y:S01]  /*21f10*/  F2FP.F16.F32.PACK_AB R4, R117, R116 ;  /* 0x000000747504723e */ /* 0x020fe200000000ff */
[----:B------:R-:W-:Y:S01]  /*21f20*/  LDSM.16.MT88.4 R72, [R20+0x4000] ;  /* 0x004000001448783b */ /* 0x000fe20000004200 */
[----:B----4-:R-:W-:-:S02]  /*21f30*/  F2FP.F16.F32.PACK_AB R6, R119, R118 ;  /* 0x000000767706723e */ /* 0x010fc400000000ff */
[----:B-1----:R-:W-:Y:S02]  /*21f40*/  F2FP.F16.F32.PACK_AB R5, R155, R114 ;  /* 0x000000729b05723e */ /* 0x002fe400000000ff */
[----:B--2---:R-:W-:-:S07]  /*21f50*/  F2FP.F16.F32.PACK_AB R7, R115, R159 ;  /* 0x0000009f7307723e */ /* 0x004fce00000000ff */
[C---:B------:R-:W-:Y:S08]  /*21f60*/  HMMA.16816.F32 R40, R4.reuse, R16, R40 ;  /* 0x000000100428723c */ /* 0x040ff00000001828 */
[C---:B------:R-:W-:Y:S01]  /*21f70*/  HMMA.16816.F32 R12, R4.reuse, R18, R12 ;  /* 0x00000012040c723c */ /* 0x040fe2000000180c */
[----:B------:R-:W1:Y:S07]  /*21f80*/  LDSM.16.MT88.4 R16, [R152+0xe000] ;  /* 0x00e000009810783b */ /* 0x000e6e0000004200 */
[C---:B------:R-:W-:Y:S08]  /*21f90*/  HMMA.16816.F32 R52, R4.reuse, R24, R52 ;  /* 0x000000180434723c */ /* 0x040ff00000001834 */
[C---:B------:R-:W-:Y:S01]  /*21fa0*/  HMMA.16816.F32 R44, R4.reuse, R26, R44 ;  /* 0x0000001a042c723c */ /* 0x040fe2000000182c */
[----:B------:R-:W2:Y:S07]  /*21fb0*/  LDSM.16.MT88.4 R24, [R160+0xe000] ;  /* 0x00e00000a018783b */ /* 0x000eae0000004200 */
[C---:B---3--:R-:W-:Y:S08]  /*21fc0*/  HMMA.16816.F32 R36, R4.reuse, R32, R36 ;  /* 0x000000200424723c */ /* 0x048ff00000001824 */
[----:B------:R-:W-:Y:S01]  /*21fd0*/  HMMA.16816.F32 R28, R4, R34, R28 ;  /* 0x00000022041c723c */ /* 0x000fe2000000181c */
[----:B------:R-:W3:Y:S01]  /*21fe0*/  LDSM.16.MT88.4 R32, [R148+0x4000] ;  /* 0x004000009420783b */ /* 0x000ee20000004200 */
[-CC-:B------:R-:W-:Y:S01]  /*21ff0*/  FFMA.FTZ R2, R104, R0.reuse, -R3.reuse ;  /* 0x0000000068027223 */ /* 0x180fe20000010803 */
[-CC-:B------:R-:W-:Y:S01]  /*22000*/  FFMA.FTZ R9, R99, R0.reuse, -R3.reuse ;  /* 0x0000000063097223 */ /* 0x180fe20000010803 */
[----:B------:R-:W-:-:S02]  /*22010*/  FFMA.FTZ R8, R100, R0, -R3 ;  /* 0x0000000064087223 */ /* 0x000fc40000010803 */
[----:B------:R4:W-:Y:S01]  /*22020*/  MUFU.EX2 R107, R2 ;  /* 0x00000002006b7308 */ /* 0x0009e20000000800 */
[----:B------:R-:W-:Y:S02]  /*22030*/  IMAD.MOV.U32 R200, RZ, RZ, R235 ;  /* 0x000000ffffc87224 */ /* 0x000fe400078e00eb */
[----:B------:R-:W-:Y:S01]  /*22040*/  IMAD.MOV.U32 R197, RZ, RZ, R238 ;  /* 0x000000ffffc57224 */ /* 0x000fe200078e00ee */
[----:B------:R-:W-:Y:S01]  /*22050*/  MUFU.EX2 R143, R9 ;  /* 0x00000009008f7308 */ /* 0x000fe20000000800 */
[----:B------:R-:W-:Y:S02]  /*22060*/  IMAD.MOV.U32 R94, RZ, RZ, R113 ;  /* 0x000000ffff5e7224 */ /* 0x000fe400078e0071 */
[----:B------:R-:W-:Y:S01]  /*22070*/  IMAD.MOV.U32 R235, RZ, RZ, R112 ;  /* 0x000000ffffeb7224 */ /* 0x000fe200078e0070 */
[----:B------:R-:W-:Y:S01]  /*22080*/  MUFU.EX2 R113, R248 ;  /* 0x000000f800717308 */ /* 0x000fe20000000800 */
[----:B------:R-:W-:Y:S02]  /*22090*/  IMAD.MOV.U32 R238, RZ, RZ, R110 ;  /* 0x000000ffffee7224 */ /* 0x000fe400078e006e */
[----:B------:R-:W-:-:S02]  /*220a0*/  IMAD.MOV.U32 R204, RZ, RZ, R109 ;  /* 0x000000ffffcc7224 */ /* 0x000fc400078e006d */
[----:B----4-:R-:W-:Y:S01]  /*220b0*/  FFMA.FTZ R2, R105, R0, -R3 ;  /* 0x0000000069027223 */ /* 0x010fe20000010803 */
[----:B------:R-:W-:Y:S01]  /*220c0*/  IMAD.MOV.U32 R89, RZ, RZ, R108 ;  /* 0x000000ffff597224 */ /* 0x000fe200078e006c */
[----:B------:R-:W-:Y:S04]  /*220d0*/  MUFU.EX2 R109, R241 ;  /* 0x000000f1006d7308 */ /* 0x000fe80000000800 */
[----:B------:R-:W4:Y:S04]  /*220e0*/  MUFU.EX2 R110, R245 ;  /* 0x000000f5006e7308 */ /* 0x000f280000000800 */
[----:B------:R-:W5:Y:S04]  /*220f0*/  MUFU.EX2 R112, R244 ;  /* 0x000000f400707308 */ /* 0x000f680000000800 */
[----:B------:R-:W-:Y:S04]  /*22100*/  MUFU.EX2 R154, R8 ;  /* 0x00000008009a7308 */ /* 0x000fe80000000800 */
[----:B------:R-:W1:Y:S01]  /*22110*/  MUFU.EX2 R108, R2 ;  /* 0x00000002006c7308 */ /* 0x000e620000000800 */
[C---:B------:R-:W-:Y:S08]  /*22120*/  HMMA.16816.F32 R68, R4.reuse, R50, R68 ;  /* 0x000000320444723c */ /* 0x040ff00000001844 */
[----:B------:R-:W-:Y:S01]  /*22130*/  HMMA.16816.F32 R60, R4, R48, R60 ;  /* 0x00000030043c723c */ /* 0x000fe2000000183c */
[----:B----4-:R-:W-:-:S02]  /*22140*/  F2FP.F16.F32.PACK_AB R4, R110, R109 ;  /* 0x0000006d6e04723e */ /* 0x010fc400000000ff */
[----:B-----5:R-:W-:Y:S02]  /*22150*/  F2FP.F16.F32.PACK_AB R6, R113, R112 ;  /* 0x000000707106723e */ /* 0x020fe400000000ff */
[----:B------:R-:W-:Y:S02]  /*22160*/  F2FP.F16.F32.PACK_AB R5, R143, R107 ;  /* 0x0000006b8f05723e */ /* 0x000fe400000000ff */
[----:B-1----:R-:W-:Y:S01]  /*22170*/  F2FP.F16.F32.PACK_AB R7, R108, R154 ;  /* 0x0000009a6c07723e */ /* 0x002fe200000000ff */
[-CC-:B------:R-:W-:Y:S01]  /*22180*/  FFMA.FTZ R2, R106, R0.reuse, -R3.reuse ;  /* 0x000000006a027223 */ /* 0x180fe20000010803 */
[-CC-:B------:R-:W-:Y:S01]  /*22190*/  FFMA.FTZ R9, R103, R0.reuse, -R3.reuse ;  /* 0x0000000067097223 */ /* 0x180fe20000010803 */
[----:B------:R1:W-:Y:S04]  /*221a0*/  MUFU.EX2 R106, R204 ;  /* 0x000000cc006a7308 */ /* 0x0003e80000000800 */
[----:B------:R-:W-:Y:S01]  /*221b0*/  HMMA.16816.F32 R40, R4, R16, R40 ;  /* 0x000000100428723c */ /* 0x000fe20000001828 */
[----:B------:R4:W-:Y:S01]  /*221c0*/  MUFU.EX2 R100, R2 ;  /* 0x0000000200647308 */ /* 0x0009e20000000800 */
[----:B------:R-:W-:-:S06]  /*221d0*/  FFMA.FTZ R8, R165, R0, -R3 ;  /* 0x00000000a5087223 */ /* 0x000fcc0000010803 */
[----:B------:R-:W-:Y:S01]  /*221e0*/  HMMA.16816.F32 R12, R4, R18, R12 ;  /* 0x00000012040c723c */ /* 0x000fe2000000180c */
[----:B------:R-:W5:Y:S01]  /*221f0*/  LDSM.16.MT88.4 R16, [R152+0xe800] ;  /* 0x00e800009810783b */ /* 0x000f620000004200 */
[----:B-1----:R-:W-:-:S06]  /*22200*/  IMAD.MOV.U32 R204, RZ, RZ, R80 ;  /* 0x000000ffffcc7224 */ /* 0x002fcc00078e0050 */
[----:B--2---:R-:W-:Y:S01]  /*22210*/  HMMA.16816.F32 R52, R4, R24, R52 ;  /* 0x000000180434723c */ /* 0x004fe20000001834 */
[----:B----4-:R-:W-:Y:S01]  /*22220*/  FFMA.FTZ R2, R144, R0, -R3 ;  /* 0x0000000090027223 */ /* 0x010fe20000010803 */
[----:B------:R-:W-:-:S06]  /*22230*/  IMAD.MOV.U32 R80, RZ, RZ, R200 ;  /* 0x000000ffff507224 */ /* 0x000fcc00078e00c8 */
[----:B------:R-:W-:Y:S01]  /*22240*/  HMMA.16816.F32 R44, R4, R26, R44 ;  /* 0x0000001a042c723c */ /* 0x000fe2000000182c */
[----:B------:R-:W1:Y:S01]  /*22250*/  LDSM.16.MT88.4 R24, [R160+0xe800] ;  /* 0x00e80000a018783b */ /* 0x000e620000004200 */
[----:B------:R-:W-:-:S06]  /*22260*/  IMAD.MOV.U32 R200, RZ, RZ, R201 ;  /* 0x000000ffffc87224 */ /* 0x000fcc00078e00c9 */
[C---:B---3--:R-:W-:Y:S01]  /*22270*/  HMMA.16816.F32 R48, R4.reuse, R32, R36 ;  /* 0x000000200430723c */ /* 0x048fe20000001824 */
[----:B------:R-:W2:Y:S01]  /*22280*/  LDSM.16.MT88.4 R36, [R148+0x4800] ;  /* 0x004800009424783b */ /* 0x000ea20000004200 */
[----:B------:R-:W-:Y:S01]  /*22290*/  IMAD.MOV.U32 R201, RZ, RZ, R142 ;  /* 0x000000ffffc97224 */ /* 0x000fe200078e008e */
[----:B------:R-:W-:Y:S04]  /*222a0*/  MUFU.EX2 R102, R249 ;  /* 0x000000f900667308 */ /* 0x000fe80000000800 */
[----:B------:R-:W3:Y:S01]  /*222b0*/  MUFU.EX2 R104, R89 ;  /* 0x0000005900687308 */ /* 0x000ee20000000800 */
[C---:B------:R-:W-:Y:S03]  /*222c0*/  HMMA.16816.F32 R68, R4.reuse, R74, R68 ;  /* 0x0000004a0444723c */ /* 0x040fe60000001844 */
[----:B------:R-:W4:Y:S04]  /*222d0*/  MUFU.EX2 R105, R81 ;  /* 0x0000005100697308 */ /* 0x000f280000000800 */
[----:B------:R5:W4:Y:S04]  /*222e0*/  MUFU.EX2 R101, R9 ;  /* 0x0000000900657308 */ /* 0x000b280000000800 */
[----:B------:R-:W-:Y:S04]  /*222f0*/  MUFU.EX2 R103, R8 ;  /* 0x0000000800677308 */ /* 0x000fe80000000800 */
[----:B------:R4:W1:Y:S01]  /*22300*/  MUFU.EX2 R142, R2 ;  /* 0x00000002008e7308 */ /* 0x0008620000000800 */
[----:B------:R-:W-:Y:S01]  /*22310*/  HMMA.16816.F32 R60, R4, R72, R60 ;  /* 0x00000048043c723c */ /* 0x000fe2000000183c */
[----:B------:R-:W-:Y:S02]  /*22320*/  LDSM.16.MT88.4 R72, [R20+0x5800] ;  /* 0x005800001448783b */ /* 0x000fe40000004200 */
[----:B------:R2:W-:Y:S01]  /*22330*/  MUFU.EX2 R99, R201 ;  /* 0x000000c900637308 */ /* 0x0005e20000000800 */
[----:B-----5:R-:W-:-:S04]  /*22340*/  FFMA.FTZ R9, R192, R0, -R3 ;  /* 0x00000000c0097223 */ /* 0x020fc80000010803 */
[----:B------:R-:W-:Y:S01]  /*22350*/  HMMA.16816.F32 R32, R4, R34, R28 ;  /* 0x000000220420723c */ /* 0x000fe2000000181c */
[----:B---3--:R-:W-:Y:S01]  /*22360*/  F2FP.F16.F32.PACK_AB R4, R104, R102 ;  /* 0x000000666804723e */ /* 0x008fe200000000ff */
[--C-:B----4-:R-:W-:Y:S01]  /*22370*/  FFMA.FTZ R2, R193, R0, -R3.reuse ;  /* 0x00000000c1027223 */ /* 0x110fe20000010803 */
[----:B------:R-:W-:Y:S02]  /*22380*/  F2FP.F16.F32.PACK_AB R6, R106, R105 ;  /* 0x000000696a06723e */ /* 0x000fe400000000ff */
[----:B------:R-:W-:Y:S01]  /*22390*/  F2FP.F16.F32.PACK_AB R5, R101, R100 ;  /* 0x000000646505723e */ /* 0x000fe200000000ff */
[----:B------:R3:W-:Y:S01]  /*223a0*/  MUFU.EX2 R93, R2 ;  /* 0x00000002005d7308 */ /* 0x0007e20000000800 */
[----:B-1----:R-:W-:Y:S01]  /*223b0*/  F2FP.F16.F32.PACK_AB R7, R142, R103 ;  /* 0x000000678e07723e */ /* 0x002fe200000000ff */
[-C--:B------:R-:W-:Y:S01]  /*223c0*/  FFMA.FTZ R8, R196, R0.reuse, -R3 ;  /* 0x00000000c4087223 */ /* 0x080fe20000010803 */
[----:B--2---:R-:W-:Y:S02]  /*223d0*/  IMAD.MOV.U32 R201, RZ, RZ, R197 ;  /* 0x000000ffffc97224 */ /* 0x004fe400078e00c5 */
[----:B------:R-:W-:Y:S01]  /*223e0*/  IMAD.MOV.U32 R197, RZ, RZ, R83 ;  /* 0x000000ffffc57224 */ /* 0x000fe200078e0053 */
[----:B------:R-:W-:Y:S01]  /*223f0*/  MUFU.EX2 R96, R204 ;  /* 0x000000cc00607308 */ /* 0x000fe20000000800 */
[----:B------:R-:W-:Y:S01]  /*22400*/  IMAD.MOV.U32 R83, RZ, RZ, R94 ;  /* 0x000000ffff537224 */ /* 0x000fe200078e005e */
[----:B------:R-:W-:Y:S02]  /*22410*/  HMMA.16816.F32 R68, R4, R58, R68 ;  /* 0x0000003a0444723c */ /* 0x000fe40000001844 */
[----:B------:R-:W1:Y:S01]  /*22420*/  MUFU.EX2 R95, R80 ;  /* 0x00000050005f7308 */ /* 0x000e620000000800 */
[----:B---3--:R-:W-:-:S03]  /*22430*/  FFMA.FTZ R2, R145, R0, -R3 ;  /* 0x0000000091027223 */ /* 0x008fc60000010803 */
[----:B------:R-:W2:Y:S04]  /*22440*/  MUFU.EX2 R97, R200 ;  /* 0x000000c800617308 */ /* 0x000ea80000000800 */
[----:B------:R-:W3:Y:S04]  /*22450*/  MUFU.EX2 R94, R9 ;  /* 0x00000009005e7308 */ /* 0x000ee80000000800 */
[----:B------:R-:W-:Y:S04]  /*22460*/  MUFU.EX2 R98, R8 ;  /* 0x0000000800627308 */ /* 0x000fe80000000800 */
[----:B------:R-:W4:Y:S01]  /*22470*/  MUFU.EX2 R144, R2 ;  /* 0x0000000200907308 */ /* 0x000f220000000800 */
[C---:B------:R-:W-:Y:S03]  /*22480*/  HMMA.16816.F32 R28, R4.reuse, R16, R40 ;  /* 0x00000010041c723c */ /* 0x040fe60000001828 */
[----:B------:R5:W-:Y:S05]  /*22490*/  MUFU.EX2 R91, R83 ;  /* 0x00000053005b7308 */ /* 0x000bea0000000800 */
[C---:B------:R-:W-:Y:S08]  /*224a0*/  HMMA.16816.F32 R60, R4.reuse, R56, R60 ;  /* 0x00000038043c723c */ /* 0x040ff0000000183c */
[----:B------:R-:W-:Y:S01]  /*224b0*/  HMMA.16816.F32 R52, R4, R24, R52 ;  /* 0x000000180434723c */ /* 0x000fe20000001834 */
[----:B-----5:R-:W-:-:S02]  /*224c0*/  IMAD.MOV.U32 R83, RZ, RZ, R84 ;  /* 0x000000ffff537224 */ /* 0x020fc400078e0054 */
[----:B------:R-:W-:-:S05]  /*224d0*/  IMAD.MOV.U32 R84, RZ, RZ, R65 ;  /* 0x000000ffff547224 */ /* 0x000fca00078e0041 */
[----:B------:R-:W-:Y:S01]  /*224e0*/  HMMA.16816.F32 R44, R4, R26, R44 ;  /* 0x0000001a042c723c */ /* 0x000fe2000000182c */
[----:B------:R-:W-:Y:S01]  /*224f0*/  IMAD.MOV.U32 R65, RZ, RZ, R188 ;  /* 0x000000ffff417224 */ /* 0x000fe200078e00bc */
[----:B------:R-:W5:Y:S01]  /*22500*/  LDSM.16.MT88.4 R24, [R160+0xf000] ;  /* 0x00f00000a018783b */ /* 0x000f620000004200 */
[----:B------:R-:W-:-:S05]  /*22510*/  IMAD.MOV.U32 R188, RZ, RZ, R158 ;  /* 0x000000ffffbc7224 */ /* 0x000fca00078e009e */
[C---:B------:R-:W-:Y:S01]  /*22520*/  HMMA.16816.F32 R12, R4.reuse, R18, R12 ;  /* 0x00000012040c723c */ /* 0x040fe2000000180c */
[----:B------:R-:W5:Y:S07]  /*22530*/  LDSM.16.MT88.4 R16, [R152+0xf000] ;  /* 0x00f000009810783b */ /* 0x000f6e0000004200 */
[C---:B------:R-:W-:Y:S01]  /*22540*/  HMMA.16816.F32 R56, R4.reuse, R36, R48 ;  /* 0x000000240438723c */ /* 0x040fe20000001830 */
[----:B------:R-:W-:Y:S01]  /*22550*/  FFMA.FTZ R2, R210, R0, -R3 ;  /* 0x00000000d2027223 */ /* 0x000fe20000010803 */
[----:B------:R-:W5:Y:S06]  /*22560*/  LDSM.16.MT88.4 R48, [R148+0x5000] ;  /* 0x005000009430783b */ /* 0x000f6c0000004200 */
[----:B------:R-:W-:Y:S01]  /*22570*/  HMMA.16816.F32 R40, R4, R38, R32 ;  /* 0x000000260428723c */ /* 0x000fe20000001820 */
[----:B-1----:R-:W-:-:S02]  /*22580*/  F2FP.F16.F32.PACK_AB R4, R95, R96 ;  /* 0x000000605f04723e */ /* 0x002fc400000000ff */
[----:B--2---:R-:W-:Y:S02]  /*22590*/  F2FP.F16.F32.PACK_AB R6, R99, R97 ;  /* 0x000000616306723e */ /* 0x004fe400000000ff */
[----:B---3--:R-:W-:Y:S02]  /*225a0*/  F2FP.F16.F32.PACK_AB R5, R94, R93 ;  /* 0x0000005d5e05723e */ /* 0x008fe400000000ff */
[----:B----4-:R-:W-:-:S07]  /*225b0*/  F2FP.F16.F32.PACK_AB R7, R144, R98 ;  /* 0x000000629007723e */ /* 0x010fce00000000ff */
[C---:B------:R-:W-:Y:S01]  /*225c0*/  HMMA.16816.F32 R68, R4.reuse, R78, R68 ;  /* 0x0000004e0444723c */ /* 0x040fe20000001844 */
[----:B------:R-:W-:Y:S04]  /*225d0*/  MUFU.EX2 R79, R83 ;  /* 0x00000053004f7308 */ /* 0x000fe80000000800 */
[----:B------:R1:W-:Y:S02]  /*225e0*/  MUFU.EX2 R83, R188 ;  /* 0x000000bc00537308 */ /* 0x0003e40000000800 */
[----:B-1----:R-:W2:Y:S02]  /*225f0*/  LDL.LU R188, [R1+0x44] ;  /* 0x0000440001bc7983 */ /* 0x002ea40000300800 */
[----:B------:R1:W-:Y:S01]  /*22600*/  MUFU.EX2 R85, R2 ;  /* 0x0000000200557308 */ /* 0x0003e20000000800 */
[----:B-----5:R-:W-:Y:S01]  /*22610*/  HMMA.16816.F32 R52, R4, R24, R52 ;  /* 0x000000180434723c */ /* 0x020fe20000001834 */
[----:B------:R-:W-:-:S02]  /*22620*/  FFMA.FTZ R8, R205, R0, -R3 ;  /* 0x00000000cd087223 */ /* 0x000fc40000010803 */
[----:B------:R-:W-:Y:S01]  /*22630*/  MUFU.EX2 R82, R84 ;  /* 0x0000005400527308 */ /* 0x000fe20000000800 */
[----:B-1----:R-:W-:-:S04]  /*22640*/  FFMA.FTZ R2, R153, R0, -R3 ;  /* 0x0000000099027223 */ /* 0x002fc80000010803 */
[----:B------:R1:W-:Y:S01]  /*22650*/  MUFU.EX2 R158, R2 ;  /* 0x00000002009e7308 */ /* 0x0003e20000000800 */
[C---:B------:R-:W-:Y:S01]  /*22660*/  HMMA.16816.F32 R36, R4.reuse, R26, R44 ;  /* 0x0000001a0424723c */ /* 0x040fe2000000182c */
[----:B------:R-:W3:Y:S02]  /*22670*/  LDSM.16.MT88.4 R24, [R160+0xf800] ;  /* 0x00f80000a018783b */ /* 0x000ee40000004200 */
[----:B------:R4:W-:Y:S05]  /*22680*/  MUFU.EX2 R84, R65 ;  /* 0x0000004100547308 */ /* 0x0009ea0000000800 */
[----:B------:R-:W-:Y:S01]  /*22690*/  HMMA.16816.F32 R28, R4, R16, R28 ;  /* 0x00000010041c723c */ /* 0x000fe2000000181c */
[----:B-1----:R-:W-:-:S07]  /*226a0*/  FFMA.FTZ R2, R212, R0, -R3 ;  /* 0x00000000d4027223 */ /* 0x002fce0000010803 */
[----:B------:R-:W-:Y:S01]  /*226b0*/  HMMA.16816.F32 R12, R4, R18, R12 ;  /* 0x00000012040c723c */ /* 0x000fe2000000180c */
[----:B------:R1:W-:Y:S01]  /*226c0*/  MUFU.EX2 R78, R2 ;  /* 0x00000002004e7308 */ /* 0x0003e20000000800 */
[----:B------:R-:W5:Y:S01]  /*226d0*/  LDSM.16.MT88.4 R16, [R152+0xf800] ;  /* 0x00f800009810783b */ /* 0x000f620000004200 */
[----:B----4-:R-:W-:Y:S02]  /*226e0*/  IMAD.MOV.U32 R65, RZ, RZ, R10 ;  /* 0x000000ffff417224 */ /* 0x010fe400078e000a */
[----:B------:R-:W-:Y:S01]  /*226f0*/  IMAD.MOV.U32 R10, RZ, RZ, R151 ;  /* 0x000000ffff0a7224 */ /* 0x000fe200078e0097 */
[----:B------:R4:W-:Y:S01]  /*22700*/  MUFU.EX2 R90, R8 ;  /* 0x00000008005a7308 */ /* 0x0009e20000000800 */
[----:B-1----:R-:W-:-:S04]  /*22710*/  FFMA.FTZ R2, R189, R0, -R3 ;  /* 0x00000000bd027223 */ /* 0x002fc80000010803 */
[----:B------:R-:W-:Y:S01]  /*22720*/  MUFU.EX2 R151, R2 ;  /* 0x0000000200977308 */ /* 0x000fe20000000800 */
[----:B----4-:R-:W-:-:S04]  /*22730*/  FFMA.FTZ R8, R206, R0, -R3 ;  /* 0x00000000ce087223 */ /* 0x010fc80000010803 */
[----:B------:R1:W-:Y:S01]  /*22740*/  MUFU.EX2 R81, R8 ;  /* 0x0000000800517308 */ /* 0x0003e20000000800 */
[----:B------:R-:W-:-:S03]  /*22750*/  FFMA.FTZ R9, R208, R0, -R3 ;  /* 0x00000000d0097223 */ /* 0x000fc60000010803 */
[----:B------:R-:W-:Y:S01]  /*22760*/  MUFU.EX2 R88, R201 ;  /* 0x000000c900587308 */ /* 0x000fe20000000800 */
[----:B-1----:R-:W-:-:S03]  /*22770*/  FADD.FTZ R8, R161, R176 ;  /* 0x000000b0a1087221 */ /* 0x002fc60000010000 */
[----:B------:R-:W1:Y:S01]  /*22780*/  MUFU.EX2 R87, R87 ;  /* 0x0000005700577308 */ /* 0x000e620000000800 */
[----:B------:R-:W-:-:S03]  /*22790*/  FADD.FTZ R8, R164, R8 ;  /* 0x00000008a4087221 */ /* 0x000fc60000010000 */
[----:B------:R-:W4:Y:S01]  /*227a0*/  MUFU.EX2 R92, R197 ;  /* 0x000000c5005c7308 */ /* 0x000f220000000800 */
[----:B------:R-:W-:-:S03]  /*227b0*/  FADD.FTZ R8, R149, R8 ;  /* 0x0000000895087221 */ /* 0x000fc60000010000 */
[----:B------:R-:W3:Y:S01]  /*227c0*/  MUFU.EX2 R89, R9 ;  /* 0x0000000900597308 */ /* 0x000ee20000000800 */
[----:B------:R-:W-:Y:S01]  /*227d0*/  FADD.FTZ R8, R150, R8 ;  /* 0x0000000896087221 */ /* 0x000fe20000010000 */
[----:B------:R-:W-:Y:S03]  /*227e0*/  HMMA.16816.F32 R56, R4, R48, R56 ;  /* 0x000000300438723c */ /* 0x000fe60000001838 */
[----:B------:R-:W-:-:S04]  /*227f0*/  FADD.FTZ R8, R169, R8 ;  /* 0x00000008a9087221 */ /* 0x000fc80000010000 */
[----:B------:R-:W-:Y:S01]  /*22800*/  FADD.FTZ R8, R168, R8 ;  /* 0x00000008a8087221 */ /* 0x000fe20000010000 */
[----:B------:R-:W-:Y:S01]  /*22810*/  HMMA.16816.F32 R32, R4, R76, R60 ;  /* 0x0000004c0420723c */ /* 0x000fe2000000183c */
[----:B------:R-:W5:Y:S02]  /*22820*/  LDSM.16.MT88.4 R60, [R148+0x5800] ;  /* 0x00580000943c783b */ /* 0x000f640000004200 */
[----:B------:R-:W-:-:S05]  /*22830*/  FADD.FTZ R8, R177, R8 ;  /* 0x00000008b1087221 */ /* 0x000fca0000010000 */
[----:B------:R-:W-:Y:S01]  /*22840*/  HMMA.16816.F32 R48, R4, R50, R40 ;  /* 0x000000320430723c */ /* 0x000fe20000001828 */
[----:B-1----:R-:W-:Y:S02]  /*22850*/  F2FP.F16.F32.PACK_AB R4, R87, R88 ;  /* 0x000000585704723e */ /* 0x002fe400000000ff */
[----:B----4-:R-:W-:Y:S02]  /*22860*/  F2FP.F16.F32.PACK_AB R6, R91, R92 ;  /* 0x0000005c5b06723e */ /* 0x010fe400000000ff */
[----:B---3--:R-:W-:Y:S02]  /*22870*/  F2FP.F16.F32.PACK_AB R5, R89, R85 ;  /* 0x000000555905723e */ /* 0x008fe400000000ff */
[----:B------:R-:W-:Y:S01]  /*22880*/  F2FP.F16.F32.PACK_AB R7, R158, R90 ;  /* 0x0000005a9e07723e */ /* 0x000fe200000000ff */
[----:B------:R-:W-:-:S06]  /*22890*/  FADD.FTZ R8, R180, R8 ;  /* 0x00000008b4087221 */ /* 0x000fcc0000010000 */
[----:B------:R-:W-:Y:S01]  /*228a0*/  HMMA.16816.F32 R52, R4, R24, R52 ;  /* 0x000000180434723c */ /* 0x000fe20000001834 */
[----:B------:R-:W-:-:S07]  /*228b0*/  FADD.FTZ R8, R179, R8 ;  /* 0x00000008b3087221 */ /* 0x000fce0000010000 */
[----:B------:R-:W-:Y:S01]  /*228c0*/  HMMA.16816.F32 R44, R4, R26, R36 ;  /* 0x0000001a042c723c */ /* 0x000fe20000001824 */
[----:B------:R-:W-:-:S07]  /*228d0*/  FADD.FTZ R8, R178, R8 ;  /* 0x00000008b2087221 */ /* 0x000fce0000010000 */
[----:B-----5:R-:W-:Y:S01]  /*228e0*/  HMMA.16816.F32 R24, R4, R18, R12 ;  /* 0x000000120418723c */ /* 0x020fe2000000180c */
[----:B------:R-:W1:Y:S01]  /*228f0*/  LDSM.16.MT88.4 R12, [R160+0x10000] ;  /* 0x01000000a00c783b */ /* 0x000e620000004200 */
[----:B------:R-:W-:Y:S01]  /*22900*/  FADD.FTZ R8, R136, R8 ;  /* 0x0000000888087221 */ /* 0x000fe20000010000 */
[----:B------:R-:W-:-:S03]  /*22910*/  FFMA.FTZ R9, R211, R0, -R3 ;  /* 0x00000000d3097223 */ /* 0x000fc60000010803 */
[----:B------:R-:W-:Y:S01]  /*22920*/  FADD.FTZ R8, R137, R8 ;  /* 0x0000000889087221 */ /* 0x000fe20000010000 */
[----:B------:R-:W3:Y:S03]  /*22930*/  MUFU.EX2 R80, R9 ;  /* 0x0000000900507308 */ /* 0x000ee60000000800 */
[----:B------:R-:W-:Y:S01]  /*22940*/  FADD.FTZ R8, R138, R8 ;  /* 0x000000088a087221 */ /* 0x000fe20000010000 */
[C---:B------:R-:W-:Y:S01]  /*22950*/  HMMA.16816.F32 R40, R4.reuse, R16, R28 ;  /* 0x000000100428723c */ /* 0x040fe2000000181c */
[----:B------:R-:W4:Y:S02]  /*22960*/  LDSM.16.MT88.4 R28, [R20+0x6000] ;  /* 0x00600000141c783b */ /* 0x000f240000004200 */
[----:B------:R-:W-:Y:S02]  /*22970*/  FADD.FTZ R8, R139, R8 ;  /* 0x000000088b087221 */ /* 0x000fe40000010000 */
[----:B------:R-:W5:Y:S02]  /*22980*/  LDSM.16.MT88.4 R16, [R152+0x10000] ;  /* 0x010000009810783b */ /* 0x000f640000004200 */
[----:B------:R-:W-:Y:S01]  /*22990*/  FADD.FTZ R8, R128, R8 ;  /* 0x0000000880087221 */ /* 0x000fe20000010000 */
[----:B------:R-:W-:Y:S03]  /*229a0*/  HMMA.16816.F32 R36, R4, R74, R68 ;  /* 0x0000004a0424723c */ /* 0x000fe60000001844 */
[----:B------:R-:W-:-:S05]  /*229b0*/  FADD.FTZ R8, R129, R8 ;  /* 0x0000000881087221 */ /* 0x000fca0000010000 */
[----:B------:R-:W-:Y:S01]  /*229c0*/  HMMA.16816.F32 R68, R4, R60, R56 ;  /* 0x0000003c0444723c */ /* 0x000fe20000001838 */
[----:B------:R-:W-:-:S07]  /*229d0*/  FADD.FTZ R8, R130, R8 ;  /* 0x0000000882087221 */ /* 0x000fce0000010000 */
[----:B------:R-:W-:Y:S01]  /*229e0*/  HMMA.16816.F32 R32, R4, R72, R32 ;  /* 0x000000480420723c */ /* 0x000fe20000001820 */
[----:B------:R-:W-:-:S07]  /*229f0*/  FADD.FTZ R8, R131, R8 ;  /* 0x0000000883087221 */ /* 0x000fce0000010000 */
[----:B------:R-:W-:Y:S01]  /*22a00*/  HMMA.16816.F32 R56, R4, R62, R48 ;  /* 0x0000003e0438723c */ /* 0x000fe20000001830 */
[----:B------:R-:W-:Y:S01]  /*22a10*/  F2FP.F16.F32.PACK_AB R4, R82, R79 ;  /* 0x0000004f5204723e */ /* 0x000fe200000000ff */
[----:B------:R-:W5:Y:S01]  /*22a20*/  LDSM.16.MT88.4 R48, [R148+0x6000] ;  /* 0x006000009430783b */ /* 0x000f620000004200 */
[----:B------:R-:W-:Y:S02]  /*22a30*/  F2FP.F16.F32.PACK_AB R6, R83, R84 ;  /* 0x000000545306723e */ /* 0x000fe400000000ff */
[----:B---3--:R-:W-:Y:S02]  /*22a40*/  F2FP.F16.F32.PACK_AB R5, R80, R78 ;  /* 0x0000004e5005723e */ /* 0x008fe400000000ff */
[----:B------:R-:W-:Y:S01]  /*22a50*/  F2FP.F16.F32.PACK_AB R7, R151, R81 ;  /* 0x000000519707723e */ /* 0x000fe200000000ff */
[----:B------:R-:W-:-:S06]  /*22a60*/  FADD.FTZ R8, R21, R8 ;  /* 0x0000000815087221 */ /* 0x000fcc0000010000 */
[----:B-1----:R-:W-:Y:S01]  /*22a70*/  HMMA.16816.F32 R60, R4, R12, R52 ;  /* 0x0000000c043c723c */ /* 0x002fe20000001834 */
[----:B------:R-:W-:-:S07]  /*22a80*/  FADD.FTZ R8, R22, R8 ;  /* 0x0000000816087221 */ /* 0x000fce0000010000 */
[----:B------:R-:W-:Y:S01]  /*22a90*/  HMMA.16816.F32 R52, R4, R14, R44 ;  /* 0x0000000e0434723c */ /* 0x000fe2000000182c */
[----:B------:R-:W1:Y:S01]  /*22aa0*/  LDSM.16.MT88.4 R12, [R20+0x6800] ;  /* 0x00680000140c783b */ /* 0x000e620000004200 */
[----:B------:R-:W-:Y:S01]  /*22ab0*/  FADD.FTZ R8, R23, R8 ;  /* 0x0000000817087221 */ /* 0x000fe20000010000 */
[----:B------:R3:W-:Y:S01]  /*22ac0*/  MUFU.EX2 R77, R10 ;  /* 0x0000000a004d7308 */ /* 0x0007e20000000800 */
[----:B------:R-:W-:Y:S02]  /*22ad0*/  FFMA.FTZ R9, R202, R0, -R3 ;  /* 0x00000000ca097223 */ /* 0x000fe40000010803 */
[----:B------:R-:W-:Y:S02]  /*22ae0*/  FADD.FTZ R8, R127, R8 ;  /* 0x000000087f087221 */ /* 0x000fe40000010000 */
[----:B------:R4:W-:Y:S01]  /*22af0*/  MUFU.EX2 R72, R9 ;  /* 0x0000000900487308 */ /* 0x0009e20000000800 */
[----:B--2---:R-:W-:-:S04]  /*22b00*/  FFMA.FTZ R2, R188, R86, R214 ;  /* 0x00000056bc027223 */ /* 0x004fc800000100d6 */
[----:B------:R-:W-:-:S04]  /*22b10*/  FADD.FTZ R2, R156, R2 ;  /* 0x000000029c027221 */ /* 0x000fc80000010000 */
        /* <DEDUP_REMOVED lines=19> */
[----:B------:R-:W-:Y:S01]  /*22c50*/  FADD.FTZ R2, R166, R2 ;  /* 0x00000002a6027221 */ /* 0x000fe20000010000 */
[----:B---3--:R-:W-:-:S03]  /*22c60*/  FFMA.FTZ R10, R198, R0, -R3 ;  /* 0x00000000c60a7223 */ /* 0x008fc60000010803 */
[----:B------:R-:W-:Y:S01]  /*22c70*/  FADD.FTZ R2, R167, R2 ;  /* 0x00000002a7027221 */ /* 0x000fe20000010000 */
[----:B------:R2:W-:Y:S01]  /*22c80*/  MUFU.EX2 R73, R10 ;  /* 0x0000000a00497308 */ /* 0x0005e20000000800 */
[-CC-:B----4-:R-:W-:Y:S02]  /*22c90*/  FFMA.FTZ R9, R203, R0.reuse, -R3.reuse ;  /* 0x00000000cb097223 */ /* 0x190fe40000010803 */
[----:B------:R-:W-:Y:S01]  /*22ca0*/  FADD.FTZ R2, R126, R2 ;  /* 0x000000027e027221 */ /* 0x000fe20000010000 */
[----:B------:R-:W-:Y:S01]  /*22cb0*/  FADD.FTZ R8, R121, R8 ;  /* 0x0000000879087221 */ /* 0x000fe20000010000 */
[----:B------:R-:W3:Y:S02]  /*22cc0*/  MUFU.EX2 R75, R65 ;  /* 0x00000041004b7308 */ /* 0x000ee40000000800 */
[----:B------:R-:W-:Y:S01]  /*22cd0*/  FADD.FTZ R2, R120, R2 ;  /* 0x0000000278027221 */ /* 0x000fe20000010000 */
[----:B------:R-:W-:Y:S01]  /*22ce0*/  HMMA.16816.F32 R32, R4, R28, R32 ;  /* 0x0000001c0420723c */ /* 0x000fe20000001820 */
[----:B------:R-:W-:Y:S01]  /*22cf0*/  MUFU.EX2 R74, R252 ;  /* 0x000000fc004a7308 */ /* 0x000fe20000000800 */
[----:B--2---:R-:W-:-:S03]  /*22d00*/  FFMA.FTZ R10, R190, R0, -R3 ;  /* 0x00000000be0a7223 */ /* 0x004fc60000010803 */
[----:B------:R-:W2:Y:S03]  /*22d10*/  MUFU.EX2 R76, R235 ;  /* 0x000000eb004c7308 */ /* 0x000ea60000000800 */
[----:B------:R-:W-:Y:S01]  /*22d20*/  HMMA.16816.F32 R36, R4, R30, R36 ;  /* 0x0000001e0424723c */ /* 0x000fe20000001824 */
[----:B------:R-:W-:Y:S01]  /*22d30*/  FADD.FTZ R8, R123, R8 ;  /* 0x000000087b087221 */ /* 0x000fe20000010000 */
[----:B------:R-:W-:Y:S01]  /*22d40*/  MUFU.EX2 R65, R9 ;  /* 0x0000000900417308 */ /* 0x000fe20000000800 */
[----:B------:R-:W-:-:S03]  /*22d50*/  FADD.FTZ R2, R162, R2 ;  /* 0x00000002a2027221 */ /* 0x000fc60000010000 */
[----:B------:R-:W4:Y:S01]  /*22d60*/  MUFU.EX2 R86, R10 ;  /* 0x0000000a00567308 */ /* 0x000f220000000800 */
[----:B------:R-:W-:Y:S01]  /*22d70*/  FADD.FTZ R8, R124, R8 ;  /* 0x000000087c087221 */ /* 0x000fe20000010000 */
[----:B------:R-:W-:Y:S01]  /*22d80*/  FADD.FTZ R2, R163, R2 ;  /* 0x00000002a3027221 */ /* 0x000fe20000010000 */
[----:B-----5:R-:W-:Y:S01]  /*22d90*/  HMMA.16816.F32 R44, R4, R16, R40 ;  /* 0x00000010042c723c */ /* 0x020fe20000001828 */
[----:B------:R-:W5:Y:S01]  /*22da0*/  LDSM.16.MT88.4 R28, [R148+0x6800] ;  /* 0x00680000941c783b */ /* 0x000f620000004200 */
[----:B------:R-:W-:Y:S01]  /*22db0*/  FADD.FTZ R8, R125, R8 ;  /* 0x000000087d087221 */ /* 0x000fe20000010000 */
[----:B------:R-:W-:-:S03]  /*22dc0*/  FADD.FTZ R2, R122, R2 ;  /* 0x000000027a027221 */ /* 0x000fc60000010000 */
[----:B------:R-:W-:Y:S01]  /*22dd0*/  FADD.FTZ R8, R116, R8 ;  /* 0x0000000874087221 */ /* 0x000fe20000010000 */
[----:B------:R-:W-:Y:S01]  /*22de0*/  FADD.FTZ R2, R114, R2 ;  /* 0x0000000272027221 */ /* 0x000fe20000010000 */
[----:B------:R-:W-:Y:S01]  /*22df0*/  HMMA.16816.F32 R40, R4, R18, R24 ;  /* 0x000000120428723c */ /* 0x000fe20000001818 */
[----:B------:R-:W5:Y:S01]  /*22e00*/  LDSM.16.MT88.4 R24, [R160+0x10800] ;  /* 0x01080000a018783b */ /* 0x000f620000004200 */
[----:B------:R-:W-:-:S03]  /*22e10*/  FADD.FTZ R8, R117, R8 ;  /* 0x0000000875087221 */ /* 0x000fc60000010000 */
[----:B------:R-:W5:Y:S03]  /*22e20*/  LDSM.16.MT88.4 R16, [R152+0x10800] ;  /* 0x010800009810783b */ /* 0x000f660000004200 */
[----:B------:R-:W-:Y:S01]  /*22e30*/  HMMA.16816.F32 R68, R4, R48, R68 ;  /* 0x000000300444723c */ /* 0x000fe20000001844 */
[----:B------:R-:W-:-:S07]  /*22e40*/  FADD.FTZ R2, R155, R2 ;  /* 0x000000029b027221 */ /* 0x000fce0000010000 */
[----:B------:R-:W-:Y:S01]  /*22e50*/  HMMA.16816.F32 R56, R4, R50, R56 ;  /* 0x000000320438723c */ /* 0x000fe20000001838 */
[----:B---3--:R-:W-:Y:S02]  /*22e60*/  F2FP.F16.F32.PACK_AB R4, R77, R75 ;  /* 0x0000004b4d04723e */ /* 0x008fe400000000ff */
[----:B--2---:R-:W-:Y:S02]  /*22e70*/  F2FP.F16.F32.PACK_AB R6, R76, R74 ;  /* 0x0000004a4c06723e */ /* 0x004fe400000000ff */
[----:B------:R-:W-:Y:S02]  /*22e80*/  F2FP.F16.F32.PACK_AB R5, R73, R72 ;  /* 0x000000484905723e */ /* 0x000fe400000000ff */
[----:B----4-:R-:W-:Y:S01]  /*22e90*/  F2FP.F16.F32.PACK_AB R7, R86, R65 ;  /* 0x000000415607723e */ /* 0x010fe200000000ff */
[----:B------:R-:W-:Y:S01]  /*22ea0*/  FADD.FTZ R8, R118, R8 ;  /* 0x0000000876087221 */ /* 0x000fe20000010000 */
[----:B------:R-:W-:-:S05]  /*22eb0*/  FADD.FTZ R2, R159, R2 ;  /* 0x000000029f027221 */ /* 0x000fca0000010000 */
[----:B-1----:R-:W-:Y:S01]  /*22ec0*/  HMMA.16816.F32 R32, R4, R12, R32 ;  /* 0x0000000c0420723c */ /* 0x002fe20000001820 */
[----:B------:R-:W-:Y:S01]  /*22ed0*/  FADD.FTZ R8, R119, R8 ;  /* 0x0000000877087221 */ /* 0x000fe20000010000 */
[----:B------:R-:W-:-:S06]  /*22ee0*/  FADD.FTZ R2, R115, R2 ;  /* 0x0000000273027221 */ /* 0x000fcc0000010000 */
[----:B------:R-:W-:Y:S01]  /*22ef0*/  HMMA.16816.F32 R36, R4, R14, R36 ;  /* 0x0000000e0424723c */ /* 0x000fe20000001824 */
[----:B------:R-:W1:Y:S01]  /*22f00*/  LDSM.16.MT88.4 R12, [R20+0x7000] ;  /* 0x00700000140c783b */ /* 0x000e620000004200 */
[----:B------:R-:W-:Y:S01]  /*22f10*/  FADD.FTZ R8, R109, R8 ;  /* 0x000000086d087221 */ /* 0x000fe20000010000 */
[----:B------:R-:W-:Y:S01]  /*22f20*/  FADD.FTZ R2, R107, R2 ;  /* 0x000000026b027221 */ /* 0x000fe20000010000 */
[-CC-:B------:R-:W-:Y:S02]  /*22f30*/  FFMA.FTZ R9, R199, R0.reuse, -R3.reuse ;  /* 0x00000000c7097223 */ /* 0x180fe40000010803 */
[----:B------:R-:W-:Y:S01]  /*22f40*/  FADD.FTZ R8, R110, R8 ;  /* 0x000000086e087221 */ /* 0x000fe20000010000 */
[----:B------:R-:W-:Y:S01]  /*22f50*/  FADD.FTZ R2, R143, R2 ;  /* 0x000000028f027221 */ /* 0x000fe20000010000 */
[----:B------:R2:W-:Y:S01]  /*22f60*/  MUFU.EX2 R22, R9 ;  /* 0x0000000900167308 */ /* 0x0005e20000000800 */
[-CC-:B------:R-:W-:Y:S01]  /*22f70*/  FFMA.FTZ R11, R191, R0.reuse, -R3.reuse ;  /* 0x00000000bf0b7223 */ /* 0x180fe20000010803 */
[-CC-:B------:R-:W-:Y:S01]  /*22f80*/  FFMA.FTZ R10, R194, R0.reuse, -R3.reuse ;  /* 0x00000000c20a7223 */ /* 0x180fe20000010803 */
[----:B------:R-:W-:Y:S01]  /*22f90*/  FADD.FTZ R8, R112, R8 ;  /* 0x0000000870087221 */ /* 0x000fe20000010000 */
[----:B------:R-:W-:Y:S01]  /*22fa0*/  FADD.FTZ R2, R154, R2 ;  /* 0x000000029a027221 */ /* 0x000fe20000010000 */
[----:B------:R-:W-:Y:S02]  /*22fb0*/  MUFU.EX2 R50, R234 ;  /* 0x000000ea00327308 */ /* 0x000fe40000000800 */
[----:B------:R-:W-:Y:S01]  /*22fc0*/  FADD.FTZ R8, R113, R8 ;  /* 0x0000000871087221 */ /* 0x000fe20000010000 */
[----:B------:R-:W-:Y:S01]  /*22fd0*/  FADD.FTZ R2, R108, R2 ;  /* 0x000000026c027221 */ /* 0x000fe20000010000 */
[----:B------:R-:W3:Y:S01]  /*22fe0*/  MUFU.EX2 R64, R219 ;  /* 0x000000db00407308 */ /* 0x000ee20000000800 */
[----:B--2---:R-:W-:-:S03]  /*22ff0*/  FFMA.FTZ R9, R170, R0, -R3 ;  /* 0x00000000aa097223 */ /* 0x004fc60000010803 */
[----:B------:R-:W-:Y:S04]  /*23000*/  MUFU.EX2 R49, R218 ;  /* 0x000000da00317308 */ /* 0x000fe80000000800 */
[----:B------:R-:W2:Y:S04]  /*23010*/  MUFU.EX2 R51, R239 ;  /* 0x000000ef00337308 */ /* 0x000ea80000000800 */
[----:B------:R-:W4:Y:S04]  /*23020*/  MUFU.EX2 R48, R11 ;  /* 0x0000000b00307308 */ /* 0x000f280000000800 */
[----:B------:R-:W-:Y:S04]  /*23030*/  MUFU.EX2 R23, R10 ;  /* 0x0000000a00177308 */ /* 0x000fe80000000800 */
[----:B------:R3:W1:Y:S01]  /*23040*/  MUFU.EX2 R21, R9 ;  /* 0x0000000900157308 */ /* 0x0006620000000800 */
[----:B------:R-:W-:Y:S01]  /*23050*/  FADD.FTZ R8, R102, R8 ;  /* 0x0000000866087221 */ /* 0x000fe20000010000 */
[----:B------:R-:W-:-:S03]  /*23060*/  FADD.FTZ R2, R100, R2 ;  /* 0x0000000264027221 */ /* 0x000fc60000010000 */
[----:B------:R-:W-:Y:S01]  /*23070*/  FADD.FTZ R8, R104, R8 ;  /* 0x0000000868087221 */ /* 0x000fe20000010000 */
[----:B------:R-:W-:Y:S01]  /*23080*/  FADD.FTZ R2, R101, R2 ;  /* 0x0000000265027221 */ /* 0x000fe20000010000 */
[----:B-----5:R-:W-:Y:S02]  /*23090*/  HMMA.16816.F32 R68, R4, R28, R68 ;  /* 0x0000001c0444723c */ /* 0x020fe40000001844 */
[----:B------:R-:W-:Y:S01]  /*230a0*/  FADD.FTZ R8, R105, R8 ;  /* 0x0000000869087221 */ /* 0x000fe20000010000 */
[----:B------:R-:W-:-:S05]  /*230b0*/  FADD.FTZ R2, R103, R2 ;  /* 0x0000000267027221 */ /* 0x000fca0000010000 */
[----:B------:R-:W-:Y:S01]  /*230c0*/  HMMA.16816.F32 R60, R4, R24, R60 ;  /* 0x00000018043c723c */ /* 0x000fe2000000183c */
[----:B------:R-:W-:Y:S01]  /*230d0*/  FADD.FTZ R8, R106, R8 ;  /* 0x000000086a087221 */ /* 0x000fe20000010000 */
[----:B------:R-:W-:Y:S01]  /*230e0*/  FADD.FTZ R2, R142, R2 ;  /* 0x000000028e027221 */ /* 0x000fe20000010000 */
[----:B---3--:R-:W-:-:S05]  /*230f0*/  FFMA.FTZ R9, R171, R0, -R3 ;  /* 0x00000000ab097223 */ /* 0x008fca0000010803 */
[C---:B------:R-:W-:Y:S01]  /*23100*/  HMMA.16816.F32 R52, R4.reuse, R26, R52 ;  /* 0x0000001a0434723c */ /* 0x040fe20000001834 */
[----:B------:R-:W3:Y:S07]  /*23110*/  LDSM.16.MT88.4 R24, [R160+0x11000] ;  /* 0x01100000a018783b */ /* 0x000eee0000004200 */
[----:B------:R-:W-:Y:S01]  /*23120*/  HMMA.16816.F32 R44, R4, R16, R44 ;  /* 0x00000010042c723c */ /* 0x000fe2000000182c */
[----:B------:R-:W-:-:S07]  /*23130*/  FADD.FTZ R8, R96, R8 ;  /* 0x0000000860087221 */ /* 0x000fce0000010000 */
[C---:B------:R-:W-:Y:S08]  /*23140*/  HMMA.16816.F32 R40, R4.reuse, R18, R40 ;  /* 0x000000120428723c */ /* 0x040ff00000001828 */
[----:B------:R-:W-:Y:S01]  /*23150*/  HMMA.16816.F32 R28, R4, R30, R56 ;  /* 0x0000001e041c723c */ /* 0x000fe20000001838 */
[----:B------:R-:W-:Y:S01]  /*23160*/  F2FP.F16.F32.PACK_AB R4, R64, R50 ;  /* 0x000000324004723e */ /* 0x000fe200000000ff */
[----:B------:R-:W-:Y:S01]  /*23170*/  FADD.FTZ R2, R93, R2 ;  /* 0x000000025d027221 */ /* 0x000fe20000010000 */
[----:B--2---:R-:W-:Y:S01]  /*23180*/  F2FP.F16.F32.PACK_AB R6, R51, R49 ;  /* 0x000000313306723e */ /* 0x004fe200000000ff */
[--C-:B------:R-:W-:Y:S01]  /*23190*/  FFMA.FTZ R10, R172, R0, -R3.reuse ;  /* 0x00000000ac0a7223 */ /* 0x100fe20000010803 */
[----:B----4-:R-:W-:Y:S01]  /*231a0*/  F2FP.F16.F32.PACK_AB R5, R48, R22 ;  /* 0x000000163005723e */ /* 0x010fe200000000ff */
[----:B------:R-:W-:Y:S01]  /*231b0*/  FADD.FTZ R8, R95, R8 ;  /* 0x000000085f087221 */ /* 0x000fe20000010000 */
[----:B-1----:R-:W-:Y:S01]  /*231c0*/  F2FP.F16.F32.PACK_AB R7, R21, R23 ;  /* 0x000000171507723e */ /* 0x002fe200000000ff */
[----:B------:R-:W1:Y:S01]  /*231d0*/  LDSM.16.MT88.4 R16, [R152+0x11000] ;  /* 0x011000009810783b */ /* 0x000e620000004200 */
[----:B------:R-:W2:Y:S03]  /*231e0*/  MUFU.EX2 R11, R238 ;  /* 0x000000ee000b7308 */ /* 0x000ea60000000800 */
[----:B------:R-:W-:Y:S02]  /*231f0*/  LDSM.16.MT88.4 R160, [R160+0x11800] ;  /* 0x01180000a0a0783b */ /* 0x000fe40000004200 */
[----:B------:R-:W-:Y:S01]  /*23200*/  HMMA.16816.F32 R36, R4, R14, R36 ;  /* 0x0000000e0424723c */ /* 0x000fe20000001824 */
[----:B------:R4:W5:Y:S01]  /*23210*/  MUFU.EX2 R14, R9 ;  /* 0x00000009000e7308 */ /* 0x0009620000000800 */
[----:B------:R-:W-:Y:S01]  /*23220*/  LDSM.16.MT88.4 R152, [R152+0x11800] ;  /* 0x011800009898783b */ /* 0x000fe20000004200 */
[-CC-:B----4-:R-:W-:Y:S01]  /*23230*/  FFMA.FTZ R9, R173, R0.reuse, -R3.reuse ;  /* 0x00000000ad097223 */ /* 0x190fe20000010803 */
[----:B------:R-:W-:Y:S01]  /*23240*/  FFMA.FTZ R3, R174, R0, -R3 ;  /* 0x00000000ae037223 */ /* 0x000fe20000010803 */
[----:B------:R-:W-:Y:S01]  /*23250*/  FADD.FTZ R0, R94, R2 ;  /* 0x000000025e007221 */ /* 0x000fe20000010000 */
[----:B------:R-:W-:-:S03]  /*23260*/  FADD.FTZ R2, R97, R8 ;  /* 0x0000000861027221 */ /* 0x000fc60000010000 */
[----:B------:R-:W-:Y:S01]  /*23270*/  FADD.FTZ R0, R98, R0 ;  /* 0x0000000062007221 */ /* 0x000fe20000010000 */
[----:B------:R-:W-:-:S03]  /*23280*/  FADD.FTZ R2, R99, R2 ;  /* 0x0000000263027221 */ /* 0x000fc60000010000 */
[----:B------:R-:W-:Y:S01]  /*23290*/  FADD.FTZ R0, R144, R0 ;  /* 0x0000000090007221 */ /* 0x000fe20000010000 */
[----:B------:R-:W-:Y:S01]  /*232a0*/  FADD.FTZ R2, R88, R2 ;  /* 0x0000000258027221 */ /* 0x000fe20000010000 */
[C---:B---3--:R-:W-:Y:S08]  /*232b0*/  HMMA.16816.F32 R60, R4.reuse, R24, R60 ;  /* 0x00000018043c723c */ /* 0x048ff0000000183c */
[----:B------:R-:W-:Y:S01]  /*232c0*/  HMMA.16816.F32 R52, R4, R26, R52 ;  /* 0x0000001a0434723c */ /* 0x000fe20000001834 */
[----:B------:R-:W-:Y:S01]  /*232d0*/  FADD.FTZ R0, R85, R0 ;  /* 0x0000000055007221 */ /* 0x000fe20000010000 */
[----:B------:R-:W-:Y:S01]  /*232e0*/  FADD.FTZ R2, R87, R2 ;  /* 0x0000000257027221 */ /* 0x000fe20000010000 */
[----:B------:R-:W3:Y:S02]  /*232f0*/  LDSM.16.MT88.4 R24, [R148+0x7000] ;  /* 0x007000009418783b */ /* 0x000ee40000004200 */
[----:B------:R-:W-:Y:S01]  /*23300*/  FADD.FTZ R0, R89, R0 ;  /* 0x0000000059007221 */ /* 0x000fe20000010000 */
[----:B------:R-:W-:-:S02]  /*23310*/  FADD.FTZ R2, R92, R2 ;  /* 0x000000025c027221 */ /* 0x000fc40000010000 */
[----:B-1----:R-:W-:Y:S01]  /*23320*/  HMMA.16816.F32 R44, R4, R16, R44 ;  /* 0x00000010042c723c */ /* 0x002fe2000000182c */
[----:B------:R-:W-:Y:S01]  /*23330*/  FADD.FTZ R0, R90, R0 ;  /* 0x000000005a007221 */ /* 0x000fe20000010000 */
[----:B------:R-:W-:Y:S01]  /*23340*/  FADD.FTZ R2, R91, R2 ;  /* 0x000000025b027221 */ /* 0x000fe20000010000 */
[----:B------:R-:W-:Y:S01]  /*23350*/  MUFU.EX2 R10, R10 ;  /* 0x0000000a000a7308 */ /* 0x000fe20000000800 */
        /* <DEDUP_REMOVED lines=21> */
[----:B------:R-:W4:Y:S02]  /*234b0*/  MUFU.EX2 R16, R243 ;  /* 0x000000f300107308 */ /* 0x000f240000000800 */
[----:B------:R-:W-:Y:S01]  /*234c0*/  FADD.FTZ R0, R48, R0 ;  /* 0x0000000030007221 */ /* 0x000fe20000010000 */
[----:B------:R-:W-:Y:S01]  /*234d0*/  FADD.FTZ R2, R49, R2 ;  /* 0x0000000231027221 */ /* 0x000fe20000010000 */
[C---:B------:R-:W-:Y:S01]  /*234e0*/  HMMA.16816.F32 R32, R4.reuse, R12, R32 ;  /* 0x0000000c0420723c */ /* 0x040fe20000001820 */
[----:B------:R-:W1:Y:S01]  /*234f0*/  MUFU.EX2 R12, R242 ;  /* 0x000000f2000c7308 */ /* 0x000e620000000800 */
[----:B------:R-:W-:Y:S01]  /*23500*/  FADD.FTZ R0, R23, R0 ;  /* 0x0000000017007221 */ /* 0x000fe20000010000 */
[----:B------:R-:W-:Y:S02]  /*23510*/  FADD.FTZ R2, R51, R2 ;  /* 0x0000000233027221 */ /* 0x000fe40000010000 */
[----:B------:R-:W1:Y:S01]  /*23520*/  MUFU.EX2 R9, R9 ;  /* 0x0000000900097308 */ /* 0x000e620000000800 */
[----:B------:R-:W-:Y:S01]  /*23530*/  FADD.FTZ R0, R21, R0 ;  /* 0x0000000015007221 */ /* 0x000fe20000010000 */
[----:B--2---:R-:W-:Y:S01]  /*23540*/  FADD.FTZ R2, R11, R2 ;  /* 0x000000020b027221 */ /* 0x004fe20000010000 */
[----:B------:R-:W-:Y:S01]  /*23550*/  HMMA.16816.F32 R40, R4, R18, R40 ;  /* 0x000000120428723c */ /* 0x000fe20000001828 */
[----:B------:R-:W2:Y:S01]  /*23560*/  MUFU.EX2 R13, R247 ;  /* 0x000000f7000d7308 */ /* 0x000ea20000000800 */
[----:B-----5:R-:W-:-:S03]  /*23570*/  FADD.FTZ R0, R14, R0 ;  /* 0x000000000e007221 */ /* 0x020fc60000010000 */
[----:B------:R-:W5:Y:S03]  /*23580*/  MUFU.EX2 R3, R3 ;  /* 0x0000000300037308 */ /* 0x000f660000000800 */
[----:B---3--:R-:W-:Y:S01]  /*23590*/  HMMA.16816.F32 R140, R4, R24, R68 ;  /* 0x00000018048c723c */ /* 0x008fe20000001844 */
[----:B----4-:R-:W-:Y:S01]  /*235a0*/  FADD.FTZ R2, R16, R2 ;  /* 0x0000000210027221 */ /* 0x010fe20000010000 */
[----:B------:R-:W-:-:S06]  /*235b0*/  FADD.FTZ R0, R10, R0 ;  /* 0x000000000a007221 */ /* 0x000fcc0000010000 */
[----:B------:R-:W-:Y:S01]  /*235c0*/  HMMA.16816.F32 R28, R4, R26, R28 ;  /* 0x0000001a041c723c */ /* 0x000fe2000000181c */
[----:B------:R-:W3:Y:S01]  /*235d0*/  LDSM.16.MT88.4 R4, [R148+0x7800] ;  /* 0x007800009404783b */ /* 0x000ee20000004200 */
[----:B------:R-:W-:Y:S01]  /*235e0*/  ISETP.GT.AND P0, PT, R251, R246, PT ;  /* 0x000000f6fb00720c */ /* 0x000fe20003f04270 */
[----:B-1----:R-:W-:Y:S01]  /*235f0*/  FADD.FTZ R2, R12, R2 ;  /* 0x000000020c027221 */ /* 0x002fe20000010000 */
[----:B------:R-:W-:-:S03]  /*23600*/  FADD.FTZ R0, R9, R0 ;  /* 0x0000000009007221 */ /* 0x000fc60000010000 */
[----:B--2---:R-:W-:Y:S01]  /*23610*/  FADD.FTZ R2, R13, R2 ;  /* 0x000000020d027221 */ /* 0x004fe20000010000 */
[----:B-----5:R-:W-:-:S04]  /*23620*/  FADD.FTZ R0, R3, R0 ;  /* 0x0000000003007221 */ /* 0x020fc80000010000 */
[----:B------:R-:W-:Y:S04]  /*23630*/  STL [R1+0x24], R2 ;  /* 0x0000240201007387 */ /* 0x000fe80000100800 */
[----:B------:R1:W-:Y:S01]  /*23640*/  STL [R1+0x44], R0 ;  /* 0x0000440001007387 */ /* 0x0003e20000100800 */
[----:B------:R-:W-:Y:S02]  /*23650*/  F2FP.F16.F32.PACK_AB R136, R16, R11 ;  /* 0x0000000b1088723e */ /* 0x000fe400000000ff */
[----:B------:R-:W-:Y:S02]  /*23660*/  F2FP.F16.F32.PACK_AB R138, R13, R12 ;  /* 0x0000000c0d8a723e */ /* 0x000fe400000000ff */
[----:B------:R-:W-:Y:S02]  /*23670*/  F2FP.F16.F32.PACK_AB R137, R10, R14 ;  /* 0x0000000e0a89723e */ /* 0x000fe400000000ff */
[----:B------:R-:W-:Y:S01]  /*23680*/  F2FP.F16.F32.PACK_AB R139, R3, R9 ;  /* 0x00000009038b723e */ /* 0x000fe200000000ff */
[----:B-1----:R-:W-:-:S05]  /*23690*/  @P0 VIADD R0, R250, 0xfffffffd ;  /* 0xfffffffdfa000836 */ /* 0x002fca0000000000 */
[----:B------:R1:W-:Y:S01]  /*236a0*/  @P0 STL [R1+0x20], R0 ;  /* 0x0000200001000387 */ /* 0x0003e20000100800 */
[----:B------:R-:W-:Y:S01]  /*236b0*/  HMMA.16816.F32 R164, R136, R160, R60 ;  /* 0x000000a088a4723c */ /* 0x000fe2000000183c */
[--C-:B------:R-:W-:Y:S02]  /*236c0*/  IMAD.MOV.U32 R87, RZ, RZ, R111.reuse ;  /* 0x000000ffff577224 */ /* 0x100fe400078e006f */
[----:B------:R-:W-:-:S05]  /*236d0*/  @P0 IMAD.MOV.U32 R87, RZ, RZ, R111 ;  /* 0x000000ffff570224 */ /* 0x000fca00078e006f */
[----:B------:R-:W-:Y:S01]  /*236e0*/  HMMA.16816.F32 R156, R136, R152, R44 ;  /* 0x00000098889c723c */ /* 0x000fe2000000182c */
[----:B------:R-:W-:Y:S02]  /*236f0*/  IMAD.MOV.U32 R168, RZ, RZ, R251 ;  /* 0x000000ffffa87224 */ /* 0x000fe400078e00fb */
[----:B------:R-:W-:-:S05]  /*23700*/  IMAD.SHL.U32 R46, R209, 0x8, RZ ;  /* 0x00000008d12e7824 */ /* 0x000fca00078e00ff */
[C---:B------:R-:W-:Y:S08]  /*23710*/  HMMA.16816.F32 R148, R136.reuse, R144, R32 ;  /* 0x000000908894723c */ /* 0x040ff00000001820 */
[C---:B------:R-:W-:Y:S08]  /*23720*/  HMMA.16816.F32 R160, R136.reuse, R162, R52 ;  /* 0x000000a288a0723c */ /* 0x040ff00000001834 */
[C---:B------:R-:W-:Y:S08]  /*23730*/  HMMA.16816.F32 R152, R136.reuse, R154, R40 ;  /* 0x0000009a8898723c */ /* 0x040ff00000001828 */
[----:B------:R-:W-:Y:S01]  /*23740*/  HMMA.16816.F32 R144, R136, R146, R36 ;  /* 0x000000928890723c */ /* 0x000fe20000001824 */
[----:B------:R-:W-:-:S02]  /*23750*/  IMAD.MOV.U32 R37, RZ, RZ, R175 ;  /* 0x000000ffff257224 */ /* 0x000fc400078e00af */
[----:B------:R-:W-:-:S05]  /*23760*/  @P0 IMAD.MOV.U32 R37, RZ, RZ, R175 ;  /* 0x000000ffff250224 */ /* 0x000fca00078e00af */
[C---:B---3--:R-:W-:Y:S08]  /*23770*/  HMMA.16816.F32 R140, R136.reuse, R4, R140 ;  /* 0x00000004888c723c */ /* 0x048ff0000000188c */
[----:B------:R-:W-:Y:S01]  /*23780*/  HMMA.16816.F32 R136, R136, R6, R28 ;  /* 0x000000068888723c */ /* 0x000fe2000000181c */
[----:B------:R-:W-:-:S04]  /*23790*/  NOP ;  /* 0x0000000000007918 */ /* 0x000fc80000000000 */
[----:B-1----:R-:W-:-:S15]  /*237a0*/  @P0 BRA `(.L_x_6485) ;  /* 0x0000000000080947 */ /* 0x002fde0003800000 */
.L_x_6476:
[----:B------:R-:W-:-:S05]  /*237b0*/  IADD3 R0, PT, PT, R168, -0x1, RZ ;  /* 0xffffffffa8007810 */ /* 0x000fca0007ffe0ff */
[----:B------:R1:W-:Y:S02]  /*237c0*/  STL [R1+0x20], R0 ;  /* 0x0000200001007387 */ /* 0x0003e40000100800 */
.L_x_6485:
[----:B------:R-:W-:Y:S05]  /*237d0*/  BSYNC B2 ;  /* 0x0000000000027941 */ /* 0x000fea0003800000 */
.L_x_6475:
[----:B------:R-:W2:Y:S04]  /*237e0*/  LDL R2, [R1+0x5c] ;  /* 0x00005c0001027983 */ /* 0x000ea80000100800 */
[----:B-1----:R-:W2:Y:S02]  /*237f0*/  LDL R0, [R1+0x20] ;  /* 0x0000200001007983 */ /* 0x002ea40000100800 */
[----:B--2---:R-:W-:-:S13]  /*23800*/  ISETP.GE.AND P0, PT, R0, R2, PT ;  /* 0x000000020000720c */ /* 0x004fda0003f06270 */
[----:B------:R-:W-:Y:S05]  /*23810*/  @!P0 BRA `(.L_x_6486) ;  /* 0x0000007800388947 */ /* 0x000fea0003800000 */
[----:B------:R-:W2:Y:S01]  /*23820*/  LDL.64 R2, [R1+0x48] ;  /* 0x0000480001027983 */ /* 0x000ea20000100a00 */
[C---:B------:R-:W-:Y:S01]  /*23830*/  SHF.L.U64.HI R233, R66.reuse, 0x5, R67 ;  /* 0x0000000542e97819 */ /* 0x040fe20000010243 */
[----:B------:R-:W-:Y:S02]  /*23840*/  IMAD.SHL.U32 R232, R66, 0x20, RZ ;  /* 0x0000002042e87824 */ /* 0x000fe400078e00ff */
[----:B------:R-:W-:Y:S01]  /*23850*/  IMAD.MOV.U32 R132, RZ, RZ, R87 ;  /* 0x000000ffff847224 */ /* 0x000fe200078e0057 */
[----:B--2---:R-:W-:Y:S01]  /*23860*/  ISETP.NE.U32.AND P0, PT, R2, RZ, PT ;  /* 0x000000ff0200720c */ /* 0x004fe20003f05070 */
[----:B------:R-:W-:-:S03]  /*23870*/  IMAD.MOV.U32 R2, RZ, RZ, R37 ;  /* 0x000000ffff027224 */ /* 0x000fc600078e0025 */
[----:B------:R-:W-:-:S04]  /*23880*/  ISETP.NE.AND.EX P0, PT, R3, RZ, PT, P0 ;  /* 0x000000ff0300720c */ /* 0x000fc80003f05300 */
[----:B------:R-:W-:-:S05]  /*23890*/  P2R R0, PR, RZ, 0x1 ;  /* 0x00000001ff007803 */ /* 0x000fca0000000000 */
[----:B------:R1:W-:Y:S02]  /*238a0*/  STL [R1+0x30], R0 ;  /* 0x0000300001007387 */ /* 0x0003e40000100800 */
[----:B-1----:R-:W-:-:S05]  /*238b0*/  LOP3.LUT R0, R46, 0x1c0, RZ, 0xc0, !PT ;  /* 0x000001c02e007812 */ /* 0x002fca00078ec0ff */
[----:B------:R1:W-:Y:S02]  /*238c0*/  STL [R1+0x54], R0 ;  /* 0x0000540001007387 */ /* 0x0003e40000100800 */
.L_x_6493:
[----:B-12---:R-:W2:Y:S01]  /*238d0*/  LDL R0, [R1+0x30] ;  /* 0x0000300001007983 */ /* 0x006ea20000100800 */
[----:B------:R-:W-:Y:S04]  /*238e0*/  DEPBAR.LE SB0, 0x0 ;  /* 0x000080000000791a */ /* 0x000fe80000000000 */
[----:B------:R-:W3:Y:S01]  /*238f0*/  LDL R6, [R1+0x40] ;  /* 0x0000400001067983 */ /* 0x000ee20000100800 */
[----:B------:R-:W-:Y:S05]  /*23900*/  WARPSYNC.ALL ;  /* 0x0000000000007948 */ /* 0x000fea0003800000 */
[----:B------:R-:W4:Y:S01]  /*23910*/  LDL R5, [R1+0x3c] ;  /* 0x00003c0001057983 */ /* 0x000f220000100800 */
[----:B------:R-:W-:Y:S01]  /*23920*/  BSSY.RECONVERGENT B0, `(.L_x_6487) ;  /* 0x0000054000007945 */ /* 0x000fe20003800200 */
[----:B------:R-:W-:Y:S06]  /*23930*/  BAR.SYNC.DEFER_BLOCKING 0x0 ;  /* 0x0000000000007b1d */ /* 0x000fec0000010000 */
[----:B------:R1:W5:Y:S04]  /*23940*/  LDL R236, [R1+0x20] ;  /* 0x0000200001ec7983 */ /* 0x0003680000100800 */
[----:B------:R1:W5:Y:S01]  /*23950*/  LDL.64 R234, [R1+0x28] ;  /* 0x0000280001ea7983 */ /* 0x0003620000100a00 */
[----:B--2---:R-:W-:Y:S02]  /*23960*/  ISETP.NE.AND P1, PT, R0, RZ, PT ;  /* 0x000000ff0000720c */ /* 0x004fe40003f25270 */
[----:B---3--:R-:W-:Y:S02]  /*23970*/  MOV R14, R6 ;  /* 0x00000006000e7202 */ /* 0x008fe40000000f00 */
[----:B----4-:R-:W-:Y:S09]  /*23980*/  MOV R13, R5 ;  /* 0x00000005000d7202 */ /* 0x010ff20000000f00 */
        /* <DEDUP_REMOVED lines=14> */
[----:B-1----:R-:W-:Y:S02]  /*23a70*/  IABS R6, R9 ;  /* 0x0000000900067213 */ /* 0x002fe40000000000 */
[C---:B------:R-:W-:Y:S04]  /*23a80*/  IADD3 R10, PT, PT, R9.reuse, 0x100, RZ ;  /* 0x00000100090a7810 */ /* 0x040fe80007ffe0ff */
[----:B------:R-:W-:Y:S02]  /*23a90*/  IABS R7, R10 ;  /* 0x0000000a00077213 */ /* 0x000fe40000000000 */
[-C--:B--2---:R-:W-:Y:S02]  /*23aa0*/  IABS R0, R3.reuse ;  /* 0x0000000300007213 */ /* 0x084fe40000000000 */
[-C--:B------:R-:W-:Y:S02]  /*23ab0*/  IABS R11, R3.reuse ;  /* 0x00000003000b7213 */ /* 0x080fe40000000000 */
[----:B------:R-:W1:Y:S01]  /*23ac0*/  I2F.RP R4, R0 ;  /* 0x0000000000047306 */ /* 0x000e620000209400 */
[----:B------:R-:W-:Y:S04]  /*23ad0*/  LOP3.LUT R9, R9, R3, RZ, 0x3c, !PT ;  /* 0x0000000309097212 */ /* 0x000fe800078e3cff */
        /* <DEDUP_REMOVED lines=22> */
[-C--:B------:R-:W-:Y:S01]  /*23c40*/  LOP3.LUT R0, R10, R3.reuse, RZ, 0x3c, !PT ;  /* 0x000000030a007212 */ /* 0x080fe200078e3cff */
[----:B------:R-:W2:Y:S03]  /*23c50*/  LD.E.64 R6, desc[UR4][R134.64+0x40] ;  /* 0x0000400486067980 */ /* 0x000ea6000c101b00 */
[----:B------:R-:W-:Y:S02]  /*23c60*/  ISETP.GE.AND P5, PT, R0, RZ, PT ;  /* 0x000000ff0000720c */ /* 0x000fe40003fa6270 */
[----:B------:R-:W-:Y:S02]  /*23c70*/  @P2 IADD3 R4, PT, PT, R4, 0x1, RZ ;  /* 0x0000000104042810 */ /* 0x000fe40007ffe0ff */
[----:B------:R-:W-:Y:S03]  /*23c80*/  LOP3.LUT R0, RZ, R3, RZ, 0x33, !PT ;  /* 0x00000003ff007212 */ /* 0x000fe600078e33ff */
[----:B------:R-:W-:Y:S02]  /*23c90*/  @!P4 IMAD.MOV R4, RZ, RZ, -R4 ;  /* 0x000000ffff04c224 */ /* 0x000fe400078e0a04 */
[----:B------:R-:W-:Y:S03]  /*23ca0*/  @P3 VIADD R5, R5, 0x1 ;  /* 0x0000000105053836 */ /* 0x000fe60000000000 */
[----:B------:R-:W-:Y:S02]  /*23cb0*/  SEL R10, R0, R4, !P0 ;  /* 0x00000004000a7207 */ /* 0x000fe40004000000 */
[----:B------:R-:W-:Y:S02]  /*23cc0*/  @!P5 IADD3 R5, PT, PT, -R5, RZ, RZ ;  /* 0x000000ff0505d210 */ /* 0x000fe40007ffe1ff */
[-C--:B------:R-:W-:Y:S02]  /*23cd0*/  LEA R8, P1, R10, R234.reuse, 0x2 ;  /* 0x000000ea0a087211 */ /* 0x080fe400078210ff */
[----:B------:R-:W-:Y:S02]  /*23ce0*/  SEL R0, R0, R5, !P0 ;  /* 0x0000000500007207 */ /* 0x000fe40004000000 */
[-C--:B------:R-:W-:Y:S02]  /*23cf0*/  LEA.HI.X.SX32 R9, R10, R235.reuse, 0x2, P1 ;  /* 0x000000eb0a097211 */ /* 0x080fe400008f16ff */
[C---:B------:R-:W-:Y:S03]  /*23d00*/  LEA R4, P0, R0.reuse, R234, 0x2 ;  /* 0x000000ea00047211 */ /* 0x040fe600078010ff */
[----:B------:R-:W3:Y:S01]  /*23d10*/  LD.E R12, desc[UR4][R8.64] ;  /* 0x00000004080c7980 */ /* 0x000ee2000c101900 */
        /* <DEDUP_REMOVED lines=20> */
.L_x_6488:
[----:B------:R-:W-:Y:S05]  /*23e60*/  BSYNC.RECONVERGENT B0 ;  /* 0x0000000000007941 */ /* 0x000fea0003800200 */
.L_x_6487:
[----:B--2---:R-:W1:Y:S01]  /*23e70*/  LDL R0, [R1+0x54] ;  /* 0x0000540001007983 */ /* 0x004e620000100800 */
[----:B------:R-:W2:Y:S01]  /*23e80*/  S2UR UR6, SR_CgaCtaId ;  /* 0x00000000000679c3 */ /* 0x000ea20000008800 */
[----:B------:R-:W-:Y:S01]  /*23e90*/  UMOV UR7, 0x400 ;  /* 0x0000040000077882 */ /* 0x000fe20000000000 */
[----:B------:R-:W-:Y:S02]  /*23ea0*/  IADD3 R4, P0, PT, R232, R16, RZ ;  /* 0x00000010e8047210 */ /* 0x000fe40007f1e0ff */
[----:B------:R-:W3:Y:S01]  /*23eb0*/  LDL R3, [R1+0x3c] ;  /* 0x00003c0001037983 */ /* 0x000ee20000100800 */
[----:B------:R-:W-:Y:S01]  /*23ec0*/  SHF.R.U32.HI R223, RZ, 0x1, R209 ;  /* 0x00000001ffdf7819 */ /* 0x000fe200000116d1 */
[C---:B------:R-:W-:Y:S01]  /*23ed0*/  IMAD.SHL.U32 R221, R209.reuse, 0x40, RZ ;  /* 0x00000040d1dd7824 */ /* 0x040fe200078e00ff */
[C---:B------:R-:W-:Y:S01]  /*23ee0*/  LOP3.LUT P2, RZ, R209.reuse, 0x4, RZ, 0xc0, !PT ;  /* 0x00000004d1ff7812 */ /* 0x040fe2000784c0ff */
[----:B------:R-:W-:Y:S01]  /*23ef0*/  IMAD.SHL.U32 R224, R209, 0x20, RZ ;  /* 0x00000020d1e07824 */ /* 0x000fe200078e00ff */
[----:B------:R-:W-:Y:S01]  /*23f00*/  BSSY.RECONVERGENT B1, `(.L_x_6489) ;  /* 0x00001aa000017945 */ /* 0x000fe20003800200 */
[----:B------:R-:W-:Y:S03]  /*23f10*/  IMAD.MOV.U32 R220, RZ, RZ, 0x20 ;  /* 0x00000020ffdc7424 */ /* 0x000fe600078e00ff */
[----:B------:R-:W-:Y:S01]  /*23f20*/  LOP3.LUT R224, R224, 0x7c00, RZ, 0xc0, !PT ;  /* 0x00007c00e0e07812 */ /* 0x000fe200078ec0ff */
[----:B---3--:R-:W-:Y:S01]  /*23f30*/  IMAD.MOV.U32 R7, RZ, RZ, R3 ;  /* 0x000000ffff077224 */ /* 0x008fe200078e0003 */
[----:B-1----:R-:W-:Y:S01]  /*23f40*/  LOP3.LUT R6, R0, 0x38, R209, 0xf8, !PT ;  /* 0x0000003800067812 */ /* 0x002fe200078ef8d1 */
[----:B--2---:R-:W-:Y:S01]  /*23f50*/  ULEA UR6, UR6, UR7, 0x18 ;  /* 0x0000000706067291 */ /* 0x004fe2000f8ec0ff */
[----:B------:R-:W-:Y:S01]  /*23f60*/  LOP3.LUT R0, R223, 0x8, RZ, 0xc0, !PT ;  /* 0x00000008df007812 */ /* 0x000fe200078ec0ff */
[--C-:B------:R-:W-:Y:S01]  /*23f70*/  IMAD.X R5, R233, 0x1, R7.reuse, P0 ;  /* 0x00000001e9057824 */ /* 0x100fe200000e0607 */
[--C-:B------:R-:W-:Y:S01]  /*23f80*/  LOP3.LUT R6, R6, 0x38, R46.reuse, 0x78, !PT ;  /* 0x0000003806067812 */ /* 0x100fe200078e782e */
[----:B------:R-:W-:Y:S01]  /*23f90*/  IMAD.MOV.U32 R17, RZ, RZ, R7 ;  /* 0x000000ffff117224 */ /* 0x000fe200078e0007 */
[-C--:B------:R-:W-:Y:S02]  /*23fa0*/  IADD3 R8, P0, PT, R4, R232.reuse, RZ ;  /* 0x000000e804087210 */ /* 0x080fe40007f1e0ff */
[--C-:B------:R-:W-:Y:S02]  /*23fb0*/  LOP3.LUT R6, R6, 0x1e00, R46.reuse, 0xf8, !PT ;  /* 0x00001e0006067812 */ /* 0x100fe400078ef82e */
[----:B------:R-:W-:Y:S01]  /*23fc0*/  LOP3.LUT R3, R221, 0x1c0, RZ, 0xc0, !PT ;  /* 0x000001c0dd037812 */ /* 0x000fe200078ec0ff */
[----:B------:R-:W-:Y:S01]  /*23fd0*/  IMAD.X R9, R5, 0x1, R233, P0 ;  /* 0x0000000105097824 */ /* 0x000fe200000e06e9 */
[----:B------:R-:W-:Y:S02]  /*23fe0*/  LEA R229, R6, UR6, 0x1 ;  /* 0x0000000606e57c11 */ /* 0x000fe4000f8e08ff */
[-C--:B------:R-:W-:Y:S02]  /*23ff0*/  IADD3 R14, P0, PT, R8, R232.reuse, RZ ;  /* 0x000000e8080e7210 */ /* 0x080fe40007f1e0ff */
[----:B------:R-:W-:Y:S01]  /*24000*/  LOP3.LUT R0, R0, 0x1c0, R221, 0xf8, !PT ;  /* 0x000001c000007812 */ /* 0x000fe200078ef8dd */
[----:B------:R-:W-:Y:S01]  /*24010*/  @!PT LDS RZ, [RZ] ;  /* 0x00000000fffff984 */ /* 0x000fe20000000800 */
[----:B------:R-:W-:Y:S01]  /*24020*/  @!PT LDS RZ, [RZ] ;  /* 0x00000000fffff984 */ /* 0x000fe20000000800 */
[----:B------:R-:W-:Y:S01]  /*24030*/  @!PT LDS RZ, [RZ] ;  /* 0x00000000fffff984 */ /* 0x000fe20000000800 */
[----:B------:R-:W-:Y:S01]  /*24040*/  LDGSTS.E.BYPASS.LTC128B.128 [R229+0xa000], desc[UR4][R16.64] ;  /* 0x0a00000010e57fae */ /* 0x000fe2000b981a04 */
[----:B------:R-:W-:Y:S01]  /*24050*/  LOP3.LUT R3, R3, 0x8, R209, 0xf8, !PT ;  /* 0x0000000803037812 */ /* 0x000fe200078ef8d1 */
[--C-:B------:R-:W-:Y:S01]  /*24060*/  IMAD.X R15, R9, 0x1, R233.reuse, P0 ;  /* 0x00000001090f7824 */ /* 0x100fe200000e06e9 */
[-C--:B------:R-:W-:Y:S02]  /*24070*/  IADD3 R12, P0, PT, R14, R232.reuse, RZ ;  /* 0x000000e80e0c7210 */ /* 0x080fe40007f1e0ff */
[----:B------:R1:W-:Y:S01]  /*24080*/  LDGSTS.E.BYPASS.LTC128B.128 [R229+0xa800], desc[UR4][R4.64] ;  /* 0x0a80000004e57fae */ /* 0x0003e2000b981a04 */
[--C-:B------:R-:W-:Y:S02]  /*24090*/  LOP3.LUT R222, R0, 0x38, R46.reuse, 0x78, !PT ;  /* 0x0000003800de7812 */ /* 0x100fe400078e782e */
[----:B------:R-:W-:Y:S02]  /*240a0*/  LOP3.LUT R3, R3, 0x38, R46, 0x78, !PT ;  /* 0x0000003803037812 */ /* 0x000fe400078e782e */
[----:B------:R2:W-:Y:S01]  /*240b0*/  LDGSTS.E.BYPASS.LTC128B.128 [R229+0xb000], desc[UR4][R8.64] ;  /* 0x0b00000008e57fae */ /* 0x0005e2000b981a04 */
[--C-:B------:R-:W-:Y:S01]  /*240c0*/  IMAD.X R13, R15, 0x1, R233.reuse, P0 ;  /* 0x000000010f0d7824 */ /* 0x100fe200000e06e9 */
[-C--:B------:R-:W-:Y:S03]  /*240d0*/  IADD3 R10, P0, PT, R12, R232.reuse, RZ ;  /* 0x000000e80c0a7210 */ /* 0x080fe60007f1e0ff */
[----:B------:R-:W-:Y:S01]  /*240e0*/  LDGSTS.E.BYPASS.LTC128B.128 [R229+0xb800], desc[UR4][R14.64] ;  /* 0x0b8000000ee57fae */ /* 0x000fe2000b981a04 */
[----:B------:R-:W-:Y:S01]  /*240f0*/  LOP3.LUT R0, R221, 0x400, RZ, 0xc0, !PT ;  /* 0x00000400dd007812 */ /* 0x000fe200078ec0ff */
[----:B------:R-:W-:Y:S03]  /*24100*/  IMAD.X R11, R13, 0x1, R233, P0 ;  /* 0x000000010d0b7824 */ /* 0x000fe600000e06e9 */
[----:B------:R3:W-:Y:S01]  /*24110*/  LDGSTS.E.BYPASS.LTC128B.128 [R229+0xc000], desc[UR4][R12.64] ;  /* 0x0c0000000ce57fae */ /* 0x0007e2000b981a04 */
[----:B------:R-:W-:Y:S01]  /*24120*/  IADD3 R6, P0, PT, R10, R232, RZ ;  /* 0x000000e80a067210 */ /* 0x000fe20007f1e0ff */
[----:B------:R-:W-:Y:S01]  /*24130*/  IMAD R0, R3, 0x2, R0 ;  /* 0x0000000203007824 */ /* 0x000fe200078e0200 */
[----:B------:R-:W-:Y:S02]  /*24140*/  LOP3.LUT R3, R224, 0x200, R221, 0xf8, !PT ;  /* 0x00000200e0037812 */ /* 0x000fe400078ef8dd */
[----:B------:R4:W-:Y:S01]  /*24150*/  LDGSTS.E.BYPASS.LTC128B.128 [R229+0xc800], desc[UR4][R10.64] ;  /* 0x0c8000000ae57fae */ /* 0x0009e2000b981a04 */
[--C-:B------:R-:W-:Y:S01]  /*24160*/  IMAD.X R7, R11, 0x1, R233.reuse, P0 ;  /* 0x000000010b077824 */ /* 0x100fe200000e06e9 */
[----:B------:R-:W-:Y:S01]  /*24170*/  LOP3.LUT R3, R3, R222, RZ, 0xfc, !PT ;  /* 0x000000de03037212 */ /* 0x000fe200078efcff */
[----:B------:R-:W-:Y:S03]  /*24180*/  VIADD R208, R0, UR6 ;  /* 0x0000000600d07c36 */ /* 0x000fe60008000000 */
[----:B------:R-:W-:Y:S01]  /*24190*/  LDGSTS.E.BYPASS.LTC128B.128 [R229+0xd000], desc[UR4][R6.64] ;  /* 0x0d00000006e57fae */ /* 0x000fe2000b981a04 */
[----:B------:R-:W-:Y:S01]  /*241a0*/  LEA R133, R3, UR6, 0x1 ;  /* 0x0000000603857c11 */ /* 0x000fe2000f8e08ff */
[----:B------:R-:W-:Y:S01]  /*241b0*/  IMAD.MOV.U32 R3, RZ, RZ, 0x40 ;  /* 0x00000040ff037424 */ /* 0x000fe200078e00ff */
[-C--:B-1----:R-:W-:Y:S04]  /*241c0*/  IADD3 R4, P0, PT, R6, R232.reuse, RZ ;  /* 0x000000e806047210 */ /* 0x082fe80007f1e0ff */
[----:B------:R-:W-:Y:S01]  /*241d0*/  SEL R3, R3, 0xffffffc0, !P2 ;  /* 0xffffffc003037807 */ /* 0x000fe20005000000 */
[--C-:B------:R-:W-:Y:S01]  /*241e0*/  IMAD.X R5, R7, 0x1, R233.reuse, P0 ;  /* 0x0000000107057824 */ /* 0x100fe200000e06e9 */
[-C--:B--2---:R-:W-:Y:S04]  /*241f0*/  IADD3 R8, P0, PT, R4, R232.reuse, RZ ;  /* 0x000000e804087210 */ /* 0x084fe80007f1e0ff */
[----:B------:R1:W-:Y:S01]  /*24200*/  LDGSTS.E.BYPASS.LTC128B.128 [R229+0xd800], desc[UR4][R4.64] ;  /* 0x0d80000004e57fae */ /* 0x0003e2000b981a04 */
[--C-:B------:R-:W-:Y:S01]  /*24210*/  IMAD.X R9, R5, 0x1, R233.reuse, P0 ;  /* 0x0000000105097824 */ /* 0x100fe200000e06e9 */
[-C--:B---3--:R-:W-:Y:S04]  /*24220*/  IADD3 R12, P0, PT, R8, R232.reuse, RZ ;  /* 0x000000e8080c7210 */ /* 0x088fe80007f1e0ff */
[----:B------:R-:W-:Y:S01]  /*24230*/  LDGSTS.E.BYPASS.LTC128B.128 [R229+0xe000], desc[UR4][R8.64] ;  /* 0x0e00000008e57fae */ /* 0x000fe2000b981a04 */
[--C-:B------:R-:W-:Y:S01]  /*24240*/  IMAD.X R13, R9, 0x1, R233.reuse, P0 ;  /* 0x00000001090d7824 */ /* 0x100fe200000e06e9 */
[-C--:B----4-:R-:W-:Y:S04]  /*24250*/  IADD3 R10, P0, PT, R12, R232.reuse, RZ ;  /* 0x000000e80c0a7210 */ /* 0x090fe80007f1e0ff */
[----:B------:R2:W-:Y:S01]  /*24260*/  LDGSTS.E.BYPASS.LTC128B.128 [R229+0xe800], desc[UR4][R12.64] ;  /* 0x0e8000000ce57fae */ /* 0x0005e2000b981a04 */
[--C-:B------:R-:W-:Y:S05]  /*24270*/  IMAD.X R11, R13, 0x1, R233.reuse, P0 ;  /* 0x000000010d0b7824 */ /* 0x100fea00000e06e9 */
[----:B------:R-:W-:Y:S01]  /*24280*/  LDGSTS.E.BYPASS.LTC128B.128 [R229+0xf000], desc[UR4][R10.64] ;  /* 0x0f0000000ae57fae */ /* 0x000fe2000b981a04 */
[-C--:B-1----:R-:W-:Y:S05]  /*24290*/  IADD3 R4, P0, PT, R10, R232.reuse, RZ ;  /* 0x000000e80a047210 */ /* 0x082fea0007f1e0ff */
        /* <DEDUP_REMOVED lines=9> */
[--C-:B------:R-:W-:Y:S05]  /*24330*/  IMAD.X R9, R13, 0x1, R233.reuse, P0 ;  /* 0x000000010d097824 */ /* 0x100fea00000e06e9 */
[----:B------:R2:W-:Y:S01]  /*24340*/  LDGSTS.E.BYPASS.LTC128B.128 [R229+0x11000], desc[UR4][R8.64] ;  /* 0x1100000008e57fae */ /* 0x0005e2000b981a04 */
[----:B-1----:R-:W-:Y:S05]  /*24350*/  IADD3 R4, P0, PT, R8, R232, RZ ;  /* 0x000000e808047210 */ /* 0x002fea0007f1e0ff */
[----:B------:R-:W-:Y:S01]  /*24360*/  IMAD.X R5, R9, 0x1, R233, P0 ;  /* 0x0000000109057824 */ /* 0x000fe200000e06e9 */
[----:B------:R-:W-:Y:S04]  /*24370*/  LOP3.LUT P0, RZ, R209, 0x2, RZ, 0xc0, !PT ;  /* 0x00000002d1ff7812 */ /* 0x000fe8000780c0ff */
[----:B------:R1:W-:Y:S01]  /*24380*/  LDGSTS.E.BYPASS.LTC128B.128 [R229+0x11800], desc[UR4][R4.64] ;  /* 0x1180000004e57fae */ /* 0x0003e2000b981a04 */
[----:B------:R-:W-:Y:S04]  /*24390*/  SEL R220, R220, 0xffffffe0, !P0 ;  /* 0xffffffe0dcdc7807 */ /* 0x000fe80004000000 */
[----:B------:R3:W-:Y:S01]  /*243a0*/  LDSM.16.M88.4 R128, [R133] ;  /* 0x000000008580783b */ /* 0x0007e20000000200 */
[C-C-:B------:R-:W-:Y:S04]  /*243b0*/  IMAD.IADD R172, R133.reuse, 0x1, R220.reuse ;  /* 0x0000000185ac7824 */ /* 0x140fe800078e02dc */
[----:B--2---:R-:W1:Y:S05]  /*243c0*/  LDSM.16.M88.4 R8, [R0+UR6+0x2000] ;  /* 0x002000060008783b */ /* 0x004e6a0008000200 */
[----:B------:R-:W2:Y:S05]  /*243d0*/  LDSM.16.M88.4 R16, [R0+UR6+0x2800] ;  /* 0x002800060010783b */ /* 0x000eaa0008000200 */
[----:B------:R-:W4:Y:S05]  /*243e0*/  LDSM.16.M88.4 R24, [R0+UR6+0x3000] ;  /* 0x003000060018783b */ /* 0x000f2a0008000200 */
[----:B------:R-:W0:Y:S01]  /*243f0*/  LDGDEPBAR ;  /* 0x00000000000079af */ /* 0x000e220000000000 */
[--C-:B---3--:R-:W-:Y:S04]  /*24400*/  IMAD.IADD R133, R133, 0x1, R3.reuse ;  /* 0x0000000185857824 */ /* 0x108fe800078e0203 */
[----:B------:R-:W3:Y:S01]  /*24410*/  LDSM.16.M88.4 R32, [R0+UR6+0x3800] ;  /* 0x003800060020783b */ /* 0x000ee20008000200 */
[C---:B------:R-:W-:Y:S04]  /*24420*/  IMAD.IADD R3, R208.reuse, 0x1, R3 ;  /* 0x00000001d0037824 */ /* 0x040fe800078e0203 */
[----:B------:R-:W3:Y:S05]  /*24430*/  LDSM.16.M88.4 R40, [R0+UR6+0x4000] ;  /* 0x004000060028783b */ /* 0x000eea0008000200 */
[----:B------:R-:W3:Y:S05]  /*24440*/  LDSM.16.M88.4 R48, [R0+UR6+0x4800] ;  /* 0x004800060030783b */ /* 0x000eea0008000200 */
[----:B------:R-:W3:Y:S05]  /*24450*/  LDSM.16.M88.4 R56, [R0+UR6+0x5000] ;  /* 0x005000060038783b */ /* 0x000eea0008000200 */
[----:B------:R-:W3:Y:S01]  /*24460*/  LDSM.16.M88.4 R64, [R0+UR6+0x5800] ;  /* 0x005800060040783b */ /* 0x000ee20008000200 */
        /* <DEDUP_REMOVED lines=17> */
[C---:B------:R-:W-:Y:S01]  /*24580*/  HMMA.16816.F32 R36, R128.reuse, R40, RZ ;  /* 0x000000288024723c */ /* 0x040fe200000018ff */
[----:B-1----:R-:W-:Y:S02]  /*24590*/  IMAD.IADD R0, R208, 0x1, R220 ;  /* 0x00000001d0007824 */ /* 0x002fe400078e02dc */
[C---:B------:R-:W-:Y:S03]  /*245a0*/  IMAD.IADD R208, R220.reuse, 0x1, R133 ;  /* 0x00000001dcd07824 */ /* 0x040fe600078e0285 */
[----:B------:R-:W1:Y:S02]  /*245b0*/  LDSM.16.M88.4 R176, [R0+0x2000] ;  /* 0x0020000000b0783b */ /* 0x000e640000000200 */
        /* <DEDUP_REMOVED lines=13> */
[----:B------:R-:W-:Y:S07]  /*24690*/  LDSM.16.M88.4 R208, [R208] ;  /* 0x00000000d0d0783b */ /* 0x000fee0000000200 */
        /* <DEDUP_REMOVED lines=44> */
[----:B------:R2:W4:Y:S07]  /*24960*/  LDSM.16.M88.4 R168, [R0+0x8800] ;  /* 0x0088000000a8783b */ /* 0x00052e0000000200 */
[C---:B-1----:R-:W-:Y:S08]  /*24970*/  HMMA.16816.F32 R76, R172.reuse, R176, R76 ;  /* 0x000000b0ac4c723c */ /* 0x042ff0000000184c */
[C---:B------:R-:W-:Y:S01]  /*24980*/  HMMA.16816.F32 R80, R172.reuse, R178, R80 ;  /* 0x000000b2ac50723c */ /* 0x040fe20000001850 */
[----:B------:R-:W1:Y:S07]  /*24990*/  LDSM.16.M88.4 R176, [R133] ;  /* 0x0000000085b0783b */ /* 0x000e6e0000000200 */
[C---:B---3--:R-:W-:Y:S03]  /*249a0*/  HMMA.16816.F32 R84, R172.reuse, R180, R84 ;  /* 0x000000b4ac54723c */ /* 0x048fe60000001854 */
[----:B--2---:R-:W-:Y:S05]  /*249b0*/  IMAD.IADD R0, R220, 0x1, R3 ;  /* 0x00000001dc007824 */ /* 0x004fea00078e0203 */
[C---:B------:R-:W-:Y:S01]  /*249c0*/  HMMA.16816.F32 R88, R172.reuse, R182, R88 ;  /* 0x000000b6ac58723c */ /* 0x040fe20000001858 */
[----:B------:R-:W2:Y:S05]  /*249d0*/  LDSM.16.M88.4 R180, [R3+0x2800] ;  /* 0x0028000003b4783b */ /* 0x000eaa0000000200 */
[----:B------:R-:W-:Y:S02]  /*249e0*/  LDSM.16.M88.4 R212, [R0+0x2000] ;  /* 0x0020000000d4783b */ /* 0x000fe40000000200 */
[C---:B----4-:R-:W-:Y:S03]  /*249f0*/  HMMA.16816.F32 R92, R172.reuse, R184, R92 ;  /* 0x000000b8ac5c723c */ /* 0x050fe6000000185c */
[----:B------:R-:W-:Y:S05]  /*24a00*/  LDSM.16.M88.4 R216, [R0+0x2800] ;  /* 0x0028000000d8783b */ /* 0x000fea0000000200 */
[C---:B------:R-:W-:Y:S01]  /*24a10*/  HMMA.16816.F32 R96, R172.reuse, R186, R96 ;  /* 0x000000baac60723c */ /* 0x040fe20000001860 */
[----:B------:R-:W3:Y:S07]  /*24a20*/  LDSM.16.M88.4 R184, [R3+0x3000] ;  /* 0x0030000003b8783b */ /* 0x000eee0000000200 */
[C---:B------:R-:W-:Y:S08]  /*24a30*/  HMMA.16816.F32 R100, R172.reuse, R188, R100 ;  /* 0x000000bcac64723c */ /* 0x040ff00000001864 */
[C---:B------:R-:W-:Y:S01]  /*24a40*/  HMMA.16816.F32 R104, R172.reuse, R190, R104 ;  /* 0x000000beac68723c */ /* 0x040fe20000001868 */
[----:B------:R-:W-:Y:S07]  /*24a50*/  LDSM.16.M88.4 R188, [R3+0x5000] ;  /* 0x0050000003bc783b */ /* 0x000fee0000000200 */
[C---:B------:R-:W-:Y:S08]  /*24a60*/  HMMA.16816.F32 R108, R172.reuse, R168, R108 ;  /* 0x000000a8ac6c723c */ /* 0x040ff0000000186c */
        /* <DEDUP_REMOVED lines=104> */
[----:B------:R-:W4:Y:S01]  /*250f0*/  LDL R133, [R1+0x34] ;  /* 0x0000340001857983 */ /* 0x000f220000100800 */
[----:B--2---:R-:W-:Y:S04]  /*25100*/  ISETP.NE.U32.AND P0, PT, R236, RZ, PT ;  /* 0x000000ffec00720c */ /* 0x004fe80003f05070 */
[----:B------:R-:W-:Y:S04]  /*25110*/  ISETP.NE.AND.EX P1, PT, R237, RZ, PT, P0 ;  /* 0x000000ffed00720c */ /* 0x000fe80003f25300 */
[----:B------:R-:W-:Y:S05]  /*25120*/  P2R R169, PR, RZ, 0x2 ;  /* 0x00000002ffa97803 */ /* 0x000fea0000000000 */
[----:B------:R1:W-:Y:S04]  /*25130*/  STL [R1+0x30], R169 ;  /* 0x000030a901007387 */ /* 0x0003e80000100800 */
        /* <DEDUP_REMOVED lines=17> */
[C---:B------:R-:W-:Y:S05]  /*25250*/  VIADD R174, R173.reuse, 0xffffff00 ;  /* 0xffffff00adae7836 */ /* 0x040fea0000000000 */
        /* <DEDUP_REMOVED lines=29> */
[----:B------:R-:W2:Y:S01]  /*25430*/  LD.E.64 R170, desc[UR4][R134.64+0x38] ;  /* 0x0000380486aa7980 */ /* 0x000ea2000c101b00 */
[----:B------:R-:W-:Y:S06]  /*25440*/  LOP3.LUT R3, RZ, R133, RZ, 0x33, !PT ;  /* 0x00000085ff037212 */ /* 0x000fec00078e33ff */
        /* <DEDUP_REMOVED lines=11> */
[----:B------:R1:W3:Y:S01]  /*25500*/  LD.E R176, desc[UR4][R174.64] ;  /* 0x00000004aeb07980 */ /* 0x0002e2000c101900 */
[----:B------:R-:W-:Y:S03]  /*25510*/  IMAD R133, R133, R168, -0x100 ;  /* 0xffffff0085857424 */ /* 0x000fe600078e02a8 */
[----:B------:R-:W3:Y:S02]  /*25520*/  LD.E R175, desc[UR4][R172.64] ;  /* 0x00000004acaf7980 */ /* 0x000ee4000c101900 */
[----:B-1----:R-:W-:Y:S02]  /*25530*/  SHF.R.S32.HI R174, RZ, 0x1f, R133 ;  /* 0x0000001fffae7819 */ /* 0x002fe40000011485 */
        /* <DEDUP_REMOVED lines=15> */
.L_x_6492:
[----:B------:R-:W-:Y:S05]  /*25630*/  BSYNC.RECONVERGENT B0 ;  /* 0x0000000000007941 */ /* 0x000fea0003800200 */
.L_x_6491:
[----:B-1----:R-:W3:Y:S01]  /*25640*/  LDL R133, [R1+0x34] ;  /* 0x0000340001857983 */ /* 0x002ee20000100800 */
[----:B------:R-:W-:Y:S01]  /*25650*/  IADD3 R170, P0, PT, R0, R178, RZ ;  /* 0x000000b200aa7210 */ /* 0x000fe20007f1e0ff */
[----:B------:R-:W-:Y:S01]  /*25660*/  IMAD.MOV.U32 R172, RZ, RZ, R178 ;  /* 0x000000ffffac7224 */ /* 0x000fe200078e00b2 */
[----:B------:R-:W-:Y:S02]  /*25670*/  SHF.L.U64.HI R3, R230, 0x5, R231 ;  /* 0x00000005e6037819 */ /* 0x000fe400000102e7 */
[-C--:B------:R-:W-:Y:S01]  /*25680*/  IADD3 R168, P1, PT, R170, R0.reuse, RZ ;  /* 0x00000000aaa87210 */ /* 0x080fe20007f3e0ff */
[--C-:B---3--:R-:W-:Y:S02]  /*25690*/  IMAD.MOV.U32 R173, RZ, RZ, R133.reuse ;  /* 0x000000ffffad7224 */ /* 0x108fe400078e0085 */
[----:B------:R-:W-:Y:S01]  /*256a0*/  IMAD.X R171, R3, 0x1, R133, P0 ;  /* 0x0000000103ab7824 */ /* 0x000fe200000e0685 */
[-C--:B------:R-:W-:Y:S02]  /*256b0*/  IADD3 R174, P0, PT, R168, R0.reuse, RZ ;  /* 0x00000000a8ae7210 */ /* 0x080fe40007f1e0ff */
[----:B------:R-:W-:Y:S01]  /*256c0*/  @!PT LDS RZ, [RZ] ;  /* 0x00000000fffff984 */ /* 0x000fe20000000800 */
[----:B------:R-:W-:Y:S01]  /*256d0*/  @!PT LDS RZ, [RZ] ;  /* 0x00000000fffff984 */ /* 0x000fe20000000800 */
[----:B------:R-:W-:Y:S01]  /*256e0*/  @!PT LDS RZ, [RZ] ;  /* 0x00000000fffff984 */ /* 0x000fe20000000800 */
[----:B------:R1:W-:Y:S01]  /*256f0*/  LDGSTS.E.BYPASS.LTC128B.128 [R229+0x2000], desc[UR4][R172.64] ;  /* 0x02000000ace57fae */ /* 0x0003e2000b981a04 */
[--C-:B------:R-:W-:Y:S01]  /*25700*/  IMAD.X R169, R171, 0x1, R3.reuse, P1 ;  /* 0x00000001aba97824 */ /* 0x100fe200008e0603 */
[-C--:B------:R-:W-:Y:S02]  /*25710*/  IADD3 R176, P1, PT, R174, R0.reuse, RZ ;  /* 0x00000000aeb07210 */ /* 0x080fe40007f3e0ff */
[----:B------:R3:W-:Y:S01]  /*25720*/  LDGSTS.E.BYPASS.LTC128B.128 [R229+0x2800], desc[UR4][R170.64] ;  /* 0x02800000aae57fae */ /* 0x0007e2000b981a04 */
[--C-:B------:R-:W-:Y:S01]  /*25730*/  IMAD.X R175, R169, 0x1, R3.reuse, P0 ;  /* 0x00000001a9af7824 */ /* 0x100fe200000e0603 */
[-C--:B--2---:R-:W-:Y:S02]  /*25740*/  IADD3 R178, P0, PT, R176, R0.reuse, RZ ;  /* 0x00000000b0b27210 */ /* 0x084fe40007f1e0ff */
[----:B------:R2:W-:Y:S01]  /*25750*/  LDGSTS.E.BYPASS.LTC128B.128 [R229+0x3000], desc[UR4][R168.64] ;  /* 0x03000000a8e57fae */ /* 0x0005e2000b981a04 */
[--C-:B------:R-:W-:Y:S03]  /*25760*/  IMAD.X R177, R175, 0x1, R3.reuse, P1 ;  /* 0x00000001afb17824 */ /* 0x100fe600008e0603 */
[----:B------:R-:W-:Y:S01]  /*25770*/  LDGSTS.E.BYPASS.LTC128B.128 [R229+0x3800], desc[UR4][R174.64] ;  /* 0x03800000aee57fae */ /* 0x000fe2000b981a04 */
[--C-:B------:R-:W-:Y:S03]  /*25780*/  IMAD.X R179, R177, 0x1, R3.reuse, P0 ;  /* 0x00000001b1b37824 */ /* 0x100fe600000e0603 */
[----:B------:R4:W-:Y:S04]  /*25790*/  LDGSTS.E.BYPASS.LTC128B.128 [R229+0x4000], desc[UR4][R176.64] ;  /* 0x04000000b0e57fae */ /* 0x0009e8000b981a04 */
[----:B------:R5:W-:Y:S01]  /*257a0*/  LDGSTS.E.BYPASS.LTC128B.128 [R229+0x4800], desc[UR4][R178.64] ;  /* 0x04800000b2e57fae */ /* 0x000be2000b981a04 */
[-C--:B-1----:R-:W-:Y:S04]  /*257b0*/  IADD3 R172, P1, PT, R178, R0.reuse, RZ ;  /* 0x00000000b2ac7210 */ /* 0x082fe80007f3e0ff */
[-C--:B---3--:R-:W-:Y:S01]  /*257c0*/  IADD3 R170, P0, PT, R172, R0.reuse, RZ ;  /* 0x00000000acaa7210 */ /* 0x088fe20007f1e0ff */
[--C-:B------:R-:W-:Y:S03]  /*257d0*/  IMAD.X R173, R179, 0x1, R3.reuse, P1 ;  /* 0x00000001b3ad7824 */ /* 0x100fe600008e0603 */
[-C--:B--2---:R-:W-:Y:S02]  /*257e0*/  IADD3 R168, P1, PT, R170, R0.reuse, RZ ;  /* 0x00000000aaa87210 */ /* 0x084fe40007f3e0ff */
        /* <DEDUP_REMOVED lines=27> */
.L_x_6490:
[----:B------:R-:W-:Y:S05]  /*259a0*/  BSYNC.RECONVERGENT B1 ;  /* 0x0000000000017941 */ /* 0x000fea0003800200 */
.L_x_6489:
[----:B------:R-:W-:Y:S01]  /*259b0*/  LOP3.LUT R133, R222, 0x200, R221, 0xf8, !PT ;  /* 0x00000200de857812 */ /* 0x000fe200078ef8dd */
[----:B------:R-:W2:Y:S03]  /*259c0*/  S2R R0, SR_TID.X ;  /* 0x0000000000007919 */ /* 0x000ea60000002100 */
[----:B------:R-:W-:Y:S01]  /*259d0*/  LEA R133, R133, UR6, 0x1 ;  /* 0x0000000685857c11 */ /* 0x000fe2000f8e08ff */
[----:B--2---:R-:W-:Y:S04]  /*259e0*/  IMAD.MOV.U32 R209, RZ, RZ, R0 ;  /* 0x000000ffffd17224 */ /* 0x004fe800078e0000 */
[----:B------:R-:W-:Y:S05]  /*259f0*/  IMAD.SHL.U32 R0, R209, 0x2, RZ ;  /* 0x00000002d1007824 */ /* 0x000fea00078e00ff */
        /* <DEDUP_REMOVED lines=17> */
[----:B-1----:R-:W-:Y:S01]  /*25b10*/  FSEL R169, R9, -INF , P4 ;  /* 0xff80000009a97808 */ /* 0x002fe20002000000 */
        /* <DEDUP_REMOVED lines=89> */
[----:B------:R-:W-:Y:S01]  /*260b0*/  FSEL R53, R53, -INF , P0 ;  /* 0xff80000035357808 */ /* 0x000fe20000000000 */
[C---:B------:R-:W-:Y:S01]  /*260c0*/  VIADD R251, R3.reuse, 0xc9 ;  /* 0x000000c903fb7836 */ /* 0x040fe20000000000 */
[----:B--2---:R-:W-:Y:S01]  /*260d0*/  FSEL R0, R40, -INF , P3 ;  /* 0xff80000028007808 */ /* 0x004fe20001800000 */
        /* <DEDUP_REMOVED lines=17> */
[-C--:B------:R-:W-:Y:S02]  /*261f0*/  ISETP.GE.AND P5, PT, R217, R226.reuse, PT ;  /* 0x000000e2d900720c */ /* 0x080fe40003fa6270 */
[----:B------:R-:W-:Y:S02]  /*26200*/  FSEL R56, R56, -INF , P1 ;  /* 0xff80000038387808 */ /* 0x000fe40000800000 */
        /* <DEDUP_REMOVED lines=36> */
[----:B------:R-:W-:Y:S01]  /*26450*/  FSEL R40, R100, -INF , P0 ;  /* 0xff80000064287808 */ /* 0x000fe20000000000 */
[----:B------:R-:W-:Y:S01]  /*26460*/  IMAD.MOV.U32 R100, RZ, RZ, R180 ;  /* 0x000000ffff647224 */ /* 0x000fe200078e00b4 */
        /* <DEDUP_REMOVED lines=25> */
[----:B------:R-:W-:Y:S02]  /*26600*/  FSEL R172, R116, -INF , P3 ;  /* 0xff80000074ac7808 */ /* 0x000fe40001800000 */
[-C--:B------:R-:W-:Y:S02]  /*26610*/  ISETP.GE.AND P0, PT, R190, R225.reuse, PT ;  /* 0x000000e1be00720c */ /* 0x080fe40003f06270 */
[-C--:B------:R-:W-:Y:S02]  /*26620*/  ISETP.GE.AND P1, PT, R191, R225.reuse, PT ;  /* 0x000000e1bf00720c */ /* 0x080fe40003f26270 */
[----:B------:R-:W-:Y:S02]  /*26630*/  FSEL R176, R17, -INF , !P4 ;  /* 0xff80000011b07808 */ /* 0x000fe40006000000 */
[----:B------:R-:W-:Y:S02]  /*26640*/  ISETP.GE.AND P3, PT, R174, R226, PT ;  /* 0x000000e2ae00720c */ /* 0x000fe40003f66270 */
[-C--:B------:R-:W-:Y:S02]  /*26650*/  ISETP.GE.AND P4, PT, R199, R225.reuse, PT ;  /* 0x000000e1c700720c */ /* 0x080fe40003f86270 */
[----:B------:R-:W-:Y:S02]  /*26660*/  FSEL R174, R117, -INF , P6 ;  /* 0xff80000075ae7808 */ /* 0x000fe40003000000 */
[-C--:B------:R-:W-:Y:S02]  /*26670*/  ISETP.GE.AND P6, PT, R188, R225.reuse, PT ;  /* 0x000000e1bc00720c */ /* 0x080fe40003fc6270 */
[----:B------:R-:W-:Y:S02]  /*26680*/  FSEL R180, R169, -INF , !P0 ;  /* 0xff800000a9b47808 */ /* 0x000fe40004000000 */
[----:B------:R-:W-:Y:S02]  /*26690*/  FSEL R179, R168, -INF , !P1 ;  /* 0xff800000a8b37808 */ /* 0x000fe40004800000 */
[-C--:B------:R-:W-:Y:S02]  /*266a0*/  ISETP.GE.AND P0, PT, R195, R225.reuse, PT ;  /* 0x000000e1c300720c */ /* 0x080fe40003f06270 */
[----:B------:R-:W-:Y:S02]  /*266b0*/  FSEL R168, R12, -INF , !P4 ;  /* 0xff8000000ca87808 */ /* 0x000fe40006000000 */
[----:B------:R-:W-:Y:S02]  /*266c0*/  FSEL R173, R120, -INF , P5 ;  /* 0xff80000078ad7808 */ /* 0x000fe40002800000 */
[-C--:B------:R-:W-:Y:S02]  /*266d0*/  ISETP.GE.AND P4, PT, R204, R225.reuse, PT ;  /* 0x000000e1cc00720c */ /* 0x080fe40003f86270 */
[-C--:B------:R-:W-:Y:S02]  /*266e0*/  ISETP.GE.AND P5, PT, R189, R225.reuse, PT ;  /* 0x000000e1bd00720c */ /* 0x080fe40003fa6270 */
[----:B------:R-:W-:Y:S02]  /*266f0*/  FSEL R184, R125, -INF , P3 ;  /* 0xff8000007db87808 */ /* 0x000fe40001800000 */
[----:B------:R-:W-:Y:S02]  /*26700*/  FSEL R182, R171, -INF , !P6 ;  /* 0xff800000abb67808 */ /* 0x000fe40007000000 */
[-C--:B------:R-:W-:Y:S02]  /*26710*/  ISETP.GE.AND P3, PT, R192, R225.reuse, PT ;  /* 0x000000e1c000720c */ /* 0x080fe40003f66270 */
[-C--:B------:R-:W-:Y:S02]  /*26720*/  ISETP.GE.AND P1, PT, R196, R225.reuse, PT ;  /* 0x000000e1c400720c */ /* 0x080fe40003f26270 */
[----:B------:R-:W-:Y:S02]  /*26730*/  FSEL R175, R20, -INF , !P0 ;  /* 0xff80000014af7808 */ /* 0x000fe40004000000 */
[----:B------:R-:W-:Y:S02]  /*26740*/  FSEL R120, R37, -INF , !P4 ;  /* 0xff80000025787808 */ /* 0x000fe40006000000 */
[----:B------:R-:W-:Y:S02]  /*26750*/  ISETP.GE.AND P0, PT, R200, R225, PT ;  /* 0x000000e1c800720c */ /* 0x000fe40003f06270 */
[----:B------:R-:W-:Y:S02]  /*26760*/  FSEL R181, R170, -INF , !P5 ;  /* 0xff800000aab57808 */ /* 0x000fe40006800000 */
[----:B------:R-:W-:Y:S02]  /*26770*/  FMNMX3.FTZ R37, R2, R187, R182, !PT ;  /* 0x000000bb02257276 */ /* 0x000fe400078100b6 */
[----:B------:R-:W-:Y:S02]  /*26780*/  FSEL R178, R13, -INF , !P3 ;  /* 0xff8000000db27808 */ /* 0x000fe40005800000 */
[-C--:B------:R-:W-:Y:S02]  /*26790*/  ISETP.GE.AND P3, PT, R197, R225.reuse, PT ;  /* 0x000000e1c500720c */ /* 0x080fe40003f66270 */
        /* <DEDUP_REMOVED lines=8> */
[----:B------:R-:W-:Y:S01]  /*26820*/  FSEL R125, R8, -INF , !P1 ;  /* 0xff800000087d7808 */ /* 0x000fe20004800000 */
[C---:B------:R-:W-:Y:S01]  /*26830*/  VIADD R8, R3.reuse, 0xd8 ;  /* 0x000000d803087836 */ /* 0x040fe20000000000 */
[-C--:B------:R-:W-:Y:S02]  /*26840*/  ISETP.GE.AND P3, PT, R202, R225.reuse, PT ;  /* 0x000000e1ca00720c */ /* 0x080fe40003f66270 */
[----:B------:R-:W-:Y:S02]  /*26850*/  ISETP.GE.AND P1, PT, R206, R225, PT ;  /* 0x000000e1ce00720c */ /* 0x000fe40003f26270 */
[----:B------:R-:W-:Y:S01]  /*26860*/  FSEL R117, R0, -INF , !P0 ;  /* 0xff80000000757808 */ /* 0x000fe20004000000 */
[----:B------:R-:W-:Y:S01]  /*26870*/  VIADD R0, R3, 0xd9 ;  /* 0x000000d903007836 */ /* 0x000fe20000000000 */
[----:B------:R-:W-:Y:S02]  /*26880*/  FSEL R177, R16, -INF , !P6 ;  /* 0xff80000010b17808 */ /* 0x000fe40007000000 */
[----:B------:R-:W-:Y:S02]  /*26890*/  FMNMX3.FTZ R37, R37, R179, R178, !PT ;  /* 0x000000b325257276 */ /* 0x000fe400078100b2 */
[-C--:B------:R-:W-:Y:S02]  /*268a0*/  ISETP.GE.AND P0, PT, R211, R225.reuse, PT ;  /* 0x000000e1d300720c */ /* 0x080fe40003f06270 */
[----:B------:R-:W-:Y:S02]  /*268b0*/  FSEL R169, R25, -INF , !P5 ;  /* 0xff80000019a97808 */ /* 0x000fe40006800000 */
[-C--:B------:R-:W-:Y:S02]  /*268c0*/  ISETP.GE.AND P5, PT, R203, R225.reuse, PT ;  /* 0x000000e1cb00720c */ /* 0x080fe40003fa6270 */
[----:B------:R-:W-:Y:S01]  /*268d0*/  FSEL R124, R5, -INF , !P3 ;  /* 0xff800000057c7808 */ /* 0x000fe20005800000 */
[----:B------:R-:W-:Y:S01]  /*268e0*/  IMAD.MOV.U32 R5, RZ, RZ, R100 ;  /* 0x000000ffff057224 */ /* 0x000fe200078e0064 */
[----:B------:R-:W-:Y:S01]  /*268f0*/  FSEL R116, R41, -INF , !P1 ;  /* 0xff80000029747808 */ /* 0x000fe20004800000 */
[----:B------:R-:W-:Y:S01]  /*26900*/  VIADD R41, R3, 0xe0 ;  /* 0x000000e003297836 */ /* 0x000fe20000000000 */
[----:B------:R-:W-:Y:S02]  /*26910*/  ISETP.GE.AND P3, PT, R207, R225, PT ;  /* 0x000000e1cf00720c */ /* 0x000fe40003f66270 */
[----:B------:R-:W-:Y:S02]  /*26920*/  FMNMX3.FTZ R37, R37, R177, R176, !PT ;  /* 0x000000b125257276 */ /* 0x000fe400078100b0 */
[----:B------:R-:W-:Y:S02]  /*26930*/  FSEL R104, R49, -INF , !P0 ;  /* 0xff80000031687808 */ /* 0x000fe40004000000 */
[-C--:B------:R-:W-:Y:S02]  /*26940*/  ISETP.GE.AND P1, PT, R212, R225.reuse, PT ;  /* 0x000000e1d400720c */ /* 0x080fe40003f26270 */
[-C--:B------:R-:W-:Y:S02]  /*26950*/  ISETP.GE.AND P0, PT, R216, R225.reuse, PT ;  /* 0x000000e1d800720c */ /* 0x080fe40003f06270 */
[----:B------:R-:W-:Y:S01]  /*26960*/  FSEL R121, R36, -INF , !P5 ;  /* 0xff80000024797808 */ /* 0x000fe20006800000 */
[----:B------:R-:W-:Y:S01]  /*26970*/  IMAD.MOV.U32 R36, RZ, RZ, R101 ;  /* 0x000000ffff247224 */ /* 0x000fe200078e0065 */
[----:B------:R-:W-:Y:S02]  /*26980*/  ISETP.GE.AND P5, PT, R208, R225, PT ;  /* 0x000000e1d000720c */ /* 0x000fe40003fa6270 */
[----:B------:R-:W-:Y:S01]  /*26990*/  FSEL R112, R44, -INF , !P3 ;  /* 0xff8000002c707808 */ /* 0x000fe20005800000 */
[----:B------:R-:W-:Y:S01]  /*269a0*/  VIADD R44, R3, 0xe1 ;  /* 0x000000e1032c7836 */ /* 0x000fe20000000000 */
[----:B------:R-:W-:Y:S02]  /*269b0*/  FMNMX3.FTZ R37, R37, R175, R171, !PT ;  /* 0x000000af25257276 */ /* 0x000fe400078100ab */
[----:B------:R-:W-:Y:S02]  /*269c0*/  FSEL R101, R52, -INF , !P1 ;  /* 0xff80000034657808 */ /* 0x000fe40004800000 */
[-C--:B------:R-:W-:Y:S02]  /*269d0*/  ISETP.GE.AND P3, PT, R213, R225.reuse, PT ;  /* 0x000000e1d500720c */ /* 0x080fe40003f66270 */
[-C--:B------:R-:W-:Y:S02]  /*269e0*/  ISETP.GE.AND P1, PT, R217, R225.reuse, PT ;  /* 0x000000e1d900720c */ /* 0x080fe40003f26270 */
[----:B------:R-:W-:Y:S02]  /*269f0*/  FSEL R60, R60, -INF , !P0 ;  /* 0xff8000003c3c7808 */ /* 0x000fe40004000000 */
        /* <DEDUP_REMOVED lines=13> */
[----:B------:R-:W-:Y:S01]  /*26ad0*/  FSEL R53, R64, -INF , !P3 ;  /* 0xff80000040357808 */ /* 0x000fe20005800000 */
[----:B------:R-:W-:Y:S01]  /*26ae0*/  VIADD R64, R3, 0xf9 ;  /* 0x000000f903407836 */ /* 0x000fe20000000000 */
[-C--:B------:R-:W-:Y:S02]  /*26af0*/  ISETP.GE.AND P5, PT, R219, R225.reuse, PT ;  /* 0x000000e1db00720c */ /* 0x080fe40003fa6270 */
[----:B------:R-:W-:Y:S02]  /*26b00*/  ISETP.GE.AND P3, PT, R234, R225, PT ;  /* 0x000000e1ea00720c */ /* 0x000fe40003f66270 */
[----:B------:R-:W-:Y:S02]  /*26b10*/  FSEL R72, R72, -INF , !P1 ;  /* 0xff80000048487808 */ /* 0x000fe40004800000 */
[----:B------:R-:W-:Y:S02]  /*26b20*/  FMNMX3.FTZ R37, R37, R125, R124, !PT ;  /* 0x0000007d25257276 */ /* 0x000fe4000781007c */
[-C--:B------:R-:W-:Y:S02]  /*26b30*/  ISETP.GE.AND P1, PT, R239, R225.reuse, PT ;  /* 0x000000e1ef00720c */ /* 0x080fe40003f26270 */
[----:B------:R-:W-:Y:S02]  /*26b40*/  FSEL R80, R80, -INF , !P0 ;  /* 0xff80000050507808 */ /* 0x000fe40004000000 */
[-C--:B------:R-:W-:Y:S02]  /*26b50*/  ISETP.GE.AND P0, PT, R241, R225.reuse, PT ;  /* 0x000000e1f100720c */ /* 0x080fe40003f06270 */
[----:B------:R-:W-:Y:S01]  /*26b60*/  FSEL R52, R65, -INF , !P5 ;  /* 0xff80000041347808 */ /* 0x000fe20006800000 */
[----:B------:R-:W-:Y:S01]  /*26b70*/  VIADD R65, R3, 0xe9 ;  /* 0x000000e903417836 */ /* 0x000fe20000000000 */
[-C--:B------:R-:W-:Y:S02]  /*26b80*/  ISETP.GE.AND P6, PT, R236, R225.reuse, PT ;  /* 0x000000e1ec00720c */ /* 0x080fe40003fc6270 */
[-C--:B------:R-:W-:Y:S02]  /*26b90*/  ISETP.GE.AND P4, PT, R210, R225.reuse, PT ;  /* 0x000000e1d200720c */ /* 0x080fe40003f86270 */
        /* <DEDUP_REMOVED lines=9> */
[----:B------:R-:W-:Y:S01]  /*26c30*/  FSEL R105, R48, -INF , !P4 ;  /* 0xff80000030697808 */ /* 0x000fe20006000000 */
[----:B------:R-:W-:Y:S01]  /*26c40*/  VIADD R48, R3, 0xf8 ;  /* 0x000000f803307836 */ /* 0x000fe20000000000 */
[-C--:B------:R-:W-:Y:S02]  /*26c50*/  ISETP.GE.AND P6, PT, R240, R225.reuse, PT ;  /* 0x000000e1f000720c */ /* 0x080fe40003fc6270 */
[----:B------:R-:W-:Y:S02]  /*26c60*/  FSEL R77, R77, -INF , !P5 ;  /* 0xff8000004d4d7808 */ /* 0x000fe40006800000 */
[-C--:B------:R-:W-:Y:S02]  /*26c70*/  ISETP.GE.AND P4, PT, R215, R225.reuse, PT ;  /* 0x000000e1d700720c */ /* 0x080fe40003f86270 */
[----:B------:R-:W-:Y:S02]  /*26c80*/  ISETP.GE.AND P5, PT, R242, R225, PT ;  /* 0x000000e1f200720c */ /* 0x000fe40003fa6270 */
[----:B------:R-:W-:Y:S02]  /*26c90*/  FMNMX3.FTZ R37, R37, R117, R116, !PT ;  /* 0x0000007525257276 */ /* 0x000fe40007810074 */
[----:B------:R-:W-:Y:S02]  /*26ca0*/  FSEL R92, R92, -INF , !P3 ;  /* 0xff8000005c5c7808 */ /* 0x000fe40005800000 */
        /* <DEDUP_REMOVED lines=12> */
[----:B------:R-:W-:Y:S01]  /*26d70*/  FSEL R25, R109, -INF , !P3 ;  /* 0xff8000006d197808 */ /* 0x000fe20005800000 */
[----:B------:R-:W-:Y:S01]  /*26d80*/  VIADD R109, R3, 0xe8 ;  /* 0x000000e8036d7836 */ /* 0x000fe20000000000 */
[----:B------:R-:W-:Y:S02]  /*26d90*/  FSEL R24, R4, -INF , !P1 ;  /* 0xff80000004187808 */ /* 0x000fe40004800000 */
[----:B------:R-:W-:Y:S01]  /*26da0*/  FSEL R21, R113, -INF , !P0 ;  /* 0xff80000071157808 */ /* 0x000fe20004000000 */
[----:B------:R-:W-:Y:S01]  /*26db0*/  IMAD.MOV.U32 R113, RZ, RZ, R44 ;  /* 0x000000ffff717224 */ /* 0x000fe200078e002c */
[----:B------:R-:W-:Y:S02]  /*26dc0*/  ISETP.GE.AND P1, PT, R65, R225, PT ;  /* 0x000000e14100720c */ /* 0x000fe40003f26270 */
[----:B------:R-:W-:Y:S02]  /*26dd0*/  FMNMX3.FTZ R37, R37, R105, R104, !PT ;  /* 0x0000006925257276 */ /* 0x000fe40007810068 */
[----:B------:R-:W-:Y:S02]  /*26de0*/  FSEL R96, R96, -INF , !P6 ;  /* 0xff80000060607808 */ /* 0x000fe40007000000 */
[----:B------:R-:W-:Y:S02]  /*26df0*/  ISETP.GE.AND P0, PT, R64, R226, PT ;  /* 0x000000e24000720c */ /* 0x000fe40003f06270 */
[----:B------:R-:W-:Y:S01]  /*26e00*/  FSEL R49, R68, -INF , !P4 ;  /* 0xff80000044317808 */ /* 0x000fe20006000000 */
[----:B------:R-:W-:Y:S01]  /*26e10*/  VIADD R68, R3, 0xf0 ;  /* 0x000000f003447836 */ /* 0x000fe20000000000 */
[----:B------:R-:W-:Y:S02]  /*26e20*/  FSEL R97, R97, -INF , !P5 ;  /* 0xff80000061617808 */ /* 0x000fe40006800000 */
[-C--:B------:R-:W-:Y:S02]  /*26e30*/  ISETP.GE.AND P6, PT, R251, R225.reuse, PT ;  /* 0x000000e1fb00720c */ /* 0x080fe40003fc6270 */
[-C--:B------:R-:W-:Y:S02]  /*26e40*/  ISETP.GE.AND P5, PT, R250, R225.reuse, PT ;  /* 0x000000e1fa00720c */ /* 0x080fe40003fa6270 */
[----:B------:R-:W-:Y:S02]  /*26e50*/  ISETP.GE.AND P3, PT, R109, R225, PT ;  /* 0x000000e16d00720c */ /* 0x000fe40003f66270 */
[----:B------:R-:W-:Y:S01]  /*26e60*/  FSEL R13, R183, -INF , !P1 ;  /* 0xff800000b70d7808 */ /* 0x000fe20004800000 */
[----:B------:R-:W-:Y:S01]  /*26e70*/  IMAD.MOV.U32 R183, RZ, RZ, R45 ;  /* 0x000000ffffb77224 */ /* 0x000fe200078e002d */
[----:B------:R-:W-:Y:S02]  /*26e80*/  FMNMX3.FTZ R37, R37, R101, R100, !PT ;  /* 0x0000006525257276 */ /* 0x000fe40007810064 */
[-C--:B------:R-:W-:Y:S02]  /*26e90*/  ISETP.GE.AND P4, PT, R238, R225.reuse, PT ;  /* 0x000000e1ee00720c */ /* 0x080fe40003f86270 */
[-C--:B------:R-:W-:Y:S02]  /*26ea0*/  ISETP.GE.AND P1, PT, R64, R225.reuse, PT ;  /* 0x000000e14000720c */ /* 0x080fe40003f26270 */
[----:B------:R-:W-:Y:S02]  /*26eb0*/  FSEL R129, R129, -INF , P0 ;  /* 0xff80000081817808 */ /* 0x000fe40000000000 */
[----:B------:R-:W-:Y:S02]  /*26ec0*/  FSEL R29, R29, -INF , !P6 ;  /* 0xff8000001d1d7808 */ /* 0x000fe40007000000 */
[----:B------:R-:W-:Y:S02]  /*26ed0*/  FSEL R28, R28, -INF , !P5 ;  /* 0xff8000001c1c7808 */ /* 0x000fe40006800000 */
[-C--:B------:R-:W-:Y:S02]  /*26ee0*/  ISETP.GE.AND P6, PT, R41, R225.reuse, PT ;  /* 0x000000e12900720c */ /* 0x080fe40003fc6270 */
[-C--:B------:R-:W-:Y:S02]  /*26ef0*/  ISETP.GE.AND P5, PT, R68, R225.reuse, PT ;  /* 0x000000e14400720c */ /* 0x080fe40003fa6270 */
[----:B------:R-:W-:Y:S01]  /*26f00*/  FSEL R16, R173, -INF , !P3 ;  /* 0xff800000ad107808 */ /* 0x000fe20005800000 */
[----:B------:R-:W-:Y:S01]  /*26f10*/  IMAD.MOV.U32 R173, RZ, RZ, R41 ;  /* 0x000000ffffad7224 */ /* 0x000fe200078e0029 */
[----:B------:R-:W-:Y:S02]  /*26f20*/  FMNMX3.FTZ R37, R37, R56, R57, !PT ;  /* 0x0000003825257276 */ /* 0x000fe40007810039 */
[----:B------:R-:W-:Y:S02]  /*26f30*/  FSEL R84, R84, -INF , !P4 ;  /* 0xff80000054547808 */ /* 0x000fe40006000000 */
[-C--:B------:R-:W-:Y:S02]  /*26f40*/  ISETP.GE.AND P3, PT, R48, R225.reuse, PT ;  /* 0x000000e13000720c */ /* 0x080fe40003f66270 */
[----:B------:R-:W-:Y:S02]  /*26f50*/  FSEL R129, R129, -INF , !P1 ;  /* 0xff80000081817808 */ /* 0x000fe40004800000 */
[----:B------:R-:W-:Y:S02]  /*26f60*/  ISETP.GE.AND P4, PT, R245, R225, PT ;  /* 0x000000e1f500720c */ /* 0x000fe40003f86270 */
[-C--:B------:R-:W-:Y:S02]  /*26f70*/  ISETP.GE.AND P1, PT, R3, R227.reuse, PT ;  /* 0x000000e30300720c */ /* 0x080fe40003f26270 */
[----:B------:R-:W-:Y:S01]  /*26f80*/  FSEL R20, R172, -INF , !P6 ;  /* 0xff800000ac147808 */ /* 0x000fe20007000000 */
[----:B------:R-:W-:Y:S01]  /*26f90*/  IMAD.MOV.U32 R172, RZ, RZ, R8 ;  /* 0x000000ffffac7224 */ /* 0x000fe200078e0008 */
[----:B------:R-:W-:Y:S01]  /*26fa0*/  FSEL R12, R185, -INF , !P5 ;  /* 0xff800000b90c7808 */ /* 0x000fe20006800000 */
[----:B------:R-:W-:Y:S01]  /*26fb0*/  IMAD.MOV.U32 R185, RZ, RZ, R48 ;  /* 0x000000ffffb97224 */ /* 0x000fe200078e0030 */
[----:B------:R-:W-:Y:S02]  /*26fc0*/  FMNMX3.FTZ R37, R37, R60, R61, !PT ;  /* 0x0000003c25257276 */ /* 0x000fe4000781003d */
[----:B------:R-:W-:Y:S01]  /*26fd0*/  FSEL R8, R186, -INF , !P3 ;  /* 0xff800000ba087808 */ /* 0x000fe20005800000 */
[----:B------:R-:W-:Y:S01]  /*26fe0*/  IMAD.MOV.U32 R186, RZ, RZ, R5 ;  /* 0x000000ffffba7224 */ /* 0x000fe200078e0005 */
[-C--:B------:R-:W-:Y:S02]  /*26ff0*/  ISETP.GE.AND P3, PT, R190, R227.reuse, PT ;  /* 0x000000e3be00720c */ /* 0x080fe40003f66270 */
[----:B------:R-:W-:Y:S02]  /*27000*/  FSEL R48, R6, -INF , P1 ;  /* 0xff80000006307808 */ /* 0x000fe40000800000 */
[----:B------:R-:W-:Y:S02]  /*27010*/  FSEL R93, R93, -INF , !P4 ;  /* 0xff8000005d5d7808 */ /* 0x000fe40006000000 */
[----:B------:R-:W-:Y:S02]  /*27020*/  ISETP.GE.AND P1, PT, R191, R227, PT ;  /* 0x000000e3bf00720c */ /* 0x000fe40003f26270 */
[----:B------:R-:W-:Y:S02]  /*27030*/  ISETP.GE.AND P4, PT, R249, R225, PT ;  /* 0x000000e1f900720c */ /* 0x000fe40003f86270 */
[----:B------:R-:W-:Y:S02]  /*27040*/  FMNMX3.FTZ R37, R37, R53, R52, !PT ;  /* 0x0000003525257276 */ /* 0x000fe40007810034 */
[----:B------:R-:W-:Y:S02]  /*27050*/  FSEL R41, R11, -INF , P3 ;  /* 0xff8000000b297808 */ /* 0x000fe40001800000 */
[----:B------:R-:W-:Y:S02]  /*27060*/  FSEL R11, R14, -INF , P1 ;  /* 0xff8000000e0b7808 */ /* 0x000fe40000800000 */
[----:B------:R-:W-:Y:S02]  /*27070*/  FSEL R32, R32, -INF , !P4 ;  /* 0xff80000020207808 */ /* 0x000fe40006000000 */
[----:B------:R-:W-:Y:S02]  /*27080*/  ISETP.GE.AND P1, PT, R195, R227, PT ;  /* 0x000000e3c300720c */ /* 0x000fe40003f26270 */
[----:B------:R-:W-:Y:S02]  /*27090*/  ISETP.GE.AND P4, PT, R44, R225, PT ;  /* 0x000000e12c00720c */ /* 0x000fe40003f86270 */
[----:B------:R-:W-:Y:S02]  /*270a0*/  FMNMX3.FTZ R37, R37, R49, R69, !PT ;  /* 0x0000003125257276 */ /* 0x000fe40007810045 */
[-C--:B------:R-:W-:Y:S02]  /*270b0*/  ISETP.GE.AND P0, PT, R188, R227.reuse, PT ;  /* 0x000000e3bc00720c */ /* 0x080fe40003f06270 */
[----:B------:R-:W-:Y:S02]  /*270c0*/  ISETP.GE.AND P3, PT, R194, R227, PT ;  /* 0x000000e3c200720c */ /* 0x000fe40003f66270 */
[----:B------:R-:W-:Y:S01]  /*270d0*/  FSEL R17, R174, -INF , !P4 ;  /* 0xff800000ae117808 */ /* 0x000fe20006000000 */
[----:B------:R-:W-:Y:S01]  /*270e0*/  IMAD.MOV.U32 R174, RZ, RZ, R0 ;  /* 0x000000ffffae7224 */ /* 0x000fe200078e0000 */
[----:B------:R-:W-:Y:S02]  /*270f0*/  FSEL R22, R22, -INF , P1 ;  /* 0xff80000016167808 */ /* 0x000fe40000800000 */
[----:B------:R-:W-:Y:S02]  /*27100*/  FMNMX3.FTZ R37, R37, R72, R73, !PT ;  /* 0x0000004825257276 */ /* 0x000fe40007810049 */
[----:B------:R-:W-:Y:S02]  /*27110*/  ISETP.GE.AND P4, PT, R45, R225, PT ;  /* 0x000000e12d00720c */ /* 0x000fe40003f86270 */
        /* <DEDUP_REMOVED lines=8> */
[----:B------:R-:W-:Y:S02]  /*271a0*/  FMNMX3.FTZ R37, R37, R80, R81, !PT ;  /* 0x0000005025257276 */ /* 0x000fe40007810051 */
        /* <DEDUP_REMOVED lines=28> */
[----:B------:R-:W-:Y:S01]  /*27370*/  FSEL R9, R184, -INF , !P4 ;  /* 0xff800000b8097808 */ /* 0x000fe20006000000 */
[----:B------:R-:W-:Y:S01]  /*27380*/  IMAD.MOV.U32 R184, RZ, RZ, R64 ;  /* 0x000000ffffb87224 */ /* 0x000fe200078e0040 */
[-C--:B------:R-:W-:Y:S02]  /*27390*/  ISETP.GE.AND P1, PT, R219, R227.reuse, PT ;  /* 0x000000e3db00720c */ /* 0x080fe40003f26270 */
[-C--:B------:R-:W-:Y:S02]  /*273a0*/  ISETP.GE.AND P4, PT, R189, R227.reuse, PT ;  /* 0x000000e3bd00720c */ /* 0x080fe40003f86270 */
[----:B------:R-:W-:Y:S02]  /*273b0*/  FMNMX3.FTZ R37, R37, R28, R25, !PT ;  /* 0x0000001c25257276 */ /* 0x000fe40007810019 */
[----:B------:R-:W-:Y:S02]  /*273c0*/  FSEL R66, R66, -INF , P3 ;  /* 0xff80000042427808 */ /* 0x000fe40001800000 */
[-C--:B------:R-:W-:Y:S02]  /*273d0*/  ISETP.GE.AND P3, PT, R222, R227.reuse, PT ;  /* 0x000000e3de00720c */ /* 0x080fe40003f66270 */
[----:B------:R-:W-:Y:S02]  /*273e0*/  FSEL R67, R67, -INF , P1 ;  /* 0xff80000043437808 */ /* 0x000fe40000800000 */
[----:B------:R-:W-:Y:S02]  /*273f0*/  FSEL R44, R10, -INF , P4 ;  /* 0xff8000000a2c7808 */ /* 0x000fe40002000000 */
[----:B------:R-:W-:Y:S02]  /*27400*/  FMNMX3.FTZ R37, R37, R24, R21, !PT ;  /* 0x0000001825257276 */ /* 0x000fe40007810015 */
[-C--:B------:R-:W-:Y:S02]  /*27410*/  ISETP.GE.AND P1, PT, R229, R227.reuse, PT ;  /* 0x000000e3e500720c */ /* 0x080fe40003f26270 */
[-C--:B------:R-:W-:Y:S02]  /*27420*/  ISETP.GE.AND P4, PT, R193, R227.reuse, PT ;  /* 0x000000e3c100720c */ /* 0x080fe40003f86270 */
[----:B------:R-:W-:Y:S02]  /*27430*/  FSEL R71, R71, -INF , P3 ;  /* 0xff80000047477808 */ /* 0x000fe40001800000 */
[-C--:B------:R-:W-:Y:S02]  /*27440*/  ISETP.GE.AND P3, PT, R234, R227.reuse, PT ;  /* 0x000000e3ea00720c */ /* 0x080fe40003f66270 */
[----:B------:R-:W-:Y:S02]  /*27450*/  FSEL R74, R74, -INF , P1 ;  /* 0xff8000004a4a7808 */ /* 0x000fe40000800000 */
[----:B------:R-:W-:Y:S02]  /*27460*/  FMNMX3.FTZ R37, R37, R20, R17, !PT ;  /* 0x0000001425257276 */ /* 0x000fe40007810011 */
[----:B------:R-:W-:Y:S02]  /*27470*/  FSEL R18, R18, -INF , P4 ;  /* 0xff80000012127808 */ /* 0x000fe40002000000 */
[-C--:B------:R-:W-:Y:S02]  /*27480*/  ISETP.GE.AND P1, PT, R235, R227.reuse, PT ;  /* 0x000000e3eb00720c */ /* 0x080fe40003f26270 */
[-C--:B------:R-:W-:Y:S02]  /*27490*/  ISETP.GE.AND P4, PT, R197, R227.reuse, PT ;  /* 0x000000e3c500720c */ /* 0x080fe40003f86270 */
[----:B------:R-:W-:Y:S02]  /*274a0*/  FSEL R75, R75, -INF , P3 ;  /* 0xff8000004b4b7808 */ /* 0x000fe40001800000 */
[----:B------:R-:W-:Y:S02]  /*274b0*/  FMNMX3.FTZ R37, R37, R16, R13, !PT ;  /* 0x0000001025257276 */ /* 0x000fe4000781000d */
[-C--:B------:R-:W-:Y:S02]  /*274c0*/  ISETP.GE.AND P3, PT, R237, R227.reuse, PT ;  /* 0x000000e3ed00720c */ /* 0x080fe40003f66270 */
[----:B------:R-:W-:Y:S02]  /*274d0*/  FSEL R79, R79, -INF , P1 ;  /* 0xff8000004f4f7808 */ /* 0x000fe40000800000 */
[----:B------:R-:W-:Y:S02]  /*274e0*/  FSEL R26, R26, -INF , P4 ;  /* 0xff8000001a1a7808 */ /* 0x000fe40002000000 */
[-C--:B------:R-:W-:Y:S02]  /*274f0*/  ISETP.GE.AND P1, PT, R239, R227.reuse, PT ;  /* 0x000000e3ef00720c */ /* 0x080fe40003f26270 */
[-C--:B------:R-:W-:Y:S02]  /*27500*/  ISETP.GE.AND P4, PT, R202, R227.reuse, PT ;  /* 0x000000e3ca00720c */ /* 0x080fe40003f86270 */
[----:B------:R-:W-:Y:S02]  /*27510*/  FMNMX3.FTZ R37, R37, R12, R9, !PT ;  /* 0x0000000c25257276 */ /* 0x000fe40007810009 */
[----:B------:R-:W-:Y:S02]  /*27520*/  FSEL R82, R82, -INF , P3 ;  /* 0xff80000052527808 */ /* 0x000fe40001800000 */
[-C--:B------:R-:W-:Y:S02]  /*27530*/  ISETP.GE.AND P3, PT, R240, R227.reuse, PT ;  /* 0x000000e3f000720c */ /* 0x080fe40003f66270 */
[----:B------:R-:W-:Y:S02]  /*27540*/  FSEL R83, R83, -INF , P1 ;  /* 0xff80000053537808 */ /* 0x000fe40000800000 */
[----:B------:R-:W-:Y:S02]  /*27550*/  FSEL R35, R35, -INF , P4 ;  /* 0xff80000023237808 */ /* 0x000fe40002000000 */
[-C--:B------:R-:W-:Y:S02]  /*27560*/  ISETP.GE.AND P1, PT, R242, R227.reuse, PT ;  /* 0x000000e3f200720c */ /* 0x080fe40003f26270 */
[-C--:B------:R-:W-:Y:S02]  /*27570*/  ISETP.GE.AND P4, PT, R207, R227.reuse, PT ;  /* 0x000000e3cf00720c */ /* 0x080fe40003f86270 */
[----:B------:R-:W-:Y:S02]  /*27580*/  FMNMX3.FTZ R37, R37, R8, R129, !PT ;  /* 0x0000000825257276 */ /* 0x000fe40007810081 */
        /* <DEDUP_REMOVED lines=36> */
[----:B-1----:R-:W-:Y:S02]  /*277d0*/  FMNMX.FTZ R37, R37, R0, !PT ;  /* 0x0000000025257209 */ /* 0x002fe40007810000 */
[-C--:B------:R-:W-:Y:S02]  /*277e0*/  ISETP.GE.AND P4, PT, R243, R227.reuse, PT ;  /* 0x000000e3f300720c */ /* 0x080fe40003f86270 */
[----:B------:R-:W-:Y:S01]  /*277f0*/  FSEL R119, R119, -INF , P3 ;  /* 0xff80000077777808 */ /* 0x000fe20001800000 */
[----:B------:R-:W1:Y:S01]  /*27800*/  SHFL.BFLY PT, R0, R37, 0x1, 0x1f ;  /* 0x0c201f0025007f89 */ /* 0x000e6200000e0000 */
        /* <DEDUP_REMOVED lines=43> */
[----:B------:R-:W-:Y:S02]  /*27ac0*/  ISETP.GE.AND P5, PT, R199, R228, PT ;  /* 0x000000e4c700720c */ /* 0x000fe40003fa6270 */
[----:B------:R-:W-:Y:S02]  /*27ad0*/  FSEL R23, R23, -INF , P0 ;  /* 0xff80000017177808 */ /* 0x000fe40000000000 */
[----:B------:R-:W-:Y:S02]  /*27ae0*/  ISETP.GE.AND P0, PT, R200, R227, PT ;  /* 0x000000e3c800720c */ /* 0x000fe40003f06270 */
[----:B------:R-:W-:Y:S02]  /*27af0*/  FSEL R126, R126, -INF , P4 ;  /* 0xff8000007e7e7808 */ /* 0x000fe40002000000 */
[----:B------:R-:W-:Y:S01]  /*27b00*/  FSEL R130, R27, -INF , !P1 ;  /* 0xff8000001b827808 */ /* 0x000fe20004800000 */
[----:B------:R-:W-:Y:S01]  /*27b10*/  IMAD.MOV.U32 R27, RZ, RZ, R172 ;  /* 0x000000ffff1b7224 */ /* 0x000fe200078e00ac */
[----:B-1----:R-:W-:Y:S02]  /*27b20*/  FMNMX.FTZ R37, R37, R0, !PT ;  /* 0x0000000025257209 */ /* 0x002fe40007810000 */
[-C--:B------:R-:W-:Y:S02]  /*27b30*/  ISETP.GE.AND P4, PT, R188, R228.reuse, PT ;  /* 0x000000e4bc00720c */ /* 0x080fe40003f86270 */
[----:B------:R-:W-:Y:S02]  /*27b40*/  FSEL R172, R6, -INF , !P5 ;  /* 0xff80000006ac7808 */ /* 0x000fe40006800000 */
[-C--:B------:R-:W-:Y:S02]  /*27b50*/  ISETP.GE.AND P5, PT, R203, R228.reuse, PT ;  /* 0x000000e4cb00720c */ /* 0x080fe40003fa6270 */
[----:B------:R-:W-:Y:S02]  /*27b60*/  FSEL R31, R31, -INF , P0 ;  /* 0xff8000001f1f7808 */ /* 0x000fe40000000000 */
[----:B------:R-:W-:Y:S02]  /*27b70*/  FSETP.NEU.FTZ.AND P0, PT, R37, -INF , PT ;  /* 0xff8000002500780b */ /* 0x000fe40003f1d000 */
[----:B------:R-:W-:Y:S01]  /*27b80*/  FSEL R14, R45, -INF , !P4 ;  /* 0xff8000002d0e7808 */ /* 0x000fe20006000000 */
[----:B------:R-:W-:Y:S01]  /*27b90*/  IMAD.MOV.U32 R45, RZ, RZ, R184 ;  /* 0x000000ffff2d7224 */ /* 0x000fe200078e00b8 */
[----:B------:R-:W-:Y:S02]  /*27ba0*/  FSEL R184, R5, -INF , !P5 ;  /* 0xff80000005b87808 */ /* 0x000fe40006800000 */
[-C--:B------:R-:W-:Y:S02]  /*27bb0*/  ISETP.GE.AND P5, PT, R207, R228.reuse, PT ;  /* 0x000000e4cf00720c */ /* 0x080fe40003fa6270 */
[----:B------:R-:W-:Y:S02]  /*27bc0*/  FSEL R0, R37, RZ, P0 ;  /* 0x000000ff25007208 */ /* 0x000fe40000000000 */
[----:B------:R-:W-:Y:S02]  /*27bd0*/  FSEL R189, R46, -INF , !P5 ;  /* 0xff8000002ebd7808 */ /* 0x000fe40006800000 */
[-C--:B------:R-:W-:Y:S01]  /*27be0*/  ISETP.GE.AND P5, PT, R212, R228.reuse, PT ;  /* 0x000000e4d400720c */ /* 0x080fe20003fa6270 */
[----:B------:R-:W-:Y:S01]  /*27bf0*/  FADD.FTZ R3, -R0, R2 ;  /* 0x0000000200037221 */ /* 0x000fe20000010100 */
[----:B------:R-:W-:Y:S01]  /*27c00*/  IMAD.MOV.U32 R2, RZ, RZ, R186 ;  /* 0x000000ffff027224 */ /* 0x000fe200078e00ba */
[-C--:B------:R-:W-:Y:S01]  /*27c10*/  ISETP.GE.AND P3, PT, R197, R228.reuse, PT ;  /* 0x000000e4c500720c */ /* 0x080fe20003f66270 */
[----:B------:R-:W-:Y:S01]  /*27c20*/  IMAD.MOV.U32 R186, RZ, RZ, R36 ;  /* 0x000000ffffba7224 */ /* 0x000fe200078e0024 */
[----:B------:R-:W-:Y:S01]  /*27c30*/  FSEL R193, R54, -INF , !P5 ;  /* 0xff80000036c17808 */ /* 0x000fe20006800000 */
[----:B------:R-:W2:Y:S01]  /*27c40*/  LD.E R36, desc[UR4][R134.64+0xdc] ;  /* 0x0000dc0486247980 */ /* 0x000ea2000c101900 */
[-C--:B------:R-:W-:Y:S01]  /*27c50*/  ISETP.GE.AND P5, PT, R216, R228.reuse, PT ;  /* 0x000000e4d800720c */ /* 0x080fe20003fa6270 */
[----:B------:R-:W-:Y:S01]  /*27c60*/  IMAD.MOV.U32 R48, RZ, RZ, R186 ;  /* 0x000000ffff307224 */ /* 0x000fe200078e00ba */
        /* <DEDUP_REMOVED lines=32> */
[----:B------:R-:W-:Y:S02]  /*27e70*/  ISETP.GE.AND P5, PT, R11, R228, PT ;  /* 0x000000e40b00720c */ /* 0x000fe40003fa6270 */
[----:B------:R-:W3:Y:S01]  /*27e80*/  LDL.LU R11, [R1+0x24] ;  /* 0x00002400010b7983 */ /* 0x000ee20000300800 */
        /* <DEDUP_REMOVED lines=34> */
[----:B------:R-:W-:Y:S02]  /*280b0*/  FSEL R200, R66, -INF , !P3 ;  /* 0xff80000042c87808 */ /* 0x000fe40005800000 */
[----:B------:R-:W-:Y:S02]  /*280c0*/  FMNMX3.FTZ R0, R0, R197, R198, !PT ;  /* 0x000000c500007276 */ /* 0x000fe400078100c6 */
[-C--:B------:R-:W-:Y:S02]  /*280d0*/  ISETP.GE.AND P3, PT, R229, R228.reuse, PT ;  /* 0x000000e4e500720c */ /* 0x080fe40003f66270 */
[----:B------:R-:W-:Y:S02]  /*280e0*/  ISETP.GE.AND P1, PT, R234, R228, PT ;  /* 0x000000e4ea00720c */ /* 0x000fe40003f26270 */
[----:B------:R-:W-:Y:S02]  /*280f0*/  FSEL R202, R71, -INF , !P4 ;  /* 0xff80000047ca7808 */ /* 0x000fe40006000000 */
[----:B------:R-:W-:Y:S02]  /*28100*/  FMNMX3.FTZ R0, R0, R200, R199, !PT ;  /* 0x000000c800007276 */ /* 0x000fe400078100c7 */
[----:B------:R-:W-:Y:S02]  /*28110*/  FSEL R204, R74, -INF , !P3 ;  /* 0xff8000004acc7808 */ /* 0x000fe40005800000 */
[----:B------:R-:W-:Y:S02]  /*28120*/  FSEL R203, R75, -INF , !P1 ;  /* 0xff8000004bcb7808 */ /* 0x000fe40004800000 */
[-C--:B------:R-:W-:Y:S02]  /*28130*/  ISETP.GE.AND P4, PT, R235, R228.reuse, PT ;  /* 0x000000e4eb00720c */ /* 0x080fe40003f86270 */
[----:B------:R-:W-:Y:S02]  /*28140*/  FMNMX3.FTZ R0, R0, R201, R202, !PT ;  /* 0x000000c900007276 */ /* 0x000fe400078100ca */
[----:B------:R-:W-:Y:S02]  /*28150*/  FSEL R79, R79, -INF , !P4 ;  /* 0xff8000004f4f7808 */ /* 0x000fe40006000000 */
[----:B------:R-:W-:Y:S02]  /*28160*/  ISETP.GE.AND P1, PT, R239, R228, PT ;  /* 0x000000e4ef00720c */ /* 0x000fe40003f26270 */
[----:B------:R-:W-:Y:S02]  /*28170*/  FMNMX3.FTZ R0, R0, R204, R203, !PT ;  /* 0x000000cc00007276 */ /* 0x000fe400078100cb */
[----:B------:R-:W-:Y:S02]  /*28180*/  ISETP.GE.AND P3, PT, R237, R228, PT ;  /* 0x000000e4ed00720c */ /* 0x000fe40003f66270 */
        /* <DEDUP_REMOVED lines=8> */
[----:B------:R-:W-:Y:S02]  /*28210*/  FSEL R205, R90, -INF , !P3 ;  /* 0xff8000005acd7808 */ /* 0x000fe40005800000 */
[----:B------:R-:W-:Y:S02]  /*28220*/  FSEL R90, R91, -INF , !P1 ;  /* 0xff8000005b5a7808 */ /* 0x000fe40004800000 */
[----:B------:R-:W-:Y:S01]  /*28230*/  ISETP.GE.AND P4, PT, R245, R228, PT ;  /* 0x000000e4f500720c */ /* 0x000fe20003f86270 */
[----:B------:R-:W-:Y:S01]  /*28240*/  IMAD.MOV.U32 R245, RZ, RZ, R48 ;  /* 0x000000fffff57224 */ /* 0x000fe200078e0030 */
[----:B------:R-:W-:Y:S01]  /*28250*/  FMNMX3.FTZ R0, R0, R86, R87, !PT ;  /* 0x0000005600007276 */ /* 0x000fe20007810057 */
[----:B------:R-:W-:Y:S01]  /*28260*/  IMAD.MOV.U32 R48, RZ, RZ, R2 ;  /* 0x000000ffff307224 */ /* 0x000fe200078e0002 */
[-C--:B------:R-:W-:Y:S02]  /*28270*/  ISETP.GE.AND P1, PT, R246, R228.reuse, PT ;  /* 0x000000e4f600720c */ /* 0x080fe40003f26270 */
[-C--:B------:R-:W-:Y:S01]  /*28280*/  ISETP.GE.AND P3, PT, R244, R228.reuse, PT ;  /* 0x000000e4f400720c */ /* 0x080fe20003f66270 */
[----:B------:R-:W-:Y:S01]  /*28290*/  IMAD.MOV.U32 R244, RZ, RZ, R48 ;  /* 0x000000fffff47224 */ /* 0x000fe200078e0030 */
[----:B------:R-:W-:Y:S01]  /*282a0*/  FMNMX3.FTZ R0, R0, R205, R90, !PT ;  /* 0x000000cd00007276 */ /* 0x000fe2000781005a */
[----:B------:R-:W4:Y:S01]  /*282b0*/  LDL.LU R246, [R1+0x44] ;  /* 0x0000440001f67983 */ /* 0x000f220000300800 */
[----:B------:R-:W-:Y:S02]  /*282c0*/  FSEL R207, R95, -INF , !P4 ;  /* 0xff8000005fcf7808 */ /* 0x000fe40006000000 */
[----:B------:R-:W-:Y:S02]  /*282d0*/  FSEL R210, R98, -INF , !P3 ;  /* 0xff80000062d27808 */ /* 0x000fe40005800000 */
[----:B------:R-:W-:Y:S02]  /*282e0*/  FSEL R208, R99, -INF , !P1 ;  /* 0xff80000063d07808 */ /* 0x000fe40004800000 */
[----:B------:R-:W-:Y:S02]  /*282f0*/  ISETP.GE.AND P4, PT, R247, R228, PT ;  /* 0x000000e4f700720c */ /* 0x000fe40003f86270 */
[----:B------:R-:W-:Y:S02]  /*28300*/  FMNMX3.FTZ R0, R0, R206, R207, !PT ;  /* 0x000000ce00007276 */ /* 0x000fe400078100cf */
[----:B------:R-:W-:Y:S02]  /*28310*/  FSEL R212, R103, -INF , !P4 ;  /* 0xff80000067d47808 */ /* 0x000fe40006000000 */
[-C--:B------:R-:W-:Y:S02]  /*28320*/  ISETP.GE.AND P3, PT, R249, R228.reuse, PT ;  /* 0x000000e4f900720c */ /* 0x080fe40003f66270 */
[----:B------:R-:W-:Y:S02]  /*28330*/  ISETP.GE.AND P1, PT, R251, R228, PT ;  /* 0x000000e4fb00720c */ /* 0x000fe40003f26270 */
        /* <DEDUP_REMOVED lines=22> */
[----:B------:R-:W-:Y:S02]  /*284a0*/  ISETP.GE.AND P1, PT, R45, R228, PT ;  /* 0x000000e42d00720c */ /* 0x000fe40003f26270 */
[----:B------:R-:W-:Y:S01]  /*284b0*/  FSEL R234, R126, -INF , !P5 ;  /* 0xff8000007eea7808 */ /* 0x000fe20006800000 */
[----:B------:R-:W-:Y:S01]  /*284c0*/  LDSM.16.MT88.4 R44, [R133+0xa000] ;  /* 0x00a00000852c783b */ /* 0x000fe20000004200 */
[----:B------:R-:W-:Y:S02]  /*284d0*/  FSEL R235, R127, -INF , !P4 ;  /* 0xff8000007feb7808 */ /* 0x000fe40006000000 */
[----:B------:R-:W-:Y:S02]  /*284e0*/  FMNMX3.FTZ R0, R0, R222, R229, !PT ;  /* 0x000000de00007276 */ /* 0x000fe400078100e5 */
[----:B------:R-:W-:Y:S02]  /*284f0*/  FSEL R39, R39, -INF , !P3 ;  /* 0xff80000027277808 */ /* 0x000fe40005800000 */
[----:B------:R-:W-:Y:S02]  /*28500*/  FSEL R38, R38, -INF , !P1 ;  /* 0xff80000026267808 */ /* 0x000fe40004800000 */
[----:B------:R-:W-:Y:S04]  /*28510*/  FMNMX3.FTZ R0, R0, R234, R235, !PT ;  /* 0x000000ea00007276 */ /* 0x000fe800078100eb */
[----:B------:R-:W-:Y:S05]  /*28520*/  FMNMX3.FTZ R0, R0, R39, R38, !PT ;  /* 0x0000002700007276 */ /* 0x000fea0007810026 */
[----:B------:R-:W1:Y:S02]  /*28530*/  SHFL.BFLY PT, R2, R0, 0x2, 0x1f ;  /* 0x0c401f0000027f89 */ /* 0x000e6400000e0000 */
[----:B-1----:R-:W-:Y:S01]  /*28540*/  FMNMX.FTZ R0, R0, R2, !PT ;  /* 0x0000000200007209 */ /* 0x002fe20007810000 */
[----:B--2---:R-:W-:Y:S05]  /*28550*/  FMUL.FTZ R5, R36, R37 ;  /* 0x0000002524057220 */ /* 0x004fea0000410000 */
[----:B------:R-:W1:Y:S01]  /*28560*/  SHFL.BFLY PT, R2, R0, 0x1, 0x1f ;  /* 0x0c201f0000027f89 */ /* 0x000e6200000e0000 */
[----:B------:R-:W-:Y:S05]  /*28570*/  FSEL R5, R5, RZ, P0 ;  /* 0x000000ff05057208 */ /* 0x000fea0000000000 */
[-CC-:B------:R-:W-:Y:S01]  /*28580*/  FFMA.FTZ R7, R181, R36.reuse, -R5.reuse ;  /* 0x00000024b5077223 */ /* 0x180fe20000010805 */
[-CC-:B------:R-:W-:Y:S01]  /*28590*/  FFMA.FTZ R91, R60, R36.reuse, -R5.reuse ;  /* 0x000000243c5b7223 */ /* 0x180fe20000010805 */
[-CC-:B------:R-:W-:Y:S01]  /*285a0*/  FFMA.FTZ R4, R187, R36.reuse, -R5.reuse ;  /* 0x00000024bb047223 */ /* 0x180fe20000010805 */
[-CC-:B------:R-:W-:Y:S01]  /*285b0*/  FFMA.FTZ R31, R177, R36.reuse, -R5.reuse ;  /* 0x00000024b11f7223 */ /* 0x180fe20000010805 */
[----:B------:R2:W-:Y:S01]  /*285c0*/  MUFU.EX2 R60, R7 ;  /* 0x00000007003c7308 */ /* 0x0005e20000000800 */
[-CC-:B------:R-:W-:Y:S01]  /*285d0*/  FFMA.FTZ R177, R40, R36.reuse, -R5.reuse ;  /* 0x0000002428b17223 */ /* 0x180fe20000010805 */
[-CC-:B------:R-:W-:Y:S01]  /*285e0*/  FFMA.FTZ R241, R9, R36.reuse, -R5.reuse ;  /* 0x0000002409f17223 */ /* 0x180fe20000010805 */
[-CC-:B------:R-:W-:Y:S07]  /*285f0*/  FFMA.FTZ R67, R100, R36.reuse, -R5.reuse ;  /* 0x0000002464437223 */ /* 0x180fee0000010805 */
        /* <DEDUP_REMOVED lines=23> */
[-CC-:B--2---:R-:W-:Y:S01]  /*28770*/  FFMA.FTZ R7, R14, R36.reuse, -R3.reuse ;  /* 0x000000240e077223 */ /* 0x184fe20000010803 */
[-C--:B------:R-:W-:Y:S01]  /*28780*/  FFMA.FTZ R10, R10, R36.reuse, -R3 ;  /* 0x000000240a0a7223 */ /* 0x080fe20000010803 */
[-CC-:B------:R-:W-:Y:S01]  /*28790*/  FFMA.FTZ R120, R120, R36.reuse, -R5.reuse ;  /* 0x0000002478787223 */ /* 0x180fe20000010805 */
[-CC-:B------:R-:W-:Y:S01]  /*287a0*/  FFMA.FTZ R117, R117, R36.reuse, -R5.reuse ;  /* 0x0000002475757223 */ /* 0x180fe20000010805 */
[-CC-:B------:R-:W-:Y:S01]  /*287b0*/  FFMA.FTZ R116, R116, R36.reuse, -R5.reuse ;  /* 0x0000002474747223 */ /* 0x180fe20000010805 */
[----:B------:R-:W-:Y:S01]  /*287c0*/  MUFU.EX2 R76, R10 ;  /* 0x0000000a004c7308 */ /* 0x000fe20000000800 */
[----:B-1----:R-:W-:Y:S01]  /*287d0*/  FMUL.FTZ R9, R0, R161 ;  /* 0x000000a100097220 */ /* 0x002fe20000410000 */
        /* <DEDUP_REMOVED lines=56> */
[-C--:B-1----:R-:W-:Y:S01]  /*28b60*/  FFMA.FTZ R7, R19, R36.reuse, -R3 ;  /* 0x0000002413077223 */ /* 0x082fe20000010803 */
[----:B------:R-:W-:Y:S02]  /*28b70*/  IMAD.IADD R152, R220, 0x1, R133 ;  /* 0x00000001dc987824 */ /* 0x000fe400078e0285 */
[--C-:B------:R-:W-:Y:S01]  /*28b80*/  FFMA.FTZ R10, R15, R36, -R3.reuse ;  /* 0x000000240f0a7223 */ /* 0x100fe20000010803 */
[----:B------:R-:W1:Y:S01]  /*28b90*/  MUFU.EX2 R6, R6 ;  /* 0x0000000600067308 */ /* 0x000e620000000800 */
[----:B------:R-:W-:Y:S01]  /*28ba0*/  FADD.FTZ R0, -R0, R132 ;  /* 0x0000008400007221 */ /* 0x000fe20000010100 */
[----:B------:R-:W-:Y:S01]  /*28bb0*/  VIADD R144, R133, 0xa040 ;  /* 0x0000a04085907836 */ /* 0x000fe20000000000 */
[----:B------:R-:W3:Y:S07]  /*28bc0*/  LDSM.16.MT88.4 R48, [R152+0xa000] ;  /* 0x00a000009830783b */ /* 0x000eee0000004200 */
[----:B------:R5:W-:Y:S01]  /*28bd0*/  MUFU.EX2 R164, R7 ;  /* 0x0000000700a47308 */ /* 0x000be20000000800 */
[----:B------:R-:W-:Y:S01]  /*28be0*/  FMUL.FTZ R0, R36, R0 ;  /* 0x0000000024007220 */ /* 0x000fe20000410000 */
[----:B--2---:R-:W-:Y:S01]  /*28bf0*/  F2FP.F16.F32.PACK_AB R41, R161, R76 ;  /* 0x0000004ca129723e */ /* 0x004fe200000000ff */
[-CC-:B------:R-:W-:Y:S07]  /*28c00*/  FFMA.FTZ R35, R64, R36.reuse, -R3.reuse ;  /* 0x0000002440237223 */ /* 0x180fee0000010803 */
[----:B------:R-:W2:Y:S01]  /*28c10*/  MUFU.EX2 R160, R10 ;  /* 0x0000000a00a07308 */ /* 0x000ea20000000800 */
[----:B------:R-:W-:Y:S01]  /*28c20*/  FFMA.FTZ R30, R30, R36, -R3 ;  /* 0x000000241e1e7223 */ /* 0x000fe20000010803 */
[C---:B------:R-:W-:Y:S01]  /*28c30*/  ISETP.GT.AND P0, PT, R245.reuse, R244, PT ;  /* 0x000000f4f500720c */ /* 0x040fe20003f04270 */
[----:B------:R-:W-:Y:S07]  /*28c40*/  LDSM.16.MT88.4 R56, [R152+0xa800] ;  /* 0x00a800009838783b */ /* 0x000fee0000004200 */
[----:B------:R-:W3:Y:S01]  /*28c50*/  MUFU.EX2 R165, R18 ;  /* 0x0000001200a57308 */ /* 0x000ee20000000800 */
[----:B------:R-:W-:Y:S02]  /*28c60*/  VIADD R245, R245, 0xffffffff ;  /* 0xfffffffff5f57836 */ /* 0x000fe40000000000 */
[C---:B-1----:R-:W-:Y:S01]  /*28c70*/  FADD.FTZ R61, R6.reuse, R11 ;  /* 0x0000000b063d7221 */ /* 0x042fe20000010000 */
[----:B------:R-:W-:Y:S06]  /*28c80*/  F2FP.F16.F32.PACK_AB R40, R6, R40 ;  /* 0x000000280628723e */ /* 0x000fec00000000ff */
[----:B------:R-:W1:Y:S01]  /*28c90*/  MUFU.EX2 R0, R0 ;  /* 0x0000000000007308 */ /* 0x000e620000000800 */
[----:B------:R-:W-:Y:S01]  /*28ca0*/  FFMA.FTZ R39, R39, R36, -R3 ;  /* 0x0000002427277223 */ /* 0x000fe20000010803 */
[----:B-----5:R-:W-:Y:S08]  /*28cb0*/  VIADD R7, R133, 0xa000 ;  /* 0x0000a00085077836 */ /* 0x020ff00000000000 */
[----:B------:R5:W-:Y:S01]  /*28cc0*/  MUFU.EX2 R157, R26 ;  /* 0x0000001a009d7308 */ /* 0x000be20000000800 */
[----:B------:R-:W-:Y:S01]  /*28cd0*/  @P2 VIADD R144, R7, 0xffffffc0 ;  /* 0xffffffc007902836 */ /* 0x000fe20000000000 */
[----:B--2---:R-:W-:Y:S08]  /*28ce0*/  F2FP.F16.F32.PACK_AB R43, R164, R160 ;  /* 0x000000a0a42b723e */ /* 0x004ff000000000ff */
[----:B------:R2:W-:Y:S01]  /*28cf0*/  MUFU.EX2 R156, R27 ;  /* 0x0000001b009c7308 */ /* 0x0005e20000000800 */
[----:B---3--:R-:W-:Y:S01]  /*28d00*/  F2FP.F16.F32.PACK_AB R42, R165, R60 ;  /* 0x0000003ca52a723e */ /* 0x008fe200000000ff */
[----:B------:R-:W3:Y:S01]  /*28d10*/  LDSM.16.MT88.4 R52, [R144] ;  /* 0x000000009034783b */ /* 0x000ee20000004200 */
[----:B------:R-:W-:Y:S07]  /*28d20*/  IMAD.IADD R220, R220, 0x1, R144 ;  /* 0x00000001dcdc7824 */ /* 0x000fee00078e0290 */
[----:B------:R-:W-:Y:S01]  /*28d30*/  MUFU.EX2 R153, R30 ;  /* 0x0000001e00997308 */ /* 0x000fe20000000800 */
[C---:B-1----:R-:W-:Y:S01]  /*28d40*/  FMUL.FTZ R6, R0.reuse, R166 ;  /* 0x000000a600067220 */ /* 0x042fe20000410000 */
[C---:B------:R-:W-:Y:S01]  /*28d50*/  FMUL.FTZ R7, R0.reuse, R167 ;  /* 0x000000a700077220 */ /* 0x040fe20000410000 */
[C---:B------:R-:W-:Y:S07]  /*28d60*/  FMUL.FTZ R11, R0.reuse, R163 ;  /* 0x000000a3000b7220 */ /* 0x040fee0000410000 */
[----:B------:R-:W-:Y:S01]  /*28d70*/  MUFU.EX2 R145, R117 ;  /* 0x0000007500917308 */ /* 0x000fe20000000800 */
[----:B------:R-:W-:Y:S01]  /*28d80*/  FMUL.FTZ R10, R0, R162 ;  /* 0x000000a2000a7220 */ /* 0x000fe20000410000 */
[----:B------:R-:W-:Y:S01]  /*28d90*/  FADD.FTZ R162, R60, R61 ;  /* 0x0000003d3ca27221 */ /* 0x000fe20000010000 */
[--C-:B------:R-:W-:Y:S01]  /*28da0*/  FFMA.FTZ R60, R109, R36, -R3.reuse ;  /* 0x000000246d3c7223 */ /* 0x100fe20000010803 */
[C---:B------:R-:W-:Y:S01]  /*28db0*/  FMUL.FTZ R14, R0.reuse, R158 ;  /* 0x0000009e000e7220 */ /* 0x040fe20000410000 */
[C---:B------:R-:W-:Y:S05]  /*28dc0*/  HMMA.16816.F32 R4, R40.reuse, R44, R4 ;  /* 0x0000002c2804723c */ /* 0x040fea0000001804 */
        /* <DEDUP_REMOVED lines=8> */
[C---:B------:R-:W-:Y:S01]  /*28e50*/  FMUL.FTZ R19, R0.reuse, R155 ;  /* 0x0000009b00137220 */ /* 0x040fe20000410000 */
[C---:B------:R-:W-:Y:S01]  /*28e60*/  FMUL.FTZ R22, R0.reuse, R150 ;  /* 0x0000009600167220 */ /* 0x040fe20000410000 */
[C---:B-----5:R-:W-:Y:S01]  /*28e70*/  FMUL.FTZ R26, R0.reuse, R146 ;  /* 0x00000092001a7220 */ /* 0x060fe20000410000 */
[C---:B--2---:R-:W-:Y:S01]  /*28e80*/  FMUL.FTZ R27, R0.reuse, R147 ;  /* 0x00000093001b7220 */ /* 0x044fe20000410000 */
[C---:B------:R-:W-:Y:S04]  /*28e90*/  HMMA.16816.F32 R12, R40.reuse, R48, R12 ;  /* 0x00000030280c723c */ /* 0x040fe8000000180c */
[----:B------:R2:W-:Y:S01]  /*28ea0*/  MUFU.EX2 R158, R34 ;  /* 0x00000022009e7308 */ /* 0x0005e20000000800 */
[----:B-1----:R-:W-:Y:S01]  /*28eb0*/  LDSM.16.MT88.4 R60, [R144+0x1000] ;  /* 0x00100000903c783b */ /* 0x002fe20000004200 */
[----:B------:R-:W-:Y:S08]  /*28ec0*/  FMUL.FTZ R30, R0, R142 ;  /* 0x0000008e001e7220 */ /* 0x000ff00000410000 */
[----:B------:R-:W-:Y:S01]  /*28ed0*/  MUFU.EX2 R171, R171 ;  /* 0x000000ab00ab7308 */ /* 0x000fe20000000800 */
[C---:B------:R-:W-:Y:S09]  /*28ee0*/  HMMA.16816.F32 R16, R40.reuse, R50, R16 ;  /* 0x000000322810723c */ /* 0x040ff20000001810 */
[----:B------:R1:W-:Y:S01]  /*28ef0*/  MUFU.EX2 R159, R31 ;  /* 0x0000001f009f7308 */ /* 0x0003e20000000800 */
[----:B------:R-:W5:Y:S01]  /*28f00*/  LDSM.16.MT88.4 R48, [R133+0xa800] ;  /* 0x00a800008530783b */ /* 0x000f620000004200 */
[-CC-:B---3--:R-:W-:Y:S08]  /*28f10*/  FFMA.FTZ R35, R65, R36.reuse, -R3.reuse ;  /* 0x0000002441237223 */ /* 0x188ff00000010803 */
[----:B------:R-:W-:Y:S01]  /*28f20*/  MUFU.EX2 R168, R168 ;  /* 0x000000a800a87308 */ /* 0x000fe20000000800 */
[--C-:B--2---:R-:W-:Y:S01]  /*28f30*/  FFMA.FTZ R34, R68, R36, -R3.reuse ;  /* 0x0000002444227223 */ /* 0x104fe20000010803 */
[C---:B------:R-:W-:Y:S08]  /*28f40*/  HMMA.16816.F32 R20, R40.reuse, R52, R20 ;  /* 0x000000342814723c */ /* 0x040ff00000001814 */
[----:B------:R2:W-:Y:S10]  /*28f50*/  MUFU.EX2 R154, R35 ;  /* 0x00000023009a7308 */ /* 0x0005f40000000800 */
[----:B------:R3:W5:Y:S01]  /*28f60*/  MUFU.EX2 R155, R34 ;  /* 0x00000022009b7308 */ /* 0x0007620000000800 */
[C---:B-1----:R-:W-:Y:S01]  /*28f70*/  FMUL.FTZ R31, R0.reuse, R143 ;  /* 0x0000008f001f7220 */ /* 0x042fe20000410000 */
[C---:B------:R-:W-:Y:S01]  /*28f80*/  HMMA.16816.F32 R24, R40.reuse, R54, R24 ;  /* 0x000000362818723c */ /* 0x040fe20000001818 */
[----:B------:R-:W1:Y:S07]  /*28f90*/  LDSM.16.MT88.4 R52, [R144+0x800] ;  /* 0x000800009034783b */ /* 0x000e6e0000004200 */
[----:B------:R-:W-:Y:S10]  /*28fa0*/  MUFU.EX2 R72, R128 ;  /* 0x0000008000487308 */ /* 0x000ff40000000800 */
[----:B------:R-:W-:Y:S01]  /*28fb0*/  MUFU.EX2 R73, R125 ;  /* 0x0000007d00497308 */ /* 0x000fe20000000800 */
[C---:B--2---:R-:W-:Y:S01]  /*28fc0*/  FMUL.FTZ R35, R0.reuse, R139 ;  /* 0x0000008b00237220 */ /* 0x044fe20000410000 */
[C---:B----4-:R-:W-:Y:S08]  /*28fd0*/  HMMA.16816.F32 R28, R40.reuse, R44, R28 ;  /* 0x0000002c281c723c */ /* 0x050ff0000000181c */
[----:B------:R-:W-:Y:S01]  /*28fe0*/  MUFU.EX2 R170, R170 ;  /* 0x000000aa00aa7308 */ /* 0x000fe20000000800 */
[C---:B---3--:R-:W-:Y:S01]  /*28ff0*/  FMUL.FTZ R34, R0.reuse, R138 ;  /* 0x0000008a00227220 */ /* 0x048fe20000410000 */
[----:B------:R-:W-:Y:S08]  /*29000*/  FFMA.FTZ R0, R0, R246, R76 ;  /* 0x000000f600007223 */ /* 0x000ff0000001004c */
[----:B------:R-:W-:Y:S01]  /*29010*/  MUFU.EX2 R69, R121 ;  /* 0x0000007900457308 */ /* 0x000fe20000000800 */
[----:B------:R-:W-:Y:S09]  /*29020*/  FADD.FTZ R0, R161, R0 ;  /* 0x00000000a1007221 */ /* 0x000ff20000010000 */
[----:B------:R-:W-:Y:S01]  /*29030*/  MUFU.EX2 R142, R120 ;  /* 0x00000078008e7308 */ /* 0x000fe20000000800 */
[----:B------:R-:W-:Y:S01]  /*29040*/  HMMA.16816.F32 R32, R40, R46, R32 ;  /* 0x0000002e2820723c */ /* 0x000fe20000001820 */
[----:B------:R-:W2:Y:S02]  /*29050*/  LDSM.16.MT88.4 R44, [R220+0x800] ;  /* 0x00080000dc2c783b */ /* 0x000ea40000004200 */
[----:B------:R-:W-:Y:S06]  /*29060*/  F2FP.F16.F32.PACK_AB R41, R151, R153 ;  /* 0x000000999729723e */ /* 0x000fec00000000ff */
[----:B------:R-:W3:Y:S01]  /*29070*/  MUFU.EX2 R169, R169 ;  /* 0x000000a900a97308 */ /* 0x000ee20000000800 */
[----:B-----5:R-:W-:Y:S02]  /*29080*/  F2FP.F16.F32.PACK_AB R43, R154, R155 ;  /* 0x0000009b9a2b723e */ /* 0x020fe400000000ff */
[----:B------:R-:W-:Y:S07]  /*29090*/  F2FP.F16.F32.PACK_AB R40, R156, R157 ;  /* 0x0000009d9c28723e */ /* 0x000fee00000000ff */
[----:B------:R-:W-:Y:S01]  /*290a0*/  MUFU.EX2 R148, R124 ;  /* 0x0000007c00947308 */ /* 0x000fe20000000800 */
[----:B------:R-:W-:Y:S09]  /*290b0*/  F2FP.F16.F32.PACK_AB R42, R158, R159 ;  /* 0x0000009f9e2a723e */ /* 0x000ff200000000ff */
        /* <DEDUP_REMOVED lines=21> */
[----:B------:R1:W4:Y:S10]  /*29210*/  MUFU.EX2 R150, R53 ;  /* 0x0000003500967308 */ /* 0x0003340000000800 */
        /* <DEDUP_REMOVED lines=8> */
[----:B------:R-:W-:Y:S02]  /*292a0*/  F2FP.F16.F32.PACK_AB R40, R171, R175 ;  /* 0x000000afab28723e */ /* 0x000fe400000000ff */
[----:B---3--:R-:W-:Y:S06]  /*292b0*/  F2FP.F16.F32.PACK_AB R42, R169, R170 ;  /* 0x000000aaa92a723e */ /* 0x008fec00000000ff */
[----:B------:R-:W1:Y:S01]  /*292c0*/  MUFU.EX2 R75, R53 ;  /* 0x00000035004b7308 */ /* 0x000e620000000800 */
[----:B----4-:R-:W-:Y:S09]  /*292d0*/  F2FP.F16.F32.PACK_AB R41, R150, R74 ;  /* 0x0000004a9629723e */ /* 0x010ff200000000ff */
[----:B------:R-:W-:Y:S10]  /*292e0*/  MUFU.EX2 R67, R67 ;  /* 0x0000004300437308 */ /* 0x000ff40000000800 */
[----:B------:R-:W-:Y:S10]  /*292f0*/  MUFU.EX2 R119, R119 ;  /* 0x0000007700777308 */ /* 0x000ff40000000800 */
[----:B------:R-:W-:Y:S01]  /*29300*/  MUFU.EX2 R122, R122 ;  /* 0x0000007a007a7308 */ /* 0x000fe20000000800 */
[----:B-1----:R-:W-:Y:S01]  /*29310*/  F2FP.F16.F32.PACK_AB R43, R75, R149 ;  /* 0x000000954b2b723e */ /* 0x002fe200000000ff */
        /* <DEDUP_REMOVED lines=20> */
[----:B------:R4:W5:Y:S01]  /*29460*/  MUFU.EX2 R71, R61 ;  /* 0x0000003d00477308 */ /* 0x0009620000000800 */
[C---:B------:R-:W-:Y:S01]  /*29470*/  HMMA.16816.F32 R24, R40.reuse, R62, R24 ;  /* 0x0000003e2818723c */ /* 0x040fe20000001818 */
[----:B---3--:R-:W3:Y:S08]  /*29480*/  LDSM.16.MT88.4 R56, [R144+0x1800] ;  /* 0x001800009038783b */ /* 0x008ef00000004200 */
[----:B------:R1:W-:Y:S01]  /*29490*/  MUFU.EX2 R146, R60 ;  /* 0x0000003c00927308 */ /* 0x0003e20000000800 */
[C---:B--2---:R-:W-:Y:S03]  /*294a0*/  HMMA.16816.F32 R28, R40.reuse, R44, R28 ;  /* 0x0000002c281c723c */ /* 0x044fe6000000181c */
[--C-:B----4-:R-:W-:Y:S05]  /*294b0*/  FFMA.FTZ R61, R174, R36, -R3.reuse ;  /* 0x00000024ae3d7223 */ /* 0x110fea0000010803 */
        /* <DEDUP_REMOVED lines=148> */
[--C-:B-1----:R-:W-:Y:S01]  /*29e00*/  FFMA.FTZ R60, R86, R36, -R3.reuse ;  /* 0x00000024563c7223 */ /* 0x102fe20000010803 */
[----:B------:R-:W-:Y:S01]  /*29e10*/  F2FP.F16.F32.PACK_AB R42, R107, R106 ;  /* 0x0000006a6b2a723e */ /* 0x000fe200000000ff */
[----:B------:R-:W1:Y:S01]  /*29e20*/  MUFU.EX2 R103, R61 ;  /* 0x0000003d00677308 */ /* 0x000e620000000800 */
[----:B-----5:R-:W-:Y:S09]  /*29e30*/  F2FP.F16.F32.PACK_AB R41, R102, R101 ;  /* 0x000000656629723e */ /* 0x020ff200000000ff */
[----:B------:R3:W-:Y:S10]  /*29e40*/  MUFU.EX2 R91, R60 ;  /* 0x0000003c005b7308 */ /* 0x0007f40000000800 */
[----:B------:R-:W-:Y:S10]  /*29e50*/  MUFU.EX2 R86, R80 ;  /* 0x0000005000567308 */ /* 0x000ff40000000800 */
[----:B------:R-:W-:Y:S01]  /*29e60*/  MUFU.EX2 R80, R177 ;  /* 0x000000b100507308 */ /* 0x000fe20000000800 */
[----:B-1----:R-:W-:Y:S09]  /*29e70*/  F2FP.F16.F32.PACK_AB R43, R103, R104 ;  /* 0x00000068672b723e */ /* 0x002ff200000000ff */
[----:B------:R-:W-:Y:S01]  /*29e80*/  MUFU.EX2 R83, R179 ;  /* 0x000000b300537308 */ /* 0x000fe20000000800 */
[----:B---3--:R-:W-:Y:S01]  /*29e90*/  LDSM.16.MT88.4 R60, [R144+0x5000] ;  /* 0x00500000903c783b */ /* 0x008fe20000004200 */
        /* <DEDUP_REMOVED lines=14> */
[----:B------:R-:W-:Y:S10]  /*29f80*/  MUFU.EX2 R93, R81 ;  /* 0x00000051005d7308 */ /* 0x000ff40000000800 */
[----:B------:R-:W-:Y:S01]  /*29f90*/  MUFU.EX2 R81, R176 ;  /* 0x000000b000517308 */ /* 0x000fe20000000800 */
[--C-:B---3--:R-:W-:Y:S01]  /*29fa0*/  FFMA.FTZ R57, R90, R36, -R3.reuse ;  /* 0x000000245a397223 */ /* 0x108fe20000010803 */
        /* <DEDUP_REMOVED lines=41> */
[-C--:B-1----:R-:W-:Y:S01]  /*2a240*/  FFMA.FTZ R49, R213, R36.reuse, -R3 ;  /* 0x00000024d5317223 */ /* 0x082fe20000010803 */
[----:B------:R-:W-:Y:S01]  /*2a250*/  LDSM.16.MT88.4 R160, [R133+0x11800] ;  /* 0x0118000085a0783b */ /* 0x000fe20000004200 */
[----:B------:R-:W-:Y:S01]  /*2a260*/  FADD.FTZ R53, R164, R53 ;  /* 0x00000035a4357221 */ /* 0x000fe20000010000 */
[C---:B------:R-:W-:Y:S01]  /*2a270*/  HMMA.16816.F32 R16, R40.reuse, R54, R16 ;  /* 0x000000362810723c */ /* 0x040fe20000001810 */
[----:B------:R1:W-:Y:S02]  /*2a280*/  MUFU.EX2 R79, R49 ;  /* 0x00000031004f7308 */ /* 0x0003e40000000800 */
[----:B------:R-:W-:Y:S01]  /*2a290*/  FADD.FTZ R52, R157, R52 ;  /* 0x000000349d347221 */ /* 0x000fe20000010000 */
[-CC-:B------:R-:W-:Y:S04]  /*2a2a0*/  FFMA.FTZ R0, R214, R36.reuse, -R3.reuse ;  /* 0x00000024d6007223 */ /* 0x180fe80000010803 */
[C---:B------:R-:W-:Y:S03]  /*2a2b0*/  HMMA.16816.F32 R20, R40.reuse, R56, R20 ;  /* 0x000000382814723c */ /* 0x040fe60000001814 */
[----:B------:R2:W5:Y:S01]  /*2a2c0*/  MUFU.EX2 R78, R0 ;  /* 0x00000000004e7308 */ /* 0x0005620000000800 */
[----:B------:R-:W-:Y:S01]  /*2a2d0*/  FADD.FTZ R57, R156, R52 ;  /* 0x000000349c397221 */ /* 0x000fe20000010000 */
[----:B-1----:R-:W1:Y:S03]  /*2a2e0*/  LDSM.16.MT88.4 R48, [R152+0x10000] ;  /* 0x010000009830783b */ /* 0x002e660000004200 */
[C---:B------:R-:W-:Y:S05]  /*2a2f0*/  HMMA.16816.F32 R24, R40.reuse, R58, R24 ;  /* 0x0000003a2818723c */ /* 0x040fea0000001818 */
[----:B------:R-:W-:Y:S01]  /*2a300*/  MUFU.EX2 R59, R240 ;  /* 0x000000f0003b7308 */ /* 0x000fe20000000800 */
[----:B------:R-:W-:Y:S01]  /*2a310*/  FFMA.FTZ R58, R215, R36, -R3 ;  /* 0x00000024d73a7223 */ /* 0x000fe20000010803 */
[----:B--2---:R-:W-:Y:S01]  /*2a320*/  FADD.FTZ R0, R153, R53 ;  /* 0x0000003599007221 */ /* 0x004fe20000010000 */
[C---:B---3--:R-:W-:Y:S01]  /*2a330*/  HMMA.16816.F32 R28, R40.reuse, R60, R28 ;  /* 0x0000003c281c723c */ /* 0x048fe2000000181c */
[----:B------:R-:W2:Y:S02]  /*2a340*/  LDSM.16.MT88.4 R52, [R144+0x6000] ;  /* 0x006000009034783b */ /* 0x000ea40000004200 */
        /* <DEDUP_REMOVED lines=13> */
[C---:B------:R-:W-:Y:S03]  /*2a420*/  HMMA.16816.F32 R4, R40.reuse, R44, R4 ;  /* 0x0000002c2804723c */ /* 0x040fe60000001804 */
[----:B------:R-:W-:Y:S01]  /*2a430*/  FADD.FTZ R44, R175, R57 ;  /* 0x00000039af2c7221 */ /* 0x000fe20000010000 */
[----:B------:R-:W-:Y:S03]  /*2a440*/  FADD.FTZ R0, R149, R0 ;  /* 0x0000000095007221 */ /* 0x000fe60000010000 */
[----:B------:R-:W-:Y:S01]  /*2a450*/  FADD.FTZ R56, R171, R44 ;  /* 0x0000002cab387221 */ /* 0x000fe20000010000 */
[C---:B------:R-:W-:Y:S01]  /*2a460*/  HMMA.16816.F32 R8, R40.reuse, R46, R8 ;  /* 0x0000002e2808723c */ /* 0x040fe20000001808 */
[----:B------:R-:W3:Y:S02]  /*2a470*/  LDSM.16.MT88.4 R44, [R220+0x6000] ;  /* 0x00600000dc2c783b */ /* 0x000ee40000004200 */
[----:B------:R-:W-:Y:S01]  /*2a480*/  FADD.FTZ R56, R170, R56 ;  /* 0x00000038aa387221 */ /* 0x000fe20000010000 */
[----:B------:R-:W-:Y:S02]  /*2a490*/  FADD.FTZ R0, R75, R0 ;  /* 0x000000004b007221 */ /* 0x000fe40000010000 */
[----:B------:R-:W4:Y:S01]  /*2a4a0*/  MUFU.EX2 R75, R180 ;  /* 0x000000b4004b7308 */ /* 0x000f220000000800 */
[----:B------:R-:W-:Y:S01]  /*2a4b0*/  FADD.FTZ R56, R169, R56 ;  /* 0x00000038a9387221 */ /* 0x000fe20000010000 */
[C---:B-1----:R-:W-:Y:S03]  /*2a4c0*/  HMMA.16816.F32 R12, R40.reuse, R48, R12 ;  /* 0x00000030280c723c */ /* 0x042fe6000000180c */
[----:B------:R-:W-:Y:S01]  /*2a4d0*/  FADD.FTZ R48, R168, R56 ;  /* 0x00000038a8307221 */ /* 0x000fe20000010000 */
[----:B------:R-:W-:Y:S03]  /*2a4e0*/  FADD.FTZ R0, R70, R0 ;  /* 0x0000000046007221 */ /* 0x000fe60000010000 */
[----:B------:R-:W-:Y:S01]  /*2a4f0*/  FADD.FTZ R57, R72, R48 ;  /* 0x0000003048397221 */ /* 0x000fe20000010000 */
[C---:B------:R-:W-:Y:S01]  /*2a500*/  HMMA.16816.F32 R16, R40.reuse, R50, R16 ;  /* 0x000000322810723c */ /* 0x040fe20000001810 */
[----:B------:R-:W1:Y:S01]  /*2a510*/  LDSM.16.MT88.4 R48, [R133+0x10800] ;  /* 0x010800008530783b */ /* 0x000e620000004200 */
[----:B------:R-:W-:Y:S01]  /*2a520*/  MUFU.EX2 R72, R182 ;  /* 0x000000b600487308 */ /* 0x000fe20000000800 */
[----:B------:R-:W-:Y:S01]  /*2a530*/  FADD.FTZ R0, R71, R0 ;  /* 0x0000000047007221 */ /* 0x000fe20000010000 */
[----:B------:R-:W-:Y:S08]  /*2a540*/  FADD.FTZ R57, R73, R57 ;  /* 0x0000003949397221 */ /* 0x000ff00000010000 */
[----:B------:R-:W5:Y:S01]  /*2a550*/  MUFU.EX2 R73, R187 ;  /* 0x000000bb00497308 */ /* 0x000f620000000800 */
[----:B------:R-:W-:Y:S01]  /*2a560*/  FADD.FTZ R56, R146, R0 ;  /* 0x0000000092387221 */ /* 0x000fe20000010000 */
[C---:B--2---:R-:W-:Y:S08]  /*2a570*/  HMMA.16816.F32 R20, R40.reuse, R52, R20 ;  /* 0x000000342814723c */ /* 0x044ff00000001814 */
[----:B------:R2:W-:Y:S01]  /*2a580*/  MUFU.EX2 R71, R58 ;  /* 0x0000003a00477308 */ /* 0x0005e20000000800 */
[----:B------:R-:W-:Y:S01]  /*2a590*/  FADD.FTZ R0, R148, R57 ;  /* 0x0000003994007221 */ /* 0x000fe20000010000 */
[-CC-:B------:R-:W-:Y:S01]  /*2a5a0*/  FFMA.FTZ R52, R216, R36.reuse, -R3.reuse ;  /* 0x00000024d8347223 */ /* 0x180fe20000010803 */
[-CC-:B------:R-:W-:Y:S01]  /*2a5b0*/  FFMA.FTZ R53, R217, R36.reuse, -R3.reuse ;  /* 0x00000024d9357223 */ /* 0x180fe20000010803 */
[----:B------:R-:W-:Y:S01]  /*2a5c0*/  FADD.FTZ R56, R147, R56 ;  /* 0x0000003893387221 */ /* 0x000fe20000010000 */
[----:B------:R-:W-:Y:S01]  /*2a5d0*/  FADD.FTZ R57, R69, R0 ;  /* 0x0000000045397221 */ /* 0x000fe20000010000 */
[C---:B------:R-:W-:Y:S04]  /*2a5e0*/  HMMA.16816.F32 R24, R40.reuse, R54, R24 ;  /* 0x000000362818723c */ /* 0x040fe80000001818 */
[----:B------:R-:W1:Y:S01]  /*2a5f0*/  MUFU.EX2 R70, R52 ;  /* 0x0000003400467308 */ /* 0x000e620000000800 */
[-C--:B------:R-:W-:Y:S01]  /*2a600*/  FFMA.FTZ R0, R218, R36.reuse, -R3 ;  /* 0x00000024da007223 */ /* 0x080fe20000010803 */
[----:B------:R-:W-:Y:S08]  /*2a610*/  FADD.FTZ R56, R68, R56 ;  /* 0x0000003844387221 */ /* 0x000ff00000010000 */
[----:B------:R4:W-:Y:S01]  /*2a620*/  MUFU.EX2 R69, R53 ;  /* 0x0000003500457308 */ /* 0x0009e20000000800 */
[----:B------:R-:W-:Y:S01]  /*2a630*/  FADD.FTZ R57, R142, R57 ;  /* 0x000000398e397221 */ /* 0x000fe20000010000 */
[----:B--2---:R-:W-:Y:S01]  /*2a640*/  FFMA.FTZ R58, R219, R36, -R3 ;  /* 0x00000024db3a7223 */ /* 0x004fe20000010803 */
[C---:B---3--:R-:W-:Y:S07]  /*2a650*/  HMMA.16816.F32 R28, R40.reuse, R44, R28 ;  /* 0x0000002c281c723c */ /* 0x048fee000000181c */
[----:B------:R2:W3:Y:S01]  /*2a660*/  MUFU.EX2 R68, R0 ;  /* 0x0000000000447308 */ /* 0x0004e20000000800 */
[----:B------:R-:W-:Y:S09]  /*2a670*/  FADD.FTZ R44, R145, R57 ;  /* 0x00000039912c7221 */ /* 0x000ff20000010000 */
[----:B------:R-:W-:Y:S01]  /*2a680*/  MUFU.EX2 R63, R58 ;  /* 0x0000003a003f7308 */ /* 0x000fe20000000800 */
[----:B------:R-:W-:Y:S09]  /*2a690*/  HMMA.16816.F32 R32, R40, R46, R32 ;  /* 0x0000002e2820723c */ /* 0x000ff20000001820 */
[----:B------:R-:W3:Y:S01]  /*2a6a0*/  MUFU.EX2 R58, R241 ;  /* 0x000000f1003a7308 */ /* 0x000ee20000000800 */
[----:B----4-:R-:W4:Y:S01]  /*2a6b0*/  LDSM.16.MT88.4 R52, [R152+0x10800] ;  /* 0x010800009834783b */ /* 0x010f220000004200 */
[----:B------:R-:W-:Y:S02]  /*2a6c0*/  F2FP.F16.F32.PACK_AB R40, R74, R75 ;  /* 0x0000004b4a28723e */ /* 0x000fe400000000ff */
[----:B-----5:R-:W-:Y:S01]  /*2a6d0*/  F2FP.F16.F32.PACK_AB R42, R73, R72 ;  /* 0x00000048492a723e */ /* 0x020fe200000000ff */
[----:B--2---:R-:W-:Y:S01]  /*2a6e0*/  FADD.FTZ R0, R140, R56 ;  /* 0x000000388c007221 */ /* 0x004fe20000010000 */
[----:B------:R-:W-:Y:S01]  /*2a6f0*/  FADD.FTZ R56, R143, R44 ;  /* 0x0000002c8f387221 */ /* 0x000fe20000010000 */
[----:B-1----:R-:W-:Y:S02]  /*2a700*/  F2FP.F16.F32.PACK_AB R41, R70, R71 ;  /* 0x000000474629723e */ /* 0x002fe400000000ff */
[----:B------:R-:W1:Y:S01]  /*2a710*/  LDSM.16.MT88.4 R44, [R144+0x6800] ;  /* 0x00680000902c783b */ /* 0x000e620000004200 */
[----:B---3--:R-:W-:Y:S01]  /*2a720*/  F2FP.F16.F32.PACK_AB R43, R68, R69 ;  /* 0x00000045442b723e */ /* 0x008fe200000000ff */
[----:B------:R-:W-:Y:S01]  /*2a730*/  FADD.FTZ R56, R132, R56 ;  /* 0x0000003884387221 */ /* 0x000fe20000010000 */
[----:B------:R-:W-:Y:S01]  /*2a740*/  FADD.FTZ R0, R139, R0 ;  /* 0x000000008b007221 */ /* 0x000fe20000010000 */
[----:B------:R-:W-:Y:S03]  /*2a750*/  IMAD.MOV.U32 R132, RZ, RZ, R2 ;  /* 0x000000ffff847224 */ /* 0x000fe600078e0002 */
[----:B------:R-:W-:Y:S01]  /*2a760*/  FADD.FTZ R0, R141, R0 ;  /* 0x000000008d007221 */ /* 0x000fe20000010000 */
[C---:B------:R-:W-:Y:S03]  /*2a770*/  HMMA.16816.F32 R4, R40.reuse, R48, R4 ;  /* 0x000000302804723c */ /* 0x040fe60000001804 */
[----:B------:R-:W-:Y:S01]  /*2a780*/  FADD.FTZ R48, R136, R56 ;  /* 0x0000003888307221 */ /* 0x000fe20000010000 */
[----:B------:R-:W-:Y:S01]  /*2a790*/  F2FP.F16.F32.PACK_AB R136, R58, R59 ;  /* 0x0000003b3a88723e */ /* 0x000fe200000000ff */
[----:B------:R-:W-:Y:S02]  /*2a7a0*/  FADD.FTZ R0, R128, R0 ;  /* 0x0000000080007221 */ /* 0x000fe40000010000 */
[----:B------:R-:W-:Y:S01]  /*2a7b0*/  FADD.FTZ R56, R137, R48 ;  /* 0x0000003089387221 */ /* 0x000fe20000010000 */
[C---:B------:R-:W-:Y:S01]  /*2a7c0*/  HMMA.16816.F32 R8, R40.reuse, R50, R8 ;  /* 0x000000322808723c */ /* 0x040fe20000001808 */
[----:B------:R-:W2:Y:S02]  /*2a7d0*/  LDSM.16.MT88.4 R48, [R220+0x6800] ;  /* 0x00680000dc30783b */ /* 0x000ea40000004200 */
[----:B------:R-:W-:Y:S01]  /*2a7e0*/  FADD.FTZ R0, R130, R0 ;  /* 0x0000000082007221 */ /* 0x000fe20000010000 */
[----:B------:R-:W-:Y:S03]  /*2a7f0*/  FADD.FTZ R56, R138, R56 ;  /* 0x000000388a387221 */ /* 0x000fe60000010000 */
[----:B------:R-:W-:Y:S01]  /*2a800*/  FADD.FTZ R0, R129, R0 ;  /* 0x0000000081007221 */ /* 0x000fe20000010000 */
[----:B------:R-:W-:Y:S02]  /*2a810*/  FADD.FTZ R56, R66, R56 ;  /* 0x0000003842387221 */ /* 0x000fe40000010000 */
[----:B------:R-:W-:Y:S01]  /*2a820*/  MUFU.EX2 R66, R237 ;  /* 0x000000ed00427308 */ /* 0x000fe20000000800 */
[----:B------:R-:W-:Y:S04]  /*2a830*/  FADD.FTZ R0, R131, R0 ;  /* 0x0000000083007221 */ /* 0x000fe80000010000 */
[----:B------:R-:W-:Y:S01]  /*2a840*/  FADD.FTZ R0, R64, R0 ;  /* 0x0000000040007221 */ /* 0x000fe20000010000 */
[C---:B----4-:R-:W-:Y:S04]  /*2a850*/  HMMA.16816.F32 R12, R40.reuse, R52, R12 ;  /* 0x00000034280c723c */ /* 0x050fe8000000180c */
[----:B------:R-:W-:Y:S01]  /*2a860*/  MUFU.EX2 R64, R238 ;  /* 0x000000ee00407308 */ /* 0x000fe20000000800 */
[----:B------:R-:W-:Y:S01]  /*2a870*/  FADD.FTZ R52, R67, R56 ;  /* 0x0000003843347221 */ /* 0x000fe20000010000 */
[----:B------:R-:W-:Y:S08]  /*2a880*/  FADD.FTZ R0, R65, R0 ;  /* 0x0000000041007221 */ /* 0x000ff00000010000 */
[----:B------:R-:W3:Y:S01]  /*2a890*/  MUFU.EX2 R67, R236 ;  /* 0x000000ec00437308 */ /* 0x000ee20000000800 */
[----:B------:R-:W-:Y:S01]  /*2a8a0*/  FADD.FTZ R52, R126, R52 ;  /* 0x000000347e347221 */ /* 0x000fe20000010000 */
[C---:B------:R-:W-:Y:S08]  /*2a8b0*/  HMMA.16816.F32 R16, R40.reuse, R54, R16 ;  /* 0x000000362810723c */ /* 0x040ff00000001810 */
[----:B------:R-:W4:Y:S01]  /*2a8c0*/  MUFU.EX2 R65, R239 ;  /* 0x000000ef00417308 */ /* 0x000f220000000800 */
[----:B------:R-:W-:Y:S01]  /*2a8d0*/  FADD.FTZ R56, R124, R0 ;  /* 0x000000007c387221 */ /* 0x000fe20000010000 */
[----:B------:R-:W-:Y:S02]  /*2a8e0*/  FADD.FTZ R0, R127, R52 ;  /* 0x000000347f007221 */ /* 0x000fe40000010000 */
[----:B------:R-:W5:Y:S01]  /*2a8f0*/  LDSM.16.MT88.4 R52, [R133+0x11000] ;  /* 0x011000008534783b */ /* 0x000f620000004200 */
[----:B------:R-:W-:Y:S01]  /*2a900*/  FADD.FTZ R56, R125, R56 ;  /* 0x000000387d387221 */ /* 0x000fe20000010000 */
[C---:B-1----:R-:W-:Y:S03]  /*2a910*/  HMMA.16816.F32 R20, R40.reuse, R44, R20 ;  /* 0x0000002c2814723c */ /* 0x042fe60000001814 */
[-CC-:B------:R-:W-:Y:S01]  /*2a920*/  FFMA.FTZ R44, R221, R36.reuse, -R3.reuse ;  /* 0x00000024dd2c7223 */ /* 0x180fe20000010803 */
[-C--:B------:R-:W-:Y:S01]  /*2a930*/  FFMA.FTZ R45, R222, R36.reuse, -R3 ;  /* 0x00000024de2d7223 */ /* 0x080fe20000010803 */
[----:B------:R-:W-:Y:S01]  /*2a940*/  FADD.FTZ R57, R117, R0 ;  /* 0x0000000075397221 */ /* 0x000fe20000010000 */
[----:B------:R-:W-:Y:S01]  /*2a950*/  FADD.FTZ R0, R116, R56 ;  /* 0x0000003874007221 */ /* 0x000fe20000010000 */
[----:B------:R-:W1:Y:S01]  /*2a960*/  MUFU.EX2 R62, R44 ;  /* 0x0000002c003e7308 */ /* 0x000e620000000800 */
[C---:B------:R-:W-:Y:S09]  /*2a970*/  HMMA.16816.F32 R24, R40.reuse, R46, R24 ;  /* 0x0000002e2818723c */ /* 0x040ff20000001818 */
[----:B------:R3:W-:Y:S01]  /*2a980*/  MUFU.EX2 R61, R45 ;  /* 0x0000002d003d7308 */ /* 0x0007e20000000800 */
[----:B------:R-:W-:Y:S01]  /*2a990*/  FADD.FTZ R56, R119, R57 ;  /* 0x0000003977387221 */ /* 0x000fe20000010000 */
[----:B------:R-:W-:Y:S01]  /*2a9a0*/  FADD.FTZ R57, R118, R0 ;  /* 0x0000000076397221 */ /* 0x000fe20000010000 */
[----:B------:R-:W-:Y:S01]  /*2a9b0*/  FFMA.FTZ R0, R229, R36, -R3 ;  /* 0x00000024e5007223 */ /* 0x000fe20000010803 */
[C---:B--2---:R-:W-:Y:S06]  /*2a9c0*/  HMMA.16816.F32 R28, R40.reuse, R48, R28 ;  /* 0x00000030281c723c */ /* 0x044fec000000181c */
[----:B------:R2:W5:Y:S01]  /*2a9d0*/  MUFU.EX2 R60, R0 ;  /* 0x00000000003c7308 */ /* 0x0005620000000800 */
[----:B------:R-:W-:Y:S01]  /*2a9e0*/  FADD.FTZ R56, R122, R56 ;  /* 0x000000387a387221 */ /* 0x000fe20000010000 */
[----:B------:R-:W-:Y:S03]  /*2a9f0*/  FADD.FTZ R57, R121, R57 ;  /* 0x0000003979397221 */ /* 0x000fe60000010000 */
[----:B------:R-:W-:Y:S01]  /*2aa00*/  FADD.FTZ R48, R123, R56 ;  /* 0x000000387b307221 */ /* 0x000fe20000010000 */
[----:B------:R-:W-:Y:S01]  /*2aa10*/  HMMA.16816.F32 R32, R40, R50, R32 ;  /* 0x000000322820723c */ /* 0x000fe20000001820 */
[----:B---3--:R-:W3:Y:S02]  /*2aa20*/  LDSM.16.MT88.4 R44, [R152+0x11000] ;  /* 0x01100000982c783b */ /* 0x008ee40000004200 */
[----:B------:R-:W-:Y:S02]  /*2aa30*/  F2FP.F16.F32.PACK_AB R40, R66, R67 ;  /* 0x000000434228723e */ /* 0x000fe400000000ff */
[----:B----4-:R-:W-:Y:S02]  /*2aa40*/  F2FP.F16.F32.PACK_AB R42, R65, R64 ;  /* 0x00000040412a723e */ /* 0x010fe400000000ff */
[----:B-1----:R-:W-:Y:S01]  /*2aa50*/  F2FP.F16.F32.PACK_AB R41, R62, R63 ;  /* 0x0000003f3e29723e */ /* 0x002fe200000000ff */
[----:B--2---:R-:W-:Y:S01]  /*2aa60*/  FADD.FTZ R0, R120, R57 ;  /* 0x0000003978007221 */ /* 0x004fe20000010000 */
[----:B------:R-:W-:Y:S01]  /*2aa70*/  FADD.FTZ R57, R109, R48 ;  /* 0x000000306d397221 */ /* 0x000fe20000010000 */
[----:B-----5:R-:W-:Y:S01]  /*2aa80*/  F2FP.F16.F32.PACK_AB R43, R60, R61 ;  /* 0x0000003d3c2b723e */ /* 0x020fe200000000ff */
        /* <DEDUP_REMOVED lines=9> */
[C---:B------:R-:W-:Y:S01]  /*2ab20*/  HMMA.16816.F32 R8, R40.reuse, R54, R8 ;  /* 0x000000362808723c */ /* 0x040fe20000001808 */
[----:B------:R-:W-:Y:S01]  /*2ab30*/  MUFU.EX2 R57, R242 ;  /* 0x000000f200397308 */ /* 0x000fe20000000800 */
[----:B------:R-:W-:Y:S01]  /*2ab40*/  LDSM.16.MT88.4 R144, [R144+0x7800] ;  /* 0x007800009090783b */ /* 0x000fe20000004200 */
[----:B------:R-:W-:Y:S01]  /*2ab50*/  FADD.FTZ R56, R100, R52 ;  /* 0x0000003464387221 */ /* 0x000fe20000010000 */
[----:B------:R-:W-:Y:S03]  /*2ab60*/  FADD.FTZ R0, R110, R0 ;  /* 0x000000006e007221 */ /* 0x000fe60000010000 */
[----:B------:R-:W-:Y:S01]  /*2ab70*/  FADD.FTZ R56, R105, R56 ;  /* 0x0000003869387221 */ /* 0x000fe20000010000 */
[----:B------:R-:W-:Y:S02]  /*2ab80*/  FADD.FTZ R0, R101, R0 ;  /* 0x0000000065007221 */ /* 0x000fe40000010000 */
[----:B------:R-:W2:Y:S01]  /*2ab90*/  LDSM.16.MT88.4 R52, [R220+0x7000] ;  /* 0x00700000dc34783b */ /* 0x000ea20000004200 */
[----:B------:R-:W-:Y:S01]  /*2aba0*/  FADD.FTZ R56, R106, R56 ;  /* 0x000000386a387221 */ /* 0x000fe20000010000 */
[----:B------:R-:W-:Y:S01]  /*2abb0*/  FADD.FTZ R0, R102, R0 ;  /* 0x0000000066007221 */ /* 0x000fe20000010000 */
[C---:B---3--:R-:W-:Y:S03]  /*2abc0*/  HMMA.16816.F32 R12, R40.reuse, R44, R12 ;  /* 0x0000002c280c723c */ /* 0x048fe6000000180c */
[----:B------:R-:W-:Y:S01]  /*2abd0*/  FADD.FTZ R44, R107, R56 ;  /* 0x000000386b2c7221 */ /* 0x000fe20000010000 */
[-CC-:B------:R-:W-:Y:S01]  /*2abe0*/  FFMA.FTZ R45, R234, R36.reuse, -R3.reuse ;  /* 0x00000024ea2d7223 */ /* 0x180fe20000010803 */
[----:B------:R-:W3:Y:S01]  /*2abf0*/  MUFU.EX2 R56, R243 ;  /* 0x000000f300387308 */ /* 0x000ee20000000800 */
[----:B------:R-:W-:Y:S01]  /*2ac00*/  FADD.FTZ R0, R104, R0 ;  /* 0x0000000068007221 */ /* 0x000fe20000010000 */
[----:B------:R-:W-:Y:S01]  /*2ac10*/  FADD.FTZ R44, R92, R44 ;  /* 0x0000002c5c2c7221 */ /* 0x000fe20000010000 */
[C---:B------:R-:W-:Y:S03]  /*2ac20*/  HMMA.16816.F32 R16, R40.reuse, R46, R16 ;  /* 0x0000002e2810723c */ /* 0x040fe60000001810 */
[----:B------:R-:W-:Y:S01]  /*2ac30*/  FADD.FTZ R47, R95, R44 ;  /* 0x0000002c5f2f7221 */ /* 0x000fe20000010000 */
[-CC-:B------:R-:W-:Y:S01]  /*2ac40*/  FFMA.FTZ R44, R235, R36.reuse, -R3.reuse ;  /* 0x00000024eb2c7223 */ /* 0x180fe20000010803 */
[----:B------:R-:W-:Y:S01]  /*2ac50*/  FADD.FTZ R0, R103, R0 ;  /* 0x0000000067007221 */ /* 0x000fe20000010000 */
[----:B------:R-:W-:Y:S02]  /*2ac60*/  FFMA.FTZ R3, R38, R36, -R3 ;  /* 0x0000002426037223 */ /* 0x000fe40000010803 */
[C---:B-1----:R-:W-:Y:S01]  /*2ac70*/  HMMA.16816.F32 R20, R40.reuse, R48, R20 ;  /* 0x000000302814723c */ /* 0x042fe20000001814 */
[----:B------:R-:W-:Y:S02]  /*2ac80*/  MUFU.EX2 R48, R45 ;  /* 0x0000002d00307308 */ /* 0x000fe40000000800 */
[----:B------:R-:W-:Y:S01]  /*2ac90*/  FADD.FTZ R0, R91, R0 ;  /* 0x000000005b007221 */ /* 0x000fe20000010000 */
[----:B---3--:R-:W-:Y:S07]  /*2aca0*/  F2FP.F16.F32.PACK_AB R138, R56, R57 ;  /* 0x00000039388a723e */ /* 0x008fee00000000ff */
[----:B------:R-:W1:Y:S01]  /*2acb0*/  MUFU.EX2 R45, R44 ;  /* 0x0000002c002d7308 */ /* 0x000e620000000800 */
[----:B------:R-:W-:Y:S01]  /*2acc0*/  FADD.FTZ R46, R94, R0 ;  /* 0x000000005e2e7221 */ /* 0x000fe20000010000 */
[C---:B------:R-:W-:Y:S08]  /*2acd0*/  HMMA.16816.F32 R24, R40.reuse, R50, R24 ;  /* 0x000000322818723c */ /* 0x040ff00000001818 */
[----:B------:R-:W-:Y:S01]  /*2ace0*/  MUFU.EX2 R44, R39 ;  /* 0x00000027002c7308 */ /* 0x000fe20000000800 */
[----:B------:R-:W-:Y:S01]  /*2acf0*/  FADD.FTZ R0, R98, R47 ;  /* 0x0000002f62007221 */ /* 0x000fe20000010000 */
[----:B------:R-:W-:Y:S08]  /*2ad00*/  FADD.FTZ R36, R96, R46 ;  /* 0x0000002e60247221 */ /* 0x000ff00000010000 */
[----:B------:R3:W4:Y:S01]  /*2ad10*/  MUFU.EX2 R39, R3 ;  /* 0x0000000300277308 */ /* 0x0007220000000800 */
[----:B------:R-:W-:Y:S02]  /*2ad20*/  IMAD.SHL.U32 R46, R209, 0x8, RZ ;  /* 0x00000008d12e7824 */ /* 0x000fe400078e00ff */
[----:B------:R-:W-:Y:S01]  /*2ad30*/  FADD.FTZ R0, R99, R0 ;  /* 0x0000000063007221 */ /* 0x000fe20000010000 */
[----:B------:R-:W-:Y:S01]  /*2ad40*/  FADD.FTZ R36, R97, R36 ;  /* 0x0000002461247221 */ /* 0x000fe20000010000 */
[C---:B--2---:R-:W-:Y:S03]  /*2ad50*/  HMMA.16816.F32 R28, R40.reuse, R52, R28 ;  /* 0x00000034281c723c */ /* 0x044fe6000000181c */
[----:B------:R-:W-:Y:S01]  /*2ad60*/  FADD.FTZ R38, R86, R0 ;  /* 0x0000000056267221 */ /* 0x000fe20000010000 */
[----:B------:R-:W-:Y:S01]  /*2ad70*/  FADD.FTZ R0, R84, R36 ;  /* 0x0000002454007221 */ /* 0x000fe20000010000 */
[----:B-1----:R-:W-:Y:S03]  /*2ad80*/  F2FP.F16.F32.PACK_AB R137, R45, R48 ;  /* 0x000000302d89723e */ /* 0x002fe600000000ff */
[----:B------:R-:W-:Y:S03]  /*2ad90*/  HMMA.16816.F32 R32, R40, R54, R32 ;  /* 0x000000362820723c */ /* 0x000fe60000001820 */
[----:B---3--:R-:W-:Y:S01]  /*2ada0*/  FADD.FTZ R3, R87, R38 ;  /* 0x0000002657037221 */ /* 0x008fe20000010000 */
[----:B------:R-:W-:Y:S01]  /*2adb0*/  FADD.FTZ R0, R85, R0 ;  /* 0x0000000055007221 */ /* 0x000fe20000010000 */
[----:B----4-:R-:W-:Y:S01]  /*2adc0*/  F2FP.F16.F32.PACK_AB R139, R39, R44 ;  /* 0x0000002c278b723e */ /* 0x010fe200000000ff */
[----:B------:R-:W-:Y:S02]  /*2add0*/  IMAD.MOV.U32 R87, RZ, RZ, R2 ;  /* 0x000000ffff577224 */ /* 0x000fe400078e0002 */
[----:B------:R-:W-:Y:S01]  /*2ade0*/  FADD.FTZ R3, R89, R3 ;  /* 0x0000000359037221 */ /* 0x000fe20000010000 */
[----:B------:R-:W-:Y:S01]  /*2adf0*/  FADD.FTZ R0, R90, R0 ;  /* 0x000000005a007221 */ /* 0x000fe20000010000 */
[----:B------:R-:W-:Y:S02]  /*2ae00*/  IMAD.MOV.U32 R2, RZ, RZ, R37 ;  /* 0x000000ffff027224 */ /* 0x000fe400078e0025 */
        /* <DEDUP_REMOVED lines=47> */
.L_x_6486:
        /* <DEDUP_REMOVED lines=11> */
[----:B--2---:R2:W4:Y:S01]  /*2b1b0*/  SHFL.BFLY PT, R0, R2, 0x1, 0x1f ;  /* 0x0c201f0002007f89 */ /* 0x00452200000e0000 */
[----:B---3--:R-:W-:-:S07]  /*2b1c0*/  FADD.FTZ R21, R5, R6 ;  /* 0x0000000605157221 */ /* 0x008fce0000010000 */
.L_x_6506:
[----:B------:R-:W3:Y:S04]  /*2b1d0*/  LDL.LU R5, [R1+0x50] ;  /* 0x0000500001057983 */ /* 0x000ee80000300800 */
[----:B------:R-:W3:Y:S01]  /*2b1e0*/  LDL.LU R16, [R1+0x58] ;  /* 0x0000580001107983 */ /* 0x000ee20000300800 */
[----:B------:R-:W2:Y:S01]  /*2b1f0*/  MUFU.RCP R3, R21 ;  /* 0x0000001500037308 */ /* 0x000ea20000001000 */
[----:B----4-:R-:W-:Y:S01]  /*2b200*/  FADD.FTZ R28, R2, R0 ;  /* 0x00000000021c7221 */ /* 0x010fe20000010000 */
[----:B------:R-:W-:Y:S01]  /*2b210*/  FSETP.NE.FTZ.AND P5, PT, R21, RZ, PT ;  /* 0x000000ff1500720b */ /* 0x000fe20003fb5000 */
[----:B------:R-:W4:Y:S01]  /*2b220*/  S2R R30, SR_TID.X ;  /* 0x00000000001e7919 */ /* 0x000f220000002100 */
[----:B------:R-:W-:Y:S02]  /*2b230*/  MOV R24, 0x400 ;  /* 0x0000040000187802 */ /* 0x000fe40000000f00 */
[----:B------:R-:W-:Y:S01]  /*2b240*/  FSETP.NE.FTZ.AND P6, PT, R28, RZ, PT ;  /* 0x000000ff1c00720b */ /* 0x000fe20003fd5000 */
[----:B------:R-:W1:Y:S01]  /*2b250*/  S2R R4, SR_CgaCtaId ;  /* 0x0000000000047919 */ /* 0x000e620000008800 */
[----:B------:R-:W4:Y:S01]  /*2b260*/  MUFU.RCP R0, R28 ;  /* 0x0000001c00007308 */ /* 0x000f220000001000 */
[----:B------:R-:W3:Y:S01]  /*2b270*/  LDL R25, [R1+0x168] ;  /* 0x0001680001197983 */ /* 0x000ee20000100800 */
[----:B--2---:R-:W-:-:S05]  /*2b280*/  FSEL R2, R3, 1, P5 ;  /* 0x3f80000003027808 */ /* 0x004fca0002800000 */
        /* <DEDUP_REMOVED lines=19> */
[----:B-1----:R-:W-:Y:S01]  /*2b3c0*/  LEA R24, R4, R24, 0x18 ;  /* 0x0000001804187211 */ /* 0x002fe200078ec0ff */
[----:B------:R-:W-:Y:S01]  /*2b3d0*/  FMUL.FTZ R166, R0, R166 ;  /* 0x000000a600a67220 */ /* 0x000fe20000410000 */
[----:B------:R-:W-:Y:S01]  /*2b3e0*/  R2P PR, R30, 0x18 ;  /* 0x000000181e007804 */ /* 0x000fe20000000000 */
        /* <DEDUP_REMOVED lines=31> */
[----:B---3--:R-:W-:Y:S02]  /*2b5e0*/  LOP3.LUT R2, R2, 0x38, R16, 0xf8, !PT ;  /* 0x0000003802027812 */ /* 0x008fe400078ef810 */
[----:B------:R-:W-:Y:S02]  /*2b5f0*/  MOV R16, 0x10 ;  /* 0x0000001000107802 */ /* 0x000fe40000000f00 */
[----:B------:R-:W-:-:S02]  /*2b600*/  LOP3.LUT R2, R2, R5, R224, 0xfe, !PT ;  /* 0x0000000502027212 */ /* 0x000fc400078efee0 */
[----:B------:R-:W-:Y:S02]  /*2b610*/  SEL R16, R16, 0xfffffff0, !P2 ;  /* 0xfffffff010107807 */ /* 0x000fe40005000000 */
[----:B------:R-:W-:Y:S01]  /*2b620*/  SEL R5, R22, 0xffffffe0, !P3 ;  /* 0xffffffe016057807 */ /* 0x000fe20005800000 */
[----:B------:R-:W-:-:S05]  /*2b630*/  IMAD R2, R2, 0x2, R24 ;  /* 0x0000000202027824 */ /* 0x000fca00078e0218 */
[----:B------:R-:W-:Y:S01]  /*2b640*/  IADD3 R4, PT, PT, R16, R2, RZ ;  /* 0x0000000210047210 */ /* 0x000fe20007ffe0ff */
[----:B------:R1:W-:Y:S04]  /*2b650*/  STS [R2], R3 ;  /* 0x0000000302007388 */ /* 0x0003e80000000800 */
[----:B------:R2:W-:Y:S04]  /*2b660*/  STS [R2+0x400], R0 ;  /* 0x0004000002007388 */ /* 0x0005e80000000800 */
[----:B------:R3:W-:Y:S04]  /*2b670*/  STS [R4], R6 ;  /* 0x0000000604007388 */ /* 0x0007e80000000800 */
[----:B------:R-:W-:Y:S01]  /*2b680*/  STS [R4+0x400], R8 ;  /* 0x0004000804007388 */ /* 0x000fe20000000800 */
[----:B-1----:R-:W-:Y:S01]  /*2b690*/  IMAD.IADD R3, R5, 0x1, R2 ;  /* 0x0000000105037824 */ /* 0x002fe200078e0202 */
[C---:B--2---:R-:W-:Y:S01]  /*2b6a0*/  IADD3 R0, PT, PT, R2.reuse, 0x40, RZ ;  /* 0x0000004002007810 */ /* 0x044fe20007ffe0ff */
[----:B------:R-:W-:-:S03]  /*2b6b0*/  @P4 VIADD R0, R2, 0xffffffc0 ;  /* 0xffffffc002004836 */ /* 0x000fc60000000000 */
[C---:B---3--:R-:W-:Y:S02]  /*2b6c0*/  IADD3 R6, PT, PT, R16.reuse, R3, RZ ;  /* 0x0000000310067210 */ /* 0x048fe40007ffe0ff */
[-C--:B------:R-:W-:Y:S01]  /*2b6d0*/  IADD3 R2, PT, PT, R5, R0.reuse, RZ ;  /* 0x0000000005027210 */ /* 0x080fe20007ffe0ff */
        /* <DEDUP_REMOVED lines=11> */
[----:B------:R1:W-:Y:S04]  /*2b790*/  STS [R2+0x400], R10 ;  /* 0x0004000a02007388 */ /* 0x0003e80000000800 */
[----:B------:R-:W-:Y:S04]  /*2b7a0*/  STS [R0], R18 ;  /* 0x0000001200007388 */ /* 0x000fe80000000800 */
[----:B------:R2:W-:Y:S01]  /*2b7b0*/  STS [R0+0x400], R9 ;  /* 0x0004000900007388 */ /* 0x0005e20000000800 */
[----:B------:R-:W-:-:S03]  /*2b7c0*/  ISETP.NE.AND P0, PT, R25, -0x1, PT ;  /* 0xffffffff1900780c */ /* 0x000fc60003f05270 */
[----:B------:R3:W5:Y:S04]  /*2b7d0*/  LD.E.64 R6, desc[UR4][R134.64+0x90] ;  /* 0x0000900486067980 */ /* 0x000768000c101b00 */
[----:B------:R3:W5:Y:S06]  /*2b7e0*/  LD.E.64 R22, desc[UR4][R134.64+0xa0] ;  /* 0x0000a00486167980 */ /* 0x00076c000c101b00 */
[----:B------:R-:W4:Y:S04]  /*2b7f0*/  @!P0 LD.E.64 R4, desc[UR4][R134.64+0x80] ;  /* 0x0000800486048980 */ /* 0x000f28000c101b00 */
[----:B-1----:R-:W3:Y:S04]  /*2b800*/  LD.E.64 R2, desc[UR4][R134.64+0x88] ;  /* 0x0000880486027980 */ /* 0x002ee8000c101b00 */
[----:B------:R1:W5:Y:S04]  /*2b810*/  LD.E.64 R10, desc[UR4][R134.64+0x70] ;  /* 0x00007004860a7980 */ /* 0x000368000c101b00 */
[----:B--2---:R-:W2:Y:S01]  /*2b820*/  LD.E.U8 R0, desc[UR4][R134.64+0x1c8] ;  /* 0x0001c80486007980 */ /* 0x004ea2000c101100 */
[----:B------:R-:W4:Y:S01]  /*2b830*/  S2R R26, SR_CTAID.Y ;  /* 0x00000000001a7919 */ /* 0x000f220000002600 */
[----:B------:R-:W1:Y:S01]  /*2b840*/  S2R R31, SR_CTAID.Z ;  /* 0x00000000001f7919 */ /* 0x000e620000002700 */
[----:B------:R-:W1:Y:S01]  /*2b850*/  S2R R27, SR_CTAID.X ;  /* 0x00000000001b7919 */ /* 0x000e620000002500 */
[----:B--2---:R-:W-:-:S13]  /*2b860*/  ISETP.NE.AND P1, PT, R0, RZ, PT ;  /* 0x000000ff0000720c */ /* 0x004fda0003f25270 */
[----:B------:R-:W2:Y:S04]  /*2b870*/  @!P1 LD.E R14, desc[UR4][R134.64+0x60] ;  /* 0x00006004860e9980 */ /* 0x000ea8000c101900 */
[----:B------:R-:W2:Y:S01]  /*2b880*/  @!P1 LD.E R20, desc[UR4][R134.64+0xb4] ;  /* 0x0000b40486149980 */ /* 0x000ea2000c101900 */
[----:B------:R-:W1:Y:S01]  /*2b890*/  @P5 MUFU.LG2 R12, R21 ;  /* 0x00000015000c5308 */ /* 0x000e620000000c00 */
[----:B------:R-:W-:-:S04]  /*2b8a0*/  SHF.L.U32 R16, R30, 0x3, RZ ;  /* 0x000000031e107819 */ /* 0x000fc800000006ff */
[----:B------:R-:W-:Y:S01]  /*2b8b0*/  LOP3.LUT R0, R16, 0x1c0, RZ, 0xc0, !PT ;  /* 0x000001c010007812 */ /* 0x000fe200078ec0ff */
[----:B----4-:R-:W-:-:S03]  /*2b8c0*/  @!P0 IMAD R15, R5, R26, RZ ;  /* 0x0000001a050f8224 */ /* 0x010fc600078e02ff */
[----:B------:R-:W-:Y:S01]  /*2b8d0*/  LOP3.LUT R0, R0, 0x38, R30, 0xf8, !PT ;  /* 0x0000003800007812 */ /* 0x000fe200078ef81e */
[----:B------:R-:W-:-:S03]  /*2b8e0*/  @!P0 IMAD.WIDE.U32 R8, R4, R26, RZ ;  /* 0x0000001a04088225 */ /* 0x000fc600078e00ff */
[----:B------:R-:W-:Y:S01]  /*2b8f0*/  LOP3.LUT R0, R0, 0x38, R16, 0x78, !PT ;  /* 0x0000003800007812 */ /* 0x000fe200078e7810 */
[----:B---3--:R-:W-:-:S04]  /*2b900*/  @P0 IMAD.WIDE.U32 R4, R2, R25, RZ ;  /* 0x0000001902040225 */ /* 0x008fc800078e00ff */
[----:B-1----:R-:W-:Y:S01]  /*2b910*/  @P5 FMUL.FTZ R13, R12, 0.69314718246459960938 ;  /* 0x3f3172180c0d5820 */ /* 0x002fe20000410000 */
[----:B------:R-:W-:Y:S02]  /*2b920*/  @P0 IMAD R12, R3, R25, RZ ;  /* 0x00000019030c0224 */ /* 0x000fe400078e02ff */
[----:B------:R-:W-:Y:S01]  /*2b930*/  @!P0 IMAD.IADD R15, R9, 0x1, R15 ;  /* 0x00000001090f8824 */ /* 0x000fe200078e020f */
[----:B------:R-:W-:Y:S01]  /*2b940*/  MOV R21, 0x7f800000 ;  /* 0x7f80000000157802 */ /* 0x000fe20000000f00 */
[----:B------:R-:W-:Y:S01]  /*2b950*/  @P0 IMAD.IADD R15, R5, 0x1, R12 ;  /* 0x00000001050f0824 */ /* 0x000fe200078e020c */
[----:B------:R-:W-:Y:S01]  /*2b960*/  LOP3.LUT R0, R0, 0x1e00, R16, 0xf8, !PT ;  /* 0x00001e0000007812 */ /* 0x000fe200078ef810 */
[----:B------:R-:W-:Y:S01]  /*2b970*/  @P5 FFMA.FTZ R21, R29, R37, R13 ;  /* 0x000000251d155223 */ /* 0x000fe2000001000d */
[----:B------:R-:W-:Y:S02]  /*2b980*/  @!P0 MOV R13, R8 ;  /* 0x00000008000d8202 */ /* 0x000fe40000000f00 */
[----:B------:R-:W-:-:S02]  /*2b990*/  @P0 MOV R13, R4 ;  /* 0x00000004000d0202 */ /* 0x000fc40000000f00 */
[----:B------:R-:W-:Y:S02]  /*2b9a0*/  LEA R0, R0, R24, 0x1 ;  /* 0x0000001800007211 */ /* 0x000fe400078e08ff */
[----:B------:R-:W-:Y:S02]  /*2b9b0*/  SHF.L.U32 R36, R27, 0x6, RZ ;  /* 0x000000061b247819 */ /* 0x000fe400000006ff */
[----:B------:R-:W-:Y:S01]  /*2b9c0*/  LOP3.LUT R4, R16, 0x38, RZ, 0xc0, !PT ;  /* 0x0000003810047812 */ /* 0x000fe200078ec0ff */
[----:B--2---:R-:W-:-:S04]  /*2b9d0*/  @!P1 IMAD R5, R14, R26, R31 ;  /* 0x0000001a0e059224 */ /* 0x004fc800078e021f */
        /* <DEDUP_REMOVED lines=8> */
.L_x_6495:
[----:B------:R-:W2:Y:S01]  /*2ba60*/  LDL R38, [R1+0x170] ;  /* 0x0001700001267983 */ /* 0x000ea20000100800 */
[----:B------:R-:W-:Y:S05]  /*2ba70*/  WARPSYNC.ALL ;  /* 0x0000000000007948 */ /* 0x000fea0003800000 */
[----:B------:R-:W-:Y:S01]  /*2ba80*/  BAR.SYNC.DEFER_BLOCKING 0x0 ;  /* 0x0000000000007b1d */ /* 0x000fe20000010000 */
[----:B------:R-:W-:Y:S01]  /*2ba90*/  IMAD.MOV.U32 R5, RZ, RZ, RZ ;  /* 0x000000ffff057224 */ /* 0x000fe200078e00ff */
[----:B------:R-:W-:Y:S01]  /*2baa0*/  SHF.R.U32.HI R37, RZ, 0x3, R30 ;  /* 0x00000003ff257819 */ /* 0x000fe2000001161e */
[----:B------:R-:W-:Y:S02]  /*2bab0*/  IMAD R16, R3, R36, RZ ;  /* 0x0000002403107224 */ /* 0x000fe400078e02ff */
[----:B------:R-:W-:Y:S01]  /*2bac0*/  IMAD.WIDE.U32 R4, R36, R2, R4 ;  /* 0x0000000224047225 */ /* 0x000fe200078e0004 */
[----:B------:R-:W3:Y:S01]  /*2bad0*/  @P6 MUFU.LG2 R14, R28 ;  /* 0x0000001c000e6308 */ /* 0x000ee20000000c00 */
[----:B------:R-:W-:Y:S02]  /*2bae0*/  BSSY.RECONVERGENT B0, `(.L_x_6496) ;  /* 0x000002c000007945 */ /* 0x000fe40003800200 */
[----:B-----5:R-:W-:-:S02]  /*2baf0*/  IMAD R7, R7, R31, RZ ;  /* 0x0000001f07077224 */ /* 0x020fc400078e02ff */
[----:B------:R-:W-:Y:S01]  /*2bb00*/  IMAD.WIDE.U32 R8, R6, R31, RZ ;  /* 0x0000001f06087225 */ /* 0x000fe200078e00ff */
[----:B------:R-:W-:Y:S02]  /*2bb10*/  IADD3 R6, PT, PT, R5, R16, RZ ;  /* 0x0000001005067210 */ /* 0x000fe40007ffe0ff */
[----:B------:R-:W-:Y:S01]  /*2bb20*/  SHF.R.U32.HI R16, RZ, 0x2, R30 ;  /* 0x00000002ff107819 */ /* 0x000fe2000001161e */
[----:B------:R-:W-:Y:S01]  /*2bb30*/  IMAD.IADD R5, R9, 0x1, R7 ;  /* 0x0000000109057824 */ /* 0x000fe200078e0207 */
[----:B------:R-:W-:Y:S01]  /*2bb40*/  IADD3 R8, P2, P0, R8, R4, R13 ;  /* 0x0000000408087210 */ /* 0x000fe2000785e00d */
[C---:B------:R-:W-:Y:S01]  /*2bb50*/  VIADD R7, R37.reuse, 0x20 ;  /* 0x0000002025077836 */ /* 0x040fe20000000000 */
[C---:B------:R-:W-:Y:S01]  /*2bb60*/  IADD3 R4, PT, PT, R37.reuse, 0x30, RZ ;  /* 0x0000003025047810 */ /* 0x040fe20007ffe0ff */
[----:B------:R-:W-:Y:S01]  /*2bb70*/  VIADD R17, R37, 0x10 ;  /* 0x0000001025117836 */ /* 0x000fe20000000000 */
[----:B------:R-:W-:Y:S02]  /*2bb80*/  IADD3.X R9, PT, PT, R5, R6, R15, P2, P0 ;  /* 0x0000000605097210 */ /* 0x000fe400017e040f */
[----:B------:R-:W-:Y:S01]  /*2bb90*/  LOP3.LUT P2, RZ, R30, 0x3, RZ, 0xc0, !PT ;  /* 0x000000031eff7812 */ /* 0x000fe2000784c0ff */
[----:B---3--:R-:W-:Y:S01]  /*2bba0*/  @P6 FMUL.FTZ R13, R14, 0.69314718246459960938 ;  /* 0x3f3172180e0d6820 */ /* 0x008fe20000410000 */
[----:B-1----:R1:W3:Y:S04]  /*2bbb0*/  LDS.128 R24, [R0] ;  /* 0x0000000000187984 */ /* 0x0022e80000000c00 */
[----:B------:R1:W4:Y:S01]  /*2bbc0*/  LDS.128 R32, [R0+0x1800] ;  /* 0x0018000000207984 */ /* 0x0003220000000c00 */
[----:B--2---:R-:W-:-:S05]  /*2bbd0*/  IMAD.IADD R12, R38, 0x1, -R36 ;  /* 0x00000001260c7824 */ /* 0x004fca00078e0a24 */
[-C--:B------:R-:W-:Y:S02]  /*2bbe0*/  ISETP.GE.AND P4, PT, R7, R12.reuse, PT ;  /* 0x0000000c0700720c */ /* 0x080fe40003f86270 */
[----:B------:R-:W-:Y:S02]  /*2bbf0*/  LOP3.LUT R7, R223, 0x30, RZ, 0xc0, !PT ;  /* 0x00000030df077812 */ /* 0x000fe400078ec0ff */
[-C--:B------:R-:W-:Y:S02]  /*2bc00*/  ISETP.GE.AND P1, PT, R37, R12.reuse, PT ;  /* 0x0000000c2500720c */ /* 0x080fe40003f26270 */
[-C--:B------:R-:W-:Y:S02]  /*2bc10*/  ISETP.GE.AND P5, PT, R17, R12.reuse, PT ;  /* 0x0000000c1100720c */ /* 0x080fe40003fa6270 */
[----:B------:R-:W-:Y:S01]  /*2bc20*/  ISETP.GE.AND P0, PT, R4, R12, PT ;  /* 0x0000000c0400720c */ /* 0x000fe20003f06270 */
[----:B------:R-:W-:Y:S01]  /*2bc30*/  IMAD.MOV.U32 R12, RZ, RZ, 0x7f800000 ;  /* 0x7f800000ff0c7424 */ /* 0x000fe200078e00ff */
[----:B------:R-:W-:Y:S01]  /*2bc40*/  LOP3.LUT R14, R7, 0x7, R16, 0xf8, !PT ;  /* 0x00000007070e7812 */ /* 0x000fe200078ef810 */
[----:B------:R-:W-:Y:S01]  /*2bc50*/  @P6 FFMA.FTZ R12, R29, R87, R13 ;  /* 0x000000571d0c6223 */ /* 0x000fe2000001000d */
[----:B------:R1:W2:Y:S01]  /*2bc60*/  LDS.128 R16, [R0+0x800] ;  /* 0x0008000000107984 */ /* 0x0002a20000000c00 */
[----:B------:R-:W-:-:S03]  /*2bc70*/  P2R R15, PR, RZ, 0x1 ;  /* 0x00000001ff0f7803 */ /* 0x000fc60000000000 */
[----:B------:R1:W1:Y:S01]  /*2bc80*/  LDS.128 R28, [R0+0x1000] ;  /* 0x00100000001c7984 */ /* 0x0002620000000c00 */
[----:B------:R-:W-:Y:S02]  /*2bc90*/  @!P1 IMAD R6, R3, R37, RZ ;  /* 0x0000002503069224 */ /* 0x000fe400078e02ff */
[----:B------:R-:W-:-:S05]  /*2bca0*/  @!P1 IMAD.WIDE.U32 R4, R37, R2, R8 ;  /* 0x0000000225049225 */ /* 0x000fca00078e0008 */
[----:B------:R-:W-:Y:S02]  /*2bcb0*/  @!P1 IADD3 R5, PT, PT, R5, R6, RZ ;  /* 0x0000000605059210 */ /* 0x000fe40007ffe0ff */
[----:B------:R-:W-:-:S04]  /*2bcc0*/  @!P1 LEA R6, P0, R4, R10, 0x1 ;  /* 0x0000000a04069211 */ /* 0x000fc800078008ff */
[----:B------:R-:W-:Y:S01]  /*2bcd0*/  @!P1 LEA.HI.X R7, R4, R11, R5, 0x1, P0 ;  /* 0x0000000b04079211 */ /* 0x000fe200000f0c05 */
[----:B---34-:R-:W-:Y:S08]  /*2bce0*/  @P2 BRA `(.L_x_6497) ;  /* 0x00000000002c2947 */ /* 0x018ff00003800000 */
[----:B------:R-:W-:Y:S02]  /*2bcf0*/  IMAD.IADD R4, R36, 0x1, R20 ;  /* 0x0000000124047824 */ /* 0x000fe400078e0214 */
[----:B-1----:R-:W-:Y:S02]  /*2bd00*/  IMAD.IADD R0, R38, 0x1, -R36 ;  /* 0x0000000126007824 */ /* 0x002fe400078e0a24 */
        /* <DEDUP_REMOVED lines=9> */
.L_x_6497:
[----:B------:R-:W-:Y:S05]  /*2bda0*/  BSYNC.RECONVERGENT B0 ;  /* 0x0000000000007941 */ /* 0x000fea0003800200 */
.L_x_6496:
[----:B------:R4:W-:Y:S01]  /*2bdb0*/  @!P1 ST.E.128 desc[UR4][R6.64], R24 ;  /* 0x0000001806009985 */ /* 0x0009e2000c101d04 */
[----:B------:R-:W-:Y:S04]  /*2bdc0*/  BSSY.RECONVERGENT B0, `(.L_x_6498) ;  /* 0x000000d000007945 */ /* 0x000fe80003800200 */
[----:B------:R-:W-:Y:S05]  /*2bdd0*/  @P5 BRA `(.L_x_6499) ;  /* 0x00000000002c5947 */ /* 0x000fea0003800000 */
[----:B----4-:R-:W-:Y:S01]  /*2bde0*/  IADD3 R6, P0, PT, R37, 0x10, RZ ;  /* 0x0000001025067810 */ /* 0x010fe20007f1e0ff */
[----:B---3--:R-:W-:Y:S01]  /*2bdf0*/  IMAD.MOV.U32 R4, RZ, RZ, R8 ;  /* 0x000000ffff047224 */ /* 0x008fe200078e0008 */
[----:B------:R-:W-:-:S03]  /*2be00*/  MOV R5, R9 ;  /* 0x0000000900057202 */ /* 0x000fc60000000f00 */
[----:B-1----:R-:W-:Y:S02]  /*2be10*/  IMAD.X R0, RZ, RZ, RZ, P0 ;  /* 0x000000ffff007224 */ /* 0x002fe400000e06ff */
[----:B------:R-:W-:-:S04]  /*2be20*/  IMAD.WIDE.U32 R4, R2, R6, R4 ;  /* 0x0000000602047225 */ /* 0x000fc800078e0004 */
[----:B------:R-:W-:-:S04]  /*2be30*/  IMAD R0, R0, R2, RZ ;  /* 0x0000000200007224 */ /* 0x000fc800078e02ff */
[----:B------:R-:W-:Y:S01]  /*2be40*/  IMAD R0, R3, R6, R0 ;  /* 0x0000000603007224 */ /* 0x000fe200078e0200 */
[----:B------:R-:W-:-:S04]  /*2be50*/  LEA R6, P0, R4, R10, 0x1 ;  /* 0x0000000a04067211 */ /* 0x000fc800078008ff */
[----:B------:R-:W-:-:S04]  /*2be60*/  IADD3 R0, PT, PT, R5, R0, RZ ;  /* 0x0000000005007210 */ /* 0x000fc80007ffe0ff */
[----:B------:R-:W-:-:S05]  /*2be70*/  LEA.HI.X R7, R4, R11, R0, 0x1, P0 ;  /* 0x0000000b04077211 */ /* 0x000fca00000f0c00 */
[----:B--2---:R1:W-:Y:S02]  /*2be80*/  ST.E.128 desc[UR4][R6.64], R16 ;  /* 0x0000001006007985 */ /* 0x0043e4000c101d04 */
.L_x_6499:
[----:B------:R-:W-:Y:S05]  /*2be90*/  BSYNC.RECONVERGENT B0 ;  /* 0x0000000000007941 */ /* 0x000fea0003800200 */
.L_x_6498:
[----:B------:R-:W-:Y:S04]  /*2bea0*/  BSSY.RECONVERGENT B0, `(.L_x_6500) ;  /* 0x000000d000007945 */ /* 0x000fe80003800200 */
[----:B------:R-:W-:Y:S05]  /*2beb0*/  @P4 BRA `(.L_x_6501) ;  /* 0x00000000002c4947 */ /* 0x000fea0003800000 */
[----:B-1--4-:R-:W-:Y:S01]  /*2bec0*/  IADD3 R6, P0, PT, R37, 0x20, RZ ;  /* 0x0000002025067810 */ /* 0x012fe20007f1e0ff */
        /* <DEDUP_REMOVED lines=10> */
.L_x_6501:
[----:B------:R-:W-:Y:S05]  /*2bf70*/  BSYNC.RECONVERGENT B0 ;  /* 0x0000000000007941 */ /* 0x000fea0003800200 */
.L_x_6500:
[----:B------:R-:W-:Y:S01]  /*2bf80*/  ISETP.NE.AND P0, PT, R15, RZ, PT ;  /* 0x000000ff0f00720c */ /* 0x000fe20003f05270 */
[----:B---3--:R-:W-:Y:S01]  /*2bf90*/  IMAD.MOV.U32 R5, RZ, RZ, 0x0 ;  /* 0x00000000ff057424 */ /* 0x008fe200078e00ff */
[----:B-1--4-:R-:W-:-:S05]  /*2bfa0*/  MOV R7, 0x50 ;  /* 0x0000005000077802 */ /* 0x012fca0000000f00 */
[----:B------:R-:W-:-:S06]  /*2bfb0*/  IMAD.MOV.U32 R4, RZ, RZ, R7 ;  /* 0x000000ffff047224 */ /* 0x000fcc00078e0007 */
[----:B--2---:R-:W-:Y:S05]  /*2bfc0*/  @P0 RET.REL.NODEC R4 `(_ZN5flash24flash_fwd_splitkv_kernelI23Flash_fwd_kernel_traitsILi64ELi64ELi256ELi4ELb0ELb0EN7cutlass6half_tE19Flash_kernel_traitsILi64ELi64ELi256ELi4ES3_EELb0ELb1ELb0ELb0ELb1ELb0ELb0ELb1EEEvNS_16Flash_fwd_paramsE) ;  /* 0xfffffd40040c0950 */ /* 0x004fea0003c3ffff */
        /* <DEDUP_REMOVED lines=13> */
[----:B------:R-:W-:Y:S05]  /*2c0a0*/  RET.REL.NODEC R2 `(_ZN5flash24flash_fwd_splitkv_kernelI23Flash_fwd_kernel_traitsILi64ELi64ELi256ELi4ELb0ELb0EN7cutlass6half_tE19Flash_kernel_traitsILi64ELi64ELi256ELi4ES3_EELb0ELb1ELb0ELb0ELb1ELb0ELb0ELb1EEEvNS_16Flash_fwd_paramsE) ;  /* 0xfffffd3c02d47950 */ /* 0x000fea0003c3ffff */
.L_x_6494:
[----:B--2---:R-:W-:Y:S01]  /*2c0b0*/  MOV R0, 0x2 ;  /* 0x0000000200007802 */ /* 0x004fe20000000f00 */
[----:B------:R-:W-:Y:S01]  /*2c0c0*/  IMAD.MOV.U32 R3, RZ, RZ, 0x1f ;  /* 0x0000001fff037424 */ /* 0x000fe200078e00ff */
[----:B-----5:R-:W-:Y:S02]  /*2c0d0*/  MOV R2, R8 ;  /* 0x0000000800027202 */ /* 0x020fe40000000f00 */
[----:B------:R-:W-:-:S07]  /*2c0e0*/  MOV R4, 0xffffffff ;  /* 0xffffffff00047802 */ /* 0x000fce0000000f00 */
[----:B-1----:R-:W-:Y:S05]  /*2c0f0*/  WARPSYNC.COLLECTIVE R4, `(.L_x_6502) ;  /* 0x0000000004087348 */ /* 0x002fea0003c00000 */
[----:B------:R2:W3:Y:S02]  /*2c100*/  SHFL.BFLY P0, R0, R2, R0, R3 ;  /* 0x0c00000002007389 */ /* 0x0004e40000000003 */
[----:B-123--:R-:W-:Y:S05]  /*2c110*/  ENDCOLLECTIVE ;  /* 0x000000000000791b */ /* 0x00efea0003800000 */
.L_x_6502:
[----:B------:R-:W-:Y:S02]  /*2c120*/  IMAD.MOV.U32 R5, RZ, RZ, R0 ;  /* 0x000000ffff057224 */ /* 0x000fe400078e0000 */
[----:B------:R-:W-:Y:S02]  /*2c130*/  IMAD.MOV.U32 R0, RZ, RZ, 0x1 ;  /* 0x00000001ff007424 */ /* 0x000fe400078e00ff */
[----:B------:R-:W-:-:S05]  /*2c140*/  FADD.FTZ R5, R5, R8 ;  /* 0x0000000805057221 */ /* 0x000fca0000010000 */
[----:B------:R-:W-:-:S07]  /*2c150*/  MOV R2, R5 ;  /* 0x0000000500027202 */ /* 0x000fce0000000f00 */
[----:B------:R-:W-:Y:S05]  /*2c160*/  WARPSYNC.COLLECTIVE R4, `(.L_x_6503) ;  /* 0x0000000004087348 */ /* 0x000fea0003c00000 */
[----:B------:R1:W2:Y:S02]  /*2c170*/  SHFL.BFLY P0, R0, R2, R0, R3 ;  /* 0x0c00000002007389 */ /* 0x0002a40000000003 */
[----:B-12---:R-:W-:Y:S05]  /*2c180*/  ENDCOLLECTIVE ;  /* 0x000000000000791b */ /* 0x006fea0003800000 */
.L_x_6503:
[----:B------:R-:W-:Y:S01]  /*2c190*/  MOV R6, R0 ;  /* 0x0000000000067202 */ /* 0x000fe20000000f00 */
[----:B------:R-:W-:Y:S01]  /*2c1a0*/  IMAD.MOV.U32 R0, RZ, RZ, 0x2 ;  /* 0x00000002ff007424 */ /* 0x000fe200078e00ff */
[----:B------:R-:W-:-:S03]  /*2c1b0*/  MOV R2, R7 ;  /* 0x0000000700027202 */ /* 0x000fc60000000f00 */
[----:B------:R-:W-:-:S07]  /*2c1c0*/  FADD.FTZ R21, R5, R6 ;  /* 0x0000000605157221 */ /* 0x000fce0000010000 */
[----:B------:R-:W-:Y:S05]  /*2c1d0*/  WARPSYNC.COLLECTIVE R4, `(.L_x_6504) ;  /* 0x0000000004087348 */ /* 0x000fea0003c00000 */
[----:B------:R1:W2:Y:S02]  /*2c1e0*/  SHFL.BFLY P0, R0, R2, R0, R3 ;  /* 0x0c00000002007389 */ /* 0x0002a40000000003 */
[----:B-12---:R-:W-:Y:S05]  /*2c1f0*/  ENDCOLLECTIVE ;  /* 0x000000000000791b */ /* 0x006fea0003800000 */
.L_x_6504:
[----:B------:R-:W-:Y:S02]  /*2c200*/  MOV R2, R0 ;  /* 0x0000000000027202 */ /* 0x000fe40000000f00 */
[----:B------:R-:W-:-:S03]  /*2c210*/  MOV R0, 0x1 ;  /* 0x0000000100007802 */ /* 0x000fc60000000f00 */
[----:B------:R-:W-:-:S07]  /*2c220*/  FADD.FTZ R2, R2, R7 ;  /* 0x0000000702027221 */ /* 0x000fce0000010000 */
[----:B------:R-:W-:Y:S05]  /*2c230*/  WARPSYNC.COLLECTIVE R4, `(.L_x_6505) ;  /* 0x0000000004087348 */ /* 0x000fea0003c00000 */
[----:B------:R1:W2:Y:S02]  /*2c240*/  SHFL.BFLY P0, R0, R2, R0, R3 ;  /* 0x0c00000002007389 */ /* 0x0002a40000000003 */
[----:B-12---:R-:W-:Y:S05]  /*2c250*/  ENDCOLLECTIVE ;  /* 0x000000000000791b */ /* 0x006fea0003800000 */
.L_x_6505:
[----:B------:R-:W-:Y:S05]  /*2c260*/  BRA `(.L_x_6506) ;  /* 0xffffffec00d87947 */ /* 0x000fea000383ffff */
.L_x_6507:
        /* <DEDUP_REMOVED lines=9> */
.L_x_14760:


//--------------------- .text._ZN5flash24flash_fwd_splitkv_kernelI23Flash_fwd_kernel_traitsILi64ELi64ELi256ELi4ELb0ELb0EN7cutlass6half_tE19Flash_kernel_traitsILi64ELi64ELi256ELi4ES3_EELb0ELb1ELb0ELb0ELb1ELb1ELb0ELb1EEEvNS_16Flash_fwd_paramsE --------------------------
	.section	.text._ZN5flash24flash_fwd_splitkv_kernelI23Flash_fwd_kernel_traitsILi64ELi64ELi256ELi4ELb0ELb0EN7cutlass6half_tE19Flash_kernel_traitsILi64ELi64ELi256ELi4ES3_EELb0ELb1ELb0ELb0ELb1ELb1ELb0ELb1EEEvNS_16Flash_fwd_paramsE,"ax",@progbits
	.align	128
        .global         _ZN5flash24flash_fwd_splitkv_kernelI23Flash_fwd_kernel_traitsILi64ELi64ELi256ELi4ELb0ELb0EN7cutlass6half_tE19Flash_kernel_traitsILi64ELi64ELi256ELi4ES3_EELb0ELb1ELb0ELb0ELb1ELb1ELb0ELb1EEEvNS_16Flash_fwd_paramsE
        .type           _ZN5flash24flash_fwd_splitkv_kernelI23Flash_fwd_kernel_traitsILi64ELi64ELi256ELi4ELb0ELb0EN7cutlass6half_tE19Flash_kernel_traitsILi64ELi64ELi256ELi4ES3_EELb0ELb1ELb0ELb0ELb1ELb1ELb0ELb1EEEvNS_16Flash_fwd_paramsE,@function
        .size           _ZN5flash24flash_fwd_splitkv_kernelI23Flash_fwd_kernel_traitsILi64ELi64ELi256ELi4ELb0ELb0EN7cutlass6half_tE19Flash_kernel_traitsILi64ELi64ELi256ELi4ES3_EELb0ELb1ELb0ELb0ELb1ELb1ELb0ELb1EEEvNS_16Flash_fwd_paramsE,(.L_x_14761 - _ZN5flash24flash_fwd_splitkv_kernelI23Flash_fwd_kernel_traitsILi64ELi64ELi256ELi4ELb0ELb0EN7cutlass6half_tE19Flash_kernel_traitsILi64ELi64ELi256ELi4ES3_EELb0ELb1ELb0ELb0ELb1ELb1ELb0ELb1EEEvNS_16Flash_fwd_paramsE)
        .other          _ZN5flash24flash_fwd_splitkv_kernelI23Flash_fwd_kernel_traitsILi64ELi64ELi256ELi4ELb0ELb0EN7cutlass6half_tE19Flash_kernel_traitsILi64ELi64ELi256ELi4ES3_EELb0ELb1ELb0ELb0ELb1ELb1ELb0ELb1EEEvNS_16Flash_fwd_paramsE,@"STO_CUDA_ENTRY STV_DEFAULT"
_ZN5flash24flash_fwd_splitkv_kernelI23Flash_fwd_kernel_traitsILi64ELi64ELi256ELi4ELb0ELb0EN7cutlass6half_tE19Flash_kernel_traitsILi64ELi64ELi256ELi4ES3_EELb0ELb1ELb0ELb0ELb1ELb1ELb0ELb1EEEvNS_16Flash_fwd_paramsE:
.text._ZN5flash24flash_fwd_splitkv_kernelI23Flash_fwd_kernel_traitsILi64ELi64ELi256ELi4ELb0ELb0EN7cutlass6half_tE19Flash_kernel_traitsILi64ELi64ELi256ELi4ES3_EELb0ELb1ELb0ELb0ELb1ELb1ELb0ELb1EEEvNS_16Flash_fwd_paramsE:
        /* <DEDUP_REMOVED lines=8> */
[----:B-1-34-:R-:W-:Y:S05]  /*0080*/  CALL.REL.NOINC `($_ZN5flash24flash_fwd_splitkv_kernelI23Flash_fwd_kernel_traitsILi64ELi64ELi256ELi4ELb0ELb0EN7cutlass6half_tE19Flash_kernel_traitsILi64ELi64ELi256ELi4ES3_EELb0ELb1ELb0ELb0ELb1ELb1ELb0ELb1EEEvNS_16Flash_fwd_paramsE$_ZN5flash30compute_attn_1rowblock_splitkvI23Flash_fwd_kernel_traitsILi64ELi64ELi256ELi4ELb0ELb0EN7cutlass6half_tE19Flash_kernel_traitsILi64ELi64ELi256ELi4ES3_EELb0ELb1ELb0ELb0ELb1ELb1ELb0ELb1ENS_16Flash_fwd_paramsEEEvRKT8_iiiii) ;  /* 0x0000000000087944 */ /* 0x01afea0003c00000 */
[----:B------:R-:W-:Y:S05]  /*0090*/  BSYNC.RECONVERGENT B3 ;  /* 0x0000000000037941 */ /* 0x000fea0003800200 */
.L_x_6508:
[----:B------:R-:W-:Y:S05]  /*00a0*/  EXIT ;  /* 0x000000000000794d */ /* 0x000fea0003800000 */
        .type           $_ZN5flash24flash_fwd_splitkv_kernelI23Flash_fwd_kernel_traitsILi64ELi64ELi256ELi4ELb0ELb0EN7cutlass6half_tE19Flash_kernel_traitsILi64ELi64ELi256ELi4ES3_EELb0ELb1ELb0ELb0ELb1ELb1ELb0ELb1EEEvNS_16Flash_fwd_paramsE$_ZN5flash30compute_attn_1rowblock_splitkvI23Flash_fwd_kernel_traitsILi64ELi64ELi256ELi4ELb0ELb0EN7cutlass6half_tE19Flash_kernel_traitsILi64ELi64ELi256ELi4ES3_EELb0ELb1ELb0ELb0ELb1ELb1ELb0ELb1ENS_16Flash_fwd_paramsEEEvRKT8_iiiii,@function
        .size           $_ZN5flash24flash_fwd_splitkv_kernelI23Flash_fwd_kernel_traitsILi64ELi64ELi256ELi4ELb0ELb0EN7cutlass6half_tE19Flash_kernel_traitsILi64ELi64ELi256ELi4ES3_EELb0ELb1ELb0ELb0ELb1ELb1ELb0ELb1EEEvNS_16Flash_fwd_paramsE$_ZN5flash30compute_attn_1rowblock_splitkvI23Flash_fwd_kernel_traitsILi64ELi64ELi256ELi4ELb0ELb0EN7cutlass6half_tE19Flash_kernel_traitsILi64ELi64ELi256ELi4ES3_EELb0ELb1ELb0ELb0ELb1ELb1ELb0ELb1ENS_16Flash_fwd_paramsEEEvRKT8_iiiii,(.L_x_14761 - $_ZN5flash24flash_fwd_splitkv_kernelI23Flash_fwd_kernel_traitsILi64ELi64ELi256ELi4ELb0ELb0EN7cutlass6half_tE19Flash_kernel_traitsILi64ELi64ELi256ELi4ES3_EELb0ELb1ELb0ELb0ELb1ELb1ELb0ELb1EEEvNS_16Flash_fwd_paramsE$_ZN5flash30compute_attn_1rowblock_splitkvI23Flash_fwd_kernel_traitsILi64ELi64ELi256ELi4ELb0ELb0EN7cutlass6half_tE19Flash_kernel_traitsILi64ELi64ELi256ELi4ES3_EELb0ELb1ELb0ELb0ELb1ELb1ELb0ELb1ENS_16Flash_fwd_paramsEEEvRKT8_iiiii)
$_ZN5flash24flash_fwd_splitkv_kernelI23Flash_fwd_kernel_traitsILi64ELi64ELi256ELi4ELb0ELb0EN7cutlass6half_tE19Flash_kernel_traitsILi64ELi64ELi256ELi4ES3_EELb0ELb1ELb0ELb0ELb1ELb1ELb0ELb1EEEvNS_16Flash_fwd_paramsE$_ZN5flash30compute_attn_1rowblock_splitkvI23Flash_fwd_kernel_traitsILi64ELi64ELi256ELi4ELb0ELb0EN7cutlass6half_tE19Flash_kernel_traitsILi64ELi64ELi256ELi4ES3_EELb0ELb1ELb0ELb0ELb1ELb1ELb0ELb1ENS_16Flash_fwd_paramsEEEvRKT8_iiiii:
        /* <DEDUP_REMOVED lines=38> */
.L_x_6510:
[----:B------:R-:W-:Y:S05]  /*0310*/  BSYNC.RECONVERGENT B0 ;  /* 0x0000000000007941 */ /* 0x000fea0003800200 */
.L_x_6509:
[----:B------:R-:W-:Y:S04]  /*0320*/  BSSY.RECONVERGENT B0, `(.L_x_6511) ;  /* 0x0000007000007945 */ /* 0x000fe80003800200 */
[----:B------:R-:W-:Y:S05]  /*0330*/  @!P4 BRA `(.L_x_6512) ;  /* 0x000000000014c947 */ /* 0x000fea0003800000 */
[----:B------:R-:W3:Y:S02]  /*0340*/  LD.E.U8 R2, desc[UR4][R164.64+0x1b2] ;  /* 0x0001b204a4027980 */ /* 0x000ee4000c101100 */
[----:B---3--:R-:W-:-:S13]  /*0350*/  ISETP.NE.AND P0, PT, R2, RZ, PT ;  /* 0x000000ff0200720c */ /* 0x008fda0003f05270 */
[----:B------:R-:W3:Y:S02]  /*0360*/  @P0 LD.E R2, desc[UR4][R6.64+0x4] ;  /* 0x0000040406020980 */ /* 0x000ee4000c101900 */
[----:B---3-5:R-:W-:-:S06]  /*0370*/  @P0 IADD3 R3, PT, PT, R2, -R13, RZ ;  /* 0x8000000d02030210 */ /* 0x028fcc0007ffe0ff */
[----:B------:R3:W5:Y:S02]  /*0380*/  @!P0 LD.E R3, desc[UR4][R6.64] ;  /* 0x0000000406038980 */ /* 0x000764000c101900 */
.L_x_6512:
[----:B------:R-:W-:Y:S05]  /*0390*/  BSYNC.RECONVERGENT B0 ;  /* 0x0000000000007941 */ /* 0x000fea0003800200 */
.L_x_6511:
        /* <DEDUP_REMOVED lines=9> */
.L_x_6514:
[----:B------:R-:W4:Y:S01]  /*0430*/  LD.E.64 R2, desc[UR4][R164.64+0x108] ;  /* 0x00010804a4027980 */ /* 0x000f22000c101b00 */
[----:B------:R-:W-:Y:S01]  /*0440*/  BSSY.RECONVERGENT B0, `(.L_x_6516) ;  /* 0x0000006000007945 */ /* 0x000fe20003800200 */
[----:B------:R-:W-:Y:S01]  /*0450*/  IMAD.MOV.U32 R69, RZ, RZ, RZ ;  /* 0x000000ffff457224 */ /* 0x000fe200078e00ff */
[----:B----4-:R-:W-:-:S04]  /*0460*/  ISETP.NE.U32.AND P0, PT, R2, RZ, PT ;  /* 0x000000ff0200720c */ /* 0x010fc80003f05070 */
[----:B------:R-:W-:-:S13]  /*0470*/  ISETP.NE.AND.EX P0, PT, R3, RZ, PT, P0 ;  /* 0x000000ff0300720c */ /* 0x000fda0003f05300 */
[----:B------:R-:W-:Y:S05]  /*0480*/  @!P0 BRA `(.L_x_6517) ;  /* 0x0000000000048947 */ /* 0x000fea0003800000 */
[----:B------:R4:W5:Y:S02]  /*0490*/  LD.E R69, desc[UR4][R164.64+0xbc] ;  /* 0x0000bc04a4457980 */ /* 0x000964000c101900 */
.L_x_6517:
[----:B------:R-:W-:Y:S05]  /*04a0*/  BSYNC.RECONVERGENT B0 ;  /* 0x0000000000007941 */ /* 0x000fea0003800200 */
.L_x_6516:
[----:B-----5:R-:W-:Y:S02]  /*04b0*/  IADD3 R69, PT, PT, R76, R69, RZ ;  /* 0x000000454c457210 */ /* 0x020fe40007ffe0ff */
.L_x_6515:
[----:B------:R-:W-:Y:S05]  /*04c0*/  BSYNC.RECONVERGENT B1 ;  /* 0x0000000000017941 */ /* 0x000fea0003800200 */
.L_x_6513:
[----:B------:R-:W-:Y:S01]  /*04d0*/  IMAD.SHL.U32 R79, R235, 0x40, RZ ;  /* 0x00000040eb4f7824 */ /* 0x000fe200078e00ff */
[----:B------:R-:W-:Y:S01]  /*04e0*/  MOV R2, R232 ;  /* 0x000000e800027202 */ /* 0x000fe20000000f00 */
[----:B------:R-:W-:-:S03]  /*04f0*/  IMAD.MOV.U32 R3, RZ, RZ, 0x0 ;  /* 0x00000000ff037424 */ /* 0x000fc600078e00ff */
[----:B------:R-:W-:-:S13]  /*0500*/  ISETP.GT.AND P0, PT, R236, R79, PT ;  /* 0x0000004fec00720c */ /* 0x000fda0003f04270 */
[----:B-1234-:R-:W-:Y:S05]  /*0510*/  @!P0 RET.REL.NODEC R2 `(_ZN5flash24flash_fwd_splitkv_kernelI23Flash_fwd_kernel_traitsILi64ELi64ELi256ELi4ELb0ELb0EN7cutlass6half_tE19Flash_kernel_traitsILi64ELi64ELi256ELi4ES3_EELb0ELb1ELb0ELb0ELb1ELb1ELb0ELb1EEEvNS_16Flash_fwd_paramsE) ;  /* 0xfffffff802b88950 */ /* 0x01efea0003c3ffff */
        /* <DEDUP_REMOVED lines=35> */
[----:B------:R-:W-:-:S02]  /*0750*/  IMAD.SHL.U32 R16, R167, 0x8, RZ ;  /* 0x00000008a7107824 */ /* 0x000fc400078e00ff */
[----:B------:R-:W-:-:S03]  /*0760*/  IMAD.MOV.U32 R17, RZ, RZ, RZ ;  /* 0x000000ffff117224 */ /* 0x000fc600078e00ff */
[----:B------:R-:W-:Y:S01]  /*0770*/  LOP3.LUT R16, R16, 0x38, RZ, 0xc0, !PT ;  /* 0x0000003810107812 */ /* 0x000fe200078ec0ff */
[----:B------:R-:W-:Y:S01]  /*0780*/  IMAD.IADD R236, R236, 0x1, -R79 ;  /* 0x00000001ecec7824 */ /* 0x000fe200078e0a4f */
[----:B------:R-:W-:Y:S01]  /*0790*/  BSSY.RECONVERGENT B0, `(.L_x_6519) ;  /* 0x0000039000007945 */ /* 0x000fe20003800200 */
[----:B--2---:R-:W-:-:S04]  /*07a0*/  @P0 IMAD.WIDE.U32 R8, R6, R237, RZ ;  /* 0x000000ed06080225 */ /* 0x004fc800078e00ff */
[----:B------:R-:W-:Y:S02]  /*07b0*/  @P0 IMAD R237, R7, R237, RZ ;  /* 0x000000ed07ed0224 */ /* 0x000fe400078e02ff */
[----:B------:R-:W-:-:S04]  /*07c0*/  IMAD.WIDE.U32 R16, R79, R6, R16 ;  /* 0x000000064f107225 */ /* 0x000fc800078e0010 */
[-C--:B-----5:R-:W-:Y:S02]  /*07d0*/  @!P0 IMAD R3, R11, R234.reuse, RZ ;  /* 0x000000ea0b038224 */ /* 0x0a0fe400078e02ff */
[----:B------:R-:W-:Y:S01]  /*07e0*/  @!P0 IMAD.WIDE.U32 R10, R10, R234, RZ ;  /* 0x000000ea0a0a8225 */ /* 0x000fe200078e00ff */
[----:B------:R-:W-:-:S03]  /*07f0*/  @P0 MOV R10, R8 ;  /* 0x00000008000a0202 */ /* 0x000fc60000000f00 */
        /* <DEDUP_REMOVED lines=15> */
[----:B------:R-:W-:Y:S02]  /*08f0*/  IMAD R2, R2, R234, R233 ;  /* 0x000000ea02027224 */ /* 0x000fe400078e02e9 */
[C---:B------:R-:W-:Y:S01]  /*0900*/  VIADD R9, R11.reuse, 0x10 ;  /* 0x000000100b097836 */ /* 0x040fe20000000000 */
[----:B------:R-:W-:Y:S02]  /*0910*/  @!P0 LEA.HI.X R19, R8, R5, R3, 0x1, P1 ;  /* 0x0000000508138211 */ /* 0x000fe400008f0c03 */
[----:B------:R-:W-:Y:S01]  /*0920*/  IADD3 R3, PT, PT, R11, 0x20, RZ ;  /* 0x000000200b037810 */ /* 0x000fe20007ffe0ff */
[----:B------:R-:W-:Y:S01]  /*0930*/  IMAD R0, R0, R2, R79 ;  /* 0x0000000200007224 */ /* 0x000fe200078e024f */
[----:B------:R-:W-:Y:S02]  /*0940*/  ISETP.GE.AND P2, PT, R9, R236, PT ;  /* 0x000000ec0900720c */ /* 0x000fe40003f46270 */
[----:B------:R-:W-:-:S02]  /*0950*/  LOP3.LUT P1, R167, R167, 0x7, RZ, 0xc0, !PT ;  /* 0x00000007a7a77812 */ /* 0x000fc4000782c0ff */
[-C--:B------:R-:W-:Y:S01]  /*0960*/  ISETP.GE.AND P3, PT, R3, R236.reuse, PT ;  /* 0x000000ec0300720c */ /* 0x080fe20003f66270 */
[----:B------:R1:W-:Y:S01]  /*0970*/  @!P0 ST.E.128 desc[UR4][R18.64], RZ ;  /* 0x000000ff12008985 */ /* 0x0003e2000c101d04 */
[C---:B------:R-:W-:Y:S01]  /*0980*/  IADD3 R3, P0, PT, R0.reuse, R11, RZ ;  /* 0x0000000b00037210 */ /* 0x040fe20007f1e0ff */
[C---:B------:R-:W-:Y:S01]  /*0990*/  VIADD R9, R11.reuse, 0x30 ;  /* 0x000000300b097836 */ /* 0x040fe20000000000 */
[----:B------:R-:W-:Y:S02]  /*09a0*/  ISETP.GE.OR P6, PT, R11, R236, P1 ;  /* 0x000000ec0b00720c */ /* 0x000fe40000fc6670 */
[C---:B------:R-:W-:Y:S02]  /*09b0*/  ISETP.NE.OR P5, PT, R167.reuse, RZ, P2 ;  /* 0x000000ffa700720c */ /* 0x040fe400017a5670 */
[----:B------:R-:W-:Y:S02]  /*09c0*/  ISETP.NE.OR P4, PT, R167, RZ, P3 ;  /* 0x000000ffa700720c */ /* 0x000fe40001f85670 */
[----:B------:R-:W-:-:S02]  /*09d0*/  LEA.HI.X.SX32 R0, R0, RZ, 0x1, P0 ;  /* 0x000000ff00007211 */ /* 0x000fc400000f0eff */
[----:B------:R-:W-:Y:S02]  /*09e0*/  LEA R20, P0, R3, R12, 0x2 ;  /* 0x0000000c03147211 */ /* 0x000fe400078010ff */
        /* <DEDUP_REMOVED lines=19> */
.L_x_6520:
[----:B------:R-:W-:Y:S05]  /*0b20*/  BSYNC.RECONVERGENT B0 ;  /* 0x0000000000007941 */ /* 0x000fea0003800200 */
.L_x_6519:
[----:B------:R-:W-:Y:S04]  /*0b30*/  BSSY.RECONVERGENT B0, `(.L_x_6521) ;  /* 0x000000d000007945 */ /* 0x000fe80003800200 */
[----:B------:R-:W-:Y:S05]  /*0b40*/  @P3 BRA `(.L_x_6522) ;  /* 0x00000000002c3947 */ /* 0x000fea0003800000 */
[----:B--2---:R-:W-:Y:S01]  /*0b50*/  IADD3 R13, P0, PT, R11, 0x20, RZ ;  /* 0x000000200b0d7810 */ /* 0x004fe20007f1e0ff */
        /* <DEDUP_REMOVED lines=10> */
.L_x_6522:
[----:B------:R-:W-:Y:S05]  /*0c00*/  BSYNC.RECONVERGENT B0 ;  /* 0x0000000000007941 */ /* 0x000fea0003800200 */
.L_x_6521:
[----:B------:R-:W-:Y:S04]  /*0c10*/  BSSY.RECONVERGENT B0, `(.L_x_6523) ;  /* 0x000000d000007945 */ /* 0x000fe80003800200 */
[----:B------:R-:W-:Y:S05]  /*0c20*/  @P1 BRA `(.L_x_6524) ;  /* 0x00000000002c1947 */ /* 0x000fea0003800000 */
[----:B------:R-:W-:Y:S01]  /*0c30*/  IADD3 R11, P0, PT, R11, 0x30, RZ ;  /* 0x000000300b0b7810 */ /* 0x000fe20007f1e0ff */
[----:B--23--:R-:W-:Y:S01]  /*0c40*/  IMAD.MOV.U32 R12, RZ, RZ, R14 ;  /* 0x000000ffff0c7224 */ /* 0x00cfe200078e000e */
        /* <DEDUP_REMOVED lines=9> */
.L_x_6524:
[----:B------:R-:W-:Y:S05]  /*0ce0*/  BSYNC.RECONVERGENT B0 ;  /* 0x0000000000007941 */ /* 0x000fea0003800200 */
.L_x_6523:
[----:B------:R-:W-:Y:S01]  /*0cf0*/  ISETP.NE.AND P0, PT, R8, RZ, PT ;  /* 0x000000ff0800720c */ /* 0x000fe20003f05270 */
[----:B------:R-:W-:Y:S01]  /*0d00*/  @!P6 ST.E desc[UR4][R20.64], R3 ;  /* 0x000000031400e985 */ /* 0x000fe2000c101904 */
[----:B------:R-:W-:-:S03]  /*0d10*/  MOV R233, 0x0 ;  /* 0x0000000000e97802 */ /* 0x000fc60000000f00 */
[----:B------:R-:W-:Y:S04]  /*0d20*/  @!P5 ST.E desc[UR4][R20.64+0x40], R2 ;  /* 0x000040021400d985 */ /* 0x000fe8000c101904 */
[----:B------:R1:W-:Y:S04]  /*0d30*/  @!P4 ST.E desc[UR4][R20.64+0x80], R0 ;  /* 0x000080001400c985 */ /* 0x0003e8000c101904 */
[----:B-1234-:R-:W-:Y:S05]  /*0d40*/  @P0 RET.REL.NODEC R232 `(_ZN5flash24flash_fwd_splitkv_kernelI23Flash_fwd_kernel_traitsILi64ELi64ELi256ELi4ELb0ELb0EN7cutlass6half_tE19Flash_kernel_traitsILi64ELi64ELi256ELi4ES3_EELb0ELb1ELb0ELb0ELb1ELb1ELb0ELb1EEEvNS_16Flash_fwd_paramsE) ;  /* 0xfffffff0e8ac0950 */ /* 0x01efea0003c3ffff */
[----:B------:R-:W-:Y:S02]  /*0d50*/  MOV R3, 0x7f800000 ;  /* 0x7f80000000037802 */ /* 0x000fe40000000f00 */
[----:B------:R-:W-:-:S03]  /*0d60*/  MOV R233, 0x0 ;  /* 0x0000000000e97802 */ /* 0x000fc60000000f00 */
[----:B------:R1:W-:Y:S02]  /*0d70*/  ST.E desc[UR4][R20.64+0xc0], R3 ;  /* 0x0000c00314007985 */ /* 0x0003e4000c101904 */
[----:B-1----:R-:W-:Y:S05]  /*0d80*/  RET.REL.NODEC R232 `(_ZN5flash24flash_fwd_splitkv_kernelI23Flash_fwd_kernel_traitsILi64ELi64ELi256ELi4ELb0ELb0EN7cutlass6half_tE19Flash_kernel_traitsILi64ELi64ELi256ELi4ES3_EELb0ELb1ELb0ELb0ELb1ELb1ELb0ELb1EEEvNS_16Flash_fwd_paramsE) ;  /* 0xfffffff0e89c7950 */ /* 0x002fea0003c3ffff */
.L_x_6518:
        /* <DEDUP_REMOVED lines=38> */
[----:B------:R-:W-:Y:S02]  /*0ff0*/  LOP3.LUT R2, R5, R12, RZ, 0x3c, !PT ;  /* 0x0000000c05027212 */ /* 0x000fe400078e3cff */
[----:B------:R-:W-:-:S09]  /*1000*/  ISETP.NE.AND P3, PT, R12, RZ, PT ;  /* 0x000000ff0c00720c */ /* 0x000fd20003f65270 */
[----:B------:R-:W-:-:S04]  /*1010*/  @!P0 IADD3 R3, PT, PT, R3, -R4, RZ ;  /* 0x8000000403038210 */ /* 0x000fc80007ffe0ff */
[----:B------:R-:W-:Y:S02]  /*1020*/  ISETP.GE.U32.AND P1, PT, R3, R4, PT ;  /* 0x000000040300720c */ /* 0x000fe40003f26070 */
[----:B------:R-:W-:Y:S01]  /*1030*/  ISETP.GE.AND P2, PT, R2, RZ, PT ;  /* 0x000000ff0200720c */ /* 0x000fe20003f46270 */
[----:B------:R-:W-:Y:S02]  /*1040*/  @!P0 VIADD R10, R10, 0x1 ;  /* 0x000000010a0a8836 */ /* 0x000fe40000000000 */
[-C--:B---3--:R-:W-:Y:S02]  /*1050*/  IMAD R2, R15, R234.reuse, RZ ;  /* 0x000000ea0f027224 */ /* 0x088fe400078e02ff */
[----:B------:R-:W-:-:S04]  /*1060*/  IMAD.WIDE.U32 R14, R14, R234, RZ ;  /* 0x000000ea0e0e7225 */ /* 0x000fc800078e00ff */
[----:B------:R-:W-:Y:S01]  /*1070*/  IMAD.IADD R239, R15, 0x1, R2 ;  /* 0x000000010fef7824 */ /* 0x000fe200078e0202 */
[----:B------:R-:W-:Y:S02]  /*1080*/  LEA R238, P0, R14, R240, 0x2 ;  /* 0x000000f00eee7211 */ /* 0x000fe400078010ff */
[----:B------:R-:W-:Y:S02]  /*1090*/  @P1 IADD3 R10, PT, PT, R10, 0x1, RZ ;  /* 0x000000010a0a1810 */ /* 0x000fe40007ffe0ff */
[----:B------:R-:W-:Y:S02]  /*10a0*/  LEA.HI.X R239, R14, R241, R239, 0x2, P0 ;  /* 0x000000f10eef7211 */ /* 0x000fe400000f14ef */
[----:B------:R-:W-:Y:S01]  /*10b0*/  @!P2 IADD3 R10, PT, PT, -R10, RZ, RZ ;  /* 0x000000ff0a0aa210 */ /* 0x000fe20007ffe1ff */
[----:B------:R-:W2:Y:S01]  /*10c0*/  LD.E.64 R14, desc[UR4][R8.64+0x28] ;  /* 0x00002804080e7980 */ /* 0x000ea2000c101b00 */
[----:B------:R-:W-:-:S05]  /*10d0*/  @!P3 LOP3.LUT R10, RZ, R12, RZ, 0x33, !PT ;  /* 0x0000000cff0ab212 */ /* 0x000fca00078e33ff */
        /* <DEDUP_REMOVED lines=42> */
[----:B--2---:R-:W-:Y:S02]  /*1380*/  IMAD R4, R15, R2, RZ ;  /* 0x000000020f047224 */ /* 0x004fe400078e02ff */
[----:B------:R-:W-:-:S04]  /*1390*/  IMAD.WIDE.U32 R16, R11, R16, R18 ;  /* 0x000000100b107225 */ /* 0x000fc800078e0012 */
[----:B------:R-:W-:-:S04]  /*13a0*/  IMAD.WIDE.U32 R18, R14, R2, RZ ;  /* 0x000000020e127225 */ /* 0x000fc800078e00ff */
[----:B------:R-:W-:Y:S01]  /*13b0*/  IMAD R7, R14, R7, R4 ;  /* 0x000000070e077224 */ /* 0x000fe200078e0204 */
[----:B------:R-:W-:Y:S01]  /*13c0*/  MOV R4, R16 ;  /* 0x0000001000047202 */ /* 0x000fe20000000f00 */
[----:B------:R-:W-:-:S03]  /*13d0*/  IMAD.IADD R2, R17, 0x1, R6 ;  /* 0x0000000111027824 */ /* 0x000fc600078e0206 */
[----:B------:R-:W-:Y:S01]  /*13e0*/  IADD3 R6, PT, PT, R19, R7, RZ ;  /* 0x0000000713067210 */ /* 0x000fe20007ffe0ff */
[----:B------:R-:W-:Y:S05]  /*13f0*/  BRA `(.L_x_6527) ;  /* 0x00000004003c7947 */ /* 0x000fea0003800000 */
.L_x_6526:
[----:B------:R-:W1:Y:S01]  /*1400*/  LD.E R0, desc[UR4][R164.64+0x68] ;  /* 0x00006804a4007980 */ /* 0x000e62000c101900 */
[----:B------:R-:W-:-:S03]  /*1410*/  ISETP.NE.AND P0, PT, R13, -0x1, PT ;  /* 0xffffffff0d00780c */ /* 0x000fc60003f05270 */
[----:B------:R-:W2:Y:S01]  /*1420*/  LD.E.64 R224, desc[UR4][R164.64+0x38] ;  /* 0x00003804a4e07980 */ /* 0x000ea2000c101b00 */
[----:B------:R-:W-:Y:S02]  /*1430*/  MOV R8, R164 ;  /* 0x000000a400087202 */ /* 0x000fe40000000f00 */
[----:B------:R-:W-:Y:S01]  /*1440*/  MOV R9, R165 ;  /* 0x000000a500097202 */ /* 0x000fe20000000f00 */
[----:B------:R3:W5:Y:S04]  /*1450*/  LD.E.64 R26, desc[UR4][R164.64+0x58] ;  /* 0x00005804a41a7980 */ /* 0x000768000c101b00 */
[----:B------:R-:W4:Y:S04]  /*1460*/  LD.E.64 R62, desc[UR4][R8.64+0x40] ;  /* 0x00004004083e7980 */ /* 0x000f28000c101b00 */
[----:B------:R-:W3:Y:S04]  /*1470*/  @!P0 LD.E.64 R6, desc[UR4][R164.64+0x20] ;  /* 0x00002004a4068980 */ /* 0x000ee8000c101b00 */
[----:B------:R-:W4:Y:S04]  /*1480*/  @!P0 LD.E.64 R16, desc[UR4][R164.64+0x28] ;  /* 0x00002804a4108980 */ /* 0x000f28000c101b00 */
[----:B------:R-:W4:Y:S01]  /*1490*/  LD.E.64 R14, desc[UR4][R8.64+0x50] ;  /* 0x00005004080e7980 */ /* 0x000f22000c101b00 */
[----:B------:R-:W-:Y:S01]  /*14a0*/  IMAD.MOV.U32 R20, RZ, RZ, RZ ;  /* 0x000000ffff147224 */ /* 0x000fe200078e00ff */
[----:B------:R-:W-:-:S02]  /*14b0*/  CS2R R238, SRZ ;  /* 0x0000000000ee7805 */ /* 0x000fc4000001ff00 */
[----:B-1----:R-:W-:-:S04]  /*14c0*/  IABS R2, R0 ;  /* 0x0000000000027213 */ /* 0x002fc80000000000 */
        /* <DEDUP_REMOVED lines=14> */
[-C--:B--2---:R-:W-:Y:S02]  /*15b0*/  @!P0 IMAD R3, R225, R12.reuse, RZ ;  /* 0x0000000ce1038224 */ /* 0x084fe400078e02ff */
[----:B------:R-:W-:-:S04]  /*15c0*/  @!P0 IMAD.WIDE.U32 R18, R224, R12, RZ ;  /* 0x0000000ce0128225 */ /* 0x000fc800078e00ff */
[----:B------:R-:W-:-:S04]  /*15d0*/  @!P0 IMAD R3, R4, R224, R3 ;  /* 0x000000e004038224 */ /* 0x000fc800078e0203 */
[----:B------:R-:W-:Y:S01]  /*15e0*/  @!P0 IMAD.IADD R19, R19, 0x1, R3 ;  /* 0x0000000113138824 */ /* 0x000fe200078e0203 */
[----:B------:R-:W-:Y:S02]  /*15f0*/  @P0 IADD3 R3, PT, PT, R12, R13, RZ ;  /* 0x0000000d0c030210 */ /* 0x000fe40007ffe0ff */
[-C--:B------:R-:W-:Y:S01]  /*1600*/  @!P1 IADD3 R5, PT, PT, R5, -R2.reuse, RZ ;  /* 0x8000000205059210 */ /* 0x080fe20007ffe0ff */
[----:B---3-5:R-:W-:Y:S01]  /*1610*/  @!P0 IMAD.WIDE.U32 R20, R6, R11, R18 ;  /* 0x0000000b06148225 */ /* 0x028fe200078e0012 */
[----:B------:R-:W-:Y:S02]  /*1620*/  @!P0 SHF.R.S32.HI R4, RZ, 0x1f, R11 ;  /* 0x0000001fff048819 */ /* 0x000fe4000001140b */
[----:B------:R-:W-:Y:S01]  /*1630*/  ISETP.GE.U32.AND P3, PT, R5, R2, PT ;  /* 0x000000020500720c */ /* 0x000fe20003f66070 */
[-C--:B------:R-:W-:Y:S02]  /*1640*/  @P0 IMAD R2, R225, R3.reuse, RZ ;  /* 0x00000003e1020224 */ /* 0x080fe400078e02ff */
[----:B------:R-:W-:Y:S01]  /*1650*/  @P0 IMAD.WIDE.U32 R18, R224, R3, RZ ;  /* 0x00000003e0120225 */ /* 0x000fe200078e00ff */
[----:B------:R-:W-:-:S03]  /*1660*/  LOP3.LUT R3, R233, R0, RZ, 0x3c, !PT ;  /* 0x00000000e9037212 */ /* 0x000fc600078e3cff */
[----:B------:R-:W-:Y:S01]  /*1670*/  @!P0 IMAD R7, R7, R11, RZ ;  /* 0x0000000b07078224 */ /* 0x000fe200078e02ff */
[----:B------:R-:W-:Y:S02]  /*1680*/  ISETP.GE.AND P2, PT, R3, RZ, PT ;  /* 0x000000ff0300720c */ /* 0x000fe40003f46270 */
[----:B------:R-:W-:Y:S01]  /*1690*/  @!P1 IADD3 R10, PT, PT, R10, 0x1, RZ ;  /* 0x000000010a0a9810 */ /* 0x000fe20007ffe0ff */
[----:B------:R-:W-:Y:S01]  /*16a0*/  @!P0 IMAD R7, R6, R4, R7 ;  /* 0x0000000406078224 */ /* 0x000fe200078e0207 */
[----:B------:R-:W-:Y:S02]  /*16b0*/  ISETP.NE.AND P1, PT, R0, RZ, PT ;  /* 0x000000ff0000720c */ /* 0x000fe40003f25270 */
[----:B------:R-:W-:Y:S01]  /*16c0*/  @!P0 MOV R6, R20 ;  /* 0x0000001400068202 */ /* 0x000fe20000000f00 */
[----:B------:R-:W-:Y:S01]  /*16d0*/  @!P0 IMAD.IADD R7, R21, 0x1, R7 ;  /* 0x0000000115078824 */ /* 0x000fe200078e0207 */
[----:B------:R-:W-:Y:S01]  /*16e0*/  LEA R5, R65, 0xffffff00, 0x8 ;  /* 0xffffff0041057811 */ /* 0x000fe200078e40ff */
[----:B------:R-:W-:Y:S01]  /*16f0*/  @P0 IMAD.MOV.U32 R6, RZ, RZ, R18 ;  /* 0x000000ffff060224 */ /* 0x000fe200078e0012 */
[----:B------:R-:W-:Y:S01]  /*1700*/  @P0 IADD3 R7, PT, PT, R19, R2, RZ ;  /* 0x0000000213070210 */ /* 0x000fe20007ffe0ff */
[----:B----4-:R-:W-:Y:S01]  /*1710*/  @!P0 IMAD R2, R63, R12, RZ ;  /* 0x0000000c3f028224 */ /* 0x010fe200078e02ff */
[----:B------:R-:W-:-:S02]  /*1720*/  @!P0 SHF.R.S32.HI R3, RZ, 0x1f, R12 ;  /* 0x0000001fff038819 */ /* 0x000fc4000001140c */
[----:B------:R-:W-:Y:S01]  /*1730*/  @P3 IADD3 R10, PT, PT, R10, 0x1, RZ ;  /* 0x000000010a0a3810 */ /* 0x000fe20007ffe0ff */
[----:B------:R-:W-:-:S04]  /*1740*/  IMAD.WIDE.U32 R18, R224, R5, R6 ;  /* 0x00000005e0127225 */ /* 0x000fc800078e0006 */
[----:B------:R-:W-:Y:S02]  /*1750*/  @!P0 IMAD R2, R3, R62, R2 ;  /* 0x0000003e03028224 */ /* 0x000fe400078e0202 */
[----:B------:R-:W-:Y:S01]  /*1760*/  @!P0 IMAD.WIDE.U32 R6, R62, R12, RZ ;  /* 0x0000000c3e068225 */ /* 0x000fe200078e00ff */
[----:B------:R-:W-:Y:S02]  /*1770*/  @!P2 IADD3 R10, PT, PT, -R10, RZ, RZ ;  /* 0x000000ff0a0aa210 */ /* 0x000fe40007ffe1ff */
[----:B------:R-:W-:Y:S01]  /*1780*/  @!P1 LOP3.LUT R10, RZ, R0, RZ, 0x33, !PT ;  /* 0x00000000ff0a9212 */ /* 0x000fe200078e33ff */
[----:B------:R-:W-:Y:S01]  /*1790*/  IMAD R4, R225, R5, RZ ;  /* 0x00000005e1047224 */ /* 0x000fe200078e02ff */
[----:B------:R-:W-:Y:S01]  /*17a0*/  @!P0 SHF.R.S32.HI R3, RZ, 0x1f, R11 ;  /* 0x0000001fff038819 */ /* 0x000fe2000001140b */
[----:B------:R-:W-:Y:S01]  /*17b0*/  @!P0 IMAD.IADD R21, R7, 0x1, R2 ;  /* 0x0000000107158824 */ /* 0x000fe200078e0202 */
[----:B------:R-:W-:Y:S01]  /*17c0*/  @!P0 MOV R20, R6 ;  /* 0x0000000600148202 */ /* 0x000fe20000000f00 */
[----:B------:R-:W-:Y:S01]  /*17d0*/  @!P0 IMAD R2, R17, R11, RZ ;  /* 0x0000000b11028224 */ /* 0x000fe200078e02ff */
[----:B------:R-:W-:Y:S01]  /*17e0*/  @P0 IADD3 R12, PT, PT, R12, R13, RZ ;  /* 0x0000000d0c0c0210 */ /* 0x000fe20007ffe0ff */
[----:B------:R-:W-:Y:S01]  /*17f0*/  IMAD.IADD R19, R19, 0x1, R4 ;  /* 0x0000000113137824 */ /* 0x000fe200078e0204 */
[----:B------:R-:W-:Y:S01]  /*1800*/  SHF.R.S32.HI R4, RZ, 0x1f, R10 ;  /* 0x0000001fff047819 */ /* 0x000fe2000001140a */
[----:B------:R-:W-:-:S02]  /*1810*/  IMAD R7, R15, R10, RZ ;  /* 0x0000000a0f077224 */ /* 0x000fc400078e02ff */
[C---:B------:R-:W-:Y:S02]  /*1820*/  @!P0 IMAD R2, R16.reuse, R3, R2 ;  /* 0x0000000310028224 */ /* 0x040fe400078e0202 */
[----:B------:R-:W-:-:S04]  /*1830*/  @!P0 IMAD.WIDE.U32 R16, R16, R11, R20 ;  /* 0x0000000b10108225 */ /* 0x000fc800078e0014 */
[----:B------:R-:W-:Y:S02]  /*1840*/  @P0 IMAD R3, R63, R12, RZ ;  /* 0x0000000c3f030224 */ /* 0x000fe400078e02ff */
[----:B------:R-:W-:Y:S01]  /*1850*/  IMAD.WIDE.U32 R10, R14, R10, R18 ;  /* 0x0000000a0e0a7225 */ /* 0x000fe200078e0012 */
[----:B------:R-:W-:-:S03]  /*1860*/  @!P0 IADD3 R6, PT, PT, R17, R2, RZ ;  /* 0x0000000211068210 */ /* 0x000fc60007ffe0ff */
[----:B------:R-:W-:Y:S02]  /*1870*/  IMAD R7, R14, R4, R7 ;  /* 0x000000040e077224 */ /* 0x000fe400078e0207 */
[----:B------:R-:W-:Y:S01]  /*1880*/  @P0 IMAD.WIDE.U32 R12, R62, R12, RZ ;  /* 0x0000000c3e0c0225 */ /* 0x000fe200078e00ff */
[----:B------:R-:W-:Y:S02]  /*1890*/  MOV R4, R10 ;  /* 0x0000000a00047202 */ /* 0x000fe40000000f00 */
[----:B------:R-:W-:Y:S01]  /*18a0*/  IADD3 R2, PT, PT, R11, R7, RZ ;  /* 0x000000070b027210 */ /* 0x000fe20007ffe0ff */
[----:B------:R-:W-:Y:S01]  /*18b0*/  @!P0 IMAD.MOV.U32 R18, RZ, RZ, R16 ;  /* 0x000000ffff128224 */ /* 0x000fe200078e0010 */
[----:B------:R-:W-:Y:S01]  /*18c0*/  @P0 MOV R18, R12 ;  /* 0x0000000c00120202 */ /* 0x000fe20000000f00 */
[----:B------:R-:W-:Y:S01]  /*18d0*/  @P0 IMAD.IADD R6, R13, 0x1, R3 ;  /* 0x000000010d060824 */ /* 0x000fe200078e0203 */
[----:B------:R-:W-:Y:S02]  /*18e0*/  MOV R3, RZ ;  /* 0x000000ff00037202 */ /* 0x000fe40000000f00 */
.L_x_6527:
[----:B------:R-:W-:Y:S05]  /*18f0*/  BSYNC.RECONVERGENT B0 ;  /* 0x0000000000007941 */ /* 0x000fea0003800200 */
.L_x_6525:
[----:B------:R-:W-:Y:S01]  /*1900*/  ISETP.NE.AND P0, PT, R237, -0x1, PT ;  /* 0xffffffffed00780c */ /* 0x000fe20003f05270 */
[----:B------:R-:W2:Y:S04]  /*1910*/  LD.E.64 R178, desc[UR4][R164.64+0x30] ;  /* 0x00003004a4b27980 */ /* 0x000ea8000c101b00 */
[----:B------:R-:W3:Y:S04]  /*1920*/  LD.E.64 R24, desc[UR4][R164.64+0x48] ;  /* 0x00004804a4187980 */ /* 0x000ee8000c101b00 */
[----:B------:R-:W4:Y:S04]  /*1930*/  LD.E.64 R14, desc[UR4][R164.64+0x10] ;  /* 0x00001004a40e7980 */ /* 0x000f28000c101b00 */
[----:B------:R-:W3:Y:S01]  /*1940*/  @!P0 LD.E.64 R28, desc[UR4][R164.64+0x18] ;  /* 0x00001804a41c8980 */ /* 0x000ee2000c101b00 */
[----:B------:R-:W-:-:S03]  /*1950*/  IMAD.MOV.U32 R7, RZ, RZ, RZ ;  /* 0x000000ffff077224 */ /* 0x000fc600078e00ff */
[----:B------:R-:W4:Y:S04]  /*1960*/  LD.E.64 R16, desc[UR4][R164.64+0x8] ;  /* 0x00000804a4107980 */ /* 0x000f28000c101b00 */
[----:B------:R-:W4:Y:S04]  /*1970*/  LD.E.64 R8, desc[UR4][R8.64] ;  /* 0x0000000408087980 */ /* 0x000f28000c101b00 */
[----:B------:R-:W4:Y:S04]  /*1980*/  LD.E R11, desc[UR4][R164.64+0xd0] ;  /* 0x0000d004a40b7980 */ /* 0x000f28000c101900 */
[----:B------:R1:W5:Y:S01]  /*1990*/  @P6 LD.E R7, desc[UR4][R30.64] ;  /* 0x000000041e076980 */ /* 0x000362000c101900 */
[----:B------:R-:W-:-:S04]  /*19a0*/  IABS R12, R0 ;  /* 0x00000000000c7213 */ /* 0x000fc80000000000 */
[----:B------:R-:W1:Y:S08]  /*19b0*/  I2F.RP R21, R12 ;  /* 0x0000000c00157306 */ /* 0x000e700000209400 */
[----:B-1----:R-:W1:Y:S02]  /*19c0*/  MUFU.RCP R20, R21 ;  /* 0x0000001500147308 */ /* 0x002e640000001000 */
[----:B-1----:R-:W-:-:S06]  /*19d0*/  VIADD R20, R20, 0xffffffe ;  /* 0x0ffffffe14147836 */ /* 0x002fcc0000000000 */
[----:B------:R-:W1:Y:S01]  /*19e0*/  F2I.FTZ.U32.TRUNC.NTZ R23, R20 ;  /* 0x0000001400177305 */ /* 0x000e62000021f000 */
[----:B------:R-:W-:Y:S02]  /*19f0*/  MOV R22, RZ ;  /* 0x000000ff00167202 */ /* 0x000fe40000000f00 */
[----:B------:R-:W-:Y:S02]  /*1a00*/  IABS R13, R233 ;  /* 0x000000e9000d7213 */ /* 0x000fe40000000000 */
[----:B------:R-:W-:Y:S01]  /*1a10*/  IABS R19, R0 ;  /* 0x0000000000137213 */ /* 0x000fe20000000000 */
[----:B-1----:R-:W-:-:S04]  /*1a20*/  IMAD.MOV R10, RZ, RZ, -R23 ;  /* 0x000000ffff0a7224 */ /* 0x002fc800078e0a17 */
[----:B------:R-:W-:-:S04]  /*1a30*/  IMAD R10, R10, R12, RZ ;  /* 0x0000000c0a0a7224 */ /* 0x000fc800078e02ff */
[----:B------:R-:W-:Y:S01]  /*1a40*/  IMAD.HI.U32 R10, R23, R10, R22 ;  /* 0x0000000a170a7227 */ /* 0x000fe200078e0016 */
[----:B------:R-:W1:Y:S03]  /*1a50*/  S2R R67, SR_CgaCtaId ;  /* 0x0000000000437919 */ /* 0x000e660000008800 */
[----:B------:R-:W-:Y:S02]  /*1a60*/  IMAD.MOV R19, RZ, RZ, -R19 ;  /* 0x000000ffff137224 */ /* 0x000fe400078e0a13 */
[----:B------:R-:W-:-:S04]  /*1a70*/  IMAD.HI.U32 R10, R10, R13, RZ ;  /* 0x0000000d0a0a7227 */ /* 0x000fc800078e00ff */
[----:B------:R-:W-:-:S05]  /*1a80*/  IMAD R13, R10, R19, R13 ;  /* 0x000000130a0d7224 */ /* 0x000fca00078e020d */
[----:B------:R-:W-:Y:S02]  /*1a90*/  ISETP.GT.U32.AND P1, PT, R12, R13, PT ;  /* 0x0000000d0c00720c */ /* 0x000fe40003f24070 */
[----:B------:R-:W-:Y:S02]  /*1aa0*/  SHF.L.U32 R53, R167, 0x3, RZ ;  /* 0x00000003a7357819 */ /* 0x000fe400000006ff */
[----:B------:R-:W-:-:S09]  /*1ab0*/  MOV R20, 0x400 ;  /* 0x0000040000147802 */ /* 0x000fd20000000f00 */
[----:B------:R-:W-:-:S05]  /*1ac0*/  @!P1 IMAD.IADD R13, R13, 0x1, -R12 ;  /* 0x000000010d0d9824 */ /* 0x000fca00078e0a0c */
[----:B------:R-:W-:Y:S02]  /*1ad0*/  ISETP.GE.U32.AND P4, PT, R13, R12, PT ;  /* 0x0000000c0d00720c */ /* 0x000fe40003f86070 */
[----:B------:R-:W-:Y:S02]  /*1ae0*/  LOP3.LUT R13, R233, R0, RZ, 0x3c, !PT ;  /* 0x00000000e90d7212 */ /* 0x000fe400078e3cff */
[----:B------:R-:W-:Y:S01]  /*1af0*/  LOP3.LUT R12, R53, 0x38, RZ, 0xc0, !PT ;  /* 0x00000038350c7812 */ /* 0x000fe200078ec0ff */
[----:B------:R-:W-:Y:S01]  /*1b00*/  @!P1 VIADD R10, R10, 0x1 ;  /* 0x000000010a0a9836 */ /* 0x000fe20000000000 */
[----:B-1----:R-:W-:Y:S02]  /*1b10*/  LEA R67, R67, R20, 0x18 ;  /* 0x0000001443437211 */ /* 0x002fe400078ec0ff */
[----:B------:R-:W-:Y:S02]  /*1b20*/  LOP3.LUT R22, R53, 0x1c0, RZ, 0xc0, !PT ;  /* 0x000001c035167812 */ /* 0x000fe400078ec0ff */
[----:B------:R-:W-:-:S02]  /*1b30*/  ISETP.GE.AND P3, PT, R13, RZ, PT ;  /* 0x000000ff0d00720c */ /* 0x000fc40003f66270 */
[----:B------:R-:W-:Y:S02]  /*1b40*/  IADD3 R20, P2, PT, R12, R18, RZ ;  /* 0x000000120c147210 */ /* 0x000fe40007f5e0ff */
[----:B------:R-:W-:Y:S01]  /*1b50*/  ISETP.NE.AND P1, PT, R0, RZ, PT ;  /* 0x000000ff0000720c */ /* 0x000fe20003f25270 */
[-C--:B------:R-:W-:Y:S01]  /*1b60*/  IMAD R18, R3, R62.reuse, RZ ;  /* 0x0000003e03127224 */ /* 0x080fe200078e02ff */
[----:B------:R-:W-:Y:S01]  /*1b70*/  LOP3.LUT R66, R53, 0x1e00, RZ, 0xc0, !PT ;  /* 0x00001e0035427812 */ /* 0x000fe200078ec0ff */
[----:B------:R-:W-:Y:S01]  /*1b80*/  IMAD.X R21, RZ, RZ, R6, P2 ;  /* 0x000000ffff157224 */ /* 0x000fe200010e0606 */
[----:B------:R-:W-:Y:S02]  /*1b90*/  LOP3.LUT R19, R22, 0x38, R167, 0xf8, !PT ;  /* 0x0000003816137812 */ /* 0x000fe400078ef8a7 */
[----:B------:R-:W-:Y:S01]  /*1ba0*/  @P4 IADD3 R10, PT, PT, R10, 0x1, RZ ;  /* 0x000000010a0a4810 */ /* 0x000fe20007ffe0ff */
[C---:B------:R-:W-:Y:S01]  /*1bb0*/  IMAD R3, R5.reuse, R63, R18 ;  /* 0x0000003f05037224 */ /* 0x040fe200078e0212 */
[----:B------:R-:W-:Y:S01]  /*1bc0*/  LOP3.LUT R66, R66, R19, R12, 0xf6, !PT ;  /* 0x0000001342427212 */ /* 0x000fe200078ef60c */
[----:B------:R-:W-:-:S04]  /*1bd0*/  IMAD.WIDE.U32 R20, R5, R62, R20 ;  /* 0x0000003e05147225 */ /* 0x000fc800078e0014 */
[----:B------:R-:W-:-:S04]  /*1be0*/  IMAD.MOV.U32 R6, RZ, RZ, R10 ;  /* 0x000000ffff067224 */ /* 0x000fc800078e000a */
[----:B------:R-:W-:Y:S01]  /*1bf0*/  @!P3 IMAD.MOV R6, RZ, RZ, -R6 ;  /* 0x000000ffff06b224 */ /* 0x000fe200078e0a06 */
[----:B------:R-:W-:Y:S01]  /*1c00*/  @!P1 LOP3.LUT R6, RZ, R0, RZ, 0x33, !PT ;  /* 0x00000000ff069212 */ /* 0x000fe200078e33ff */
[----:B------:R-:W-:-:S03]  /*1c10*/  IMAD.IADD R21, R21, 0x1, R3 ;  /* 0x0000000115157824 */ /* 0x000fc600078e0203 */
[----:B------:R-:W-:Y:S01]  /*1c20*/  SHF.R.S32.HI R0, RZ, 0x1f, R6 ;  /* 0x0000001fff007819 */ /* 0x000fe20000011406 */
[----:B------:R-:W-:Y:S01]  /*1c30*/  IMAD R3, R27, R6, RZ ;  /* 0x000000061b037224 */ /* 0x000fe200078e02ff */
[----:B------:R-:W-:Y:S01]  /*1c40*/  SHF.R.U32.HI R172, RZ, 0x3, R167 ;  /* 0x00000003ffac7819 */ /* 0x000fe200000116a7 */
[----:B------:R-:W-:-:S04]  /*1c50*/  IMAD.WIDE.U32 R20, R6, R26, R20 ;  /* 0x0000001a06147225 */ /* 0x000fc800078e0014 */
[----:B------:R-:W-:Y:S02]  /*1c60*/  IMAD R26, R0, R26, R3 ;  /* 0x0000001a001a7224 */ /* 0x000fe400078e0203 */
[----:B------:R-:W-:Y:S02]  /*1c70*/  IMAD.MOV.U32 R173, RZ, RZ, RZ ;  /* 0x000000ffffad7224 */ /* 0x000fe400078e00ff */
[----:B------:R-:W-:Y:S02]  /*1c80*/  IMAD.IADD R21, R21, 0x1, R26 ;  /* 0x0000000115157824 */ /* 0x000fe400078e021a */
[----:B------:R-:W-:Y:S02]  /*1c90*/  IMAD R231, R63, R172, RZ ;  /* 0x000000ac3fe77224 */ /* 0x000fe400078e02ff */
[----:B------:R-:W-:-:S04]  /*1ca0*/  IMAD.WIDE.U32 R20, R172, R62, R20 ;  /* 0x0000003eac147225 */ /* 0x000fc800078e0014 */
[----:B------:R-:W-:Y:S02]  /*1cb0*/  IMAD.IADD R231, R21, 0x1, R231 ;  /* 0x0000000115e77824 */ /* 0x000fe400078e02e7 */
[----:B------:R-:W-:Y:S01]  /*1cc0*/  IMAD R227, R225, R172, RZ ;  /* 0x000000ace1e37224 */ /* 0x000fe200078e02ff */
[----:B------:R-:W-:Y:S01]  /*1cd0*/  SHF.L.U32 R78, R167, 0x2, RZ ;  /* 0x00000002a74e7819 */ /* 0x000fe200000006ff */
[----:B------:R-:W-:Y:S01]  /*1ce0*/  IMAD.SHL.U32 R64, R65, 0x100, RZ ;  /* 0x0000010041407824 */ /* 0x000fe200078e00ff */
[C---:B------:R-:W-:Y:S01]  /*1cf0*/  SHF.L.U64.HI R73, R224.reuse, 0x4, R225 ;  /* 0x00000004e0497819 */ /* 0x040fe200000102e1 */
[----:B------:R-:W-:Y:S01]  /*1d00*/  IMAD.SHL.U32 R70, R224, 0x10, RZ ;  /* 0x00000010e0467824 */ /* 0x000fe200078e00ff */
[----:B------:R-:W-:Y:S01]  /*1d10*/  SHF.L.U64.HI R71, R62, 0x4, R63 ;  /* 0x000000043e477819 */ /* 0x000fe2000001023f */
[----:B------:R-:W-:Y:S01]  /*1d20*/  VIADD R74, R64, 0xffffff00 ;  /* 0xffffff00404a7836 */ /* 0x000fe20000000000 */
[----:B------:R-:W-:Y:S02]  /*1d30*/  SHF.L.U32 R68, R62, 0x4, RZ ;  /* 0x000000043e447819 */ /* 0x000fe400000006ff */
[----:B------:R-:W-:-:S02]  /*1d40*/  LOP3.LUT R78, R78, 0x1c, RZ, 0xc0, !PT ;  /* 0x0000001c4e4e7812 */ /* 0x000fc400078ec0ff */
[----:B------:R-:W-:Y:S01]  /*1d50*/  LEA R66, R66, R67, 0x1 ;  /* 0x0000004342427211 */ /* 0x000fe200078e08ff */
[----:B--2---:R-:W-:-:S04]  /*1d60*/  @P0 IMAD.WIDE.U32 R22, R178, R237, RZ ;  /* 0x000000edb2160225 */ /* 0x004fc800078e00ff */
[----:B------:R-:W-:Y:S02]  /*1d70*/  @P0 IMAD R10, R179, R237, RZ ;  /* 0x000000edb30a0224 */ /* 0x000fe400078e02ff */
[----:B---3--:R-:W-:-:S04]  /*1d80*/  @!P0 IMAD.WIDE.U32 R18, R28, R234, RZ ;  /* 0x000000ea1c128225 */ /* 0x008fc800078e00ff */
[----:B------:R-:W-:Y:S02]  /*1d90*/  @!P0 IMAD R5, R29, R234, RZ ;  /* 0x000000ea1d058224 */ /* 0x000fe400078e02ff */
[----:B------:R-:W-:-:S03]  /*1da0*/  @P0 IMAD.MOV.U32 R18, RZ, RZ, R22 ;  /* 0x000000ffff120224 */ /* 0x000fc600078e0016 */
[----:B------:R-:W-:Y:S02]  /*1db0*/  @!P0 IADD3 R5, PT, PT, R19, R5, RZ ;  /* 0x0000000513058210 */ /* 0x000fe40007ffe0ff */
[----:B------:R-:W-:Y:S02]  /*1dc0*/  @P0 IADD3 R5, PT, PT, R23, R10, RZ ;  /* 0x0000000a17050210 */ /* 0x000fe40007ffe0ff */
[----:B------:R-:W-:Y:S01]  /*1dd0*/  IADD3 R18, P1, PT, R12, R18, RZ ;  /* 0x000000120c127210 */ /* 0x000fe20007f3e0ff */
[----:B------:R-:W-:-:S04]  /*1de0*/  IMAD R3, R25, R233, RZ ;  /* 0x000000e919037224 */ /* 0x000fc800078e02ff */
[----:B------:R-:W-:Y:S01]  /*1df0*/  IMAD.X R19, RZ, RZ, R5, P1 ;  /* 0x000000ffff137224 */ /* 0x000fe200008e0605 */
[----:B------:R-:W-:Y:S01]  /*1e00*/  IADD3 R22, P0, PT, R12, R4, RZ ;  /* 0x000000040c167210 */ /* 0x000fe20007f1e0ff */
[----:B------:R-:W-:-:S04]  /*1e10*/  IMAD.WIDE.U32 R4, R235, 0x40, R172 ;  /* 0x00000040eb047825 */ /* 0x000fc800078e00ac */
[----:B------:R-:W-:Y:S01]  /*1e20*/  IMAD.WIDE.U32 R24, R24, R233, R18 ;  /* 0x000000e918187225 */ /* 0x000fe200078e0012 */
[----:B------:R-:W-:-:S04]  /*1e30*/  SHF.R.S32.HI R19, RZ, 0x1f, R76 ;  /* 0x0000001fff137819 */ /* 0x000fc8000001144c */
[----:B------:R-:W-:Y:S01]  /*1e40*/  IADD3 R25, PT, PT, R25, R3, RZ ;  /* 0x0000000319197210 */ /* 0x000fe20007ffe0ff */
[----:B------:R-:W-:Y:S02]  /*1e50*/  IMAD R3, R5, R178, RZ ;  /* 0x000000b205037224 */ /* 0x000fe400078e02ff */
[----:B------:R-:W-:Y:S02]  /*1e60*/  IMAD.X R23, RZ, RZ, R2, P0 ;  /* 0x000000ffff177224 */ /* 0x000fe400000e0602 */
[C---:B------:R-:W-:Y:S01]  /*1e70*/  IMAD R3, R4.reuse, R179, R3 ;  /* 0x000000b304037224 */ /* 0x040fe200078e0203 */
[----:B------:R-:W-:Y:S01]  /*1e80*/  LEA.HI R2, R19, R76, RZ, 0x8 ;  /* 0x0000004c13027211 */ /* 0x000fe200078f40ff */
[----:B------:R-:W-:-:S04]  /*1e90*/  IMAD.WIDE.U32 R4, R4, R178, R24 ;  /* 0x000000b204047225 */ /* 0x000fc800078e0018 */
[----:B------:R-:W-:Y:S01]  /*1ea0*/  IMAD.IADD R3, R5, 0x1, R3 ;  /* 0x0000000105037824 */ /* 0x000fe200078e0203 */
[----:B------:R-:W-:Y:S02]  /*1eb0*/  SHF.R.S32.HI R5, RZ, 0x8, R2 ;  /* 0x00000008ff057819 */ /* 0x000fe40000011402 */
[----:B----4-:R-:W-:Y:S02]  /*1ec0*/  LEA R230, P0, R20, R14, 0x1 ;  /* 0x0000000e14e67211 */ /* 0x010fe400078008ff */
[----:B------:R-:W-:Y:S02]  /*1ed0*/  VIMNMX R72, PT, PT, R226, R5, !PT ;  /* 0x00000005e2487248 */ /* 0x000fe40007fe0100 */
[----:B------:R-:W-:Y:S02]  /*1ee0*/  LEA.HI.X R231, R20, R15, R231, 0x1, P0 ;  /* 0x0000000f14e77211 */ /* 0x000fe400000f0ce7 */
[----:B------:R-:W-:Y:S01]  /*1ef0*/  ISETP.GT.U32.AND P0, PT, R65, R72, PT ;  /* 0x000000484100720c */ /* 0x000fe20003f04070 */
[----:B------:R-:W-:Y:S01]  /*1f00*/  IMAD.WIDE.U32 R22, R172, R224, R22 ;  /* 0x000000e0ac167225 */ /* 0x000fe200078e0016 */
[----:B------:R-:W-:-:S04]  /*1f10*/  LEA R170, P2, R4, R8, 0x1 ;  /* 0x0000000804aa7211 */ /* 0x000fc800078408ff */
[----:B------:R-:W-:Y:S02]  /*1f20*/  IADD3 R227, PT, PT, R23, R227, RZ ;  /* 0x000000e317e37210 */ /* 0x000fe40007ffe0ff */
        /* <DEDUP_REMOVED lines=78> */
[----:B------:R-:W-:Y:S01]  /*2410*/  IMAD R9, R175, R74, RZ ;  /* 0x0000004aaf097224 */ /* 0x000fe200078e02ff */
[----:B------:R-:W-:Y:S01]  /*2420*/  SHF.L.U32 R95, R176, 0x5, RZ ;  /* 0x00000005b05f7819 */ /* 0x000fe200000006ff */
[----:B------:R-:W-:Y:S01]  /*2430*/  IMAD.WIDE.U32 R18, R74, R174, R18 ;  /* 0x000000ae4a127225 */ /* 0x000fe200078e0012 */
[----:B------:R-:W-:Y:S02]  /*2440*/  IADD3 R15, PT, PT, R15, R8, RZ ;  /* 0x000000080f0f7210 */ /* 0x000fe40007ffe0ff */
[C---:B------:R-:W-:Y:S01]  /*2450*/  SHF.L.U64.HI R97, R176.reuse, 0x6, R177 ;  /* 0x00000006b0617819 */ /* 0x040fe200000102b1 */
[----:B------:R-:W-:Y:S01]  /*2460*/  IMAD R8, R177, R74, RZ ;  /* 0x0000004ab1087224 */ /* 0x000fe200078e02ff */
[----:B------:R-:W-:Y:S01]  /*2470*/  SHF.L.U32 R99, R176, 0x6, RZ ;  /* 0x00000006b0637819 */ /* 0x000fe200000006ff */
[----:B------:R-:W-:Y:S01]  /*2480*/  IMAD.WIDE.U32 R14, R74, R176, R14 ;  /* 0x000000b04a0e7225 */ /* 0x000fe200078e000e */
[----:B------:R-:W-:-:S02]  /*2490*/  SHF.L.U64.HI R101, R176, 0x7, R177 ;  /* 0x00000007b0657819 */ /* 0x000fc400000102b1 */
[C---:B------:R-:W-:Y:S01]  /*24a0*/  SHF.L.U64.HI R88, R176.reuse, 0x4, R177 ;  /* 0x00000004b0587819 */ /* 0x040fe200000102b1 */
[----:B------:R-:W-:Y:S01]  /*24b0*/  IMAD.IADD R19, R19, 0x1, R9 ;  /* 0x0000000113137824 */ /* 0x000fe200078e0209 */
[----:B------:R-:W-:Y:S01]  /*24c0*/  SHF.L.U32 R115, R176, 0x4, RZ ;  /* 0x00000004b0737819 */ /* 0x000fe200000006ff */
[-C--:B------:R-:W-:Y:S02]  /*24d0*/  IMAD R7, R23, R6.reuse, RZ ;  /* 0x0000000617077224 */ /* 0x080fe400078e02ff */
[----:B------:R-:W-:Y:S02]  /*24e0*/  IMAD R9, R25, R6, RZ ;  /* 0x0000000619097224 */ /* 0x000fe400078e02ff */
[----:B------:R-:W-:Y:S02]  /*24f0*/  IMAD.IADD R15, R15, 0x1, R8 ;  /* 0x000000010f0f7824 */ /* 0x000fe400078e0208 */
[-C--:B------:R-:W-:Y:S02]  /*2500*/  IMAD R7, R22, R0.reuse, R7 ;  /* 0x0000000016077224 */ /* 0x080fe400078e0207 */
[----:B------:R-:W-:Y:S01]  /*2510*/  IMAD R0, R24, R0, R9 ;  /* 0x0000000018007224 */ /* 0x000fe200078e0209 */
[----:B------:R-:W-:Y:S01]  /*2520*/  SHF.R.S32.HI R9, RZ, 0x1f, R76 ;  /* 0x0000001fff097819 */ /* 0x000fe2000001144c */
[----:B------:R-:W-:-:S02]  /*2530*/  IMAD R8, R172, R11, R78 ;  /* 0x0000000bac087224 */ /* 0x000fc400078e024e */
        /* <DEDUP_REMOVED lines=23> */
[----:B------:R-:W-:Y:S01]  /*26b0*/  IMAD.IADD R86, R19, 0x1, R86 ;  /* 0x0000000113567824 */ /* 0x000fe200078e0256 */
[----:B------:R-:W-:Y:S01]  /*26c0*/  IADD3 R9, PT, PT, R23, R9, RZ ;  /* 0x0000000917097210 */ /* 0x000fe20007ffe0ff */
[----:B------:R-:W-:Y:S01]  /*26d0*/  IMAD.SHL.U32 R108, R108, 0x2, RZ ;  /* 0x000000026c6c7824 */ /* 0x000fe200078e00ff */
[----:B------:R-:W-:Y:S01]  /*26e0*/  LEA R10, P0, R22, R16, 0x1 ;  /* 0x00000010160a7211 */ /* 0x000fe200078008ff */
[C---:B------:R-:W-:Y:S01]  /*26f0*/  IMAD R85, R177.reuse, 0x60, RZ ;  /* 0x00000060b1557824 */ /* 0x040fe200078e02ff */
[----:B------:R-:W-:Y:S01]  /*2700*/  LEA.HI.X R86, R18, R21, R86, 0x1, P1 ;  /* 0x0000001512567211 */ /* 0x000fe200008f0c56 */
[C---:B------:R-:W-:Y:S01]  /*2710*/  IMAD R89, R177.reuse, 0xc0, RZ ;  /* 0x000000c0b1597824 */ /* 0x040fe200078e02ff */
[----:B------:R-:W-:Y:S01]  /*2720*/  IADD3 R106, P3, PT, R4, R108, RZ ;  /* 0x0000006c046a7210 */ /* 0x000fe20007f7e0ff */
[----:B------:R-:W-:Y:S01]  /*2730*/  IMAD R91, R177, 0xe0, RZ ;  /* 0x000000e0b15b7824 */ /* 0x000fe200078e02ff */
[----:B------:R-:W-:Y:S01]  /*2740*/  LEA.HI.X R9, R22, R17, R9, 0x1, P0 ;  /* 0x0000001116097211 */ /* 0x000fe200000f0c09 */
[----:B------:R-:W-:Y:S01]  /*2750*/  IMAD.WIDE.U32 R186, R176, 0x60, RZ ;  /* 0x00000060b0ba7825 */ /* 0x000fe200078e00ff */
[----:B------:R-:W-:-:S02]  /*2760*/  IADD3 R54, P1, PT, R4, R14, RZ ;  /* 0x0000000e04367210 */ /* 0x000fc40007f3e0ff */
[----:B------:R-:W-:Y:S01]  /*2770*/  IADD3 R108, P2, PT, R2, R108, RZ ;  /* 0x0000006c026c7210 */ /* 0x000fe20007f5e0ff */
        /* <DEDUP_REMOVED lines=15> */
.L_x_6599:
[----:B------:R-:W-:Y:S01]  /*2870*/  VIADD R125, R125, 0x100 ;  /* 0x000001007d7d7836 */ /* 0x000fe20000000000 */
[----:B------:R-:W-:Y:S01]  /*2880*/  LEA R2, P1, R68, R112, 0x1 ;  /* 0x0000007044027211 */ /* 0x000fe200078208ff */
[----:B------:R-:W-:Y:S01]  /*2890*/  VIADD R127, R127, 0x100 ;  /* 0x000001007f7f7836 */ /* 0x000fe20000000000 */
[----:B------:R-:W-:Y:S01]  /*28a0*/  UMOV UR6, URZ ;  /* 0x000000ff00067c82 */ /* 0x000fe20008000000 */
[----:B------:R-:W-:Y:S01]  /*28b0*/  IMAD.MOV.U32 R168, RZ, RZ, R122 ;  /* 0x000000ffffa87224 */ /* 0x000fe200078e007a */
[----:B------:R-:W-:Y:S01]  /*28c0*/  ISETP.GE.AND P0, PT, R172, R125, PT ;  /* 0x0000007dac00720c */ /* 0x000fe20003f06270 */
[----:B------:R-:W-:Y:S01]  /*28d0*/  VIADD R123, R123, 0xffffffff ;  /* 0xffffffff7b7b7836 */ /* 0x000fe20000000000 */
[----:B------:R-:W-:Y:S01]  /*28e0*/  LEA.HI.X R3, R68, R113, R71, 0x1, P1 ;  /* 0x0000007144037211 */ /* 0x000fe200008f0c47 */
[----:B------:R-:W-:Y:S01]  /*28f0*/  VIADD R122, R122, 0xffffff00 ;  /* 0xffffff007a7a7836 */ /* 0x000fe20000000000 */
[----:B------:R-:W-:Y:S01]  /*2900*/  ISETP.GE.AND P2, PT, R172, R127, !P0 ;  /* 0x0000007fac00720c */ /* 0x000fe20004746270 */
[----:B------:R-:W-:Y:S01]  /*2910*/  BSSY.RECONVERGENT B1, `(.L_x_6529) ;  /* 0x0000b0f000017945 */ /* 0x000fe20003800200 */
[C---:B------:R-:W-:Y:S04]  /*2920*/  ISETP.GE.AND P0, PT, R82.reuse, R125, PT ;  /* 0x0000007d5200720c */ /* 0x040fe80003f06270 */
[----:B------:R-:W-:Y:S02]  /*2930*/  ISETP.GE.AND P3, PT, R82, R127, !P0 ;  /* 0x0000007f5200720c */ /* 0x000fe40004766270 */
[-C--:B------:R-:W-:Y:S02]  /*2940*/  IADD3 R18, P0, PT, R105, R84.reuse, RZ ;  /* 0x0000005469127210 */ /* 0x080fe40007f1e0ff */
[----:B------:R-:W-:Y:S03]  /*2950*/  P2R R61, PR, RZ, 0x8 ;  /* 0x00000008ff3d7803 */ /* 0x000fe60000000000 */
[----:B------:R-:W-:Y:S02]  /*2960*/  @P2 IMAD.MOV.U32 R4, RZ, RZ, R105 ;  /* 0x000000ffff042224 */ /* 0x000fe400078e0069 */
[----:B------:R-:W-:Y:S02]  /*2970*/  @P2 IMAD.MOV.U32 R5, RZ, RZ, R86 ;  /* 0x000000ffff052224 */ /* 0x000fe400078e0056 */
[--C-:B------:R-:W-:Y:S01]  /*2980*/  IMAD.X R19, R86, 0x1, R83.reuse, P0 ;  /* 0x0000000156137824 */ /* 0x100fe200000e0653 */
[C---:B------:R-:W-:Y:S02]  /*2990*/  ISETP.GE.AND P0, PT, R81.reuse, R125, PT ;  /* 0x0000007d5100720c */ /* 0x040fe40003f06270 */
[----:B----4-:R-:W2:Y:S02]  /*29a0*/  @P2 LD.E.128 R20, desc[UR4][R4.64] ;  /* 0x0000000404142980 */ /* 0x010ea4000c101d00 */
[----:B------:R-:W-:Y:S04]  /*29b0*/  ISETP.GE.AND P4, PT, R81, R127, !P0 ;  /* 0x0000007f5100720c */ /* 0x000fe80004786270 */
[----:B------:R-:W-:Y:S09]  /*29c0*/  P2R R60, PR, RZ, 0x10 ;  /* 0x00000010ff3c7803 */ /* 0x000ff20000000000 */
[----:B------:R-:W-:Y:S02]  /*29d0*/  @P4 IADD3 R28, P0, PT, R18, R84, RZ ;  /* 0x00000054121c4210 */ /* 0x000fe40007f1e0ff */
[----:B------:R-:W-:Y:S03]  /*29e0*/  @P4 LEA R30, P1, R62, R2, 0x5 ;  /* 0x000000023e1e4211 */ /* 0x000fe600078228ff */
[----:B------:R-:W-:Y:S01]  /*29f0*/  @P4 IMAD.X R29, R19, 0x1, R83, P0 ;  /* 0x00000001131d4824 */ /* 0x000fe200000e0653 */
[----:B------:R-:W-:Y:S02]  /*2a00*/  ISETP.GE.AND P0, PT, R80, R125, PT ;  /* 0x0000007d5000720c */ /* 0x000fe40003f06270 */
[----:B------:R-:W-:Y:S01]  /*2a10*/  @P4 LEA.HI.X R31, R62, R3, R63, 0x5, P1 ;  /* 0x000000033e1f4211 */ /* 0x000fe200008f2c3f */
[----:B--2---:R1:W-:Y:S04]  /*2a20*/  @P2 ST.E.128 desc[UR4][R112.64], R20 ;  /* 0x0000001470002985 */ /* 0x0043e8000c101d04 */
[----:B------:R-:W2:Y:S04]  /*2a30*/  @P3 LD.E.128 R24, desc[UR4][R18.64] ;  /* 0x0000000412183980 */ /* 0x000ea8000c101d00 */
[----:B--2---:R2:W-:Y:S01]  /*2a40*/  @P3 ST.E.128 desc[UR4][R2.64], R24 ;  /* 0x0000001802003985 */ /* 0x0045e2000c101d04 */
[----:B------:R-:W-:Y:S03]  /*2a50*/  ISETP.GE.AND P3, PT, R80, R127, !P0 ;  /* 0x0000007f5000720c */ /* 0x000fe60004766270 */
[----:B------:R3:W4:Y:S01]  /*2a60*/  @P4 LD.E.128 R4, desc[UR4][R28.64] ;  /* 0x000000041c044980 */ /* 0x000722000c101d00 */
[----:B------:R-:W-:Y:S09]  /*2a70*/  P2R R159, PR, RZ, 0x8 ;  /* 0x00000008ff9f7803 */ /* 0x000ff20000000000 */
[C---:B-1----:R-:W-:Y:S04]  /*2a80*/  @P3 LEA R20, P0, R174.reuse, R18, 0x6 ;  /* 0x00000012ae143211 */ /* 0x042fe800078030ff */
[----:B------:R-:W-:Y:S02]  /*2a90*/  @P3 LEA.HI.X R21, R174, R19, R175, 0x6, P0 ;  /* 0x00000013ae153211 */ /* 0x000fe400000f34af */
[C---:B------:R-:W-:Y:S04]  /*2aa0*/  ISETP.GE.AND P0, PT, R162.reuse, R125, PT ;  /* 0x0000007da200720c */ /* 0x040fe80003f06270 */
[----:B------:R-:W-:Y:S02]  /*2ab0*/  ISETP.LT.OR P0, PT, R162, R127, P0 ;  /* 0x0000007fa200720c */ /* 0x000fe40000701670 */
[C---:B---3--:R-:W-:Y:S04]  /*2ac0*/  @P3 LEA R28, P1, R62.reuse, R2, 0x6 ;  /* 0x000000023e1c3211 */ /* 0x048fe800078230ff */
[----:B------:R-:W-:Y:S02]  /*2ad0*/  @P3 LEA.HI.X R29, R62, R3, R63, 0x6, P1 ;  /* 0x000000033e1d3211 */ /* 0x000fe400008f343f */
[----:B------:R-:W-:Y:S05]  /*2ae0*/  ISETP.GE.AND P1, PT, R160, R125, PT ;  /* 0x0000007da000720c */ /* 0x000fea0003f26270 */
[----:B------:R-:W-:Y:S02]  /*2af0*/  @!P0 IMAD R0, R175, 0x60, RZ ;  /* 0x00000060af008824 */ /* 0x000fe400078e02ff */
[----:B--2---:R-:W-:Y:S04]  /*2b00*/  @!P0 IMAD.WIDE.U32 R24, R174, 0x60, R18 ;  /* 0x00000060ae188825 */ /* 0x004fe800078e0012 */
[----:B------:R-:W-:Y:S02]  /*2b10*/  @!P0 IMAD.IADD R25, R25, 0x1, R0 ;  /* 0x0000000119198824 */ /* 0x000fe400078e0200 */
[----:B------:R-:W-:Y:S02]  /*2b20*/  @!P0 IMAD R0, R63, 0x60, RZ ;  /* 0x000000603f008824 */ /* 0x000fe400078e02ff */
[----:B------:R-:W-:Y:S04]  /*2b30*/  @!P0 IMAD.WIDE.U32 R26, R62, 0x60, R2 ;  /* 0x000000603e1a8825 */ /* 0x000fe800078e0002 */
[----:B------:R-:W-:Y:S01]  /*2b40*/  @!P0 IMAD.IADD R27, R27, 0x1, R0 ;  /* 0x000000011b1b8824 */ /* 0x000fe200078e0200 */
[----:B----4-:R1:W-:Y:S01]  /*2b50*/  @P4 ST.E.128 desc[UR4][R30.64], R4 ;  /* 0x000000041e004985 */ /* 0x0103e2000c101d04 */
[----:B------:R-:W-:Y:S03]  /*2b60*/  ISETP.LT.OR P4, PT, R160, R127, P1 ;  /* 0x0000007fa000720c */ /* 0x000fe60000f81670 */
[----:B------:R-:W2:Y:S01]  /*2b70*/  @P3 LD.E.128 R20, desc[UR4][R20.64] ;  /* 0x0000000414143980 */ /* 0x000ea2000c101d00 */
[----:B------:R-:W-:Y:S03]  /*2b80*/  P2R R157, PR, RZ, 0x10 ;  /* 0x00000010ff9d7803 */ /* 0x000fe60000000000 */
[----:B--2---:R2:W-:Y:S04]  /*2b90*/  @P3 ST.E.128 desc[UR4][R28.64], R20 ;  /* 0x000000141c003985 */ /* 0x0045e8000c101d04 */
[----:B-1----:R1:W3:Y:S02]  /*2ba0*/  @!P0 LD.E.128 R4, desc[UR4][R24.64] ;  /* 0x0000000418048980 */ /* 0x0022e4000c101d00 */
[C---:B-1----:R-:W-:Y:S04]  /*2bb0*/  @!P4 LEA R24, P1, R174.reuse, R18, 0x7 ;  /* 0x00000012ae18c211 */ /* 0x042fe800078238ff */
[----:B------:R-:W-:Y:S01]  /*2bc0*/  @!P4 LEA.HI.X R25, R174, R19, R175, 0x7, P1 ;  /* 0x00000013ae19c211 */ /* 0x000fe200008f3caf */
[----:B---3--:R1:W-:Y:S01]  /*2bd0*/  @!P0 ST.E.128 desc[UR4][R26.64], R4 ;  /* 0x000000041a008985 */ /* 0x0083e2000c101d04 */
[C---:B------:R-:W-:Y:S03]  /*2be0*/  ISETP.GE.AND P0, PT, R152.reuse, R125, PT ;  /* 0x0000007d9800720c */ /* 0x040fe60003f06270 */
[----:B--2---:R-:W2:Y:S01]  /*2bf0*/  @!P4 LD.E.128 R20, desc[UR4][R24.64] ;  /* 0x000000041814c980 */ /* 0x004ea2000c101d00 */
[----:B------:R-:W-:Y:S02]  /*2c00*/  ISETP.LT.OR P1, PT, R152, R127, P0 ;  /* 0x0000007f9800720c */ /* 0x000fe40000721670 */
[C---:B------:R-:W-:Y:S02]  /*2c10*/  @!P4 LEA R32, P0, R62.reuse, R2, 0x7 ;  /* 0x000000023e20c211 */ /* 0x040fe400078038ff */
[----:B------:R-:W-:Y:S02]  /*2c20*/  P2R R155, PR, RZ, 0x2 ;  /* 0x00000002ff9b7803 */ /* 0x000fe40000000000 */
[----:B------:R-:W-:Y:S07]  /*2c30*/  @!P4 LEA.HI.X R33, R62, R3, R63, 0x7, P0 ;  /* 0x000000033e21c211 */ /* 0x000fee00000f3c3f */
[C---:B------:R-:W-:Y:S04]  /*2c40*/  @!P1 LEA R30, P0, R174.reuse, R18, 0x8 ;  /* 0x00000012ae1e9211 */ /* 0x040fe800078040ff */
[----:B------:R-:W-:Y:S02]  /*2c50*/  @!P1 LEA.HI.X R31, R174, R19, R175, 0x8, P0 ;  /* 0x00000013ae1f9211 */ /* 0x000fe400000f44af */
[C---:B------:R-:W-:Y:S04]  /*2c60*/  @!P1 LEA R28, P0, R62.reuse, R2, 0x8 ;  /* 0x000000023e1c9211 */ /* 0x040fe800078040ff */
[----:B------:R-:W-:Y:S02]  /*2c70*/  @!P1 LEA.HI.X R29, R62, R3, R63, 0x8, P0 ;  /* 0x000000033e1d9211 */ /* 0x000fe400000f443f */
[C---:B------:R-:W-:Y:S04]  /*2c80*/  ISETP.GE.AND P0, PT, R158.reuse, R125, PT ;  /* 0x0000007d9e00720c */ /* 0x040fe80003f06270 */
[----:B------:R-:W-:Y:S02]  /*2c90*/  ISETP.LT.OR P3, PT, R158, R127, P0 ;  /* 0x0000007f9e00720c */ /* 0x000fe40000761670 */
[----:B------:R-:W-:Y:S11]  /*2ca0*/  ISETP.GE.AND P0, PT, R156, R125, PT ;  /* 0x0000007d9c00720c */ /* 0x000ff60003f06270 */
[----:B------:R-:W-:Y:S02]  /*2cb0*/  @!P3 IMAD R0, R175, 0xa0, RZ ;  /* 0x000000a0af00b824 */ /* 0x000fe400078e02ff */
[----:B-1----:R-:W-:Y:S04]  /*2cc0*/  @!P3 IMAD.WIDE.U32 R4, R174, 0xa0, R18 ;  /* 0x000000a0ae04b825 */ /* 0x002fe800078e0012 */
[----:B------:R-:W-:Y:S02]  /*2cd0*/  @!P3 IMAD.IADD R5, R5, 0x1, R0 ;  /* 0x000000010505b824 */ /* 0x000fe400078e0200 */
[----:B------:R-:W-:Y:S04]  /*2ce0*/  @!P3 IMAD.WIDE.U32 R26, R62, 0xa0, R2 ;  /* 0x000000a03e1ab825 */ /* 0x000fe800078e0002 */
[----:B------:R-:W-:Y:S04]  /*2cf0*/  @!P3 IMAD R8, R63, 0xa0, RZ ;  /* 0x000000a03f08b824 */ /* 0x000fe800078e02ff */
[----:B------:R-:W-:Y:S01]  /*2d00*/  @!P3 IMAD.IADD R27, R27, 0x1, R8 ;  /* 0x000000011b1bb824 */ /* 0x000fe200078e0208 */
[----:B--2---:R1:W-:Y:S01]  /*2d10*/  @!P4 ST.E.128 desc[UR4][R32.64], R20 ;  /* 0x000000142000c985 */ /* 0x0043e2000c101d04 */
[----:B------:R-:W-:Y:S02]  /*2d20*/  ISETP.LT.OR P4, PT, R156, R127, P0 ;  /* 0x0000007f9c00720c */ /* 0x000fe40000781670 */
[C---:B------:R-:W-:Y:S01]  /*2d30*/  ISETP.GE.AND P0, PT, R154.reuse, R125, PT ;  /* 0x0000007d9a00720c */ /* 0x040fe20003f06270 */
[----:B------:R-:W2:Y:S03]  /*2d40*/  @!P3 LD.E.128 R4, desc[UR4][R4.64] ;  /* 0x000000040404b980 */ /* 0x000ea6000c101d00 */
[----:B------:R-:W-:Y:S02]  /*2d50*/  ISETP.LT.OR P5, PT, R154, R127, P0 ;  /* 0x0000007f9a00720c */ /* 0x000fe400007a1670 */
[C---:B------:R-:W-:Y:S04]  /*2d60*/  ISETP.GE.AND P0, PT, R150.reuse, R125, PT ;  /* 0x0000007d9600720c */ /* 0x040fe80003f06270 */
[----:B------:R-:W-:Y:S01]  /*2d70*/  ISETP.LT.OR P6, PT, R150, R127, P0 ;  /* 0x0000007f9600720c */ /* 0x000fe200007c1670 */
[----:B------:R-:W-:Y:S01]  /*2d80*/  @!P4 IMAD R0, R175, 0xc0, RZ ;  /* 0x000000c0af00c824 */ /* 0x000fe200078e02ff */
[----:B------:R-:W-:Y:S01]  /*2d90*/  ISETP.GE.AND P0, PT, R148, R125, PT ;  /* 0x0000007d9400720c */ /* 0x000fe20003f06270 */
[----:B------:R-:W-:Y:S01]  /*2da0*/  @!P4 IMAD.WIDE.U32 R24, R174, 0xc0, R18 ;  /* 0x000000c0ae18c825 */ /* 0x000fe200078e0012 */
[----:B------:R-:W-:Y:S03]  /*2db0*/  P2R R151, PR, RZ, 0x40 ;  /* 0x00000040ff977803 */ /* 0x000fe60000000000 */
[----:B------:R-:W-:Y:S01]  /*2dc0*/  @!P4 IMAD R8, R63, 0xc0, RZ ;  /* 0x000000c03f08c824 */ /* 0x000fe200078e02ff */
[----:B------:R-:W-:Y:S01]  /*2dd0*/  @!P4 IADD3 R25, PT, PT, R25, R0, RZ ;  /* 0x000000001919c210 */ /* 0x000fe20007ffe0ff */
[----:B------:R-:W-:Y:S01]  /*2de0*/  @!P5 IMAD R0, R175, 0xe0, RZ ;  /* 0x000000e0af00d824 */ /* 0x000fe200078e02ff */
[----:B--2---:R2:W-:Y:S04]  /*2df0*/  @!P3 ST.E.128 desc[UR4][R26.64], R4 ;  /* 0x000000041a00b985 */ /* 0x0045e8000c101d04 */
[----:B-1----:R1:W3:Y:S01]  /*2e00*/  @!P4 LD.E.128 R20, desc[UR4][R24.64] ;  /* 0x000000041814c980 */ /* 0x0022e2000c101d00 */
[----:B--2---:R-:W-:Y:S04]  /*2e10*/  @!P4 IMAD.WIDE.U32 R26, R62, 0xc0, R2 ;  /* 0x000000c03e1ac825 */ /* 0x004fe800078e0002 */
[----:B------:R-:W-:Y:S02]  /*2e20*/  @!P4 IMAD.IADD R27, R27, 0x1, R8 ;  /* 0x000000011b1bc824 */ /* 0x000fe400078e0208 */
[----:B-1----:R-:W-:Y:S04]  /*2e30*/  @!P5 IMAD.WIDE.U32 R24, R174, 0xe0, R18 ;  /* 0x000000e0ae18d825 */ /* 0x002fe800078e0012 */
[----:B------:R-:W-:Y:S02]  /*2e40*/  @!P5 IMAD.IADD R25, R25, 0x1, R0 ;  /* 0x000000011919d824 */ /* 0x000fe400078e0200 */
[----:B------:R-:W-:Y:S02]  /*2e50*/  @!P5 IMAD R0, R63, 0xe0, RZ ;  /* 0x000000e03f00d824 */ /* 0x000fe400078e02ff */
[----:B------:R-:W-:Y:S04]  /*2e60*/  @!P5 IMAD.WIDE.U32 R4, R62, 0xe0, R2 ;  /* 0x000000e03e04d825 */ /* 0x000fe800078e0002 */
[----:B------:R-:W-:Y:S02]  /*2e70*/  @!P5 IMAD.IADD R5, R5, 0x1, R0 ;  /* 0x000000010505d824 */ /* 0x000fe400078e0200 */
[----:B------:R-:W-:Y:S02]  /*2e80*/  @!P6 IMAD R0, R175, 0x120, RZ ;  /* 0x00000120af00e824 */ /* 0x000fe400078e02ff */
[----:B------:R-:W-:Y:S01]  /*2e90*/  @!P6 IMAD R8, R63, 0x120, RZ ;  /* 0x000001203f08e824 */ /* 0x000fe200078e02ff */
[----:B---3--:R1:W-:Y:S02]  /*2ea0*/  @!P4 ST.E.128 desc[UR4][R26.64], R20 ;  /* 0x000000141a00c985 */ /* 0x0083e4000c101d04 */
[----:B-1----:R-:W-:Y:S02]  /*2eb0*/  @!P6 IMAD.WIDE.U32 R20, R174, 0x120, R18 ;  /* 0x00000120ae14e825 */ /* 0x002fe400078e0012 */
[----:B------:R-:W2:Y:S02]  /*2ec0*/  @!P5 LD.E.128 R24, desc[UR4][R24.64] ;  /* 0x000000041818d980 */ /* 0x000ea4000c101d00 */
[----:B------:R-:W-:Y:S02]  /*2ed0*/  @!P6 IMAD.IADD R21, R21, 0x1, R0 ;  /* 0x000000011515e824 */ /* 0x000fe400078e0200 */
[----:B--2---:R1:W-:Y:S02]  /*2ee0*/  @!P5 ST.E.128 desc[UR4][R4.64], R24 ;  /* 0x000000180400d985 */ /* 0x0043e4000c101d04 */
[----:B-1----:R-:W-:Y:S02]  /*2ef0*/  @!P6 IMAD.WIDE.U32 R26, R62, 0x120, R2 ;  /* 0x000001203e1ae825 */ /* 0x002fe400078e0002 */
[----:B------:R-:W2:Y:S02]  /*2f00*/  @!P1 LD.E.128 R4, desc[UR4][R30.64] ;  /* 0x000000041e049980 */ /* 0x000ea4000c101d00 */
[----:B------:R-:W-:Y:S02]  /*2f10*/  @!P6 IMAD.IADD R27, R27, 0x1, R8 ;  /* 0x000000011b1be824 */ /* 0x000fe400078e0208 */
[----:B--2---:R1:W-:Y:S01]  /*2f20*/  @!P1 ST.E.128 desc[UR4][R28.64], R4 ;  /* 0x000000041c009985 */ /* 0x0043e2000c101d04 */
[----:B------:R-:W-:Y:S02]  /*2f30*/  ISETP.LT.OR P1, PT, R148, R127, P0 ;  /* 0x0000007f9400720c */ /* 0x000fe40000721670 */
[----:B------:R-:W-:Y:S01]  /*2f40*/  ISETP.GE.AND P0, PT, R146, R125, PT ;  /* 0x0000007d9200720c */ /* 0x000fe20003f06270 */
[----:B------:R-:W2:Y:S01]  /*2f50*/  @!P6 LD.E.128 R20, desc[UR4][R20.64] ;  /* 0x000000041414e980 */ /* 0x000ea2000c101d00 */
[----:B------:R-:W-:Y:S09]  /*2f60*/  P2R R149, PR, RZ, 0x2 ;  /* 0x00000002ff957803 */ /* 0x000ff20000000000 */
[----:B------:R-:W-:Y:S02]  /*2f70*/  @!P1 IMAD R0, R175, 0x140, RZ ;  /* 0x00000140af009824 */ /* 0x000fe400078e02ff */
[----:B------:R-:W-:Y:S04]  /*2f80*/  @!P1 IMAD.WIDE.U32 R24, R174, 0x140, R18 ;  /* 0x00000140ae189825 */ /* 0x000fe800078e0012 */
[----:B------:R-:W-:Y:S02]  /*2f90*/  @!P1 IMAD.IADD R25, R25, 0x1, R0 ;  /* 0x0000000119199824 */ /* 0x000fe400078e0200 */
[----:B------:R-:W-:Y:S01]  /*2fa0*/  @!P1 IMAD R8, R63, 0x140, RZ ;  /* 0x000001403f089824 */ /* 0x000fe200078e02ff */
[----:B--2---:R2:W-:Y:S01]  /*2fb0*/  @!P6 ST.E.128 desc[UR4][R26.64], R20 ;  /* 0x000000141a00e985 */ /* 0x0045e2000c101d04 */
[----:B------:R-:W-:Y:S02]  /*2fc0*/  ISETP.LT.OR P6, PT, R146, R127, P0 ;  /* 0x0000007f9200720c */ /* 0x000fe400007c1670 */
[----:B------:R-:W-:Y:S01]  /*2fd0*/  ISETP.GE.AND P0, PT, R144, R125, PT ;  /* 0x0000007d9000720c */ /* 0x000fe20003f06270 */
[----:B-1----:R1:W3:Y:S01]  /*2fe0*/  @!P1 LD.E.128 R4, desc[UR4][R24.64] ;  /* 0x0000000418049980 */ /* 0x0022e2000c101d00 */
[----:B------:R-:W-:Y:S09]  /*2ff0*/  P2R R147, PR, RZ, 0x40 ;  /* 0x00000040ff937803 */ /* 0x000ff20000000000 */
[----:B------:R-:W-:Y:S02]  /*3000*/  @!P6 IMAD R0, R175, 0x160, RZ ;  /* 0x00000160af00e824 */ /* 0x000fe400078e02ff */
[----:B--2---:R-:W-:Y:S04]  /*3010*/  @!P1 IMAD.WIDE.U32 R26, R62, 0x140, R2 ;  /* 0x000001403e1a9825 */ /* 0x004fe800078e0002 */
[----:B-1----:R-:W-:Y:S04]  /*3020*/  @!P6 IMAD.WIDE.U32 R24, R174, 0x160, R18 ;  /* 0x00000160ae18e825 */ /* 0x002fe800078e0012 */
[----:B------:R-:W-:Y:S01]  /*3030*/  @!P1 IMAD.IADD R27, R27, 0x1, R8 ;  /* 0x000000011b1b9824 */ /* 0x000fe200078e0208 */
[----:B------:R-:W-:Y:S01]  /*3040*/  @!P6 IADD3 R25, PT, PT, R25, R0, RZ ;  /* 0x000000001919e210 */ /* 0x000fe20007ffe0ff */
[----:B------:R-:W-:Y:S03]  /*3050*/  @!P6 IMAD R8, R63, 0x160, RZ ;  /* 0x000001603f08e824 */ /* 0x000fe600078e02ff */
[----:B---3--:R1:W-:Y:S01]  /*3060*/  @!P1 ST.E.128 desc[UR4][R26.64], R4 ;  /* 0x000000041a009985 */ /* 0x0083e2000c101d04 */
[----:B------:R-:W-:Y:S02]  /*3070*/  ISETP.LT.OR P1, PT, R144, R127, P0 ;  /* 0x0000007f9000720c */ /* 0x000fe40000721670 */
[----:B------:R-:W-:Y:S01]  /*3080*/  ISETP.GE.AND P0, PT, R142, R125, PT ;  /* 0x0000007d8e00720c */ /* 0x000fe20003f06270 */
[----:B------:R2:W3:Y:S01]  /*3090*/  @!P6 LD.E.128 R20, desc[UR4][R24.64] ;  /* 0x000000041814e980 */ /* 0x0004e2000c101d00 */
[----:B------:R-:W-:Y:S09]  /*30a0*/  P2R R145, PR, RZ, 0x2 ;  /* 0x00000002ff917803 */ /* 0x000ff20000000000 */
[----:B------:R-:W-:Y:S02]  /*30b0*/  @!P1 IMAD R0, R175, 0x180, RZ ;  /* 0x00000180af009824 */ /* 0x000fe400078e02ff */
[----:B-1----:R-:W-:Y:S04]  /*30c0*/  @!P6 IMAD.WIDE.U32 R26, R62, 0x160, R2 ;  /* 0x000001603e1ae825 */ /* 0x002fe800078e0002 */
[----:B--2---:R-:W-:Y:S04]  /*30d0*/  @!P1 IMAD.WIDE.U32 R24, R174, 0x180, R18 ;  /* 0x00000180ae189825 */ /* 0x004fe800078e0012 */
[----:B------:R-:W-:Y:S02]  /*30e0*/  @!P6 IMAD.IADD R27, R27, 0x1, R8 ;  /* 0x000000011b1be824 */ /* 0x000fe400078e0208 */
[----:B------:R-:W-:Y:S02]  /*30f0*/  @!P1 IMAD.IADD R25, R25, 0x1, R0 ;  /* 0x0000000119199824 */ /* 0x000fe400078e0200 */
[----:B------:R-:W-:Y:S01]  /*3100*/  @!P1 IMAD R8, R63, 0x180, RZ ;  /* 0x000001803f089824 */ /* 0x000fe200078e02ff */
        /* <DEDUP_REMOVED lines=12> */
[----:B------:R-:W-:Y:S03]  /*31d0*/  ISETP.LT.OR P1, PT, R140, R127, P0 ;  /* 0x0000007f8c00720c */ /* 0x000fe60000721670 */
[----:B------:R2:W3:Y:S01]  /*31e0*/  @!P6 LD.E.128 R20, desc[UR4][R24.64] ;  /* 0x000000041814e980 */ /* 0x0004e2000c101d00 */
[----:B------:R-:W-:Y:S09]  /*31f0*/  P2R R141, PR, RZ, 0x2 ;  /* 0x00000002ff8d7803 */ /* 0x000ff20000000000 */
[----:B------:R-:W-:Y:S04]  /*3200*/  @!P1 IMAD.WIDE.U32 R18, R174, 0x1c0, R18 ;  /* 0x000001c0ae129825 */ /* 0x000fe800078e0012 */
[----:B--2---:R-:W-:Y:S02]  /*3210*/  @!P1 IMAD R25, R175, 0x1c0, RZ ;  /* 0x000001c0af199824 */ /* 0x004fe400078e02ff */
[C---:B-1----:R-:W-:Y:S04]  /*3220*/  @!P6 IMAD.WIDE.U32 R26, R62.reuse, 0x1a0, R2 ;  /* 0x000001a03e1ae825 */ /* 0x042fe800078e0002 */
[----:B------:R-:W-:Y:S01]  /*3230*/  @!P6 IMAD.IADD R27, R27, 0x1, R0 ;  /* 0x000000011b1be824 */ /* 0x000fe200078e0200 */
[----:B------:R-:W-:Y:S01]  /*3240*/  IADD3 R0, P0, PT, RZ, -UR6, RZ ;  /* 0x80000006ff007c10 */ /* 0x000fe2000ff1e0ff */
[----:B------:R-:W-:Y:S02]  /*3250*/  @!P1 IMAD.IADD R19, R19, 0x1, R25 ;  /* 0x0000000113139824 */ /* 0x000fe400078e0219 */
[----:B------:R-:W-:Y:S04]  /*3260*/  @!P1 IMAD.WIDE.U32 R2, R62, 0x1c0, R2 ;  /* 0x000001c03e029825 */ /* 0x000fe800078e0002 */
[----:B------:R-:W-:Y:S05]  /*3270*/  @!P1 IMAD R25, R63, 0x1c0, RZ ;  /* 0x000001c03f199824 */ /* 0x000fea00078e02ff */
[----:B------:R-:W-:Y:S01]  /*3280*/  @!P1 IADD3 R3, PT, PT, R3, R25, RZ ;  /* 0x0000001903039210 */ /* 0x000fe20007ffe0ff */
[----:B---3--:R1:W-:Y:S01]  /*3290*/  @!P6 ST.E.128 desc[UR4][R26.64], R20 ;  /* 0x000000141a00e985 */ /* 0x0083e2000c101d04 */
[C---:B------:R-:W-:Y:S03]  /*32a0*/  ISETP.GE.AND P6, PT, R162.reuse, R125, PT ;  /* 0x0000007da200720c */ /* 0x040fe60003fc6270 */
[----:B------:R-:W2:Y:S01]  /*32b0*/  @!P1 LD.E.128 R4, desc[UR4][R18.64] ;  /* 0x0000000412049980 */ /* 0x000ea2000c101d00 */
[----:B------:R-:W-:Y:S03]  /*32c0*/  ISETP.GE.AND P6, PT, R162, R127, !P6 ;  /* 0x0000007fa200720c */ /* 0x000fe600077c6270 */
[----:B--2---:R1:W-:Y:S04]  /*32d0*/  @!P1 ST.E.128 desc[UR4][R2.64], R4 ;  /* 0x0000000402009985 */ /* 0x0043e8000c101d04 */
        /* <DEDUP_REMOVED lines=10> */
[----:B------:R-:W-:Y:S01]  /*3380*/  @P2 IMAD.MOV.U32 R8, RZ, RZ, R10 ;  /* 0x000000ffff082224 */ /* 0x000fe200078e000a */
[C---:B------:R-:W-:Y:S02]  /*3390*/  LEA R26, P0, R115.reuse, R10, 0x1 ;  /* 0x0000000a731a7211 */ /* 0x040fe400078008ff */
[----:B------:R-:W-:Y:S02]  /*33a0*/  P2R R2, PR, RZ, 0x20 ;  /* 0x00000020ff027803 */ /* 0x000fe40000000000 */
[----:B------:R-:W2:Y:S01]  /*33b0*/  @P2 LD.E.128 R4, desc[UR4][R8.64] ;  /* 0x0000000408042980 */ /* 0x000ea2000c101d00 */
[----:B------:R-:W-:Y:S02]  /*33c0*/  LEA.HI.X R27, R115, R9, R88, 0x1, P0 ;  /* 0x00000009731b7211 */ /* 0x000fe400000f0c58 */
[C---:B------:R-:W-:Y:S02]  /*33d0*/  LEA R24, P0, R70.reuse, R110, 0x1 ;  /* 0x0000006e46187211 */ /* 0x040fe400078008ff */
        /* <DEDUP_REMOVED lines=9> */
[CC--:B------:R-:W-:Y:S04]  /*3470*/  @P2 LEA R28, P0, R224.reuse, R24.reuse, 0x5 ;  /* 0x00000018e01c2211 */ /* 0x0c0fe800078028ff */
[--C-:B------:R-:W-:Y:S02]  /*3480*/  @P2 LEA.HI.X R29, R224, R25, R225.reuse, 0x5, P0 ;  /* 0x00000019e01d2211 */ /* 0x100fe400000f2ce1 */
[----:B------:R-:W-:Y:S11]  /*3490*/  ISETP.NE.AND P0, PT, R61, RZ, PT ;  /* 0x000000ff3d00720c */ /* 0x000ff60003f05270 */
[----:B------:R-:W-:Y:S02]  /*34a0*/  @!UPT UIADD3 URZ, UPT, UPT, URZ, URZ, URZ ;  /* 0x000000fffffff290 */ /* 0x000fe4000fffe0ff */
[----:B------:R-:W2:Y:S04]  /*34b0*/  @P0 LD.E.128 R16, desc[UR4][R26.64] ;  /* 0x000000041a100980 */ /* 0x000ea8000c101d00 */
[----:B--2---:R-:W-:Y:S01]  /*34c0*/  @P0 ST.E.128 desc[UR4][R24.64], R16 ;  /* 0x0000001018000985 */ /* 0x004fe2000c101d04 */
[----:B------:R-:W-:Y:S03]  /*34d0*/  @P5 IADD3 R34, P0, PT, R26, R99, RZ ;  /* 0x000000631a225210 */ /* 0x000fe60007f1e0ff */
[----:B-1----:R-:W2:Y:S01]  /*34e0*/  @P2 LD.E.128 R4, desc[UR4][R36.64] ;  /* 0x0000000424042980 */ /* 0x002ea2000c101d00 */
[C---:B------:R-:W-:Y:S02]  /*34f0*/  @P5 IADD3.X R35, PT, PT, R27.reuse, R97, RZ, P0, !PT ;  /* 0x000000611b235210 */ /* 0x040fe400007fe4ff */
[C---:B------:R-:W-:Y:S04]  /*3500*/  @P5 LEA R30, P0, R224.reuse, R24, 0x6 ;  /* 0x00000018e01e5211 */ /* 0x040fe800078030ff */
[----:B------:R-:W-:Y:S02]  /*3510*/  @P5 LEA.HI.X R31, R224, R25, R225, 0x6, P0 ;  /* 0x00000019e01f5211 */ /* 0x000fe400000f34e1 */
[C---:B------:R-:W-:Y:S05]  /*3520*/  @P6 IADD3 R40, P0, PT, R26.reuse, R186, RZ ;  /* 0x000000ba1a286210 */ /* 0x040fea0007f1e0ff */
[C---:B------:R-:W-:Y:S01]  /*3530*/  @P6 IMAD.X R41, R27.reuse, 0x1, R85, P0 ;  /* 0x000000011b296824 */ /* 0x040fe200000e0655 */
[----:B------:R-:W-:Y:S05]  /*3540*/  @!P1 IADD3 R32, P0, PT, R26, R103, RZ ;  /* 0x000000671a209210 */ /* 0x000fea0007f1e0ff */
[----:B------:R-:W-:Y:S01]  /*3550*/  @!P1 IMAD.X R33, R27, 0x1, R101, P0 ;  /* 0x000000011b219824 */ /* 0x000fe200000e0665 */
[C---:B------:R-:W-:Y:S04]  /*3560*/  @!P1 LEA R38, P0, R224.reuse, R24, 0x7 ;  /* 0x00000018e0269211 */ /* 0x040fe800078038ff */
[----:B------:R-:W-:Y:S01]  /*3570*/  @!P1 LEA.HI.X R39, R224, R25, R225, 0x7, P0 ;  /* 0x00000019e0279211 */ /* 0x000fe200000f3ce1 */
[----:B--2---:R1:W-:Y:S01]  /*3580*/  @P2 ST.E.128 desc[UR4][R28.64], R4 ;  /* 0x000000041c002985 */ /* 0x0043e2000c101d04 */
[----:B------:R-:W-:Y:S03]  /*3590*/  ISETP.NE.AND P2, PT, R155, RZ, PT ;  /* 0x000000ff9b00720c */ /* 0x000fe60003f45270 */
[----:B------:R2:W3:Y:S02]  /*35a0*/  @P5 LD.E.128 R20, desc[UR4][R34.64] ;  /* 0x0000000422145980 */ /* 0x0004e4000c101d00 */
[----:B--2---:R-:W-:Y:S01]  /*35b0*/  @!P3 IADD3 R34, P0, PT, R26, R184, RZ ;  /* 0x000000b81a22b210 */ /* 0x004fe20007f1e0ff */
[----:B-1----:R-:W-:Y:S04]  /*35c0*/  @P6 IMAD.WIDE.U32 R28, R224, 0x60, R24 ;  /* 0x00000060e01c6825 */ /* 0x002fe800078e0018 */
[----:B------:R-:W-:Y:S01]  /*35d0*/  @!P3 IMAD.X R35, R27, 0x1, R87, P0 ;  /* 0x000000011b23b824 */ /* 0x000fe200000e0657 */
[----:B---3--:R-:W-:Y:S01]  /*35e0*/  @P5 ST.E.128 desc[UR4][R30.64], R20 ;  /* 0x000000141e005985 */ /* 0x008fe2000c101d04 */
[----:B------:R-:W-:Y:S01]  /*35f0*/  ISETP.NE.AND P5, PT, R2, RZ, PT ;  /* 0x000000ff0200720c */ /* 0x000fe20003fa5270 */
[----:B------:R-:W-:Y:S02]  /*3600*/  @P6 IMAD R2, R225, 0x60, RZ ;  /* 0x00000060e1026824 */ /* 0x000fe400078e02ff */
[----:B------:R-:W2:Y:S03]  /*3610*/  @P6 LD.E.128 R16, desc[UR4][R40.64] ;  /* 0x0000000428106980 */ /* 0x000ea6000c101d00 */
[----:B------:R-:W-:Y:S02]  /*3620*/  @P6 IADD3 R29, PT, PT, R29, R2, RZ ;  /* 0x000000021d1d6210 */ /* 0x000fe40007ffe0ff */
[----:B------:R-:W-:Y:S05]  /*3630*/  @!P4 IADD3 R2, P0, PT, R26, R182, RZ ;  /* 0x000000b61a02c210 */ /* 0x000fea0007f1e0ff */
[----:B------:R-:W-:Y:S01]  /*3640*/  @!P4 IMAD.X R3, R27, 0x1, R89, P0 ;  /* 0x000000011b03c824 */ /* 0x000fe200000e0659 */
[----:B--2---:R1:W-:Y:S01]  /*3650*/  @P6 ST.E.128 desc[UR4][R28.64], R16 ;  /* 0x000000101c006985 */ /* 0x0043e2000c101d04 */
[----:B------:R-:W-:Y:S03]  /*3660*/  ISETP.NE.AND P6, PT, R145, RZ, PT ;  /* 0x000000ff9100720c */ /* 0x000fe60003fc5270 */
[----:B------:R-:W2:Y:S01]  /*3670*/  @!P1 LD.E.128 R4, desc[UR4][R32.64] ;  /* 0x0000000420049980 */ /* 0x000ea2000c101d00 */
[--C-:B-1----:R-:W-:Y:S01]  /*3680*/  @!P3 IMAD.WIDE.U32 R16, R224, 0xa0, R24.reuse ;  /* 0x000000a0e010b825 */ /* 0x102fe200078e0018 */
[----:B------:R-:W-:Y:S03]  /*3690*/  @!P5 IADD3 R28, P0, PT, R26, R180, RZ ;  /* 0x000000b41a1cd210 */ /* 0x000fe60007f1e0ff */
[----:B------:R-:W-:Y:S01]  /*36a0*/  @!P4 IMAD.WIDE.U32 R18, R224, 0xc0, R24 ;  /* 0x000000c0e012c825 */ /* 0x000fe200078e0018 */
[----:B------:R-:W-:Y:S01]  /*36b0*/  @!P5 IADD3.X R29, PT, PT, R27, R91, RZ, P0, !PT ;  /* 0x0000005b1b1dd210 */ /* 0x000fe200007fe4ff */
[----:B--2---:R1:W-:Y:S01]  /*36c0*/  @!P1 ST.E.128 desc[UR4][R38.64], R4 ;  /* 0x0000000426009985 */ /* 0x0043e2000c101d04 */
[----:B------:R-:W-:Y:S01]  /*36d0*/  ISETP.NE.AND P1, PT, R0, RZ, PT ;  /* 0x000000ff0000720c */ /* 0x000fe20003f25270 */
[----:B------:R-:W-:Y:S02]  /*36e0*/  @!P3 IMAD R0, R225, 0xa0, RZ ;  /* 0x000000a0e100b824 */ /* 0x000fe400078e02ff */
[----:B------:R-:W2:Y:S02]  /*36f0*/  @!P3 LD.E.128 R20, desc[UR4][R34.64] ;  /* 0x000000042214b980 */ /* 0x000ea4000c101d00 */
[----:B------:R-:W-:Y:S02]  /*3700*/  @!P3 IMAD.IADD R17, R17, 0x1, R0 ;  /* 0x000000011111b824 */ /* 0x000fe400078e0200 */
[----:B------:R-:W-:Y:S04]  /*3710*/  @!P4 IMAD R0, R225, 0xc0, RZ ;  /* 0x000000c0e100c824 */ /* 0x000fe800078e02ff */
[----:B------:R-:W-:Y:S02]  /*3720*/  @!P4 IMAD.IADD R19, R19, 0x1, R0 ;  /* 0x000000011313c824 */ /* 0x000fe400078e0200 */
[----:B------:R-:W-:Y:S01]  /*3730*/  @!P5 IMAD R0, R225, 0xe0, RZ ;  /* 0x000000e0e100d824 */ /* 0x000fe200078e02ff */
[----:B--2---:R2:W-:Y:S01]  /*3740*/  @!P3 ST.E.128 desc[UR4][R16.64], R20 ;  /* 0x000000141000b985 */ /* 0x0045e2000c101d04 */
[----:B------:R-:W-:Y:S03]  /*3750*/  ISETP.NE.AND P3, PT, R147, RZ, PT ;  /* 0x000000ff9300720c */ /* 0x000fe60003f65270 */
[----:B-1----:R1:W3:Y:S02]  /*3760*/  @!P4 LD.E.128 R4, desc[UR4][R2.64] ;  /* 0x000000040204c980 */ /* 0x0022e4000c101d00 */
[----:B-1----:R-:W-:Y:S01]  /*3770*/  @!P5 IMAD.WIDE.U32 R2, R224, 0xe0, R24 ;  /* 0x000000e0e002d825 */ /* 0x002fe200078e0018 */
[C---:B--2---:R-:W-:Y:S04]  /*3780*/  @!P2 LEA R16, P0, R176.reuse, R26, 0x8 ;  /* 0x0000001ab010a211 */ /* 0x044fe800078040ff */
[----:B------:R-:W-:Y:S02]  /*3790*/  @!P5 IADD3 R3, PT, PT, R3, R0, RZ ;  /* 0x000000000303d210 */ /* 0x000fe40007ffe0ff */
[----:B------:R-:W-:Y:S02]  /*37a0*/  @!P2 LEA.HI.X R17, R176, R27, R177, 0x8, P0 ;  /* 0x0000001bb011a211 */ /* 0x000fe400000f44b1 */
[C---:B------:R-:W-:Y:S04]  /*37b0*/  @!P2 LEA R30, P0, R224.reuse, R24, 0x8 ;  /* 0x00000018e01ea211 */ /* 0x040fe800078040ff */
[----:B------:R-:W-:Y:S02]  /*37c0*/  @!P2 LEA.HI.X R31, R224, R25, R225, 0x8, P0 ;  /* 0x00000019e01fa211 */ /* 0x000fe400000f44e1 */
[----:B------:R-:W-:Y:S11]  /*37d0*/  ISETP.NE.AND P0, PT, R151, RZ, PT ;  /* 0x000000ff9700720c */ /* 0x000ff60003f05270 */
[----:B------:R-:W-:Y:S02]  /*37e0*/  @!UPT UIADD3 URZ, UPT, UPT, URZ, URZ, URZ ;  /* 0x000000fffffff290 */ /* 0x000fe4000fffe0ff */
[----:B------:R-:W-:Y:S01]  /*37f0*/  @!P0 IMAD R0, R177, 0x120, RZ ;  /* 0x00000120b1008824 */ /* 0x000fe200078e02ff */
[----:B---3--:R1:W-:Y:S01]  /*3800*/  @!P4 ST.E.128 desc[UR4][R18.64], R4 ;  /* 0x000000041200c985 */ /* 0x0083e2000c101d04 */
[----:B------:R-:W-:Y:S03]  /*3810*/  ISETP.NE.AND P4, PT, R149, RZ, PT ;  /* 0x000000ff9500720c */ /* 0x000fe60003f85270 */
[----:B------:R-:W2:Y:S01]  /*3820*/  @!P5 LD.E.128 R20, desc[UR4][R28.64] ;  /* 0x000000041c14d980 */ /* 0x000ea2000c101d00 */
[----:B-1----:R-:W-:Y:S04]  /*3830*/  @!P0 IMAD.WIDE.U32 R4, R176, 0x120, R26 ;  /* 0x00000120b0048825 */ /* 0x002fe800078e001a */
[----:B------:R-:W-:Y:S05]  /*3840*/  @!P0 IMAD.IADD R5, R5, 0x1, R0 ;  /* 0x0000000105058824 */ /* 0x000fea00078e0200 */
[----:B------:R-:W-:Y:S01]  /*3850*/  @!P4 IMAD R0, R177, 0x140, RZ ;  /* 0x00000140b100c824 */ /* 0x000fe200078e02ff */
[----:B--2---:R1:W-:Y:S04]  /*3860*/  @!P5 ST.E.128 desc[UR4][R2.64], R20 ;  /* 0x000000140200d985 */ /* 0x0043e8000c101d04 */
[----:B------:R-:W2:Y:S01]  /*3870*/  @!P2 LD.E.128 R16, desc[UR4][R16.64] ;  /* 0x000000041010a980 */ /* 0x000ea2000c101d00 */
[----:B-1----:R-:W-:Y:S02]  /*3880*/  @!P0 IMAD R2, R225, 0x120, RZ ;  /* 0x00000120e1028824 */ /* 0x002fe400078e02ff */
[----:B------:R-:W-:Y:S04]  /*3890*/  @!P0 IMAD.WIDE.U32 R22, R224, 0x120, R24 ;  /* 0x00000120e0168825 */ /* 0x000fe800078e0018 */
[----:B------:R-:W-:Y:S01]  /*38a0*/  @!P4 IMAD.WIDE.U32 R20, R176, 0x140, R26 ;  /* 0x00000140b014c825 */ /* 0x000fe200078e001a */
[----:B------:R-:W-:Y:S03]  /*38b0*/  @!P0 IADD3 R23, PT, PT, R23, R2, RZ ;  /* 0x0000000217178210 */ /* 0x000fe60007ffe0ff */
[----:B------:R-:W-:Y:S02]  /*38c0*/  @!P4 IMAD.IADD R21, R21, 0x1, R0 ;  /* 0x000000011515c824 */ /* 0x000fe400078e0200 */
[----:B------:R-:W-:Y:S02]  /*38d0*/  @!P4 IMAD R2, R225, 0x140, RZ ;  /* 0x00000140e102c824 */ /* 0x000fe400078e02ff */
[----:B------:R-:W-:Y:S01]  /*38e0*/  @!P3 IMAD R0, R177, 0x160, RZ ;  /* 0x00000160b100b824 */ /* 0x000fe200078e02ff */
[----:B--2---:R1:W-:Y:S01]  /*38f0*/  @!P2 ST.E.128 desc[UR4][R30.64], R16 ;  /* 0x000000101e00a985 */ /* 0x0043e2000c101d04 */
[----:B------:R-:W-:Y:S03]  /*3900*/  ISETP.NE.AND P2, PT, R143, RZ, PT ;  /* 0x000000ff8f00720c */ /* 0x000fe60003f45270 */
[----:B------:R-:W2:Y:S04]  /*3910*/  @!P0 LD.E.128 R4, desc[UR4][R4.64] ;  /* 0x0000000404048980 */ /* 0x000ea8000c101d00 */
[----:B--2---:R2:W-:Y:S04]  /*3920*/  @!P0 ST.E.128 desc[UR4][R22.64], R4 ;  /* 0x0000000416008985 */ /* 0x0045e8000c101d04 */
[----:B-1----:R1:W3:Y:S01]  /*3930*/  @!P4 LD.E.128 R16, desc[UR4][R20.64] ;  /* 0x000000041410c980 */ /* 0x0022e2000c101d00 */
[----:B--2---:R-:W-:Y:S04]  /*3940*/  @!P4 IMAD.WIDE.U32 R22, R224, 0x140, R24 ;  /* 0x00000140e016c825 */ /* 0x004fe800078e0018 */
[----:B-1----:R-:W-:Y:S01]  /*3950*/  @!P3 IMAD.WIDE.U32 R20, R176, 0x160, R26 ;  /* 0x00000160b014b825 */ /* 0x002fe200078e001a */
[----:B------:R-:W-:Y:S03]  /*3960*/  @!P4 IADD3 R23, PT, PT, R23, R2, RZ ;  /* 0x000000021717c210 */ /* 0x000fe60007ffe0ff */
        /* <DEDUP_REMOVED lines=18> */
[----:B------:R-:W-:Y:S05]  /*3a90*/  @!P2 IMAD R0, R225, 0x1a0, RZ ;  /* 0x000001a0e100a824 */ /* 0x000fea00078e02ff */
[----:B------:R-:W-:Y:S01]  /*3aa0*/  @!P2 IADD3 R3, PT, PT, R3, R0, RZ ;  /* 0x000000000303a210 */ /* 0x000fe20007ffe0ff */
        /* <DEDUP_REMOVED lines=13> */
.L_x_6530:
        /* <DEDUP_REMOVED lines=66> */
.L_x_6534:
[----:B------:R-:W-:Y:S05]  /*3fa0*/  BSYNC.RECONVERGENT B0 ;  /* 0x0000000000007941 */ /* 0x000fea0003800200 */
.L_x_6533:
        /* <DEDUP_REMOVED lines=54> */
.L_x_6536:
[----:B------:R-:W-:Y:S05]  /*4310*/  BSYNC.RECONVERGENT B0 ;  /* 0x0000000000007941 */ /* 0x000fea0003800200 */
.L_x_6535:
        /* <DEDUP_REMOVED lines=60> */
.L_x_6538:
[----:B------:R-:W-:Y:S05]  /*46e0*/  BSYNC.RECONVERGENT B0 ;  /* 0x0000000000007941 */ /* 0x000fea0003800200 */
.L_x_6537:
        /* <DEDUP_REMOVED lines=60> */
.L_x_6540:
[----:B------:R-:W-:Y:S05]  /*4ab0*/  BSYNC.RECONVERGENT B0 ;  /* 0x0000000000007941 */ /* 0x000fea0003800200 */
.L_x_6539:
[----:B------:R-:W-:Y:S04]  /*4ac0*/  BSSY.RECONVERGENT B0, `(.L_x_6541) ;  /* 0x000003a000007945 */ /* 0x000fe80003800200 */
[----:B------:R-:W-:Y:S05]  /*4ad0*/  @!P6 BRA `(.L_x_6542) ;  /* 0x0000000000e0e947 */ /* 0x000fea0003800000 */
[----:B------:R-:W-:Y:S04]  /*4ae0*/  IADD3 R42, P0, PT, R40, R186, RZ ;  /* 0x000000ba282a7210 */ /* 0x000fe80007f1e0ff */
[----:B------:R-:W-:Y:S02]  /*4af0*/  IADD3.X R43, PT, PT, R41, R85, RZ, P0, !PT ;  /* 0x00000055292b7210 */ /* 0x000fe400007fe4ff */
[----:B------:R-:W-:Y:S03]  /*4b00*/  ISETP.GE.AND P0, PT, R12, R17, PT ;  /* 0x000000110c00720c */ /* 0x000fe60003f06270 */
[----:B-1234-:R-:W2:Y:S10]  /*4b10*/  LD.E.128 R20, desc[UR4][R42.64] ;  /* 0x000000042a147980 */ /* 0x01eeb4000c101d00 */
        /* <DEDUP_REMOVED lines=10> */
[----:B----4-:R-:W-:Y:S02]  /*4bc0*/  @!P0 HADD2.F32 R16, -RZ, R18.H0_H0 ;  /* 0x20000012ff108230 */ /* 0x010fe40000004100 */
[----:B------:R-:W-:Y:S01]  /*4bd0*/  @!P0 HADD2.F32 R31, -RZ, R24.H0_H0 ;  /* 0x20000018ff1f8230 */ /* 0x000fe20000004100 */
[----:B------:R-:W-:Y:S01]  /*4be0*/  @!P0 MOV R24, R22 ;  /* 0x0000001600188202 */ /* 0x000fe20000000f00 */
[----:B------:R-:W-:Y:S02]  /*4bf0*/  @!P0 HADD2.F32 R18, -RZ, R18.H1_H1 ;  /* 0x30000012ff128230 */ /* 0x000fe40000004100 */
[C---:B------:R-:W-:Y:S01]  /*4c00*/  @!P0 FMUL.FTZ R43, R25.reuse, R29 ;  /* 0x0000001d192b8220 */ /* 0x040fe20000410000 */
[--C-:B------:R-:W-:Y:S02]  /*4c10*/  @!P0 HADD2.F32 R5, -RZ, R19.reuse.H0_H0 ;  /* 0x20000013ff058230 */ /* 0x100fe40000004100 */
[-C--:B------:R-:W-:Y:S01]  /*4c20*/  @!P0 FMUL.FTZ R0, R25, R16.reuse ;  /* 0x0000001019008220 */ /* 0x080fe20000410000 */
[----:B------:R-:W-:Y:S02]  /*4c30*/  @!P0 HADD2.F32 R25, -RZ, R8.H1_H1 ;  /* 0x30000008ff198230 */ /* 0x000fe40000004100 */
[----:B------:R-:W-:Y:S01]  /*4c40*/  @!P0 FFMA.FTZ R43, R31, R16, -R43 ;  /* 0x000000101f2b8223 */ /* 0x000fe2000001082b */
[----:B------:R-:W-:Y:S01]  /*4c50*/  @!P0 MOV R16, R23 ;  /* 0x0000001700108202 */ /* 0x000fe20000000f00 */
[----:B------:R-:W-:Y:S02]  /*4c60*/  @!P0 HADD2.F32 R26, -RZ, R24.H1_H1 ;  /* 0x30000018ff1a8230 */ /* 0x000fe40000004100 */
[----:B------:R-:W-:Y:S01]  /*4c70*/  @!P0 FFMA.FTZ R0, R29, R31, R0 ;  /* 0x0000001f1d008223 */ /* 0x000fe20000010000 */
[----:B------:R-:W-:Y:S02]  /*4c80*/  @!P0 HADD2.F32 R29, -RZ, R8.H0_H0 ;  /* 0x20000008ff1d8230 */ /* 0x000fe40000004100 */
[C---:B------:R-:W-:Y:S01]  /*4c90*/  @!P0 FMUL.FTZ R2, R25.reuse, R18 ;  /* 0x0000001219028220 */ /* 0x040fe20000410000 */
[----:B------:R-:W-:Y:S02]  /*4ca0*/  @!P0 HADD2.F32 R30, -RZ, R24.H0_H0 ;  /* 0x20000018ff1e8230 */ /* 0x000fe40000004100 */
[----:B------:R-:W-:Y:S01]  /*4cb0*/  @!P0 FMUL.FTZ R45, R25, R33 ;  /* 0x00000021192d8220 */ /* 0x000fe20000410000 */
[----:B------:R-:W-:Y:S01]  /*4cc0*/  @!P0 F2FP.F16.F32.PACK_AB R43, R0, R43 ;  /* 0x0000002b002b823e */ /* 0x000fe200000000ff */
[C---:B------:R-:W-:Y:S01]  /*4cd0*/  @!P0 FMUL.FTZ R42, R26.reuse, R28 ;  /* 0x0000001c1a2a8220 */ /* 0x040fe20000410000 */
[----:B------:R-:W-:Y:S01]  /*4ce0*/  @!P0 FMUL.FTZ R3, R26, R5 ;  /* 0x000000051a038220 */ /* 0x000fe20000410000 */
[----:B------:R-:W-:Y:S01]  /*4cf0*/  @!P0 HADD2.F32 R19, -RZ, R19.H1_H1 ;  /* 0x30000013ff138230 */ /* 0x000fe20000004100 */
[----:B------:R-:W-:Y:S01]  /*4d00*/  @!P0 MOV R20, R43 ;  /* 0x0000002b00148202 */ /* 0x000fe20000000f00 */
[----:B------:R-:W-:Y:S02]  /*4d10*/  @!P0 HADD2.F32 R35, -RZ, R35.H1_H1 ;  /* 0x30000023ff238230 */ /* 0x000fe40000004100 */
[----:B------:R-:W-:Y:S01]  /*4d20*/  @!P0 FFMA.FTZ R2, R33, R29, R2 ;  /* 0x0000001d21028223 */ /* 0x000fe20000010002 */
[--C-:B------:R-:W-:Y:S02]  /*4d30*/  @!P0 HADD2.F32 R8, -RZ, R16.reuse.H1_H1 ;  /* 0x30000010ff088230 */ /* 0x100fe40000004100 */
[----:B------:R-:W-:Y:S01]  /*4d40*/  @!P0 FFMA.FTZ R45, R29, R18, -R45 ;  /* 0x000000121d2d8223 */ /* 0x000fe2000001082d */
[----:B------:R-:W-:Y:S01]  /*4d50*/  @!P0 FFMA.FTZ R42, R30, R5, -R42 ;  /* 0x000000051e2a8223 */ /* 0x000fe2000001082a */
[----:B------:R-:W-:Y:S01]  /*4d60*/  @!P0 FFMA.FTZ R3, R28, R30, R3 ;  /* 0x0000001e1c038223 */ /* 0x000fe20000010003 */
[----:B------:R-:W-:Y:S02]  /*4d70*/  @!P0 HADD2.F32 R32, -RZ, R16.H0_H0 ;  /* 0x20000010ff208230 */ /* 0x000fe40000004100 */
[----:B------:R-:W-:Y:S01]  /*4d80*/  @!P0 FMUL.FTZ R47, R8, R35 ;  /* 0x00000023082f8220 */ /* 0x000fe20000410000 */
[----:B------:R-:W-:Y:S01]  /*4d90*/  @!P0 F2FP.F16.F32.PACK_AB R44, R2, R45 ;  /* 0x0000002d022c823e */ /* 0x000fe200000000ff */
[-C--:B------:R-:W-:Y:S01]  /*4da0*/  @!P0 FMUL.FTZ R4, R8, R19.reuse ;  /* 0x0000001308048220 */ /* 0x080fe20000410000 */
[----:B------:R-:W-:Y:S01]  /*4db0*/  @!P0 F2FP.F16.F32.PACK_AB R42, R3, R42 ;  /* 0x0000002a032a823e */ /* 0x000fe200000000ff */
[----:B------:R-:W-:Y:S01]  /*4dc0*/  @!P0 FFMA.FTZ R47, R32, R19, -R47 ;  /* 0x00000013202f8223 */ /* 0x000fe2000001082f */
[----:B------:R-:W-:Y:S01]  /*4dd0*/  @!P0 MOV R21, R44 ;  /* 0x0000002c00158202 */ /* 0x000fe20000000f00 */
[----:B------:R-:W-:Y:S01]  /*4de0*/  @!P0 FFMA.FTZ R4, R35, R32, R4 ;  /* 0x0000002023048223 */ /* 0x000fe20000010004 */
[----:B------:R-:W-:Y:S01]  /*4df0*/  @!P0 MOV R22, R42 ;  /* 0x0000002a00168202 */ /* 0x000fe20000000f00 */
[----:B------:R-:W-:Y:S03]  /*4e00*/  IMAD.WIDE.U32 R44, R224, 0x60, R38 ;  /* 0x00000060e02c7825 */ /* 0x000fe600078e0026 */
[----:B------:R-:W-:Y:S01]  /*4e10*/  @!P0 F2FP.F16.F32.PACK_AB R47, R4, R47 ;  /* 0x0000002f042f823e */ /* 0x000fe200000000ff */
[----:B------:R-:W-:Y:S03]  /*4e20*/  IMAD R42, R225, 0x60, RZ ;  /* 0x00000060e12a7824 */ /* 0x000fe600078e02ff */
[----:B------:R-:W-:Y:S02]  /*4e30*/  @!P0 MOV R23, R47 ;  /* 0x0000002f00178202 */ /* 0x000fe40000000f00 */
[----:B------:R-:W-:Y:S05]  /*4e40*/  IADD3 R45, PT, PT, R42, R45, RZ ;  /* 0x0000002d2a2d7210 */ /* 0x000fea0007ffe0ff */
[----:B------:R1:W-:Y:S02]  /*4e50*/  ST.E.128 desc[UR4][R44.64], R20 ;  /* 0x000000142c007985 */ /* 0x0003e4000c101d04 */
.L_x_6542:
[----:B------:R-:W-:Y:S05]  /*4e60*/  BSYNC.RECONVERGENT B0 ;  /* 0x0000000000007941 */ /* 0x000fea0003800200 */
.L_x_6541:
[----:B------:R-:W-:Y:S01]  /*4e70*/  ISETP.NE.AND P0, PT, R157, RZ, PT ;  /* 0x000000ff9d00720c */ /* 0x000fe20003f05270 */
[----:B------:R-:W-:Y:S11]  /*4e80*/  BSSY.RECONVERGENT B0, `(.L_x_6543) ;  /* 0x000003b000007945 */ /* 0x000ff60003800200 */
[----:B------:R-:W-:Y:S01]  /*4e90*/  @!UPT UIADD3 URZ, UPT, UPT, URZ, URZ, URZ ;  /* 0x000000fffffff290 */ /* 0x000fe2000fffe0ff */
[----:B------:R-:W-:Y:S05]  /*4ea0*/  @P0 BRA `(.L_x_6544) ;  /* 0x0000000000e00947 */ /* 0x000fea0003800000 */
[----:B------:R-:W-:Y:S04]  /*4eb0*/  IADD3 R42, P0, PT, R40, R103, RZ ;  /* 0x00000067282a7210 */ /* 0x000fe80007f1e0ff */
[----:B------:R-:W-:Y:S02]  /*4ec0*/  IADD3.X R43, PT, PT, R41, R101, RZ, P0, !PT ;  /* 0x00000065292b7210 */ /* 0x000fe400007fe4ff */
[C---:B---34-:R-:W-:Y:S03]  /*4ed0*/  LEA R48, P0, R224.reuse, R38, 0x7 ;  /* 0x00000026e0307211 */ /* 0x058fe600078038ff */
        /* <DEDUP_REMOVED lines=53> */
.L_x_6544:
[----:B------:R-:W-:Y:S05]  /*5230*/  BSYNC.RECONVERGENT B0 ;  /* 0x0000000000007941 */ /* 0x000fea0003800200 */
.L_x_6543:
[----:B------:R-:W-:Y:S04]  /*5240*/  BSSY.RECONVERGENT B0, `(.L_x_6545) ;  /* 0x000003a000007945 */ /* 0x000fe80003800200 */
[----:B------:R-:W-:Y:S05]  /*5250*/  @P3 BRA `(.L_x_6546) ;  /* 0x0000000000e03947 */ /* 0x000fea0003800000 */
        /* <DEDUP_REMOVED lines=56> */
.L_x_6546:
[----:B------:R-:W-:Y:S05]  /*55e0*/  BSYNC.RECONVERGENT B0 ;  /* 0x0000000000007941 */ /* 0x000fea0003800200 */
.L_x_6545:
        /* <DEDUP_REMOVED lines=58> */
.L_x_6548:
[----:B------:R-:W-:Y:S05]  /*5990*/  BSYNC.RECONVERGENT B0 ;  /* 0x0000000000007941 */ /* 0x000fea0003800200 */
.L_x_6547:
        /* <DEDUP_REMOVED lines=58> */
.L_x_6550:
[----:B------:R-:W-:Y:S05]  /*5d40*/  BSYNC.RECONVERGENT B0 ;  /* 0x0000000000007941 */ /* 0x000fea0003800200 */
.L_x_6549:
[----:B------:R-:W-:Y:S01]  /*5d50*/  ISETP.NE.AND P0, PT, R155, RZ, PT ;  /* 0x000000ff9b00720c */ /* 0x000fe20003f05270 */
[----:B------:R-:W-:Y:S11]  /*5d60*/  BSSY.RECONVERGENT B0, `(.L_x_6551) ;  /* 0x000003b000007945 */ /* 0x000ff60003800200 */
[----:B------:R-:W-:Y:S01]  /*5d70*/  @!UPT UIADD3 URZ, UPT, UPT, URZ, URZ, URZ ;  /* 0x000000fffffff290 */ /* 0x000fe2000fffe0ff */
[----:B------:R-:W-:Y:S05]  /*5d80*/  @P0 BRA `(.L_x_6552) ;  /* 0x0000000000e00947 */ /* 0x000fea0003800000 */
[C---:B------:R-:W-:Y:S04]  /*5d90*/  LEA R42, P0, R176.reuse, R40, 0x8 ;  /* 0x00000028b02a7211 */ /* 0x040fe800078040ff */
[----:B------:R-:W-:Y:S02]  /*5da0*/  LEA.HI.X R43, R176, R41, R177, 0x8, P0 ;  /* 0x00000029b02b7211 */ /* 0x000fe400000f44b1 */
[C---:B-1-34-:R-:W-:Y:S03]  /*5db0*/  LEA R48, P0, R224.reuse, R38, 0x8 ;  /* 0x00000026e0307211 */ /* 0x05afe600078040ff */
[----:B--2---:R-:W2:Y:S01]  /*5dc0*/  LD.E.128 R20, desc[UR4][R42.64] ;  /* 0x000000042a147980 */ /* 0x004ea2000c101d00 */
        /* <DEDUP_REMOVED lines=52> */
.L_x_6552:
[----:B------:R-:W-:Y:S05]  /*6110*/  BSYNC.RECONVERGENT B0 ;  /* 0x0000000000007941 */ /* 0x000fea0003800200 */
.L_x_6551:
[----:B------:R-:W-:Y:S01]  /*6120*/  ISETP.NE.AND P0, PT, R151, RZ, PT ;  /* 0x000000ff9700720c */ /* 0x000fe20003f05270 */
[----:B------:R-:W-:Y:S11]  /*6130*/  BSSY.RECONVERGENT B0, `(.L_x_6553) ;  /* 0x000003c000007945 */ /* 0x000ff60003800200 */
[----:B------:R-:W-:Y:S01]  /*6140*/  @!UPT UIADD3 URZ, UPT, UPT, URZ, URZ, URZ ;  /* 0x000000fffffff290 */ /* 0x000fe2000fffe0ff */
[----:B------:R-:W-:Y:S05]  /*6150*/  @P0 BRA `(.L_x_6554) ;  /* 0x0000000000e40947 */ /* 0x000fea0003800000 */
[----:B------:R-:W-:Y:S01]  /*6160*/  IMAD R42, R177, 0x120, RZ ;  /* 0x00000120b12a7824 */ /* 0x000fe200078e02ff */
[----:B------:R-:W-:Y:S01]  /*6170*/  ISETP.GE.AND P0, PT, R12, R17, PT ;  /* 0x000000110c00720c */ /* 0x000fe20003f06270 */
[----:B-1----:R-:W-:Y:S04]  /*6180*/  IMAD.WIDE.U32 R44, R176, 0x120, R40 ;  /* 0x00000120b02c7825 */ /* 0x002fe800078e0028 */
[----:B---34-:R-:W-:Y:S01]  /*6190*/  IMAD.WIDE.U32 R48, R224, 0x120, R38 ;  /* 0x00000120e0307825 */ /* 0x018fe200078e0026 */
        /* <DEDUP_REMOVED lines=53> */
.L_x_6554:
[----:B------:R-:W-:Y:S05]  /*64f0*/  BSYNC.RECONVERGENT B0 ;  /* 0x0000000000007941 */ /* 0x000fea0003800200 */
.L_x_6553:
        /* <DEDUP_REMOVED lines=61> */
.L_x_6556:
[----:B------:R-:W-:Y:S05]  /*68d0*/  BSYNC.RECONVERGENT B0 ;  /* 0x0000000000007941 */ /* 0x000fea0003800200 */
.L_x_6555:
        /* <DEDUP_REMOVED lines=61> */
.L_x_6558:
[----:B------:R-:W-:Y:S05]  /*6cb0*/  BSYNC.RECONVERGENT B0 ;  /* 0x0000000000007941 */ /* 0x000fea0003800200 */
.L_x_6557:
        /* <DEDUP_REMOVED lines=61> */
.L_x_6560:
[----:B------:R-:W-:Y:S05]  /*7090*/  BSYNC.RECONVERGENT B0 ;  /* 0x0000000000007941 */ /* 0x000fea0003800200 */
.L_x_6559:
        /* <DEDUP_REMOVED lines=61> */
.L_x_6562:
[----:B------:R-:W-:Y:S05]  /*7470*/  BSYNC.RECONVERGENT B0 ;  /* 0x0000000000007941 */ /* 0x000fea0003800200 */
.L_x_6561:
[----:B------:R-:W-:Y:S01]  /*7480*/  ISETP.NE.AND P0, PT, R141, RZ, PT ;  /* 0x000000ff8d00720c */ /* 0x000fe20003f05270 */
[----:B------:R-:W-:Y:S11]  /*7490*/  BSSY.RECONVERGENT B0, `(.L_x_6563) ;  /* 0x000003c000007945 */ /* 0x000ff60003800200 */
[----:B------:R-:W-:Y:S01]  /*74a0*/  @!UPT UIADD3 URZ, UPT, UPT, URZ, URZ, URZ ;  /* 0x000000fffffff290 */ /* 0x000fe2000fffe0ff */
[----:B------:R-:W-:Y:S05]  /*74b0*/  @P0 BRA `(.L_x_6564) ;  /* 0x0000000000e40947 */ /* 0x000fea0003800000 */
[----:B------:R-:W-:Y:S01]  /*74c0*/  IMAD R35, R177, 0x1c0, RZ ;  /* 0x000001c0b1237824 */ /* 0x000fe200078e02ff */
[----:B------:R-:W-:Y:S01]  /*74d0*/  ISETP.GE.AND P0, PT, R12, R17, PT ;  /* 0x000000110c00720c */ /* 0x000fe20003f06270 */
[----:B------:R-:W-:Y:S04]  /*74e0*/  IMAD.WIDE.U32 R40, R176, 0x1c0, R40 ;  /* 0x000001c0b0287825 */ /* 0x000fe800078e0028 */
[----:B-1----:R-:W-:Y:S01]  /*74f0*/  IMAD R45, R225, 0x1c0, RZ ;  /* 0x000001c0e12d7824 */ /* 0x002fe200078e02ff */
[----:B------:R-:W-:Y:S01]  /*7500*/  IADD3 R41, PT, PT, R35, R41, RZ ;  /* 0x0000002923297210 */ /* 0x000fe20007ffe0ff */
[----:B--2---:R-:W-:Y:S04]  /*7510*/  IMAD.WIDE.U32 R38, R224, 0x1c0, R38 ;  /* 0x000001c0e0267825 */ /* 0x004fe800078e0026 */
[----:B------:R-:W3:Y:S01]  /*7520*/  LD.E.128 R16, desc[UR4][R40.64] ;  /* 0x0000000428107980 */ /* 0x000ee2000c101d00 */
[----:B------:R-:W-:Y:S01]  /*7530*/  IADD3 R39, PT, PT, R45, R39, RZ ;  /* 0x000000272d277210 */ /* 0x000fe20007ffe0ff */
[C---:B------:R-:W-:Y:S04]  /*7540*/  @!P0 IMAD.WIDE R36, R11.reuse, 0x1c0, R36 ;  /* 0x000001c00b248825 */ /* 0x040fe800078e0224 */
[----:B------:R-:W-:Y:S02]  /*7550*/  @!P0 IMAD.WIDE R6, R11, 0x1c0, R6 ;  /* 0x000001c00b068825 */ /* 0x000fe400078e0206 */
[----:B------:R-:W2:Y:S06]  /*7560*/  @!P0 LD.E.64 R36, desc[UR4][R36.64] ;  /* 0x0000000424248980 */ /* 0x000eac000c101b00 */
[----:B------:R-:W5:Y:S01]  /*7570*/  @!P0 LD.E.64 R6, desc[UR4][R6.64] ;  /* 0x0000000406068980 */ /* 0x000f62000c101b00 */
[--C-:B--2---:R-:W-:Y:S01]  /*7580*/  @!P0 HADD2.F32 R27, -RZ, R36.reuse.H0_H0 ;  /* 0x20000024ff1b8230 */ /* 0x104fe20000004100 */
[----:B---34-:R-:W-:Y:S01]  /*7590*/  @!P0 MOV R23, R16 ;  /* 0x0000001000178202 */ /* 0x018fe20000000f00 */
        /* <DEDUP_REMOVED lines=43> */
.L_x_6564:
[----:B------:R-:W-:Y:S05]  /*7850*/  BSYNC.RECONVERGENT B0 ;  /* 0x0000000000007941 */ /* 0x000fea0003800200 */
.L_x_6563:
[----:B------:R-:W5:Y:S02]  /*7860*/  LD.E R3, desc[UR4][R164.64+0xd0] ;  /* 0x0000d004a4037980 */ /* 0x000f64000c101900 */
[----:B-----5:R-:W-:Y:S05]  /*7870*/  IMAD.U32 R3, R3, -0x80, RZ ;  /* 0xffffff8003037824 */ /* 0x020fea00078e00ff */
[C---:B------:R-:W-:Y:S02]  /*7880*/  LEA R14, P1, R3.reuse, R14, 0x1 ;  /* 0x0000000e030e7211 */ /* 0x040fe400078208ff */
[C---:B------:R-:W-:Y:S02]  /*7890*/  LEA R54, P0, R3.reuse, R54, 0x1 ;  /* 0x0000003603367211 */ /* 0x040fe400078008ff */
[C---:B------:R-:W-:Y:S02]  /*78a0*/  LEA.HI.X.SX32 R15, R3.reuse, R15, 0x1, P1 ;  /* 0x0000000f030f7211 */ /* 0x040fe400008f0eff */
[----:B------:R-:W-:Y:S01]  /*78b0*/  LEA.HI.X.SX32 R55, R3, R55, 0x1, P0 ;  /* 0x0000003703377211 */ /* 0x000fe200000f0eff */
[----:B------:R-:W-:Y:S05]  /*78c0*/  BRA `(.L_x_6531) ;  /* 0x00000060004c7947 */ /* 0x000fea0003800000 */
.L_x_6532:
[----:B------:R-:W-:Y:S01]  /*78d0*/  LEA.HI R19, R17, R17, RZ, 0x1 ;  /* 0x0000001111137211 */ /* 0x000fe200078f08ff */
[----:B------:R-:W-:Y:S01]  /*78e0*/  BSSY.RECONVERGENT B0, `(.L_x_6565) ;  /* 0x0000061000007945 */ /* 0x000fe20003800200 */
[C---:B------:R-:W-:Y:S02]  /*78f0*/  LEA R20, P0, R115.reuse, R10, 0x1 ;  /* 0x0000000a73147211 */ /* 0x040fe400078008ff */
[----:B------:R-:W-:Y:S02]  /*7900*/  SHF.R.S32.HI R19, RZ, 0x1, R19 ;  /* 0x00000001ff137819 */ /* 0x000fe40000011413 */
[----:B------:R-:W-:Y:S02]  /*7910*/  LEA.HI.X R21, R115, R9, R88, 0x1, P0 ;  /* 0x0000000973157211 */ /* 0x000fe400000f0c58 */
[----:B------:R-:W-:Y:S01]  /*7920*/  LEA R188, P0, R70, R110, 0x1 ;  /* 0x0000006e46bc7211 */ /* 0x000fe200078008ff */
        /* <DEDUP_REMOVED lines=92> */
.L_x_6566:
[----:B------:R-:W-:Y:S05]  /*7ef0*/  BSYNC.RECONVERGENT B0 ;  /* 0x0000000000007941 */ /* 0x000fea0003800200 */
.L_x_6565:
[----:B------:R-:W-:Y:S01]  /*7f00*/  ISETP.NE.AND P0, PT, R61, RZ, PT ;  /* 0x000000ff3d00720c */ /* 0x000fe20003f05270 */
[----:B------:R-:W-:Y:S11]  /*7f10*/  BSSY.RECONVERGENT B0, `(.L_x_6567) ;  /* 0x000005b000007945 */ /* 0x000ff60003800200 */
[----:B------:R-:W-:Y:S01]  /*7f20*/  @!UPT UIADD3 URZ, UPT, UPT, URZ, URZ, URZ ;  /* 0x000000fffffff290 */ /* 0x000fe2000fffe0ff */
[----:B------:R-:W-:Y:S05]  /*7f30*/  @!P0 BRA `(.L_x_6568) ;  /* 0x0000000400608947 */ /* 0x000fea0003800000 */
        /* <DEDUP_REMOVED lines=27> */
[--C-:B------:R-:W-:Y:S02]  /*80f0*/  @!P0 HADD2.F32 R31, -RZ, R26.reuse.H0_H0 ;  /* 0x2000001aff1f8230 */ /* 0x100fe40000004100 */
[----:B------:R-:W-:Y:S02]  /*8100*/  @!P0 HADD2.F32 R26, -RZ, R26.H1_H1 ;  /* 0x3000001aff1a8230 */ /* 0x000fe40000004100 */
[----:B------:R-:W-:Y:S02]  /*8110*/  @!P0 HADD2.F32 R25, -RZ, R27.H0_H0 ;  /* 0x2000001bff198230 */ /* 0x000fe40000004100 */
        /* <DEDUP_REMOVED lines=26> */
[----:B------:R-:W-:Y:S01]  /*82c0*/  @!P2 FADD.FTZ R23, -R23, -RZ ;  /* 0x800000ff1717a221 */ /* 0x000fe20000010100 */
[--C-:B------:R-:W-:Y:S02]  /*82d0*/  @!P0 HADD2.F32 R48, -RZ, R51.reuse.H0_H0 ;  /* 0x20000033ff308230 */ /* 0x100fe40000004100 */
[----:B------:R-:W-:Y:S01]  /*82e0*/  @!P2 FADD.FTZ R22, -R22, -RZ ;  /* 0x800000ff1616a221 */ /* 0x000fe20000010100 */
[----:B------:R-:W-:Y:S01]  /*82f0*/  @!P0 HADD2.F32 R50, -RZ, R51.H1_H1 ;  /* 0x30000033ff328230 */ /* 0x000fe20000004100 */
[----:B------:R-:W-:Y:S01]  /*8300*/  @!P0 MOV R51, R59 ;  /* 0x0000003b00338202 */ /* 0x000fe20000000f00 */
[----:B------:R-:W-:Y:S02]  /*8310*/  @!P0 HADD2.F32 R41, -RZ, R52.H1_H1 ;  /* 0x30000034ff298230 */ /* 0x000fe40000004100 */
[----:B------:R-:W-:Y:S01]  /*8320*/  @!P0 FFMA.FTZ R2, R43, R40, R2 ;  /* 0x000000282b028223 */ /* 0x000fe20000010002 */
[----:B------:R-:W-:Y:S02]  /*8330*/  @!P0 HADD2.F32 R27, -RZ, R27.H1_H1 ;  /* 0x3000001bff1b8230 */ /* 0x000fe40000004100 */
[----:B------:R-:W-:Y:S01]  /*8340*/  @!P2 FADD.FTZ R18, -R18, -RZ ;  /* 0x800000ff1212a221 */ /* 0x000fe20000010100 */
[--C-:B------:R-:W-:Y:S02]  /*8350*/  @!P0 HADD2.F32 R36, -RZ, R49.reuse.H0_H0 ;  /* 0x20000031ff248230 */ /* 0x100fe40000004100 */
[----:B------:R-:W-:Y:S01]  /*8360*/  @!P0 FMUL.FTZ R5, R31, R28 ;  /* 0x0000001c1f058220 */ /* 0x000fe20000410000 */
[----:B------:R-:W-:Y:S01]  /*8370*/  @!P0 F2FP.F16.F32.PACK_AB R61, R2, R0 ;  /* 0x00000000023d823e */ /* 0x000fe200000000ff */
[----:B------:R-:W-:Y:S02]  /*8380*/  @!P0 HADD2.F32 R43, -RZ, R49.H1_H1 ;  /* 0x30000031ff2b8230 */ /* 0x000fe40000004100 */
[----:B------:R-:W-:Y:S01]  /*8390*/  @!P0 FMUL.FTZ R6, R26, R23 ;  /* 0x000000171a068220 */ /* 0x000fe20000410000 */
[--C-:B------:R-:W-:Y:S01]  /*83a0*/  @!P0 HADD2.F32 R40, -RZ, R51.reuse.H0_H0 ;  /* 0x20000033ff288230 */ /* 0x100fe20000004100 */
[----:B------:R-:W-:Y:S01]  /*83b0*/  @!P0 MOV R56, R61 ;  /* 0x0000003d00388202 */ /* 0x000fe20000000f00 */
        /* <DEDUP_REMOVED lines=16> */
.L_x_6568:
[----:B------:R-:W-:Y:S05]  /*84c0*/  BSYNC.RECONVERGENT B0 ;  /* 0x0000000000007941 */ /* 0x000fea0003800200 */
.L_x_6567:
        /* <DEDUP_REMOVED lines=22> */
[----:B------:R-:W-:Y:S02]  /*8630*/  @!P0 IADD3.X R43, PT, PT, R192, R109, RZ, P2, !PT ;  /* 0x0000006dc02b8210 */ /* 0x000fe400017fe4ff */
[----:B------:R-:W4:Y:S01]  /*8640*/  @!P0 LD.E.128 R192, desc[UR4][R194.64] ;  /* 0x00000004c2c08980 */ /* 0x000f22000c101d00 */
[----:B------:R-:W-:Y:S02]  /*8650*/  PLOP3.LUT P2, PT, PT, PT, PT, 0x80, 0x8 ;  /* 0x000000000008781c */ /* 0x000fe40003f4f070 */
[----:B------:R-:W-:Y:S05]  /*8660*/  @!P0 PLOP3.LUT P2, PT, P1, PT, PT, 0x80, 0x8 ;  /* 0x000000000008881c */ /* 0x000fea0000f4f070 */
        /* <DEDUP_REMOVED lines=13> */
[----:B------:R-:W-:Y:S02]  /*8740*/  @!P0 HADD2.F32 R44, -RZ, R60.H0_H0 ;  /* 0x2000003cff2c8230 */ /* 0x000fe40000004100 */
        /* <DEDUP_REMOVED lines=24> */
[----:B------:R-:W-:Y:S01]  /*88d0*/  @!P2 FADD.FTZ R28, -R28, -RZ ;  /* 0x800000ff1c1ca221 */ /* 0x000fe20000010100 */
[--C-:B------:R-:W-:Y:S01]  /*88e0*/  @!P0 HADD2.F32 R50, -RZ, R51.reuse.H0_H0 ;  /* 0x20000033ff328230 */ /* 0x100fe20000004100 */
[----:B------:R-:W-:Y:S01]  /*88f0*/  @!P0 MOV R56, R161 ;  /* 0x000000a100388202 */ /* 0x000fe20000000f00 */
[----:B------:R-:W-:Y:S01]  /*8900*/  @!P0 HADD2.F32 R52, -RZ, R51.H1_H1 ;  /* 0x30000033ff348230 */ /* 0x000fe20000004100 */
[----:B------:R-:W-:Y:S01]  /*8910*/  @!P0 MOV R51, R58 ;  /* 0x0000003a00338202 */ /* 0x000fe20000000f00 */
[----:B------:R-:W-:Y:S02]  /*8920*/  @!P0 HADD2.F32 R18, -RZ, R195.H1_H1 ;  /* 0x300000c3ff128230 */ /* 0x000fe40000004100 */
[----:B------:R-:W-:Y:S01]  /*8930*/  @!P0 FFMA.FTZ R3, R44, R46, R3 ;  /* 0x0000002e2c038223 */ /* 0x000fe20000010003 */
[----:B------:R-:W-:Y:S02]  /*8940*/  @!P0 HADD2.F32 R43, -RZ, R60.H1_H1 ;  /* 0x3000003cff2b8230 */ /* 0x000fe40000004100 */
[----:B------:R-:W-:Y:S01]  /*8950*/  @!P0 FMUL.FTZ R4, R24, R29 ;  /* 0x0000001d18048220 */ /* 0x000fe20000410000 */
[--C-:B------:R-:W-:Y:S02]  /*8960*/  @!P0 HADD2.F32 R36, -RZ, R51.reuse.H0_H0 ;  /* 0x20000033ff248230 */ /* 0x100fe40000004100 */
[----:B------:R-:W-:Y:S01]  /*8970*/  @!P0 FMUL.FTZ R5, R31, R28 ;  /* 0x0000001c1f058220 */ /* 0x000fe20000410000 */
[----:B------:R-:W-:Y:S01]  /*8980*/  @!P2 FADD.FTZ R23, -R23, -RZ ;  /* 0x800000ff1717a221 */ /* 0x000fe20000010100 */
[----:B------:R-:W-:Y:S01]  /*8990*/  @!P2 FADD.FTZ R22, -R22, -RZ ;  /* 0x800000ff1616a221 */ /* 0x000fe20000010100 */
[----:B------:R-:W-:Y:S01]  /*89a0*/  @!P2 FADD.FTZ R18, -R18, -RZ ;  /* 0x800000ff1212a221 */ /* 0x000fe20000010100 */
[----:B------:R-:W-:Y:S02]  /*89b0*/  @!P0 HADD2.F32 R45, -RZ, R51.H1_H1 ;  /* 0x30000033ff2d8230 */ /* 0x000fe40000004100 */
[----:B------:R-:W-:Y:S01]  /*89c0*/  @!P0 FMUL.FTZ R6, R26, R23 ;  /* 0x000000171a068220 */ /* 0x000fe20000410000 */
        /* <DEDUP_REMOVED lines=16> */
.L_x_6570:
[----:B------:R-:W-:Y:S05]  /*8ad0*/  BSYNC.RECONVERGENT B0 ;  /* 0x0000000000007941 */ /* 0x000fea0003800200 */
.L_x_6569:
        /* <DEDUP_REMOVED lines=96> */
.L_x_6572:
[----:B------:R-:W-:Y:S05]  /*90e0*/  BSYNC.RECONVERGENT B0 ;  /* 0x0000000000007941 */ /* 0x000fea0003800200 */
.L_x_6571:
[----:B------:R-:W-:Y:S04]  /*90f0*/  BSSY.RECONVERGENT B0, `(.L_x_6573) ;  /* 0x000005e000007945 */ /* 0x000fe80003800200 */
[----:B------:R-:W-:Y:S05]  /*9100*/  @!P6 BRA `(.L_x_6574) ;  /* 0x000000040070e947 */ /* 0x000fea0003800000 */
[----:B------:R-:W-:Y:S04]  /*9110*/  IADD3 R38, P0, PT, R20, R186, RZ ;  /* 0x000000ba14267210 */ /* 0x000fe80007f1e0ff */
[----:B------:R-:W-:Y:S02]  /*9120*/  IADD3.X R39, PT, PT, R21, R85, RZ, P0, !PT ;  /* 0x0000005515277210 */ /* 0x000fe400007fe4ff */
[----:B------:R-:W-:Y:S03]  /*9130*/  ISETP.GE.AND P0, PT, R12, R17, PT ;  /* 0x000000110c00720c */ /* 0x000fe60003f06270 */
[----:B-1234-:R-:W2:Y:S10]  /*9140*/  LD.E.128 R56, desc[UR4][R38.64] ;  /* 0x0000000426387980 */ /* 0x01eeb4000c101d00 */
        /* <DEDUP_REMOVED lines=25> */
[----:B------:R-:W-:Y:S02]  /*92e0*/  @!P0 HADD2.F32 R31, -RZ, R26.H0_H0 ;  /* 0x2000001aff1f8230 */ /* 0x000fe40000004100 */
[----:B------:R-:W-:Y:S02]  /*92f0*/  @!P0 HADD2.F32 R44, -RZ, R60.H0_H0 ;  /* 0x2000003cff2c8230 */ /* 0x000fe40000004100 */
        /* <DEDUP_REMOVED lines=10> */
[----:B------:R-:W-:Y:S02]  /*93a0*/  @!P0 HADD2.F32 R28, -RZ, R194.H0_H0 ;  /* 0x200000c2ff1c8230 */ /* 0x000fe40000004100 */
[----:B------:R-:W-:Y:S01]  /*93b0*/  @!P0 FMUL.FTZ R2, R35, R32 ;  /* 0x0000002023028220 */ /* 0x000fe20000410000 */
[----:B------:R-:W-:Y:S02]  /*93c0*/  @!P0 HADD2.F32 R42, -RZ, R48.H1_H1 ;  /* 0x30000030ff2a8230 */ /* 0x000fe40000004100 */
[----:B------:R-:W-:Y:S01]  /*93d0*/  @!P0 FFMA.FTZ R0, R43, R36, R0 ;  /* 0x000000242b008223 */ /* 0x000fe20000010000 */
[--C-:B------:R-:W-:Y:S02]  /*93e0*/  @!P0 HADD2.F32 R46, -RZ, R49.reuse.H0_H0 ;  /* 0x20000031ff2e8230 */ /* 0x100fe40000004100 */
[----:B------:R-:W-:Y:S01]  /*93f0*/  @!P2 FADD.FTZ R30, -R30, -RZ ;  /* 0x800000ff1e1ea221 */ /* 0x000fe20000010100 */
        /* <DEDUP_REMOVED lines=9> */
[----:B------:R-:W-:Y:S01]  /*9490*/  @!P0 FFMA.FTZ R3, R44, R46, R3 ;  /* 0x0000002e2c038223 */ /* 0x000fe20000010003 */
[--C-:B------:R-:W-:Y:S01]  /*94a0*/  @!P0 HADD2.F32 R50, -RZ, R51.reuse.H0_H0 ;  /* 0x20000033ff328230 */ /* 0x100fe20000004100 */
[----:B------:R-:W-:Y:S01]  /*94b0*/  @!P0 MOV R56, R159 ;  /* 0x0000009f00388202 */ /* 0x000fe20000000f00 */
[----:B------:R-:W-:Y:S01]  /*94c0*/  @!P0 HADD2.F32 R52, -RZ, R51.H1_H1 ;  /* 0x30000033ff348230 */ /* 0x000fe20000004100 */
[----:B------:R-:W-:Y:S01]  /*94d0*/  @!P0 MOV R51, R58 ;  /* 0x0000003a00338202 */ /* 0x000fe20000000f00 */
[----:B------:R-:W-:Y:S02]  /*94e0*/  @!P0 HADD2.F32 R18, -RZ, R195.H1_H1 ;  /* 0x300000c3ff128230 */ /* 0x000fe40000004100 */
[----:B------:R-:W-:Y:S01]  /*94f0*/  @!P0 FMUL.FTZ R4, R24, R29 ;  /* 0x0000001d18048220 */ /* 0x000fe20000410000 */
[----:B------:R-:W-:Y:S02]  /*9500*/  @!P0 HADD2.F32 R43, -RZ, R60.H1_H1 ;  /* 0x3000003cff2b8230 */ /* 0x000fe40000004100 */
[----:B------:R-:W-:Y:S01]  /*9510*/  @!P2 FADD.FTZ R28, -R28, -RZ ;  /* 0x800000ff1c1ca221 */ /* 0x000fe20000010100 */
[----:B------:R-:W-:Y:S02]  /*9520*/  @!P0 HADD2.F32 R27, -RZ, R27.H1_H1 ;  /* 0x3000001bff1b8230 */ /* 0x000fe40000004100 */
[----:B------:R-:W-:Y:S01]  /*9530*/  @!P2 FADD.FTZ R23, -R23, -RZ ;  /* 0x800000ff1717a221 */ /* 0x000fe20000010100 */
[----:B------:R-:W-:Y:S01]  /*9540*/  @!P2 FADD.FTZ R22, -R22, -RZ ;  /* 0x800000ff1616a221 */ /* 0x000fe20000010100 */
[--C-:B------:R-:W-:Y:S02]  /*9550*/  @!P0 HADD2.F32 R36, -RZ, R51.reuse.H0_H0 ;  /* 0x20000033ff248230 */ /* 0x100fe40000004100 */
[----:B------:R-:W-:Y:S01]  /*9560*/  @!P2 FADD.FTZ R18, -R18, -RZ ;  /* 0x800000ff1212a221 */ /* 0x000fe20000010100 */
[----:B------:R-:W-:Y:S01]  /*9570*/  @!P0 FMUL.FTZ R5, R31, R28 ;  /* 0x0000001c1f058220 */ /* 0x000fe20000410000 */
[----:B------:R-:W-:Y:S02]  /*9580*/  @!P0 HADD2.F32 R45, -RZ, R51.H1_H1 ;  /* 0x30000033ff2d8230 */ /* 0x000fe40000004100 */
        /* <DEDUP_REMOVED lines=17> */
[----:B------:R-:W-:Y:S02]  /*96a0*/  @!P0 MOV R59, R192 ;  /* 0x000000c0003b8202 */ /* 0x000fe40000000f00 */
[----:B------:R-:W-:Y:S05]  /*96b0*/  IADD3 R191, PT, PT, R159, R191, RZ ;  /* 0x000000bf9fbf7210 */ /* 0x000fea0007ffe0ff */
[----:B------:R1:W-:Y:S02]  /*96c0*/  ST.E.128 desc[UR4][R190.64], R56 ;  /* 0x00000038be007985 */ /* 0x0003e4000c101d04 */
.L_x_6574:
[----:B------:R-:W-:Y:S05]  /*96d0*/  BSYNC.RECONVERGENT B0 ;  /* 0x0000000000007941 */ /* 0x000fea0003800200 */
.L_x_6573:
[----:B------:R-:W-:Y:S01]  /*96e0*/  ISETP.NE.AND P0, PT, R157, RZ, PT ;  /* 0x000000ff9d00720c */ /* 0x000fe20003f05270 */
[----:B------:R-:W-:Y:S11]  /*96f0*/  BSSY.RECONVERGENT B0, `(.L_x_6575) ;  /* 0x000005f000007945 */ /* 0x000ff60003800200 */
[----:B------:R-:W-:Y:S01]  /*9700*/  @!UPT UIADD3 URZ, UPT, UPT, URZ, URZ, URZ ;  /* 0x000000fffffff290 */ /* 0x000fe2000fffe0ff */
[----:B------:R-:W-:Y:S05]  /*9710*/  @P0 BRA `(.L_x_6576) ;  /* 0x0000000400700947 */ /* 0x000fea0003800000 */
[----:B------:R-:W-:Y:S04]  /*9720*/  IADD3 R38, P0, PT, R20, R103, RZ ;  /* 0x0000006714267210 */ /* 0x000fe80007f1e0ff */
[----:B------:R-:W-:Y:S02]  /*9730*/  IADD3.X R39, PT, PT, R21, R101, RZ, P0, !PT ;  /* 0x0000006515277210 */ /* 0x000fe400007fe4ff */
[C---:B-1-34-:R-:W-:Y:S03]  /*9740*/  LEA R190, P0, R224.reuse, R188, 0x7 ;  /* 0x000000bce0be7211 */ /* 0x05afe600078038ff */
[----:B--2---:R-:W2:Y:S01]  /*9750*/  LD.E.128 R56, desc[UR4][R38.64] ;  /* 0x0000000426387980 */ /* 0x004ea2000c101d00 */
        /* <DEDUP_REMOVED lines=88> */
.L_x_6576:
[----:B------:R-:W-:Y:S05]  /*9ce0*/  BSYNC.RECONVERGENT B0 ;  /* 0x0000000000007941 */ /* 0x000fea0003800200 */
.L_x_6575:
[----:B------:R-:W-:Y:S04]  /*9cf0*/  BSSY.RECONVERGENT B0, `(.L_x_6577) ;  /* 0x000005e000007945 */ /* 0x000fe80003800200 */
[----:B------:R-:W-:Y:S05]  /*9d00*/  @P3 BRA `(.L_x_6578) ;  /* 0x0000000400703947 */ /* 0x000fea0003800000 */
        /* <DEDUP_REMOVED lines=92> */
.L_x_6578:
[----:B------:R-:W-:Y:S05]  /*a2d0*/  BSYNC.RECONVERGENT B0 ;  /* 0x0000000000007941 */ /* 0x000fea0003800200 */
.L_x_6577:
        /* <DEDUP_REMOVED lines=94> */
.L_x_6580:
[----:B------:R-:W-:Y:S05]  /*a8c0*/  BSYNC.RECONVERGENT B0 ;  /* 0x0000000000007941 */ /* 0x000fea0003800200 */
.L_x_6579:
        /* <DEDUP_REMOVED lines=16> */
[----:B------:R-:W-:Y:S03]  /*a9d0*/  @!P0 IADD3 R42, P2, PT, R45, R108, RZ ;  /* 0x0000006c2d2a8210 */ /* 0x000fe60007f5e0ff */
[----:B------:R1:W4:Y:S01]  /*a9e0*/  @!P0 LD.E.128 R44, desc[UR4][R60.64] ;  /* 0x000000043c2c8980 */ /* 0x000322000c101d00 */
[----:B------:R-:W-:Y:S02]  /*a9f0*/  @!P0 IADD3.X R43, PT, PT, R8, R109, RZ, P2, !PT ;  /* 0x0000006d082b8210 */ /* 0x000fe400017fe4ff */
[----:B------:R-:W-:Y:S02]  /*aa00*/  PLOP3.LUT P2, PT, PT, PT, PT, 0x80, 0x8 ;  /* 0x000000000008781c */ /* 0x000fe40003f4f070 */
[----:B------:R-:W-:Y:S03]  /*aa10*/  @!P0 PLOP3.LUT P2, PT, P1, PT, PT, 0x80, 0x8 ;  /* 0x000000000008881c */ /* 0x000fe60000f4f070 */
[----:B------:R5:W4:Y:S01]  /*aa20*/  @!P0 LD.E.128 R48, desc[UR4][R42.64] ;  /* 0x000000042a308980 */ /* 0x000b22000c101d00 */
[--C-:B---3--:R-:W-:Y:S01]  /*aa30*/  @!P0 HADD2.F32 R37, -RZ, R24.reuse.H0_H0 ;  /* 0x20000018ff258230 */ /* 0x108fe20000004100 */
[----:B--2---:R-:W-:Y:S01]  /*aa40*/  @!P0 MOV R36, R56 ;  /* 0x0000003800248202 */ /* 0x004fe20000000f00 */
[----:B------:R-:W-:Y:S01]  /*aa50*/  @!P0 HADD2.F32 R35, -RZ, R24.H1_H1 ;  /* 0x30000018ff238230 */ /* 0x000fe20000004100 */
[----:B-1----:R-:W-:Y:S01]  /*aa60*/  @!P0 MOV R60, R57 ;  /* 0x00000039003c8202 */ /* 0x002fe20000000f00 */
[--C-:B------:R-:W-:Y:S01]  /*aa70*/  @!P0 HADD2.F32 R33, -RZ, R25.reuse.H0_H0 ;  /* 0x20000019ff218230 */ /* 0x100fe20000004100 */
[----:B------:R-:W-:Y:S01]  /*aa80*/  @!P0 MOV R61, R59 ;  /* 0x0000003b003d8202 */ /* 0x000fe20000000f00 */
[----:B-----5:R-:W-:Y:S02]  /*aa90*/  @!P0 HADD2.F32 R43, -RZ, R36.H0_H0 ;  /* 0x20000024ff2b8230 */ /* 0x020fe40000004100 */
        /* <DEDUP_REMOVED lines=43> */
[----:B------:R-:W-:Y:S01]  /*ad50*/  @!P0 F2FP.F16.F32.PACK_AB R44, R2, R0 ;  /* 0x00000000022c823e */ /* 0x000fe200000000ff */
[----:B------:R-:W-:Y:S02]  /*ad60*/  @!P0 HADD2.F32 R45, -RZ, R51.H1_H1 ;  /* 0x30000033ff2d8230 */ /* 0x000fe40000004100 */
[----:B------:R-:W-:Y:S01]  /*ad70*/  @!P0 FMUL.FTZ R7, R25, R22 ;  /* 0x0000001619078220 */ /* 0x000fe20000410000 */
[--C-:B------:R-:W-:Y:S01]  /*ad80*/  @!P0 HADD2.F32 R42, -RZ, R61.reuse.H0_H0 ;  /* 0x2000003dff2a8230 */ /* 0x100fe20000004100 */
[----:B------:R-:W-:Y:S01]  /*ad90*/  @!P0 MOV R56, R44 ;  /* 0x0000002c00388202 */ /* 0x000fe20000000f00 */
        /* <DEDUP_REMOVED lines=9> */
[----:B------:R-:W-:Y:S01]  /*ae30*/  @!P0 MOV R57, R45 ;  /* 0x0000002d00398202 */ /* 0x000fe20000000f00 */
[----:B------:R-:W-:Y:S01]  /*ae40*/  IMAD.WIDE.U32 R44, R224, 0xe0, R188 ;  /* 0x000000e0e02c7825 */ /* 0x000fe200078e00bc */
[----:B------:R-:W-:Y:S02]  /*ae50*/  @!P0 F2FP.F16.F32.PACK_AB R47, R8, R7 ;  /* 0x00000007082f823e */ /* 0x000fe400000000ff */
[----:B------:R-:W-:Y:S01]  /*ae60*/  @!P0 MOV R58, R46 ;  /* 0x0000002e003a8202 */ /* 0x000fe20000000f00 */
[----:B------:R-:W-:Y:S01]  /*ae70*/  IMAD R8, R225, 0xe0, RZ ;  /* 0x000000e0e1087824 */ /* 0x000fe200078e02ff */
[----:B------:R-:W-:Y:S04]  /*ae80*/  @!P0 MOV R59, R47 ;  /* 0x0000002f003b8202 */ /* 0x000fe80000000f00 */
[----:B------:R-:W-:Y:S05]  /*ae90*/  IADD3 R45, PT, PT, R8, R45, RZ ;  /* 0x0000002d082d7210 */ /* 0x000fea0007ffe0ff */
[----:B------:R1:W-:Y:S02]  /*aea0*/  ST.E.128 desc[UR4][R44.64], R56 ;  /* 0x000000382c007985 */ /* 0x0003e4000c101d04 */
.L_x_6582:
[----:B------:R-:W-:Y:S05]  /*aeb0*/  BSYNC.RECONVERGENT B0 ;  /* 0x0000000000007941 */ /* 0x000fea0003800200 */
.L_x_6581:
[----:B------:R-:W-:Y:S01]  /*aec0*/  ISETP.NE.AND P0, PT, R155, RZ, PT ;  /* 0x000000ff9b00720c */ /* 0x000fe20003f05270 */
[----:B------:R-:W-:Y:S11]  /*aed0*/  BSSY.RECONVERGENT B0, `(.L_x_6583) ;  /* 0x000005f000007945 */ /* 0x000ff60003800200 */
[----:B------:R-:W-:Y:S01]  /*aee0*/  @!UPT UIADD3 URZ, UPT, UPT, URZ, URZ, URZ ;  /* 0x000000fffffff290 */ /* 0x000fe2000fffe0ff */
[----:B------:R-:W-:Y:S05]  /*aef0*/  @P0 BRA `(.L_x_6584) ;  /* 0x0000000400700947 */ /* 0x000fea0003800000 */
[C---:B------:R-:W-:Y:S04]  /*af00*/  LEA R34, P0, R176.reuse, R20, 0x8 ;  /* 0x00000014b0227211 */ /* 0x040fe800078040ff */
[----:B------:R-:W-:Y:S02]  /*af10*/  LEA.HI.X R35, R176, R21, R177, 0x8, P0 ;  /* 0x00000015b0237211 */ /* 0x000fe400000f44b1 */
[C---:B-1----:R-:W-:Y:S03]  /*af20*/  LEA R44, P0, R224.reuse, R188, 0x8 ;  /* 0x000000bce02c7211 */ /* 0x042fe600078040ff */
[----:B------:R-:W5:Y:S01]  /*af30*/  LD.E.128 R40, desc[UR4][R34.64] ;  /* 0x0000000422287980 */ /* 0x000f62000c101d00 */
        /* <DEDUP_REMOVED lines=9> */
[C---:B------:R-:W-:Y:S04]  /*afd0*/  @!P0 IADD3 R6, P2, PT, R37.reuse, R106, RZ ;  /* 0x0000006a25068210 */ /* 0x040fe80007f5e0ff */
[C---:B------:R-:W-:Y:S02]  /*afe0*/  @!P0 IADD3.X R7, PT, PT, R0.reuse, R107, RZ, P2, !PT ;  /* 0x0000006b00078210 */ /* 0x040fe400017fe4ff */
[----:B------:R-:W-:Y:S04]  /*aff0*/  @!P0 IADD3 R36, P2, PT, R37, R108, RZ ;  /* 0x0000006c25248210 */ /* 0x000fe80007f5e0ff */
[----:B------:R-:W2:Y:S01]  /*b000*/  @!P0 LD.E.128 R4, desc[UR4][R6.64] ;  /* 0x0000000406048980 */ /* 0x000ea2000c101d00 */
[----:B------:R-:W-:Y:S02]  /*b010*/  @!P0 IADD3.X R37, PT, PT, R0, R109, RZ, P2, !PT ;  /* 0x0000006d00258210 */ /* 0x000fe400017fe4ff */
[----:B------:R-:W-:Y:S02]  /*b020*/  PLOP3.LUT P2, PT, PT, PT, PT, 0x80, 0x8 ;  /* 0x000000000008781c */ /* 0x000fe40003f4f070 */
[----:B------:R-:W-:Y:S03]  /*b030*/  @!P0 PLOP3.LUT P2, PT, P1, PT, PT, 0x80, 0x8 ;  /* 0x000000000008881c */ /* 0x000fe60000f4f070 */
[----:B------:R-:W3:Y:S01]  /*b040*/  @!P0 LD.E.128 R36, desc[UR4][R36.64] ;  /* 0x0000000424248980 */ /* 0x000ee2000c101d00 */
[--C-:B--2---:R-:W-:Y:S02]  /*b050*/  @!P0 HADD2.F32 R23, -RZ, R6.reuse.H0_H0 ;  /* 0x20000006ff178230 */ /* 0x104fe40000004100 */
[----:B------:R-:W-:Y:S02]  /*b060*/  @!P0 HADD2.F32 R22, -RZ, R6.H1_H1 ;  /* 0x30000006ff168230 */ /* 0x000fe40000004100 */
        /* <DEDUP_REMOVED lines=13> */
[----:B---3--:R-:W-:Y:S01]  /*b140*/  @!P0 HADD2.F32 R28, -RZ, R38.H0_H0 ;  /* 0x20000026ff1c8230 */ /* 0x008fe20000004100 */
[----:B------:R-:W2:Y:S01]  /*b150*/  @!P0 LD.E.128 R4, desc[UR4][R6.64] ;  /* 0x0000000406048980 */ /* 0x000ea2000c101d00 */
[--C-:B------:R-:W-:Y:S02]  /*b160*/  @!P0 HADD2.F32 R30, -RZ, R39.reuse.H0_H0 ;  /* 0x20000027ff1e8230 */ /* 0x100fe40000004100 */
[----:B------:R-:W-:Y:S01]  /*b170*/  @!P2 FADD.FTZ R24, -R24, -RZ ;  /* 0x800000ff1818a221 */ /* 0x000fe20000010100 */
[----:B------:R-:W-:Y:S02]  /*b180*/  @!P0 HADD2.F32 R32, -RZ, R39.H1_H1 ;  /* 0x30000027ff208230 */ /* 0x000fe40000004100 */
[----:B------:R-:W-:Y:S01]  /*b190*/  @!P2 FADD.FTZ R3, -R3, -RZ ;  /* 0x800000ff0303a221 */ /* 0x000fe20000010100 */
[--C-:B--2---:R-:W-:Y:S02]  /*b1a0*/  @!P0 HADD2.F32 R33, -RZ, R4.reuse.H0_H0 ;  /* 0x20000004ff218230 */ /* 0x104fe40000004100 */
[----:B------:R-:W-:Y:S02]  /*b1b0*/  @!P0 HADD2.F32 R31, -RZ, R4.H1_H1 ;  /* 0x30000004ff1f8230 */ /* 0x000fe40000004100 */
[--C-:B------:R-:W-:Y:S02]  /*b1c0*/  @!P0 HADD2.F32 R4, -RZ, R5.reuse.H0_H0 ;  /* 0x20000005ff048230 */ /* 0x100fe40000004100 */
[----:B------:R-:W-:Y:S01]  /*b1d0*/  @!P0 FMUL.FTZ R0, R33, R0 ;  /* 0x0000000021008220 */ /* 0x000fe20000410000 */
[----:B------:R-:W-:Y:S01]  /*b1e0*/  @!P0 HADD2.F32 R5, -RZ, R5.H1_H1 ;  /* 0x30000005ff058230 */ /* 0x000fe20000004100 */
[----:B-----5:R-:W-:Y:S01]  /*b1f0*/  @!P0 MOV R33, R42 ;  /* 0x0000002a00218202 */ /* 0x020fe20000000f00 */
[--C-:B------:R-:W-:Y:S02]  /*b200*/  @!P0 HADD2.F32 R26, -RZ, R6.reuse.H0_H0 ;  /* 0x20000006ff1a8230 */ /* 0x100fe40000004100 */
[----:B------:R-:W-:Y:S01]  /*b210*/  @!P0 FMUL.FTZ R3, R4, R3 ;  /* 0x0000000304038220 */ /* 0x000fe20000410000 */
[--C-:B------:R-:W-:Y:S02]  /*b220*/  @!P0 HADD2.F32 R27, -RZ, R7.reuse.H0_H0 ;  /* 0x20000007ff1b8230 */ /* 0x100fe40000004100 */
[----:B------:R-:W-:Y:S01]  /*b230*/  @!P0 FMUL.FTZ R4, R5, R24 ;  /* 0x0000001805048220 */ /* 0x000fe20000410000 */
[----:B------:R-:W-:Y:S01]  /*b240*/  @!P0 HADD2.F32 R29, -RZ, R6.H1_H1 ;  /* 0x30000006ff1d8230 */ /* 0x000fe20000004100 */
[----:B------:R-:W-:Y:S01]  /*b250*/  @!P0 MOV R24, R40 ;  /* 0x0000002800188202 */ /* 0x000fe20000000f00 */
[----:B------:R-:W-:Y:S02]  /*b260*/  @!P0 HADD2.F32 R25, -RZ, R7.H1_H1 ;  /* 0x30000007ff198230 */ /* 0x000fe40000004100 */
[----:B------:R-:W-:Y:S01]  /*b270*/  @!P0 FMUL.FTZ R2, R31, R2 ;  /* 0x000000021f028220 */ /* 0x000fe20000410000 */
[----:B------:R-:W-:Y:S01]  /*b280*/  @!P0 FMUL.FTZ R5, R26, R23 ;  /* 0x000000171a058220 */ /* 0x000fe20000410000 */
[--C-:B------:R-:W-:Y:S02]  /*b290*/  @!P0 HADD2.F32 R26, -RZ, R37.reuse.H0_H0 ;  /* 0x20000025ff1a8230 */ /* 0x100fe40000004100 */
[----:B------:R-:W-:Y:S01]  /*b2a0*/  @!P0 FMUL.FTZ R7, R27, R18 ;  /* 0x000000121b078220 */ /* 0x000fe20000410000 */
[----:B------:R-:W-:Y:S01]  /*b2b0*/  @!P0 HADD2.F32 R23, -RZ, R24.H0_H0 ;  /* 0x20000018ff178230 */ /* 0x000fe20000004100 */
[----:B------:R-:W-:Y:S01]  /*b2c0*/  @!P0 MOV R31, R41 ;  /* 0x00000029001f8202 */ /* 0x000fe20000000f00 */
[--C-:B------:R-:W-:Y:S02]  /*b2d0*/  @!P0 HADD2.F32 R18, -RZ, R36.reuse.H0_H0 ;  /* 0x20000024ff128230 */ /* 0x100fe40000004100 */
[----:B------:R-:W-:Y:S01]  /*b2e0*/  @!P0 FMUL.FTZ R6, R29, R22 ;  /* 0x000000161d068220 */ /* 0x000fe20000410000 */
[----:B------:R-:W-:Y:S01]  /*b2f0*/  @!P0 HADD2.F32 R22, -RZ, R36.H1_H1 ;  /* 0x30000024ff168230 */ /* 0x000fe20000004100 */
[----:B------:R-:W-:Y:S01]  /*b300*/  @!P0 MOV R36, R43 ;  /* 0x0000002b00248202 */ /* 0x000fe20000000f00 */
[----:B------:R-:W-:Y:S02]  /*b310*/  @!P0 HADD2.F32 R27, -RZ, R37.H1_H1 ;  /* 0x30000025ff1b8230 */ /* 0x000fe40000004100 */
[----:B------:R-:W-:Y:S01]  /*b320*/  @!P0 FMUL.FTZ R8, R25, R8 ;  /* 0x0000000819088220 */ /* 0x000fe20000410000 */
[----:B------:R-:W-:Y:S02]  /*b330*/  @!P0 HADD2.F32 R25, -RZ, R24.H1_H1 ;  /* 0x30000018ff198230 */ /* 0x000fe40000004100 */
[----:B------:R-:W-:Y:S01]  /*b340*/  @!P0 FFMA.FTZ R0, R23, R18, R0 ;  /* 0x0000001217008223 */ /* 0x000fe20000010000 */
[--C-:B------:R-:W-:Y:S02]  /*b350*/  @!P0 HADD2.F32 R24, -RZ, R31.reuse.H0_H0 ;  /* 0x2000001fff188230 */ /* 0x100fe40000004100 */
[----:B------:R-:W-:Y:S02]  /*b360*/  @!P0 HADD2.F32 R23, -RZ, R31.H1_H1 ;  /* 0x3000001fff178230 */ /* 0x000fe40000004100 */
        /* <DEDUP_REMOVED lines=8> */
[--C-:B------:R-:W-:Y:S01]  /*b3f0*/  @!P0 HADD2.F32 R22, -RZ, R36.reuse.H0_H0 ;  /* 0x20000024ff168230 */ /* 0x100fe20000004100 */
[----:B------:R-:W-:Y:S01]  /*b400*/  @!P0 F2FP.F16.F32.PACK_AB R3, R4, R3 ;  /* 0x000000030403823e */ /* 0x000fe200000000ff */
[----:B------:R-:W-:Y:S01]  /*b410*/  @!P0 HADD2.F32 R31, -RZ, R36.H1_H1 ;  /* 0x30000024ff1f8230 */ /* 0x000fe20000004100 */
[----:B------:R-:W-:Y:S01]  /*b420*/  @!P0 MOV R40, R0 ;  /* 0x0000000000288202 */ /* 0x000fe20000000f00 */
        /* <DEDUP_REMOVED lines=9> */
.L_x_6584:
[----:B------:R-:W-:Y:S05]  /*b4c0*/  BSYNC.RECONVERGENT B0 ;  /* 0x0000000000007941 */ /* 0x000fea0003800200 */
.L_x_6583:
[----:B------:R-:W-:Y:S01]  /*b4d0*/  ISETP.NE.AND P0, PT, R151, RZ, PT ;  /* 0x000000ff9700720c */ /* 0x000fe20003f05270 */
[----:B------:R-:W-:Y:S11]  /*b4e0*/  BSSY.RECONVERGENT B0, `(.L_x_6585) ;  /* 0x0000061000007945 */ /* 0x000ff60003800200 */
[----:B------:R-:W-:Y:S01]  /*b4f0*/  @!UPT UIADD3 URZ, UPT, UPT, URZ, URZ, URZ ;  /* 0x000000fffffff290 */ /* 0x000fe2000fffe0ff */
[----:B------:R-:W-:Y:S05]  /*b500*/  @P0 BRA `(.L_x_6586) ;  /* 0x0000000400780947 */ /* 0x000fea0003800000 */
[----:B------:R-:W-:Y:S01]  /*b510*/  IMAD.WIDE.U32 R34, R176, 0x120, R20 ;  /* 0x00000120b0227825 */ /* 0x000fe200078e0014 */
        /* <DEDUP_REMOVED lines=29> */
[----:B-1----:R-:W5:Y:S03]  /*b6f0*/  LD.E.128 R40, desc[UR4][R34.64] ;  /* 0x0000000422287980 */ /* 0x002f66000c101d00 */
[----:B------:R-:W-:Y:S01]  /*b700*/  @!P2 FADD.FTZ R18, -R18, -RZ ;  /* 0x800000ff1212a221 */ /* 0x000fe20000010100 */
[--C-:B------:R-:W-:Y:S02]  /*b710*/  @!P0 HADD2.F32 R0, -RZ, R4.reuse.H0_H0 ;  /* 0x20000004ff008230 */ /* 0x100fe40000004100 */
[----:B------:R-:W-:Y:S01]  /*b720*/  @!P2 FADD.FTZ R8, -R8, -RZ ;  /* 0x800000ff0808a221 */ /* 0x000fe20000010100 */
[----:B------:R-:W-:Y:S02]  /*b730*/  @!P0 HADD2.F32 R2, -RZ, R4.H1_H1 ;  /* 0x30000004ff028230 */ /* 0x000fe40000004100 */
[----:B--2---:R-:W-:Y:S01]  /*b740*/  @!P0 HADD2.F32 R28, -RZ, R38.H1_H1 ;  /* 0x30000026ff1c8230 */ /* 0x004fe20000004100 */
[----:B------:R-:W2:Y:S01]  /*b750*/  @!P0 LD.E.128 R4, desc[UR4][R6.64] ;  /* 0x0000000406048980 */ /* 0x000ea2000c101d00 */
[----:B------:R-:W-:Y:S02]  /*b760*/  @!P0 HADD2.F32 R30, -RZ, R39.H1_H1 ;  /* 0x30000027ff1e8230 */ /* 0x000fe40000004100 */
[----:B------:R-:W-:Y:S01]  /*b770*/  @!P2 FADD.FTZ R2, -R2, -RZ ;  /* 0x800000ff0202a221 */ /* 0x000fe20000010100 */
[----:B------:R-:W-:Y:S01]  /*b780*/  @!P2 FADD.FTZ R0, -R0, -RZ ;  /* 0x800000ff0000a221 */ /* 0x000fe20000010100 */
[----:B-----5:R-:W-:Y:S01]  /*b790*/  @!P0 MOV R32, R42 ;  /* 0x0000002a00208202 */ /* 0x020fe20000000f00 */
        /* <DEDUP_REMOVED lines=14> */
[--C-:B------:R-:W-:Y:S02]  /*b880*/  @!P0 HADD2.F32 R26, -RZ, R37.reuse.H1_H1 ;  /* 0x30000025ff1a8230 */ /* 0x100fe40000004100 */
[----:B------:R-:W-:Y:S01]  /*b890*/  @!P0 FMUL.FTZ R7, R27, R18 ;  /* 0x000000121b078220 */ /* 0x000fe20000410000 */
[----:B------:R-:W-:Y:S01]  /*b8a0*/  @!P0 HADD2.F32 R23, -RZ, R24.H0_H0 ;  /* 0x20000018ff178230 */ /* 0x000fe20000004100 */
[----:B------:R-:W-:Y:S01]  /*b8b0*/  @!P0 MOV R31, R41 ;  /* 0x00000029001f8202 */ /* 0x000fe20000000f00 */
[--C-:B------:R-:W-:Y:S02]  /*b8c0*/  @!P0 HADD2.F32 R18, -RZ, R36.reuse.H0_H0 ;  /* 0x20000024ff128230 */ /* 0x100fe40000004100 */
[----:B------:R-:W-:Y:S01]  /*b8d0*/  @!P0 FMUL.FTZ R6, R29, R22 ;  /* 0x000000161d068220 */ /* 0x000fe20000410000 */
[----:B------:R-:W-:Y:S02]  /*b8e0*/  @!P0 HADD2.F32 R22, -RZ, R36.H1_H1 ;  /* 0x30000024ff168230 */ /* 0x000fe40000004100 */
[----:B------:R-:W-:Y:S01]  /*b8f0*/  @!P0 FMUL.FTZ R8, R25, R8 ;  /* 0x0000000819088220 */ /* 0x000fe20000410000 */
[----:B------:R-:W-:Y:S02]  /*b900*/  @!P0 HADD2.F32 R25, -RZ, R24.H1_H1 ;  /* 0x30000018ff198230 */ /* 0x000fe40000004100 */
[----:B------:R-:W-:Y:S01]  /*b910*/  @!P0 FFMA.FTZ R0, R23, R18, R0 ;  /* 0x0000001217008223 */ /* 0x000fe20000010000 */
[----:B------:R-:W-:Y:S02]  /*b920*/  @!P0 HADD2.F32 R24, -RZ, R37.H0_H0 ;  /* 0x20000025ff188230 */ /* 0x000fe40000004100 */
[--C-:B------:R-:W-:Y:S02]  /*b930*/  @!P0 HADD2.F32 R18, -RZ, R31.reuse.H0_H0 ;  /* 0x2000001fff128230 */ /* 0x100fe40000004100 */
[----:B------:R-:W-:Y:S01]  /*b940*/  @!P0 FFMA.FTZ R2, R25, R22, R2 ;  /* 0x0000001619028223 */ /* 0x000fe20000010002 */
[----:B------:R-:W-:Y:S01]  /*b950*/  @!P0 HADD2.F32 R23, -RZ, R31.H1_H1 ;  /* 0x3000001fff178230 */ /* 0x000fe20000004100 */
[----:B------:R-:W-:Y:S01]  /*b960*/  @!P0 MOV R31, R43 ;  /* 0x0000002b001f8202 */ /* 0x000fe20000000f00 */
[----:B------:R-:W-:Y:S02]  /*b970*/  @!P0 HADD2.F32 R22, -RZ, R32.H0_H0 ;  /* 0x20000020ff168230 */ /* 0x000fe40000004100 */
[----:B------:R-:W-:Y:S01]  /*b980*/  @!P0 FFMA.FTZ R3, R18, R24, R3 ;  /* 0x0000001812038223 */ /* 0x000fe20000010003 */
[----:B------:R-:W-:Y:S01]  /*b990*/  @!P0 F2FP.F16.F32.PACK_AB R0, R2, R0 ;  /* 0x000000000200823e */ /* 0x000fe200000000ff */
[----:B------:R-:W-:Y:S02]  /*b9a0*/  @!P0 HADD2.F32 R27, -RZ, R38.H0_H0 ;  /* 0x20000026ff1b8230 */ /* 0x000fe40000004100 */
[----:B------:R-:W-:Y:S01]  /*b9b0*/  @!P0 FFMA.FTZ R4, R23, R26, R4 ;  /* 0x0000001a17048223 */ /* 0x000fe20000010004 */
[----:B------:R-:W-:Y:S01]  /*b9c0*/  @!P0 HADD2.F32 R25, -RZ, R32.H1_H1 ;  /* 0x30000020ff198230 */ /* 0x000fe20000004100 */
[----:B------:R-:W-:Y:S01]  /*b9d0*/  @!P0 MOV R40, R0 ;  /* 0x0000000000288202 */ /* 0x000fe20000000f00 */
[----:B------:R-:W-:Y:S02]  /*b9e0*/  @!P0 HADD2.F32 R29, -RZ, R39.H0_H0 ;  /* 0x20000027ff1d8230 */ /* 0x000fe40000004100 */
[----:B------:R-:W-:Y:S01]  /*b9f0*/  @!P0 FFMA.FTZ R5, R22, R27, R5 ;  /* 0x0000001b16058223 */ /* 0x000fe20000010005 */
[----:B------:R-:W-:Y:S01]  /*ba00*/  @!P0 F2FP.F16.F32.PACK_AB R3, R4, R3 ;  /* 0x000000030403823e */ /* 0x000fe200000000ff */
[--C-:B------:R-:W-:Y:S02]  /*ba10*/  @!P0 HADD2.F32 R18, -RZ, R31.reuse.H0_H0 ;  /* 0x2000001fff128230 */ /* 0x100fe40000004100 */
[----:B------:R-:W-:Y:S01]  /*ba20*/  @!P0 FFMA.FTZ R6, R25, R28, R6 ;  /* 0x0000001c19068223 */ /* 0x000fe20000010006 */
[----:B------:R-:W-:Y:S01]  /*ba30*/  @!P0 HADD2.F32 R23, -RZ, R31.H1_H1 ;  /* 0x3000001fff178230 */ /* 0x000fe20000004100 */
[----:B------:R-:W-:Y:S01]  /*ba40*/  @!P0 MOV R41, R3 ;  /* 0x0000000300298202 */ /* 0x000fe20000000f00 */
[----:B------:R-:W-:Y:S04]  /*ba50*/  IMAD.WIDE.U32 R24, R224, 0x120, R188 ;  /* 0x00000120e0187825 */ /* 0x000fe800078e00bc */
[----:B------:R-:W-:Y:S01]  /*ba60*/  @!P0 FFMA.FTZ R7, R18, R29, R7 ;  /* 0x0000001d12078223 */ /* 0x000fe20000010007 */
[----:B------:R-:W-:Y:S01]  /*ba70*/  @!P0 F2FP.F16.F32.PACK_AB R5, R6, R5 ;  /* 0x000000050605823e */ /* 0x000fe200000000ff */
[----:B------:R-:W-:Y:S01]  /*ba80*/  @!P0 FFMA.FTZ R8, R23, R30, R8 ;  /* 0x0000001e17088223 */ /* 0x000fe20000010008 */
[----:B------:R-:W-:Y:S02]  /*ba90*/  IMAD R22, R225, 0x120, RZ ;  /* 0x00000120e1167824 */ /* 0x000fe400078e02ff */
[----:B------:R-:W-:Y:S02]  /*baa0*/  @!P0 MOV R42, R5 ;  /* 0x00000005002a8202 */ /* 0x000fe40000000f00 */
[----:B------:R-:W-:Y:S02]  /*bab0*/  @!P0 F2FP.F16.F32.PACK_AB R8, R8, R7 ;  /* 0x000000070808823e */ /* 0x000fe400000000ff */
[----:B------:R-:W-:Y:S02]  /*bac0*/  IADD3 R25, PT, PT, R22, R25, RZ ;  /* 0x0000001916197210 */ /* 0x000fe40007ffe0ff */
[----:B------:R-:W-:Y:S05]  /*bad0*/  @!P0 MOV R43, R8 ;  /* 0x00000008002b8202 */ /* 0x000fea0000000f00 */
[----:B------:R1:W-:Y:S02]  /*bae0*/  ST.E.128 desc[UR4][R24.64], R40 ;  /* 0x0000002818007985 */ /* 0x0003e4000c101d04 */
.L_x_6586:
[----:B------:R-:W-:Y:S05]  /*baf0*/  BSYNC.RECONVERGENT B0 ;  /* 0x0000000000007941 */ /* 0x000fea0003800200 */
.L_x_6585:
        /* <DEDUP_REMOVED lines=17> */
[----:B------:R-:W3:Y:S03]  /*bc10*/  @!P0 LD.E.128 R4, desc[UR4][R4.64] ;  /* 0x0000000404048980 */ /* 0x000ee6000c101d00 */
[C---:B------:R-:W-:Y:S02]  /*bc20*/  @!P0 IADD3.X R41, PT, PT, R0.reuse, R107, RZ, P2, !PT ;  /* 0x0000006b00298210 */ /* 0x040fe400017fe4ff */
[----:B------:R-:W-:Y:S04]  /*bc30*/  @!P0 IADD3 R24, P2, PT, R3, R108, RZ ;  /* 0x0000006c03188210 */ /* 0x000fe80007f5e0ff */
[----:B------:R-:W5:Y:S01]  /*bc40*/  @!P0 LD.E.128 R40, desc[UR4][R40.64] ;  /* 0x0000000428288980 */ /* 0x000f62000c101d00 */
        /* <DEDUP_REMOVED lines=16> */
[----:B------:R-:W-:Y:S01]  /*bd50*/  @!P0 HADD2.F32 R31, -RZ, R40.H0_H0 ;  /* 0x20000028ff1f8230 */ /* 0x000fe20000004100 */
[----:B--2---:R-:W-:Y:S01]  /*bd60*/  @!P0 MOV R22, R36 ;  /* 0x0000002400168202 */ /* 0x004fe20000000f00 */
[----:B-1----:R-:W-:Y:S02]  /*bd70*/  @!P0 HADD2.F32 R25, -RZ, R42.H1_H1 ;  /* 0x3000002aff198230 */ /* 0x002fe40000004100 */
        /* <DEDUP_REMOVED lines=57> */
.L_x_6588:
[----:B------:R-:W-:Y:S05]  /*c110*/  BSYNC.RECONVERGENT B0 ;  /* 0x0000000000007941 */ /* 0x000fea0003800200 */
.L_x_6587:
        /* <DEDUP_REMOVED lines=8> */
[----:B-1----:R1:W5:Y:S02]  /*c1a0*/  LD.E.128 R36, desc[UR4][R22.64] ;  /* 0x0000000416247980 */ /* 0x002364000c101d00 */
        /* <DEDUP_REMOVED lines=88> */
.L_x_6590:
[----:B------:R-:W-:Y:S05]  /*c730*/  BSYNC.RECONVERGENT B0 ;  /* 0x0000000000007941 */ /* 0x000fea0003800200 */
.L_x_6589:
        /* <DEDUP_REMOVED lines=97> */
.L_x_6592:
[----:B------:R-:W-:Y:S05]  /*cd50*/  BSYNC.RECONVERGENT B0 ;  /* 0x0000000000007941 */ /* 0x000fea0003800200 */
.L_x_6591:
        /* <DEDUP_REMOVED lines=97> */
.L_x_6594:
[----:B------:R-:W-:Y:S05]  /*d370*/  BSYNC.RECONVERGENT B0 ;  /* 0x0000000000007941 */ /* 0x000fea0003800200 */
.L_x_6593:
        /* <DEDUP_REMOVED lines=97> */
.L_x_6596:
[----:B------:R-:W-:Y:S05]  /*d990*/  BSYNC.RECONVERGENT B0 ;  /* 0x0000000000007941 */ /* 0x000fea0003800200 */
.L_x_6595:
[----:B------:R-:W5:Y:S02]  /*d9a0*/  LD.E R3, desc[UR4][R164.64+0xd0] ;  /* 0x0000d004a4037980 */ /* 0x000f64000c101900 */
[----:B-----5:R-:W-:Y:S05]  /*d9b0*/  IMAD.U32 R3, R3, -0x80, RZ ;  /* 0xffffff8003037824 */ /* 0x020fea00078e00ff */
[C---:B------:R-:W-:Y:S02]  /*d9c0*/  LEA R108, P1, R3.reuse, R108, 0x1 ;  /* 0x0000006c036c7211 */ /* 0x040fe400078208ff */
[C---:B------:R-:W-:Y:S02]  /*d9d0*/  LEA R106, P0, R3.reuse, R106, 0x1 ;  /* 0x0000006a036a7211 */ /* 0x040fe400078008ff */
[C---:B------:R-:W-:Y:S02]  /*d9e0*/  LEA.HI.X.SX32 R109, R3.reuse, R109, 0x1, P1 ;  /* 0x0000006d036d7211 */ /* 0x040fe400008f0eff */
[----:B------:R-:W-:Y:S09]  /*d9f0*/  LEA.HI.X.SX32 R107, R3, R107, 0x1, P0 ;  /* 0x0000006b036b7211 */ /* 0x000ff200000f0eff */
.L_x_6531:
[----:B------:R-:W-:Y:S05]  /*da00*/  BSYNC.RECONVERGENT B1 ;  /* 0x0000000000017941 */ /* 0x000fea0003800200 */
.L_x_6529:
        /* <DEDUP_REMOVED lines=101> */
.L_x_6598:
[----:B------:R-:W-:Y:S05]  /*e060*/  BSYNC.RECONVERGENT B0 ;  /* 0x0000000000007941 */ /* 0x000fea0003800200 */
.L_x_6597:
[----:B------:R-:W-:Y:S11]  /*e070*/  ISETP.GT.AND P0, PT, R123, R72, PT ;  /* 0x000000487b00720c */ /* 0x000ff60003f04270 */
[----:B------:R-:W-:Y:S02]  /*e080*/  @!UPT UIADD3 URZ, UPT, UPT, URZ, URZ, URZ ;  /* 0x000000fffffff290 */ /* 0x000fe4000fffe0ff */
[----:B------:R-:W-:Y:S05]  /*e090*/  @P0 BRA `(.L_x_6599) ;  /* 0xffffff4400f40947 */ /* 0x000fea000383ffff */
.L_x_6528:
        /* <DEDUP_REMOVED lines=8> */
[C---:B------:R-:W-:Y:S01]  /*e120*/  LEA R2, P0, R27.reuse, R170, 0x1 ;  /* 0x000000aa1b027211 */ /* 0x040fe200078008ff */
[----:B------:R-:W-:Y:S01]  /*e130*/  IMAD.IADD R79, R236, 0x1, -R79 ;  /* 0x00000001ec4f7824 */ /* 0x000fe200078e0a4f */
[----:B------:R-:W-:Y:S01]  /*e140*/  BSSY.RECONVERGENT B0, `(.L_x_6602) ;  /* 0x0000015000007945 */ /* 0x000fe20003800200 */
[C---:B------:R-:W-:Y:S01]  /*e150*/  VIADD R26, R172.reuse, 0x10 ;  /* 0x00000010ac1a7836 */ /* 0x040fe20000000000 */
[----:B------:R-:W-:Y:S01]  /*e160*/  LEA.HI.X R3, R27, R171, R32, 0x1, P0 ;  /* 0x000000ab1b037211 */ /* 0x000fe200000f0c20 */
[C---:B------:R-:W-:Y:S01]  /*e170*/  VIADD R32, R172.reuse, 0x20 ;  /* 0x00000020ac207836 */ /* 0x040fe20000000000 */
[CC--:B------:R-:W-:Y:S01]  /*e180*/  ISETP.GE.AND P2, PT, R172.reuse, R79.reuse, PT ;  /* 0x0000004fac00720c */ /* 0x0c0fe20003f46270 */
[----:B------:R-:W-:Y:S01]  /*e190*/  VIADD R36, R172, 0x30 ;  /* 0x00000030ac247836 */ /* 0x000fe20000000000 */
        /* <DEDUP_REMOVED lines=15> */
.L_x_6603:
[----:B------:R-:W-:Y:S05]  /*e290*/  BSYNC.RECONVERGENT B0 ;  /* 0x0000000000007941 */ /* 0x000fea0003800200 */
.L_x_6602:
        /* <DEDUP_REMOVED lines=8> */
.L_x_6601:
        /* <DEDUP_REMOVED lines=42> */
[--C-:B-----5:R-:W-:Y:S02]  /*e5c0*/  HADD2.F32 R19, -RZ, R9.reuse.H0_H0 ;  /* 0x20000009ff137230 */ /* 0x120fe40000004100 */
[----:B----4-:R-:W-:Y:S02]  /*e5d0*/  HADD2.F32 R23, -RZ, R9.H1_H1 ;  /* 0x30000009ff177230 */ /* 0x010fe40000004100 */
[--C-:B------:R-:W-:Y:S01]  /*e5e0*/  HADD2.F32 R17, -RZ, R11.reuse.H1_H1 ;  /* 0x3000000bff117230 */ /* 0x100fe20000004100 */
[----:B------:R-:W-:Y:S01]  /*e5f0*/  MOV R18, R10 ;  /* 0x0000000a00127202 */ /* 0x000fe20000000f00 */
[----:B------:R-:W-:-:S02]  /*e600*/  HADD2.F32 R21, -RZ, R11.H0_H0 ;  /* 0x2000000bff157230 */ /* 0x000fc40000004100 */
[----:B--2---:R-:W-:Y:S02]  /*e610*/  HADD2.F32 R9, -RZ, R7.H1_H1 ;  /* 0x30000007ff097230 */ /* 0x004fe40000004100 */
[----:B---3--:R-:W-:Y:S02]  /*e620*/  HADD2.F32 R0, -RZ, R5.H1_H1 ;  /* 0x30000005ff007230 */ /* 0x008fe40000004100 */
[----:B------:R-:W-:-:S03]  /*e630*/  HADD2.F32 R10, -RZ, R6.H1_H1 ;  /* 0x30000006ff0a7230 */ /* 0x000fc60000004100 */
[C---:B------:R-:W-:Y:S01]  /*e640*/  FMUL.FTZ R20, R17.reuse, R0 ;  /* 0x0000000011147220 */ /* 0x040fe20000410000 */
[-C--:B------:R-:W-:Y:S01]  /*e650*/  FMUL.FTZ R17, R17, R9.reuse ;  /* 0x0000000911117220 */ /* 0x080fe20000410000 */
[----:B------:R-:W-:Y:S02]  /*e660*/  HADD2.F32 R2, -RZ, R4.H1_H1 ;  /* 0x30000004ff027230 */ /* 0x000fe40000004100 */
[----:B------:R-:W-:Y:S01]  /*e670*/  FMUL.FTZ R11, R23, R10 ;  /* 0x0000000a170b7220 */ /* 0x000fe20000410000 */
[C---:B------:R-:W-:Y:S01]  /*e680*/  FFMA.FTZ R20, R21.reuse, R9, -R20 ;  /* 0x0000000915147223 */ /* 0x040fe20000010814 */
[----:B------:R-:W-:Y:S01]  /*e690*/  FFMA.FTZ R17, R21, R0, R17 ;  /* 0x0000000015117223 */ /* 0x000fe20000010011 */
[----:B------:R-:W-:Y:S02]  /*e6a0*/  HADD2.F32 R6, -RZ, R6.H0_H0 ;  /* 0x20000006ff067230 */ /* 0x000fe40000004100 */
[----:B------:R-:W-:Y:S02]  /*e6b0*/  HADD2.F32 R9, -RZ, R8.H1_H1 ;  /* 0x30000008ff097230 */ /* 0x000fe40000004100 */
[----:B------:R-:W-:-:S02]  /*e6c0*/  HADD2.F32 R4, -RZ, R4.H0_H0 ;  /* 0x20000004ff047230 */ /* 0x000fc40000004100 */
[-C--:B------:R-:W-:Y:S01]  /*e6d0*/  FMUL.FTZ R22, R23, R2.reuse ;  /* 0x0000000217167220 */ /* 0x080fe20000410000 */
[----:B------:R-:W-:Y:S02]  /*e6e0*/  HADD2.F32 R5, -RZ, R5.H0_H0 ;  /* 0x20000005ff057230 */ /* 0x000fe40000004100 */
[--C-:B------:R-:W-:Y:S02]  /*e6f0*/  HADD2.F32 R0, -RZ, R18.reuse.H1_H1 ;  /* 0x30000012ff007230 */ /* 0x100fe40000004100 */
[----:B------:R-:W-:Y:S02]  /*e700*/  HADD2.F32 R7, -RZ, R7.H0_H0 ;  /* 0x20000007ff077230 */ /* 0x000fe40000004100 */
[----:B------:R-:W-:Y:S01]  /*e710*/  FFMA.FTZ R11, R19, R2, R11 ;  /* 0x00000002130b7223 */ /* 0x000fe2000001000b */
[C---:B------:R-:W-:Y:S01]  /*e720*/  FMUL.FTZ R2, R9.reuse, R4 ;  /* 0x0000000409027220 */ /* 0x040fe20000410000 */
[----:B------:R-:W-:Y:S01]  /*e730*/  FMUL.FTZ R21, R9, R6 ;  /* 0x0000000609157220 */ /* 0x000fe20000410000 */
[----:B------:R-:W-:Y:S01]  /*e740*/  FFMA.FTZ R22, R19, R10, -R22 ;  /* 0x0000000a13167223 */ /* 0x000fe20000010816 */
[----:B------:R-:W-:-:S02]  /*e750*/  HADD2.F32 R18, -RZ, R18.H0_H0 ;  /* 0x20000012ff127230 */ /* 0x000fc40000004100 */
[C---:B------:R-:W-:Y:S01]  /*e760*/  FMUL.FTZ R9, R0.reuse, R5 ;  /* 0x0000000500097220 */ /* 0x040fe20000410000 */
[----:B------:R-:W-:Y:S02]  /*e770*/  HADD2.F32 R19, -RZ, R8.H0_H0 ;  /* 0x20000008ff137230 */ /* 0x000fe40000004100 */
[-C--:B------:R-:W-:Y:S01]  /*e780*/  FMUL.FTZ R0, R0, R7.reuse ;  /* 0x0000000700007220 */ /* 0x080fe20000410000 */
[----:B------:R-:W-:-:S03]  /*e790*/  FFMA.FTZ R9, R18, R7, -R9 ;  /* 0x0000000712097223 */ /* 0x000fc60000010809 */
[----:B------:R-:W-:Y:S01]  /*e7a0*/  FFMA.FTZ R0, R18, R5, R0 ;  /* 0x0000000512007223 */ /* 0x000fe20000010000 */
[C---:B------:R-:W-:Y:S01]  /*e7b0*/  FFMA.FTZ R2, R19.reuse, R6, -R2 ;  /* 0x0000000613027223 */ /* 0x040fe20000010802 */
[----:B------:R-:W-:Y:S01]  /*e7c0*/  FFMA.FTZ R21, R19, R4, R21 ;  /* 0x0000000413157223 */ /* 0x000fe20000010015 */
[----:B------:R-:W-:Y:S02]  /*e7d0*/  F2FP.F16.F32.PACK_AB R22, R11, R22 ;  /* 0x000000160b16723e */ /* 0x000fe400000000ff */
[----:B------:R-:W-:Y:S02]  /*e7e0*/  F2FP.F16.F32.PACK_AB R10, R0, R9 ;  /* 0x00000009000a723e */ /* 0x000fe400000000ff */
[----:B------:R-:W-:Y:S02]  /*e7f0*/  F2FP.F16.F32.PACK_AB R11, R17, R20 ;  /* 0x00000014110b723e */ /* 0x000fe400000000ff */
[----:B------:R-:W-:Y:S02]  /*e800*/  F2FP.F16.F32.PACK_AB R8, R21, R2 ;  /* 0x000000021508723e */ /* 0x000fe400000000ff */
[----:B------:R-:W-:-:S02]  /*e810*/  MOV R9, R22 ;  /* 0x0000001600097202 */ /* 0x000fc40000000f00 */
.L_x_6609:
[----:B------:R-:W-:Y:S05]  /*e820*/  BSYNC.RECONVERGENT B0 ;  /* 0x0000000000007941 */ /* 0x000fea0003800200 */
.L_x_6608:
[----:B-----5:R1:W-:Y:S02]  /*e830*/  STS.128 [R66], R8 ;  /* 0x0000000842007388 */ /* 0x0203e40000000c00 */
.L_x_6607:
[----:B------:R-:W-:Y:S05]  /*e840*/  BSYNC.RECONVERGENT B1 ;  /* 0x0000000000017941 */ /* 0x000fea0003800200 */
.L_x_6606:
        /* <DEDUP_REMOVED lines=20> */
[--C-:B----45:R-:W-:Y:S01]  /*e990*/  HADD2.F32 R21, -RZ, R9.reuse.H0_H0 ;  /* 0x20000009ff157230 */ /* 0x130fe20000004100 */
[----:B------:R-:W-:Y:S01]  /*e9a0*/  MOV R20, R10 ;  /* 0x0000000a00147202 */ /* 0x000fe20000000f00 */
[----:B------:R-:W-:Y:S02]  /*e9b0*/  HADD2.F32 R25, -RZ, R9.H1_H1 ;  /* 0x30000009ff197230 */ /* 0x000fe40000004100 */
[--C-:B------:R-:W-:Y:S02]  /*e9c0*/  HADD2.F32 R17, -RZ, R11.reuse.H1_H1 ;  /* 0x3000000bff117230 */ /* 0x100fe40000004100 */
[----:B------:R-:W-:-:S02]  /*e9d0*/  HADD2.F32 R23, -RZ, R11.H0_H0 ;  /* 0x2000000bff177230 */ /* 0x000fc40000004100 */
[----:B--2---:R-:W-:Y:S02]  /*e9e0*/  HADD2.F32 R0, -RZ, R5.H1_H1 ;  /* 0x30000005ff007230 */ /* 0x004fe40000004100 */
[----:B------:R-:W-:Y:S02]  /*e9f0*/  HADD2.F32 R2, -RZ, R4.H1_H1 ;  /* 0x30000004ff027230 */ /* 0x000fe40000004100 */
[----:B---3--:R-:W-:Y:S02]  /*ea00*/  HADD2.F32 R9, -RZ, R7.H1_H1 ;  /* 0x30000007ff097230 */ /* 0x008fe40000004100 */
[----:B------:R-:W-:Y:S01]  /*ea10*/  FMUL.FTZ R22, R17, R0 ;  /* 0x0000000011167220 */ /* 0x000fe20000410000 */
[--C-:B------:R-:W-:Y:S02]  /*ea20*/  HADD2.F32 R10, -RZ, R6.reuse.H1_H1 ;  /* 0x30000006ff0a7230 */ /* 0x100fe40000004100 */
[----:B------:R-:W-:Y:S01]  /*ea30*/  FMUL.FTZ R24, R25, R2 ;  /* 0x0000000219187220 */ /* 0x000fe20000410000 */
[----:B------:R-:W-:-:S02]  /*ea40*/  HADD2.F32 R6, -RZ, R6.H0_H0 ;  /* 0x20000006ff067230 */ /* 0x000fc40000004100 */
[-C--:B------:R-:W-:Y:S01]  /*ea50*/  FMUL.FTZ R17, R17, R9.reuse ;  /* 0x0000000911117220 */ /* 0x080fe20000410000 */
[----:B------:R-:W-:Y:S01]  /*ea60*/  FFMA.FTZ R22, R23, R9, -R22 ;  /* 0x0000000917167223 */ /* 0x000fe20000010816 */
[----:B------:R-:W-:Y:S01]  /*ea70*/  FMUL.FTZ R11, R25, R10 ;  /* 0x0000000a190b7220 */ /* 0x000fe20000410000 */
[----:B------:R-:W-:Y:S02]  /*ea80*/  HADD2.F32 R9, -RZ, R8.H1_H1 ;  /* 0x30000008ff097230 */ /* 0x000fe40000004100 */
[----:B------:R-:W-:Y:S01]  /*ea90*/  FFMA.FTZ R17, R23, R0, R17 ;  /* 0x0000000017117223 */ /* 0x000fe20000010011 */
[----:B------:R-:W-:Y:S02]  /*eaa0*/  HADD2.F32 R4, -RZ, R4.H0_H0 ;  /* 0x20000004ff047230 */ /* 0x000fe40000004100 */
[----:B------:R-:W-:Y:S01]  /*eab0*/  FFMA.FTZ R11, R21, R2, R11 ;  /* 0x00000002150b7223 */ /* 0x000fe2000001000b */
[----:B------:R-:W-:Y:S02]  /*eac0*/  HADD2.F32 R5, -RZ, R5.H0_H0 ;  /* 0x20000005ff057230 */ /* 0x000fe40000004100 */
[----:B------:R-:W-:Y:S01]  /*ead0*/  FMUL.FTZ R23, R9, R6 ;  /* 0x0000000609177220 */ /* 0x000fe20000410000 */
[----:B------:R-:W-:-:S02]  /*eae0*/  HADD2.F32 R0, -RZ, R20.H1_H1 ;  /* 0x30000014ff007230 */ /* 0x000fc40000004100 */
[----:B------:R-:W-:Y:S01]  /*eaf0*/  FMUL.FTZ R2, R9, R4 ;  /* 0x0000000409027220 */ /* 0x000fe20000410000 */
[----:B------:R-:W-:Y:S02]  /*eb00*/  HADD2.F32 R7, -RZ, R7.H0_H0 ;  /* 0x20000007ff077230 */ /* 0x000fe40000004100 */
[----:B------:R-:W-:Y:S01]  /*eb10*/  FFMA.FTZ R24, R21, R10, -R24 ;  /* 0x0000000a15187223 */ /* 0x000fe20000010818 */
        /* <DEDUP_REMOVED lines=13> */
.L_x_6613:
[----:B------:R-:W-:Y:S05]  /*ebf0*/  BSYNC.RECONVERGENT B0 ;  /* 0x0000000000007941 */ /* 0x000fea0003800200 */
.L_x_6612:
[----:B-----5:R2:W-:Y:S02]  /*ec00*/  STS.128 [R66+0x800], R8 ;  /* 0x0008000842007388 */ /* 0x0205e40000000c00 */
.L_x_6611:
[----:B------:R-:W-:Y:S05]  /*ec10*/  BSYNC.RECONVERGENT B1 ;  /* 0x0000000000017941 */ /* 0x000fea0003800200 */
.L_x_6610:
        /* <DEDUP_REMOVED lines=21> */
[--C-:B----45:R-:W-:Y:S02]  /*ed70*/  HADD2.F32 R21, -RZ, R9.reuse.H0_H0 ;  /* 0x20000009ff157230 */ /* 0x130fe40000004100 */
[----:B------:R-:W-:Y:S02]  /*ed80*/  HADD2.F32 R25, -RZ, R9.H1_H1 ;  /* 0x30000009ff197230 */ /* 0x000fe40000004100 */
        /* <DEDUP_REMOVED lines=36> */
.L_x_6617:
[----:B------:R-:W-:Y:S05]  /*efd0*/  BSYNC.RECONVERGENT B0 ;  /* 0x0000000000007941 */ /* 0x000fea0003800200 */
.L_x_6616:
[----:B-----5:R3:W-:Y:S02]  /*efe0*/  STS.128 [R66+0x1000], R8 ;  /* 0x0010000842007388 */ /* 0x0207e40000000c00 */
.L_x_6615:
[----:B------:R-:W-:Y:S05]  /*eff0*/  BSYNC.RECONVERGENT B1 ;  /* 0x0000000000017941 */ /* 0x000fea0003800200 */
.L_x_6614:
        /* <DEDUP_REMOVED lines=20> */
[----:B-----5:R-:W-:Y:S01]  /*f140*/  MOV R7, R9 ;  /* 0x0000000900077202 */ /* 0x020fe20000000f00 */
[--C-:B------:R-:W-:Y:S02]  /*f150*/  HADD2.F32 R14, -RZ, R8.reuse.H1_H1 ;  /* 0x30000008ff0e7230 */ /* 0x100fe40000004100 */
[----:B------:R-:W-:Y:S02]  /*f160*/  HADD2.F32 R8, -RZ, R8.H0_H0 ;  /* 0x20000008ff087230 */ /* 0x000fe40000004100 */
[----:B------:R-:W-:-:S02]  /*f170*/  HADD2.F32 R9, -RZ, R7.H0_H0 ;  /* 0x20000007ff097230 */ /* 0x000fc40000004100 */
[----:B------:R-:W-:Y:S02]  /*f180*/  HADD2.F32 R7, -RZ, R7.H1_H1 ;  /* 0x30000007ff077230 */ /* 0x000fe40000004100 */
[--C-:B--2---:R-:W-:Y:S02]  /*f190*/  HADD2.F32 R0, -RZ, R2.reuse.H1_H1 ;  /* 0x30000002ff007230 */ /* 0x104fe40000004100 */
[----:B------:R-:W-:Y:S02]  /*f1a0*/  HADD2.F32 R15, -RZ, R2.H0_H0 ;  /* 0x20000002ff0f7230 */ /* 0x000fe40000004100 */
[--C-:B---3--:R-:W-:Y:S02]  /*f1b0*/  HADD2.F32 R6, -RZ, R4.reuse.H1_H1 ;  /* 0x30000004ff067230 */ /* 0x108fe40000004100 */
        /* <DEDUP_REMOVED lines=18> */
[----:B------:R-:W-:Y:S01]  /*f2e0*/  FMUL.FTZ R11, R9, R4 ;  /* 0x00000004090b7220 */ /* 0x000fe20000410000 */
        /* <DEDUP_REMOVED lines=11> */
.L_x_6619:
[----:B------:R-:W-:Y:S05]  /*f3a0*/  BSYNC.RECONVERGENT B0 ;  /* 0x0000000000007941 */ /* 0x000fea0003800200 */
.L_x_6618:
[----:B-----5:R1:W-:Y:S01]  /*f3b0*/  STS.128 [R66+0x1800], R8 ;  /* 0x0018000842007388 */ /* 0x0203e20000000c00 */
[----:B------:R-:W-:Y:S05]  /*f3c0*/  BRA `(.L_x_6604) ;  /* 0x0000001400b87947 */ /* 0x000fea0003800000 */
.L_x_6605:
        /* <DEDUP_REMOVED lines=55> */
[----:B----4-:R-:W-:Y:S02]  /*f740*/  HADD2.F32 R4, -RZ, R8.H0_H0 ;  /* 0x20000008ff047230 */ /* 0x010fe40000004100 */
        /* <DEDUP_REMOVED lines=35> */
.L_x_6623:
[----:B------:R-:W-:Y:S05]  /*f980*/  BSYNC.RECONVERGENT B0 ;  /* 0x0000000000007941 */ /* 0x000fea0003800200 */
.L_x_6622:
[----:B-----5:R1:W-:Y:S02]  /*f990*/  STS.128 [R66], R20 ;  /* 0x0000001442007388 */ /* 0x0203e40000000c00 */
.L_x_6621:
[----:B------:R-:W-:Y:S05]  /*f9a0*/  BSYNC.RECONVERGENT B1 ;  /* 0x0000000000017941 */ /* 0x000fea0003800200 */
.L_x_6620:
        /* <DEDUP_REMOVED lines=50> */
[----:B------:R-:W-:Y:S01]  /*fcd0*/  @!P1 FADD.FTZ R6, -R6, -RZ ;  /* 0x800000ff06069221 */ /* 0x000fe20000010100 */
[----:B----4-:R-:W-:Y:S02]  /*fce0*/  HADD2.F32 R4, -RZ, R8.H0_H0 ;  /* 0x20000008ff047230 */ /* 0x010fe40000004100 */
[----:B------:R-:W-:Y:S01]  /*fcf0*/  @!P1 FADD.FTZ R7, -R7, -RZ ;  /* 0x800000ff07079221 */ /* 0x000fe20000010100 */
[----:B------:R-:W-:Y:S01]  /*fd00*/  FMUL.FTZ R22, R22, R19 ;  /* 0x0000001316167220 */ /* 0x000fe20000410000 */
[----:B------:R-:W-:Y:S01]  /*fd10*/  FMUL.FTZ R33, R33, R6 ;  /* 0x0000000621217220 */ /* 0x000fe20000410000 */
[----:B------:R-:W-:Y:S01]  /*fd20*/  @!P1 FADD.FTZ R40, -R40, -RZ ;  /* 0x800000ff28289221 */ /* 0x000fe20000010100 */
[----:B------:R-:W-:Y:S01]  /*fd30*/  FMUL.FTZ R36, R36, R7 ;  /* 0x0000000724247220 */ /* 0x000fe20000410000 */
[----:B------:R-:W-:-:S02]  /*fd40*/  HADD2.F32 R20, -RZ, R20.H1_H1 ;  /* 0x30000014ff147230 */ /* 0x000fc40000004100 */
[----:B------:R-:W-:Y:S01]  /*fd50*/  FMUL.FTZ R16, R16, R37 ;  /* 0x0000002510107220 */ /* 0x000fe20000410000 */
[----:B------:R-:W-:Y:S02]  /*fd60*/  HADD2.F32 R7, -RZ, R21.H0_H0 ;  /* 0x20000015ff077230 */ /* 0x000fe40000004100 */
[----:B------:R-:W-:Y:S01]  /*fd70*/  @!P1 FADD.FTZ R41, -R41, -RZ ;  /* 0x800000ff29299221 */ /* 0x000fe20000010100 */
[----:B------:R-:W-:Y:S02]  /*fd80*/  HADD2.F32 R8, -RZ, R8.H1_H1 ;  /* 0x30000008ff087230 */ /* 0x000fe40000004100 */
[----:B------:R-:W-:Y:S01]  /*fd90*/  FMUL.FTZ R17, R17, R40 ;  /* 0x0000002811117220 */ /* 0x000fe20000410000 */
[----:B------:R-:W-:Y:S02]  /*fda0*/  HADD2.F32 R6, -RZ, R9.H0_H0 ;  /* 0x20000009ff067230 */ /* 0x000fe40000004100 */
[----:B------:R-:W-:Y:S01]  /*fdb0*/  FFMA.FTZ R4, R5, R4, R22 ;  /* 0x0000000405047223 */ /* 0x000fe20000010016 */
[----:B------:R-:W-:-:S02]  /*fdc0*/  HADD2.F32 R40, -RZ, R10.H0_H0 ;  /* 0x2000000aff287230 */ /* 0x000fc40000004100 */
[----:B------:R-:W-:Y:S01]  /*fdd0*/  FFMA.FTZ R27, R20, R8, R27 ;  /* 0x00000008141b7223 */ /* 0x000fe2000001001b */
[----:B------:R-:W-:Y:S02]  /*fde0*/  HADD2.F32 R19, -RZ, R11.H0_H0 ;  /* 0x2000000bff137230 */ /* 0x000fe40000004100 */
[----:B------:R-:W-:Y:S01]  /*fdf0*/  FFMA.FTZ R6, R7, R6, R16 ;  /* 0x0000000607067223 */ /* 0x000fe20000010010 */
[----:B------:R-:W-:Y:S02]  /*fe00*/  HADD2.F32 R5, -RZ, R23.H0_H0 ;  /* 0x20000017ff057230 */ /* 0x000fe40000004100 */
[----:B------:R-:W-:Y:S01]  /*fe10*/  FMUL.FTZ R18, R18, R41 ;  /* 0x0000002912127220 */ /* 0x000fe20000410000 */
[----:B------:R-:W-:Y:S01]  /*fe20*/  HADD2.F32 R9, -RZ, R9.H1_H1 ;  /* 0x30000009ff097230 */ /* 0x000fe20000004100 */
[----:B------:R-:W-:Y:S01]  /*fe30*/  F2FP.F16.F32.PACK_AB R20, R27, R4 ;  /* 0x000000041b14723e */ /* 0x000fe200000000ff */
[----:B------:R-:W-:Y:S02]  /*fe40*/  HADD2.F32 R10, -RZ, R10.H1_H1 ;  /* 0x3000000aff0a7230 */ /* 0x000fe40000004100 */
[----:B------:R-:W-:Y:S01]  /*fe50*/  FFMA.FTZ R5, R5, R19, R18 ;  /* 0x0000001305057223 */ /* 0x000fe20000010012 */
[----:B------:R-:W-:-:S02]  /*fe60*/  HADD2.F32 R11, -RZ, R11.H1_H1 ;  /* 0x3000000bff0b7230 */ /* 0x000fc40000004100 */
[----:B------:R-:W-:Y:S02]  /*fe70*/  HADD2.F32 R21, -RZ, R21.H1_H1 ;  /* 0x30000015ff157230 */ /* 0x000fe40000004100 */
[--C-:B------:R-:W-:Y:S02]  /*fe80*/  HADD2.F32 R8, -RZ, R25.reuse.H0_H0 ;  /* 0x20000019ff087230 */ /* 0x100fe40000004100 */
[----:B------:R-:W-:Y:S02]  /*fe90*/  HADD2.F32 R16, -RZ, R25.H1_H1 ;  /* 0x30000019ff107230 */ /* 0x000fe40000004100 */
[----:B------:R-:W-:Y:S01]  /*fea0*/  FFMA.FTZ R9, R21, R9, R32 ;  /* 0x0000000915097223 */ /* 0x000fe20000010020 */
[----:B------:R-:W-:Y:S02]  /*feb0*/  HADD2.F32 R23, -RZ, R23.H1_H1 ;  /* 0x30000017ff177230 */ /* 0x000fe40000004100 */
[----:B------:R-:W-:Y:S01]  /*fec0*/  FFMA.FTZ R8, R8, R40, R17 ;  /* 0x0000002808087223 */ /* 0x000fe20000010011 */
[----:B------:R-:W-:Y:S01]  /*fed0*/  FFMA.FTZ R33, R16, R10, R33 ;  /* 0x0000000a10217223 */ /* 0x000fe20000010021 */
[----:B------:R-:W-:Y:S01]  /*fee0*/  F2FP.F16.F32.PACK_AB R21, R9, R6 ;  /* 0x000000060915723e */ /* 0x000fe200000000ff */
[----:B------:R-:W-:-:S03]  /*fef0*/  FFMA.FTZ R36, R23, R11, R36 ;  /* 0x0000000b17247223 */ /* 0x000fc60000010024 */
[----:B------:R-:W-:Y:S02]  /*ff00*/  F2FP.F16.F32.PACK_AB R22, R33, R8 ;  /* 0x000000082116723e */ /* 0x000fe400000000ff */
[----:B------:R-:W-:Y:S02]  /*ff10*/  F2FP.F16.F32.PACK_AB R23, R36, R5 ;  /* 0x000000052417723e */ /* 0x000fe400000000ff */
.L_x_6627:
[----:B------:R-:W-:Y:S05]  /*ff20*/  BSYNC.RECONVERGENT B0 ;  /* 0x0000000000007941 */ /* 0x000fea0003800200 */
.L_x_6626:
[----:B-----5:R2:W-:Y:S02]  /*ff30*/  STS.128 [R66+0x800], R20 ;  /* 0x0008001442007388 */ /* 0x0205e40000000c00 */
.L_x_6625:
[----:B------:R-:W-:Y:S05]  /*ff40*/  BSYNC.RECONVERGENT B1 ;  /* 0x0000000000017941 */ /* 0x000fea0003800200 */
.L_x_6624:
        /* <DEDUP_REMOVED lines=18> */
[C---:B-1----:R-:W-:Y:S02]  /*10070*/  SHF.L.U32 R11, R9.reuse, 0x1, RZ ;  /* 0x00000001090b7819 */ /* 0x042fe400000006ff */
[----:B------:R-:W-:Y:S01]  /*10080*/  SHF.L.U64.HI R9, R9, 0x1, R4 ;  /* 0x0000000109097819 */ /* 0x000fe20000010204 */
[----:B------:R-:W2:Y:S01]  /*10090*/  LD.E.128 R16, desc[UR4][R16.64] ;  /* 0x0000000410107980 */ /* 0x000ea2000c101d00 */
[----:B------:R-:W-:-:S04]  /*100a0*/  IADD3 R4, P0, PT, R30, R11, RZ ;  /* 0x0000000b1e047210 */ /* 0x000fc80007f1e0ff */
[----:B------:R-:W-:Y:S02]  /*100b0*/  IADD3.X R5, PT, PT, R31, R9, RZ, P0, !PT ;  /* 0x000000091f057210 */ /* 0x000fe400007fe4ff */
        /* <DEDUP_REMOVED lines=13> */
[----:B---3--:R-:W-:Y:S02]  /*10190*/  HADD2.F32 R19, -RZ, R4.H0_H0 ;  /* 0x20000004ff137230 */ /* 0x008fe40000004100 */
[--C-:B------:R-:W-:Y:S02]  /*101a0*/  HADD2.F32 R41, -RZ, R5.reuse.H0_H0 ;  /* 0x20000005ff297230 */ /* 0x100fe40000004100 */
[----:B------:R-:W-:-:S02]  /*101b0*/  HADD2.F32 R42, -RZ, R5.H1_H1 ;  /* 0x30000005ff2a7230 */ /* 0x000fc40000004100 */
[----:B------:R-:W-:Y:S02]  /*101c0*/  HADD2.F32 R4, -RZ, R4.H1_H1 ;  /* 0x30000004ff047230 */ /* 0x000fe40000004100 */
[--C-:B------:R-:W-:Y:S02]  /*101d0*/  HADD2.F32 R5, -RZ, R7.reuse.H0_H0 ;  /* 0x20000007ff057230 */ /* 0x100fe40000004100 */
[--C-:B------:R-:W-:Y:S02]  /*101e0*/  HADD2.F32 R40, -RZ, R6.reuse.H0_H0 ;  /* 0x20000006ff287230 */ /* 0x100fe40000004100 */
[----:B------:R-:W-:Y:S02]  /*101f0*/  HADD2.F32 R43, -RZ, R6.H1_H1 ;  /* 0x30000006ff2b7230 */ /* 0x000fe40000004100 */
[----:B------:R-:W-:Y:S02]  /*10200*/  HADD2.F32 R6, -RZ, R7.H1_H1 ;  /* 0x30000007ff067230 */ /* 0x000fe40000004100 */
[----:B------:R-:W-:Y:S01]  /*10210*/  @!P1 FADD.FTZ R4, -R4, -RZ ;  /* 0x800000ff04049221 */ /* 0x000fe20000010100 */
[----:B------:R-:W-:Y:S01]  /*10220*/  @!P1 FADD.FTZ R5, -R5, -RZ ;  /* 0x800000ff05059221 */ /* 0x000fe20000010100 */
[----:B------:R-:W-:Y:S01]  /*10230*/  @!P1 FADD.FTZ R19, -R19, -RZ ;  /* 0x800000ff13139221 */ /* 0x000fe20000010100 */
[----:B------:R-:W-:Y:S01]  /*10240*/  @!P1 FADD.FTZ R6, -R6, -RZ ;  /* 0x800000ff06069221 */ /* 0x000fe20000010100 */
[----:B------:R-:W-:Y:S01]  /*10250*/  @!P1 FADD.FTZ R41, -R41, -RZ ;  /* 0x800000ff29299221 */ /* 0x000fe20000010100 */
[----:B------:R-:W-:Y:S01]  /*10260*/  FMUL.FTZ R27, R27, R4 ;  /* 0x000000041b1b7220 */ /* 0x000fe20000410000 */
[----:B------:R-:W-:Y:S01]  /*10270*/  FMUL.FTZ R18, R18, R5 ;  /* 0x0000000512127220 */ /* 0x000fe20000410000 */
[----:B------:R-:W-:-:S02]  /*10280*/  HADD2.F32 R5, -RZ, R20.H0_H0 ;  /* 0x20000014ff057230 */ /* 0x000fc40000004100 */
[----:B------:R-:W-:Y:S01]  /*10290*/  FMUL.FTZ R37, R37, R6 ;  /* 0x0000000625257220 */ /* 0x000fe20000410000 */
[----:B----4-:R-:W-:Y:S02]  /*102a0*/  HADD2.F32 R4, -RZ, R8.H0_H0 ;  /* 0x20000008ff047230 */ /* 0x010fe40000004100 */
[----:B------:R-:W-:Y:S01]  /*102b0*/  @!P1 FADD.FTZ R42, -R42, -RZ ;  /* 0x800000ff2a2a9221 */ /* 0x000fe20000010100 */
[----:B------:R-:W-:Y:S02]  /*102c0*/  HADD2.F32 R20, -RZ, R20.H1_H1 ;  /* 0x30000014ff147230 */ /* 0x000fe40000004100 */
[----:B------:R-:W-:Y:S01]  /*102d0*/  @!P1 FADD.FTZ R40, -R40, -RZ ;  /* 0x800000ff28289221 */ /* 0x000fe20000010100 */
[----:B------:R-:W-:Y:S02]  /*102e0*/  HADD2.F32 R8, -RZ, R8.H1_H1 ;  /* 0x30000008ff087230 */ /* 0x000fe40000004100 */
[----:B------:R-:W-:Y:S01]  /*102f0*/  FMUL.FTZ R22, R22, R19 ;  /* 0x0000001316167220 */ /* 0x000fe20000410000 */
[----:B------:R-:W-:-:S02]  /*10300*/  HADD2.F32 R7, -RZ, R21.H0_H0 ;  /* 0x20000015ff077230 */ /* 0x000fc40000004100 */
[----:B------:R-:W-:Y:S01]  /*10310*/  FMUL.FTZ R16, R16, R41 ;  /* 0x0000002910107220 */ /* 0x000fe20000410000 */
[--C-:B------:R-:W-:Y:S02]  /*10320*/  HADD2.F32 R6, -RZ, R9.reuse.H0_H0 ;  /* 0x20000009ff067230 */ /* 0x100fe40000004100 */
[----:B------:R-:W-:Y:S01]  /*10330*/  @!P1 FADD.FTZ R43, -R43, -RZ ;  /* 0x800000ff2b2b9221 */ /* 0x000fe20000010100 */
[----:B------:R-:W-:Y:S01]  /*10340*/  FMUL.FTZ R33, R33, R42 ;  /* 0x0000002a21217220 */ /* 0x000fe20000410000 */
[----:B------:R-:W-:Y:S01]  /*10350*/  FMUL.FTZ R17, R17, R40 ;  /* 0x0000002811117220 */ /* 0x000fe20000410000 */
[----:B------:R-:W-:Y:S01]  /*10360*/  FFMA.FTZ R27, R20, R8, R27 ;  /* 0x00000008141b7223 */ /* 0x000fe2000001001b */
[----:B------:R-:W-:Y:S02]  /*10370*/  HADD2.F32 R42, -RZ, R9.H1_H1 ;  /* 0x30000009ff2a7230 */ /* 0x000fe40000004100 */
[----:B------:R-:W-:Y:S01]  /*10380*/  FFMA.FTZ R4, R5, R4, R22 ;  /* 0x0000000405047223 */ /* 0x000fe20000010016 */
[----:B------:R-:W-:-:S02]  /*10390*/  HADD2.F32 R40, -RZ, R10.H0_H0 ;  /* 0x2000000aff287230 */ /* 0x000fc40000004100 */
[----:B------:R-:W-:Y:S01]  /*103a0*/  FFMA.FTZ R6, R7, R6, R16 ;  /* 0x0000000607067223 */ /* 0x000fe20000010010 */
[----:B------:R-:W-:Y:S02]  /*103b0*/  HADD2.F32 R19, -RZ, R10.H1_H1 ;  /* 0x3000000aff137230 */ /* 0x000fe40000004100 */
[----:B------:R-:W-:Y:S02]  /*103c0*/  HADD2.F32 R8, -RZ, R25.H0_H0 ;  /* 0x20000019ff087230 */ /* 0x000fe40000004100 */
[----:B------:R-:W-:Y:S01]  /*103d0*/  FMUL.FTZ R36, R36, R43 ;  /* 0x0000002b24247220 */ /* 0x000fe20000410000 */
[--C-:B------:R-:W-:Y:S02]  /*103e0*/  HADD2.F32 R9, -RZ, R11.reuse.H0_H0 ;  /* 0x2000000bff097230 */ /* 0x100fe40000004100 */
[----:B------:R-:W-:Y:S02]  /*103f0*/  HADD2.F32 R10, -RZ, R11.H1_H1 ;  /* 0x3000000bff0a7230 */ /* 0x000fe40000004100 */
[----:B------:R-:W-:-:S02]  /*10400*/  HADD2.F32 R16, -RZ, R21.H1_H1 ;  /* 0x30000015ff107230 */ /* 0x000fc40000004100 */
        /* <DEDUP_REMOVED lines=12> */
.L_x_6631:
[----:B------:R-:W-:Y:S05]  /*104d0*/  BSYNC.RECONVERGENT B0 ;  /* 0x0000000000007941 */ /* 0x000fea0003800200 */
.L_x_6630:
[----:B-----5:R3:W-:Y:S02]  /*104e0*/  STS.128 [R66+0x1000], R20 ;  /* 0x0010001442007388 */ /* 0x0207e40000000c00 */
.L_x_6629:
[----:B------:R-:W-:Y:S05]  /*104f0*/  BSYNC.RECONVERGENT B1 ;  /* 0x0000000000017941 */ /* 0x000fea0003800200 */
.L_x_6628:
[----:B------:R-:W-:-:S04]  /*10500*/  IADD3 R36, PT, PT, R172, 0x30, RZ ;  /* 0x00000030ac247810 */ /* 0x000fc80007ffe0ff */
[----:B------:R-:W-:-:S13]  /*10510*/  ISETP.GE.AND P0, PT, R36, R79, PT ;  /* 0x0000004f2400720c */ /* 0x000fda0003f06270 */
[----:B------:R-:W-:Y:S05]  /*10520*/  @P0 BRA `(.L_x_6604) ;  /* 0x0000000400600947 */ /* 0x000fea0003800000 */
[----:B-1234-:R-:W-:-:S04]  /*10530*/  LEA R20, P0, R178, R38, 0x6 ;  /* 0x00000026b2147211 */ /* 0x01efc800078030ff */
        /* <DEDUP_REMOVED lines=23> */
[----:B------:R-:W3:Y:S04]  /*106b0*/  LD.E.128 R16, desc[UR4][R16.64] ;  /* 0x0000000410107980 */ /* 0x000ee8000c101d00 */
[----:B------:R-:W4:Y:S01]  /*106c0*/  LD.E.128 R8, desc[UR4][R8.64] ;  /* 0x0000000408087980 */ /* 0x000f22000c101d00 */
        /* <DEDUP_REMOVED lines=9> */
[----:B---3--:R-:W-:Y:S02]  /*10760*/  HADD2.F32 R3, -RZ, R18.H0_H0 ;  /* 0x20000012ff037230 */ /* 0x008fe40000004100 */
        /* <DEDUP_REMOVED lines=15> */
[----:B----4-:R-:W-:-:S02]  /*10860*/  HADD2.F32 R4, -RZ, R8.H0_H0 ;  /* 0x20000008ff047230 */ /* 0x010fc40000004100 */
        /* <DEDUP_REMOVED lines=34> */
.L_x_6633:
[----:B------:R-:W-:Y:S05]  /*10a90*/  BSYNC.RECONVERGENT B0 ;  /* 0x0000000000007941 */ /* 0x000fea0003800200 */
.L_x_6632:
[----:B-----5:R1:W-:Y:S02]  /*10aa0*/  STS.128 [R66+0x1800], R20 ;  /* 0x0018001442007388 */ /* 0x0203e40000000c00 */
.L_x_6604:
[----:B------:R-:W-:Y:S05]  /*10ab0*/  BSYNC.RECONVERGENT B2 ;  /* 0x0000000000027941 */ /* 0x000fea0003800200 */
.L_x_6600:
[----:B-1-3--:R-:W-:Y:S01]  /*10ac0*/  IMAD.IADD R3, R69, 0x1, -R74 ;  /* 0x0000000145037824 */ /* 0x00afe200078e0a4a */
[----:B------:R-:W-:Y:S01]  /*10ad0*/  LEA R24, P1, R70, R228, 0x1 ;  /* 0x000000e446187211 */ /* 0x000fe200078208ff */
[C---:B--2-4-:R-:W-:Y:S01]  /*10ae0*/  VIADD R22, R172.reuse, 0x40 ;  /* 0x00000040ac167836 */ /* 0x054fe20000000000 */
[C---:B------:R-:W-:Y:S01]  /*10af0*/  LOP3.LUT R14, R172.reuse, 0x80, RZ, 0xfc, !PT ;  /* 0x00000080ac0e7812 */ /* 0x040fe200078efcff */
[C---:B------:R-:W-:Y:S01]  /*10b00*/  VIADD R16, R172.reuse, 0x70 ;  /* 0x00000070ac107836 */ /* 0x040fe20000000000 */
[CC--:B------:R-:W-:Y:S01]  /*10b10*/  ISETP.GE.AND P4, PT, R172.reuse, R3.reuse, PT ;  /* 0x00000003ac00720c */ /* 0x0c0fe20003f86270 */
[----:B------:R-:W-:Y:S01]  /*10b20*/  VIADD R18, R172, 0x60 ;  /* 0x00000060ac127836 */ /* 0x000fe20000000000 */
[-C--:B------:R-:W-:Y:S01]  /*10b30*/  ISETP.GE.AND P0, PT, R32, R3.reuse, PT ;  /* 0x000000032000720c */ /* 0x080fe20003f06270 */
[C---:B------:R-:W-:Y:S01]  /*10b40*/  VIADD R20, R172.reuse, 0x50 ;  /* 0x00000050ac147836 */ /* 0x040fe20000000000 */
[----:B------:R-:W-:Y:S01]  /*10b50*/  P2R R0, PR, RZ, 0x10 ;  /* 0x00000010ff007803 */ /* 0x000fe20000000000 */
[----:B------:R-:W-:Y:S01]  /*10b60*/  VIADD R10, R172, 0x90 ;  /* 0x00000090ac0a7836 */ /* 0x000fe20000000000 */
[----:B------:R-:W-:-:S02]  /*10b70*/  ISETP.GE.AND P2, PT, R26, R3, PT ;  /* 0x000000031a00720c */ /* 0x000fc40003f46270 */
[----:B------:R-:W-:Y:S02]  /*10b80*/  ISETP.GE.AND P3, PT, R22, R3, PT ;  /* 0x000000031600720c */ /* 0x000fe40003f66270 */
[----:B------:R-:W-:Y:S02]  /*10b90*/  LEA.HI.X R25, R70, R227, R73, 0x1, P1 ;  /* 0x000000e346197211 */ /* 0x000fe400008f0c49 */
[----:B------:R-:W-:Y:S01]  /*10ba0*/  ISETP.GE.AND P6, PT, R10, R3, PT ;  /* 0x000000030a00720c */ /* 0x000fe20003fc6270 */
[----:B------:R-:W-:Y:S02]  /*10bb0*/  @!P4 IMAD.MOV.U32 R229, RZ, RZ, R227 ;  /* 0x000000ffffe5c224 */ /* 0x000fe400078e00e3 */
[----:B------:R-:W-:-:S03]  /*10bc0*/  @!P0 LEA R8, P1, R224, R24, 0x5 ;  /* 0x00000018e0088211 */ /* 0x000fc600078228ff */
[----:B------:R-:W-:Y:S01]  /*10bd0*/  @!PT LDS RZ, [RZ] ;  /* 0x00000000fffff984 */ /* 0x000fe20000000800 */
[----:B------:R-:W-:Y:S01]  /*10be0*/  @!PT LDS RZ, [RZ] ;  /* 0x00000000fffff984 */ /* 0x000fe20000000800 */
[----:B------:R-:W-:Y:S01]  /*10bf0*/  @!PT LDS RZ, [RZ] ;  /* 0x00000000fffff984 */ /* 0x000fe20000000800 */
[----:B------:R-:W-:Y:S01]  /*10c00*/  @!P4 LDGSTS.E.BYPASS.LTC128B.128 [R66+0x2000], desc[UR4][R228.64] ;  /* 0x02000000e442cfae */ /* 0x000fe2000b981a04 */
[----:B------:R-:W-:Y:S02]  /*10c10*/  ISETP.GE.AND P4, PT, R36, R3, PT ;  /* 0x000000032400720c */ /* 0x000fe40003f86270 */
[----:B------:R-:W-:Y:S01]  /*10c20*/  @!P0 LEA.HI.X R9, R224, R25, R225, 0x5, P1 ;  /* 0x00000019e0098211 */ /* 0x000fe200008f2ce1 */
[----:B------:R-:W-:Y:S01]  /*10c30*/  @!P2 LDGSTS.E.BYPASS.LTC128B.128 [R66+0x2800], desc[UR4][R24.64] ;  /* 0x028000001842afae */ /* 0x000fe2000b981a04 */
[-C--:B------:R-:W-:Y:S01]  /*10c40*/  ISETP.GE.AND P1, PT, R16, R3.reuse, PT ;  /* 0x000000031000720c */ /* 0x080fe20003f26270 */
[----:B------:R-:W-:Y:S01]  /*10c50*/  @!P3 IMAD.MOV.U32 R4, RZ, RZ, R24 ;  /* 0x000000ffff04b224 */ /* 0x000fe200078e0018 */
[-C--:B------:R-:W-:Y:S01]  /*10c60*/  ISETP.GE.AND P2, PT, R18, R3.reuse, PT ;  /* 0x000000031200720c */ /* 0x080fe20003f46270 */
[----:B------:R1:W-:Y:S01]  /*10c70*/  @!P0 LDGSTS.E.BYPASS.LTC128B.128 [R66+0x3000], desc[UR4][R8.64] ;  /* 0x0300000008428fae */ /* 0x0003e2000b981a04 */
[----:B------:R-:W-:Y:S01]  /*10c80*/  @!P3 IMAD.MOV.U32 R5, RZ, RZ, R25 ;  /* 0x000000ffff05b224 */ /* 0x000fe200078e0019 */
[----:B------:R-:W-:Y:S01]  /*10c90*/  ISETP.GE.AND P0, PT, R14, R3, PT ;  /* 0x000000030e00720c */ /* 0x000fe20003f06270 */
[----:B------:R-:W-:-:S02]  /*10ca0*/  @!P3 IMAD R34, R225, 0x60, RZ ;  /* 0x00000060e122b824 */ /* 0x000fc400078e02ff */
[C---:B------:R-:W-:Y:S01]  /*10cb0*/  @!P3 IMAD.WIDE.U32 R4, R224.reuse, 0x60, R4 ;  /* 0x00000060e004b825 */ /* 0x040fe200078e0004 */
[----:B------:R-:W-:-:S03]  /*10cc0*/  @!P4 LEA R6, P5, R224, R24, 0x6 ;  /* 0x00000018e006c211 */ /* 0x000fc600078a30ff */
[----:B------:R-:W-:Y:S01]  /*10cd0*/  @!P3 IMAD.IADD R35, R34, 0x1, R5 ;  /* 0x000000012223b824 */ /* 0x000fe200078e0205 */
[----:B-----5:R-:W-:Y:S01]  /*10ce0*/  @!P4 LEA.HI.X R7, R224, R25, R225, 0x6, P5 ;  /* 0x00000019e007c211 */ /* 0x020fe200028f34e1 */
[----:B------:R-:W-:Y:S02]  /*10cf0*/  @!P3 IMAD.MOV.U32 R34, RZ, RZ, R4 ;  /* 0x000000ffff22b224 */ /* 0x000fe400078e0004 */
[----:B------:R-:W-:Y:S02]  /*10d00*/  @!P2 IMAD.MOV.U32 R28, RZ, RZ, R24 ;  /* 0x000000ffff1ca224 */ /* 0x000fe400078e0018 */
[----:B------:R2:W-:Y:S01]  /*10d10*/  @!P4 LDGSTS.E.BYPASS.LTC128B.128 [R66+0x3800], desc[UR4][R6.64] ;  /* 0x038000000642cfae */ /* 0x0005e2000b981a04 */
[----:B------:R-:W-:Y:S01]  /*10d20*/  ISETP.GE.AND P4, PT, R20, R3, PT ;  /* 0x000000031400720c */ /* 0x000fe20003f86270 */
[----:B------:R-:W-:Y:S02]  /*10d30*/  @!P2 IMAD.MOV.U32 R29, RZ, RZ, R25 ;  /* 0x000000ffff1da224 */ /* 0x000fe400078e0019 */
[----:B------:R-:W-:Y:S01]  /*10d40*/  @!P3 LDGSTS.E.BYPASS.LTC128B.128 [R66+0x4000], desc[UR4][R34.64] ;  /* 0x040000002242bfae */ /* 0x000fe2000b981a04 */
[----:B------:R-:W-:-:S02]  /*10d50*/  @!P2 IMAD R5, R225, 0xa0, RZ ;  /* 0x000000a0e105a824 */ /* 0x000fc400078e02ff */
[----:B------:R-:W-:-:S04]  /*10d60*/  @!P2 IMAD.WIDE.U32 R28, R224, 0xa0, R28 ;  /* 0x000000a0e01ca825 */ /* 0x000fc800078e001c */
[C---:B------:R-:W-:Y:S02]  /*10d70*/  @!P1 IMAD R4, R225.reuse, 0xc0, RZ ;  /* 0x000000c0e1049824 */ /* 0x040fe400078e02ff */
[----:B-1----:R-:W-:Y:S01]  /*10d80*/  @!P1 IMAD.MOV.U32 R8, RZ, RZ, R24 ;  /* 0x000000ffff089224 */ /* 0x002fe200078e0018 */
[CC--:B------:R-:W-:Y:S01]  /*10d90*/  @!P4 LEA R30, P3, R224.reuse, R24.reuse, 0x7 ;  /* 0x00000018e01ec211 */ /* 0x0c0fe200078638ff */
[----:B------:R-:W-:Y:S02]  /*10da0*/  @!P1 IMAD.MOV.U32 R9, RZ, RZ, R25 ;  /* 0x000000ffff099224 */ /* 0x000fe400078e0019 */
[----:B------:R-:W-:Y:S01]  /*10db0*/  @!P0 IMAD R2, R225, 0xe0, RZ ;  /* 0x000000e0e1028824 */ /* 0x000fe200078e02ff */
[C---:B------:R-:W-:Y:S01]  /*10dc0*/  @!P4 LEA.HI.X R31, R224.reuse, R25, R225, 0x7, P3 ;  /* 0x00000019e01fc211 */ /* 0x040fe200018f3ce1 */
[C---:B------:R-:W-:Y:S01]  /*10dd0*/  @!P1 IMAD.WIDE.U32 R8, R224.reuse, 0xc0, R8 ;  /* 0x000000c0e0089825 */ /* 0x040fe200078e0008 */
[----:B------:R-:W-:-:S03]  /*10de0*/  @!P6 LEA R42, P3, R224, R24, 0x8 ;  /* 0x00000018e02ae211 */ /* 0x000fc600078640ff */
[----:B------:R-:W-:Y:S01]  /*10df0*/  @!P1 IMAD.MOV.U32 R38, RZ, RZ, R8 ;  /* 0x000000ffff269224 */ /* 0x000fe200078e0008 */
[----:B------:R-:W-:Y:S01]  /*10e00*/  @!P6 LEA.HI.X R43, R224, R25, R225, 0x8, P3 ;  /* 0x00000019e02be211 */ /* 0x000fe200018f44e1 */
[----:B------:R-:W-:Y:S01]  /*10e10*/  @!P2 IMAD.IADD R29, R5, 0x1, R29 ;  /* 0x00000001051da824 */ /* 0x000fe200078e021d */
[----:B------:R-:W-:Y:S01]  /*10e20*/  @!P4 LDGSTS.E.BYPASS.LTC128B.128 [R66+0x4800], desc[UR4][R30.64] ;  /* 0x048000001e42cfae */ /* 0x000fe2000b981a04 */
[----:B--2---:R-:W-:Y:S02]  /*10e30*/  @!P0 IMAD.MOV.U32 R6, RZ, RZ, R24 ;  /* 0x000000ffff068224 */ /* 0x004fe400078e0018 */
[----:B------:R-:W-:Y:S01]  /*10e40*/  @!P0 IMAD.MOV.U32 R7, RZ, RZ, R25 ;  /* 0x000000ffff078224 */ /* 0x000fe200078e0019 */
[----:B------:R1:W-:Y:S01]  /*10e50*/  @!P2 LDGSTS.E.BYPASS.LTC128B.128 [R66+0x5000], desc[UR4][R28.64] ;  /* 0x050000001c42afae */ /* 0x0003e2000b981a04 */
[----:B------:R-:W-:Y:S02]  /*10e60*/  VIADD R8, R172, 0xa0 ;  /* 0x000000a0ac087836 */ /* 0x000fe40000000000 */
[----:B------:R-:W-:-:S03]  /*10e70*/  @!P0 IMAD.WIDE.U32 R6, R224, 0xe0, R6 ;  /* 0x000000e0e0068825 */ /* 0x000fc600078e0006 */
[-C--:B------:R-:W-:Y:S01]  /*10e80*/  ISETP.GE.AND P5, PT, R8, R3.reuse, PT ;  /* 0x000000030800720c */ /* 0x080fe20003fa6270 */
[----:B------:R-:W-:Y:S02]  /*10e90*/  @!P1 IMAD.IADD R39, R4, 0x1, R9 ;  /* 0x0000000104279824 */ /* 0x000fe400078e0209 */
[----:B------:R-:W-:Y:S02]  /*10ea0*/  @!P0 IMAD.IADD R45, R2, 0x1, R7 ;  /* 0x00000001022d8824 */ /* 0x000fe400078e0207 */
[----:B------:R-:W-:Y:S01]  /*10eb0*/  @!P0 IMAD.MOV.U32 R44, RZ, RZ, R6 ;  /* 0x000000ffff2c8224 */ /* 0x000fe200078e0006 */
[----:B------:R2:W-:Y:S01]  /*10ec0*/  @!P1 LDGSTS.E.BYPASS.LTC128B.128 [R66+0x5800], desc[UR4][R38.64] ;  /* 0x0580000026429fae */ /* 0x0005e2000b981a04 */
[C---:B------:R-:W-:Y:S02]  /*10ed0*/  VIADD R6, R172.reuse, 0xb0 ;  /* 0x000000b0ac067836 */ /* 0x040fe40000000000 */
[C---:B------:R-:W-:Y:S01]  /*10ee0*/  VIADD R4, R172.reuse, 0xc0 ;  /* 0x000000c0ac047836 */ /* 0x040fe20000000000 */
[----:B------:R-:W-:Y:S01]  /*10ef0*/  @!P0 LDGSTS.E.BYPASS.LTC128B.128 [R66+0x6000], desc[UR4][R44.64] ;  /* 0x060000002c428fae */ /* 0x000fe2000b981a04 */
[----:B------:R-:W-:Y:S01]  /*10f00*/  VIADD R2, R172, 0xd0 ;  /* 0x000000d0ac027836 */ /* 0x000fe20000000000 */
[-C--:B------:R-:W-:Y:S01]  /*10f10*/  ISETP.GE.AND P4, PT, R6, R3.reuse, PT ;  /* 0x000000030600720c */ /* 0x080fe20003f86270 */
[----:B------:R-:W-:Y:S01]  /*10f20*/  @!P5 IMAD R40, R225, 0x120, RZ ;  /* 0x00000120e128d824 */ /* 0x000fe200078e02ff */
[----:B------:R3:W-:Y:S01]  /*10f30*/  @!P6 LDGSTS.E.BYPASS.LTC128B.128 [R66+0x6800], desc[UR4][R42.64] ;  /* 0x068000002a42efae */ /* 0x0007e2000b981a04 */
[----:B------:R-:W-:Y:S01]  /*10f40*/  ISETP.NE.AND P6, PT, R0, RZ, PT ;  /* 0x000000ff0000720c */ /* 0x000fe20003fc5270 */
[----:B------:R-:W-:Y:S01]  /*10f50*/  VIADD R0, R172, 0xe0 ;  /* 0x000000e0ac007836 */ /* 0x000fe20000000000 */
[-C--:B------:R-:W-:Y:S01]  /*10f60*/  ISETP.GE.AND P3, PT, R4, R3.reuse, PT ;  /* 0x000000030400720c */ /* 0x080fe20003f66270 */
[----:B------:R-:W-:Y:S01]  /*10f70*/  VIADD R172, R172, 0xf0 ;  /* 0x000000f0acac7836 */ /* 0x000fe20000000000 */
[----:B------:R-:W-:-:S02]  /*10f80*/  ISETP.GE.AND P2, PT, R2, R3, PT ;  /* 0x000000030200720c */ /* 0x000fc40003f46270 */
[-C--:B------:R-:W-:Y:S01]  /*10f90*/  ISETP.GE.AND P1, PT, R0, R3.reuse, PT ;  /* 0x000000030000720c */ /* 0x080fe20003f26270 */
[----:B-1----:R-:W-:Y:S01]  /*10fa0*/  @!P5 IMAD.MOV.U32 R28, RZ, RZ, R24 ;  /* 0x000000ffff1cd224 */ /* 0x002fe200078e0018 */
[----:B------:R-:W-:Y:S01]  /*10fb0*/  ISETP.GE.AND P0, PT, R172, R3, PT ;  /* 0x00000003ac00720c */ /* 0x000fe20003f06270 */
[----:B------:R-:W-:Y:S02]  /*10fc0*/  @!P5 IMAD.MOV.U32 R29, RZ, RZ, R25 ;  /* 0x000000ffff1dd224 */ /* 0x000fe400078e0019 */
[----:B------:R-:W-:Y:S02]  /*10fd0*/  @!P4 IMAD R13, R225, 0x140, RZ ;  /* 0x00000140e10dc824 */ /* 0x000fe400078e02ff */
[----:B------:R-:W-:-:S04]  /*10fe0*/  @!P5 IMAD.WIDE.U32 R28, R224, 0x120, R28 ;  /* 0x00000120e01cd825 */ /* 0x000fc800078e001c */
[----:B------:R-:W-:Y:S02]  /*10ff0*/  @!P5 IMAD.IADD R41, R40, 0x1, R29 ;  /* 0x000000012829d824 */ /* 0x000fe400078e021d */
[--C-:B--2---:R-:W-:Y:S02]  /*11000*/  @!P4 IMAD.MOV.U32 R38, RZ, RZ, R24.reuse ;  /* 0x000000ffff26c224 */ /* 0x104fe400078e0018 */
[--C-:B------:R-:W-:Y:S02]  /*11010*/  @!P4 IMAD.MOV.U32 R39, RZ, RZ, R25.reuse ;  /* 0x000000ffff27c224 */ /* 0x100fe400078e0019 */
[----:B------:R-:W-:Y:S02]  /*11020*/  @!P3 IMAD.MOV.U32 R34, RZ, RZ, R24 ;  /* 0x000000ffff22b224 */ /* 0x000fe400078e0018 */
[----:B------:R-:W-:Y:S02]  /*11030*/  @!P3 IMAD.MOV.U32 R35, RZ, RZ, R25 ;  /* 0x000000ffff23b224 */ /* 0x000fe400078e0019 */
[----:B------:R-:W-:-:S02]  /*11040*/  @!P5 IMAD.MOV.U32 R40, RZ, RZ, R28 ;  /* 0x000000ffff28d224 */ /* 0x000fc400078e001c */
[--C-:B------:R-:W-:Y:S02]  /*11050*/  @!P2 IMAD.MOV.U32 R30, RZ, RZ, R24.reuse ;  /* 0x000000ffff1ea224 */ /* 0x100fe400078e0018 */
[--C-:B------:R-:W-:Y:S01]  /*11060*/  @!P2 IMAD.MOV.U32 R31, RZ, RZ, R25.reuse ;  /* 0x000000ffff1fa224 */ /* 0x100fe200078e0019 */
[----:B------:R-:W-:Y:S01]  /*11070*/  @!P5 LDGSTS.E.BYPASS.LTC128B.128 [R66+0x7000], desc[UR4][R40.64] ;  /* 0x070000002842dfae */ /* 0x000fe2000b981a04 */
        /* <DEDUP_REMOVED lines=12> */
[----:B------:R-:W-:Y:S02]  /*11140*/  @!P3 IMAD.IADD R35, R11, 0x1, R35 ;  /* 0x000000010b23b824 */ /* 0x000fe400078e0223 */
[----:B------:R-:W-:Y:S01]  /*11150*/  @!P2 IMAD.IADD R31, R9, 0x1, R31 ;  /* 0x00000001091fa824 */ /* 0x000fe200078e021f */
[----:B------:R-:W-:Y:S01]  /*11160*/  @!P4 LDGSTS.E.BYPASS.LTC128B.128 [R66+0x7800], desc[UR4][R38.64] ;  /* 0x078000002642cfae */ /* 0x000fe2000b981a04 */
[----:B------:R-:W-:Y:S02]  /*11170*/  @!P1 IMAD.IADD R29, R7, 0x1, R29 ;  /* 0x00000001071d9824 */ /* 0x000fe400078e021d */
[----:B------:R-:W-:Y:S01]  /*11180*/  @!P0 IMAD.IADD R25, R5, 0x1, R25 ;  /* 0x0000000105198824 */ /* 0x000fe200078e0219 */
[----:B------:R-:W-:Y:S01]  /*11190*/  @!P3 LDGSTS.E.BYPASS.LTC128B.128 [R66+0x8000], desc[UR4][R34.64] ;  /* 0x080000002242bfae */ /* 0x000fe2000b981a04 */
[----:B------:R-:W-:-:S03]  /*111a0*/  ISETP.GE.AND P3, PT, R26, R3, PT ;  /* 0x000000031a00720c */ /* 0x000fc60003f66270 */
[----:B------:R-:W-:Y:S01]  /*111b0*/  @!P2 LDGSTS.E.BYPASS.LTC128B.128 [R66+0x8800], desc[UR4][R30.64] ;  /* 0x088000001e42afae */ /* 0x000fe2000b981a04 */
[----:B------:R-:W-:-:S03]  /*111c0*/  ISETP.GE.AND P2, PT, R32, R3, PT ;  /* 0x000000032000720c */ /* 0x000fc60003f46270 */
[----:B------:R-:W-:Y:S01]  /*111d0*/  @!P1 LDGSTS.E.BYPASS.LTC128B.128 [R66+0x9000], desc[UR4][R28.64] ;  /* 0x090000001c429fae */ /* 0x000fe2000b981a04 */
[----:B------:R-:W-:-:S03]  /*111e0*/  ISETP.GE.AND P1, PT, R36, R3, PT ;  /* 0x000000032400720c */ /* 0x000fc60003f26270 */
[----:B------:R1:W-:Y:S01]  /*111f0*/  @!P0 LDGSTS.E.BYPASS.LTC128B.128 [R66+0x9800], desc[UR4][R24.64] ;  /* 0x0980000018428fae */ /* 0x0003e2000b981a04 */
[----:B---3--:R-:W-:-:S03]  /*11200*/  LEA R42, P0, R68, R230, 0x1 ;  /* 0x000000e6442a7211 */ /* 0x008fc600078008ff */
[----:B------:R-:W0:Y:S01]  /*11210*/  LDGDEPBAR ;  /* 0x00000000000079af */ /* 0x000e220000000000 */
[----:B------:R-:W-:Y:S02]  /*11220*/  LEA.HI.X R43, R68, R231, R71, 0x1, P0 ;  /* 0x000000e7442b7211 */ /* 0x000fe400000f0c47 */
[-C--:B------:R-:W-:Y:S01]  /*11230*/  ISETP.GE.AND P0, PT, R22, R3.reuse, PT ;  /* 0x000000031600720c */ /* 0x080fe20003f06270 */
[----:B------:R-:W2:Y:S04]  /*11240*/  LD.E R196, desc[UR4][R164.64+0x184] ;  /* 0x00018404a4c47980 */ /* 0x000ea8000c101900 */
[----:B------:R-:W3:Y:S01]  /*11250*/  LD.E R190, desc[UR4][R164.64+0x188] ;  /* 0x00018804a4be7980 */ /* 0x000ee2000c101900 */
[----:B------:R-:W-:-:S07]  /*11260*/  ISETP.GE.AND P5, PT, R8, R3, PT ;  /* 0x000000030800720c */ /* 0x000fce0003fa6270 */
[----:B------:R-:W-:Y:S02]  /*11270*/  @!P0 IMAD.MOV.U32 R22, RZ, RZ, R42 ;  /* 0x000000ffff168224 */ /* 0x000fe400078e002a */
[----:B------:R-:W-:Y:S02]  /*11280*/  @!P0 IMAD.MOV.U32 R23, RZ, RZ, R43 ;  /* 0x000000ffff178224 */ /* 0x000fe400078e002b */
[----:B------:R-:W-:Y:S02]  /*11290*/  @!P0 IMAD R5, R63, 0x60, RZ ;  /* 0x000000603f058824 */ /* 0x000fe400078e02ff */
[C---:B------:R-:W-:Y:S01]  /*112a0*/  @!P0 IMAD.WIDE.U32 R22, R62.reuse, 0x60, R22 ;  /* 0x000000603e168825 */ /* 0x040fe200078e0016 */
[----:B-1----:R-:W-:Y:S01]  /*112b0*/  @!P1 LEA R24, P4, R62, R42, 0x6 ;  /* 0x0000002a3e189211 */ /* 0x002fe200078830ff */
[----:B------:R-:W-:-:S04]  /*112c0*/  DEPBAR.LE SB0, 0x0 ;  /* 0x000080000000791a */ /* 0x000fc80000000000 */
[----:B------:R-:W-:Y:S01]  /*112d0*/  BAR.SYNC.DEFER_BLOCKING 0x0 ;  /* 0x0000000000007b1d */ /* 0x000fe20000010000 */
[----:B------:R-:W-:Y:S01]  /*112e0*/  @!P1 LEA.HI.X R25, R62, R43, R63, 0x6, P4 ;  /* 0x0000002b3e199211 */ /* 0x000fe200020f343f */
[----:B------:R-:W-:Y:S01]  /*112f0*/  @!P0 IMAD.IADD R23, R5, 0x1, R23 ;  /* 0x0000000105178824 */ /* 0x000fe200078e0217 */
[----:B------:R-:W-:-:S03]  /*11300*/  ISETP.GE.AND P4, PT, R6, R3, PT ;  /* 0x000000030600720c */ /* 0x000fc60003f86270 */
[----:B------:R-:W-:Y:S01]  /*11310*/  @!PT LDS RZ, [RZ] ;  /* 0x00000000fffff984 */ /* 0x000fe20000000800 */
[----:B------:R-:W-:Y:S01]  /*11320*/  @!PT LDS RZ, [RZ] ;  /* 0x00000000fffff984 */ /* 0x000fe20000000800 */
[----:B------:R-:W-:Y:S01]  /*11330*/  @!PT LDS RZ, [RZ] ;  /* 0x00000000fffff984 */ /* 0x000fe20000000800 */
[----:B------:R-:W-:Y:S04]  /*11340*/  @!P6 LDGSTS.E.BYPASS.LTC128B.128 [R66+0xa000], desc[UR4][R230.64] ;  /* 0x0a000000e642efae */ /* 0x000fe8000b981a04 */
        /* <DEDUP_REMOVED lines=9> */
[----:B------:R-:W-:Y:S01]  /*113e0*/  @!P2 LEA.HI.X R27, R62, R43, R63, 0x5, P3 ;  /* 0x0000002b3e1ba211 */ /* 0x000fe200018f2c3f */
[----:B------:R-:W-:Y:S01]  /*113f0*/  @!P6 IMAD.MOV.U32 R8, RZ, RZ, R42 ;  /* 0x000000ffff08e224 */ /* 0x000fe200078e002a */
[-C--:B------:R-:W-:Y:S01]  /*11400*/  ISETP.GE.AND P3, PT, R20, R3.reuse, PT ;  /* 0x000000031400720c */ /* 0x080fe20003f66270 */
[----:B------:R-:W-:Y:S02]  /*11410*/  @!P6 IMAD.MOV.U32 R9, RZ, RZ, R43 ;  /* 0x000000ffff09e224 */ /* 0x000fe400078e002b */
[----:B------:R-:W-:Y:S01]  /*11420*/  @!PT LDS RZ, [RZ] ;  /* 0x00000000fffff984 */ /* 0x000fe20000000800 */
[----:B------:R-:W-:Y:S01]  /*11430*/  @!PT LDS RZ, [RZ] ;  /* 0x00000000fffff984 */ /* 0x000fe20000000800 */
[----:B------:R-:W-:Y:S01]  /*11440*/  @!PT LDS RZ, [RZ] ;  /* 0x00000000fffff984 */ /* 0x000fe20000000800 */
[----:B------:R-:W-:Y:S01]  /*11450*/  @!P2 LDGSTS.E.BYPASS.LTC128B.128 [R66+0xb000], desc[UR4][R26.64] ;  /* 0x0b0000001a42afae */ /* 0x000fe2000b981a04 */
[----:B------:R-:W-:Y:S01]  /*11460*/  @!P6 IMAD R5, R63, 0xa0, RZ ;  /* 0x000000a03f05e824 */ /* 0x000fe200078e02ff */
[----:B------:R-:W-:Y:S01]  /*11470*/  ISETP.GE.AND P2, PT, R2, R3, PT ;  /* 0x000000030200720c */ /* 0x000fe20003f46270 */
[C---:B------:R-:W-:Y:S01]  /*11480*/  @!P6 IMAD.WIDE.U32 R8, R62.reuse, 0xa0, R8 ;  /* 0x000000a03e08e825 */ /* 0x040fe200078e0008 */
[----:B------:R-:W-:Y:S03]  /*11490*/  @P1 STS.128 [R66+0xb800], RZ ;  /* 0x00b800ff42001388 */ /* 0x000fe60000000c00 */
[----:B------:R-:W-:Y:S01]  /*114a0*/  @!P6 IMAD.IADD R9, R5, 0x1, R9 ;  /* 0x000000010509e824 */ /* 0x000fe200078e0209 */
[----:B------:R-:W-:Y:S01]  /*114b0*/  @!PT LDS RZ, [RZ] ;  /* 0x00000000fffff984 */ /* 0x000fe20000000800 */
[----:B------:R-:W-:Y:S01]  /*114c0*/  @!PT LDS RZ, [RZ] ;  /* 0x00000000fffff984 */ /* 0x000fe20000000800 */
[----:B------:R-:W-:Y:S01]  /*114d0*/  @!PT LDS RZ, [RZ] ;  /* 0x00000000fffff984 */ /* 0x000fe20000000800 */
[----:B------:R-:W-:Y:S02]  /*114e0*/  @!P1 LDGSTS.E.BYPASS.LTC128B.128 [R66+0xb800], desc[UR4][R24.64] ;  /* 0x0b80000018429fae */ /* 0x000fe4000b981a04 */
[----:B------:R-:W-:-:S02]  /*114f0*/  @!P3 LEA R18, P1, R62, R42, 0x7 ;  /* 0x0000002a3e12b211 */ /* 0x000fc400078238ff */
[----:B------:R-:W-:Y:S02]  /*11500*/  @P0 STS.128 [R66+0xc000], RZ ;  /* 0x00c000ff42000388 */ /* 0x000fe40000000c00 */
[----:B------:R-:W-:Y:S02]  /*11510*/  @!P3 LEA.HI.X R19, R62, R43, R63, 0x7, P1 ;  /* 0x0000002b3e13b211 */ /* 0x000fe400008f3c3f */
[-C--:B------:R-:W-:Y:S01]  /*11520*/  ISETP.GE.AND P1, PT, R16, R3.reuse, PT ;  /* 0x000000031000720c */ /* 0x080fe20003f26270 */
[----:B------:R-:W-:Y:S01]  /*11530*/  @!PT LDS RZ, [RZ] ;  /* 0x00000000fffff984 */ /* 0x000fe20000000800 */
[----:B------:R-:W-:Y:S01]  /*11540*/  @!PT LDS RZ, [RZ] ;  /* 0x00000000fffff984 */ /* 0x000fe20000000800 */
[----:B------:R-:W-:Y:S01]  /*11550*/  @!PT LDS RZ, [RZ] ;  /* 0x00000000fffff984 */ /* 0x000fe20000000800 */
[----:B------:R-:W-:Y:S01]  /*11560*/  @!P0 LDGSTS.E.BYPASS.LTC128B.128 [R66+0xc000], desc[UR4][R22.64] ;  /* 0x0c00000016428fae */ /* 0x000fe2000b981a04 */
[----:B------:R-:W-:-:S03]  /*11570*/  ISETP.GE.AND P0, PT, R14, R3, PT ;  /* 0x000000030e00720c */ /* 0x000fc60003f06270 */
[----:B------:R-:W-:Y:S04]  /*11580*/  @P3 STS.128 [R66+0xc800], RZ ;  /* 0x00c800ff42003388 */ /* 0x000fe80000000c00 */
[----:B------:R-:W-:Y:S01]  /*11590*/  @!PT LDS RZ, [RZ] ;  /* 0x00000000fffff984 */ /* 0x000fe20000000800 */
[----:B------:R-:W-:Y:S01]  /*115a0*/  @!PT LDS RZ, [RZ] ;  /* 0x00000000fffff984 */ /* 0x000fe20000000800 */
[----:B------:R-:W-:Y:S01]  /*115b0*/  @!PT LDS RZ, [RZ] ;  /* 0x00000000fffff984 */ /* 0x000fe20000000800 */
[----:B------:R-:W-:Y:S01]  /*115c0*/  @!P3 LDGSTS.E.BYPASS.LTC128B.128 [R66+0xc800], desc[UR4][R18.64] ;  /* 0x0c8000001242bfae */ /* 0x000fe2000b981a04 */
[----:B------:R-:W-:-:S03]  /*115d0*/  ISETP.GE.AND P3, PT, R4, R3, PT ;  /* 0x000000030400720c */ /* 0x000fc60003f66270 */
        /* <DEDUP_REMOVED lines=8> */
[----:B------:R-:W-:Y:S01]  /*11660*/  @!P0 IMAD.MOV.U32 R15, RZ, RZ, R43 ;  /* 0x000000ffff0f8224 */ /* 0x000fe200078e002b */
[----:B------:R-:W-:Y:S01]  /*11670*/  ISETP.GE.AND P6, PT, R10, R3, PT ;  /* 0x000000030a00720c */ /* 0x000fe20003fc6270 */
[----:B------:R-:W-:Y:S01]  /*11680*/  @!P1 IMAD R4, R63, 0xc0, RZ ;  /* 0x000000c03f049824 */ /* 0x000fe200078e02ff */
[----:B------:R-:W-:Y:S01]  /*11690*/  @P1 STS.128 [R66+0xd800], RZ ;  /* 0x00d800ff42001388 */ /* 0x000fe20000000c00 */
[----:B------:R-:W-:-:S04]  /*116a0*/  @!P1 IMAD.WIDE.U32 R6, R62, 0xc0, R6 ;  /* 0x000000c03e069825 */ /* 0x000fc800078e0006 */
[----:B------:R-:W-:Y:S02]  /*116b0*/  @!P0 IMAD R5, R63, 0xe0, RZ ;  /* 0x000000e03f058824 */ /* 0x000fe400078e02ff */
[----:B------:R-:W-:-:S04]  /*116c0*/  @!P0 IMAD.WIDE.U32 R14, R62, 0xe0, R14 ;  /* 0x000000e03e0e8825 */ /* 0x000fc800078e000e */
[----:B------:R-:W-:Y:S02]  /*116d0*/  @!P1 IMAD.IADD R17, R4, 0x1, R7 ;  /* 0x0000000104119824 */ /* 0x000fe400078e0207 */
[----:B------:R-:W-:Y:S02]  /*116e0*/  @!P1 IMAD.MOV.U32 R16, RZ, RZ, R6 ;  /* 0x000000ffff109224 */ /* 0x000fe400078e0006 */
[----:B------:R-:W-:Y:S02]  /*116f0*/  @!P0 IMAD.IADD R15, R5, 0x1, R15 ;  /* 0x00000001050f8824 */ /* 0x000fe400078e020f */
        /* <DEDUP_REMOVED lines=8> */
[----:B-1----:R-:W-:-:S02]  /*11780*/  @!P5 IMAD R8, R63, 0x120, RZ ;  /* 0x000001203f08d824 */ /* 0x002fc400078e02ff */
[C---:B------:R-:W-:Y:S01]  /*11790*/  @!P5 IMAD.WIDE.U32 R4, R62.reuse, 0x120, R4 ;  /* 0x000001203e04d825 */ /* 0x040fe200078e0004 */
[----:B------:R-:W-:Y:S01]  /*117a0*/  @!PT LDS RZ, [RZ] ;  /* 0x00000000fffff984 */ /* 0x000fe20000000800 */
[----:B------:R-:W-:Y:S01]  /*117b0*/  @!PT LDS RZ, [RZ] ;  /* 0x00000000fffff984 */ /* 0x000fe20000000800 */
[----:B------:R-:W-:Y:S01]  /*117c0*/  @!PT LDS RZ, [RZ] ;  /* 0x00000000fffff984 */ /* 0x000fe20000000800 */
[----:B------:R1:W-:Y:S01]  /*117d0*/  @!P0 LDGSTS.E.BYPASS.LTC128B.128 [R66+0xe000], desc[UR4][R14.64] ;  /* 0x0e0000000e428fae */ /* 0x0003e2000b981a04 */
[C---:B------:R-:W-:Y:S02]  /*117e0*/  @!P6 LEA R6, P0, R62.reuse, R42, 0x8 ;  /* 0x0000002a3e06e211 */ /* 0x040fe400078040ff */
[----:B------:R-:W-:Y:S01]  /*117f0*/  @!P4 IMAD.MOV.U32 R18, RZ, RZ, R42 ;  /* 0x000000ffff12c224 */ /* 0x000fe200078e002a */
[----:B------:R-:W-:Y:S01]  /*11800*/  @P6 STS.128 [R66+0xe800], RZ ;  /* 0x00e800ff42006388 */ /* 0x000fe20000000c00 */
[----:B------:R-:W-:Y:S01]  /*11810*/  @!P6 LEA.HI.X R7, R62, R43, R63, 0x8, P0 ;  /* 0x0000002b3e07e211 */ /* 0x000fe200000f443f */
[----:B------:R-:W-:Y:S01]  /*11820*/  @!P4 IMAD.MOV.U32 R19, RZ, RZ, R43 ;  /* 0x000000ffff13c224 */ /* 0x000fe200078e002b */
[----:B------:R-:W-:Y:S01]  /*11830*/  ISETP.GE.AND P0, PT, R172, R3, PT ;  /* 0x00000003ac00720c */ /* 0x000fe20003f06270 */
[----:B------:R-:W-:Y:S02]  /*11840*/  @!P5 IMAD.IADD R9, R8, 0x1, R5 ;  /* 0x000000010809d824 */ /* 0x000fe400078e0205 */
[----:B------:R-:W-:Y:S01]  /*11850*/  @!P4 IMAD R5, R63, 0x140, RZ ;  /* 0x000001403f05c824 */ /* 0x000fe200078e02ff */
[----:B------:R-:W-:Y:S01]  /*11860*/  @!PT LDS RZ, [RZ] ;  /* 0x00000000fffff984 */ /* 0x000fe20000000800 */
[----:B------:R-:W-:Y:S01]  /*11870*/  @!PT LDS RZ, [RZ] ;  /* 0x00000000fffff984 */ /* 0x000fe20000000800 */
[----:B------:R-:W-:Y:S01]  /*11880*/  @!PT LDS RZ, [RZ] ;  /* 0x00000000fffff984 */ /* 0x000fe20000000800 */
[----:B------:R1:W-:Y:S01]  /*11890*/  @!P6 LDGSTS.E.BYPASS.LTC128B.128 [R66+0xe800], desc[UR4][R6.64] ;  /* 0x0e8000000642efae */ /* 0x0003e2000b981a04 */
[----:B------:R-:W-:-:S03]  /*118a0*/  @!P4 IMAD.WIDE.U32 R18, R62, 0x140, R18 ;  /* 0x000001403e12c825 */ /* 0x000fc600078e0012 */
[----:B------:R-:W-:Y:S01]  /*118b0*/  @P5 STS.128 [R66+0xf000], RZ ;  /* 0x00f000ff42005388 */ /* 0x000fe20000000c00 */
[----:B------:R-:W-:Y:S02]  /*118c0*/  @!P5 IMAD.MOV.U32 R8, RZ, RZ, R4 ;  /* 0x000000ffff08d224 */ /* 0x000fe400078e0004 */
[--C-:B------:R-:W-:Y:S02]  /*118d0*/  @!P1 IMAD.MOV.U32 R10, RZ, RZ, R42.reuse ;  /* 0x000000ffff0a9224 */ /* 0x100fe400078e002a */
[----:B----4-:R-:W-:Y:S01]  /*118e0*/  @!P3 IMAD.MOV.U32 R16, RZ, RZ, R42 ;  /* 0x000000ffff10b224 */ /* 0x010fe200078e002a */
[----:B------:R-:W-:Y:S01]  /*118f0*/  @!PT LDS RZ, [RZ] ;  /* 0x00000000fffff984 */ /* 0x000fe20000000800 */
[----:B------:R-:W-:Y:S01]  /*11900*/  @!PT LDS RZ, [RZ] ;  /* 0x00000000fffff984 */ /* 0x000fe20000000800 */
[----:B------:R-:W-:Y:S01]  /*11910*/  @!PT LDS RZ, [RZ] ;  /* 0x00000000fffff984 */ /* 0x000fe20000000800 */
[----:B------:R-:W-:Y:S01]  /*11920*/  @!P5 LDGSTS.E.BYPASS.LTC128B.128 [R66+0xf000], desc[UR4][R8.64] ;  /* 0x0f0000000842dfae */ /* 0x000fe2000b981a04 */
[--C-:B------:R-:W-:Y:S02]  /*11930*/  @!P3 IMAD.MOV.U32 R17, RZ, RZ, R43.reuse ;  /* 0x000000ffff11b224 */ /* 0x100fe400078e002b */
[----:B------:R-:W-:Y:S01]  /*11940*/  @!P1 IMAD.MOV.U32 R11, RZ, RZ, R43 ;  /* 0x000000ffff0b9224 */ /* 0x000fe200078e002b */
[----:B------:R-:W-:Y:S01]  /*11950*/  @P4 STS.128 [R66+0xf800], RZ ;  /* 0x00f800ff42004388 */ /* 0x000fe20000000c00 */
[----:B------:R-:W-:-:S02]  /*11960*/  @!P3 IMAD R4, R63, 0x160, RZ ;  /* 0x000001603f04b824 */ /* 0x000fc400078e02ff */
[----:B-1----:R-:W-:Y:S02]  /*11970*/  @!P2 IMAD.MOV.U32 R14, RZ, RZ, R42 ;  /* 0x000000ffff0ea224 */ /* 0x002fe400078e002a */
[----:B------:R-:W-:Y:S02]  /*11980*/  @!P2 IMAD.MOV.U32 R15, RZ, RZ, R43 ;  /* 0x000000ffff0fa224 */ /* 0x000fe400078e002b */
[----:B------:R-:W-:-:S04]  /*11990*/  @!P3 IMAD.WIDE.U32 R16, R62, 0x160, R16 ;  /* 0x000001603e10b825 */ /* 0x000fc800078e0010 */
[----:B------:R-:W-:Y:S02]  /*119a0*/  @!P2 IMAD R3, R63, 0x180, RZ ;  /* 0x000001803f03a824 */ /* 0x000fe400078e02ff */
[----:B------:R-:W-:-:S04]  /*119b0*/  @!P2 IMAD.WIDE.U32 R14, R62, 0x180, R14 ;  /* 0x000001803e0ea825 */ /* 0x000fc800078e000e */
[----:B------:R-:W-:Y:S02]  /*119c0*/  @!P4 IMAD.IADD R19, R5, 0x1, R19 ;  /* 0x000000010513c824 */ /* 0x000fe400078e0213 */
        /* <DEDUP_REMOVED lines=9> */
[----:B------:R-:W-:Y:S01]  /*11a60*/  @!P0 IMAD.WIDE.U32 R42, R62, 0x1c0, R42 ;  /* 0x000001c03e2a8825 */ /* 0x000fe200078e002a */
[----:B------:R-:W-:Y:S01]  /*11a70*/  @!PT LDS RZ, [RZ] ;  /* 0x00000000fffff984 */ /* 0x000fe20000000800 */
[----:B------:R-:W-:Y:S01]  /*11a80*/  @!PT LDS RZ, [RZ] ;  /* 0x00000000fffff984 */ /* 0x000fe20000000800 */
[----:B------:R-:W-:Y:S01]  /*11a90*/  @!PT LDS RZ, [RZ] ;  /* 0x00000000fffff984 */ /* 0x000fe20000000800 */
[----:B------:R1:W-:Y:S03]  /*11aa0*/  @!P3 LDGSTS.E.BYPASS.LTC128B.128 [R66+0x10000], desc[UR4][R16.64] ;  /* 0x100000001042bfae */ /* 0x0003e6000b981a04 */
[----:B------:R-:W-:Y:S01]  /*11ab0*/  @!P2 IMAD.IADD R15, R3, 0x1, R15 ;  /* 0x00000001030fa824 */ /* 0x000fe200078e020f */
[----:B------:R-:W-:Y:S01]  /*11ac0*/  @P2 STS.128 [R66+0x10800], RZ ;  /* 0x010800ff42002388 */ /* 0x000fe20000000c00 */
[----:B------:R-:W-:Y:S02]  /*11ad0*/  @!P1 IMAD.IADD R11, R2, 0x1, R11 ;  /* 0x00000001020b9824 */ /* 0x000fe400078e020b */
[----:B------:R-:W-:Y:S01]  /*11ae0*/  @!P0 IMAD.IADD R43, R0, 0x1, R43 ;  /* 0x00000001002b8824 */ /* 0x000fe200078e022b */
        /* <DEDUP_REMOVED lines=14> */
[----:B------:R-:W3:Y:S01]  /*11bd0*/  LD.E R2, desc[UR4][R164.64+0x18c] ;  /* 0x00018c04a4027980 */ /* 0x000ee2000c101900 */
[C---:B------:R-:W-:Y:S01]  /*11be0*/  IMAD.SHL.U32 R52, R167.reuse, 0x40, RZ ;  /* 0x00000040a7347824 */ /* 0x040fe200078e00ff */
[--C-:B------:R-:W-:Y:S01]  /*11bf0*/  SHF.R.U32.HI R220, RZ, 0x1, R167.reuse ;  /* 0x00000001ffdc7819 */ /* 0x100fe200000116a7 */
[C---:B------:R-:W-:Y:S01]  /*11c00*/  IMAD.SHL.U32 R221, R167.reuse, 0x20, RZ ;  /* 0x00000020a7dd7824 */ /* 0x040fe200078e00ff */
[----:B------:R-:W-:Y:S01]  /*11c10*/  R2P PR, R167, 0x6 ;  /* 0x00000006a7007804 */ /* 0x000fe20000000000 */
[----:B------:R-:W-:Y:S01]  /*11c20*/  IMAD.MOV.U32 R54, RZ, RZ, 0x20 ;  /* 0x00000020ff367424 */ /* 0x000fe200078e00ff */
[----:B------:R-:W-:Y:S01]  /*11c30*/  LOP3.LUT R3, R220, 0x8, RZ, 0xc0, !PT ;  /* 0x00000008dc037812 */ /* 0x000fe200078ec0ff */
[----:B------:R-:W-:Y:S01]  /*11c40*/  IMAD.MOV.U32 R188, RZ, RZ, 0x40 ;  /* 0x00000040ffbc7424 */ /* 0x000fe200078e00ff */
[----:B------:R-:W-:Y:S01]  /*11c50*/  LOP3.LUT R0, R52, 0x1c0, RZ, 0xc0, !PT ;  /* 0x000001c034007812 */ /* 0x000fe200078ec0ff */
[----:B------:R-:W-:Y:S01]  /*11c60*/  VIADD R245, R65, 0xffffffff ;  /* 0xffffffff41f57836 */ /* 0x000fe20000000000 */
[----:B------:R-:W-:Y:S01]  /*11c70*/  LOP3.LUT R3, R3, 0x1c0, R52, 0xf8, !PT ;  /* 0x000001c003037812 */ /* 0x000fe200078ef834 */
[----:B------:R-:W0:Y:S01]  /*11c80*/  LDGDEPBAR ;  /* 0x00000000000079af */ /* 0x000e220000000000 */
[----:B------:R-:W-:Y:S01]  /*11c90*/  LOP3.LUT R13, R0, 0x8, R167, 0xf8, !PT ;  /* 0x00000008000d7812 */ /* 0x000fe200078ef8a7 */
[----:B------:R-:W-:Y:S01]  /*11ca0*/  IMAD.SHL.U32 R202, R245, 0x100, RZ ;  /* 0x00000100f5ca7824 */ /* 0x000fe200078e00ff */
[----:B------:R-:W-:Y:S01]  /*11cb0*/  LOP3.LUT R221, R221, 0x7c00, RZ, 0xc0, !PT ;  /* 0x00007c00dddd7812 */ /* 0x000fe200078ec0ff */
[----:B------:R-:W-:Y:S01]  /*11cc0*/  BSSY.RECONVERGENT B1, `(.L_x_6634) ;  /* 0x00004ea000017945 */ /* 0x000fe20003800200 */
[----:B------:R-:W-:-:S02]  /*11cd0*/  LOP3.LUT R3, R3, R12, RZ, 0x3c, !PT ;  /* 0x0000000c03037212 */ /* 0x000fc400078e3cff */
[----:B------:R-:W-:Y:S02]  /*11ce0*/  LOP3.LUT R13, R13, R12, RZ, 0x3c, !PT ;  /* 0x0000000c0d0d7212 */ /* 0x000fe400078e3cff */
[----:B------:R-:W-:Y:S02]  /*11cf0*/  LOP3.LUT R4, R221, 0x200, R52, 0xf8, !PT ;  /* 0x00000200dd047812 */ /* 0x000fe400078ef834 */
[----:B------:R-:W-:Y:S02]  /*11d00*/  LOP3.LUT R0, R52, 0x400, RZ, 0xc0, !PT ;  /* 0x0000040034007812 */ /* 0x000fe400078ec0ff */
[----:B------:R-:W-:Y:S02]  /*11d10*/  LOP3.LUT R4, R4, R3, RZ, 0xfc, !PT ;  /* 0x0000000304047212 */ /* 0x000fe400078efcff */
[----:B------:R-:W-:Y:S01]  /*11d20*/  SEL R54, R54, 0xffffffe0, !P1 ;  /* 0xffffffe036367807 */ /* 0x000fe20004800000 */
[----:B------:R-:W-:Y:S01]  /*11d30*/  IMAD R0, R13, 0x2, R0 ;  /* 0x000000020d007824 */ /* 0x000fe200078e0200 */
[----:B------:R-:W-:Y:S01]  /*11d40*/  SEL R188, R188, 0xffffffc0, !P2 ;  /* 0xffffffc0bcbc7807 */ /* 0x000fe20005000000 */
[----:B------:R-:W-:-:S02]  /*11d50*/  IMAD R191, R4, 0x2, R67 ;  /* 0x0000000204bf7824 */ /* 0x000fc400078e0243 */
[----:B------:R-:W-:Y:S01]  /*11d60*/  IMAD.IADD R189, R67, 0x1, R0 ;  /* 0x0000000143bd7824 */ /* 0x000fe200078e0200 */
[----:B------:R-:W-:Y:S01]  /*11d70*/  P2R R0, PR, RZ, 0x4 ;  /* 0x00000004ff007803 */ /* 0x000fe20000000000 */
[--C-:B------:R-:W-:Y:S01]  /*11d80*/  IMAD.IADD R166, R191, 0x1, R54.reuse ;  /* 0x00000001bfa67824 */ /* 0x100fe200078e0236 */
[----:B------:R-:W-:Y:S01]  /*11d90*/  LDSM.16.M88.4 R100, [R191] ;  /* 0x00000000bf64783b */ /* 0x000fe20000000200 */
[----:B------:R-:W-:Y:S02]  /*11da0*/  IMAD.IADD R60, R189, 0x1, R54 ;  /* 0x00000001bd3c7824 */ /* 0x000fe400078e0236 */
[--C-:B------:R-:W-:Y:S01]  /*11db0*/  IMAD.IADD R71, R191, 0x1, R188.reuse ;  /* 0x00000001bf477824 */ /* 0x100fe200078e02bc */
[----:B------:R-:W1:Y:S01]  /*11dc0*/  LDSM.16.M88.4 R36, [R189+0x2000] ;  /* 0x00200000bd24783b */ /* 0x000e620000000200 */
[----:B------:R-:W-:Y:S02]  /*11dd0*/  IMAD.IADD R61, R189, 0x1, R188 ;  /* 0x00000001bd3d7824 */ /* 0x000fe400078e02bc */
[C---:B------:R-:W-:Y:S01]  /*11de0*/  IMAD.IADD R70, R54.reuse, 0x1, R71 ;  /* 0x0000000136467824 */ /* 0x040fe200078e0247 */
[----:B------:R-:W-:Y:S01]  /*11df0*/  LDSM.16.M88.4 R76, [R166] ;  /* 0x00000000a64c783b */ /* 0x000fe20000000200 */
[----:B------:R-:W-:-:S03]  /*11e00*/  IMAD.IADD R55, R54, 0x1, R61 ;  /* 0x0000000136377824 */ /* 0x000fc600078e023d */
[----:B------:R-:W-:Y:S04]  /*11e10*/  LDSM.16.M88.4 R4, [R60+0x2000] ;  /* 0x002000003c04783b */ /* 0x000fe80000000200 */
[----:B------:R-:W4:Y:S04]  /*11e20*/  LDSM.16.M88.4 R168, [R189+0x2800] ;  /* 0x00280000bda8783b */ /* 0x000f280000000200 */
[----:B------:R-:W2:Y:S04]  /*11e30*/  LDSM.16.M88.4 R156, [R189+0x3000] ;  /* 0x00300000bd9c783b */ /* 0x000ea80000000200 */
[----:B------:R-:W2:Y:S04]  /*11e40*/  LDSM.16.M88.4 R148, [R189+0x3800] ;  /* 0x00380000bd94783b */ /* 0x000ea80000000200 */
[----:B------:R-:W2:Y:S04]  /*11e50*/  LDSM.16.M88.4 R140, [R189+0x4000] ;  /* 0x00400000bd8c783b */ /* 0x000ea80000000200 */
[----:B------:R-:W2:Y:S04]  /*11e60*/  LDSM.16.M88.4 R132, [R189+0x4800] ;  /* 0x00480000bd84783b */ /* 0x000ea80000000200 */
[----:B------:R-:W2:Y:S04]  /*11e70*/  LDSM.16.M88.4 R124, [R189+0x5000] ;  /* 0x00500000bd7c783b */ /* 0x000ea80000000200 */
[----:B------:R-:W2:Y:S04]  /*11e80*/  LDSM.16.M88.4 R116, [R189+0x5800] ;  /* 0x00580000bd74783b */ /* 0x000ea80000000200 */
[----:B------:R-:W2:Y:S01]  /*11e90*/  LDSM.16.M88.4 R108, [R189+0x6000] ;  /* 0x00600000bd6c783b */ /* 0x000ea20000000200 */
[C---:B-1----:R-:W-:Y:S03]  /*11ea0*/  HMMA.16816.F32 R84, R100.reuse, R36, RZ ;  /* 0x000000246454723c */ /* 0x042fe600000018ff */
[----:B------:R-:W1:Y:S04]  /*11eb0*/  LDSM.16.M88.4 R80, [R189+0x6800] ;  /* 0x00680000bd50783b */ /* 0x000e680000000200 */
[----:B------:R-:W1:Y:S01]  /*11ec0*/  LDSM.16.M88.4 R56, [R189+0x7000] ;  /* 0x00700000bd38783b */ /* 0x000e620000000200 */
[C---:B------:R-:W-:Y:S03]  /*11ed0*/  HMMA.16816.F32 R36, R100.reuse, R38, RZ ;  /* 0x000000266424723c */ /* 0x040fe600000018ff */
[----:B------:R-:W1:Y:S04]  /*11ee0*/  LDSM.16.M88.4 R44, [R189+0x7800] ;  /* 0x00780000bd2c783b */ /* 0x000e680000000200 */
[----:B------:R-:W1:Y:S01]  /*11ef0*/  LDSM.16.M88.4 R32, [R189+0x8000] ;  /* 0x00800000bd20783b */ /* 0x000e620000000200 */
[----:B----4-:R-:W-:Y:S03]  /*11f00*/  HMMA.16816.F32 R92, R100, R168, RZ ;  /* 0x000000a8645c723c */ /* 0x010fe600000018ff */
[----:B------:R-:W4:Y:S04]  /*11f10*/  LDSM.16.M88.4 R24, [R189+0x8800] ;  /* 0x00880000bd18783b */ /* 0x000f280000000200 */
[----:B------:R-:W4:Y:S01]  /*11f20*/  LDSM.16.M88.4 R16, [R189+0x9000] ;  /* 0x00900000bd10783b */ /* 0x000f220000000200 */
[C---:B------:R-:W-:Y:S03]  /*11f30*/  HMMA.16816.F32 R84, R76.reuse, R4, R84 ;  /* 0x000000044c54723c */ /* 0x040fe60000001854 */
[----:B------:R-:W4:Y:S04]  /*11f40*/  LDSM.16.M88.4 R96, [R189+0x9800] ;  /* 0x00980000bd60783b */ /* 0x000f280000000200 */
[----:B------:R-:W-:Y:S01]  /*11f50*/  LDSM.16.M88.4 R8, [R71] ;  /* 0x000000004708783b */ /* 0x000fe20000000200 */
[----:B------:R-:W-:Y:S03]  /*11f60*/  HMMA.16816.F32 R36, R76, R6, R36 ;  /* 0x000000064c24723c */ /* 0x000fe60000001824 */
[----:B------:R-:W4:Y:S04]  /*11f70*/  LDSM.16.M88.4 R192, [R61+0x2000] ;  /* 0x002000003dc0783b */ /* 0x000f280000000200 */
[----:B------:R-:W3:Y:S01]  /*11f80*/  LDSM.16.M88.4 R184, [R60+0x2800] ;  /* 0x002800003cb8783b */ /* 0x000ee20000000200 */
[C---:B--2---:R-:W-:Y:S03]  /*11f90*/  HMMA.16816.F32 R160, R100.reuse, R156, RZ ;  /* 0x0000009c64a0723c */ /* 0x044fe600000018ff */
[----:B------:R-:W-:Y:S04]  /*11fa0*/  LDSM.16.M88.4 R4, [R70] ;  /* 0x000000004604783b */ /* 0x000fe80000000200 */
[----:B------:R-:W2:Y:S01]  /*11fb0*/  LDSM.16.M88.4 R88, [R55+0x2000] ;  /* 0x002000003758783b */ /* 0x000ea20000000200 */
[C---:B------:R-:W-:Y:S03]  /*11fc0*/  HMMA.16816.F32 R152, R100.reuse, R148, RZ ;  /* 0x000000946498723c */ /* 0x040fe600000018ff */
[----:B------:R-:W-:Y:S04]  /*11fd0*/  LDSM.16.M88.4 R176, [R60+0x3800] ;  /* 0x003800003cb0783b */ /* 0x000fe80000000200 */
[----:B------:R-:W-:Y:S01]  /*11fe0*/  LDSM.16.M88.4 R172, [R60+0x4000] ;  /* 0x004000003cac783b */ /* 0x000fe20000000200 */
[C---:B------:R-:W-:Y:S03]  /*11ff0*/  HMMA.16816.F32 R144, R100.reuse, R140, RZ ;  /* 0x0000008c6490723c */ /* 0x040fe600000018ff */
[----:B------:R-:W-:Y:S05]  /*12000*/  LDSM.16.M88.4 R180, [R60+0x3000] ;  /* 0x003000003cb4783b */ /* 0x000fea0000000200 */
        /* <DEDUP_REMOVED lines=28> */
[----:B------:R-:W-:Y:S08]  /*121d0*/  HMMA.16816.F32 R36, R8, R194, R36 ;  /* 0x000000c20824723c */ /* 0x000ff00000001824 */
[C---:B---3--:R-:W-:Y:S08]  /*121e0*/  HMMA.16816.F32 R92, R76.reuse, R184, R92 ;  /* 0x000000b84c5c723c */ /* 0x048ff0000000185c */
[----:B------:R-:W-:Y:S01]  /*121f0*/  HMMA.16816.F32 R184, R76, R186, R168 ;  /* 0x000000ba4cb8723c */ /* 0x000fe200000018a8 */
[----:B------:R-:W3:Y:S07]  /*12200*/  LDSM.16.M88.4 R168, [R55+0x2800] ;  /* 0x0028000037a8783b */ /* 0x000eee0000000200 */
[C---:B--2---:R-:W-:Y:S08]  /*12210*/  HMMA.16816.F32 R84, R4.reuse, R88, R84 ;  /* 0x000000580454723c */ /* 0x044ff00000001854 */
[----:B------:R-:W-:Y:S01]  /*12220*/  HMMA.16816.F32 R36, R4, R90, R36 ;  /* 0x0000005a0424723c */ /* 0x000fe20000001824 */
[----:B------:R-:W2:Y:S07]  /*12230*/  LDSM.16.M88.4 R88, [R60+0x4800] ;  /* 0x004800003c58783b */ /* 0x000eae0000000200 */
[----:B-1----:R-:W-:Y:S03]  /*12240*/  HMMA.16816.F32 R92, R8, R96, R92 ;  /* 0x00000060085c723c */ /* 0x002fe6000000185c */
[-C--:B------:R-:W-:Y:S01]  /*12250*/  FMUL.FTZ R246, R86, R2.reuse ;  /* 0x0000000256f67220 */ /* 0x080fe20000410000 */
[-C--:B------:R-:W-:Y:S01]  /*12260*/  FMUL.FTZ R86, R87, R2.reuse ;  /* 0x0000000257567220 */ /* 0x080fe20000410000 */
[-C--:B------:R-:W-:Y:S01]  /*12270*/  FMUL.FTZ R85, R85, R2.reuse ;  /* 0x0000000255557220 */ /* 0x080fe20000410000 */
[----:B------:R-:W-:-:S02]  /*12280*/  FMUL.FTZ R84, R84, R2 ;  /* 0x0000000254547220 */ /* 0x000fc40000410000 */
[----:B------:R-:W-:Y:S01]  /*12290*/  HMMA.16816.F32 R152, R76, R176, R152 ;  /* 0x000000b04c98723c */ /* 0x000fe20000001898 */
[----:B------:R-:W1:Y:S02]  /*122a0*/  MUFU.TANH R246, R246 ;  /* 0x000000f600f67308 */ /* 0x000e640000002400 */
[-C--:B------:R-:W-:Y:S01]  /*122b0*/  FMUL.FTZ R36, R36, R2.reuse ;  /* 0x0000000224247220 */ /* 0x080fe20000410000 */
[----:B------:R-:W-:-:S04]  /*122c0*/  FMUL.FTZ R37, R37, R2 ;  /* 0x0000000225257220 */ /* 0x000fc80000410000 */
[C---:B------:R-:W-:Y:S01]  /*122d0*/  HMMA.16816.F32 R148, R76.reuse, R178, R148 ;  /* 0x000000b24c94723c */ /* 0x040fe20000001894 */
[----:B------:R-:W-:Y:S01]  /*122e0*/  LDSM.16.M88.4 R176, [R60+0x5000] ;  /* 0x005000003cb0783b */ /* 0x000fe20000000200 */
[----:B------:R-:W-:Y:S06]  /*122f0*/  MUFU.TANH R87, R36 ;  /* 0x0000002400577308 */ /* 0x000fec0000002400 */
[C---:B------:R-:W-:Y:S02]  /*12300*/  HMMA.16816.F32 R144, R76.reuse, R172, R144 ;  /* 0x000000ac4c90723c */ /* 0x040fe40000001890 */
[----:B------:R-:W-:Y:S06]  /*12310*/  MUFU.TANH R85, R85 ;  /* 0x0000005500557308 */ /* 0x000fec0000002400 */
[----:B------:R-:W-:Y:S01]  /*12320*/  HMMA.16816.F32 R140, R76, R174, R140 ;  /* 0x000000ae4c8c723c */ /* 0x000fe2000000188c */
[----:B------:R-:W4:Y:S01]  /*12330*/  LDSM.16.M88.4 R172, [R61+0x3000] ;  /* 0x003000003dac783b */ /* 0x000f220000000200 */
[----:B------:R-:W-:Y:S06]  /*12340*/  MUFU.TANH R86, R86 ;  /* 0x0000005600567308 */ /* 0x000fec0000002400 */
[----:B---3--:R-:W-:Y:S08]  /*12350*/  HMMA.16816.F32 R92, R4, R168, R92 ;  /* 0x000000a8045c723c */ /* 0x008ff0000000185c */
[----:B------:R-:W-:Y:S01]  /*12360*/  HMMA.16816.F32 R184, R8, R98, R184 ;  /* 0x0000006208b8723c */ /* 0x000fe200000018b8 */
[----:B------:R-:W3:Y:S07]  /*12370*/  LDSM.16.M88.4 R96, [R55+0x3000] ;  /* 0x003000003760783b */ /* 0x000eee0000000200 */
[----:B------:R-:W-:Y:S01]  /*12380*/  HMMA.16816.F32 R160, R76, R180, R160 ;  /* 0x000000b44ca0723c */ /* 0x000fe200000018a0 */
[----:B------:R1:W-:Y:S01]  /*12390*/  MUFU.TANH R180, R37 ;  /* 0x0000002500b47308 */ /* 0x0003e20000002400 */
        /* <DEDUP_REMOVED lines=9> */
[----:B------:R-:W-:Y:S01]  /*12430*/  HMMA.16816.F32 R156, R76, R182, R156 ;  /* 0x000000b64c9c723c */ /* 0x000fe2000000189c */
[-C--:B------:R-:W-:Y:S01]  /*12440*/  FMUL.FTZ R182, R38, R2.reuse ;  /* 0x0000000226b67220 */ /* 0x080fe20000410000 */
[----:B------:R3:W-:Y:S01]  /*12450*/  MUFU.TANH R183, R92 ;  /* 0x0000005c00b77308 */ /* 0x0007e20000002400 */
[----:B-1----:R-:W1:Y:S05]  /*12460*/  LDSM.16.M88.4 R36, [R60+0x5800] ;  /* 0x005800003c24783b */ /* 0x002e6a0000000200 */
[----:B----4-:R-:W-:Y:S02]  /*12470*/  HMMA.16816.F32 R160, R8, R172, R160 ;  /* 0x000000ac08a0723c */ /* 0x010fe400000018a0 */
[----:B------:R-:W-:Y:S06]  /*12480*/  MUFU.TANH R182, R182 ;  /* 0x000000b600b67308 */ /* 0x000fec0000002400 */
[----:B------:R-:W-:Y:S01]  /*12490*/  HMMA.16816.F32 R128, R76, R176, R128 ;  /* 0x000000b04c80723c */ /* 0x000fe20000001880 */
[-C--:B------:R-:W-:Y:S01]  /*124a0*/  FMUL.FTZ R176, R95, R2.reuse ;  /* 0x000000025fb07220 */ /* 0x080fe20000410000 */
[----:B------:R-:W-:Y:S01]  /*124b0*/  MUFU.TANH R193, R193 ;  /* 0x000000c100c17308 */ /* 0x000fe20000002400 */
[----:B---3--:R-:W3:Y:S05]  /*124c0*/  LDSM.16.M88.4 R92, [R60+0x9800] ;  /* 0x009800003c5c783b */ /* 0x008eea0000000200 */
[----:B------:R-:W-:Y:S01]  /*124d0*/  HMMA.16816.F32 R184, R4, R170, R184 ;  /* 0x000000aa04b8723c */ /* 0x000fe200000018b8 */
[----:B------:R-:W4:Y:S01]  /*124e0*/  LDSM.16.M88.4 R168, [R55+0x3800] ;  /* 0x0038000037a8783b */ /* 0x000f220000000200 */
[----:B------:R-:W-:Y:S06]  /*124f0*/  MUFU.TANH R176, R176 ;  /* 0x000000b000b07308 */ /* 0x000fec0000002400 */
[----:B------:R-:W-:Y:S01]  /*12500*/  HMMA.16816.F32 R156, R8, R174, R156 ;  /* 0x000000ae089c723c */ /* 0x000fe2000000189c */
[----:B------:R-:W-:Y:S07]  /*12510*/  LDSM.16.M88.4 R172, [R61+0x4000] ;  /* 0x004000003dac783b */ /* 0x000fee0000000200 */
[----:B------:R-:W-:Y:S03]  /*12520*/  HMMA.16816.F32 R160, R4, R96, R160 ;  /* 0x0000006004a0723c */ /* 0x000fe600000018a0 */
[-C--:B------:R-:W-:Y:S01]  /*12530*/  FMUL.FTZ R177, R184, R2.reuse ;  /* 0x00000002b8b17220 */ /* 0x080fe20000410000 */
[----:B------:R-:W-:-:S04]  /*12540*/  FMUL.FTZ R184, R186, R2 ;  /* 0x00000002bab87220 */ /* 0x000fc80000410000 */
[----:B--2---:R-:W-:Y:S01]  /*12550*/  HMMA.16816.F32 R152, R8, R88, R152 ;  /* 0x000000580898723c */ /* 0x004fe20000001898 */
[----:B------:R-:W-:Y:S07]  /*12560*/  MUFU.TANH R177, R177 ;  /* 0x000000b100b17308 */ /* 0x000fee0000002400 */
[----:B------:R-:W-:Y:S01]  /*12570*/  HMMA.16816.F32 R156, R4, R98, R156 ;  /* 0x00000062049c723c */ /* 0x000fe2000000189c */
[----:B------:R-:W2:Y:S01]  /*12580*/  LDSM.16.M88.4 R96, [R61+0x9800] ;  /* 0x009800003d60783b */ /* 0x000ea20000000200 */
[----:B------:R-:W-:Y:S01]  /*12590*/  MUFU.TANH R184, R184 ;  /* 0x000000b800b87308 */ /* 0x000fe20000002400 */
[-C--:B------:R-:W-:Y:S01]  /*125a0*/  FMUL.FTZ R160, R160, R2.reuse ;  /* 0x00000002a0a07220 */ /* 0x080fe20000410000 */
[----:B------:R-:W-:-:S04]  /*125b0*/  FMUL.FTZ R161, R161, R2 ;  /* 0x00000002a1a17220 */ /* 0x000fc80000410000 */
[----:B------:R-:W-:Y:S01]  /*125c0*/  HMMA.16816.F32 R124, R76, R178, R124 ;  /* 0x000000b24c7c723c */ /* 0x000fe2000000187c */
[-C--:B------:R-:W-:Y:S01]  /*125d0*/  FMUL.FTZ R178, R185, R2.reuse ;  /* 0x00000002b9b27220 */ /* 0x080fe20000410000 */
[-C--:B------:R-:W-:Y:S01]  /*125e0*/  FMUL.FTZ R179, R187, R2.reuse ;  /* 0x00000002bbb37220 */ /* 0x080fe20000410000 */
[----:B------:R-:W-:Y:S01]  /*125f0*/  MUFU.TANH R185, R160 ;  /* 0x000000a000b97308 */ /* 0x000fe20000002400 */
[----:B------:R-:W-:-:S04]  /*12600*/  FMUL.FTZ R187, R162, R2 ;  /* 0x00000002a2bb7220 */ /* 0x000fc80000410000 */
[C---:B-1----:R-:W-:Y:S03]  /*12610*/  HMMA.16816.F32 R120, R76.reuse, R36, R120 ;  /* 0x000000244c78723c */ /* 0x042fe60000001878 */
[----:B------:R4:W-:Y:S01]  /*12620*/  MUFU.TANH R186, R161 ;  /* 0x000000a100ba7308 */ /* 0x0009e20000002400 */
[-C--:B------:R-:W-:Y:S01]  /*12630*/  FMUL.FTZ R156, R156, R2.reuse ;  /* 0x000000029c9c7220 */ /* 0x080fe20000410000 */
[-C--:B------:R-:W-:Y:S01]  /*12640*/  FMUL.FTZ R157, R157, R2.reuse ;  /* 0x000000029d9d7220 */ /* 0x080fe20000410000 */
[-C--:B------:R-:W-:Y:S02]  /*12650*/  FMUL.FTZ R158, R158, R2.reuse ;  /* 0x000000029e9e7220 */ /* 0x080fe40000410000 */
[C---:B------:R-:W-:Y:S01]  /*12660*/  HMMA.16816.F32 R116, R76.reuse, R38, R116 ;  /* 0x000000264c74723c */ /* 0x040fe20000001874 */
[----:B------:R-:W1:Y:S02]  /*12670*/  LDSM.16.M88.4 R36, [R60+0x6000] ;  /* 0x006000003c24783b */ /* 0x000e640000000200 */
[----:B------:R-:W-:Y:S05]  /*12680*/  MUFU.TANH R194, R156 ;  /* 0x0000009c00c27308 */ /* 0x000fea0000002400 */
[----:B---3--:R-:W-:Y:S01]  /*12690*/  HMMA.16816.F32 R100, R76, R94, R100 ;  /* 0x0000005e4c64723c */ /* 0x008fe20000001864 */
[-C--:B------:R-:W-:Y:S01]  /*126a0*/  FMUL.FTZ R94, R163, R2.reuse ;  /* 0x00000002a35e7220 */ /* 0x080fe20000410000 */
[-C--:B------:R-:W-:Y:S01]  /*126b0*/  FMUL.FTZ R95, R159, R2.reuse ;  /* 0x000000029f5f7220 */ /* 0x080fe20000410000 */
[----:B------:R-:W-:Y:S05]  /*126c0*/  MUFU.TANH R178, R178 ;  /* 0x000000b200b27308 */ /* 0x000fea0000002400 */
[----:B----4-:R-:W-:Y:S01]  /*126d0*/  HMMA.16816.F32 R160, R4, R168, R152 ;  /* 0x000000a804a0723c */ /* 0x010fe20000001898 */
[----:B------:R-:W3:Y:S02]  /*126e0*/  LDSM.16.M88.4 R152, [R55+0x9800] ;  /* 0x009800003798783b */ /* 0x000ee40000000200 */
[----:B------:R-:W-:Y:S05]  /*126f0*/  MUFU.TANH R168, R157 ;  /* 0x0000009d00a87308 */ /* 0x000fea0000002400 */
[C---:B------:R-:W-:Y:S01]  /*12700*/  HMMA.16816.F32 R148, R8.reuse, R90, R148 ;  /* 0x0000005a0894723c */ /* 0x040fe20000001894 */
[----:B------:R-:W4:Y:S02]  /*12710*/  LDSM.16.M88.4 R88, [R60+0x6800] ;  /* 0x006800003c58783b */ /* 0x000f240000000200 */
[----:B------:R1:W-:Y:S05]  /*12720*/  MUFU.TANH R169, R158 ;  /* 0x0000009e00a97308 */ /* 0x0003ea0000002400 */
[C---:B--2---:R-:W-:Y:S03]  /*12730*/  HMMA.16816.F32 R100, R8.reuse, R98, R100 ;  /* 0x000000620864723c */ /* 0x044fe60000001864 */
[-C--:B------:R-:W-:Y:S01]  /*12740*/  FMUL.FTZ R162, R162, R2.reuse ;  /* 0x00000002a2a27220 */ /* 0x080fe20000410000 */
[-C--:B------:R-:W-:Y:S01]  /*12750*/  FMUL.FTZ R98, R160, R2.reuse ;  /* 0x00000002a0627220 */ /* 0x080fe20000410000 */
[----:B------:R-:W-:Y:S01]  /*12760*/  FMUL.FTZ R99, R161, R2 ;  /* 0x00000002a1637220 */ /* 0x000fe20000410000 */
[----:B------:R-:W-:Y:S02]  /*12770*/  MUFU.TANH R179, R179 ;  /* 0x000000b300b37308 */ /* 0x000fe40000002400 */
[----:B------:R-:W-:Y:S01]  /*12780*/  HMMA.16816.F32 R144, R8, R172, R144 ;  /* 0x000000ac0890723c */ /* 0x000fe20000001890 */
[----:B-1----:R-:W1:Y:S05]  /*12790*/  LDSM.16.M88.4 R156, [R55+0x4000] ;  /* 0x00400000379c783b */ /* 0x002e6a0000000200 */
[----:B------:R-:W-:Y:S02]  /*127a0*/  MUFU.TANH R94, R94 ;  /* 0x0000005e005e7308 */ /* 0x000fe40000002400 */
[----:B------:R-:W-:Y:S01]  /*127b0*/  HMMA.16816.F32 R112, R76, R36, R112 ;  /* 0x000000244c70723c */ /* 0x000fe20000001870 */
[----:B------:R-:W-:-:S02]  /*127c0*/  SHF.R.U32.HI R36, RZ, 0x2, R167 ;  /* 0x00000002ff247819 */ /* 0x000fc400000116a7 */
[----:B------:R-:W-:-:S03]  /*127d0*/  LOP3.LUT R37, R220, 0x1f0, RZ, 0xc0, !PT ;  /* 0x000001f0dc257812 */ /* 0x000fc600078ec0ff */
[----:B------:R-:W-:Y:S01]  /*127e0*/  MUFU.TANH R187, R187 ;  /* 0x000000bb00bb7308 */ /* 0x000fe20000002400 */
[----:B------:R-:W-:Y:S01]  /*127f0*/  LOP3.LUT R36, R37, 0x7, R36, 0xf8, !PT ;  /* 0x0000000725247812 */ /* 0x000fe200078ef824 */
[----:B------:R-:W-:Y:S01]  /*12800*/  HMMA.16816.F32 R148, R4, R170, R148 ;  /* 0x000000aa0494723c */ /* 0x000fe20000001894 */
[----:B------:R-:W-:-:S05]  /*12810*/  IADD3 R37, PT, PT, R190, R69, -R236 ;  /* 0x00000045be257210 */ /* 0x000fca0007ffe8ec */
[----:B------:R2:W-:Y:S02]  /*12820*/  MUFU.TANH R170, R162 ;  /* 0x000000a200aa7308 */ /* 0x0005e40000002400 */
[----:B---3--:R-:W-:Y:S06]  /*12830*/  HMMA.16816.F32 R100, R4, R154, R100 ;  /* 0x0000009a0464723c */ /* 0x008fec0000001864 */
[----:B------:R-:W-:Y:S02]  /*12840*/  MUFU.TANH R95, R95 ;  /* 0x0000005f005f7308 */ /* 0x000fe40000002400 */
[----:B------:R-:W-:Y:S01]  /*12850*/  HMMA.16816.F32 R108, R76, R38, R108 ;  /* 0x000000264c6c723c */ /* 0x000fe2000000186c */
[----:B------:R-:W-:-:S02]  /*12860*/  IMAD.SHL.U32 R39, R167, 0x2, RZ ;  /* 0x00000002a7277824 */ /* 0x000fc400078e00ff */
[-C--:B------:R-:W-:Y:S01]  /*12870*/  FMUL.FTZ R38, R163, R2.reuse ;  /* 0x00000002a3267220 */ /* 0x080fe20000410000 */
[-C--:B------:R-:W-:Y:S01]  /*12880*/  FMUL.FTZ R148, R148, R2.reuse ;  /* 0x0000000294947220 */ /* 0x080fe20000410000 */
[----:B------:R-:W-:Y:S01]  /*12890*/  FMUL.FTZ R149, R149, R2 ;  /* 0x0000000295957220 */ /* 0x000fe20000410000 */
[----:B------:R-:W-:Y:S02]  /*128a0*/  LOP3.LUT R68, R39, 0x6, RZ, 0xc0, !PT ;  /* 0x0000000627447812 */ /* 0x000fe400078ec0ff */
[----:B------:R3:W-:Y:S01]  /*128b0*/  MUFU.TANH R154, R148 ;  /* 0x00000094009a7308 */ /* 0x0007e20000002400 */
[C---:B----4-:R-:W-:Y:S01]  /*128c0*/  HMMA.16816.F32 R104, R76.reuse, R88, R104 ;  /* 0x000000584c68723c */ /* 0x050fe20000001868 */
[----:B--2---:R-:W2:Y:S01]  /*128d0*/  LDSM.16.M88.4 R160, [R61+0x4800] ;  /* 0x004800003da0783b */ /* 0x004ea20000000200 */
[----:B------:R-:W-:Y:S01]  /*128e0*/  IADD3 R89, PT, PT, R69, -R236, -R196 ;  /* 0x800000ec45597210 */ /* 0x000fe20007ffe8c4 */
[----:B------:R-:W-:Y:S01]  /*128f0*/  IMAD R88, R235, 0x40, R36 ;  /* 0x00000040eb587824 */ /* 0x000fe200078e0224 */
[----:B------:R-:W-:Y:S01]  /*12900*/  LOP3.LUT R212, R202, R68, RZ, 0xfc, !PT ;  /* 0x00000044cad47212 */ /* 0x000fe200078efcff */
[-C--:B------:R-:W-:Y:S01]  /*12910*/  FMUL.FTZ R36, R101, R2.reuse ;  /* 0x0000000265247220 */ /* 0x080fe20000410000 */
[----:B------:R-:W-:Y:S01]  /*12920*/  FMUL.FTZ R101, R150, R2 ;  /* 0x0000000296657220 */ /* 0x000fe20000410000 */
[----:B------:R-:W-:Y:S01]  /*12930*/  IMAD.IADD R204, R88, 0x1, R89 ;  /* 0x0000000158cc7824 */ /* 0x000fe200078e0259 */
[----:B------:R-:W-:Y:S01]  /*12940*/  HMMA.16816.F32 R80, R76, R90, R80 ;  /* 0x0000005a4c50723c */ /* 0x000fe20000001850 */
[----:B------:R-:W-:Y:S01]  /*12950*/  VIADD R89, R212, 0x1 ;  /* 0x00000001d4597836 */ /* 0x000fe20000000000 */
[----:B------:R4:W-:Y:S01]  /*12960*/  MUFU.TANH R155, R149 ;  /* 0x00000095009b7308 */ /* 0x0009e20000002400 */
[----:B------:R-:W-:-:S02]  /*12970*/  VIADD R244, R204, 0x8 ;  /* 0x00000008ccf47836 */ /* 0x000fc40000000000 */
[----:B------:R-:W-:Y:S01]  /*12980*/  IMAD.IADD R88, R88, 0x1, R37 ;  /* 0x0000000158587824 */ /* 0x000fe200078e0225 */
[-C--:B------:R-:W-:Y:S01]  /*12990*/  ISETP.GT.AND P6, PT, R204, R89.reuse, PT ;  /* 0x00000059cc00720c */ /* 0x080fe20003fc4270 */
[----:B------:R-:W-:Y:S01]  /*129a0*/  FMUL.FTZ R37, R103, R2 ;  /* 0x0000000267257220 */ /* 0x000fe20000410000 */
[C---:B------:R-:W-:Y:S01]  /*129b0*/  ISETP.GT.AND P3, PT, R244.reuse, R212, PT ;  /* 0x000000d4f400720c */ /* 0x040fe20003f64270 */
[----:B-1----:R-:W-:Y:S01]  /*129c0*/  HMMA.16816.F32 R144, R4, R156, R144 ;  /* 0x0000009c0490723c */ /* 0x002fe20000001890 */
[----:B------:R-:W-:Y:S01]  /*129d0*/  ISETP.GT.AND P2, PT, R244, R89, PT ;  /* 0x00000059f400720c */ /* 0x000fe20003f44270 */
[----:B------:R-:W1:Y:S01]  /*129e0*/  MUFU.TANH R36, R36 ;  /* 0x0000002400247308 */ /* 0x000e620000002400 */
[--C-:B------:R-:W-:Y:S01]  /*129f0*/  VIADDMNMX R242, R88, 0x1, R69.reuse, PT ;  /* 0x0000000158f27846 */ /* 0x100fe20003800145 */
[----:B------:R-:W-:Y:S01]  /*12a00*/  VIADD R157, R212, 0x28 ;  /* 0x00000028d49d7836 */ /* 0x000fe20000000000 */
[----:B------:R-:W-:Y:S01]  /*12a10*/  VIADDMNMX R243, R88, 0x9, R69, PT ;  /* 0x0000000958f37846 */ /* 0x000fe20003800145 */
[----:B------:R-:W-:Y:S01]  /*12a20*/  VIADD R69, R212, 0xf9 ;  /* 0x000000f9d4457836 */ /* 0x000fe20000000000 */
[----:B------:R-:W-:Y:S01]  /*12a30*/  FSEL R246, R246, -INF , !P3 ;  /* 0xff800000f6f67808 */ /* 0x000fe20005800000 */
[----:B------:R-:W-:Y:S01]  /*12a40*/  HMMA.16816.F32 R140, R8, R174, R140 ;  /* 0x000000ae088c723c */ /* 0x000fe2000000188c */
[----:B---3--:R-:W-:Y:S01]  /*12a50*/  P2R R148, PR, RZ, 0x4 ;  /* 0x00000004ff947803 */ /* 0x008fe20000000000 */
[----:B------:R-:W3:Y:S01]  /*12a60*/  MUFU.TANH R37, R37 ;  /* 0x0000002500257308 */ /* 0x000ee20000002400 */
[C---:B------:R-:W-:Y:S01]  /*12a70*/  ISETP.GE.AND P3, PT, R89.reuse, R242, PT ;  /* 0x000000f25900720c */ /* 0x040fe20003f66270 */
[----:B----4-:R-:W-:Y:S01]  /*12a80*/  VIADD R149, R212, 0x8 ;  /* 0x00000008d4957836 */ /* 0x010fe20000000000 */
[----:B------:R-:W-:-:S02]  /*12a90*/  ISETP.GE.AND P2, PT, R89, R243, PT ;  /* 0x000000f35900720c */ /* 0x000fc40003f46270 */
[----:B------:R-:W4:Y:S01]  /*12aa0*/  LDSM.16.M88.4 R88, [R55+0x4800] ;  /* 0x004800003758783b */ /* 0x000f220000000200 */
[----:B------:R-:W-:Y:S01]  /*12ab0*/  ISETP.GT.AND P4, PT, R204, R69, PT ;  /* 0x00000045cc00720c */ /* 0x000fe20003f84270 */
[----:B------:R-:W-:Y:S01]  /*12ac0*/  HMMA.16816.F32 R12, R76, R92, R12 ;  /* 0x0000005c4c0c723c */ /* 0x000fe2000000180c */
[----:B------:R-:W-:Y:S01]  /*12ad0*/  ISETP.GE.AND P5, PT, R69, R242, PT ;  /* 0x000000f24500720c */ /* 0x000fe20003fa6270 */
[-C--:B------:R-:W-:Y:S01]  /*12ae0*/  FMUL.FTZ R103, R144, R2.reuse ;  /* 0x0000000290677220 */ /* 0x080fe20000410000 */
[----:B-1----:R-:W-:Y:S01]  /*12af0*/  FSEL R36, R36, -INF , !P4 ;  /* 0xff80000024247808 */ /* 0x002fe20006000000 */
[-C--:B------:R-:W-:Y:S01]  /*12b00*/  FMUL.FTZ R144, R145, R2.reuse ;  /* 0x0000000291907220 */ /* 0x080fe20000410000 */
[----:B------:R-:W-:Y:S01]  /*12b10*/  FSEL R85, R85, -INF , !P6 ;  /* 0xff80000055557808 */ /* 0x000fe20007000000 */
[----:B------:R-:W-:Y:S01]  /*12b20*/  VIADD R145, R212, 0x9 ;  /* 0x00000009d4917836 */ /* 0x000fe20000000000 */
[----:B------:R-:W-:Y:S01]  /*12b30*/  ISETP.NE.AND P6, PT, R148, RZ, PT ;  /* 0x000000ff9400720c */ /* 0x000fe20003fc5270 */
[----:B--2---:R-:W-:Y:S01]  /*12b40*/  HMMA.16816.F32 R136, R8, R160, R136 ;  /* 0x000000a00888723c */ /* 0x004fe20000001888 */
[----:B------:R-:W-:Y:S01]  /*12b50*/  FSEL R36, R36, -INF , !P5 ;  /* 0xff80000024247808 */ /* 0x000fe20006800000 */
[-C--:B------:R-:W-:Y:S01]  /*12b60*/  FMUL.FTZ R146, R146, R2.reuse ;  /* 0x0000000292927220 */ /* 0x080fe20000410000 */
[----:B------:R-:W-:Y:S01]  /*12b70*/  ISETP.GT.AND P5, PT, R204, R149, PT ;  /* 0x00000095cc00720c */ /* 0x000fe20003fa4270 */
[----:B------:R-:W-:Y:S01]  /*12b80*/  FMUL.FTZ R147, R147, R2 ;  /* 0x0000000293937220 */ /* 0x000fe20000410000 */
[----:B------:R-:W-:Y:S01]  /*12b90*/  FSEL R86, R86, -INF , !P6 ;  /* 0xff80000056567808 */ /* 0x000fe20007000000 */
[----:B------:R-:W-:Y:S01]  /*12ba0*/  MUFU.TANH R156, R146 ;  /* 0x00000092009c7308 */ /* 0x000fe20000002400 */
[----:B------:R-:W-:Y:S01]  /*12bb0*/  ISETP.GT.AND P0, PT, R244, R69, PT ;  /* 0x00000045f400720c */ /* 0x000fe20003f04270 */
[----:B------:R-:W-:Y:S01]  /*12bc0*/  HMMA.16816.F32 R140, R4, R158, R140 ;  /* 0x0000009e048c723c */ /* 0x000fe2000000188c */
[----:B------:R-:W-:-:S02]  /*12bd0*/  ISETP.GE.AND P4, PT, R149, R242, PT ;  /* 0x000000f29500720c */ /* 0x000fc40003f86270 */
[----:B------:R-:W-:Y:S02]  /*12be0*/  FSEL R87, R87, -INF , !P5 ;  /* 0xff80000057577808 */ /* 0x000fe40006800000 */
[----:B------:R-:W-:Y:S01]  /*12bf0*/  FSEL R86, R86, -INF , !P2 ;  /* 0xff80000056567808 */ /* 0x000fe20005000000 */
[----:B------:R-:W1:Y:S01]  /*12c00*/  MUFU.TANH R98, R98 ;  /* 0x0000006200627308 */ /* 0x000e620000002400 */
[C---:B------:R-:W-:Y:S01]  /*12c10*/  ISETP.GT.AND P2, PT, R244.reuse, R145, PT ;  /* 0x00000091f400720c */ /* 0x040fe20003f44270 */
[C---:B------:R-:W-:Y:S01]  /*12c20*/  HMMA.16816.F32 R132, R8.reuse, R162, R132 ;  /* 0x000000a20884723c */ /* 0x040fe20000001884 */
[----:B------:R-:W-:Y:S01]  /*12c30*/  ISETP.GE.AND P1, PT, R69, R243, PT ;  /* 0x000000f34500720c */ /* 0x000fe20003f26270 */
[----:B------:R2:W-:Y:S01]  /*12c40*/  STL [R1+0x4], R86 ;  /* 0x0000045601007387 */ /* 0x0005e20000100800 */
[----:B---3--:R-:W-:Y:S01]  /*12c50*/  FSEL R37, R37, -INF , !P0 ;  /* 0xff80000025257808 */ /* 0x008fe20004000000 */
[----:B------:R-:W-:Y:S01]  /*12c60*/  FMUL.FTZ R69, R151, R2 ;  /* 0x0000000297457220 */ /* 0x000fe20000410000 */
[----:B------:R-:W-:Y:S01]  /*12c70*/  ISETP.GT.AND P0, PT, R244, R149, PT ;  /* 0x00000095f400720c */ /* 0x000fe20003f04270 */
[----:B------:R-:W3:Y:S01]  /*12c80*/  MUFU.TANH R99, R99 ;  /* 0x0000006300637308 */ /* 0x000ee20000002400 */
[----:B------:R-:W-:Y:S01]  /*12c90*/  FSEL R216, R85, -INF , !P3 ;  /* 0xff80000055d87808 */ /* 0x000fe20005800000 */
[----:B------:R-:W-:Y:S01]  /*12ca0*/  HMMA.16816.F32 R12, R8, R96, R12 ;  /* 0x00000060080c723c */ /* 0x000fe2000000180c */
[----:B------:R-:W-:-:S02]  /*12cb0*/  FSEL R218, R87, -INF , !P4 ;  /* 0xff80000057da7808 */ /* 0x000fc40006000000 */
[----:B------:R-:W-:Y:S01]  /*12cc0*/  ISETP.GT.AND P3, PT, R204, R145, PT ;  /* 0x00000091cc00720c */ /* 0x000fe20003f64270 */
[----:B------:R-:W-:Y:S01]  /*12cd0*/  FMUL.FTZ R158, R141, R2 ;  /* 0x000000028d9e7220 */ /* 0x000fe20000410000 */
[----:B------:R-:W-:Y:S01]  /*12ce0*/  P2R R87, PR, RZ, 0x4 ;  /* 0x00000004ff577803 */ /* 0x000fe20000000000 */
[----:B------:R-:W-:Y:S01]  /*12cf0*/  MUFU.TANH R85, R144 ;  /* 0x0000009000557308 */ /* 0x000fe20000002400 */
[----:B------:R-:W-:Y:S01]  /*12d00*/  FSEL R37, R37, -INF , !P1 ;  /* 0xff80000025257808 */ /* 0x000fe20004800000 */
[C---:B----4-:R-:W-:Y:S01]  /*12d10*/  HMMA.16816.F32 R136, R4.reuse, R88, R136 ;  /* 0x000000580488723c */ /* 0x050fe20000001888 */
[C---:B------:R-:W-:Y:S01]  /*12d20*/  ISETP.GE.AND P6, PT, R145.reuse, R242, PT ;  /* 0x000000f29100720c */ /* 0x040fe20003fc6270 */
[C---:B------:R-:W-:Y:S01]  /*12d30*/  VIADD R89, R212.reuse, 0x11 ;  /* 0x00000011d4597836 */ /* 0x040fe20000000000 */
[-C--:B------:R-:W-:Y:S01]  /*12d40*/  ISETP.GE.AND P2, PT, R145, R243.reuse, PT ;  /* 0x000000f39100720c */ /* 0x080fe20003f46270 */
[----:B------:R-:W-:Y:S01]  /*12d50*/  VIADD R145, R212, 0x10 ;  /* 0x00000010d4917836 */ /* 0x000fe20000000000 */
[----:B------:R-:W-:Y:S01]  /*12d60*/  ISETP.GE.AND P1, PT, R149, R243, PT ;  /* 0x000000f39500720c */ /* 0x000fe20003f26270 */
[-C--:B------:R-:W-:Y:S01]  /*12d70*/  FMUL.FTZ R172, R143, R2.reuse ;  /* 0x000000028fac7220 */ /* 0x080fe20000410000 */
[----:B------:R-:W-:Y:S01]  /*12d80*/  FSEL R182, R182, -INF , !P0 ;  /* 0xff800000b6b67808 */ /* 0x000fe20004000000 */
[----:B------:R-:W4:Y:S01]  /*12d90*/  LDSM.16.M88.4 R148, [R60+0x7000] ;  /* 0x007000003c94783b */ /* 0x000f220000000200 */
[----:B------:R-:W-:Y:S01]  /*12da0*/  FSEL R180, R180, -INF , !P3 ;  /* 0xff800000b4b47808 */ /* 0x000fe20005800000 */
[C---:B------:R-:W-:Y:S01]  /*12db0*/  HMMA.16816.F32 R132, R4.reuse, R90, R132 ;  /* 0x0000005a0484723c */ /* 0x040fe20000001884 */
[----:B------:R-:W-:Y:S01]  /*12dc0*/  ISETP.NE.AND P3, PT, R87, RZ, PT ;  /* 0x000000ff5700720c */ /* 0x000fe20003f65270 */
[----:B--2---:R2:W-:Y:S01]  /*12dd0*/  MUFU.TANH R86, R147 ;  /* 0x0000009300567308 */ /* 0x0045e20000002400 */
[----:B------:R-:W-:Y:S01]  /*12de0*/  FSEL R87, R182, -INF , !P1 ;  /* 0xff800000b6577808 */ /* 0x000fe20004800000 */
[----:B------:R-:W-:Y:S01]  /*12df0*/  VIADD R143, R212, 0x19 ;  /* 0x00000019d48f7836 */ /* 0x000fe20000000000 */
[-C--:B------:R-:W-:Y:S01]  /*12e00*/  ISETP.GT.AND P5, PT, R204, R145.reuse, PT ;  /* 0x00000091cc00720c */ /* 0x080fe20003fa4270 */
[----:B------:R-:W-:Y:S01]  /*12e10*/  FMUL.FTZ R140, R140, R2 ;  /* 0x000000028c8c7220 */ /* 0x000fe20000410000 */
[----:B------:R-:W-:Y:S01]  /*12e20*/  ISETP.GT.AND P0, PT, R244, R145, PT ;  /* 0x00000091f400720c */ /* 0x000fe20003f04270 */
[----:B------:R1:W-:Y:S01]  /*12e30*/  STL [R1+0x8], R87 ;  /* 0x0000085701007387 */ /* 0x0003e20000100800 */
[C---:B------:R-:W-:Y:S01]  /*12e40*/  ISETP.GE.AND P4, PT, R145.reuse, R242, PT ;  /* 0x000000f29100720c */ /* 0x040fe20003f86270 */
[-C--:B------:R-:W-:Y:S01]  /*12e50*/  FMUL.FTZ R136, R136, R2.reuse ;  /* 0x0000000288887220 */ /* 0x080fe20000410000 */
[----:B------:R-:W-:Y:S01]  /*12e60*/  ISETP.GE.AND P1, PT, R145, R243, PT ;  /* 0x000000f39100720c */ /* 0x000fe20003f26270 */
[-C--:B------:R-:W-:Y:S01]  /*12e70*/  FMUL.FTZ R171, R137, R2.reuse ;  /* 0x0000000289ab7220 */ /* 0x080fe20000410000 */
[----:B------:R-:W-:Y:S01]  /*12e80*/  FSEL R141, R181, -INF , !P3 ;  /* 0xff800000b58d7808 */ /* 0x000fe20005800000 */
[----:B------:R-:W-:Y:S01]  /*12e90*/  MUFU.TANH R173, R136 ;  /* 0x0000008800ad7308 */ /* 0x000fe20000002400 */
[----:B------:R-:W-:Y:S01]  /*12ea0*/  FSEL R250, R180, -INF , !P6 ;  /* 0xff800000b4fa7808 */ /* 0x000fe20007000000 */
[----:B------:R-:W-:Y:S01]  /*12eb0*/  VIADD R137, R212, 0x20 ;  /* 0x00000020d4897836 */ /* 0x000fe20000000000 */
[----:B------:R-:W-:Y:S01]  /*12ec0*/  FSEL R141, R141, -INF , !P2 ;  /* 0xff8000008d8d7808 */ /* 0x000fe20005000000 */
[-C--:B------:R-:W-:Y:S01]  /*12ed0*/  FMUL.FTZ R142, R142, R2.reuse ;  /* 0x000000028e8e7220 */ /* 0x080fe20000410000 */
[-C--:B------:R-:W-:Y:S01]  /*12ee0*/  ISETP.GT.AND P2, PT, R244, R89.reuse, PT ;  /* 0x00000059f400720c */ /* 0x080fe20003f44270 */
[----:B--2---:R-:W2:Y:S01]  /*12ef0*/  LDSM.16.M88.4 R144, [R61+0x5000] ;  /* 0x005000003d90783b */ /* 0x004ea20000000200 */
[----:B------:R-:W-:Y:S01]  /*12f00*/  ISETP.GT.AND P3, PT, R204, R89, PT ;  /* 0x00000059cc00720c */ /* 0x000fe20003f64270 */
[-C--:B------:R-:W-:Y:S01]  /*12f10*/  FMUL.FTZ R132, R132, R2.reuse ;  /* 0x0000000284847220 */ /* 0x080fe20000410000 */
[----:B------:R-:W-:Y:S01]  /*12f20*/  P2R R88, PR, RZ, 0x4 ;  /* 0x00000004ff587803 */ /* 0x000fe20000000000 */
[----:B------:R-:W-:Y:S01]  /*12f30*/  FMUL.FTZ R133, R133, R2 ;  /* 0x0000000285857220 */ /* 0x000fe20000410000 */
[C---:B------:R-:W-:Y:S01]  /*12f40*/  ISETP.GE.AND P6, PT, R89.reuse, R242, PT ;  /* 0x000000f25900720c */ /* 0x040fe20003fc6270 */
[----:B------:R-:W-:Y:S01]  /*12f50*/  MUFU.TANH R174, R132 ;  /* 0x0000008400ae7308 */ /* 0x000fe20000002400 */
[----:B------:R-:W-:Y:S01]  /*12f60*/  ISETP.GE.AND P2, PT, R89, R243, PT ;  /* 0x000000f35900720c */ /* 0x000fe20003f46270 */
[----:B------:R-:W-:Y:S01]  /*12f70*/  VIADD R89, R212, 0x18 ;  /* 0x00000018d4597836 */ /* 0x000fe20000000000 */
[----:B------:R-:W-:Y:S01]  /*12f80*/  FSEL R183, R183, -INF , !P5 ;  /* 0xff800000b7b77808 */ /* 0x000fe20006800000 */
[----:B------:R-:W-:Y:S01]  /*12f90*/  FMUL.FTZ R134, R134, R2 ;  /* 0x0000000286867220 */ /* 0x000fe20000410000 */
[----:B------:R-:W-:Y:S01]  /*12fa0*/  FSEL R193, R193, -INF , !P0 ;  /* 0xff800000c1c17808 */ /* 0x000fe20004000000 */
[----:B------:R-:W-:Y:S01]  /*12fb0*/  HMMA.16816.F32 R12, R4, R152, R12 ;  /* 0x00000098040c723c */ /* 0x000fe2000000180c */
[----:B------:R-:W-:Y:S01]  /*12fc0*/  FSEL R206, R183, -INF , !P4 ;  /* 0xff800000b7ce7808 */ /* 0x000fe20006000000 */
[----:B-1----:R1:W-:Y:S01]  /*12fd0*/  MUFU.TANH R87, R140 ;  /* 0x0000008c00577308 */ /* 0x0023e20000002400 */
[----:B------:R-:W-:-:S02]  /*12fe0*/  FSEL R192, R192, -INF , !P3 ;  /* 0xff800000c0c07808 */ /* 0x000fc40005800000 */
[----:B------:R-:W-:Y:S02]  /*12ff0*/  FSEL R248, R193, -INF , !P1 ;  /* 0xff800000c1f87808 */ /* 0x000fe40004800000 */
[-C--:B------:R-:W-:Y:S01]  /*13000*/  ISETP.GT.AND P5, PT, R204, R89.reuse, PT ;  /* 0x00000059cc00720c */ /* 0x080fe20003fa4270 */
[C---:B----4-:R-:W-:Y:S01]  /*13010*/  HMMA.16816.F32 R72, R76.reuse, R148, R72 ;  /* 0x000000944c48723c */ /* 0x050fe20000001848 */
[----:B------:R-:W-:Y:S01]  /*13020*/  ISETP.NE.AND P3, PT, R88, RZ, PT ;  /* 0x000000ff5800720c */ /* 0x000fe20003f65270 */
[----:B------:R-:W-:Y:S01]  /*13030*/  MUFU.TANH R162, R142 ;  /* 0x0000008e00a27308 */ /* 0x000fe20000002400 */
[----:B------:R-:W-:Y:S02]  /*13040*/  ISETP.GT.AND P0, PT, R244, R89, PT ;  /* 0x00000059f400720c */ /* 0x000fe40003f04270 */
[C---:B------:R-:W-:Y:S02]  /*13050*/  ISETP.GE.AND P4, PT, R89.reuse, R242, PT ;  /* 0x000000f25900720c */ /* 0x040fe40003f86270 */
[----:B------:R-:W-:Y:S01]  /*13060*/  ISETP.GE.AND P1, PT, R89, R243, PT ;  /* 0x000000f35900720c */ /* 0x000fe20003f26270 */
[----:B------:R-:W-:Y:S01]  /*13070*/  HMMA.16816.F32 R56, R76, R150, R56 ;  /* 0x000000964c38723c */ /* 0x000fe20000001838 */
[----:B------:R-:W4:Y:S01]  /*13080*/  LDSM.16.M88.4 R88, [R55+0x5000] ;  /* 0x005000003758783b */ /* 0x000f220000000200 */
[----:B------:R-:W-:Y:S01]  /*13090*/  FSEL R176, R176, -INF , !P3 ;  /* 0xff800000b0b07808 */ /* 0x000fe20005800000 */
[----:B------:R-:W3:Y:S01]  /*130a0*/  MUFU.TANH R38, R38 ;  /* 0x0000002600267308 */ /* 0x000ee20000002400 */
[-C--:B------:R-:W-:Y:S01]  /*130b0*/  ISETP.GT.AND P3, PT, R204, R143.reuse, PT ;  /* 0x0000008fcc00720c */ /* 0x080fe20003f64270 */
[-C--:B-1----:R-:W-:Y:S01]  /*130c0*/  FMUL.FTZ R140, R139, R2.reuse ;  /* 0x000000028b8c7220 */ /* 0x082fe20000410000 */
[----:B------:R-:W-:Y:S01]  /*130d0*/  FSEL R136, R176, -INF , !P2 ;  /* 0xff800000b0887808 */ /* 0x000fe20005000000 */
[-C--:B------:R-:W-:Y:S01]  /*130e0*/  FMUL.FTZ R176, R138, R2.reuse ;  /* 0x000000028ab07220 */ /* 0x080fe20000410000 */
[----:B------:R-:W-:Y:S01]  /*130f0*/  ISETP.GT.AND P2, PT, R244, R143, PT ;  /* 0x0000008ff400720c */ /* 0x000fe20003f44270 */
[----:B------:R-:W-:Y:S01]  /*13100*/  FMUL.FTZ R15, R15, R2 ;  /* 0x000000020f0f7220 */ /* 0x000fe20000410000 */
[----:B------:R-:W-:Y:S01]  /*13110*/  FSEL R178, R178, -INF , !P3 ;  /* 0xff800000b2b27808 */ /* 0x000fe20005800000 */
[----:B------:R1:W-:Y:S01]  /*13120*/  STL [R1], R136 ;  /* 0x0000008801007387 */ /* 0x0003e20000100800 */
[----:B--2---:R-:W-:Y:S01]  /*13130*/  HMMA.16816.F32 R128, R8, R144, R128 ;  /* 0x000000900880723c */ /* 0x004fe20000001880 */
[----:B------:R-:W-:Y:S01]  /*13140*/  FSEL R177, R177, -INF , !P5 ;  /* 0xff800000b1b17808 */ /* 0x000fe20006800000 */
[----:B------:R2:W-:Y:S01]  /*13150*/  MUFU.TANH R151, R140 ;  /* 0x0000008c00977308 */ /* 0x0005e20000002400 */
[----:B------:R-:W-:-:S02]  /*13160*/  FSEL R184, R184, -INF , !P0 ;  /* 0xff800000b8b87808 */ /* 0x000fc40004000000 */
[----:B------:R-:W-:Y:S02]  /*13170*/  FSEL R208, R192, -INF , !P6 ;  /* 0xff800000c0d07808 */ /* 0x000fe40007000000 */
[----:B------:R-:W-:Y:S01]  /*13180*/  ISETP.GE.AND P6, PT, R143, R242, PT ;  /* 0x000000f28f00720c */ /* 0x000fe20003fc6270 */
[----:B------:R-:W-:Y:S01]  /*13190*/  HMMA.16816.F32 R124, R8, R146, R124 ;  /* 0x00000092087c723c */ /* 0x000fe2000000187c */
[----:B------:R-:W-:Y:S01]  /*131a0*/  FSEL R210, R177, -INF , !P4 ;  /* 0xff800000b1d27808 */ /* 0x000fe20006000000 */
[----:B------:R-:W3:Y:S01]  /*131b0*/  MUFU.TANH R101, R101 ;  /* 0x0000006500657308 */ /* 0x000ee20000002400 */
[----:B------:R-:W-:Y:S02]  /*131c0*/  FSEL R252, R184, -INF , !P1 ;  /* 0xff800000b8fc7808 */ /* 0x000fe40004800000 */
[-C--:B------:R-:W-:Y:S02]  /*131d0*/  ISETP.GT.AND P5, PT, R204, R137.reuse, PT ;  /* 0x00000089cc00720c */ /* 0x080fe40003fa4270 */
[----:B------:R-:W-:-:S02]  /*131e0*/  ISETP.GT.AND P0, PT, R244, R137, PT ;  /* 0x00000089f400720c */ /* 0x000fc40003f04270 */
[C---:B------:R-:W-:Y:S01]  /*131f0*/  ISETP.GE.AND P4, PT, R137.reuse, R242, PT ;  /* 0x000000f28900720c */ /* 0x040fe20003f86270 */
[----:B------:R-:W3:Y:S01]  /*13200*/  MUFU.TANH R69, R69 ;  /* 0x0000004500457308 */ /* 0x000ee20000002400 */
[-C--:B------:R-:W-:Y:S02]  /*13210*/  ISETP.GE.AND P1, PT, R137, R243.reuse, PT ;  /* 0x000000f38900720c */ /* 0x080fe40003f26270 */
[----:B------:R-:W-:Y:S02]  /*13220*/  FSEL R214, R178, -INF , !P6 ;  /* 0xff800000b2d67808 */ /* 0x000fe40007000000 */
[----:B------:R-:W-:Y:S02]  /*13230*/  FSEL R145, R185, -INF , !P5 ;  /* 0xff800000b9917808 */ /* 0x000fe40006800000 */
[----:B-1----:R-:W-:Y:S01]  /*13240*/  P2R R136, PR, RZ, 0x4 ;  /* 0x00000004ff887803 */ /* 0x002fe20000000000 */
[----:B------:R-:W-:Y:S01]  /*13250*/  MUFU.TANH R178, R133 ;  /* 0x0000008500b27308 */ /* 0x000fe20000002400 */
[----:B------:R-:W-:Y:S01]  /*13260*/  ISETP.GE.AND P2, PT, R143, R243, PT ;  /* 0x000000f38f00720c */ /* 0x000fe20003f46270 */
[----:B------:R-:W-:Y:S01]  /*13270*/  VIADD R143, R212, 0x21 ;  /* 0x00000021d48f7836 */ /* 0x000fe20000000000 */
[----:B------:R-:W-:Y:S01]  /*13280*/  ISETP.NE.AND P3, PT, R136, RZ, PT ;  /* 0x000000ff8800720c */ /* 0x000fe20003f65270 */
[C---:B----4-:R-:W-:Y:S01]  /*13290*/  HMMA.16816.F32 R128, R4.reuse, R88, R128 ;  /* 0x000000580480723c */ /* 0x050fe20000001880 */
[----:B------:R-:W1:Y:S01]  /*132a0*/  LDSM.16.M88.4 R136, [R61+0x5800] ;  /* 0x005800003d88783b */ /* 0x000e620000000200 */
[----:B------:R-:W-:Y:S01]  /*132b0*/  VIADD R89, R212, 0x29 ;  /* 0x00000029d4597836 */ /* 0x000fe20000000000 */
[----:B------:R-:W-:Y:S01]  /*132c0*/  FSEL R179, R179, -INF , !P3 ;  /* 0xff800000b3b37808 */ /* 0x000fe20005800000 */
[----:B------:R-:W-:Y:S01]  /*132d0*/  FMUL.FTZ R88, R135, R2 ;  /* 0x0000000287587220 */ /* 0x000fe20000410000 */
[-C--:B------:R-:W-:Y:S01]  /*132e0*/  ISETP.GT.AND P3, PT, R204, R143.reuse, PT ;  /* 0x0000008fcc00720c */ /* 0x080fe20003f64270 */
[----:B------:R-:W4:Y:S01]  /*132f0*/  MUFU.TANH R103, R103 ;  /* 0x0000006700677308 */ /* 0x000f220000002400 */
[----:B------:R-:W-:Y:S01]  /*13300*/  FSEL R222, R179, -INF , !P2 ;  /* 0xff800000b3de7808 */ /* 0x000fe20005000000 */
[----:B------:R-:W-:Y:S01]  /*13310*/  HMMA.16816.F32 R124, R4, R90, R124 ;  /* 0x0000005a047c723c */ /* 0x000fe2000000187c */
[----:B------:R-:W-:-:S02]  /*13320*/  ISETP.GT.AND P2, PT, R244, R143, PT ;  /* 0x0000008ff400720c */ /* 0x000fc40003f44270 */
[----:B------:R-:W-:Y:S02]  /*13330*/  FSEL R149, R186, -INF , !P3 ;  /* 0xff800000ba957808 */ /* 0x000fe40005800000 */
[----:B------:R-:W-:Y:S01]  /*13340*/  P2R R132, PR, RZ, 0x4 ;  /* 0x00000004ff847803 */ /* 0x000fe20000000000 */
[----:B------:R3:W-:Y:S01]  /*13350*/  MUFU.TANH R179, R134 ;  /* 0x0000008600b37308 */ /* 0x0007e20000002400 */
[C---:B------:R-:W-:Y:S02]  /*13360*/  ISETP.GE.AND P2, PT, R143.reuse, R243, PT ;  /* 0x000000f38f00720c */ /* 0x040fe40003f46270 */
[----:B------:R-:W-:Y:S02]  /*13370*/  ISETP.NE.AND P3, PT, R132, RZ, PT ;  /* 0x000000ff8400720c */ /* 0x000fe40003f65270 */
[----:B------:R-:W-:Y:S01]  /*13380*/  ISETP.GE.AND P6, PT, R143, R242, PT ;  /* 0x000000f28f00720c */ /* 0x000fe20003fc6270 */
[-C--:B------:R-:W-:Y:S01]  /*13390*/  FMUL.FTZ R128, R128, R2.reuse ;  /* 0x0000000280807220 */ /* 0x080fe20000410000 */
[----:B------:R-:W-:Y:S01]  /*133a0*/  FSEL R94, R94, -INF , !P3 ;  /* 0xff8000005e5e7808 */ /* 0x000fe20005800000 */
[-C--:B------:R-:W-:Y:S01]  /*133b0*/  FMUL.FTZ R130, R130, R2.reuse ;  /* 0x0000000282827220 */ /* 0x080fe20000410000 */
[----:B------:R-:W-:Y:S01]  /*133c0*/  FSEL R143, R187, -INF , !P0 ;  /* 0xff800000bb8f7808 */ /* 0x000fe20004000000 */
[-C--:B------:R-:W-:Y:S01]  /*133d0*/  FMUL.FTZ R131, R131, R2.reuse ;  /* 0x0000000283837220 */ /* 0x080fe20000410000 */
[----:B--2---:R-:W-:Y:S01]  /*133e0*/  FSEL R140, R94, -INF , !P2 ;  /* 0xff8000005e8c7808 */ /* 0x004fe20005000000 */
[----:B------:R-:W2:Y:S01]  /*133f0*/  MUFU.TANH R158, R158 ;  /* 0x0000009e009e7308 */ /* 0x000ea20000002400 */
[----:B------:R-:W-:Y:S01]  /*13400*/  ISETP.GT.AND P2, PT, R244, R89, PT ;  /* 0x00000059f400720c */ /* 0x000fe20003f44270 */
[-C--:B------:R-:W-:Y:S01]  /*13410*/  FMUL.FTZ R124, R124, R2.reuse ;  /* 0x000000027c7c7220 */ /* 0x080fe20000410000 */
[-C--:B------:R-:W-:Y:S01]  /*13420*/  ISETP.GT.AND P5, PT, R204, R157.reuse, PT ;  /* 0x0000009dcc00720c */ /* 0x080fe20003fa4270 */
[-C--:B------:R-:W-:Y:S01]  /*13430*/  FMUL.FTZ R125, R125, R2.reuse ;  /* 0x000000027d7d7220 */ /* 0x080fe20000410000 */
[----:B------:R-:W-:Y:S01]  /*13440*/  ISETP.GT.AND P0, PT, R244, R157, PT ;  /* 0x0000009df400720c */ /* 0x000fe20003f04270 */
[----:B---3--:R-:W3:Y:S01]  /*13450*/  LDSM.16.M88.4 R132, [R55+0x5800] ;  /* 0x005800003784783b */ /* 0x008ee20000000200 */
[----:B------:R-:W-:Y:S01]  /*13460*/  FSEL R149, R149, -INF , !P6 ;  /* 0xff80000095957808 */ /* 0x000fe20007000000 */
[----:B------:R4:W-:Y:S01]  /*13470*/  MUFU.TANH R94, R88 ;  /* 0x00000058005e7308 */ /* 0x0009e20000002400 */
[----:B------:R-:W-:Y:S01]  /*13480*/  FSEL R145, R145, -INF , !P4 ;  /* 0xff80000091917808 */ /* 0x000fe20006000000 */
[----:B------:R-:W-:Y:S01]  /*13490*/  FMUL.FTZ R126, R126, R2 ;  /* 0x000000027e7e7220 */ /* 0x000fe20000410000 */
[----:B------:R-:W-:-:S02]  /*134a0*/  FSEL R143, R143, -INF , !P1 ;  /* 0xff8000008f8f7808 */ /* 0x000fc40004800000 */
[----:B------:R-:W-:Y:S02]  /*134b0*/  ISETP.GT.AND P3, PT, R204, R89, PT ;  /* 0x00000059cc00720c */ /* 0x000fe40003f64270 */
[-C--:B------:R-:W-:Y:S01]  /*134c0*/  ISETP.GE.AND P6, PT, R89, R242.reuse, PT ;  /* 0x000000f25900720c */ /* 0x080fe20003fc6270 */
[C---:B-1----:R-:W-:Y:S01]  /*134d0*/  HMMA.16816.F32 R120, R8.reuse, R136, R120 ;  /* 0x000000880878723c */ /* 0x042fe20000001878 */
[----:B------:R-:W-:Y:S01]  /*134e0*/  ISETP.GE.AND P4, PT, R157, R242, PT ;  /* 0x000000f29d00720c */ /* 0x000fe20003f86270 */
[----:B------:R-:W-:Y:S01]  /*134f0*/  FMUL.FTZ R136, R129, R2 ;  /* 0x0000000281887220 */ /* 0x000fe20000410000 */
[----:B------:R-:W-:Y:S01]  /*13500*/  ISETP.GE.AND P1, PT, R157, R243, PT ;  /* 0x000000f39d00720c */ /* 0x000fe20003f26270 */
[----:B------:R-:W-:Y:S01]  /*13510*/  VIADD R129, R212, 0x31 ;  /* 0x00000031d4817836 */ /* 0x000fe20000000000 */
[----:B------:R-:W-:Y:S01]  /*13520*/  FSEL R144, R194, -INF , !P5 ;  /* 0xff800000c2907808 */ /* 0x000fe20006800000 */
[----:B------:R-:W-:Y:S01]  /*13530*/  MUFU.TANH R137, R128 ;  /* 0x0000008000897308 */ /* 0x000fe20000002400 */
[----:B------:R-:W-:Y:S01]  /*13540*/  FSEL R142, R169, -INF , !P0 ;  /* 0xff800000a98e7808 */ /* 0x000fe20004000000 */
[----:B------:R-:W-:Y:S01]  /*13550*/  HMMA.16816.F32 R116, R8, R138, R116 ;  /* 0x0000008a0874723c */ /* 0x000fe20000001874 */
[----:B------:R-:W-:-:S02]  /*13560*/  FSEL R144, R144, -INF , !P4 ;  /* 0xff80000090907808 */ /* 0x000fc40006000000 */
[----:B----4-:R-:W-:Y:S02]  /*13570*/  P2R R88, PR, RZ, 0x4 ;  /* 0x00000004ff587803 */ /* 0x010fe40000000000 */
[----:B------:R-:W-:Y:S01]  /*13580*/  ISETP.GE.AND P2, PT, R89, R243, PT ;  /* 0x000000f35900720c */ /* 0x000fe20003f46270 */
[----:B------:R-:W-:Y:S01]  /*13590*/  VIADD R89, R212, 0x30 ;  /* 0x00000030d4597836 */ /* 0x000fe20000000000 */
[----:B------:R-:W-:Y:S01]  /*135a0*/  FSEL R147, R168, -INF , !P3 ;  /* 0xff800000a8937808 */ /* 0x000fe20005800000 */
[----:B------:R-:W-:Y:S01]  /*135b0*/  MUFU.TANH R138, R126 ;  /* 0x0000007e008a7308 */ /* 0x000fe20000002400 */
[----:B------:R-:W-:Y:S02]  /*135c0*/  FSEL R142, R142, -INF , !P1 ;  /* 0xff8000008e8e7808 */ /* 0x000fe40004800000 */
[----:B------:R-:W-:Y:S02]  /*135d0*/  ISETP.GT.AND P5, PT, R204, R89, PT ;  /* 0x00000059cc00720c */ /* 0x000fe40003fa4270 */
[----:B------:R-:W-:-:S02]  /*135e0*/  ISETP.NE.AND P3, PT, R88, RZ, PT ;  /* 0x000000ff5800720c */ /* 0x000fc40003f65270 */
[----:B------:R-:W-:Y:S01]  /*135f0*/  ISETP.GT.AND P0, PT, R244, R89, PT ;  /* 0x00000059f400720c */ /* 0x000fe20003f04270 */
[----:B------:R-:W-:Y:S01]  /*13600*/  MUFU.TANH R168, R130 ;  /* 0x0000008200a87308 */ /* 0x000fe20000002400 */
[C---:B------:R-:W-:Y:S02]  /*13610*/  ISETP.GE.AND P4, PT, R89.reuse, R242, PT ;  /* 0x000000f25900720c */ /* 0x040fe40003f86270 */
[----:B------:R-:W-:Y:S02]  /*13620*/  ISETP.GE.AND P1, PT, R89, R243, PT ;  /* 0x000000f35900720c */ /* 0x000fe40003f26270 */
[----:B------:R-:W1:Y:S01]  /*13630*/  LDSM.16.M88.4 R88, [R60+0x7800] ;  /* 0x007800003c58783b */ /* 0x000e620000000200 */
[----:B------:R-:W-:Y:S01]  /*13640*/  FSEL R95, R95, -INF , !P3 ;  /* 0xff8000005f5f7808 */ /* 0x000fe20005800000 */
[----:B---3--:R-:W-:Y:S01]  /*13650*/  HMMA.16816.F32 R120, R4, R132, R120 ;  /* 0x000000840478723c */ /* 0x008fe20000001878 */
[----:B------:R-:W-:Y:S01]  /*13660*/  FSEL R98, R98, -INF , !P5 ;  /* 0xff80000062627808 */ /* 0x000fe20006800000 */
[----:B------:R-:W-:Y:S01]  /*13670*/  VIADD R133, R212, 0x39 ;  /* 0x00000039d4857836 */ /* 0x000fe20000000000 */
[----:B------:R-:W-:Y:S01]  /*13680*/  FSEL R146, R95, -INF , !P2 ;  /* 0xff8000005f927808 */ /* 0x000fe20005000000 */
[----:B------:R-:W3:Y:S01]  /*13690*/  MUFU.TANH R172, R172 ;  /* 0x000000ac00ac7308 */ /* 0x000ee20000002400 */
[----:B------:R-:W-:-:S02]  /*136a0*/  ISETP.GT.AND P2, PT, R244, R129, PT ;  /* 0x00000081f400720c */ /* 0x000fc40003f44270 */
[----:B------:R-:W-:Y:S01]  /*136b0*/  FSEL R157, R98, -INF , !P4 ;  /* 0xff800000629d7808 */ /* 0x000fe20006000000 */
[----:B------:R-:W-:Y:S01]  /*136c0*/  HMMA.16816.F32 R116, R4, R134, R116 ;  /* 0x000000860474723c */ /* 0x000fe20000001874 */
[----:B------:R-:W-:Y:S02]  /*136d0*/  FSEL R147, R147, -INF , !P6 ;  /* 0xff80000093937808 */ /* 0x000fe40007000000 */
[----:B------:R-:W-:Y:S01]  /*136e0*/  ISETP.GT.AND P3, PT, R204, R129, PT ;  /* 0x00000081cc00720c */ /* 0x000fe20003f64270 */
[----:B------:R4:W-:Y:S01]  /*136f0*/  MUFU.TANH R95, R131 ;  /* 0x00000083005f7308 */ /* 0x0009e20000002400 */
[----:B------:R-:W-:Y:S02]  /*13700*/  P2R R98, PR, RZ, 0x4 ;  /* 0x00000004ff627803 */ /* 0x000fe40000000000 */
[C---:B------:R-:W-:Y:S02]  /*13710*/  ISETP.GE.AND P6, PT, R129.reuse, R242, PT ;  /* 0x000000f28100720c */ /* 0x040fe40003fc6270 */
[----:B------:R-:W-:Y:S01]  /*13720*/  ISETP.GE.AND P2, PT, R129, R243, PT ;  /* 0x000000f38100720c */ /* 0x000fe20003f46270 */
[----:B------:R-:W-:Y:S01]  /*13730*/  VIADD R129, R212, 0x38 ;  /* 0x00000038d4817836 */ /* 0x000fe20000000000 */
[----:B------:R-:W-:Y:S01]  /*13740*/  FSEL R148, R170, -INF , !P0 ;  /* 0xff800000aa947808 */ /* 0x000fe20004000000 */
[----:B------:R-:W3:Y:S01]  /*13750*/  MUFU.TANH R171, R171 ;  /* 0x000000ab00ab7308 */ /* 0x000ee20000002400 */
[----:B------:R-:W-:-:S02]  /*13760*/  FSEL R99, R99, -INF , !P3 ;  /* 0xff80000063637808 */ /* 0x000fc40005800000 */
[----:B------:R-:W-:Y:S02]  /*13770*/  ISETP.NE.AND P3, PT, R98, RZ, PT ;  /* 0x000000ff6200720c */ /* 0x000fe40003f65270 */
[----:B------:R-:W-:Y:S02]  /*13780*/  FSEL R148, R148, -INF , !P1 ;  /* 0xff80000094947808 */ /* 0x000fe40004800000 */
[-C--:B------:R-:W-:Y:S01]  /*13790*/  ISETP.GT.AND P5, PT, R204, R129.reuse, PT ;  /* 0x00000081cc00720c */ /* 0x080fe20003fa4270 */
[----:B------:R-:W-:Y:S01]  /*137a0*/  MUFU.TANH R98, R124 ;  /* 0x0000007c00627308 */ /* 0x000fe20000002400 */
[----:B------:R-:W-:Y:S01]  /*137b0*/  ISETP.GT.AND P0, PT, R244, R129, PT ;  /* 0x00000081f400720c */ /* 0x000fe20003f04270 */
[----:B------:R-:W-:Y:S01]  /*137c0*/  FMUL.FTZ R116, R116, R2 ;  /* 0x0000000274747220 */ /* 0x000fe20000410000 */
[C---:B------:R-:W-:Y:S01]  /*137d0*/  ISETP.GE.AND P4, PT, R129.reuse, R242, PT ;  /* 0x000000f28100720c */ /* 0x040fe20003f86270 */
[----:B------:R-:W-:Y:S01]  /*137e0*/  FMUL.FTZ R118, R118, R2 ;  /* 0x0000000276767220 */ /* 0x000fe20000410000 */
[----:B------:R-:W-:-:S02]  /*137f0*/  ISETP.GE.AND P1, PT, R129, R243, PT ;  /* 0x000000f38100720c */ /* 0x000fc40003f26270 */
[----:B----4-:R-:W4:Y:S01]  /*13800*/  LDSM.16.M88.4 R128, [R61+0x6000] ;  /* 0x006000003d80783b */ /* 0x010f220000000200 */
[----:B------:R-:W-:Y:S01]  /*13810*/  FSEL R150, R38, -INF , !P3 ;  /* 0xff80000026967808 */ /* 0x000fe20005800000 */
[----:B------:R-:W3:Y:S01]  /*13820*/  MUFU.TANH R176, R176 ;  /* 0x000000b000b07308 */ /* 0x000ee20000002400 */
[----:B------:R-:W-:Y:S01]  /*13830*/  FSEL R154, R154, -INF , !P5 ;  /* 0xff8000009a9a7808 */ /* 0x000fe20006800000 */
[C---:B-1----:R-:W-:Y:S01]  /*13840*/  HMMA.16816.F32 R48, R76.reuse, R88, R48 ;  /* 0x000000584c30723c */ /* 0x042fe20000001830 */
[----:B------:R-:W-:Y:S01]  /*13850*/  FSEL R150, R150, -INF , !P2 ;  /* 0xff80000096967808 */ /* 0x000fe20005000000 */
[----:B------:R-:W-:Y:S01]  /*13860*/  VIADD R89, R212, 0x40 ;  /* 0x00000040d4597836 */ /* 0x000fe20000000000 */
[-C--:B------:R-:W-:Y:S01]  /*13870*/  ISETP.GT.AND P2, PT, R244, R133.reuse, PT ;  /* 0x00000085f400720c */ /* 0x080fe20003f44270 */
[----:B------:R-:W-:Y:S01]  /*13880*/  FMUL.FTZ R88, R127, R2 ;  /* 0x000000027f587220 */ /* 0x000fe20000410000 */
[----:B------:R-:W-:Y:S01]  /*13890*/  FSEL R159, R99, -INF , !P6 ;  /* 0xff800000639f7808 */ /* 0x000fe20007000000 */
[----:B------:R1:W-:Y:S01]  /*138a0*/  MUFU.TANH R38, R125 ;  /* 0x0000007d00267308 */ /* 0x0003e20000002400 */
[----:B------:R-:W-:Y:S01]  /*138b0*/  ISETP.GT.AND P3, PT, R204, R133, PT ;  /* 0x00000085cc00720c */ /* 0x000fe20003f64270 */
[----:B------:R-:W-:Y:S01]  /*138c0*/  HMMA.16816.F32 R44, R76, R90, R44 ;  /* 0x0000005a4c2c723c */ /* 0x000fe2000000182c */
[----:B------:R-:W-:-:S02]  /*138d0*/  P2R R99, PR, RZ, 0x4 ;  /* 0x00000004ff637803 */ /* 0x000fc40000000000 */
[----:B------:R-:W-:Y:S02]  /*138e0*/  FSEL R161, R154, -INF , !P4 ;  /* 0xff8000009aa17808 */ /* 0x000fe40006000000 */
[----:B------:R-:W-:Y:S01]  /*138f0*/  FSEL R101, R101, -INF , !P0 ;  /* 0xff80000065657808 */ /* 0x000fe20004000000 */
[----:B------:R-:W3:Y:S01]  /*13900*/  MUFU.TANH R136, R136 ;  /* 0x0000008800887308 */ /* 0x000ee20000002400 */
[----:B------:R-:W-:Y:S02]  /*13910*/  FSEL R154, R155, -INF , !P3 ;  /* 0xff8000009b9a7808 */ /* 0x000fe40005800000 */
[----:B------:R-:W-:Y:S02]  /*13920*/  ISETP.NE.AND P3, PT, R99, RZ, PT ;  /* 0x000000ff6300720c */ /* 0x000fe40003f65270 */
[----:B------:R-:W-:Y:S01]  /*13930*/  FSEL R200, R101, -INF , !P1 ;  /* 0xff80000065c87808 */ /* 0x000fe20004800000 */
[----:B------:R-:W-:Y:S01]  /*13940*/  FMUL.FTZ R101, R120, R2 ;  /* 0x0000000278657220 */ /* 0x000fe20000410000 */
[-C--:B------:R-:W-:Y:S01]  /*13950*/  ISETP.GT.AND P5, PT, R204, R89.reuse, PT ;  /* 0x00000059cc00720c */ /* 0x080fe20003fa4270 */
[----:B------:R2:W3:Y:S01]  /*13960*/  MUFU.TANH R99, R88 ;  /* 0x0000005800637308 */ /* 0x0004e20000002400 */
[----:B------:R-:W-:Y:S01]  /*13970*/  ISETP.GT.AND P0, PT, R244, R89, PT ;  /* 0x00000059f400720c */ /* 0x000fe20003f04270 */
[----:B-1----:R-:W1:Y:S01]  /*13980*/  LDSM.16.M88.4 R124, [R55+0x6000] ;  /* 0x00600000377c783b */ /* 0x002e620000000200 */
[----:B------:R-:W-:-:S02]  /*13990*/  ISETP.GE.AND P4, PT, R89, R242, PT ;  /* 0x000000f25900720c */ /* 0x000fc40003f86270 */
[-C--:B------:R-:W-:Y:S01]  /*139a0*/  ISETP.GE.AND P1, PT, R89, R243.reuse, PT ;  /* 0x000000f35900720c */ /* 0x080fe20003f26270 */
[----:B------:R-:W-:Y:S01]  /*139b0*/  VIADD R89, R212, 0x41 ;  /* 0x00000041d4597836 */ /* 0x000fe20000000000 */
[----:B------:R-:W-:Y:S01]  /*139c0*/  ISETP.GE.AND P2, PT, R133, R243, PT ;  /* 0x000000f38500720c */ /* 0x000fe20003f46270 */
[----:B------:R-:W3:Y:S01]  /*139d0*/  MUFU.TANH R101, R101 ;  /* 0x0000006500657308 */ /* 0x000ee20000002400 */
[----:B------:R-:W-:Y:S02]  /*139e0*/  FSEL R69, R69, -INF , !P3 ;  /* 0xff80000045457808 */ /* 0x000fe40005800000 */
[----:B------:R-:W-:Y:S02]  /*139f0*/  ISETP.GE.AND P6, PT, R133, R242, PT ;  /* 0x000000f28500720c */ /* 0x000fe40003fc6270 */
[----:B------:R-:W-:Y:S01]  /*13a00*/  FSEL R160, R69, -INF , !P2 ;  /* 0xff80000045a07808 */ /* 0x000fe20005000000 */
[----:B----4-:R-:W-:Y:S01]  /*13a10*/  HMMA.16816.F32 R112, R8, R128, R112 ;  /* 0x000000800870723c */ /* 0x010fe20000001870 */
[-C--:B------:R-:W-:Y:S01]  /*13a20*/  ISETP.GT.AND P2, PT, R244, R89.reuse, PT ;  /* 0x00000059f400720c */ /* 0x080fe20003f44270 */
[-C--:B------:R-:W-:Y:S01]  /*13a30*/  FMUL.FTZ R69, R121, R2.reuse ;  /* 0x0000000279457220 */ /* 0x080fe20000410000 */
[----:B------:R-:W-:Y:S01]  /*13a40*/  ISETP.GT.AND P3, PT, R204, R89, PT ;  /* 0x00000059cc00720c */ /* 0x000fe20003f64270 */
[----:B------:R-:W-:Y:S01]  /*13a50*/  FMUL.FTZ R128, R122, R2 ;  /* 0x000000027a807220 */ /* 0x000fe20000410000 */
[----:B------:R-:W-:Y:S01]  /*13a60*/  FSEL R154, R154, -INF , !P6 ;  /* 0xff8000009a9a7808 */ /* 0x000fe20007000000 */
[----:B------:R-:W-:Y:S01]  /*13a70*/  MUFU.TANH R116, R116 ;  /* 0x0000007400747308 */ /* 0x000fe20000002400 */
[----:B--2---:R-:W-:-:S02]  /*13a80*/  P2R R88, PR, RZ, 0x4 ;  /* 0x00000004ff587803 */ /* 0x004fc40000000000 */
[C---:B------:R-:W-:Y:S02]  /*13a90*/  ISETP.GE.AND P6, PT, R89.reuse, R242, PT ;  /* 0x000000f25900720c */ /* 0x040fe40003fc6270 */
[----:B------:R-:W-:Y:S01]  /*13aa0*/  ISETP.GE.AND P2, PT, R89, R243, PT ;  /* 0x000000f35900720c */ /* 0x000fe20003f46270 */
[----:B------:R-:W-:Y:S01]  /*13ab0*/  VIADD R89, R212, 0x48 ;  /* 0x00000048d4597836 */ /* 0x000fe20000000000 */
[----:B------:R-:W-:Y:S01]  /*13ac0*/  FSEL R103, R103, -INF , !P5 ;  /* 0xff80000067677808 */ /* 0x000fe20006800000 */
[----:B------:R-:W-:Y:S01]  /*13ad0*/  MUFU.TANH R69, R69 ;  /* 0x0000004500457308 */ /* 0x000fe20000002400 */
[----:B------:R-:W-:Y:S02]  /*13ae0*/  FSEL R156, R156, -INF , !P0 ;  /* 0xff8000009c9c7808 */ /* 0x000fe40004000000 */
[----:B------:R-:W-:Y:S02]  /*13af0*/  FSEL R183, R85, -INF , !P3 ;  /* 0xff80000055b77808 */ /* 0x000fe40005800000 */
[----:B------:R-:W-:-:S02]  /*13b00*/  ISETP.NE.AND P3, PT, R88, RZ, PT ;  /* 0x000000ff5800720c */ /* 0x000fc40003f65270 */
[----:B------:R-:W-:Y:S01]  /*13b10*/  FSEL R175, R103, -INF , !P4 ;  /* 0xff80000067af7808 */ /* 0x000fe20006000000 */
[----:B------:R-:W-:Y:S01]  /*13b20*/  FMUL.FTZ R103, R123, R2 ;  /* 0x000000027b677220 */ /* 0x000fe20000410000 */
[----:B------:R-:W-:Y:S01]  /*13b30*/  FSEL R163, R156, -INF , !P1 ;  /* 0xff8000009ca37808 */ /* 0x000fe20004800000 */
[----:B------:R-:W2:Y:S01]  /*13b40*/  LDSM.16.M88.4 R120, [R61+0x6800] ;  /* 0x006800003d78783b */ /* 0x000ea20000000200 */
[-C--:B------:R-:W-:Y:S01]  /*13b50*/  ISETP.GT.AND P5, PT, R204, R89.reuse, PT ;  /* 0x00000059cc00720c */ /* 0x080fe20003fa4270 */
[----:B------:R4:W2:Y:S01]  /*13b60*/  MUFU.TANH R85, R128 ;  /* 0x0000008000557308 */ /* 0x0008a20000002400 */
[----:B------:R-:W-:Y:S01]  /*13b70*/  ISETP.GT.AND P0, PT, R244, R89, PT ;  /* 0x00000059f400720c */ /* 0x000fe20003f04270 */
[----:B-1----:R-:W-:Y:S01]  /*13b80*/  HMMA.16816.F32 R132, R4, R124, R112 ;  /* 0x0000007c0484723c */ /* 0x002fe20000001870 */
[C---:B------:R-:W-:Y:S01]  /*13b90*/  ISETP.GE.AND P4, PT, R89.reuse, R242, PT ;  /* 0x000000f25900720c */ /* 0x040fe20003f86270 */
[C---:B------:R-:W-:Y:S01]  /*13ba0*/  VIADD R113, R212.reuse, 0x58 ;  /* 0x00000058d4717836 */ /* 0x040fe20000000000 */
[----:B------:R-:W-:Y:S01]  /*13bb0*/  ISETP.GE.AND P1, PT, R89, R243, PT ;  /* 0x000000f35900720c */ /* 0x000fe20003f26270 */
[----:B------:R-:W-:Y:S01]  /*13bc0*/  VIADD R89, R212, 0x49 ;  /* 0x00000049d4597836 */ /* 0x000fe20000000000 */
[----:B------:R-:W-:Y:S01]  /*13bd0*/  FSEL R86, R86, -INF , !P3 ;  /* 0xff80000056567808 */ /* 0x000fe20005800000 */
[----:B------:R-:W1:Y:S01]  /*13be0*/  MUFU.TANH R103, R103 ;  /* 0x0000006700677308 */ /* 0x000e620000002400 */
[----:B------:R-:W-:-:S02]  /*13bf0*/  FSEL R183, R183, -INF , !P6 ;  /* 0xff800000b7b77808 */ /* 0x000fc40007000000 */
[----:B------:R-:W-:Y:S01]  /*13c00*/  FSEL R156, R86, -INF , !P2 ;  /* 0xff800000569c7808 */ /* 0x000fe20005000000 */
[----:B------:R-:W-:Y:S01]  /*13c10*/  FMUL.FTZ R86, R117, R2 ;  /* 0x0000000275567220 */ /* 0x000fe20000410000 */
[-C--:B------:R-:W-:Y:S02]  /*13c20*/  ISETP.GT.AND P2, PT, R244, R89.reuse, PT ;  /* 0x00000059f400720c */ /* 0x080fe40003f44270 */
[----:B------:R-:W-:Y:S01]  /*13c30*/  ISETP.GT.AND P3, PT, R204, R89, PT ;  /* 0x00000059cc00720c */ /* 0x000fe20003f64270 */
[----:B------:R-:W-:Y:S01]  /*13c40*/  MUFU.TANH R118, R118 ;  /* 0x0000007600767308 */ /* 0x000fe20000002400 */
[----:B------:R-:W-:Y:S01]  /*13c50*/  P2R R88, PR, RZ, 0x4 ;  /* 0x00000004ff587803 */ /* 0x000fe20000000000 */
[----:B----4-:R-:W-:Y:S01]  /*13c60*/  HMMA.16816.F32 R128, R8, R130, R108 ;  /* 0x000000820880723c */ /* 0x010fe2000000186c */
[C---:B------:R-:W-:Y:S02]  /*13c70*/  ISETP.GE.AND P6, PT, R89.reuse, R242, PT ;  /* 0x000000f25900720c */ /* 0x040fe40003fc6270 */
[----:B------:R-:W-:Y:S01]  /*13c80*/  ISETP.GE.AND P2, PT, R89, R243, PT ;  /* 0x000000f35900720c */ /* 0x000fe20003f46270 */
[----:B------:R-:W-:Y:S01]  /*13c90*/  FMUL.FTZ R117, R133, R2 ;  /* 0x0000000285757220 */ /* 0x000fe20000410000 */
[----:B------:R-:W-:Y:S01]  /*13ca0*/  FSEL R162, R162, -INF , !P0 ;  /* 0xff800000a2a27808 */ /* 0x000fe20004000000 */
[----:B------:R-:W4:Y:S01]  /*13cb0*/  MUFU.TANH R86, R86 ;  /* 0x0000005600567308 */ /* 0x000f220000002400 */
[----:B------:R-:W-:-:S02]  /*13cc0*/  FSEL R89, R158, -INF , !P3 ;  /* 0xff8000009e597808 */ /* 0x000fc40005800000 */
[----:B------:R-:W-:Y:S02]  /*13cd0*/  ISETP.NE.AND P3, PT, R88, RZ, PT ;  /* 0x000000ff5800720c */ /* 0x000fe40003f65270 */
[----:B------:R-:W-:Y:S02]  /*13ce0*/  FSEL R158, R162, -INF , !P1 ;  /* 0xff800000a29e7808 */ /* 0x000fe40004800000 */
[----:B------:R-:W-:Y:S01]  /*13cf0*/  FSEL R162, R89, -INF , !P6 ;  /* 0xff80000059a27808 */ /* 0x000fe20007000000 */
[----:B------:R-:W-:Y:S01]  /*13d00*/  VIADD R89, R212, 0x51 ;  /* 0x00000051d4597836 */ /* 0x000fe20000000000 */
[----:B---3--:R-:W-:Y:S01]  /*13d10*/  FSEL R172, R172, -INF , !P3 ;  /* 0xff800000acac7808 */ /* 0x008fe20005800000 */
[----:B------:R-:W-:Y:S01]  /*13d20*/  MUFU.TANH R117, R117 ;  /* 0x0000007500757308 */ /* 0x000fe20000002400 */
[----:B------:R-:W-:Y:S02]  /*13d30*/  FSEL R87, R87, -INF , !P5 ;  /* 0xff80000057577808 */ /* 0x000fe40006800000 */
[----:B------:R-:W-:Y:S01]  /*13d40*/  FSEL R198, R172, -INF , !P2 ;  /* 0xff800000acc67808 */ /* 0x000fe20005000000 */
[----:B--2---:R-:W-:Y:S01]  /*13d50*/  HMMA.16816.F32 R108, R8, R120, R104 ;  /* 0x00000078086c723c */ /* 0x004fe20000001868 */
[-C--:B------:R-:W-:Y:S01]  /*13d60*/  ISETP.GT.AND P2, PT, R244, R89.reuse, PT ;  /* 0x00000059f400720c */ /* 0x080fe20003f44270 */
[----:B------:R-:W-:Y:S01]  /*13d70*/  VIADD R105, R212, 0x59 ;  /* 0x00000059d4697836 */ /* 0x000fe20000000000 */
[----:B------:R-:W-:Y:S01]  /*13d80*/  ISETP.GT.AND P3, PT, R204, R89, PT ;  /* 0x00000059cc00720c */ /* 0x000fe20003f64270 */
[----:B------:R-:W-:Y:S01]  /*13d90*/  FMUL.FTZ R120, R135, R2 ;  /* 0x0000000287787220 */ /* 0x000fe20000410000 */
[----:B------:R-:W-:-:S02]  /*13da0*/  P2R R112, PR, RZ, 0x4 ;  /* 0x00000004ff707803 */ /* 0x000fc40000000000 */
[C---:B------:R-:W-:Y:S01]  /*13db0*/  ISETP.GE.AND P6, PT, R89.reuse, R242, PT ;  /* 0x000000f25900720c */ /* 0x040fe20003fc6270 */
[----:B------:R-:W-:Y:S01]  /*13dc0*/  HMMA.16816.F32 R124, R4, R126, R128 ;  /* 0x0000007e047c723c */ /* 0x000fe20000001880 */
[----:B------:R-:W-:Y:S01]  /*13dd0*/  ISETP.GE.AND P2, PT, R89, R243, PT ;  /* 0x000000f35900720c */ /* 0x000fe20003f46270 */
[----:B------:R-:W-:Y:S01]  /*13de0*/  VIADD R129, R212, 0x60 ;  /* 0x00000060d4817836 */ /* 0x000fe20000000000 */
[----:B------:R-:W2:Y:S01]  /*13df0*/  LDSM.16.M88.4 R88, [R55+0x6800] ;  /* 0x006800003758783b */ /* 0x000ea20000000200 */
[----:B------:R-:W-:Y:S01]  /*13e00*/  FSEL R171, R171, -INF , !P3 ;  /* 0xff800000abab7808 */ /* 0x000fe20005800000 */
[----:B------:R-:W-:Y:S01]  /*13e10*/  FMUL.FTZ R128, R134, R2 ;  /* 0x0000000286807220 */ /* 0x000fe20000410000 */
[----:B------:R-:W-:Y:S01]  /*13e20*/  ISETP.NE.AND P3, PT, R112, RZ, PT ;  /* 0x000000ff7000720c */ /* 0x000fe20003f65270 */
[----:B------:R-:W-:Y:S01]  /*13e30*/  MUFU.TANH R120, R120 ;  /* 0x0000007800787308 */ /* 0x000fe20000002400 */
[----:B------:R-:W-:Y:S02]  /*13e40*/  FSEL R186, R171, -INF , !P6 ;  /* 0xff800000abba7808 */ /* 0x000fe40007000000 */
[----:B------:R-:W-:-:S02]  /*13e50*/  FSEL R151, R151, -INF , !P3 ;  /* 0xff80000097977808 */ /* 0x000fc40005800000 */
[-C--:B------:R-:W-:Y:S02]  /*13e60*/  ISETP.GT.AND P3, PT, R204, R105.reuse, PT ;  /* 0x00000069cc00720c */ /* 0x080fe40003f64270 */
[----:B------:R-:W-:Y:S01]  /*13e70*/  FSEL R194, R151, -INF , !P2 ;  /* 0xff80000097c27808 */ /* 0x000fe20005000000 */
[----:B------:R-:W-:Y:S01]  /*13e80*/  MUFU.TANH R128, R128 ;  /* 0x0000008000807308 */ /* 0x000fe20000002400 */
[----:B------:R-:W-:Y:S02]  /*13e90*/  ISETP.GT.AND P2, PT, R244, R105, PT ;  /* 0x00000069f400720c */ /* 0x000fe40003f44270 */
[C---:B------:R-:W-:Y:S01]  /*13ea0*/  ISETP.GE.AND P6, PT, R105.reuse, R242, PT ;  /* 0x000000f26900720c */ /* 0x040fe20003fc6270 */
[-C--:B------:R-:W-:Y:S01]  /*13eb0*/  FMUL.FTZ R124, R124, R2.reuse ;  /* 0x000000027c7c7220 */ /* 0x080fe20000410000 */
[----:B------:R-:W-:Y:S01]  /*13ec0*/  P2R R121, PR, RZ, 0x4 ;  /* 0x00000004ff797803 */ /* 0x000fe20000000000 */
[-C--:B------:R-:W-:Y:S01]  /*13ed0*/  FMUL.FTZ R126, R126, R2.reuse ;  /* 0x000000027e7e7220 */ /* 0x080fe20000410000 */
[----:B------:R-:W-:Y:S01]  /*13ee0*/  ISETP.GE.AND P2, PT, R105, R243, PT ;  /* 0x000000f36900720c */ /* 0x000fe20003f46270 */
[----:B------:R-:W-:Y:S01]  /*13ef0*/  FMUL.FTZ R125, R125, R2 ;  /* 0x000000027d7d7220 */ /* 0x000fe20000410000 */
[----:B------:R-:W-:Y:S01]  /*13f00*/  HMMA.16816.F32 R104, R8, R122, R80 ;  /* 0x0000007a0868723c */ /* 0x000fe20000001850 */
[----:B------:R-:W3:Y:S01]  /*13f10*/  LDSM.16.M88.4 R80, [R61+0x7000] ;  /* 0x007000003d50783b */ /* 0x000ee20000000200 */
[----:B------:R-:W-:Y:S01]  /*13f20*/  FSEL R178, R178, -INF , !P3 ;  /* 0xff800000b2b27808 */ /* 0x000fe20005800000 */
[----:B------:R-:W-:Y:S01]  /*13f30*/  VIADD R123, R212, 0x69 ;  /* 0x00000069d47b7836 */ /* 0x000fe20000000000 */
[----:B------:R-:W-:-:S02]  /*13f40*/  ISETP.NE.AND P3, PT, R121, RZ, PT ;  /* 0x000000ff7900720c */ /* 0x000fc40003f65270 */
[----:B------:R-:W-:Y:S01]  /*13f50*/  FSEL R177, R87, -INF , !P4 ;  /* 0xff80000057b17808 */ /* 0x000fe20006000000 */
[----:B------:R-:W-:Y:S01]  /*13f60*/  VIADD R87, R212, 0x50 ;  /* 0x00000050d4577836 */ /* 0x000fe20000000000 */
[----:B------:R-:W-:Y:S01]  /*13f70*/  FSEL R182, R94, -INF , !P3 ;  /* 0xff8000005eb67808 */ /* 0x000fe20005800000 */
[----:B------:R-:W-:Y:S01]  /*13f80*/  MUFU.TANH R121, R124 ;  /* 0x0000007c00797308 */ /* 0x000fe20000002400 */
[----:B------:R-:W-:Y:S02]  /*13f90*/  FSEL R184, R178, -INF , !P6 ;  /* 0xff800000b2b87808 */ /* 0x000fe40007000000 */
[-C--:B------:R-:W-:Y:S02]  /*13fa0*/  ISETP.GT.AND P5, PT, R204, R87.reuse, PT ;  /* 0x00000057cc00720c */ /* 0x080fe40003fa4270 */
[----:B------:R-:W-:Y:S02]  /*13fb0*/  ISETP.GT.AND P0, PT, R244, R87, PT ;  /* 0x00000057f400720c */ /* 0x000fe40003f04270 */
[----:B------:R-:W-:Y:S01]  /*13fc0*/  FSEL R182, R182, -INF , !P2 ;  /* 0xff800000b6b67808 */ /* 0x000fe20005000000 */
[----:B------:R-:W-:Y:S01]  /*13fd0*/  MUFU.TANH R94, R125 ;  /* 0x0000007d005e7308 */ /* 0x000fe20000002400 */
[C---:B------:R-:W-:Y:S01]  /*13fe0*/  ISETP.GE.AND P4, PT, R87.reuse, R242, PT ;  /* 0x000000f25700720c */ /* 0x040fe20003f86270 */
[----:B--2---:R-:W-:Y:S01]  /*13ff0*/  HMMA.16816.F32 R108, R4, R88, R108 ;  /* 0x00000058046c723c */ /* 0x004fe2000000186c */
[----:B------:R-:W-:Y:S01]  /*14000*/  VIADD R89, R212, 0x61 ;  /* 0x00000061d4597836 */ /* 0x000fe20000000000 */
[----:B------:R-:W-:Y:S01]  /*14010*/  ISETP.GE.AND P1, PT, R87, R243, PT ;  /* 0x000000f35700720c */ /* 0x000fe20003f26270 */
[-C--:B------:R-:W-:Y:S01]  /*14020*/  FMUL.FTZ R87, R119, R2.reuse ;  /* 0x0000000277577220 */ /* 0x080fe20000410000 */
[----:B------:R-:W-:Y:S01]  /*14030*/  FSEL R173, R173, -INF , !P5 ;  /* 0xff800000adad7808 */ /* 0x000fe20006800000 */
[----:B------:R-:W-:Y:S01]  /*14040*/  FMUL.FTZ R119, R132, R2 ;  /* 0x0000000284777220 */ /* 0x000fe20000410000 */
[----:B------:R-:W-:-:S02]  /*14050*/  ISETP.GT.AND P2, PT, R244, R89, PT ;  /* 0x00000059f400720c */ /* 0x000fc40003f44270 */
[----:B------:R-:W-:Y:S01]  /*14060*/  FSEL R176, R176, -INF , !P0 ;  /* 0xff800000b0b07808 */ /* 0x000fe20004000000 */
[----:B------:R-:W2:Y:S01]  /*14070*/  MUFU.TANH R87, R87 ;  /* 0x0000005700577308 */ /* 0x000ea20000002400 */
[C---:B------:R-:W-:Y:S02]  /*14080*/  ISETP.GT.AND P3, PT, R204.reuse, R89, PT ;  /* 0x00000059cc00720c */ /* 0x040fe40003f64270 */
[-C--:B------:R-:W-:Y:S02]  /*14090*/  ISETP.GT.AND P5, PT, R204, R113.reuse, PT ;  /* 0x00000071cc00720c */ /* 0x080fe40003fa4270 */
[----:B------:R-:W-:Y:S02]  /*140a0*/  ISETP.GT.AND P0, PT, R244, R113, PT ;  /* 0x00000071f400720c */ /* 0x000fe40003f04270 */
[----:B------:R-:W-:Y:S01]  /*140b0*/  P2R R88, PR, RZ, 0x4 ;  /* 0x00000004ff587803 */ /* 0x000fe20000000000 */
[----:B------:R-:W2:Y:S01]  /*140c0*/  MUFU.TANH R119, R119 ;  /* 0x0000007700777308 */ /* 0x000ea20000002400 */
[----:B------:R-:W-:Y:S01]  /*140d0*/  FSEL R180, R173, -INF , !P4 ;  /* 0xff800000adb47808 */ /* 0x000fe20006000000 */
[----:B------:R-:W-:Y:S01]  /*140e0*/  FMUL.FTZ R108, R108, R2 ;  /* 0x000000026c6c7220 */ /* 0x000fe20000410000 */
[----:B------:R-:W-:-:S02]  /*140f0*/  FSEL R196, R176, -INF , !P1 ;  /* 0xff800000b0c47808 */ /* 0x000fc40004800000 */
[----:B------:R-:W-:Y:S01]  /*14100*/  FSEL R136, R136, -INF , !P3 ;  /* 0xff80000088887808 */ /* 0x000fe20005800000 */
[----:B---3--:R-:W-:Y:S01]  /*14110*/  HMMA.16816.F32 R72, R8, R80, R72 ;  /* 0x000000500848723c */ /* 0x008fe20000001848 */
[C---:B------:R-:W-:Y:S01]  /*14120*/  ISETP.GE.AND P4, PT, R113.reuse, R242, PT ;  /* 0x000000f27100720c */ /* 0x040fe20003f86270 */
[----:B------:R-:W-:Y:S01]  /*14130*/  VIADD R81, R212, 0x71 ;  /* 0x00000071d4517836 */ /* 0x000fe20000000000 */
[----:B------:R-:W-:Y:S01]  /*14140*/  ISETP.GE.AND P1, PT, R113, R243, PT ;  /* 0x000000f37100720c */ /* 0x000fe20003f26270 */
[----:B------:R3:W-:Y:S01]  /*14150*/  MUFU.TANH R122, R108 ;  /* 0x0000006c007a7308 */ /* 0x0007e20000002400 */
[----:B------:R-:W-:Y:S01]  /*14160*/  FSEL R174, R174, -INF , !P5 ;  /* 0xff800000aeae7808 */ /* 0x000fe20006800000 */
[----:B------:R-:W1:Y:S01]  /*14170*/  LDSM.16.M88.4 R112, [R60+0x8000] ;  /* 0x008000003c70783b */ /* 0x000e620000000200 */
[----:B------:R-:W-:Y:S02]  /*14180*/  FSEL R179, R179, -INF , !P0 ;  /* 0xff800000b3b37808 */ /* 0x000fe40004000000 */
[----:B------:R-:W-:-:S02]  /*14190*/  ISETP.NE.AND P3, PT, R88, RZ, PT ;  /* 0x000000ff5800720c */ /* 0x000fc40003f65270 */
[-C--:B------:R-:W-:Y:S02]  /*141a0*/  ISETP.GT.AND P5, PT, R204, R129.reuse, PT ;  /* 0x00000081cc00720c */ /* 0x080fe40003fa4270 */
[----:B------:R-:W-:Y:S02]  /*141b0*/  ISETP.GT.AND P0, PT, R244, R129, PT ;  /* 0x00000081f400720c */ /* 0x000fe40003f04270 */
[C---:B------:R-:W-:Y:S02]  /*141c0*/  ISETP.GE.AND P6, PT, R89.reuse, R242, PT ;  /* 0x000000f25900720c */ /* 0x040fe40003fc6270 */
[----:B------:R-:W-:Y:S01]  /*141d0*/  ISETP.GE.AND P2, PT, R89, R243, PT ;  /* 0x000000f35900720c */ /* 0x000fe20003f46270 */
[----:B------:R-:W-:Y:S01]  /*141e0*/  VIADD R89, R212, 0x68 ;  /* 0x00000068d4597836 */ /* 0x000fe20000000000 */
[----:B------:R-:W-:Y:S02]  /*141f0*/  FSEL R190, R174, -INF , !P4 ;  /* 0xff800000aebe7808 */ /* 0x000fe40006000000 */
[----:B------:R-:W-:-:S02]  /*14200*/  FSEL R192, R179, -INF , !P1 ;  /* 0xff800000b3c07808 */ /* 0x000fc40004800000 */
[----:B------:R-:W-:Y:S02]  /*14210*/  FSEL R95, R95, -INF , !P3 ;  /* 0xff8000005f5f7808 */ /* 0x000fe40005800000 */
[C---:B------:R-:W-:Y:S02]  /*14220*/  ISETP.GE.AND P4, PT, R129.reuse, R242, PT ;  /* 0x000000f28100720c */ /* 0x040fe40003f86270 */
[----:B------:R-:W-:Y:S02]  /*14230*/  ISETP.GE.AND P1, PT, R129, R243, PT ;  /* 0x000000f38100720c */ /* 0x000fe40003f26270 */
[----:B------:R-:W-:Y:S02]  /*14240*/  FSEL R137, R137, -INF , !P5 ;  /* 0xff80000089897808 */ /* 0x000fe40006800000 */
[----:B------:R-:W-:Y:S02]  /*14250*/  FSEL R168, R168, -INF , !P0 ;  /* 0xff800000a8a87808 */ /* 0x000fe40004000000 */
[----:B------:R-:W-:-:S02]  /*14260*/  ISETP.GT.AND P5, PT, R204, R89, PT ;  /* 0x00000059cc00720c */ /* 0x000fc40003fa4270 */
[----:B------:R-:W-:Y:S01]  /*14270*/  FSEL R176, R95, -INF , !P2 ;  /* 0xff8000005fb07808 */ /* 0x000fe20005000000 */
[----:B------:R-:W-:Y:S01]  /*14280*/  FMUL.FTZ R95, R109, R2 ;  /* 0x000000026d5f7220 */ /* 0x000fe20000410000 */
[----:B------:R-:W-:Y:S01]  /*14290*/  FSEL R170, R137, -INF , !P4 ;  /* 0xff80000089aa7808 */ /* 0x000fe20006000000 */
[----:B------:R-:W-:Y:S01]  /*142a0*/  VIADD R109, R212, 0x70 ;  /* 0x00000070d46d7836 */ /* 0x000fe20000000000 */
[----:B------:R-:W-:Y:S02]  /*142b0*/  FSEL R178, R168, -INF , !P1 ;  /* 0xff800000a8b27808 */ /* 0x000fe40004800000 */
[C---:B------:R-:W-:Y:S01]  /*142c0*/  ISETP.GT.AND P2, PT, R244.reuse, R123, PT ;  /* 0x0000007bf400720c */ /* 0x040fe20003f44270 */
[----:B------:R-:W-:Y:S01]  /*142d0*/  MUFU.TANH R95, R95 ;  /* 0x0000005f005f7308 */ /* 0x000fe20000002400 */
[----:B------:R-:W-:Y:S02]  /*142e0*/  ISETP.GT.AND P0, PT, R244, R89, PT ;  /* 0x00000059f400720c */ /* 0x000fe40003f04270 */
[C---:B------:R-:W-:Y:S01]  /*142f0*/  ISETP.GE.AND P4, PT, R89.reuse, R242, PT ;  /* 0x000000f25900720c */ /* 0x040fe20003f86270 */
[----:B-1----:R-:W-:Y:S01]  /*14300*/  HMMA.16816.F32 R40, R76, R112, R40 ;  /* 0x000000704c28723c */ /* 0x002fe20000001828 */
[----:B------:R-:W-:Y:S01]  /*14310*/  ISETP.GE.AND P1, PT, R89, R243, PT ;  /* 0x000000f35900720c */ /* 0x000fe20003f26270 */
[----:B------:R-:W-:Y:S01]  /*14320*/  FMUL.FTZ R112, R127, R2 ;  /* 0x000000027f707220 */ /* 0x000fe20000410000 */
[----:B------:R-:W-:Y:S01]  /*14330*/  ISETP.GT.AND P3, PT, R204, R123, PT ;  /* 0x0000007bcc00720c */ /* 0x000fe20003f64270 */
[----:B------:R-:W1:Y:S01]  /*14340*/  MUFU.TANH R113, R126 ;  /* 0x0000007e00717308 */ /* 0x000e620000002400 */
[----:B------:R-:W-:-:S02]  /*14350*/  FSEL R251, R98, -INF , !P5 ;  /* 0xff80000062fb7808 */ /* 0x000fc40006800000 */
[----:B------:R-:W-:Y:S01]  /*14360*/  P2R R98, PR, RZ, 0x4 ;  /* 0x00000004ff627803 */ /* 0x000fe20000000000 */
[----:B------:R-:W-:Y:S01]  /*14370*/  HMMA.16816.F32 R88, R4, R90, R104 ;  /* 0x0000005a0458723c */ /* 0x000fe20000001868 */
[----:B------:R-:W4:Y:S01]  /*14380*/  LDSM.16.M88.4 R104, [R55+0x7000] ;  /* 0x007000003768783b */ /* 0x000f220000000200 */
[----:B------:R-:W-:Y:S02]  /*14390*/  FSEL R38, R38, -INF , !P3 ;  /* 0xff80000026267808 */ /* 0x000fe40005800000 */
[----:B------:R-:W-:Y:S01]  /*143a0*/  ISETP.NE.AND P3, PT, R98, RZ, PT ;  /* 0x000000ff6200720c */ /* 0x000fe20003f65270 */
[----:B------:R-:W1:Y:S01]  /*143b0*/  MUFU.TANH R112, R112 ;  /* 0x0000007000707308 */ /* 0x000e620000002400 */
[----:B------:R-:W-:Y:S02]  /*143c0*/  ISETP.GE.AND P2, PT, R123, R243, PT ;  /* 0x000000f37b00720c */ /* 0x000fe40003f46270 */
[----:B------:R-:W-:Y:S01]  /*143d0*/  FSEL R99, R99, -INF , !P3 ;  /* 0xff80000063637808 */ /* 0x000fe20005800000 */
[----:B------:R-:W-:Y:S01]  /*143e0*/  HMMA.16816.F32 R32, R76, R114, R32 ;  /* 0x000000724c20723c */ /* 0x000fe20000001820 */
[----:B------:R-:W-:-:S02]  /*143f0*/  FSEL R168, R136, -INF , !P6 ;  /* 0xff80000088a87808 */ /* 0x000fc40007000000 */
[----:B------:R-:W-:Y:S01]  /*14400*/  ISETP.GE.AND P6, PT, R123, R242, PT ;  /* 0x000000f27b00720c */ /* 0x000fe20003fc6270 */
[-C--:B------:R-:W-:Y:S01]  /*14410*/  FMUL.FTZ R123, R110, R2.reuse ;  /* 0x000000026e7b7220 */ /* 0x080fe20000410000 */
[----:B------:R-:W-:Y:S02]  /*14420*/  FSEL R138, R138, -INF , !P0 ;  /* 0xff8000008a8a7808 */ /* 0x000fe40004000000 */
[----:B------:R-:W-:Y:S02]  /*14430*/  FSEL R172, R99, -INF , !P2 ;  /* 0xff80000063ac7808 */ /* 0x000fe40005000000 */
[----:B------:R-:W-:Y:S01]  /*14440*/  ISETP.GT.AND P2, PT, R244, R81, PT ;  /* 0x00000051f400720c */ /* 0x000fe20003f44270 */
[-C--:B------:R-:W-:Y:S01]  /*14450*/  FMUL.FTZ R88, R88, R2.reuse ;  /* 0x0000000258587220 */ /* 0x080fe20000410000 */
[----:B------:R-:W-:Y:S01]  /*14460*/  FSEL R251, R251, -INF , !P4 ;  /* 0xff800000fbfb7808 */ /* 0x000fe20006000000 */
[-C--:B------:R-:W-:Y:S01]  /*14470*/  FMUL.FTZ R89, R89, R2.reuse ;  /* 0x0000000259597220 */ /* 0x080fe20000410000 */
[-C--:B------:R-:W-:Y:S01]  /*14480*/  ISETP.GT.AND P5, PT, R204, R109.reuse, PT ;  /* 0x0000006dcc00720c */ /* 0x080fe20003fa4270 */
[-C--:B------:R-:W-:Y:S01]  /*14490*/  FMUL.FTZ R90, R90, R2.reuse ;  /* 0x000000025a5a7220 */ /* 0x080fe20000410000 */
[----:B------:R-:W-:Y:S01]  /*144a0*/  FSEL R174, R138, -INF , !P1 ;  /* 0xff8000008aae7808 */ /* 0x000fe20004800000 */
[----:B------:R-:W-:Y:S01]  /*144b0*/  MUFU.TANH R98, R88 ;  /* 0x0000005800627308 */ /* 0x000fe20000002400 */
[----:B------:R-:W-:Y:S01]  /*144c0*/  ISETP.GT.AND P0, PT, R244, R109, PT ;  /* 0x0000006df400720c */ /* 0x000fe20003f04270 */
[-C--:B------:R-:W-:Y:S01]  /*144d0*/  FMUL.FTZ R99, R91, R2.reuse ;  /* 0x000000025b637220 */ /* 0x080fe20000410000 */
[----:B------:R-:W-:Y:S01]  /*144e0*/  FSEL R249, R38, -INF , !P6 ;  /* 0xff80000026f97808 */ /* 0x000fe20007000000 */
[----:B------:R-:W-:Y:S01]  /*144f0*/  FMUL.FTZ R38, R111, R2 ;  /* 0x000000026f267220 */ /* 0x000fe20000410000 */
[----:B------:R-:W-:-:S02]  /*14500*/  ISETP.GE.AND P4, PT, R109, R242, PT ;  /* 0x000000f26d00720c */ /* 0x000fc40003f86270 */
[----:B------:R-:W-:Y:S01]  /*14510*/  ISETP.GE.AND P1, PT, R109, R243, PT ;  /* 0x000000f36d00720c */ /* 0x000fe20003f26270 */
[----:B------:R-:W1:Y:S01]  /*14520*/  MUFU.TANH R123, R123 ;  /* 0x0000007b007b7308 */ /* 0x000e620000002400 */
[----:B---3--:R-:W3:Y:S01]  /*14530*/  LDSM.16.M88.4 R108, [R61+0x7800] ;  /* 0x007800003d6c783b */ /* 0x008ee20000000200 */
[----:B------:R-:W-:Y:S02]  /*14540*/  P2R R80, PR, RZ, 0x4 ;  /* 0x00000004ff507803 */ /* 0x000fe40000000000 */
[----:B------:R-:W-:Y:S02]  /*14550*/  ISETP.GT.AND P3, PT, R204, R81, PT ;  /* 0x00000051cc00720c */ /* 0x000fe40003f64270 */
[C---:B------:R-:W-:Y:S02]  /*14560*/  ISETP.GE.AND P6, PT, R81.reuse, R242, PT ;  /* 0x000000f25100720c */ /* 0x040fe40003fc6270 */
[----:B------:R-:W-:Y:S01]  /*14570*/  ISETP.GE.AND P2, PT, R81, R243, PT ;  /* 0x000000f35100720c */ /* 0x000fe20003f46270 */
[----:B------:R-:W-:Y:S01]  /*14580*/  VIADD R81, R212, 0x78 ;  /* 0x00000078d4517836 */ /* 0x000fe20000000000 */
[----:B------:R-:W-:Y:S01]  /*14590*/  FSEL R101, R101, -INF , !P5 ;  /* 0xff80000065657808 */ /* 0x000fe20006800000 */
[----:B----4-:R-:W-:Y:S01]  /*145a0*/  HMMA.16816.F32 R72, R4, R104, R72 ;  /* 0x000000680448723c */ /* 0x010fe20000001848 */
[----:B------:R-:W-:Y:S01]  /*145b0*/  FSEL R229, R85, -INF , !P0 ;  /* 0xff80000055e57808 */ /* 0x000fe20004000000 */
[----:B------:R-:W4:Y:S01]  /*145c0*/  MUFU.TANH R38, R38 ;  /* 0x0000002600267308 */ /* 0x000f220000002400 */
[----:B------:R-:W-:-:S02]  /*145d0*/  FSEL R219, R101, -INF , !P4 ;  /* 0xff80000065db7808 */ /* 0x000fc40006000000 */
[----:B------:R-:W-:Y:S02]  /*145e0*/  FSEL R69, R69, -INF , !P3 ;  /* 0xff80000045457808 */ /* 0x000fe40005800000 */
[----:B------:R-:W-:Y:S02]  /*145f0*/  FSEL R229, R229, -INF , !P1 ;  /* 0xff800000e5e57808 */ /* 0x000fe40004800000 */
[-C--:B------:R-:W-:Y:S01]  /*14600*/  ISETP.GT.AND P5, PT, R204, R81.reuse, PT ;  /* 0x00000051cc00720c */ /* 0x080fe20003fa4270 */
[----:B------:R-:W-:Y:S01]  /*14610*/  MUFU.TANH R85, R89 ;  /* 0x0000005900557308 */ /* 0x000fe20000002400 */
[----:B------:R-:W-:Y:S02]  /*14620*/  ISETP.NE.AND P3, PT, R80, RZ, PT ;  /* 0x000000ff5000720c */ /* 0x000fe40003f65270 */
[----:B------:R-:W-:Y:S02]  /*14630*/  ISETP.GT.AND P0, PT, R244, R81, PT ;  /* 0x00000051f400720c */ /* 0x000fe40003f04270 */
[----:B------:R-:W-:-:S02]  /*14640*/  ISETP.GE.AND P4, PT, R81, R242, PT ;  /* 0x000000f25100720c */ /* 0x000fc40003f86270 */
[----:B------:R-:W-:Y:S01]  /*14650*/  ISETP.GE.AND P1, PT, R81, R243, PT ;  /* 0x000000f35100720c */ /* 0x000fe20003f26270 */
[----:B------:R3:W4:Y:S01]  /*14660*/  MUFU.TANH R101, R90 ;  /* 0x0000005a00657308 */ /* 0x0007220000002400 */
[----:B------:R-:W-:Y:S01]  /*14670*/  HMMA.16816.F32 R80, R8, R82, R56 ;  /* 0x000000520850723c */ /* 0x000fe20000001838 */
[----:B------:R-:W-:Y:S01]  /*14680*/  VIADD R57, R212, 0x79 ;  /* 0x00000079d4397836 */ /* 0x000fe20000000000 */
[----:B------:R-:W-:Y:S01]  /*14690*/  FSEL R103, R103, -INF , !P3 ;  /* 0xff80000067677808 */ /* 0x000fe20005800000 */
[-C--:B------:R-:W-:Y:S01]  /*146a0*/  FMUL.FTZ R72, R72, R2.reuse ;  /* 0x0000000248487220 */ /* 0x080fe20000410000 */
[----:B------:R-:W-:Y:S01]  /*146b0*/  FSEL R217, R69, -INF , !P6 ;  /* 0xff80000045d97808 */ /* 0x000fe20007000000 */
[----:B------:R-:W-:Y:S01]  /*146c0*/  VIADD R69, R212, 0x80 ;  /* 0x00000080d4457836 */ /* 0x000fe20000000000 */
[----:B------:R-:W-:Y:S01]  /*146d0*/  FSEL R247, R103, -INF , !P2 ;  /* 0xff80000067f77808 */ /* 0x000fe20005000000 */
[-C--:B------:R-:W-:Y:S01]  /*146e0*/  FMUL.FTZ R73, R73, R2.reuse ;  /* 0x0000000249497220 */ /* 0x080fe20000410000 */
[-C--:B------:R-:W-:Y:S01]  /*146f0*/  ISETP.GT.AND P2, PT, R244, R57.reuse, PT ;  /* 0x00000039f400720c */ /* 0x080fe20003f44270 */
[----:B------:R1:W-:Y:S01]  /*14700*/  MUFU.TANH R103, R72 ;  /* 0x0000004800677308 */ /* 0x0003e20000002400 */
[----:B------:R-:W-:Y:S01]  /*14710*/  ISETP.GT.AND P3, PT, R204, R57, PT ;  /* 0x00000039cc00720c */ /* 0x000fe20003f64270 */
[-C--:B------:R-:W-:Y:S01]  /*14720*/  FMUL.FTZ R74, R74, R2.reuse ;  /* 0x000000024a4a7220 */ /* 0x080fe20000410000 */
[----:B------:R-:W-:Y:S01]  /*14730*/  P2R R104, PR, RZ, 0x4 ;  /* 0x00000004ff687803 */ /* 0x000fe20000000000 */
[----:B------:R-:W-:Y:S01]  /*14740*/  FMUL.FTZ R75, R75, R2 ;  /* 0x000000024b4b7220 */ /* 0x000fe20000410000 */
[----:B------:R-:W-:-:S02]  /*14750*/  ISETP.GE.AND P6, PT, R57, R242, PT ;  /* 0x000000f23900720c */ /* 0x000fc40003fc6270 */
[----:B------:R-:W-:Y:S01]  /*14760*/  ISETP.GE.AND P2, PT, R57, R243, PT ;  /* 0x000000f33900720c */ /* 0x000fe20003f46270 */
[----:B---3--:R-:W-:Y:S01]  /*14770*/  HMMA.16816.F32 R88, R8, R108, R48 ;  /* 0x0000006c0858723c */ /* 0x008fe20000001830 */
[----:B------:R-:W3:Y:S01]  /*14780*/  LDSM.16.M88.4 R56, [R55+0x7800] ;  /* 0x007800003738783b */ /* 0x000ee20000000200 */
[----:B------:R-:W-:Y:S01]  /*14790*/  FSEL R86, R86, -INF , !P3 ;  /* 0xff80000056567808 */ /* 0x000fe20005800000 */
[----:B------:R-:W-:Y:S01]  /*147a0*/  VIADD R49, R212, 0x81 ;  /* 0x00000081d4317836 */ /* 0x000fe20000000000 */
[----:B------:R-:W-:Y:S01]  /*147b0*/  ISETP.NE.AND P3, PT, R104, RZ, PT ;  /* 0x000000ff6800720c */ /* 0x000fe20003f65270 */
[----:B------:R-:W4:Y:S01]  /*147c0*/  MUFU.TANH R99, R99 ;  /* 0x0000006300637308 */ /* 0x000f220000002400 */
[----:B------:R-:W-:Y:S02]  /*147d0*/  FSEL R116, R116, -INF , !P5 ;  /* 0xff80000074747808 */ /* 0x000fe40006800000 */
[----:B------:R-:W-:Y:S01]  /*147e0*/  HMMA.16816.F32 R104, R4, R106, R80 ;  /* 0x0000006a0468723c */ /* 0x000fe20000001850 */
[----:B------:R-:W4:Y:S01]  /*147f0*/  LDSM.16.M88.4 R80, [R60+0x8800] ;  /* 0x008800003c50783b */ /* 0x000f220000000200 */
[----:B--2---:R-:W-:-:S02]  /*14800*/  FSEL R87, R87, -INF , !P3 ;  /* 0xff80000057577808 */ /* 0x004fc40005800000 */
[-C--:B------:R-:W-:Y:S02]  /*14810*/  ISETP.GT.AND P3, PT, R204, R49.reuse, PT ;  /* 0x00000031cc00720c */ /* 0x080fe40003f64270 */
[----:B------:R-:W-:Y:S02]  /*14820*/  FSEL R213, R87, -INF , !P2 ;  /* 0xff80000057d57808 */ /* 0x000fe40005000000 */
[----:B------:R-:W-:Y:S01]  /*14830*/  ISETP.GT.AND P2, PT, R244, R49, PT ;  /* 0x00000031f400720c */ /* 0x000fe20003f44270 */
[----:B------:R-:W-:Y:S01]  /*14840*/  MUFU.TANH R87, R75 ;  /* 0x0000004b00577308 */ /* 0x000fe20000002400 */
[----:B------:R-:W-:Y:S02]  /*14850*/  FSEL R118, R118, -INF , !P0 ;  /* 0xff80000076767808 */ /* 0x000fe40004000000 */
[----:B-1----:R-:W-:Y:S02]  /*14860*/  P2R R72, PR, RZ, 0x4 ;  /* 0x00000004ff487803 */ /* 0x002fe40000000000 */
[----:B------:R-:W-:-:S02]  /*14870*/  ISETP.GT.AND P5, PT, R204, R69, PT ;  /* 0x00000045cc00720c */ /* 0x000fc40003fa4270 */
[----:B------:R-:W-:Y:S02]  /*14880*/  ISETP.GT.AND P0, PT, R244, R69, PT ;  /* 0x00000045f400720c */ /* 0x000fe40003f04270 */
[----:B------:R-:W-:Y:S01]  /*14890*/  FSEL R117, R117, -INF , !P3 ;  /* 0xff80000075757808 */ /* 0x000fe20005800000 */
[-C--:B------:R-:W-:Y:S01]  /*148a0*/  FMUL.FTZ R104, R104, R2.reuse ;  /* 0x0000000268687220 */ /* 0x080fe20000410000 */
[----:B------:R-:W-:Y:S01]  /*148b0*/  FSEL R211, R116, -INF , !P4 ;  /* 0xff80000074d37808 */ /* 0x000fe20006000000 */
[-C--:B------:R-:W-:Y:S01]  /*148c0*/  FMUL.FTZ R105, R105, R2.reuse ;  /* 0x0000000269697220 */ /* 0x080fe20000410000 */
[----:B------:R-:W-:Y:S01]  /*148d0*/  FSEL R223, R118, -INF , !P1 ;  /* 0xff80000076df7808 */ /* 0x000fe20004800000 */
[----:B------:R-:W-:Y:S01]  /*148e0*/  FMUL.FTZ R106, R106, R2 ;  /* 0x000000026a6a7220 */ /* 0x000fe20000410000 */
[----:B------:R-:W-:Y:S01]  /*148f0*/  ISETP.NE.AND P3, PT, R72, RZ, PT ;  /* 0x000000ff4800720c */ /* 0x000fe20003f65270 */
[----:B------:R-:W-:Y:S01]  /*14900*/  MUFU.TANH R104, R104 ;  /* 0x0000006800687308 */ /* 0x000fe20000002400 */
[----:B------:R-:W-:-:S02]  /*14910*/  ISETP.GE.AND P4, PT, R69, R242, PT ;  /* 0x000000f24500720c */ /* 0x000fc40003f86270 */
[----:B------:R-:W-:Y:S02]  /*14920*/  FSEL R215, R86, -INF , !P6 ;  /* 0xff80000056d77808 */ /* 0x000fe40007000000 */
[-C--:B------:R-:W-:Y:S02]  /*14930*/  ISETP.GE.AND P1, PT, R69, R243.reuse, PT ;  /* 0x000000f34500720c */ /* 0x080fe40003f26270 */
[C---:B------:R-:W-:Y:S01]  /*14940*/  ISETP.GE.AND P6, PT, R49.reuse, R242, PT ;  /* 0x000000f23100720c */ /* 0x040fe20003fc6270 */
[----:B------:R1:W2:Y:S01]  /*14950*/  MUFU.TANH R69, R73 ;  /* 0x0000004900457308 */ /* 0x0002a20000002400 */
[----:B------:R-:W-:Y:S01]  /*14960*/  ISETP.GE.AND P2, PT, R49, R243, PT ;  /* 0x000000f33100720c */ /* 0x000fe20003f46270 */
[----:B---3--:R-:W-:Y:S01]  /*14970*/  HMMA.16816.F32 R88, R4, R56, R88 ;  /* 0x000000380458723c */ /* 0x008fe20000001858 */
[----:B------:R-:W-:Y:S02]  /*14980*/  FSEL R119, R119, -INF , !P5 ;  /* 0xff80000077777808 */ /* 0x000fe40006800000 */
[----:B------:R-:W-:-:S02]  /*14990*/  FSEL R128, R128, -INF , !P0 ;  /* 0xff80000080807808 */ /* 0x000fc40004000000 */
[----:B------:R-:W-:Y:S01]  /*149a0*/  FSEL R120, R120, -INF , !P3 ;  /* 0xff80000078787808 */ /* 0x000fe20005800000 */
[----:B------:R3:W2:Y:S01]  /*149b0*/  MUFU.TANH R86, R74 ;  /* 0x0000004a00567308 */ /* 0x0006a20000002400 */
[----:B------:R-:W-:Y:S01]  /*149c0*/  FSEL R203, R119, -INF , !P4 ;  /* 0xff80000077cb7808 */ /* 0x000fe20006000000 */
[----:B------:R-:W-:Y:S01]  /*149d0*/  HMMA.16816.F32 R48, R8, R110, R44 ;  /* 0x0000006e0830723c */ /* 0x000fe2000000182c */
[----:B------:R-:W-:Y:S01]  /*149e0*/  VIADD R45, R212, 0x89 ;  /* 0x00000089d42d7836 */ /* 0x000fe20000000000 */
[----:B------:R-:W-:Y:S02]  /*149f0*/  FSEL R209, R128, -INF , !P1 ;  /* 0xff80000080d17808 */ /* 0x000fe40004800000 */
[----:B------:R-:W-:Y:S02]  /*14a00*/  FSEL R207, R120, -INF , !P2 ;  /* 0xff80000078cf7808 */ /* 0x000fe40005000000 */
[-C--:B------:R-:W-:Y:S01]  /*14a10*/  ISETP.GT.AND P2, PT, R244, R45.reuse, PT ;  /* 0x0000002df400720c */ /* 0x080fe20003f44270 */
[----:B------:R-:W-:Y:S01]  /*14a20*/  MUFU.TANH R105, R105 ;  /* 0x0000006900697308 */ /* 0x000fe20000002400 */
[----:B-1----:R-:W-:Y:S01]  /*14a30*/  VIADD R73, R212, 0x88 ;  /* 0x00000088d4497836 */ /* 0x002fe20000000000 */
[----:B------:R-:W-:Y:S01]  /*14a40*/  FSEL R201, R117, -INF , !P6 ;  /* 0xff80000075c97808 */ /* 0x000fe20007000000 */
[----:B----4-:R-:W-:Y:S01]  /*14a50*/  HMMA.16816.F32 R24, R76, R82, R24 ;  /* 0x000000524c18723c */ /* 0x010fe20000001818 */
[----:B------:R-:W-:-:S02]  /*14a60*/  ISETP.GT.AND P3, PT, R204, R45, PT ;  /* 0x0000002dcc00720c */ /* 0x000fc40003f64270 */
[-C--:B------:R-:W-:Y:S02]  /*14a70*/  ISETP.GT.AND P5, PT, R204, R73.reuse, PT ;  /* 0x00000049cc00720c */ /* 0x080fe40003fa4270 */
[----:B------:R-:W-:Y:S02]  /*14a80*/  ISETP.GT.AND P0, PT, R244, R73, PT ;  /* 0x00000049f400720c */ /* 0x000fe40003f04270 */
[CC--:B------:R-:W-:Y:S02]  /*14a90*/  ISETP.GE.AND P4, PT, R73.reuse, R242.reuse, PT ;  /* 0x000000f24900720c */ /* 0x0c0fe40003f86270 */
[----:B------:R-:W-:Y:S01]  /*14aa0*/  ISETP.GE.AND P1, PT, R73, R243, PT ;  /* 0x000000f34900720c */ /* 0x000fe20003f26270 */
[----:B------:R-:W-:Y:S01]  /*14ab0*/  HMMA.16816.F32 R48, R4, R58, R48 ;  /* 0x0000003a0430723c */ /* 0x000fe20000001830 */
[----:B---3--:R-:W1:Y:S01]  /*14ac0*/  LDSM.16.M88.4 R72, [R61+0x8000] ;  /* 0x008000003d48783b */ /* 0x008e620000000200 */
[----:B------:R-:W-:Y:S02]  /*14ad0*/  P2R R56, PR, RZ, 0x4 ;  /* 0x00000004ff387803 */ /* 0x000fe40000000000 */
[----:B------:R-:W-:-:S02]  /*14ae0*/  ISETP.GE.AND P6, PT, R45, R242, PT ;  /* 0x000000f22d00720c */ /* 0x000fc40003fc6270 */
[----:B------:R-:W-:Y:S02]  /*14af0*/  ISETP.GE.AND P2, PT, R45, R243, PT ;  /* 0x000000f32d00720c */ /* 0x000fe40003f46270 */
[----:B------:R-:W-:Y:S01]  /*14b00*/  HMMA.16816.F32 R44, R76, R80, R28 ;  /* 0x000000504c2c723c */ /* 0x000fe2000000181c */
[----:B------:R-:W-:Y:S01]  /*14b10*/  FSEL R121, R121, -INF , !P5 ;  /* 0xff80000079797808 */ /* 0x000fe20006800000 */
[----:B------:R-:W-:Y:S01]  /*14b20*/  VIADD R29, R212, 0x90 ;  /* 0x00000090d41d7836 */ /* 0x000fe20000000000 */
[----:B------:R-:W-:Y:S01]  /*14b30*/  FSEL R113, R113, -INF , !P0 ;  /* 0xff80000071717808 */ /* 0x000fe20004000000 */
[----:B------:R-:W3:Y:S01]  /*14b40*/  MUFU.TANH R80, R106 ;  /* 0x0000006a00507308 */ /* 0x000ee20000002400 */
[----:B------:R-:W-:Y:S01]  /*14b50*/  FSEL R94, R94, -INF , !P3 ;  /* 0xff8000005e5e7808 */ /* 0x000fe20005800000 */
[-C--:B------:R-:W-:Y:S01]  /*14b60*/  FMUL.FTZ R81, R107, R2.reuse ;  /* 0x000000026b517220 */ /* 0x080fe20000410000 */
[----:B------:R-:W-:Y:S02]  /*14b70*/  ISETP.NE.AND P3, PT, R56, RZ, PT ;  /* 0x000000ff3800720c */ /* 0x000fe40003f65270 */
[----:B------:R-:W-:Y:S01]  /*14b80*/  FSEL R199, R121, -INF , !P4 ;  /* 0xff80000079c77808 */ /* 0x000fe20006000000 */
[----:B------:R-:W4:Y:S01]  /*14b90*/  LDSM.16.M88.4 R56, [R55+0x8000] ;  /* 0x008000003738783b */ /* 0x000f220000000200 */
[----:B------:R-:W-:Y:S01]  /*14ba0*/  FSEL R205, R113, -INF , !P1 ;  /* 0xff80000071cd7808 */ /* 0x000fe20004800000 */
[-C--:B------:R-:W-:Y:S01]  /*14bb0*/  FMUL.FTZ R48, R48, R2.reuse ;  /* 0x0000000230307220 */ /* 0x080fe20000410000 */
[-C--:B------:R-:W-:Y:S01]  /*14bc0*/  ISETP.GT.AND P5, PT, R204, R29.reuse, PT ;  /* 0x0000001dcc00720c */ /* 0x080fe20003fa4270 */
[-C--:B------:R-:W-:Y:S01]  /*14bd0*/  FMUL.FTZ R49, R49, R2.reuse ;  /* 0x0000000231317220 */ /* 0x080fe20000410000 */
[----:B------:R-:W-:Y:S01]  /*14be0*/  ISETP.GT.AND P0, PT, R244, R29, PT ;  /* 0x0000001df400720c */ /* 0x000fe20003f04270 */
[----:B------:R-:W-:Y:S01]  /*14bf0*/  FMUL.FTZ R50, R50, R2 ;  /* 0x0000000232327220 */ /* 0x000fe20000410000 */
[C---:B------:R-:W-:Y:S01]  /*14c00*/  ISETP.GE.AND P4, PT, R29.reuse, R242, PT ;  /* 0x000000f21d00720c */ /* 0x040fe20003f86270 */
[----:B------:R-:W3:Y:S01]  /*14c10*/  MUFU.TANH R81, R81 ;  /* 0x0000005100517308 */ /* 0x000ee20000002400 */
[----:B------:R-:W-:Y:S01]  /*14c20*/  ISETP.GE.AND P1, PT, R29, R243, PT ;  /* 0x000000f31d00720c */ /* 0x000fe20003f26270 */
[----:B------:R-:W-:Y:S01]  /*14c30*/  VIADD R29, R212, 0x91 ;  /* 0x00000091d41d7836 */ /* 0x000fe20000000000 */
[----:B------:R-:W-:-:S02]  /*14c40*/  FSEL R112, R112, -INF , !P3 ;  /* 0xff80000070707808 */ /* 0x000fc40005800000 */
[----:B------:R-:W-:Y:S01]  /*14c50*/  FSEL R197, R94, -INF , !P6 ;  /* 0xff8000005ec57808 */ /* 0x000fe20007000000 */
[-C--:B------:R-:W-:Y:S01]  /*14c60*/  FMUL.FTZ R94, R88, R2.reuse ;  /* 0x00000002585e7220 */ /* 0x080fe20000410000 */
[----:B------:R-:W-:Y:S01]  /*14c70*/  FSEL R195, R112, -INF , !P2 ;  /* 0xff80000070c37808 */ /* 0x000fe20005000000 */
[-C--:B------:R-:W-:Y:S01]  /*14c80*/  FMUL.FTZ R88, R89, R2.reuse ;  /* 0x0000000259587220 */ /* 0x080fe20000410000 */
[-C--:B------:R-:W-:Y:S01]  /*14c90*/  ISETP.GT.AND P2, PT, R244, R29.reuse, PT ;  /* 0x0000001df400720c */ /* 0x080fe20003f44270 */
[-C--:B------:R-:W-:Y:S01]  /*14ca0*/  FMUL.FTZ R89, R90, R2.reuse ;  /* 0x000000025a597220 */ /* 0x080fe20000410000 */
[----:B------:R-:W-:Y:S01]  /*14cb0*/  ISETP.GT.AND P3, PT, R204, R29, PT ;  /* 0x0000001dcc00720c */ /* 0x000fe20003f64270 */
[----:B------:R-:W-:Y:S01]  /*14cc0*/  FMUL.FTZ R90, R91, R2 ;  /* 0x000000025b5a7220 */ /* 0x000fe20000410000 */
[----:B------:R-:W-:Y:S01]  /*14cd0*/  P2R R28, PR, RZ, 0x4 ;  /* 0x00000004ff1c7803 */ /* 0x000fe20000000000 */
[----:B------:R-:W-:Y:S01]  /*14ce0*/  MUFU.TANH R91, R48 ;  /* 0x00000030005b7308 */ /* 0x000fe20000002400 */
[C---:B------:R-:W-:Y:S01]  /*14cf0*/  ISETP.GE.AND P6, PT, R29.reuse, R242, PT ;  /* 0x000000f21d00720c */ /* 0x040fe20003fc6270 */
[----:B-1----:R-:W-:Y:S01]  /*14d00*/  HMMA.16816.F32 R40, R8, R72, R40 ;  /* 0x000000480828723c */ /* 0x002fe20000001828 */
[----:B------:R-:W-:Y:S01]  /*14d10*/  ISETP.GE.AND P2, PT, R29, R243, PT ;  /* 0x000000f31d00720c */ /* 0x000fe20003f46270 */
[----:B------:R-:W-:Y:S01]  /*14d20*/  VIADD R29, R212, 0x98 ;  /* 0x00000098d41d7836 */ /* 0x000fe20000000000 */
[----:B------:R-:W-:Y:S01]  /*14d30*/  FSEL R122, R122, -INF , !P5 ;  /* 0xff8000007a7a7808 */ /* 0x000fe20006800000 */
[----:B------:R-:W-:Y:S01]  /*14d40*/  VIADD R73, R212, 0x99 ;  /* 0x00000099d4497836 */ /* 0x000fe20000000000 */
[----:B------:R-:W-:Y:S01]  /*14d50*/  FSEL R123, R123, -INF , !P0 ;  /* 0xff8000007b7b7808 */ /* 0x000fe20004000000 */
[----:B------:R-:W-:Y:S01]  /*14d60*/  MUFU.TANH R88, R88 ;  /* 0x0000005800587308 */ /* 0x000fe20000002400 */
[----:B------:R-:W-:-:S02]  /*14d70*/  FSEL R181, R122, -INF , !P4 ;  /* 0xff8000007ab57808 */ /* 0x000fc40006000000 */
[----:B------:R-:W-:Y:S02]  /*14d80*/  FSEL R95, R95, -INF , !P3 ;  /* 0xff8000005f5f7808 */ /* 0x000fe40005800000 */
[----:B------:R-:W-:Y:S02]  /*14d90*/  FSEL R187, R123, -INF , !P1 ;  /* 0xff8000007bbb7808 */ /* 0x000fe40004800000 */
[-C--:B------:R-:W-:Y:S01]  /*14da0*/  ISETP.GT.AND P5, PT, R204, R29.reuse, PT ;  /* 0x0000001dcc00720c */ /* 0x080fe20003fa4270 */
[----:B------:R-:W1:Y:S01]  /*14db0*/  MUFU.TANH R94, R94 ;  /* 0x0000005e005e7308 */ /* 0x000e620000002400 */
[----:B------:R-:W-:Y:S02]  /*14dc0*/  ISETP.NE.AND P3, PT, R28, RZ, PT ;  /* 0x000000ff1c00720c */ /* 0x000fe40003f65270 */
[----:B------:R-:W-:Y:S02]  /*14dd0*/  ISETP.GT.AND P0, PT, R244, R29, PT ;  /* 0x0000001df400720c */ /* 0x000fe40003f04270 */
[C---:B------:R-:W-:Y:S01]  /*14de0*/  ISETP.GE.AND P4, PT, R29.reuse, R242, PT ;  /* 0x000000f21d00720c */ /* 0x040fe20003f86270 */
[----:B----4-:R-:W-:Y:S01]  /*14df0*/  HMMA.16816.F32 R40, R4, R56, R40 ;  /* 0x000000380428723c */ /* 0x010fe20000001828 */
[----:B------:R-:W-:Y:S01]  /*14e00*/  ISETP.GE.AND P1, PT, R29, R243, PT ;  /* 0x000000f31d00720c */ /* 0x000fe20003f26270 */
[----:B------:R-:W-:Y:S01]  /*14e10*/  VIADD R57, R212, 0xa8 ;  /* 0x000000a8d4397836 */ /* 0x000fe20000000000 */
[----:B------:R-:W4:Y:S01]  /*14e20*/  LDSM.16.M88.4 R28, [R61+0x8800] ;  /* 0x008800003d1c783b */ /* 0x000f220000000200 */
[----:B------:R-:W-:Y:S01]  /*14e30*/  FSEL R38, R38, -INF , !P3 ;  /* 0xff80000026267808 */ /* 0x000fe20005800000 */
[----:B------:R-:W1:Y:S01]  /*14e40*/  MUFU.TANH R90, R90 ;  /* 0x0000005a005a7308 */ /* 0x000e620000002400 */
[----:B------:R-:W-:-:S02]  /*14e50*/  FSEL R173, R95, -INF , !P6 ;  /* 0xff8000005fad7808 */ /* 0x000fc40007000000 */
[----:B------:R-:W-:Y:S02]  /*14e60*/  FSEL R193, R38, -INF , !P2 ;  /* 0xff80000026c17808 */ /* 0x000fe40005000000 */
[-C--:B------:R-:W-:Y:S02]  /*14e70*/  ISETP.GT.AND P2, PT, R244, R73.reuse, PT ;  /* 0x00000049f400720c */ /* 0x080fe40003f44270 */
[----:B------:R-:W-:Y:S01]  /*14e80*/  ISETP.GT.AND P3, PT, R204, R73, PT ;  /* 0x00000049cc00720c */ /* 0x000fe20003f64270 */
[----:B------:R-:W1:Y:S01]  /*14e90*/  MUFU.TANH R95, R49 ;  /* 0x00000031005f7308 */ /* 0x000e620000002400 */
[----:B------:R-:W-:Y:S02]  /*14ea0*/  P2R R38, PR, RZ, 0x4 ;  /* 0x00000004ff267803 */ /* 0x000fe40000000000 */
[C---:B------:R-:W-:Y:S02]  /*14eb0*/  ISETP.GE.AND P6, PT, R73.reuse, R242, PT ;  /* 0x000000f24900720c */ /* 0x040fe40003fc6270 */
[----:B------:R-:W-:Y:S01]  /*14ec0*/  ISETP.GE.AND P2, PT, R73, R243, PT ;  /* 0x000000f34900720c */ /* 0x000fe20003f46270 */
[----:B------:R-:W-:Y:S01]  /*14ed0*/  VIADD R73, R212, 0xa0 ;  /* 0x000000a0d4497836 */ /* 0x000fe20000000000 */
[----:B------:R-:W-:Y:S01]  /*14ee0*/  FSEL R98, R98, -INF , !P5 ;  /* 0xff80000062627808 */ /* 0x000fe20006800000 */
[-C--:B------:R-:W-:Y:S01]  /*14ef0*/  FMUL.FTZ R41, R41, R2.reuse ;  /* 0x0000000229297220 */ /* 0x080fe20000410000 */
[----:B------:R-:W-:Y:S01]  /*14f00*/  FSEL R101, R101, -INF , !P0 ;  /* 0xff80000065657808 */ /* 0x000fe20004000000 */
[-C--:B------:R-:W-:Y:S01]  /*14f10*/  FMUL.FTZ R40, R40, R2.reuse ;  /* 0x0000000228287220 */ /* 0x080fe20000410000 */
[----:B------:R-:W-:Y:S01]  /*14f20*/  FSEL R85, R85, -INF , !P3 ;  /* 0xff80000055557808 */ /* 0x000fe20005800000 */
[-C--:B------:R-:W-:Y:S01]  /*14f30*/  FMUL.FTZ R42, R42, R2.reuse ;  /* 0x000000022a2a7220 */ /* 0x080fe20000410000 */
[----:B------:R-:W-:Y:S01]  /*14f40*/  ISETP.NE.AND P3, PT, R38, RZ, PT ;  /* 0x000000ff2600720c */ /* 0x000fe20003f65270 */
[-C--:B------:R-:W-:Y:S01]  /*14f50*/  FMUL.FTZ R43, R43, R2.reuse ;  /* 0x000000022b2b7220 */ /* 0x080fe20000410000 */
[----:B------:R-:W-:Y:S01]  /*14f60*/  FSEL R179, R98, -INF , !P4 ;  /* 0xff80000062b37808 */ /* 0x000fe20006000000 */
[----:B------:R-:W-:Y:S01]  /*14f70*/  FMUL.FTZ R98, R51, R2 ;  /* 0x0000000233627220 */ /* 0x000fe20000410000 */
[----:B------:R-:W-:Y:S01]  /*14f80*/  FSEL R185, R101, -INF , !P1 ;  /* 0xff80000065b97808 */ /* 0x000fe20004800000 */
[----:B------:R-:W-:Y:S01]  /*14f90*/  MUFU.TANH R89, R89 ;  /* 0x0000005900597308 */ /* 0x000fe20000002400 */
[----:B------:R-:W-:-:S02]  /*14fa0*/  ISETP.GT.AND P5, PT, R204, R73, PT ;  /* 0x00000049cc00720c */ /* 0x000fc40003fa4270 */
[----:B------:R-:W-:Y:S02]  /*14fb0*/  ISETP.GT.AND P0, PT, R244, R73, PT ;  /* 0x00000049f400720c */ /* 0x000fe40003f04270 */
[C---:B------:R-:W-:Y:S02]  /*14fc0*/  ISETP.GE.AND P4, PT, R73.reuse, R242, PT ;  /* 0x000000f24900720c */ /* 0x040fe40003f86270 */
[----:B------:R-:W-:Y:S01]  /*14fd0*/  ISETP.GE.AND P1, PT, R73, R243, PT ;  /* 0x000000f34900720c */ /* 0x000fe20003f26270 */
[----:B------:R2:W-:Y:S01]  /*14fe0*/  MUFU.TANH R101, R50 ;  /* 0x0000003200657308 */ /* 0x0005e20000002400 */
[----:B------:R-:W-:Y:S01]  /*14ff0*/  HMMA.16816.F32 R72, R8, R74, R32 ;  /* 0x0000004a0848723c */ /* 0x000fe20000001820 */
[----:B------:R-:W-:Y:S01]  /*15000*/  VIADD R33, R212, 0xa1 ;  /* 0x000000a1d4217836 */ /* 0x000fe20000000000 */
[----:B------:R-:W-:Y:S02]  /*15010*/  FSEL R99, R99, -INF , !P3 ;  /* 0xff80000063637808 */ /* 0x000fe40005800000 */
[----:B------:R-:W-:-:S02]  /*15020*/  FSEL R171, R85, -INF , !P6 ;  /* 0xff80000055ab7808 */ /* 0x000fc40007000000 */
[----:B------:R-:W-:Y:S01]  /*15030*/  FSEL R169, R99, -INF , !P2 ;  /* 0xff80000063a97808 */ /* 0x000fe20005000000 */
[----:B------:R-:W1:Y:S01]  /*15040*/  MUFU.TANH R98, R98 ;  /* 0x0000006200627308 */ /* 0x000e620000002400 */
[-C--:B------:R-:W-:Y:S02]  /*15050*/  ISETP.GT.AND P2, PT, R244, R33.reuse, PT ;  /* 0x00000021f400720c */ /* 0x080fe40003f44270 */
[----:B------:R-:W-:Y:S02]  /*15060*/  ISETP.GT.AND P3, PT, R204, R33, PT ;  /* 0x00000021cc00720c */ /* 0x000fe40003f64270 */
[----:B------:R-:W-:Y:S02]  /*15070*/  P2R R38, PR, RZ, 0x4 ;  /* 0x00000004ff267803 */ /* 0x000fe40000000000 */
[C---:B------:R-:W-:Y:S01]  /*15080*/  ISETP.GE.AND P6, PT, R33.reuse, R242, PT ;  /* 0x000000f22100720c */ /* 0x040fe20003fc6270 */
[----:B------:R-:W1:Y:S01]  /*15090*/  MUFU.TANH R99, R40 ;  /* 0x0000002800637308 */ /* 0x000e620000002400 */
[----:B------:R-:W-:Y:S01]  /*150a0*/  ISETP.GE.AND P2, PT, R33, R243, PT ;  /* 0x000000f32100720c */ /* 0x000fe20003f46270 */
[----:B--2---:R-:W2:Y:S01]  /*150b0*/  LDSM.16.M88.4 R48, [R55+0x8800] ;  /* 0x008800003730783b */ /* 0x004ea20000000200 */
[----:B----4-:R-:W-:Y:S01]  /*150c0*/  HMMA.16816.F32 R32, R8, R28, R44 ;  /* 0x0000001c0820723c */ /* 0x010fe2000000182c */
[----:B------:R-:W-:Y:S01]  /*150d0*/  FSEL R69, R69, -INF , !P3 ;  /* 0xff80000045457808 */ /* 0x000fe20005800000 */
[----:B------:R-:W-:Y:S01]  /*150e0*/  VIADD R29, R212, 0xa9 ;  /* 0x000000a9d41d7836 */ /* 0x000fe20000000000 */
[----:B------:R-:W4:Y:S01]  /*150f0*/  LDSM.16.M88.4 R44, [R60+0x9000] ;  /* 0x009000003c2c783b */ /* 0x000f220000000200 */
[----:B------:R-:W-:-:S02]  /*15100*/  ISETP.NE.AND P3, PT, R38, RZ, PT ;  /* 0x000000ff2600720c */ /* 0x000fc40003f65270 */
[----:B------:R-:W-:Y:S02]  /*15110*/  FSEL R85, R103, -INF , !P5 ;  /* 0xff80000067557808 */ /* 0x000fe40006800000 */
[----:B------:R-:W-:Y:S02]  /*15120*/  FSEL R86, R86, -INF , !P0 ;  /* 0xff80000056567808 */ /* 0x000fe40004000000 */
[----:B------:R-:W-:Y:S02]  /*15130*/  FSEL R87, R87, -INF , !P3 ;  /* 0xff80000057577808 */ /* 0x000fe40005800000 */
[----:B------:R-:W-:Y:S02]  /*15140*/  FSEL R85, R85, -INF , !P4 ;  /* 0xff80000055557808 */ /* 0x000fe40006000000 */
[----:B------:R-:W-:Y:S02]  /*15150*/  FSEL R155, R86, -INF , !P1 ;  /* 0xff800000569b7808 */ /* 0x000fe40004800000 */
[----:B------:R-:W-:-:S02]  /*15160*/  FSEL R151, R87, -INF , !P2 ;  /* 0xff80000057977808 */ /* 0x000fc40005000000 */
[-C--:B------:R-:W-:Y:S02]  /*15170*/  ISETP.GT.AND P5, PT, R204, R57.reuse, PT ;  /* 0x00000039cc00720c */ /* 0x080fe40003fa4270 */
[C---:B------:R-:W-:Y:S02]  /*15180*/  ISETP.GT.AND P0, PT, R244.reuse, R57, PT ;  /* 0x00000039f400720c */ /* 0x040fe40003f04270 */
[C---:B------:R-:W-:Y:S02]  /*15190*/  ISETP.GE.AND P4, PT, R57.reuse, R242, PT ;  /* 0x000000f23900720c */ /* 0x040fe40003f86270 */
[----:B------:R-:W-:Y:S02]  /*151a0*/  ISETP.GE.AND P1, PT, R57, R243, PT ;  /* 0x000000f33900720c */ /* 0x000fe40003f26270 */
[-C--:B------:R-:W-:Y:S01]  /*151b0*/  ISETP.GT.AND P2, PT, R244, R29.reuse, PT ;  /* 0x0000001df400720c */ /* 0x080fe20003f44270 */
[----:B------:R-:W-:Y:S01]  /*151c0*/  HMMA.16816.F32 R56, R4, R58, R72 ;  /* 0x0000003a0438723c */ /* 0x000fe20000001848 */
[----:B------:R-:W-:Y:S01]  /*151d0*/  ISETP.GT.AND P3, PT, R204, R29, PT ;  /* 0x0000001dcc00720c */ /* 0x000fe20003f64270 */
[----:B------:R-:W-:Y:S01]  /*151e0*/  MUFU.TANH R72, R42 ;  /* 0x0000002a00487308 */ /* 0x000fe20000002400 */
[----:B------:R-:W-:-:S02]  /*151f0*/  FSEL R86, R69, -INF , !P6 ;  /* 0xff80000045567808 */ /* 0x000fc40007000000 */
[----:B------:R-:W-:Y:S02]  /*15200*/  P2R R38, PR, RZ, 0x4 ;  /* 0x00000004ff267803 */ /* 0x000fe40000000000 */
[----:B------:R-:W-:Y:S02]  /*15210*/  FSEL R83, R104, -INF , !P5 ;  /* 0xff80000068537808 */ /* 0x000fe40006800000 */
[----:B---3--:R-:W-:Y:S01]  /*15220*/  FSEL R80, R80, -INF , !P0 ;  /* 0xff80000050507808 */ /* 0x008fe20004000000 */
[----:B------:R3:W1:Y:S01]  /*15230*/  MUFU.TANH R69, R41 ;  /* 0x0000002900457308 */ /* 0x0006620000002400 */
[C---:B------:R-:W-:Y:S01]  /*15240*/  ISETP.GE.AND P6, PT, R29.reuse, R242, PT ;  /* 0x000000f21d00720c */ /* 0x040fe20003fc6270 */
[----:B--2---:R-:W-:Y:S01]  /*15250*/  HMMA.16816.F32 R32, R4, R48, R32 ;  /* 0x000000300420723c */ /* 0x004fe20000001820 */
[----:B------:R-:W-:Y:S02]  /*15260*/  ISETP.GE.AND P2, PT, R29, R243, PT ;  /* 0x000000f31d00720c */ /* 0x000fe40003f46270 */
[----:B------:R-:W-:-:S02]  /*15270*/  FSEL R82, R105, -INF , !P3 ;  /* 0xff80000069527808 */ /* 0x000fc40005800000 */
[----:B------:R-:W-:Y:S01]  /*15280*/  ISETP.NE.AND P3, PT, R38, RZ, PT ;  /* 0x000000ff2600720c */ /* 0x000fe20003f65270 */
[----:B------:R2:W2:Y:S01]  /*15290*/  MUFU.TANH R73, R43 ;  /* 0x0000002b00497308 */ /* 0x0004a20000002400 */
[----:B------:R-:W-:Y:S01]  /*152a0*/  FSEL R83, R83, -INF , !P4 ;  /* 0xff80000053537808 */ /* 0x000fe20006000000 */
[----:B------:R-:W-:Y:S01]  /*152b0*/  HMMA.16816.F32 R28, R8, R30, R24 ;  /* 0x0000001e081c723c */ /* 0x000fe20000001818 */
[----:B------:R-:W-:Y:S01]  /*152c0*/  FSEL R80, R80, -INF , !P1 ;  /* 0xff80000050507808 */ /* 0x000fe20004800000 */
[----:B------:R-:W2:Y:S01]  /*152d0*/  LDSM.16.M88.4 R24, [R61+0x9000] ;  /* 0x009000003d18783b */ /* 0x000ea20000000200 */
[----:B------:R-:W-:Y:S01]  /*152e0*/  FSEL R38, R81, -INF , !P3 ;  /* 0xff80000051267808 */ /* 0x000fe20005800000 */
[-C--:B------:R-:W-:Y:S01]  /*152f0*/  FMUL.FTZ R49, R58, R2.reuse ;  /* 0x000000023a317220 */ /* 0x080fe20000410000 */
[----:B------:R-:W-:Y:S01]  /*15300*/  FSEL R82, R82, -INF , !P6 ;  /* 0xff80000052527808 */ /* 0x000fe20007000000 */
[----:B------:R-:W-:Y:S01]  /*15310*/  FMUL.FTZ R74, R57, R2 ;  /* 0x00000002394a7220 */ /* 0x000fe20000410000 */
[----:B------:R-:W-:Y:S01]  /*15320*/  FSEL R38, R38, -INF , !P2 ;  /* 0xff80000026267808 */ /* 0x000fe20005000000 */
[C---:B---3--:R-:W-:Y:S01]  /*15330*/  VIADD R41, R212.reuse, 0xb0 ;  /* 0x000000b0d4297836 */ /* 0x048fe20000000000 */
[----:B----4-:R-:W-:Y:S01]  /*15340*/  HMMA.16816.F32 R16, R76, R46, R16 ;  /* 0x0000002e4c10723c */ /* 0x010fe20000001810 */
[----:B------:R-:W-:-:S02]  /*15350*/  VIADD R57, R212, 0xb8 ;  /* 0x000000b8d4397836 */ /* 0x000fc40000000000 */
[----:B------:R-:W-:Y:S01]  /*15360*/  FMUL.FTZ R56, R56, R2 ;  /* 0x0000000238387220 */ /* 0x000fe20000410000 */
[----:B------:R-:W-:Y:S01]  /*15370*/  MUFU.TANH R49, R49 ;  /* 0x0000003100317308 */ /* 0x000fe20000002400 */
[-C--:B------:R-:W-:Y:S02]  /*15380*/  ISETP.GT.AND P5, PT, R204, R41.reuse, PT ;  /* 0x00000029cc00720c */ /* 0x080fe40003fa4270 */
[----:B------:R-:W-:Y:S02]  /*15390*/  ISETP.GT.AND P0, PT, R244, R41, PT ;  /* 0x00000029f400720c */ /* 0x000fe40003f04270 */
[C---:B------:R-:W-:Y:S02]  /*153a0*/  ISETP.GE.AND P4, PT, R41.reuse, R242, PT ;  /* 0x000000f22900720c */ /* 0x040fe40003f86270 */
[----:B------:R-:W-:Y:S01]  /*153b0*/  ISETP.GE.AND P1, PT, R41, R243, PT ;  /* 0x000000f32900720c */ /* 0x000fe20003f26270 */
[----:B------:R-:W-:Y:S01]  /*153c0*/  VIADD R41, R212, 0xb1 ;  /* 0x000000b1d4297836 */ /* 0x000fe20000000000 */
[----:B-1----:R-:W-:Y:S01]  /*153d0*/  FSEL R81, R94, -INF , !P5 ;  /* 0xff8000005e517808 */ /* 0x002fe20006800000 */
[----:B------:R-:W-:Y:S01]  /*153e0*/  HMMA.16816.F32 R28, R4, R50, R28 ;  /* 0x00000032041c723c */ /* 0x000fe2000000181c */
[----:B------:R-:W-:Y:S01]  /*153f0*/  VIADD R51, R212, 0xb9 ;  /* 0x000000b9d4337836 */ /* 0x000fe20000000000 */
[----:B------:R-:W-:Y:S01]  /*15400*/  ISETP.GT.AND P5, PT, R204, R57, PT ;  /* 0x00000039cc00720c */ /* 0x000fe20003fa4270 */
[----:B------:R-:W1:Y:S01]  /*15410*/  MUFU.TANH R56, R56 ;  /* 0x0000003800387308 */ /* 0x000e620000002400 */
[----:B------:R-:W-:-:S02]  /*15420*/  ISETP.GT.AND P2, PT, R244, R41, PT ;  /* 0x00000029f400720c */ /* 0x000fc40003f44270 */
[----:B------:R-:W-:Y:S02]  /*15430*/  ISETP.GT.AND P3, PT, R204, R41, PT ;  /* 0x00000029cc00720c */ /* 0x000fe40003f64270 */
[----:B------:R-:W-:Y:S02]  /*15440*/  P2R R58, PR, RZ, 0x4 ;  /* 0x00000004ff3a7803 */ /* 0x000fe40000000000 */
[C---:B------:R-:W-:Y:S01]  /*15450*/  ISETP.GE.AND P6, PT, R41.reuse, R242, PT ;  /* 0x000000f22900720c */ /* 0x040fe20003fc6270 */
[----:B------:R-:W3:Y:S01]  /*15460*/  MUFU.TANH R48, R74 ;  /* 0x0000004a00307308 */ /* 0x000ee20000002400 */
[----:B------:R-:W-:Y:S02]  /*15470*/  FSEL R88, R88, -INF , !P3 ;  /* 0xff80000058587808 */ /* 0x000fe40005800000 */
[----:B------:R-:W-:Y:S02]  /*15480*/  ISETP.NE.AND P3, PT, R58, RZ, PT ;  /* 0x000000ff3a00720c */ /* 0x000fe40003f65270 */
[----:B------:R-:W-:-:S02]  /*15490*/  ISETP.GE.AND P2, PT, R41, R243, PT ;  /* 0x000000f32900720c */ /* 0x000fc40003f46270 */
[----:B------:R-:W-:Y:S01]  /*154a0*/  FSEL R94, R88, -INF , !P6 ;  /* 0xff800000585e7808 */ /* 0x000fe20007000000 */
[----:B--2---:R-:W-:Y:S01]  /*154b0*/  HMMA.16816.F32 R40, R76, R44, R20 ;  /* 0x0000002c4c28723c */ /* 0x004fe20000001814 */
[----:B------:R-:W-:Y:S01]  /*154c0*/  FSEL R88, R90, -INF , !P3 ;  /* 0xff8000005a587808 */ /* 0x000fe20005800000 */
[----:B------:R-:W2:Y:S01]  /*154d0*/  LDSM.16.M88.4 R20, [R55+0x9000] ;  /* 0x009000003714783b */ /* 0x000ea20000000200 */
[-C--:B------:R-:W-:Y:S01]  /*154e0*/  FMUL.FTZ R45, R32, R2.reuse ;  /* 0x00000002202d7220 */ /* 0x080fe20000410000 */
[-C--:B------:R-:W-:Y:S01]  /*154f0*/  ISETP.GT.AND P3, PT, R204, R51.reuse, PT ;  /* 0x00000033cc00720c */ /* 0x080fe20003f64270 */
[-C--:B------:R-:W-:Y:S01]  /*15500*/  FMUL.FTZ R32, R33, R2.reuse ;  /* 0x0000000221207220 */ /* 0x080fe20000410000 */
[----:B------:R-:W-:Y:S01]  /*15510*/  FSEL R88, R88, -INF , !P2 ;  /* 0xff80000058587808 */ /* 0x000fe20005000000 */
[----:B------:R-:W-:Y:S01]  /*15520*/  FMUL.FTZ R44, R59, R2 ;  /* 0x000000023b2c7220 */ /* 0x000fe20000410000 */
[----:B------:R-:W-:Y:S01]  /*15530*/  ISETP.GT.AND P2, PT, R244, R51, PT ;  /* 0x00000033f400720c */ /* 0x000fe20003f44270 */
[C---:B------:R-:W-:Y:S01]  /*15540*/  HMMA.16816.F32 R16, R8.reuse, R26, R16 ;  /* 0x0000001a0810723c */ /* 0x040fe20000001810 */
[C---:B------:R-:W-:Y:S01]  /*15550*/  ISETP.GE.AND P6, PT, R51.reuse, R242, PT ;  /* 0x000000f23300720c */ /* 0x040fe20003fc6270 */
[C---:B------:R-:W-:Y:S01]  /*15560*/  VIADD R27, R212.reuse, 0xc9 ;  /* 0x000000c9d41b7836 */ /* 0x040fe20000000000 */
[----:B------:R-:W-:Y:S01]  /*15570*/  P2R R33, PR, RZ, 0x4 ;  /* 0x00000004ff217803 */ /* 0x000fe20000000000 */
[----:B------:R-:W4:Y:S01]  /*15580*/  MUFU.TANH R44, R44 ;  /* 0x0000002c002c7308 */ /* 0x000f220000002400 */
[----:B------:R-:W-:Y:S01]  /*15590*/  ISETP.GE.AND P2, PT, R51, R243, PT ;  /* 0x000000f33300720c */ /* 0x000fe20003f46270 */
[C---:B------:R-:W-:Y:S01]  /*155a0*/  VIADD R51, R212.reuse, 0xc0 ;  /* 0x000000c0d4337836 */ /* 0x040fe20000000000 */
[----:B------:R-:W-:Y:S01]  /*155b0*/  FSEL R90, R95, -INF , !P3 ;  /* 0xff8000005f5a7808 */ /* 0x000fe20005800000 */
[-C--:B------:R-:W-:Y:S01]  /*155c0*/  FMUL.FTZ R29, R29, R2.reuse ;  /* 0x000000021d1d7220 */ /* 0x080fe20000410000 */
[----:B------:R-:W-:Y:S01]  /*155d0*/  ISETP.NE.AND P3, PT, R33, RZ, PT ;  /* 0x000000ff2100720c */ /* 0x000fe20003f65270 */
[----:B------:R-:W-:Y:S01]  /*155e0*/  VIADD R33, R212, 0xc1 ;  /* 0x000000c1d4217836 */ /* 0x000fe20000000000 */
[----:B------:R-:W-:Y:S01]  /*155f0*/  FSEL R91, R91, -INF , !P5 ;  /* 0xff8000005b5b7808 */ /* 0x000fe20006800000 */
[----:B------:R-:W-:Y:S01]  /*15600*/  HMMA.16816.F32 R40, R8, R24, R40 ;  /* 0x000000180828723c */ /* 0x000fe20000001828 */
[----:B------:R-:W-:Y:S01]  /*15610*/  ISETP.GT.AND P5, PT, R204, R51, PT ;  /* 0x00000033cc00720c */ /* 0x000fe20003fa4270 */
[-C--:B------:R-:W-:Y:S01]  /*15620*/  FMUL.FTZ R24, R34, R2.reuse ;  /* 0x0000000222187220 */ /* 0x080fe20000410000 */
[----:B------:R-:W-:Y:S01]  /*15630*/  FSEL R98, R98, -INF , !P3 ;  /* 0xff80000062627808 */ /* 0x000fe20005800000 */
[-C--:B------:R-:W-:Y:S01]  /*15640*/  FMUL.FTZ R25, R35, R2.reuse ;  /* 0x0000000223197220 */ /* 0x080fe20000410000 */
[----:B------:R-:W-:Y:S01]  /*15650*/  FSEL R103, R99, -INF , !P5 ;  /* 0xff80000063677808 */ /* 0x000fe20006800000 */
[----:B------:R-:W4:Y:S01]  /*15660*/  MUFU.TANH R32, R32 ;  /* 0x0000002000207308 */ /* 0x000f220000002400 */
[----:B------:R-:W-:Y:S01]  /*15670*/  FSEL R99, R98, -INF , !P2 ;  /* 0xff80000062637808 */ /* 0x000fe20005000000 */
[-C--:B------:R-:W-:Y:S01]  /*15680*/  FMUL.FTZ R26, R31, R2.reuse ;  /* 0x000000021f1a7220 */ /* 0x080fe20000410000 */
[-C--:B------:R-:W-:Y:S01]  /*15690*/  ISETP.GT.AND P2, PT, R244, R33.reuse, PT ;  /* 0x00000021f400720c */ /* 0x080fe20003f44270 */
[----:B------:R-:W-:Y:S01]  /*156a0*/  VIADD R11, R212, 0xd9 ;  /* 0x000000d9d40b7836 */ /* 0x000fe20000000000 */
[----:B------:R-:W-:Y:S01]  /*156b0*/  ISETP.GT.AND P3, PT, R204, R33, PT ;  /* 0x00000021cc00720c */ /* 0x000fe20003f64270 */
[----:B------:R-:W-:Y:S01]  /*156c0*/  FMUL.FTZ R28, R28, R2 ;  /* 0x000000021c1c7220 */ /* 0x000fe20000410000 */
[----:B------:R-:W-:Y:S01]  /*156d0*/  P2R R34, PR, RZ, 0x4 ;  /* 0x00000004ff227803 */ /* 0x000fe20000000000 */
[----:B------:R-:W4:Y:S01]  /*156e0*/  MUFU.TANH R25, R25 ;  /* 0x0000001900197308 */ /* 0x000f220000002400 */
[----:B------:R-:W-:Y:S01]  /*156f0*/  FSEL R69, R69, -INF , !P3 ;  /* 0xff80000045457808 */ /* 0x000fe20005800000 */
[----:B------:R-:W-:Y:S01]  /*15700*/  VIADD R9, R212, 0xd8 ;  /* 0x000000d8d4097836 */ /* 0x000fe20000000000 */
[----:B------:R-:W-:Y:S01]  /*15710*/  FSEL R89, R89, -INF , !P0 ;  /* 0xff80000059597808 */ /* 0x000fe20004000000 */
[----:B------:R-:W-:-:S04]  /*15720*/  DEPBAR.LE SB0, 0x0 ;  /* 0x000080000000791a */ /* 0x000fc80000000000 */
[----:B------:R-:W-:Y:S01]  /*15730*/  ISETP.NE.AND P3, PT, R34, RZ, PT ;  /* 0x000000ff2200720c */ /* 0x000fe20003f65270 */
[C---:B--2---:R-:W-:Y:S01]  /*15740*/  HMMA.16816.F32 R40, R4.reuse, R20, R40 ;  /* 0x000000140428723c */ /* 0x044fe20000001828 */
[----:B------:R-:W-:Y:S01]  /*15750*/  ISETP.GT.AND P0, PT, R244, R57, PT ;  /* 0x00000039f400720c */ /* 0x000fe20003f04270 */
[----:B------:R-:W-:Y:S01]  /*15760*/  FMUL.FTZ R21, R30, R2 ;  /* 0x000000021e157220 */ /* 0x000fe20000410000 */
[----:B------:R-:W-:Y:S01]  /*15770*/  FSEL R81, R81, -INF , !P4 ;  /* 0xff80000051517808 */ /* 0x000fe20006000000 */
[----:B------:R2:W4:Y:S01]  /*15780*/  MUFU.TANH R20, R29 ;  /* 0x0000001d00147308 */ /* 0x0005220000002400 */
[----:B------:R-:W-:Y:S02]  /*15790*/  FSEL R89, R89, -INF , !P1 ;  /* 0xff80000059597808 */ /* 0x000fe40004800000 */
[----:B------:R-:W-:Y:S01]  /*157a0*/  FSEL R90, R90, -INF , !P6 ;  /* 0xff8000005a5a7808 */ /* 0x000fe20007000000 */
[----:B------:R-:W-:Y:S01]  /*157b0*/  HMMA.16816.F32 R16, R4, R22, R16 ;  /* 0x000000160410723c */ /* 0x000fe20000001810 */
[-C--:B------:R-:W-:Y:S01]  /*157c0*/  ISETP.GE.AND P2, PT, R33, R243.reuse, PT ;  /* 0x000000f32100720c */ /* 0x080fe20003f46270 */
[----:B------:R-:W-:Y:S01]  /*157d0*/  VIADD R7, R212, 0xe1 ;  /* 0x000000e1d4077836 */ /* 0x000fe20000000000 */
[----:B------:R-:W-:Y:S01]  /*157e0*/  FSEL R73, R73, -INF , !P3 ;  /* 0xff80000049497808 */ /* 0x000fe20005800000 */
[----:B------:R-:W4:Y:S01]  /*157f0*/  MUFU.TANH R45, R45 ;  /* 0x0000002d002d7308 */ /* 0x000f220000002400 */
[C---:B------:R-:W-:Y:S01]  /*15800*/  ISETP.GE.AND P4, PT, R57.reuse, R242, PT ;  /* 0x000000f23900720c */ /* 0x040fe20003f86270 */
[----:B------:R-:W-:Y:S01]  /*15810*/  FMUL.FTZ R6, R12, R2 ;  /* 0x000000020c067220 */ /* 0x000fe20000410000 */
[----:B------:R-:W-:-:S02]  /*15820*/  ISETP.GE.AND P1, PT, R57, R243, PT ;  /* 0x000000f33900720c */ /* 0x000fc40003f26270 */
[----:B------:R-:W-:Y:S02]  /*15830*/  FSEL R87, R101, -INF , !P0 ;  /* 0xff80000065577808 */ /* 0x000fe40004000000 */
[----:B------:R-:W-:Y:S01]  /*15840*/  ISETP.GE.AND P6, PT, R33, R242, PT ;  /* 0x000000f22100720c */ /* 0x000fe20003fc6270 */
[----:B------:R-:W-:Y:S01]  /*15850*/  VIADD R33, R212, 0xc8 ;  /* 0x000000c8d4217836 */ /* 0x000fe20000000000 */
[----:B------:R-:W-:Y:S01]  /*15860*/  ISETP.GT.AND P0, PT, R244, R51, PT ;  /* 0x00000033f400720c */ /* 0x000fe20003f04270 */
[----:B--2---:R-:W-:Y:S01]  /*15870*/  VIADD R29, R212, 0xd0 ;  /* 0x000000d0d41d7836 */ /* 0x004fe20000000000 */
[----:B------:R-:W-:Y:S01]  /*15880*/  FSEL R95, R73, -INF , !P2 ;  /* 0xff800000495f7808 */ /* 0x000fe20005000000 */
[----:B------:R-:W2:Y:S01]  /*15890*/  MUFU.TANH R24, R24 ;  /* 0x0000001800187308 */ /* 0x000ea20000002400 */
[----:B------:R-:W-:Y:S01]  /*158a0*/  FSEL R91, R91, -INF , !P4 ;  /* 0xff8000005b5b7808 */ /* 0x000fe20006000000 */
[-C--:B------:R-:W-:Y:S01]  /*158b0*/  FMUL.FTZ R41, R41, R2.reuse ;  /* 0x0000000229297220 */ /* 0x080fe20000410000 */
[----:B------:R-:W-:Y:S01]  /*158c0*/  FSEL R87, R87, -INF , !P1 ;  /* 0xff80000057577808 */ /* 0x000fe20004800000 */
[-C--:B------:R-:W-:Y:S01]  /*158d0*/  FMUL.FTZ R8, R43, R2.reuse ;  /* 0x000000022b087220 */ /* 0x080fe20000410000 */
[----:B------:R-:W-:Y:S01]  /*158e0*/  ISETP.GT.AND P2, PT, R244, R27, PT ;  /* 0x0000001bf400720c */ /* 0x000fe20003f44270 */
[----:B------:R-:W-:Y:S01]  /*158f0*/  FMUL.FTZ R23, R42, R2 ;  /* 0x000000022a177220 */ /* 0x000fe20000410000 */
[C---:B------:R-:W-:Y:S01]  /*15900*/  ISETP.GE.AND P4, PT, R51.reuse, R242, PT ;  /* 0x000000f23300720c */ /* 0x040fe20003f86270 */
[----:B------:R-:W2:Y:S01]  /*15910*/  MUFU.TANH R26, R26 ;  /* 0x0000001a001a7308 */ /* 0x000ea20000002400 */
[----:B------:R-:W-:Y:S01]  /*15920*/  ISETP.GE.AND P1, PT, R51, R243, PT ;  /* 0x000000f33300720c */ /* 0x000fe20003f26270 */
[-C--:B------:R-:W-:Y:S01]  /*15930*/  FMUL.FTZ R16, R16, R2.reuse ;  /* 0x0000000210107220 */ /* 0x080fe20000410000 */
[----:B------:R-:W-:Y:S01]  /*15940*/  FSEL R72, R72, -INF , !P0 ;  /* 0xff80000048487808 */ /* 0x000fe20004000000 */
[-C--:B------:R-:W-:Y:S01]  /*15950*/  FMUL.FTZ R4, R18, R2.reuse ;  /* 0x0000000212047220 */ /* 0x080fe20000410000 */
[-C--:B------:R-:W-:Y:S01]  /*15960*/  ISETP.GT.AND P5, PT, R204, R33.reuse, PT ;  /* 0x00000021cc00720c */ /* 0x080fe20003fa4270 */
[-C--:B------:R-:W-:Y:S01]  /*15970*/  FMUL.FTZ R17, R17, R2.reuse ;  /* 0x0000000211117220 */ /* 0x080fe20000410000 */
[----:B------:R-:W-:Y:S01]  /*15980*/  ISETP.GT.AND P0, PT, R244, R33, PT ;  /* 0x00000021f400720c */ /* 0x000fe20003f04270 */
[----:B------:R-:W2:Y:S01]  /*15990*/  MUFU.TANH R28, R28 ;  /* 0x0000001c001c7308 */ /* 0x000ea20000002400 */
[----:B------:R-:W-:Y:S01]  /*159a0*/  ISETP.GT.AND P3, PT, R204, R27, PT ;  /* 0x0000001bcc00720c */ /* 0x000fe20003f64270 */
[----:B------:R-:W-:Y:S01]  /*159b0*/  FMUL.FTZ R5, R19, R2 ;  /* 0x0000000213057220 */ /* 0x000fe20000410000 */
[----:B------:R-:W-:-:S02]  /*159c0*/  P2R R30, PR, RZ, 0x4 ;  /* 0x00000004ff1e7803 */ /* 0x000fc40000000000 */
[----:B------:R-:W-:Y:S02]  /*159d0*/  FSEL R103, R103, -INF , !P4 ;  /* 0xff80000067677808 */ /* 0x000fe40006000000 */
[----:B------:R-:W-:Y:S01]  /*159e0*/  FSEL R98, R72, -INF , !P1 ;  /* 0xff80000048627808 */ /* 0x000fe20004800000 */
[----:B------:R-:W2:Y:S01]  /*159f0*/  MUFU.TANH R21, R21 ;  /* 0x0000001500157308 */ /* 0x000ea20000002400 */
[C---:B------:R-:W-:Y:S02]  /*15a00*/  ISETP.GE.AND P4, PT, R33.reuse, R242, PT ;  /* 0x000000f22100720c */ /* 0x040fe40003f86270 */
[----:B------:R-:W-:Y:S02]  /*15a10*/  ISETP.GE.AND P1, PT, R33, R243, PT ;  /* 0x000000f32100720c */ /* 0x000fe40003f26270 */
[----:B-1----:R-:W-:Y:S02]  /*15a20*/  FSEL R56, R56, -INF , !P5 ;  /* 0xff80000038387808 */ /* 0x002fe40006800000 */
[----:B------:R-:W-:Y:S01]  /*15a30*/  FSEL R49, R49, -INF , !P0 ;  /* 0xff80000031317808 */ /* 0x000fe20004000000 */
[----:B------:R-:W1:Y:S01]  /*15a40*/  MUFU.TANH R22, R41 ;  /* 0x0000002900167308 */ /* 0x000e620000002400 */
[----:B---3--:R-:W-:-:S02]  /*15a50*/  FSEL R48, R48, -INF , !P3 ;  /* 0xff80000030307808 */ /* 0x008fc40005800000 */
[----:B------:R-:W-:Y:S02]  /*15a60*/  ISETP.NE.AND P3, PT, R30, RZ, PT ;  /* 0x000000ff1e00720c */ /* 0x000fe40003f65270 */
[----:B------:R-:W-:Y:S02]  /*15a70*/  FSEL R101, R56, -INF , !P4 ;  /* 0xff80000038657808 */ /* 0x000fe40006000000 */
[----:B------:R-:W-:Y:S01]  /*15a80*/  FSEL R78, R49, -INF , !P1 ;  /* 0xff800000314e7808 */ /* 0x000fe20004800000 */
[----:B------:R-:W3:Y:S01]  /*15a90*/  MUFU.TANH R8, R8 ;  /* 0x0000000800087308 */ /* 0x000ee20000002400 */
[-C--:B------:R-:W-:Y:S02]  /*15aa0*/  ISETP.GT.AND P5, PT, R204, R29.reuse, PT ;  /* 0x0000001dcc00720c */ /* 0x080fe40003fa4270 */
[----:B------:R-:W-:Y:S02]  /*15ab0*/  ISETP.GT.AND P0, PT, R244, R29, PT ;  /* 0x0000001df400720c */ /* 0x000fe40003f04270 */
[----:B------:R-:W-:-:S02]  /*15ac0*/  ISETP.GE.AND P4, PT, R29, R242, PT ;  /* 0x000000f21d00720c */ /* 0x000fc40003f86270 */
[-C--:B------:R-:W-:Y:S01]  /*15ad0*/  ISETP.GE.AND P1, PT, R29, R243.reuse, PT ;  /* 0x000000f31d00720c */ /* 0x080fe20003f26270 */
[----:B------:R-:W-:Y:S01]  /*15ae0*/  VIADD R29, R212, 0xd1 ;  /* 0x000000d1d41d7836 */ /* 0x000fe20000000000 */
[----:B------:R-:W-:Y:S01]  /*15af0*/  ISETP.GE.AND P2, PT, R27, R243, PT ;  /* 0x000000f31b00720c */ /* 0x000fe20003f46270 */
[----:B------:R-:W-:Y:S01]  /*15b00*/  MUFU.TANH R23, R23 ;  /* 0x0000001700177308 */ /* 0x000fe20000002400 */
[----:B----4-:R-:W-:Y:S02]  /*15b10*/  FSEL R44, R44, -INF , !P3 ;  /* 0xff8000002c2c7808 */ /* 0x010fe40005800000 */
[-C--:B------:R-:W-:Y:S02]  /*15b20*/  ISETP.GT.AND P3, PT, R204, R29.reuse, PT ;  /* 0x0000001dcc00720c */ /* 0x080fe40003f64270 */
[----:B------:R-:W-:Y:S02]  /*15b30*/  FSEL R76, R44, -INF , !P2 ;  /* 0xff8000002c4c7808 */ /* 0x000fe40005000000 */
[----:B------:R-:W-:Y:S01]  /*15b40*/  ISETP.GT.AND P2, PT, R244, R29, PT ;  /* 0x0000001df400720c */ /* 0x000fe20003f44270 */
[----:B------:R-:W-:Y:S01]  /*15b50*/  MUFU.TANH R4, R4 ;  /* 0x0000000400047308 */ /* 0x000fe20000002400 */
[----:B------:R-:W-:-:S02]  /*15b60*/  FSEL R32, R32, -INF , !P3 ;  /* 0xff80000020207808 */ /* 0x000fc40005800000 */
[----:B------:R-:W-:Y:S02]  /*15b70*/  P2R R30, PR, RZ, 0x4 ;  /* 0x00000004ff1e7803 */ /* 0x000fe40000000000 */
[----:B------:R-:W-:Y:S01]  /*15b80*/  ISETP.GE.AND P2, PT, R29, R243, PT ;  /* 0x000000f31d00720c */ /* 0x000fe20003f46270 */
[----:B------:R-:W-:Y:S01]  /*15b90*/  BAR.SYNC.DEFER_BLOCKING 0x0 ;  /* 0x0000000000007b1d */ /* 0x000fe20000010000 */
[----:B------:R-:W-:Y:S02]  /*15ba0*/  ISETP.NE.AND P3, PT, R30, RZ, PT ;  /* 0x000000ff1e00720c */ /* 0x000fe40003f65270 */
[----:B------:R-:W-:Y:S01]  /*15bb0*/  FSEL R104, R69, -INF , !P6 ;  /* 0xff80000045687808 */ /* 0x000fe20007000000 */
[----:B------:R-:W-:Y:S01]  /*15bc0*/  IMAD.MOV.U32 R69, RZ, RZ, R245 ;  /* 0x000000ffff457224 */ /* 0x000fe200078e00f5 */
[----:B------:R-:W-:Y:S01]  /*15bd0*/  FSEL R25, R25, -INF , !P3 ;  /* 0xff80000019197808 */ /* 0x000fe20005800000 */
[----:B------:R-:W-:Y:S01]  /*15be0*/  MUFU.TANH R17, R17 ;  /* 0x0000001100117308 */ /* 0x000fe20000002400 */
[----:B------:R-:W-:-:S02]  /*15bf0*/  ISETP.GT.AND P3, PT, R204, R11, PT ;  /* 0x0000000bcc00720c */ /* 0x000fc40003f64270 */
[----:B------:R-:W-:Y:S02]  /*15c00*/  FSEL R79, R25, -INF , !P2 ;  /* 0xff800000194f7808 */ /* 0x000fe40005000000 */
[----:B------:R-:W-:Y:S02]  /*15c10*/  ISETP.GT.AND P2, PT, R244, R11, PT ;  /* 0x0000000bf400720c */ /* 0x000fe40003f44270 */
[----:B------:R-:W-:Y:S01]  /*15c20*/  ISETP.GE.AND P6, PT, R27, R242, PT ;  /* 0x000000f21b00720c */ /* 0x000fe20003fc6270 */
[----:B------:R-:W-:Y:S01]  /*15c30*/  FMUL.FTZ R27, R40, R2 ;  /* 0x00000002281b7220 */ /* 0x000fe20000410000 */
[----:B------:R-:W-:Y:S01]  /*15c40*/  P2R R10, PR, RZ, 0x4 ;  /* 0x00000004ff0a7803 */ /* 0x000fe20000000000 */
[----:B------:R-:W-:Y:S01]  /*15c50*/  MUFU.TANH R5, R5 ;  /* 0x0000000500057308 */ /* 0x000fe20000002400 */
[----:B------:R-:W-:Y:S02]  /*15c60*/  FSEL R20, R20, -INF , !P3 ;  /* 0xff80000014147808 */ /* 0x000fe40005800000 */
[----:B------:R-:W-:-:S02]  /*15c70*/  ISETP.NE.AND P3, PT, R10, RZ, PT ;  /* 0x000000ff0a00720c */ /* 0x000fc40003f65270 */
[----:B------:R-:W-:Y:S02]  /*15c80*/  FSEL R45, R45, -INF , !P5 ;  /* 0xff8000002d2d7808 */ /* 0x000fe40006800000 */
[----:B--2---:R-:W-:Y:S01]  /*15c90*/  FSEL R24, R24, -INF , !P0 ;  /* 0xff80000018187808 */ /* 0x004fe20004000000 */
[----:B------:R-:W2:Y:S01]  /*15ca0*/  MUFU.TANH R27, R27 ;  /* 0x0000001b001b7308 */ /* 0x000ea20000002400 */
[----:B------:R-:W-:Y:S02]  /*15cb0*/  ISETP.GE.AND P2, PT, R11, R243, PT ;  /* 0x000000f30b00720c */ /* 0x000fe40003f46270 */
[----:B------:R-:W-:Y:S02]  /*15cc0*/  FSEL R26, R26, -INF , !P3 ;  /* 0xff8000001a1a7808 */ /* 0x000fe40005800000 */
[----:B------:R-:W-:Y:S02]  /*15cd0*/  FSEL R92, R48, -INF , !P6 ;  /* 0xff800000305c7808 */ /* 0x000fe40007000000 */
[----:B------:R-:W-:Y:S01]  /*15ce0*/  ISETP.GE.AND P6, PT, R29, R242, PT ;  /* 0x000000f21d00720c */ /* 0x000fe20003fc6270 */
[----:B------:R-:W-:Y:S01]  /*15cf0*/  MUFU.TANH R6, R6 ;  /* 0x0000000600067308 */ /* 0x000fe20000002400 */
[----:B------:R-:W-:-:S02]  /*15d00*/  FSEL R77, R45, -INF , !P4 ;  /* 0xff8000002d4d7808 */ /* 0x000fc40006000000 */
[----:B------:R-:W-:Y:S02]  /*15d10*/  FSEL R93, R24, -INF , !P1 ;  /* 0xff800000185d7808 */ /* 0x000fe40004800000 */
[----:B------:R-:W-:Y:S02]  /*15d20*/  FSEL R108, R26, -INF , !P2 ;  /* 0xff8000001a6c7808 */ /* 0x000fe40005000000 */
[-C--:B------:R-:W-:Y:S02]  /*15d30*/  ISETP.GT.AND P5, PT, R204, R9.reuse, PT ;  /* 0x00000009cc00720c */ /* 0x080fe40003fa4270 */
[----:B------:R-:W-:Y:S02]  /*15d40*/  ISETP.GT.AND P0, PT, R244, R9, PT ;  /* 0x00000009f400720c */ /* 0x000fe40003f04270 */
[C---:B------:R-:W-:Y:S02]  /*15d50*/  ISETP.GE.AND P4, PT, R9.reuse, R242, PT ;  /* 0x000000f20900720c */ /* 0x040fe40003f86270 */
[----:B------:R-:W-:-:S02]  /*15d60*/  ISETP.GE.AND P1, PT, R9, R243, PT ;  /* 0x000000f30900720c */ /* 0x000fc40003f26270 */
[-C--:B------:R-:W-:Y:S01]  /*15d70*/  ISETP.GT.AND P2, PT, R244, R7.reuse, PT ;  /* 0x00000007f400720c */ /* 0x080fe20003f44270 */
[----:B------:R-:W4:Y:S01]  /*15d80*/  MUFU.TANH R9, R16 ;  /* 0x0000001000097308 */ /* 0x000f220000002400 */
[----:B------:R-:W-:Y:S02]  /*15d90*/  FSEL R97, R32, -INF , !P6 ;  /* 0xff80000020617808 */ /* 0x000fe40007000000 */
[----:B------:R-:W-:Y:S01]  /*15da0*/  ISETP.GE.AND P6, PT, R11, R242, PT ;  /* 0x000000f20b00720c */ /* 0x000fe20003fc6270 */
[----:B------:R-:W-:Y:S01]  /*15db0*/  VIADD R11, R212, 0xe0 ;  /* 0x000000e0d40b7836 */ /* 0x000fe20000000000 */
[----:B------:R-:W-:Y:S02]  /*15dc0*/  ISETP.GT.AND P3, PT, R204, R7, PT ;  /* 0x00000007cc00720c */ /* 0x000fe40003f64270 */
[----:B------:R-:W-:Y:S02]  /*15dd0*/  FSEL R28, R28, -INF , !P5 ;  /* 0xff8000001c1c7808 */ /* 0x000fe40006800000 */
[----:B------:R-:W-:-:S02]  /*15de0*/  FSEL R21, R21, -INF , !P0 ;  /* 0xff80000015157808 */ /* 0x000fc40004000000 */
[----:B------:R-:W-:Y:S02]  /*15df0*/  P2R R10, PR, RZ, 0x4 ;  /* 0x00000004ff0a7803 */ /* 0x000fe40000000000 */
[----:B------:R-:W-:Y:S02]  /*15e00*/  FSEL R114, R20, -INF , !P6 ;  /* 0xff80000014727808 */ /* 0x000fe40007000000 */
[----:B-1----:R-:W-:Y:S02]  /*15e10*/  FSEL R22, R22, -INF , !P3 ;  /* 0xff80000016167808 */ /* 0x002fe40005800000 */
[----:B------:R-:W-:Y:S02]  /*15e20*/  FSEL R96, R28, -INF , !P4 ;  /* 0xff8000001c607808 */ /* 0x000fe40006000000 */
[----:B------:R-:W-:Y:S02]  /*15e30*/  FSEL R110, R21, -INF , !P1 ;  /* 0xff800000156e7808 */ /* 0x000fe40004800000 */
[----:B------:R-:W-:-:S02]  /*15e40*/  ISETP.GE.AND P6, PT, R7, R242, PT ;  /* 0x000000f20700720c */ /* 0x000fc40003fc6270 */
[----:B------:R-:W-:Y:S01]  /*15e50*/  ISETP.GE.AND P2, PT, R7, R243, PT ;  /* 0x000000f30700720c */ /* 0x000fe20003f46270 */
[-C--:B------:R-:W-:Y:S01]  /*15e60*/  FMUL.FTZ R7, R13, R2.reuse ;  /* 0x000000020d077220 */ /* 0x080fe20000410000 */
[----:B------:R-:W-:Y:S01]  /*15e70*/  ISETP.NE.AND P3, PT, R10, RZ, PT ;  /* 0x000000ff0a00720c */ /* 0x000fe20003f65270 */
[----:B------:R-:W-:Y:S01]  /*15e80*/  FMUL.FTZ R10, R14, R2 ;  /* 0x000000020e0a7220 */ /* 0x000fe20000410000 */
[-C--:B------:R-:W-:Y:S01]  /*15e90*/  ISETP.GT.AND P5, PT, R204, R11.reuse, PT ;  /* 0x0000000bcc00720c */ /* 0x080fe20003fa4270 */
[----:B------:R-:W-:Y:S01]  /*15ea0*/  VIADD R13, R212, 0xe9 ;  /* 0x000000e9d40d7836 */ /* 0x000fe20000000000 */
[----:B------:R-:W-:Y:S01]  /*15eb0*/  ISETP.GT.AND P0, PT, R244, R11, PT ;  /* 0x0000000bf400720c */ /* 0x000fe20003f04270 */
[----:B------:R-:W1:Y:S01]  /*15ec0*/  MUFU.TANH R7, R7 ;  /* 0x0000000700077308 */ /* 0x000e620000002400 */
[C---:B------:R-:W-:Y:S02]  /*15ed0*/  ISETP.GE.AND P4, PT, R11.reuse, R242, PT ;  /* 0x000000f20b00720c */ /* 0x040fe40003f86270 */
[----:B------:R-:W-:Y:S01]  /*15ee0*/  ISETP.GE.AND P1, PT, R11, R243, PT ;  /* 0x000000f30b00720c */ /* 0x000fe20003f26270 */
[----:B------:R-:W-:Y:S01]  /*15ef0*/  VIADD R11, R212, 0xe8 ;  /* 0x000000e8d40b7836 */ /* 0x000fe20000000000 */
[----:B---3--:R-:W-:-:S02]  /*15f00*/  FSEL R8, R8, -INF , !P3 ;  /* 0xff80000008087808 */ /* 0x008fc40005800000 */
[----:B--2---:R-:W-:Y:S01]  /*15f10*/  FSEL R27, R27, -INF , !P5 ;  /* 0xff8000001b1b7808 */ /* 0x004fe20006800000 */
[----:B------:R-:W2:Y:S01]  /*15f20*/  MUFU.TANH R10, R10 ;  /* 0x0000000a000a7308 */ /* 0x000ea20000002400 */
[-C--:B------:R-:W-:Y:S02]  /*15f30*/  ISETP.GT.AND P5, PT, R204, R11.reuse, PT ;  /* 0x0000000bcc00720c */ /* 0x080fe40003fa4270 */
[----:B------:R-:W-:Y:S02]  /*15f40*/  FSEL R23, R23, -INF , !P0 ;  /* 0xff80000017177808 */ /* 0x000fe40004000000 */
[----:B------:R-:W-:Y:S02]  /*15f50*/  FSEL R106, R8, -INF , !P2 ;  /* 0xff800000086a7808 */ /* 0x000fe40005000000 */
[----:B------:R-:W-:Y:S01]  /*15f60*/  FSEL R111, R27, -INF , !P4 ;  /* 0xff8000001b6f7808 */ /* 0x000fe20006000000 */
[----:B------:R-:W3:Y:S01]  /*15f70*/  MUFU.TANH R8, R15 ;  /* 0x0000000f00087308 */ /* 0x000ee20000002400 */
[----:B------:R-:W-:-:S02]  /*15f80*/  ISETP.GT.AND P0, PT, R244, R11, PT ;  /* 0x0000000bf400720c */ /* 0x000fc40003f04270 */
[----:B------:R-:W-:Y:S02]  /*15f90*/  ISETP.GE.AND P4, PT, R11, R242, PT ;  /* 0x000000f20b00720c */ /* 0x000fe40003f86270 */
[----:B----4-:R-:W-:Y:S02]  /*15fa0*/  FSEL R9, R9, -INF , !P5 ;  /* 0xff80000009097808 */ /* 0x010fe40006800000 */
[----:B------:R-:W-:Y:S02]  /*15fb0*/  ISETP.GT.AND P3, PT, R204, R13, PT ;  /* 0x0000000dcc00720c */ /* 0x000fe40003f64270 */
[----:B------:R-:W-:Y:S02]  /*15fc0*/  FSEL R107, R23, -INF , !P1 ;  /* 0xff800000176b7808 */ /* 0x000fe40004800000 */
[----:B------:R-:W-:Y:S01]  /*15fd0*/  ISETP.GE.AND P1, PT, R11, R243, PT ;  /* 0x000000f30b00720c */ /* 0x000fe20003f26270 */
[----:B------:R-:W-:Y:S01]  /*15fe0*/  VIADD R11, R212, 0xf0 ;  /* 0x000000f0d40b7836 */ /* 0x000fe20000000000 */
[----:B------:R-:W-:-:S02]  /*15ff0*/  FSEL R4, R4, -INF , !P0 ;  /* 0xff80000004047808 */ /* 0x000fc40004000000 */
[----:B------:R-:W-:Y:S02]  /*16000*/  FSEL R112, R22, -INF , !P6 ;  /* 0xff80000016707808 */ /* 0x000fe40007000000 */
[----:B------:R-:W-:Y:S01]  /*16010*/  FSEL R109, R9, -INF , !P4 ;  /* 0xff800000096d7808 */ /* 0x000fe20006000000 */
[----:B------:R-:W-:Y:S01]  /*16020*/  VIADD R9, R212, 0xf1 ;  /* 0x000000f1d4097836 */ /* 0x000fe20000000000 */
[----:B------:R-:W-:Y:S02]  /*16030*/  ISETP.GT.AND P2, PT, R244, R13, PT ;  /* 0x0000000df400720c */ /* 0x000fe40003f44270 */
[----:B------:R-:W-:Y:S02]  /*16040*/  ISETP.GE.AND P6, PT, R13, R242, PT ;  /* 0x000000f20d00720c */ /* 0x000fe40003fc6270 */
[----:B------:R-:W-:Y:S02]  /*16050*/  FSEL R17, R17, -INF , !P3 ;  /* 0xff80000011117808 */ /* 0x000fe40005800000 */
[----:B------:R-:W-:Y:S01]  /*16060*/  FSEL R105, R4, -INF , !P1 ;  /* 0xff80000004697808 */ /* 0x000fe20004800000 */
[----:B------:R-:W-:Y:S01]  /*16070*/  FMUL.FTZ R4, R100, R2 ;  /* 0x0000000264047220 */ /* 0x000fe20000410000 */
[----:B------:R-:W-:-:S02]  /*16080*/  FSEL R100, R17, -INF , !P6 ;  /* 0xff80000011647808 */ /* 0x000fc40007000000 */
[----:B------:R-:W-:Y:S01]  /*16090*/  FSEL R12, R5, -INF , !P2 ;  /* 0xff800000050c7808 */ /* 0x000fe20005000000 */
[----:B------:R-:W-:Y:S01]  /*160a0*/  VIADD R5, R212, 0xf8 ;  /* 0x000000f8d4057836 */ /* 0x000fe20000000000 */
[----:B------:R-:W-:Y:S01]  /*160b0*/  ISETP.GE.AND P5, PT, R13, R243, PT ;  /* 0x000000f30d00720c */ /* 0x000fe20003fa6270 */
[----:B------:R-:W-:Y:S01]  /*160c0*/  FMUL.FTZ R13, R102, R2 ;  /* 0x00000002660d7220 */ /* 0x000fe20000410000 */
[C---:B------:R-:W-:Y:S01]  /*160d0*/  ISETP.GT.AND P6, PT, R204.reuse, R11, PT ;  /* 0x0000000bcc00720c */ /* 0x040fe20003fc4270 */
[----:B------:R-:W4:Y:S01]  /*160e0*/  MUFU.TANH R4, R4 ;  /* 0x0000000400047308 */ /* 0x000f220000002400 */
[----:B------:R-:W-:Y:S02]  /*160f0*/  ISETP.GT.AND P2, PT, R204, R9, PT ;  /* 0x00000009cc00720c */ /* 0x000fe40003f44270 */
[C---:B------:R-:W-:Y:S02]  /*16100*/  ISETP.GT.AND P0, PT, R244.reuse, R11, PT ;  /* 0x0000000bf400720c */ /* 0x040fe40003f04270 */
[----:B------:R-:W-:-:S02]  /*16110*/  ISETP.GT.AND P3, PT, R244, R9, PT ;  /* 0x00000009f400720c */ /* 0x000fc40003f64270 */
[----:B------:R-:W-:Y:S02]  /*16120*/  FSEL R113, R6, -INF , !P6 ;  /* 0xff80000006717808 */ /* 0x000fe40007000000 */
[----:B-1----:R-:W-:Y:S01]  /*16130*/  FSEL R119, R7, -INF , !P2 ;  /* 0xff80000007777808 */ /* 0x002fe20005000000 */
[----:B------:R-:W1:Y:S01]  /*16140*/  MUFU.TANH R6, R13 ;  /* 0x0000000d00067308 */ /* 0x000e620000002400 */
[----:B--2---:R-:W-:Y:S02]  /*16150*/  FSEL R10, R10, -INF , !P0 ;  /* 0xff8000000a0a7808 */ /* 0x004fe40004000000 */
[----:B------:R-:W-:Y:S02]  /*16160*/  ISETP.GE.AND P0, PT, R9, R243, PT ;  /* 0x000000f30900720c */ /* 0x000fe40003f06270 */
[----:B---3--:R-:W-:Y:S02]  /*16170*/  FSEL R8, R8, -INF , !P3 ;  /* 0xff80000008087808 */ /* 0x008fe40005800000 */
[----:B------:R-:W-:Y:S01]  /*16180*/  ISETP.GE.AND P1, PT, R11, R242, PT ;  /* 0x000000f20b00720c */ /* 0x000fe20003f26270 */
[----:B------:R-:W2:Y:S01]  /*16190*/  MUFU.TANH R7, R84 ;  /* 0x0000005400077308 */ /* 0x000ea20000002400 */
[----:B------:R-:W-:-:S02]  /*161a0*/  FSEL R115, R8, -INF , !P0 ;  /* 0xff80000008737808 */ /* 0x000fc40004000000 */
[----:B------:R-:W-:Y:S02]  /*161b0*/  ISETP.GT.AND P0, PT, R245, R226, PT ;  /* 0x000000e2f500720c */ /* 0x000fe40003f04270 */
[----:B------:R-:W-:Y:S02]  /*161c0*/  FSEL R102, R12, -INF , !P5 ;  /* 0xff8000000c667808 */ /* 0x000fe40006800000 */
[----:B------:R-:W-:Y:S02]  /*161d0*/  ISETP.GE.AND P5, PT, R9, R242, PT ;  /* 0x000000f20900720c */ /* 0x000fe40003fa6270 */
[----:B------:R-:W-:Y:S02]  /*161e0*/  ISETP.GE.AND P4, PT, R11, R243, PT ;  /* 0x000000f30b00720c */ /* 0x000fe40003f86270 */
[----:B------:R-:W-:Y:S02]  /*161f0*/  FSEL R113, R113, -INF , !P1 ;  /* 0xff80000071717808 */ /* 0x000fe40004800000 */
[----:B------:R-:W-:-:S02]  /*16200*/  ISETP.GT.AND P1, PT, R204, R5, PT ;  /* 0x00000005cc00720c */ /* 0x000fc40003f24270 */
[----:B------:R-:W-:Y:S02]  /*16210*/  FSEL R119, R119, -INF , !P5 ;  /* 0xff80000077777808 */ /* 0x000fe40006800000 */
[----:B------:R-:W-:Y:S02]  /*16220*/  ISETP.GT.AND P6, PT, R244, R5, PT ;  /* 0x00000005f400720c */ /* 0x000fe40003fc4270 */
[----:B------:R-:W-:Y:S02]  /*16230*/  ISETP.GT.AND P5, PT, R204, R212, PT ;  /* 0x000000d4cc00720c */ /* 0x000fe40003fa4270 */
[----:B------:R-:W-:Y:S02]  /*16240*/  FSEL R117, R10, -INF , !P4 ;  /* 0xff8000000a757808 */ /* 0x000fe40006000000 */
[C---:B------:R-:W-:Y:S02]  /*16250*/  ISETP.GE.AND P2, PT, R5.reuse, R242, PT ;  /* 0x000000f20500720c */ /* 0x040fe40003f46270 */
[----:B------:R-:W-:-:S02]  /*16260*/  ISETP.GE.AND P4, PT, R5, R243, PT ;  /* 0x000000f30500720c */ /* 0x000fc40003f86270 */
[----:B----4-:R-:W-:Y:S02]  /*16270*/  FSEL R4, R4, -INF , !P1 ;  /* 0xff80000004047808 */ /* 0x010fe40004800000 */
[C---:B------:R-:W-:Y:S02]  /*16280*/  ISETP.GE.AND P3, PT, R212.reuse, R242, PT ;  /* 0x000000f2d400720c */ /* 0x040fe40003f66270 */
[----:B------:R-:W-:Y:S02]  /*16290*/  ISETP.GE.AND P1, PT, R212, R243, PT ;  /* 0x000000f3d400720c */ /* 0x000fe40003f26270 */
[----:B-1----:R-:W-:Y:S02]  /*162a0*/  FSEL R6, R6, -INF , !P6 ;  /* 0xff80000006067808 */ /* 0x002fe40007000000 */
[----:B--2---:R-:W-:Y:S02]  /*162b0*/  FSEL R5, R7, -INF , !P5 ;  /* 0xff80000007057808 */ /* 0x004fe40006800000 */
[----:B------:R-:W-:-:S02]  /*162c0*/  FSEL R116, R4, -INF , !P2 ;  /* 0xff80000004747808 */ /* 0x000fc40005000000 */
[----:B------:R-:W-:Y:S02]  /*162d0*/  LOP3.LUT R2, R52, 0x200, RZ, 0xc0, !PT ;  /* 0x0000020034027812 */ /* 0x000fe400078ec0ff */
[----:B------:R-:W-:Y:S02]  /*162e0*/  VIMNMX R245, PT, PT, RZ, R204, !PT ;  /* 0x000000ccfff57248 */ /* 0x000fe40007fe0100 */
[----:B------:R-:W-:Y:S02]  /*162f0*/  VIMNMX R244, PT, PT, RZ, R244, !PT ;  /* 0x000000f4fff47248 */ /* 0x000fe40007fe0100 */
[----:B------:R-:W-:Y:S02]  /*16300*/  ISETP.NE.AND P2, PT, R0, RZ, PT ;  /* 0x000000ff0000720c */ /* 0x000fe40003f45270 */
        /* <DEDUP_REMOVED lines=17> */
.L_x_6637:
[----:B------:R-:W2:Y:S01]  /*16420*/  LD.E R13, desc[UR4][R164.64+0x170] ;  /* 0x00017004a40d7980 */ /* 0x000ea2000c101900 */
[----:B------:R-:W-:Y:S02]  /*16430*/  IADD3 R10, PT, PT, R64, -0x200, RZ ;  /* 0xfffffe00400a7810 */ /* 0x000fe40007ffe0ff */
[----:B------:R-:W-:Y:S01]  /*16440*/  IABS R4, R202 ;  /* 0x000000ca00047213 */ /* 0x000fe20000000000 */
[----:B------:R-:W3:Y:S01]  /*16450*/  LD.E.64 R16, desc[UR4][R164.64+0x20] ;  /* 0x00002004a4107980 */ /* 0x000ee2000c101b00 */
        /* <DEDUP_REMOVED lines=27> */
[----:B------:R-:W-:Y:S01]  /*16610*/  ISETP.GE.U32.AND P4, PT, R9, R6, PT ;  /* 0x000000060900720c */ /* 0x000fe20003f86070 */
[----:B------:R-:W2:Y:S01]  /*16620*/  LD.E.64 R14, desc[UR4][R164.64+0x38] ;  /* 0x00003804a40e7980 */ /* 0x000ea2000c101b00 */
[----:B------:R-:W-:-:S09]  /*16630*/  ISETP.NE.AND P0, PT, R13, RZ, PT ;  /* 0x000000ff0d00720c */ /* 0x000fd20003f05270 */
[----:B------:R-:W-:Y:S02]  /*16640*/  @P3 IADD3 R8, PT, PT, R8, 0x1, RZ ;  /* 0x0000000108083810 */ /* 0x000fe40007ffe0ff */
[----:B------:R-:W-:-:S03]  /*16650*/  @P4 VIADD R11, R11, 0x1 ;  /* 0x000000010b0b4836 */ /* 0x000fc60000000000 */
[----:B------:R-:W-:Y:S02]  /*16660*/  @!P5 IMAD.MOV R8, RZ, RZ, -R8 ;  /* 0x000000ffff08d224 */ /* 0x000fe400078e0a08 */
[----:B------:R-:W-:Y:S02]  /*16670*/  MOV R0, R11 ;  /* 0x0000000b00007202 */ /* 0x000fe40000000f00 */
[----:B------:R-:W-:Y:S02]  /*16680*/  LOP3.LUT R11, RZ, R13, RZ, 0x33, !PT ;  /* 0x0000000dff0b7212 */ /* 0x000fe400078e33ff */
        /* <DEDUP_REMOVED lines=22> */
.L_x_6638:
[----:B------:R-:W-:Y:S05]  /*167f0*/  BSYNC.RECONVERGENT B0 ;  /* 0x0000000000007941 */ /* 0x000fea0003800200 */
.L_x_6636:
        /* <DEDUP_REMOVED lines=24> */
[----:B------:R-:W-:Y:S01]  /*16980*/  IMAD.X R23, R21, 0x1, R0, P1 ;  /* 0x0000000115177824 */ /* 0x000fe200008e0600 */
[----:B------:R5:W-:Y:S02]  /*16990*/  LDGSTS.E.BYPASS.LTC128B.128 [R66+0x4800], desc[UR4][R20.64] ;  /* 0x0480000014427fae */ /* 0x000be4000b981a04 */
[----:B------:R-:W-:-:S02]  /*169a0*/  IADD3 R26, P1, PT, R24, R9, RZ ;  /* 0x00000009181a7210 */ /* 0x000fc40007f3e0ff */
[----:B------:R-:W-:Y:S01]  /*169b0*/  IADD3.X R25, PT, PT, R23, R0, RZ, P0, !PT ;  /* 0x0000000017197210 */ /* 0x000fe200007fe4ff */
[----:B------:R5:W-:Y:S01]  /*169c0*/  LDGSTS.E.BYPASS.LTC128B.128 [R66+0x5000], desc[UR4][R22.64] ;  /* 0x0500000016427fae */ /* 0x000be2000b981a04 */
[----:B-1----:R-:W-:-:S03]  /*169d0*/  IADD3 R10, P0, PT, R26, R9, RZ ;  /* 0x000000091a0a7210 */ /* 0x002fc60007f1e0ff */
[--C-:B------:R-:W-:Y:S01]  /*169e0*/  IMAD.X R27, R25, 0x1, R0.reuse, P1 ;  /* 0x00000001191b7824 */ /* 0x100fe200008e0600 */
[----:B------:R1:W-:Y:S01]  /*169f0*/  LDGSTS.E.BYPASS.LTC128B.128 [R66+0x5800], desc[UR4][R24.64] ;  /* 0x0580000018427fae */ /* 0x0003e2000b981a04 */
[-C--:B--2---:R-:W-:Y:S02]  /*16a00*/  IADD3 R18, P1, PT, R10, R9.reuse, RZ ;  /* 0x000000090a127210 */ /* 0x084fe40007f3e0ff */
[--C-:B------:R-:W-:Y:S01]  /*16a10*/  IMAD.X R11, R27, 0x1, R0.reuse, P0 ;  /* 0x000000011b0b7824 */ /* 0x100fe200000e0600 */
[----:B------:R1:W-:Y:S01]  /*16a20*/  LDGSTS.E.BYPASS.LTC128B.128 [R66+0x6000], desc[UR4][R26.64] ;  /* 0x060000001a427fae */ /* 0x0003e2000b981a04 */
[-C--:B---3--:R-:W-:Y:S02]  /*16a30*/  IADD3 R16, P0, PT, R18, R9.reuse, RZ ;  /* 0x0000000912107210 */ /* 0x088fe40007f1e0ff */
[----:B------:R-:W-:Y:S01]  /*16a40*/  IMAD.X R19, R11, 0x1, R0, P1 ;  /* 0x000000010b137824 */ /* 0x000fe200008e0600 */
[----:B------:R1:W-:Y:S01]  /*16a50*/  LDGSTS.E.BYPASS.LTC128B.128 [R66+0x6800], desc[UR4][R10.64] ;  /* 0x068000000a427fae */ /* 0x0003e2000b981a04 */
[----:B----4-:R-:W-:-:S02]  /*16a60*/  IADD3 R14, P1, PT, R16, R9, RZ ;  /* 0x00000009100e7210 */ /* 0x010fc40007f3e0ff */
[----:B------:R-:W-:Y:S01]  /*16a70*/  IMAD.X R17, R19, 0x1, R0, P0 ;  /* 0x0000000113117824 */ /* 0x000fe200000e0600 */
[----:B------:R1:W-:Y:S01]  /*16a80*/  LDGSTS.E.BYPASS.LTC128B.128 [R66+0x7000], desc[UR4][R18.64] ;  /* 0x0700000012427fae */ /* 0x0003e2000b981a04 */
[----:B-----5:R-:W-:-:S03]  /*16a90*/  IADD3 R12, P0, PT, R14, R9, RZ ;  /* 0x000000090e0c7210 */ /* 0x020fc60007f1e0ff */
[----:B------:R-:W-:Y:S01]  /*16aa0*/  IADD3.X R15, PT, PT, R17, R0, RZ, P1, !PT ;  /* 0x00000000110f7210 */ /* 0x000fe20000ffe4ff */
[----:B------:R1:W-:Y:S01]  /*16ab0*/  LDGSTS.E.BYPASS.LTC128B.128 [R66+0x7800], desc[UR4][R16.64] ;  /* 0x0780000010427fae */ /* 0x0003e2000b981a04 */
[----:B------:R-:W-:-:S03]  /*16ac0*/  IADD3 R8, P1, PT, R12, R9, RZ ;  /* 0x000000090c087210 */ /* 0x000fc60007f3e0ff */
        /* <DEDUP_REMOVED lines=9> */
.L_x_6635:
[----:B------:R-:W-:Y:S05]  /*16b60*/  BSYNC.RECONVERGENT B1 ;  /* 0x0000000000017941 */ /* 0x000fea0003800200 */
.L_x_6634:
[----:B-1----:R-:W2:Y:S04]  /*16b70*/  LDL.LU R13, [R1+0x4] ;  /* 0x00000400010d7983 */ /* 0x002ea80000300800 */
[----:B------:R-:W2:Y:S04]  /*16b80*/  LDL.LU R12, [R1+0x8] ;  /* 0x00000800010c7983 */ /* 0x000ea80000300800 */
[----:B------:R-:W3:Y:S04]  /*16b90*/  LDL.LU R10, [R1] ;  /* 0x00000000010a7983 */ /* 0x000ee80000300800 */
        /* <DEDUP_REMOVED lines=33> */
[----:B------:R-:W-:-:S05]  /*16db0*/  FMNMX.FTZ R8, R36, R9, !PT ;  /* 0x0000000924087209 */ /* 0x000fca0007810000 */
[----:B------:R-:W1:Y:S02]  /*16dc0*/  SHFL.BFLY PT, R9, R8, 0x2, 0x1f ;  /* 0x0c401f0008097f89 */ /* 0x000e6400000e0000 */
[----:B-1----:R-:W-:-:S05]  /*16dd0*/  FMNMX.FTZ R9, R8, R9, !PT ;  /* 0x0000000908097209 */ /* 0x002fca0007810000 */
[----:B------:R-:W-:Y:S01]  /*16de0*/  SHFL.BFLY PT, R6, R9, 0x1, 0x1f ;  /* 0x0c201f0009067f89 */ /* 0x000fe200000e0000 */
[----:B--2---:R-:W-:-:S04]  /*16df0*/  FMNMX3.FTZ R11, R7, R13, R12, !PT ;  /* 0x0000000d070b7276 */ /* 0x004fc8000781000c */
[----:B------:R-:W-:-:S04]  /*16e00*/  FMNMX3.FTZ R11, R11, R141, R248, !PT ;  /* 0x0000008d0b0b7276 */ /* 0x000fc800078100f8 */
        /* <DEDUP_REMOVED lines=31> */
[----:B-1----:R-:W-:Y:S02]  /*17000*/  FMNMX.FTZ R11, R4, R11, !PT ;  /* 0x0000000b040b7209 */ /* 0x002fe40007810000 */
[----:B------:R-:W-:Y:S02]  /*17010*/  IADD3 R4, PT, PT, R2, R3, RZ ;  /* 0x0000000302047210 */ /* 0x000fe40007ffe0ff */
[----:B------:R-:W-:Y:S01]  /*17020*/  FMNMX.FTZ R2, R9, R6, !PT ;  /* 0x0000000609027209 */ /* 0x000fe20007810000 */
[----:B------:R-:W1:Y:S01]  /*17030*/  SHFL.BFLY PT, R0, R11, 0x1, 0x1f ;  /* 0x0c201f000b007f89 */ /* 0x000e6200000e0000 */
[----:B------:R-:W-:-:S03]  /*17040*/  LEA R125, R4, R67, 0x1 ;  /* 0x00000043047d7211 */ /* 0x000fc600078e08ff */
[----:B----4-:R-:W-:Y:S01]  /*17050*/  FMUL.FTZ R138, R121, R2 ;  /* 0x00000002798a7220 */ /* 0x010fe20000410000 */
[-C--:B------:R-:W-:Y:S01]  /*17060*/  IADD3 R120, PT, PT, R54, R125.reuse, RZ ;  /* 0x0000007d36787210 */ /* 0x080fe20007ffe0ff */
[----:B------:R-:W-:Y:S01]  /*17070*/  LDSM.16.MT88.4 R20, [R125+0xa000] ;  /* 0x00a000007d14783b */ /* 0x000fe20000004200 */
[----:B------:R-:W-:-:S03]  /*17080*/  IADD3 R123, PT, PT, R188, R125, RZ ;  /* 0x0000007dbc7b7210 */ /* 0x000fc60007ffe0ff */
[----:B------:R-:W-:Y:S01]  /*17090*/  LDSM.16.MT88.4 R32, [R120+0xa800] ;  /* 0x00a800007820783b */ /* 0x000fe20000004200 */
[----:B------:R-:W-:-:S03]  /*170a0*/  IADD3 R67, PT, PT, R54, R123, RZ ;  /* 0x0000007b36437210 */ /* 0x000fc60007ffe0ff */
[----:B------:R-:W-:Y:S04]  /*170b0*/  LDSM.16.MT88.4 R40, [R125+0xa800] ;  /* 0x00a800007d28783b */ /* 0x000fe80000004200 */
[----:B------:R-:W-:Y:S04]  /*170c0*/  LDSM.16.MT88.4 R56, [R67+0xa000] ;  /* 0x00a000004338783b */ /* 0x000fe80000004200 */
[----:B------:R-:W-:Y:S01]  /*170d0*/  LDSM.16.MT88.4 R28, [R123+0xa800] ;  /* 0x00a800007b1c783b */ /* 0x000fe20000004200 */
[----:B-1----:R-:W-:-:S03]  /*170e0*/  FMNMX.FTZ R0, R11, R0, !PT ;  /* 0x000000000b007209 */ /* 0x002fc60007810000 */
[----:B------:R-:W-:Y:S01]  /*170f0*/  LDSM.16.MT88.4 R72, [R67+0xa800] ;  /* 0x00a800004348783b */ /* 0x000fe20000004200 */
        /* <DEDUP_REMOVED lines=26> */
[-C--:B------:R-:W-:Y:S01]  /*172a0*/  FFMA.FTZ R122, R222, R121.reuse, -R118 ;  /* 0x00000079de7a7223 */ /* 0x080fe20000010876 */
[-CC-:B------:R-:W-:Y:S01]  /*172b0*/  FFMA.FTZ R153, R149, R121.reuse, -R138.reuse ;  /* 0x0000007995997223 */ /* 0x180fe2000001088a */
[----:B------:R-:W-:Y:S01]  /*172c0*/  MUFU.EX2 R141, R141 ;  /* 0x0000008d008d7308 */ /* 0x000fe20000000800 */
[----:B------:R-:W-:Y:S01]  /*172d0*/  FFMA.FTZ R152, R147, R121, -R138 ;  /* 0x0000007993987223 */ /* 0x000fe2000001088a */
[----:B---3--:R-:W-:Y:S01]  /*172e0*/  F2FP.F16.F32.PACK_AB R45, R128, R133 ;  /* 0x00000085802d723e */ /* 0x008fe200000000ff */
[-CC-:B------:R-:W-:Y:S01]  /*172f0*/  FFMA.FTZ R143, R143, R121.reuse, -R118.reuse ;  /* 0x000000798f8f7223 */ /* 0x180fe20000010876 */
[----:B------:R-:W3:Y:S01]  /*17300*/  MUFU.EX2 R136, R136 ;  /* 0x0000008800887308 */ /* 0x000ee20000000800 */
[-CC-:B------:R-:W-:Y:S01]  /*17310*/  FFMA.FTZ R140, R140, R121.reuse, -R118.reuse ;  /* 0x000000798c8c7223 */ /* 0x180fe20000010876 */
[-C--:B------:R-:W-:Y:S01]  /*17320*/  FFMA.FTZ R142, R142, R121.reuse, -R118 ;  /* 0x000000798e8e7223 */ /* 0x080fe20000010876 */
[-CC-:B------:R-:W-:Y:S01]  /*17330*/  FFMA.FTZ R145, R145, R121.reuse, -R138.reuse ;  /* 0x0000007991917223 */ /* 0x180fe2000001088a */
[----:B------:R-:W-:Y:S01]  /*17340*/  MUFU.EX2 R139, R139 ;  /* 0x0000008b008b7308 */ /* 0x000fe20000000800 */
[----:B------:R-:W-:Y:S01]  /*17350*/  FFMA.FTZ R149, R144, R121, -R138 ;  /* 0x0000007990957223 */ /* 0x000fe2000001088a */
[----:B----4-:R-:W-:Y:S01]  /*17360*/  F2FP.F16.F32.PACK_AB R47, R126, R131 ;  /* 0x000000837e2f723e */ /* 0x010fe200000000ff */
[-C--:B------:R-:W-:Y:S01]  /*17370*/  FFMA.FTZ R147, R146, R121.reuse, -R118 ;  /* 0x0000007992937223 */ /* 0x080fe20000010876 */
[----:B------:R-:W4:Y:S01]  /*17380*/  MUFU.EX2 R134, R134 ;  /* 0x0000008600867308 */ /* 0x000f220000000800 */
[-CC-:B------:R-:W-:Y:S01]  /*17390*/  FFMA.FTZ R157, R157, R121.reuse, -R138.reuse ;  /* 0x000000799d9d7223 */ /* 0x180fe2000001088a */
[-CC-:B------:R-:W-:Y:S01]  /*173a0*/  FFMA.FTZ R161, R161, R121.reuse, -R138.reuse ;  /* 0x00000079a1a17223 */ /* 0x180fe2000001088a */
[-CC-:B------:R-:W-:Y:S01]  /*173b0*/  FFMA.FTZ R154, R154, R121.reuse, -R138.reuse ;  /* 0x000000799a9a7223 */ /* 0x180fe2000001088a */
[----:B------:R-:W-:Y:S01]  /*173c0*/  MUFU.EX2 R129, R129 ;  /* 0x0000008100817308 */ /* 0x000fe20000000800 */
[----:B------:R-:W-:Y:S01]  /*173d0*/  FFMA.FTZ R188, R183, R121, -R138 ;  /* 0x00000079b7bc7223 */ /* 0x000fe2000001088a */
[----:B---3--:R-:W-:Y:S01]  /*173e0*/  F2FP.F16.F32.PACK_AB R44, R136, R141 ;  /* 0x0000008d882c723e */ /* 0x008fe200000000ff */
[-C--:B------:R-:W-:Y:S01]  /*173f0*/  FFMA.FTZ R158, R158, R121.reuse, -R118 ;  /* 0x000000799e9e7223 */ /* 0x080fe20000010876 */
[----:B------:R-:W-:Y:S01]  /*17400*/  MUFU.EX2 R124, R124 ;  /* 0x0000007c007c7308 */ /* 0x000fe20000000800 */
[-C--:B------:R-:W-:Y:S01]  /*17410*/  FFMA.FTZ R162, R162, R121.reuse, -R138 ;  /* 0x00000079a2a27223 */ /* 0x080fe2000001088a */
[-CC-:B------:R-:W-:Y:S01]  /*17420*/  FFMA.FTZ R183, R198, R121.reuse, -R118.reuse ;  /* 0x00000079c6b77223 */ /* 0x180fe20000010876 */
[-CC-:B------:R-:W-:Y:S01]  /*17430*/  FFMA.FTZ R194, R194, R121.reuse, -R118.reuse ;  /* 0x00000079c2c27223 */ /* 0x180fe20000010876 */
[----:B------:R-:W-:Y:S01]  /*17440*/  MUFU.EX2 R127, R127 ;  /* 0x0000007f007f7308 */ /* 0x000fe20000000800 */
[--C-:B------:R-:W-:Y:S01]  /*17450*/  FFMA.FTZ R198, R192, R121, -R118.reuse ;  /* 0x00000079c0c67223 */ /* 0x100fe20000010876 */
[----:B----4-:R-:W-:Y:S01]  /*17460*/  F2FP.F16.F32.PACK_AB R46, R134, R139 ;  /* 0x0000008b862e723e */ /* 0x010fe200000000ff */
[-C--:B------:R-:W-:Y:S01]  /*17470*/  FFMA.FTZ R182, R182, R121.reuse, -R118 ;  /* 0x00000079b6b67223 */ /* 0x080fe20000010876 */
[----:B------:R-:W-:Y:S01]  /*17480*/  MUFU.EX2 R137, R137 ;  /* 0x0000008900897308 */ /* 0x000fe20000000800 */
[-C--:B------:R-:W-:Y:S01]  /*17490*/  FFMA.FTZ R202, R180, R121.reuse, -R138 ;  /* 0x00000079b4ca7223 */ /* 0x080fe2000001088a */
[-CC-:B------:R-:W-:Y:S01]  /*174a0*/  FFMA.FTZ R204, R176, R121.reuse, -R118.reuse ;  /* 0x00000079b0cc7223 */ /* 0x180fe20000010876 */
[-C--:B------:R-:W-:Y:S01]  /*174b0*/  FFMA.FTZ R247, R247, R121.reuse, -R118 ;  /* 0x00000079f7f77223 */ /* 0x080fe20000010876 */
[----:B------:R-:W3:Y:S01]  /*174c0*/  MUFU.EX2 R132, R132 ;  /* 0x0000008400847308 */ /* 0x000ee20000000800 */
[C---:B-1----:R-:W-:Y:S01]  /*174d0*/  HMMA.16816.F32 R16, R44.reuse, R12, RZ ;  /* 0x0000000c2c10723c */ /* 0x042fe200000018ff */
[-C--:B------:R-:W-:Y:S01]  /*174e0*/  FFMA.FTZ R217, R217, R121.reuse, -R138 ;  /* 0x00000079d9d97223 */ /* 0x080fe2000001088a */
[-CC-:B------:R-:W-:Y:S01]  /*174f0*/  FFMA.FTZ R208, R207, R121.reuse, -R118.reuse ;  /* 0x00000079cfd07223 */ /* 0x180fe20000010876 */
[----:B------:R-:W-:Y:S01]  /*17500*/  MUFU.EX2 R135, R135 ;  /* 0x0000008700877308 */ /* 0x000fe20000000800 */
[-C--:B------:R-:W-:Y:S01]  /*17510*/  FFMA.FTZ R207, R205, R121.reuse, -R118 ;  /* 0x00000079cdcf7223 */ /* 0x080fe20000010876 */
[-CC-:B------:R-:W-:Y:S01]  /*17520*/  FFMA.FTZ R206, R201, R121.reuse, -R138.reuse ;  /* 0x00000079c9ce7223 */ /* 0x180fe2000001088a */
[-CC-:B------:R-:W-:Y:S01]  /*17530*/  FFMA.FTZ R210, R197, R121.reuse, -R138.reuse ;  /* 0x00000079c5d27223 */ /* 0x180fe2000001088a */
[----:B------:R-:W1:Y:S01]  /*17540*/  MUFU.EX2 R130, R130 ;  /* 0x0000008200827308 */ /* 0x000e620000000800 */
[C---:B------:R-:W-:Y:S01]  /*17550*/  HMMA.16816.F32 R12, R44.reuse, R14, RZ ;  /* 0x0000000e2c0c723c */ /* 0x040fe200000018ff */
[-C--:B------:R-:W-:Y:S01]  /*17560*/  FFMA.FTZ R199, R199, R121.reuse, -R138 ;  /* 0x00000079c7c77223 */ /* 0x080fe2000001088a */
[-CC-:B------:R-:W-:Y:S01]  /*17570*/  FFMA.FTZ R187, R187, R121.reuse, -R118.reuse ;  /* 0x00000079bbbb7223 */ /* 0x180fe20000010876 */
[----:B------:R-:W4:Y:S01]  /*17580*/  MUFU.EX2 R122, R122 ;  /* 0x0000007a007a7308 */ /* 0x000f220000000800 */
[-C--:B------:R-:W-:Y:S01]  /*17590*/  FFMA.FTZ R212, R193, R121.reuse, -R118 ;  /* 0x00000079c1d47223 */ /* 0x080fe20000010876 */
[-CC-:B------:R-:W-:Y:S01]  /*175a0*/  FFMA.FTZ R214, R173, R121.reuse, -R138.reuse ;  /* 0x00000079add67223 */ /* 0x180fe2000001088a */
[-C--:B------:R-:W-:Y:S01]  /*175b0*/  FFMA.FTZ R218, R171, R121.reuse, -R138 ;  /* 0x00000079abda7223 */ /* 0x080fe2000001088a */
[----:B------:R-:W-:Y:S01]  /*175c0*/  MUFU.EX2 R143, R143 ;  /* 0x0000008f008f7308 */ /* 0x000fe20000000800 */
[C---:B------:R-:W-:Y:S01]  /*175d0*/  HMMA.16816.F32 R24, R44.reuse, R20, RZ ;  /* 0x000000142c18723c */ /* 0x040fe200000018ff */
[-CC-:B------:R-:W-:Y:S01]  /*175e0*/  FFMA.FTZ R216, R169, R121.reuse, -R118.reuse ;  /* 0x00000079a9d87223 */ /* 0x180fe20000010876 */
[-C--:B------:R-:W-:Y:S01]  /*175f0*/  FFMA.FTZ R185, R185, R121.reuse, -R118 ;  /* 0x00000079b9b97223 */ /* 0x080fe20000010876 */
[----:B------:R-:W-:Y:S01]  /*17600*/  MUFU.EX2 R140, R140 ;  /* 0x0000008c008c7308 */ /* 0x000fe20000000800 */
[-CC-:B------:R-:W-:Y:S01]  /*17610*/  FFMA.FTZ R193, R181, R121.reuse, -R138.reuse ;  /* 0x00000079b5c17223 */ /* 0x180fe2000001088a */
[-C--:B------:R-:W-:Y:S01]  /*17620*/  FFMA.FTZ R179, R179, R121.reuse, -R138 ;  /* 0x00000079b3b37223 */ /* 0x080fe2000001088a */
[-C--:B------:R-:W-:Y:S01]  /*17630*/  FFMA.FTZ R38, R38, R121.reuse, -R118 ;  /* 0x0000007926267223 */ /* 0x080fe20000010876 */
[----:B------:R-:W-:Y:S01]  /*17640*/  MUFU.EX2 R142, R142 ;  /* 0x0000008e008e7308 */ /* 0x000fe20000000800 */
[C---:B------:R-:W-:Y:S01]  /*17650*/  HMMA.16816.F32 R20, R44.reuse, R22, RZ ;  /* 0x000000162c14723c */ /* 0x040fe200000018ff */
[-CC-:B------:R-:W-:Y:S01]  /*17660*/  FFMA.FTZ R169, R86, R121.reuse, -R138.reuse ;  /* 0x0000007956a97223 */ /* 0x180fe2000001088a */
[-C--:B------:R-:W-:Y:S01]  /*17670*/  FFMA.FTZ R94, R94, R121.reuse, -R138 ;  /* 0x000000795e5e7223 */ /* 0x080fe2000001088a */
[----:B------:R-:W-:Y:S01]  /*17680*/  MUFU.EX2 R145, R145 ;  /* 0x0000009100917308 */ /* 0x000fe20000000800 */
[-C--:B------:R-:W-:Y:S01]  /*17690*/  FFMA.FTZ R222, R99, R121.reuse, -R118 ;  /* 0x0000007963de7223 */ /* 0x080fe20000010876 */
[-C--:B------:R-:W-:Y:S01]  /*176a0*/  FFMA.FTZ R99, R103, R121.reuse, -R138 ;  /* 0x0000007967637223 */ /* 0x080fe2000001088a */
[-C--:B------:R-:W-:Y:S01]  /*176b0*/  FFMA.FTZ R78, R78, R121.reuse, -R118 ;  /* 0x000000794e4e7223 */ /* 0x080fe20000010876 */
[----:B------:R5:W4:Y:S01]  /*176c0*/  MUFU.EX2 R144, R153 ;  /* 0x0000009900907308 */ /* 0x000b220000000800 */
[C---:B--2---:R-:W-:Y:S01]  /*176d0*/  HMMA.16816.F32 R8, R44.reuse, R4, RZ ;  /* 0x000000042c08723c */ /* 0x044fe200000018ff */
[-C--:B------:R-:W-:Y:S01]  /*176e0*/  FFMA.FTZ R104, R104, R121.reuse, -R138 ;  /* 0x0000007968687223 */ /* 0x080fe2000001088a */
[-C--:B------:R-:W-:Y:S01]  /*176f0*/  FFMA.FTZ R103, R76, R121.reuse, -R118 ;  /* 0x000000794c677223 */ /* 0x080fe20000010876 */
[----:B------:R-:W-:Y:S01]  /*17700*/  MUFU.EX2 R149, R149 ;  /* 0x0000009500957308 */ /* 0x000fe20000000800 */
[----:B------:R-:W-:Y:S01]  /*17710*/  FADD.FTZ R128, R133, R128 ;  /* 0x0000008085807221 */ /* 0x000fe20000010000 */
[----:B------:R-:W-:Y:S01]  /*17720*/  FADD.FTZ R136, R141, R136 ;  /* 0x000000888d887221 */ /* 0x000fe20000010000 */
[-C--:B------:R-:W-:Y:S01]  /*17730*/  FFMA.FTZ R79, R79, R121.reuse, -R118 ;  /* 0x000000794f4f7223 */ /* 0x080fe20000010876 */
[----:B------:R2:W4:Y:S01]  /*17740*/  MUFU.EX2 R146, R152 ;  /* 0x0000009800927308 */ /* 0x0005220000000800 */
[C---:B------:R-:W-:Y:S01]  /*17750*/  HMMA.16816.F32 R4, R44.reuse, R6, RZ ;  /* 0x000000062c04723c */ /* 0x040fe200000018ff */
[----:B------:R-:W-:Y:S01]  /*17760*/  FADD.FTZ R131, R131, R128 ;  /* 0x0000008083837221 */ /* 0x000fe20000010000 */
[----:B------:R-:W-:Y:S01]  /*17770*/  FADD.FTZ R139, R139, R136 ;  /* 0x000000888b8b7221 */ /* 0x000fe20000010000 */
[----:B------:R-:W4:Y:S01]  /*17780*/  MUFU.EX2 R147, R147 ;  /* 0x0000009300937308 */ /* 0x000f220000000800 */
[-C--:B------:R-:W-:Y:S01]  /*17790*/  FFMA.FTZ R76, R96, R121.reuse, -R138 ;  /* 0x00000079604c7223 */ /* 0x080fe2000001088a */
[-CC-:B-----5:R-:W-:Y:S01]  /*177a0*/  FFMA.FTZ R153, R148, R121.reuse, -R118.reuse ;  /* 0x0000007994997223 */ /* 0x1a0fe20000010876 */
[-CC-:B------:R-:W-:Y:S01]  /*177b0*/  FFMA.FTZ R148, R150, R121.reuse, -R118.reuse ;  /* 0x0000007996947223 */ /* 0x180fe20000010876 */
[--C-:B------:R-:W-:Y:S01]  /*177c0*/  FFMA.FTZ R150, R200, R121, -R118.reuse ;  /* 0x00000079c8967223 */ /* 0x100fe20000010876 */
[C---:B------:R-:W-:Y:S01]  /*177d0*/  HMMA.16816.F32 R48, R44.reuse, R56, RZ ;  /* 0x000000382c30723c */ /* 0x040fe200000018ff */
[----:B---3--:R-:W-:Y:S01]  /*177e0*/  F2FP.F16.F32.PACK_AB R56, R132, R137 ;  /* 0x000000898438723e */ /* 0x008fe200000000ff */
[----:B------:R-:W-:Y:S01]  /*177f0*/  MUFU.EX2 R157, R157 ;  /* 0x0000009d009d7308 */ /* 0x000fe20000000800 */
[----:B------:R-:W-:Y:S01]  /*17800*/  F2FP.F16.F32.PACK_AB R57, R124, R129 ;  /* 0x000000817c39723e */ /* 0x000fe200000000ff */
[-C--:B------:R-:W-:Y:S01]  /*17810*/  FFMA.FTZ R200, R163, R121.reuse, -R118 ;  /* 0x00000079a3c87223 */ /* 0x080fe20000010876 */
[-C--:B--2---:R-:W-:Y:S01]  /*17820*/  FFMA.FTZ R152, R159, R121.reuse, -R138 ;  /* 0x000000799f987223 */ /* 0x084fe2000001088a */
[----:B------:R-:W-:Y:S01]  /*17830*/  FFMA.FTZ R159, R160, R121, -R118 ;  /* 0x00000079a09f7223 */ /* 0x000fe20000010876 */
[----:B------:R-:W-:Y:S01]  /*17840*/  MUFU.EX2 R153, R153 ;  /* 0x0000009900997308 */ /* 0x000fe20000000800 */
[----:B------:R-:W-:Y:S01]  /*17850*/  HMMA.16816.F32 R44, R44, R58, RZ ;  /* 0x0000003a2c2c723c */ /* 0x000fe200000018ff */
[----:B-1----:R-:W-:Y:S01]  /*17860*/  F2FP.F16.F32.PACK_AB R58, R130, R135 ;  /* 0x00000087823a723e */ /* 0x002fe200000000ff */
[----:B------:R-:W-:Y:S01]  /*17870*/  FFMA.FTZ R160, R175, R121, -R138 ;  /* 0x00000079afa07223 */ /* 0x000fe2000001088a */
[----:B----4-:R-:W-:Y:S01]  /*17880*/  F2FP.F16.F32.PACK_AB R59, R122, R127 ;  /* 0x0000007f7a3b723e */ /* 0x010fe200000000ff */
[----:B------:R-:W-:Y:S01]  /*17890*/  MUFU.EX2 R148, R148 ;  /* 0x0000009400947308 */ /* 0x000fe20000000800 */
[-C--:B------:R-:W-:Y:S01]  /*178a0*/  FFMA.FTZ R163, R156, R121.reuse, -R118 ;  /* 0x000000799ca37223 */ /* 0x080fe20000010876 */
[-C--:B------:R-:W-:Y:S01]  /*178b0*/  FFMA.FTZ R175, R177, R121.reuse, -R138 ;  /* 0x00000079b1af7223 */ /* 0x080fe2000001088a */
[----:B------:R-:W-:Y:S01]  /*178c0*/  FADD.FTZ R126, R126, R131 ;  /* 0x000000837e7e7221 */ /* 0x000fe20000010000 */
[----:B------:R-:W-:Y:S01]  /*178d0*/  MUFU.EX2 R150, R150 ;  /* 0x0000009600967308 */ /* 0x000fe20000000800 */
[----:B------:R-:W-:Y:S01]  /*178e0*/  FADD.FTZ R134, R134, R139 ;  /* 0x0000008b86867221 */ /* 0x000fe20000010000 */
[C---:B------:R-:W-:Y:S01]  /*178f0*/  HMMA.16816.F32 R16, R56.reuse, R32, R16 ;  /* 0x000000203810723c */ /* 0x040fe20000001810 */
[----:B------:R-:W-:Y:S01]  /*17900*/  FADD.FTZ R129, R129, R126 ;  /* 0x0000007e81817221 */ /* 0x000fe20000010000 */
[----:B------:R-:W1:Y:S01]  /*17910*/  MUFU.EX2 R152, R152 ;  /* 0x0000009800987308 */ /* 0x000e620000000800 */
[----:B------:R-:W-:Y:S01]  /*17920*/  FADD.FTZ R137, R137, R134 ;  /* 0x0000008689897221 */ /* 0x000fe20000010000 */
[-C--:B------:R-:W-:Y:S01]  /*17930*/  FFMA.FTZ R96, R108, R121.reuse, -R118 ;  /* 0x000000796c607223 */ /* 0x080fe20000010876 */
[----:B------:R-:W-:Y:S01]  /*17940*/  FADD.FTZ R124, R124, R129 ;  /* 0x000000817c7c7221 */ /* 0x000fe20000010000 */
[----:B------:R-:W-:Y:S01]  /*17950*/  MUFU.EX2 R161, R161 ;  /* 0x000000a100a17308 */ /* 0x000fe20000000800 */
[----:B------:R-:W-:Y:S01]  /*17960*/  FADD.FTZ R132, R132, R137 ;  /* 0x0000008984847221 */ /* 0x000fe20000010000 */
[C---:B------:R-:W-:Y:S01]  /*17970*/  HMMA.16816.F32 R12, R56.reuse, R34, R12 ;  /* 0x00000022380c723c */ /* 0x040fe2000000180c */
[----:B------:R-:W2:Y:S01]  /*17980*/  LDSM.16.MT88.4 R32, [R120+0xb000] ;  /* 0x00b000007820783b */ /* 0x000ea20000004200 */
[----:B------:R-:W3:Y:S01]  /*17990*/  MUFU.EX2 R154, R154 ;  /* 0x0000009a009a7308 */ /* 0x000ee20000000800 */
[----:B------:R-:W-:Y:S01]  /*179a0*/  FADD.FTZ R127, R127, R124 ;  /* 0x0000007c7f7f7221 */ /* 0x000fe20000010000 */
[----:B------:R-:W-:Y:S01]  /*179b0*/  FADD.FTZ R135, R135, R132 ;  /* 0x0000008487877221 */ /* 0x000fe20000010000 */
[-C--:B------:R-:W-:Y:S01]  /*179c0*/  FFMA.FTZ R106, R106, R121.reuse, -R118 ;  /* 0x000000796a6a7223 */ /* 0x080fe20000010876 */
[----:B------:R-:W4:Y:S01]  /*179d0*/  MUFU.EX2 R159, R159 ;  /* 0x0000009f009f7308 */ /* 0x000f220000000800 */
[----:B------:R-:W-:Y:S01]  /*179e0*/  FADD.FTZ R122, R122, R127 ;  /* 0x0000007f7a7a7221 */ /* 0x000fe20000010000 */
[C---:B------:R-:W-:Y:S01]  /*179f0*/  HMMA.16816.F32 R24, R56.reuse, R40, R24 ;  /* 0x000000283818723c */ /* 0x040fe20000001818 */
[----:B------:R-:W-:Y:S01]  /*17a00*/  FADD.FTZ R130, R130, R135 ;  /* 0x0000008782827221 */ /* 0x000fe20000010000 */
[----:B------:R5:W-:Y:S01]  /*17a10*/  MUFU.EX2 R156, R200 ;  /* 0x000000c8009c7308 */ /* 0x000be20000000800 */
[-C--:B------:R-:W-:Y:S01]  /*17a20*/  FFMA.FTZ R108, R112, R121.reuse, -R138 ;  /* 0x00000079706c7223 */ /* 0x080fe2000001088a */
[-C--:B------:R-:W-:Y:S01]  /*17a30*/  FFMA.FTZ R102, R102, R121.reuse, -R118 ;  /* 0x0000007966667223 */ /* 0x080fe20000010876 */
[-CC-:B------:R-:W-:Y:S01]  /*17a40*/  FFMA.FTZ R119, R119, R121.reuse, -R138.reuse ;  /* 0x0000007977777223 */ /* 0x180fe2000001088a */
[----:B------:R-:W-:Y:S01]  /*17a50*/  MUFU.EX2 R163, R163 ;  /* 0x000000a300a37308 */ /* 0x000fe20000000800 */
[-C--:B------:R-:W-:Y:S01]  /*17a60*/  FFMA.FTZ R116, R116, R121.reuse, -R138 ;  /* 0x0000007974747223 */ /* 0x080fe2000001088a */
[----:B------:R-:W-:Y:S01]  /*17a70*/  HMMA.16816.F32 R20, R56, R42, R20 ;  /* 0x0000002a3814723c */ /* 0x000fe20000001814 */
[----:B------:R-:W1:Y:S01]  /*17a80*/  LDSM.16.MT88.4 R40, [R125+0xb000] ;  /* 0x00b000007d28783b */ /* 0x000e620000004200 */
[----:B------:R-:W-:Y:S01]  /*17a90*/  MUFU.EX2 R158, R158 ;  /* 0x0000009e009e7308 */ /* 0x000fe20000000800 */
[----:B------:R-:W-:Y:S01]  /*17aa0*/  FFMA.FTZ R37, R37, R121, -R118 ;  /* 0x0000007925257223 */ /* 0x000fe20000010876 */
[----:B------:R-:W-:-:S02]  /*17ab0*/  ISETP.GT.AND P0, PT, R69, R226, PT ;  /* 0x000000e24500720c */ /* 0x000fc40003f04270 */
[----:B------:R-:W-:Y:S02]  /*17ac0*/  MUFU.EX2 R160, R160 ;  /* 0x000000a000a07308 */ /* 0x000fe40000000800 */
[C---:B------:R-:W-:Y:S01]  /*17ad0*/  HMMA.16816.F32 R8, R56.reuse, R28, R8 ;  /* 0x0000001c3808723c */ /* 0x040fe20000001808 */
[-C--:B-----5:R-:W-:Y:S01]  /*17ae0*/  FFMA.FTZ R200, R186, R121.reuse, -R138 ;  /* 0x00000079bac87223 */ /* 0x0a0fe2000001088a */
[----:B------:R5:W4:Y:S04]  /*17af0*/  MUFU.EX2 R177, R188 ;  /* 0x000000bc00b17308 */ /* 0x000b280000000800 */
[----:B------:R-:W-:Y:S02]  /*17b00*/  MUFU.EX2 R175, R175 ;  /* 0x000000af00af7308 */ /* 0x000fe40000000800 */
[C---:B------:R-:W-:Y:S01]  /*17b10*/  HMMA.16816.F32 R4, R56.reuse, R30, R4 ;  /* 0x0000001e3804723c */ /* 0x040fe20000001804 */
[----:B------:R-:W3:Y:S01]  /*17b20*/  LDSM.16.MT88.4 R28, [R123+0xb000] ;  /* 0x00b000007b1c783b */ /* 0x000ee20000004200 */
[----:B------:R-:W4:Y:S04]  /*17b30*/  MUFU.EX2 R162, R162 ;  /* 0x000000a200a27308 */ /* 0x000f280000000800 */
[----:B------:R-:W4:Y:S02]  /*17b40*/  MUFU.EX2 R183, R183 ;  /* 0x000000b700b77308 */ /* 0x000f240000000800 */
[----:B------:R-:W-:Y:S01]  /*17b50*/  HMMA.16816.F32 R48, R56, R72, R48 ;  /* 0x000000483830723c */ /* 0x000fe20000001830 */
[-C--:B-----5:R-:W-:Y:S01]  /*17b60*/  FFMA.FTZ R188, R196, R121.reuse, -R118 ;  /* 0x00000079c4bc7223 */ /* 0x0a0fe20000010876 */
[----:B------:R5:W-:Y:S01]  /*17b70*/  MUFU.EX2 R192, R194 ;  /* 0x000000c200c07308 */ /* 0x000be20000000800 */
[----:B------:R-:W-:-:S03]  /*17b80*/  FFMA.FTZ R196, R190, R121, -R138 ;  /* 0x00000079bec47223 */ /* 0x000fc6000001088a */
[----:B------:R2:W-:Y:S02]  /*17b90*/  MUFU.EX2 R180, R198 ;  /* 0x000000c600b47308 */ /* 0x0005e40000000800 */
[----:B------:R-:W-:Y:S01]  /*17ba0*/  HMMA.16816.F32 R44, R56, R74, R44 ;  /* 0x0000004a382c723c */ /* 0x000fe2000000182c */
[----:B------:R-:W4:Y:S01]  /*17bb0*/  LDSM.16.MT88.4 R72, [R67+0xb000] ;  /* 0x00b000004348783b */ /* 0x000f220000004200 */
[----:B------:R-:W-:Y:S01]  /*17bc0*/  F2FP.F16.F32.PACK_AB R56, R144, R145 ;  /* 0x000000919038723e */ /* 0x000fe200000000ff */
[----:B------:R-:W4:Y:S01]  /*17bd0*/  MUFU.EX2 R188, R188 ;  /* 0x000000bc00bc7308 */ /* 0x000f220000000800 */
[----:B------:R-:W-:Y:S01]  /*17be0*/  F2FP.F16.F32.PACK_AB R57, R140, R143 ;  /* 0x0000008f8c39723e */ /* 0x000fe200000000ff */
[----:B------:R-:W-:Y:S01]  /*17bf0*/  FADD.FTZ R143, R143, R122 ;  /* 0x0000007a8f8f7221 */ /* 0x000fe20000010000 */
[----:B------:R-:W-:Y:S01]  /*17c00*/  F2FP.F16.F32.PACK_AB R58, R146, R149 ;  /* 0x00000095923a723e */ /* 0x000fe200000000ff */
[----:B------:R1:W-:Y:S01]  /*17c10*/  MUFU.EX2 R186, R202 ;  /* 0x000000ca00ba7308 */ /* 0x0003e20000000800 */
[----:B------:R-:W-:Y:S01]  /*17c20*/  F2FP.F16.F32.PACK_AB R59, R147, R142 ;  /* 0x0000008e933b723e */ /* 0x000fe200000000ff */
[-C--:B-----5:R-:W-:Y:S01]  /*17c30*/  FFMA.FTZ R194, R184, R121.reuse, -R138 ;  /* 0x00000079b8c27223 */ /* 0x0a0fe2000001088a */
[----:B------:R-:W-:Y:S01]  /*17c40*/  FADD.FTZ R145, R145, R130 ;  /* 0x0000008291917221 */ /* 0x000fe20000010000 */
[----:B------:R5:W4:Y:S01]  /*17c50*/  MUFU.EX2 R190, R200 ;  /* 0x000000c800be7308 */ /* 0x000b220000000800 */
[----:B--2---:R-:W-:Y:S01]  /*17c60*/  FFMA.FTZ R198, R168, R121, -R138 ;  /* 0x00000079a8c67223 */ /* 0x004fe2000001088a */
[----:B------:R-:W-:Y:S01]  /*17c70*/  FADD.FTZ R143, R140, R143 ;  /* 0x0000008f8c8f7221 */ /* 0x000fe20000010000 */
[----:B------:R-:W-:Y:S01]  /*17c80*/  FADD.FTZ R144, R144, R145 ;  /* 0x0000009190907221 */ /* 0x000fe20000010000 */
[----:B------:R-:W-:Y:S01]  /*17c90*/  HMMA.16816.F32 R16, R56, R32, R16 ;  /* 0x000000203810723c */ /* 0x000fe20000001810 */
[----:B------:R2:W-:Y:S01]  /*17ca0*/  MUFU.EX2 R184, R196 ;  /* 0x000000c400b87308 */ /* 0x0005e20000000800 */
[----:B------:R-:W-:Y:S01]  /*17cb0*/  FADD.FTZ R142, R142, R143 ;  /* 0x0000008f8e8e7221 */ /* 0x000fe20000010000 */
[----:B------:R-:W-:-:S02]  /*17cc0*/  FADD.FTZ R149, R149, R144 ;  /* 0x0000009095957221 */ /* 0x000fc40000010000 */
[----:B------:R-:W4:Y:S01]  /*17cd0*/  MUFU.EX2 R194, R194 ;  /* 0x000000c200c27308 */ /* 0x000f220000000800 */
[-C--:B-1----:R-:W-:Y:S01]  /*17ce0*/  FFMA.FTZ R202, R178, R121.reuse, -R118 ;  /* 0x00000079b2ca7223 */ /* 0x082fe20000010876 */
[-CC-:B------:R-:W-:Y:S01]  /*17cf0*/  FFMA.FTZ R178, R251, R121.reuse, -R138.reuse ;  /* 0x00000079fbb27223 */ /* 0x180fe2000001088a */
[C---:B------:R-:W-:Y:S01]  /*17d00*/  HMMA.16816.F32 R12, R56.reuse, R34, R12 ;  /* 0x00000022380c723c */ /* 0x040fe2000000180c */
[----:B------:R-:W1:Y:S01]  /*17d10*/  LDSM.16.MT88.4 R32, [R120+0xb800] ;  /* 0x00b800007820783b */ /* 0x000e620000004200 */
[----:B------:R-:W1:Y:S01]  /*17d20*/  MUFU.EX2 R182, R182 ;  /* 0x000000b600b67308 */ /* 0x000e620000000800 */
[-C--:B-----5:R-:W-:Y:S01]  /*17d30*/  FFMA.FTZ R200, R170, R121.reuse, -R138 ;  /* 0x00000079aac87223 */ /* 0x0a0fe2000001088a */
[----:B------:R-:W-:Y:S01]  /*17d40*/  FADD.FTZ R142, R147, R142 ;  /* 0x0000008e938e7221 */ /* 0x000fe20000010000 */
[----:B------:R-:W-:Y:S01]  /*17d50*/  FADD.FTZ R146, R146, R149 ;  /* 0x0000009592927221 */ /* 0x000fe20000010000 */
[----:B------:R5:W-:Y:S01]  /*17d60*/  MUFU.EX2 R176, R202 ;  /* 0x000000ca00b07308 */ /* 0x000be20000000800 */
[-C--:B--2---:R-:W-:Y:S01]  /*17d70*/  FFMA.FTZ R196, R174, R121.reuse, -R118 ;  /* 0x00000079aec47223 */ /* 0x084fe20000010876 */
[C---:B------:R-:W-:Y:S02]  /*17d80*/  HMMA.16816.F32 R24, R56.reuse, R40, R24 ;  /* 0x000000283818723c */ /* 0x040fe40000001818 */
[----:B------:R2:W-:Y:S04]  /*17d90*/  MUFU.EX2 R174, R204 ;  /* 0x000000cc00ae7308 */ /* 0x0005e80000000800 */
[----:B------:R4:W-:Y:S02]  /*17da0*/  MUFU.EX2 R170, R196 ;  /* 0x000000c400aa7308 */ /* 0x0009e40000000800 */
[----:B------:R-:W-:Y:S01]  /*17db0*/  HMMA.16816.F32 R20, R56, R42, R20 ;  /* 0x0000002a3814723c */ /* 0x000fe20000001814 */
[----:B------:R-:W1:Y:S01]  /*17dc0*/  LDSM.16.MT88.4 R40, [R125+0xb800] ;  /* 0x00b800007d28783b */ /* 0x000e620000004200 */
[----:B------:R4:W-:Y:S01]  /*17dd0*/  MUFU.EX2 R168, R200 ;  /* 0x000000c800a87308 */ /* 0x0009e20000000800 */
[-C--:B-----5:R-:W-:Y:S01]  /*17de0*/  FFMA.FTZ R202, R249, R121.reuse, -R138 ;  /* 0x00000079f9ca7223 */ /* 0x0a0fe2000001088a */
[----:B------:R-:W-:-:S02]  /*17df0*/  FFMA.FTZ R249, R172, R121, -R118 ;  /* 0x00000079acf97223 */ /* 0x000fc40000010876 */
[----:B------:R5:W1:Y:S02]  /*17e00*/  MUFU.EX2 R251, R198 ;  /* 0x000000c600fb7308 */ /* 0x000a640000000800 */
[C---:B---3--:R-:W-:Y:S01]  /*17e10*/  HMMA.16816.F32 R8, R56.reuse, R28, R8 ;  /* 0x0000001c3808723c */ /* 0x048fe20000001808 */
[-C--:B--2---:R-:W-:Y:S01]  /*17e20*/  FFMA.FTZ R204, R215, R121.reuse, -R138 ;  /* 0x00000079d7cc7223 */ /* 0x084fe2000001088a */
[----:B------:R-:W-:Y:S01]  /*17e30*/  MUFU.EX2 R178, R178 ;  /* 0x000000b200b27308 */ /* 0x000fe20000000800 */
[-CC-:B------:R-:W-:Y:S01]  /*17e40*/  FFMA.FTZ R215, R213, R121.reuse, -R118.reuse ;  /* 0x00000079d5d77223 */ /* 0x180fe20000010876 */
[-C--:B----4-:R-:W-:Y:S02]  /*17e50*/  FFMA.FTZ R196, R229, R121.reuse, -R118 ;  /* 0x00000079e5c47223 */ /* 0x090fe40000010876 */
[----:B------:R2:W3:Y:S02]  /*17e60*/  MUFU.EX2 R172, R202 ;  /* 0x000000ca00ac7308 */ /* 0x0004e40000000800 */
[----:B------:R-:W-:Y:S01]  /*17e70*/  HMMA.16816.F32 R4, R56, R30, R4 ;  /* 0x0000001e3804723c */ /* 0x000fe20000001804 */
[----:B------:R-:W4:Y:S01]  /*17e80*/  LDSM.16.MT88.4 R28, [R123+0xb800] ;  /* 0x00b800007b1c783b */ /* 0x000f220000004200 */
[----:B------:R-:W3:Y:S01]  /*17e90*/  MUFU.EX2 R249, R249 ;  /* 0x000000f900f97308 */ /* 0x000ee20000000800 */
[-C--:B------:R-:W-:Y:S01]  /*17ea0*/  FFMA.FTZ R200, R219, R121.reuse, -R138 ;  /* 0x00000079dbc87223 */ /* 0x080fe2000001088a */
[----:B-----5:R-:W-:-:S02]  /*17eb0*/  FFMA.FTZ R198, R223, R121, -R118 ;  /* 0x00000079dfc67223 */ /* 0x020fc40000010876 */
[----:B------:R-:W-:Y:S02]  /*17ec0*/  MUFU.EX2 R196, R196 ;  /* 0x000000c400c47308 */ /* 0x000fe40000000800 */
[----:B------:R-:W-:Y:S02]  /*17ed0*/  HMMA.16816.F32 R48, R56, R72, R48 ;  /* 0x000000483830723c */ /* 0x000fe40000001830 */
[----:B------:R-:W-:Y:S01]  /*17ee0*/  MUFU.EX2 R223, R247 ;  /* 0x000000f700df7308 */ /* 0x000fe20000000800 */
[----:B--2---:R-:W-:-:S03]  /*17ef0*/  FFMA.FTZ R202, R211, R121, -R138 ;  /* 0x00000079d3ca7223 */ /* 0x004fc6000001088a */
[----:B------:R-:W-:Y:S02]  /*17f00*/  MUFU.EX2 R198, R198 ;  /* 0x000000c600c67308 */ /* 0x000fe40000000800 */
[----:B------:R-:W-:Y:S01]  /*17f10*/  HMMA.16816.F32 R44, R56, R74, R44 ;  /* 0x0000004a382c723c */ /* 0x000fe2000000182c */
[----:B------:R-:W-:Y:S01]  /*17f20*/  F2FP.F16.F32.PACK_AB R56, R152, R157 ;  /* 0x0000009d9838723e */ /* 0x000fe200000000ff */
[----:B------:R-:W2:Y:S01]  /*17f30*/  LDSM.16.MT88.4 R72, [R67+0xb800] ;  /* 0x00b800004348783b */ /* 0x000ea20000004200 */
[----:B------:R-:W-:Y:S01]  /*17f40*/  F2FP.F16.F32.PACK_AB R57, R148, R153 ;  /* 0x000000999439723e */ /* 0x000fe200000000ff */
[----:B------:R-:W-:Y:S01]  /*17f50*/  MUFU.EX2 R200, R200 ;  /* 0x000000c800c87308 */ /* 0x000fe20000000800 */
[----:B------:R-:W-:Y:S01]  /*17f60*/  F2FP.F16.F32.PACK_AB R58, R154, R161 ;  /* 0x000000a19a3a723e */ /* 0x000fe200000000ff */
[----:B------:R-:W-:Y:S01]  /*17f70*/  FADD.FTZ R153, R153, R142 ;  /* 0x0000008e99997221 */ /* 0x000fe20000010000 */
[----:B------:R-:W-:Y:S01]  /*17f80*/  F2FP.F16.F32.PACK_AB R59, R159, R150 ;  /* 0x000000969f3b723e */ /* 0x000fe200000000ff */
[----:B------:R-:W5:Y:S01]  /*17f90*/  MUFU.EX2 R211, R217 ;  /* 0x000000d900d37308 */ /* 0x000f620000000800 */
[----:B------:R-:W-:Y:S01]  /*17fa0*/  FADD.FTZ R157, R157, R146 ;  /* 0x000000929d9d7221 */ /* 0x000fe20000010000 */
[----:B------:R-:W-:Y:S01]  /*17fb0*/  FADD.FTZ R153, R148, R153 ;  /* 0x0000009994997221 */ /* 0x000fe20000010000 */
[----:B------:R-:W-:Y:S01]  /*17fc0*/  LDSM.16.MT88.4 R140, [R123+0x11800] ;  /* 0x011800007b8c783b */ /* 0x000fe20000004200 */
[----:B------:R-:W-:Y:S01]  /*17fd0*/  MUFU.EX2 R202, R202 ;  /* 0x000000ca00ca7308 */ /* 0x000fe20000000800 */
[----:B------:R-:W-:Y:S01]  /*17fe0*/  FADD.FTZ R152, R152, R157 ;  /* 0x0000009d98987221 */ /* 0x000fe20000010000 */
[C---:B-1----:R-:W-:Y:S01]  /*17ff0*/  HMMA.16816.F32 R16, R56.reuse, R32, R16 ;  /* 0x000000203810723c */ /* 0x042fe20000001810 */
[----:B------:R-:W-:Y:S01]  /*18000*/  FADD.FTZ R150, R150, R153 ;  /* 0x0000009996967221 */ /* 0x000fe20000010000 */
[----:B------:R1:W5:Y:S03]  /*18010*/  MUFU.EX2 R213, R204 ;  /* 0x000000cc00d57308 */ /* 0x0003660000000800 */
[----:B------:R-:W-:Y:S01]  /*18020*/  FADD.FTZ R159, R159, R150 ;  /* 0x000000969f9f7221 */ /* 0x000fe20000010000 */
[----:B------:R-:W5:Y:S02]  /*18030*/  MUFU.EX2 R215, R215 ;  /* 0x000000d700d77308 */ /* 0x000f640000000800 */
[C---:B------:R-:W-:Y:S01]  /*18040*/  HMMA.16816.F32 R12, R56.reuse, R34, R12 ;  /* 0x00000022380c723c */ /* 0x040fe2000000180c */
[----:B------:R-:W3:Y:S01]  /*18050*/  LDSM.16.MT88.4 R32, [R120+0xc000] ;  /* 0x00c000007820783b */ /* 0x000ee20000004200 */
[----:B------:R4:W-:Y:S04]  /*18060*/  MUFU.EX2 R205, R208 ;  /* 0x000000d000cd7308 */ /* 0x0009e80000000800 */
[----:B------:R-:W-:Y:S02]  /*18070*/  MUFU.EX2 R206, R206 ;  /* 0x000000ce00ce7308 */ /* 0x000fe40000000800 */
[C---:B------:R-:W-:Y:S01]  /*18080*/  HMMA.16816.F32 R24, R56.reuse, R40, R24 ;  /* 0x000000283818723c */ /* 0x040fe20000001818 */
[-C--:B-1----:R-:W-:Y:S01]  /*18090*/  FFMA.FTZ R204, R209, R121.reuse, -R118 ;  /* 0x00000079d1cc7223 */ /* 0x082fe20000010876 */
[-C--:B------:R-:W-:Y:S01]  /*180a0*/  FFMA.FTZ R209, R203, R121.reuse, -R138 ;  /* 0x00000079cbd17223 */ /* 0x080fe2000001088a */
[----:B------:R-:W-:Y:S04]  /*180b0*/  MUFU.EX2 R197, R199 ;  /* 0x000000c700c57308 */ /* 0x000fe80000000800 */
[----:B------:R-:W-:Y:S01]  /*180c0*/  MUFU.EX2 R204, R204 ;  /* 0x000000cc00cc7308 */ /* 0x000fe20000000800 */
[----:B------:R-:W-:Y:S01]  /*180d0*/  HMMA.16816.F32 R20, R56, R42, R20 ;  /* 0x0000002a3814723c */ /* 0x000fe20000001814 */
[----:B------:R-:W1:Y:S01]  /*180e0*/  LDSM.16.MT88.4 R40, [R125+0xc000] ;  /* 0x00c000007d28783b */ /* 0x000e620000004200 */
[-C--:B----4-:R-:W-:Y:S01]  /*180f0*/  FFMA.FTZ R208, R195, R121.reuse, -R118 ;  /* 0x00000079c3d07223 */ /* 0x090fe20000010876 */
[----:B------:R-:W-:Y:S01]  /*18100*/  MUFU.EX2 R203, R207 ;  /* 0x000000cf00cb7308 */ /* 0x000fe20000000800 */
[----:B------:R-:W-:-:S03]  /*18110*/  FFMA.FTZ R195, R85, R121, -R138 ;  /* 0x0000007955c37223 */ /* 0x000fc6000001088a */
[----:B------:R-:W4:Y:S01]  /*18120*/  MUFU.EX2 R201, R209 ;  /* 0x000000d100c97308 */ /* 0x000f220000000800 */
[C---:B------:R-:W-:Y:S03]  /*18130*/  HMMA.16816.F32 R8, R56.reuse, R28, R8 ;  /* 0x0000001c3808723c */ /* 0x040fe60000001808 */
[----:B------:R-:W4:Y:S04]  /*18140*/  MUFU.EX2 R210, R210 ;  /* 0x000000d200d27308 */ /* 0x000f280000000800 */
[----:B------:R-:W4:Y:S01]  /*18150*/  MUFU.EX2 R208, R208 ;  /* 0x000000d000d07308 */ /* 0x000f220000000800 */
[C---:B------:R-:W-:Y:S01]  /*18160*/  HMMA.16816.F32 R4, R56.reuse, R30, R4 ;  /* 0x0000001e3804723c */ /* 0x040fe20000001804 */
[----:B------:R-:W5:Y:S02]  /*18170*/  LDSM.16.MT88.4 R28, [R123+0xc000] ;  /* 0x00c000007b1c783b */ /* 0x000f640000004200 */
[----:B------:R-:W-:Y:S04]  /*18180*/  MUFU.EX2 R187, R187 ;  /* 0x000000bb00bb7308 */ /* 0x000fe80000000800 */
[----:B------:R-:W-:Y:S01]  /*18190*/  MUFU.EX2 R212, R212 ;  /* 0x000000d400d47308 */ /* 0x000fe20000000800 */
[C---:B--2---:R-:W-:Y:S03]  /*181a0*/  HMMA.16816.F32 R48, R56.reuse, R72, R48 ;  /* 0x000000483830723c */ /* 0x044fe60000001830 */
[----:B------:R2:W-:Y:S04]  /*181b0*/  MUFU.EX2 R181, R185 ;  /* 0x000000b900b57308 */ /* 0x0005e80000000800 */
[----:B------:R3:W-:Y:S01]  /*181c0*/  MUFU.EX2 R173, R193 ;  /* 0x000000c100ad7308 */ /* 0x0007e20000000800 */
        /* <DEDUP_REMOVED lines=9> */
[----:B--2---:R-:W-:Y:S01]  /*18260*/  FFMA.FTZ R185, R83, R121, -R138 ;  /* 0x0000007953b97223 */ /* 0x004fe2000001088a */
[----:B------:R-:W-:-:S02]  /*18270*/  FADD.FTZ R163, R163, R156 ;  /* 0x0000009ca3a37221 */ /* 0x000fc40000010000 */
[----:B------:R-:W2:Y:S01]  /*18280*/  MUFU.EX2 R218, R218 ;  /* 0x000000da00da7308 */ /* 0x000ea20000000800 */
[-C--:B---3--:R-:W-:Y:S01]  /*18290*/  FFMA.FTZ R193, R80, R121.reuse, -R118 ;  /* 0x0000007950c17223 */ /* 0x088fe20000010876 */
[C---:B------:R-:W-:Y:S01]  /*182a0*/  HMMA.16816.F32 R16, R56.reuse, R32, R16 ;  /* 0x000000203810723c */ /* 0x040fe20000001810 */
[----:B------:R-:W-:Y:S01]  /*182b0*/  FADD.FTZ R158, R158, R163 ;  /* 0x000000a39e9e7221 */ /* 0x000fe20000010000 */
[----:B------:R-:W3:Y:S03]  /*182c0*/  MUFU.EX2 R216, R216 ;  /* 0x000000d800d87308 */ /* 0x000ee60000000800 */
[----:B------:R-:W-:Y:S01]  /*182d0*/  FADD.FTZ R183, R183, R158 ;  /* 0x0000009eb7b77221 */ /* 0x000fe20000010000 */
[----:B------:R5:W-:Y:S01]  /*182e0*/  MUFU.EX2 R85, R193 ;  /* 0x000000c100557308 */ /* 0x000be20000000800 */
[----:B------:R-:W-:Y:S01]  /*182f0*/  LDSM.16.MT88.4 R156, [R125+0x11800] ;  /* 0x011800007d9c783b */ /* 0x000fe20000004200 */
[----:B------:R-:W-:Y:S01]  /*18300*/  HMMA.16816.F32 R12, R56, R34, R12 ;  /* 0x00000022380c723c */ /* 0x000fe2000000180c */
[-CC-:B-1----:R-:W-:Y:S01]  /*18310*/  FFMA.FTZ R179, R155, R121.reuse, -R118.reuse ;  /* 0x000000799bb37223 */ /* 0x182fe20000010876 */
[----:B------:R-:W-:Y:S01]  /*18320*/  FFMA.FTZ R155, R151, R121, -R118 ;  /* 0x00000079979b7223 */ /* 0x000fe20000010876 */
[----:B------:R-:W1:Y:S01]  /*18330*/  LDSM.16.MT88.4 R32, [R120+0xc800] ;  /* 0x00c800007820783b */ /* 0x000e620000004200 */
[----:B------:R-:W-:Y:S01]  /*18340*/  MUFU.EX2 R86, R195 ;  /* 0x000000c300567308 */ /* 0x000fe20000000800 */
[----:B------:R-:W-:-:S03]  /*18350*/  FADD.FTZ R183, R188, R183 ;  /* 0x000000b7bcb77221 */ /* 0x000fc60000010000 */
[----:B------:R-:W-:Y:S01]  /*18360*/  HMMA.16816.F32 R24, R56, R40, R24 ;  /* 0x000000283818723c */ /* 0x000fe20000001818 */
[----:B------:R2:W-:Y:S01]  /*18370*/  MUFU.EX2 R151, R179 ;  /* 0x000000b300977308 */ /* 0x0005e20000000800 */
[----:B-----5:R-:W-:-:S03]  /*18380*/  FFMA.FTZ R193, R88, R121, -R118 ;  /* 0x0000007958c17223 */ /* 0x020fc60000010876 */
[----:B------:R-:W-:Y:S03]  /*18390*/  MUFU.EX2 R80, R155 ;  /* 0x0000009b00507308 */ /* 0x000fe60000000800 */
[C---:B------:R-:W-:Y:S01]  /*183a0*/  HMMA.16816.F32 R20, R56.reuse, R42, R20 ;  /* 0x0000002a3814723c */ /* 0x040fe20000001814 */
[----:B------:R-:W5:Y:S01]  /*183b0*/  LDSM.16.MT88.4 R40, [R125+0xc800] ;  /* 0x00c800007d28783b */ /* 0x000f620000004200 */
[----:B------:R3:W5:Y:S04]  /*183c0*/  MUFU.EX2 R83, R169 ;  /* 0x000000a900537308 */ /* 0x0007680000000800 */
[----:B------:R-:W-:Y:S01]  /*183d0*/  MUFU.EX2 R38, R38 ;  /* 0x0000002600267308 */ /* 0x000fe20000000800 */
[-C--:B--2---:R-:W-:Y:S01]  /*183e0*/  FFMA.FTZ R179, R82, R121.reuse, -R138 ;  /* 0x0000007952b37223 */ /* 0x084fe2000001088a */
[C---:B------:R-:W-:Y:S02]  /*183f0*/  HMMA.16816.F32 R8, R56.reuse, R28, R8 ;  /* 0x0000001c3808723c */ /* 0x040fe40000001808 */
[----:B------:R2:W-:Y:S04]  /*18400*/  MUFU.EX2 R82, R185 ;  /* 0x000000b900527308 */ /* 0x0005e80000000800 */
[----:B------:R1:W5:Y:S02]  /*18410*/  MUFU.EX2 R155, R179 ;  /* 0x000000b3009b7308 */ /* 0x0003640000000800 */
[C---:B------:R-:W-:Y:S01]  /*18420*/  HMMA.16816.F32 R4, R56.reuse, R30, R4 ;  /* 0x0000001e3804723c */ /* 0x040fe20000001804 */
[----:B------:R-:W5:Y:S01]  /*18430*/  LDSM.16.MT88.4 R28, [R123+0xc800] ;  /* 0x00c800007b1c783b */ /* 0x000f620000004200 */
[-CC-:B---3--:R-:W-:Y:S01]  /*18440*/  FFMA.FTZ R169, R87, R121.reuse, -R118.reuse ;  /* 0x0000007957a97223 */ /* 0x188fe20000010876 */
[----:B------:R-:W-:Y:S04]  /*18450*/  MUFU.EX2 R94, R94 ;  /* 0x0000005e005e7308 */ /* 0x000fe80000000800 */
[----:B------:R-:W-:Y:S01]  /*18460*/  MUFU.EX2 R87, R193 ;  /* 0x000000c100577308 */ /* 0x000fe20000000800 */
[----:B----4-:R-:W-:Y:S01]  /*18470*/  HMMA.16816.F32 R48, R56, R72, R48 ;  /* 0x000000483830723c */ /* 0x010fe20000001830 */
[-C--:B--2---:R-:W-:Y:S01]  /*18480*/  FFMA.FTZ R185, R89, R121.reuse, -R118 ;  /* 0x0000007959b97223 */ /* 0x084fe20000010876 */
[-CC-:B------:R-:W-:Y:S01]  /*18490*/  FFMA.FTZ R89, R81, R121.reuse, -R138.reuse ;  /* 0x0000007951597223 */ /* 0x180fe2000001088a */
[----:B------:R-:W-:Y:S01]  /*184a0*/  MUFU.EX2 R222, R222 ;  /* 0x000000de00de7308 */ /* 0x000fe20000000800 */
[-CC-:B-1----:R-:W-:Y:S01]  /*184b0*/  FFMA.FTZ R179, R91, R121.reuse, -R138.reuse ;  /* 0x000000795bb37223 */ /* 0x182fe2000001088a */
[----:B------:R-:W-:-:S02]  /*184c0*/  FFMA.FTZ R91, R90, R121, -R138 ;  /* 0x000000795a5b7223 */ /* 0x000fc4000001088a */
[----:B------:R-:W-:Y:S01]  /*184d0*/  MUFU.EX2 R88, R185 ;  /* 0x000000b900587308 */ /* 0x000fe20000000800 */
[----:B------:R-:W-:Y:S01]  /*184e0*/  HMMA.16816.F32 R44, R56, R74, R44 ;  /* 0x0000004a382c723c */ /* 0x000fe2000000182c */
[----:B------:R-:W1:Y:S01]  /*184f0*/  LDSM.16.MT88.4 R72, [R67+0xc800] ;  /* 0x00c800004348783b */ /* 0x000e620000004200 */
[----:B------:R-:W-:Y:S01]  /*18500*/  F2FP.F16.F32.PACK_AB R56, R190, R186 ;  /* 0x000000babe38723e */ /* 0x000fe200000000ff */
[----:B------:R2:W-:Y:S01]  /*18510*/  MUFU.EX2 R81, R169 ;  /* 0x000000a900517308 */ /* 0x0005e20000000800 */
[----:B------:R-:W-:Y:S02]  /*18520*/  F2FP.F16.F32.PACK_AB R57, R192, R188 ;  /* 0x000000bcc039723e */ /* 0x000fe400000000ff */
[----:B------:R-:W-:Y:S01]  /*18530*/  F2FP.F16.F32.PACK_AB R58, R194, R184 ;  /* 0x000000b8c23a723e */ /* 0x000fe200000000ff */
[----:B------:R-:W3:Y:S01]  /*18540*/  MUFU.EX2 R89, R89 ;  /* 0x0000005900597308 */ /* 0x000ee20000000800 */
[----:B------:R-:W-:-:S03]  /*18550*/  F2FP.F16.F32.PACK_AB R59, R182, R180 ;  /* 0x000000b4b63b723e */ /* 0x000fc600000000ff */
[----:B------:R4:W-:Y:S04]  /*18560*/  MUFU.EX2 R90, R179 ;  /* 0x000000b3005a7308 */ /* 0x0009e80000000800 */
[C---:B------:R-:W-:Y:S01]  /*18570*/  HMMA.16816.F32 R16, R56.reuse, R32, R16 ;  /* 0x000000203810723c */ /* 0x040fe20000001810 */
[----:B------:R-:W3:Y:S01]  /*18580*/  MUFU.EX2 R91, R91 ;  /* 0x0000005b005b7308 */ /* 0x000ee20000000800 */
[-CC-:B--2---:R-:W-:Y:S01]  /*18590*/  FFMA.FTZ R169, R101, R121.reuse, -R138.reuse ;  /* 0x0000007965a97223 */ /* 0x184fe2000001088a */
[-C--:B------:R-:W-:Y:S02]  /*185a0*/  FFMA.FTZ R101, R92, R121.reuse, -R138 ;  /* 0x000000795c657223 */ /* 0x080fe4000001088a */
[----:B------:R-:W-:Y:S03]  /*185b0*/  MUFU.EX2 R78, R78 ;  /* 0x0000004e004e7308 */ /* 0x000fe60000000800 */
[C---:B------:R-:W-:Y:S01]  /*185c0*/  HMMA.16816.F32 R12, R56.reuse, R34, R12 ;  /* 0x00000022380c723c */ /* 0x040fe2000000180c */
[----:B------:R-:W2:Y:S01]  /*185d0*/  LDSM.16.MT88.4 R32, [R120+0xd000] ;  /* 0x00d000007820783b */ /* 0x000ea20000004200 */
[-CC-:B----4-:R-:W-:Y:S01]  /*185e0*/  FFMA.FTZ R179, R98, R121.reuse, -R118.reuse ;  /* 0x0000007962b37223 */ /* 0x190fe20000010876 */
[----:B------:R-:W-:Y:S01]  /*185f0*/  FFMA.FTZ R98, R95, R121, -R118 ;  /* 0x000000795f627223 */ /* 0x000fe20000010876 */
[----:B------:R-:W-:Y:S04]  /*18600*/  MUFU.EX2 R99, R99 ;  /* 0x0000006300637308 */ /* 0x000fe80000000800 */
[C---:B-----5:R-:W-:Y:S01]  /*18610*/  HMMA.16816.F32 R24, R56.reuse, R40, R24 ;  /* 0x000000283818723c */ /* 0x060fe20000001818 */
[----:B------:R-:W-:Y:S04]  /*18620*/  MUFU.EX2 R95, R179 ;  /* 0x000000b3005f7308 */ /* 0x000fe80000000800 */
[----:B------:R-:W-:Y:S03]  /*18630*/  MUFU.EX2 R98, R98 ;  /* 0x0000006200627308 */ /* 0x000fe60000000800 */
[C---:B------:R-:W-:Y:S01]  /*18640*/  HMMA.16816.F32 R20, R56.reuse, R42, R20 ;  /* 0x0000002a3814723c */ /* 0x040fe20000001814 */
[----:B------:R-:W4:Y:S01]  /*18650*/  LDSM.16.MT88.4 R40, [R125+0xd000] ;  /* 0x00d000007d28783b */ /* 0x000f220000004200 */
[----:B------:R-:W5:Y:S04]  /*18660*/  MUFU.EX2 R104, R104 ;  /* 0x0000006800687308 */ /* 0x000f680000000800 */
[----:B------:R-:W-:Y:S02]  /*18670*/  MUFU.EX2 R92, R169 ;  /* 0x000000a9005c7308 */ /* 0x000fe40000000800 */
[C---:B------:R-:W-:Y:S02]  /*18680*/  HMMA.16816.F32 R8, R56.reuse, R28, R8 ;  /* 0x0000001c3808723c */ /* 0x040fe40000001808 */
[----:B------:R-:W5:Y:S04]  /*18690*/  MUFU.EX2 R101, R101 ;  /* 0x0000006500657308 */ /* 0x000f680000000800 */
[----:B------:R-:W5:Y:S02]  /*186a0*/  MUFU.EX2 R103, R103 ;  /* 0x0000006700677308 */ /* 0x000f640000000800 */
[C---:B------:R-:W-:Y:S01]  /*186b0*/  HMMA.16816.F32 R4, R56.reuse, R30, R4 ;  /* 0x0000001e3804723c */ /* 0x040fe20000001804 */
[----:B------:R-:W3:Y:S01]  /*186c0*/  LDSM.16.MT88.4 R28, [R123+0xd000] ;  /* 0x00d000007b1c783b */ /* 0x000ee20000004200 */
[----:B------:R-:W-:Y:S04]  /*186d0*/  MUFU.EX2 R76, R76 ;  /* 0x0000004c004c7308 */ /* 0x000fe80000000800 */
[----:B------:R-:W-:Y:S02]  /*186e0*/  MUFU.EX2 R96, R96 ;  /* 0x0000006000607308 */ /* 0x000fe40000000800 */
[C---:B-1----:R-:W-:Y:S02]  /*186f0*/  HMMA.16816.F32 R48, R56.reuse, R72, R48 ;  /* 0x000000483830723c */ /* 0x042fe40000001830 */
[----:B------:R-:W-:Y:S04]  /*18700*/  MUFU.EX2 R106, R106 ;  /* 0x0000006a006a7308 */ /* 0x000fe80000000800 */
[----:B------:R-:W-:Y:S02]  /*18710*/  MUFU.EX2 R108, R108 ;  /* 0x0000006c006c7308 */ /* 0x000fe40000000800 */
[----:B------:R-:W-:Y:S01]  /*18720*/  HMMA.16816.F32 R44, R56, R74, R44 ;  /* 0x0000004a382c723c */ /* 0x000fe2000000182c */
[----:B------:R-:W-:Y:S01]  /*18730*/  F2FP.F16.F32.PACK_AB R56, R251, R168 ;  /* 0x000000a8fb38723e */ /* 0x000fe200000000ff */
[----:B------:R-:W1:Y:S01]  /*18740*/  LDSM.16.MT88.4 R72, [R67+0xd000] ;  /* 0x00d000004348783b */ /* 0x000e620000004200 */
[----:B------:R-:W-:Y:S01]  /*18750*/  F2FP.F16.F32.PACK_AB R57, R174, R176 ;  /* 0x000000b0ae39723e */ /* 0x000fe200000000ff */
[----:B------:R-:W-:Y:S01]  /*18760*/  MUFU.EX2 R102, R102 ;  /* 0x0000006600667308 */ /* 0x000fe20000000800 */
[----:B------:R-:W-:-:S02]  /*18770*/  F2FP.F16.F32.PACK_AB R58, R172, R178 ;  /* 0x000000b2ac3a723e */ /* 0x000fc400000000ff */
[----:B------:R-:W-:-:S07]  /*18780*/  F2FP.F16.F32.PACK_AB R59, R249, R170 ;  /* 0x000000aaf93b723e */ /* 0x000fce00000000ff */
[C---:B--2---:R-:W-:Y:S08]  /*18790*/  HMMA.16816.F32 R16, R56.reuse, R32, R16 ;  /* 0x000000203810723c */ /* 0x044ff00000001810 */
[C---:B------:R-:W-:Y:S01]  /*187a0*/  HMMA.16816.F32 R12, R56.reuse, R34, R12 ;  /* 0x00000022380c723c */ /* 0x040fe2000000180c */
[----:B------:R-:W2:Y:S07]  /*187b0*/  LDSM.16.MT88.4 R32, [R120+0xd800] ;  /* 0x00d800007820783b */ /* 0x000eae0000004200 */
[C---:B----4-:R-:W-:Y:S08]  /*187c0*/  HMMA.16816.F32 R24, R56.reuse, R40, R24 ;  /* 0x000000283818723c */ /* 0x050ff00000001818 */
[C---:B------:R-:W-:Y:S01]  /*187d0*/  HMMA.16816.F32 R20, R56.reuse, R42, R20 ;  /* 0x0000002a3814723c */ /* 0x040fe20000001814 */
[----:B------:R-:W4:Y:S07]  /*187e0*/  LDSM.16.MT88.4 R40, [R125+0xd800] ;  /* 0x00d800007d28783b */ /* 0x000f2e0000004200 */
        /* <DEDUP_REMOVED lines=8> */
[----:B------:R-:W1:Y:S01]  /*18870*/  LDSM.16.MT88.4 R56, [R67+0xd800] ;  /* 0x00d800004338783b */ /* 0x000e620000004200 */
        /* <DEDUP_REMOVED lines=22> */
[----:B------:R-:W3:Y:S07]  /*189e0*/  LDSM.16.MT88.4 R40, [R120+0xe800] ;  /* 0x00e800007828783b */ /* 0x000eee0000004200 */
[----:B-1----:R-:W-:Y:S01]  /*189f0*/  HMMA.16816.F32 R48, R72, R56, R48 ;  /* 0x000000384830723c */ /* 0x002fe20000001830 */
[----:B------:R-:W-:-:S02]  /*18a00*/  F2FP.F16.F32.PACK_AB R56, R214, R173 ;  /* 0x000000add638723e */ /* 0x000fc400000000ff */
[----:B------:R-:W-:-:S05]  /*18a10*/  F2FP.F16.F32.PACK_AB R57, R212, R187 ;  /* 0x000000bbd439723e */ /* 0x000fca00000000ff */
[----:B------:R-:W-:Y:S01]  /*18a20*/  HMMA.16816.F32 R44, R72, R58, R44 ;  /* 0x0000003a482c723c */ /* 0x000fe2000000182c */
[----:B------:R-:W-:Y:S02]  /*18a30*/  F2FP.F16.F32.PACK_AB R58, R218, R171 ;  /* 0x000000abda3a723e */ /* 0x000fe400000000ff */
[----:B------:R-:W-:-:S05]  /*18a40*/  F2FP.F16.F32.PACK_AB R59, R216, R181 ;  /* 0x000000b5d83b723e */ /* 0x000fca00000000ff */
[----:B------:R-:W-:Y:S08]  /*18a50*/  HMMA.16816.F32 R8, R72, R28, R8 ;  /* 0x0000001c4808723c */ /* 0x000ff00000001808 */
[C---:B--2---:R-:W-:Y:S08]  /*18a60*/  HMMA.16816.F32 R24, R56.reuse, R32, R24 ;  /* 0x000000203818723c */ /* 0x044ff00000001818 */
[----:B------:R-:W-:Y:S01]  /*18a70*/  HMMA.16816.F32 R20, R56, R34, R20 ;  /* 0x000000223814723c */ /* 0x000fe20000001814 */
[----:B------:R-:W1:Y:S07]  /*18a80*/  LDSM.16.MT88.4 R32, [R67+0xe800] ;  /* 0x00e800004320783b */ /* 0x000e6e0000004200 */
[----:B------:R-:W-:Y:S01]  /*18a90*/  HMMA.16816.F32 R4, R72, R30, R4 ;  /* 0x0000001e4804723c */ /* 0x000fe20000001804 */
[----:B------:R-:W2:Y:S04]  /*18aa0*/  LDSM.16.MT88.4 R28, [R123+0xe800] ;  /* 0x00e800007b1c783b */ /* 0x000ea80000004200 */
[----:B------:R-:W-:Y:S03]  /*18ab0*/  LDSM.16.MT88.4 R72, [R120+0xf000] ;  /* 0x00f000007848783b */ /* 0x000fe60000004200 */
[C---:B---3--:R-:W-:Y:S08]  /*18ac0*/  HMMA.16816.F32 R16, R56.reuse, R40, R16 ;  /* 0x000000283810723c */ /* 0x048ff00000001810 */
        /* <DEDUP_REMOVED lines=8> */
[C---:B--2---:R-:W-:Y:S08]  /*18b50*/  HMMA.16816.F32 R8, R56.reuse, R28, R8 ;  /* 0x0000001c3808723c */ /* 0x044ff00000001808 */
[----:B------:R-:W-:Y:S01]  /*18b60*/  HMMA.16816.F32 R4, R56, R30, R4 ;  /* 0x0000001e3804723c */ /* 0x000fe20000001804 */
[----:B------:R-:W1:Y:S04]  /*18b70*/  LDSM.16.MT88.4 R28, [R123+0xf000] ;  /* 0x00f000007b1c783b */ /* 0x000e680000004200 */
[----:B------:R-:W-:Y:S03]  /*18b80*/  LDSM.16.MT88.4 R56, [R125+0xf800] ;  /* 0x00f800007d38783b */ /* 0x000fe60000004200 */
[C---:B---3--:R-:W-:Y:S08]  /*18b90*/  HMMA.16816.F32 R24, R32.reuse, R40, R24 ;  /* 0x000000282018723c */ /* 0x048ff00000001818 */
[C---:B------:R-:W-:Y:S01]  /*18ba0*/  HMMA.16816.F32 R20, R32.reuse, R42, R20 ;  /* 0x0000002a2014723c */ /* 0x040fe20000001814 */
[----:B------:R-:W2:Y:S07]  /*18bb0*/  LDSM.16.MT88.4 R40, [R67+0xf000] ;  /* 0x00f000004328783b */ /* 0x000eae0000004200 */
[C---:B------:R-:W-:Y:S08]  /*18bc0*/  HMMA.16816.F32 R16, R32.reuse, R72, R16 ;  /* 0x000000482010723c */ /* 0x040ff00000001810 */
[C---:B------:R-:W-:Y:S01]  /*18bd0*/  HMMA.16816.F32 R12, R32.reuse, R74, R12 ;  /* 0x0000004a200c723c */ /* 0x040fe2000000180c */
[----:B------:R-:W3:Y:S07]  /*18be0*/  LDSM.16.MT88.4 R72, [R120+0xf800] ;  /* 0x00f800007848783b */ /* 0x000eee0000004200 */
[C---:B-1----:R-:W-:Y:S08]  /*18bf0*/  HMMA.16816.F32 R8, R32.reuse, R28, R8 ;  /* 0x0000001c2008723c */ /* 0x042ff00000001808 */
[C---:B------:R-:W-:Y:S01]  /*18c00*/  HMMA.16816.F32 R4, R32.reuse, R30, R4 ;  /* 0x0000001e2004723c */ /* 0x040fe20000001804 */
[----:B------:R-:W1:Y:S07]  /*18c10*/  LDSM.16.MT88.4 R28, [R123+0xf800] ;  /* 0x00f800007b1c783b */ /* 0x000e6e0000004200 */
[----:B--2---:R-:W-:Y:S01]  /*18c20*/  HMMA.16816.F32 R48, R32, R40, R48 ;  /* 0x000000282030723c */ /* 0x004fe20000001830 */
[----:B------:R-:W-:-:S02]  /*18c30*/  F2FP.F16.F32.PACK_AB R40, R94, R89 ;  /* 0x000000595e28723e */ /* 0x000fc400000000ff */
[----:B------:R-:W-:-:S05]  /*18c40*/  F2FP.F16.F32.PACK_AB R41, R87, R88 ;  /* 0x000000585729723e */ /* 0x000fca00000000ff */
[----:B------:R-:W-:Y:S01]  /*18c50*/  HMMA.16816.F32 R44, R32, R42, R44 ;  /* 0x0000002a202c723c */ /* 0x000fe2000000182c */
[----:B------:R-:W2:Y:S01]  /*18c60*/  LDSM.16.MT88.4 R32, [R67+0xf800] ;  /* 0x00f800004320783b */ /* 0x000ea20000004200 */
[----:B------:R-:W-:Y:S02]  /*18c70*/  F2FP.F16.F32.PACK_AB R42, R91, R90 ;  /* 0x0000005a5b2a723e */ /* 0x000fe400000000ff */
[----:B------:R-:W-:-:S07]  /*18c80*/  F2FP.F16.F32.PACK_AB R43, R222, R81 ;  /* 0x00000051de2b723e */ /* 0x000fce00000000ff */
[C---:B---3--:R-:W-:Y:S08]  /*18c90*/  HMMA.16816.F32 R16, R40.reuse, R72, R16 ;  /* 0x000000482810723c */ /* 0x048ff00000001810 */
[C---:B------:R-:W-:Y:S01]  /*18ca0*/  HMMA.16816.F32 R12, R40.reuse, R74, R12 ;  /* 0x0000004a280c723c */ /* 0x040fe2000000180c */
[----:B------:R-:W-:Y:S07]  /*18cb0*/  LDSM.16.MT88.4 R72, [R120+0x10000] ;  /* 0x010000007848783b */ /* 0x000fee0000004200 */
[C---:B-1----:R-:W-:Y:S08]  /*18cc0*/  HMMA.16816.F32 R8, R40.reuse, R28, R8 ;  /* 0x0000001c2808723c */ /* 0x042ff00000001808 */
[C---:B------:R-:W-:Y:S01]  /*18cd0*/  HMMA.16816.F32 R4, R40.reuse, R30, R4 ;  /* 0x0000001e2804723c */ /* 0x040fe20000001804 */
[----:B------:R-:W1:Y:S07]  /*18ce0*/  LDSM.16.MT88.4 R28, [R123+0x10000] ;  /* 0x010000007b1c783b */ /* 0x000e6e0000004200 */
[C---:B--2---:R-:W-:Y:S08]  /*18cf0*/  HMMA.16816.F32 R48, R40.reuse, R32, R48 ;  /* 0x000000202830723c */ /* 0x044ff00000001830 */
[C---:B------:R-:W-:Y:S01]  /*18d00*/  HMMA.16816.F32 R44, R40.reuse, R34, R44 ;  /* 0x00000022282c723c */ /* 0x040fe2000000182c */
[----:B------:R-:W2:Y:S07]  /*18d10*/  LDSM.16.MT88.4 R32, [R67+0x10000] ;  /* 0x010000004320783b */ /* 0x000eae0000004200 */
[C---:B------:R-:W-:Y:S08]  /*18d20*/  HMMA.16816.F32 R24, R40.reuse, R56, R24 ;  /* 0x000000382818723c */ /* 0x040ff00000001818 */
[----:B------:R-:W-:Y:S01]  /*18d30*/  HMMA.16816.F32 R20, R40, R58, R20 ;  /* 0x0000003a2814723c */ /* 0x000fe20000001814 */
[----:B------:R-:W3:Y:S01]  /*18d40*/  LDSM.16.MT88.4 R56, [R125+0x10000] ;  /* 0x010000007d38783b */ /* 0x000ee20000004200 */
[----:B-----5:R-:W-:-:S02]  /*18d50*/  F2FP.F16.F32.PACK_AB R40, R104, R99 ;  /* 0x000000636828723e */ /* 0x020fc400000000ff */
        /* <DEDUP_REMOVED lines=9> */
[----:B------:R-:W-:Y:S01]  /*18df0*/  HMMA.16816.F32 R12, R40, R74, R12 ;  /* 0x0000004a280c723c */ /* 0x000fe2000000180c */
[----:B------:R4:W-:Y:S01]  /*18e00*/  MUFU.EX2 R75, R79 ;  /* 0x0000004f004b7308 */ /* 0x0009e20000000800 */
[-CC-:B------:R-:W-:Y:S01]  /*18e10*/  FFMA.FTZ R74, R77, R121.reuse, -R138.reuse ;  /* 0x000000794d4a7223 */ /* 0x180fe2000001088a */
[-C--:B------:R-:W-:Y:S01]  /*18e20*/  FFMA.FTZ R77, R97, R121.reuse, -R138 ;  /* 0x00000079614d7223 */ /* 0x080fe2000001088a */
[-C--:B------:R-:W-:Y:S01]  /*18e30*/  FFMA.FTZ R97, R105, R121.reuse, -R118 ;  /* 0x0000007969617223 */ /* 0x080fe20000010876 */
[----:B------:R-:W-:-:S03]  /*18e40*/  FFMA.FTZ R105, R111, R121, -R138 ;  /* 0x000000796f697223 */ /* 0x000fc6000001088a */
[C---:B------:R-:W-:Y:S01]  /*18e50*/  HMMA.16816.F32 R16, R40.reuse, R72, R16 ;  /* 0x000000482810723c */ /* 0x040fe20000001810 */
[-CC-:B------:R-:W-:Y:S01]  /*18e60*/  FFMA.FTZ R72, R93, R121.reuse, -R118.reuse ;  /* 0x000000795d487223 */ /* 0x180fe20000010876 */
[-C--:B------:R-:W-:Y:S01]  /*18e70*/  FFMA.FTZ R73, R110, R121.reuse, -R118 ;  /* 0x000000796e497223 */ /* 0x080fe20000010876 */
[----:B------:R-:W-:Y:S01]  /*18e80*/  MUFU.EX2 R74, R74 ;  /* 0x0000004a004a7308 */ /* 0x000fe20000000800 */
[-C--:B------:R-:W-:Y:S01]  /*18e90*/  FFMA.FTZ R110, R109, R121.reuse, -R138 ;  /* 0x000000796d6e7223 */ /* 0x080fe2000001088a */
[----:B------:R-:W-:Y:S01]  /*18ea0*/  FADD.FTZ R109, R192, R183 ;  /* 0x000000b7c06d7221 */ /* 0x000fe20000010000 */
[-C--:B------:R-:W-:Y:S01]  /*18eb0*/  FFMA.FTZ R93, R107, R121.reuse, -R118 ;  /* 0x000000796b5d7223 */ /* 0x080fe20000010876 */
[-CC-:B----4-:R-:W-:Y:S01]  /*18ec0*/  FFMA.FTZ R79, R114, R121.reuse, -R138.reuse ;  /* 0x00000079724f7223 */ /* 0x190fe2000001088a */
[----:B------:R-:W4:Y:S01]  /*18ed0*/  MUFU.EX2 R72, R72 ;  /* 0x0000004800487308 */ /* 0x000f220000000800 */
[C---:B---3--:R-:W-:Y:S01]  /*18ee0*/  HMMA.16816.F32 R24, R40.reuse, R56, R24 ;  /* 0x000000382818723c */ /* 0x048fe20000001818 */
[----:B------:R-:W-:Y:S01]  /*18ef0*/  FADD.FTZ R109, R180, R109 ;  /* 0x0000006db46d7221 */ /* 0x000fe20000010000 */
[----:B------:R-:W-:Y:S01]  /*18f00*/  FFMA.FTZ R107, R100, R121, -R138 ;  /* 0x00000079646b7223 */ /* 0x000fe2000001088a */
[----:B------:R-:W3:Y:S04]  /*18f10*/  MUFU.EX2 R73, R73 ;  /* 0x0000004900497308 */ /* 0x000ee80000000800 */
[----:B------:R-:W5:Y:S01]  /*18f20*/  MUFU.EX2 R77, R77 ;  /* 0x0000004d004d7308 */ /* 0x000f620000000800 */
[----:B------:R-:W-:Y:S01]  /*18f30*/  HMMA.16816.F32 R20, R40, R58, R20 ;  /* 0x0000003a2814723c */ /* 0x000fe20000001814 */
[----:B------:R-:W2:Y:S02]  /*18f40*/  LDSM.16.MT88.4 R56, [R125+0x10800] ;  /* 0x010800007d38783b */ /* 0x000ea40000004200 */
[----:B------:R-:W1:Y:S01]  /*18f50*/  MUFU.EX2 R79, R79 ;  /* 0x0000004f004f7308 */ /* 0x000e620000000800 */
[----:B----4-:R-:W-:-:S03]  /*18f60*/  F2FP.F16.F32.PACK_AB R41, R75, R72 ;  /* 0x000000484b29723e */ /* 0x010fc600000000ff */
[----:B------:R-:W-:Y:S01]  /*18f70*/  MUFU.EX2 R93, R93 ;  /* 0x0000005d005d7308 */ /* 0x000fe20000000800 */
[----:B---3--:R-:W-:-:S03]  /*18f80*/  F2FP.F16.F32.PACK_AB R43, R96, R73 ;  /* 0x00000049602b723e */ /* 0x008fc600000000ff */
[----:B------:R-:W-:Y:S01]  /*18f90*/  MUFU.EX2 R97, R97 ;  /* 0x0000006100617308 */ /* 0x000fe20000000800 */
[----:B-----5:R-:W-:-:S03]  /*18fa0*/  F2FP.F16.F32.PACK_AB R40, R77, R74 ;  /* 0x0000004a4d28723e */ /* 0x020fc600000000ff */
[----:B------:R-:W3:Y:S01]  /*18fb0*/  MUFU.EX2 R105, R105 ;  /* 0x0000006900697308 */ /* 0x000ee20000000800 */
[----:B-1----:R-:W-:-:S03]  /*18fc0*/  F2FP.F16.F32.PACK_AB R42, R79, R76 ;  /* 0x0000004c4f2a723e */ /* 0x002fc600000000ff */
[----:B------:R-:W-:Y:S04]  /*18fd0*/  MUFU.EX2 R100, R110 ;  /* 0x0000006e00647308 */ /* 0x000fe80000000800 */
[----:B------:R-:W1:Y:S01]  /*18fe0*/  MUFU.EX2 R107, R107 ;  /* 0x0000006b006b7308 */ /* 0x000e620000000800 */
[C---:B------:R-:W-:Y:S08]  /*18ff0*/  HMMA.16816.F32 R16, R40.reuse, R28, R16 ;  /* 0x0000001c2810723c */ /* 0x040ff00000001810 */
[C---:B------:R-:W-:Y:S01]  /*19000*/  HMMA.16816.F32 R12, R40.reuse, R30, R12 ;  /* 0x0000001e280c723c */ /* 0x040fe2000000180c */
[----:B------:R-:W4:Y:S07]  /*19010*/  LDSM.16.MT88.4 R28, [R67+0x10800] ;  /* 0x01080000431c783b */ /* 0x000f2e0000004200 */
[----:B--2---:R-:W-:Y:S01]  /*19020*/  HMMA.16816.F32 R8, R40, R32, R8 ;  /* 0x000000202808723c */ /* 0x004fe20000001808 */
[----:B------:R-:W-:-:S04]  /*19030*/  FADD.FTZ R33, R161, R152 ;  /* 0x00000098a1217221 */ /* 0x000fc80000010000 */
[----:B------:R-:W-:-:S03]  /*19040*/  FADD.FTZ R33, R154, R33 ;  /* 0x000000219a217221 */ /* 0x000fc60000010000 */
[----:B------:R-:W-:Y:S01]  /*19050*/  HMMA.16816.F32 R4, R40, R34, R4 ;  /* 0x000000222804723c */ /* 0x000fe20000001804 */
[----:B------:R-:W-:Y:S02]  /*19060*/  FADD.FTZ R160, R160, R33 ;  /* 0x00000021a0a07221 */ /* 0x000fe40000010000 */
[----:B------:R-:W2:Y:S02]  /*19070*/  LDSM.16.MT88.4 R32, [R125+0x11000] ;  /* 0x011000007d20783b */ /* 0x000ea40000004200 */
[----:B------:R-:W-:-:S03]  /*19080*/  FADD.FTZ R160, R177, R160 ;  /* 0x000000a0b1a07221 */ /* 0x000fc60000010000 */
[----:B------:R-:W-:Y:S01]  /*19090*/  HMMA.16816.F32 R24, R40, R56, R24 ;  /* 0x000000382818723c */ /* 0x000fe20000001818 */
[----:B------:R-:W-:-:S04]  /*190a0*/  FADD.FTZ R175, R175, R160 ;  /* 0x000000a0afaf7221 */ /* 0x000fc80000010000 */
[----:B------:R-:W-:-:S03]  /*190b0*/  FADD.FTZ R175, R162, R175 ;  /* 0x000000afa2af7221 */ /* 0x000fc60000010000 */
[----:B------:R-:W-:Y:S01]  /*190c0*/  HMMA.16816.F32 R20, R40, R58, R20 ;  /* 0x0000003a2814723c */ /* 0x000fe20000001814 */
[----:B------:R-:W-:Y:S01]  /*190d0*/  FADD.FTZ R175, R186, R175 ;  /* 0x000000afbaaf7221 */ /* 0x000fe20000010000 */
[----:B------:R-:W5:Y:S03]  /*190e0*/  LDSM.16.MT88.4 R56, [R120+0x11000] ;  /* 0x011000007838783b */ /* 0x000f660000004200 */
[----:B------:R-:W-:-:S04]  /*190f0*/  FADD.FTZ R111, R190, R175 ;  /* 0x000000afbe6f7221 */ /* 0x000fc80000010000 */
[----:B------:R-:W-:Y:S01]  /*19100*/  FADD.FTZ R111, R184, R111 ;  /* 0x0000006fb86f7221 */ /* 0x000fe20000010000 */
[C---:B----4-:R-:W-:Y:S01]  /*19110*/  HMMA.16816.F32 R48, R40.reuse, R28, R48 ;  /* 0x0000001c2830723c */ /* 0x050fe20000001830 */
[----:B------:R-:W-:Y:S02]  /*19120*/  FADD.FTZ R29, R182, R109 ;  /* 0x0000006db61d7221 */ /* 0x000fe40000010000 */
[----:B------:R-:W-:Y:S02]  /*19130*/  FADD.FTZ R111, R194, R111 ;  /* 0x0000006fc26f7221 */ /* 0x000fe40000010000 */
[----:B------:R-:W-:Y:S02]  /*19140*/  FADD.FTZ R29, R176, R29 ;  /* 0x0000001db01d7221 */ /* 0x000fe40000010000 */
[----:B------:R-:W-:Y:S01]  /*19150*/  FADD.FTZ R168, R168, R111 ;  /* 0x0000006fa8a87221 */ /* 0x000fe20000010000 */
[----:B------:R-:W-:Y:S01]  /*19160*/  HMMA.16816.F32 R44, R40, R30, R44 ;  /* 0x0000001e282c723c */ /* 0x000fe2000000182c */
[----:B------:R-:W-:Y:S01]  /*19170*/  FADD.FTZ R109, R174, R29 ;  /* 0x0000001dae6d7221 */ /* 0x000fe20000010000 */
[----:B---3--:R-:W-:Y:S01]  /*19180*/  F2FP.F16.F32.PACK_AB R40, R108, R105 ;  /* 0x000000696c28723e */ /* 0x008fe200000000ff */
[----:B------:R-:W-:Y:S01]  /*19190*/  FADD.FTZ R251, R251, R168 ;  /* 0x000000a8fbfb7221 */ /* 0x000fe20000010000 */
[----:B------:R-:W-:Y:S01]  /*191a0*/  F2FP.F16.F32.PACK_AB R41, R106, R93 ;  /* 0x0000005d6a29723e */ /* 0x000fe200000000ff */
[----:B------:R-:W-:Y:S01]  /*191b0*/  FADD.FTZ R170, R170, R109 ;  /* 0x0000006daaaa7221 */ /* 0x000fe20000010000 */
[----:B-1----:R-:W-:Y:S01]  /*191c0*/  F2FP.F16.F32.PACK_AB R42, R107, R100 ;  /* 0x000000646b2a723e */ /* 0x002fe200000000ff */
[----:B------:R-:W-:Y:S01]  /*191d0*/  FADD.FTZ R109, R178, R251 ;  /* 0x000000fbb26d7221 */ /* 0x000fe20000010000 */
[----:B------:R-:W-:Y:S01]  /*191e0*/  F2FP.F16.F32.PACK_AB R43, R102, R97 ;  /* 0x00000061662b723e */ /* 0x000fe200000000ff */
[----:B------:R-:W1:Y:S01]  /*191f0*/  LDSM.16.MT88.4 R28, [R123+0x11000] ;  /* 0x011000007b1c783b */ /* 0x000e620000004200 */
[----:B------:R-:W-:Y:S01]  /*19200*/  FADD.FTZ R249, R249, R170 ;  /* 0x000000aaf9f97221 */ /* 0x000fe20000010000 */
[----:B------:R-:W-:-:S03]  /*19210*/  FADD.FTZ R109, R172, R109 ;  /* 0x0000006dac6d7221 */ /* 0x000fc60000010000 */
[----:B------:R-:W-:Y:S01]  /*19220*/  FADD.FTZ R196, R196, R249 ;  /* 0x000000f9c4c47221 */ /* 0x000fe20000010000 */
[----:B------:R-:W-:Y:S01]  /*19230*/  FADD.FTZ R200, R200, R109 ;  /* 0x0000006dc8c87221 */ /* 0x000fe20000010000 */
[----:B--2---:R-:W-:Y:S02]  /*19240*/  HMMA.16816.F32 R24, R40, R32, R24 ;  /* 0x000000202818723c */ /* 0x004fe40000001818 */
[----:B------:R-:W-:Y:S01]  /*19250*/  FADD.FTZ R223, R223, R196 ;  /* 0x000000c4dfdf7221 */ /* 0x000fe20000010000 */
[----:B------:R-:W-:-:S03]  /*19260*/  FADD.FTZ R211, R211, R200 ;  /* 0x000000c8d3d37221 */ /* 0x000fc60000010000 */
[----:B------:R-:W-:Y:S01]  /*19270*/  FADD.FTZ R198, R198, R223 ;  /* 0x000000dfc6c67221 */ /* 0x000fe20000010000 */
[----:B------:R-:W-:Y:S01]  /*19280*/  FADD.FTZ R202, R202, R211 ;  /* 0x000000d3caca7221 */ /* 0x000fe20000010000 */
[----:B------:R-:W-:Y:S01]  /*19290*/  HMMA.16816.F32 R20, R40, R34, R20 ;  /* 0x000000222814723c */ /* 0x000fe20000001814 */
[----:B------:R-:W2:Y:S01]  /*192a0*/  LDSM.16.MT88.4 R32, [R67+0x11000] ;  /* 0x011000004320783b */ /* 0x000ea20000004200 */
[----:B------:R-:W-:Y:S01]  /*192b0*/  FADD.FTZ R215, R215, R198 ;  /* 0x000000c6d7d77221 */ /* 0x000fe20000010000 */
[----:B------:R-:W-:-:S04]  /*192c0*/  FADD.FTZ R202, R213, R202 ;  /* 0x000000cad5ca7221 */ /* 0x000fc80000010000 */
[----:B------:R-:W-:Y:S01]  /*192d0*/  FADD.FTZ R201, R201, R202 ;  /* 0x000000cac9c97221 */ /* 0x000fe20000010000 */
[C---:B-----5:R-:W-:Y:S01]  /*192e0*/  HMMA.16816.F32 R16, R40.reuse, R56, R16 ;  /* 0x000000382810723c */ /* 0x060fe20000001810 */
[----:B------:R-:W-:Y:S01]  /*192f0*/  FADD.FTZ R56, R204, R215 ;  /* 0x000000d7cc387221 */ /* 0x000fe20000010000 */
[-CC-:B------:R-:W-:Y:S01]  /*19300*/  FFMA.FTZ R57, R113, R121.reuse, -R138.reuse ;  /* 0x0000007971397223 */ /* 0x180fe2000001088a */
[----:B------:R-:W-:Y:S01]  /*19310*/  FADD.FTZ R206, R206, R201 ;  /* 0x000000c9cece7221 */ /* 0x000fe20000010000 */
[-C--:B------:R-:W-:Y:S01]  /*19320*/  FFMA.FTZ R138, R36, R121.reuse, -R138 ;  /* 0x00000079248a7223 */ /* 0x080fe2000001088a */
[----:B------:R-:W-:Y:S01]  /*19330*/  FADD.FTZ R56, R205, R56 ;  /* 0x00000038cd387221 */ /* 0x000fe20000010000 */
[----:B------:R-:W-:Y:S01]  /*19340*/  MUFU.EX2 R36, R119 ;  /* 0x0000007700247308 */ /* 0x000fe20000000800 */
[----:B------:R-:W-:Y:S01]  /*19350*/  FADD.FTZ R197, R197, R206 ;  /* 0x000000cec5c57221 */ /* 0x000fe20000010000 */
[----:B------:R-:W-:Y:S01]  /*19360*/  HMMA.16816.F32 R12, R40, R58, R12 ;  /* 0x0000003a280c723c */ /* 0x000fe2000000180c */
[----:B------:R-:W-:Y:S01]  /*19370*/  FADD.FTZ R203, R203, R56 ;  /* 0x00000038cbcb7221 */ /* 0x000fe20000010000 */
[----:B------:R-:W-:Y:S01]  /*19380*/  FFMA.FTZ R56, R84, R121, -R118 ;  /* 0x0000007954387223 */ /* 0x000fe20000010876 */
[----:B------:R-:W-:Y:S01]  /*19390*/  FADD.FTZ R210, R210, R197 ;  /* 0x000000c5d2d27221 */ /* 0x000fe20000010000 */
[----:B------:R-:W3:Y:S01]  /*193a0*/  MUFU.EX2 R57, R57 ;  /* 0x0000003900397308 */ /* 0x000ee20000000800 */
[----:B------:R-:W-:-:S02]  /*193b0*/  FADD.FTZ R208, R208, R203 ;  /* 0x000000cbd0d07221 */ /* 0x000fc40000010000 */
[----:B------:R-:W-:Y:S01]  /*193c0*/  FADD.FTZ R173, R173, R210 ;  /* 0x000000d2adad7221 */ /* 0x000fe20000010000 */
[----:B------:R-:W-:Y:S01]  /*193d0*/  MUFU.EX2 R56, R56 ;  /* 0x0000003800387308 */ /* 0x000fe20000000800 */
[C---:B-1----:R-:W-:Y:S01]  /*193e0*/  HMMA.16816.F32 R8, R40.reuse, R28, R8 ;  /* 0x0000001c2808723c */ /* 0x042fe20000001808 */
[-CC-:B------:R-:W-:Y:S01]  /*193f0*/  FFMA.FTZ R28, R117, R121.reuse, -R118.reuse ;  /* 0x00000079751c7223 */ /* 0x180fe20000010876 */
[----:B------:R-:W-:Y:S01]  /*19400*/  FADD.FTZ R214, R214, R173 ;  /* 0x000000add6d67221 */ /* 0x000fe20000010000 */
[----:B------:R-:W-:Y:S01]  /*19410*/  FFMA.FTZ R29, R115, R121, -R118 ;  /* 0x00000079731d7223 */ /* 0x000fe20000010876 */
[----:B------:R-:W-:Y:S02]  /*19420*/  FADD.FTZ R187, R187, R208 ;  /* 0x000000d0bbbb7221 */ /* 0x000fe40000010000 */
[----:B------:R-:W-:Y:S01]  /*19430*/  FADD.FTZ R171, R171, R214 ;  /* 0x000000d6abab7221 */ /* 0x000fe20000010000 */
[----:B------:R-:W-:Y:S01]  /*19440*/  MUFU.EX2 R28, R28 ;  /* 0x0000001c001c7308 */ /* 0x000fe20000000800 */
[C---:B------:R-:W-:Y:S01]  /*19450*/  HMMA.16816.F32 R4, R40.reuse, R30, R4 ;  /* 0x0000001e2804723c */ /* 0x040fe20000001804 */
[----:B------:R-:W-:Y:S01]  /*19460*/  FADD.FTZ R212, R212, R187 ;  /* 0x000000bbd4d47221 */ /* 0x000fe20000010000 */
[----:B------:R-:W-:Y:S01]  /*19470*/  FADD.FTZ R171, R218, R171 ;  /* 0x000000abdaab7221 */ /* 0x000fe20000010000 */
[----:B------:R-:W1:Y:S01]  /*19480*/  MUFU.EX2 R29, R29 ;  /* 0x0000001d001d7308 */ /* 0x000e620000000800 */
[----:B---3--:R-:W-:Y:S01]  /*19490*/  F2FP.F16.F32.PACK_AB R132, R36, R57 ;  /* 0x000000392484723e */ /* 0x008fe200000000ff */
[----:B------:R-:W-:Y:S01]  /*194a0*/  FADD.FTZ R181, R181, R212 ;  /* 0x000000d4b5b57221 */ /* 0x000fe20000010000 */
[----:B------:R-:W-:Y:S01]  /*194b0*/  FADD.FTZ R86, R86, R171 ;  /* 0x000000ab56567221 */ /* 0x000fe20000010000 */
[----:B------:R-:W-:Y:S01]  /*194c0*/  MUFU.EX2 R30, R116 ;  /* 0x00000074001e7308 */ /* 0x000fe20000000800 */
[C---:B--2---:R-:W-:Y:S01]  /*194d0*/  HMMA.16816.F32 R48, R40.reuse, R32, R48 ;  /* 0x000000202830723c */ /* 0x044fe20000001830 */
[----:B------:R-:W-:Y:S01]  /*194e0*/  FADD.FTZ R216, R216, R181 ;  /* 0x000000b5d8d87221 */ /* 0x000fe20000010000 */
[----:B------:R-:W-:Y:S01]  /*194f0*/  FADD.FTZ R83, R83, R86 ;  /* 0x0000005653537221 */ /* 0x000fe20000010000 */
[----:B------:R-:W2:Y:S02]  /*19500*/  MUFU.EX2 R31, R138 ;  /* 0x0000008a001f7308 */ /* 0x000ea40000000800 */
[----:B------:R-:W-:Y:S01]  /*19510*/  FADD.FTZ R151, R151, R216 ;  /* 0x000000d897977221 */ /* 0x000fe20000010000 */
[----:B------:R-:W-:Y:S01]  /*19520*/  FADD.FTZ R82, R82, R83 ;  /* 0x0000005352527221 */ /* 0x000fe20000010000 */
[----:B------:R-:W3:Y:S01]  /*19530*/  MUFU.EX2 R33, R37 ;  /* 0x0000002500217308 */ /* 0x000ee20000000800 */
[----:B------:R-:W-:Y:S01]  /*19540*/  HMMA.16816.F32 R44, R40, R34, R44 ;  /* 0x00000022282c723c */ /* 0x000fe2000000182c */
[----:B-1----:R-:W-:Y:S01]  /*19550*/  F2FP.F16.F32.PACK_AB R133, R29, R28 ;  /* 0x0000001c1d85723e */ /* 0x002fe200000000ff */
[----:B------:R-:W-:Y:S01]  /*19560*/  FADD.FTZ R82, R155, R82 ;  /* 0x000000529b527221 */ /* 0x000fe20000010000 */
[----:B------:R-:W-:-:S02]  /*19570*/  FADD.FTZ R80, R80, R151 ;  /* 0x0000009750507221 */ /* 0x000fc40000010000 */
[----:B------:R-:W1:Y:S01]  /*19580*/  LDSM.16.MT88.4 R148, [R120+0x11800] ;  /* 0x011800007894783b */ /* 0x000e620000004200 */
[----:B------:R-:W-:Y:S01]  /*19590*/  FADD.FTZ R35, R89, R82 ;  /* 0x0000005259237221 */ /* 0x000fe20000010000 */
[----:B------:R-:W-:Y:S01]  /*195a0*/  FADD.FTZ R59, R85, R80 ;  /* 0x00000050553b7221 */ /* 0x000fe20000010000 */
[----:B--2---:R-:W-:Y:S02]  /*195b0*/  F2FP.F16.F32.PACK_AB R134, R31, R30 ;  /* 0x0000001e1f86723e */ /* 0x004fe400000000ff */
[----:B------:R-:W-:Y:S01]  /*195c0*/  FADD.FTZ R35, R94, R35 ;  /* 0x000000235e237221 */ /* 0x000fe20000010000 */
[----:B------:R-:W-:Y:S01]  /*195d0*/  FADD.FTZ R59, R38, R59 ;  /* 0x0000003b263b7221 */ /* 0x000fe20000010000 */
[----:B---3--:R-:W-:-:S03]  /*195e0*/  F2FP.F16.F32.PACK_AB R135, R33, R56 ;  /* 0x000000382187723e */ /* 0x008fc600000000ff */
[----:B------:R-:W-:-:S04]  /*195f0*/  FADD.FTZ R32, R88, R59 ;  /* 0x0000003b58207221 */ /* 0x000fc80000010000 */
[----:B------:R-:W-:Y:S01]  /*19600*/  FADD.FTZ R32, R87, R32 ;  /* 0x0000002057207221 */ /* 0x000fe20000010000 */
[C---:B------:R-:W-:Y:S01]  /*19610*/  HMMA.16816.F32 R160, R132.reuse, R156, R24 ;  /* 0x0000009c84a0723c */ /* 0x040fe20000001818 */
[----:B------:R-:W-:Y:S02]  /*19620*/  FADD.FTZ R24, R90, R35 ;  /* 0x000000235a187221 */ /* 0x000fe40000010000 */
[----:B------:R-:W-:Y:S02]  /*19630*/  FADD.FTZ R81, R81, R32 ;  /* 0x0000002051517221 */ /* 0x000fe40000010000 */
[----:B------:R-:W-:Y:S02]  /*19640*/  FADD.FTZ R24, R91, R24 ;  /* 0x000000185b187221 */ /* 0x000fe40000010000 */
[----:B------:R-:W-:Y:S01]  /*19650*/  FADD.FTZ R222, R222, R81 ;  /* 0x00000051dede7221 */ /* 0x000fe20000010000 */
[----:B------:R-:W-:Y:S01]  /*19660*/  HMMA.16816.F32 R144, R132, R140, R8 ;  /* 0x0000008c8490723c */ /* 0x000fe20000001808 */
[----:B------:R-:W-:-:S02]  /*19670*/  FADD.FTZ R27, R99, R24 ;  /* 0x00000018631b7221 */ /* 0x000fc40000010000 */
[----:B------:R-:W-:Y:S02]  /*19680*/  FADD.FTZ R25, R95, R222 ;  /* 0x000000de5f197221 */ /* 0x000fe40000010000 */
[----:B------:R-:W-:Y:S02]  /*19690*/  FADD.FTZ R27, R104, R27 ;  /* 0x0000001b681b7221 */ /* 0x000fe40000010000 */
[----:B------:R-:W-:Y:S01]  /*196a0*/  FADD.FTZ R25, R98, R25 ;  /* 0x0000001962197221 */ /* 0x000fe20000010000 */
[----:B------:R-:W-:Y:S01]  /*196b0*/  HMMA.16816.F32 R140, R132, R142, R4 ;  /* 0x0000008e848c723c */ /* 0x000fe20000001804 */
[----:B------:R-:W-:Y:S02]  /*196c0*/  FADD.FTZ R92, R92, R27 ;  /* 0x0000001b5c5c7221 */ /* 0x000fe40000010000 */
[----:B------:R-:W-:Y:S02]  /*196d0*/  FADD.FTZ R78, R78, R25 ;  /* 0x000000194e4e7221 */ /* 0x000fe40000010000 */
[----:B------:R-:W-:-:S02]  /*196e0*/  FADD.FTZ R101, R101, R92 ;  /* 0x0000005c65657221 */ /* 0x000fc40000010000 */
[----:B------:R-:W-:Y:S01]  /*196f0*/  FADD.FTZ R103, R103, R78 ;  /* 0x0000004e67677221 */ /* 0x000fe20000010000 */
[----:B------:R-:W-:Y:S01]  /*19700*/  HMMA.16816.F32 R156, R132, R158, R20 ;  /* 0x0000009e849c723c */ /* 0x000fe20000001814 */
[----:B------:R-:W-:Y:S01]  /*19710*/  FADD.FTZ R74, R74, R101 ;  /* 0x000000654a4a7221 */ /* 0x000fe20000010000 */
[----:B------:R-:W2:Y:S03]  /*19720*/  LDSM.16.MT88.4 R20, [R67+0x11800] ;  /* 0x011800004314783b */ /* 0x000ea60000004200 */
[----:B------:R-:W-:-:S03]  /*19730*/  FADD.FTZ R77, R77, R74 ;  /* 0x0000004a4d4d7221 */ /* 0x000fc60000010000 */
[----:B-1----:R-:W-:Y:S01]  /*19740*/  HMMA.16816.F32 R152, R132, R148, R16 ;  /* 0x000000948498723c */ /* 0x002fe20000001810 */
[----:B------:R-:W-:-:S04]  /*19750*/  FADD.FTZ R8, R76, R77 ;  /* 0x0000004d4c087221 */ /* 0x000fc80000010000 */
[----:B------:R-:W-:-:S03]  /*19760*/  FADD.FTZ R8, R79, R8 ;  /* 0x000000084f087221 */ /* 0x000fc60000010000 */
        /* <DEDUP_REMOVED lines=17> */
[----:B------:R-:W-:-:S04]  /*19880*/  FADD.FTZ R5, R102, R97 ;  /* 0x0000006166057221 */ /* 0x000fc80000010000 */
[----:B------:R1:W-:Y:S01]  /*19890*/  STL [R1], R4 ;  /* 0x0000000401007387 */ /* 0x0003e20000100800 */
[----:B------:R-:W-:Y:S01]  /*198a0*/  FADD.FTZ R28, R28, R5 ;  /* 0x000000051c1c7221 */ /* 0x000fe20000010000 */
[----:B------:R-:W-:Y:S03]  /*198b0*/  HMMA.16816.F32 R132, R132, R22, R44 ;  /* 0x000000168484723c */ /* 0x000fe6000000182c */
[----:B------:R-:W-:-:S04]  /*198c0*/  FADD.FTZ R29, R29, R28 ;  /* 0x0000001c1d1d7221 */ /* 0x000fc80000010000 */
[----:B------:R-:W-:-:S04]  /*198d0*/  FADD.FTZ R56, R56, R29 ;  /* 0x0000001d38387221 */ /* 0x000fc80000010000 */
[----:B------:R-:W-:Y:S01]  /*198e0*/  FADD.FTZ R252, R33, R56 ;  /* 0x0000003821fc7221 */ /* 0x000fe20000010000 */
[----:B------:R-:W-:Y:S08]  /*198f0*/  @!P0 BRA `(.L_x_6640) ;  /* 0x0000008400cc8947 */ /* 0x000ff00003800000 */
        /* <DEDUP_REMOVED lines=70> */
.L_x_6642:
        /* <DEDUP_REMOVED lines=8> */
.L_x_6643:
[----:B------:R-:W-:Y:S05]  /*19de0*/  BSYNC.RECONVERGENT B0 ;  /* 0x0000000000007941 */ /* 0x000fea0003800200 */
.L_x_6641:
[C---:B------:R-:W-:Y:S01]  /*19df0*/  SHF.L.U32 R5, R62.reuse, 0x5, RZ ;  /* 0x000000053e057819 */ /* 0x040fe200000006ff */
[----:B------:R-:W-:Y:S01]  /*19e00*/  @!PT LDS RZ, [RZ] ;  /* 0x00000000fffff984 */ /* 0x000fe20000000800 */
[----:B------:R-:W-:Y:S01]  /*19e10*/  @!PT LDS RZ, [RZ] ;  /* 0x00000000fffff984 */ /* 0x000fe20000000800 */
[----:B------:R-:W-:Y:S01]  /*19e20*/  @!PT LDS RZ, [RZ] ;  /* 0x00000000fffff984 */ /* 0x000fe20000000800 */
[----:B------:R-:W-:Y:S01]  /*19e30*/  LDGSTS.E.BYPASS.LTC128B.128 [R66+0xa000], desc[UR4][R230.64] ;  /* 0x0a000000e6427fae */ /* 0x000fe2000b981a04 */
[----:B------:R-:W-:Y:S02]  /*19e40*/  SHF.L.U64.HI R4, R62, 0x5, R63 ;  /* 0x000000053e047819 */ /* 0x000fe4000001023f */
[----:B------:R-:W-:-:S04]  /*19e50*/  IADD3 R12, P0, PT, R5, R230, RZ ;  /* 0x000000e6050c7210 */ /* 0x000fc80007f1e0ff */
[----:B------:R-:W-:Y:S02]  /*19e60*/  IADD3 R10, P1, PT, R12, R5, RZ ;  /* 0x000000050c0a7210 */ /* 0x000fe40007f3e0ff */
[----:B------:R-:W-:Y:S02]  /*19e70*/  IADD3.X R13, PT, PT, R4, R231, RZ, P0, !PT ;  /* 0x000000e7040d7210 */ /* 0x000fe400007fe4ff */
[-C--:B------:R-:W-:Y:S02]  /*19e80*/  IADD3 R8, P0, PT, R10, R5.reuse, RZ ;  /* 0x000000050a087210 */ /* 0x080fe40007f1e0ff */
[-C--:B------:R-:W-:Y:S01]  /*19e90*/  IADD3.X R11, PT, PT, R13, R4.reuse, RZ, P1, !PT ;  /* 0x000000040d0b7210 */ /* 0x080fe20000ffe4ff */
[----:B------:R1:W-:Y:S01]  /*19ea0*/  LDGSTS.E.BYPASS.LTC128B.128 [R66+0xa800], desc[UR4][R12.64] ;  /* 0x0a8000000c427fae */ /* 0x0003e2000b981a04 */
[-C--:B------:R-:W-:Y:S02]  /*19eb0*/  IADD3 R6, P1, PT, R8, R5.reuse, RZ ;  /* 0x0000000508067210 */ /* 0x080fe40007f3e0ff */
[----:B------:R-:W-:Y:S01]  /*19ec0*/  IADD3.X R9, PT, PT, R11, R4, RZ, P0, !PT ;  /* 0x000000040b097210 */ /* 0x000fe200007fe4ff */
[----:B------:R-:W-:Y:S01]  /*19ed0*/  LDGSTS.E.BYPASS.LTC128B.128 [R66+0xb000], desc[UR4][R10.64] ;  /* 0x0b0000000a427fae */ /* 0x000fe2000b981a04 */
[----:B------:R-:W-:-:S02]  /*19ee0*/  IADD3 R14, P0, PT, R6, R5, RZ ;  /* 0x00000005060e7210 */ /* 0x000fc40007f1e0ff */
[-C--:B------:R-:W-:Y:S01]  /*19ef0*/  IADD3.X R7, PT, PT, R9, R4.reuse, RZ, P1, !PT ;  /* 0x0000000409077210 */ /* 0x080fe20000ffe4ff */
[----:B------:R-:W-:Y:S01]  /*19f00*/  LDGSTS.E.BYPASS.LTC128B.128 [R66+0xb800], desc[UR4][R8.64] ;  /* 0x0b80000008427fae */ /* 0x000fe2000b981a04 */
        /* <DEDUP_REMOVED lines=10> */
[----:B------:R-:W-:Y:S01]  /*19fb0*/  IADD3.X R21, PT, PT, R19, R4, RZ, P1, !PT ;  /* 0x0000000413157210 */ /* 0x000fe20000ffe4ff */
[----:B------:R-:W-:Y:S01]  /*19fc0*/  LDGSTS.E.BYPASS.LTC128B.128 [R66+0xd800], desc[UR4][R18.64] ;  /* 0x0d80000012427fae */ /* 0x000fe2000b981a04 */
[----:B-1----:R-:W-:-:S03]  /*19fd0*/  IADD3 R12, P1, PT, R22, R5, RZ ;  /* 0x00000005160c7210 */ /* 0x002fc60007f3e0ff */
[----:B------:R-:W-:Y:S01]  /*19fe0*/  LDGSTS.E.BYPASS.LTC128B.128 [R66+0xe000], desc[UR4][R20.64] ;  /* 0x0e00000014427fae */ /* 0x000fe2000b981a04 */
[-C--:B------:R-:W-:Y:S02]  /*19ff0*/  IADD3.X R23, PT, PT, R21, R4.reuse, RZ, P0, !PT ;  /* 0x0000000415177210 */ /* 0x080fe400007fe4ff */
[-C--:B------:R-:W-:Y:S02]  /*1a000*/  IADD3 R28, P0, PT, R12, R5.reuse, RZ ;  /* 0x000000050c1c7210 */ /* 0x080fe40007f1e0ff */
[-C--:B------:R-:W-:Y:S01]  /*1a010*/  IADD3.X R13, PT, PT, R23, R4.reuse, RZ, P1, !PT ;  /* 0x00000004170d7210 */ /* 0x080fe20000ffe4ff */
[----:B------:R-:W-:Y:S01]  /*1a020*/  LDGSTS.E.BYPASS.LTC128B.128 [R66+0xe800], desc[UR4][R22.64] ;  /* 0x0e80000016427fae */ /* 0x000fe2000b981a04 */
[-C--:B------:R-:W-:Y:S02]  /*1a030*/  IADD3 R30, P1, PT, R28, R5.reuse, RZ ;  /* 0x000000051c1e7210 */ /* 0x080fe40007f3e0ff */
[----:B------:R-:W-:Y:S01]  /*1a040*/  IADD3.X R29, PT, PT, R13, R4, RZ, P0, !PT ;  /* 0x000000040d1d7210 */ /* 0x000fe200007fe4ff */
[----:B------:R1:W-:Y:S01]  /*1a050*/  LDGSTS.E.BYPASS.LTC128B.128 [R66+0xf000], desc[UR4][R12.64] ;  /* 0x0f0000000c427fae */ /* 0x0003e2000b981a04 */
[----:B------:R-:W-:-:S02]  /*1a060*/  IADD3 R32, P0, PT, R30, R5, RZ ;  /* 0x000000051e207210 */ /* 0x000fc40007f1e0ff */
[-C--:B------:R-:W-:Y:S01]  /*1a070*/  IADD3.X R31, PT, PT, R29, R4.reuse, RZ, P1, !PT ;  /* 0x000000041d1f7210 */ /* 0x080fe20000ffe4ff */
[----:B------:R-:W-:Y:S01]  /*1a080*/  LDGSTS.E.BYPASS.LTC128B.128 [R66+0xf800], desc[UR4][R28.64] ;  /* 0x0f8000001c427fae */ /* 0x000fe2000b981a04 */
[-C--:B------:R-:W-:Y:S02]  /*1a090*/  IADD3 R34, P1, PT, R32, R5.reuse, RZ ;  /* 0x0000000520227210 */ /* 0x080fe40007f3e0ff */
[-C--:B------:R-:W-:Y:S01]  /*1a0a0*/  IADD3.X R33, PT, PT, R31, R4.reuse, RZ, P0, !PT ;  /* 0x000000041f217210 */ /* 0x080fe200007fe4ff */
[----:B------:R3:W-:Y:S01]  /*1a0b0*/  LDGSTS.E.BYPASS.LTC128B.128 [R66+0x10000], desc[UR4][R30.64] ;  /* 0x100000001e427fae */ /* 0x0007e2000b981a04 */
[----:B------:R-:W-:Y:S02]  /*1a0c0*/  IADD3 R48, P0, PT, R34, R5, RZ ;  /* 0x0000000522307210 */ /* 0x000fe40007f1e0ff */
[-C--:B------:R-:W-:Y:S01]  /*1a0d0*/  IADD3.X R35, PT, PT, R33, R4.reuse, RZ, P1, !PT ;  /* 0x0000000421237210 */ /* 0x080fe20000ffe4ff */
[----:B------:R-:W-:Y:S03]  /*1a0e0*/  LDGSTS.E.BYPASS.LTC128B.128 [R66+0x10800], desc[UR4][R32.64] ;  /* 0x1080000020427fae */ /* 0x000fe6000b981a04 */
[----:B------:R-:W-:Y:S01]  /*1a0f0*/  IADD3.X R49, PT, PT, R35, R4, RZ, P0, !PT ;  /* 0x0000000423317210 */ /* 0x000fe200007fe4ff */
[----:B------:R-:W-:Y:S04]  /*1a100*/  LDGSTS.E.BYPASS.LTC128B.128 [R66+0x11000], desc[UR4][R34.64] ;  /* 0x1100000022427fae */ /* 0x000fe8000b981a04 */
[----:B------:R4:W-:Y:S04]  /*1a110*/  LDGSTS.E.BYPASS.LTC128B.128 [R66+0x11800], desc[UR4][R48.64] ;  /* 0x1180000030427fae */ /* 0x0009e8000b981a04 */
[----:B------:R-:W5:Y:S01]  /*1a120*/  LD.E R36, desc[UR4][R164.64+0x18c] ;  /* 0x00018c04a4247980 */ /* 0x000f62000c101900 */
[----:B------:R-:W-:Y:S01]  /*1a130*/  IADD3 R69, PT, PT, R65, -0x2, RZ ;  /* 0xfffffffe41457810 */ /* 0x000fe20007ffe0ff */
[----:B------:R-:W-:Y:S02]  /*1a140*/  BSSY.RECONVERGENT B1, `(.L_x_6644) ;  /* 0x0000249000017945 */ /* 0x000fe40003800200 */
[----:B--2---:R-:W-:Y:S01]  /*1a150*/  LDSM.16.M88.4 R4, [R191] ;  /* 0x00000000bf04783b */ /* 0x004fe20000000200 */
[----:B------:R-:W-:-:S03]  /*1a160*/  ISETP.GT.AND P0, PT, R69, R226, PT ;  /* 0x000000e24500720c */ /* 0x000fc60003f04270 */
[----:B------:R-:W3:Y:S04]  /*1a170*/  LDSM.16.M88.4 R24, [R189+0x2000] ;  /* 0x00200000bd18783b */ /* 0x000ee80000000200 */
[----:B------:R-:W-:Y:S04]  /*1a180*/  LDSM.16.M88.4 R8, [R166] ;  /* 0x00000000a608783b */ /* 0x000fe80000000200 */
[----:B------:R-:W-:Y:S04]  /*1a190*/  LDSM.16.M88.4 R40, [R60+0x2000] ;  /* 0x002000003c28783b */ /* 0x000fe80000000200 */
[----:B------:R-:W2:Y:S04]  /*1a1a0*/  LDSM.16.M88.4 R44, [R189+0x2800] ;  /* 0x00280000bd2c783b */ /* 0x000ea80000000200 */
[----:B-1----:R-:W-:Y:S04]  /*1a1b0*/  LDSM.16.M88.4 R12, [R71] ;  /* 0x00000000470c783b */ /* 0x002fe80000000200 */
[----:B------:R-:W-:Y:S04]  /*1a1c0*/  LDSM.16.M88.4 R72, [R61+0x2000] ;  /* 0x002000003d48783b */ /* 0x000fe80000000200 */
[----:B------:R-:W1:Y:S04]  /*1a1d0*/  LDSM.16.M88.4 R16, [R60+0x2800] ;  /* 0x002800003c10783b */ /* 0x000e680000000200 */
[----:B------:R-:W-:Y:S04]  /*1a1e0*/  LDSM.16.M88.4 R20, [R70] ;  /* 0x000000004614783b */ /* 0x000fe80000000200 */
[----:B------:R-:W-:Y:S04]  /*1a1f0*/  LDSM.16.M88.4 R56, [R55+0x2000] ;  /* 0x002000003738783b */ /* 0x000fe80000000200 */
[----:B------:R-:W1:Y:S01]  /*1a200*/  LDSM.16.M88.4 R76, [R61+0x2800] ;  /* 0x002800003d4c783b */ /* 0x000e620000000200 */
[C---:B---3--:R-:W-:Y:S03]  /*1a210*/  HMMA.16816.F32 R28, R4.reuse, R24, RZ ;  /* 0x00000018041c723c */ /* 0x048fe600000018ff */
[----:B----4-:R-:W-:Y:S04]  /*1a220*/  LDSM.16.M88.4 R48, [R189+0x3000] ;  /* 0x00300000bd30783b */ /* 0x010fe80000000200 */
[----:B------:R-:W-:Y:S01]  /*1a230*/  LDSM.16.M88.4 R80, [R61+0x3000] ;  /* 0x003000003d50783b */ /* 0x000fe20000000200 */
[C---:B------:R-:W-:Y:S03]  /*1a240*/  HMMA.16816.F32 R24, R4.reuse, R26, RZ ;  /* 0x0000001a0418723c */ /* 0x040fe600000018ff */
[----:B------:R-:W0:Y:S05]  /*1a250*/  LDGDEPBAR ;  /* 0x00000000000079af */ /* 0x000e2a0000000000 */
[----:B--2---:R-:W-:Y:S08]  /*1a260*/  HMMA.16816.F32 R32, R4, R44, RZ ;  /* 0x0000002c0420723c */ /* 0x004ff000000018ff */
[C---:B------:R-:W-:Y:S08]  /*1a270*/  HMMA.16816.F32 R28, R8.reuse, R40, R28 ;  /* 0x00000028081c723c */ /* 0x040ff0000000181c */
[C---:B------:R-:W-:Y:S01]  /*1a280*/  HMMA.16816.F32 R24, R8.reuse, R42, R24 ;  /* 0x0000002a0818723c */ /* 0x040fe20000001818 */
[----:B------:R-:W-:Y:S07]  /*1a290*/  LDSM.16.M88.4 R40, [R60+0x3000] ;  /* 0x003000003c28783b */ /* 0x000fee0000000200 */
[----:B-1----:R-:W-:Y:S08]  /*1a2a0*/  HMMA.16816.F32 R32, R8, R16, R32 ;  /* 0x000000100820723c */ /* 0x002ff00000001820 */
[C---:B------:R-:W-:Y:S08]  /*1a2b0*/  HMMA.16816.F32 R28, R12.reuse, R72, R28 ;  /* 0x000000480c1c723c */ /* 0x040ff0000000181c */
[C---:B------:R-:W-:Y:S01]  /*1a2c0*/  HMMA.16816.F32 R24, R12.reuse, R74, R24 ;  /* 0x0000004a0c18723c */ /* 0x040fe20000001818 */
[----:B------:R-:W1:Y:S07]  /*1a2d0*/  LDSM.16.M88.4 R72, [R55+0x2800] ;  /* 0x002800003748783b */ /* 0x000e6e0000000200 */
[----:B------:R-:W-:Y:S08]  /*1a2e0*/  HMMA.16816.F32 R32, R12, R76, R32 ;  /* 0x0000004c0c20723c */ /* 0x000ff00000001820 */
        /* <DEDUP_REMOVED lines=26> */
[-C--:B------:R-:W-:Y:S01]  /*1a490*/  FMUL.FTZ R91, R35, R36.reuse ;  /* 0x00000024235b7220 */ /* 0x080fe20000410000 */
[-C--:B------:R-:W-:Y:S01]  /*1a4a0*/  FMUL.FTZ R44, R44, R36.reuse ;  /* 0x000000242c2c7220 */ /* 0x080fe20000410000 */
[-C--:B------:R-:W-:Y:S01]  /*1a4b0*/  FMUL.FTZ R101, R45, R36.reuse ;  /* 0x000000242d657220 */ /* 0x080fe20000410000 */
[-C--:B------:R-:W-:Y:S01]  /*1a4c0*/  FMUL.FTZ R90, R46, R36.reuse ;  /* 0x000000242e5a7220 */ /* 0x080fe20000410000 */
[----:B------:R-:W-:-:S03]  /*1a4d0*/  FMUL.FTZ R89, R47, R36 ;  /* 0x000000242f597220 */ /* 0x000fc60000410000 */
        /* <DEDUP_REMOVED lines=20> */
[----:B------:R-:W-:Y:S06]  /*1a620*/  LDSM.16.M88.4 R80, [R61+0x4000] ;  /* 0x004000003d50783b */ /* 0x000fec0000000200 */
        /* <DEDUP_REMOVED lines=15> */
[----:B----4-:R-:W-:Y:S03]  /*1a720*/  HMMA.16816.F32 R24, R20, R48, R24 ;  /* 0x000000301418723c */ /* 0x010fe60000001818 */
[-C--:B------:R-:W-:Y:S01]  /*1a730*/  FMUL.FTZ R28, R28, R36.reuse ;  /* 0x000000241c1c7220 */ /* 0x080fe20000410000 */
[-C--:B------:R-:W-:Y:S01]  /*1a740*/  FMUL.FTZ R53, R29, R36.reuse ;  /* 0x000000241d357220 */ /* 0x080fe20000410000 */
[-C--:B------:R-:W-:Y:S01]  /*1a750*/  FMUL.FTZ R86, R30, R36.reuse ;  /* 0x000000241e567220 */ /* 0x080fe20000410000 */
[-C--:B------:R-:W-:Y:S01]  /*1a760*/  FMUL.FTZ R85, R31, R36.reuse ;  /* 0x000000241f557220 */ /* 0x080fe20000410000 */
[----:B------:R5:W4:Y:S01]  /*1a770*/  MUFU.TANH R98, R28 ;  /* 0x0000001c00627308 */ /* 0x000b220000002400 */
[----:B------:R-:W-:Y:S07]  /*1a780*/  HMMA.16816.F32 R44, R8, R56, R44 ;  /* 0x00000038082c723c */ /* 0x000fee000000182c */
        /* <DEDUP_REMOVED lines=11> */
[----:B-----5:R-:W-:Y:S07]  /*1a840*/  HMMA.16816.F32 R28, R4, R40, RZ ;  /* 0x00000028041c723c */ /* 0x020fee00000018ff */
        /* <DEDUP_REMOVED lines=8> */
[----:B---3--:R-:W-:Y:S01]  /*1a8d0*/  HMMA.16816.F32 R24, R4, R42, RZ ;  /* 0x0000002a0418723c */ /* 0x008fe200000018ff */
[----:B------:R-:W-:Y:S06]  /*1a8e0*/  LDSM.16.M88.4 R40, [R60+0x5000] ;  /* 0x005000003c28783b */ /* 0x000fec0000000200 */
[----:B------:R-:W3:Y:S01]  /*1a8f0*/  MUFU.TANH R88, R88 ;  /* 0x0000005800587308 */ /* 0x000ee20000002400 */
[----:B------:R-:W-:Y:S07]  /*1a900*/  HMMA.16816.F32 R44, R12, R80, R44 ;  /* 0x000000500c2c723c */ /* 0x000fee000000182c */
[----:B------:R-:W1:Y:S01]  /*1a910*/  MUFU.TANH R87, R87 ;  /* 0x0000005700577308 */ /* 0x000e620000002400 */
[C---:B--2---:R-:W-:Y:S07]  /*1a920*/  HMMA.16816.F32 R28, R8.reuse, R72, R28 ;  /* 0x00000048081c723c */ /* 0x044fee000000181c */
[----:B------:R-:W2:Y:S01]  /*1a930*/  MUFU.TANH R53, R53 ;  /* 0x0000003500357308 */ /* 0x000ea20000002400 */
[----:B------:R-:W-:Y:S01]  /*1a940*/  HMMA.16816.F32 R24, R8, R74, R24 ;  /* 0x0000004a0818723c */ /* 0x000fe20000001818 */
[----:B------:R-:W3:Y:S06]  /*1a950*/  LDSM.16.M88.4 R72, [R55+0x4800] ;  /* 0x004800003748783b */ /* 0x000eec0000000200 */
        /* <DEDUP_REMOVED lines=15> */
[----:B------:R5:W1:Y:S01]  /*1aa50*/  MUFU.TANH R114, R45 ;  /* 0x0000002d00727308 */ /* 0x000a620000002400 */
[C---:B------:R-:W-:Y:S01]  /*1aa60*/  HMMA.16816.F32 R16, R20.reuse, R58, R16 ;  /* 0x0000003a1410723c */ /* 0x040fe20000001810 */
[----:B------:R-:W4:Y:S06]  /*1aa70*/  LDSM.16.M88.4 R56, [R189+0x5800] ;  /* 0x00580000bd38783b */ /* 0x000f2c0000000200 */
[----:B------:R-:W1:Y:S01]  /*1aa80*/  MUFU.TANH R71, R71 ;  /* 0x0000004700477308 */ /* 0x000e620000002400 */
[----:B---3--:R-:W-:Y:S07]  /*1aa90*/  HMMA.16816.F32 R28, R20, R72, R28 ;  /* 0x00000048141c723c */ /* 0x008fee000000181c */
[----:B------:R-:W3:Y:S01]  /*1aaa0*/  MUFU.TANH R110, R110 ;  /* 0x0000006e006e7308 */ /* 0x000ee20000002400 */
[C---:B------:R-:W-:Y:S01]  /*1aab0*/  HMMA.16816.F32 R32, R8.reuse, R40, R32 ;  /* 0x000000280820723c */ /* 0x040fe20000001820 */
[----:B-----5:R-:W-:Y:S02]  /*1aac0*/  LDSM.16.M88.4 R44, [R60+0x5800] ;  /* 0x005800003c2c783b */ /* 0x020fe40000000200 */
[-C--:B------:R-:W-:Y:S01]  /*1aad0*/  FMUL.FTZ R16, R16, R36.reuse ;  /* 0x0000002410107220 */ /* 0x080fe20000410000 */
[-C--:B------:R-:W-:Y:S01]  /*1aae0*/  FMUL.FTZ R117, R17, R36.reuse ;  /* 0x0000002411757220 */ /* 0x080fe20000410000 */
[-C--:B------:R-:W-:Y:S01]  /*1aaf0*/  FMUL.FTZ R111, R18, R36.reuse ;  /* 0x00000024126f7220 */ /* 0x080fe20000410000 */
[-C--:B------:R-:W-:Y:S01]  /*1ab00*/  FMUL.FTZ R112, R19, R36.reuse ;  /* 0x0000002413707220 */ /* 0x080fe20000410000 */
[----:B------:R4:W1:Y:S01]  /*1ab10*/  MUFU.TANH R115, R16 ;  /* 0x0000001000737308 */ /* 0x0008620000002400 */
[----:B------:R-:W-:Y:S01]  /*1ab20*/  HMMA.16816.F32 R48, R8, R42, R48 ;  /* 0x0000002a0830723c */ /* 0x000fe20000001830 */
[----:B------:R-:W5:Y:S02]  /*1ab30*/  LDSM.16.M88.4 R40, [R55+0x5000] ;  /* 0x005000003728783b */ /* 0x000f640000000200 */
[-C--:B------:R-:W-:Y:S01]  /*1ab40*/  FMUL.FTZ R28, R28, R36.reuse ;  /* 0x000000241c1c7220 */ /* 0x080fe20000410000 */
[-C--:B------:R-:W-:Y:S01]  /*1ab50*/  FMUL.FTZ R122, R29, R36.reuse ;  /* 0x000000241d7a7220 */ /* 0x080fe20000410000 */
[-C--:B------:R-:W-:Y:S01]  /*1ab60*/  FMUL.FTZ R116, R30, R36.reuse ;  /* 0x000000241e747220 */ /* 0x080fe20000410000 */
[-C--:B------:R-:W-:Y:S01]  /*1ab70*/  FMUL.FTZ R118, R31, R36.reuse ;  /* 0x000000241f767220 */ /* 0x080fe20000410000 */
[----:B------:R3:W1:Y:S01]  /*1ab80*/  MUFU.TANH R119, R28 ;  /* 0x0000001c00777308 */ /* 0x0006620000002400 */
[C---:B------:R-:W-:Y:S01]  /*1ab90*/  HMMA.16816.F32 R24, R12.reuse, R78, R24 ;  /* 0x0000004e0c18723c */ /* 0x040fe20000001818 */
[----:B------:R-:W1:Y:S06]  /*1aba0*/  LDSM.16.M88.4 R76, [R61+0x5800] ;  /* 0x005800003d4c783b */ /* 0x000e6c0000000200 */
[----:B------:R-:W1:Y:S01]  /*1abb0*/  MUFU.TANH R70, R70 ;  /* 0x0000004600467308 */ /* 0x000e620000002400 */
[----:B--2---:R-:W-:Y:S07]  /*1abc0*/  HMMA.16816.F32 R32, R12, R80, R32 ;  /* 0x000000500c20723c */ /* 0x004fee0000001820 */
[----:B------:R-:W2:Y:S01]  /*1abd0*/  MUFU.TANH R67, R67 ;  /* 0x0000004300437308 */ /* 0x000ea20000002400 */
[C---:B----4-:R-:W-:Y:S07]  /*1abe0*/  HMMA.16816.F32 R16, R4.reuse, R56, RZ ;  /* 0x000000380410723c */ /* 0x050fee00000018ff */
[----:B------:R-:W4:Y:S01]  /*1abf0*/  MUFU.TANH R64, R64 ;  /* 0x0000004000407308 */ /* 0x000f220000002400 */
[----:B---3--:R-:W-:Y:S01]  /*1ac00*/  HMMA.16816.F32 R28, R4, R58, RZ ;  /* 0x0000003a041c723c */ /* 0x008fe200000018ff */
[----:B------:R-:W-:Y:S06]  /*1ac10*/  LDSM.16.M88.4 R56, [R60+0x6000] ;  /* 0x006000003c38783b */ /* 0x000fec0000000200 */
[----:B------:R-:W3:Y:S01]  /*1ac20*/  MUFU.TANH R97, R97 ;  /* 0x0000006100617308 */ /* 0x000ee20000002400 */
[C---:B------:R-:W-:Y:S01]  /*1ac30*/  HMMA.16816.F32 R24, R20.reuse, R74, R24 ;  /* 0x0000004a1418723c */ /* 0x040fe20000001818 */
[----:B------:R-:W2:Y:S06]  /*1ac40*/  LDSM.16.M88.4 R72, [R189+0x6000] ;  /* 0x00600000bd48783b */ /* 0x000eac0000000200 */
[----:B------:R-:W1:Y:S01]  /*1ac50*/  MUFU.TANH R117, R117 ;  /* 0x0000007500757308 */ /* 0x000e620000002400 */
[----:B-----5:R-:W-:Y:S07]  /*1ac60*/  HMMA.16816.F32 R32, R20, R40, R32 ;  /* 0x000000281420723c */ /* 0x020fee0000001820 */
[----:B------:R-:W1:Y:S01]  /*1ac70*/  MUFU.TANH R111, R111 ;  /* 0x0000006f006f7308 */ /* 0x000e620000002400 */
[C---:B------:R-:W-:Y:S03]  /*1ac80*/  HMMA.16816.F32 R16, R8.reuse, R44, R16 ;  /* 0x0000002c0810723c */ /* 0x040fe60000001810 */
[-C--:B------:R-:W-:Y:S01]  /*1ac90*/  FMUL.FTZ R24, R24, R36.reuse ;  /* 0x0000002418187220 */ /* 0x080fe20000410000 */
[-C--:B------:R-:W-:Y:S01]  /*1aca0*/  FMUL.FTZ R126, R25, R36.reuse ;  /* 0x00000024197e7220 */ /* 0x080fe20000410000 */
[-C--:B------:R-:W-:Y:S01]  /*1acb0*/  FMUL.FTZ R120, R26, R36.reuse ;  /* 0x000000241a787220 */ /* 0x080fe20000410000 */
[-C--:B------:R-:W-:Y:S01]  /*1acc0*/  FMUL.FTZ R121, R27, R36.reuse ;  /* 0x000000241b797220 */ /* 0x080fe20000410000 */
[----:B------:R2:W2:Y:S01]  /*1acd0*/  MUFU.TANH R125, R24 ;  /* 0x00000018007d7308 */ /* 0x0004a20000002400 */
[----:B------:R-:W-:Y:S01]  /*1ace0*/  HMMA.16816.F32 R28, R8, R46, R28 ;  /* 0x0000002e081c723c */ /* 0x000fe2000000181c */
[----:B------:R-:W5:Y:S02]  /*1acf0*/  LDSM.16.M88.4 R44, [R55+0x5800] ;  /* 0x00580000372c783b */ /* 0x000f640000000200 */
[-C--:B------:R-:W-:Y:S01]  /*1ad00*/  FMUL.FTZ R32, R32, R36.reuse ;  /* 0x0000002420207220 */ /* 0x080fe20000410000 */
[-C--:B------:R-:W-:Y:S01]  /*1ad10*/  FMUL.FTZ R131, R33, R36.reuse ;  /* 0x0000002421837220 */ /* 0x080fe20000410000 */
[-C--:B------:R-:W-:Y:S01]  /*1ad20*/  FMUL.FTZ R123, R34, R36.reuse ;  /* 0x00000024227b7220 */ /* 0x080fe20000410000 */
[-C--:B------:R-:W-:Y:S01]  /*1ad30*/  FMUL.FTZ R124, R35, R36.reuse ;  /* 0x00000024237c7220 */ /* 0x080fe20000410000 */
[----:B------:R4:W3:Y:S01]  /*1ad40*/  MUFU.TANH R129, R32 ;  /* 0x0000002000817308 */ /* 0x0008e20000002400 */
[C---:B------:R-:W-:Y:S01]  /*1ad50*/  HMMA.16816.F32 R48, R12.reuse, R82, R48 ;  /* 0x000000520c30723c */ /* 0x040fe20000001830 */
[----:B------:R-:W3:Y:S06]  /*1ad60*/  LDSM.16.M88.4 R80, [R61+0x6000] ;  /* 0x006000003d50783b */ /* 0x000eec0000000200 */
[----:B------:R-:W3:Y:S01]  /*1ad70*/  MUFU.TANH R112, R112 ;  /* 0x0000007000707308 */ /* 0x000ee20000002400 */
[----:B-1----:R-:W-:Y:S07]  /*1ad80*/  HMMA.16816.F32 R16, R12, R76, R16 ;  /* 0x0000004c0c10723c */ /* 0x002fee0000001810 */
[----:B------:R-:W1:Y:S01]  /*1ad90*/  MUFU.TANH R122, R122 ;  /* 0x0000007a007a7308 */ /* 0x000e620000002400 */
[C---:B--2---:R-:W-:Y:S07]  /*1ada0*/  HMMA.16816.F32 R24, R4.reuse, R72, RZ ;  /* 0x000000480418723c */ /* 0x044fee00000018ff */
[----:B------:R-:W2:Y:S01]  /*1adb0*/  MUFU.TANH R116, R116 ;  /* 0x0000007400747308 */ /* 0x000ea20000002400 */
[----:B----4-:R-:W-:Y:S01]  /*1adc0*/  HMMA.16816.F32 R32, R4, R74, RZ ;  /* 0x0000004a0420723c */ /* 0x010fe200000018ff */
[----:B------:R-:W-:Y:S06]  /*1add0*/  LDSM.16.M88.4 R72, [R60+0x6800] ;  /* 0x006800003c48783b */ /* 0x000fec0000000200 */
[----:B------:R-:W4:Y:S01]  /*1ade0*/  MUFU.TANH R118, R118 ;  /* 0x0000007600767308 */ /* 0x000f220000002400 */
[C---:B------:R-:W-:Y:S01]  /*1adf0*/  HMMA.16816.F32 R48, R20.reuse, R42, R48 ;  /* 0x0000002a1430723c */ /* 0x040fe20000001830 */
[----:B------:R-:W1:Y:S06]  /*1ae00*/  LDSM.16.M88.4 R40, [R189+0x6800] ;  /* 0x00680000bd28783b */ /* 0x000e6c0000000200 */
        /* <DEDUP_REMOVED lines=15> */
[----:B------:R2:W2:Y:S01]  /*1af00*/  MUFU.TANH R171, R16 ;  /* 0x0000001000ab7308 */ /* 0x0004a20000002400 */
[C---:B------:R-:W-:Y:S01]  /*1af10*/  HMMA.16816.F32 R28, R12.reuse, R78, R28 ;  /* 0x0000004e0c1c723c */ /* 0x040fe2000000181c */
[----:B------:R-:W4:Y:S06]  /*1af20*/  LDSM.16.M88.4 R76, [R61+0x6800] ;  /* 0x006800003d4c783b */ /* 0x000f2c0000000200 */
[----:B------:R-:W4:Y:S01]  /*1af30*/  MUFU.TANH R121, R121 ;  /* 0x0000007900797308 */ /* 0x000f220000002400 */
[----:B---3--:R-:W-:Y:S07]  /*1af40*/  HMMA.16816.F32 R24, R12, R80, R24 ;  /* 0x000000500c18723c */ /* 0x008fee0000001818 */
[----:B------:R-:W3:Y:S01]  /*1af50*/  MUFU.TANH R131, R131 ;  /* 0x0000008300837308 */ /* 0x000ee20000002400 */
[C---:B-1----:R-:W-:Y:S07]  /*1af60*/  HMMA.16816.F32 R48, R4.reuse, R40, RZ ;  /* 0x000000280430723c */ /* 0x042fee00000018ff */
[----:B------:R-:W1:Y:S01]  /*1af70*/  MUFU.TANH R123, R123 ;  /* 0x0000007b007b7308 */ /* 0x000e620000002400 */
[----:B--2---:R-:W-:Y:S01]  /*1af80*/  HMMA.16816.F32 R16, R4, R42, RZ ;  /* 0x0000002a0410723c */ /* 0x004fe200000018ff */
[----:B------:R-:W-:Y:S06]  /*1af90*/  LDSM.16.M88.4 R40, [R60+0x7000] ;  /* 0x007000003c28783b */ /* 0x000fec0000000200 */
[----:B------:R-:W2:Y:S01]  /*1afa0*/  MUFU.TANH R124, R124 ;  /* 0x0000007c007c7308 */ /* 0x000ea20000002400 */
[----:B------:R-:W-:Y:S01]  /*1afb0*/  HMMA.16816.F32 R28, R20, R46, R28 ;  /* 0x0000002e141c723c */ /* 0x000fe2000000181c */
[----:B------:R-:W3:Y:S06]  /*1afc0*/  LDSM.16.M88.4 R44, [R189+0x7000] ;  /* 0x00700000bd2c783b */ /* 0x000eec0000000200 */
[----:B------:R-:W1:Y:S01]  /*1afd0*/  MUFU.TANH R169, R169 ;  /* 0x000000a900a97308 */ /* 0x000e620000002400 */
[----:B------:R-:W-:Y:S01]  /*1afe0*/  HMMA.16816.F32 R32, R12, R82, R32 ;  /* 0x000000520c20723c */ /* 0x000fe20000001820 */
[----:B------:R-:W-:Y:S06]  /*1aff0*/  LDSM.16.M88.4 R80, [R61+0x7000] ;  /* 0x007000003d50783b */ /* 0x000fec0000000200 */
[----:B------:R-:W1:Y:S01]  /*1b000*/  MUFU.TANH R127, R127 ;  /* 0x0000007f007f7308 */ /* 0x000e620000002400 */
[----:B-----5:R-:W-:Y:S03]  /*1b010*/  HMMA.16816.F32 R24, R20, R56, R24 ;  /* 0x000000381418723c */ /* 0x020fe60000001818 */
        /* <DEDUP_REMOVED lines=17> */
[----:B----4-:R-:W-:Y:S07]  /*1b130*/  HMMA.16816.F32 R48, R12, R76, R48 ;  /* 0x0000004c0c30723c */ /* 0x010fee0000001830 */
[----:B------:R-:W4:Y:S01]  /*1b140*/  MUFU.TANH R130, R130 ;  /* 0x0000008200827308 */ /* 0x000f220000002400 */
[C---:B---3--:R-:W-:Y:S03]  /*1b150*/  HMMA.16816.F32 R28, R4.reuse, R44, RZ ;  /* 0x0000002c041c723c */ /* 0x048fe600000018ff */
[-C--:B------:R-:W-:Y:S01]  /*1b160*/  FMUL.FTZ R32, R32, R36.reuse ;  /* 0x0000002420207220 */ /* 0x080fe20000410000 */
[-C--:B------:R-:W-:Y:S01]  /*1b170*/  FMUL.FTZ R192, R33, R36.reuse ;  /* 0x0000002421c07220 */ /* 0x080fe20000410000 */
[-C--:B------:R-:W-:Y:S01]  /*1b180*/  FMUL.FTZ R178, R34, R36.reuse ;  /* 0x0000002422b27220 */ /* 0x080fe20000410000 */
[-C--:B------:R-:W-:Y:S01]  /*1b190*/  FMUL.FTZ R180, R35, R36.reuse ;  /* 0x0000002423b47220 */ /* 0x080fe20000410000 */
[----:B------:R1:W3:Y:S01]  /*1b1a0*/  MUFU.TANH R185, R32 ;  /* 0x0000002000b97308 */ /* 0x0002e20000002400 */
[----:B--2---:R-:W-:Y:S01]  /*1b1b0*/  HMMA.16816.F32 R24, R4, R46, RZ ;  /* 0x0000002e0418723c */ /* 0x004fe200000018ff */
[----:B------:R-:W2:Y:S06]  /*1b1c0*/  LDSM.16.M88.4 R44, [R60+0x7800] ;  /* 0x007800003c2c783b */ /* 0x000eac0000000200 */
[----:B------:R-:W1:Y:S01]  /*1b1d0*/  MUFU.TANH R166, R166 ;  /* 0x000000a600a67308 */ /* 0x000e620000002400 */
[----:B------:R-:W-:Y:S01]  /*1b1e0*/  HMMA.16816.F32 R16, R12, R78, R16 ;  /* 0x0000004e0c10723c */ /* 0x000fe20000001810 */
[----:B------:R-:W-:Y:S06]  /*1b1f0*/  LDSM.16.M88.4 R76, [R189+0x8000] ;  /* 0x00800000bd4c783b */ /* 0x000fec0000000200 */
[----:B------:R-:W1:Y:S01]  /*1b200*/  MUFU.TANH R177, R177 ;  /* 0x000000b100b17308 */ /* 0x000e620000002400 */
[----:B-----5:R-:W-:Y:S07]  /*1b210*/  HMMA.16816.F32 R48, R20, R72, R48 ;  /* 0x000000481430723c */ /* 0x020fee0000001830 */
[----:B------:R-:W2:Y:S01]  /*1b220*/  MUFU.TANH R170, R170 ;  /* 0x000000aa00aa7308 */ /* 0x000ea20000002400 */
[C---:B------:R-:W-:Y:S07]  /*1b230*/  HMMA.16816.F32 R28, R8.reuse, R40, R28 ;  /* 0x00000028081c723c */ /* 0x040fee000000181c */
[----:B------:R-:W2:Y:S01]  /*1b240*/  MUFU.TANH R172, R172 ;  /* 0x000000ac00ac7308 */ /* 0x000ea20000002400 */
        /* <DEDUP_REMOVED lines=8> */
[----:B------:R1:W1:Y:S01]  /*1b2d0*/  MUFU.TANH R196, R49 ;  /* 0x0000003100c47308 */ /* 0x0002620000002400 */
[----:B------:R-:W-:Y:S01]  /*1b2e0*/  HMMA.16816.F32 R16, R20, R74, R16 ;  /* 0x0000004a1410723c */ /* 0x000fe20000001810 */
[----:B------:R-:W4:Y:S06]  /*1b2f0*/  LDSM.16.M88.4 R72, [R61+0x7800] ;  /* 0x007800003d48783b */ /* 0x000f2c0000000200 */
[----:B------:R-:W3:Y:S01]  /*1b300*/  MUFU.TANH R183, R183 ;  /* 0x000000b700b77308 */ /* 0x000ee20000002400 */
[----:B------:R-:W-:Y:S07]  /*1b310*/  HMMA.16816.F32 R56, R4, R58, RZ ;  /* 0x0000003a0438723c */ /* 0x000fee00000018ff */
[----:B------:R-:W3:Y:S01]  /*1b320*/  MUFU.TANH R174, R174 ;  /* 0x000000ae00ae7308 */ /* 0x000ee20000002400 */
[----:B------:R-:W-:Y:S01]  /*1b330*/  HMMA.16816.F32 R28, R12, R80, R28 ;  /* 0x000000500c1c723c */ /* 0x000fe2000000181c */
[----:B-1----:R-:W1:Y:S02]  /*1b340*/  LDSM.16.M88.4 R48, [R60+0x8000] ;  /* 0x008000003c30783b */ /* 0x002e640000000200 */
        /* <DEDUP_REMOVED lines=8> */
[----:B------:R-:W2:Y:S06]  /*1b3d0*/  LDSM.16.M88.4 R44, [R55+0x7800] ;  /* 0x00780000372c783b */ /* 0x000eac0000000200 */
[----:B------:R-:W1:Y:S01]  /*1b3e0*/  MUFU.TANH R192, R192 ;  /* 0x000000c000c07308 */ /* 0x000e620000002400 */
[----:B------:R-:W-:Y:S01]  /*1b3f0*/  HMMA.16816.F32 R24, R12, R82, R24 ;  /* 0x000000520c18723c */ /* 0x000fe20000001818 */
[----:B------:R-:W2:Y:S06]  /*1b400*/  LDSM.16.M88.4 R80, [R61+0x8000] ;  /* 0x008000003d50783b */ /* 0x000eac0000000200 */
[----:B------:R-:W1:Y:S01]  /*1b410*/  MUFU.TANH R178, R178 ;  /* 0x000000b200b27308 */ /* 0x000e620000002400 */
[----:B-----5:R-:W-:Y:S07]  /*1b420*/  HMMA.16816.F32 R28, R20, R40, R28 ;  /* 0x00000028141c723c */ /* 0x020fee000000181c */
[----:B------:R-:W1:Y:S01]  /*1b430*/  MUFU.TANH R180, R180 ;  /* 0x000000b400b47308 */ /* 0x000e620000002400 */
[----:B---3--:R-:W-:Y:S07]  /*1b440*/  HMMA.16816.F32 R16, R4, R76, RZ ;  /* 0x0000004c0410723c */ /* 0x008fee00000018ff */
[----:B------:R-:W3:Y:S01]  /*1b450*/  MUFU.TANH R181, R181 ;  /* 0x000000b500b57308 */ /* 0x000ee20000002400 */
[----:B----4-:R-:W-:Y:S03]  /*1b460*/  HMMA.16816.F32 R32, R12, R72, R32 ;  /* 0x000000480c20723c */ /* 0x010fe60000001820 */
[-C--:B------:R-:W-:Y:S01]  /*1b470*/  FMUL.FTZ R28, R28, R36.reuse ;  /* 0x000000241c1c7220 */ /* 0x080fe20000410000 */
[-C--:B------:R-:W-:Y:S01]  /*1b480*/  FMUL.FTZ R201, R29, R36.reuse ;  /* 0x000000241dc97220 */ /* 0x080fe20000410000 */
[-C--:B------:R-:W-:Y:S01]  /*1b490*/  FMUL.FTZ R187, R30, R36.reuse ;  /* 0x000000241ebb7220 */ /* 0x080fe20000410000 */
[-C--:B------:R-:W-:Y:S01]  /*1b4a0*/  FMUL.FTZ R193, R31, R36.reuse ;  /* 0x000000241fc17220 */ /* 0x080fe20000410000 */
[----:B------:R4:W2:Y:S01]  /*1b4b0*/  MUFU.TANH R200, R28 ;  /* 0x0000001c00c87308 */ /* 0x0008a20000002400 */
[----:B------:R-:W-:Y:S01]  /*1b4c0*/  HMMA.16816.F32 R24, R20, R42, R24 ;  /* 0x0000002a1418723c */ /* 0x000fe20000001818 */
[----:B------:R-:W5:Y:S06]  /*1b4d0*/  LDSM.16.M88.4 R40, [R189+0x8800] ;  /* 0x00880000bd28783b */ /* 0x000f6c0000000200 */
[----:B------:R-:W3:Y:S01]  /*1b4e0*/  MUFU.TANH R182, R182 ;  /* 0x000000b600b67308 */ /* 0x000ee20000002400 */
[----:B------:R-:W-:Y:S01]  /*1b4f0*/  HMMA.16816.F32 R56, R12, R74, R56 ;  /* 0x0000004a0c38723c */ /* 0x000fe20000001838 */
[----:B------:R-:W3:Y:S06]  /*1b500*/  LDSM.16.M88.4 R72, [R55+0x8000] ;  /* 0x008000003748783b */ /* 0x000eec0000000200 */
[----:B------:R-:W3:Y:S01]  /*1b510*/  MUFU.TANH R199, R199 ;  /* 0x000000c700c77308 */ /* 0x000ee20000002400 */
[----:B-1----:R-:W-:Y:S03]  /*1b520*/  HMMA.16816.F32 R16, R8, R48, R16 ;  /* 0x000000300810723c */ /* 0x002fe60000001810 */
[-C--:B------:R-:W-:Y:S01]  /*1b530*/  FMUL.FTZ R24, R24, R36.reuse ;  /* 0x0000002418187220 */ /* 0x080fe20000410000 */
[-C--:B------:R-:W-:Y:S01]  /*1b540*/  FMUL.FTZ R203, R25, R36.reuse ;  /* 0x0000002419cb7220 */ /* 0x080fe20000410000 */
[-C--:B------:R-:W-:Y:S01]  /*1b550*/  FMUL.FTZ R195, R26, R36.reuse ;  /* 0x000000241ac37220 */ /* 0x080fe20000410000 */
[-C--:B------:R-:W-:Y:S01]  /*1b560*/  FMUL.FTZ R197, R27, R36.reuse ;  /* 0x000000241bc57220 */ /* 0x080fe20000410000 */
[----:B------:R5:W1:Y:S01]  /*1b570*/  MUFU.TANH R202, R24 ;  /* 0x0000001800ca7308 */ /* 0x000a620000002400 */
[----:B--2---:R-:W-:Y:S07]  /*1b580*/  HMMA.16816.F32 R32, R20, R44, R32 ;  /* 0x0000002c1420723c */ /* 0x004fee0000001820 */
[----:B------:R-:W2:Y:S01]  /*1b590*/  MUFU.TANH R184, R184 ;  /* 0x000000b800b87308 */ /* 0x000ea20000002400 */
        /* <DEDUP_REMOVED lines=8> */
[----:B------:R2:W1:Y:S01]  /*1b620*/  MUFU.TANH R204, R32 ;  /* 0x0000002000cc7308 */ /* 0x0004620000002400 */
[----:B-----5:R-:W-:Y:S07]  /*1b630*/  HMMA.16816.F32 R24, R4, R40, RZ ;  /* 0x000000280418723c */ /* 0x020fee00000018ff */
[----:B------:R-:W1:Y:S01]  /*1b640*/  MUFU.TANH R201, R201 ;  /* 0x000000c900c97308 */ /* 0x000e620000002400 */
[----:B------:R-:W-:Y:S01]  /*1b650*/  HMMA.16816.F32 R28, R8, R50, R28 ;  /* 0x00000032081c723c */ /* 0x000fe2000000181c */
[----:B------:R-:W5:Y:S04]  /*1b660*/  LDSM.16.M88.4 R48, [R189+0x9000] ;  /* 0x00900000bd30783b */ /* 0x000f680000000200 */
[----:B------:R-:W-:Y:S02]  /*1b670*/  LDSM.16.M88.4 R188, [R189+0x9800] ;  /* 0x00980000bdbc783b */ /* 0x000fe40000000200 */
[----:B------:R-:W1:Y:S01]  /*1b680*/  MUFU.TANH R187, R187 ;  /* 0x000000bb00bb7308 */ /* 0x000e620000002400 */
[----:B------:R-:W-:Y:S01]  /*1b690*/  HMMA.16816.F32 R40, R4, R42, RZ ;  /* 0x0000002a0428723c */ /* 0x000fe200000018ff */
[----:B--2---:R-:W2:Y:S06]  /*1b6a0*/  LDSM.16.M88.4 R32, [R61+0x8800] ;  /* 0x008800003d20783b */ /* 0x004eac0000000200 */
[----:B------:R-:W1:Y:S01]  /*1b6b0*/  MUFU.TANH R193, R193 ;  /* 0x000000c100c17308 */ /* 0x000e620000002400 */
[C---:B------:R-:W-:Y:S01]  /*1b6c0*/  HMMA.16816.F32 R56, R20.reuse, R46, R56 ;  /* 0x0000002e1438723c */ /* 0x040fe20000001838 */
[----:B------:R-:W1:Y:S06]  /*1b6d0*/  LDSM.16.M88.4 R44, [R60+0x9000] ;  /* 0x009000003c2c783b */ /* 0x000e6c0000000200 */
[----:B------:R-:W1:Y:S01]  /*1b6e0*/  MUFU.TANH R203, R203 ;  /* 0x000000cb00cb7308 */ /* 0x000e620000002400 */
[----:B---3--:R-:W-:Y:S07]  /*1b6f0*/  HMMA.16816.F32 R16, R20, R72, R16 ;  /* 0x000000481410723c */ /* 0x008fee0000001810 */
[----:B------:R-:W3:Y:S01]  /*1b700*/  MUFU.TANH R195, R195 ;  /* 0x000000c300c37308 */ /* 0x000ee20000002400 */
[----:B------:R-:W-:Y:S03]  /*1b710*/  HMMA.16816.F32 R28, R12, R82, R28 ;  /* 0x000000520c1c723c */ /* 0x000fe6000000181c */
[-C--:B------:R-:W-:Y:S01]  /*1b720*/  FMUL.FTZ R56, R56, R36.reuse ;  /* 0x0000002438387220 */ /* 0x080fe20000410000 */
[-C--:B------:R-:W-:Y:S01]  /*1b730*/  FMUL.FTZ R208, R57, R36.reuse ;  /* 0x0000002439d07220 */ /* 0x080fe20000410000 */
[-C--:B------:R-:W-:Y:S01]  /*1b740*/  FMUL.FTZ R82, R58, R36.reuse ;  /* 0x000000243a527220 */ /* 0x080fe20000410000 */
[-C--:B------:R-:W-:Y:S01]  /*1b750*/  FMUL.FTZ R83, R59, R36.reuse ;  /* 0x000000243b537220 */ /* 0x080fe20000410000 */
[----:B------:R5:W1:Y:S01]  /*1b760*/  MUFU.TANH R207, R56 ;  /* 0x0000003800cf7308 */ /* 0x000a620000002400 */
        /* <DEDUP_REMOVED lines=9> */
[----:B------:R-:W-:Y:S01]  /*1b800*/  HMMA.16816.F32 R28, R20, R74, R28 ;  /* 0x0000004a141c723c */ /* 0x000fe2000000181c */
[----:B------:R3:W-:Y:S06]  /*1b810*/  LDSM.16.M88.4 R72, [R60+0x9800] ;  /* 0x009800003c48783b */ /* 0x0007ec0000000200 */
[----:B------:R-:W1:Y:S01]  /*1b820*/  MUFU.TANH R206, R206 ;  /* 0x000000ce00ce7308 */ /* 0x000e620000002400 */
[----:B-----5:R-:W-:Y:S01]  /*1b830*/  HMMA.16816.F32 R56, R4, R48, RZ ;  /* 0x000000300438723c */ /* 0x020fe200000018ff */
[----:B----4-:R-:W4:Y:S06]  /*1b840*/  LDSM.16.M88.4 R16, [R61+0x9000] ;  /* 0x009000003d10783b */ /* 0x010f2c0000000200 */
[----:B------:R-:W1:Y:S01]  /*1b850*/  MUFU.TANH R80, R80 ;  /* 0x0000005000507308 */ /* 0x000e620000002400 */
[----:B--2---:R-:W-:Y:S03]  /*1b860*/  HMMA.16816.F32 R24, R12, R32, R24 ;  /* 0x000000200c18723c */ /* 0x004fe60000001818 */
[-C--:B------:R-:W-:Y:S01]  /*1b870*/  FMUL.FTZ R28, R28, R36.reuse ;  /* 0x000000241c1c7220 */ /* 0x080fe20000410000 */
[-C--:B------:R-:W-:Y:S01]  /*1b880*/  FMUL.FTZ R213, R30, R36.reuse ;  /* 0x000000241ed57220 */ /* 0x080fe20000410000 */
[----:B------:R-:W-:-:S02]  /*1b890*/  FMUL.FTZ R215, R31, R36 ;  /* 0x000000241fd77220 */ /* 0x000fc40000410000 */
[----:B------:R-:W2:Y:S01]  /*1b8a0*/  MUFU.TANH R81, R81 ;  /* 0x0000005100517308 */ /* 0x000ea20000002400 */
[----:B------:R-:W-:Y:S07]  /*1b8b0*/  HMMA.16816.F32 R48, R4, R50, RZ ;  /* 0x000000320430723c */ /* 0x000fee00000018ff */
[----:B------:R-:W2:Y:S01]  /*1b8c0*/  MUFU.TANH R208, R208 ;  /* 0x000000d000d07308 */ /* 0x000ea20000002400 */
[----:B------:R-:W-:Y:S01]  /*1b8d0*/  HMMA.16816.F32 R76, R12, R34, R76 ;  /* 0x000000220c4c723c */ /* 0x000fe2000000184c */
[----:B------:R-:W5:Y:S06]  /*1b8e0*/  LDSM.16.M88.4 R32, [R55+0x9000] ;  /* 0x009000003720783b */ /* 0x000f6c0000000200 */
[----:B------:R-:W2:Y:S01]  /*1b8f0*/  MUFU.TANH R82, R82 ;  /* 0x0000005200527308 */ /* 0x000ea20000002400 */
[----:B-1----:R-:W-:Y:S01]  /*1b900*/  HMMA.16816.F32 R56, R8, R44, R56 ;  /* 0x0000002c0838723c */ /* 0x002fe20000001838 */
[----:B------:R-:W-:-:S06]  /*1b910*/  FMUL.FTZ R45, R29, R36 ;  /* 0x000000241d2d7220 */ /* 0x000fcc0000410000 */
[----:B------:R1:W1:Y:S01]  /*1b920*/  MUFU.TANH R44, R28 ;  /* 0x0000001c002c7308 */ /* 0x0002620000002400 */
[----:B---3--:R-:W-:Y:S07]  /*1b930*/  HMMA.16816.F32 R24, R20, R40, R24 ;  /* 0x000000281418723c */ /* 0x008fee0000001818 */
[----:B------:R-:W3:Y:S01]  /*1b940*/  MUFU.TANH R83, R83 ;  /* 0x0000005300537308 */ /* 0x000ee20000002400 */
[----:B------:R-:W-:Y:S07]  /*1b950*/  HMMA.16816.F32 R48, R8, R46, R48 ;  /* 0x0000002e0830723c */ /* 0x000fee0000001830 */
[----:B------:R-:W2:Y:S01]  /*1b960*/  MUFU.TANH R211, R211 ;  /* 0x000000d300d37308 */ /* 0x000ea20000002400 */
[----:B------:R-:W-:Y:S01]  /*1b970*/  HMMA.16816.F32 R76, R20, R42, R76 ;  /* 0x0000002a144c723c */ /* 0x000fe2000000184c */
[----:B------:R3:W2:Y:S02]  /*1b980*/  LDSM.16.M88.4 R40, [R61+0x9800] ;  /* 0x009800003d28783b */ /* 0x0006a40000000200 */
[-C--:B------:R-:W-:Y:S01]  /*1b990*/  FMUL.FTZ R46, R24, R36.reuse ;  /* 0x00000024182e7220 */ /* 0x080fe20000410000 */
[-C--:B------:R-:W-:Y:S01]  /*1b9a0*/  FMUL.FTZ R47, R25, R36.reuse ;  /* 0x00000024192f7220 */ /* 0x080fe20000410000 */
[-C--:B------:R-:W-:Y:S01]  /*1b9b0*/  FMUL.FTZ R24, R26, R36.reuse ;  /* 0x000000241a187220 */ /* 0x080fe20000410000 */
[-C--:B------:R-:W-:Y:S01]  /*1b9c0*/  FMUL.FTZ R25, R27, R36.reuse ;  /* 0x000000241b197220 */ /* 0x080fe20000410000 */
[----:B------:R-:W2:Y:S01]  /*1b9d0*/  MUFU.TANH R205, R205 ;  /* 0x000000cd00cd7308 */ /* 0x000ea20000002400 */
[C---:B-1----:R-:W-:Y:S07]  /*1b9e0*/  HMMA.16816.F32 R28, R4.reuse, R188, RZ ;  /* 0x000000bc041c723c */ /* 0x042fee00000018ff */
[----:B------:R-:W1:Y:S01]  /*1b9f0*/  MUFU.TANH R209, R209 ;  /* 0x000000d100d17308 */ /* 0x000e620000002400 */
[----:B------:R-:W-:Y:S03]  /*1ba00*/  HMMA.16816.F32 R4, R4, R190, RZ ;  /* 0x000000be0404723c */ /* 0x000fe600000018ff */
[-C--:B------:R-:W-:Y:S01]  /*1ba10*/  FMUL.FTZ R60, R78, R36.reuse ;  /* 0x000000244e3c7220 */ /* 0x080fe20000410000 */
[----:B------:R-:W-:-:S03]  /*1ba20*/  FMUL.FTZ R76, R76, R36 ;  /* 0x000000244c4c7220 */ /* 0x000fc60000410000 */
[----:B------:R-:W1:Y:S01]  /*1ba30*/  MUFU.TANH R45, R45 ;  /* 0x0000002d002d7308 */ /* 0x000e620000002400 */
[----:B----4-:R-:W-:Y:S01]  /*1ba40*/  HMMA.16816.F32 R56, R12, R16, R56 ;  /* 0x000000100c38723c */ /* 0x010fe20000001838 */
[----:B---3--:R-:W-:-:S06]  /*1ba50*/  FMUL.FTZ R61, R79, R36 ;  /* 0x000000244f3d7220 */ /* 0x008fcc0000410000 */
[----:B------:R-:W3:Y:S01]  /*1ba60*/  MUFU.TANH R213, R213 ;  /* 0x000000d500d57308 */ /* 0x000ee20000002400 */
[----:B------:R-:W-:Y:S01]  /*1ba70*/  HMMA.16816.F32 R48, R12, R18, R48 ;  /* 0x000000120c30723c */ /* 0x000fe20000001830 */
[----:B------:R-:W4:Y:S01]  /*1ba80*/  LDSM.16.M88.4 R16, [R55+0x9800] ;  /* 0x009800003710783b */ /* 0x000f220000000200 */
[----:B------:R-:W-:-:S05]  /*1ba90*/  DEPBAR.LE SB0, 0x0 ;  /* 0x000080000000791a */ /* 0x000fca0000000000 */
[----:B------:R-:W1:Y:S01]  /*1baa0*/  MUFU.TANH R215, R215 ;  /* 0x000000d700d77308 */ /* 0x000e620000002400 */
[C---:B------:R-:W-:Y:S07]  /*1bab0*/  HMMA.16816.F32 R28, R8.reuse, R72, R28 ;  /* 0x00000048081c723c */ /* 0x040fee000000181c */
[----:B------:R-:W1:Y:S01]  /*1bac0*/  MUFU.TANH R46, R46 ;  /* 0x0000002e002e7308 */ /* 0x000e620000002400 */
[----:B------:R-:W-:Y:S07]  /*1bad0*/  HMMA.16816.F32 R4, R8, R74, R4 ;  /* 0x0000004a0804723c */ /* 0x000fee0000001804 */
[----:B------:R-:W1:Y:S01]  /*1bae0*/  MUFU.TANH R47, R47 ;  /* 0x0000002f002f7308 */ /* 0x000e620000002400 */
[----:B-----5:R-:W-:Y:S01]  /*1baf0*/  HMMA.16816.F32 R56, R20, R32, R56 ;  /* 0x000000201438723c */ /* 0x020fe20000001838 */
[----:B------:R-:W-:-:S06]  /*1bb00*/  FMUL.FTZ R32, R77, R36 ;  /* 0x000000244d207220 */ /* 0x000fcc0000410000 */
[----:B------:R-:W1:Y:S01]  /*1bb10*/  MUFU.TANH R24, R24 ;  /* 0x0000001800187308 */ /* 0x000e620000002400 */
[C---:B--2---:R-:W-:Y:S07]  /*1bb20*/  HMMA.16816.F32 R28, R12.reuse, R40, R28 ;  /* 0x000000280c1c723c */ /* 0x044fee000000181c */
[----:B------:R-:W2:Y:S01]  /*1bb30*/  MUFU.TANH R25, R25 ;  /* 0x0000001900197308 */ /* 0x000ea20000002400 */
        /* <DEDUP_REMOVED lines=8> */
[C---:B----4-:R-:W-:Y:S07]  /*1bbc0*/  HMMA.16816.F32 R28, R20.reuse, R16, R28 ;  /* 0x00000010141c723c */ /* 0x050fee000000181c */
[----:B------:R-:W4:Y:S01]  /*1bbd0*/  MUFU.TANH R60, R60 ;  /* 0x0000003c003c7308 */ /* 0x000f220000002400 */
        /* <DEDUP_REMOVED lines=35> */
[----:B------:R-:W-:-:S05]  /*1be10*/  SHF.L.U32 R18, R65, 0x8, RZ ;  /* 0x0000000841127819 */ /* 0x000fca00000006ff */
[C---:B------:R-:W-:Y:S02]  /*1be20*/  VIADD R7, R18.reuse, 0xfffffe00 ;  /* 0xfffffe0012077836 */ /* 0x040fe40000000000 */
[----:B------:R-:W-:-:S03]  /*1be30*/  VIADD R18, R18, 0xfffffd00 ;  /* 0xfffffd0012127836 */ /* 0x000fc60000000000 */
[----:B------:R-:W-:Y:S02]  /*1be40*/  IABS R6, R7 ;  /* 0x0000000700067213 */ /* 0x000fe40000000000 */
[-C--:B--2---:R-:W-:Y:S02]  /*1be50*/  IABS R16, R20.reuse ;  /* 0x0000001400107213 */ /* 0x084fe40000000000 */
[-C--:B------:R-:W-:Y:S02]  /*1be60*/  IABS R15, R20.reuse ;  /* 0x00000014000f7213 */ /* 0x080fe40000000000 */
[----:B------:R-:W2:Y:S01]  /*1be70*/  I2F.RP R14, R16 ;  /* 0x00000010000e7306 */ /* 0x000ea20000209400 */
[----:B------:R-:W-:Y:S02]  /*1be80*/  LOP3.LUT R7, R7, R20, RZ, 0x3c, !PT ;  /* 0x0000001407077212 */ /* 0x000fe400078e3cff */
[----:B------:R-:W-:Y:S02]  /*1be90*/  IMAD.MOV R15, RZ, RZ, -R15 ;  /* 0x000000ffff0f7224 */ /* 0x000fe400078e0a0f */
[----:B------:R-:W-:-:S03]  /*1bea0*/  ISETP.GE.AND P6, PT, R7, RZ, PT ;  /* 0x000000ff0700720c */ /* 0x000fc60003fc6270 */
[----:B--2---:R-:W2:Y:S02]  /*1beb0*/  MUFU.RCP R22, R14 ;  /* 0x0000000e00167308 */ /* 0x004ea40000001000 */
[----:B--2---:R-:W-:Y:S01]  /*1bec0*/  VIADD R22, R22, 0xffffffe ;  /* 0x0ffffffe16167836 */ /* 0x004fe20000000000 */
[----:B------:R-:W-:Y:S02]  /*1bed0*/  IABS R14, R18 ;  /* 0x00000012000e7213 */ /* 0x000fe40000000000 */
[----:B------:R-:W-:-:S03]  /*1bee0*/  LOP3.LUT R18, R18, R20, RZ, 0x3c, !PT ;  /* 0x0000001412127212 */ /* 0x000fc600078e3cff */
[----:B------:R-:W2:Y:S01]  /*1bef0*/  F2I.FTZ.U32.TRUNC.NTZ R23, R22 ;  /* 0x0000001600177305 */ /* 0x000ea2000021f000 */
[----:B------:R-:W-:Y:S01]  /*1bf00*/  ISETP.GE.AND P5, PT, R18, RZ, PT ;  /* 0x000000ff1200720c */ /* 0x000fe20003fa6270 */
[----:B--2---:R-:W-:Y:S01]  /*1bf10*/  IMAD.MOV R19, RZ, RZ, -R23 ;  /* 0x000000ffff137224 */ /* 0x004fe200078e0a17 */
[----:B------:R-:W-:-:S03]  /*1bf20*/  MOV R22, RZ ;  /* 0x000000ff00167202 */ /* 0x000fc60000000f00 */
        /* <DEDUP_REMOVED lines=15> */
[----:B------:R-:W-:-:S09]  /*1c020*/  ISETP.NE.AND P0, PT, R20, RZ, PT ;  /* 0x000000ff1400720c */ /* 0x000fd20003f05270 */
        /* <DEDUP_REMOVED lines=28> */
.L_x_6647:
        /* <DEDUP_REMOVED lines=8> */
.L_x_6648:
[----:B------:R-:W-:Y:S05]  /*1c270*/  BSYNC.RECONVERGENT B0 ;  /* 0x0000000000007941 */ /* 0x000fea0003800200 */
.L_x_6646:
[C---:B------:R-:W-:Y:S01]  /*1c280*/  IMAD.SHL.U32 R7, R224.reuse, 0x20, RZ ;  /* 0x00000020e0077824 */ /* 0x040fe200078e00ff */
[----:B------:R-:W-:Y:S01]  /*1c290*/  SHF.L.U64.HI R6, R224, 0x5, R225 ;  /* 0x00000005e0067819 */ /* 0x000fe200000102e1 */
[----:B------:R-:W-:-:S03]  /*1c2a0*/  IMAD.MOV.U32 R229, RZ, RZ, R227 ;  /* 0x000000ffffe57224 */ /* 0x000fc600078e00e3 */
[----:B------:R-:W-:Y:S02]  /*1c2b0*/  IADD3 R22, P0, PT, R7, R228, RZ ;  /* 0x000000e407167210 */ /* 0x000fe40007f1e0ff */
[----:B------:R-:W-:Y:S01]  /*1c2c0*/  @!PT LDS RZ, [RZ] ;  /* 0x00000000fffff984 */ /* 0x000fe20000000800 */
[----:B------:R-:W-:Y:S01]  /*1c2d0*/  @!PT LDS RZ, [RZ] ;  /* 0x00000000fffff984 */ /* 0x000fe20000000800 */
[----:B------:R-:W-:Y:S01]  /*1c2e0*/  @!PT LDS RZ, [RZ] ;  /* 0x00000000fffff984 */ /* 0x000fe20000000800 */
[----:B------:R-:W-:Y:S02]  /*1c2f0*/  LDGSTS.E.BYPASS.LTC128B.128 [R66+0x2000], desc[UR4][R228.64] ;  /* 0x02000000e4427fae */ /* 0x000fe4000b981a04 */
[----:B------:R-:W-:Y:S01]  /*1c300*/  IADD3 R20, P1, PT, R22, R7, RZ ;  /* 0x0000000716147210 */ /* 0x000fe20007f3e0ff */
[----:B------:R-:W-:-:S03]  /*1c310*/  IMAD.X R23, R6, 0x1, R227, P0 ;  /* 0x0000000106177824 */ /* 0x000fc600000e06e3 */
        /* <DEDUP_REMOVED lines=18> */
[----:B------:R-:W-:-:S03]  /*1c440*/  IADD3 R26, P0, PT, R42, R7, RZ ;  /* 0x000000072a1a7210 */ /* 0x000fc60007f1e0ff */
        /* <DEDUP_REMOVED lines=14> */
[----:B-1----:R-:W-:-:S03]  /*1c530*/  IADD3 R14, P1, PT, R16, R7, RZ ;  /* 0x00000007100e7210 */ /* 0x002fc60007f3e0ff */
        /* <DEDUP_REMOVED lines=9> */
.L_x_6645:
[----:B------:R-:W-:Y:S05]  /*1c5d0*/  BSYNC.RECONVERGENT B1 ;  /* 0x0000000000017941 */ /* 0x000fea0003800200 */
.L_x_6644:
[----:B------:R3:W-:Y:S01]  /*1c5e0*/  STL [R1+0x40], R230 ;  /* 0x000040e601007387 */ /* 0x0007e20000100800 */
[----:B------:R-:W-:Y:S01]  /*1c5f0*/  IMAD R6, R65, 0x100, R68 ;  /* 0x0000010041067824 */ /* 0x000fe200078e0244 */
[----:B------:R-:W-:Y:S02]  /*1c600*/  LOP3.LUT R73, R3, 0x200, R52, 0xf8, !PT ;  /* 0x0000020003497812 */ /* 0x000fe400078ef834 */
[----:B------:R-:W-:Y:S01]  /*1c610*/  STL [R1+0x3c], R228 ;  /* 0x00003ce401007387 */ /* 0x000fe20000100800 */
[----:B------:R-:W-:Y:S01]  /*1c620*/  VIADD R7, R6, 0xfffffe00 ;  /* 0xfffffe0006077836 */ /* 0x000fe20000000000 */
[----:B------:R-:W-:Y:S01]  /*1c630*/  LOP3.LUT R246, R246, 0xfffff7ff, RZ, 0xc0, !PT ;  /* 0xfffff7fff6f67812 */ /* 0x000fe200078ec0ff */
[C---:B------:R-:W-:Y:S01]  /*1c640*/  VIADD R229, R6.reuse, 0xfffffe01 ;  /* 0xfffffe0106e57836 */ /* 0x040fe20000000000 */
[----:B------:R-:W-:Y:S01]  /*1c650*/  STL [R1+0x38], R227 ;  /* 0x000038e301007387 */ /* 0x000fe20000100800 */
[C---:B------:R-:W-:Y:S01]  /*1c660*/  VIADD R232, R6.reuse, 0xfffffe18 ;  /* 0xfffffe1806e87836 */ /* 0x040fe20000000000 */
[CC--:B------:R-:W-:Y:S01]  /*1c670*/  ISETP.GE.AND P1, PT, R7.reuse, R245.reuse, PT ;  /* 0x000000f50700720c */ /* 0x0c0fe20003f26270 */
[C---:B------:R-:W-:Y:S01]  /*1c680*/  VIADD R235, R6.reuse, 0xfffffe11 ;  /* 0xfffffe1106eb7836 */ /* 0x040fe20000000000 */
[----:B------:R-:W-:Y:S01]  /*1c690*/  STL [R1+0x34], R225 ;  /* 0x000034e101007387 */ /* 0x000fe20000100800 */
[-C--:B------:R-:W-:Y:S01]  /*1c6a0*/  ISETP.GE.AND P3, PT, R7, R242.reuse, PT ;  /* 0x000000f20700720c */ /* 0x080fe20003f66270 */
[----:B------:R-:W-:Y:S01]  /*1c6b0*/  VIADD R223, R6, 0xfffffe20 ;  /* 0xfffffe2006df7836 */ /* 0x000fe20000000000 */
[----:B------:R-:W-:Y:S01]  /*1c6c0*/  FSEL R108, R108, -INF , P1 ;  /* 0xff8000006c6c7808 */ /* 0x000fe20000800000 */
[----:B------:R4:W-:Y:S01]  /*1c6d0*/  STL [R1+0x30], R224 ;  /* 0x000030e001007387 */ /* 0x0009e20000100800 */
[C---:B------:R-:W-:Y:S01]  /*1c6e0*/  ISETP.GE.AND P0, PT, R229.reuse, R245, PT ;  /* 0x000000f5e500720c */ /* 0x040fe20003f06270 */
[C---:B------:R-:W-:Y:S01]  /*1c6f0*/  VIADD R251, R6.reuse, 0xfffffe19 ;  /* 0xfffffe1906fb7836 */ /* 0x040fe20000000000 */
[----:B------:R-:W-:Y:S01]  /*1c700*/  ISETP.GE.AND P5, PT, R229, R242, PT ;  /* 0x000000f2e500720c */ /* 0x000fe20003fa6270 */
[----:B------:R1:W-:Y:S01]  /*1c710*/  STL [R1+0x2c], R221 ;  /* 0x00002cdd01007387 */ /* 0x0003e20000100800 */
[----:B------:R-:W-:Y:S01]  /*1c720*/  FSEL R107, R107, -INF , P0 ;  /* 0xff8000006b6b7808 */ /* 0x000fe20000000000 */
[----:B--2---:R-:W-:Y:S01]  /*1c730*/  VIADD R27, R6, 0xfffffe28 ;  /* 0xfffffe28061b7836 */ /* 0x004fe20000000000 */
[----:B------:R-:W-:Y:S01]  /*1c740*/  @P2 LOP3.LUT R246, R246, 0x800, RZ, 0xfc, !PT ;  /* 0x00000800f6f62812 */ /* 0x000fe200078efcff */
[----:B------:R-:W-:Y:S01]  /*1c750*/  STL [R1+0x28], R220 ;  /* 0x000028dc01007387 */ /* 0x000fe20000100800 */
[----:B---3--:R-:W-:Y:S01]  /*1c760*/  FSEL R230, R108, -INF , !P3 ;  /* 0xff8000006ce67808 */ /* 0x008fe20005800000 */
[C---:B------:R-:W-:Y:S01]  /*1c770*/  VIADD R219, R6.reuse, 0xfffffe21 ;  /* 0xfffffe2106db7836 */ /* 0x040fe20000000000 */
[C---:B------:R-:W-:Y:S01]  /*1c780*/  ISETP.GE.AND P6, PT, R7.reuse, R244, PT ;  /* 0x000000f40700720c */ /* 0x040fe20003fc6270 */
[----:B------:R2:W-:Y:S01]  /*1c790*/  STL [R1+0x24], R63 ;  /* 0x0000243f01007387 */ /* 0x0005e20000100800 */
[C---:B------:R-:W-:Y:S01]  /*1c7a0*/  VIADD R217, R6.reuse, 0xfffffe30 ;  /* 0xfffffe3006d97836 */ /* 0x040fe20000000000 */
[----:B------:R-:W-:Y:S01]  /*1c7b0*/  ISETP.GE.AND P2, PT, R7, R243, PT ;  /* 0x000000f30700720c */ /* 0x000fe20003f46270 */
[----:B------:R-:W-:Y:S01]  /*1c7c0*/  VIADD R26, R6, 0xfffffe29 ;  /* 0xfffffe29061a7836 */ /* 0x000fe20000000000 */
[----:B------:R3:W-:Y:S01]  /*1c7d0*/  STL [R1+0x20], R62 ;  /* 0x0000203e01007387 */ /* 0x0007e20000100800 */
[----:B------:R-:W-:-:S02]  /*1c7e0*/  IMAD R108, R65, 0x100, R68 ;  /* 0x00000100416c7824 */ /* 0x000fc400078e0244 */
[----:B------:R-:W-:Y:S01]  /*1c7f0*/  VIADD R36, R6, 0xfffffe40 ;  /* 0xfffffe4006247836 */ /* 0x000fe20000000000 */
[----:B------:R3:W-:Y:S01]  /*1c800*/  STL [R1+0x1c], R39 ;  /* 0x00001c2701007387 */ /* 0x0007e20000100800 */
[----:B------:R-:W-:Y:S02]  /*1c810*/  VIADD R108, R108, 0xfffffe38 ;  /* 0xfffffe386c6c7836 */ /* 0x000fe40000000000 */
[C---:B------:R-:W-:Y:S02]  /*1c820*/  VIADD R191, R6.reuse, 0xfffffe48 ;  /* 0xfffffe4806bf7836 */ /* 0x040fe40000000000 */
[C---:B----4-:R-:W-:Y:S02]  /*1c830*/  VIADD R224, R6.reuse, 0xfffffe39 ;  /* 0xfffffe3906e07836 */ /* 0x050fe40000000000 */
[----:B------:R-:W-:Y:S01]  /*1c840*/  VIADD R188, R6, 0xfffffe49 ;  /* 0xfffffe4906bc7836 */ /* 0x000fe20000000000 */
[----:B-1----:R-:W-:Y:S01]  /*1c850*/  FSEL R221, R107, -INF , !P5 ;  /* 0xff8000006bdd7808 */ /* 0x002fe20006800000 */
[----:B------:R-:W-:-:S02]  /*1c860*/  IMAD R107, R65, 0x100, R68 ;  /* 0x00000100416b7824 */ /* 0x000fc400078e0244 */
[C---:B------:R-:W-:Y:S02]  /*1c870*/  VIADD R3, R6.reuse, 0xfffffe50 ;  /* 0xfffffe5006037836 */ /* 0x040fe40000000000 */
[----:B------:R-:W-:Y:S02]  /*1c880*/  VIADD R107, R107, 0xfffffe31 ;  /* 0xfffffe316b6b7836 */ /* 0x000fe40000000000 */
[C---:B------:R-:W-:Y:S02]  /*1c890*/  VIADD R190, R6.reuse, 0xfffffe51 ;  /* 0xfffffe5106be7836 */ /* 0x040fe40000000000 */
[C---:B--2---:R-:W-:Y:S02]  /*1c8a0*/  VIADD R63, R6.reuse, 0xfffffe08 ;  /* 0xfffffe08063f7836 */ /* 0x044fe40000000000 */
[C---:B------:R-:W-:Y:S02]  /*1c8b0*/  VIADD R52, R6.reuse, 0xfffffe58 ;  /* 0xfffffe5806347836 */ /* 0x040fe40000000000 */
[C---:B---3--:R-:W-:Y:S01]  /*1c8c0*/  VIADD R62, R6.reuse, 0xfffffe09 ;  /* 0xfffffe09063e7836 */ /* 0x048fe20000000000 */
[CC--:B------:R-:W-:Y:S01]  /*1c8d0*/  ISETP.GE.AND P4, PT, R63.reuse, R245.reuse, PT ;  /* 0x000000f53f00720c */ /* 0x0c0fe20003f86270 */
[C---:B------:R-:W-:Y:S01]  /*1c8e0*/  VIADD R233, R6.reuse, 0xfffffe60 ;  /* 0xfffffe6006e97836 */ /* 0x040fe20000000000 */
[-C--:B------:R-:W-:Y:S01]  /*1c8f0*/  ISETP.GE.AND P1, PT, R63, R242.reuse, PT ;  /* 0x000000f23f00720c */ /* 0x080fe20003f26270 */
[----:B------:R-:W-:Y:S01]  /*1c900*/  VIADD R39, R6, 0xfffffe10 ;  /* 0xfffffe1006277836 */ /* 0x000fe20000000000 */
[----:B------:R-:W-:Y:S01]  /*1c910*/  FSEL R106, R106, -INF , P4 ;  /* 0xff8000006a6a7808 */ /* 0x000fe20002000000 */
[----:B------:R-:W-:Y:S01]  /*1c920*/  VIADD R234, R6, 0xfffffe59 ;  /* 0xfffffe5906ea7836 */ /* 0x000fe20000000000 */
[-C--:B------:R-:W-:Y:S01]  /*1c930*/  ISETP.GE.AND P0, PT, R62, R245.reuse, PT ;  /* 0x000000f53e00720c */ /* 0x080fe20003f06270 */
[C---:B------:R-:W-:Y:S01]  /*1c940*/  VIADD R55, R6.reuse, 0xfffffe68 ;  /* 0xfffffe6806377836 */ /* 0x040fe20000000000 */
[CC--:B------:R-:W-:Y:S01]  /*1c950*/  ISETP.GE.AND P3, PT, R39.reuse, R245.reuse, PT ;  /* 0x000000f52700720c */ /* 0x0c0fe20003f66270 */
[----:B------:R-:W-:Y:S01]  /*1c960*/  VIADD R250, R6, 0xfffffe70 ;  /* 0xfffffe7006fa7836 */ /* 0x000fe20000000000 */
[----:B------:R-:W-:Y:S01]  /*1c970*/  FSEL R220, R106, -INF , !P1 ;  /* 0xff8000006adc7808 */ /* 0x000fe20004800000 */
        /* <DEDUP_REMOVED lines=11> */
[----:B------:R-:W-:Y:S01]  /*1ca30*/  FSEL R249, R104, -INF , !P1 ;  /* 0xff80000068f97808 */ /* 0x000fe20004800000 */
        /* <DEDUP_REMOVED lines=15> */
[----:B------:R-:W-:Y:S01]  /*1cb30*/  FSEL R247, R102, -INF , !P1 ;  /* 0xff80000066f77808 */ /* 0x000fe20004800000 */
        /* <DEDUP_REMOVED lines=32> */
[----:B------:R-:W-:Y:S01]  /*1cd40*/  VIADD R18, R6, 0xfffffee1 ;  /* 0xfffffee106127836 */ /* 0x000fe20000000000 */
[----:B------:R-:W-:Y:S01]  /*1cd50*/  ISETP.GE.AND P0, PT, R26, R245, PT ;  /* 0x000000f51a00720c */ /* 0x000fe20003f06270 */
[C---:B------:R-:W-:Y:S01]  /*1cd60*/  VIADD R17, R6.reuse, 0xfffffee8 ;  /* 0xfffffee806117836 */ /* 0x040fe20000000000 */
[-C--:B------:R-:W-:Y:S01]  /*1cd70*/  ISETP.GE.AND P1, PT, R217, R242.reuse, PT ;  /* 0x000000f2d900720c */ /* 0x080fe20003f26270 */
[----:B------:R-:W-:Y:S01]  /*1cd80*/  VIADD R16, R6, 0xfffffee9 ;  /* 0xfffffee906107836 */ /* 0x000fe20000000000 */
[----:B------:R-:W-:Y:S01]  /*1cd90*/  FSEL R38, R38, -INF , P3 ;  /* 0xff80000026267808 */ /* 0x000fe20001800000 */
[C---:B------:R-:W-:Y:S01]  /*1cda0*/  VIADD R15, R6.reuse, 0xfffffef0 ;  /* 0xfffffef0060f7836 */ /* 0x040fe20000000000 */
[----:B------:R-:W-:Y:S01]  /*1cdb0*/  FSEL R219, R99, -INF , !P4 ;  /* 0xff80000063db7808 */ /* 0x000fe20006000000 */
[----:B------:R-:W-:Y:S01]  /*1cdc0*/  VIADD R14, R6, 0xfffffef1 ;  /* 0xfffffef1060e7836 */ /* 0x000fe20000000000 */
[----:B------:R-:W-:Y:S01]  /*1cdd0*/  ISETP.GE.AND P4, PT, R26, R242, PT ;  /* 0x000000f21a00720c */ /* 0x000fe20003f86270 */
[C---:B------:R-:W-:Y:S01]  /*1cde0*/  VIADD R7, R6.reuse, 0xfffffef8 ;  /* 0xfffffef806077836 */ /* 0x040fe20000000000 */
[----:B------:R-:W-:Y:S01]  /*1cdf0*/  FSEL R53, R53, -INF , P0 ;  /* 0xff80000035357808 */ /* 0x000fe20000000000 */
[----:B------:R-:W-:Y:S01]  /*1ce00*/  VIADD R6, R6, 0xfffffef9 ;  /* 0xfffffef906067836 */ /* 0x000fe20000000000 */
[----:B------:R-:W-:-:S02]  /*1ce10*/  FSEL R101, R38, -INF , !P1 ;  /* 0xff80000026657808 */ /* 0x000fc40004800000 */
[-C--:B------:R-:W-:Y:S02]  /*1ce20*/  ISETP.GE.AND P0, PT, R107, R245.reuse, PT ;  /* 0x000000f56b00720c */ /* 0x080fe40003f06270 */
[C---:B------:R-:W-:Y:S02]  /*1ce30*/  ISETP.GE.AND P3, PT, R108.reuse, R245, PT ;  /* 0x000000f56c00720c */ /* 0x040fe40003f66270 */
[-C--:B------:R-:W-:Y:S01]  /*1ce40*/  ISETP.GE.AND P1, PT, R108, R242.reuse, PT ;  /* 0x000000f26c00720c */ /* 0x080fe20003f26270 */
[----:B------:R-:W-:Y:S01]  /*1ce50*/  IMAD R108, R65, 0x100, R68 ;  /* 0x00000100416c7824 */ /* 0x000fe200078e0244 */
[----:B------:R-:W-:Y:S02]  /*1ce60*/  FSEL R217, R53, -INF , !P4 ;  /* 0xff80000035d97808 */ /* 0x000fe40006000000 */
[----:B------:R-:W-:Y:S01]  /*1ce70*/  ISETP.GE.AND P4, PT, R107, R242, PT ;  /* 0x000000f26b00720c */ /* 0x000fe20003f86270 */
[----:B------:R-:W-:Y:S01]  /*1ce80*/  VIADD R108, R108, 0xfffffe41 ;  /* 0xfffffe416c6c7836 */ /* 0x000fe20000000000 */
[----:B------:R-:W-:-:S02]  /*1ce90*/  FSEL R37, R37, -INF , P0 ;  /* 0xff80000025257808 */ /* 0x000fc40000000000 */
        /* <DEDUP_REMOVED lines=42> */
[----:B------:R-:W-:Y:S02]  /*1d140*/  ISETP.GE.AND P1, PT, R55, R242, PT ;  /* 0x000000f23700720c */ /* 0x000fe40003f26270 */
[----:B------:R-:W-:Y:S02]  /*1d150*/  FSEL R55, R168, -INF , P3 ;  /* 0xff800000a8377808 */ /* 0x000fe40001800000 */
        /* <DEDUP_REMOVED lines=12> */
[----:B------:R-:W-:Y:S01]  /*1d220*/  FSEL R131, R175, -INF , P3 ;  /* 0xff800000af837808 */ /* 0x000fe20001800000 */
[----:B------:R-:W-:Y:S01]  /*1d230*/  IMAD.MOV.U32 R175, RZ, RZ, R37 ;  /* 0x000000ffffaf7224 */ /* 0x000fe200078e0025 */
[C---:B------:R-:W-:Y:S02]  /*1d240*/  ISETP.GE.AND P3, PT, R218.reuse, R245, PT ;  /* 0x000000f5da00720c */ /* 0x040fe40003f66270 */
[----:B------:R-:W-:Y:S02]  /*1d250*/  FSEL R131, R131, -INF , !P1 ;  /* 0xff80000083837808 */ /* 0x000fe40004800000 */
[----:B------:R-:W-:-:S02]  /*1d260*/  ISETP.GE.AND P1, PT, R218, R242, PT ;  /* 0x000000f2da00720c */ /* 0x000fc40003f26270 */
[----:B------:R-:W-:Y:S01]  /*1d270*/  FSEL R119, R179, -INF , P3 ;  /* 0xff800000b3777808 */ /* 0x000fe20001800000 */
[----:B------:R-:W-:Y:S01]  /*1d280*/  IMAD.MOV.U32 R179, RZ, RZ, R36 ;  /* 0x000000ffffb37224 */ /* 0x000fe200078e0024 */
[CC--:B------:R-:W-:Y:S02]  /*1d290*/  ISETP.GE.AND P3, PT, R58.reuse, R245.reuse, PT ;  /* 0x000000f53a00720c */ /* 0x0c0fe40003f66270 */
[----:B------:R-:W-:Y:S02]  /*1d2a0*/  FSEL R119, R119, -INF , !P1 ;  /* 0xff80000077777808 */ /* 0x000fe40004800000 */
[----:B------:R-:W-:Y:S02]  /*1d2b0*/  ISETP.GE.AND P1, PT, R58, R242, PT ;  /* 0x000000f23a00720c */ /* 0x000fe40003f26270 */
[----:B------:R-:W2:Y:S01]  /*1d2c0*/  LD.E R58, desc[UR4][R164.64+0xdc] ;  /* 0x0000dc04a43a7980 */ /* 0x000ea2000c101900 */
[----:B------:R-:W-:Y:S02]  /*1d2d0*/  FMNMX3.FTZ R36, R2, R230, R221, !PT ;  /* 0x000000e602247276 */ /* 0x000fe400078100dd */
[----:B------:R-:W-:-:S02]  /*1d2e0*/  ISETP.GE.AND P0, PT, R212, R245, PT ;  /* 0x000000f5d400720c */ /* 0x000fc40003f06270 */
        /* <DEDUP_REMOVED lines=13> */
[----:B------:R-:W-:Y:S01]  /*1d3c0*/  FSEL R169, R173, -INF , P0 ;  /* 0xff800000ada97808 */ /* 0x000fe20000000000 */
[----:B------:R-:W-:Y:S01]  /*1d3d0*/  IMAD.MOV.U32 R173, RZ, RZ, R38 ;  /* 0x000000ffffad7224 */ /* 0x000fe200078e0026 */
[----:B------:R-:W-:Y:S02]  /*1d3e0*/  FMNMX3.FTZ R36, R36, R109, R107, !PT ;  /* 0x0000006d24247276 */ /* 0x000fe4000781006b */
[----:B------:R-:W-:Y:S02]  /*1d3f0*/  ISETP.GE.AND P0, PT, R222, R245, PT ;  /* 0x000000f5de00720c */ /* 0x000fe40003f06270 */
[----:B------:R-:W-:Y:S02]  /*1d400*/  FMNMX3.FTZ R36, R36, R175, R105, !PT ;  /* 0x000000af24247276 */ /* 0x000fe40007810069 */
[----:B------:R-:W-:-:S02]  /*1d410*/  FSEL R169, R169, -INF , !P4 ;  /* 0xff800000a9a97808 */ /* 0x000fc40006000000 */
[-C--:B------:R-:W-:Y:S02]  /*1d420*/  ISETP.GE.AND P4, PT, R222, R242.reuse, PT ;  /* 0x000000f2de00720c */ /* 0x080fe40003f86270 */
[----:B------:R-:W-:Y:S02]  /*1d430*/  FSEL R129, R177, -INF , P0 ;  /* 0xff800000b1817808 */ /* 0x000fe40000000000 */
[----:B------:R-:W-:Y:S02]  /*1d440*/  ISETP.GE.AND P0, PT, R216, R245, PT ;  /* 0x000000f5d800720c */ /* 0x000fe40003f06270 */
[----:B------:R-:W-:Y:S02]  /*1d450*/  FMNMX3.FTZ R36, R36, R173, R125, !PT ;  /* 0x000000ad24247276 */ /* 0x000fe4000781007d */
[----:B------:R-:W-:Y:S02]  /*1d460*/  FSEL R129, R129, -INF , !P4 ;  /* 0xff80000081817808 */ /* 0x000fe40006000000 */
[----:B------:R-:W-:-:S02]  /*1d470*/  ISETP.GE.AND P4, PT, R216, R242, PT ;  /* 0x000000f2d800720c */ /* 0x000fc40003f86270 */
[----:B------:R-:W-:Y:S02]  /*1d480*/  FSEL R117, R183, -INF , P0 ;  /* 0xff800000b7757808 */ /* 0x000fe40000000000 */
[----:B------:R-:W-:Y:S02]  /*1d490*/  FSEL R115, R185, -INF , P3 ;  /* 0xff800000b9737808 */ /* 0x000fe40001800000 */
[-C--:B------:R-:W-:Y:S02]  /*1d4a0*/  ISETP.GE.AND P0, PT, R56, R245.reuse, PT ;  /* 0x000000f53800720c */ /* 0x080fe40003f06270 */
[----:B------:R-:W-:Y:S02]  /*1d4b0*/  ISETP.GE.AND P3, PT, R51, R245, PT ;  /* 0x000000f53300720c */ /* 0x000fe40003f66270 */
[----:B------:R-:W-:Y:S02]  /*1d4c0*/  FMNMX3.FTZ R36, R36, R234, R233, !PT ;  /* 0x000000ea24247276 */ /* 0x000fe400078100e9 */
[----:B------:R-:W-:-:S02]  /*1d4d0*/  FSEL R117, R117, -INF , !P4 ;  /* 0xff80000075757808 */ /* 0x000fc40006000000 */
[-C--:B------:R-:W-:Y:S02]  /*1d4e0*/  ISETP.GE.AND P4, PT, R56, R242.reuse, PT ;  /* 0x000000f23800720c */ /* 0x080fe40003f86270 */
[----:B------:R-:W-:Y:S02]  /*1d4f0*/  FSEL R192, R192, -INF , P0 ;  /* 0xff800000c0c07808 */ /* 0x000fe40000000000 */
[----:B------:R-:W-:Y:S02]  /*1d500*/  FSEL R115, R115, -INF , !P1 ;  /* 0xff80000073737808 */ /* 0x000fe40004800000 */
[----:B------:R-:W-:Y:S02]  /*1d510*/  FSEL R114, R194, -INF , P3 ;  /* 0xff800000c2727808 */ /* 0x000fe40001800000 */
[----:B------:R-:W-:Y:S02]  /*1d520*/  FMNMX3.FTZ R36, R36, R113, R57, !PT ;  /* 0x0000007124247276 */ /* 0x000fe40007810039 */
[----:B------:R-:W-:-:S02]  /*1d530*/  ISETP.GE.AND P1, PT, R51, R242, PT ;  /* 0x000000f23300720c */ /* 0x000fc40003f26270 */
[-C--:B------:R-:W-:Y:S02]  /*1d540*/  ISETP.GE.AND P0, PT, R50, R245.reuse, PT ;  /* 0x000000f53200720c */ /* 0x080fe40003f06270 */
[----:B------:R-:W-:Y:S02]  /*1d550*/  ISETP.GE.AND P3, PT, R49, R245, PT ;  /* 0x000000f53100720c */ /* 0x000fe40003f66270 */
[----:B------:R-:W-:Y:S02]  /*1d560*/  FSEL R192, R192, -INF , !P4 ;  /* 0xff800000c0c07808 */ /* 0x000fe40006000000 */
[----:B------:R-:W-:Y:S02]  /*1d570*/  FMNMX3.FTZ R36, R36, R55, R53, !PT ;  /* 0x0000003724247276 */ /* 0x000fe40007810035 */
[----:B------:R-:W-:Y:S02]  /*1d580*/  ISETP.GE.AND P4, PT, R50, R242, PT ;  /* 0x000000f23200720c */ /* 0x000fe40003f86270 */
[----:B------:R-:W-:-:S02]  /*1d590*/  FSEL R56, R196, -INF , P0 ;  /* 0xff800000c4387808 */ /* 0x000fc40000000000 */
[----:B------:R-:W-:Y:S02]  /*1d5a0*/  FSEL R114, R114, -INF , !P1 ;  /* 0xff80000072727808 */ /* 0x000fe40004800000 */
[----:B------:R-:W-:Y:S02]  /*1d5b0*/  FSEL R110, R198, -INF , P3 ;  /* 0xff800000c66e7808 */ /* 0x000fe40001800000 */
[----:B------:R-:W-:Y:S02]  /*1d5c0*/  ISETP.GE.AND P1, PT, R49, R242, PT ;  /* 0x000000f23100720c */ /* 0x000fe40003f26270 */
[-C--:B------:R-:W-:Y:S02]  /*1d5d0*/  ISETP.GE.AND P3, PT, R43, R245.reuse, PT ;  /* 0x000000f52b00720c */ /* 0x080fe40003f66270 */
[----:B------:R-:W-:Y:S02]  /*1d5e0*/  ISETP.GE.AND P0, PT, R48, R245, PT ;  /* 0x000000f53000720c */ /* 0x000fe40003f06270 */
[----:B------:R-:W-:-:S02]  /*1d5f0*/  FMNMX3.FTZ R36, R36, R171, R169, !PT ;  /* 0x000000ab24247276 */ /* 0x000fc400078100a9 */
[----:B------:R-:W-:Y:S02]  /*1d600*/  FSEL R56, R56, -INF , !P4 ;  /* 0xff80000038387808 */ /* 0x000fe40006000000 */
[----:B------:R-:W-:Y:S02]  /*1d610*/  FSEL R110, R110, -INF , !P1 ;  /* 0xff8000006e6e7808 */ /* 0x000fe40004800000 */
[----:B------:R-:W-:Y:S02]  /*1d620*/  ISETP.GE.AND P4, PT, R43, R242, PT ;  /* 0x000000f22b00720c */ /* 0x000fe40003f86270 */
[----:B------:R-:W-:Y:S02]  /*1d630*/  FSEL R51, R200, -INF , P3 ;  /* 0xff800000c8337808 */ /* 0x000fe40001800000 */
        /* <DEDUP_REMOVED lines=8> */
[----:B------:R-:W-:Y:S02]  /*1d6c0*/  FMNMX3.FTZ R3, R36, R119, R117, !PT ;  /* 0x0000007724037276 */ /* 0x000fe40007810075 */
[----:B------:R-:W-:Y:S02]  /*1d6d0*/  FSEL R49, R202, -INF , P0 ;  /* 0xff800000ca317808 */ /* 0x000fe40000000000 */
[----:B------:R-:W-:Y:S02]  /*1d6e0*/  ISETP.GE.AND P0, PT, R77, R245, PT ;  /* 0x000000f54d00720c */ /* 0x000fe40003f06270 */
[----:B------:R-:W-:Y:S02]  /*1d6f0*/  FSEL R50, R50, -INF , !P3 ;  /* 0xff80000032327808 */ /* 0x000fe40005800000 */
[----:B------:R-:W-:Y:S02]  /*1d700*/  ISETP.GE.AND P1, PT, R78, R242, PT ;  /* 0x000000f24e00720c */ /* 0x000fe40003f26270 */
[----:B------:R-:W-:-:S02]  /*1d710*/  FSEL R108, R203, -INF , P4 ;  /* 0xff800000cb6c7808 */ /* 0x000fc40002000000 */
[----:B------:R-:W-:Y:S02]  /*1d720*/  ISETP.GE.AND P5, PT, R48, R242, PT ;  /* 0x000000f23000720c */ /* 0x000fe40003fa6270 */
[----:B------:R-:W-:Y:S02]  /*1d730*/  ISETP.GE.AND P3, PT, R76, R245, PT ;  /* 0x000000f54c00720c */ /* 0x000fe40003f66270 */
[----:B------:R-:W-:Y:S02]  /*1d740*/  FMNMX3.FTZ R3, R3, R115, R192, !PT ;  /* 0x0000007303037276 */ /* 0x000fe400078100c0 */
[----:B------:R-:W-:Y:S02]  /*1d750*/  FSEL R48, R204, -INF , P0 ;  /* 0xff800000cc307808 */ /* 0x000fe40000000000 */
[----:B------:R-:W-:Y:S02]  /*1d760*/  FSEL R108, R108, -INF , !P1 ;  /* 0xff8000006c6c7808 */ /* 0x000fe40004800000 */
[----:B------:R-:W-:-:S02]  /*1d770*/  ISETP.GE.AND P0, PT, R75, R245, PT ;  /* 0x000000f54b00720c */ /* 0x000fc40003f06270 */
[----:B------:R-:W-:Y:S02]  /*1d780*/  FSEL R52, R52, -INF , !P5 ;  /* 0xff80000034347808 */ /* 0x000fe40006800000 */
[----:B------:R-:W-:Y:S02]  /*1d790*/  ISETP.GE.AND P1, PT, R76, R242, PT ;  /* 0x000000f24c00720c */ /* 0x000fe40003f26270 */
[----:B------:R-:W-:Y:S02]  /*1d7a0*/  FSEL R106, R206, -INF , P3 ;  /* 0xff800000ce6a7808 */ /* 0x000fe40001800000 */
[----:B------:R-:W-:Y:S02]  /*1d7b0*/  FMNMX3.FTZ R3, R3, R114, R56, !PT ;  /* 0x0000007203037276 */ /* 0x000fe40007810038 */
[----:B------:R-:W-:Y:S02]  /*1d7c0*/  ISETP.GE.AND P3, PT, R74, R245, PT ;  /* 0x000000f54a00720c */ /* 0x000fe40003f66270 */
[----:B------:R-:W-:-:S02]  /*1d7d0*/  ISETP.GE.AND P5, PT, R79, R242, PT ;  /* 0x000000f24f00720c */ /* 0x000fc40003fa6270 */
[----:B------:R-:W-:Y:S02]  /*1d7e0*/  ISETP.GE.AND P4, PT, R75, R242, PT ;  /* 0x000000f24b00720c */ /* 0x000fe40003f86270 */
[----:B------:R-:W-:Y:S02]  /*1d7f0*/  FSEL R207, R207, -INF , P0 ;  /* 0xff800000cfcf7808 */ /* 0x000fe40000000000 */
[----:B------:R-:W-:Y:S02]  /*1d800*/  FSEL R106, R106, -INF , !P1 ;  /* 0xff8000006a6a7808 */ /* 0x000fe40004800000 */
[----:B------:R-:W-:Y:S02]  /*1d810*/  ISETP.GE.AND P0, PT, R72, R245, PT ;  /* 0x000000f54800720c */ /* 0x000fe40003f06270 */
[----:B------:R-:W-:Y:S02]  /*1d820*/  FMNMX3.FTZ R3, R3, R110, R52, !PT ;  /* 0x0000006e03037276 */ /* 0x000fe40007810034 */
[----:B------:R-:W-:-:S02]  /*1d830*/  ISETP.GE.AND P1, PT, R74, R242, PT ;  /* 0x000000f24a00720c */ /* 0x000fc40003f26270 */
[----:B------:R-:W-:Y:S02]  /*1d840*/  FSEL R104, R208, -INF , P3 ;  /* 0xff800000d0687808 */ /* 0x000fe40001800000 */
[----:B------:R-:W-:Y:S02]  /*1d850*/  ISETP.GE.AND P3, PT, R66, R245, PT ;  /* 0x000000f54200720c */ /* 0x000fe40003f66270 */
[----:B------:R-:W-:Y:S02]  /*1d860*/  FSEL R49, R49, -INF , !P5 ;  /* 0xff80000031317808 */ /* 0x000fe40006800000 */
[----:B------:R-:W-:Y:S02]  /*1d870*/  FSEL R207, R207, -INF , !P4 ;  /* 0xff800000cfcf7808 */ /* 0x000fe40006000000 */
[-C--:B------:R-:W-:Y:S02]  /*1d880*/  ISETP.GE.AND P5, PT, R77, R242.reuse, PT ;  /* 0x000000f24d00720c */ /* 0x080fe40003fa6270 */
[----:B------:R-:W-:-:S02]  /*1d890*/  ISETP.GE.AND P4, PT, R72, R242, PT ;  /* 0x000000f24800720c */ /* 0x000fc40003f86270 */
[----:B------:R-:W-:Y:S02]  /*1d8a0*/  FSEL R43, R210, -INF , P0 ;  /* 0xff800000d22b7808 */ /* 0x000fe40000000000 */
[----:B------:R-:W-:Y:S02]  /*1d8b0*/  FMNMX3.FTZ R3, R3, R51, R50, !PT ;  /* 0x0000003303037276 */ /* 0x000fe40007810032 */
[----:B------:R-:W-:Y:S02]  /*1d8c0*/  FSEL R104, R104, -INF , !P1 ;  /* 0xff80000068687808 */ /* 0x000fe40004800000 */
[----:B------:R-:W-:Y:S02]  /*1d8d0*/  ISETP.GE.AND P0, PT, R59, R245, PT ;  /* 0x000000f53b00720c */ /* 0x000fe40003f06270 */
[----:B------:R-:W-:Y:S02]  /*1d8e0*/  ISETP.GE.AND P1, PT, R66, R242, PT ;  /* 0x000000f24200720c */ /* 0x000fe40003f26270 */
[----:B------:R-:W-:-:S02]  /*1d8f0*/  FSEL R42, R211, -INF , P3 ;  /* 0xff800000d32a7808 */ /* 0x000fc40001800000 */
[----:B------:R-:W-:Y:S02]  /*1d900*/  ISETP.GE.AND P3, PT, R28, R245, PT ;  /* 0x000000f51c00720c */ /* 0x000fe40003f66270 */
[----:B------:R-:W-:Y:S02]  /*1d910*/  FSEL R48, R48, -INF , !P5 ;  /* 0xff80000030307808 */ /* 0x000fe40006800000 */
[----:B------:R-:W-:Y:S02]  /*1d920*/  FSEL R43, R43, -INF , !P4 ;  /* 0xff8000002b2b7808 */ /* 0x000fe40006000000 */
[----:B------:R-:W-:Y:S02]  /*1d930*/  FMNMX3.FTZ R3, R3, R49, R108, !PT ;  /* 0x0000003103037276 */ /* 0x000fe4000781006c */
[----:B------:R-:W-:Y:S02]  /*1d940*/  ISETP.GE.AND P4, PT, R59, R242, PT ;  /* 0x000000f23b00720c */ /* 0x000fe40003f86270 */
[----:B------:R-:W-:-:S02]  /*1d950*/  FSEL R44, R44, -INF , P0 ;  /* 0xff8000002c2c7808 */ /* 0x000fc40000000000 */
[----:B------:R-:W-:Y:S02]  /*1d960*/  FSEL R42, R42, -INF , !P1 ;  /* 0xff8000002a2a7808 */ /* 0x000fe40004800000 */
[-C--:B------:R-:W-:Y:S02]  /*1d970*/  ISETP.GE.AND P0, PT, R23, R245.reuse, PT ;  /* 0x000000f51700720c */ /* 0x080fe40003f06270 */
[----:B------:R-:W-:Y:S02]  /*1d980*/  ISETP.GE.AND P1, PT, R28, R242, PT ;  /* 0x000000f21c00720c */ /* 0x000fe40003f26270 */
[----:B------:R-:W-:Y:S02]  /*1d990*/  FSEL R45, R45, -INF , P3 ;  /* 0xff8000002d2d7808 */ /* 0x000fe40001800000 */
[----:B------:R-:W-:Y:S02]  /*1d9a0*/  ISETP.GE.AND P3, PT, R22, R245, PT ;  /* 0x000000f51600720c */ /* 0x000fe40003f66270 */
[----:B------:R-:W-:-:S02]  /*1d9b0*/  FMNMX3.FTZ R3, R3, R48, R106, !PT ;  /* 0x0000003003037276 */ /* 0x000fc4000781006a */
[----:B------:R-:W-:Y:S02]  /*1d9c0*/  FSEL R203, R44, -INF , !P4 ;  /* 0xff8000002ccb7808 */ /* 0x000fe40006000000 */
[-C--:B------:R-:W-:Y:S02]  /*1d9d0*/  ISETP.GE.AND P4, PT, R23, R242.reuse, PT ;  /* 0x000000f21700720c */ /* 0x080fe40003f86270 */
[----:B------:R-:W-:Y:S02]  /*1d9e0*/  FSEL R46, R46, -INF , P0 ;  /* 0xff8000002e2e7808 */ /* 0x000fe40000000000 */
[----:B------:R-:W-:Y:S02]  /*1d9f0*/  FSEL R102, R45, -INF , !P1 ;  /* 0xff8000002d667808 */ /* 0x000fe40004800000 */
[----:B------:R-:W-:Y:S02]  /*1da00*/  ISETP.GE.AND P0, PT, R21, R245, PT ;  /* 0x000000f51500720c */ /* 0x000fe40003f06270 */
[----:B------:R-:W-:-:S02]  /*1da10*/  ISETP.GE.AND P1, PT, R22, R242, PT ;  /* 0x000000f21600720c */ /* 0x000fc40003f26270 */
[----:B------:R-:W-:Y:S02]  /*1da20*/  FSEL R38, R47, -INF , P3 ;  /* 0xff8000002f267808 */ /* 0x000fe40001800000 */
[----:B------:R-:W-:Y:S02]  /*1da30*/  FMNMX3.FTZ R3, R3, R207, R104, !PT ;  /* 0x000000cf03037276 */ /* 0x000fe40007810068 */
[----:B------:R-:W-:Y:S02]  /*1da40*/  ISETP.GE.AND P3, PT, R20, R245, PT ;  /* 0x000000f51400720c */ /* 0x000fe40003f66270 */
[----:B------:R-:W-:Y:S02]  /*1da50*/  FSEL R185, R46, -INF , !P4 ;  /* 0xff8000002eb97808 */ /* 0x000fe40006000000 */
[----:B------:R-:W-:Y:S02]  /*1da60*/  ISETP.GE.AND P4, PT, R21, R242, PT ;  /* 0x000000f21500720c */ /* 0x000fe40003f86270 */
[----:B------:R-:W-:-:S02]  /*1da70*/  FSEL R37, R189, -INF , P0 ;  /* 0xff800000bd257808 */ /* 0x000fc40000000000 */
[----:B------:R-:W-:Y:S02]  /*1da80*/  FSEL R38, R38, -INF , !P1 ;  /* 0xff80000026267808 */ /* 0x000fe40004800000 */
[----:B------:R-:W-:Y:S02]  /*1da90*/  ISETP.GE.AND P0, PT, R19, R245, PT ;  /* 0x000000f51300720c */ /* 0x000fe40003f06270 */
[----:B------:R-:W-:Y:S02]  /*1daa0*/  FMNMX3.FTZ R3, R3, R43, R42, !PT ;  /* 0x0000002b03037276 */ /* 0x000fe4000781002a */
[----:B------:R-:W-:Y:S02]  /*1dab0*/  ISETP.GE.AND P1, PT, R20, R242, PT ;  /* 0x000000f21400720c */ /* 0x000fe40003f26270 */
[----:B------:R-:W-:Y:S02]  /*1dac0*/  FSEL R32, R32, -INF , P3 ;  /* 0xff80000020207808 */ /* 0x000fe40001800000 */
[----:B------:R-:W-:-:S02]  /*1dad0*/  ISETP.GE.AND P3, PT, R18, R245, PT ;  /* 0x000000f51200720c */ /* 0x000fc40003f66270 */
[----:B------:R-:W-:Y:S02]  /*1dae0*/  FSEL R37, R37, -INF , !P4 ;  /* 0xff80000025257808 */ /* 0x000fe40006000000 */
[----:B------:R-:W-:Y:S02]  /*1daf0*/  ISETP.GE.AND P4, PT, R19, R242, PT ;  /* 0x000000f21300720c */ /* 0x000fe40003f86270 */
[----:B------:R-:W-:Y:S02]  /*1db00*/  FSEL R33, R33, -INF , P0 ;  /* 0xff80000021217808 */ /* 0x000fe40000000000 */
[----:B------:R-:W-:Y:S02]  /*1db10*/  FMNMX3.FTZ R3, R3, R203, R102, !PT ;  /* 0x000000cb03037276 */ /* 0x000fe40007810066 */
[----:B------:R-:W-:Y:S02]  /*1db20*/  FSEL R36, R32, -INF , !P1 ;  /* 0xff80000020247808 */ /* 0x000fe40004800000 */
[----:B------:R-:W-:-:S02]  /*1db30*/  ISETP.GE.AND P0, PT, R17, R245, PT ;  /* 0x000000f51100720c */ /* 0x000fc40003f06270 */
[----:B------:R-:W-:Y:S02]  /*1db40*/  ISETP.GE.AND P1, PT, R18, R242, PT ;  /* 0x000000f21200720c */ /* 0x000fe40003f26270 */
[----:B------:R-:W-:Y:S02]  /*1db50*/  FSEL R34, R34, -INF , P3 ;  /* 0xff80000022227808 */ /* 0x000fe40001800000 */
[----:B------:R-:W-:Y:S02]  /*1db60*/  ISETP.GE.AND P3, PT, R16, R245, PT ;  /* 0x000000f51000720c */ /* 0x000fe40003f66270 */
[----:B------:R-:W-:Y:S02]  /*1db70*/  FSEL R183, R33, -INF , !P4 ;  /* 0xff80000021b77808 */ /* 0x000fe40006000000 */
[----:B------:R-:W-:Y:S02]  /*1db80*/  FMNMX3.FTZ R3, R3, R185, R38, !PT ;  /* 0x000000b903037276 */ /* 0x000fe40007810026 */
[----:B------:R-:W-:-:S02]  /*1db90*/  FSEL R33, R35, -INF , P0 ;  /* 0xff80000023217808 */ /* 0x000fc40000000000 */
[-C--:B------:R-:W-:Y:S02]  /*1dba0*/  ISETP.GE.AND P4, PT, R17, R242.reuse, PT ;  /* 0x000000f21100720c */ /* 0x080fe40003f86270 */
[----:B------:R-:W-:Y:S02]  /*1dbb0*/  FSEL R34, R34, -INF , !P1 ;  /* 0xff80000022227808 */ /* 0x000fe40004800000 */
[-C--:B------:R-:W-:Y:S02]  /*1dbc0*/  ISETP.GE.AND P0, PT, R15, R245.reuse, PT ;  /* 0x000000f50f00720c */ /* 0x080fe40003f06270 */
[----:B------:R-:W-:Y:S02]  /*1dbd0*/  ISETP.GE.AND P1, PT, R16, R242, PT ;  /* 0x000000f21000720c */ /* 0x000fe40003f26270 */
[----:B------:R-:W-:Y:S02]  /*1dbe0*/  FSEL R32, R40, -INF , P3 ;  /* 0xff80000028207808 */ /* 0x000fe40001800000 */
[----:B------:R-:W-:-:S02]  /*1dbf0*/  ISETP.GE.AND P3, PT, R14, R245, PT ;  /* 0x000000f50e00720c */ /* 0x000fc40003f66270 */
[----:B------:R-:W-:Y:S02]  /*1dc00*/  FMNMX3.FTZ R3, R3, R37, R36, !PT ;  /* 0x0000002503037276 */ /* 0x000fe40007810024 */
[----:B------:R-:W-:Y:S02]  /*1dc10*/  FSEL R33, R33, -INF , !P4 ;  /* 0xff80000021217808 */ /* 0x000fe40006000000 */
[----:B------:R-:W-:Y:S02]  /*1dc20*/  FSEL R41, R41, -INF , P0 ;  /* 0xff80000029297808 */ /* 0x000fe40000000000 */
[----:B------:R-:W-:Y:S02]  /*1dc30*/  ISETP.GE.AND P4, PT, R15, R242, PT ;  /* 0x000000f20f00720c */ /* 0x000fe40003f86270 */
[----:B------:R-:W-:Y:S02]  /*1dc40*/  FSEL R32, R32, -INF , !P1 ;  /* 0xff80000020207808 */ /* 0x000fe40004800000 */
[----:B------:R-:W-:-:S02]  /*1dc50*/  ISETP.GE.AND P0, PT, R7, R245, PT ;  /* 0x000000f50700720c */ /* 0x000fc40003f06270 */
[----:B------:R-:W-:Y:S02]  /*1dc60*/  ISETP.GE.AND P5, PT, R14, R242, PT ;  /* 0x000000f20e00720c */ /* 0x000fe40003fa6270 */
[----:B------:R-:W-:Y:S02]  /*1dc70*/  FSEL R29, R29, -INF , P3 ;  /* 0xff8000001d1d7808 */ /* 0x000fe40001800000 */
        /* <DEDUP_REMOVED lines=15> */
[----:B------:R-:W1:Y:S02]  /*1dd70*/  SHFL.BFLY PT, R3, R40, 0x1, 0x1f ;  /* 0x0c201f0028037f89 */ /* 0x000e6400000e0000 */
[----:B-1----:R-:W-:-:S04]  /*1dd80*/  FMNMX.FTZ R3, R40, R3, !PT ;  /* 0x0000000328037209 */ /* 0x002fc80007810000 */
[----:B------:R-:W-:Y:S01]  /*1dd90*/  FSETP.NEU.FTZ.AND P0, PT, R3, -INF , PT ;  /* 0xff8000000300780b */ /* 0x000fe20003f1d000 */
[----:B--2---:R-:W-:Y:S01]  /*1dda0*/  FMUL.FTZ R211, R58, R3 ;  /* 0x000000033ad37220 */ /* 0x004fe20000410000 */
[--C-:B------:R-:W-:Y:S01]  /*1ddb0*/  IMAD R194, R65, 0x100, R68.reuse ;  /* 0x0000010041c27824 */ /* 0x100fe200078e0244 */
[----:B------:R-:W-:Y:S02]  /*1ddc0*/  FSEL R96, R96, -INF , P6 ;  /* 0xff80000060607808 */ /* 0x000fe40003000000 */
[----:B------:R-:W-:Y:S02]  /*1ddd0*/  FSEL R29, R3, RZ, P0 ;  /* 0x000000ff031d7208 */ /* 0x000fe40000000000 */
[----:B------:R-:W-:Y:S01]  /*1dde0*/  FSEL R211, R211, RZ, P0 ;  /* 0x000000ffd3d37208 */ /* 0x000fe20000000000 */
[----:B------:R-:W-:Y:S01]  /*1ddf0*/  VIADD R194, R194, 0xfffffe01 ;  /* 0xfffffe01c2c27836 */ /* 0x000fe20000000000 */
[----:B------:R-:W-:Y:S02]  /*1de00*/  ISETP.GE.AND P4, PT, R63, R243, PT ;  /* 0x000000f33f00720c */ /* 0x000fe40003f86270 */
[----:B------:R-:W-:Y:S01]  /*1de10*/  LOP3.LUT R246, R246, 0xfffffffe, RZ, 0xc0, !PT ;  /* 0xfffffffef6f67812 */ /* 0x000fe200078ec0ff */
[-CC-:B------:R-:W-:Y:S01]  /*1de20*/  FFMA.FTZ R98, R230, R58.reuse, -R211.reuse ;  /* 0x0000003ae6627223 */ /* 0x180fe200000108d3 */
[-CC-:B------:R-:W-:Y:S01]  /*1de30*/  FFMA.FTZ R122, R228, R58.reuse, -R211.reuse ;  /* 0x0000003ae47a7223 */ /* 0x180fe200000108d3 */
[----:B------:R2:W5:Y:S01]  /*1de40*/  LDL.LU R230, [R1+0x40] ;  /* 0x0000400001e67983 */ /* 0x0005620000300800 */
[-CC-:B------:R-:W-:Y:S01]  /*1de50*/  FFMA.FTZ R126, R227, R58.reuse, -R211.reuse ;  /* 0x0000003ae37e7223 */ /* 0x180fe200000108d3 */
[--C-:B------:R-:W-:Y:S01]  /*1de60*/  FFMA.FTZ R168, R225, R58, -R211.reuse ;  /* 0x0000003ae1a87223 */ /* 0x100fe200000108d3 */
[----:B------:R-:W-:Y:S01]  /*1de70*/  ISETP.GE.AND P6, PT, R62, R244, PT ;  /* 0x000000f43e00720c */ /* 0x000fe20003fc6270 */
[----:B------:R2:W5:Y:S01]  /*1de80*/  LDL.LU R228, [R1+0x3c] ;  /* 0x00003c0001e47983 */ /* 0x0005620000300800 */
[-CC-:B------:R-:W-:Y:S01]  /*1de90*/  FFMA.FTZ R201, R224, R58.reuse, -R211.reuse ;  /* 0x0000003ae0c97223 */ /* 0x180fe200000108d3 */
[----:B------:R-:W-:Y:S01]  /*1dea0*/  FFMA.FTZ R200, R234, R58, -R211 ;  /* 0x0000003aeac87223 */ /* 0x000fe200000108d3 */
[----:B------:R-:W-:Y:S01]  /*1deb0*/  ISETP.GE.AND P5, PT, R39, R244, PT ;  /* 0x000000f42700720c */ /* 0x000fe20003fa6270 */
[----:B------:R2:W5:Y:S01]  /*1dec0*/  LDL.LU R227, [R1+0x38] ;  /* 0x0000380001e37983 */ /* 0x0005620000300800 */
[----:B------:R-:W-:-:S02]  /*1ded0*/  IMAD R196, R65, 0x100, R68 ;  /* 0x0000010041c47824 */ /* 0x000fc400078e0244 */
[----:B------:R-:W-:Y:S01]  /*1dee0*/  FADD.FTZ R29, R2, -R29 ;  /* 0x8000001d021d7221 */ /* 0x000fe20000010000 */
[----:B------:R2:W5:Y:S04]  /*1def0*/  LDL.LU R225, [R1+0x34] ;  /* 0x0000340001e17983 */ /* 0x0005680000300800 */
[----:B------:R2:W5:Y:S04]  /*1df00*/  LDL.LU R224, [R1+0x30] ;  /* 0x0000300001e07983 */ /* 0x0005680000300800 */
[----:B------:R-:W3:Y:S01]  /*1df10*/  LDL.LU R234, [R1] ;  /* 0x0000000001ea7983 */ /* 0x000ee20000300800 */
        /* <DEDUP_REMOVED lines=8> */
[----:B------:R-:W-:Y:S02]  /*1dfa0*/  FSEL R94, R94, -INF , P0 ;  /* 0xff8000005e5e7808 */ /* 0x000fe40000000000 */
[----:B------:R-:W-:Y:S02]  /*1dfb0*/  FSEL R93, R93, -INF , P6 ;  /* 0xff8000005d5d7808 */ /* 0x000fe40003000000 */
[----:B------:R-:W-:Y:S02]  /*1dfc0*/  FSEL R39, R94, -INF , !P4 ;  /* 0xff8000005e277808 */ /* 0x000fe40006000000 */
[----:B------:R-:W-:-:S05]  /*1dfd0*/  FSEL R92, R92, -INF , P5 ;  /* 0xff8000005c5c7808 */ /* 0x000fca0002800000 */
[----:B------:R-:W-:Y:S01]  /*1dfe0*/  @P3 LOP3.LUT R246, R246, 0x1, RZ, 0xfc, !PT ;  /* 0x00000001f6f63812 */ /* 0x000fe200078efcff */
[----:B------:R-:W-:Y:S01]  /*1dff0*/  VIADD R196, R196, 0xfffffe20 ;  /* 0xfffffe20c4c47836 */ /* 0x000fe20000000000 */
[-C--:B------:R-:W-:Y:S02]  /*1e000*/  ISETP.GE.AND P1, PT, R235, R244.reuse, PT ;  /* 0x000000f4eb00720c */ /* 0x080fe40003f26270 */
[----:B------:R-:W-:Y:S01]  /*1e010*/  LOP3.LUT P6, RZ, R246, 0x1, RZ, 0xc0, !PT ;  /* 0x00000001f6ff7812 */ /* 0x000fe200078cc0ff */
[----:B------:R-:W-:Y:S01]  /*1e020*/  IMAD R194, R65, 0x100, R68 ;  /* 0x0000010041c27824 */ /* 0x000fe200078e0244 */
[----:B------:R-:W-:Y:S02]  /*1e030*/  ISETP.GE.AND P3, PT, R235, R243, PT ;  /* 0x000000f3eb00720c */ /* 0x000fe40003f66270 */
[-C--:B------:R-:W-:Y:S02]  /*1e040*/  ISETP.GE.AND P4, PT, R251, R244.reuse, PT ;  /* 0x000000f4fb00720c */ /* 0x080fe40003f86270 */
[----:B------:R-:W-:-:S02]  /*1e050*/  ISETP.GE.AND P0, PT, R232, R244, PT ;  /* 0x000000f4e800720c */ /* 0x000fc40003f06270 */
[----:B------:R-:W-:Y:S02]  /*1e060*/  FSEL R235, R93, -INF , !P2 ;  /* 0xff8000005deb7808 */ /* 0x000fe40005000000 */
[-C--:B------:R-:W-:Y:S02]  /*1e070*/  ISETP.GE.AND P2, PT, R232, R243.reuse, PT ;  /* 0x000000f3e800720c */ /* 0x080fe40003f46270 */
[----:B------:R-:W-:Y:S01]  /*1e080*/  FSEL R232, R92, -INF , !P6 ;  /* 0xff8000005ce87808 */ /* 0x000fe20007000000 */
[----:B------:R-:W-:Y:S01]  /*1e090*/  VIADD R194, R194, 0xfffffe21 ;  /* 0xfffffe21c2c27836 */ /* 0x000fe20000000000 */
[----:B------:R-:W-:Y:S02]  /*1e0a0*/  ISETP.GE.AND P6, PT, R251, R243, PT ;  /* 0x000000f3fb00720c */ /* 0x000fe40003fc6270 */
[----:B------:R-:W-:Y:S02]  /*1e0b0*/  FSEL R91, R91, -INF , P1 ;  /* 0xff8000005b5b7808 */ /* 0x000fe40000800000 */
[----:B------:R-:W-:-:S02]  /*1e0c0*/  FSEL R89, R89, -INF , P4 ;  /* 0xff80000059597808 */ /* 0x000fc40002000000 */
[----:B------:R-:W-:Y:S02]  /*1e0d0*/  FSEL R90, R90, -INF , P0 ;  /* 0xff8000005a5a7808 */ /* 0x000fe40000000000 */
[-C--:B------:R-:W-:Y:S02]  /*1e0e0*/  ISETP.GE.AND P1, PT, R196, R244.reuse, PT ;  /* 0x000000f4c400720c */ /* 0x080fe40003f26270 */
[----:B------:R-:W-:Y:S02]  /*1e0f0*/  FSEL R251, R91, -INF , !P3 ;  /* 0xff8000005bfb7808 */ /* 0x000fe40005800000 */
[----:B------:R-:W-:Y:S02]  /*1e100*/  FSEL R89, R89, -INF , !P6 ;  /* 0xff80000059597808 */ /* 0x000fe40007000000 */
[----:B------:R-:W-:Y:S02]  /*1e110*/  FSEL R91, R90, -INF , !P2 ;  /* 0xff8000005a5b7808 */ /* 0x000fe40005000000 */
[----:B------:R-:W-:-:S02]  /*1e120*/  ISETP.GE.AND P3, PT, R27, R244, PT ;  /* 0x000000f41b00720c */ /* 0x000fc40003f66270 */
[-C--:B------:R-:W-:Y:S02]  /*1e130*/  ISETP.GE.AND P6, PT, R27, R243.reuse, PT ;  /* 0x000000f31b00720c */ /* 0x080fe40003fc6270 */
[-C--:B------:R-:W-:Y:S02]  /*1e140*/  ISETP.GE.AND P5, PT, R196, R243.reuse, PT ;  /* 0x000000f3c400720c */ /* 0x080fe40003fa6270 */
[CC--:B------:R-:W-:Y:S02]  /*1e150*/  ISETP.GE.AND P0, PT, R194.reuse, R244.reuse, PT ;  /* 0x000000f4c200720c */ /* 0x0c0fe40003f06270 */
[-C--:B------:R-:W-:Y:S01]  /*1e160*/  ISETP.GE.AND P2, PT, R194, R243.reuse, PT ;  /* 0x000000f3c200720c */ /* 0x080fe20003f46270 */
[C-C-:B------:R-:W-:Y:S01]  /*1e170*/  IMAD R194, R65.reuse, 0x100, R68.reuse ;  /* 0x0000010041c27824 */ /* 0x140fe200078e0244 */
[----:B------:R-:W-:Y:S01]  /*1e180*/  FSEL R27, R88, -INF , P1 ;  /* 0xff800000581b7808 */ /* 0x000fe20000800000 */
[----:B------:R-:W-:Y:S01]  /*1e190*/  IMAD R196, R65, 0x100, R68 ;  /* 0x0000010041c47824 */ /* 0x000fe200078e0244 */
[----:B------:R-:W-:Y:S01]  /*1e1a0*/  ISETP.GE.AND P4, PT, R26, R244, PT ;  /* 0x000000f41a00720c */ /* 0x000fe20003f86270 */
[----:B------:R-:W-:Y:S01]  /*1e1b0*/  VIADD R194, R194, 0xfffffe31 ;  /* 0xfffffe31c2c27836 */ /* 0x000fe20000000000 */
[----:B------:R-:W-:Y:S01]  /*1e1c0*/  FSEL R27, R27, -INF , !P5 ;  /* 0xff8000001b1b7808 */ /* 0x000fe20006800000 */
[----:B------:R-:W-:Y:S01]  /*1e1d0*/  VIADD R196, R196, 0xfffffe30 ;  /* 0xfffffe30c4c47836 */ /* 0x000fe20000000000 */
[----:B------:R-:W-:-:S02]  /*1e1e0*/  ISETP.GE.AND P5, PT, R26, R243, PT ;  /* 0x000000f31a00720c */ /* 0x000fc40003fa6270 */
[----:B------:R-:W-:Y:S02]  /*1e1f0*/  FSEL R86, R86, -INF , P3 ;  /* 0xff80000056567808 */ /* 0x000fe40001800000 */
[----:B------:R-:W-:Y:S02]  /*1e200*/  FSEL R26, R87, -INF , P0 ;  /* 0xff800000571a7808 */ /* 0x000fe40000000000 */
[----:B------:R-:W-:Y:S02]  /*1e210*/  FSEL R95, R86, -INF , !P6 ;  /* 0xff800000565f7808 */ /* 0x000fe40007000000 */
[----:B------:R-:W-:Y:S02]  /*1e220*/  FSEL R26, R26, -INF , !P2 ;  /* 0xff8000001a1a7808 */ /* 0x000fe40005000000 */
[CC--:B------:R-:W-:Y:S02]  /*1e230*/  ISETP.GE.AND P0, PT, R194.reuse, R244.reuse, PT ;  /* 0x000000f4c200720c */ /* 0x0c0fe40003f06270 */
[-C--:B------:R-:W-:Y:S01]  /*1e240*/  ISETP.GE.AND P6, PT, R194, R243.reuse, PT ;  /* 0x000000f3c200720c */ /* 0x080fe20003fc6270 */
[--C-:B------:R-:W-:Y:S01]  /*1e250*/  IMAD R194, R65, 0x100, R68.reuse ;  /* 0x0000010041c27824 */ /* 0x100fe200078e0244 */
[C---:B------:R-:W-:Y:S01]  /*1e260*/  ISETP.GE.AND P1, PT, R196.reuse, R244, PT ;  /* 0x000000f4c400720c */ /* 0x040fe20003f26270 */
[----:B------:R-:W-:Y:S01]  /*1e270*/  FFMA.FTZ R202, R173, R58, -R211 ;  /* 0x0000003aadca7223 */ /* 0x000fe200000108d3 */
[----:B------:R-:W-:Y:S01]  /*1e280*/  ISETP.GE.AND P2, PT, R196, R243, PT ;  /* 0x000000f3c400720c */ /* 0x000fe20003f46270 */
[----:B------:R-:W-:-:S02]  /*1e290*/  IMAD R196, R65, 0x100, R68 ;  /* 0x0000010041c47824 */ /* 0x000fc400078e0244 */
[-CC-:B------:R-:W-:Y:S01]  /*1e2a0*/  FFMA.FTZ R173, R53, R58.reuse, -R211.reuse ;  /* 0x0000003a35ad7223 */ /* 0x180fe200000108d3 */
[----:B------:R-:W-:Y:S01]  /*1e2b0*/  FMUL.FTZ R29, R58, R29 ;  /* 0x0000001d3a1d7220 */ /* 0x000fe20000410000 */
[-CC-:B------:R-:W-:Y:S01]  /*1e2c0*/  FFMA.FTZ R53, R52, R58.reuse, -R211.reuse ;  /* 0x0000003a34357223 */ /* 0x180fe200000108d3 */
[-CC-:B------:R-:W-:Y:S01]  /*1e2d0*/  FFMA.FTZ R52, R51, R58.reuse, -R211.reuse ;  /* 0x0000003a33347223 */ /* 0x180fe200000108d3 */
[----:B------:R-:W-:Y:S01]  /*1e2e0*/  VIADD R194, R194, 0xfffffe39 ;  /* 0xfffffe39c2c27836 */ /* 0x000fe20000000000 */
[----:B------:R-:W-:Y:S01]  /*1e2f0*/  FSEL R84, R84, -INF , P1 ;  /* 0xff80000054547808 */ /* 0x000fe20000800000 */
[-CC-:B------:R-:W-:Y:S01]  /*1e300*/  FFMA.FTZ R189, R175, R58.reuse, -R211.reuse ;  /* 0x0000003aafbd7223 */ /* 0x180fe200000108d3 */
[-CC-:B------:R-:W-:Y:S01]  /*1e310*/  FFMA.FTZ R51, R50, R58.reuse, -R211.reuse ;  /* 0x0000003a32337223 */ /* 0x180fe200000108d3 */
[-CC-:B------:R-:W-:Y:S01]  /*1e320*/  FFMA.FTZ R44, R43, R58.reuse, -R211.reuse ;  /* 0x0000003a2b2c7223 */ /* 0x180fe200000108d3 */
[----:B------:R-:W-:Y:S01]  /*1e330*/  FFMA.FTZ R41, R102, R58, -R211 ;  /* 0x0000003a66297223 */ /* 0x000fe200000108d3 */
[----:B------:R-:W-:-:S02]  /*1e340*/  VIADD R196, R196, 0xfffffe38 ;  /* 0xfffffe38c4c47836 */ /* 0x000fc40000000000 */
[-CC-:B------:R-:W-:Y:S01]  /*1e350*/  FFMA.FTZ R199, R179, R58.reuse, -R211.reuse ;  /* 0x0000003ab3c77223 */ /* 0x180fe200000108d3 */
[-CC-:B------:R-:W-:Y:S01]  /*1e360*/  FFMA.FTZ R210, R113, R58.reuse, -R211.reuse ;  /* 0x0000003a71d27223 */ /* 0x180fe200000108d3 */
[-CC-:B------:R-:W-:Y:S01]  /*1e370*/  FFMA.FTZ R175, R57, R58.reuse, -R211.reuse ;  /* 0x0000003a39af7223 */ /* 0x180fe200000108d3 */
[-CC-:B------:R-:W-:Y:S01]  /*1e380*/  FFMA.FTZ R208, R55, R58.reuse, -R211.reuse ;  /* 0x0000003a37d07223 */ /* 0x180fe200000108d3 */
[-CC-:B------:R-:W-:Y:S01]  /*1e390*/  FFMA.FTZ R50, R49, R58.reuse, -R211.reuse ;  /* 0x0000003a31327223 */ /* 0x180fe200000108d3 */
[-CC-:B------:R-:W-:Y:S01]  /*1e3a0*/  FFMA.FTZ R43, R42, R58.reuse, -R211.reuse ;  /* 0x0000003a2a2b7223 */ /* 0x180fe200000108d3 */
[----:B------:R1:W4:Y:S01]  /*1e3b0*/  MUFU.EX2 R102, R29 ;  /* 0x0000001d00667308 */ /* 0x0003220000000800 */
        /* <DEDUP_REMOVED lines=42> */
[-CC-:B-1----:R-:W-:Y:S01]  /*1e660*/  FFMA.FTZ R29, R100, R58.reuse, -R211.reuse ;  /* 0x0000003a641d7223 */ /* 0x182fe200000108d3 */
[----:B------:R-:W-:Y:S01]  /*1e670*/  FFMA.FTZ R2, R103, R58, -R211 ;  /* 0x0000003a67027223 */ /* 0x000fe200000108d3 */
[----:B------:R-:W-:-:S02]  /*1e680*/  FSEL R85, R85, -INF , P4 ;  /* 0xff80000055557808 */ /* 0x000fc40002000000 */
[----:B------:R-:W-:Y:S02]  /*1e690*/  FSEL R211, R84, -INF , !P2 ;  /* 0xff80000054d37808 */ /* 0x000fe40005000000 */
[CC--:B------:R-:W-:Y:S02]  /*1e6a0*/  ISETP.GE.AND P3, PT, R194.reuse, R244.reuse, PT ;  /* 0x000000f4c200720c */ /* 0x0c0fe40003f66270 */
[-C--:B------:R-:W-:Y:S01]  /*1e6b0*/  ISETP.GE.AND P2, PT, R194, R243.reuse, PT ;  /* 0x000000f3c200720c */ /* 0x080fe20003f46270 */
[--C-:B------:R-:W-:Y:S01]  /*1e6c0*/  IMAD R194, R65, 0x100, R68.reuse ;  /* 0x0000010041c27824 */ /* 0x100fe200078e0244 */
[C---:B------:R-:W-:Y:S02]  /*1e6d0*/  ISETP.GE.AND P4, PT, R196.reuse, R244, PT ;  /* 0x000000f4c400720c */ /* 0x040fe40003f86270 */
[----:B------:R-:W-:Y:S02]  /*1e6e0*/  FSEL R93, R85, -INF , !P5 ;  /* 0xff800000555d7808 */ /* 0x000fe40006800000 */
[----:B------:R-:W-:Y:S01]  /*1e6f0*/  ISETP.GE.AND P5, PT, R196, R243, PT ;  /* 0x000000f3c400720c */ /* 0x000fe20003fa6270 */
[----:B------:R-:W-:Y:S01]  /*1e700*/  IMAD R196, R65, 0x100, R68 ;  /* 0x0000010041c47824 */ /* 0x000fe200078e0244 */
[----:B------:R-:W-:Y:S01]  /*1e710*/  FSEL R70, R70, -INF , P4 ;  /* 0xff80000046467808 */ /* 0x000fe20002000000 */
[----:B------:R-:W-:Y:S01]  /*1e720*/  VIADD R194, R194, 0xfffffe41 ;  /* 0xfffffe41c2c27836 */ /* 0x000fe20000000000 */
[----:B------:R-:W-:Y:S01]  /*1e730*/  FSEL R71, R71, -INF , P0 ;  /* 0xff80000047477808 */ /* 0x000fe20000000000 */
[----:B------:R-:W-:Y:S01]  /*1e740*/  VIADD R196, R196, 0xfffffe40 ;  /* 0xfffffe40c4c47836 */ /* 0x000fe20000000000 */
[----:B------:R-:W-:-:S02]  /*1e750*/  FSEL R103, R70, -INF , !P5 ;  /* 0xff80000046677808 */ /* 0x000fc40006800000 */
[CC--:B------:R-:W-:Y:S02]  /*1e760*/  ISETP.GE.AND P0, PT, R194.reuse, R244.reuse, PT ;  /* 0x000000f4c200720c */ /* 0x0c0fe40003f06270 */
[----:B------:R-:W-:Y:S01]  /*1e770*/  ISETP.GE.AND P5, PT, R194, R243, PT ;  /* 0x000000f3c200720c */ /* 0x000fe20003fa6270 */
[----:B------:R-:W-:Y:S01]  /*1e780*/  IMAD R194, R65, 0x100, R68 ;  /* 0x0000010041c27824 */ /* 0x000fe200078e0244 */
[----:B------:R-:W-:Y:S02]  /*1e790*/  ISETP.GE.AND P1, PT, R196, R244, PT ;  /* 0x000000f4c400720c */ /* 0x000fe40003f26270 */
[----:B------:R-:W-:Y:S01]  /*1e7a0*/  FSEL R97, R97, -INF , P0 ;  /* 0xff80000061617808 */ /* 0x000fe20000000000 */
[----:B------:R-:W-:Y:S01]  /*1e7b0*/  VIADD R194, R194, 0xfffffe50 ;  /* 0xfffffe50c2c27836 */ /* 0x000fe20000000000 */
[----:B------:R-:W-:Y:S02]  /*1e7c0*/  FSEL R67, R67, -INF , P3 ;  /* 0xff80000043437808 */ /* 0x000fe40001800000 */
[----:B------:R-:W-:-:S02]  /*1e7d0*/  FSEL R64, R64, -INF , P1 ;  /* 0xff80000040407808 */ /* 0x000fc40000800000 */
[CC--:B------:R-:W-:Y:S02]  /*1e7e0*/  ISETP.GE.AND P3, PT, R188.reuse, R244.reuse, PT ;  /* 0x000000f4bc00720c */ /* 0x0c0fe40003f66270 */
[-C--:B------:R-:W-:Y:S02]  /*1e7f0*/  ISETP.GE.AND P1, PT, R188, R243.reuse, PT ;  /* 0x000000f3bc00720c */ /* 0x080fe40003f26270 */
[-C--:B------:R-:W-:Y:S02]  /*1e800*/  ISETP.GE.AND P4, PT, R191, R244.reuse, PT ;  /* 0x000000f4bf00720c */ /* 0x080fe40003f86270 */
[----:B------:R-:W-:Y:S02]  /*1e810*/  FSEL R188, R97, -INF , !P5 ;  /* 0xff80000061bc7808 */ /* 0x000fe40006800000 */
[C---:B------:R-:W-:Y:S02]  /*1e820*/  ISETP.GE.AND P0, PT, R194.reuse, R244, PT ;  /* 0x000000f4c200720c */ /* 0x040fe40003f06270 */
[----:B------:R-:W-:Y:S01]  /*1e830*/  ISETP.GE.AND P5, PT, R194, R243, PT ;  /* 0x000000f3c200720c */ /* 0x000fe20003fa6270 */
[----:B------:R-:W-:Y:S01]  /*1e840*/  IMAD R194, R65, 0x100, R68 ;  /* 0x0000010041c27824 */ /* 0x000fe200078e0244 */
[----:B------:R-:W-:-:S02]  /*1e850*/  FSEL R203, R67, -INF , !P2 ;  /* 0xff80000043cb7808 */ /* 0x000fc40005000000 */
[-C--:B------:R-:W-:Y:S02]  /*1e860*/  ISETP.GE.AND P2, PT, R191, R243.reuse, PT ;  /* 0x000000f3bf00720c */ /* 0x080fe40003f46270 */
[----:B------:R-:W-:Y:S01]  /*1e870*/  FSEL R111, R111, -INF , P4 ;  /* 0xff8000006f6f7808 */ /* 0x000fe20002000000 */
[----:B------:R-:W-:Y:S01]  /*1e880*/  VIADD R194, R194, 0xfffffe58 ;  /* 0xfffffe58c2c27836 */ /* 0x000fe20000000000 */
[----:B------:R-:W-:Y:S02]  /*1e890*/  FSEL R207, R71, -INF , !P6 ;  /* 0xff80000047cf7808 */ /* 0x000fe40007000000 */
[----:B------:R-:W-:Y:S02]  /*1e8a0*/  ISETP.GE.AND P6, PT, R196, R243, PT ;  /* 0x000000f3c400720c */ /* 0x000fe40003fc6270 */
[----:B------:R-:W-:Y:S02]  /*1e8b0*/  FSEL R112, R112, -INF , P3 ;  /* 0xff80000070707808 */ /* 0x000fe40001800000 */
[----:B------:R-:W-:Y:S01]  /*1e8c0*/  FSEL R111, R111, -INF , !P2 ;  /* 0xff8000006f6f7808 */ /* 0x000fe20005000000 */
[----:B------:R-:W-:Y:S01]  /*1e8d0*/  IMAD R196, R65, 0x100, R68 ;  /* 0x0000010041c47824 */ /* 0x000fe200078e0244 */
[----:B------:R-:W-:-:S02]  /*1e8e0*/  ISETP.GE.AND P4, PT, R190, R244, PT ;  /* 0x000000f4be00720c */ /* 0x000fc40003f86270 */
[-C--:B------:R-:W-:Y:S02]  /*1e8f0*/  ISETP.GE.AND P2, PT, R190, R243.reuse, PT ;  /* 0x000000f3be00720c */ /* 0x080fe40003f46270 */
[----:B------:R-:W-:Y:S02]  /*1e900*/  FSEL R191, R64, -INF , !P6 ;  /* 0xff80000040bf7808 */ /* 0x000fe40007000000 */
[----:B------:R-:W-:Y:S02]  /*1e910*/  FSEL R190, R112, -INF , !P1 ;  /* 0xff80000070be7808 */ /* 0x000fe40004800000 */
[C---:B------:R-:W-:Y:S02]  /*1e920*/  ISETP.GE.AND P6, PT, R194.reuse, R244, PT ;  /* 0x000000f4c200720c */ /* 0x040fe40003fc6270 */
[----:B------:R-:W-:Y:S01]  /*1e930*/  ISETP.GE.AND P1, PT, R194, R243, PT ;  /* 0x000000f3c200720c */ /* 0x000fe20003f26270 */
[----:B------:R-:W-:Y:S02]  /*1e940*/  IMAD R194, R65, 0x100, R68 ;  /* 0x0000010041c27824 */ /* 0x000fe400078e0244 */
[----:B------:R-:W-:-:S02]  /*1e950*/  VIADD R196, R196, 0xfffffe59 ;  /* 0xfffffe59c4c47836 */ /* 0x000fc40000000000 */
[----:B------:R-:W-:Y:S01]  /*1e960*/  VIADD R194, R194, 0xfffffe60 ;  /* 0xfffffe60c2c27836 */ /* 0x000fe20000000000 */
[----:B------:R-:W-:Y:S02]  /*1e970*/  FSEL R116, R116, -INF , P0 ;  /* 0xff80000074747808 */ /* 0x000fe40000000000 */
[----:B------:R-:W-:Y:S02]  /*1e980*/  FSEL R118, R118, -INF , P4 ;  /* 0xff80000076767808 */ /* 0x000fe40002000000 */
[CC--:B------:R-:W-:Y:S02]  /*1e990*/  ISETP.GE.AND P0, PT, R196.reuse, R244.reuse, PT ;  /* 0x000000f4c400720c */ /* 0x0c0fe40003f06270 */
[----:B------:R-:W-:Y:S01]  /*1e9a0*/  ISETP.GE.AND P4, PT, R196, R243, PT ;  /* 0x000000f3c400720c */ /* 0x000fe20003f86270 */
[----:B------:R-:W-:Y:S01]  /*1e9b0*/  IMAD R196, R65, 0x100, R68 ;  /* 0x0000010041c47824 */ /* 0x000fe200078e0244 */
[----:B------:R-:W-:Y:S02]  /*1e9c0*/  FSEL R120, R120, -INF , P6 ;  /* 0xff80000078787808 */ /* 0x000fe40003000000 */
[----:B------:R-:W-:-:S02]  /*1e9d0*/  ISETP.GE.AND P3, PT, R194, R244, PT ;  /* 0x000000f4c200720c */ /* 0x000fc40003f66270 */
[----:B------:R-:W-:Y:S01]  /*1e9e0*/  ISETP.GE.AND P6, PT, R194, R243, PT ;  /* 0x000000f3c200720c */ /* 0x000fe20003fc6270 */
[----:B------:R-:W-:Y:S02]  /*1e9f0*/  IMAD R194, R65, 0x100, R68 ;  /* 0x0000010041c27824 */ /* 0x000fe400078e0244 */
[----:B------:R-:W-:Y:S02]  /*1ea00*/  VIADD R196, R196, 0xfffffe61 ;  /* 0xfffffe61c4c47836 */ /* 0x000fe40000000000 */
[----:B------:R-:W-:Y:S01]  /*1ea10*/  VIADD R194, R194, 0xfffffe68 ;  /* 0xfffffe68c2c27836 */ /* 0x000fe20000000000 */
        /* <DEDUP_REMOVED lines=8> */
[----:B------:R-:W-:-:S02]  /*1eaa0*/  FSEL R124, R124, -INF , P5 ;  /* 0xff8000007c7c7808 */ /* 0x000fc40002800000 */
[----:B------:R-:W-:Y:S02]  /*1eab0*/  FSEL R206, R121, -INF , !P4 ;  /* 0xff80000079ce7808 */ /* 0x000fe40006000000 */
        /* <DEDUP_REMOVED lines=11> */
[----:B------:R-:W-:Y:S01]  /*1eb70*/  FSEL R130, R130, -INF , P5 ;  /* 0xff80000082827808 */ /* 0x000fe20002800000 */
[----:B------:R-:W-:Y:S01]  /*1eb80*/  IMAD R194, R65, 0x100, R68 ;  /* 0x0000010041c27824 */ /* 0x000fe200078e0244 */
[-C--:B------:R-:W-:Y:S02]  /*1eb90*/  ISETP.GE.AND P4, PT, R214, R243.reuse, PT ;  /* 0x000000f3d600720c */ /* 0x080fe40003f86270 */
[----:B------:R-:W-:Y:S02]  /*1eba0*/  FSEL R214, R128, -INF , !P6 ;  /* 0xff80000080d67808 */ /* 0x000fe40007000000 */
[----:B------:R-:W-:Y:S02]  /*1ebb0*/  ISETP.GE.AND P5, PT, R222, R244, PT ;  /* 0x000000f4de00720c */ /* 0x000fe40003fa6270 */
[----:B------:R-:W-:Y:S02]  /*1ebc0*/  FSEL R166, R166, -INF , P0 ;  /* 0xff800000a6a67808 */ /* 0x000fe40000000000 */
[----:B------:R-:W-:-:S02]  /*1ebd0*/  ISETP.GE.AND P6, PT, R248, R243, PT ;  /* 0x000000f3f800720c */ /* 0x000fc40003fc6270 */
[----:B------:R-:W-:Y:S02]  /*1ebe0*/  FSEL R248, R130, -INF , !P1 ;  /* 0xff80000082f87808 */ /* 0x000fe40004800000 */
[----:B------:R-:W-:Y:S01]  /*1ebf0*/  FSEL R170, R170, -INF , P3 ;  /* 0xff800000aaaa7808 */ /* 0x000fe20001800000 */
[----:B------:R-:W-:Y:S01]  /*1ec00*/  VIADD R194, R194, 0xfffffe88 ;  /* 0xfffffe88c2c27836 */ /* 0x000fe20000000000 */
[----:B------:R-:W-:Y:S02]  /*1ec10*/  ISETP.GE.AND P1, PT, R222, R243, PT ;  /* 0x000000f3de00720c */ /* 0x000fe40003f26270 */
[----:B------:R-:W-:Y:S02]  /*1ec20*/  FSEL R222, R166, -INF , !P4 ;  /* 0xff800000a6de7808 */ /* 0x000fe40006000000 */
[----:B------:R-:W-:Y:S02]  /*1ec30*/  FSEL R172, R172, -INF , P5 ;  /* 0xff800000acac7808 */ /* 0x000fe40002800000 */
[----:B------:R-:W-:-:S02]  /*1ec40*/  ISETP.GE.AND P0, PT, R218, R244, PT ;  /* 0x000000f4da00720c */ /* 0x000fc40003f06270 */
[-C--:B------:R-:W-:Y:S01]  /*1ec50*/  ISETP.GE.AND P4, PT, R218, R243.reuse, PT ;  /* 0x000000f3da00720c */ /* 0x080fe20003f86270 */
[----:B------:R-:W-:Y:S01]  /*1ec60*/  IMAD R196, R65, 0x100, R68 ;  /* 0x0000010041c47824 */ /* 0x000fe200078e0244 */
[----:B------:R-:W-:Y:S02]  /*1ec70*/  FSEL R218, R170, -INF , !P6 ;  /* 0xff800000aada7808 */ /* 0x000fe40007000000 */
[CC--:B------:R-:W-:Y:S02]  /*1ec80*/  ISETP.GE.AND P3, PT, R216.reuse, R244.reuse, PT ;  /* 0x000000f4d800720c */ /* 0x0c0fe40003f66270 */
[----:B------:R-:W-:Y:S02]  /*1ec90*/  ISETP.GE.AND P6, PT, R216, R243, PT ;  /* 0x000000f3d800720c */ /* 0x000fe40003fc6270 */
[----:B------:R-:W-:Y:S02]  /*1eca0*/  FSEL R216, R172, -INF , !P1 ;  /* 0xff800000acd87808 */ /* 0x000fe40004800000 */
[----:B------:R-:W-:-:S02]  /*1ecb0*/  ISETP.GE.AND P5, PT, R194, R244, PT ;  /* 0x000000f4c200720c */ /* 0x000fc40003fa6270 */
[----:B------:R-:W-:Y:S01]  /*1ecc0*/  ISETP.GE.AND P1, PT, R194, R243, PT ;  /* 0x000000f3c200720c */ /* 0x000fe20003f26270 */
[C---:B------:R-:W-:Y:S01]  /*1ecd0*/  IMAD R194, R65.reuse, 0x100, R68 ;  /* 0x0000010041c27824 */ /* 0x040fe200078e0244 */
[----:B------:R-:W-:Y:S01]  /*1ece0*/  FMNMX3.FTZ R64, R0, R63, R62, !PT ;  /* 0x0000003f00407276 */ /* 0x000fe2000781003e */
[----:B------:R-:W-:Y:S01]  /*1ecf0*/  VIADD R196, R196, 0xfffffe89 ;  /* 0xfffffe89c4c47836 */ /* 0x000fe20000000000 */
[----:B------:R-:W-:Y:S01]  /*1ed00*/  FSEL R174, R174, -INF , P0 ;  /* 0xff800000aeae7808 */ /* 0x000fe20000000000 */
[----:B------:R-:W-:Y:S01]  /*1ed10*/  VIADD R194, R194, 0xfffffe90 ;  /* 0xfffffe90c2c27836 */ /* 0x000fe20000000000 */
[----:B------:R-:W-:Y:S01]  /*1ed20*/  FMNMX3.FTZ R64, R64, R39, R235, !PT ;  /* 0x0000002740407276 */ /* 0x000fe200078100eb */
[C-C-:B------:R-:W-:Y:S01]  /*1ed30*/  IMAD R192, R65.reuse, 0x100, R68.reuse ;  /* 0x0000010041c07824 */ /* 0x140fe200078e0244 */
[-C--:B------:R-:W-:Y:S01]  /*1ed40*/  ISETP.GE.AND P0, PT, R196, R244.reuse, PT ;  /* 0x000000f4c400720c */ /* 0x080fe20003f06270 */
[C-C-:B------:R-:W-:Y:S01]  /*1ed50*/  IMAD R110, R65.reuse, 0x100, R68.reuse ;  /* 0x00000100416e7824 */ /* 0x140fe200078e0244 */
[----:B------:R-:W-:Y:S01]  /*1ed60*/  FSEL R176, R176, -INF , P3 ;  /* 0xff800000b0b07808 */ /* 0x000fe20001800000 */
[----:B------:R-:W-:Y:S01]  /*1ed70*/  IMAD R114, R65, 0x100, R68 ;  /* 0x0000010041727824 */ /* 0x000fe200078e0244 */
[----:B------:R-:W-:Y:S01]  /*1ed80*/  FSEL R198, R174, -INF , !P4 ;  /* 0xff800000aec67808 */ /* 0x000fe20006000000 */
[----:B------:R-:W-:Y:S01]  /*1ed90*/  VIADD R192, R192, 0xfffffe91 ;  /* 0xfffffe91c0c07836 */ /* 0x000fe20000000000 */
[----:B------:R-:W-:Y:S01]  /*1eda0*/  FSEL R178, R178, -INF , P5 ;  /* 0xff800000b2b27808 */ /* 0x000fe20002800000 */
[----:B------:R-:W-:Y:S01]  /*1edb0*/  VIADD R110, R110, 0xfffffe99 ;  /* 0xfffffe996e6e7836 */ /* 0x000fe20000000000 */
[----:B------:R-:W-:Y:S01]  /*1edc0*/  ISETP.GE.AND P4, PT, R196, R243, PT ;  /* 0x000000f3c400720c */ /* 0x000fe20003f86270 */
[----:B------:R-:W-:Y:S01]  /*1edd0*/  VIADD R114, R114, 0xfffffe98 ;  /* 0xfffffe9872727836 */ /* 0x000fe20000000000 */
[----:B------:R-:W-:-:S02]  /*1ede0*/  ISETP.GE.AND P3, PT, R194, R244, PT ;  /* 0x000000f4c200720c */ /* 0x000fc40003f66270 */
[----:B------:R-:W-:Y:S02]  /*1edf0*/  FMNMX3.FTZ R64, R64, R232, R251, !PT ;  /* 0x000000e840407276 */ /* 0x000fe400078100fb */
[----:B------:R-:W-:Y:S02]  /*1ee00*/  FSEL R196, R176, -INF , !P6 ;  /* 0xff800000b0c47808 */ /* 0x000fe40007000000 */
[----:B------:R-:W-:Y:S02]  /*1ee10*/  FSEL R180, R180, -INF , P0 ;  /* 0xff800000b4b47808 */ /* 0x000fe40000000000 */
[----:B------:R-:W-:Y:S02]  /*1ee20*/  ISETP.GE.AND P6, PT, R194, R243, PT ;  /* 0x000000f3c200720c */ /* 0x000fe40003fc6270 */
[----:B------:R-:W-:Y:S02]  /*1ee30*/  FSEL R194, R178, -INF , !P1 ;  /* 0xff800000b2c27808 */ /* 0x000fe40004800000 */
[----:B------:R-:W-:-:S02]  /*1ee40*/  FSEL R204, R118, -INF , !P2 ;  /* 0xff80000076cc7808 */ /* 0x000fc40005000000 */
[CC--:B------:R-:W-:Y:S02]  /*1ee50*/  ISETP.GE.AND P5, PT, R192.reuse, R244.reuse, PT ;  /* 0x000000f4c000720c */ /* 0x0c0fe40003fa6270 */
[----:B------:R-:W-:Y:S02]  /*1ee60*/  ISETP.GE.AND P1, PT, R192, R243, PT ;  /* 0x000000f3c000720c */ /* 0x000fe40003f26270 */
[----:B------:R-:W-:Y:S02]  /*1ee70*/  FSEL R120, R181, -INF , P3 ;  /* 0xff800000b5787808 */ /* 0x000fe40001800000 */
[----:B------:R-:W-:Y:S02]  /*1ee80*/  FMNMX3.FTZ R64, R64, R91, R89, !PT ;  /* 0x0000005b40407276 */ /* 0x000fe40007810059 */
[----:B------:R-:W-:Y:S02]  /*1ee90*/  FSEL R192, R180, -INF , !P4 ;  /* 0xff800000b4c07808 */ /* 0x000fe40006000000 */
[----:B------:R-:W-:-:S02]  /*1eea0*/  ISETP.GE.AND P3, PT, R110, R244, PT ;  /* 0x000000f46e00720c */ /* 0x000fc40003f66270 */
[-C--:B------:R-:W-:Y:S01]  /*1eeb0*/  ISETP.GE.AND P2, PT, R110, R243.reuse, PT ;  /* 0x000000f36e00720c */ /* 0x080fe20003f46270 */
[C-C-:B------:R-:W-:Y:S01]  /*1eec0*/  IMAD R110, R65.reuse, 0x100, R68.reuse ;  /* 0x00000100416e7824 */ /* 0x140fe200078e0244 */
[CC--:B------:R-:W-:Y:S02]  /*1eed0*/  ISETP.GE.AND P0, PT, R114.reuse, R244.reuse, PT ;  /* 0x000000f47200720c */ /* 0x0c0fe40003f06270 */
[----:B------:R-:W-:Y:S01]  /*1eee0*/  ISETP.GE.AND P4, PT, R114, R243, PT ;  /* 0x000000f37200720c */ /* 0x000fe20003f86270 */
[----:B------:R-:W-:Y:S01]  /*1eef0*/  IMAD R114, R65, 0x100, R68 ;  /* 0x0000010041727824 */ /* 0x000fe200078e0244 */
[----:B------:R-:W-:Y:S01]  /*1ef00*/  FMNMX3.FTZ R64, R64, R27, R26, !PT ;  /* 0x0000001b40407276 */ /* 0x000fe2000781001a */
[----:B------:R-:W-:Y:S01]  /*1ef10*/  VIADD R110, R110, 0xfffffea1 ;  /* 0xfffffea16e6e7836 */ /* 0x000fe20000000000 */
[----:B------:R-:W-:Y:S01]  /*1ef20*/  FSEL R118, R182, -INF , P5 ;  /* 0xff800000b6767808 */ /* 0x000fe20002800000 */
[----:B------:R-:W-:Y:S01]  /*1ef30*/  VIADD R114, R114, 0xfffffea0 ;  /* 0xfffffea072727836 */ /* 0x000fe20000000000 */
[----:B------:R-:W-:-:S02]  /*1ef40*/  ISETP.GE.AND P5, PT, R79, R244, PT ;  /* 0x000000f44f00720c */ /* 0x000fc40003fa6270 */
[----:B------:R-:W-:Y:S01]  /*1ef50*/  FMNMX3.FTZ R64, R64, R95, R93, !PT ;  /* 0x0000005f40407276 */ /* 0x000fe2000781005d */
[----:B------:R-:W3:Y:S01]  /*1ef60*/  MUFU.EX2 R233, R98 ;  /* 0x0000006200e97308 */ /* 0x000ee20000000800 */
[----:B------:R-:W-:Y:S02]  /*1ef70*/  FSEL R116, R184, -INF , P0 ;  /* 0xff800000b8747808 */ /* 0x000fe40000000000 */
[----:B------:R-:W-:Y:S02]  /*1ef80*/  FSEL R120, R120, -INF , !P6 ;  /* 0xff80000078787808 */ /* 0x000fe40007000000 */
[----:B------:R-:W-:Y:S02]  /*1ef90*/  FSEL R118, R118, -INF , !P1 ;  /* 0xff80000076767808 */ /* 0x000fe40004800000 */
[-C--:B------:R-:W-:Y:S02]  /*1efa0*/  ISETP.GE.AND P0, PT, R110, R244.reuse, PT ;  /* 0x000000f46e00720c */ /* 0x080fe40003f06270 */
[----:B------:R-:W-:-:S02]  /*1efb0*/  ISETP.GE.AND P6, PT, R114, R244, PT ;  /* 0x000000f47200720c */ /* 0x000fc40003fc6270 */
[----:B------:R-:W-:Y:S02]  /*1efc0*/  ISETP.GE.AND P1, PT, R114, R243, PT ;  /* 0x000000f37200720c */ /* 0x000fe40003f26270 */
[----:B------:R-:W-:Y:S02]  /*1efd0*/  FSEL R108, R195, -INF , P5 ;  /* 0xff800000c36c7808 */ /* 0x000fe40002800000 */
[----:B------:R-:W-:Y:S02]  /*1efe0*/  FMNMX3.FTZ R64, R64, R211, R207, !PT ;  /* 0x000000d340407276 */ /* 0x000fe400078100cf */
[----:B------:R-:W-:Y:S02]  /*1eff0*/  FSEL R114, R186, -INF , P3 ;  /* 0xff800000ba727808 */ /* 0x000fe40001800000 */
[----:B------:R-:W-:Y:S02]  /*1f000*/  ISETP.GE.AND P5, PT, R75, R244, PT ;  /* 0x000000f44b00720c */ /* 0x000fe40003fa6270 */
[----:B------:R-:W-:-:S02]  /*1f010*/  ISETP.GE.AND P3, PT, R110, R243, PT ;  /* 0x000000f36e00720c */ /* 0x000fc40003f66270 */
[----:B------:R-:W-:Y:S02]  /*1f020*/  FSEL R110, R193, -INF , P0 ;  /* 0xff800000c16e7808 */ /* 0x000fe40000000000 */
[----:B------:R-:W-:Y:S02]  /*1f030*/  FSEL R112, R187, -INF , P6 ;  /* 0xff800000bb707808 */ /* 0x000fe40003000000 */
[-C--:B------:R-:W-:Y:S02]  /*1f040*/  ISETP.GE.AND P0, PT, R76, R244.reuse, PT ;  /* 0x000000f44c00720c */ /* 0x080fe40003f06270 */
[----:B------:R-:W-:Y:S02]  /*1f050*/  FMNMX3.FTZ R64, R64, R103, R203, !PT ;  /* 0x0000006740407276 */ /* 0x000fe400078100cb */
[----:B------:R-:W-:Y:S02]  /*1f060*/  ISETP.GE.AND P6, PT, R78, R244, PT ;  /* 0x000000f44e00720c */ /* 0x000fe40003fc6270 */
[----:B------:R-:W-:-:S02]  /*1f070*/  P2R R67, PR, RZ, 0x20 ;  /* 0x00000020ff437803 */ /* 0x000fc40000000000 */
[----:B------:R-:W-:Y:S02]  /*1f080*/  FSEL R114, R114, -INF , !P2 ;  /* 0xff80000072727808 */ /* 0x000fe40005000000 */
[----:B------:R-:W-:Y:S02]  /*1f090*/  ISETP.GE.AND P2, PT, R79, R243, PT ;  /* 0x000000f34f00720c */ /* 0x000fe40003f46270 */
[----:B------:R-:W-:Y:S02]  /*1f0a0*/  FSEL R81, R81, -INF , P0 ;  /* 0xff80000051517808 */ /* 0x000fe40000000000 */
[----:B------:R-:W-:Y:S02]  /*1f0b0*/  FMNMX3.FTZ R64, R64, R191, R188, !PT ;  /* 0x000000bf40407276 */ /* 0x000fe400078100bc */
[----:B------:R-:W-:Y:S02]  /*1f0c0*/  FSEL R106, R197, -INF , P6 ;  /* 0xff800000c56a7808 */ /* 0x000fe40003000000 */
[----:B------:R-:W-:-:S02]  /*1f0d0*/  ISETP.NE.AND P0, PT, R67, RZ, PT ;  /* 0x000000ff4300720c */ /* 0x000fc40003f05270 */
[----:B------:R-:W-:Y:S01]  /*1f0e0*/  ISETP.GE.AND P6, PT, R76, R243, PT ;  /* 0x000000f34c00720c */ /* 0x000fe20003fc6270 */
[-C--:B----4-:R-:W-:Y:S01]  /*1f0f0*/  FMUL.FTZ R160, R160, R102.reuse ;  /* 0x00000066a0a07220 */ /* 0x090fe20000410000 */
[----:B------:R-:W-:Y:S01]  /*1f100*/  FSEL R108, R108, -INF , !P2 ;  /* 0xff8000006c6c7808 */ /* 0x000fe20005000000 */
[-C--:B------:R-:W-:Y:S01]  /*1f110*/  FMUL.FTZ R161, R161, R102.reuse ;  /* 0x00000066a1a17220 */ /* 0x080fe20000410000 */
[----:B------:R-:W-:Y:S01]  /*1f120*/  FMNMX3.FTZ R64, R64, R111, R190, !PT ;  /* 0x0000006f40407276 */ /* 0x000fe200078100be */
        /* <DEDUP_REMOVED lines=14> */
[----:B---3--:R-:W-:Y:S01]  /*1f210*/  FFMA.FTZ R234, R234, R102, R233 ;  /* 0x00000066eaea7223 */ /* 0x008fe200000100e9 */
[----:B------:R-:W-:-:S02]  /*1f220*/  ISETP.GE.AND P2, PT, R75, R243, PT ;  /* 0x000000f34b00720c */ /* 0x000fc40003f46270 */
[----:B------:R-:W-:Y:S02]  /*1f230*/  FSEL R82, R82, -INF , P0 ;  /* 0xff80000052527808 */ /* 0x000fe40000000000 */
[----:B------:R-:W-:Y:S02]  /*1f240*/  FSEL R102, R81, -INF , !P6 ;  /* 0xff80000051667808 */ /* 0x000fe40007000000 */
[C---:B------:R-:W-:Y:S02]  /*1f250*/  ISETP.GE.AND P0, PT, R66.reuse, R244, PT ;  /* 0x000000f44200720c */ /* 0x040fe40003f06270 */
[----:B------:R-:W-:Y:S02]  /*1f260*/  ISETP.GE.AND P6, PT, R66, R243, PT ;  /* 0x000000f34200720c */ /* 0x000fe40003fc6270 */
[----:B------:R-:W-:Y:S02]  /*1f270*/  FMNMX3.FTZ R66, R64, R185, R204, !PT ;  /* 0x000000b940427276 */ /* 0x000fe400078100cc */
[----:B------:R-:W-:-:S02]  /*1f280*/  FSEL R100, R82, -INF , !P2 ;  /* 0xff80000052647808 */ /* 0x000fc40005000000 */
[C---:B------:R-:W-:Y:S02]  /*1f290*/  ISETP.GE.AND P2, PT, R59.reuse, R244, PT ;  /* 0x000000f43b00720c */ /* 0x040fe40003f46270 */
[----:B------:R-:W-:Y:S02]  /*1f2a0*/  FMNMX3.FTZ R66, R66, R183, R206, !PT ;  /* 0x000000b742427276 */ /* 0x000fe400078100ce */
[----:B------:R-:W-:Y:S02]  /*1f2b0*/  P2R R64, PR, RZ, 0x4 ;  /* 0x00000004ff407803 */ /* 0x000fe40000000000 */
[----:B------:R-:W-:Y:S02]  /*1f2c0*/  ISETP.GE.AND P2, PT, R59, R243, PT ;  /* 0x000000f33b00720c */ /* 0x000fe40003f46270 */
[----:B------:R-:W-:-:S04]  /*1f2d0*/  FMNMX3.FTZ R59, R66, R177, R212, !PT ;  /* 0x000000b1423b7276 */ /* 0x000fc800078100d4 */
[----:B------:R-:W-:-:S04]  /*1f2e0*/  FMNMX3.FTZ R59, R59, R250, R214, !PT ;  /* 0x000000fa3b3b7276 */ /* 0x000fc800078100d6 */
[----:B------:R-:W-:-:S04]  /*1f2f0*/  FMNMX3.FTZ R59, R59, R248, R222, !PT ;  /* 0x000000f83b3b7276 */ /* 0x000fc800078100de */
[----:B------:R-:W-:-:S04]  /*1f300*/  FMNMX3.FTZ R59, R59, R218, R216, !PT ;  /* 0x000000da3b3b7276 */ /* 0x000fc800078100d8 */
[----:B------:R-:W-:-:S04]  /*1f310*/  FMNMX3.FTZ R59, R59, R198, R196, !PT ;  /* 0x000000c63b3b7276 */ /* 0x000fc800078100c4 */
[----:B------:R-:W-:Y:S02]  /*1f320*/  FMNMX3.FTZ R59, R59, R194, R192, !PT ;  /* 0x000000c23b3b7276 */ /* 0x000fe400078100c0 */
[----:B------:R-:W-:Y:S02]  /*1f330*/  FSEL R116, R116, -INF , !P4 ;  /* 0xff80000074747808 */ /* 0x000fe40006000000 */
[----:B------:R-:W-:Y:S02]  /*1f340*/  FSEL R112, R112, -INF , !P1 ;  /* 0xff80000070707808 */ /* 0x000fe40004800000 */
[----:B------:R-:W-:Y:S02]  /*1f350*/  FMNMX3.FTZ R59, R59, R120, R118, !PT ;  /* 0x000000783b3b7276 */ /* 0x000fe40007810076 */
[----:B------:R-:W-:Y:S02]  /*1f360*/  ISETP.GE.AND P1, PT, R77, R244, PT ;  /* 0x000000f44d00720c */ /* 0x000fe40003f26270 */
[----:B------:R-:W-:-:S02]  /*1f370*/  ISETP.GE.AND P4, PT, R78, R243, PT ;  /* 0x000000f34e00720c */ /* 0x000fc40003f86270 */
[----:B------:R-:W-:Y:S02]  /*1f380*/  FSEL R110, R110, -INF , !P3 ;  /* 0xff8000006e6e7808 */ /* 0x000fe40005800000 */
[----:B------:R-:W-:Y:S02]  /*1f390*/  ISETP.GE.AND P5, PT, R74, R244, PT ;  /* 0x000000f44a00720c */ /* 0x000fe40003fa6270 */
[----:B------:R-:W-:Y:S02]  /*1f3a0*/  FMNMX3.FTZ R59, R59, R116, R114, !PT ;  /* 0x000000743b3b7276 */ /* 0x000fe40007810072 */
[----:B------:R-:W-:Y:S02]  /*1f3b0*/  ISETP.GE.AND P3, PT, R77, R243, PT ;  /* 0x000000f34d00720c */ /* 0x000fe40003f66270 */
[----:B------:R-:W-:Y:S02]  /*1f3c0*/  FSEL R80, R80, -INF , P1 ;  /* 0xff80000050507808 */ /* 0x000fe40000800000 */
[----:B------:R-:W-:-:S02]  /*1f3d0*/  ISETP.GE.AND P1, PT, R72, R244, PT ;  /* 0x000000f44800720c */ /* 0x000fc40003f26270 */
[----:B------:R-:W-:Y:S02]  /*1f3e0*/  FSEL R106, R106, -INF , !P4 ;  /* 0xff8000006a6a7808 */ /* 0x000fe40006000000 */
[----:B------:R-:W-:Y:S02]  /*1f3f0*/  FSEL R83, R83, -INF , P5 ;  /* 0xff80000053537808 */ /* 0x000fe40002800000 */
[----:B------:R-:W-:Y:S02]  /*1f400*/  FMNMX3.FTZ R59, R59, R112, R110, !PT ;  /* 0x000000703b3b7276 */ /* 0x000fe4000781006e */
[----:B------:R-:W-:Y:S02]  /*1f410*/  FSEL R104, R80, -INF , !P3 ;  /* 0xff80000050687808 */ /* 0x000fe40005800000 */
[----:B------:R-:W-:Y:S02]  /*1f420*/  ISETP.GE.AND P5, PT, R28, R244, PT ;  /* 0x000000f41c00720c */ /* 0x000fe40003fa6270 */
[----:B------:R-:W-:-:S02]  /*1f430*/  ISETP.GE.AND P3, PT, R72, R243, PT ;  /* 0x000000f34800720c */ /* 0x000fc40003f66270 */
[----:B------:R-:W-:Y:S02]  /*1f440*/  FSEL R96, R205, -INF , P1 ;  /* 0xff800000cd607808 */ /* 0x000fe40000800000 */
[-C--:B------:R-:W-:Y:S02]  /*1f450*/  ISETP.GE.AND P4, PT, R74, R243.reuse, PT ;  /* 0x000000f34a00720c */ /* 0x080fe40003f86270 */
[----:B------:R-:W-:Y:S02]  /*1f460*/  FMNMX3.FTZ R59, R59, R108, R106, !PT ;  /* 0x0000006c3b3b7276 */ /* 0x000fe4000781006a */
[----:B------:R-:W-:Y:S02]  /*1f470*/  ISETP.GE.AND P1, PT, R28, R243, PT ;  /* 0x000000f31c00720c */ /* 0x000fe40003f26270 */
[----:B------:R-:W-:Y:S02]  /*1f480*/  FSEL R90, R215, -INF , P5 ;  /* 0xff800000d75a7808 */ /* 0x000fe40002800000 */
[----:B------:R-:W-:-:S02]  /*1f490*/  FSEL R96, R96, -INF , !P3 ;  /* 0xff80000060607808 */ /* 0x000fc40005800000 */
[----:B------:R-:W-:Y:S02]  /*1f4a0*/  ISETP.NE.AND P3, PT, R64, RZ, PT ;  /* 0x000000ff4000720c */ /* 0x000fe40003f65270 */
[----:B------:R-:W-:Y:S02]  /*1f4b0*/  FSEL R98, R83, -INF , !P4 ;  /* 0xff80000053627808 */ /* 0x000fe40006000000 */
[----:B------:R-:W-:Y:S02]  /*1f4c0*/  FSEL R94, R209, -INF , P0 ;  /* 0xff800000d15e7808 */ /* 0x000fe40000000000 */
[----:B------:R-:W-:Y:S02]  /*1f4d0*/  FMNMX3.FTZ R59, R59, R104, R102, !PT ;  /* 0x000000683b3b7276 */ /* 0x000fe40007810066 */
[----:B------:R-:W-:Y:S02]  /*1f4e0*/  FSEL R90, R90, -INF , !P1 ;  /* 0xff8000005a5a7808 */ /* 0x000fe40004800000 */
[----:B------:R-:W-:-:S02]  /*1f4f0*/  ISETP.GE.AND P0, PT, R23, R244, PT ;  /* 0x000000f41700720c */ /* 0x000fc40003f06270 */
[----:B------:R-:W-:Y:S02]  /*1f500*/  ISETP.GE.AND P1, PT, R21, R243, PT ;  /* 0x000000f31500720c */ /* 0x000fe40003f26270 */
[----:B------:R-:W-:Y:S02]  /*1f510*/  FSEL R92, R213, -INF , P3 ;  /* 0xff800000d55c7808 */ /* 0x000fe40001800000 */
[----:B------:R-:W-:Y:S02]  /*1f520*/  FSEL R94, R94, -INF , !P6 ;  /* 0xff8000005e5e7808 */ /* 0x000fe40007000000 */
[----:B------:R-:W-:Y:S02]  /*1f530*/  ISETP.GE.AND P3, PT, R22, R244, PT ;  /* 0x000000f41600720c */ /* 0x000fe40003f66270 */
[----:B------:R-:W-:Y:S02]  /*1f540*/  FMNMX3.FTZ R59, R59, R100, R98, !PT ;  /* 0x000000643b3b7276 */ /* 0x000fe40007810062 */
[----:B------:R-:W-:-:S02]  /*1f550*/  ISETP.GE.AND P5, PT, R21, R244, PT ;  /* 0x000000f41500720c */ /* 0x000fc40003fa6270 */
[-C--:B------:R-:W-:Y:S02]  /*1f560*/  ISETP.GE.AND P4, PT, R23, R243.reuse, PT ;  /* 0x000000f31700720c */ /* 0x080fe40003f86270 */
[----:B------:R-:W-:Y:S02]  /*1f570*/  FSEL R24, R24, -INF , P0 ;  /* 0xff80000018187808 */ /* 0x000fe40000000000 */
[----:B------:R-:W-:Y:S02]  /*1f580*/  P2R R21, PR, RZ, 0x2 ;  /* 0x00000002ff157803 */ /* 0x000fe40000000000 */
[----:B------:R-:W-:Y:S02]  /*1f590*/  FSEL R92, R92, -INF , !P2 ;  /* 0xff8000005c5c7808 */ /* 0x000fe40005000000 */
[----:B------:R-:W-:Y:S02]  /*1f5a0*/  ISETP.GE.AND P6, PT, R22, R243, PT ;  /* 0x000000f31600720c */ /* 0x000fe40003fc6270 */
[----:B------:R-:W-:-:S02]  /*1f5b0*/  ISETP.GE.AND P0, PT, R20, R244, PT ;  /* 0x000000f41400720c */ /* 0x000fc40003f06270 */
[----:B------:R-:W-:Y:S02]  /*1f5c0*/  FSEL R25, R25, -INF , P3 ;  /* 0xff80000019197808 */ /* 0x000fe40001800000 */
[----:B------:R-:W-:Y:S02]  /*1f5d0*/  FMNMX3.FTZ R59, R59, R96, R94, !PT ;  /* 0x000000603b3b7276 */ /* 0x000fe4000781005e */
[----:B------:R-:W-:Y:S02]  /*1f5e0*/  ISETP.NE.AND P3, PT, R21, RZ, PT ;  /* 0x000000ff1500720c */ /* 0x000fe40003f65270 */
[----:B------:R-:W-:Y:S02]  /*1f5f0*/  FSEL R88, R24, -INF , !P4 ;  /* 0xff80000018587808 */ /* 0x000fe40006000000 */
[----:B------:R-:W-:Y:S02]  /*1f600*/  FSEL R60, R60, -INF , P5 ;  /* 0xff8000003c3c7808 */ /* 0x000fe40002800000 */
[----:B------:R-:W-:-:S02]  /*1f610*/  ISETP.GE.AND P4, PT, R19, R244, PT ;  /* 0x000000f41300720c */ /* 0x000fc40003f86270 */
[----:B------:R-:W-:Y:S02]  /*1f620*/  ISETP.GE.AND P1, PT, R20, R243, PT ;  /* 0x000000f31400720c */ /* 0x000fe40003f26270 */
[----:B------:R-:W-:Y:S02]  /*1f630*/  FSEL R86, R25, -INF , !P6 ;  /* 0xff80000019567808 */ /* 0x000fe40007000000 */
[----:B------:R-:W-:Y:S02]  /*1f640*/  ISETP.GE.AND P5, PT, R18, R244, PT ;  /* 0x000000f41200720c */ /* 0x000fe40003fa6270 */
[----:B------:R-:W-:Y:S02]  /*1f650*/  FSEL R61, R61, -INF , P0 ;  /* 0xff8000003d3d7808 */ /* 0x000fe40000000000 */
[----:B------:R-:W-:Y:S02]  /*1f660*/  FMNMX3.FTZ R59, R59, R92, R90, !PT ;  /* 0x0000005c3b3b7276 */ /* 0x000fe4000781005a */
[----:B------:R-:W-:-:S02]  /*1f670*/  FSEL R84, R60, -INF , !P3 ;  /* 0xff8000003c547808 */ /* 0x000fc40005800000 */
[-C--:B------:R-:W-:Y:S02]  /*1f680*/  ISETP.GE.AND P2, PT, R19, R243.reuse, PT ;  /* 0x000000f31300720c */ /* 0x080fe40003f46270 */
[-C--:B------:R-:W-:Y:S02]  /*1f690*/  ISETP.GE.AND P3, PT, R17, R244.reuse, PT ;  /* 0x000000f41100720c */ /* 0x080fe40003f66270 */
[----:B------:R-:W-:Y:S02]  /*1f6a0*/  FSEL R8, R8, -INF , P4 ;  /* 0xff80000008087808 */ /* 0x000fe40002000000 */
[----:B------:R-:W-:Y:S02]  /*1f6b0*/  ISETP.GE.AND P6, PT, R18, R243, PT ;  /* 0x000000f31200720c */ /* 0x000fe40003fc6270 */
[----:B------:R-:W-:Y:S02]  /*1f6c0*/  FSEL R82, R61, -INF , !P1 ;  /* 0xff8000003d527808 */ /* 0x000fe40004800000 */
[----:B------:R-:W-:-:S02]  /*1f6d0*/  ISETP.GE.AND P0, PT, R16, R244, PT ;  /* 0x000000f41000720c */ /* 0x000fc40003f06270 */
[----:B------:R-:W-:Y:S02]  /*1f6e0*/  FSEL R9, R9, -INF , P5 ;  /* 0xff80000009097808 */ /* 0x000fe40002800000 */
[----:B------:R-:W-:Y:S02]  /*1f6f0*/  FMNMX3.FTZ R59, R59, R88, R86, !PT ;  /* 0x000000583b3b7276 */ /* 0x000fe40007810056 */
[-C--:B------:R-:W-:Y:S02]  /*1f700*/  ISETP.GE.AND P1, PT, R17, R243.reuse, PT ;  /* 0x000000f31100720c */ /* 0x080fe40003f26270 */
[----:B------:R-:W-:Y:S02]  /*1f710*/  FSEL R80, R8, -INF , !P2 ;  /* 0xff80000008507808 */ /* 0x000fe40005000000 */
[----:B------:R-:W-:Y:S02]  /*1f720*/  FSEL R10, R10, -INF , P3 ;  /* 0xff8000000a0a7808 */ /* 0x000fe40001800000 */
[----:B------:R-:W-:-:S02]  /*1f730*/  ISETP.GE.AND P4, PT, R16, R243, PT ;  /* 0x000000f31000720c */ /* 0x000fc40003f86270 */
[-C--:B------:R-:W-:Y:S02]  /*1f740*/  ISETP.GE.AND P2, PT, R15, R244.reuse, PT ;  /* 0x000000f40f00720c */ /* 0x080fe40003f46270 */
[----:B------:R-:W-:Y:S02]  /*1f750*/  FSEL R78, R9, -INF , !P6 ;  /* 0xff800000094e7808 */ /* 0x000fe40007000000 */
[----:B------:R-:W-:Y:S02]  /*1f760*/  ISETP.GE.AND P3, PT, R14, R244, PT ;  /* 0x000000f40e00720c */ /* 0x000fe40003f66270 */
[----:B------:R-:W-:Y:S02]  /*1f770*/  FSEL R11, R11, -INF , P0 ;  /* 0xff8000000b0b7808 */ /* 0x000fe40000000000 */
[----:B------:R-:W-:Y:S02]  /*1f780*/  FMNMX3.FTZ R59, R59, R84, R82, !PT ;  /* 0x000000543b3b7276 */ /* 0x000fe40007810052 */
[----:B------:R-:W-:-:S02]  /*1f790*/  FSEL R76, R10, -INF , !P1 ;  /* 0xff8000000a4c7808 */ /* 0x000fc40004800000 */
[-C--:B------:R-:W-:Y:S02]  /*1f7a0*/  ISETP.GE.AND P6, PT, R15, R243.reuse, PT ;  /* 0x000000f30f00720c */ /* 0x080fe40003fc6270 */
[----:B------:R-:W-:Y:S02]  /*1f7b0*/  ISETP.GE.AND P5, PT, R14, R243, PT ;  /* 0x000000f30e00720c */ /* 0x000fe40003fa6270 */
[-C--:B------:R-:W-:Y:S02]  /*1f7c0*/  ISETP.GE.AND P1, PT, R7, R244.reuse, PT ;  /* 0x000000f40700720c */ /* 0x080fe40003f26270 */
[----:B------:R-:W-:Y:S02]  /*1f7d0*/  FSEL R74, R11, -INF , !P4 ;  /* 0xff8000000b4a7808 */ /* 0x000fe40006000000 */
[----:B------:R-:W-:Y:S02]  /*1f7e0*/  FSEL R12, R12, -INF , P2 ;  /* 0xff8000000c0c7808 */ /* 0x000fe40001000000 */
[----:B------:R-:W-:-:S02]  /*1f7f0*/  ISETP.GE.AND P0, PT, R6, R244, PT ;  /* 0x000000f40600720c */ /* 0x000fc40003f06270 */
[----:B------:R-:W-:Y:S02]  /*1f800*/  FSEL R13, R13, -INF , P3 ;  /* 0xff8000000d0d7808 */ /* 0x000fe40001800000 */
[----:B------:R-:W-:Y:S02]  /*1f810*/  FMNMX3.FTZ R59, R59, R80, R78, !PT ;  /* 0x000000503b3b7276 */ /* 0x000fe4000781004e */
[-C--:B------:R-:W-:Y:S02]  /*1f820*/  ISETP.GE.AND P4, PT, R7, R243.reuse, PT ;  /* 0x000000f30700720c */ /* 0x080fe40003f86270 */
[----:B------:R-:W-:Y:S02]  /*1f830*/  ISETP.GE.AND P3, PT, R6, R243, PT ;  /* 0x000000f30600720c */ /* 0x000fe40003f66270 */
[----:B------:R-:W-:Y:S02]  /*1f840*/  FSEL R4, R4, -INF , P1 ;  /* 0xff80000004047808 */ /* 0x000fe40000800000 */
[----:B------:R-:W-:-:S02]  /*1f850*/  FSEL R5, R5, -INF , P0 ;  /* 0xff80000005057808 */ /* 0x000fc40000000000 */
[----:B------:R-:W-:Y:S02]  /*1f860*/  FSEL R72, R12, -INF , !P6 ;  /* 0xff8000000c487808 */ /* 0x000fe40007000000 */
[----:B------:R-:W-:Y:S02]  /*1f870*/  FSEL R70, R13, -INF , !P5 ;  /* 0xff8000000d467808 */ /* 0x000fe40006800000 */
[----:B------:R-:W-:Y:S02]  /*1f880*/  FMNMX3.FTZ R59, R59, R76, R74, !PT ;  /* 0x0000004c3b3b7276 */ /* 0x000fe4000781004a */
[----:B------:R-:W-:Y:S02]  /*1f890*/  FSEL R66, R4, -INF , !P4 ;  /* 0xff80000004427808 */ /* 0x000fe40006000000 */
[----:B------:R-:W-:Y:S02]  /*1f8a0*/  FSEL R64, R5, -INF , !P3 ;  /* 0xff80000005407808 */ /* 0x000fe40005800000 */
[----:B------:R-:W-:-:S04]  /*1f8b0*/  FMNMX3.FTZ R59, R59, R72, R70, !PT ;  /* 0x000000483b3b7276 */ /* 0x000fc80007810046 */
[----:B------:R-:W-:-:S05]  /*1f8c0*/  FMNMX3.FTZ R4, R59, R66, R64, !PT ;  /* 0x000000423b047276 */ /* 0x000fca0007810040 */
[----:B------:R-:W1:Y:S01]  /*1f8d0*/  SHFL.BFLY PT, R5, R4, 0x2, 0x1f ;  /* 0x0c401f0004057f89 */ /* 0x000e6200000e0000 */
[----:B------:R-:W3:Y:S01]  /*1f8e0*/  S2UR UR6, SR_CgaCtaId ;  /* 0x00000000000679c3 */ /* 0x000ee20000008800 */
[----:B-1----:R-:W-:-:S05]  /*1f8f0*/  FMNMX.FTZ R5, R4, R5, !PT ;  /* 0x0000000504057209 */ /* 0x002fca0007810000 */
[----:B------:R-:W1:Y:S01]  /*1f900*/  SHFL.BFLY PT, R28, R5, 0x1, 0x1f ;  /* 0x0c201f00051c7f89 */ /* 0x000e6200000e0000 */
[----:B------:R-:W-:Y:S02]  /*1f910*/  UMOV UR7, 0x400 ;  /* 0x0000040000077882 */ /* 0x000fe40000000000 */
[----:B---3--:R-:W-:-:S06]  /*1f920*/  ULEA UR6, UR6, UR7, 0x18 ;  /* 0x0000000706067291 */ /* 0x008fcc000f8ec0ff */
[----:B------:R-:W-:-:S05]  /*1f930*/  LEA R73, R73, UR6, 0x1 ;  /* 0x0000000649497c11 */ /* 0x000fca000f8e08ff */
[----:B------:R-:W3:Y:S01]  /*1f940*/  LDSM.16.MT88.4 R8, [R73+0xa000] ;  /* 0x00a000004908783b */ /* 0x000ee20000004200 */
[----:B-1----:R-:W-:-:S04]  /*1f950*/  FMNMX.FTZ R28, R5, R28, !PT ;  /* 0x0000001c051c7209 */ /* 0x002fc80007810000 */
[----:B------:R-:W-:Y:S01]  /*1f960*/  FSETP.NEU.FTZ.AND P0, PT, R28, -INF , PT ;  /* 0xff8000001c00780b */ /* 0x000fe20003f1d000 */
[----:B------:R-:W-:-:S03]  /*1f970*/  FMUL.FTZ R67, R58, R28 ;  /* 0x0000001c3a437220 */ /* 0x000fc60000410000 */
[----:B------:R-:W-:Y:S02]  /*1f980*/  FSEL R5, R28, RZ, P0 ;  /* 0x000000ff1c057208 */ /* 0x000fe40000000000 */
[----:B------:R-:W-:-:S03]  /*1f990*/  LOP3.LUT P2, RZ, R246, 0x800, RZ, 0xc0, !PT ;  /* 0x00000800f6ff7812 */ /* 0x000fc6000784c0ff */
[----:B------:R-:W-:Y:S01]  /*1f9a0*/  FADD.FTZ R5, R0, -R5 ;  /* 0x8000000500057221 */ /* 0x000fe20000010000 */
[----:B------:R-:W-:Y:S01]  /*1f9b0*/  IMAD.IADD R0, R54, 0x1, R73 ;  /* 0x0000000136007824 */ /* 0x000fe200078e0249 */
[----:B------:R-:W-:Y:S02]  /*1f9c0*/  FSEL R67, R67, RZ, P0 ;  /* 0x000000ff43437208 */ /* 0x000fe40000000000 */
[----:B------:R-:W-:Y:S02]  /*1f9d0*/  FMUL.FTZ R77, R58, R5 ;  /* 0x000000053a4d7220 */ /* 0x000fe40000410000 */
[----:B------:R-:W1:Y:S01]  /*1f9e0*/  LDSM.16.MT88.4 R4, [R0+0xa000] ;  /* 0x00a000000004783b */ /* 0x000e620000004200 */
[-CC-:B------:R-:W-:Y:S01]  /*1f9f0*/  FFMA.FTZ R61, R63, R58.reuse, -R67.reuse ;  /* 0x0000003a3f3d7223 */ /* 0x180fe20000010843 */
[-CC-:B------:R-:W-:Y:S01]  /*1fa00*/  FFMA.FTZ R59, R62, R58.reuse, -R67.reuse ;  /* 0x0000003a3e3b7223 */ /* 0x180fe20000010843 */
[-CC-:B------:R-:W-:Y:S01]  /*1fa10*/  FFMA.FTZ R124, R39, R58.reuse, -R67.reuse ;  /* 0x0000003a277c7223 */ /* 0x180fe20000010843 */
[-CC-:B------:R-:W-:Y:S01]  /*1fa20*/  FFMA.FTZ R75, R235, R58.reuse, -R67.reuse ;  /* 0x0000003aeb4b7223 */ /* 0x180fe20000010843 */
[C---:B------:R-:W-:Y:S01]  /*1fa30*/  VIADD R13, R73.reuse, 0xa000 ;  /* 0x0000a000490d7836 */ /* 0x040fe20000000000 */
[----:B------:R-:W4:Y:S01]  /*1fa40*/  MUFU.EX2 R12, R221 ;  /* 0x000000dd000c7308 */ /* 0x000f220000000800 */
[----:B------:R-:W-:Y:S01]  /*1fa50*/  VIADD R79, R73, 0xa040 ;  /* 0x0000a040494f7836 */ /* 0x000fe20000000000 */
[----:B------:R-:W-:Y:S01]  /*1fa60*/  LDSM.16.MT88.4 R20, [R0+0xa800] ;  /* 0x00a800000014783b */ /* 0x000fe20000004200 */
[----:B------:R-:W-:Y:S01]  /*1fa70*/  @P2 VIADD R79, R13, 0xffffffc0 ;  /* 0xffffffc00d4f2836 */ /* 0x000fe20000000000 */
[----:B------:R-:W-:Y:S04]  /*1fa80*/  MUFU.EX2 R71, R220 ;  /* 0x000000dc00477308 */ /* 0x000fe80000000800 */
[----:B------:R4:W2:Y:S01]  /*1fa90*/  MUFU.EX2 R60, R122 ;  /* 0x0000007a003c7308 */ /* 0x0008a20000000800 */
[----:B------:R-:W1:Y:S03]  /*1faa0*/  LDSM.16.MT88.4 R16, [R79] ;  /* 0x000000004f10783b */ /* 0x000e660000004200 */
[----:B------:R-:W-:Y:S04]  /*1fab0*/  MUFU.EX2 R61, R61 ;  /* 0x0000003d003d7308 */ /* 0x000fe80000000800 */
[----:B------:R-:W3:Y:S04]  /*1fac0*/  MUFU.EX2 R59, R59 ;  /* 0x0000003b003b7308 */ /* 0x000ee80000000800 */
[----:B------:R-:W-:Y:S01]  /*1fad0*/  MUFU.EX2 R124, R124 ;  /* 0x0000007c007c7308 */ /* 0x000fe20000000800 */
[----:B------:R-:W-:-:S03]  /*1fae0*/  FFMA.FTZ R85, R232, R58, -R67 ;  /* 0x0000003ae8557223 */ /* 0x000fc60000010843 */
[----:B------:R-:W3:Y:S04]  /*1faf0*/  MUFU.EX2 R75, R75 ;  /* 0x0000004b004b7308 */ /* 0x000ee80000000800 */
[----:B------:R-:W1:Y:S01]  /*1fb00*/  MUFU.EX2 R77, R77 ;  /* 0x0000004d004d7308 */ /* 0x000e620000000800 */
[C---:B----4-:R-:W-:Y:S01]  /*1fb10*/  FADD.FTZ R122, R12.reuse, R234 ;  /* 0x000000ea0c7a7221 */ /* 0x050fe20000010000 */
[----:B------:R-:W-:Y:S01]  /*1fb20*/  F2FP.F16.F32.PACK_AB R12, R12, R233 ;  /* 0x000000e90c0c723e */ /* 0x000fe200000000ff */
[-CC-:B------:R-:W-:Y:S01]  /*1fb30*/  FFMA.FTZ R130, R251, R58.reuse, -R67.reuse ;  /* 0x0000003afb827223 */ /* 0x180fe20000010843 */
[----:B--2---:R-:W-:Y:S01]  /*1fb40*/  F2FP.F16.F32.PACK_AB R14, R60, R71 ;  /* 0x000000473c0e723e */ /* 0x004fe200000000ff */
[----:B------:R-:W-:Y:S01]  /*1fb50*/  FFMA.FTZ R87, R91, R58, -R67 ;  /* 0x0000003a5b577223 */ /* 0x000fe20000010843 */
[----:B---3--:R-:W-:Y:S01]  /*1fb60*/  F2FP.F16.F32.PACK_AB R13, R59, R61 ;  /* 0x0000003d3b0d723e */ /* 0x008fe200000000ff */
[----:B------:R-:W-:-:S02]  /*1fb70*/  IMAD.IADD R54, R54, 0x1, R79 ;  /* 0x0000000136367824 */ /* 0x000fc400078e024f */
[----:B------:R-:W-:Y:S01]  /*1fb80*/  FFMA.FTZ R166, R89, R58, -R67 ;  /* 0x0000003a59a67223 */ /* 0x000fe20000010843 */
[----:B------:R-:W-:Y:S01]  /*1fb90*/  MUFU.EX2 R81, R249 ;  /* 0x000000f900517308 */ /* 0x000fe20000000800 */
[----:B------:R-:W-:-:S03]  /*1fba0*/  F2FP.F16.F32.PACK_AB R15, R75, R124 ;  /* 0x0000007c4b0f723e */ /* 0x000fc600000000ff */
[----:B------:R-:W2:Y:S01]  /*1fbb0*/  MUFU.EX2 R126, R126 ;  /* 0x0000007e007e7308 */ /* 0x000ea20000000800 */
[-C--:B-1----:R-:W-:Y:S01]  /*1fbc0*/  FMUL.FTZ R162, R162, R77.reuse ;  /* 0x0000004da2a27220 */ /* 0x082fe20000410000 */
[-C--:B------:R-:W-:Y:S01]  /*1fbd0*/  FMUL.FTZ R163, R163, R77.reuse ;  /* 0x0000004da3a37220 */ /* 0x080fe20000410000 */
[-C--:B------:R-:W-:Y:S01]  /*1fbe0*/  FMUL.FTZ R158, R158, R77.reuse ;  /* 0x0000004d9e9e7220 */ /* 0x080fe20000410000 */
[-C--:B------:R-:W-:Y:S01]  /*1fbf0*/  FMUL.FTZ R159, R159, R77.reuse ;  /* 0x0000004d9f9f7220 */ /* 0x080fe20000410000 */
[-C--:B------:R-:W-:Y:S01]  /*1fc00*/  FMUL.FTZ R154, R154, R77.reuse ;  /* 0x0000004d9a9a7220 */ /* 0x080fe20000410000 */
[----:B------:R-:W-:Y:S04]  /*1fc10*/  MUFU.EX2 R128, R247 ;  /* 0x000000f700807308 */ /* 0x000fe80000000800 */
[----:B------:R-:W1:Y:S01]  /*1fc20*/  MUFU.EX2 R83, R229 ;  /* 0x000000e500537308 */ /* 0x000e620000000800 */
[C---:B------:R-:W-:Y:S01]  /*1fc30*/  HMMA.16816.F32 R160, R12.reuse, R8, R160 ;  /* 0x000000080ca0723c */ /* 0x040fe200000018a0 */
[-C--:B------:R-:W-:Y:S01]  /*1fc40*/  FMUL.FTZ R155, R155, R77.reuse ;  /* 0x0000004d9b9b7220 */ /* 0x080fe20000410000 */
[-C--:B------:R-:W-:Y:S01]  /*1fc50*/  FMUL.FTZ R150, R150, R77.reuse ;  /* 0x0000004d96967220 */ /* 0x080fe20000410000 */
[-C--:B------:R-:W-:Y:S01]  /*1fc60*/  FMUL.FTZ R151, R151, R77.reuse ;  /* 0x0000004d97977220 */ /* 0x080fe20000410000 */
[-CC-:B------:R-:W-:Y:S01]  /*1fc70*/  FFMA.FTZ R172, R27, R58.reuse, -R67.reuse ;  /* 0x0000003a1bac7223 */ /* 0x180fe20000010843 */
[-CC-:B------:R-:W-:Y:S01]  /*1fc80*/  FFMA.FTZ R174, R93, R58.reuse, -R67.reuse ;  /* 0x0000003a5dae7223 */ /* 0x180fe20000010843 */
[----:B------:R-:W-:Y:S04]  /*1fc90*/  MUFU.EX2 R170, R223 ;  /* 0x000000df00aa7308 */ /* 0x000fe80000000800 */
[----:B------:R-:W-:Y:S01]  /*1fca0*/  MUFU.EX2 R168, R168 ;  /* 0x000000a800a87308 */ /* 0x000fe20000000800 */
[C---:B------:R-:W-:Y:S01]  /*1fcb0*/  HMMA.16816.F32 R156, R12.reuse, R10, R156 ;  /* 0x0000000a0c9c723c */ /* 0x040fe2000000189c */
[----:B------:R-:W3:Y:S01]  /*1fcc0*/  LDSM.16.MT88.4 R8, [R54] ;  /* 0x000000003608783b */ /* 0x000ee20000004200 */
[-CC-:B------:R-:W-:Y:S01]  /*1fcd0*/  FFMA.FTZ R180, R211, R58.reuse, -R67.reuse ;  /* 0x0000003ad3b47223 */ /* 0x180fe20000010843 */
[-CC-:B------:R-:W-:Y:S01]  /*1fce0*/  FFMA.FTZ R182, R203, R58.reuse, -R67.reuse ;  /* 0x0000003acbb67223 */ /* 0x180fe20000010843 */
[----:B------:R-:W-:Y:S01]  /*1fcf0*/  FFMA.FTZ R207, R207, R58, -R67 ;  /* 0x0000003acfcf7223 */ /* 0x000fe20000010843 */
[----:B------:R-:W-:Y:S04]  /*1fd00*/  MUFU.EX2 R178, R101 ;  /* 0x0000006500b27308 */ /* 0x000fe80000000800 */
[----:B------:R-:W-:Y:S01]  /*1fd10*/  MUFU.EX2 R99, R99 ;  /* 0x0000006300637308 */ /* 0x000fe20000000800 */
[----:B------:R-:W-:Y:S01]  /*1fd20*/  HMMA.16816.F32 R152, R12, R4, R152 ;  /* 0x000000040c98723c */ /* 0x000fe20000001898 */
[----:B------:R-:W-:-:S02]  /*1fd30*/  FMUL.FTZ R146, R146, R77 ;  /* 0x0000004d92927220 */ /* 0x000fc40000410000 */
[----:B------:R-:W-:Y:S04]  /*1fd40*/  MUFU.EX2 R176, R201 ;  /* 0x000000c900b07308 */ /* 0x000fe80000000800 */
[----:B------:R-:W-:Y:S01]  /*1fd50*/  MUFU.EX2 R97, R199 ;  /* 0x000000c700617308 */ /* 0x000fe20000000800 */
[C---:B------:R-:W-:Y:S01]  /*1fd60*/  HMMA.16816.F32 R148, R12.reuse, R6, R148 ;  /* 0x000000060c94723c */ /* 0x040fe20000001894 */
[----:B------:R-:W4:Y:S01]  /*1fd70*/  LDSM.16.MT88.4 R4, [R73+0xa800] ;  /* 0x00a800004904783b */ /* 0x000f220000004200 */
[-C--:B------:R-:W-:Y:S01]  /*1fd80*/  FMUL.FTZ R147, R147, R77.reuse ;  /* 0x0000004d93937220 */ /* 0x080fe20000410000 */
[-C--:B------:R-:W-:Y:S01]  /*1fd90*/  FMUL.FTZ R142, R142, R77.reuse ;  /* 0x0000004d8e8e7220 */ /* 0x080fe20000410000 */
[-C--:B------:R-:W-:Y:S01]  /*1fda0*/  FMUL.FTZ R143, R143, R77.reuse ;  /* 0x0000004d8f8f7220 */ /* 0x080fe20000410000 */
[-CC-:B------:R-:W-:Y:S01]  /*1fdb0*/  FFMA.FTZ R190, R190, R58.reuse, -R67.reuse ;  /* 0x0000003abebe7223 */ /* 0x180fe20000010843 */
[-CC-:B------:R-:W-:Y:S01]  /*1fdc0*/  FFMA.FTZ R191, R191, R58.reuse, -R67.reuse ;  /* 0x0000003abfbf7223 */ /* 0x180fe20000010843 */
[----:B------:R-:W-:Y:S04]  /*1fdd0*/  MUFU.EX2 R186, R109 ;  /* 0x0000006d00ba7308 */ /* 0x000fe80000000800 */
[----:B------:R-:W-:Y:S01]  /*1fde0*/  MUFU.EX2 R107, R107 ;  /* 0x0000006b006b7308 */ /* 0x000fe20000000800 */
[C---:B------:R-:W-:Y:S03]  /*1fdf0*/  HMMA.16816.F32 R144, R12.reuse, R16, R144 ;  /* 0x000000100c90723c */ /* 0x040fe60000001890 */
[----:B------:R-:W-:Y:S04]  /*1fe00*/  MUFU.EX2 R184, R189 ;  /* 0x000000bd00b87308 */ /* 0x000fe80000000800 */
[----:B------:R-:W-:Y:S01]  /*1fe10*/  MUFU.EX2 R105, R105 ;  /* 0x0000006900697308 */ /* 0x000fe20000000800 */
[----:B------:R-:W-:Y:S01]  /*1fe20*/  HMMA.16816.F32 R140, R12, R18, R140 ;  /* 0x000000120c8c723c */ /* 0x000fe2000000188c */
[----:B------:R-:W4:Y:S02]  /*1fe30*/  LDSM.16.MT88.4 R16, [R79+0x800] ;  /* 0x000800004f10783b */ /* 0x000f240000004200 */
[----:B------:R-:W-:Y:S01]  /*1fe40*/  MUFU.EX2 R85, R85 ;  /* 0x0000005500557308 */ /* 0x000fe20000000800 */
[-C--:B------:R-:W-:Y:S01]  /*1fe50*/  FMUL.FTZ R138, R138, R77.reuse ;  /* 0x0000004d8a8a7220 */ /* 0x080fe20000410000 */
[-CC-:B------:R-:W-:Y:S01]  /*1fe60*/  FFMA.FTZ R127, R204, R58.reuse, -R67.reuse ;  /* 0x0000003acc7f7223 */ /* 0x180fe20000010843 */
[-CC-:B------:R-:W-:Y:S01]  /*1fe70*/  FFMA.FTZ R206, R206, R58.reuse, -R67.reuse ;  /* 0x0000003acece7223 */ /* 0x180fe20000010843 */
[----:B------:R-:W1:Y:S01]  /*1fe80*/  MUFU.EX2 R130, R130 ;  /* 0x0000008200827308 */ /* 0x000e620000000800 */
[-C--:B------:R-:W-:Y:S01]  /*1fe90*/  FMUL.FTZ R139, R139, R77.reuse ;  /* 0x0000004d8b8b7220 */ /* 0x080fe20000410000 */
[-CC-:B------:R-:W-:Y:S01]  /*1fea0*/  FFMA.FTZ R185, R185, R58.reuse, -R67.reuse ;  /* 0x0000003ab9b97223 */ /* 0x180fe20000010843 */
[----:B------:R-:W-:Y:S01]  /*1feb0*/  FFMA.FTZ R183, R183, R58, -R67 ;  /* 0x0000003ab7b77223 */ /* 0x000fe20000010843 */
[----:B------:R-:W-:Y:S01]  /*1fec0*/  MUFU.EX2 R87, R87 ;  /* 0x0000005700577308 */ /* 0x000fe20000000800 */
[----:B------:R-:W-:-:S03]  /*1fed0*/  FMUL.FTZ R134, R134, R77 ;  /* 0x0000004d86867220 */ /* 0x000fc60000410000 */
[----:B------:R-:W-:Y:S01]  /*1fee0*/  MUFU.EX2 R123, R125 ;  /* 0x0000007d007b7308 */ /* 0x000fe20000000800 */
[----:B------:R-:W-:-:S03]  /*1fef0*/  FMUL.FTZ R135, R135, R77 ;  /* 0x0000004d87877220 */ /* 0x000fc60000410000 */
[----:B------:R-:W-:Y:S04]  /*1ff00*/  MUFU.EX2 R202, R202 ;  /* 0x000000ca00ca7308 */ /* 0x000fe80000000800 */
[----:B------:R-:W-:Y:S04]  /*1ff10*/  MUFU.EX2 R200, R200 ;  /* 0x000000c800c87308 */ /* 0x000fe80000000800 */
[----:B------:R-:W-:Y:S01]  /*1ff20*/  MUFU.EX2 R121, R179 ;  /* 0x000000b300797308 */ /* 0x000fe20000000800 */
[-CC-:B------:R-:W-:Y:S01]  /*1ff30*/  FFMA.FTZ R181, R177, R58.reuse, -R67.reuse ;  /* 0x0000003ab1b57223 */ /* 0x180fe20000010843 */
[----:B------:R-:W-:-:S02]  /*1ff40*/  FFMA.FTZ R214, R214, R58, -R67 ;  /* 0x0000003ad6d67223 */ /* 0x000fc40000010843 */
[----:B------:R-:W-:Y:S04]  /*1ff50*/  MUFU.EX2 R210, R210 ;  /* 0x000000d200d27308 */ /* 0x000fe80000000800 */
[----:B------:R-:W-:Y:S04]  /*1ff60*/  MUFU.EX2 R175, R175 ;  /* 0x000000af00af7308 */ /* 0x000fe80000000800 */
[----:B------:R-:W-:Y:S04]  /*1ff70*/  MUFU.EX2 R208, R208 ;  /* 0x000000d000d07308 */ /* 0x000fe80000000800 */
[----:B------:R-:W-:Y:S01]  /*1ff80*/  MUFU.EX2 R173, R173 ;  /* 0x000000ad00ad7308 */ /* 0x000fe20000000800 */
[-CC-:B------:R-:W-:Y:S01]  /*1ff90*/  FFMA.FTZ R216, R216, R58.reuse, -R67.reuse ;  /* 0x0000003ad8d87223 */ /* 0x180fe20000010843 */
[----:B------:R-:W-:-:S02]  /*1ffa0*/  FFMA.FTZ R222, R222, R58, -R67 ;  /* 0x0000003adede7223 */ /* 0x000fc40000010843 */
[----:B------:R-:W-:Y:S04]  /*1ffb0*/  MUFU.EX2 R171, R171 ;  /* 0x000000ab00ab7308 */ /* 0x000fe80000000800 */
[----:B------:R-:W-:Y:S01]  /*1ffc0*/  MUFU.EX2 R131, R131 ;  /* 0x0000008300837308 */ /* 0x000fe20000000800 */
[-CC-:B------:R-:W-:Y:S01]  /*1ffd0*/  FFMA.FTZ R192, R192, R58.reuse, -R67.reuse ;  /* 0x0000003ac0c07223 */ /* 0x180fe20000010843 */
[-CC-:B------:R-:W-:Y:S02]  /*1ffe0*/  FFMA.FTZ R196, R196, R58.reuse, -R67.reuse ;  /* 0x0000003ac4c47223 */ /* 0x180fe40000010843 */
[----:B------:R-:W-:Y:S04]  /*1fff0*/  MUFU.EX2 R119, R119 ;  /* 0x0000007700777308 */ /* 0x000fe80000000800 */
[----:B------:R-:W-:Y:S01]  /*20000*/  MUFU.EX2 R115, R115 ;  /* 0x0000007300737308 */ /* 0x000fe20000000800 */
[----:B------:R-:W-:-:S03]  /*20010*/  FFMA.FTZ R118, R118, R58, -R67 ;  /* 0x0000003a76767223 */ /* 0x000fc60000010843 */
[----:B------:R-:W-:Y:S04]  /*20020*/  MUFU.EX2 R57, R57 ;  /* 0x0000003900397308 */ /* 0x000fe80000000800 */
[----:B------:R-:W-:Y:S04]  /*20030*/  MUFU.EX2 R56, R56 ;  /* 0x0000003800387308 */ /* 0x000fe80000000800 */
[----:B------:R-:W-:Y:S01]  /*20040*/  MUFU.EX2 R55, R55 ;  /* 0x0000003700377308 */ /* 0x000fe20000000800 */
[----:B------:R-:W-:-:S03]  /*20050*/  FFMA.FTZ R110, R110, R58, -R67 ;  /* 0x0000003a6e6e7223 */ /* 0x000fc60000010843 */
[----:B------:R-:W-:Y:S04]  /*20060*/  MUFU.EX2 R52, R52 ;  /* 0x0000003400347308 */ /* 0x000fe80000000800 */
        /* <DEDUP_REMOVED lines=23> */
[----:B------:R-:W-:Y:S01]  /*201e0*/  MUFU.EX2 R29, R29 ;  /* 0x0000001d001d7308 */ /* 0x000fe20000000800 */
[----:B------:R-:W-:Y:S01]  /*201f0*/  ISETP.GT.AND P0, PT, R69, R226, PT ;  /* 0x000000e24500720c */ /* 0x000fe20003f04270 */
[-CC-:B------:R-:W-:Y:S01]  /*20200*/  FFMA.FTZ R70, R70, R58.reuse, -R67.reuse ;  /* 0x0000003a46467223 */ /* 0x180fe20000010843 */
[----:B------:R-:W-:Y:S01]  /*20210*/  FFMA.FTZ R66, R66, R58, -R67 ;  /* 0x0000003a42427223 */ /* 0x000fe20000010843 */
[----:B------:R-:W4:Y:S01]  /*20220*/  MUFU.EX2 R166, R166 ;  /* 0x000000a600a67308 */ /* 0x000f220000000800 */
[C---:B---3--:R-:W-:Y:S01]  /*20230*/  HMMA.16816.F32 R136, R12.reuse, R8, R136 ;  /* 0x000000080c88723c */ /* 0x048fe20000001888 */
[----:B------:R3:W5:Y:S07]  /*20240*/  LDL.LU R221, [R1+0x2c] ;  /* 0x00002c0001dd7983 */ /* 0x00076e0000300800 */
[----:B------:R-:W-:Y:S01]  /*20250*/  HMMA.16816.F32 R132, R12, R10, R132 ;  /* 0x0000000a0c84723c */ /* 0x000fe20000001884 */
[----:B------:R-:W3:Y:S01]  /*20260*/  LDSM.16.MT88.4 R8, [R54+0x800] ;  /* 0x000800003608783b */ /* 0x000ee20000004200 */
[----:B--2---:R-:W-:-:S02]  /*20270*/  F2FP.F16.F32.PACK_AB R12, R126, R81 ;  /* 0x000000517e0c723e */ /* 0x004fc400000000ff */
[----:B-1----:R-:W-:Y:S01]  /*20280*/  F2FP.F16.F32.PACK_AB R14, R83, R128 ;  /* 0x00000080530e723e */ /* 0x002fe200000000ff */
[----:B------:R-:W1:Y:S01]  /*20290*/  MUFU.EX2 R91, R219 ;  /* 0x000000db005b7308 */ /* 0x000e620000000800 */
[----:B------:R-:W-:-:S03]  /*202a0*/  F2FP.F16.F32.PACK_AB R13, R130, R85 ;  /* 0x00000055820d723e */ /* 0x000fc600000000ff */
[----:B------:R-:W2:Y:S01]  /*202b0*/  MUFU.EX2 R89, R217 ;  /* 0x000000d900597308 */ /* 0x000ea20000000800 */
[----:B----4-:R-:W-:-:S03]  /*202c0*/  F2FP.F16.F32.PACK_AB R15, R166, R87 ;  /* 0x00000057a60f723e */ /* 0x010fc600000000ff */
        /* <DEDUP_REMOVED lines=9> */
[C---:B------:R-:W-:Y:S01]  /*20360*/  HMMA.16816.F32 R144, R12.reuse, R16, R144 ;  /* 0x000000100c90723c */ /* 0x040fe20000001890 */
[-CC-:B------:R-:W-:Y:S01]  /*20370*/  FFMA.FTZ R17, R26, R58.reuse, -R67.reuse ;  /* 0x0000003a1a117223 */ /* 0x180fe20000010843 */
[-CC-:B------:R-:W-:Y:S01]  /*20380*/  FFMA.FTZ R16, R95, R58.reuse, -R67.reuse ;  /* 0x0000003a5f107223 */ /* 0x180fe20000010843 */
[----:B------:R-:W-:Y:S01]  /*20390*/  LDSM.16.MT88.4 R24, [R79+0x1000] ;  /* 0x001000004f18783b */ /* 0x000fe20000004200 */
[----:B------:R-:W-:Y:S04]  /*203a0*/  MUFU.EX2 R127, R127 ;  /* 0x0000007f007f7308 */ /* 0x000fe80000000800 */
[----:B------:R-:W-:Y:S01]  /*203b0*/  MUFU.EX2 R125, R183 ;  /* 0x000000b7007d7308 */ /* 0x000fe20000000800 */
[C---:B------:R-:W-:Y:S03]  /*203c0*/  HMMA.16816.F32 R152, R12.reuse, R20, R152 ;  /* 0x000000140c98723c */ /* 0x040fe60000001898 */
[----:B------:R-:W-:Y:S01]  /*203d0*/  MUFU.EX2 R206, R206 ;  /* 0x000000ce00ce7308 */ /* 0x000fe20000000800 */
[-CC-:B------:R-:W-:Y:S01]  /*203e0*/  FFMA.FTZ R179, R212, R58.reuse, -R67.reuse ;  /* 0x0000003ad4b37223 */ /* 0x180fe20000010843 */
[-CC-:B------:R-:W-:Y:S01]  /*203f0*/  FFMA.FTZ R177, R250, R58.reuse, -R67.reuse ;  /* 0x0000003afab17223 */ /* 0x180fe20000010843 */
[----:B------:R-:W-:Y:S01]  /*20400*/  FFMA.FTZ R189, R104, R58, -R67 ;  /* 0x0000003a68bd7223 */ /* 0x000fe20000010843 */
[----:B------:R-:W-:Y:S01]  /*20410*/  MUFU.EX2 R214, R214 ;  /* 0x000000d600d67308 */ /* 0x000fe20000000800 */
[C---:B------:R-:W-:Y:S01]  /*20420*/  HMMA.16816.F32 R148, R12.reuse, R22, R148 ;  /* 0x000000160c94723c */ /* 0x040fe20000001894 */
[----:B------:R-:W4:Y:S02]  /*20430*/  LDSM.16.MT88.4 R20, [R73+0xb000] ;  /* 0x00b000004914783b */ /* 0x000f240000004200 */
[----:B------:R-:W2:Y:S01]  /*20440*/  MUFU.EX2 R95, R17 ;  /* 0x00000011005f7308 */ /* 0x000ea20000000800 */
[----:B------:R-:W-:Y:S01]  /*20450*/  FADD.FTZ R71, R71, R122 ;  /* 0x0000007a47477221 */ /* 0x000fe20000010000 */
[----:B------:R-:W-:Y:S01]  /*20460*/  FFMA.FTZ R252, R252, R77, R61 ;  /* 0x0000004dfcfc7223 */ /* 0x000fe2000001003d */
[----:B------:R4:W5:Y:S01]  /*20470*/  LDL.LU R220, [R1+0x28] ;  /* 0x0000280001dc7983 */ /* 0x0009620000300800 */
[----:B------:R2:W2:Y:S01]  /*20480*/  MUFU.EX2 R93, R16 ;  /* 0x00000010005d7308 */ /* 0x0004a20000000800 */
[C---:B---3--:R-:W-:Y:S08]  /*20490*/  HMMA.16816.F32 R136, R12.reuse, R8, R136 ;  /* 0x000000080c88723c */ /* 0x048ff00000001888 */
[C---:B------:R-:W-:Y:S01]  /*204a0*/  HMMA.16816.F32 R132, R12.reuse, R10, R132 ;  /* 0x0000000a0c84723c */ /* 0x040fe20000001884 */
[----:B------:R-:W3:Y:S07]  /*204b0*/  LDSM.16.MT88.4 R8, [R54+0x1000] ;  /* 0x001000003608783b */ /* 0x000eee0000004200 */
[----:B------:R-:W-:Y:S01]  /*204c0*/  HMMA.16816.F32 R140, R12, R18, R140 ;  /* 0x000000120c8c723c */ /* 0x000fe2000000188c */
[----:B-1----:R-:W-:Y:S01]  /*204d0*/  F2FP.F16.F32.PACK_AB R12, R91, R170 ;  /* 0x000000aa5b0c723e */ /* 0x002fe200000000ff */
[----:B--2---:R-:W-:Y:S01]  /*204e0*/  LDSM.16.MT88.4 R16, [R73+0xb800] ;  /* 0x00b800004910783b */ /* 0x004fe20000004200 */
[----:B------:R-:W-:-:S02]  /*204f0*/  F2FP.F16.F32.PACK_AB R14, R89, R168 ;  /* 0x000000a8590e723e */ /* 0x000fc400000000ff */
[----:B------:R-:W-:Y:S01]  /*20500*/  F2FP.F16.F32.PACK_AB R13, R95, R172 ;  /* 0x000000ac5f0d723e */ /* 0x000fe200000000ff */
[----:B------:R1:W-:Y:S01]  /*20510*/  MUFU.EX2 R212, R181 ;  /* 0x000000b500d47308 */ /* 0x0003e20000000800 */
[----:B------:R-:W-:-:S03]  /*20520*/  F2FP.F16.F32.PACK_AB R15, R174, R93 ;  /* 0x0000005dae0f723e */ /* 0x000fc600000000ff */
[----:B------:R-:W-:Y:S04]  /*20530*/  MUFU.EX2 R179, R179 ;  /* 0x000000b300b37308 */ /* 0x000fe80000000800 */
[----:B------:R-:W-:Y:S01]  /*20540*/  MUFU.EX2 R177, R177 ;  /* 0x000000b100b17308 */ /* 0x000fe20000000800 */
[C---:B----4-:R-:W-:Y:S03]  /*20550*/  HMMA.16816.F32 R152, R12.reuse, R4, R152 ;  /* 0x000000040c98723c */ /* 0x050fe60000001898 */
[----:B------:R-:W-:Y:S04]  /*20560*/  MUFU.EX2 R250, R169 ;  /* 0x000000a900fa7308 */ /* 0x000fe80000000800 */
[----:B------:R-:W-:Y:S01]  /*20570*/  MUFU.EX2 R216, R216 ;  /* 0x000000d800d87308 */ /* 0x000fe20000000800 */
[C---:B------:R-:W-:Y:S01]  /*20580*/  HMMA.16816.F32 R148, R12.reuse, R6, R148 ;  /* 0x000000060c94723c */ /* 0x040fe20000001894 */
[----:B------:R-:W2:Y:S02]  /*20590*/  LDSM.16.MT88.4 R4, [R0+0xb800] ;  /* 0x00b800000004783b */ /* 0x000ea40000004200 */
[----:B------:R-:W-:Y:S01]  /*205a0*/  MUFU.EX2 R192, R192 ;  /* 0x000000c000c07308 */ /* 0x000fe20000000800 */
[-CC-:B------:R-:W-:Y:S01]  /*205b0*/  FFMA.FTZ R183, R114, R58.reuse, -R67.reuse ;  /* 0x0000003a72b77223 */ /* 0x180fe20000010843 */
[-CC-:B------:R-:W-:Y:S01]  /*205c0*/  FFMA.FTZ R185, R106, R58.reuse, -R67.reuse ;  /* 0x0000003a6ab97223 */ /* 0x180fe20000010843 */
[----:B------:R-:W-:Y:S01]  /*205d0*/  FFMA.FTZ R104, R102, R58, -R67 ;  /* 0x0000003a66687223 */ /* 0x000fe20000010843 */
[----:B------:R-:W-:Y:S01]  /*205e0*/  MUFU.EX2 R189, R189 ;  /* 0x000000bd00bd7308 */ /* 0x000fe20000000800 */
[----:B------:R-:W-:Y:S03]  /*205f0*/  HMMA.16816.F32 R160, R12, R20, R160 ;  /* 0x000000140ca0723c */ /* 0x000fe600000018a0 */
[----:B------:R-:W-:Y:S01]  /*20600*/  MUFU.EX2 R187, R187 ;  /* 0x000000bb00bb7308 */ /* 0x000fe20000000800 */
[----:B------:R-:W-:-:S03]  /*20610*/  FADD.FTZ R60, R60, R71 ;  /* 0x000000473c3c7221 */ /* 0x000fc60000010000 */
[----:B------:R-:W-:Y:S01]  /*20620*/  MUFU.EX2 R193, R193 ;  /* 0x000000c100c17308 */ /* 0x000fe20000000800 */
[----:B------:R-:W-:Y:S01]  /*20630*/  HMMA.16816.F32 R156, R12, R22, R156 ;  /* 0x000000160c9c723c */ /* 0x000fe2000000189c */
[----:B------:R-:W4:Y:S01]  /*20640*/  LDSM.16.MT88.4 R20, [R79+0x1800] ;  /* 0x001800004f14783b */ /* 0x000f220000004200 */
[----:B------:R-:W-:-:S03]  /*20650*/  FADD.FTZ R59, R59, R252 ;  /* 0x000000fc3b3b7221 */ /* 0x000fc60000010000 */
[----:B------:R1:W5:Y:S03]  /*20660*/  LDL.LU R63, [R1+0x24] ;  /* 0x00002400013f7983 */ /* 0x0003660000300800 */
[----:B------:R-:W-:Y:S01]  /*20670*/  HMMA.16816.F32 R144, R12, R24, R144 ;  /* 0x000000180c90723c */ /* 0x000fe20000001890 */
[----:B------:R-:W-:-:S07]  /*20680*/  FFMA.FTZ R24, R103, R58, -R67 ;  /* 0x0000003a67187223 */ /* 0x000fce0000010843 */
[C---:B---3--:R-:W-:Y:S01]  /*20690*/  HMMA.16816.F32 R136, R12.reuse, R8, R136 ;  /* 0x000000080c88723c */ /* 0x048fe20000001888 */
[----:B------:R-:W3:Y:S07]  /*206a0*/  MUFU.EX2 R103, R207 ;  /* 0x000000cf00677308 */ /* 0x000eee0000000800 */
[C---:B------:R-:W-:Y:S01]  /*206b0*/  HMMA.16816.F32 R132, R12.reuse, R10, R132 ;  /* 0x0000000a0c84723c */ /* 0x040fe20000001884 */
[----:B------:R-:W2:Y:S01]  /*206c0*/  MUFU.EX2 R101, R24 ;  /* 0x0000001800657308 */ /* 0x000ea20000000800 */
[----:B------:R-:W4:Y:S06]  /*206d0*/  LDSM.16.MT88.4 R8, [R54+0x1800] ;  /* 0x001800003608783b */ /* 0x000f2c0000004200 */
[----:B------:R-:W-:Y:S01]  /*206e0*/  HMMA.16816.F32 R140, R12, R26, R140 ;  /* 0x0000001a0c8c723c */ /* 0x000fe2000000188c */
[----:B------:R-:W-:Y:S01]  /*206f0*/  F2FP.F16.F32.PACK_AB R12, R99, R178 ;  /* 0x000000b2630c723e */ /* 0x000fe200000000ff */
[----:B-1----:R-:W-:Y:S01]  /*20700*/  FFMA.FTZ R181, R248, R58, -R67 ;  /* 0x0000003af8b57223 */ /* 0x002fe20000010843 */
[----:B------:R-:W-:Y:S01]  /*20710*/  F2FP.F16.F32.PACK_AB R14, R97, R176 ;  /* 0x000000b0610e723e */ /* 0x000fe200000000ff */
[----:B------:R-:W-:Y:S01]  /*20720*/  MUFU.EX2 R183, R183 ;  /* 0x000000b700b77308 */ /* 0x000fe20000000800 */
[----:B---3--:R-:W-:-:S03]  /*20730*/  F2FP.F16.F32.PACK_AB R13, R103, R180 ;  /* 0x000000b4670d723e */ /* 0x008fc600000000ff */
[----:B------:R-:W-:Y:S01]  /*20740*/  MUFU.EX2 R185, R185 ;  /* 0x000000b900b97308 */ /* 0x000fe20000000800 */
[----:B--2---:R-:W-:Y:S01]  /*20750*/  F2FP.F16.F32.PACK_AB R15, R182, R101 ;  /* 0x00000065b60f723e */ /* 0x004fe200000000ff */
[----:B------:R-:W-:Y:S01]  /*20760*/  LDSM.16.MT88.4 R24, [R79+0x2000] ;  /* 0x002000004f18783b */ /* 0x000fe20000004200 */
[-C--:B------:R-:W-:Y:S01]  /*20770*/  FFMA.FTZ R102, R100, R58.reuse, -R67 ;  /* 0x0000003a64667223 */ /* 0x080fe20000010843 */
[----:B------:R-:W-:Y:S01]  /*20780*/  FADD.FTZ R81, R81, R60 ;  /* 0x0000003c51517221 */ /* 0x000fe20000010000 */
[----:B------:R-:W-:Y:S01]  /*20790*/  FADD.FTZ R124, R124, R59 ;  /* 0x0000003b7c7c7221 */ /* 0x000fe20000010000 */
[----:B------:R2:W5:Y:S02]  /*207a0*/  LDL.LU R62, [R1+0x20] ;  /* 0x00002000013e7983 */ /* 0x0005640000300800 */
[C---:B------:R-:W-:Y:S08]  /*207b0*/  HMMA.16816.F32 R152, R12.reuse, R4, R152 ;  /* 0x000000040c98723c */ /* 0x040ff00000001898 */
[C---:B------:R-:W-:Y:S01]  /*207c0*/  HMMA.16816.F32 R148, R12.reuse, R6, R148 ;  /* 0x000000060c94723c */ /* 0x040fe20000001894 */
[----:B------:R-:W1:Y:S07]  /*207d0*/  LDSM.16.MT88.4 R4, [R0+0xc000] ;  /* 0x00c000000004783b */ /* 0x000e6e0000004200 */
[C---:B----4-:R-:W-:Y:S01]  /*207e0*/  HMMA.16816.F32 R144, R12.reuse, R20, R144 ;  /* 0x000000140c90723c */ /* 0x050fe20000001890 */
[-CC-:B------:R-:W-:Y:S01]  /*207f0*/  FFMA.FTZ R21, R188, R58.reuse, -R67.reuse ;  /* 0x0000003abc157223 */ /* 0x180fe20000010843 */
[----:B------:R-:W-:Y:S01]  /*20800*/  FFMA.FTZ R20, R111, R58, -R67 ;  /* 0x0000003a6f147223 */ /* 0x000fe20000010843 */
[----:B------:R-:W-:Y:S05]  /*20810*/  MUFU.EX2 R188, R191 ;  /* 0x000000bf00bc7308 */ /* 0x000fea0000000800 */
[C---:B------:R-:W-:Y:S01]  /*20820*/  HMMA.16816.F32 R160, R12.reuse, R16, R160 ;  /* 0x000000100ca0723c */ /* 0x040fe200000018a0 */
[----:B------:R-:W3:Y:S07]  /*20830*/  MUFU.EX2 R111, R21 ;  /* 0x00000015006f7308 */ /* 0x000eee0000000800 */
[C---:B------:R-:W-:Y:S01]  /*20840*/  HMMA.16816.F32 R156, R12.reuse, R18, R156 ;  /* 0x000000120c9c723c */ /* 0x040fe2000000189c */
[----:B------:R4:W2:Y:S01]  /*20850*/  MUFU.EX2 R109, R20 ;  /* 0x00000014006d7308 */ /* 0x0008a20000000800 */
[----:B------:R-:W1:Y:S06]  /*20860*/  LDSM.16.MT88.4 R16, [R73+0xc000] ;  /* 0x00c000004910783b */ /* 0x000e6c0000004200 */
[C---:B------:R-:W-:Y:S08]  /*20870*/  HMMA.16816.F32 R136, R12.reuse, R8, R136 ;  /* 0x000000080c88723c */ /* 0x040ff00000001888 */
[C---:B------:R-:W-:Y:S01]  /*20880*/  HMMA.16816.F32 R132, R12.reuse, R10, R132 ;  /* 0x0000000a0c84723c */ /* 0x040fe20000001884 */
[----:B------:R-:W1:Y:S07]  /*20890*/  LDSM.16.MT88.4 R8, [R54+0x2000] ;  /* 0x002000003608783b */ /* 0x000e6e0000004200 */
[----:B------:R-:W-:Y:S01]  /*208a0*/  HMMA.16816.F32 R140, R12, R22, R140 ;  /* 0x000000160c8c723c */ /* 0x000fe2000000188c */
[----:B------:R-:W-:Y:S01]  /*208b0*/  F2FP.F16.F32.PACK_AB R12, R107, R186 ;  /* 0x000000ba6b0c723e */ /* 0x000fe200000000ff */
[----:B----4-:R-:W-:Y:S01]  /*208c0*/  LDSM.16.MT88.4 R20, [R79+0x2800] ;  /* 0x002800004f14783b */ /* 0x010fe20000004200 */
[----:B------:R-:W-:-:S02]  /*208d0*/  F2FP.F16.F32.PACK_AB R14, R105, R184 ;  /* 0x000000b8690e723e */ /* 0x000fc400000000ff */
[----:B---3--:R-:W-:Y:S01]  /*208e0*/  F2FP.F16.F32.PACK_AB R13, R111, R188 ;  /* 0x000000bc6f0d723e */ /* 0x008fe200000000ff */
[----:B------:R3:W4:Y:S01]  /*208f0*/  MUFU.EX2 R248, R129 ;  /* 0x0000008100f87308 */ /* 0x0007220000000800 */
[----:B--2---:R-:W-:-:S03]  /*20900*/  F2FP.F16.F32.PACK_AB R15, R190, R109 ;  /* 0x0000006dbe0f723e */ /* 0x004fc600000000ff */
[----:B------:R-:W-:Y:S04]  /*20910*/  MUFU.EX2 R181, R181 ;  /* 0x000000b500b57308 */ /* 0x000fe80000000800 */
[----:B------:R-:W-:Y:S01]  /*20920*/  MUFU.EX2 R100, R104 ;  /* 0x0000006800647308 */ /* 0x000fe20000000800 */
[C---:B-1----:R-:W-:Y:S03]  /*20930*/  HMMA.16816.F32 R152, R12.reuse, R4, R152 ;  /* 0x000000040c98723c */ /* 0x042fe60000001898 */
[----:B------:R-:W-:Y:S01]  /*20940*/  MUFU.EX2 R98, R102 ;  /* 0x0000006600627308 */ /* 0x000fe20000000800 */
[----:B------:R-:W-:Y:S01]  /*20950*/  FADD.FTZ R81, R126, R81 ;  /* 0x000000517e517221 */ /* 0x000fe20000010000 */
[----:B------:R-:W-:Y:S01]  /*20960*/  FADD.FTZ R124, R75, R124 ;  /* 0x0000007c4b7c7221 */ /* 0x000fe20000010000 */
[----:B------:R-:W-:Y:S01]  /*20970*/  FFMA.FTZ R59, R84, R58, -R67 ;  /* 0x0000003a543b7223 */ /* 0x000fe20000010843 */
[----:B------:R2:W5:Y:S01]  /*20980*/  LDL.LU R39, [R1+0x1c] ;  /* 0x00001c0001277983 */ /* 0x0005620000300800 */
[C---:B------:R-:W-:Y:S03]  /*20990*/  HMMA.16816.F32 R148, R12.reuse, R6, R148 ;  /* 0x000000060c94723c */ /* 0x040fe60000001894 */
[----:B------:R-:W1:Y:S05]  /*209a0*/  LDSM.16.MT88.4 R4, [R0+0xc800] ;  /* 0x00c800000004783b */ /* 0x000e6a0000004200 */
[C---:B------:R-:W-:Y:S08]  /*209b0*/  HMMA.16816.F32 R160, R12.reuse, R16, R160 ;  /* 0x000000100ca0723c */ /* 0x040ff000000018a0 */
[C---:B------:R-:W-:Y:S01]  /*209c0*/  HMMA.16816.F32 R156, R12.reuse, R18, R156 ;  /* 0x000000120c9c723c */ /* 0x040fe2000000189c */
[----:B------:R-:W3:Y:S07]  /*209d0*/  LDSM.16.MT88.4 R16, [R73+0xc800] ;  /* 0x00c800004910783b */ /* 0x000eee0000004200 */
[C---:B------:R-:W-:Y:S08]  /*209e0*/  HMMA.16816.F32 R136, R12.reuse, R8, R136 ;  /* 0x000000080c88723c */ /* 0x040ff00000001888 */
[C---:B------:R-:W-:Y:S01]  /*209f0*/  HMMA.16816.F32 R132, R12.reuse, R10, R132 ;  /* 0x0000000a0c84723c */ /* 0x040fe20000001884 */
[----:B------:R-:W4:Y:S07]  /*20a00*/  LDSM.16.MT88.4 R8, [R54+0x2800] ;  /* 0x002800003608783b */ /* 0x000f2e0000004200 */
[C---:B------:R-:W-:Y:S08]  /*20a10*/  HMMA.16816.F32 R144, R12.reuse, R24, R144 ;  /* 0x000000180c90723c */ /* 0x040ff00000001890 */
[----:B------:R-:W-:Y:S01]  /*20a20*/  HMMA.16816.F32 R140, R12, R26, R140 ;  /* 0x0000001a0c8c723c */ /* 0x000fe2000000188c */
[----:B------:R-:W-:Y:S01]  /*20a30*/  F2FP.F16.F32.PACK_AB R12, R123, R202 ;  /* 0x000000ca7b0c723e */ /* 0x000fe200000000ff */
[----:B------:R-:W-:Y:S01]  /*20a40*/  LDSM.16.MT88.4 R24, [R79+0x3000] ;  /* 0x003000004f18783b */ /* 0x000fe20000004200 */
[----:B------:R-:W-:-:S02]  /*20a50*/  F2FP.F16.F32.PACK_AB R14, R121, R200 ;  /* 0x000000c8790e723e */ /* 0x000fc400000000ff */
[----:B------:R-:W-:Y:S02]  /*20a60*/  F2FP.F16.F32.PACK_AB R13, R127, R204 ;  /* 0x000000cc7f0d723e */ /* 0x000fe400000000ff */
[----:B------:R-:W-:-:S07]  /*20a70*/  F2FP.F16.F32.PACK_AB R15, R206, R125 ;  /* 0x0000007dce0f723e */ /* 0x000fce00000000ff */
[C---:B-1----:R-:W-:Y:S08]  /*20a80*/  HMMA.16816.F32 R152, R12.reuse, R4, R152 ;  /* 0x000000040c98723c */ /* 0x042ff00000001898 */
[C---:B------:R-:W-:Y:S01]  /*20a90*/  HMMA.16816.F32 R148, R12.reuse, R6, R148 ;  /* 0x000000060c94723c */ /* 0x040fe20000001894 */
[----:B------:R-:W1:Y:S07]  /*20aa0*/  LDSM.16.MT88.4 R4, [R0+0xd000] ;  /* 0x00d000000004783b */ /* 0x000e6e0000004200 */
[C---:B---3--:R-:W-:Y:S08]  /*20ab0*/  HMMA.16816.F32 R160, R12.reuse, R16, R160 ;  /* 0x000000100ca0723c */ /* 0x048ff000000018a0 */
[C---:B------:R-:W-:Y:S01]  /*20ac0*/  HMMA.16816.F32 R156, R12.reuse, R18, R156 ;  /* 0x000000120c9c723c */ /* 0x040fe2000000189c */
[----:B------:R-:W3:Y:S07]  /*20ad0*/  LDSM.16.MT88.4 R16, [R73+0xd000] ;  /* 0x00d000004910783b */ /* 0x000eee0000004200 */
[C---:B----4-:R-:W-:Y:S08]  /*20ae0*/  HMMA.16816.F32 R136, R12.reuse, R8, R136 ;  /* 0x000000080c88723c */ /* 0x050ff00000001888 */
        /* <DEDUP_REMOVED lines=12> */
[----:B------:R-:W-:Y:S01]  /*20bb0*/  HMMA.16816.F32 R144, R12, R24, R144 ;  /* 0x000000180c90723c */ /* 0x000fe20000001890 */
[----:B------:R-:W-:-:S02]  /*20bc0*/  FFMA.FTZ R24, R218, R58, -R67 ;  /* 0x0000003ada187223 */ /* 0x000fc40000010843 */
[----:B------:R-:W2:Y:S04]  /*20bd0*/  MUFU.EX2 R218, R222 ;  /* 0x000000de00da7308 */ /* 0x000ea80000000800 */
[----:B------:R2:W2:Y:S01]  /*20be0*/  MUFU.EX2 R169, R24 ;  /* 0x0000001800a97308 */ /* 0x0004a20000000800 */
[C---:B---3--:R-:W-:Y:S08]  /*20bf0*/  HMMA.16816.F32 R160, R12.reuse, R16, R160 ;  /* 0x000000100ca0723c */ /* 0x048ff000000018a0 */
[C---:B------:R-:W-:Y:S01]  /*20c00*/  HMMA.16816.F32 R156, R12.reuse, R18, R156 ;  /* 0x000000120c9c723c */ /* 0x040fe2000000189c */
[----:B------:R-:W3:Y:S07]  /*20c10*/  LDSM.16.MT88.4 R16, [R73+0xd800] ;  /* 0x00d800004910783b */ /* 0x000eee0000004200 */
[C---:B----4-:R-:W-:Y:S08]  /*20c20*/  HMMA.16816.F32 R136, R12.reuse, R8, R136 ;  /* 0x000000080c88723c */ /* 0x050ff00000001888 */
[C---:B------:R-:W-:Y:S01]  /*20c30*/  HMMA.16816.F32 R132, R12.reuse, R10, R132 ;  /* 0x0000000a0c84723c */ /* 0x040fe20000001884 */
[----:B------:R-:W4:Y:S07]  /*20c40*/  LDSM.16.MT88.4 R8, [R54+0x3800] ;  /* 0x003800003608783b */ /* 0x000f2e0000004200 */
[----:B------:R-:W-:Y:S01]  /*20c50*/  HMMA.16816.F32 R140, R12, R26, R140 ;  /* 0x0000001a0c8c723c */ /* 0x000fe2000000188c */
[----:B------:R-:W-:Y:S01]  /*20c60*/  F2FP.F16.F32.PACK_AB R12, R250, R171 ;  /* 0x000000abfa0c723e */ /* 0x000fe200000000ff */
[----:B------:R-:W-:Y:S01]  /*20c70*/  FFMA.FTZ R129, R198, R58, -R67 ;  /* 0x0000003ac6817223 */ /* 0x000fe20000010843 */
[----:B------:R-:W-:Y:S01]  /*20c80*/  F2FP.F16.F32.PACK_AB R14, R248, R131 ;  /* 0x00000083f80e723e */ /* 0x000fe200000000ff */
[----:B--2---:R-:W-:Y:S01]  /*20c90*/  LDSM.16.MT88.4 R24, [R79+0x4000] ;  /* 0x004000004f18783b */ /* 0x004fe20000004200 */
[----:B------:R-:W-:-:S02]  /*20ca0*/  F2FP.F16.F32.PACK_AB R13, R218, R181 ;  /* 0x000000b5da0d723e */ /* 0x000fc400000000ff */
[----:B------:R-:W-:-:S07]  /*20cb0*/  F2FP.F16.F32.PACK_AB R15, R216, R169 ;  /* 0x000000a9d80f723e */ /* 0x000fce00000000ff */
[C---:B-1----:R-:W-:Y:S08]  /*20cc0*/  HMMA.16816.F32 R152, R12.reuse, R4, R152 ;  /* 0x000000040c98723c */ /* 0x042ff00000001898 */
[C---:B------:R-:W-:Y:S01]  /*20cd0*/  HMMA.16816.F32 R148, R12.reuse, R6, R148 ;  /* 0x000000060c94723c */ /* 0x040fe20000001894 */
[----:B------:R-:W1:Y:S01]  /*20ce0*/  LDSM.16.MT88.4 R4, [R0+0xe000] ;  /* 0x00e000000004783b */ /* 0x000e620000004200 */
[----:B------:R-:W2:Y:S06]  /*20cf0*/  MUFU.EX2 R222, R117 ;  /* 0x0000007500de7308 */ /* 0x000eac0000000800 */
[C---:B------:R-:W-:Y:S01]  /*20d00*/  HMMA.16816.F32 R144, R12.reuse, R20, R144 ;  /* 0x000000140c90723c */ /* 0x040fe20000001890 */
[-CC-:B------:R-:W-:Y:S01]  /*20d10*/  FFMA.FTZ R20, R194, R58.reuse, -R67.reuse ;  /* 0x0000003ac2147223 */ /* 0x180fe20000010843 */
[----:B------:R2:W2:Y:S04]  /*20d20*/  MUFU.EX2 R198, R113 ;  /* 0x0000007100c67308 */ /* 0x0004a80000000800 */
[----:B------:R-:W-:Y:S02]  /*20d30*/  MUFU.EX2 R129, R129 ;  /* 0x0000008100817308 */ /* 0x000fe40000000800 */
[C---:B---3--:R-:W-:Y:S02]  /*20d40*/  HMMA.16816.F32 R160, R12.reuse, R16, R160 ;  /* 0x000000100ca0723c */ /* 0x048fe400000018a0 */
[----:B------:R-:W3:Y:S04]  /*20d50*/  MUFU.EX2 R194, R196 ;  /* 0x000000c400c27308 */ /* 0x000ee80000000800 */
[----:B------:R3:W3:Y:S02]  /*20d60*/  MUFU.EX2 R117, R20 ;  /* 0x0000001400757308 */ /* 0x0006e40000000800 */
[C---:B------:R-:W-:Y:S01]  /*20d70*/  HMMA.16816.F32 R156, R12.reuse, R18, R156 ;  /* 0x000000120c9c723c */ /* 0x040fe2000000189c */
[----:B------:R-:W1:Y:S07]  /*20d80*/  LDSM.16.MT88.4 R16, [R73+0xe000] ;  /* 0x00e000004910783b */ /* 0x000e6e0000004200 */
[C---:B----4-:R-:W-:Y:S08]  /*20d90*/  HMMA.16816.F32 R136, R12.reuse, R8, R136 ;  /* 0x000000080c88723c */ /* 0x050ff00000001888 */
[C---:B------:R-:W-:Y:S01]  /*20da0*/  HMMA.16816.F32 R132, R12.reuse, R10, R132 ;  /* 0x0000000a0c84723c */ /* 0x040fe20000001884 */
[----:B------:R-:W4:Y:S07]  /*20db0*/  LDSM.16.MT88.4 R8, [R54+0x4000] ;  /* 0x004000003608783b */ /* 0x000f2e0000004200 */
[----:B------:R-:W-:Y:S01]  /*20dc0*/  HMMA.16816.F32 R140, R12, R22, R140 ;  /* 0x000000160c8c723c */ /* 0x000fe2000000188c */
[----:B--2---:R-:W-:Y:S01]  /*20dd0*/  F2FP.F16.F32.PACK_AB R12, R222, R119 ;  /* 0x00000077de0c723e */ /* 0x004fe200000000ff */
[----:B------:R-:W-:Y:S01]  /*20de0*/  FFMA.FTZ R113, R120, R58, -R67 ;  /* 0x0000003a78717223 */ /* 0x000fe20000010843 */
[----:B------:R-:W-:Y:S01]  /*20df0*/  F2FP.F16.F32.PACK_AB R14, R198, R115 ;  /* 0x00000073c60e723e */ /* 0x000fe200000000ff */
[----:B---3--:R-:W-:Y:S01]  /*20e00*/  LDSM.16.MT88.4 R20, [R79+0x4800] ;  /* 0x004800004f14783b */ /* 0x008fe20000004200 */
[----:B------:R-:W-:-:S02]  /*20e10*/  F2FP.F16.F32.PACK_AB R13, R194, R129 ;  /* 0x00000081c20d723e */ /* 0x000fc400000000ff */
[----:B------:R-:W-:-:S07]  /*20e20*/  F2FP.F16.F32.PACK_AB R15, R192, R117 ;  /* 0x00000075c00f723e */ /* 0x000fce00000000ff */
[C---:B-1----:R-:W-:Y:S08]  /*20e30*/  HMMA.16816.F32 R152, R12.reuse, R4, R152 ;  /* 0x000000040c98723c */ /* 0x042ff00000001898 */
[C---:B------:R-:W-:Y:S01]  /*20e40*/  HMMA.16816.F32 R148, R12.reuse, R6, R148 ;  /* 0x000000060c94723c */ /* 0x040fe20000001894 */
[----:B------:R-:W1:Y:S01]  /*20e50*/  LDSM.16.MT88.4 R4, [R73+0xe800] ;  /* 0x00e800004904783b */ /* 0x000e620000004200 */
[----:B------:R2:W3:Y:S06]  /*20e60*/  MUFU.EX2 R120, R53 ;  /* 0x0000003500787308 */ /* 0x0004ec0000000800 */
[C---:B------:R-:W-:Y:S01]  /*20e70*/  HMMA.16816.F32 R144, R12.reuse, R24, R144 ;  /* 0x000000180c90723c */ /* 0x040fe20000001890 */
[-CC-:B------:R-:W-:Y:S01]  /*20e80*/  FFMA.FTZ R24, R116, R58.reuse, -R67.reuse ;  /* 0x0000003a74187223 */ /* 0x180fe20000010843 */
[----:B------:R-:W-:Y:S04]  /*20e90*/  MUFU.EX2 R113, R113 ;  /* 0x0000007100717308 */ /* 0x000fe80000000800 */
[----:B------:R-:W3:Y:S02]  /*20ea0*/  MUFU.EX2 R116, R118 ;  /* 0x0000007600747308 */ /* 0x000ee40000000800 */
[C---:B------:R-:W-:Y:S02]  /*20eb0*/  HMMA.16816.F32 R160, R12.reuse, R16, R160 ;  /* 0x000000100ca0723c */ /* 0x040fe400000018a0 */
[----:B------:R3:W3:Y:S06]  /*20ec0*/  MUFU.EX2 R114, R24 ;  /* 0x0000001800727308 */ /* 0x0006ec0000000800 */
[C---:B------:R-:W-:Y:S01]  /*20ed0*/  HMMA.16816.F32 R156, R12.reuse, R18, R156 ;  /* 0x000000120c9c723c */ /* 0x040fe2000000189c */
[----:B------:R-:W-:Y:S07]  /*20ee0*/  LDSM.16.MT88.4 R16, [R0+0xe800] ;  /* 0x00e800000010783b */ /* 0x000fee0000004200 */
[C---:B----4-:R-:W-:Y:S08]  /*20ef0*/  HMMA.16816.F32 R136, R12.reuse, R8, R136 ;  /* 0x000000080c88723c */ /* 0x050ff00000001888 */
[C---:B------:R-:W-:Y:S01]  /*20f00*/  HMMA.16816.F32 R132, R12.reuse, R10, R132 ;  /* 0x0000000a0c84723c */ /* 0x040fe20000001884 */
[----:B------:R-:W4:Y:S07]  /*20f10*/  LDSM.16.MT88.4 R8, [R54+0x4800] ;  /* 0x004800003608783b */ /* 0x000f2e0000004200 */
[----:B------:R-:W-:Y:S01]  /*20f20*/  HMMA.16816.F32 R140, R12, R26, R140 ;  /* 0x0000001a0c8c723c */ /* 0x000fe2000000188c */
[----:B------:R-:W-:Y:S01]  /*20f30*/  F2FP.F16.F32.PACK_AB R12, R56, R57 ;  /* 0x00000039380c723e */ /* 0x000fe200000000ff */
[----:B--2---:R-:W-:Y:S01]  /*20f40*/  FFMA.FTZ R53, R112, R58, -R67 ;  /* 0x0000003a70357223 */ /* 0x004fe20000010843 */
[----:B---3--:R-:W-:Y:S01]  /*20f50*/  F2FP.F16.F32.PACK_AB R14, R120, R55 ;  /* 0x00000037780e723e */ /* 0x008fe200000000ff */
[----:B------:R-:W-:Y:S01]  /*20f60*/  LDSM.16.MT88.4 R24, [R79+0x5000] ;  /* 0x005000004f18783b */ /* 0x000fe20000004200 */
[----:B------:R-:W-:-:S02]  /*20f70*/  F2FP.F16.F32.PACK_AB R13, R116, R113 ;  /* 0x00000071740d723e */ /* 0x000fc400000000ff */
[----:B------:R-:W-:-:S07]  /*20f80*/  F2FP.F16.F32.PACK_AB R15, R183, R114 ;  /* 0x00000072b70f723e */ /* 0x000fce00000000ff */
[C---:B-1----:R-:W-:Y:S08]  /*20f90*/  HMMA.16816.F32 R160, R12.reuse, R4, R160 ;  /* 0x000000040ca0723c */ /* 0x042ff000000018a0 */
[C---:B------:R-:W-:Y:S01]  /*20fa0*/  HMMA.16816.F32 R156, R12.reuse, R6, R156 ;  /* 0x000000060c9c723c */ /* 0x040fe2000000189c */
[----:B------:R-:W1:Y:S01]  /*20fb0*/  LDSM.16.MT88.4 R4, [R73+0xf000] ;  /* 0x00f000004904783b */ /* 0x000e620000004200 */
[----:B------:R-:W-:Y:S06]  /*20fc0*/  MUFU.EX2 R53, R53 ;  /* 0x0000003500357308 */ /* 0x000fec0000000800 */
[----:B------:R-:W-:Y:S01]  /*20fd0*/  HMMA.16816.F32 R144, R12, R20, R144 ;  /* 0x000000140c90723c */ /* 0x000fe20000001890 */
[----:B------:R-:W-:-:S02]  /*20fe0*/  FFMA.FTZ R20, R108, R58, -R67 ;  /* 0x0000003a6c147223 */ /* 0x000fc40000010843 */
[----:B------:R-:W2:Y:S04]  /*20ff0*/  MUFU.EX2 R108, R110 ;  /* 0x0000006e006c7308 */ /* 0x000ea80000000800 */
[----:B------:R3:W2:Y:S01]  /*21000*/  MUFU.EX2 R106, R20 ;  /* 0x00000014006a7308 */ /* 0x0006a20000000800 */
[C---:B----4-:R-:W-:Y:S08]  /*21010*/  HMMA.16816.F32 R136, R12.reuse, R8, R136 ;  /* 0x000000080c88723c */ /* 0x050ff00000001888 */
[C---:B------:R-:W-:Y:S01]  /*21020*/  HMMA.16816.F32 R132, R12.reuse, R10, R132 ;  /* 0x0000000a0c84723c */ /* 0x040fe20000001884 */
[----:B------:R-:W4:Y:S07]  /*21030*/  LDSM.16.MT88.4 R8, [R54+0x5000] ;  /* 0x005000003608783b */ /* 0x000f2e0000004200 */
[C---:B------:R-:W-:Y:S08]  /*21040*/  HMMA.16816.F32 R152, R12.reuse, R16, R152 ;  /* 0x000000100c98723c */ /* 0x040ff00000001898 */
[C---:B------:R-:W-:Y:S01]  /*21050*/  HMMA.16816.F32 R148, R12.reuse, R18, R148 ;  /* 0x000000120c94723c */ /* 0x040fe20000001894 */
[----:B------:R-:W4:Y:S07]  /*21060*/  LDSM.16.MT88.4 R16, [R0+0xf000] ;  /* 0x00f000000010783b */ /* 0x000f2e0000004200 */
[----:B------:R-:W-:Y:S01]  /*21070*/  HMMA.16816.F32 R140, R12, R22, R140 ;  /* 0x000000160c8c723c */ /* 0x000fe2000000188c */
[----:B------:R-:W-:Y:S01]  /*21080*/  F2FP.F16.F32.PACK_AB R12, R51, R52 ;  /* 0x00000034330c723e */ /* 0x000fe200000000ff */
[----:B---3--:R-:W3:Y:S01]  /*21090*/  LDSM.16.MT88.4 R20, [R79+0x5800] ;  /* 0x005800004f14783b */ /* 0x008ee20000004200 */
[----:B------:R-:W-:-:S02]  /*210a0*/  F2FP.F16.F32.PACK_AB R14, R49, R50 ;  /* 0x00000032310e723e */ /* 0x000fc400000000ff */
[----:B--2---:R-:W-:Y:S02]  /*210b0*/  F2FP.F16.F32.PACK_AB R13, R108, R53 ;  /* 0x000000356c0d723e */ /* 0x004fe400000000ff */
[----:B------:R-:W-:-:S07]  /*210c0*/  F2FP.F16.F32.PACK_AB R15, R185, R106 ;  /* 0x0000006ab90f723e */ /* 0x000fce00000000ff */
[C---:B-1----:R-:W-:Y:S08]  /*210d0*/  HMMA.16816.F32 R160, R12.reuse, R4, R160 ;  /* 0x000000040ca0723c */ /* 0x042ff000000018a0 */
[C---:B------:R-:W-:Y:S01]  /*210e0*/  HMMA.16816.F32 R156, R12.reuse, R6, R156 ;  /* 0x000000060c9c723c */ /* 0x040fe2000000189c */
[----:B------:R-:W1:Y:S07]  /*210f0*/  LDSM.16.MT88.4 R4, [R73+0xf800] ;  /* 0x00f800004904783b */ /* 0x000e6e0000004200 */
[C---:B------:R-:W-:Y:S08]  /*21100*/  HMMA.16816.F32 R144, R12.reuse, R24, R144 ;  /* 0x000000180c90723c */ /* 0x040ff00000001890 */
[C---:B------:R-:W-:Y:S01]  /*21110*/  HMMA.16816.F32 R140, R12.reuse, R26, R140 ;  /* 0x0000001a0c8c723c */ /* 0x040fe2000000188c */
[----:B------:R-:W2:Y:S07]  /*21120*/  LDSM.16.MT88.4 R24, [R54+0x5800] ;  /* 0x005800003618783b */ /* 0x000eae0000004200 */
[----:B----4-:R-:W-:Y:S01]  /*21130*/  HMMA.16816.F32 R136, R12, R8, R136 ;  /* 0x000000080c88723c */ /* 0x010fe20000001888 */
[----:B------:R-:W-:-:S02]  /*21140*/  F2FP.F16.F32.PACK_AB R8, R47, R48 ;  /* 0x000000302f08723e */ /* 0x000fc400000000ff */
[----:B------:R-:W-:-:S05]  /*21150*/  F2FP.F16.F32.PACK_AB R9, R100, R189 ;  /* 0x000000bd6409723e */ /* 0x000fca00000000ff */
[----:B------:R-:W-:Y:S01]  /*21160*/  HMMA.16816.F32 R132, R12, R10, R132 ;  /* 0x0000000a0c84723c */ /* 0x000fe20000001884 */
[----:B------:R-:W-:Y:S02]  /*21170*/  F2FP.F16.F32.PACK_AB R10, R45, R46 ;  /* 0x0000002e2d0a723e */ /* 0x000fe400000000ff */
[----:B------:R-:W-:-:S05]  /*21180*/  F2FP.F16.F32.PACK_AB R11, R187, R98 ;  /* 0x00000062bb0b723e */ /* 0x000fca00000000ff */
[C---:B------:R-:W-:Y:S08]  /*21190*/  HMMA.16816.F32 R152, R12.reuse, R16, R152 ;  /* 0x000000100c98723c */ /* 0x040ff00000001898 */
[----:B------:R-:W-:Y:S01]  /*211a0*/  HMMA.16816.F32 R148, R12, R18, R148 ;  /* 0x000000120c94723c */ /* 0x000fe20000001894 */
[----:B------:R-:W4:Y:S01]  /*211b0*/  LDSM.16.MT88.4 R16, [R0+0xf800] ;  /* 0x00f800000010783b */ /* 0x000f220000004200 */
[-C--:B------:R-:W-:Y:S01]  /*211c0*/  FFMA.FTZ R191, R90, R58.reuse, -R67 ;  /* 0x0000003a5abf7223 */ /* 0x080fe20000010843 */
[----:B------:R-:W-:Y:S01]  /*211d0*/  FADD.FTZ R128, R128, R81 ;  /* 0x0000005180807221 */ /* 0x000fe20000010000 */
[----:B------:R-:W-:Y:S01]  /*211e0*/  FADD.FTZ R85, R85, R124 ;  /* 0x0000007c55557221 */ /* 0x000fe20000010000 */
[----:B------:R-:W-:Y:S03]  /*211f0*/  LDSM.16.MT88.4 R12, [R0+0x10000] ;  /* 0x01000000000c783b */ /* 0x000fe60000004200 */
[----:B---3--:R-:W-:Y:S01]  /*21200*/  HMMA.16816.F32 R144, R8, R20, R144 ;  /* 0x000000140890723c */ /* 0x008fe20000001890 */
[----:B------:R-:W-:-:S04]  /*21210*/  FFMA.FTZ R20, R92, R58, -R67 ;  /* 0x0000003a5c147223 */ /* 0x000fc80000010843 */
[----:B------:R3:W-:Y:S03]  /*21220*/  MUFU.EX2 R90, R20 ;  /* 0x00000014005a7308 */ /* 0x0007e60000000800 */
[C---:B-1----:R-:W-:Y:S08]  /*21230*/  HMMA.16816.F32 R160, R8.reuse, R4, R160 ;  /* 0x0000000408a0723c */ /* 0x042ff000000018a0 */
[C---:B------:R-:W-:Y:S01]  /*21240*/  HMMA.16816.F32 R156, R8.reuse, R6, R156 ;  /* 0x00000006089c723c */ /* 0x040fe2000000189c */
[----:B------:R-:W1:Y:S07]  /*21250*/  LDSM.16.MT88.4 R4, [R73+0x10000] ;  /* 0x010000004904783b */ /* 0x000e6e0000004200 */
[C---:B------:R-:W-:Y:S01]  /*21260*/  HMMA.16816.F32 R140, R8.reuse, R22, R140 ;  /* 0x00000016088c723c */ /* 0x040fe2000000188c */
[----:B---3--:R-:W3:Y:S01]  /*21270*/  LDSM.16.MT88.4 R20, [R54+0x6000] ;  /* 0x006000003614783b */ /* 0x008ee20000004200 */
[----:B------:R-:W1:Y:S04]  /*21280*/  MUFU.EX2 R92, R94 ;  /* 0x0000005e005c7308 */ /* 0x000e680000000800 */
[----:B------:R-:W1:Y:S01]  /*21290*/  MUFU.EX2 R191, R191 ;  /* 0x000000bf00bf7308 */ /* 0x000e620000000800 */
[----:B------:R-:W-:Y:S01]  /*212a0*/  FADD.FTZ R83, R83, R128 ;  /* 0x0000008053537221 */ /* 0x000fe20000010000 */
[----:B--2---:R-:W-:Y:S03]  /*212b0*/  HMMA.16816.F32 R136, R8, R24, R136 ;  /* 0x000000180888723c */ /* 0x004fe60000001888 */
[----:B------:R-:W-:-:S04]  /*212c0*/  FADD.FTZ R170, R170, R83 ;  /* 0x00000053aaaa7221 */ /* 0x000fc80000010000 */
[----:B------:R-:W-:Y:S01]  /*212d0*/  FADD.FTZ R91, R91, R170 ;  /* 0x000000aa5b5b7221 */ /* 0x000fe20000010000 */
[----:B----4-:R-:W-:Y:S03]  /*212e0*/  HMMA.16816.F32 R152, R8, R16, R152 ;  /* 0x000000100898723c */ /* 0x010fe60000001898 */
[----:B------:R-:W-:-:S05]  /*212f0*/  FADD.FTZ R168, R168, R91 ;  /* 0x0000005ba8a87221 */ /* 0x000fca0000010000 */
[C---:B------:R-:W-:Y:S01]  /*21300*/  HMMA.16816.F32 R148, R8.reuse, R18, R148 ;  /* 0x000000120894723c */ /* 0x040fe20000001894 */
[----:B------:R-:W2:Y:S07]  /*21310*/  LDSM.16.MT88.4 R16, [R79+0x6000] ;  /* 0x006000004f10783b */ /* 0x000eae0000004200 */
[----:B------:R-:W-:Y:S01]  /*21320*/  HMMA.16816.F32 R132, R8, R26, R132 ;  /* 0x0000001a0884723c */ /* 0x000fe20000001884 */
[----:B------:R-:W-:Y:S02]  /*21330*/  F2FP.F16.F32.PACK_AB R8, R43, R44 ;  /* 0x0000002c2b08723e */ /* 0x000fe400000000ff */
[----:B------:R-:W-:-:S02]  /*21340*/  F2FP.F16.F32.PACK_AB R10, R41, R42 ;  /* 0x0000002a290a723e */ /* 0x000fc400000000ff */
[----:B-1----:R-:W-:Y:S02]  /*21350*/  F2FP.F16.F32.PACK_AB R9, R92, R193 ;  /* 0x000000c15c09723e */ /* 0x002fe400000000ff */
[----:B------:R-:W-:Y:S01]  /*21360*/  F2FP.F16.F32.PACK_AB R11, R191, R90 ;  /* 0x0000005abf0b723e */ /* 0x000fe200000000ff */
[----:B------:R-:W-:Y:S01]  /*21370*/  FADD.FTZ R89, R89, R168 ;  /* 0x000000a859597221 */ /* 0x000fe20000010000 */
[----:B------:R-:W-:-:S05]  /*21380*/  FADD.FTZ R130, R130, R85 ;  /* 0x0000005582827221 */ /* 0x000fca0000010000 */
[----:B------:R-:W-:Y:S01]  /*21390*/  HMMA.16816.F32 R160, R8, R4, R160 ;  /* 0x0000000408a0723c */ /* 0x000fe200000018a0 */
[----:B------:R-:W-:-:S07]  /*213a0*/  FADD.FTZ R178, R178, R89 ;  /* 0x00000059b2b27221 */ /* 0x000fce0000010000 */
[----:B------:R-:W-:Y:S01]  /*213b0*/  HMMA.16816.F32 R156, R8, R6, R156 ;  /* 0x00000006089c723c */ /* 0x000fe2000000189c */
[----:B------:R-:W1:Y:S01]  /*213c0*/  LDSM.16.MT88.4 R4, [R73+0x10800] ;  /* 0x010800004904783b */ /* 0x000e620000004200 */
[----:B------:R-:W-:-:S06]  /*213d0*/  FADD.FTZ R99, R99, R178 ;  /* 0x000000b263637221 */ /* 0x000fcc0000010000 */
[----:B---3--:R-:W-:Y:S01]  /*213e0*/  HMMA.16816.F32 R136, R8, R20, R136 ;  /* 0x000000140888723c */ /* 0x008fe20000001888 */
[----:B------:R-:W-:Y:S01]  /*213f0*/  FADD.FTZ R21, R87, R130 ;  /* 0x0000008257157221 */ /* 0x000fe20000010000 */
[----:B------:R-:W-:-:S03]  /*21400*/  FADD.FTZ R176, R176, R99 ;  /* 0x00000063b0b07221 */ /* 0x000fc60000010000 */
[----:B------:R-:W-:Y:S01]  /*21410*/  FADD.FTZ R21, R166, R21 ;  /* 0x00000015a6157221 */ /* 0x000fe20000010000 */
[-CC-:B------:R-:W-:Y:S01]  /*21420*/  FFMA.FTZ R27, R88, R58.reuse, -R67.reuse ;  /* 0x0000003a581b7223 */ /* 0x180fe20000010843 */
[-C--:B------:R-:W-:Y:S02]  /*21430*/  FFMA.FTZ R24, R86, R58.reuse, -R67 ;  /* 0x0000003a56187223 */ /* 0x080fe40000010843 */
[----:B------:R-:W-:Y:S01]  /*21440*/  FADD.FTZ R172, R172, R21 ;  /* 0x00000015acac7221 */ /* 0x000fe20000010000 */
[----:B------:R-:W-:Y:S01]  /*21450*/  FFMA.FTZ R26, R82, R58, -R67 ;  /* 0x0000003a521a7223 */ /* 0x000fe20000010843 */
[----:B------:R-:W-:Y:S02]  /*21460*/  FADD.FTZ R97, R97, R176 ;  /* 0x000000b061617221 */ /* 0x000fe40000010000 */
[----:B------:R-:W-:Y:S01]  /*21470*/  FADD.FTZ R172, R95, R172 ;  /* 0x000000ac5fac7221 */ /* 0x000fe20000010000 */
[----:B------:R-:W3:Y:S01]  /*21480*/  MUFU.EX2 R25, R40 ;  /* 0x0000002800197308 */ /* 0x000ee20000000800 */
[----:B------:R-:W-:-:S02]  /*21490*/  FADD.FTZ R186, R186, R97 ;  /* 0x00000061baba7221 */ /* 0x000fc40000010000 */
[----:B------:R-:W-:Y:S01]  /*214a0*/  FADD.FTZ R93, R93, R172 ;  /* 0x000000ac5d5d7221 */ /* 0x000fe20000010000 */
[----:B------:R-:W-:Y:S01]  /*214b0*/  MUFU.EX2 R27, R27 ;  /* 0x0000001b001b7308 */ /* 0x000fe20000000800 */
[----:B------:R-:W-:-:S03]  /*214c0*/  FADD.FTZ R107, R107, R186 ;  /* 0x000000ba6b6b7221 */ /* 0x000fc60000010000 */
[----:B------:R-:W4:Y:S04]  /*214d0*/  MUFU.EX2 R24, R24 ;  /* 0x0000001800187308 */ /* 0x000f280000000800 */
[----:B------:R-:W-:Y:S04]  /*214e0*/  MUFU.EX2 R59, R59 ;  /* 0x0000003b003b7308 */ /* 0x000fe80000000800 */
[----:B------:R-:W1:Y:S01]  /*214f0*/  MUFU.EX2 R26, R26 ;  /* 0x0000001a001a7308 */ /* 0x000e620000000800 */
[----:B------:R-:W-:Y:S01]  /*21500*/  FADD.FTZ R93, R174, R93 ;  /* 0x0000005dae5d7221 */ /* 0x000fe20000010000 */
[----:B------:R-:W-:-:S03]  /*21510*/  FADD.FTZ R184, R184, R107 ;  /* 0x0000006bb8b87221 */ /* 0x000fc60000010000 */
[----:B------:R-:W-:Y:S01]  /*21520*/  FADD.FTZ R180, R180, R93 ;  /* 0x0000005db4b47221 */ /* 0x000fe20000010000 */
[----:B------:R-:W-:Y:S01]  /*21530*/  FADD.FTZ R105, R105, R184 ;  /* 0x000000b869697221 */ /* 0x000fe20000010000 */
[----:B--2---:R-:W-:Y:S02]  /*21540*/  HMMA.16816.F32 R144, R8, R16, R144 ;  /* 0x000000100890723c */ /* 0x004fe40000001890 */
[----:B------:R-:W-:Y:S01]  /*21550*/  FADD.FTZ R180, R103, R180 ;  /* 0x000000b467b47221 */ /* 0x000fe20000010000 */
[----:B---3--:R-:W-:Y:S01]  /*21560*/  F2FP.F16.F32.PACK_AB R16, R38, R25 ;  /* 0x000000192610723e */ /* 0x008fe200000000ff */
[----:B------:R-:W-:Y:S01]  /*21570*/  FADD.FTZ R202, R202, R105 ;  /* 0x00000069caca7221 */ /* 0x000fe20000010000 */
[----:B----4-:R-:W-:-:S03]  /*21580*/  F2FP.F16.F32.PACK_AB R17, R24, R27 ;  /* 0x0000001b1811723e */ /* 0x010fc600000000ff */
[----:B------:R-:W-:Y:S01]  /*21590*/  HMMA.16816.F32 R140, R8, R18, R140 ;  /* 0x00000012088c723c */ /* 0x000fe2000000188c */
[----:B------:R-:W-:Y:S02]  /*215a0*/  F2FP.F16.F32.PACK_AB R18, R36, R37 ;  /* 0x000000252412723e */ /* 0x000fe400000000ff */
[----:B-1----:R-:W-:Y:S01]  /*215b0*/  F2FP.F16.F32.PACK_AB R19, R26, R59 ;  /* 0x0000003b1a13723e */ /* 0x002fe200000000ff */
[----:B------:R-:W-:Y:S01]  /*215c0*/  FADD.FTZ R101, R101, R180 ;  /* 0x000000b465657221 */ /* 0x000fe20000010000 */
[----:B------:R-:W-:-:S03]  /*215d0*/  FADD.FTZ R123, R123, R202 ;  /* 0x000000ca7b7b7221 */ /* 0x000fc60000010000 */
[----:B------:R-:W-:Y:S01]  /*215e0*/  HMMA.16816.F32 R152, R8, R12, R152 ;  /* 0x0000000c0898723c */ /* 0x000fe20000001898 */
[----:B------:R-:W-:-:S07]  /*215f0*/  FADD.FTZ R101, R182, R101 ;  /* 0x00000065b6657221 */ /* 0x000fce0000010000 */
[----:B------:R-:W-:Y:S01]  /*21600*/  HMMA.16816.F32 R148, R8, R14, R148 ;  /* 0x0000000e0894723c */ /* 0x000fe20000001894 */
[----:B------:R-:W1:Y:S01]  /*21610*/  LDSM.16.MT88.4 R12, [R0+0x10800] ;  /* 0x01080000000c783b */ /* 0x000e620000004200 */
        /* <DEDUP_REMOVED lines=12> */
[----:B------:R-:W-:Y:S01]  /*216e0*/  HMMA.16816.F32 R132, R8, R22, R132 ;  /* 0x000000160884723c */ /* 0x000fe20000001884 */
        /* <DEDUP_REMOVED lines=20> */
[C---:B------:R-:W-:Y:S01]  /*21830*/  HMMA.16816.F32 R132, R16.reuse, R6, R132 ;  /* 0x000000061084723c */ /* 0x040fe20000001884 */
[----:B------:R-:W2:Y:S01]  /*21840*/  LDSM.16.MT88.4 R4, [R79+0x7000] ;  /* 0x007000004f04783b */ /* 0x000ea20000004200 */
[-CC-:B------:R-:W-:Y:S01]  /*21850*/  FFMA.FTZ R21, R80, R58.reuse, -R67.reuse ;  /* 0x0000003a50157223 */ /* 0x180fe20000010843 */
[-CC-:B------:R-:W-:Y:S01]  /*21860*/  FFMA.FTZ R20, R78, R58.reuse, -R67.reuse ;  /* 0x0000003a4e147223 */ /* 0x180fe20000010843 */
[-CC-:B------:R-:W-:Y:S01]  /*21870*/  FFMA.FTZ R22, R76, R58.reuse, -R67.reuse ;  /* 0x0000003a4c167223 */ /* 0x180fe20000010843 */
[----:B------:R-:W-:Y:S01]  /*21880*/  FFMA.FTZ R23, R74, R58, -R67 ;  /* 0x0000003a4a177223 */ /* 0x000fe20000010843 */
[----:B------:R-:W-:Y:S01]  /*21890*/  FADD.FTZ R115, R115, R222 ;  /* 0x000000de73737221 */ /* 0x000fe20000010000 */
[----:B------:R-:W-:Y:S01]  /*218a0*/  FADD.FTZ R181, R181, R214 ;  /* 0x000000d6b5b57221 */ /* 0x000fe20000010000 */
[----:B------:R-:W-:Y:S01]  /*218b0*/  MUFU.EX2 R21, R21 ;  /* 0x0000001500157308 */ /* 0x000fe20000000800 */
[----:B---3--:R-:W-:Y:S01]  /*218c0*/  HMMA.16816.F32 R144, R16, R8, R144 ;  /* 0x000000081090723c */ /* 0x008fe20000001890 */
[----:B------:R-:W-:Y:S01]  /*218d0*/  FADD.FTZ R198, R198, R115 ;  /* 0x00000073c6c67221 */ /* 0x000fe20000010000 */
[----:B------:R-:W-:Y:S01]  /*218e0*/  FADD.FTZ R218, R218, R181 ;  /* 0x000000b5dada7221 */ /* 0x000fe20000010000 */
[----:B------:R-:W3:Y:S01]  /*218f0*/  MUFU.EX2 R20, R20 ;  /* 0x0000001400147308 */ /* 0x000ee20000000800 */
[----:B------:R-:W-:Y:S01]  /*21900*/  LDSM.16.MT88.4 R76, [R79+0x7800] ;  /* 0x007800004f4c783b */ /* 0x000fe20000004200 */
[----:B------:R-:W-:-:S02]  /*21910*/  FADD.FTZ R57, R57, R198 ;  /* 0x000000c639397221 */ /* 0x000fc40000010000 */
[----:B------:R-:W-:Y:S01]  /*21920*/  MUFU.EX2 R22, R22 ;  /* 0x0000001600167308 */ /* 0x000fe20000000800 */
[----:B------:R-:W-:-:S03]  /*21930*/  FADD.FTZ R169, R169, R218 ;  /* 0x000000daa9a97221 */ /* 0x000fc60000010000 */
[----:B------:R-:W4:Y:S01]  /*21940*/  MUFU.EX2 R23, R23 ;  /* 0x0000001700177308 */ /* 0x000f220000000800 */
[----:B------:R-:W-:Y:S01]  /*21950*/  FADD.FTZ R56, R56, R57 ;  /* 0x0000003938387221 */ /* 0x000fe20000010000 */
[----:B------:R-:W-:-:S03]  /*21960*/  FADD.FTZ R216, R216, R169 ;  /* 0x000000a9d8d87221 */ /* 0x000fc60000010000 */
[----:B------:R-:W-:Y:S01]  /*21970*/  FADD.FTZ R55, R55, R56 ;  /* 0x0000003837377221 */ /* 0x000fe20000010000 */
[----:B------:R-:W-:Y:S01]  /*21980*/  FADD.FTZ R129, R129, R216 ;  /* 0x000000d881817221 */ /* 0x000fe20000010000 */
[----:B------:R-:W-:Y:S01]  /*21990*/  HMMA.16816.F32 R140, R16, R10, R140 ;  /* 0x0000000a108c723c */ /* 0x000fe2000000188c */
[----:B------:R-:W-:Y:S01]  /*219a0*/  F2FP.F16.F32.PACK_AB R16, R34, R35 ;  /* 0x000000232210723e */ /* 0x000fe200000000ff */
[----:B------:R-:W-:Y:S01]  /*219b0*/  FADD.FTZ R55, R120, R55 ;  /* 0x0000003778377221 */ /* 0x000fe20000010000 */
[----:B------:R-:W-:Y:S01]  /*219c0*/  F2FP.F16.F32.PACK_AB R18, R32, R33 ;  /* 0x000000212012723e */ /* 0x000fe200000000ff */
[----:B------:R-:W2:Y:S01]  /*219d0*/  LDSM.16.MT88.4 R8, [R73+0x11000] ;  /* 0x011000004908783b */ /* 0x000ea20000004200 */
[----:B---3--:R-:W-:Y:S01]  /*219e0*/  F2FP.F16.F32.PACK_AB R17, R20, R21 ;  /* 0x000000151411723e */ /* 0x008fe200000000ff */
[----:B------:R-:W-:Y:S01]  /*219f0*/  FADD.FTZ R194, R194, R129 ;  /* 0x00000081c2c27221 */ /* 0x000fe20000010000 */
[----:B----4-:R-:W-:Y:S01]  /*21a00*/  F2FP.F16.F32.PACK_AB R19, R23, R22 ;  /* 0x000000161713723e */ /* 0x010fe200000000ff */
[----:B------:R-:W-:-:S02]  /*21a10*/  FADD.FTZ R52, R52, R55 ;  /* 0x0000003734347221 */ /* 0x000fc40000010000 */
[----:B------:R-:W-:-:S04]  /*21a20*/  FADD.FTZ R117, R117, R194 ;  /* 0x000000c275757221 */ /* 0x000fc80000010000 */
[C---:B-1----:R-:W-:Y:S01]  /*21a30*/  HMMA.16816.F32 R152, R16.reuse, R12, R152 ;  /* 0x0000000c1098723c */ /* 0x042fe20000001898 */
[----:B------:R-:W-:Y:S01]  /*21a40*/  FADD.FTZ R13, R51, R52 ;  /* 0x00000034330d7221 */ /* 0x000fe20000010000 */
[----:B------:R-:W-:Y:S01]  /*21a50*/  FADD.FTZ R192, R192, R117 ;  /* 0x00000075c0c07221 */ /* 0x000fe20000010000 */
[----:B------:R1:W3:Y:S05]  /*21a60*/  MUFU.EX2 R40, R2 ;  /* 0x0000000200287308 */ /* 0x0002ea0000000800 */
[----:B--2---:R-:W-:Y:S01]  /*21a70*/  HMMA.16816.F32 R144, R16, R4, R144 ;  /* 0x000000041090723c */ /* 0x004fe20000001890 */
        /* <DEDUP_REMOVED lines=37> */
[----:B------:R2:W-:Y:S01]  /*21cd0*/  LDSM.16.MT88.4 R12, [R0+0x11800] ;  /* 0x01180000000c783b */ /* 0x0005e20000004200 */
[----:B------:R-:W-:Y:S01]  /*21ce0*/  FADD.FTZ R33, R33, R34 ;  /* 0x0000002221217221 */ /* 0x000fe20000010000 */
[----:B------:R-:W-:-:S05]  /*21cf0*/  FADD.FTZ R27, R27, R90 ;  /* 0x0000005a1b1b7221 */ /* 0x000fca0000010000 */
[----:B------:R-:W-:Y:S01]  /*21d00*/  HMMA.16816.F32 R140, R16, R6, R140 ;  /* 0x00000006108c723c */ /* 0x000fe2000000188c */
[----:B------:R-:W4:Y:S01]  /*21d10*/  LDSM.16.MT88.4 R4, [R73+0x11800] ;  /* 0x011800004904783b */ /* 0x000f220000004200 */
[----:B------:R-:W-:Y:S01]  /*21d20*/  FADD.FTZ R32, R32, R33 ;  /* 0x0000002120207221 */ /* 0x000fe20000010000 */
[----:B------:R-:W-:-:S05]  /*21d30*/  FADD.FTZ R24, R24, R27 ;  /* 0x0000001b18187221 */ /* 0x000fca0000010000 */
[C---:B-1----:R-:W-:Y:S01]  /*21d40*/  HMMA.16816.F32 R136, R16.reuse, R8, R136 ;  /* 0x000000081088723c */ /* 0x042fe20000001888 */
[----:B------:R-:W-:Y:S01]  /*21d50*/  F2FP.F16.F32.PACK_AB R8, R30, R31 ;  /* 0x0000001f1e08723e */ /* 0x000fe200000000ff */
[----:B------:R-:W-:Y:S01]  /*21d60*/  FADD.FTZ R31, R31, R32 ;  /* 0x000000201f1f7221 */ /* 0x000fe20000010000 */
[----:B------:R-:W-:Y:S01]  /*21d70*/  FADD.FTZ R59, R59, R24 ;  /* 0x000000183b3b7221 */ /* 0x000fe20000010000 */
[-C--:B------:R-:W-:Y:S02]  /*21d80*/  FFMA.FTZ R56, R72, R58.reuse, -R67 ;  /* 0x0000003a48387223 */ /* 0x080fe40000010843 */
[----:B------:R-:W-:Y:S01]  /*21d90*/  FADD.FTZ R30, R30, R31 ;  /* 0x0000001f1e1e7221 */ /* 0x000fe20000010000 */
[----:B------:R-:W-:Y:S01]  /*21da0*/  FADD.FTZ R26, R26, R59 ;  /* 0x0000003b1a1a7221 */ /* 0x000fe20000010000 */
[----:B------:R-:W-:Y:S01]  /*21db0*/  HMMA.16816.F32 R132, R16, R10, R132 ;  /* 0x0000000a1084723c */ /* 0x000fe20000001884 */
[----:B------:R-:W-:Y:S01]  /*21dc0*/  FFMA.FTZ R57, R64, R58, -R67 ;  /* 0x0000003a40397223 */ /* 0x000fe20000010843 */
[----:B---3--:R-:W-:Y:S01]  /*21dd0*/  F2FP.F16.F32.PACK_AB R10, R40, R29 ;  /* 0x0000001d280a723e */ /* 0x008fe200000000ff */
[----:B------:R-:W-:Y:S01]  /*21de0*/  FADD.FTZ R29, R29, R30 ;  /* 0x0000001e1d1d7221 */ /* 0x000fe20000010000 */
[----:B------:R-:W-:Y:S01]  /*21df0*/  FADD.FTZ R21, R21, R26 ;  /* 0x0000001a15157221 */ /* 0x000fe20000010000 */
[----:B------:R-:W-:Y:S01]  /*21e00*/  MUFU.EX2 R56, R56 ;  /* 0x0000003800387308 */ /* 0x000fe20000000800 */
[----:B------:R-:W-:-:S02]  /*21e10*/  IMAD.MOV.U32 R2, RZ, RZ, R3 ;  /* 0x000000ffff027224 */ /* 0x000fc400078e0003 */
[----:B------:R-:W-:Y:S01]  /*21e20*/  @P0 IMAD.MOV.U32 R2, RZ, RZ, R3 ;  /* 0x000000ffff020224 */ /* 0x000fe200078e0003 */
[----:B------:R-:W1:Y:S01]  /*21e30*/  MUFU.EX2 R51, R70 ;  /* 0x0000004600337308 */ /* 0x000e620000000800 */
[----:B------:R-:W-:Y:S01]  /*21e40*/  FADD.FTZ R3, R40, R29 ;  /* 0x0000001d28037221 */ /* 0x000fe20000010000 */
[----:B------:R-:W-:Y:S02]  /*21e50*/  FADD.FTZ R21, R20, R21 ;  /* 0x0000001514157221 */ /* 0x000fe40000010000 */
[----:B------:R-:W-:Y:S04]  /*21e60*/  MUFU.EX2 R50, R66 ;  /* 0x0000004200327308 */ /* 0x000fe80000000800 */
[----:B------:R-:W3:Y:S01]  /*21e70*/  MUFU.EX2 R57, R57 ;  /* 0x0000003900397308 */ /* 0x000ee20000000800 */
[----:B------:R-:W4:Y:S01]  /*21e80*/  S2R R235, SR_CTAID.X ;  /* 0x0000000000eb7919 */ /* 0x000f220000002500 */
[----:B------:R-:W-:Y:S01]  /*21e90*/  FADD.FTZ R22, R22, R21 ;  /* 0x0000001516167221 */ /* 0x000fe20000010000 */
[----:B------:R-:W4:Y:S01]  /*21ea0*/  S2R R234, SR_CTAID.Y ;  /* 0x0000000000ea7919 */ /* 0x000f220000002600 */
[----:B------:R-:W4:Y:S01]  /*21eb0*/  S2R R233, SR_CTAID.Z ;  /* 0x0000000000e97919 */ /* 0x000f220000002700 */
[----:B------:R4:W-:Y:S01]  /*21ec0*/  STL [R1], R3 ;  /* 0x0000000301007387 */ /* 0x0009e20000100800 */
[----:B------:R-:W-:Y:S01]  /*21ed0*/  FADD.FTZ R23, R23, R22 ;  /* 0x0000001617177221 */ /* 0x000fe20000010000 */
[----:B-1----:R-:W-:-:S03]  /*21ee0*/  F2FP.F16.F32.PACK_AB R9, R51, R56 ;  /* 0x000000383309723e */ /* 0x002fc600000000ff */
[----:B------:R-:W-:Y:S01]  /*21ef0*/  FADD.FTZ R56, R56, R23 ;  /* 0x0000001738387221 */ /* 0x000fe20000010000 */
[----:B---3--:R-:W-:-:S03]  /*21f00*/  F2FP.F16.F32.PACK_AB R11, R57, R50 ;  /* 0x00000032390b723e */ /* 0x008fc600000000ff */
[----:B------:R-:W-:Y:S01]  /*21f10*/  FADD.FTZ R51, R51, R56 ;  /* 0x0000003833337221 */ /* 0x000fe20000010000 */
[----:B--2---:R-:W-:-:S03]  /*21f20*/  IMAD.MOV.U32 R0, RZ, RZ, R28 ;  /* 0x000000ffff007224 */ /* 0x004fc600078e001c */
[----:B------:R-:W-:Y:S01]  /*21f30*/  FADD.FTZ R50, R50, R51 ;  /* 0x0000003332327221 */ /* 0x000fe20000010000 */
[----:B----4-:R-:W-:Y:S01]  /*21f40*/  HMMA.16816.F32 R160, R8, R4, R160 ;  /* 0x0000000408a0723c */ /* 0x010fe200000018a0 */
[----:B------:R-:W-:Y:S01]  /*21f50*/  MOV R232, 0x90 ;  /* 0x0000009000e87802 */ /* 0x000fe20000000f00 */
[----:B------:R-:W-:Y:S02]  /*21f60*/  @P0 IMAD.MOV.U32 R0, RZ, RZ, R28 ;  /* 0x000000ffff000224 */ /* 0x000fe400078e001c */
[----:B------:R-:W-:Y:S01]  /*21f70*/  FADD.FTZ R252, R57, R50 ;  /* 0x0000003239fc7221 */ /* 0x000fe20000010000 */
[----:B------:R-:W-:-:S03]  /*21f80*/  @P0 VIADD R249, R65, 0xfffffffd ;  /* 0xfffffffd41f90836 */ /* 0x000fc60000000000 */
[C---:B------:R-:W-:Y:S08]  /*21f90*/  HMMA.16816.F32 R156, R8.reuse, R6, R156 ;  /* 0x00000006089c723c */ /* 0x040ff0000000189c */
[C---:B------:R-:W-:Y:S08]  /*21fa0*/  HMMA.16816.F32 R152, R8.reuse, R12, R152 ;  /* 0x0000000c0898723c */ /* 0x040ff00000001898 */
[C---:B------:R-:W-:Y:S08]  /*21fb0*/  HMMA.16816.F32 R148, R8.reuse, R14, R148 ;  /* 0x0000000e0894723c */ /* 0x040ff00000001894 */
[C---:B------:R-:W-:Y:S08]  /*21fc0*/  HMMA.16816.F32 R144, R8.reuse, R76, R144 ;  /* 0x0000004c0890723c */ /* 0x040ff00000001890 */
[C---:B------:R-:W-:Y:S08]  /*21fd0*/  HMMA.16816.F32 R140, R8.reuse, R78, R140 ;  /* 0x0000004e088c723c */ /* 0x040ff0000000188c */
[----:B------:R-:W-:Y:S01]  /*21fe0*/  HMMA.16816.F32 R136, R8, R52, R136 ;  /* 0x000000340888723c */ /* 0x000fe20000001888 */
[----:B------:R-:W-:-:S07]  /*21ff0*/  IMAD.SHL.U32 R53, R167, 0x8, RZ ;  /* 0x00000008a7357824 */ /* 0x000fce00078e00ff */
[----:B------:R-:W-:Y:S01]  /*22000*/  HMMA.16816.F32 R132, R8, R54, R132 ;  /* 0x000000360884723c */ /* 0x000fe20000001884 */
[----:B------:R-:W-:-:S04]  /*22010*/  NOP ;  /* 0x0000000000007918 */ /* 0x000fc80000000000 */
[----:B------:R-:W-:-:S15]  /*22020*/  @P0 BRA `(.L_x_6649) ;  /* 0x0000000000040947 */ /* 0x000fde0003800000 */
.L_x_6640:
[----:B------:R-:W-:-:S05]  /*22030*/  IADD3 R249, PT, PT, R69, -0x1, RZ ;  /* 0xffffffff45f97810 */ /* 0x000fca0007ffe0ff */
.L_x_6649:
[----:B------:R-:W-:Y:S05]  /*22040*/  BSYNC B2 ;  /* 0x0000000000027941 */ /* 0x000fea0003800000 */
.L_x_6639:
[----:B------:R-:W-:-:S13]  /*22050*/  ISETP.GE.AND P0, PT, R249, R226, PT ;  /* 0x000000e2f900720c */ /* 0x000fda0003f06270 */
[----:B------:R-:W-:Y:S05]  /*22060*/  @!P0 BRA `(.L_x_6650) ;  /* 0x0000008800d48947 */ /* 0x000fea0003800000 */
[----:B------:R-:W2:Y:S01]  /*22070*/  S2R R247, SR_TID.X ;  /* 0x0000000000f77919 */ /* 0x000ea20000002100 */
[----:B------:R-:W-:Y:S01]  /*22080*/  ISETP.NE.U32.AND P0, PT, R240, RZ, PT ;  /* 0x000000fff000720c */ /* 0x000fe20003f05070 */
[----:B-----5:R-:W-:Y:S01]  /*22090*/  IMAD.SHL.U32 R251, R62, 0x20, RZ ;  /* 0x000000203efb7824 */ /* 0x020fe200078e00ff */
[----:B------:R-:W-:Y:S01]  /*220a0*/  LOP3.LUT R246, R246, 0xfffffffd, RZ, 0xc0, !PT ;  /* 0xfffffffdf6f67812 */ /* 0x000fe200078ec0ff */
[----:B------:R-:W-:Y:S01]  /*220b0*/  IMAD.MOV.U32 R166, RZ, RZ, R0 ;  /* 0x000000ffffa67224 */ /* 0x000fe200078e0000 */
[----:B------:R-:W-:Y:S01]  /*220c0*/  ISETP.NE.AND.EX P0, PT, R241, RZ, PT, P0 ;  /* 0x000000fff100720c */ /* 0x000fe20003f05300 */
[----:B------:R-:W-:Y:S01]  /*220d0*/  IMAD.MOV.U32 R3, RZ, RZ, R2 ;  /* 0x000000ffff037224 */ /* 0x000fe200078e0002 */
[----:B------:R-:W-:Y:S02]  /*220e0*/  SHF.L.U64.HI R248, R62, 0x5, R63 ;  /* 0x000000053ef87819 */ /* 0x000fe4000001023f */
[----:B------:R-:W-:-:S09]  /*220f0*/  LOP3.LUT R250, R53, 0x1c0, RZ, 0xc0, !PT ;  /* 0x000001c035fa7812 */ /* 0x000fd200078ec0ff */
[----:B------:R-:W-:-:S07]  /*22100*/  @P0 LOP3.LUT R246, R246, 0x2, RZ, 0xfc, !PT ;  /* 0x00000002f6f60812 */ /* 0x000fce00078efcff */
.L_x_6657:
[----:B------:R-:W-:Y:S04]  /*22110*/  DEPBAR.LE SB0, 0x0 ;  /* 0x000080000000791a */ /* 0x000fe80000000000 */
[----:B------:R-:W-:Y:S05]  /*22120*/  WARPSYNC.ALL ;  /* 0x0000000000007948 */ /* 0x000fea0003800000 */
[----:B------:R-:W-:Y:S01]  /*22130*/  BAR.SYNC.DEFER_BLOCKING 0x0 ;  /* 0x0000000000007b1d */ /* 0x000fe20000010000 */
[----:B------:R-:W-:Y:S01]  /*22140*/  LOP3.LUT P1, RZ, R246, 0x2, RZ, 0xc0, !PT ;  /* 0x00000002f6ff7812 */ /* 0x000fe2000782c0ff */
[----:B-----5:R-:W-:Y:S02]  /*22150*/  IMAD.MOV.U32 R2, RZ, RZ, R230 ;  /* 0x000000ffff027224 */ /* 0x020fe400078e00e6 */
[----:B------:R-:W-:Y:S10]  /*22160*/  IMAD.MOV.U32 R0, RZ, RZ, R231 ;  /* 0x000000ffff007224 */ /* 0x000ff400078e00e7 */
[----:B------:R-:W-:Y:S05]  /*22170*/  @!P1 IMAD.MOV.U32 R5, RZ, RZ, RZ ;  /* 0x000000ffff059224 */ /* 0x000fea00078e00ff */
[----:B------:R-:W-:Y:S01]  /*22180*/  @!P1 IADD3 R5, P0, PT, RZ, -R5, RZ ;  /* 0x80000005ff059210 */ /* 0x000fe20007f1e0ff */
[----:B-1----:R-:W3:Y:S01]  /*22190*/  @!P1 LD.E R4, desc[UR4][R164.64+0x40] ;  /* 0x00004004a4049980 */ /* 0x002ee2000c101900 */
[----:B------:R-:W-:Y:S01]  /*221a0*/  BSSY.RECONVERGENT B0, `(.L_x_6651) ;  /* 0x0000046000007945 */ /* 0x000fe20003800200 */
[----:B---3--:R-:W-:Y:S04]  /*221b0*/  @!P1 IMAD.SHL.U32 R4, R4, 0x100, RZ ;  /* 0x0000010004049824 */ /* 0x008fe800078e00ff */
[----:B------:R-:W-:Y:S05]  /*221c0*/  @!P1 IMAD.X R4, RZ, RZ, ~R4, P0 ;  /* 0x000000ffff049224 */ /* 0x000fea00000e0e04 */
[----:B------:R-:W-:Y:S04]  /*221d0*/  @!P1 SHF.R.S64 R5, R5, 0x1f, R4 ;  /* 0x0000001f05059819 */ /* 0x000fe80000001004 */
[----:B------:R-:W-:Y:S04]  /*221e0*/  @!P1 IADD3 R230, P0, PT, R230, R5, RZ ;  /* 0x00000005e6e69210 */ /* 0x000fe80007f1e0ff */
[----:B------:R-:W-:Y:S01]  /*221f0*/  @!P1 LEA.HI.X.SX32 R231, R4, R231, 0x1, P0 ;  /* 0x000000e704e79211 */ /* 0x000fe200000f0eff */
[----:B------:R-:W-:Y:S08]  /*22200*/  @!P1 BRA `(.L_x_6652) ;  /* 0x0000000000fc9947 */ /* 0x000ff00003800000 */
[----:B------:R-:W3:Y:S02]  /*22210*/  LD.E R11, desc[UR4][R164.64+0x170] ;  /* 0x00017004a40b7980 */ /* 0x000ee4000c101900 */
[-C--:B---3--:R-:W-:Y:S02]  /*22220*/  IABS R8, R11.reuse ;  /* 0x0000000b00087213 */ /* 0x088fe40000000000 */
[-C--:B------:R-:W-:Y:S02]  /*22230*/  IABS R6, R11.reuse ;  /* 0x0000000b00067213 */ /* 0x080fe40000000000 */
[----:B------:R-:W1:Y:S03]  /*22240*/  I2F.RP R9, R8 ;  /* 0x0000000800097306 */ /* 0x000e660000209400 */
[----:B------:R-:W-:Y:S07]  /*22250*/  IMAD.MOV R6, RZ, RZ, -R6 ;  /* 0x000000ffff067224 */ /* 0x000fee00078e0a06 */
[----:B-1----:R-:W1:Y:S02]  /*22260*/  MUFU.RCP R4, R9 ;  /* 0x0000000900047308 */ /* 0x002e640000001000 */
[----:B-1----:R-:W-:Y:S02]  /*22270*/  VIADD R14, R4, 0xffffffe ;  /* 0x0ffffffe040e7836 */ /* 0x002fe40000000000 */
[----:B------:R-:W-:Y:S06]  /*22280*/  IMAD.SHL.U32 R4, R249, 0x100, RZ ;  /* 0x00000100f9047824 */ /* 0x000fec00078e00ff */
[----:B------:R-:W1:Y:S01]  /*22290*/  F2I.FTZ.U32.TRUNC.NTZ R15, R14 ;  /* 0x0000000e000f7305 */ /* 0x000e62000021f000 */
[C---:B------:R-:W-:Y:S02]  /*222a0*/  IADD3 R12, PT, PT, R4.reuse, 0x100, RZ ;  /* 0x00000100040c7810 */ /* 0x040fe40007ffe0ff */
[----:B------:R-:W-:Y:S02]  /*222b0*/  IABS R5, R4 ;  /* 0x0000000400057213 */ /* 0x000fe40000000000 */
[-C--:B------:R-:W-:Y:S04]  /*222c0*/  LOP3.LUT R4, R4, R11.reuse, RZ, 0x3c, !PT ;  /* 0x0000000b04047212 */ /* 0x080fe800078e3cff */
[----:B------:R-:W-:Y:S01]  /*222d0*/  ISETP.GE.AND P4, PT, R4, RZ, PT ;  /* 0x000000ff0400720c */ /* 0x000fe20003f86270 */
[--C-:B-1----:R-:W-:Y:S02]  /*222e0*/  IMAD.MOV R7, RZ, RZ, -R15.reuse ;  /* 0x000000ffff077224 */ /* 0x102fe400078e0a0f */
[----:B------:R-:W-:Y:S02]  /*222f0*/  IMAD.MOV.U32 R14, RZ, RZ, RZ ;  /* 0x000000ffff0e7224 */ /* 0x000fe400078e00ff */
[----:B------:R-:W-:Y:S01]  /*22300*/  IMAD R10, R7, R8, RZ ;  /* 0x00000008070a7224 */ /* 0x000fe200078e02ff */
[----:B------:R-:W-:Y:S02]  /*22310*/  IABS R7, R12 ;  /* 0x0000000c00077213 */ /* 0x000fe40000000000 */
[----:B------:R-:W-:Y:S01]  /*22320*/  LOP3.LUT R12, R12, R11, RZ, 0x3c, !PT ;  /* 0x0000000b0c0c7212 */ /* 0x000fe200078e3cff */
[----:B------:R-:W-:Y:S02]  /*22330*/  IMAD.HI.U32 R10, R15, R10, R14 ;  /* 0x0000000a0f0a7227 */ /* 0x000fe400078e000e */
[----:B------:R-:W3:Y:S01]  /*22340*/  LD.E.64 R14, desc[UR4][R164.64+0x28] ;  /* 0x00002804a40e7980 */ /* 0x000ee2000c101b00 */
[----:B------:R-:W-:Y:S03]  /*22350*/  ISETP.GE.AND P5, PT, R12, RZ, PT ;  /* 0x000000ff0c00720c */ /* 0x000fe60003fa6270 */
[C---:B------:R-:W-:Y:S02]  /*22360*/  IMAD.HI.U32 R9, R10.reuse, R5, RZ ;  /* 0x000000050a097227 */ /* 0x040fe400078e00ff */
[----:B------:R-:W4:Y:S02]  /*22370*/  LD.E.64 R12, desc[UR4][R164.64+0x40] ;  /* 0x00004004a40c7980 */ /* 0x000f24000c101b00 */
[----:B------:R-:W-:Y:S04]  /*22380*/  IMAD.HI.U32 R10, R10, R7, RZ ;  /* 0x000000070a0a7227 */ /* 0x000fe800078e00ff */
[-C--:B------:R-:W-:Y:S02]  /*22390*/  IMAD R5, R9, R6.reuse, R5 ;  /* 0x0000000609057224 */ /* 0x080fe400078e0205 */
[----:B------:R-:W-:Y:S03]  /*223a0*/  IMAD R7, R10, R6, R7 ;  /* 0x000000060a077224 */ /* 0x000fe600078e0207 */
[C---:B------:R-:W-:Y:S02]  /*223b0*/  ISETP.GT.U32.AND P0, PT, R8.reuse, R5, PT ;  /* 0x000000050800720c */ /* 0x040fe40003f04070 */
[----:B------:R-:W-:Y:S11]  /*223c0*/  ISETP.GT.U32.AND P1, PT, R8, R7, PT ;  /* 0x000000070800720c */ /* 0x000ff60003f24070 */
[----:B------:R-:W-:Y:S02]  /*223d0*/  @!P0 IMAD.IADD R5, R5, 0x1, -R8 ;  /* 0x0000000105058824 */ /* 0x000fe400078e0a08 */
[-C--:B------:R-:W-:Y:S01]  /*223e0*/  @!P1 IADD3 R7, PT, PT, R7, -R8.reuse, RZ ;  /* 0x8000000807079210 */ /* 0x080fe20007ffe0ff */
[----:B------:R-:W-:Y:S02]  /*223f0*/  @!P1 VIADD R10, R10, 0x1 ;  /* 0x000000010a0a9836 */ /* 0x000fe40000000000 */
[-C--:B------:R-:W-:Y:S01]  /*22400*/  ISETP.GE.U32.AND P2, PT, R5, R8.reuse, PT ;  /* 0x000000080500720c */ /* 0x080fe20003f46070 */
[----:B------:R-:W-:Y:S01]  /*22410*/  @!P0 VIADD R9, R9, 0x1 ;  /* 0x0000000109098836 */ /* 0x000fe20000000000 */
        /* <DEDUP_REMOVED lines=15> */
[----:B------:R-:W5:Y:S03]  /*22510*/  LD.E R5, desc[UR4][R18.64] ;  /* 0x0000000412057980 */ /* 0x000f66000c101900 */
[----:B------:R-:W-:Y:S01]  /*22520*/  SHF.R.S32.HI R7, RZ, 0x1f, R11 ;  /* 0x0000001fff077819 */ /* 0x000fe2000001140b */
[----:B------:R-:W5:Y:S01]  /*22530*/  LD.E R4, desc[UR4][R16.64] ;  /* 0x0000000410047980 */ /* 0x000f62000c101900 */
[-C--:B----4-:R-:W-:Y:S02]  /*22540*/  IMAD R6, R13, R11.reuse, RZ ;  /* 0x0000000b0d067224 */ /* 0x090fe400078e02ff */
[C---:B------:R-:W-:Y:S04]  /*22550*/  IMAD.WIDE.U32 R8, R12.reuse, R11, RZ ;  /* 0x0000000b0c087225 */ /* 0x040fe800078e00ff */
[----:B------:R-:W-:Y:S05]  /*22560*/  IMAD R6, R12, R7, R6 ;  /* 0x000000070c067224 */ /* 0x000fea00078e0206 */
[----:B------:R-:W-:Y:S01]  /*22570*/  IADD3 R9, PT, PT, R9, R6, RZ ;  /* 0x0000000609097210 */ /* 0x000fe20007ffe0ff */
[----:B-----5:R-:W-:Y:S04]  /*22580*/  IMAD.IADD R5, R5, 0x1, -R4 ;  /* 0x0000000105057824 */ /* 0x020fe800078e0a04 */
[----:B---3--:R-:W-:Y:S01]  /*22590*/  IMAD R7, R15, R5, RZ ;  /* 0x000000050f077224 */ /* 0x008fe200078e02ff */
[----:B------:R-:W-:Y:S01]  /*225a0*/  SHF.R.S32.HI R4, RZ, 0x1f, R5 ;  /* 0x0000001fff047819 */ /* 0x000fe20000011405 */
[----:B------:R-:W-:Y:S04]  /*225b0*/  IMAD.WIDE.U32 R8, R5, R14, R8 ;  /* 0x0000000e05087225 */ /* 0x000fe800078e0008 */
[----:B------:R-:W-:Y:S01]  /*225c0*/  IMAD R7, R14, R4, R7 ;  /* 0x000000040e077224 */ /* 0x000fe200078e0207 */
[C---:B------:R-:W-:Y:S03]  /*225d0*/  LEA R230, P0, R8.reuse, R2, 0x1 ;  /* 0x0000000208e67211 */ /* 0x040fe600078008ff */
[----:B------:R-:W-:Y:S05]  /*225e0*/  IMAD.IADD R7, R9, 0x1, R7 ;  /* 0x0000000109077824 */ /* 0x000fea00078e0207 */
[----:B------:R-:W-:Y:S02]  /*225f0*/  LEA.HI.X R231, R8, R0, R7, 0x1, P0 ;  /* 0x0000000008e77211 */ /* 0x000fe400000f0c07 */
.L_x_6652:
[----:B------:R-:W-:Y:S05]  /*22600*/  BSYNC.RECONVERGENT B0 ;  /* 0x0000000000007941 */ /* 0x000fea0003800200 */
.L_x_6651:
[----:B------:R-:W1:Y:S01]  /*22610*/  S2UR UR6, SR_CgaCtaId ;  /* 0x00000000000679c3 */ /* 0x000e620000008800 */
[----:B------:R-:W-:Y:S01]  /*22620*/  LOP3.LUT R4, R250, 0x38, R167, 0xf8, !PT ;  /* 0x00000038fa047812 */ /* 0x000fe200078ef8a7 */
[----:B------:R-:W-:Y:S01]  /*22630*/  UMOV UR7, 0x400 ;  /* 0x0000040000077882 */ /* 0x000fe20000000000 */
[----:B------:R-:W-:Y:S01]  /*22640*/  IADD3 R8, P0, PT, R251, R230, RZ ;  /* 0x000000e6fb087210 */ /* 0x000fe20007f1e0ff */
[----:B------:R-:W-:Y:S01]  /*22650*/  BSSY.RECONVERGENT B1, `(.L_x_6653) ;  /* 0x00002a5000017945 */ /* 0x000fe20003800200 */
[--C-:B------:R-:W-:Y:S02]  /*22660*/  LOP3.LUT R4, R4, 0x38, R53.reuse, 0x78, !PT ;  /* 0x0000003804047812 */ /* 0x100fe400078e7835 */
[----:B------:R-:W-:Y:S02]  /*22670*/  IADD3.X R9, PT, PT, R248, R231, RZ, P0, !PT ;  /* 0x000000e7f8097210 */ /* 0x000fe400007fe4ff */
[----:B------:R-:W-:Y:S02]  /*22680*/  LOP3.LUT R4, R4, 0x1e00, R53, 0xf8, !PT ;  /* 0x00001e0004047812 */ /* 0x000fe400078ef835 */
[-C--:B------:R-:W-:Y:S02]  /*22690*/  IADD3 R6, P0, PT, R8, R251.reuse, RZ ;  /* 0x000000fb08067210 */ /* 0x080fe40007f1e0ff */
[----:B------:R-:W-:Y:S02]  /*226a0*/  SHF.L.U32 R0, R167, 0x6, RZ ;  /* 0x00000006a7007819 */ /* 0x000fe400000006ff */
[-C--:B------:R-:W-:Y:S02]  /*226b0*/  IADD3.X R7, PT, PT, R9, R248.reuse, RZ, P0, !PT ;  /* 0x000000f809077210 */ /* 0x080fe400007fe4ff */
[-C--:B------:R-:W-:Y:S02]  /*226c0*/  IADD3 R10, P0, PT, R6, R251.reuse, RZ ;  /* 0x000000fb060a7210 */ /* 0x080fe40007f1e0ff */
[--C-:B------:R-:W-:Y:S02]  /*226d0*/  SHF.R.U32.HI R220, RZ, 0x1, R167.reuse ;  /* 0x00000001ffdc7819 */ /* 0x100fe400000116a7 */
[-C--:B------:R-:W-:Y:S02]  /*226e0*/  IADD3.X R11, PT, PT, R7, R248.reuse, RZ, P0, !PT ;  /* 0x000000f8070b7210 */ /* 0x080fe400007fe4ff */
[-C--:B------:R-:W-:Y:S01]  /*226f0*/  IADD3 R12, P0, PT, R10, R251.reuse, RZ ;  /* 0x000000fb0a0c7210 */ /* 0x080fe20007f1e0ff */
[----:B-1----:R-:W-:Y:S01]  /*22700*/  ULEA UR6, UR6, UR7, 0x18 ;  /* 0x0000000706067291 */ /* 0x002fe2000f8ec0ff */
[----:B------:R-:W-:Y:S02]  /*22710*/  LOP3.LUT R92, R0, 0x1c0, RZ, 0xc0, !PT ;  /* 0x000001c0005c7812 */ /* 0x000fe400078ec0ff */
[-C--:B------:R-:W-:Y:S02]  /*22720*/  IADD3.X R13, PT, PT, R11, R248.reuse, RZ, P0, !PT ;  /* 0x000000f80b0d7210 */ /* 0x080fe400007fe4ff */
[-C--:B------:R-:W-:Y:S02]  /*22730*/  IADD3 R14, P0, PT, R12, R251.reuse, RZ ;  /* 0x000000fb0c0e7210 */ /* 0x080fe40007f1e0ff */
[----:B------:R-:W-:Y:S02]  /*22740*/  LEA R26, R4, UR6, 0x1 ;  /* 0x00000006041a7c11 */ /* 0x000fe4000f8e08ff */
[----:B------:R-:W-:Y:S02]  /*22750*/  LOP3.LUT R5, R220, 0x8, RZ, 0xc0, !PT ;  /* 0x00000008dc057812 */ /* 0x000fe400078ec0ff */
[----:B------:R-:W-:Y:S01]  /*22760*/  LOP3.LUT R92, R92, 0x8, R167, 0xf8, !PT ;  /* 0x000000085c5c7812 */ /* 0x000fe200078ef8a7 */
[----:B------:R-:W-:Y:S01]  /*22770*/  @!PT LDS RZ, [RZ] ;  /* 0x00000000fffff984 */ /* 0x000fe20000000800 */
[----:B------:R-:W-:Y:S01]  /*22780*/  @!PT LDS RZ, [RZ] ;  /* 0x00000000fffff984 */ /* 0x000fe20000000800 */
[----:B------:R-:W-:Y:S01]  /*22790*/  @!PT LDS RZ, [RZ] ;  /* 0x00000000fffff984 */ /* 0x000fe20000000800 */
[----:B------:R-:W-:Y:S01]  /*227a0*/  LDGSTS.E.BYPASS.LTC128B.128 [R26+0xa000], desc[UR4][R230.64] ;  /* 0x0a000000e61a7fae */ /* 0x000fe2000b981a04 */
[-C--:B------:R-:W-:Y:S02]  /*227b0*/  IADD3.X R15, PT, PT, R13, R248.reuse, RZ, P0, !PT ;  /* 0x000000f80d0f7210 */ /* 0x080fe400007fe4ff */
[--C-:B------:R-:W-:Y:S02]  /*227c0*/  LOP3.LUT R2, R5, 0x1c0, R0.reuse, 0xf8, !PT ;  /* 0x000001c005027812 */ /* 0x100fe400078ef800 */
[--C-:B------:R-:W-:Y:S02]  /*227d0*/  LOP3.LUT R92, R92, 0x38, R53.reuse, 0x78, !PT ;  /* 0x000000385c5c7812 */ /* 0x100fe400078e7835 */
[----:B------:R-:W-:Y:S01]  /*227e0*/  LOP3.LUT R5, R0, 0x400, RZ, 0xc0, !PT ;  /* 0x0000040000057812 */ /* 0x000fe200078ec0ff */
[----:B------:R1:W-:Y:S01]  /*227f0*/  LDGSTS.E.BYPASS.LTC128B.128 [R26+0xa800], desc[UR4][R8.64] ;  /* 0x0a800000081a7fae */ /* 0x0003e2000b981a04 */
[----:B------:R-:W-:Y:S02]  /*22800*/  IADD3 R4, P0, PT, R14, R251, RZ ;  /* 0x000000fb0e047210 */ /* 0x000fe40007f1e0ff */
[----:B------:R-:W-:Y:S02]  /*22810*/  LEA R92, R92, R5, 0x1 ;  /* 0x000000055c5c7211 */ /* 0x000fe400078e08ff */
[-C--:B------:R-:W-:Y:S02]  /*22820*/  IADD3.X R5, PT, PT, R15, R248.reuse, RZ, P0, !PT ;  /* 0x000000f80f057210 */ /* 0x080fe400007fe4ff */
[-C--:B------:R-:W-:Y:S01]  /*22830*/  IADD3 R22, P0, PT, R4, R251.reuse, RZ ;  /* 0x000000fb04167210 */ /* 0x080fe20007f1e0ff */
[----:B------:R-:W-:Y:S01]  /*22840*/  LDGSTS.E.BYPASS.LTC128B.128 [R26+0xb000], desc[UR4][R6.64] ;  /* 0x0b000000061a7fae */ /* 0x000fe2000b981a04 */
[----:B------:R-:W-:Y:S02]  /*22850*/  SHF.L.U32 R221, R167, 0x5, RZ ;  /* 0x00000005a7dd7819 */ /* 0x000fe400000006ff */
[-C--:B------:R-:W-:Y:S02]  /*22860*/  IADD3.X R23, PT, PT, R5, R248.reuse, RZ, P0, !PT ;  /* 0x000000f805177210 */ /* 0x080fe400007fe4ff */
[-C--:B------:R-:W-:Y:S02]  /*22870*/  IADD3 R18, P0, PT, R22, R251.reuse, RZ ;  /* 0x000000fb16127210 */ /* 0x080fe40007f1e0ff */
[----:B------:R-:W-:Y:S01]  /*22880*/  LOP3.LUT R221, R221, 0x7c00, RZ, 0xc0, !PT ;  /* 0x00007c00dddd7812 */ /* 0x000fe200078ec0ff */
[----:B------:R-:W-:Y:S01]  /*22890*/  LDGSTS.E.BYPASS.LTC128B.128 [R26+0xb800], desc[UR4][R10.64] ;  /* 0x0b8000000a1a7fae */ /* 0x000fe2000b981a04 */
[-C--:B------:R-:W-:Y:S02]  /*228a0*/  IADD3.X R19, PT, PT, R23, R248.reuse, RZ, P0, !PT ;  /* 0x000000f817137210 */ /* 0x080fe400007fe4ff */
[-C--:B------:R-:W-:Y:S02]  /*228b0*/  IADD3 R24, P0, PT, R18, R251.reuse, RZ ;  /* 0x000000fb12187210 */ /* 0x080fe40007f1e0ff */
[----:B------:R-:W-:Y:S02]  /*228c0*/  LOP3.LUT R223, R2, 0x38, R53, 0x78, !PT ;  /* 0x0000003802df7812 */ /* 0x000fe400078e7835 */
[-C--:B------:R-:W-:Y:S01]  /*228d0*/  IADD3.X R25, PT, PT, R19, R248.reuse, RZ, P0, !PT ;  /* 0x000000f813197210 */ /* 0x080fe200007fe4ff */
[----:B------:R3:W-:Y:S01]  /*228e0*/  LDGSTS.E.BYPASS.LTC128B.128 [R26+0xc000], desc[UR4][R12.64] ;  /* 0x0c0000000c1a7fae */ /* 0x0007e2000b981a04 */
[-C--:B------:R-:W-:Y:S02]  /*228f0*/  IADD3 R16, P0, PT, R24, R251.reuse, RZ ;  /* 0x000000fb18107210 */ /* 0x080fe40007f1e0ff */
[----:B------:R-:W-:Y:S02]  /*22900*/  LOP3.LUT R2, R221, 0x200, R0, 0xf8, !PT ;  /* 0x00000200dd027812 */ /* 0x000fe400078ef800 */
[-C--:B------:R-:W-:Y:S02]  /*22910*/  IADD3.X R17, PT, PT, R25, R248.reuse, RZ, P0, !PT ;  /* 0x000000f819117210 */ /* 0x080fe400007fe4ff */
[----:B-1----:R-:W-:Y:S01]  /*22920*/  IADD3 R8, P0, PT, R16, R251, RZ ;  /* 0x000000fb10087210 */ /* 0x002fe20007f1e0ff */
[----:B------:R-:W-:Y:S01]  /*22930*/  LDGSTS.E.BYPASS.LTC128B.128 [R26+0xc800], desc[UR4][R14.64] ;  /* 0x0c8000000e1a7fae */ /* 0x000fe2000b981a04 */
[----:B------:R-:W-:Y:S02]  /*22940*/  LOP3.LUT R2, R2, R223, RZ, 0xfc, !PT ;  /* 0x000000df02027212 */ /* 0x000fe400078efcff */
[-C--:B------:R-:W-:Y:S02]  /*22950*/  IADD3.X R9, PT, PT, R17, R248.reuse, RZ, P0, !PT ;  /* 0x000000f811097210 */ /* 0x080fe400007fe4ff */
[-C--:B------:R-:W-:Y:S02]  /*22960*/  IADD3 R20, P0, PT, R8, R251.reuse, RZ ;  /* 0x000000fb08147210 */ /* 0x080fe40007f1e0ff */
[----:B------:R-:W-:Y:S01]  /*22970*/  LEA R217, R2, UR6, 0x1 ;  /* 0x0000000602d97c11 */ /* 0x000fe2000f8e08ff */
[----:B------:R1:W-:Y:S01]  /*22980*/  LDGSTS.E.BYPASS.LTC128B.128 [R26+0xd000], desc[UR4][R4.64] ;  /* 0x0d000000041a7fae */ /* 0x0003e2000b981a04 */
[-C--:B------:R-:W-:Y:S02]  /*22990*/  IADD3.X R21, PT, PT, R9, R248.reuse, RZ, P0, !PT ;  /* 0x000000f809157210 */ /* 0x080fe400007fe4ff */
[----:B------:R-:W-:Y:S02]  /*229a0*/  IADD3 R219, PT, PT, R92, UR6, RZ ;  /* 0x000000065cdb7c10 */ /* 0x000fe4000fffe0ff */
[----:B------:R-:W-:Y:S02]  /*229b0*/  MOV R222, 0x20 ;  /* 0x0000002000de7802 */ /* 0x000fe40000000f00 */
[----:B------:R-:W-:Y:S01]  /*229c0*/  LOP3.LUT P2, RZ, R167, 0x4, RZ, 0xc0, !PT ;  /* 0x00000004a7ff7812 */ /* 0x000fe2000784c0ff */
[----:B------:R-:W-:Y:S01]  /*229d0*/  LDGSTS.E.BYPASS.LTC128B.128 [R26+0xd800], desc[UR4][R22.64] ;  /* 0x0d800000161a7fae */ /* 0x000fe2000b981a04 */
[-C--:B---3--:R-:W-:Y:S04]  /*229e0*/  IADD3 R12, P0, PT, R20, R251.reuse, RZ ;  /* 0x000000fb140c7210 */ /* 0x088fe80007f1e0ff */
[-C--:B------:R-:W-:Y:S03]  /*229f0*/  IADD3.X R13, PT, PT, R21, R248.reuse, RZ, P0, !PT ;  /* 0x000000f8150d7210 */ /* 0x080fe600007fe4ff */
[----:B------:R-:W-:Y:S01]  /*22a00*/  LDGSTS.E.BYPASS.LTC128B.128 [R26+0xe000], desc[UR4][R18.64] ;  /* 0x0e000000121a7fae */ /* 0x000fe2000b981a04 */
[-C--:B------:R-:W-:Y:S04]  /*22a10*/  IADD3 R6, P0, PT, R12, R251.reuse, RZ ;  /* 0x000000fb0c067210 */ /* 0x080fe80007f1e0ff */
[-C--:B------:R-:W-:Y:S03]  /*22a20*/  IADD3.X R7, PT, PT, R13, R248.reuse, RZ, P0, !PT ;  /* 0x000000f80d077210 */ /* 0x080fe600007fe4ff */
[----:B------:R-:W-:Y:S01]  /*22a30*/  LDGSTS.E.BYPASS.LTC128B.128 [R26+0xe800], desc[UR4][R24.64] ;  /* 0x0e800000181a7fae */ /* 0x000fe2000b981a04 */
[----:B-1----:R-:W-:Y:S04]  /*22a40*/  IADD3 R4, P0, PT, R6, R251, RZ ;  /* 0x000000fb06047210 */ /* 0x002fe80007f1e0ff */
[----:B------:R-:W-:Y:S03]  /*22a50*/  IADD3.X R5, PT, PT, R7, R248, RZ, P0, !PT ;  /* 0x000000f807057210 */ /* 0x000fe600007fe4ff */
[----:B------:R-:W-:Y:S01]  /*22a60*/  LDGSTS.E.BYPASS.LTC128B.128 [R26+0xf000], desc[UR4][R16.64] ;  /* 0x0f000000101a7fae */ /* 0x000fe2000b981a04 */
[----:B------:R-:W-:Y:S04]  /*22a70*/  LOP3.LUT P0, RZ, R167, 0x2, RZ, 0xc0, !PT ;  /* 0x00000002a7ff7812 */ /* 0x000fe8000780c0ff */
[----:B------:R-:W-:Y:S02]  /*22a80*/  SEL R222, R222, 0xffffffe0, !P0 ;  /* 0xffffffe0dede7807 */ /* 0x000fe40004000000 */
[----:B------:R-:W-:Y:S01]  /*22a90*/  ISETP.GT.AND P0, PT, R249, R226, PT ;  /* 0x000000e2f900720c */ /* 0x000fe20003f04270 */
[----:B------:R1:W-:Y:S01]  /*22aa0*/  LDGSTS.E.BYPASS.LTC128B.128 [R26+0xf800], desc[UR4][R8.64] ;  /* 0x0f800000081a7fae */ /* 0x0003e2000b981a04 */
[-C--:B------:R-:W-:Y:S02]  /*22ab0*/  IADD3 R172, PT, PT, R217, R222.reuse, RZ ;  /* 0x000000ded9ac7210 */ /* 0x080fe40007ffe0ff */
[----:B------:R-:W-:Y:S05]  /*22ac0*/  IADD3 R2, PT, PT, R219, R222, RZ ;  /* 0x000000dedb027210 */ /* 0x000fea0007ffe0ff */
[----:B------:R-:W-:Y:S08]  /*22ad0*/  LDGSTS.E.BYPASS.LTC128B.128 [R26+0x10000], desc[UR4][R20.64] ;  /* 0x10000000141a7fae */ /* 0x000ff0000b981a04 */
[----:B------:R-:W-:Y:S08]  /*22ae0*/  LDGSTS.E.BYPASS.LTC128B.128 [R26+0x10800], desc[UR4][R12.64] ;  /* 0x108000000c1a7fae */ /* 0x000ff0000b981a04 */
[----:B------:R-:W-:Y:S08]  /*22af0*/  LDGSTS.E.BYPASS.LTC128B.128 [R26+0x11000], desc[UR4][R6.64] ;  /* 0x11000000061a7fae */ /* 0x000ff0000b981a04 */
[----:B------:R3:W-:Y:S08]  /*22b00*/  LDGSTS.E.BYPASS.LTC128B.128 [R26+0x11800], desc[UR4][R4.64] ;  /* 0x11800000041a7fae */ /* 0x0007f0000b981a04 */
[----:B------:R-:W-:Y:S08]  /*22b10*/  LDSM.16.M88.4 R128, [R217] ;  /* 0x00000000d980783b */ /* 0x000ff00000000200 */
[----:B-1----:R-:W1:Y:S08]  /*22b20*/  LDSM.16.M88.4 R8, [R92+UR6+0x2000] ;  /* 0x002000065c08783b */ /* 0x002e700008000200 */
[----:B------:R-:W4:Y:S08]  /*22b30*/  LDSM.16.M88.4 R16, [R92+UR6+0x2800] ;  /* 0x002800065c10783b */ /* 0x000f300008000200 */
[----:B------:R-:W-:Y:S04]  /*22b40*/  STL [R1+0x4], R26 ;  /* 0x0000041a01007387 */ /* 0x000fe80000100800 */
[----:B---3--:R-:W3:Y:S08]  /*22b50*/  LDSM.16.M88.4 R24, [R92+UR6+0x3000] ;  /* 0x003000065c18783b */ /* 0x008ef00008000200 */
[----:B------:R-:W5:Y:S08]  /*22b60*/  LDSM.16.M88.4 R32, [R92+UR6+0x3800] ;  /* 0x003800065c20783b */ /* 0x000f700008000200 */
[----:B------:R-:W2:Y:S01]  /*22b70*/  LDSM.16.M88.4 R40, [R92+UR6+0x4000] ;  /* 0x004000065c28783b */ /* 0x000ea20008000200 */
        /* <DEDUP_REMOVED lines=8> */
[C---:B---3--:R-:W-:Y:S07]  /*22c00*/  HMMA.16816.F32 R20, R128.reuse, R24, RZ ;  /* 0x000000188014723c */ /* 0x048fee00000018ff */
[----:B------:R-:W3:Y:S01]  /*22c10*/  LDSM.16.M88.4 R80, [R92+UR6+0x6800] ;  /* 0x006800065c50783b */ /* 0x000ee20008000200 */
[C---:B------:R-:W-:Y:S07]  /*22c20*/  HMMA.16816.F32 R24, R128.reuse, R26, RZ ;  /* 0x0000001a8018723c */ /* 0x040fee00000018ff */
[----:B------:R-:W3:Y:S01]  /*22c30*/  LDSM.16.M88.4 R88, [R92+UR6+0x7000] ;  /* 0x007000065c58783b */ /* 0x000ee20008000200 */
        /* <DEDUP_REMOVED lines=24> */
[C---:B---3--:R-:W-:Y:S07]  /*22dc0*/  HMMA.16816.F32 R76, R128.reuse, R80, RZ ;  /* 0x00000050804c723c */ /* 0x048fee00000018ff */
[----:B------:R-:W0:Y:S01]  /*22dd0*/  LDGDEPBAR ;  /* 0x00000000000079af */ /* 0x000e220000000000 */
[C---:B------:R-:W-:Y:S07]  /*22de0*/  HMMA.16816.F32 R80, R128.reuse, R82, RZ ;  /* 0x000000528050723c */ /* 0x040fee00000018ff */
[----:B------:R-:W-:Y:S01]  /*22df0*/  LDSM.16.M88.4 R200, [R2+0x5800] ;  /* 0x0058000002c8783b */ /* 0x000fe20000000200 */
[C---:B------:R-:W-:Y:S07]  /*22e00*/  HMMA.16816.F32 R84, R128.reuse, R88, RZ ;  /* 0x000000588054723c */ /* 0x040fee00000018ff */
[----:B------:R-:W-:Y:S01]  /*22e10*/  LDSM.16.M88.4 R204, [R2+0x6000] ;  /* 0x0060000002cc783b */ /* 0x000fe20000000200 */
[C---:B------:R-:W-:Y:S07]  /*22e20*/  HMMA.16816.F32 R88, R128.reuse, R90, RZ ;  /* 0x0000005a8058723c */ /* 0x040fee00000018ff */
[----:B------:R-:W-:Y:S01]  /*22e30*/  LDSM.16.M88.4 R208, [R2+0x6800] ;  /* 0x0068000002d0783b */ /* 0x000fe20000000200 */
[C---:B-----5:R-:W-:Y:S07]  /*22e40*/  HMMA.16816.F32 R92, R128.reuse, R96, RZ ;  /* 0x00000060805c723c */ /* 0x060fee00000018ff */
[----:B------:R-:W-:Y:S01]  /*22e50*/  LDSM.16.M88.4 R212, [R2+0x7000] ;  /* 0x0070000002d4783b */ /* 0x000fe20000000200 */
[C---:B------:R-:W-:Y:S07]  /*22e60*/  HMMA.16816.F32 R96, R128.reuse, R98, RZ ;  /* 0x000000628060723c */ /* 0x040fee00000018ff */
[----:B------:R-:W3:Y:S01]  /*22e70*/  LD.E R229, desc[UR4][R164.64+0x18c] ;  /* 0x00018c04a4e57980 */ /* 0x000ee2000c101900 */
        /* <DEDUP_REMOVED lines=15> */
[C---:B----4-:R-:W-:Y:S01]  /*22f70*/  HMMA.16816.F32 R20, R172.reuse, R184, R20 ;  /* 0x000000b8ac14723c */ /* 0x050fe20000001814 */
        /* <DEDUP_REMOVED lines=20> */
[----:B------:R-:W5:Y:S07]  /*230c0*/  LDSM.16.M88.4 R200, [R167+0x2800] ;  /* 0x00280000a7c8783b */ /* 0x000f6e0000000200 */
[C---:B------:R-:W-:Y:S03]  /*230d0*/  HMMA.16816.F32 R68, R172.reuse, R204, R68 ;  /* 0x000000ccac44723c */ /* 0x040fe60000001844 */
[C---:B-1----:R-:W-:Y:S05]  /*230e0*/  IADD3 R2, PT, PT, R222.reuse, R167, RZ ;  /* 0x000000a7de027210 */ /* 0x042fea0007ffe0ff */
[C---:B------:R-:W-:Y:S01]  /*230f0*/  HMMA.16816.F32 R72, R172.reuse, R206, R72 ;  /* 0x000000ceac48723c */ /* 0x040fe20000001848 */
[----:B------:R-:W1:Y:S07]  /*23100*/  LDSM.16.M88.4 R204, [R167+0x3000] ;  /* 0x00300000a7cc783b */ /* 0x000e6e0000000200 */
[C---:B------:R-:W-:Y:S08]  /*23110*/  HMMA.16816.F32 R76, R172.reuse, R208, R76 ;  /* 0x000000d0ac4c723c */ /* 0x040ff0000000184c */
[C---:B------:R-:W-:Y:S01]  /*23120*/  HMMA.16816.F32 R80, R172.reuse, R210, R80 ;  /* 0x000000d2ac50723c */ /* 0x040fe20000001850 */
[----:B------:R-:W1:Y:S07]  /*23130*/  LDSM.16.M88.4 R208, [R167+0x3800] ;  /* 0x00380000a7d0783b */ /* 0x000e6e0000000200 */
[C---:B------:R-:W-:Y:S08]  /*23140*/  HMMA.16816.F32 R84, R172.reuse, R212, R84 ;  /* 0x000000d4ac54723c */ /* 0x040ff00000001854 */
        /* <DEDUP_REMOVED lines=17> */
[C---:B------:R-:W-:Y:S01]  /*23260*/  HMMA.16816.F32 R4, R192.reuse, R196, R4 ;  /* 0x000000c4c004723c */ /* 0x040fe20000001804 */
[----:B------:R-:W4:Y:S07]  /*23270*/  LDSM.16.M88.4 R188, [R167+0x7000] ;  /* 0x00700000a7bc783b */ /* 0x000f2e0000000200 */
[C---:B------:R-:W-:Y:S01]  /*23280*/  HMMA.16816.F32 R8, R192.reuse, R198, R8 ;  /* 0x000000c6c008723c */ /* 0x040fe20000001808 */
[----:B------:R-:W-:Y:S07]  /*23290*/  LDSM.16.M88.4 R196, [R167+0x8000] ;  /* 0x00800000a7c4783b */ /* 0x000fee0000000200 */
[C---:B-----5:R-:W-:Y:S08]  /*232a0*/  HMMA.16816.F32 R12, R192.reuse, R200, R12 ;  /* 0x000000c8c00c723c */ /* 0x060ff0000000180c */
        /* <DEDUP_REMOVED lines=8> */
[C---:B---3--:R-:W-:Y:S03]  /*23330*/  HMMA.16816.F32 R36, R192.reuse, R212, R36 ;  /* 0x000000d4c024723c */ /* 0x048fe60000001824 */
[----:B------:R-:W-:Y:S02]  /*23340*/  IADD3 R212, PT, PT, R222, R217, RZ ;  /* 0x000000d9ded47210 */ /* 0x000fe40007ffe0ff */
[----:B------:R-:W-:Y:S03]  /*23350*/  LDSM.16.M88.4 R216, [R2+0x2000] ;  /* 0x0020000002d8783b */ /* 0x000fe60000000200 */
[C---:B------:R-:W-:Y:S05]  /*23360*/  HMMA.16816.F32 R40, R192.reuse, R214, R40 ;  /* 0x000000d6c028723c */ /* 0x040fea0000001828 */
[----:B------:R-:W-:Y:S03]  /*23370*/  LDSM.16.M88.4 R212, [R212] ;  /* 0x00000000d4d4783b */ /* 0x000fe60000000200 */
[C---:B--2---:R-:W-:Y:S08]  /*23380*/  HMMA.16816.F32 R44, R192.reuse, R176, R44 ;  /* 0x000000b0c02c723c */ /* 0x044ff0000000182c */
[C---:B------:R-:W-:Y:S01]  /*23390*/  HMMA.16816.F32 R48, R192.reuse, R178, R48 ;  /* 0x000000b2c030723c */ /* 0x040fe20000001830 */
[----:B------:R-:W1:Y:S07]  /*233a0*/  LDSM.16.M88.4 R176, [R167+0x7800] ;  /* 0x00780000a7b0783b */ /* 0x000e6e0000000200 */
[C---:B----4-:R-:W-:Y:S08]  /*233b0*/  HMMA.16816.F32 R52, R192.reuse, R168, R52 ;  /* 0x000000a8c034723c */ /* 0x050ff00000001834 */
[C---:B------:R-:W-:Y:S01]  /*233c0*/  HMMA.16816.F32 R56, R192.reuse, R170, R56 ;  /* 0x000000aac038723c */ /* 0x040fe20000001838 */
[----:B------:R-:W2:Y:S07]  /*233d0*/  LDSM.16.M88.4 R168, [R2+0x2800] ;  /* 0x0028000002a8783b */ /* 0x000eae0000000200 */
        /* <DEDUP_REMOVED lines=20> */
[C---:B--2---:R-:W-:Y:S03]  /*23520*/  HMMA.16816.F32 R12, R212.reuse, R168, R12 ;  /* 0x000000a8d40c723c */ /* 0x044fe6000000180c */
        /* <DEDUP_REMOVED lines=39> */
[----:B------:R-:W-:Y:S10]  /*237a0*/  MUFU.TANH R170, R170 ;  /* 0x000000aa00aa7308 */ /* 0x000ff40000002400 */
        /* <DEDUP_REMOVED lines=18> */
[-C--:B---3--:R-:W-:Y:S01]  /*238d0*/  FMUL.FTZ R167, R32, R229.reuse ;  /* 0x000000e520a77220 */ /* 0x088fe20000410000 */
        /* <DEDUP_REMOVED lines=116> */
[----:B------:R4:W-:Y:S01]  /*24020*/  MUFU.TANH R184, R101 ;  /* 0x0000006500b87308 */ /* 0x0009e20000002400 */
[-C--:B------:R-:W-:Y:S01]  /*24030*/  FMUL.FTZ R186, R104, R229.reuse ;  /* 0x000000e568ba7220 */ /* 0x080fe20000410000 */
[-C--:B------:R-:W-:Y:S01]  /*24040*/  FMUL.FTZ R98, R106, R229.reuse ;  /* 0x000000e56a627220 */ /* 0x080fe20000410000 */
[-C--:B------:R-:W-:Y:S01]  /*24050*/  FMUL.FTZ R100, R107, R229.reuse ;  /* 0x000000e56b647220 */ /* 0x080fe20000410000 */
[-C--:B------:R-:W-:Y:S01]  /*24060*/  FMUL.FTZ R105, R105, R229.reuse ;  /* 0x000000e569697220 */ /* 0x080fe20000410000 */
[C---:B-1----:R-:W-:Y:S05]  /*24070*/  HMMA.16816.F32 R108, R212.reuse, R8, R108 ;  /* 0x00000008d46c723c */ /* 0x042fea000000186c */
[----:B------:R-:W-:Y:S01]  /*24080*/  MUFU.TANH R37, R37 ;  /* 0x0000002500257308 */ /* 0x000fe20000002400 */
[-C--:B---3--:R-:W-:Y:S02]  /*24090*/  FMUL.FTZ R97, R103, R229.reuse ;  /* 0x000000e567617220 */ /* 0x088fe40000410000 */
[C---:B------:R-:W-:Y:S07]  /*240a0*/  HMMA.16816.F32 R112, R212.reuse, R10, R112 ;  /* 0x0000000ad470723c */ /* 0x040fee0000001870 */
[----:B------:R-:W-:Y:S01]  /*240b0*/  MUFU.TANH R34, R34 ;  /* 0x0000002200227308 */ /* 0x000fe20000002400 */
[----:B------:R1:W3:Y:S01]  /*240c0*/  LDSM.16.M88.4 R8, [R2+0x9800] ;  /* 0x009800000208783b */ /* 0x0002e20000000200 */
[----:B------:R-:W-:Y:S04]  /*240d0*/  DEPBAR.LE SB0, 0x0 ;  /* 0x000080000000791a */ /* 0x000fe80000000000 */
[C---:B--2---:R-:W-:Y:S04]  /*240e0*/  HMMA.16816.F32 R116, R212.reuse, R4, R116 ;  /* 0x00000004d474723c */ /* 0x044fe80000001874 */
[----:B------:R-:W-:Y:S01]  /*240f0*/  MUFU.TANH R35, R35 ;  /* 0x0000002300237308 */ /* 0x000fe20000002400 */
[----:B------:R-:W-:Y:S01]  /*24100*/  BAR.SYNC.DEFER_BLOCKING 0x0 ;  /* 0x0000000000007b1d */ /* 0x000fe20000010000 */
[-C--:B----4-:R-:W-:Y:S01]  /*24110*/  FMUL.FTZ R101, R110, R229.reuse ;  /* 0x000000e56e657220 */ /* 0x090fe20000410000 */
[-C--:B------:R-:W-:Y:S01]  /*24120*/  FMUL.FTZ R103, R111, R229.reuse ;  /* 0x000000e56f677220 */ /* 0x080fe20000410000 */
[-C--:B------:R-:W-:Y:S01]  /*24130*/  FMUL.FTZ R39, R108, R229.reuse ;  /* 0x000000e56c277220 */ /* 0x080fe20000410000 */
[C---:B------:R-:W-:Y:S05]  /*24140*/  HMMA.16816.F32 R120, R212.reuse, R6, R120 ;  /* 0x00000006d478723c */ /* 0x040fea0000001878 */
        /* <DEDUP_REMOVED lines=12> */
[-C--:B-1----:R-:W-:Y:S01]  /*24210*/  FMUL.FTZ R2, R120, R229.reuse ;  /* 0x000000e578027220 */ /* 0x082fe20000410000 */
[-C--:B------:R-:W-:Y:S01]  /*24220*/  FMUL.FTZ R119, R121, R229.reuse ;  /* 0x000000e579777220 */ /* 0x080fe20000410000 */
[-C--:B------:R-:W-:Y:S01]  /*24230*/  FMUL.FTZ R123, R123, R229.reuse ;  /* 0x000000e57b7b7220 */ /* 0x080fe20000410000 */
[-C--:B------:R-:W-:Y:S06]  /*24240*/  FMUL.FTZ R122, R122, R229.reuse ;  /* 0x000000e57a7a7220 */ /* 0x080fec0000410000 */
[----:B------:R-:W-:Y:S01]  /*24250*/  MUFU.TANH R40, R40 ;  /* 0x0000002800287308 */ /* 0x000fe20000002400 */
[C---:B---3--:R-:W-:Y:S09]  /*24260*/  HMMA.16816.F32 R124, R212.reuse, R8, R124 ;  /* 0x00000008d47c723c */ /* 0x048ff2000000187c */
[----:B------:R1:W-:Y:S01]  /*24270*/  MUFU.TANH R9, R2 ;  /* 0x0000000200097308 */ /* 0x0003e20000002400 */
[----:B------:R-:W-:Y:S09]  /*24280*/  HMMA.16816.F32 R128, R212, R10, R128 ;  /* 0x0000000ad480723c */ /* 0x000ff20000001880 */
        /* <DEDUP_REMOVED lines=8> */
[-C--:B------:R-:W-:Y:S06]  /*24310*/  FMUL.FTZ R126, R128, R229.reuse ;  /* 0x000000e5807e7220 */ /* 0x080fec0000410000 */
[----:B------:R-:W1:Y:S10]  /*24320*/  MUFU.TANH R2, R2 ;  /* 0x0000000200027308 */ /* 0x000e740000002400 */
[----:B------:R2:W-:Y:S10]  /*24330*/  MUFU.TANH R124, R4 ;  /* 0x00000004007c7308 */ /* 0x0005f40000002400 */
[----:B------:R-:W-:Y:S01]  /*24340*/  MUFU.TANH R42, R42 ;  /* 0x0000002a002a7308 */ /* 0x000fe20000002400 */
[----:B-1----:R1:W-:Y:S09]  /*24350*/  STL [R1+0xc], R2 ;  /* 0x00000c0201007387 */ /* 0x0023f20000100800 */
[----:B------:R-:W-:Y:S01]  /*24360*/  MUFU.TANH R43, R43 ;  /* 0x0000002b002b7308 */ /* 0x000fe20000002400 */
[----:B--2---:R-:W-:Y:S09]  /*24370*/  FMUL.FTZ R4, R129, R229 ;  /* 0x000000e581047220 */ /* 0x004ff20000410000 */
        /* <DEDUP_REMOVED lines=75> */
[----:B------:R-:W1:Y:S01]  /*24830*/  MUFU.TANH R4, R4 ;  /* 0x0000000400047308 */ /* 0x000e620000002400 */
[----:B--234-:R-:W-:Y:S05]  /*24840*/  @!P0 BRA `(.L_x_6654) ;  /* 0x0000000800148947 */ /* 0x01cfea0003800000 */
[----:B------:R-:W-:Y:S01]  /*24850*/  ISETP.NE.U32.AND P0, PT, R240, RZ, PT ;  /* 0x000000fff000720c */ /* 0x000fe20003f05070 */
[----:B------:R-:W-:Y:S01]  /*24860*/  BSSY.RECONVERGENT B0, `(.L_x_6655) ;  /* 0x000004e000007945 */ /* 0x000fe20003800200 */
[----:B------:R-:W-:Y:S02]  /*24870*/  LOP3.LUT R246, R246, 0xfffffffd, RZ, 0xc0, !PT ;  /* 0xfffffffdf6f67812 */ /* 0x000fe400078ec0ff */
[----:B------:R-:W-:Y:S11]  /*24880*/  ISETP.NE.AND.EX P1, PT, R241, RZ, PT, P0 ;  /* 0x000000fff100720c */ /* 0x000ff60003f25300 */
[----:B------:R-:W-:Y:S02]  /*24890*/  @!UPT UIADD3 URZ, UPT, UPT, URZ, URZ, URZ ;  /* 0x000000fffffff290 */ /* 0x000fe4000fffe0ff */
[----:B------:R-:W-:Y:S01]  /*248a0*/  @P1 LOP3.LUT R246, R246, 0x2, RZ, 0xfc, !PT ;  /* 0x00000002f6f61812 */ /* 0x000fe200078efcff */
[----:B-1----:R-:W2:Y:S01]  /*248b0*/  @!P1 LD.E R2, desc[UR4][R164.64+0x38] ;  /* 0x00003804a4029980 */ /* 0x002ea2000c101900 */
        /* <DEDUP_REMOVED lines=11> */
[----:B------:R-:W-:Y:S02]  /*24970*/  IABS R7, R102 ;  /* 0x0000006600077213 */ /* 0x000fe40000000000 */
        /* <DEDUP_REMOVED lines=8> */
[-C--:B------:R-:W-:Y:S01]  /*24a00*/  LOP3.LUT R2, R2, R102.reuse, RZ, 0x3c, !PT ;  /* 0x0000006602027212 */ /* 0x080fe200078e3cff */
        /* <DEDUP_REMOVED lines=9> */
[----:B------:R-:W-:Y:S02]  /*24aa0*/  IMAD.HI.U32 R68, R105, R8, RZ ;  /* 0x0000000869447227 */ /* 0x000fe400078e00ff */
[----:B------:R-:W3:Y:S02]  /*24ab0*/  LD.E.64 R104, desc[UR4][R164.64+0x38] ;  /* 0x00003804a4687980 */ /* 0x000ee4000c101b00 */
        /* <DEDUP_REMOVED lines=40> */
.L_x_6656:
[----:B------:R-:W-:Y:S05]  /*24d40*/  BSYNC.RECONVERGENT B0 ;  /* 0x0000000000007941 */ /* 0x000fea0003800200 */
.L_x_6655:
[----:B------:R-:W2:Y:S01]  /*24d50*/  LDL.LU R8, [R1+0x4] ;  /* 0x0000040001087983 */ /* 0x000ea20000300800 */
[----:B------:R-:W-:Y:S01]  /*24d60*/  IADD3 R114, P0, PT, R5, R228, RZ ;  /* 0x000000e405727210 */ /* 0x000fe20007f1e0ff */
[----:B------:R-:W-:Y:S01]  /*24d70*/  IMAD.MOV.U32 R229, RZ, RZ, R227 ;  /* 0x000000ffffe57224 */ /* 0x000fe200078e00e3 */
[----:B------:R-:W-:Y:S02]  /*24d80*/  SHF.L.U64.HI R2, R224, 0x5, R225 ;  /* 0x00000005e0027819 */ /* 0x000fe400000102e1 */
[-C--:B------:R-:W-:Y:S03]  /*24d90*/  IADD3 R106, P1, PT, R114, R5.reuse, RZ ;  /* 0x00000005726a7210 */ /* 0x080fe60007f3e0ff */
[----:B------:R-:W-:Y:S01]  /*24da0*/  IMAD.X R115, R2, 0x1, R227, P0 ;  /* 0x0000000102737824 */ /* 0x000fe200000e06e3 */
[-C--:B------:R-:W-:Y:S03]  /*24db0*/  IADD3 R104, P0, PT, R106, R5.reuse, RZ ;  /* 0x000000056a687210 */ /* 0x080fe60007f1e0ff */
[--C-:B------:R-:W-:Y:S01]  /*24dc0*/  IMAD.X R107, R115, 0x1, R2.reuse, P1 ;  /* 0x00000001736b7824 */ /* 0x100fe200008e0602 */
        /* <DEDUP_REMOVED lines=11> */
[--C-:B------:R-:W-:Y:S04]  /*24e80*/  IMAD.X R129, R131, 0x1, R2.reuse, P1 ;  /* 0x0000000183817824 */ /* 0x100fe800008e0602 */
[--C-:B------:R-:W-:Y:S01]  /*24e90*/  IMAD.X R121, R129, 0x1, R2.reuse, P0 ;  /* 0x0000000181797824 */ /* 0x100fe200000e0602 */
[----:B------:R-:W-:Y:S01]  /*24ea0*/  @!PT LDS RZ, [RZ] ;  /* 0x00000000fffff984 */ /* 0x000fe20000000800 */
[----:B------:R-:W-:Y:S01]  /*24eb0*/  @!PT LDS RZ, [RZ] ;  /* 0x00000000fffff984 */ /* 0x000fe20000000800 */
[----:B------:R-:W-:Y:S01]  /*24ec0*/  @!PT LDS RZ, [RZ] ;  /* 0x00000000fffff984 */ /* 0x000fe20000000800 */
[----:B--2---:R-:W-:Y:S04]  /*24ed0*/  LDGSTS.E.BYPASS.LTC128B.128 [R8+0x2000], desc[UR4][R228.64] ;  /* 0x02000000e4087fae */ /* 0x004fe8000b981a04 */
[----:B------:R1:W-:Y:S04]  /*24ee0*/  LDGSTS.E.BYPASS.LTC128B.128 [R8+0x2800], desc[UR4][R114.64] ;  /* 0x0280000072087fae */ /* 0x0003e8000b981a04 */
[----:B------:R2:W-:Y:S04]  /*24ef0*/  LDGSTS.E.BYPASS.LTC128B.128 [R8+0x3000], desc[UR4][R106.64] ;  /* 0x030000006a087fae */ /* 0x0005e8000b981a04 */
[----:B------:R3:W-:Y:S04]  /*24f00*/  LDGSTS.E.BYPASS.LTC128B.128 [R8+0x3800], desc[UR4][R104.64] ;  /* 0x0380000068087fae */ /* 0x0007e8000b981a04 */
[----:B------:R4:W-:Y:S04]  /*24f10*/  LDGSTS.E.BYPASS.LTC128B.128 [R8+0x4000], desc[UR4][R10.64] ;  /* 0x040000000a087fae */ /* 0x0009e8000b981a04 */
[----:B------:R5:W-:Y:S04]  /*24f20*/  LDGSTS.E.BYPASS.LTC128B.128 [R8+0x4800], desc[UR4][R6.64] ;  /* 0x0480000006087fae */ /* 0x000be8000b981a04 */
[----:B------:R5:W-:Y:S04]  /*24f30*/  LDGSTS.E.BYPASS.LTC128B.128 [R8+0x5000], desc[UR4][R194.64] ;  /* 0x05000000c2087fae */ /* 0x000be8000b981a04 */
[----:B------:R5:W-:Y:S01]  /*24f40*/  LDGSTS.E.BYPASS.LTC128B.128 [R8+0x5800], desc[UR4][R130.64] ;  /* 0x0580000082087fae */ /* 0x000be2000b981a04 */
[-C--:B-1----:R-:W-:Y:S03]  /*24f50*/  IADD3 R114, P1, PT, R120, R5.reuse, RZ ;  /* 0x0000000578727210 */ /* 0x082fe60007f3e0ff */
[----:B------:R1:W-:Y:S01]  /*24f60*/  LDGSTS.E.BYPASS.LTC128B.128 [R8+0x6000], desc[UR4][R128.64] ;  /* 0x0600000080087fae */ /* 0x0003e2000b981a04 */
[-C--:B--2---:R-:W-:Y:S03]  /*24f70*/  IADD3 R106, P0, PT, R114, R5.reuse, RZ ;  /* 0x00000005726a7210 */ /* 0x084fe60007f1e0ff */
[----:B------:R1:W-:Y:S01]  /*24f80*/  LDGSTS.E.BYPASS.LTC128B.128 [R8+0x6800], desc[UR4][R120.64] ;  /* 0x0680000078087fae */ /* 0x0003e2000b981a04 */
[--C-:B------:R-:W-:Y:S01]  /*24f90*/  IMAD.X R115, R121, 0x1, R2.reuse, P1 ;  /* 0x0000000179737824 */ /* 0x100fe200008e0602 */
[-C--:B---3--:R-:W-:Y:S03]  /*24fa0*/  IADD3 R104, P1, PT, R106, R5.reuse, RZ ;  /* 0x000000056a687210 */ /* 0x088fe60007f3e0ff */
[--C-:B------:R-:W-:Y:S01]  /*24fb0*/  IMAD.X R107, R115, 0x1, R2.reuse, P0 ;  /* 0x00000001736b7824 */ /* 0x100fe200000e0602 */
[----:B------:R1:W-:Y:S01]  /*24fc0*/  LDGSTS.E.BYPASS.LTC128B.128 [R8+0x7000], desc[UR4][R114.64] ;  /* 0x0700000072087fae */ /* 0x0003e2000b981a04 */
[-C--:B----4-:R-:W-:Y:S02]  /*24fd0*/  IADD3 R10, P0, PT, R104, R5.reuse, RZ ;  /* 0x00000005680a7210 */ /* 0x090fe40007f1e0ff */
[--C-:B------:R-:W-:Y:S01]  /*24fe0*/  IMAD.X R105, R107, 0x1, R2.reuse, P1 ;  /* 0x000000016b697824 */ /* 0x100fe200008e0602 */
[----:B------:R1:W-:Y:S01]  /*24ff0*/  LDGSTS.E.BYPASS.LTC128B.128 [R8+0x7800], desc[UR4][R106.64] ;  /* 0x078000006a087fae */ /* 0x0003e2000b981a04 */
[-C--:B-----5:R-:W-:Y:S02]  /*25000*/  IADD3 R6, P1, PT, R10, R5.reuse, RZ ;  /* 0x000000050a067210 */ /* 0x0a0fe40007f3e0ff */
[--C-:B------:R-:W-:Y:S01]  /*25010*/  IMAD.X R11, R105, 0x1, R2.reuse, P0 ;  /* 0x00000001690b7824 */ /* 0x100fe200000e0602 */
[----:B------:R1:W-:Y:S01]  /*25020*/  LDGSTS.E.BYPASS.LTC128B.128 [R8+0x8000], desc[UR4][R104.64] ;  /* 0x0800000068087fae */ /* 0x0003e2000b981a04 */
[----:B------:R-:W-:Y:S02]  /*25030*/  IADD3 R194, P0, PT, R6, R5, RZ ;  /* 0x0000000506c27210 */ /* 0x000fe40007f1e0ff */
[--C-:B------:R-:W-:Y:S01]  /*25040*/  IMAD.X R7, R11, 0x1, R2.reuse, P1 ;  /* 0x000000010b077824 */ /* 0x100fe200008e0602 */
[----:B------:R1:W-:Y:S03]  /*25050*/  LDGSTS.E.BYPASS.LTC128B.128 [R8+0x8800], desc[UR4][R10.64] ;  /* 0x088000000a087fae */ /* 0x0003e6000b981a04 */
[----:B------:R-:W-:Y:S01]  /*25060*/  IMAD.X R195, R7, 0x1, R2, P0 ;  /* 0x0000000107c37824 */ /* 0x000fe200000e0602 */
[----:B------:R1:W-:Y:S04]  /*25070*/  LDGSTS.E.BYPASS.LTC128B.128 [R8+0x9000], desc[UR4][R6.64] ;  /* 0x0900000006087fae */ /* 0x0003e8000b981a04 */
[----:B------:R1:W-:Y:S04]  /*25080*/  LDGSTS.E.BYPASS.LTC128B.128 [R8+0x9800], desc[UR4][R194.64] ;  /* 0x09800000c2087fae */ /* 0x0003e8000b981a04 */
[----:B------:R-:W0:Y:S02]  /*25090*/  LDGDEPBAR ;  /* 0x00000000000079af */ /* 0x000e240000000000 */
.L_x_6654:
[----:B------:R-:W-:Y:S05]  /*250a0*/  BSYNC.RECONVERGENT B1 ;  /* 0x0000000000017941 */ /* 0x000fea0003800200 */
.L_x_6653:
[----:B------:R-:W-:Y:S01]  /*250b0*/  LOP3.LUT R223, R223, 0x200, R0, 0xf8, !PT ;  /* 0x00000200dfdf7812 */ /* 0x000fe200078ef800 */
[----:B------:R-:W-:Y:S01]  /*250c0*/  STL [R1+0x38], R231 ;  /* 0x000038e701007387 */ /* 0x000fe20000100800 */
[----:B------:R-:W-:Y:S03]  /*250d0*/  IMAD.MOV.U32 R167, RZ, RZ, R247 ;  /* 0x000000ffffa77224 */ /* 0x000fe600078e00f7 */
[----:B------:R-:W-:Y:S01]  /*250e0*/  STL [R1+0x34], R230 ;  /* 0x000034e601007387 */ /* 0x000fe20000100800 */
[----:B-1----:R-:W-:Y:S03]  /*250f0*/  IMAD.SHL.U32 R39, R167, 0x2, RZ ;  /* 0x00000002a7277824 */ /* 0x002fe600078e00ff */
        /* <DEDUP_REMOVED lines=27> */
[----:B-1----:R-:W-:Y:S01]  /*252b0*/  VIADD R227, R2, 0x31 ;  /* 0x0000003102e37836 */ /* 0x002fe20000000000 */
[----:B------:R-:W-:Y:S01]  /*252c0*/  FSEL R247, R174, -INF , P1 ;  /* 0xff800000aef77808 */ /* 0x000fe20000800000 */
[----:B------:R-:W-:Y:S01]  /*252d0*/  VIADD R217, R2, 0x50 ;  /* 0x0000005002d97836 */ /* 0x000fe20000000000 */
[-C--:B------:R-:W-:Y:S01]  /*252e0*/  ISETP.GE.AND P4, PT, R128, R245.reuse, PT ;  /* 0x000000f58000720c */ /* 0x080fe20003f86270 */
[----:B--2---:R-:W-:Y:S01]  /*252f0*/  VIADD R225, R2, 0x29 ;  /* 0x0000002902e17836 */ /* 0x004fe20000000000 */
[-C--:B------:R-:W-:Y:S01]  /*25300*/  ISETP.GE.AND P1, PT, R198, R245.reuse, PT ;  /* 0x000000f5c600720c */ /* 0x080fe20003f26270 */
[C---:B------:R-:W-:Y:S01]  /*25310*/  VIADD R216, R2.reuse, 0x40 ;  /* 0x0000004002d87836 */ /* 0x040fe20000000000 */
[----:B------:R-:W-:Y:S01]  /*25320*/  FSEL R128, R17, -INF , P4 ;  /* 0xff80000011807808 */ /* 0x000fe20002000000 */
[----:B---3--:R-:W-:Y:S01]  /*25330*/  VIADD R224, R2, 0x28 ;  /* 0x0000002802e07836 */ /* 0x008fe20000000000 */
[----:B------:R-:W-:Y:S01]  /*25340*/  FSEL R232, R170, -INF , P1 ;  /* 0xff800000aae87808 */ /* 0x000fe20000800000 */
[C---:B----4-:R-:W-:Y:S01]  /*25350*/  VIADD R221, R2.reuse, 0x21 ;  /* 0x0000002102dd7836 */ /* 0x050fe20000000000 */
        /* <DEDUP_REMOVED lines=85> */
[----:B------:R-:W-:Y:S01]  /*258b0*/  IMAD.MOV.U32 R33, RZ, RZ, R128 ;  /* 0x000000ffff217224 */ /* 0x000fe200078e0080 */
        /* <DEDUP_REMOVED lines=15> */
[----:B------:R-:W-:Y:S01]  /*259b0*/  VIADD R6, R2, 0xf1 ;  /* 0x000000f102067836 */ /* 0x000fe20000000000 */
[-C--:B------:R-:W-:Y:S01]  /*259c0*/  ISETP.GE.AND P5, PT, R212, R245.reuse, PT ;  /* 0x000000f5d400720c */ /* 0x080fe20003fa6270 */
[----:B------:R-:W-:Y:S01]  /*259d0*/  VIADD R106, R2, 0xd9 ;  /* 0x000000d9026a7836 */ /* 0x000fe20000000000 */
[----:B------:R-:W-:Y:S01]  /*259e0*/  FSEL R194, R56, -INF , P1 ;  /* 0xff80000038c27808 */ /* 0x000fe20000800000 */
[----:B------:R-:W-:Y:S01]  /*259f0*/  IMAD.MOV.U32 R56, RZ, RZ, R19 ;  /* 0x000000ffff387224 */ /* 0x000fe200078e0013 */
[----:B------:R-:W-:Y:S01]  /*25a00*/  FSEL R73, R73, -INF , P0 ;  /* 0xff80000049497808 */ /* 0x000fe20000000000 */
[C---:B------:R-:W-:Y:S01]  /*25a10*/  VIADD R5, R2.reuse, 0xf8 ;  /* 0x000000f802057836 */ /* 0x040fe20000000000 */
[----:B------:R-:W-:Y:S01]  /*25a20*/  FSEL R77, R77, -INF , P6 ;  /* 0xff8000004d4d7808 */ /* 0x000fe20003000000 */
[----:B------:R-:W-:Y:S01]  /*25a30*/  VIADD R0, R2, 0xf9 ;  /* 0x000000f902007836 */ /* 0x000fe20000000000 */
[----:B------:R-:W-:Y:S01]  /*25a40*/  FSEL R230, R52, -INF , P4 ;  /* 0xff80000034e67808 */ /* 0x000fe20002000000 */
[----:B------:R-:W-:Y:S01]  /*25a50*/  IMAD.MOV.U32 R52, RZ, RZ, R21 ;  /* 0x000000ffff347224 */ /* 0x000fe200078e0015 */
[-C--:B------:R-:W-:Y:S02]  /*25a60*/  ISETP.GE.AND P1, PT, R199, R245.reuse, PT ;  /* 0x000000f5c700720c */ /* 0x080fe40003f26270 */
[----:B------:R-:W-:Y:S01]  /*25a70*/  FSEL R172, R60, -INF , P3 ;  /* 0xff8000003cac7808 */ /* 0x000fe20001800000 */
[----:B------:R-:W-:Y:S01]  /*25a80*/  IMAD.MOV.U32 R60, RZ, RZ, R56 ;  /* 0x000000ffff3c7224 */ /* 0x000fe200078e0038 */
[-C--:B------:R-:W-:Y:S01]  /*25a90*/  ISETP.GE.AND P0, PT, R208, R245.reuse, PT ;  /* 0x000000f5d000720c */ /* 0x080fe20003f06270 */
[----:B------:R-:W-:Y:S01]  /*25aa0*/  IMAD.MOV.U32 R56, RZ, RZ, R17 ;  /* 0x000000ffff387224 */ /* 0x000fe200078e0011 */
[-C--:B------:R-:W-:Y:S02]  /*25ab0*/  ISETP.GE.AND P6, PT, R206, R245.reuse, PT ;  /* 0x000000f5ce00720c */ /* 0x080fe40003fc6270 */
[----:B------:R-:W-:Y:S02]  /*25ac0*/  FSEL R81, R81, -INF , P5 ;  /* 0xff80000051517808 */ /* 0x000fe40002800000 */
[-C--:B------:R-:W-:Y:S02]  /*25ad0*/  ISETP.GE.AND P4, PT, R195, R245.reuse, PT ;  /* 0x000000f5c300720c */ /* 0x080fe40003f86270 */
[-C--:B------:R-:W-:Y:S02]  /*25ae0*/  ISETP.GE.AND P3, PT, R183, R245.reuse, PT ;  /* 0x000000f5b700720c */ /* 0x080fe40003f66270 */
[-C--:B------:R-:W-:Y:S02]  /*25af0*/  ISETP.GE.AND P5, PT, R129, R245.reuse, PT ;  /* 0x000000f58100720c */ /* 0x080fe40003fa6270 */
[----:B------:R-:W-:Y:S02]  /*25b00*/  FSEL R128, R65, -INF , P1 ;  /* 0xff80000041807808 */ /* 0x000fe40000800000 */
[----:B------:R-:W-:Y:S02]  /*25b10*/  FSEL R85, R85, -INF , P0 ;  /* 0xff80000055557808 */ /* 0x000fe40000000000 */
[----:B------:R-:W-:Y:S01]  /*25b20*/  FSEL R64, R88, -INF , P6 ;  /* 0xff80000058407808 */ /* 0x000fe20003000000 */
[----:B------:R-:W-:Y:S01]  /*25b30*/  IMAD.MOV.U32 R88, RZ, RZ, R33 ;  /* 0x000000ffff587224 */ /* 0x000fe200078e0021 */
[----:B------:R-:W-:Y:S02]  /*25b40*/  FSEL R65, R69, -INF , P4 ;  /* 0xff80000045417808 */ /* 0x000fe40002000000 */
[----:B------:R-:W-:Y:S01]  /*25b50*/  FSEL R174, R76, -INF , P3 ;  /* 0xff8000004cae7808 */ /* 0x000fe20001800000 */
[----:B------:R-:W-:Y:S01]  /*25b60*/  IMAD.MOV.U32 R76, RZ, RZ, R170 ;  /* 0x000000ffff4c7224 */ /* 0x000fe200078e00aa */
[-C--:B------:R-:W-:Y:S02]  /*25b70*/  ISETP.GE.AND P6, PT, R109, R245.reuse, PT ;  /* 0x000000f56d00720c */ /* 0x080fe40003fc6270 */
[-C--:B------:R-:W-:Y:S02]  /*25b80*/  ISETP.GE.AND P0, PT, R105, R245.reuse, PT ;  /* 0x000000f56900720c */ /* 0x080fe40003f06270 */
[----:B------:R-:W-:Y:S01]  /*25b90*/  FSEL R61, R92, -INF , P5 ;  /* 0xff8000005c3d7808 */ /* 0x000fe20002800000 */
[----:B------:R-:W-:Y:S01]  /*25ba0*/  IMAD.MOV.U32 R92, RZ, RZ, R25 ;  /* 0x000000ffff5c7224 */ /* 0x000fe200078e0019 */
[-C--:B------:R-:W-:Y:S02]  /*25bb0*/  ISETP.GE.AND P4, PT, R36, R245.reuse, PT ;  /* 0x000000f52400720c */ /* 0x080fe40003f86270 */
        /* <DEDUP_REMOVED lines=16> */
[-C--:B------:R-:W-:Y:S02]  /*25cc0*/  ISETP.GE.AND P1, PT, R125, R245.reuse, PT ;  /* 0x000000f57d00720c */ /* 0x080fe40003f26270 */
[----:B------:R-:W-:Y:S02]  /*25cd0*/  FSEL R49, R108, -INF , P6 ;  /* 0xff8000006c317808 */ /* 0x000fe40003000000 */
[----:B------:R-:W-:Y:S02]  /*25ce0*/  FSEL R53, R187, -INF , P3 ;  /* 0xff800000bb357808 */ /* 0x000fe40001800000 */
[-C--:B------:R-:W-:Y:S02]  /*25cf0*/  ISETP.GE.AND P6, PT, R102, R245.reuse, PT ;  /* 0x000000f56600720c */ /* 0x080fe40003fc6270 */
[----:B------:R-:W-:Y:S02]  /*25d00*/  FSEL R9, R9, -INF , P5 ;  /* 0xff80000009097808 */ /* 0x000fe40002800000 */
[----:B------:R-:W-:Y:S02]  /*25d10*/  FSEL R89, R89, -INF , P4 ;  /* 0xff80000059597808 */ /* 0x000fe40002000000 */
[-C--:B------:R-:W-:Y:S02]  /*25d20*/  ISETP.GE.AND P3, PT, R104, R245.reuse, PT ;  /* 0x000000f56800720c */ /* 0x080fe40003f66270 */
[----:B------:R-:W-:Y:S01]  /*25d30*/  FSEL R41, R110, -INF , P0 ;  /* 0xff8000006e297808 */ /* 0x000fe20000000000 */
[----:B------:R-:W-:Y:S01]  /*25d40*/  VIADD R110, R2, 0x98 ;  /* 0x00000098026e7836 */ /* 0x000fe20000000000 */
[-C--:B------:R-:W-:Y:S01]  /*25d50*/  ISETP.GE.AND P5, PT, R44, R242.reuse, PT ;  /* 0x000000f22c00720c */ /* 0x080fe20003fa6270 */
[----:B------:R-:W-:Y:S01]  /*25d60*/  VIADD R44, R2, 0x9 ;  /* 0x00000009022c7836 */ /* 0x000fe20000000000 */
        /* <DEDUP_REMOVED lines=16> */
[----:B------:R-:W-:Y:S02]  /*25e70*/  FSEL R247, R247, -INF , !P6 ;  /* 0xff800000f7f77808 */ /* 0x000fe40007000000 */
[----:B------:R-:W-:Y:S02]  /*25e80*/  FSEL R69, R192, -INF , P3 ;  /* 0xff800000c0457808 */ /* 0x000fe40001800000 */
[----:B------:R-:W-:Y:S02]  /*25e90*/  FSEL R33, R111, -INF , P4 ;  /* 0xff8000006f217808 */ /* 0x000fe40002000000 */
[-C--:B------:R-:W-:Y:S01]  /*25ea0*/  ISETP.GE.AND P3, PT, R84, R242.reuse, PT ;  /* 0x000000f25400720c */ /* 0x080fe20003f66270 */
[----:B------:R-:W-:Y:S01]  /*25eb0*/  VIADD R84, R2, 0x19 ;  /* 0x0000001902547836 */ /* 0x000fe20000000000 */
[----:B------:R-:W-:Y:S02]  /*25ec0*/  ISETP.GE.AND P4, PT, R5, R245, PT ;  /* 0x000000f50500720c */ /* 0x000fe40003f86270 */
[----:B------:R-:W-:Y:S02]  /*25ed0*/  FSEL R19, R119, -INF , P1 ;  /* 0xff80000077137808 */ /* 0x000fe40000800000 */
[-C--:B------:R-:W-:Y:S01]  /*25ee0*/  ISETP.GE.AND P1, PT, R44, R242.reuse, PT ;  /* 0x000000f22c00720c */ /* 0x080fe20003f26270 */
[----:B------:R-:W-:Y:S01]  /*25ef0*/  IMAD.MOV.U32 R44, RZ, RZ, R15 ;  /* 0x000000ffff2c7224 */ /* 0x000fe200078e000f */
[----:B------:R-:W-:Y:S02]  /*25f00*/  FSEL R235, R235, -INF , !P5 ;  /* 0xff800000ebeb7808 */ /* 0x000fe40006800000 */
[----:B------:R-:W-:Y:S02]  /*25f10*/  FSEL R234, R234, -INF , !P0 ;  /* 0xff800000eaea7808 */ /* 0x000fe40004000000 */
[----:B------:R-:W-:Y:S02]  /*25f20*/  FMNMX3.FTZ R108, R3, R107, R247, !PT ;  /* 0x0000006b036c7276 */ /* 0x000fe400078100f7 */
[----:B------:R-:W-:Y:S02]  /*25f30*/  FSEL R15, R126, -INF , P4 ;  /* 0xff8000007e0f7808 */ /* 0x000fe40002000000 */
[-C--:B------:R-:W-:Y:S01]  /*25f40*/  ISETP.GE.AND P6, PT, R180, R242.reuse, PT ;  /* 0x000000f2b400720c */ /* 0x080fe20003fc6270 */
[----:B------:R-:W-:Y:S01]  /*25f50*/  VIADD R180, R2, 0x68 ;  /* 0x0000006802b47836 */ /* 0x000fe20000000000 */
        /* <DEDUP_REMOVED lines=19> */
[----:B------:R-:W-:Y:S02]  /*26090*/  FSEL R72, R60, -INF , !P5 ;  /* 0xff8000003c487808 */ /* 0x000fe40006800000 */
[-C--:B------:R-:W-:Y:S02]  /*260a0*/  ISETP.GE.AND P1, PT, R228, R242.reuse, PT ;  /* 0x000000f2e400720c */ /* 0x080fe40003f26270 */
[----:B------:R-:W-:Y:S02]  /*260b0*/  FSEL R60, R56, -INF , !P4 ;  /* 0xff800000383c7808 */ /* 0x000fe40006000000 */
[----:B------:R-:W-:Y:S02]  /*260c0*/  FSEL R56, R52, -INF , !P0 ;  /* 0xff80000034387808 */ /* 0x000fe40004000000 */
[----:B------:R-:W-:Y:S02]  /*260d0*/  ISETP.GE.AND P3, PT, R218, R242, PT ;  /* 0x000000f2da00720c */ /* 0x000fe40003f66270 */
        /* <DEDUP_REMOVED lines=8> */
[----:B------:R-:W-:Y:S01]  /*26160*/  FMNMX3.FTZ R111, R111, R52, R48, !PT ;  /* 0x000000346f6f7276 */ /* 0x000fe20007810030 */
[----:B------:R3:W5:Y:S01]  /*26170*/  LDL.LU R231, [R1+0x38] ;  /* 0x0000380001e77983 */ /* 0x0007620000300800 */
[-C--:B------:R-:W-:Y:S02]  /*26180*/  ISETP.GE.AND P1, PT, R219, R242.reuse, PT ;  /* 0x000000f2db00720c */ /* 0x080fe40003f26270 */
[----:B------:R-:W-:Y:S02]  /*26190*/  FSEL R32, R32, -INF , !P4 ;  /* 0xff80000020207808 */ /* 0x000fe40006000000 */
[----:B------:R-:W-:Y:S02]  /*261a0*/  FSEL R28, R28, -INF , !P0 ;  /* 0xff8000001c1c7808 */ /* 0x000fe40004000000 */
        /* <DEDUP_REMOVED lines=20> */
[----:B------:R-:W-:Y:S01]  /*262f0*/  ISETP.GE.AND P4, PT, R203, R242, PT ;  /* 0x000000f2cb00720c */ /* 0x000fe20003f86270 */
[----:B------:R3:W5:Y:S01]  /*26300*/  LDL.LU R230, [R1+0x34] ;  /* 0x0000340001e67983 */ /* 0x0007620000300800 */
        /* <DEDUP_REMOVED lines=9> */
[----:B------:R-:W-:Y:S01]  /*263a0*/  IMAD R171, R249, 0x100, R68 ;  /* 0x00000100f9ab7824 */ /* 0x000fe200078e0244 */
[----:B------:R-:W-:Y:S02]  /*263b0*/  FMNMX3.FTZ R65, R65, R194, R192, !PT ;  /* 0x000000c241417276 */ /* 0x000fe400078100c0 */
[----:B------:R-:W-:Y:S01]  /*263c0*/  ISETP.GE.AND P4, PT, R197, R242, PT ;  /* 0x000000f2c500720c */ /* 0x000fe20003f86270 */
[----:B------:R-:W-:Y:S01]  /*263d0*/  VIADD R171, R171, 0x9 ;  /* 0x00000009abab7836 */ /* 0x000fe20000000000 */
[----:B------:R-:W-:Y:S02]  /*263e0*/  FMNMX3.FTZ R65, R65, R190, R188, !PT ;  /* 0x000000be41417276 */ /* 0x000fe400078100bc */
[----:B------:R-:W-:Y:S02]  /*263f0*/  FSEL R186, R168, -INF , !P3 ;  /* 0xff800000a8ba7808 */ /* 0x000fe40005800000 */
[----:B------:R-:W-:Y:S02]  /*26400*/  FSEL R184, R128, -INF , !P5 ;  /* 0xff80000080b87808 */ /* 0x000fe40006800000 */
[----:B------:R-:W-:Y:S01]  /*26410*/  FSEL R182, R179, -INF , !P4 ;  /* 0xff800000b3b67808 */ /* 0x000fe20006000000 */
[----:B------:R-:W-:Y:S01]  /*26420*/  VIADD R179, R2, 0x91 ;  /* 0x0000009102b37836 */ /* 0x000fe20000000000 */
[-C--:B------:R-:W-:Y:S02]  /*26430*/  ISETP.GE.AND P1, PT, R193, R242.reuse, PT ;  /* 0x000000f2c100720c */ /* 0x080fe40003f26270 */
[----:B------:R-:W-:Y:S02]  /*26440*/  ISETP.GE.AND P3, PT, R185, R242, PT ;  /* 0x000000f2b900720c */ /* 0x000fe40003f66270 */
[----:B------:R-:W-:Y:S02]  /*26450*/  FMNMX3.FTZ R65, R65, R186, R184, !PT ;  /* 0x000000ba41417276 */ /* 0x000fe400078100b8 */
[----:B------:R-:W-:Y:S02]  /*26460*/  ISETP.GE.AND P6, PT, R183, R242, PT ;  /* 0x000000f2b700720c */ /* 0x000fe40003fc6270 */
        /* <DEDUP_REMOVED lines=14> */
[----:B------:R-:W-:Y:S02]  /*26550*/  FSEL R112, R61, -INF , !P3 ;  /* 0xff8000003d707808 */ /* 0x000fe40005800000 */
[----:B------:R-:W-:Y:S02]  /*26560*/  ISETP.GE.AND P6, PT, R125, R242, PT ;  /* 0x000000f27d00720c */ /* 0x000fe40003fc6270 */
[----:B------:R-:W-:Y:S02]  /*26570*/  FMNMX3.FTZ R61, R65, R174, R172, !PT ;  /* 0x000000ae413d7276 */ /* 0x000fe400078100ac */
[----:B------:R-:W-:Y:S01]  /*26580*/  FSEL R170, R170, -INF , !P0 ;  /* 0xff800000aaaa7808 */ /* 0x000fe20004000000 */
[----:B------:R-:W2:Y:S01]  /*26590*/  LDL.LU R65, [R1+0xc] ;  /* 0x00000c0001417983 */ /* 0x000ea20000300800 */
[----:B------:R-:W-:Y:S02]  /*265a0*/  FSEL R168, R81, -INF , !P1 ;  /* 0xff80000051a87808 */ /* 0x000fe40004800000 */
[-C--:B------:R-:W-:Y:S02]  /*265b0*/  ISETP.GE.AND P4, PT, R210, R242.reuse, PT ;  /* 0x000000f2d200720c */ /* 0x080fe40003f86270 */
[----:B------:R-:W-:Y:S02]  /*265c0*/  FSEL R110, R37, -INF , !P6 ;  /* 0xff800000256e7808 */ /* 0x000fe40007000000 */
[----:B------:R-:W-:Y:S02]  /*265d0*/  ISETP.GE.AND P5, PT, R206, R242, PT ;  /* 0x000000f2ce00720c */ /* 0x000fe40003fa6270 */
[----:B------:R-:W-:Y:S02]  /*265e0*/  FMNMX3.FTZ R37, R61, R170, R168, !PT ;  /* 0x000000aa3d257276 */ /* 0x000fe400078100a8 */
[-C--:B------:R-:W-:Y:S02]  /*265f0*/  ISETP.GE.AND P0, PT, R131, R242.reuse, PT ;  /* 0x000000f28300720c */ /* 0x080fe40003f06270 */
[----:B------:R-:W-:Y:S02]  /*26600*/  FSEL R130, R130, -INF , !P4 ;  /* 0xff80000082827808 */ /* 0x000fe40006000000 */
[-C--:B------:R-:W-:Y:S02]  /*26610*/  ISETP.GE.AND P1, PT, R105, R242.reuse, PT ;  /* 0x000000f26900720c */ /* 0x080fe40003f26270 */
[----:B------:R-:W-:Y:S02]  /*26620*/  FSEL R126, R64, -INF , !P5 ;  /* 0xff800000407e7808 */ /* 0x000fe40006800000 */
[----:B------:R-:W-:Y:S01]  /*26630*/  ISETP.GE.AND P4, PT, R127, R242, PT ;  /* 0x000000f27f00720c */ /* 0x000fe20003f86270 */
[----:B------:R-:W4:Y:S01]  /*26640*/  LDL.LU R64, [R1+0x10] ;  /* 0x0000100001407983 */ /* 0x000f220000300800 */
[----:B------:R-:W-:Y:S02]  /*26650*/  FSEL R124, R89, -INF , !P0 ;  /* 0xff800000597c7808 */ /* 0x000fe40004000000 */
[----:B------:R-:W-:Y:S02]  /*26660*/  FMNMX3.FTZ R37, R37, R130, R128, !PT ;  /* 0x0000008225257276 */ /* 0x000fe40007810080 */
[----:B------:R-:W-:Y:S02]  /*26670*/  FSEL R119, R21, -INF , !P1 ;  /* 0xff80000015777808 */ /* 0x000fe40004800000 */
[----:B------:R-:W-:Y:S02]  /*26680*/  ISETP.GE.AND P5, PT, R109, R242, PT ;  /* 0x000000f26d00720c */ /* 0x000fe40003fa6270 */
[----:B------:R-:W-:Y:S02]  /*26690*/  FSEL R111, R93, -INF , !P4 ;  /* 0xff8000005d6f7808 */ /* 0x000fe40006000000 */
[----:B------:R-:W-:Y:S02]  /*266a0*/  FMNMX3.FTZ R21, R37, R126, R124, !PT ;  /* 0x0000007e25157276 */ /* 0x000fe4000781007c */
[----:B------:R-:W-:Y:S02]  /*266b0*/  FSEL R108, R36, -INF , !P5 ;  /* 0xff800000246c7808 */ /* 0x000fe40006800000 */
[----:B------:R-:W-:Y:S02]  /*266c0*/  ISETP.GE.AND P0, PT, R122, R242, PT ;  /* 0x000000f27a00720c */ /* 0x000fe40003f06270 */
        /* <DEDUP_REMOVED lines=33> */
[-C--:B------:R-:W-:Y:S02]  /*268e0*/  ISETP.GE.AND P3, PT, R5, R242.reuse, PT ;  /* 0x000000f20500720c */ /* 0x080fe40003f66270 */
[----:B------:R-:W-:Y:S02]  /*268f0*/  ISETP.GE.AND P1, PT, R0, R242, PT ;  /* 0x000000f20000720c */ /* 0x000fe40003f26270 */
[----:B------:R-:W-:Y:S02]  /*26900*/  FSEL R4, R4, -INF , P0 ;  /* 0xff80000004047808 */ /* 0x000fe40000000000 */
[----:B------:R-:W-:Y:S02]  /*26910*/  FSEL R69, R69, -INF , !P4 ;  /* 0xff80000045457808 */ /* 0x000fe40006000000 */
[----:B------:R-:W-:Y:S02]  /*26920*/  FSEL R9, R4, -INF , !P1 ;  /* 0xff80000004097808 */ /* 0x000fe40004800000 */
[----:B------:R-:W-:Y:S02]  /*26930*/  FMNMX3.FTZ R36, R36, R17, R69, !PT ;  /* 0x0000001124247276 */ /* 0x000fe40007810045 */
[----:B------:R-:W-:Y:S02]  /*26940*/  FSEL R15, R15, -INF , !P3 ;  /* 0xff8000000f0f7808 */ /* 0x000fe40005800000 */
[-C--:B------:R-:W-:Y:S02]  /*26950*/  ISETP.GE.AND P0, PT, R2, R244.reuse, PT ;  /* 0x000000f40200720c */ /* 0x080fe40003f06270 */
[----:B------:R-:W-:Y:S02]  /*26960*/  FMNMX3.FTZ R61, R36, R15, R9, !PT ;  /* 0x0000000f243d7276 */ /* 0x000fe40007810009 */
[CC--:B------:R-:W-:Y:S02]  /*26970*/  ISETP.GE.AND P6, PT, R11.reuse, R243.reuse, PT ;  /* 0x000000f30b00720c */ /* 0x0c0fe40003fc6270 */
[-C--:B------:R-:W-:Y:S01]  /*26980*/  ISETP.GE.AND P1, PT, R11, R244.reuse, PT ;  /* 0x000000f40b00720c */ /* 0x080fe20003f26270 */
[----:B------:R-:W1:Y:S01]  /*26990*/  SHFL.BFLY PT, R4, R61, 0x2, 0x1f ;  /* 0x0c401f003d047f89 */ /* 0x000e6200000e0000 */
[----:B------:R-:W-:Y:S02]  /*269a0*/  FSEL R11, R173, -INF , P0 ;  /* 0xff800000ad0b7808 */ /* 0x000fe40000000000 */
[-C--:B------:R-:W-:Y:S01]  /*269b0*/  ISETP.GE.AND P0, PT, R171, R244.reuse, PT ;  /* 0x000000f4ab00720c */ /* 0x080fe20003f06270 */
[--C-:B------:R-:W-:Y:S01]  /*269c0*/  IMAD R171, R249, 0x100, R68.reuse ;  /* 0x00000100f9ab7824 */ /* 0x100fe200078e0244 */
[-C--:B------:R-:W-:Y:S01]  /*269d0*/  ISETP.GE.AND P3, PT, R73, R244.reuse, PT ;  /* 0x000000f44900720c */ /* 0x080fe20003f66270 */
[--C-:B------:R-:W-:Y:S01]  /*269e0*/  IMAD R73, R249, 0x100, R68.reuse ;  /* 0x00000100f9497824 */ /* 0x100fe200078e0244 */
[----:B------:R-:W-:Y:S01]  /*269f0*/  FSEL R175, R175, -INF , P1 ;  /* 0xff800000afaf7808 */ /* 0x000fe20000800000 */
[----:B------:R-:W-:Y:S01]  /*26a00*/  VIADD R171, R171, 0x11 ;  /* 0x00000011abab7836 */ /* 0x000fe20000000000 */
[----:B------:R-:W-:Y:S01]  /*26a10*/  FSEL R169, R169, -INF , P3 ;  /* 0xff800000a9a97808 */ /* 0x000fe20001800000 */
[----:B------:R-:W-:Y:S01]  /*26a20*/  VIADD R73, R73, 0x10 ;  /* 0x0000001049497836 */ /* 0x000fe20000000000 */
        /* <DEDUP_REMOVED lines=14> */
[-C--:B------:R-:W-:Y:S01]  /*26b10*/  ISETP.GE.AND P0, PT, R73, R244.reuse, PT ;  /* 0x000000f44900720c */ /* 0x080fe20003f06270 */
        /* <DEDUP_REMOVED lines=14> */
[----:B------:R-:W-:Y:S02]  /*26c00*/  FSEL R11, R11, -INF , !P5 ;  /* 0xff8000000b0b7808 */ /* 0x000fe40006800000 */
        /* <DEDUP_REMOVED lines=15> */
[----:B------:R-:W-:Y:S02]  /*26d00*/  FSEL R24, R24, -INF , P0 ;  /* 0xff80000018187808 */ /* 0x000fe40000000000 */
[----:B-1----:R-:W-:Y:S01]  /*26d10*/  FMNMX.FTZ R37, R61, R4, !PT ;  /* 0x000000043d257209 */ /* 0x002fe20007810000 */
[--C-:B------:R-:W-:Y:S04]  /*26d20*/  IMAD R61, R249, 0x100, R68.reuse ;  /* 0x00000100f93d7824 */ /* 0x100fe800078e0244 */
[----:B------:R-:W-:Y:S01]  /*26d30*/  VIADD R61, R61, 0x30 ;  /* 0x000000303d3d7836 */ /* 0x000fe20000000000 */
[----:B------:R-:W1:Y:S04]  /*26d40*/  SHFL.BFLY PT, R4, R37, 0x1, 0x1f ;  /* 0x0c201f0025047f89 */ /* 0x000e6800000e0000 */
[-C--:B------:R-:W-:Y:S04]  /*26d50*/  ISETP.GE.AND P1, PT, R61, R244.reuse, PT ;  /* 0x000000f43d00720c */ /* 0x080fe80003f26270 */
[----:B------:R-:W-:Y:S02]  /*26d60*/  FSEL R13, R27, -INF , P1 ;  /* 0xff8000001b0d7808 */ /* 0x000fe40000800000 */
[-C--:B------:R-:W-:Y:S02]  /*26d70*/  ISETP.GE.AND P1, PT, R228, R244.reuse, PT ;  /* 0x000000f4e400720c */ /* 0x080fe40003f26270 */
[----:B------:R-:W-:Y:S02]  /*26d80*/  FSEL R228, R31, -INF , P3 ;  /* 0xff8000001fe47808 */ /* 0x000fe40001800000 */
[----:B------:R-:W3:Y:S01]  /*26d90*/  LDL.LU R31, [R1+0x14] ;  /* 0x00001400011f7983 */ /* 0x000ee20000300800 */
[-C--:B------:R-:W-:Y:S02]  /*26da0*/  ISETP.GE.AND P3, PT, R214, R244.reuse, PT ;  /* 0x000000f4d600720c */ /* 0x080fe40003f66270 */
[----:B------:R-:W-:Y:S02]  /*26db0*/  FSEL R27, R30, -INF , P1 ;  /* 0xff8000001e1b7808 */ /* 0x000fe40000800000 */
[----:B------:R-:W-:Y:S02]  /*26dc0*/  FSEL R225, R35, -INF , P3 ;  /* 0xff80000023e17808 */ /* 0x000fe40001800000 */
[----:B------:R-:W3:Y:S01]  /*26dd0*/  LDL.LU R35, [R1+0x18] ;  /* 0x0000180001237983 */ /* 0x000ee20000300800 */
        /* <DEDUP_REMOVED lines=10> */
[-C--:B------:R-:W-:Y:S01]  /*26e80*/  ISETP.GE.AND P1, PT, R209, R244.reuse, PT ;  /* 0x000000f4d100720c */ /* 0x080fe20003f26270 */
[--C-:B------:R-:W-:Y:S01]  /*26e90*/  IMAD R27, R249, 0x100, R68.reuse ;  /* 0x00000100f91b7824 */ /* 0x100fe200078e0244 */
[----:B------:R-:W-:Y:S02]  /*26ea0*/  FSEL R171, R46, -INF , P3 ;  /* 0xff8000002eab7808 */ /* 0x000fe40001800000 */
[-C--:B------:R-:W-:Y:S01]  /*26eb0*/  ISETP.GE.AND P3, PT, R207, R244.reuse, PT ;  /* 0x000000f4cf00720c */ /* 0x080fe20003f66270 */
[----:B------:R-:W-:Y:S01]  /*26ec0*/  VIADD R27, R27, 0x9 ;  /* 0x000000091b1b7836 */ /* 0x000fe20000000000 */
        /* <DEDUP_REMOVED lines=42> */
[----:B------:R-:W-:Y:S02]  /*27170*/  ISETP.GE.AND P3, PT, R131, R244, PT ;  /* 0x000000f48300720c */ /* 0x000fe40003f66270 */
[----:B------:R-:W-:Y:S01]  /*27180*/  FSEL R89, R100, -INF , P1 ;  /* 0xff80000064597808 */ /* 0x000fe20000800000 */
[--C-:B------:R-:W-:Y:S01]  /*27190*/  IMAD R100, R249, 0x100, R68.reuse ;  /* 0x00000100f9647824 */ /* 0x100fe200078e0244 */
[----:B-1----:R-:W-:Y:S02]  /*271a0*/  FMNMX.FTZ R2, R37, R4, !PT ;  /* 0x0000000425027209 */ /* 0x002fe40007810000 */
        /* <DEDUP_REMOVED lines=26> */
[----:B--2---:R-:W-:Y:S02]  /*27350*/  FSEL R65, R65, -INF , P4 ;  /* 0xff80000041417808 */ /* 0x004fe40002000000 */
[----:B------:R-:W-:Y:S02]  /*27360*/  FSEL R51, R175, -INF , !P6 ;  /* 0xff800000af337808 */ /* 0x000fe40007000000 */
[----:B------:R-:W-:Y:S02]  /*27370*/  ISETP.GE.AND P4, PT, R0, R244, PT ;  /* 0x000000f40000720c */ /* 0x000fe40003f86270 */
[----:B----4-:R-:W-:Y:S02]  /*27380*/  FSEL R64, R64, -INF , P3 ;  /* 0xff80000040407808 */ /* 0x010fe40001800000 */
[----:B------:R-:W-:Y:S02]  /*27390*/  FSEL R43, R169, -INF , !P5 ;  /* 0xff800000a92b7808 */ /* 0x000fe40006800000 */
[C---:B------:R-:W-:Y:S04]  /*273a0*/  FSETP.NEU.FTZ.AND P0, PT, R2.reuse, -INF , PT ;  /* 0xff8000000200780b */ /* 0x040fe80003f1d000 */
[----:B------:R-:W-:Y:S05]  /*273b0*/  FSEL R4, R2, RZ, P0 ;  /* 0x000000ff02047208 */ /* 0x000fea0000000000 */
[----:B------:R-:W-:Y:S02]  /*273c0*/  FADD.FTZ R4, -R4, R3 ;  /* 0x0000000304047221 */ /* 0x000fe40000010100 */
[----:B------:R-:W2:Y:S01]  /*273d0*/  LD.E R3, desc[UR4][R164.64+0xdc] ;  /* 0x0000dc04a4037980 */ /* 0x000ea2000c101900 */
[----:B---3--:R-:W-:Y:S01]  /*273e0*/  FSEL R96, R31, -INF , P1 ;  /* 0xff8000001f607808 */ /* 0x008fe20000800000 */
        /* <DEDUP_REMOVED lines=14> */
[----:B------:R-:W-:Y:S03]  /*274d0*/  VIADD R35, R35, 0x21 ;  /* 0x0000002123237836 */ /* 0x000fe60000000000 */
[-C--:B------:R-:W-:Y:S02]  /*274e0*/  ISETP.GE.AND P4, PT, R27, R243.reuse, PT ;  /* 0x000000f31b00720c */ /* 0x080fe40003f86270 */
[----:B------:R-:W-:Y:S02]  /*274f0*/  FSEL R27, R177, -INF , !P1 ;  /* 0xff800000b11b7808 */ /* 0x000fe40004800000 */
[-C--:B------:R-:W-:Y:S01]  /*27500*/  ISETP.GE.AND P1, PT, R31, R243.reuse, PT ;  /* 0x000000f31f00720c */ /* 0x080fe20003f26270 */
[--C-:B------:R-:W-:Y:S01]  /*27510*/  IMAD R31, R249, 0x100, R68.reuse ;  /* 0x00000100f91f7824 */ /* 0x100fe200078e0244 */
[-C--:B------:R-:W-:Y:S01]  /*27520*/  ISETP.GE.AND P5, PT, R35, R243.reuse, PT ;  /* 0x000000f32300720c */ /* 0x080fe20003fa6270 */
[--C-:B------:R-:W-:Y:S01]  /*27530*/  IMAD R35, R249, 0x100, R68.reuse ;  /* 0x00000100f9237824 */ /* 0x100fe200078e0244 */
[----:B------:R-:W-:Y:S01]  /*27540*/  FSEL R113, R16, -INF , !P4 ;  /* 0xff80000010717808 */ /* 0x000fe20006000000 */
[----:B------:R-:W-:Y:S02]  /*27550*/  VIADD R31, R31, 0x20 ;  /* 0x000000201f1f7836 */ /* 0x000fe40000000000 */
[----:B------:R-:W-:Y:S03]  /*27560*/  VIADD R35, R35, 0x28 ;  /* 0x0000002823237836 */ /* 0x000fe60000000000 */
        /* <DEDUP_REMOVED lines=17> */
[-C--:B------:R-:W-:Y:S02]  /*27680*/  ISETP.GE.AND P5, PT, R214, R243.reuse, PT ;  /* 0x000000f3d600720c */ /* 0x080fe40003fa6270 */
[----:B------:R-:W-:Y:S01]  /*27690*/  FSEL R214, R98, -INF , !P4 ;  /* 0xff80000062d67808 */ /* 0x000fe20006000000 */
[--C-:B------:R-:W-:Y:S01]  /*276a0*/  IMAD R98, R249, 0x100, R68.reuse ;  /* 0x00000100f9627824 */ /* 0x100fe200078e0244 */
[-C--:B------:R-:W-:Y:S02]  /*276b0*/  ISETP.GE.AND P4, PT, R229, R243.reuse, PT ;  /* 0x000000f3e500720c */ /* 0x080fe40003f86270 */
[----:B------:R-:W-:Y:S01]  /*276c0*/  FSEL R229, R228, -INF , !P1 ;  /* 0xff800000e4e57808 */ /* 0x000fe20004800000 */
[----:B------:R-:W-:Y:S01]  /*276d0*/  VIADD R98, R98, 0x68 ;  /* 0x0000006862627836 */ /* 0x000fe20000000000 */
        /* <DEDUP_REMOVED lines=18> */
[----:B------:R-:W-:Y:S02]  /*27800*/  FSEL R205, R47, -INF , !P1 ;  /* 0xff8000002fcd7808 */ /* 0x000fe40004800000 */
[-C--:B------:R-:W-:Y:S02]  /*27810*/  ISETP.GE.AND P5, PT, R207, R243.reuse, PT ;  /* 0x000000f3cf00720c */ /* 0x080fe40003fa6270 */
[-C--:B------:R-:W-:Y:S02]  /*27820*/  ISETP.GE.AND P1, PT, R203, R243.reuse, PT ;  /* 0x000000f3cb00720c */ /* 0x080fe40003f26270 */
[----:B------:R-:W-:Y:S02]  /*27830*/  FSEL R207, R171, -INF , !P4 ;  /* 0xff800000abcf7808 */ /* 0x000fe40006000000 */
[----:B------:R-:W-:Y:S02]  /*27840*/  FSEL R203, R50, -INF , !P3 ;  /* 0xff80000032cb7808 */ /* 0x000fe40005800000 */
[-C--:B------:R-:W-:Y:S01]  /*27850*/  ISETP.GE.AND P4, PT, R98, R243.reuse, PT ;  /* 0x000000f36200720c */ /* 0x080fe20003f86270 */
[----:B------:R-:W-:Y:S01]  /*27860*/  IMAD R98, R249, 0x100, R68 ;  /* 0x00000100f9627824 */ /* 0x000fe200078e0244 */
[-C--:B------:R-:W-:Y:S02]  /*27870*/  ISETP.GE.AND P3, PT, R191, R243.reuse, PT ;  /* 0x000000f3bf00720c */ /* 0x080fe40003f66270 */
[----:B------:R-:W-:Y:S01]  /*27880*/  FSEL R191, R46, -INF , !P5 ;  /* 0xff8000002ebf7808 */ /* 0x000fe20006800000 */
        /* <DEDUP_REMOVED lines=33> */
[----:B------:R-:W-:Y:S01]  /*27aa0*/  ISETP.GE.AND P3, PT, R105, R243, PT ;  /* 0x000000f36900720c */ /* 0x000fe20003f66270 */
[C---:B--2---:R-:W-:Y:S01]  /*27ab0*/  FMUL.FTZ R4, R3.reuse, R4 ;  /* 0x0000000403047220 */ /* 0x044fe20000410000 */
[----:B------:R-:W-:Y:S01]  /*27ac0*/  FSEL R105, R34, -INF , !P5 ;  /* 0xff80000022697808 */ /* 0x000fe20006800000 */
[----:B------:R-:W-:Y:S01]  /*27ad0*/  FMUL.FTZ R66, R3, R2 ;  /* 0x0000000203427220 */ /* 0x000fe20000410000 */
[----:B------:R-:W2:Y:S01]  /*27ae0*/  LDL.LU R34, [R1] ;  /* 0x0000000001227983 */ /* 0x000ea20000300800 */
[----:B------:R-:W-:Y:S02]  /*27af0*/  FSEL R31, R14, -INF , !P6 ;  /* 0xff8000000e1f7808 */ /* 0x000fe40007000000 */
        /* <DEDUP_REMOVED lines=49> */
[----:B------:R-:W-:Y:S02]  /*27e10*/  P2R R10, PR, RZ, 0x20 ;  /* 0x00000020ff0a7803 */ /* 0x000fe40000000000 */
[----:B------:R-:W-:Y:S02]  /*27e20*/  FMNMX3.FTZ R14, R14, R91, R89, !PT ;  /* 0x0000005b0e0e7276 */ /* 0x000fe40007810059 */
[----:B------:R-:W-:Y:S02]  /*27e30*/  ISETP.GE.AND P1, PT, R104, R243, PT ;  /* 0x000000f36800720c */ /* 0x000fe40003f26270 */
[----:B------:R-:W-:Y:S02]  /*27e40*/  FSEL R81, R81, -INF , !P3 ;  /* 0xff80000051517808 */ /* 0x000fe40005800000 */
[----:B------:R-:W-:Y:S02]  /*27e50*/  FMNMX3.FTZ R14, R14, R87, R85, !PT ;  /* 0x000000570e0e7276 */ /* 0x000fe40007810055 */
[----:B------:R-:W-:Y:S02]  /*27e60*/  ISETP.GE.AND P6, PT, R8, R243, PT ;  /* 0x000000f30800720c */ /* 0x000fe40003fc6270 */
[----:B------:R-:W-:Y:S02]  /*27e70*/  ISETP.NE.AND P3, PT, R10, RZ, PT ;  /* 0x000000ff0a00720c */ /* 0x000fe40003f65270 */
[----:B------:R-:W-:Y:S02]  /*27e80*/  FSEL R77, R77, -INF , !P1 ;  /* 0xff8000004d4d7808 */ /* 0x000fe40004800000 */
[----:B------:R-:W-:Y:S02]  /*27e90*/  FMNMX3.FTZ R14, R14, R83, R81, !PT ;  /* 0x000000530e0e7276 */ /* 0x000fe40007810051 */
[----:B------:R-:W-:Y:S02]  /*27ea0*/  FSEL R75, R75, -INF , !P4 ;  /* 0xff8000004b4b7808 */ /* 0x000fe40006000000 */
[----:B------:R-:W-:Y:S02]  /*27eb0*/  ISETP.GE.AND P4, PT, R6, R243, PT ;  /* 0x000000f30600720c */ /* 0x000fe40003f86270 */
[----:B------:R-:W-:Y:S01]  /*27ec0*/  FSEL R73, R73, -INF , !P3 ;  /* 0xff80000049497808 */ /* 0x000fe20005800000 */
[----:B------:R-:W1:Y:S01]  /*27ed0*/  MUFU.EX2 R6, R4 ;  /* 0x0000000400067308 */ /* 0x000e620000000800 */
[----:B------:R-:W-:Y:S02]  /*27ee0*/  FSEL R71, R71, -INF , !P6 ;  /* 0xff80000047477808 */ /* 0x000fe40007000000 */
[----:B------:R-:W-:Y:S02]  /*27ef0*/  FMNMX3.FTZ R14, R14, R77, R75, !PT ;  /* 0x0000004d0e0e7276 */ /* 0x000fe4000781004b */
[-C--:B------:R-:W-:Y:S02]  /*27f00*/  ISETP.GE.AND P5, PT, R7, R243.reuse, PT ;  /* 0x000000f30700720c */ /* 0x080fe40003fa6270 */
[-C--:B------:R-:W-:Y:S02]  /*27f10*/  ISETP.GE.AND P1, PT, R0, R243.reuse, PT ;  /* 0x000000f30000720c */ /* 0x080fe40003f26270 */
[----:B------:R-:W-:Y:S02]  /*27f20*/  ISETP.GE.AND P3, PT, R5, R243, PT ;  /* 0x000000f30500720c */ /* 0x000fe40003f66270 */
[----:B------:R-:W-:Y:S02]  /*27f30*/  FMNMX3.FTZ R0, R14, R73, R71, !PT ;  /* 0x000000490e007276 */ /* 0x000fe40007810047 */
[----:B------:R-:W-:Y:S01]  /*27f40*/  FSEL R65, R65, -INF , !P5 ;  /* 0xff80000041417808 */ /* 0x000fe20006800000 */
[----:B-1----:R-:W-:Y:S01]  /*27f50*/  FMUL.FTZ R4, R6, R160 ;  /* 0x000000a006047220 */ /* 0x002fe20000410000 */
[----:B------:R-:W-:Y:S01]  /*27f60*/  FSEL R64, R64, -INF , !P4 ;  /* 0xff80000040407808 */ /* 0x000fe20006000000 */
[----:B------:R-:W-:Y:S01]  /*27f70*/  FMUL.FTZ R8, R6, R156 ;  /* 0x0000009c06087220 */ /* 0x000fe20000410000 */
[----:B------:R-:W-:Y:S01]  /*27f80*/  FSEL R37, R96, -INF , !P3 ;  /* 0xff80000060257808 */ /* 0x000fe20005800000 */
[C---:B------:R-:W-:Y:S01]  /*27f90*/  FMUL.FTZ R13, R6.reuse, R153 ;  /* 0x00000099060d7220 */ /* 0x040fe20000410000 */
[----:B------:R-:W-:Y:S01]  /*27fa0*/  FSEL R36, R97, -INF , !P1 ;  /* 0xff80000061247808 */ /* 0x000fe20004800000 */
[----:B------:R-:W-:Y:S01]  /*27fb0*/  FMUL.FTZ R16, R6, R148 ;  /* 0x0000009406107220 */ /* 0x000fe20000410000 */
[----:B------:R-:W-:Y:S01]  /*27fc0*/  FMNMX3.FTZ R0, R0, R65, R64, !PT ;  /* 0x0000004100007276 */ /* 0x000fe20007810040 */
[----:B------:R-:W-:Y:S01]  /*27fd0*/  FMUL.FTZ R20, R6, R144 ;  /* 0x0000009006147220 */ /* 0x000fe20000410000 */
[----:B------:R-:W-:Y:S01]  /*27fe0*/  FSEL R66, R66, RZ, P0 ;  /* 0x000000ff42427208 */ /* 0x000fe20000000000 */
[----:B------:R-:W-:Y:S01]  /*27ff0*/  FMUL.FTZ R24, R6, R140 ;  /* 0x0000008c06187220 */ /* 0x000fe20000410000 */
[----:B------:R-:W-:Y:S01]  /*28000*/  FMNMX3.FTZ R7, R0, R37, R36, !PT ;  /* 0x0000002500077276 */ /* 0x000fe20007810024 */
[----:B------:R-:W-:Y:S02]  /*28010*/  FMUL.FTZ R29, R6, R137 ;  /* 0x00000089061d7220 */ /* 0x000fe40000410000 */
        /* <DEDUP_REMOVED lines=68> */
[----:B------:R-:W-:Y:S01]  /*28460*/  LEA R157, R223, UR6, 0x1 ;  /* 0x00000006df9d7c11 */ /* 0x000fe2000f8e08ff */
[----:B------:R-:W-:Y:S01]  /*28470*/  MUFU.EX2 R15, R18 ;  /* 0x00000012000f7308 */ /* 0x000fe20000000800 */
[----:B-1----:R-:W-:Y:S01]  /*28480*/  FMNMX.FTZ R0, R5, R0, !PT ;  /* 0x0000000005007209 */ /* 0x002fe20007810000 */
[----:B------:R-:W-:Y:S01]  /*28490*/  FMUL.FTZ R12, R6, R152 ;  /* 0x00000098060c7220 */ /* 0x000fe20000410000 */
[----:B------:R-:W-:Y:S01]  /*284a0*/  IMAD.MOV.U32 R152, RZ, RZ, R7 ;  /* 0x000000ffff987224 */ /* 0x000fe200078e0007 */
[----:B------:R-:W1:Y:S06]  /*284b0*/  LDSM.16.MT88.4 R44, [R157+0xa000] ;  /* 0x00a000009d2c783b */ /* 0x000e6c0000004200 */
[----:B------:R-:W-:Y:S01]  /*284c0*/  MUFU.EX2 R119, R10 ;  /* 0x0000000a00777308 */ /* 0x000fe20000000800 */
[----:B------:R-:W-:Y:S01]  /*284d0*/  FSETP.NEU.FTZ.AND P0, PT, R0, -INF , PT ;  /* 0xff8000000000780b */ /* 0x000fe20003f1d000 */
[----:B------:R-:W-:Y:S01]  /*284e0*/  FMUL.FTZ R72, R3, R0 ;  /* 0x0000000003487220 */ /* 0x000fe20000410000 */
[C---:B------:R-:W-:Y:S01]  /*284f0*/  FMUL.FTZ R5, R6.reuse, R161 ;  /* 0x000000a106057220 */ /* 0x040fe20000410000 */
[----:B------:R-:W-:Y:S01]  /*28500*/  FMUL.FTZ R17, R6, R149 ;  /* 0x0000009506117220 */ /* 0x000fe20000410000 */
[----:B------:R-:W-:Y:S01]  /*28510*/  FSEL R7, R0, RZ, P0 ;  /* 0x000000ff00077208 */ /* 0x000fe20000000000 */
[----:B------:R-:W-:Y:S01]  /*28520*/  FMUL.FTZ R21, R6, R145 ;  /* 0x0000009106157220 */ /* 0x000fe20000410000 */
[----:B------:R-:W-:Y:S01]  /*28530*/  FSEL R72, R72, RZ, P0 ;  /* 0x000000ff48487208 */ /* 0x000fe20000000000 */
[C---:B------:R-:W-:Y:S01]  /*28540*/  FMUL.FTZ R25, R6.reuse, R141 ;  /* 0x0000008d06197220 */ /* 0x040fe20000410000 */
[C---:B------:R-:W-:Y:S01]  /*28550*/  FMUL.FTZ R28, R6.reuse, R136 ;  /* 0x00000088061c7220 */ /* 0x040fe20000410000 */
[C---:B------:R-:W-:Y:S01]  /*28560*/  FMUL.FTZ R32, R6.reuse, R132 ;  /* 0x0000008406207220 */ /* 0x040fe20000410000 */
[----:B------:R-:W-:Y:S01]  /*28570*/  FMUL.FTZ R33, R6, R133 ;  /* 0x0000008506217220 */ /* 0x000fe20000410000 */
[----:B------:R-:W-:Y:S02]  /*28580*/  IMAD.IADD R148, R222, 0x1, R157 ;  /* 0x00000001de947824 */ /* 0x000fe400078e029d */
[-CC-:B------:R-:W-:Y:S01]  /*28590*/  FFMA.FTZ R98, R51, R3.reuse, -R72.reuse ;  /* 0x0000000333627223 */ /* 0x180fe20000010848 */
[-CC-:B------:R-:W-:Y:S01]  /*285a0*/  FFMA.FTZ R99, R11, R3.reuse, -R72.reuse ;  /* 0x000000030b637223 */ /* 0x180fe20000010848 */
[-CC-:B------:R-:W-:Y:S01]  /*285b0*/  FFMA.FTZ R100, R43, R3.reuse, -R72.reuse ;  /* 0x000000032b647223 */ /* 0x180fe20000010848 */
[-CC-:B------:R-:W-:Y:S01]  /*285c0*/  FFMA.FTZ R97, R27, R3.reuse, -R72.reuse ;  /* 0x000000031b617223 */ /* 0x180fe20000010848 */
[----:B------:R-:W4:Y:S01]  /*285d0*/  LDSM.16.MT88.4 R48, [R148+0xa000] ;  /* 0x00a000009430783b */ /* 0x000f220000004200 */
[----:B------:R-:W3:Y:S01]  /*285e0*/  MUFU.EX2 R14, R14 ;  /* 0x0000000e000e7308 */ /* 0x000ee20000000800 */
[----:B------:R-:W-:Y:S02]  /*285f0*/  VIADD R141, R157, 0xa040 ;  /* 0x0000a0409d8d7836 */ /* 0x000fe40000000000 */
[-C--:B------:R-:W-:Y:S01]  /*28600*/  FFMA.FTZ R114, R117, R3.reuse, -R72 ;  /* 0x0000000375727223 */ /* 0x080fe20000010848 */
[----:B------:R-:W-:Y:S06]  /*28610*/  IMAD.MOV.U32 R156, RZ, RZ, R22 ;  /* 0x000000ffff9c7224 */ /* 0x000fec00078e0016 */
[----:B------:R-:W1:Y:S01]  /*28620*/  MUFU.EX2 R96, R96 ;  /* 0x0000006000607308 */ /* 0x000e620000000800 */
[----:B------:R-:W-:Y:S02]  /*28630*/  IMAD.MOV.U32 R161, RZ, RZ, R26 ;  /* 0x000000ffffa17224 */ /* 0x000fe400078e001a */
[-CC-:B------:R-:W-:Y:S01]  /*28640*/  FFMA.FTZ R106, R113, R3.reuse, -R72.reuse ;  /* 0x00000003716a7223 */ /* 0x180fe20000010848 */
[-CC-:B------:R-:W-:Y:S06]  /*28650*/  FFMA.FTZ R117, R31, R3.reuse, -R72.reuse ;  /* 0x000000031f757223 */ /* 0x180fec0000010848 */
[----:B------:R-:W-:Y:S01]  /*28660*/  MUFU.EX2 R99, R99 ;  /* 0x0000006300637308 */ /* 0x000fe20000000800 */
[-CC-:B------:R-:W-:Y:S01]  /*28670*/  FFMA.FTZ R113, R35, R3.reuse, -R72.reuse ;  /* 0x0000000323717223 */ /* 0x180fe20000010848 */
[----:B------:R-:W-:Y:S01]  /*28680*/  LDSM.16.MT88.4 R56, [R148+0xa800] ;  /* 0x00a800009438783b */ /* 0x000fe20000004200 */
[-CC-:B------:R-:W-:Y:S07]  /*28690*/  FFMA.FTZ R133, R63, R3.reuse, -R72.reuse ;  /* 0x000000033f857223 */ /* 0x180fee0000010848 */
[----:B------:R-:W4:Y:S01]  /*286a0*/  MUFU.EX2 R98, R98 ;  /* 0x0000006200627308 */ /* 0x000f220000000800 */
[----:B------:R-:W-:Y:S01]  /*286b0*/  FFMA.FTZ R120, R61, R3, -R72 ;  /* 0x000000033d787223 */ /* 0x000fe20000010848 */
[----:B---3--:R-:W-:Y:S01]  /*286c0*/  F2FP.F16.F32.PACK_AB R40, R14, R15 ;  /* 0x0000000f0e28723e */ /* 0x008fe200000000ff */
[----:B------:R-:W-:Y:S07]  /*286d0*/  IMAD.MOV.U32 R160, RZ, RZ, R30 ;  /* 0x000000ffffa07224 */ /* 0x000fee00078e001e */
[----:B------:R-:W-:Y:S01]  /*286e0*/  MUFU.EX2 R100, R100 ;  /* 0x0000006400647308 */ /* 0x000fe20000000800 */
[--C-:B------:R-:W-:Y:S01]  /*286f0*/  FFMA.FTZ R149, R219, R3, -R72.reuse ;  /* 0x00000003db957223 */ /* 0x100fe20000010848 */
[----:B-1----:R-:W-:Y:S01]  /*28700*/  F2FP.F16.F32.PACK_AB R42, R96, R119 ;  /* 0x00000077602a723e */ /* 0x002fe200000000ff */
[-CC-:B------:R-:W-:Y:S07]  /*28710*/  FFMA.FTZ R140, R213, R3.reuse, -R72.reuse ;  /* 0x00000003d58c7223 */ /* 0x180fee0000010848 */
[----:B------:R-:W1:Y:S01]  /*28720*/  MUFU.EX2 R97, R97 ;  /* 0x0000006100617308 */ /* 0x000e620000000800 */
[-CC-:B------:R-:W-:Y:S01]  /*28730*/  FFMA.FTZ R203, R203, R3.reuse, -R72.reuse ;  /* 0x00000003cbcb7223 */ /* 0x180fe20000010848 */
[-CC-:B------:R-:W-:Y:S01]  /*28740*/  FFMA.FTZ R197, R197, R3.reuse, -R72.reuse ;  /* 0x00000003c5c57223 */ /* 0x180fe20000010848 */
[-CC-:B------:R-:W-:Y:S07]  /*28750*/  FFMA.FTZ R183, R183, R3.reuse, -R72.reuse ;  /* 0x00000003b7b77223 */ /* 0x180fee0000010848 */
[----:B------:R-:W-:Y:S01]  /*28760*/  MUFU.EX2 R144, R210 ;  /* 0x000000d200907308 */ /* 0x000fe20000000800 */
[--C-:B------:R-:W-:Y:S01]  /*28770*/  FFMA.FTZ R173, R173, R3, -R72.reuse ;  /* 0x00000003adad7223 */ /* 0x100fe20000010848 */
[----:B----4-:R-:W-:Y:S01]  /*28780*/  F2FP.F16.F32.PACK_AB R41, R98, R99 ;  /* 0x000000636229723e */ /* 0x010fe200000000ff */
[-CC-:B------:R-:W-:Y:S07]  /*28790*/  FFMA.FTZ R118, R118, R3.reuse, -R72.reuse ;  /* 0x0000000376767223 */ /* 0x180fee0000010848 */
[----:B------:R-:W-:Y:S01]  /*287a0*/  MUFU.EX2 R149, R149 ;  /* 0x0000009500957308 */ /* 0x000fe20000000800 */
[-CC-:B------:R-:W-:Y:S01]  /*287b0*/  FFMA.FTZ R123, R123, R3.reuse, -R72.reuse ;  /* 0x000000037b7b7223 */ /* 0x180fe20000010848 */
[-CC-:B------:R-:W-:Y:S01]  /*287c0*/  FFMA.FTZ R137, R229, R3.reuse, -R72.reuse ;  /* 0x00000003e5897223 */ /* 0x180fe20000010848 */
[-CC-:B------:R-:W-:Y:S07]  /*287d0*/  FFMA.FTZ R201, R201, R3.reuse, -R72.reuse ;  /* 0x00000003c9c97223 */ /* 0x180fee0000010848 */
[----:B------:R-:W-:Y:S01]  /*287e0*/  MUFU.EX2 R140, R140 ;  /* 0x0000008c008c7308 */ /* 0x000fe20000000800 */
[-CC-:B------:R-:W-:Y:S01]  /*287f0*/  FFMA.FTZ R193, R193, R3.reuse, -R72.reuse ;  /* 0x00000003c1c17223 */ /* 0x180fe20000010848 */
[----:B-1----:R-:W-:Y:S01]  /*28800*/  F2FP.F16.F32.PACK_AB R43, R97, R100 ;  /* 0x00000064612b723e */ /* 0x002fe200000000ff */
[-CC-:B------:R-:W-:Y:S07]  /*28810*/  FFMA.FTZ R177, R177, R3.reuse, -R72.reuse ;  /* 0x00000003b1b17223 */ /* 0x180fee0000010848 */
[----:B------:R-:W-:Y:S01]  /*28820*/  MUFU.EX2 R187, R187 ;  /* 0x000000bb00bb7308 */ /* 0x000fe20000000800 */
[-CC-:B------:R-:W-:Y:S01]  /*28830*/  FFMA.FTZ R131, R131, R3.reuse, -R72.reuse ;  /* 0x0000000383837223 */ /* 0x180fe20000010848 */
[-CC-:B------:R-:W-:Y:S01]  /*28840*/  FFMA.FTZ R109, R109, R3.reuse, -R72.reuse ;  /* 0x000000036d6d7223 */ /* 0x180fe20000010848 */
[-CC-:B------:R-:W-:Y:S07]  /*28850*/  FFMA.FTZ R81, R81, R3.reuse, -R72.reuse ;  /* 0x0000000351517223 */ /* 0x180fee0000010848 */
[----:B------:R-:W-:Y:S01]  /*28860*/  MUFU.EX2 R66, R66 ;  /* 0x0000004200427308 */ /* 0x000fe20000000800 */
[-CC-:B------:R-:W-:Y:S01]  /*28870*/  FFMA.FTZ R85, R85, R3.reuse, -R72.reuse ;  /* 0x0000000355557223 */ /* 0x180fe20000010848 */
[-C--:B------:R-:W-:Y:S01]  /*28880*/  FFMA.FTZ R64, R64, R3.reuse, -R72 ;  /* 0x0000000340407223 */ /* 0x080fe20000010848 */
[----:B------:R-:W3:Y:S07]  /*28890*/  S2R R247, SR_TID.X ;  /* 0x0000000000f77919 */ /* 0x000eee0000002100 */
[----:B------:R-:W-:Y:S01]  /*288a0*/  MUFU.EX2 R104, R104 ;  /* 0x0000006800687308 */ /* 0x000fe20000000800 */
[C---:B------:R-:W-:Y:S01]  /*288b0*/  ISETP.GT.AND P0, PT, R249.reuse, R226, PT ;  /* 0x000000e2f900720c */ /* 0x040fe20003f04270 */
[----:B------:R-:W-:Y:S01]  /*288c0*/  VIADD R249, R249, 0xffffffff ;  /* 0xfffffffff9f97836 */ /* 0x000fe20000000000 */
[----:B------:R-:W4:Y:S07]  /*288d0*/  S2R R235, SR_CTAID.X ;  /* 0x0000000000eb7919 */ /* 0x000f2e0000002500 */
[----:B------:R-:W-:Y:S01]  /*288e0*/  MUFU.EX2 R115, R115 ;  /* 0x0000007300737308 */ /* 0x000fe20000000800 */
[----:B------:R-:W-:Y:S01]  /*288f0*/  MOV R232, 0x90 ;  /* 0x0000009000e87802 */ /* 0x000fe20000000f00 */
[----:B------:R-:W1:Y:S08]  /*28900*/  S2R R234, SR_CTAID.Y ;  /* 0x0000000000ea7919 */ /* 0x000e700000002600 */
[----:B------:R-:W-:Y:S01]  /*28910*/  MUFU.EX2 R107, R107 ;  /* 0x0000006b006b7308 */ /* 0x000fe20000000800 */
[----:B------:R-:W1:Y:S01]  /*28920*/  S2R R233, SR_CTAID.Z ;  /* 0x0000000000e97919 */ /* 0x000e620000002700 */
[----:B--2---:R-:W-:Y:S01]  /*28930*/  FFMA.FTZ R60, R6, R34, R15 ;  /* 0x00000022063c7223 */ /* 0x004fe2000001000f */
[----:B------:R-:W-:Y:S07]  /*28940*/  FADD.FTZ R6, -R7, R166 ;  /* 0x000000a607067221 */ /* 0x000fee0000010100 */
[----:B------:R-:W-:Y:S01]  /*28950*/  MUFU.EX2 R102, R102 ;  /* 0x0000006600667308 */ /* 0x000fe20000000800 */
[----:B------:R-:W-:Y:S01]  /*28960*/  FFMA.FTZ R166, R191, R3, -R72 ;  /* 0x00000003bfa67223 */ /* 0x000fe20000010848 */
[----:B------:R-:W-:Y:S01]  /*28970*/  FADD.FTZ R60, R14, R60 ;  /* 0x0000003c0e3c7221 */ /* 0x000fe20000010000 */
[----:B------:R-:W-:Y:S01]  /*28980*/  FMUL.FTZ R10, R3, R6 ;  /* 0x00000006030a7220 */ /* 0x000fe20000410000 */
[----:B------:R-:W-:Y:S06]  /*28990*/  VIADD R6, R157, 0xa000 ;  /* 0x0000a0009d067836 */ /* 0x000fec0000000000 */
[----:B------:R-:W-:Y:S01]  /*289a0*/  MUFU.EX2 R114, R114 ;  /* 0x0000007200727308 */ /* 0x000fe20000000800 */
[----:B------:R-:W-:Y:S01]  /*289b0*/  FADD.FTZ R119, R119, R60 ;  /* 0x0000003c77777221 */ /* 0x000fe20000010000 */
[----:B------:R-:W-:Y:S08]  /*289c0*/  @P2 VIADD R141, R6, 0xffffffc0 ;  /* 0xffffffc0068d2836 */ /* 0x000ff00000000000 */
[----:B------:R-:W2:Y:S01]  /*289d0*/  MUFU.EX2 R38, R10 ;  /* 0x0000000a00267308 */ /* 0x000ea20000000800 */
[----:B------:R-:W-:Y:S01]  /*289e0*/  FADD.FTZ R119, R96, R119 ;  /* 0x0000007760777221 */ /* 0x000fe20000010000 */
[----:B------:R-:W-:Y:S01]  /*289f0*/  IMAD.IADD R222, R222, 0x1, R141 ;  /* 0x00000001dede7824 */ /* 0x000fe200078e028d */
[----:B------:R-:W3:Y:S07]  /*28a00*/  LDSM.16.MT88.4 R52, [R141] ;  /* 0x000000008d34783b */ /* 0x000eee0000004200 */
[----:B------:R-:W4:Y:S10]  /*28a10*/  MUFU.EX2 R117, R117 ;  /* 0x0000007500757308 */ /* 0x000f340000000800 */
[----:B------:R-:W-:Y:S01]  /*28a20*/  MUFU.EX2 R106, R106 ;  /* 0x0000006a006a7308 */ /* 0x000fe20000000800 */
[----:B------:R-:W-:Y:S09]  /*28a30*/  LDSM.16.MT88.4 R60, [R141+0x1000] ;  /* 0x001000008d3c783b */ /* 0x000ff20000004200 */
[----:B------:R-:W1:Y:S01]  /*28a40*/  MUFU.EX2 R113, R113 ;  /* 0x0000007100717308 */ /* 0x000e620000000800 */
        /* <DEDUP_REMOVED lines=9> */
[----:B------:R-:W-:Y:S04]  /*28ae0*/  MUFU.EX2 R151, R212 ;  /* 0x000000d400977308 */ /* 0x000fe80000000800 */
[C---:B------:R-:W-:Y:S01]  /*28af0*/  FMUL.FTZ R22, R38.reuse, R146 ;  /* 0x0000009226167220 */ /* 0x040fe20000410000 */
[C---:B------:R-:W-:Y:S01]  /*28b00*/  FMUL.FTZ R23, R38.reuse, R147 ;  /* 0x0000009326177220 */ /* 0x040fe20000410000 */
[C---:B------:R-:W-:Y:S01]  /*28b10*/  FMUL.FTZ R26, R38.reuse, R142 ;  /* 0x0000008e261a7220 */ /* 0x040fe20000410000 */
[C---:B------:R-:W-:Y:S01]  /*28b20*/  HMMA.16816.F32 R8, R40.reuse, R46, R8 ;  /* 0x0000002e2808723c */ /* 0x040fe20000001808 */
[----:B------:R-:W2:Y:S02]  /*28b30*/  LDSM.16.MT88.4 R44, [R222] ;  /* 0x00000000de2c783b */ /* 0x000ea40000004200 */
        /* <DEDUP_REMOVED lines=8> */
[----:B------:R-:W-:Y:S01]  /*28bc0*/  FFMA.FTZ R99, R38, R252, R99 ;  /* 0x000000fc26637223 */ /* 0x000fe20000010063 */
[-CC-:B------:R-:W-:Y:S08]  /*28bd0*/  FFMA.FTZ R138, R216, R3.reuse, -R72.reuse ;  /* 0x00000003d88a7223 */ /* 0x180ff00000010848 */
[----:B------:R-:W-:Y:S01]  /*28be0*/  MUFU.EX2 R150, R198 ;  /* 0x000000c600967308 */ /* 0x000fe20000000800 */
[-CC-:B------:R-:W-:Y:S01]  /*28bf0*/  FFMA.FTZ R134, R214, R3.reuse, -R72.reuse ;  /* 0x00000003d6867223 */ /* 0x180fe20000010848 */
[-CC-:B------:R-:W-:Y:S01]  /*28c00*/  FFMA.FTZ R146, R217, R3.reuse, -R72.reuse ;  /* 0x00000003d9927223 */ /* 0x180fe20000010848 */
[C---:B------:R-:W-:Y:S01]  /*28c10*/  HMMA.16816.F32 R16, R40.reuse, R50, R16 ;  /* 0x000000322810723c */ /* 0x040fe20000001810 */
[----:B------:R-:W1:Y:S06]  /*28c20*/  LDSM.16.MT88.4 R48, [R157+0xa800] ;  /* 0x00a800009d30783b */ /* 0x000e6c0000004200 */
        /* <DEDUP_REMOVED lines=8> */
[-C--:B------:R-:W-:Y:S01]  /*28cb0*/  FFMA.FTZ R147, R215, R3.reuse, -R72 ;  /* 0x00000003d7937223 */ /* 0x080fe20000010848 */
[----:B------:R-:W-:Y:S08]  /*28cc0*/  FADD.FTZ R99, R98, R99 ;  /* 0x0000006362637221 */ /* 0x000ff00000010000 */
[----:B------:R-:W-:Y:S01]  /*28cd0*/  MUFU.EX2 R159, R159 ;  /* 0x0000009f009f7308 */ /* 0x000fe20000000800 */
[C---:B------:R-:W-:Y:S01]  /*28ce0*/  HMMA.16816.F32 R24, R40.reuse, R54, R24 ;  /* 0x000000362818723c */ /* 0x040fe20000001818 */
[----:B------:R-:W3:Y:S08]  /*28cf0*/  LDSM.16.MT88.4 R52, [R141+0x800] ;  /* 0x000800008d34783b */ /* 0x000ef00000004200 */
[----:B------:R-:W-:Y:S01]  /*28d00*/  MUFU.EX2 R154, R154 ;  /* 0x0000009a009a7308 */ /* 0x000fe20000000800 */
[----:B------:R-:W-:Y:S09]  /*28d10*/  FADD.FTZ R100, R100, R99 ;  /* 0x0000006364647221 */ /* 0x000ff20000010000 */
[----:B------:R4:W-:Y:S01]  /*28d20*/  MUFU.EX2 R158, R192 ;  /* 0x000000c0009e7308 */ /* 0x0009e20000000800 */
[----:B------:R-:W-:Y:S01]  /*28d30*/  FADD.FTZ R97, R97, R100 ;  /* 0x0000006461617221 */ /* 0x000fe20000010000 */
[C---:B--2---:R-:W-:Y:S08]  /*28d40*/  HMMA.16816.F32 R28, R40.reuse, R44, R28 ;  /* 0x0000002c281c723c */ /* 0x044ff0000000181c */
[----:B------:R-:W-:Y:S10]  /*28d50*/  MUFU.EX2 R162, R162 ;  /* 0x000000a200a27308 */ /* 0x000ff40000000800 */
[----:B------:R-:W-:Y:S01]  /*28d60*/  MUFU.EX2 R125, R125 ;  /* 0x0000007d007d7308 */ /* 0x000fe20000000800 */
[----:B------:R-:W-:Y:S01]  /*28d70*/  HMMA.16816.F32 R32, R40, R46, R32 ;  /* 0x0000002e2820723c */ /* 0x000fe20000001820 */
[----:B------:R-:W2:Y:S08]  /*28d80*/  LDSM.16.MT88.4 R44, [R222+0x800] ;  /* 0x00080000de2c783b */ /* 0x000eb00000004200 */
[----:B------:R-:W2:Y:S01]  /*28d90*/  MUFU.EX2 R122, R122 ;  /* 0x0000007a007a7308 */ /* 0x000ea20000000800 */
[----:B------:R-:W-:Y:S01]  /*28da0*/  F2FP.F16.F32.PACK_AB R40, R115, R104 ;  /* 0x000000687328723e */ /* 0x000fe200000000ff */
[----:B----4-:R-:W-:Y:S01]  /*28db0*/  FFMA.FTZ R192, R199, R3, -R72 ;  /* 0x00000003c7c07223 */ /* 0x010fe20000010848 */
[----:B------:R-:W-:Y:S07]  /*28dc0*/  F2FP.F16.F32.PACK_AB R42, R102, R107 ;  /* 0x0000006b662a723e */ /* 0x000fee00000000ff */
[----:B------:R-:W-:Y:S01]  /*28dd0*/  MUFU.EX2 R121, R121 ;  /* 0x0000007900797308 */ /* 0x000fe20000000800 */
[----:B------:R-:W-:Y:S01]  /*28de0*/  F2FP.F16.F32.PACK_AB R41, R117, R114 ;  /* 0x000000727529723e */ /* 0x000fe200000000ff */
[----:B------:R-:W-:Y:S01]  /*28df0*/  FADD.FTZ R114, R114, R97 ;  /* 0x0000006172727221 */ /* 0x000fe20000010000 */
[----:B-1----:R-:W-:Y:S07]  /*28e00*/  F2FP.F16.F32.PACK_AB R43, R113, R106 ;  /* 0x0000006a712b723e */ /* 0x002fee00000000ff */
[----:B------:R-:W1:Y:S01]  /*28e10*/  MUFU.EX2 R116, R116 ;  /* 0x0000007400747308 */ /* 0x000e620000000800 */
[----:B------:R-:W-:Y:S09]  /*28e20*/  FADD.FTZ R117, R117, R114 ;  /* 0x0000007275757221 */ /* 0x000ff20000010000 */
[----:B------:R-:W-:Y:S01]  /*28e30*/  MUFU.EX2 R133, R133 ;  /* 0x0000008500857308 */ /* 0x000fe20000000800 */
[C---:B------:R-:W-:Y:S09]  /*28e40*/  HMMA.16816.F32 R4, R40.reuse, R48, R4 ;  /* 0x000000302804723c */ /* 0x040ff20000001804 */
[----:B------:R-:W4:Y:S01]  /*28e50*/  MUFU.EX2 R120, R120 ;  /* 0x0000007800787308 */ /* 0x000f220000000800 */
[----:B------:R-:W-:Y:S09]  /*28e60*/  FADD.FTZ R106, R106, R117 ;  /* 0x000000756a6a7221 */ /* 0x000ff20000010000 */
[----:B------:R-:W-:Y:S01]  /*28e70*/  MUFU.EX2 R118, R118 ;  /* 0x0000007600767308 */ /* 0x000fe20000000800 */
[----:B------:R-:W-:Y:S01]  /*28e80*/  FADD.FTZ R106, R113, R106 ;  /* 0x0000006a716a7221 */ /* 0x000fe20000010000 */
[C---:B------:R-:W-:Y:S01]  /*28e90*/  HMMA.16816.F32 R8, R40.reuse, R50, R8 ;  /* 0x000000322808723c */ /* 0x040fe20000001808 */
[----:B------:R-:W4:Y:S07]  /*28ea0*/  LDSM.16.MT88.4 R48, [R157+0xb000] ;  /* 0x00b000009d30783b */ /* 0x000f2e0000004200 */
[----:B------:R-:W4:Y:S10]  /*28eb0*/  MUFU.EX2 R123, R123 ;  /* 0x0000007b007b7308 */ /* 0x000f340000000800 */
[----:B------:R-:W-:Y:S01]  /*28ec0*/  MUFU.EX2 R139, R152 ;  /* 0x00000098008b7308 */ /* 0x000fe20000000800 */
[C---:B------:R-:W-:Y:S09]  /*28ed0*/  HMMA.16816.F32 R12, R40.reuse, R56, R12 ;  /* 0x00000038280c723c */ /* 0x040ff2000000180c */
[----:B------:R2:W4:Y:S10]  /*28ee0*/  MUFU.EX2 R136, R156 ;  /* 0x0000009c00887308 */ /* 0x0005340000000800 */
[----:B------:R1:W-:Y:S01]  /*28ef0*/  MUFU.EX2 R135, R161 ;  /* 0x000000a100877308 */ /* 0x0003e20000000800 */
[C---:B------:R-:W-:Y:S01]  /*28f00*/  HMMA.16816.F32 R16, R40.reuse, R58, R16 ;  /* 0x0000003a2810723c */ /* 0x040fe20000001810 */
[----:B------:R-:W4:Y:S08]  /*28f10*/  LDSM.16.MT88.4 R56, [R148+0xb000] ;  /* 0x00b000009438783b */ /* 0x000f300000004200 */
[----:B------:R-:W4:Y:S10]  /*28f20*/  MUFU.EX2 R132, R160 ;  /* 0x000000a000847308 */ /* 0x000f340000000800 */
[----:B------:R-:W4:Y:S01]  /*28f30*/  MUFU.EX2 R143, R143 ;  /* 0x0000008f008f7308 */ /* 0x000f220000000800 */
[C---:B---3--:R-:W-:Y:S09]  /*28f40*/  HMMA.16816.F32 R20, R40.reuse, R52, R20 ;  /* 0x000000342814723c */ /* 0x048ff20000001814 */
[----:B------:R-:W3:Y:S01]  /*28f50*/  MUFU.EX2 R137, R137 ;  /* 0x0000008900897308 */ /* 0x000ee20000000800 */
[-CC-:B--2---:R-:W-:Y:S01]  /*28f60*/  FFMA.FTZ R156, R209, R3.reuse, -R72.reuse ;  /* 0x00000003d19c7223 */ /* 0x184fe20000010848 */
[----:B-1----:R-:W-:Y:S08]  /*28f70*/  FFMA.FTZ R161, R211, R3, -R72 ;  /* 0x00000003d3a17223 */ /* 0x002ff00000010848 */
[----:B------:R-:W1:Y:S01]  /*28f80*/  MUFU.EX2 R145, R208 ;  /* 0x000000d000917308 */ /* 0x000e620000000800 */
[C---:B------:R-:W-:Y:S01]  /*28f90*/  HMMA.16816.F32 R24, R40.reuse, R54, R24 ;  /* 0x000000362818723c */ /* 0x040fe20000001818 */
[----:B------:R-:W-:Y:S08]  /*28fa0*/  LDSM.16.MT88.4 R52, [R148+0xb800] ;  /* 0x00b800009434783b */ /* 0x000ff00000004200 */
[----:B------:R-:W-:Y:S10]  /*28fb0*/  MUFU.EX2 R161, R161 ;  /* 0x000000a100a17308 */ /* 0x000ff40000000800 */
[----:B------:R-:W-:Y:S01]  /*28fc0*/  MUFU.EX2 R156, R156 ;  /* 0x0000009c009c7308 */ /* 0x000fe20000000800 */
[C---:B------:R-:W-:Y:S09]  /*28fd0*/  HMMA.16816.F32 R28, R40.reuse, R44, R28 ;  /* 0x0000002c281c723c */ /* 0x040ff2000000181c */
[----:B------:R-:W2:Y:S10]  /*28fe0*/  MUFU.EX2 R147, R147 ;  /* 0x0000009300937308 */ /* 0x000eb40000000800 */
[----:B------:R-:W-:Y:S01]  /*28ff0*/  MUFU.EX2 R152, R202 ;  /* 0x000000ca00987308 */ /* 0x000fe20000000800 */
[----:B------:R-:W-:Y:S01]  /*29000*/  HMMA.16816.F32 R32, R40, R46, R32 ;  /* 0x0000002e2820723c */ /* 0x000fe20000001820 */
[----:B------:R-:W3:Y:S08]  /*29010*/  LDSM.16.MT88.4 R44, [R222+0x1000] ;  /* 0x00100000de2c783b */ /* 0x000ef00000004200 */
[----:B------:R-:W-:Y:S01]  /*29020*/  MUFU.EX2 R153, R200 ;  /* 0x000000c800997308 */ /* 0x000fe20000000800 */
[----:B------:R-:W-:Y:S02]  /*29030*/  F2FP.F16.F32.PACK_AB R40, R122, R125 ;  /* 0x0000007d7a28723e */ /* 0x000fe400000000ff */
[----:B------:R-:W-:Y:S07]  /*29040*/  F2FP.F16.F32.PACK_AB R42, R116, R121 ;  /* 0x00000079742a723e */ /* 0x000fee00000000ff */
[----:B------:R-:W-:Y:S01]  /*29050*/  MUFU.EX2 R160, R196 ;  /* 0x000000c400a07308 */ /* 0x000fe20000000800 */
[C---:B----4-:R-:W-:Y:S01]  /*29060*/  F2FP.F16.F32.PACK_AB R41, R120.reuse, R133 ;  /* 0x000000857829723e */ /* 0x050fe200000000ff */
[----:B------:R-:W-:Y:S01]  /*29070*/  FADD.FTZ R133, R133, R106 ;  /* 0x0000006a85857221 */ /* 0x000fe20000010000 */
[C---:B------:R-:W-:Y:S07]  /*29080*/  F2FP.F16.F32.PACK_AB R43, R123.reuse, R118 ;  /* 0x000000767b2b723e */ /* 0x040fee00000000ff */
[----:B------:R-:W-:Y:S01]  /*29090*/  MUFU.EX2 R163, R194 ;  /* 0x000000c200a37308 */ /* 0x000fe20000000800 */
[----:B------:R-:W-:Y:S09]  /*290a0*/  FADD.FTZ R133, R120, R133 ;  /* 0x0000008578857221 */ /* 0x000ff20000010000 */
[----:B------:R-:W-:Y:S01]  /*290b0*/  MUFU.EX2 R191, R203 ;  /* 0x000000cb00bf7308 */ /* 0x000fe20000000800 */
[C---:B------:R-:W-:Y:S09]  /*290c0*/  HMMA.16816.F32 R4, R40.reuse, R48, R4 ;  /* 0x000000302804723c */ /* 0x040ff20000001804 */
[----:B------:R-:W-:Y:S01]  /*290d0*/  MUFU.EX2 R203, R190 ;  /* 0x000000be00cb7308 */ /* 0x000fe20000000800 */
[----:B------:R-:W-:Y:S09]  /*290e0*/  FADD.FTZ R118, R118, R133 ;  /* 0x0000008576767221 */ /* 0x000ff20000010000 */
[----:B------:R-:W-:Y:S01]  /*290f0*/  MUFU.EX2 R166, R166 ;  /* 0x000000a600a67308 */ /* 0x000fe20000000800 */
[----:B------:R-:W-:Y:S01]  /*29100*/  FADD.FTZ R118, R123, R118 ;  /* 0x000000767b767221 */ /* 0x000fe20000010000 */
[C---:B------:R-:W-:Y:S01]  /*29110*/  HMMA.16816.F32 R8, R40.reuse, R50, R8 ;  /* 0x000000322808723c */ /* 0x040fe20000001808 */
[----:B------:R-:W4:Y:S07]  /*29120*/  LDSM.16.MT88.4 R48, [R157+0xb800] ;  /* 0x00b800009d30783b */ /* 0x000f2e0000004200 */
[----:B------:R-:W-:Y:S10]  /*29130*/  MUFU.EX2 R189, R201 ;  /* 0x000000c900bd7308 */ /* 0x000ff40000000800 */
[----:B------:R-:W-:Y:S01]  /*29140*/  MUFU.EX2 R188, R188 ;  /* 0x000000bc00bc7308 */ /* 0x000fe20000000800 */
[C---:B------:R-:W-:Y:S09]  /*29150*/  HMMA.16816.F32 R12, R40.reuse, R56, R12 ;  /* 0x00000038280c723c */ /* 0x040ff2000000180c */
[----:B------:R1:W-:Y:S10]  /*29160*/  MUFU.EX2 R201, R186 ;  /* 0x000000ba00c97308 */ /* 0x0003f40000000800 */
[----:B------:R-:W-:Y:S01]  /*29170*/  MUFU.EX2 R184, R184 ;  /* 0x000000b800b87308 */ /* 0x000fe20000000800 */
[C---:B------:R-:W-:Y:S01]  /*29180*/  HMMA.16816.F32 R16, R40.reuse, R58, R16 ;  /* 0x0000003a2810723c */ /* 0x040fe20000001810 */
[----:B------:R-:W2:Y:S08]  /*29190*/  LDSM.16.MT88.4 R56, [R141+0x1800] ;  /* 0x001800008d38783b */ /* 0x000eb00000004200 */
[----:B------:R-:W-:Y:S10]  /*291a0*/  MUFU.EX2 R192, R192 ;  /* 0x000000c000c07308 */ /* 0x000ff40000000800 */
[----:B------:R-:W-:Y:S01]  /*291b0*/  MUFU.EX2 R193, R193 ;  /* 0x000000c100c17308 */ /* 0x000fe20000000800 */
[C---:B------:R-:W-:Y:S09]  /*291c0*/  HMMA.16816.F32 R20, R40.reuse, R60, R20 ;  /* 0x0000003c2814723c */ /* 0x040ff20000001814 */
[----:B------:R4:W-:Y:S01]  /*291d0*/  MUFU.EX2 R199, R182 ;  /* 0x000000b600c77308 */ /* 0x0009e20000000800 */
[-CC-:B-1----:R-:W-:Y:S09]  /*291e0*/  FFMA.FTZ R186, R185, R3.reuse, -R72.reuse ;  /* 0x00000003b9ba7223 */ /* 0x182ff20000010848 */
[----:B------:R-:W-:Y:S01]  /*291f0*/  MUFU.EX2 R185, R174 ;  /* 0x000000ae00b97308 */ /* 0x000fe20000000800 */
[C---:B------:R-:W-:Y:S01]  /*29200*/  HMMA.16816.F32 R24, R40.reuse, R62, R24 ;  /* 0x0000003e2818723c */ /* 0x040fe20000001818 */
[----:B------:R-:W-:Y:S08]  /*29210*/  LDSM.16.MT88.4 R60, [R141+0x2000] ;  /* 0x002000008d3c783b */ /* 0x000ff00000004200 */
[----:B------:R-:W-:Y:S10]  /*29220*/  MUFU.EX2 R180, R180 ;  /* 0x000000b400b47308 */ /* 0x000ff40000000800 */
[----:B------:R-:W-:Y:S01]  /*29230*/  MUFU.EX2 R176, R176 ;  /* 0x000000b000b07308 */ /* 0x000fe20000000800 */
[C---:B---3--:R-:W-:Y:S09]  /*29240*/  HMMA.16816.F32 R28, R40.reuse, R44, R28 ;  /* 0x0000002c281c723c */ /* 0x048ff2000000181c */
[----:B------:R-:W-:Y:S01]  /*29250*/  MUFU.EX2 R186, R186 ;  /* 0x000000ba00ba7308 */ /* 0x000fe20000000800 */
[-CC-:B----4-:R-:W-:Y:S01]  /*29260*/  FFMA.FTZ R182, R169, R3.reuse, -R72.reuse ;  /* 0x00000003a9b67223 */ /* 0x190fe20000010848 */
[-CC-:B------:R-:W-:Y:S01]  /*29270*/  FFMA.FTZ R169, R103, R3.reuse, -R72.reuse ;  /* 0x0000000367a97223 */ /* 0x180fe20000010848 */
[----:B------:R-:W-:Y:S07]  /*29280*/  FFMA.FTZ R103, R101, R3, -R72 ;  /* 0x0000000365677223 */ /* 0x000fee0000010848 */
[----:B------:R-:W-:Y:S01]  /*29290*/  MUFU.EX2 R172, R172 ;  /* 0x000000ac00ac7308 */ /* 0x000fe20000000800 */
[----:B------:R-:W-:Y:S01]  /*292a0*/  HMMA.16816.F32 R32, R40, R46, R32 ;  /* 0x0000002e2820723c */ /* 0x000fe20000001820 */
[----:B------:R-:W1:Y:S08]  /*292b0*/  LDSM.16.MT88.4 R44, [R222+0x1800] ;  /* 0x00180000de2c783b */ /* 0x000e700000004200 */
[----:B------:R-:W-:Y:S01]  /*292c0*/  MUFU.EX2 R168, R168 ;  /* 0x000000a800a87308 */ /* 0x000fe20000000800 */
[----:B------:R-:W-:Y:S02]  /*292d0*/  F2FP.F16.F32.PACK_AB R40, R136, R139 ;  /* 0x0000008b8828723e */ /* 0x000fe400000000ff */
[----:B------:R-:W-:Y:S07]  /*292e0*/  F2FP.F16.F32.PACK_AB R42, R132, R135 ;  /* 0x00000087842a723e */ /* 0x000fee00000000ff */
[----:B------:R-:W-:Y:S01]  /*292f0*/  MUFU.EX2 R128, R128 ;  /* 0x0000008000807308 */ /* 0x000fe20000000800 */
[C---:B------:R-:W-:Y:S01]  /*29300*/  F2FP.F16.F32.PACK_AB R41, R138.reuse, R143 ;  /* 0x0000008f8a29723e */ /* 0x040fe200000000ff */
        /* <DEDUP_REMOVED lines=11> */
[----:B------:R-:W3:Y:S07]  /*293c0*/  LDSM.16.MT88.4 R48, [R157+0xc000] ;  /* 0x00c000009d30783b */ /* 0x000eee0000004200 */
        /* <DEDUP_REMOVED lines=21> */
[----:B------:R-:W2:Y:S01]  /*29520*/  MUFU.EX2 R67, R67 ;  /* 0x0000004300437308 */ /* 0x000ea20000000800 */
[----:B------:R-:W-:Y:S02]  /*29530*/  F2FP.F16.F32.PACK_AB R40, R144, R151 ;  /* 0x000000979028723e */ /* 0x000fe400000000ff */
[----:B------:R-:W-:Y:S02]  /*29540*/  F2FP.F16.F32.PACK_AB R42, R142, R145 ;  /* 0x000000918e2a723e */ /* 0x000fe400000000ff */
[----:B------:R-:W-:Y:S01]  /*29550*/  F2FP.F16.F32.PACK_AB R41, R146, R149 ;  /* 0x000000959229723e */ /* 0x000fe200000000ff */
[----:B------:R-:W-:Y:S01]  /*29560*/  FADD.FTZ R149, R149, R134 ;  /* 0x0000008695957221 */ /* 0x000fe20000010000 */
[----:B------:R-:W-:Y:S03]  /*29570*/  F2FP.F16.F32.PACK_AB R43, R140, R147 ;  /* 0x000000938c2b723e */ /* 0x000fe600000000ff */
[----:B------:R-:W-:Y:S04]  /*29580*/  FADD.FTZ R146, R146, R149 ;  /* 0x0000009592927221 */ /* 0x000fe80000010000 */
[C---:B---3--:R-:W-:Y:S03]  /*29590*/  HMMA.16816.F32 R4, R40.reuse, R48, R4 ;  /* 0x000000302804723c */ /* 0x048fe60000001804 */
[----:B------:R-:W-:Y:S01]  /*295a0*/  FADD.FTZ R147, R147, R146 ;  /* 0x0000009293937221 */ /* 0x000fe20000010000 */
[----:B--2---:R-:W-:Y:S03]  /*295b0*/  F2FP.F16.F32.PACK_AB R134, R66, R67 ;  /* 0x000000434286723e */ /* 0x004fe600000000ff */
[----:B------:R-:W-:Y:S01]  /*295c0*/  FADD.FTZ R140, R140, R147 ;  /* 0x000000938c8c7221 */ /* 0x000fe20000010000 */
        /* <DEDUP_REMOVED lines=17> */
[C---:B--2---:R-:W-:Y:S03]  /*296e0*/  HMMA.16816.F32 R4, R40.reuse, R48, R4 ;  /* 0x000000302804723c */ /* 0x044fe60000001804 */
[----:B------:R-:W-:Y:S04]  /*296f0*/  FADD.FTZ R159, R159, R156 ;  /* 0x0000009c9f9f7221 */ /* 0x000fe80000010000 */
[----:B------:R-:W-:Y:S01]  /*29700*/  FADD.FTZ R154, R154, R159 ;  /* 0x0000009f9a9a7221 */ /* 0x000fe20000010000 */
[C---:B------:R-:W-:Y:S01]  /*29710*/  HMMA.16816.F32 R8, R40.reuse, R50, R8 ;  /* 0x000000322808723c */ /* 0x040fe20000001808 */
[----:B------:R-:W2:Y:S07]  /*29720*/  LDSM.16.MT88.4 R48, [R157+0xd000] ;  /* 0x00d000009d30783b */ /* 0x000eae0000004200 */
[C---:B---3--:R-:W-:Y:S08]  /*29730*/  HMMA.16816.F32 R12, R40.reuse, R52, R12 ;  /* 0x00000034280c723c */ /* 0x048ff0000000180c */
        /* <DEDUP_REMOVED lines=15> */
[----:B------:R-:W-:Y:S01]  /*29830*/  FADD.FTZ R189, R189, R166 ;  /* 0x000000a6bdbd7221 */ /* 0x000fe20000010000 */
[----:B------:R-:W-:Y:S03]  /*29840*/  IMAD.MOV.U32 R166, RZ, RZ, R0 ;  /* 0x000000ffffa67224 */ /* 0x000fe600078e0000 */
[----:B------:R-:W-:Y:S01]  /*29850*/  FADD.FTZ R189, R162, R189 ;  /* 0x000000bda2bd7221 */ /* 0x000fe20000010000 */
[C---:B------:R-:W-:Y:S01]  /*29860*/  HMMA.16816.F32 R8, R40.reuse, R50, R8 ;  /* 0x000000322808723c */ /* 0x040fe20000001808 */
[----:B------:R-:W2:Y:S07]  /*29870*/  LDSM.16.MT88.4 R48, [R157+0xd800] ;  /* 0x00d800009d30783b */ /* 0x000eae0000004200 */
[C---:B---3--:R-:W-:Y:S08]  /*29880*/  HMMA.16816.F32 R12, R40.reuse, R52, R12 ;  /* 0x00000034280c723c */ /* 0x048ff0000000180c */
[C---:B------:R-:W-:Y:S01]  /*29890*/  HMMA.16816.F32 R16, R40.reuse, R54, R16 ;  /* 0x000000362810723c */ /* 0x040fe20000001810 */
[----:B------:R-:W3:Y:S07]  /*298a0*/  LDSM.16.MT88.4 R52, [R148+0xd800] ;  /* 0x00d800009434783b */ /* 0x000eee0000004200 */
[C---:B------:R-:W-:Y:S03]  /*298b0*/  HMMA.16816.F32 R20, R40.reuse, R60, R20 ;  /* 0x0000003c2814723c */ /* 0x040fe60000001814 */
[----:B------:R-:W-:Y:S02]  /*298c0*/  FFMA.FTZ R60, R195, R3, -R72 ;  /* 0x00000003c33c7223 */ /* 0x000fe40000010848 */
[----:B------:R-:W4:Y:S03]  /*298d0*/  MUFU.EX2 R195, R197 ;  /* 0x000000c500c37308 */ /* 0x000f260000000800 */
[C---:B------:R-:W-:Y:S07]  /*298e0*/  HMMA.16816.F32 R24, R40.reuse, R62, R24 ;  /* 0x0000003e2818723c */ /* 0x040fee0000001818 */
[----:B------:R2:W4:Y:S10]  /*298f0*/  MUFU.EX2 R190, R60 ;  /* 0x0000003c00be7308 */ /* 0x0005340000000800 */
[----:B------:R-:W3:Y:S01]  /*29900*/  MUFU.EX2 R197, R178 ;  /* 0x000000b200c57308 */ /* 0x000ee20000000800 */
[C---:B-1----:R-:W-:Y:S01]  /*29910*/  HMMA.16816.F32 R28, R40.reuse, R44, R28 ;  /* 0x0000002c281c723c */ /* 0x042fe2000000181c */
[----:B--2---:R-:W-:Y:S07]  /*29920*/  LDSM.16.MT88.4 R60, [R141+0x4000] ;  /* 0x004000008d3c783b */ /* 0x004fee0000004200 */
[----:B------:R-:W-:Y:S03]  /*29930*/  HMMA.16816.F32 R32, R40, R46, R32 ;  /* 0x0000002e2820723c */ /* 0x000fe60000001820 */
[----:B------:R-:W-:Y:S02]  /*29940*/  F2FP.F16.F32.PACK_AB R40, R188, R203 ;  /* 0x000000cbbc28723e */ /* 0x000fe400000000ff */
[----:B------:R-:W-:Y:S02]  /*29950*/  F2FP.F16.F32.PACK_AB R42, R184, R201 ;  /* 0x000000c9b82a723e */ /* 0x000fe400000000ff */
[----:B----4-:R-:W-:Y:S01]  /*29960*/  F2FP.F16.F32.PACK_AB R41, R195, R192 ;  /* 0x000000c0c329723e */ /* 0x010fe200000000ff */
[----:B------:R-:W1:Y:S01]  /*29970*/  LDSM.16.MT88.4 R44, [R222+0x3800] ;  /* 0x00380000de2c783b */ /* 0x000e620000004200 */
[----:B------:R-:W-:Y:S01]  /*29980*/  F2FP.F16.F32.PACK_AB R43, R193, R190 ;  /* 0x000000bec12b723e */ /* 0x000fe200000000ff */
[----:B------:R-:W-:Y:S04]  /*29990*/  FADD.FTZ R192, R192, R189 ;  /* 0x000000bdc0c07221 */ /* 0x000fe80000010000 */
[----:B------:R-:W-:Y:S02]  /*299a0*/  FADD.FTZ R195, R195, R192 ;  /* 0x000000c0c3c37221 */ /* 0x000fe40000010000 */
[C---:B------:R-:W-:Y:S03]  /*299b0*/  HMMA.16816.F32 R4, R40.reuse, R48, R4 ;  /* 0x000000302804723c */ /* 0x040fe60000001804 */
[----:B------:R-:W-:Y:S04]  /*299c0*/  FADD.FTZ R190, R190, R195 ;  /* 0x000000c3bebe7221 */ /* 0x000fe80000010000 */
[----:B------:R-:W-:Y:S01]  /*299d0*/  FADD.FTZ R193, R193, R190 ;  /* 0x000000bec1c17221 */ /* 0x000fe20000010000 */
[C---:B------:R-:W-:Y:S01]  /*299e0*/  HMMA.16816.F32 R8, R40.reuse, R50, R8 ;  /* 0x000000322808723c */ /* 0x040fe20000001808 */
[----:B------:R-:W2:Y:S07]  /*299f0*/  LDSM.16.MT88.4 R48, [R157+0xe000] ;  /* 0x00e000009d30783b */ /* 0x000eae0000004200 */
[C---:B---3--:R-:W-:Y:S08]  /*29a00*/  HMMA.16816.F32 R12, R40.reuse, R52, R12 ;  /* 0x00000034280c723c */ /* 0x048ff0000000180c */
[C---:B------:R-:W-:Y:S01]  /*29a10*/  HMMA.16816.F32 R16, R40.reuse, R54, R16 ;  /* 0x000000362810723c */ /* 0x040fe20000001810 */
[----:B------:R-:W3:Y:S07]  /*29a20*/  LDSM.16.MT88.4 R52, [R148+0xe000] ;  /* 0x00e000009434783b */ /* 0x000eee0000004200 */
[C---:B------:R-:W-:Y:S03]  /*29a30*/  HMMA.16816.F32 R20, R40.reuse, R56, R20 ;  /* 0x000000382814723c */ /* 0x040fe60000001814 */
[-CC-:B------:R-:W-:Y:S01]  /*29a40*/  FFMA.FTZ R57, R181, R3.reuse, -R72.reuse ;  /* 0x00000003b5397223 */ /* 0x180fe20000010848 */
[----:B------:R-:W-:Y:S01]  /*29a50*/  FFMA.FTZ R56, R179, R3, -R72 ;  /* 0x00000003b3387223 */ /* 0x000fe20000010848 */
[----:B------:R-:W4:Y:S03]  /*29a60*/  MUFU.EX2 R181, R183 ;  /* 0x000000b700b57308 */ /* 0x000f260000000800 */
[C---:B------:R-:W-:Y:S07]  /*29a70*/  HMMA.16816.F32 R24, R40.reuse, R58, R24 ;  /* 0x0000003a2818723c */ /* 0x040fee0000001818 */
[----:B------:R-:W-:Y:S10]  /*29a80*/  MUFU.EX2 R179, R57 ;  /* 0x0000003900b37308 */ /* 0x000ff40000000800 */
[----:B------:R-:W2:Y:S01]  /*29a90*/  MUFU.EX2 R178, R56 ;  /* 0x0000003800b27308 */ /* 0x000ea20000000800 */
        /* <DEDUP_REMOVED lines=8> */
[C---:B--2---:R-:W-:Y:S01]  /*29b20*/  F2FP.F16.F32.PACK_AB R43, R178.reuse, R179 ;  /* 0x000000b3b22b723e */ /* 0x044fe200000000ff */
[----:B------:R-:W-:Y:S02]  /*29b30*/  LDSM.16.MT88.4 R56, [R141+0x4800] ;  /* 0x004800008d38783b */ /* 0x000fe40000004200 */
[----:B------:R-:W-:Y:S04]  /*29b40*/  FADD.FTZ R186, R181, R186 ;  /* 0x000000bab5ba7221 */ /* 0x000fe80000010000 */
        /* <DEDUP_REMOVED lines=11> */
[----:B------:R-:W-:Y:S03]  /*29c00*/  MUFU.EX2 R175, R177 ;  /* 0x000000b100af7308 */ /* 0x000fe60000000800 */
[C---:B------:R-:W-:Y:S07]  /*29c10*/  HMMA.16816.F32 R24, R40.reuse, R62, R24 ;  /* 0x0000003e2818723c */ /* 0x040fee0000001818 */
[----:B------:R-:W4:Y:S10]  /*29c20*/  MUFU.EX2 R174, R61 ;  /* 0x0000003d00ae7308 */ /* 0x000f340000000800 */
[----:B------:R-:W-:Y:S01]  /*29c30*/  MUFU.EX2 R170, R60 ;  /* 0x0000003c00aa7308 */ /* 0x000fe20000000800 */
[C---:B-1----:R-:W-:Y:S09]  /*29c40*/  HMMA.16816.F32 R28, R40.reuse, R44, R28 ;  /* 0x0000002c281c723c */ /* 0x042ff2000000181c */
[----:B------:R-:W1:Y:S10]  /*29c50*/  MUFU.EX2 R171, R173 ;  /* 0x000000ad00ab7308 */ /* 0x000e740000000800 */
[----:B------:R-:W-:Y:S01]  /*29c60*/  MUFU.EX2 R173, R126 ;  /* 0x0000007e00ad7308 */ /* 0x000fe20000000800 */
[----:B------:R-:W-:Y:S01]  /*29c70*/  HMMA.16816.F32 R32, R40, R46, R32 ;  /* 0x0000002e2820723c */ /* 0x000fe20000001820 */
[----:B------:R-:W3:Y:S08]  /*29c80*/  LDSM.16.MT88.4 R44, [R222+0x4800] ;  /* 0x00480000de2c783b */ /* 0x000ef00000004200 */
[----:B------:R2:W3:Y:S01]  /*29c90*/  MUFU.EX2 R177, R130 ;  /* 0x0000008200b17308 */ /* 0x0004e20000000800 */
[----:B------:R-:W-:Y:S02]  /*29ca0*/  F2FP.F16.F32.PACK_AB R40, R172, R185 ;  /* 0x000000b9ac28723e */ /* 0x000fe400000000ff */
[----:B------:R-:W-:Y:S02]  /*29cb0*/  F2FP.F16.F32.PACK_AB R42, R168, R183 ;  /* 0x000000b7a82a723e */ /* 0x000fe400000000ff */
[----:B----4-:R-:W-:Y:S01]  /*29cc0*/  F2FP.F16.F32.PACK_AB R41, R174, R175 ;  /* 0x000000afae29723e */ /* 0x010fe200000000ff */
[----:B------:R-:W-:Y:S01]  /*29cd0*/  FADD.FTZ R175, R175, R178 ;  /* 0x000000b2afaf7221 */ /* 0x000fe20000010000 */
[----:B-1----:R-:W-:Y:S01]  /*29ce0*/  F2FP.F16.F32.PACK_AB R43, R170, R171 ;  /* 0x000000abaa2b723e */ /* 0x002fe200000000ff */
[----:B------:R-:W-:Y:S02]  /*29cf0*/  LDSM.16.MT88.4 R60, [R141+0x5000] ;  /* 0x005000008d3c783b */ /* 0x000fe40000004200 */
[----:B------:R-:W-:Y:S04]  /*29d00*/  FADD.FTZ R174, R174, R175 ;  /* 0x000000afaeae7221 */ /* 0x000fe80000010000 */
[C---:B--2---:R-:W-:Y:S03]  /*29d10*/  HMMA.16816.F32 R4, R40.reuse, R48, R4 ;  /* 0x000000302804723c */ /* 0x044fe60000001804 */
[-CC-:B------:R-:W-:Y:S02]  /*29d20*/  FFMA.FTZ R130, R105, R3.reuse, -R72.reuse ;  /* 0x0000000369827223 */ /* 0x180fe40000010848 */
[----:B------:R-:W-:Y:S03]  /*29d30*/  MUFU.EX2 R105, R109 ;  /* 0x0000006d00697308 */ /* 0x000fe60000000800 */
[C---:B------:R-:W-:Y:S01]  /*29d40*/  HMMA.16816.F32 R8, R40.reuse, R50, R8 ;  /* 0x000000322808723c */ /* 0x040fe20000001808 */
[----:B------:R-:W1:Y:S06]  /*29d50*/  LDSM.16.MT88.4 R48, [R157+0xf000] ;  /* 0x00f000009d30783b */ /* 0x000e6c0000004200 */
[----:B------:R-:W-:Y:S01]  /*29d60*/  MUFU.EX2 R130, R130 ;  /* 0x0000008200827308 */ /* 0x000fe20000000800 */
[C---:B---3--:R-:W-:Y:S08]  /*29d70*/  HMMA.16816.F32 R12, R40.reuse, R52, R12 ;  /* 0x00000034280c723c */ /* 0x048ff0000000180c */
[C---:B------:R-:W-:Y:S01]  /*29d80*/  HMMA.16816.F32 R16, R40.reuse, R54, R16 ;  /* 0x000000362810723c */ /* 0x040fe20000001810 */
[----:B------:R-:W2:Y:S07]  /*29d90*/  LDSM.16.MT88.4 R52, [R148+0xf000] ;  /* 0x00f000009434783b */ /* 0x000eae0000004200 */
[C---:B------:R-:W-:Y:S03]  /*29da0*/  HMMA.16816.F32 R20, R40.reuse, R56, R20 ;  /* 0x000000382814723c */ /* 0x040fe60000001814 */
[-CC-:B------:R-:W-:Y:S01]  /*29db0*/  FFMA.FTZ R57, R129, R3.reuse, -R72.reuse ;  /* 0x0000000381397223 */ /* 0x180fe20000010848 */
[--C-:B------:R-:W-:Y:S01]  /*29dc0*/  FFMA.FTZ R56, R127, R3, -R72.reuse ;  /* 0x000000037f387223 */ /* 0x100fe20000010848 */
[----:B------:R-:W3:Y:S03]  /*29dd0*/  MUFU.EX2 R129, R131 ;  /* 0x0000008300817308 */ /* 0x000ee60000000800 */
[C---:B------:R-:W-:Y:S07]  /*29de0*/  HMMA.16816.F32 R24, R40.reuse, R58, R24 ;  /* 0x0000003a2818723c */ /* 0x040fee0000001818 */
[----:B------:R-:W-:Y:S10]  /*29df0*/  MUFU.EX2 R127, R57 ;  /* 0x00000039007f7308 */ /* 0x000ff40000000800 */
[----:B------:R-:W4:Y:S01]  /*29e00*/  MUFU.EX2 R126, R56 ;  /* 0x00000038007e7308 */ /* 0x000f220000000800 */
[C---:B------:R-:W-:Y:S09]  /*29e10*/  HMMA.16816.F32 R28, R40.reuse, R44, R28 ;  /* 0x0000002c281c723c */ /* 0x040ff2000000181c */
[----:B------:R-:W2:Y:S10]  /*29e20*/  MUFU.EX2 R131, R110 ;  /* 0x0000006e00837308 */ /* 0x000eb40000000800 */
[----:B------:R-:W2:Y:S01]  /*29e30*/  MUFU.EX2 R110, R103 ;  /* 0x00000067006e7308 */ /* 0x000ea20000000800 */
[----:B------:R-:W-:Y:S01]  /*29e40*/  HMMA.16816.F32 R32, R40, R46, R32 ;  /* 0x0000002e2820723c */ /* 0x000fe20000001820 */
[----:B------:R-:W2:Y:S08]  /*29e50*/  LDSM.16.MT88.4 R44, [R222+0x5000] ;  /* 0x00500000de2c783b */ /* 0x000eb00000004200 */
[----:B------:R-:W2:Y:S01]  /*29e60*/  MUFU.EX2 R103, R92 ;  /* 0x0000005c00677308 */ /* 0x000ea20000000800 */
[----:B------:R-:W-:Y:S02]  /*29e70*/  F2FP.F16.F32.PACK_AB R40, R128, R177 ;  /* 0x000000b18028723e */ /* 0x000fe400000000ff */
[----:B------:R-:W-:Y:S02]  /*29e80*/  F2FP.F16.F32.PACK_AB R42, R124, R173 ;  /* 0x000000ad7c2a723e */ /* 0x000fe400000000ff */
[----:B---3--:R-:W-:Y:S02]  /*29e90*/  F2FP.F16.F32.PACK_AB R41, R129, R182 ;  /* 0x000000b68129723e */ /* 0x008fe400000000ff */
[----:B----4-:R-:W-:Y:S01]  /*29ea0*/  F2FP.F16.F32.PACK_AB R43, R126, R127 ;  /* 0x0000007f7e2b723e */ /* 0x010fe200000000ff */
[----:B------:R-:W-:Y:S06]  /*29eb0*/  LDSM.16.MT88.4 R56, [R141+0x5800] ;  /* 0x005800008d38783b */ /* 0x000fec0000004200 */
[C---:B-1----:R-:W-:Y:S08]  /*29ec0*/  HMMA.16816.F32 R4, R40.reuse, R48, R4 ;  /* 0x000000302804723c */ /* 0x042ff00000001804 */
        /* <DEDUP_REMOVED lines=19> */
[-CC-:B------:R-:W-:Y:S02]  /*2a000*/  FFMA.FTZ R52, R95, R3.reuse, -R72.reuse ;  /* 0x000000035f347223 */ /* 0x180fe40000010848 */
[----:B------:R-:W2:Y:S03]  /*2a010*/  MUFU.EX2 R95, R88 ;  /* 0x00000058005f7308 */ /* 0x000ea60000000800 */
[C---:B------:R-:W-:Y:S07]  /*2a020*/  HMMA.16816.F32 R16, R40.reuse, R54, R16 ;  /* 0x000000362810723c */ /* 0x040fee0000001810 */
[----:B------:R3:W-:Y:S01]  /*2a030*/  MUFU.EX2 R38, R52 ;  /* 0x0000003400267308 */ /* 0x0007e20000000800 */
[C---:B------:R-:W-:Y:S03]  /*2a040*/  HMMA.16816.F32 R20, R40.reuse, R56, R20 ;  /* 0x000000382814723c */ /* 0x040fe60000001814 */
[-CC-:B------:R-:W-:Y:S01]  /*2a050*/  FFMA.FTZ R57, R93, R3.reuse, -R72.reuse ;  /* 0x000000035d397223 */ /* 0x180fe20000010848 */
[-CC-:B------:R-:W-:Y:S01]  /*2a060*/  FFMA.FTZ R56, R91, R3.reuse, -R72.reuse ;  /* 0x000000035b387223 */ /* 0x180fe20000010848 */
[----:B---3--:R-:W3:Y:S03]  /*2a070*/  LDSM.16.MT88.4 R52, [R141+0x6000] ;  /* 0x006000008d34783b */ /* 0x008ee60000004200 */
[C---:B------:R-:W-:Y:S01]  /*2a080*/  HMMA.16816.F32 R24, R40.reuse, R58, R24 ;  /* 0x0000003a2818723c */ /* 0x040fe20000001818 */
[----:B------:R-:W4:Y:S02]  /*2a090*/  MUFU.EX2 R57, R57 ;  /* 0x0000003900397308 */ /* 0x000f240000000800 */
[-CC-:B------:R-:W-:Y:S01]  /*2a0a0*/  FFMA.FTZ R59, R89, R3.reuse, -R72.reuse ;  /* 0x00000003593b7223 */ /* 0x180fe20000010848 */
[----:B------:R-:W-:Y:S07]  /*2a0b0*/  FADD.FTZ R58, R104, R119 ;  /* 0x00000077683a7221 */ /* 0x000fee0000010000 */
[----:B------:R-:W-:Y:S01]  /*2a0c0*/  MUFU.EX2 R56, R56 ;  /* 0x0000003800387308 */ /* 0x000fe20000000800 */
[C---:B------:R-:W-:Y:S09]  /*2a0d0*/  HMMA.16816.F32 R28, R40.reuse, R60, R28 ;  /* 0x0000003c281c723c */ /* 0x040ff2000000181c */
[----:B------:R-:W1:Y:S01]  /*2a0e0*/  MUFU.EX2 R59, R59 ;  /* 0x0000003b003b7308 */ /* 0x000e620000000800 */
[-C--:B------:R-:W-:Y:S01]  /*2a0f0*/  FFMA.FTZ R60, R83, R3.reuse, -R72 ;  /* 0x00000003533c7223 */ /* 0x080fe20000010848 */
[----:B------:R-:W-:Y:S08]  /*2a100*/  FADD.FTZ R58, R115, R58 ;  /* 0x0000003a733a7221 */ /* 0x000ff00000010000 */
[----:B------:R-:W3:Y:S01]  /*2a110*/  MUFU.EX2 R61, R84 ;  /* 0x00000054003d7308 */ /* 0x000ee20000000800 */
[----:B------:R-:W-:Y:S09]  /*2a120*/  HMMA.16816.F32 R32, R40, R62, R32 ;  /* 0x0000003e2820723c */ /* 0x000ff20000001820 */
[----:B------:R3:W3:Y:S01]  /*2a130*/  MUFU.EX2 R63, R80 ;  /* 0x00000050003f7308 */ /* 0x0006e20000000800 */
[----:B------:R-:W-:Y:S01]  /*2a140*/  F2FP.F16.F32.PACK_AB R40, R103, R94 ;  /* 0x0000005e6728723e */ /* 0x000fe200000000ff */
[----:B------:R-:W-:Y:S01]  /*2a150*/  FADD.FTZ R107, R107, R58 ;  /* 0x0000003a6b6b7221 */ /* 0x000fe20000010000 */
[----:B--2---:R-:W-:Y:S07]  /*2a160*/  F2FP.F16.F32.PACK_AB R42, R95, R90 ;  /* 0x0000005a5f2a723e */ /* 0x004fee00000000ff */
[----:B------:R-:W-:Y:S01]  /*2a170*/  MUFU.EX2 R83, R85 ;  /* 0x0000005500537308 */ /* 0x000fe20000000800 */
[----:B----4-:R-:W-:Y:S01]  /*2a180*/  F2FP.F16.F32.PACK_AB R41, R57, R38 ;  /* 0x000000263929723e */ /* 0x010fe200000000ff */
[----:B------:R-:W-:Y:S01]  /*2a190*/  FADD.FTZ R102, R102, R107 ;  /* 0x0000006b66667221 */ /* 0x000fe20000010000 */
[----:B-1----:R-:W-:Y:S07]  /*2a1a0*/  F2FP.F16.F32.PACK_AB R43, R59, R56 ;  /* 0x000000383b2b723e */ /* 0x002fee00000000ff */
[----:B------:R-:W-:Y:S01]  /*2a1b0*/  MUFU.EX2 R60, R60 ;  /* 0x0000003c003c7308 */ /* 0x000fe20000000800 */
[-CC-:B------:R-:W-:Y:S01]  /*2a1c0*/  FFMA.FTZ R58, R87, R3.reuse, -R72.reuse ;  /* 0x00000003573a7223 */ /* 0x180fe20000010848 */
[-C--:B------:R-:W-:Y:S01]  /*2a1d0*/  FFMA.FTZ R62, R77, R3.reuse, -R72 ;  /* 0x000000034d3e7223 */ /* 0x080fe20000010848 */
[----:B------:R-:W-:Y:S07]  /*2a1e0*/  FADD.FTZ R125, R125, R102 ;  /* 0x000000667d7d7221 */ /* 0x000fee0000010000 */
[----:B------:R1:W-:Y:S01]  /*2a1f0*/  MUFU.EX2 R77, R74 ;  /* 0x0000004a004d7308 */ /* 0x0003e20000000800 */
[-CC-:B---3--:R-:W-:Y:S01]  /*2a200*/  FFMA.FTZ R80, R75, R3.reuse, -R72.reuse ;  /* 0x000000034b507223 */ /* 0x188fe20000010848 */
[C---:B------:R-:W-:Y:S08]  /*2a210*/  HMMA.16816.F32 R4, R40.reuse, R44, R4 ;  /* 0x0000002c2804723c */ /* 0x040ff00000001804 */
[----:B------:R-:W2:Y:S01]  /*2a220*/  MUFU.EX2 R58, R58 ;  /* 0x0000003a003a7308 */ /* 0x000ea20000000800 */
[-C--:B------:R-:W-:Y:S01]  /*2a230*/  FFMA.FTZ R75, R73, R3.reuse, -R72 ;  /* 0x00000003494b7223 */ /* 0x080fe20000010848 */
[----:B------:R-:W-:Y:S08]  /*2a240*/  FADD.FTZ R122, R122, R125 ;  /* 0x0000007d7a7a7221 */ /* 0x000ff00000010000 */
[----:B------:R-:W-:Y:S01]  /*2a250*/  MUFU.EX2 R62, R62 ;  /* 0x0000003e003e7308 */ /* 0x000fe20000000800 */
[C---:B------:R-:W-:Y:S01]  /*2a260*/  HMMA.16816.F32 R8, R40.reuse, R46, R8 ;  /* 0x0000002e2808723c */ /* 0x040fe20000001808 */
[----:B------:R-:W3:Y:S08]  /*2a270*/  LDSM.16.MT88.4 R44, [R222+0x6000] ;  /* 0x00600000de2c783b */ /* 0x000ef00000004200 */
[----:B------:R-:W4:Y:S01]  /*2a280*/  MUFU.EX2 R73, R80 ;  /* 0x0000005000497308 */ /* 0x000f220000000800 */
[----:B------:R-:W-:Y:S01]  /*2a290*/  FADD.FTZ R121, R121, R122 ;  /* 0x0000007a79797221 */ /* 0x000fe20000010000 */
[----:B-1----:R-:W-:Y:S08]  /*2a2a0*/  FFMA.FTZ R74, R71, R3, -R72 ;  /* 0x00000003474a7223 */ /* 0x002ff00000010848 */
[----:B------:R-:W-:Y:S01]  /*2a2b0*/  MUFU.EX2 R71, R75 ;  /* 0x0000004b00477308 */ /* 0x000fe20000000800 */
[----:B------:R-:W-:Y:S01]  /*2a2c0*/  FADD.FTZ R116, R116, R121 ;  /* 0x0000007974747221 */ /* 0x000fe20000010000 */
[C---:B------:R-:W-:Y:S08]  /*2a2d0*/  HMMA.16816.F32 R12, R40.reuse, R48, R12 ;  /* 0x00000030280c723c */ /* 0x040ff0000000180c */
[----:B------:R-:W1:Y:S01]  /*2a2e0*/  MUFU.EX2 R74, R74 ;  /* 0x0000004a004a7308 */ /* 0x000e620000000800 */
[----:B------:R-:W-:Y:S04]  /*2a2f0*/  FADD.FTZ R139, R139, R116 ;  /* 0x000000748b8b7221 */ /* 0x000fe80000010000 */
[----:B------:R-:W-:Y:S01]  /*2a300*/  FADD.FTZ R136, R136, R139 ;  /* 0x0000008b88887221 */ /* 0x000fe20000010000 */
[C---:B------:R-:W-:Y:S01]  /*2a310*/  HMMA.16816.F32 R16, R40.reuse, R50, R16 ;  /* 0x000000322810723c */ /* 0x040fe20000001810 */
[----:B------:R-:W4:Y:S02]  /*2a320*/  LDSM.16.MT88.4 R48, [R157+0x10800] ;  /* 0x010800009d30783b */ /* 0x000f240000004200 */
[----:B------:R-:W-:Y:S04]  /*2a330*/  FADD.FTZ R135, R135, R136 ;  /* 0x0000008887877221 */ /* 0x000fe80000010000 */
[----:B------:R-:W-:Y:S01]  /*2a340*/  FADD.FTZ R132, R132, R135 ;  /* 0x0000008784847221 */ /* 0x000fe20000010000 */
[C---:B------:R-:W-:Y:S03]  /*2a350*/  HMMA.16816.F32 R20, R40.reuse, R52, R20 ;  /* 0x000000342814723c */ /* 0x040fe60000001814 */
[----:B------:R-:W-:Y:S01]  /*2a360*/  FADD.FTZ R151, R151, R132 ;  /* 0x0000008497977221 */ /* 0x000fe20000010000 */
[----:B------:R-:W-:Y:S03]  /*2a370*/  F2FP.F16.F32.PACK_AB R132, R69, R70 ;  /* 0x000000464584723e */ /* 0x000fe600000000ff */
[----:B------:R-:W-:Y:S01]  /*2a380*/  FADD.FTZ R144, R144, R151 ;  /* 0x0000009790907221 */ /* 0x000fe20000010000 */
[C---:B------:R-:W-:Y:S01]  /*2a390*/  HMMA.16816.F32 R24, R40.reuse, R54, R24 ;  /* 0x000000362818723c */ /* 0x040fe20000001818 */
[----:B------:R-:W1:Y:S02]  /*2a3a0*/  LDSM.16.MT88.4 R52, [R148+0x10800] ;  /* 0x010800009434783b */ /* 0x000e640000004200 */
[----:B------:R-:W-:Y:S04]  /*2a3b0*/  FADD.FTZ R145, R145, R144 ;  /* 0x0000009091917221 */ /* 0x000fe80000010000 */
        /* <DEDUP_REMOVED lines=8> */
[----:B------:R-:W-:Y:S02]  /*2a440*/  F2FP.F16.F32.PACK_AB R42, R63, R82 ;  /* 0x000000523f2a723e */ /* 0x000fe400000000ff */
[----:B--2---:R-:W-:Y:S01]  /*2a450*/  F2FP.F16.F32.PACK_AB R41, R83, R58 ;  /* 0x0000003a5329723e */ /* 0x004fe200000000ff */
[----:B------:R-:W-:Y:S01]  /*2a460*/  FADD.FTZ R150, R150, R153 ;  /* 0x0000009996967221 */ /* 0x000fe20000010000 */
[----:B------:R-:W-:Y:S03]  /*2a470*/  F2FP.F16.F32.PACK_AB R43, R81, R60 ;  /* 0x0000003c512b723e */ /* 0x000fe600000000ff */
[----:B------:R-:W-:Y:S04]  /*2a480*/  FADD.FTZ R187, R187, R150 ;  /* 0x00000096bbbb7221 */ /* 0x000fe80000010000 */
[C---:B----4-:R-:W-:Y:S03]  /*2a490*/  HMMA.16816.F32 R4, R40.reuse, R48, R4 ;  /* 0x000000302804723c */ /* 0x050fe60000001804 */
[----:B------:R-:W-:Y:S04]  /*2a4a0*/  FADD.FTZ R160, R160, R187 ;  /* 0x000000bba0a07221 */ /* 0x000fe80000010000 */
[----:B------:R-:W-:Y:S01]  /*2a4b0*/  FADD.FTZ R163, R163, R160 ;  /* 0x000000a0a3a37221 */ /* 0x000fe20000010000 */
[C---:B------:R-:W-:Y:S01]  /*2a4c0*/  HMMA.16816.F32 R8, R40.reuse, R50, R8 ;  /* 0x000000322808723c */ /* 0x040fe20000001808 */
[----:B------:R-:W2:Y:S02]  /*2a4d0*/  LDSM.16.MT88.4 R48, [R222+0x6800] ;  /* 0x00680000de30783b */ /* 0x000ea40000004200 */
[----:B------:R-:W-:Y:S04]  /*2a4e0*/  FADD.FTZ R158, R158, R163 ;  /* 0x000000a39e9e7221 */ /* 0x000fe80000010000 */
[----:B------:R-:W-:Y:S01]  /*2a4f0*/  FADD.FTZ R203, R203, R158 ;  /* 0x0000009ecbcb7221 */ /* 0x000fe20000010000 */
[C---:B-1----:R-:W-:Y:S03]  /*2a500*/  HMMA.16816.F32 R12, R40.reuse, R52, R12 ;  /* 0x00000034280c723c */ /* 0x042fe6000000180c */
[----:B------:R-:W-:Y:S04]  /*2a510*/  FADD.FTZ R188, R188, R203 ;  /* 0x000000cbbcbc7221 */ /* 0x000fe80000010000 */
[----:B------:R-:W-:Y:S01]  /*2a520*/  FADD.FTZ R201, R201, R188 ;  /* 0x000000bcc9c97221 */ /* 0x000fe20000010000 */
[C---:B------:R-:W-:Y:S01]  /*2a530*/  HMMA.16816.F32 R16, R40.reuse, R54, R16 ;  /* 0x000000362810723c */ /* 0x040fe20000001810 */
[----:B------:R-:W1:Y:S02]  /*2a540*/  LDSM.16.MT88.4 R52, [R157+0x11000] ;  /* 0x011000009d34783b */ /* 0x000e640000004200 */
[----:B------:R-:W-:Y:S04]  /*2a550*/  FADD.FTZ R184, R184, R201 ;  /* 0x000000c9b8b87221 */ /* 0x000fe80000010000 */
[----:B------:R-:W-:Y:S01]  /*2a560*/  FADD.FTZ R199, R199, R184 ;  /* 0x000000b8c7c77221 */ /* 0x000fe20000010000 */
[C---:B---3--:R-:W-:Y:S01]  /*2a570*/  HMMA.16816.F32 R20, R40.reuse, R44, R20 ;  /* 0x0000002c2814723c */ /* 0x048fe20000001814 */
[----:B------:R-:W-:Y:S02]  /*2a580*/  LDSM.16.MT88.4 R156, [R157+0x11800] ;  /* 0x011800009d9c783b */ /* 0x000fe40000004200 */
[----:B------:R-:W-:Y:S04]  /*2a590*/  FADD.FTZ R180, R180, R199 ;  /* 0x000000c7b4b47221 */ /* 0x000fe80000010000 */
[----:B------:R-:W-:Y:S01]  /*2a5a0*/  FADD.FTZ R197, R197, R180 ;  /* 0x000000b4c5c57221 */ /* 0x000fe20000010000 */
[C---:B------:R-:W-:Y:S01]  /*2a5b0*/  HMMA.16816.F32 R24, R40.reuse, R46, R24 ;  /* 0x0000002e2818723c */ /* 0x040fe20000001818 */
[----:B------:R-:W3:Y:S02]  /*2a5c0*/  LDSM.16.MT88.4 R44, [R148+0x11000] ;  /* 0x01100000942c783b */ /* 0x000ee40000004200 */
[----:B------:R-:W-:Y:S04]  /*2a5d0*/  FADD.FTZ R176, R176, R197 ;  /* 0x000000c5b0b07221 */ /* 0x000fe80000010000 */
[----:B------:R-:W-:Y:S01]  /*2a5e0*/  FADD.FTZ R185, R185, R176 ;  /* 0x000000b0b9b97221 */ /* 0x000fe20000010000 */
[C---:B--2---:R-:W-:Y:S01]  /*2a5f0*/  HMMA.16816.F32 R28, R40.reuse, R48, R28 ;  /* 0x00000030281c723c */ /* 0x044fe2000000181c */
[----:B------:R-:W-:Y:S02]  /*2a600*/  LDSM.16.MT88.4 R148, [R148+0x11800] ;  /* 0x011800009494783b */ /* 0x000fe40000004200 */
[----:B------:R-:W-:Y:S04]  /*2a610*/  FADD.FTZ R172, R172, R185 ;  /* 0x000000b9acac7221 */ /* 0x000fe80000010000 */
[----:B------:R-:W-:Y:S01]  /*2a620*/  FADD.FTZ R183, R183, R172 ;  /* 0x000000acb7b77221 */ /* 0x000fe20000010000 */
        /* <DEDUP_REMOVED lines=8> */
[----:B------:R-:W-:Y:S02]  /*2a6b0*/  LDSM.16.MT88.4 R140, [R141+0x7800] ;  /* 0x007800008d8c783b */ /* 0x000fe40000004200 */
[----:B------:R-:W-:Y:S04]  /*2a6c0*/  FADD.FTZ R128, R128, R177 ;  /* 0x000000b180807221 */ /* 0x000fe80000010000 */
[C---:B-1----:R-:W-:Y:S03]  /*2a6d0*/  HMMA.16816.F32 R4, R40.reuse, R52, R4 ;  /* 0x000000342804723c */ /* 0x042fe60000001804 */
[----:B------:R-:W-:Y:S04]  /*2a6e0*/  FADD.FTZ R173, R173, R128 ;  /* 0x00000080adad7221 */ /* 0x000fe80000010000 */
[----:B------:R-:W-:Y:S01]  /*2a6f0*/  FADD.FTZ R173, R124, R173 ;  /* 0x000000ad7cad7221 */ /* 0x000fe20000010000 */
[C---:B------:R-:W-:Y:S01]  /*2a700*/  HMMA.16816.F32 R8, R40.reuse, R54, R8 ;  /* 0x000000362808723c */ /* 0x040fe20000001808 */
[----:B------:R-:W1:Y:S02]  /*2a710*/  LDSM.16.MT88.4 R52, [R222+0x7000] ;  /* 0x00700000de34783b */ /* 0x000e640000004200 */
[----:B------:R-:W-:Y:S04]  /*2a720*/  FADD.FTZ R112, R112, R173 ;  /* 0x000000ad70707221 */ /* 0x000fe80000010000 */
[----:B------:R-:W-:Y:S01]  /*2a730*/  FADD.FTZ R112, R111, R112 ;  /* 0x000000706f707221 */ /* 0x000fe20000010000 */
[C---:B---3--:R-:W-:Y:S03]  /*2a740*/  HMMA.16816.F32 R12, R40.reuse, R44, R12 ;  /* 0x0000002c280c723c */ /* 0x048fe6000000180c */
[-C--:B------:R-:W-:Y:S01]  /*2a750*/  FFMA.FTZ R44, R65, R3.reuse, -R72 ;  /* 0x00000003412c7223 */ /* 0x080fe20000010848 */
[----:B------:R-:W-:Y:S01]  /*2a760*/  FADD.FTZ R45, R171, R174 ;  /* 0x000000aeab2d7221 */ /* 0x000fe20000010000 */
[----:B------:R-:W-:Y:S03]  /*2a770*/  FADD.FTZ R131, R131, R112 ;  /* 0x0000007083837221 */ /* 0x000fe60000010000 */
[C---:B------:R-:W-:Y:S01]  /*2a780*/  HMMA.16816.F32 R16, R40.reuse, R46, R16 ;  /* 0x0000002e2810723c */ /* 0x040fe20000001810 */
[----:B------:R-:W-:Y:S02]  /*2a790*/  MUFU.EX2 R44, R44 ;  /* 0x0000002c002c7308 */ /* 0x000fe40000000800 */
[----:B------:R-:W-:Y:S01]  /*2a7a0*/  FADD.FTZ R45, R170, R45 ;  /* 0x0000002daa2d7221 */ /* 0x000fe20000010000 */
[----:B------:R-:W-:Y:S03]  /*2a7b0*/  FADD.FTZ R131, R108, R131 ;  /* 0x000000836c837221 */ /* 0x000fe60000010000 */
[----:B------:R-:W-:Y:S01]  /*2a7c0*/  FADD.FTZ R182, R182, R45 ;  /* 0x0000002db6b67221 */ /* 0x000fe20000010000 */
[C---:B--2---:R-:W-:Y:S03]  /*2a7d0*/  HMMA.16816.F32 R20, R40.reuse, R48, R20 ;  /* 0x000000302814723c */ /* 0x044fe60000001814 */
[-CC-:B------:R-:W-:Y:S01]  /*2a7e0*/  FFMA.FTZ R45, R37, R3.reuse, -R72.reuse ;  /* 0x00000003252d7223 */ /* 0x180fe20000010848 */
[----:B------:R-:W-:Y:S01]  /*2a7f0*/  FFMA.FTZ R72, R36, R3, -R72 ;  /* 0x0000000324487223 */ /* 0x000fe20000010848 */
[----:B------:R-:W-:Y:S01]  /*2a800*/  FADD.FTZ R94, R94, R131 ;  /* 0x000000835e5e7221 */ /* 0x000fe20000010000 */
[----:B------:R-:W2:Y:S01]  /*2a810*/  MUFU.EX2 R3, R64 ;  /* 0x0000004000037308 */ /* 0x000ea20000000800 */
[----:B------:R-:W-:Y:S01]  /*2a820*/  FADD.FTZ R182, R129, R182 ;  /* 0x000000b681b67221 */ /* 0x000fe20000010000 */
[C---:B------:R-:W-:Y:S08]  /*2a830*/  HMMA.16816.F32 R24, R40.reuse, R50, R24 ;  /* 0x000000322818723c */ /* 0x040ff00000001818 */
[----:B------:R-:W-:Y:S01]  /*2a840*/  MUFU.EX2 R36, R45 ;  /* 0x0000002d00247308 */ /* 0x000fe20000000800 */
[----:B------:R-:W-:Y:S01]  /*2a850*/  FADD.FTZ R127, R127, R182 ;  /* 0x000000b67f7f7221 */ /* 0x000fe20000010000 */
[----:B------:R-:W-:Y:S08]  /*2a860*/  FADD.FTZ R103, R103, R94 ;  /* 0x0000005e67677221 */ /* 0x000ff00000010000 */
[----:B------:R-:W3:Y:S01]  /*2a870*/  MUFU.EX2 R37, R72 ;  /* 0x0000004800257308 */ /* 0x000ee20000000800 */
[----:B------:R-:W-:Y:S01]  /*2a880*/  FADD.FTZ R126, R126, R127 ;  /* 0x0000007f7e7e7221 */ /* 0x000fe20000010000 */
[----:B------:R-:W-:Y:S01]  /*2a890*/  FADD.FTZ R90, R90, R103 ;  /* 0x000000675a5a7221 */ /* 0x000fe20000010000 */
[C---:B-1----:R-:W-:Y:S03]  /*2a8a0*/  HMMA.16816.F32 R28, R40.reuse, R52, R28 ;  /* 0x00000034281c723c */ /* 0x042fe6000000181c */
[----:B------:R-:W-:Y:S01]  /*2a8b0*/  FADD.FTZ R105, R105, R126 ;  /* 0x0000007e69697221 */ /* 0x000fe20000010000 */
[----:B--2---:R-:W-:Y:S01]  /*2a8c0*/  F2FP.F16.F32.PACK_AB R133, R3, R44 ;  /* 0x0000002c0385723e */ /* 0x004fe200000000ff */
[----:B------:R-:W-:Y:S01]  /*2a8d0*/  FADD.FTZ R95, R95, R90 ;  /* 0x0000005a5f5f7221 */ /* 0x000fe20000010000 */
[----:B------:R-:W-:Y:S02]  /*2a8e0*/  IMAD.SHL.U32 R53, R167, 0x8, RZ ;  /* 0x00000008a7357824 */ /* 0x000fe400078e00ff */
[----:B------:R-:W-:Y:S01]  /*2a8f0*/  FADD.FTZ R130, R130, R105 ;  /* 0x0000006982827221 */ /* 0x000fe20000010000 */
[----:B------:R-:W-:Y:S03]  /*2a900*/  HMMA.16816.F32 R32, R40, R54, R32 ;  /* 0x000000362820723c */ /* 0x000fe60000001820 */
[----:B---3--:R-:W-:Y:S01]  /*2a910*/  F2FP.F16.F32.PACK_AB R135, R37, R36 ;  /* 0x000000242587723e */ /* 0x008fe200000000ff */
[----:B------:R-:W-:Y:S01]  /*2a920*/  FADD.FTZ R41, R101, R130 ;  /* 0x0000008265297221 */ /* 0x000fe20000010000 */
[----:B------:R-:W-:Y:S03]  /*2a930*/  FADD.FTZ R86, R86, R95 ;  /* 0x0000005f56567221 */ /* 0x000fe60000010000 */
[----:B------:R-:W-:Y:S01]  /*2a940*/  FADD.FTZ R41, R110, R41 ;  /* 0x000000296e297221 */ /* 0x000fe20000010000 */
        /* <DEDUP_REMOVED lines=34> */
[----:B------:R-:W-:Y:S04]  /*2ab70*/  FADD.FTZ R67, R67, R4 ;  /* 0x0000000443437221 */ /* 0x000fe80000010000 */
[----:B------:R-:W-:Y:S05]  /*2ab80*/  FADD.FTZ R3, R66, R67 ;  /* 0x0000004342037221 */ /* 0x000fea0000010000 */
[----:B------:R1:W-:Y:S02]  /*2ab90*/  STL [R1], R3 ;  /* 0x0000000301007387 */ /* 0x0003e40000100800 */
[----:B-1----:R-:W-:Y:S01]  /*2aba0*/  IMAD.MOV.U32 R3, RZ, RZ, R2 ;  /* 0x000000ffff037224 */ /* 0x002fe200078e0002 */
[----:B------:R-:W-:Y:S06]  /*2abb0*/  @P0 BRA `(.L_x_6657) ;  /* 0xffffff7400540947 */ /* 0x000fec000383ffff */
.L_x_6650:
[----:B------:R2:W5:Y:S04]  /*2abc0*/  LDL R13, [R1] ;  /* 0x00000000010d7983 */ /* 0x0005680000100800 */
[----:B------:R2:W5:Y:S01]  /*2abd0*/  LD.E R7, desc[UR4][R164.64+0xd8] ;  /* 0x0000d804a4077980 */ /* 0x000562000c101900 */
[----:B------:R-:W-:Y:S01]  /*2abe0*/  UMOV UR6, 0xffffffff ;  /* 0xffffffff00067882 */ /* 0x000fe20000000000 */
[----:B------:R-:W-:Y:S02]  /*2abf0*/  MOV R6, 0x20 ;  /* 0x0000002000067802 */ /* 0x000fe40000000f00 */
        /* <DEDUP_REMOVED lines=8> */
.L_x_6670:
[----:B------:R-:W3:Y:S01]  /*2ac80*/  S2R R3, SR_CgaCtaId ;  /* 0x0000000000037919 */ /* 0x000ee20000008800 */
[----:B------:R-:W-:Y:S01]  /*2ac90*/  MOV R8, 0x400 ;  /* 0x0000040000087802 */ /* 0x000fe20000000f00 */
[----:B-1----:R-:W1:Y:S01]  /*2aca0*/  MUFU.RCP R4, R9 ;  /* 0x0000000900047308 */ /* 0x002e620000001000 */
[----:B------:R-:W-:Y:S01]  /*2acb0*/  FADD.FTZ R5, R11, R12 ;  /* 0x0000000c0b057221 */ /* 0x000fe20000010000 */
[----:B------:R-:W-:-:S04]  /*2acc0*/  FSETP.NE.FTZ.AND P5, PT, R9, RZ, PT ;  /* 0x000000ff0900720b */ /* 0x000fc80003fb5000 */
[----:B------:R-:W-:Y:S02]  /*2acd0*/  FSETP.NE.FTZ.AND P6, PT, R5, RZ, PT ;  /* 0x000000ff0500720b */ /* 0x000fe40003fd5000 */
[----:B------:R-:W2:Y:S01]  /*2ace0*/  MUFU.RCP R10, R5 ;  /* 0x00000005000a7308 */ /* 0x000ea20000001000 */
        /* <DEDUP_REMOVED lines=8> */
[----:B---3--:R-:W-:Y:S01]  /*2ad70*/  LEA R3, R3, R8, 0x18 ;  /* 0x0000000803037211 */ /* 0x008fe200078ec0ff */
[C---:B------:R-:W-:Y:S01]  /*2ad80*/  FMUL.FTZ R149, R4.reuse, R149 ;  /* 0x0000009504957220 */ /* 0x040fe20000410000 */
[----:B------:R-:W1:Y:S01]  /*2ad90*/  S2R R8, SR_TID.X ;  /* 0x0000000000087919 */ /* 0x000e620000002100 */
        /* <DEDUP_REMOVED lines=9> */
[----:B------:R-:W-:Y:S02]  /*2ae30*/  F2FP.F16.F32.PACK_AB R160, R161, R160 ;  /* 0x000000a0a1a0723e */ /* 0x000fe400000000ff */
        /* <DEDUP_REMOVED lines=17> */
[----:B------:R-:W-:-:S02]  /*2af50*/  MOV R10, 0x10 ;  /* 0x00000010000a7802 */ /* 0x000fc40000000f00 */
[C---:B-1----:R-:W-:Y:S02]  /*2af60*/  SHF.L.U32 R4, R8.reuse, 0x4, RZ ;  /* 0x0000000408047819 */ /* 0x042fe400000006ff */
[----:B------:R-:W-:Y:S02]  /*2af70*/  R2P PR, R8, 0x18 ;  /* 0x0000001808007804 */ /* 0x000fe40000000000 */
[----:B------:R-:W-:Y:S02]  /*2af80*/  LOP3.LUT R4, R4, 0x1c0, RZ, 0xc0, !PT ;  /* 0x000001c004047812 */ /* 0x000fe400078ec0ff */
[----:B------:R-:W-:Y:S02]  /*2af90*/  SEL R10, R10, 0xfffffff0, !P2 ;  /* 0xfffffff00a0a7807 */ /* 0x000fe40005000000 */
[----:B------:R-:W-:Y:S02]  /*2afa0*/  LOP3.LUT R4, R4, 0x38, R39, 0xf8, !PT ;  /* 0x0000003804047812 */ /* 0x000fe400078ef827 */
[----:B------:R-:W-:-:S02]  /*2afb0*/  SEL R6, R6, 0xffffffe0, !P3 ;  /* 0xffffffe006067807 */ /* 0x000fc40005800000 */
[----:B------:R-:W-:Y:S02]  /*2afc0*/  LOP3.LUT R4, R4, R68, R221, 0xfe, !PT ;  /* 0x0000004404047212 */ /* 0x000fe400078efedd */
[----:B------:R-:W-:Y:S02]  /*2afd0*/  F2FP.F16.F32.PACK_AB R162, R163, R162 ;  /* 0x000000a2a3a2723e */ /* 0x000fe400000000ff */
[----:B------:R-:W-:Y:S01]  /*2afe0*/  F2FP.F16.F32.PACK_AB R158, R159, R158 ;  /* 0x0000009e9f9e723e */ /* 0x000fe200000000ff */
[----:B----4-:R-:W-:Y:S01]  /*2aff0*/  IMAD R11, R4, 0x2, R3 ;  /* 0x00000002040b7824 */ /* 0x010fe200078e0203 */
[----:B------:R-:W-:Y:S02]  /*2b000*/  F2FP.F16.F32.PACK_AB R152, R153, R152 ;  /* 0x000000989998723e */ /* 0x000fe400000000ff */
[----:B------:R-:W-:Y:S01]  /*2b010*/  F2FP.F16.F32.PACK_AB R154, R155, R154 ;  /* 0x0000009a9b9a723e */ /* 0x000fe200000000ff */
[----:B------:R-:W-:Y:S01]  /*2b020*/  IMAD.IADD R15, R6, 0x1, R11 ;  /* 0x00000001060f7824 */ /* 0x000fe200078e020b */
[C---:B------:R-:W-:Y:S01]  /*2b030*/  IADD3 R17, PT, PT, R11.reuse, 0x40, RZ ;  /* 0x000000400b117810 */ /* 0x040fe20007ffe0ff */
[----:B------:R-:W-:Y:S01]  /*2b040*/  STS [R11], R160 ;  /* 0x000000a00b007388 */ /* 0x000fe20000000800 */
[----:B------:R-:W-:Y:S01]  /*2b050*/  @P4 IADD3 R17, PT, PT, R11, -0x40, RZ ;  /* 0xffffffc00b114810 */ /* 0x000fe20007ffe0ff */
[C---:B------:R-:W-:Y:S01]  /*2b060*/  IMAD.IADD R19, R10.reuse, 0x1, R15 ;  /* 0x000000010a137824 */ /* 0x040fe200078e020f */
[C---:B------:R-:W-:Y:S01]  /*2b070*/  IADD3 R13, PT, PT, R10.reuse, R11, RZ ;  /* 0x0000000b0a0d7210 */ /* 0x040fe20007ffe0ff */
[----:B------:R-:W-:Y:S01]  /*2b080*/  STS [R11+0x400], R162 ;  /* 0x000400a20b007388 */ /* 0x000fe20000000800 */
[----:B------:R-:W-:Y:S01]  /*2b090*/  F2FP.F16.F32.PACK_AB R148, R149, R148 ;  /* 0x000000949594723e */ /* 0x000fe200000000ff */
[----:B------:R-:W-:Y:S01]  /*2b0a0*/  IMAD.IADD R23, R10, 0x1, R17 ;  /* 0x000000010a177824 */ /* 0x000fe200078e0211 */
[----:B------:R-:W-:Y:S01]  /*2b0b0*/  F2FP.F16.F32.PACK_AB R150, R151, R150 ;  /* 0x000000969796723e */ /* 0x000fe200000000ff */
[----:B------:R-:W-:Y:S01]  /*2b0c0*/  STS [R13], R156 ;  /* 0x0000009c0d007388 */ /* 0x000fe20000000800 */
[----:B------:R-:W-:-:S02]  /*2b0d0*/  IADD3 R21, PT, PT, R6, R17, RZ ;  /* 0x0000001106157210 */ /* 0x000fc40007ffe0ff */
[----:B------:R-:W-:Y:S01]  /*2b0e0*/  F2FP.F16.F32.PACK_AB R144, R145, R144 ;  /* 0x000000909190723e */ /* 0x000fe200000000ff */
[----:B------:R-:W-:Y:S01]  /*2b0f0*/  STS [R13+0x400], R158 ;  /* 0x0004009e0d007388 */ /* 0x000fe20000000800 */
        /* <DEDUP_REMOVED lines=10> */
[----:B------:R-:W-:Y:S01]  /*2b1a0*/  IADD3 R25, PT, PT, R10, R21, RZ ;  /* 0x000000150a197210 */ /* 0x000fe20007ffe0ff */
[----:B------:R1:W-:Y:S04]  /*2b1b0*/  STS [R19+0x400], R150 ;  /* 0x0004009613007388 */ /* 0x0003e80000000800 */
        /* <DEDUP_REMOVED lines=8> */
[----:B------:R-:W3:Y:S01]  /*2b240*/  LD.E.U8 R4, desc[UR4][R164.64+0x1c8] ;  /* 0x0001c804a4047980 */ /* 0x000ee2000c101100 */
[----:B------:R-:W-:-:S03]  /*2b250*/  ISETP.NE.AND P0, PT, R237, -0x1, PT ;  /* 0xffffffffed00780c */ /* 0x000fc60003f05270 */
[----:B------:R-:W2:Y:S04]  /*2b260*/  LD.E.64 R32, desc[UR4][R164.64+0x88] ;  /* 0x00008804a4207980 */ /* 0x000ea8000c101b00 */
[----:B-1----:R1:W5:Y:S04]  /*2b270*/  LD.E.64 R18, desc[UR4][R164.64+0x90] ;  /* 0x00009004a4127980 */ /* 0x002368000c101b00 */
[----:B------:R1:W5:Y:S04]  /*2b280*/  LD.E.64 R10, desc[UR4][R164.64+0xa0] ;  /* 0x0000a004a40a7980 */ /* 0x000368000c101b00 */
[----:B------:R-:W4:Y:S04]  /*2b290*/  @!P0 LD.E.64 R34, desc[UR4][R164.64+0x80] ;  /* 0x00008004a4228980 */ /* 0x000f28000c101b00 */
[----:B------:R1:W5:Y:S01]  /*2b2a0*/  LD.E.64 R28, desc[UR4][R164.64+0x70] ;  /* 0x00007004a41c7980 */ /* 0x000362000c101b00 */
[----:B---3--:R-:W-:-:S13]  /*2b2b0*/  ISETP.NE.AND P1, PT, R4, RZ, PT ;  /* 0x000000ff0400720c */ /* 0x008fda0003f25270 */
[----:B------:R-:W3:Y:S04]  /*2b2c0*/  @!P1 LD.E R13, desc[UR4][R164.64+0x60] ;  /* 0x00006004a40d9980 */ /* 0x000ee8000c101900 */
[----:B------:R-:W3:Y:S01]  /*2b2d0*/  @!P1 LD.E R6, desc[UR4][R164.64+0xb4] ;  /* 0x0000b404a4069980 */ /* 0x000ee2000c101900 */
[----:B------:R-:W1:Y:S01]  /*2b2e0*/  @P5 MUFU.LG2 R22, R9 ;  /* 0x0000000900165308 */ /* 0x000e620000000c00 */
[----:B------:R-:W-:-:S04]  /*2b2f0*/  SHF.L.U32 R12, R8, 0x3, RZ ;  /* 0x00000003080c7819 */ /* 0x000fc800000006ff */
[----:B------:R-:W-:-:S04]  /*2b300*/  LOP3.LUT R15, R12, 0x1c0, RZ, 0xc0, !PT ;  /* 0x000001c00c0f7812 */ /* 0x000fc800078ec0ff */
[----:B------:R-:W-:Y:S01]  /*2b310*/  LOP3.LUT R15, R15, 0x38, R8, 0xf8, !PT ;  /* 0x000000380f0f7812 */ /* 0x000fe200078ef808 */
[----:B----4-:R-:W-:-:S03]  /*2b320*/  @!P0 IMAD R16, R35, R234, RZ ;  /* 0x000000ea23108224 */ /* 0x010fc600078e02ff */
[----:B------:R-:W-:Y:S01]  /*2b330*/  LOP3.LUT R15, R15, 0x38, R12, 0x78, !PT ;  /* 0x000000380f0f7812 */ /* 0x000fe200078e780c */
[----:B------:R-:W-:-:S03]  /*2b340*/  @!P0 IMAD.WIDE.U32 R34, R34, R234, RZ ;  /* 0x000000ea22228225 */ /* 0x000fc600078e00ff */
[----:B------:R-:W-:Y:S01]  /*2b350*/  LOP3.LUT R20, R15, 0x1e00, R12, 0xf8, !PT ;  /* 0x00001e000f147812 */ /* 0x000fe200078ef80c */
[----:B-1----:R-:W-:Y:S01]  /*2b360*/  @P5 FMUL.FTZ R22, R22, 0.69314718246459960938 ;  /* 0x3f31721816165820 */ /* 0x002fe20000410000 */
[----:B--2---:R-:W-:Y:S01]  /*2b370*/  @P0 IMAD.WIDE.U32 R24, R32, R237, RZ ;  /* 0x000000ed20180225 */ /* 0x004fe200078e00ff */
[----:B------:R-:W-:-:S03]  /*2b380*/  @!P0 IADD3 R16, PT, PT, R35, R16, RZ ;  /* 0x0000001023108210 */ /* 0x000fc60007ffe0ff */
[----:B------:R-:W-:Y:S02]  /*2b390*/  @P0 IMAD R14, R33, R237, RZ ;  /* 0x000000ed210e0224 */ /* 0x000fe400078e02ff */
[----:B------:R-:W-:Y:S02]  /*2b3a0*/  IMAD.MOV.U32 R4, RZ, RZ, 0x7f800000 ;  /* 0x7f800000ff047424 */ /* 0x000fe400078e00ff */
[----:B------:R-:W-:Y:S01]  /*2b3b0*/  @P5 FFMA.FTZ R4, R7, R2, R22 ;  /* 0x0000000207045223 */ /* 0x000fe20000010016 */
[----:B------:R-:W-:Y:S01]  /*2b3c0*/  LEA R3, R20, R3, 0x1 ;  /* 0x0000000314037211 */ /* 0x000fe200078e08ff */
[----:B------:R-:W-:Y:S01]  /*2b3d0*/  @P0 IMAD.IADD R16, R25, 0x1, R14 ;  /* 0x0000000119100824 */ /* 0x000fe200078e020e */
[----:B------:R-:W-:Y:S02]  /*2b3e0*/  @P0 MOV R34, R24 ;  /* 0x0000001800220202 */ /* 0x000fe40000000f00 */
[----:B------:R-:W-:Y:S02]  /*2b3f0*/  SHF.L.U32 R9, R235, 0x6, RZ ;  /* 0x00000006eb097819 */ /* 0x000fe400000006ff */
[----:B------:R-:W-:Y:S01]  /*2b400*/  LOP3.LUT R22, R12, 0x38, RZ, 0xc0, !PT ;  /* 0x000000380c167812 */ /* 0x000fe200078ec0ff */
[----:B---3--:R-:W-:-:S04]  /*2b410*/  @!P1 IMAD R13, R13, R234, R233 ;  /* 0x000000ea0d0d9224 */ /* 0x008fc800078e02e9 */
[----:B------:R-:W-:Y:S01]  /*2b420*/  @!P1 IMAD R2, R13, R6, RZ ;  /* 0x000000060d029224 */ /* 0x000fe200078e02ff */
[----:B------:R-:W-:Y:S06]  /*2b430*/  @!P1 BRA `(.L_x_6659) ;  /* 0x0000000000149947 */ /* 0x000fec0003800000 */
[----:B------:R-:W2:Y:S04]  /*2b440*/  @!P0 LD.E R13, desc[UR4][R164.64+0xb4] ;  /* 0x0000b404a40d8980 */ /* 0x000ea8000c101900 */
[----:B------:R-:W3:Y:S01]  /*2b450*/  LD.E R2, desc[UR4][R164.64+0xd4] ;  /* 0x0000d404a4027980 */ /* 0x000ee2000c101900 */
[----:B--2---:R-:W-:Y:S02]  /*2b460*/  @!P0 IMAD R237, R13, R234, RZ ;  /* 0x000000ea0ded8224 */ /* 0x004fe400078e02ff */
[----:B---3--:R-:W-:-:S05]  /*2b470*/  IMAD R2, R2, R233, RZ ;  /* 0x000000e902027224 */ /* 0x008fca00078e02ff */
[----:B------:R-:W-:-:S07]  /*2b480*/  IADD3 R2, PT, PT, R2, R237, RZ ;  /* 0x000000ed02027210 */ /* 0x000fce0007ffe0ff */
.L_x_6659:
[----:B------:R-:W-:Y:S01]  /*2b490*/  IMAD.IADD R17, R236, 0x1, -R9 ;  /* 0x00000001ec117824 */ /* 0x000fe200078e0a09 */
[----:B------:R-:W-:Y:S01]  /*2b4a0*/  SHF.R.U32.HI R6, RZ, 0x3, R8 ;  /* 0x00000003ff067819 */ /* 0x000fe20000011608 */
[----:B------:R-:W-:Y:S01]  /*2b4b0*/  IMAD.MOV.U32 R23, RZ, RZ, RZ ;  /* 0x000000ffff177224 */ /* 0x000fe200078e00ff */
[----:B------:R-:W-:Y:S05]  /*2b4c0*/  WARPSYNC.ALL ;  /* 0x0000000000007948 */ /* 0x000fea0003800000 */
[----:B------:R-:W-:Y:S01]  /*2b4d0*/  IMAD.WIDE.U32 R22, R9, R32, R22 ;  /* 0x0000002009167225 */ /* 0x000fe200078e0016 */
[----:B------:R-:W-:Y:S01]  /*2b4e0*/  BAR.SYNC.DEFER_BLOCKING 0x0 ;  /* 0x0000000000007b1d */ /* 0x000fe20000010000 */
[----:B------:R-:W-:-:S02]  /*2b4f0*/  ISETP.GE.AND P1, PT, R6, R17, PT ;  /* 0x000000110600720c */ /* 0x000fc40003f26270 */
[----:B------:R-:W-:Y:S01]  /*2b500*/  IMAD R21, R33, R9, RZ ;  /* 0x0000000921157224 */ /* 0x000fe200078e02ff */
[----:B------:R-:W-:Y:S01]  /*2b510*/  LOP3.LUT R220, R220, 0x30, RZ, 0xc0, !PT ;  /* 0x00000030dcdc7812 */ /* 0x000fe200078ec0ff */
[-C--:B-----5:R-:W-:Y:S01]  /*2b520*/  IMAD R19, R19, R233.reuse, RZ ;  /* 0x000000e913137224 */ /* 0x0a0fe200078e02ff */
[----:B------:R-:W-:Y:S01]  /*2b530*/  BSSY.RECONVERGENT B0, `(.L_x_6660) ;  /* 0x0000029000007945 */ /* 0x000fe20003800200 */
[----:B------:R-:W-:Y:S01]  /*2b540*/  IMAD.WIDE.U32 R24, R18, R233, RZ ;  /* 0x000000e912187225 */ /* 0x000fe200078e00ff */
[----:B------:R-:W-:Y:S01]  /*2b550*/  IADD3 R21, PT, PT, R23, R21, RZ ;  /* 0x0000001517157210 */ /* 0x000fe20007ffe0ff */
[----:B------:R-:W1:Y:S02]  /*2b560*/  @P6 MUFU.LG2 R18, R5 ;  /* 0x0000000500126308 */ /* 0x000e640000000c00 */
[----:B------:R-:W-:Y:S01]  /*2b570*/  IMAD.IADD R19, R25, 0x1, R19 ;  /* 0x0000000119137824 */ /* 0x000fe200078e0213 */
[----:B------:R-:W-:Y:S01]  /*2b580*/  IADD3 R34, P2, P0, R24, R22, R34 ;  /* 0x0000001618227210 */ /* 0x000fe2000785e022 */
[C---:B------:R-:W-:Y:S01]  /*2b590*/  VIADD R20, R6.reuse, 0x10 ;  /* 0x0000001006147836 */ /* 0x040fe20000000000 */
[C---:B------:R-:W-:Y:S01]  /*2b5a0*/  IADD3 R22, PT, PT, R6.reuse, 0x30, RZ ;  /* 0x0000003006167810 */ /* 0x040fe20007ffe0ff */
[----:B------:R-:W-:Y:S01]  /*2b5b0*/  VIADD R24, R6, 0x20 ;  /* 0x0000002006187836 */ /* 0x000fe20000000000 */
[----:B------:R-:W-:Y:S01]  /*2b5c0*/  IADD3.X R35, PT, PT, R19, R21, R16, P2, P0 ;  /* 0x0000001513237210 */ /* 0x000fe200017e0410 */
[----:B------:R-:W-:Y:S01]  /*2b5d0*/  @!P1 IMAD R19, R33, R6, RZ ;  /* 0x0000000621139224 */ /* 0x000fe200078e02ff */
[----:B------:R-:W-:-:S02]  /*2b5e0*/  ISETP.GE.AND P5, PT, R20, R17, PT ;  /* 0x000000111400720c */ /* 0x000fc40003fa6270 */
[-C--:B------:R-:W-:Y:S01]  /*2b5f0*/  ISETP.GE.AND P0, PT, R22, R17.reuse, PT ;  /* 0x000000111600720c */ /* 0x080fe20003f06270 */
[----:B------:R-:W-:Y:S01]  /*2b600*/  @!P1 IMAD.WIDE.U32 R20, R6, R32, R34 ;  /* 0x0000002006149225 */ /* 0x000fe200078e0022 */
[----:B------:R-:W-:Y:S02]  /*2b610*/  ISETP.GE.AND P4, PT, R24, R17, PT ;  /* 0x000000111800720c */ /* 0x000fe40003f86270 */
[----:B------:R-:W-:Y:S01]  /*2b620*/  P2R R30, PR, RZ, 0x1 ;  /* 0x00000001ff1e7803 */ /* 0x000fe20000000000 */
[----:B------:R2:W3:Y:S01]  /*2b630*/  LDS.128 R12, [R3] ;  /* 0x00000000030c7984 */ /* 0x0004e20000000c00 */
[----:B------:R-:W-:Y:S01]  /*2b640*/  SHF.R.U32.HI R17, RZ, 0x2, R8 ;  /* 0x00000002ff117819 */ /* 0x000fe20000011608 */
[----:B-1----:R-:W-:Y:S01]  /*2b650*/  @P6 FMUL.FTZ R18, R18, 0.69314718246459960938 ;  /* 0x3f31721812126820 */ /* 0x002fe20000410000 */
[----:B------:R-:W-:Y:S01]  /*2b660*/  @!P1 IADD3 R19, PT, PT, R21, R19, RZ ;  /* 0x0000001315139210 */ /* 0x000fe20007ffe0ff */
[----:B------:R-:W-:Y:S01]  /*2b670*/  IMAD.MOV.U32 R5, RZ, RZ, 0x7f800000 ;  /* 0x7f800000ff057424 */ /* 0x000fe200078e00ff */
[----:B------:R-:W-:Y:S01]  /*2b680*/  @!P1 LEA R36, P0, R20, R28, 0x1 ;  /* 0x0000001c14249211 */ /* 0x000fe200078008ff */
[----:B------:R-:W-:Y:S01]  /*2b690*/  @P6 FFMA.FTZ R5, R7, R0, R18 ;  /* 0x0000000007056223 */ /* 0x000fe20000010012 */
[----:B------:R-:W-:Y:S01]  /*2b6a0*/  LOP3.LUT P2, RZ, R8, 0x3, RZ, 0xc0, !PT ;  /* 0x0000000308ff7812 */ /* 0x000fe2000784c0ff */
[----:B------:R2:W1:Y:S01]  /*2b6b0*/  LDS.128 R24, [R3+0x1800] ;  /* 0x0018000003187984 */ /* 0x0004620000000c00 */
[----:B------:R-:W-:-:S02]  /*2b6c0*/  LOP3.LUT R8, R220, 0x7, R17, 0xf8, !PT ;  /* 0x00000007dc087812 */ /* 0x000fc400078ef811 */
[----:B------:R-:W-:Y:S02]  /*2b6d0*/  @!P1 LEA.HI.X R37, R20, R29, R19, 0x1, P0 ;  /* 0x0000001d14259211 */ /* 0x000fe400000f0c13 */
[----:B------:R2:W4:Y:S04]  /*2b6e0*/  LDS.128 R20, [R3+0x800] ;  /* 0x0008000003147984 */ /* 0x0005280000000c00 */
[----:B------:R2:W1:Y:S03]  /*2b6f0*/  LDS.128 R16, [R3+0x1000] ;  /* 0x0010000003107984 */ /* 0x0004660000000c00 */
[----:B------:R-:W-:Y:S05]  /*2b700*/  @P2 BRA `(.L_x_6661) ;  /* 0x00000000002c2947 */ /* 0x000fea0003800000 */
[----:B--2---:R-:W-:Y:S02]  /*2b710*/  IMAD.IADD R3, R9, 0x1, R2 ;  /* 0x0000000109037824 */ /* 0x004fe400078e0202 */
        /* <DEDUP_REMOVED lines=10> */
.L_x_6661:
[----:B------:R-:W-:Y:S05]  /*2b7c0*/  BSYNC.RECONVERGENT B0 ;  /* 0x0000000000007941 */ /* 0x000fea0003800200 */
.L_x_6660:
[----:B---3--:R3:W-:Y:S01]  /*2b7d0*/  @!P1 ST.E.128 desc[UR4][R36.64], R12 ;  /* 0x0000000c24009985 */ /* 0x0087e2000c101d04 */
[----:B------:R-:W-:Y:S04]  /*2b7e0*/  BSSY.RECONVERGENT B0, `(.L_x_6662) ;  /* 0x000000d000007945 */ /* 0x000fe80003800200 */
[----:B------:R-:W-:Y:S05]  /*2b7f0*/  @P5 BRA `(.L_x_6663) ;  /* 0x00000000002c5947 */ /* 0x000fea0003800000 */
[----:B--2---:R-:W-:Y:S01]  /*2b800*/  IADD3 R5, P0, PT, R6, 0x10, RZ ;  /* 0x0000001006057810 */ /* 0x004fe20007f1e0ff */
        /* <DEDUP_REMOVED lines=10> */
.L_x_6663:
[----:B------:R-:W-:Y:S05]  /*2b8b0*/  BSYNC.RECONVERGENT B0 ;  /* 0x0000000000007941 */ /* 0x000fea0003800200 */
.L_x_6662:
        /* <DEDUP_REMOVED lines=12> */
[----:B-1----:R1:W-:Y:S02]  /*2b980*/  ST.E.128 desc[UR4][R2.64], R16 ;  /* 0x0000001002007985 */ /* 0x0023e4000c101d04 */
.L_x_6665:
[----:B------:R-:W-:Y:S05]  /*2b990*/  BSYNC.RECONVERGENT B0 ;  /* 0x0000000000007941 */ /* 0x000fea0003800200 */
.L_x_6664:
[----:B------:R-:W-:Y:S02]  /*2b9a0*/  ISETP.NE.AND P0, PT, R30, RZ, PT ;  /* 0x000000ff1e00720c */ /* 0x000fe40003f05270 */
[----:B------:R-:W-:-:S11]  /*2b9b0*/  MOV R233, 0x0 ;  /* 0x0000000000e97802 */ /* 0x000fd60000000f00 */
[----:B-1234-:R-:W-:Y:S05]  /*2b9c0*/  @P0 RET.REL.NODEC R232 `(_ZN5flash24flash_fwd_splitkv_kernelI23Flash_fwd_kernel_traitsILi64ELi64ELi256ELi4ELb0ELb0EN7cutlass6half_tE19Flash_kernel_traitsILi64ELi64ELi256ELi4ES3_EELb0ELb1ELb0ELb0ELb1ELb1ELb0ELb1EEEvNS_16Flash_fwd_paramsE) ;  /* 0xfffffd44e88c0950 */ /* 0x01efea0003c3ffff */
        /* <DEDUP_REMOVED lines=12> */
[----:B-1----:R-:W-:Y:S05]  /*2ba90*/  RET.REL.NODEC R232 `(_ZN5flash24flash_fwd_splitkv_kernelI23Flash_fwd_kernel_traitsILi64ELi64ELi256ELi4ELb0ELb0EN7cutlass6half_tE19Flash_kernel_traitsILi64ELi64ELi256ELi4ES3_EELb0ELb1ELb0ELb0ELb1ELb1ELb0ELb1EEEvNS_16Flash_fwd_paramsE) ;  /* 0xfffffd44e8587950 */ /* 0x002fea0003c3ffff */
.L_x_6658:
[----:B-----5:R-:W-:Y:S01]  /*2baa0*/  MOV R8, R13 ;  /* 0x0000000d00087202 */ /* 0x020fe20000000f00 */
[----:B------:R-:W-:Y:S01]  /*2bab0*/  IMAD.MOV.U32 R3, RZ, RZ, 0x1f ;  /* 0x0000001fff037424 */ /* 0x000fe200078e00ff */
[----:B-1----:R-:W-:Y:S02]  /*2bac0*/  MOV R4, 0x2 ;  /* 0x0000000200047802 */ /* 0x002fe40000000f00 */
[----:B------:R-:W-:-:S07]  /*2bad0*/  MOV R5, 0xffffffff ;  /* 0xffffffff00057802 */ /* 0x000fce0000000f00 */
[----:B--2---:R-:W-:Y:S05]  /*2bae0*/  WARPSYNC.COLLECTIVE R5, `(.L_x_6666) ;  /* 0x0000000005087348 */ /* 0x004fea0003c00000 */
[----:B------:R1:W3:Y:S02]  /*2baf0*/  SHFL.BFLY P0, R12, R8, R4, R3 ;  /* 0x0c000004080c7389 */ /* 0x0002e40000000003 */
[----:B-123--:R-:W-:Y:S05]  /*2bb00*/  ENDCOLLECTIVE ;  /* 0x000000000000791b */ /* 0x00efea0003800000 */
.L_x_6666:
[----:B------:R-:W-:Y:S02]  /*2bb10*/  IMAD.MOV.U32 R10, RZ, RZ, R12 ;  /* 0x000000ffff0a7224 */ /* 0x000fe400078e000c */
[----:B------:R-:W-:Y:S02]  /*2bb20*/  IMAD.MOV.U32 R4, RZ, RZ, 0x1 ;  /* 0x00000001ff047424 */ /* 0x000fe400078e00ff */
[----:B------:R-:W-:-:S05]  /*2bb30*/  FADD.FTZ R10, R10, R13 ;  /* 0x0000000d0a0a7221 */ /* 0x000fca0000010000 */
[----:B------:R-:W-:-:S07]  /*2bb40*/  MOV R8, R10 ;  /* 0x0000000a00087202 */ /* 0x000fce0000000f00 */
[----:B------:R-:W-:Y:S05]  /*2bb50*/  WARPSYNC.COLLECTIVE R5, `(.L_x_6667) ;  /* 0x0000000005087348 */ /* 0x000fea0003c00000 */
[----:B------:R1:W2:Y:S02]  /*2bb60*/  SHFL.BFLY P0, R12, R8, R4, R3 ;  /* 0x0c000004080c7389 */ /* 0x0002a40000000003 */
[----:B-12---:R-:W-:Y:S05]  /*2bb70*/  ENDCOLLECTIVE ;  /* 0x000000000000791b */ /* 0x006fea0003800000 */
.L_x_6667:
[----:B------:R-:W-:Y:S01]  /*2bb80*/  MOV R8, R252 ;  /* 0x000000fc00087202 */ /* 0x000fe20000000f00 */
[----:B------:R-:W-:Y:S01]  /*2bb90*/  IMAD.MOV.U32 R4, RZ, RZ, 0x2 ;  /* 0x00000002ff047424 */ /* 0x000fe200078e00ff */
[----:B------:R-:W-:-:S07]  /*2bba0*/  MOV R9, R12 ;  /* 0x0000000c00097202 */ /* 0x000fce0000000f00 */
[----:B------:R-:W-:Y:S05]  /*2bbb0*/  WARPSYNC.COLLECTIVE R5, `(.L_x_6668) ;  /* 0x0000000005087348 */ /* 0x000fea0003c00000 */
[----:B------:R1:W2:Y:S02]  /*2bbc0*/  SHFL.BFLY P0, R12, R8, R4, R3 ;  /* 0x0c000004080c7389 */ /* 0x0002a40000000003 */
[----:B-12---:R-:W-:Y:S05]  /*2bbd0*/  ENDCOLLECTIVE ;  /* 0x000000000000791b */ /* 0x006fea0003800000 */
.L_x_6668:
[----:B------:R-:W-:Y:S01]  /*2bbe0*/  FADD.FTZ R9, R10, R9 ;  /* 0x000000090a097221 */ /* 0x000fe20000010000 */
[----:B------:R-:W-:Y:S01]  /*2bbf0*/  FADD.FTZ R11, R12, R252 ;  /* 0x000000fc0c0b7221 */ /* 0x000fe20000010000 */
[----:B------:R-:W-:-:S04]  /*2bc00*/  MOV R4, 0x1 ;  /* 0x0000000100047802 */ /* 0x000fc80000000f00 */
[----:B------:R-:W-:-:S07]  /*2bc10*/  MOV R8, R11 ;  /* 0x0000000b00087202 */ /* 0x000fce0000000f00 */
[----:B------:R-:W-:Y:S05]  /*2bc20*/  WARPSYNC.COLLECTIVE R5, `(.L_x_6669) ;  /* 0x0000000005087348 */ /* 0x000fea0003c00000 */
[----:B------:R1:W2:Y:S02]  /*2bc30*/  SHFL.BFLY P0, R12, R8, R4, R3 ;  /* 0x0c000004080c7389 */ /* 0x0002a40000000003 */
[----:B-12---:R-:W-:Y:S05]  /*2bc40*/  ENDCOLLECTIVE ;  /* 0x000000000000791b */ /* 0x006fea0003800000 */
.L_x_6669:
[----:B------:R-:W-:Y:S05]  /*2bc50*/  BRA `(.L_x_6670) ;  /* 0xfffffff000087947 */ /* 0x000fea000383ffff */
.L_x_6671:
        /* <DEDUP_REMOVED lines=10> */
.L_x_14761:


//--------------------- .text._ZN5flash24flash_fwd_splitkv_kernelI23Flash_fwd_kernel_traitsILi64ELi64ELi256ELi4ELb0ELb0EN7cutlass6half_tE19Flash_kernel_traitsILi64ELi64ELi256ELi4ES3_EELb0ELb1ELb1ELb0ELb0ELb0ELb0ELb1EEEvNS_16Flash_fwd_paramsE --------------------------
	.section	.text._ZN5flash24flash_fwd_splitkv_kernelI23Flash_fwd_kernel_traitsILi64ELi64ELi256ELi4ELb0ELb0EN7cutlass6half_tE19Flash_kernel_traitsILi64ELi64ELi256ELi4ES3_EELb0ELb1ELb1ELb0ELb0ELb0ELb0ELb1EEEvNS_16Flash_fwd_paramsE,"ax",@progbits
	.align	128
        .global         _ZN5flash24flash_fwd_splitkv_kernelI23Flash_fwd_kernel_traitsILi64ELi64ELi256ELi4ELb0ELb0EN7cutlass6half_tE19Flash_kernel_traitsILi64ELi64ELi256ELi4ES3_EELb0ELb1ELb1ELb0ELb0ELb0ELb0ELb1EEEvNS_16Flash_fwd_paramsE
        .type           _ZN5flash24flash_fwd_splitkv_kernelI23Flash_fwd_kernel_traitsILi64ELi64ELi256ELi4ELb0ELb0EN7cutlass6half_tE19Flash_kernel_traitsILi64ELi64ELi256ELi4ES3_EELb0ELb1ELb1ELb0ELb0ELb0ELb0ELb1EEEvNS_16Flash_fwd_paramsE,@function
        .size           _ZN5flash24flash_fwd_splitkv_kernelI23Flash_fwd_kernel_traitsILi64ELi64ELi256ELi4ELb0ELb0EN7cutlass6half_tE19Flash_kernel_traitsILi64ELi64ELi256ELi4ES3_EELb0ELb1ELb1ELb0ELb0ELb0ELb0ELb1EEEvNS_16Flash_fwd_paramsE,(.L_x_14762 - _ZN5flash24flash_fwd_splitkv_kernelI23Flash_fwd_kernel_traitsILi64ELi64ELi256ELi4ELb0ELb0EN7cutlass6half_tE19Flash_kernel_traitsILi64ELi64ELi256ELi4ES3_EELb0ELb1ELb1ELb0ELb0ELb0ELb0ELb1EEEvNS_16Flash_fwd_paramsE)
        .other          _ZN5flash24flash_fwd_splitkv_kernelI23Flash_fwd_kernel_traitsILi64ELi64ELi256ELi4ELb0ELb0EN7cutlass6half_tE19Flash_kernel_traitsILi64ELi64ELi256ELi4ES3_EELb0ELb1ELb1ELb0ELb0ELb0ELb0ELb1EEEvNS_16Flash_fwd_paramsE,@"STO_CUDA_ENTRY STV_DEFAULT"
_ZN5flash24flash_fwd_splitkv_kernelI23Flash_fwd_kernel_traitsILi64ELi64ELi256ELi4ELb0ELb0EN7cutlass6half_tE19Flash_kernel_traitsILi64ELi64ELi256ELi4ES3_EELb0ELb1ELb1ELb0ELb0ELb0ELb0ELb1EEEvNS_16Flash_fwd_paramsE:
.text._ZN5flash24flash_fwd_splitkv_kernelI23Flash_fwd_kernel_traitsILi64ELi64ELi256ELi4ELb0ELb0EN7cutlass6half_tE19Flash_kernel_traitsILi64ELi64ELi256ELi4ES3_EELb0ELb1ELb1ELb0ELb0ELb0ELb0ELb1EEEvNS_16Flash_fwd_paramsE:
[----:B------:R-:W1:Y:S08]  /*0000*/  LDC R1, c[0x0][0x37c] ;  /* 0x0000df00ff017b82 */ /* 0x000e700000000800 */
[----:B------:R-:W2:Y:S01]  /*0010*/  LDC.64 R134, c[0x0][0x348] ;  /* 0x0000d200ff867b82 */ /* 0x000ea20000000a00 */
[----:B------:R-:W-:Y:S01]  /*0020*/  BSSY.RECONVERGENT B3, `(.L_x_6672) ;  /* 0x0000003000037945 */ /* 0x000fe20003800200 */
[----:B-1----:R-:W-:-:S06]  /*0030*/  IADD3 R1, PT, PT, R1, -0x80, RZ ;  /* 0xffffff8001017810 */ /* 0x002fcc0007ffe0ff */
[----:B--2---:R-:W-:Y:S05]  /*0040*/  CALL.REL.NOINC `($_ZN5flash24flash_fwd_splitkv_kernelI23Flash_fwd_kernel_traitsILi64ELi64ELi256ELi4ELb0ELb0EN7cutlass6half_tE19Flash_kernel_traitsILi64ELi64ELi256ELi4ES3_EELb0ELb1ELb1ELb0ELb0ELb0ELb0ELb1EEEvNS_16Flash_fwd_paramsE$_ZN5flash30compute_attn_1rowblock_splitkvI23Flash_fwd_kernel_traitsILi64ELi64ELi256ELi4ELb0ELb0EN7cutlass6half_tE19Flash_kernel_traitsILi64ELi64ELi256ELi4ES3_EELb0ELb1ELb1ELb0ELb0ELb0ELb0ELb1ENS_16Flash_fwd_paramsEEEvRKT8_iiiii) ;  /* 0x0000000000087944 */ /* 0x004fea0003c00000 */
[----:B------:R-:W-:Y:S05]  /*0050*/  BSYNC.RECONVERGENT B3 ;  /* 0x0000000000037941 */ /* 0x000fea0003800200 */
.L_x_6672:
[----:B------:R-:W-:Y:S05]  /*0060*/  EXIT ;  /* 0x000000000000794d */ /* 0x000fea0003800000 */
        .type           $_ZN5flash24flash_fwd_splitkv_kernelI23Flash_fwd_kernel_traitsILi64ELi64ELi256ELi4ELb0ELb0EN7cutlass6half_tE19Flash_kernel_traitsILi64ELi64ELi256ELi4ES3_EELb0ELb1ELb1ELb0ELb0ELb0ELb0ELb1EEEvNS_16Flash_fwd_paramsE$_ZN5flash30compute_attn_1rowblock_splitkvI23Flash_fwd_kernel_traitsILi64ELi64ELi256ELi4ELb0ELb0EN7cutlass6half_tE19Flash_kernel_traitsILi64ELi64ELi256ELi4ES3_EELb0ELb1ELb1ELb0ELb0ELb0ELb0ELb1ENS_16Flash_fwd_paramsEEEvRKT8_iiiii,@function
        .size           $_ZN5flash24flash_fwd_splitkv_kernelI23Flash_fwd_kernel_traitsILi64ELi64ELi256ELi4ELb0ELb0EN7cutlass6half_tE19Flash_kernel_traitsILi64ELi64ELi256ELi4ES3_EELb0ELb1ELb1ELb0ELb0ELb0ELb0ELb1EEEvNS_16Flash_fwd_paramsE$_ZN5flash30compute_attn_1rowblock_splitkvI23Flash_fwd_kernel_traitsILi64ELi64ELi256ELi4ELb0ELb0EN7cutlass6half_tE19Flash_kernel_traitsILi64ELi64ELi256ELi4ES3_EELb0ELb1ELb1ELb0ELb0ELb0ELb0ELb1ENS_16Flash_fwd_paramsEEEvRKT8_iiiii,(.L_x_14762 - $_ZN5flash24flash_fwd_splitkv_kernelI23Flash_fwd_kernel_traitsILi64ELi64ELi256ELi4ELb0ELb0EN7cutlass6half_tE19Flash_kernel_traitsILi64ELi64ELi256ELi4ES3_EELb0ELb1ELb1ELb0ELb0ELb0ELb0ELb1EEEvNS_16Flash_fwd_paramsE$_ZN5flash30compute_attn_1rowblock_splitkvI23Flash_fwd_kernel_traitsILi64ELi64ELi256ELi4ELb0ELb0EN7cutlass6half_tE19Flash_kernel_traitsILi64ELi64ELi256ELi4ES3_EELb0ELb1ELb1ELb0ELb0ELb0ELb0ELb1ENS_16Flash_fwd_paramsEEEvRKT8_iiiii)
$_ZN5flash24flash_fwd_splitkv_kernelI23Flash_fwd_kernel_traitsILi64ELi64ELi256ELi4ELb0ELb0EN7cutlass6half_tE19Flash_kernel_traitsILi64ELi64ELi256ELi4ES3_EELb0ELb1ELb1ELb0ELb0ELb0ELb0ELb1EEEvNS_16Flash_fwd_paramsE$_ZN5flash30compute_attn_1rowblock_splitkvI23Flash_fwd_kernel_traitsILi64ELi64ELi256ELi4ELb0ELb0EN7cutlass6half_tE19Flash_kernel_traitsILi64ELi64ELi256ELi4ES3_EELb0ELb1ELb1ELb0ELb0ELb0ELb0ELb1ENS_16Flash_fwd_paramsEEEvRKT8_iiiii:
        /* <DEDUP_REMOVED lines=41> */
.L_x_6674:
[----:B------:R-:W-:Y:S05]  /*0300*/  BSYNC.RECONVERGENT B0 ;  /* 0x0000000000007941 */ /* 0x000fea0003800200 */
.L_x_6673:
[----:B------:R-:W-:Y:S04]  /*0310*/  BSSY.RECONVERGENT B0, `(.L_x_6675) ;  /* 0x0000007000007945 */ /* 0x000fe80003800200 */
[----:B------:R-:W-:Y:S05]  /*0320*/  @!P3 BRA `(.L_x_6676) ;  /* 0x000000000014b947 */ /* 0x000fea0003800000 */
[----:B-----5:R-:W3:Y:S02]  /*0330*/  LD.E.U8 R0, desc[UR4][R134.64+0x1b2] ;  /* 0x0001b20486007980 */ /* 0x020ee4000c101100 */
[----:B---3--:R-:W-:-:S13]  /*0340*/  ISETP.NE.AND P1, PT, R0, RZ, PT ;  /* 0x000000ff0000720c */ /* 0x008fda0003f25270 */
[----:B------:R-:W3:Y:S02]  /*0350*/  @P1 LD.E R0, desc[UR4][R2.64+0x4] ;  /* 0x0000040402001980 */ /* 0x000ee4000c101900 */
[----:B---3--:R-:W-:-:S06]  /*0360*/  @P1 IADD3 R0, PT, PT, R0, -R13, RZ ;  /* 0x8000000d00001210 */ /* 0x008fcc0007ffe0ff */
[----:B------:R3:W5:Y:S02]  /*0370*/  @!P1 LD.E R0, desc[UR4][R2.64] ;  /* 0x0000000402009980 */ /* 0x000764000c101900 */
.L_x_6676:
[----:B------:R-:W-:Y:S05]  /*0380*/  BSYNC.RECONVERGENT B0 ;  /* 0x0000000000007941 */ /* 0x000fea0003800200 */
.L_x_6675:
        /* <DEDUP_REMOVED lines=11> */
.L_x_6678:
[----:B--23--:R-:W2:Y:S01]  /*0440*/  LD.E.64 R2, desc[UR4][R134.64+0x108] ;  /* 0x0001080486027980 */ /* 0x00cea2000c101b00 */
[----:B------:R-:W-:Y:S01]  /*0450*/  BSSY.RECONVERGENT B0, `(.L_x_6680) ;  /* 0x0000006000007945 */ /* 0x000fe20003800200 */
[----:B------:R-:W-:Y:S01]  /*0460*/  IMAD.MOV.U32 R0, RZ, RZ, RZ ;  /* 0x000000ffff007224 */ /* 0x000fe200078e00ff */
[----:B--2---:R-:W-:-:S04]  /*0470*/  ISETP.NE.U32.AND P0, PT, R2, RZ, PT ;  /* 0x000000ff0200720c */ /* 0x004fc80003f05070 */
[----:B------:R-:W-:-:S13]  /*0480*/  ISETP.NE.AND.EX P0, PT, R3, RZ, PT, P0 ;  /* 0x000000ff0300720c */ /* 0x000fda0003f05300 */
[----:B------:R-:W-:Y:S05]  /*0490*/  @!P0 BRA `(.L_x_6681) ;  /* 0x0000000000048947 */ /* 0x000fea0003800000 */
[----:B------:R2:W5:Y:S02]  /*04a0*/  LD.E R0, desc[UR4][R134.64+0xbc] ;  /* 0x0000bc0486007980 */ /* 0x000564000c101900 */
.L_x_6681:
[----:B------:R-:W-:Y:S05]  /*04b0*/  BSYNC.RECONVERGENT B0 ;  /* 0x0000000000007941 */ /* 0x000fea0003800200 */
.L_x_6680:
[----:B-----5:R-:W-:Y:S02]  /*04c0*/  IADD3 R132, PT, PT, R101, R0, RZ ;  /* 0x0000000065847210 */ /* 0x020fe40007ffe0ff */
.L_x_6679:
[----:B------:R-:W-:Y:S05]  /*04d0*/  BSYNC.RECONVERGENT B1 ;  /* 0x0000000000017941 */ /* 0x000fea0003800200 */
.L_x_6677:
[----:B------:R-:W3:Y:S01]  /*04e0*/  S2R R36, SR_CTAID.X ;  /* 0x0000000000247919 */ /* 0x000ee20000002500 */
[----:B------:R-:W-:Y:S01]  /*04f0*/  MOV R21, 0x50 ;  /* 0x0000005000157802 */ /* 0x000fe20000000f00 */
[----:B------:R-:W-:-:S03]  /*0500*/  IMAD.MOV.U32 R3, RZ, RZ, 0x0 ;  /* 0x00000000ff037424 */ /* 0x000fc600078e00ff */
[----:B------:R-:W-:Y:S01]  /*0510*/  MOV R2, R21 ;  /* 0x0000001500027202 */ /* 0x000fe20000000f00 */
[----:B---3--:R-:W-:-:S05]  /*0520*/  IMAD.SHL.U32 R152, R36, 0x40, RZ ;  /* 0x0000004024987824 */ /* 0x008fca00078e00ff */
[----:B------:R-:W-:-:S13]  /*0530*/  ISETP.GT.AND P0, PT, R20, R152, PT ;  /* 0x000000981400720c */ /* 0x000fda0003f04270 */
[----:B-12-4-:R-:W-:Y:S05]  /*0540*/  @!P0 RET.REL.NODEC R2 `(_ZN5flash24flash_fwd_splitkv_kernelI23Flash_fwd_kernel_traitsILi64ELi64ELi256ELi4ELb0ELb0EN7cutlass6half_tE19Flash_kernel_traitsILi64ELi64ELi256ELi4ES3_EELb0ELb1ELb1ELb0ELb0ELb0ELb0ELb1EEEvNS_16Flash_fwd_paramsE) ;  /* 0xfffffff802ac8950 */ /* 0x016fea0003c3ffff */
        /* <DEDUP_REMOVED lines=100> */
.L_x_6684:
[----:B------:R-:W-:Y:S05]  /*0b90*/  BSYNC.RECONVERGENT B0 ;  /* 0x0000000000007941 */ /* 0x000fea0003800200 */
.L_x_6683:
        /* <DEDUP_REMOVED lines=13> */
.L_x_6686:
[----:B------:R-:W-:Y:S05]  /*0c70*/  BSYNC.RECONVERGENT B0 ;  /* 0x0000000000007941 */ /* 0x000fea0003800200 */
.L_x_6685:
        /* <DEDUP_REMOVED lines=12> */
.L_x_6688:
[----:B------:R-:W-:Y:S05]  /*0d40*/  BSYNC.RECONVERGENT B0 ;  /* 0x0000000000007941 */ /* 0x000fea0003800200 */
.L_x_6687:
[----:B---3--:R-:W-:Y:S01]  /*0d50*/  MOV R2, R21 ;  /* 0x0000001500027202 */ /* 0x008fe20000000f00 */
[----:B------:R-:W-:Y:S01]  /*0d60*/  @!P3 ST.E desc[UR4][R10.64], R18 ;  /* 0x000000120a00b985 */ /* 0x000fe2000c101904 */
[----:B------:R-:W-:-:S03]  /*0d70*/  MOV R3, 0x0 ;  /* 0x0000000000037802 */ /* 0x000fc60000000f00 */
[----:B------:R-:W-:Y:S04]  /*0d80*/  @!P2 ST.E desc[UR4][R10.64+0x40], R17 ;  /* 0x000040110a00a985 */ /* 0x000fe8000c101904 */
[----:B------:R1:W-:Y:S02]  /*0d90*/  @!P1 ST.E desc[UR4][R10.64+0x80], R16 ;  /* 0x000080100a009985 */ /* 0x0003e4000c101904 */
[----:B-12---:R-:W-:Y:S05]  /*0da0*/  @P4 RET.REL.NODEC R2 `(_ZN5flash24flash_fwd_splitkv_kernelI23Flash_fwd_kernel_traitsILi64ELi64ELi256ELi4ELb0ELb0EN7cutlass6half_tE19Flash_kernel_traitsILi64ELi64ELi256ELi4ES3_EELb0ELb1ELb1ELb0ELb0ELb0ELb0ELb1EEEvNS_16Flash_fwd_paramsE) ;  /* 0xfffffff002944950 */ /* 0x006fea0003c3ffff */
[----:B------:R-:W-:Y:S02]  /*0db0*/  MOV R0, 0x7f800000 ;  /* 0x7f80000000007802 */ /* 0x000fe40000000f00 */
[----:B------:R-:W-:Y:S02]  /*0dc0*/  MOV R2, R21 ;  /* 0x0000001500027202 */ /* 0x000fe40000000f00 */
[----:B------:R-:W-:Y:S01]  /*0dd0*/  MOV R3, 0x0 ;  /* 0x0000000000037802 */ /* 0x000fe20000000f00 */
[----:B------:R1:W-:Y:S03]  /*0de0*/  ST.E desc[UR4][R10.64+0xc0], R0 ;  /* 0x0000c0000a007985 */ /* 0x0003e6000c101904 */
[----:B-1----:R-:W-:Y:S05]  /*0df0*/  RET.REL.NODEC R2 `(_ZN5flash24flash_fwd_splitkv_kernelI23Flash_fwd_kernel_traitsILi64ELi64ELi256ELi4ELb0ELb0EN7cutlass6half_tE19Flash_kernel_traitsILi64ELi64ELi256ELi4ES3_EELb0ELb1ELb1ELb0ELb0ELb0ELb0ELb1EEEvNS_16Flash_fwd_paramsE) ;  /* 0xfffffff002807950 */ /* 0x002fea0003c3ffff */
.L_x_6682:
        /* <DEDUP_REMOVED lines=90> */
[----:B------:R-:W-:Y:S02]  /*13a0*/  @!P1 LOP3.LUT R0, RZ, R16, RZ, 0x33, !PT ;  /* 0x00000010ff009212 */ /* 0x000fe400078e33ff */
        /* <DEDUP_REMOVED lines=8> */
[----:B------:R-:W-:Y:S01]  /*1430*/  IMAD.WIDE.U32 R2, R17, R234, R2 ;  /* 0x000000ea11027225 */ /* 0x000fe200078e0002 */
[----:B------:R-:W-:-:S03]  /*1440*/  SHF.R.S32.HI R5, RZ, 0x1f, R0 ;  /* 0x0000001fff057819 */ /* 0x000fc60000011400 */
[----:B------:R-:W-:Y:S02]  /*1450*/  IMAD.IADD R3, R3, 0x1, R4 ;  /* 0x0000000103037824 */ /* 0x000fe400078e0204 */
[----:B----4-:R-:W-:Y:S02]  /*1460*/  IMAD R4, R11, R0, RZ ;  /* 0x000000000b047224 */ /* 0x010fe400078e02ff */
        /* <DEDUP_REMOVED lines=10> */
.L_x_6690:
        /* <DEDUP_REMOVED lines=28> */
[----:B------:R-:W-:-:S05]  /*16d0*/  IADD3 R0, PT, PT, RZ, -R4, RZ ;  /* 0x80000004ff007210 */ /* 0x000fca0007ffe0ff */
[----:B------:R-:W-:-:S04]  /*16e0*/  IMAD.HI.U32 R7, R2, R6, RZ ;  /* 0x0000000602077227 */ /* 0x000fc800078e00ff */
[----:B------:R-:W-:Y:S01]  /*16f0*/  IMAD R6, R7, R0, R6 ;  /* 0x0000000007067224 */ /* 0x000fe200078e0206 */
[----:B------:R-:W-:-:S04]  /*1700*/  @!P2 SHF.R.S32.HI R2, RZ, 0x1f, R12 ;  /* 0x0000001fff02a819 */ /* 0x000fc8000001140c */
[----:B------:R-:W-:Y:S01]  /*1710*/  ISETP.GT.U32.AND P1, PT, R8, R6, PT ;  /* 0x000000060800720c */ /* 0x000fe20003f24070 */
[----:B------:R-:W-:-:S04]  /*1720*/  @!P2 IMAD R0, R235, R12, RZ ;  /* 0x0000000ceb00a224 */ /* 0x000fc800078e02ff */
[----:B------:R-:W-:Y:S02]  /*1730*/  @!P2 IMAD R0, R2, R234, R0 ;  /* 0x000000ea0200a224 */ /* 0x000fe400078e0200 */
[----:B------:R-:W-:-:S04]  /*1740*/  @!P2 IMAD.WIDE.U32 R2, R234, R12, RZ ;  /* 0x0000000cea02a225 */ /* 0x000fc800078e00ff */
[----:B------:R-:W-:Y:S02]  /*1750*/  @!P2 IMAD R4, R11, R9, RZ ;  /* 0x000000090b04a224 */ /* 0x000fe400078e02ff */
[-C--:B------:R-:W-:Y:S01]  /*1760*/  @!P1 IADD3 R6, PT, PT, R6, -R8.reuse, RZ ;  /* 0x8000000806069210 */ /* 0x080fe20007ffe0ff */
        /* <DEDUP_REMOVED lines=47> */
[----:B-1----:R-:W-:Y:S02]  /*1a60*/  MOV R18, RZ ;  /* 0x000000ff00127202 */ /* 0x002fe40000000f00 */
.L_x_6691:
[----:B------:R-:W-:Y:S05]  /*1a70*/  BSYNC.RECONVERGENT B0 ;  /* 0x0000000000007941 */ /* 0x000fea0003800200 */
.L_x_6689:
        /* <DEDUP_REMOVED lines=43> */
[----:B------:R-:W-:Y:S01]  /*1d30*/  SHF.L.U32 R40, R39, 0x8, RZ ;  /* 0x0000000827287819 */ /* 0x000fe200000006ff */
[C---:B------:R-:W-:Y:S01]  /*1d40*/  IMAD.SHL.U32 R81, R234.reuse, 0x10, RZ ;  /* 0x00000010ea517824 */ /* 0x040fe200078e00ff */
[----:B------:R-:W-:-:S03]  /*1d50*/  SHF.L.U64.HI R91, R234, 0x4, R235 ;  /* 0x00000004ea5b7819 */ /* 0x000fc600000102eb */
[----:B------:R-:W-:Y:S02]  /*1d60*/  VIADD R102, R40, 0xffffff00 ;  /* 0xffffff0028667836 */ /* 0x000fe40000000000 */
[----:B--2---:R-:W-:Y:S01]  /*1d70*/  IMAD R0, R18, R43, RZ ;  /* 0x0000002b12007224 */ /* 0x004fe200078e02ff */
        /* <DEDUP_REMOVED lines=14> */
[----:B-----5:R-:W-:Y:S01]  /*1e60*/  IMAD R5, R29, R18, RZ ;  /* 0x000000121d057224 */ /* 0x020fe200078e02ff */
        /* <DEDUP_REMOVED lines=41> */
[----:B------:R-:W-:Y:S02]  /*2100*/  LOP3.LUT R153, R3, 0x1c, RZ, 0xc0, !PT ;  /* 0x0000001c03997812 */ /* 0x000fe400078ec0ff */
[----:B------:R-:W-:Y:S01]  /*2110*/  LEA R79, R2, R221, 0x1 ;  /* 0x000000dd024f7211 */ /* 0x000fe200078e08ff */
[----:B------:R1:W-:Y:S01]  /*2120*/  STL [R1+0x3c], R38 ;  /* 0x00003c2601007387 */ /* 0x0003e20000100800 */
[----:B------:R-:W-:Y:S01]  /*2130*/  IMAD.MOV.U32 R2, RZ, RZ, R31 ;  /* 0x000000ffff027224 */ /* 0x000fe200078e001f */
[----:B------:R-:W-:Y:S02]  /*2140*/  MOV R3, R30 ;  /* 0x0000001e00037202 */ /* 0x000fe40000000f00 */
[----:B------:R1:W-:Y:S04]  /*2150*/  STL [R1+0x44], R36 ;  /* 0x0000442401007387 */ /* 0x0003e80000100800 */
[----:B------:R1:W-:Y:S04]  /*2160*/  STL [R1+0x38], R37 ;  /* 0x0000382501007387 */ /* 0x0003e80000100800 */
[----:B------:R1:W-:Y:S04]  /*2170*/  STL [R1+0x40], R33 ;  /* 0x0000402101007387 */ /* 0x0003e80000100800 */
[----:B------:R1:W-:Y:S04]  /*2180*/  STL [R1+0xc], R40 ;  /* 0x00000c2801007387 */ /* 0x0003e80000100800 */
[----:B------:R1:W-:Y:S01]  /*2190*/  STL.64 [R1+0x30], R2 ;  /* 0x0000300201007387 */ /* 0x0003e20000100a00 */
[----:B------:R-:W-:-:S02]  /*21a0*/  ISETP.GT.U32.AND P0, PT, R39, R92, PT ;  /* 0x0000005c2700720c */ /* 0x000fc40003f04070 */
[----:B------:R-:W-:Y:S02]  /*21b0*/  IADD3 R5, PT, PT, R5, R11, RZ ;  /* 0x0000000b05057210 */ /* 0x000fe40007ffe0ff */
[C---:B------:R-:W-:Y:S02]  /*21c0*/  LEA R98, P2, R4.reuse, R26, 0x1 ;  /* 0x0000001a04627211 */ /* 0x040fe400078408ff */
[C---:B------:R-:W-:Y:S02]  /*21d0*/  SHF.L.U64.HI R100, R43.reuse, 0x4, R44 ;  /* 0x000000042b647819 */ /* 0x040fe4000001022c */
[----:B------:R-:W-:Y:S02]  /*21e0*/  LEA.HI.X R99, R4, R27, R5, 0x1, P2 ;  /* 0x0000001b04637211 */ /* 0x000fe400010f0c05 */
[----:B------:R-:W-:Y:S02]  /*21f0*/  SHF.L.U32 R94, R43, 0x4, RZ ;  /* 0x000000042b5e7819 */ /* 0x000fe400000006ff */
[----:B------:R-:W-:Y:S01]  /*2200*/  LEA.HI R0, R35, R35, RZ, 0x1 ;  /* 0x0000002323007211 */ /* 0x000fe200078f08ff */
[----:B------:R-:W-:Y:S06]  /*2210*/  @!P0 BRA `(.L_x_6692) ;  /* 0x000000c800708947 */ /* 0x000fec0003800000 */
[----:B-1----:R-:W2:Y:S04]  /*2220*/  LD.E.64 R2, desc[UR4][R134.64+0x120] ;  /* 0x0001200486027980 */ /* 0x002ea8000c101b00 */
        /* <DEDUP_REMOVED lines=33> */
[----:B------:R-:W-:Y:S01]  /*2440*/  IADD3 R50, PT, PT, -R40, R132, RZ ;  /* 0x0000008428327210 */ /* 0x000fe20007ffe1ff */
        /* <DEDUP_REMOVED lines=16> */
[----:B------:R-:W-:Y:S01]  /*2550*/  IMAD.IADD R51, R101, 0x1, -R40 ;  /* 0x0000000165337824 */ /* 0x000fe200078e0a28 */
        /* <DEDUP_REMOVED lines=17> */
[----:B----4-:R-:W-:-:S03]  /*2670*/  SHF.L.U64.HI R136, R52, 0x5, R53 ;  /* 0x0000000534887819 */ /* 0x010fc60000010235 */
[----:B------:R-:W-:Y:S01]  /*2680*/  IMAD R19, R5, R42, RZ ;  /* 0x0000002a05137224 */ /* 0x000fe200078e02ff */
[----:B-----5:R-:W-:Y:S01]  /*2690*/  SHF.L.U64.HI R126, R46, 0x5, R47 ;  /* 0x000000052e7e7819 */ /* 0x020fe2000001022f */
        /* <DEDUP_REMOVED lines=8> */
[----:B------:R-:W-:-:S02]  /*2720*/  SHF.L.U64.HI R130, R46, 0x7, R47 ;  /* 0x000000072e827819 */ /* 0x000fc4000001022f */
[----:B------:R-:W-:Y:S01]  /*2730*/  SHF.L.U32 R131, R46, 0x7, RZ ;  /* 0x000000072e837819 */ /* 0x000fe200000006ff */
[----:B------:R-:W-:Y:S01]  /*2740*/  IMAD.IADD R19, R102, 0x1, R34 ;  /* 0x0000000166137824 */ /* 0x000fe200078e0222 */
[----:B------:R-:W-:Y:S01]  /*2750*/  IADD3 R3, PT, PT, R3, R6, RZ ;  /* 0x0000000603037210 */ /* 0x000fe20007ffe0ff */
[-C--:B------:R-:W-:Y:S01]  /*2760*/  IMAD R7, R9, R18.reuse, RZ ;  /* 0x0000001209077224 */ /* 0x080fe200078e02ff */
[----:B------:R-:W-:Y:S01]  /*2770*/  SHF.L.U64.HI R133, R46, 0x4, R47 ;  /* 0x000000042e857819 */ /* 0x000fe2000001022f */
[----:B------:R-:W-:Y:S02]  /*2780*/  IMAD R0, R11, R18, RZ ;  /* 0x000000120b007224 */ /* 0x000fe400078e02ff */
[----:B------:R-:W-:Y:S02]  /*2790*/  IMAD.IADD R5, R5, 0x1, R20 ;  /* 0x0000000105057824 */ /* 0x000fe400078e0214 */
[----:B------:R-:W-:Y:S02]  /*27a0*/  IMAD R6, R60, R24, R153 ;  /* 0x000000183c067224 */ /* 0x000fe400078e0299 */
[-C--:B------:R-:W-:Y:S01]  /*27b0*/  IMAD R21, R8, R32.reuse, R7 ;  /* 0x0000002008157224 */ /* 0x080fe200078e0207 */
[----:B------:R-:W-:Y:S01]  /*27c0*/  SHF.R.S32.HI R7, RZ, 0x1f, R101 ;  /* 0x0000001fff077819 */ /* 0x000fe20000011465 */
[----:B------:R-:W-:Y:S01]  /*27d0*/  IMAD R20, R10, R32, R0 ;  /* 0x000000200a147224 */ /* 0x000fe200078e0200 */
[----:B------:R-:W-:Y:S01]  /*27e0*/  IADD3 R0, P0, PT, -R101, R60, RZ ;  /* 0x0000003c65007210 */ /* 0x000fe20007f1e1ff */
[----:B------:R-:W-:-:S02]  /*27f0*/  IMAD R11, R19, R24, RZ ;  /* 0x00000018130b7224 */ /* 0x000fc400078e02ff */
[C---:B------:R-:W-:Y:S01]  /*2800*/  IMAD.WIDE.U32 R4, R18.reuse, R8, R4 ;  /* 0x0000000812047225 */ /* 0x040fe200078e0004 */
[----:B------:R-:W-:Y:S02]  /*2810*/  IADD3.X R7, PT, PT, RZ, ~R7, RZ, P0, !PT ;  /* 0x80000007ff077210 */ /* 0x000fe400007fe4ff */
[----:B------:R-:W-:Y:S01]  /*2820*/  IADD3 R9, P1, PT, R11, R6, RZ ;  /* 0x000000060b097210 */ /* 0x000fe20007f3e0ff */
        /* <DEDUP_REMOVED lines=45> */
[C---:B------:R-:W-:Y:S02]  /*2b00*/  IMAD.SHL.U32 R129, R46.reuse, 0x40, RZ ;  /* 0x000000402e817824 */ /* 0x040fe400078e00ff */
[----:B------:R-:W-:Y:S02]  /*2b10*/  IMAD.SHL.U32 R117, R46, 0x10, RZ ;  /* 0x000000102e757824 */ /* 0x000fe400078e00ff */
[----:B------:R-:W-:-:S07]  /*2b20*/  IMAD.IADD R89, R123, 0x1, R3 ;  /* 0x000000017b597824 */ /* 0x000fce00078e0203 */
.L_x_6763:
        /* <DEDUP_REMOVED lines=25> */
[-C--:B------:R-:W-:Y:S02]  /*2cc0*/  IADD3 R4, P0, PT, R83, R137.reuse, RZ ;  /* 0x0000008953047210 */ /* 0x080fe40007f1e0ff */
        /* <DEDUP_REMOVED lines=295> */
.L_x_6694:
        /* <DEDUP_REMOVED lines=77> */
.L_x_6698:
[----:B------:R-:W-:Y:S05]  /*4410*/  BSYNC.RECONVERGENT B0 ;  /* 0x0000000000007941 */ /* 0x000fea0003800200 */
.L_x_6697:
        /* <DEDUP_REMOVED lines=57> */
.L_x_6700:
[----:B------:R-:W-:Y:S05]  /*47b0*/  BSYNC.RECONVERGENT B0 ;  /* 0x0000000000007941 */ /* 0x000fea0003800200 */
.L_x_6699:
        /* <DEDUP_REMOVED lines=57> */
.L_x_6702:
[----:B------:R-:W-:Y:S05]  /*4b50*/  BSYNC.RECONVERGENT B0 ;  /* 0x0000000000007941 */ /* 0x000fea0003800200 */
.L_x_6701:
        /* <DEDUP_REMOVED lines=58> */
.L_x_6704:
[----:B------:R-:W-:Y:S05]  /*4f00*/  BSYNC.RECONVERGENT B0 ;  /* 0x0000000000007941 */ /* 0x000fea0003800200 */
.L_x_6703:
        /* <DEDUP_REMOVED lines=64> */
.L_x_6706:
[----:B------:R-:W-:Y:S05]  /*5310*/  BSYNC.RECONVERGENT B0 ;  /* 0x0000000000007941 */ /* 0x000fea0003800200 */
.L_x_6705:
        /* <DEDUP_REMOVED lines=58> */
.L_x_6708:
[----:B------:R-:W-:Y:S05]  /*56c0*/  BSYNC.RECONVERGENT B0 ;  /* 0x0000000000007941 */ /* 0x000fea0003800200 */
.L_x_6707:
        /* <DEDUP_REMOVED lines=64> */
.L_x_6710:
[----:B------:R-:W-:Y:S05]  /*5ad0*/  BSYNC.RECONVERGENT B0 ;  /* 0x0000000000007941 */ /* 0x000fea0003800200 */
.L_x_6709:
        /* <DEDUP_REMOVED lines=63> */
.L_x_6712:
[----:B------:R-:W-:Y:S05]  /*5ed0*/  BSYNC.RECONVERGENT B0 ;  /* 0x0000000000007941 */ /* 0x000fea0003800200 */
.L_x_6711:
        /* <DEDUP_REMOVED lines=64> */
.L_x_6714:
[----:B------:R-:W-:Y:S05]  /*62e0*/  BSYNC.RECONVERGENT B0 ;  /* 0x0000000000007941 */ /* 0x000fea0003800200 */
.L_x_6713:
        /* <DEDUP_REMOVED lines=58> */
.L_x_6716:
[----:B------:R-:W-:Y:S05]  /*6690*/  BSYNC.RECONVERGENT B0 ;  /* 0x0000000000007941 */ /* 0x000fea0003800200 */
.L_x_6715:
        /* <DEDUP_REMOVED lines=75> */
.L_x_6718:
[----:B------:R-:W-:Y:S05]  /*6b50*/  BSYNC.RECONVERGENT B0 ;  /* 0x0000000000007941 */ /* 0x000fea0003800200 */
.L_x_6717:
        /* <DEDUP_REMOVED lines=64> */
.L_x_6720:
[----:B------:R-:W-:Y:S05]  /*6f60*/  BSYNC.RECONVERGENT B0 ;  /* 0x0000000000007941 */ /* 0x000fea0003800200 */
.L_x_6719:
        /* <DEDUP_REMOVED lines=64> */
.L_x_6722:
[----:B------:R-:W-:Y:S05]  /*7370*/  BSYNC.RECONVERGENT B0 ;  /* 0x0000000000007941 */ /* 0x000fea0003800200 */
.L_x_6721:
        /* <DEDUP_REMOVED lines=64> */
.L_x_6724:
[----:B------:R-:W-:Y:S05]  /*7780*/  BSYNC.RECONVERGENT B0 ;  /* 0x0000000000007941 */ /* 0x000fea0003800200 */
.L_x_6723:
        /* <DEDUP_REMOVED lines=64> */
.L_x_6726:
[----:B------:R-:W-:Y:S05]  /*7b90*/  BSYNC.RECONVERGENT B0 ;  /* 0x0000000000007941 */ /* 0x000fea0003800200 */
.L_x_6725:
        /* <DEDUP_REMOVED lines=64> */
.L_x_6728:
[----:B------:R-:W-:Y:S05]  /*7fa0*/  BSYNC.RECONVERGENT B0 ;  /* 0x0000000000007941 */ /* 0x000fea0003800200 */
.L_x_6727:
[----:B------:R-:W5:Y:S02]  /*7fb0*/  LD.E R0, desc[UR4][R134.64+0xd0] ;  /* 0x0000d00486007980 */ /* 0x000f64000c101900 */
[----:B-----5:R-:W-:Y:S05]  /*7fc0*/  IMAD.U32 R0, R0, -0x80, RZ ;  /* 0xffffff8000007824 */ /* 0x020fea00078e00ff */
[C---:B------:R-:W-:Y:S02]  /*7fd0*/  LEA R28, P1, R0.reuse, R28, 0x1 ;  /* 0x0000001c001c7211 */ /* 0x040fe400078208ff */
[C---:B------:R-:W-:Y:S02]  /*7fe0*/  LEA R44, P0, R0.reuse, R44, 0x1 ;  /* 0x0000002c002c7211 */ /* 0x040fe400078008ff */
[C---:B------:R-:W-:Y:S02]  /*7ff0*/  LEA.HI.X.SX32 R29, R0.reuse, R29, 0x1, P1 ;  /* 0x0000001d001d7211 */ /* 0x040fe400008f0eff */
[----:B------:R-:W-:Y:S01]  /*8000*/  LEA.HI.X.SX32 R45, R0, R45, 0x1, P0 ;  /* 0x0000002d002d7211 */ /* 0x000fe200000f0eff */
[----:B------:R-:W-:Y:S05]  /*8010*/  BRA `(.L_x_6695) ;  /* 0x0000006400407947 */ /* 0x000fea0003800000 */
.L_x_6696:
        /* <DEDUP_REMOVED lines=101> */
.L_x_6730:
[----:B------:R-:W-:Y:S05]  /*8670*/  BSYNC.RECONVERGENT B0 ;  /* 0x0000000000007941 */ /* 0x000fea0003800200 */
.L_x_6729:
        /* <DEDUP_REMOVED lines=96> */
.L_x_6732:
[----:B------:R-:W-:Y:S05]  /*8c80*/  BSYNC.RECONVERGENT B0 ;  /* 0x0000000000007941 */ /* 0x000fea0003800200 */
.L_x_6731:
        /* <DEDUP_REMOVED lines=99> */
.L_x_6734:
[----:B------:R-:W-:Y:S05]  /*92c0*/  BSYNC.RECONVERGENT B0 ;  /* 0x0000000000007941 */ /* 0x000fea0003800200 */
.L_x_6733:
        /* <DEDUP_REMOVED lines=93> */
.L_x_6736:
[----:B------:R-:W-:Y:S05]  /*98a0*/  BSYNC.RECONVERGENT B0 ;  /* 0x0000000000007941 */ /* 0x000fea0003800200 */
.L_x_6735:
        /* <DEDUP_REMOVED lines=97> */
.L_x_6738:
[----:B------:R-:W-:Y:S05]  /*9ec0*/  BSYNC.RECONVERGENT B0 ;  /* 0x0000000000007941 */ /* 0x000fea0003800200 */
.L_x_6737:
        /* <DEDUP_REMOVED lines=97> */
.L_x_6740:
[----:B------:R-:W-:Y:S05]  /*a4e0*/  BSYNC.RECONVERGENT B0 ;  /* 0x0000000000007941 */ /* 0x000fea0003800200 */
.L_x_6739:
        /* <DEDUP_REMOVED lines=97> */
.L_x_6742:
[----:B------:R-:W-:Y:S05]  /*ab00*/  BSYNC.RECONVERGENT B0 ;  /* 0x0000000000007941 */ /* 0x000fea0003800200 */
.L_x_6741:
        /* <DEDUP_REMOVED lines=100> */
.L_x_6744:
[----:B------:R-:W-:Y:S05]  /*b150*/  BSYNC.RECONVERGENT B0 ;  /* 0x0000000000007941 */ /* 0x000fea0003800200 */
.L_x_6743:
        /* <DEDUP_REMOVED lines=100> */
.L_x_6746:
[----:B------:R-:W-:Y:S05]  /*b7a0*/  BSYNC.RECONVERGENT B0 ;  /* 0x0000000000007941 */ /* 0x000fea0003800200 */
.L_x_6745:
        /* <DEDUP_REMOVED lines=97> */
.L_x_6748:
[----:B------:R-:W-:Y:S05]  /*bdc0*/  BSYNC.RECONVERGENT B0 ;  /* 0x0000000000007941 */ /* 0x000fea0003800200 */
.L_x_6747:
        /* <DEDUP_REMOVED lines=100> */
.L_x_6750:
[----:B------:R-:W-:Y:S05]  /*c410*/  BSYNC.RECONVERGENT B0 ;  /* 0x0000000000007941 */ /* 0x000fea0003800200 */
.L_x_6749:
        /* <DEDUP_REMOVED lines=103> */
.L_x_6752:
[----:B------:R-:W-:Y:S05]  /*ca90*/  BSYNC.RECONVERGENT B0 ;  /* 0x0000000000007941 */ /* 0x000fea0003800200 */
.L_x_6751:
        /* <DEDUP_REMOVED lines=103> */
.L_x_6754:
[----:B------:R-:W-:Y:S05]  /*d110*/  BSYNC.RECONVERGENT B0 ;  /* 0x0000000000007941 */ /* 0x000fea0003800200 */
.L_x_6753:
        /* <DEDUP_REMOVED lines=103> */
.L_x_6756:
[----:B------:R-:W-:Y:S05]  /*d790*/  BSYNC.RECONVERGENT B0 ;  /* 0x0000000000007941 */ /* 0x000fea0003800200 */
.L_x_6755:
        /* <DEDUP_REMOVED lines=104> */
.L_x_6758:
[----:B------:R-:W-:Y:S05]  /*de20*/  BSYNC.RECONVERGENT B0 ;  /* 0x0000000000007941 */ /* 0x000fea0003800200 */
.L_x_6757:
        /* <DEDUP_REMOVED lines=100> */
.L_x_6760:
[----:B------:R-:W-:Y:S05]  /*e470*/  BSYNC.RECONVERGENT B0 ;  /* 0x0000000000007941 */ /* 0x000fea0003800200 */
.L_x_6759:
        /* <DEDUP_REMOVED lines=10> */
.L_x_6695:
[----:B------:R-:W-:Y:S05]  /*e520*/  BSYNC.RECONVERGENT B1 ;  /* 0x0000000000017941 */ /* 0x000fea0003800200 */
.L_x_6693:
        /* <DEDUP_REMOVED lines=103> */
.L_x_6762:
[----:B------:R-:W-:Y:S05]  /*eba0*/  BSYNC.RECONVERGENT B0 ;  /* 0x0000000000007941 */ /* 0x000fea0003800200 */
.L_x_6761:
[----:B------:R-:W-:Y:S11]  /*ebb0*/  ISETP.GT.AND P0, PT, R86, R92, PT ;  /* 0x0000005c5600720c */ /* 0x000ff60003f04270 */
[----:B------:R-:W-:Y:S02]  /*ebc0*/  @!UPT UIADD3 URZ, UPT, UPT, URZ, URZ, URZ ;  /* 0x000000fffffff290 */ /* 0x000fe4000fffe0ff */
[----:B------:R-:W-:Y:S05]  /*ebd0*/  @P0 BRA `(.L_x_6763) ;  /* 0xffffff3c00d40947 */ /* 0x000fea000383ffff */
.L_x_6692:
[----:B------:R-:W-:Y:S05]  /*ebe0*/  WARPSYNC.ALL ;  /* 0x0000000000007948 */ /* 0x000fea0003800000 */
[----:B------:R-:W-:Y:S06]  /*ebf0*/  BAR.SYNC.DEFER_BLOCKING 0x0 ;  /* 0x0000000000007b1d */ /* 0x000fec0000010000 */
[----:B------:R2:W5:Y:S04]  /*ec00*/  LDL R201, [R1+0x48] ;  /* 0x0000480001c97983 */ /* 0x0005680000100800 */
[----:B-1----:R-:W3:Y:S01]  /*ec10*/  LD.E R36, desc[UR4][R134.64+0xd0] ;  /* 0x0000d00486247980 */ /* 0x002ee2000c101900 */
        /* <DEDUP_REMOVED lines=17> */
.L_x_6768:
[----:B------:R2:W-:Y:S02]  /*ed30*/  STS.128 [R79], RZ ;  /* 0x000000ff4f007388 */ /* 0x0005e40000000c00 */
.L_x_6767:
[----:B------:R-:W-:Y:S05]  /*ed40*/  BSYNC.RECONVERGENT B0 ;  /* 0x0000000000007941 */ /* 0x000fea0003800200 */
.L_x_6766:
        /* <DEDUP_REMOVED lines=18> */
.L_x_6770:
[----:B------:R-:W-:Y:S05]  /*ee70*/  BSYNC.RECONVERGENT B0 ;  /* 0x0000000000007941 */ /* 0x000fea0003800200 */
.L_x_6769:
        /* <DEDUP_REMOVED lines=12> */
.L_x_6772:
[----:B------:R-:W-:Y:S05]  /*ef40*/  BSYNC.RECONVERGENT B0 ;  /* 0x0000000000007941 */ /* 0x000fea0003800200 */
.L_x_6771:
        /* <DEDUP_REMOVED lines=12> */
.L_x_6765:
        /* <DEDUP_REMOVED lines=67> */
[--C-:B------:R-:W-:Y:S02]  /*f440*/  HADD2.F32 R0, -RZ, R6.reuse.H1_H1 ;  /* 0x30000006ff007230 */ /* 0x100fe40000004100 */
        /* <DEDUP_REMOVED lines=22> */
.L_x_6779:
[----:B------:R-:W-:Y:S05]  /*f5b0*/  BSYNC.RECONVERGENT B0 ;  /* 0x0000000000007941 */ /* 0x000fea0003800200 */
.L_x_6778:
[----:B-----5:R3:W-:Y:S01]  /*f5c0*/  STS.128 [R79], R4 ;  /* 0x000000044f007388 */ /* 0x0207e20000000c00 */
[----:B------:R-:W-:Y:S05]  /*f5d0*/  BRA `(.L_x_6776) ;  /* 0x0000000000047947 */ /* 0x000fea0003800000 */
.L_x_6777:
[----:B------:R2:W-:Y:S02]  /*f5e0*/  STS.128 [R79], RZ ;  /* 0x000000ff4f007388 */ /* 0x0005e40000000c00 */
.L_x_6776:
[----:B------:R-:W-:Y:S05]  /*f5f0*/  BSYNC.RECONVERGENT B1 ;  /* 0x0000000000017941 */ /* 0x000fea0003800200 */
.L_x_6775:
        /* <DEDUP_REMOVED lines=68> */
.L_x_6783:
[----:B------:R-:W-:Y:S05]  /*fa40*/  BSYNC.RECONVERGENT B0 ;  /* 0x0000000000007941 */ /* 0x000fea0003800200 */
.L_x_6782:
[----:B-----5:R1:W-:Y:S02]  /*fa50*/  STS.128 [R79+0x800], R4 ;  /* 0x000800044f007388 */ /* 0x0203e40000000c00 */
.L_x_6781:
[----:B------:R-:W-:Y:S05]  /*fa60*/  BSYNC.RECONVERGENT B1 ;  /* 0x0000000000017941 */ /* 0x000fea0003800200 */
.L_x_6780:
        /* <DEDUP_REMOVED lines=29> */
[--C-:B------:R-:W-:Y:S02]  /*fc40*/  HADD2.F32 R0, -RZ, R2.reuse.H1_H1 ;  /* 0x30000002ff007230 */ /* 0x100fe40000004100 */
        /* <DEDUP_REMOVED lines=39> */
.L_x_6787:
[----:B------:R-:W-:Y:S05]  /*fec0*/  BSYNC.RECONVERGENT B0 ;  /* 0x0000000000007941 */ /* 0x000fea0003800200 */
.L_x_6786:
[----:B-----5:R1:W-:Y:S02]  /*fed0*/  STS.128 [R79+0x1000], R4 ;  /* 0x001000044f007388 */ /* 0x0203e40000000c00 */
.L_x_6785:
[----:B------:R-:W-:Y:S05]  /*fee0*/  BSYNC.RECONVERGENT B1 ;  /* 0x0000000000017941 */ /* 0x000fea0003800200 */
.L_x_6784:
        /* <DEDUP_REMOVED lines=66> */
.L_x_6789:
[----:B------:R-:W-:Y:S05]  /*10310*/  BSYNC.RECONVERGENT B0 ;  /* 0x0000000000007941 */ /* 0x000fea0003800200 */
.L_x_6788:
[----:B-----5:R1:W-:Y:S01]  /*10320*/  STS.128 [R79+0x1800], R4 ;  /* 0x001800044f007388 */ /* 0x0203e20000000c00 */
[----:B------:R-:W-:Y:S05]  /*10330*/  BRA `(.L_x_6773) ;  /* 0x0000001800847947 */ /* 0x000fea0003800000 */
.L_x_6774:
        /* <DEDUP_REMOVED lines=103> */
.L_x_6794:
[----:B------:R-:W-:Y:S05]  /*109b0*/  BSYNC.RECONVERGENT B0 ;  /* 0x0000000000007941 */ /* 0x000fea0003800200 */
.L_x_6793:
[----:B-----5:R2:W-:Y:S01]  /*109c0*/  STS.128 [R79], R4 ;  /* 0x000000044f007388 */ /* 0x0205e20000000c00 */
[----:B------:R-:W-:Y:S05]  /*109d0*/  BRA `(.L_x_6791) ;  /* 0x0000000000047947 */ /* 0x000fea0003800000 */
.L_x_6792:
[----:B------:R3:W-:Y:S02]  /*109e0*/  STS.128 [R79], RZ ;  /* 0x000000ff4f007388 */ /* 0x0007e40000000c00 */
.L_x_6791:
[----:B------:R-:W-:Y:S05]  /*109f0*/  BSYNC.RECONVERGENT B1 ;  /* 0x0000000000017941 */ /* 0x000fea0003800200 */
.L_x_6790:
        /* <DEDUP_REMOVED lines=99> */
.L_x_6798:
[----:B------:R-:W-:Y:S05]  /*11030*/  BSYNC.RECONVERGENT B0 ;  /* 0x0000000000007941 */ /* 0x000fea0003800200 */
.L_x_6797:
[----:B-----5:R1:W-:Y:S02]  /*11040*/  STS.128 [R79+0x800], R4 ;  /* 0x000800044f007388 */ /* 0x0203e40000000c00 */
.L_x_6796:
[----:B------:R-:W-:Y:S05]  /*11050*/  BSYNC.RECONVERGENT B1 ;  /* 0x0000000000017941 */ /* 0x000fea0003800200 */
.L_x_6795:
        /* <DEDUP_REMOVED lines=100> */
.L_x_6802:
[----:B------:R-:W-:Y:S05]  /*116a0*/  BSYNC.RECONVERGENT B0 ;  /* 0x0000000000007941 */ /* 0x000fea0003800200 */
.L_x_6801:
[----:B-----5:R2:W-:Y:S02]  /*116b0*/  STS.128 [R79+0x1000], R4 ;  /* 0x001000044f007388 */ /* 0x0205e40000000c00 */
.L_x_6800:
[----:B------:R-:W-:Y:S05]  /*116c0*/  BSYNC.RECONVERGENT B1 ;  /* 0x0000000000017941 */ /* 0x000fea0003800200 */
.L_x_6799:
        /* <DEDUP_REMOVED lines=102> */
.L_x_6804:
[----:B------:R-:W-:Y:S05]  /*11d30*/  BSYNC.RECONVERGENT B0 ;  /* 0x0000000000007941 */ /* 0x000fea0003800200 */
.L_x_6803:
[----:B-----5:R1:W-:Y:S02]  /*11d40*/  STS.128 [R79+0x1800], R4 ;  /* 0x001800044f007388 */ /* 0x0203e40000000c00 */
.L_x_6773:
[----:B------:R-:W-:Y:S05]  /*11d50*/  BSYNC.RECONVERGENT B2 ;  /* 0x0000000000027941 */ /* 0x000fea0003800200 */
.L_x_6764:
        /* <DEDUP_REMOVED lines=16> */
.L_x_6807:
[----:B------:R1:W-:Y:S02]  /*11e60*/  STS.128 [R79+0x2000], RZ ;  /* 0x002000ff4f007388 */ /* 0x0003e40000000c00 */
.L_x_6806:
[----:B------:R-:W-:Y:S05]  /*11e70*/  BSYNC.RECONVERGENT B0 ;  /* 0x0000000000007941 */ /* 0x000fea0003800200 */
.L_x_6805:
[----:B------:R-:W-:Y:S01]  /*11e80*/  ISETP.GE.AND P1, PT, R47, R0, PT ;  /* 0x000000002f00720c */ /* 0x000fe20003f26270 */
[----:B------:R-:W-:Y:S01]  /*11e90*/  BSSY.RECONVERGENT B0, `(.L_x_6808) ;  /* 0x000000d000007945 */ /* 0x000fe20003800200 */
[----:B-1--45:R-:W-:-:S04]  /*11ea0*/  LEA R2, P0, R81, R232, 0x1 ;  /* 0x000000e851027211 */ /* 0x032fc800078008ff */
[----:B------:R-:W-:-:S07]  /*11eb0*/  LEA.HI.X R3, R81, R233, R91, 0x1, P0 ;  /* 0x000000e951037211 */ /* 0x000fce00000f0c5b */
[----:B------:R-:W-:Y:S05]  /*11ec0*/  @P1 BRA `(.L_x_6809) ;  /* 0x0000000000241947 */ /* 0x000fea0003800000 */
        /* <DEDUP_REMOVED lines=8> */
.L_x_6810:
[----:B------:R4:W-:Y:S02]  /*11f50*/  STS.128 [R79+0x2800], RZ ;  /* 0x002800ff4f007388 */ /* 0x0009e40000000c00 */
.L_x_6809:
[----:B------:R-:W-:Y:S05]  /*11f60*/  BSYNC.RECONVERGENT B0 ;  /* 0x0000000000007941 */ /* 0x000fea0003800200 */
.L_x_6808:
        /* <DEDUP_REMOVED lines=13> */
.L_x_6813:
[----:B------:R2:W-:Y:S02]  /*12040*/  STS.128 [R79+0x3000], RZ ;  /* 0x003000ff4f007388 */ /* 0x0005e40000000c00 */
.L_x_6812:
[----:B------:R-:W-:Y:S05]  /*12050*/  BSYNC.RECONVERGENT B0 ;  /* 0x0000000000007941 */ /* 0x000fea0003800200 */
.L_x_6811:
        /* <DEDUP_REMOVED lines=13> */
.L_x_6816:
[----:B------:R2:W-:Y:S02]  /*12130*/  STS.128 [R79+0x3800], RZ ;  /* 0x003800ff4f007388 */ /* 0x0005e40000000c00 */
.L_x_6815:
[----:B------:R-:W-:Y:S05]  /*12140*/  BSYNC.RECONVERGENT B0 ;  /* 0x0000000000007941 */ /* 0x000fea0003800200 */
.L_x_6814:
        /* <DEDUP_REMOVED lines=17> */
.L_x_6819:
[----:B------:R2:W-:Y:S02]  /*12260*/  STS.128 [R79+0x4000], RZ ;  /* 0x004000ff4f007388 */ /* 0x0005e40000000c00 */
.L_x_6818:
[----:B------:R-:W-:Y:S05]  /*12270*/  BSYNC.RECONVERGENT B0 ;  /* 0x0000000000007941 */ /* 0x000fea0003800200 */
.L_x_6817:
        /* <DEDUP_REMOVED lines=14> */
.L_x_6822:
[----:B------:R2:W-:Y:S02]  /*12360*/  STS.128 [R79+0x4800], RZ ;  /* 0x004800ff4f007388 */ /* 0x0005e40000000c00 */
.L_x_6821:
[----:B------:R-:W-:Y:S05]  /*12370*/  BSYNC.RECONVERGENT B0 ;  /* 0x0000000000007941 */ /* 0x000fea0003800200 */
.L_x_6820:
        /* <DEDUP_REMOVED lines=17> */
.L_x_6825:
[----:B------:R2:W-:Y:S02]  /*12490*/  STS.128 [R79+0x5000], RZ ;  /* 0x005000ff4f007388 */ /* 0x0005e40000000c00 */
.L_x_6824:
[----:B------:R-:W-:Y:S05]  /*124a0*/  BSYNC.RECONVERGENT B0 ;  /* 0x0000000000007941 */ /* 0x000fea0003800200 */
.L_x_6823:
        /* <DEDUP_REMOVED lines=17> */
.L_x_6828:
[----:B------:R2:W-:Y:S02]  /*125c0*/  STS.128 [R79+0x5800], RZ ;  /* 0x005800ff4f007388 */ /* 0x0005e40000000c00 */
.L_x_6827:
[----:B------:R-:W-:Y:S05]  /*125d0*/  BSYNC.RECONVERGENT B0 ;  /* 0x0000000000007941 */ /* 0x000fea0003800200 */
.L_x_6826:
        /* <DEDUP_REMOVED lines=17> */
.L_x_6831:
[----:B------:R2:W-:Y:S02]  /*126f0*/  STS.128 [R79+0x6000], RZ ;  /* 0x006000ff4f007388 */ /* 0x0005e40000000c00 */
.L_x_6830:
[----:B------:R-:W-:Y:S05]  /*12700*/  BSYNC.RECONVERGENT B0 ;  /* 0x0000000000007941 */ /* 0x000fea0003800200 */
.L_x_6829:
        /* <DEDUP_REMOVED lines=14> */
.L_x_6834:
[----:B------:R2:W-:Y:S02]  /*127f0*/  STS.128 [R79+0x6800], RZ ;  /* 0x006800ff4f007388 */ /* 0x0005e40000000c00 */
.L_x_6833:
[----:B------:R-:W-:Y:S05]  /*12800*/  BSYNC.RECONVERGENT B0 ;  /* 0x0000000000007941 */ /* 0x000fea0003800200 */
.L_x_6832:
        /* <DEDUP_REMOVED lines=17> */
.L_x_6837:
[----:B------:R2:W-:Y:S02]  /*12920*/  STS.128 [R79+0x7000], RZ ;  /* 0x007000ff4f007388 */ /* 0x0005e40000000c00 */
.L_x_6836:
[----:B------:R-:W-:Y:S05]  /*12930*/  BSYNC.RECONVERGENT B0 ;  /* 0x0000000000007941 */ /* 0x000fea0003800200 */
.L_x_6835:
        /* <DEDUP_REMOVED lines=17> */
.L_x_6840:
[----:B------:R2:W-:Y:S02]  /*12a50*/  STS.128 [R79+0x7800], RZ ;  /* 0x007800ff4f007388 */ /* 0x0005e40000000c00 */
.L_x_6839:
[----:B------:R-:W-:Y:S05]  /*12a60*/  BSYNC.RECONVERGENT B0 ;  /* 0x0000000000007941 */ /* 0x000fea0003800200 */
.L_x_6838:
        /* <DEDUP_REMOVED lines=17> */
.L_x_6843:
[----:B------:R2:W-:Y:S02]  /*12b80*/  STS.128 [R79+0x8000], RZ ;  /* 0x008000ff4f007388 */ /* 0x0005e40000000c00 */
.L_x_6842:
[----:B------:R-:W-:Y:S05]  /*12b90*/  BSYNC.RECONVERGENT B0 ;  /* 0x0000000000007941 */ /* 0x000fea0003800200 */
.L_x_6841:
        /* <DEDUP_REMOVED lines=17> */
.L_x_6846:
[----:B------:R2:W-:Y:S02]  /*12cb0*/  STS.128 [R79+0x8800], RZ ;  /* 0x008800ff4f007388 */ /* 0x0005e40000000c00 */
.L_x_6845:
[----:B------:R-:W-:Y:S05]  /*12cc0*/  BSYNC.RECONVERGENT B0 ;  /* 0x0000000000007941 */ /* 0x000fea0003800200 */
.L_x_6844:
        /* <DEDUP_REMOVED lines=17> */
.L_x_6849:
[----:B------:R2:W-:Y:S02]  /*12de0*/  STS.128 [R79+0x9000], RZ ;  /* 0x009000ff4f007388 */ /* 0x0005e40000000c00 */
.L_x_6848:
[----:B------:R-:W-:Y:S05]  /*12df0*/  BSYNC.RECONVERGENT B0 ;  /* 0x0000000000007941 */ /* 0x000fea0003800200 */
.L_x_6847:
        /* <DEDUP_REMOVED lines=15> */
.L_x_6852:
[----:B------:R2:W-:Y:S02]  /*12ef0*/  STS.128 [R79+0x9800], RZ ;  /* 0x009800ff4f007388 */ /* 0x0005e40000000c00 */
.L_x_6851:
[----:B------:R-:W-:Y:S05]  /*12f00*/  BSYNC.RECONVERGENT B0 ;  /* 0x0000000000007941 */ /* 0x000fea0003800200 */
.L_x_6850:
[----:B--23--:R-:W2:Y:S04]  /*12f10*/  LD.E.64 R4, desc[UR4][R134.64+0x1c0] ;  /* 0x0001c00486047980 */ /* 0x00cea8000c101b00 */
[----:B------:R-:W3:Y:S01]  /*12f20*/  LD.E.64 R6, desc[UR4][R134.64+0x1b8] ;  /* 0x0001b80486067980 */ /* 0x000ee2000c101b00 */
[----:B-1----:R-:W2:Y:S01]  /*12f30*/  S2R R2, SR_CTAID.Z ;  /* 0x0000000000027919 */ /* 0x002ea20000002700 */
[----:B------:R-:W2:Y:S01]  /*12f40*/  S2R R23, SR_CTAID.Y ;  /* 0x0000000000177919 */ /* 0x000ea20000002600 */
[----:B------:R-:W-:Y:S01]  /*12f50*/  MOV R3, RZ ;  /* 0x000000ff00037202 */ /* 0x000fe20000000f00 */
[----:B------:R-:W4:Y:S04]  /*12f60*/  LD.E R225, desc[UR4][R134.64+0xd8] ;  /* 0x0000d80486e17980 */ /* 0x000f28000c101900 */
[----:B------:R1:W5:Y:S04]  /*12f70*/  LDL R22, [R1+0x44] ;  /* 0x0000440001167983 */ /* 0x0003680000100800 */
[----:B------:R1:W5:Y:S04]  /*12f80*/  LDL R21, [R1+0x40] ;  /* 0x0000400001157983 */ /* 0x0003680000100800 */
[----:B------:R-:W0:Y:S04]  /*12f90*/  LDGDEPBAR ;  /* 0x00000000000079af */ /* 0x000e280000000000 */
[----:B------:R1:W5:Y:S04]  /*12fa0*/  LD.E R77, desc[UR4][R134.64+0x184] ;  /* 0x00018404864d7980 */ /* 0x000368000c101900 */
[----:B------:R1:W5:Y:S01]  /*12fb0*/  LD.E R76, desc[UR4][R134.64+0x188] ;  /* 0x00018804864c7980 */ /* 0x000362000c101900 */
        /* <DEDUP_REMOVED lines=11> */
[----:B-1----:R-:W-:Y:S05]  /*13070*/  @P2 BRA `(.L_x_6854) ;  /* 0x0000000000302947 */ /* 0x002fea0003800000 */
[----:B------:R-:W2:Y:S02]  /*13080*/  LDL R23, [R1+0x54] ;  /* 0x0000540001177983 */ /* 0x000ea40000100800 */
        /* <DEDUP_REMOVED lines=9> */
.L_x_6855:
[----:B------:R1:W-:Y:S01]  /*13120*/  STS.128 [R79+0xa000], RZ ;  /* 0x00a000ff4f007388 */ /* 0x0003e20000000c00 */
[----:B------:R-:W-:Y:S05]  /*13130*/  BRA `(.L_x_6856) ;  /* 0x0000000000047947 */ /* 0x000fea0003800000 */
.L_x_6854:
[----:B------:R3:W-:Y:S02]  /*13140*/  STS.128 [R79+0xa000], RZ ;  /* 0x00a000ff4f007388 */ /* 0x0007e40000000c00 */
.L_x_6856:
[----:B------:R-:W-:Y:S05]  /*13150*/  BSYNC.RECONVERGENT B0 ;  /* 0x0000000000007941 */ /* 0x000fea0003800200 */
.L_x_6853:
[----:B------:R-:W-:Y:S01]  /*13160*/  ISETP.GE.AND P1, PT, R47, R0, PT ;  /* 0x000000002f00720c */ /* 0x000fe20003f26270 */
[----:B------:R-:W-:Y:S01]  /*13170*/  BSSY.RECONVERGENT B0, `(.L_x_6857) ;  /* 0x000000e000007945 */ /* 0x000fe20003800200 */
[----:B--2--5:R-:W-:-:S04]  /*13180*/  LEA R2, P0, R94, R22, 0x1 ;  /* 0x000000165e027211 */ /* 0x024fc800078008ff */
[----:B------:R-:W-:-:S07]  /*13190*/  LEA.HI.X R3, R94, R21, R100, 0x1, P0 ;  /* 0x000000155e037211 */ /* 0x000fce00000f0c64 */
[----:B------:R2:W-:Y:S01]  /*131a0*/  @P1 STS.128 [R79+0xa800], RZ ;  /* 0x00a800ff4f001388 */ /* 0x0005e20000000c00 */
[----:B------:R-:W-:Y:S05]  /*131b0*/  @P1 BRA `(.L_x_6858) ;  /* 0x0000000000241947 */ /* 0x000fea0003800000 */
[----:B------:R-:W4:Y:S02]  /*131c0*/  LDL R4, [R1+0x54] ;  /* 0x0000540001047983 */ /* 0x000f240000100800 */
[----:B----4-:R-:W-:-:S13]  /*131d0*/  ISETP.GE.AND P0, PT, R12, R4, PT ;  /* 0x000000040c00720c */ /* 0x010fda0003f06270 */
[----:B------:R-:W-:Y:S05]  /*131e0*/  @P0 BRA `(.L_x_6859) ;  /* 0x0000000000140947 */ /* 0x000fea0003800000 */
[----:B------:R-:W-:Y:S01]  /*131f0*/  @!PT LDS RZ, [RZ] ;  /* 0x00000000fffff984 */ /* 0x000fe20000000800 */
[----:B------:R-:W-:Y:S01]  /*13200*/  @!PT LDS RZ, [RZ] ;  /* 0x00000000fffff984 */ /* 0x000fe20000000800 */
[----:B------:R-:W-:Y:S01]  /*13210*/  @!PT LDS RZ, [RZ] ;  /* 0x00000000fffff984 */ /* 0x000fe20000000800 */
[----:B------:R4:W-:Y:S01]  /*13220*/  LDGSTS.E.BYPASS.LTC128B.128 [R79+0xa800], desc[UR4][R2.64] ;  /* 0x0a800000024f7fae */ /* 0x0009e2000b981a04 */
[----:B------:R-:W-:Y:S05]  /*13230*/  BRA `(.L_x_6858) ;  /* 0x0000000000047947 */ /* 0x000fea0003800000 */
.L_x_6859:
[----:B------:R4:W-:Y:S02]  /*13240*/  STS.128 [R79+0xa800], RZ ;  /* 0x00a800ff4f007388 */ /* 0x0009e40000000c00 */
.L_x_6858:
[----:B------:R-:W-:Y:S05]  /*13250*/  BSYNC.RECONVERGENT B0 ;  /* 0x0000000000007941 */ /* 0x000fea0003800200 */
.L_x_6857:
        /* <DEDUP_REMOVED lines=16> */
.L_x_6862:
[----:B------:R1:W-:Y:S02]  /*13360*/  STS.128 [R79+0xb000], RZ ;  /* 0x00b000ff4f007388 */ /* 0x0003e40000000c00 */
.L_x_6861:
[----:B------:R-:W-:Y:S05]  /*13370*/  BSYNC.RECONVERGENT B0 ;  /* 0x0000000000007941 */ /* 0x000fea0003800200 */
.L_x_6860:
        /* <DEDUP_REMOVED lines=16> */
.L_x_6865:
[----:B------:R2:W-:Y:S02]  /*13480*/  STS.128 [R79+0xb800], RZ ;  /* 0x00b800ff4f007388 */ /* 0x0005e40000000c00 */
.L_x_6864:
[----:B------:R-:W-:Y:S05]  /*13490*/  BSYNC.RECONVERGENT B0 ;  /* 0x0000000000007941 */ /* 0x000fea0003800200 */
.L_x_6863:
        /* <DEDUP_REMOVED lines=20> */
.L_x_6868:
[----:B------:R2:W-:Y:S02]  /*135e0*/  STS.128 [R79+0xc000], RZ ;  /* 0x00c000ff4f007388 */ /* 0x0005e40000000c00 */
.L_x_6867:
[----:B------:R-:W-:Y:S05]  /*135f0*/  BSYNC.RECONVERGENT B0 ;  /* 0x0000000000007941 */ /* 0x000fea0003800200 */
.L_x_6866:
        /* <DEDUP_REMOVED lines=16> */
.L_x_6871:
[----:B------:R2:W-:Y:S02]  /*13700*/  STS.128 [R79+0xc800], RZ ;  /* 0x00c800ff4f007388 */ /* 0x0005e40000000c00 */
.L_x_6870:
[----:B------:R-:W-:Y:S05]  /*13710*/  BSYNC.RECONVERGENT B0 ;  /* 0x0000000000007941 */ /* 0x000fea0003800200 */
.L_x_6869:
        /* <DEDUP_REMOVED lines=20> */
.L_x_6874:
[----:B------:R2:W-:Y:S02]  /*13860*/  STS.128 [R79+0xd000], RZ ;  /* 0x00d000ff4f007388 */ /* 0x0005e40000000c00 */
.L_x_6873:
[----:B------:R-:W-:Y:S05]  /*13870*/  BSYNC.RECONVERGENT B0 ;  /* 0x0000000000007941 */ /* 0x000fea0003800200 */
.L_x_6872:
        /* <DEDUP_REMOVED lines=20> */
.L_x_6877:
[----:B------:R2:W-:Y:S02]  /*139c0*/  STS.128 [R79+0xd800], RZ ;  /* 0x00d800ff4f007388 */ /* 0x0005e40000000c00 */
.L_x_6876:
[----:B------:R-:W-:Y:S05]  /*139d0*/  BSYNC.RECONVERGENT B0 ;  /* 0x0000000000007941 */ /* 0x000fea0003800200 */
.L_x_6875:
        /* <DEDUP_REMOVED lines=20> */
.L_x_6880:
[----:B------:R2:W-:Y:S02]  /*13b20*/  STS.128 [R79+0xe000], RZ ;  /* 0x00e000ff4f007388 */ /* 0x0005e40000000c00 */
.L_x_6879:
[----:B------:R-:W-:Y:S05]  /*13b30*/  BSYNC.RECONVERGENT B0 ;  /* 0x0000000000007941 */ /* 0x000fea0003800200 */
.L_x_6878:
        /* <DEDUP_REMOVED lines=16> */
.L_x_6883:
[----:B------:R2:W-:Y:S02]  /*13c40*/  STS.128 [R79+0xe800], RZ ;  /* 0x00e800ff4f007388 */ /* 0x0005e40000000c00 */
.L_x_6882:
[----:B------:R-:W-:Y:S05]  /*13c50*/  BSYNC.RECONVERGENT B0 ;  /* 0x0000000000007941 */ /* 0x000fea0003800200 */
.L_x_6881:
        /* <DEDUP_REMOVED lines=20> */
.L_x_6886:
[----:B------:R2:W-:Y:S02]  /*13da0*/  STS.128 [R79+0xf000], RZ ;  /* 0x00f000ff4f007388 */ /* 0x0005e40000000c00 */
.L_x_6885:
[----:B------:R-:W-:Y:S05]  /*13db0*/  BSYNC.RECONVERGENT B0 ;  /* 0x0000000000007941 */ /* 0x000fea0003800200 */
.L_x_6884:
        /* <DEDUP_REMOVED lines=20> */
.L_x_6889:
[----:B------:R2:W-:Y:S02]  /*13f00*/  STS.128 [R79+0xf800], RZ ;  /* 0x00f800ff4f007388 */ /* 0x0005e40000000c00 */
.L_x_6888:
[----:B------:R-:W-:Y:S05]  /*13f10*/  BSYNC.RECONVERGENT B0 ;  /* 0x0000000000007941 */ /* 0x000fea0003800200 */
.L_x_6887:
        /* <DEDUP_REMOVED lines=20> */
.L_x_6892:
[----:B------:R2:W-:Y:S02]  /*14060*/  STS.128 [R79+0x10000], RZ ;  /* 0x010000ff4f007388 */ /* 0x0005e40000000c00 */
.L_x_6891:
[----:B------:R-:W-:Y:S05]  /*14070*/  BSYNC.RECONVERGENT B0 ;  /* 0x0000000000007941 */ /* 0x000fea0003800200 */
.L_x_6890:
        /* <DEDUP_REMOVED lines=20> */
.L_x_6895:
[----:B------:R2:W-:Y:S02]  /*141c0*/  STS.128 [R79+0x10800], RZ ;  /* 0x010800ff4f007388 */ /* 0x0005e40000000c00 */
.L_x_6894:
[----:B------:R-:W-:Y:S05]  /*141d0*/  BSYNC.RECONVERGENT B0 ;  /* 0x0000000000007941 */ /* 0x000fea0003800200 */
.L_x_6893:
        /* <DEDUP_REMOVED lines=20> */
.L_x_6898:
[----:B------:R2:W-:Y:S02]  /*14320*/  STS.128 [R79+0x11000], RZ ;  /* 0x011000ff4f007388 */ /* 0x0005e40000000c00 */
.L_x_6897:
[----:B------:R-:W-:Y:S05]  /*14330*/  BSYNC.RECONVERGENT B0 ;  /* 0x0000000000007941 */ /* 0x000fea0003800200 */
.L_x_6896:
        /* <DEDUP_REMOVED lines=8> */
[----:B------:R-:W4:Y:S01]  /*143c0*/  LDL R4, [R1+0x20] ;  /* 0x0000200001047983 */ /* 0x000f220000100800 */
[----:B--2---:R-:W-:Y:S02]  /*143d0*/  IMAD R0, R5, 0x1c0, RZ ;  /* 0x000001c005007824 */ /* 0x004fe400078e02ff */
[----:B----4-:R-:W-:-:S05]  /*143e0*/  IMAD.WIDE.U32 R2, R4, 0x1c0, R2 ;  /* 0x000001c004027825 */ /* 0x010fca00078e0002 */
[----:B------:R-:W-:-:S05]  /*143f0*/  IADD3 R3, PT, PT, R0, R3, RZ ;  /* 0x0000000300037210 */ /* 0x000fca0007ffe0ff */
[----:B------:R-:W-:Y:S01]  /*14400*/  @!PT LDS RZ, [RZ] ;  /* 0x00000000fffff984 */ /* 0x000fe20000000800 */
[----:B------:R-:W-:Y:S01]  /*14410*/  @!PT LDS RZ, [RZ] ;  /* 0x00000000fffff984 */ /* 0x000fe20000000800 */
[----:B------:R-:W-:Y:S01]  /*14420*/  @!PT LDS RZ, [RZ] ;  /* 0x00000000fffff984 */ /* 0x000fe20000000800 */
[----:B------:R2:W-:Y:S01]  /*14430*/  LDGSTS.E.BYPASS.LTC128B.128 [R79+0x11800], desc[UR4][R2.64] ;  /* 0x11800000024f7fae */ /* 0x0005e2000b981a04 */
[----:B------:R-:W-:Y:S05]  /*14440*/  BRA `(.L_x_6900) ;  /* 0x0000000000047947 */ /* 0x000fea0003800000 */
.L_x_6901:
[----:B------:R2:W-:Y:S02]  /*14450*/  STS.128 [R79+0x11800], RZ ;  /* 0x011800ff4f007388 */ /* 0x0005e40000000c00 */
.L_x_6900:
[----:B------:R-:W-:Y:S05]  /*14460*/  BSYNC.RECONVERGENT B0 ;  /* 0x0000000000007941 */ /* 0x000fea0003800200 */
.L_x_6899:
[----:B------:R-:W-:Y:S01]  /*14470*/  SHF.R.U32.HI R223, RZ, 0x1, R200 ;  /* 0x00000001ffdf7819 */ /* 0x000fe200000116c8 */
[C---:B------:R-:W-:Y:S01]  /*14480*/  IMAD.SHL.U32 R222, R200.reuse, 0x40, RZ ;  /* 0x00000040c8de7824 */ /* 0x040fe200078e00ff */
[C---:B------:R-:W-:Y:S01]  /*14490*/  R2P PR, R200.reuse, 0x6 ;  /* 0x00000006c8007804 */ /* 0x040fe20000000000 */
[----:B------:R-:W-:Y:S01]  /*144a0*/  IMAD.SHL.U32 R224, R200, 0x20, RZ ;  /* 0x00000020c8e07824 */ /* 0x000fe200078e00ff */
[----:B------:R-:W-:Y:S01]  /*144b0*/  LOP3.LUT R0, R223, 0x8, RZ, 0xc0, !PT ;  /* 0x00000008df007812 */ /* 0x000fe200078ec0ff */
[----:B------:R-:W-:Y:S01]  /*144c0*/  IMAD.MOV.U32 R252, RZ, RZ, 0x20 ;  /* 0x00000020fffc7424 */ /* 0x000fe200078e00ff */
[----:B--2-4-:R-:W-:Y:S01]  /*144d0*/  LOP3.LUT R3, R222, 0x1c0, RZ, 0xc0, !PT ;  /* 0x000001c0de037812 */ /* 0x014fe200078ec0ff */
[----:B------:R-:W0:Y:S01]  /*144e0*/  LDGDEPBAR ;  /* 0x00000000000079af */ /* 0x000e220000000000 */
[----:B------:R-:W-:Y:S02]  /*144f0*/  LOP3.LUT R224, R224, 0x7c00, RZ, 0xc0, !PT ;  /* 0x00007c00e0e07812 */ /* 0x000fe400078ec0ff */
[----:B------:R-:W-:-:S02]  /*14500*/  LOP3.LUT R2, R0, 0x1c0, R222, 0xf8, !PT ;  /* 0x000001c000027812 */ /* 0x000fc400078ef8de */
[----:B------:R-:W-:Y:S02]  /*14510*/  LOP3.LUT R0, R3, 0x8, R200, 0xf8, !PT ;  /* 0x0000000803007812 */ /* 0x000fe400078ef8c8 */
[----:B------:R-:W-:Y:S02]  /*14520*/  LOP3.LUT R3, R224, 0x200, R222, 0xf8, !PT ;  /* 0x00000200e0037812 */ /* 0x000fe400078ef8de */
[--C-:B------:R-:W-:Y:S02]  /*14530*/  LOP3.LUT R226, R2, 0x38, R154.reuse, 0x78, !PT ;  /* 0x0000003802e27812 */ /* 0x100fe400078e789a */
[----:B------:R-:W-:Y:S02]  /*14540*/  SEL R252, R252, 0xffffffe0, !P1 ;  /* 0xffffffe0fcfc7807 */ /* 0x000fe40004800000 */
[----:B------:R-:W-:Y:S01]  /*14550*/  LOP3.LUT R2, R3, R226, RZ, 0xfc, !PT ;  /* 0x000000e203027212 */ /* 0x000fe200078efcff */
[----:B------:R-:W-:Y:S01]  /*14560*/  STL [R1+0x2c], R226 ;  /* 0x00002ce201007387 */ /* 0x000fe20000100800 */
[----:B------:R-:W-:-:S02]  /*14570*/  LOP3.LUT R0, R0, 0x38, R154, 0x78, !PT ;  /* 0x0000003800007812 */ /* 0x000fc400078e789a */
[----:B------:R-:W-:Y:S01]  /*14580*/  LOP3.LUT R4, R222, 0x400, RZ, 0xc0, !PT ;  /* 0x00000400de047812 */ /* 0x000fe200078ec0ff */
[----:B------:R-:W-:-:S04]  /*14590*/  IMAD R220, R2, 0x2, R221 ;  /* 0x0000000202dc7824 */ /* 0x000fc800078e02dd */
[----:B------:R-:W-:Y:S02]  /*145a0*/  IMAD.IADD R14, R220, 0x1, R252 ;  /* 0x00000001dc0e7824 */ /* 0x000fe400078e02fc */
[----:B------:R-:W-:Y:S02]  /*145b0*/  IMAD R0, R0, 0x2, R4 ;  /* 0x0000000200007824 */ /* 0x000fe400078e0204 */
[----:B------:R-:W-:Y:S02]  /*145c0*/  LDSM.16.M88.4 R4, [R220] ;  /* 0x00000000dc04783b */ /* 0x000fe40000000200 */
[----:B------:R-:W-:Y:S02]  /*145d0*/  IMAD.IADD R104, R221, 0x1, R0 ;  /* 0x00000001dd687824 */ /* 0x000fe400078e0200 */
[----:B------:R-:W-:Y:S02]  /*145e0*/  STL [R1+0x4], R14 ;  /* 0x0000040e01007387 */ /* 0x000fe40000100800 */
[----:B------:R-:W-:-:S02]  /*145f0*/  IMAD.IADD R105, R104, 0x1, R252 ;  /* 0x0000000168697824 */ /* 0x000fc400078e02fc */
[----:B------:R-:W2:Y:S04]  /*14600*/  LDL R3, [R1+0x14] ;  /* 0x0000140001037983 */ /* 0x000ea80000100800 */
[----:B------:R-:W4:Y:S04]  /*14610*/  LDSM.16.M88.4 R32, [R104+0x2000] ;  /* 0x002000006820783b */ /* 0x000f280000000200 */
[----:B------:R-:W5:Y:S04]  /*14620*/  LDSM.16.M88.4 R40, [R104+0x5000] ;  /* 0x005000006828783b */ /* 0x000f680000000200 */
[----:B------:R-:W3:Y:S04]  /*14630*/  LDSM.16.M88.4 R28, [R104+0x2800] ;  /* 0x00280000681c783b */ /* 0x000ee80000000200 */
[----:B------:R-:W1:Y:S04]  /*14640*/  LDSM.16.M88.4 R24, [R104+0x3000] ;  /* 0x003000006818783b */ /* 0x000e680000000200 */
[----:B------:R-:W1:Y:S04]  /*14650*/  LDSM.16.M88.4 R20, [R104+0x3800] ;  /* 0x003800006814783b */ /* 0x000e680000000200 */
[----:B------:R-:W1:Y:S04]  /*14660*/  LDSM.16.M88.4 R16, [R104+0x4000] ;  /* 0x004000006810783b */ /* 0x000e680000000200 */
[----:B------:R-:W1:Y:S04]  /*14670*/  LDSM.16.M88.4 R8, [R104+0x4800] ;  /* 0x004800006808783b */ /* 0x000e680000000200 */
[----:B------:R-:W-:Y:S04]  /*14680*/  LDSM.16.M88.4 R44, [R104+0x5800] ;  /* 0x00580000682c783b */ /* 0x000fe80000000200 */
[----:B------:R-:W-:Y:S04]  /*14690*/  LDSM.16.M88.4 R48, [R104+0x6000] ;  /* 0x006000006830783b */ /* 0x000fe80000000200 */
[----:B------:R-:W-:Y:S01]  /*146a0*/  LDSM.16.M88.4 R36, [R104+0x6800] ;  /* 0x006800006824783b */ /* 0x000fe20000000200 */
[C---:B----4-:R-:W-:Y:S03]  /*146b0*/  HMMA.16816.F32 R80, R4.reuse, R32, RZ ;  /* 0x000000200450723c */ /* 0x050fe600000018ff */
[----:B------:R-:W-:Y:S05]  /*146c0*/  LDSM.16.M88.4 R52, [R105+0x2000] ;  /* 0x002000006934783b */ /* 0x000fea0000000200 */
[C---:B------:R-:W-:Y:S01]  /*146d0*/  HMMA.16816.F32 R172, R4.reuse, R34, RZ ;  /* 0x0000002204ac723c */ /* 0x040fe200000018ff */
[----:B------:R-:W4:Y:S07]  /*146e0*/  LDSM.16.M88.4 R32, [R104+0x7000] ;  /* 0x007000006820783b */ /* 0x000f2e0000000200 */
[C---:B-----5:R-:W-:Y:S08]  /*146f0*/  HMMA.16816.F32 R112, R4.reuse, R40, RZ ;  /* 0x000000280470723c */ /* 0x060ff000000018ff */
[C---:B------:R-:W-:Y:S01]  /*14700*/  HMMA.16816.F32 R100, R4.reuse, R42, RZ ;  /* 0x0000002a0464723c */ /* 0x040fe200000018ff */
[----:B------:R-:W5:Y:S07]  /*14710*/  LDSM.16.M88.4 R40, [R104+0x9800] ;  /* 0x009800006828783b */ /* 0x000f6e0000000200 */
[C---:B---3--:R-:W-:Y:S08]  /*14720*/  HMMA.16816.F32 R180, R4.reuse, R28, RZ ;  /* 0x0000001c04b4723c */ /* 0x048ff000000018ff */
[C---:B------:R-:W-:Y:S01]  /*14730*/  HMMA.16816.F32 R168, R4.reuse, R30, RZ ;  /* 0x0000001e04a8723c */ /* 0x040fe200000018ff */
[----:B------:R-:W3:Y:S07]  /*14740*/  LDSM.16.M88.4 R28, [R104+0x7800] ;  /* 0x00780000681c783b */ /* 0x000eee0000000200 */
        /* <DEDUP_REMOVED lines=12> */
[C---:B----4-:R-:W-:Y:S08]  /*14810*/  HMMA.16816.F32 R84, R4.reuse, R32, RZ ;  /* 0x000000200454723c */ /* 0x050ff000000018ff */
[C---:B------:R-:W-:Y:S01]  /*14820*/  HMMA.16816.F32 R64, R4.reuse, R34, RZ ;  /* 0x000000220440723c */ /* 0x040fe200000018ff */
[----:B------:R-:W4:Y:S07]  /*14830*/  LDSM.16.M88.4 R32, [R105+0x3000] ;  /* 0x003000006920783b */ /* 0x000f2e0000000200 */
[C---:B-----5:R-:W-:Y:S08]  /*14840*/  HMMA.16816.F32 R188, R4.reuse, R40, RZ ;  /* 0x0000002804bc723c */ /* 0x060ff000000018ff */
[C---:B------:R-:W-:Y:S08]  /*14850*/  HMMA.16816.F32 R96, R4.reuse, R44, RZ ;  /* 0x0000002c0460723c */ /* 0x040ff000000018ff */
[C---:B------:R-:W-:Y:S01]  /*14860*/  HMMA.16816.F32 R92, R4.reuse, R46, RZ ;  /* 0x0000002e045c723c */ /* 0x040fe200000018ff */
[----:B------:R-:W-:Y:S07]  /*14870*/  LDSM.16.M88.4 R44, [R105+0x3800] ;  /* 0x00380000692c783b */ /* 0x000fee0000000200 */
[C---:B------:R-:W-:Y:S08]  /*14880*/  HMMA.16816.F32 R88, R4.reuse, R48, RZ ;  /* 0x000000300458723c */ /* 0x040ff000000018ff */
[C---:B------:R-:W-:Y:S01]  /*14890*/  HMMA.16816.F32 R72, R4.reuse, R50, RZ ;  /* 0x000000320448723c */ /* 0x040fe200000018ff */
[----:B------:R-:W5:Y:S07]  /*148a0*/  LDSM.16.M88.4 R48, [R105+0x2800] ;  /* 0x002800006930783b */ /* 0x000f6e0000000200 */
[C---:B------:R-:W-:Y:S08]  /*148b0*/  HMMA.16816.F32 R60, R4.reuse, R36, RZ ;  /* 0x00000024043c723c */ /* 0x040ff000000018ff */
[C---:B------:R-:W-:Y:S01]  /*148c0*/  HMMA.16816.F32 R68, R4.reuse, R38, RZ ;  /* 0x000000260444723c */ /* 0x040fe200000018ff */
[----:B------:R-:W5:Y:S07]  /*148d0*/  LDSM.16.M88.4 R36, [R105+0x4000] ;  /* 0x004000006924783b */ /* 0x000f6e0000000200 */
        /* <DEDUP_REMOVED lines=12> */
[----:B------:R-:W-:Y:S01]  /*149a0*/  HMMA.16816.F32 R40, R4, R42, RZ ;  /* 0x0000002a0428723c */ /* 0x000fe200000018ff */
[----:B------:R-:W1:Y:S07]  /*149b0*/  LDSM.16.M88.4 R4, [R105+0x6000] ;  /* 0x006000006904783b */ /* 0x000e6e0000000200 */
[C---:B----4-:R-:W-:Y:S08]  /*149c0*/  HMMA.16816.F32 R160, R8.reuse, R32, R160 ;  /* 0x0000002008a0723c */ /* 0x050ff000000018a0 */
[C---:B------:R-:W-:Y:S01]  /*149d0*/  HMMA.16816.F32 R152, R8.reuse, R34, R152 ;  /* 0x000000220898723c */ /* 0x040fe20000001898 */
[----:B------:R-:W3:Y:S07]  /*149e0*/  LDSM.16.M88.4 R32, [R105+0x7000] ;  /* 0x007000006920783b */ /* 0x000eee0000000200 */
[C---:B-----5:R-:W-:Y:S08]  /*149f0*/  HMMA.16816.F32 R180, R8.reuse, R48, R180 ;  /* 0x0000003008b4723c */ /* 0x060ff000000018b4 */
[C---:B------:R-:W-:Y:S01]  /*14a00*/  HMMA.16816.F32 R168, R8.reuse, R50, R168 ;  /* 0x0000003208a8723c */ /* 0x040fe200000018a8 */
[----:B------:R-:W-:Y:S07]  /*14a10*/  LDSM.16.M88.4 R48, [R105+0x9800] ;  /* 0x009800006930783b */ /* 0x000fee0000000200 */
[C---:B------:R-:W-:Y:S08]  /*14a20*/  HMMA.16816.F32 R140, R8.reuse, R36, R140 ;  /* 0x00000024088c723c */ /* 0x040ff0000000188c */
[C---:B------:R-:W-:Y:S01]  /*14a30*/  HMMA.16816.F32 R124, R8.reuse, R38, R124 ;  /* 0x00000026087c723c */ /* 0x040fe2000000187c */
[----:B------:R-:W4:Y:S07]  /*14a40*/  LDSM.16.M88.4 R36, [R105+0x7800] ;  /* 0x007800006924783b */ /* 0x000f2e0000000200 */
[C---:B-1----:R-:W-:Y:S08]  /*14a50*/  HMMA.16816.F32 R88, R8.reuse, R4, R88 ;  /* 0x000000040858723c */ /* 0x042ff00000001858 */
[----:B------:R-:W-:Y:S01]  /*14a60*/  HMMA.16816.F32 R192, R8, R6, R72 ;  /* 0x0000000608c0723c */ /* 0x000fe20000001848 */
[----:B------:R-:W1:Y:S01]  /*14a70*/  LDSM.16.M88.4 R4, [R105+0x8800] ;  /* 0x008800006904783b */ /* 0x000e620000000200 */
[----:B------:R-:W-:-:S06]  /*14a80*/  IMAD.MOV.U32 R72, RZ, RZ, 0x40 ;  /* 0x00000040ff487424 */ /* 0x000fcc00078e00ff */
[C---:B------:R-:W-:Y:S08]  /*14a90*/  HMMA.16816.F32 R136, R8.reuse, R24, R136 ;  /* 0x000000180888723c */ /* 0x040ff00000001888 */
[C---:B------:R-:W-:Y:S01]  /*14aa0*/  HMMA.16816.F32 R120, R8.reuse, R26, R120 ;  /* 0x0000001a0878723c */ /* 0x040fe20000001878 */
[----:B------:R-:W5:Y:S07]  /*14ab0*/  LDSM.16.M88.4 R24, [R105+0x9000] ;  /* 0x009000006918783b */ /* 0x000f6e0000000200 */
[C---:B------:R-:W-:Y:S08]  /*14ac0*/  HMMA.16816.F32 R96, R8.reuse, R16, R96 ;  /* 0x000000100860723c */ /* 0x040ff00000001860 */
[----:B------:R-:W-:Y:S01]  /*14ad0*/  HMMA.16816.F32 R92, R8, R18, R92 ;  /* 0x00000012085c723c */ /* 0x000fe2000000185c */
[----:B------:R-:W2:Y:S01]  /*14ae0*/  LDSM.16.M88.4 R16, [R105+0x8000] ;  /* 0x008000006910783b */ /* 0x000ea20000000200 */
[----:B------:R-:W-:-:S05]  /*14af0*/  SEL R72, R72, 0xffffffc0, !P2 ;  /* 0xffffffc048487807 */ /* 0x000fca0005000000 */
[--C-:B------:R-:W-:Y:S02]  /*14b00*/  IMAD.IADD R0, R220, 0x1, R72.reuse ;  /* 0x00000001dc007824 */ /* 0x100fe400078e0248 */
[----:B------:R-:W-:Y:S01]  /*14b10*/  IMAD.IADD R106, R104, 0x1, R72 ;  /* 0x00000001686a7824 */ /* 0x000fe200078e0248 */
[C---:B------:R-:W-:Y:S08]  /*14b20*/  HMMA.16816.F32 R196, R8.reuse, R28, R60 ;  /* 0x0000001c08c4723c */ /* 0x040ff0000000183c */
[C---:B------:R-:W-:Y:S01]  /*14b30*/  HMMA.16816.F32 R204, R8.reuse, R30, R68 ;  /* 0x0000001e08cc723c */ /* 0x040fe20000001844 */
[----:B------:R-:W-:Y:S07]  /*14b40*/  LDSM.16.M88.4 R28, [R106+0x2000] ;  /* 0x002000006a1c783b */ /* 0x000fee0000000200 */
[C---:B---3--:R-:W-:Y:S08]  /*14b50*/  HMMA.16816.F32 R212, R8.reuse, R32, R84 ;  /* 0x0000002008d4723c */ /* 0x048ff00000001854 */
[----:B------:R-:W-:Y:S01]  /*14b60*/  HMMA.16816.F32 R216, R8, R34, R64 ;  /* 0x0000002208d8723c */ /* 0x000fe20000001840 */
[----:B------:R-:W3:Y:S04]  /*14b70*/  LDSM.16.M88.4 R32, [R0] ;  /* 0x000000000020783b */ /* 0x000ee80000000200 */
[----:B------:R-:W3:Y:S01]  /*14b80*/  LDSM.16.M88.4 R64, [R106+0x9800] ;  /* 0x009800006a40783b */ /* 0x000ee20000000200 */
[----:B------:R-:W-:-:S03]  /*14b90*/  IMAD.IADD R107, R252, 0x1, R106 ;  /* 0x00000001fc6b7824 */ /* 0x000fc600078e026a */
[----:B------:R4:W-:Y:S01]  /*14ba0*/  STL [R1], R0 ;  /* 0x0000000001007387 */ /* 0x0009e20000100800 */
[C---:B------:R-:W-:Y:S03]  /*14bb0*/  HMMA.16816.F32 R156, R8.reuse, R44, R156 ;  /* 0x0000002c089c723c */ /* 0x040fe6000000189c */
[----:B------:R-:W-:Y:S05]  /*14bc0*/  LDSM.16.M88.4 R68, [R107+0x9800] ;  /* 0x009800006b44783b */ /* 0x000fea0000000200 */
[C---:B------:R-:W-:Y:S08]  /*14bd0*/  HMMA.16816.F32 R148, R8.reuse, R46, R148 ;  /* 0x0000002e0894723c */ /* 0x040ff00000001894 */
[----:B------:R-:W-:Y:S01]  /*14be0*/  HMMA.16816.F32 R112, R8, R20, R112 ;  /* 0x000000140870723c */ /* 0x000fe20000001870 */
[----:B----4-:R-:W-:-:S07]  /*14bf0*/  IMAD.IADD R0, R252, 0x1, R0 ;  /* 0x00000001fc007824 */ /* 0x010fce00078e0200 */
[C---:B------:R-:W-:Y:S08]  /*14c00*/  HMMA.16816.F32 R100, R8.reuse, R22, R100 ;  /* 0x000000160864723c */ /* 0x040ff00000001864 */
[C---:B------:R-:W-:Y:S08]  /*14c10*/  HMMA.16816.F32 R236, R8.reuse, R36, R56 ;  /* 0x0000002408ec723c */ /* 0x040ff00000001838 */
[C---:B------:R-:W-:Y:S01]  /*14c20*/  HMMA.16816.F32 R116, R8.reuse, R38, R116 ;  /* 0x000000260874723c */ /* 0x040fe20000001874 */
[----:B------:R-:W-:Y:S07]  /*14c30*/  LDSM.16.M88.4 R36, [R0] ;  /* 0x000000000024783b */ /* 0x000fee0000000200 */
[C---:B------:R-:W-:Y:S01]  /*14c40*/  HMMA.16816.F32 R20, R8.reuse, R50, R40 ;  /* 0x000000320814723c */ /* 0x040fe20000001828 */
[----:B------:R-:W4:Y:S07]  /*14c50*/  LDSM.16.M88.4 R40, [R107+0x2000] ;  /* 0x002000006b28783b */ /* 0x000f2e0000000200 */
[C---:B-1----:R-:W-:Y:S08]  /*14c60*/  HMMA.16816.F32 R248, R8.reuse, R4, R164 ;  /* 0x0000000408f8723c */ /* 0x042ff000000018a4 */
[C---:B------:R-:W-:Y:S08]  /*14c70*/  HMMA.16816.F32 R44, R8.reuse, R6, R144 ;  /* 0x00000006082c723c */ /* 0x040ff00000001890 */
[C---:B------:R-:W-:Y:S08]  /*14c80*/  HMMA.16816.F32 R80, R8.reuse, R52, R80 ;  /* 0x000000340850723c */ /* 0x040ff00000001850 */
[C---:B-----5:R-:W-:Y:S08]  /*14c90*/  HMMA.16816.F32 R4, R8.reuse, R24, R128 ;  /* 0x000000180804723c */ /* 0x060ff00000001880 */
[C---:B--2---:R-:W-:Y:S08]  /*14ca0*/  HMMA.16816.F32 R240, R8.reuse, R16, R108 ;  /* 0x0000001008f0723c */ /* 0x044ff0000000186c */
[C---:B------:R-:W-:Y:S08]  /*14cb0*/  HMMA.16816.F32 R244, R8.reuse, R18, R176 ;  /* 0x0000001208f4723c */ /* 0x040ff000000018b0 */
[----:B------:R-:W-:Y:S01]  /*14cc0*/  HMMA.16816.F32 R16, R8, R26, R184 ;  /* 0x0000001a0810723c */ /* 0x000fe200000018b8 */
[----:B------:R-:W-:-:S02]  /*14cd0*/  VIADD R26, R3, 0xffffffff ;  /* 0xffffffff031a7836 */ /* 0x000fc40000000000 */
[----:B------:R-:W1:Y:S01]  /*14ce0*/  S2R R3, SR_CTAID.X ;  /* 0x0000000000037919 */ /* 0x000e620000002500 */
[----:B------:R-:W-:Y:S02]  /*14cf0*/  IMAD.MOV.U32 R146, RZ, RZ, R4 ;  /* 0x000000ffff927224 */ /* 0x000fe400078e0004 */
[----:B------:R-:W-:Y:S02]  /*14d00*/  IMAD.MOV.U32 R145, RZ, RZ, R5 ;  /* 0x000000ffff917224 */ /* 0x000fe400078e0005 */
[----:B------:R-:W-:Y:S02]  /*14d10*/  IMAD.MOV.U32 R133, RZ, RZ, R6 ;  /* 0x000000ffff857224 */ /* 0x000fe400078e0006 */
[----:B------:R-:W-:Y:S02]  /*14d20*/  IMAD.MOV.U32 R128, RZ, RZ, R7 ;  /* 0x000000ffff807224 */ /* 0x000fe400078e0007 */
[----:B---3--:R-:W-:Y:S01]  /*14d30*/  HMMA.16816.F32 R4, R32, R28, R80 ;  /* 0x0000001c2004723c */ /* 0x008fe20000001850 */
[----:B------:R2:W-:Y:S01]  /*14d40*/  STL [R1+0x8], R0 ;  /* 0x0000080001007387 */ /* 0x0005e20000100800 */
[----:B------:R-:W-:Y:S01]  /*14d50*/  IMAD.SHL.U32 R14, R200, 0x2, RZ ;  /* 0x00000002c80e7824 */ /* 0x000fe200078e00ff */
[----:B------:R-:W-:-:S05]  /*14d60*/  SHF.R.U32.HI R2, RZ, 0x2, R200 ;  /* 0x00000002ff027819 */ /* 0x000fca00000116c8 */
[----:B------:R-:W-:Y:S01]  /*14d70*/  HMMA.16816.F32 R20, R32, R66, R20 ;  /* 0x000000422014723c */ /* 0x000fe20000001814 */
[----:B------:R3:W-:Y:S01]  /*14d80*/  STL [R1+0x64], R14 ;  /* 0x0000640e01007387 */ /* 0x0007e20000100800 */
[----:B------:R-:W-:-:S06]  /*14d90*/  IMAD.SHL.U32 R50, R26, 0x100, RZ ;  /* 0x000001001a327824 */ /* 0x000fcc00078e00ff */
[----:B------:R-:W-:Y:S01]  /*14da0*/  HMMA.16816.F32 R172, R8, R54, R172 ;  /* 0x0000003608ac723c */ /* 0x000fe200000018ac */
[----:B------:R-:W5:Y:S01]  /*14db0*/  LDSM.16.M88.4 R52, [R106+0x2800] ;  /* 0x002800006a34783b */ /* 0x000f620000000200 */
[----:B--2---:R-:W-:-:S04]  /*14dc0*/  LOP3.LUT R0, R223, 0x1f0, RZ, 0xc0, !PT ;  /* 0x000001f0df007812 */ /* 0x004fc800078ec0ff */
[----:B------:R-:W-:Y:S01]  /*14dd0*/  LOP3.LUT R0, R0, 0x7, R2, 0xf8, !PT ;  /* 0x0000000700007812 */ /* 0x000fe200078ef802 */
[C---:B-1----:R-:W-:Y:S01]  /*14de0*/  IMAD R2, R3.reuse, 0x40, R132 ;  /* 0x0000004003027824 */ /* 0x042fe200078e0284 */
[----:B---3--:R-:W-:Y:S01]  /*14df0*/  LOP3.LUT R14, R14, 0x6, RZ, 0xc0, !PT ;  /* 0x000000060e0e7812 */ /* 0x008fe200078ec0ff */
[C---:B----4-:R-:W-:Y:S01]  /*14e00*/  HMMA.16816.F32 R56, R36.reuse, R40, R4 ;  /* 0x000000282438723c */ /* 0x050fe20000001804 */
[----:B------:R-:W-:Y:S01]  /*14e10*/  IADD3 R4, PT, PT, R76, R132, -R201 ;  /* 0x000000844c047210 */ /* 0x000fe20007ffe8c9 */
[----:B------:R-:W-:Y:S01]  /*14e20*/  IMAD.IADD R227, R0, 0x1, R2 ;  /* 0x0000000100e37824 */ /* 0x000fe200078e0202 */
[----:B------:R-:W-:Y:S01]  /*14e30*/  LOP3.LUT R25, R50, R14, RZ, 0xfc, !PT ;  /* 0x0000000e32197212 */ /* 0x000fe200078efcff */
[----:B------:R-:W-:Y:S01]  /*14e40*/  IMAD R0, R3, 0x40, R0 ;  /* 0x0000004003007824 */ /* 0x000fe200078e0200 */
[----:B------:R-:W-:Y:S01]  /*14e50*/  IADD3 R3, PT, PT, R132, -R201, -R77 ;  /* 0x800000c984037210 */ /* 0x000fe20007ffe84d */
[----:B------:R-:W-:Y:S02]  /*14e60*/  VIADD R27, R227, 0x8 ;  /* 0x00000008e31b7836 */ /* 0x000fe40000000000 */
[----:B------:R-:W-:Y:S01]  /*14e70*/  IMAD.IADD R24, R25, 0x1, R201 ;  /* 0x0000000119187824 */ /* 0x000fe200078e02c9 */
[----:B------:R-:W-:Y:S01]  /*14e80*/  HMMA.16816.F32 R60, R36, R70, R20 ;  /* 0x00000046243c723c */ /* 0x000fe20000001814 */
[----:B------:R-:W-:-:S02]  /*14e90*/  IMAD.IADD R2, R0, 0x1, R4 ;  /* 0x0000000100027824 */ /* 0x000fc400078e0204 */
[----:B------:R-:W-:Y:S02]  /*14ea0*/  IMAD.IADD R0, R0, 0x1, R3 ;  /* 0x0000000100007824 */ /* 0x000fe400078e0203 */
[----:B------:R-:W-:Y:S01]  /*14eb0*/  IMAD.IADD R3, R27, 0x1, -R24 ;  /* 0x000000011b037824 */ /* 0x000fe200078e0a18 */
[C-C-:B------:R-:W-:Y:S02]  /*14ec0*/  VIADDMNMX R228, R2.reuse, 0x1, R132.reuse, PT ;  /* 0x0000000102e47846 */ /* 0x140fe40003800184 */
[----:B------:R-:W-:Y:S02]  /*14ed0*/  VIADDMNMX R231, R2, 0x9, R132, PT ;  /* 0x0000000902e77846 */ /* 0x000fe40003800184 */
[----:B------:R-:W-:Y:S02]  /*14ee0*/  IADD3 R2, PT, PT, R227, -0xf9, -R24 ;  /* 0xffffff07e3027810 */ /* 0x000fe40007ffe818 */
[----:B------:R-:W-:Y:S01]  /*14ef0*/  IABS R5, R3 ;  /* 0x0000000300057213 */ /* 0x000fe20000000000 */
[----:B------:R-:W-:Y:S01]  /*14f00*/  VIADD R4, R25, 0xf9 ;  /* 0x000000f919047836 */ /* 0x000fe20000000000 */
[----:B------:R-:W-:Y:S01]  /*14f10*/  IABS R3, R2 ;  /* 0x0000000200037213 */ /* 0x000fe20000000000 */
[----:B------:R-:W-:-:S02]  /*14f20*/  VIADD R2, R0, 0x8 ;  /* 0x0000000800027836 */ /* 0x000fc40000000000 */
[----:B------:R-:W-:Y:S02]  /*14f30*/  IMAD.MOV.U32 R131, RZ, RZ, R16 ;  /* 0x000000ffff837224 */ /* 0x000fe400078e0010 */
[----:B------:R-:W-:Y:S02]  /*14f40*/  IMAD.MOV.U32 R111, RZ, RZ, R17 ;  /* 0x000000ffff6f7224 */ /* 0x000fe400078e0011 */
[----:B------:R-:W-:Y:S02]  /*14f50*/  IMAD.MOV.U32 R75, RZ, RZ, R18 ;  /* 0x000000ffff4b7224 */ /* 0x000fe400078e0012 */
[----:B------:R-:W-:Y:S02]  /*14f60*/  IMAD.MOV.U32 R74, RZ, RZ, R19 ;  /* 0x000000ffff4a7224 */ /* 0x000fe400078e0013 */
[----:B------:R-:W-:Y:S01]  /*14f70*/  HMMA.16816.F32 R16, R32, R30, R172 ;  /* 0x0000001e2010723c */ /* 0x000fe200000018ac */
[----:B------:R-:W-:Y:S01]  /*14f80*/  I2FP.F32.S32 R3, R3 ;  /* 0x0000000300037245 */ /* 0x000fe20000201400 */
[----:B------:R1:W-:Y:S01]  /*14f90*/  STL [R1+0x60], R14 ;  /* 0x0000600e01007387 */ /* 0x0003e20000100800 */
[----:B------:R-:W-:-:S02]  /*14fa0*/  ISETP.GT.AND P6, PT, R0, R4, PT ;  /* 0x000000040000720c */ /* 0x000fc40003fc4270 */
[----:B------:R-:W-:Y:S01]  /*14fb0*/  ISETP.GE.AND P4, PT, R4, R228, PT ;  /* 0x000000e40400720c */ /* 0x000fe20003f86270 */
[----:B------:R-:W-:Y:S01]  /*14fc0*/  IMAD.MOV.U32 R110, RZ, RZ, R44 ;  /* 0x000000ffff6e7224 */ /* 0x000fe200078e002c */
[----:B------:R-:W-:Y:S01]  /*14fd0*/  ISETP.GT.AND P3, PT, R2, R4, PT ;  /* 0x000000040200720c */ /* 0x000fe20003f64270 */
[----:B------:R-:W-:Y:S01]  /*14fe0*/  IMAD.MOV.U32 R109, RZ, RZ, R45 ;  /* 0x000000ffff6d7224 */ /* 0x000fe200078e002d */
[----:B------:R-:W-:Y:S01]  /*14ff0*/  ISETP.GE.AND P5, PT, R4, R231, PT ;  /* 0x000000e70400720c */ /* 0x000fe20003fa6270 */
[----:B------:R-:W-:Y:S01]  /*15000*/  IMAD.MOV.U32 R108, RZ, RZ, R46 ;  /* 0x000000ffff6c7224 */ /* 0x000fe200078e002e */
[----:B------:R-:W-:Y:S01]  /*15010*/  IADD3 R4, PT, PT, R227, -0x1, -R24 ;  /* 0xffffffffe3047810 */ /* 0x000fe20007ffe818 */
[----:B------:R-:W-:Y:S01]  /*15020*/  IMAD.MOV.U32 R78, RZ, RZ, R47 ;  /* 0x000000ffff4e7224 */ /* 0x000fe200078e002f */
[----:B------:R-:W-:Y:S01]  /*15030*/  I2FP.F32.S32 R7, R5 ;  /* 0x0000000500077245 */ /* 0x000fe20000201400 */
[----:B------:R-:W-:Y:S01]  /*15040*/  FFMA.FTZ R5, -R225, R3, R61 ;  /* 0x00000003e1057223 */ /* 0x000fe2000001013d */
[----:B------:R-:W-:Y:S01]  /*15050*/  IABS R3, R4 ;  /* 0x0000000400037213 */ /* 0x000fe20000000000 */
[----:B------:R-:W-:Y:S01]  /*15060*/  VIADD R6, R25, 0x1 ;  /* 0x0000000119067836 */ /* 0x000fe20000000000 */
[----:B------:R-:W-:Y:S01]  /*15070*/  ISETP.GT.AND P0, PT, R2, R25, PT ;  /* 0x000000190200720c */ /* 0x000fe20003f04270 */
[----:B------:R-:W-:Y:S01]  /*15080*/  FFMA.FTZ R7, -R225, R7, R58 ;  /* 0x00000007e1077223 */ /* 0x000fe2000001013a */
[C-C-:B------:R-:W-:Y:S01]  /*15090*/  IADD3 R15, PT, PT, R27.reuse, -0x1, -R24.reuse ;  /* 0xffffffff1b0f7810 */ /* 0x140fe20007ffe818 */
[----:B------:R-:W2:Y:S01]  /*150a0*/  LDSM.16.M88.4 R28, [R107+0x2800] ;  /* 0x002800006b1c783b */ /* 0x000ea20000000200 */
[----:B-1----:R-:W-:-:S04]  /*150b0*/  IADD3 R14, PT, PT, R27, -0xf9, -R24 ;  /* 0xffffff071b0e7810 */ /* 0x002fc80007ffe818 */
[----:B------:R-:W-:Y:S01]  /*150c0*/  IABS R4, R14 ;  /* 0x0000000e00047213 */ /* 0x000fe20000000000 */
[----:B-----5:R-:W-:Y:S04]  /*150d0*/  HMMA.16816.F32 R44, R32, R52, R180 ;  /* 0x00000034202c723c */ /* 0x020fe800000018b4 */
[----:B------:R-:W-:Y:S01]  /*150e0*/  IMAD.MOV.U32 R14, RZ, RZ, R4 ;  /* 0x000000ffff0e7224 */ /* 0x000fe200078e0004 */
[----:B------:R-:W-:Y:S02]  /*150f0*/  FSEL R53, R7, -INF , !P0 ;  /* 0xff80000007357808 */ /* 0x000fe40004000000 */
[----:B------:R-:W-:Y:S01]  /*15100*/  FSEL R4, R5, -INF , !P6 ;  /* 0xff80000005047808 */ /* 0x000fe20007000000 */
[----:B------:R-:W-:Y:S01]  /*15110*/  HMMA.16816.F32 R20, R36, R42, R16 ;  /* 0x0000002a2414723c */ /* 0x000fe20000001810 */
[----:B------:R-:W-:-:S02]  /*15120*/  I2FP.F32.S32 R7, R14 ;  /* 0x0000000e00077245 */ /* 0x000fc40000201400 */
[----:B------:R-:W-:Y:S01]  /*15130*/  I2FP.F32.S32 R5, R3 ;  /* 0x0000000300057245 */ /* 0x000fe20000201400 */
[----:B------:R-:W-:Y:S01]  /*15140*/  IMAD.IADD R3, R227, 0x1, -R24 ;  /* 0x00000001e3037824 */ /* 0x000fe200078e0a18 */
[----:B------:R-:W-:Y:S01]  /*15150*/  FSEL R67, R4, -INF , !P4 ;  /* 0xff80000004437808 */ /* 0x000fe20006000000 */
[----:B------:R-:W-:Y:S01]  /*15160*/  FFMA.FTZ R4, -R225, R7, R63 ;  /* 0x00000007e1047223 */ /* 0x000fe2000001013f */
[----:B------:R-:W-:Y:S01]  /*15170*/  ISETP.GT.AND P1, PT, R0, R6, PT ;  /* 0x000000060000720c */ /* 0x000fe20003f24270 */
[----:B------:R-:W-:Y:S01]  /*15180*/  HMMA.16816.F32 R80, R8, R48, R188 ;  /* 0x000000300850723c */ /* 0x000fe200000018bc */
[C---:B------:R-:W-:Y:S01]  /*15190*/  ISETP.GE.AND P6, PT, R6.reuse, R228, PT ;  /* 0x000000e40600720c */ /* 0x040fe20003fc6270 */
[----:B------:R-:W1:Y:S01]  /*151a0*/  LDSM.16.M88.4 R40, [R106+0x3000] ;  /* 0x003000006a28783b */ /* 0x000e620000000200 */
[----:B------:R-:W-:Y:S02]  /*151b0*/  ISETP.GE.AND P0, PT, R6, R231, PT ;  /* 0x000000e70600720c */ /* 0x000fe40003f06270 */
[----:B------:R-:W-:Y:S01]  /*151c0*/  ISETP.GT.AND P4, PT, R2, R6, PT ;  /* 0x000000060200720c */ /* 0x000fe20003f84270 */
[----:B------:R-:W-:Y:S01]  /*151d0*/  VIADD R6, R3, 0xfffffff8 ;  /* 0xfffffff803067836 */ /* 0x000fe20000000000 */
[----:B------:R-:W-:Y:S01]  /*151e0*/  IABS R15, R15 ;  /* 0x0000000f000f7213 */ /* 0x000fe20000000000 */
[----:B------:R-:W-:Y:S01]  /*151f0*/  FFMA.FTZ R7, -R225, R5, R57 ;  /* 0x00000005e1077223 */ /* 0x000fe20000010139 */
[----:B------:R-:W-:-:S02]  /*15200*/  FSEL R5, R4, -INF , !P3 ;  /* 0xff80000004057808 */ /* 0x000fc40005800000 */
[----:B------:R-:W-:Y:S01]  /*15210*/  IABS R4, R6 ;  /* 0x0000000600047213 */ /* 0x000fe20000000000 */
[----:B------:R-:W-:Y:S01]  /*15220*/  IMAD.MOV.U32 R6, RZ, RZ, R15 ;  /* 0x000000ffff067224 */ /* 0x000fe200078e000f */
[----:B------:R-:W-:Y:S02]  /*15230*/  FSEL R73, R5, -INF , !P5 ;  /* 0xff80000005497808 */ /* 0x000fe40006800000 */
[----:B------:R-:W-:Y:S02]  /*15240*/  I2FP.F32.S32 R4, R4 ;  /* 0x0000000400047245 */ /* 0x000fe40000201400 */
[----:B------:R-:W-:Y:S01]  /*15250*/  FSEL R5, R7, -INF , !P1 ;  /* 0xff80000007057808 */ /* 0x000fe20004800000 */
[----:B------:R-:W-:Y:S01]  /*15260*/  VIADD R14, R25, 0x8 ;  /* 0x00000008190e7836 */ /* 0x000fe20000000000 */
[----:B------:R-:W-:Y:S01]  /*15270*/  I2FP.F32.S32 R6, R6 ;  /* 0x0000000600067245 */ /* 0x000fe20000201400 */
[----:B------:R-:W-:Y:S01]  /*15280*/  FFMA.FTZ R7, -R225, R4, R20 ;  /* 0x00000004e1077223 */ /* 0x000fe20000010114 */
[----:B------:R-:W-:-:S02]  /*15290*/  FSEL R52, R5, -INF , !P6 ;  /* 0xff80000005347808 */ /* 0x000fc40007000000 */
[----:B------:R-:W-:Y:S01]  /*152a0*/  IADD3 R5, PT, PT, R227, -0x9, -R24 ;  /* 0xfffffff7e3057810 */ /* 0x000fe20007ffe818 */
[----:B------:R-:W-:Y:S01]  /*152b0*/  FFMA.FTZ R6, -R225, R6, R59 ;  /* 0x00000006e1067223 */ /* 0x000fe2000001013b */
[----:B------:R-:W-:Y:S02]  /*152c0*/  IABS R4, R3 ;  /* 0x0000000300047213 */ /* 0x000fe40000000000 */
[----:B------:R-:W-:Y:S02]  /*152d0*/  ISETP.GT.AND P3, PT, R0, R14, PT ;  /* 0x0000000e0000720c */ /* 0x000fe40003f64270 */
[----:B------:R-:W-:Y:S01]  /*152e0*/  IABS R3, R5 ;  /* 0x0000000500037213 */ /* 0x000fe20000000000 */
[----:B------:R-:W-:Y:S01]  /*152f0*/  IMAD.MOV.U32 R5, RZ, RZ, R4 ;  /* 0x000000ffff057224 */ /* 0x000fe200078e0004 */
        /* <DEDUP_REMOVED lines=8> */
[----:B------:R-:W-:-:S02]  /*15380*/  ISETP.GT.AND P4, PT, R0, R8, PT ;  /* 0x000000080000720c */ /* 0x000fc40003f84270 */
[C---:B------:R-:W-:Y:S02]  /*15390*/  ISETP.GE.AND P3, PT, R8.reuse, R228, PT ;  /* 0x000000e40800720c */ /* 0x040fe40003f66270 */
[----:B------:R-:W-:Y:S02]  /*153a0*/  ISETP.GE.AND P0, PT, R8, R231, PT ;  /* 0x000000e70800720c */ /* 0x000fe40003f06270 */
[----:B------:R-:W-:Y:S02]  /*153b0*/  ISETP.GT.AND P5, PT, R2, R8, PT ;  /* 0x000000080200720c */ /* 0x000fe40003fa4270 */
[----:B------:R-:W-:Y:S01]  /*153c0*/  I2FP.F32.S32 R14, R5 ;  /* 0x00000005000e7245 */ /* 0x000fe20000201400 */
[----:B------:R-:W-:Y:S01]  /*153d0*/  HMMA.16816.F32 R8, R32, R54, R168 ;  /* 0x000000362008723c */ /* 0x000fe200000018a8 */
[----:B------:R-:W-:-:S03]  /*153e0*/  IADD3 R7, PT, PT, R27, -0x9, -R24 ;  /* 0xfffffff71b077810 */ /* 0x000fc60007ffe818 */
[----:B------:R-:W-:Y:S01]  /*153f0*/  FFMA.FTZ R5, -R225, R14, R22 ;  /* 0x0000000ee1057223 */ /* 0x000fe20000010116 */
[----:B------:R-:W-:-:S04]  /*15400*/  IABS R7, R7 ;  /* 0x0000000700077213 */ /* 0x000fc80000000000 */
[----:B------:R-:W-:Y:S01]  /*15410*/  FSEL R5, R5, -INF , !P6 ;  /* 0xff80000005057808 */ /* 0x000fe20007000000 */
[----:B--2---:R-:W-:Y:S01]  /*15420*/  HMMA.16816.F32 R16, R36, R28, R44 ;  /* 0x0000001c2410723c */ /* 0x004fe2000000182c */
[----:B------:R-:W-:Y:S02]  /*15430*/  I2FP.F32.S32 R4, R3 ;  /* 0x0000000300047245 */ /* 0x000fe40000201400 */
[----:B------:R-:W-:Y:S02]  /*15440*/  FSEL R44, R5, -INF , !P1 ;  /* 0xff800000052c7808 */ /* 0x000fe40004800000 */
[----:B------:R-:W-:Y:S01]  /*15450*/  I2FP.F32.S32 R5, R7 ;  /* 0x0000000700057245 */ /* 0x000fe20000201400 */
[----:B------:R-:W-:-:S04]  /*15460*/  FFMA.FTZ R4, -R225, R4, R21 ;  /* 0x00000004e1047223 */ /* 0x000fc80000010115 */
[----:B------:R-:W-:Y:S02]  /*15470*/  FFMA.FTZ R5, -R225, R5, R23 ;  /* 0x00000005e1057223 */ /* 0x000fe40000010117 */
[----:B------:R-:W-:Y:S01]  /*15480*/  HMMA.16816.F32 R20, R36, R30, R8 ;  /* 0x0000001e2414723c */ /* 0x000fe20000001808 */
[----:B------:R-:W2:Y:S01]  /*15490*/  LDSM.16.M88.4 R28, [R107+0x3000] ;  /* 0x003000006b1c783b */ /* 0x000ea20000000200 */
[--C-:B------:R-:W-:Y:S02]  /*154a0*/  IADD3 R3, PT, PT, R227, -0x10, -R24.reuse ;  /* 0xfffffff0e3037810 */ /* 0x100fe40007ffe818 */
[----:B------:R-:W-:Y:S02]  /*154b0*/  IADD3 R7, PT, PT, R27, -0x10, -R24 ;  /* 0xfffffff01b077810 */ /* 0x000fe40007ffe818 */
[----:B------:R-:W-:Y:S02]  /*154c0*/  FSEL R4, R4, -INF , !P4 ;  /* 0xff80000004047808 */ /* 0x000fe40006000000 */
[----:B------:R-:W-:-:S02]  /*154d0*/  FSEL R5, R5, -INF , !P5 ;  /* 0xff80000005057808 */ /* 0x000fc40006800000 */
[----:B------:R-:W-:Y:S02]  /*154e0*/  IABS R3, R3 ;  /* 0x0000000300037213 */ /* 0x000fe40000000000 */
[----:B------:R-:W-:Y:S02]  /*154f0*/  IABS R7, R7 ;  /* 0x0000000700077213 */ /* 0x000fe40000000000 */
[----:B------:R-:W-:Y:S02]  /*15500*/  FSEL R51, R4, -INF , !P3 ;  /* 0xff80000004337808 */ /* 0x000fe40005800000 */
[----:B------:R-:W-:Y:S01]  /*15510*/  FSEL R46, R5, -INF , !P0 ;  /* 0xff800000052e7808 */ /* 0x000fe20004000000 */
[----:B------:R-:W-:Y:S01]  /*15520*/  VIADD R6, R25, 0x10 ;  /* 0x0000001019067836 */ /* 0x000fe20000000000 */
[----:B------:R-:W-:Y:S02]  /*15530*/  I2FP.F32.S32 R4, R3 ;  /* 0x0000000300047245 */ /* 0x000fe40000201400 */
[----:B------:R-:W-:-:S02]  /*15540*/  I2FP.F32.S32 R5, R7 ;  /* 0x0000000700057245 */ /* 0x000fc40000201400 */
[----:B------:R-:W-:Y:S01]  /*15550*/  ISETP.GT.AND P6, PT, R0, R6, PT ;  /* 0x000000060000720c */ /* 0x000fe20003fc4270 */
[C---:B------:R-:W-:Y:S01]  /*15560*/  FFMA.FTZ R4, -R225.reuse, R4, R16 ;  /* 0x00000004e1047223 */ /* 0x040fe20000010110 */
[----:B------:R-:W-:Y:S01]  /*15570*/  ISETP.GT.AND P3, PT, R2, R6, PT ;  /* 0x000000060200720c */ /* 0x000fe20003f64270 */
[----:B------:R-:W-:Y:S01]  /*15580*/  FFMA.FTZ R5, -R225, R5, R18 ;  /* 0x00000005e1057223 */ /* 0x000fe20000010112 */
[--C-:B------:R-:W-:Y:S02]  /*15590*/  IADD3 R3, PT, PT, R227, -0x11, -R24.reuse ;  /* 0xffffffefe3037810 */ /* 0x100fe40007ffe818 */
[----:B------:R-:W-:Y:S01]  /*155a0*/  IADD3 R7, PT, PT, R27, -0x11, -R24 ;  /* 0xffffffef1b077810 */ /* 0x000fe20007ffe818 */
[----:B-1----:R-:W-:Y:S01]  /*155b0*/  HMMA.16816.F32 R8, R32, R40, R160 ;  /* 0x000000282008723c */ /* 0x002fe200000018a0 */
[C---:B------:R-:W-:Y:S02]  /*155c0*/  ISETP.GE.AND P4, PT, R6.reuse, R228, PT ;  /* 0x000000e40600720c */ /* 0x040fe40003f86270 */
[----:B------:R-:W-:-:S02]  /*155d0*/  ISETP.GE.AND P1, PT, R6, R231, PT ;  /* 0x000000e70600720c */ /* 0x000fc40003f26270 */
[----:B------:R-:W-:Y:S02]  /*155e0*/  FSEL R4, R4, -INF , !P6 ;  /* 0xff80000004047808 */ /* 0x000fe40007000000 */
[----:B------:R-:W-:Y:S02]  /*155f0*/  FSEL R5, R5, -INF , !P3 ;  /* 0xff80000005057808 */ /* 0x000fe40005800000 */
[----:B------:R-:W-:Y:S02]  /*15600*/  IABS R3, R3 ;  /* 0x0000000300037213 */ /* 0x000fe40000000000 */
[----:B------:R-:W-:Y:S02]  /*15610*/  IABS R7, R7 ;  /* 0x0000000700077213 */ /* 0x000fe40000000000 */
[----:B------:R-:W-:Y:S02]  /*15620*/  FSEL R59, R4, -INF , !P4 ;  /* 0xff800000043b7808 */ /* 0x000fe40006000000 */
[----:B------:R-:W-:Y:S01]  /*15630*/  FSEL R47, R5, -INF , !P1 ;  /* 0xff800000052f7808 */ /* 0x000fe20004800000 */
[----:B------:R-:W-:Y:S01]  /*15640*/  VIADD R6, R25, 0x11 ;  /* 0x0000001119067836 */ /* 0x000fe20000000000 */
[----:B------:R-:W-:-:S02]  /*15650*/  I2FP.F32.S32 R4, R3 ;  /* 0x0000000300047245 */ /* 0x000fc40000201400 */
[----:B------:R-:W-:Y:S02]  /*15660*/  I2FP.F32.S32 R5, R7 ;  /* 0x0000000700057245 */ /* 0x000fe40000201400 */
[----:B------:R-:W-:Y:S01]  /*15670*/  ISETP.GT.AND P5, PT, R0, R6, PT ;  /* 0x000000060000720c */ /* 0x000fe20003fa4270 */
[C---:B------:R-:W-:Y:S01]  /*15680*/  FFMA.FTZ R4, -R225.reuse, R4, R17 ;  /* 0x00000004e1047223 */ /* 0x040fe20000010111 */
[----:B------:R-:W-:Y:S01]  /*15690*/  ISETP.GT.AND P4, PT, R2, R6, PT ;  /* 0x000000060200720c */ /* 0x000fe20003f84270 */
[----:B------:R-:W-:Y:S01]  /*156a0*/  FFMA.FTZ R5, -R225, R5, R19 ;  /* 0x00000005e1057223 */ /* 0x000fe20000010113 */
[--C-:B------:R-:W-:Y:S02]  /*156b0*/  IADD3 R3, PT, PT, R227, -0x18, -R24.reuse ;  /* 0xffffffe8e3037810 */ /* 0x100fe40007ffe818 */
[----:B------:R-:W-:Y:S02]  /*156c0*/  IADD3 R7, PT, PT, R27, -0x18, -R24 ;  /* 0xffffffe81b077810 */ /* 0x000fe40007ffe818 */
[----:B------:R-:W-:-:S02]  /*156d0*/  ISETP.GE.AND P6, PT, R6, R228, PT ;  /* 0x000000e40600720c */ /* 0x000fc40003fc6270 */
[----:B------:R-:W-:Y:S02]  /*156e0*/  ISETP.GE.AND P0, PT, R6, R231, PT ;  /* 0x000000e70600720c */ /* 0x000fe40003f06270 */
[----:B------:R-:W-:Y:S02]  /*156f0*/  FSEL R4, R4, -INF , !P5 ;  /* 0xff80000004047808 */ /* 0x000fe40006800000 */
[----:B------:R-:W-:Y:S02]  /*15700*/  FSEL R5, R5, -INF , !P4 ;  /* 0xff80000005057808 */ /* 0x000fe40006000000 */
[----:B------:R-:W-:Y:S02]  /*15710*/  IABS R3, R3 ;  /* 0x0000000300037213 */ /* 0x000fe40000000000 */
[----:B------:R-:W-:Y:S01]  /*15720*/  IABS R7, R7 ;  /* 0x0000000700077213 */ /* 0x000fe20000000000 */
[----:B--2---:R-:W-:Y:S01]  /*15730*/  HMMA.16816.F32 R16, R36, R28, R8 ;  /* 0x0000001c2410723c */ /* 0x004fe20000001808 */
[----:B------:R-:W-:-:S02]  /*15740*/  FSEL R58, R4, -INF , !P6 ;  /* 0xff800000043a7808 */ /* 0x000fc40007000000 */
[----:B------:R-:W-:Y:S01]  /*15750*/  FSEL R45, R5, -INF , !P0 ;  /* 0xff800000052d7808 */ /* 0x000fe20004000000 */
[----:B------:R-:W-:Y:S01]  /*15760*/  VIADD R6, R25, 0x18 ;  /* 0x0000001819067836 */ /* 0x000fe20000000000 */
[----:B------:R-:W-:Y:S02]  /*15770*/  I2FP.F32.S32 R4, R3 ;  /* 0x0000000300047245 */ /* 0x000fe40000201400 */
[----:B------:R-:W-:Y:S01]  /*15780*/  I2FP.F32.S32 R5, R7 ;  /* 0x0000000700057245 */ /* 0x000fe20000201400 */
[----:B------:R-:W-:Y:S01]  /*15790*/  HMMA.16816.F32 R8, R32, R42, R152 ;  /* 0x0000002a2008723c */ /* 0x000fe20000001898 */
[----:B------:R-:W1:Y:S01]  /*157a0*/  LDSM.16.M88.4 R40, [R106+0x3800] ;  /* 0x003800006a28783b */ /* 0x000e620000000200 */
[C---:B------:R-:W-:Y:S01]  /*157b0*/  FFMA.FTZ R4, -R225.reuse, R4, R20 ;  /* 0x00000004e1047223 */ /* 0x040fe20000010114 */
[-C--:B------:R-:W-:Y:S01]  /*157c0*/  ISETP.GT.AND P3, PT, R0, R6.reuse, PT ;  /* 0x000000060000720c */ /* 0x080fe20003f64270 */
[----:B------:R-:W-:Y:S01]  /*157d0*/  FFMA.FTZ R5, -R225, R5, R22 ;  /* 0x00000005e1057223 */ /* 0x000fe20000010116 */
[----:B------:R-:W-:-:S02]  /*157e0*/  ISETP.GT.AND P6, PT, R2, R6, PT ;  /* 0x000000060200720c */ /* 0x000fc40003fc4270 */
[--C-:B------:R-:W-:Y:S02]  /*157f0*/  IADD3 R3, PT, PT, R227, -0x19, -R24.reuse ;  /* 0xffffffe7e3037810 */ /* 0x100fe40007ffe818 */
[----:B------:R-:W-:Y:S02]  /*15800*/  IADD3 R7, PT, PT, R27, -0x19, -R24 ;  /* 0xffffffe71b077810 */ /* 0x000fe40007ffe818 */
[C---:B------:R-:W-:Y:S02]  /*15810*/  ISETP.GE.AND P5, PT, R6.reuse, R228, PT ;  /* 0x000000e40600720c */ /* 0x040fe40003fa6270 */
[----:B------:R-:W-:Y:S02]  /*15820*/  ISETP.GE.AND P1, PT, R6, R231, PT ;  /* 0x000000e70600720c */ /* 0x000fe40003f26270 */
[----:B------:R-:W-:Y:S02]  /*15830*/  FSEL R4, R4, -INF , !P3 ;  /* 0xff80000004047808 */ /* 0x000fe40005800000 */
[----:B------:R-:W-:-:S02]  /*15840*/  FSEL R5, R5, -INF , !P6 ;  /* 0xff80000005057808 */ /* 0x000fc40007000000 */
[----:B------:R-:W-:Y:S02]  /*15850*/  IABS R3, R3 ;  /* 0x0000000300037213 */ /* 0x000fe40000000000 */
[----:B------:R-:W-:Y:S02]  /*15860*/  IABS R7, R7 ;  /* 0x0000000700077213 */ /* 0x000fe40000000000 */
[----:B------:R-:W-:Y:S02]  /*15870*/  FSEL R66, R4, -INF , !P5 ;  /* 0xff80000004427808 */ /* 0x000fe40006800000 */
[----:B------:R-:W-:Y:S02]  /*15880*/  FSEL R57, R5, -INF , !P1 ;  /* 0xff80000005397808 */ /* 0x000fe40004800000 */
[----:B------:R-:W-:Y:S02]  /*15890*/  I2FP.F32.S32 R4, R3 ;  /* 0x0000000300047245 */ /* 0x000fe40000201400 */
[----:B------:R-:W-:Y:S01]  /*158a0*/  I2FP.F32.S32 R5, R7 ;  /* 0x0000000700057245 */ /* 0x000fe20000201400 */
[----:B------:R-:W-:-:S02]  /*158b0*/  VIADD R6, R25, 0x19 ;  /* 0x0000001919067836 */ /* 0x000fc40000000000 */
[C---:B------:R-:W-:Y:S02]  /*158c0*/  FFMA.FTZ R4, -R225.reuse, R4, R21 ;  /* 0x00000004e1047223 */ /* 0x040fe40000010115 */
[----:B------:R-:W-:Y:S02]  /*158d0*/  FFMA.FTZ R5, -R225, R5, R23 ;  /* 0x00000005e1057223 */ /* 0x000fe40000010117 */
[----:B------:R-:W-:Y:S01]  /*158e0*/  HMMA.16816.F32 R20, R36, R30, R8 ;  /* 0x0000001e2414723c */ /* 0x000fe20000001808 */
[----:B------:R-:W2:Y:S01]  /*158f0*/  LDSM.16.M88.4 R28, [R107+0x3800] ;  /* 0x003800006b1c783b */ /* 0x000ea20000000200 */
[-C--:B------:R-:W-:Y:S02]  /*15900*/  ISETP.GT.AND P4, PT, R0, R6.reuse, PT ;  /* 0x000000060000720c */ /* 0x080fe40003f84270 */
[----:B------:R-:W-:Y:S02]  /*15910*/  ISETP.GT.AND P5, PT, R2, R6, PT ;  /* 0x000000060200720c */ /* 0x000fe40003fa4270 */
[----:B------:R-:W-:-:S02]  /*15920*/  IADD3 R3, PT, PT, R227, -0x20, -R24 ;  /* 0xffffffe0e3037810 */ /* 0x000fc40007ffe818 */
[----:B------:R-:W-:Y:S02]  /*15930*/  IADD3 R7, PT, PT, R27, -0x20, -R24 ;  /* 0xffffffe01b077810 */ /* 0x000fe40007ffe818 */
[C---:B------:R-:W-:Y:S02]  /*15940*/  ISETP.GE.AND P3, PT, R6.reuse, R228, PT ;  /* 0x000000e40600720c */ /* 0x040fe40003f66270 */
[----:B------:R-:W-:Y:S02]  /*15950*/  ISETP.GE.AND P0, PT, R6, R231, PT ;  /* 0x000000e70600720c */ /* 0x000fe40003f06270 */
[----:B------:R-:W-:Y:S02]  /*15960*/  FSEL R4, R4, -INF , !P4 ;  /* 0xff80000004047808 */ /* 0x000fe40006000000 */
[----:B------:R-:W-:Y:S02]  /*15970*/  FSEL R5, R5, -INF , !P5 ;  /* 0xff80000005057808 */ /* 0x000fe40006800000 */
[----:B------:R-:W-:-:S02]  /*15980*/  IABS R3, R3 ;  /* 0x0000000300037213 */ /* 0x000fc40000000000 */
[----:B------:R-:W-:Y:S02]  /*15990*/  IABS R7, R7 ;  /* 0x0000000700077213 */ /* 0x000fe40000000000 */
[----:B------:R-:W-:Y:S02]  /*159a0*/  FSEL R63, R4, -INF , !P3 ;  /* 0xff800000043f7808 */ /* 0x000fe40005800000 */
[----:B------:R-:W-:Y:S01]  /*159b0*/  FSEL R61, R5, -INF , !P0 ;  /* 0xff800000053d7808 */ /* 0x000fe20004000000 */
[----:B------:R-:W-:Y:S01]  /*159c0*/  VIADD R6, R25, 0x20 ;  /* 0x0000002019067836 */ /* 0x000fe20000000000 */
[----:B------:R-:W-:Y:S02]  /*159d0*/  I2FP.F32.S32 R4, R3 ;  /* 0x0000000300047245 */ /* 0x000fe40000201400 */
[----:B------:R-:W-:Y:S02]  /*159e0*/  I2FP.F32.S32 R5, R7 ;  /* 0x0000000700057245 */ /* 0x000fe40000201400 */
[----:B------:R-:W-:Y:S01]  /*159f0*/  ISETP.GT.AND P6, PT, R0, R6, PT ;  /* 0x000000060000720c */ /* 0x000fe20003fc4270 */
[C---:B------:R-:W-:Y:S01]  /*15a00*/  FFMA.FTZ R4, -R225.reuse, R4, R16 ;  /* 0x00000004e1047223 */ /* 0x040fe20000010110 */
[----:B------:R-:W-:Y:S01]  /*15a10*/  ISETP.GT.AND P3, PT, R2, R6, PT ;  /* 0x000000060200720c */ /* 0x000fe20003f64270 */
[----:B------:R-:W-:Y:S01]  /*15a20*/  FFMA.FTZ R5, -R225, R5, R18 ;  /* 0x00000005e1057223 */ /* 0x000fe20000010112 */
[----:B------:R-:W-:-:S02]  /*15a30*/  IADD3 R3, PT, PT, R227, -0x21, -R24 ;  /* 0xffffffdfe3037810 */ /* 0x000fc40007ffe818 */
[----:B------:R-:W-:Y:S01]  /*15a40*/  IADD3 R7, PT, PT, R27, -0x21, -R24 ;  /* 0xffffffdf1b077810 */ /* 0x000fe20007ffe818 */
[----:B-1----:R-:W-:Y:S01]  /*15a50*/  HMMA.16816.F32 R8, R32, R40, R156 ;  /* 0x000000282008723c */ /* 0x002fe2000000189c */
        /* <DEDUP_REMOVED lines=16> */
[----:B------:R-:W-:Y:S02]  /*15b60*/  IADD3 R7, PT, PT, R27, -0x28, -R24 ;  /* 0xffffffd81b077810 */ /* 0x000fe40007ffe818 */
[C---:B------:R-:W-:Y:S02]  /*15b70*/  ISETP.GE.AND P6, PT, R6.reuse, R228, PT ;  /* 0x000000e40600720c */ /* 0x040fe40003fc6270 */
[----:B------:R-:W-:Y:S02]  /*15b80*/  ISETP.GE.AND P0, PT, R6, R231, PT ;  /* 0x000000e70600720c */ /* 0x000fe40003f06270 */
[----:B------:R-:W-:Y:S02]  /*15b90*/  FSEL R4, R4, -INF , !P5 ;  /* 0xff80000004047808 */ /* 0x000fe40006800000 */
[----:B------:R-:W-:Y:S02]  /*15ba0*/  FSEL R5, R5, -INF , !P4 ;  /* 0xff80000005057808 */ /* 0x000fe40006000000 */
[----:B------:R-:W-:-:S02]  /*15bb0*/  IABS R3, R3 ;  /* 0x0000000300037213 */ /* 0x000fc40000000000 */
[----:B------:R-:W-:Y:S01]  /*15bc0*/  IABS R7, R7 ;  /* 0x0000000700077213 */ /* 0x000fe20000000000 */
[----:B--2---:R-:W-:Y:S01]  /*15bd0*/  HMMA.16816.F32 R16, R36, R28, R8 ;  /* 0x0000001c2410723c */ /* 0x004fe20000001808 */
[----:B------:R-:W-:Y:S02]  /*15be0*/  FSEL R210, R4, -INF , !P6 ;  /* 0xff80000004d27808 */ /* 0x000fe40007000000 */
        /* <DEDUP_REMOVED lines=539> */
[----:B------:R-:W-:-:S03]  /*17da0*/  I2FP.F32.S32 R5, R7 ;  /* 0x0000000700057245 */ /* 0x000fc60000201400 */
[C---:B------:R-:W-:Y:S02]  /*17db0*/  FFMA.FTZ R4, -R225.reuse, R4, R21 ;  /* 0x00000004e1047223 */ /* 0x040fe40000010115 */
[----:B------:R-:W-:Y:S02]  /*17dc0*/  FFMA.FTZ R5, -R225, R5, R23 ;  /* 0x00000005e1057223 */ /* 0x000fe40000010117 */
[----:B------:R-:W-:Y:S01]  /*17dd0*/  HMMA.16816.F32 R20, R36, R30, R8 ;  /* 0x0000001e2414723c */ /* 0x000fe20000001808 */
[----:B------:R-:W2:Y:S01]  /*17de0*/  LDSM.16.M88.4 R28, [R107+0x7800] ;  /* 0x007800006b1c783b */ /* 0x000ea20000000200 */
[----:B------:R-:W-:Y:S01]  /*17df0*/  VIADD R6, R25, 0x99 ;  /* 0x0000009919067836 */ /* 0x000fe20000000000 */
[--C-:B------:R-:W-:Y:S02]  /*17e00*/  IADD3 R3, PT, PT, R227, -0xa0, -R24.reuse ;  /* 0xffffff60e3037810 */ /* 0x100fe40007ffe818 */
[----:B------:R-:W-:Y:S02]  /*17e10*/  IADD3 R7, PT, PT, R27, -0xa0, -R24 ;  /* 0xffffff601b077810 */ /* 0x000fe40007ffe818 */
[----:B------:R-:W-:-:S02]  /*17e20*/  ISETP.GT.AND P4, PT, R0, R6, PT ;  /* 0x000000060000720c */ /* 0x000fc40003f84270 */
[----:B------:R-:W-:Y:S02]  /*17e30*/  ISETP.GT.AND P5, PT, R2, R6, PT ;  /* 0x000000060200720c */ /* 0x000fe40003fa4270 */
        /* <DEDUP_REMOVED lines=9> */
[----:B------:R-:W-:Y:S01]  /*17ed0*/  I2FP.F32.S32 R4, R3 ;  /* 0x0000000300047245 */ /* 0x000fe20000201400 */
[----:B-1----:R-:W-:Y:S01]  /*17ee0*/  HMMA.16816.F32 R8, R32, R40, R236 ;  /* 0x000000282008723c */ /* 0x002fe200000018ec */
        /* <DEDUP_REMOVED lines=14> */
[----:B------:R-:W-:Y:S02]  /*17fd0*/  FSEL R121, R5, -INF , !P1 ;  /* 0xff80000005797808 */ /* 0x000fe40004800000 */
[----:B------:R-:W-:Y:S02]  /*17fe0*/  I2FP.F32.S32 R4, R3 ;  /* 0x0000000300047245 */ /* 0x000fe40000201400 */
[----:B------:R-:W-:-:S03]  /*17ff0*/  I2FP.F32.S32 R5, R7 ;  /* 0x0000000700057245 */ /* 0x000fc60000201400 */
[C---:B------:R-:W-:Y:S02]  /*18000*/  FFMA.FTZ R4, -R225.reuse, R4, R17 ;  /* 0x00000004e1047223 */ /* 0x040fe40000010111 */
[----:B------:R-:W-:Y:S02]  /*18010*/  FFMA.FTZ R5, -R225, R5, R19 ;  /* 0x00000005e1057223 */ /* 0x000fe40000010113 */
[----:B--2---:R-:W-:Y:S01]  /*18020*/  HMMA.16816.F32 R16, R36, R28, R8 ;  /* 0x0000001c2410723c */ /* 0x004fe20000001808 */
[----:B------:R-:W-:-:S07]  /*18030*/  VIADD R6, R25, 0xa1 ;  /* 0x000000a119067836 */ /* 0x000fce0000000000 */
[----:B------:R-:W-:Y:S01]  /*18040*/  HMMA.16816.F32 R8, R32, R42, R116 ;  /* 0x0000002a2008723c */ /* 0x000fe20000001874 */
[----:B------:R-:W1:Y:S01]  /*18050*/  LDSM.16.M88.4 R40, [R106+0x8000] ;  /* 0x008000006a28783b */ /* 0x000e620000000200 */
[-C--:B------:R-:W-:Y:S02]  /*18060*/  ISETP.GT.AND P5, PT, R0, R6.reuse, PT ;  /* 0x000000060000720c */ /* 0x080fe40003fa4270 */
[----:B------:R-:W-:Y:S02]  /*18070*/  ISETP.GT.AND P4, PT, R2, R6, PT ;  /* 0x000000060200720c */ /* 0x000fe40003f84270 */
[--C-:B------:R-:W-:Y:S02]  /*18080*/  IADD3 R3, PT, PT, R227, -0xa8, -R24.reuse ;  /* 0xffffff58e3037810 */ /* 0x100fe40007ffe818 */
[----:B------:R-:W-:Y:S02]  /*18090*/  IADD3 R7, PT, PT, R27, -0xa8, -R24 ;  /* 0xffffff581b077810 */ /* 0x000fe40007ffe818 */
[----:B------:R-:W-:-:S02]  /*180a0*/  ISETP.GE.AND P6, PT, R6, R228, PT ;  /* 0x000000e40600720c */ /* 0x000fc40003fc6270 */
[----:B------:R-:W-:Y:S02]  /*180b0*/  ISETP.GE.AND P0, PT, R6, R231, PT ;  /* 0x000000e70600720c */ /* 0x000fe40003f06270 */
[----:B------:R-:W-:Y:S02]  /*180c0*/  FSEL R4, R4, -INF , !P5 ;  /* 0xff80000004047808 */ /* 0x000fe40006800000 */
[----:B------:R-:W-:Y:S02]  /*180d0*/  FSEL R5, R5, -INF , !P4 ;  /* 0xff80000005057808 */ /* 0x000fe40006000000 */
[----:B------:R-:W-:Y:S02]  /*180e0*/  IABS R3, R3 ;  /* 0x0000000300037213 */ /* 0x000fe40000000000 */
[----:B------:R-:W-:Y:S02]  /*180f0*/  IABS R7, R7 ;  /* 0x0000000700077213 */ /* 0x000fe40000000000 */
[----:B------:R-:W-:-:S02]  /*18100*/  FSEL R138, R4, -INF , !P6 ;  /* 0xff800000048a7808 */ /* 0x000fc40007000000 */
        /* <DEDUP_REMOVED lines=23> */
[----:B------:R-:W-:Y:S01]  /*18280*/  VIADD R6, R25, 0xa9 ;  /* 0x000000a919067836 */ /* 0x000fe20000000000 */
[----:B------:R-:W-:Y:S01]  /*18290*/  IADD3 R3, PT, PT, R227, -0xb0, -R24 ;  /* 0xffffff50e3037810 */ /* 0x000fe20007ffe818 */
[----:B------:R-:W-:Y:S01]  /*182a0*/  IMAD.MOV.U32 R193, RZ, RZ, R109 ;  /* 0x000000ffffc17224 */ /* 0x000fe200078e006d */
[----:B------:R-:W2:Y:S04]  /*182b0*/  LDSM.16.M88.4 R28, [R107+0x8000] ;  /* 0x008000006b1c783b */ /* 0x000ea80000000200 */
[----:B-1----:R-:W-:Y:S01]  /*182c0*/  HMMA.16816.F32 R8, R32, R40, R240 ;  /* 0x000000282008723c */ /* 0x002fe200000018f0 */
[----:B------:R-:W3:Y:S01]  /*182d0*/  LDL R243, [R1+0x68] ;  /* 0x0000680001f37983 */ /* 0x000ee20000100800 */
[----:B------:R-:W-:-:S02]  /*182e0*/  ISETP.GT.AND P4, PT, R0, R6, PT ;  /* 0x000000060000720c */ /* 0x000fc40003f84270 */
[----:B------:R-:W-:Y:S02]  /*182f0*/  ISETP.GE.AND P3, PT, R6, R228, PT ;  /* 0x000000e40600720c */ /* 0x000fe40003f66270 */
[----:B------:R-:W-:Y:S02]  /*18300*/  FSEL R4, R4, -INF , !P4 ;  /* 0xff80000004047808 */ /* 0x000fe40006000000 */
[----:B------:R-:W-:Y:S02]  /*18310*/  IABS R3, R3 ;  /* 0x0000000300037213 */ /* 0x000fe40000000000 */
[----:B------:R-:W-:Y:S02]  /*18320*/  FSEL R109, R4, -INF , !P3 ;  /* 0xff800000046d7808 */ /* 0x000fe40005800000 */
[----:B------:R-:W-:Y:S02]  /*18330*/  ISETP.GE.AND P0, PT, R6, R231, PT ;  /* 0x000000e70600720c */ /* 0x000fe40003f06270 */
[----:B------:R-:W-:Y:S01]  /*18340*/  ISETP.GT.AND P5, PT, R2, R6, PT ;  /* 0x000000060200720c */ /* 0x000fe20003fa4270 */
[----:B------:R-:W-:Y:S01]  /*18350*/  VIADD R6, R25, 0xb0 ;  /* 0x000000b019067836 */ /* 0x000fe20000000000 */
[----:B------:R-:W-:-:S02]  /*18360*/  I2FP.F32.S32 R4, R3 ;  /* 0x0000000300047245 */ /* 0x000fc40000201400 */
[----:B------:R-:W-:Y:S02]  /*18370*/  IADD3 R7, PT, PT, R27, -0xb0, -R24 ;  /* 0xffffff501b077810 */ /* 0x000fe40007ffe818 */
[----:B------:R-:W-:Y:S01]  /*18380*/  ISETP.GT.AND P6, PT, R0, R6, PT ;  /* 0x000000060000720c */ /* 0x000fe20003fc4270 */
[----:B------:R-:W-:Y:S01]  /*18390*/  FFMA.FTZ R4, -R225, R4, R16 ;  /* 0x00000004e1047223 */ /* 0x000fe20000010110 */
[----:B------:R-:W-:Y:S02]  /*183a0*/  FSEL R5, R5, -INF , !P5 ;  /* 0xff80000005057808 */ /* 0x000fe40006800000 */
[----:B------:R-:W-:Y:S02]  /*183b0*/  IADD3 R3, PT, PT, R227, -0xb1, -R24 ;  /* 0xffffff4fe3037810 */ /* 0x000fe40007ffe818 */
[----:B------:R-:W-:Y:S02]  /*183c0*/  IABS R7, R7 ;  /* 0x0000000700077213 */ /* 0x000fe40000000000 */
[----:B------:R-:W-:-:S02]  /*183d0*/  ISETP.GE.AND P4, PT, R6, R228, PT ;  /* 0x000000e40600720c */ /* 0x000fc40003f86270 */
[----:B------:R-:W-:Y:S02]  /*183e0*/  FSEL R4, R4, -INF , !P6 ;  /* 0xff80000004047808 */ /* 0x000fe40007000000 */
[----:B------:R-:W-:Y:S02]  /*183f0*/  FSEL R98, R5, -INF , !P0 ;  /* 0xff80000005627808 */ /* 0x000fe40004000000 */
[----:B------:R-:W-:Y:S02]  /*18400*/  IABS R3, R3 ;  /* 0x0000000300037213 */ /* 0x000fe40000000000 */
[----:B------:R-:W-:Y:S02]  /*18410*/  I2FP.F32.S32 R5, R7 ;  /* 0x0000000700057245 */ /* 0x000fe40000201400 */
[----:B------:R-:W-:Y:S02]  /*18420*/  FSEL R144, R4, -INF , !P4 ;  /* 0xff80000004907808 */ /* 0x000fe40006000000 */
[----:B------:R-:W-:Y:S01]  /*18430*/  ISETP.GE.AND P1, PT, R6, R231, PT ;  /* 0x000000e70600720c */ /* 0x000fe20003f26270 */
[----:B------:R-:W-:Y:S01]  /*18440*/  FFMA.FTZ R5, -R225, R5, R18 ;  /* 0x00000005e1057223 */ /* 0x000fe20000010112 */
[----:B------:R-:W-:Y:S01]  /*18450*/  ISETP.GT.AND P3, PT, R2, R6, PT ;  /* 0x000000060200720c */ /* 0x000fe20003f64270 */
[----:B------:R-:W-:Y:S01]  /*18460*/  VIADD R6, R25, 0xb1 ;  /* 0x000000b119067836 */ /* 0x000fe20000000000 */
[----:B------:R-:W-:-:S02]  /*18470*/  I2FP.F32.S32 R4, R3 ;  /* 0x0000000300047245 */ /* 0x000fc40000201400 */
[--C-:B------:R-:W-:Y:S02]  /*18480*/  IADD3 R7, PT, PT, R27, -0xb1, -R24.reuse ;  /* 0xffffff4f1b077810 */ /* 0x100fe40007ffe818 */
        /* <DEDUP_REMOVED lines=9> */
[----:B------:R-:W-:Y:S01]  /*18520*/  I2FP.F32.S32 R5, R7 ;  /* 0x0000000700057245 */ /* 0x000fe20000201400 */
[----:B------:R-:W-:Y:S01]  /*18530*/  IMAD.MOV.U32 R192, RZ, RZ, R110 ;  /* 0x000000ffffc07224 */ /* 0x000fe200078e006e */
[----:B------:R-:W-:Y:S02]  /*18540*/  FSEL R110, R4, -INF , !P6 ;  /* 0xff800000046e7808 */ /* 0x000fe40007000000 */
[----:B------:R-:W-:Y:S01]  /*18550*/  ISETP.GE.AND P0, PT, R6, R231, PT ;  /* 0x000000e70600720c */ /* 0x000fe20003f06270 */
[----:B------:R-:W-:Y:S01]  /*18560*/  FFMA.FTZ R5, -R225, R5, R19 ;  /* 0x00000005e1057223 */ /* 0x000fe20000010113 */
        /* <DEDUP_REMOVED lines=11> */
[----:B------:R-:W-:Y:S01]  /*18620*/  FSEL R96, R5, -INF , !P0 ;  /* 0xff80000005607808 */ /* 0x000fe20004000000 */
[----:B--2---:R-:W-:Y:S01]  /*18630*/  HMMA.16816.F32 R16, R36, R28, R8 ;  /* 0x0000001c2410723c */ /* 0x004fe20000001808 */
[----:B------:R-:W-:Y:S02]  /*18640*/  IABS R3, R3 ;  /* 0x0000000300037213 */ /* 0x000fe40000000000 */
[----:B------:R-:W-:Y:S01]  /*18650*/  I2FP.F32.S32 R5, R7 ;  /* 0x0000000700057245 */ /* 0x000fe20000201400 */
[----:B------:R-:W-:Y:S01]  /*18660*/  IMAD.MOV.U32 R194, RZ, RZ, R108 ;  /* 0x000000ffffc27224 */ /* 0x000fe200078e006c */
[----:B------:R-:W-:-:S03]  /*18670*/  FSEL R108, R4, -INF , !P5 ;  /* 0xff800000046c7808 */ /* 0x000fc60006800000 */
[----:B------:R-:W-:Y:S01]  /*18680*/  HMMA.16816.F32 R8, R32, R42, R244 ;  /* 0x0000002a2008723c */ /* 0x000fe200000018f4 */
[----:B------:R-:W1:Y:S01]  /*18690*/  LDSM.16.M88.4 R40, [R106+0x8800] ;  /* 0x008800006a28783b */ /* 0x000e620000000200 */
[----:B------:R-:W-:Y:S01]  /*186a0*/  ISETP.GE.AND P1, PT, R6, R231, PT ;  /* 0x000000e70600720c */ /* 0x000fe20003f26270 */
[----:B------:R-:W-:Y:S01]  /*186b0*/  FFMA.FTZ R5, -R225, R5, R22 ;  /* 0x00000005e1057223 */ /* 0x000fe20000010116 */
[----:B------:R-:W-:Y:S01]  /*186c0*/  ISETP.GT.AND P6, PT, R2, R6, PT ;  /* 0x000000060200720c */ /* 0x000fe20003fc4270 */
[----:B------:R-:W-:Y:S01]  /*186d0*/  VIADD R6, R25, 0xb9 ;  /* 0x000000b919067836 */ /* 0x000fe20000000000 */
[----:B------:R-:W-:Y:S02]  /*186e0*/  I2FP.F32.S32 R4, R3 ;  /* 0x0000000300047245 */ /* 0x000fe40000201400 */
[----:B------:R-:W-:Y:S02]  /*186f0*/  IADD3 R7, PT, PT, R27, -0xb9, -R24 ;  /* 0xffffff471b077810 */ /* 0x000fe40007ffe818 */
[----:B------:R-:W-:Y:S01]  /*18700*/  ISETP.GT.AND P4, PT, R0, R6, PT ;  /* 0x000000060000720c */ /* 0x000fe20003f84270 */
[----:B------:R-:W-:Y:S01]  /*18710*/  FFMA.FTZ R4, -R225, R4, R21 ;  /* 0x00000004e1047223 */ /* 0x000fe20000010115 */
[----:B------:R-:W-:-:S02]  /*18720*/  FSEL R5, R5, -INF , !P6 ;  /* 0xff80000005057808 */ /* 0x000fc40007000000 */
[----:B------:R-:W-:Y:S02]  /*18730*/  IADD3 R3, PT, PT, R227, -0xc0, -R24 ;  /* 0xffffff40e3037810 */ /* 0x000fe40007ffe818 */
[----:B------:R-:W-:Y:S02]  /*18740*/  IABS R7, R7 ;  /* 0x0000000700077213 */ /* 0x000fe40000000000 */
[----:B------:R-:W-:Y:S02]  /*18750*/  ISETP.GE.AND P3, PT, R6, R228, PT ;  /* 0x000000e40600720c */ /* 0x000fe40003f66270 */
[----:B------:R-:W-:Y:S02]  /*18760*/  FSEL R4, R4, -INF , !P4 ;  /* 0xff80000004047808 */ /* 0x000fe40006000000 */
[----:B------:R-:W-:Y:S02]  /*18770*/  FSEL R91, R5, -INF , !P1 ;  /* 0xff800000055b7808 */ /* 0x000fe40004800000 */
[----:B------:R-:W-:-:S02]  /*18780*/  IABS R3, R3 ;  /* 0x0000000300037213 */ /* 0x000fc40000000000 */
[----:B------:R-:W-:Y:S02]  /*18790*/  I2FP.F32.S32 R5, R7 ;  /* 0x0000000700057245 */ /* 0x000fe40000201400 */
[----:B------:R-:W-:Y:S02]  /*187a0*/  FSEL R97, R4, -INF , !P3 ;  /* 0xff80000004617808 */ /* 0x000fe40005800000 */
[----:B------:R-:W-:Y:S01]  /*187b0*/  ISETP.GE.AND P0, PT, R6, R231, PT ;  /* 0x000000e70600720c */ /* 0x000fe20003f06270 */
[----:B------:R-:W-:Y:S01]  /*187c0*/  FFMA.FTZ R5, -R225, R5, R23 ;  /* 0x00000005e1057223 */ /* 0x000fe20000010117 */
[----:B------:R-:W-:Y:S01]  /*187d0*/  ISETP.GT.AND P5, PT, R2, R6, PT ;  /* 0x000000060200720c */ /* 0x000fe20003fa4270 */
[----:B------:R-:W-:Y:S01]  /*187e0*/  VIADD R6, R25, 0xc0 ;  /* 0x000000c019067836 */ /* 0x000fe20000000000 */
[----:B------:R-:W-:Y:S01]  /*187f0*/  I2FP.F32.S32 R4, R3 ;  /* 0x0000000300047245 */ /* 0x000fe20000201400 */
[----:B------:R-:W-:Y:S01]  /*18800*/  HMMA.16816.F32 R20, R36, R30, R8 ;  /* 0x0000001e2414723c */ /* 0x000fe20000001808 */
[----:B------:R-:W-:Y:S01]  /*18810*/  IADD3 R7, PT, PT, R27, -0xc0, -R24 ;  /* 0xffffff401b077810 */ /* 0x000fe20007ffe818 */
[----:B------:R-:W2:Y:S01]  /*18820*/  LDSM.16.M88.4 R28, [R107+0x8800] ;  /* 0x008800006b1c783b */ /* 0x000ea20000000200 */
        /* <DEDUP_REMOVED lines=15> */
[----:B------:R-:W-:Y:S02]  /*18920*/  I2FP.F32.S32 R4, R3 ;  /* 0x0000000300047245 */ /* 0x000fe40000201400 */
[----:B------:R-:W-:-:S02]  /*18930*/  IADD3 R7, PT, PT, R27, -0xc1, -R24 ;  /* 0xffffff3f1b077810 */ /* 0x000fc40007ffe818 */
[----:B------:R-:W-:Y:S01]  /*18940*/  ISETP.GT.AND P5, PT, R0, R6, PT ;  /* 0x000000060000720c */ /* 0x000fe20003fa4270 */
[----:B------:R-:W-:Y:S01]  /*18950*/  FFMA.FTZ R4, -R225, R4, R17 ;  /* 0x00000004e1047223 */ /* 0x000fe20000010111 */
[----:B------:R-:W-:Y:S02]  /*18960*/  FSEL R5, R5, -INF , !P3 ;  /* 0xff80000005057808 */ /* 0x000fe40005800000 */
[----:B------:R-:W-:Y:S02]  /*18970*/  IADD3 R3, PT, PT, R227, -0xc8, -R24 ;  /* 0xffffff38e3037810 */ /* 0x000fe40007ffe818 */
[----:B------:R-:W-:Y:S01]  /*18980*/  IABS R7, R7 ;  /* 0x0000000700077213 */ /* 0x000fe20000000000 */
[----:B-1----:R-:W-:Y:S01]  /*18990*/  HMMA.16816.F32 R8, R32, R40, R248 ;  /* 0x000000282008723c */ /* 0x002fe200000018f8 */
[----:B------:R-:W-:Y:S02]  /*189a0*/  ISETP.GE.AND P6, PT, R6, R228, PT ;  /* 0x000000e40600720c */ /* 0x000fe40003fc6270 */
[----:B------:R-:W-:-:S02]  /*189b0*/  FSEL R4, R4, -INF , !P5 ;  /* 0xff80000004047808 */ /* 0x000fc40006800000 */
        /* <DEDUP_REMOVED lines=12> */
[----:B------:R-:W-:Y:S01]  /*18a80*/  FSEL R5, R5, -INF , !P4 ;  /* 0xff80000005057808 */ /* 0x000fe20006000000 */
[----:B------:R-:W-:Y:S01]  /*18a90*/  IMAD.MOV.U32 R195, RZ, RZ, R78 ;  /* 0x000000ffffc37224 */ /* 0x000fe200078e004e */
[----:B------:R-:W-:Y:S02]  /*18aa0*/  IADD3 R3, PT, PT, R227, -0xc9, -R24 ;  /* 0xffffff37e3037810 */ /* 0x000fe40007ffe818 */
[----:B------:R-:W-:Y:S02]  /*18ab0*/  IABS R7, R7 ;  /* 0x0000000700077213 */ /* 0x000fe40000000000 */
[----:B------:R-:W-:-:S02]  /*18ac0*/  ISETP.GE.AND P5, PT, R6, R228, PT ;  /* 0x000000e40600720c */ /* 0x000fc40003fa6270 */
[----:B------:R-:W-:Y:S02]  /*18ad0*/  FSEL R4, R4, -INF , !P3 ;  /* 0xff80000004047808 */ /* 0x000fe40005800000 */
[----:B------:R-:W-:Y:S02]  /*18ae0*/  FSEL R94, R5, -INF , !P0 ;  /* 0xff800000055e7808 */ /* 0x000fe40004000000 */
[----:B------:R-:W-:Y:S02]  /*18af0*/  IABS R3, R3 ;  /* 0x0000000300037213 */ /* 0x000fe40000000000 */
[----:B------:R-:W-:Y:S01]  /*18b00*/  I2FP.F32.S32 R5, R7 ;  /* 0x0000000700057245 */ /* 0x000fe20000201400 */
[----:B--2---:R-:W-:Y:S01]  /*18b10*/  HMMA.16816.F32 R16, R36, R28, R8 ;  /* 0x0000001c2410723c */ /* 0x004fe20000001808 */
[----:B------:R-:W-:Y:S02]  /*18b20*/  FSEL R119, R4, -INF , !P5 ;  /* 0xff80000004777808 */ /* 0x000fe40006800000 */
[----:B------:R-:W-:Y:S01]  /*18b30*/  ISETP.GE.AND P1, PT, R6, R231, PT ;  /* 0x000000e70600720c */ /* 0x000fe20003f26270 */
[----:B------:R-:W-:Y:S01]  /*18b40*/  FFMA.FTZ R5, -R225, R5, R22 ;  /* 0x00000005e1057223 */ /* 0x000fe20000010116 */
[----:B------:R-:W-:Y:S01]  /*18b50*/  ISETP.GT.AND P6, PT, R2, R6, PT ;  /* 0x000000060200720c */ /* 0x000fe20003fc4270 */
[----:B------:R-:W-:Y:S01]  /*18b60*/  VIADD R6, R25, 0xc9 ;  /* 0x000000c919067836 */ /* 0x000fe20000000000 */
[----:B------:R-:W-:Y:S01]  /*18b70*/  I2FP.F32.S32 R4, R3 ;  /* 0x0000000300047245 */ /* 0x000fe20000201400 */
[----:B------:R-:W-:Y:S01]  /*18b80*/  HMMA.16816.F32 R8, R32, R42, R192 ;  /* 0x0000002a2008723c */ /* 0x000fe200000018c0 */
[----:B------:R-:W1:Y:S01]  /*18b90*/  LDSM.16.M88.4 R40, [R106+0x9000] ;  /* 0x009000006a28783b */ /* 0x000e620000000200 */
[----:B------:R-:W-:-:S02]  /*18ba0*/  IADD3 R7, PT, PT, R27, -0xc9, -R24 ;  /* 0xffffff371b077810 */ /* 0x000fc40007ffe818 */
[----:B------:R-:W-:Y:S01]  /*18bb0*/  FFMA.FTZ R4, -R225, R4, R21 ;  /* 0x00000004e1047223 */ /* 0x000fe20000010115 */
[----:B------:R-:W-:Y:S02]  /*18bc0*/  ISETP.GT.AND P4, PT, R0, R6, PT ;  /* 0x000000060000720c */ /* 0x000fe40003f84270 */
[----:B------:R-:W-:Y:S02]  /*18bd0*/  FSEL R5, R5, -INF , !P6 ;  /* 0xff80000005057808 */ /* 0x000fe40007000000 */
[----:B------:R-:W-:Y:S02]  /*18be0*/  IADD3 R3, PT, PT, R227, -0xd0, -R24 ;  /* 0xffffff30e3037810 */ /* 0x000fe40007ffe818 */
[----:B------:R-:W-:Y:S02]  /*18bf0*/  IABS R7, R7 ;  /* 0x0000000700077213 */ /* 0x000fe40000000000 */
        /* <DEDUP_REMOVED lines=11> */
[----:B------:R-:W-:Y:S01]  /*18cb0*/  IADD3 R7, PT, PT, R27, -0xd0, -R24 ;  /* 0xffffff301b077810 */ /* 0x000fe20007ffe818 */
[----:B------:R-:W-:Y:S01]  /*18cc0*/  HMMA.16816.F32 R20, R36, R30, R8 ;  /* 0x0000001e2414723c */ /* 0x000fe20000001808 */
[----:B------:R-:W-:Y:S01]  /*18cd0*/  ISETP.GT.AND P6, PT, R0, R6, PT ;  /* 0x000000060000720c */ /* 0x000fe20003fc4270 */
[----:B------:R-:W-:Y:S01]  /*18ce0*/  FFMA.FTZ R4, -R225, R4, R16 ;  /* 0x00000004e1047223 */ /* 0x000fe20000010110 */
[----:B------:R-:W-:Y:S01]  /*18cf0*/  FSEL R5, R5, -INF , !P5 ;  /* 0xff80000005057808 */ /* 0x000fe20006800000 */
[----:B------:R-:W2:Y:S01]  /*18d00*/  LDSM.16.M88.4 R28, [R107+0x9000] ;  /* 0x009000006b1c783b */ /* 0x000ea20000000200 */
[----:B------:R-:W-:Y:S01]  /*18d10*/  IADD3 R3, PT, PT, R227, -0xd1, -R24 ;  /* 0xffffff2fe3037810 */ /* 0x000fe20007ffe818 */
[----:B------:R-:W-:Y:S01]  /*18d20*/  IMAD.MOV.U32 R195, RZ, RZ, R128 ;  /* 0x000000ffffc37224 */ /* 0x000fe200078e0080 */
[----:B------:R-:W-:Y:S01]  /*18d30*/  IABS R7, R7 ;  /* 0x0000000700077213 */ /* 0x000fe20000000000 */
[----:B------:R-:W-:Y:S01]  /*18d40*/  IMAD.MOV.U32 R192, RZ, RZ, R146 ;  /* 0x000000ffffc07224 */ /* 0x000fe200078e0092 */
[----:B------:R-:W-:Y:S01]  /*18d50*/  ISETP.GE.AND P4, PT, R6, R228, PT ;  /* 0x000000e40600720c */ /* 0x000fe20003f86270 */
[----:B------:R-:W-:Y:S01]  /*18d60*/  IMAD.MOV.U32 R193, RZ, RZ, R145 ;  /* 0x000000ffffc17224 */ /* 0x000fe200078e0091 */
[----:B------:R-:W-:Y:S01]  /*18d70*/  FSEL R4, R4, -INF , !P6 ;  /* 0xff80000004047808 */ /* 0x000fe20007000000 */
[----:B------:R-:W-:Y:S01]  /*18d80*/  IMAD.MOV.U32 R194, RZ, RZ, R133 ;  /* 0x000000ffffc27224 */ /* 0x000fe200078e0085 */
[----:B------:R-:W-:Y:S01]  /*18d90*/  FSEL R88, R5, -INF , !P0 ;  /* 0xff80000005587808 */ /* 0x000fe20004000000 */
[----:B------:R-:W-:-:S04]  /*18da0*/  DEPBAR.LE SB0, 0x0 ;  /* 0x000080000000791a */ /* 0x000fc80000000000 */
        /* <DEDUP_REMOVED lines=13> */
[----:B------:R-:W-:Y:S01]  /*18e80*/  IABS R7, R7 ;  /* 0x0000000700077213 */ /* 0x000fe20000000000 */
[----:B-1----:R-:W-:Y:S01]  /*18e90*/  HMMA.16816.F32 R8, R32, R40, R192 ;  /* 0x000000282008723c */ /* 0x002fe200000018c0 */
        /* <DEDUP_REMOVED lines=22> */
[----:B------:R-:W-:Y:S01]  /*19000*/  FSEL R117, R4, -INF , !P5 ;  /* 0xff80000004757808 */ /* 0x000fe20006800000 */
[----:B--2---:R-:W-:Y:S01]  /*19010*/  HMMA.16816.F32 R16, R36, R28, R8 ;  /* 0x0000001c2410723c */ /* 0x004fe20000001808 */
[----:B------:R-:W-:Y:S01]  /*19020*/  ISETP.GE.AND P1, PT, R6, R231, PT ;  /* 0x000000e70600720c */ /* 0x000fe20003f26270 */
[----:B------:R-:W-:Y:S01]  /*19030*/  FFMA.FTZ R5, -R225, R5, R22 ;  /* 0x00000005e1057223 */ /* 0x000fe20000010116 */
[----:B------:R-:W-:Y:S01]  /*19040*/  ISETP.GT.AND P6, PT, R2, R6, PT ;  /* 0x000000060200720c */ /* 0x000fe20003fc4270 */
[----:B------:R-:W-:Y:S01]  /*19050*/  VIADD R6, R25, 0xd9 ;  /* 0x000000d919067836 */ /* 0x000fe20000000000 */
[----:B------:R-:W-:Y:S01]  /*19060*/  I2FP.F32.S32 R4, R3 ;  /* 0x0000000300047245 */ /* 0x000fe20000201400 */
[----:B------:R-:W-:Y:S01]  /*19070*/  IMAD.MOV.U32 R192, RZ, RZ, R131 ;  /* 0x000000ffffc07224 */ /* 0x000fe200078e0083 */
[----:B------:R-:W-:Y:S01]  /*19080*/  IADD3 R7, PT, PT, R27, -0xd9, -R24 ;  /* 0xffffff271b077810 */ /* 0x000fe20007ffe818 */
[----:B------:R-:W-:-:S02]  /*19090*/  IMAD.MOV.U32 R193, RZ, RZ, R111 ;  /* 0x000000ffffc17224 */ /* 0x000fc400078e006f */
[----:B------:R-:W-:Y:S02]  /*190a0*/  IMAD.MOV.U32 R194, RZ, RZ, R75 ;  /* 0x000000ffffc27224 */ /* 0x000fe400078e004b */
[----:B------:R-:W-:Y:S01]  /*190b0*/  FFMA.FTZ R4, -R225, R4, R21 ;  /* 0x00000004e1047223 */ /* 0x000fe20000010115 */
[----:B------:R-:W-:Y:S01]  /*190c0*/  IMAD.MOV.U32 R195, RZ, RZ, R74 ;  /* 0x000000ffffc37224 */ /* 0x000fe200078e004a */
[----:B------:R-:W-:Y:S02]  /*190d0*/  ISETP.GT.AND P4, PT, R0, R6, PT ;  /* 0x000000060000720c */ /* 0x000fe40003f84270 */
[----:B------:R-:W-:Y:S02]  /*190e0*/  FSEL R5, R5, -INF , !P6 ;  /* 0xff80000005057808 */ /* 0x000fe40007000000 */
[----:B------:R-:W-:Y:S02]  /*190f0*/  IADD3 R3, PT, PT, R227, -0xe0, -R24 ;  /* 0xffffff20e3037810 */ /* 0x000fe40007ffe818 */
[----:B------:R-:W-:Y:S01]  /*19100*/  IABS R7, R7 ;  /* 0x0000000700077213 */ /* 0x000fe20000000000 */
[----:B------:R-:W-:Y:S01]  /*19110*/  HMMA.16816.F32 R8, R32, R42, R192 ;  /* 0x0000002a2008723c */ /* 0x000fe200000018c0 */
        /* <DEDUP_REMOVED lines=23> */
[----:B------:R-:W-:Y:S01]  /*19290*/  HMMA.16816.F32 R20, R36, R30, R8 ;  /* 0x0000001e2414723c */ /* 0x000fe20000001808 */
[----:B------:R-:W-:Y:S01]  /*192a0*/  ISETP.GE.AND P1, PT, R6, R231, PT ;  /* 0x000000e70600720c */ /* 0x000fe20003f26270 */
[----:B------:R-:W-:Y:S01]  /*192b0*/  FFMA.FTZ R5, -R225, R5, R18 ;  /* 0x00000005e1057223 */ /* 0x000fe20000010112 */
[----:B------:R-:W-:Y:S01]  /*192c0*/  ISETP.GT.AND P3, PT, R2, R6, PT ;  /* 0x000000060200720c */ /* 0x000fe20003f64270 */
[----:B------:R-:W-:Y:S01]  /*192d0*/  VIADD R6, R25, 0xe1 ;  /* 0x000000e119067836 */ /* 0x000fe20000000000 */
[----:B------:R-:W-:-:S02]  /*192e0*/  I2FP.F32.S32 R4, R3 ;  /* 0x0000000300047245 */ /* 0x000fc40000201400 */
[--C-:B------:R-:W-:Y:S01]  /*192f0*/  IADD3 R7, PT, PT, R27, -0xe1, -R24.reuse ;  /* 0xffffff1f1b077810 */ /* 0x100fe20007ffe818 */
[----:B------:R-:W-:Y:S01]  /*19300*/  HMMA.16816.F32 R8, R32, R64, R80 ;  /* 0x000000402008723c */ /* 0x000fe20000001850 */
        /* <DEDUP_REMOVED lines=25> */
[----:B------:R-:W-:Y:S01]  /*194a0*/  HMMA.16816.F32 R16, R36, R68, R8 ;  /* 0x000000442410723c */ /* 0x000fe20000001808 */
[----:B------:R-:W-:Y:S02]  /*194b0*/  IABS R3, R3 ;  /* 0x0000000300037213 */ /* 0x000fe40000000000 */
[----:B------:R-:W-:Y:S02]  /*194c0*/  I2FP.F32.S32 R5, R7 ;  /* 0x0000000700057245 */ /* 0x000fe40000201400 */
[----:B------:R-:W-:Y:S02]  /*194d0*/  ISETP.GE.AND P5, PT, R6, R231, PT ;  /* 0x000000e70600720c */ /* 0x000fe40003fa6270 */
[----:B------:R-:W-:Y:S01]  /*194e0*/  ISETP.GT.AND P6, PT, R2, R6, PT ;  /* 0x000000060200720c */ /* 0x000fe20003fc4270 */
[----:B------:R-:W-:Y:S01]  /*194f0*/  VIADD R6, R25, 0xe9 ;  /* 0x000000e919067836 */ /* 0x000fe20000000000 */
[----:B------:R-:W-:-:S02]  /*19500*/  IADD3 R8, PT, PT, R27, -0xe9, -R24 ;  /* 0xffffff171b087810 */ /* 0x000fc40007ffe818 */
[----:B------:R-:W-:Y:S01]  /*19510*/  FSEL R124, R4, -INF , !P1 ;  /* 0xff800000047c7808 */ /* 0x000fe20004800000 */
[C---:B------:R-:W-:Y:S01]  /*19520*/  FFMA.FTZ R5, -R225.reuse, R5, R22 ;  /* 0x00000005e1057223 */ /* 0x040fe20000010116 */
[----:B------:R-:W-:Y:S02]  /*19530*/  I2FP.F32.S32 R4, R3 ;  /* 0x0000000300047245 */ /* 0x000fe40000201400 */
[----:B------:R-:W-:Y:S02]  /*19540*/  IABS R8, R8 ;  /* 0x0000000800087213 */ /* 0x000fe40000000000 */
[----:B------:R-:W-:Y:S02]  /*19550*/  ISETP.GT.AND P4, PT, R0, R6, PT ;  /* 0x000000060000720c */ /* 0x000fe40003f84270 */
[C---:B------:R-:W-:Y:S02]  /*19560*/  ISETP.GE.AND P3, PT, R6.reuse, R228, PT ;  /* 0x000000e40600720c */ /* 0x040fe40003f66270 */
[----:B------:R-:W-:Y:S01]  /*19570*/  ISETP.GE.AND P0, PT, R6, R231, PT ;  /* 0x000000e70600720c */ /* 0x000fe20003f06270 */
[----:B------:R-:W-:Y:S01]  /*19580*/  BAR.SYNC.DEFER_BLOCKING 0x0 ;  /* 0x0000000000007b1d */ /* 0x000fe20000010000 */
[----:B------:R-:W-:Y:S01]  /*19590*/  ISETP.GT.AND P1, PT, R2, R6, PT ;  /* 0x000000060200720c */ /* 0x000fe20003f24270 */
[----:B------:R-:W-:Y:S01]  /*195a0*/  FFMA.FTZ R6, -R225, R4, R21 ;  /* 0x00000004e1067223 */ /* 0x000fe20000010115 */
[----:B------:R-:W-:Y:S01]  /*195b0*/  FSEL R4, R5, -INF , !P6 ;  /* 0xff80000005047808 */ /* 0x000fe20007000000 */
[----:B------:R-:W-:Y:S01]  /*195c0*/  IMAD.MOV.U32 R5, RZ, RZ, R8 ;  /* 0x000000ffff057224 */ /* 0x000fe200078e0008 */
[----:B------:R-:W-:-:S02]  /*195d0*/  IADD3 R3, PT, PT, R227, -0xf0, -R24 ;  /* 0xffffff10e3037810 */ /* 0x000fc40007ffe818 */
[----:B------:R-:W-:Y:S02]  /*195e0*/  FSEL R114, R4, -INF , !P5 ;  /* 0xff80000004727808 */ /* 0x000fe40006800000 */
[----:B------:R-:W-:Y:S02]  /*195f0*/  FSEL R4, R6, -INF , !P4 ;  /* 0xff80000006047808 */ /* 0x000fe40006000000 */
[----:B------:R-:W-:Y:S02]  /*19600*/  IABS R3, R3 ;  /* 0x0000000300037213 */ /* 0x000fe40000000000 */
[----:B------:R-:W-:Y:S01]  /*19610*/  I2FP.F32.S32 R6, R5 ;  /* 0x0000000500067245 */ /* 0x000fe20000201400 */
[----:B------:R-:W-:Y:S01]  /*19620*/  VIADD R7, R25, 0xf0 ;  /* 0x000000f019077836 */ /* 0x000fe20000000000 */
[----:B------:R-:W-:Y:S02]  /*19630*/  I2FP.F32.S32 R5, R3 ;  /* 0x0000000300057245 */ /* 0x000fe40000201400 */
[----:B------:R-:W-:Y:S01]  /*19640*/  FSEL R118, R4, -INF , !P3 ;  /* 0xff80000004767808 */ /* 0x000fe20005800000 */
[----:B------:R-:W-:Y:S01]  /*19650*/  FFMA.FTZ R4, -R225, R6, R23 ;  /* 0x00000006e1047223 */ /* 0x000fe20000010117 */
[----:B------:R-:W-:-:S02]  /*19660*/  IADD3 R3, PT, PT, R227, -0xf1, -R24 ;  /* 0xffffff0fe3037810 */ /* 0x000fc40007ffe818 */
[----:B------:R-:W-:Y:S02]  /*19670*/  IADD3 R6, PT, PT, R27, -0xf0, -R24 ;  /* 0xffffff101b067810 */ /* 0x000fe40007ffe818 */
[----:B------:R-:W-:Y:S02]  /*19680*/  ISETP.GT.AND P6, PT, R0, R7, PT ;  /* 0x000000070000720c */ /* 0x000fe40003fc4270 */
[C---:B------:R-:W-:Y:S02]  /*19690*/  ISETP.GE.AND P5, PT, R7.reuse, R228, PT ;  /* 0x000000e40700720c */ /* 0x040fe40003fa6270 */
[----:B------:R-:W-:Y:S02]  /*196a0*/  ISETP.GE.AND P4, PT, R7, R231, PT ;  /* 0x000000e70700720c */ /* 0x000fe40003f86270 */
[----:B------:R-:W-:Y:S01]  /*196b0*/  ISETP.GT.AND P3, PT, R2, R7, PT ;  /* 0x000000070200720c */ /* 0x000fe20003f64270 */
[----:B------:R-:W-:Y:S01]  /*196c0*/  FFMA.FTZ R5, -R225, R5, R16 ;  /* 0x00000005e1057223 */ /* 0x000fe20000010110 */
[----:B------:R-:W-:-:S02]  /*196d0*/  IABS R3, R3 ;  /* 0x0000000300037213 */ /* 0x000fc40000000000 */
[----:B------:R-:W-:Y:S02]  /*196e0*/  IADD3 R7, PT, PT, R27, -0xf1, -R24 ;  /* 0xffffff0f1b077810 */ /* 0x000fe40007ffe818 */
[----:B------:R-:W-:Y:S02]  /*196f0*/  FSEL R4, R4, -INF , !P1 ;  /* 0xff80000004047808 */ /* 0x000fe40004800000 */
[----:B------:R-:W-:Y:S02]  /*19700*/  IABS R6, R6 ;  /* 0x0000000600067213 */ /* 0x000fe40000000000 */
[----:B------:R-:W-:Y:S01]  /*19710*/  IABS R9, R7 ;  /* 0x0000000700097213 */ /* 0x000fe20000000000 */
[----:B------:R-:W-:Y:S01]  /*19720*/  IMAD.MOV.U32 R7, RZ, RZ, R3 ;  /* 0x000000ffff077224 */ /* 0x000fe200078e0003 */
[----:B------:R-:W-:Y:S01]  /*19730*/  FSEL R115, R4, -INF , !P0 ;  /* 0xff80000004737808 */ /* 0x000fe20004000000 */
[----:B------:R-:W-:Y:S01]  /*19740*/  VIADD R8, R25, 0xf1 ;  /* 0x000000f119087836 */ /* 0x000fe20000000000 */
[----:B------:R-:W-:-:S02]  /*19750*/  FSEL R3, R5, -INF , !P6 ;  /* 0xff80000005037808 */ /* 0x000fc40007000000 */
[----:B------:R-:W-:Y:S01]  /*19760*/  I2FP.F32.S32 R4, R6 ;  /* 0x0000000600047245 */ /* 0x000fe20000201400 */
[----:B------:R-:W-:Y:S01]  /*19770*/  IMAD.MOV.U32 R6, RZ, RZ, R9 ;  /* 0x000000ffff067224 */ /* 0x000fe200078e0009 */
[----:B------:R-:W-:Y:S02]  /*19780*/  FSEL R160, R3, -INF , !P5 ;  /* 0xff80000003a07808 */ /* 0x000fe40006800000 */
[----:B------:R-:W-:Y:S01]  /*19790*/  I2FP.F32.S32 R5, R7 ;  /* 0x0000000700057245 */ /* 0x000fe20000201400 */
[----:B------:R-:W-:Y:S01]  /*197a0*/  FFMA.FTZ R3, -R225, R4, R18 ;  /* 0x00000004e1037223 */ /* 0x000fe20000010112 */
[----:B------:R-:W-:Y:S02]  /*197b0*/  ISETP.GT.AND P1, PT, R0, R8, PT ;  /* 0x000000080000720c */ /* 0x000fe40003f24270 */
[C---:B------:R-:W-:Y:S02]  /*197c0*/  ISETP.GE.AND P0, PT, R8.reuse, R228, PT ;  /* 0x000000e40800720c */ /* 0x040fe40003f06270 */
[----:B------:R-:W-:-:S02]  /*197d0*/  ISETP.GE.AND P6, PT, R8, R231, PT ;  /* 0x000000e70800720c */ /* 0x000fc40003fc6270 */
[----:B------:R-:W-:Y:S02]  /*197e0*/  ISETP.GT.AND P5, PT, R2, R8, PT ;  /* 0x000000080200720c */ /* 0x000fe40003fa4270 */
[--C-:B------:R-:W-:Y:S02]  /*197f0*/  IADD3 R4, PT, PT, R227, -0xf8, -R24.reuse ;  /* 0xffffff08e3047810 */ /* 0x100fe40007ffe818 */
[----:B------:R-:W-:Y:S01]  /*19800*/  IADD3 R8, PT, PT, R27, -0xf8, -R24 ;  /* 0xffffff081b087810 */ /* 0x000fe20007ffe818 */
[----:B------:R-:W-:Y:S01]  /*19810*/  FFMA.FTZ R5, -R225, R5, R17 ;  /* 0x00000005e1057223 */ /* 0x000fe20000010111 */
[----:B------:R-:W-:Y:S02]  /*19820*/  I2FP.F32.S32 R6, R6 ;  /* 0x0000000600067245 */ /* 0x000fe40000201400 */
[----:B------:R-:W-:Y:S02]  /*19830*/  IABS R9, R4 ;  /* 0x0000000400097213 */ /* 0x000fe40000000000 */
[----:B------:R-:W-:-:S02]  /*19840*/  FSEL R3, R3, -INF , !P3 ;  /* 0xff80000003037808 */ /* 0x000fc40005800000 */
[----:B------:R-:W-:Y:S01]  /*19850*/  IABS R4, R8 ;  /* 0x0000000800047213 */ /* 0x000fe20000000000 */
[----:B------:R-:W-:Y:S01]  /*19860*/  FFMA.FTZ R7, -R225, R6, R19 ;  /* 0x00000006e1077223 */ /* 0x000fe20000010113 */
[----:B------:R-:W-:Y:S01]  /*19870*/  FSEL R146, R3, -INF , !P4 ;  /* 0xff80000003927808 */ /* 0x000fe20006000000 */
[----:B------:R-:W-:Y:S01]  /*19880*/  VIADD R6, R25, 0xf8 ;  /* 0x000000f819067836 */ /* 0x000fe20000000000 */
[----:B------:R-:W-:Y:S02]  /*19890*/  FSEL R3, R5, -INF , !P1 ;  /* 0xff80000005037808 */ /* 0x000fe40004800000 */
[----:B------:R-:W-:Y:S02]  /*198a0*/  I2FP.F32.S32 R4, R4 ;  /* 0x0000000400047245 */ /* 0x000fe40000201400 */
[----:B------:R-:W-:Y:S01]  /*198b0*/  FSEL R153, R3, -INF , !P0 ;  /* 0xff80000003997808 */ /* 0x000fe20004000000 */
[----:B------:R-:W-:Y:S01]  /*198c0*/  IMAD.MOV.U32 R8, RZ, RZ, R9 ;  /* 0x000000ffff087224 */ /* 0x000fe200078e0009 */
[----:B------:R-:W-:Y:S01]  /*198d0*/  ISETP.GT.AND P0, PT, R2, R6, PT ;  /* 0x000000060200720c */ /* 0x000fe20003f04270 */
[----:B------:R-:W-:Y:S01]  /*198e0*/  FFMA.FTZ R3, -R225, R4, R62 ;  /* 0x00000004e1037223 */ /* 0x000fe2000001013e */
[----:B------:R-:W-:-:S02]  /*198f0*/  FSEL R4, R7, -INF , !P5 ;  /* 0xff80000007047808 */ /* 0x000fc40006800000 */
[----:B------:R-:W-:Y:S02]  /*19900*/  I2FP.F32.S32 R5, R8 ;  /* 0x0000000800057245 */ /* 0x000fe40000201400 */
[----:B------:R-:W-:Y:S02]  /*19910*/  FSEL R3, R3, -INF , !P0 ;  /* 0xff80000003037808 */ /* 0x000fe40004000000 */
[----:B---3--:R-:W-:Y:S01]  /*19920*/  ISETP.GT.AND P0, PT, R26, R243, PT ;  /* 0x000000f31a00720c */ /* 0x008fe20003f04270 */
[C---:B------:R-:W-:Y:S01]  /*19930*/  FFMA.FTZ R5, -R225.reuse, R5, R60 ;  /* 0x00000005e1057223 */ /* 0x040fe2000001013c */
[----:B------:R-:W-:Y:S01]  /*19940*/  FSEL R133, R4, -INF , !P6 ;  /* 0xff80000004857808 */ /* 0x000fe20007000000 */
[----:B------:R-:W-:Y:S01]  /*19950*/  FFMA.FTZ R4, -R225, R14, R56 ;  /* 0x0000000ee1047223 */ /* 0x000fe20000010138 */
[C---:B------:R-:W-:Y:S02]  /*19960*/  ISETP.GT.AND P3, PT, R0.reuse, R6, PT ;  /* 0x000000060000720c */ /* 0x040fe40003f64270 */
[----:B------:R-:W-:-:S02]  /*19970*/  ISETP.GT.AND P5, PT, R0, R25, PT ;  /* 0x000000190000720c */ /* 0x000fc40003fa4270 */
[----:B------:R-:W-:Y:S02]  /*19980*/  FSEL R5, R5, -INF , !P3 ;  /* 0xff80000005057808 */ /* 0x000fe40005800000 */
[----:B------:R-:W-:Y:S01]  /*19990*/  VIMNMX R229, PT, PT, RZ, R0, !PT ;  /* 0x00000000ffe57248 */ /* 0x000fe20007fe0100 */
[----:B------:R-:W-:Y:S01]  /*199a0*/  BSSY.RECONVERGENT B1, `(.L_x_6902) ;  /* 0x00000db000017945 */ /* 0x000fe20003800200 */
[CC--:B------:R-:W-:Y:S02]  /*199b0*/  ISETP.GE.AND P4, PT, R6.reuse, R228.reuse, PT ;  /* 0x000000e40600720c */ /* 0x0c0fe40003f86270 */
[-C--:B------:R-:W-:Y:S02]  /*199c0*/  ISETP.GE.AND P1, PT, R6, R231.reuse, PT ;  /* 0x000000e70600720c */ /* 0x080fe40003f26270 */
[C---:B------:R-:W-:Y:S02]  /*199d0*/  ISETP.GE.AND P6, PT, R25.reuse, R228, PT ;  /* 0x000000e41900720c */ /* 0x040fe40003fc6270 */
[----:B------:R-:W-:-:S02]  /*199e0*/  ISETP.GE.AND P3, PT, R25, R231, PT ;  /* 0x000000e71900720c */ /* 0x000fc40003f66270 */
[----:B------:R-:W-:Y:S01]  /*199f0*/  FSEL R0, R4, -INF , !P5 ;  /* 0xff80000004007808 */ /* 0x000fe20006800000 */
[----:B------:R-:W-:Y:S01]  /*19a00*/  IMAD.MOV.U32 R92, RZ, RZ, R26 ;  /* 0x000000ffff5c7224 */ /* 0x000fe200078e001a */
[----:B------:R-:W-:Y:S02]  /*19a10*/  LOP3.LUT R27, R222, 0x200, RZ, 0xc0, !PT ;  /* 0x00000200de1b7812 */ /* 0x000fe400078ec0ff */
[----:B------:R-:W-:Y:S02]  /*19a20*/  VIMNMX R230, PT, PT, RZ, R2, !PT ;  /* 0x00000002ffe67248 */ /* 0x000fe40007fe0100 */
[----:B------:R-:W-:Y:S02]  /*19a30*/  FSEL R145, R5, -INF , !P4 ;  /* 0xff80000005917808 */ /* 0x000fe40006000000 */
[----:B------:R-:W-:Y:S02]  /*19a40*/  FSEL R131, R3, -INF , !P1 ;  /* 0xff80000003837808 */ /* 0x000fe40004800000 */
[----:B------:R-:W-:-:S02]  /*19a50*/  FSEL R26, R0, -INF , !P6 ;  /* 0xff800000001a7808 */ /* 0x000fc40007000000 */
[----:B------:R-:W-:Y:S01]  /*19a60*/  FSEL R25, R53, -INF , !P3 ;  /* 0xff80000035197808 */ /* 0x000fe20005800000 */
[----:B------:R-:W-:Y:S06]  /*19a70*/  @!P0 BRA `(.L_x_6903) ;  /* 0x0000000c00348947 */ /* 0x000fec0003800000 */
        /* <DEDUP_REMOVED lines=16> */
.L_x_6905:
        /* <DEDUP_REMOVED lines=71> */
.L_x_6906:
[----:B------:R-:W-:Y:S05]  /*19ff0*/  BSYNC.RECONVERGENT B0 ;  /* 0x0000000000007941 */ /* 0x000fea0003800200 */
.L_x_6904:
        /* <DEDUP_REMOVED lines=117> */
.L_x_6903:
[----:B------:R-:W-:Y:S05]  /*1a750*/  BSYNC.RECONVERGENT B1 ;  /* 0x0000000000017941 */ /* 0x000fea0003800200 */
.L_x_6902:
[----:B------:R-:W3:Y:S01]  /*1a760*/  LD.E R0, desc[UR4][R134.64+0xdc] ;  /* 0x0000dc0486007980 */ /* 0x000ee2000c101900 */
[----:B------:R-:W-:Y:S02]  /*1a770*/  FMNMX3.FTZ R36, R25, R48, R44, !PT ;  /* 0x0000003019247276 */ /* 0x000fe4000781002c */
[----:B------:R-:W-:Y:S02]  /*1a780*/  MOV R244, R73 ;  /* 0x0000004900f47202 */ /* 0x000fe40000000f00 */
        /* <DEDUP_REMOVED lines=61> */
[----:B------:R-:W-:Y:S02]  /*1ab60*/  MOV R245, R67 ;  /* 0x0000004300f57202 */ /* 0x000fe40000000f00 */
[----:B------:R-:W-:Y:S01]  /*1ab70*/  FMNMX3.FTZ R37, R37, R153, R145, !PT ;  /* 0x0000009925257276 */ /* 0x000fe20007810091 */
[----:B--2---:R-:W1:Y:S03]  /*1ab80*/  SHFL.BFLY PT, R2, R36, 0x2, 0x1f ;  /* 0x0c401f0024027f89 */ /* 0x004e6600000e0000 */
[----:B------:R-:W-:-:S05]  /*1ab90*/  FMNMX.FTZ R37, R245, R37, !PT ;  /* 0x00000025f5257209 */ /* 0x000fca0007810000 */
[----:B------:R-:W2:Y:S01]  /*1aba0*/  SHFL.BFLY PT, R3, R37, 0x2, 0x1f ;  /* 0x0c401f0025037f89 */ /* 0x000ea200000e0000 */
[----:B-1----:R-:W-:-:S05]  /*1abb0*/  FMNMX.FTZ R36, R36, R2, !PT ;  /* 0x0000000224247209 */ /* 0x002fca0007810000 */
[----:B------:R-:W1:Y:S01]  /*1abc0*/  SHFL.BFLY PT, R2, R36, 0x1, 0x1f ;  /* 0x0c201f0024027f89 */ /* 0x000e6200000e0000 */
[----:B--2---:R-:W-:-:S05]  /*1abd0*/  FMNMX.FTZ R37, R37, R3, !PT ;  /* 0x0000000325257209 */ /* 0x004fca0007810000 */
[----:B------:R-:W2:Y:S01]  /*1abe0*/  SHFL.BFLY PT, R4, R37, 0x1, 0x1f ;  /* 0x0c201f0025047f89 */ /* 0x000ea200000e0000 */
[----:B-1----:R-:W-:-:S04]  /*1abf0*/  FMNMX.FTZ R36, R36, R2, !PT ;  /* 0x0000000224247209 */ /* 0x002fc80007810000 */
[----:B------:R-:W-:Y:S02]  /*1ac00*/  FSETP.NEU.FTZ.AND P0, PT, R36, -INF , PT ;  /* 0xff8000002400780b */ /* 0x000fe40003f1d000 */
[----:B------:R-:W-:Y:S02]  /*1ac10*/  IADD3 R2, PT, PT, R27, R226, RZ ;  /* 0x000000e21b027210 */ /* 0x000fe40007ffe0ff */
[----:B--2---:R-:W-:Y:S02]  /*1ac20*/  FMNMX.FTZ R37, R37, R4, !PT ;  /* 0x0000000425257209 */ /* 0x004fe40007810000 */
[----:B------:R-:W-:-:S04]  /*1ac30*/  LEA R140, R2, R221, 0x1 ;  /* 0x000000dd028c7211 */ /* 0x000fc800078e08ff */
[-C--:B------:R-:W-:Y:S01]  /*1ac40*/  IADD3 R39, PT, PT, R252, R140.reuse, RZ ;  /* 0x0000008cfc277210 */ /* 0x080fe20007ffe0ff */
[----:B------:R-:W1:Y:S01]  /*1ac50*/  LDSM.16.MT88.4 R20, [R140+0xa000] ;  /* 0x00a000008c14783b */ /* 0x000e620000004200 */
[----:B------:R-:W-:-:S03]  /*1ac60*/  IADD3 R76, PT, PT, R72, R140, RZ ;  /* 0x0000008c484c7210 */ /* 0x000fc60007ffe0ff */
[----:B------:R-:W2:Y:S04]  /*1ac70*/  LDSM.16.MT88.4 R16, [R39+0xa000] ;  /* 0x00a000002710783b */ /* 0x000ea80000004200 */
[----:B------:R-:W4:Y:S01]  /*1ac80*/  LDSM.16.MT88.4 R32, [R76+0xa000] ;  /* 0x00a000004c20783b */ /* 0x000f220000004200 */
[----:B------:R-:W-:-:S03]  /*1ac90*/  IADD3 R38, PT, PT, R252, R76, RZ ;  /* 0x0000004cfc267210 */ /* 0x000fc60007ffe0ff */
[----:B------:R-:W-:Y:S01]  /*1aca0*/  LDSM.16.MT88.4 R28, [R39+0xa800] ;  /* 0x00a80000271c783b */ /* 0x000fe20000004200 */
[----:B---3--:R-:W-:-:S05]  /*1acb0*/  FMUL.FTZ R3, R0, R36 ;  /* 0x0000002400037220 */ /* 0x008fca0000410000 */
[----:B------:R-:W-:Y:S01]  /*1acc0*/  FSEL R3, R3, RZ, P0 ;  /* 0x000000ff03037208 */ /* 0x000fe20000000000 */
[----:B------:R-:W-:Y:S01]  /*1acd0*/  FMUL.FTZ R5, R0, R37 ;  /* 0x0000002500057220 */ /* 0x000fe20000410000 */
[----:B------:R-:W-:-:S03]  /*1ace0*/  FSETP.NEU.FTZ.AND P0, PT, R37, -INF , PT ;  /* 0xff8000002500780b */ /* 0x000fc60003f1d000 */
[-CC-:B------:R-:W-:Y:S01]  /*1acf0*/  FFMA.FTZ R2, R48, R0.reuse, -R3.reuse ;  /* 0x0000000030027223 */ /* 0x180fe20000010803 */
[-CC-:B------:R-:W-:Y:S01]  /*1ad00*/  FFMA.FTZ R4, R25, R0.reuse, -R3.reuse ;  /* 0x0000000019047223 */ /* 0x180fe20000010803 */
[----:B------:R-:W-:Y:S02]  /*1ad10*/  FSEL R5, R5, RZ, P0 ;  /* 0x000000ff05057208 */ /* 0x000fe40000000000 */
        /* <DEDUP_REMOVED lines=8> */
[----:B------:R3:W-:Y:S04]  /*1ada0*/  MUFU.EX2 R7, R2 ;  /* 0x0000000200077308 */ /* 0x0007e80000000800 */
[----:B------:R5:W4:Y:S01]  /*1adb0*/  MUFU.EX2 R212, R4 ;  /* 0x0000000400d47308 */ /* 0x000b220000000800 */
[-CC-:B---3--:R-:W-:Y:S01]  /*1adc0*/  FFMA.FTZ R2, R51, R0.reuse, -R5.reuse ;  /* 0x0000000033027223 */ /* 0x188fe20000010805 */
[----:B-----5:R-:W-:-:S03]  /*1add0*/  FFMA.FTZ R4, R49, R0, -R5 ;  /* 0x0000000031047223 */ /* 0x020fc60000010805 */
[----:B------:R3:W-:Y:S01]  /*1ade0*/  MUFU.EX2 R215, R2 ;  /* 0x0000000200d77308 */ /* 0x0007e20000000800 */
[----:B------:R-:W5:Y:S03]  /*1adf0*/  LDSM.16.MT88.4 R48, [R38+0xa000] ;  /* 0x00a000002630783b */ /* 0x000f660000004200 */
[----:B------:R1:W4:Y:S01]  /*1ae00*/  MUFU.EX2 R214, R4 ;  /* 0x0000000400d67308 */ /* 0x0003220000000800 */
[----:B---3--:R-:W-:-:S04]  /*1ae10*/  FFMA.FTZ R2, R47, R0, -R3 ;  /* 0x000000002f027223 */ /* 0x008fc80000010803 */
[----:B------:R3:W-:Y:S01]  /*1ae20*/  MUFU.EX2 R233, R2 ;  /* 0x0000000200e97308 */ /* 0x0007e20000000800 */
[-CC-:B-1----:R-:W-:Y:S02]  /*1ae30*/  FFMA.FTZ R4, R45, R0.reuse, -R3.reuse ;  /* 0x000000002d047223 */ /* 0x182fe40000010803 */
[----:B------:R-:W1:Y:S02]  /*1ae40*/  LDSM.16.MT88.4 R44, [R140+0xa800] ;  /* 0x00a800008c2c783b */ /* 0x000e640000004200 */
[----:B------:R2:W-:Y:S01]  /*1ae50*/  MUFU.EX2 R241, R4 ;  /* 0x0000000400f17308 */ /* 0x0005e20000000800 */
[----:B---3--:R-:W-:-:S04]  /*1ae60*/  FFMA.FTZ R2, R57, R0, -R3 ;  /* 0x0000000039027223 */ /* 0x008fc80000010803 */
[----:B------:R3:W-:Y:S01]  /*1ae70*/  MUFU.EX2 R242, R2 ;  /* 0x0000000200f27308 */ /* 0x0007e20000000800 */
[-CC-:B--2---:R-:W-:Y:S01]  /*1ae80*/  FFMA.FTZ R4, R59, R0.reuse, -R5.reuse ;  /* 0x000000003b047223 */ /* 0x184fe20000010805 */
[----:B------:R-:W-:Y:S01]  /*1ae90*/  F2FP.F16.F32.PACK_AB R9, R14, R213 ;  /* 0x000000d50e09723e */ /* 0x000fe200000000ff */
[--C-:B---3--:R-:W-:Y:S02]  /*1aea0*/  FFMA.FTZ R2, R58, R0, -R5.reuse ;  /* 0x000000003a027223 */ /* 0x108fe40000010805 */
[----:B------:R-:W2:Y:S01]  /*1aeb0*/  LDSM.16.MT88.4 R56, [R76+0xa800] ;  /* 0x00a800004c38783b */ /* 0x000ea20000004200 */
[----:B------:R-:W-:Y:S01]  /*1aec0*/  F2FP.F16.F32.PACK_AB R11, R216, R217 ;  /* 0x000000d9d80b723e */ /* 0x000fe200000000ff */
[----:B------:R3:W-:Y:S01]  /*1aed0*/  MUFU.EX2 R236, R4 ;  /* 0x0000000400ec7308 */ /* 0x0007e20000000800 */
[----:B----4-:R-:W-:Y:S02]  /*1aee0*/  F2FP.F16.F32.PACK_AB R8, R7, R212 ;  /* 0x000000d40708723e */ /* 0x010fe400000000ff */
[----:B------:R-:W-:Y:S01]  /*1aef0*/  F2FP.F16.F32.PACK_AB R10, R215, R214 ;  /* 0x000000d6d70a723e */ /* 0x000fe200000000ff */
[----:B------:R4:W1:Y:S01]  /*1af00*/  MUFU.EX2 R238, R2 ;  /* 0x0000000200ee7308 */ /* 0x0008620000000800 */
[----:B------:R-:W-:-:S04]  /*1af10*/  FFMA.FTZ R6, R66, R0, -R5 ;  /* 0x0000000042067223 */ /* 0x000fc80000010805 */
[----:B------:R-:W-:Y:S01]  /*1af20*/  MUFU.EX2 R240, R6 ;  /* 0x0000000600f07308 */ /* 0x000fe20000000800 */
[-C--:B---3--:R-:W-:Y:S01]  /*1af30*/  FFMA.FTZ R4, R63, R0.reuse, -R5 ;  /* 0x000000003f047223 */ /* 0x088fe20000010805 */
[----:B----4-:R-:W-:-:S03]  /*1af40*/  FFMA.FTZ R2, R61, R0, -R3 ;  /* 0x000000003d027223 */ /* 0x010fc60000010803 */
[----:B------:R-:W3:Y:S01]  /*1af50*/  MUFU.EX2 R239, R4 ;  /* 0x0000000400ef7308 */ /* 0x000ee20000000800 */
[C---:B------:R-:W-:Y:S03]  /*1af60*/  HMMA.16816.F32 R52, R8.reuse, R20, RZ ;  /* 0x000000140834723c */ /* 0x040fe600000018ff */
[----:B------:R-:W4:Y:S05]  /*1af70*/  MUFU.EX2 R237, R2 ;  /* 0x0000000200ed7308 */ /* 0x000f2a0000000800 */
[C---:B------:R-:W-:Y:S08]  /*1af80*/  HMMA.16816.F32 R40, R8.reuse, R22, RZ ;  /* 0x000000160828723c */ /* 0x040ff000000018ff */
[C---:B------:R-:W-:Y:S08]  /*1af90*/  HMMA.16816.F32 R24, R8.reuse, R16, RZ ;  /* 0x000000100818723c */ /* 0x040ff000000018ff */
[C---:B------:R-:W-:Y:S08]  /*1afa0*/  HMMA.16816.F32 R20, R8.reuse, R18, RZ ;  /* 0x000000120814723c */ /* 0x040ff000000018ff */
[C---:B------:R-:W-:Y:S08]  /*1afb0*/  HMMA.16816.F32 R16, R8.reuse, R32, RZ ;  /* 0x000000200810723c */ /* 0x040ff000000018ff */
[C---:B------:R-:W-:Y:S08]  /*1afc0*/  HMMA.16816.F32 R32, R8.reuse, R34, RZ ;  /* 0x000000220820723c */ /* 0x040ff000000018ff */
[C---:B-----5:R-:W-:Y:S08]  /*1afd0*/  HMMA.16816.F32 R68, R8.reuse, R48, RZ ;  /* 0x000000300844723c */ /* 0x060ff000000018ff */
[----:B------:R-:W-:Y:S01]  /*1afe0*/  HMMA.16816.F32 R64, R8, R50, RZ ;  /* 0x000000320840723c */ /* 0x000fe200000018ff */
[----:B------:R-:W5:Y:S01]  /*1aff0*/  LDSM.16.MT88.4 R48, [R38+0xa800] ;  /* 0x00a800002630783b */ /* 0x000f620000004200 */
[----:B-1----:R-:W-:-:S02]  /*1b000*/  F2FP.F16.F32.PACK_AB R8, R238, R236 ;  /* 0x000000ecee08723e */ /* 0x002fc400000000ff */
[----:B------:R-:W-:Y:S02]  /*1b010*/  F2FP.F16.F32.PACK_AB R9, R241, R233 ;  /* 0x000000e9f109723e */ /* 0x000fe400000000ff */
[----:B---3--:R-:W-:Y:S02]  /*1b020*/  F2FP.F16.F32.PACK_AB R10, R239, R240 ;  /* 0x000000f0ef0a723e */ /* 0x008fe400000000ff */
[----:B----4-:R-:W-:Y:S01]  /*1b030*/  F2FP.F16.F32.PACK_AB R11, R237, R242 ;  /* 0x000000f2ed0b723e */ /* 0x010fe200000000ff */
[----:B------:R-:W-:-:S06]  /*1b040*/  FFMA.FTZ R2, R208, R0, -R3 ;  /* 0x00000000d0027223 */ /* 0x000fcc0000010803 */
[C---:B------:R-:W-:Y:S01]  /*1b050*/  HMMA.16816.F32 R60, R8.reuse, R28, R24 ;  /* 0x0000001c083c723c */ /* 0x040fe20000001818 */
[----:B------:R1:W-:Y:S01]  /*1b060*/  MUFU.EX2 R232, R2 ;  /* 0x0000000200e87308 */ /* 0x0003e20000000800 */
[-C--:B------:R-:W-:Y:S01]  /*1b070*/  FFMA.FTZ R4, R200, R0.reuse, -R3 ;  /* 0x00000000c8047223 */ /* 0x080fe20000010803 */
[-C--:B------:R-:W-:Y:S01]  /*1b080*/  FFMA.FTZ R6, R203, R0.reuse, -R5 ;  /* 0x00000000cb067223 */ /* 0x080fe20000010805 */
[----:B------:R-:W-:Y:S04]  /*1b090*/  LDSM.16.MT88.4 R24, [R76+0xb000] ;  /* 0x00b000004c18783b */ /* 0x000fe80000004200 */
[C---:B------:R-:W-:Y:S01]  /*1b0a0*/  HMMA.16816.F32 R28, R8.reuse, R30, R20 ;  /* 0x0000001e081c723c */ /* 0x040fe20000001814 */
[----:B------:R-:W3:Y:S07]  /*1b0b0*/  LDSM.16.MT88.4 R20, [R140+0xb000] ;  /* 0x00b000008c14783b */ /* 0x000eee0000004200 */
[----:B------:R-:W-:Y:S01]  /*1b0c0*/  HMMA.16816.F32 R80, R8, R46, R40 ;  /* 0x0000002e0850723c */ /* 0x000fe20000001828 */
[----:B-1----:R-:W-:-:S07]  /*1b0d0*/  FFMA.FTZ R2, R187, R0, -R3 ;  /* 0x00000000bb027223 */ /* 0x002fce0000010803 */
[----:B--2---:R-:W-:Y:S01]  /*1b0e0*/  HMMA.16816.F32 R40, R8, R56, R16 ;  /* 0x000000380828723c */ /* 0x004fe20000001810 */
[----:B------:R-:W1:Y:S01]  /*1b0f0*/  LDSM.16.MT88.4 R16, [R39+0xb000] ;  /* 0x00b000002710783b */ /* 0x000e620000004200 */
[----:B------:R2:W-:Y:S04]  /*1b100*/  MUFU.EX2 R226, R4 ;  /* 0x0000000400e27308 */ /* 0x0005e80000000800 */
[----:B------:R4:W-:Y:S01]  /*1b110*/  MUFU.EX2 R222, R2 ;  /* 0x0000000200de7308 */ /* 0x0009e20000000800 */
[-CC-:B--2---:R-:W-:Y:S01]  /*1b120*/  FFMA.FTZ R4, R211, R0.reuse, -R5.reuse ;  /* 0x00000000d3047223 */ /* 0x184fe20000010805 */
[----:B----4-:R-:W-:-:S03]  /*1b130*/  FFMA.FTZ R2, R210, R0, -R5 ;  /* 0x00000000d2027223 */ /* 0x010fc60000010805 */
[----:B------:R2:W-:Y:S04]  /*1b140*/  MUFU.EX2 R218, R4 ;  /* 0x0000000400da7308 */ /* 0x0005e80000000800 */
[----:B------:R4:W3:Y:S01]  /*1b150*/  MUFU.EX2 R221, R2 ;  /* 0x0000000200dd7308 */ /* 0x0008e20000000800 */
[----:B------:R-:W-:Y:S01]  /*1b160*/  HMMA.16816.F32 R72, R8, R44, R52 ;  /* 0x0000002c0848723c */ /* 0x000fe20000001834 */
[----:B------:R-:W1:Y:S02]  /*1b170*/  LDSM.16.MT88.4 R44, [R38+0xb000] ;  /* 0x00b00000262c783b */ /* 0x000e640000004200 */
[----:B------:R-:W-:Y:S01]  /*1b180*/  MUFU.EX2 R211, R6 ;  /* 0x0000000600d37308 */ /* 0x000fe20000000800 */
[-C--:B--2---:R-:W-:Y:S01]  /*1b190*/  FFMA.FTZ R4, R191, R0.reuse, -R5 ;  /* 0x00000000bf047223 */ /* 0x084fe20000010805 */
[----:B----4-:R-:W-:-:S03]  /*1b1a0*/  FFMA.FTZ R2, R186, R0, -R3 ;  /* 0x00000000ba027223 */ /* 0x010fc60000010803 */
[----:B------:R-:W2:Y:S04]  /*1b1b0*/  MUFU.EX2 R219, R4 ;  /* 0x0000000400db7308 */ /* 0x000ea80000000800 */
[----:B------:R-:W4:Y:S01]  /*1b1c0*/  MUFU.EX2 R210, R2 ;  /* 0x0000000200d27308 */ /* 0x000f220000000800 */
[C---:B-----5:R-:W-:Y:S08]  /*1b1d0*/  HMMA.16816.F32 R52, R8.reuse, R48, R68 ;  /* 0x000000300834723c */ /* 0x060ff00000001844 */
[C---:B------:R-:W-:Y:S08]  /*1b1e0*/  HMMA.16816.F32 R32, R8.reuse, R58, R32 ;  /* 0x0000003a0820723c */ /* 0x040ff00000001820 */
[----:B------:R-:W-:Y:S01]  /*1b1f0*/  HMMA.16816.F32 R48, R8, R50, R64 ;  /* 0x000000320830723c */ /* 0x000fe20000001840 */
[----:B---3--:R-:W-:-:S02]  /*1b200*/  F2FP.F16.F32.PACK_AB R8, R221, R218 ;  /* 0x000000dadd08723e */ /* 0x008fc400000000ff */
[----:B------:R-:W-:Y:S02]  /*1b210*/  F2FP.F16.F32.PACK_AB R9, R226, R232 ;  /* 0x000000e8e209723e */ /* 0x000fe400000000ff */
[----:B--2---:R-:W-:Y:S02]  /*1b220*/  F2FP.F16.F32.PACK_AB R10, R219, R211 ;  /* 0x000000d3db0a723e */ /* 0x004fe400000000ff */
        /* <DEDUP_REMOVED lines=11> */
[----:B------:R2:W-:Y:S04]  /*1b2e0*/  MUFU.EX2 R208, R4 ;  /* 0x0000000400d07308 */ /* 0x0005e80000000800 */
[----:B------:R4:W-:Y:S01]  /*1b2f0*/  MUFU.EX2 R206, R2 ;  /* 0x0000000200ce7308 */ /* 0x0009e20000000800 */
[-CC-:B------:R-:W-:Y:S01]  /*1b300*/  FFMA.FTZ R6, R189, R0.reuse, -R5.reuse ;  /* 0x00000000bd067223 */ /* 0x180fe20000010805 */
[-CC-:B--2---:R-:W-:Y:S01]  /*1b310*/  FFMA.FTZ R4, R209, R0.reuse, -R5.reuse ;  /* 0x00000000d1047223 */ /* 0x184fe20000010805 */
[----:B----4-:R-:W-:-:S03]  /*1b320*/  FFMA.FTZ R2, R202, R0, -R5 ;  /* 0x00000000ca027223 */ /* 0x010fc60000010805 */
[----:B------:R2:W-:Y:S04]  /*1b330*/  MUFU.EX2 R200, R4 ;  /* 0x0000000400c87308 */ /* 0x0005e80000000800 */
[----:B------:R4:W5:Y:S04]  /*1b340*/  MUFU.EX2 R203, R2 ;  /* 0x0000000200cb7308 */ /* 0x0009680000000800 */
[----:B------:R-:W-:Y:S01]  /*1b350*/  MUFU.EX2 R205, R6 ;  /* 0x0000000600cd7308 */ /* 0x000fe20000000800 */
[-C--:B--2---:R-:W-:Y:S01]  /*1b360*/  FFMA.FTZ R4, R86, R0.reuse, -R5 ;  /* 0x0000000056047223 */ /* 0x084fe20000010805 */
[----:B----4-:R-:W-:-:S03]  /*1b370*/  FFMA.FTZ R2, R84, R0, -R3 ;  /* 0x0000000054027223 */ /* 0x010fc60000010803 */
[----:B------:R-:W2:Y:S04]  /*1b380*/  MUFU.EX2 R204, R4 ;  /* 0x0000000400cc7308 */ /* 0x000ea80000000800 */
[----:B------:R-:W4:Y:S01]  /*1b390*/  MUFU.EX2 R202, R2 ;  /* 0x0000000200ca7308 */ /* 0x000f220000000800 */
[C---:B------:R-:W-:Y:S08]  /*1b3a0*/  HMMA.16816.F32 R60, R8.reuse, R24, R40 ;  /* 0x00000018083c723c */ /* 0x040ff00000001828 */
[C---:B------:R-:W-:Y:S01]  /*1b3b0*/  HMMA.16816.F32 R72, R8.reuse, R26, R32 ;  /* 0x0000001a0848723c */ /* 0x040fe20000001820 */
[----:B------:R-:W1:Y:S04]  /*1b3c0*/  LDSM.16.MT88.4 R24, [R76+0xb800] ;  /* 0x00b800004c18783b */ /* 0x000e680000004200 */
[----:B------:R-:W1:Y:S03]  /*1b3d0*/  LDSM.16.MT88.4 R32, [R38+0xb800] ;  /* 0x00b800002620783b */ /* 0x000e660000004200 */
[C---:B------:R-:W-:Y:S08]  /*1b3e0*/  HMMA.16816.F32 R84, R8.reuse, R44, R52 ;  /* 0x0000002c0854723c */ /* 0x040ff00000001834 */
[----:B------:R-:W-:Y:S01]  /*1b3f0*/  HMMA.16816.F32 R48, R8, R46, R48 ;  /* 0x0000002e0830723c */ /* 0x000fe20000001830 */
[----:B-----5:R-:W-:-:S02]  /*1b400*/  F2FP.F16.F32.PACK_AB R8, R203, R200 ;  /* 0x000000c8cb08723e */ /* 0x020fc400000000ff */
[----:B------:R-:W-:Y:S02]  /*1b410*/  F2FP.F16.F32.PACK_AB R9, R208, R207 ;  /* 0x000000cfd009723e */ /* 0x000fe400000000ff */
[----:B--2---:R-:W-:Y:S02]  /*1b420*/  F2FP.F16.F32.PACK_AB R10, R204, R205 ;  /* 0x000000cdcc0a723e */ /* 0x004fe400000000ff */
[----:B----4-:R-:W-:Y:S01]  /*1b430*/  F2FP.F16.F32.PACK_AB R11, R202, R206 ;  /* 0x000000ceca0b723e */ /* 0x010fe200000000ff */
[----:B------:R-:W-:-:S06]  /*1b440*/  FFMA.FTZ R2, R184, R0, -R3 ;  /* 0x00000000b8027223 */ /* 0x000fcc0000010803 */
[----:B---3--:R-:W-:Y:S01]  /*1b450*/  HMMA.16816.F32 R56, R8, R20, R56 ;  /* 0x000000140838723c */ /* 0x008fe20000001838 */
        /* <DEDUP_REMOVED lines=20> */
[----:B------:R4:W3:Y:S01]  /*1b5a0*/  MUFU.EX2 R192, R2 ;  /* 0x0000000200c07308 */ /* 0x0008e20000000800 */
[C---:B------:R-:W-:Y:S01]  /*1b5b0*/  HMMA.16816.F32 R52, R8.reuse, R24, R60 ;  /* 0x000000180834723c */ /* 0x040fe2000000183c */
[----:B------:R-:W1:Y:S07]  /*1b5c0*/  LDSM.16.MT88.4 R60, [R76+0xc000] ;  /* 0x00c000004c3c783b */ /* 0x000e6e0000004200 */
[C---:B------:R-:W-:Y:S08]  /*1b5d0*/  HMMA.16816.F32 R72, R8.reuse, R26, R72 ;  /* 0x0000001a0848723c */ /* 0x040ff00000001848 */
[C---:B------:R-:W-:Y:S08]  /*1b5e0*/  HMMA.16816.F32 R84, R8.reuse, R32, R84 ;  /* 0x000000200854723c */ /* 0x040ff00000001854 */
[----:B------:R-:W-:Y:S01]  /*1b5f0*/  HMMA.16816.F32 R48, R8, R34, R48 ;  /* 0x000000220830723c */ /* 0x000fe20000001830 */
[----:B-----5:R-:W-:Y:S01]  /*1b600*/  F2FP.F16.F32.PACK_AB R8, R193, R195 ;  /* 0x000000c3c108723e */ /* 0x020fe200000000ff */
[-CC-:B----4-:R-:W-:Y:S01]  /*1b610*/  FFMA.FTZ R2, R178, R0.reuse, -R3.reuse ;  /* 0x00000000b2027223 */ /* 0x190fe20000010803 */
[----:B------:R-:W-:Y:S01]  /*1b620*/  F2FP.F16.F32.PACK_AB R9, R199, R197 ;  /* 0x000000c5c709723e */ /* 0x000fe200000000ff */
[----:B------:R-:W-:Y:S01]  /*1b630*/  FFMA.FTZ R4, R172, R0, -R3 ;  /* 0x00000000ac047223 */ /* 0x000fe20000010803 */
[----:B--2---:R-:W-:-:S02]  /*1b640*/  F2FP.F16.F32.PACK_AB R10, R196, R194 ;  /* 0x000000c2c40a723e */ /* 0x004fc400000000ff */
[----:B---3--:R-:W-:Y:S01]  /*1b650*/  F2FP.F16.F32.PACK_AB R11, R192, R198 ;  /* 0x000000c6c00b723e */ /* 0x008fe200000000ff */
[----:B------:R2:W-:Y:S01]  /*1b660*/  MUFU.EX2 R191, R2 ;  /* 0x0000000200bf7308 */ /* 0x0005e20000000800 */
[-C--:B------:R-:W-:Y:S01]  /*1b670*/  FFMA.FTZ R6, R177, R0.reuse, -R5 ;  /* 0x00000000b1067223 */ /* 0x080fe20000010805 */
[----:B------:R-:W-:Y:S04]  /*1b680*/  LDSM.16.MT88.4 R32, [R76+0xc800] ;  /* 0x00c800004c20783b */ /* 0x000fe80000004200 */
[C---:B------:R-:W-:Y:S08]  /*1b690*/  HMMA.16816.F32 R68, R8.reuse, R20, R56 ;  /* 0x000000140844723c */ /* 0x040ff00000001838 */
[----:B------:R-:W-:Y:S01]  /*1b6a0*/  HMMA.16816.F32 R56, R8, R22, R44 ;  /* 0x000000160838723c */ /* 0x000fe2000000182c */
[----:B------:R-:W3:Y:S01]  /*1b6b0*/  LDSM.16.MT88.4 R20, [R140+0xc800] ;  /* 0x00c800008c14783b */ /* 0x000ee20000004200 */
[----:B--2---:R-:W-:-:S06]  /*1b6c0*/  FFMA.FTZ R2, R167, R0, -R3 ;  /* 0x00000000a7027223 */ /* 0x004fcc0000010803 */
[C---:B-1----:R-:W-:Y:S08]  /*1b6d0*/  HMMA.16816.F32 R28, R8.reuse, R16, R28 ;  /* 0x00000010081c723c */ /* 0x042ff0000000181c */
[----:B------:R-:W-:Y:S01]  /*1b6e0*/  HMMA.16816.F32 R24, R8, R18, R40 ;  /* 0x000000120818723c */ /* 0x000fe20000001828 */
[----:B------:R-:W1:Y:S01]  /*1b6f0*/  LDSM.16.MT88.4 R16, [R39+0xc800] ;  /* 0x00c800002710783b */ /* 0x000e620000004200 */
[----:B------:R2:W-:Y:S04]  /*1b700*/  MUFU.EX2 R188, R4 ;  /* 0x0000000400bc7308 */ /* 0x0005e80000000800 */
        /* <DEDUP_REMOVED lines=11> */
[C---:B------:R-:W-:Y:S08]  /*1b7c0*/  HMMA.16816.F32 R44, R8.reuse, R62, R72 ;  /* 0x0000003e082c723c */ /* 0x040ff00000001848 */
[C---:B------:R-:W-:Y:S08]  /*1b7d0*/  HMMA.16816.F32 R72, R8.reuse, R64, R84 ;  /* 0x000000400848723c */ /* 0x040ff00000001854 */
[----:B------:R-:W-:Y:S01]  /*1b7e0*/  HMMA.16816.F32 R52, R8, R66, R48 ;  /* 0x000000420834723c */ /* 0x000fe20000001830 */
[----:B------:R-:W1:Y:S01]  /*1b7f0*/  LDSM.16.MT88.4 R48, [R38+0xc800] ;  /* 0x00c800002630783b */ /* 0x000e620000004200 */
        /* <DEDUP_REMOVED lines=8> */
[C---:B-1----:R-:W-:Y:S08]  /*1b880*/  HMMA.16816.F32 R56, R8.reuse, R16, R28 ;  /* 0x000000100838723c */ /* 0x042ff0000000181c */
[----:B------:R-:W-:Y:S01]  /*1b890*/  HMMA.16816.F32 R24, R8, R18, R24 ;  /* 0x000000120818723c */ /* 0x000fe20000001818 */
[----:B------:R-:W1:Y:S01]  /*1b8a0*/  LDSM.16.MT88.4 R16, [R39+0xd000] ;  /* 0x00d000002710783b */ /* 0x000e620000004200 */
[-C--:B--2---:R-:W-:Y:S01]  /*1b8b0*/  FFMA.FTZ R2, R157, R0.reuse, -R3 ;  /* 0x000000009d027223 */ /* 0x084fe20000010803 */
[----:B------:R2:W-:Y:S04]  /*1b8c0*/  MUFU.EX2 R182, R4 ;  /* 0x0000000400b67308 */ /* 0x0005e80000000800 */
[----:B------:R3:W-:Y:S01]  /*1b8d0*/  MUFU.EX2 R183, R2 ;  /* 0x0000000200b77308 */ /* 0x0007e20000000800 */
[-CC-:B------:R-:W-:Y:S01]  /*1b8e0*/  FFMA.FTZ R6, R169, R0.reuse, -R5.reuse ;  /* 0x00000000a9067223 */ /* 0x180fe20000010805 */
[-CC-:B--2---:R-:W-:Y:S01]  /*1b8f0*/  FFMA.FTZ R4, R180, R0.reuse, -R5.reuse ;  /* 0x00000000b4047223 */ /* 0x184fe20000010805 */
[----:B---3--:R-:W-:-:S03]  /*1b900*/  FFMA.FTZ R2, R175, R0, -R5 ;  /* 0x00000000af027223 */ /* 0x008fc60000010805 */
[----:B------:R2:W-:Y:S04]  /*1b910*/  MUFU.EX2 R176, R4 ;  /* 0x0000000400b07308 */ /* 0x0005e80000000800 */
[----:B------:R3:W4:Y:S04]  /*1b920*/  MUFU.EX2 R178, R2 ;  /* 0x0000000200b27308 */ /* 0x0007280000000800 */
[----:B------:R-:W-:Y:S01]  /*1b930*/  MUFU.EX2 R179, R6 ;  /* 0x0000000600b37308 */ /* 0x000fe20000000800 */
[-C--:B--2---:R-:W-:Y:S01]  /*1b940*/  FFMA.FTZ R4, R163, R0.reuse, -R5 ;  /* 0x00000000a3047223 */ /* 0x084fe20000010805 */
[----:B---3--:R-:W-:-:S03]  /*1b950*/  FFMA.FTZ R2, R156, R0, -R3 ;  /* 0x000000009c027223 */ /* 0x008fc60000010803 */
[----:B------:R-:W2:Y:S04]  /*1b960*/  MUFU.EX2 R180, R4 ;  /* 0x0000000400b47308 */ /* 0x000ea80000000800 */
[----:B------:R-:W3:Y:S01]  /*1b970*/  MUFU.EX2 R177, R2 ;  /* 0x0000000200b17308 */ /* 0x000ee20000000800 */
[C---:B------:R-:W-:Y:S01]  /*1b980*/  HMMA.16816.F32 R68, R8.reuse, R20, R68 ;  /* 0x000000140844723c */ /* 0x040fe20000001844 */
[----:B------:R-:W5:Y:S07]  /*1b990*/  LDSM.16.MT88.4 R20, [R140+0xd000] ;  /* 0x00d000008c14783b */ /* 0x000f6e0000004200 */
[C---:B------:R-:W-:Y:S01]  /*1b9a0*/  HMMA.16816.F32 R28, R8.reuse, R32, R40 ;  /* 0x00000020081c723c */ /* 0x040fe20000001828 */
[----:B------:R-:W-:Y:S07]  /*1b9b0*/  LDSM.16.MT88.4 R40, [R38+0xd000] ;  /* 0x00d000002628783b */ /* 0x000fee0000004200 */
[C---:B------:R-:W-:Y:S01]  /*1b9c0*/  HMMA.16816.F32 R64, R8.reuse, R34, R44 ;  /* 0x000000220840723c */ /* 0x040fe2000000182c */
[----:B------:R-:W5:Y:S07]  /*1b9d0*/  LDSM.16.MT88.4 R32, [R76+0xd000] ;  /* 0x00d000004c20783b */ /* 0x000f6e0000004200 */
[C---:B------:R-:W-:Y:S08]  /*1b9e0*/  HMMA.16816.F32 R80, R8.reuse, R48, R72 ;  /* 0x000000300850723c */ /* 0x040ff00000001848 */
[----:B------:R-:W-:Y:S01]  /*1b9f0*/  HMMA.16816.F32 R48, R8, R50, R52 ;  /* 0x000000320830723c */ /* 0x000fe20000001834 */
[----:B----4-:R-:W-:-:S02]  /*1ba00*/  F2FP.F16.F32.PACK_AB R8, R178, R176 ;  /* 0x000000b0b208723e */ /* 0x010fc400000000ff */
[----:B------:R-:W-:Y:S02]  /*1ba10*/  F2FP.F16.F32.PACK_AB R9, R182, R181 ;  /* 0x000000b5b609723e */ /* 0x000fe400000000ff */
[----:B--2---:R-:W-:Y:S02]  /*1ba20*/  F2FP.F16.F32.PACK_AB R10, R180, R179 ;  /* 0x000000b3b40a723e */ /* 0x004fe400000000ff */
[----:B---3--:R-:W-:Y:S01]  /*1ba30*/  F2FP.F16.F32.PACK_AB R11, R177, R183 ;  /* 0x000000b7b10b723e */ /* 0x008fe200000000ff */
[-CC-:B------:R-:W-:Y:S01]  /*1ba40*/  FFMA.FTZ R2, R162, R0.reuse, -R3.reuse ;  /* 0x00000000a2027223 */ /* 0x180fe20000010803 */
[----:B------:R-:W-:-:S05]  /*1ba50*/  FFMA.FTZ R4, R154, R0, -R3 ;  /* 0x000000009a047223 */ /* 0x000fca0000010803 */
[C---:B-1----:R-:W-:Y:S01]  /*1ba60*/  HMMA.16816.F32 R52, R8.reuse, R16, R56 ;  /* 0x000000100834723c */ /* 0x042fe20000001838 */
[----:B------:R1:W-:Y:S07]  /*1ba70*/  MUFU.EX2 R175, R2 ;  /* 0x0000000200af7308 */ /* 0x0003ee0000000800 */
[----:B------:R-:W-:Y:S01]  /*1ba80*/  HMMA.16816.F32 R44, R8, R18, R24 ;  /* 0x00000012082c723c */ /* 0x000fe20000001818 */
[----:B------:R-:W2:Y:S01]  /*1ba90*/  LDSM.16.MT88.4 R16, [R39+0xd800] ;  /* 0x00d800002710783b */ /* 0x000ea20000004200 */
[----:B------:R3:W-:Y:S01]  /*1baa0*/  MUFU.EX2 R174, R4 ;  /* 0x0000000400ae7308 */ /* 0x0007e20000000800 */
[-C--:B-1----:R-:W-:Y:S01]  /*1bab0*/  FFMA.FTZ R2, R136, R0.reuse, -R3 ;  /* 0x0000000088027223 */ /* 0x082fe20000010803 */
[-CC-:B------:R-:W-:Y:S01]  /*1bac0*/  FFMA.FTZ R6, R161, R0.reuse, -R5.reuse ;  /* 0x00000000a1067223 */ /* 0x180fe20000010805 */
[----:B---3--:R-:W-:-:S02]  /*1bad0*/  FFMA.FTZ R4, R173, R0, -R5 ;  /* 0x00000000ad047223 */ /* 0x008fc40000010805 */
[----:B------:R1:W-:Y:S04]  /*1bae0*/  MUFU.EX2 R173, R2 ;  /* 0x0000000200ad7308 */ /* 0x0003e80000000800 */
[----:B------:R3:W-:Y:S01]  /*1baf0*/  MUFU.EX2 R171, R4 ;  /* 0x0000000400ab7308 */ /* 0x0007e20000000800 */
[----:B-1----:R-:W-:-:S04]  /*1bb00*/  FFMA.FTZ R2, R168, R0, -R5 ;  /* 0x00000000a8027223 */ /* 0x002fc80000010805 */
[----:B------:R1:W4:Y:S01]  /*1bb10*/  MUFU.EX2 R170, R2 ;  /* 0x0000000200aa7308 */ /* 0x0003220000000800 */
[----:B---3--:R-:W-:-:S03]  /*1bb20*/  FFMA.FTZ R4, R155, R0, -R5 ;  /* 0x000000009b047223 */ /* 0x008fc60000010805 */
[----:B------:R-:W-:Y:S04]  /*1bb30*/  MUFU.EX2 R169, R6 ;  /* 0x0000000600a97308 */ /* 0x000fe80000000800 */
[----:B------:R-:W3:Y:S01]  /*1bb40*/  MUFU.EX2 R172, R4 ;  /* 0x0000000400ac7308 */ /* 0x000ee20000000800 */
[----:B-1----:R-:W-:-:S04]  /*1bb50*/  FFMA.FTZ R2, R147, R0, -R3 ;  /* 0x0000000093027223 */ /* 0x002fc80000010803 */
[----:B------:R1:W2:Y:S01]  /*1bb60*/  MUFU.EX2 R168, R2 ;  /* 0x0000000200a87308 */ /* 0x0002a20000000800 */
[C---:B-----5:R-:W-:Y:S08]  /*1bb70*/  HMMA.16816.F32 R72, R8.reuse, R20, R68 ;  /* 0x000000140848723c */ /* 0x060ff00000001844 */
[C---:B------:R-:W-:Y:S01]  /*1bb80*/  HMMA.16816.F32 R60, R8.reuse, R22, R60 ;  /* 0x00000016083c723c */ /* 0x040fe2000000183c */
[----:B------:R-:W5:Y:S07]  /*1bb90*/  LDSM.16.MT88.4 R20, [R140+0xd800] ;  /* 0x00d800008c14783b */ /* 0x000f6e0000004200 */
[C---:B------:R-:W-:Y:S01]  /*1bba0*/  HMMA.16816.F32 R24, R8.reuse, R32, R28 ;  /* 0x000000200818723c */ /* 0x040fe2000000181c */
[----:B------:R-:W-:Y:S07]  /*1bbb0*/  LDSM.16.MT88.4 R28, [R76+0xd800] ;  /* 0x00d800004c1c783b */ /* 0x000fee0000004200 */
[C---:B------:R-:W-:Y:S08]  /*1bbc0*/  HMMA.16816.F32 R68, R8.reuse, R34, R64 ;  /* 0x000000220844723c */ /* 0x040ff00000001840 */
[C---:B------:R-:W-:Y:S08]  /*1bbd0*/  HMMA.16816.F32 R80, R8.reuse, R40, R80 ;  /* 0x000000280850723c */ /* 0x040ff00000001850 */
[----:B------:R-:W-:Y:S01]  /*1bbe0*/  HMMA.16816.F32 R32, R8, R42, R48 ;  /* 0x0000002a0820723c */ /* 0x000fe20000001830 */
[----:B------:R-:W5:Y:S01]  /*1bbf0*/  LDSM.16.MT88.4 R40, [R38+0xd800] ;  /* 0x00d800002628783b */ /* 0x000f620000004200 */
[----:B----4-:R-:W-:-:S02]  /*1bc00*/  F2FP.F16.F32.PACK_AB R8, R170, R171 ;  /* 0x000000abaa08723e */ /* 0x010fc400000000ff */
[----:B------:R-:W-:Y:S01]  /*1bc10*/  F2FP.F16.F32.PACK_AB R9, R174, R175 ;  /* 0x000000afae09723e */ /* 0x000fe200000000ff */
[-CC-:B-1----:R-:W-:Y:S01]  /*1bc20*/  FFMA.FTZ R2, R152, R0.reuse, -R3.reuse ;  /* 0x0000000098027223 */ /* 0x182fe20000010803 */
[----:B---3--:R-:W-:Y:S01]  /*1bc30*/  F2FP.F16.F32.PACK_AB R10, R172, R169 ;  /* 0x000000a9ac0a723e */ /* 0x008fe200000000ff */
[-C--:B------:R-:W-:Y:S01]  /*1bc40*/  FFMA.FTZ R4, R143, R0.reuse, -R3 ;  /* 0x000000008f047223 */ /* 0x080fe20000010803 */
        /* <DEDUP_REMOVED lines=18> */
[----:B------:R3:W2:Y:S01]  /*1bd70*/  MUFU.EX2 R159, R2 ;  /* 0x00000002009f7308 */ /* 0x0006a20000000800 */
[C---:B-----5:R-:W-:Y:S08]  /*1bd80*/  HMMA.16816.F32 R72, R8.reuse, R20, R72 ;  /* 0x000000140848723c */ /* 0x060ff00000001848 */
[C---:B------:R-:W-:Y:S01]  /*1bd90*/  HMMA.16816.F32 R64, R8.reuse, R22, R60 ;  /* 0x000000160840723c */ /* 0x040fe2000000183c */
[----:B------:R-:W5:Y:S07]  /*1bda0*/  LDSM.16.MT88.4 R20, [R140+0xe000] ;  /* 0x00e000008c14783b */ /* 0x000f6e0000004200 */
[C---:B------:R-:W-:Y:S08]  /*1bdb0*/  HMMA.16816.F32 R80, R8.reuse, R40, R80 ;  /* 0x000000280850723c */ /* 0x040ff00000001850 */
[C---:B------:R-:W-:Y:S08]  /*1bdc0*/  HMMA.16816.F32 R56, R8.reuse, R28, R24 ;  /* 0x0000001c0838723c */ /* 0x040ff00000001818 */
[C---:B------:R-:W-:Y:S01]  /*1bdd0*/  HMMA.16816.F32 R60, R8.reuse, R30, R68 ;  /* 0x0000001e083c723c */ /* 0x040fe20000001844 */
[----:B------:R-:W5:Y:S07]  /*1bde0*/  LDSM.16.MT88.4 R28, [R38+0xe000] ;  /* 0x00e00000261c783b */ /* 0x000f6e0000004200 */
[----:B------:R-:W-:Y:S01]  /*1bdf0*/  HMMA.16816.F32 R40, R8, R42, R32 ;  /* 0x0000002a0828723c */ /* 0x000fe20000001820 */
[----:B----4-:R-:W-:Y:S01]  /*1be00*/  F2FP.F16.F32.PACK_AB R8, R165, R161 ;  /* 0x000000a1a508723e */ /* 0x010fe200000000ff */
[--C-:B---3--:R-:W-:Y:S01]  /*1be10*/  FFMA.FTZ R2, R142, R0, -R3.reuse ;  /* 0x000000008e027223 */ /* 0x108fe20000010803 */
[----:B------:R-:W-:Y:S01]  /*1be20*/  F2FP.F16.F32.PACK_AB R9, R163, R166 ;  /* 0x000000a6a309723e */ /* 0x000fe200000000ff */
[----:B------:R-:W-:Y:S01]  /*1be30*/  FFMA.FTZ R4, R126, R0, -R3 ;  /* 0x000000007e047223 */ /* 0x000fe20000010803 */
[----:B-1----:R-:W-:-:S02]  /*1be40*/  F2FP.F16.F32.PACK_AB R10, R164, R162 ;  /* 0x000000a2a40a723e */ /* 0x002fc400000000ff */
        /* <DEDUP_REMOVED lines=18> */
[----:B------:R-:W3:Y:S01]  /*1bf70*/  MUFU.EX2 R151, R2 ;  /* 0x0000000200977308 */ /* 0x000ee20000000800 */
[C---:B-----5:R-:W-:Y:S08]  /*1bf80*/  HMMA.16816.F32 R68, R8.reuse, R20, R72 ;  /* 0x000000140844723c */ /* 0x060ff00000001848 */
[C---:B------:R-:W-:Y:S01]  /*1bf90*/  HMMA.16816.F32 R64, R8.reuse, R22, R64 ;  /* 0x000000160840723c */ /* 0x040fe20000001840 */
[----:B------:R-:W5:Y:S07]  /*1bfa0*/  LDSM.16.MT88.4 R20, [R140+0xe800] ;  /* 0x00e800008c14783b */ /* 0x000f6e0000004200 */
[C---:B------:R-:W-:Y:S08]  /*1bfb0*/  HMMA.16816.F32 R44, R8.reuse, R48, R56 ;  /* 0x00000030082c723c */ /* 0x040ff00000001838 */
[C---:B------:R-:W-:Y:S08]  /*1bfc0*/  HMMA.16816.F32 R56, R8.reuse, R50, R60 ;  /* 0x000000320838723c */ /* 0x040ff0000000183c */
[C---:B------:R-:W-:Y:S08]  /*1bfd0*/  HMMA.16816.F32 R72, R8.reuse, R28, R80 ;  /* 0x0000001c0848723c */ /* 0x040ff00000001850 */
[----:B------:R-:W-:Y:S01]  /*1bfe0*/  HMMA.16816.F32 R48, R8, R30, R40 ;  /* 0x0000001e0830723c */ /* 0x000fe20000001828 */
[----:B----4-:R-:W-:Y:S01]  /*1bff0*/  F2FP.F16.F32.PACK_AB R8, R142, R15 ;  /* 0x0000000f8e08723e */ /* 0x010fe200000000ff */
[----:B------:R-:W4:Y:S01]  /*1c000*/  LDSM.16.MT88.4 R40, [R38+0xe800] ;  /* 0x00e800002628783b */ /* 0x000f220000004200 */
[----:B------:R-:W-:-:S02]  /*1c010*/  F2FP.F16.F32.PACK_AB R9, R156, R155 ;  /* 0x0000009b9c09723e */ /* 0x000fc400000000ff */
[----:B-1----:R-:W-:Y:S02]  /*1c020*/  F2FP.F16.F32.PACK_AB R10, R157, R154 ;  /* 0x0000009a9d0a723e */ /* 0x002fe400000000ff */
[----:B---3--:R-:W-:Y:S01]  /*1c030*/  F2FP.F16.F32.PACK_AB R11, R151, R143 ;  /* 0x0000008f970b723e */ /* 0x008fe200000000ff */
[----:B------:R-:W-:-:S06]  /*1c040*/  FFMA.FTZ R2, R121, R0, -R3 ;  /* 0x0000000079027223 */ /* 0x000fcc0000010803 */
[----:B--2---:R-:W-:Y:S01]  /*1c050*/  HMMA.16816.F32 R52, R8, R16, R52 ;  /* 0x000000100834723c */ /* 0x004fe20000001834 */
[----:B------:R1:W-:Y:S01]  /*1c060*/  MUFU.EX2 R147, R2 ;  /* 0x0000000200937308 */ /* 0x0003e20000000800 */
[----:B------:R-:W-:-:S06]  /*1c070*/  FFMA.FTZ R4, R101, R0, -R3 ;  /* 0x0000000065047223 */ /* 0x000fcc0000010803 */
[----:B------:R-:W-:Y:S01]  /*1c080*/  HMMA.16816.F32 R28, R8, R18, R24 ;  /* 0x00000012081c723c */ /* 0x000fe20000001818 */
[----:B------:R-:W2:Y:S01]  /*1c090*/  LDSM.16.MT88.4 R16, [R39+0xf000] ;  /* 0x00f000002710783b */ /* 0x000ea20000004200 */
[----:B------:R3:W-:Y:S01]  /*1c0a0*/  MUFU.EX2 R148, R4 ;  /* 0x0000000400947308 */ /* 0x0007e20000000800 */
[----:B-1----:R-:W-:-:S04]  /*1c0b0*/  FFMA.FTZ R2, R95, R0, -R3 ;  /* 0x000000005f027223 */ /* 0x002fc80000010803 */
[----:B------:R1:W-:Y:S01]  /*1c0c0*/  MUFU.EX2 R152, R2 ;  /* 0x0000000200987308 */ /* 0x0003e20000000800 */
[-CC-:B------:R-:W-:Y:S01]  /*1c0d0*/  FFMA.FTZ R6, R129, R0.reuse, -R5.reuse ;  /* 0x0000000081067223 */ /* 0x180fe20000010805 */
[----:B---3--:R-:W-:-:S04]  /*1c0e0*/  FFMA.FTZ R4, R150, R0, -R5 ;  /* 0x0000000096047223 */ /* 0x008fc80000010805 */
[----:B------:R3:W-:Y:S01]  /*1c0f0*/  MUFU.EX2 R127, R4 ;  /* 0x00000004007f7308 */ /* 0x0007e20000000800 */
[----:B-1----:R-:W-:-:S04]  /*1c100*/  FFMA.FTZ R2, R138, R0, -R5 ;  /* 0x000000008a027223 */ /* 0x002fc80000010805 */
[----:B------:R1:W2:Y:S01]  /*1c110*/  MUFU.EX2 R129, R2 ;  /* 0x0000000200817308 */ /* 0x0002a20000000800 */
[----:B---3--:R-:W-:-:S03]  /*1c120*/  FFMA.FTZ R4, R109, R0, -R5 ;  /* 0x000000006d047223 */ /* 0x008fc60000010805 */
[----:B------:R-:W-:Y:S01]  /*1c130*/  MUFU.EX2 R130, R6 ;  /* 0x0000000600827308 */ /* 0x000fe20000000800 */
[----:B------:R-:W-:Y:S01]  /*1c140*/  HMMA.16816.F32 R24, R8, R32, R44 ;  /* 0x000000200818723c */ /* 0x000fe2000000182c */
[----:B------:R-:W-:Y:S02]  /*1c150*/  LDSM.16.MT88.4 R44, [R38+0xf000] ;  /* 0x00f00000262c783b */ /* 0x000fe40000004200 */
[----:B------:R-:W3:Y:S01]  /*1c160*/  MUFU.EX2 R132, R4 ;  /* 0x0000000400847308 */ /* 0x000ee20000000800 */
[----:B-1----:R-:W-:-:S04]  /*1c170*/  FFMA.FTZ R2, R98, R0, -R3 ;  /* 0x0000000062027223 */ /* 0x002fc80000010803 */
[C---:B------:R-:W-:Y:S01]  /*1c180*/  HMMA.16816.F32 R56, R8.reuse, R34, R56 ;  /* 0x000000220838723c */ /* 0x040fe20000001838 */
[----:B------:R-:W1:Y:S01]  /*1c190*/  LDSM.16.MT88.4 R32, [R76+0xf000] ;  /* 0x00f000004c20783b */ /* 0x000e620000004200 */
[----:B------:R-:W3:Y:S06]  /*1c1a0*/  MUFU.EX2 R126, R2 ;  /* 0x00000002007e7308 */ /* 0x000eec0000000800 */
[C---:B-----5:R-:W-:Y:S08]  /*1c1b0*/  HMMA.16816.F32 R68, R8.reuse, R20, R68 ;  /* 0x000000140844723c */ /* 0x060ff00000001844 */
[C---:B------:R-:W-:Y:S01]  /*1c1c0*/  HMMA.16816.F32 R60, R8.reuse, R22, R64 ;  /* 0x00000016083c723c */ /* 0x040fe20000001840 */
[----:B------:R-:W5:Y:S07]  /*1c1d0*/  LDSM.16.MT88.4 R20, [R140+0xf000] ;  /* 0x00f000008c14783b */ /* 0x000f6e0000004200 */
[C---:B----4-:R-:W-:Y:S08]  /*1c1e0*/  HMMA.16816.F32 R72, R8.reuse, R40, R72 ;  /* 0x000000280848723c */ /* 0x050ff00000001848 */
[----:B------:R-:W-:Y:S01]  /*1c1f0*/  HMMA.16816.F32 R48, R8, R42, R48 ;  /* 0x0000002a0830723c */ /* 0x000fe20000001830 */
[----:B--2---:R-:W-:-:S02]  /*1c200*/  F2FP.F16.F32.PACK_AB R8, R129, R127 ;  /* 0x0000007f8108723e */ /* 0x004fc400000000ff */
[----:B------:R-:W-:Y:S02]  /*1c210*/  F2FP.F16.F32.PACK_AB R9, R148, R147 ;  /* 0x000000939409723e */ /* 0x000fe400000000ff */
[----:B---3--:R-:W-:Y:S02]  /*1c220*/  F2FP.F16.F32.PACK_AB R10, R132, R130 ;  /* 0x00000082840a723e */ /* 0x008fe400000000ff */
[----:B------:R-:W-:Y:S01]  /*1c230*/  F2FP.F16.F32.PACK_AB R11, R126, R152 ;  /* 0x000000987e0b723e */ /* 0x000fe200000000ff */
[----:B------:R-:W-:-:S06]  /*1c240*/  FFMA.FTZ R2, R100, R0, -R3 ;  /* 0x0000000064027223 */ /* 0x000fcc0000010803 */
[----:B------:R-:W-:Y:S01]  /*1c250*/  HMMA.16816.F32 R52, R8, R16, R52 ;  /* 0x000000100834723c */ /* 0x000fe20000001834 */
[----:B------:R2:W-:Y:S01]  /*1c260*/  MUFU.EX2 R103, R2 ;  /* 0x0000000200677308 */ /* 0x0005e20000000800 */
[----:B------:R-:W-:-:S06]  /*1c270*/  FFMA.FTZ R4, R96, R0, -R3 ;  /* 0x0000000060047223 */ /* 0x000fcc0000010803 */
[----:B------:R-:W-:Y:S01]  /*1c280*/  HMMA.16816.F32 R40, R8, R18, R28 ;  /* 0x000000120828723c */ /* 0x000fe2000000181c */
[----:B------:R-:W3:Y:S04]  /*1c290*/  LDSM.16.MT88.4 R16, [R39+0xf800] ;  /* 0x00f800002710783b */ /* 0x000ee80000004200 */
[----:B------:R-:W4:Y:S01]  /*1c2a0*/  LDSM.16.MT88.4 R28, [R76+0xf800] ;  /* 0x00f800004c1c783b */ /* 0x000f220000004200 */
[-C--:B--2---:R-:W-:Y:S01]  /*1c2b0*/  FFMA.FTZ R2, R91, R0.reuse, -R3 ;  /* 0x000000005b027223 */ /* 0x084fe20000010803 */
[----:B------:R2:W-:Y:S04]  /*1c2c0*/  MUFU.EX2 R112, R4 ;  /* 0x0000000400707308 */ /* 0x0005e80000000800 */
[----:B------:R1:W-:Y:S01]  /*1c2d0*/  MUFU.EX2 R121, R2 ;  /* 0x0000000200797308 */ /* 0x0003e20000000800 */
[-CC-:B------:R-:W-:Y:S01]  /*1c2e0*/  FFMA.FTZ R6, R108, R0.reuse, -R5.reuse ;  /* 0x000000006c067223 */ /* 0x180fe20000010805 */
[-CC-:B--2---:R-:W-:Y:S01]  /*1c2f0*/  FFMA.FTZ R4, R144, R0.reuse, -R5.reuse ;  /* 0x0000000090047223 */ /* 0x184fe20000010805 */
[----:B-1----:R-:W-:-:S03]  /*1c300*/  FFMA.FTZ R2, R110, R0, -R5 ;  /* 0x000000006e027223 */ /* 0x002fc60000010805 */
[----:B------:R1:W-:Y:S04]  /*1c310*/  MUFU.EX2 R109, R4 ;  /* 0x00000004006d7308 */ /* 0x0003e80000000800 */
[----:B------:R2:W3:Y:S01]  /*1c320*/  MUFU.EX2 R102, R2 ;  /* 0x0000000200667308 */ /* 0x0004e20000000800 */
[----:B------:R-:W-:Y:S03]  /*1c330*/  HMMA.16816.F32 R24, R8, R32, R24 ;  /* 0x000000200818723c */ /* 0x000fe60000001818 */
[----:B------:R-:W-:Y:S01]  /*1c340*/  MUFU.EX2 R108, R6 ;  /* 0x00000006006c7308 */ /* 0x000fe20000000800 */
[-C--:B-1----:R-:W-:Y:S01]  /*1c350*/  FFMA.FTZ R4, R97, R0.reuse, -R5 ;  /* 0x0000000061047223 */ /* 0x082fe20000010805 */
[----:B--2---:R-:W-:-:S03]  /*1c360*/  FFMA.FTZ R2, R90, R0, -R3 ;  /* 0x000000005a027223 */ /* 0x004fc60000010803 */
[----:B------:R-:W1:Y:S04]  /*1c370*/  MUFU.EX2 R110, R4 ;  /* 0x00000004006e7308 */ /* 0x000e680000000800 */
[----:B------:R-:W2:Y:S01]  /*1c380*/  MUFU.EX2 R101, R2 ;  /* 0x0000000200657308 */ /* 0x000ea20000000800 */
[C---:B-----5:R-:W-:Y:S08]  /*1c390*/  HMMA.16816.F32 R64, R8.reuse, R20, R68 ;  /* 0x000000140840723c */ /* 0x060ff00000001844 */
[C---:B------:R-:W-:Y:S01]  /*1c3a0*/  HMMA.16816.F32 R68, R8.reuse, R22, R60 ;  /* 0x000000160844723c */ /* 0x040fe2000000183c */
[----:B------:R-:W5:Y:S07]  /*1c3b0*/  LDSM.16.MT88.4 R20, [R140+0xf800] ;  /* 0x00f800008c14783b */ /* 0x000f6e0000004200 */
[C---:B------:R-:W-:Y:S08]  /*1c3c0*/  HMMA.16816.F32 R60, R8.reuse, R44, R72 ;  /* 0x0000002c083c723c */ /* 0x040ff00000001848 */
[C---:B------:R-:W-:Y:S01]  /*1c3d0*/  HMMA.16816.F32 R56, R8.reuse, R34, R56 ;  /* 0x000000220838723c */ /* 0x040fe20000001838 */
[----:B------:R-:W5:Y:S07]  /*1c3e0*/  LDSM.16.MT88.4 R32, [R38+0xf800] ;  /* 0x00f800002620783b */ /* 0x000f6e0000004200 */
[----:B------:R-:W-:Y:S01]  /*1c3f0*/  HMMA.16816.F32 R44, R8, R46, R48 ;  /* 0x0000002e082c723c */ /* 0x000fe20000001830 */
        /* <DEDUP_REMOVED lines=8> */
[C---:B------:R-:W-:Y:S01]  /*1c480*/  HMMA.16816.F32 R40, R8.reuse, R18, R40 ;  /* 0x000000120828723c */ /* 0x040fe20000001828 */
[----:B------:R-:W2:Y:S07]  /*1c490*/  LDSM.16.MT88.4 R16, [R39+0x10000] ;  /* 0x010000002710783b */ /* 0x000eae0000004200 */
[----:B----4-:R-:W-:Y:S01]  /*1c4a0*/  HMMA.16816.F32 R84, R8, R28, R24 ;  /* 0x0000001c0854723c */ /* 0x010fe20000001818 */
[----:B------:R-:W3:Y:S01]  /*1c4b0*/  LDSM.16.MT88.4 R24, [R76+0x10000] ;  /* 0x010000004c18783b */ /* 0x000ee20000004200 */
[-C--:B-1----:R-:W-:Y:S01]  /*1c4c0*/  FFMA.FTZ R2, R78, R0.reuse, -R3 ;  /* 0x000000004e027223 */ /* 0x082fe20000010803 */
[----:B------:R1:W-:Y:S04]  /*1c4d0*/  MUFU.EX2 R97, R4 ;  /* 0x0000000400617308 */ /* 0x0003e80000000800 */
[----:B------:R4:W-:Y:S01]  /*1c4e0*/  MUFU.EX2 R99, R2 ;  /* 0x0000000200637308 */ /* 0x0009e20000000800 */
[-CC-:B------:R-:W-:Y:S01]  /*1c4f0*/  FFMA.FTZ R6, R119, R0.reuse, -R5.reuse ;  /* 0x0000000077067223 */ /* 0x180fe20000010805 */
[-CC-:B-1----:R-:W-:Y:S01]  /*1c500*/  FFMA.FTZ R4, R137, R0.reuse, -R5.reuse ;  /* 0x0000000089047223 */ /* 0x182fe20000010805 */
[----:B----4-:R-:W-:-:S03]  /*1c510*/  FFMA.FTZ R2, R123, R0, -R5 ;  /* 0x000000007b027223 */ /* 0x010fc60000010805 */
[----:B------:R1:W-:Y:S04]  /*1c520*/  MUFU.EX2 R94, R4 ;  /* 0x00000004005e7308 */ /* 0x0003e80000000800 */
[----:B------:R4:W2:Y:S04]  /*1c530*/  MUFU.EX2 R96, R2 ;  /* 0x0000000200607308 */ /* 0x0008a80000000800 */
[----:B------:R5:W-:Y:S01]  /*1c540*/  MUFU.EX2 R98, R6 ;  /* 0x0000000600627308 */ /* 0x000be20000000800 */
[-C--:B-1----:R-:W-:Y:S01]  /*1c550*/  FFMA.FTZ R4, R93, R0.reuse, -R5 ;  /* 0x000000005d047223 */ /* 0x082fe20000010805 */
[----:B----4-:R-:W-:-:S03]  /*1c560*/  FFMA.FTZ R2, R88, R0, -R3 ;  /* 0x0000000058027223 */ /* 0x010fc60000010803 */
[----:B------:R1:W4:Y:S01]  /*1c570*/  MUFU.EX2 R95, R4 ;  /* 0x00000004005f7308 */ /* 0x0003220000000800 */
[----:B-----5:R-:W-:-:S03]  /*1c580*/  FADD.FTZ R6, R213, R14 ;  /* 0x0000000ed5067221 */ /* 0x020fc60000010000 */
[----:B------:R5:W3:Y:S01]  /*1c590*/  MUFU.EX2 R93, R2 ;  /* 0x00000002005d7308 */ /* 0x000ae20000000800 */
[----:B------:R-:W-:Y:S01]  /*1c5a0*/  HMMA.16816.F32 R80, R8, R30, R56 ;  /* 0x0000001e0850723c */ /* 0x000fe20000001838 */
[----:B------:R-:W-:Y:S01]  /*1c5b0*/  LDSM.16.MT88.4 R28, [R38+0x10000] ;  /* 0x01000000261c783b */ /* 0x000fe20000004200 */
[----:B-1----:R-:W-:Y:S01]  /*1c5c0*/  FADD.FTZ R4, R212, R7 ;  /* 0x00000007d4047221 */ /* 0x002fe20000010000 */
[----:B-----5:R-:W-:-:S03]  /*1c5d0*/  FADD.FTZ R2, R217, R6 ;  /* 0x00000006d9027221 */ /* 0x020fc60000010000 */
[----:B------:R-:W-:Y:S01]  /*1c5e0*/  FADD.FTZ R4, R214, R4 ;  /* 0x00000004d6047221 */ /* 0x000fe20000010000 */
[----:B------:R-:W-:Y:S01]  /*1c5f0*/  FADD.FTZ R7, R216, R2 ;  /* 0x00000002d8077221 */ /* 0x000fe20000010000 */
[-CC-:B------:R-:W-:Y:S01]  /*1c600*/  FFMA.FTZ R2, R116, R0.reuse, -R3.reuse ;  /* 0x0000000074027223 */ /* 0x180fe20000010803 */
[----:B------:R-:W-:Y:S01]  /*1c610*/  HMMA.16816.F32 R64, R8, R20, R64 ;  /* 0x000000140840723c */ /* 0x000fe20000001840 */
[----:B------:R-:W-:Y:S02]  /*1c620*/  FADD.FTZ R14, R215, R4 ;  /* 0x00000004d70e7221 */ /* 0x000fe40000010000 */
[----:B------:R1:W-:Y:S01]  /*1c630*/  MUFU.EX2 R91, R2 ;  /* 0x00000002005b7308 */ /* 0x0003e20000000800 */
[----:B------:R-:W-:-:S04]  /*1c640*/  FFMA.FTZ R4, R89, R0, -R3 ;  /* 0x0000000059047223 */ /* 0x000fc80000010803 */
[C---:B------:R-:W-:Y:S01]  /*1c650*/  HMMA.16816.F32 R68, R8.reuse, R22, R68 ;  /* 0x000000160844723c */ /* 0x040fe20000001844 */
[----:B------:R5:W-:Y:S07]  /*1c660*/  MUFU.EX2 R89, R4 ;  /* 0x0000000400597308 */ /* 0x000bee0000000800 */
[----:B------:R-:W-:Y:S01]  /*1c670*/  HMMA.16816.F32 R72, R8, R32, R60 ;  /* 0x000000200848723c */ /* 0x000fe2000000183c */
[----:B-1----:R-:W-:-:S07]  /*1c680*/  FFMA.FTZ R2, R77, R0, -R3 ;  /* 0x000000004d027223 */ /* 0x002fce0000010803 */
[----:B------:R-:W-:Y:S01]  /*1c690*/  HMMA.16816.F32 R56, R8, R34, R44 ;  /* 0x000000220838723c */ /* 0x000fe2000000182c */
[----:B--2---:R-:W-:Y:S01]  /*1c6a0*/  F2FP.F16.F32.PACK_AB R8, R96, R94 ;  /* 0x0000005e6008723e */ /* 0x004fe200000000ff */
[----:B------:R1:W-:Y:S01]  /*1c6b0*/  MUFU.EX2 R90, R2 ;  /* 0x00000002005a7308 */ /* 0x0003e20000000800 */
[----:B------:R-:W-:Y:S01]  /*1c6c0*/  F2FP.F16.F32.PACK_AB R9, R97, R100 ;  /* 0x000000646109723e */ /* 0x000fe200000000ff */
[--C-:B-----5:R-:W-:Y:S01]  /*1c6d0*/  FFMA.FTZ R4, R128, R0, -R5.reuse ;  /* 0x0000000080047223 */ /* 0x120fe20000010805 */
[----:B----4-:R-:W-:Y:S01]  /*1c6e0*/  F2FP.F16.F32.PACK_AB R10, R95, R98 ;  /* 0x000000625f0a723e */ /* 0x010fe200000000ff */
[-CC-:B------:R-:W-:Y:S01]  /*1c6f0*/  FFMA.FTZ R6, R117, R0.reuse, -R5.reuse ;  /* 0x0000000075067223 */ /* 0x180fe20000010805 */
[----:B---3--:R-:W-:Y:S01]  /*1c700*/  F2FP.F16.F32.PACK_AB R11, R93, R99 ;  /* 0x000000635d0b723e */ /* 0x008fe200000000ff */
[----:B------:R2:W-:Y:S01]  /*1c710*/  MUFU.EX2 R88, R4 ;  /* 0x0000000400587308 */ /* 0x0005e20000000800 */
[----:B------:R-:W3:Y:S04]  /*1c720*/  LDSM.16.MT88.4 R20, [R140+0x10000] ;  /* 0x010000008c14783b */ /* 0x000ee80000004200 */
[----:B------:R-:W-:Y:S01]  /*1c730*/  LDSM.16.MT88.4 R32, [R39+0x10800] ;  /* 0x010800002720783b */ /* 0x000fe20000004200 */
[----:B------:R-:W-:Y:S01]  /*1c740*/  HMMA.16816.F32 R52, R8, R16, R48 ;  /* 0x000000100834723c */ /* 0x000fe20000001830 */
[----:B-1----:R-:W-:-:S07]  /*1c750*/  FFMA.FTZ R2, R122, R0, -R5 ;  /* 0x000000007a027223 */ /* 0x002fce0000010805 */
[----:B------:R-:W-:Y:S01]  /*1c760*/  HMMA.16816.F32 R48, R8, R24, R84 ;  /* 0x000000180830723c */ /* 0x000fe20000001854 */
[----:B------:R1:W4:Y:S01]  /*1c770*/  MUFU.EX2 R84, R2 ;  /* 0x0000000200547308 */ /* 0x0003220000000800 */
[----:B--2---:R-:W-:-:S03]  /*1c780*/  FADD.FTZ R4, R233, R7 ;  /* 0x00000007e9047221 */ /* 0x004fc60000010000 */
[----:B------:R2:W-:Y:S03]  /*1c790*/  MUFU.EX2 R85, R6 ;  /* 0x0000000600557308 */ /* 0x0005e60000000800 */
[----:B------:R-:W-:Y:S01]  /*1c7a0*/  HMMA.16816.F32 R44, R8, R26, R80 ;  /* 0x0000001a082c723c */ /* 0x000fe20000001850 */
[----:B-1----:R-:W-:-:S07]  /*1c7b0*/  FFMA.FTZ R2, R113, R0, -R5 ;  /* 0x0000000071027223 */ /* 0x002fce0000010805 */
[C---:B------:R-:W-:Y:S01]  /*1c7c0*/  HMMA.16816.F32 R40, R8.reuse, R18, R40 ;  /* 0x000000120828723c */ /* 0x040fe20000001828 */
[----:B------:R-:W-:Y:S01]  /*1c7d0*/  LDSM.16.MT88.4 R16, [R76+0x10800] ;  /* 0x010800004c10783b */ /* 0x000fe20000004200 */
[----:B--2---:R-:W-:Y:S01]  /*1c7e0*/  FADD.FTZ R6, R236, R14 ;  /* 0x0000000eec067221 */ /* 0x004fe20000010000 */
[----:B------:R1:W2:Y:S05]  /*1c7f0*/  MUFU.EX2 R83, R2 ;  /* 0x0000000200537308 */ /* 0x0002aa0000000800 */
[C---:B---3--:R-:W-:Y:S08]  /*1c800*/  HMMA.16816.F32 R64, R8.reuse, R20, R64 ;  /* 0x000000140840723c */ /* 0x048ff00000001840 */
[C---:B------:R-:W-:Y:S01]  /*1c810*/  HMMA.16816.F32 R60, R8.reuse, R22, R68 ;  /* 0x00000016083c723c */ /* 0x040fe20000001844 */
[----:B-1----:R-:W-:Y:S01]  /*1c820*/  FADD.FTZ R2, R241, R4 ;  /* 0x00000004f1027221 */ /* 0x002fe20000010000 */
[----:B------:R-:W-:Y:S01]  /*1c830*/  FADD.FTZ R4, R238, R6 ;  /* 0x00000006ee047221 */ /* 0x000fe20000010000 */
[----:B------:R-:W1:Y:S02]  /*1c840*/  LDSM.16.MT88.4 R20, [R140+0x10800] ;  /* 0x010800008c14783b */ /* 0x000e640000004200 */
[----:B------:R-:W-:Y:S01]  /*1c850*/  FADD.FTZ R2, R242, R2 ;  /* 0x00000002f2027221 */ /* 0x000fe20000010000 */
[----:B------:R-:W-:Y:S01]  /*1c860*/  FADD.FTZ R4, R240, R4 ;  /* 0x00000004f0047221 */ /* 0x000fe20000010000 */
[----:B------:R-:W-:Y:S01]  /*1c870*/  FFMA.FTZ R7, R111, R0, -R3 ;  /* 0x000000006f077223 */ /* 0x000fe20000010803 */
[----:B------:R-:W-:Y:S01]  /*1c880*/  HMMA.16816.F32 R72, R8, R28, R72 ;  /* 0x0000001c0848723c */ /* 0x000fe20000001848 */
[----:B------:R-:W-:Y:S01]  /*1c890*/  FADD.FTZ R2, R237, R2 ;  /* 0x00000002ed027221 */ /* 0x000fe20000010000 */
[----:B------:R-:W-:Y:S01]  /*1c8a0*/  FADD.FTZ R4, R239, R4 ;  /* 0x00000004ef047221 */ /* 0x000fe20000010000 */
[----:B------:R-:W3:Y:S02]  /*1c8b0*/  LDSM.16.MT88.4 R24, [R38+0x10800] ;  /* 0x010800002618783b */ /* 0x000ee40000004200 */
        /* <DEDUP_REMOVED lines=37> */
[----:B----4-:R-:W-:Y:S01]  /*1cb10*/  F2FP.F16.F32.PACK_AB R8, R84, R88 ;  /* 0x000000585408723e */ /* 0x010fe200000000ff */
[----:B------:R-:W-:Y:S01]  /*1cb20*/  FADD.FTZ R4, R178, R4 ;  /* 0x00000004b2047221 */ /* 0x000fe20000010000 */
[----:B------:R-:W-:Y:S02]  /*1cb30*/  F2FP.F16.F32.PACK_AB R9, R89, R91 ;  /* 0x0000005b5909723e */ /* 0x000fe400000000ff */
[----:B--2---:R-:W-:Y:S02]  /*1cb40*/  F2FP.F16.F32.PACK_AB R10, R83, R85 ;  /* 0x00000055530a723e */ /* 0x004fe400000000ff */
[----:B-----5:R-:W-:Y:S01]  /*1cb50*/  F2FP.F16.F32.PACK_AB R11, R82, R90 ;  /* 0x0000005a520b723e */ /* 0x020fe200000000ff */
[----:B------:R-:W-:Y:S01]  /*1cb60*/  FADD.FTZ R2, R183, R2 ;  /* 0x00000002b7027221 */ /* 0x000fe20000010000 */
[----:B------:R-:W-:Y:S01]  /*1cb70*/  FADD.FTZ R4, R179, R4 ;  /* 0x00000004b3047221 */ /* 0x000fe20000010000 */
[----:B------:R-:W-:-:S02]  /*1cb80*/  FFMA.FTZ R6, R125, R0, -R3 ;  /* 0x000000007d067223 */ /* 0x000fc40000010803 */
[----:B------:R-:W-:Y:S02]  /*1cb90*/  FADD.FTZ R2, R177, R2 ;  /* 0x00000002b1027221 */ /* 0x000fe40000010000 */
[C---:B-1----:R-:W-:Y:S01]  /*1cba0*/  HMMA.16816.F32 R64, R8.reuse, R20, R64 ;  /* 0x000000140840723c */ /* 0x042fe20000001840 */
[----:B------:R-:W-:Y:S01]  /*1cbb0*/  FADD.FTZ R4, R180, R4 ;  /* 0x00000004b4047221 */ /* 0x000fe20000010000 */
[----:B------:R-:W-:Y:S01]  /*1cbc0*/  FADD.FTZ R2, R175, R2 ;  /* 0x00000002af027221 */ /* 0x000fe20000010000 */
[----:B------:R1:W-:Y:S05]  /*1cbd0*/  MUFU.EX2 R80, R6 ;  /* 0x0000000600507308 */ /* 0x0003ea0000000800 */
[----:B------:R-:W-:Y:S01]  /*1cbe0*/  HMMA.16816.F32 R60, R8, R22, R60 ;  /* 0x00000016083c723c */ /* 0x000fe2000000183c */
[----:B------:R-:W2:Y:S01]  /*1cbf0*/  LDSM.16.MT88.4 R20, [R140+0x11000] ;  /* 0x011000008c14783b */ /* 0x000ea20000004200 */
[----:B------:R-:W-:Y:S01]  /*1cc00*/  FFMA.FTZ R7, R114, R0, -R3 ;  /* 0x0000000072077223 */ /* 0x000fe20000010803 */
[----:B------:R-:W-:Y:S01]  /*1cc10*/  FADD.FTZ R4, R171, R4 ;  /* 0x00000004ab047221 */ /* 0x000fe20000010000 */
[----:B------:R-:W-:-:S04]  /*1cc20*/  FADD.FTZ R2, R174, R2 ;  /* 0x00000002ae027221 */ /* 0x000fc80000010000 */
[----:B------:R-:W-:Y:S01]  /*1cc30*/  HMMA.16816.F32 R48, R8, R16, R48 ;  /* 0x000000100830723c */ /* 0x000fe20000001830 */
[----:B-1----:R-:W-:Y:S01]  /*1cc40*/  FFMA.FTZ R6, R149, R0, -R5 ;  /* 0x0000000095067223 */ /* 0x002fe20000010805 */
[----:B------:R1:W-:Y:S01]  /*1cc50*/  MUFU.EX2 R81, R7 ;  /* 0x0000000700517308 */ /* 0x0003e20000000800 */
[----:B------:R-:W-:-:S05]  /*1cc60*/  FADD.FTZ R4, R170, R4 ;  /* 0x00000004aa047221 */ /* 0x000fca0000010000 */
[----:B------:R-:W-:Y:S01]  /*1cc70*/  HMMA.16816.F32 R56, R8, R18, R44 ;  /* 0x000000120838723c */ /* 0x000fe2000000182c */
[----:B------:R-:W4:Y:S01]  /*1cc80*/  LDSM.16.MT88.4 R16, [R39+0x11000] ;  /* 0x011000002710783b */ /* 0x000f220000004200 */
[----:B------:R5:W-:Y:S01]  /*1cc90*/  MUFU.EX2 R70, R6 ;  /* 0x0000000600467308 */ /* 0x000be20000000800 */
[----:B------:R-:W-:Y:S01]  /*1cca0*/  FADD.FTZ R2, R173, R2 ;  /* 0x00000002ad027221 */ /* 0x000fe20000010000 */
[----:B------:R-:W-:Y:S01]  /*1ccb0*/  FADD.FTZ R4, R169, R4 ;  /* 0x00000004a9047221 */ /* 0x000fe20000010000 */
[-C--:B-1----:R-:W-:Y:S02]  /*1ccc0*/  FFMA.FTZ R7, R141, R0.reuse, -R5 ;  /* 0x000000008d077223 */ /* 0x082fe40000010805 */
[----:B------:R-:W-:Y:S01]  /*1ccd0*/  FADD.FTZ R2, R168, R2 ;  /* 0x00000002a8027221 */ /* 0x000fe20000010000 */
[-C--:B------:R-:W-:Y:S01]  /*1cce0*/  FFMA.FTZ R14, R120, R0.reuse, -R3 ;  /* 0x00000000780e7223 */ /* 0x080fe20000010803 */
[----:B------:R1:W2:Y:S01]  /*1ccf0*/  MUFU.EX2 R69, R7 ;  /* 0x0000000700457308 */ /* 0x0002a20000000800 */
[----:B-----5:R-:W-:Y:S01]  /*1cd00*/  FFMA.FTZ R6, R124, R0, -R5 ;  /* 0x000000007c067223 */ /* 0x020fe20000010805 */
[----:B------:R-:W-:-:S03]  /*1cd10*/  FADD.FTZ R4, R172, R4 ;  /* 0x00000004ac047221 */ /* 0x000fc60000010000 */
[----:B------:R5:W-:Y:S01]  /*1cd20*/  MUFU.EX2 R77, R6 ;  /* 0x00000006004d7308 */ /* 0x000be20000000800 */
[----:B------:R-:W-:Y:S01]  /*1cd30*/  FADD.FTZ R2, R166, R2 ;  /* 0x00000002a6027221 */ /* 0x000fe20000010000 */
[-C--:B-1----:R-:W-:Y:S02]  /*1cd40*/  FFMA.FTZ R7, R118, R0.reuse, -R5 ;  /* 0x0000000076077223 */ /* 0x082fe40000010805 */
[----:B------:R-:W1:Y:S01]  /*1cd50*/  MUFU.EX2 R78, R14 ;  /* 0x0000000e004e7308 */ /* 0x000e620000000800 */
[----:B------:R-:W-:Y:S01]  /*1cd60*/  FADD.FTZ R4, R161, R4 ;  /* 0x00000004a1047221 */ /* 0x000fe20000010000 */
[----:B-----5:R-:W-:Y:S02]  /*1cd70*/  FFMA.FTZ R6, R115, R0, -R3 ;  /* 0x0000000073067223 */ /* 0x020fe40000010803 */
[----:B------:R-:W5:Y:S01]  /*1cd80*/  MUFU.EX2 R71, R7 ;  /* 0x0000000700477308 */ /* 0x000f620000000800 */
[----:B------:R-:W-:-:S03]  /*1cd90*/  FADD.FTZ R2, R163, R2 ;  /* 0x00000002a3027221 */ /* 0x000fc60000010000 */
[----:B------:R2:W4:Y:S01]  /*1cda0*/  MUFU.EX2 R68, R6 ;  /* 0x0000000600447308 */ /* 0x0005220000000800 */
[----:B------:R-:W-:Y:S01]  /*1cdb0*/  FADD.FTZ R4, R165, R4 ;  /* 0x00000004a5047221 */ /* 0x000fe20000010000 */
[----:B------:R-:W-:Y:S01]  /*1cdc0*/  HMMA.16816.F32 R52, R8, R32, R52 ;  /* 0x000000200834723c */ /* 0x000fe20000001834 */
[----:B------:R-:W-:Y:S02]  /*1cdd0*/  FADD.FTZ R2, R167, R2 ;  /* 0x00000002a7027221 */ /* 0x000fe40000010000 */
[----:B------:R-:W-:-:S05]  /*1cde0*/  FADD.FTZ R4, R162, R4 ;  /* 0x00000004a2047221 */ /* 0x000fca0000010000 */
[----:B------:R-:W-:Y:S01]  /*1cdf0*/  HMMA.16816.F32 R40, R8, R34, R40 ;  /* 0x000000220828723c */ /* 0x000fe20000001828 */
[----:B------:R-:W-:Y:S01]  /*1ce00*/  FADD.FTZ R2, R159, R2 ;  /* 0x000000029f027221 */ /* 0x000fe20000010000 */
[----:B------:R-:W-:-:S03]  /*1ce10*/  FADD.FTZ R4, R164, R4 ;  /* 0x00000004a4047221 */ /* 0x000fc60000010000 */
[----:B------:R-:W-:-:S03]  /*1ce20*/  FADD.FTZ R2, R155, R2 ;  /* 0x000000029b027221 */ /* 0x000fc60000010000 */
[----:B---3--:R-:W-:Y:S01]  /*1ce30*/  HMMA.16816.F32 R32, R8, R24, R72 ;  /* 0x000000180820723c */ /* 0x008fe20000001848 */
[----:B--2---:R-:W-:Y:S01]  /*1ce40*/  FFMA.FTZ R6, R146, R0, -R3 ;  /* 0x0000000092067223 */ /* 0x004fe20000010803 */
[----:B------:R-:W-:-:S06]  /*1ce50*/  FADD.FTZ R4, R15, R4 ;  /* 0x000000040f047221 */ /* 0x000fcc0000010000 */
[----:B------:R-:W-:Y:S01]  /*1ce60*/  HMMA.16816.F32 R28, R8, R26, R28 ;  /* 0x0000001a081c723c */ /* 0x000fe2000000181c */
[----:B------:R-:W-:Y:S01]  /*1ce70*/  F2FP.F16.F32.PACK_AB R8, R69, R70 ;  /* 0x000000464508723e */ /* 0x000fe200000000ff */
[----:B------:R-:W-:Y:S01]  /*1ce80*/  FADD.FTZ R2, R156, R2 ;  /* 0x000000029c027221 */ /* 0x000fe20000010000 */
[----:B-1----:R-:W-:Y:S01]  /*1ce90*/  F2FP.F16.F32.PACK_AB R9, R78, R80 ;  /* 0x000000504e09723e */ /* 0x002fe200000000ff */
[----:B------:R-:W-:Y:S01]  /*1cea0*/  FADD.FTZ R4, R142, R4 ;  /* 0x000000048e047221 */ /* 0x000fe20000010000 */
[----:B-----5:R-:W-:Y:S01]  /*1ceb0*/  F2FP.F16.F32.PACK_AB R10, R71, R77 ;  /* 0x0000004d470a723e */ /* 0x020fe200000000ff */
[-CC-:B------:R-:W-:Y:S01]  /*1cec0*/  FFMA.FTZ R14, R133, R0.reuse, -R3.reuse ;  /* 0x00000000850e7223 */ /* 0x180fe20000010803 */
[----:B----4-:R-:W-:Y:S01]  /*1ced0*/  F2FP.F16.F32.PACK_AB R11, R68, R81 ;  /* 0x00000051440b723e */ /* 0x010fe200000000ff */
[-C--:B------:R-:W-:Y:S01]  /*1cee0*/  FFMA.FTZ R7, R131, R0.reuse, -R3 ;  /* 0x0000000083077223 */ /* 0x080fe20000010803 */
[----:B------:R-:W-:Y:S01]  /*1cef0*/  FADD.FTZ R4, R154, R4 ;  /* 0x000000049a047221 */ /* 0x000fe20000010000 */
[-CC-:B------:R-:W-:Y:S01]  /*1cf00*/  FFMA.FTZ R15, R245, R0.reuse, -R5.reuse ;  /* 0x00000000f50f7223 */ /* 0x180fe20000010805 */
[----:B------:R-:W1:Y:S03]  /*1cf10*/  LDSM.16.MT88.4 R24, [R76+0x11000] ;  /* 0x011000004c18783b */ /* 0x000e660000004200 */
[C---:B------:R-:W-:Y:S01]  /*1cf20*/  HMMA.16816.F32 R44, R8.reuse, R22, R60 ;  /* 0x00000016082c723c */ /* 0x040fe2000000183c */
[----:B------:R2:W3:Y:S07]  /*1cf30*/  MUFU.EX2 R60, R6 ;  /* 0x00000006003c7308 */ /* 0x0004ee0000000800 */
[----:B------:R-:W-:Y:S01]  /*1cf40*/  HMMA.16816.F32 R52, R8, R16, R52 ;  /* 0x000000100834723c */ /* 0x000fe20000001834 */
[----:B--2---:R-:W-:Y:S01]  /*1cf50*/  FADD.FTZ R6, R143, R2 ;  /* 0x000000028f067221 */ /* 0x004fe20000010000 */
[----:B------:R-:W-:-:S06]  /*1cf60*/  FFMA.FTZ R2, R160, R0, -R5 ;  /* 0x00000000a0027223 */ /* 0x000fcc0000010805 */
[C---:B------:R-:W-:Y:S01]  /*1cf70*/  HMMA.16816.F32 R40, R8.reuse, R18, R40 ;  /* 0x000000120828723c */ /* 0x040fe20000001828 */
[----:B------:R2:W-:Y:S01]  /*1cf80*/  MUFU.EX2 R19, R14 ;  /* 0x0000000e00137308 */ /* 0x0005e20000000800 */
[-C--:B------:R-:W-:Y:S01]  /*1cf90*/  FFMA.FTZ R3, R244, R0.reuse, -R3 ;  /* 0x00000000f4037223 */ /* 0x080fe20000010803 */
[----:B------:R-:W-:Y:S02]  /*1cfa0*/  LDSM.16.MT88.4 R140, [R140+0x11800] ;  /* 0x011800008c8c783b */ /* 0x000fe40000004200 */
[----:B------:R4:W-:Y:S04]  /*1cfb0*/  MUFU.EX2 R18, R7 ;  /* 0x0000000700127308 */ /* 0x0009e80000000800 */
[----:B------:R5:W1:Y:S01]  /*1cfc0*/  MUFU.EX2 R17, R2 ;  /* 0x0000000200117308 */ /* 0x000a620000000800 */
[-CC-:B--2---:R-:W-:Y:S01]  /*1cfd0*/  FFMA.FTZ R14, R145, R0.reuse, -R5.reuse ;  /* 0x00000000910e7223 */ /* 0x184fe20000010805 */
[----:B----4-:R-:W-:Y:S01]  /*1cfe0*/  FFMA.FTZ R7, R153, R0, -R5 ;  /* 0x0000000099077223 */ /* 0x010fe20000010805 */
[----:B------:R-:W-:Y:S01]  /*1cff0*/  FADD.FTZ R5, R157, R4 ;  /* 0x000000049d057221 */ /* 0x000fe20000010000 */
[----:B-----5:R-:W-:Y:S01]  /*1d000*/  FADD.FTZ R2, R151, R6 ;  /* 0x0000000697027221 */ /* 0x020fe20000010000 */
[----:B------:R-:W-:Y:S01]  /*1d010*/  HMMA.16816.F32 R136, R8, R20, R64 ;  /* 0x000000140888723c */ /* 0x000fe20000001840 */
[----:B------:R-:W2:Y:S02]  /*1d020*/  LDSM.16.MT88.4 R20, [R38+0x11000] ;  /* 0x011000002614783b */ /* 0x000ea40000004200 */
[----:B------:R-:W-:Y:S01]  /*1d030*/  FADD.FTZ R4, R147, R2 ;  /* 0x0000000293047221 */ /* 0x000fe20000010000 */
[----:B------:R-:W-:Y:S01]  /*1d040*/  FADD.FTZ R2, R127, R5 ;  /* 0x000000057f027221 */ /* 0x000fe20000010000 */
[----:B------:R4:W5:Y:S01]  /*1d050*/  MUFU.EX2 R16, R7 ;  /* 0x0000000700107308 */ /* 0x0009620000000800 */
[----:B------:R-:W-:Y:S01]  /*1d060*/  LDSM.16.MT88.4 R156, [R76+0x11800] ;  /* 0x011800004c9c783b */ /* 0x000fe20000004200 */
[----:B------:R-:W-:Y:S01]  /*1d070*/  FADD.FTZ R0, R148, R4 ;  /* 0x0000000494007221 */ /* 0x000fe20000010000 */
[----:B------:R-:W-:Y:S01]  /*1d080*/  FADD.FTZ R2, R129, R2 ;  /* 0x0000000281027221 */ /* 0x000fe20000010000 */
[----:B------:R-:W5:Y:S01]  /*1d090*/  MUFU.EX2 R14, R14 ;  /* 0x0000000e000e7308 */ /* 0x000f620000000800 */
[----:B------:R-:W2:Y:S01]  /*1d0a0*/  LDSM.16.MT88.4 R148, [R39+0x11800] ;  /* 0x011800002794783b */ /* 0x000ea20000004200 */
[----:B------:R-:W-:Y:S01]  /*1d0b0*/  FADD.FTZ R0, R152, R0 ;  /* 0x0000000098007221 */ /* 0x000fe20000010000 */
[----:B------:R-:W-:-:S03]  /*1d0c0*/  FADD.FTZ R2, R130, R2 ;  /* 0x0000000282027221 */ /* 0x000fc60000010000 */
[----:B------:R-:W-:Y:S01]  /*1d0d0*/  FADD.FTZ R0, R126, R0 ;  /* 0x000000007e007221 */ /* 0x000fe20000010000 */
[----:B------:R-:W-:-:S03]  /*1d0e0*/  FADD.FTZ R2, R132, R2 ;  /* 0x0000000284027221 */ /* 0x000fc60000010000 */
[----:B------:R-:W-:Y:S01]  /*1d0f0*/  FADD.FTZ R0, R103, R0 ;  /* 0x0000000067007221 */ /* 0x000fe20000010000 */
[----:B------:R-:W-:Y:S01]  /*1d100*/  FADD.FTZ R2, R109, R2 ;  /* 0x000000026d027221 */ /* 0x000fe20000010000 */
[----:B----4-:R-:W4:Y:S02]  /*1d110*/  LDSM.16.MT88.4 R4, [R38+0x11800] ;  /* 0x011800002604783b */ /* 0x010f240000004200 */
        /* <DEDUP_REMOVED lines=32> */
[----:B---3--:R-:W-:Y:S01]  /*1d320*/  FADD.FTZ R0, R60, R0 ;  /* 0x000000003c007221 */ /* 0x008fe20000010000 */
[----:B-1----:R-:W-:-:S03]  /*1d330*/  FADD.FTZ R2, R17, R2 ;  /* 0x0000000211027221 */ /* 0x002fc60000010000 */
[----:B------:R-:W-:Y:S01]  /*1d340*/  FADD.FTZ R0, R19, R0 ;  /* 0x0000000013007221 */ /* 0x000fe20000010000 */
[----:B-----5:R-:W-:-:S03]  /*1d350*/  FADD.FTZ R2, R16, R2 ;  /* 0x0000000210027221 */ /* 0x020fc60000010000 */
[----:B------:R-:W-:Y:S01]  /*1d360*/  FADD.FTZ R0, R18, R0 ;  /* 0x0000000012007221 */ /* 0x000fe20000010000 */
[----:B------:R-:W-:Y:S01]  /*1d370*/  FADD.FTZ R2, R14, R2 ;  /* 0x000000020e027221 */ /* 0x000fe20000010000 */
[C---:B--2---:R-:W-:Y:S02]  /*1d380*/  F2FP.F16.F32.PACK_AB R167, R3.reuse, R18 ;  /* 0x0000001203a7723e */ /* 0x044fe400000000ff */
[----:B------:R-:W-:Y:S01]  /*1d390*/  FADD.FTZ R3, R3, R0 ;  /* 0x0000000003037221 */ /* 0x000fe20000010000 */
[----:B----4-:R-:W-:Y:S01]  /*1d3a0*/  FADD.FTZ R0, R15, R2 ;  /* 0x000000020f007221 */ /* 0x010fe20000010000 */
[----:B------:R-:W-:Y:S01]  /*1d3b0*/  HMMA.16816.F32 R48, R8, R24, R48 ;  /* 0x000000180830723c */ /* 0x000fe20000001830 */
[----:B------:R-:W-:-:S03]  /*1d3c0*/  MOV R233, R243 ;  /* 0x000000f300e97202 */ /* 0x000fc60000000f00 */
        /* <DEDUP_REMOVED lines=99> */
.L_x_6910:
        /* <DEDUP_REMOVED lines=12> */
.L_x_6911:
[----:B------:R-:W-:Y:S05]  /*1dac0*/  BSYNC.RECONVERGENT B0 ;  /* 0x0000000000007941 */ /* 0x000fea0003800200 */
.L_x_6909:
[----:B------:R-:W3:Y:S04]  /*1dad0*/  LDL R0, [R1+0x20] ;  /* 0x0000200001007983 */ /* 0x000ee80000100800 */
[----:B-1----:R-:W4:Y:S04]  /*1dae0*/  LDL R3, [R1+0x24] ;  /* 0x0000240001037983 */ /* 0x002f280000100800 */
[----:B------:R-:W5:Y:S04]  /*1daf0*/  LDL R10, [R1+0x44] ;  /* 0x00004400010a7983 */ /* 0x000f680000100800 */
[----:B------:R-:W2:Y:S04]  /*1db00*/  LDL R11, [R1+0x40] ;  /* 0x00004000010b7983 */ /* 0x000ea80000100800 */
[----:B------:R-:W2:Y:S04]  /*1db10*/  LDL R2, [R1+0x54] ;  /* 0x0000540001027983 */ /* 0x000ea80000100800 */
[----:B------:R-:W2:Y:S04]  /*1db20*/  LDL.LU R23, [R1] ;  /* 0x0000000001177983 */ /* 0x000ea80000300800 */
[----:B------:R-:W2:Y:S04]  /*1db30*/  LDL.LU R21, [R1+0x8] ;  /* 0x0000080001157983 */ /* 0x000ea80000300800 */
[----:B------:R-:W2:Y:S04]  /*1db40*/  LDL R20, [R1+0x3c] ;  /* 0x00003c0001147983 */ /* 0x000ea80000100800 */
[----:B------:R-:W2:Y:S04]  /*1db50*/  LDL R16, [R1+0x48] ;  /* 0x0000480001107983 */ /* 0x000ea80000100800 */
[----:B------:R-:W2:Y:S04]  /*1db60*/  LDL R17, [R1+0x38] ;  /* 0x0000380001117983 */ /* 0x000ea80000100800 */
[----:B------:R-:W2:Y:S04]  /*1db70*/  LDL R15, [R1+0x60] ;  /* 0x00006000010f7983 */ /* 0x000ea80000100800 */
[----:B------:R-:W2:Y:S01]  /*1db80*/  LDL.LU R14, [R1+0x4] ;  /* 0x00000400010e7983 */ /* 0x000ea20000300800 */
[C---:B---3--:R-:W-:Y:S01]  /*1db90*/  IMAD.SHL.U32 R22, R0.reuse, 0x20, RZ ;  /* 0x0000002000167824 */ /* 0x048fe200078e00ff */
[----:B----4-:R-:W-:-:S04]  /*1dba0*/  SHF.L.U64.HI R0, R0, 0x5, R3 ;  /* 0x0000000500007819 */ /* 0x010fc80000010203 */
[----:B-----5:R-:W-:-:S05]  /*1dbb0*/  IADD3 R8, P0, PT, R22, R10, RZ ;  /* 0x0000000a16087210 */ /* 0x020fca0007f1e0ff */
[----:B--2---:R-:W-:Y:S01]  /*1dbc0*/  IMAD.X R9, R0, 0x1, R11, P0 ;  /* 0x0000000100097824 */ /* 0x004fe200000e060b */
[----:B------:R-:W-:-:S04]  /*1dbd0*/  IADD3 R6, P0, PT, R8, R22, RZ ;  /* 0x0000001608067210 */ /* 0x000fc80007f1e0ff */
[----:B------:R-:W-:Y:S01]  /*1dbe0*/  IADD3 R4, P3, PT, R6, R22, RZ ;  /* 0x0000001606047210 */ /* 0x000fe20007f7e0ff */
[----:B------:R-:W-:Y:S01]  /*1dbf0*/  IMAD.X R7, R9, 0x1, R0, P0 ;  /* 0x0000000109077824 */ /* 0x000fe200000e0600 */
[----:B------:R-:W-:-:S03]  /*1dc00*/  ISETP.GE.AND P0, PT, R12, R2, PT ;  /* 0x000000020c00720c */ /* 0x000fc60003f06270 */
[----:B------:R-:W-:Y:S01]  /*1dc10*/  IMAD.X R5, R7, 0x1, R0, P3 ;  /* 0x0000000107057824 */ /* 0x000fe200018e0600 */
[----:B------:R-:W-:-:S05]  /*1dc20*/  IADD3 R2, P3, PT, R4, R22, RZ ;  /* 0x0000001604027210 */ /* 0x000fca0007f7e0ff */
[----:B------:R-:W-:Y:S01]  /*1dc30*/  IMAD.X R3, R5, 0x1, R0, P3 ;  /* 0x0000000105037824 */ /* 0x000fe200018e0600 */
[-C--:B------:R-:W-:Y:S01]  /*1dc40*/  IADD3 R12, P3, PT, R2, R22.reuse, RZ ;  /* 0x00000016020c7210 */ /* 0x080fe20007f7e0ff */
[----:B------:R-:W-:Y:S02]  /*1dc50*/  IMAD.MOV.U32 R39, RZ, RZ, R20 ;  /* 0x000000ffff277224 */ /* 0x000fe400078e0014 */
[----:B------:R-:W-:Y:S01]  /*1dc60*/  IMAD.MOV.U32 R61, RZ, RZ, R21 ;  /* 0x000000ffff3d7224 */ /* 0x000fe200078e0015 */
[----:B------:R-:W-:Y:S01]  /*1dc70*/  @!PT LDS RZ, [RZ] ;  /* 0x00000000fffff984 */ /* 0x000fe20000000800 */
[----:B------:R-:W-:Y:S01]  /*1dc80*/  @!PT LDS RZ, [RZ] ;  /* 0x00000000fffff984 */ /* 0x000fe20000000800 */
[----:B------:R-:W-:Y:S01]  /*1dc90*/  @!PT LDS RZ, [RZ] ;  /* 0x00000000fffff984 */ /* 0x000fe20000000800 */
[----:B------:R1:W-:Y:S01]  /*1dca0*/  @!P0 LDGSTS.E.BYPASS.LTC128B.128 [R79+0xa000], desc[UR4][R10.64] ;  /* 0x0a0000000a4f8fae */ /* 0x0003e2000b981a04 */
[----:B------:R-:W-:Y:S01]  /*1dcb0*/  IMAD.X R13, R3, 0x1, R0, P3 ;  /* 0x00000001030d7824 */ /* 0x000fe200018e0600 */
[----:B------:R-:W-:-:S05]  /*1dcc0*/  IADD3 R18, P3, PT, R12, R22, RZ ;  /* 0x000000160c127210 */ /* 0x000fca0007f7e0ff */
[----:B------:R-:W-:Y:S01]  /*1dcd0*/  IMAD.X R19, R13, 0x1, R0, P3 ;  /* 0x000000010d137824 */ /* 0x000fe200018e0600 */
[----:B------:R-:W-:Y:S01]  /*1dce0*/  IADD3 R20, P3, PT, R18, R22, RZ ;  /* 0x0000001612147210 */ /* 0x000fe20007f7e0ff */
[----:B------:R-:W-:-:S04]  /*1dcf0*/  IMAD.MOV.U32 R63, RZ, RZ, R16 ;  /* 0x000000ffff3f7224 */ /* 0x000fc800078e0010 */
[----:B------:R-:W-:Y:S01]  /*1dd00*/  IMAD.X R21, R19, 0x1, R0, P3 ;  /* 0x0000000113157824 */ /* 0x000fe200018e0600 */
[-C--:B------:R-:W-:Y:S01]  /*1dd10*/  IADD3 R16, P3, PT, R20, R22.reuse, RZ ;  /* 0x0000001614107210 */ /* 0x080fe20007f7e0ff */
[----:B------:R-:W-:Y:S02]  /*1dd20*/  IMAD.MOV.U32 R62, RZ, RZ, R17 ;  /* 0x000000ffff3e7224 */ /* 0x000fe400078e0011 */
[----:B------:R-:W-:Y:S02]  /*1dd30*/  IMAD.MOV.U32 R64, RZ, RZ, R14 ;  /* 0x000000ffff407224 */ /* 0x000fe400078e000e */
[----:B------:R-:W-:Y:S01]  /*1dd40*/  IMAD.X R17, R21, 0x1, R0, P3 ;  /* 0x0000000115117824 */ /* 0x000fe200018e0600 */
[----:B------:R-:W-:Y:S01]  /*1dd50*/  IADD3 R14, P3, PT, R16, R22, RZ ;  /* 0x00000016100e7210 */ /* 0x000fe20007f7e0ff */
[----:B------:R-:W-:-:S04]  /*1dd60*/  IMAD.MOV.U32 R38, RZ, RZ, R15 ;  /* 0x000000ffff267224 */ /* 0x000fc800078e000f */
[--C-:B------:R-:W-:Y:S01]  /*1dd70*/  IMAD.X R15, R17, 0x1, R0.reuse, P3 ;  /* 0x00000001110f7824 */ /* 0x100fe200018e0600 */
[----:B-1----:R-:W-:Y:S01]  /*1dd80*/  IADD3 R10, P3, PT, R14, R22, RZ ;  /* 0x000000160e0a7210 */ /* 0x002fe20007f7e0ff */
[----:B------:R-:W-:Y:S04]  /*1dd90*/  @P0 STS.128 [R79+0xa000], RZ ;  /* 0x00a000ff4f000388 */ /* 0x000fe80000000c00 */
[----:B------:R-:W-:Y:S01]  /*1dda0*/  @!PT LDS RZ, [RZ] ;  /* 0x00000000fffff984 */ /* 0x000fe20000000800 */
[----:B------:R-:W-:Y:S01]  /*1ddb0*/  @!PT LDS RZ, [RZ] ;  /* 0x00000000fffff984 */ /* 0x000fe20000000800 */
[----:B------:R-:W-:Y:S01]  /*1ddc0*/  @!PT LDS RZ, [RZ] ;  /* 0x00000000fffff984 */ /* 0x000fe20000000800 */
[----:B------:R1:W-:Y:S01]  /*1ddd0*/  @!P0 LDGSTS.E.BYPASS.LTC128B.128 [R79+0xa800], desc[UR4][R8.64] ;  /* 0x0a800000084f8fae */ /* 0x0003e2000b981a04 */
[----:B------:R-:W-:-:S03]  /*1dde0*/  IMAD.X R11, R15, 0x1, R0, P3 ;  /* 0x000000010f0b7824 */ /* 0x000fc600018e0600 */
        /* <DEDUP_REMOVED lines=16> */
[----:B------:R-:W-:Y:S02]  /*1def0*/  @P0 STS.128 [R79+0xc000], RZ ;  /* 0x00c000ff4f000388 */ /* 0x000fe40000000c00 */
[----:B------:R-:W-:Y:S02]  /*1df00*/  IMAD.X R9, R11, 0x1, R0, P3 ;  /* 0x000000010b097824 */ /* 0x000fe400018e0600 */
        /* <DEDUP_REMOVED lines=10> */
[----:B------:R-:W-:Y:S01]  /*1dfb0*/  @!P0 LDGSTS.E.BYPASS.LTC128B.128 [R79+0xd000], desc[UR4][R18.64] ;  /* 0x0d000000124f8fae */ /* 0x000fe2000b981a04 */
[----:B---3--:R-:W-:-:S03]  /*1dfc0*/  IADD3 R4, P3, PT, R6, R22, RZ ;  /* 0x0000001606047210 */ /* 0x008fc60007f7e0ff */
[----:B------:R-:W-:Y:S04]  /*1dfd0*/  @P0 STS.128 [R79+0xd000], RZ ;  /* 0x00d000ff4f000388 */ /* 0x000fe80000000c00 */
[----:B------:R-:W-:Y:S01]  /*1dfe0*/  @!PT LDS RZ, [RZ] ;  /* 0x00000000fffff984 */ /* 0x000fe20000000800 */
[----:B------:R-:W-:Y:S01]  /*1dff0*/  @!PT LDS RZ, [RZ] ;  /* 0x00000000fffff984 */ /* 0x000fe20000000800 */
[----:B------:R-:W-:Y:S01]  /*1e000*/  @!PT LDS RZ, [RZ] ;  /* 0x00000000fffff984 */ /* 0x000fe20000000800 */
[----:B------:R2:W-:Y:S01]  /*1e010*/  @!P0 LDGSTS.E.BYPASS.LTC128B.128 [R79+0xd800], desc[UR4][R20.64] ;  /* 0x0d800000144f8fae */ /* 0x0005e2000b981a04 */
[----:B------:R-:W-:Y:S01]  /*1e020*/  IMAD.X R5, R7, 0x1, R0, P3 ;  /* 0x0000000107057824 */ /* 0x000fe200018e0600 */
[-C--:B----4-:R-:W-:Y:S02]  /*1e030*/  IADD3 R2, P4, PT, R4, R22.reuse, RZ ;  /* 0x0000001604027210 */ /* 0x090fe40007f9e0ff */
[----:B------:R-:W-:Y:S04]  /*1e040*/  @P0 STS.128 [R79+0xd800], RZ ;  /* 0x00d800ff4f000388 */ /* 0x000fe80000000c00 */
[----:B------:R-:W-:Y:S01]  /*1e050*/  @!PT LDS RZ, [RZ] ;  /* 0x00000000fffff984 */ /* 0x000fe20000000800 */
[----:B------:R-:W-:Y:S01]  /*1e060*/  @!PT LDS RZ, [RZ] ;  /* 0x00000000fffff984 */ /* 0x000fe20000000800 */
[----:B------:R-:W-:Y:S01]  /*1e070*/  @!PT LDS RZ, [RZ] ;  /* 0x00000000fffff984 */ /* 0x000fe20000000800 */
[----:B------:R-:W-:Y:S04]  /*1e080*/  @!P0 LDGSTS.E.BYPASS.LTC128B.128 [R79+0xe000], desc[UR4][R16.64] ;  /* 0x0e000000104f8fae */ /* 0x000fe8000b981a04 */
[----:B------:R-:W-:Y:S01]  /*1e090*/  @P0 STS.128 [R79+0xe000], RZ ;  /* 0x00e000ff4f000388 */ /* 0x000fe20000000c00 */
[----:B-1----:R-:W-:-:S03]  /*1e0a0*/  @!P0 IADD3 R12, P3, PT, R2, R22, RZ ;  /* 0x00000016020c8210 */ /* 0x002fc60007f7e0ff */
        /* <DEDUP_REMOVED lines=26> */
[----:B------:R-:W-:Y:S01]  /*1e250*/  @P0 STS.128 [R79+0x10800], RZ ;  /* 0x010800ff4f000388 */ /* 0x000fe20000000c00 */
[----:B------:R-:W-:-:S03]  /*1e260*/  IMAD.MOV.U32 R60, RZ, RZ, R23 ;  /* 0x000000ffff3c7224 */ /* 0x000fc600078e0017 */
        /* <DEDUP_REMOVED lines=10> */
[----:B--2---:R-:W-:Y:S04]  /*1e310*/  LDSM.16.M88.4 R20, [R104+0x2800] ;  /* 0x002800006814783b */ /* 0x004fe80000000200 */
[----:B-1----:R-:W1:Y:S04]  /*1e320*/  LDSM.16.M88.4 R4, [R220] ;  /* 0x00000000dc04783b */ /* 0x002e680000000200 */
[----:B------:R-:W2:Y:S04]  /*1e330*/  LDSM.16.M88.4 R24, [R104+0x2000] ;  /* 0x002000006818783b */ /* 0x000ea80000000200 */
[----:B------:R-:W4:Y:S04]  /*1e340*/  LDSM.16.M88.4 R16, [R104+0x3000] ;  /* 0x003000006810783b */ /* 0x000f280000000200 */
[----:B------:R-:W5:Y:S04]  /*1e350*/  LDSM.16.M88.4 R8, [R104+0x4000] ;  /* 0x004000006808783b */ /* 0x000f680000000200 */
[----:B---3--:R-:W3:Y:S04]  /*1e360*/  LDSM.16.M88.4 R12, [R104+0x3800] ;  /* 0x00380000680c783b */ /* 0x008ee80000000200 */
[----:B------:R-:W3:Y:S04]  /*1e370*/  LDSM.16.M88.4 R48, [R104+0x5000] ;  /* 0x005000006830783b */ /* 0x000ee80000000200 */
[----:B------:R-:W3:Y:S04]  /*1e380*/  LDSM.16.M88.4 R44, [R104+0x5800] ;  /* 0x00580000682c783b */ /* 0x000ee80000000200 */
[----:B------:R-:W-:Y:S04]  /*1e390*/  LDSM.16.M88.4 R52, [R104+0x6000] ;  /* 0x006000006834783b */ /* 0x000fe80000000200 */
[----:B------:R-:W-:Y:S04]  /*1e3a0*/  LDSM.16.M88.4 R56, [R104+0x4800] ;  /* 0x004800006838783b */ /* 0x000fe80000000200 */
[----:B------:R-:W-:Y:S01]  /*1e3b0*/  LDSM.16.M88.4 R40, [R104+0x6800] ;  /* 0x006800006828783b */ /* 0x000fe20000000200 */
[C---:B-1----:R-:W-:Y:S03]  /*1e3c0*/  HMMA.16816.F32 R128, R4.reuse, R20, RZ ;  /* 0x000000140480723c */ /* 0x042fe600000018ff */
[----:B------:R-:W-:Y:S04]  /*1e3d0*/  LDSM.16.M88.4 R32, [R104+0x7000] ;  /* 0x007000006820783b */ /* 0x000fe80000000200 */
[----:B------:R-:W-:Y:S01]  /*1e3e0*/  LDSM.16.M88.4 R28, [R104+0x7800] ;  /* 0x00780000681c783b */ /* 0x000fe20000000200 */
[----:B------:R-:W-:Y:S03]  /*1e3f0*/  HMMA.16816.F32 R168, R4, R22, RZ ;  /* 0x0000001604a8723c */ /* 0x000fe600000018ff */
[----:B------:R-:W1:Y:S01]  /*1e400*/  LDSM.16.M88.4 R20, [R104+0x8800] ;  /* 0x008800006814783b */ /* 0x000e620000000200 */
[----:B------:R-:W-:-:S02]  /*1e410*/  IMAD.MOV.U32 R133, RZ, RZ, R63 ;  /* 0x000000ffff857224 */ /* 0x000fc400078e003f */
[----:B------:R-:W-:Y:S01]  /*1e420*/  IMAD.MOV.U32 R132, RZ, RZ, R62 ;  /* 0x000000ffff847224 */ /* 0x000fe200078e003e */
[----:B------:R-:W0:Y:S01]  /*1e430*/  LDGDEPBAR ;  /* 0x00000000000079af */ /* 0x000e220000000000 */
[C---:B--2---:R-:W-:Y:S08]  /*1e440*/  HMMA.16816.F32 R96, R4.reuse, R24, RZ ;  /* 0x000000180460723c */ /* 0x044ff000000018ff */
[C---:B------:R-:W-:Y:S01]  /*1e450*/  HMMA.16816.F32 R124, R4.reuse, R26, RZ ;  /* 0x0000001a047c723c */ /* 0x040fe200000018ff */
[----:B------:R-:W2:Y:S07]  /*1e460*/  LDSM.16.M88.4 R24, [R104+0x8000] ;  /* 0x008000006818783b */ /* 0x000eae0000000200 */
[C---:B----4-:R-:W-:Y:S08]  /*1e470*/  HMMA.16816.F32 R92, R4.reuse, R16, RZ ;  /* 0x00000010045c723c */ /* 0x050ff000000018ff */
[C---:B------:R-:W-:Y:S01]  /*1e480*/  HMMA.16816.F32 R76, R4.reuse, R18, RZ ;  /* 0x00000012044c723c */ /* 0x040fe200000018ff */
[----:B------:R-:W4:Y:S07]  /*1e490*/  LDSM.16.M88.4 R16, [R104+0x9000] ;  /* 0x009000006810783b */ /* 0x000f2e0000000200 */
[C---:B-----5:R-:W-:Y:S08]  /*1e4a0*/  HMMA.16816.F32 R212, R4.reuse, R8, RZ ;  /* 0x0000000804d4723c */ /* 0x060ff000000018ff */
[C---:B------:R-:W-:Y:S01]  /*1e4b0*/  HMMA.16816.F32 R196, R4.reuse, R10, RZ ;  /* 0x0000000a04c4723c */ /* 0x040fe200000018ff */
[----:B------:R-:W5:Y:S07]  /*1e4c0*/  LDSM.16.M88.4 R8, [R104+0x9800] ;  /* 0x009800006808783b */ /* 0x000f6e0000000200 */
[C---:B---3--:R-:W-:Y:S08]  /*1e4d0*/  HMMA.16816.F32 R68, R4.reuse, R12, RZ ;  /* 0x0000000c0444723c */ /* 0x048ff000000018ff */
[C---:B------:R-:W-:Y:S01]  /*1e4e0*/  HMMA.16816.F32 R200, R4.reuse, R14, RZ ;  /* 0x0000000e04c8723c */ /* 0x040fe200000018ff */
[----:B------:R3:W-:Y:S07]  /*1e4f0*/  LDSM.16.M88.4 R12, [R64] ;  /* 0x00000000400c783b */ /* 0x0007ee0000000200 */
[C---:B------:R-:W-:Y:S08]  /*1e500*/  HMMA.16816.F32 R88, R4.reuse, R48, RZ ;  /* 0x000000300458723c */ /* 0x040ff000000018ff */
[C---:B------:R-:W-:Y:S01]  /*1e510*/  HMMA.16816.F32 R116, R4.reuse, R50, RZ ;  /* 0x000000320474723c */ /* 0x040fe200000018ff */
[----:B------:R-:W5:Y:S07]  /*1e520*/  LDSM.16.M88.4 R48, [R105+0x2800] ;  /* 0x002800006930783b */ /* 0x000f6e0000000200 */
[C---:B------:R-:W-:Y:S08]  /*1e530*/  HMMA.16816.F32 R208, R4.reuse, R44, RZ ;  /* 0x0000002c04d0723c */ /* 0x040ff000000018ff */
[C---:B------:R-:W-:Y:S01]  /*1e540*/  HMMA.16816.F32 R192, R4.reuse, R46, RZ ;  /* 0x0000002e04c0723c */ /* 0x040fe200000018ff */
[----:B------:R-:W5:Y:S07]  /*1e550*/  LDSM.16.M88.4 R44, [R105+0x3000] ;  /* 0x00300000692c783b */ /* 0x000f6e0000000200 */
[C---:B-1----:R-:W-:Y:S08]  /*1e560*/  HMMA.16816.F32 R204, R4.reuse, R20, RZ ;  /* 0x0000001404cc723c */ /* 0x042ff000000018ff */
[C---:B------:R-:W-:Y:S01]  /*1e570*/  HMMA.16816.F32 R184, R4.reuse, R22, RZ ;  /* 0x0000001604b8723c */ /* 0x040fe200000018ff */
[----:B------:R-:W1:Y:S07]  /*1e580*/  LDSM.16.M88.4 R20, [R105+0x6800] ;  /* 0x006800006914783b */ /* 0x000e6e0000000200 */
[C---:B------:R-:W-:Y:S08]  /*1e590*/  HMMA.16816.F32 R176, R4.reuse, R52, RZ ;  /* 0x0000003404b0723c */ /* 0x040ff000000018ff */
[C---:B------:R-:W-:Y:S08]  /*1e5a0*/  HMMA.16816.F32 R112, R4.reuse, R54, RZ ;  /* 0x000000360470723c */ /* 0x040ff000000018ff */
[C---:B------:R-:W-:Y:S08]  /*1e5b0*/  HMMA.16816.F32 R180, R4.reuse, R56, RZ ;  /* 0x0000003804b4723c */ /* 0x040ff000000018ff */
[C---:B------:R-:W-:Y:S01]  /*1e5c0*/  HMMA.16816.F32 R120, R4.reuse, R58, RZ ;  /* 0x0000003a0478723c */ /* 0x040fe200000018ff */
[----:B------:R-:W-:Y:S01]  /*1e5d0*/  IMAD.MOV.U32 R221, RZ, RZ, R61 ;  /* 0x000000ffffdd7224 */ /* 0x000fe200078e003d */
[----:B------:R-:W-:Y:S06]  /*1e5e0*/  LDSM.16.M88.4 R56, [R105+0x3800] ;  /* 0x003800006938783b */ /* 0x000fec0000000200 */
[C---:B------:R-:W-:Y:S08]  /*1e5f0*/  HMMA.16816.F32 R84, R4.reuse, R40, RZ ;  /* 0x000000280454723c */ /* 0x040ff000000018ff */
[C---:B------:R-:W-:Y:S01]  /*1e600*/  HMMA.16816.F32 R72, R4.reuse, R42, RZ ;  /* 0x0000002a0448723c */ /* 0x040fe200000018ff */
[----:B------:R-:W-:Y:S01]  /*1e610*/  IMAD.MOV.U32 R222, RZ, RZ, R60 ;  /* 0x000000ffffde7224 */ /* 0x000fe200078e003c */
[----:B------:R-:W-:Y:S04]  /*1e620*/  LDSM.16.M88.4 R40, [R105+0x7000] ;  /* 0x007000006928783b */ /* 0x000fe80000000200 */
[----:B------:R-:W-:Y:S02]  /*1e630*/  LDSM.16.M88.4 R60, [R105+0x2000] ;  /* 0x00200000693c783b */ /* 0x000fe40000000200 */
[C---:B---3--:R-:W-:Y:S08]  /*1e640*/  HMMA.16816.F32 R64, R4.reuse, R32, RZ ;  /* 0x000000200440723c */ /* 0x048ff000000018ff */
        /* <DEDUP_REMOVED lines=8> */
[C---:B----4-:R-:W-:Y:S08]  /*1e6d0*/  HMMA.16816.F32 R236, R4.reuse, R16, RZ ;  /* 0x0000001004ec723c */ /* 0x050ff000000018ff */
[C---:B------:R-:W-:Y:S01]  /*1e6e0*/  HMMA.16816.F32 R240, R4.reuse, R18, RZ ;  /* 0x0000001204f0723c */ /* 0x040fe200000018ff */
[----:B------:R-:W-:Y:S07]  /*1e6f0*/  LDSM.16.M88.4 R16, [R105+0x5000] ;  /* 0x005000006910783b */ /* 0x000fee0000000200 */
[C---:B-----5:R-:W-:Y:S08]  /*1e700*/  HMMA.16816.F32 R216, R4.reuse, R8, RZ ;  /* 0x0000000804d8723c */ /* 0x060ff000000018ff */
[----:B------:R-:W-:Y:S01]  /*1e710*/  HMMA.16816.F32 R52, R4, R10, RZ ;  /* 0x0000000a0434723c */ /* 0x000fe200000018ff */
[----:B------:R-:W2:Y:S04]  /*1e720*/  LDSM.16.M88.4 R4, [R105+0x4800] ;  /* 0x004800006904783b */ /* 0x000ea80000000200 */
[----:B------:R-:W3:Y:S03]  /*1e730*/  LDSM.16.M88.4 R8, [R105+0x4000] ;  /* 0x004000006908783b */ /* 0x000ee60000000200 */
[C---:B------:R-:W-:Y:S08]  /*1e740*/  HMMA.16816.F32 R128, R12.reuse, R48, R128 ;  /* 0x000000300c80723c */ /* 0x040ff00000001880 */
[C---:B------:R-:W-:Y:S08]  /*1e750*/  HMMA.16816.F32 R168, R12.reuse, R50, R168 ;  /* 0x000000320ca8723c */ /* 0x040ff000000018a8 */
[C---:B------:R-:W-:Y:S08]  /*1e760*/  HMMA.16816.F32 R48, R12.reuse, R44, R92 ;  /* 0x0000002c0c30723c */ /* 0x040ff0000000185c */
[C---:B-1----:R-:W-:Y:S08]  /*1e770*/  HMMA.16816.F32 R84, R12.reuse, R20, R84 ;  /* 0x000000140c54723c */ /* 0x042ff00000001854 */
[C---:B------:R-:W-:Y:S01]  /*1e780*/  HMMA.16816.F32 R92, R12.reuse, R22, R72 ;  /* 0x000000160c5c723c */ /* 0x040fe20000001848 */
[----:B------:R-:W1:Y:S04]  /*1e790*/  LDSM.16.M88.4 R20, [R105+0x8800] ;  /* 0x008800006914783b */ /* 0x000e680000000200 */
[----:B------:R-:W-:Y:S03]  /*1e7a0*/  LDSM.16.M88.4 R72, [R107+0x9800] ;  /* 0x009800006b48783b */ /* 0x000fe60000000200 */
[C---:B--2---:R-:W-:Y:S08]  /*1e7b0*/  HMMA.16816.F32 R180, R12.reuse, R4, R180 ;  /* 0x000000040cb4723c */ /* 0x044ff000000018b4 */
        /* <DEDUP_REMOVED lines=8> */
[C---:B------:R-:W-:Y:S08]  /*1e840*/  HMMA.16816.F32 R60, R12.reuse, R62, R124 ;  /* 0x0000003e0c3c723c */ /* 0x040ff0000000187c */
[C---:B---3--:R-:W-:Y:S08]  /*1e850*/  HMMA.16816.F32 R212, R12.reuse, R8, R212 ;  /* 0x000000080cd4723c */ /* 0x048ff000000018d4 */
[C---:B------:R-:W-:Y:S01]  /*1e860*/  HMMA.16816.F32 R196, R12.reuse, R10, R196 ;  /* 0x0000000a0cc4723c */ /* 0x040fe200000018c4 */
[----:B------:R-:W-:Y:S07]  /*1e870*/  LDSM.16.M88.4 R8, [R222] ;  /* 0x00000000de08783b */ /* 0x000fee0000000200 */
[C---:B------:R-:W-:Y:S01]  /*1e880*/  HMMA.16816.F32 R124, R12.reuse, R40, R64 ;  /* 0x000000280c7c723c */ /* 0x040fe20000001840 */
[----:B------:R-:W3:Y:S07]  /*1e890*/  LDSM.16.M88.4 R64, [R106+0x9800] ;  /* 0x009800006a40783b */ /* 0x000eee0000000200 */
[C---:B------:R-:W-:Y:S08]  /*1e8a0*/  HMMA.16816.F32 R108, R12.reuse, R42, R108 ;  /* 0x0000002a0c6c723c */ /* 0x040ff0000000186c */
[C---:B------:R-:W-:Y:S08]  /*1e8b0*/  HMMA.16816.F32 R80, R12.reuse, R32, R80 ;  /* 0x000000200c50723c */ /* 0x040ff00000001850 */
[C---:B------:R-:W-:Y:S08]  /*1e8c0*/  HMMA.16816.F32 R40, R12.reuse, R34, R188 ;  /* 0x000000220c28723c */ /* 0x040ff000000018bc */
[C---:B-1----:R-:W-:Y:S08]  /*1e8d0*/  HMMA.16816.F32 R32, R12.reuse, R20, R204 ;  /* 0x000000140c20723c */ /* 0x042ff000000018cc */
[C---:B------:R-:W-:Y:S08]  /*1e8e0*/  HMMA.16816.F32 R20, R12.reuse, R22, R184 ;  /* 0x000000160c14723c */ /* 0x040ff000000018b8 */
[----:B--2---:R-:W-:Y:S01]  /*1e8f0*/  HMMA.16816.F32 R244, R12, R4, R172 ;  /* 0x000000040cf4723c */ /* 0x004fe200000018ac */
[----:B------:R-:W-:-:S07]  /*1e900*/  IMAD.MOV.U32 R172, RZ, RZ, R248 ;  /* 0x000000ffffac7224 */ /* 0x000fce00078e00f8 */
[----:B------:R-:W-:Y:S03]  /*1e910*/  HMMA.16816.F32 R88, R12, R16, R88 ;  /* 0x000000100c58723c */ /* 0x000fe60000001858 */
[----:B------:R-:W-:-:S05]  /*1e920*/  IMAD.MOV.U32 R185, RZ, RZ, R22 ;  /* 0x000000ffffb97224 */ /* 0x000fca00078e0016 */
[----:B------:R-:W-:Y:S01]  /*1e930*/  HMMA.16816.F32 R116, R12, R18, R116 ;  /* 0x000000120c74723c */ /* 0x000fe20000001874 */
[----:B------:R-:W-:Y:S02]  /*1e940*/  IMAD.MOV.U32 R184, RZ, RZ, R23 ;  /* 0x000000ffffb87224 */ /* 0x000fe400078e0017 */
[----:B------:R-:W-:-:S05]  /*1e950*/  IMAD.MOV.U32 R174, RZ, RZ, R20 ;  /* 0x000000ffffae7224 */ /* 0x000fca00078e0014 */
[C---:B------:R-:W-:Y:S01]  /*1e960*/  HMMA.16816.F32 R248, R12.reuse, R6, R100 ;  /* 0x000000060cf8723c */ /* 0x040fe20000001864 */
[----:B------:R1:W2:Y:S07]  /*1e970*/  LDSM.16.M88.4 R4, [R221] ;  /* 0x00000000dd04783b */ /* 0x0002ae0000000200 */
[C---:B----4-:R-:W-:Y:S08]  /*1e980*/  HMMA.16816.F32 R16, R12.reuse, R46, R52 ;  /* 0x0000002e0c10723c */ /* 0x050ff00000001834 */
[----:B------:R-:W-:Y:S01]  /*1e990*/  HMMA.16816.F32 R176, R12, R24, R176 ;  /* 0x000000180cb0723c */ /* 0x000fe200000018b0 */
[----:B-1----:R-:W-:-:S07]  /*1e9a0*/  IMAD.MOV.U32 R221, RZ, RZ, R133 ;  /* 0x000000ffffdd7224 */ /* 0x002fce00078e0085 */
[C---:B------:R-:W-:Y:S01]  /*1e9b0*/  HMMA.16816.F32 R112, R12.reuse, R26, R112 ;  /* 0x0000001a0c70723c */ /* 0x040fe20000001870 */
[----:B------:R-:W-:Y:S01]  /*1e9c0*/  IMAD.MOV.U32 R133, RZ, RZ, R21 ;  /* 0x000000ffff857224 */ /* 0x000fe200078e0015 */
[----:B------:R-:W1:Y:S06]  /*1e9d0*/  LDSM.16.M88.4 R24, [R106+0x2000] ;  /* 0x002000006a18783b */ /* 0x000e6c0000000200 */
[----:B-----5:R-:W-:Y:S01]  /*1e9e0*/  HMMA.16816.F32 R20, R12, R28, R236 ;  /* 0x0000001c0c14723c */ /* 0x020fe200000018ec */
[----:B------:R-:W-:Y:S02]  /*1e9f0*/  IMAD.MOV.U32 R222, RZ, RZ, R38 ;  /* 0x000000ffffde7224 */ /* 0x000fe400078e0026 */
[----:B------:R-:W-:-:S05]  /*1ea00*/  IMAD.MOV.U32 R105, RZ, RZ, R40 ;  /* 0x000000ffff697224 */ /* 0x000fca00078e0028 */
[----:B---3--:R-:W-:Y:S01]  /*1ea10*/  HMMA.16816.F32 R16, R8, R66, R16 ;  /* 0x000000420810723c */ /* 0x008fe20000001810 */
[----:B------:R-:W-:Y:S02]  /*1ea20*/  IMAD.MOV.U32 R103, RZ, RZ, R41 ;  /* 0x000000ffff677224 */ /* 0x000fe400078e0029 */
[----:B------:R-:W-:Y:S02]  /*1ea30*/  IMAD.MOV.U32 R102, RZ, RZ, R42 ;  /* 0x000000ffff667224 */ /* 0x000fe400078e002a */
[----:B------:R-:W-:Y:S02]  /*1ea40*/  IMAD.MOV.U32 R101, RZ, RZ, R43 ;  /* 0x000000ffff657224 */ /* 0x000fe400078e002b */
[----:B------:R-:W3:Y:S01]  /*1ea50*/  LDSM.16.M88.4 R40, [R107+0x2000] ;  /* 0x002000006b28783b */ /* 0x000ee20000000200 */
[----:B------:R-:W-:Y:S03]  /*1ea60*/  HMMA.16816.F32 R68, R12, R56, R68 ;  /* 0x000000380c44723c */ /* 0x000fe60000001844 */
[----:B------:R-:W-:-:S02]  /*1ea70*/  IMAD.MOV.U32 R52, RZ, RZ, R20 ;  /* 0x000000ffff347224 */ /* 0x000fc400078e0014 */
[----:B------:R-:W-:Y:S02]  /*1ea80*/  IMAD.MOV.U32 R38, RZ, RZ, R21 ;  /* 0x000000ffff267224 */ /* 0x000fe400078e0015 */
[----:B------:R-:W-:Y:S01]  /*1ea90*/  IMAD.MOV.U32 R29, RZ, RZ, R22 ;  /* 0x000000ffff1d7224 */ /* 0x000fe200078e0016 */
[----:B------:R-:W-:Y:S01]  /*1eaa0*/  HMMA.16816.F32 R200, R12, R58, R200 ;  /* 0x0000003a0cc8723c */ /* 0x000fe200000018c8 */
[----:B------:R-:W-:-:S07]  /*1eab0*/  IMAD.MOV.U32 R28, RZ, RZ, R23 ;  /* 0x000000ffff1c7224 */ /* 0x000fce00078e0017 */
[----:B------:R-:W-:Y:S01]  /*1eac0*/  HMMA.16816.F32 R20, R12, R30, R240 ;  /* 0x0000001e0c14723c */ /* 0x000fe200000018f0 */
[----:B------:R-:W-:-:S07]  /*1ead0*/  IMAD.SHL.U32 R242, R172, 0x100, RZ ;  /* 0x00000100acf27824 */ /* 0x000fce00078e00ff */
[----:B------:R-:W-:Y:S01]  /*1eae0*/  HMMA.16816.F32 R12, R12, R44, R216 ;  /* 0x0000002c0c0c723c */ /* 0x000fe200000018d8 */
[----:B------:R-:W-:-:S05]  /*1eaf0*/  LOP3.LUT R2, R242, R222, RZ, 0xfc, !PT ;  /* 0x000000def2027212 */ /* 0x000fca00078efcff */
[----:B------:R-:W-:Y:S02]  /*1eb00*/  IMAD.IADD R0, R2, 0x1, R221 ;  /* 0x0000000102007824 */ /* 0x000fe400078e02dd */
[----:B--2---:R-:W-:Y:S01]  /*1eb10*/  HMMA.16816.F32 R56, R4, R74, R16 ;  /* 0x0000004a0438723c */ /* 0x004fe20000001810 */
[----:B------:R-:W-:Y:S02]  /*1eb20*/  IMAD.MOV.U32 R221, RZ, RZ, R132 ;  /* 0x000000ffffdd7224 */ /* 0x000fe400078e0084 */
[----:B------:R-:W-:Y:S02]  /*1eb30*/  IMAD.MOV.U32 R132, RZ, RZ, R39 ;  /* 0x000000ffff847224 */ /* 0x000fe400078e0027 */
[----:B------:R-:W-:Y:S02]  /*1eb40*/  VIADD R39, R227, 0x8 ;  /* 0x00000008e3277836 */ /* 0x000fe40000000000 */
[----:B------:R-:W-:Y:S02]  /*1eb50*/  IMAD.MOV.U32 R189, RZ, RZ, R20 ;  /* 0x000000ffffbd7224 */ /* 0x000fe400078e0014 */
[----:B------:R-:W-:-:S02]  /*1eb60*/  IMAD.MOV.U32 R188, RZ, RZ, R21 ;  /* 0x000000ffffbc7224 */ /* 0x000fc400078e0015 */
[----:B------:R-:W-:Y:S02]  /*1eb70*/  IMAD.MOV.U32 R187, RZ, RZ, R22 ;  /* 0x000000ffffbb7224 */ /* 0x000fe400078e0016 */
[----:B------:R-:W-:Y:S02]  /*1eb80*/  IMAD.MOV.U32 R186, RZ, RZ, R23 ;  /* 0x000000ffffba7224 */ /* 0x000fe400078e0017 */
[----:B------:R-:W-:Y:S01]  /*1eb90*/  IMAD.MOV.U32 R191, RZ, RZ, R12 ;  /* 0x000000ffffbf7224 */ /* 0x000fe200078e000c */
[----:B-1----:R-:W-:Y:S01]  /*1eba0*/  HMMA.16816.F32 R20, R8, R24, R96 ;  /* 0x000000180814723c */ /* 0x002fe20000001860 */
[--C-:B------:R-:W-:Y:S01]  /*1ebb0*/  IADD3 R12, PT, PT, R227, 0x107, -R0.reuse ;  /* 0x00000107e30c7810 */ /* 0x100fe20007ffe800 */
[----:B------:R-:W-:Y:S01]  /*1ebc0*/  IMAD.MOV.U32 R190, RZ, RZ, R13 ;  /* 0x000000ffffbe7224 */ /* 0x000fe200078e000d */
[----:B------:R-:W-:Y:S02]  /*1ebd0*/  IADD3 R3, PT, PT, R39, 0x107, -R0 ;  /* 0x0000010727037810 */ /* 0x000fe40007ffe800 */
[----:B------:R-:W-:-:S02]  /*1ebe0*/  IABS R13, R12 ;  /* 0x0000000c000d7213 */ /* 0x000fc40000000000 */
[----:B------:R-:W-:Y:S01]  /*1ebf0*/  IABS R12, R3 ;  /* 0x00000003000c7213 */ /* 0x000fe20000000000 */
[----:B------:R-:W-:Y:S01]  /*1ec00*/  VIADD R3, R2, 0xfffffef9 ;  /* 0xfffffef902037836 */ /* 0x000fe20000000000 */
[----:B------:R-:W-:Y:S02]  /*1ec10*/  I2FP.F32.S32 R13, R13 ;  /* 0x0000000d000d7245 */ /* 0x000fe40000201400 */
[----:B------:R-:W-:Y:S02]  /*1ec20*/  I2FP.F32.S32 R12, R12 ;  /* 0x0000000c000c7245 */ /* 0x000fe40000201400 */
[----:B------:R-:W-:Y:S01]  /*1ec30*/  ISETP.GE.AND P3, PT, R3, R229, PT ;  /* 0x000000e50300720c */ /* 0x000fe20003f66270 */
[C---:B------:R-:W-:Y:S01]  /*1ec40*/  FFMA.FTZ R13, -R225.reuse, R13, R57 ;  /* 0x0000000de10d7223 */ /* 0x040fe20000010139 */
[----:B------:R-:W-:Y:S02]  /*1ec50*/  IMAD.MOV.U32 R204, RZ, RZ, R14 ;  /* 0x000000ffffcc7224 */ /* 0x000fe400078e000e */
[----:B------:R-:W-:Y:S01]  /*1ec60*/  FFMA.FTZ R16, -R225, R12, R59 ;  /* 0x0000000ce1107223 */ /* 0x000fe2000001013b */
[--C-:B------:R-:W-:Y:S01]  /*1ec70*/  IADD3 R12, PT, PT, R227, 0x200, -R0.reuse ;  /* 0x00000200e30c7810 */ /* 0x100fe20007ffe800 */
[----:B------:R-:W-:Y:S01]  /*1ec80*/  IMAD.MOV.U32 R243, RZ, RZ, R15 ;  /* 0x000000fffff37224 */ /* 0x000fe200078e000f */
[----:B------:R-:W-:Y:S01]  /*1ec90*/  IADD3 R14, PT, PT, R39, 0x200, -R0 ;  /* 0x00000200270e7810 */ /* 0x000fe20007ffe800 */
[----:B---3--:R-:W-:Y:S01]  /*1eca0*/  HMMA.16816.F32 R20, R4, R40, R20 ;  /* 0x000000280414723c */ /* 0x008fe20000001814 */
[----:B------:R-:W-:-:S02]  /*1ecb0*/  ISETP.GE.AND P6, PT, R3, R228, PT ;  /* 0x000000e40300720c */ /* 0x000fc40003fc6270 */
[----:B------:R-:W-:Y:S02]  /*1ecc0*/  FSEL R15, R13, -INF , P3 ;  /* 0xff8000000d0f7808 */ /* 0x000fe40001800000 */
[----:B------:R-:W-:Y:S02]  /*1ecd0*/  IABS R13, R12 ;  /* 0x0000000c000d7213 */ /* 0x000fe40000000000 */
[----:B------:R-:W-:Y:S02]  /*1ece0*/  IABS R12, R14 ;  /* 0x0000000e000c7213 */ /* 0x000fe40000000000 */
[----:B------:R-:W-:Y:S01]  /*1ecf0*/  FSEL R14, R15, -INF , !P6 ;  /* 0xff8000000f0e7808 */ /* 0x000fe20007000000 */
[----:B------:R-:W-:Y:S01]  /*1ed00*/  IMAD.MOV.U32 R206, RZ, RZ, R33 ;  /* 0x000000ffffce7224 */ /* 0x000fe200078e0021 */
[----:B------:R-:W-:Y:S01]  /*1ed10*/  ISETP.GE.AND P5, PT, R3, R230, PT ;  /* 0x000000e60300720c */ /* 0x000fe20003fa6270 */
[----:B------:R-:W-:Y:S02]  /*1ed20*/  IMAD.MOV.U32 R205, RZ, RZ, R32 ;  /* 0x000000ffffcd7224 */ /* 0x000fe400078e0020 */
[----:B------:R-:W-:-:S02]  /*1ed30*/  IMAD.MOV.U32 R104, RZ, RZ, R34 ;  /* 0x000000ffff687224 */ /* 0x000fc400078e0022 */
[----:B------:R-:W-:Y:S01]  /*1ed40*/  IMAD.MOV.U32 R100, RZ, RZ, R35 ;  /* 0x000000ffff647224 */ /* 0x000fe200078e0023 */
[----:B------:R1:W-:Y:S01]  /*1ed50*/  STL [R1+0x18], R14 ;  /* 0x0000180e01007387 */ /* 0x0003e20000100800 */
[----:B------:R-:W-:-:S03]  /*1ed60*/  ISETP.GE.AND P4, PT, R3, R231, PT ;  /* 0x000000e70300720c */ /* 0x000fc60003f86270 */
[----:B------:R-:W2:Y:S01]  /*1ed70*/  LDSM.16.M88.4 R32, [R106+0x2800] ;  /* 0x002800006a20783b */ /* 0x000ea20000000200 */
[----:B------:R-:W-:Y:S01]  /*1ed80*/  I2FP.F32.S32 R13, R13 ;  /* 0x0000000d000d7245 */ /* 0x000fe20000201400 */
[----:B------:R-:W-:Y:S01]  /*1ed90*/  VIADD R3, R2, 0xfffffe00 ;  /* 0xfffffe0002037836 */ /* 0x000fe20000000000 */
[----:B------:R-:W-:Y:S01]  /*1eda0*/  I2FP.F32.S32 R12, R12 ;  /* 0x0000000c000c7245 */ /* 0x000fe20000201400 */
[----:B------:R-:W-:Y:S03]  /*1edb0*/  HMMA.16816.F32 R24, R8, R26, R60 ;  /* 0x0000001a0818723c */ /* 0x000fe6000000183c */
[----:B------:R-:W-:Y:S01]  /*1edc0*/  ISETP.GE.AND P3, PT, R3, R229, PT ;  /* 0x000000e50300720c */ /* 0x000fe20003f66270 */
[----:B------:R-:W-:Y:S01]  /*1edd0*/  FFMA.FTZ R15, -R225, R12, R22 ;  /* 0x0000000ce10f7223 */ /* 0x000fe20000010116 */
[----:B------:R-:W-:Y:S02]  /*1ede0*/  IADD3 R12, PT, PT, R39, 0x1ff, -R0 ;  /* 0x000001ff270c7810 */ /* 0x000fe40007ffe800 */
[----:B-1----:R-:W-:-:S04]  /*1edf0*/  FSEL R14, R16, -INF , P5 ;  /* 0xff800000100e7808 */ /* 0x002fc80002800000 */
[----:B------:R-:W-:-:S05]  /*1ee00*/  FSEL R14, R14, -INF , !P4 ;  /* 0xff8000000e0e7808 */ /* 0x000fca0006000000 */
[----:B------:R1:W-:Y:S01]  /*1ee10*/  STL [R1+0x28], R14 ;  /* 0x0000280e01007387 */ /* 0x0003e20000100800 */
[C---:B------:R-:W-:Y:S02]  /*1ee20*/  ISETP.GE.AND P6, PT, R3.reuse, R228, PT ;  /* 0x000000e40300720c */ /* 0x040fe40003fc6270 */
[----:B------:R-:W-:Y:S01]  /*1ee30*/  IABS R12, R12 ;  /* 0x0000000c000c7213 */ /* 0x000fe20000000000 */
[----:B------:R-:W-:Y:S02]  /*1ee40*/  IMAD.MOV.U32 R99, RZ, RZ, R29 ;  /* 0x000000ffff637224 */ /* 0x000fe400078e001d */
[----:B------:R-:W-:Y:S02]  /*1ee50*/  IMAD.MOV.U32 R97, RZ, RZ, R28 ;  /* 0x000000ffff617224 */ /* 0x000fe400078e001c */
[----:B------:R-:W3:Y:S01]  /*1ee60*/  LDSM.16.M88.4 R28, [R107+0x2800] ;  /* 0x002800006b1c783b */ /* 0x000ee20000000200 */
[----:B------:R-:W-:Y:S01]  /*1ee70*/  ISETP.GE.AND P4, PT, R3, R230, PT ;  /* 0x000000e60300720c */ /* 0x000fe20003f86270 */
[----:B-1----:R-:W-:Y:S01]  /*1ee80*/  FFMA.FTZ R14, -R225, R13, R20 ;  /* 0x0000000de10e7223 */ /* 0x002fe20000010114 */
[----:B------:R-:W-:-:S04]  /*1ee90*/  IADD3 R13, PT, PT, R227, 0x1ff, -R0 ;  /* 0x000001ffe30d7810 */ /* 0x000fc80007ffe800 */
[----:B------:R-:W-:Y:S02]  /*1eea0*/  FSEL R14, R14, -INF , P3 ;  /* 0xff8000000e0e7808 */ /* 0x000fe40001800000 */
[----:B------:R-:W-:Y:S02]  /*1eeb0*/  IABS R13, R13 ;  /* 0x0000000d000d7213 */ /* 0x000fe40000000000 */
[----:B------:R-:W-:Y:S01]  /*1eec0*/  FSEL R226, R14, -INF , !P6 ;  /* 0xff8000000ee27808 */ /* 0x000fe20007000000 */
[----:B------:R-:W-:Y:S02]  /*1eed0*/  IMAD.MOV.U32 R14, RZ, RZ, R12 ;  /* 0x000000ffff0e7224 */ /* 0x000fe400078e000c */
[----:B------:R-:W-:Y:S01]  /*1eee0*/  IMAD.MOV.U32 R12, RZ, RZ, R13 ;  /* 0x000000ffff0c7224 */ /* 0x000fe200078e000d */
[----:B------:R-:W-:Y:S01]  /*1eef0*/  ISETP.GE.AND P5, PT, R3, R231, PT ;  /* 0x000000e70300720c */ /* 0x000fe20003fa6270 */
[----:B------:R-:W-:Y:S01]  /*1ef00*/  VIADD R3, R2, 0xfffffe01 ;  /* 0xfffffe0102037836 */ /* 0x000fe20000000000 */
[----:B------:R-:W-:Y:S01]  /*1ef10*/  FSEL R13, R15, -INF , P4 ;  /* 0xff8000000f0d7808 */ /* 0x000fe20002000000 */
[----:B------:R-:W-:Y:S01]  /*1ef20*/  HMMA.16816.F32 R24, R4, R42, R24 ;  /* 0x0000002a0418723c */ /* 0x000fe20000001818 */
[----:B------:R-:W-:-:S02]  /*1ef30*/  I2FP.F32.S32 R12, R12 ;  /* 0x0000000c000c7245 */ /* 0x000fc40000201400 */
[----:B------:R-:W-:Y:S02]  /*1ef40*/  I2FP.F32.S32 R14, R14 ;  /* 0x0000000e000e7245 */ /* 0x000fe40000201400 */
[----:B------:R-:W-:Y:S01]  /*1ef50*/  FSEL R219, R13, -INF , !P5 ;  /* 0xff8000000ddb7808 */ /* 0x000fe20006800000 */
[----:B------:R-:W-:Y:S01]  /*1ef60*/  FFMA.FTZ R13, -R225, R12, R21 ;  /* 0x0000000ce10d7223 */ /* 0x000fe20000010115 */
[----:B------:R-:W-:Y:S01]  /*1ef70*/  ISETP.GE.AND P3, PT, R3, R229, PT ;  /* 0x000000e50300720c */ /* 0x000fe20003f66270 */
[----:B------:R-:W-:Y:S01]  /*1ef80*/  FFMA.FTZ R16, -R225, R14, R23 ;  /* 0x0000000ee1107223 */ /* 0x000fe20000010117 */
[--C-:B------:R-:W-:Y:S02]  /*1ef90*/  IADD3 R12, PT, PT, R227, 0x1f8, -R0.reuse ;  /* 0x000001f8e30c7810 */ /* 0x100fe40007ffe800 */
[----:B------:R-:W-:Y:S02]  /*1efa0*/  IADD3 R14, PT, PT, R39, 0x1f8, -R0 ;  /* 0x000001f8270e7810 */ /* 0x000fe40007ffe800 */
[----:B------:R-:W-:Y:S01]  /*1efb0*/  FSEL R15, R13, -INF , P3 ;  /* 0xff8000000d0f7808 */ /* 0x000fe20001800000 */
[----:B--2---:R-:W-:Y:S01]  /*1efc0*/  HMMA.16816.F32 R44, R8, R32, R128 ;  /* 0x00000020082c723c */ /* 0x004fe20000001880 */
[----:B------:R-:W-:-:S02]  /*1efd0*/  IABS R13, R12 ;  /* 0x0000000c000d7213 */ /* 0x000fc40000000000 */
[----:B------:R-:W-:Y:S02]  /*1efe0*/  IABS R12, R14 ;  /* 0x0000000e000c7213 */ /* 0x000fe40000000000 */
[C---:B------:R-:W-:Y:S02]  /*1eff0*/  ISETP.GE.AND P5, PT, R3.reuse, R230, PT ;  /* 0x000000e60300720c */ /* 0x040fe40003fa6270 */
[C---:B------:R-:W-:Y:S02]  /*1f000*/  ISETP.GE.AND P6, PT, R3.reuse, R228, PT ;  /* 0x000000e40300720c */ /* 0x040fe40003fc6270 */
[----:B------:R-:W-:Y:S01]  /*1f010*/  ISETP.GE.AND P4, PT, R3, R231, PT ;  /* 0x000000e70300720c */ /* 0x000fe20003f86270 */
[----:B------:R-:W-:Y:S01]  /*1f020*/  VIADD R3, R2, 0xfffffe08 ;  /* 0xfffffe0802037836 */ /* 0x000fe20000000000 */
[----:B------:R-:W-:Y:S02]  /*1f030*/  I2FP.F32.S32 R13, R13 ;  /* 0x0000000d000d7245 */ /* 0x000fe40000201400 */
[----:B------:R-:W-:-:S02]  /*1f040*/  I2FP.F32.S32 R12, R12 ;  /* 0x0000000c000c7245 */ /* 0x000fc40000201400 */
[----:B------:R-:W-:Y:S01]  /*1f050*/  FSEL R14, R16, -INF , P5 ;  /* 0xff800000100e7808 */ /* 0x000fe20002800000 */
[----:B------:R-:W-:Y:S01]  /*1f060*/  FFMA.FTZ R13, -R225, R13, R24 ;  /* 0x0000000de10d7223 */ /* 0x000fe20000010118 */
[----:B------:R-:W-:Y:S01]  /*1f070*/  ISETP.GE.AND P3, PT, R3, R229, PT ;  /* 0x000000e50300720c */ /* 0x000fe20003f66270 */
[----:B------:R-:W-:Y:S01]  /*1f080*/  FFMA.FTZ R16, -R225, R12, R26 ;  /* 0x0000000ce1107223 */ /* 0x000fe2000001011a */
[----:B------:R-:W-:Y:S02]  /*1f090*/  FSEL R60, R14, -INF , !P4 ;  /* 0xff8000000e3c7808 */ /* 0x000fe40006000000 */
[--C-:B------:R-:W-:Y:S02]  /*1f0a0*/  IADD3 R12, PT, PT, R227, 0x1f7, -R0.reuse ;  /* 0x000001f7e30c7810 */ /* 0x100fe40007ffe800 */
[----:B------:R-:W-:Y:S02]  /*1f0b0*/  IADD3 R14, PT, PT, R39, 0x1f7, -R0 ;  /* 0x000001f7270e7810 */ /* 0x000fe40007ffe800 */
[----:B------:R-:W-:-:S02]  /*1f0c0*/  FSEL R63, R15, -INF , !P6 ;  /* 0xff8000000f3f7808 */ /* 0x000fc40007000000 */
[----:B------:R-:W-:Y:S02]  /*1f0d0*/  FSEL R15, R13, -INF , P3 ;  /* 0xff8000000d0f7808 */ /* 0x000fe40001800000 */
[----:B------:R-:W-:Y:S02]  /*1f0e0*/  IABS R13, R12 ;  /* 0x0000000c000d7213 */ /* 0x000fe40000000000 */
[----:B------:R-:W-:Y:S02]  /*1f0f0*/  IABS R12, R14 ;  /* 0x0000000e000c7213 */ /* 0x000fe40000000000 */
[C---:B------:R-:W-:Y:S02]  /*1f100*/  ISETP.GE.AND P4, PT, R3.reuse, R230, PT ;  /* 0x000000e60300720c */ /* 0x040fe40003f86270 */
[C---:B------:R-:W-:Y:S02]  /*1f110*/  ISETP.GE.AND P6, PT, R3.reuse, R228, PT ;  /* 0x000000e40300720c */ /* 0x040fe40003fc6270 */
[----:B------:R-:W-:Y:S01]  /*1f120*/  ISETP.GE.AND P5, PT, R3, R231, PT ;  /* 0x000000e70300720c */ /* 0x000fe20003fa6270 */
[----:B------:R-:W-:Y:S01]  /*1f130*/  VIADD R3, R2, 0xfffffe09 ;  /* 0xfffffe0902037836 */ /* 0x000fe20000000000 */
[----:B------:R-:W-:Y:S01]  /*1f140*/  I2FP.F32.S32 R13, R13 ;  /* 0x0000000d000d7245 */ /* 0x000fe20000201400 */
[----:B---3--:R-:W-:Y:S01]  /*1f150*/  HMMA.16816.F32 R20, R4, R28, R44 ;  /* 0x0000001c0414723c */ /* 0x008fe2000000182c */
[----:B------:R-:W-:-:S02]  /*1f160*/  I2FP.F32.S32 R12, R12 ;  /* 0x0000000c000c7245 */ /* 0x000fc40000201400 */
[----:B------:R-:W-:Y:S01]  /*1f170*/  FSEL R14, R16, -INF , P4 ;  /* 0xff800000100e7808 */ /* 0x000fe20002000000 */
[----:B------:R-:W-:Y:S01]  /*1f180*/  FFMA.FTZ R13, -R225, R13, R25 ;  /* 0x0000000de10d7223 */ /* 0x000fe20000010119 */
[----:B------:R-:W-:Y:S01]  /*1f190*/  ISETP.GE.AND P3, PT, R3, R229, PT ;  /* 0x000000e50300720c */ /* 0x000fe20003f66270 */
[----:B------:R-:W-:Y:S01]  /*1f1a0*/  FFMA.FTZ R16, -R225, R12, R27 ;  /* 0x0000000ce1107223 */ /* 0x000fe2000001011b */
[----:B------:R-:W-:Y:S01]  /*1f1b0*/  IMAD.MOV.U32 R96, RZ, RZ, R52 ;  /* 0x000000ffff607224 */ /* 0x000fe200078e0034 */
[----:B------:R-:W-:Y:S01]  /*1f1c0*/  FSEL R62, R14, -INF , !P5 ;  /* 0xff8000000e3e7808 */ /* 0x000fe20006800000 */
[----:B------:R-:W-:Y:S01]  /*1f1d0*/  IMAD.MOV.U32 R173, RZ, RZ, R233 ;  /* 0x000000ffffad7224 */ /* 0x000fe200078e00e9 */
[--C-:B------:R-:W-:Y:S01]  /*1f1e0*/  IADD3 R12, PT, PT, R227, 0x1f0, -R0.reuse ;  /* 0x000001f0e30c7810 */ /* 0x100fe20007ffe800 */
[----:B------:R-:W-:Y:S01]  /*1f1f0*/  HMMA.16816.F32 R52, R8, R34, R168 ;  /* 0x000000220834723c */ /* 0x000fe200000018a8 */
[----:B------:R-:W-:Y:S01]  /*1f200*/  IADD3 R14, PT, PT, R39, 0x1f0, -R0 ;  /* 0x000001f0270e7810 */ /* 0x000fe20007ffe800 */
[----:B------:R-:W1:Y:S01]  /*1f210*/  LDSM.16.M88.4 R32, [R106+0x3000] ;  /* 0x003000006a20783b */ /* 0x000e620000000200 */
[----:B------:R-:W-:-:S02]  /*1f220*/  FSEL R233, R15, -INF , !P6 ;  /* 0xff8000000fe97808 */ /* 0x000fc40007000000 */
[----:B------:R-:W-:Y:S02]  /*1f230*/  FSEL R15, R13, -INF , P3 ;  /* 0xff8000000d0f7808 */ /* 0x000fe40001800000 */
[----:B------:R-:W-:Y:S02]  /*1f240*/  IABS R13, R12 ;  /* 0x0000000c000d7213 */ /* 0x000fe40000000000 */
[C---:B------:R-:W-:Y:S02]  /*1f250*/  ISETP.GE.AND P5, PT, R3.reuse, R230, PT ;  /* 0x000000e60300720c */ /* 0x040fe40003fa6270 */
[----:B------:R-:W-:Y:S02]  /*1f260*/  IABS R12, R14 ;  /* 0x0000000e000c7213 */ /* 0x000fe40000000000 */
[C---:B------:R-:W-:Y:S02]  /*1f270*/  ISETP.GE.AND P6, PT, R3.reuse, R228, PT ;  /* 0x000000e40300720c */ /* 0x040fe40003fc6270 */
[----:B------:R-:W-:Y:S01]  /*1f280*/  ISETP.GE.AND P4, PT, R3, R231, PT ;  /* 0x000000e70300720c */ /* 0x000fe20003f86270 */
[----:B------:R-:W-:Y:S01]  /*1f290*/  VIADD R3, R2, 0xfffffe10 ;  /* 0xfffffe1002037836 */ /* 0x000fe20000000000 */
[----:B------:R-:W-:-:S02]  /*1f2a0*/  FSEL R14, R16, -INF , P5 ;  /* 0xff800000100e7808 */ /* 0x000fc40002800000 */
[----:B------:R-:W-:Y:S02]  /*1f2b0*/  I2FP.F32.S32 R13, R13 ;  /* 0x0000000d000d7245 */ /* 0x000fe40000201400 */
[----:B------:R-:W-:Y:S02]  /*1f2c0*/  I2FP.F32.S32 R12, R12 ;  /* 0x0000000c000c7245 */ /* 0x000fe40000201400 */
[----:B------:R-:W-:Y:S02]  /*1f2d0*/  FSEL R61, R15, -INF , !P6 ;  /* 0xff8000000f3d7808 */ /* 0x000fe40007000000 */
[----:B------:R-:W-:Y:S01]  /*1f2e0*/  FSEL R59, R14, -INF , !P4 ;  /* 0xff8000000e3b7808 */ /* 0x000fe20006000000 */
[C---:B------:R-:W-:Y:S01]  /*1f2f0*/  FFMA.FTZ R14, -R225.reuse, R13, R20 ;  /* 0x0000000de10e7223 */ /* 0x040fe20000010114 */
[----:B------:R-:W-:Y:S01]  /*1f300*/  FFMA.FTZ R15, -R225, R12, R22 ;  /* 0x0000000ce10f7223 */ /* 0x000fe20000010116 */
[----:B------:R-:W-:Y:S02]  /*1f310*/  ISETP.GE.AND P3, PT, R3, R229, PT ;  /* 0x000000e50300720c */ /* 0x000fe40003f66270 */
[----:B------:R-:W-:-:S02]  /*1f320*/  IADD3 R12, PT, PT, R39, 0x1ef, -R0 ;  /* 0x000001ef270c7810 */ /* 0x000fc40007ffe800 */
[----:B------:R-:W-:Y:S02]  /*1f330*/  IADD3 R13, PT, PT, R227, 0x1ef, -R0 ;  /* 0x000001efe30d7810 */ /* 0x000fe40007ffe800 */
[C---:B------:R-:W-:Y:S02]  /*1f340*/  ISETP.GE.AND P6, PT, R3.reuse, R228, PT ;  /* 0x000000e40300720c */ /* 0x040fe40003fc6270 */
[----:B------:R-:W-:Y:S02]  /*1f350*/  FSEL R14, R14, -INF , P3 ;  /* 0xff8000000e0e7808 */ /* 0x000fe40001800000 */
[----:B------:R-:W-:Y:S01]  /*1f360*/  IABS R12, R12 ;  /* 0x0000000c000c7213 */ /* 0x000fe20000000000 */
[----:B------:R-:W-:Y:S01]  /*1f370*/  HMMA.16816.F32 R24, R4, R30, R52 ;  /* 0x0000001e0418723c */ /* 0x000fe20000001834 */
[----:B------:R-:W-:Y:S01]  /*1f380*/  IABS R13, R13 ;  /* 0x0000000d000d7213 */ /* 0x000fe20000000000 */
[----:B------:R-:W2:Y:S01]  /*1f390*/  LDSM.16.M88.4 R28, [R107+0x3000] ;  /* 0x003000006b1c783b */ /* 0x000ea20000000200 */
[----:B------:R-:W-:Y:S01]  /*1f3a0*/  FSEL R241, R14, -INF , !P6 ;  /* 0xff8000000ef17808 */ /* 0x000fe20007000000 */
[----:B------:R-:W-:Y:S01]  /*1f3b0*/  IMAD.MOV.U32 R14, RZ, RZ, R12 ;  /* 0x000000ffff0e7224 */ /* 0x000fe200078e000c */
[C---:B------:R-:W-:Y:S01]  /*1f3c0*/  ISETP.GE.AND P4, PT, R3.reuse, R230, PT ;  /* 0x000000e60300720c */ /* 0x040fe20003f86270 */
[----:B------:R-:W-:Y:S01]  /*1f3d0*/  IMAD.MOV.U32 R12, RZ, RZ, R13 ;  /* 0x000000ffff0c7224 */ /* 0x000fe200078e000d */
[----:B------:R-:W-:Y:S01]  /*1f3e0*/  ISETP.GE.AND P5, PT, R3, R231, PT ;  /* 0x000000e70300720c */ /* 0x000fe20003fa6270 */
[----:B------:R-:W-:Y:S01]  /*1f3f0*/  VIADD R3, R2, 0xfffffe11 ;  /* 0xfffffe1102037836 */ /* 0x000fe20000000000 */
[----:B------:R-:W-:-:S02]  /*1f400*/  FSEL R13, R15, -INF , P4 ;  /* 0xff8000000f0d7808 */ /* 0x000fc40002000000 */
[----:B------:R-:W-:Y:S02]  /*1f410*/  I2FP.F32.S32 R12, R12 ;  /* 0x0000000c000c7245 */ /* 0x000fe40000201400 */
[----:B------:R-:W-:Y:S02]  /*1f420*/  I2FP.F32.S32 R14, R14 ;  /* 0x0000000e000e7245 */ /* 0x000fe40000201400 */
[----:B------:R-:W-:Y:S01]  /*1f430*/  FSEL R238, R13, -INF , !P5 ;  /* 0xff8000000dee7808 */ /* 0x000fe20006800000 */
[----:B------:R-:W-:Y:S01]  /*1f440*/  FFMA.FTZ R13, -R225, R12, R21 ;  /* 0x0000000ce10d7223 */ /* 0x000fe20000010115 */
[----:B------:R-:W-:Y:S01]  /*1f450*/  ISETP.GE.AND P3, PT, R3, R229, PT ;  /* 0x000000e50300720c */ /* 0x000fe20003f66270 */
[----:B------:R-:W-:Y:S01]  /*1f460*/  FFMA.FTZ R16, -R225, R14, R23 ;  /* 0x0000000ee1107223 */ /* 0x000fe20000010117 */
[--C-:B------:R-:W-:Y:S02]  /*1f470*/  IADD3 R12, PT, PT, R227, 0x1e8, -R0.reuse ;  /* 0x000001e8e30c7810 */ /* 0x100fe40007ffe800 */
[----:B------:R-:W-:-:S02]  /*1f480*/  IADD3 R14, PT, PT, R39, 0x1e8, -R0 ;  /* 0x000001e8270e7810 */ /* 0x000fc40007ffe800 */
[----:B------:R-:W-:Y:S01]  /*1f490*/  FSEL R15, R13, -INF , P3 ;  /* 0xff8000000d0f7808 */ /* 0x000fe20001800000 */
[----:B-1----:R-:W-:Y:S01]  /*1f4a0*/  HMMA.16816.F32 R48, R8, R32, R48 ;  /* 0x000000200830723c */ /* 0x002fe20000001830 */
[----:B------:R-:W-:Y:S02]  /*1f4b0*/  IABS R13, R12 ;  /* 0x0000000c000d7213 */ /* 0x000fe40000000000 */
[----:B------:R-:W-:Y:S02]  /*1f4c0*/  IABS R12, R14 ;  /* 0x0000000e000c7213 */ /* 0x000fe40000000000 */
[C---:B------:R-:W-:Y:S02]  /*1f4d0*/  ISETP.GE.AND P5, PT, R3.reuse, R230, PT ;  /* 0x000000e60300720c */ /* 0x040fe40003fa6270 */
[C---:B------:R-:W-:Y:S02]  /*1f4e0*/  ISETP.GE.AND P6, PT, R3.reuse, R228, PT ;  /* 0x000000e40300720c */ /* 0x040fe40003fc6270 */
[----:B------:R-:W-:Y:S01]  /*1f4f0*/  ISETP.GE.AND P4, PT, R3, R231, PT ;  /* 0x000000e70300720c */ /* 0x000fe20003f86270 */
[----:B------:R-:W-:Y:S01]  /*1f500*/  VIADD R3, R2, 0xfffffe18 ;  /* 0xfffffe1802037836 */ /* 0x000fe20000000000 */
[----:B------:R-:W-:-:S02]  /*1f510*/  I2FP.F32.S32 R13, R13 ;  /* 0x0000000d000d7245 */ /* 0x000fc40000201400 */
[----:B------:R-:W-:Y:S02]  /*1f520*/  I2FP.F32.S32 R12, R12 ;  /* 0x0000000c000c7245 */ /* 0x000fe40000201400 */
[----:B------:R-:W-:Y:S01]  /*1f530*/  FSEL R14, R16, -INF , P5 ;  /* 0xff800000100e7808 */ /* 0x000fe20002800000 */
[----:B------:R-:W-:Y:S01]  /*1f540*/  FFMA.FTZ R13, -R225, R13, R24 ;  /* 0x0000000de10d7223 */ /* 0x000fe20000010118 */
[----:B------:R-:W-:Y:S01]  /*1f550*/  IMAD.MOV.U32 R175, RZ, RZ, R221 ;  /* 0x000000ffffaf7224 */ /* 0x000fe200078e00dd */
[----:B------:R-:W-:Y:S01]  /*1f560*/  ISETP.GE.AND P3, PT, R3, R229, PT ;  /* 0x000000e50300720c */ /* 0x000fe20003f66270 */
[----:B------:R-:W-:Y:S01]  /*1f570*/  FFMA.FTZ R16, -R225, R12, R26 ;  /* 0x0000000ce1107223 */ /* 0x000fe2000001011a */
[----:B------:R-:W-:Y:S02]  /*1f580*/  FSEL R221, R14, -INF , !P4 ;  /* 0xff8000000edd7808 */ /* 0x000fe40006000000 */
[--C-:B------:R-:W-:Y:S02]  /*1f590*/  IADD3 R12, PT, PT, R227, 0x1e7, -R0.reuse ;  /* 0x000001e7e30c7810 */ /* 0x100fe40007ffe800 */
[----:B------:R-:W-:-:S02]  /*1f5a0*/  IADD3 R14, PT, PT, R39, 0x1e7, -R0 ;  /* 0x000001e7270e7810 */ /* 0x000fc40007ffe800 */
[----:B------:R-:W-:Y:S02]  /*1f5b0*/  FSEL R240, R15, -INF , !P6 ;  /* 0xff8000000ff07808 */ /* 0x000fe40007000000 */
[----:B------:R-:W-:Y:S02]  /*1f5c0*/  FSEL R15, R13, -INF , P3 ;  /* 0xff8000000d0f7808 */ /* 0x000fe40001800000 */
[----:B------:R-:W-:Y:S02]  /*1f5d0*/  IABS R13, R12 ;  /* 0x0000000c000d7213 */ /* 0x000fe40000000000 */
[----:B------:R-:W-:Y:S02]  /*1f5e0*/  IABS R12, R14 ;  /* 0x0000000e000c7213 */ /* 0x000fe40000000000 */
[C---:B------:R-:W-:Y:S02]  /*1f5f0*/  ISETP.GE.AND P4, PT, R3.reuse, R230, PT ;  /* 0x000000e60300720c */ /* 0x040fe40003f86270 */
[----:B------:R-:W-:-:S02]  /*1f600*/  ISETP.GE.AND P6, PT, R3, R228, PT ;  /* 0x000000e40300720c */ /* 0x000fc40003fc6270 */
[----:B------:R-:W-:Y:S01]  /*1f610*/  ISETP.GE.AND P5, PT, R3, R231, PT ;  /* 0x000000e70300720c */ /* 0x000fe20003fa6270 */
[----:B------:R-:W-:Y:S01]  /*1f620*/  VIADD R3, R2, 0xfffffe19 ;  /* 0xfffffe1902037836 */ /* 0x000fe20000000000 */
[----:B------:R-:W-:Y:S01]  /*1f630*/  I2FP.F32.S32 R13, R13 ;  /* 0x0000000d000d7245 */ /* 0x000fe20000201400 */
[----:B--2---:R-:W-:Y:S01]  /*1f640*/  HMMA.16816.F32 R20, R4, R28, R48 ;  /* 0x0000001c0414723c */ /* 0x004fe20000001830 */
[----:B------:R-:W-:Y:S02]  /*1f650*/  I2FP.F32.S32 R12, R12 ;  /* 0x0000000c000c7245 */ /* 0x000fe40000201400 */
[----:B------:R-:W-:Y:S01]  /*1f660*/  FSEL R14, R16, -INF , P4 ;  /* 0xff800000100e7808 */ /* 0x000fe20002000000 */
[----:B------:R-:W-:Y:S01]  /*1f670*/  FFMA.FTZ R13, -R225, R13, R25 ;  /* 0x0000000de10d7223 */ /* 0x000fe20000010119 */
[----:B------:R-:W-:Y:S01]  /*1f680*/  ISETP.GE.AND P3, PT, R3, R229, PT ;  /* 0x000000e50300720c */ /* 0x000fe20003f66270 */
[----:B------:R-:W-:Y:S02]  /*1f690*/  FFMA.FTZ R16, -R225, R12, R27 ;  /* 0x0000000ce1107223 */ /* 0x000fe4000001011b */
[----:B------:R-:W-:Y:S01]  /*1f6a0*/  HMMA.16816.F32 R40, R8, R34, R76 ;  /* 0x000000220828723c */ /* 0x000fe2000000184c */
[----:B------:R-:W1:Y:S01]  /*1f6b0*/  LDSM.16.M88.4 R32, [R106+0x3800] ;  /* 0x003800006a20783b */ /* 0x000e620000000200 */
[----:B------:R-:W-:-:S02]  /*1f6c0*/  FSEL R67, R14, -INF , !P5 ;  /* 0xff8000000e437808 */ /* 0x000fc40006800000 */
[--C-:B------:R-:W-:Y:S02]  /*1f6d0*/  IADD3 R12, PT, PT, R227, 0x1e0, -R0.reuse ;  /* 0x000001e0e30c7810 */ /* 0x100fe40007ffe800 */
[----:B------:R-:W-:Y:S02]  /*1f6e0*/  IADD3 R14, PT, PT, R39, 0x1e0, -R0 ;  /* 0x000001e0270e7810 */ /* 0x000fe40007ffe800 */
[----:B------:R-:W-:Y:S02]  /*1f6f0*/  FSEL R237, R15, -INF , !P6 ;  /* 0xff8000000fed7808 */ /* 0x000fe40007000000 */
[----:B------:R-:W-:Y:S02]  /*1f700*/  FSEL R15, R13, -INF , P3 ;  /* 0xff8000000d0f7808 */ /* 0x000fe40001800000 */
[----:B------:R-:W-:Y:S02]  /*1f710*/  IABS R13, R12 ;  /* 0x0000000c000d7213 */ /* 0x000fe40000000000 */
[----:B------:R-:W-:-:S02]  /*1f720*/  ISETP.GE.AND P5, PT, R3, R230, PT ;  /* 0x000000e60300720c */ /* 0x000fc40003fa6270 */
[----:B------:R-:W-:Y:S02]  /*1f730*/  IABS R12, R14 ;  /* 0x0000000e000c7213 */ /* 0x000fe40000000000 */
[C---:B------:R-:W-:Y:S02]  /*1f740*/  ISETP.GE.AND P6, PT, R3.reuse, R228, PT ;  /* 0x000000e40300720c */ /* 0x040fe40003fc6270 */
[----:B------:R-:W-:Y:S01]  /*1f750*/  ISETP.GE.AND P4, PT, R3, R231, PT ;  /* 0x000000e70300720c */ /* 0x000fe20003f86270 */
[----:B------:R-:W-:Y:S01]  /*1f760*/  VIADD R3, R2, 0xfffffe20 ;  /* 0xfffffe2002037836 */ /* 0x000fe20000000000 */
[----:B------:R-:W-:Y:S02]  /*1f770*/  FSEL R14, R16, -INF , P5 ;  /* 0xff800000100e7808 */ /* 0x000fe40002800000 */
[----:B------:R-:W-:Y:S02]  /*1f780*/  I2FP.F32.S32 R13, R13 ;  /* 0x0000000d000d7245 */ /* 0x000fe40000201400 */
[----:B------:R-:W-:-:S02]  /*1f790*/  I2FP.F32.S32 R12, R12 ;  /* 0x0000000c000c7245 */ /* 0x000fc40000201400 */
[----:B------:R-:W-:Y:S02]  /*1f7a0*/  FSEL R220, R15, -INF , !P6 ;  /* 0xff8000000fdc7808 */ /* 0x000fe40007000000 */
[----:B------:R-:W-:Y:S01]  /*1f7b0*/  FSEL R57, R14, -INF , !P4 ;  /* 0xff8000000e397808 */ /* 0x000fe20006000000 */
[C---:B------:R-:W-:Y:S01]  /*1f7c0*/  FFMA.FTZ R14, -R225.reuse, R13, R20 ;  /* 0x0000000de10e7223 */ /* 0x040fe20000010114 */
[----:B------:R-:W-:Y:S01]  /*1f7d0*/  FFMA.FTZ R15, -R225, R12, R22 ;  /* 0x0000000ce10f7223 */ /* 0x000fe20000010116 */
[----:B------:R-:W-:Y:S02]  /*1f7e0*/  ISETP.GE.AND P3, PT, R3, R229, PT ;  /* 0x000000e50300720c */ /* 0x000fe40003f66270 */
[--C-:B------:R-:W-:Y:S02]  /*1f7f0*/  IADD3 R12, PT, PT, R39, 0x1df, -R0.reuse ;  /* 0x000001df270c7810 */ /* 0x100fe40007ffe800 */
[----:B------:R-:W-:Y:S02]  /*1f800*/  IADD3 R13, PT, PT, R227, 0x1df, -R0 ;  /* 0x000001dfe30d7810 */ /* 0x000fe40007ffe800 */
[----:B------:R-:W-:-:S02]  /*1f810*/  ISETP.GE.AND P6, PT, R3, R228, PT ;  /* 0x000000e40300720c */ /* 0x000fc40003fc6270 */
        /* <DEDUP_REMOVED lines=18> */
[--C-:B------:R-:W-:Y:S01]  /*1f940*/  IADD3 R12, PT, PT, R227, 0x1d8, -R0.reuse ;  /* 0x000001d8e30c7810 */ /* 0x100fe20007ffe800 */
[----:B-1----:R-:W-:Y:S01]  /*1f950*/  HMMA.16816.F32 R52, R8, R32, R68 ;  /* 0x000000200834723c */ /* 0x002fe20000001844 */
[----:B------:R-:W-:-:S02]  /*1f960*/  IADD3 R14, PT, PT, R39, 0x1d8, -R0 ;  /* 0x000001d8270e7810 */ /* 0x000fc40007ffe800 */
[----:B------:R-:W-:Y:S02]  /*1f970*/  FSEL R15, R13, -INF , P3 ;  /* 0xff8000000d0f7808 */ /* 0x000fe40001800000 */
[----:B------:R-:W-:-:S03]  /*1f980*/  IABS R13, R12 ;  /* 0x0000000c000d7213 */ /* 0x000fc60000000000 */
[----:B------:R-:W-:Y:S01]  /*1f990*/  HMMA.16816.F32 R44, R8, R34, R200 ;  /* 0x00000022082c723c */ /* 0x000fe200000018c8 */
[----:B------:R-:W1:Y:S01]  /*1f9a0*/  LDSM.16.M88.4 R32, [R106+0x4000] ;  /* 0x004000006a20783b */ /* 0x000e620000000200 */
        /* <DEDUP_REMOVED lines=28> */
[----:B------:R-:W-:Y:S01]  /*1fb70*/  FFMA.FTZ R16, -R225, R12, R27 ;  /* 0x0000000ce1107223 */ /* 0x000fe2000001011b */
        /* <DEDUP_REMOVED lines=13> */
[----:B------:R-:W-:Y:S01]  /*1fc50*/  I2FP.F32.S32 R12, R12 ;  /* 0x0000000c000c7245 */ /* 0x000fe20000201400 */
[----:B------:R-:W-:Y:S01]  /*1fc60*/  IMAD.MOV.U32 R98, RZ, RZ, R38 ;  /* 0x000000ffff627224 */ /* 0x000fe200078e0026 */
[----:B-1----:R-:W-:Y:S01]  /*1fc70*/  HMMA.16816.F32 R40, R8, R32, R212 ;  /* 0x000000200828723c */ /* 0x002fe200000018d4 */
[----:B------:R-:W-:-:S02]  /*1fc80*/  FSEL R213, R15, -INF , !P6 ;  /* 0xff8000000fd57808 */ /* 0x000fc40007000000 */
[----:B------:R-:W-:Y:S01]  /*1fc90*/  FSEL R38, R14, -INF , !P4 ;  /* 0xff8000000e267808 */ /* 0x000fe20006000000 */
[C---:B------:R-:W-:Y:S01]  /*1fca0*/  FFMA.FTZ R14, -R225.reuse, R13, R20 ;  /* 0x0000000de10e7223 */ /* 0x040fe20000010114 */
[----:B------:R-:W-:Y:S01]  /*1fcb0*/  FFMA.FTZ R15, -R225, R12, R22 ;  /* 0x0000000ce10f7223 */ /* 0x000fe20000010116 */
[----:B------:R-:W-:Y:S02]  /*1fcc0*/  ISETP.GE.AND P3, PT, R3, R229, PT ;  /* 0x000000e50300720c */ /* 0x000fe40003f66270 */
[--C-:B------:R-:W-:Y:S02]  /*1fcd0*/  IADD3 R12, PT, PT, R39, 0x1cf, -R0.reuse ;  /* 0x000001cf270c7810 */ /* 0x100fe40007ffe800 */
[----:B------:R-:W-:Y:S02]  /*1fce0*/  IADD3 R13, PT, PT, R227, 0x1cf, -R0 ;  /* 0x000001cfe30d7810 */ /* 0x000fe40007ffe800 */
[----:B------:R-:W-:Y:S02]  /*1fcf0*/  ISETP.GE.AND P6, PT, R3, R228, PT ;  /* 0x000000e40300720c */ /* 0x000fe40003fc6270 */
[----:B------:R-:W-:-:S02]  /*1fd00*/  FSEL R14, R14, -INF , P3 ;  /* 0xff8000000e0e7808 */ /* 0x000fc40001800000 */
[----:B------:R-:W-:Y:S01]  /*1fd10*/  IABS R12, R12 ;  /* 0x0000000c000c7213 */ /* 0x000fe20000000000 */
[----:B------:R-:W-:Y:S01]  /*1fd20*/  HMMA.16816.F32 R24, R4, R30, R44 ;  /* 0x0000001e0418723c */ /* 0x000fe2000000182c */
[----:B------:R-:W-:Y:S01]  /*1fd30*/  IABS R13, R13 ;  /* 0x0000000d000d7213 */ /* 0x000fe20000000000 */
[----:B------:R-:W1:Y:S01]  /*1fd40*/  LDSM.16.M88.4 R28, [R107+0x4000] ;  /* 0x004000006b1c783b */ /* 0x000e620000000200 */
        /* <DEDUP_REMOVED lines=15> */
[----:B------:R-:W-:Y:S02]  /*1fe40*/  FSEL R15, R13, -INF , P3 ;  /* 0xff8000000d0f7808 */ /* 0x000fe40001800000 */
        /* <DEDUP_REMOVED lines=24> */
[----:B-1----:R-:W-:Y:S01]  /*1ffd0*/  HMMA.16816.F32 R20, R4, R28, R40 ;  /* 0x0000001c0414723c */ /* 0x002fe20000001828 */
[----:B------:R-:W-:Y:S02]  /*1ffe0*/  I2FP.F32.S32 R12, R12 ;  /* 0x0000000c000c7245 */ /* 0x000fe40000201400 */
[----:B------:R-:W-:Y:S01]  /*1fff0*/  FSEL R14, R16, -INF , P4 ;  /* 0xff800000100e7808 */ /* 0x000fe20002000000 */
[----:B------:R-:W-:Y:S01]  /*20000*/  FFMA.FTZ R13, -R225, R13, R25 ;  /* 0x0000000de10d7223 */ /* 0x000fe20000010119 */
[----:B------:R-:W-:Y:S01]  /*20010*/  ISETP.GE.AND P3, PT, R3, R229, PT ;  /* 0x000000e50300720c */ /* 0x000fe20003f66270 */
[----:B------:R-:W-:Y:S01]  /*20020*/  FFMA.FTZ R16, -R225, R12, R27 ;  /* 0x0000000ce1107223 */ /* 0x000fe2000001011b */
[----:B------:R-:W-:Y:S01]  /*20030*/  FSEL R202, R14, -INF , !P5 ;  /* 0xff8000000eca7808 */ /* 0x000fe20006800000 */
[----:B------:R-:W-:Y:S01]  /*20040*/  HMMA.16816.F32 R48, R8, R34, R196 ;  /* 0x000000220830723c */ /* 0x000fe200000018c4 */
[--C-:B------:R-:W-:Y:S01]  /*20050*/  IADD3 R12, PT, PT, R227, 0x1c0, -R0.reuse ;  /* 0x000001c0e30c7810 */ /* 0x100fe20007ffe800 */
[----:B------:R-:W1:Y:S01]  /*20060*/  LDSM.16.M88.4 R32, [R106+0x4800] ;  /* 0x004800006a20783b */ /* 0x000e620000000200 */
[----:B------:R-:W-:-:S02]  /*20070*/  IADD3 R14, PT, PT, R39, 0x1c0, -R0 ;  /* 0x000001c0270e7810 */ /* 0x000fc40007ffe800 */
[----:B------:R-:W-:Y:S02]  /*20080*/  FSEL R212, R15, -INF , !P6 ;  /* 0xff8000000fd47808 */ /* 0x000fe40007000000 */
[----:B------:R-:W-:Y:S02]  /*20090*/  FSEL R15, R13, -INF , P3 ;  /* 0xff8000000d0f7808 */ /* 0x000fe40001800000 */
[----:B------:R-:W-:Y:S02]  /*200a0*/  IABS R13, R12 ;  /* 0x0000000c000d7213 */ /* 0x000fe40000000000 */
[C---:B------:R-:W-:Y:S02]  /*200b0*/  ISETP.GE.AND P5, PT, R3.reuse, R230, PT ;  /* 0x000000e60300720c */ /* 0x040fe40003fa6270 */
[----:B------:R-:W-:Y:S02]  /*200c0*/  IABS R12, R14 ;  /* 0x0000000e000c7213 */ /* 0x000fe40000000000 */
[----:B------:R-:W-:-:S02]  /*200d0*/  ISETP.GE.AND P6, PT, R3, R228, PT ;  /* 0x000000e40300720c */ /* 0x000fc40003fc6270 */
[----:B------:R-:W-:Y:S01]  /*200e0*/  ISETP.GE.AND P4, PT, R3, R231, PT ;  /* 0x000000e70300720c */ /* 0x000fe20003f86270 */
[----:B------:R-:W-:Y:S01]  /*200f0*/  VIADD R3, R2, 0xfffffe40 ;  /* 0xfffffe4002037836 */ /* 0x000fe20000000000 */
[----:B------:R-:W-:Y:S02]  /*20100*/  FSEL R14, R16, -INF , P5 ;  /* 0xff800000100e7808 */ /* 0x000fe40002800000 */
[----:B------:R-:W-:Y:S02]  /*20110*/  I2FP.F32.S32 R13, R13 ;  /* 0x0000000d000d7245 */ /* 0x000fe40000201400 */
[----:B------:R-:W-:Y:S02]  /*20120*/  I2FP.F32.S32 R12, R12 ;  /* 0x0000000c000c7245 */ /* 0x000fe40000201400 */
[----:B------:R-:W-:Y:S02]  /*20130*/  FSEL R203, R15, -INF , !P6 ;  /* 0xff8000000fcb7808 */ /* 0x000fe40007000000 */
[----:B------:R-:W-:Y:S01]  /*20140*/  FSEL R71, R14, -INF , !P4 ;  /* 0xff8000000e477808 */ /* 0x000fe20006000000 */
[C---:B------:R-:W-:Y:S01]  /*20150*/  FFMA.FTZ R14, -R225.reuse, R13, R20 ;  /* 0x0000000de10e7223 */ /* 0x040fe20000010114 */
[----:B------:R-:W-:Y:S01]  /*20160*/  FFMA.FTZ R15, -R225, R12, R22 ;  /* 0x0000000ce10f7223 */ /* 0x000fe20000010116 */
[----:B------:R-:W-:-:S02]  /*20170*/  ISETP.GE.AND P3, PT, R3, R229, PT ;  /* 0x000000e50300720c */ /* 0x000fc40003f66270 */
[--C-:B------:R-:W-:Y:S02]  /*20180*/  IADD3 R12, PT, PT, R39, 0x1bf, -R0.reuse ;  /* 0x000001bf270c7810 */ /* 0x100fe40007ffe800 */
        /* <DEDUP_REMOVED lines=14> */
[----:B------:R-:W-:Y:S01]  /*20270*/  I2FP.F32.S32 R12, R12 ;  /* 0x0000000c000c7245 */ /* 0x000fe20000201400 */
[----:B------:R-:W-:Y:S01]  /*20280*/  IMAD.MOV.U32 R19, RZ, RZ, R205 ;  /* 0x000000ffff137224 */ /* 0x000fe200078e00cd */
        /* <DEDUP_REMOVED lines=8> */
[C---:B-1----:R-:W-:Y:S01]  /*20310*/  HMMA.16816.F32 R44, R8.reuse, R32, R180 ;  /* 0x00000020082c723c */ /* 0x042fe200000018b4 */
[----:B------:R-:W-:Y:S02]  /*20320*/  IABS R13, R12 ;  /* 0x0000000c000d7213 */ /* 0x000fe40000000000 */
[----:B------:R-:W-:Y:S02]  /*20330*/  IABS R12, R14 ;  /* 0x0000000e000c7213 */ /* 0x000fe40000000000 */
[C---:B------:R-:W-:Y:S02]  /*20340*/  ISETP.GE.AND P5, PT, R3.reuse, R230, PT ;  /* 0x000000e60300720c */ /* 0x040fe40003fa6270 */
[C---:B------:R-:W-:Y:S01]  /*20350*/  ISETP.GE.AND P6, PT, R3.reuse, R228, PT ;  /* 0x000000e40300720c */ /* 0x040fe20003fc6270 */
[----:B------:R-:W-:Y:S01]  /*20360*/  HMMA.16816.F32 R40, R8, R34, R120 ;  /* 0x000000220828723c */ /* 0x000fe20000001878 */
[----:B------:R-:W-:Y:S01]  /*20370*/  ISETP.GE.AND P4, PT, R3, R231, PT ;  /* 0x000000e70300720c */ /* 0x000fe20003f86270 */
[----:B------:R-:W-:Y:S01]  /*20380*/  VIADD R3, R2, 0xfffffe48 ;  /* 0xfffffe4802037836 */ /* 0x000fe20000000000 */
[----:B------:R-:W-:Y:S01]  /*20390*/  I2FP.F32.S32 R13, R13 ;  /* 0x0000000d000d7245 */ /* 0x000fe20000201400 */
[----:B------:R-:W1:Y:S01]  /*203a0*/  LDSM.16.M88.4 R32, [R106+0x5000] ;  /* 0x005000006a20783b */ /* 0x000e620000000200 */
[----:B------:R-:W-:-:S02]  /*203b0*/  I2FP.F32.S32 R12, R12 ;  /* 0x0000000c000c7245 */ /* 0x000fc40000201400 */
[----:B------:R-:W-:Y:S01]  /*203c0*/  FSEL R14, R16, -INF , P5 ;  /* 0xff800000100e7808 */ /* 0x000fe20002800000 */
[----:B------:R-:W-:Y:S01]  /*203d0*/  FFMA.FTZ R13, -R225, R13, R24 ;  /* 0x0000000de10d7223 */ /* 0x000fe20000010118 */
[----:B------:R-:W-:Y:S01]  /*203e0*/  ISETP.GE.AND P3, PT, R3, R229, PT ;  /* 0x000000e50300720c */ /* 0x000fe20003f66270 */
[----:B------:R-:W-:Y:S01]  /*203f0*/  FFMA.FTZ R16, -R225, R12, R26 ;  /* 0x0000000ce1107223 */ /* 0x000fe2000001011a */
[----:B------:R-:W-:Y:S01]  /*20400*/  FSEL R69, R14, -INF , !P4 ;  /* 0xff8000000e457808 */ /* 0x000fe20006000000 */
[----:B------:R-:W-:Y:S01]  /*20410*/  IMAD.MOV.U32 R120, RZ, RZ, R206 ;  /* 0x000000ffff787224 */ /* 0x000fe200078e00ce */
        /* <DEDUP_REMOVED lines=11> */
[----:B--2---:R-:W-:Y:S01]  /*204d0*/  HMMA.16816.F32 R20, R4, R28, R44 ;  /* 0x0000001c0414723c */ /* 0x004fe2000000182c */
        /* <DEDUP_REMOVED lines=25> */
[----:B------:R-:W-:Y:S01]  /*20670*/  IADD3 R13, PT, PT, R227, 0x1af, -R0 ;  /* 0x000001afe30d7810 */ /* 0x000fe20007ffe800 */
[----:B-1----:R-:W-:Y:S01]  /*20680*/  HMMA.16816.F32 R48, R8, R32, R88 ;  /* 0x000000200830723c */ /* 0x002fe20000001858 */
[C---:B------:R-:W-:Y:S02]  /*20690*/  ISETP.GE.AND P6, PT, R3.reuse, R228, PT ;  /* 0x000000e40300720c */ /* 0x040fe40003fc6270 */
[----:B------:R-:W-:Y:S02]  /*206a0*/  FSEL R14, R14, -INF , P3 ;  /* 0xff8000000e0e7808 */ /* 0x000fe40001800000 */
[----:B------:R-:W-:Y:S01]  /*206b0*/  IABS R12, R12 ;  /* 0x0000000c000c7213 */ /* 0x000fe20000000000 */
[----:B------:R-:W-:Y:S01]  /*206c0*/  IMAD.MOV.U32 R90, RZ, RZ, R19 ;  /* 0x000000ffff5a7224 */ /* 0x000fe200078e0013 */
[----:B------:R-:W-:Y:S01]  /*206d0*/  IABS R13, R13 ;  /* 0x0000000d000d7213 */ /* 0x000fe20000000000 */
[----:B------:R-:W-:Y:S01]  /*206e0*/  HMMA.16816.F32 R24, R4, R30, R40 ;  /* 0x0000001e0418723c */ /* 0x000fe20000001828 */
[----:B------:R-:W-:Y:S01]  /*206f0*/  IMAD.MOV.U32 R19, RZ, RZ, R204 ;  /* 0x000000ffff137224 */ /* 0x000fe200078e00cc */
        /* <DEDUP_REMOVED lines=24> */
[----:B------:R-:W-:Y:S01]  /*20880*/  I2FP.F32.S32 R12, R12 ;  /* 0x0000000c000c7245 */ /* 0x000fe20000201400 */
[----:B------:R-:W-:Y:S01]  /*20890*/  HMMA.16816.F32 R44, R8, R34, R116 ;  /* 0x00000022082c723c */ /* 0x000fe20000001874 */
[----:B------:R-:W-:Y:S01]  /*208a0*/  FSEL R14, R16, -INF , P5 ;  /* 0xff800000100e7808 */ /* 0x000fe20002800000 */
[----:B------:R-:W2:Y:S01]  /*208b0*/  LDSM.16.M88.4 R32, [R106+0x5800] ;  /* 0x005800006a20783b */ /* 0x000ea20000000200 */
        /* <DEDUP_REMOVED lines=19> */
[----:B------:R-:W-:Y:S01]  /*209f0*/  IMAD.MOV.U32 R78, RZ, RZ, R189 ;  /* 0x000000ffff4e7224 */ /* 0x000fe200078e00bd */
        /* <DEDUP_REMOVED lines=17> */
[----:B------:R-:W-:Y:S01]  /*20b10*/  FSEL R190, R15, -INF , !P6 ;  /* 0xff8000000fbe7808 */ /* 0x000fe20007000000 */
[----:B------:R-:W-:Y:S01]  /*20b20*/  IMAD.MOV.U32 R79, RZ, RZ, R188 ;  /* 0x000000ffff4f7224 */ /* 0x000fe200078e00bc */
        /* <DEDUP_REMOVED lines=11> */
[----:B------:R-:W1:Y:S01]  /*20be0*/  LDSM.16.M88.4 R28, [R107+0x5800] ;  /* 0x005800006b1c783b */ /* 0x000e620000000200 */
[----:B------:R-:W-:-:S05]  /*20bf0*/  ISETP.GE.AND P4, PT, R3, R230, PT ;  /* 0x000000e60300720c */ /* 0x000fca0003f86270 */
[----:B--2---:R-:W-:Y:S01]  /*20c00*/  HMMA.16816.F32 R48, R8, R34, R192 ;  /* 0x000000220830723c */ /* 0x004fe200000018c0 */
[----:B------:R-:W-:Y:S01]  /*20c10*/  FSEL R194, R14, -INF , !P6 ;  /* 0xff8000000ec27808 */ /* 0x000fe20007000000 */
[----:B------:R-:W-:Y:S02]  /*20c20*/  IMAD.MOV.U32 R14, RZ, RZ, R12 ;  /* 0x000000ffff0e7224 */ /* 0x000fe400078e000c */
[----:B------:R-:W-:Y:S01]  /*20c30*/  IMAD.MOV.U32 R12, RZ, RZ, R13 ;  /* 0x000000ffff0c7224 */ /* 0x000fe200078e000d */
[----:B------:R-:W-:Y:S01]  /*20c40*/  ISETP.GE.AND P5, PT, R3, R231, PT ;  /* 0x000000e70300720c */ /* 0x000fe20003fa6270 */
[----:B------:R-:W-:Y:S01]  /*20c50*/  VIADD R3, R2, 0xfffffe61 ;  /* 0xfffffe6102037836 */ /* 0x000fe20000000000 */
[----:B------:R-:W-:Y:S02]  /*20c60*/  FSEL R13, R15, -INF , P4 ;  /* 0xff8000000f0d7808 */ /* 0x000fe40002000000 */
[----:B------:R-:W-:Y:S02]  /*20c70*/  I2FP.F32.S32 R12, R12 ;  /* 0x0000000c000c7245 */ /* 0x000fe40000201400 */
[----:B------:R-:W-:-:S02]  /*20c80*/  I2FP.F32.S32 R14, R14 ;  /* 0x0000000e000e7245 */ /* 0x000fc40000201400 */
[----:B------:R-:W-:Y:S01]  /*20c90*/  FSEL R192, R13, -INF , !P5 ;  /* 0xff8000000dc07808 */ /* 0x000fe20006800000 */
[----:B------:R-:W-:Y:S01]  /*20ca0*/  FFMA.FTZ R13, -R225, R12, R21 ;  /* 0x0000000ce10d7223 */ /* 0x000fe20000010115 */
[----:B------:R-:W-:Y:S01]  /*20cb0*/  ISETP.GE.AND P3, PT, R3, R229, PT ;  /* 0x000000e50300720c */ /* 0x000fe20003f66270 */
[----:B------:R-:W-:Y:S01]  /*20cc0*/  FFMA.FTZ R16, -R225, R14, R23 ;  /* 0x0000000ee1107223 */ /* 0x000fe20000010117 */
[--C-:B------:R-:W-:Y:S01]  /*20cd0*/  IADD3 R12, PT, PT, R227, 0x198, -R0.reuse ;  /* 0x00000198e30c7810 */ /* 0x100fe20007ffe800 */
[----:B------:R-:W-:Y:S01]  /*20ce0*/  HMMA.16816.F32 R40, R8, R32, R208 ;  /* 0x000000200828723c */ /* 0x000fe200000018d0 */
[----:B------:R-:W-:Y:S01]  /*20cf0*/  IADD3 R14, PT, PT, R39, 0x198, -R0 ;  /* 0x00000198270e7810 */ /* 0x000fe20007ffe800 */
[----:B------:R-:W2:Y:S01]  /*20d00*/  LDSM.16.M88.4 R32, [R106+0x6000] ;  /* 0x006000006a20783b */ /* 0x000ea20000000200 */
[----:B------:R-:W-:Y:S02]  /*20d10*/  FSEL R15, R13, -INF , P3 ;  /* 0xff8000000d0f7808 */ /* 0x000fe40001800000 */
        /* <DEDUP_REMOVED lines=10> */
[----:B------:R-:W-:Y:S01]  /*20dc0*/  IMAD.MOV.U32 R128, RZ, RZ, R186 ;  /* 0x000000ffff807224 */ /* 0x000fe200078e00ba */
        /* <DEDUP_REMOVED lines=14> */
[----:B-1----:R-:W-:Y:S01]  /*20eb0*/  HMMA.16816.F32 R20, R4, R28, R40 ;  /* 0x0000001c0414723c */ /* 0x002fe20000001828 */
        /* <DEDUP_REMOVED lines=19> */
[----:B------:R-:W-:Y:S01]  /*20ff0*/  I2FP.F32.S32 R12, R12 ;  /* 0x0000000c000c7245 */ /* 0x000fe20000201400 */
[----:B--2---:R-:W-:Y:S01]  /*21000*/  HMMA.16816.F32 R44, R8, R32, R176 ;  /* 0x00000020082c723c */ /* 0x004fe200000018b0 */
        /* <DEDUP_REMOVED lines=41> */
[----:B------:R-:W-:Y:S01]  /*212a0*/  HMMA.16816.F32 R40, R8, R34, R112 ;  /* 0x000000220828723c */ /* 0x000fe20000001870 */
[----:B------:R-:W-:Y:S01]  /*212b0*/  ISETP.GE.AND P3, PT, R3, R229, PT ;  /* 0x000000e50300720c */ /* 0x000fe20003f66270 */
[----:B------:R-:W-:Y:S01]  /*212c0*/  FFMA.FTZ R16, -R225, R12, R26 ;  /* 0x0000000ce1107223 */ /* 0x000fe2000001011a */
[----:B------:R-:W-:Y:S01]  /*212d0*/  IMAD.MOV.U32 R183, RZ, RZ, R96 ;  /* 0x000000ffffb77224 */ /* 0x000fe200078e0060 */
[----:B------:R-:W2:Y:S01]  /*212e0*/  LDSM.16.M88.4 R32, [R106+0x6800] ;  /* 0x006800006a20783b */ /* 0x000ea20000000200 */
[----:B------:R-:W-:Y:S01]  /*212f0*/  FSEL R75, R14, -INF , !P4 ;  /* 0xff8000000e4b7808 */ /* 0x000fe20006000000 */
[----:B------:R-:W-:Y:S01]  /*21300*/  IMAD.MOV.U32 R96, RZ, RZ, R184 ;  /* 0x000000ffff607224 */ /* 0x000fe200078e00b8 */
[----:B------:R-:W-:-:S02]  /*21310*/  IADD3 R12, PT, PT, R227, 0x187, -R0 ;  /* 0x00000187e30c7810 */ /* 0x000fc40007ffe800 */
[----:B------:R-:W-:Y:S02]  /*21320*/  IADD3 R14, PT, PT, R39, 0x187, -R0 ;  /* 0x00000187270e7810 */ /* 0x000fe40007ffe800 */
[----:B------:R-:W-:Y:S02]  /*21330*/  FSEL R184, R15, -INF , !P6 ;  /* 0xff8000000fb87808 */ /* 0x000fe40007000000 */
[----:B------:R-:W-:Y:S02]  /*21340*/  FSEL R15, R13, -INF , P3 ;  /* 0xff8000000d0f7808 */ /* 0x000fe40001800000 */
[----:B------:R-:W-:Y:S02]  /*21350*/  IABS R13, R12 ;  /* 0x0000000c000d7213 */ /* 0x000fe40000000000 */
[----:B------:R-:W-:Y:S02]  /*21360*/  IABS R12, R14 ;  /* 0x0000000e000c7213 */ /* 0x000fe40000000000 */
[----:B------:R-:W-:-:S02]  /*21370*/  ISETP.GE.AND P4, PT, R3, R230, PT ;  /* 0x000000e60300720c */ /* 0x000fc40003f86270 */
[C---:B------:R-:W-:Y:S02]  /*21380*/  ISETP.GE.AND P6, PT, R3.reuse, R228, PT ;  /* 0x000000e40300720c */ /* 0x040fe40003fc6270 */
        /* <DEDUP_REMOVED lines=35> */
[----:B------:R-:W1:Y:S01]  /*215c0*/  LDSM.16.M88.4 R28, [R107+0x6800] ;  /* 0x006800006b1c783b */ /* 0x000e620000000200 */
[----:B------:R-:W-:Y:S01]  /*215d0*/  FSEL R182, R14, -INF , !P6 ;  /* 0xff8000000eb67808 */ /* 0x000fe20007000000 */
[----:B------:R-:W-:Y:S01]  /*215e0*/  IMAD.MOV.U32 R14, RZ, RZ, R12 ;  /* 0x000000ffff0e7224 */ /* 0x000fe200078e000c */
[C---:B------:R-:W-:Y:S01]  /*215f0*/  ISETP.GE.AND P4, PT, R3.reuse, R230, PT ;  /* 0x000000e60300720c */ /* 0x040fe20003f86270 */
[----:B------:R-:W-:Y:S02]  /*21600*/  IMAD.MOV.U32 R12, RZ, RZ, R13 ;  /* 0x000000ffff0c7224 */ /* 0x000fe400078e000d */
[----:B--2---:R-:W-:Y:S01]  /*21610*/  HMMA.16816.F32 R48, R8, R32, R84 ;  /* 0x000000200830723c */ /* 0x004fe20000001854 */
[----:B------:R-:W-:Y:S01]  /*21620*/  ISETP.GE.AND P5, PT, R3, R231, PT ;  /* 0x000000e70300720c */ /* 0x000fe20003fa6270 */
[----:B------:R-:W-:Y:S01]  /*21630*/  VIADD R3, R2, 0xfffffe81 ;  /* 0xfffffe8102037836 */ /* 0x000fe20000000000 */
[----:B------:R-:W-:-:S05]  /*21640*/  FSEL R13, R15, -INF , P4 ;  /* 0xff8000000f0d7808 */ /* 0x000fca0002000000 */
[----:B------:R-:W-:Y:S01]  /*21650*/  HMMA.16816.F32 R44, R8, R34, R92 ;  /* 0x00000022082c723c */ /* 0x000fe2000000185c */
[----:B------:R-:W2:Y:S01]  /*21660*/  LDSM.16.M88.4 R32, [R106+0x7000] ;  /* 0x007000006a20783b */ /* 0x000ea20000000200 */
[----:B------:R-:W-:Y:S01]  /*21670*/  I2FP.F32.S32 R12, R12 ;  /* 0x0000000c000c7245 */ /* 0x000fe20000201400 */
[----:B------:R-:W-:Y:S01]  /*21680*/  IMAD.MOV.U32 R121, RZ, RZ, R174 ;  /* 0x000000ffff797224 */ /* 0x000fe200078e00ae */
[----:B------:R-:W-:Y:S02]  /*21690*/  I2FP.F32.S32 R14, R14 ;  /* 0x0000000e000e7245 */ /* 0x000fe40000201400 */
[----:B------:R-:W-:Y:S01]  /*216a0*/  FSEL R174, R13, -INF , !P5 ;  /* 0xff8000000dae7808 */ /* 0x000fe20006800000 */
[----:B------:R-:W-:Y:S01]  /*216b0*/  FFMA.FTZ R13, -R225, R12, R21 ;  /* 0x0000000ce10d7223 */ /* 0x000fe20000010115 */
[----:B------:R-:W-:Y:S01]  /*216c0*/  ISETP.GE.AND P3, PT, R3, R229, PT ;  /* 0x000000e50300720c */ /* 0x000fe20003f66270 */
[----:B------:R-:W-:Y:S01]  /*216d0*/  FFMA.FTZ R16, -R225, R14, R23 ;  /* 0x0000000ee1107223 */ /* 0x000fe20000010117 */
[----:B------:R-:W-:-:S02]  /*216e0*/  IADD3 R12, PT, PT, R227, 0x178, -R0 ;  /* 0x00000178e30c7810 */ /* 0x000fc40007ffe800 */
[----:B------:R-:W-:Y:S02]  /*216f0*/  IADD3 R14, PT, PT, R39, 0x178, -R0 ;  /* 0x00000178270e7810 */ /* 0x000fe40007ffe800 */
[----:B------:R-:W-:Y:S02]  /*21700*/  FSEL R15, R13, -INF , P3 ;  /* 0xff8000000d0f7808 */ /* 0x000fe40001800000 */
[----:B------:R-:W-:Y:S02]  /*21710*/  IABS R13, R12 ;  /* 0x0000000c000d7213 */ /* 0x000fe40000000000 */
[----:B------:R-:W-:Y:S02]  /*21720*/  IABS R12, R14 ;  /* 0x0000000e000c7213 */ /* 0x000fe40000000000 */
[C---:B------:R-:W-:Y:S02]  /*21730*/  ISETP.GE.AND P5, PT, R3.reuse, R230, PT ;  /* 0x000000e60300720c */ /* 0x040fe40003fa6270 */
[----:B------:R-:W-:-:S02]  /*21740*/  ISETP.GE.AND P6, PT, R3, R228, PT ;  /* 0x000000e40300720c */ /* 0x000fc40003fc6270 */
[----:B------:R-:W-:Y:S01]  /*21750*/  ISETP.GE.AND P4, PT, R3, R231, PT ;  /* 0x000000e70300720c */ /* 0x000fe20003f86270 */
[----:B------:R-:W-:Y:S01]  /*21760*/  VIADD R3, R2, 0xfffffe88 ;  /* 0xfffffe8802037836 */ /* 0x000fe20000000000 */
[----:B------:R-:W-:Y:S02]  /*21770*/  I2FP.F32.S32 R13, R13 ;  /* 0x0000000d000d7245 */ /* 0x000fe40000201400 */
        /* <DEDUP_REMOVED lines=11> */
[----:B------:R-:W-:-:S02]  /*21830*/  IABS R12, R14 ;  /* 0x0000000e000c7213 */ /* 0x000fc40000000000 */
[C---:B------:R-:W-:Y:S02]  /*21840*/  ISETP.GE.AND P4, PT, R3.reuse, R230, PT ;  /* 0x000000e60300720c */ /* 0x040fe40003f86270 */
        /* <DEDUP_REMOVED lines=10> */
[----:B------:R-:W-:Y:S01]  /*218f0*/  IADD3 R12, PT, PT, R227, 0x170, -R0 ;  /* 0x00000170e30c7810 */ /* 0x000fe20007ffe800 */
[----:B--2---:R-:W-:Y:S01]  /*21900*/  HMMA.16816.F32 R40, R8, R32, R124 ;  /* 0x000000200828723c */ /* 0x004fe2000000187c */
[----:B------:R-:W-:-:S02]  /*21910*/  FSEL R126, R14, -INF , !P5 ;  /* 0xff8000000e7e7808 */ /* 0x000fc40006800000 */
[----:B------:R-:W-:Y:S02]  /*21920*/  IADD3 R14, PT, PT, R39, 0x170, -R0 ;  /* 0x00000170270e7810 */ /* 0x000fe40007ffe800 */
[----:B------:R-:W-:Y:S02]  /*21930*/  FSEL R169, R15, -INF , !P6 ;  /* 0xff8000000fa97808 */ /* 0x000fe40007000000 */
[----:B------:R-:W-:Y:S02]  /*21940*/  FSEL R15, R13, -INF , P3 ;  /* 0xff8000000d0f7808 */ /* 0x000fe40001800000 */
[----:B------:R-:W-:Y:S02]  /*21950*/  IABS R13, R12 ;  /* 0x0000000c000d7213 */ /* 0x000fe40000000000 */
[----:B------:R-:W-:Y:S02]  /*21960*/  ISETP.GE.AND P5, PT, R3, R230, PT ;  /* 0x000000e60300720c */ /* 0x000fe40003fa6270 */
[----:B------:R-:W-:-:S02]  /*21970*/  IABS R12, R14 ;  /* 0x0000000e000c7213 */ /* 0x000fc40000000000 */
[C---:B------:R-:W-:Y:S02]  /*21980*/  ISETP.GE.AND P6, PT, R3.reuse, R228, PT ;  /* 0x000000e40300720c */ /* 0x040fe40003fc6270 */
[----:B------:R-:W-:Y:S01]  /*21990*/  ISETP.GE.AND P4, PT, R3, R231, PT ;  /* 0x000000e70300720c */ /* 0x000fe20003f86270 */
[----:B------:R-:W-:Y:S01]  /*219a0*/  VIADD R3, R2, 0xfffffe90 ;  /* 0xfffffe9002037836 */ /* 0x000fe20000000000 */
[----:B------:R-:W-:Y:S02]  /*219b0*/  FSEL R14, R16, -INF , P5 ;  /* 0xff800000100e7808 */ /* 0x000fe40002800000 */
[----:B------:R-:W-:Y:S02]  /*219c0*/  I2FP.F32.S32 R13, R13 ;  /* 0x0000000d000d7245 */ /* 0x000fe40000201400 */
[----:B------:R-:W-:Y:S02]  /*219d0*/  I2FP.F32.S32 R12, R12 ;  /* 0x0000000c000c7245 */ /* 0x000fe40000201400 */
        /* <DEDUP_REMOVED lines=42> */
[----:B------:R-:W-:Y:S01]  /*21c80*/  FSEL R110, R14, -INF , !P4 ;  /* 0xff8000000e6e7808 */ /* 0x000fe20006000000 */
[----:B------:R-:W-:Y:S01]  /*21c90*/  IMAD.MOV.U32 R211, RZ, RZ, R101 ;  /* 0x000000ffffd37224 */ /* 0x000fe200078e0065 */
[--C-:B------:R-:W-:Y:S01]  /*21ca0*/  IADD3 R12, PT, PT, R227, 0x167, -R0.reuse ;  /* 0x00000167e30c7810 */ /* 0x100fe20007ffe800 */
[----:B------:R-:W2:Y:S01]  /*21cb0*/  LDSM.16.M88.4 R32, [R106+0x7800] ;  /* 0x007800006a20783b */ /* 0x000ea20000000200 */
        /* <DEDUP_REMOVED lines=63> */
[----:B--2---:R-:W-:Y:S01]  /*220b0*/  HMMA.16816.F32 R44, R8, R32, R244 ;  /* 0x00000020082c723c */ /* 0x004fe200000018f4 */
        /* <DEDUP_REMOVED lines=18> */
[----:B------:R-:W-:Y:S01]  /*221e0*/  IABS R13, R12 ;  /* 0x0000000c000d7213 */ /* 0x000fe20000000000 */
[----:B------:R-:W-:Y:S01]  /*221f0*/  HMMA.16816.F32 R40, R8, R34, R248 ;  /* 0x000000220828723c */ /* 0x000fe200000018f8 */
[----:B------:R-:W-:Y:S01]  /*22200*/  IABS R12, R14 ;  /* 0x0000000e000c7213 */ /* 0x000fe20000000000 */
[----:B------:R-:W2:Y:S01]  /*22210*/  LDSM.16.M88.4 R32, [R106+0x8000] ;  /* 0x008000006a20783b */ /* 0x000ea20000000200 */
        /* <DEDUP_REMOVED lines=12> */
[----:B------:R-:W-:Y:S01]  /*222e0*/  IMAD.MOV.U32 R209, RZ, RZ, R103 ;  /* 0x000000ffffd17224 */ /* 0x000fe200078e0067 */
[----:B------:R-:W-:-:S02]  /*222f0*/  IADD3 R12, PT, PT, R227, 0x150, -R0 ;  /* 0x00000150e30c7810 */ /* 0x000fc40007ffe800 */
        /* <DEDUP_REMOVED lines=33> */
[----:B--2---:R-:W-:Y:S01]  /*22510*/  HMMA.16816.F32 R48, R8, R34, R208 ;  /* 0x000000220830723c */ /* 0x004fe200000018d0 */
[----:B------:R-:W-:Y:S01]  /*22520*/  I2FP.F32.S32 R14, R14 ;  /* 0x0000000e000e7245 */ /* 0x000fe20000201400 */
[----:B------:R-:W-:Y:S01]  /*22530*/  IMAD.MOV.U32 R211, RZ, RZ, R100 ;  /* 0x000000ffffd37224 */ /* 0x000fe200078e0064 */
[----:B------:R-:W-:Y:S01]  /*22540*/  FSEL R100, R13, -INF , !P5 ;  /* 0xff8000000d647808 */ /* 0x000fe20006800000 */
[----:B------:R-:W-:Y:S01]  /*22550*/  FFMA.FTZ R13, -R225, R12, R21 ;  /* 0x0000000ce10d7223 */ /* 0x000fe20000010115 */
[----:B------:R-:W-:Y:S01]  /*22560*/  ISETP.GE.AND P3, PT, R3, R229, PT ;  /* 0x000000e50300720c */ /* 0x000fe20003f66270 */
[----:B------:R-:W-:Y:S01]  /*22570*/  FFMA.FTZ R16, -R225, R14, R23 ;  /* 0x0000000ee1107223 */ /* 0x000fe20000010117 */
[--C-:B------:R-:W-:Y:S02]  /*22580*/  IADD3 R12, PT, PT, R227, 0x148, -R0.reuse ;  /* 0x00000148e30c7810 */ /* 0x100fe40007ffe800 */
[----:B------:R-:W-:-:S02]  /*22590*/  IADD3 R14, PT, PT, R39, 0x148, -R0 ;  /* 0x00000148270e7810 */ /* 0x000fc40007ffe800 */
[----:B------:R-:W-:Y:S01]  /*225a0*/  FSEL R15, R13, -INF , P3 ;  /* 0xff8000000d0f7808 */ /* 0x000fe20001800000 */
[----:B------:R-:W-:Y:S01]  /*225b0*/  HMMA.16816.F32 R52, R8, R32, R80 ;  /* 0x000000200834723c */ /* 0x000fe20000001850 */
[----:B------:R-:W-:Y:S01]  /*225c0*/  IABS R13, R12 ;  /* 0x0000000c000d7213 */ /* 0x000fe20000000000 */
[----:B------:R-:W2:Y:S01]  /*225d0*/  LDSM.16.M88.4 R32, [R106+0x8800] ;  /* 0x008800006a20783b */ /* 0x000ea20000000200 */
        /* <DEDUP_REMOVED lines=12> */
[----:B------:R-:W-:Y:S01]  /*226a0*/  FSEL R90, R14, -INF , !P4 ;  /* 0xff8000000e5a7808 */ /* 0x000fe20006000000 */
[----:B------:R-:W-:Y:S01]  /*226b0*/  IMAD.MOV.U32 R210, RZ, RZ, R104 ;  /* 0x000000ffffd27224 */ /* 0x000fe200078e0068 */
        /* <DEDUP_REMOVED lines=12> */
[----:B------:R-:W-:Y:S01]  /*22780*/  I2FP.F32.S32 R12, R12 ;  /* 0x0000000c000c7245 */ /* 0x000fe20000201400 */
[----:B------:R-:W-:Y:S01]  /*22790*/  IMAD.MOV.U32 R209, RZ, RZ, R120 ;  /* 0x000000ffffd17224 */ /* 0x000fe200078e0078 */
[----:B------:R-:W-:Y:S01]  /*227a0*/  FSEL R14, R16, -INF , P4 ;  /* 0xff800000100e7808 */ /* 0x000fe20002000000 */
[----:B------:R-:W-:Y:S02]  /*227b0*/  IMAD.MOV.U32 R120, RZ, RZ, R121 ;  /* 0x000000ffff787224 */ /* 0x000fe400078e0079 */
[----:B------:R-:W-:Y:S01]  /*227c0*/  FFMA.FTZ R13, -R225, R13, R25 ;  /* 0x0000000de10d7223 */ /* 0x000fe20000010119 */
[----:B------:R-:W-:Y:S01]  /*227d0*/  IMAD.MOV.U32 R121, RZ, RZ, R122 ;  /* 0x000000ffff797224 */ /* 0x000fe200078e007a */
[----:B------:R-:W-:Y:S01]  /*227e0*/  ISETP.GE.AND P3, PT, R3, R229, PT ;  /* 0x000000e50300720c */ /* 0x000fe20003f66270 */
[----:B------:R-:W-:Y:S01]  /*227f0*/  FFMA.FTZ R16, -R225, R12, R27 ;  /* 0x0000000ce1107223 */ /* 0x000fe2000001011b */
[----:B------:R-:W-:Y:S01]  /*22800*/  IMAD.MOV.U32 R122, RZ, RZ, R123 ;  /* 0x000000ffff7a7224 */ /* 0x000fe200078e007b */
        /* <DEDUP_REMOVED lines=28> */
[----:B------:R-:W-:-:S05]  /*229d0*/  ISETP.GE.AND P4, PT, R3, R230, PT ;  /* 0x000000e60300720c */ /* 0x000fca0003f86270 */
[C---:B--2---:R-:W-:Y:S01]  /*229e0*/  HMMA.16816.F32 R44, R8.reuse, R34, R120 ;  /* 0x00000022082c723c */ /* 0x044fe20000001878 */
[----:B------:R-:W-:Y:S01]  /*229f0*/  FSEL R123, R14, -INF , !P6 ;  /* 0xff8000000e7b7808 */ /* 0x000fe20007000000 */
[----:B------:R-:W-:Y:S02]  /*22a00*/  IMAD.MOV.U32 R14, RZ, RZ, R12 ;  /* 0x000000ffff0e7224 */ /* 0x000fe400078e000c */
[----:B------:R-:W-:Y:S01]  /*22a10*/  IMAD.MOV.U32 R12, RZ, RZ, R13 ;  /* 0x000000ffff0c7224 */ /* 0x000fe200078e000d */
[----:B------:R-:W-:Y:S01]  /*22a20*/  ISETP.GE.AND P5, PT, R3, R231, PT ;  /* 0x000000e70300720c */ /* 0x000fe20003fa6270 */
[----:B------:R-:W-:Y:S01]  /*22a30*/  VIADD R3, R2, 0xfffffec1 ;  /* 0xfffffec102037836 */ /* 0x000fe20000000000 */
[----:B------:R-:W-:Y:S02]  /*22a40*/  FSEL R13, R15, -INF , P4 ;  /* 0xff8000000f0d7808 */ /* 0x000fe40002000000 */
[----:B------:R-:W-:Y:S01]  /*22a50*/  I2FP.F32.S32 R12, R12 ;  /* 0x0000000c000c7245 */ /* 0x000fe20000201400 */
[----:B------:R-:W-:Y:S01]  /*22a60*/  HMMA.16816.F32 R40, R8, R32, R208 ;  /* 0x000000200828723c */ /* 0x000fe200000018d0 */
[----:B------:R-:W-:Y:S01]  /*22a70*/  I2FP.F32.S32 R14, R14 ;  /* 0x0000000e000e7245 */ /* 0x000fe20000201400 */
[----:B------:R-:W-:Y:S01]  /*22a80*/  IMAD.MOV.U32 R211, RZ, RZ, R97 ;  /* 0x000000ffffd37224 */ /* 0x000fe200078e0061 */
[----:B------:R-:W-:Y:S01]  /*22a90*/  FSEL R97, R13, -INF , !P5 ;  /* 0xff8000000d617808 */ /* 0x000fe20006800000 */
[----:B------:R-:W-:Y:S01]  /*22aa0*/  FFMA.FTZ R13, -R225, R12, R21 ;  /* 0x0000000ce10d7223 */ /* 0x000fe20000010115 */
[----:B------:R-:W-:Y:S01]  /*22ab0*/  ISETP.GE.AND P3, PT, R3, R229, PT ;  /* 0x000000e50300720c */ /* 0x000fe20003f66270 */
[----:B------:R-:W-:Y:S01]  /*22ac0*/  FFMA.FTZ R16, -R225, R14, R23 ;  /* 0x0000000ee1107223 */ /* 0x000fe20000010117 */
[--C-:B------:R-:W-:Y:S01]  /*22ad0*/  IADD3 R12, PT, PT, R227, 0x138, -R0.reuse ;  /* 0x00000138e30c7810 */ /* 0x100fe20007ffe800 */
[----:B------:R-:W2:Y:S01]  /*22ae0*/  LDSM.16.M88.4 R32, [R106+0x9000] ;  /* 0x009000006a20783b */ /* 0x000ea20000000200 */
        /* <DEDUP_REMOVED lines=52> */
[----:B------:R-:W-:Y:S01]  /*22e30*/  IADD3 R13, PT, PT, R227, 0x12f, -R0 ;  /* 0x0000012fe30d7810 */ /* 0x000fe20007ffe800 */
[----:B------:R-:W-:Y:S01]  /*22e40*/  HMMA.16816.F32 R24, R4, R30, R44 ;  /* 0x0000001e0418723c */ /* 0x000fe2000000182c */
[C---:B------:R-:W-:Y:S01]  /*22e50*/  ISETP.GE.AND P6, PT, R3.reuse, R228, PT ;  /* 0x000000e40300720c */ /* 0x040fe20003fc6270 */
[----:B------:R-:W1:Y:S01]  /*22e60*/  LDSM.16.M88.4 R28, [R107+0x9000] ;  /* 0x009000006b1c783b */ /* 0x000e620000000200 */
[----:B------:R-:W-:Y:S01]  /*22e70*/  FSEL R14, R14, -INF , P3 ;  /* 0xff8000000e0e7808 */ /* 0x000fe20001800000 */
[----:B------:R-:W-:Y:S01]  /*22e80*/  IMAD.MOV.U32 R209, RZ, RZ, R76 ;  /* 0x000000ffffd17224 */ /* 0x000fe200078e004c */
[----:B------:R-:W-:Y:S01]  /*22e90*/  IABS R12, R12 ;  /* 0x0000000c000c7213 */ /* 0x000fe20000000000 */
[----:B------:R-:W-:Y:S01]  /*22ea0*/  IMAD.MOV.U32 R210, RZ, RZ, R77 ;  /* 0x000000ffffd27224 */ /* 0x000fe200078e004d */
[----:B------:R-:W-:Y:S01]  /*22eb0*/  IABS R13, R13 ;  /* 0x0000000d000d7213 */ /* 0x000fe20000000000 */
[----:B------:R-:W-:Y:S01]  /*22ec0*/  IMAD.MOV.U32 R208, RZ, RZ, R183 ;  /* 0x000000ffffd07224 */ /* 0x000fe200078e00b7 */
[----:B------:R-:W-:Y:S01]  /*22ed0*/  FSEL R120, R14, -INF , !P6 ;  /* 0xff8000000e787808 */ /* 0x000fe20007000000 */
[----:B------:R-:W-:Y:S01]  /*22ee0*/  IMAD.MOV.U32 R14, RZ, RZ, R12 ;  /* 0x000000ffff0e7224 */ /* 0x000fe200078e000c */
[C---:B------:R-:W-:Y:S01]  /*22ef0*/  ISETP.GE.AND P4, PT, R3.reuse, R230, PT ;  /* 0x000000e60300720c */ /* 0x040fe20003f86270 */
[----:B------:R-:W-:Y:S01]  /*22f00*/  IMAD.MOV.U32 R12, RZ, RZ, R13 ;  /* 0x000000ffff0c7224 */ /* 0x000fe200078e000d */
[----:B------:R-:W-:Y:S01]  /*22f10*/  ISETP.GE.AND P5, PT, R3, R231, PT ;  /* 0x000000e70300720c */ /* 0x000fe20003fa6270 */
[----:B------:R-:W-:Y:S01]  /*22f20*/  VIADD R3, R2, 0xfffffed1 ;  /* 0xfffffed102037836 */ /* 0x000fe20000000000 */
[----:B------:R-:W-:Y:S01]  /*22f30*/  FSEL R13, R15, -INF , P4 ;  /* 0xff8000000f0d7808 */ /* 0x000fe20002000000 */
[----:B------:R-:W-:Y:S01]  /*22f40*/  IMAD.MOV.U32 R195, RZ, RZ, R172 ;  /* 0x000000ffffc37224 */ /* 0x000fe200078e00ac */
[----:B------:R-:W-:Y:S01]  /*22f50*/  I2FP.F32.S32 R12, R12 ;  /* 0x0000000c000c7245 */ /* 0x000fe20000201400 */
[----:B------:R-:W-:Y:S01]  /*22f60*/  IMAD.MOV.U32 R76, RZ, RZ, R78 ;  /* 0x000000ffff4c7224 */ /* 0x000fe200078e004e */
[----:B------:R-:W-:Y:S01]  /*22f70*/  FSEL R114, R13, -INF , !P5 ;  /* 0xff8000000d727808 */ /* 0x000fe20006800000 */
[----:B------:R-:W-:Y:S01]  /*22f80*/  IMAD.MOV.U32 R77, RZ, RZ, R79 ;  /* 0x000000ffff4d7224 */ /* 0x000fe200078e004f */
[----:B------:R-:W-:-:S04]  /*22f90*/  DEPBAR.LE SB0, 0x0 ;  /* 0x000080000000791a */ /* 0x000fc80000000000 */
[----:B------:R-:W-:Y:S02]  /*22fa0*/  IMAD.MOV.U32 R78, RZ, RZ, R171 ;  /* 0x000000ffff4e7224 */ /* 0x000fe400078e00ab */
[----:B------:R-:W-:Y:S01]  /*22fb0*/  FFMA.FTZ R13, -R225, R12, R21 ;  /* 0x0000000ce10d7223 */ /* 0x000fe20000010115 */
[----:B------:R-:W-:Y:S01]  /*22fc0*/  IMAD.MOV.U32 R79, RZ, RZ, R128 ;  /* 0x000000ffff4f7224 */ /* 0x000fe200078e0080 */
[----:B------:R-:W-:Y:S02]  /*22fd0*/  ISETP.GE.AND P3, PT, R3, R229, PT ;  /* 0x000000e50300720c */ /* 0x000fe40003f66270 */
[----:B------:R-:W-:Y:S01]  /*22fe0*/  IADD3 R12, PT, PT, R227, 0x128, -R0 ;  /* 0x00000128e30c7810 */ /* 0x000fe20007ffe800 */
[----:B--2---:R-:W-:Y:S01]  /*22ff0*/  HMMA.16816.F32 R48, R8, R32, R208 ;  /* 0x000000200830723c */ /* 0x004fe200000018d0 */
[----:B------:R-:W-:Y:S02]  /*23000*/  FSEL R15, R13, -INF , P3 ;  /* 0xff8000000d0f7808 */ /* 0x000fe40001800000 */
[----:B------:R-:W-:-:S02]  /*23010*/  I2FP.F32.S32 R14, R14 ;  /* 0x0000000e000e7245 */ /* 0x000fc40000201400 */
[----:B------:R-:W-:-:S03]  /*23020*/  IABS R13, R12 ;  /* 0x0000000c000d7213 */ /* 0x000fc60000000000 */
[----:B------:R-:W-:Y:S01]  /*23030*/  HMMA.16816.F32 R40, R8, R34, R76 ;  /* 0x000000220828723c */ /* 0x000fe2000000184c */
[----:B------:R-:W-:Y:S02]  /*23040*/  IMAD.MOV.U32 R76, RZ, RZ, R17 ;  /* 0x000000ffff4c7224 */ /* 0x000fe400078e0011 */
[----:B------:R-:W-:Y:S02]  /*23050*/  IMAD.MOV.U32 R77, RZ, RZ, R18 ;  /* 0x000000ffff4d7224 */ /* 0x000fe400078e0012 */
[----:B------:R-:W-:Y:S02]  /*23060*/  IMAD.MOV.U32 R78, RZ, RZ, R19 ;  /* 0x000000ffff4e7224 */ /* 0x000fe400078e0013 */
[----:B------:R-:W-:Y:S01]  /*23070*/  IMAD.MOV.U32 R79, RZ, RZ, R243 ;  /* 0x000000ffff4f7224 */ /* 0x000fe200078e00f3 */
[----:B------:R-:W-:Y:S01]  /*23080*/  ISETP.GE.AND P6, PT, R3, R228, PT ;  /* 0x000000e40300720c */ /* 0x000fe20003fc6270 */
[----:B------:R-:W-:Y:S01]  /*23090*/  FFMA.FTZ R16, -R225, R14, R23 ;  /* 0x0000000ee1107223 */ /* 0x000fe20000010117 */
[----:B------:R-:W-:-:S02]  /*230a0*/  ISETP.GE.AND P4, PT, R3, R231, PT ;  /* 0x000000e70300720c */ /* 0x000fc40003f86270 */
[----:B------:R-:W-:Y:S01]  /*230b0*/  ISETP.GE.AND P5, PT, R3, R230, PT ;  /* 0x000000e60300720c */ /* 0x000fe20003fa6270 */
[----:B------:R-:W-:Y:S01]  /*230c0*/  VIADD R3, R2, 0xfffffed8 ;  /* 0xfffffed802037836 */ /* 0x000fe20000000000 */
[----:B------:R-:W-:Y:S02]  /*230d0*/  I2FP.F32.S32 R13, R13 ;  /* 0x0000000d000d7245 */ /* 0x000fe40000201400 */
[----:B------:R-:W-:Y:S01]  /*230e0*/  IADD3 R14, PT, PT, R39, 0x128, -R0 ;  /* 0x00000128270e7810 */ /* 0x000fe20007ffe800 */
[----:B------:R-:W-:Y:S01]  /*230f0*/  HMMA.16816.F32 R32, R8, R64, R76 ;  /* 0x000000400820723c */ /* 0x000fe2000000184c */
[----:B------:R-:W-:Y:S01]  /*23100*/  ISETP.GE.AND P3, PT, R3, R229, PT ;  /* 0x000000e50300720c */ /* 0x000fe20003f66270 */
[----:B------:R-:W-:Y:S01]  /*23110*/  FFMA.FTZ R9, -R225, R13, R24 ;  /* 0x0000000de1097223 */ /* 0x000fe20000010118 */
[----:B------:R-:W-:Y:S02]  /*23120*/  IABS R12, R14 ;  /* 0x0000000e000c7213 */ /* 0x000fe40000000000 */
[----:B------:R-:W-:-:S02]  /*23130*/  IADD3 R8, PT, PT, R227, 0x127, -R0 ;  /* 0x00000127e3087810 */ /* 0x000fc40007ffe800 */
[----:B------:R-:W-:Y:S02]  /*23140*/  IADD3 R10, PT, PT, R39, 0x127, -R0 ;  /* 0x00000127270a7810 */ /* 0x000fe40007ffe800 */
[----:B------:R-:W-:Y:S02]  /*23150*/  FSEL R14, R16, -INF , P5 ;  /* 0xff800000100e7808 */ /* 0x000fe40002800000 */
[----:B------:R-:W-:Y:S02]  /*23160*/  I2FP.F32.S32 R12, R12 ;  /* 0x0000000c000c7245 */ /* 0x000fe40000201400 */
[----:B------:R-:W-:Y:S02]  /*23170*/  FSEL R11, R9, -INF , P3 ;  /* 0xff800000090b7808 */ /* 0x000fe40001800000 */
[----:B------:R-:W-:Y:S02]  /*23180*/  IABS R9, R8 ;  /* 0x0000000800097213 */ /* 0x000fe40000000000 */
[----:B------:R-:W-:Y:S01]  /*23190*/  IABS R8, R10 ;  /* 0x0000000a00087213 */ /* 0x000fe20000000000 */
[----:B------:R-:W-:Y:S01]  /*231a0*/  FFMA.FTZ R12, -R225, R12, R26 ;  /* 0x0000000ce10c7223 */ /* 0x000fe2000001011a */
[----:B------:R-:W-:-:S02]  /*231b0*/  FSEL R113, R15, -INF , !P6 ;  /* 0xff8000000f717808 */ /* 0x000fc40007000000 */
[----:B------:R-:W-:Y:S01]  /*231c0*/  FSEL R83, R14, -INF , !P4 ;  /* 0xff8000000e537808 */ /* 0x000fe20006000000 */
[----:B-1----:R-:W-:Y:S01]  /*231d0*/  HMMA.16816.F32 R16, R4, R28, R48 ;  /* 0x0000001c0410723c */ /* 0x002fe20000001830 */
        /* <DEDUP_REMOVED lines=10> */
[----:B------:R-:W-:Y:S02]  /*23280*/  IADD3 R8, PT, PT, R227, 0x120, -R0 ;  /* 0x00000120e3087810 */ /* 0x000fe40007ffe800 */
[----:B------:R-:W-:Y:S02]  /*23290*/  FSEL R108, R11, -INF , !P6 ;  /* 0xff8000000b6c7808 */ /* 0x000fe40007000000 */
[----:B------:R-:W-:Y:S02]  /*232a0*/  FSEL R11, R9, -INF , P3 ;  /* 0xff800000090b7808 */ /* 0x000fe40001800000 */
[----:B------:R-:W-:-:S02]  /*232b0*/  IABS R9, R8 ;  /* 0x0000000800097213 */ /* 0x000fc40000000000 */
[----:B------:R-:W-:Y:S02]  /*232c0*/  FSEL R79, R10, -INF , !P5 ;  /* 0xff8000000a4f7808 */ /* 0x000fe40006800000 */
[C---:B------:R-:W-:Y:S02]  /*232d0*/  ISETP.GE.AND P6, PT, R3.reuse, R228, PT ;  /* 0x000000e40300720c */ /* 0x040fe40003fc6270 */
[C---:B------:R-:W-:Y:S02]  /*232e0*/  ISETP.GE.AND P4, PT, R3.reuse, R231, PT ;  /* 0x000000e70300720c */ /* 0x040fe40003f86270 */
[----:B------:R-:W-:Y:S01]  /*232f0*/  ISETP.GE.AND P5, PT, R3, R230, PT ;  /* 0x000000e60300720c */ /* 0x000fe20003fa6270 */
[----:B------:R-:W-:Y:S01]  /*23300*/  VIADD R3, R2, 0xfffffee0 ;  /* 0xfffffee002037836 */ /* 0x000fe20000000000 */
[----:B------:R-:W-:Y:S02]  /*23310*/  IADD3 R10, PT, PT, R39, 0x120, -R0 ;  /* 0x00000120270a7810 */ /* 0x000fe40007ffe800 */
[----:B------:R-:W-:-:S02]  /*23320*/  I2FP.F32.S32 R9, R9 ;  /* 0x0000000900097245 */ /* 0x000fc40000201400 */
[----:B------:R-:W-:Y:S02]  /*23330*/  IABS R8, R10 ;  /* 0x0000000a00087213 */ /* 0x000fe40000000000 */
[----:B------:R-:W-:Y:S01]  /*23340*/  FSEL R10, R12, -INF , P5 ;  /* 0xff8000000c0a7808 */ /* 0x000fe20002800000 */
[----:B------:R-:W-:Y:S01]  /*23350*/  FFMA.FTZ R9, -R225, R9, R16 ;  /* 0x00000009e1097223 */ /* 0x000fe20000010110 */
[----:B------:R-:W-:Y:S02]  /*23360*/  ISETP.GE.AND P3, PT, R3, R229, PT ;  /* 0x000000e50300720c */ /* 0x000fe40003f66270 */
[----:B------:R-:W-:Y:S02]  /*23370*/  FSEL R80, R11, -INF , !P6 ;  /* 0xff8000000b507808 */ /* 0x000fe40007000000 */
[----:B------:R-:W-:Y:S02]  /*23380*/  IADD3 R11, PT, PT, R227, 0x11f, -R0 ;  /* 0x0000011fe30b7810 */ /* 0x000fe40007ffe800 */
[----:B------:R-:W-:Y:S01]  /*23390*/  FSEL R81, R10, -INF , !P4 ;  /* 0xff8000000a517808 */ /* 0x000fe20006000000 */
[----:B------:R-:W-:Y:S01]  /*233a0*/  HMMA.16816.F32 R20, R4, R30, R40 ;  /* 0x0000001e0414723c */ /* 0x000fe20000001828 */
[----:B------:R-:W-:-:S02]  /*233b0*/  ISETP.GE.AND P6, PT, R3, R228, PT ;  /* 0x000000e40300720c */ /* 0x000fc40003fc6270 */
[----:B------:R-:W-:Y:S02]  /*233c0*/  I2FP.F32.S32 R8, R8 ;  /* 0x0000000800087245 */ /* 0x000fe40000201400 */
[----:B------:R-:W-:Y:S02]  /*233d0*/  FSEL R10, R9, -INF , P3 ;  /* 0xff800000090a7808 */ /* 0x000fe40001800000 */
[----:B------:R-:W-:Y:S02]  /*233e0*/  IADD3 R9, PT, PT, R227, 0x118, -R0 ;  /* 0x00000118e3097810 */ /* 0x000fe40007ffe800 */
[----:B------:R-:W-:Y:S01]  /*233f0*/  IABS R11, R11 ;  /* 0x0000000b000b7213 */ /* 0x000fe20000000000 */
[----:B------:R-:W-:Y:S01]  /*23400*/  FFMA.FTZ R12, -R225, R8, R18 ;  /* 0x00000008e10c7223 */ /* 0x000fe20000010112 */
[----:B------:R-:W-:Y:S02]  /*23410*/  FSEL R171, R10, -INF , !P6 ;  /* 0xff8000000aab7808 */ /* 0x000fe40007000000 */
[----:B------:R-:W-:Y:S01]  /*23420*/  IABS R10, R9 ;  /* 0x00000009000a7213 */ /* 0x000fe20000000000 */
[----:B------:R-:W-:Y:S01]  /*23430*/  IMAD.MOV.U32 R9, RZ, RZ, R11 ;  /* 0x000000ffff097224 */ /* 0x000fe200078e000b */
[----:B------:R-:W-:-:S02]  /*23440*/  IADD3 R8, PT, PT, R39, 0x11f, -R0 ;  /* 0x0000011f27087810 */ /* 0x000fc40007ffe800 */
[C---:B------:R-:W-:Y:S02]  /*23450*/  ISETP.GE.AND P4, PT, R3.reuse, R230, PT ;  /* 0x000000e60300720c */ /* 0x040fe40003f86270 */
[----:B------:R-:W-:Y:S01]  /*23460*/  ISETP.GE.AND P5, PT, R3, R231, PT ;  /* 0x000000e70300720c */ /* 0x000fe20003fa6270 */
[----:B------:R-:W-:Y:S01]  /*23470*/  VIADD R3, R2, 0xfffffee1 ;  /* 0xfffffee102037836 */ /* 0x000fe20000000000 */
[----:B------:R-:W-:Y:S02]  /*23480*/  IABS R8, R8 ;  /* 0x0000000800087213 */ /* 0x000fe40000000000 */
[----:B------:R-:W-:Y:S02]  /*23490*/  FSEL R11, R12, -INF , P4 ;  /* 0xff8000000c0b7808 */ /* 0x000fe40002000000 */
[----:B------:R-:W-:Y:S02]  /*234a0*/  I2FP.F32.S32 R9, R9 ;  /* 0x0000000900097245 */ /* 0x000fe40000201400 */
[----:B------:R-:W-:-:S02]  /*234b0*/  I2FP.F32.S32 R12, R8 ;  /* 0x00000008000c7245 */ /* 0x000fc40000201400 */
[----:B------:R-:W-:Y:S01]  /*234c0*/  FSEL R121, R11, -INF , !P5 ;  /* 0xff8000000b797808 */ /* 0x000fe20006800000 */
[----:B------:R-:W-:Y:S01]  /*234d0*/  FFMA.FTZ R9, -R225, R9, R17 ;  /* 0x00000009e1097223 */ /* 0x000fe20000010111 */
[----:B------:R-:W-:Y:S02]  /*234e0*/  I2FP.F32.S32 R10, R10 ;  /* 0x0000000a000a7245 */ /* 0x000fe40000201400 */
[C---:B------:R-:W-:Y:S02]  /*234f0*/  ISETP.GE.AND P3, PT, R3.reuse, R229, PT ;  /* 0x000000e50300720c */ /* 0x040fe40003f66270 */
[C---:B------:R-:W-:Y:S02]  /*23500*/  ISETP.GE.AND P6, PT, R3.reuse, R228, PT ;  /* 0x000000e40300720c */ /* 0x040fe40003fc6270 */
[C---:B------:R-:W-:Y:S02]  /*23510*/  ISETP.GE.AND P4, PT, R3.reuse, R231, PT ;  /* 0x000000e70300720c */ /* 0x040fe40003f86270 */
[----:B------:R-:W-:Y:S01]  /*23520*/  ISETP.GE.AND P5, PT, R3, R230, PT ;  /* 0x000000e60300720c */ /* 0x000fe20003fa6270 */
[----:B------:R-:W-:Y:S01]  /*23530*/  VIADD R3, R2, 0xfffffee8 ;  /* 0xfffffee802037836 */ /* 0x000fe20000000000 */
[----:B------:R-:W-:Y:S01]  /*23540*/  IADD3 R8, PT, PT, R39, 0x118, -R0 ;  /* 0x0000011827087810 */ /* 0x000fe20007ffe800 */
[C---:B------:R-:W-:Y:S01]  /*23550*/  FFMA.FTZ R11, -R225.reuse, R12, R19 ;  /* 0x0000000ce10b7223 */ /* 0x040fe20000010113 */
[----:B------:R-:W-:Y:S01]  /*23560*/  FFMA.FTZ R12, -R225, R10, R20 ;  /* 0x0000000ae10c7223 */ /* 0x000fe20000010114 */
[----:B------:R-:W-:-:S02]  /*23570*/  FSEL R10, R9, -INF , P3 ;  /* 0xff800000090a7808 */ /* 0x000fc40001800000 */
[----:B------:R-:W-:Y:S02]  /*23580*/  IABS R8, R8 ;  /* 0x0000000800087213 */ /* 0x000fe40000000000 */
[----:B------:R-:W-:Y:S01]  /*23590*/  ISETP.GE.AND P3, PT, R3, R229, PT ;  /* 0x000000e50300720c */ /* 0x000fe20003f66270 */
[----:B------:R-:W-:Y:S01]  /*235a0*/  HMMA.16816.F32 R16, R4, R72, R32 ;  /* 0x000000480410723c */ /* 0x000fe20000001820 */
[----:B------:R-:W-:Y:S02]  /*235b0*/  I2FP.F32.S32 R8, R8 ;  /* 0x0000000800087245 */ /* 0x000fe40000201400 */
[----:B------:R-:W-:Y:S02]  /*235c0*/  FSEL R9, R11, -INF , P5 ;  /* 0xff8000000b097808 */ /* 0x000fe40002800000 */
[----:B------:R-:W-:Y:S02]  /*235d0*/  FSEL R122, R10, -INF , !P6 ;  /* 0xff8000000a7a7808 */ /* 0x000fe40007000000 */
[----:B------:R-:W-:-:S02]  /*235e0*/  ISETP.GE.AND P6, PT, R3, R228, PT ;  /* 0x000000e40300720c */ /* 0x000fc40003fc6270 */
[----:B------:R-:W-:Y:S02]  /*235f0*/  FSEL R5, R12, -INF , P3 ;  /* 0xff8000000c057808 */ /* 0x000fe40001800000 */
[----:B------:R-:W-:Y:S01]  /*23600*/  IADD3 R7, PT, PT, R227, 0x117, -R0 ;  /* 0x00000117e3077810 */ /* 0x000fe20007ffe800 */
[----:B------:R-:W-:Y:S01]  /*23610*/  FFMA.FTZ R6, -R225, R8, R22 ;  /* 0x00000008e1067223 */ /* 0x000fe20000010116 */
[----:B------:R-:W-:Y:S02]  /*23620*/  FSEL R117, R9, -INF , !P4 ;  /* 0xff80000009757808 */ /* 0x000fe40006000000 */
[----:B------:R-:W-:Y:S02]  /*23630*/  ISETP.GE.AND P4, PT, R3, R230, PT ;  /* 0x000000e60300720c */ /* 0x000fe40003f86270 */
[----:B------:R-:W-:Y:S02]  /*23640*/  FSEL R119, R5, -INF , !P6 ;  /* 0xff80000005777808 */ /* 0x000fe40007000000 */
[----:B------:R-:W-:-:S02]  /*23650*/  IADD3 R5, PT, PT, R227, 0x110, -R0 ;  /* 0x00000110e3057810 */ /* 0x000fc40007ffe800 */
[----:B------:R-:W-:Y:S02]  /*23660*/  IABS R7, R7 ;  /* 0x0000000700077213 */ /* 0x000fe40000000000 */
[----:B------:R-:W-:Y:S02]  /*23670*/  IADD3 R4, PT, PT, R39, 0x117, -R0 ;  /* 0x0000011727047810 */ /* 0x000fe40007ffe800 */
[----:B------:R-:W-:Y:S02]  /*23680*/  FSEL R9, R6, -INF , P4 ;  /* 0xff80000006097808 */ /* 0x000fe40002000000 */
[----:B------:R-:W-:Y:S01]  /*23690*/  IABS R6, R5 ;  /* 0x0000000500067213 */ /* 0x000fe20000000000 */
[----:B------:R-:W-:Y:S01]  /*236a0*/  IMAD.MOV.U32 R5, RZ, RZ, R7 ;  /* 0x000000ffff057224 */ /* 0x000fe200078e0007 */
[----:B------:R-:W-:Y:S02]  /*236b0*/  IABS R4, R4 ;  /* 0x0000000400047213 */ /* 0x000fe40000000000 */
[----:B------:R-:W-:Y:S01]  /*236c0*/  ISETP.GE.AND P5, PT, R3, R231, PT ;  /* 0x000000e70300720c */ /* 0x000fe20003fa6270 */
[----:B------:R-:W-:Y:S01]  /*236d0*/  VIADD R3, R2, 0xfffffee9 ;  /* 0xfffffee902037836 */ /* 0x000fe20000000000 */
[----:B------:R-:W-:-:S02]  /*236e0*/  I2FP.F32.S32 R5, R5 ;  /* 0x0000000500057245 */ /* 0x000fc40000201400 */
[----:B------:R-:W-:Y:S02]  /*236f0*/  IADD3 R7, PT, PT, R39, 0x110, -R0 ;  /* 0x0000011027077810 */ /* 0x000fe40007ffe800 */
[----:B------:R-:W-:Y:S01]  /*23700*/  I2FP.F32.S32 R8, R4 ;  /* 0x0000000400087245 */ /* 0x000fe20000201400 */
[C---:B------:R-:W-:Y:S01]  /*23710*/  FFMA.FTZ R5, -R225.reuse, R5, R21 ;  /* 0x00000005e1057223 */ /* 0x040fe20000010115 */
[----:B------:R-:W-:Y:S02]  /*23720*/  I2FP.F32.S32 R6, R6 ;  /* 0x0000000600067245 */ /* 0x000fe40000201400 */
[----:B------:R-:W-:Y:S01]  /*23730*/  IABS R4, R7 ;  /* 0x0000000700047213 */ /* 0x000fe20000000000 */
[----:B------:R-:W-:Y:S01]  /*23740*/  FFMA.FTZ R7, -R225, R8, R23 ;  /* 0x00000008e1077223 */ /* 0x000fe20000010117 */
[----:B------:R-:W-:Y:S02]  /*23750*/  ISETP.GE.AND P3, PT, R3, R229, PT ;  /* 0x000000e50300720c */ /* 0x000fe40003f66270 */
[----:B------:R-:W-:-:S02]  /*23760*/  FSEL R109, R9, -INF , !P5 ;  /* 0xff800000096d7808 */ /* 0x000fc40006800000 */
[----:B------:R-:W-:Y:S01]  /*23770*/  ISETP.GE.AND P5, PT, R3, R230, PT ;  /* 0x000000e60300720c */ /* 0x000fe20003fa6270 */
[----:B------:R-:W-:Y:S01]  /*23780*/  FFMA.FTZ R8, -R225, R6, R16 ;  /* 0x00000006e1087223 */ /* 0x000fe20000010110 */
[C---:B------:R-:W-:Y:S02]  /*23790*/  ISETP.GE.AND P6, PT, R3.reuse, R228, PT ;  /* 0x000000e40300720c */ /* 0x040fe40003fc6270 */
[----:B------:R-:W-:Y:S01]  /*237a0*/  ISETP.GE.AND P4, PT, R3, R231, PT ;  /* 0x000000e70300720c */ /* 0x000fe20003f86270 */
[----:B------:R-:W-:Y:S01]  /*237b0*/  VIADD R3, R2, 0xfffffef0 ;  /* 0xfffffef002037836 */ /* 0x000fe20000000000 */
[----:B------:R-:W-:Y:S02]  /*237c0*/  FSEL R6, R5, -INF , P3 ;  /* 0xff80000005067808 */ /* 0x000fe40001800000 */
[----:B------:R-:W-:Y:S02]  /*237d0*/  I2FP.F32.S32 R4, R4 ;  /* 0x0000000400047245 */ /* 0x000fe40000201400 */
[----:B------:R-:W-:-:S02]  /*237e0*/  FSEL R5, R7, -INF , P5 ;  /* 0xff80000007057808 */ /* 0x000fc40002800000 */
[----:B------:R-:W-:Y:S01]  /*237f0*/  ISETP.GE.AND P3, PT, R3, R229, PT ;  /* 0x000000e50300720c */ /* 0x000fe20003f66270 */
[----:B------:R-:W-:Y:S01]  /*23800*/  FFMA.FTZ R4, -R225, R4, R18 ;  /* 0x00000004e1047223 */ /* 0x000fe20000010112 */
[----:B------:R-:W-:Y:S02]  /*23810*/  FSEL R112, R5, -INF , !P4 ;  /* 0xff80000005707808 */ /* 0x000fe40006000000 */
[----:B------:R-:W-:Y:S02]  /*23820*/  ISETP.GE.AND P4, PT, R3, R230, PT ;  /* 0x000000e60300720c */ /* 0x000fe40003f86270 */
[----:B------:R-:W-:Y:S02]  /*23830*/  FSEL R111, R6, -INF , !P6 ;  /* 0xff800000066f7808 */ /* 0x000fe40007000000 */
[----:B------:R-:W-:Y:S02]  /*23840*/  IADD3 R6, PT, PT, R39, 0x10f, -R0 ;  /* 0x0000010f27067810 */ /* 0x000fe40007ffe800 */
[----:B------:R-:W-:-:S02]  /*23850*/  FSEL R5, R8, -INF , P3 ;  /* 0xff80000008057808 */ /* 0x000fc40001800000 */
[----:B------:R-:W-:Y:S02]  /*23860*/  FSEL R9, R4, -INF , P4 ;  /* 0xff80000004097808 */ /* 0x000fe40002000000 */
[----:B------:R-:W-:Y:S02]  /*23870*/  ISETP.GE.AND P6, PT, R3, R228, PT ;  /* 0x000000e40300720c */ /* 0x000fe40003fc6270 */
[--C-:B------:R-:W-:Y:S02]  /*23880*/  IADD3 R8, PT, PT, R39, 0x108, -R0.reuse ;  /* 0x0000010827087810 */ /* 0x100fe40007ffe800 */
[C-C-:B------:R-:W-:Y:S02]  /*23890*/  IADD3 R7, PT, PT, R227.reuse, 0x10f, -R0.reuse ;  /* 0x0000010fe3077810 */ /* 0x140fe40007ffe800 */
[----:B------:R-:W-:Y:S02]  /*238a0*/  IADD3 R4, PT, PT, R227, 0x108, -R0 ;  /* 0x00000108e3047810 */ /* 0x000fe40007ffe800 */
[----:B------:R-:W-:-:S02]  /*238b0*/  IABS R0, R6 ;  /* 0x0000000600007213 */ /* 0x000fc40000000000 */
[----:B------:R-:W-:Y:S02]  /*238c0*/  FSEL R183, R5, -INF , !P6 ;  /* 0xff80000005b77808 */ /* 0x000fe40007000000 */
[----:B------:R-:W-:Y:S02]  /*238d0*/  IABS R6, R7 ;  /* 0x0000000700067213 */ /* 0x000fe40000000000 */
[----:B------:R-:W-:Y:S02]  /*238e0*/  IABS R5, R8 ;  /* 0x0000000800057213 */ /* 0x000fe40000000000 */
[----:B------:R-:W-:Y:S01]  /*238f0*/  IABS R7, R4 ;  /* 0x0000000400077213 */ /* 0x000fe20000000000 */
[----:B------:R-:W-:Y:S01]  /*23900*/  IMAD.MOV.U32 R4, RZ, RZ, R0 ;  /* 0x000000ffff047224 */ /* 0x000fe200078e0000 */
[----:B------:R-:W-:Y:S01]  /*23910*/  ISETP.GE.AND P5, PT, R3, R231, PT ;  /* 0x000000e70300720c */ /* 0x000fe20003fa6270 */
[----:B------:R-:W-:Y:S01]  /*23920*/  VIADD R3, R2, 0xfffffef1 ;  /* 0xfffffef102037836 */ /* 0x000fe20000000000 */
[----:B------:R-:W-:Y:S01]  /*23930*/  I2FP.F32.S32 R6, R6 ;  /* 0x0000000600067245 */ /* 0x000fe20000201400 */
[----:B------:R-:W-:Y:S01]  /*23940*/  IMAD.MOV.U32 R0, RZ, RZ, R5 ;  /* 0x000000ffff007224 */ /* 0x000fe200078e0005 */
[----:B------:R-:W-:-:S02]  /*23950*/  I2FP.F32.S32 R4, R4 ;  /* 0x0000000400047245 */ /* 0x000fc40000201400 */
[----:B------:R-:W-:Y:S02]  /*23960*/  FSEL R172, R9, -INF , !P5 ;  /* 0xff80000009ac7808 */ /* 0x000fe40006800000 */
[----:B------:R-:W-:Y:S01]  /*23970*/  ISETP.GE.AND P3, PT, R3, R229, PT ;  /* 0x000000e50300720c */ /* 0x000fe20003f66270 */
[----:B------:R-:W-:Y:S01]  /*23980*/  FFMA.FTZ R4, -R225, R4, R19 ;  /* 0x00000004e1047223 */ /* 0x000fe20000010113 */
[C---:B------:R-:W-:Y:S02]  /*23990*/  ISETP.GE.AND P6, PT, R3.reuse, R228, PT ;  /* 0x000000e40300720c */ /* 0x040fe40003fc6270 */
[C---:B------:R-:W-:Y:S02]  /*239a0*/  ISETP.GE.AND P4, PT, R3.reuse, R231, PT ;  /* 0x000000e70300720c */ /* 0x040fe40003f86270 */
[----:B------:R-:W-:Y:S02]  /*239b0*/  I2FP.F32.S32 R0, R0 ;  /* 0x0000000000007245 */ /* 0x000fe40000201400 */
[----:B------:R-:W-:Y:S01]  /*239c0*/  ISETP.GE.AND P5, PT, R3, R230, PT ;  /* 0x000000e60300720c */ /* 0x000fe20003fa6270 */
[----:B------:R-:W-:Y:S01]  /*239d0*/  FFMA.FTZ R3, -R225, R6, R17 ;  /* 0x00000006e1037223 */ /* 0x000fe20000010111 */
[----:B------:R-:W-:Y:S01]  /*239e0*/  I2FP.F32.S32 R7, R7 ;  /* 0x0000000700077245 */ /* 0x000fe20000201400 */
[----:B------:R-:W-:-:S02]  /*239f0*/  VIADD R2, R2, 0xfffffef8 ;  /* 0xfffffef802027836 */ /* 0x000fc40000000000 */
[----:B------:R-:W-:Y:S01]  /*23a00*/  FFMA.FTZ R5, -R225, R0, R58 ;  /* 0x00000000e1057223 */ /* 0x000fe2000001013a */
[----:B------:R-:W-:Y:S02]  /*23a10*/  FSEL R0, R4, -INF , P5 ;  /* 0xff80000004007808 */ /* 0x000fe40002800000 */
[----:B------:R-:W-:Y:S01]  /*23a20*/  FSEL R3, R3, -INF , P3 ;  /* 0xff80000003037808 */ /* 0x000fe20001800000 */
[----:B------:R-:W-:Y:S01]  /*23a30*/  FFMA.FTZ R6, -R225, R7, R56 ;  /* 0x00000007e1067223 */ /* 0x000fe20000010138 */
[----:B------:R-:W-:Y:S01]  /*23a40*/  IMAD.MOV.U32 R243, RZ, RZ, R173 ;  /* 0x000000fffff37224 */ /* 0x000fe200078e00ad */
[----:B------:R-:W-:Y:S01]  /*23a50*/  BAR.SYNC.DEFER_BLOCKING 0x0 ;  /* 0x0000000000007b1d */ /* 0x000fe20000010000 */
[----:B------:R-:W-:Y:S01]  /*23a60*/  VIADD R94, R195, 0xfffffffe ;  /* 0xfffffffec35e7836 */ /* 0x000fe20000000000 */
[----:B------:R-:W-:Y:S01]  /*23a70*/  ISETP.GE.AND P3, PT, R2, R229, PT ;  /* 0x000000e50200720c */ /* 0x000fe20003f66270 */
[----:B------:R-:W-:Y:S01]  /*23a80*/  IMAD.MOV.U32 R78, RZ, RZ, R175 ;  /* 0x000000ffff4e7224 */ /* 0x000fe200078e00af */
[----:B------:R-:W-:Y:S01]  /*23a90*/  FSEL R175, R3, -INF , !P6 ;  /* 0xff80000003af7808 */ /* 0x000fe20007000000 */
[----:B------:R-:W-:Y:S01]  /*23aa0*/  IMAD.MOV.U32 R77, RZ, RZ, R132 ;  /* 0x000000ffff4d7224 */ /* 0x000fe200078e0084 */
[----:B------:R-:W-:-:S02]  /*23ab0*/  FSEL R132, R0, -INF , !P4 ;  /* 0xff80000000847808 */ /* 0x000fc40006000000 */
[C---:B------:R-:W-:Y:S02]  /*23ac0*/  ISETP.GE.AND P6, PT, R2.reuse, R228, PT ;  /* 0x000000e40200720c */ /* 0x040fe40003fc6270 */
[C---:B------:R-:W-:Y:S02]  /*23ad0*/  ISETP.GE.AND P5, PT, R2.reuse, R231, PT ;  /* 0x000000e70200720c */ /* 0x040fe40003fa6270 */
[----:B------:R-:W-:Y:S02]  /*23ae0*/  ISETP.GE.AND P4, PT, R2, R230, PT ;  /* 0x000000e60200720c */ /* 0x000fe40003f86270 */
[----:B------:R-:W-:Y:S02]  /*23af0*/  FSEL R2, R6, -INF , P3 ;  /* 0xff80000006027808 */ /* 0x000fe40001800000 */
[----:B------:R-:W-:Y:S01]  /*23b00*/  ISETP.GT.AND P3, PT, R94, R243, PT ;  /* 0x000000f35e00720c */ /* 0x000fe20003f64270 */
[----:B------:R-:W-:Y:S01]  /*23b10*/  BSSY.RECONVERGENT B1, `(.L_x_6912) ;  /* 0x00000d3000017945 */ /* 0x000fe20003800200 */
[----:B------:R-:W-:-:S02]  /*23b20*/  FSEL R0, R5, -INF , P4 ;  /* 0xff80000005007808 */ /* 0x000fc40002000000 */
[----:B------:R-:W-:Y:S02]  /*23b30*/  FSEL R173, R2, -INF , !P6 ;  /* 0xff80000002ad7808 */ /* 0x000fe40007000000 */
[----:B------:R-:W-:-:S07]  /*23b40*/  FSEL R128, R0, -INF , !P5 ;  /* 0xff80000000807808 */ /* 0x000fce0006800000 */
        /* <DEDUP_REMOVED lines=69> */
.L_x_6915:
        /* <DEDUP_REMOVED lines=12> */
.L_x_6916:
[----:B------:R-:W-:Y:S05]  /*24060*/  BSYNC.RECONVERGENT B0 ;  /* 0x0000000000007941 */ /* 0x000fea0003800200 */
.L_x_6914:
[----:B------:R-:W3:Y:S04]  /*24070*/  LDL R14, [R1+0x3c] ;  /* 0x00003c00010e7983 */ /* 0x000ee80000100800 */
[----:B------:R-:W4:Y:S01]  /*24080*/  LDL R15, [R1+0x38] ;  /* 0x00003800010f7983 */ /* 0x000f220000100800 */
[----:B-1----:R-:W1:Y:S01]  /*24090*/  S2R R3, SR_TID.X ;  /* 0x0000000000037919 */ /* 0x002e620000002100 */
[C---:B------:R-:W-:Y:S01]  /*240a0*/  IMAD.SHL.U32 R23, R234.reuse, 0x20, RZ ;  /* 0x00000020ea177824 */ /* 0x040fe200078e00ff */
[----:B------:R-:W-:Y:S01]  /*240b0*/  SHF.L.U64.HI R22, R234, 0x5, R235 ;  /* 0x00000005ea167819 */ /* 0x000fe200000102eb */
[----:B------:R-:W5:Y:S01]  /*240c0*/  S2UR UR6, SR_CgaCtaId ;  /* 0x00000000000679c3 */ /* 0x000f620000008800 */
[----:B------:R-:W-:Y:S01]  /*240d0*/  UMOV UR7, 0x400 ;  /* 0x0000040000077882 */ /* 0x000fe20000000000 */
[----:B-1----:R-:W-:-:S05]  /*240e0*/  IMAD.SHL.U32 R11, R3, 0x8, RZ ;  /* 0x00000008030b7824 */ /* 0x002fca00078e00ff */
[----:B------:R-:W-:-:S04]  /*240f0*/  LOP3.LUT R0, R11, 0x1c0, RZ, 0xc0, !PT ;  /* 0x000001c00b007812 */ /* 0x000fc800078ec0ff */
[----:B------:R-:W-:-:S04]  /*24100*/  LOP3.LUT R0, R0, 0x38, R3, 0xf8, !PT ;  /* 0x0000003800007812 */ /* 0x000fc800078ef803 */
[----:B------:R-:W-:-:S04]  /*24110*/  LOP3.LUT R0, R0, 0x38, R11, 0x78, !PT ;  /* 0x0000003800007812 */ /* 0x000fc800078e780b */
[----:B------:R-:W-:Y:S01]  /*24120*/  LOP3.LUT R0, R0, 0x1e00, R11, 0xf8, !PT ;  /* 0x00001e0000007812 */ /* 0x000fe200078ef80b */
[----:B-----5:R-:W-:-:S06]  /*24130*/  ULEA UR6, UR6, UR7, 0x18 ;  /* 0x0000000706067291 */ /* 0x020fcc000f8ec0ff */
[----:B------:R-:W-:Y:S02]  /*24140*/  LEA R0, R0, UR6, 0x1 ;  /* 0x0000000600007c11 */ /* 0x000fe4000f8e08ff */
[----:B---3--:R-:W-:-:S03]  /*24150*/  IADD3 R8, P1, PT, R23, R14, RZ ;  /* 0x0000000e17087210 */ /* 0x008fc60007f3e0ff */
[----:B------:R-:W-:Y:S01]  /*24160*/  @!PT LDS RZ, [RZ] ;  /* 0x00000000fffff984 */ /* 0x000fe20000000800 */
[----:B------:R-:W-:Y:S01]  /*24170*/  @!PT LDS RZ, [RZ] ;  /* 0x00000000fffff984 */ /* 0x000fe20000000800 */
[----:B------:R-:W-:Y:S01]  /*24180*/  @!PT LDS RZ, [RZ] ;  /* 0x00000000fffff984 */ /* 0x000fe20000000800 */
[----:B----4-:R1:W-:Y:S02]  /*24190*/  @!P0 LDGSTS.E.BYPASS.LTC128B.128 [R0+0x2000], desc[UR4][R14.64] ;  /* 0x020000000e008fae */ /* 0x0103e4000b981a04 */
        /* <DEDUP_REMOVED lines=106> */
.L_x_6913:
[----:B------:R-:W-:Y:S05]  /*24840*/  BSYNC.RECONVERGENT B1 ;  /* 0x0000000000017941 */ /* 0x000fea0003800200 */
.L_x_6912:
[----:B------:R-:W2:Y:S04]  /*24850*/  LDL.LU R106, [R1+0x18] ;  /* 0x00001800016a7983 */ /* 0x000ea80000300800 */
[----:B------:R-:W3:Y:S04]  /*24860*/  LDL.LU R107, [R1+0x28] ;  /* 0x00002800016b7983 */ /* 0x000ee80000300800 */
[----:B-1----:R-:W4:Y:S04]  /*24870*/  LD.E R0, desc[UR4][R134.64+0xdc] ;  /* 0x0000dc0486007980 */ /* 0x002f28000c101900 */
[----:B------:R-:W5:Y:S04]  /*24880*/  LDL.LU R7, [R1+0x4c] ;  /* 0x00004c0001077983 */ /* 0x000f680000300800 */
[----:B------:R-:W5:Y:S04]  /*24890*/  LDL.LU R8, [R1+0x50] ;  /* 0x0000500001087983 */ /* 0x000f680000300800 */
[----:B------:R-:W5:Y:S01]  /*248a0*/  LDL.LU R10, [R1+0x2c] ;  /* 0x00002c00010a7983 */ /* 0x000f620000300800 */
        /* <DEDUP_REMOVED lines=61> */
[----:B------:R-:W-:Y:S01]  /*24c80*/  FMNMX3.FTZ R3, R3, R183, R175, !PT ;  /* 0x000000b703037276 */ /* 0x000fe200078100af */
[----:B------:R-:W1:Y:S01]  /*24c90*/  S2R R6, SR_TID.X ;  /* 0x0000000000067919 */ /* 0x000e620000002100 */
[----:B------:R-:W1:Y:S01]  /*24ca0*/  S2UR UR6, SR_CgaCtaId ;  /* 0x00000000000679c3 */ /* 0x000e620000008800 */
[----:B------:R-:W-:Y:S02]  /*24cb0*/  UMOV UR7, 0x400 ;  /* 0x0000040000077882 */ /* 0x000fe40000000000 */
[----:B-1----:R-:W-:Y:S01]  /*24cc0*/  ULEA UR6, UR6, UR7, 0x18 ;  /* 0x0000000706067291 */ /* 0x002fe2000f8ec0ff */
[----:B---3--:R-:W-:-:S05]  /*24cd0*/  FMNMX3.FTZ R2, R2, R128, R107, !PT ;  /* 0x0000008002027276 */ /* 0x008fca000781006b */
[----:B------:R-:W1:Y:S01]  /*24ce0*/  SHFL.BFLY PT, R4, R2, 0x2, 0x1f ;  /* 0x0c401f0002047f89 */ /* 0x000e6200000e0000 */
[----:B--2---:R-:W-:-:S05]  /*24cf0*/  FMNMX3.FTZ R3, R3, R173, R106, !PT ;  /* 0x000000ad03037276 */ /* 0x004fca000781006a */
[----:B------:R-:W2:Y:S01]  /*24d00*/  SHFL.BFLY PT, R5, R3, 0x2, 0x1f ;  /* 0x0c401f0003057f89 */ /* 0x000ea200000e0000 */
[----:B-1----:R-:W-:-:S05]  /*24d10*/  FMNMX.FTZ R2, R2, R4, !PT ;  /* 0x0000000402027209 */ /* 0x002fca0007810000 */
[----:B------:R-:W1:Y:S01]  /*24d20*/  SHFL.BFLY PT, R4, R2, 0x1, 0x1f ;  /* 0x0c201f0002047f89 */ /* 0x000e6200000e0000 */
[----:B--2---:R-:W-:-:S05]  /*24d30*/  FMNMX.FTZ R3, R3, R5, !PT ;  /* 0x0000000503037209 */ /* 0x004fca0007810000 */
[----:B------:R-:W2:Y:S01]  /*24d40*/  SHFL.BFLY PT, R5, R3, 0x1, 0x1f ;  /* 0x0c201f0003057f89 */ /* 0x000ea200000e0000 */
[----:B-1----:R-:W-:-:S04]  /*24d50*/  FMNMX.FTZ R78, R2, R4, !PT ;  /* 0x00000004024e7209 */ /* 0x002fc80007810000 */
[----:B------:R-:W-:Y:S01]  /*24d60*/  FSETP.NEU.FTZ.AND P0, PT, R78, -INF , PT ;  /* 0xff8000004e00780b */ /* 0x000fe20003f1d000 */
[----:B----4-:R-:W-:Y:S01]  /*24d70*/  FMUL.FTZ R2, R0, R78 ;  /* 0x0000004e00027220 */ /* 0x010fe20000410000 */
[----:B--2---:R-:W-:-:S04]  /*24d80*/  FMNMX.FTZ R77, R3, R5, !PT ;  /* 0x00000005034d7209 */ /* 0x004fc80007810000 */
[----:B------:R-:W-:Y:S02]  /*24d90*/  FSEL R3, R2, RZ, P0 ;  /* 0x000000ff02037208 */ /* 0x000fe40000000000 */
[----:B------:R-:W-:-:S03]  /*24da0*/  SHF.L.U32 R4, R6, 0x6, RZ ;  /* 0x0000000606047819 */ /* 0x000fc600000006ff */
[----:B------:R-:W-:-:S04]  /*24db0*/  FFMA.FTZ R2, R219, R0, -R3 ;  /* 0x00000000db027223 */ /* 0x000fc80000010803 */
[----:B------:R5:W-:Y:S01]  /*24dc0*/  MUFU.EX2 R242, R2 ;  /* 0x0000000200f27308 */ /* 0x000be20000000800 */
[----:B------:R-:W-:Y:S01]  /*24dd0*/  FMUL.FTZ R9, R0, R77 ;  /* 0x0000004d00097220 */ /* 0x000fe20000410000 */
[----:B------:R-:W-:Y:S01]  /*24de0*/  FSETP.NEU.FTZ.AND P1, PT, R77, -INF , PT ;  /* 0xff8000004d00780b */ /* 0x000fe20003f3d000 */
[----:B------:R-:W-:Y:S01]  /*24df0*/  FFMA.FTZ R5, R60, R0, -R3 ;  /* 0x000000003c057223 */ /* 0x000fe20000010803 */
[----:B-----5:R-:W-:-:S04]  /*24e00*/  LOP3.LUT R2, R10, 0x200, R4, 0xf8, !PT ;  /* 0x000002000a027812 */ /* 0x020fc800078ef804 */
[----:B------:R-:W-:Y:S01]  /*24e10*/  LEA R43, R2, UR6, 0x1 ;  /* 0x00000006022b7c11 */ /* 0x000fe2000f8e08ff */
[-CC-:B------:R-:W-:Y:S01]  /*24e20*/  FFMA.FTZ R4, R62, R0.reuse, -R3.reuse ;  /* 0x000000003e047223 */ /* 0x180fe20000010803 */
[----:B------:R-:W-:Y:S01]  /*24e30*/  FSEL R9, R9, RZ, P1 ;  /* 0x000000ff09097208 */ /* 0x000fe20000800000 */
[-C--:B------:R-:W-:Y:S02]  /*24e40*/  FFMA.FTZ R2, R59, R0.reuse, -R3 ;  /* 0x000000003b027223 */ /* 0x080fe40000010803 */
[----:B------:R-:W1:Y:S01]  /*24e50*/  LDSM.16.MT88.4 R12, [R43+0xa000] ;  /* 0x00a000002b0c783b */ /* 0x000e620000004200 */
[----:B------:R-:W-:Y:S01]  /*24e60*/  IADD3 R42, PT, PT, R252, R43, RZ ;  /* 0x0000002bfc2a7210 */ /* 0x000fe20007ffe0ff */
[----:B------:R2:W-:Y:S01]  /*24e70*/  MUFU.EX2 R250, R5 ;  /* 0x0000000500fa7308 */ /* 0x0005e20000000800 */
[----:B------:R-:W-:Y:S02]  /*24e80*/  MOV R73, R7 ;  /* 0x0000000700497202 */ /* 0x000fe40000000f00 */
[----:B------:R-:W-:Y:S01]  /*24e90*/  FSEL R7, R77, RZ, P1 ;  /* 0x000000ff4d077208 */ /* 0x000fe20000800000 */
[----:B------:R3:W-:Y:S01]  /*24ea0*/  MUFU.EX2 R249, R4 ;  /* 0x0000000400f97308 */ /* 0x0007e20000000800 */
[----:B------:R-:W4:Y:S03]  /*24eb0*/  LDSM.16.MT88.4 R16, [R42+0xa000] ;  /* 0x00a000002a10783b */ /* 0x000f260000004200 */
[----:B------:R5:W1:Y:S01]  /*24ec0*/  MUFU.EX2 R10, R2 ;  /* 0x00000002000a7308 */ /* 0x000a620000000800 */
[--C-:B------:R-:W-:Y:S01]  /*24ed0*/  FFMA.FTZ R6, R233, R0, -R9.reuse ;  /* 0x00000000e9067223 */ /* 0x100fe20000010809 */
[----:B------:R-:W-:Y:S01]  /*24ee0*/  MOV R72, R8 ;  /* 0x0000000800487202 */ /* 0x000fe20000000f00 */
[----:B------:R-:W-:Y:S01]  /*24ef0*/  LDSM.16.MT88.4 R28, [R42+0xa800] ;  /* 0x00a800002a1c783b */ /* 0x000fe20000004200 */
[----:B--2---:R-:W-:Y:S01]  /*24f00*/  FFMA.FTZ R5, R226, R0, -R9 ;  /* 0x00000000e2057223 */ /* 0x004fe20000010809 */
[----:B------:R-:W-:-:S02]  /*24f10*/  IADD3 R40, PT, PT, R43, 0xa040, RZ ;  /* 0x0000a0402b287810 */ /* 0x000fc40007ffe0ff */
[----:B------:R-:W-:Y:S01]  /*24f20*/  LDSM.16.MT88.4 R44, [R42+0xb000] ;  /* 0x00b000002a2c783b */ /* 0x000fe20000004200 */
[----:B---3--:R-:W-:Y:S01]  /*24f30*/  FSEL R4, R78, RZ, P0 ;  /* 0x000000ff4e047208 */ /* 0x008fe20000000000 */
[-C--:B-----5:R-:W-:Y:S01]  /*24f40*/  FFMA.FTZ R2, R63, R0.reuse, -R9 ;  /* 0x000000003f027223 */ /* 0x0a0fe20000010809 */
[----:B------:R2:W-:Y:S04]  /*24f50*/  MUFU.EX2 R226, R5 ;  /* 0x0000000500e27308 */ /* 0x0005e80000000800 */
[----:B------:R3:W5:Y:S01]  /*24f60*/  MUFU.EX2 R246, R2 ;  /* 0x0000000200f67308 */ /* 0x0007620000000800 */
[----:B--2---:R-:W-:Y:S01]  /*24f70*/  FADD.FTZ R5, R36, -R4 ;  /* 0x8000000424057221 */ /* 0x004fe20000010000 */
[----:B---3--:R-:W-:Y:S01]  /*24f80*/  FADD.FTZ R2, R37, -R7 ;  /* 0x8000000725027221 */ /* 0x008fe20000010000 */
[----:B------:R-:W-:-:S02]  /*24f90*/  FFMA.FTZ R4, R61, R0, -R9 ;  /* 0x000000003d047223 */ /* 0x000fc40000010809 */
[C---:B------:R-:W-:Y:S01]  /*24fa0*/  FMUL.FTZ R5, R0.reuse, R5 ;  /* 0x0000000500057220 */ /* 0x040fe20000410000 */
[----:B------:R-:W-:Y:S01]  /*24fb0*/  FMUL.FTZ R2, R0, R2 ;  /* 0x0000000200027220 */ /* 0x000fe20000410000 */
[----:B------:R-:W-:Y:S04]  /*24fc0*/  MUFU.EX2 R8, R6 ;  /* 0x0000000600087308 */ /* 0x000fe80000000800 */
[----:B------:R5:W2:Y:S04]  /*24fd0*/  MUFU.EX2 R20, R4 ;  /* 0x0000000400147308 */ /* 0x000aa80000000800 */
[----:B------:R-:W3:Y:S04]  /*24fe0*/  MUFU.EX2 R11, R5 ;  /* 0x00000005000b7308 */ /* 0x000ee80000000800 */
[----:B------:R4:W3:Y:S01]  /*24ff0*/  MUFU.EX2 R41, R2 ;  /* 0x0000000200297308 */ /* 0x0008e20000000800 */
[----:B-1----:R-:W-:-:S02]  /*25000*/  F2FP.F16.F32.PACK_AB R7, R10, R249 ;  /* 0x000000f90a07723e */ /* 0x002fc400000000ff */
[----:B-----5:R-:W-:Y:S02]  /*25010*/  F2FP.F16.F32.PACK_AB R4, R246, R226 ;  /* 0x000000e2f604723e */ /* 0x020fe400000000ff */
[----:B--2---:R-:W-:Y:S02]  /*25020*/  F2FP.F16.F32.PACK_AB R6, R20, R8 ;  /* 0x000000081406723e */ /* 0x004fe400000000ff */
[----:B----4-:R-:W-:Y:S01]  /*25030*/  IADD3 R2, PT, PT, R43, 0xa000, RZ ;  /* 0x0000a0002b027810 */ /* 0x010fe20007ffe0ff */
[-C--:B---3--:R-:W-:Y:S01]  /*25040*/  FMUL.FTZ R138, R138, R11.reuse ;  /* 0x0000000b8a8a7220 */ /* 0x088fe20000410000 */
[----:B------:R-:W-:Y:S01]  /*25050*/  F2FP.F16.F32.PACK_AB R5, R250, R242 ;  /* 0x000000f2fa05723e */ /* 0x000fe200000000ff */
[----:B------:R-:W-:Y:S01]  /*25060*/  FMUL.FTZ R139, R139, R11 ;  /* 0x0000000b8b8b7220 */ /* 0x000fe20000410000 */
[----:B------:R-:W-:Y:S01]  /*25070*/  @P2 IADD3 R40, PT, PT, R2, -0x40, RZ ;  /* 0xffffffc002282810 */ /* 0x000fe20007ffe0ff */
[-C--:B------:R-:W-:Y:S01]  /*25080*/  FMUL.FTZ R136, R136, R41.reuse ;  /* 0x0000002988887220 */ /* 0x080fe20000410000 */
[----:B------:R-:W-:Y:S01]  /*25090*/  FMUL.FTZ R137, R137, R41 ;  /* 0x0000002989897220 */ /* 0x000fe20000410000 */
[-C--:B------:R-:W-:Y:S01]  /*250a0*/  FMUL.FTZ R142, R142, R11.reuse ;  /* 0x0000000b8e8e7220 */ /* 0x080fe20000410000 */
[----:B------:R-:W-:Y:S01]  /*250b0*/  FMUL.FTZ R143, R143, R11 ;  /* 0x0000000b8f8f7220 */ /* 0x000fe20000410000 */
[-C--:B------:R-:W-:Y:S01]  /*250c0*/  FMUL.FTZ R140, R140, R41.reuse ;  /* 0x000000298c8c7220 */ /* 0x080fe20000410000 */
[----:B------:R-:W-:Y:S01]  /*250d0*/  FMUL.FTZ R141, R141, R41 ;  /* 0x000000298d8d7220 */ /* 0x000fe20000410000 */
[----:B------:R-:W-:-:S02]  /*250e0*/  IADD3 R76, PT, PT, R252, R40, RZ ;  /* 0x00000028fc4c7210 */ /* 0x000fc40007ffe0ff */
[C---:B------:R-:W-:Y:S01]  /*250f0*/  HMMA.16816.F32 R24, R4.reuse, R12, R136 ;  /* 0x0000000c0418723c */ /* 0x040fe20000001888 */
[----:B------:R-:W-:Y:S01]  /*25100*/  MOV R138, R20 ;  /* 0x00000014008a7202 */ /* 0x000fe20000000f00 */
[-C--:B------:R-:W-:Y:S01]  /*25110*/  FMUL.FTZ R146, R146, R11.reuse ;  /* 0x0000000b92927220 */ /* 0x080fe20000410000 */
[----:B------:R-:W-:Y:S01]  /*25120*/  LDSM.16.MT88.4 R20, [R40] ;  /* 0x000000002814783b */ /* 0x000fe20000004200 */
[----:B------:R-:W-:Y:S01]  /*25130*/  FMUL.FTZ R147, R147, R11 ;  /* 0x0000000b93937220 */ /* 0x000fe20000410000 */
[-C--:B------:R-:W-:Y:S01]  /*25140*/  FMUL.FTZ R144, R144, R41.reuse ;  /* 0x0000002990907220 */ /* 0x080fe20000410000 */
[----:B------:R-:W-:Y:S02]  /*25150*/  FMUL.FTZ R145, R145, R41 ;  /* 0x0000002991917220 */ /* 0x000fe40000410000 */
[C---:B------:R-:W-:Y:S01]  /*25160*/  HMMA.16816.F32 R32, R4.reuse, R14, R140 ;  /* 0x0000000e0420723c */ /* 0x040fe2000000188c */
[----:B------:R-:W1:Y:S01]  /*25170*/  LDSM.16.MT88.4 R12, [R76] ;  /* 0x000000004c0c783b */ /* 0x000e620000004200 */
[-C--:B------:R-:W-:Y:S01]  /*25180*/  FMUL.FTZ R150, R150, R11.reuse ;  /* 0x0000000b96967220 */ /* 0x080fe20000410000 */
[----:B------:R-:W-:Y:S01]  /*25190*/  FMUL.FTZ R151, R151, R11 ;  /* 0x0000000b97977220 */ /* 0x000fe20000410000 */
[-C--:B------:R-:W-:Y:S01]  /*251a0*/  FMUL.FTZ R148, R148, R41.reuse ;  /* 0x0000002994947220 */ /* 0x080fe20000410000 */
[----:B------:R-:W-:Y:S01]  /*251b0*/  FMUL.FTZ R149, R149, R41 ;  /* 0x0000002995957220 */ /* 0x000fe20000410000 */
[----:B------:R-:W-:Y:S01]  /*251c0*/  MOV R136, R8 ;  /* 0x0000000800887202 */ /* 0x000fe20000000f00 */
[-CC-:B------:R-:W-:Y:S01]  /*251d0*/  FFMA.FTZ R8, R238, R0.reuse, -R3.reuse ;  /* 0x00000000ee087223 */ /* 0x180fe20000010803 */
[----:B------:R-:W-:Y:S01]  /*251e0*/  HMMA.16816.F32 R48, R4, R16, R144 ;  /* 0x000000100430723c */ /* 0x000fe20000001890 */
[----:B------:R-:W-:-:S02]  /*251f0*/  FFMA.FTZ R2, R221, R0, -R3 ;  /* 0x00000000dd027223 */ /* 0x000fc40000010803 */
[----:B------:R2:W-:Y:S05]  /*25200*/  MUFU.EX2 R248, R8 ;  /* 0x0000000800f87308 */ /* 0x0005ea0000000800 */
[----:B------:R-:W-:Y:S01]  /*25210*/  HMMA.16816.F32 R52, R4, R18, R148 ;  /* 0x000000120434723c */ /* 0x000fe20000001894 */
[----:B------:R-:W3:Y:S01]  /*25220*/  LDSM.16.MT88.4 R16, [R43+0xa800] ;  /* 0x00a800002b10783b */ /* 0x000ee20000004200 */
[----:B------:R4:W-:Y:S01]  /*25230*/  MUFU.EX2 R247, R2 ;  /* 0x0000000200f77308 */ /* 0x0009e20000000800 */
[-CC-:B--2---:R-:W-:Y:S01]  /*25240*/  FFMA.FTZ R8, R67, R0.reuse, -R3.reuse ;  /* 0x0000000043087223 */ /* 0x184fe20000010803 */
[----:B----4-:R-:W-:-:S03]  /*25250*/  FFMA.FTZ R2, R57, R0, -R3 ;  /* 0x0000000039027223 */ /* 0x010fc60000010803 */
[----:B------:R2:W-:Y:S04]  /*25260*/  MUFU.EX2 R245, R8 ;  /* 0x0000000800f57308 */ /* 0x0005e80000000800 */
[----:B------:R4:W-:Y:S01]  /*25270*/  MUFU.EX2 R251, R2 ;  /* 0x0000000200fb7308 */ /* 0x0009e20000000800 */
[----:B------:R-:W-:Y:S01]  /*25280*/  MOV R139, R243 ;  /* 0x000000f3008b7202 */ /* 0x000fe20000000f00 */
[-CC-:B--2---:R-:W-:Y:S01]  /*25290*/  FFMA.FTZ R8, R241, R0.reuse, -R9.reuse ;  /* 0x00000000f1087223 */ /* 0x184fe20000010809 */
[----:B----4-:R-:W-:-:S03]  /*252a0*/  FFMA.FTZ R2, R240, R0, -R9 ;  /* 0x00000000f0027223 */ /* 0x010fc60000010809 */
[----:B------:R2:W-:Y:S04]  /*252b0*/  MUFU.EX2 R241, R8 ;  /* 0x0000000800f17308 */ /* 0x0005e80000000800 */
[----:B------:R4:W5:Y:S01]  /*252c0*/  MUFU.EX2 R240, R2 ;  /* 0x0000000200f07308 */ /* 0x0009620000000800 */
[----:B------:R-:W-:Y:S01]  /*252d0*/  FMUL.FTZ R162, R162, R11 ;  /* 0x0000000ba2a27220 */ /* 0x000fe20000410000 */
[-CC-:B--2---:R-:W-:Y:S01]  /*252e0*/  FFMA.FTZ R8, R237, R0.reuse, -R9.reuse ;  /* 0x00000000ed087223 */ /* 0x184fe20000010809 */
[----:B----4-:R-:W-:-:S03]  /*252f0*/  FFMA.FTZ R2, R220, R0, -R9 ;  /* 0x00000000dc027223 */ /* 0x010fc60000010809 */
[----:B------:R-:W-:Y:S04]  /*25300*/  MUFU.EX2 R244, R8 ;  /* 0x0000000800f47308 */ /* 0x000fe80000000800 */
[----:B------:R-:W2:Y:S01]  /*25310*/  MUFU.EX2 R243, R2 ;  /* 0x0000000200f37308 */ /* 0x000ea20000000800 */
        /* <DEDUP_REMOVED lines=15> */
[C---:B-1----:R-:W-:Y:S08]  /*25410*/  HMMA.16816.F32 R160, R4.reuse, R12, R160 ;  /* 0x0000000c04a0723c */ /* 0x042ff000000018a0 */
[C---:B------:R-:W-:Y:S08]  /*25420*/  HMMA.16816.F32 R60, R4.reuse, R20, R152 ;  /* 0x00000014043c723c */ /* 0x040ff00000001898 */
[C---:B------:R-:W-:Y:S01]  /*25430*/  HMMA.16816.F32 R56, R4.reuse, R22, R156 ;  /* 0x000000160438723c */ /* 0x040fe2000000189c */
[----:B------:R-:W-:Y:S07]  /*25440*/  LDSM.16.MT88.4 R20, [R40+0x800] ;  /* 0x000800002814783b */ /* 0x000fee0000004200 */
[----:B------:R-:W-:Y:S01]  /*25450*/  HMMA.16816.F32 R12, R4, R14, R164 ;  /* 0x0000000e040c723c */ /* 0x000fe200000018a4 */
[----:B-----5:R-:W-:-:S02]  /*25460*/  F2FP.F16.F32.PACK_AB R4, R240, R241 ;  /* 0x000000f1f004723e */ /* 0x020fc400000000ff */
[----:B------:R-:W-:Y:S02]  /*25470*/  F2FP.F16.F32.PACK_AB R5, R247, R248 ;  /* 0x000000f8f705723e */ /* 0x000fe400000000ff */
[----:B--2---:R-:W-:Y:S02]  /*25480*/  F2FP.F16.F32.PACK_AB R6, R243, R244 ;  /* 0x000000f4f306723e */ /* 0x004fe400000000ff */
[----:B------:R-:W-:-:S07]  /*25490*/  F2FP.F16.F32.PACK_AB R7, R251, R245 ;  /* 0x000000f5fb07723e */ /* 0x000fce00000000ff */
[C---:B---3--:R-:W-:Y:S08]  /*254a0*/  HMMA.16816.F32 R24, R4.reuse, R16, R24 ;  /* 0x000000100418723c */ /* 0x048ff00000001818 */
[----:B------:R-:W-:Y:S01]  /*254b0*/  HMMA.16816.F32 R32, R4, R18, R32 ;  /* 0x000000120420723c */ /* 0x000fe20000001820 */
[----:B------:R-:W1:Y:S01]  /*254c0*/  LDSM.16.MT88.4 R16, [R76+0x800] ;  /* 0x000800004c10783b */ /* 0x000e620000004200 */
[-CC-:B------:R-:W-:Y:S01]  /*254d0*/  FFMA.FTZ R2, R232, R0.reuse, -R3.reuse ;  /* 0x00000000e8027223 */ /* 0x180fe20000010803 */
[----:B------:R-:W-:-:S03]  /*254e0*/  FFMA.FTZ R8, R217, R0, -R3 ;  /* 0x00000000d9087223 */ /* 0x000fc60000010803 */
[----:B------:R2:W-:Y:S02]  /*254f0*/  MUFU.EX2 R238, R2 ;  /* 0x0000000200ee7308 */ /* 0x0005e40000000800 */
[C---:B------:R-:W-:Y:S02]  /*25500*/  HMMA.16816.F32 R48, R4.reuse, R28, R48 ;  /* 0x0000001c0430723c */ /* 0x040fe40000001830 */
[----:B------:R3:W-:Y:S06]  /*25510*/  MUFU.EX2 R237, R8 ;  /* 0x0000000800ed7308 */ /* 0x0007ec0000000800 */
[----:B------:R-:W-:Y:S01]  /*25520*/  HMMA.16816.F32 R52, R4, R30, R52 ;  /* 0x0000001e0434723c */ /* 0x000fe20000001834 */
[----:B------:R-:W4:Y:S01]  /*25530*/  LDSM.16.MT88.4 R28, [R43+0xb000] ;  /* 0x00b000002b1c783b */ /* 0x000f220000004200 */
[----:B--2---:R-:W-:-:S03]  /*25540*/  FFMA.FTZ R2, R66, R0, -R3 ;  /* 0x0000000042027223 */ /* 0x004fc60000010803 */
[----:B------:R-:W2:Y:S01]  /*25550*/  LDSM.16.MT88.4 R64, [R40+0x1000] ;  /* 0x001000002840783b */ /* 0x000ea20000004200 */
[--C-:B---3--:R-:W-:Y:S02]  /*25560*/  FFMA.FTZ R8, R239, R0, -R9.reuse ;  /* 0x00000000ef087223 */ /* 0x108fe40000010809 */
[----:B------:R3:W-:Y:S01]  /*25570*/  MUFU.EX2 R239, R2 ;  /* 0x0000000200ef7308 */ /* 0x0007e20000000800 */
[----:B------:R-:W-:Y:S01]  /*25580*/  MOV R137, R10 ;  /* 0x0000000a00897202 */ /* 0x000fe20000000f00 */
[-CC-:B------:R-:W-:Y:S01]  /*25590*/  FFMA.FTZ R10, R218, R0.reuse, -R9.reuse ;  /* 0x00000000da0a7223 */ /* 0x180fe20000010809 */
[----:B---3--:R-:W-:-:S04]  /*255a0*/  FFMA.FTZ R2, R236, R0, -R9 ;  /* 0x00000000ec027223 */ /* 0x008fc80000010809 */
[----:B------:R3:W-:Y:S04]  /*255b0*/  MUFU.EX2 R221, R2 ;  /* 0x0000000200dd7308 */ /* 0x0007e80000000800 */
[----:B------:R5:W4:Y:S01]  /*255c0*/  MUFU.EX2 R236, R8 ;  /* 0x0000000800ec7308 */ /* 0x000b220000000800 */
[C---:B-1----:R-:W-:Y:S01]  /*255d0*/  HMMA.16816.F32 R160, R4.reuse, R16, R160 ;  /* 0x0000001004a0723c */ /* 0x042fe200000018a0 */
[-C--:B---3--:R-:W-:Y:S02]  /*255e0*/  FFMA.FTZ R2, R38, R0.reuse, -R3 ;  /* 0x0000000026027223 */ /* 0x088fe40000010803 */
[----:B------:R-:W1:Y:S01]  /*255f0*/  LDSM.16.MT88.4 R36, [R76+0x1000] ;  /* 0x001000004c24783b */ /* 0x000e620000004200 */
[-C--:B-----5:R-:W-:Y:S01]  /*25600*/  FFMA.FTZ R8, R213, R0.reuse, -R9 ;  /* 0x00000000d5087223 */ /* 0x0a0fe20000010809 */
[----:B------:R-:W-:Y:S03]  /*25610*/  MUFU.EX2 R233, R10 ;  /* 0x0000000a00e97308 */ /* 0x000fe60000000800 */
[C---:B------:R-:W-:Y:S01]  /*25620*/  HMMA.16816.F32 R12, R4.reuse, R18, R12 ;  /* 0x00000012040c723c */ /* 0x040fe2000000180c */
[----:B------:R-:W3:Y:S01]  /*25630*/  LDSM.16.MT88.4 R16, [R43+0xb800] ;  /* 0x00b800002b10783b */ /* 0x000ee20000004200 */
[----:B------:R-:W5:Y:S04]  /*25640*/  MUFU.EX2 R232, R8 ;  /* 0x0000000800e87308 */ /* 0x000f680000000800 */
[----:B------:R4:W2:Y:S02]  /*25650*/  MUFU.EX2 R220, R2 ;  /* 0x0000000200dc7308 */ /* 0x0008a40000000800 */
[----:B------:R-:W-:Y:S01]  /*25660*/  HMMA.16816.F32 R60, R4, R20, R60 ;  /* 0x00000014043c723c */ /* 0x000fe2000000183c */
[-CC-:B----4-:R-:W-:Y:S01]  /*25670*/  FFMA.FTZ R2, R216, R0.reuse, -R3.reuse ;  /* 0x00000000d8027223 */ /* 0x190fe20000010803 */
[----:B------:R-:W-:-:S03]  /*25680*/  FFMA.FTZ R8, R207, R0, -R3 ;  /* 0x00000000cf087223 */ /* 0x000fc60000010803 */
[----:B------:R4:W-:Y:S03]  /*25690*/  MUFU.EX2 R219, R2 ;  /* 0x0000000200db7308 */ /* 0x0009e60000000800 */
[----:B------:R-:W-:Y:S01]  /*256a0*/  HMMA.16816.F32 R56, R4, R22, R56 ;  /* 0x000000160438723c */ /* 0x000fe20000001838 */
[----:B------:R5:W-:Y:S01]  /*256b0*/  MUFU.EX2 R218, R8 ;  /* 0x0000000800da7308 */ /* 0x000be20000000800 */
[----:B------:R-:W-:Y:S01]  /*256c0*/  F2FP.F16.F32.PACK_AB R4, R221, R236 ;  /* 0x000000ecdd04723e */ /* 0x000fe200000000ff */
[----:B----4-:R-:W-:-:S04]  /*256d0*/  FFMA.FTZ R2, R202, R0, -R3 ;  /* 0x00000000ca027223 */ /* 0x010fc80000010803 */
[----:B------:R4:W-:Y:S01]  /*256e0*/  MUFU.EX2 R217, R2 ;  /* 0x0000000200d97308 */ /* 0x0009e20000000800 */
[--C-:B-----5:R-:W-:Y:S01]  /*256f0*/  FFMA.FTZ R8, R222, R0, -R9.reuse ;  /* 0x00000000de087223 */ /* 0x120fe20000010809 */
[----:B------:R-:W-:Y:S02]  /*25700*/  F2FP.F16.F32.PACK_AB R5, R237, R238 ;  /* 0x000000eeed05723e */ /* 0x000fe400000000ff */
[----:B------:R-:W-:Y:S02]  /*25710*/  F2FP.F16.F32.PACK_AB R6, R232, R233 ;  /* 0x000000e9e806723e */ /* 0x000fe400000000ff */
[----:B--2---:R-:W-:Y:S01]  /*25720*/  F2FP.F16.F32.PACK_AB R7, R220, R239 ;  /* 0x000000efdc07723e */ /* 0x004fe200000000ff */
[-CC-:B------:R-:W-:Y:S01]  /*25730*/  FFMA.FTZ R10, R212, R0.reuse, -R9.reuse ;  /* 0x00000000d40a7223 */ /* 0x180fe20000010809 */
[-CC-:B----4-:R-:W-:Y:S02]  /*25740*/  FFMA.FTZ R2, R215, R0.reuse, -R9.reuse ;  /* 0x00000000d7027223 */ /* 0x190fe40000010809 */
[----:B------:R2:W-:Y:S04]  /*25750*/  MUFU.EX2 R215, R8 ;  /* 0x0000000800d77308 */ /* 0x0005e80000000800 */
[----:B------:R4:W5:Y:S01]  /*25760*/  MUFU.EX2 R213, R2 ;  /* 0x0000000200d57308 */ /* 0x0009620000000800 */
[----:B------:R-:W-:Y:S01]  /*25770*/  HMMA.16816.F32 R20, R4, R30, R32 ;  /* 0x0000001e0414723c */ /* 0x000fe20000001820 */
[----:B------:R-:W3:Y:S02]  /*25780*/  LDSM.16.MT88.4 R32, [R42+0xb800] ;  /* 0x00b800002a20783b */ /* 0x000ee40000004200 */
[----:B------:R-:W-:Y:S01]  /*25790*/  MUFU.EX2 R212, R10 ;  /* 0x0000000a00d47308 */ /* 0x000fe20000000800 */
[-C--:B--2---:R-:W-:Y:S01]  /*257a0*/  FFMA.FTZ R8, R203, R0.reuse, -R9 ;  /* 0x00000000cb087223 */ /* 0x084fe20000010809 */
[----:B----4-:R-:W-:-:S03]  /*257b0*/  FFMA.FTZ R2, R71, R0, -R3 ;  /* 0x0000000047027223 */ /* 0x010fc60000010803 */
[----:B------:R-:W2:Y:S01]  /*257c0*/  MUFU.EX2 R216, R8 ;  /* 0x0000000800d87308 */ /* 0x000ea20000000800 */
[C---:B------:R-:W-:Y:S03]  /*257d0*/  HMMA.16816.F32 R24, R4.reuse, R28, R24 ;  /* 0x0000001c0418723c */ /* 0x040fe60000001818 */
[----:B------:R-:W4:Y:S05]  /*257e0*/  MUFU.EX2 R211, R2 ;  /* 0x0000000200d37308 */ /* 0x000f2a0000000800 */
[C---:B------:R-:W-:Y:S08]  /*257f0*/  HMMA.16816.F32 R28, R4.reuse, R44, R48 ;  /* 0x0000002c041c723c */ /* 0x040ff00000001830 */
[C---:B------:R-:W-:Y:S08]  /*25800*/  HMMA.16816.F32 R48, R4.reuse, R46, R52 ;  /* 0x0000002e0430723c */ /* 0x040ff00000001834 */
[C---:B------:R-:W-:Y:S08]  /*25810*/  HMMA.16816.F32 R52, R4.reuse, R64, R60 ;  /* 0x000000400434723c */ /* 0x040ff0000000183c */
[C---:B------:R-:W-:Y:S01]  /*25820*/  HMMA.16816.F32 R64, R4.reuse, R66, R56 ;  /* 0x000000420440723c */ /* 0x040fe20000001838 */
[----:B------:R-:W3:Y:S07]  /*25830*/  LDSM.16.MT88.4 R56, [R40+0x1800] ;  /* 0x001800002838783b */ /* 0x000eee0000004200 */
[C---:B-1----:R-:W-:Y:S08]  /*25840*/  HMMA.16816.F32 R160, R4.reuse, R36, R160 ;  /* 0x0000002404a0723c */ /* 0x042ff000000018a0 */
[----:B------:R-:W-:Y:S01]  /*25850*/  HMMA.16816.F32 R44, R4, R38, R12 ;  /* 0x00000026042c723c */ /* 0x000fe2000000180c */
[----:B-----5:R-:W-:Y:S01]  /*25860*/  F2FP.F16.F32.PACK_AB R4, R213, R215 ;  /* 0x000000d7d504723e */ /* 0x020fe200000000ff */
[----:B------:R-:W1:Y:S01]  /*25870*/  LDSM.16.MT88.4 R12, [R76+0x1800] ;  /* 0x001800004c0c783b */ /* 0x000e620000004200 */
[----:B------:R-:W-:-:S02]  /*25880*/  F2FP.F16.F32.PACK_AB R5, R218, R219 ;  /* 0x000000dbda05723e */ /* 0x000fc400000000ff */
[----:B--2---:R-:W-:Y:S02]  /*25890*/  F2FP.F16.F32.PACK_AB R6, R216, R212 ;  /* 0x000000d4d806723e */ /* 0x004fe400000000ff */
[----:B----4-:R-:W-:Y:S01]  /*258a0*/  F2FP.F16.F32.PACK_AB R7, R211, R217 ;  /* 0x000000d9d307723e */ /* 0x010fe200000000ff */
[----:B------:R-:W-:-:S06]  /*258b0*/  FFMA.FTZ R2, R205, R0, -R3 ;  /* 0x00000000cd027223 */ /* 0x000fcc0000010803 */
[----:B---3--:R-:W-:Y:S01]  /*258c0*/  HMMA.16816.F32 R36, R4, R18, R20 ;  /* 0x000000120424723c */ /* 0x008fe20000001814 */
[----:B------:R-:W2:Y:S01]  /*258d0*/  LDSM.16.MT88.4 R20, [R43+0xc000] ;  /* 0x00c000002b14783b */ /* 0x000ea20000004200 */
[----:B------:R3:W-:Y:S01]  /*258e0*/  MUFU.EX2 R209, R2 ;  /* 0x0000000200d17308 */ /* 0x0007e20000000800 */
[----:B------:R-:W-:-:S05]  /*258f0*/  FFMA.FTZ R8, R69, R0, -R3 ;  /* 0x0000000045087223 */ /* 0x000fca0000010803 */
[----:B------:R-:W-:Y:S01]  /*25900*/  HMMA.16816.F32 R60, R4, R16, R24 ;  /* 0x00000010043c723c */ /* 0x000fe20000001818 */
[----:B------:R-:W4:Y:S01]  /*25910*/  LDSM.16.MT88.4 R16, [R42+0xc000] ;  /* 0x00c000002a10783b */ /* 0x000f220000004200 */
[----:B------:R5:W-:Y:S01]  /*25920*/  MUFU.EX2 R208, R8 ;  /* 0x0000000800d07308 */ /* 0x000be20000000800 */
[----:B---3--:R-:W-:-:S04]  /*25930*/  FFMA.FTZ R2, R68, R0, -R3 ;  /* 0x0000000044027223 */ /* 0x008fc80000010803 */
[----:B------:R3:W-:Y:S01]  /*25940*/  MUFU.EX2 R210, R2 ;  /* 0x0000000200d27308 */ /* 0x0007e20000000800 */
[-CC-:B-----5:R-:W-:Y:S01]  /*25950*/  FFMA.FTZ R8, R214, R0.reuse, -R9.reuse ;  /* 0x00000000d6087223 */ /* 0x1a0fe20000010809 */
[-CC-:B------:R-:W-:Y:S01]  /*25960*/  FFMA.FTZ R10, R70, R0.reuse, -R9.reuse ;  /* 0x00000000460a7223 */ /* 0x180fe20000010809 */
[----:B------:R-:W-:Y:S01]  /*25970*/  HMMA.16816.F32 R28, R4, R32, R28 ;  /* 0x00000020041c723c */ /* 0x000fe2000000181c */
[----:B------:R-:W5:Y:S01]  /*25980*/  LDSM.16.MT88.4 R68, [R40+0x2000] ;  /* 0x002000002844783b */ /* 0x000f620000004200 */
[----:B------:R1:W-:Y:S01]  /*25990*/  MUFU.EX2 R205, R8 ;  /* 0x0000000800cd7308 */ /* 0x0003e20000000800 */
[----:B---3--:R-:W-:-:S04]  /*259a0*/  FFMA.FTZ R2, R206, R0, -R9 ;  /* 0x00000000ce027223 */ /* 0x008fc80000010809 */
[----:B------:R3:W2:Y:S01]  /*259b0*/  MUFU.EX2 R203, R2 ;  /* 0x0000000200cb7308 */ /* 0x0006a20000000800 */
[----:B-1----:R-:W-:-:S03]  /*259c0*/  FFMA.FTZ R8, R199, R0, -R9 ;  /* 0x00000000c7087223 */ /* 0x002fc60000010809 */
[----:B------:R-:W-:Y:S01]  /*259d0*/  MUFU.EX2 R206, R10 ;  /* 0x0000000a00ce7308 */ /* 0x000fe20000000800 */
[----:B------:R-:W-:Y:S03]  /*259e0*/  HMMA.16816.F32 R24, R4, R34, R48 ;  /* 0x000000220418723c */ /* 0x000fe60000001830 */
[----:B------:R-:W1:Y:S01]  /*259f0*/  MUFU.EX2 R207, R8 ;  /* 0x0000000800cf7308 */ /* 0x000e620000000800 */
[----:B---3--:R-:W-:-:S04]  /*25a00*/  FFMA.FTZ R2, R198, R0, -R3 ;  /* 0x00000000c6027223 */ /* 0x008fc80000010803 */
[----:B------:R3:W4:Y:S01]  /*25a10*/  MUFU.EX2 R202, R2 ;  /* 0x0000000200ca7308 */ /* 0x0007220000000800 */
[C---:B------:R-:W-:Y:S08]  /*25a20*/  HMMA.16816.F32 R52, R4.reuse, R56, R52 ;  /* 0x000000380434723c */ /* 0x040ff00000001834 */
[C---:B------:R-:W-:Y:S08]  /*25a30*/  HMMA.16816.F32 R64, R4.reuse, R58, R64 ;  /* 0x0000003a0440723c */ /* 0x040ff00000001840 */
[C---:B------:R-:W-:Y:S08]  /*25a40*/  HMMA.16816.F32 R56, R4.reuse, R12, R160 ;  /* 0x0000000c0438723c */ /* 0x040ff000000018a0 */
[----:B------:R-:W-:Y:S01]  /*25a50*/  HMMA.16816.F32 R32, R4, R14, R44 ;  /* 0x0000000e0420723c */ /* 0x000fe2000000182c */
[----:B--2---:R-:W-:Y:S01]  /*25a60*/  F2FP.F16.F32.PACK_AB R4, R203, R205 ;  /* 0x000000cdcb04723e */ /* 0x004fe200000000ff */
[----:B------:R-:W2:Y:S01]  /*25a70*/  LDSM.16.MT88.4 R44, [R76+0x2000] ;  /* 0x002000004c2c783b */ /* 0x000ea20000004200 */
[----:B------:R-:W-:-:S02]  /*25a80*/  F2FP.F16.F32.PACK_AB R5, R208, R209 ;  /* 0x000000d1d005723e */ /* 0x000fc400000000ff */
[----:B-1----:R-:W-:Y:S01]  /*25a90*/  F2FP.F16.F32.PACK_AB R6, R207, R206 ;  /* 0x000000cecf06723e */ /* 0x002fe200000000ff */
[--C-:B---3--:R-:W-:Y:S01]  /*25aa0*/  FFMA.FTZ R2, R201, R0, -R3.reuse ;  /* 0x00000000c9027223 */ /* 0x108fe20000010803 */
[----:B----4-:R-:W-:Y:S01]  /*25ab0*/  F2FP.F16.F32.PACK_AB R7, R202, R210 ;  /* 0x000000d2ca07723e */ /* 0x010fe200000000ff */
[-CC-:B------:R-:W-:Y:S01]  /*25ac0*/  FFMA.FTZ R8, R196, R0.reuse, -R3.reuse ;  /* 0x00000000c4087223 */ /* 0x180fe20000010803 */
[----:B------:R-:W-:Y:S05]  /*25ad0*/  LDSM.16.MT88.4 R12, [R42+0xc800] ;  /* 0x00c800002a0c783b */ /* 0x000fea0000004200 */
[C---:B------:R-:W-:Y:S01]  /*25ae0*/  HMMA.16816.F32 R48, R4.reuse, R20, R60 ;  /* 0x000000140430723c */ /* 0x040fe2000000183c */
[----:B------:R1:W-:Y:S07]  /*25af0*/  MUFU.EX2 R196, R2 ;  /* 0x0000000200c47308 */ /* 0x0003ee0000000800 */
[C---:B------:R-:W-:Y:S08]  /*25b00*/  HMMA.16816.F32 R36, R4.reuse, R22, R36 ;  /* 0x000000160424723c */ /* 0x040ff00000001824 */
[----:B------:R-:W-:Y:S01]  /*25b10*/  HMMA.16816.F32 R28, R4, R16, R28 ;  /* 0x00000010041c723c */ /* 0x000fe2000000181c */
[----:B-1----:R-:W-:-:S07]  /*25b20*/  FFMA.FTZ R2, R189, R0, -R3 ;  /* 0x00000000bd027223 */ /* 0x002fce0000010803 */
[----:B------:R-:W-:Y:S01]  /*25b30*/  HMMA.16816.F32 R20, R4, R18, R24 ;  /* 0x000000120414723c */ /* 0x000fe20000001818 */
[----:B------:R-:W1:Y:S01]  /*25b40*/  LDSM.16.MT88.4 R16, [R43+0xc800] ;  /* 0x00c800002b10783b */ /* 0x000e620000004200 */
[----:B------:R3:W-:Y:S01]  /*25b50*/  MUFU.EX2 R199, R8 ;  /* 0x0000000800c77308 */ /* 0x0007e20000000800 */
[----:B------:R-:W-:Y:S01]  /*25b60*/  MOV R252, R195 ;  /* 0x000000c300fc7202 */ /* 0x000fe20000000f00 */
[-CC-:B------:R-:W-:Y:S01]  /*25b70*/  FFMA.FTZ R10, R197, R0.reuse, -R9.reuse ;  /* 0x00000000c50a7223 */ /* 0x180fe20000010809 */
[----:B------:R-:W-:Y:S01]  /*25b80*/  LDSM.16.MT88.4 R24, [R76+0x2800] ;  /* 0x002800004c18783b */ /* 0x000fe20000004200 */
[----:B------:R4:W-:Y:S01]  /*25b90*/  MUFU.EX2 R198, R2 ;  /* 0x0000000200c67308 */ /* 0x0009e20000000800 */
[-CC-:B---3--:R-:W-:Y:S01]  /*25ba0*/  FFMA.FTZ R8, R204, R0.reuse, -R9.reuse ;  /* 0x00000000cc087223 */ /* 0x188fe20000010809 */
[----:B----4-:R-:W-:-:S03]  /*25bb0*/  FFMA.FTZ R2, R200, R0, -R9 ;  /* 0x00000000c8027223 */ /* 0x010fc60000010809 */
[----:B------:R3:W-:Y:S04]  /*25bc0*/  MUFU.EX2 R189, R8 ;  /* 0x0000000800bd7308 */ /* 0x0007e80000000800 */
[----:B------:R4:W1:Y:S04]  /*25bd0*/  MUFU.EX2 R195, R2 ;  /* 0x0000000200c37308 */ /* 0x0008680000000800 */
[----:B------:R-:W-:Y:S01]  /*25be0*/  MUFU.EX2 R167, R10 ;  /* 0x0000000a00a77308 */ /* 0x000fe20000000800 */
[-C--:B---3--:R-:W-:Y:S01]  /*25bf0*/  FFMA.FTZ R8, R190, R0.reuse, -R9 ;  /* 0x00000000be087223 */ /* 0x088fe20000010809 */
[----:B----4-:R-:W-:-:S03]  /*25c00*/  FFMA.FTZ R2, R188, R0, -R3 ;  /* 0x00000000bc027223 */ /* 0x010fc60000010803 */
[----:B------:R-:W3:Y:S04]  /*25c10*/  MUFU.EX2 R188, R8 ;  /* 0x0000000800bc7308 */ /* 0x000ee80000000800 */
[----:B------:R4:W3:Y:S01]  /*25c20*/  MUFU.EX2 R166, R2 ;  /* 0x0000000200a67308 */ /* 0x0008e20000000800 */
[C---:B-----5:R-:W-:Y:S08]  /*25c30*/  HMMA.16816.F32 R52, R4.reuse, R68, R52 ;  /* 0x000000440434723c */ /* 0x060ff00000001834 */
[C---:B------:R-:W-:Y:S08]  /*25c40*/  HMMA.16816.F32 R64, R4.reuse, R70, R64 ;  /* 0x000000460440723c */ /* 0x040ff00000001840 */
[C---:B--2---:R-:W-:Y:S01]  /*25c50*/  HMMA.16816.F32 R60, R4.reuse, R44, R56 ;  /* 0x0000002c043c723c */ /* 0x044fe20000001838 */
[----:B------:R-:W2:Y:S07]  /*25c60*/  LDSM.16.MT88.4 R56, [R40+0x2800] ;  /* 0x002800002838783b */ /* 0x000eae0000004200 */
[----:B------:R-:W-:Y:S01]  /*25c70*/  HMMA.16816.F32 R32, R4, R46, R32 ;  /* 0x0000002e0420723c */ /* 0x000fe20000001820 */
[----:B-1----:R-:W-:Y:S01]  /*25c80*/  F2FP.F16.F32.PACK_AB R4, R195, R189 ;  /* 0x000000bdc304723e */ /* 0x002fe200000000ff */
[--C-:B----4-:R-:W-:Y:S01]  /*25c90*/  FFMA.FTZ R2, R192, R0, -R3.reuse ;  /* 0x00000000c0027223 */ /* 0x110fe20000010803 */
[----:B------:R-:W-:Y:S01]  /*25ca0*/  F2FP.F16.F32.PACK_AB R5, R199, R196 ;  /* 0x000000c4c705723e */ /* 0x000fe200000000ff */
[----:B------:R-:W-:Y:S01]  /*25cb0*/  FFMA.FTZ R8, R186, R0, -R3 ;  /* 0x00000000ba087223 */ /* 0x000fe20000010803 */
[----:B---3--:R-:W-:-:S02]  /*25cc0*/  F2FP.F16.F32.PACK_AB R6, R188, R167 ;  /* 0x000000a7bc06723e */ /* 0x008fc400000000ff */
[----:B------:R-:W-:Y:S01]  /*25cd0*/  MOV R200, R137 ;  /* 0x0000008900c87202 */ /* 0x000fe20000000f00 */
[----:B------:R-:W-:Y:S01]  /*25ce0*/  FFMA.FTZ R10, R187, R0, -R9 ;  /* 0x00000000bb0a7223 */ /* 0x000fe20000010809 */
[----:B------:R-:W-:Y:S01]  /*25cf0*/  F2FP.F16.F32.PACK_AB R7, R166, R198 ;  /* 0x000000c6a607723e */ /* 0x000fe200000000ff */
[----:B------:R1:W-:Y:S01]  /*25d00*/  MUFU.EX2 R162, R2 ;  /* 0x0000000200a27308 */ /* 0x0003e20000000800 */
[----:B------:R-:W-:Y:S01]  /*25d10*/  MOV R204, R138 ;  /* 0x0000008a00cc7202 */ /* 0x000fe20000000f00 */
[----:B------:R-:W-:Y:S04]  /*25d20*/  LDSM.16.MT88.4 R68, [R40+0x3000] ;  /* 0x003000002844783b */ /* 0x000fe80000004200 */
[C---:B------:R-:W-:Y:S08]  /*25d30*/  HMMA.16816.F32 R44, R4.reuse, R16, R48 ;  /* 0x00000010042c723c */ /* 0x040ff00000001830 */
[C---:B------:R-:W-:Y:S01]  /*25d40*/  HMMA.16816.F32 R48, R4.reuse, R18, R36 ;  /* 0x000000120430723c */ /* 0x040fe20000001824 */
[----:B------:R-:W3:Y:S01]  /*25d50*/  LDSM.16.MT88.4 R16, [R43+0xd000] ;  /* 0x00d000002b10783b */ /* 0x000ee20000004200 */
[-C--:B-1----:R-:W-:Y:S01]  /*25d60*/  FFMA.FTZ R2, R181, R0.reuse, -R3 ;  /* 0x00000000b5027223 */ /* 0x082fe20000010803 */
[----:B------:R1:W-:Y:S04]  /*25d70*/  MUFU.EX2 R163, R8 ;  /* 0x0000000800a37308 */ /* 0x0003e80000000800 */
[----:B------:R4:W-:Y:S01]  /*25d80*/  MUFU.EX2 R165, R2 ;  /* 0x0000000200a57308 */ /* 0x0009e20000000800 */
[C---:B------:R-:W-:Y:S08]  /*25d90*/  HMMA.16816.F32 R36, R4.reuse, R12, R28 ;  /* 0x0000000c0424723c */ /* 0x040ff0000000181c */
[----:B------:R-:W-:Y:S01]  /*25da0*/  HMMA.16816.F32 R20, R4, R14, R20 ;  /* 0x0000000e0414723c */ /* 0x000fe20000001814 */
[----:B------:R-:W5:Y:S01]  /*25db0*/  LDSM.16.MT88.4 R12, [R42+0xd000] ;  /* 0x00d000002a0c783b */ /* 0x000f620000004200 */
[-CC-:B-1----:R-:W-:Y:S01]  /*25dc0*/  FFMA.FTZ R8, R194, R0.reuse, -R9.reuse ;  /* 0x00000000c2087223 */ /* 0x182fe20000010809 */
[----:B----4-:R-:W-:-:S03]  /*25dd0*/  FFMA.FTZ R2, R193, R0, -R9 ;  /* 0x00000000c1027223 */ /* 0x010fc60000010809 */
[----:B------:R1:W-:Y:S04]  /*25de0*/  MUFU.EX2 R161, R8 ;  /* 0x0000000800a17308 */ /* 0x0003e80000000800 */
[----:B------:R4:W3:Y:S01]  /*25df0*/  MUFU.EX2 R137, R2 ;  /* 0x0000000200897308 */ /* 0x0008e20000000800 */
[----:B------:R-:W-:-:S03]  /*25e00*/  MOV R222, R139 ;  /* 0x0000008b00de7202 */ /* 0x000fc60000000f00 */
[----:B------:R-:W-:Y:S01]  /*25e10*/  MUFU.EX2 R139, R10 ;  /* 0x0000000a008b7308 */ /* 0x000fe20000000800 */
[-C--:B-1----:R-:W-:Y:S01]  /*25e20*/  FFMA.FTZ R8, R180, R0.reuse, -R9 ;  /* 0x00000000b4087223 */ /* 0x082fe20000010809 */
[----:B----4-:R-:W-:-:S03]  /*25e30*/  FFMA.FTZ R2, R179, R0, -R3 ;  /* 0x00000000b3027223 */ /* 0x010fc60000010803 */
[----:B------:R-:W1:Y:S04]  /*25e40*/  MUFU.EX2 R164, R8 ;  /* 0x0000000800a47308 */ /* 0x000e680000000800 */
[----:B------:R-:W4:Y:S01]  /*25e50*/  MUFU.EX2 R138, R2 ;  /* 0x00000002008a7308 */ /* 0x000f220000000800 */
[C---:B--2---:R-:W-:Y:S08]  /*25e60*/  HMMA.16816.F32 R52, R4.reuse, R56, R52 ;  /* 0x000000380434723c */ /* 0x044ff00000001834 */
[C---:B------:R-:W-:Y:S08]  /*25e70*/  HMMA.16816.F32 R64, R4.reuse, R58, R64 ;  /* 0x0000003a0440723c */ /* 0x040ff00000001840 */
[C---:B------:R-:W-:Y:S08]  /*25e80*/  HMMA.16816.F32 R56, R4.reuse, R24, R60 ;  /* 0x000000180438723c */ /* 0x040ff0000000183c */
[----:B------:R-:W-:Y:S01]  /*25e90*/  HMMA.16816.F32 R28, R4, R26, R32 ;  /* 0x0000001a041c723c */ /* 0x000fe20000001820 */
[----:B------:R-:W2:Y:S01]  /*25ea0*/  LDSM.16.MT88.4 R32, [R76+0x3000] ;  /* 0x003000004c20783b */ /* 0x000ea20000004200 */
[----:B---3--:R-:W-:-:S02]  /*25eb0*/  F2FP.F16.F32.PACK_AB R4, R137, R161 ;  /* 0x000000a18904723e */ /* 0x008fc400000000ff */
        /* <DEDUP_REMOVED lines=9> */
[----:B------:R-:W3:Y:S01]  /*25f50*/  LDSM.16.MT88.4 R16, [R43+0xd800] ;  /* 0x00d800002b10783b */ /* 0x000ee20000004200 */
[----:B------:R4:W-:Y:S01]  /*25f60*/  MUFU.EX2 R160, R8 ;  /* 0x0000000800a07308 */ /* 0x0009e20000000800 */
[----:B-1----:R-:W-:-:S05]  /*25f70*/  FFMA.FTZ R2, R74, R0, -R3 ;  /* 0x000000004a027223 */ /* 0x002fca0000010803 */
[C---:B-----5:R-:W-:Y:S01]  /*25f80*/  HMMA.16816.F32 R36, R4.reuse, R12, R36 ;  /* 0x0000000c0424723c */ /* 0x060fe20000001824 */
[----:B------:R1:W-:Y:S07]  /*25f90*/  MUFU.EX2 R159, R2 ;  /* 0x00000002009f7308 */ /* 0x0003ee0000000800 */
[----:B------:R-:W-:Y:S01]  /*25fa0*/  HMMA.16816.F32 R20, R4, R14, R20 ;  /* 0x0000000e0414723c */ /* 0x000fe20000001814 */
[----:B------:R-:W5:Y:S01]  /*25fb0*/  LDSM.16.MT88.4 R12, [R42+0xd800] ;  /* 0x00d800002a0c783b */ /* 0x000f620000004200 */
[-CC-:B----4-:R-:W-:Y:S01]  /*25fc0*/  FFMA.FTZ R8, R191, R0.reuse, -R9.reuse ;  /* 0x00000000bf087223 */ /* 0x190fe20000010809 */
[-CC-:B------:R-:W-:Y:S01]  /*25fd0*/  FFMA.FTZ R10, R178, R0.reuse, -R9.reuse ;  /* 0x00000000b20a7223 */ /* 0x180fe20000010809 */
[----:B-1----:R-:W-:-:S02]  /*25fe0*/  FFMA.FTZ R2, R184, R0, -R9 ;  /* 0x00000000b8027223 */ /* 0x002fc40000010809 */
[----:B------:R1:W-:Y:S04]  /*25ff0*/  MUFU.EX2 R158, R8 ;  /* 0x00000008009e7308 */ /* 0x0003e80000000800 */
[----:B------:R4:W3:Y:S04]  /*26000*/  MUFU.EX2 R157, R2 ;  /* 0x00000002009d7308 */ /* 0x0008e80000000800 */
[----:B------:R-:W-:Y:S01]  /*26010*/  MUFU.EX2 R156, R10 ;  /* 0x0000000a009c7308 */ /* 0x000fe20000000800 */
[-C--:B-1----:R-:W-:Y:S01]  /*26020*/  FFMA.FTZ R8, R170, R0.reuse, -R9 ;  /* 0x00000000aa087223 */ /* 0x082fe20000010809 */
[----:B----4-:R-:W-:-:S03]  /*26030*/  FFMA.FTZ R2, R130, R0, -R3 ;  /* 0x0000000082027223 */ /* 0x010fc60000010803 */
[----:B------:R-:W1:Y:S04]  /*26040*/  MUFU.EX2 R155, R8 ;  /* 0x00000008009b7308 */ /* 0x000e680000000800 */
[----:B------:R-:W4:Y:S01]  /*26050*/  MUFU.EX2 R154, R2 ;  /* 0x00000002009a7308 */ /* 0x000f220000000800 */
[----:B------:R-:W-:Y:S02]  /*26060*/  MOV R190, R73 ;  /* 0x0000004900be7202 */ /* 0x000fe40000000f00 */
[----:B------:R-:W-:Y:S02]  /*26070*/  MOV R192, R72 ;  /* 0x0000004800c07202 */ /* 0x000fe40000000f00 */
[C---:B------:R-:W-:Y:S08]  /*26080*/  HMMA.16816.F32 R72, R4.reuse, R68, R52 ;  /* 0x000000440448723c */ /* 0x040ff00000001834 */
[C---:B------:R-:W-:Y:S08]  /*26090*/  HMMA.16816.F32 R68, R4.reuse, R70, R64 ;  /* 0x000000460444723c */ /* 0x040ff00000001840 */
[C---:B--2---:R-:W-:Y:S01]  /*260a0*/  HMMA.16816.F32 R64, R4.reuse, R32, R56 ;  /* 0x000000200440723c */ /* 0x044fe20000001838 */
[----:B------:R-:W2:Y:S07]  /*260b0*/  LDSM.16.MT88.4 R56, [R40+0x3800] ;  /* 0x003800002838783b */ /* 0x000eae0000004200 */
[----:B------:R-:W-:Y:S01]  /*260c0*/  HMMA.16816.F32 R52, R4, R34, R28 ;  /* 0x000000220434723c */ /* 0x000fe2000000181c */
[----:B---3--:R-:W-:-:S02]  /*260d0*/  F2FP.F16.F32.PACK_AB R4, R157, R158 ;  /* 0x0000009e9d04723e */ /* 0x008fc400000000ff */
[----:B------:R-:W-:Y:S02]  /*260e0*/  F2FP.F16.F32.PACK_AB R5, R160, R136 ;  /* 0x00000088a005723e */ /* 0x000fe400000000ff */
[----:B-1----:R-:W-:Y:S02]  /*260f0*/  F2FP.F16.F32.PACK_AB R6, R155, R156 ;  /* 0x0000009c9b06723e */ /* 0x002fe400000000ff */
[----:B----4-:R-:W-:-:S07]  /*26100*/  F2FP.F16.F32.PACK_AB R7, R154, R159 ;  /* 0x0000009f9a07723e */ /* 0x010fce00000000ff */
[----:B------:R-:W-:Y:S01]  /*26110*/  HMMA.16816.F32 R48, R4, R18, R24 ;  /* 0x000000120430723c */ /* 0x000fe20000001818 */
[----:B------:R-:W1:Y:S01]  /*26120*/  LDSM.16.MT88.4 R24, [R76+0x3800] ;  /* 0x003800004c18783b */ /* 0x000e620000004200 */
[----:B------:R-:W-:-:S06]  /*26130*/  FFMA.FTZ R2, R174, R0, -R3 ;  /* 0x00000000ae027223 */ /* 0x000fcc0000010803 */
[----:B------:R-:W-:Y:S01]  /*26140*/  HMMA.16816.F32 R60, R4, R16, R44 ;  /* 0x00000010043c723c */ /* 0x000fe2000000182c */
[----:B------:R-:W3:Y:S01]  /*26150*/  LDSM.16.MT88.4 R16, [R43+0xe000] ;  /* 0x00e000002b10783b */ /* 0x000ee20000004200 */
[----:B------:R4:W-:Y:S01]  /*26160*/  MUFU.EX2 R149, R2 ;  /* 0x0000000200957308 */ /* 0x0009e20000000800 */
[----:B------:R-:W-:-:S05]  /*26170*/  FFMA.FTZ R8, R129, R0, -R3 ;  /* 0x0000000081087223 */ /* 0x000fca0000010803 */
[C---:B-----5:R-:W-:Y:S08]  /*26180*/  HMMA.16816.F32 R36, R4.reuse, R12, R36 ;  /* 0x0000000c0424723c */ /* 0x060ff00000001824 */
[----:B------:R-:W-:Y:S01]  /*26190*/  HMMA.16816.F32 R20, R4, R14, R20 ;  /* 0x0000000e0414723c */ /* 0x000fe20000001814 */
[----:B------:R-:W5:Y:S01]  /*261a0*/  LDSM.16.MT88.4 R12, [R42+0xe000] ;  /* 0x00e000002a0c783b */ /* 0x000f620000004200 */
[-C--:B----4-:R-:W-:Y:S01]  /*261b0*/  FFMA.FTZ R2, R126, R0.reuse, -R3 ;  /* 0x000000007e027223 */ /* 0x090fe20000010803 */
[----:B------:R4:W-:Y:S04]  /*261c0*/  MUFU.EX2 R153, R8 ;  /* 0x0000000800997308 */ /* 0x0009e80000000800 */
[----:B------:R2:W-:Y:S01]  /*261d0*/  MUFU.EX2 R152, R2 ;  /* 0x0000000200987308 */ /* 0x0005e20000000800 */
[-CC-:B------:R-:W-:Y:S01]  /*261e0*/  FFMA.FTZ R10, R169, R0.reuse, -R9.reuse ;  /* 0x00000000a90a7223 */ /* 0x180fe20000010809 */
[-CC-:B----4-:R-:W-:Y:S01]  /*261f0*/  FFMA.FTZ R8, R182, R0.reuse, -R9.reuse ;  /* 0x00000000b6087223 */ /* 0x190fe20000010809 */
[----:B--2---:R-:W-:-:S03]  /*26200*/  FFMA.FTZ R2, R176, R0, -R9 ;  /* 0x00000000b0027223 */ /* 0x004fc60000010809 */
[----:B------:R2:W-:Y:S04]  /*26210*/  MUFU.EX2 R148, R8 ;  /* 0x0000000800947308 */ /* 0x0005e80000000800 */
[----:B------:R4:W3:Y:S04]  /*26220*/  MUFU.EX2 R147, R2 ;  /* 0x0000000200937308 */ /* 0x0008e80000000800 */
[----:B------:R-:W-:Y:S01]  /*26230*/  MUFU.EX2 R151, R10 ;  /* 0x0000000a00977308 */ /* 0x000fe20000000800 */
[-C--:B--2---:R-:W-:Y:S01]  /*26240*/  FFMA.FTZ R8, R125, R0.reuse, -R9 ;  /* 0x000000007d087223 */ /* 0x084fe20000010809 */
[----:B----4-:R-:W-:-:S03]  /*26250*/  FFMA.FTZ R2, R115, R0, -R3 ;  /* 0x0000000073027223 */ /* 0x010fc60000010803 */
[----:B------:R-:W2:Y:S04]  /*26260*/  MUFU.EX2 R150, R8 ;  /* 0x0000000800967308 */ /* 0x000ea80000000800 */
[----:B------:R-:W4:Y:S01]  /*26270*/  MUFU.EX2 R146, R2 ;  /* 0x0000000200927308 */ /* 0x000f220000000800 */
[C---:B------:R-:W-:Y:S01]  /*26280*/  HMMA.16816.F32 R28, R4.reuse, R56, R72 ;  /* 0x00000038041c723c */ /* 0x040fe20000001848 */
[----:B------:R-:W5:Y:S07]  /*26290*/  LDSM.16.MT88.4 R72, [R40+0x4000] ;  /* 0x004000002848783b */ /* 0x000f6e0000004200 */
[C---:B------:R-:W-:Y:S08]  /*262a0*/  HMMA.16816.F32 R68, R4.reuse, R58, R68 ;  /* 0x0000003a0444723c */ /* 0x040ff00000001844 */
[C---:B-1----:R-:W-:Y:S08]  /*262b0*/  HMMA.16816.F32 R32, R4.reuse, R24, R64 ;  /* 0x000000180420723c */ /* 0x042ff00000001840 */
[----:B------:R-:W-:Y:S01]  /*262c0*/  HMMA.16816.F32 R44, R4, R26, R52 ;  /* 0x0000001a042c723c */ /* 0x000fe20000001834 */
[----:B---3--:R-:W-:Y:S01]  /*262d0*/  F2FP.F16.F32.PACK_AB R4, R147, R148 ;  /* 0x000000949304723e */ /* 0x008fe200000000ff */
[----:B------:R-:W1:Y:S01]  /*262e0*/  LDSM.16.MT88.4 R24, [R76+0x4000] ;  /* 0x004000004c18783b */ /* 0x000e620000004200 */
[----:B------:R-:W-:-:S02]  /*262f0*/  F2FP.F16.F32.PACK_AB R5, R153, R149 ;  /* 0x000000959905723e */ /* 0x000fc400000000ff */
[----:B--2---:R-:W-:Y:S02]  /*26300*/  F2FP.F16.F32.PACK_AB R6, R150, R151 ;  /* 0x000000979606723e */ /* 0x004fe400000000ff */
[----:B----4-:R-:W-:Y:S01]  /*26310*/  F2FP.F16.F32.PACK_AB R7, R146, R152 ;  /* 0x000000989207723e */ /* 0x010fe200000000ff */
[----:B------:R-:W-:-:S06]  /*26320*/  FFMA.FTZ R2, R168, R0, -R3 ;  /* 0x00000000a8027223 */ /* 0x000fcc0000010803 */
[----:B------:R-:W-:Y:S01]  /*26330*/  HMMA.16816.F32 R52, R4, R18, R48 ;  /* 0x000000120434723c */ /* 0x000fe20000001830 */
[----:B------:R2:W-:Y:S01]  /*26340*/  MUFU.EX2 R142, R2 ;  /* 0x00000002008e7308 */ /* 0x0005e20000000800 */
[----:B------:R-:W-:-:S06]  /*26350*/  FFMA.FTZ R8, R110, R0, -R3 ;  /* 0x000000006e087223 */ /* 0x000fcc0000010803 */
[C---:B-----5:R-:W-:Y:S08]  /*26360*/  HMMA.16816.F32 R56, R4.reuse, R12, R36 ;  /* 0x0000000c0438723c */ /* 0x060ff00000001824 */
[C---:B------:R-:W-:Y:S01]  /*26370*/  HMMA.16816.F32 R48, R4.reuse, R14, R20 ;  /* 0x0000000e0430723c */ /* 0x040fe20000001814 */
[----:B------:R-:W3:Y:S01]  /*26380*/  LDSM.16.MT88.4 R12, [R43+0xe800] ;  /* 0x00e800002b0c783b */ /* 0x000ee20000004200 */
[-C--:B--2---:R-:W-:Y:S01]  /*26390*/  FFMA.FTZ R2, R101, R0.reuse, -R3 ;  /* 0x0000000065027223 */ /* 0x084fe20000010803 */
[----:B------:R2:W-:Y:S04]  /*263a0*/  MUFU.EX2 R145, R8 ;  /* 0x0000000800917308 */ /* 0x0005e80000000800 */
[----:B------:R4:W-:Y:S01]  /*263b0*/  MUFU.EX2 R143, R2 ;  /* 0x00000002008f7308 */ /* 0x0009e20000000800 */
[----:B------:R-:W-:Y:S01]  /*263c0*/  HMMA.16816.F32 R60, R4, R16, R60 ;  /* 0x00000010043c723c */ /* 0x000fe2000000183c */
[----:B------:R-:W5:Y:S01]  /*263d0*/  LDSM.16.MT88.4 R16, [R42+0xe800] ;  /* 0x00e800002a10783b */ /* 0x000f620000004200 */
[-CC-:B------:R-:W-:Y:S01]  /*263e0*/  FFMA.FTZ R10, R124, R0.reuse, -R9.reuse ;  /* 0x000000007c0a7223 */ /* 0x180fe20000010809 */
[-CC-:B--2---:R-:W-:Y:S01]  /*263f0*/  FFMA.FTZ R8, R177, R0.reuse, -R9.reuse ;  /* 0x00000000b1087223 */ /* 0x184fe20000010809 */
[----:B----4-:R-:W-:-:S03]  /*26400*/  FFMA.FTZ R2, R131, R0, -R9 ;  /* 0x0000000083027223 */ /* 0x010fc60000010809 */
        /* <DEDUP_REMOVED lines=12> */
[----:B---3--:R-:W-:-:S02]  /*264d0*/  F2FP.F16.F32.PACK_AB R4, R141, R140 ;  /* 0x0000008c8d04723e */ /* 0x008fc400000000ff */
[----:B------:R-:W-:Y:S02]  /*264e0*/  F2FP.F16.F32.PACK_AB R5, R145, R142 ;  /* 0x0000008e9105723e */ /* 0x000fe400000000ff */
[----:B--2---:R-:W-:Y:S02]  /*264f0*/  F2FP.F16.F32.PACK_AB R6, R144, R131 ;  /* 0x000000839006723e */ /* 0x004fe400000000ff */
[----:B----4-:R-:W-:Y:S01]  /*26500*/  F2FP.F16.F32.PACK_AB R7, R130, R143 ;  /* 0x0000008f8207723e */ /* 0x010fe200000000ff */
[----:B------:R-:W-:-:S06]  /*26510*/  FFMA.FTZ R2, R105, R0, -R3 ;  /* 0x0000000069027223 */ /* 0x000fcc0000010803 */
[C---:B------:R-:W-:Y:S08]  /*26520*/  HMMA.16816.F32 R24, R4.reuse, R12, R60 ;  /* 0x0000000c0418723c */ /* 0x040ff0000000183c */
[C---:B------:R-:W-:Y:S01]  /*26530*/  HMMA.16816.F32 R36, R4.reuse, R14, R52 ;  /* 0x0000000e0424723c */ /* 0x040fe20000001834 */
[----:B------:R-:W1:Y:S01]  /*26540*/  LDSM.16.MT88.4 R12, [R76+0x4800] ;  /* 0x004800004c0c783b */ /* 0x000e620000004200 */
[----:B------:R2:W-:Y:S01]  /*26550*/  MUFU.EX2 R115, R2 ;  /* 0x0000000200737308 */ /* 0x0005e20000000800 */
[-C--:B------:R-:W-:Y:S01]  /*26560*/  FFMA.FTZ R8, R98, R0.reuse, -R3 ;  /* 0x0000000062087223 */ /* 0x080fe20000010803 */
[----:B------:R-:W-:Y:S01]  /*26570*/  MOV R214, R107 ;  /* 0x0000006b00d67202 */ /* 0x000fe20000000f00 */
[----:B------:R-:W-:Y:S01]  /*26580*/  FFMA.FTZ R10, R103, R0, -R9 ;  /* 0x00000000670a7223 */ /* 0x000fe20000010809 */
[----:B------:R-:W-:Y:S01]  /*26590*/  MOV R201, R106 ;  /* 0x0000006a00c97202 */ /* 0x000fe20000000f00 */
[----:B------:R-:W-:Y:S01]  /*265a0*/  LDSM.16.MT88.4 R52, [R40+0x5000] ;  /* 0x005000002834783b */ /* 0x000fe20000004200 */
[C---:B-----5:R-:W-:Y:S08]  /*265b0*/  HMMA.16816.F32 R56, R4.reuse, R16, R56 ;  /* 0x000000100438723c */ /* 0x060ff00000001838 */
[----:B------:R-:W-:Y:S01]  /*265c0*/  HMMA.16816.F32 R60, R4, R18, R48 ;  /* 0x00000012043c723c */ /* 0x000fe20000001830 */
[-C--:B--2---:R-:W-:Y:S01]  /*265d0*/  FFMA.FTZ R2, R93, R0.reuse, -R3 ;  /* 0x000000005d027223 */ /* 0x084fe20000010803 */
[----:B------:R-:W2:Y:S03]  /*265e0*/  LDSM.16.MT88.4 R16, [R43+0xf000] ;  /* 0x00f000002b10783b */ /* 0x000ea60000004200 */
[----:B------:R3:W-:Y:S01]  /*265f0*/  MUFU.EX2 R129, R2 ;  /* 0x0000000200817308 */ /* 0x0007e20000000800 */
[----:B------:R-:W4:Y:S03]  /*26600*/  LDSM.16.MT88.4 R48, [R42+0xf000] ;  /* 0x00f000002a30783b */ /* 0x000f260000004200 */
[----:B------:R5:W-:Y:S01]  /*26610*/  MUFU.EX2 R124, R8 ;  /* 0x00000008007c7308 */ /* 0x000be20000000800 */
[----:B---3--:R-:W-:-:S04]  /*26620*/  FFMA.FTZ R2, R116, R0, -R9 ;  /* 0x0000000074027223 */ /* 0x008fc80000010809 */
[----:B------:R3:W-:Y:S01]  /*26630*/  MUFU.EX2 R110, R2 ;  /* 0x00000002006e7308 */ /* 0x0007e20000000800 */
[----:B-----5:R-:W-:-:S04]  /*26640*/  FFMA.FTZ R8, R133, R0, -R9 ;  /* 0x0000000085087223 */ /* 0x020fc80000010809 */
[----:B------:R5:W2:Y:S01]  /*26650*/  MUFU.EX2 R107, R8 ;  /* 0x00000008006b7308 */ /* 0x000aa20000000800 */
[----:B---3--:R-:W-:-:S04]  /*26660*/  FFMA.FTZ R2, R91, R0, -R3 ;  /* 0x000000005b027223 */ /* 0x008fc80000010803 */
[----:B------:R3:W-:Y:S01]  /*26670*/  MUFU.EX2 R116, R2 ;  /* 0x0000000200747308 */ /* 0x0007e20000000800 */
[----:B-----5:R-:W-:-:S03]  /*26680*/  FFMA.FTZ R8, R92, R0, -R9 ;  /* 0x000000005c087223 */ /* 0x020fc60000010809 */
[----:B------:R-:W-:Y:S04]  /*26690*/  MUFU.EX2 R125, R10 ;  /* 0x0000000a007d7308 */ /* 0x000fe80000000800 */
[----:B------:R-:W5:Y:S01]  /*266a0*/  MUFU.EX2 R126, R8 ;  /* 0x00000008007e7308 */ /* 0x000f620000000800 */
[----:B---3--:R-:W-:-:S04]  /*266b0*/  FFMA.FTZ R2, R100, R0, -R3 ;  /* 0x0000000064027223 */ /* 0x008fc80000010803 */
[----:B------:R3:W-:Y:S01]  /*266c0*/  MUFU.EX2 R101, R2 ;  /* 0x0000000200657308 */ /* 0x0007e20000000800 */
[----:B------:R-:W-:Y:S01]  /*266d0*/  HMMA.16816.F32 R72, R4, R28, R64 ;  /* 0x0000001c0448723c */ /* 0x000fe20000001840 */
[----:B---3--:R-:W-:-:S04]  /*266e0*/  FFMA.FTZ R2, R86, R0, -R3 ;  /* 0x0000000056027223 */ /* 0x008fc80000010803 */
[----:B------:R3:W-:Y:S03]  /*266f0*/  MUFU.EX2 R106, R2 ;  /* 0x00000002006a7308 */ /* 0x0007e60000000800 */
[----:B------:R-:W-:Y:S01]  /*26700*/  HMMA.16816.F32 R64, R4, R30, R68 ;  /* 0x0000001e0440723c */ /* 0x000fe20000001844 */
[-C--:B------:R-:W-:Y:S01]  /*26710*/  FFMA.FTZ R8, R90, R0.reuse, -R3 ;  /* 0x000000005a087223 */ /* 0x080fe20000010803 */
[----:B---3--:R-:W-:-:S06]  /*26720*/  FFMA.FTZ R2, R104, R0, -R9 ;  /* 0x0000000068027223 */ /* 0x008fcc0000010809 */
[C---:B-1----:R-:W-:Y:S01]  /*26730*/  HMMA.16816.F32 R68, R4.reuse, R12, R32 ;  /* 0x0000000c0444723c */ /* 0x042fe20000001820 */
[----:B------:R1:W-:Y:S07]  /*26740*/  MUFU.EX2 R105, R2 ;  /* 0x0000000200697308 */ /* 0x0003ee0000000800 */
[----:B------:R-:W-:Y:S01]  /*26750*/  HMMA.16816.F32 R44, R4, R14, R20 ;  /* 0x0000000e042c723c */ /* 0x000fe20000001814 */
[----:B------:R-:W3:Y:S01]  /*26760*/  LDSM.16.MT88.4 R12, [R76+0x5000] ;  /* 0x005000004c0c783b */ /* 0x000ee20000004200 */
[----:B--2---:R-:W-:Y:S01]  /*26770*/  F2FP.F16.F32.PACK_AB R4, R110, R107 ;  /* 0x0000006b6e04723e */ /* 0x004fe200000000ff */
[----:B------:R2:W-:Y:S01]  /*26780*/  MUFU.EX2 R103, R8 ;  /* 0x0000000800677308 */ /* 0x0005e20000000800 */
[----:B------:R-:W-:Y:S01]  /*26790*/  F2FP.F16.F32.PACK_AB R5, R124, R115 ;  /* 0x000000737c05723e */ /* 0x000fe200000000ff */
[-C--:B------:R-:W-:Y:S01]  /*267a0*/  FFMA.FTZ R10, R96, R0.reuse, -R9 ;  /* 0x00000000600a7223 */ /* 0x080fe20000010809 */
[-C--:B-1----:R-:W-:Y:S01]  /*267b0*/  FFMA.FTZ R2, R87, R0.reuse, -R3 ;  /* 0x0000000057027223 */ /* 0x082fe20000010803 */
[----:B-----5:R-:W-:Y:S01]  /*267c0*/  F2FP.F16.F32.PACK_AB R6, R126, R125 ;  /* 0x0000007d7e06723e */ /* 0x020fe200000000ff */
[----:B------:R-:W1:Y:S01]  /*267d0*/  LDSM.16.MT88.4 R20, [R43+0xf800] ;  /* 0x00f800002b14783b */ /* 0x000e620000004200 */
[----:B------:R-:W-:Y:S01]  /*267e0*/  F2FP.F16.F32.PACK_AB R7, R116, R129 ;  /* 0x000000817407723e */ /* 0x000fe200000000ff */
[----:B------:R5:W-:Y:S01]  /*267f0*/  MUFU.EX2 R100, R2 ;  /* 0x0000000200647308 */ /* 0x000be20000000800 */
[----:B--2---:R-:W-:-:S05]  /*26800*/  FFMA.FTZ R8, R127, R0, -R9 ;  /* 0x000000007f087223 */ /* 0x004fca0000010809 */
[----:B------:R-:W-:Y:S01]  /*26810*/  HMMA.16816.F32 R32, R4, R16, R24 ;  /* 0x000000100420723c */ /* 0x000fe20000001818 */
[----:B------:R2:W3:Y:S01]  /*26820*/  MUFU.EX2 R99, R8 ;  /* 0x0000000800637308 */ /* 0x0004e20000000800 */
[----:B-----5:R-:W-:-:S06]  /*26830*/  FFMA.FTZ R2, R97, R0, -R3 ;  /* 0x0000000061027223 */ /* 0x020fcc0000010803 */
[----:B------:R-:W-:Y:S01]  /*26840*/  HMMA.16816.F32 R28, R4, R18, R36 ;  /* 0x00000012041c723c */ /* 0x000fe20000001824 */
[----:B------:R-:W5:Y:S01]  /*26850*/  LDSM.16.MT88.4 R16, [R42+0xf800] ;  /* 0x00f800002a10783b */ /* 0x000f620000004200 */
[----:B------:R4:W-:Y:S01]  /*26860*/  MUFU.EX2 R96, R2 ;  /* 0x0000000200607308 */ /* 0x0009e20000000800 */
[----:B--2---:R-:W-:-:S04]  /*26870*/  FFMA.FTZ R8, R89, R0, -R9 ;  /* 0x0000000059087223 */ /* 0x004fc80000010809 */
[----:B------:R2:W-:Y:S01]  /*26880*/  MUFU.EX2 R104, R8 ;  /* 0x0000000800687308 */ /* 0x0005e20000000800 */
[----:B----4-:R-:W-:-:S04]  /*26890*/  FFMA.FTZ R2, R82, R0, -R3 ;  /* 0x0000000052027223 */ /* 0x010fc80000010803 */
[----:B------:R4:W-:Y:S01]  /*268a0*/  MUFU.EX2 R98, R2 ;  /* 0x0000000200627308 */ /* 0x0009e20000000800 */
[----:B--2---:R-:W-:Y:S01]  /*268b0*/  FFMA.FTZ R8, R88, R0, -R3 ;  /* 0x0000000058087223 */ /* 0x004fe20000010803 */
[----:B------:R-:W-:-:S03]  /*268c0*/  FFMA.FTZ R11, R192, R11, R242 ;  /* 0x0000000bc00b7223 */ /* 0x000fc600000100f2 */
[----:B------:R2:W-:Y:S01]  /*268d0*/  MUFU.EX2 R97, R8 ;  /* 0x0000000800617308 */ /* 0x0005e20000000800 */
[----:B----4-:R-:W-:-:S04]  /*268e0*/  FFMA.FTZ R2, R118, R0, -R9 ;  /* 0x0000000076027223 */ /* 0x010fc80000010809 */
[----:B------:R4:W-:Y:S01]  /*268f0*/  MUFU.EX2 R93, R2 ;  /* 0x00000002005d7308 */ /* 0x0009e20000000800 */
[----:B------:R-:W-:Y:S01]  /*26900*/  FFMA.FTZ R41, R190, R41, R226 ;  /* 0x00000029be297223 */ /* 0x000fe200000100e2 */
[----:B--2---:R-:W-:-:S04]  /*26910*/  FFMA.FTZ R8, R123, R0, -R9 ;  /* 0x000000007b087223 */ /* 0x004fc80000010809 */
[----:B------:R2:W-:Y:S01]  /*26920*/  MUFU.EX2 R90, R8 ;  /* 0x00000008005a7308 */ /* 0x0005e20000000800 */
[----:B----4-:R-:W-:-:S04]  /*26930*/  FFMA.FTZ R2, R84, R0, -R3 ;  /* 0x0000000054027223 */ /* 0x010fc80000010803 */
[----:B------:R4:W-:Y:S01]  /*26940*/  MUFU.EX2 R91, R2 ;  /* 0x00000002005b7308 */ /* 0x0009e20000000800 */
[----:B--2---:R-:W-:-:S03]  /*26950*/  FFMA.FTZ R8, R85, R0, -R9 ;  /* 0x0000000055087223 */ /* 0x004fc60000010809 */
[----:B------:R2:W1:Y:S01]  /*26960*/  MUFU.EX2 R102, R10 ;  /* 0x0000000a00667308 */ /* 0x0004620000000800 */
[----:B------:R-:W-:Y:S03]  /*26970*/  HMMA.16816.F32 R24, R4, R48, R56 ;  /* 0x000000300418723c */ /* 0x000fe60000001838 */
[----:B------:R3:W-:Y:S01]  /*26980*/  MUFU.EX2 R92, R8 ;  /* 0x00000008005c7308 */ /* 0x0007e20000000800 */
[----:B----4-:R-:W-:Y:S01]  /*26990*/  FADD.FTZ R2, R250, R11 ;  /* 0x0000000bfa027221 */ /* 0x010fe20000010000 */
[----:B------:R-:W-:-:S03]  /*269a0*/  FADD.FTZ R11, R246, R41 ;  /* 0x00000029f60b7221 */ /* 0x000fc60000010000 */
[----:B------:R-:W-:Y:S01]  /*269b0*/  FADD.FTZ R41, R249, R2 ;  /* 0x00000002f9297221 */ /* 0x000fe20000010000 */
[-C--:B------:R-:W-:Y:S01]  /*269c0*/  FFMA.FTZ R2, R114, R0.reuse, -R3 ;  /* 0x0000000072027223 */ /* 0x080fe20000010803 */
[-C--:B--2---:R-:W-:Y:S01]  /*269d0*/  FFMA.FTZ R10, R95, R0.reuse, -R9 ;  /* 0x000000005f0a7223 */ /* 0x084fe20000010809 */
[----:B------:R-:W-:Y:S01]  /*269e0*/  HMMA.16816.F32 R36, R4, R50, R60 ;  /* 0x000000320424723c */ /* 0x000fe2000000183c */
[-C--:B---3--:R-:W-:Y:S01]  /*269f0*/  FFMA.FTZ R8, R83, R0.reuse, -R3 ;  /* 0x0000000053087223 */ /* 0x088fe20000010803 */
[----:B------:R2:W-:Y:S01]  /*26a00*/  MUFU.EX2 R89, R2 ;  /* 0x0000000200597308 */ /* 0x0005e20000000800 */
[----:B------:R-:W-:Y:S01]  /*26a10*/  FADD.FTZ R11, R197, R11 ;  /* 0x0000000bc50b7221 */ /* 0x000fe20000010000 */
[----:B------:R-:W3:Y:S02]  /*26a20*/  LDSM.16.MT88.4 R60, [R40+0x5800] ;  /* 0x00580000283c783b */ /* 0x000ee40000004200 */
[----:B------:R4:W-:Y:S04]  /*26a30*/  MUFU.EX2 R87, R8 ;  /* 0x0000000800577308 */ /* 0x0009e80000000800 */
[----:B------:R5:W3:Y:S01]  /*26a40*/  MUFU.EX2 R95, R10 ;  /* 0x0000000a005f7308 */ /* 0x000ae20000000800 */
[-C--:B--2---:R-:W-:Y:S01]  /*26a50*/  FFMA.FTZ R2, R79, R0.reuse, -R3 ;  /* 0x000000004f027223 */ /* 0x084fe20000010803 */
[----:B----4-:R-:W-:-:S03]  /*26a60*/  FFMA.FTZ R8, R120, R0, -R9 ;  /* 0x0000000078087223 */ /* 0x010fc60000010809 */
[----:B------:R2:W-:Y:S01]  /*26a70*/  MUFU.EX2 R88, R2 ;  /* 0x0000000200587308 */ /* 0x0005e20000000800 */
[----:B-----5:R-:W-:-:S03]  /*26a80*/  FFMA.FTZ R10, R108, R0, -R9 ;  /* 0x000000006c0a7223 */ /* 0x020fc60000010809 */
[----:B------:R4:W-:Y:S01]  /*26a90*/  MUFU.EX2 R86, R8 ;  /* 0x0000000800567308 */ /* 0x0009e20000000800 */
[----:B------:R-:W-:Y:S03]  /*26aa0*/  HMMA.16816.F32 R56, R4, R52, R72 ;  /* 0x000000340438723c */ /* 0x000fe60000001848 */
[----:B------:R5:W-:Y:S01]  /*26ab0*/  MUFU.EX2 R84, R10 ;  /* 0x0000000a00547308 */ /* 0x000be20000000800 */
[----:B--2---:R-:W-:-:S04]  /*26ac0*/  FFMA.FTZ R2, R113, R0, -R9 ;  /* 0x0000000071027223 */ /* 0x004fc80000010809 */
[----:B------:R-:W-:Y:S01]  /*26ad0*/  HMMA.16816.F32 R64, R4, R54, R64 ;  /* 0x000000360440723c */ /* 0x000fe20000001840 */
[----:B------:R-:W2:Y:S01]  /*26ae0*/  LDSM.16.MT88.4 R52, [R76+0x5800] ;  /* 0x005800004c34783b */ /* 0x000ea20000004200 */
[----:B----4-:R-:W-:Y:S01]  /*26af0*/  FFMA.FTZ R8, R80, R0, -R9 ;  /* 0x0000000050087223 */ /* 0x010fe20000010809 */
[----:B------:R4:W2:Y:S01]  /*26b00*/  MUFU.EX2 R85, R2 ;  /* 0x0000000200557308 */ /* 0x0008a20000000800 */
[----:B-----5:R-:W-:-:S04]  /*26b10*/  FADD.FTZ R10, R200, R41 ;  /* 0x00000029c80a7221 */ /* 0x020fc80000010000 */
[----:B------:R-:W-:Y:S01]  /*26b20*/  HMMA.16816.F32 R68, R4, R12, R68 ;  /* 0x0000000c0444723c */ /* 0x000fe20000001844 */
[----:B------:R5:W2:Y:S01]  /*26b30*/  MUFU.EX2 R83, R8 ;  /* 0x0000000800537308 */ /* 0x000aa20000000800 */
[----:B------:R-:W-:-:S06]  /*26b40*/  FADD.FTZ R11, R204, R11 ;  /* 0x0000000bcc0b7221 */ /* 0x000fcc0000010000 */
[----:B------:R-:W-:Y:S01]  /*26b50*/  HMMA.16816.F32 R48, R4, R14, R44 ;  /* 0x0000000e0430723c */ /* 0x000fe2000000182c */
[----:B------:R-:W-:Y:S01]  /*26b60*/  F2FP.F16.F32.PACK_AB R4, R105, R99 ;  /* 0x000000636904723e */ /* 0x000fe200000000ff */
[----:B----4-:R-:W-:Y:S01]  /*26b70*/  FFMA.FTZ R2, R81, R0, -R3 ;  /* 0x0000000051027223 */ /* 0x010fe20000010803 */
[----:B------:R-:W-:Y:S01]  /*26b80*/  F2FP.F16.F32.PACK_AB R5, R103, R101 ;  /* 0x000000656705723e */ /* 0x000fe200000000ff */
[----:B------:R-:W-:Y:S01]  /*26b90*/  LDSM.16.MT88.4 R12, [R42+0x10000] ;  /* 0x010000002a0c783b */ /* 0x000fe20000004200 */
[----:B-1----:R-:W-:Y:S02]  /*26ba0*/  F2FP.F16.F32.PACK_AB R6, R104, R102 ;  /* 0x000000666806723e */ /* 0x002fe400000000ff */
[----:B------:R-:W-:Y:S01]  /*26bb0*/  F2FP.F16.F32.PACK_AB R7, R100, R106 ;  /* 0x0000006a6407723e */ /* 0x000fe200000000ff */
[----:B-----5:R-:W-:Y:S01]  /*26bc0*/  FADD.FTZ R8, R248, R10 ;  /* 0x0000000af8087221 */ /* 0x020fe20000010000 */
[----:B------:R1:W4:Y:S01]  /*26bd0*/  MUFU.EX2 R82, R2 ;  /* 0x0000000200527308 */ /* 0x0003220000000800 */
[----:B------:R-:W-:-:S04]  /*26be0*/  FADD.FTZ R10, R241, R11 ;  /* 0x0000000bf10a7221 */ /* 0x000fc80000010000 */
[----:B------:R-:W-:Y:S01]  /*26bf0*/  HMMA.16816.F32 R72, R4, R20, R32 ;  /* 0x000000140448723c */ /* 0x000fe20000001820 */
[----:B-1----:R-:W-:-:S07]  /*26c00*/  FADD.FTZ R2, R247, R8 ;  /* 0x00000008f7027221 */ /* 0x002fce0000010000 */
        /* <DEDUP_REMOVED lines=14> */
[----:B------:R-:W5:Y:S01]  /*26cf0*/  LDSM.16.MT88.4 R20, [R40+0x6000] ;  /* 0x006000002814783b */ /* 0x000f620000004200 */
[----:B------:R-:W-:Y:S01]  /*26d00*/  FADD.FTZ R2, R220, R2 ;  /* 0x00000002dc027221 */ /* 0x000fe20000010000 */
[----:B------:R-:W-:-:S03]  /*26d10*/  FADD.FTZ R8, R233, R8 ;  /* 0x00000008e9087221 */ /* 0x000fc60000010000 */
[----:B------:R-:W-:Y:S01]  /*26d20*/  FADD.FTZ R2, R219, R2 ;  /* 0x00000002db027221 */ /* 0x000fe20000010000 */
[----:B------:R-:W-:Y:S01]  /*26d30*/  FADD.FTZ R8, R232, R8 ;  /* 0x00000008e8087221 */ /* 0x000fe20000010000 */
[----:B---3--:R-:W-:Y:S02]  /*26d40*/  HMMA.16816.F32 R28, R4, R60, R56 ;  /* 0x0000003c041c723c */ /* 0x008fe40000001838 */
[----:B------:R-:W-:Y:S01]  /*26d50*/  FADD.FTZ R2, R218, R2 ;  /* 0x00000002da027221 */ /* 0x000fe20000010000 */
[----:B------:R-:W-:-:S03]  /*26d60*/  FADD.FTZ R8, R215, R8 ;  /* 0x00000008d7087221 */ /* 0x000fc60000010000 */
[----:B------:R-:W-:Y:S02]  /*26d70*/  FADD.FTZ R2, R217, R2 ;  /* 0x00000002d9027221 */ /* 0x000fe40000010000 */
[----:B------:R-:W-:Y:S01]  /*26d80*/  HMMA.16816.F32 R36, R4, R62, R64 ;  /* 0x0000003e0424723c */ /* 0x000fe20000001840 */
[----:B------:R-:W-:Y:S01]  /*26d90*/  FADD.FTZ R8, R213, R8 ;  /* 0x00000008d5087221 */ /* 0x000fe20000010000 */
[----:B------:R-:W-:-:S06]  /*26da0*/  FADD.FTZ R2, R211, R2 ;  /* 0x00000002d3027221 */ /* 0x000fcc0000010000 */
[----:B--2---:R-:W-:Y:S01]  /*26db0*/  HMMA.16816.F32 R60, R4, R52, R68 ;  /* 0x00000034043c723c */ /* 0x004fe20000001844 */
[----:B------:R-:W-:-:S07]  /*26dc0*/  FADD.FTZ R8, R212, R8 ;  /* 0x00000008d4087221 */ /* 0x000fce0000010000 */
[----:B------:R-:W-:Y:S01]  /*26dd0*/  HMMA.16816.F32 R52, R4, R54, R48 ;  /* 0x000000360434723c */ /* 0x000fe20000001830 */
[----:B------:R-:W2:Y:S01]  /*26de0*/  LDSM.16.MT88.4 R48, [R76+0x6000] ;  /* 0x006000004c30783b */ /* 0x000ea20000004200 */
[----:B------:R-:W-:Y:S02]  /*26df0*/  F2FP.F16.F32.PACK_AB R4, R93, R90 ;  /* 0x0000005a5d04723e */ /* 0x000fe400000000ff */
[----:B------:R-:W-:Y:S02]  /*26e00*/  F2FP.F16.F32.PACK_AB R5, R97, R96 ;  /* 0x000000606105723e */ /* 0x000fe400000000ff */
[----:B------:R-:W-:Y:S02]  /*26e10*/  F2FP.F16.F32.PACK_AB R6, R92, R95 ;  /* 0x0000005f5c06723e */ /* 0x000fe400000000ff */
[----:B------:R-:W-:Y:S01]  /*26e20*/  F2FP.F16.F32.PACK_AB R7, R91, R98 ;  /* 0x000000625b07723e */ /* 0x000fe200000000ff */
[----:B------:R-:W-:Y:S01]  /*26e30*/  FADD.FTZ R2, R209, R2 ;  /* 0x00000002d1027221 */ /* 0x000fe20000010000 */
[----:B------:R-:W-:-:S05]  /*26e40*/  FADD.FTZ R8, R216, R8 ;  /* 0x00000008d8087221 */ /* 0x000fca0000010000 */
[----:B-1----:R-:W-:Y:S01]  /*26e50*/  HMMA.16816.F32 R64, R4, R16, R72 ;  /* 0x000000100440723c */ /* 0x002fe20000001848 */
[----:B------:R-:W-:Y:S01]  /*26e60*/  FADD.FTZ R2, R208, R2 ;  /* 0x00000002d0027221 */ /* 0x000fe20000010000 */
[----:B------:R-:W-:-:S06]  /*26e70*/  FADD.FTZ R8, R205, R8 ;  /* 0x00000008cd087221 */ /* 0x000fcc0000010000 */
[C---:B------:R-:W-:Y:S01]  /*26e80*/  HMMA.16816.F32 R56, R4.reuse, R18, R44 ;  /* 0x000000120438723c */ /* 0x040fe2000000182c */
[----:B------:R-:W1:Y:S07]  /*26e90*/  LDSM.16.MT88.4 R16, [R42+0x10800] ;  /* 0x010800002a10783b */ /* 0x000e6e0000004200 */
[----:B------:R-:W-:Y:S01]  /*26ea0*/  HMMA.16816.F32 R44, R4, R12, R32 ;  /* 0x0000000c042c723c */ /* 0x000fe20000001820 */
[----:B------:R-:W-:-:S07]  /*26eb0*/  FADD.FTZ R2, R210, R2 ;  /* 0x00000002d2027221 */ /* 0x000fce0000010000 */
[----:B------:R-:W-:Y:S01]  /*26ec0*/  HMMA.16816.F32 R32, R4, R14, R24 ;  /* 0x0000000e0420723c */ /* 0x000fe20000001818 */
[----:B------:R-:W3:Y:S01]  /*26ed0*/  LDSM.16.MT88.4 R12, [R40+0x6800] ;  /* 0x00680000280c783b */ /* 0x000ee20000004200 */
[----:B------:R-:W-:Y:S01]  /*26ee0*/  FADD.FTZ R8, R203, R8 ;  /* 0x00000008cb087221 */ /* 0x000fe20000010000 */
[----:B------:R-:W-:Y:S02]  /*26ef0*/  FADD.FTZ R2, R202, R2 ;  /* 0x00000002ca027221 */ /* 0x000fe40000010000 */
[----:B------:R-:W-:Y:S01]  /*26f00*/  LDSM.16.MT88.4 R24, [R43+0x10800] ;  /* 0x010800002b18783b */ /* 0x000fe20000004200 */
        /* <DEDUP_REMOVED lines=13> */
[----:B------:R-:W-:Y:S02]  /*26fe0*/  FADD.FTZ R8, R188, R8 ;  /* 0x00000008bc087221 */ /* 0x000fe40000010000 */
[----:B--2---:R-:W-:Y:S01]  /*26ff0*/  HMMA.16816.F32 R60, R4, R48, R60 ;  /* 0x00000030043c723c */ /* 0x004fe2000000183c */
[----:B------:R-:W-:Y:S01]  /*27000*/  FADD.FTZ R2, R163, R2 ;  /* 0x00000002a3027221 */ /* 0x000fe20000010000 */
[----:B------:R-:W-:-:S06]  /*27010*/  FADD.FTZ R8, R161, R8 ;  /* 0x00000008a1087221 */ /* 0x000fcc0000010000 */
[----:B------:R-:W-:Y:S01]  /*27020*/  HMMA.16816.F32 R52, R4, R50, R52 ;  /* 0x000000320434723c */ /* 0x000fe20000001834 */
[----:B------:R-:W-:Y:S02]  /*27030*/  F2FP.F16.F32.PACK_AB R4, R85, R86 ;  /* 0x000000565504723e */ /* 0x000fe400000000ff */
[----:B------:R-:W-:Y:S02]  /*27040*/  F2FP.F16.F32.PACK_AB R5, R87, R89 ;  /* 0x000000595705723e */ /* 0x000fe400000000ff */
[----:B------:R-:W-:Y:S02]  /*27050*/  F2FP.F16.F32.PACK_AB R6, R83, R84 ;  /* 0x000000545306723e */ /* 0x000fe400000000ff */
[----:B----4-:R-:W-:Y:S01]  /*27060*/  F2FP.F16.F32.PACK_AB R7, R82, R88 ;  /* 0x000000585207723e */ /* 0x010fe200000000ff */
[----:B------:R-:W-:Y:S01]  /*27070*/  FADD.FTZ R2, R165, R2 ;  /* 0x00000002a5027221 */ /* 0x000fe20000010000 */
[----:B------:R-:W-:-:S05]  /*27080*/  FADD.FTZ R8, R137, R8 ;  /* 0x0000000889087221 */ /* 0x000fca0000010000 */
[----:B-1----:R-:W-:Y:S01]  /*27090*/  HMMA.16816.F32 R48, R4, R16, R44 ;  /* 0x000000100430723c */ /* 0x002fe2000000182c */
[----:B------:R-:W-:Y:S01]  /*270a0*/  FADD.FTZ R2, R138, R2 ;  /* 0x000000028a027221 */ /* 0x000fe20000010000 */
[----:B------:R-:W-:-:S06]  /*270b0*/  FADD.FTZ R8, R139, R8 ;  /* 0x000000088b087221 */ /* 0x000fcc0000010000 */
[C---:B------:R-:W-:Y:S01]  /*270c0*/  HMMA.16816.F32 R44, R4.reuse, R18, R32 ;  /* 0x00000012042c723c */ /* 0x040fe20000001820 */
[----:B------:R-:W-:Y:S01]  /*270d0*/  FADD.FTZ R2, R136, R2 ;  /* 0x0000000288027221 */ /* 0x000fe20000010000 */
[----:B------:R-:W-:Y:S01]  /*270e0*/  FADD.FTZ R8, R164, R8 ;  /* 0x00000008a4087221 */ /* 0x000fe20000010000 */
[-CC-:B------:R-:W-:Y:S01]  /*270f0*/  FFMA.FTZ R10, R121, R0.reuse, -R3.reuse ;  /* 0x00000000790a7223 */ /* 0x180fe20000010803 */
[-CC-:B------:R-:W-:Y:S01]  /*27100*/  FFMA.FTZ R11, R109, R0.reuse, -R3.reuse ;  /* 0x000000006d0b7223 */ /* 0x180fe20000010803 */
[----:B------:R-:W-:Y:S03]  /*27110*/  LDSM.16.MT88.4 R16, [R43+0x11000] ;  /* 0x011000002b10783b */ /* 0x000fe60000004200 */
[----:B---3--:R-:W-:Y:S01]  /*27120*/  HMMA.16816.F32 R32, R4, R12, R28 ;  /* 0x0000000c0420723c */ /* 0x008fe2000000181c */
[----:B------:R-:W-:Y:S01]  /*27130*/  FFMA.FTZ R12, R117, R0, -R3 ;  /* 0x00000000750c7223 */ /* 0x000fe20000010803 */
[----:B------:R-:W-:-:S03]  /*27140*/  FADD.FTZ R2, R160, R2 ;  /* 0x00000002a0027221 */ /* 0x000fc60000010000 */
[----:B------:R1:W-:Y:S03]  /*27150*/  MUFU.EX2 R81, R12 ;  /* 0x0000000c00517308 */ /* 0x0003e60000000800 */
[----:B------:R-:W-:Y:S01]  /*27160*/  HMMA.16816.F32 R68, R4, R14, R36 ;  /* 0x0000000e0444723c */ /* 0x000fe20000001824 */
[----:B------:R-:W-:Y:S01]  /*27170*/  FADD.FTZ R8, R158, R8 ;  /* 0x000000089e087221 */ /* 0x000fe20000010000 */
[----:B------:R2:W-:Y:S01]  /*27180*/  MUFU.EX2 R79, R10 ;  /* 0x0000000a004f7308 */ /* 0x0005e20000000800 */
[----:B------:R-:W-:Y:S01]  /*27190*/  FADD.FTZ R2, R159, R2 ;  /* 0x000000029f027221 */ /* 0x000fe20000010000 */
[----:B-1----:R-:W1:Y:S01]  /*271a0*/  LDSM.16.MT88.4 R12, [R42+0x11000] ;  /* 0x011000002a0c783b */ /* 0x002e620000004200 */
[----:B------:R-:W-:Y:S01]  /*271b0*/  FADD.FTZ R8, R157, R8 ;  /* 0x000000089d087221 */ /* 0x000fe20000010000 */
[----:B--2---:R-:W-:Y:S01]  /*271c0*/  FFMA.FTZ R10, R171, R0, -R9 ;  /* 0x00000000ab0a7223 */ /* 0x004fe20000010809 */
[----:B------:R2:W-:Y:S01]  /*271d0*/  MUFU.EX2 R80, R11 ;  /* 0x0000000b00507308 */ /* 0x0005e20000000800 */
[----:B------:R-:W-:Y:S01]  /*271e0*/  FADD.FTZ R2, R154, R2 ;  /* 0x000000029a027221 */ /* 0x000fe20000010000 */
[----:B------:R-:W-:-:S02]  /*271f0*/  FADD.FTZ R8, R156, R8 ;  /* 0x000000089c087221 */ /* 0x000fc40000010000 */
[----:B------:R3:W-:Y:S01]  /*27200*/  MUFU.EX2 R72, R10 ;  /* 0x0000000a00487308 */ /* 0x0007e20000000800 */
[----:B------:R-:W-:Y:S01]  /*27210*/  FADD.FTZ R2, R149, R2 ;  /* 0x0000000295027221 */ /* 0x000fe20000010000 */
[----:B------:R-:W-:Y:S01]  /*27220*/  FADD.FTZ R8, R155, R8 ;  /* 0x000000089b087221 */ /* 0x000fe20000010000 */
[----:B-----5:R-:W-:Y:S01]  /*27230*/  HMMA.16816.F32 R28, R4, R20, R60 ;  /* 0x00000014041c723c */ /* 0x020fe2000000183c */
[----:B------:R-:W-:Y:S01]  /*27240*/  LDSM.16.MT88.4 R156, [R40+0x7800] ;  /* 0x00780000289c783b */ /* 0x000fe20000004200 */
[-CC-:B--2---:R-:W-:Y:S01]  /*27250*/  FFMA.FTZ R11, R122, R0.reuse, -R9.reuse ;  /* 0x000000007a0b7223 */ /* 0x184fe20000010809 */
[----:B---3--:R-:W-:-:S03]  /*27260*/  FFMA.FTZ R10, R119, R0, -R9 ;  /* 0x00000000770a7223 */ /* 0x008fc60000010809 */
[----:B------:R2:W3:Y:S04]  /*27270*/  MUFU.EX2 R74, R11 ;  /* 0x0000000b004a7308 */ /* 0x0004e80000000800 */
[----:B------:R4:W-:Y:S01]  /*27280*/  MUFU.EX2 R73, R10 ;  /* 0x0000000a00497308 */ /* 0x0009e20000000800 */
[----:B------:R-:W-:Y:S01]  /*27290*/  FADD.FTZ R2, R153, R2 ;  /* 0x0000000299027221 */ /* 0x000fe20000010000 */
[----:B------:R-:W-:Y:S01]  /*272a0*/  FADD.FTZ R8, R148, R8 ;  /* 0x0000000894087221 */ /* 0x000fe20000010000 */
[-C--:B--2---:R-:W-:Y:S01]  /*272b0*/  FFMA.FTZ R11, R111, R0.reuse, -R9 ;  /* 0x000000006f0b7223 */ /* 0x084fe20000010809 */
[----:B----4-:R-:W-:-:S03]  /*272c0*/  FFMA.FTZ R10, R112, R0, -R3 ;  /* 0x00000000700a7223 */ /* 0x010fc60000010803 */
[----:B------:R-:W2:Y:S01]  /*272d0*/  MUFU.EX2 R75, R11 ;  /* 0x0000000b004b7308 */ /* 0x000ea20000000800 */
[----:B------:R-:W-:-:S03]  /*272e0*/  FADD.FTZ R2, R152, R2 ;  /* 0x0000000298027221 */ /* 0x000fc60000010000 */
[----:B------:R4:W5:Y:S01]  /*272f0*/  MUFU.EX2 R60, R10 ;  /* 0x0000000a003c7308 */ /* 0x0009620000000800 */
        /* <DEDUP_REMOVED lines=8> */
[----:B------:R-:W-:Y:S01]  /*27380*/  FADD.FTZ R8, R140, R8 ;  /* 0x000000088c087221 */ /* 0x000fe20000010000 */
[-CC-:B----4-:R-:W-:Y:S01]  /*27390*/  FFMA.FTZ R10, R172, R0.reuse, -R3.reuse ;  /* 0x00000000ac0a7223 */ /* 0x190fe20000010803 */
[----:B------:R-:W-:Y:S01]  /*273a0*/  FFMA.FTZ R11, R128, R0, -R3 ;  /* 0x00000000800b7223 */ /* 0x000fe20000010803 */
[----:B------:R-:W-:Y:S04]  /*273b0*/  LDSM.16.MT88.4 R148, [R42+0x11800] ;  /* 0x011800002a94783b */ /* 0x000fe80000004200 */
[----:B------:R-:W-:Y:S01]  /*273c0*/  HMMA.16816.F32 R24, R4, R22, R52 ;  /* 0x000000160418723c */ /* 0x000fe20000001834 */
[----:B---3--:R-:W-:Y:S02]  /*273d0*/  F2FP.F16.F32.PACK_AB R4, R74, R72 ;  /* 0x000000484a04723e */ /* 0x008fe400000000ff */
[----:B------:R-:W-:-:S02]  /*273e0*/  F2FP.F16.F32.PACK_AB R5, R81, R79 ;  /* 0x0000004f5105723e */ /* 0x000fc400000000ff */
[----:B--2---:R-:W-:Y:S02]  /*273f0*/  F2FP.F16.F32.PACK_AB R6, R75, R73 ;  /* 0x000000494b06723e */ /* 0x004fe400000000ff */
[----:B-----5:R-:W-:Y:S01]  /*27400*/  F2FP.F16.F32.PACK_AB R7, R60, R80 ;  /* 0x000000503c07723e */ /* 0x020fe200000000ff */
[----:B------:R-:W-:Y:S01]  /*27410*/  FADD.FTZ R2, R143, R2 ;  /* 0x000000028f027221 */ /* 0x000fe20000010000 */
[----:B------:R-:W-:Y:S01]  /*27420*/  FADD.FTZ R8, R141, R8 ;  /* 0x000000088d087221 */ /* 0x000fe20000010000 */
[----:B------:R-:W-:Y:S01]  /*27430*/  MUFU.EX2 R52, R11 ;  /* 0x0000000b00347308 */ /* 0x000fe20000000800 */
[----:B------:R-:W2:Y:S03]  /*27440*/  LDSM.16.MT88.4 R20, [R40+0x7000] ;  /* 0x007000002814783b */ /* 0x000ea60000004200 */
[C---:B-1----:R-:W-:Y:S01]  /*27450*/  HMMA.16816.F32 R44, R4.reuse, R14, R44 ;  /* 0x0000000e042c723c */ /* 0x042fe2000000182c */
[----:B------:R1:W3:Y:S01]  /*27460*/  MUFU.EX2 R15, R10 ;  /* 0x0000000a000f7308 */ /* 0x0002e20000000800 */
[----:B------:R-:W-:Y:S01]  /*27470*/  FADD.FTZ R8, R131, R8 ;  /* 0x0000000883087221 */ /* 0x000fe20000010000 */
[----:B------:R-:W-:Y:S05]  /*27480*/  LDSM.16.MT88.4 R140, [R43+0x11800] ;  /* 0x011800002b8c783b */ /* 0x000fea0000004200 */
[----:B------:R-:W-:Y:S01]  /*27490*/  HMMA.16816.F32 R48, R4, R12, R48 ;  /* 0x0000000c0430723c */ /* 0x000fe20000001830 */
[-C--:B------:R-:W-:Y:S01]  /*274a0*/  FFMA.FTZ R12, R132, R0.reuse, -R3 ;  /* 0x00000000840c7223 */ /* 0x080fe20000010803 */
[----:B------:R-:W-:Y:S01]  /*274b0*/  FADD.FTZ R8, R144, R8 ;  /* 0x0000000890087221 */ /* 0x000fe20000010000 */
[----:B-1----:R-:W-:Y:S01]  /*274c0*/  FADD.FTZ R10, R130, R2 ;  /* 0x00000002820a7221 */ /* 0x002fe20000010000 */
[-CC-:B------:R-:W-:Y:S01]  /*274d0*/  FFMA.FTZ R2, R183, R0.reuse, -R9.reuse ;  /* 0x00000000b7027223 */ /* 0x180fe20000010809 */
[----:B------:R1:W4:Y:S01]  /*274e0*/  MUFU.EX2 R41, R12 ;  /* 0x0000000c00297308 */ /* 0x0003220000000800 */
[----:B------:R-:W-:-:S03]  /*274f0*/  FFMA.FTZ R11, R175, R0, -R9 ;  /* 0x00000000af0b7223 */ /* 0x000fc60000010809 */
[----:B------:R5:W4:Y:S01]  /*27500*/  MUFU.EX2 R14, R2 ;  /* 0x00000002000e7308 */ /* 0x000b220000000800 */
[-C--:B------:R-:W-:Y:S01]  /*27510*/  FFMA.FTZ R13, R201, R0.reuse, -R9 ;  /* 0x00000000c90d7223 */ /* 0x080fe20000010809 */
[-C--:B------:R-:W-:Y:S01]  /*27520*/  FFMA.FTZ R3, R214, R0.reuse, -R3 ;  /* 0x00000000d6037223 */ /* 0x080fe20000010803 */
[----:B-1----:R-:W-:Y:S01]  /*27530*/  FFMA.FTZ R12, R173, R0, -R9 ;  /* 0x00000000ad0c7223 */ /* 0x002fe20000010809 */
[----:B------:R-:W-:Y:S01]  /*27540*/  FADD.FTZ R9, R107, R8 ;  /* 0x000000086b097221 */ /* 0x000fe20000010000 */
[----:B-----5:R-:W-:-:S04]  /*27550*/  FADD.FTZ R2, R115, R10 ;  /* 0x0000000a73027221 */ /* 0x020fc80000010000 */
        /* <DEDUP_REMOVED lines=38> */
[----:B------:R-:W5:Y:S01]  /*277c0*/  MUFU.EX2 R11, R11 ;  /* 0x0000000b000b7308 */ /* 0x000f620000000800 */
[C---:B--2---:R-:W-:Y:S01]  /*277d0*/  HMMA.16816.F32 R32, R4.reuse, R20, R32 ;  /* 0x000000140420723c */ /* 0x044fe20000001820 */
[----:B------:R-:W-:Y:S01]  /*277e0*/  FADD.FTZ R0, R60, R0 ;  /* 0x000000003c007221 */ /* 0x000fe20000010000 */
[----:B------:R-:W-:Y:S01]  /*277f0*/  FADD.FTZ R2, R73, R2 ;  /* 0x0000000249027221 */ /* 0x000fe20000010000 */
[----:B------:R-:W2:Y:S02]  /*27800*/  MUFU.EX2 R3, R3 ;  /* 0x0000000300037308 */ /* 0x000ea40000000800 */
[----:B---3--:R-:W-:Y:S02]  /*27810*/  FADD.FTZ R0, R15, R0 ;  /* 0x000000000f007221 */ /* 0x008fe40000010000 */
[----:B------:R-:W3:Y:S01]  /*27820*/  MUFU.EX2 R12, R12 ;  /* 0x0000000c000c7308 */ /* 0x000ee20000000800 */
[C---:B------:R-:W-:Y:S01]  /*27830*/  HMMA.16816.F32 R20, R4.reuse, R22, R68 ;  /* 0x000000160414723c */ /* 0x040fe20000001844 */
[----:B------:R-:W-:Y:S01]  /*27840*/  FADD.FTZ R2, R75, R2 ;  /* 0x000000024b027221 */ /* 0x000fe20000010000 */
[----:B----4-:R-:W-:Y:S01]  /*27850*/  FADD.FTZ R0, R41, R0 ;  /* 0x0000000029007221 */ /* 0x010fe20000010000 */
[----:B------:R-:W4:Y:S05]  /*27860*/  MUFU.EX2 R13, R13 ;  /* 0x0000000d000d7308 */ /* 0x000f2a0000000800 */
[----:B-1----:R-:W-:Y:S01]  /*27870*/  HMMA.16816.F32 R28, R4, R16, R28 ;  /* 0x00000010041c723c */ /* 0x002fe2000000181c */
[----:B------:R-:W-:-:S07]  /*27880*/  ISETP.GT.AND P0, PT, R94, R222, PT ;  /* 0x000000de5e00720c */ /* 0x000fce0003f04270 */
[----:B------:R-:W-:Y:S01]  /*27890*/  HMMA.16816.F32 R24, R4, R18, R24 ;  /* 0x000000120418723c */ /* 0x000fe20000001818 */
[----:B------:R-:W1:Y:S01]  /*278a0*/  LDSM.16.MT88.4 R4, [R76+0x7800] ;  /* 0x007800004c04783b */ /* 0x000e620000004200 */
[----:B------:R-:W-:Y:S01]  /*278b0*/  FADD.FTZ R2, R14, R2 ;  /* 0x000000020e027221 */ /* 0x000fe20000010000 */
[----:B------:R-:W-:-:S03]  /*278c0*/  FADD.FTZ R0, R52, R0 ;  /* 0x0000000034007221 */ /* 0x000fc60000010000 */
[----:B-----5:R-:W-:Y:S01]  /*278d0*/  FADD.FTZ R2, R11, R2 ;  /* 0x000000020b027221 */ /* 0x020fe20000010000 */
[----:B--2---:R-:W-:-:S03]  /*278e0*/  FADD.FTZ R0, R3, R0 ;  /* 0x0000000003007221 */ /* 0x004fc60000010000 */
[----:B---3--:R-:W-:Y:S02]  /*278f0*/  FADD.FTZ R2, R12, R2 ;  /* 0x000000020c027221 */ /* 0x008fe40000010000 */
[----:B------:R2:W-:Y:S02]  /*27900*/  STL [R1+0x50], R0 ;  /* 0x0000500001007387 */ /* 0x0005e40000100800 */
[----:B----4-:R-:W-:-:S05]  /*27910*/  FADD.FTZ R2, R13, R2 ;  /* 0x000000020d027221 */ /* 0x010fca0000010000 */
[----:B------:R3:W-:Y:S01]  /*27920*/  STL [R1+0x4c], R2 ;  /* 0x00004c0201007387 */ /* 0x0007e20000100800 */
[----:B------:R-:W-:Y:S02]  /*27930*/  F2FP.F16.F32.PACK_AB R164, R11, R14 ;  /* 0x0000000e0ba4723e */ /* 0x000fe400000000ff */
[----:B------:R-:W-:Y:S02]  /*27940*/  F2FP.F16.F32.PACK_AB R165, R41, R15 ;  /* 0x0000000f29a5723e */ /* 0x000fe400000000ff */
[----:B------:R-:W-:Y:S02]  /*27950*/  F2FP.F16.F32.PACK_AB R166, R13, R12 ;  /* 0x0000000c0da6723e */ /* 0x000fe400000000ff */
[----:B--2---:R-:W-:-:S05]  /*27960*/  @P0 IADD3 R0, PT, PT, R252, -0x3, RZ ;  /* 0xfffffffdfc000810 */ /* 0x004fca0007ffe0ff */
[----:B------:R3:W-:Y:S01]  /*27970*/  @P0 STL [R1+0x10], R0 ;  /* 0x0000100001000387 */ /* 0x0007e20000100800 */
[----:B------:R-:W-:Y:S02]  /*27980*/  F2FP.F16.F32.PACK_AB R167, R3, R52 ;  /* 0x0000003403a7723e */ /* 0x000fe400000000ff */
[----:B------:R-:W-:-:S05]  /*27990*/  MOV R92, R94 ;  /* 0x0000005e005c7202 */ /* 0x000fca0000000f00 */
[C---:B------:R-:W-:Y:S08]  /*279a0*/  HMMA.16816.F32 R136, R164.reuse, R140, R136 ;  /* 0x0000008ca488723c */ /* 0x040ff00000001888 */
        /* <DEDUP_REMOVED lines=9> */
[C---:B-1----:R-:W-:Y:S08]  /*27a40*/  HMMA.16816.F32 R160, R164.reuse, R4, R28 ;  /* 0x00000004a4a0723c */ /* 0x042ff0000000181c */
[----:B------:R-:W-:Y:S01]  /*27a50*/  HMMA.16816.F32 R164, R164, R6, R24 ;  /* 0x00000006a4a4723c */ /* 0x000fe20000001818 */
[----:B------:R-:W-:-:S04]  /*27a60*/  NOP ;  /* 0x0000000000007918 */ /* 0x000fc80000000000 */
[----:B---3--:R-:W-:-:S15]  /*27a70*/  @P0 BRA `(.L_x_6917) ;  /* 0x0000000000080947 */ /* 0x008fde0003800000 */
.L_x_6908:
[----:B------:R-:W-:-:S05]  /*27a80*/  IADD3 R0, PT, PT, R92, -0x1, RZ ;  /* 0xffffffff5c007810 */ /* 0x000fca0007ffe0ff */
[----:B------:R1:W-:Y:S02]  /*27a90*/  STL [R1+0x10], R0 ;  /* 0x0000100001007387 */ /* 0x0003e40000100800 */
.L_x_6917:
[----:B------:R-:W-:Y:S05]  /*27aa0*/  BSYNC B2 ;  /* 0x0000000000027941 */ /* 0x000fea0003800000 */
.L_x_6907:
        /* <DEDUP_REMOVED lines=9> */
[----:B------:R-:W-:Y:S01]  /*27b40*/  IMAD.MOV.U32 R132, RZ, RZ, R37 ;  /* 0x000000ffff847224 */ /* 0x000fe200078e0025 */
[----:B-1----:R-:W-:-:S06]  /*27b50*/  ULEA UR6, UR6, UR7, 0x18 ;  /* 0x0000000706067291 */ /* 0x002fcc000f8ec0ff */
[----:B------:R-:W-:Y:S02]  /*27b60*/  IMAD.U32 R221, RZ, RZ, UR6 ;  /* 0x00000006ffdd7e24 */ /* 0x000fe4000f8e00ff */
[----:B---3--:R-:W-:-:S05]  /*27b70*/  IMAD.SHL.U32 R2, R3, 0x8, RZ ;  /* 0x0000000803027824 */ /* 0x008fca00078e00ff */
[C---:B------:R-:W-:Y:S02]  /*27b80*/  LOP3.LUT R0, R2.reuse, 0x1c0, RZ, 0xc0, !PT ;  /* 0x000001c002007812 */ /* 0x040fe400078ec0ff */
[----:B------:R-:W-:Y:S02]  /*27b90*/  LOP3.LUT R222, R2, 0x38, RZ, 0xc0, !PT ;  /* 0x0000003802de7812 */ /* 0x000fe400078ec0ff */
[----:B------:R-:W-:-:S04]  /*27ba0*/  LOP3.LUT R0, R0, 0x38, R3, 0xf8, !PT ;  /* 0x0000003800007812 */ /* 0x000fc800078ef803 */
[----:B------:R-:W-:-:S04]  /*27bb0*/  LOP3.LUT R0, R0, R222, RZ, 0x3c, !PT ;  /* 0x000000de00007212 */ /* 0x000fc800078e3cff */
[----:B------:R-:W-:-:S05]  /*27bc0*/  LOP3.LUT R0, R0, 0x1e00, R2, 0xf8, !PT ;  /* 0x00001e0000007812 */ /* 0x000fca00078ef802 */
[----:B------:R-:W-:Y:S01]  /*27bd0*/  IMAD R232, R0, 0x2, R221 ;  /* 0x0000000200e87824 */ /* 0x000fe200078e02dd */
[----:B--2---:R-:W-:-:S04]  /*27be0*/  ISETP.NE.U32.AND P3, PT, R4, RZ, PT ;  /* 0x000000ff0400720c */ /* 0x004fc80003f65070 */
[----:B------:R-:W-:-:S13]  /*27bf0*/  ISETP.NE.AND.EX P3, PT, R5, RZ, PT, P3 ;  /* 0x000000ff0500720c */ /* 0x000fda0003f65330 */
.L_x_6925:
        /* <DEDUP_REMOVED lines=9> */
[----:B-----5:R1:W5:Y:S04]  /*27c90*/  LDL R236, [R1+0x10] ;  /* 0x0000100001ec7983 */ /* 0x0203680000100800 */
        /* <DEDUP_REMOVED lines=49> */
[----:B------:R-:W2:Y:S01]  /*27fb0*/  LD.E.64 R6, desc[UR4][R134.64+0x40] ;  /* 0x0000400486067980 */ /* 0x000ea2000c101b00 */
[----:B------:R-:W-:Y:S04]  /*27fc0*/  LOP3.LUT R0, RZ, R3, RZ, 0x33, !PT ;  /* 0x00000003ff007212 */ /* 0x000fe800078e33ff */
[----:B------:R-:W-:Y:S05]  /*27fd0*/  @P5 IADD3 R4, PT, PT, R4, 0x1, RZ ;  /* 0x0000000104045810 */ /* 0x000fea0007ffe0ff */
        /* <DEDUP_REMOVED lines=9> */
[----:B------:R1:W3:Y:S01]  /*28070*/  LD.E R12, desc[UR4][R10.64] ;  /* 0x000000040a0c7980 */ /* 0x0002e2000c101900 */
[----:B------:R-:W-:Y:S01]  /*28080*/  LEA.HI.X.SX32 R9, R5, R239, 0x2, P0 ;  /* 0x000000ef05097211 */ /* 0x000fe200000f16ff */
[----:B------:R-:W-:Y:S04]  /*28090*/  IMAD R3, R3, R4, -0x100 ;  /* 0xffffff0003037424 */ /* 0x000fe800078e0204 */
[----:B------:R-:W3:Y:S01]  /*280a0*/  LD.E R11, desc[UR4][R8.64] ;  /* 0x00000004080b7980 */ /* 0x000ee2000c101900 */
[----:B-1----:R-:W-:Y:S03]  /*280b0*/  SHF.R.S32.HI R10, RZ, 0x1f, R3 ;  /* 0x0000001fff0a7819 */ /* 0x002fe60000011403 */
        /* <DEDUP_REMOVED lines=15> */
.L_x_6920:
[----:B------:R-:W-:Y:S05]  /*281b0*/  BSYNC.RECONVERGENT B0 ;  /* 0x0000000000007941 */ /* 0x000fea0003800200 */
.L_x_6919:
[----:B------:R-:W3:Y:S01]  /*281c0*/  LDL R3, [R1+0x20] ;  /* 0x0000200001037983 */ /* 0x000ee20000100800 */
[C---:B------:R-:W-:Y:S01]  /*281d0*/  IMAD.SHL.U32 R222, R209.reuse, 0x8, RZ ;  /* 0x00000008d1de7824 */ /* 0x040fe200078e00ff */
[----:B------:R-:W-:Y:S01]  /*281e0*/  SHF.R.U32.HI R223, RZ, 0x1, R209 ;  /* 0x00000001ffdf7819 */ /* 0x000fe200000116d1 */
[C---:B------:R-:W-:Y:S01]  /*281f0*/  IMAD.SHL.U32 R224, R209.reuse, 0x20, RZ ;  /* 0x00000020d1e07824 */ /* 0x040fe200078e00ff */
[----:B-1----:R-:W4:Y:S01]  /*28200*/  LDL R5, [R1+0x24] ;  /* 0x0000240001057983 */ /* 0x002f220000100800 */
[----:B------:R-:W-:Y:S01]  /*28210*/  LOP3.LUT P2, RZ, R209, 0x4, RZ, 0xc0, !PT ;  /* 0x00000004d1ff7812 */ /* 0x000fe2000784c0ff */
[----:B------:R-:W-:Y:S01]  /*28220*/  IMAD.MOV.U32 R216, RZ, RZ, 0x20 ;  /* 0x00000020ffd87424 */ /* 0x000fe200078e00ff */
[----:B------:R-:W-:Y:S01]  /*28230*/  LOP3.LUT R222, R222, 0x38, RZ, 0xc0, !PT ;  /* 0x00000038dede7812 */ /* 0x000fe200078ec0ff */
[----:B--2---:R-:W2:Y:S01]  /*28240*/  LDL R0, [R1+0x40] ;  /* 0x0000400001007983 */ /* 0x004ea20000100800 */
[----:B------:R-:W-:Y:S01]  /*28250*/  LOP3.LUT R224, R224, 0x7c00, RZ, 0xc0, !PT ;  /* 0x00007c00e0e07812 */ /* 0x000fe200078ec0ff */
[----:B------:R-:W-:Y:S02]  /*28260*/  BSSY.RECONVERGENT B1, `(.L_x_6921) ;  /* 0x0000226000017945 */ /* 0x000fe40003800200 */
[----:B------:R-:W2:Y:S01]  /*28270*/  LDL R237, [R1+0x68] ;  /* 0x0000680001ed7983 */ /* 0x000ea20000100800 */
[C---:B---3--:R-:W-:Y:S01]  /*28280*/  IMAD.SHL.U32 R15, R3.reuse, 0x20, RZ ;  /* 0x00000020030f7824 */ /* 0x048fe200078e00ff */
[----:B----4-:R-:W-:Y:S04]  /*28290*/  SHF.L.U64.HI R14, R3, 0x5, R5 ;  /* 0x00000005030e7819 */ /* 0x010fe80000010205 */
[----:B------:R-:W-:Y:S01]  /*282a0*/  IADD3 R10, P0, PT, R15, R16, RZ ;  /* 0x000000100f0a7210 */ /* 0x000fe20007f1e0ff */
[----:B--2---:R-:W-:Y:S01]  /*282b0*/  IMAD.MOV.U32 R4, RZ, RZ, R0 ;  /* 0x000000ffff047224 */ /* 0x004fe200078e0000 */
[C---:B------:R-:W-:Y:S02]  /*282c0*/  LOP3.LUT R0, R2.reuse, 0x1c0, RZ, 0xc0, !PT ;  /* 0x000001c002007812 */ /* 0x040fe400078ec0ff */
[----:B------:R-:W-:Y:S01]  /*282d0*/  LOP3.LUT R3, R2, 0x400, RZ, 0xc0, !PT ;  /* 0x0000040002037812 */ /* 0x000fe200078ec0ff */
[--C-:B------:R-:W-:Y:S01]  /*282e0*/  IMAD.X R11, R14, 0x1, R4.reuse, P0 ;  /* 0x000000010e0b7824 */ /* 0x100fe200000e0604 */
[-C--:B------:R-:W-:Y:S01]  /*282f0*/  IADD3 R8, P0, PT, R10, R15.reuse, RZ ;  /* 0x0000000f0a087210 */ /* 0x080fe20007f1e0ff */
[----:B------:R-:W-:Y:S01]  /*28300*/  @!P1 IMAD.MOV.U32 R5, RZ, RZ, R4 ;  /* 0x000000ffff059224 */ /* 0x000fe200078e0004 */
[----:B------:R-:W-:Y:S01]  /*28310*/  LOP3.LUT R0, R0, 0x8, R209, 0xf8, !PT ;  /* 0x0000000800007812 */ /* 0x000fe200078ef8d1 */
[----:B------:R-:W-:Y:S02]  /*28320*/  @!P1 IMAD.MOV.U32 R4, RZ, RZ, R16 ;  /* 0x000000ffff049224 */ /* 0x000fe400078e0010 */
[--C-:B------:R-:W-:Y:S01]  /*28330*/  IMAD.X R9, R11, 0x1, R14.reuse, P0 ;  /* 0x000000010b097824 */ /* 0x100fe200000e060e */
[-C--:B------:R-:W-:Y:S02]  /*28340*/  IADD3 R6, P0, PT, R8, R15.reuse, RZ ;  /* 0x0000000f08067210 */ /* 0x080fe40007f1e0ff */
[----:B------:R-:W-:Y:S01]  /*28350*/  @!PT LDS RZ, [RZ] ;  /* 0x00000000fffff984 */ /* 0x000fe20000000800 */
[----:B------:R-:W-:Y:S01]  /*28360*/  @!PT LDS RZ, [RZ] ;  /* 0x00000000fffff984 */ /* 0x000fe20000000800 */
[----:B------:R-:W-:Y:S01]  /*28370*/  @!PT LDS RZ, [RZ] ;  /* 0x00000000fffff984 */ /* 0x000fe20000000800 */
[----:B------:R1:W-:Y:S01]  /*28380*/  @!P1 LDGSTS.E.BYPASS.LTC128B.128 [R232+0xa000], desc[UR4][R4.64] ;  /* 0x0a00000004e89fae */ /* 0x0003e2000b981a04 */
[-C--:B------:R-:W-:Y:S02]  /*28390*/  LOP3.LUT R0, R0, R222.reuse, RZ, 0x3c, !PT ;  /* 0x000000de00007212 */ /* 0x080fe400078e3cff */
[----:B------:R-:W-:Y:S01]  /*283a0*/  IMAD.X R7, R9, 0x1, R14, P0 ;  /* 0x0000000109077824 */ /* 0x000fe200000e060e */
[----:B------:R-:W-:Y:S02]  /*283b0*/  @P1 STS.128 [R232+0xa000], RZ ;  /* 0x00a000ffe8001388 */ /* 0x000fe40000000c00 */
[----:B------:R-:W-:Y:S01]  /*283c0*/  IMAD R3, R0, 0x2, R3 ;  /* 0x0000000200037824 */ /* 0x000fe200078e0203 */
[----:B------:R-:W-:Y:S01]  /*283d0*/  LOP3.LUT R0, R223, 0x8, RZ, 0xc0, !PT ;  /* 0x00000008df007812 */ /* 0x000fe200078ec0ff */
[----:B------:R-:W-:Y:S01]  /*283e0*/  @!PT LDS RZ, [RZ] ;  /* 0x00000000fffff984 */ /* 0x000fe20000000800 */
[----:B------:R-:W-:Y:S01]  /*283f0*/  @!PT LDS RZ, [RZ] ;  /* 0x00000000fffff984 */ /* 0x000fe20000000800 */
[----:B------:R-:W-:Y:S01]  /*28400*/  @!PT LDS RZ, [RZ] ;  /* 0x00000000fffff984 */ /* 0x000fe20000000800 */
[----:B------:R2:W-:Y:S02]  /*28410*/  @!P1 LDGSTS.E.BYPASS.LTC128B.128 [R232+0xa800], desc[UR4][R10.64] ;  /* 0x0a8000000ae89fae */ /* 0x0005e4000b981a04 */
[----:B------:R-:W-:Y:S01]  /*28420*/  IMAD.IADD R3, R221, 0x1, R3 ;  /* 0x00000001dd037824 */ /* 0x000fe200078e0203 */
[--C-:B------:R-:W-:Y:S01]  /*28430*/  LOP3.LUT R0, R0, 0x1c0, R2.reuse, 0xf8, !PT ;  /* 0x000001c000007812 */ /* 0x100fe200078ef802 */
[----:B------:R-:W-:Y:S01]  /*28440*/  @P1 STS.128 [R232+0xa800], RZ ;  /* 0x00a800ffe8001388 */ /* 0x000fe20000000c00 */
[----:B------:R-:W-:Y:S02]  /*28450*/  LOP3.LUT R2, R224, 0x200, R2, 0xf8, !PT ;  /* 0x00000200e0027812 */ /* 0x000fe400078ef802 */
[----:B------:R-:W-:Y:S01]  /*28460*/  LOP3.LUT R220, R0, R222, RZ, 0x3c, !PT ;  /* 0x000000de00dc7212 */ /* 0x000fe200078e3cff */
[----:B------:R-:W-:Y:S01]  /*28470*/  @!PT LDS RZ, [RZ] ;  /* 0x00000000fffff984 */ /* 0x000fe20000000800 */
[----:B------:R-:W-:Y:S01]  /*28480*/  @!PT LDS RZ, [RZ] ;  /* 0x00000000fffff984 */ /* 0x000fe20000000800 */
[----:B------:R-:W-:Y:S01]  /*28490*/  @!PT LDS RZ, [RZ] ;  /* 0x00000000fffff984 */ /* 0x000fe20000000800 */
[----:B------:R3:W-:Y:S03]  /*284a0*/  @!P1 LDGSTS.E.BYPASS.LTC128B.128 [R232+0xb000], desc[UR4][R8.64] ;  /* 0x0b00000008e89fae */ /* 0x0007e6000b981a04 */
[----:B------:R-:W-:Y:S01]  /*284b0*/  LOP3.LUT R0, R2, R220, RZ, 0xfc, !PT ;  /* 0x000000dc02007212 */ /* 0x000fe200078efcff */
[----:B------:R-:W-:Y:S01]  /*284c0*/  @P1 STS.128 [R232+0xb000], RZ ;  /* 0x00b000ffe8001388 */ /* 0x000fe20000000c00 */
[----:B------:R-:W-:Y:S03]  /*284d0*/  IMAD.MOV.U32 R2, RZ, RZ, 0x40 ;  /* 0x00000040ff027424 */ /* 0x000fe600078e00ff */
[----:B------:R-:W-:Y:S01]  /*284e0*/  @!PT LDS RZ, [RZ] ;  /* 0x00000000fffff984 */ /* 0x000fe20000000800 */
[----:B------:R-:W-:Y:S01]  /*284f0*/  @!PT LDS RZ, [RZ] ;  /* 0x00000000fffff984 */ /* 0x000fe20000000800 */
[----:B------:R-:W-:Y:S01]  /*28500*/  @!PT LDS RZ, [RZ] ;  /* 0x00000000fffff984 */ /* 0x000fe20000000800 */
[----:B------:R4:W-:Y:S01]  /*28510*/  @!P1 LDGSTS.E.BYPASS.LTC128B.128 [R232+0xb800], desc[UR4][R6.64] ;  /* 0x0b80000006e89fae */ /* 0x0009e2000b981a04 */
[----:B------:R-:W-:Y:S01]  /*28520*/  IMAD R208, R0, 0x2, R221 ;  /* 0x0000000200d07824 */ /* 0x000fe200078e02dd */
[----:B------:R-:W-:Y:S02]  /*28530*/  SEL R2, R2, 0xffffffc0, !P2 ;  /* 0xffffffc002027807 */ /* 0x000fe40005000000 */
[-C--:B-1----:R-:W-:Y:S01]  /*28540*/  IADD3 R4, P0, PT, R6, R15.reuse, RZ ;  /* 0x0000000f06047210 */ /* 0x082fe20007f1e0ff */
[----:B------:R-:W-:Y:S04]  /*28550*/  @P1 STS.128 [R232+0xb800], RZ ;  /* 0x00b800ffe8001388 */ /* 0x000fe80000000c00 */
        /* <DEDUP_REMOVED lines=78> */
[----:B------:R-:W-:Y:S03]  /*28a40*/  @P1 STS.128 [R232+0x11000], RZ ;  /* 0x011000ffe8001388 */ /* 0x000fe60000000c00 */
[----:B------:R-:W-:Y:S01]  /*28a50*/  SEL R216, R216, 0xffffffe0, !P0 ;  /* 0xffffffe0d8d87807 */ /* 0x000fe20004000000 */
[----:B------:R-:W-:Y:S01]  /*28a60*/  @!PT LDS RZ, [RZ] ;  /* 0x00000000fffff984 */ /* 0x000fe20000000800 */
[----:B------:R-:W-:Y:S01]  /*28a70*/  @!PT LDS RZ, [RZ] ;  /* 0x00000000fffff984 */ /* 0x000fe20000000800 */
[----:B------:R-:W-:Y:S01]  /*28a80*/  @!PT LDS RZ, [RZ] ;  /* 0x00000000fffff984 */ /* 0x000fe20000000800 */
[----:B------:R1:W-:Y:S01]  /*28a90*/  @!P1 LDGSTS.E.BYPASS.LTC128B.128 [R232+0x11800], desc[UR4][R8.64] ;  /* 0x1180000008e89fae */ /* 0x0003e2000b981a04 */
[----:B-----5:R-:W-:Y:S03]  /*28aa0*/  ISETP.GT.AND P0, PT, R236, R237, PT ;  /* 0x000000edec00720c */ /* 0x020fe60003f04270 */
[----:B------:R-:W-:Y:S01]  /*28ab0*/  @P1 STS.128 [R232+0x11800], RZ ;  /* 0x011800ffe8001388 */ /* 0x000fe20000000c00 */
[C-C-:B------:R-:W-:Y:S02]  /*28ac0*/  IMAD.IADD R172, R208.reuse, 0x1, R216.reuse ;  /* 0x00000001d0ac7824 */ /* 0x140fe400078e02d8 */
[C---:B------:R-:W-:Y:S01]  /*28ad0*/  IMAD.IADD R0, R3.reuse, 0x1, R216 ;  /* 0x0000000103007824 */ /* 0x040fe200078e02d8 */
[----:B------:R-:W-:Y:S04]  /*28ae0*/  LDSM.16.M88.4 R128, [R208] ;  /* 0x00000000d080783b */ /* 0x000fe80000000200 */
[----:B------:R-:W-:Y:S04]  /*28af0*/  LDSM.16.M88.4 R16, [R3+0x2800] ;  /* 0x002800000310783b */ /* 0x000fe80000000200 */
[----:B------:R-:W-:Y:S04]  /*28b00*/  LDSM.16.M88.4 R24, [R3+0x3000] ;  /* 0x003000000318783b */ /* 0x000fe80000000200 */
[----:B------:R-:W-:Y:S04]  /*28b10*/  LDSM.16.M88.4 R32, [R3+0x3800] ;  /* 0x003800000320783b */ /* 0x000fe80000000200 */
[----:B------:R-:W0:Y:S04]  /*28b20*/  LDGDEPBAR ;  /* 0x00000000000079af */ /* 0x000e280000000000 */
[----:B-1----:R-:W1:Y:S04]  /*28b30*/  LDSM.16.M88.4 R8, [R3+0x2000] ;  /* 0x002000000308783b */ /* 0x002e680000000200 */
[----:B------:R-:W2:Y:S04]  /*28b40*/  LDSM.16.M88.4 R40, [R3+0x4000] ;  /* 0x004000000328783b */ /* 0x000ea80000000200 */
[----:B------:R-:W3:Y:S04]  /*28b50*/  LDSM.16.M88.4 R48, [R3+0x4800] ;  /* 0x004800000330783b */ /* 0x000ee80000000200 */
[----:B------:R-:W4:Y:S04]  /*28b60*/  LDSM.16.M88.4 R56, [R3+0x5000] ;  /* 0x005000000338783b */ /* 0x000f280000000200 */
        /* <DEDUP_REMOVED lines=152> */
[----:B------:R-:W-:Y:S01]  /*294f0*/  HMMA.16816.F32 R128, R184, R182, R128 ;  /* 0x000000b6b880723c */ /* 0x000fe20000001880 */
[----:B------:R-:W4:Y:S04]  /*29500*/  LDSM.16.M88.4 R180, [R216+0x4000] ;  /* 0x00400000d8b4783b */ /* 0x000f280000000200 */
[----:B------:R-:W4:Y:S03]  /*29510*/  LDSM.16.M88.4 R184, [R216+0x4800] ;  /* 0x00480000d8b8783b */ /* 0x000f260000000200 */
        /* <DEDUP_REMOVED lines=11> */
[----:B------:R-:W3:Y:S04]  /*295d0*/  LDSM.16.M88.4 R176, [R216+0x8000] ;  /* 0x00800000d8b0783b */ /* 0x000ee80000000200 */
[----:B------:R-:W3:Y:S03]  /*295e0*/  LDSM.16.M88.4 R216, [R216+0x9800] ;  /* 0x00980000d8d8783b */ /* 0x000ee60000000200 */
[C---:B----4-:R-:W-:Y:S01]  /*295f0*/  HMMA.16816.F32 R36, R188.reuse, R180, R36 ;  /* 0x000000b4bc24723c */ /* 0x050fe20000001824 */
[----:B------:R-:W-:Y:S04]  /*29600*/  DEPBAR.LE SB0, 0x0 ;  /* 0x000080000000791a */ /* 0x000fe80000000000 */
[----:B------:R-:W-:Y:S03]  /*29610*/  BAR.SYNC.DEFER_BLOCKING 0x0 ;  /* 0x0000000000007b1d */ /* 0x000fe60000010000 */
        /* <DEDUP_REMOVED lines=17> */
[C---:B------:R-:W-:Y:S01]  /*29730*/  HMMA.16816.F32 R108, R188.reuse, R208, R108 ;  /* 0x000000d0bc6c723c */ /* 0x040fe2000000186c */
[----:B------:R-:W1:Y:S07]  /*29740*/  S2R R168, SR_TID.X ;  /* 0x0000000000a87919 */ /* 0x000e6e0000002100 */
[C---:B------:R-:W-:Y:S08]  /*29750*/  HMMA.16816.F32 R112, R188.reuse, R210, R112 ;  /* 0x000000d2bc70723c */ /* 0x040ff00000001870 */
[C---:B------:R-:W-:Y:S08]  /*29760*/  HMMA.16816.F32 R116, R188.reuse, R212, R116 ;  /* 0x000000d4bc74723c */ /* 0x040ff00000001874 */
[C---:B------:R-:W-:Y:S08]  /*29770*/  HMMA.16816.F32 R120, R188.reuse, R214, R120 ;  /* 0x000000d6bc78723c */ /* 0x040ff00000001878 */
[C---:B------:R-:W-:Y:S08]  /*29780*/  HMMA.16816.F32 R124, R188.reuse, R216, R124 ;  /* 0x000000d8bc7c723c */ /* 0x040ff0000000187c */
[----:B------:R-:W-:Y:S01]  /*29790*/  HMMA.16816.F32 R128, R188, R218, R128 ;  /* 0x000000dabc80723c */ /* 0x000fe20000001880 */
[----:B------:R-:W-:Y:S08]  /*297a0*/  @!UPT UIADD3 URZ, UPT, UPT, URZ, URZ, URZ ;  /* 0x000000fffffff290 */ /* 0x000ff0000fffe0ff */
[----:B-1----:R-:W-:Y:S11]  /*297b0*/  @!P0 BRA `(.L_x_6922) ;  /* 0x0000000c00408947 */ /* 0x002ff60003800000 */
        /* <DEDUP_REMOVED lines=91> */
.L_x_6924:
[----:B------:R-:W-:Y:S05]  /*29d70*/  BSYNC.RECONVERGENT B0 ;  /* 0x0000000000007941 */ /* 0x000fea0003800200 */
.L_x_6923:
        /* <DEDUP_REMOVED lines=47> */
[-C--:B--2---:R-:W-:Y:S03]  /*2a070*/  IADD3 R178, P4, PT, R180, R0.reuse, RZ ;  /* 0x00000000b4b27210 */ /* 0x084fe60007f9e0ff */
[----:B------:R2:W-:Y:S01]  /*2a080*/  @P1 STS.128 [R232+0x4800], RZ ;  /* 0x004800ffe8001388 */ /* 0x0005e20000000c00 */
[-C--:B------:R-:W-:Y:S02]  /*2a090*/  IADD3.X R181, PT, PT, R183, R169.reuse, RZ, P0, !PT ;  /* 0x000000a9b7b57210 */ /* 0x080fe400007fe4ff */
        /* <DEDUP_REMOVED lines=18> */
[-C--:B-----5:R-:W-:Y:S01]  /*2a1c0*/  IADD3 R170, P0, PT, R172, R0.reuse, RZ ;  /* 0x00000000acaa7210 */ /* 0x0a0fe20007f1e0ff */
        /* <DEDUP_REMOVED lines=47> */
.L_x_6922:
[----:B------:R-:W-:Y:S05]  /*2a4c0*/  BSYNC.RECONVERGENT B1 ;  /* 0x0000000000017941 */ /* 0x000fea0003800200 */
.L_x_6921:
[----:B------:R-:W-:Y:S01]  /*2a4d0*/  LOP3.LUT R226, R226, 0xfdffffff, RZ, 0xc0, !PT ;  /* 0xfdffffffe2e27812 */ /* 0x000fe200078ec0ff */
[----:B------:R-:W3:Y:S01]  /*2a4e0*/  LDL R0, [R1+0x48] ;  /* 0x0000480001007983 */ /* 0x000ee20000100800 */
[----:B------:R-:W-:Y:S01]  /*2a4f0*/  LOP3.LUT R233, R233, 0xfffffffe, RZ, 0xc0, !PT ;  /* 0xfffffffee9e97812 */ /* 0x000fe200078ec0ff */
[----:B--2---:R-:W-:Y:S01]  /*2a500*/  IMAD.SHL.U32 R2, R168, 0x2, RZ ;  /* 0x00000002a8027824 */ /* 0x004fe200078e00ff */
[----:B------:R-:W-:Y:S01]  /*2a510*/  @P2 LOP3.LUT R226, R226, 0x2000000, RZ, 0xfc, !PT ;  /* 0x02000000e2e22812 */ /* 0x000fe200078efcff */
[----:B------:R1:W-:Y:S01]  /*2a520*/  STL [R1+0x7c], R232 ;  /* 0x00007ce801007387 */ /* 0x0003e20000100800 */
[----:B------:R-:W2:Y:S01]  /*2a530*/  S2UR UR6, SR_CgaCtaId ;  /* 0x00000000000679c3 */ /* 0x000ea20000008800 */
[----:B------:R-:W-:Y:S01]  /*2a540*/  UMOV UR7, 0x400 ;  /* 0x0000040000077882 */ /* 0x000fe20000000000 */
[----:B------:R-:W-:Y:S01]  /*2a550*/  LOP3.LUT R226, R226, 0xfeffffff, RZ, 0xc0, !PT ;  /* 0xfeffffffe2e27812 */ /* 0x000fe200078ec0ff */
[----:B------:R-:W-:Y:S03]  /*2a560*/  STL [R1+0x78], R224 ;  /* 0x000078e001007387 */ /* 0x000fe60000100800 */
[----:B------:R-:W-:Y:S01]  /*2a570*/  @P3 LOP3.LUT R226, R226, 0x1000000, RZ, 0xfc, !PT ;  /* 0x01000000e2e23812 */ /* 0x000fe200078efcff */
[----:B------:R-:W-:Y:S03]  /*2a580*/  STL [R1+0x74], R223 ;  /* 0x000074df01007387 */ /* 0x000fe60000100800 */
[----:B------:R-:W-:Y:S01]  /*2a590*/  LOP3.LUT R226, R226, 0xff7fffff, RZ, 0xc0, !PT ;  /* 0xff7fffffe2e27812 */ /* 0x000fe200078ec0ff */
[----:B------:R-:W-:Y:S04]  /*2a5a0*/  STL [R1+0x70], R222 ;  /* 0x000070de01007387 */ /* 0x000fe80000100800 */
[----:B------:R4:W-:Y:S01]  /*2a5b0*/  STL [R1+0x64], R2 ;  /* 0x0000640201007387 */ /* 0x0009e20000100800 */
[----:B-1----:R-:W-:Y:S01]  /*2a5c0*/  IMAD.MOV.U32 R232, RZ, RZ, R236 ;  /* 0x000000ffffe87224 */ /* 0x002fe200078e00ec */
[----:B----4-:R-:W-:Y:S05]  /*2a5d0*/  LOP3.LUT R2, R2, 0x6, RZ, 0xc0, !PT ;  /* 0x0000000602027812 */ /* 0x010fea00078ec0ff */
[----:B------:R1:W-:Y:S02]  /*2a5e0*/  STL [R1+0x60], R2 ;  /* 0x0000600201007387 */ /* 0x0003e40000100800 */
[----:B-1----:R-:W-:Y:S04]  /*2a5f0*/  IMAD R2, R232, 0x100, R2 ;  /* 0x00000100e8027824 */ /* 0x002fe800078e0202 */
        /* <DEDUP_REMOVED lines=10> */
[C---:B------:R-:W-:Y:S02]  /*2a6a0*/  VIADD R215, R2.reuse, 0x41 ;  /* 0x0000004102d77836 */ /* 0x040fe40000000000 */
[----:B------:R-:W-:Y:S02]  /*2a6b0*/  VIADD R181, R2, 0x48 ;  /* 0x0000004802b57836 */ /* 0x000fe40000000000 */
[----:B------:R-:W-:Y:S01]  /*2a6c0*/  @P1 LOP3.LUT R226, R226, 0x800000, RZ, 0xfc, !PT ;  /* 0x00800000e2e21812 */ /* 0x000fe200078efcff */
[----:B------:R-:W-:Y:S01]  /*2a6d0*/  VIADD R213, R2, 0x49 ;  /* 0x0000004902d57836 */ /* 0x000fe20000000000 */
[----:B------:R-:W-:Y:S01]  /*2a6e0*/  ISETP.GE.AND P1, PT, R3, R231, PT ;  /* 0x000000e70300720c */ /* 0x000fe20003f26270 */
[C---:B------:R-:W-:Y:S01]  /*2a6f0*/  VIADD R3, R227.reuse, 0x8 ;  /* 0x00000008e3037836 */ /* 0x040fe20000000000 */
[----:B------:R-:W-:Y:S01]  /*2a700*/  LOP3.LUT R226, R226, 0xfffffdff, RZ, 0xc0, !PT ;  /* 0xfffffdffe2e27812 */ /* 0x000fe200078ec0ff */
[C---:B------:R-:W-:Y:S02]  /*2a710*/  VIADD R211, R2.reuse, 0x50 ;  /* 0x0000005002d37836 */ /* 0x040fe40000000000 */
[C---:B------:R-:W-:Y:S02]  /*2a720*/  VIADD R212, R2.reuse, 0x51 ;  /* 0x0000005102d47836 */ /* 0x040fe40000000000 */
[C---:B------:R-:W-:Y:S02]  /*2a730*/  VIADD R208, R2.reuse, 0x58 ;  /* 0x0000005802d07836 */ /* 0x040fe40000000000 */
[C---:B------:R-:W-:Y:S02]  /*2a740*/  VIADD R207, R2.reuse, 0x59 ;  /* 0x0000005902cf7836 */ /* 0x040fe40000000000 */
[----:B------:R-:W-:Y:S02]  /*2a750*/  VIADD R199, R2, 0x60 ;  /* 0x0000006002c77836 */ /* 0x000fe40000000000 */
[----:B------:R-:W-:Y:S01]  /*2a760*/  @P1 LOP3.LUT R226, R226, 0x200, RZ, 0xfc, !PT ;  /* 0x00000200e2e21812 */ /* 0x000fe200078efcff */
[C---:B------:R-:W-:Y:S01]  /*2a770*/  VIADD R196, R2.reuse, 0x61 ;  /* 0x0000006102c47836 */ /* 0x040fe20000000000 */
[C---:B------:R-:W-:Y:S01]  /*2a780*/  ISETP.GE.AND P1, PT, R2.reuse, R229, PT ;  /* 0x000000e50200720c */ /* 0x040fe20003f26270 */
[----:B------:R-:W-:Y:S01]  /*2a790*/  VIADD R188, R2, 0x68 ;  /* 0x0000006802bc7836 */ /* 0x000fe20000000000 */
[----:B------:R-:W-:Y:S01]  /*2a7a0*/  LOP3.LUT R226, R226, 0xffbfffff, RZ, 0xc0, !PT ;  /* 0xffbfffffe2e27812 */ /* 0x000fe200078ec0ff */
[C---:B------:R-:W-:Y:S02]  /*2a7b0*/  VIADD R187, R2.reuse, 0x69 ;  /* 0x0000006902bb7836 */ /* 0x040fe40000000000 */
[C---:B---3--:R-:W-:Y:S01]  /*2a7c0*/  IMAD.IADD R0, R2.reuse, 0x1, R0 ;  /* 0x0000000102007824 */ /* 0x048fe200078e0200 */
[----:B--2---:R-:W-:Y:S03]  /*2a7d0*/  ULEA UR6, UR6, UR7, 0x18 ;  /* 0x0000000706067291 */ /* 0x004fe6000f8ec0ff */
[C-C-:B------:R-:W-:Y:S01]  /*2a7e0*/  IMAD.IADD R244, R227.reuse, 0x1, -R0.reuse ;  /* 0x00000001e3f47824 */ /* 0x140fe200078e0a00 */
[C-C-:B------:R-:W-:Y:S02]  /*2a7f0*/  IADD3 R169, PT, PT, R227.reuse, -0x9, -R0.reuse ;  /* 0xfffffff7e3a97810 */ /* 0x140fe40007ffe800 */
[C-C-:B------:R-:W-:Y:S02]  /*2a800*/  IADD3 R172, PT, PT, R227.reuse, -0x10, -R0.reuse ;  /* 0xfffffff0e3ac7810 */ /* 0x140fe40007ffe800 */
[C-C-:B------:R-:W-:Y:S02]  /*2a810*/  IADD3 R170, PT, PT, R227.reuse, -0x1, -R0.reuse ;  /* 0xffffffffe3aa7810 */ /* 0x140fe40007ffe800 */
[----:B------:R-:W-:Y:S02]  /*2a820*/  IABS R171, R169 ;  /* 0x000000a900ab7213 */ /* 0x000fe40000000000 */
[--C-:B------:R-:W-:Y:S02]  /*2a830*/  IADD3 R174, PT, PT, R227, -0x11, -R0.reuse ;  /* 0xffffffefe3ae7810 */ /* 0x100fe40007ffe800 */
[----:B------:R-:W-:Y:S02]  /*2a840*/  IABS R169, R172 ;  /* 0x000000ac00a97213 */ /* 0x000fe40000000000 */
[----:B------:R-:W-:Y:S02]  /*2a850*/  IABS R173, R170 ;  /* 0x000000aa00ad7213 */ /* 0x000fe40000000000 */
[----:B------:R-:W-:Y:S01]  /*2a860*/  IABS R170, R174 ;  /* 0x000000ae00aa7213 */ /* 0x000fe20000000000 */
[----:B------:R-:W-:Y:S01]  /*2a870*/  IMAD.IADD R174, R3, 0x1, -R0 ;  /* 0x0000000103ae7824 */ /* 0x000fe200078e0a00 */
[----:B------:R-:W-:Y:S02]  /*2a880*/  I2FP.F32.S32 R169, R169 ;  /* 0x000000a900a97245 */ /* 0x000fe40000201400 */
[----:B------:R-:W-:Y:S02]  /*2a890*/  I2FP.F32.S32 R171, R171 ;  /* 0x000000ab00ab7245 */ /* 0x000fe40000201400 */
[----:B------:R-:W-:Y:S01]  /*2a8a0*/  I2FP.F32.S32 R170, R170 ;  /* 0x000000aa00aa7245 */ /* 0x000fe20000201400 */
[----:B------:R-:W-:Y:S01]  /*2a8b0*/  FFMA.FTZ R12, -R225, R169, R12 ;  /* 0x000000a9e10c7223 */ /* 0x000fe2000001010c */
[--C-:B------:R-:W-:Y:S01]  /*2a8c0*/  IADD3 R169, PT, PT, R227, -0x18, -R0.reuse ;  /* 0xffffffe8e3a97810 */ /* 0x100fe20007ffe800 */
[----:B------:R-:W-:Y:S01]  /*2a8d0*/  FFMA.FTZ R9, -R225, R171, R9 ;  /* 0x000000abe1097223 */ /* 0x000fe20000010109 */
[----:B------:R-:W-:Y:S01]  /*2a8e0*/  IADD3 R171, PT, PT, R227, -0x19, -R0 ;  /* 0xffffffe7e3ab7810 */ /* 0x000fe20007ffe800 */
[C---:B------:R-:W-:Y:S01]  /*2a8f0*/  FFMA.FTZ R13, -R225.reuse, R170, R13 ;  /* 0x000000aae10d7223 */ /* 0x040fe2000001010d */
        /* <DEDUP_REMOVED lines=9> */
[----:B------:R-:W-:Y:S01]  /*2a990*/  IABS R174, R174 ;  /* 0x000000ae00ae7213 */ /* 0x000fe20000000000 */
[CC--:B------:R-:W-:Y:S01]  /*2a9a0*/  FFMA.FTZ R4, -R225.reuse, R169.reuse, R4 ;  /* 0x000000a9e1047223 */ /* 0x0c0fe20000010104 */
[C---:B------:R-:W-:Y:S02]  /*2a9b0*/  VIADD R170, R2.reuse, 0x9 ;  /* 0x0000000902aa7836 */ /* 0x040fe40000000000 */
[C---:B------:R-:W-:Y:S01]  /*2a9c0*/  FFMA.FTZ R10, -R225.reuse, R169, R10 ;  /* 0x000000a9e10a7223 */ /* 0x040fe2000001010a */
[----:B------:R-:W-:Y:S01]  /*2a9d0*/  I2FP.F32.S32 R174, R174 ;  /* 0x000000ae00ae7245 */ /* 0x000fe20000201400 */
[----:B------:R-:W-:Y:S01]  /*2a9e0*/  FFMA.FTZ R5, -R225, R173, R5 ;  /* 0x000000ade1057223 */ /* 0x000fe20000010105 */
[----:B------:R-:W-:Y:S01]  /*2a9f0*/  IADD3 R173, PT, PT, R3, -0x1, -R0 ;  /* 0xffffffff03ad7810 */ /* 0x000fe20007ffe800 */
[----:B------:R-:W-:Y:S01]  /*2aa00*/  VIADD R169, R2, 0x20 ;  /* 0x0000002002a97836 */ /* 0x000fe20000000000 */
[----:B------:R-:W-:Y:S01]  /*2aa10*/  FSEL R183, R4, -INF , P1 ;  /* 0xff80000004b77808 */ /* 0x000fe20000800000 */
[----:B------:R-:W-:Y:S01]  /*2aa20*/  FFMA.FTZ R6, -R225, R174, R6 ;  /* 0x000000aee1067223 */ /* 0x000fe20000010106 */
[----:B------:R-:W-:Y:S01]  /*2aa30*/  IABS R173, R173 ;  /* 0x000000ad00ad7213 */ /* 0x000fe20000000000 */
[C---:B------:R-:W-:Y:S01]  /*2aa40*/  VIADD R174, R2.reuse, 0x70 ;  /* 0x0000007002ae7836 */ /* 0x040fe20000000000 */
[--C-:B------:R-:W-:Y:S02]  /*2aa50*/  IADD3 R4, PT, PT, R3, -0x9, -R0.reuse ;  /* 0xfffffff703047810 */ /* 0x100fe40007ffe800 */
        /* <DEDUP_REMOVED lines=9> */
[--C-:B------:R-:W-:Y:S01]  /*2aaf0*/  IADD3 R10, PT, PT, R3, -0x11, -R0.reuse ;  /* 0xffffffef030a7810 */ /* 0x100fe20007ffe800 */
[----:B------:R-:W-:Y:S01]  /*2ab00*/  FFMA.FTZ R11, -R225, R4, R11 ;  /* 0x00000004e10b7223 */ /* 0x000fe2000001010b */
[----:B------:R-:W-:Y:S02]  /*2ab10*/  FSEL R176, R5, -INF , P0 ;  /* 0xff80000005b07808 */ /* 0x000fe40000000000 */
[--C-:B------:R-:W-:Y:S02]  /*2ab20*/  IADD3 R5, PT, PT, R227, -0x20, -R0.reuse ;  /* 0xffffffe0e3057810 */ /* 0x100fe40007ffe800 */
[----:B------:R-:W-:Y:S02]  /*2ab30*/  FSEL R223, R7, -INF , P4 ;  /* 0xff80000007df7808 */ /* 0x000fe40002000000 */
[C-C-:B------:R-:W-:Y:S02]  /*2ab40*/  IADD3 R4, PT, PT, R227.reuse, -0x21, -R0.reuse ;  /* 0xffffffdfe3047810 */ /* 0x140fe40007ffe800 */
[----:B------:R-:W-:Y:S02]  /*2ab50*/  IADD3 R7, PT, PT, R227, -0x28, -R0 ;  /* 0xffffffd8e3077810 */ /* 0x000fe40007ffe800 */
[----:B------:R-:W-:Y:S02]  /*2ab60*/  IABS R10, R10 ;  /* 0x0000000a000a7213 */ /* 0x000fe40000000000 */
[----:B------:R-:W-:Y:S02]  /*2ab70*/  IABS R6, R5 ;  /* 0x0000000500067213 */ /* 0x000fe40000000000 */
[----:B------:R-:W-:Y:S02]  /*2ab80*/  IABS R5, R4 ;  /* 0x0000000400057213 */ /* 0x000fe40000000000 */
[----:B------:R-:W-:Y:S01]  /*2ab90*/  IABS R4, R7 ;  /* 0x0000000700047213 */ /* 0x000fe20000000000 */
[----:B------:R-:W-:Y:S01]  /*2aba0*/  IMAD.MOV.U32 R7, RZ, RZ, R10 ;  /* 0x000000ffff077224 */ /* 0x000fe200078e000a */
[----:B------:R-:W-:Y:S02]  /*2abb0*/  I2FP.F32.S32 R5, R5 ;  /* 0x0000000500057245 */ /* 0x000fe40000201400 */
[----:B------:R-:W-:Y:S02]  /*2abc0*/  I2FP.F32.S32 R4, R4 ;  /* 0x0000000400047245 */ /* 0x000fe40000201400 */
        /* <DEDUP_REMOVED lines=41> */
[----:B------:R-:W-:Y:S02]  /*2ae60*/  ISETP.GE.AND P0, PT, R170, R229, PT ;  /* 0x000000e5aa00720c */ /* 0x000fe40003f06270 */
[C-C-:B------:R-:W-:Y:S02]  /*2ae70*/  IADD3 R7, PT, PT, R3.reuse, -0x30, -R0.reuse ;  /* 0xffffffd003077810 */ /* 0x140fe40007ffe800 */
[----:B------:R-:W-:Y:S02]  /*2ae80*/  IADD3 R10, PT, PT, R3, -0x31, -R0 ;  /* 0xffffffcf030a7810 */ /* 0x000fe40007ffe800 */
[----:B------:R-:W-:Y:S02]  /*2ae90*/  IABS R5, R4 ;  /* 0x0000000400057213 */ /* 0x000fe40000000000 */
[----:B------:R-:W-:Y:S02]  /*2aea0*/  IABS R4, R6 ;  /* 0x0000000600047213 */ /* 0x000fe40000000000 */
[----:B------:R-:W-:Y:S02]  /*2aeb0*/  FSEL R184, R9, -INF , P0 ;  /* 0xff80000009b87808 */ /* 0x000fe40000000000 */
[----:B------:R-:W-:Y:S02]  /*2aec0*/  IABS R7, R7 ;  /* 0x0000000700077213 */ /* 0x000fe40000000000 */
[----:B------:R-:W-:Y:S02]  /*2aed0*/  ISETP.GE.AND P0, PT, R245, R229, PT ;  /* 0x000000e5f500720c */ /* 0x000fe40003f06270 */
[----:B------:R-:W-:Y:S02]  /*2aee0*/  IABS R6, R10 ;  /* 0x0000000a00067213 */ /* 0x000fe40000000000 */
[----:B------:R-:W-:Y:S02]  /*2aef0*/  I2FP.F32.S32 R5, R5 ;  /* 0x0000000500057245 */ /* 0x000fe40000201400 */
[----:B------:R-:W-:Y:S02]  /*2af00*/  I2FP.F32.S32 R4, R4 ;  /* 0x0000000400047245 */ /* 0x000fe40000201400 */
[----:B------:R-:W-:Y:S01]  /*2af10*/  I2FP.F32.S32 R7, R7 ;  /* 0x0000000700077245 */ /* 0x000fe20000201400 */
[C---:B------:R-:W-:Y:S01]  /*2af20*/  FFMA.FTZ R36, -R225.reuse, R5, R36 ;  /* 0x00000005e1247223 */ /* 0x040fe20000010124 */
[----:B------:R-:W-:Y:S01]  /*2af30*/  FSEL R175, R12, -INF , P0 ;  /* 0xff8000000caf7808 */ /* 0x000fe20000000000 */
[----:B------:R-:W-:Y:S01]  /*2af40*/  VIADD R12, R2, 0x38 ;  /* 0x00000038020c7836 */ /* 0x000fe20000000000 */
[----:B------:R-:W-:Y:S01]  /*2af50*/  ISETP.GE.AND P0, PT, R246, R229, PT ;  /* 0x000000e5f600720c */ /* 0x000fe20003f06270 */
[C---:B------:R-:W-:Y:S01]  /*2af60*/  FFMA.FTZ R30, -R225.reuse, R7, R30 ;  /* 0x00000007e11e7223 */ /* 0x040fe2000001011e */
[----:B------:R-:W-:Y:S01]  /*2af70*/  I2FP.F32.S32 R6, R6 ;  /* 0x0000000600067245 */ /* 0x000fe20000201400 */
[----:B------:R-:W-:Y:S01]  /*2af80*/  FFMA.FTZ R37, -R225, R4, R37 ;  /* 0x00000004e1257223 */ /* 0x000fe20000010125 */
[--C-:B------:R-:W-:Y:S02]  /*2af90*/  IADD3 R10, PT, PT, R3, -0x39, -R0.reuse ;  /* 0xffffffc7030a7810 */ /* 0x100fe40007ffe800 */
[--C-:B------:R-:W-:Y:S01]  /*2afa0*/  IADD3 R5, PT, PT, R227, -0x48, -R0.reuse ;  /* 0xffffffb8e3057810 */ /* 0x100fe20007ffe800 */
[----:B------:R-:W-:Y:S01]  /*2afb0*/  FFMA.FTZ R31, -R225, R6, R31 ;  /* 0x00000006e11f7223 */ /* 0x000fe2000001011f */
[--C-:B------:R-:W-:Y:S02]  /*2afc0*/  IADD3 R4, PT, PT, R227, -0x49, -R0.reuse ;  /* 0xffffffb7e3047810 */ /* 0x100fe40007ffe800 */
[----:B------:R-:W-:Y:S01]  /*2afd0*/  FSEL R224, R13, -INF , P0 ;  /* 0xff8000000de07808 */ /* 0x000fe20000000000 */
[----:B------:R-:W-:Y:S01]  /*2afe0*/  VIADD R13, R2, 0x30 ;  /* 0x00000030020d7836 */ /* 0x000fe20000000000 */
[----:B------:R-:W-:Y:S02]  /*2aff0*/  IADD3 R7, PT, PT, R227, -0x50, -R0 ;  /* 0xffffffb0e3077810 */ /* 0x000fe40007ffe800 */
[----:B------:R-:W-:Y:S02]  /*2b000*/  IABS R10, R10 ;  /* 0x0000000a000a7213 */ /* 0x000fe40000000000 */
[----:B------:R-:W-:Y:S02]  /*2b010*/  ISETP.GE.AND P0, PT, R247, R229, PT ;  /* 0x000000e5f700720c */ /* 0x000fe40003f06270 */
[----:B------:R-:W-:Y:S02]  /*2b020*/  IABS R6, R5 ;  /* 0x0000000500067213 */ /* 0x000fe40000000000 */
[----:B------:R-:W-:Y:S02]  /*2b030*/  IABS R5, R4 ;  /* 0x0000000400057213 */ /* 0x000fe40000000000 */
[----:B------:R-:W-:Y:S01]  /*2b040*/  IABS R4, R7 ;  /* 0x0000000700047213 */ /* 0x000fe20000000000 */
[----:B------:R-:W-:Y:S01]  /*2b050*/  IMAD.MOV.U32 R7, RZ, RZ, R10 ;  /* 0x000000ffff077224 */ /* 0x000fe200078e000a */
[----:B------:R-:W-:Y:S01]  /*2b060*/  FSEL R252, R16, -INF , P0 ;  /* 0xff80000010fc7808 */ /* 0x000fe20000000000 */
[----:B------:R-:W-:Y:S01]  /*2b070*/  VIADD R16, R2, 0x31 ;  /* 0x0000003102107836 */ /* 0x000fe20000000000 */
[C---:B------:R-:W-:Y:S02]  /*2b080*/  ISETP.GE.AND P0, PT, R170.reuse, R230, PT ;  /* 0x000000e6aa00720c */ /* 0x040fe40003f06270 */
[----:B------:R-:W-:Y:S02]  /*2b090*/  IADD3 R9, PT, PT, R3, -0x10, -R0 ;  /* 0xfffffff003097810 */ /* 0x000fe40007ffe800 */
[----:B------:R-:W-:Y:S02]  /*2b0a0*/  I2FP.F32.S32 R5, R5 ;  /* 0x0000000500057245 */ /* 0x000fe40000201400 */
[----:B------:R-:W-:Y:S02]  /*2b0b0*/  I2FP.F32.S32 R4, R4 ;  /* 0x0000000400047245 */ /* 0x000fe40000201400 */
[C---:B------:R-:W-:Y:S01]  /*2b0c0*/  ISETP.GE.AND P2, PT, R170.reuse, R228, PT ;  /* 0x000000e4aa00720c */ /* 0x040fe20003f46270 */
[C---:B------:R-:W-:Y:S01]  /*2b0d0*/  FFMA.FTZ R41, -R225.reuse, R5, R41 ;  /* 0x00000005e1297223 */ /* 0x040fe20000010129 */
[----:B------:R-:W-:Y:S01]  /*2b0e0*/  ISETP.GE.AND P1, PT, R170, R231, PT ;  /* 0x000000e7aa00720c */ /* 0x000fe20003f26270 */
[C---:B------:R-:W-:Y:S01]  /*2b0f0*/  VIADD R170, R2.reuse, 0x21 ;  /* 0x0000002102aa7836 */ /* 0x040fe20000000000 */
[----:B------:R-:W-:Y:S01]  /*2b100*/  I2FP.F32.S32 R7, R7 ;  /* 0x0000000700077245 */ /* 0x000fe20000201400 */
[----:B------:R-:W-:Y:S01]  /*2b110*/  FFMA.FTZ R44, -R225, R4, R44 ;  /* 0x00000004e12c7223 */ /* 0x000fe2000001012c */
[----:B------:R-:W-:Y:S01]  /*2b120*/  FSEL R243, R11, -INF , P0 ;  /* 0xff8000000bf37808 */ /* 0x000fe20000000000 */
[----:B------:R-:W-:Y:S01]  /*2b130*/  VIADD R11, R2, 0xd0 ;  /* 0x000000d0020b7836 */ /* 0x000fe20000000000 */
[----:B------:R-:W-:Y:S01]  /*2b140*/  IABS R9, R9 ;  /* 0x0000000900097213 */ /* 0x000fe20000000000 */
[----:B------:R-:W-:Y:S01]  /*2b150*/  FFMA.FTZ R35, -R225, R7, R35 ;  /* 0x00000007e1237223 */ /* 0x000fe20000010123 */
[----:B------:R-:W-:Y:S02]  /*2b160*/  ISETP.GE.AND P0, PT, R169, R229, PT ;  /* 0x000000e5a900720c */ /* 0x000fe40003f06270 */
[----:B------:R-:W-:Y:S02]  /*2b170*/  I2FP.F32.S32 R6, R6 ;  /* 0x0000000600067245 */ /* 0x000fe40000201400 */
[--C-:B------:R-:W-:Y:S02]  /*2b180*/  IADD3 R10, PT, PT, R3, -0x41, -R0.reuse ;  /* 0xffffffbf030a7810 */ /* 0x100fe40007ffe800 */
[----:B------:R-:W-:Y:S01]  /*2b190*/  IADD3 R5, PT, PT, R227, -0x51, -R0 ;  /* 0xffffffafe3057810 */ /* 0x000fe20007ffe800 */
[----:B------:R-:W-:Y:S01]  /*2b1a0*/  FFMA.FTZ R40, -R225, R6, R40 ;  /* 0x00000006e1287223 */ /* 0x000fe20000010128 */
[----:B------:R-:W-:Y:S02]  /*2b1b0*/  I2FP.F32.S32 R9, R9 ;  /* 0x0000000900097245 */ /* 0x000fe40000201400 */
[----:B------:R-:W-:Y:S02]  /*2b1c0*/  IADD3 R4, PT, PT, R227, -0x58, -R0 ;  /* 0xffffffa8e3047810 */ /* 0x000fe40007ffe800 */
[----:B------:R-:W-:Y:S01]  /*2b1d0*/  FSEL R242, R20, -INF , P0 ;  /* 0xff80000014f27808 */ /* 0x000fe20000000000 */
[----:B------:R-:W-:Y:S01]  /*2b1e0*/  FFMA.FTZ R14, -R225, R9, R14 ;  /* 0x00000009e10e7223 */ /* 0x000fe2000001010e */
[----:B------:R-:W-:Y:S01]  /*2b1f0*/  IADD3 R7, PT, PT, R227, -0x59, -R0 ;  /* 0xffffffa7e3077810 */ /* 0x000fe20007ffe800 */
[----:B------:R-:W-:Y:S01]  /*2b200*/  VIADD R20, R2, 0x29 ;  /* 0x0000002902147836 */ /* 0x000fe20000000000 */
[----:B------:R-:W-:Y:S02]  /*2b210*/  ISETP.GE.AND P0, PT, R170, R229, PT ;  /* 0x000000e5aa00720c */ /* 0x000fe40003f06270 */
[----:B------:R-:W-:Y:S02]  /*2b220*/  IABS R10, R10 ;  /* 0x0000000a000a7213 */ /* 0x000fe40000000000 */
[----:B------:R-:W-:Y:S02]  /*2b230*/  IABS R6, R5 ;  /* 0x0000000500067213 */ /* 0x000fe40000000000 */
[----:B------:R-:W-:Y:S02]  /*2b240*/  IABS R5, R4 ;  /* 0x0000000400057213 */ /* 0x000fe40000000000 */
[----:B------:R-:W-:Y:S01]  /*2b250*/  IABS R4, R7 ;  /* 0x0000000700047213 */ /* 0x000fe20000000000 */
[----:B------:R-:W-:Y:S01]  /*2b260*/  IMAD.MOV.U32 R7, RZ, RZ, R10 ;  /* 0x000000ffff077224 */ /* 0x000fe200078e000a */
[----:B------:R-:W-:Y:S01]  /*2b270*/  FSEL R241, R21, -INF , P0 ;  /* 0xff80000015f17808 */ /* 0x000fe20000000000 */
[----:B------:R-:W-:Y:S01]  /*2b280*/  VIADD R21, R2, 0xb1 ;  /* 0x000000b102157836 */ /* 0x000fe20000000000 */
[----:B------:R-:W-:Y:S02]  /*2b290*/  ISETP.GE.AND P4, PT, R248, R229, PT ;  /* 0x000000e5f800720c */ /* 0x000fe40003f86270 */
[----:B------:R-:W-:Y:S02]  /*2b2a0*/  ISETP.GE.AND P0, PT, R245, R230, PT ;  /* 0x000000e6f500720c */ /* 0x000fe40003f06270 */
[----:B------:R-:W-:Y:S02]  /*2b2b0*/  I2FP.F32.S32 R4, R4 ;  /* 0x0000000400047245 */ /* 0x000fe40000201400 */
[----:B------:R-:W-:Y:S01]  /*2b2c0*/  FSEL R250, R17, -INF , P4 ;  /* 0xff80000011fa7808 */ /* 0x000fe20002000000 */
[----:B------:R-:W-:Y:S01]  /*2b2d0*/  VIADD R17, R2, 0x28 ;  /* 0x0000002802117836 */ /* 0x000fe20000000000 */
[----:B------:R-:W-:Y:S01]  /*2b2e0*/  I2FP.F32.S32 R6, R6 ;  /* 0x0000000600067245 */ /* 0x000fe20000201400 */
[C---:B------:R-:W-:Y:S01]  /*2b2f0*/  FFMA.FTZ R49, -R225.reuse, R4, R49 ;  /* 0x00000004e1317223 */ /* 0x040fe20000010131 */
[----:B------:R-:W-:Y:S01]  /*2b300*/  FSEL R240, R14, -INF , P0 ;  /* 0xff8000000ef07808 */ /* 0x000fe20000000000 */
[----:B------:R-:W-:Y:S01]  /*2b310*/  VIADD R14, R2, 0xd1 ;  /* 0x000000d1020e7836 */ /* 0x000fe20000000000 */
[----:B------:R-:W-:Y:S01]  /*2b320*/  ISETP.GE.AND P0, PT, R246, R230, PT ;  /* 0x000000e6f600720c */ /* 0x000fe20003f06270 */
[----:B------:R-:W-:Y:S01]  /*2b330*/  FFMA.FTZ R45, -R225, R6, R45 ;  /* 0x00000006e12d7223 */ /* 0x000fe2000001012d */
[--C-:B------:R-:W-:Y:S02]  /*2b340*/  IADD3 R9, PT, PT, R3, -0x18, -R0.reuse ;  /* 0xffffffe803097810 */ /* 0x100fe40007ffe800 */
[----:B------:R-:W-:Y:S02]  /*2b350*/  I2FP.F32.S32 R7, R7 ;  /* 0x0000000700077245 */ /* 0x000fe40000201400 */
[----:B------:R-:W-:Y:S02]  /*2b360*/  I2FP.F32.S32 R5, R5 ;  /* 0x0000000500057245 */ /* 0x000fe40000201400 */
[----:B------:R-:W-:Y:S01]  /*2b370*/  IADD3 R4, PT, PT, R227, -0x60, -R0 ;  /* 0xffffffa0e3047810 */ /* 0x000fe20007ffe800 */
[----:B------:R-:W-:Y:S01]  /*2b380*/  FFMA.FTZ R39, -R225, R7, R39 ;  /* 0x00000007e1277223 */ /* 0x000fe20000010127 */
[----:B------:R-:W-:Y:S01]  /*2b390*/  FSEL R238, R15, -INF , P0 ;  /* 0xff8000000fee7808 */ /* 0x000fe20000000000 */
[----:B------:R-:W-:Y:S01]  /*2b3a0*/  VIADD R15, R2, 0xd8 ;  /* 0x000000d8020f7836 */ /* 0x000fe20000000000 */
[----:B------:R-:W-:Y:S01]  /*2b3b0*/  IABS R9, R9 ;  /* 0x0000000900097213 */ /* 0x000fe20000000000 */
[----:B------:R-:W-:Y:S01]  /*2b3c0*/  FFMA.FTZ R48, -R225, R5, R48 ;  /* 0x00000005e1307223 */ /* 0x000fe20000010130 */
[--C-:B------:R-:W-:Y:S02]  /*2b3d0*/  IADD3 R6, PT, PT, R227, -0x61, -R0.reuse ;  /* 0xffffff9fe3067810 */ /* 0x100fe40007ffe800 */
[----:B------:R-:W-:Y:S02]  /*2b3e0*/  ISETP.GE.AND P0, PT, R17, R229, PT ;  /* 0x000000e51100720c */ /* 0x000fe40003f06270 */
[C-C-:B------:R-:W-:Y:S02]  /*2b3f0*/  IADD3 R10, PT, PT, R3.reuse, -0x50, -R0.reuse ;  /* 0xffffffb0030a7810 */ /* 0x140fe40007ffe800 */
[----:B------:R-:W-:Y:S02]  /*2b400*/  IADD3 R7, PT, PT, R3, -0x49, -R0 ;  /* 0xffffffb703077810 */ /* 0x000fe40007ffe800 */
[----:B------:R-:W-:Y:S02]  /*2b410*/  IABS R5, R4 ;  /* 0x0000000400057213 */ /* 0x000fe40000000000 */
[----:B------:R-:W-:Y:S02]  /*2b420*/  I2FP.F32.S32 R9, R9 ;  /* 0x0000000900097245 */ /* 0x000fe40000201400 */
[----:B------:R-:W-:Y:S02]  /*2b430*/  IABS R4, R6 ;  /* 0x0000000600047213 */ /* 0x000fe40000000000 */
[----:B------:R-:W-:Y:S01]  /*2b440*/  FSEL R239, R24, -INF , P0 ;  /* 0xff80000018ef7808 */ /* 0x000fe20000000000 */
[----:B------:R-:W-:Y:S01]  /*2b450*/  VIADD R24, R2, 0xe0 ;  /* 0x000000e002187836 */ /* 0x000fe20000000000 */
[----:B------:R-:W-:Y:S01]  /*2b460*/  IABS R6, R10 ;  /* 0x0000000a00067213 */ /* 0x000fe20000000000 */
[----:B------:R-:W-:Y:S01]  /*2b470*/  FFMA.FTZ R18, -R225, R9, R18 ;  /* 0x00000009e1127223 */ /* 0x000fe20000010112 */
[----:B------:R-:W-:Y:S02]  /*2b480*/  ISETP.GE.AND P0, PT, R20, R229, PT ;  /* 0x000000e51400720c */ /* 0x000fe40003f06270 */
[----:B------:R-:W-:Y:S02]  /*2b490*/  IABS R7, R7 ;  /* 0x0000000700077213 */ /* 0x000fe40000000000 */
[----:B------:R-:W-:Y:S02]  /*2b4a0*/  I2FP.F32.S32 R4, R4 ;  /* 0x0000000400047245 */ /* 0x000fe40000201400 */
[----:B------:R-:W-:Y:S02]  /*2b4b0*/  I2FP.F32.S32 R6, R6 ;  /* 0x0000000600067245 */ /* 0x000fe40000201400 */
[----:B------:R-:W-:Y:S01]  /*2b4c0*/  FSEL R237, R25, -INF , P0 ;  /* 0xff80000019ed7808 */ /* 0x000fe20000000000 */
[C---:B------:R-:W-:Y:S01]  /*2b4d0*/  FFMA.FTZ R53, -R225.reuse, R4, R53 ;  /* 0x00000004e1357223 */ /* 0x040fe20000010135 */
[----:B------:R-:W-:Y:S01]  /*2b4e0*/  I2FP.F32.S32 R7, R7 ;  /* 0x0000000700077245 */ /* 0x000fe20000201400 */
[----:B------:R-:W-:Y:S01]  /*2b4f0*/  FFMA.FTZ R46, -R225, R6, R46 ;  /* 0x00000006e12e7223 */ /* 0x000fe2000001012e */
[-C--:B------:R-:W-:Y:S01]  /*2b500*/  ISETP.GE.AND P0, PT, R247, R230.reuse, PT ;  /* 0x000000e6f700720c */ /* 0x080fe20003f06270 */
[----:B------:R-:W-:Y:S01]  /*2b510*/  VIADD R25, R2, 0xa9 ;  /* 0x000000a902197836 */ /* 0x000fe20000000000 */
[----:B------:R-:W-:Y:S01]  /*2b520*/  I2FP.F32.S32 R5, R5 ;  /* 0x0000000500057245 */ /* 0x000fe20000201400 */
[----:B------:R-:W-:Y:S01]  /*2b530*/  FFMA.FTZ R43, -R225, R7, R43 ;  /* 0x00000007e12b7223 */ /* 0x000fe2000001012b */
[C-C-:B------:R-:W-:Y:S02]  /*2b540*/  IADD3 R4, PT, PT, R227.reuse, -0x68, -R0.reuse ;  /* 0xffffff98e3047810 */ /* 0x140fe40007ffe800 */
[----:B------:R-:W-:Y:S01]  /*2b550*/  FSEL R236, R18, -INF , P0 ;  /* 0xff80000012ec7808 */ /* 0x000fe20000000000 */
[----:B------:R-:W-:Y:S01]  /*2b560*/  VIADD R18, R2, 0x39 ;  /* 0x0000003902127836 */ /* 0x000fe20000000000 */
[----:B------:R-:W-:Y:S01]  /*2b570*/  IADD3 R6, PT, PT, R227, -0x69, -R0 ;  /* 0xffffff97e3067810 */ /* 0x000fe20007ffe800 */
[----:B------:R-:W-:Y:S01]  /*2b580*/  FFMA.FTZ R52, -R225, R5, R52 ;  /* 0x00000005e1347223 */ /* 0x000fe20000010134 */
[----:B------:R-:W-:Y:S02]  /*2b590*/  ISETP.GE.AND P0, PT, R248, R230, PT ;  /* 0x000000e6f800720c */ /* 0x000fe40003f06270 */
[C-C-:B------:R-:W-:Y:S02]  /*2b5a0*/  IADD3 R9, PT, PT, R3.reuse, -0x20, -R0.reuse ;  /* 0xffffffe003097810 */ /* 0x140fe40007ffe800 */
[C-C-:B------:R-:W-:Y:S02]  /*2b5b0*/  IADD3 R7, PT, PT, R3.reuse, -0x58, -R0.reuse ;  /* 0xffffffa803077810 */ /* 0x140fe40007ffe800 */
[----:B------:R-:W-:Y:S02]  /*2b5c0*/  IADD3 R10, PT, PT, R3, -0x59, -R0 ;  /* 0xffffffa7030a7810 */ /* 0x000fe40007ffe800 */
[----:B------:R-:W-:Y:S02]  /*2b5d0*/  IABS R5, R4 ;  /* 0x0000000400057213 */ /* 0x000fe40000000000 */
[----:B------:R-:W-:Y:S02]  /*2b5e0*/  IABS R4, R6 ;  /* 0x0000000600047213 */ /* 0x000fe40000000000 */
[----:B------:R-:W-:Y:S01]  /*2b5f0*/  FSEL R221, R19, -INF , P0 ;  /* 0xff80000013dd7808 */ /* 0x000fe20000000000 */
[----:B------:R-:W-:Y:S01]  /*2b600*/  IMAD.MOV.U32 R19, RZ, RZ, R175 ;  /* 0x000000ffff137224 */ /* 0x000fe200078e00af */
[----:B------:R-:W-:Y:S02]  /*2b610*/  IABS R9, R9 ;  /* 0x0000000900097213 */ /* 0x000fe40000000000 */
[----:B------:R-:W-:Y:S02]  /*2b620*/  IABS R7, R7 ;  /* 0x0000000700077213 */ /* 0x000fe40000000000 */
[----:B------:R-:W-:Y:S02]  /*2b630*/  ISETP.GE.AND P0, PT, R13, R229, PT ;  /* 0x000000e50d00720c */ /* 0x000fe40003f06270 */
[----:B------:R-:W-:Y:S02]  /*2b640*/  IABS R6, R10 ;  /* 0x0000000a00067213 */ /* 0x000fe40000000000 */
[----:B------:R-:W-:Y:S02]  /*2b650*/  I2FP.F32.S32 R5, R5 ;  /* 0x0000000500057245 */ /* 0x000fe40000201400 */
[----:B------:R-:W-:Y:S02]  /*2b660*/  I2FP.F32.S32 R4, R4 ;  /* 0x0000000400047245 */ /* 0x000fe40000201400 */
[----:B------:R-:W-:Y:S01]  /*2b670*/  I2FP.F32.S32 R9, R9 ;  /* 0x0000000900097245 */ /* 0x000fe20000201400 */
[C---:B------:R-:W-:Y:S01]  /*2b680*/  FFMA.FTZ R56, -R225.reuse, R5, R56 ;  /* 0x00000005e1387223 */ /* 0x040fe20000010138 */
        /* <DEDUP_REMOVED lines=23> */
[----:B------:R-:W-:Y:S02]  /*2b800*/  ISETP.GE.AND P0, PT, R170, R230, PT ;  /* 0x000000e6aa00720c */ /* 0x000fe40003f06270 */
[----:B------:R-:W-:Y:S02]  /*2b810*/  I2FP.F32.S32 R5, R5 ;  /* 0x0000000500057245 */ /* 0x000fe40000201400 */
[----:B------:R-:W-:Y:S02]  /*2b820*/  I2FP.F32.S32 R4, R4 ;  /* 0x0000000400047245 */ /* 0x000fe40000201400 */
[----:B------:R-:W-:Y:S01]  /*2b830*/  FSEL R218, R23, -INF , P0 ;  /* 0xff80000017da7808 */ /* 0x000fe20000000000 */
[----:B------:R-:W-:Y:S01]  /*2b840*/  VIADD R23, R2, 0xd9 ;  /* 0x000000d902177836 */ /* 0x000fe20000000000 */
[----:B------:R-:W-:Y:S01]  /*2b850*/  I2FP.F32.S32 R7, R7 ;  /* 0x0000000700077245 */ /* 0x000fe20000201400 */
[C---:B------:R-:W-:Y:S01]  /*2b860*/  FFMA.FTZ R61, -R225.reuse, R5, R61 ;  /* 0x00000005e13d7223 */ /* 0x040fe2000001013d */
[----:B------:R-:W-:Y:S01]  /*2b870*/  ISETP.GE.AND P0, PT, R12, R229, PT ;  /* 0x000000e50c00720c */ /* 0x000fe20003f06270 */
[----:B------:R-:W-:Y:S01]  /*2b880*/  FFMA.FTZ R64, -R225, R4, R64 ;  /* 0x00000004e1407223 */ /* 0x000fe20000010140 */
[--C-:B------:R-:W-:Y:S01]  /*2b890*/  IADD3 R9, PT, PT, R3, -0x29, -R0.reuse ;  /* 0xffffffd703097810 */ /* 0x100fe20007ffe800 */
[----:B------:R-:W-:Y:S01]  /*2b8a0*/  FFMA.FTZ R55, -R225, R7, R55 ;  /* 0x00000007e1377223 */ /* 0x000fe20000010137 */
[----:B------:R-:W-:Y:S02]  /*2b8b0*/  I2FP.F32.S32 R6, R6 ;  /* 0x0000000600067245 */ /* 0x000fe40000201400 */
[--C-:B------:R-:W-:Y:S02]  /*2b8c0*/  IADD3 R10, PT, PT, R3, -0x69, -R0.reuse ;  /* 0xffffff97030a7810 */ /* 0x100fe40007ffe800 */
[----:B------:R-:W-:Y:S01]  /*2b8d0*/  IADD3 R5, PT, PT, R227, -0x79, -R0 ;  /* 0xffffff87e3057810 */ /* 0x000fe20007ffe800 */
[----:B------:R-:W-:Y:S01]  /*2b8e0*/  FFMA.FTZ R60, -R225, R6, R60 ;  /* 0x00000006e13c7223 */ /* 0x000fe2000001013c */
        /* <DEDUP_REMOVED lines=14> */
[----:B------:R-:W-:Y:S01]  /*2b9d0*/  ISETP.GE.AND P0, PT, R17, R230, PT ;  /* 0x000000e61100720c */ /* 0x000fe20003f06270 */
[----:B------:R-:W-:Y:S01]  /*2b9e0*/  IMAD.MOV.U32 R7, RZ, RZ, R10 ;  /* 0x000000ffff077224 */ /* 0x000fe200078e000a */
[----:B------:R-:W-:Y:S02]  /*2b9f0*/  I2FP.F32.S32 R4, R4 ;  /* 0x0000000400047245 */ /* 0x000fe40000201400 */
[----:B------:R-:W-:Y:S01]  /*2ba00*/  FSEL R217, R26, -INF , P0 ;  /* 0xff8000001ad97808 */ /* 0x000fe20000000000 */
[----:B------:R-:W-:Y:S01]  /*2ba10*/  VIADD R26, R2, 0xa8 ;  /* 0x000000a8021a7836 */ /* 0x000fe20000000000 */
[----:B------:R-:W-:Y:S01]  /*2ba20*/  I2FP.F32.S32 R6, R6 ;  /* 0x0000000600067245 */ /* 0x000fe20000201400 */
[C---:B------:R-:W-:Y:S01]  /*2ba30*/  FFMA.FTZ R69, -R225.reuse, R4, R69 ;  /* 0x00000004e1457223 */ /* 0x040fe20000010145 */
[----:B------:R-:W-:Y:S02]  /*2ba40*/  ISETP.GE.AND P0, PT, R20, R230, PT ;  /* 0x000000e61400720c */ /* 0x000fe40003f06270 */
[----:B------:R-:W-:Y:S01]  /*2ba50*/  I2FP.F32.S32 R7, R7 ;  /* 0x0000000700077245 */ /* 0x000fe20000201400 */
[----:B------:R-:W-:Y:S01]  /*2ba60*/  FFMA.FTZ R65, -R225, R6, R65 ;  /* 0x00000006e1417223 */ /* 0x000fe20000010141 */
[----:B------:R-:W-:Y:S02]  /*2ba70*/  I2FP.F32.S32 R5, R5 ;  /* 0x0000000500057245 */ /* 0x000fe40000201400 */
[----:B------:R-:W-:Y:S01]  /*2ba80*/  FSEL R171, R27, -INF , P0 ;  /* 0xff8000001bab7808 */ /* 0x000fe20000000000 */
[----:B------:R-:W-:Y:S01]  /*2ba90*/  FFMA.FTZ R59, -R225, R7, R59 ;  /* 0x00000007e13b7223 */ /* 0x000fe2000001013b */
[----:B------:R-:W-:Y:S01]  /*2baa0*/  IADD3 R4, PT, PT, R227, -0x88, -R0 ;  /* 0xffffff78e3047810 */ /* 0x000fe20007ffe800 */
[----:B------:R-:W-:Y:S01]  /*2bab0*/  VIADD R27, R2, 0xe1 ;  /* 0x000000e1021b7836 */ /* 0x000fe20000000000 */
[----:B------:R-:W-:Y:S01]  /*2bac0*/  ISETP.GE.AND P0, PT, R179, R229, PT ;  /* 0x000000e5b300720c */ /* 0x000fe20003f06270 */
[----:B------:R-:W-:Y:S01]  /*2bad0*/  FFMA.FTZ R68, -R225, R5, R68 ;  /* 0x00000005e1447223 */ /* 0x000fe20000010144 */
[--C-:B------:R-:W-:Y:S02]  /*2bae0*/  IADD3 R6, PT, PT, R227, -0x89, -R0.reuse ;  /* 0xffffff77e3067810 */ /* 0x100fe40007ffe800 */
[C-C-:B------:R-:W-:Y:S02]  /*2baf0*/  IADD3 R10, PT, PT, R3.reuse, -0x78, -R0.reuse ;  /* 0xffffff88030a7810 */ /* 0x140fe40007ffe800 */
[----:B------:R-:W-:Y:S02]  /*2bb00*/  IADD3 R7, PT, PT, R3, -0x71, -R0 ;  /* 0xffffff8f03077810 */ /* 0x000fe40007ffe800 */
[----:B------:R-:W-:Y:S02]  /*2bb10*/  IABS R5, R4 ;  /* 0x0000000400057213 */ /* 0x000fe40000000000 */
[----:B------:R-:W-:Y:S01]  /*2bb20*/  FSEL R189, R36, -INF , P0 ;  /* 0xff80000024bd7808 */ /* 0x000fe20000000000 */
[C---:B------:R-:W-:Y:S01]  /*2bb30*/  VIADD R36, R2.reuse, 0x99 ;  /* 0x0000009902247836 */ /* 0x040fe20000000000 */
[----:B------:R-:W-:Y:S02]  /*2bb40*/  IABS R4, R6 ;  /* 0x0000000600047213 */ /* 0x000fe40000000000 */
[----:B------:R-:W-:Y:S02]  /*2bb50*/  ISETP.GE.AND P0, PT, R215, R229, PT ;  /* 0x000000e5d700720c */ /* 0x000fe40003f06270 */
[----:B------:R-:W-:Y:S02]  /*2bb60*/  IABS R6, R10 ;  /* 0x0000000a00067213 */ /* 0x000fe40000000000 */
[----:B------:R-:W-:Y:S02]  /*2bb70*/  IABS R7, R7 ;  /* 0x0000000700077213 */ /* 0x000fe40000000000 */
[----:B------:R-:W-:Y:S02]  /*2bb80*/  I2FP.F32.S32 R4, R4 ;  /* 0x0000000400047245 */ /* 0x000fe40000201400 */
[----:B------:R-:W-:Y:S01]  /*2bb90*/  FSEL R190, R37, -INF , P0 ;  /* 0xff80000025be7808 */ /* 0x000fe20000000000 */
[----:B------:R-:W-:Y:S01]  /*2bba0*/  VIADD R37, R2, 0x98 ;  /* 0x0000009802257836 */ /* 0x000fe20000000000 */
[----:B------:R-:W-:Y:S01]  /*2bbb0*/  I2FP.F32.S32 R6, R6 ;  /* 0x0000000600067245 */ /* 0x000fe20000201400 */
[----:B------:R-:W-:Y:S01]  /*2bbc0*/  FFMA.FTZ R73, -R225, R4, R73 ;  /* 0x00000004e1497223 */ /* 0x000fe20000010149 */
[----:B------:R-:W-:Y:S02]  /*2bbd0*/  ISETP.GE.AND P0, PT, R13, R230, PT ;  /* 0x000000e60d00720c */ /* 0x000fe40003f06270 */
[----:B------:R-:W-:Y:S01]  /*2bbe0*/  I2FP.F32.S32 R7, R7 ;  /* 0x0000000700077245 */ /* 0x000fe20000201400 */
[----:B------:R-:W-:Y:S01]  /*2bbf0*/  FFMA.FTZ R66, -R225, R6, R66 ;  /* 0x00000006e1427223 */ /* 0x000fe20000010142 */
[----:B------:R-:W-:Y:S02]  /*2bc00*/  I2FP.F32.S32 R5, R5 ;  /* 0x0000000500057245 */ /* 0x000fe40000201400 */
[----:B------:R-:W-:Y:S01]  /*2bc10*/  FSEL R216, R30, -INF , P0 ;  /* 0xff8000001ed87808 */ /* 0x000fe20000000000 */
[----:B------:R-:W-:Y:S01]  /*2bc20*/  VIADD R30, R2, 0xa0 ;  /* 0x000000a0021e7836 */ /* 0x000fe20000000000 */
[----:B------:R-:W-:Y:S01]  /*2bc30*/  IADD3 R4, PT, PT, R227, -0x90, -R0 ;  /* 0xffffff70e3047810 */ /* 0x000fe20007ffe800 */
[C---:B------:R-:W-:Y:S01]  /*2bc40*/  FFMA.FTZ R63, -R225.reuse, R7, R63 ;  /* 0x00000007e13f7223 */ /* 0x040fe2000001013f */
[----:B------:R-:W-:Y:S01]  /*2bc50*/  ISETP.GE.AND P0, PT, R16, R230, PT ;  /* 0x000000e61000720c */ /* 0x000fe20003f06270 */
[----:B------:R-:W-:Y:S01]  /*2bc60*/  FFMA.FTZ R72, -R225, R5, R72 ;  /* 0x00000005e1487223 */ /* 0x000fe20000010148 */
[--C-:B------:R-:W-:Y:S02]  /*2bc70*/  IADD3 R9, PT, PT, R3, -0x38, -R0.reuse ;  /* 0xffffffc803097810 */ /* 0x100fe40007ffe800 */
[--C-:B------:R-:W-:Y:S02]  /*2bc80*/  IADD3 R6, PT, PT, R227, -0x91, -R0.reuse ;  /* 0xffffff6fe3067810 */ /* 0x100fe40007ffe800 */
[C-C-:B------:R-:W-:Y:S02]  /*2bc90*/  IADD3 R7, PT, PT, R3.reuse, -0x80, -R0.reuse ;  /* 0xffffff8003077810 */ /* 0x140fe40007ffe800 */
[----:B------:R-:W-:Y:S02]  /*2bca0*/  IADD3 R10, PT, PT, R3, -0x81, -R0 ;  /* 0xffffff7f030a7810 */ /* 0x000fe40007ffe800 */
[----:B------:R-:W-:Y:S02]  /*2bcb0*/  IABS R5, R4 ;  /* 0x0000000400057213 */ /* 0x000fe40000000000 */
[----:B------:R-:W-:Y:S01]  /*2bcc0*/  FSEL R180, R31, -INF , P0 ;  /* 0xff8000001fb47808 */ /* 0x000fe20000000000 */
[----:B------:R-:W-:Y:S01]  /*2bcd0*/  VIADD R31, R2, 0xe9 ;  /* 0x000000e9021f7836 */ /* 0x000fe20000000000 */
[----:B------:R-:W-:Y:S02]  /*2bce0*/  IABS R9, R9 ;  /* 0x0000000900097213 */ /* 0x000fe40000000000 */
[----:B------:R-:W-:Y:S02]  /*2bcf0*/  IABS R4, R6 ;  /* 0x0000000600047213 */ /* 0x000fe40000000000 */
[----:B------:R-:W-:Y:S02]  /*2bd00*/  ISETP.GE.AND P0, PT, R181, R229, PT ;  /* 0x000000e5b500720c */ /* 0x000fe40003f06270 */
[----:B------:R-:W-:Y:S02]  /*2bd10*/  IABS R7, R7 ;  /* 0x0000000700077213 */ /* 0x000fe40000000000 */
[----:B------:R-:W-:Y:S02]  /*2bd20*/  IABS R6, R10 ;  /* 0x0000000a00067213 */ /* 0x000fe40000000000 */
[----:B------:R-:W-:Y:S02]  /*2bd30*/  I2FP.F32.S32 R5, R5 ;  /* 0x0000000500057245 */ /* 0x000fe40000201400 */
[----:B------:R-:W-:Y:S02]  /*2bd40*/  I2FP.F32.S32 R9, R9 ;  /* 0x0000000900097245 */ /* 0x000fe40000201400 */
[----:B------:R-:W-:Y:S01]  /*2bd50*/  I2FP.F32.S32 R4, R4 ;  /* 0x0000000400047245 */ /* 0x000fe20000201400 */
[C---:B------:R-:W-:Y:S01]  /*2bd60*/  FFMA.FTZ R76, -R225.reuse, R5, R76 ;  /* 0x00000005e14c7223 */ /* 0x040fe2000001014c */
[----:B------:R-:W-:Y:S01]  /*2bd70*/  FSEL R192, R40, -INF , P0 ;  /* 0xff80000028c07808 */ /* 0x000fe20000000000 */
[C---:B------:R-:W-:Y:S01]  /*2bd80*/  VIADD R40, R2.reuse, 0x91 ;  /* 0x0000009102287836 */ /* 0x040fe20000000000 */
[----:B------:R-:W-:Y:S01]  /*2bd90*/  I2FP.F32.S32 R7, R7 ;  /* 0x0000000700077245 */ /* 0x000fe20000201400 */
[----:B------:R-:W-:Y:S01]  /*2bda0*/  FFMA.FTZ R34, -R225, R9, R34 ;  /* 0x00000009e1227223 */ /* 0x000fe20000010122 */
[----:B------:R-:W-:Y:S01]  /*2bdb0*/  ISETP.GE.AND P0, PT, R213, R229, PT ;  /* 0x000000e5d500720c */ /* 0x000fe20003f06270 */
[C---:B------:R-:W-:Y:S01]  /*2bdc0*/  FFMA.FTZ R77, -R225.reuse, R4, R77 ;  /* 0x00000004e14d7223 */ /* 0x040fe2000001014d */
[----:B------:R-:W-:Y:S01]  /*2bdd0*/  I2FP.F32.S32 R6, R6 ;  /* 0x0000000600067245 */ /* 0x000fe20000201400 */
[----:B------:R-:W-:Y:S01]  /*2bde0*/  FFMA.FTZ R70, -R225, R7, R70 ;  /* 0x00000007e1467223 */ /* 0x000fe20000010146 */
[--C-:B------:R-:W-:Y:S02]  /*2bdf0*/  IADD3 R10, PT, PT, R3, -0x89, -R0.reuse ;  /* 0xffffff77030a7810 */ /* 0x100fe40007ffe800 */
[--C-:B------:R-:W-:Y:S01]  /*2be00*/  IADD3 R5, PT, PT, R227, -0x98, -R0.reuse ;  /* 0xffffff68e3057810 */ /* 0x100fe20007ffe800 */
[----:B------:R-:W-:Y:S01]  /*2be10*/  FFMA.FTZ R71, -R225, R6, R71 ;  /* 0x00000006e1477223 */ /* 0x000fe20000010147 */
[----:B------:R-:W-:Y:S01]  /*2be20*/  FSEL R193, R41, -INF , P0 ;  /* 0xff80000029c17808 */ /* 0x000fe20000000000 */
[----:B------:R-:W-:Y:S01]  /*2be30*/  VIADD R41, R2, 0x90 ;  /* 0x0000009002297836 */ /* 0x000fe20000000000 */
[C-C-:B------:R-:W-:Y:S02]  /*2be40*/  IADD3 R4, PT, PT, R227.reuse, -0x99, -R0.reuse ;  /* 0xffffff67e3047810 */ /* 0x140fe40007ffe800 */
[----:B------:R-:W-:Y:S02]  /*2be50*/  ISETP.GE.AND P0, PT, R12, R230, PT ;  /* 0x000000e60c00720c */ /* 0x000fe40003f06270 */
[----:B------:R-:W-:Y:S02]  /*2be60*/  IADD3 R7, PT, PT, R227, -0xa0, -R0 ;  /* 0xffffff60e3077810 */ /* 0x000fe40007ffe800 */
[----:B------:R-:W-:Y:S02]  /*2be70*/  IABS R10, R10 ;  /* 0x0000000a000a7213 */ /* 0x000fe40000000000 */
[----:B------:R-:W-:Y:S02]  /*2be80*/  IABS R6, R5 ;  /* 0x0000000500067213 */ /* 0x000fe40000000000 */
[----:B------:R-:W-:Y:S02]  /*2be90*/  IABS R5, R4 ;  /* 0x0000000400057213 */ /* 0x000fe40000000000 */
[----:B------:R-:W-:Y:S01]  /*2bea0*/  FSEL R214, R34, -INF , P0 ;  /* 0xff80000022d67808 */ /* 0x000fe20000000000 */
[----:B------:R-:W-:Y:S01]  /*2beb0*/  VIADD R34, R2, 0xf9 ;  /* 0x000000f902227836 */ /* 0x000fe20000000000 */
[----:B------:R-:W-:Y:S01]  /*2bec0*/  IABS R4, R7 ;  /* 0x0000000700047213 */ /* 0x000fe20000000000 */
[----:B------:R-:W-:Y:S01]  /*2bed0*/  IMAD.MOV.U32 R7, RZ, RZ, R10 ;  /* 0x000000ffff077224 */ /* 0x000fe200078e000a */
[----:B------:R-:W-:Y:S02]  /*2bee0*/  ISETP.GE.AND P0, PT, R18, R230, PT ;  /* 0x000000e61200720c */ /* 0x000fe40003f06270 */
[----:B------:R-:W-:Y:S02]  /*2bef0*/  IADD3 R9, PT, PT, R3, -0x40, -R0 ;  /* 0xffffffc003097810 */ /* 0x000fe40007ffe800 */
[----:B------:R-:W-:Y:S02]  /*2bf00*/  I2FP.F32.S32 R5, R5 ;  /* 0x0000000500057245 */ /* 0x000fe40000201400 */
[----:B------:R-:W-:Y:S01]  /*2bf10*/  FSEL R182, R35, -INF , P0 ;  /* 0xff80000023b67808 */ /* 0x000fe20000000000 */
[----:B------:R-:W-:Y:S01]  /*2bf20*/  VIADD R35, R2, 0xf1 ;  /* 0x000000f102237836 */ /* 0x000fe20000000000 */
[----:B------:R-:W-:Y:S01]  /*2bf30*/  IABS R9, R9 ;  /* 0x0000000900097213 */ /* 0x000fe20000000000 */
[----:B------:R-:W-:Y:S01]  /*2bf40*/  FFMA.FTZ R81, -R225, R5, R81 ;  /* 0x00000005e1517223 */ /* 0x000fe20000010151 */
[----:B------:R-:W-:Y:S02]  /*2bf50*/  I2FP.F32.S32 R4, R4 ;  /* 0x0000000400047245 */ /* 0x000fe40000201400 */
[----:B------:R-:W-:Y:S02]  /*2bf60*/  ISETP.GE.AND P0, PT, R211, R229, PT ;  /* 0x000000e5d300720c */ /* 0x000fe40003f06270 */
[----:B------:R-:W-:Y:S01]  /*2bf70*/  I2FP.F32.S32 R7, R7 ;  /* 0x0000000700077245 */ /* 0x000fe20000201400 */
[----:B------:R-:W-:Y:S01]  /*2bf80*/  FFMA.FTZ R84, -R225, R4, R84 ;  /* 0x00000004e1547223 */ /* 0x000fe20000010154 */
[----:B------:R-:W-:Y:S02]  /*2bf90*/  I2FP.F32.S32 R6, R6 ;  /* 0x0000000600067245 */ /* 0x000fe40000201400 */
[----:B------:R-:W-:Y:S01]  /*2bfa0*/  IADD3 R10, PT, PT, R3, -0x91, -R0 ;  /* 0xffffff6f030a7810 */ /* 0x000fe20007ffe800 */
[C---:B------:R-:W-:Y:S01]  /*2bfb0*/  FFMA.FTZ R75, -R225.reuse, R7, R75 ;  /* 0x00000007e14b7223 */ /* 0x040fe2000001014b */
[----:B------:R-:W-:Y:S01]  /*2bfc0*/  I2FP.F32.S32 R9, R9 ;  /* 0x0000000900097245 */ /* 0x000fe20000201400 */
[----:B------:R-:W-:Y:S01]  /*2bfd0*/  FFMA.FTZ R80, -R225, R6, R80 ;  /* 0x00000006e1507223 */ /* 0x000fe20000010150 */
[----:B------:R-:W-:Y:S02]  /*2bfe0*/  FSEL R202, R44, -INF , P0 ;  /* 0xff8000002cca7808 */ /* 0x000fe40000000000 */
        /* <DEDUP_REMOVED lines=9> */
[-C--:B------:R-:W-:Y:S02]  /*2c080*/  ISETP.GE.AND P0, PT, R179, R230.reuse, PT ;  /* 0x000000e6b300720c */ /* 0x080fe40003f06270 */
[----:B------:R-:W-:Y:S01]  /*2c090*/  IABS R4, R7 ;  /* 0x0000000700047213 */ /* 0x000fe20000000000 */
[----:B------:R-:W-:Y:S01]  /*2c0a0*/  IMAD.MOV.U32 R7, RZ, RZ, R10 ;  /* 0x000000ffff077224 */ /* 0x000fe200078e000a */
[----:B------:R-:W-:Y:S02]  /*2c0b0*/  FSEL R194, R38, -INF , P0 ;  /* 0xff80000026c27808 */ /* 0x000fe40000000000 */
[----:B------:R-:W-:Y:S02]  /*2c0c0*/  ISETP.GE.AND P0, PT, R215, R230, PT ;  /* 0x000000e6d700720c */ /* 0x000fe40003f06270 */
[--C-:B------:R-:W-:Y:S02]  /*2c0d0*/  IADD3 R9, PT, PT, R3, -0x48, -R0.reuse ;  /* 0xffffffb803097810 */ /* 0x100fe40007ffe800 */
[----:B------:R-:W-:Y:S02]  /*2c0e0*/  I2FP.F32.S32 R7, R7 ;  /* 0x0000000700077245 */ /* 0x000fe40000201400 */
[----:B------:R-:W-:Y:S02]  /*2c0f0*/  I2FP.F32.S32 R4, R4 ;  /* 0x0000000400047245 */ /* 0x000fe40000201400 */
[----:B------:R-:W-:Y:S01]  /*2c100*/  I2FP.F32.S32 R6, R6 ;  /* 0x0000000600067245 */ /* 0x000fe20000201400 */
[----:B------:R-:W-:Y:S01]  /*2c110*/  FFMA.FTZ R79, -R225, R7, R79 ;  /* 0x00000007e14f7223 */ /* 0x000fe2000001014f */
[----:B------:R-:W-:Y:S01]  /*2c120*/  FSEL R195, R39, -INF , P0 ;  /* 0xff80000027c37808 */ /* 0x000fe20000000000 */
[C---:B------:R-:W-:Y:S01]  /*2c130*/  FFMA.FTZ R89, -R225.reuse, R4, R89 ;  /* 0x00000004e1597223 */ /* 0x040fe20000010159 */
        /* <DEDUP_REMOVED lines=10> */
[----:B------:R-:W-:Y:S01]  /*2c1e0*/  IMAD.MOV.U32 R48, RZ, RZ, R184 ;  /* 0x000000ffff307224 */ /* 0x000fe200078e00b8 */
[----:B------:R-:W-:Y:S01]  /*2c1f0*/  ISETP.GE.AND P0, PT, R207, R229, PT ;  /* 0x000000e5cf00720c */ /* 0x000fe20003f06270 */
[----:B------:R-:W-:Y:S01]  /*2c200*/  FFMA.FTZ R42, -R225, R9, R42 ;  /* 0x00000009e12a7223 */ /* 0x000fe2000001012a */
[----:B------:R-:W-:Y:S02]  /*2c210*/  IADD3 R10, PT, PT, R3, -0xa0, -R0 ;  /* 0xffffff60030a7810 */ /* 0x000fe40007ffe800 */
[----:B------:R-:W-:Y:S02]  /*2c220*/  IABS R7, R7 ;  /* 0x0000000700077213 */ /* 0x000fe40000000000 */
[----:B------:R-:W-:Y:S02]  /*2c230*/  IABS R5, R4 ;  /* 0x0000000400057213 */ /* 0x000fe40000000000 */
[----:B------:R-:W-:Y:S02]  /*2c240*/  IABS R4, R6 ;  /* 0x0000000600047213 */ /* 0x000fe40000000000 */
[----:B------:R-:W-:Y:S01]  /*2c250*/  FSEL R210, R49, -INF , P0 ;  /* 0xff80000031d27808 */ /* 0x000fe20000000000 */
[----:B------:R-:W-:Y:S01]  /*2c260*/  IMAD.MOV.U32 R49, RZ, RZ, R183 ;  /* 0x000000ffff317224 */ /* 0x000fe200078e00b7 */
[----:B------:R-:W-:Y:S02]  /*2c270*/  ISETP.GE.AND P0, PT, R181, R230, PT ;  /* 0x000000e6b500720c */ /* 0x000fe40003f06270 */
[----:B------:R-:W-:Y:S01]  /*2c280*/  IABS R6, R10 ;  /* 0x0000000a00067213 */ /* 0x000fe20000000000 */
[----:B------:R-:W-:Y:S01]  /*2c290*/  VIADD R10, R2, 0xc9 ;  /* 0x000000c9020a7836 */ /* 0x000fe20000000000 */
[----:B------:R-:W-:Y:S02]  /*2c2a0*/  I2FP.F32.S32 R7, R7 ;  /* 0x0000000700077245 */ /* 0x000fe40000201400 */
[----:B------:R-:W-:Y:S02]  /*2c2b0*/  I2FP.F32.S32 R4, R4 ;  /* 0x0000000400047245 */ /* 0x000fe40000201400 */
        /* <DEDUP_REMOVED lines=9> */
[----:B------:R-:W-:Y:S01]  /*2c350*/  IADD3 R4, PT, PT, R227, -0xb8, -R0 ;  /* 0xffffff48e3047810 */ /* 0x000fe20007ffe800 */
[----:B------:R-:W-:Y:S01]  /*2c360*/  FFMA.FTZ R92, -R225, R5, R92 ;  /* 0x00000005e15c7223 */ /* 0x000fe2000001015c */
[----:B------:R-:W-:Y:S01]  /*2c370*/  FSEL R198, R43, -INF , P0 ;  /* 0xff8000002bc67808 */ /* 0x000fe20000000000 */
[----:B------:R-:W-:Y:S01]  /*2c380*/  VIADD R43, R2, 0x88 ;  /* 0x00000088022b7836 */ /* 0x000fe20000000000 */
[----:B------:R-:W-:Y:S02]  /*2c390*/  ISETP.GE.AND P0, PT, R199, R229, PT ;  /* 0x000000e5c700720c */ /* 0x000fe40003f06270 */
[--C-:B------:R-:W-:Y:S02]  /*2c3a0*/  IADD3 R9, PT, PT, R3, -0x51, -R0.reuse ;  /* 0xffffffaf03097810 */ /* 0x100fe40007ffe800 */
[----:B------:R-:W-:Y:S02]  /*2c3b0*/  IADD3 R6, PT, PT, R227, -0xb9, -R0 ;  /* 0xffffff47e3067810 */ /* 0x000fe40007ffe800 */
[----:B------:R-:W-:Y:S02]  /*2c3c0*/  IABS R7, R7 ;  /* 0x0000000700077213 */ /* 0x000fe40000000000 */
[----:B------:R-:W-:Y:S02]  /*2c3d0*/  IABS R5, R4 ;  /* 0x0000000400057213 */ /* 0x000fe40000000000 */
[----:B------:R-:W-:Y:S01]  /*2c3e0*/  FSEL R206, R52, -INF , P0 ;  /* 0xff80000034ce7808 */ /* 0x000fe20000000000 */
[----:B------:R-:W-:Y:S01]  /*2c3f0*/  IMAD.MOV.U32 R52, RZ, RZ, R176 ;  /* 0x000000ffff347224 */ /* 0x000fe200078e00b0 */
[----:B------:R-:W-:Y:S02]  /*2c400*/  IABS R9, R9 ;  /* 0x0000000900097213 */ /* 0x000fe40000000000 */
[----:B------:R-:W-:Y:S01]  /*2c410*/  IABS R4, R6 ;  /* 0x0000000600047213 */ /* 0x000fe20000000000 */
[----:B------:R-:W-:Y:S01]  /*2c420*/  IMAD.MOV.U32 R6, RZ, RZ, R7 ;  /* 0x000000ffff067224 */ /* 0x000fe200078e0007 */
[----:B------:R-:W-:Y:S02]  /*2c430*/  ISETP.GE.AND P0, PT, R196, R229, PT ;  /* 0x000000e5c400720c */ /* 0x000fe40003f06270 */
[----:B------:R-:W-:Y:S02]  /*2c440*/  I2FP.F32.S32 R5, R5 ;  /* 0x0000000500057245 */ /* 0x000fe40000201400 */
[----:B------:R-:W-:Y:S02]  /*2c450*/  I2FP.F32.S32 R9, R9 ;  /* 0x0000000900097245 */ /* 0x000fe40000201400 */
[----:B------:R-:W-:Y:S01]  /*2c460*/  I2FP.F32.S32 R4, R4 ;  /* 0x0000000400047245 */ /* 0x000fe20000201400 */
[----:B------:R-:W-:Y:S01]  /*2c470*/  FFMA.FTZ R96, -R225, R5, R96 ;  /* 0x00000005e1607223 */ /* 0x000fe20000010160 */
[----:B------:R-:W-:Y:S01]  /*2c480*/  FSEL R205, R53, -INF , P0 ;  /* 0xff80000035cd7808 */ /* 0x000fe20000000000 */
[----:B------:R-:W-:Y:S01]  /*2c490*/  VIADD R53, R2, 0x79 ;  /* 0x0000007902357836 */ /* 0x000fe20000000000 */
[----:B------:R-:W-:Y:S01]  /*2c4a0*/  ISETP.GE.AND P0, PT, R211, R230, PT ;  /* 0x000000e6d300720c */ /* 0x000fe20003f06270 */
[C---:B------:R-:W-:Y:S01]  /*2c4b0*/  FFMA.FTZ R47, -R225.reuse, R9, R47 ;  /* 0x00000009e12f7223 */ /* 0x040fe2000001012f */
[----:B------:R-:W-:Y:S01]  /*2c4c0*/  I2FP.F32.S32 R6, R6 ;  /* 0x0000000600067245 */ /* 0x000fe20000201400 */
[----:B------:R-:W-:Y:S01]  /*2c4d0*/  FFMA.FTZ R97, -R225, R4, R97 ;  /* 0x00000004e1617223 */ /* 0x000fe20000010161 */
[--C-:B------:R-:W-:Y:S02]  /*2c4e0*/  IADD3 R5, PT, PT, R3, -0xa8, -R0.reuse ;  /* 0xffffff5803057810 */ /* 0x100fe40007ffe800 */
[----:B------:R-:W-:Y:S01]  /*2c4f0*/  FSEL R203, R46, -INF , P0 ;  /* 0xff8000002ecb7808 */ /* 0x000fe20000000000 */
[----:B------:R-:W-:Y:S01]  /*2c500*/  VIADD R46, R2, 0x81 ;  /* 0x00000081022e7836 */ /* 0x000fe20000000000 */
[--C-:B------:R-:W-:Y:S01]  /*2c510*/  IADD3 R4, PT, PT, R227, -0xc0, -R0.reuse ;  /* 0xffffff40e3047810 */ /* 0x100fe20007ffe800 */
[----:B------:R-:W-:Y:S01]  /*2c520*/  FFMA.FTZ R87, -R225, R6, R87 ;  /* 0x00000006e1577223 */ /* 0x000fe20000010157 */
[----:B------:R-:W-:Y:S02]  /*2c530*/  ISETP.GE.AND P0, PT, R212, R230, PT ;  /* 0x000000e6d400720c */ /* 0x000fe40003f06270 */
[----:B------:R-:W-:Y:S02]  /*2c540*/  IABS R5, R5 ;  /* 0x0000000500057213 */ /* 0x000fe40000000000 */
[----:B------:R-:W-:Y:S02]  /*2c550*/  IADD3 R6, PT, PT, R3, -0xa9, -R0 ;  /* 0xffffff5703067810 */ /* 0x000fe40007ffe800 */
[----:B------:R-:W-:Y:S02]  /*2c560*/  IABS R4, R4 ;  /* 0x0000000400047213 */ /* 0x000fe40000000000 */
[----:B------:R-:W-:Y:S01]  /*2c570*/  FSEL R201, R47, -INF , P0 ;  /* 0xff8000002fc97808 */ /* 0x000fe20000000000 */
[----:B------:R-:W-:Y:S01]  /*2c580*/  VIADD R47, R2, 0x80 ;  /* 0x00000080022f7836 */ /* 0x000fe20000000000 */
[----:B------:R-:W-:Y:S02]  /*2c590*/  I2FP.F32.S32 R5, R5 ;  /* 0x0000000500057245 */ /* 0x000fe40000201400 */
[----:B------:R-:W-:Y:S02]  /*2c5a0*/  ISETP.GE.AND P0, PT, R188, R229, PT ;  /* 0x000000e5bc00720c */ /* 0x000fe40003f06270 */
[----:B------:R-:W-:Y:S01]  /*2c5b0*/  IABS R6, R6 ;  /* 0x0000000600067213 */ /* 0x000fe20000000000 */
[----:B------:R-:W-:Y:S01]  /*2c5c0*/  FFMA.FTZ R90, -R225, R5, R90 ;  /* 0x00000005e15a7223 */ /* 0x000fe2000001015a */
[----:B------:R-:W-:Y:S02]  /*2c5d0*/  I2FP.F32.S32 R4, R4 ;  /* 0x0000000400047245 */ /* 0x000fe40000201400 */
[----:B------:R-:W-:Y:S01]  /*2c5e0*/  FSEL R200, R56, -INF , P0 ;  /* 0xff80000038c87808 */ /* 0x000fe20000000000 */
[----:B------:R-:W-:Y:S01]  /*2c5f0*/  IMAD.MOV.U32 R5, RZ, RZ, R6 ;  /* 0x000000ffff057224 */ /* 0x000fe200078e0006 */
[----:B------:R-:W-:Y:S01]  /*2c600*/  ISETP.GE.AND P0, PT, R187, R229, PT ;  /* 0x000000e5bb00720c */ /* 0x000fe20003f06270 */
[----:B------:R-:W-:Y:S01]  /*2c610*/  FFMA.FTZ R100, -R225, R4, R100 ;  /* 0x00000004e1647223 */ /* 0x000fe20000010164 */
[--C-:B------:R-:W-:Y:S02]  /*2c620*/  IADD3 R4, PT, PT, R227, -0xc1, -R0.reuse ;  /* 0xffffff3fe3047810 */ /* 0x100fe40007ffe800 */
[----:B------:R-:W-:Y:S02]  /*2c630*/  FSEL R191, R57, -INF , P0 ;  /* 0xff80000039bf7808 */ /* 0x000fe40000000000 */
[----:B------:R-:W-:Y:S02]  /*2c640*/  ISETP.GE.AND P0, PT, R208, R230, PT ;  /* 0x000000e6d000720c */ /* 0x000fe40003f06270 */
[----:B------:R-:W-:Y:S02]  /*2c650*/  I2FP.F32.S32 R5, R5 ;  /* 0x0000000500057245 */ /* 0x000fe40000201400 */
[----:B------:R-:W-:Y:S02]  /*2c660*/  IABS R4, R4 ;  /* 0x0000000400047213 */ /* 0x000fe40000000000 */
[--C-:B------:R-:W-:Y:S01]  /*2c670*/  IADD3 R6, PT, PT, R3, -0xb0, -R0.reuse ;  /* 0xffffff5003067810 */ /* 0x100fe20007ffe800 */
[----:B------:R-:W-:Y:S01]  /*2c680*/  FFMA.FTZ R91, -R225, R5, R91 ;  /* 0x00000005e15b7223 */ /* 0x000fe2000001015b */
[----:B------:R-:W-:Y:S02]  /*2c690*/  FSEL R186, R50, -INF , P0 ;  /* 0xff80000032ba7808 */ /* 0x000fe40000000000 */
[----:B------:R-:W-:Y:S02]  /*2c6a0*/  ISETP.GE.AND P0, PT, R207, R230, PT ;  /* 0x000000e6cf00720c */ /* 0x000fe40003f06270 */
[C-C-:B------:R-:W-:Y:S02]  /*2c6b0*/  IADD3 R9, PT, PT, R3.reuse, -0x60, -R0.reuse ;  /* 0xffffffa003097810 */ /* 0x140fe40007ffe800 */
[--C-:B------:R-:W-:Y:S02]  /*2c6c0*/  IADD3 R5, PT, PT, R3, -0xb1, -R0.reuse ;  /* 0xffffff4f03057810 */ /* 0x100fe40007ffe800 */
[----:B------:R-:W-:Y:S02]  /*2c6d0*/  I2FP.F32.S32 R4, R4 ;  /* 0x0000000400047245 */ /* 0x000fe40000201400 */
[----:B------:R-:W-:Y:S02]  /*2c6e0*/  IABS R6, R6 ;  /* 0x0000000600067213 */ /* 0x000fe40000000000 */
[----:B------:R-:W-:Y:S01]  /*2c6f0*/  FSEL R185, R51, -INF , P0 ;  /* 0xff80000033b97808 */ /* 0x000fe20000000000 */
[----:B------:R-:W-:Y:S01]  /*2c700*/  FFMA.FTZ R101, -R225, R4, R101 ;  /* 0x00000004e1657223 */ /* 0x000fe20000010165 */
[----:B------:R-:W-:Y:S02]  /*2c710*/  IABS R9, R9 ;  /* 0x0000000900097213 */ /* 0x000fe40000000000 */
[----:B------:R-:W-:Y:S02]  /*2c720*/  ISETP.GE.AND P0, PT, R174, R229, PT ;  /* 0x000000e5ae00720c */ /* 0x000fe40003f06270 */
[----:B------:R-:W-:Y:S02]  /*2c730*/  IABS R5, R5 ;  /* 0x0000000500057213 */ /* 0x000fe40000000000 */
[----:B------:R-:W-:Y:S02]  /*2c740*/  I2FP.F32.S32 R6, R6 ;  /* 0x0000000600067245 */ /* 0x000fe40000201400 */
[----:B------:R-:W-:Y:S02]  /*2c750*/  IADD3 R4, PT, PT, R227, -0xc8, -R0 ;  /* 0xffffff38e3047810 */ /* 0x000fe40007ffe800 */
[----:B------:R-:W-:Y:S01]  /*2c760*/  I2FP.F32.S32 R9, R9 ;  /* 0x0000000900097245 */ /* 0x000fe20000201400 */
[C---:B------:R-:W-:Y:S01]  /*2c770*/  FFMA.FTZ R94, -R225.reuse, R6, R94 ;  /* 0x00000006e15e7223 */ /* 0x040fe2000001015e */
[----:B------:R-:W-:Y:S02]  /*2c780*/  FSEL R184, R60, -INF , P0 ;  /* 0xff8000003cb87808 */ /* 0x000fe40000000000 */
[----:B------:R-:W-:Y:S01]  /*2c790*/  I2FP.F32.S32 R5, R5 ;  /* 0x0000000500057245 */ /* 0x000fe20000201400 */
[----:B------:R-:W-:Y:S01]  /*2c7a0*/  FFMA.FTZ R54, -R225, R9, R54 ;  /* 0x00000009e1367223 */ /* 0x000fe20000010136 */
[----:B------:R-:W-:Y:S02]  /*2c7b0*/  ISETP.GE.AND P0, PT, R173, R229, PT ;  /* 0x000000e5ad00720c */ /* 0x000fe40003f06270 */
[----:B------:R-:W-:Y:S01]  /*2c7c0*/  IABS R4, R4 ;  /* 0x0000000400047213 */ /* 0x000fe20000000000 */
[----:B------:R-:W-:Y:S01]  /*2c7d0*/  FFMA.FTZ R95, -R225, R5, R95 ;  /* 0x00000005e15f7223 */ /* 0x000fe2000001015f */
[--C-:B------:R-:W-:Y:S02]  /*2c7e0*/  IADD3 R6, PT, PT, R227, -0xc9, -R0.reuse ;  /* 0xffffff37e3067810 */ /* 0x100fe40007ffe800 */
[----:B------:R-:W-:Y:S02]  /*2c7f0*/  IADD3 R7, PT, PT, R3, -0xb8, -R0 ;  /* 0xffffff4803077810 */ /* 0x000fe40007ffe800 */
[----:B------:R-:W-:Y:S02]  /*2c800*/  FSEL R183, R61, -INF , P0 ;  /* 0xff8000003db77808 */ /* 0x000fe40000000000 */
[----:B------:R-:W-:Y:S02]  /*2c810*/  ISETP.GE.AND P0, PT, R199, R230, PT ;  /* 0x000000e6c700720c */ /* 0x000fe40003f06270 */
[----:B------:R-:W-:Y:S02]  /*2c820*/  I2FP.F32.S32 R5, R4 ;  /* 0x0000000400057245 */ /* 0x000fe40000201400 */
[----:B------:R-:W-:Y:S02]  /*2c830*/  IABS R4, R6 ;  /* 0x0000000600047213 */ /* 0x000fe40000000000 */
[----:B------:R-:W-:Y:S01]  /*2c840*/  IABS R6, R7 ;  /* 0x0000000700067213 */ /* 0x000fe20000000000 */
[----:B------:R-:W-:Y:S01]  /*2c850*/  FFMA.FTZ R104, -R225, R5, R104 ;  /* 0x00000005e1687223 */ /* 0x000fe20000010168 */
[----:B------:R-:W-:Y:S01]  /*2c860*/  FSEL R176, R54, -INF , P0 ;  /* 0xff80000036b07808 */ /* 0x000fe20000000000 */
[----:B------:R-:W-:Y:S01]  /*2c870*/  VIADD R54, R2, 0x78 ;  /* 0x0000007802367836 */ /* 0x000fe20000000000 */
        /* <DEDUP_REMOVED lines=14> */
[--C-:B------:R-:W-:Y:S02]  /*2c960*/  IADD3 R4, PT, PT, R227, -0xd0, -R0.reuse ;  /* 0xffffff30e3047810 */ /* 0x100fe40007ffe800 */
[----:B------:R-:W-:Y:S02]  /*2c970*/  ISETP.GE.AND P0, PT, R53, R229, PT ;  /* 0x000000e53500720c */ /* 0x000fe40003f06270 */
[----:B------:R-:W-:Y:S02]  /*2c980*/  IADD3 R6, PT, PT, R227, -0xd1, -R0 ;  /* 0xffffff2fe3067810 */ /* 0x000fe40007ffe800 */
[----:B------:R-:W-:Y:S02]  /*2c990*/  IABS R7, R7 ;  /* 0x0000000700077213 */ /* 0x000fe40000000000 */
[----:B------:R-:W-:Y:S02]  /*2c9a0*/  IABS R5, R4 ;  /* 0x0000000400057213 */ /* 0x000fe40000000000 */
[----:B------:R-:W-:Y:S02]  /*2c9b0*/  FSEL R65, R65, -INF , P0 ;  /* 0xff80000041417808 */ /* 0x000fe40000000000 */
[----:B------:R-:W-:Y:S02]  /*2c9c0*/  ISETP.GE.AND P0, PT, R188, R230, PT ;  /* 0x000000e6bc00720c */ /* 0x000fe40003f06270 */
[----:B------:R-:W-:Y:S01]  /*2c9d0*/  IABS R4, R6 ;  /* 0x0000000600047213 */ /* 0x000fe20000000000 */
[----:B------:R-:W-:Y:S01]  /*2c9e0*/  IMAD.MOV.U32 R6, RZ, RZ, R7 ;  /* 0x000000ffff067224 */ /* 0x000fe200078e0007 */
[----:B------:R-:W-:Y:S02]  /*2c9f0*/  I2FP.F32.S32 R5, R5 ;  /* 0x0000000500057245 */ /* 0x000fe40000201400 */
[----:B------:R-:W-:Y:S02]  /*2ca00*/  FSEL R58, R58, -INF , P0 ;  /* 0xff8000003a3a7808 */ /* 0x000fe40000000000 */
[----:B------:R-:W-:Y:S01]  /*2ca10*/  ISETP.GE.AND P0, PT, R187, R230, PT ;  /* 0x000000e6bb00720c */ /* 0x000fe20003f06270 */
[----:B------:R-:W-:Y:S01]  /*2ca20*/  FFMA.FTZ R108, -R225, R5, R108 ;  /* 0x00000005e16c7223 */ /* 0x000fe2000001016c */
[C-C-:B------:R-:W-:Y:S02]  /*2ca30*/  IADD3 R9, PT, PT, R3.reuse, -0x70, -R0.reuse ;  /* 0xffffff9003097810 */ /* 0x140fe40007ffe800 */
[----:B------:R-:W-:Y:S02]  /*2ca40*/  I2FP.F32.S32 R4, R4 ;  /* 0x0000000400047245 */ /* 0x000fe40000201400 */
[----:B------:R-:W-:Y:S02]  /*2ca50*/  I2FP.F32.S32 R6, R6 ;  /* 0x0000000600067245 */ /* 0x000fe40000201400 */
[--C-:B------:R-:W-:Y:S01]  /*2ca60*/  IADD3 R5, PT, PT, R3, -0xc0, -R0.reuse ;  /* 0xffffff4003057810 */ /* 0x100fe20007ffe800 */
[----:B------:R-:W-:Y:S01]  /*2ca70*/  FFMA.FTZ R109, -R225, R4, R109 ;  /* 0x00000004e16d7223 */ /* 0x000fe2000001016d */
[----:B------:R-:W-:Y:S01]  /*2ca80*/  FSEL R59, R59, -INF , P0 ;  /* 0xff8000003b3b7808 */ /* 0x000fe20000000000 */
[----:B------:R-:W-:Y:S01]  /*2ca90*/  FFMA.FTZ R99, -R225, R6, R99 ;  /* 0x00000006e1637223 */ /* 0x000fe20000010163 */
[----:B------:R-:W-:Y:S02]  /*2caa0*/  IABS R9, R9 ;  /* 0x0000000900097213 */ /* 0x000fe40000000000 */
[----:B------:R-:W-:Y:S02]  /*2cab0*/  ISETP.GE.AND P0, PT, R47, R229, PT ;  /* 0x000000e52f00720c */ /* 0x000fe40003f06270 */
[--C-:B------:R-:W-:Y:S02]  /*2cac0*/  IADD3 R4, PT, PT, R227, -0xd8, -R0.reuse ;  /* 0xffffff28e3047810 */ /* 0x100fe40007ffe800 */
[----:B------:R-:W-:Y:S02]  /*2cad0*/  IABS R5, R5 ;  /* 0x0000000500057213 */ /* 0x000fe40000000000 */
[----:B------:R-:W-:Y:S02]  /*2cae0*/  I2FP.F32.S32 R9, R9 ;  /* 0x0000000900097245 */ /* 0x000fe40000201400 */
[----:B------:R-:W-:Y:S02]  /*2caf0*/  IADD3 R6, PT, PT, R3, -0xc1, -R0 ;  /* 0xffffff3f03067810 */ /* 0x000fe40007ffe800 */
[----:B------:R-:W-:Y:S01]  /*2cb00*/  FSEL R68, R68, -INF , P0 ;  /* 0xff80000044447808 */ /* 0x000fe20000000000 */
[----:B------:R-:W-:Y:S01]  /*2cb10*/  FFMA.FTZ R62, -R225, R9, R62 ;  /* 0x00000009e13e7223 */ /* 0x000fe2000001013e */
[----:B------:R-:W-:Y:S02]  /*2cb20*/  ISETP.GE.AND P0, PT, R46, R229, PT ;  /* 0x000000e52e00720c */ /* 0x000fe40003f06270 */
[----:B------:R-:W-:Y:S02]  /*2cb30*/  IABS R4, R4 ;  /* 0x0000000400047213 */ /* 0x000fe40000000000 */
[----:B------:R-:W-:Y:S02]  /*2cb40*/  I2FP.F32.S32 R5, R5 ;  /* 0x0000000500057245 */ /* 0x000fe40000201400 */
[----:B------:R-:W-:Y:S02]  /*2cb50*/  IABS R6, R6 ;  /* 0x0000000600067213 */ /* 0x000fe40000000000 */
[----:B------:R-:W-:Y:S01]  /*2cb60*/  FSEL R45, R69, -INF , P0 ;  /* 0xff800000452d7808 */ /* 0x000fe20000000000 */
[----:B------:R-:W-:Y:S01]  /*2cb70*/  FFMA.FTZ R102, -R225, R5, R102 ;  /* 0x00000005e1667223 */ /* 0x000fe20000010166 */
[----:B------:R-:W-:Y:S01]  /*2cb80*/  I2FP.F32.S32 R4, R4 ;  /* 0x0000000400047245 */ /* 0x000fe20000201400 */
[----:B------:R-:W-:Y:S01]  /*2cb90*/  IMAD.MOV.U32 R5, RZ, RZ, R6 ;  /* 0x000000ffff057224 */ /* 0x000fe200078e0006 */
[----:B------:R-:W-:Y:S02]  /*2cba0*/  ISETP.GE.AND P0, PT, R174, R230, PT ;  /* 0x000000e6ae00720c */ /* 0x000fe40003f06270 */
[----:B------:R-:W-:Y:S01]  /*2cbb0*/  IADD3 R9, PT, PT, R3, -0x79, -R0 ;  /* 0xffffff8703097810 */ /* 0x000fe20007ffe800 */
[----:B------:R-:W-:Y:S01]  /*2cbc0*/  FFMA.FTZ R112, -R225, R4, R112 ;  /* 0x00000004e1707223 */ /* 0x000fe20000010170 */
[----:B------:R-:W-:Y:S02]  /*2cbd0*/  FSEL R44, R62, -INF , P0 ;  /* 0xff8000003e2c7808 */ /* 0x000fe40000000000 */
[----:B------:R-:W-:Y:S02]  /*2cbe0*/  ISETP.GE.AND P0, PT, R173, R230, PT ;  /* 0x000000e6ad00720c */ /* 0x000fe40003f06270 */
[--C-:B------:R-:W-:Y:S02]  /*2cbf0*/  IADD3 R4, PT, PT, R227, -0xd9, -R0.reuse ;  /* 0xffffff27e3047810 */ /* 0x100fe40007ffe800 */
[----:B------:R-:W-:Y:S02]  /*2cc00*/  I2FP.F32.S32 R5, R5 ;  /* 0x0000000500057245 */ /* 0x000fe40000201400 */
[----:B------:R-:W-:Y:S02]  /*2cc10*/  FSEL R63, R63, -INF , P0 ;  /* 0xff8000003f3f7808 */ /* 0x000fe40000000000 */
[----:B------:R-:W-:Y:S01]  /*2cc20*/  IABS R4, R4 ;  /* 0x0000000400047213 */ /* 0x000fe20000000000 */
[----:B------:R-:W-:Y:S01]  /*2cc30*/  FFMA.FTZ R103, -R225, R5, R103 ;  /* 0x00000005e1677223 */ /* 0x000fe20000010167 */
[----:B------:R-:W-:Y:S02]  /*2cc40*/  ISETP.GE.AND P0, PT, R43, R229, PT ;  /* 0x000000e52b00720c */ /* 0x000fe40003f06270 */
[C-C-:B------:R-:W-:Y:S02]  /*2cc50*/  IADD3 R6, PT, PT, R3.reuse, -0xc8, -R0.reuse ;  /* 0xffffff3803067810 */ /* 0x140fe40007ffe800 */
[--C-:B------:R-:W-:Y:S02]  /*2cc60*/  IADD3 R5, PT, PT, R3, -0xc9, -R0.reuse ;  /* 0xffffff3703057810 */ /* 0x100fe40007ffe800 */
[----:B------:R-:W-:Y:S02]  /*2cc70*/  I2FP.F32.S32 R4, R4 ;  /* 0x0000000400047245 */ /* 0x000fe40000201400 */
[----:B------:R-:W-:Y:S02]  /*2cc80*/  FSEL R72, R72, -INF , P0 ;  /* 0xff80000048487808 */ /* 0x000fe40000000000 */
[----:B------:R-:W-:Y:S01]  /*2cc90*/  IABS R9, R9 ;  /* 0x0000000900097213 */ /* 0x000fe20000000000 */
[----:B------:R-:W-:Y:S01]  /*2cca0*/  FFMA.FTZ R113, -R225, R4, R113 ;  /* 0x00000004e1717223 */ /* 0x000fe20000010171 */
[----:B------:R-:W-:Y:S02]  /*2ccb0*/  IABS R6, R6 ;  /* 0x0000000600067213 */ /* 0x000fe40000000000 */
[----:B------:R-:W-:Y:S02]  /*2ccc0*/  ISETP.GE.AND P0, PT, R42, R229, PT ;  /* 0x000000e52a00720c */ /* 0x000fe40003f06270 */
[----:B------:R-:W-:Y:S02]  /*2ccd0*/  IABS R5, R5 ;  /* 0x0000000500057213 */ /* 0x000fe40000000000 */
[----:B------:R-:W-:Y:S02]  /*2cce0*/  I2FP.F32.S32 R9, R9 ;  /* 0x0000000900097245 */ /* 0x000fe40000201400 */
[----:B------:R-:W-:Y:S02]  /*2ccf0*/  I2FP.F32.S32 R6, R6 ;  /* 0x0000000600067245 */ /* 0x000fe40000201400 */
[----:B------:R-:W-:Y:S01]  /*2cd00*/  FSEL R73, R73, -INF , P0 ;  /* 0xff80000049497808 */ /* 0x000fe20000000000 */
[----:B------:R-:W-:Y:S01]  /*2cd10*/  FFMA.FTZ R67, -R225, R9, R67 ;  /* 0x00000009e1437223 */ /* 0x000fe20000010143 */
[----:B------:R-:W-:Y:S01]  /*2cd20*/  IADD3 R4, PT, PT, R227, -0xe0, -R0 ;  /* 0xffffff20e3047810 */ /* 0x000fe20007ffe800 */
[C---:B------:R-:W-:Y:S01]  /*2cd30*/  FFMA.FTZ R106, -R225.reuse, R6, R106 ;  /* 0x00000006e16a7223 */ /* 0x040fe2000001016a */
[----:B------:R-:W-:Y:S02]  /*2cd40*/  ISETP.GE.AND P0, PT, R54, R230, PT ;  /* 0x000000e63600720c */ /* 0x000fe40003f06270 */
[----:B------:R-:W-:Y:S02]  /*2cd50*/  I2FP.F32.S32 R5, R5 ;  /* 0x0000000500057245 */ /* 0x000fe40000201400 */
[----:B------:R-:W-:Y:S02]  /*2cd60*/  IABS R4, R4 ;  /* 0x0000000400047213 */ /* 0x000fe40000000000 */
[----:B------:R-:W-:Y:S01]  /*2cd70*/  FSEL R66, R66, -INF , P0 ;  /* 0xff80000042427808 */ /* 0x000fe20000000000 */
[----:B------:R-:W-:Y:S01]  /*2cd80*/  FFMA.FTZ R107, -R225, R5, R107 ;  /* 0x00000005e16b7223 */ /* 0x000fe2000001016b */
[--C-:B------:R-:W-:Y:S02]  /*2cd90*/  IADD3 R6, PT, PT, R227, -0xe1, -R0.reuse ;  /* 0xffffff1fe3067810 */ /* 0x100fe40007ffe800 */
[----:B------:R-:W-:Y:S02]  /*2cda0*/  ISETP.GE.AND P0, PT, R53, R230, PT ;  /* 0x000000e63500720c */ /* 0x000fe40003f06270 */
[----:B------:R-:W-:Y:S02]  /*2cdb0*/  IADD3 R7, PT, PT, R3, -0xd0, -R0 ;  /* 0xffffff3003077810 */ /* 0x000fe40007ffe800 */
[----:B------:R-:W-:Y:S02]  /*2cdc0*/  I2FP.F32.S32 R5, R4 ;  /* 0x0000000400057245 */ /* 0x000fe40000201400 */
[----:B------:R-:W-:Y:S02]  /*2cdd0*/  IABS R4, R6 ;  /* 0x0000000600047213 */ /* 0x000fe40000000000 */
[----:B------:R-:W-:Y:S01]  /*2cde0*/  FSEL R67, R67, -INF , P0 ;  /* 0xff80000043437808 */ /* 0x000fe20000000000 */
[----:B------:R-:W-:Y:S01]  /*2cdf0*/  FFMA.FTZ R116, -R225, R5, R116 ;  /* 0x00000005e1747223 */ /* 0x000fe20000010174 */
[----:B------:R-:W-:Y:S02]  /*2ce00*/  IABS R6, R7 ;  /* 0x0000000700067213 */ /* 0x000fe40000000000 */
[-C--:B------:R-:W-:Y:S02]  /*2ce10*/  ISETP.GE.AND P0, PT, R41, R229.reuse, PT ;  /* 0x000000e52900720c */ /* 0x080fe40003f06270 */
[----:B------:R-:W-:Y:S01]  /*2ce20*/  I2FP.F32.S32 R4, R4 ;  /* 0x0000000400047245 */ /* 0x000fe20000201400 */
[----:B------:R-:W-:Y:S01]  /*2ce30*/  IMAD.MOV.U32 R5, RZ, RZ, R6 ;  /* 0x000000ffff057224 */ /* 0x000fe200078e0006 */
[----:B------:R-:W-:Y:S02]  /*2ce40*/  FSEL R76, R76, -INF , P0 ;  /* 0xff8000004c4c7808 */ /* 0x000fe40000000000 */
[----:B------:R-:W-:Y:S01]  /*2ce50*/  ISETP.GE.AND P0, PT, R40, R229, PT ;  /* 0x000000e52800720c */ /* 0x000fe20003f06270 */
[----:B------:R-:W-:Y:S01]  /*2ce60*/  FFMA.FTZ R117, -R225, R4, R117 ;  /* 0x00000004e1757223 */ /* 0x000fe20000010175 */
[----:B------:R-:W-:Y:S02]  /*2ce70*/  I2FP.F32.S32 R5, R5 ;  /* 0x0000000500057245 */ /* 0x000fe40000201400 */
[----:B------:R-:W-:Y:S02]  /*2ce80*/  FSEL R77, R77, -INF , P0 ;  /* 0xff8000004d4d7808 */ /* 0x000fe40000000000 */
[-C--:B------:R-:W-:Y:S01]  /*2ce90*/  ISETP.GE.AND P0, PT, R47, R230.reuse, PT ;  /* 0x000000e62f00720c */ /* 0x080fe20003f06270 */
[----:B------:R-:W-:Y:S01]  /*2cea0*/  FFMA.FTZ R110, -R225, R5, R110 ;  /* 0x00000005e16e7223 */ /* 0x000fe2000001016e */
[C-C-:B------:R-:W-:Y:S02]  /*2ceb0*/  IADD3 R4, PT, PT, R227.reuse, -0xe8, -R0.reuse ;  /* 0xffffff18e3047810 */ /* 0x140fe40007ffe800 */
[--C-:B------:R-:W-:Y:S02]  /*2cec0*/  IADD3 R6, PT, PT, R227, -0xe9, -R0.reuse ;  /* 0xffffff17e3067810 */ /* 0x100fe40007ffe800 */
[----:B------:R-:W-:Y:S02]  /*2ced0*/  FSEL R70, R70, -INF , P0 ;  /* 0xff80000046467808 */ /* 0x000fe40000000000 */
[C-C-:B------:R-:W-:Y:S02]  /*2cee0*/  IADD3 R7, PT, PT, R3.reuse, -0xd1, -R0.reuse ;  /* 0xffffff2f03077810 */ /* 0x140fe40007ffe800 */
[----:B------:R-:W-:Y:S02]  /*2cef0*/  ISETP.GE.AND P0, PT, R46, R230, PT ;  /* 0x000000e62e00720c */ /* 0x000fe40003f06270 */
[----:B------:R-:W-:Y:S02]  /*2cf00*/  IADD3 R9, PT, PT, R3, -0x88, -R0 ;  /* 0xffffff7803097810 */ /* 0x000fe40007ffe800 */
[----:B------:R-:W-:Y:S02]  /*2cf10*/  IABS R5, R4 ;  /* 0x0000000400057213 */ /* 0x000fe40000000000 */
[----:B------:R-:W-:Y:S02]  /*2cf20*/  IABS R4, R6 ;  /* 0x0000000600047213 */ /* 0x000fe40000000000 */
[----:B------:R-:W-:Y:S02]  /*2cf30*/  IABS R7, R7 ;  /* 0x0000000700077213 */ /* 0x000fe40000000000 */
[----:B------:R-:W-:Y:S02]  /*2cf40*/  FSEL R71, R71, -INF , P0 ;  /* 0xff80000047477808 */ /* 0x000fe40000000000 */
[----:B------:R-:W-:Y:S01]  /*2cf50*/  IABS R9, R9 ;  /* 0x0000000900097213 */ /* 0x000fe20000000000 */
[----:B------:R-:W-:Y:S01]  /*2cf60*/  IMAD.MOV.U32 R6, RZ, RZ, R7 ;  /* 0x000000ffff067224 */ /* 0x000fe200078e0007 */
[----:B------:R-:W-:Y:S01]  /*2cf70*/  ISETP.GE.AND P0, PT, R37, R229, PT ;  /* 0x000000e52500720c */ /* 0x000fe20003f06270 */
[----:B------:R-:W-:Y:S01]  /*2cf80*/  VIADD R7, R2, 0xb9 ;  /* 0x000000b902077836 */ /* 0x000fe20000000000 */
[----:B------:R-:W-:Y:S02]  /*2cf90*/  I2FP.F32.S32 R4, R4 ;  /* 0x0000000400047245 */ /* 0x000fe40000201400 */
[----:B------:R-:W-:Y:S02]  /*2cfa0*/  I2FP.F32.S32 R9, R9 ;  /* 0x0000000900097245 */ /* 0x000fe40000201400 */
[----:B------:R-:W-:Y:S01]  /*2cfb0*/  I2FP.F32.S32 R5, R5 ;  /* 0x0000000500057245 */ /* 0x000fe20000201400 */
[C---:B------:R-:W-:Y:S01]  /*2cfc0*/  FFMA.FTZ R121, -R225.reuse, R4, R121 ;  /* 0x00000004e1797223 */ /* 0x040fe20000010179 */
[----:B------:R-:W-:Y:S01]  /*2cfd0*/  FSEL R80, R80, -INF , P0 ;  /* 0xff80000050507808 */ /* 0x000fe20000000000 */
[C---:B------:R-:W-:Y:S01]  /*2cfe0*/  FFMA.FTZ R74, -R225.reuse, R9, R74 ;  /* 0x00000009e14a7223 */ /* 0x040fe2000001014a */
[----:B------:R-:W-:Y:S01]  /*2cff0*/  ISETP.GE.AND P0, PT, R36, R229, PT ;  /* 0x000000e52400720c */ /* 0x000fe20003f06270 */
[----:B------:R-:W-:Y:S01]  /*2d000*/  FFMA.FTZ R120, -R225, R5, R120 ;  /* 0x00000005e1787223 */ /* 0x000fe20000010178 */
[--C-:B------:R-:W-:Y:S02]  /*2d010*/  IADD3 R4, PT, PT, R227, -0xf0, -R0.reuse ;  /* 0xffffff10e3047810 */ /* 0x100fe40007ffe800 */
[----:B------:R-:W-:Y:S02]  /*2d020*/  I2FP.F32.S32 R6, R6 ;  /* 0x0000000600067245 */ /* 0x000fe40000201400 */
[----:B------:R-:W-:Y:S02]  /*2d030*/  FSEL R81, R81, -INF , P0 ;  /* 0xff80000051517808 */ /* 0x000fe40000000000 */
[--C-:B------:R-:W-:Y:S01]  /*2d040*/  IADD3 R5, PT, PT, R3, -0xd8, -R0.reuse ;  /* 0xffffff2803057810 */ /* 0x100fe20007ffe800 */
[----:B------:R-:W-:Y:S01]  /*2d050*/  FFMA.FTZ R111, -R225, R6, R111 ;  /* 0x00000006e16f7223 */ /* 0x000fe2000001016f */
[----:B------:R-:W-:Y:S02]  /*2d060*/  ISETP.GE.AND P0, PT, R43, R230, PT ;  /* 0x000000e62b00720c */ /* 0x000fe40003f06270 */
[----:B------:R-:W-:Y:S02]  /*2d070*/  IABS R4, R4 ;  /* 0x0000000400047213 */ /* 0x000fe40000000000 */
[----:B------:R-:W-:Y:S02]  /*2d080*/  IABS R5, R5 ;  /* 0x0000000500057213 */ /* 0x000fe40000000000 */
[----:B------:R-:W-:Y:S02]  /*2d090*/  FSEL R74, R74, -INF , P0 ;  /* 0xff8000004a4a7808 */ /* 0x000fe40000000000 */
[C-C-:B------:R-:W-:Y:S02]  /*2d0a0*/  IADD3 R6, PT, PT, R3.reuse, -0xd9, -R0.reuse ;  /* 0xffffff2703067810 */ /* 0x140fe40007ffe800 */
[----:B------:R-:W-:Y:S02]  /*2d0b0*/  I2FP.F32.S32 R4, R4 ;  /* 0x0000000400047245 */ /* 0x000fe40000201400 */
[----:B------:R-:W-:Y:S02]  /*2d0c0*/  ISETP.GE.AND P0, PT, R42, R230, PT ;  /* 0x000000e62a00720c */ /* 0x000fe40003f06270 */
[----:B------:R-:W-:Y:S01]  /*2d0d0*/  IADD3 R9, PT, PT, R3, -0x90, -R0 ;  /* 0xffffff7003097810 */ /* 0x000fe20007ffe800 */
[----:B------:R-:W-:Y:S01]  /*2d0e0*/  FFMA.FTZ R124, -R225, R4, R124 ;  /* 0x00000004e17c7223 */ /* 0x000fe2000001017c */
[----:B------:R-:W-:Y:S02]  /*2d0f0*/  I2FP.F32.S32 R5, R5 ;  /* 0x0000000500057245 */ /* 0x000fe40000201400 */
[----:B------:R-:W-:Y:S02]  /*2d100*/  IABS R6, R6 ;  /* 0x0000000600067213 */ /* 0x000fe40000000000 */
[----:B------:R-:W-:Y:S01]  /*2d110*/  FSEL R75, R75, -INF , P0 ;  /* 0xff8000004b4b7808 */ /* 0x000fe20000000000 */
[----:B------:R-:W-:Y:S01]  /*2d120*/  FFMA.FTZ R114, -R225, R5, R114 ;  /* 0x00000005e1727223 */ /* 0x000fe20000010172 */
[----:B------:R-:W-:Y:S01]  /*2d130*/  IABS R9, R9 ;  /* 0x0000000900097213 */ /* 0x000fe20000000000 */
[----:B------:R-:W-:Y:S01]  /*2d140*/  IMAD.MOV.U32 R5, RZ, RZ, R6 ;  /* 0x000000ffff057224 */ /* 0x000fe200078e0006 */
[----:B------:R-:W-:Y:S02]  /*2d150*/  ISETP.GE.AND P0, PT, R30, R229, PT ;  /* 0x000000e51e00720c */ /* 0x000fe40003f06270 */
[----:B------:R-:W-:Y:S02]  /*2d160*/  IADD3 R4, PT, PT, R3, -0xe8, -R0 ;  /* 0xffffff1803047810 */ /* 0x000fe40007ffe800 */
[----:B------:R-:W-:Y:S02]  /*2d170*/  I2FP.F32.S32 R9, R9 ;  /* 0x0000000900097245 */ /* 0x000fe40000201400 */
[----:B------:R-:W-:Y:S02]  /*2d180*/  FSEL R84, R84, -INF , P0 ;  /* 0xff80000054547808 */ /* 0x000fe40000000000 */
[----:B------:R-:W-:Y:S01]  /*2d190*/  IABS R4, R4 ;  /* 0x0000000400047213 */ /* 0x000fe20000000000 */
[----:B------:R-:W-:Y:S01]  /*2d1a0*/  FFMA.FTZ R78, -R225, R9, R78 ;  /* 0x00000009e14e7223 */ /* 0x000fe2000001014e */
[----:B------:R-:W-:Y:S02]  /*2d1b0*/  ISETP.GE.AND P0, PT, R29, R229, PT ;  /* 0x000000e51d00720c */ /* 0x000fe40003f06270 */
[----:B------:R-:W-:Y:S02]  /*2d1c0*/  IADD3 R6, PT, PT, R3, -0xe0, -R0 ;  /* 0xffffff2003067810 */ /* 0x000fe40007ffe800 */
[----:B------:R-:W-:Y:S02]  /*2d1d0*/  I2FP.F32.S32 R5, R5 ;  /* 0x0000000500057245 */ /* 0x000fe40000201400 */
[----:B------:R-:W-:Y:S02]  /*2d1e0*/  I2FP.F32.S32 R4, R4 ;  /* 0x0000000400047245 */ /* 0x000fe40000201400 */
[----:B------:R-:W-:Y:S01]  /*2d1f0*/  FSEL R85, R85, -INF , P0 ;  /* 0xff80000055557808 */ /* 0x000fe20000000000 */
[C---:B------:R-:W-:Y:S01]  /*2d200*/  FFMA.FTZ R115, -R225.reuse, R5, R115 ;  /* 0x00000005e1737223 */ /* 0x040fe20000010173 */
[----:B------:R-:W-:Y:S01]  /*2d210*/  IABS R6, R6 ;  /* 0x0000000600067213 */ /* 0x000fe20000000000 */
[----:B------:R-:W-:Y:S01]  /*2d220*/  FFMA.FTZ R122, -R225, R4, R122 ;  /* 0x00000004e17a7223 */ /* 0x000fe2000001017a */
[----:B------:R-:W-:Y:S02]  /*2d230*/  ISETP.GE.AND P0, PT, R41, R230, PT ;  /* 0x000000e62900720c */ /* 0x000fe40003f06270 */
[----:B------:R-:W-:Y:S02]  /*2d240*/  I2FP.F32.S32 R6, R6 ;  /* 0x0000000600067245 */ /* 0x000fe40000201400 */
[----:B------:R-:W-:Y:S02]  /*2d250*/  FSEL R78, R78, -INF , P0 ;  /* 0xff8000004e4e7808 */ /* 0x000fe40000000000 */
[----:B------:R-:W-:Y:S01]  /*2d260*/  IADD3 R5, PT, PT, R3, -0xe1, -R0 ;  /* 0xffffff1f03057810 */ /* 0x000fe20007ffe800 */
[----:B------:R-:W-:Y:S01]  /*2d270*/  FFMA.FTZ R118, -R225, R6, R118 ;  /* 0x00000006e1767223 */ /* 0x000fe20000010176 */
[C-C-:B------:R-:W-:Y:S02]  /*2d280*/  IADD3 R4, PT, PT, R3.reuse, -0xe9, -R0.reuse ;  /* 0xffffff1703047810 */ /* 0x140fe40007ffe800 */
[----:B------:R-:W-:Y:S02]  /*2d290*/  ISETP.GE.AND P0, PT, R40, R230, PT ;  /* 0x000000e62800720c */ /* 0x000fe40003f06270 */
[--C-:B------:R-:W-:Y:S02]  /*2d2a0*/  IADD3 R9, PT, PT, R3, -0x98, -R0.reuse ;  /* 0xffffff6803097810 */ /* 0x100fe40007ffe800 */
[----:B------:R-:W-:Y:S02]  /*2d2b0*/  IABS R5, R5 ;  /* 0x0000000500057213 */ /* 0x000fe40000000000 */
[----:B------:R-:W-:Y:S02]  /*2d2c0*/  IABS R4, R4 ;  /* 0x0000000400047213 */ /* 0x000fe40000000000 */
[----:B------:R-:W-:Y:S02]  /*2d2d0*/  FSEL R79, R79, -INF , P0 ;  /* 0xff8000004f4f7808 */ /* 0x000fe40000000000 */
[----:B------:R-:W-:Y:S02]  /*2d2e0*/  IABS R9, R9 ;  /* 0x0000000900097213 */ /* 0x000fe40000000000 */
[----:B------:R-:W-:Y:S02]  /*2d2f0*/  IADD3 R6, PT, PT, R3, -0xf1, -R0 ;  /* 0xffffff0f03067810 */ /* 0x000fe40007ffe800 */
[----:B------:R-:W-:Y:S02]  /*2d300*/  ISETP.GE.AND P0, PT, R26, R229, PT ;  /* 0x000000e51a00720c */ /* 0x000fe40003f06270 */
[----:B------:R-:W-:Y:S02]  /*2d310*/  I2FP.F32.S32 R5, R5 ;  /* 0x0000000500057245 */ /* 0x000fe40000201400 */
[----:B------:R-:W-:Y:S02]  /*2d320*/  I2FP.F32.S32 R4, R4 ;  /* 0x0000000400047245 */ /* 0x000fe40000201400 */
[----:B------:R-:W-:Y:S01]  /*2d330*/  I2FP.F32.S32 R9, R9 ;  /* 0x0000000900097245 */ /* 0x000fe20000201400 */
[C---:B------:R-:W-:Y:S01]  /*2d340*/  FFMA.FTZ R119, -R225.reuse, R5, R119 ;  /* 0x00000005e1777223 */ /* 0x040fe20000010177 */
[----:B------:R-:W-:Y:S01]  /*2d350*/  IABS R6, R6 ;  /* 0x0000000600067213 */ /* 0x000fe20000000000 */
[C---:B------:R-:W-:Y:S01]  /*2d360*/  FFMA.FTZ R123, -R225.reuse, R4, R123 ;  /* 0x00000004e17b7223 */ /* 0x040fe2000001017b */
[----:B------:R-:W-:Y:S01]  /*2d370*/  FSEL R88, R88, -INF , P0 ;  /* 0xff80000058587808 */ /* 0x000fe20000000000 */
[----:B------:R-:W-:Y:S01]  /*2d380*/  FFMA.FTZ R82, -R225, R9, R82 ;  /* 0x00000009e1527223 */ /* 0x000fe20000010152 */
[----:B------:R-:W-:Y:S01]  /*2d390*/  ISETP.GE.AND P0, PT, R25, R229, PT ;  /* 0x000000e51900720c */ /* 0x000fe20003f06270 */
[----:B------:R-:W-:Y:S01]  /*2d3a0*/  VIADD R9, R2, 0xb8 ;  /* 0x000000b802097836 */ /* 0x000fe20000000000 */
[----:B------:R-:W-:Y:S01]  /*2d3b0*/  IADD3 R5, PT, PT, R3, -0xf0, -R0 ;  /* 0xffffff1003057810 */ /* 0x000fe20007ffe800 */
[----:B------:R-:W-:Y:S01]  /*2d3c0*/  IMAD.MOV.U32 R4, RZ, RZ, R6 ;  /* 0x000000ffff047224 */ /* 0x000fe200078e0006 */
[----:B------:R-:W-:Y:S02]  /*2d3d0*/  FSEL R89, R89, -INF , P0 ;  /* 0xff80000059597808 */ /* 0x000fe40000000000 */
[----:B------:R-:W-:Y:S02]  /*2d3e0*/  ISETP.GE.AND P0, PT, R37, R230, PT ;  /* 0x000000e62500720c */ /* 0x000fe40003f06270 */
[----:B------:R-:W-:Y:S02]  /*2d3f0*/  IABS R5, R5 ;  /* 0x0000000500057213 */ /* 0x000fe40000000000 */
[----:B------:R-:W-:Y:S02]  /*2d400*/  I2FP.F32.S32 R4, R4 ;  /* 0x0000000400047245 */ /* 0x000fe40000201400 */
[----:B------:R-:W-:Y:S02]  /*2d410*/  FSEL R82, R82, -INF , P0 ;  /* 0xff80000052527808 */ /* 0x000fe40000000000 */
[----:B------:R-:W-:Y:S01]  /*2d420*/  ISETP.GE.AND P0, PT, R36, R230, PT ;  /* 0x000000e62400720c */ /* 0x000fe20003f06270 */
[----:B------:R-:W-:Y:S01]  /*2d430*/  FFMA.FTZ R127, -R225, R4, R127 ;  /* 0x00000004e17f7223 */ /* 0x000fe2000001017f */
[----:B------:R-:W-:Y:S02]  /*2d440*/  I2FP.F32.S32 R5, R5 ;  /* 0x0000000500057245 */ /* 0x000fe40000201400 */
[----:B------:R-:W-:Y:S02]  /*2d450*/  FSEL R83, R83, -INF , P0 ;  /* 0xff80000053537808 */ /* 0x000fe40000000000 */
[----:B------:R-:W-:Y:S01]  /*2d460*/  IADD3 R4, PT, PT, R227, -0xf1, -R0 ;  /* 0xffffff0fe3047810 */ /* 0x000fe20007ffe800 */
[----:B------:R-:W-:Y:S01]  /*2d470*/  FFMA.FTZ R126, -R225, R5, R126 ;  /* 0x00000005e17e7223 */ /* 0x000fe2000001017e */
[-C--:B------:R-:W-:Y:S02]  /*2d480*/  ISETP.GE.AND P0, PT, R22, R229.reuse, PT ;  /* 0x000000e51600720c */ /* 0x080fe40003f06270 */
[C-C-:B------:R-:W-:Y:S02]  /*2d490*/  IADD3 R5, PT, PT, R3.reuse, -0xf8, -R0.reuse ;  /* 0xffffff0803057810 */ /* 0x140fe40007ffe800 */
[----:B------:R-:W-:Y:S02]  /*2d4a0*/  IADD3 R6, PT, PT, R3, -0xf9, -R0 ;  /* 0xffffff0703067810 */ /* 0x000fe40007ffe800 */
[----:B------:R-:W-:Y:S02]  /*2d4b0*/  IABS R3, R4 ;  /* 0x0000000400037213 */ /* 0x000fe40000000000 */
[----:B------:R-:W-:Y:S02]  /*2d4c0*/  FSEL R92, R92, -INF , P0 ;  /* 0xff8000005c5c7808 */ /* 0x000fe40000000000 */
[----:B------:R-:W-:Y:S02]  /*2d4d0*/  ISETP.GE.AND P0, PT, R21, R229, PT ;  /* 0x000000e51500720c */ /* 0x000fe40003f06270 */
[----:B------:R-:W-:Y:S02]  /*2d4e0*/  I2FP.F32.S32 R3, R3 ;  /* 0x0000000300037245 */ /* 0x000fe40000201400 */
[----:B------:R-:W-:Y:S02]  /*2d4f0*/  FSEL R93, R93, -INF , P0 ;  /* 0xff8000005d5d7808 */ /* 0x000fe40000000000 */
[----:B------:R-:W-:Y:S01]  /*2d500*/  ISETP.GE.AND P0, PT, R30, R230, PT ;  /* 0x000000e61e00720c */ /* 0x000fe20003f06270 */
[----:B------:R-:W-:Y:S01]  /*2d510*/  FFMA.FTZ R125, -R225, R3, R125 ;  /* 0x00000003e17d7223 */ /* 0x000fe2000001017d */
[----:B------:R-:W-:Y:S01]  /*2d520*/  IABS R4, R6 ;  /* 0x0000000600047213 */ /* 0x000fe20000000000 */
[----:B------:R-:W-:Y:S01]  /*2d530*/  VIADD R6, R2, 0xc8 ;  /* 0x000000c802067836 */ /* 0x000fe20000000000 */
        /* <DEDUP_REMOVED lines=8> */
[----:B------:R-:W-:Y:S01]  /*2d5c0*/  IMAD.MOV.U32 R4, RZ, RZ, R3 ;  /* 0x000000ffff047224 */ /* 0x000fe200078e0003 */
[----:B------:R-:W-:Y:S02]  /*2d5d0*/  IABS R5, R5 ;  /* 0x0000000500057213 */ /* 0x000fe40000000000 */
[----:B------:R-:W-:Y:S02]  /*2d5e0*/  FSEL R96, R96, -INF , P0 ;  /* 0xff80000060607808 */ /* 0x000fe40000000000 */
[----:B------:R-:W-:Y:S02]  /*2d5f0*/  ISETP.GE.AND P0, PT, R7, R229, PT ;  /* 0x000000e50700720c */ /* 0x000fe40003f06270 */
[----:B------:R-:W-:Y:S02]  /*2d600*/  I2FP.F32.S32 R5, R5 ;  /* 0x0000000500057245 */ /* 0x000fe40000201400 */
[----:B------:R-:W-:Y:S02]  /*2d610*/  I2FP.F32.S32 R4, R4 ;  /* 0x0000000400047245 */ /* 0x000fe40000201400 */
[----:B------:R-:W-:Y:S01]  /*2d620*/  FSEL R97, R97, -INF , P0 ;  /* 0xff80000061617808 */ /* 0x000fe20000000000 */
[C---:B------:R-:W-:Y:S01]  /*2d630*/  FFMA.FTZ R130, -R225.reuse, R5, R130 ;  /* 0x00000005e1827223 */ /* 0x040fe20000010182 */
[----:B------:R-:W-:Y:S01]  /*2d640*/  ISETP.GE.AND P0, PT, R26, R230, PT ;  /* 0x000000e61a00720c */ /* 0x000fe20003f06270 */
[----:B------:R-:W-:Y:S01]  /*2d650*/  FFMA.FTZ R8, -R225, R4, R8 ;  /* 0x00000004e1087223 */ /* 0x000fe20000010108 */
[--C-:B------:R-:W-:Y:S01]  /*2d660*/  IADD3 R5, PT, PT, R227, -0xf8, -R0.reuse ;  /* 0xffffff08e3057810 */ /* 0x100fe20007ffe800 */
[----:B------:R-:W-:Y:S01]  /*2d670*/  VIADD R4, R2, 0xc0 ;  /* 0x000000c002047836 */ /* 0x000fe20000000000 */
[----:B------:R-:W-:Y:S02]  /*2d680*/  FSEL R90, R90, -INF , P0 ;  /* 0xff8000005a5a7808 */ /* 0x000fe40000000000 */
[-C--:B------:R-:W-:Y:S02]  /*2d690*/  ISETP.GE.AND P0, PT, R25, R230.reuse, PT ;  /* 0x000000e61900720c */ /* 0x080fe40003f06270 */
[----:B------:R-:W-:Y:S01]  /*2d6a0*/  IABS R3, R5 ;  /* 0x0000000500037213 */ /* 0x000fe20000000000 */
[----:B------:R-:W-:Y:S01]  /*2d6b0*/  VIADD R5, R2, 0xc1 ;  /* 0x000000c102057836 */ /* 0x000fe20000000000 */
[----:B------:R-:W-:Y:S02]  /*2d6c0*/  FSEL R91, R91, -INF , P0 ;  /* 0xff8000005b5b7808 */ /* 0x000fe40000000000 */
[-C--:B------:R-:W-:Y:S02]  /*2d6d0*/  ISETP.GE.AND P0, PT, R4, R229.reuse, PT ;  /* 0x000000e50400720c */ /* 0x080fe40003f06270 */
[----:B------:R-:W-:Y:S02]  /*2d6e0*/  @P2 LOP3.LUT R226, R226, 0x400000, RZ, 0xfc, !PT ;  /* 0x00400000e2e22812 */ /* 0x000fe400078efcff */
[----:B------:R-:W-:Y:S02]  /*2d6f0*/  FSEL R100, R100, -INF , P0 ;  /* 0xff80000064647808 */ /* 0x000fe40000000000 */
[-C--:B------:R-:W-:Y:S02]  /*2d700*/  ISETP.GE.AND P0, PT, R5, R229.reuse, PT ;  /* 0x000000e50500720c */ /* 0x080fe40003f06270 */
        /* <DEDUP_REMOVED lines=8> */
[----:B------:R-:W-:Y:S02]  /*2d790*/  ISETP.GE.AND P0, PT, R6, R229, PT ;  /* 0x000000e50600720c */ /* 0x000fe40003f06270 */
[CC--:B------:R-:W-:Y:S02]  /*2d7a0*/  ISETP.GE.AND P1, PT, R245.reuse, R231.reuse, PT ;  /* 0x000000e7f500720c */ /* 0x0c0fe40003f26270 */
[----:B------:R-:W-:Y:S02]  /*2d7b0*/  FSEL R104, R104, -INF , P0 ;  /* 0xff80000068687808 */ /* 0x000fe40000000000 */
[----:B------:R-:W-:Y:S02]  /*2d7c0*/  ISETP.GE.AND P0, PT, R245, R228, PT ;  /* 0x000000e4f500720c */ /* 0x000fe40003f06270 */
[-C--:B------:R-:W-:Y:S02]  /*2d7d0*/  ISETP.GE.AND P2, PT, R17, R231.reuse, PT ;  /* 0x000000e71100720c */ /* 0x080fe40003f46270 */
[----:B------:R-:W-:Y:S02]  /*2d7e0*/  ISETP.GE.AND P3, PT, R20, R231, PT ;  /* 0x000000e71400720c */ /* 0x000fe40003f66270 */
[----:B------:R-:W-:Y:S02]  /*2d7f0*/  IADD3 R0, PT, PT, R227, -0xf9, -R0 ;  /* 0xffffff07e3007810 */ /* 0x000fe40007ffe800 */
[----:B------:R-:W-:Y:S02]  /*2d800*/  I2FP.F32.S32 R3, R3 ;  /* 0x0000000300037245 */ /* 0x000fe40000201400 */
[----:B------:R-:W-:Y:S02]  /*2d810*/  IABS R0, R0 ;  /* 0x0000000000007213 */ /* 0x000fe40000000000 */
[----:B------:R-:W-:Y:S01]  /*2d820*/  ISETP.GE.AND P6, PT, R13, R231, PT ;  /* 0x000000e70d00720c */ /* 0x000fe20003fc6270 */
[----:B------:R-:W-:Y:S01]  /*2d830*/  FFMA.FTZ R128, -R225, R3, R128 ;  /* 0x00000003e1807223 */ /* 0x000fe20000010180 */
[----:B------:R-:W-:Y:S01]  /*2d840*/  @P0 LOP3.LUT R226, R226, 0x200000, RZ, 0xfc, !PT ;  /* 0x00200000e2e20812 */ /* 0x000fe200078efcff */
[----:B------:R-:W2:Y:S01]  /*2d850*/  LD.E R3, desc[UR4][R134.64+0xdc] ;  /* 0x0000dc0486037980 */ /* 0x000ea2000c101900 */
        /* <DEDUP_REMOVED lines=11> */
[----:B------:R-:W-:Y:S02]  /*2d910*/  I2FP.F32.S32 R0, R0 ;  /* 0x0000000000007245 */ /* 0x000fe40000201400 */
[-C--:B------:R-:W-:Y:S02]  /*2d920*/  ISETP.GE.AND P5, PT, R16, R231.reuse, PT ;  /* 0x000000e71000720c */ /* 0x080fe40003fa6270 */
[----:B------:R-:W-:Y:S01]  /*2d930*/  ISETP.GE.AND P4, PT, R12, R231, PT ;  /* 0x000000e70c00720c */ /* 0x000fe20003f86270 */
[----:B------:R-:W-:Y:S04]  /*2d940*/  FFMA.FTZ R129, -R225, R0, R129 ;  /* 0x00000000e1817223 */ /* 0x000fe80000010181 */
[----:B------:R-:W-:Y:S02]  /*2d950*/  @P0 LOP3.LUT R226, R226, 0x100000, RZ, 0xfc, !PT ;  /* 0x00100000e2e20812 */ /* 0x000fe400078efcff */
[----:B------:R-:W-:Y:S02]  /*2d960*/  ISETP.GE.AND P0, PT, R11, R229, PT ;  /* 0x000000e50b00720c */ /* 0x000fe40003f06270 */
[----:B------:R-:W-:Y:S02]  /*2d970*/  LOP3.LUT R226, R226, 0xffffffbf, RZ, 0xc0, !PT ;  /* 0xffffffbfe2e27812 */ /* 0x000fe400078ec0ff */
[----:B------:R-:W-:Y:S02]  /*2d980*/  FSEL R108, R108, -INF , P0 ;  /* 0xff8000006c6c7808 */ /* 0x000fe40000000000 */
[C---:B------:R-:W-:Y:S02]  /*2d990*/  ISETP.GE.AND P0, PT, R247.reuse, R228, PT ;  /* 0x000000e4f700720c */ /* 0x040fe40003f06270 */
[----:B------:R-:W-:Y:S02]  /*2d9a0*/  @P1 LOP3.LUT R226, R226, 0x40, RZ, 0xfc, !PT ;  /* 0x00000040e2e21812 */ /* 0x000fe400078efcff */
[----:B------:R-:W-:Y:S02]  /*2d9b0*/  ISETP.GE.AND P1, PT, R247, R231, PT ;  /* 0x000000e7f700720c */ /* 0x000fe40003f26270 */
        /* <DEDUP_REMOVED lines=12> */
[----:B------:R-:W-:Y:S11]  /*2da80*/  ISETP.GE.AND P1, PT, R248, R231, PT ;  /* 0x000000e7f800720c */ /* 0x000ff60003f26270 */
        /* <DEDUP_REMOVED lines=16> */
[C---:B------:R-:W-:Y:S02]  /*2db90*/  ISETP.GE.AND P1, PT, R170.reuse, R231, PT ;  /* 0x000000e7aa00720c */ /* 0x040fe40003f26270 */
[----:B------:R-:W-:Y:S02]  /*2dba0*/  FSEL R107, R107, -INF , P0 ;  /* 0xff8000006b6b7808 */ /* 0x000fe40000000000 */
[-C--:B------:R-:W-:Y:S02]  /*2dbb0*/  ISETP.GE.AND P0, PT, R170, R228.reuse, PT ;  /* 0x000000e4aa00720c */ /* 0x080fe40003f06270 */
[----:B------:R-:W-:Y:S11]  /*2dbc0*/  LOP3.LUT R226, R226, 0xfffeffff, RZ, 0xc0, !PT ;  /* 0xfffeffffe2e27812 */ /* 0x000ff600078ec0ff */
[----:B------:R-:W-:Y:S02]  /*2dbd0*/  @P0 LOP3.LUT R226, R226, 0x10000, RZ, 0xfc, !PT ;  /* 0x00010000e2e20812 */ /* 0x000fe400078efcff */
[----:B------:R-:W-:Y:S02]  /*2dbe0*/  ISETP.GE.AND P0, PT, R24, R229, PT ;  /* 0x000000e51800720c */ /* 0x000fe40003f06270 */
[----:B------:R-:W-:Y:S02]  /*2dbf0*/  LOP3.LUT R226, R226, 0xfffffffb, RZ, 0xc0, !PT ;  /* 0xfffffffbe2e27812 */ /* 0x000fe400078ec0ff */
[----:B------:R-:W-:Y:S02]  /*2dc00*/  FSEL R116, R116, -INF , P0 ;  /* 0xff80000074747808 */ /* 0x000fe40000000000 */
[-C--:B------:R-:W-:Y:S02]  /*2dc10*/  ISETP.GE.AND P0, PT, R17, R228.reuse, PT ;  /* 0x000000e41100720c */ /* 0x080fe40003f06270 */
[----:B------:R-:W-:Y:S02]  /*2dc20*/  @P1 LOP3.LUT R226, R226, 0x4, RZ, 0xfc, !PT ;  /* 0x00000004e2e21812 */ /* 0x000fe400078efcff */
[----:B------:R-:W-:Y:S02]  /*2dc30*/  ISETP.GE.AND P1, PT, R18, R231, PT ;  /* 0x000000e71200720c */ /* 0x000fe40003f26270 */
[----:B------:R-:W-:Y:S02]  /*2dc40*/  LOP3.LUT R226, R226, 0xefffffff, RZ, 0xc0, !PT ;  /* 0xefffffffe2e27812 */ /* 0x000fe400078ec0ff */
[----:B------:R-:W-:Y:S02]  /*2dc50*/  FSEL R182, R182, -INF , !P1 ;  /* 0xff800000b6b67808 */ /* 0x000fe40004800000 */
[----:B------:R-:W-:Y:S02]  /*2dc60*/  LOP3.LUT R226, R226, 0xffff7fff, RZ, 0xc0, !PT ;  /* 0xffff7fffe2e27812 */ /* 0x000fe400078ec0ff */
[----:B------:R-:W-:Y:S02]  /*2dc70*/  ISETP.GE.AND P1, PT, R212, R228, PT ;  /* 0x000000e4d400720c */ /* 0x000fe40003f26270 */
[----:B------:R-:W-:Y:S02]  /*2dc80*/  @P0 LOP3.LUT R226, R226, 0x8000, RZ, 0xfc, !PT ;  /* 0x00008000e2e20812 */ /* 0x000fe400078efcff */
[-C--:B------:R-:W-:Y:S02]  /*2dc90*/  ISETP.GE.AND P0, PT, R27, R229.reuse, PT ;  /* 0x000000e51b00720c */ /* 0x080fe40003f06270 */
[----:B------:R-:W-:Y:S02]  /*2dca0*/  @P2 LOP3.LUT R226, R226, 0x10000000, RZ, 0xfc, !PT ;  /* 0x10000000e2e22812 */ /* 0x000fe400078efcff */
[----:B------:R-:W-:Y:S02]  /*2dcb0*/  FSEL R117, R117, -INF , P0 ;  /* 0xff80000075757808 */ /* 0x000fe40000000000 */
[C---:B------:R-:W-:Y:S02]  /*2dcc0*/  LOP3.LUT P2, RZ, R226.reuse, 0x8, RZ, 0xc0, !PT ;  /* 0x00000008e2ff7812 */ /* 0x040fe4000784c0ff */
[-C--:B------:R-:W-:Y:S02]  /*2dcd0*/  ISETP.GE.AND P0, PT, R11, R230.reuse, PT ;  /* 0x000000e60b00720c */ /* 0x080fe40003f06270 */
[----:B------:R-:W-:Y:S02]  /*2dce0*/  LOP3.LUT R226, R226, 0xdfffffff, RZ, 0xc0, !PT ;  /* 0xdfffffffe2e27812 */ /* 0x000fe400078ec0ff */
[----:B------:R-:W-:Y:S02]  /*2dcf0*/  FSEL R110, R110, -INF , P0 ;  /* 0xff8000006e6e7808 */ /* 0x000fe40000000000 */
[----:B------:R-:W-:Y:S02]  /*2dd00*/  ISETP.GE.AND P0, PT, R14, R230, PT ;  /* 0x000000e60e00720c */ /* 0x000fe40003f06270 */
[----:B------:R-:W-:Y:S02]  /*2dd10*/  FSEL R204, R204, -INF , !P1 ;  /* 0xff800000cccc7808 */ /* 0x000fe40004800000 */
[----:B------:R-:W-:Y:S02]  /*2dd20*/  FSEL R111, R111, -INF , P0 ;  /* 0xff8000006f6f7808 */ /* 0x000fe40000000000 */
[-C--:B------:R-:W-:Y:S02]  /*2dd30*/  ISETP.GE.AND P0, PT, R20, R228.reuse, PT ;  /* 0x000000e41400720c */ /* 0x080fe40003f06270 */
[----:B------:R-:W-:Y:S02]  /*2dd40*/  @P2 LOP3.LUT R226, R226, 0x20000000, RZ, 0xfc, !PT ;  /* 0x20000000e2e22812 */ /* 0x000fe400078efcff */
[-C--:B------:R-:W-:Y:S02]  /*2dd50*/  ISETP.GE.AND P2, PT, R16, R228.reuse, PT ;  /* 0x000000e41000720c */ /* 0x080fe40003f46270 */
[----:B------:R-:W-:Y:S02]  /*2dd60*/  LOP3.LUT R226, R226, 0xbfffffff, RZ, 0xc0, !PT ;  /* 0xbfffffffe2e27812 */ /* 0x000fe400078ec0ff */
[-C--:B------:R-:W-:Y:S02]  /*2dd70*/  ISETP.GE.AND P1, PT, R208, R228.reuse, PT ;  /* 0x000000e4d000720c */ /* 0x080fe40003f26270 */
[----:B------:R-:W-:Y:S02]  /*2dd80*/  LOP3.LUT R226, R226, 0xffffbfff, RZ, 0xc0, !PT ;  /* 0xffffbfffe2e27812 */ /* 0x000fe400078ec0ff */
[----:B------:R-:W-:Y:S02]  /*2dd90*/  FSEL R209, R209, -INF , !P1 ;  /* 0xff800000d1d17808 */ /* 0x000fe40004800000 */
[----:B------:R-:W-:Y:S02]  /*2dda0*/  @P0 LOP3.LUT R226, R226, 0x4000, RZ, 0xfc, !PT ;  /* 0x00004000e2e20812 */ /* 0x000fe400078efcff */
[-C--:B------:R-:W-:Y:S02]  /*2ddb0*/  ISETP.GE.AND P0, PT, R28, R229.reuse, PT ;  /* 0x000000e51c00720c */ /* 0x080fe40003f06270 */
[----:B------:R-:W-:Y:S02]  /*2ddc0*/  @P3 LOP3.LUT R226, R226, 0x40000000, RZ, 0xfc, !PT ;  /* 0x40000000e2e23812 */ /* 0x000fe400078efcff */
[----:B------:R-:W-:Y:S02]  /*2ddd0*/  ISETP.GE.AND P3, PT, R13, R228, PT ;  /* 0x000000e40d00720c */ /* 0x000fe40003f66270 */
[----:B------:R-:W-:Y:S02]  /*2dde0*/  LOP3.LUT R226, R226, 0x7fffffff, RZ, 0xc0, !PT ;  /* 0x7fffffffe2e27812 */ /* 0x000fe400078ec0ff */
[----:B------:R-:W-:Y:S02]  /*2ddf0*/  FSEL R120, R120, -INF , P0 ;  /* 0xff80000078787808 */ /* 0x000fe40000000000 */
[----:B------:R-:W-:Y:S02]  /*2de00*/  ISETP.GE.AND P0, PT, R31, R229, PT ;  /* 0x000000e51f00720c */ /* 0x000fe40003f06270 */
[----:B------:R-:W-:Y:S02]  /*2de10*/  ISETP.GE.AND P1, PT, R212, R231, PT ;  /* 0x000000e7d400720c */ /* 0x000fe40003f26270 */
[----:B------:R-:W-:Y:S02]  /*2de20*/  FSEL R121, R121, -INF , P0 ;  /* 0xff80000079797808 */ /* 0x000fe40000000000 */
[-C--:B------:R-:W-:Y:S02]  /*2de30*/  ISETP.GE.AND P0, PT, R15, R230.reuse, PT ;  /* 0x000000e60f00720c */ /* 0x080fe40003f06270 */
[----:B------:R-:W-:Y:S02]  /*2de40*/  @P3 LOP3.LUT R226, R226, 0x80000000, RZ, 0xfc, !PT ;  /* 0x80000000e2e23812 */ /* 0x000fe400078efcff */
[----:B------:R-:W-:Y:S02]  /*2de50*/  FSEL R114, R114, -INF , P0 ;  /* 0xff80000072727808 */ /* 0x000fe40000000000 */
[----:B------:R-:W-:Y:S02]  /*2de60*/  LOP3.LUT P3, RZ, R226, 0x10, RZ, 0xc0, !PT ;  /* 0x00000010e2ff7812 */ /* 0x000fe4000786c0ff */
[-C--:B------:R-:W-:Y:S02]  /*2de70*/  ISETP.GE.AND P0, PT, R23, R230.reuse, PT ;  /* 0x000000e61700720c */ /* 0x080fe40003f06270 */
[----:B------:R-:W-:Y:S02]  /*2de80*/  FSEL R201, R201, -INF , !P1 ;  /* 0xff800000c9c97808 */ /* 0x000fe40004800000 */
[----:B------:R-:W-:Y:S02]  /*2de90*/  FSEL R115, R115, -INF , P0 ;  /* 0xff80000073737808 */ /* 0x000fe40000000000 */
[----:B------:R-:W-:Y:S02]  /*2dea0*/  ISETP.GE.AND P0, PT, R32, R229, PT ;  /* 0x000000e52000720c */ /* 0x000fe40003f06270 */
[----:B------:R-:W-:Y:S02]  /*2deb0*/  ISETP.GE.AND P1, PT, R199, R231, PT ;  /* 0x000000e7c700720c */ /* 0x000fe40003f26270 */
[----:B------:R-:W-:Y:S02]  /*2dec0*/  FSEL R124, R124, -INF , P0 ;  /* 0xff8000007c7c7808 */ /* 0x000fe40000000000 */
[----:B------:R-:W-:Y:S02]  /*2ded0*/  @P3 LOP3.LUT R233, R233, 0x1, RZ, 0xfc, !PT ;  /* 0x00000001e9e93812 */ /* 0x000fe400078efcff */
[----:B------:R-:W-:Y:S02]  /*2dee0*/  LOP3.LUT P3, RZ, R226, 0x20, RZ, 0xc0, !PT ;  /* 0x00000020e2ff7812 */ /* 0x000fe4000786c0ff */
[----:B------:R-:W-:Y:S02]  /*2def0*/  LOP3.LUT R233, R233, 0xfffffffd, RZ, 0xc0, !PT ;  /* 0xfffffffde9e97812 */ /* 0x000fe400078ec0ff */
[-C--:B------:R-:W-:Y:S02]  /*2df00*/  ISETP.GE.AND P0, PT, R35, R229.reuse, PT ;  /* 0x000000e52300720c */ /* 0x080fe40003f06270 */
[----:B------:R-:W-:Y:S02]  /*2df10*/  FSEL R176, R176, -INF , !P1 ;  /* 0xff800000b0b07808 */ /* 0x000fe40004800000 */
[----:B------:R-:W-:Y:S02]  /*2df20*/  FSEL R125, R125, -INF , P0 ;  /* 0xff8000007d7d7808 */ /* 0x000fe40000000000 */
[----:B------:R-:W-:Y:S02]  /*2df30*/  ISETP.GE.AND P0, PT, R24, R230, PT ;  /* 0x000000e61800720c */ /* 0x000fe40003f06270 */
[----:B------:R-:W-:Y:S02]  /*2df40*/  ISETP.GE.AND P1, PT, R53, R228, PT ;  /* 0x000000e43500720c */ /* 0x000fe40003f26270 */
[----:B------:R-:W-:Y:S02]  /*2df50*/  @P3 LOP3.LUT R233, R233, 0x2, RZ, 0xfc, !PT ;  /* 0x00000002e9e93812 */ /* 0x000fe400078efcff */
[----:B------:R-:W-:Y:S02]  /*2df60*/  LOP3.LUT P3, RZ, R226, 0x4000, RZ, 0xc0, !PT ;  /* 0x00004000e2ff7812 */ /* 0x000fe4000786c0ff */
[----:B------:R-:W-:Y:S02]  /*2df70*/  LOP3.LUT R233, R233, 0xfffffffb, RZ, 0xc0, !PT ;  /* 0xfffffffbe9e97812 */ /* 0x000fe400078ec0ff */
[----:B------:R-:W-:Y:S02]  /*2df80*/  FSEL R118, R118, -INF , P0 ;  /* 0xff80000076767808 */ /* 0x000fe40000000000 */
[-C--:B------:R-:W-:Y:S02]  /*2df90*/  ISETP.GE.AND P0, PT, R27, R230.reuse, PT ;  /* 0x000000e61b00720c */ /* 0x080fe40003f06270 */
[----:B------:R-:W-:Y:S02]  /*2dfa0*/  FSEL R175, R175, -INF , !P2 ;  /* 0xff800000afaf7808 */ /* 0x000fe40005000000 */
        /* <DEDUP_REMOVED lines=33> */
[----:B------:R-:W-:Y:S09]  /*2e1c0*/  FSEL R8, R8, -INF , P0 ;  /* 0xff80000008087808 */ /* 0x000ff20000000000 */
        /* <DEDUP_REMOVED lines=14> */
[----:B------:R-:W-:Y:S02]  /*2e2b0*/  LOP3.LUT R226, R226, 0xf7ffffff, RZ, 0xc0, !PT ;  /* 0xf7ffffffe2e27812 */ /* 0x000fe400078ec0ff */
[----:B------:R-:W-:Y:S02]  /*2e2c0*/  FSEL R17, R48, -INF , !P3 ;  /* 0xff80000030117808 */ /* 0x000fe40005800000 */
[----:B------:R-:W-:Y:S02]  /*2e2d0*/  @P6 LOP3.LUT R226, R226, 0x8000000, RZ, 0xfc, !PT ;  /* 0x08000000e2e26812 */ /* 0x000fe400078efcff */
[-C--:B------:R-:W-:Y:S02]  /*2e2e0*/  ISETP.GE.AND P6, PT, R12, R228.reuse, PT ;  /* 0x000000e40c00720c */ /* 0x080fe40003fc6270 */
[----:B------:R-:W-:Y:S02]  /*2e2f0*/  LOP3.LUT R226, R226, 0xfbffffff, RZ, 0xc0, !PT ;  /* 0xfbffffffe2e27812 */ /* 0x000fe400078ec0ff */
[----:B------:R-:W-:Y:S02]  /*2e300*/  LOP3.LUT P3, RZ, R233, 0x800, RZ, 0xc0, !PT ;  /* 0x00000800e9ff7812 */ /* 0x000fe4000786c0ff */
[----:B------:R-:W-:Y:S02]  /*2e310*/  @P5 LOP3.LUT R226, R226, 0x4000000, RZ, 0xfc, !PT ;  /* 0x04000000e2e25812 */ /* 0x000fe400078efcff */
[-C--:B------:R-:W-:Y:S02]  /*2e320*/  ISETP.GE.AND P5, PT, R18, R228.reuse, PT ;  /* 0x000000e41200720c */ /* 0x080fe40003fa6270 */
[----:B------:R-:W-:Y:S02]  /*2e330*/  LOP3.LUT P0, RZ, R226, 0x800000, RZ, 0xc0, !PT ;  /* 0x00800000e2ff7812 */ /* 0x000fe4000780c0ff */
[----:B------:R-:W-:Y:S02]  /*2e340*/  FSEL R48, R19, -INF , !P3 ;  /* 0xff80000013307808 */ /* 0x000fe40005800000 */
[----:B------:R-:W-:Y:S02]  /*2e350*/  FSEL R12, R52, -INF , !P0 ;  /* 0xff800000340c7808 */ /* 0x000fe40004000000 */
[-C--:B------:R-:W-:Y:S02]  /*2e360*/  ISETP.GE.AND P0, PT, R2, R228.reuse, PT ;  /* 0x000000e40200720c */ /* 0x080fe40003f06270 */
[----:B------:R-:W-:Y:S02]  /*2e370*/  FSEL R178, R178, -INF , !P5 ;  /* 0xff800000b2b27808 */ /* 0x000fe40006800000 */
[----:B------:R-:W-:Y:S02]  /*2e380*/  FSEL R13, R49, -INF , !P0 ;  /* 0xff800000310d7808 */ /* 0x000fe40004000000 */
[----:B------:R-:W-:Y:S02]  /*2e390*/  LOP3.LUT P0, RZ, R226, 0x200, RZ, 0xc0, !PT ;  /* 0x00000200e2ff7812 */ /* 0x000fe4000780c0ff */
[----:B------:R-:W-:Y:S02]  /*2e3a0*/  FSEL R177, R177, -INF , !P6 ;  /* 0xff800000b1b17808 */ /* 0x000fe40007000000 */
[----:B------:R-:W-:Y:S02]  /*2e3b0*/  FSEL R18, R223, -INF , !P0 ;  /* 0xff800000df127808 */ /* 0x000fe40004000000 */
[-C--:B------:R-:W-:Y:S02]  /*2e3c0*/  ISETP.GE.AND P0, PT, R2, R231.reuse, PT ;  /* 0x000000e70200720c */ /* 0x080fe40003f06270 */
[C---:B------:R-:W-:Y:S02]  /*2e3d0*/  LOP3.LUT P6, RZ, R226.reuse, 0x8000000, RZ, 0xc0, !PT ;  /* 0x08000000e2ff7812 */ /* 0x040fe400078cc0ff */
[----:B------:R-:W-:Y:S02]  /*2e3e0*/  FSEL R16, R251, -INF , !P0 ;  /* 0xff800000fb107808 */ /* 0x000fe40004000000 */
[C---:B------:R-:W-:Y:S02]  /*2e3f0*/  LOP3.LUT P0, RZ, R226.reuse, 0x40000, RZ, 0xc0, !PT ;  /* 0x00040000e2ff7812 */ /* 0x040fe4000780c0ff */
[----:B------:R-:W-:Y:S02]  /*2e400*/  LOP3.LUT P5, RZ, R226, 0x4000000, RZ, 0xc0, !PT ;  /* 0x04000000e2ff7812 */ /* 0x000fe400078ac0ff */
[----:B------:R-:W-:Y:S02]  /*2e410*/  FSEL R51, R250, -INF , !P0 ;  /* 0xff800000fa337808 */ /* 0x000fe40004000000 */
[-C--:B------:R-:W-:Y:S02]  /*2e420*/  ISETP.GE.AND P0, PT, R222, R231.reuse, PT ;  /* 0x000000e7de00720c */ /* 0x080fe40003f06270 */
[----:B------:R-:W-:Y:S02]  /*2e430*/  FSEL R180, R180, -INF , !P5 ;  /* 0xff800000b4b47808 */ /* 0x000fe40006800000 */
[----:B------:R-:W-:Y:S02]  /*2e440*/  FSEL R19, R249, -INF , !P0 ;  /* 0xff800000f9137808 */ /* 0x000fe40004000000 */
[----:B------:R-:W-:Y:S02]  /*2e450*/  LOP3.LUT P0, RZ, R226, 0x4, RZ, 0xc0, !PT ;  /* 0x00000004e2ff7812 */ /* 0x000fe4000780c0ff */
[-C--:B------:R-:W-:Y:S02]  /*2e460*/  ISETP.GE.AND P5, PT, R213, R228.reuse, PT ;  /* 0x000000e4d500720c */ /* 0x080fe40003fa6270 */
[----:B------:R-:W-:Y:S02]  /*2e470*/  FSEL R169, R218, -INF , !P0 ;  /* 0xff800000daa97808 */ /* 0x000fe40004000000 */
[-C--:B------:R-:W-:Y:S02]  /*2e480*/  ISETP.GE.AND P0, PT, R179, R228.reuse, PT ;  /* 0x000000e4b300720c */ /* 0x080fe40003f06270 */
[----:B------:R-:W-:Y:S02]  /*2e490*/  LOP3.LUT P3, RZ, R233, 0x400, RZ, 0xc0, !PT ;  /* 0x00000400e9ff7812 */ /* 0x000fe4000786c0ff */
[----:B------:R-:W-:Y:S02]  /*2e4a0*/  FSEL R189, R189, -INF , !P0 ;  /* 0xff800000bdbd7808 */ /* 0x000fe40004000000 */
[-C--:B------:R-:W-:Y:S02]  /*2e4b0*/  ISETP.GE.AND P0, PT, R215, R228.reuse, PT ;  /* 0x000000e4d700720c */ /* 0x080fe40003f06270 */
[----:B------:R-:W-:Y:S02]  /*2e4c0*/  FSEL R193, R193, -INF , !P5 ;  /* 0xff800000c1c17808 */ /* 0x000fe40006800000 */
        /* <DEDUP_REMOVED lines=24> */
[----:B------:R-:W-:Y:S02]  /*2e650*/  LOP3.LUT P3, RZ, R233, 0x80, RZ, 0xc0, !PT ;  /* 0x00000080e9ff7812 */ /* 0x000fe4000786c0ff */
[----:B------:R-:W-:Y:S02]  /*2e660*/  FSEL R210, R210, -INF , !P0 ;  /* 0xff800000d2d27808 */ /* 0x000fe40004000000 */
[----:B------:R-:W-:Y:S02]  /*2e670*/  FSEL R191, R191, -INF , !P6 ;  /* 0xff800000bfbf7808 */ /* 0x000fe40007000000 */
[-C--:B------:R-:W-:Y:S02]  /*2e680*/  ISETP.GE.AND P0, PT, R199, R228.reuse, PT ;  /* 0x000000e4c700720c */ /* 0x080fe40003f06270 */
        /* <DEDUP_REMOVED lines=21> */
[----:B------:R-:W-:Y:S02]  /*2e7e0*/  LOP3.LUT P3, RZ, R233, 0x10, RZ, 0xc0, !PT ;  /* 0x00000010e9ff7812 */ /* 0x000fe4000786c0ff */
        /* <DEDUP_REMOVED lines=9> */
[----:B------:R-:W-:Y:S02]  /*2e880*/  LOP3.LUT P3, RZ, R233, 0x8, RZ, 0xc0, !PT ;  /* 0x00000008e9ff7812 */ /* 0x000fe4000786c0ff */
[----:B------:R-:W-:Y:S02]  /*2e890*/  FSEL R212, R45, -INF , !P0 ;  /* 0xff8000002dd47808 */ /* 0x000fe40004000000 */
[-C--:B------:R-:W-:Y:S02]  /*2e8a0*/  ISETP.GE.AND P4, PT, R47, R231.reuse, PT ;  /* 0x000000e72f00720c */ /* 0x080fe40003f86270 */
[----:B------:R-:W-:Y:S02]  /*2e8b0*/  FSEL R214, R68, -INF , !P1 ;  /* 0xff80000044d67808 */ /* 0x000fe40004800000 */
[-C--:B------:R-:W-:Y:S02]  /*2e8c0*/  ISETP.GE.AND P0, PT, R43, R228.reuse, PT ;  /* 0x000000e42b00720c */ /* 0x080fe40003f06270 */
[-C--:B------:R-:W-:Y:S02]  /*2e8d0*/  ISETP.GE.AND P1, PT, R53, R231.reuse, PT ;  /* 0x000000e73500720c */ /* 0x080fe40003f26270 */
[----:B------:R-:W-:Y:S02]  /*2e8e0*/  FSEL R69, R239, -INF , !P3 ;  /* 0xff800000ef457808 */ /* 0x000fe40005800000 */
[----:B------:R-:W-:Y:S02]  /*2e8f0*/  LOP3.LUT P3, RZ, R233, 0x4, RZ, 0xc0, !PT ;  /* 0x00000004e9ff7812 */ /* 0x000fe4000786c0ff */
        /* <DEDUP_REMOVED lines=24> */
[----:B------:R-:W-:Y:S02]  /*2ea80*/  ISETP.GE.AND P1, PT, R222, R228, PT ;  /* 0x000000e4de00720c */ /* 0x000fe40003f26270 */
[----:B------:R-:W-:Y:S02]  /*2ea90*/  FMNMX3.FTZ R0, R132, R13, R12, !PT ;  /* 0x0000000d84007276 */ /* 0x000fe4000781000c */
[----:B------:R-:W-:Y:S02]  /*2eaa0*/  FSEL R8, R8, -INF , !P1 ;  /* 0xff80000008087808 */ /* 0x000fe40004800000 */
[----:B------:R-:W-:Y:S02]  /*2eab0*/  LOP3.LUT P3, RZ, R233, 0x2, RZ, 0xc0, !PT ;  /* 0x00000002e9ff7812 */ /* 0x000fe4000786c0ff */
[----:B------:R-:W-:Y:S02]  /*2eac0*/  FMNMX3.FTZ R0, R0, R8, R17, !PT ;  /* 0x0000000800007276 */ /* 0x000fe40007810011 */
[----:B------:R-:W-:Y:S02]  /*2ead0*/  FSEL R57, R236, -INF , !P3 ;  /* 0xff800000ec397808 */ /* 0x000fe40005800000 */
[----:B------:R-:W-:Y:S02]  /*2eae0*/  FMNMX3.FTZ R2, R0, R48, R49, !PT ;  /* 0x0000003000027276 */ /* 0x000fe40007810031 */
[-C--:B------:R-:W-:Y:S02]  /*2eaf0*/  ISETP.GE.AND P0, PT, R25, R231.reuse, PT ;  /* 0x000000e71900720c */ /* 0x080fe40003f06270 */
[----:B------:R-:W-:Y:S02]  /*2eb00*/  ISETP.GE.AND P1, PT, R5, R228, PT ;  /* 0x000000e40500720c */ /* 0x000fe40003f26270 */
[----:B------:R-:W-:Y:S02]  /*2eb10*/  LOP3.LUT P3, RZ, R233, 0x1, RZ, 0xc0, !PT ;  /* 0x00000001e9ff7812 */ /* 0x000fe4000786c0ff */
[----:B------:R-:W-:Y:S02]  /*2eb20*/  FMNMX3.FTZ R2, R2, R50, R51, !PT ;  /* 0x0000003202027276 */ /* 0x000fe40007810033 */
[----:B------:R-:W-:Y:S02]  /*2eb30*/  FSEL R91, R91, -INF , !P0 ;  /* 0xff8000005b5b7808 */ /* 0x000fe40004000000 */
[----:B------:R-:W-:Y:S02]  /*2eb40*/  FMNMX3.FTZ R0, R133, R16, R18, !PT ;  /* 0x0000001085007276 */ /* 0x000fe40007810012 */
[----:B------:R-:W-:Y:S02]  /*2eb50*/  FSEL R101, R101, -INF , !P1 ;  /* 0xff80000065657808 */ /* 0x000fe40004800000 */
[----:B------:R-:W-:Y:S01]  /*2eb60*/  FSEL R60, R221, -INF , !P3 ;  /* 0xff800000dd3c7808 */ /* 0x000fe20005800000 */
[----:B------:R-:W-:Y:S01]  /*2eb70*/  IMAD.U32 R221, RZ, RZ, UR6 ;  /* 0x00000006ffdd7e24 */ /* 0x000fe2000f8e00ff */
[C---:B------:R-:W-:Y:S02]  /*2eb80*/  ISETP.GE.AND P0, PT, R4.reuse, R228, PT ;  /* 0x000000e40400720c */ /* 0x040fe40003f06270 */
[----:B------:R-:W-:Y:S02]  /*2eb90*/  ISETP.GE.AND P1, PT, R4, R231, PT ;  /* 0x000000e70400720c */ /* 0x000fe40003f26270 */
[----:B------:R-:W-:Y:S02]  /*2eba0*/  FMNMX3.FTZ R4, R2, R61, R62, !PT ;  /* 0x0000003d02047276 */ /* 0x000fe4000781003e */
[----:B------:R-:W-:Y:S02]  /*2ebb0*/  LOP3.LUT P3, RZ, R226, 0x80000000, RZ, 0xc0, !PT ;  /* 0x80000000e2ff7812 */ /* 0x000fe4000786c0ff */
[----:B------:R-:W-:Y:S02]  /*2ebc0*/  FMNMX3.FTZ R0, R0, R19, R20, !PT ;  /* 0x0000001300007276 */ /* 0x000fe40007810014 */
[----:B------:R-:W-:Y:S02]  /*2ebd0*/  FSEL R172, R172, -INF , !P3 ;  /* 0xff800000acac7808 */ /* 0x000fe40005800000 */
[----:B------:R-:W-:Y:S02]  /*2ebe0*/  FMNMX3.FTZ R4, R4, R69, R130, !PT ;  /* 0x0000004504047276 */ /* 0x000fe40007810082 */
[----:B------:R-:W-:Y:S02]  /*2ebf0*/  LOP3.LUT P2, RZ, R226, 0x20000000, RZ, 0xc0, !PT ;  /* 0x20000000e2ff7812 */ /* 0x000fe4000784c0ff */
[----:B------:R-:W-:Y:S02]  /*2ec00*/  FMNMX3.FTZ R0, R0, R52, R56, !PT ;  /* 0x0000003400007276 */ /* 0x000fe40007810038 */
[----:B------:R-:W-:Y:S02]  /*2ec10*/  FMNMX3.FTZ R4, R4, R172, R175, !PT ;  /* 0x000000ac04047276 */ /* 0x000fe400078100af */
[----:B------:R-:W-:Y:S02]  /*2ec20*/  FSEL R131, R219, -INF , !P2 ;  /* 0xff800000db837808 */ /* 0x000fe40005000000 */
[----:B------:R-:W-:Y:S02]  /*2ec30*/  FMNMX3.FTZ R0, R0, R57, R60, !PT ;  /* 0x0000003900007276 */ /* 0x000fe4000781003c */
[C---:B------:R-:W-:Y:S02]  /*2ec40*/  LOP3.LUT P3, RZ, R226.reuse, 0x40000000, RZ, 0xc0, !PT ;  /* 0x40000000e2ff7812 */ /* 0x040fe4000786c0ff */
        /* <DEDUP_REMOVED lines=19> */
[----:B------:R-:W-:Y:S02]  /*2ed80*/  FMNMX3.FTZ R0, R0, R203, R201, !PT ;  /* 0x000000cb00007276 */ /* 0x000fe400078100c9 */
[----:B------:R-:W-:Y:S02]  /*2ed90*/  ISETP.GE.AND P5, PT, R42, R228, PT ;  /* 0x000000e42a00720c */ /* 0x000fe40003fa6270 */
[----:B------:R-:W-:Y:S02]  /*2eda0*/  FSEL R174, R59, -INF , !P6 ;  /* 0xff8000003bae7808 */ /* 0x000fe40007000000 */
[----:B------:R-:W-:Y:S02]  /*2edb0*/  FMNMX3.FTZ R4, R4, R184, R187, !PT ;  /* 0x000000b804047276 */ /* 0x000fe400078100bb */
[----:B------:R-:W-:Y:S02]  /*2edc0*/  ISETP.GE.AND P6, PT, R54, R231, PT ;  /* 0x000000e73600720c */ /* 0x000fe40003fc6270 */
[----:B------:R-:W-:Y:S02]  /*2edd0*/  FMNMX3.FTZ R0, R0, R186, R185, !PT ;  /* 0x000000ba00007276 */ /* 0x000fe400078100b9 */
[----:B------:R-:W-:Y:S01]  /*2ede0*/  FSEL R217, R73, -INF , !P5 ;  /* 0xff80000049d97808 */ /* 0x000fe20006800000 */
[----:B------:R-:W-:Y:S01]  /*2edf0*/  IMAD.MOV.U32 R73, RZ, RZ, R232 ;  /* 0x000000ffff497224 */ /* 0x000fe200078e00e8 */
[-C--:B------:R-:W-:Y:S02]  /*2ee00*/  ISETP.GE.AND P5, PT, R41, R228.reuse, PT ;  /* 0x000000e42900720c */ /* 0x080fe40003fa6270 */
[----:B------:R-:W-:Y:S02]  /*2ee10*/  FMNMX3.FTZ R4, R4, R207, R199, !PT ;  /* 0x000000cf04047276 */ /* 0x000fe400078100c7 */
[----:B------:R-:W-:Y:S02]  /*2ee20*/  FSEL R208, R66, -INF , !P6 ;  /* 0xff80000042d07808 */ /* 0x000fe40007000000 */
[----:B------:R-:W-:Y:S02]  /*2ee30*/  ISETP.GE.AND P6, PT, R40, R228, PT ;  /* 0x000000e42800720c */ /* 0x000fe40003fc6270 */
        /* <DEDUP_REMOVED lines=21> */
[----:B------:R-:W-:Y:S02]  /*2ef90*/  ISETP.GE.AND P4, PT, R36, R231, PT ;  /* 0x000000e72400720c */ /* 0x000fe40003f86270 */
[----:B------:R-:W-:Y:S02]  /*2efa0*/  FSEL R245, R93, -INF , !P5 ;  /* 0xff8000005df57808 */ /* 0x000fe40006800000 */
[----:B------:R-:W-:Y:S02]  /*2efb0*/  ISETP.GE.AND P5, PT, R9, R228, PT ;  /* 0x000000e40900720c */ /* 0x000fe40003fa6270 */
[----:B------:R-:W-:Y:S02]  /*2efc0*/  FMNMX3.FTZ R4, R4, R240, R239, !PT ;  /* 0x000000f004047276 */ /* 0x000fe400078100ef */
        /* <DEDUP_REMOVED lines=8> */
[----:B------:R-:W-:Y:S02]  /*2f050*/  FSEL R96, R97, -INF , !P6 ;  /* 0xff80000061607808 */ /* 0x000fe40007000000 */
[----:B------:R-:W-:Y:S02]  /*2f060*/  FMNMX3.FTZ R0, R0, R84, R85, !PT ;  /* 0x0000005400007276 */ /* 0x000fe40007810055 */
        /* <DEDUP_REMOVED lines=46> */
[----:B------:R-:W-:Y:S02]  /*2f350*/  ISETP.GE.AND P6, PT, R23, R231, PT ;  /* 0x000000e71700720c */ /* 0x000fe40003fc6270 */
[----:B------:R-:W-:Y:S02]  /*2f360*/  FSEL R63, R111, -INF , !P1 ;  /* 0xff8000006f3f7808 */ /* 0x000fe40004800000 */
[----:B------:R-:W-:Y:S02]  /*2f370*/  ISETP.GE.AND P1, PT, R31, R228, PT ;  /* 0x000000e41f00720c */ /* 0x000fe40003f26270 */
[----:B------:R-:W-:Y:S02]  /*2f380*/  FSEL R71, R117, -INF , !P4 ;  /* 0xff80000075477808 */ /* 0x000fe40006000000 */
[----:B------:R-:W-:Y:S02]  /*2f390*/  FMNMX3.FTZ R4, R4, R78, R113, !PT ;  /* 0x0000004e04047276 */ /* 0x000fe40007810071 */
[----:B------:R-:W-:Y:S02]  /*2f3a0*/  FSEL R120, R120, -INF , !P0 ;  /* 0xff80000078787808 */ /* 0x000fe40004000000 */
[----:B------:R-:W-:Y:S02]  /*2f3b0*/  FMNMX3.FTZ R0, R0, R249, R251, !PT ;  /* 0x000000f900007276 */ /* 0x000fe400078100fb */
[-C--:B------:R-:W-:Y:S02]  /*2f3c0*/  ISETP.GE.AND P4, PT, R24, R231.reuse, PT ;  /* 0x000000e71800720c */ /* 0x080fe40003f86270 */
        /* <DEDUP_REMOVED lines=9> */
[----:B------:R-:W-:Y:S02]  /*2f460*/  FSEL R119, R119, -INF , !P0 ;  /* 0xff80000077777808 */ /* 0x000fe40004000000 */
[----:B------:R-:W-:Y:S02]  /*2f470*/  FSEL R224, R125, -INF , !P6 ;  /* 0xff8000007de07808 */ /* 0x000fe40007000000 */
[----:B------:R-:W-:Y:S02]  /*2f480*/  FSEL R124, R124, -INF , !P5 ;  /* 0xff8000007c7c7808 */ /* 0x000fe40006800000 */
[-C--:B------:R-:W-:Y:S02]  /*2f490*/  ISETP.GE.AND P4, PT, R33, R228.reuse, PT ;  /* 0x000000e42100720c */ /* 0x080fe40003f86270 */
[----:B------:R-:W-:Y:S02]  /*2f4a0*/  ISETP.GE.AND P0, PT, R34, R228, PT ;  /* 0x000000e42200720c */ /* 0x000fe40003f06270 */
[----:B------:R-:W-:Y:S02]  /*2f4b0*/  FMNMX3.FTZ R4, R4, R120, R121, !PT ;  /* 0x0000007804047276 */ /* 0x000fe40007810079 */
[----:B------:R-:W-:Y:S02]  /*2f4c0*/  FMNMX3.FTZ R0, R0, R77, R63, !PT ;  /* 0x0000004d00007276 */ /* 0x000fe4000781003f */
[----:B------:R-:W-:Y:S02]  /*2f4d0*/  FSEL R222, R129, -INF , !P0 ;  /* 0xff80000081de7808 */ /* 0x000fe40004000000 */
[----:B------:R-:W-:Y:S02]  /*2f4e0*/  FMNMX3.FTZ R4, R4, R124, R224, !PT ;  /* 0x0000007c04047276 */ /* 0x000fe400078100e0 */
[----:B------:R-:W-:Y:S02]  /*2f4f0*/  FSEL R75, R128, -INF , !P4 ;  /* 0xff800000804b7808 */ /* 0x000fe40006000000 */
[-C--:B------:R-:W-:Y:S02]  /*2f500*/  ISETP.GE.AND P1, PT, R28, R231.reuse, PT ;  /* 0x000000e71c00720c */ /* 0x080fe40003f26270 */
[----:B------:R-:W-:Y:S02]  /*2f510*/  ISETP.GE.AND P5, PT, R31, R231, PT ;  /* 0x000000e71f00720c */ /* 0x000fe40003fa6270 */
[----:B------:R-:W-:Y:S02]  /*2f520*/  FMNMX3.FTZ R0, R0, R79, R115, !PT ;  /* 0x0000004f00007276 */ /* 0x000fe40007810073 */
[----:B------:R-:W-:Y:S02]  /*2f530*/  FMNMX3.FTZ R4, R4, R75, R222, !PT ;  /* 0x0000004b04047276 */ /* 0x000fe400078100de */
[-C--:B------:R-:W-:Y:S02]  /*2f540*/  ISETP.GE.AND P6, PT, R32, R231.reuse, PT ;  /* 0x000000e72000720c */ /* 0x080fe40003fc6270 */
[-C--:B------:R-:W-:Y:S01]  /*2f550*/  ISETP.GE.AND P4, PT, R35, R231.reuse, PT ;  /* 0x000000e72300720c */ /* 0x080fe20003f86270 */
[----:B------:R-:W1:Y:S01]  /*2f560*/  SHFL.BFLY PT, R5, R4, 0x2, 0x1f ;  /* 0x0c401f0004057f89 */ /* 0x000e6200000e0000 */
[----:B------:R-:W-:Y:S02]  /*2f570*/  FSEL R123, R123, -INF , !P5 ;  /* 0xff8000007b7b7808 */ /* 0x000fe40006800000 */
[----:B------:R-:W-:Y:S02]  /*2f580*/  FMNMX3.FTZ R0, R0, R118, R119, !PT ;  /* 0x0000007600007276 */ /* 0x000fe40007810077 */
[----:B------:R-:W-:Y:S02]  /*2f590*/  FSEL R122, R122, -INF , !P1 ;  /* 0xff8000007a7a7808 */ /* 0x000fe40004800000 */
[----:B------:R-:W-:Y:S02]  /*2f5a0*/  FSEL R223, R127, -INF , !P4 ;  /* 0xff8000007fdf7808 */ /* 0x000fe40006000000 */
[-C--:B------:R-:W-:Y:S02]  /*2f5b0*/  ISETP.GE.AND P0, PT, R33, R231.reuse, PT ;  /* 0x000000e72100720c */ /* 0x080fe40003f06270 */
[----:B------:R-:W-:Y:S02]  /*2f5c0*/  FSEL R126, R126, -INF , !P6 ;  /* 0xff8000007e7e7808 */ /* 0x000fe40007000000 */
[----:B------:R-:W-:Y:S02]  /*2f5d0*/  FMNMX3.FTZ R0, R0, R122, R123, !PT ;  /* 0x0000007a00007276 */ /* 0x000fe4000781007b */
[----:B------:R-:W-:Y:S02]  /*2f5e0*/  ISETP.GE.AND P1, PT, R34, R231, PT ;  /* 0x000000e72200720c */ /* 0x000fe40003f26270 */
[----:B------:R-:W-:Y:S02]  /*2f5f0*/  FMNMX3.FTZ R0, R0, R126, R223, !PT ;  /* 0x0000007e00007276 */ /* 0x000fe400078100df */
[----:B------:R-:W-:Y:S02]  /*2f600*/  FSEL R39, R39, -INF , !P0 ;  /* 0xff80000027277808 */ /* 0x000fe40004000000 */
[----:B------:R-:W-:Y:S02]  /*2f610*/  FSEL R38, R38, -INF , !P1 ;  /* 0xff80000026267808 */ /* 0x000fe40004800000 */
[----:B------:R-:W-:Y:S02]  /*2f620*/  LOP3.LUT P2, RZ, R226, 0x2000000, RZ, 0xc0, !PT ;  /* 0x02000000e2ff7812 */ /* 0x000fe4000784c0ff */
[----:B------:R-:W-:Y:S02]  /*2f630*/  FMNMX3.FTZ R0, R0, R39, R38, !PT ;  /* 0x0000002700007276 */ /* 0x000fe40007810026 */
[----:B-1----:R-:W-:Y:S02]  /*2f640*/  FMNMX.FTZ R4, R4, R5, !PT ;  /* 0x0000000504047209 */ /* 0x002fe40007810000 */
[----:B------:R-:W-:Y:S01]  /*2f650*/  LOP3.LUT P3, RZ, R226, 0x1000000, RZ, 0xc0, !PT ;  /* 0x01000000e2ff7812 */ /* 0x000fe2000786c0ff */
[----:B------:R-:W1:Y:S08]  /*2f660*/  SHFL.BFLY PT, R2, R0, 0x2, 0x1f ;  /* 0x0c401f0000027f89 */ /* 0x000e7000000e0000 */
[----:B------:R-:W3:Y:S01]  /*2f670*/  SHFL.BFLY PT, R37, R4, 0x1, 0x1f ;  /* 0x0c201f0004257f89 */ /* 0x000ee200000e0000 */
[----:B-1----:R-:W-:Y:S02]  /*2f680*/  FMNMX.FTZ R0, R0, R2, !PT ;  /* 0x0000000200007209 */ /* 0x002fe40007810000 */
[----:B---3--:R-:W-:Y:S05]  /*2f690*/  FMNMX.FTZ R37, R4, R37, !PT ;  /* 0x0000002504257209 */ /* 0x008fea0007810000 */
[----:B------:R-:W1:Y:S01]  /*2f6a0*/  SHFL.BFLY PT, R2, R0, 0x1, 0x1f ;  /* 0x0c201f0000027f89 */ /* 0x000e6200000e0000 */
[----:B------:R-:W-:Y:S01]  /*2f6b0*/  IMAD.SHL.U32 R4, R168, 0x40, RZ ;  /* 0x00000040a8047824 */ /* 0x000fe200078e00ff */
[----:B------:R-:W-:Y:S01]  /*2f6c0*/  FSETP.NEU.FTZ.AND P1, PT, R37, -INF , PT ;  /* 0xff8000002500780b */ /* 0x000fe20003f3d000 */
[----:B--2---:R-:W-:Y:S05]  /*2f6d0*/  FMUL.FTZ R68, R3, R37 ;  /* 0x0000002503447220 */ /* 0x004fea0000410000 */
[----:B------:R-:W-:Y:S05]  /*2f6e0*/  FSEL R68, R68, RZ, P1 ;  /* 0x000000ff44447208 */ /* 0x000fea0000800000 */
[-CC-:B------:R-:W-:Y:S01]  /*2f6f0*/  FFMA.FTZ R24, R48, R3.reuse, -R68.reuse ;  /* 0x0000000330187223 */ /* 0x180fe20000010844 */
[-CC-:B------:R-:W-:Y:S03]  /*2f700*/  FFMA.FTZ R25, R49, R3.reuse, -R68.reuse ;  /* 0x0000000331197223 */ /* 0x180fe60000010844 */
[----:B------:R-:W-:Y:S10]  /*2f710*/  MUFU.EX2 R74, R24 ;  /* 0x00000018004a7308 */ /* 0x000ff40000000800 */
[----:B------:R-:W-:Y:S01]  /*2f720*/  MUFU.EX2 R98, R25 ;  /* 0x0000001900627308 */ /* 0x000fe20000000800 */
[----:B-1----:R-:W-:Y:S01]  /*2f730*/  FMNMX.FTZ R36, R0, R2, !PT ;  /* 0x0000000200247209 */ /* 0x002fe20007810000 */
[-C--:B------:R-:W-:Y:S01]  /*2f740*/  FFMA.FTZ R2, R13, R3.reuse, -R68 ;  /* 0x000000030d027223 */ /* 0x080fe20000010844 */
[----:B------:R-:W-:Y:S01]  /*2f750*/  LOP3.LUT R0, R220, 0x200, R4, 0xf8, !PT ;  /* 0x00000200dc007812 */ /* 0x000fe200078ef804 */
[-CC-:B------:R-:W-:Y:S01]  /*2f760*/  FFMA.FTZ R4, R12, R3.reuse, -R68.reuse ;  /* 0x000000030c047223 */ /* 0x180fe20000010844 */
[----:B------:R-:W-:Y:S05]  /*2f770*/  FSETP.NEU.FTZ.AND P0, PT, R36, -INF , PT ;  /* 0xff8000002400780b */ /* 0x000fea0003f1d000 */
[----:B------:R1:W-:Y:S01]  /*2f780*/  MUFU.EX2 R88, R2 ;  /* 0x0000000200587308 */ /* 0x0003e20000000800 */
[----:B------:R-:W-:Y:S01]  /*2f790*/  FMUL.FTZ R70, R3, R36 ;  /* 0x0000002403467220 */ /* 0x000fe20000410000 */
[----:B------:R-:W-:Y:S02]  /*2f7a0*/  IMAD R67, R0, 0x2, R221 ;  /* 0x0000000200437824 */ /* 0x000fe400078e02dd */
[-C--:B------:R-:W-:Y:S06]  /*2f7b0*/  FFMA.FTZ R0, R17, R3.reuse, -R68 ;  /* 0x0000000311007223 */ /* 0x080fec0000010844 */
[----:B------:R2:W3:Y:S01]  /*2f7c0*/  MUFU.EX2 R72, R4 ;  /* 0x0000000400487308 */ /* 0x0004e20000000800 */
[----:B------:R-:W-:Y:S01]  /*2f7d0*/  FSEL R70, R70, RZ, P0 ;  /* 0x000000ff46467208 */ /* 0x000fe20000000000 */
[----:B------:R-:W4:Y:S08]  /*2f7e0*/  LDSM.16.MT88.4 R12, [R67+0xa000] ;  /* 0x00a00000430c783b */ /* 0x000f300000004200 */
[----:B------:R3:W-:Y:S01]  /*2f7f0*/  MUFU.EX2 R95, R0 ;  /* 0x00000000005f7308 */ /* 0x0007e20000000800 */
[----:B------:R-:W-:Y:S02]  /*2f800*/  VIADD R64, R67, 0xa040 ;  /* 0x0000a04043407836 */ /* 0x000fe40000000000 */
[-CC-:B------:R-:W-:Y:S01]  /*2f810*/  FFMA.FTZ R5, R19, R3.reuse, -R70.reuse ;  /* 0x0000000313057223 */ /* 0x180fe20000010846 */
[-CC-:B------:R-:W-:Y:S01]  /*2f820*/  FFMA.FTZ R33, R56, R3.reuse, -R70.reuse ;  /* 0x0000000338217223 */ /* 0x180fe20000010846 */
[-C--:B------:R-:W-:Y:S01]  /*2f830*/  FFMA.FTZ R32, R57, R3.reuse, -R70 ;  /* 0x0000000339207223 */ /* 0x080fe20000010846 */
[-C--:B-1----:R-:W-:Y:S04]  /*2f840*/  FFMA.FTZ R2, R8, R3.reuse, -R68 ;  /* 0x0000000308027223 */ /* 0x082fe80000010844 */
[----:B------:R-:W-:Y:S01]  /*2f850*/  MUFU.EX2 R87, R5 ;  /* 0x0000000500577308 */ /* 0x000fe20000000800 */
[----:B------:R-:W-:Y:S02]  /*2f860*/  VIADD R8, R67, 0xa000 ;  /* 0x0000a00043087836 */ /* 0x000fe40000000000 */
[-CC-:B------:R-:W-:Y:S01]  /*2f870*/  FFMA.FTZ R39, R39, R3.reuse, -R70.reuse ;  /* 0x0000000327277223 */ /* 0x180fe20000010846 */
[-CC-:B--2---:R-:W-:Y:S06]  /*2f880*/  FFMA.FTZ R4, R20, R3.reuse, -R70.reuse ;  /* 0x0000000314047223 */ /* 0x184fec0000010846 */
[----:B------:R1:W2:Y:S01]  /*2f890*/  MUFU.EX2 R220, R2 ;  /* 0x0000000200dc7308 */ /* 0x0002a20000000800 */
[----:B------:R-:W-:Y:S01]  /*2f8a0*/  @P2 VIADD R64, R8, 0xffffffc0 ;  /* 0xffffffc008402836 */ /* 0x000fe20000000000 */
[----:B---3--:R-:W-:Y:S01]  /*2f8b0*/  F2FP.F16.F32.PACK_AB R40, R72, R88 ;  /* 0x000000584828723e */ /* 0x008fe200000000ff */
[-CC-:B------:R-:W-:Y:S07]  /*2f8c0*/  FFMA.FTZ R0, R18, R3.reuse, -R70.reuse ;  /* 0x0000000312007223 */ /* 0x180fee0000010846 */
[----:B------:R-:W3:Y:S01]  /*2f8d0*/  MUFU.EX2 R97, R4 ;  /* 0x0000000400617308 */ /* 0x000ee20000000800 */
[----:B------:R-:W-:Y:S09]  /*2f8e0*/  LDSM.16.MT88.4 R28, [R64] ;  /* 0x00000000401c783b */ /* 0x000ff20000004200 */
[----:B------:R4:W-:Y:S10]  /*2f8f0*/  MUFU.EX2 R100, R0 ;  /* 0x0000000000647308 */ /* 0x0009f40000000800 */
[----:B------:R-:W-:Y:S01]  /*2f900*/  MUFU.EX2 R39, R39 ;  /* 0x0000002700277308 */ /* 0x000fe20000000800 */
[----:B-1----:R-:W-:Y:S01]  /*2f910*/  FFMA.FTZ R2, R16, R3, -R70 ;  /* 0x0000000310027223 */ /* 0x002fe20000010846 */
[----:B------:R-:W-:Y:S01]  /*2f920*/  IMAD.MOV.U32 R16, RZ, RZ, 0x20 ;  /* 0x00000020ff107424 */ /* 0x000fe200078e00ff */
[----:B--2---:R-:W-:Y:S01]  /*2f930*/  F2FP.F16.F32.PACK_AB R42, R95, R220 ;  /* 0x000000dc5f2a723e */ /* 0x004fe200000000ff */
[----:B------:R-:W-:Y:S06]  /*2f940*/  LDSM.16.MT88.4 R56, [R64+0x800] ;  /* 0x000800004038783b */ /* 0x000fec0000004200 */
[----:B------:R1:W2:Y:S01]  /*2f950*/  MUFU.EX2 R86, R2 ;  /* 0x0000000200567308 */ /* 0x0002a20000000800 */
[----:B---3--:R-:W-:Y:S02]  /*2f960*/  F2FP.F16.F32.PACK_AB R43, R97, R87 ;  /* 0x00000057612b723e */ /* 0x008fe400000000ff */
[----:B----4-:R-:W-:Y:S05]  /*2f970*/  FSEL R0, R36, RZ, P0 ;  /* 0x000000ff24007208 */ /* 0x010fea0000000000 */
[----:B------:R-:W-:Y:S04]  /*2f980*/  FADD.FTZ R0, -R0, R133 ;  /* 0x0000008500007221 */ /* 0x000fe80000010100 */
[----:B------:R-:W-:Y:S01]  /*2f990*/  FMUL.FTZ R0, R3, R0 ;  /* 0x0000000003007220 */ /* 0x000fe20000410000 */
[----:B-1----:R-:W-:Y:S02]  /*2f9a0*/  FSEL R2, R37, RZ, P1 ;  /* 0x000000ff25027208 */ /* 0x002fe40000800000 */
[----:B------:R-:W-:Y:S02]  /*2f9b0*/  LOP3.LUT P1, RZ, R168, 0x2, RZ, 0xc0, !PT ;  /* 0x00000002a8ff7812 */ /* 0x000fe4000782c0ff */
[----:B--2---:R-:W-:Y:S01]  /*2f9c0*/  F2FP.F16.F32.PACK_AB R41, R100, R86 ;  /* 0x000000566429723e */ /* 0x004fe200000000ff */
[----:B------:R-:W-:Y:S01]  /*2f9d0*/  FADD.FTZ R2, -R2, R132 ;  /* 0x0000008402027221 */ /* 0x000fe20000010100 */
[----:B------:R-:W-:Y:S01]  /*2f9e0*/  SEL R16, R16, 0xffffffe0, !P1 ;  /* 0xffffffe010107807 */ /* 0x000fe20004800000 */
[----:B------:R-:W1:Y:S02]  /*2f9f0*/  MUFU.EX2 R0, R0 ;  /* 0x0000000000007308 */ /* 0x000e640000000800 */
[----:B------:R-:W-:Y:S02]  /*2fa00*/  FMUL.FTZ R2, R3, R2 ;  /* 0x0000000203027220 */ /* 0x000fe40000410000 */
[C---:B------:R-:W-:Y:S02]  /*2fa10*/  IMAD.IADD R65, R16.reuse, 0x1, R67 ;  /* 0x0000000110417824 */ /* 0x040fe400078e0243 */
[----:B------:R-:W-:Y:S04]  /*2fa20*/  IMAD.IADD R66, R16, 0x1, R64 ;  /* 0x0000000110427824 */ /* 0x000fe800078e0240 */
[----:B------:R-:W2:Y:S01]  /*2fa30*/  MUFU.EX2 R2, R2 ;  /* 0x0000000200027308 */ /* 0x000ea20000000800 */
[----:B------:R-:W3:Y:S01]  /*2fa40*/  LDSM.16.MT88.4 R20, [R65+0xa000] ;  /* 0x00a000004114783b */ /* 0x000ee20000004200 */
[C---:B-1----:R-:W-:Y:S01]  /*2fa50*/  FMUL.FTZ R7, R0.reuse, R139 ;  /* 0x0000008b00077220 */ /* 0x042fe20000410000 */
[C---:B------:R-:W-:Y:S01]  /*2fa60*/  FMUL.FTZ R6, R0.reuse, R138 ;  /* 0x0000008a00067220 */ /* 0x040fe20000410000 */
[C---:B------:R-:W-:Y:S01]  /*2fa70*/  FMUL.FTZ R10, R0.reuse, R142 ;  /* 0x0000008e000a7220 */ /* 0x040fe20000410000 */
[C---:B------:R-:W-:Y:S01]  /*2fa80*/  FMUL.FTZ R11, R0.reuse, R143 ;  /* 0x0000008f000b7220 */ /* 0x040fe20000410000 */
[C---:B------:R-:W-:Y:S01]  /*2fa90*/  FMUL.FTZ R18, R0.reuse, R150 ;  /* 0x0000009600127220 */ /* 0x040fe20000410000 */
[C---:B------:R-:W-:Y:S02]  /*2faa0*/  FMUL.FTZ R19, R0.reuse, R151 ;  /* 0x0000009700137220 */ /* 0x040fe40000410000 */
[----:B------:R-:W1:Y:S01]  /*2fab0*/  LDSM.16.MT88.4 R44, [R66] ;  /* 0x00000000422c783b */ /* 0x000e620000004200 */
[----:B------:R-:W-:Y:S01]  /*2fac0*/  FMUL.FTZ R26, R0, R158 ;  /* 0x0000009e001a7220 */ /* 0x000fe20000410000 */
        /* <DEDUP_REMOVED lines=8> */
[C---:B------:R-:W-:Y:S05]  /*2fb50*/  HMMA.16816.F32 R4, R40.reuse, R12, R4 ;  /* 0x0000000c2804723c */ /* 0x040fea0000001804 */
[C---:B------:R-:W-:Y:S01]  /*2fb60*/  FMUL.FTZ R12, R2.reuse, R144 ;  /* 0x00000090020c7220 */ /* 0x040fe20000410000 */
[----:B------:R-:W-:Y:S01]  /*2fb70*/  FMUL.FTZ R13, R2, R145 ;  /* 0x00000091020d7220 */ /* 0x000fe20000410000 */
[C---:B------:R-:W-:Y:S01]  /*2fb80*/  FMUL.FTZ R27, R0.reuse, R159 ;  /* 0x0000009f001b7220 */ /* 0x040fe20000410000 */
[C---:B------:R-:W-:Y:S03]  /*2fb90*/  HMMA.16816.F32 R8, R40.reuse, R14, R8 ;  /* 0x0000000e2808723c */ /* 0x040fe60000001808 */
[C---:B------:R-:W-:Y:S01]  /*2fba0*/  FMUL.FTZ R14, R0.reuse, R146 ;  /* 0x00000092000e7220 */ /* 0x040fe20000410000 */
[C---:B------:R-:W-:Y:S01]  /*2fbb0*/  FMUL.FTZ R15, R0.reuse, R147 ;  /* 0x00000093000f7220 */ /* 0x040fe20000410000 */
[C---:B------:R-:W-:Y:S01]  /*2fbc0*/  FMUL.FTZ R34, R0.reuse, R166 ;  /* 0x000000a600227220 */ /* 0x040fe20000410000 */
[----:B------:R-:W-:Y:S01]  /*2fbd0*/  FMUL.FTZ R35, R0, R167 ;  /* 0x000000a700237220 */ /* 0x000fe20000410000 */
[----:B------:R-:W-:Y:S02]  /*2fbe0*/  IMAD.MOV.U32 R167, RZ, RZ, R80 ;  /* 0x000000ffffa77224 */ /* 0x000fe400078e0050 */
[----:B------:R-:W-:Y:S02]  /*2fbf0*/  IMAD.MOV.U32 R166, RZ, RZ, R126 ;  /* 0x000000ffffa67224 */ /* 0x000fe400078e007e */
[C---:B---3--:R-:W-:Y:S03]  /*2fc00*/  HMMA.16816.F32 R12, R40.reuse, R20, R12 ;  /* 0x00000014280c723c */ /* 0x048fe6000000180c */
[C---:B------:R-:W-:Y:S01]  /*2fc10*/  FMUL.FTZ R20, R2.reuse, R152 ;  /* 0x0000009802147220 */ /* 0x040fe20000410000 */
[----:B------:R-:W-:Y:S04]  /*2fc20*/  FMUL.FTZ R21, R2, R153 ;  /* 0x0000009902157220 */ /* 0x000fe80000410000 */
[C---:B------:R-:W-:Y:S03]  /*2fc30*/  HMMA.16816.F32 R16, R40.reuse, R22, R16 ;  /* 0x000000162810723c */ /* 0x040fe60000001810 */
[C---:B------:R-:W-:Y:S01]  /*2fc40*/  FMUL.FTZ R22, R0.reuse, R154 ;  /* 0x0000009a00167220 */ /* 0x040fe20000410000 */
[----:B------:R-:W-:Y:S07]  /*2fc50*/  FMUL.FTZ R23, R0, R155 ;  /* 0x0000009b00177220 */ /* 0x000fee0000410000 */
[C---:B------:R-:W-:Y:S03]  /*2fc60*/  HMMA.16816.F32 R20, R40.reuse, R28, R20 ;  /* 0x0000001c2814723c */ /* 0x040fe60000001814 */
[-CC-:B------:R-:W-:Y:S01]  /*2fc70*/  FFMA.FTZ R29, R50, R3.reuse, -R68.reuse ;  /* 0x00000003321d7223 */ /* 0x180fe20000010844 */
[----:B------:R-:W-:Y:S02]  /*2fc80*/  FFMA.FTZ R28, R51, R3, -R68 ;  /* 0x00000003331c7223 */ /* 0x000fe40000010844 */
[----:B------:R-:W2:Y:S01]  /*2fc90*/  LDSM.16.MT88.4 R48, [R67+0xa800] ;  /* 0x00a800004330783b */ /* 0x000ea20000004200 */
[----:B------:R3:W-:Y:S01]  /*2fca0*/  MUFU.EX2 R76, R29 ;  /* 0x0000001d004c7308 */ /* 0x0007e20000000800 */
[C---:B------:R-:W-:Y:S09]  /*2fcb0*/  HMMA.16816.F32 R24, R40.reuse, R30, R24 ;  /* 0x0000001e2818723c */ /* 0x040ff20000001818 */
[----:B------:R4:W2:Y:S01]  /*2fcc0*/  MUFU.EX2 R99, R28 ;  /* 0x0000001c00637308 */ /* 0x0008a20000000800 */
[C---:B------:R-:W-:Y:S01]  /*2fcd0*/  FMUL.FTZ R30, R0.reuse, R162 ;  /* 0x000000a2001e7220 */ /* 0x040fe20000410000 */
[----:B------:R-:W-:Y:S01]  /*2fce0*/  FMUL.FTZ R31, R0, R163 ;  /* 0x000000a3001f7220 */ /* 0x000fe20000410000 */
[----:B------:R-:W-:Y:S07]  /*2fcf0*/  IMAD.MOV.U32 R163, RZ, RZ, R123 ;  /* 0x000000ffffa37224 */ /* 0x000fee00078e007b */
[----:B------:R1:W-:Y:S01]  /*2fd00*/  MUFU.EX2 R162, R32 ;  /* 0x0000002000a27308 */ /* 0x0003e20000000800 */
[--C-:B---3--:R-:W-:Y:S02]  /*2fd10*/  FFMA.FTZ R29, R52, R3, -R70.reuse ;  /* 0x00000003341d7223 */ /* 0x108fe40000010846 */
[----:B------:R-:W3:Y:S07]  /*2fd20*/  LDSM.16.MT88.4 R52, [R65+0xa800] ;  /* 0x00a800004134783b */ /* 0x000eee0000004200 */
[----:B------:R2:W-:Y:S01]  /*2fd30*/  MUFU.EX2 R168, R29 ;  /* 0x0000001d00a87308 */ /* 0x0005e20000000800 */
[C---:B----4-:R-:W-:Y:S01]  /*2fd40*/  FMUL.FTZ R28, R2.reuse, R160 ;  /* 0x000000a0021c7220 */ /* 0x050fe20000410000 */
[C---:B-1----:R-:W-:Y:S01]  /*2fd50*/  FMUL.FTZ R32, R2.reuse, R164 ;  /* 0x000000a402207220 */ /* 0x042fe20000410000 */
[----:B--2---:R-:W-:Y:S07]  /*2fd60*/  FMUL.FTZ R29, R2, R161 ;  /* 0x000000a1021d7220 */ /* 0x004fee0000410000 */
[----:B------:R1:W2:Y:S01]  /*2fd70*/  MUFU.EX2 R161, R33 ;  /* 0x0000002100a17308 */ /* 0x0002a20000000800 */
[C---:B------:R-:W-:Y:S03]  /*2fd80*/  HMMA.16816.F32 R28, R40.reuse, R44, R28 ;  /* 0x0000002c281c723c */ /* 0x040fe6000000181c */
[-CC-:B-1----:R-:W-:Y:S01]  /*2fd90*/  FFMA.FTZ R33, R60, R3.reuse, -R70.reuse ;  /* 0x000000033c217223 */ /* 0x182fe20000010846 */
[----:B------:R-:W-:Y:S01]  /*2fda0*/  FFMA.FTZ R60, R169, R3, -R70 ;  /* 0x00000003a93c7223 */ /* 0x000fe20000010846 */
[----:B------:R-:W-:Y:S04]  /*2fdb0*/  IMAD.MOV.U32 R169, RZ, RZ, R75 ;  /* 0x000000ffffa97224 */ /* 0x000fe800078e004b */
[----:B------:R1:W4:Y:S10]  /*2fdc0*/  MUFU.EX2 R160, R33 ;  /* 0x0000002100a07308 */ /* 0x0003340000000800 */
[----:B------:R3:W-:Y:S01]  /*2fdd0*/  MUFU.EX2 R80, R60 ;  /* 0x0000003c00507308 */ /* 0x0007e20000000800 */
[----:B-1----:R-:W-:Y:S01]  /*2fde0*/  FMUL.FTZ R33, R2, R165 ;  /* 0x000000a502217220 */ /* 0x002fe20000410000 */
[----:B------:R-:W-:Y:S02]  /*2fdf0*/  IMAD.MOV.U32 R165, RZ, RZ, R71 ;  /* 0x000000ffffa57224 */ /* 0x000fe400078e0047 */
[-C--:B---3--:R-:W-:Y:S01]  /*2fe00*/  FFMA.FTZ R60, R175, R3.reuse, -R68 ;  /* 0x00000003af3c7223 */ /* 0x088fe20000010844 */
[----:B------:R-:W-:Y:S03]  /*2fe10*/  IMAD.MOV.U32 R175, RZ, RZ, R122 ;  /* 0x000000ffffaf7224 */ /* 0x000fe600078e007a */
[----:B------:R-:W-:Y:S01]  /*2fe20*/  HMMA.16816.F32 R32, R40, R46, R32 ;  /* 0x0000002e2820723c */ /* 0x000fe20000001820 */
[----:B------:R-:W1:Y:S01]  /*2fe30*/  LDSM.16.MT88.4 R44, [R66+0x800] ;  /* 0x00080000422c783b */ /* 0x000e620000004200 */
[----:B------:R3:W-:Y:S01]  /*2fe40*/  MUFU.EX2 R149, R60 ;  /* 0x0000003c00957308 */ /* 0x0007e20000000800 */
[----:B------:R-:W-:Y:S02]  /*2fe50*/  F2FP.F16.F32.PACK_AB R40, R98, R74 ;  /* 0x0000004a6228723e */ /* 0x000fe400000000ff */
[----:B------:R-:W-:Y:S02]  /*2fe60*/  F2FP.F16.F32.PACK_AB R42, R99, R76 ;  /* 0x0000004c632a723e */ /* 0x000fe400000000ff */
[----:B--2---:R-:W-:Y:S02]  /*2fe70*/  F2FP.F16.F32.PACK_AB R41, R161, R168 ;  /* 0x000000a8a129723e */ /* 0x004fe400000000ff */
[----:B----4-:R-:W-:Y:S07]  /*2fe80*/  F2FP.F16.F32.PACK_AB R43, R160, R162 ;  /* 0x000000a2a02b723e */ /* 0x010fee00000000ff */
[C---:B------:R-:W-:Y:S03]  /*2fe90*/  HMMA.16816.F32 R4, R40.reuse, R48, R4 ;  /* 0x000000302804723c */ /* 0x040fe60000001804 */
[-CC-:B------:R-:W-:Y:S01]  /*2fea0*/  FFMA.FTZ R48, R61, R3.reuse, -R68.reuse ;  /* 0x000000033d307223 */ /* 0x180fe20000010844 */
[-CC-:B---3--:R-:W-:Y:S01]  /*2feb0*/  FFMA.FTZ R60, R178, R3.reuse, -R68.reuse ;  /* 0x00000003b23c7223 */ /* 0x188fe20000010844 */
[-C--:B------:R-:W-:Y:S01]  /*2fec0*/  FFMA.FTZ R61, R177, R3.reuse, -R68 ;  /* 0x00000003b13d7223 */ /* 0x080fe20000010844 */
[----:B------:R-:W-:Y:S01]  /*2fed0*/  IMAD.MOV.U32 R177, RZ, RZ, R119 ;  /* 0x000000ffffb17224 */ /* 0x000fe200078e0077 */
[----:B------:R2:W-:Y:S01]  /*2fee0*/  MUFU.EX2 R156, R48 ;  /* 0x00000030009c7308 */ /* 0x0005e20000000800 */
[C---:B------:R-:W-:Y:S09]  /*2fef0*/  HMMA.16816.F32 R8, R40.reuse, R50, R8 ;  /* 0x000000322808723c */ /* 0x040ff20000001808 */
[----:B------:R3:W-:Y:S01]  /*2ff00*/  MUFU.EX2 R151, R61 ;  /* 0x0000003d00977308 */ /* 0x0007e20000000800 */
[----:B------:R-:W-:Y:S09]  /*2ff10*/  IMAD.MOV.U32 R178, RZ, RZ, R118 ;  /* 0x000000ffffb27224 */ /* 0x000ff200078e0076 */
[----:B------:R-:W-:Y:S01]  /*2ff20*/  MUFU.EX2 R152, R60 ;  /* 0x0000003c00987308 */ /* 0x000fe20000000800 */
[C---:B------:R-:W-:Y:S03]  /*2ff30*/  HMMA.16816.F32 R12, R40.reuse, R52, R12 ;  /* 0x00000034280c723c */ /* 0x040fe6000000180c */
[-CC-:B------:R-:W-:Y:S01]  /*2ff40*/  FFMA.FTZ R52, R62, R3.reuse, -R68.reuse ;  /* 0x000000033e347223 */ /* 0x180fe20000010844 */
[-C--:B------:R-:W-:Y:S01]  /*2ff50*/  FFMA.FTZ R53, R69, R3.reuse, -R68 ;  /* 0x0000000345357223 */ /* 0x080fe20000010844 */
[----:B--2---:R-:W2:Y:S04]  /*2ff60*/  LDSM.16.MT88.4 R48, [R67+0xb000] ;  /* 0x00b000004330783b */ /* 0x004ea80000004200 */
[----:B------:R4:W1:Y:S01]  /*2ff70*/  MUFU.EX2 R159, R52 ;  /* 0x00000034009f7308 */ /* 0x0008620000000800 */
[C---:B------:R-:W-:Y:S09]  /*2ff80*/  HMMA.16816.F32 R16, R40.reuse, R54, R16 ;  /* 0x000000362810723c */ /* 0x040ff20000001810 */
[----:B------:R-:W-:Y:S01]  /*2ff90*/  MUFU.EX2 R158, R53 ;  /* 0x00000035009e7308 */ /* 0x000fe20000000800 */
[-CC-:B---3--:R-:W-:Y:S01]  /*2ffa0*/  FFMA.FTZ R61, R179, R3.reuse, -R70.reuse ;  /* 0x00000003b33d7223 */ /* 0x188fe20000010846 */
[----:B------:R-:W-:Y:S01]  /*2ffb0*/  IMAD.MOV.U32 R179, RZ, RZ, R121 ;  /* 0x000000ffffb37224 */ /* 0x000fe200078e0079 */
[C---:B------:R-:W-:Y:S03]  /*2ffc0*/  HMMA.16816.F32 R20, R40.reuse, R56, R20 ;  /* 0x000000382814723c */ /* 0x040fe60000001814 */
[-CC-:B------:R-:W-:Y:S01]  /*2ffd0*/  FFMA.FTZ R56, R131, R3.reuse, -R70.reuse ;  /* 0x0000000383387223 */ /* 0x180fe20000010846 */
[-C--:B------:R-:W-:Y:S01]  /*2ffe0*/  FFMA.FTZ R57, R170, R3.reuse, -R70 ;  /* 0x00000003aa397223 */ /* 0x080fe20000010846 */
[-C--:B----4-:R-:W-:Y:S01]  /*2fff0*/  FFMA.FTZ R52, R130, R3.reuse, -R68 ;  /* 0x0000000382347223 */ /* 0x090fe20000010844 */
[----:B------:R-:W-:Y:S01]  /*30000*/  IMAD.MOV.U32 R170, RZ, RZ, R77 ;  /* 0x000000ffffaa7224 */ /* 0x000fe200078e004d */
[----:B------:R3:W-:Y:S01]  /*30010*/  MUFU.EX2 R155, R56 ;  /* 0x00000038009b7308 */ /* 0x0007e20000000800 */
[C---:B------:R-:W-:Y:S09]  /*30020*/  HMMA.16816.F32 R24, R40.reuse, R58, R24 ;  /* 0x0000003a2818723c */ /* 0x040ff20000001818 */
[----:B------:R4:W2:Y:S10]  /*30030*/  MUFU.EX2 R157, R52 ;  /* 0x00000034009d7308 */ /* 0x0008b40000000800 */
[----:B------:R-:W-:Y:S01]  /*30040*/  MUFU.EX2 R153, R57 ;  /* 0x0000003900997308 */ /* 0x000fe20000000800 */
[C---:B-1----:R-:W-:Y:S09]  /*30050*/  HMMA.16816.F32 R28, R40.reuse, R44, R28 ;  /* 0x0000002c281c723c */ /* 0x042ff2000000181c */
[----:B------:R-:W-:Y:S01]  /*30060*/  MUFU.EX2 R77, R61 ;  /* 0x0000003d004d7308 */ /* 0x000fe20000000800 */
[----:B---3--:R-:W-:Y:S01]  /*30070*/  FFMA.FTZ R56, R171, R3, -R70 ;  /* 0x00000003ab387223 */ /* 0x008fe20000010846 */
[----:B------:R-:W-:Y:S01]  /*30080*/  IMAD.MOV.U32 R171, RZ, RZ, R124 ;  /* 0x000000ffffab7224 */ /* 0x000fe200078e007c */
[----:B------:R-:W-:Y:S01]  /*30090*/  HMMA.16816.F32 R32, R40, R46, R32 ;  /* 0x0000002e2820723c */ /* 0x000fe20000001820 */
[----:B----4-:R-:W1:Y:S06]  /*300a0*/  LDSM.16.MT88.4 R52, [R65+0xb000] ;  /* 0x00b000004134783b */ /* 0x010e6c0000004200 */
[----:B------:R-:W3:Y:S01]  /*300b0*/  MUFU.EX2 R154, R56 ;  /* 0x00000038009a7308 */ /* 0x000ee20000000800 */
[----:B------:R-:W-:Y:S02]  /*300c0*/  F2FP.F16.F32.PACK_AB R40, R159, R156 ;  /* 0x0000009c9f28723e */ /* 0x000fe400000000ff */
[----:B--2---:R-:W-:Y:S02]  /*300d0*/  F2FP.F16.F32.PACK_AB R42, R157, R158 ;  /* 0x0000009e9d2a723e */ /* 0x004fe400000000ff */
[----:B------:R-:W-:Y:S01]  /*300e0*/  F2FP.F16.F32.PACK_AB R41, R80, R155 ;  /* 0x0000009b5029723e */ /* 0x000fe200000000ff */
[----:B------:R-:W-:Y:S01]  /*300f0*/  LDSM.16.MT88.4 R44, [R66+0x1000] ;  /* 0x00100000422c783b */ /* 0x000fe20000004200 */
[----:B---3--:R-:W-:Y:S07]  /*30100*/  F2FP.F16.F32.PACK_AB R43, R154, R153 ;  /* 0x000000999a2b723e */ /* 0x008fee00000000ff */
[----:B------:R-:W2:Y:S01]  /*30110*/  LDSM.16.MT88.4 R56, [R64+0x1000] ;  /* 0x001000004038783b */ /* 0x000ea20000004200 */
[C---:B------:R-:W-:Y:S03]  /*30120*/  HMMA.16816.F32 R4, R40.reuse, R48, R4 ;  /* 0x000000302804723c */ /* 0x040fe60000001804 */
[-C--:B------:R-:W-:Y:S01]  /*30130*/  FFMA.FTZ R48, R172, R3.reuse, -R68 ;  /* 0x00000003ac307223 */ /* 0x080fe20000010844 */
[----:B------:R-:W-:Y:S03]  /*30140*/  IMAD.MOV.U32 R172, RZ, RZ, R63 ;  /* 0x000000ffffac7224 */ /* 0x000fe600078e003f */
[----:B------:R-:W-:Y:S01]  /*30150*/  LDSM.16.MT88.4 R60, [R64+0x1800] ;  /* 0x00180000403c783b */ /* 0x000fe20000004200 */
[----:B------:R3:W4:Y:S01]  /*30160*/  MUFU.EX2 R150, R48 ;  /* 0x0000003000967308 */ /* 0x0007220000000800 */
[C---:B------:R-:W-:Y:S08]  /*30170*/  HMMA.16816.F32 R8, R40.reuse, R50, R8 ;  /* 0x000000322808723c */ /* 0x040ff00000001808 */
[C---:B-1----:R-:W-:Y:S01]  /*30180*/  HMMA.16816.F32 R12, R40.reuse, R52, R12 ;  /* 0x00000034280c723c */ /* 0x042fe2000000180c */
[----:B---3--:R-:W1:Y:S07]  /*30190*/  LDSM.16.MT88.4 R48, [R67+0xb800] ;  /* 0x00b800004330783b */ /* 0x008e6e0000004200 */
[C---:B------:R-:W-:Y:S01]  /*301a0*/  HMMA.16816.F32 R16, R40.reuse, R54, R16 ;  /* 0x000000362810723c */ /* 0x040fe20000001810 */
[----:B------:R-:W3:Y:S07]  /*301b0*/  LDSM.16.MT88.4 R52, [R65+0xb800] ;  /* 0x00b800004134783b */ /* 0x000eee0000004200 */
[C---:B--2---:R-:W-:Y:S03]  /*301c0*/  HMMA.16816.F32 R20, R40.reuse, R56, R20 ;  /* 0x000000382814723c */ /* 0x044fe60000001814 */
[-CC-:B------:R-:W-:Y:S01]  /*301d0*/  FFMA.FTZ R57, R180, R3.reuse, -R70.reuse ;  /* 0x00000003b4397223 */ /* 0x180fe20000010846 */
[-C--:B------:R-:W-:Y:S01]  /*301e0*/  FFMA.FTZ R56, R181, R3.reuse, -R70 ;  /* 0x00000003b5387223 */ /* 0x080fe20000010846 */
[----:B------:R-:W-:Y:S02]  /*301f0*/  IMAD.MOV.U32 R181, RZ, RZ, R78 ;  /* 0x000000ffffb57224 */ /* 0x000fe400078e004e */
[----:B------:R2:W1:Y:S01]  /*30200*/  MUFU.EX2 R78, R57 ;  /* 0x00000039004e7308 */ /* 0x0004620000000800 */
[C---:B------:R-:W-:Y:S03]  /*30210*/  HMMA.16816.F32 R24, R40.reuse, R58, R24 ;  /* 0x0000003a2818723c */ /* 0x040fe60000001818 */
[-C--:B------:R-:W-:Y:S01]  /*30220*/  FFMA.FTZ R58, R195, R3.reuse, -R70 ;  /* 0x00000003c33a7223 */ /* 0x080fe20000010846 */
[----:B------:R-:W-:Y:S02]  /*30230*/  IMAD.MOV.U32 R180, RZ, RZ, R120 ;  /* 0x000000ffffb47224 */ /* 0x000fe400078e0078 */
[----:B------:R-:W-:Y:S02]  /*30240*/  IMAD.MOV.U32 R195, RZ, RZ, R74 ;  /* 0x000000ffffc37224 */ /* 0x000fe400078e004a */
[C---:B------:R-:W-:Y:S03]  /*30250*/  HMMA.16816.F32 R28, R40.reuse, R44, R28 ;  /* 0x0000002c281c723c */ /* 0x040fe6000000181c */
[--C-:B--2---:R-:W-:Y:S01]  /*30260*/  FFMA.FTZ R57, R182, R3, -R70.reuse ;  /* 0x00000003b6397223 */ /* 0x104fe20000010846 */
[----:B------:R-:W-:Y:S04]  /*30270*/  IMAD.MOV.U32 R182, RZ, RZ, R79 ;  /* 0x000000ffffb67224 */ /* 0x000fe800078e004f */
[----:B------:R-:W-:Y:S01]  /*30280*/  HMMA.16816.F32 R32, R40, R46, R32 ;  /* 0x0000002e2820723c */ /* 0x000fe20000001820 */
[----:B------:R2:W-:Y:S01]  /*30290*/  MUFU.EX2 R148, R57 ;  /* 0x0000003900947308 */ /* 0x0005e20000000800 */
[----:B------:R-:W3:Y:S01]  /*302a0*/  LDSM.16.MT88.4 R44, [R66+0x1800] ;  /* 0x00180000422c783b */ /* 0x000ee20000004200 */
[----:B----4-:R-:W-:Y:S08]  /*302b0*/  F2FP.F16.F32.PACK_AB R40, R149, R150 ;  /* 0x000000969528723e */ /* 0x010ff000000000ff */
[----:B------:R-:W4:Y:S01]  /*302c0*/  MUFU.EX2 R79, R56 ;  /* 0x00000038004f7308 */ /* 0x000f220000000800 */
[----:B------:R-:W-:Y:S02]  /*302d0*/  F2FP.F16.F32.PACK_AB R42, R152, R151 ;  /* 0x00000097982a723e */ /* 0x000fe400000000ff */
[----:B-1----:R-:W-:Y:S01]  /*302e0*/  F2FP.F16.F32.PACK_AB R41, R78, R77 ;  /* 0x0000004d4e29723e */ /* 0x002fe200000000ff */
[--C-:B--2---:R-:W-:Y:S01]  /*302f0*/  FFMA.FTZ R57, R197, R3, -R70.reuse ;  /* 0x00000003c5397223 */ /* 0x104fe20000010846 */
[----:B------:R-:W-:Y:S02]  /*30300*/  IMAD.MOV.U32 R197, RZ, RZ, R97 ;  /* 0x000000ffffc57224 */ /* 0x000fe400078e0061 */
[----:B------:R-:W-:Y:S01]  /*30310*/  IMAD.MOV.U32 R97, RZ, RZ, R73 ;  /* 0x000000ffff617224 */ /* 0x000fe200078e0049 */
[----:B----4-:R-:W-:Y:S02]  /*30320*/  F2FP.F16.F32.PACK_AB R43, R148, R79 ;  /* 0x0000004f942b723e */ /* 0x010fe400000000ff */
[----:B------:R-:W-:Y:S01]  /*30330*/  MUFU.EX2 R73, R58 ;  /* 0x0000003a00497308 */ /* 0x000fe20000000800 */
[-C--:B------:R-:W-:Y:S01]  /*30340*/  FFMA.FTZ R56, R194, R3.reuse, -R70 ;  /* 0x00000003c2387223 */ /* 0x080fe20000010846 */
[----:B------:R-:W-:Y:S08]  /*30350*/  IMAD.MOV.U32 R194, RZ, RZ, R113 ;  /* 0x000000ffffc27224 */ /* 0x000ff000078e0071 */
[----:B------:R-:W-:Y:S01]  /*30360*/  MUFU.EX2 R144, R57 ;  /* 0x0000003900907308 */ /* 0x000fe20000000800 */
[----:B------:R-:W-:Y:S01]  /*30370*/  IMAD.MOV.U32 R164, RZ, RZ, R97 ;  /* 0x000000ffffa47224 */ /* 0x000fe200078e0061 */
[C---:B------:R-:W-:Y:S08]  /*30380*/  HMMA.16816.F32 R4, R40.reuse, R48, R4 ;  /* 0x000000302804723c */ /* 0x040ff00000001804 */
[----:B------:R-:W-:Y:S01]  /*30390*/  MUFU.EX2 R74, R56 ;  /* 0x00000038004a7308 */ /* 0x000fe20000000800 */
[-CC-:B------:R-:W-:Y:S01]  /*303a0*/  FFMA.FTZ R48, R189, R3.reuse, -R68.reuse ;  /* 0x00000003bd307223 */ /* 0x180fe20000010844 */
[----:B------:R-:W-:Y:S08]  /*303b0*/  IMAD.MOV.U32 R189, RZ, RZ, R115 ;  /* 0x000000ffffbd7224 */ /* 0x000ff000078e0073 */
[----:B------:R1:W-:Y:S01]  /*303c0*/  MUFU.EX2 R75, R48 ;  /* 0x00000030004b7308 */ /* 0x0003e20000000800 */
[C---:B------:R-:W-:Y:S08]  /*303d0*/  HMMA.16816.F32 R8, R40.reuse, R50, R8 ;  /* 0x000000322808723c */ /* 0x040ff00000001808 */
[C---:B---3--:R-:W-:Y:S03]  /*303e0*/  HMMA.16816.F32 R12, R40.reuse, R52, R12 ;  /* 0x00000034280c723c */ /* 0x048fe6000000180c */
[-CC-:B------:R-:W-:Y:S01]  /*303f0*/  FFMA.FTZ R52, R190, R3.reuse, -R68.reuse ;  /* 0x00000003be347223 */ /* 0x180fe20000010844 */
[-C--:B------:R-:W-:Y:S01]  /*30400*/  FFMA.FTZ R53, R192, R3.reuse, -R68 ;  /* 0x00000003c0357223 */ /* 0x080fe20000010844 */
[----:B------:R-:W-:Y:S01]  /*30410*/  IMAD.MOV.U32 R192, RZ, RZ, R76 ;  /* 0x000000ffffc07224 */ /* 0x000fe200078e004c */
[----:B-1----:R-:W1:Y:S01]  /*30420*/  LDSM.16.MT88.4 R48, [R67+0xc000] ;  /* 0x00c000004330783b */ /* 0x002e620000004200 */
[----:B------:R2:W3:Y:S01]  /*30430*/  MUFU.EX2 R76, R52 ;  /* 0x00000034004c7308 */ /* 0x0004e20000000800 */
[C---:B------:R-:W-:Y:S09]  /*30440*/  HMMA.16816.F32 R16, R40.reuse, R54, R16 ;  /* 0x000000362810723c */ /* 0x040ff20000001810 */
[----:B------:R-:W-:Y:S01]  /*30450*/  MUFU.EX2 R146, R53 ;  /* 0x0000003500927308 */ /* 0x000fe20000000800 */
[-C--:B------:R-:W-:Y:S01]  /*30460*/  FFMA.FTZ R56, R198, R3.reuse, -R70 ;  /* 0x00000003c6387223 */ /* 0x080fe20000010846 */
[----:B------:R-:W-:Y:S02]  /*30470*/  IMAD.MOV.U32 R190, RZ, RZ, R99 ;  /* 0x000000ffffbe7224 */ /* 0x000fe400078e0063 */
[----:B------:R-:W-:Y:S01]  /*30480*/  IMAD.MOV.U32 R198, RZ, RZ, R108 ;  /* 0x000000ffffc67224 */ /* 0x000fe200078e006c */
[C---:B------:R-:W-:Y:S05]  /*30490*/  HMMA.16816.F32 R20, R40.reuse, R60, R20 ;  /* 0x0000003c2814723c */ /* 0x040fea0000001814 */
[----:B------:R4:W-:Y:S01]  /*304a0*/  MUFU.EX2 R145, R56 ;  /* 0x0000003800917308 */ /* 0x0009e20000000800 */
[-CC-:B------:R-:W-:Y:S01]  /*304b0*/  FFMA.FTZ R60, R204, R3.reuse, -R68.reuse ;  /* 0x00000003cc3c7223 */ /* 0x180fe20000010844 */
[-CC-:B------:R-:W-:Y:S01]  /*304c0*/  FFMA.FTZ R61, R209, R3.reuse, -R68.reuse ;  /* 0x00000003d13d7223 */ /* 0x180fe20000010844 */
[-C--:B--2---:R-:W-:Y:S01]  /*304d0*/  FFMA.FTZ R52, R193, R3.reuse, -R68 ;  /* 0x00000003c1347223 */ /* 0x084fe20000010844 */
[----:B------:R-:W-:Y:S06]  /*304e0*/  IMAD.MOV.U32 R209, RZ, RZ, R104 ;  /* 0x000000ffffd17224 */ /* 0x000fec00078e0068 */
[----:B------:R2:W-:Y:S01]  /*304f0*/  MUFU.EX2 R142, R60 ;  /* 0x0000003c008e7308 */ /* 0x0005e20000000800 */
[C---:B------:R-:W-:Y:S09]  /*30500*/  HMMA.16816.F32 R24, R40.reuse, R62, R24 ;  /* 0x0000003e2818723c */ /* 0x040ff20000001818 */
[----:B------:R3:W1:Y:S01]  /*30510*/  MUFU.EX2 R147, R52 ;  /* 0x0000003400937308 */ /* 0x0006620000000800 */
[----:B------:R-:W-:Y:S02]  /*30520*/  IMAD.MOV.U32 R193, RZ, RZ, R98 ;  /* 0x000000ffffc17224 */ /* 0x000fe400078e0062 */
[----:B------:R-:W-:Y:S01]  /*30530*/  IMAD.MOV.U32 R204, RZ, RZ, R105 ;  /* 0x000000ffffcc7224 */ /* 0x000fe200078e0069 */
[----:B----4-:R-:W-:Y:S01]  /*30540*/  LDSM.16.MT88.4 R56, [R64+0x2000] ;  /* 0x002000004038783b */ /* 0x010fe20000004200 */
[C---:B------:R-:W-:Y:S05]  /*30550*/  HMMA.16816.F32 R28, R40.reuse, R44, R28 ;  /* 0x0000002c281c723c */ /* 0x040fea000000181c */
[----:B------:R4:W-:Y:S01]  /*30560*/  MUFU.EX2 R141, R61 ;  /* 0x0000003d008d7308 */ /* 0x0009e20000000800 */
[----:B--2---:R-:W-:Y:S01]  /*30570*/  FFMA.FTZ R60, R210, R3, -R68 ;  /* 0x00000003d23c7223 */ /* 0x004fe20000010844 */
[----:B------:R-:W-:Y:S01]  /*30580*/  IMAD.MOV.U32 R210, RZ, RZ, R100 ;  /* 0x000000ffffd27224 */ /* 0x000fe200078e0064 */
[----:B------:R-:W-:Y:S01]  /*30590*/  HMMA.16816.F32 R32, R40, R46, R32 ;  /* 0x0000002e2820723c */ /* 0x000fe20000001820 */
[----:B---3--:R-:W2:Y:S06]  /*305a0*/  LDSM.16.MT88.4 R52, [R65+0xc000] ;  /* 0x00c000004134783b */ /* 0x008eac0000004200 */
[----:B------:R-:W-:Y:S01]  /*305b0*/  MUFU.EX2 R143, R60 ;  /* 0x0000003c008f7308 */ /* 0x000fe20000000800 */
[----:B------:R-:W-:Y:S02]  /*305c0*/  F2FP.F16.F32.PACK_AB R40, R76, R75 ;  /* 0x0000004b4c28723e */ /* 0x000fe400000000ff */
[----:B-1----:R-:W-:Y:S02]  /*305d0*/  F2FP.F16.F32.PACK_AB R42, R147, R146 ;  /* 0x00000092932a723e */ /* 0x002fe400000000ff */
[----:B------:R-:W-:Y:S01]  /*305e0*/  F2FP.F16.F32.PACK_AB R41, R73, R74 ;  /* 0x0000004a4929723e */ /* 0x000fe200000000ff */
[-C--:B----4-:R-:W-:Y:S01]  /*305f0*/  FFMA.FTZ R61, R203, R3.reuse, -R70 ;  /* 0x00000003cb3d7223 */ /* 0x090fe20000010846 */
[----:B------:R-:W-:Y:S01]  /*30600*/  F2FP.F16.F32.PACK_AB R43, R145, R144 ;  /* 0x00000090912b723e */ /* 0x000fe200000000ff */
[----:B------:R-:W1:Y:S01]  /*30610*/  LDSM.16.MT88.4 R44, [R66+0x2000] ;  /* 0x00200000422c783b */ /* 0x000e620000004200 */
[----:B------:R-:W-:Y:S01]  /*30620*/  IMAD.MOV.U32 R203, RZ, RZ, R101 ;  /* 0x000000ffffcb7224 */ /* 0x000fe200078e0065 */
[----:B------:R3:W-:Y:S04]  /*30630*/  MUFU.EX2 R136, R61 ;  /* 0x0000003d00887308 */ /* 0x0007e80000000800 */
[C---:B------:R-:W-:Y:S03]  /*30640*/  HMMA.16816.F32 R4, R40.reuse, R48, R4 ;  /* 0x000000302804723c */ /* 0x040fe60000001804 */
[-C--:B------:R-:W-:Y:S01]  /*30650*/  FFMA.FTZ R48, R202, R3.reuse, -R68 ;  /* 0x00000003ca307223 */ /* 0x080fe20000010844 */
[----:B------:R-:W-:Y:S03]  /*30660*/  IMAD.MOV.U32 R202, RZ, RZ, R95 ;  /* 0x000000ffffca7224 */ /* 0x000fe600078e005f */
        /* <DEDUP_REMOVED lines=9> */
[-C--:B------:R-:W-:Y:S01]  /*30700*/  FFMA.FTZ R56, R186, R3.reuse, -R70 ;  /* 0x00000003ba387223 */ /* 0x080fe20000010846 */
[----:B------:R-:W-:Y:S01]  /*30710*/  IMAD.MOV.U32 R201, RZ, RZ, R72 ;  /* 0x000000ffffc97224 */ /* 0x000fe200078e0048 */
[----:B------:R-:W4:Y:S01]  /*30720*/  LDL.LU R186, [R1+0x4c] ;  /* 0x00004c0001ba7983 */ /* 0x000f220000300800 */
[----:B------:R3:W2:Y:S01]  /*30730*/  MUFU.EX2 R138, R57 ;  /* 0x00000039008a7308 */ /* 0x0006a20000000800 */
[C---:B------:R-:W-:Y:S09]  /*30740*/  HMMA.16816.F32 R24, R40.reuse, R58, R24 ;  /* 0x0000003a2818723c */ /* 0x040ff20000001818 */
[----:B------:R2:W-:Y:S01]  /*30750*/  MUFU.EX2 R140, R56 ;  /* 0x00000038008c7308 */ /* 0x0005e20000000800 */
[-CC-:B------:R-:W-:Y:S01]  /*30760*/  FFMA.FTZ R58, R183, R3.reuse, -R70.reuse ;  /* 0x00000003b73a7223 */ /* 0x180fe20000010846 */
[C---:B-1----:R-:W-:Y:S08]  /*30770*/  HMMA.16816.F32 R28, R40.reuse, R44, R28 ;  /* 0x0000002c281c723c */ /* 0x042ff0000000181c */
[----:B------:R-:W-:Y:S01]  /*30780*/  MUFU.EX2 R69, R58 ;  /* 0x0000003a00457308 */ /* 0x000fe20000000800 */
[--C-:B---3--:R-:W-:Y:S01]  /*30790*/  FFMA.FTZ R57, R185, R3, -R70.reuse ;  /* 0x00000003b9397223 */ /* 0x108fe20000010846 */
[----:B------:R-:W-:Y:S08]  /*307a0*/  HMMA.16816.F32 R32, R40, R46, R32 ;  /* 0x0000002e2820723c */ /* 0x000ff00000001820 */
[----:B------:R-:W1:Y:S01]  /*307b0*/  MUFU.EX2 R137, R57 ;  /* 0x0000003900897308 */ /* 0x000e620000000800 */
[----:B------:R-:W3:Y:S01]  /*307c0*/  LDSM.16.MT88.4 R44, [R66+0x2800] ;  /* 0x00280000422c783b */ /* 0x000ee20000004200 */
        /* <DEDUP_REMOVED lines=14> */
[C---:B------:R-:W-:Y:S03]  /*308b0*/  HMMA.16816.F32 R12, R40.reuse, R52, R12 ;  /* 0x00000034280c723c */ /* 0x040fe6000000180c */
[-CC-:B------:R-:W-:Y:S01]  /*308c0*/  FFMA.FTZ R52, R205, R3.reuse, -R68.reuse ;  /* 0x00000003cd347223 */ /* 0x180fe20000010844 */
[-CC-:B------:R-:W-:Y:S01]  /*308d0*/  FFMA.FTZ R53, R200, R3.reuse, -R68.reuse ;  /* 0x00000003c8357223 */ /* 0x180fe20000010844 */
[----:B-1----:R-:W1:Y:S04]  /*308e0*/  LDSM.16.MT88.4 R48, [R67+0xd000] ;  /* 0x00d000004330783b */ /* 0x002e680000004200 */
[----:B------:R3:W1:Y:S01]  /*308f0*/  MUFU.EX2 R132, R52 ;  /* 0x0000003400847308 */ /* 0x0006620000000800 */
        /* <DEDUP_REMOVED lines=11> */
[C---:B------:R-:W-:Y:S03]  /*309b0*/  HMMA.16816.F32 R28, R40.reuse, R44, R28 ;  /* 0x0000002c281c723c */ /* 0x040fe6000000181c */
[----:B--2---:R-:W-:Y:S05]  /*309c0*/  FFMA.FTZ R60, R199, R3, -R68 ;  /* 0x00000003c73c7223 */ /* 0x004fea0000010844 */
[----:B------:R-:W-:Y:S01]  /*309d0*/  HMMA.16816.F32 R32, R40, R46, R32 ;  /* 0x0000002e2820723c */ /* 0x000fe20000001820 */
[----:B---3--:R-:W2:Y:S01]  /*309e0*/  LDSM.16.MT88.4 R52, [R65+0xd000] ;  /* 0x00d000004134783b */ /* 0x008ea20000004200 */
[----:B------:R-:W-:Y:S01]  /*309f0*/  MUFU.EX2 R128, R60 ;  /* 0x0000003c00807308 */ /* 0x000fe20000000800 */
[----:B-1----:R-:W-:Y:S02]  /*30a00*/  F2FP.F16.F32.PACK_AB R40, R132, R72 ;  /* 0x000000488428723e */ /* 0x002fe400000000ff */
[----:B------:R-:W-:Y:S01]  /*30a10*/  F2FP.F16.F32.PACK_AB R42, R133, R131 ;  /* 0x00000083852a723e */ /* 0x000fe200000000ff */
        /* <DEDUP_REMOVED lines=10> */
[----:B--2---:R-:W2:Y:S01]  /*30ac0*/  LDSM.16.MT88.4 R48, [R67+0xd800] ;  /* 0x00d800004330783b */ /* 0x004ea20000004200 */
[C---:B------:R-:W-:Y:S08]  /*30ad0*/  HMMA.16816.F32 R12, R40.reuse, R52, R12 ;  /* 0x00000034280c723c */ /* 0x040ff0000000180c */
[C---:B------:R-:W-:Y:S01]  /*30ae0*/  HMMA.16816.F32 R16, R40.reuse, R54, R16 ;  /* 0x000000362810723c */ /* 0x040fe20000001810 */
[----:B------:R-:W3:Y:S07]  /*30af0*/  LDSM.16.MT88.4 R52, [R65+0xd800] ;  /* 0x00d800004134783b */ /* 0x000eee0000004200 */
        /* <DEDUP_REMOVED lines=9> */
[--C-:B--2---:R-:W-:Y:S01]  /*30b90*/  FFMA.FTZ R57, R211, R3, -R70.reuse ;  /* 0x00000003d3397223 */ /* 0x104fe20000010846 */
[----:B------:R-:W-:Y:S08]  /*30ba0*/  HMMA.16816.F32 R32, R40, R46, R32 ;  /* 0x0000002e2820723c */ /* 0x000ff00000001820 */
[----:B------:R-:W1:Y:S01]  /*30bb0*/  MUFU.EX2 R126, R57 ;  /* 0x00000039007e7308 */ /* 0x000e620000000800 */
[----:B------:R-:W2:Y:S01]  /*30bc0*/  LDSM.16.MT88.4 R44, [R66+0x3800] ;  /* 0x00380000422c783b */ /* 0x000ea20000004200 */
        /* <DEDUP_REMOVED lines=14> */
[C---:B------:R-:W-:Y:S03]  /*30cb0*/  HMMA.16816.F32 R12, R40.reuse, R52, R12 ;  /* 0x00000034280c723c */ /* 0x040fe6000000180c */
[-CC-:B------:R-:W-:Y:S01]  /*30cc0*/  FFMA.FTZ R52, R212, R3.reuse, -R68.reuse ;  /* 0x00000003d4347223 */ /* 0x180fe20000010844 */
[-CC-:B------:R-:W-:Y:S01]  /*30cd0*/  FFMA.FTZ R53, R215, R3.reuse, -R68.reuse ;  /* 0x00000003d7357223 */ /* 0x180fe20000010844 */
[----:B-1----:R-:W1:Y:S04]  /*30ce0*/  LDSM.16.MT88.4 R48, [R67+0xe000] ;  /* 0x00e000004330783b */ /* 0x002e680000004200 */
[----:B------:R2:W4:Y:S01]  /*30cf0*/  MUFU.EX2 R117, R52 ;  /* 0x0000003400757308 */ /* 0x0005220000000800 */
[C---:B------:R-:W-:Y:S09]  /*30d00*/  HMMA.16816.F32 R16, R40.reuse, R54, R16 ;  /* 0x000000362810723c */ /* 0x040ff20000001810 */
[----:B------:R-:W-:Y:S01]  /*30d10*/  MUFU.EX2 R119, R53 ;  /* 0x0000003500777308 */ /* 0x000fe20000000800 */
[----:B---3--:R-:W-:Y:S01]  /*30d20*/  LDSM.16.MT88.4 R56, [R64+0x4000] ;  /* 0x004000004038783b */ /* 0x008fe20000004200 */
[C---:B------:R-:W-:Y:S03]  /*30d30*/  HMMA.16816.F32 R20, R40.reuse, R60, R20 ;  /* 0x0000003c2814723c */ /* 0x040fe60000001814 */
[-CC-:B------:R-:W-:Y:S01]  /*30d40*/  FFMA.FTZ R60, R236, R3.reuse, -R68.reuse ;  /* 0x00000003ec3c7223 */ /* 0x180fe20000010844 */
[-CC-:B------:R-:W-:Y:S01]  /*30d50*/  FFMA.FTZ R61, R238, R3.reuse, -R68.reuse ;  /* 0x00000003ee3d7223 */ /* 0x180fe20000010844 */
[-CC-:B--2---:R-:W-:Y:S03]  /*30d60*/  FFMA.FTZ R52, R217, R3.reuse, -R68.reuse ;  /* 0x00000003d9347223 */ /* 0x184fe60000010844 */
        /* <DEDUP_REMOVED lines=9> */
[----:B----4-:R-:W-:Y:S02]  /*30e00*/  F2FP.F16.F32.PACK_AB R40, R117, R116 ;  /* 0x000000747528723e */ /* 0x010fe400000000ff */
        /* <DEDUP_REMOVED lines=12> */
[C---:B--2---:R-:W-:Y:S03]  /*30ed0*/  HMMA.16816.F32 R12, R40.reuse, R52, R12 ;  /* 0x00000034280c723c */ /* 0x044fe6000000180c */
[----:B------:R-:W-:Y:S01]  /*30ee0*/  FFMA.FTZ R2, R2, R186, R88 ;  /* 0x000000ba02027223 */ /* 0x000fe20000010058 */
[----:B------:R-:W-:Y:S02]  /*30ef0*/  IMAD.MOV.U32 R186, RZ, RZ, R201 ;  /* 0x000000ffffba7224 */ /* 0x000fe400078e00c9 */
[----:B------:R-:W-:Y:S02]  /*30f00*/  IMAD.MOV.U32 R201, RZ, RZ, R203 ;  /* 0x000000ffffc97224 */ /* 0x000fe400078e00cb */
[C---:B------:R-:W-:Y:S01]  /*30f10*/  HMMA.16816.F32 R16, R40.reuse, R54, R16 ;  /* 0x000000362810723c */ /* 0x040fe20000001810 */
[----:B------:R-:W2:Y:S02]  /*30f20*/  LDSM.16.MT88.4 R52, [R65+0xe800] ;  /* 0x00e800004134783b */ /* 0x000ea40000004200 */
[----:B------:R-:W-:Y:S02]  /*30f30*/  IMAD.MOV.U32 R203, RZ, RZ, R210 ;  /* 0x000000ffffcb7224 */ /* 0x000fe400078e00d2 */
[----:B------:R-:W-:Y:S02]  /*30f40*/  IMAD.MOV.U32 R210, RZ, RZ, R209 ;  /* 0x000000ffffd27224 */ /* 0x000fe400078e00d1 */
[----:B------:R-:W-:Y:S01]  /*30f50*/  IMAD.MOV.U32 R209, RZ, RZ, R204 ;  /* 0x000000ffffd17224 */ /* 0x000fe200078e00cc */
[C---:B------:R-:W-:Y:S03]  /*30f60*/  HMMA.16816.F32 R20, R40.reuse, R56, R20 ;  /* 0x000000382814723c */ /* 0x040fe60000001814 */
[-CC-:B------:R-:W-:Y:S01]  /*30f70*/  FFMA.FTZ R57, R85, R3.reuse, -R70.reuse ;  /* 0x0000000355397223 */ /* 0x180fe20000010846 */
[-C--:B------:R-:W-:Y:S01]  /*30f80*/  FFMA.FTZ R56, R82, R3.reuse, -R70 ;  /* 0x0000000352387223 */ /* 0x080fe20000010846 */
[----:B------:R-:W-:Y:S02]  /*30f90*/  IMAD.MOV.U32 R204, RZ, RZ, R202 ;  /* 0x000000ffffcc7224 */ /* 0x000fe400078e00ca */
[----:B------:R4:W3:Y:S01]  /*30fa0*/  MUFU.EX2 R106, R57 ;  /* 0x00000039006a7308 */ /* 0x0008e20000000800 */
[C---:B------:R-:W-:Y:S09]  /*30fb0*/  HMMA.16816.F32 R24, R40.reuse, R58, R24 ;  /* 0x0000003a2818723c */ /* 0x040ff20000001818 */
[----:B------:R3:W-:Y:S01]  /*30fc0*/  MUFU.EX2 R108, R56 ;  /* 0x00000038006c7308 */ /* 0x0007e20000000800 */
[-CC-:B------:R-:W-:Y:S01]  /*30fd0*/  FFMA.FTZ R58, R92, R3.reuse, -R70.reuse ;  /* 0x000000035c3a7223 */ /* 0x180fe20000010846 */
[----:B------:R-:W-:Y:S02]  /*30fe0*/  IMAD.MOV.U32 R202, RZ, RZ, R197 ;  /* 0x000000ffffca7224 */ /* 0x000fe400078e00c5 */
[----:B------:R-:W-:Y:S01]  /*30ff0*/  IMAD.MOV.U32 R197, RZ, RZ, R195 ;  /* 0x000000ffffc57224 */ /* 0x000fe200078e00c3 */
[C---:B-1----:R-:W-:Y:S05]  /*31000*/  HMMA.16816.F32 R28, R40.reuse, R44, R28 ;  /* 0x0000002c281c723c */ /* 0x042fea000000181c */
[----:B------:R-:W-:Y:S01]  /*31010*/  MUFU.EX2 R99, R58 ;  /* 0x0000003a00637308 */ /* 0x000fe20000000800 */
[----:B------:R-:W-:Y:S02]  /*31020*/  IMAD.MOV.U32 R195, RZ, RZ, R193 ;  /* 0x000000ffffc37224 */ /* 0x000fe400078e00c1 */
[----:B----4-:R-:W-:Y:S01]  /*31030*/  FFMA.FTZ R57, R83, R3, -R70 ;  /* 0x0000000353397223 */ /* 0x010fe20000010846 */
[----:B------:R-:W-:Y:S01]  /*31040*/  IMAD.MOV.U32 R193, RZ, RZ, R192 ;  /* 0x000000ffffc17224 */ /* 0x000fe200078e00c0 */
[----:B------:R-:W-:Y:S05]  /*31050*/  HMMA.16816.F32 R32, R40, R46, R32 ;  /* 0x0000002e2820723c */ /* 0x000fea0000001820 */
[----:B------:R-:W1:Y:S01]  /*31060*/  MUFU.EX2 R109, R57 ;  /* 0x00000039006d7308 */ /* 0x000e620000000800 */
[----:B------:R-:W4:Y:S01]  /*31070*/  LDSM.16.MT88.4 R44, [R66+0x4800] ;  /* 0x00480000422c783b */ /* 0x000f220000004200 */
[----:B------:R-:W-:Y:S01]  /*31080*/  F2FP.F16.F32.PACK_AB R40, R110, R107 ;  /* 0x0000006b6e28723e */ /* 0x000fe200000000ff */
[----:B---3--:R-:W-:Y:S01]  /*31090*/  FFMA.FTZ R56, R89, R3, -R70 ;  /* 0x0000000359387223 */ /* 0x008fe20000010846 */
[----:B------:R-:W-:Y:S01]  /*310a0*/  F2FP.F16.F32.PACK_AB R42, R112, R111 ;  /* 0x0000006f702a723e */ /* 0x000fe200000000ff */
[----:B------:R-:W-:Y:S01]  /*310b0*/  IMAD.MOV.U32 R192, RZ, RZ, R190 ;  /* 0x000000ffffc07224 */ /* 0x000fe200078e00be */
[----:B------:R-:W-:Y:S04]  /*310c0*/  F2FP.F16.F32.PACK_AB R41, R106, R104 ;  /* 0x000000686a29723e */ /* 0x000fe800000000ff */
[----:B------:R3:W-:Y:S01]  /*310d0*/  MUFU.EX2 R97, R56 ;  /* 0x0000003800617308 */ /* 0x0007e20000000800 */
[----:B------:R-:W-:Y:S02]  /*310e0*/  IMAD.MOV.U32 R190, RZ, RZ, R182 ;  /* 0x000000ffffbe7224 */ /* 0x000fe400078e00b6 */
[----:B------:R-:W-:Y:S02]  /*310f0*/  IMAD.MOV.U32 R182, RZ, RZ, R181 ;  /* 0x000000ffffb67224 */ /* 0x000fe400078e00b5 */
[----:B------:R-:W-:Y:S01]  /*31100*/  IMAD.MOV.U32 R181, RZ, RZ, R172 ;  /* 0x000000ffffb57224 */ /* 0x000fe200078e00ac */
[----:B-1----:R-:W-:Y:S01]  /*31110*/  F2FP.F16.F32.PACK_AB R43, R109, R108 ;  /* 0x0000006c6d2b723e */ /* 0x002fe200000000ff */
[-C--:B------:R-:W-:Y:S01]  /*31120*/  FFMA.FTZ R57, R90, R3.reuse, -R70 ;  /* 0x000000035a397223 */ /* 0x080fe20000010846 */
[----:B------:R-:W-:Y:S02]  /*31130*/  IMAD.MOV.U32 R172, RZ, RZ, R170 ;  /* 0x000000ffffac7224 */ /* 0x000fe400078e00aa */
[----:B------:R-:W-:Y:S01]  /*31140*/  IMAD.MOV.U32 R170, RZ, RZ, R167 ;  /* 0x000000ffffaa7224 */ /* 0x000fe200078e00a7 */
[----:B------:R-:W-:Y:S01]  /*31150*/  MUFU.EX2 R100, R57 ;  /* 0x0000003900647308 */ /* 0x000fe20000000800 */
[----:B------:R-:W-:Y:S01]  /*31160*/  IMAD.MOV.U32 R167, RZ, RZ, R232 ;  /* 0x000000ffffa77224 */ /* 0x000fe200078e00e8 */
[C---:B------:R-:W-:Y:S03]  /*31170*/  HMMA.16816.F32 R4, R40.reuse, R48, R4 ;  /* 0x000000302804723c */ /* 0x040fe60000001804 */
[-C--:B------:R-:W-:Y:S01]  /*31180*/  FFMA.FTZ R48, R240, R3.reuse, -R68 ;  /* 0x00000003f0307223 */ /* 0x080fe20000010844 */
[-C--:B---3--:R-:W-:Y:S04]  /*31190*/  FFMA.FTZ R56, R91, R3.reuse, -R70 ;  /* 0x000000035b387223 */ /* 0x088fe80000010846 */
[----:B------:R1:W-:Y:S01]  /*311a0*/  MUFU.EX2 R98, R48 ;  /* 0x0000003000627308 */ /* 0x0003e20000000800 */
[C---:B------:R-:W-:Y:S09]  /*311b0*/  HMMA.16816.F32 R8, R40.reuse, R50, R8 ;  /* 0x000000322808723c */ /* 0x040ff20000001808 */
[----:B------:R3:W-:Y:S01]  /*311c0*/  MUFU.EX2 R103, R56 ;  /* 0x0000003800677308 */ /* 0x0007e20000000800 */
[C---:B--2---:R-:W-:Y:S03]  /*311d0*/  HMMA.16816.F32 R12, R40.reuse, R52, R12 ;  /* 0x00000034280c723c */ /* 0x044fe6000000180c */
        /* <DEDUP_REMOVED lines=11> */
[C---:B----4-:R-:W-:Y:S01]  /*31290*/  HMMA.16816.F32 R28, R40.reuse, R44, R28 ;  /* 0x0000002c281c723c */ /* 0x050fe2000000181c */
[----:B--2---:R-:W2:Y:S07]  /*312a0*/  LDSM.16.MT88.4 R52, [R65+0xf000] ;  /* 0x00f000004134783b */ /* 0x004eae0000004200 */
[----:B------:R-:W-:Y:S03]  /*312b0*/  HMMA.16816.F32 R32, R40, R46, R32 ;  /* 0x0000002e2820723c */ /* 0x000fe60000001820 */
[----:B------:R-:W-:Y:S02]  /*312c0*/  F2FP.F16.F32.PACK_AB R40, R101, R98 ;  /* 0x000000626528723e */ /* 0x000fe400000000ff */
        /* <DEDUP_REMOVED lines=11> */
[-C--:B------:R-:W-:Y:S04]  /*31380*/  FFMA.FTZ R53, R245, R3.reuse, -R68 ;  /* 0x00000003f5357223 */ /* 0x080fe80000010844 */
[C---:B------:R-:W-:Y:S01]  /*31390*/  HMMA.16816.F32 R16, R40.reuse, R54, R16 ;  /* 0x000000362810723c */ /* 0x040fe20000001810 */
[----:B------:R2:W4:Y:S07]  /*313a0*/  MUFU.EX2 R92, R53 ;  /* 0x00000035005c7308 */ /* 0x00052e0000000800 */
[C---:B------:R-:W-:Y:S03]  /*313b0*/  HMMA.16816.F32 R20, R40.reuse, R56, R20 ;  /* 0x000000382814723c */ /* 0x040fe60000001814 */
[-CC-:B------:R-:W-:Y:S01]  /*313c0*/  FFMA.FTZ R56, R244, R3.reuse, -R70.reuse ;  /* 0x00000003f4387223 */ /* 0x180fe20000010846 */
[-C--:B------:R-:W-:Y:S03]  /*313d0*/  FFMA.FTZ R57, R246, R3.reuse, -R70 ;  /* 0x00000003f6397223 */ /* 0x080fe60000010846 */
[----:B------:R4:W-:Y:S01]  /*313e0*/  MUFU.EX2 R89, R56 ;  /* 0x0000003800597308 */ /* 0x0009e20000000800 */
[C---:B------:R-:W-:Y:S09]  /*313f0*/  HMMA.16816.F32 R24, R40.reuse, R58, R24 ;  /* 0x0000003a2818723c */ /* 0x040ff20000001818 */
[----:B------:R1:W1:Y:S01]  /*31400*/  MUFU.EX2 R90, R57 ;  /* 0x00000039005a7308 */ /* 0x0002620000000800 */
[-C--:B--2---:R-:W-:Y:S09]  /*31410*/  FFMA.FTZ R53, R96, R3.reuse, -R68 ;  /* 0x0000000360357223 */ /* 0x084ff20000010844 */
[----:B------:R-:W-:Y:S01]  /*31420*/  MUFU.EX2 R96, R52 ;  /* 0x0000003400607308 */ /* 0x000fe20000000800 */
[C---:B---3--:R-:W-:Y:S09]  /*31430*/  HMMA.16816.F32 R28, R40.reuse, R44, R28 ;  /* 0x0000002c281c723c */ /* 0x048ff2000000181c */
[----:B------:R-:W2:Y:S01]  /*31440*/  MUFU.EX2 R95, R53 ;  /* 0x00000035005f7308 */ /* 0x000ea20000000800 */
[-CC-:B----4-:R-:W-:Y:S01]  /*31450*/  FFMA.FTZ R56, R94, R3.reuse, -R70.reuse ;  /* 0x000000035e387223 */ /* 0x190fe20000010846 */
[----:B------:R-:W-:Y:S08]  /*31460*/  HMMA.16816.F32 R32, R40, R46, R32 ;  /* 0x0000002e2820723c */ /* 0x000ff00000001820 */
[----:B------:R-:W-:Y:S01]  /*31470*/  MUFU.EX2 R94, R56 ;  /* 0x00000038005e7308 */ /* 0x000fe20000000800 */
[----:B------:R-:W-:Y:S01]  /*31480*/  LDSM.16.MT88.4 R44, [R66+0x5800] ;  /* 0x00580000422c783b */ /* 0x000fe20000004200 */
[----:B-1----:R-:W-:Y:S01]  /*31490*/  FFMA.FTZ R57, R93, R3, -R70 ;  /* 0x000000035d397223 */ /* 0x002fe20000010846 */
[----:B------:R-:W-:Y:S02]  /*314a0*/  F2FP.F16.F32.PACK_AB R40, R92, R91 ;  /* 0x0000005b5c28723e */ /* 0x000fe400000000ff */
[----:B------:R-:W-:Y:S05]  /*314b0*/  F2FP.F16.F32.PACK_AB R41, R90, R89 ;  /* 0x000000595a29723e */ /* 0x000fea00000000ff */
        /* <DEDUP_REMOVED lines=8> */
[----:B------:R4:W5:Y:S01]  /*31540*/  LDL.LU R232, [R1+0x7c] ;  /* 0x00007c0001e87983 */ /* 0x0009620000300800 */
[C---:B------:R-:W-:Y:S08]  /*31550*/  HMMA.16816.F32 R8, R40.reuse, R50, R8 ;  /* 0x000000322808723c */ /* 0x040ff00000001808 */
[C---:B--2---:R-:W-:Y:S08]  /*31560*/  HMMA.16816.F32 R12, R40.reuse, R52, R12 ;  /* 0x00000034280c723c */ /* 0x044ff0000000180c */
[C---:B------:R-:W-:Y:S03]  /*31570*/  HMMA.16816.F32 R16, R40.reuse, R54, R16 ;  /* 0x000000362810723c */ /* 0x040fe60000001810 */
[-C--:B------:R-:W-:Y:S04]  /*31580*/  FFMA.FTZ R54, R249, R3.reuse, -R70 ;  /* 0x00000003f9367223 */ /* 0x080fe80000010846 */
[----:B------:R-:W-:Y:S01]  /*31590*/  MUFU.EX2 R81, R54 ;  /* 0x0000003600517308 */ /* 0x000fe20000000800 */
[C---:B-1----:R-:W-:Y:S08]  /*315a0*/  HMMA.16816.F32 R20, R40.reuse, R56, R20 ;  /* 0x000000382814723c */ /* 0x042ff00000001814 */
[C---:B------:R-:W-:Y:S03]  /*315b0*/  HMMA.16816.F32 R24, R40.reuse, R58, R24 ;  /* 0x0000003a2818723c */ /* 0x040fe60000001818 */
[-C--:B------:R-:W-:Y:S05]  /*315c0*/  FFMA.FTZ R58, R198, R3.reuse, -R68 ;  /* 0x00000003c63a7223 */ /* 0x080fea0000010844 */
[C---:B------:R-:W-:Y:S08]  /*315d0*/  HMMA.16816.F32 R28, R40.reuse, R44, R28 ;  /* 0x0000002c281c723c */ /* 0x040ff0000000181c */
[----:B------:R-:W-:Y:S01]  /*315e0*/  HMMA.16816.F32 R32, R40, R46, R32 ;  /* 0x0000002e2820723c */ /* 0x000fe20000001820 */
[----:B------:R-:W-:Y:S02]  /*315f0*/  LDSM.16.MT88.4 R44, [R64+0x6000] ;  /* 0x00600000402c783b */ /* 0x000fe40000004200 */
[----:B---3--:R-:W-:Y:S01]  /*31600*/  FFMA.FTZ R0, R0, R48, R86 ;  /* 0x0000003000007223 */ /* 0x008fe20000010056 */
[----:B------:R-:W-:Y:S01]  /*31610*/  FADD.FTZ R48, R186, R2 ;  /* 0x00000002ba307221 */ /* 0x000fe20000010000 */
[----:B------:R-:W-:Y:S01]  /*31620*/  IMAD.MOV.U32 R186, RZ, RZ, R201 ;  /* 0x000000ffffba7224 */ /* 0x000fe200078e00c9 */
[----:B------:R-:W-:Y:S01]  /*31630*/  MUFU.EX2 R86, R49 ;  /* 0x0000003100567308 */ /* 0x000fe20000000800 */
[----:B------:R-:W-:Y:S02]  /*31640*/  IMAD.MOV.U32 R201, RZ, RZ, R203 ;  /* 0x000000ffffc97224 */ /* 0x000fe400078e00cb */
[----:B------:R-:W-:Y:S01]  /*31650*/  FADD.FTZ R53, R220, R48 ;  /* 0x00000030dc357221 */ /* 0x000fe20000010000 */
[----:B------:R-:W-:Y:S02]  /*31660*/  IMAD.MOV.U32 R203, RZ, RZ, R210 ;  /* 0x000000ffffcb7224 */ /* 0x000fe400078e00d2 */
[-C--:B------:R-:W-:Y:S01]  /*31670*/  FFMA.FTZ R2, R186, R3.reuse, -R68 ;  /* 0x00000003ba027223 */ /* 0x080fe20000010844 */
[----:B------:R-:W-:Y:S02]  /*31680*/  IMAD.MOV.U32 R210, RZ, RZ, R209 ;  /* 0x000000ffffd27224 */ /* 0x000fe400078e00d1 */
[----:B------:R-:W-:Y:S01]  /*31690*/  IMAD.MOV.U32 R186, RZ, RZ, R201 ;  /* 0x000000ffffba7224 */ /* 0x000fe200078e00c9 */
[----:B------:R1:W2:Y:S01]  /*316a0*/  MUFU.EX2 R85, R2 ;  /* 0x0000000200557308 */ /* 0x0002a20000000800 */
[----:B------:R-:W-:Y:S02]  /*316b0*/  IMAD.MOV.U32 R201, RZ, RZ, R203 ;  /* 0x000000ffffc97224 */ /* 0x000fe400078e00cb */
[----:B------:R-:W-:Y:S02]  /*316c0*/  IMAD.MOV.U32 R203, RZ, RZ, R210 ;  /* 0x000000ffffcb7224 */ /* 0x000fe400078e00d2 */
[----:B------:R-:W-:Y:S01]  /*316d0*/  FADD.FTZ R0, R186, R0 ;  /* 0x00000000ba007221 */ /* 0x000fe20000010000 */
[----:B------:R-:W-:Y:S02]  /*316e0*/  IMAD.MOV.U32 R186, RZ, RZ, R201 ;  /* 0x000000ffffba7224 */ /* 0x000fe400078e00c9 */
[----:B------:R-:W-:Y:S02]  /*316f0*/  IMAD.MOV.U32 R201, RZ, RZ, R203 ;  /* 0x000000ffffc97224 */ /* 0x000fe400078e00cb */
[----:B------:R-:W-:Y:S01]  /*31700*/  FADD.FTZ R52, R87, R0 ;  /* 0x0000000057347221 */ /* 0x000fe20000010000 */
[-C--:B------:R-:W-:Y:S01]  /*31710*/  FFMA.FTZ R48, R186, R3.reuse, -R68 ;  /* 0x00000003ba307223 */ /* 0x080fe20000010844 */
[----:B------:R-:W-:Y:S02]  /*31720*/  IMAD.MOV.U32 R209, RZ, RZ, R204 ;  /* 0x000000ffffd17224 */ /* 0x000fe400078e00cc */
[----:B------:R-:W-:Y:S01]  /*31730*/  IMAD.MOV.U32 R186, RZ, RZ, R201 ;  /* 0x000000ffffba7224 */ /* 0x000fe200078e00c9 */
[----:B------:R3:W-:Y:S01]  /*31740*/  MUFU.EX2 R88, R48 ;  /* 0x0000003000587308 */ /* 0x0007e20000000800 */
[----:B------:R-:W-:Y:S02]  /*31750*/  IMAD.MOV.U32 R204, RZ, RZ, R202 ;  /* 0x000000ffffcc7224 */ /* 0x000fe400078e00ca */
[-C--:B-1----:R-:W-:Y:S01]  /*31760*/  FFMA.FTZ R2, R251, R3.reuse, -R70 ;  /* 0x00000003fb027223 */ /* 0x082fe20000010846 */
[----:B------:R-:W-:Y:S01]  /*31770*/  FFMA.FTZ R0, R186, R3, -R68 ;  /* 0x00000003ba007223 */ /* 0x000fe20000010844 */
[----:B------:R-:W-:Y:S01]  /*31780*/  IMAD.MOV.U32 R210, RZ, RZ, R209 ;  /* 0x000000ffffd27224 */ /* 0x000fe200078e00d1 */
[----:B--2---:R-:W-:Y:S01]  /*31790*/  F2FP.F16.F32.PACK_AB R40, R85, R86 ;  /* 0x000000565528723e */ /* 0x004fe200000000ff */
[----:B------:R-:W-:Y:S03]  /*317a0*/  IMAD.MOV.U32 R202, RZ, RZ, R197 ;  /* 0x000000ffffca7224 */ /* 0x000fe600078e00c5 */
[----:B------:R-:W1:Y:S01]  /*317b0*/  MUFU.EX2 R87, R0 ;  /* 0x0000000000577308 */ /* 0x000e620000000800 */
[----:B------:R-:W-:Y:S02]  /*317c0*/  IMAD.MOV.U32 R209, RZ, RZ, R204 ;  /* 0x000000ffffd17224 */ /* 0x000fe400078e00cc */
[----:B------:R-:W-:Y:S07]  /*317d0*/  IMAD.MOV.U32 R203, RZ, RZ, R210 ;  /* 0x000000ffffcb7224 */ /* 0x000fee00078e00d2 */
[----:B------:R-:W2:Y:S01]  /*317e0*/  MUFU.EX2 R84, R2 ;  /* 0x0000000200547308 */ /* 0x000ea20000000800 */
[----:B------:R-:W-:Y:S02]  /*317f0*/  IMAD.MOV.U32 R204, RZ, RZ, R202 ;  /* 0x000000ffffcc7224 */ /* 0x000fe400078e00ca */
[----:B------:R-:W-:Y:S01]  /*31800*/  IMAD.MOV.U32 R197, RZ, RZ, R195 ;  /* 0x000000ffffc57224 */ /* 0x000fe200078e00c3 */
[----:B---3--:R-:W3:Y:S01]  /*31810*/  LDSM.16.MT88.4 R48, [R67+0x10000] ;  /* 0x010000004330783b */ /* 0x008ee20000004200 */
[----:B------:R-:W-:Y:S02]  /*31820*/  IMAD.MOV.U32 R210, RZ, RZ, R209 ;  /* 0x000000ffffd27224 */ /* 0x000fe400078e00d1 */
[----:B------:R-:W-:Y:S02]  /*31830*/  IMAD.MOV.U32 R201, RZ, RZ, R203 ;  /* 0x000000ffffc97224 */ /* 0x000fe400078e00cb */
[----:B------:R-:W-:Y:S01]  /*31840*/  IMAD.MOV.U32 R209, RZ, RZ, R204 ;  /* 0x000000ffffd17224 */ /* 0x000fe200078e00cc */
[----:B-1----:R-:W-:Y:S01]  /*31850*/  F2FP.F16.F32.PACK_AB R42, R87, R88 ;  /* 0x00000058572a723e */ /* 0x002fe200000000ff */
[----:B------:R-:W-:Y:S02]  /*31860*/  IMAD.MOV.U32 R202, RZ, RZ, R197 ;  /* 0x000000ffffca7224 */ /* 0x000fe400078e00c5 */
[----:B------:R-:W-:Y:S01]  /*31870*/  FADD.FTZ R53, R201, R53 ;  /* 0x00000035c9357221 */ /* 0x000fe20000010000 */
[----:B------:R-:W-:Y:S01]  /*31880*/  IMAD.MOV.U32 R203, RZ, RZ, R210 ;  /* 0x000000ffffcb7224 */ /* 0x000fe200078e00d2 */
[----:B--2---:R-:W-:Y:S01]  /*31890*/  F2FP.F16.F32.PACK_AB R41, R84, R81 ;  /* 0x000000515429723e */ /* 0x004fe200000000ff */
[----:B------:R-:W-:Y:S02]  /*318a0*/  IMAD.MOV.U32 R210, RZ, RZ, R209 ;  /* 0x000000ffffd27224 */ /* 0x000fe400078e00d1 */
[----:B------:R-:W-:Y:S02]  /*318b0*/  IMAD.MOV.U32 R204, RZ, RZ, R202 ;  /* 0x000000ffffcc7224 */ /* 0x000fe400078e00ca */
[----:B------:R-:W-:Y:S01]  /*318c0*/  FADD.FTZ R52, R203, R52 ;  /* 0x00000034cb347221 */ /* 0x000fe20000010000 */
[----:B------:R-:W-:Y:S01]  /*318d0*/  FADD.FTZ R0, R210, R53 ;  /* 0x00000035d2007221 */ /* 0x000fe20000010000 */
[----:B------:R-:W-:Y:S02]  /*318e0*/  IMAD.MOV.U32 R195, RZ, RZ, R193 ;  /* 0x000000ffffc37224 */ /* 0x000fe400078e00c1 */
[----:B------:R-:W-:Y:S02]  /*318f0*/  IMAD.MOV.U32 R209, RZ, RZ, R204 ;  /* 0x000000ffffd17224 */ /* 0x000fe400078e00cc */
[----:B------:R-:W-:Y:S01]  /*31900*/  FADD.FTZ R57, R168, R52 ;  /* 0x00000034a8397221 */ /* 0x000fe20000010000 */
[-C--:B------:R-:W-:Y:S01]  /*31910*/  FFMA.FTZ R52, R248, R3.reuse, -R70 ;  /* 0x00000003f8347223 */ /* 0x080fe20000010846 */
[----:B------:R-:W-:Y:S02]  /*31920*/  IMAD.MOV.U32 R193, RZ, RZ, R192 ;  /* 0x000000ffffc17224 */ /* 0x000fe400078e00c0 */
[----:B------:R-:W-:Y:S01]  /*31930*/  FADD.FTZ R56, R209, R0 ;  /* 0x00000000d1387221 */ /* 0x000fe20000010000 */
[-C--:B------:R-:W-:Y:S01]  /*31940*/  FFMA.FTZ R0, R250, R3.reuse, -R70 ;  /* 0x00000003fa007223 */ /* 0x080fe20000010846 */
[----:B------:R-:W-:Y:S01]  /*31950*/  IMAD.MOV.U32 R197, RZ, RZ, R195 ;  /* 0x000000ffffc57224 */ /* 0x000fe200078e00c3 */
[----:B------:R1:W-:Y:S01]  /*31960*/  MUFU.EX2 R82, R52 ;  /* 0x0000003400527308 */ /* 0x0003e20000000800 */
[----:B------:R-:W-:Y:S02]  /*31970*/  IMAD.MOV.U32 R195, RZ, RZ, R193 ;  /* 0x000000ffffc37224 */ /* 0x000fe400078e00c1 */
[----:B------:R-:W-:Y:S01]  /*31980*/  FADD.FTZ R2, R161, R57 ;  /* 0x00000039a1027221 */ /* 0x000fe20000010000 */
[----:B------:R-:W-:Y:S06]  /*31990*/  IMAD.MOV.U32 R202, RZ, RZ, R197 ;  /* 0x000000ffffca7224 */ /* 0x000fec00078e00c5 */
[----:B------:R2:W4:Y:S01]  /*319a0*/  MUFU.EX2 R83, R0 ;  /* 0x0000000000537308 */ /* 0x0005220000000800 */
[----:B------:R-:W-:Y:S02]  /*319b0*/  IMAD.MOV.U32 R197, RZ, RZ, R195 ;  /* 0x000000ffffc57224 */ /* 0x000fe400078e00c3 */
[----:B------:R-:W-:Y:S02]  /*319c0*/  IMAD.MOV.U32 R204, RZ, RZ, R202 ;  /* 0x000000ffffcc7224 */ /* 0x000fe400078e00ca */
[----:B------:R-:W-:Y:S02]  /*319d0*/  IMAD.MOV.U32 R202, RZ, RZ, R197 ;  /* 0x000000ffffca7224 */ /* 0x000fe400078e00c5 */
[----:B------:R-:W-:Y:S01]  /*319e0*/  FADD.FTZ R56, R204, R56 ;  /* 0x00000038cc387221 */ /* 0x000fe20000010000 */
[----:B------:R-:W-:Y:S01]  /*319f0*/  IMAD.MOV.U32 R192, RZ, RZ, R182 ;  /* 0x000000ffffc07224 */ /* 0x000fe200078e00b6 */
[----:B-1----:R-:W1:Y:S01]  /*31a00*/  LDSM.16.MT88.4 R52, [R65+0x10000] ;  /* 0x010000004134783b */ /* 0x002e620000004200 */
[----:B------:R-:W-:Y:S02]  /*31a10*/  IMAD.MOV.U32 R182, RZ, RZ, R181 ;  /* 0x000000ffffb67224 */ /* 0x000fe400078e00b5 */
[----:B------:R-:W-:Y:S02]  /*31a20*/  IMAD.MOV.U32 R181, RZ, RZ, R172 ;  /* 0x000000ffffb57224 */ /* 0x000fe400078e00ac */
[----:B--2---:R-:W-:Y:S01]  /*31a30*/  FADD.FTZ R0, R162, R2 ;  /* 0x00000002a2007221 */ /* 0x004fe20000010000 */
[----:B------:R-:W-:Y:S01]  /*31a40*/  FADD.FTZ R2, R202, R56 ;  /* 0x00000038ca027221 */ /* 0x000fe20000010000 */
[----:B------:R-:W-:Y:S01]  /*31a50*/  IMAD.MOV.U32 R172, RZ, RZ, R170 ;  /* 0x000000ffffac7224 */ /* 0x000fe200078e00aa */
[----:B----4-:R-:W-:Y:S01]  /*31a60*/  F2FP.F16.F32.PACK_AB R43, R83, R82 ;  /* 0x00000052532b723e */ /* 0x010fe200000000ff */
[----:B------:R-:W-:Y:S01]  /*31a70*/  FADD.FTZ R0, R160, R0 ;  /* 0x00000000a0007221 */ /* 0x000fe20000010000 */
[----:B------:R-:W-:Y:S01]  /*31a80*/  FADD.FTZ R2, R156, R2 ;  /* 0x000000029c027221 */ /* 0x000fe20000010000 */
[----:B------:R-:W-:Y:S02]  /*31a90*/  IMAD.MOV.U32 R170, RZ, RZ, R167 ;  /* 0x000000ffffaa7224 */ /* 0x000fe400078e00a7 */
[----:B------:R-:W-:Y:S02]  /*31aa0*/  IMAD.MOV.U32 R193, RZ, RZ, R192 ;  /* 0x000000ffffc17224 */ /* 0x000fe400078e00c0 */
[----:B------:R-:W-:Y:S01]  /*31ab0*/  FADD.FTZ R0, R155, R0 ;  /* 0x000000009b007221 */ /* 0x000fe20000010000 */
[C---:B---3--:R-:W-:Y:S03]  /*31ac0*/  HMMA.16816.F32 R4, R40.reuse, R48, R4 ;  /* 0x000000302804723c */ /* 0x048fe60000001804 */
[----:B------:R-:W-:Y:S02]  /*31ad0*/  IMAD.MOV.U32 R167, RZ, RZ, R165 ;  /* 0x000000ffffa77224 */ /* 0x000fe400078e00a5 */
[----:B------:R-:W-:Y:S01]  /*31ae0*/  FADD.FTZ R2, R159, R2 ;  /* 0x000000029f027221 */ /* 0x000fe20000010000 */
[----:B------:R-:W-:Y:S02]  /*31af0*/  IMAD.MOV.U32 R192, RZ, RZ, R182 ;  /* 0x000000ffffc07224 */ /* 0x000fe400078e00b6 */
[----:B------:R-:W-:Y:S01]  /*31b00*/  FADD.FTZ R0, R80, R0 ;  /* 0x0000000050007221 */ /* 0x000fe20000010000 */
[----:B------:R-:W-:Y:S01]  /*31b10*/  IMAD.MOV.U32 R165, RZ, RZ, R224 ;  /* 0x000000ffffa57224 */ /* 0x000fe200078e00e0 */
[C---:B------:R-:W-:Y:S01]  /*31b20*/  HMMA.16816.F32 R8, R40.reuse, R50, R8 ;  /* 0x000000322808723c */ /* 0x040fe20000001808 */
[----:B------:R2:W5:Y:S01]  /*31b30*/  LDL.LU R224, [R1+0x78] ;  /* 0x0000780001e07983 */ /* 0x0005620000300800 */
[----:B------:R3:W-:Y:S01]  /*31b40*/  MUFU.EX2 R80, R58 ;  /* 0x0000003a00507308 */ /* 0x0007e20000000800 */
[----:B------:R-:W-:Y:S02]  /*31b50*/  IMAD.MOV.U32 R182, RZ, RZ, R181 ;  /* 0x000000ffffb67224 */ /* 0x000fe400078e00b5 */
[----:B------:R-:W-:Y:S01]  /*31b60*/  FADD.FTZ R2, R158, R2 ;  /* 0x000000029e027221 */ /* 0x000fe20000010000 */
        /* <DEDUP_REMOVED lines=10> */
[----:B------:R-:W4:Y:S01]  /*31c10*/  LDL R163, [R1+0x68] ;  /* 0x0000680001a37983 */ /* 0x000f220000100800 */
[----:B------:R-:W-:Y:S02]  /*31c20*/  IMAD.MOV.U32 R195, RZ, RZ, R193 ;  /* 0x000000ffffc37224 */ /* 0x000fe400078e00c1 */
[----:B------:R-:W-:Y:S01]  /*31c30*/  FADD.FTZ R57, R149, R2 ;  /* 0x0000000295397221 */ /* 0x000fe20000010000 */
[C---:B-1----:R-:W-:Y:S01]  /*31c40*/  HMMA.16816.F32 R12, R40.reuse, R52, R12 ;  /* 0x00000034280c723c */ /* 0x042fe2000000180c */
[----:B------:R-:W1:Y:S02]  /*31c50*/  LDSM.16.MT88.4 R48, [R66+0x6000] ;  /* 0x006000004230783b */ /* 0x000e640000004200 */
[----:B------:R-:W-:Y:S02]  /*31c60*/  IMAD.MOV.U32 R193, RZ, RZ, R182 ;  /* 0x000000ffffc17224 */ /* 0x000fe400078e00b6 */
[----:B------:R-:W-:Y:S01]  /*31c70*/  FADD.FTZ R56, R78, R0 ;  /* 0x000000004e387221 */ /* 0x000fe20000010000 */
[----:B------:R-:W-:Y:S02]  /*31c80*/  IMAD.MOV.U32 R182, RZ, RZ, R181 ;  /* 0x000000ffffb67224 */ /* 0x000fe400078e00b5 */
[----:B------:R-:W-:Y:S01]  /*31c90*/  FADD.FTZ R0, R151, R57 ;  /* 0x0000003997007221 */ /* 0x000fe20000010000 */
[-C--:B------:R-:W-:Y:S01]  /*31ca0*/  FFMA.FTZ R52, R195, R3.reuse, -R68 ;  /* 0x00000003c3347223 */ /* 0x080fe20000010844 */
[C---:B------:R-:W-:Y:S01]  /*31cb0*/  HMMA.16816.F32 R16, R40.reuse, R54, R16 ;  /* 0x000000362810723c */ /* 0x040fe20000001810 */
[----:B------:R-:W-:Y:S02]  /*31cc0*/  LDSM.16.MT88.4 R156, [R64+0x7800] ;  /* 0x00780000409c783b */ /* 0x000fe40000004200 */
[----:B------:R-:W-:Y:S02]  /*31cd0*/  IMAD.MOV.U32 R197, RZ, RZ, R182 ;  /* 0x000000ffffc57224 */ /* 0x000fe400078e00b6 */
[----:B------:R-:W-:Y:S01]  /*31ce0*/  FADD.FTZ R57, R152, R0 ;  /* 0x0000000098397221 */ /* 0x000fe20000010000 */
[----:B------:R-:W-:Y:S01]  /*31cf0*/  FADD.FTZ R56, R79, R56 ;  /* 0x000000384f387221 */ /* 0x000fe20000010000 */
[-CC-:B------:R-:W-:Y:S01]  /*31d00*/  FFMA.FTZ R0, R194, R3.reuse, -R68.reuse ;  /* 0x00000003c2007223 */ /* 0x180fe20000010844 */
[-C--:B------:R-:W-:Y:S01]  /*31d10*/  FFMA.FTZ R2, R197, R3.reuse, -R68 ;  /* 0x00000003c5027223 */ /* 0x080fe20000010844 */
[C---:B------:R-:W-:Y:S01]  /*31d20*/  HMMA.16816.F32 R20, R40.reuse, R44, R20 ;  /* 0x0000002c2814723c */ /* 0x040fe20000001814 */
[----:B------:R-:W-:Y:S02]  /*31d30*/  MUFU.EX2 R78, R52 ;  /* 0x00000034004e7308 */ /* 0x000fe40000000800 */
[----:B------:R-:W-:Y:S02]  /*31d40*/  IMAD.MOV.U32 R181, RZ, RZ, R172 ;  /* 0x000000ffffb57224 */ /* 0x000fe400078e00ac */
[----:B------:R-:W-:Y:S06]  /*31d50*/  FADD.FTZ R56, R148, R56 ;  /* 0x0000003894387221 */ /* 0x000fec0000010000 */
[----:B------:R2:W1:Y:S01]  /*31d60*/  MUFU.EX2 R79, R2 ;  /* 0x00000002004f7308 */ /* 0x0004620000000800 */
[----:B------:R-:W-:Y:S02]  /*31d70*/  IMAD.MOV.U32 R172, RZ, RZ, R170 ;  /* 0x000000ffffac7224 */ /* 0x000fe400078e00aa */
[----:B------:R-:W-:Y:S01]  /*31d80*/  FADD.FTZ R57, R75, R57 ;  /* 0x000000394b397221 */ /* 0x000fe20000010000 */
[C---:B------:R-:W-:Y:S06]  /*31d90*/  HMMA.16816.F32 R24, R40.reuse, R46, R24 ;  /* 0x0000002e2818723c */ /* 0x040fec0000001818 */
[----:B------:R1:W1:Y:S01]  /*31da0*/  MUFU.EX2 R77, R0 ;  /* 0x00000000004d7308 */ /* 0x0002620000000800 */
[----:B------:R-:W-:Y:S01]  /*31db0*/  LDSM.16.MT88.4 R148, [R65+0x11800] ;  /* 0x011800004194783b */ /* 0x000fe20000004200 */
[----:B------:R-:W-:Y:S02]  /*31dc0*/  IMAD.MOV.U32 R170, RZ, RZ, R167 ;  /* 0x000000ffffaa7224 */ /* 0x000fe400078e00a7 */
[----:B------:R-:W-:Y:S01]  /*31dd0*/  FADD.FTZ R57, R76, R57 ;  /* 0x000000394c397221 */ /* 0x000fe20000010000 */
[----:B------:R-:W-:Y:S02]  /*31de0*/  IMAD.MOV.U32 R167, RZ, RZ, R165 ;  /* 0x000000ffffa77224 */ /* 0x000fe400078e00a5 */
[-CC-:B------:R-:W-:Y:S01]  /*31df0*/  FFMA.FTZ R44, R190, R3.reuse, -R70.reuse ;  /* 0x00000003be2c7223 */ /* 0x180fe20000010846 */
[----:B------:R-:W-:Y:S02]  /*31e00*/  IMAD.MOV.U32 R165, RZ, RZ, R223 ;  /* 0x000000ffffa57224 */ /* 0x000fe400078e00df */
[-C--:B---3--:R-:W-:Y:S01]  /*31e10*/  FFMA.FTZ R58, R193, R3.reuse, -R70 ;  /* 0x00000003c13a7223 */ /* 0x088fe20000010846 */
[----:B------:R-:W-:Y:S01]  /*31e20*/  IMAD.MOV.U32 R182, RZ, RZ, R181 ;  /* 0x000000ffffb67224 */ /* 0x000fe200078e00b5 */
[----:B------:R3:W5:Y:S01]  /*31e30*/  LDL.LU R223, [R1+0x74] ;  /* 0x0000740001df7983 */ /* 0x0007620000300800 */
[----:B------:R-:W-:Y:S02]  /*31e40*/  IMAD.MOV.U32 R181, RZ, RZ, R172 ;  /* 0x000000ffffb57224 */ /* 0x000fe400078e00ac */
[-C--:B--2---:R-:W-:Y:S01]  /*31e50*/  FFMA.FTZ R2, R192, R3.reuse, -R70 ;  /* 0x00000003c0027223 */ /* 0x084fe20000010846 */
[----:B------:R-:W-:Y:S01]  /*31e60*/  IMAD.MOV.U32 R172, RZ, RZ, R167 ;  /* 0x000000ffffac7224 */ /* 0x000fe200078e00a7 */
[----:B------:R-:W2:Y:S01]  /*31e70*/  LDSM.16.MT88.4 R52, [R67+0x10800] ;  /* 0x010800004334783b */ /* 0x000ea20000004200 */
[----:B------:R-:W-:Y:S02]  /*31e80*/  IMAD.MOV.U32 R167, RZ, RZ, R222 ;  /* 0x000000ffffa77224 */ /* 0x000fe400078e00de */
[----:B-1----:R-:W-:Y:S01]  /*31e90*/  FADD.FTZ R0, R74, R56 ;  /* 0x000000384a007221 */ /* 0x002fe20000010000 */
[C---:B------:R-:W-:Y:S01]  /*31ea0*/  HMMA.16816.F32 R28, R40.reuse, R48, R28 ;  /* 0x00000030281c723c */ /* 0x040fe2000000181c */
[----:B------:R1:W-:Y:S02]  /*31eb0*/  MUFU.EX2 R76, R2 ;  /* 0x00000002004c7308 */ /* 0x0003e40000000800 */
[----:B------:R-:W-:Y:S01]  /*31ec0*/  FADD.FTZ R56, R73, R0 ;  /* 0x0000000049387221 */ /* 0x000fe20000010000 */
[-C--:B------:R-:W-:Y:S01]  /*31ed0*/  FFMA.FTZ R0, R189, R3.reuse, -R70 ;  /* 0x00000003bd007223 */ /* 0x080fe20000010846 */
[----:B------:R3:W5:Y:S06]  /*31ee0*/  LDL.LU R222, [R1+0x70] ;  /* 0x0000700001de7983 */ /* 0x00076c0000300800 */
[----:B------:R3:W-:Y:S01]  /*31ef0*/  MUFU.EX2 R73, R44 ;  /* 0x0000002c00497308 */ /* 0x0007e20000000800 */
[----:B------:R-:W-:Y:S01]  /*31f00*/  FADD.FTZ R56, R144, R56 ;  /* 0x0000003890387221 */ /* 0x000fe20000010000 */
[----:B------:R-:W-:Y:S01]  /*31f10*/  HMMA.16816.F32 R32, R40, R50, R32 ;  /* 0x000000322820723c */ /* 0x000fe20000001820 */
[----:B------:R-:W-:Y:S07]  /*31f20*/  LDSM.16.MT88.4 R48, [R64+0x6800] ;  /* 0x006800004030783b */ /* 0x000fee0000004200 */
[----:B------:R2:W2:Y:S01]  /*31f30*/  MUFU.EX2 R74, R0 ;  /* 0x00000000004a7308 */ /* 0x0004a20000000800 */
[----:B------:R-:W-:Y:S02]  /*31f40*/  F2FP.F16.F32.PACK_AB R40, R79, R80 ;  /* 0x000000504f28723e */ /* 0x000fe400000000ff */
[----:B------:R-:W-:Y:S07]  /*31f50*/  F2FP.F16.F32.PACK_AB R42, R77, R78 ;  /* 0x0000004e4d2a723e */ /* 0x000fee00000000ff */
[----:B------:R-:W2:Y:S01]  /*31f60*/  MUFU.EX2 R75, R58 ;  /* 0x0000003a004b7308 */ /* 0x000ea20000000800 */
[----:B-1----:R-:W-:Y:S01]  /*31f70*/  FADD.FTZ R2, R146, R57 ;  /* 0x0000003992027221 */ /* 0x002fe20000010000 */
[----:B------:R-:W-:Y:S03]  /*31f80*/  FFMA.FTZ R57, R182, R3, -R68 ;  /* 0x00000003b6397223 */ /* 0x000fe60000010844 */
[----:B------:R-:W-:Y:S01]  /*31f90*/  FADD.FTZ R2, R147, R2 ;  /* 0x0000000293027221 */ /* 0x000fe20000010000 */
[----:B---3--:R-:W1:Y:S01]  /*31fa0*/  LDSM.16.MT88.4 R44, [R65+0x10800] ;  /* 0x01080000412c783b */ /* 0x008e620000004200 */
[----:B--2---:R-:W-:Y:S02]  /*31fb0*/  FADD.FTZ R0, R145, R56 ;  /* 0x0000003891007221 */ /* 0x004fe40000010000 */
[----:B------:R-:W-:Y:S01]  /*31fc0*/  FADD.FTZ R56, R139, R2 ;  /* 0x000000028b387221 */ /* 0x000fe20000010000 */
[----:B------:R-:W-:Y:S01]  /*31fd0*/  F2FP.F16.F32.PACK_AB R43, R74, R73 ;  /* 0x000000494a2b723e */ /* 0x000fe200000000ff */
[----:B------:R-:W-:Y:S02]  /*31fe0*/  FADD.FTZ R2, R136, R0 ;  /* 0x0000000088027221 */ /* 0x000fe40000010000 */
[----:B------:R-:W-:Y:S01]  /*31ff0*/  FADD.FTZ R0, R142, R56 ;  /* 0x000000388e007221 */ /* 0x000fe20000010000 */
[----:B------:R-:W-:Y:S01]  /*32000*/  F2FP.F16.F32.PACK_AB R41, R76, R75 ;  /* 0x0000004b4c29723e */ /* 0x000fe200000000ff */
[-C--:B------:R-:W-:Y:S01]  /*32010*/  FFMA.FTZ R58, R178, R3.reuse, -R70 ;  /* 0x00000003b23a7223 */ /* 0x080fe20000010846 */
[----:B------:R-:W-:Y:S01]  /*32020*/  FADD.FTZ R2, R138, R2 ;  /* 0x000000028a027221 */ /* 0x000fe20000010000 */
[----:B------:R-:W-:Y:S02]  /*32030*/  FADD.FTZ R56, R141, R0 ;  /* 0x000000008d387221 */ /* 0x000fe40000010000 */
[----:B------:R-:W-:Y:S01]  /*32040*/  MUFU.EX2 R61, R58 ;  /* 0x0000003a003d7308 */ /* 0x000fe20000000800 */
[----:B------:R-:W-:Y:S01]  /*32050*/  FADD.FTZ R0, R140, R2 ;  /* 0x000000028c007221 */ /* 0x000fe20000010000 */
[C---:B------:R-:W-:Y:S03]  /*32060*/  HMMA.16816.F32 R4, R40.reuse, R52, R4 ;  /* 0x000000342804723c */ /* 0x040fe60000001804 */
[----:B------:R-:W-:Y:S01]  /*32070*/  FADD.FTZ R2, R143, R56 ;  /* 0x000000388f027221 */ /* 0x000fe20000010000 */
[----:B------:R-:W-:Y:S01]  /*32080*/  FADD.FTZ R0, R137, R0 ;  /* 0x0000000089007221 */ /* 0x000fe20000010000 */
[----:B------:R-:W-:Y:S02]  /*32090*/  LDSM.16.MT88.4 R140, [R67+0x11800] ;  /* 0x01180000438c783b */ /* 0x000fe40000004200 */
[----:B------:R-:W-:Y:S01]  /*320a0*/  FADD.FTZ R2, R72, R2 ;  /* 0x0000000248027221 */ /* 0x000fe20000010000 */
[C---:B------:R-:W-:Y:S01]  /*320b0*/  HMMA.16816.F32 R8, R40.reuse, R54, R8 ;  /* 0x000000362808723c */ /* 0x040fe20000001808 */
[----:B------:R2:W-:Y:S02]  /*320c0*/  MUFU.EX2 R72, R57 ;  /* 0x0000003900487308 */ /* 0x0005e40000000800 */
[----:B------:R-:W-:Y:S01]  /*320d0*/  FADD.FTZ R0, R71, R0 ;  /* 0x0000000047007221 */ /* 0x000fe20000010000 */
[----:B------:R-:W-:Y:S01]  /*320e0*/  FADD.FTZ R2, R132, R2 ;  /* 0x0000000284027221 */ /* 0x000fe20000010000 */
[----:B------:R-:W3:Y:S01]  /*320f0*/  LDSM.16.MT88.4 R52, [R66+0x6800] ;  /* 0x006800004234783b */ /* 0x000ee20000004200 */
[----:B------:R-:W-:Y:S02]  /*32100*/  IMAD.MOV.U32 R132, RZ, RZ, R37 ;  /* 0x000000ffff847224 */ /* 0x000fe400078e0025 */
[----:B------:R-:W-:Y:S01]  /*32110*/  FADD.FTZ R0, R69, R0 ;  /* 0x0000000045007221 */ /* 0x000fe20000010000 */
[----:B------:R-:W-:Y:S01]  /*32120*/  FADD.FTZ R56, R131, R2 ;  /* 0x0000000283387221 */ /* 0x000fe20000010000 */
[-C--:B------:R-:W-:Y:S02]  /*32130*/  FFMA.FTZ R2, R181, R3.reuse, -R68 ;  /* 0x00000003b5027223 */ /* 0x080fe40000010844 */
[----:B------:R-:W-:Y:S02]  /*32140*/  FADD.FTZ R0, R129, R0 ;  /* 0x0000000081007221 */ /* 0x000fe40000010000 */
[----:B------:R2:W3:Y:S01]  /*32150*/  MUFU.EX2 R71, R2 ;  /* 0x0000000200477308 */ /* 0x0004e20000000800 */
[C---:B-1----:R-:W-:Y:S03]  /*32160*/  HMMA.16816.F32 R12, R40.reuse, R44, R12 ;  /* 0x0000002c280c723c */ /* 0x042fe6000000180c */
[----:B--2---:R-:W-:Y:S01]  /*32170*/  FADD.FTZ R57, R133, R56 ;  /* 0x0000003885397221 */ /* 0x004fe20000010000 */
[----:B------:R-:W-:Y:S01]  /*32180*/  FADD.FTZ R56, R130, R0 ;  /* 0x0000000082387221 */ /* 0x000fe20000010000 */
[-CC-:B------:R-:W-:Y:S01]  /*32190*/  FFMA.FTZ R0, R179, R3.reuse, -R68.reuse ;  /* 0x00000003b3007223 */ /* 0x180fe20000010844 */
[-C--:B------:R-:W-:Y:S01]  /*321a0*/  FFMA.FTZ R44, R180, R3.reuse, -R68 ;  /* 0x00000003b42c7223 */ /* 0x080fe20000010844 */
[----:B------:R-:W-:Y:S01]  /*321b0*/  FADD.FTZ R57, R123, R57 ;  /* 0x000000397b397221 */ /* 0x000fe20000010000 */
[C---:B------:R-:W-:Y:S01]  /*321c0*/  HMMA.16816.F32 R16, R40.reuse, R46, R16 ;  /* 0x0000002e2810723c */ /* 0x040fe20000001810 */
[----:B------:R1:W-:Y:S02]  /*321d0*/  MUFU.EX2 R63, R0 ;  /* 0x00000000003f7308 */ /* 0x0003e40000000800 */
[----:B------:R-:W-:Y:S01]  /*321e0*/  FADD.FTZ R56, R121, R56 ;  /* 0x0000003879387221 */ /* 0x000fe20000010000 */
[-C--:B------:R-:W-:Y:S07]  /*321f0*/  FFMA.FTZ R2, R177, R3.reuse, -R70 ;  /* 0x00000003b1027223 */ /* 0x080fee0000010846 */
[----:B------:R2:W3:Y:S01]  /*32200*/  MUFU.EX2 R69, R44 ;  /* 0x0000002c00457308 */ /* 0x0004e20000000800 */
[----:B------:R-:W-:Y:S01]  /*32210*/  IMAD.MOV.U32 R133, RZ, RZ, R36 ;  /* 0x000000ffff857224 */ /* 0x000fe200078e0024 */
[C---:B------:R-:W-:Y:S08]  /*32220*/  HMMA.16816.F32 R20, R40.reuse, R48, R20 ;  /* 0x000000302814723c */ /* 0x040ff00000001814 */
[----:B------:R3:W3:Y:S01]  /*32230*/  MUFU.EX2 R62, R2 ;  /* 0x00000002003e7308 */ /* 0x0006e20000000800 */
[-C--:B------:R-:W-:Y:S01]  /*32240*/  FFMA.FTZ R48, R175, R3.reuse, -R70 ;  /* 0x00000003af307223 */ /* 0x080fe20000010846 */
[----:B-1----:R-:W-:Y:S01]  /*32250*/  FADD.FTZ R0, R124, R57 ;  /* 0x000000397c007221 */ /* 0x002fe20000010000 */
[C---:B------:R-:W-:Y:S07]  /*32260*/  HMMA.16816.F32 R24, R40.reuse, R50, R24 ;  /* 0x000000322818723c */ /* 0x040fee0000001818 */
[----:B------:R1:W-:Y:S01]  /*32270*/  MUFU.EX2 R59, R48 ;  /* 0x00000030003b7308 */ /* 0x0003e20000000800 */
[----:B------:R-:W-:Y:S01]  /*32280*/  FADD.FTZ R57, R122, R56 ;  /* 0x000000387a397221 */ /* 0x000fe20000010000 */
[----:B------:R-:W-:Y:S01]  /*32290*/  FADD.FTZ R56, R125, R0 ;  /* 0x000000007d387221 */ /* 0x000fe20000010000 */
[----:B------:R-:W-:Y:S01]  /*322a0*/  FFMA.FTZ R0, R172, R3, -R70 ;  /* 0x00000003ac007223 */ /* 0x000fe20000010846 */
[----:B--2---:R-:W2:Y:S01]  /*322b0*/  LDSM.16.MT88.4 R44, [R67+0x11000] ;  /* 0x01100000432c783b */ /* 0x004ea20000004200 */
[----:B---3--:R-:W-:Y:S01]  /*322c0*/  FADD.FTZ R2, R127, R57 ;  /* 0x000000397f027221 */ /* 0x008fe20000010000 */
[C---:B------:R-:W-:Y:S04]  /*322d0*/  HMMA.16816.F32 R28, R40.reuse, R52, R28 ;  /* 0x00000034281c723c */ /* 0x040fe8000000181c */
[----:B------:R3:W3:Y:S01]  /*322e0*/  MUFU.EX2 R60, R0 ;  /* 0x00000000003c7308 */ /* 0x0006e20000000800 */
[----:B------:R-:W-:Y:S01]  /*322f0*/  FADD.FTZ R56, R128, R56 ;  /* 0x0000003880387221 */ /* 0x000fe20000010000 */
[----:B-1----:R-:W1:Y:S02]  /*32300*/  LDSM.16.MT88.4 R48, [R65+0x11000] ;  /* 0x011000004130783b */ /* 0x002e640000004200 */
[----:B------:R-:W-:Y:S03]  /*32310*/  HMMA.16816.F32 R32, R40, R54, R32 ;  /* 0x000000362820723c */ /* 0x000fe60000001820 */
[----:B------:R-:W-:Y:S02]  /*32320*/  F2FP.F16.F32.PACK_AB R40, R71, R72 ;  /* 0x000000484728723e */ /* 0x000fe400000000ff */
[----:B------:R-:W-:Y:S01]  /*32330*/  F2FP.F16.F32.PACK_AB R42, R63, R69 ;  /* 0x000000453f2a723e */ /* 0x000fe200000000ff */
[----:B---3--:R-:W-:Y:S01]  /*32340*/  FADD.FTZ R0, R126, R2 ;  /* 0x000000027e007221 */ /* 0x008fe20000010000 */
[----:B------:R-:W-:Y:S01]  /*32350*/  FADD.FTZ R2, R116, R56 ;  /* 0x0000003874027221 */ /* 0x000fe20000010000 */
[----:B------:R-:W-:Y:S01]  /*32360*/  F2FP.F16.F32.PACK_AB R41, R62, R61 ;  /* 0x0000003d3e29723e */ /* 0x000fe200000000ff */
[----:B------:R-:W3:Y:S01]  /*32370*/  LDSM.16.MT88.4 R52, [R64+0x7000] ;  /* 0x007000004034783b */ /* 0x000ee20000004200 */
[----:B------:R-:W-:Y:S01]  /*32380*/  F2FP.F16.F32.PACK_AB R43, R60, R59 ;  /* 0x0000003b3c2b723e */ /* 0x000fe200000000ff */
        /* <DEDUP_REMOVED lines=12> */
[-C--:B------:R-:W-:Y:S01]  /*32450*/  FFMA.FTZ R2, R171, R3.reuse, -R68 ;  /* 0x00000003ab027223 */ /* 0x080fe20000010844 */
[----:B------:R-:W-:Y:S03]  /*32460*/  FADD.FTZ R0, R106, R0 ;  /* 0x000000006a007221 */ /* 0x000fe60000010000 */
[C---:B------:R-:W-:Y:S01]  /*32470*/  HMMA.16816.F32 R8, R40.reuse, R46, R8 ;  /* 0x0000002e2808723c */ /* 0x040fe20000001808 */
[----:B------:R2:W-:Y:S01]  /*32480*/  MUFU.EX2 R58, R2 ;  /* 0x00000002003a7308 */ /* 0x0005e20000000800 */
[----:B------:R-:W3:Y:S01]  /*32490*/  LDSM.16.MT88.4 R44, [R66+0x7000] ;  /* 0x00700000422c783b */ /* 0x000ee20000004200 */
[----:B------:R-:W-:Y:S01]  /*324a0*/  FADD.FTZ R56, R108, R0 ;  /* 0x000000006c387221 */ /* 0x000fe20000010000 */
[-CC-:B------:R-:W-:Y:S04]  /*324b0*/  FFMA.FTZ R0, R170, R3.reuse, -R68.reuse ;  /* 0x00000003aa007223 */ /* 0x180fe80000010844 */
[C---:B-1----:R-:W-:Y:S03]  /*324c0*/  HMMA.16816.F32 R12, R40.reuse, R48, R12 ;  /* 0x00000030280c723c */ /* 0x042fe6000000180c */
[-C--:B------:R-:W-:Y:S01]  /*324d0*/  FFMA.FTZ R48, R169, R3.reuse, -R68 ;  /* 0x00000003a9307223 */ /* 0x080fe20000010844 */
[----:B------:R-:W-:Y:S02]  /*324e0*/  IMAD.MOV.U32 R169, RZ, RZ, R164 ;  /* 0x000000ffffa97224 */ /* 0x000fe400078e00a4 */
[-C--:B------:R-:W-:Y:S01]  /*324f0*/  FFMA.FTZ R68, R167, R3.reuse, -R68 ;  /* 0x00000003a7447223 */ /* 0x080fe20000010844 */
[----:B------:R-:W-:Y:S01]  /*32500*/  FADD.FTZ R49, R109, R56 ;  /* 0x000000386d317221 */ /* 0x000fe20000010000 */
[----:B--2---:R-:W-:Y:S01]  /*32510*/  FADD.FTZ R2, R112, R57 ;  /* 0x0000003970027221 */ /* 0x004fe20000010000 */
[C---:B------:R-:W-:Y:S01]  /*32520*/  HMMA.16816.F32 R16, R40.reuse, R50, R16 ;  /* 0x000000322810723c */ /* 0x040fe20000001810 */
[----:B------:R1:W2:Y:S02]  /*32530*/  MUFU.EX2 R57, R0 ;  /* 0x0000000000397308 */ /* 0x0002a40000000800 */
[----:B------:R-:W-:Y:S08]  /*32540*/  FADD.FTZ R49, R97, R49 ;  /* 0x0000003161317221 */ /* 0x000ff00000010000 */
[----:B------:R2:W-:Y:S01]  /*32550*/  MUFU.EX2 R51, R48 ;  /* 0x0000003000337308 */ /* 0x0005e20000000800 */
[C---:B---3--:R-:W-:Y:S09]  /*32560*/  HMMA.16816.F32 R20, R40.reuse, R52, R20 ;  /* 0x000000342814723c */ /* 0x048ff20000001814 */
[----:B------:R-:W3:Y:S01]  /*32570*/  MUFU.EX2 R68, R68 ;  /* 0x0000004400447308 */ /* 0x000ee20000000800 */
[----:B-1----:R-:W-:Y:S01]  /*32580*/  FADD.FTZ R0, R98, R2 ;  /* 0x0000000262007221 */ /* 0x002fe20000010000 */
[C---:B------:R-:W-:Y:S03]  /*32590*/  HMMA.16816.F32 R24, R40.reuse, R54, R24 ;  /* 0x000000362818723c */ /* 0x040fe60000001818 */
[-CC-:B------:R-:W-:Y:S01]  /*325a0*/  FFMA.FTZ R2, R165, R3.reuse, -R70.reuse ;  /* 0x00000003a5027223 */ /* 0x180fe20000010846 */
[-CC-:B--2---:R-:W-:Y:S01]  /*325b0*/  FFMA.FTZ R48, R166, R3.reuse, -R70.reuse ;  /* 0x00000003a6307223 */ /* 0x184fe20000010846 */
[----:B------:R-:W-:Y:S01]  /*325c0*/  FFMA.FTZ R70, R38, R3, -R70 ;  /* 0x0000000326467223 */ /* 0x000fe20000010846 */
[----:B------:R-:W-:Y:S02]  /*325d0*/  FADD.FTZ R50, R101, R0 ;  /* 0x0000000065327221 */ /* 0x000fe40000010000 */
[----:B------:R1:W-:Y:S01]  /*325e0*/  MUFU.EX2 R38, R2 ;  /* 0x0000000200267308 */ /* 0x0003e20000000800 */
[----:B------:R-:W-:Y:S01]  /*325f0*/  FADD.FTZ R0, R99, R49 ;  /* 0x0000003163007221 */ /* 0x000fe20000010000 */
[----:B------:R-:W-:Y:S01]  /*32600*/  F2FP.F16.F32.PACK_AB R164, R57, R58 ;  /* 0x0000003a39a4723e */ /* 0x000fe200000000ff */
[C---:B------:R-:W-:Y:S07]  /*32610*/  HMMA.16816.F32 R28, R40.reuse, R44, R28 ;  /* 0x0000002c281c723c */ /* 0x040fee000000181c */
[----:B------:R-:W2:Y:S01]  /*32620*/  MUFU.EX2 R70, R70 ;  /* 0x0000004600467308 */ /* 0x000ea20000000800 */
[----:B------:R-:W-:Y:S01]  /*32630*/  FADD.FTZ R0, R100, R0 ;  /* 0x0000000064007221 */ /* 0x000fe20000010000 */
[----:B---3--:R-:W-:Y:S08]  /*32640*/  F2FP.F16.F32.PACK_AB R166, R68, R51 ;  /* 0x0000003344a6723e */ /* 0x008ff000000000ff */
[----:B------:R-:W3:Y:S01]  /*32650*/  MUFU.EX2 R48, R48 ;  /* 0x0000003000307308 */ /* 0x000ee20000000800 */
[----:B------:R-:W-:Y:S01]  /*32660*/  FADD.FTZ R0, R103, R0 ;  /* 0x0000000067007221 */ /* 0x000fe20000010000 */
[----:B------:R-:W-:Y:S03]  /*32670*/  HMMA.16816.F32 R32, R40, R46, R32 ;  /* 0x0000002e2820723c */ /* 0x000fe60000001820 */
[----:B-1----:R-:W-:Y:S01]  /*32680*/  FADD.FTZ R2, R102, R50 ;  /* 0x0000003266027221 */ /* 0x002fe20000010000 */
[----:B------:R-:W-:Y:S03]  /*32690*/  FADD.FTZ R0, R89, R0 ;  /* 0x0000000059007221 */ /* 0x000fe60000010000 */
[----:B------:R-:W-:Y:S01]  /*326a0*/  FADD.FTZ R2, R105, R2 ;  /* 0x0000000269027221 */ /* 0x000fe20000010000 */
[----:B--2---:R-:W-:Y:S03]  /*326b0*/  F2FP.F16.F32.PACK_AB R167, R70, R39 ;  /* 0x0000002746a7723e */ /* 0x004fe600000000ff */
[----:B------:R-:W-:Y:S01]  /*326c0*/  FADD.FTZ R2, R91, R2 ;  /* 0x000000025b027221 */ /* 0x000fe20000010000 */
[----:B---3--:R-:W-:Y:S03]  /*326d0*/  F2FP.F16.F32.PACK_AB R165, R38, R48 ;  /* 0x0000003026a5723e */ /* 0x008fe600000000ff */
[----:B------:R-:W-:Y:S01]  /*326e0*/  FADD.FTZ R3, R92, R2 ;  /* 0x000000025c037221 */ /* 0x000fe20000010000 */
[----:B------:R-:W-:Y:S03]  /*326f0*/  FADD.FTZ R2, R90, R0 ;  /* 0x000000005a027221 */ /* 0x000fe60000010000 */
        /* <DEDUP_REMOVED lines=25> */
[----:B----4-:R-:W-:Y:S02]  /*32890*/  IMAD.MOV.U32 R170, RZ, RZ, R163 ;  /* 0x000000ffffaa7224 */ /* 0x010fe400078e00a3 */
[----:B------:R-:W-:Y:S01]  /*328a0*/  FADD.FTZ R2, R72, R2 ;  /* 0x0000000248027221 */ /* 0x000fe20000010000 */
[----:B------:R-:W-:Y:S01]  /*328b0*/  FADD.FTZ R0, R73, R0 ;  /* 0x0000000049007221 */ /* 0x000fe20000010000 */
[C---:B-1----:R-:W-:Y:S03]  /*328c0*/  HMMA.16816.F32 R160, R164.reuse, R4, R28 ;  /* 0x00000004a4a0723c */ /* 0x042fe6000000181c */
[C---:B------:R-:W-:Y:S01]  /*328d0*/  ISETP.GT.AND P0, PT, R169.reuse, R170, PT ;  /* 0x000000aaa900720c */ /* 0x040fe20003f04270 */
[----:B------:R-:W-:Y:S02]  /*328e0*/  VIADD R169, R169, 0xffffffff ;  /* 0xffffffffa9a97836 */ /* 0x000fe40000000000 */
        /* <DEDUP_REMOVED lines=17> */
[----:B------:R-:W-:Y:S05]  /*32a00*/  FADD.FTZ R0, R70, R0 ;  /* 0x0000000046007221 */ /* 0x000fea0000010000 */
[----:B------:R1:W-:Y:S04]  /*32a10*/  STL [R1+0x50], R0 ;  /* 0x0000500001007387 */ /* 0x0003e80000100800 */
[----:B------:R1:W-:Y:S01]  /*32a20*/  STL [R1+0x10], R169 ;  /* 0x000010a901007387 */ /* 0x0003e20000100800 */
[----:B------:R-:W-:Y:S05]  /*32a30*/  @P0 BRA `(.L_x_6925) ;  /* 0xffffff5000700947 */ /* 0x000fea000383ffff */
.L_x_6918:
        /* <DEDUP_REMOVED lines=13> */
.L_x_6939:
[----:B------:R-:W5:Y:S04]  /*32b10*/  LDL.LU R5, [R1+0x60] ;  /* 0x0000600001057983 */ /* 0x000f680000300800 */
[----:B------:R-:W2:Y:S01]  /*32b20*/  LDL.LU R16, [R1+0x64] ;  /* 0x0000640001107983 */ /* 0x000ea20000300800 */
[----:B------:R-:W3:Y:S01]  /*32b30*/  MUFU.RCP R0, R21 ;  /* 0x0000001500007308 */ /* 0x000ee20000001000 */
[----:B----4-:R-:W-:Y:S01]  /*32b40*/  FADD.FTZ R22, R2, R3 ;  /* 0x0000000302167221 */ /* 0x010fe20000010000 */
[----:B------:R-:W-:Y:S01]  /*32b50*/  FSETP.NE.FTZ.AND P1, PT, R21, RZ, PT ;  /* 0x000000ff1500720b */ /* 0x000fe20003f35000 */
[----:B------:R-:W1:Y:S01]  /*32b60*/  S2R R31, SR_TID.X ;  /* 0x00000000001f7919 */ /* 0x000e620000002100 */
[----:B------:R-:W-:Y:S02]  /*32b70*/  MOV R24, 0x400 ;  /* 0x0000040000187802 */ /* 0x000fe40000000f00 */
[----:B------:R-:W-:Y:S01]  /*32b80*/  FSETP.NE.FTZ.AND P0, PT, R22, RZ, PT ;  /* 0x000000ff1600720b */ /* 0x000fe20003f15000 */
[----:B------:R-:W4:Y:S01]  /*32b90*/  S2R R4, SR_CgaCtaId ;  /* 0x0000000000047919 */ /* 0x000f220000008800 */
[----:B------:R-:W1:Y:S01]  /*32ba0*/  MUFU.RCP R3, R22 ;  /* 0x0000001600037308 */ /* 0x000e620000001000 */
[----:B------:R-:W5:Y:S01]  /*32bb0*/  LDL R26, [R1+0x6c] ;  /* 0x00006c00011a7983 */ /* 0x000f620000100800 */
[----:B---3--:R-:W-:-:S05]  /*32bc0*/  FSEL R2, R0, 1, P1 ;  /* 0x3f80000000027808 */ /* 0x008fca0000800000 */
        /* <DEDUP_REMOVED lines=16> */
[----:B-1----:R-:W-:-:S02]  /*32cd0*/  SHF.L.U32 R2, R31, 0x4, RZ ;  /* 0x000000041f027819 */ /* 0x002fc400000006ff */
[----:B------:R-:W-:Y:S02]  /*32ce0*/  FSEL R0, R3, 1, P0 ;  /* 0x3f80000003007808 */ /* 0x000fe40000000000 */
[----:B------:R-:W-:Y:S02]  /*32cf0*/  LOP3.LUT R2, R2, 0x1c0, RZ, 0xc0, !PT ;  /* 0x000001c002027812 */ /* 0x000fe400078ec0ff */
[----:B----4-:R-:W-:Y:S01]  /*32d00*/  LEA R24, R4, R24, 0x18 ;  /* 0x0000001804187211 */ /* 0x010fe200078ec0ff */
        /* <DEDUP_REMOVED lines=33> */
[----:B--2---:R-:W-:Y:S02]  /*32f20*/  LOP3.LUT R2, R2, 0x38, R16, 0xf8, !PT ;  /* 0x0000003802027812 */ /* 0x004fe400078ef810 */
[----:B------:R-:W-:Y:S02]  /*32f30*/  MOV R16, 0x10 ;  /* 0x0000001000107802 */ /* 0x000fe40000000f00 */
[----:B-----5:R-:W-:Y:S02]  /*32f40*/  LOP3.LUT R2, R2, R5, R224, 0xfe, !PT ;  /* 0x0000000502027212 */ /* 0x020fe400078efee0 */
        /* <DEDUP_REMOVED lines=64> */
.L_x_6928:
[----:B------:R-:W-:Y:S05]  /*33350*/  BSYNC.RECONVERGENT B0 ;  /* 0x0000000000007941 */ /* 0x000fea0003800200 */
.L_x_6927:
[----:B------:R-:W2:Y:S01]  /*33360*/  LDL R5, [R1+0x48] ;  /* 0x0000480001057983 */ /* 0x000ea20000100800 */
[----:B------:R-:W3:Y:S01]  /*33370*/  S2R R4, SR_CTAID.X ;  /* 0x0000000000047919 */ /* 0x000ee20000002500 */
[----:B------:R-:W-:Y:S05]  /*33380*/  WARPSYNC.ALL ;  /* 0x0000000000007948 */ /* 0x000fea0003800000 */
[----:B------:R4:W5:Y:S01]  /*33390*/  @!P2 LD.E.64 R6, desc[UR4][R134.64+0x80] ;  /* 0x000080048606a980 */ /* 0x000962000c101b00 */
[----:B------:R-:W-:-:S03]  /*333a0*/  LOP3.LUT P0, RZ, R31, 0x3, RZ, 0xc0, !PT ;  /* 0x000000031fff7812 */ /* 0x000fc6000780c0ff */
[----:B------:R4:W5:Y:S04]  /*333b0*/  LD.E.64 R8, desc[UR4][R134.64+0x90] ;  /* 0x0000900486087980 */ /* 0x000968000c101b00 */
[----:B------:R4:W5:Y:S01]  /*333c0*/  LD.E.64 R10, desc[UR4][R134.64+0x70] ;  /* 0x00007004860a7980 */ /* 0x000962000c101b00 */
[----:B---3--:R-:W-:Y:S01]  /*333d0*/  SHF.L.U32 R29, R4, 0x6, RZ ;  /* 0x00000006041d7819 */ /* 0x008fe200000006ff */
[----:B------:R-:W-:Y:S01]  /*333e0*/  BSSY.RECONVERGENT B0, `(.L_x_6929) ;  /* 0x0000014000007945 */ /* 0x000fe20003800200 */
[----:B--2---:R-:W-:Y:S02]  /*333f0*/  IMAD.MOV.U32 R41, RZ, RZ, R5 ;  /* 0x000000ffff297224 */ /* 0x004fe400078e0005 */
[----:B------:R4:W5:Y:S01]  /*33400*/  LD.E.64 R4, desc[UR4][R134.64+0xa0] ;  /* 0x0000a00486047980 */ /* 0x000962000c101b00 */
[----:B------:R-:W-:Y:S06]  /*33410*/  BAR.SYNC.DEFER_BLOCKING 0x0 ;  /* 0x0000000000007b1d */ /* 0x000fec0000010000 */
[----:B------:R4:W2:Y:S04]  /*33420*/  LDS.128 R20, [R0] ;  /* 0x0000000000147984 */ /* 0x0008a80000000c00 */
[----:B-1----:R4:W1:Y:S04]  /*33430*/  LDS.128 R24, [R0+0x800] ;  /* 0x0008000000187984 */ /* 0x0028680000000c00 */
[----:B------:R4:W3:Y:S04]  /*33440*/  LDS.128 R32, [R0+0x1000] ;  /* 0x0010000000207984 */ /* 0x0008e80000000c00 */
[----:B------:R4:W1:Y:S01]  /*33450*/  LDS.128 R36, [R0+0x1800] ;  /* 0x0018000000247984 */ /* 0x0008620000000c00 */
[----:B------:R-:W-:Y:S05]  /*33460*/  @P0 BRA `(.L_x_6930) ;  /* 0x00000000002c0947 */ /* 0x000fea0003800000 */
[----:B------:R-:W-:Y:S02]  /*33470*/  IMAD.IADD R12, R29, 0x1, R12 ;  /* 0x000000011d0c7824 */ /* 0x000fe400078e020c */
[----:B----4-:R-:W-:Y:S02]  /*33480*/  IMAD.IADD R0, R41, 0x1, -R29 ;  /* 0x0000000129007824 */ /* 0x010fe400078e0a1d */
[C---:B------:R-:W-:Y:S01]  /*33490*/  VIADD R17, R16.reuse, 0x8 ;  /* 0x0000000810117836 */ /* 0x040fe20000000000 */
[C---:B------:R-:W-:Y:S02]  /*334a0*/  IADD3 R13, P0, PT, R16.reuse, R12, RZ ;  /* 0x0000000c100d7210 */ /* 0x040fe40007f1e0ff */
[-C--:B------:R-:W-:Y:S02]  /*334b0*/  ISETP.GE.AND P3, PT, R16, R0.reuse, PT ;  /* 0x000000001000720c */ /* 0x080fe40003f66270 */
[----:B------:R-:W-:Y:S02]  /*334c0*/  ISETP.GE.AND P1, PT, R17, R0, PT ;  /* 0x000000001100720c */ /* 0x000fe40003f26270 */
[----:B------:R-:W-:-:S02]  /*334d0*/  LEA.HI.X.SX32 R0, R12, RZ, 0x1, P0 ;  /* 0x000000ff0c007211 */ /* 0x000fc400000f0eff */
[----:B-----5:R-:W-:-:S04]  /*334e0*/  LEA R4, P0, R13, R4, 0x2 ;  /* 0x000000040d047211 */ /* 0x020fc800078010ff */
[----:B------:R-:W-:-:S05]  /*334f0*/  LEA.HI.X R5, R13, R5, R0, 0x2, P0 ;  /* 0x000000050d057211 */ /* 0x000fca00000f1400 */
[----:B------:R4:W-:Y:S04]  /*33500*/  @!P3 ST.E desc[UR4][R4.64], R19 ;  /* 0x000000130400b985 */ /* 0x0009e8000c101904 */
[----:B------:R4:W-:Y:S02]  /*33510*/  @!P1 ST.E desc[UR4][R4.64+0x20], R18 ;  /* 0x0000201204009985 */ /* 0x0009e4000c101904 */
.L_x_6930:
[----:B------:R-:W-:Y:S05]  /*33520*/  BSYNC.RECONVERGENT B0 ;  /* 0x0000000000007941 */ /* 0x000fea0003800200 */
.L_x_6929:
[----:B----45:R-:W4:Y:S01]  /*33530*/  LD.E R5, desc[UR4][R134.64+0xc0] ;  /* 0x0000c00486057980 */ /* 0x030f22000c101900 */
        /* <DEDUP_REMOVED lines=15> */
[----:B----4-:R-:W-:Y:S01]  /*33630*/  ISETP.GE.AND P1, PT, R4, R5, PT ;  /* 0x000000050400720c */ /* 0x010fe20003f26270 */
        /* <DEDUP_REMOVED lines=16> */
[----:B--2---:R2:W-:Y:S01]  /*33740*/  @!P0 ST.E.128 desc[UR4][R8.64], R20 ;  /* 0x0000001408008985 */ /* 0x0045e2000c101d04 */
        /* <DEDUP_REMOVED lines=12> */
.L_x_6932:
[----:B------:R-:W-:Y:S05]  /*33810*/  BSYNC.RECONVERGENT B0 ;  /* 0x0000000000007941 */ /* 0x000fea0003800200 */
.L_x_6931:
[----:B------:R-:W-:Y:S04]  /*33820*/  BSSY.RECONVERGENT B0, `(.L_x_6933) ;  /* 0x000000d000007945 */ /* 0x000fe80003800200 */
[----:B------:R-:W-:Y:S05]  /*33830*/  @P3 BRA `(.L_x_6934) ;  /* 0x00000000002c3947 */ /* 0x000fea0003800000 */
[----:B--2-4-:R-:W-:Y:S01]  /*33840*/  IADD3 R8, P0, PT, R13, 0x20, RZ ;  /* 0x000000200d087810 */ /* 0x014fe20007f1e0ff */
        /* <DEDUP_REMOVED lines=10> */
.L_x_6934:
[----:B------:R-:W-:Y:S05]  /*338f0*/  BSYNC.RECONVERGENT B0 ;  /* 0x0000000000007941 */ /* 0x000fea0003800200 */
.L_x_6933:
[----:B--2-4-:R-:W-:Y:S02]  /*33900*/  MOV R8, 0x50 ;  /* 0x0000005000087802 */ /* 0x014fe40000000f00 */
[----:B------:R-:W-:-:S03]  /*33910*/  MOV R5, 0x0 ;  /* 0x0000000000057802 */ /* 0x000fc60000000f00 */
[----:B------:R-:W-:-:S04]  /*33920*/  IMAD.MOV.U32 R4, RZ, RZ, R8 ;  /* 0x000000ffff047224 */ /* 0x000fc800078e0008 */
[----:B-1-3--:R-:W-:Y:S05]  /*33930*/  @P1 RET.REL.NODEC R4 `(_ZN5flash24flash_fwd_splitkv_kernelI23Flash_fwd_kernel_traitsILi64ELi64ELi256ELi4ELb0ELb0EN7cutlass6half_tE19Flash_kernel_traitsILi64ELi64ELi256ELi4ES3_EELb0ELb1ELb1ELb0ELb0ELb0ELb0ELb1EEEvNS_16Flash_fwd_paramsE) ;  /* 0xfffffcc404b01950 */ /* 0x00afea0003c3ffff */
        /* <DEDUP_REMOVED lines=11> */
[----:B------:R-:W-:Y:S05]  /*339f0*/  RET.REL.NODEC R2 `(_ZN5flash24flash_fwd_splitkv_kernelI23Flash_fwd_kernel_traitsILi64ELi64ELi256ELi4ELb0ELb0EN7cutlass6half_tE19Flash_kernel_traitsILi64ELi64ELi256ELi4ES3_EELb0ELb1ELb1ELb0ELb0ELb0ELb0ELb1EEEvNS_16Flash_fwd_paramsE) ;  /* 0xfffffcc402807950 */ /* 0x000fea0003c3ffff */
.L_x_6926:
[----:B-1----:R-:W-:Y:S01]  /*33a00*/  IMAD.MOV.U32 R0, RZ, RZ, 0x2 ;  /* 0x00000002ff007424 */ /* 0x002fe200078e00ff */
[----:B-----5:R-:W-:Y:S01]  /*33a10*/  MOV R2, R7 ;  /* 0x0000000700027202 */ /* 0x020fe20000000f00 */
[----:B------:R-:W-:Y:S01]  /*33a20*/  IMAD.MOV.U32 R4, RZ, RZ, -0x1 ;  /* 0xffffffffff047424 */ /* 0x000fe200078e00ff */
[----:B------:R-:W-:-:S07]  /*33a30*/  MOV R3, 0x1f ;  /* 0x0000001f00037802 */ /* 0x000fce0000000f00 */
[----:B--2---:R-:W-:Y:S05]  /*33a40*/  WARPSYNC.COLLECTIVE R4, `(.L_x_6935) ;  /* 0x0000000004087348 */ /* 0x004fea0003c00000 */
[----:B------:R1:W3:Y:S02]  /*33a50*/  SHFL.BFLY P0, R0, R2, R0, R3 ;  /* 0x0c00000002007389 */ /* 0x0002e40000000003 */
[----:B-123--:R-:W-:Y:S05]  /*33a60*/  ENDCOLLECTIVE ;  /* 0x000000000000791b */ /* 0x00efea0003800000 */
.L_x_6935:
[----:B------:R-:W-:Y:S02]  /*33a70*/  MOV R5, R0 ;  /* 0x0000000000057202 */ /* 0x000fe40000000f00 */
[----:B------:R-:W-:-:S03]  /*33a80*/  MOV R0, 0x1 ;  /* 0x0000000100007802 */ /* 0x000fc60000000f00 */
[----:B------:R-:W-:-:S04]  /*33a90*/  FADD.FTZ R5, R5, R7 ;  /* 0x0000000705057221 */ /* 0x000fc80000010000 */
[----:B------:R-:W-:-:S07]  /*33aa0*/  IMAD.MOV.U32 R2, RZ, RZ, R5 ;  /* 0x000000ffff027224 */ /* 0x000fce00078e0005 */
[----:B------:R-:W-:Y:S05]  /*33ab0*/  WARPSYNC.COLLECTIVE R4, `(.L_x_6936) ;  /* 0x0000000004087348 */ /* 0x000fea0003c00000 */
[----:B------:R1:W2:Y:S02]  /*33ac0*/  SHFL.BFLY P0, R0, R2, R0, R3 ;  /* 0x0c00000002007389 */ /* 0x0002a40000000003 */
[----:B-12---:R-:W-:Y:S05]  /*33ad0*/  ENDCOLLECTIVE ;  /* 0x000000000000791b */ /* 0x006fea0003800000 */
.L_x_6936:
[----:B------:R-:W-:Y:S01]  /*33ae0*/  IMAD.MOV.U32 R21, RZ, RZ, R0 ;  /* 0x000000ffff157224 */ /* 0x000fe200078e0000 */
[----:B------:R-:W-:Y:S02]  /*33af0*/  MOV R0, 0x2 ;  /* 0x0000000200007802 */ /* 0x000fe40000000f00 */
[----:B------:R-:W-:Y:S01]  /*33b00*/  MOV R2, R6 ;  /* 0x0000000600027202 */ /* 0x000fe20000000f00 */
[----:B------:R-:W-:-:S07]  /*33b10*/  FADD.FTZ R21, R5, R21 ;  /* 0x0000001505157221 */ /* 0x000fce0000010000 */
[----:B------:R-:W-:Y:S05]  /*33b20*/  WARPSYNC.COLLECTIVE R4, `(.L_x_6937) ;  /* 0x0000000004087348 */ /* 0x000fea0003c00000 */
[----:B------:R1:W2:Y:S02]  /*33b30*/  SHFL.BFLY P0, R0, R2, R0, R3 ;  /* 0x0c00000002007389 */ /* 0x0002a40000000003 */
[----:B-12---:R-:W-:Y:S05]  /*33b40*/  ENDCOLLECTIVE ;  /* 0x000000000000791b */ /* 0x006fea0003800000 */
.L_x_6937:
[----:B------:R-:W-:Y:S01]  /*33b50*/  IMAD.MOV.U32 R2, RZ, RZ, R0 ;  /* 0x000000ffff027224 */ /* 0x000fe200078e0000 */
[----:B------:R-:W-:-:S03]  /*33b60*/  MOV R0, 0x1 ;  /* 0x0000000100007802 */ /* 0x000fc60000000f00 */
[----:B------:R-:W-:-:S07]  /*33b70*/  FADD.FTZ R2, R2, R6 ;  /* 0x0000000602027221 */ /* 0x000fce0000010000 */
[----:B------:R-:W-:Y:S05]  /*33b80*/  WARPSYNC.COLLECTIVE R4, `(.L_x_6938) ;  /* 0x0000000004087348 */ /* 0x000fea0003c00000 */
[----:B------:R1:W2:Y:S02]  /*33b90*/  SHFL.BFLY P0, R0, R2, R0, R3 ;  /* 0x0c00000002007389 */ /* 0x0002a40000000003 */
[----:B-12---:R-:W-:Y:S05]  /*33ba0*/  ENDCOLLECTIVE ;  /* 0x000000000000791b */ /* 0x006fea0003800000 */
.L_x_6938:
[----:B------:R-:W-:Y:S01]  /*33bb0*/  MOV R3, R0 ;  /* 0x0000000000037202 */ /* 0x000fe20000000f00 */
[----:B------:R-:W-:Y:S06]  /*33bc0*/  BRA `(.L_x_6939) ;  /* 0xffffffec00d07947 */ /* 0x000fec000383ffff */
.L_x_6940:
        /* <DEDUP_REMOVED lines=11> */
.L_x_14762:


//--------------------- .text._ZN5flash24flash_fwd_splitkv_kernelI23Flash_fwd_kernel_traitsILi64ELi64ELi256ELi4ELb0ELb0EN7cutlass6half_tE19Flash_kernel_traitsILi64ELi64ELi256ELi4ES3_EELb0ELb1ELb1ELb0ELb0ELb1ELb0ELb1EEEvNS_16Flash_fwd_paramsE --------------------------
	.section	.text._ZN5flash24flash_fwd_splitkv_kernelI23Flash_fwd_kernel_traitsILi64ELi64ELi256ELi4ELb0ELb0EN7cutlass6half_tE19Flash_kernel_traitsILi64ELi64ELi256ELi4ES3_EELb0ELb1ELb1ELb0ELb0ELb1ELb0ELb1EEEvNS_16Flash_fwd_paramsE,"ax",@progbits
	.align	128
        .global         _ZN5flash24flash_fwd_splitkv_kernelI23Flash_fwd_kernel_traitsILi64ELi64ELi256ELi4ELb0ELb0EN7cutlass6half_tE19Flash_kernel_traitsILi64ELi64ELi256ELi4ES3_EELb0ELb1ELb1ELb0ELb0ELb1ELb0ELb1EEEvNS_16Flash_fwd_paramsE
        .type           _ZN5flash24flash_fwd_splitkv_kernelI23Flash_fwd_kernel_traitsILi64ELi64ELi256ELi4ELb0ELb0EN7cutlass6half_tE19Flash_kernel_traitsILi64ELi64ELi256ELi4ES3_EELb0ELb1ELb1ELb0ELb0ELb1ELb0ELb1EEEvNS_16Flash_fwd_paramsE,@function
        .size           _ZN5flash24flash_fwd_splitkv_kernelI23Flash_fwd_kernel_traitsILi64ELi64ELi256ELi4ELb0ELb0EN7cutlass6half_tE19Flash_kernel_traitsILi64ELi64ELi256ELi4ES3_EELb0ELb1ELb1ELb0ELb0ELb1ELb0ELb1EEEvNS_16Flash_fwd_paramsE,(.L_x_14763 - _ZN5flash24flash_fwd_splitkv_kernelI23Flash_fwd_kernel_traitsILi64ELi64ELi256ELi4ELb0ELb0EN7cutlass6half_tE19Flash_kernel_traitsILi64ELi64ELi256ELi4ES3_EELb0ELb1ELb1ELb0ELb0ELb1ELb0ELb1EEEvNS_16Flash_fwd_paramsE)
        .other          _ZN5flash24flash_fwd_splitkv_kernelI23Flash_fwd_kernel_traitsILi64ELi64ELi256ELi4ELb0ELb0EN7cutlass6half_tE19Flash_kernel_traitsILi64ELi64ELi256ELi4ES3_EELb0ELb1ELb1ELb0ELb0ELb1ELb0ELb1EEEvNS_16Flash_fwd_paramsE,@"STO_CUDA_ENTRY STV_DEFAULT"
_ZN5flash24flash_fwd_splitkv_kernelI23Flash_fwd_kernel_traitsILi64ELi64ELi256ELi4ELb0ELb0EN7cutlass6half_tE19Flash_kernel_traitsILi64ELi64ELi256ELi4ES3_EELb0ELb1ELb1ELb0ELb0ELb1ELb0ELb1EEEvNS_16Flash_fwd_paramsE:
.text._ZN5flash24flash_fwd_splitkv_kernelI23Flash_fwd_kernel_traitsILi64ELi64ELi256ELi4ELb0ELb0EN7cutlass6half_tE19Flash_kernel_traitsILi64ELi64ELi256ELi4ES3_EELb0ELb1ELb1ELb0ELb0ELb1ELb0ELb1EEEvNS_16Flash_fwd_paramsE:
        /* <DEDUP_REMOVED lines=8> */
[----:B-1-34-:R-:W-:Y:S05]  /*0080*/  CALL.REL.NOINC `($_ZN5flash24flash_fwd_splitkv_kernelI23Flash_fwd_kernel_traitsILi64ELi64ELi256ELi4ELb0ELb0EN7cutlass6half_tE19Flash_kernel_traitsILi64ELi64ELi256ELi4ES3_EELb0ELb1ELb1ELb0ELb0ELb1ELb0ELb1EEEvNS_16Flash_fwd_paramsE$_ZN5flash30compute_attn_1rowblock_splitkvI23Flash_fwd_kernel_traitsILi64ELi64ELi256ELi4ELb0ELb0EN7cutlass6half_tE19Flash_kernel_traitsILi64ELi64ELi256ELi4ES3_EELb0ELb1ELb1ELb0ELb0ELb1ELb0ELb1ENS_16Flash_fwd_paramsEEEvRKT8_iiiii) ;  /* 0x0000000000087944 */ /* 0x01afea0003c00000 */
[----:B------:R-:W-:Y:S05]  /*0090*/  BSYNC.RECONVERGENT B3 ;  /* 0x0000000000037941 */ /* 0x000fea0003800200 */
.L_x_6941:
[----:B------:R-:W-:Y:S05]  /*00a0*/  EXIT ;  /* 0x000000000000794d */ /* 0x000fea0003800000 */
        .type           $_ZN5flash24flash_fwd_splitkv_kernelI23Flash_fwd_kernel_traitsILi64ELi64ELi256ELi4ELb0ELb0EN7cutlass6half_tE19Flash_kernel_traitsILi64ELi64ELi256ELi4ES3_EELb0ELb1ELb1ELb0ELb0ELb1ELb0ELb1EEEvNS_16Flash_fwd_paramsE$_ZN5flash30compute_attn_1rowblock_splitkvI23Flash_fwd_kernel_traitsILi64ELi64ELi256ELi4ELb0ELb0EN7cutlass6half_tE19Flash_kernel_traitsILi64ELi64ELi256ELi4ES3_EELb0ELb1ELb1ELb0ELb0ELb1ELb0ELb1ENS_16Flash_fwd_paramsEEEvRKT8_iiiii,@function
        .size           $_ZN5flash24flash_fwd_splitkv_kernelI23Flash_fwd_kernel_traitsILi64ELi64ELi256ELi4ELb0ELb0EN7cutlass6half_tE19Flash_kernel_traitsILi64ELi64ELi256ELi4ES3_EELb0ELb1ELb1ELb0ELb0ELb1ELb0ELb1EEEvNS_16Flash_fwd_paramsE$_ZN5flash30compute_attn_1rowblock_splitkvI23Flash_fwd_kernel_traitsILi64ELi64ELi256ELi4ELb0ELb0EN7cutlass6half_tE19Flash_kernel_traitsILi64ELi64ELi256ELi4ES3_EELb0ELb1ELb1ELb0ELb0ELb1ELb0ELb1ENS_16Flash_fwd_paramsEEEvRKT8_iiiii,(.L_x_14763 - $_ZN5flash24flash_fwd_splitkv_kernelI23Flash_fwd_kernel_traitsILi64ELi64ELi256ELi4ELb0ELb0EN7cutlass6half_tE19Flash_kernel_traitsILi64ELi64ELi256ELi4ES3_EELb0ELb1ELb1ELb0ELb0ELb1ELb0ELb1EEEvNS_16Flash_fwd_paramsE$_ZN5flash30compute_attn_1rowblock_splitkvI23Flash_fwd_kernel_traitsILi64ELi64ELi256ELi4ELb0ELb0EN7cutlass6half_tE19Flash_kernel_traitsILi64ELi64ELi256ELi4ES3_EELb0ELb1ELb1ELb0ELb0ELb1ELb0ELb1ENS_16Flash_fwd_paramsEEEvRKT8_iiiii)
$_ZN5flash24flash_fwd_splitkv_kernelI23Flash_fwd_kernel_traitsILi64ELi64ELi256ELi4ELb0ELb0EN7cutlass6half_tE19Flash_kernel_traitsILi64ELi64ELi256ELi4ES3_EELb0ELb1ELb1ELb0ELb0ELb1ELb0ELb1EEEvNS_16Flash_fwd_paramsE$_ZN5flash30compute_attn_1rowblock_splitkvI23Flash_fwd_kernel_traitsILi64ELi64ELi256ELi4ELb0ELb0EN7cutlass6half_tE19Flash_kernel_traitsILi64ELi64ELi256ELi4ES3_EELb0ELb1ELb1ELb0ELb0ELb1ELb0ELb1ENS_16Flash_fwd_paramsEEEvRKT8_iiiii:
        /* <DEDUP_REMOVED lines=38> */
.L_x_6943:
[----:B------:R-:W-:Y:S05]  /*0310*/  BSYNC.RECONVERGENT B0 ;  /* 0x0000000000007941 */ /* 0x000fea0003800200 */
.L_x_6942:
[----:B------:R-:W-:Y:S04]  /*0320*/  BSSY.RECONVERGENT B0, `(.L_x_6944) ;  /* 0x0000007000007945 */ /* 0x000fe80003800200 */
[----:B------:R-:W-:Y:S05]  /*0330*/  @!P3 BRA `(.L_x_6945) ;  /* 0x000000000014b947 */ /* 0x000fea0003800000 */
[----:B------:R-:W3:Y:S02]  /*0340*/  LD.E.U8 R0, desc[UR4][R164.64+0x1b2] ;  /* 0x0001b204a4007980 */ /* 0x000ee4000c101100 */
[----:B---3--:R-:W-:-:S13]  /*0350*/  ISETP.NE.AND P1, PT, R0, RZ, PT ;  /* 0x000000ff0000720c */ /* 0x008fda0003f25270 */
[----:B------:R-:W3:Y:S02]  /*0360*/  @P1 LD.E R0, desc[UR4][R8.64+0x4] ;  /* 0x0000040408001980 */ /* 0x000ee4000c101900 */
[----:B---3-5:R-:W-:-:S06]  /*0370*/  @P1 IADD3 R3, PT, PT, R0, -R13, RZ ;  /* 0x8000000d00031210 */ /* 0x028fcc0007ffe0ff */
[----:B------:R3:W5:Y:S02]  /*0380*/  @!P1 LD.E R3, desc[UR4][R8.64] ;  /* 0x0000000408039980 */ /* 0x000764000c101900 */
.L_x_6945:
[----:B------:R-:W-:Y:S05]  /*0390*/  BSYNC.RECONVERGENT B0 ;  /* 0x0000000000007941 */ /* 0x000fea0003800200 */
.L_x_6944:
        /* <DEDUP_REMOVED lines=9> */
.L_x_6947:
[----:B------:R-:W4:Y:S01]  /*0430*/  LD.E.64 R2, desc[UR4][R164.64+0x108] ;  /* 0x00010804a4027980 */ /* 0x000f22000c101b00 */
[----:B------:R-:W-:Y:S01]  /*0440*/  BSSY.RECONVERGENT B0, `(.L_x_6949) ;  /* 0x0000006000007945 */ /* 0x000fe20003800200 */
[----:B------:R-:W-:Y:S01]  /*0450*/  IMAD.MOV.U32 R63, RZ, RZ, RZ ;  /* 0x000000ffff3f7224 */ /* 0x000fe200078e00ff */
[----:B----4-:R-:W-:-:S04]  /*0460*/  ISETP.NE.U32.AND P0, PT, R2, RZ, PT ;  /* 0x000000ff0200720c */ /* 0x010fc80003f05070 */
[----:B------:R-:W-:-:S13]  /*0470*/  ISETP.NE.AND.EX P0, PT, R3, RZ, PT, P0 ;  /* 0x000000ff0300720c */ /* 0x000fda0003f05300 */
[----:B------:R-:W-:Y:S05]  /*0480*/  @!P0 BRA `(.L_x_6950) ;  /* 0x0000000000048947 */ /* 0x000fea0003800000 */
[----:B------:R4:W5:Y:S02]  /*0490*/  LD.E R63, desc[UR4][R164.64+0xbc] ;  /* 0x0000bc04a43f7980 */ /* 0x000964000c101900 */
.L_x_6950:
[----:B------:R-:W-:Y:S05]  /*04a0*/  BSYNC.RECONVERGENT B0 ;  /* 0x0000000000007941 */ /* 0x000fea0003800200 */
.L_x_6949:
[----:B-----5:R-:W-:Y:S02]  /*04b0*/  IADD3 R63, PT, PT, R72, R63, RZ ;  /* 0x0000003f483f7210 */ /* 0x020fe40007ffe0ff */
.L_x_6948:
[----:B------:R-:W-:Y:S05]  /*04c0*/  BSYNC.RECONVERGENT B1 ;  /* 0x0000000000017941 */ /* 0x000fea0003800200 */
.L_x_6946:
[----:B------:R-:W-:Y:S01]  /*04d0*/  IMAD.SHL.U32 R73, R235, 0x40, RZ ;  /* 0x00000040eb497824 */ /* 0x000fe200078e00ff */
[----:B------:R-:W-:Y:S01]  /*04e0*/  MOV R2, R232 ;  /* 0x000000e800027202 */ /* 0x000fe20000000f00 */
[----:B------:R-:W-:-:S03]  /*04f0*/  IMAD.MOV.U32 R3, RZ, RZ, 0x0 ;  /* 0x00000000ff037424 */ /* 0x000fc600078e00ff */
[----:B------:R-:W-:-:S13]  /*0500*/  ISETP.GT.AND P0, PT, R236, R73, PT ;  /* 0x00000049ec00720c */ /* 0x000fda0003f04270 */
[----:B-1234-:R-:W-:Y:S05]  /*0510*/  @!P0 RET.REL.NODEC R2 `(_ZN5flash24flash_fwd_splitkv_kernelI23Flash_fwd_kernel_traitsILi64ELi64ELi256ELi4ELb0ELb0EN7cutlass6half_tE19Flash_kernel_traitsILi64ELi64ELi256ELi4ES3_EELb0ELb1ELb1ELb0ELb0ELb1ELb0ELb1EEEvNS_16Flash_fwd_paramsE) ;  /* 0xfffffff802b88950 */ /* 0x01efea0003c3ffff */
        /* <DEDUP_REMOVED lines=97> */
.L_x_6953:
[----:B------:R-:W-:Y:S05]  /*0b30*/  BSYNC.RECONVERGENT B0 ;  /* 0x0000000000007941 */ /* 0x000fea0003800200 */
.L_x_6952:
        /* <DEDUP_REMOVED lines=13> */
.L_x_6955:
[----:B------:R-:W-:Y:S05]  /*0c10*/  BSYNC.RECONVERGENT B0 ;  /* 0x0000000000007941 */ /* 0x000fea0003800200 */
.L_x_6954:
        /* <DEDUP_REMOVED lines=12> */
.L_x_6957:
[----:B------:R-:W-:Y:S05]  /*0ce0*/  BSYNC.RECONVERGENT B0 ;  /* 0x0000000000007941 */ /* 0x000fea0003800200 */
.L_x_6956:
[----:B------:R-:W-:Y:S01]  /*0cf0*/  MOV R233, 0x0 ;  /* 0x0000000000e97802 */ /* 0x000fe20000000f00 */
[----:B------:R-:W-:Y:S04]  /*0d00*/  @!P3 ST.E desc[UR4][R2.64], R17 ;  /* 0x000000110200b985 */ /* 0x000fe8000c101904 */
[----:B------:R-:W-:Y:S04]  /*0d10*/  @!P2 ST.E desc[UR4][R2.64+0x40], R15 ;  /* 0x0000400f0200a985 */ /* 0x000fe8000c101904 */
[----:B------:R1:W-:Y:S02]  /*0d20*/  @!P1 ST.E desc[UR4][R2.64+0x80], R5 ;  /* 0x0000800502009985 */ /* 0x0003e4000c101904 */
[----:B-1234-:R-:W-:Y:S05]  /*0d30*/  @P4 RET.REL.NODEC R232 `(_ZN5flash24flash_fwd_splitkv_kernelI23Flash_fwd_kernel_traitsILi64ELi64ELi256ELi4ELb0ELb0EN7cutlass6half_tE19Flash_kernel_traitsILi64ELi64ELi256ELi4ES3_EELb0ELb1ELb1ELb0ELb0ELb1ELb0ELb1EEEvNS_16Flash_fwd_paramsE) ;  /* 0xfffffff0e8b04950 */ /* 0x01efea0003c3ffff */
[----:B------:R-:W-:Y:S02]  /*0d40*/  MOV R5, 0x7f800000 ;  /* 0x7f80000000057802 */ /* 0x000fe40000000f00 */
[----:B------:R-:W-:-:S03]  /*0d50*/  MOV R233, 0x0 ;  /* 0x0000000000e97802 */ /* 0x000fc60000000f00 */
[----:B------:R1:W-:Y:S02]  /*0d60*/  ST.E desc[UR4][R2.64+0xc0], R5 ;  /* 0x0000c00502007985 */ /* 0x0003e4000c101904 */
[----:B-1----:R-:W-:Y:S05]  /*0d70*/  RET.REL.NODEC R232 `(_ZN5flash24flash_fwd_splitkv_kernelI23Flash_fwd_kernel_traitsILi64ELi64ELi256ELi4ELb0ELb0EN7cutlass6half_tE19Flash_kernel_traitsILi64ELi64ELi256ELi4ES3_EELb0ELb1ELb1ELb0ELb0ELb1ELb0ELb1EEEvNS_16Flash_fwd_paramsE) ;  /* 0xfffffff0e8a07950 */ /* 0x002fea0003c3ffff */
.L_x_6951:
        /* <DEDUP_REMOVED lines=16> */
[----:B-1----:R-:W4:Y:S01]  /*0e80*/  LD.E R3, desc[UR4][R8.64+0x68] ;  /* 0x0000680408037980 */ /* 0x002f22000c101900 */
[----:B------:R-:W-:-:S03]  /*0e90*/  LEA R0, R59, 0xffffff00, 0x8 ;  /* 0xffffff003b007811 */ /* 0x000fc600078e40ff */
[----:B------:R-:W4:Y:S01]  /*0ea0*/  LD.E.64 R18, desc[UR4][R8.64+0x20] ;  /* 0x0000200408127980 */ /* 0x000f22000c101b00 */
[----:B------:R-:W-:-:S03]  /*0eb0*/  IABS R4, R0 ;  /* 0x0000000000047213 */ /* 0x000fc60000000000 */
        /* <DEDUP_REMOVED lines=70> */
[----:B------:R-:W-:Y:S01]  /*1320*/  IMAD.IADD R19, R19, 0x1, R5 ;  /* 0x0000000113137824 */ /* 0x000fe200078e0205 */
[----:B------:R-:W-:Y:S01]  /*1330*/  SHF.R.S32.HI R5, RZ, 0x1f, R0 ;  /* 0x0000001fff057819 */ /* 0x000fe20000011400 */
        /* <DEDUP_REMOVED lines=11> */
.L_x_6959:
[----:B-1----:R-:W2:Y:S01]  /*13f0*/  LD.E R3, desc[UR4][R164.64+0x68] ;  /* 0x00006804a4037980 */ /* 0x002ea2000c101900 */
        /* <DEDUP_REMOVED lines=10> */
[----:B------:R-:W-:Y:S02]  /*14a0*/  CS2R R240, SRZ ;  /* 0x0000000000f07805 */ /* 0x000fe4000001ff00 */
[----:B--2---:R-:W-:-:S04]  /*14b0*/  IABS R2, R3 ;  /* 0x0000000300027213 */ /* 0x004fc80000000000 */
[----:B------:R-:W2:Y:S08]  /*14c0*/  I2F.RP R6, R2 ;  /* 0x0000000200067306 */ /* 0x000eb00000209400 */
[----:B--2---:R-:W2:Y:S02]  /*14d0*/  MUFU.RCP R4, R6 ;  /* 0x0000000600047308 */ /* 0x004ea40000001000 */
[----:B--2---:R-:W-:-:S06]  /*14e0*/  IADD3 R4, PT, PT, R4, 0xffffffe, RZ ;  /* 0x0ffffffe04047810 */ /* 0x004fcc0007ffe0ff */
[----:B------:R-:W2:Y:S01]  /*14f0*/  F2I.FTZ.U32.TRUNC.NTZ R21, R4 ;  /* 0x0000000400157305 */ /* 0x000ea2000021f000 */
[----:B------:R-:W-:Y:S01]  /*1500*/  IABS R5, R3 ;  /* 0x0000000300057213 */ /* 0x000fe20000000000 */
[----:B--2---:R-:W-:-:S04]  /*1510*/  IMAD.MOV R0, RZ, RZ, -R21 ;  /* 0x000000ffff007224 */ /* 0x004fc800078e0a15 */
[----:B------:R-:W-:Y:S01]  /*1520*/  IMAD R7, R0, R2, RZ ;  /* 0x0000000200077224 */ /* 0x000fe200078e02ff */
[----:B------:R-:W-:-:S03]  /*1530*/  IABS R0, R234 ;  /* 0x000000ea00007213 */ /* 0x000fc60000000000 */
[----:B------:R-:W-:-:S04]  /*1540*/  IMAD.HI.U32 R7, R21, R7, R20 ;  /* 0x0000000715077227 */ /* 0x000fc800078e0014 */
[----:B------:R-:W-:Y:S02]  /*1550*/  IMAD.MOV R5, RZ, RZ, -R5 ;  /* 0x000000ffff057224 */ /* 0x000fe400078e0a05 */
[----:B------:R-:W-:-:S04]  /*1560*/  IMAD.HI.U32 R10, R7, R0, RZ ;  /* 0x00000000070a7227 */ /* 0x000fc800078e00ff */
[----:B------:R-:W-:-:S05]  /*1570*/  IMAD R5, R10, R5, R0 ;  /* 0x000000050a057224 */ /* 0x000fca00078e0200 */
[----:B------:R-:W-:Y:S01]  /*1580*/  ISETP.GT.U32.AND P1, PT, R2, R5, PT ;  /* 0x000000050200720c */ /* 0x000fe20003f24070 */
[-C--:B---3--:R-:W-:Y:S01]  /*1590*/  @!P2 IMAD R7, R223, R12.reuse, RZ ;  /* 0x0000000cdf07a224 */ /* 0x088fe200078e02ff */
[----:B------:R-:W-:Y:S01]  /*15a0*/  @!P2 SHF.R.S32.HI R0, RZ, 0x1f, R12 ;  /* 0x0000001fff00a819 */ /* 0x000fe2000001140c */
[----:B------:R-:W-:Y:S01]  /*15b0*/  @!P2 IMAD.WIDE.U32 R20, R222, R12, RZ ;  /* 0x0000000cde14a225 */ /* 0x000fe200078e00ff */
[----:B-----5:R-:W-:-:S03]  /*15c0*/  @!P2 SHF.R.S32.HI R4, RZ, 0x1f, R11 ;  /* 0x0000001fff04a819 */ /* 0x020fc6000001140b */
[----:B------:R-:W-:Y:S02]  /*15d0*/  @!P2 IMAD R0, R0, R222, R7 ;  /* 0x000000de0000a224 */ /* 0x000fe400078e0207 */
[----:B----4-:R-:W-:-:S04]  /*15e0*/  @!P2 IMAD R7, R19, R11, RZ ;  /* 0x0000000b1307a224 */ /* 0x010fc800078e02ff */
[----:B------:R-:W-:Y:S01]  /*15f0*/  @!P1 IMAD.IADD R5, R5, 0x1, -R2 ;  /* 0x0000000105059824 */ /* 0x000fe200078e0a02 */
[----:B------:R-:W-:Y:S01]  /*1600*/  @!P2 IADD3 R21, PT, PT, R21, R0, RZ ;  /* 0x000000001515a210 */ /* 0x000fe20007ffe0ff */
[----:B------:R-:W-:Y:S01]  /*1610*/  @!P2 IMAD R7, R18, R4, R7 ;  /* 0x000000041207a224 */ /* 0x000fe200078e0207 */
[----:B------:R-:W-:Y:S02]  /*1620*/  @P2 IADD3 R0, PT, PT, R12, R13, RZ ;  /* 0x0000000d0c002210 */ /* 0x000fe40007ffe0ff */
[----:B------:R-:W-:Y:S02]  /*1630*/  ISETP.GE.U32.AND P3, PT, R5, R2, PT ;  /* 0x000000020500720c */ /* 0x000fe40003f66070 */
[----:B------:R-:W-:Y:S01]  /*1640*/  LOP3.LUT R4, R234, R3, RZ, 0x3c, !PT ;  /* 0x00000003ea047212 */ /* 0x000fe200078e3cff */
[----:B------:R-:W-:Y:S01]  /*1650*/  @!P2 IMAD.WIDE.U32 R20, R18, R11, R20 ;  /* 0x0000000b1214a225 */ /* 0x000fe200078e0014 */
[----:B------:R-:W-:Y:S02]  /*1660*/  @!P1 IADD3 R10, PT, PT, R10, 0x1, RZ ;  /* 0x000000010a0a9810 */ /* 0x000fe40007ffe0ff */
[----:B------:R-:W-:Y:S01]  /*1670*/  ISETP.GE.AND P0, PT, R4, RZ, PT ;  /* 0x000000ff0400720c */ /* 0x000fe20003f06270 */
[----:B------:R-:W-:Y:S01]  /*1680*/  @P2 IMAD.WIDE.U32 R18, R222, R0, RZ ;  /* 0x00000000de122225 */ /* 0x000fe200078e00ff */
[----:B------:R-:W-:-:S03]  /*1690*/  ISETP.NE.AND P1, PT, R3, RZ, PT ;  /* 0x000000ff0300720c */ /* 0x000fc60003f25270 */
[----:B------:R-:W-:Y:S01]  /*16a0*/  @P2 IMAD R2, R223, R0, RZ ;  /* 0x00000000df022224 */ /* 0x000fe200078e02ff */
[----:B------:R-:W-:Y:S02]  /*16b0*/  @!P2 MOV R6, R20 ;  /* 0x000000140006a202 */ /* 0x000fe40000000f00 */
[----:B------:R-:W-:Y:S01]  /*16c0*/  @!P2 IADD3 R7, PT, PT, R21, R7, RZ ;  /* 0x000000071507a210 */ /* 0x000fe20007ffe0ff */
[----:B------:R-:W-:Y:S01]  /*16d0*/  @P2 IMAD.IADD R7, R19, 0x1, R2 ;  /* 0x0000000113072824 */ /* 0x000fe200078e0202 */
[----:B------:R-:W-:Y:S02]  /*16e0*/  LEA R0, R59, 0xffffff00, 0x8 ;  /* 0xffffff003b007811 */ /* 0x000fe400078e40ff */
[----:B------:R-:W-:Y:S01]  /*16f0*/  @P2 MOV R6, R18 ;  /* 0x0000001200062202 */ /* 0x000fe20000000f00 */
[----:B------:R-:W-:Y:S01]  /*1700*/  @!P2 IMAD R2, R225, R12, RZ ;  /* 0x0000000ce102a224 */ /* 0x000fe200078e02ff */
[----:B------:R-:W-:Y:S01]  /*1710*/  @!P2 SHF.R.S32.HI R5, RZ, 0x1f, R12 ;  /* 0x0000001fff05a819 */ /* 0x000fe2000001140c */
[----:B------:R-:W-:-:S02]  /*1720*/  @P3 VIADD R10, R10, 0x1 ;  /* 0x000000010a0a3836 */ /* 0x000fc40000000000 */
        /* <DEDUP_REMOVED lines=25> */
[----:B-1----:R-:W-:Y:S02]  /*18c0*/  MOV R5, RZ ;  /* 0x000000ff00057202 */ /* 0x002fe40000000f00 */
.L_x_6960:
[----:B------:R-:W-:Y:S05]  /*18d0*/  BSYNC.RECONVERGENT B0 ;  /* 0x0000000000007941 */ /* 0x000fea0003800200 */
.L_x_6958:
        /* <DEDUP_REMOVED lines=31> */
[----:B------:R-:W-:Y:S01]  /*1ad0*/  @!P3 VIADD R18, R18, 0x1 ;  /* 0x000000011212b836 */ /* 0x000fe20000000000 */
[----:B------:R-:W-:Y:S02]  /*1ae0*/  LOP3.LUT R12, R234, R3, RZ, 0x3c, !PT ;  /* 0x00000003ea0c7212 */ /* 0x000fe400078e3cff */
[----:B------:R-:W-:Y:S01]  /*1af0*/  IADD3 R20, P1, PT, R10, R20, RZ ;  /* 0x000000140a147210 */ /* 0x000fe20007f3e0ff */
[----:B-----5:R-:W-:Y:S01]  /*1b00*/  IMAD R5, R5, R224, RZ ;  /* 0x000000e005057224 */ /* 0x020fe200078e02ff */
[----:B------:R-:W-:-:S03]  /*1b10*/  ISETP.GE.AND P2, PT, R12, RZ, PT ;  /* 0x000000ff0c00720c */ /* 0x000fc60003f46270 */
[----:B------:R-:W-:Y:S01]  /*1b20*/  IMAD.X R21, RZ, RZ, R6, P1 ;  /* 0x000000ffff157224 */ /* 0x000fe200008e0606 */
[----:B------:R-:W-:Y:S02]  /*1b30*/  @P4 IADD3 R18, PT, PT, R18, 0x1, RZ ;  /* 0x0000000112124810 */ /* 0x000fe40007ffe0ff */
[----:B------:R-:W-:Y:S01]  /*1b40*/  ISETP.NE.AND P1, PT, R3, RZ, PT ;  /* 0x000000ff0300720c */ /* 0x000fe20003f25270 */
[C---:B------:R-:W-:Y:S02]  /*1b50*/  IMAD R5, R0.reuse, R225, R5 ;  /* 0x000000e100057224 */ /* 0x040fe400078e0205 */
[----:B------:R-:W-:-:S04]  /*1b60*/  IMAD.WIDE.U32 R20, R0, R224, R20 ;  /* 0x000000e000147225 */ /* 0x000fc800078e0014 */
[----:B------:R-:W-:Y:S02]  /*1b70*/  IMAD.MOV.U32 R6, RZ, RZ, R18 ;  /* 0x000000ffff067224 */ /* 0x000fe400078e0012 */
[----:B------:R-:W-:-:S03]  /*1b80*/  IMAD.IADD R21, R21, 0x1, R5 ;  /* 0x0000000115157824 */ /* 0x000fc600078e0205 */
[----:B------:R-:W-:Y:S02]  /*1b90*/  @!P2 IADD3 R6, PT, PT, -R6, RZ, RZ ;  /* 0x000000ff0606a210 */ /* 0x000fe40007ffe1ff */
[----:B------:R-:W-:Y:S01]  /*1ba0*/  @!P1 LOP3.LUT R6, RZ, R3, RZ, 0x33, !PT ;  /* 0x00000003ff069212 */ /* 0x000fe200078e33ff */
[----:B------:R-:W-:Y:S01]  /*1bb0*/  IMAD.MOV.U32 R163, RZ, RZ, RZ ;  /* 0x000000ffffa37224 */ /* 0x000fe200078e00ff */
[----:B------:R-:W-:-:S03]  /*1bc0*/  SHF.R.U32.HI R162, RZ, 0x3, R62 ;  /* 0x00000003ffa27819 */ /* 0x000fc6000001163e */
[----:B------:R-:W-:Y:S02]  /*1bd0*/  IMAD R3, R25, R6, RZ ;  /* 0x0000000619037224 */ /* 0x000fe400078e02ff */
[----:B------:R-:W-:-:S04]  /*1be0*/  IMAD.WIDE.U32 R20, R6, R24, R20 ;  /* 0x0000001806147225 */ /* 0x000fc800078e0014 */
        /* <DEDUP_REMOVED lines=10> */
[----:B--2---:R-:W-:Y:S02]  /*1c90*/  @P0 IMAD R12, R171, R238, RZ ;  /* 0x000000eeab0c0224 */ /* 0x004fe400078e02ff */
[-C--:B---3--:R-:W-:Y:S02]  /*1ca0*/  @!P0 IMAD R0, R27, R233.reuse, RZ ;  /* 0x000000e91b008224 */ /* 0x088fe400078e02ff */
[----:B------:R-:W-:-:S04]  /*1cb0*/  @!P0 IMAD.WIDE.U32 R18, R26, R233, RZ ;  /* 0x000000e91a128225 */ /* 0x000fc800078e00ff */
[----:B------:R-:W-:-:S04]  /*1cc0*/  @P0 IMAD.WIDE.U32 R26, R170, R238, RZ ;  /* 0x000000eeaa1a0225 */ /* 0x000fc800078e00ff */
[----:B------:R-:W-:Y:S01]  /*1cd0*/  @!P0 IMAD.MOV.U32 R5, RZ, RZ, R18 ;  /* 0x000000ffff058224 */ /* 0x000fe200078e0012 */
[----:B------:R-:W-:Y:S01]  /*1ce0*/  @P0 MOV R5, R26 ;  /* 0x0000001a00050202 */ /* 0x000fe20000000f00 */
[----:B------:R-:W-:Y:S02]  /*1cf0*/  @!P0 IMAD.IADD R18, R19, 0x1, R0 ;  /* 0x0000000113128824 */ /* 0x000fe400078e0200 */
[----:B------:R-:W-:Y:S01]  /*1d00*/  @P0 IMAD.IADD R18, R27, 0x1, R12 ;  /* 0x000000011b120824 */ /* 0x000fe200078e020c */
[----:B------:R-:W-:Y:S02]  /*1d10*/  IADD3 R26, P1, PT, R10, R5, RZ ;  /* 0x000000050a1a7210 */ /* 0x000fe40007f3e0ff */
[----:B------:R-:W-:Y:S02]  /*1d20*/  SHF.R.S32.HI R0, RZ, 0x1f, R6 ;  /* 0x0000001fff007819 */ /* 0x000fe40000011406 */
[----:B------:R-:W-:Y:S01]  /*1d30*/  MOV R5, 0x400 ;  /* 0x0000040000057802 */ /* 0x000fe20000000f00 */
[----:B------:R-:W-:-:S02]  /*1d40*/  IMAD.X R27, RZ, RZ, R18, P1 ;  /* 0x000000ffff1b7224 */ /* 0x000fc400008e0612 */
[----:B------:R-:W-:Y:S01]  /*1d50*/  IMAD R24, R0, R24, R3 ;  /* 0x0000001800187224 */ /* 0x000fe200078e0203 */
[----:B-1----:R-:W-:Y:S01]  /*1d60*/  LEA R60, R60, R5, 0x18 ;  /* 0x000000053c3c7211 */ /* 0x002fe200078ec0ff */
[----:B------:R-:W-:Y:S01]  /*1d70*/  IMAD.WIDE.U32 R18, R22, R234, R26 ;  /* 0x000000ea16127225 */ /* 0x000fe200078e001a */
[----:B------:R-:W-:-:S03]  /*1d80*/  IADD3 R22, P1, PT, R10, R4, RZ ;  /* 0x000000040a167210 */ /* 0x000fc60007f3e0ff */
[----:B------:R-:W-:Y:S02]  /*1d90*/  IMAD R3, R23, R234, RZ ;  /* 0x000000ea17037224 */ /* 0x000fe400078e02ff */
[----:B------:R-:W-:Y:S01]  /*1da0*/  IMAD.WIDE.U32 R4, R235, 0x40, R162 ;  /* 0x00000040eb047825 */ /* 0x000fe200078e00a2 */
[----:B------:R-:W-:-:S03]  /*1db0*/  IADD3 R21, PT, PT, R21, R24, RZ ;  /* 0x0000001815157210 */ /* 0x000fc60007ffe0ff */
        /* <DEDUP_REMOVED lines=39> */
[----:B------:R-:W-:Y:S01]  /*2030*/  IMAD.IADD R12, R70, 0x1, R7 ;  /* 0x00000001460c7824 */ /* 0x000fe200078e0207 */
        /* <DEDUP_REMOVED lines=56> */
[----:B---3--:R-:W-:Y:S01]  /*23c0*/  IMAD.WIDE.U32 R14, R233, R26, R10 ;  /* 0x0000001ae90e7225 */ /* 0x008fe200078e000a */
[----:B------:R-:W-:Y:S02]  /*23d0*/  IADD3 R19, PT, PT, R19, R8, RZ ;  /* 0x0000000813137210 */ /* 0x000fe40007ffe0ff */
[----:B----4-:R-:W-:Y:S01]  /*23e0*/  SHF.L.U64.HI R78, R166, 0x5, R167 ;  /* 0x00000005a64e7819 */ /* 0x010fe200000102a7 */
[----:B------:R-:W-:Y:S02]  /*23f0*/  IMAD R8, R27, R233, RZ ;  /* 0x000000e91b087224 */ /* 0x000fe400078e02ff */
[----:B------:R-:W-:Y:S01]  /*2400*/  IMAD R9, R167, R70, RZ ;  /* 0x00000046a7097224 */ /* 0x000fe200078e02ff */
[C---:B-----5:R-:W-:Y:S01]  /*2410*/  SHF.L.U64.HI R89, R168.reuse, 0x5, R169 ;  /* 0x00000005a8597819 */ /* 0x060fe200000102a9 */
[----:B------:R-:W-:Y:S01]  /*2420*/  IMAD.IADD R15, R15, 0x1, R8 ;  /* 0x000000010f0f7824 */ /* 0x000fe200078e0208 */
[----:B------:R-:W-:Y:S01]  /*2430*/  SHF.L.U32 R91, R168, 0x5, RZ ;  /* 0x00000005a85b7819 */ /* 0x000fe200000006ff */
[----:B------:R-:W-:Y:S01]  /*2440*/  IMAD.WIDE.U32 R18, R70, R166, R18 ;  /* 0x000000a646127225 */ /* 0x000fe200078e0012 */
[----:B------:R-:W-:-:S02]  /*2450*/  SHF.L.U64.HI R93, R168, 0x6, R169 ;  /* 0x00000006a85d7819 */ /* 0x000fc400000102a9 */
[----:B------:R-:W-:Y:S01]  /*2460*/  SHF.L.U64.HI R97, R168, 0x7, R169 ;  /* 0x00000007a8617819 */ /* 0x000fe200000102a9 */
[----:B------:R-:W-:Y:S01]  /*2470*/  IMAD R8, R169, R70, RZ ;  /* 0x00000046a9087224 */ /* 0x000fe200078e02ff */
[----:B------:R-:W-:Y:S01]  /*2480*/  IADD3 R19, PT, PT, R19, R9, RZ ;  /* 0x0000000913137210 */ /* 0x000fe20007ffe0ff */
[----:B------:R-:W-:Y:S01]  /*2490*/  IMAD.WIDE.U32 R14, R70, R168, R14 ;  /* 0x000000a8460e7225 */ /* 0x000fe200078e000e */
[C---:B------:R-:W-:Y:S02]  /*24a0*/  SHF.L.U32 R99, R168.reuse, 0x7, RZ ;  /* 0x00000007a8637819 */ /* 0x040fe400000006ff */
[----:B------:R-:W-:Y:S01]  /*24b0*/  SHF.L.U64.HI R80, R168, 0x4, R169 ;  /* 0x00000004a8507819 */ /* 0x000fe200000102a9 */
[----:B------:R-:W-:Y:S01]  /*24c0*/  IMAD R7, R23, R6, RZ ;  /* 0x0000000617077224 */ /* 0x000fe200078e02ff */
[----:B------:R-:W-:Y:S01]  /*24d0*/  IADD3 R15, PT, PT, R15, R8, RZ ;  /* 0x000000080f0f7210 */ /* 0x000fe20007ffe0ff */
[----:B------:R-:W-:Y:S02]  /*24e0*/  IMAD R9, R25, R6, RZ ;  /* 0x0000000619097224 */ /* 0x000fe400078e02ff */
[----:B------:R-:W-:-:S02]  /*24f0*/  IMAD R7, R22, R0, R7 ;  /* 0x0000000016077224 */ /* 0x000fc400078e0207 */
[----:B------:R-:W-:Y:S01]  /*2500*/  IMAD R0, R24, R0, R9 ;  /* 0x0000000018007224 */ /* 0x000fe200078e0209 */
[----:B------:R-:W-:Y:S01]  /*2510*/  SHF.R.S32.HI R9, RZ, 0x1f, R72 ;  /* 0x0000001fff097819 */ /* 0x000fe20000011448 */
[----:B------:R-:W-:Y:S01]  /*2520*/  IMAD.WIDE.U32 R24, R6, R24, R14 ;  /* 0x0000001806187225 */ /* 0x000fe200078e000e */
[----:B------:R-:W-:-:S03]  /*2530*/  IADD3 R15, P0, PT, -R72, R162, RZ ;  /* 0x000000a2480f7210 */ /* 0x000fc60007f1e1ff */
[----:B------:R-:W-:Y:S01]  /*2540*/  IMAD R8, R162, R13, R74 ;  /* 0x0000000da2087224 */ /* 0x000fe200078e024a */
[----:B------:R-:W-:Y:S01]  /*2550*/  IADD3.X R9, PT, PT, RZ, ~R9, RZ, P0, !PT ;  /* 0x80000009ff097210 */ /* 0x000fe200007fe4ff */
[----:B------:R-:W-:Y:S01]  /*2560*/  IMAD.WIDE.U32 R22, R6, R22, R18 ;  /* 0x0000001606167225 */ /* 0x000fe200078e0012 */
[----:B------:R-:W-:-:S03]  /*2570*/  IADD3 R25, PT, PT, R25, R0, RZ ;  /* 0x0000000019197210 */ /* 0x000fc60007ffe0ff */
[----:B------:R-:W-:Y:S02]  /*2580*/  IMAD R19, R12, R13, RZ ;  /* 0x0000000d0c137224 */ /* 0x000fe400078e02ff */
[----:B------:R-:W-:Y:S02]  /*2590*/  IMAD.IADD R6, R74, 0x1, R8 ;  /* 0x000000014a067824 */ /* 0x000fe400078e0208 */
        /* <DEDUP_REMOVED lines=11> */
[----:B------:R-:W-:Y:S01]  /*2650*/  IMAD R9, R169, R15, R9 ;  /* 0x0000000fa9097224 */ /* 0x000fe200078e0209 */
[----:B------:R-:W-:Y:S01]  /*2660*/  IADD3 R101, PT, PT, R19, R101, RZ ;  /* 0x0000006513657210 */ /* 0x000fe20007ffe0ff */
[----:B------:R-:W-:Y:S01]  /*2670*/  IMAD.WIDE.U32 R22, R168, R15, R24 ;  /* 0x0000000fa8167225 */ /* 0x000fe200078e0018 */
[----:B------:R-:W-:Y:S02]  /*2680*/  LEA R100, P1, R18, R20, 0x1 ;  /* 0x0000001412647211 */ /* 0x000fe400078208ff */
[----:B------:R-:W-:Y:S01]  /*2690*/  SHF.L.U64.HI R105, R104, 0x1, R105 ;  /* 0x0000000168697819 */ /* 0x000fe20000010269 */
[----:B------:R-:W-:Y:S01]  /*26a0*/  IMAD.SHL.U32 R14, R14, 0x2, RZ ;  /* 0x000000020e0e7824 */ /* 0x000fe200078e00ff */
[----:B------:R-:W-:Y:S01]  /*26b0*/  LEA R12, P0, R22, R16, 0x1 ;  /* 0x00000010160c7211 */ /* 0x000fe200078008ff */
[----:B------:R-:W-:Y:S01]  /*26c0*/  IMAD.IADD R9, R23, 0x1, R9 ;  /* 0x0000000117097824 */ /* 0x000fe200078e0209 */
[----:B------:R-:W-:Y:S01]  /*26d0*/  SHF.L.U32 R104, R104, 0x1, RZ ;  /* 0x0000000168687819 */ /* 0x000fe200000006ff */
[C---:B------:R-:W-:Y:S01]  /*26e0*/  IMAD R81, R169.reuse, 0x60, RZ ;  /* 0x00000060a9517824 */ /* 0x040fe200078e02ff */
[----:B------:R-:W-:Y:S01]  /*26f0*/  LEA.HI.X R101, R18, R21, R101, 0x1, P1 ;  /* 0x0000001512657211 */ /* 0x000fe200008f0c65 */
[----:B------:R-:W-:Y:S01]  /*2700*/  IMAD R85, R169, 0xc0, RZ ;  /* 0x000000c0a9557824 */ /* 0x000fe200078e02ff */
[----:B------:R-:W-:Y:S01]  /*2710*/  LEA.HI.X R9, R22, R17, R9, 0x1, P0 ;  /* 0x0000001116097211 */ /* 0x000fe200000f0c09 */
[----:B------:R-:W-:Y:S01]  /*2720*/  IMAD.WIDE.U32 R178, R168, 0x60, RZ ;  /* 0x00000060a8b27825 */ /* 0x000fe200078e00ff */
[----:B------:R-:W-:-:S02]  /*2730*/  IADD3 R50, P1, PT, R4, R14, RZ ;  /* 0x0000000e04327210 */ /* 0x000fc40007f3e0ff */
[----:B------:R-:W-:Y:S01]  /*2740*/  IADD3 R102, P3, PT, R4, R104, RZ ;  /* 0x0000006804667210 */ /* 0x000fe20007f7e0ff */
[----:B------:R-:W-:Y:S01]  /*2750*/  IMAD.WIDE.U32 R174, R168, 0xc0, RZ ;  /* 0x000000c0a8ae7825 */ /* 0x000fe200078e00ff */
[C---:B------:R-:W-:Y:S02]  /*2760*/  IADD3 R14, P0, PT, R2.reuse, R14, RZ ;  /* 0x0000000e020e7210 */ /* 0x040fe40007f1e0ff */
[----:B------:R-:W-:Y:S01]  /*2770*/  IADD3 R104, P2, PT, R2, R104, RZ ;  /* 0x0000006802687210 */ /* 0x000fe20007f5e0ff */
[----:B------:R-:W-:Y:S01]  /*2780*/  IMAD R83, R169, 0xa0, RZ ;  /* 0x000000a0a9537824 */ /* 0x000fe200078e02ff */
[-C--:B------:R-:W-:Y:S01]  /*2790*/  IADD3.X R103, PT, PT, R5, R105.reuse, RZ, P3, !PT ;  /* 0x0000006905677210 */ /* 0x080fe20001ffe4ff */
[----:B------:R-:W-:Y:S01]  /*27a0*/  IMAD R87, R169, 0xe0, RZ ;  /* 0x000000e0a9577824 */ /* 0x000fe200078e02ff */
[----:B------:R-:W-:Y:S01]  /*27b0*/  IADD3.X R105, PT, PT, R3, R105, RZ, P2, !PT ;  /* 0x0000006903697210 */ /* 0x000fe200017fe4ff */
[----:B------:R-:W-:Y:S01]  /*27c0*/  IMAD.WIDE.U32 R176, R168, 0xa0, RZ ;  /* 0x000000a0a8b07825 */ /* 0x000fe200078e00ff */
[----:B------:R-:W-:-:S02]  /*27d0*/  ISETP.GE.AND P2, PT, R10, R237, PT ;  /* 0x000000ed0a00720c */ /* 0x000fc40003f46270 */
        /* <DEDUP_REMOVED lines=10> */
.L_x_7032:
        /* <DEDUP_REMOVED lines=312> */
.L_x_6963:
        /* <DEDUP_REMOVED lines=75> */
.L_x_6967:
[----:B------:R-:W-:Y:S05]  /*40b0*/  BSYNC.RECONVERGENT B0 ;  /* 0x0000000000007941 */ /* 0x000fea0003800200 */
.L_x_6966:
        /* <DEDUP_REMOVED lines=57> */
.L_x_6969:
[----:B------:R-:W-:Y:S05]  /*4450*/  BSYNC.RECONVERGENT B0 ;  /* 0x0000000000007941 */ /* 0x000fea0003800200 */
.L_x_6968:
        /* <DEDUP_REMOVED lines=57> */
.L_x_6971:
[----:B------:R-:W-:Y:S05]  /*47f0*/  BSYNC.RECONVERGENT B0 ;  /* 0x0000000000007941 */ /* 0x000fea0003800200 */
.L_x_6970:
        /* <DEDUP_REMOVED lines=58> */
.L_x_6973:
[----:B------:R-:W-:Y:S05]  /*4ba0*/  BSYNC.RECONVERGENT B0 ;  /* 0x0000000000007941 */ /* 0x000fea0003800200 */
.L_x_6972:
        /* <DEDUP_REMOVED lines=61> */
.L_x_6975:
[----:B------:R-:W-:Y:S05]  /*4f80*/  BSYNC.RECONVERGENT B0 ;  /* 0x0000000000007941 */ /* 0x000fea0003800200 */
.L_x_6974:
        /* <DEDUP_REMOVED lines=58> */
.L_x_6977:
[----:B------:R-:W-:Y:S05]  /*5330*/  BSYNC.RECONVERGENT B0 ;  /* 0x0000000000007941 */ /* 0x000fea0003800200 */
.L_x_6976:
        /* <DEDUP_REMOVED lines=61> */
.L_x_6979:
[----:B------:R-:W-:Y:S05]  /*5710*/  BSYNC.RECONVERGENT B0 ;  /* 0x0000000000007941 */ /* 0x000fea0003800200 */
.L_x_6978:
        /* <DEDUP_REMOVED lines=60> */
.L_x_6981:
[----:B------:R-:W-:Y:S05]  /*5ae0*/  BSYNC.RECONVERGENT B0 ;  /* 0x0000000000007941 */ /* 0x000fea0003800200 */
.L_x_6980:
        /* <DEDUP_REMOVED lines=61> */
.L_x_6983:
[----:B------:R-:W-:Y:S05]  /*5ec0*/  BSYNC.RECONVERGENT B0 ;  /* 0x0000000000007941 */ /* 0x000fea0003800200 */
.L_x_6982:
        /* <DEDUP_REMOVED lines=58> */
.L_x_6985:
[----:B------:R-:W-:Y:S05]  /*6270*/  BSYNC.RECONVERGENT B0 ;  /* 0x0000000000007941 */ /* 0x000fea0003800200 */
.L_x_6984:
        /* <DEDUP_REMOVED lines=70> */
.L_x_6987:
[----:B------:R-:W-:Y:S05]  /*66e0*/  BSYNC.RECONVERGENT B0 ;  /* 0x0000000000007941 */ /* 0x000fea0003800200 */
.L_x_6986:
        /* <DEDUP_REMOVED lines=59> */
.L_x_6989:
[----:B------:R-:W-:Y:S05]  /*6aa0*/  BSYNC.RECONVERGENT B0 ;  /* 0x0000000000007941 */ /* 0x000fea0003800200 */
.L_x_6988:
        /* <DEDUP_REMOVED lines=59> */
.L_x_6991:
[----:B------:R-:W-:Y:S05]  /*6e60*/  BSYNC.RECONVERGENT B0 ;  /* 0x0000000000007941 */ /* 0x000fea0003800200 */
.L_x_6990:
        /* <DEDUP_REMOVED lines=59> */
.L_x_6993:
[----:B------:R-:W-:Y:S05]  /*7220*/  BSYNC.RECONVERGENT B0 ;  /* 0x0000000000007941 */ /* 0x000fea0003800200 */
.L_x_6992:
        /* <DEDUP_REMOVED lines=59> */
.L_x_6995:
[----:B------:R-:W-:Y:S05]  /*75e0*/  BSYNC.RECONVERGENT B0 ;  /* 0x0000000000007941 */ /* 0x000fea0003800200 */
.L_x_6994:
        /* <DEDUP_REMOVED lines=59> */
.L_x_6997:
[----:B------:R-:W-:Y:S05]  /*79a0*/  BSYNC.RECONVERGENT B0 ;  /* 0x0000000000007941 */ /* 0x000fea0003800200 */
.L_x_6996:
[----:B------:R-:W5:Y:S02]  /*79b0*/  LD.E R3, desc[UR4][R164.64+0xd0] ;  /* 0x0000d004a4037980 */ /* 0x000f64000c101900 */
[----:B-----5:R-:W-:Y:S05]  /*79c0*/  IMAD.U32 R3, R3, -0x80, RZ ;  /* 0xffffff8003037824 */ /* 0x020fea00078e00ff */
[C---:B------:R-:W-:Y:S02]  /*79d0*/  LEA R14, P1, R3.reuse, R14, 0x1 ;  /* 0x0000000e030e7211 */ /* 0x040fe400078208ff */
[C---:B------:R-:W-:Y:S02]  /*79e0*/  LEA R50, P0, R3.reuse, R50, 0x1 ;  /* 0x0000003203327211 */ /* 0x040fe400078008ff */
[C---:B------:R-:W-:Y:S02]  /*79f0*/  LEA.HI.X.SX32 R15, R3.reuse, R15, 0x1, P1 ;  /* 0x0000000f030f7211 */ /* 0x040fe400008f0eff */
[----:B------:R-:W-:Y:S01]  /*7a00*/  LEA.HI.X.SX32 R51, R3, R51, 0x1, P0 ;  /* 0x0000003303337211 */ /* 0x000fe200000f0eff */
[----:B------:R-:W-:Y:S05]  /*7a10*/  BRA `(.L_x_6964) ;  /* 0x0000006000807947 */ /* 0x000fea0003800000 */
.L_x_6965:
        /* <DEDUP_REMOVED lines=99> */
.L_x_6999:
[----:B------:R-:W-:Y:S05]  /*8050*/  BSYNC.RECONVERGENT B0 ;  /* 0x0000000000007941 */ /* 0x000fea0003800200 */
.L_x_6998:
        /* <DEDUP_REMOVED lines=96> */
.L_x_7001:
[----:B------:R-:W-:Y:S05]  /*8660*/  BSYNC.RECONVERGENT B0 ;  /* 0x0000000000007941 */ /* 0x000fea0003800200 */
.L_x_7000:
        /* <DEDUP_REMOVED lines=99> */
.L_x_7003:
[----:B------:R-:W-:Y:S05]  /*8ca0*/  BSYNC.RECONVERGENT B0 ;  /* 0x0000000000007941 */ /* 0x000fea0003800200 */
.L_x_7002:
        /* <DEDUP_REMOVED lines=93> */
.L_x_7005:
[----:B------:R-:W-:Y:S05]  /*9280*/  BSYNC.RECONVERGENT B0 ;  /* 0x0000000000007941 */ /* 0x000fea0003800200 */
.L_x_7004:
        /* <DEDUP_REMOVED lines=94> */
.L_x_7007:
[----:B------:R-:W-:Y:S05]  /*9870*/  BSYNC.RECONVERGENT B0 ;  /* 0x0000000000007941 */ /* 0x000fea0003800200 */
.L_x_7006:
        /* <DEDUP_REMOVED lines=97> */
.L_x_7009:
[----:B------:R-:W-:Y:S05]  /*9e90*/  BSYNC.RECONVERGENT B0 ;  /* 0x0000000000007941 */ /* 0x000fea0003800200 */
.L_x_7008:
        /* <DEDUP_REMOVED lines=94> */
.L_x_7011:
[----:B------:R-:W-:Y:S05]  /*a480*/  BSYNC.RECONVERGENT B0 ;  /* 0x0000000000007941 */ /* 0x000fea0003800200 */
.L_x_7010:
        /* <DEDUP_REMOVED lines=97> */
.L_x_7013:
[----:B------:R-:W-:Y:S05]  /*aaa0*/  BSYNC.RECONVERGENT B0 ;  /* 0x0000000000007941 */ /* 0x000fea0003800200 */
.L_x_7012:
        /* <DEDUP_REMOVED lines=97> */
.L_x_7015:
[----:B------:R-:W-:Y:S05]  /*b0c0*/  BSYNC.RECONVERGENT B0 ;  /* 0x0000000000007941 */ /* 0x000fea0003800200 */
.L_x_7014:
        /* <DEDUP_REMOVED lines=97> */
.L_x_7017:
[----:B------:R-:W-:Y:S05]  /*b6e0*/  BSYNC.RECONVERGENT B0 ;  /* 0x0000000000007941 */ /* 0x000fea0003800200 */
.L_x_7016:
        /* <DEDUP_REMOVED lines=95> */
.L_x_7019:
[----:B------:R-:W-:Y:S05]  /*bce0*/  BSYNC.RECONVERGENT B0 ;  /* 0x0000000000007941 */ /* 0x000fea0003800200 */
.L_x_7018:
        /* <DEDUP_REMOVED lines=98> */
.L_x_7021:
[----:B------:R-:W-:Y:S05]  /*c310*/  BSYNC.RECONVERGENT B0 ;  /* 0x0000000000007941 */ /* 0x000fea0003800200 */
.L_x_7020:
        /* <DEDUP_REMOVED lines=98> */
.L_x_7023:
[----:B------:R-:W-:Y:S05]  /*c940*/  BSYNC.RECONVERGENT B0 ;  /* 0x0000000000007941 */ /* 0x000fea0003800200 */
.L_x_7022:
        /* <DEDUP_REMOVED lines=98> */
.L_x_7025:
[----:B------:R-:W-:Y:S05]  /*cf70*/  BSYNC.RECONVERGENT B0 ;  /* 0x0000000000007941 */ /* 0x000fea0003800200 */
.L_x_7024:
        /* <DEDUP_REMOVED lines=99> */
.L_x_7027:
[----:B------:R-:W-:Y:S05]  /*d5b0*/  BSYNC.RECONVERGENT B0 ;  /* 0x0000000000007941 */ /* 0x000fea0003800200 */
.L_x_7026:
        /* <DEDUP_REMOVED lines=95> */
.L_x_7029:
[----:B------:R-:W-:Y:S05]  /*dbb0*/  BSYNC.RECONVERGENT B0 ;  /* 0x0000000000007941 */ /* 0x000fea0003800200 */
.L_x_7028:
[----:B------:R-:W5:Y:S02]  /*dbc0*/  LD.E R3, desc[UR4][R164.64+0xd0] ;  /* 0x0000d004a4037980 */ /* 0x000f64000c101900 */
[----:B-----5:R-:W-:Y:S05]  /*dbd0*/  IMAD.U32 R3, R3, -0x80, RZ ;  /* 0xffffff8003037824 */ /* 0x020fea00078e00ff */
[C---:B------:R-:W-:Y:S02]  /*dbe0*/  LEA R104, P1, R3.reuse, R104, 0x1 ;  /* 0x0000006803687211 */ /* 0x040fe400078208ff */
[C---:B------:R-:W-:Y:S02]  /*dbf0*/  LEA R102, P0, R3.reuse, R102, 0x1 ;  /* 0x0000006603667211 */ /* 0x040fe400078008ff */
[C---:B------:R-:W-:Y:S02]  /*dc00*/  LEA.HI.X.SX32 R105, R3.reuse, R105, 0x1, P1 ;  /* 0x0000006903697211 */ /* 0x040fe400008f0eff */
[----:B------:R-:W-:Y:S09]  /*dc10*/  LEA.HI.X.SX32 R103, R3, R103, 0x1, P0 ;  /* 0x0000006703677211 */ /* 0x000ff200000f0eff */
.L_x_6964:
[----:B------:R-:W-:Y:S05]  /*dc20*/  BSYNC.RECONVERGENT B1 ;  /* 0x0000000000017941 */ /* 0x000fea0003800200 */
.L_x_6962:
        /* <DEDUP_REMOVED lines=101> */
.L_x_7031:
[----:B------:R-:W-:Y:S05]  /*e280*/  BSYNC.RECONVERGENT B0 ;  /* 0x0000000000007941 */ /* 0x000fea0003800200 */
.L_x_7030:
[----:B------:R-:W-:Y:S11]  /*e290*/  ISETP.GT.AND P0, PT, R117, R68, PT ;  /* 0x000000447500720c */ /* 0x000ff60003f04270 */
[----:B------:R-:W-:Y:S02]  /*e2a0*/  @!UPT UIADD3 URZ, UPT, UPT, URZ, URZ, URZ ;  /* 0x000000fffffff290 */ /* 0x000fe4000fffe0ff */
[----:B------:R-:W-:Y:S05]  /*e2b0*/  @P0 BRA `(.L_x_7032) ;  /* 0xffffff4400700947 */ /* 0x000fea000383ffff */
.L_x_6961:
        /* <DEDUP_REMOVED lines=19> */
.L_x_7037:
[----:B------:R2:W-:Y:S02]  /*e3f0*/  STS.128 [R58], RZ ;  /* 0x000000ff3a007388 */ /* 0x0005e40000000c00 */
.L_x_7036:
[----:B------:R-:W-:Y:S05]  /*e400*/  BSYNC.RECONVERGENT B0 ;  /* 0x0000000000007941 */ /* 0x000fea0003800200 */
.L_x_7035:
        /* <DEDUP_REMOVED lines=17> */
.L_x_7039:
[----:B------:R-:W-:Y:S05]  /*e520*/  BSYNC.RECONVERGENT B0 ;  /* 0x0000000000007941 */ /* 0x000fea0003800200 */
.L_x_7038:
        /* <DEDUP_REMOVED lines=11> */
.L_x_7041:
[----:B------:R-:W-:Y:S05]  /*e5e0*/  BSYNC.RECONVERGENT B0 ;  /* 0x0000000000007941 */ /* 0x000fea0003800200 */
.L_x_7040:
        /* <DEDUP_REMOVED lines=11> */
.L_x_7034:
        /* <DEDUP_REMOVED lines=13> */
[----:B------:R-:W-:-:S04]  /*e770*/  IMAD R7, R162, R9, R74 ;  /* 0x00000009a2077224 */ /* 0x000fc800078e024a */
        /* <DEDUP_REMOVED lines=69> */
.L_x_7048:
[----:B------:R-:W-:Y:S05]  /*ebd0*/  BSYNC.RECONVERGENT B0 ;  /* 0x0000000000007941 */ /* 0x000fea0003800200 */
.L_x_7047:
[----:B-----5:R3:W-:Y:S01]  /*ebe0*/  STS.128 [R58], R12 ;  /* 0x0000000c3a007388 */ /* 0x0207e20000000c00 */
[----:B------:R-:W-:Y:S05]  /*ebf0*/  BRA `(.L_x_7045) ;  /* 0x0000000000047947 */ /* 0x000fea0003800000 */
.L_x_7046:
[----:B------:R2:W-:Y:S02]  /*ec00*/  STS.128 [R58], RZ ;  /* 0x000000ff3a007388 */ /* 0x0005e40000000c00 */
.L_x_7045:
[----:B------:R-:W-:Y:S05]  /*ec10*/  BSYNC.RECONVERGENT B1 ;  /* 0x0000000000017941 */ /* 0x000fea0003800200 */
.L_x_7044:
        /* <DEDUP_REMOVED lines=61> */
.L_x_7052:
[----:B------:R-:W-:Y:S05]  /*eff0*/  BSYNC.RECONVERGENT B0 ;  /* 0x0000000000007941 */ /* 0x000fea0003800200 */
.L_x_7051:
[----:B-----5:R1:W-:Y:S02]  /*f000*/  STS.128 [R58+0x800], R12 ;  /* 0x0008000c3a007388 */ /* 0x0203e40000000c00 */
.L_x_7050:
[----:B------:R-:W-:Y:S05]  /*f010*/  BSYNC.RECONVERGENT B1 ;  /* 0x0000000000017941 */ /* 0x000fea0003800200 */
.L_x_7049:
        /* <DEDUP_REMOVED lines=62> */
.L_x_7056:
[----:B------:R-:W-:Y:S05]  /*f400*/  BSYNC.RECONVERGENT B0 ;  /* 0x0000000000007941 */ /* 0x000fea0003800200 */
.L_x_7055:
[----:B-----5:R1:W-:Y:S02]  /*f410*/  STS.128 [R58+0x1000], R12 ;  /* 0x0010000c3a007388 */ /* 0x0203e40000000c00 */
.L_x_7054:
[----:B------:R-:W-:Y:S05]  /*f420*/  BSYNC.RECONVERGENT B1 ;  /* 0x0000000000017941 */ /* 0x000fea0003800200 */
.L_x_7053:
        /* <DEDUP_REMOVED lines=60> */
.L_x_7058:
[----:B------:R-:W-:Y:S05]  /*f7f0*/  BSYNC.RECONVERGENT B0 ;  /* 0x0000000000007941 */ /* 0x000fea0003800200 */
.L_x_7057:
[----:B-----5:R1:W-:Y:S01]  /*f800*/  STS.128 [R58+0x1800], R12 ;  /* 0x0018000c3a007388 */ /* 0x0203e20000000c00 */
[----:B------:R-:W-:Y:S05]  /*f810*/  BRA `(.L_x_7042) ;  /* 0x0000001400f07947 */ /* 0x000fea0003800000 */
.L_x_7043:
        /* <DEDUP_REMOVED lines=94> */
.L_x_7063:
[----:B------:R-:W-:Y:S05]  /*fe00*/  BSYNC.RECONVERGENT B0 ;  /* 0x0000000000007941 */ /* 0x000fea0003800200 */
.L_x_7062:
[----:B-----5:R2:W-:Y:S01]  /*fe10*/  STS.128 [R58], R20 ;  /* 0x000000143a007388 */ /* 0x0205e20000000c00 */
[----:B------:R-:W-:Y:S05]  /*fe20*/  BRA `(.L_x_7060) ;  /* 0x0000000000047947 */ /* 0x000fea0003800000 */
.L_x_7061:
[----:B------:R3:W-:Y:S02]  /*fe30*/  STS.128 [R58], RZ ;  /* 0x000000ff3a007388 */ /* 0x0007e40000000c00 */
.L_x_7060:
[----:B------:R-:W-:Y:S05]  /*fe40*/  BSYNC.RECONVERGENT B1 ;  /* 0x0000000000017941 */ /* 0x000fea0003800200 */
.L_x_7059:
        /* <DEDUP_REMOVED lines=90> */
.L_x_7067:
[----:B------:R-:W-:Y:S05]  /*103f0*/  BSYNC.RECONVERGENT B0 ;  /* 0x0000000000007941 */ /* 0x000fea0003800200 */
.L_x_7066:
[----:B-----5:R4:W-:Y:S02]  /*10400*/  STS.128 [R58+0x800], R20 ;  /* 0x000800143a007388 */ /* 0x0209e40000000c00 */
.L_x_7065:
[----:B------:R-:W-:Y:S05]  /*10410*/  BSYNC.RECONVERGENT B1 ;  /* 0x0000000000017941 */ /* 0x000fea0003800200 */
.L_x_7064:
        /* <DEDUP_REMOVED lines=91> */
.L_x_7071:
[----:B------:R-:W-:Y:S05]  /*109d0*/  BSYNC.RECONVERGENT B0 ;  /* 0x0000000000007941 */ /* 0x000fea0003800200 */
.L_x_7070:
[----:B-----5:R4:W-:Y:S02]  /*109e0*/  STS.128 [R58+0x1000], R20 ;  /* 0x001000143a007388 */ /* 0x0209e40000000c00 */
.L_x_7069:
[----:B------:R-:W-:Y:S05]  /*109f0*/  BSYNC.RECONVERGENT B1 ;  /* 0x0000000000017941 */ /* 0x000fea0003800200 */
.L_x_7068:
        /* <DEDUP_REMOVED lines=92> */
.L_x_7073:
[----:B------:R-:W-:Y:S05]  /*10fc0*/  BSYNC.RECONVERGENT B0 ;  /* 0x0000000000007941 */ /* 0x000fea0003800200 */
.L_x_7072:
[----:B-----5:R2:W-:Y:S02]  /*10fd0*/  STS.128 [R58+0x1800], R20 ;  /* 0x001800143a007388 */ /* 0x0205e40000000c00 */
.L_x_7042:
[----:B------:R-:W-:Y:S05]  /*10fe0*/  BSYNC.RECONVERGENT B2 ;  /* 0x0000000000027941 */ /* 0x000fea0003800200 */
.L_x_7033:
[----:B-1----:R-:W-:Y:S01]  /*10ff0*/  IADD3 R3, PT, PT, -R70, R63, RZ ;  /* 0x0000003f46037210 */ /* 0x002fe20007ffe1ff */
[----:B------:R-:W-:Y:S03]  /*11000*/  BSSY.RECONVERGENT B0, `(.L_x_7074) ;  /* 0x000000c000007945 */ /* 0x000fe60003800200 */
[----:B------:R-:W-:-:S13]  /*11010*/  ISETP.GE.AND P2, PT, R162, R3, PT ;  /* 0x00000003a200720c */ /* 0x000fda0003f46270 */
        /* <DEDUP_REMOVED lines=9> */
.L_x_7076:
[----:B------:R1:W-:Y:S02]  /*110b0*/  STS.128 [R58+0x2000], RZ ;  /* 0x002000ff3a007388 */ /* 0x0003e40000000c00 */
.L_x_7075:
[----:B------:R-:W-:Y:S05]  /*110c0*/  BSYNC.RECONVERGENT B0 ;  /* 0x0000000000007941 */ /* 0x000fea0003800200 */
.L_x_7074:
        /* <DEDUP_REMOVED lines=12> */
.L_x_7079:
[----:B------:R1:W-:Y:S02]  /*11190*/  STS.128 [R58+0x2800], RZ ;  /* 0x002800ff3a007388 */ /* 0x0003e40000000c00 */
.L_x_7078:
[----:B------:R-:W-:Y:S05]  /*111a0*/  BSYNC.RECONVERGENT B0 ;  /* 0x0000000000007941 */ /* 0x000fea0003800200 */
.L_x_7077:
        /* <DEDUP_REMOVED lines=12> */
.L_x_7082:
[----:B------:R1:W-:Y:S02]  /*11270*/  STS.128 [R58+0x3000], RZ ;  /* 0x003000ff3a007388 */ /* 0x0003e40000000c00 */
.L_x_7081:
[----:B------:R-:W-:Y:S05]  /*11280*/  BSYNC.RECONVERGENT B0 ;  /* 0x0000000000007941 */ /* 0x000fea0003800200 */
.L_x_7080:
        /* <DEDUP_REMOVED lines=12> */
.L_x_7085:
[----:B------:R1:W-:Y:S02]  /*11350*/  STS.128 [R58+0x3800], RZ ;  /* 0x003800ff3a007388 */ /* 0x0003e40000000c00 */
.L_x_7084:
[----:B------:R-:W-:Y:S05]  /*11360*/  BSYNC.RECONVERGENT B0 ;  /* 0x0000000000007941 */ /* 0x000fea0003800200 */
.L_x_7083:
[----:B--2-4-:R-:W-:Y:S01]  /*11370*/  IADD3 R22, PT, PT, R162, 0x40, RZ ;  /* 0x00000040a2167810 */ /* 0x014fe20007ffe0ff */
        /* <DEDUP_REMOVED lines=15> */
.L_x_7088:
[----:B------:R4:W-:Y:S02]  /*11470*/  STS.128 [R58+0x4000], RZ ;  /* 0x004000ff3a007388 */ /* 0x0009e40000000c00 */
.L_x_7087:
[----:B------:R-:W-:Y:S05]  /*11480*/  BSYNC.RECONVERGENT B0 ;  /* 0x0000000000007941 */ /* 0x000fea0003800200 */
.L_x_7086:
[----:B------:R-:W-:Y:S01]  /*11490*/  IADD3 R20, PT, PT, R162, 0x50, RZ ;  /* 0x00000050a2147810 */ /* 0x000fe20007ffe0ff */
[----:B------:R-:W-:Y:S03]  /*114a0*/  BSSY.RECONVERGENT B0, `(.L_x_7089) ;  /* 0x000000d000007945 */ /* 0x000fe60003800200 */
[----:B------:R-:W-:-:S13]  /*114b0*/  ISETP.GE.AND P0, PT, R20, R3, PT ;  /* 0x000000031400720c */ /* 0x000fda0003f06270 */
[----:B------:R-:W-:Y:S05]  /*114c0*/  @P0 BRA `(.L_x_7090) ;  /* 0x0000000000280947 */ /* 0x000fea0003800000 */
[----:B------:R-:W-:-:S13]  /*114d0*/  ISETP.GE.AND P0, PT, R10, R237, PT ;  /* 0x000000ed0a00720c */ /* 0x000fda0003f06270 */
[----:B------:R-:W-:Y:S05]  /*114e0*/  @P0 BRA `(.L_x_7091) ;  /* 0x00000000001c0947 */ /* 0x000fea0003800000 */
[----:B-12---:R-:W-:-:S04]  /*114f0*/  LEA R4, P0, R222, R28, 0x7 ;  /* 0x0000001cde047211 */ /* 0x006fc800078038ff */
[----:B------:R-:W-:-:S05]  /*11500*/  LEA.HI.X R5, R222, R29, R223, 0x7, P0 ;  /* 0x0000001dde057211 */ /* 0x000fca00000f3cdf */
[----:B------:R-:W-:Y:S01]  /*11510*/  @!PT LDS RZ, [RZ] ;  /* 0x00000000fffff984 */ /* 0x000fe20000000800 */
[----:B------:R-:W-:Y:S01]  /*11520*/  @!PT LDS RZ, [RZ] ;  /* 0x00000000fffff984 */ /* 0x000fe20000000800 */
[----:B------:R-:W-:Y:S01]  /*11530*/  @!PT LDS RZ, [RZ] ;  /* 0x00000000fffff984 */ /* 0x000fe20000000800 */
[----:B------:R1:W-:Y:S01]  /*11540*/  LDGSTS.E.BYPASS.LTC128B.128 [R58+0x4800], desc[UR4][R4.64] ;  /* 0x04800000043a7fae */ /* 0x0003e2000b981a04 */
[----:B------:R-:W-:Y:S05]  /*11550*/  BRA `(.L_x_7090) ;  /* 0x0000000000047947 */ /* 0x000fea0003800000 */
.L_x_7091:
[----:B------:R1:W-:Y:S02]  /*11560*/  STS.128 [R58+0x4800], RZ ;  /* 0x004800ff3a007388 */ /* 0x0003e40000000c00 */
.L_x_7090:
[----:B------:R-:W-:Y:S05]  /*11570*/  BSYNC.RECONVERGENT B0 ;  /* 0x0000000000007941 */ /* 0x000fea0003800200 */
.L_x_7089:
        /* <DEDUP_REMOVED lines=16> */
.L_x_7094:
[----:B------:R3:W-:Y:S02]  /*11680*/  STS.128 [R58+0x5000], RZ ;  /* 0x005000ff3a007388 */ /* 0x0007e40000000c00 */
.L_x_7093:
[----:B------:R-:W-:Y:S05]  /*11690*/  BSYNC.RECONVERGENT B0 ;  /* 0x0000000000007941 */ /* 0x000fea0003800200 */
.L_x_7092:
        /* <DEDUP_REMOVED lines=16> */
.L_x_7097:
[----:B------:R1:W-:Y:S02]  /*117a0*/  STS.128 [R58+0x5800], RZ ;  /* 0x005800ff3a007388 */ /* 0x0003e40000000c00 */
.L_x_7096:
[----:B------:R-:W-:Y:S05]  /*117b0*/  BSYNC.RECONVERGENT B0 ;  /* 0x0000000000007941 */ /* 0x000fea0003800200 */
.L_x_7095:
        /* <DEDUP_REMOVED lines=16> */
.L_x_7100:
[----:B------:R1:W-:Y:S02]  /*118c0*/  STS.128 [R58+0x6000], RZ ;  /* 0x006000ff3a007388 */ /* 0x0003e40000000c00 */
.L_x_7099:
[----:B------:R-:W-:Y:S05]  /*118d0*/  BSYNC.RECONVERGENT B0 ;  /* 0x0000000000007941 */ /* 0x000fea0003800200 */
.L_x_7098:
        /* <DEDUP_REMOVED lines=13> */
.L_x_7103:
[----:B------:R1:W-:Y:S02]  /*119b0*/  STS.128 [R58+0x6800], RZ ;  /* 0x006800ff3a007388 */ /* 0x0003e40000000c00 */
.L_x_7102:
[----:B------:R-:W-:Y:S05]  /*119c0*/  BSYNC.RECONVERGENT B0 ;  /* 0x0000000000007941 */ /* 0x000fea0003800200 */
.L_x_7101:
        /* <DEDUP_REMOVED lines=16> */
.L_x_7106:
[----:B------:R1:W-:Y:S02]  /*11ad0*/  STS.128 [R58+0x7000], RZ ;  /* 0x007000ff3a007388 */ /* 0x0003e40000000c00 */
.L_x_7105:
[----:B------:R-:W-:Y:S05]  /*11ae0*/  BSYNC.RECONVERGENT B0 ;  /* 0x0000000000007941 */ /* 0x000fea0003800200 */
.L_x_7104:
        /* <DEDUP_REMOVED lines=16> */
.L_x_7109:
[----:B------:R1:W-:Y:S02]  /*11bf0*/  STS.128 [R58+0x7800], RZ ;  /* 0x007800ff3a007388 */ /* 0x0003e40000000c00 */
.L_x_7108:
[----:B------:R-:W-:Y:S05]  /*11c00*/  BSYNC.RECONVERGENT B0 ;  /* 0x0000000000007941 */ /* 0x000fea0003800200 */
.L_x_7107:
        /* <DEDUP_REMOVED lines=16> */
.L_x_7112:
[----:B------:R2:W-:Y:S02]  /*11d10*/  STS.128 [R58+0x8000], RZ ;  /* 0x008000ff3a007388 */ /* 0x0005e40000000c00 */
.L_x_7111:
[----:B------:R-:W-:Y:S05]  /*11d20*/  BSYNC.RECONVERGENT B0 ;  /* 0x0000000000007941 */ /* 0x000fea0003800200 */
.L_x_7110:
        /* <DEDUP_REMOVED lines=16> */
.L_x_7115:
[----:B------:R3:W-:Y:S02]  /*11e30*/  STS.128 [R58+0x8800], RZ ;  /* 0x008800ff3a007388 */ /* 0x0007e40000000c00 */
.L_x_7114:
[----:B------:R-:W-:Y:S05]  /*11e40*/  BSYNC.RECONVERGENT B0 ;  /* 0x0000000000007941 */ /* 0x000fea0003800200 */
.L_x_7113:
[----:B------:R-:W-:Y:S01]  /*11e50*/  IADD3 R0, PT, PT, R162, 0xe0, RZ ;  /* 0x000000e0a2007810 */ /* 0x000fe20007ffe0ff */
[----:B------:R-:W-:Y:S03]  /*11e60*/  BSSY.RECONVERGENT B0, `(.L_x_7116) ;  /* 0x0000010000007945 */ /* 0x000fe60003800200 */
[----:B------:R-:W-:-:S13]  /*11e70*/  ISETP.GE.AND P0, PT, R0, R3, PT ;  /* 0x000000030000720c */ /* 0x000fda0003f06270 */
[----:B------:R-:W-:Y:S05]  /*11e80*/  @P0 BRA `(.L_x_7117) ;  /* 0x0000000000340947 */ /* 0x000fea0003800000 */
[----:B------:R-:W-:-:S13]  /*11e90*/  ISETP.GE.AND P0, PT, R10, R237, PT ;  /* 0x000000ed0a00720c */ /* 0x000fda0003f06270 */
[----:B------:R-:W-:Y:S05]  /*11ea0*/  @P0 BRA `(.L_x_7118) ;  /* 0x0000000000280947 */ /* 0x000fea0003800000 */
[----:B-1-3--:R-:W-:Y:S01]  /*11eb0*/  MOV R30, R28 ;  /* 0x0000001c001e7202 */ /* 0x00afe20000000f00 */
        /* <DEDUP_REMOVED lines=9> */
.L_x_7118:
[----:B------:R1:W-:Y:S02]  /*11f50*/  STS.128 [R58+0x9000], RZ ;  /* 0x009000ff3a007388 */ /* 0x0003e40000000c00 */
.L_x_7117:
[----:B------:R-:W-:Y:S05]  /*11f60*/  BSYNC.RECONVERGENT B0 ;  /* 0x0000000000007941 */ /* 0x000fea0003800200 */
.L_x_7116:
        /* <DEDUP_REMOVED lines=14> */
.L_x_7121:
[----:B------:R1:W-:Y:S02]  /*12050*/  STS.128 [R58+0x9800], RZ ;  /* 0x009800ff3a007388 */ /* 0x0003e40000000c00 */
.L_x_7120:
[----:B------:R-:W-:Y:S05]  /*12060*/  BSYNC.RECONVERGENT B0 ;  /* 0x0000000000007941 */ /* 0x000fea0003800200 */
.L_x_7119:
[----:B------:R-:W2:Y:S04]  /*12070*/  LD.E.64 R32, desc[UR4][R164.64+0x1c0] ;  /* 0x0001c004a4207980 */ /* 0x000ea8000c101b00 */
[----:B-1-3--:R-:W3:Y:S01]  /*12080*/  LD.E.64 R30, desc[UR4][R164.64+0x1b8] ;  /* 0x0001b804a41e7980 */ /* 0x00aee2000c101b00 */
[----:B------:R-:W-:Y:S02]  /*12090*/  MOV R28, R234 ;  /* 0x000000ea001c7202 */ /* 0x000fe40000000f00 */
[----:B------:R-:W-:Y:S01]  /*120a0*/  MOV R29, RZ ;  /* 0x000000ff001d7202 */ /* 0x000fe20000000f00 */
        /* <DEDUP_REMOVED lines=16> */
[----:B------:R-:W-:-:S13]  /*121b0*/  ISETP.GE.AND P0, PT, R10, R237, PT ;  /* 0x000000ed0a00720c */ /* 0x000fda0003f06270 */
[----:B------:R-:W-:Y:S05]  /*121c0*/  @P0 BRA `(.L_x_7124) ;  /* 0x0000000000140947 */ /* 0x000fea0003800000 */
[----:B------:R-:W-:Y:S01]  /*121d0*/  @!PT LDS RZ, [RZ] ;  /* 0x00000000fffff984 */ /* 0x000fe20000000800 */
[----:B------:R-:W-:Y:S01]  /*121e0*/  @!PT LDS RZ, [RZ] ;  /* 0x00000000fffff984 */ /* 0x000fe20000000800 */
[----:B------:R-:W-:Y:S01]  /*121f0*/  @!PT LDS RZ, [RZ] ;  /* 0x00000000fffff984 */ /* 0x000fe20000000800 */
[----:B------:R2:W-:Y:S01]  /*12200*/  LDGSTS.E.BYPASS.LTC128B.128 [R58+0xa000], desc[UR4][R230.64] ;  /* 0x0a000000e63a7fae */ /* 0x0005e2000b981a04 */
[----:B------:R-:W-:Y:S05]  /*12210*/  BRA `(.L_x_7125) ;  /* 0x00000000000c7947 */ /* 0x000fea0003800000 */
.L_x_7124:
[----:B------:R1:W-:Y:S01]  /*12220*/  STS.128 [R58+0xa000], RZ ;  /* 0x00a000ff3a007388 */ /* 0x0003e20000000c00 */
[----:B------:R-:W-:Y:S05]  /*12230*/  BRA `(.L_x_7125) ;  /* 0x0000000000047947 */ /* 0x000fea0003800000 */
.L_x_7123:
[----:B------:R3:W-:Y:S02]  /*12240*/  STS.128 [R58+0xa000], RZ ;  /* 0x00a000ff3a007388 */ /* 0x0007e40000000c00 */
.L_x_7125:
[----:B------:R-:W-:Y:S05]  /*12250*/  BSYNC.RECONVERGENT B0 ;  /* 0x0000000000007941 */ /* 0x000fea0003800200 */
.L_x_7122:
        /* <DEDUP_REMOVED lines=13> */
.L_x_7128:
[----:B------:R1:W-:Y:S02]  /*12330*/  STS.128 [R58+0xa800], RZ ;  /* 0x00a800ff3a007388 */ /* 0x0003e40000000c00 */
.L_x_7127:
[----:B------:R-:W-:Y:S05]  /*12340*/  BSYNC.RECONVERGENT B0 ;  /* 0x0000000000007941 */ /* 0x000fea0003800200 */
.L_x_7126:
        /* <DEDUP_REMOVED lines=13> */
.L_x_7131:
[----:B------:R1:W-:Y:S02]  /*12420*/  STS.128 [R58+0xb000], RZ ;  /* 0x00b000ff3a007388 */ /* 0x0003e40000000c00 */
.L_x_7130:
[----:B------:R-:W-:Y:S05]  /*12430*/  BSYNC.RECONVERGENT B0 ;  /* 0x0000000000007941 */ /* 0x000fea0003800200 */
.L_x_7129:
        /* <DEDUP_REMOVED lines=13> */
.L_x_7134:
[----:B------:R1:W-:Y:S02]  /*12510*/  STS.128 [R58+0xb800], RZ ;  /* 0x00b800ff3a007388 */ /* 0x0003e40000000c00 */
.L_x_7133:
[----:B------:R-:W-:Y:S05]  /*12520*/  BSYNC.RECONVERGENT B0 ;  /* 0x0000000000007941 */ /* 0x000fea0003800200 */
.L_x_7132:
        /* <DEDUP_REMOVED lines=16> */
.L_x_7137:
[----:B------:R1:W-:Y:S02]  /*12630*/  STS.128 [R58+0xc000], RZ ;  /* 0x00c000ff3a007388 */ /* 0x0003e40000000c00 */
.L_x_7136:
[----:B------:R-:W-:Y:S05]  /*12640*/  BSYNC.RECONVERGENT B0 ;  /* 0x0000000000007941 */ /* 0x000fea0003800200 */
.L_x_7135:
        /* <DEDUP_REMOVED lines=13> */
.L_x_7140:
[----:B------:R1:W-:Y:S02]  /*12720*/  STS.128 [R58+0xc800], RZ ;  /* 0x00c800ff3a007388 */ /* 0x0003e40000000c00 */
.L_x_7139:
[----:B------:R-:W-:Y:S05]  /*12730*/  BSYNC.RECONVERGENT B0 ;  /* 0x0000000000007941 */ /* 0x000fea0003800200 */
.L_x_7138:
        /* <DEDUP_REMOVED lines=16> */
.L_x_7143:
[----:B------:R1:W-:Y:S02]  /*12840*/  STS.128 [R58+0xd000], RZ ;  /* 0x00d000ff3a007388 */ /* 0x0003e40000000c00 */
.L_x_7142:
[----:B------:R-:W-:Y:S05]  /*12850*/  BSYNC.RECONVERGENT B0 ;  /* 0x0000000000007941 */ /* 0x000fea0003800200 */
.L_x_7141:
        /* <DEDUP_REMOVED lines=16> */
.L_x_7146:
[----:B------:R1:W-:Y:S02]  /*12960*/  STS.128 [R58+0xd800], RZ ;  /* 0x00d800ff3a007388 */ /* 0x0003e40000000c00 */
.L_x_7145:
[----:B------:R-:W-:Y:S05]  /*12970*/  BSYNC.RECONVERGENT B0 ;  /* 0x0000000000007941 */ /* 0x000fea0003800200 */
.L_x_7144:
        /* <DEDUP_REMOVED lines=16> */
.L_x_7149:
[----:B------:R1:W-:Y:S02]  /*12a80*/  STS.128 [R58+0xe000], RZ ;  /* 0x00e000ff3a007388 */ /* 0x0003e40000000c00 */
.L_x_7148:
[----:B------:R-:W-:Y:S05]  /*12a90*/  BSYNC.RECONVERGENT B0 ;  /* 0x0000000000007941 */ /* 0x000fea0003800200 */
.L_x_7147:
        /* <DEDUP_REMOVED lines=13> */
.L_x_7152:
[----:B------:R1:W-:Y:S02]  /*12b70*/  STS.128 [R58+0xe800], RZ ;  /* 0x00e800ff3a007388 */ /* 0x0003e40000000c00 */
.L_x_7151:
[----:B------:R-:W-:Y:S05]  /*12b80*/  BSYNC.RECONVERGENT B0 ;  /* 0x0000000000007941 */ /* 0x000fea0003800200 */
.L_x_7150:
        /* <DEDUP_REMOVED lines=16> */
.L_x_7155:
[----:B------:R1:W-:Y:S02]  /*12c90*/  STS.128 [R58+0xf000], RZ ;  /* 0x00f000ff3a007388 */ /* 0x0003e40000000c00 */
.L_x_7154:
[----:B------:R-:W-:Y:S05]  /*12ca0*/  BSYNC.RECONVERGENT B0 ;  /* 0x0000000000007941 */ /* 0x000fea0003800200 */
.L_x_7153:
        /* <DEDUP_REMOVED lines=16> */
.L_x_7158:
[----:B------:R1:W-:Y:S02]  /*12db0*/  STS.128 [R58+0xf800], RZ ;  /* 0x00f800ff3a007388 */ /* 0x0003e40000000c00 */
.L_x_7157:
[----:B------:R-:W-:Y:S05]  /*12dc0*/  BSYNC.RECONVERGENT B0 ;  /* 0x0000000000007941 */ /* 0x000fea0003800200 */
.L_x_7156:
        /* <DEDUP_REMOVED lines=16> */
.L_x_7161:
[----:B------:R1:W-:Y:S02]  /*12ed0*/  STS.128 [R58+0x10000], RZ ;  /* 0x010000ff3a007388 */ /* 0x0003e40000000c00 */
.L_x_7160:
[----:B------:R-:W-:Y:S05]  /*12ee0*/  BSYNC.RECONVERGENT B0 ;  /* 0x0000000000007941 */ /* 0x000fea0003800200 */
.L_x_7159:
        /* <DEDUP_REMOVED lines=16> */
.L_x_7164:
[----:B------:R1:W-:Y:S02]  /*12ff0*/  STS.128 [R58+0x10800], RZ ;  /* 0x010800ff3a007388 */ /* 0x0003e40000000c00 */
.L_x_7163:
[----:B------:R-:W-:Y:S05]  /*13000*/  BSYNC.RECONVERGENT B0 ;  /* 0x0000000000007941 */ /* 0x000fea0003800200 */
.L_x_7162:
        /* <DEDUP_REMOVED lines=16> */
.L_x_7167:
[----:B------:R1:W-:Y:S02]  /*13110*/  STS.128 [R58+0x11000], RZ ;  /* 0x011000ff3a007388 */ /* 0x0003e40000000c00 */
.L_x_7166:
[----:B------:R-:W-:Y:S05]  /*13120*/  BSYNC.RECONVERGENT B0 ;  /* 0x0000000000007941 */ /* 0x000fea0003800200 */
.L_x_7165:
        /* <DEDUP_REMOVED lines=14> */
.L_x_7170:
[----:B------:R1:W-:Y:S02]  /*13210*/  STS.128 [R58+0x11800], RZ ;  /* 0x011800ff3a007388 */ /* 0x0003e40000000c00 */
.L_x_7169:
[----:B------:R-:W-:Y:S05]  /*13220*/  BSYNC.RECONVERGENT B0 ;  /* 0x0000000000007941 */ /* 0x000fea0003800200 */
.L_x_7168:
[----:B------:R-:W2:Y:S01]  /*13230*/  LD.E R0, desc[UR4][R164.64+0x18c] ;  /* 0x00018c04a4007980 */ /* 0x000ea2000c101900 */
[----:B------:R-:W-:Y:S01]  /*13240*/  SHF.R.U32.HI R216, RZ, 0x1, R62 ;  /* 0x00000001ffd87819 */ /* 0x000fe2000001163e */
        /* <DEDUP_REMOVED lines=16> */
[----:B------:R-:W-:Y:S02]  /*13350*/  LOP3.LUT R9, R6, R3, RZ, 0xfc, !PT ;  /* 0x0000000306097212 */ /* 0x000fe400078efcff */
[----:B------:R-:W-:Y:S01]  /*13360*/  SEL R56, R56, 0xffffffe0, !P1 ;  /* 0xffffffe038387807 */ /* 0x000fe20004800000 */
[----:B------:R-:W-:Y:S01]  /*13370*/  IMAD R201, R4, 0x2, R201 ;  /* 0x0000000204c97824 */ /* 0x000fe200078e02c9 */
[----:B------:R-:W-:Y:S01]  /*13380*/  SEL R8, R8, 0xffffffc0, !P2 ;  /* 0xffffffc008087807 */ /* 0x000fe20005000000 */
[----:B------:R-:W-:Y:S01]  /*13390*/  IMAD R9, R9, 0x2, R60 ;  /* 0x0000000209097824 */ /* 0x000fe200078e023c */
[----:B------:R-:W-:Y:S01]  /*133a0*/  SHF.R.U32.HI R61, RZ, 0x2, R62 ;  /* 0x00000002ff3d7819 */ /* 0x000fe2000001163e */
[----:B------:R-:W-:Y:S01]  /*133b0*/  IMAD.IADD R201, R60, 0x1, R201 ;  /* 0x000000013cc97824 */ /* 0x000fe200078e02c9 */
[----:B------:R-:W-:Y:S01]  /*133c0*/  LOP3.LUT R244, R216, 0x1f0, RZ, 0xc0, !PT ;  /* 0x000001f0d8f47812 */ /* 0x000fe200078ec0ff */
[--C-:B------:R-:W-:Y:S01]  /*133d0*/  IMAD.IADD R204, R9, 0x1, R56.reuse ;  /* 0x0000000109cc7824 */ /* 0x100fe200078e0238 */
[----:B------:R-:W-:Y:S01]  /*133e0*/  LDSM.16.M88.4 R128, [R9] ;  /* 0x000000000980783b */ /* 0x000fe20000000200 */
[----:B------:R-:W-:Y:S01]  /*133f0*/  IMAD.IADD R166, R201, 0x1, R56 ;  /* 0x00000001c9a67824 */ /* 0x000fe200078e0238 */
[----:B------:R-:W-:Y:S01]  /*13400*/  LOP3.LUT R244, R244, 0x7, R61, 0xf8, !PT ;  /* 0x00000007f4f47812 */ /* 0x000fe200078ef83d */
[--C-:B------:R-:W-:Y:S01]  /*13410*/  IMAD.IADD R221, R9, 0x1, R8.reuse ;  /* 0x0000000109dd7824 */ /* 0x100fe200078e0208 */
[----:B------:R-:W1:Y:S01]  /*13420*/  LDSM.16.M88.4 R100, [R201+0x2000] ;  /* 0x00200000c964783b */ /* 0x000e620000000200 */
[----:B------:R-:W-:Y:S01]  /*13430*/  IMAD.IADD R167, R201, 0x1, R8 ;  /* 0x00000001c9a77824 */ /* 0x000fe200078e0208 */
[----:B-----5:R-:W-:Y:S01]  /*13440*/  IADD3 R200, PT, PT, R200, R63, -R236 ;  /* 0x0000003fc8c87210 */ /* 0x020fe20007ffe8ec */
[C---:B------:R-:W-:Y:S01]  /*13450*/  IMAD.IADD R219, R56.reuse, 0x1, R221 ;  /* 0x0000000138db7824 */ /* 0x040fe200078e02dd */
[----:B------:R-:W3:Y:S01]  /*13460*/  LDSM.16.M88.4 R48, [R201+0x4800] ;  /* 0x00480000c930783b */ /* 0x000ee20000000200 */
[----:B------:R-:W-:Y:S01]  /*13470*/  IMAD.IADD R218, R56, 0x1, R167 ;  /* 0x0000000138da7824 */ /* 0x000fe200078e02a7 */
[----:B------:R-:W-:Y:S01]  /*13480*/  LOP3.LUT R2, R2, 0x200, RZ, 0xc0, !PT ;  /* 0x0000020002027812 */ /* 0x000fe200078ec0ff */
[----:B------:R-:W-:Y:S01]  /*13490*/  IMAD R61, R235, 0x40, R244 ;  /* 0x00000040eb3d7824 */ /* 0x000fe200078e02f4 */
[----:B------:R-:W4:Y:S03]  /*134a0*/  LDSM.16.M88.4 R76, [R201+0x3800] ;  /* 0x00380000c94c783b */ /* 0x000f260000000200 */
[----:B------:R-:W-:Y:S01]  /*134b0*/  IMAD.IADD R246, R61, 0x1, R200 ;  /* 0x000000013df67824 */ /* 0x000fe200078e02c8 */
[----:B------:R-:W4:Y:S04]  /*134c0*/  LDSM.16.M88.4 R32, [R201+0x5800] ;  /* 0x00580000c920783b */ /* 0x000f280000000200 */
[----:B------:R-:W-:Y:S01]  /*134d0*/  LDSM.16.M88.4 R112, [R204] ;  /* 0x00000000cc70783b */ /* 0x000fe20000000200 */
[----:B------:R-:W-:-:S02]  /*134e0*/  VIADDMNMX R245, R246, 0x1, R63, PT ;  /* 0x00000001f6f57846 */ /* 0x000fc4000380013f */
[----:B------:R-:W-:Y:S01]  /*134f0*/  VIADDMNMX R246, R246, 0x9, R63, PT ;  /* 0x00000009f6f67846 */ /* 0x000fe2000380013f */
        /* <DEDUP_REMOVED lines=8> */
[C---:B---3--:R-:W-:Y:S03]  /*13580*/  HMMA.16816.F32 R52, R128.reuse, R48, RZ ;  /* 0x000000308034723c */ /* 0x048fe600000018ff */
[----:B------:R-:W3:Y:S04]  /*13590*/  LDSM.16.M88.4 R92, [R201+0x2800] ;  /* 0x00280000c95c783b */ /* 0x000ee80000000200 */
[----:B------:R-:W3:Y:S01]  /*135a0*/  LDSM.16.M88.4 R84, [R201+0x3000] ;  /* 0x00300000c954783b */ /* 0x000ee20000000200 */
[C---:B------:R-:W-:Y:S03]  /*135b0*/  HMMA.16816.F32 R100, R128.reuse, R102, RZ ;  /* 0x000000668064723c */ /* 0x040fe600000018ff */
[----:B------:R-:W3:Y:S04]  /*135c0*/  LDSM.16.M88.4 R40, [R201+0x5000] ;  /* 0x00500000c928783b */ /* 0x000ee80000000200 */
[----:B------:R-:W3:Y:S01]  /*135d0*/  LDSM.16.M88.4 R172, [R201+0x7000] ;  /* 0x00700000c9ac783b */ /* 0x000ee20000000200 */
[C---:B------:R-:W-:Y:S03]  /*135e0*/  HMMA.16816.F32 R48, R128.reuse, R50, RZ ;  /* 0x000000328030723c */ /* 0x040fe600000018ff */
[----:B------:R-:W3:Y:S04]  /*135f0*/  LDSM.16.M88.4 R160, [R201+0x7800] ;  /* 0x00780000c9a0783b */ /* 0x000ee80000000200 */
[----:B------:R-:W3:Y:S01]  /*13600*/  LDSM.16.M88.4 R152, [R201+0x8000] ;  /* 0x00800000c998783b */ /* 0x000ee20000000200 */
[C---:B----4-:R-:W-:Y:S03]  /*13610*/  HMMA.16816.F32 R80, R128.reuse, R76, RZ ;  /* 0x0000004c8050723c */ /* 0x050fe600000018ff */
[----:B------:R-:W4:Y:S04]  /*13620*/  LDSM.16.M88.4 R144, [R201+0x8800] ;  /* 0x00880000c990783b */ /* 0x000f280000000200 */
[----:B------:R-:W4:Y:S01]  /*13630*/  LDSM.16.M88.4 R136, [R201+0x9000] ;  /* 0x00900000c988783b */ /* 0x000f220000000200 */
[----:B------:R-:W-:Y:S03]  /*13640*/  HMMA.16816.F32 R36, R128, R32, RZ ;  /* 0x000000208024723c */ /* 0x000fe600000018ff */
[----:B------:R-:W4:Y:S04]  /*13650*/  LDSM.16.M88.4 R184, [R201+0x9800] ;  /* 0x00980000c9b8783b */ /* 0x000f280000000200 */
[----:B------:R-:W4:Y:S01]  /*13660*/  LDSM.16.M88.4 R120, [R166+0x4000] ;  /* 0x00400000a678783b */ /* 0x000f220000000200 */
[C---:B------:R-:W-:Y:S03]  /*13670*/  HMMA.16816.F32 R132, R112.reuse, R68, R132 ;  /* 0x000000447084723c */ /* 0x040fe60000001884 */
[----:B------:R-:W-:Y:S04]  /*13680*/  LDSM.16.M88.4 R116, [R166+0x5000] ;  /* 0x00500000a674783b */ /* 0x000fe80000000200 */
[----:B------:R-:W-:Y:S01]  /*13690*/  LDSM.16.M88.4 R196, [R166+0x9800] ;  /* 0x00980000a6c4783b */ /* 0x000fe20000000200 */
[C---:B------:R-:W-:Y:S03]  /*136a0*/  HMMA.16816.F32 R100, R112.reuse, R70, R100 ;  /* 0x000000467064723c */ /* 0x040fe60000001864 */
[----:B------:R-:W4:Y:S04]  /*136b0*/  LDSM.16.M88.4 R68, [R166+0x6000] ;  /* 0x00600000a644783b */ /* 0x000f280000000200 */
[----:B------:R-:W-:Y:S01]  /*136c0*/  LDSM.16.M88.4 R180, [R166+0x2800] ;  /* 0x00280000a6b4783b */ /* 0x000fe20000000200 */
[C---:B------:R-:W-:Y:S03]  /*136d0*/  HMMA.16816.F32 R52, R112.reuse, R4, R52 ;  /* 0x000000047034723c */ /* 0x040fe60000001834 */
[----:B------:R-:W-:Y:S04]  /*136e0*/  LDSM.16.M88.4 R176, [R166+0x3000] ;  /* 0x00300000a6b0783b */ /* 0x000fe80000000200 */
[----:B------:R-:W-:Y:S01]  /*136f0*/  LDSM.16.M88.4 R188, [R166+0x7800] ;  /* 0x00780000a6bc783b */ /* 0x000fe20000000200 */
[----:B------:R-:W-:Y:S03]  /*13700*/  HMMA.16816.F32 R48, R112, R6, R48 ;  /* 0x000000067030723c */ /* 0x000fe60000001830 */
[----:B------:R-:W2:Y:S04]  /*13710*/  LDSM.16.M88.4 R4, [R166+0x6800] ;  /* 0x00680000a604783b */ /* 0x000ea80000000200 */
        /* <DEDUP_REMOVED lines=9> */
[C---:B-1----:R-:W-:Y:S08]  /*137b0*/  HMMA.16816.F32 R80, R112.reuse, R124, R80 ;  /* 0x0000007c7050723c */ /* 0x042ff00000001850 */
[C---:B------:R-:W-:Y:S01]  /*137c0*/  HMMA.16816.F32 R76, R112.reuse, R126, R76 ;  /* 0x0000007e704c723c */ /* 0x040fe2000000184c */
[----:B------:R-:W-:Y:S07]  /*137d0*/  LDSM.16.M88.4 R124, [R167+0x2000] ;  /* 0x00200000a77c783b */ /* 0x000fee0000000200 */
[C---:B------:R-:W-:Y:S08]  /*137e0*/  HMMA.16816.F32 R36, R112.reuse, R104, R36 ;  /* 0x000000687024723c */ /* 0x040ff00000001824 */
[----:B------:R-:W-:Y:S01]  /*137f0*/  HMMA.16816.F32 R32, R112, R106, R32 ;  /* 0x0000006a7020723c */ /* 0x000fe20000001820 */
[----:B------:R-:W1:Y:S07]  /*13800*/  LDSM.16.M88.4 R104, [R221] ;  /* 0x00000000dd68783b */ /* 0x000e6e0000000200 */
[C---:B---3--:R-:W-:Y:S08]  /*13810*/  HMMA.16816.F32 R96, R128.reuse, R92, RZ ;  /* 0x0000005c8060723c */ /* 0x048ff000000018ff */
        /* <DEDUP_REMOVED lines=16> */
[C---:B------:R-:W-:Y:S08]  /*13920*/  HMMA.16816.F32 R72, R112.reuse, R120, R72 ;  /* 0x000000787048723c */ /* 0x040ff00000001848 */
[----:B------:R-:W-:Y:S01]  /*13930*/  HMMA.16816.F32 R64, R112, R122, R64 ;  /* 0x0000007a7040723c */ /* 0x000fe20000001840 */
[----:B------:R-:W3:Y:S07]  /*13940*/  LDSM.16.M88.4 R120, [R167+0x9800] ;  /* 0x00980000a778783b */ /* 0x000eee0000000200 */
[----:B------:R-:W-:Y:S01]  /*13950*/  HMMA.16816.F32 R128, R128, R186, RZ ;  /* 0x000000ba8080723c */ /* 0x000fe200000018ff */
[----:B------:R-:W-:Y:S07]  /*13960*/  LDSM.16.M88.4 R184, [R166+0x8000] ;  /* 0x00800000a6b8783b */ /* 0x000fee0000000200 */
[C---:B------:R-:W-:Y:S08]  /*13970*/  HMMA.16816.F32 R28, R112.reuse, R68, R28 ;  /* 0x00000044701c723c */ /* 0x040ff0000000181c */
[C---:B------:R-:W-:Y:S01]  /*13980*/  HMMA.16816.F32 R24, R112.reuse, R70, R24 ;  /* 0x000000467018723c */ /* 0x040fe20000001818 */
[----:B------:R-:W-:Y:S07]  /*13990*/  LDSM.16.M88.4 R68, [R218+0x2000] ;  /* 0x00200000da44783b */ /* 0x000fee0000000200 */
[C---:B--2---:R-:W-:Y:S08]  /*139a0*/  HMMA.16816.F32 R20, R112.reuse, R4, R20 ;  /* 0x000000047014723c */ /* 0x044ff00000001814 */
[C---:B------:R-:W-:Y:S01]  /*139b0*/  HMMA.16816.F32 R16, R112.reuse, R6, R16 ;  /* 0x000000067010723c */ /* 0x040fe20000001810 */
[----:B------:R-:W2:Y:S07]  /*139c0*/  LDSM.16.M88.4 R4, [R219] ;  /* 0x00000000db04783b */ /* 0x000eae0000000200 */
[C---:B------:R-:W-:Y:S08]  /*139d0*/  HMMA.16816.F32 R44, R112.reuse, R116, R44 ;  /* 0x00000074702c723c */ /* 0x040ff0000000182c */
[C---:B------:R-:W-:Y:S01]  /*139e0*/  HMMA.16816.F32 R40, R112.reuse, R118, R40 ;  /* 0x000000767028723c */ /* 0x040fe20000001828 */
[----:B------:R-:W4:Y:S07]  /*139f0*/  LDSM.16.M88.4 R116, [R218+0x9800] ;  /* 0x00980000da74783b */ /* 0x000f2e0000000200 */
[----:B------:R-:W-:Y:S08]  /*13a00*/  HMMA.16816.F32 R128, R112, R198, R128 ;  /* 0x000000c67080723c */ /* 0x000ff00000001880 */
[----:B-1----:R-:W-:Y:S08]  /*13a10*/  HMMA.16816.F32 R132, R104, R124, R132 ;  /* 0x0000007c6884723c */ /* 0x002ff00000001884 */
[----:B------:R-:W-:Y:S08]  /*13a20*/  HMMA.16816.F32 R96, R112, R180, R96 ;  /* 0x000000b47060723c */ /* 0x000ff00000001860 */
[----:B---3--:R-:W-:Y:S08]  /*13a30*/  HMMA.16816.F32 R128, R104, R122, R128 ;  /* 0x0000007a6880723c */ /* 0x008ff00000001880 */
[----:B--2---:R-:W-:Y:S01]  /*13a40*/  HMMA.16816.F32 R132, R4, R68, R132 ;  /* 0x000000440484723c */ /* 0x004fe20000001884 */
[----:B------:R-:W-:-:S05]  /*13a50*/  IMAD.SHL.U32 R69, R62, 0x2, RZ ;  /* 0x000000023e457824 */ /* 0x000fca00078e00ff */
[----:B------:R-:W-:Y:S02]  /*13a60*/  LOP3.LUT R68, R69, 0x6, RZ, 0xc0, !PT ;  /* 0x0000000645447812 */ /* 0x000fe400078ec0ff */
[C---:B------:R-:W-:Y:S01]  /*13a70*/  HMMA.16816.F32 R92, R112.reuse, R182, R92 ;  /* 0x000000b6705c723c */ /* 0x040fe2000000185c */
[----:B------:R-:W1:Y:S07]  /*13a80*/  LDSM.16.M88.4 R180, [R166+0x8800] ;  /* 0x00880000a6b4783b */ /* 0x000e6e0000000200 */
[----:B------:R-:W-:Y:S03]  /*13a90*/  HMMA.16816.F32 R88, R112, R176, R88 ;  /* 0x000000b07058723c */ /* 0x000fe60000001858 */
[-C--:B------:R-:W-:Y:S01]  /*13aa0*/  FMUL.FTZ R62, R134, R0.reuse ;  /* 0x00000000863e7220 */ /* 0x080fe20000410000 */
[----:B------:R-:W-:-:S04]  /*13ab0*/  FMUL.FTZ R132, R132, R0 ;  /* 0x0000000084847220 */ /* 0x000fc80000410000 */
[C---:B------:R-:W-:Y:S01]  /*13ac0*/  HMMA.16816.F32 R84, R112.reuse, R178, R84 ;  /* 0x000000b27054723c */ /* 0x040fe20000001854 */
[----:B------:R-:W2:Y:S01]  /*13ad0*/  LDSM.16.M88.4 R176, [R166+0x9000] ;  /* 0x00900000a6b0783b */ /* 0x000ea20000000200 */
[----:B------:R-:W3:Y:S06]  /*13ae0*/  MUFU.TANH R62, R62 ;  /* 0x0000003e003e7308 */ /* 0x000eec0000002400 */
[C---:B------:R-:W-:Y:S01]  /*13af0*/  HMMA.16816.F32 R168, R112.reuse, R188, R168 ;  /* 0x000000bc70a8723c */ /* 0x040fe200000018a8 */
[----:B------:R-:W-:Y:S01]  /*13b00*/  VIADD R189, R59, 0xffffffff ;  /* 0xffffffff3bbd7836 */ /* 0x000fe20000000000 */
[----:B------:R-:W-:Y:S06]  /*13b10*/  MUFU.TANH R132, R132 ;  /* 0x0000008400847308 */ /* 0x000fec0000002400 */
[----:B------:R-:W-:Y:S01]  /*13b20*/  HMMA.16816.F32 R156, R112, R184, R156 ;  /* 0x000000b8709c723c */ /* 0x000fe2000000189c */
[----:B------:R-:W-:-:S05]  /*13b30*/  IMAD.SHL.U32 R185, R189, 0x100, RZ ;  /* 0x00000100bdb97824 */ /* 0x000fca00078e00ff */
[----:B------:R-:W-:Y:S02]  /*13b40*/  LOP3.LUT R188, R185, R68, RZ, 0xfc, !PT ;  /* 0x00000044b9bc7212 */ /* 0x000fe400078efcff */
[----:B----4-:R-:W-:Y:S01]  /*13b50*/  HMMA.16816.F32 R128, R4, R118, R128 ;  /* 0x000000760480723c */ /* 0x010fe20000001880 */
[----:B------:R-:W-:Y:S02]  /*13b60*/  IMAD R119, R235, 0x40, R63 ;  /* 0x00000040eb777824 */ /* 0x000fe400078e023f */
[----:B------:R-:W-:Y:S02]  /*13b70*/  VIADD R122, R188, 0xf9 ;  /* 0x000000f9bc7a7836 */ /* 0x000fe40000000000 */
[----:B------:R-:W-:-:S03]  /*13b80*/  IMAD.IADD R244, R244, 0x1, R119 ;  /* 0x00000001f4f47824 */ /* 0x000fc600078e0277 */
[----:B------:R-:W-:Y:S01]  /*13b90*/  HMMA.16816.F32 R100, R104, R126, R100 ;  /* 0x0000007e6864723c */ /* 0x000fe20000001864 */
[----:B------:R-:W4:Y:S01]  /*13ba0*/  LDSM.16.M88.4 R124, [R167+0x2800] ;  /* 0x00280000a77c783b */ /* 0x000f220000000200 */
[C---:B------:R-:W-:Y:S02]  /*13bb0*/  ISETP.GE.AND P5, PT, R122.reuse, R245, PT ;  /* 0x000000f57a00720c */ /* 0x040fe40003fa6270 */
[----:B------:R-:W-:-:S04]  /*13bc0*/  ISETP.GE.AND P4, PT, R122, R246, PT ;  /* 0x000000f67a00720c */ /* 0x000fc80003f86270 */
[C---:B------:R-:W-:Y:S01]  /*13bd0*/  HMMA.16816.F32 R152, R112.reuse, R186, R152 ;  /* 0x000000ba7098723c */ /* 0x040fe20000001898 */
[----:B------:R-:W-:Y:S02]  /*13be0*/  IADD3 R187, PT, PT, R63, -R236, -R202 ;  /* 0x800000ec3fbb7210 */ /* 0x000fe40007ffe8ca */
[-C--:B------:R-:W-:Y:S01]  /*13bf0*/  FMUL.FTZ R131, R131, R0.reuse ;  /* 0x0000000083837220 */ /* 0x080fe20000410000 */
[-C--:B------:R-:W-:Y:S01]  /*13c00*/  FMUL.FTZ R118, R129, R0.reuse ;  /* 0x0000000081767220 */ /* 0x080fe20000410000 */
[-C--:B------:R-:W-:Y:S01]  /*13c10*/  FMUL.FTZ R130, R130, R0.reuse ;  /* 0x0000000082827220 */ /* 0x080fe20000410000 */
[----:B------:R-:W-:Y:S02]  /*13c20*/  IMAD.IADD R187, R61, 0x1, R187 ;  /* 0x000000013dbb7824 */ /* 0x000fe400078e02bb */
[----:B------:R-:W-:Y:S01]  /*13c30*/  FMUL.FTZ R128, R128, R0 ;  /* 0x0000000080807220 */ /* 0x000fe20000410000 */
[----:B------:R-:W-:Y:S01]  /*13c40*/  HMMA.16816.F32 R160, R112, R190, R160 ;  /* 0x000000be70a0723c */ /* 0x000fe200000018a0 */
[----:B------:R-:W-:Y:S01]  /*13c50*/  IMAD.IADD R191, R188, 0x1, R236 ;  /* 0x00000001bcbf7824 */ /* 0x000fe200078e02ec */
[----:B------:R-:W2:Y:S01]  /*13c60*/  MUFU.TANH R118, R118 ;  /* 0x0000007600767308 */ /* 0x000ea20000002400 */
[C---:B------:R-:W-:Y:S01]  /*13c70*/  VIADD R190, R244.reuse, 0x8 ;  /* 0x00000008f4be7836 */ /* 0x040fe20000000000 */
[C---:B------:R-:W-:Y:S01]  /*13c80*/  ISETP.GT.AND P0, PT, R187.reuse, R122, PT ;  /* 0x0000007abb00720c */ /* 0x040fe20003f04270 */
[----:B------:R-:W-:Y:S01]  /*13c90*/  VIADD R247, R187, 0x8 ;  /* 0x00000008bbf77836 */ /* 0x000fe20000000000 */
[--C-:B------:R-:W-:Y:S01]  /*13ca0*/  IADD3 R63, PT, PT, R244, -0xf9, -R191.reuse ;  /* 0xffffff07f43f7810 */ /* 0x100fe20007ffe8bf */
[----:B------:R-:W-:Y:S01]  /*13cb0*/  IMAD.IADD R61, R190, 0x1, -R191 ;  /* 0x00000001be3d7824 */ /* 0x000fe200078e0abf */
[----:B------:R-:W-:Y:S01]  /*13cc0*/  HMMA.16816.F32 R100, R4, R70, R100 ;  /* 0x000000460464723c */ /* 0x000fe20000001864 */
[----:B------:R-:W-:Y:S01]  /*13cd0*/  FMUL.FTZ R71, R133, R0 ;  /* 0x0000000085477220 */ /* 0x000fe20000410000 */
[----:B------:R-:W-:Y:S01]  /*13ce0*/  IABS R63, R63 ;  /* 0x0000003f003f7213 */ /* 0x000fe20000000000 */
[----:B------:R-:W-:Y:S01]  /*13cf0*/  MUFU.TANH R130, R130 ;  /* 0x0000008200827308 */ /* 0x000fe20000002400 */
[----:B------:R-:W-:-:S02]  /*13d00*/  IABS R61, R61 ;  /* 0x0000003d003d7213 */ /* 0x000fc40000000000 */
[----:B------:R-:W-:Y:S02]  /*13d10*/  IADD3 R70, PT, PT, R244, -0x1, -R191 ;  /* 0xfffffffff4467810 */ /* 0x000fe40007ffe8bf */
[C---:B------:R-:W-:Y:S01]  /*13d20*/  HMMA.16816.F32 R12, R112.reuse, R192, R12 ;  /* 0x000000c0700c723c */ /* 0x040fe2000000180c */
[----:B------:R-:W-:Y:S01]  /*13d30*/  IMAD.MOV.U32 R193, RZ, RZ, R61 ;  /* 0x000000ffffc17224 */ /* 0x000fe200078e003d */
[----:B------:R-:W-:Y:S01]  /*13d40*/  IABS R70, R70 ;  /* 0x0000004600467213 */ /* 0x000fe20000000000 */
[----:B------:R-:W4:Y:S01]  /*13d50*/  MUFU.TANH R71, R71 ;  /* 0x0000004700477308 */ /* 0x000f220000002400 */
[----:B------:R-:W-:Y:S01]  /*13d60*/  IMAD.MOV.U32 R61, RZ, RZ, R63 ;  /* 0x000000ffff3d7224 */ /* 0x000fe200078e003f */
[----:B------:R-:W-:Y:S02]  /*13d70*/  IADD3 R63, PT, PT, R190, -0xf9, -R191 ;  /* 0xffffff07be3f7810 */ /* 0x000fe40007ffe8bf */
[----:B------:R-:W-:Y:S01]  /*13d80*/  I2FP.F32.S32 R193, R193 ;  /* 0x000000c100c17245 */ /* 0x000fe20000201400 */
[----:B------:R-:W-:Y:S01]  /*13d90*/  HMMA.16816.F32 R172, R112, R194, R172 ;  /* 0x000000c270ac723c */ /* 0x000fe200000018ac */
[----:B------:R-:W-:-:S02]  /*13da0*/  I2FP.F32.S32 R70, R70 ;  /* 0x0000004600467245 */ /* 0x000fc40000201400 */
[----:B------:R-:W-:Y:S01]  /*13db0*/  IABS R63, R63 ;  /* 0x0000003f003f7213 */ /* 0x000fe20000000000 */
[----:B---3--:R-:W-:Y:S01]  /*13dc0*/  FFMA.FTZ R193, -R239, R193, R62 ;  /* 0x000000c1efc17223 */ /* 0x008fe2000001013e */
[----:B------:R-:W-:Y:S01]  /*13dd0*/  I2FP.F32.S32 R61, R61 ;  /* 0x0000003d003d7245 */ /* 0x000fe20000201400 */
[----:B------:R-:W3:Y:S01]  /*13de0*/  MUFU.TANH R62, R131 ;  /* 0x00000083003e7308 */ /* 0x000ee20000002400 */
[----:B------:R-:W-:Y:S01]  /*13df0*/  I2FP.F32.S32 R63, R63 ;  /* 0x0000003f003f7245 */ /* 0x000fe20000201400 */
[C---:B-1----:R-:W-:Y:S01]  /*13e00*/  HMMA.16816.F32 R148, R112.reuse, R180, R148 ;  /* 0x000000b47094723c */ /* 0x042fe20000001894 */
[----:B------:R-:W-:Y:S01]  /*13e10*/  ISETP.GT.AND P3, PT, R247, R122, PT ;  /* 0x0000007af700720c */ /* 0x000fe20003f64270 */
[----:B--2---:R-:W-:Y:S01]  /*13e20*/  FFMA.FTZ R61, -R239, R61, R118 ;  /* 0x0000003def3d7223 */ /* 0x004fe20000010176 */
[----:B------:R-:W-:Y:S01]  /*13e30*/  FMUL.FTZ R118, R135, R0 ;  /* 0x0000000087767220 */ /* 0x000fe20000410000 */
[----:B------:R-:W-:Y:S02]  /*13e40*/  VIADD R122, R188, 0x1 ;  /* 0x00000001bc7a7836 */ /* 0x000fe40000000000 */
[----:B----4-:R-:W-:Y:S01]  /*13e50*/  FFMA.FTZ R212, -R239, R70, R71 ;  /* 0x00000046efd47223 */ /* 0x010fe20000010147 */
[----:B------:R-:W-:Y:S01]  /*13e60*/  FMUL.FTZ R71, R100, R0 ;  /* 0x0000000064477220 */ /* 0x000fe20000410000 */
[----:B------:R-:W-:Y:S01]  /*13e70*/  IADD3 R70, PT, PT, R190, -0x1, -R191 ;  /* 0xffffffffbe467810 */ /* 0x000fe20007ffe8bf */
[----:B------:R-:W-:Y:S01]  /*13e80*/  HMMA.16816.F32 R144, R112, R182, R144 ;  /* 0x000000b67090723c */ /* 0x000fe20000001890 */
[----:B------:R-:W-:Y:S01]  /*13e90*/  MUFU.TANH R118, R118 ;  /* 0x0000007600767308 */ /* 0x000fe20000002400 */
[----:B------:R-:W-:Y:S01]  /*13ea0*/  ISETP.GT.AND P6, PT, R247, R188, PT ;  /* 0x000000bcf700720c */ /* 0x000fe20003fc4270 */
[----:B------:R-:W-:Y:S01]  /*13eb0*/  FMUL.FTZ R101, R101, R0 ;  /* 0x0000000065657220 */ /* 0x000fe20000410000 */
[----:B------:R-:W-:-:S02]  /*13ec0*/  FSEL R61, R61, -INF , !P0 ;  /* 0xff8000003d3d7808 */ /* 0x000fc40004000000 */
[----:B------:R-:W-:Y:S02]  /*13ed0*/  IABS R70, R70 ;  /* 0x0000004600467213 */ /* 0x000fe40000000000 */
[C---:B------:R-:W-:Y:S01]  /*13ee0*/  HMMA.16816.F32 R140, R112.reuse, R176, R140 ;  /* 0x000000b0708c723c */ /* 0x040fe2000000188c */
[----:B---3--:R-:W-:Y:S01]  /*13ef0*/  FFMA.FTZ R62, -R239, R63, R62 ;  /* 0x0000003fef3e7223 */ /* 0x008fe2000001013e */
[----:B------:R-:W-:Y:S01]  /*13f00*/  IMAD.IADD R63, R244, 0x1, -R191 ;  /* 0x00000001f43f7824 */ /* 0x000fe200078e0abf */
[----:B------:R-:W1:Y:S01]  /*13f10*/  MUFU.TANH R71, R71 ;  /* 0x0000004700477308 */ /* 0x000e620000002400 */
[----:B------:R-:W-:Y:S02]  /*13f20*/  FSEL R193, R193, -INF , !P6 ;  /* 0xff800000c1c17808 */ /* 0x000fe40007000000 */
[----:B------:R-:W-:Y:S01]  /*13f30*/  VIADD R100, R63, 0xfffffff8 ;  /* 0xfffffff83f647836 */ /* 0x000fe20000000000 */
[----:B------:R-:W-:Y:S01]  /*13f40*/  FSEL R61, R61, -INF , !P5 ;  /* 0xff8000003d3d7808 */ /* 0x000fe20006800000 */
[----:B------:R-:W-:Y:S01]  /*13f50*/  HMMA.16816.F32 R136, R112, R178, R136 ;  /* 0x000000b27088723c */ /* 0x000fe20000001888 */
[----:B------:R-:W-:-:S02]  /*13f60*/  ISETP.GT.AND P1, PT, R187, R122, PT ;  /* 0x0000007abb00720c */ /* 0x000fc40003f24270 */
[----:B------:R-:W-:Y:S01]  /*13f70*/  IABS R100, R100 ;  /* 0x0000006400647213 */ /* 0x000fe20000000000 */
[----:B------:R-:W-:Y:S01]  /*13f80*/  MUFU.TANH R128, R128 ;  /* 0x0000008000807308 */ /* 0x000fe20000002400 */
[C---:B------:R-:W-:Y:S02]  /*13f90*/  ISETP.GE.AND P6, PT, R122.reuse, R245, PT ;  /* 0x000000f57a00720c */ /* 0x040fe40003fc6270 */
[----:B------:R-:W-:Y:S01]  /*13fa0*/  I2FP.F32.S32 R100, R100 ;  /* 0x0000006400647245 */ /* 0x000fe20000201400 */
[----:B------:R-:W-:Y:S01]  /*13fb0*/  HMMA.16816.F32 R108, R112, R196, R108 ;  /* 0x000000c4706c723c */ /* 0x000fe2000000186c */
[----:B------:R-:W2:Y:S01]  /*13fc0*/  LDSM.16.M88.4 R112, [R218+0x2800] ;  /* 0x00280000da70783b */ /* 0x000ea20000000200 */
[----:B------:R-:W-:Y:S02]  /*13fd0*/  ISETP.GE.AND P0, PT, R122, R246, PT ;  /* 0x000000f67a00720c */ /* 0x000fe40003f06270 */
[----:B------:R-:W-:Y:S01]  /*13fe0*/  ISETP.GT.AND P5, PT, R247, R122, PT ;  /* 0x0000007af700720c */ /* 0x000fe20003fa4270 */
[----:B-1----:R-:W-:Y:S01]  /*13ff0*/  FFMA.FTZ R71, -R239, R100, R71 ;  /* 0x00000064ef477223 */ /* 0x002fe20000010147 */
[----:B------:R-:W-:Y:S01]  /*14000*/  FMUL.FTZ R100, R102, R0 ;  /* 0x0000000066647220 */ /* 0x000fe20000410000 */
[----:B------:R-:W-:Y:S01]  /*14010*/  I2FP.F32.S32 R70, R70 ;  /* 0x0000004600467245 */ /* 0x000fe20000201400 */
[----:B------:R-:W-:Y:S01]  /*14020*/  HMMA.16816.F32 R96, R104, R124, R96 ;  /* 0x0000007c6860723c */ /* 0x000fe20000001860 */
[----:B------:R-:W-:Y:S01]  /*14030*/  VIADD R122, R188, 0x8 ;  /* 0x00000008bc7a7836 */ /* 0x000fe20000000000 */
[----:B------:R-:W-:-:S02]  /*14040*/  FSEL R62, R62, -INF , !P3 ;  /* 0xff8000003e3e7808 */ /* 0x000fc40005800000 */
[----:B------:R-:W1:Y:S01]  /*14050*/  MUFU.TANH R100, R100 ;  /* 0x0000006400647308 */ /* 0x000e620000002400 */
[----:B------:R-:W-:Y:S01]  /*14060*/  FFMA.FTZ R118, -R239, R70, R118 ;  /* 0x00000046ef767223 */ /* 0x000fe20000010176 */
[----:B------:R-:W-:Y:S01]  /*14070*/  ISETP.GT.AND P3, PT, R187, R122, PT ;  /* 0x0000007abb00720c */ /* 0x000fe20003f64270 */
[----:B------:R-:W-:Y:S01]  /*14080*/  VIADD R70, R188, 0x9 ;  /* 0x00000009bc467836 */ /* 0x000fe20000000000 */
[----:B------:R-:W-:Y:S01]  /*14090*/  IABS R248, R63 ;  /* 0x0000003f00f87213 */ /* 0x000fe20000000000 */
[----:B------:R-:W-:Y:S01]  /*140a0*/  HMMA.16816.F32 R92, R104, R126, R92 ;  /* 0x0000007e685c723c */ /* 0x000fe2000000185c */
[----:B------:R-:W-:Y:S02]  /*140b0*/  FSEL R62, R62, -INF , !P4 ;  /* 0xff8000003e3e7808 */ /* 0x000fe40006000000 */
[----:B------:R-:W-:Y:S02]  /*140c0*/  ISETP.GE.AND P4, PT, R122, R245, PT ;  /* 0x000000f57a00720c */ /* 0x000fe40003f86270 */
[----:B------:R-:W-:-:S02]  /*140d0*/  FSEL R118, R118, -INF , !P5 ;  /* 0xff80000076767808 */ /* 0x000fc40006800000 */
[----:B------:R-:W-:Y:S01]  /*140e0*/  FSEL R71, R71, -INF , !P3 ;  /* 0xff80000047477808 */ /* 0x000fe20005800000 */
[----:B------:R-:W-:Y:S01]  /*140f0*/  HMMA.16816.F32 R108, R104, R120, R108 ;  /* 0x00000078686c723c */ /* 0x000fe2000000186c */
[----:B------:R-:W-:Y:S02]  /*14100*/  I2FP.F32.S32 R248, R248 ;  /* 0x000000f800f87245 */ /* 0x000fe40000201400 */
[----:B------:R-:W-:Y:S01]  /*14110*/  FSEL R195, R118, -INF , !P0 ;  /* 0xff80000076c37808 */ /* 0x000fe20004000000 */
[----:B------:R-:W-:Y:S01]  /*14120*/  VIADD R118, R188, 0x11 ;  /* 0x00000011bc767836 */ /* 0x000fe20000000000 */
[----:B------:R-:W-:Y:S01]  /*14130*/  FSEL R214, R71, -INF , !P4 ;  /* 0xff80000047d67808 */ /* 0x000fe20006000000 */
[----:B-1----:R-:W-:Y:S01]  /*14140*/  FFMA.FTZ R199, -R239, R248, R100 ;  /* 0x000000f8efc77223 */ /* 0x002fe20000010164 */
[----:B------:R-:W-:Y:S01]  /*14150*/  ISETP.GT.AND P5, PT, R187, R70, PT ;  /* 0x00000046bb00720c */ /* 0x000fe20003fa4270 */
[----:B------:R-:W-:Y:S01]  /*14160*/  FFMA.FTZ R132, -R239, R248, R132 ;  /* 0x000000f8ef847223 */ /* 0x000fe20000010184 */
[----:B------:R-:W-:-:S02]  /*14170*/  ISETP.GE.AND P3, PT, R70, R245, PT ;  /* 0x000000f54600720c */ /* 0x000fc40003f66270 */
[----:B------:R-:W-:Y:S02]  /*14180*/  ISETP.GE.AND P0, PT, R70, R246, PT ;  /* 0x000000f64600720c */ /* 0x000fe40003f06270 */
[----:B------:R-:W-:Y:S01]  /*14190*/  ISETP.GT.AND P4, PT, R247, R70, PT ;  /* 0x00000046f700720c */ /* 0x000fe20003f84270 */
[----:B------:R-:W-:Y:S01]  /*141a0*/  FMUL.FTZ R70, R103, R0 ;  /* 0x0000000067467220 */ /* 0x000fe20000410000 */
[--C-:B------:R-:W-:Y:S01]  /*141b0*/  IADD3 R71, PT, PT, R244, -0x10, -R191.reuse ;  /* 0xfffffff0f4477810 */ /* 0x100fe20007ffe8bf */
[----:B--2---:R-:W-:Y:S01]  /*141c0*/  HMMA.16816.F32 R96, R4, R112, R96 ;  /* 0x000000700460723c */ /* 0x004fe20000001860 */
[----:B------:R1:W2:Y:S01]  /*141d0*/  MUFU.TANH R112, R101 ;  /* 0x0000006500707308 */ /* 0x0002a20000002400 */
[--C-:B------:R-:W-:Y:S02]  /*141e0*/  IADD3 R63, PT, PT, R190, -0x9, -R191.reuse ;  /* 0xfffffff7be3f7810 */ /* 0x100fe40007ffe8bf */
[----:B------:R-:W-:Y:S02]  /*141f0*/  IABS R71, R71 ;  /* 0x0000004700477213 */ /* 0x000fe40000000000 */
[----:B------:R-:W-:-:S02]  /*14200*/  IADD3 R250, PT, PT, R244, -0x9, -R191 ;  /* 0xfffffff7f4fa7810 */ /* 0x000fc40007ffe8bf */
[----:B------:R-:W-:Y:S01]  /*14210*/  IABS R63, R63 ;  /* 0x0000003f003f7213 */ /* 0x000fe20000000000 */
[----:B------:R-:W-:Y:S01]  /*14220*/  HMMA.16816.F32 R92, R4, R114, R92 ;  /* 0x00000072045c723c */ /* 0x000fe2000000185c */
[----:B------:R-:W-:Y:S01]  /*14230*/  I2FP.F32.S32 R113, R71 ;  /* 0x0000004700717245 */ /* 0x000fe20000201400 */
[----:B------:R-:W3:Y:S01]  /*14240*/  MUFU.TANH R70, R70 ;  /* 0x0000004600467308 */ /* 0x000ee20000002400 */
[----:B------:R-:W-:Y:S02]  /*14250*/  IABS R250, R250 ;  /* 0x000000fa00fa7213 */ /* 0x000fe40000000000 */
[----:B------:R-:W-:Y:S02]  /*14260*/  I2FP.F32.S32 R203, R63 ;  /* 0x0000003f00cb7245 */ /* 0x000fe40000201400 */
[----:B------:R-:W-:Y:S02]  /*14270*/  I2FP.F32.S32 R250, R250 ;  /* 0x000000fa00fa7245 */ /* 0x000fe40000201400 */
[----:B------:R-:W-:Y:S01]  /*14280*/  FSEL R212, R212, -INF , !P1 ;  /* 0xff800000d4d47808 */ /* 0x000fe20004800000 */
[-C--:B------:R-:W-:Y:S01]  /*14290*/  FMUL.FTZ R96, R96, R0.reuse ;  /* 0x0000000060607220 */ /* 0x080fe20000410000 */
[----:B-1----:R-:W1:Y:S01]  /*142a0*/  LDSM.16.M88.4 R100, [R167+0x3000] ;  /* 0x00300000a764783b */ /* 0x002e620000000200 */
[-C--:B------:R-:W-:Y:S01]  /*142b0*/  FMUL.FTZ R114, R98, R0.reuse ;  /* 0x0000000062727220 */ /* 0x080fe20000410000 */
[-C--:B------:R-:W-:Y:S01]  /*142c0*/  FMUL.FTZ R63, R97, R0.reuse ;  /* 0x00000000613f7220 */ /* 0x080fe20000410000 */
[----:B------:R-:W-:Y:S01]  /*142d0*/  FMUL.FTZ R71, R99, R0 ;  /* 0x0000000063477220 */ /* 0x000fe20000410000 */
[----:B------:R-:W-:Y:S01]  /*142e0*/  FSEL R212, R212, -INF , !P6 ;  /* 0xff800000d4d47808 */ /* 0x000fe20007000000 */
[----:B------:R-:W4:Y:S01]  /*142f0*/  MUFU.TANH R96, R96 ;  /* 0x0000006000607308 */ /* 0x000f220000002400 */
[----:B--2---:R-:W-:Y:S01]  /*14300*/  FFMA.FTZ R250, -R239, R250, R112 ;  /* 0x000000faeffa7223 */ /* 0x004fe20000010170 */
[----:B------:R-:W-:Y:S01]  /*14310*/  ISETP.GT.AND P6, PT, R247, R122, PT ;  /* 0x0000007af700720c */ /* 0x000fe20003fc4270 */
[----:B------:R-:W-:Y:S01]  /*14320*/  VIADD R112, R188, 0x10 ;  /* 0x00000010bc707836 */ /* 0x000fe20000000000 */
[----:B------:R-:W-:Y:S01]  /*14330*/  ISETP.GE.AND P1, PT, R122, R246, PT ;  /* 0x000000f67a00720c */ /* 0x000fe20003f26270 */
[----:B---3--:R-:W-:Y:S01]  /*14340*/  FFMA.FTZ R203, -R239, R203, R70 ;  /* 0x000000cbefcb7223 */ /* 0x008fe20000010146 */
[----:B------:R-:W-:-:S02]  /*14350*/  FSEL R199, R199, -INF , !P6 ;  /* 0xff800000c7c77808 */ /* 0x000fc40007000000 */
[----:B------:R-:W-:Y:S01]  /*14360*/  FSEL R250, R250, -INF , !P5 ;  /* 0xff800000fafa7808 */ /* 0x000fe20006800000 */
[----:B------:R-:W2:Y:S01]  /*14370*/  MUFU.TANH R63, R63 ;  /* 0x0000003f003f7308 */ /* 0x000ea20000002400 */
[----:B------:R-:W-:Y:S02]  /*14380*/  FSEL R199, R199, -INF , !P1 ;  /* 0xff800000c7c77808 */ /* 0x000fe40004800000 */
[----:B------:R-:W-:Y:S02]  /*14390*/  FSEL R250, R250, -INF , !P3 ;  /* 0xff800000fafa7808 */ /* 0x000fe40005800000 */
[----:B------:R-:W-:Y:S02]  /*143a0*/  ISETP.GT.AND P6, PT, R187, R112, PT ;  /* 0x00000070bb00720c */ /* 0x000fe40003fc4270 */
[C---:B------:R-:W-:Y:S01]  /*143b0*/  ISETP.GE.AND P5, PT, R112.reuse, R245, PT ;  /* 0x000000f57000720c */ /* 0x040fe20003fa6270 */
[----:B------:R-:W3:Y:S01]  /*143c0*/  MUFU.TANH R114, R114 ;  /* 0x0000007200727308 */ /* 0x000ee20000002400 */
[----:B----4-:R-:W-:Y:S01]  /*143d0*/  FFMA.FTZ R192, -R239, R113, R96 ;  /* 0x00000071efc07223 */ /* 0x010fe20000010160 */
[----:B------:R-:W-:Y:S01]  /*143e0*/  ISETP.GE.AND P1, PT, R112, R246, PT ;  /* 0x000000f67000720c */ /* 0x000fe20003f26270 */
[----:B------:R-:W4:Y:S01]  /*143f0*/  LDSM.16.M88.4 R96, [R218+0x3000] ;  /* 0x00300000da60783b */ /* 0x000f220000000200 */
[----:B------:R-:W-:Y:S01]  /*14400*/  ISETP.GT.AND P3, PT, R247, R112, PT ;  /* 0x00000070f700720c */ /* 0x000fe20003f64270 */
[----:B------:R-:W-:Y:S01]  /*14410*/  FMUL.FTZ R113, R92, R0 ;  /* 0x000000005c717220 */ /* 0x000fe20000410000 */
[----:B------:R-:W-:-:S02]  /*14420*/  IADD3 R112, PT, PT, R244, -0x11, -R191 ;  /* 0xffffffeff4707810 */ /* 0x000fc40007ffe8bf */
[--C-:B------:R-:W-:Y:S02]  /*14430*/  IADD3 R70, PT, PT, R190, -0x10, -R191.reuse ;  /* 0xfffffff0be467810 */ /* 0x100fe40007ffe8bf */
[----:B------:R-:W-:Y:S02]  /*14440*/  IABS R112, R112 ;  /* 0x0000007000707213 */ /* 0x000fe40000000000 */
[----:B------:R-:W-:Y:S02]  /*14450*/  IABS R70, R70 ;  /* 0x0000004600467213 */ /* 0x000fe40000000000 */
[----:B------:R-:W-:Y:S02]  /*14460*/  I2FP.F32.S32 R112, R112 ;  /* 0x0000007000707245 */ /* 0x000fe40000201400 */
[----:B------:R-:W-:Y:S01]  /*14470*/  I2FP.F32.S32 R70, R70 ;  /* 0x0000004600467245 */ /* 0x000fe20000201400 */
[C---:B-1----:R-:W-:Y:S01]  /*14480*/  HMMA.16816.F32 R88, R104.reuse, R100, R88 ;  /* 0x000000646858723c */ /* 0x042fe20000001858 */
[----:B------:R-:W-:Y:S01]  /*14490*/  IADD3 R101, PT, PT, R244, -0x18, -R191 ;  /* 0xffffffe8f4657810 */ /* 0x000fe20007ffe8bf */
[----:B------:R-:W1:Y:S01]  /*144a0*/  MUFU.TANH R100, R71 ;  /* 0x0000004700647308 */ /* 0x000e620000002400 */
[C---:B--2---:R-:W-:Y:S01]  /*144b0*/  FFMA.FTZ R194, -R239.reuse, R112, R63 ;  /* 0x00000070efc27223 */ /* 0x044fe2000001013f */
[----:B------:R-:W-:Y:S01]  /*144c0*/  IADD3 R63, PT, PT, R190, -0x11, -R191 ;  /* 0xffffffefbe3f7810 */ /* 0x000fe20007ffe8bf */
[----:B---3--:R-:W-:Y:S01]  /*144d0*/  FFMA.FTZ R70, -R239, R70, R114 ;  /* 0x00000046ef467223 */ /* 0x008fe20000010172 */
[----:B------:R-:W-:Y:S01]  /*144e0*/  IABS R92, R101 ;  /* 0x00000065005c7213 */ /* 0x000fe20000000000 */
[----:B------:R-:W-:Y:S01]  /*144f0*/  VIADD R112, R188, 0x18 ;  /* 0x00000018bc707836 */ /* 0x000fe20000000000 */
[----:B------:R-:W-:Y:S01]  /*14500*/  IABS R63, R63 ;  /* 0x0000003f003f7213 */ /* 0x000fe20000000000 */
[----:B------:R-:W-:Y:S01]  /*14510*/  HMMA.16816.F32 R84, R104, R102, R84 ;  /* 0x000000666854723c */ /* 0x000fe20000001854 */
[----:B------:R-:W2:Y:S01]  /*14520*/  MUFU.TANH R101, R113 ;  /* 0x0000007100657308 */ /* 0x000ea20000002400 */
[----:B------:R-:W-:Y:S01]  /*14530*/  FSEL R220, R70, -INF , !P3 ;  /* 0xff80000046dc7808 */ /* 0x000fe20005800000 */
[----:B------:R-:W-:Y:S01]  /*14540*/  IMAD.MOV.U32 R70, RZ, RZ, R92 ;  /* 0x000000ffff467224 */ /* 0x000fe200078e005c */
[----:B------:R-:W-:Y:S01]  /*14550*/  I2FP.F32.S32 R63, R63 ;  /* 0x0000003f003f7245 */ /* 0x000fe20000201400 */
[----:B------:R-:W-:Y:S01]  /*14560*/  FMUL.FTZ R92, R94, R0 ;  /* 0x000000005e5c7220 */ /* 0x000fe20000410000 */
[----:B------:R-:W-:-:S02]  /*14570*/  FSEL R192, R192, -INF , !P6 ;  /* 0xff800000c0c07808 */ /* 0x000fc40007000000 */
[----:B------:R-:W-:Y:S02]  /*14580*/  I2FP.F32.S32 R70, R70 ;  /* 0x0000004600467245 */ /* 0x000fe40000201400 */
[----:B------:R-:W-:Y:S01]  /*14590*/  FSEL R203, R203, -INF , !P4 ;  /* 0xff800000cbcb7808 */ /* 0x000fe20006000000 */
[----:B-1----:R-:W-:Y:S01]  /*145a0*/  FFMA.FTZ R100, -R239, R63, R100 ;  /* 0x0000003fef647223 */ /* 0x002fe20000010164 */
[----:B------:R-:W-:Y:S01]  /*145b0*/  FMUL.FTZ R63, R93, R0 ;  /* 0x000000005d3f7220 */ /* 0x000fe20000410000 */
[----:B------:R-:W1:Y:S01]  /*145c0*/  MUFU.TANH R92, R92 ;  /* 0x0000005c005c7308 */ /* 0x000e620000002400 */
[----:B------:R-:W-:Y:S01]  /*145d0*/  FSEL R192, R192, -INF , !P5 ;  /* 0xff800000c0c07808 */ /* 0x000fe20006800000 */
[C---:B----4-:R-:W-:Y:S01]  /*145e0*/  HMMA.16816.F32 R88, R4.reuse, R96, R88 ;  /* 0x000000600458723c */ /* 0x050fe20000001858 */
[----:B------:R-:W-:Y:S01]  /*145f0*/  ISETP.GT.AND P5, PT, R247, R118, PT ;  /* 0x00000076f700720c */ /* 0x000fe20003fa4270 */
[----:B------:R-:W-:Y:S02]  /*14600*/  VIADD R96, R188, 0x20 ;  /* 0x00000020bc607836 */ /* 0x000fe40000000000 */
[----:B--2---:R-:W-:Y:S01]  /*14610*/  FFMA.FTZ R101, -R239, R70, R101 ;  /* 0x00000046ef657223 */ /* 0x004fe20000010165 */
[----:B------:R-:W-:Y:S01]  /*14620*/  ISETP.GT.AND P3, PT, R187, R112, PT ;  /* 0x00000070bb00720c */ /* 0x000fe20003f64270 */
[----:B------:R-:W2:Y:S01]  /*14630*/  MUFU.TANH R63, R63 ;  /* 0x0000003f003f7308 */ /* 0x000ea20000002400 */
[----:B------:R-:W-:Y:S01]  /*14640*/  IADD3 R252, PT, PT, R190, -0x18, -R191 ;  /* 0xffffffe8befc7810 */ /* 0x000fe20007ffe8bf */
[----:B------:R-:W-:Y:S01]  /*14650*/  VIADD R70, R188, 0x19 ;  /* 0x00000019bc467836 */ /* 0x000fe20000000000 */
[----:B------:R-:W-:Y:S01]  /*14660*/  FSEL R203, R203, -INF , !P0 ;  /* 0xff800000cbcb7808 */ /* 0x000fe20004000000 */
[----:B------:R-:W-:Y:S01]  /*14670*/  HMMA.16816.F32 R84, R4, R98, R84 ;  /* 0x000000620454723c */ /* 0x000fe20000001854 */
[----:B------:R-:W-:-:S02]  /*14680*/  FSEL R220, R220, -INF , !P1 ;  /* 0xff800000dcdc7808 */ /* 0x000fc40004800000 */
[----:B------:R-:W-:Y:S02]  /*14690*/  ISETP.GE.AND P0, PT, R118, R246, PT ;  /* 0x000000f67600720c */ /* 0x000fe40003f06270 */
[----:B------:R-:W-:Y:S02]  /*146a0*/  ISETP.GE.AND P1, PT, R112, R245, PT ;  /* 0x000000f57000720c */ /* 0x000fe40003f26270 */
[----:B------:R-:W-:Y:S01]  /*146b0*/  FSEL R197, R100, -INF , !P5 ;  /* 0xff80000064c57808 */ /* 0x000fe20006800000 */
[----:B------:R-:W-:Y:S01]  /*146c0*/  VIADD R100, R188, 0x21 ;  /* 0x00000021bc647836 */ /* 0x000fe20000000000 */
[----:B------:R-:W-:Y:S01]  /*146d0*/  FSEL R196, R101, -INF , !P3 ;  /* 0xff80000065c47808 */ /* 0x000fe20005800000 */
[----:B------:R-:W-:Y:S01]  /*146e0*/  FMUL.FTZ R88, R88, R0 ;  /* 0x0000000058587220 */ /* 0x000fe20000410000 */
[----:B------:R-:W-:Y:S01]  /*146f0*/  IABS R252, R252 ;  /* 0x000000fc00fc7213 */ /* 0x000fe20000000000 */
[-C--:B------:R-:W-:Y:S01]  /*14700*/  FMUL.FTZ R98, R90, R0.reuse ;  /* 0x000000005a627220 */ /* 0x080fe20000410000 */
[----:B------:R-:W-:Y:S01]  /*14710*/  IADD3 R208, PT, PT, R244, -0x19, -R191 ;  /* 0xffffffe7f4d07810 */ /* 0x000fe20007ffe8bf */
[----:B------:R-:W-:Y:S01]  /*14720*/  FMUL.FTZ R97, R91, R0 ;  /* 0x000000005b617220 */ /* 0x000fe20000410000 */
[----:B------:R-:W-:Y:S01]  /*14730*/  FSEL R197, R197, -INF , !P0 ;  /* 0xff800000c5c57808 */ /* 0x000fe20004000000 */
[----:B------:R-:W-:Y:S01]  /*14740*/  MUFU.TANH R88, R88 ;  /* 0x0000005800587308 */ /* 0x000fe20000002400 */
[----:B------:R-:W-:-:S02]  /*14750*/  FSEL R196, R196, -INF , !P1 ;  /* 0xff800000c4c47808 */ /* 0x000fc40004800000 */
[----:B------:R-:W-:Y:S01]  /*14760*/  ISETP.GT.AND P5, PT, R187, R70, PT ;  /* 0x00000046bb00720c */ /* 0x000fe20003fa4270 */
[-C--:B------:R-:W-:Y:S01]  /*14770*/  FMUL.FTZ R86, R86, R0.reuse ;  /* 0x0000000056567220 */ /* 0x080fe20000410000 */
[C---:B------:R-:W-:Y:S01]  /*14780*/  ISETP.GE.AND P3, PT, R70.reuse, R245, PT ;  /* 0x000000f54600720c */ /* 0x040fe20003f66270 */
[----:B------:R-:W-:Y:S01]  /*14790*/  FMUL.FTZ R85, R85, R0 ;  /* 0x0000000055557220 */ /* 0x000fe20000410000 */
[----:B------:R-:W-:Y:S01]  /*147a0*/  ISETP.GE.AND P0, PT, R70, R246, PT ;  /* 0x000000f64600720c */ /* 0x000fe20003f06270 */
[----:B------:R-:W-:Y:S01]  /*147b0*/  MUFU.TANH R98, R98 ;  /* 0x0000006200627308 */ /* 0x000fe20000002400 */
[----:B------:R-:W-:Y:S01]  /*147c0*/  ISETP.GT.AND P1, PT, R247, R70, PT ;  /* 0x00000046f700720c */ /* 0x000fe20003f24270 */
[----:B------:R-:W-:Y:S01]  /*147d0*/  FMUL.FTZ R70, R95, R0 ;  /* 0x000000005f467220 */ /* 0x000fe20000410000 */
[----:B------:R-:W-:Y:S02]  /*147e0*/  I2FP.F32.S32 R252, R252 ;  /* 0x000000fc00fc7245 */ /* 0x000fe40000201400 */
[----:B------:R-:W-:-:S02]  /*147f0*/  IABS R208, R208 ;  /* 0x000000d000d07213 */ /* 0x000fc40000000000 */
[----:B------:R-:W-:Y:S01]  /*14800*/  IADD3 R71, PT, PT, R244, -0x20, -R191 ;  /* 0xffffffe0f4477810 */ /* 0x000fe20007ffe8bf */
[C---:B-1----:R-:W-:Y:S01]  /*14810*/  FFMA.FTZ R252, -R239.reuse, R252, R92 ;  /* 0x000000fceffc7223 */ /* 0x042fe2000001015c */
[----:B------:R-:W-:Y:S01]  /*14820*/  I2FP.F32.S32 R208, R208 ;  /* 0x000000d000d07245 */ /* 0x000fe20000201400 */
[----:B------:R-:W1:Y:S01]  /*14830*/  MUFU.TANH R70, R70 ;  /* 0x0000004600467308 */ /* 0x000e620000002400 */
[----:B------:R-:W3:Y:S01]  /*14840*/  LDSM.16.M88.4 R92, [R167+0x3800] ;  /* 0x00380000a75c783b */ /* 0x000ee20000000200 */
[----:B------:R-:W-:Y:S02]  /*14850*/  IABS R71, R71 ;  /* 0x0000004700477213 */ /* 0x000fe40000000000 */
[----:B--2---:R-:W-:Y:S01]  /*14860*/  FFMA.FTZ R208, -R239, R208, R63 ;  /* 0x000000d0efd07223 */ /* 0x004fe2000001013f */
[----:B------:R-:W-:Y:S02]  /*14870*/  IADD3 R63, PT, PT, R190, -0x19, -R191 ;  /* 0xffffffe7be3f7810 */ /* 0x000fe40007ffe8bf */
[----:B------:R-:W-:Y:S01]  /*14880*/  I2FP.F32.S32 R99, R71 ;  /* 0x0000004700637245 */ /* 0x000fe20000201400 */
[----:B------:R-:W-:Y:S01]  /*14890*/  FMUL.FTZ R71, R89, R0 ;  /* 0x0000000059477220 */ /* 0x000fe20000410000 */
[----:B------:R-:W-:Y:S01]  /*148a0*/  IABS R63, R63 ;  /* 0x0000003f003f7213 */ /* 0x000fe20000000000 */
[----:B------:R-:W-:Y:S01]  /*148b0*/  MUFU.TANH R86, R86 ;  /* 0x0000005600567308 */ /* 0x000fe20000002400 */
[----:B------:R-:W-:-:S02]  /*148c0*/  ISETP.GT.AND P4, PT, R187, R118, PT ;  /* 0x00000076bb00720c */ /* 0x000fc40003f84270 */
[----:B------:R-:W-:Y:S02]  /*148d0*/  I2FP.F32.S32 R63, R63 ;  /* 0x0000003f003f7245 */ /* 0x000fe40000201400 */
[----:B------:R-:W-:Y:S02]  /*148e0*/  ISETP.GE.AND P6, PT, R118, R245, PT ;  /* 0x000000f57600720c */ /* 0x000fe40003fc6270 */
[----:B------:R-:W-:Y:S01]  /*148f0*/  FSEL R194, R194, -INF , !P4 ;  /* 0xff800000c2c27808 */ /* 0x000fe20006000000 */
[C---:B-1----:R-:W-:Y:S01]  /*14900*/  FFMA.FTZ R210, -R239.reuse, R63, R70 ;  /* 0x0000003fefd27223 */ /* 0x042fe20000010146 */
[----:B------:R-:W-:Y:S01]  /*14910*/  FFMA.FTZ R63, -R239, R99, R88 ;  /* 0x00000063ef3f7223 */ /* 0x000fe20000010158 */
[----:B------:R-:W-:Y:S01]  /*14920*/  ISETP.GE.AND P4, PT, R112, R246, PT ;  /* 0x000000f67000720c */ /* 0x000fe20003f86270 */
[----:B------:R-:W1:Y:S01]  /*14930*/  LDSM.16.M88.4 R88, [R218+0x3800] ;  /* 0x00380000da58783b */ /* 0x000e620000000200 */
[----:B------:R-:W-:Y:S01]  /*14940*/  FSEL R194, R194, -INF , !P6 ;  /* 0xff800000c2c27808 */ /* 0x000fe20007000000 */
[----:B------:R-:W2:Y:S01]  /*14950*/  MUFU.TANH R71, R71 ;  /* 0x0000004700477308 */ /* 0x000ea20000002400 */
[----:B------:R-:W-:Y:S01]  /*14960*/  ISETP.GT.AND P6, PT, R247, R112, PT ;  /* 0x00000070f700720c */ /* 0x000fe20003fc4270 */
[----:B------:R-:W-:Y:S01]  /*14970*/  FMUL.FTZ R99, R84, R0 ;  /* 0x0000000054637220 */ /* 0x000fe20000410000 */
[----:B------:R-:W-:-:S02]  /*14980*/  FSEL R208, R208, -INF , !P5 ;  /* 0xff800000d0d07808 */ /* 0x000fc40006800000 */
[----:B------:R-:W-:Y:S02]  /*14990*/  FSEL R252, R252, -INF , !P6 ;  /* 0xff800000fcfc7808 */ /* 0x000fe40007000000 */
[----:B------:R-:W-:Y:S01]  /*149a0*/  FSEL R208, R208, -INF , !P3 ;  /* 0xff800000d0d07808 */ /* 0x000fe20005800000 */
[----:B------:R-:W-:Y:S01]  /*149b0*/  MUFU.TANH R85, R85 ;  /* 0x0000005500557308 */ /* 0x000fe20000002400 */
[----:B------:R-:W-:Y:S02]  /*149c0*/  FSEL R252, R252, -INF , !P4 ;  /* 0xff800000fcfc7808 */ /* 0x000fe40006000000 */
[----:B------:R-:W-:Y:S02]  /*149d0*/  ISETP.GT.AND P6, PT, R187, R96, PT ;  /* 0x00000060bb00720c */ /* 0x000fe40003fc4270 */
[C---:B------:R-:W-:Y:S02]  /*149e0*/  ISETP.GE.AND P5, PT, R96.reuse, R245, PT ;  /* 0x000000f56000720c */ /* 0x040fe40003fa6270 */
[----:B------:R-:W-:-:S02]  /*149f0*/  ISETP.GE.AND P4, PT, R96, R246, PT ;  /* 0x000000f66000720c */ /* 0x000fc40003f86270 */
[----:B------:R-:W-:Y:S01]  /*14a00*/  ISETP.GT.AND P3, PT, R247, R96, PT ;  /* 0x00000060f700720c */ /* 0x000fe20003f64270 */
[C---:B---3--:R-:W-:Y:S01]  /*14a10*/  HMMA.16816.F32 R80, R104.reuse, R92, R80 ;  /* 0x0000005c6850723c */ /* 0x048fe20000001850 */
[--C-:B------:R-:W-:Y:S01]  /*14a20*/  IADD3 R70, PT, PT, R190, -0x20, -R191.reuse ;  /* 0xffffffe0be467810 */ /* 0x100fe20007ffe8bf */
[----:B------:R-:W3:Y:S01]  /*14a30*/  MUFU.TANH R92, R97 ;  /* 0x00000061005c7308 */ /* 0x000ee20000002400 */
[C-C-:B------:R-:W-:Y:S02]  /*14a40*/  IADD3 R96, PT, PT, R244.reuse, -0x21, -R191.reuse ;  /* 0xffffffdff4607810 */ /* 0x140fe40007ffe8bf */
[----:B------:R-:W-:Y:S02]  /*14a50*/  IABS R70, R70 ;  /* 0x0000004600467213 */ /* 0x000fe40000000000 */
[----:B------:R-:W-:Y:S01]  /*14a60*/  IABS R96, R96 ;  /* 0x0000006000607213 */ /* 0x000fe20000000000 */
[----:B------:R-:W-:Y:S01]  /*14a70*/  HMMA.16816.F32 R76, R104, R94, R76 ;  /* 0x0000005e684c723c */ /* 0x000fe2000000184c */
[----:B------:R-:W-:Y:S01]  /*14a80*/  IADD3 R93, PT, PT, R244, -0x28, -R191 ;  /* 0xffffffd8f45d7810 */ /* 0x000fe20007ffe8bf */
[----:B------:R-:W-:Y:S01]  /*14a90*/  VIADD R94, R188, 0x30 ;  /* 0x00000030bc5e7836 */ /* 0x000fe20000000000 */
[----:B------:R-:W-:-:S02]  /*14aa0*/  I2FP.F32.S32 R70, R70 ;  /* 0x0000004600467245 */ /* 0x000fc40000201400 */
[----:B------:R-:W-:Y:S02]  /*14ab0*/  I2FP.F32.S32 R96, R96 ;  /* 0x0000006000607245 */ /* 0x000fe40000201400 */
[----:B------:R-:W-:Y:S01]  /*14ac0*/  IABS R84, R93 ;  /* 0x0000005d00547213 */ /* 0x000fe20000000000 */
[C---:B------:R-:W-:Y:S01]  /*14ad0*/  FFMA.FTZ R98, -R239.reuse, R70, R98 ;  /* 0x00000046ef627223 */ /* 0x040fe20000010162 */
[----:B------:R-:W4:Y:S01]  /*14ae0*/  MUFU.TANH R93, R99 ;  /* 0x00000063005d7308 */ /* 0x000f220000002400 */
[----:B--2---:R-:W-:Y:S01]  /*14af0*/  FFMA.FTZ R70, -R239, R96, R71 ;  /* 0x00000060ef467223 */ /* 0x004fe20000010147 */
[----:B------:R-:W-:Y:S01]  /*14b00*/  IADD3 R71, PT, PT, R190, -0x21, -R191 ;  /* 0xffffffdfbe477810 */ /* 0x000fe20007ffe8bf */
[----:B-1----:R-:W-:Y:S01]  /*14b10*/  HMMA.16816.F32 R80, R4, R88, R80 ;  /* 0x000000580450723c */ /* 0x002fe20000001850 */
[----:B------:R-:W-:Y:S01]  /*14b20*/  I2FP.F32.S32 R84, R84 ;  /* 0x0000005400547245 */ /* 0x000fe20000201400 */
[----:B------:R-:W-:Y:S01]  /*14b30*/  VIADD R96, R188, 0x28 ;  /* 0x00000028bc607836 */ /* 0x000fe20000000000 */
[----:B------:R-:W-:-:S02]  /*14b40*/  IABS R71, R71 ;  /* 0x0000004700477213 */ /* 0x000fc40000000000 */
[----:B------:R-:W-:Y:S02]  /*14b50*/  FSEL R63, R63, -INF , !P6 ;  /* 0xff8000003f3f7808 */ /* 0x000fe40007000000 */
[----:B------:R-:W-:Y:S01]  /*14b60*/  I2FP.F32.S32 R71, R71 ;  /* 0x0000004700477245 */ /* 0x000fe20000201400 */
[----:B------:R-:W-:Y:S01]  /*14b70*/  HMMA.16816.F32 R76, R4, R90, R76 ;  /* 0x0000005a044c723c */ /* 0x000fe2000000184c */
[--C-:B------:R-:W-:Y:S02]  /*14b80*/  IADD3 R88, PT, PT, R244, -0x29, -R191.reuse ;  /* 0xffffffd7f4587810 */ /* 0x100fe40007ffe8bf */
[----:B------:R-:W-:Y:S01]  /*14b90*/  IADD3 R206, PT, PT, R190, -0x28, -R191 ;  /* 0xffffffd8bece7810 */ /* 0x000fe20007ffe8bf */
[----:B---3--:R-:W-:Y:S01]  /*14ba0*/  FFMA.FTZ R92, -R239, R71, R92 ;  /* 0x00000047ef5c7223 */ /* 0x008fe2000001015c */
[----:B------:R-:W-:Y:S02]  /*14bb0*/  FSEL R210, R210, -INF , !P1 ;  /* 0xff800000d2d27808 */ /* 0x000fe40004800000 */
[----:B------:R-:W-:Y:S01]  /*14bc0*/  FSEL R63, R63, -INF , !P5 ;  /* 0xff8000003f3f7808 */ /* 0x000fe20006800000 */
[----:B----4-:R-:W-:Y:S01]  /*14bd0*/  FFMA.FTZ R71, -R239, R84, R93 ;  /* 0x00000054ef477223 */ /* 0x010fe2000001015d */
[----:B------:R-:W-:Y:S01]  /*14be0*/  FSEL R98, R98, -INF , !P3 ;  /* 0xff80000062627808 */ /* 0x000fe20005800000 */
[----:B------:R-:W-:Y:S01]  /*14bf0*/  VIADD R84, R188, 0x29 ;  /* 0x00000029bc547836 */ /* 0x000fe20000000000 */
[----:B------:R-:W-:Y:S01]  /*14c00*/  ISETP.GT.AND P5, PT, R247, R100, PT ;  /* 0x00000064f700720c */ /* 0x000fe20003fa4270 */
[----:B------:R-:W-:Y:S01]  /*14c10*/  FMUL.FTZ R80, R80, R0 ;  /* 0x0000000050507220 */ /* 0x000fe20000410000 */
[----:B------:R-:W-:Y:S01]  /*14c20*/  ISETP.GT.AND P3, PT, R187, R96, PT ;  /* 0x00000060bb00720c */ /* 0x000fe20003f64270 */
[----:B------:R-:W-:Y:S01]  /*14c30*/  FMUL.FTZ R91, R81, R0 ;  /* 0x00000000515b7220 */ /* 0x000fe20000410000 */
[----:B------:R-:W-:-:S02]  /*14c40*/  IABS R88, R88 ;  /* 0x0000005800587213 */ /* 0x000fc40000000000 */
[----:B------:R-:W-:Y:S01]  /*14c50*/  IABS R206, R206 ;  /* 0x000000ce00ce7213 */ /* 0x000fe20000000000 */
[----:B------:R-:W-:Y:S01]  /*14c60*/  MUFU.TANH R80, R80 ;  /* 0x0000005000507308 */ /* 0x000fe20000002400 */
[----:B------:R-:W-:Y:S01]  /*14c70*/  FSEL R210, R210, -INF , !P0 ;  /* 0xff800000d2d27808 */ /* 0x000fe20004000000 */
[-C--:B------:R-:W-:Y:S01]  /*14c80*/  FMUL.FTZ R78, R78, R0.reuse ;  /* 0x000000004e4e7220 */ /* 0x080fe20000410000 */
[----:B------:R-:W-:Y:S01]  /*14c90*/  FSEL R198, R98, -INF , !P4 ;  /* 0xff80000062c67808 */ /* 0x000fe20006000000 */
[----:B------:R-:W-:Y:S01]  /*14ca0*/  FMUL.FTZ R77, R77, R0 ;  /* 0x000000004d4d7220 */ /* 0x000fe20000410000 */
[----:B------:R-:W-:Y:S01]  /*14cb0*/  ISETP.GE.AND P0, PT, R100, R246, PT ;  /* 0x000000f66400720c */ /* 0x000fe20003f06270 */
[----:B------:R-:W-:Y:S01]  /*14cc0*/  VIADD R98, R188, 0x31 ;  /* 0x00000031bc627836 */ /* 0x000fe20000000000 */
[----:B------:R-:W-:Y:S01]  /*14cd0*/  ISETP.GE.AND P4, PT, R96, R245, PT ;  /* 0x000000f56000720c */ /* 0x000fe20003f86270 */
[----:B------:R-:W-:Y:S01]  /*14ce0*/  MUFU.TANH R91, R91 ;  /* 0x0000005b005b7308 */ /* 0x000fe20000002400 */
[----:B------:R-:W-:Y:S01]  /*14cf0*/  FSEL R202, R92, -INF , !P5 ;  /* 0xff8000005cca7808 */ /* 0x000fe20006800000 */
[----:B------:R-:W-:Y:S01]  /*14d00*/  FMUL.FTZ R92, R87, R0 ;  /* 0x00000000575c7220 */ /* 0x000fe20000410000 */
[----:B------:R-:W-:-:S02]  /*14d10*/  FSEL R71, R71, -INF , !P3 ;  /* 0xff80000047477808 */ /* 0x000fc40005800000 */
[----:B------:R-:W-:Y:S02]  /*14d20*/  I2FP.F32.S32 R206, R206 ;  /* 0x000000ce00ce7245 */ /* 0x000fe40000201400 */
[----:B------:R-:W-:Y:S01]  /*14d30*/  I2FP.F32.S32 R88, R88 ;  /* 0x0000005800587245 */ /* 0x000fe20000201400 */
[----:B------:R-:W1:Y:S01]  /*14d40*/  MUFU.TANH R92, R92 ;  /* 0x0000005c005c7308 */ /* 0x000e620000002400 */
[----:B------:R-:W-:Y:S01]  /*14d50*/  FSEL R202, R202, -INF , !P0 ;  /* 0xff800000caca7808 */ /* 0x000fe20004000000 */
[----:B------:R-:W-:Y:S01]  /*14d60*/  FFMA.FTZ R206, -R239, R206, R86 ;  /* 0x000000ceefce7223 */ /* 0x000fe20000010156 */
[----:B------:R-:W-:Y:S01]  /*14d70*/  FSEL R71, R71, -INF , !P4 ;  /* 0xff80000047477808 */ /* 0x000fe20006000000 */
[----:B------:R-:W-:Y:S01]  /*14d80*/  FFMA.FTZ R88, -R239, R88, R85 ;  /* 0x00000058ef587223 */ /* 0x000fe20000010155 */
[----:B------:R-:W-:Y:S02]  /*14d90*/  ISETP.GT.AND P5, PT, R187, R84, PT ;  /* 0x00000054bb00720c */ /* 0x000fe40003fa4270 */
[C---:B------:R-:W-:Y:S01]  /*14da0*/  ISETP.GE.AND P3, PT, R84.reuse, R245, PT ;  /* 0x000000f55400720c */ /* 0x040fe20003f66270 */
[----:B------:R-:W-:Y:S01]  /*14db0*/  MUFU.TANH R78, R78 ;  /* 0x0000004e004e7308 */ /* 0x000fe20000002400 */
[----:B------:R-:W-:-:S02]  /*14dc0*/  ISETP.GE.AND P0, PT, R84, R246, PT ;  /* 0x000000f65400720c */ /* 0x000fc40003f06270 */
[----:B------:R-:W-:Y:S02]  /*14dd0*/  ISETP.GT.AND P4, PT, R247, R84, PT ;  /* 0x00000054f700720c */ /* 0x000fe40003f84270 */
[----:B------:R-:W2:Y:S01]  /*14de0*/  LDSM.16.M88.4 R84, [R167+0x4000] ;  /* 0x00400000a754783b */ /* 0x000ea20000000200 */
[----:B------:R-:W-:Y:S02]  /*14df0*/  ISETP.GT.AND P1, PT, R187, R100, PT ;  /* 0x00000064bb00720c */ /* 0x000fe40003f24270 */
[----:B------:R-:W-:Y:S01]  /*14e00*/  ISETP.GE.AND P6, PT, R100, R245, PT ;  /* 0x000000f56400720c */ /* 0x000fe20003fc6270 */
[----:B------:R-:W-:Y:S01]  /*14e10*/  MUFU.TANH R77, R77 ;  /* 0x0000004d004d7308 */ /* 0x000fe20000002400 */
[----:B------:R-:W-:Y:S01]  /*14e20*/  FSEL R70, R70, -INF , !P1 ;  /* 0xff80000046467808 */ /* 0x000fe20004800000 */
[----:B------:R-:W-:Y:S01]  /*14e30*/  VIADD R100, R188, 0x41 ;  /* 0x00000041bc647836 */ /* 0x000fe20000000000 */
[--C-:B------:R-:W-:Y:S02]  /*14e40*/  IADD3 R89, PT, PT, R190, -0x29, -R191.reuse ;  /* 0xffffffd7be597810 */ /* 0x100fe40007ffe8bf */
[----:B------:R-:W-:-:S02]  /*14e50*/  IADD3 R93, PT, PT, R244, -0x30, -R191 ;  /* 0xffffffd0f45d7810 */ /* 0x000fc40007ffe8bf */
[----:B------:R-:W-:Y:S02]  /*14e60*/  FSEL R70, R70, -INF , !P6 ;  /* 0xff80000046467808 */ /* 0x000fe40007000000 */
[----:B------:R-:W-:Y:S02]  /*14e70*/  ISETP.GT.AND P6, PT, R247, R96, PT ;  /* 0x00000060f700720c */ /* 0x000fe40003fc4270 */
[----:B------:R-:W-:Y:S02]  /*14e80*/  IABS R89, R89 ;  /* 0x0000005900597213 */ /* 0x000fe40000000000 */
[----:B------:R-:W-:Y:S02]  /*14e90*/  IABS R93, R93 ;  /* 0x0000005d005d7213 */ /* 0x000fe40000000000 */
[----:B------:R-:W-:Y:S01]  /*14ea0*/  ISETP.GE.AND P1, PT, R96, R246, PT ;  /* 0x000000f66000720c */ /* 0x000fe20003f26270 */
[----:B------:R-:W-:Y:S01]  /*14eb0*/  FMUL.FTZ R96, R82, R0 ;  /* 0x0000000052607220 */ /* 0x000fe20000410000 */
[----:B------:R-:W-:-:S02]  /*14ec0*/  FSEL R206, R206, -INF , !P6 ;  /* 0xff800000cece7808 */ /* 0x000fc40007000000 */
[----:B------:R-:W-:Y:S02]  /*14ed0*/  FSEL R88, R88, -INF , !P5 ;  /* 0xff80000058587808 */ /* 0x000fe40006800000 */
[----:B------:R-:W-:Y:S01]  /*14ee0*/  I2FP.F32.S32 R89, R89 ;  /* 0x0000005900597245 */ /* 0x000fe20000201400 */
[----:B------:R-:W3:Y:S01]  /*14ef0*/  MUFU.TANH R96, R96 ;  /* 0x0000006000607308 */ /* 0x000ee20000002400 */
[----:B------:R-:W-:Y:S02]  /*14f00*/  I2FP.F32.S32 R93, R93 ;  /* 0x0000005d005d7245 */ /* 0x000fe40000201400 */
[----:B------:R-:W-:Y:S01]  /*14f10*/  FSEL R206, R206, -INF , !P1 ;  /* 0xff800000cece7808 */ /* 0x000fe20004800000 */
[C---:B-1----:R-:W-:Y:S01]  /*14f20*/  FFMA.FTZ R200, -R239.reuse, R89, R92 ;  /* 0x00000059efc87223 */ /* 0x042fe2000001015c */
[----:B------:R-:W-:Y:S01]  /*14f30*/  FSEL R88, R88, -INF , !P3 ;  /* 0xff80000058587808 */ /* 0x000fe20005800000 */
[----:B------:R-:W-:Y:S01]  /*14f40*/  FFMA.FTZ R89, -R239, R93, R80 ;  /* 0x0000005def597223 */ /* 0x000fe20000010150 */
[----:B------:R-:W-:-:S02]  /*14f50*/  ISETP.GT.AND P6, PT, R187, R94, PT ;  /* 0x0000005ebb00720c */ /* 0x000fc40003fc4270 */
[C---:B------:R-:W-:Y:S02]  /*14f60*/  ISETP.GE.AND P5, PT, R94.reuse, R245, PT ;  /* 0x000000f55e00720c */ /* 0x040fe40003fa6270 */
[----:B------:R-:W-:Y:S02]  /*14f70*/  ISETP.GE.AND P1, PT, R94, R246, PT ;  /* 0x000000f65e00720c */ /* 0x000fe40003f26270 */
[----:B------:R-:W-:Y:S01]  /*14f80*/  ISETP.GT.AND P3, PT, R247, R94, PT ;  /* 0x0000005ef700720c */ /* 0x000fe20003f64270 */
[----:B------:R-:W-:Y:S01]  /*14f90*/  FMUL.FTZ R94, R83, R0 ;  /* 0x00000000535e7220 */ /* 0x000fe20000410000 */
[--C-:B------:R-:W-:Y:S01]  /*14fa0*/  IADD3 R92, PT, PT, R244, -0x31, -R191.reuse ;  /* 0xffffffcff45c7810 */ /* 0x100fe20007ffe8bf */
[----:B------:R-:W1:Y:S01]  /*14fb0*/  LDSM.16.M88.4 R80, [R218+0x4000] ;  /* 0x00400000da50783b */ /* 0x000e620000000200 */
[----:B------:R-:W-:Y:S01]  /*14fc0*/  IADD3 R90, PT, PT, R190, -0x30, -R191 ;  /* 0xffffffd0be5a7810 */ /* 0x000fe20007ffe8bf */
[----:B--2---:R-:W-:Y:S01]  /*14fd0*/  HMMA.16816.F32 R72, R104, R84, R72 ;  /* 0x000000546848723c */ /* 0x004fe20000001848 */
[----:B------:R-:W-:Y:S01]  /*14fe0*/  IABS R92, R92 ;  /* 0x0000005c005c7213 */ /* 0x000fe20000000000 */
[----:B------:R-:W2:Y:S01]  /*14ff0*/  MUFU.TANH R94, R94 ;  /* 0x0000005e005e7308 */ /* 0x000ea20000002400 */
[----:B------:R-:W-:-:S02]  /*15000*/  IABS R90, R90 ;  /* 0x0000005a005a7213 */ /* 0x000fc40000000000 */
[----:B------:R-:W-:Y:S02]  /*15010*/  I2FP.F32.S32 R92, R92 ;  /* 0x0000005c005c7245 */ /* 0x000fe40000201400 */
[----:B------:R-:W-:Y:S01]  /*15020*/  I2FP.F32.S32 R90, R90 ;  /* 0x0000005a005a7245 */ /* 0x000fe20000201400 */
[----:B------:R-:W-:Y:S01]  /*15030*/  HMMA.16816.F32 R64, R104, R86, R64 ;  /* 0x000000566840723c */ /* 0x000fe20000001840 */
[----:B------:R-:W-:Y:S01]  /*15040*/  IADD3 R84, PT, PT, R244, -0x38, -R191 ;  /* 0xffffffc8f4547810 */ /* 0x000fe20007ffe8bf */
[C---:B------:R-:W-:Y:S01]  /*15050*/  FFMA.FTZ R85, -R239.reuse, R92, R91 ;  /* 0x0000005cef557223 */ /* 0x040fe2000001015b */
[----:B------:R-:W-:Y:S01]  /*15060*/  FMUL.FTZ R91, R76, R0 ;  /* 0x000000004c5b7220 */ /* 0x000fe20000410000 */
[----:B---3--:R-:W-:Y:S01]  /*15070*/  FFMA.FTZ R90, -R239, R90, R96 ;  /* 0x0000005aef5a7223 */ /* 0x008fe20000010160 */
[----:B------:R-:W-:Y:S01]  /*15080*/  IABS R84, R84 ;  /* 0x0000005400547213 */ /* 0x000fe20000000000 */
[----:B------:R-:W-:Y:S01]  /*15090*/  VIADD R92, R188, 0x38 ;  /* 0x00000038bc5c7836 */ /* 0x000fe20000000000 */
[----:B------:R-:W-:-:S02]  /*150a0*/  IADD3 R76, PT, PT, R190, -0x31, -R191 ;  /* 0xffffffcfbe4c7810 */ /* 0x000fc40007ffe8bf */
[----:B------:R-:W3:Y:S01]  /*150b0*/  MUFU.TANH R91, R91 ;  /* 0x0000005b005b7308 */ /* 0x000ee20000002400 */
[----:B------:R-:W-:Y:S01]  /*150c0*/  FSEL R93, R90, -INF , !P3 ;  /* 0xff8000005a5d7808 */ /* 0x000fe20005800000 */
[----:B------:R-:W-:Y:S01]  /*150d0*/  IMAD.MOV.U32 R90, RZ, RZ, R84 ;  /* 0x000000ffff5a7224 */ /* 0x000fe200078e0054 */
[----:B------:R-:W-:Y:S02]  /*150e0*/  IABS R76, R76 ;  /* 0x0000004c004c7213 */ /* 0x000fe40000000000 */
[----:B------:R-:W-:Y:S02]  /*150f0*/  FSEL R89, R89, -INF , !P6 ;  /* 0xff80000059597808 */ /* 0x000fe40007000000 */
[----:B------:R-:W-:Y:S02]  /*15100*/  I2FP.F32.S32 R90, R90 ;  /* 0x0000005a005a7245 */ /* 0x000fe40000201400 */
[----:B------:R-:W-:Y:S02]  /*15110*/  I2FP.F32.S32 R76, R76 ;  /* 0x0000004c004c7245 */ /* 0x000fe40000201400 */
[----:B------:R-:W-:-:S02]  /*15120*/  FSEL R200, R200, -INF , !P4 ;  /* 0xff800000c8c87808 */ /* 0x000fc40006000000 */
[----:B------:R-:W-:Y:S01]  /*15130*/  ISETP.GT.AND P4, PT, R187, R98, PT ;  /* 0x00000062bb00720c */ /* 0x000fe20003f84270 */
[----:B--2---:R-:W-:Y:S01]  /*15140*/  FFMA.FTZ R76, -R239, R76, R94 ;  /* 0x0000004cef4c7223 */ /* 0x004fe2000001015e */
[----:B------:R-:W-:Y:S01]  /*15150*/  FSEL R89, R89, -INF , !P5 ;  /* 0xff80000059597808 */ /* 0x000fe20006800000 */
[----:B------:R-:W-:Y:S01]  /*15160*/  VIADD R94, R188, 0x40 ;  /* 0x00000040bc5e7836 */ /* 0x000fe20000000000 */
[----:B------:R-:W-:Y:S01]  /*15170*/  ISETP.GT.AND P5, PT, R247, R98, PT ;  /* 0x00000062f700720c */ /* 0x000fe20003fa4270 */
[----:B---3--:R-:W-:Y:S01]  /*15180*/  FFMA.FTZ R90, -R239, R90, R91 ;  /* 0x0000005aef5a7223 */ /* 0x008fe2000001015b */
[--C-:B------:R-:W-:Y:S01]  /*15190*/  IADD3 R91, PT, PT, R244, -0x39, -R191.reuse ;  /* 0xffffffc7f45b7810 */ /* 0x100fe20007ffe8bf */
[----:B-1----:R-:W-:Y:S01]  /*151a0*/  HMMA.16816.F32 R72, R4, R80, R72 ;  /* 0x000000500448723c */ /* 0x002fe20000001848 */
[----:B------:R-:W-:Y:S02]  /*151b0*/  IADD3 R81, PT, PT, R190, -0x38, -R191 ;  /* 0xffffffc8be517810 */ /* 0x000fe40007ffe8bf */
[----:B------:R-:W-:-:S02]  /*151c0*/  IABS R91, R91 ;  /* 0x0000005b005b7213 */ /* 0x000fc40000000000 */
[----:B------:R-:W-:Y:S02]  /*151d0*/  ISETP.GE.AND P6, PT, R98, R245, PT ;  /* 0x000000f56200720c */ /* 0x000fe40003fc6270 */
[----:B------:R-:W-:Y:S01]  /*151e0*/  FSEL R85, R85, -INF , !P4 ;  /* 0xff80000055557808 */ /* 0x000fe20006000000 */
[----:B------:R-:W-:Y:S01]  /*151f0*/  HMMA.16816.F32 R64, R4, R82, R64 ;  /* 0x000000520440723c */ /* 0x000fe20000001840 */
[----:B------:R-:W-:Y:S01]  /*15200*/  FSEL R80, R76, -INF , !P5 ;  /* 0xff8000004c507808 */ /* 0x000fe20006800000 */
[----:B------:R-:W-:Y:S01]  /*15210*/  IMAD.MOV.U32 R76, RZ, RZ, R91 ;  /* 0x000000ffff4c7224 */ /* 0x000fe200078e005b */
[----:B------:R-:W-:Y:S02]  /*15220*/  ISETP.GT.AND P3, PT, R187, R92, PT ;  /* 0x0000005cbb00720c */ /* 0x000fe40003f64270 */
[----:B------:R-:W-:Y:S02]  /*15230*/  IABS R81, R81 ;  /* 0x0000005100517213 */ /* 0x000fe40000000000 */
[----:B------:R-:W-:-:S02]  /*15240*/  FSEL R84, R93, -INF , !P1 ;  /* 0xff8000005d547808 */ /* 0x000fc40004800000 */
[----:B------:R-:W-:Y:S02]  /*15250*/  FSEL R85, R85, -INF , !P6 ;  /* 0xff80000055557808 */ /* 0x000fe40007000000 */
[----:B------:R-:W-:Y:S01]  /*15260*/  FSEL R200, R200, -INF , !P0 ;  /* 0xff800000c8c87808 */ /* 0x000fe20004000000 */
[-C--:B------:R-:W-:Y:S01]  /*15270*/  FMUL.FTZ R72, R72, R0.reuse ;  /* 0x0000000048487220 */ /* 0x080fe20000410000 */
[C---:B------:R-:W-:Y:S01]  /*15280*/  ISETP.GE.AND P1, PT, R92.reuse, R245, PT ;  /* 0x000000f55c00720c */ /* 0x040fe20003f26270 */
[----:B------:R-:W-:Y:S01]  /*15290*/  FMUL.FTZ R96, R75, R0 ;  /* 0x000000004b607220 */ /* 0x000fe20000410000 */
[----:B------:R-:W-:Y:S02]  /*152a0*/  ISETP.GE.AND P4, PT, R92, R246, PT ;  /* 0x000000f65c00720c */ /* 0x000fe40003f86270 */
[----:B------:R-:W-:Y:S01]  /*152b0*/  ISETP.GT.AND P6, PT, R247, R92, PT ;  /* 0x0000005cf700720c */ /* 0x000fe20003fc4270 */
[----:B------:R-:W-:Y:S01]  /*152c0*/  VIADD R92, R188, 0x39 ;  /* 0x00000039bc5c7836 */ /* 0x000fe20000000000 */
[----:B------:R-:W-:Y:S01]  /*152d0*/  ISETP.GE.AND P0, PT, R98, R246, PT ;  /* 0x000000f66200720c */ /* 0x000fe20003f06270 */
[----:B------:R-:W1:Y:S01]  /*152e0*/  MUFU.TANH R72, R72 ;  /* 0x0000004800487308 */ /* 0x000e620000002400 */
[----:B------:R-:W-:Y:S01]  /*152f0*/  FSEL R90, R90, -INF , !P3 ;  /* 0xff8000005a5a7808 */ /* 0x000fe20005800000 */
[-C--:B------:R-:W-:Y:S01]  /*15300*/  FMUL.FTZ R98, R74, R0.reuse ;  /* 0x000000004a627220 */ /* 0x080fe20000410000 */
[----:B------:R-:W-:Y:S01]  /*15310*/  I2FP.F32.S32 R81, R81 ;  /* 0x0000005100517245 */ /* 0x000fe20000201400 */
[----:B------:R-:W-:Y:S01]  /*15320*/  FMUL.FTZ R66, R66, R0 ;  /* 0x0000000042427220 */ /* 0x000fe20000410000 */
[----:B------:R-:W-:Y:S01]  /*15330*/  I2FP.F32.S32 R76, R76 ;  /* 0x0000004c004c7245 */ /* 0x000fe20000201400 */
[----:B------:R-:W-:Y:S01]  /*15340*/  FMUL.FTZ R65, R65, R0 ;  /* 0x0000000041417220 */ /* 0x000fe20000410000 */
[----:B------:R-:W-:Y:S01]  /*15350*/  FSEL R80, R80, -INF , !P0 ;  /* 0xff80000050507808 */ /* 0x000fe20004000000 */
[C---:B------:R-:W-:Y:S01]  /*15360*/  FFMA.FTZ R81, -R239.reuse, R81, R78 ;  /* 0x00000051ef517223 */ /* 0x040fe2000001014e */
[----:B------:R-:W-:Y:S01]  /*15370*/  FSEL R90, R90, -INF , !P1 ;  /* 0xff8000005a5a7808 */ /* 0x000fe20004800000 */
[----:B------:R-:W-:Y:S01]  /*15380*/  FFMA.FTZ R86, -R239, R76, R77 ;  /* 0x0000004cef567223 */ /* 0x000fe2000001014d */
[----:B------:R-:W-:Y:S01]  /*15390*/  ISETP.GT.AND P5, PT, R187, R92, PT ;  /* 0x0000005cbb00720c */ /* 0x000fe20003fa4270 */
[----:B------:R-:W-:Y:S01]  /*153a0*/  MUFU.TANH R98, R98 ;  /* 0x0000006200627308 */ /* 0x000fe20000002400 */
[----:B------:R-:W-:-:S02]  /*153b0*/  ISETP.GE.AND P3, PT, R92, R245, PT ;  /* 0x000000f55c00720c */ /* 0x000fc40003f66270 */
[----:B------:R-:W-:Y:S02]  /*153c0*/  ISETP.GE.AND P0, PT, R92, R246, PT ;  /* 0x000000f65c00720c */ /* 0x000fe40003f06270 */
[----:B------:R-:W-:Y:S01]  /*153d0*/  ISETP.GT.AND P1, PT, R247, R92, PT ;  /* 0x0000005cf700720c */ /* 0x000fe20003f24270 */
[----:B------:R-:W-:Y:S01]  /*153e0*/  FMUL.FTZ R92, R79, R0 ;  /* 0x000000004f5c7220 */ /* 0x000fe20000410000 */
[--C-:B------:R-:W-:Y:S01]  /*153f0*/  IADD3 R91, PT, PT, R244, -0x40, -R191.reuse ;  /* 0xffffffc0f45b7810 */ /* 0x100fe20007ffe8bf */
[----:B------:R-:W2:Y:S01]  /*15400*/  LDSM.16.M88.4 R76, [R167+0x4800] ;  /* 0x00480000a74c783b */ /* 0x000ea20000000200 */
[----:B------:R-:W-:Y:S01]  /*15410*/  IADD3 R87, PT, PT, R190, -0x39, -R191 ;  /* 0xffffffc7be577810 */ /* 0x000fe20007ffe8bf */
[----:B------:R-:W-:Y:S01]  /*15420*/  MUFU.TANH R96, R96 ;  /* 0x0000006000607308 */ /* 0x000fe20000002400 */
[----:B------:R-:W-:Y:S02]  /*15430*/  IABS R91, R91 ;  /* 0x0000005b005b7213 */ /* 0x000fe40000000000 */
[----:B------:R-:W-:-:S02]  /*15440*/  IABS R87, R87 ;  /* 0x0000005700577213 */ /* 0x000fc40000000000 */
[----:B------:R-:W-:Y:S02]  /*15450*/  I2FP.F32.S32 R83, R91 ;  /* 0x0000005b00537245 */ /* 0x000fe40000201400 */
[----:B------:R-:W-:Y:S01]  /*15460*/  I2FP.F32.S32 R82, R87 ;  /* 0x0000005700527245 */ /* 0x000fe20000201400 */
[----:B------:R-:W-:Y:S01]  /*15470*/  FMUL.FTZ R87, R73, R0 ;  /* 0x0000000049577220 */ /* 0x000fe20000410000 */
[----:B------:R-:W3:Y:S01]  /*15480*/  MUFU.TANH R92, R92 ;  /* 0x0000005c005c7308 */ /* 0x000ee20000002400 */
[----:B-1----:R-:W-:Y:S01]  /*15490*/  FFMA.FTZ R83, -R239, R83, R72 ;  /* 0x00000053ef537223 */ /* 0x002fe20000010148 */
[----:B------:R-:W-:Y:S01]  /*154a0*/  FSEL R81, R81, -INF , !P6 ;  /* 0xff80000051517808 */ /* 0x000fe20007000000 */
[----:B------:R-:W1:Y:S01]  /*154b0*/  LDSM.16.M88.4 R72, [R218+0x4800] ;  /* 0x00480000da48783b */ /* 0x000e620000000200 */
[----:B------:R-:W-:Y:S02]  /*154c0*/  FSEL R86, R86, -INF , !P5 ;  /* 0xff80000056567808 */ /* 0x000fe40006800000 */
[----:B------:R-:W-:-:S02]  /*154d0*/  FSEL R81, R81, -INF , !P4 ;  /* 0xff80000051517808 */ /* 0x000fc40006000000 */
[----:B------:R-:W4:Y:S01]  /*154e0*/  MUFU.TANH R87, R87 ;  /* 0x0000005700577308 */ /* 0x000f220000002400 */
[----:B------:R-:W-:Y:S02]  /*154f0*/  FSEL R86, R86, -INF , !P3 ;  /* 0xff80000056567808 */ /* 0x000fe40005800000 */
[----:B------:R-:W-:Y:S02]  /*15500*/  ISETP.GT.AND P6, PT, R187, R94, PT ;  /* 0x0000005ebb00720c */ /* 0x000fe40003fc4270 */
[C---:B------:R-:W-:Y:S02]  /*15510*/  ISETP.GE.AND P5, PT, R94.reuse, R245, PT ;  /* 0x000000f55e00720c */ /* 0x040fe40003fa6270 */
[----:B------:R-:W-:Y:S01]  /*15520*/  ISETP.GE.AND P4, PT, R94, R246, PT ;  /* 0x000000f65e00720c */ /* 0x000fe20003f86270 */
[----:B------:R-:W-:Y:S01]  /*15530*/  MUFU.TANH R66, R66 ;  /* 0x0000004200427308 */ /* 0x000fe20000002400 */
[----:B------:R-:W-:Y:S01]  /*15540*/  ISETP.GT.AND P3, PT, R247, R94, PT ;  /* 0x0000005ef700720c */ /* 0x000fe20003f64270 */
[----:B---3--:R-:W-:Y:S01]  /*15550*/  FFMA.FTZ R82, -R239, R82, R92 ;  /* 0x00000052ef527223 */ /* 0x008fe2000001015c */
[----:B------:R-:W-:-:S02]  /*15560*/  IADD3 R94, PT, PT, R244, -0x41, -R191 ;  /* 0xffffffbff45e7810 */ /* 0x000fc40007ffe8bf */
[----:B------:R-:W-:Y:S02]  /*15570*/  IADD3 R92, PT, PT, R190, -0x40, -R191 ;  /* 0xffffffc0be5c7810 */ /* 0x000fe40007ffe8bf */
[----:B------:R-:W-:Y:S01]  /*15580*/  IABS R94, R94 ;  /* 0x0000005e005e7213 */ /* 0x000fe20000000000 */
[----:B------:R-:W-:Y:S01]  /*15590*/  MUFU.TANH R65, R65 ;  /* 0x0000004100417308 */ /* 0x000fe20000002400 */
[----:B------:R-:W-:Y:S02]  /*155a0*/  IABS R92, R92 ;  /* 0x0000005c005c7213 */ /* 0x000fe40000000000 */
[----:B------:R-:W-:Y:S01]  /*155b0*/  I2FP.F32.S32 R94, R94 ;  /* 0x0000005e005e7245 */ /* 0x000fe20000201400 */
[----:B--2---:R-:W-:Y:S01]  /*155c0*/  HMMA.16816.F32 R52, R104, R76, R52 ;  /* 0x0000004c6834723c */ /* 0x004fe20000001834 */
[----:B------:R-:W-:-:S03]  /*155d0*/  I2FP.F32.S32 R92, R92 ;  /* 0x0000005c005c7245 */ /* 0x000fc60000201400 */
[C---:B----4-:R-:W-:Y:S01]  /*155e0*/  FFMA.FTZ R76, -R239.reuse, R94, R87 ;  /* 0x0000005eef4c7223 */ /* 0x050fe20000010157 */
[----:B------:R-:W-:Y:S01]  /*155f0*/  FMUL.FTZ R87, R64, R0 ;  /* 0x0000000040577220 */ /* 0x000fe20000410000 */
[--C-:B------:R-:W-:Y:S01]  /*15600*/  IADD3 R77, PT, PT, R244, -0x48, -R191.reuse ;  /* 0xffffffb8f44d7810 */ /* 0x100fe20007ffe8bf */
[----:B------:R-:W-:Y:S01]  /*15610*/  FFMA.FTZ R92, -R239, R92, R98 ;  /* 0x0000005cef5c7223 */ /* 0x000fe20000010162 */
[----:B------:R-:W-:Y:S01]  /*15620*/  IADD3 R64, PT, PT, R190, -0x41, -R191 ;  /* 0xffffffbfbe407810 */ /* 0x000fe20007ffe8bf */
[----:B------:R-:W-:Y:S01]  /*15630*/  VIADD R94, R188, 0x48 ;  /* 0x00000048bc5e7836 */ /* 0x000fe20000000000 */
[----:B------:R-:W-:Y:S01]  /*15640*/  IABS R77, R77 ;  /* 0x0000004d004d7213 */ /* 0x000fe20000000000 */
[----:B------:R-:W2:Y:S01]  /*15650*/  MUFU.TANH R87, R87 ;  /* 0x0000005700577308 */ /* 0x000ea20000002400 */
[----:B------:R-:W-:Y:S01]  /*15660*/  FSEL R91, R92, -INF , !P3 ;  /* 0xff8000005c5b7808 */ /* 0x000fe20005800000 */
[----:B------:R-:W-:Y:S01]  /*15670*/  HMMA.16816.F32 R48, R104, R78, R48 ;  /* 0x0000004e6830723c */ /* 0x000fe20000001830 */
[----:B------:R-:W-:Y:S01]  /*15680*/  IABS R64, R64 ;  /* 0x0000004000407213 */ /* 0x000fe20000000000 */
[----:B------:R-:W-:Y:S01]  /*15690*/  IMAD.MOV.U32 R92, RZ, RZ, R77 ;  /* 0x000000ffff5c7224 */ /* 0x000fe200078e004d */
[----:B------:R-:W-:Y:S01]  /*156a0*/  FSEL R83, R83, -INF , !P6 ;  /* 0xff80000053537808 */ /* 0x000fe20007000000 */
[----:B------:R-:W-:Y:S01]  /*156b0*/  VIADD R98, R188, 0x51 ;  /* 0x00000051bc627836 */ /* 0x000fe20000000000 */
[----:B------:R-:W-:-:S02]  /*156c0*/  I2FP.F32.S32 R64, R64 ;  /* 0x0000004000407245 */ /* 0x000fc40000201400 */
[----:B------:R-:W-:Y:S01]  /*156d0*/  FSEL R77, R91, -INF , !P4 ;  /* 0xff8000005b4d7808 */ /* 0x000fe20006000000 */
[C---:B-1----:R-:W-:Y:S01]  /*156e0*/  HMMA.16816.F32 R52, R4.reuse, R72, R52 ;  /* 0x000000480434723c */ /* 0x042fe20000001834 */
[----:B------:R-:W-:Y:S01]  /*156f0*/  I2FP.F32.S32 R92, R92 ;  /* 0x0000005c005c7245 */ /* 0x000fe20000201400 */
[----:B------:R-:W-:Y:S01]  /*15700*/  FFMA.FTZ R64, -R239, R64, R96 ;  /* 0x00000040ef407223 */ /* 0x000fe20000010160 */
[----:B------:R-:W-:Y:S02]  /*15710*/  IADD3 R91, PT, PT, R244, -0x49, -R191 ;  /* 0xffffffb7f45b7810 */ /* 0x000fe40007ffe8bf */
[----:B------:R-:W-:Y:S02]  /*15720*/  FSEL R83, R83, -INF , !P5 ;  /* 0xff80000053537808 */ /* 0x000fe40006800000 */
[----:B------:R-:W-:Y:S01]  /*15730*/  ISETP.GT.AND P5, PT, R247, R100, PT ;  /* 0x00000064f700720c */ /* 0x000fe20003fa4270 */
[----:B--2---:R-:W-:Y:S01]  /*15740*/  FFMA.FTZ R73, -R239, R92, R87 ;  /* 0x0000005cef497223 */ /* 0x004fe20000010157 */
[----:B------:R-:W-:Y:S01]  /*15750*/  IABS R91, R91 ;  /* 0x0000005b005b7213 */ /* 0x000fe20000000000 */
[----:B------:R-:W-:Y:S01]  /*15760*/  VIADD R92, R188, 0x49 ;  /* 0x00000049bc5c7836 */ /* 0x000fe20000000000 */
[----:B------:R-:W-:Y:S01]  /*15770*/  IADD3 R87, PT, PT, R190, -0x48, -R191 ;  /* 0xffffffb8be577810 */ /* 0x000fe20007ffe8bf */
[----:B------:R-:W-:Y:S01]  /*15780*/  HMMA.16816.F32 R48, R4, R74, R48 ;  /* 0x0000004a0430723c */ /* 0x000fe20000001830 */
[----:B------:R-:W-:-:S02]  /*15790*/  FSEL R82, R82, -INF , !P1 ;  /* 0xff80000052527808 */ /* 0x000fc40004800000 */
[----:B------:R-:W-:Y:S01]  /*157a0*/  FSEL R72, R64, -INF , !P5 ;  /* 0xff80000040487808 */ /* 0x000fe20006800000 */
[----:B------:R-:W-:Y:S01]  /*157b0*/  IMAD.MOV.U32 R64, RZ, RZ, R91 ;  /* 0x000000ffff407224 */ /* 0x000fe200078e005b */
[----:B------:R-:W-:Y:S02]  /*157c0*/  ISETP.GT.AND P3, PT, R187, R94, PT ;  /* 0x0000005ebb00720c */ /* 0x000fe40003f64270 */
[----:B------:R-:W-:Y:S01]  /*157d0*/  IABS R87, R87 ;  /* 0x0000005700577213 */ /* 0x000fe20000000000 */
[-C--:B------:R-:W-:Y:S01]  /*157e0*/  FMUL.FTZ R52, R52, R0.reuse ;  /* 0x0000000034347220 */ /* 0x080fe20000410000 */
[----:B------:R-:W-:Y:S01]  /*157f0*/  FSEL R82, R82, -INF , !P0 ;  /* 0xff80000052527808 */ /* 0x000fe20004000000 */
[----:B------:R-:W-:Y:S01]  /*15800*/  FMUL.FTZ R96, R54, R0 ;  /* 0x0000000036607220 */ /* 0x000fe20000410000 */
[----:B------:R-:W-:Y:S02]  /*15810*/  ISETP.GE.AND P0, PT, R100, R246, PT ;  /* 0x000000f66400720c */ /* 0x000fe40003f06270 */
[----:B------:R-:W-:Y:S01]  /*15820*/  ISETP.GE.AND P4, PT, R94, R245, PT ;  /* 0x000000f55e00720c */ /* 0x000fe20003f86270 */
[----:B------:R-:W1:Y:S01]  /*15830*/  MUFU.TANH R52, R52 ;  /* 0x0000003400347308 */ /* 0x000e620000002400 */
[----:B------:R-:W-:-:S02]  /*15840*/  FSEL R73, R73, -INF , !P3 ;  /* 0xff80000049497808 */ /* 0x000fc40005800000 */
[----:B------:R-:W-:Y:S02]  /*15850*/  I2FP.F32.S32 R87, R87 ;  /* 0x0000005700577245 */ /* 0x000fe40000201400 */
[----:B------:R-:W-:Y:S01]  /*15860*/  I2FP.F32.S32 R64, R64 ;  /* 0x0000004000407245 */ /* 0x000fe20000201400 */
[----:B------:R-:W-:Y:S01]  /*15870*/  FMUL.FTZ R50, R50, R0 ;  /* 0x0000000032327220 */ /* 0x000fe20000410000 */
[----:B------:R-:W-:Y:S01]  /*15880*/  FSEL R72, R72, -INF , !P0 ;  /* 0xff80000048487808 */ /* 0x000fe20004000000 */
[----:B------:R-:W-:Y:S01]  /*15890*/  FFMA.FTZ R79, -R239, R87, R66 ;  /* 0x00000057ef4f7223 */ /* 0x000fe20000010142 */
        /* <DEDUP_REMOVED lines=14> */
[----:B------:R-:W-:Y:S01]  /*15980*/  I2FP.F32.S32 R75, R91 ;  /* 0x0000005b004b7245 */ /* 0x000fe20000201400 */
[----:B------:R-:W-:Y:S01]  /*15990*/  FMUL.FTZ R91, R55, R0 ;  /* 0x00000000375b7220 */ /* 0x000fe20000410000 */
[----:B------:R-:W-:Y:S01]  /*159a0*/  I2FP.F32.S32 R74, R87 ;  /* 0x00000057004a7245 */ /* 0x000fe20000201400 */
[----:B------:R-:W3:Y:S01]  /*159b0*/  MUFU.TANH R92, R92 ;  /* 0x0000005c005c7308 */ /* 0x000ee20000002400 */
[----:B------:R-:W-:Y:S01]  /*159c0*/  ISETP.GT.AND P1, PT, R187, R100, PT ;  /* 0x00000064bb00720c */ /* 0x000fe20003f24270 */
[----:B------:R-:W-:Y:S01]  /*159d0*/  FMUL.FTZ R87, R53, R0 ;  /* 0x0000000035577220 */ /* 0x000fe20000410000 */
[----:B-1----:R-:W-:Y:S01]  /*159e0*/  FFMA.FTZ R75, -R239, R75, R52 ;  /* 0x0000004bef4b7223 */ /* 0x002fe20000010134 */
[----:B------:R-:W-:Y:S01]  /*159f0*/  ISETP.GE.AND P6, PT, R100, R245, PT ;  /* 0x000000f56400720c */ /* 0x000fe20003fc6270 */
[----:B------:R-:W1:Y:S01]  /*15a00*/  LDSM.16.M88.4 R52, [R218+0x5000] ;  /* 0x00500000da34783b */ /* 0x000e620000000200 */
[----:B------:R-:W-:Y:S02]  /*15a10*/  FSEL R76, R76, -INF , !P1 ;  /* 0xff8000004c4c7808 */ /* 0x000fe40004800000 */
[----:B------:R-:W-:Y:S01]  /*15a20*/  ISETP.GE.AND P1, PT, R94, R246, PT ;  /* 0x000000f65e00720c */ /* 0x000fe20003f26270 */
[----:B------:R-:W4:Y:S01]  /*15a30*/  MUFU.TANH R87, R87 ;  /* 0x0000005700577308 */ /* 0x000f220000002400 */
[----:B------:R-:W-:-:S02]  /*15a40*/  FSEL R76, R76, -INF , !P6 ;  /* 0xff8000004c4c7808 */ /* 0x000fc40007000000 */
[----:B------:R-:W-:Y:S01]  /*15a50*/  ISETP.GT.AND P6, PT, R247, R94, PT ;  /* 0x0000005ef700720c */ /* 0x000fe20003fc4270 */
[----:B------:R-:W-:Y:S01]  /*15a60*/  VIADD R94, R188, 0x50 ;  /* 0x00000050bc5e7836 */ /* 0x000fe20000000000 */
[----:B------:R-:W-:Y:S02]  /*15a70*/  FSEL R78, R78, -INF , !P5 ;  /* 0xff8000004e4e7808 */ /* 0x000fe40006800000 */
[----:B------:R-:W-:Y:S01]  /*15a80*/  FSEL R79, R79, -INF , !P6 ;  /* 0xff8000004f4f7808 */ /* 0x000fe20007000000 */
[----:B---3--:R-:W-:Y:S01]  /*15a90*/  FFMA.FTZ R74, -R239, R74, R92 ;  /* 0x0000004aef4a7223 */ /* 0x008fe2000001015c */
[----:B------:R-:W-:Y:S02]  /*15aa0*/  IADD3 R92, PT, PT, R190, -0x50, -R191 ;  /* 0xffffffb0be5c7810 */ /* 0x000fe40007ffe8bf */
[----:B------:R-:W-:Y:S02]  /*15ab0*/  FSEL R79, R79, -INF , !P1 ;  /* 0xff8000004f4f7808 */ /* 0x000fe40004800000 */
[----:B------:R-:W-:-:S02]  /*15ac0*/  FSEL R78, R78, -INF , !P3 ;  /* 0xff8000004e4e7808 */ /* 0x000fc40005800000 */
[----:B------:R-:W-:Y:S02]  /*15ad0*/  ISETP.GT.AND P6, PT, R187, R94, PT ;  /* 0x0000005ebb00720c */ /* 0x000fe40003fc4270 */
[C---:B------:R-:W-:Y:S02]  /*15ae0*/  ISETP.GE.AND P5, PT, R94.reuse, R245, PT ;  /* 0x000000f55e00720c */ /* 0x040fe40003fa6270 */
[----:B------:R-:W-:Y:S01]  /*15af0*/  ISETP.GE.AND P1, PT, R94, R246, PT ;  /* 0x000000f65e00720c */ /* 0x000fe20003f26270 */
[----:B--2---:R-:W-:Y:S01]  /*15b00*/  HMMA.16816.F32 R44, R104, R64, R44 ;  /* 0x00000040682c723c */ /* 0x004fe2000000182c */
[----:B------:R-:W-:Y:S01]  /*15b10*/  ISETP.GT.AND P3, PT, R247, R94, PT ;  /* 0x0000005ef700720c */ /* 0x000fe20003f64270 */
[----:B------:R-:W2:Y:S01]  /*15b20*/  MUFU.TANH R64, R91 ;  /* 0x0000005b00407308 */ /* 0x000ea20000002400 */
[----:B------:R-:W-:Y:S02]  /*15b30*/  IADD3 R94, PT, PT, R244, -0x51, -R191 ;  /* 0xffffffaff45e7810 */ /* 0x000fe40007ffe8bf */
[----:B------:R-:W-:-:S02]  /*15b40*/  IABS R92, R92 ;  /* 0x0000005c005c7213 */ /* 0x000fc40000000000 */
[----:B------:R-:W-:Y:S01]  /*15b50*/  IABS R94, R94 ;  /* 0x0000005e005e7213 */ /* 0x000fe20000000000 */
[----:B------:R-:W-:Y:S01]  /*15b60*/  HMMA.16816.F32 R40, R104, R66, R40 ;  /* 0x000000426828723c */ /* 0x000fe20000001828 */
[----:B------:R-:W-:Y:S01]  /*15b70*/  I2FP.F32.S32 R92, R92 ;  /* 0x0000005c005c7245 */ /* 0x000fe20000201400 */
[----:B------:R-:W-:Y:S01]  /*15b80*/  VIADD R66, R188, 0x60 ;  /* 0x00000060bc427836 */ /* 0x000fe20000000000 */
[----:B------:R-:W-:Y:S02]  /*15b90*/  I2FP.F32.S32 R94, R94 ;  /* 0x0000005e005e7245 */ /* 0x000fe40000201400 */
[----:B------:R-:W-:Y:S01]  /*15ba0*/  IADD3 R65, PT, PT, R244, -0x58, -R191 ;  /* 0xffffffa8f4417810 */ /* 0x000fe20007ffe8bf */
[C---:B------:R-:W-:Y:S01]  /*15bb0*/  FFMA.FTZ R92, -R239.reuse, R92, R96 ;  /* 0x0000005cef5c7223 */ /* 0x040fe20000010160 */
[----:B------:R-:W-:Y:S01]  /*15bc0*/  FMUL.FTZ R96, R48, R0 ;  /* 0x0000000030607220 */ /* 0x000fe20000410000 */
[----:B----4-:R-:W-:Y:S01]  /*15bd0*/  FFMA.FTZ R93, -R239, R94, R87 ;  /* 0x0000005eef5d7223 */ /* 0x010fe20000010157 */
[----:B------:R-:W-:Y:S01]  /*15be0*/  IABS R87, R65 ;  /* 0x0000004100577213 */ /* 0x000fe20000000000 */
[----:B------:R-:W-:Y:S01]  /*15bf0*/  VIADD R94, R188, 0x58 ;  /* 0x00000058bc5e7836 */ /* 0x000fe20000000000 */
[----:B------:R-:W3:Y:S01]  /*15c00*/  MUFU.TANH R65, R96 ;  /* 0x0000006000417308 */ /* 0x000ee20000002400 */
[----:B------:R-:W-:Y:S01]  /*15c10*/  IADD3 R48, PT, PT, R190, -0x51, -R191 ;  /* 0xffffffafbe307810 */ /* 0x000fe20007ffe8bf */
[C---:B-1----:R-:W-:Y:S01]  /*15c20*/  HMMA.16816.F32 R44, R4.reuse, R52, R44 ;  /* 0x00000034042c723c */ /* 0x042fe2000000182c */
[----:B------:R-:W-:Y:S01]  /*15c30*/  FSEL R95, R92, -INF , !P3 ;  /* 0xff8000005c5f7808 */ /* 0x000fe20005800000 */
[----:B------:R-:W-:Y:S01]  /*15c40*/  IMAD.MOV.U32 R92, RZ, RZ, R87 ;  /* 0x000000ffff5c7224 */ /* 0x000fe200078e0057 */
[----:B------:R-:W-:Y:S01]  /*15c50*/  IABS R48, R48 ;  /* 0x0000003000307213 */ /* 0x000fe20000000000 */
[----:B------:R-:W-:Y:S01]  /*15c60*/  VIADD R52, R188, 0x59 ;  /* 0x00000059bc347836 */ /* 0x000fe20000000000 */
[----:B------:R-:W-:Y:S01]  /*15c70*/  FSEL R87, R95, -INF , !P1 ;  /* 0xff8000005f577808 */ /* 0x000fe20004800000 */
[----:B------:R-:W-:Y:S01]  /*15c80*/  FMUL.FTZ R95, R49, R0 ;  /* 0x00000000315f7220 */ /* 0x000fe20000410000 */
[----:B------:R-:W-:Y:S01]  /*15c90*/  I2FP.F32.S32 R48, R48 ;  /* 0x0000003000307245 */ /* 0x000fe20000201400 */
[----:B------:R-:W-:Y:S01]  /*15ca0*/  HMMA.16816.F32 R40, R4, R54, R40 ;  /* 0x000000360428723c */ /* 0x000fe20000001828 */
[----:B------:R-:W-:-:S02]  /*15cb0*/  FSEL R75, R75, -INF , !P6 ;  /* 0xff8000004b4b7808 */ /* 0x000fc40007000000 */
[----:B------:R-:W-:Y:S01]  /*15cc0*/  FSEL R74, R74, -INF , !P4 ;  /* 0xff8000004a4a7808 */ /* 0x000fe20006000000 */
[----:B------:R-:W1:Y:S01]  /*15cd0*/  MUFU.TANH R95, R95 ;  /* 0x0000005f005f7308 */ /* 0x000e620000002400 */
[----:B------:R-:W-:Y:S01]  /*15ce0*/  IADD3 R53, PT, PT, R244, -0x59, -R191 ;  /* 0xffffffa7f4357810 */ /* 0x000fe20007ffe8bf */
[----:B--2---:R-:W-:Y:S01]  /*15cf0*/  FFMA.FTZ R48, -R239, R48, R64 ;  /* 0x00000030ef307223 */ /* 0x004fe20000010140 */
[----:B------:R-:W-:Y:S02]  /*15d00*/  ISETP.GT.AND P4, PT, R187, R98, PT ;  /* 0x00000062bb00720c */ /* 0x000fe40003f84270 */
[----:B------:R-:W-:Y:S02]  /*15d10*/  I2FP.F32.S32 R92, R92 ;  /* 0x0000005c005c7245 */ /* 0x000fe40000201400 */
[----:B------:R-:W-:Y:S01]  /*15d20*/  FSEL R75, R75, -INF , !P5 ;  /* 0xff8000004b4b7808 */ /* 0x000fe20006800000 */
[----:B------:R-:W-:Y:S01]  /*15d30*/  FMUL.FTZ R44, R44, R0 ;  /* 0x000000002c2c7220 */ /* 0x000fe20000410000 */
[----:B------:R-:W-:Y:S01]  /*15d40*/  ISETP.GT.AND P5, PT, R247, R98, PT ;  /* 0x00000062f700720c */ /* 0x000fe20003fa4270 */
[----:B---3--:R-:W-:Y:S01]  /*15d50*/  FFMA.FTZ R65, -R239, R92, R65 ;  /* 0x0000005cef417223 */ /* 0x008fe20000010141 */
[----:B------:R-:W-:Y:S01]  /*15d60*/  IABS R49, R53 ;  /* 0x0000003500317213 */ /* 0x000fe20000000000 */
[-C--:B------:R-:W-:Y:S01]  /*15d70*/  FMUL.FTZ R67, R46, R0.reuse ;  /* 0x000000002e437220 */ /* 0x080fe20000410000 */
[----:B------:R-:W-:Y:S01]  /*15d80*/  FSEL R91, R93, -INF , !P4 ;  /* 0xff8000005d5b7808 */ /* 0x000fe20006000000 */
[----:B------:R-:W2:Y:S01]  /*15d90*/  MUFU.TANH R44, R44 ;  /* 0x0000002c002c7308 */ /* 0x000ea20000002400 */
[----:B------:R-:W-:Y:S01]  /*15da0*/  IADD3 R93, PT, PT, R190, -0x58, -R191 ;  /* 0xffffffa8be5d7810 */ /* 0x000fe20007ffe8bf */
[-C--:B------:R-:W-:Y:S01]  /*15db0*/  FMUL.FTZ R55, R47, R0.reuse ;  /* 0x000000002f377220 */ /* 0x080fe20000410000 */
[----:B------:R-:W-:Y:S01]  /*15dc0*/  ISETP.GE.AND P6, PT, R98, R245, PT ;  /* 0x000000f56200720c */ /* 0x000fe20003fc6270 */
[----:B------:R-:W-:Y:S01]  /*15dd0*/  FMUL.FTZ R42, R42, R0 ;  /* 0x000000002a2a7220 */ /* 0x000fe20000410000 */
[----:B------:R-:W-:Y:S01]  /*15de0*/  FSEL R92, R48, -INF , !P5 ;  /* 0xff800000305c7808 */ /* 0x000fe20006800000 */
[----:B------:R-:W-:Y:S01]  /*15df0*/  IMAD.MOV.U32 R48, RZ, RZ, R49 ;  /* 0x000000ffff307224 */ /* 0x000fe200078e0031 */
[----:B------:R-:W-:Y:S01]  /*15e00*/  ISETP.GT.AND P3, PT, R187, R94, PT ;  /* 0x0000005ebb00720c */ /* 0x000fe20003f64270 */
[----:B------:R-:W-:Y:S01]  /*15e10*/  FMUL.FTZ R103, R41, R0 ;  /* 0x0000000029677220 */ /* 0x000fe20000410000 */
[----:B------:R-:W-:Y:S01]  /*15e20*/  IABS R93, R93 ;  /* 0x0000005d005d7213 */ /* 0x000fe20000000000 */
[----:B------:R-:W-:Y:S01]  /*15e30*/  MUFU.TANH R42, R42 ;  /* 0x0000002a002a7308 */ /* 0x000fe20000002400 */
[----:B------:R-:W-:-:S02]  /*15e40*/  FSEL R91, R91, -INF , !P6 ;  /* 0xff8000005b5b7808 */ /* 0x000fc40007000000 */
[----:B------:R-:W-:Y:S02]  /*15e50*/  FSEL R74, R74, -INF , !P0 ;  /* 0xff8000004a4a7808 */ /* 0x000fe40004000000 */
[C---:B------:R-:W-:Y:S02]  /*15e60*/  ISETP.GE.AND P1, PT, R94.reuse, R245, PT ;  /* 0x000000f55e00720c */ /* 0x040fe40003f26270 */
[----:B------:R-:W-:Y:S01]  /*15e70*/  ISETP.GE.AND P4, PT, R94, R246, PT ;  /* 0x000000f65e00720c */ /* 0x000fe20003f86270 */
[----:B------:R-:W-:Y:S01]  /*15e80*/  MUFU.TANH R103, R103 ;  /* 0x0000006700677308 */ /* 0x000fe20000002400 */
[----:B------:R-:W-:Y:S02]  /*15e90*/  ISETP.GT.AND P6, PT, R247, R94, PT ;  /* 0x0000005ef700720c */ /* 0x000fe40003fc4270 */
[----:B------:R-:W-:Y:S02]  /*15ea0*/  ISETP.GE.AND P0, PT, R98, R246, PT ;  /* 0x000000f66200720c */ /* 0x000fe40003f06270 */
[----:B------:R-:W-:-:S02]  /*15eb0*/  FSEL R94, R65, -INF , !P3 ;  /* 0xff800000415e7808 */ /* 0x000fc40005800000 */
[----:B------:R-:W-:Y:S02]  /*15ec0*/  I2FP.F32.S32 R93, R93 ;  /* 0x0000005d005d7245 */ /* 0x000fe40000201400 */
[----:B------:R-:W-:Y:S02]  /*15ed0*/  I2FP.F32.S32 R48, R48 ;  /* 0x0000003000307245 */ /* 0x000fe40000201400 */
[----:B------:R-:W-:Y:S01]  /*15ee0*/  FSEL R92, R92, -INF , !P0 ;  /* 0xff8000005c5c7808 */ /* 0x000fe20004000000 */
[C---:B------:R-:W-:Y:S01]  /*15ef0*/  FFMA.FTZ R93, -R239.reuse, R93, R50 ;  /* 0x0000005def5d7223 */ /* 0x040fe20000010132 */
[----:B------:R-:W-:Y:S01]  /*15f00*/  FSEL R94, R94, -INF , !P1 ;  /* 0xff8000005e5e7808 */ /* 0x000fe20004800000 */
[----:B-1----:R-:W-:Y:S01]  /*15f10*/  FFMA.FTZ R95, -R239, R48, R95 ;  /* 0x00000030ef5f7223 */ /* 0x002fe2000001015f */
[----:B------:R-:W-:Y:S02]  /*15f20*/  ISETP.GT.AND P5, PT, R187, R52, PT ;  /* 0x00000034bb00720c */ /* 0x000fe40003fa4270 */
[----:B------:R-:W-:-:S02]  /*15f30*/  ISETP.GE.AND P3, PT, R52, R245, PT ;  /* 0x000000f53400720c */ /* 0x000fc40003f66270 */
[----:B------:R-:W-:Y:S02]  /*15f40*/  ISETP.GE.AND P0, PT, R52, R246, PT ;  /* 0x000000f63400720c */ /* 0x000fe40003f06270 */
[----:B------:R-:W-:Y:S01]  /*15f50*/  ISETP.GT.AND P1, PT, R247, R52, PT ;  /* 0x00000034f700720c */ /* 0x000fe20003f24270 */
[----:B------:R-:W-:Y:S01]  /*15f60*/  FMUL.FTZ R52, R51, R0 ;  /* 0x0000000033347220 */ /* 0x000fe20000410000 */
[--C-:B------:R-:W-:Y:S01]  /*15f70*/  IADD3 R64, PT, PT, R244, -0x60, -R191.reuse ;  /* 0xffffffa0f4407810 */ /* 0x100fe20007ffe8bf */
[----:B------:R-:W1:Y:S01]  /*15f80*/  LDSM.16.M88.4 R48, [R167+0x5800] ;  /* 0x00580000a730783b */ /* 0x000e620000000200 */
[----:B------:R-:W-:Y:S02]  /*15f90*/  IADD3 R53, PT, PT, R190, -0x59, -R191 ;  /* 0xffffffa7be357810 */ /* 0x000fe40007ffe8bf */
[----:B------:R-:W-:Y:S01]  /*15fa0*/  IABS R64, R64 ;  /* 0x0000004000407213 */ /* 0x000fe20000000000 */
[----:B------:R-:W3:Y:S01]  /*15fb0*/  MUFU.TANH R52, R52 ;  /* 0x0000003400347308 */ /* 0x000ee20000002400 */
[----:B------:R-:W-:-:S02]  /*15fc0*/  IABS R53, R53 ;  /* 0x0000003500357213 */ /* 0x000fc40000000000 */
[----:B------:R-:W-:Y:S02]  /*15fd0*/  I2FP.F32.S32 R65, R64 ;  /* 0x0000004000417245 */ /* 0x000fe40000201400 */
[----:B------:R-:W-:Y:S01]  /*15fe0*/  I2FP.F32.S32 R96, R53 ;  /* 0x0000003500607245 */ /* 0x000fe20000201400 */
[----:B------:R-:W-:Y:S01]  /*15ff0*/  FMUL.FTZ R53, R45, R0 ;  /* 0x000000002d357220 */ /* 0x000fe20000410000 */
[----:B------:R-:W-:Y:S01]  /*16000*/  FSEL R95, R95, -INF , !P5 ;  /* 0xff8000005f5f7808 */ /* 0x000fe20006800000 */
[----:B--2---:R-:W-:Y:S01]  /*16010*/  FFMA.FTZ R98, -R239, R65, R44 ;  /* 0x00000041ef627223 */ /* 0x004fe2000001012c */
[----:B------:R-:W2:Y:S01]  /*16020*/  MUFU.TANH R64, R67 ;  /* 0x0000004300407308 */ /* 0x000ea20000002400 */
[----:B------:R-:W4:Y:S01]  /*16030*/  LDSM.16.M88.4 R44, [R218+0x5800] ;  /* 0x00580000da2c783b */ /* 0x000f220000000200 */
[----:B------:R-:W-:Y:S02]  /*16040*/  IADD3 R54, PT, PT, R244, -0x61, -R191 ;  /* 0xffffff9ff4367810 */ /* 0x000fe40007ffe8bf */
[----:B------:R-:W-:-:S02]  /*16050*/  FSEL R95, R95, -INF , !P3 ;  /* 0xff8000005f5f7808 */ /* 0x000fc40005800000 */
[----:B------:R-:W-:Y:S02]  /*16060*/  FSEL R93, R93, -INF , !P6 ;  /* 0xff8000005d5d7808 */ /* 0x000fe40007000000 */
[----:B------:R-:W4:Y:S01]  /*16070*/  MUFU.TANH R53, R53 ;  /* 0x0000003500357308 */ /* 0x000f220000002400 */
[----:B---3--:R-:W-:Y:S01]  /*16080*/  FFMA.FTZ R96, -R239, R96, R52 ;  /* 0x00000060ef607223 */ /* 0x008fe20000010134 */
[----:B------:R-:W-:Y:S02]  /*16090*/  IADD3 R52, PT, PT, R190, -0x60, -R191 ;  /* 0xffffffa0be347810 */ /* 0x000fe40007ffe8bf */
[----:B------:R-:W-:Y:S02]  /*160a0*/  ISETP.GT.AND P3, PT, R247, R66, PT ;  /* 0x00000042f700720c */ /* 0x000fe40003f64270 */
[----:B------:R-:W-:Y:S02]  /*160b0*/  IABS R52, R52 ;  /* 0x0000003400347213 */ /* 0x000fe40000000000 */
[----:B------:R-:W-:-:S02]  /*160c0*/  IABS R54, R54 ;  /* 0x0000003600367213 */ /* 0x000fc40000000000 */
[----:B------:R-:W-:Y:S02]  /*160d0*/  I2FP.F32.S32 R52, R52 ;  /* 0x0000003400347245 */ /* 0x000fe40000201400 */
[----:B------:R-:W-:Y:S02]  /*160e0*/  ISETP.GT.AND P6, PT, R187, R66, PT ;  /* 0x00000042bb00720c */ /* 0x000fe40003fc4270 */
[----:B------:R-:W-:Y:S01]  /*160f0*/  FSEL R93, R93, -INF , !P4 ;  /* 0xff8000005d5d7808 */ /* 0x000fe20006000000 */
[----:B--2---:R-:W-:Y:S01]  /*16100*/  FFMA.FTZ R52, -R239, R52, R64 ;  /* 0x00000034ef347223 */ /* 0x004fe20000010140 */
[--C-:B------:R-:W-:Y:S02]  /*16110*/  IADD3 R64, PT, PT, R244, -0x68, -R191.reuse ;  /* 0xffffff98f4407810 */ /* 0x100fe40007ffe8bf */
[----:B------:R-:W-:Y:S01]  /*16120*/  ISETP.GE.AND P5, PT, R66, R245, PT ;  /* 0x000000f54200720c */ /* 0x000fe20003fa6270 */
[----:B-1----:R-:W-:Y:S01]  /*16130*/  HMMA.16816.F32 R36, R104, R48, R36 ;  /* 0x000000306824723c */ /* 0x002fe20000001824 */
[----:B------:R-:W-:Y:S01]  /*16140*/  FMUL.FTZ R49, R40, R0 ;  /* 0x0000000028317220 */ /* 0x000fe20000410000 */
[----:B------:R-:W1:Y:S01]  /*16150*/  MUFU.TANH R48, R55 ;  /* 0x0000003700307308 */ /* 0x000e620000002400 */
[----:B------:R-:W-:-:S02]  /*16160*/  IADD3 R40, PT, PT, R190, -0x61, -R191 ;  /* 0xffffff9fbe287810 */ /* 0x000fc40007ffe8bf */
[----:B------:R-:W-:Y:S02]  /*16170*/  IABS R64, R64 ;  /* 0x0000004000407213 */ /* 0x000fe40000000000 */
[----:B------:R-:W-:Y:S01]  /*16180*/  IABS R40, R40 ;  /* 0x0000002800287213 */ /* 0x000fe20000000000 */
[----:B------:R-:W-:Y:S01]  /*16190*/  HMMA.16816.F32 R32, R104, R50, R32 ;  /* 0x000000326820723c */ /* 0x000fe20000001820 */
[----:B------:R-:W-:Y:S01]  /*161a0*/  FSEL R97, R52, -INF , !P3 ;  /* 0xff80000034617808 */ /* 0x000fe20005800000 */
[----:B------:R-:W2:Y:S01]  /*161b0*/  MUFU.TANH R49, R49 ;  /* 0x0000003100317308 */ /* 0x000ea20000002400 */
[----:B------:R-:W-:Y:S01]  /*161c0*/  ISETP.GE.AND P4, PT, R66, R246, PT ;  /* 0x000000f64200720c */ /* 0x000fe20003f86270 */
[----:B------:R-:W-:Y:S01]  /*161d0*/  IMAD.MOV.U32 R52, RZ, RZ, R64 ;  /* 0x000000ffff347224 */ /* 0x000fe200078e0040 */
[----:B------:R-:W-:Y:S01]  /*161e0*/  I2FP.F32.S32 R54, R54 ;  /* 0x0000003600367245 */ /* 0x000fe20000201400 */
[C---:B------:R-:W-:Y:S01]  /*161f0*/  VIADD R66, R188.reuse, 0x61 ;  /* 0x00000061bc427836 */ /* 0x040fe20000000000 */
[----:B------:R-:W-:Y:S01]  /*16200*/  I2FP.F32.S32 R40, R40 ;  /* 0x0000002800287245 */ /* 0x000fe20000201400 */
[----:B------:R-:W-:Y:S01]  /*16210*/  VIADD R50, R188, 0x70 ;  /* 0x00000070bc327836 */ /* 0x000fe20000000000 */
[----:B------:R-:W-:Y:S01]  /*16220*/  FSEL R98, R98, -INF , !P6 ;  /* 0xff80000062627808 */ /* 0x000fe20007000000 */
[C---:B----4-:R-:W-:Y:S01]  /*16230*/  FFMA.FTZ R53, -R239.reuse, R54, R53 ;  /* 0x00000036ef357223 */ /* 0x050fe20000010135 */
[----:B------:R-:W-:Y:S01]  /*16240*/  I2FP.F32.S32 R52, R52 ;  /* 0x0000003400347245 */ /* 0x000fe20000201400 */
[C---:B------:R-:W-:Y:S01]  /*16250*/  HMMA.16816.F32 R36, R4.reuse, R44, R36 ;  /* 0x0000002c0424723c */ /* 0x040fe20000001824 */
[----:B------:R-:W-:Y:S01]  /*16260*/  IADD3 R45, PT, PT, R244, -0x69, -R191 ;  /* 0xffffff97f42d7810 */ /* 0x000fe20007ffe8bf */
[----:B-1----:R-:W-:Y:S01]  /*16270*/  FFMA.FTZ R40, -R239, R40, R48 ;  /* 0x00000028ef287223 */ /* 0x002fe20000010130 */
[----:B------:R-:W-:Y:S01]  /*16280*/  FSEL R98, R98, -INF , !P5 ;  /* 0xff80000062627808 */ /* 0x000fe20006800000 */
[C---:B------:R-:W-:Y:S01]  /*16290*/  VIADD R54, R188.reuse, 0x68 ;  /* 0x00000068bc367836 */ /* 0x040fe20000000000 */
[----:B------:R-:W-:Y:S01]  /*162a0*/  ISETP.GT.AND P5, PT, R247, R66, PT ;  /* 0x00000042f700720c */ /* 0x000fe20003fa4270 */
[----:B------:R-:W-:Y:S01]  /*162b0*/  VIADD R44, R188, 0x69 ;  /* 0x00000069bc2c7836 */ /* 0x000fe20000000000 */
[----:B------:R-:W-:Y:S01]  /*162c0*/  IABS R41, R45 ;  /* 0x0000002d00297213 */ /* 0x000fe20000000000 */
[----:B--2---:R-:W-:Y:S01]  /*162d0*/  FFMA.FTZ R49, -R239, R52, R49 ;  /* 0x00000034ef317223 */ /* 0x004fe20000010131 */
[----:B------:R-:W-:Y:S01]  /*162e0*/  IADD3 R101, PT, PT, R190, -0x68, -R191 ;  /* 0xffffff98be657810 */ /* 0x000fe20007ffe8bf */
[----:B------:R-:W-:Y:S01]  /*162f0*/  HMMA.16816.F32 R32, R4, R46, R32 ;  /* 0x0000002e0420723c */ /* 0x000fe20000001820 */
[----:B------:R-:W-:-:S02]  /*16300*/  FSEL R96, R96, -INF , !P1 ;  /* 0xff80000060607808 */ /* 0x000fc40004800000 */
[----:B------:R-:W-:Y:S01]  /*16310*/  FSEL R100, R40, -INF , !P5 ;  /* 0xff80000028647808 */ /* 0x000fe20006800000 */
[----:B------:R-:W-:Y:S01]  /*16320*/  IMAD.MOV.U32 R40, RZ, RZ, R41 ;  /* 0x000000ffff287224 */ /* 0x000fe200078e0029 */
[----:B------:R-:W-:Y:S02]  /*16330*/  ISETP.GT.AND P3, PT, R187, R54, PT ;  /* 0x00000036bb00720c */ /* 0x000fe40003f64270 */
[----:B------:R-:W-:Y:S02]  /*16340*/  IABS R101, R101 ;  /* 0x0000006500657213 */ /* 0x000fe40000000000 */
[----:B------:R-:W-:Y:S01]  /*16350*/  FSEL R96, R96, -INF , !P0 ;  /* 0xff80000060607808 */ /* 0x000fe20004000000 */
[-C--:B------:R-:W-:Y:S01]  /*16360*/  FMUL.FTZ R36, R36, R0.reuse ;  /* 0x0000000024247220 */ /* 0x080fe20000410000 */
[----:B------:R-:W-:Y:S01]  /*16370*/  FSEL R97, R97, -INF , !P4 ;  /* 0xff80000061617808 */ /* 0x000fe20006000000 */
[----:B------:R-:W-:Y:S01]  /*16380*/  FMUL.FTZ R51, R38, R0 ;  /* 0x0000000026337220 */ /* 0x000fe20000410000 */
[----:B------:R-:W-:Y:S01]  /*16390*/  ISETP.GE.AND P0, PT, R66, R246, PT ;  /* 0x000000f64200720c */ /* 0x000fe20003f06270 */
[----:B------:R-:W-:Y:S01]  /*163a0*/  FMUL.FTZ R47, R39, R0 ;  /* 0x00000000272f7220 */ /* 0x000fe20000410000 */
[----:B------:R-:W-:Y:S01]  /*163b0*/  ISETP.GE.AND P4, PT, R54, R245, PT ;  /* 0x000000f53600720c */ /* 0x000fe20003f86270 */
[----:B------:R-:W1:Y:S01]  /*163c0*/  MUFU.TANH R36, R36 ;  /* 0x0000002400247308 */ /* 0x000e620000002400 */
[----:B------:R-:W-:-:S02]  /*163d0*/  FSEL R102, R49, -INF , !P3 ;  /* 0xff80000031667808 */ /* 0x000fc40005800000 */
        /* <DEDUP_REMOVED lines=25> */
[----:B------:R-:W-:Y:S01]  /*16570*/  ISETP.GT.AND P1, PT, R187, R66, PT ;  /* 0x00000042bb00720c */ /* 0x000fe20003f24270 */
[----:B------:R-:W1:Y:S01]  /*16580*/  LDSM.16.M88.4 R36, [R218+0x6000] ;  /* 0x00600000da24783b */ /* 0x000e620000000200 */
[----:B------:R-:W-:Y:S02]  /*16590*/  ISETP.GE.AND P6, PT, R66, R245, PT ;  /* 0x000000f54200720c */ /* 0x000fe40003fc6270 */
[----:B------:R-:W-:-:S02]  /*165a0*/  FSEL R99, R53, -INF , !P1 ;  /* 0xff80000035637808 */ /* 0x000fc40004800000 */
[----:B------:R-:W4:Y:S01]  /*165b0*/  MUFU.TANH R48, R51 ;  /* 0x0000003300307308 */ /* 0x000f220000002400 */
[----:B------:R-:W-:Y:S02]  /*165c0*/  FSEL R103, R103, -INF , !P5 ;  /* 0xff80000067677808 */ /* 0x000fe40006800000 */
[----:B------:R-:W-:Y:S02]  /*165d0*/  FSEL R99, R99, -INF , !P6 ;  /* 0xff80000063637808 */ /* 0x000fe40007000000 */
[----:B------:R-:W-:Y:S02]  /*165e0*/  ISETP.GT.AND P6, PT, R247, R54, PT ;  /* 0x00000036f700720c */ /* 0x000fe40003fc4270 */
[--C-:B------:R-:W-:Y:S01]  /*165f0*/  IADD3 R46, PT, PT, R244, -0x71, -R191.reuse ;  /* 0xffffff8ff42e7810 */ /* 0x100fe20007ffe8bf */
[----:B------:R-:W1:Y:S01]  /*16600*/  MUFU.TANH R45, R45 ;  /* 0x0000002d002d7308 */ /* 0x000e620000002400 */
[----:B------:R-:W-:Y:S01]  /*16610*/  FSEL R103, R103, -INF , !P3 ;  /* 0xff80000067677808 */ /* 0x000fe20005800000 */
[----:B---3--:R-:W-:Y:S01]  /*16620*/  FFMA.FTZ R112, -R239, R112, R44 ;  /* 0x00000070ef707223 */ /* 0x008fe2000001012c */
[----:B------:R-:W-:-:S02]  /*16630*/  IADD3 R44, PT, PT, R190, -0x70, -R191 ;  /* 0xffffff90be2c7810 */ /* 0x000fc40007ffe8bf */
[----:B------:R-:W-:Y:S02]  /*16640*/  ISETP.GE.AND P1, PT, R54, R246, PT ;  /* 0x000000f63600720c */ /* 0x000fe40003f26270 */
[----:B------:R-:W-:Y:S02]  /*16650*/  IABS R44, R44 ;  /* 0x0000002c002c7213 */ /* 0x000fe40000000000 */
[----:B------:R-:W-:Y:S02]  /*16660*/  FSEL R101, R101, -INF , !P6 ;  /* 0xff80000065657808 */ /* 0x000fe40007000000 */
[----:B------:R-:W-:Y:S01]  /*16670*/  I2FP.F32.S32 R44, R44 ;  /* 0x0000002c002c7245 */ /* 0x000fe20000201400 */
[----:B--2---:R-:W-:Y:S01]  /*16680*/  HMMA.16816.F32 R28, R104, R40, R28 ;  /* 0x00000028681c723c */ /* 0x004fe2000000181c */
[----:B------:R-:W-:Y:S01]  /*16690*/  FMUL.FTZ R41, R32, R0 ;  /* 0x0000000020297220 */ /* 0x000fe20000410000 */
[----:B------:R-:W2:Y:S02]  /*166a0*/  MUFU.TANH R40, R47 ;  /* 0x0000002f00287308 */ /* 0x000ea40000002400 */
[----:B----4-:R-:W-:Y:S01]  /*166b0*/  FFMA.FTZ R44, -R239, R44, R48 ;  /* 0x0000002cef2c7223 */ /* 0x010fe20000010130 */
[----:B------:R-:W-:-:S02]  /*166c0*/  IADD3 R48, PT, PT, R244, -0x78, -R191 ;  /* 0xffffff88f4307810 */ /* 0x000fc40007ffe8bf */
[----:B------:R-:W-:Y:S02]  /*166d0*/  IADD3 R32, PT, PT, R190, -0x71, -R191 ;  /* 0xffffff8fbe207810 */ /* 0x000fe40007ffe8bf */
[----:B------:R-:W-:Y:S01]  /*166e0*/  ISETP.GT.AND P3, PT, R247, R50, PT ;  /* 0x00000032f700720c */ /* 0x000fe20003f64270 */
[----:B------:R-:W-:Y:S01]  /*166f0*/  HMMA.16816.F32 R24, R104, R42, R24 ;  /* 0x0000002a6818723c */ /* 0x000fe20000001818 */
[----:B------:R-:W3:Y:S01]  /*16700*/  MUFU.TANH R41, R41 ;  /* 0x0000002900297308 */ /* 0x000ee20000002400 */
[----:B------:R-:W-:Y:S01]  /*16710*/  IABS R48, R48 ;  /* 0x0000003000307213 */ /* 0x000fe20000000000 */
[----:B------:R-:W-:Y:S01]  /*16720*/  VIADD R42, R188, 0x80 ;  /* 0x00000080bc2a7836 */ /* 0x000fe20000000000 */
[----:B------:R-:W-:Y:S02]  /*16730*/  IABS R46, R46 ;  /* 0x0000002e002e7213 */ /* 0x000fe40000000000 */
[----:B------:R-:W-:Y:S02]  /*16740*/  IABS R32, R32 ;  /* 0x0000002000207213 */ /* 0x000fe40000000000 */
[----:B------:R-:W-:-:S02]  /*16750*/  ISETP.GT.AND P6, PT, R187, R50, PT ;  /* 0x00000032bb00720c */ /* 0x000fc40003fc4270 */
[----:B------:R-:W-:Y:S01]  /*16760*/  FSEL R101, R101, -INF , !P1 ;  /* 0xff80000065657808 */ /* 0x000fe20004800000 */
[C---:B-1----:R-:W-:Y:S01]  /*16770*/  HMMA.16816.F32 R28, R4.reuse, R36, R28 ;  /* 0x00000024041c723c */ /* 0x042fe2000000181c */
[----:B------:R-:W-:Y:S01]  /*16780*/  FSEL R113, R44, -INF , !P3 ;  /* 0xff8000002c717808 */ /* 0x000fe20005800000 */
[----:B------:R-:W-:Y:S01]  /*16790*/  IMAD.MOV.U32 R44, RZ, RZ, R48 ;  /* 0x000000ffff2c7224 */ /* 0x000fe200078e0030 */
[----:B------:R-:W-:Y:S01]  /*167a0*/  ISETP.GE.AND P5, PT, R50, R245, PT ;  /* 0x000000f53200720c */ /* 0x000fe20003fa6270 */
[----:B------:R-:W-:Y:S01]  /*167b0*/  VIADD R36, R188, 0x79 ;  /* 0x00000079bc247836 */ /* 0x000fe20000000000 */
[----:B------:R-:W-:Y:S01]  /*167c0*/  ISETP.GE.AND P1, PT, R50, R246, PT ;  /* 0x000000f63200720c */ /* 0x000fe20003f26270 */
[----:B------:R-:W-:Y:S01]  /*167d0*/  VIADD R50, R188, 0x71 ;  /* 0x00000071bc327836 */ /* 0x000fe20000000000 */
[----:B------:R-:W-:Y:S02]  /*167e0*/  I2FP.F32.S32 R46, R46 ;  /* 0x0000002e002e7245 */ /* 0x000fe40000201400 */
[----:B------:R-:W-:Y:S01]  /*167f0*/  I2FP.F32.S32 R32, R32 ;  /* 0x0000002000207245 */ /* 0x000fe20000201400 */
[----:B------:R-:W-:Y:S01]  /*16800*/  HMMA.16816.F32 R24, R4, R38, R24 ;  /* 0x000000260418723c */ /* 0x000fe20000001818 */
[----:B------:R-:W-:Y:S01]  /*16810*/  FSEL R114, R114, -INF , !P6 ;  /* 0xff80000072727808 */ /* 0x000fe20007000000 */
[C---:B------:R-:W-:Y:S01]  /*16820*/  FFMA.FTZ R45, -R239.reuse, R46, R45 ;  /* 0x0000002eef2d7223 */ /* 0x040fe2000001012d */
[----:B------:R-:W-:Y:S01]  /*16830*/  IADD3 R37, PT, PT, R244, -0x79, -R191 ;  /* 0xffffff87f4257810 */ /* 0x000fe20007ffe8bf */
[----:B--2---:R-:W-:Y:S01]  /*16840*/  FFMA.FTZ R32, -R239, R32, R40 ;  /* 0x00000020ef207223 */ /* 0x004fe20000010128 */
[----:B------:R-:W-:Y:S01]  /*16850*/  FSEL R114, R114, -INF , !P5 ;  /* 0xff80000072727808 */ /* 0x000fe20006800000 */
[----:B------:R-:W-:Y:S01]  /*16860*/  VIADD R46, R188, 0x78 ;  /* 0x00000078bc2e7836 */ /* 0x000fe20000000000 */
[----:B------:R-:W-:-:S02]  /*16870*/  I2FP.F32.S32 R44, R44 ;  /* 0x0000002c002c7245 */ /* 0x000fc40000201400 */
[----:B------:R-:W-:Y:S01]  /*16880*/  ISETP.GT.AND P5, PT, R247, R50, PT ;  /* 0x00000032f700720c */ /* 0x000fe20003fa4270 */
[----:B------:R-:W-:Y:S01]  /*16890*/  FMUL.FTZ R28, R28, R0 ;  /* 0x000000001c1c7220 */ /* 0x000fe20000410000 */
[----:B------:R-:W-:Y:S01]  /*168a0*/  IABS R33, R37 ;  /* 0x0000002500217213 */ /* 0x000fe20000000000 */
[----:B---3--:R-:W-:Y:S01]  /*168b0*/  FFMA.FTZ R41, -R239, R44, R41 ;  /* 0x0000002cef297223 */ /* 0x008fe20000010129 */
[----:B------:R-:W-:Y:S01]  /*168c0*/  IADD3 R119, PT, PT, R190, -0x78, -R191 ;  /* 0xffffff88be777810 */ /* 0x000fe20007ffe8bf */
[----:B------:R-:W-:Y:S01]  /*168d0*/  FMUL.FTZ R43, R30, R0 ;  /* 0x000000001e2b7220 */ /* 0x000fe20000410000 */
[----:B------:R-:W-:Y:S01]  /*168e0*/  FSEL R112, R112, -INF , !P4 ;  /* 0xff80000070707808 */ /* 0x000fe20006000000 */
[----:B------:R-:W1:Y:S01]  /*168f0*/  MUFU.TANH R28, R28 ;  /* 0x0000001c001c7308 */ /* 0x000e620000002400 */
[----:B------:R-:W-:Y:S01]  /*16900*/  FSEL R118, R32, -INF , !P5 ;  /* 0xff80000020767808 */ /* 0x000fe20006800000 */
[----:B------:R-:W-:Y:S01]  /*16910*/  IMAD.MOV.U32 R32, RZ, RZ, R33 ;  /* 0x000000ffff207224 */ /* 0x000fe200078e0021 */
[----:B------:R-:W-:Y:S01]  /*16920*/  ISETP.GT.AND P3, PT, R187, R46, PT ;  /* 0x0000002ebb00720c */ /* 0x000fe20003f64270 */
[-C--:B------:R-:W-:Y:S01]  /*16930*/  FMUL.FTZ R39, R31, R0.reuse ;  /* 0x000000001f277220 */ /* 0x080fe20000410000 */
[----:B------:R-:W-:Y:S01]  /*16940*/  IABS R119, R119 ;  /* 0x0000007700777213 */ /* 0x000fe20000000000 */
[-C--:B------:R-:W-:Y:S01]  /*16950*/  FMUL.FTZ R26, R26, R0.reuse ;  /* 0x000000001a1a7220 */ /* 0x080fe20000410000 */
[----:B------:R-:W-:Y:S01]  /*16960*/  FSEL R112, R112, -INF , !P0 ;  /* 0xff80000070707808 */ /* 0x000fe20004000000 */
[----:B------:R-:W-:Y:S01]  /*16970*/  FMUL.FTZ R131, R25, R0 ;  /* 0x0000000019837220 */ /* 0x000fe20000410000 */
[----:B------:R-:W-:-:S02]  /*16980*/  FSEL R113, R113, -INF , !P1 ;  /* 0xff80000071717808 */ /* 0x000fc40004800000 */
[----:B------:R-:W-:Y:S01]  /*16990*/  ISETP.GE.AND P0, PT, R50, R246, PT ;  /* 0x000000f63200720c */ /* 0x000fe20003f06270 */
[----:B------:R-:W-:Y:S01]  /*169a0*/  MUFU.TANH R26, R26 ;  /* 0x0000001a001a7308 */ /* 0x000fe20000002400 */
[----:B------:R-:W-:Y:S02]  /*169b0*/  ISETP.GE.AND P1, PT, R46, R245, PT ;  /* 0x000000f52e00720c */ /* 0x000fe40003f26270 */
[----:B------:R-:W-:Y:S02]  /*169c0*/  FSEL R122, R41, -INF , !P3 ;  /* 0xff800000297a7808 */ /* 0x000fe40005800000 */
[----:B------:R-:W-:Y:S02]  /*169d0*/  I2FP.F32.S32 R119, R119 ;  /* 0x0000007700777245 */ /* 0x000fe40000201400 */
[----:B------:R-:W-:Y:S01]  /*169e0*/  I2FP.F32.S32 R32, R32 ;  /* 0x0000002000207245 */ /* 0x000fe20000201400 */
[----:B------:R-:W-:Y:S01]  /*169f0*/  MUFU.TANH R131, R131 ;  /* 0x0000008300837308 */ /* 0x000fe20000002400 */
[----:B------:R-:W-:Y:S01]  /*16a00*/  FSEL R118, R118, -INF , !P0 ;  /* 0xff80000076767808 */ /* 0x000fe20004000000 */
[C---:B------:R-:W-:Y:S01]  /*16a10*/  FFMA.FTZ R119, -R239.reuse, R119, R34 ;  /* 0x00000077ef777223 */ /* 0x040fe20000010122 */
        /* <DEDUP_REMOVED lines=8> */
[----:B------:R-:W2:Y:S01]  /*16aa0*/  LDSM.16.M88.4 R32, [R167+0x6800] ;  /* 0x00680000a720783b */ /* 0x000ea20000000200 */
[----:B------:R-:W-:Y:S02]  /*16ab0*/  IADD3 R37, PT, PT, R190, -0x79, -R191 ;  /* 0xffffff87be257810 */ /* 0x000fe40007ffe8bf */
[----:B------:R-:W-:Y:S01]  /*16ac0*/  IABS R40, R40 ;  /* 0x0000002800287213 */ /* 0x000fe20000000000 */
[----:B------:R-:W3:Y:S01]  /*16ad0*/  MUFU.TANH R36, R36 ;  /* 0x0000002400247308 */ /* 0x000ee20000002400 */
[----:B------:R-:W-:-:S02]  /*16ae0*/  IABS R37, R37 ;  /* 0x0000002500257213 */ /* 0x000fc40000000000 */
[----:B------:R-:W-:Y:S02]  /*16af0*/  I2FP.F32.S32 R41, R40 ;  /* 0x0000002800297245 */ /* 0x000fe40000201400 */
[----:B------:R-:W-:Y:S01]  /*16b00*/  I2FP.F32.S32 R124, R37 ;  /* 0x00000025007c7245 */ /* 0x000fe20000201400 */
[----:B------:R-:W-:Y:S01]  /*16b10*/  FMUL.FTZ R37, R29, R0 ;  /* 0x000000001d257220 */ /* 0x000fe20000410000 */
[----:B------:R-:W-:Y:S01]  /*16b20*/  ISETP.GT.AND P4, PT, R187, R50, PT ;  /* 0x00000032bb00720c */ /* 0x000fe20003f84270 */
[----:B-1----:R-:W-:Y:S01]  /*16b30*/  FFMA.FTZ R126, -R239, R41, R28 ;  /* 0x00000029ef7e7223 */ /* 0x002fe2000001011c */
[----:B------:R-:W1:Y:S01]  /*16b40*/  MUFU.TANH R40, R43 ;  /* 0x0000002b00287308 */ /* 0x000e620000002400 */
[----:B------:R-:W4:Y:S01]  /*16b50*/  LDSM.16.M88.4 R28, [R218+0x6800] ;  /* 0x00680000da1c783b */ /* 0x000f220000000200 */
[----:B------:R-:W-:Y:S02]  /*16b60*/  ISETP.GE.AND P6, PT, R50, R245, PT ;  /* 0x000000f53200720c */ /* 0x000fe40003fc6270 */
[----:B------:R-:W-:-:S02]  /*16b70*/  FSEL R115, R45, -INF , !P4 ;  /* 0xff8000002d737808 */ /* 0x000fc40006000000 */
[----:B------:R-:W-:Y:S02]  /*16b80*/  FSEL R123, R123, -INF , !P5 ;  /* 0xff8000007b7b7808 */ /* 0x000fe40006800000 */
[----:B------:R-:W4:Y:S01]  /*16b90*/  MUFU.TANH R37, R37 ;  /* 0x0000002500257308 */ /* 0x000f220000002400 */
[----:B---3--:R-:W-:Y:S01]  /*16ba0*/  FFMA.FTZ R124, -R239, R124, R36 ;  /* 0x0000007cef7c7223 */ /* 0x008fe20000010124 */
[----:B------:R-:W-:Y:S02]  /*16bb0*/  IADD3 R36, PT, PT, R190, -0x80, -R191 ;  /* 0xffffff80be247810 */ /* 0x000fe40007ffe8bf */
[----:B------:R-:W-:Y:S02]  /*16bc0*/  FSEL R115, R115, -INF , !P6 ;  /* 0xff80000073737808 */ /* 0x000fe40007000000 */
[----:B------:R-:W-:Y:S02]  /*16bd0*/  IABS R36, R36 ;  /* 0x0000002400247213 */ /* 0x000fe40000000000 */
[----:B------:R-:W-:-:S02]  /*16be0*/  ISETP.GT.AND P6, PT, R247, R46, PT ;  /* 0x0000002ef700720c */ /* 0x000fc40003fc4270 */
[----:B------:R-:W-:Y:S02]  /*16bf0*/  I2FP.F32.S32 R36, R36 ;  /* 0x0000002400247245 */ /* 0x000fe40000201400 */
[C-C-:B------:R-:W-:Y:S02]  /*16c00*/  IADD3 R38, PT, PT, R244.reuse, -0x81, -R191.reuse ;  /* 0xffffff7ff4267810 */ /* 0x140fe40007ffe8bf */
[----:B------:R-:W-:Y:S01]  /*16c10*/  FSEL R123, R123, -INF , !P3 ;  /* 0xff8000007b7b7808 */ /* 0x000fe20005800000 */
[----:B-1----:R-:W-:Y:S01]  /*16c20*/  FFMA.FTZ R36, -R239, R36, R40 ;  /* 0x00000024ef247223 */ /* 0x002fe20000010128 */
[--C-:B------:R-:W-:Y:S02]  /*16c30*/  IADD3 R40, PT, PT, R244, -0x88, -R191.reuse ;  /* 0xffffff78f4287810 */ /* 0x100fe40007ffe8bf */
[----:B------:R-:W-:Y:S01]  /*16c40*/  ISETP.GE.AND P4, PT, R46, R246, PT ;  /* 0x000000f62e00720c */ /* 0x000fe20003f86270 */
[----:B--2---:R-:W-:Y:S01]  /*16c50*/  HMMA.16816.F32 R20, R104, R32, R20 ;  /* 0x000000206814723c */ /* 0x004fe20000001814 */
[----:B------:R-:W-:Y:S01]  /*16c60*/  FMUL.FTZ R33, R24, R0 ;  /* 0x0000000018217220 */ /* 0x000fe20000410000 */
[----:B------:R-:W1:Y:S01]  /*16c70*/  MUFU.TANH R32, R39 ;  /* 0x0000002700207308 */ /* 0x000e620000002400 */
[----:B------:R-:W-:-:S02]  /*16c80*/  IADD3 R24, PT, PT, R190, -0x81, -R191 ;  /* 0xffffff7fbe187810 */ /* 0x000fc40007ffe8bf */
[----:B------:R-:W-:Y:S02]  /*16c90*/  FSEL R119, R119, -INF , !P6 ;  /* 0xff80000077777808 */ /* 0x000fe40007000000 */
[----:B------:R-:W-:Y:S01]  /*16ca0*/  ISETP.GT.AND P3, PT, R247, R42, PT ;  /* 0x0000002af700720c */ /* 0x000fe20003f64270 */
[----:B------:R-:W-:Y:S01]  /*16cb0*/  HMMA.16816.F32 R16, R104, R34, R16 ;  /* 0x000000226810723c */ /* 0x000fe20000001810 */
[----:B------:R-:W-:Y:S01]  /*16cc0*/  IABS R40, R40 ;  /* 0x0000002800287213 */ /* 0x000fe20000000000 */
[----:B------:R-:W2:Y:S01]  /*16cd0*/  MUFU.TANH R33, R33 ;  /* 0x0000002100217308 */ /* 0x000ea20000002400 */
[----:B------:R-:W-:Y:S01]  /*16ce0*/  IABS R38, R38 ;  /* 0x0000002600267213 */ /* 0x000fe20000000000 */
[----:B------:R-:W-:Y:S01]  /*16cf0*/  VIADD R34, R188, 0x90 ;  /* 0x00000090bc227836 */ /* 0x000fe20000000000 */
[----:B------:R-:W-:Y:S02]  /*16d00*/  IABS R24, R24 ;  /* 0x0000001800187213 */ /* 0x000fe40000000000 */
[----:B------:R-:W-:-:S02]  /*16d10*/  ISETP.GT.AND P6, PT, R187, R42, PT ;  /* 0x0000002abb00720c */ /* 0x000fc40003fc4270 */
[----:B------:R-:W-:Y:S02]  /*16d20*/  FSEL R119, R119, -INF , !P4 ;  /* 0xff80000077777808 */ /* 0x000fe40006000000 */
[----:B------:R-:W-:Y:S01]  /*16d30*/  FSEL R125, R36, -INF , !P3 ;  /* 0xff800000247d7808 */ /* 0x000fe20005800000 */
[C---:B----4-:R-:W-:Y:S01]  /*16d40*/  HMMA.16816.F32 R20, R4.reuse, R28, R20 ;  /* 0x0000001c0414723c */ /* 0x050fe20000001814 */
[C---:B------:R-:W-:Y:S01]  /*16d50*/  ISETP.GE.AND P5, PT, R42.reuse, R245, PT ;  /* 0x000000f52a00720c */ /* 0x040fe20003fa6270 */
[----:B------:R-:W-:Y:S01]  /*16d60*/  IMAD.MOV.U32 R36, RZ, RZ, R40 ;  /* 0x000000ffff247224 */ /* 0x000fe200078e0028 */
[----:B------:R-:W-:Y:S01]  /*16d70*/  ISETP.GE.AND P4, PT, R42, R246, PT ;  /* 0x000000f62a00720c */ /* 0x000fe20003f86270 */
[C---:B------:R-:W-:Y:S01]  /*16d80*/  VIADD R42, R188.reuse, 0x81 ;  /* 0x00000081bc2a7836 */ /* 0x040fe20000000000 */
[----:B------:R-:W-:Y:S01]  /*16d90*/  I2FP.F32.S32 R38, R38 ;  /* 0x0000002600267245 */ /* 0x000fe20000201400 */
[----:B------:R-:W-:Y:S01]  /*16da0*/  VIADD R28, R188, 0x89 ;  /* 0x00000089bc1c7836 */ /* 0x000fe20000000000 */
[----:B------:R-:W-:Y:S01]  /*16db0*/  I2FP.F32.S32 R24, R24 ;  /* 0x0000001800187245 */ /* 0x000fe20000201400 */
[----:B------:R-:W-:Y:S01]  /*16dc0*/  HMMA.16816.F32 R16, R4, R30, R16 ;  /* 0x0000001e0410723c */ /* 0x000fe20000001810 */
[----:B------:R-:W-:Y:S01]  /*16dd0*/  FSEL R126, R126, -INF , !P6 ;  /* 0xff8000007e7e7808 */ /* 0x000fe20007000000 */
[C---:B------:R-:W-:Y:S01]  /*16de0*/  FFMA.FTZ R37, -R239.reuse, R38, R37 ;  /* 0x00000026ef257223 */ /* 0x040fe20000010125 */
[----:B------:R-:W-:Y:S01]  /*16df0*/  IADD3 R29, PT, PT, R244, -0x89, -R191 ;  /* 0xffffff77f41d7810 */ /* 0x000fe20007ffe8bf */
[----:B-1----:R-:W-:Y:S01]  /*16e00*/  FFMA.FTZ R24, -R239, R24, R32 ;  /* 0x00000018ef187223 */ /* 0x002fe20000010120 */
[----:B------:R-:W-:Y:S01]  /*16e10*/  FSEL R126, R126, -INF , !P5 ;  /* 0xff8000007e7e7808 */ /* 0x000fe20006800000 */
[----:B------:R-:W-:Y:S01]  /*16e20*/  VIADD R38, R188, 0x88 ;  /* 0x00000088bc267836 */ /* 0x000fe20000000000 */
[----:B------:R-:W-:-:S02]  /*16e30*/  I2FP.F32.S32 R36, R36 ;  /* 0x0000002400247245 */ /* 0x000fc40000201400 */
[----:B------:R-:W-:Y:S02]  /*16e40*/  ISETP.GT.AND P5, PT, R247, R42, PT ;  /* 0x0000002af700720c */ /* 0x000fe40003fa4270 */
[----:B------:R-:W-:Y:S01]  /*16e50*/  IABS R25, R29 ;  /* 0x0000001d00197213 */ /* 0x000fe20000000000 */
[----:B--2---:R-:W-:Y:S01]  /*16e60*/  FFMA.FTZ R33, -R239, R36, R33 ;  /* 0x00000024ef217223 */ /* 0x004fe20000010121 */
[----:B------:R-:W-:Y:S01]  /*16e70*/  IADD3 R176, PT, PT, R190, -0x88, -R191 ;  /* 0xffffff78beb07810 */ /* 0x000fe20007ffe8bf */
[-C--:B------:R-:W-:Y:S01]  /*16e80*/  FMUL.FTZ R20, R20, R0.reuse ;  /* 0x0000000014147220 */ /* 0x080fe20000410000 */
[----:B------:R-:W-:Y:S01]  /*16e90*/  FSEL R124, R124, -INF , !P1 ;  /* 0xff8000007c7c7808 */ /* 0x000fe20004800000 */
[----:B------:R-:W-:Y:S01]  /*16ea0*/  FMUL.FTZ R35, R22, R0 ;  /* 0x0000000016237220 */ /* 0x000fe20000410000 */
[----:B------:R-:W-:Y:S01]  /*16eb0*/  FSEL R129, R24, -INF , !P5 ;  /* 0xff80000018817808 */ /* 0x000fe20006800000 */
[----:B------:R-:W-:Y:S01]  /*16ec0*/  IMAD.MOV.U32 R24, RZ, RZ, R25 ;  /* 0x000000ffff187224 */ /* 0x000fe200078e0019 */
[----:B------:R-:W-:Y:S01]  /*16ed0*/  ISETP.GT.AND P3, PT, R187, R38, PT ;  /* 0x00000026bb00720c */ /* 0x000fe20003f64270 */
[----:B------:R-:W1:Y:S01]  /*16ee0*/  MUFU.TANH R20, R20 ;  /* 0x0000001400147308 */ /* 0x000e620000002400 */
[----:B------:R-:W-:Y:S01]  /*16ef0*/  IABS R176, R176 ;  /* 0x000000b000b07213 */ /* 0x000fe20000000000 */
[-C--:B------:R-:W-:Y:S01]  /*16f00*/  FMUL.FTZ R31, R23, R0.reuse ;  /* 0x00000000171f7220 */ /* 0x080fe20000410000 */
[----:B------:R-:W-:Y:S01]  /*16f10*/  FSEL R124, R124, -INF , !P0 ;  /* 0xff8000007c7c7808 */ /* 0x000fe20004000000 */
[-C--:B------:R-:W-:Y:S01]  /*16f20*/  FMUL.FTZ R18, R18, R0.reuse ;  /* 0x0000000012127220 */ /* 0x080fe20000410000 */
[----:B------:R-:W-:Y:S01]  /*16f30*/  FSEL R125, R125, -INF , !P4 ;  /* 0xff8000007d7d7808 */ /* 0x000fe20006000000 */
[----:B------:R-:W-:Y:S01]  /*16f40*/  FMUL.FTZ R179, R17, R0 ;  /* 0x0000000011b37220 */ /* 0x000fe20000410000 */
[----:B------:R-:W-:-:S02]  /*16f50*/  ISETP.GE.AND P0, PT, R42, R246, PT ;  /* 0x000000f62a00720c */ /* 0x000fc40003f06270 */
[-C--:B------:R-:W-:Y:S01]  /*16f60*/  ISETP.GE.AND P4, PT, R38, R245.reuse, PT ;  /* 0x000000f52600720c */ /* 0x080fe20003f86270 */
[----:B------:R-:W-:Y:S01]  /*16f70*/  MUFU.TANH R18, R18 ;  /* 0x0000001200127308 */ /* 0x000fe20000002400 */
[----:B------:R-:W-:Y:S02]  /*16f80*/  FSEL R134, R33, -INF , !P3 ;  /* 0xff80000021867808 */ /* 0x000fe40005800000 */
[----:B------:R-:W-:Y:S02]  /*16f90*/  I2FP.F32.S32 R176, R176 ;  /* 0x000000b000b07245 */ /* 0x000fe40000201400 */
[----:B------:R-:W-:Y:S02]  /*16fa0*/  I2FP.F32.S32 R24, R24 ;  /* 0x0000001800187245 */ /* 0x000fe40000201400 */
        /* <DEDUP_REMOVED lines=81> */
[----:B------:R-:W-:Y:S01]  /*174c0*/  FMUL.FTZ R23, R15, R0 ;  /* 0x000000000f177220 */ /* 0x000fe20000410000 */
[----:B------:R-:W-:-:S02]  /*174d0*/  FSEL R133, R133, -INF , !P0 ;  /* 0xff80000085857808 */ /* 0x000fc40004000000 */
[----:B------:R-:W-:Y:S02]  /*174e0*/  FSEL R180, R180, -INF , !P1 ;  /* 0xff800000b4b47808 */ /* 0x000fe40004800000 */
[----:B------:R-:W-:Y:S02]  /*174f0*/  ISETP.GE.AND P0, PT, R34, R246, PT ;  /* 0x000000f62200720c */ /* 0x000fe40003f06270 */
[----:B------:R-:W-:Y:S02]  /*17500*/  ISETP.GE.AND P1, PT, R30, R245, PT ;  /* 0x000000f51e00720c */ /* 0x000fe40003f26270 */
[----:B------:R-:W-:Y:S02]  /*17510*/  FSEL R182, R25, -INF , !P3 ;  /* 0xff80000019b67808 */ /* 0x000fe40005800000 */
[----:B------:R-:W-:Y:S02]  /*17520*/  I2FP.F32.S32 R184, R184 ;  /* 0x000000b800b87245 */ /* 0x000fe40000201400 */
[----:B------:R-:W-:-:S02]  /*17530*/  I2FP.F32.S32 R16, R16 ;  /* 0x0000001000107245 */ /* 0x000fc40000201400 */
[----:B------:R-:W-:Y:S01]  /*17540*/  FSEL R177, R177, -INF , !P0 ;  /* 0xff800000b1b17808 */ /* 0x000fe20004000000 */
[C---:B------:R-:W-:Y:S01]  /*17550*/  FFMA.FTZ R184, -R239.reuse, R184, R18 ;  /* 0x000000b8efb87223 */ /* 0x040fe20000010112 */
[----:B------:R-:W-:Y:S01]  /*17560*/  FSEL R182, R182, -INF , !P1 ;  /* 0xff800000b6b67808 */ /* 0x000fe20004800000 */
[----:B------:R-:W-:Y:S01]  /*17570*/  FFMA.FTZ R179, -R239, R16, R179 ;  /* 0x00000010efb37223 */ /* 0x000fe200000101b3 */
[----:B------:R-:W-:Y:S02]  /*17580*/  ISETP.GT.AND P5, PT, R187, R20, PT ;  /* 0x00000014bb00720c */ /* 0x000fe40003fa4270 */
[C---:B------:R-:W-:Y:S02]  /*17590*/  ISETP.GE.AND P3, PT, R20.reuse, R245, PT ;  /* 0x000000f51400720c */ /* 0x040fe40003f66270 */
[----:B------:R-:W-:Y:S02]  /*175a0*/  ISETP.GE.AND P0, PT, R20, R246, PT ;  /* 0x000000f61400720c */ /* 0x000fe40003f06270 */
[----:B------:R-:W-:Y:S01]  /*175b0*/  ISETP.GT.AND P1, PT, R247, R20, PT ;  /* 0x00000014f700720c */ /* 0x000fe20003f24270 */
[----:B------:R-:W-:Y:S01]  /*175c0*/  FMUL.FTZ R20, R19, R0 ;  /* 0x0000000013147220 */ /* 0x000fe20000410000 */
[--C-:B------:R-:W-:Y:S01]  /*175d0*/  IADD3 R24, PT, PT, R244, -0xa0, -R191.reuse ;  /* 0xffffff60f4187810 */ /* 0x100fe20007ffe8bf */
[----:B------:R-:W2:Y:S01]  /*175e0*/  LDSM.16.M88.4 R16, [R167+0x7800] ;  /* 0x00780000a710783b */ /* 0x000ea20000000200 */
[----:B------:R-:W-:-:S02]  /*175f0*/  IADD3 R21, PT, PT, R190, -0x99, -R191 ;  /* 0xffffff67be157810 */ /* 0x000fc40007ffe8bf */
[----:B------:R-:W-:Y:S01]  /*17600*/  IABS R24, R24 ;  /* 0x0000001800187213 */ /* 0x000fe20000000000 */
[----:B------:R-:W3:Y:S01]  /*17610*/  MUFU.TANH R20, R20 ;  /* 0x0000001400147308 */ /* 0x000ee20000002400 */
[----:B------:R-:W-:Y:S02]  /*17620*/  IABS R21, R21 ;  /* 0x0000001500157213 */ /* 0x000fe40000000000 */
[----:B------:R-:W-:Y:S02]  /*17630*/  I2FP.F32.S32 R25, R24 ;  /* 0x0000001800197245 */ /* 0x000fe40000201400 */
[----:B------:R-:W-:Y:S01]  /*17640*/  I2FP.F32.S32 R181, R21 ;  /* 0x0000001500b57245 */ /* 0x000fe20000201400 */
[----:B------:R-:W-:Y:S01]  /*17650*/  FMUL.FTZ R21, R13, R0 ;  /* 0x000000000d157220 */ /* 0x000fe20000410000 */
[----:B------:R-:W-:Y:S01]  /*17660*/  IADD3 R22, PT, PT, R244, -0xa1, -R191 ;  /* 0xffffff5ff4167810 */ /* 0x000fe20007ffe8bf */
[----:B-1----:R-:W-:Y:S01]  /*17670*/  FFMA.FTZ R186, -R239, R25, R12 ;  /* 0x00000019efba7223 */ /* 0x002fe2000001010c */
[----:B------:R-:W-:Y:S01]  /*17680*/  ISETP.GT.AND P4, PT, R187, R34, PT ;  /* 0x00000022bb00720c */ /* 0x000fe20003f84270 */
[----:B------:R-:W1:Y:S01]  /*17690*/  LDSM.16.M88.4 R12, [R218+0x7800] ;  /* 0x00780000da0c783b */ /* 0x000e620000000200 */
[----:B------:R-:W-:Y:S01]  /*176a0*/  MUFU.TANH R24, R27 ;  /* 0x0000001b00187308 */ /* 0x000fe20000002400 */
[----:B------:R-:W-:-:S02]  /*176b0*/  IABS R22, R22 ;  /* 0x0000001600167213 */ /* 0x000fc40000000000 */
[----:B------:R-:W-:Y:S02]  /*176c0*/  ISETP.GE.AND P6, PT, R34, R245, PT ;  /* 0x000000f52200720c */ /* 0x000fe40003fc6270 */
[----:B------:R-:W-:Y:S01]  /*176d0*/  FSEL R135, R29, -INF , !P4 ;  /* 0xff8000001d877808 */ /* 0x000fe20006000000 */
[----:B---3--:R-:W-:Y:S02]  /*176e0*/  FFMA.FTZ R181, -R239, R181, R20 ;  /* 0x000000b5efb57223 */ /* 0x008fe40000010114 */
[----:B------:R-:W3:Y:S01]  /*176f0*/  MUFU.TANH R21, R21 ;  /* 0x0000001500157308 */ /* 0x000ee20000002400 */
[----:B------:R-:W-:Y:S02]  /*17700*/  I2FP.F32.S32 R22, R22 ;  /* 0x0000001600167245 */ /* 0x000fe40000201400 */
[----:B------:R-:W-:Y:S02]  /*17710*/  FSEL R135, R135, -INF , !P6 ;  /* 0xff80000087877808 */ /* 0x000fe40007000000 */
[----:B------:R-:W-:-:S02]  /*17720*/  IADD3 R20, PT, PT, R190, -0xa0, -R191 ;  /* 0xffffff60be147810 */ /* 0x000fc40007ffe8bf */
[----:B------:R-:W-:Y:S02]  /*17730*/  ISETP.GT.AND P6, PT, R247, R30, PT ;  /* 0x0000001ef700720c */ /* 0x000fe40003fc4270 */
[----:B------:R-:W-:Y:S02]  /*17740*/  IABS R20, R20 ;  /* 0x0000001400147213 */ /* 0x000fe40000000000 */
[----:B------:R-:W-:Y:S02]  /*17750*/  ISETP.GE.AND P4, PT, R30, R246, PT ;  /* 0x000000f61e00720c */ /* 0x000fe40003f86270 */
[----:B------:R-:W-:Y:S02]  /*17760*/  FSEL R184, R184, -INF , !P6 ;  /* 0xff800000b8b87808 */ /* 0x000fe40007000000 */
[----:B------:R-:W-:Y:S01]  /*17770*/  FSEL R179, R179, -INF , !P5 ;  /* 0xff800000b3b37808 */ /* 0x000fe20006800000 */
[----:B--2---:R-:W-:Y:S01]  /*17780*/  HMMA.16816.F32 R168, R104, R16, R168 ;  /* 0x0000001068a8723c */ /* 0x004fe200000018a8 */
[----:B---3--:R-:W-:Y:S01]  /*17790*/  FFMA.FTZ R22, -R239, R22, R21 ;  /* 0x00000016ef167223 */ /* 0x008fe20000010115 */
[----:B------:R-:W-:Y:S01]  /*177a0*/  FMUL.FTZ R21, R172, R0 ;  /* 0x00000000ac157220 */ /* 0x000fe20000410000 */
[----:B------:R-:W-:Y:S01]  /*177b0*/  I2FP.F32.S32 R20, R20 ;  /* 0x0000001400147245 */ /* 0x000fe20000201400 */
[----:B------:R2:W3:Y:S01]  /*177c0*/  MUFU.TANH R16, R23 ;  /* 0x0000001700107308 */ /* 0x0004e20000002400 */
[----:B------:R-:W-:-:S02]  /*177d0*/  FSEL R184, R184, -INF , !P4 ;  /* 0xff800000b8b87808 */ /* 0x000fc40006000000 */
[----:B------:R-:W-:Y:S01]  /*177e0*/  FSEL R179, R179, -INF , !P3 ;  /* 0xff800000b3b37808 */ /* 0x000fe20005800000 */
[----:B------:R-:W-:Y:S01]  /*177f0*/  FFMA.FTZ R20, -R239, R20, R24 ;  /* 0x00000014ef147223 */ /* 0x000fe20000010118 */
[----:B------:R-:W-:Y:S01]  /*17800*/  ISETP.GT.AND P6, PT, R187, R26, PT ;  /* 0x0000001abb00720c */ /* 0x000fe20003fc4270 */
[----:B------:R-:W-:Y:S01]  /*17810*/  VIADD R24, R188, 0xa8 ;  /* 0x000000a8bc187836 */ /* 0x000fe20000000000 */
[C---:B------:R-:W-:Y:S01]  /*17820*/  ISETP.GE.AND P5, PT, R26.reuse, R245, PT ;  /* 0x000000f51a00720c */ /* 0x040fe20003fa6270 */
[----:B------:R-:W4:Y:S01]  /*17830*/  MUFU.TANH R21, R21 ;  /* 0x0000001500157308 */ /* 0x000f220000002400 */
[----:B------:R-:W-:Y:S01]  /*17840*/  ISETP.GE.AND P4, PT, R26, R246, PT ;  /* 0x000000f61a00720c */ /* 0x000fe20003f86270 */
[----:B------:R-:W-:Y:S01]  /*17850*/  HMMA.16816.F32 R160, R104, R18, R160 ;  /* 0x0000001268a0723c */ /* 0x000fe200000018a0 */
[----:B------:R-:W-:Y:S01]  /*17860*/  ISETP.GT.AND P3, PT, R247, R26, PT ;  /* 0x0000001af700720c */ /* 0x000fe20003f64270 */
[----:B------:R-:W-:Y:S01]  /*17870*/  VIADD R26, R188, 0xa1 ;  /* 0x000000a1bc1a7836 */ /* 0x000fe20000000000 */
[----:B------:R-:W-:-:S02]  /*17880*/  IADD3 R25, PT, PT, R244, -0xa8, -R191 ;  /* 0xffffff58f4197810 */ /* 0x000fc40007ffe8bf */
[----:B------:R-:W-:Y:S02]  /*17890*/  IADD3 R17, PT, PT, R190, -0xa1, -R191 ;  /* 0xffffff5fbe117810 */ /* 0x000fe40007ffe8bf */
[----:B------:R-:W-:Y:S01]  /*178a0*/  IABS R25, R25 ;  /* 0x0000001900197213 */ /* 0x000fe20000000000 */
[C---:B-1----:R-:W-:Y:S01]  /*178b0*/  HMMA.16816.F32 R168, R4.reuse, R12, R168 ;  /* 0x0000000c04a8723c */ /* 0x042fe200000018a8 */
[----:B------:R-:W-:Y:S01]  /*178c0*/  FSEL R181, R181, -INF , !P1 ;  /* 0xff800000b5b57808 */ /* 0x000fe20004800000 */
[----:B------:R-:W-:Y:S01]  /*178d0*/  FMUL.FTZ R13, R173, R0 ;  /* 0x00000000ad0d7220 */ /* 0x000fe20000410000 */
[----:B------:R-:W-:Y:S02]  /*178e0*/  ISETP.GT.AND P1, PT, R187, R26, PT ;  /* 0x0000001abb00720c */ /* 0x000fe40003f24270 */
[----:B------:R-:W-:Y:S01]  /*178f0*/  FSEL R172, R20, -INF , !P3 ;  /* 0xff80000014ac7808 */ /* 0x000fe20005800000 */
[----:B------:R-:W-:Y:S01]  /*17900*/  IMAD.MOV.U32 R20, RZ, RZ, R25 ;  /* 0x000000ffff147224 */ /* 0x000fe200078e0019 */
[----:B------:R-:W-:Y:S01]  /*17910*/  IABS R17, R17 ;  /* 0x0000001100117213 */ /* 0x000fe20000000000 */
[----:B------:R-:W-:Y:S01]  /*17920*/  MUFU.TANH R13, R13 ;  /* 0x0000000d000d7308 */ /* 0x000fe20000002400 */
[----:B--2---:R-:W-:Y:S01]  /*17930*/  FSEL R23, R22, -INF , !P1 ;  /* 0xff80000016177808 */ /* 0x004fe20004800000 */
[----:B------:R-:W-:Y:S01]  /*17940*/  FMUL.FTZ R22, R174, R0 ;  /* 0x00000000ae167220 */ /* 0x000fe20000410000 */
[----:B------:R-:W-:Y:S01]  /*17950*/  I2FP.F32.S32 R17, R17 ;  /* 0x0000001100117245 */ /* 0x000fe20000201400 */
[----:B------:R-:W-:Y:S01]  /*17960*/  HMMA.16816.F32 R160, R4, R14, R160 ;  /* 0x0000000e04a0723c */ /* 0x000fe200000018a0 */
[----:B------:R-:W-:-:S02]  /*17970*/  I2FP.F32.S32 R20, R20 ;  /* 0x0000001400147245 */ /* 0x000fc40000201400 */
[----:B------:R-:W-:Y:S01]  /*17980*/  FSEL R186, R186, -INF , !P6 ;  /* 0xff800000baba7808 */ /* 0x000fe20007000000 */
[----:B------:R1:W2:Y:S01]  /*17990*/  MUFU.TANH R12, R22 ;  /* 0x00000016000c7308 */ /* 0x0002a20000002400 */
[C---:B---3--:R-:W-:Y:S01]  /*179a0*/  FFMA.FTZ R16, -R239.reuse, R17, R16 ;  /* 0x00000011ef107223 */ /* 0x048fe20000010110 */
[----:B------:R-:W-:Y:S01]  /*179b0*/  IADD3 R17, PT, PT, R244, -0xa9, -R191 ;  /* 0xffffff57f4117810 */ /* 0x000fe20007ffe8bf */
[----:B----4-:R-:W-:Y:S01]  /*179c0*/  FFMA.FTZ R21, -R239, R20, R21 ;  /* 0x00000014ef157223 */ /* 0x010fe20000010115 */
[----:B------:R-:W-:Y:S01]  /*179d0*/  IADD3 R20, PT, PT, R190, -0xa8, -R191 ;  /* 0xffffff58be147810 */ /* 0x000fe20007ffe8bf */
[----:B------:R-:W-:Y:S01]  /*179e0*/  FMUL.FTZ R171, R171, R0 ;  /* 0x00000000abab7220 */ /* 0x000fe20000410000 */
[----:B------:R-:W-:Y:S02]  /*179f0*/  FSEL R186, R186, -INF , !P5 ;  /* 0xff800000baba7808 */ /* 0x000fe40006800000 */
[----:B------:R-:W-:Y:S02]  /*17a00*/  ISETP.GT.AND P5, PT, R247, R26, PT ;  /* 0x0000001af700720c */ /* 0x000fe40003fa4270 */
[----:B------:R-:W-:-:S02]  /*17a10*/  IABS R17, R17 ;  /* 0x0000001100117213 */ /* 0x000fc40000000000 */
[----:B------:R-:W-:Y:S02]  /*17a20*/  ISETP.GE.AND P6, PT, R26, R245, PT ;  /* 0x000000f51a00720c */ /* 0x000fe40003fc6270 */
[----:B------:R-:W-:Y:S02]  /*17a30*/  IABS R20, R20 ;  /* 0x0000001400147213 */ /* 0x000fe40000000000 */
[----:B------:R-:W-:Y:S02]  /*17a40*/  ISETP.GT.AND P3, PT, R187, R24, PT ;  /* 0x00000018bb00720c */ /* 0x000fe40003f64270 */
[----:B------:R-:W-:Y:S01]  /*17a50*/  FSEL R173, R16, -INF , !P5 ;  /* 0xff80000010ad7808 */ /* 0x000fe20006800000 */
[----:B------:R-:W-:Y:S01]  /*17a60*/  IMAD.MOV.U32 R16, RZ, RZ, R17 ;  /* 0x000000ffff107224 */ /* 0x000fe200078e0011 */
[----:B------:R-:W-:Y:S01]  /*17a70*/  FSEL R172, R172, -INF , !P4 ;  /* 0xff800000acac7808 */ /* 0x000fe20006000000 */
[----:B-1----:R-:W-:Y:S01]  /*17a80*/  VIADD R22, R188, 0xb0 ;  /* 0x000000b0bc167836 */ /* 0x002fe20000000000 */
[----:B------:R-:W-:Y:S01]  /*17a90*/  FSEL R174, R23, -INF , !P6 ;  /* 0xff80000017ae7808 */ /* 0x000fe20007000000 */
[----:B------:R-:W-:Y:S01]  /*17aa0*/  FMUL.FTZ R23, R168, R0 ;  /* 0x00000000a8177220 */ /* 0x000fe20000410000 */
[----:B------:R-:W-:-:S02]  /*17ab0*/  FSEL R181, R181, -INF , !P0 ;  /* 0xff800000b5b57808 */ /* 0x000fc40004000000 */
[C---:B------:R-:W-:Y:S02]  /*17ac0*/  ISETP.GE.AND P4, PT, R24.reuse, R245, PT ;  /* 0x000000f51800720c */ /* 0x040fe40003f86270 */
[----:B------:R-:W-:Y:S02]  /*17ad0*/  ISETP.GE.AND P1, PT, R24, R246, PT ;  /* 0x000000f61800720c */ /* 0x000fe40003f26270 */
[----:B------:R-:W-:Y:S01]  /*17ae0*/  ISETP.GT.AND P6, PT, R247, R24, PT ;  /* 0x00000018f700720c */ /* 0x000fe20003fc4270 */
[----:B------:R-:W-:Y:S01]  /*17af0*/  VIADD R24, R188, 0xa9 ;  /* 0x000000a9bc187836 */ /* 0x000fe20000000000 */
[----:B------:R-:W-:Y:S02]  /*17b00*/  I2FP.F32.S32 R20, R20 ;  /* 0x0000001400147245 */ /* 0x000fe40000201400 */
[----:B------:R-:W-:Y:S01]  /*17b10*/  ISETP.GE.AND P0, PT, R26, R246, PT ;  /* 0x000000f61a00720c */ /* 0x000fe20003f06270 */
[----:B------:R-:W-:Y:S01]  /*17b20*/  VIADD R26, R188, 0xb1 ;  /* 0x000000b1bc1a7836 */ /* 0x000fe20000000000 */
[----:B------:R-:W-:Y:S01]  /*17b30*/  FSEL R183, R21, -INF , !P3 ;  /* 0xff80000015b77808 */ /* 0x000fe20005800000 */
[----:B--2---:R-:W-:Y:S01]  /*17b40*/  FFMA.FTZ R20, -R239, R20, R12 ;  /* 0x00000014ef147223 */ /* 0x004fe2000001010c */
[----:B------:R-:W-:-:S02]  /*17b50*/  I2FP.F32.S32 R16, R16 ;  /* 0x0000001000107245 */ /* 0x000fc40000201400 */
[----:B------:R-:W-:Y:S02]  /*17b60*/  FSEL R173, R173, -INF , !P0 ;  /* 0xff800000adad7808 */ /* 0x000fe40004000000 */
[----:B------:R-:W-:Y:S02]  /*17b70*/  FSEL R183, R183, -INF , !P4 ;  /* 0xff800000b7b77808 */ /* 0x000fe40006000000 */
[----:B------:R-:W-:Y:S02]  /*17b80*/  ISETP.GT.AND P5, PT, R187, R24, PT ;  /* 0x00000018bb00720c */ /* 0x000fe40003fa4270 */
[C---:B------:R-:W-:Y:S02]  /*17b90*/  ISETP.GE.AND P3, PT, R24.reuse, R245, PT ;  /* 0x000000f51800720c */ /* 0x040fe40003f66270 */
[----:B------:R-:W-:Y:S02]  /*17ba0*/  ISETP.GE.AND P0, PT, R24, R246, PT ;  /* 0x000000f61800720c */ /* 0x000fe40003f06270 */
[----:B------:R-:W-:Y:S01]  /*17bb0*/  ISETP.GT.AND P4, PT, R247, R24, PT ;  /* 0x00000018f700720c */ /* 0x000fe20003f84270 */
[----:B------:R-:W-:Y:S01]  /*17bc0*/  FMUL.FTZ R24, R175, R0 ;  /* 0x00000000af187220 */ /* 0x000fe20000410000 */
[----:B------:R-:W-:Y:S01]  /*17bd0*/  FFMA.FTZ R175, -R239, R16, R13 ;  /* 0x00000010efaf7223 */ /* 0x000fe2000001010d */
[----:B------:R-:W-:Y:S01]  /*17be0*/  FSEL R168, R20, -INF , !P6 ;  /* 0xff80000014a87808 */ /* 0x000fe20007000000 */
[----:B------:R-:W1:Y:S01]  /*17bf0*/  LDSM.16.M88.4 R16, [R167+0x8000] ;  /* 0x00800000a710783b */ /* 0x000e620000000200 */
[----:B------:R2:W3:Y:S01]  /*17c00*/  MUFU.TANH R12, R24 ;  /* 0x00000018000c7308 */ /* 0x0004e20000002400 */
[----:B------:R-:W-:-:S02]  /*17c10*/  IADD3 R21, PT, PT, R244, -0xb0, -R191 ;  /* 0xffffff50f4157810 */ /* 0x000fc40007ffe8bf */
[----:B------:R-:W-:Y:S02]  /*17c20*/  IADD3 R13, PT, PT, R190, -0xa9, -R191 ;  /* 0xffffff57be0d7810 */ /* 0x000fe40007ffe8bf */
[----:B------:R-:W-:Y:S02]  /*17c30*/  IABS R21, R21 ;  /* 0x0000001500157213 */ /* 0x000fe40000000000 */
[----:B------:R-:W-:Y:S01]  /*17c40*/  IABS R13, R13 ;  /* 0x0000000d000d7213 */ /* 0x000fe20000000000 */
[----:B------:R-:W4:Y:S01]  /*17c50*/  MUFU.TANH R20, R23 ;  /* 0x0000001700147308 */ /* 0x000f220000002400 */
[----:B------:R-:W-:Y:S01]  /*17c60*/  I2FP.F32.S32 R15, R21 ;  /* 0x00000015000f7245 */ /* 0x000fe20000201400 */
[----:B------:R-:W-:Y:S01]  /*17c70*/  FMUL.FTZ R21, R169, R0 ;  /* 0x00000000a9157220 */ /* 0x000fe20000410000 */
[----:B------:R-:W-:Y:S02]  /*17c80*/  I2FP.F32.S32 R13, R13 ;  /* 0x0000000d000d7245 */ /* 0x000fe40000201400 */
[----:B------:R-:W-:-:S02]  /*17c90*/  FSEL R175, R175, -INF , !P5 ;  /* 0xff800000afaf7808 */ /* 0x000fc40006800000 */
[----:B------:R-:W-:Y:S01]  /*17ca0*/  FSEL R168, R168, -INF , !P1 ;  /* 0xff800000a8a87808 */ /* 0x000fe20004800000 */
[----:B------:R-:W1:Y:S01]  /*17cb0*/  MUFU.TANH R21, R21 ;  /* 0x0000001500157308 */ /* 0x000e620000002400 */
[----:B------:R-:W-:Y:S01]  /*17cc0*/  FSEL R175, R175, -INF , !P3 ;  /* 0xff800000afaf7808 */ /* 0x000fe20005800000 */
[----:B--2---:R-:W-:Y:S01]  /*17cd0*/  FMUL.FTZ R24, R170, R0 ;  /* 0x00000000aa187220 */ /* 0x004fe20000410000 */
[----:B---3--:R-:W-:Y:S01]  /*17ce0*/  FFMA.FTZ R169, -R239, R13, R12 ;  /* 0x0000000defa97223 */ /* 0x008fe2000001010c */
[----:B------:R-:W-:Y:S02]  /*17cf0*/  ISETP.GT.AND P6, PT, R187, R22, PT ;  /* 0x00000016bb00720c */ /* 0x000fe40003fc4270 */
[C---:B------:R-:W-:Y:S02]  /*17d00*/  ISETP.GE.AND P5, PT, R22.reuse, R245, PT ;  /* 0x000000f51600720c */ /* 0x040fe40003fa6270 */
[----:B------:R-:W-:Y:S01]  /*17d10*/  ISETP.GE.AND P1, PT, R22, R246, PT ;  /* 0x000000f61600720c */ /* 0x000fe20003f26270 */
[----:B------:R-:W2:Y:S01]  /*17d20*/  MUFU.TANH R24, R24 ;  /* 0x0000001800187308 */ /* 0x000ea20000002400 */
[----:B----4-:R-:W-:Y:S01]  /*17d30*/  FFMA.FTZ R170, -R239, R15, R20 ;  /* 0x0000000fefaa7223 */ /* 0x010fe20000010114 */
[----:B------:R-:W-:Y:S01]  /*17d40*/  ISETP.GT.AND P3, PT, R247, R22, PT ;  /* 0x00000016f700720c */ /* 0x000fe20003f64270 */
[----:B------:R-:W3:Y:S01]  /*17d50*/  LDSM.16.M88.4 R12, [R218+0x8000] ;  /* 0x00800000da0c783b */ /* 0x000ee20000000200 */
[----:B------:R-:W-:-:S02]  /*17d60*/  IADD3 R22, PT, PT, R244, -0xb1, -R191 ;  /* 0xffffff4ff4167810 */ /* 0x000fc40007ffe8bf */
[----:B------:R-:W-:Y:S02]  /*17d70*/  IADD3 R20, PT, PT, R190, -0xb0, -R191 ;  /* 0xffffff50be147810 */ /* 0x000fe40007ffe8bf */
[----:B------:R-:W-:Y:S02]  /*17d80*/  IABS R22, R22 ;  /* 0x0000001600167213 */ /* 0x000fe40000000000 */
[----:B------:R-:W-:Y:S02]  /*17d90*/  IABS R20, R20 ;  /* 0x0000001400147213 */ /* 0x000fe40000000000 */
[----:B------:R-:W-:Y:S01]  /*17da0*/  I2FP.F32.S32 R22, R22 ;  /* 0x0000001600167245 */ /* 0x000fe20000201400 */
[C---:B-1----:R-:W-:Y:S01]  /*17db0*/  HMMA.16816.F32 R156, R104.reuse, R16, R156 ;  /* 0x00000010689c723c */ /* 0x042fe2000000189c */
[----:B------:R-:W-:Y:S01]  /*17dc0*/  I2FP.F32.S32 R20, R20 ;  /* 0x0000001400147245 */ /* 0x000fe20000201400 */
[----:B------:R-:W1:Y:S02]  /*17dd0*/  MUFU.TANH R16, R171 ;  /* 0x000000ab00107308 */ /* 0x000e640000002400 */
[C---:B------:R-:W-:Y:S01]  /*17de0*/  FFMA.FTZ R22, -R239.reuse, R22, R21 ;  /* 0x00000016ef167223 */ /* 0x040fe20000010115 */
[----:B------:R-:W-:Y:S01]  /*17df0*/  FMUL.FTZ R21, R160, R0 ;  /* 0x00000000a0157220 */ /* 0x000fe20000410000 */
[--C-:B------:R-:W-:Y:S01]  /*17e00*/  IADD3 R23, PT, PT, R244, -0xb8, -R191.reuse ;  /* 0xffffff48f4177810 */ /* 0x100fe20007ffe8bf */
[----:B--2---:R-:W-:Y:S01]  /*17e10*/  FFMA.FTZ R20, -R239, R20, R24 ;  /* 0x00000014ef147223 */ /* 0x004fe20000010118 */
[----:B------:R-:W-:Y:S01]  /*17e20*/  IADD3 R17, PT, PT, R190, -0xb1, -R191 ;  /* 0xffffff4fbe117810 */ /* 0x000fe20007ffe8bf */
[----:B------:R-:W-:Y:S01]  /*17e30*/  VIADD R24, R188, 0xb8 ;  /* 0x000000b8bc187836 */ /* 0x000fe20000000000 */
[----:B------:R-:W-:Y:S01]  /*17e40*/  IABS R23, R23 ;  /* 0x0000001700177213 */ /* 0x000fe20000000000 */
[----:B------:R-:W2:Y:S01]  /*17e50*/  MUFU.TANH R21, R21 ;  /* 0x0000001500157308 */ /* 0x000ea20000002400 */
[----:B------:R-:W-:Y:S01]  /*17e60*/  FSEL R169, R169, -INF , !P4 ;  /* 0xff800000a9a97808 */ /* 0x000fe20006000000 */
[----:B------:R-:W-:Y:S01]  /*17e70*/  HMMA.16816.F32 R152, R104, R18, R152 ;  /* 0x000000126898723c */ /* 0x000fe20000001898 */
[----:B------:R-:W-:-:S02]  /*17e80*/  ISETP.GT.AND P4, PT, R187, R26, PT ;  /* 0x0000001abb00720c */ /* 0x000fc40003f84270 */
[----:B------:R-:W-:Y:S01]  /*17e90*/  FSEL R160, R20, -INF , !P3 ;  /* 0xff80000014a07808 */ /* 0x000fe20005800000 */
[----:B------:R-:W-:Y:S01]  /*17ea0*/  IMAD.MOV.U32 R20, RZ, RZ, R23 ;  /* 0x000000ffff147224 */ /* 0x000fe200078e0017 */
[----:B------:R-:W-:Y:S02]  /*17eb0*/  IABS R17, R17 ;  /* 0x0000001100117213 */ /* 0x000fe40000000000 */
[----:B------:R-:W-:Y:S01]  /*17ec0*/  FSEL R23, R22, -INF , !P4 ;  /* 0xff80000016177808 */ /* 0x000fe20006000000 */
[----:B------:R-:W-:Y:S01]  /*17ed0*/  FMUL.FTZ R22, R162, R0 ;  /* 0x00000000a2167220 */ /* 0x000fe20000410000 */
[----:B------:R-:W-:Y:S02]  /*17ee0*/  I2FP.F32.S32 R17, R17 ;  /* 0x0000001100117245 */ /* 0x000fe40000201400 */
[----:B------:R-:W-:Y:S02]  /*17ef0*/  I2FP.F32.S32 R20, R20 ;  /* 0x0000001400147245 */ /* 0x000fe40000201400 */
[----:B------:R-:W-:Y:S01]  /*17f00*/  FSEL R170, R170, -INF , !P6 ;  /* 0xff800000aaaa7808 */ /* 0x000fe20007000000 */
[C---:B-1----:R-:W-:Y:S01]  /*17f10*/  FFMA.FTZ R16, -R239.reuse, R17, R16 ;  /* 0x00000011ef107223 */ /* 0x042fe20000010110 */
[----:B------:R-:W-:Y:S01]  /*17f20*/  IADD3 R17, PT, PT, R244, -0xb9, -R191 ;  /* 0xffffff47f4117810 */ /* 0x000fe20007ffe8bf */
[----:B--2---:R-:W-:Y:S01]  /*17f30*/  FFMA.FTZ R21, -R239, R20, R21 ;  /* 0x00000014ef157223 */ /* 0x004fe20000010115 */
[----:B---3--:R-:W-:Y:S01]  /*17f40*/  HMMA.16816.F32 R156, R4, R12, R156 ;  /* 0x0000000c049c723c */ /* 0x008fe2000000189c */
[----:B------:R-:W-:Y:S01]  /*17f50*/  FMUL.FTZ R13, R161, R0 ;  /* 0x00000000a10d7220 */ /* 0x000fe20000410000 */
[----:B------:R1:W2:Y:S01]  /*17f60*/  MUFU.TANH R12, R22 ;  /* 0x00000016000c7308 */ /* 0x0002a20000002400 */
[----:B------:R-:W-:-:S02]  /*17f70*/  IADD3 R20, PT, PT, R190, -0xb8, -R191 ;  /* 0xffffff48be147810 */ /* 0x000fc40007ffe8bf */
[----:B------:R-:W-:Y:S02]  /*17f80*/  FSEL R170, R170, -INF , !P5 ;  /* 0xff800000aaaa7808 */ /* 0x000fe40006800000 */
[----:B------:R-:W-:Y:S01]  /*17f90*/  ISETP.GT.AND P5, PT, R247, R26, PT ;  /* 0x0000001af700720c */ /* 0x000fe20003fa4270 */
[----:B------:R-:W-:Y:S01]  /*17fa0*/  HMMA.16816.F32 R152, R4, R14, R152 ;  /* 0x0000000e0498723c */ /* 0x000fe20000001898 */
[----:B------:R-:W-:Y:S01]  /*17fb0*/  IABS R17, R17 ;  /* 0x0000001100117213 */ /* 0x000fe20000000000 */
[----:B------:R-:W3:Y:S01]  /*17fc0*/  MUFU.TANH R13, R13 ;  /* 0x0000000d000d7308 */ /* 0x000ee20000002400 */
[----:B------:R-:W-:Y:S02]  /*17fd0*/  ISETP.GE.AND P6, PT, R26, R245, PT ;  /* 0x000000f51a00720c */ /* 0x000fe40003fc6270 */
[----:B------:R-:W-:Y:S02]  /*17fe0*/  IABS R20, R20 ;  /* 0x0000001400147213 */ /* 0x000fe40000000000 */
[----:B------:R-:W-:-:S02]  /*17ff0*/  ISETP.GT.AND P3, PT, R187, R24, PT ;  /* 0x00000018bb00720c */ /* 0x000fc40003f64270 */
[----:B------:R-:W-:Y:S01]  /*18000*/  FSEL R161, R16, -INF , !P5 ;  /* 0xff80000010a17808 */ /* 0x000fe20006800000 */
[----:B------:R-:W-:Y:S01]  /*18010*/  IMAD.MOV.U32 R16, RZ, RZ, R17 ;  /* 0x000000ffff107224 */ /* 0x000fe200078e0011 */
[----:B------:R-:W-:Y:S01]  /*18020*/  FSEL R160, R160, -INF , !P1 ;  /* 0xff800000a0a07808 */ /* 0x000fe20004800000 */
[----:B-1----:R-:W-:Y:S01]  /*18030*/  VIADD R22, R188, 0xc0 ;  /* 0x000000c0bc167836 */ /* 0x002fe20000000000 */
[----:B------:R-:W-:Y:S01]  /*18040*/  FSEL R162, R23, -INF , !P6 ;  /* 0xff80000017a27808 */ /* 0x000fe20007000000 */
[-C--:B------:R-:W-:Y:S01]  /*18050*/  FMUL.FTZ R23, R156, R0.reuse ;  /* 0x000000009c177220 */ /* 0x080fe20000410000 */
[----:B------:R-:W-:Y:S01]  /*18060*/  FSEL R169, R169, -INF , !P0 ;  /* 0xff800000a9a97808 */ /* 0x000fe20004000000 */
[----:B------:R-:W-:Y:S01]  /*18070*/  FMUL.FTZ R159, R159, R0 ;  /* 0x000000009f9f7220 */ /* 0x000fe20000410000 */
[C---:B------:R-:W-:Y:S02]  /*18080*/  ISETP.GE.AND P1, PT, R24.reuse, R245, PT ;  /* 0x000000f51800720c */ /* 0x040fe40003f26270 */
[----:B------:R-:W-:-:S02]  /*18090*/  ISETP.GE.AND P4, PT, R24, R246, PT ;  /* 0x000000f61800720c */ /* 0x000fc40003f86270 */
[----:B------:R-:W-:Y:S01]  /*180a0*/  ISETP.GT.AND P6, PT, R247, R24, PT ;  /* 0x00000018f700720c */ /* 0x000fe20003fc4270 */
[----:B------:R-:W-:Y:S01]  /*180b0*/  VIADD R24, R188, 0xb9 ;  /* 0x000000b9bc187836 */ /* 0x000fe20000000000 */
[----:B------:R-:W-:Y:S02]  /*180c0*/  I2FP.F32.S32 R20, R20 ;  /* 0x0000001400147245 */ /* 0x000fe40000201400 */
[----:B------:R-:W-:Y:S01]  /*180d0*/  ISETP.GE.AND P0, PT, R26, R246, PT ;  /* 0x000000f61a00720c */ /* 0x000fe20003f06270 */
[----:B------:R-:W-:Y:S01]  /*180e0*/  VIADD R26, R188, 0xc1 ;  /* 0x000000c1bc1a7836 */ /* 0x000fe20000000000 */
[----:B------:R-:W-:Y:S01]  /*180f0*/  FSEL R171, R21, -INF , !P3 ;  /* 0xff80000015ab7808 */ /* 0x000fe20005800000 */
[----:B--2---:R-:W-:Y:S01]  /*18100*/  FFMA.FTZ R20, -R239, R20, R12 ;  /* 0x00000014ef147223 */ /* 0x004fe2000001010c */
[----:B------:R-:W-:Y:S02]  /*18110*/  I2FP.F32.S32 R16, R16 ;  /* 0x0000001000107245 */ /* 0x000fe40000201400 */
[----:B------:R-:W-:-:S02]  /*18120*/  FSEL R161, R161, -INF , !P0 ;  /* 0xff800000a1a17808 */ /* 0x000fc40004000000 */
[----:B------:R-:W-:Y:S02]  /*18130*/  FSEL R171, R171, -INF , !P1 ;  /* 0xff800000abab7808 */ /* 0x000fe40004800000 */
[----:B------:R-:W-:Y:S02]  /*18140*/  ISETP.GT.AND P5, PT, R187, R24, PT ;  /* 0x00000018bb00720c */ /* 0x000fe40003fa4270 */
[C---:B------:R-:W-:Y:S02]  /*18150*/  ISETP.GE.AND P3, PT, R24.reuse, R245, PT ;  /* 0x000000f51800720c */ /* 0x040fe40003f66270 */
[----:B------:R-:W-:Y:S02]  /*18160*/  ISETP.GE.AND P0, PT, R24, R246, PT ;  /* 0x000000f61800720c */ /* 0x000fe40003f06270 */
[----:B------:R-:W-:Y:S01]  /*18170*/  ISETP.GT.AND P1, PT, R247, R24, PT ;  /* 0x00000018f700720c */ /* 0x000fe20003f24270 */
[----:B------:R-:W-:Y:S01]  /*18180*/  FMUL.FTZ R24, R163, R0 ;  /* 0x00000000a3187220 */ /* 0x000fe20000410000 */
[----:B---3--:R-:W-:Y:S01]  /*18190*/  FFMA.FTZ R163, -R239, R16, R13 ;  /* 0x00000010efa37223 */ /* 0x008fe2000001010d */
        /* <DEDUP_REMOVED lines=13> */
[----:B------:R-:W-:Y:S01]  /*18270*/  MUFU.TANH R21, R21 ;  /* 0x0000001500157308 */ /* 0x000fe20000002400 */
[----:B------:R-:W-:Y:S01]  /*18280*/  FSEL R163, R163, -INF , !P3 ;  /* 0xff800000a3a37808 */ /* 0x000fe20005800000 */
[----:B--2---:R-:W-:Y:S01]  /*18290*/  FMUL.FTZ R24, R158, R0 ;  /* 0x000000009e187220 */ /* 0x004fe20000410000 */
[----:B---3--:R-:W-:Y:S01]  /*182a0*/  FFMA.FTZ R157, -R239, R13, R12 ;  /* 0x0000000def9d7223 */ /* 0x008fe2000001010c */
[----:B------:R-:W-:Y:S02]  /*182b0*/  ISETP.GT.AND P6, PT, R187, R22, PT ;  /* 0x00000016bb00720c */ /* 0x000fe40003fc4270 */
[C---:B------:R-:W-:Y:S02]  /*182c0*/  ISETP.GE.AND P4, PT, R22.reuse, R245, PT ;  /* 0x000000f51600720c */ /* 0x040fe40003f86270 */
[----:B------:R-:W2:Y:S01]  /*182d0*/  MUFU.TANH R24, R24 ;  /* 0x0000001800187308 */ /* 0x000ea20000002400 */
[----:B------:R-:W-:Y:S01]  /*182e0*/  ISETP.GE.AND P5, PT, R22, R246, PT ;  /* 0x000000f61600720c */ /* 0x000fe20003fa6270 */
[----:B----4-:R-:W-:Y:S01]  /*182f0*/  FFMA.FTZ R158, -R239, R15, R20 ;  /* 0x0000000fef9e7223 */ /* 0x010fe20000010114 */
[----:B------:R-:W-:Y:S01]  /*18300*/  IADD3 R20, PT, PT, R190, -0xc0, -R191 ;  /* 0xffffff40be147810 */ /* 0x000fe20007ffe8bf */
[----:B------:R-:W3:Y:S01]  /*18310*/  LDSM.16.M88.4 R12, [R218+0x8800] ;  /* 0x00880000da0c783b */ /* 0x000ee20000000200 */
[----:B------:R-:W-:-:S02]  /*18320*/  ISETP.GT.AND P3, PT, R247, R22, PT ;  /* 0x00000016f700720c */ /* 0x000fc40003f64270 */
[C-C-:B------:R-:W-:Y:S02]  /*18330*/  IADD3 R22, PT, PT, R244.reuse, -0xc1, -R191.reuse ;  /* 0xffffff3ff4167810 */ /* 0x140fe40007ffe8bf */
[----:B------:R-:W-:Y:S02]  /*18340*/  IABS R20, R20 ;  /* 0x0000001400147213 */ /* 0x000fe40000000000 */
[----:B------:R-:W-:Y:S02]  /*18350*/  IABS R22, R22 ;  /* 0x0000001600167213 */ /* 0x000fe40000000000 */
[----:B------:R-:W-:Y:S01]  /*18360*/  I2FP.F32.S32 R20, R20 ;  /* 0x0000001400147245 */ /* 0x000fe20000201400 */
[C---:B-1----:R-:W-:Y:S01]  /*18370*/  HMMA.16816.F32 R148, R104.reuse, R16, R148 ;  /* 0x000000106894723c */ /* 0x042fe20000001894 */
[----:B------:R-:W-:Y:S01]  /*18380*/  I2FP.F32.S32 R22, R22 ;  /* 0x0000001600167245 */ /* 0x000fe20000201400 */
[----:B------:R-:W1:Y:S01]  /*18390*/  MUFU.TANH R16, R159 ;  /* 0x0000009f00107308 */ /* 0x000e620000002400 */
[----:B------:R-:W-:Y:S01]  /*183a0*/  IADD3 R23, PT, PT, R244, -0xc8, -R191 ;  /* 0xffffff38f4177810 */ /* 0x000fe20007ffe8bf */
[----:B--2---:R-:W-:Y:S01]  /*183b0*/  FFMA.FTZ R20, -R239, R20, R24 ;  /* 0x00000014ef147223 */ /* 0x004fe20000010118 */
[----:B------:R-:W-:Y:S01]  /*183c0*/  FSEL R157, R157, -INF , !P1 ;  /* 0xff8000009d9d7808 */ /* 0x000fe20004800000 */
[----:B------:R-:W-:Y:S01]  /*183d0*/  FFMA.FTZ R22, -R239, R22, R21 ;  /* 0x00000016ef167223 */ /* 0x000fe20000010115 */
[----:B------:R-:W-:Y:S01]  /*183e0*/  IABS R23, R23 ;  /* 0x0000001700177213 */ /* 0x000fe20000000000 */
[----:B------:R-:W-:Y:S01]  /*183f0*/  FMUL.FTZ R21, R152, R0 ;  /* 0x0000000098157220 */ /* 0x000fe20000410000 */
[----:B------:R-:W-:Y:S01]  /*18400*/  ISETP.GT.AND P1, PT, R187, R26, PT ;  /* 0x0000001abb00720c */ /* 0x000fe20003f24270 */
[----:B------:R-:W-:Y:S01]  /*18410*/  VIADD R24, R188, 0xc8 ;  /* 0x000000c8bc187836 */ /* 0x000fe20000000000 */
[----:B------:R-:W-:Y:S01]  /*18420*/  FSEL R152, R20, -INF , !P3 ;  /* 0xff80000014987808 */ /* 0x000fe20005800000 */
[----:B------:R-:W-:Y:S01]  /*18430*/  IMAD.MOV.U32 R20, RZ, RZ, R23 ;  /* 0x000000ffff147224 */ /* 0x000fe200078e0017 */
[----:B------:R-:W-:Y:S01]  /*18440*/  FSEL R23, R22, -INF , !P1 ;  /* 0xff80000016177808 */ /* 0x000fe20004800000 */
[----:B------:R-:W-:Y:S01]  /*18450*/  FMUL.FTZ R22, R154, R0 ;  /* 0x000000009a167220 */ /* 0x000fe20000410000 */
[----:B------:R-:W-:Y:S01]  /*18460*/  IADD3 R17, PT, PT, R190, -0xc1, -R191 ;  /* 0xffffff3fbe117810 */ /* 0x000fe20007ffe8bf */
[----:B------:R-:W2:Y:S01]  /*18470*/  MUFU.TANH R21, R21 ;  /* 0x0000001500157308 */ /* 0x000ea20000002400 */
[----:B------:R-:W-:Y:S01]  /*18480*/  FSEL R158, R158, -INF , !P6 ;  /* 0xff8000009e9e7808 */ /* 0x000fe20007000000 */
[----:B------:R-:W-:Y:S01]  /*18490*/  HMMA.16816.F32 R144, R104, R18, R144 ;  /* 0x000000126890723c */ /* 0x000fe20000001890 */
[----:B------:R-:W-:-:S02]  /*184a0*/  IABS R17, R17 ;  /* 0x0000001100117213 */ /* 0x000fc40000000000 */
[----:B------:R-:W-:Y:S02]  /*184b0*/  I2FP.F32.S32 R20, R20 ;  /* 0x0000001400147245 */ /* 0x000fe40000201400 */
[----:B------:R-:W-:Y:S01]  /*184c0*/  I2FP.F32.S32 R17, R17 ;  /* 0x0000001100117245 */ /* 0x000fe20000201400 */
[----:B------:R-:W4:Y:S01]  /*184d0*/  MUFU.TANH R22, R22 ;  /* 0x0000001600167308 */ /* 0x000f220000002400 */
[----:B------:R-:W-:Y:S02]  /*184e0*/  FSEL R158, R158, -INF , !P4 ;  /* 0xff8000009e9e7808 */ /* 0x000fe40006000000 */
[----:B------:R-:W-:Y:S01]  /*184f0*/  ISETP.GT.AND P4, PT, R247, R26, PT ;  /* 0x0000001af700720c */ /* 0x000fe20003f84270 */
[----:B-1----:R-:W-:Y:S01]  /*18500*/  FFMA.FTZ R16, -R239, R17, R16 ;  /* 0x00000011ef107223 */ /* 0x002fe20000010110 */
[----:B---3--:R-:W-:Y:S01]  /*18510*/  HMMA.16816.F32 R148, R4, R12, R148 ;  /* 0x0000000c0494723c */ /* 0x008fe20000001894 */
[----:B------:R-:W-:Y:S01]  /*18520*/  FMUL.FTZ R12, R153, R0 ;  /* 0x00000000990c7220 */ /* 0x000fe20000410000 */
[----:B------:R-:W-:-:S02]  /*18530*/  IADD3 R13, PT, PT, R190, -0xc8, -R191 ;  /* 0xffffff38be0d7810 */ /* 0x000fc40007ffe8bf */
[----:B------:R-:W-:Y:S01]  /*18540*/  IADD3 R17, PT, PT, R244, -0xc9, -R191 ;  /* 0xffffff37f4117810 */ /* 0x000fe20007ffe8bf */
[----:B--2---:R-:W-:Y:S01]  /*18550*/  FFMA.FTZ R21, -R239, R20, R21 ;  /* 0x00000014ef157223 */ /* 0x004fe20000010115 */
[----:B------:R-:W-:Y:S01]  /*18560*/  IABS R13, R13 ;  /* 0x0000000d000d7213 */ /* 0x000fe20000000000 */
[----:B------:R-:W1:Y:S01]  /*18570*/  MUFU.TANH R12, R12 ;  /* 0x0000000c000c7308 */ /* 0x000e620000002400 */
[----:B------:R-:W-:Y:S01]  /*18580*/  IABS R17, R17 ;  /* 0x0000001100117213 */ /* 0x000fe20000000000 */
[----:B------:R-:W-:Y:S01]  /*18590*/  VIADD R20, R188, 0xc9 ;  /* 0x000000c9bc147836 */ /* 0x000fe20000000000 */
[----:B------:R-:W-:Y:S01]  /*185a0*/  I2FP.F32.S32 R13, R13 ;  /* 0x0000000d000d7245 */ /* 0x000fe20000201400 */
[----:B------:R-:W-:Y:S01]  /*185b0*/  HMMA.16816.F32 R144, R4, R14, R144 ;  /* 0x0000000e0490723c */ /* 0x000fe20000001890 */
[----:B------:R-:W-:Y:S02]  /*185c0*/  ISETP.GT.AND P3, PT, R187, R24, PT ;  /* 0x00000018bb00720c */ /* 0x000fe40003f64270 */
[----:B------:R-:W-:Y:S01]  /*185d0*/  FSEL R157, R157, -INF , !P0 ;  /* 0xff8000009d9d7808 */ /* 0x000fe20004000000 */
[----:B----4-:R-:W-:Y:S01]  /*185e0*/  FFMA.FTZ R22, -R239, R13, R22 ;  /* 0x0000000def167223 */ /* 0x010fe20000010116 */
[----:B------:R-:W-:-:S02]  /*185f0*/  FSEL R152, R152, -INF , !P5 ;  /* 0xff80000098987808 */ /* 0x000fc40006800000 */
[----:B------:R-:W-:Y:S01]  /*18600*/  FSEL R16, R16, -INF , !P4 ;  /* 0xff80000010107808 */ /* 0x000fe20006000000 */
[----:B------:R-:W-:Y:S01]  /*18610*/  FMUL.FTZ R13, R148, R0 ;  /* 0x00000000940d7220 */ /* 0x000fe20000410000 */
[----:B------:R-:W-:Y:S02]  /*18620*/  I2FP.F32.S32 R17, R17 ;  /* 0x0000001100117245 */ /* 0x000fe40000201400 */
[C---:B------:R-:W-:Y:S02]  /*18630*/  ISETP.GE.AND P6, PT, R26.reuse, R245, PT ;  /* 0x000000f51a00720c */ /* 0x040fe40003fc6270 */
[----:B------:R-:W-:Y:S01]  /*18640*/  ISETP.GE.AND P0, PT, R26, R246, PT ;  /* 0x000000f61a00720c */ /* 0x000fe20003f06270 */
[----:B-1----:R-:W-:Y:S01]  /*18650*/  FFMA.FTZ R12, -R239, R17, R12 ;  /* 0x00000011ef0c7223 */ /* 0x002fe2000001010c */
[----:B------:R-:W-:Y:S01]  /*18660*/  ISETP.GE.AND P5, PT, R24, R245, PT ;  /* 0x000000f51800720c */ /* 0x000fe20003fa6270 */
[----:B------:R-:W1:Y:S01]  /*18670*/  MUFU.TANH R13, R13 ;  /* 0x0000000d000d7308 */ /* 0x000e620000002400 */
[----:B------:R-:W-:Y:S01]  /*18680*/  FSEL R159, R21, -INF , !P3 ;  /* 0xff800000159f7808 */ /* 0x000fe20005800000 */
[-C--:B------:R-:W-:Y:S01]  /*18690*/  FMUL.FTZ R26, R149, R0.reuse ;  /* 0x00000000951a7220 */ /* 0x080fe20000410000 */
[----:B------:R-:W-:Y:S01]  /*186a0*/  FSEL R154, R23, -INF , !P6 ;  /* 0xff800000179a7808 */ /* 0x000fe20007000000 */
[----:B------:R-:W-:Y:S01]  /*186b0*/  FMUL.FTZ R147, R147, R0 ;  /* 0x0000000093937220 */ /* 0x000fe20000410000 */
[----:B------:R-:W-:-:S02]  /*186c0*/  FSEL R153, R16, -INF , !P0 ;  /* 0xff80000010997808 */ /* 0x000fc40004000000 */
[----:B------:R-:W-:Y:S01]  /*186d0*/  FSEL R159, R159, -INF , !P5 ;  /* 0xff8000009f9f7808 */ /* 0x000fe20006800000 */
[----:B------:R-:W2:Y:S01]  /*186e0*/  LDSM.16.M88.4 R16, [R167+0x9000] ;  /* 0x00900000a710783b */ /* 0x000ea20000000200 */
[----:B------:R-:W-:Y:S02]  /*186f0*/  ISETP.GT.AND P4, PT, R187, R20, PT ;  /* 0x00000014bb00720c */ /* 0x000fe40003f84270 */
[C---:B------:R-:W-:Y:S02]  /*18700*/  ISETP.GE.AND P3, PT, R20.reuse, R245, PT ;  /* 0x000000f51400720c */ /* 0x040fe40003f66270 */
[----:B------:R-:W-:Y:S02]  /*18710*/  ISETP.GE.AND P0, PT, R20, R246, PT ;  /* 0x000000f61400720c */ /* 0x000fe40003f06270 */
[----:B------:R-:W-:Y:S01]  /*18720*/  ISETP.GT.AND P5, PT, R247, R20, PT ;  /* 0x00000014f700720c */ /* 0x000fe20003fa4270 */
[----:B------:R-:W-:Y:S01]  /*18730*/  FMUL.FTZ R20, R155, R0 ;  /* 0x000000009b147220 */ /* 0x000fe20000410000 */
[----:B------:R-:W-:-:S02]  /*18740*/  IADD3 R23, PT, PT, R244, -0xd0, -R191 ;  /* 0xffffff30f4177810 */ /* 0x000fc40007ffe8bf */
[----:B------:R-:W-:Y:S02]  /*18750*/  ISETP.GT.AND P6, PT, R247, R24, PT ;  /* 0x00000018f700720c */ /* 0x000fe40003fc4270 */
[----:B------:R-:W-:Y:S01]  /*18760*/  IABS R23, R23 ;  /* 0x0000001700177213 */ /* 0x000fe20000000000 */
[----:B------:R-:W3:Y:S01]  /*18770*/  MUFU.TANH R20, R20 ;  /* 0x0000001400147308 */ /* 0x000ee20000002400 */
[----:B------:R-:W-:Y:S02]  /*18780*/  FSEL R148, R22, -INF , !P6 ;  /* 0xff80000016947808 */ /* 0x000fe40007000000 */
[----:B------:R-:W-:Y:S01]  /*18790*/  IADD3 R21, PT, PT, R190, -0xc9, -R191 ;  /* 0xffffff37be157810 */ /* 0x000fe20007ffe8bf */
[----:B------:R-:W-:Y:S01]  /*187a0*/  IMAD.MOV.U32 R22, RZ, RZ, R23 ;  /* 0x000000ffff167224 */ /* 0x000fe200078e0017 */
[----:B------:R-:W-:Y:S02]  /*187b0*/  FSEL R23, R12, -INF , !P4 ;  /* 0xff8000000c177808 */ /* 0x000fe40006000000 */
[----:B------:R-:W-:-:S02]  /*187c0*/  IABS R21, R21 ;  /* 0x0000001500157213 */ /* 0x000fc40000000000 */
[----:B------:R-:W-:Y:S01]  /*187d0*/  I2FP.F32.S32 R12, R22 ;  /* 0x00000016000c7245 */ /* 0x000fe20000201400 */
[----:B------:R-:W-:Y:S01]  /*187e0*/  FMUL.FTZ R22, R150, R0 ;  /* 0x0000000096167220 */ /* 0x000fe20000410000 */
[----:B------:R-:W-:Y:S02]  /*187f0*/  I2FP.F32.S32 R21, R21 ;  /* 0x0000001500157245 */ /* 0x000fe40000201400 */
[----:B------:R-:W-:Y:S01]  /*18800*/  FSEL R150, R23, -INF , !P3 ;  /* 0xff80000017967808 */ /* 0x000fe20005800000 */
[C---:B-1----:R-:W-:Y:S01]  /*18810*/  FFMA.FTZ R155, -R239.reuse, R12, R13 ;  /* 0x0000000cef9b7223 */ /* 0x042fe2000001010d */
[--C-:B------:R-:W-:Y:S01]  /*18820*/  IADD3 R23, PT, PT, R244, -0xd1, -R191.reuse ;  /* 0xffffff2ff4177810 */ /* 0x100fe20007ffe8bf */
[----:B------:R-:W1:Y:S01]  /*18830*/  LDSM.16.M88.4 R12, [R218+0x9000] ;  /* 0x00900000da0c783b */ /* 0x000e620000000200 */
[----:B------:R-:W-:Y:S01]  /*18840*/  IADD3 R25, PT, PT, R190, -0xd0, -R191 ;  /* 0xffffff30be197810 */ /* 0x000fe20007ffe8bf */
[----:B---3--:R-:W-:Y:S01]  /*18850*/  FFMA.FTZ R21, -R239, R21, R20 ;  /* 0x00000015ef157223 */ /* 0x008fe20000010114 */
[----:B------:R-:W-:Y:S01]  /*18860*/  ISETP.GE.AND P1, PT, R24, R246, PT ;  /* 0x000000f61800720c */ /* 0x000fe20003f26270 */
[----:B------:R3:W4:Y:S01]  /*18870*/  MUFU.TANH R20, R22 ;  /* 0x0000001600147308 */ /* 0x0007220000002400 */
[----:B------:R-:W-:Y:S01]  /*18880*/  IABS R25, R25 ;  /* 0x0000001900197213 */ /* 0x000fe20000000000 */
[----:B------:R-:W-:Y:S01]  /*18890*/  VIADD R24, R188, 0xd0 ;  /* 0x000000d0bc187836 */ /* 0x000fe20000000000 */
[----:B------:R-:W-:Y:S01]  /*188a0*/  FSEL R149, R21, -INF , !P5 ;  /* 0xff80000015957808 */ /* 0x000fe20006800000 */
[----:B------:R-:W-:-:S04]  /*188b0*/  DEPBAR.LE SB0, 0x0 ;  /* 0x000080000000791a */ /* 0x000fc80000000000 */
[C---:B--2---:R-:W-:Y:S01]  /*188c0*/  HMMA.16816.F32 R140, R104.reuse, R16, R140 ;  /* 0x00000010688c723c */ /* 0x044fe2000000188c */
[----:B------:R-:W-:Y:S01]  /*188d0*/  FMUL.FTZ R16, R151, R0 ;  /* 0x0000000097107220 */ /* 0x000fe20000410000 */
[----:B------:R-:W-:Y:S01]  /*188e0*/  IMAD.MOV.U32 R21, RZ, RZ, R25 ;  /* 0x000000ffff157224 */ /* 0x000fe200078e0019 */
[----:B------:R-:W-:Y:S02]  /*188f0*/  IADD3 R17, PT, PT, R190, -0xd1, -R191 ;  /* 0xffffff2fbe117810 */ /* 0x000fe40007ffe8bf */
[----:B------:R-:W-:Y:S02]  /*18900*/  FSEL R148, R148, -INF , !P1 ;  /* 0xff80000094947808 */ /* 0x000fe40004800000 */
[----:B------:R-:W-:Y:S01]  /*18910*/  MUFU.TANH R16, R16 ;  /* 0x0000001000107308 */ /* 0x000fe20000002400 */
[----:B------:R-:W-:Y:S01]  /*18920*/  I2FP.F32.S32 R21, R21 ;  /* 0x0000001500157245 */ /* 0x000fe20000201400 */
[----:B------:R-:W-:Y:S01]  /*18930*/  HMMA.16816.F32 R136, R104, R18, R136 ;  /* 0x000000126888723c */ /* 0x000fe20000001888 */
[----:B---3--:R-:W-:Y:S01]  /*18940*/  IABS R22, R23 ;  /* 0x0000001700167213 */ /* 0x008fe20000000000 */
[----:B------:R-:W-:Y:S01]  /*18950*/  IMAD.MOV.U32 R105, RZ, RZ, R189 ;  /* 0x000000ffff697224 */ /* 0x000fe200078e00bd */
[----:B------:R-:W-:Y:S01]  /*18960*/  ISETP.GT.AND P6, PT, R187, R24, PT ;  /* 0x00000018bb00720c */ /* 0x000fe20003fc4270 */
[----:B----4-:R-:W-:Y:S01]  /*18970*/  FFMA.FTZ R21, -R239, R21, R20 ;  /* 0x00000015ef157223 */ /* 0x010fe20000010114 */
[----:B------:R-:W-:Y:S01]  /*18980*/  I2FP.F32.S32 R22, R22 ;  /* 0x0000001600167245 */ /* 0x000fe20000201400 */
[----:B------:R-:W2:Y:S01]  /*18990*/  MUFU.TANH R23, R26 ;  /* 0x0000001a00177308 */ /* 0x000ea20000002400 */
[----:B------:R-:W-:-:S02]  /*189a0*/  ISETP.GE.AND P1, PT, R24, R245, PT ;  /* 0x000000f51800720c */ /* 0x000fc40003f26270 */
[----:B------:R-:W-:Y:S02]  /*189b0*/  ISETP.GE.AND P4, PT, R24, R246, PT ;  /* 0x000000f61800720c */ /* 0x000fe40003f86270 */
[----:B------:R-:W-:Y:S01]  /*189c0*/  ISETP.GT.AND P3, PT, R247, R24, PT ;  /* 0x00000018f700720c */ /* 0x000fe20003f64270 */
[----:B------:R-:W-:Y:S01]  /*189d0*/  VIADD R24, R188, 0xd1 ;  /* 0x000000d1bc187836 */ /* 0x000fe20000000000 */
[----:B------:R-:W-:Y:S01]  /*189e0*/  IABS R17, R17 ;  /* 0x0000001100117213 */ /* 0x000fe20000000000 */
[----:B------:R-:W-:Y:S01]  /*189f0*/  MUFU.TANH R18, R147 ;  /* 0x0000009300127308 */ /* 0x000fe20000002400 */
[----:B------:R-:W-:Y:S02]  /*18a00*/  IADD3 R20, PT, PT, R244, -0xd8, -R191 ;  /* 0xffffff28f4147810 */ /* 0x000fe40007ffe8bf */
[----:B------:R-:W-:Y:S01]  /*18a10*/  FSEL R21, R21, -INF , !P3 ;  /* 0xff80000015157808 */ /* 0x000fe20005800000 */
[----:B-1----:R-:W-:Y:S01]  /*18a20*/  HMMA.16816.F32 R140, R4, R12, R140 ;  /* 0x0000000c048c723c */ /* 0x002fe2000000188c */
[----:B------:R-:W-:Y:S01]  /*18a30*/  I2FP.F32.S32 R17, R17 ;  /* 0x0000001100117245 */ /* 0x000fe20000201400 */
[----:B------:R-:W-:Y:S01]  /*18a40*/  FMUL.FTZ R12, R146, R0 ;  /* 0x00000000920c7220 */ /* 0x000fe20000410000 */
[----:B------:R-:W-:Y:S01]  /*18a50*/  ISETP.GT.AND P5, PT, R187, R24, PT ;  /* 0x00000018bb00720c */ /* 0x000fe20003fa4270 */
[----:B--2---:R-:W-:Y:S01]  /*18a60*/  FFMA.FTZ R23, -R239, R22, R23 ;  /* 0x00000016ef177223 */ /* 0x004fe20000010117 */
[----:B------:R-:W-:Y:S01]  /*18a70*/  FMUL.FTZ R22, R144, R0 ;  /* 0x0000000090167220 */ /* 0x000fe20000410000 */
[----:B------:R-:W-:-:S02]  /*18a80*/  IABS R20, R20 ;  /* 0x0000001400147213 */ /* 0x000fc40000000000 */
[----:B------:R-:W-:Y:S01]  /*18a90*/  MUFU.TANH R12, R12 ;  /* 0x0000000c000c7308 */ /* 0x000fe20000002400 */
[----:B------:R-:W-:Y:S01]  /*18aa0*/  FSEL R155, R155, -INF , !P6 ;  /* 0xff8000009b9b7808 */ /* 0x000fe20007000000 */
[C---:B------:R-:W-:Y:S01]  /*18ab0*/  HMMA.16816.F32 R136, R4.reuse, R14, R136 ;  /* 0x0000000e0488723c */ /* 0x040fe20000001888 */
[----:B------:R-:W-:Y:S01]  /*18ac0*/  FSEL R144, R21, -INF , !P4 ;  /* 0xff80000015907808 */ /* 0x000fe20006000000 */
[----:B------:R-:W-:Y:S01]  /*18ad0*/  FFMA.FTZ R21, -R239, R17, R16 ;  /* 0x00000011ef157223 */ /* 0x000fe20000010110 */
[----:B------:R-:W-:Y:S01]  /*18ae0*/  ISETP.GE.AND P6, PT, R24, R245, PT ;  /* 0x000000f51800720c */ /* 0x000fe20003fc6270 */
[----:B------:R-:W-:Y:S01]  /*18af0*/  VIADD R16, R188, 0xd9 ;  /* 0x000000d9bc107836 */ /* 0x000fe20000000000 */
[----:B------:R-:W-:Y:S01]  /*18b00*/  FSEL R23, R23, -INF , !P5 ;  /* 0xff80000017177808 */ /* 0x000fe20006800000 */
[----:B------:R-:W1:Y:S01]  /*18b10*/  MUFU.TANH R22, R22 ;  /* 0x0000001600167308 */ /* 0x000e620000002400 */
[----:B------:R-:W-:Y:S01]  /*18b20*/  I2FP.F32.S32 R13, R20 ;  /* 0x00000014000d7245 */ /* 0x000fe20000201400 */
[-C--:B------:R-:W-:Y:S01]  /*18b30*/  FMUL.FTZ R20, R145, R0.reuse ;  /* 0x0000000091147220 */ /* 0x080fe20000410000 */
[--C-:B------:R-:W-:Y:S01]  /*18b40*/  IADD3 R17, PT, PT, R244, -0xd9, -R191.reuse ;  /* 0xffffff27f4117810 */ /* 0x100fe20007ffe8bf */
[-C--:B------:R-:W-:Y:S01]  /*18b50*/  FMUL.FTZ R14, R141, R0.reuse ;  /* 0x000000008d0e7220 */ /* 0x080fe20000410000 */
[----:B------:R-:W-:Y:S01]  /*18b60*/  FSEL R149, R149, -INF , !P0 ;  /* 0xff80000095957808 */ /* 0x000fe20004000000 */
[----:B------:R-:W-:Y:S01]  /*18b70*/  FMUL.FTZ R143, R143, R0 ;  /* 0x000000008f8f7220 */ /* 0x000fe20000410000 */
[----:B------:R-:W-:Y:S01]  /*18b80*/  FSEL R155, R155, -INF , !P1 ;  /* 0xff8000009b9b7808 */ /* 0x000fe20004800000 */
[----:B------:R-:W-:Y:S01]  /*18b90*/  HMMA.16816.F32 R4, R4, R116, R108 ;  /* 0x000000740404723c */ /* 0x000fe2000000186c */
[----:B------:R-:W-:Y:S01]  /*18ba0*/  ISETP.GE.AND P0, PT, R24, R246, PT ;  /* 0x000000f61800720c */ /* 0x000fe20003f06270 */
[----:B------:R-:W-:Y:S01]  /*18bb0*/  MUFU.TANH R14, R14 ;  /* 0x0000000e000e7308 */ /* 0x000fe20000002400 */
[----:B------:R-:W-:Y:S01]  /*18bc0*/  ISETP.GT.AND P1, PT, R247, R24, PT ;  /* 0x00000018f700720c */ /* 0x000fe20003f24270 */
[----:B------:R-:W-:Y:S01]  /*18bd0*/  VIADD R24, R188, 0xd8 ;  /* 0x000000d8bc187836 */ /* 0x000fe20000000000 */
[----:B------:R-:W-:Y:S01]  /*18be0*/  FSEL R151, R23, -INF , !P6 ;  /* 0xff80000017977808 */ /* 0x000fe20007000000 */
[-C--:B------:R-:W-:Y:S01]  /*18bf0*/  FMUL.FTZ R138, R138, R0.reuse ;  /* 0x000000008a8a7220 */ /* 0x080fe20000410000 */
[----:B------:R-:W-:Y:S01]  /*18c00*/  IABS R23, R17 ;  /* 0x0000001100177213 */ /* 0x000fe20000000000 */
[----:B------:R-:W-:Y:S01]  /*18c10*/  FMUL.FTZ R111, R137, R0 ;  /* 0x00000000896f7220 */ /* 0x000fe20000410000 */
[----:B------:R-:W-:Y:S01]  /*18c20*/  ISETP.GT.AND P3, PT, R187, R24, PT ;  /* 0x00000018bb00720c */ /* 0x000fe20003f64270 */
[----:B-1----:R-:W-:Y:S01]  /*18c30*/  FFMA.FTZ R22, -R239, R13, R22 ;  /* 0x0000000def167223 */ /* 0x002fe20000010116 */
[----:B------:R-:W-:Y:S01]  /*18c40*/  IADD3 R13, PT, PT, R190, -0xd8, -R191 ;  /* 0xffffff28be0d7810 */ /* 0x000fe20007ffe8bf */
[----:B------:R1:W2:Y:S01]  /*18c50*/  MUFU.TANH R17, R20 ;  /* 0x0000001400117308 */ /* 0x0002a20000002400 */
[----:B------:R-:W-:Y:S01]  /*18c60*/  ISETP.GE.AND P5, PT, R24, R245, PT ;  /* 0x000000f51800720c */ /* 0x000fe20003fa6270 */
[----:B------:R-:W-:Y:S01]  /*18c70*/  FMUL.FTZ R139, R139, R0 ;  /* 0x000000008b8b7220 */ /* 0x000fe20000410000 */
[----:B------:R-:W-:-:S02]  /*18c80*/  IABS R13, R13 ;  /* 0x0000000d000d7213 */ /* 0x000fc40000000000 */
[----:B------:R-:W-:Y:S02]  /*18c90*/  FSEL R21, R21, -INF , !P1 ;  /* 0xff80000015157808 */ /* 0x000fe40004800000 */
[----:B------:R-:W-:Y:S01]  /*18ca0*/  FSEL R22, R22, -INF , !P3 ;  /* 0xff80000016167808 */ /* 0x000fe20005800000 */
[----:B------:R-:W-:Y:S01]  /*18cb0*/  MUFU.TANH R138, R138 ;  /* 0x0000008a008a7308 */ /* 0x000fe20000002400 */
[----:B------:R-:W-:Y:S01]  /*18cc0*/  I2FP.F32.S32 R13, R13 ;  /* 0x0000000d000d7245 */ /* 0x000fe20000201400 */
[-C--:B------:R-:W-:Y:S01]  /*18cd0*/  FMUL.FTZ R110, R4, R0.reuse ;  /* 0x00000000046e7220 */ /* 0x080fe20000410000 */
[----:B------:R-:W-:Y:S01]  /*18ce0*/  FSEL R145, R21, -INF , !P0 ;  /* 0xff80000015917808 */ /* 0x000fe20004000000 */
[----:B------:R-:W-:Y:S01]  /*18cf0*/  FMUL.FTZ R21, R140, R0 ;  /* 0x000000008c157220 */ /* 0x000fe20000410000 */
[----:B------:R-:W-:Y:S01]  /*18d00*/  FSEL R146, R22, -INF , !P5 ;  /* 0xff80000016927808 */ /* 0x000fe20006800000 */
[----:B------:R-:W-:Y:S01]  /*18d10*/  FFMA.FTZ R12, -R239, R13, R12 ;  /* 0x0000000def0c7223 */ /* 0x000fe2000001010c */
[----:B------:R-:W-:Y:S01]  /*18d20*/  ISETP.GT.AND P1, PT, R187, R16, PT ;  /* 0x00000010bb00720c */ /* 0x000fe20003f24270 */
[----:B------:R-:W-:Y:S01]  /*18d30*/  MUFU.TANH R111, R111 ;  /* 0x0000006f006f7308 */ /* 0x000fe20000002400 */
[----:B------:R-:W-:Y:S01]  /*18d40*/  ISETP.GE.AND P0, PT, R16, R245, PT ;  /* 0x000000f51000720c */ /* 0x000fe20003f06270 */
[----:B-1----:R-:W-:Y:S01]  /*18d50*/  VIADD R20, R188, 0xe0 ;  /* 0x000000e0bc147836 */ /* 0x002fe20000000000 */
[----:B------:R-:W-:Y:S01]  /*18d60*/  ISETP.GE.AND P3, PT, R16, R246, PT ;  /* 0x000000f61000720c */ /* 0x000fe20003f66270 */
[----:B------:R-:W-:Y:S01]  /*18d70*/  FMUL.FTZ R4, R6, R0 ;  /* 0x0000000006047220 */ /* 0x000fe20000410000 */
[----:B------:R-:W-:-:S02]  /*18d80*/  ISETP.GT.AND P5, PT, R247, R16, PT ;  /* 0x00000010f700720c */ /* 0x000fc40003fa4270 */
[----:B------:R-:W-:Y:S01]  /*18d90*/  I2FP.F32.S32 R16, R23 ;  /* 0x0000001700107245 */ /* 0x000fe20000201400 */
[----:B------:R-:W-:Y:S01]  /*18da0*/  MUFU.TANH R110, R110 ;  /* 0x0000006e006e7308 */ /* 0x000fe20000002400 */
[----:B------:R-:W-:Y:S02]  /*18db0*/  IADD3 R13, PT, PT, R244, -0xe0, -R191 ;  /* 0xffffff20f40d7810 */ /* 0x000fe40007ffe8bf */
[----:B------:R-:W-:Y:S01]  /*18dc0*/  ISETP.GT.AND P6, PT, R247, R24, PT ;  /* 0x00000018f700720c */ /* 0x000fe20003fc4270 */
[----:B--2---:R-:W-:Y:S01]  /*18dd0*/  FFMA.FTZ R17, -R239, R16, R17 ;  /* 0x00000010ef117223 */ /* 0x004fe20000010111 */
[----:B------:R-:W-:Y:S02]  /*18de0*/  IABS R16, R13 ;  /* 0x0000000d00107213 */ /* 0x000fe40000000000 */
[----:B------:R-:W-:Y:S01]  /*18df0*/  IADD3 R19, PT, PT, R190, -0xd9, -R191 ;  /* 0xffffff27be137810 */ /* 0x000fe20007ffe8bf */
[----:B------:R-:W1:Y:S01]  /*18e00*/  MUFU.TANH R13, R21 ;  /* 0x00000015000d7308 */ /* 0x000e620000002400 */
[----:B------:R-:W-:-:S02]  /*18e10*/  FSEL R140, R12, -INF , !P6 ;  /* 0xff8000000c8c7808 */ /* 0x000fc40007000000 */
[----:B------:R-:W-:Y:S02]  /*18e20*/  IABS R12, R19 ;  /* 0x00000013000c7213 */ /* 0x000fe40000000000 */
[----:B------:R-:W-:Y:S02]  /*18e30*/  I2FP.F32.S32 R16, R16 ;  /* 0x0000001000107245 */ /* 0x000fe40000201400 */
[----:B------:R-:W-:Y:S01]  /*18e40*/  I2FP.F32.S32 R12, R12 ;  /* 0x0000000c000c7245 */ /* 0x000fe20000201400 */
[----:B------:R-:W-:Y:S01]  /*18e50*/  MUFU.TANH R4, R4 ;  /* 0x0000000400047308 */ /* 0x000fe20000002400 */
[----:B------:R-:W-:Y:S02]  /*18e60*/  ISETP.GE.AND P4, PT, R24, R246, PT ;  /* 0x000000f61800720c */ /* 0x000fe40003f86270 */
[----:B------:R-:W-:Y:S01]  /*18e70*/  ISETP.GT.AND P6, PT, R187, R20, PT ;  /* 0x00000014bb00720c */ /* 0x000fe20003fc4270 */
[----:B------:R-:W-:Y:S01]  /*18e80*/  FFMA.FTZ R18, -R239, R12, R18 ;  /* 0x0000000cef127223 */ /* 0x000fe20000010112 */
[----:B------:R-:W-:-:S02]  /*18e90*/  IADD3 R15, PT, PT, R244, -0xe1, -R191 ;  /* 0xffffff1ff40f7810 */ /* 0x000fc40007ffe8bf */
[----:B------:R-:W-:Y:S01]  /*18ea0*/  FSEL R19, R17, -INF , !P1 ;  /* 0xff80000011137808 */ /* 0x000fe20004800000 */
[----:B------:R-:W-:Y:S01]  /*18eb0*/  FMUL.FTZ R17, R142, R0 ;  /* 0x000000008e117220 */ /* 0x000fe20000410000 */
[----:B------:R-:W-:Y:S01]  /*18ec0*/  FSEL R140, R140, -INF , !P4 ;  /* 0xff8000008c8c7808 */ /* 0x000fe20006000000 */
[----:B-1----:R-:W-:Y:S01]  /*18ed0*/  FFMA.FTZ R147, -R239, R16, R13 ;  /* 0x00000010ef937223 */ /* 0x002fe2000001010d */
[----:B------:R-:W-:Y:S01]  /*18ee0*/  ISETP.GE.AND P4, PT, R20, R245, PT ;  /* 0x000000f51400720c */ /* 0x000fe20003f86270 */
[----:B------:R-:W-:Y:S01]  /*18ef0*/  VIADD R16, R188, 0xe1 ;  /* 0x000000e1bc107836 */ /* 0x000fe20000000000 */
[----:B------:R-:W-:Y:S01]  /*18f00*/  IABS R15, R15 ;  /* 0x0000000f000f7213 */ /* 0x000fe20000000000 */
[----:B------:R-:W1:Y:S01]  /*18f10*/  MUFU.TANH R12, R17 ;  /* 0x00000011000c7308 */ /* 0x000e620000002400 */
[----:B------:R-:W-:Y:S02]  /*18f20*/  FSEL R18, R18, -INF , !P5 ;  /* 0xff80000012127808 */ /* 0x000fe40006800000 */
[----:B------:R-:W-:-:S02]  /*18f30*/  FSEL R147, R147, -INF , !P6 ;  /* 0xff80000093937808 */ /* 0x000fc40007000000 */
[----:B------:R-:W-:Y:S01]  /*18f40*/  FSEL R141, R18, -INF , !P3 ;  /* 0xff800000128d7808 */ /* 0x000fe20005800000 */
[----:B------:R-:W-:Y:S01]  /*18f50*/  VIADD R18, R188, 0xe8 ;  /* 0x000000e8bc127836 */ /* 0x000fe20000000000 */
[----:B------:R-:W-:Y:S02]  /*18f60*/  FSEL R147, R147, -INF , !P4 ;  /* 0xff80000093937808 */ /* 0x000fe40006000000 */
[----:B------:R-:W-:Y:S02]  /*18f70*/  I2FP.F32.S32 R15, R15 ;  /* 0x0000000f000f7245 */ /* 0x000fe40000201400 */
[----:B------:R-:W-:Y:S02]  /*18f80*/  ISETP.GT.AND P5, PT, R187, R16, PT ;  /* 0x00000010bb00720c */ /* 0x000fe40003fa4270 */
[C---:B------:R-:W-:Y:S01]  /*18f90*/  ISETP.GE.AND P6, PT, R16.reuse, R245, PT ;  /* 0x000000f51000720c */ /* 0x040fe20003fc6270 */
[----:B------:R-:W-:Y:S01]  /*18fa0*/  FFMA.FTZ R15, -R239, R15, R14 ;  /* 0x0000000fef0f7223 */ /* 0x000fe2000001010e */
[----:B------:R-:W-:-:S02]  /*18fb0*/  ISETP.GE.AND P3, PT, R16, R246, PT ;  /* 0x000000f61000720c */ /* 0x000fc40003f66270 */
[----:B------:R-:W-:Y:S02]  /*18fc0*/  ISETP.GT.AND P4, PT, R247, R16, PT ;  /* 0x00000010f700720c */ /* 0x000fe40003f84270 */
[--C-:B------:R-:W-:Y:S02]  /*18fd0*/  IADD3 R16, PT, PT, R244, -0xe8, -R191.reuse ;  /* 0xffffff18f4107810 */ /* 0x100fe40007ffe8bf */
[----:B------:R-:W-:Y:S02]  /*18fe0*/  IADD3 R13, PT, PT, R190, -0xe0, -R191 ;  /* 0xffffff20be0d7810 */ /* 0x000fe40007ffe8bf */
[----:B------:R-:W-:Y:S01]  /*18ff0*/  IABS R14, R16 ;  /* 0x00000010000e7213 */ /* 0x000fe20000000000 */
[----:B------:R-:W-:Y:S01]  /*19000*/  FMUL.FTZ R16, R136, R0 ;  /* 0x0000000088107220 */ /* 0x000fe20000410000 */
[----:B------:R-:W-:Y:S02]  /*19010*/  IABS R13, R13 ;  /* 0x0000000d000d7213 */ /* 0x000fe40000000000 */
[----:B------:R-:W-:-:S02]  /*19020*/  FSEL R142, R19, -INF , !P0 ;  /* 0xff800000138e7808 */ /* 0x000fc40004000000 */
[----:B------:R-:W-:Y:S01]  /*19030*/  I2FP.F32.S32 R13, R13 ;  /* 0x0000000d000d7245 */ /* 0x000fe20000201400 */
[----:B------:R-:W2:Y:S01]  /*19040*/  MUFU.TANH R16, R16 ;  /* 0x0000001000107308 */ /* 0x000ea20000002400 */
[----:B------:R-:W-:Y:S02]  /*19050*/  ISETP.GT.AND P0, PT, R247, R20, PT ;  /* 0x00000014f700720c */ /* 0x000fe40003f04270 */
[----:B------:R-:W-:Y:S01]  /*19060*/  FSEL R15, R15, -INF , !P5 ;  /* 0xff8000000f0f7808 */ /* 0x000fe20006800000 */
[----:B-1----:R-:W-:Y:S01]  /*19070*/  FFMA.FTZ R13, -R239, R13, R12 ;  /* 0x0000000def0d7223 */ /* 0x002fe2000001010c */
[----:B------:R-:W-:Y:S02]  /*19080*/  IADD3 R17, PT, PT, R190, -0xe1, -R191 ;  /* 0xffffff1fbe117810 */ /* 0x000fe40007ffe8bf */
[----:B------:R-:W-:Y:S01]  /*19090*/  FSEL R106, R15, -INF , !P6 ;  /* 0xff8000000f6a7808 */ /* 0x000fe20007000000 */
[----:B------:R-:W1:Y:S01]  /*190a0*/  MUFU.TANH R12, R143 ;  /* 0x0000008f000c7308 */ /* 0x000e620000002400 */
[----:B------:R-:W-:-:S02]  /*190b0*/  FSEL R104, R13, -INF , !P0 ;  /* 0xff8000000d687808 */ /* 0x000fc40004000000 */
[----:B------:R-:W-:Y:S02]  /*190c0*/  IABS R13, R17 ;  /* 0x00000011000d7213 */ /* 0x000fe40000000000 */
[----:B------:R-:W-:Y:S02]  /*190d0*/  I2FP.F32.S32 R15, R14 ;  /* 0x0000000e000f7245 */ /* 0x000fe40000201400 */
[----:B------:R-:W-:Y:S02]  /*190e0*/  I2FP.F32.S32 R13, R13 ;  /* 0x0000000d000d7245 */ /* 0x000fe40000201400 */
[--C-:B------:R-:W-:Y:S01]  /*190f0*/  IADD3 R14, PT, PT, R244, -0xe9, -R191.reuse ;  /* 0xffffff17f40e7810 */ /* 0x100fe20007ffe8bf */
[----:B--2---:R-:W-:Y:S01]  /*19100*/  FFMA.FTZ R15, -R239, R15, R16 ;  /* 0x0000000fef0f7223 */ /* 0x004fe20000010110 */
[----:B------:R-:W-:Y:S02]  /*19110*/  IADD3 R16, PT, PT, R190, -0xe8, -R191 ;  /* 0xffffff18be107810 */ /* 0x000fe40007ffe8bf */
[----:B------:R-:W-:-:S02]  /*19120*/  ISETP.GE.AND P1, PT, R20, R246, PT ;  /* 0x000000f61400720c */ /* 0x000fc40003f26270 */
[----:B------:R-:W-:Y:S02]  /*19130*/  IABS R16, R16 ;  /* 0x0000001000107213 */ /* 0x000fe40000000000 */
[----:B------:R-:W-:Y:S01]  /*19140*/  IABS R14, R14 ;  /* 0x0000000e000e7213 */ /* 0x000fe20000000000 */
[----:B-1----:R-:W-:Y:S01]  /*19150*/  FFMA.FTZ R13, -R239, R13, R12 ;  /* 0x0000000def0d7223 */ /* 0x002fe2000001010c */
[-C--:B------:R-:W-:Y:S01]  /*19160*/  ISETP.GT.AND P0, PT, R187, R18.reuse, PT ;  /* 0x00000012bb00720c */ /* 0x080fe20003f04270 */
[----:B------:R-:W-:Y:S01]  /*19170*/  VIADD R12, R188, 0xe9 ;  /* 0x000000e9bc0c7836 */ /* 0x000fe20000000000 */
[----:B------:R-:W-:Y:S02]  /*19180*/  ISETP.GT.AND P6, PT, R247, R18, PT ;  /* 0x00000012f700720c */ /* 0x000fe40003fc4270 */
[----:B------:R-:W-:Y:S01]  /*19190*/  FSEL R109, R13, -INF , !P4 ;  /* 0xff8000000d6d7808 */ /* 0x000fe20006000000 */
[----:B------:R-:W-:Y:S01]  /*191a0*/  IMAD.MOV.U32 R13, RZ, RZ, R16 ;  /* 0x000000ffff0d7224 */ /* 0x000fe200078e0010 */
[----:B------:R-:W-:-:S02]  /*191b0*/  FSEL R104, R104, -INF , !P1 ;  /* 0xff80000068687808 */ /* 0x000fc40004800000 */
[----:B------:R-:W-:Y:S02]  /*191c0*/  I2FP.F32.S32 R14, R14 ;  /* 0x0000000e000e7245 */ /* 0x000fe40000201400 */
[----:B------:R-:W-:Y:S02]  /*191d0*/  I2FP.F32.S32 R13, R13 ;  /* 0x0000000d000d7245 */ /* 0x000fe40000201400 */
[C---:B------:R-:W-:Y:S01]  /*191e0*/  ISETP.GE.AND P1, PT, R18.reuse, R245, PT ;  /* 0x000000f51200720c */ /* 0x040fe20003f26270 */
[----:B------:R-:W-:Y:S01]  /*191f0*/  FFMA.FTZ R111, -R239, R14, R111 ;  /* 0x0000000eef6f7223 */ /* 0x000fe2000001016f */
[----:B------:R-:W-:Y:S01]  /*19200*/  FSEL R117, R15, -INF , !P0 ;  /* 0xff8000000f757808 */ /* 0x000fe20004000000 */
[----:B------:R-:W-:Y:S01]  /*19210*/  FFMA.FTZ R13, -R239, R13, R138 ;  /* 0x0000000def0d7223 */ /* 0x000fe2000001018a */
[----:B------:R-:W-:Y:S01]  /*19220*/  ISETP.GE.AND P5, PT, R18, R246, PT ;  /* 0x000000f61200720c */ /* 0x000fe20003fa6270 */
        /* <DEDUP_REMOVED lines=8> */
[----:B------:R-:W1:Y:S01]  /*192b0*/  MUFU.TANH R12, R139 ;  /* 0x0000008b000c7308 */ /* 0x000e620000002400 */
[----:B------:R-:W-:Y:S01]  /*192c0*/  FSEL R108, R13, -INF , !P5 ;  /* 0xff8000000d6c7808 */ /* 0x000fe20006800000 */
[----:B------:R-:W-:Y:S01]  /*192d0*/  FMUL.FTZ R13, R5, R0 ;  /* 0x00000000050d7220 */ /* 0x000fe20000410000 */
[----:B------:R-:W-:Y:S02]  /*192e0*/  FSEL R111, R111, -INF , !P4 ;  /* 0xff8000006f6f7808 */ /* 0x000fe40006000000 */
[----:B------:R-:W-:Y:S02]  /*192f0*/  IADD3 R107, PT, PT, R190, -0xe9, -R191 ;  /* 0xffffff17be6b7810 */ /* 0x000fe40007ffe8bf */
[----:B------:R-:W-:Y:S01]  /*19300*/  FSEL R111, R111, -INF , !P3 ;  /* 0xff8000006f6f7808 */ /* 0x000fe20005800000 */
[----:B------:R-:W2:Y:S01]  /*19310*/  MUFU.TANH R16, R13 ;  /* 0x0000000d00107308 */ /* 0x000ea20000002400 */
[----:B------:R-:W-:Y:S02]  /*19320*/  ISETP.GT.AND P6, PT, R187, R14, PT ;  /* 0x0000000ebb00720c */ /* 0x000fe40003fc4270 */
[C---:B------:R-:W-:Y:S01]  /*19330*/  ISETP.GE.AND P5, PT, R14.reuse, R245, PT ;  /* 0x000000f50e00720c */ /* 0x040fe20003fa6270 */
[----:B------:R-:W-:Y:S01]  /*19340*/  BAR.SYNC.DEFER_BLOCKING 0x0 ;  /* 0x0000000000007b1d */ /* 0x000fe20000010000 */
[----:B------:R-:W-:-:S02]  /*19350*/  ISETP.GE.AND P4, PT, R14, R246, PT ;  /* 0x000000f60e00720c */ /* 0x000fc40003f86270 */
[----:B------:R-:W-:Y:S01]  /*19360*/  ISETP.GT.AND P3, PT, R247, R14, PT ;  /* 0x0000000ef700720c */ /* 0x000fe20003f64270 */
[----:B------:R-:W-:Y:S01]  /*19370*/  FMUL.FTZ R14, R7, R0 ;  /* 0x00000000070e7220 */ /* 0x000fe20000410000 */
[----:B------:R-:W-:Y:S01]  /*19380*/  IABS R107, R107 ;  /* 0x0000006b006b7213 */ /* 0x000fe20000000000 */
[----:B------:R-:W-:Y:S01]  /*19390*/  VIADD R0, R188, 0xf8 ;  /* 0x000000f8bc007836 */ /* 0x000fe20000000000 */
[C-C-:B------:R-:W-:Y:S02]  /*193a0*/  IADD3 R7, PT, PT, R244.reuse, -0xf1, -R191.reuse ;  /* 0xffffff0ff4077810 */ /* 0x140fe40007ffe8bf */
[----:B------:R-:W-:Y:S01]  /*193b0*/  I2FP.F32.S32 R107, R107 ;  /* 0x0000006b006b7245 */ /* 0x000fe20000201400 */
[----:B------:R-:W3:Y:S01]  /*193c0*/  MUFU.TANH R14, R14 ;  /* 0x0000000e000e7308 */ /* 0x000ee20000002400 */
[----:B------:R-:W-:Y:S02]  /*193d0*/  IABS R7, R7 ;  /* 0x0000000700077213 */ /* 0x000fe40000000000 */
[--C-:B------:R-:W-:Y:S01]  /*193e0*/  IADD3 R15, PT, PT, R244, -0xf0, -R191.reuse ;  /* 0xffffff10f40f7810 */ /* 0x100fe20007ffe8bf */
[----:B-1----:R-:W-:Y:S01]  /*193f0*/  FFMA.FTZ R107, -R239, R107, R12 ;  /* 0x0000006bef6b7223 */ /* 0x002fe2000001010c */
[--C-:B------:R-:W-:Y:S01]  /*19400*/  IADD3 R6, PT, PT, R190, -0xf0, -R191.reuse ;  /* 0xffffff10be067810 */ /* 0x100fe20007ffe8bf */
[----:B------:R-:W-:Y:S01]  /*19410*/  VIADD R12, R188, 0xf1 ;  /* 0x000000f1bc0c7836 */ /* 0x000fe20000000000 */
[----:B------:R-:W-:-:S02]  /*19420*/  IADD3 R5, PT, PT, R190, -0xf1, -R191 ;  /* 0xffffff0fbe057810 */ /* 0x000fc40007ffe8bf */
[----:B------:R-:W-:Y:S02]  /*19430*/  I2FP.F32.S32 R7, R7 ;  /* 0x0000000700077245 */ /* 0x000fe40000201400 */
[----:B------:R-:W-:Y:S02]  /*19440*/  IADD3 R190, PT, PT, R190, -0xf8, -R191 ;  /* 0xffffff08bebe7810 */ /* 0x000fe40007ffe8bf */
[----:B------:R-:W-:Y:S01]  /*19450*/  IABS R15, R15 ;  /* 0x0000000f000f7213 */ /* 0x000fe20000000000 */
[----:B--2---:R-:W-:Y:S01]  /*19460*/  FFMA.FTZ R7, -R239, R7, R16 ;  /* 0x00000007ef077223 */ /* 0x004fe20000010110 */
[----:B------:R-:W-:Y:S02]  /*19470*/  FSEL R107, R107, -INF , !P1 ;  /* 0xff8000006b6b7808 */ /* 0x000fe40004800000 */
[----:B------:R-:W-:Y:S02]  /*19480*/  IABS R190, R190 ;  /* 0x000000be00be7213 */ /* 0x000fe40000000000 */
[----:B------:R-:W-:-:S02]  /*19490*/  ISETP.GT.AND P1, PT, R187, R12, PT ;  /* 0x0000000cbb00720c */ /* 0x000fc40003f24270 */
[----:B------:R-:W-:Y:S02]  /*194a0*/  I2FP.F32.S32 R15, R15 ;  /* 0x0000000f000f7245 */ /* 0x000fe40000201400 */
[----:B------:R-:W-:Y:S02]  /*194b0*/  FSEL R107, R107, -INF , !P0 ;  /* 0xff8000006b6b7808 */ /* 0x000fe40004000000 */
[----:B------:R-:W-:Y:S01]  /*194c0*/  I2FP.F32.S32 R190, R190 ;  /* 0x000000be00be7245 */ /* 0x000fe20000201400 */
[----:B------:R-:W-:Y:S01]  /*194d0*/  FFMA.FTZ R110, -R239, R15, R110 ;  /* 0x0000000fef6e7223 */ /* 0x000fe2000001016e */
[----:B------:R-:W-:Y:S02]  /*194e0*/  ISETP.GE.AND P0, PT, R12, R245, PT ;  /* 0x000000f50c00720c */ /* 0x000fe40003f06270 */
[----:B------:R-:W-:Y:S01]  /*194f0*/  FSEL R7, R7, -INF , !P1 ;  /* 0xff80000007077808 */ /* 0x000fe20004800000 */
[----:B------:R-:W-:Y:S01]  /*19500*/  FFMA.FTZ R130, -R239, R190, R130 ;  /* 0x000000beef827223 */ /* 0x000fe20000010182 */
[----:B------:R-:W-:-:S02]  /*19510*/  IABS R6, R6 ;  /* 0x0000000600067213 */ /* 0x000fc40000000000 */
[----:B------:R-:W-:Y:S02]  /*19520*/  IABS R5, R5 ;  /* 0x0000000500057213 */ /* 0x000fe40000000000 */
[----:B------:R-:W-:Y:S02]  /*19530*/  IADD3 R191, PT, PT, R244, -0xf8, -R191 ;  /* 0xffffff08f4bf7810 */ /* 0x000fe40007ffe8bf */
[----:B------:R-:W-:Y:S02]  /*19540*/  FSEL R121, R7, -INF , !P0 ;  /* 0xff80000007797808 */ /* 0x000fe40004000000 */
[----:B------:R-:W-:Y:S02]  /*19550*/  I2FP.F32.S32 R6, R6 ;  /* 0x0000000600067245 */ /* 0x000fe40000201400 */
[----:B------:R-:W-:Y:S02]  /*19560*/  ISETP.GT.AND P0, PT, R247, R0, PT ;  /* 0x00000000f700720c */ /* 0x000fe40003f04270 */
[----:B------:R-:W-:Y:S01]  /*19570*/  I2FP.F32.S32 R5, R5 ;  /* 0x0000000500057245 */ /* 0x000fe20000201400 */
[----:B------:R-:W-:Y:S01]  /*19580*/  FFMA.FTZ R4, -R239, R6, R4 ;  /* 0x00000006ef047223 */ /* 0x000fe20000010104 */
[----:B------:R-:W-:-:S02]  /*19590*/  IABS R191, R191 ;  /* 0x000000bf00bf7213 */ /* 0x000fc40000000000 */
[----:B------:R-:W-:Y:S01]  /*195a0*/  FSEL R110, R110, -INF , !P6 ;  /* 0xff8000006e6e7808 */ /* 0x000fe20007000000 */
[----:B---3--:R-:W-:Y:S01]  /*195b0*/  FFMA.FTZ R5, -R239, R5, R14 ;  /* 0x00000005ef057223 */ /* 0x008fe2000001010e */
[----:B------:R-:W-:Y:S02]  /*195c0*/  FSEL R130, R130, -INF , !P0 ;  /* 0xff80000082827808 */ /* 0x000fe40004000000 */
[----:B------:R-:W-:Y:S02]  /*195d0*/  I2FP.F32.S32 R191, R191 ;  /* 0x000000bf00bf7245 */ /* 0x000fe40000201400 */
[----:B------:R-:W-:Y:S02]  /*195e0*/  ISETP.GT.AND P0, PT, R189, R226, PT ;  /* 0x000000e2bd00720c */ /* 0x000fe40003f04270 */
[----:B------:R-:W-:Y:S01]  /*195f0*/  FSEL R110, R110, -INF , !P5 ;  /* 0xff8000006e6e7808 */ /* 0x000fe20006800000 */
[----:B------:R-:W-:Y:S01]  /*19600*/  FFMA.FTZ R128, -R239, R191, R128 ;  /* 0x000000bfef807223 */ /* 0x000fe20000010180 */
[----:B------:R-:W-:-:S02]  /*19610*/  ISETP.GT.AND P5, PT, R247, R12, PT ;  /* 0x0000000cf700720c */ /* 0x000fc40003fa4270 */
[----:B------:R-:W-:Y:S02]  /*19620*/  FSEL R4, R4, -INF , !P3 ;  /* 0xff80000004047808 */ /* 0x000fe40005800000 */
[----:B------:R-:W-:Y:S02]  /*19630*/  ISETP.GE.AND P6, PT, R12, R246, PT ;  /* 0x000000f60c00720c */ /* 0x000fe40003fc6270 */
[----:B------:R-:W-:Y:S02]  /*19640*/  ISETP.GT.AND P3, PT, R187, R0, PT ;  /* 0x00000000bb00720c */ /* 0x000fe40003f64270 */
[----:B------:R-:W-:Y:S02]  /*19650*/  FSEL R5, R5, -INF , !P5 ;  /* 0xff80000005057808 */ /* 0x000fe40006800000 */
[----:B------:R-:W-:Y:S02]  /*19660*/  ISETP.GT.AND P5, PT, R187, R188, PT ;  /* 0x000000bcbb00720c */ /* 0x000fe40003fa4270 */
[----:B------:R-:W-:-:S02]  /*19670*/  FSEL R120, R4, -INF , !P4 ;  /* 0xff80000004787808 */ /* 0x000fc40006000000 */
[----:B------:R-:W-:Y:S02]  /*19680*/  FSEL R116, R5, -INF , !P6 ;  /* 0xff80000005747808 */ /* 0x000fe40007000000 */
[----:B------:R-:W-:Y:S02]  /*19690*/  FSEL R128, R128, -INF , !P3 ;  /* 0xff80000080807808 */ /* 0x000fe40005800000 */
[CC--:B------:R-:W-:Y:S02]  /*196a0*/  ISETP.GE.AND P4, PT, R0.reuse, R245.reuse, PT ;  /* 0x000000f50000720c */ /* 0x0c0fe40003f86270 */
[-C--:B------:R-:W-:Y:S02]  /*196b0*/  ISETP.GE.AND P1, PT, R0, R246.reuse, PT ;  /* 0x000000f60000720c */ /* 0x080fe40003f26270 */
[C---:B------:R-:W-:Y:S02]  /*196c0*/  ISETP.GE.AND P6, PT, R188.reuse, R245, PT ;  /* 0x000000f5bc00720c */ /* 0x040fe40003fc6270 */
[----:B------:R-:W-:-:S02]  /*196d0*/  ISETP.GE.AND P3, PT, R188, R246, PT ;  /* 0x000000f6bc00720c */ /* 0x000fc40003f66270 */
        /* <DEDUP_REMOVED lines=21> */
.L_x_7174:
[----:B------:R-:W2:Y:S01]  /*19830*/  LD.E R16, desc[UR4][R164.64+0x170] ;  /* 0x00017004a4107980 */ /* 0x000ea2000c101900 */
[----:B------:R-:W-:Y:S02]  /*19840*/  IADD3 R14, PT, PT, R57, -0x200, RZ ;  /* 0xfffffe00390e7810 */ /* 0x000fe40007ffe0ff */
        /* <DEDUP_REMOVED lines=15> */
[----:B------:R-:W-:-:S02]  /*19940*/  IMAD.HI.U32 R15, R19, R15, R18 ;  /* 0x0000000f130f7227 */ /* 0x000fc400078e0012 */
[----:B------:R-:W2:Y:S01]  /*19950*/  LD.E.64 R18, desc[UR4][R164.64+0x20] ;  /* 0x00002004a4127980 */ /* 0x000ea2000c101b00 */
[----:B------:R-:W-:-:S03]  /*19960*/  ISETP.GE.AND P0, PT, R14, RZ, PT ;  /* 0x000000ff0e00720c */ /* 0x000fc60003f06270 */
        /* <DEDUP_REMOVED lines=12> */
[----:B------:R-:W-:Y:S02]  /*19a30*/  ISETP.GE.U32.AND P6, PT, R12, R7, PT ;  /* 0x000000070c00720c */ /* 0x000fe40003fc6070 */
[----:B------:R-:W-:-:S07]  /*19a40*/  LOP3.LUT R0, RZ, R16, RZ, 0x33, !PT ;  /* 0x00000010ff007212 */ /* 0x000fce00078e33ff */
[----:B------:R-:W-:-:S04]  /*19a50*/  @P5 VIADD R13, R13, 0x1 ;  /* 0x000000010d0d5836 */ /* 0x000fc80000000000 */
        /* <DEDUP_REMOVED lines=25> */
.L_x_7175:
[----:B------:R-:W-:Y:S05]  /*19bf0*/  BSYNC.RECONVERGENT B0 ;  /* 0x0000000000007941 */ /* 0x000fea0003800200 */
.L_x_7173:
        /* <DEDUP_REMOVED lines=13> */
[--C-:B------:R-:W-:Y:S01]  /*19cd0*/  IMAD.X R15, R17, 0x1, R0.reuse, P1 ;  /* 0x00000001110f7824 */ /* 0x100fe200008e0600 */
[-C--:B------:R-:W-:Y:S02]  /*19ce0*/  IADD3 R12, P1, PT, R14, R5.reuse, RZ ;  /* 0x000000050e0c7210 */ /* 0x080fe40007f3e0ff */
[----:B------:R-:W-:Y:S01]  /*19cf0*/  @!PT LDS RZ, [RZ] ;  /* 0x00000000fffff984 */ /* 0x000fe20000000800 */
[----:B------:R-:W-:Y:S01]  /*19d00*/  @!PT LDS RZ, [RZ] ;  /* 0x00000000fffff984 */ /* 0x000fe20000000800 */
[----:B------:R-:W-:Y:S01]  /*19d10*/  @!PT LDS RZ, [RZ] ;  /* 0x00000000fffff984 */ /* 0x000fe20000000800 */
[----:B------:R-:W-:Y:S03]  /*19d20*/  @!P0 LDGSTS.E.BYPASS.LTC128B.128 [R58+0x2000], desc[UR4][R228.64] ;  /* 0x02000000e43a8fae */ /* 0x000fe6000b981a04 */
        /* <DEDUP_REMOVED lines=24> */
[----:B------:R1:W-:Y:S01]  /*19eb0*/  @P0 STS.128 [R58+0x3800], RZ ;  /* 0x003800ff3a000388 */ /* 0x0003e20000000c00 */
[----:B--2---:R-:W-:-:S03]  /*19ec0*/  IADD3 R22, P1, PT, R30, R5, RZ ;  /* 0x000000051e167210 */ /* 0x004fc60007f3e0ff */
        /* <DEDUP_REMOVED lines=29> */
[----:B--2---:R-:W-:-:S03]  /*1a0a0*/  IADD3 R14, P3, PT, R18, R5, RZ ;  /* 0x00000005120e7210 */ /* 0x004fc60007f7e0ff */
        /* <DEDUP_REMOVED lines=40> */
.L_x_7172:
[----:B------:R-:W-:Y:S05]  /*1a330*/  BSYNC.RECONVERGENT B1 ;  /* 0x0000000000017941 */ /* 0x000fea0003800200 */
.L_x_7171:
[----:B------:R-:W2:Y:S01]  /*1a340*/  LD.E R130, desc[UR4][R164.64+0xdc] ;  /* 0x0000dc04a4827980 */ /* 0x000ea2000c101900 */
[----:B------:R-:W-:Y:S01]  /*1a350*/  FMNMX3.FTZ R5, R6, R195, R199, !PT ;  /* 0x000000c306057276 */ /* 0x000fe200078100c7 */
        /* <DEDUP_REMOVED lines=62> */
[----:B-1----:R-:W-:Y:S02]  /*1a740*/  FMNMX.FTZ R14, R62, R5, !PT ;  /* 0x000000053e0e7209 */ /* 0x002fe40007810000 */
[----:B------:R-:W-:Y:S02]  /*1a750*/  FMNMX.FTZ R13, R61, R0, !PT ;  /* 0x000000003d0d7209 */ /* 0x000fe40007810000 */
[----:B------:R-:W-:Y:S01]  /*1a760*/  IADD3 R143, PT, PT, R2, R3, RZ ;  /* 0x00000003028f7210 */ /* 0x000fe20007ffe0ff */
[----:B------:R-:W1:Y:S03]  /*1a770*/  SHFL.BFLY PT, R7, R14, 0x2, 0x1f ;  /* 0x0c401f000e077f89 */ /* 0x000e6600000e0000 */
[----:B------:R-:W-:Y:S01]  /*1a780*/  LEA R143, R143, R60, 0x1 ;  /* 0x0000003c8f8f7211 */ /* 0x000fe200078e08ff */
[----:B------:R-:W3:Y:S03]  /*1a790*/  SHFL.BFLY PT, R12, R13, 0x2, 0x1f ;  /* 0x0c401f000d0c7f89 */ /* 0x000ee600000e0000 */
[----:B------:R-:W-:Y:S01]  /*1a7a0*/  IADD3 R60, PT, PT, R56, R143, RZ ;  /* 0x0000008f383c7210 */ /* 0x000fe20007ffe0ff */
[----:B------:R-:W-:Y:S04]  /*1a7b0*/  LDSM.16.MT88.4 R32, [R143+0xa000] ;  /* 0x00a000008f20783b */ /* 0x000fe80000004200 */
[----:B------:R-:W-:Y:S04]  /*1a7c0*/  LDSM.16.MT88.4 R24, [R60+0xa000] ;  /* 0x00a000003c18783b */ /* 0x000fe80000004200 */
[----:B------:R-:W-:Y:S04]  /*1a7d0*/  LDSM.16.MT88.4 R52, [R143+0xa800] ;  /* 0x00a800008f34783b */ /* 0x000fe80000004200 */
[----:B------:R-:W-:Y:S01]  /*1a7e0*/  LDSM.16.MT88.4 R48, [R60+0xa800] ;  /* 0x00a800003c30783b */ /* 0x000fe20000004200 */
[----:B-1----:R-:W-:-:S02]  /*1a7f0*/  FMNMX.FTZ R7, R14, R7, !PT ;  /* 0x000000070e077209 */ /* 0x002fc40007810000 */
[----:B---3--:R-:W-:-:S03]  /*1a800*/  FMNMX.FTZ R12, R13, R12, !PT ;  /* 0x0000000c0d0c7209 */ /* 0x008fc60007810000 */
[----:B------:R-:W1:Y:S04]  /*1a810*/  SHFL.BFLY PT, R0, R7, 0x1, 0x1f ;  /* 0x0c201f0007007f89 */ /* 0x000e6800000e0000 */
[----:B------:R-:W3:Y:S01]  /*1a820*/  SHFL.BFLY PT, R5, R12, 0x1, 0x1f ;  /* 0x0c201f000c057f89 */ /* 0x000ee200000e0000 */
[----:B-1----:R-:W-:-:S04]  /*1a830*/  FMNMX.FTZ R0, R7, R0, !PT ;  /* 0x0000000007007209 */ /* 0x002fc80007810000 */
[----:B------:R-:W-:Y:S02]  /*1a840*/  FSETP.NEU.FTZ.AND P0, PT, R0, -INF , PT ;  /* 0xff8000000000780b */ /* 0x000fe40003f1d000 */
[----:B---3--:R-:W-:Y:S01]  /*1a850*/  FMNMX.FTZ R2, R12, R5, !PT ;  /* 0x000000050c027209 */ /* 0x008fe20007810000 */
[----:B--2---:R-:W-:-:S04]  /*1a860*/  FMUL.FTZ R139, R130, R0 ;  /* 0x00000000828b7220 */ /* 0x004fc80000410000 */
[----:B------:R-:W-:Y:S01]  /*1a870*/  FMUL.FTZ R193, R130, R2 ;  /* 0x0000000282c17220 */ /* 0x000fe20000410000 */
[----:B------:R-:W-:Y:S02]  /*1a880*/  FSEL R139, R139, RZ, P0 ;  /* 0x000000ff8b8b7208 */ /* 0x000fe40000000000 */
[----:B------:R-:W-:-:S03]  /*1a890*/  FSETP.NEU.FTZ.AND P0, PT, R2, -INF , PT ;  /* 0xff8000000200780b */ /* 0x000fc60003f1d000 */
[-CC-:B------:R-:W-:Y:S01]  /*1a8a0*/  FFMA.FTZ R136, R195, R130.reuse, -R139.reuse ;  /* 0x00000082c3887223 */ /* 0x180fe2000001088b */
[----:B------:R-:W-:Y:S01]  /*1a8b0*/  IADD3 R195, PT, PT, R8, R143, RZ ;  /* 0x0000008f08c37210 */ /* 0x000fe20007ffe0ff */
[-CC-:B------:R-:W-:Y:S01]  /*1a8c0*/  FFMA.FTZ R187, R6, R130.reuse, -R139.reuse ;  /* 0x0000008206bb7223 */ /* 0x180fe2000001088b */
[----:B------:R-:W-:Y:S01]  /*1a8d0*/  FSEL R193, R193, RZ, P0 ;  /* 0x000000ffc1c17208 */ /* 0x000fe20000000000 */
[-CC-:B------:R-:W-:Y:S01]  /*1a8e0*/  FFMA.FTZ R185, R199, R130.reuse, -R139.reuse ;  /* 0x00000082c7b97223 */ /* 0x180fe2000001088b */
[----:B------:R-:W-:Y:S01]  /*1a8f0*/  IADD3 R8, PT, PT, R56, R195, RZ ;  /* 0x000000c338087210 */ /* 0x000fe20007ffe0ff */
[----:B------:R-:W1:Y:S01]  /*1a900*/  LDSM.16.MT88.4 R16, [R195+0xa000] ;  /* 0x00a00000c310783b */ /* 0x000e620000004200 */
[-C--:B------:R-:W-:Y:S01]  /*1a910*/  FFMA.FTZ R132, R203, R130.reuse, -R139 ;  /* 0x00000082cb847223 */ /* 0x080fe2000001088b */
[-CC-:B------:R-:W-:Y:S01]  /*1a920*/  FFMA.FTZ R191, R4, R130.reuse, -R193.reuse ;  /* 0x0000008204bf7223 */ /* 0x180fe200000108c1 */
[-CC-:B------:R-:W-:Y:S01]  /*1a930*/  FFMA.FTZ R188, R212, R130.reuse, -R193.reuse ;  /* 0x00000082d4bc7223 */ /* 0x180fe200000108c1 */
[----:B------:R-:W2:Y:S01]  /*1a940*/  LDSM.16.MT88.4 R40, [R8+0xa000] ;  /* 0x00a000000828783b */ /* 0x000ea20000004200 */
[-CC-:B------:R-:W-:Y:S01]  /*1a950*/  FFMA.FTZ R189, R214, R130.reuse, -R193.reuse ;  /* 0x00000082d6bd7223 */ /* 0x180fe200000108c1 */
[-CC-:B------:R-:W-:Y:S01]  /*1a960*/  FFMA.FTZ R138, R250, R130.reuse, -R193.reuse ;  /* 0x00000082fa8a7223 */ /* 0x180fe200000108c1 */
[----:B------:R-:W-:Y:S01]  /*1a970*/  MUFU.EX2 R187, R187 ;  /* 0x000000bb00bb7308 */ /* 0x000fe20000000800 */
[-C--:B------:R-:W-:Y:S01]  /*1a980*/  FFMA.FTZ R203, R196, R130.reuse, -R193 ;  /* 0x00000082c4cb7223 */ /* 0x080fe200000108c1 */
        /* <DEDUP_REMOVED lines=9> */
[----:B------:R-:W4:Y:S01]  /*1aa20*/  LDSM.16.MT88.4 R44, [R195+0xa800] ;  /* 0x00a80000c32c783b */ /* 0x000f220000004200 */
[----:B------:R-:W5:Y:S01]  /*1aa30*/  MUFU.EX2 R132, R132 ;  /* 0x0000008400847308 */ /* 0x000f620000000800 */
[-CC-:B------:R-:W-:Y:S01]  /*1aa40*/  FFMA.FTZ R198, R198, R130.reuse, -R139.reuse ;  /* 0x00000082c6c67223 */ /* 0x180fe2000001088b */
[-C--:B------:R-:W-:Y:S01]  /*1aa50*/  FFMA.FTZ R207, R202, R130.reuse, -R139 ;  /* 0x00000082cacf7223 */ /* 0x080fe2000001088b */
[-CC-:B------:R-:W-:Y:S01]  /*1aa60*/  FFMA.FTZ R209, R71, R130.reuse, -R193.reuse ;  /* 0x0000008247d17223 */ /* 0x180fe200000108c1 */
[----:B------:R-:W-:Y:S01]  /*1aa70*/  MUFU.EX2 R191, R191 ;  /* 0x000000bf00bf7308 */ /* 0x000fe20000000800 */
[-C--:B------:R-:W-:Y:S01]  /*1aa80*/  FFMA.FTZ R88, R88, R130.reuse, -R193 ;  /* 0x0000008258587223 */ /* 0x080fe200000108c1 */
[----:B---3--:R-:W-:Y:S01]  /*1aa90*/  F2FP.F16.F32.PACK_AB R5, R136, R187 ;  /* 0x000000bb8805723e */ /* 0x008fe200000000ff */
[-CC-:B------:R-:W-:Y:S01]  /*1aaa0*/  FFMA.FTZ R200, R200, R130.reuse, -R139.reuse ;  /* 0x00000082c8c87223 */ /* 0x180fe2000001088b */
[----:B------:R-:W3:Y:S01]  /*1aab0*/  MUFU.EX2 R188, R188 ;  /* 0x000000bc00bc7308 */ /* 0x000ee20000000800 */
[-C--:B------:R-:W-:Y:S01]  /*1aac0*/  FFMA.FTZ R208, R206, R130.reuse, -R139 ;  /* 0x00000082ced07223 */ /* 0x080fe2000001088b */
[-CC-:B------:R-:W-:Y:S01]  /*1aad0*/  FFMA.FTZ R206, R63, R130.reuse, -R193.reuse ;  /* 0x000000823fce7223 */ /* 0x180fe200000108c1 */
[-CC-:B------:R-:W-:Y:S01]  /*1aae0*/  FFMA.FTZ R202, R70, R130.reuse, -R193.reuse ;  /* 0x0000008246ca7223 */ /* 0x180fe200000108c1 */
[----:B------:R-:W-:Y:S01]  /*1aaf0*/  MUFU.EX2 R189, R189 ;  /* 0x000000bd00bd7308 */ /* 0x000fe20000000800 */
[-C--:B------:R-:W-:Y:S01]  /*1ab00*/  FFMA.FTZ R211, R86, R130.reuse, -R193 ;  /* 0x0000008256d37223 */ /* 0x080fe200000108c1 */
[----:B-----5:R-:W-:Y:S01]  /*1ab10*/  F2FP.F16.F32.PACK_AB R7, R132, R185 ;  /* 0x000000b98407723e */ /* 0x020fe200000000ff */
[-CC-:B------:R-:W-:Y:S01]  /*1ab20*/  FFMA.FTZ R79, R79, R130.reuse, -R139.reuse ;  /* 0x000000824f4f7223 */ /* 0x180fe2000001088b */
[----:B------:R-:W5:Y:S01]  /*1ab30*/  MUFU.EX2 R138, R138 ;  /* 0x0000008a008a7308 */ /* 0x000f620000000800 */
[-CC-:B------:R-:W-:Y:S01]  /*1ab40*/  FFMA.FTZ R74, R74, R130.reuse, -R139.reuse ;  /* 0x000000824a4a7223 */ /* 0x180fe2000001088b */
[-CC-:B------:R-:W-:Y:S01]  /*1ab50*/  FFMA.FTZ R96, R96, R130.reuse, -R139.reuse ;  /* 0x0000008260607223 */ /* 0x180fe2000001088b */
[-C--:B------:R-:W-:Y:S01]  /*1ab60*/  FFMA.FTZ R100, R100, R130.reuse, -R139 ;  /* 0x0000008264647223 */ /* 0x080fe2000001088b */
[----:B------:R-:W-:Y:S01]  /*1ab70*/  MUFU.EX2 R190, R190 ;  /* 0x000000be00be7308 */ /* 0x000fe20000000800 */
[-CC-:B------:R-:W-:Y:S01]  /*1ab80*/  FFMA.FTZ R98, R98, R130.reuse, -R193.reuse ;  /* 0x0000008262627223 */ /* 0x180fe200000108c1 */
[----:B---3--:R-:W-:Y:S01]  /*1ab90*/  F2FP.F16.F32.PACK_AB R4, R188, R191 ;  /* 0x000000bfbc04723e */ /* 0x008fe200000000ff */
[-CC-:B------:R-:W-:Y:S01]  /*1aba0*/  FFMA.FTZ R99, R99, R130.reuse, -R193.reuse ;  /* 0x0000008263637223 */ /* 0x180fe200000108c1 */
[----:B------:R-:W3:Y:S01]  /*1abb0*/  MUFU.EX2 R197, R197 ;  /* 0x000000c500c57308 */ /* 0x000ee20000000800 */
[-C--:B------:R-:W-:Y:S01]  /*1abc0*/  FFMA.FTZ R103, R103, R130.reuse, -R193 ;  /* 0x0000008267677223 */ /* 0x080fe200000108c1 */
[-C--:B------:R-:W-:Y:S01]  /*1abd0*/  FFMA.FTZ R118, R118, R130.reuse, -R139 ;  /* 0x0000008276767223 */ /* 0x080fe2000001088b */
[-CC-:B------:R-:W-:Y:S01]  /*1abe0*/  FFMA.FTZ R114, R114, R130.reuse, -R193.reuse ;  /* 0x0000008272727223 */ /* 0x180fe200000108c1 */
[----:B------:R-:W-:Y:S01]  /*1abf0*/  MUFU.EX2 R192, R252 ;  /* 0x000000fc00c07308 */ /* 0x000fe20000000800 */
[-C--:B------:R-:W-:Y:S01]  /*1ac00*/  FFMA.FTZ R115, R115, R130.reuse, -R193 ;  /* 0x0000008273737223 */ /* 0x080fe200000108c1 */
[----:B-----5:R-:W-:Y:S01]  /*1ac10*/  F2FP.F16.F32.PACK_AB R6, R138, R189 ;  /* 0x000000bd8a06723e */ /* 0x020fe200000000ff */
[-C--:B------:R-:W-:Y:S01]  /*1ac20*/  FFMA.FTZ R124, R124, R130.reuse, -R139 ;  /* 0x000000827c7c7223 */ /* 0x080fe2000001088b */
[----:B------:R-:W-:Y:S01]  /*1ac30*/  MUFU.EX2 R199, R199 ;  /* 0x000000c700c77308 */ /* 0x000fe20000000800 */
[-CC-:B------:R-:W-:Y:S01]  /*1ac40*/  FFMA.FTZ R126, R126, R130.reuse, -R193.reuse ;  /* 0x000000827e7e7223 */ /* 0x180fe200000108c1 */
[-C--:B------:R-:W-:Y:S01]  /*1ac50*/  FFMA.FTZ R127, R127, R130.reuse, -R193 ;  /* 0x000000827f7f7223 */ /* 0x080fe200000108c1 */
[--C-:B------:R-:W-:Y:S01]  /*1ac60*/  FFMA.FTZ R172, R172, R130, -R139.reuse ;  /* 0x00000082acac7223 */ /* 0x100fe2000001088b */
[----:B------:R-:W5:Y:S01]  /*1ac70*/  MUFU.EX2 R194, R194 ;  /* 0x000000c200c27308 */ /* 0x000f620000000800 */
[C---:B------:R-:W-:Y:S01]  /*1ac80*/  HMMA.16816.F32 R36, R4.reuse, R32, RZ ;  /* 0x000000200424723c */ /* 0x040fe200000018ff */
[----:B---3--:R-:W-:Y:S01]  /*1ac90*/  F2FP.F16.F32.PACK_AB R65, R197, R190 ;  /* 0x000000bec541723e */ /* 0x008fe200000000ff */
[-CC-:B------:R-:W-:Y:S01]  /*1aca0*/  FFMA.FTZ R173, R173, R130.reuse, -R139.reuse ;  /* 0x00000082adad7223 */ /* 0x180fe2000001088b */
[----:B------:R-:W-:Y:S01]  /*1acb0*/  MUFU.EX2 R203, R203 ;  /* 0x000000cb00cb7308 */ /* 0x000fe20000000800 */
[-CC-:B------:R-:W-:Y:S01]  /*1acc0*/  FFMA.FTZ R168, R168, R130.reuse, -R139.reuse ;  /* 0x00000082a8a87223 */ /* 0x180fe2000001088b */
[-C--:B------:R-:W-:Y:S01]  /*1acd0*/  FFMA.FTZ R169, R169, R130.reuse, -R139 ;  /* 0x00000082a9a97223 */ /* 0x080fe2000001088b */
[-CC-:B------:R-:W-:Y:S01]  /*1ace0*/  FFMA.FTZ R183, R183, R130.reuse, -R193.reuse ;  /* 0x00000082b7b77223 */ /* 0x180fe200000108c1 */
[----:B------:R-:W3:Y:S01]  /*1acf0*/  MUFU.EX2 R196, R196 ;  /* 0x000000c400c47308 */ /* 0x000ee20000000800 */
[C---:B------:R-:W-:Y:S01]  /*1ad00*/  HMMA.16816.F32 R32, R4.reuse, R34, RZ ;  /* 0x000000220420723c */ /* 0x040fe200000018ff */
[-C--:B------:R-:W-:Y:S01]  /*1ad10*/  FFMA.FTZ R171, R171, R130.reuse, -R193 ;  /* 0x00000082abab7223 */ /* 0x080fe200000108c1 */
[-CC-:B------:R-:W-:Y:S01]  /*1ad20*/  FFMA.FTZ R156, R156, R130.reuse, -R139.reuse ;  /* 0x000000829c9c7223 */ /* 0x180fe2000001088b */
[----:B------:R-:W2:Y:S01]  /*1ad30*/  MUFU.EX2 R205, R205 ;  /* 0x000000cd00cd7308 */ /* 0x000ea20000000800 */
[-CC-:B------:R-:W-:Y:S01]  /*1ad40*/  FFMA.FTZ R152, R152, R130.reuse, -R139.reuse ;  /* 0x0000008298987223 */ /* 0x180fe2000001088b */
[----:B-----5:R-:W-:Y:S01]  /*1ad50*/  F2FP.F16.F32.PACK_AB R64, R194, R199 ;  /* 0x000000c7c240723e */ /* 0x020fe200000000ff */
[-C--:B------:R-:W-:Y:S01]  /*1ad60*/  FFMA.FTZ R153, R153, R130.reuse, -R139 ;  /* 0x0000008299997223 */ /* 0x080fe2000001088b */
[----:B------:R-:W-:Y:S01]  /*1ad70*/  MUFU.EX2 R198, R198 ;  /* 0x000000c600c67308 */ /* 0x000fe20000000800 */
[C---:B------:R-:W-:Y:S01]  /*1ad80*/  HMMA.16816.F32 R28, R4.reuse, R24, RZ ;  /* 0x00000018041c723c */ /* 0x040fe200000018ff */
[-CC-:B------:R-:W-:Y:S01]  /*1ad90*/  FFMA.FTZ R213, R154, R130.reuse, -R193.reuse ;  /* 0x000000829ad57223 */ /* 0x180fe200000108c1 */
[-CC-:B------:R-:W-:Y:S01]  /*1ada0*/  FFMA.FTZ R210, R159, R130.reuse, -R193.reuse ;  /* 0x000000829fd27223 */ /* 0x180fe200000108c1 */
[----:B------:R-:W-:Y:S01]  /*1adb0*/  MUFU.EX2 R207, R207 ;  /* 0x000000cf00cf7308 */ /* 0x000fe20000000800 */
[-CC-:B------:R-:W-:Y:S01]  /*1adc0*/  FFMA.FTZ R158, R158, R130.reuse, -R193.reuse ;  /* 0x000000829e9e7223 */ /* 0x180fe200000108c1 */
[----:B---3--:R-:W-:Y:S01]  /*1add0*/  F2FP.F16.F32.PACK_AB R66, R196, R203 ;  /* 0x000000cbc442723e */ /* 0x008fe200000000ff */
[----:B------:R-:W-:Y:S01]  /*1ade0*/  FFMA.FTZ R150, R150, R130, -R193 ;  /* 0x0000008296967223 */ /* 0x000fe200000108c1 */
[----:B------:R3:W-:Y:S01]  /*1adf0*/  MUFU.EX2 R63, R208 ;  /* 0x000000d0003f7308 */ /* 0x0007e20000000800 */
[C---:B-1----:R-:W-:Y:S01]  /*1ae00*/  HMMA.16816.F32 R20, R4.reuse, R16, RZ ;  /* 0x000000100414723c */ /* 0x042fe200000018ff */
[----:B--2---:R-:W-:Y:S01]  /*1ae10*/  F2FP.F16.F32.PACK_AB R67, R205, R192 ;  /* 0x000000c0cd43723e */ /* 0x004fe200000000ff */
[----:B------:R-:W-:Y:S01]  /*1ae20*/  FADD.FTZ R136, R187, R136 ;  /* 0x00000088bb887221 */ /* 0x000fe20000010000 */
[----:B------:R1:W-:Y:S01]  /*1ae30*/  MUFU.EX2 R70, R206 ;  /* 0x000000ce00467308 */ /* 0x0003e20000000800 */
[----:B------:R-:W-:Y:S01]  /*1ae40*/  FADD.FTZ R188, R191, R188 ;  /* 0x000000bcbfbc7221 */ /* 0x000fe20000010000 */
[-C--:B------:R-:W-:Y:S01]  /*1ae50*/  FFMA.FTZ R145, R145, R130.reuse, -R139 ;  /* 0x0000008291917223 */ /* 0x080fe2000001088b */
[-CC-:B------:R-:W-:Y:S01]  /*1ae60*/  FFMA.FTZ R128, R128, R130.reuse, -R193.reuse ;  /* 0x0000008280807223 */ /* 0x180fe200000108c1 */
[----:B------:R2:W5:Y:S01]  /*1ae70*/  MUFU.EX2 R71, R202 ;  /* 0x000000ca00477308 */ /* 0x0005620000000800 */
[C---:B------:R-:W-:Y:S01]  /*1ae80*/  HMMA.16816.F32 R24, R4.reuse, R26, RZ ;  /* 0x0000001a0418723c */ /* 0x040fe200000018ff */
[----:B------:R-:W-:Y:S01]  /*1ae90*/  FADD.FTZ R189, R189, R188 ;  /* 0x000000bcbdbd7221 */ /* 0x000fe20000010000 */
[-CC-:B------:R-:W-:Y:S01]  /*1aea0*/  FFMA.FTZ R188, R142, R130.reuse, -R193.reuse ;  /* 0x000000828ebc7223 */ /* 0x180fe200000108c1 */
[----:B------:R-:W-:Y:S01]  /*1aeb0*/  MUFU.EX2 R209, R209 ;  /* 0x000000d100d17308 */ /* 0x000fe20000000800 */
[-CC-:B------:R-:W-:Y:S01]  /*1aec0*/  FFMA.FTZ R61, R61, R130.reuse, -R193.reuse ;  /* 0x000000823d3d7223 */ /* 0x180fe200000108c1 */
[-C--:B---3--:R-:W-:Y:S01]  /*1aed0*/  FFMA.FTZ R208, R170, R130.reuse, -R193 ;  /* 0x00000082aad07223 */ /* 0x088fe200000108c1 */
[-C--:B------:R-:W-:Y:S01]  /*1aee0*/  FFMA.FTZ R62, R62, R130.reuse, -R139 ;  /* 0x000000823e3e7223 */ /* 0x080fe2000001088b */
[----:B------:R-:W3:Y:S01]  /*1aef0*/  MUFU.EX2 R88, R88 ;  /* 0x0000005800587308 */ /* 0x000ee20000000800 */
[----:B------:R-:W-:Y:S01]  /*1af00*/  HMMA.16816.F32 R16, R4, R18, RZ ;  /* 0x000000120410723c */ /* 0x000fe200000018ff */
[--C-:B-1----:R-:W-:Y:S01]  /*1af10*/  FFMA.FTZ R206, R85, R130, -R193.reuse ;  /* 0x0000008255ce7223 */ /* 0x102fe200000108c1 */
[----:B------:R-:W-:Y:S01]  /*1af20*/  ISETP.GT.AND P0, PT, R105, R226, PT ;  /* 0x000000e26900720c */ /* 0x000fe20003f04270 */
[----:B------:R-:W1:Y:S01]  /*1af30*/  MUFU.EX2 R200, R200 ;  /* 0x000000c800c87308 */ /* 0x000e620000000800 */
[----:B--2---:R-:W-:-:S03]  /*1af40*/  FFMA.FTZ R202, R90, R130, -R193 ;  /* 0x000000825aca7223 */ /* 0x004fc600000108c1 */
[----:B------:R2:W-:Y:S01]  /*1af50*/  MUFU.EX2 R90, R206 ;  /* 0x000000ce005a7308 */ /* 0x0005e20000000800 */
[C---:B------:R-:W-:Y:S03]  /*1af60*/  HMMA.16816.F32 R12, R4.reuse, R40, RZ ;  /* 0x00000028040c723c */ /* 0x040fe600000018ff */
[----:B------:R4:W-:Y:S04]  /*1af70*/  MUFU.EX2 R86, R202 ;  /* 0x000000ca00567308 */ /* 0x0009e80000000800 */
[----:B------:R-:W-:Y:S01]  /*1af80*/  MUFU.EX2 R211, R211 ;  /* 0x000000d300d37308 */ /* 0x000fe20000000800 */
[----:B------:R-:W-:Y:S01]  /*1af90*/  HMMA.16816.F32 R4, R4, R42, RZ ;  /* 0x0000002a0404723c */ /* 0x000fe200000018ff */
[----:B------:R-:W5:Y:S02]  /*1afa0*/  LDSM.16.MT88.4 R40, [R8+0xa800] ;  /* 0x00a800000828783b */ /* 0x000f640000004200 */
[----:B------:R-:W-:Y:S01]  /*1afb0*/  MUFU.EX2 R79, R79 ;  /* 0x0000004f004f7308 */ /* 0x000fe20000000800 */
[-CC-:B--2---:R-:W-:Y:S01]  /*1afc0*/  FFMA.FTZ R206, R83, R130.reuse, -R193.reuse ;  /* 0x0000008253ce7223 */ /* 0x184fe200000108c1 */
[----:B------:R-:W-:-:S02]  /*1afd0*/  FFMA.FTZ R83, R78, R130, -R193 ;  /* 0x000000824e537223 */ /* 0x000fc400000108c1 */
[----:B------:R-:W-:Y:S01]  /*1afe0*/  MUFU.EX2 R74, R74 ;  /* 0x0000004a004a7308 */ /* 0x000fe20000000800 */
[C---:B------:R-:W-:Y:S01]  /*1aff0*/  HMMA.16816.F32 R36, R64.reuse, R52, R36 ;  /* 0x000000344024723c */ /* 0x040fe20000001824 */
[-CC-:B----4-:R-:W-:Y:S01]  /*1b000*/  FFMA.FTZ R202, R77, R130.reuse, -R139.reuse ;  /* 0x000000824dca7223 */ /* 0x190fe2000001088b */
[-C--:B------:R-:W-:Y:S01]  /*1b010*/  FFMA.FTZ R77, R72, R130.reuse, -R139 ;  /* 0x00000082484d7223 */ /* 0x080fe2000001088b */
[----:B------:R-:W-:Y:S04]  /*1b020*/  MUFU.EX2 R96, R96 ;  /* 0x0000006000607308 */ /* 0x000fe80000000800 */
[----:B------:R2:W-:Y:S01]  /*1b030*/  MUFU.EX2 R72, R202 ;  /* 0x000000ca00487308 */ /* 0x0005e20000000800 */
[C---:B------:R-:W-:Y:S01]  /*1b040*/  HMMA.16816.F32 R32, R64.reuse, R54, R32 ;  /* 0x000000364020723c */ /* 0x040fe20000001820 */
[----:B------:R-:W4:Y:S02]  /*1b050*/  LDSM.16.MT88.4 R52, [R143+0xb000] ;  /* 0x00b000008f34783b */ /* 0x000f240000004200 */
[----:B------:R-:W-:Y:S04]  /*1b060*/  MUFU.EX2 R77, R77 ;  /* 0x0000004d004d7308 */ /* 0x000fe80000000800 */
[----:B------:R-:W-:Y:S01]  /*1b070*/  MUFU.EX2 R83, R83 ;  /* 0x0000005300537308 */ /* 0x000fe20000000800 */
[----:B------:R-:W-:Y:S03]  /*1b080*/  HMMA.16816.F32 R20, R64, R44, R20 ;  /* 0x0000002c4014723c */ /* 0x000fe60000001814 */
[----:B------:R-:W-:Y:S01]  /*1b090*/  MUFU.EX2 R100, R100 ;  /* 0x0000006400647308 */ /* 0x000fe20000000800 */
[----:B--2---:R-:W-:-:S03]  /*1b0a0*/  FFMA.FTZ R202, R73, R130, -R193 ;  /* 0x0000008249ca7223 */ /* 0x004fc600000108c1 */
[----:B------:R-:W-:Y:S01]  /*1b0b0*/  MUFU.EX2 R98, R98 ;  /* 0x0000006200627308 */ /* 0x000fe20000000800 */
[C---:B------:R-:W-:Y:S01]  /*1b0c0*/  HMMA.16816.F32 R16, R64.reuse, R46, R16 ;  /* 0x0000002e4010723c */ /* 0x040fe20000001810 */
[----:B------:R-:W2:Y:S02]  /*1b0d0*/  LDSM.16.MT88.4 R44, [R195+0xb000] ;  /* 0x00b00000c32c783b */ /* 0x000ea40000004200 */
[----:B------:R3:W-:Y:S04]  /*1b0e0*/  MUFU.EX2 R78, R202 ;  /* 0x000000ca004e7308 */ /* 0x0007e80000000800 */
[----:B------:R-:W-:Y:S01]  /*1b0f0*/  MUFU.EX2 R99, R99 ;  /* 0x0000006300637308 */ /* 0x000fe20000000800 */
[C---:B------:R-:W-:Y:S03]  /*1b100*/  HMMA.16816.F32 R28, R64.reuse, R48, R28 ;  /* 0x00000030401c723c */ /* 0x040fe6000000181c */
[----:B------:R-:W-:Y:S04]  /*1b110*/  MUFU.EX2 R118, R118 ;  /* 0x0000007600767308 */ /* 0x000fe80000000800 */
[----:B------:R-:W-:Y:S01]  /*1b120*/  MUFU.EX2 R114, R114 ;  /* 0x0000007200727308 */ /* 0x000fe20000000800 */
[C---:B------:R-:W-:Y:S01]  /*1b130*/  HMMA.16816.F32 R24, R64.reuse, R50, R24 ;  /* 0x000000324018723c */ /* 0x040fe20000001818 */
[----:B------:R-:W2:Y:S01]  /*1b140*/  LDSM.16.MT88.4 R48, [R60+0xb000] ;  /* 0x00b000003c30783b */ /* 0x000ea20000004200 */
[----:B---3--:R-:W-:Y:S01]  /*1b150*/  FFMA.FTZ R202, R75, R130, -R193 ;  /* 0x000000824bca7223 */ /* 0x008fe200000108c1 */
[----:B------:R-:W-:Y:S04]  /*1b160*/  MUFU.EX2 R115, R115 ;  /* 0x0000007300737308 */ /* 0x000fe80000000800 */
[----:B------:R-:W-:Y:S01]  /*1b170*/  MUFU.EX2 R124, R124 ;  /* 0x0000007c007c7308 */ /* 0x000fe20000000800 */
[C---:B-----5:R-:W-:Y:S03]  /*1b180*/  HMMA.16816.F32 R12, R64.reuse, R40, R12 ;  /* 0x00000028400c723c */ /* 0x060fe6000000180c */
[----:B------:R-:W-:Y:S04]  /*1b190*/  MUFU.EX2 R126, R126 ;  /* 0x0000007e007e7308 */ /* 0x000fe80000000800 */
[----:B------:R-:W-:Y:S01]  /*1b1a0*/  MUFU.EX2 R127, R127 ;  /* 0x0000007f007f7308 */ /* 0x000fe20000000800 */
[----:B------:R-:W-:Y:S01]  /*1b1b0*/  HMMA.16816.F32 R4, R64, R42, R4 ;  /* 0x0000002a4004723c */ /* 0x000fe20000001804 */
[----:B------:R-:W-:Y:S01]  /*1b1c0*/  F2FP.F16.F32.PACK_AB R64, R71, R70 ;  /* 0x000000464740723e */ /* 0x000fe200000000ff */
[----:B------:R-:W3:Y:S01]  /*1b1d0*/  LDSM.16.MT88.4 R40, [R8+0xb000] ;  /* 0x00b000000828783b */ /* 0x000ee20000004200 */
[----:B------:R-:W-:Y:S01]  /*1b1e0*/  F2FP.F16.F32.PACK_AB R65, R207, R198 ;  /* 0x000000c6cf41723e */ /* 0x000fe200000000ff */
[----:B------:R-:W-:Y:S01]  /*1b1f0*/  MUFU.EX2 R172, R172 ;  /* 0x000000ac00ac7308 */ /* 0x000fe20000000800 */
[----:B------:R-:W-:-:S02]  /*1b200*/  F2FP.F16.F32.PACK_AB R66, R88, R209 ;  /* 0x000000d15842723e */ /* 0x000fc400000000ff */
[----:B-1----:R-:W-:Y:S01]  /*1b210*/  F2FP.F16.F32.PACK_AB R67, R200, R63 ;  /* 0x0000003fc843723e */ /* 0x002fe200000000ff */
[----:B------:R-:W-:Y:S04]  /*1b220*/  MUFU.EX2 R173, R173 ;  /* 0x000000ad00ad7308 */ /* 0x000fe80000000800 */
[----:B------:R-:W-:Y:S02]  /*1b230*/  MUFU.EX2 R168, R168 ;  /* 0x000000a800a87308 */ /* 0x000fe40000000800 */
[C---:B----4-:R-:W-:Y:S01]  /*1b240*/  HMMA.16816.F32 R36, R64.reuse, R52, R36 ;  /* 0x000000344024723c */ /* 0x050fe20000001824 */
[-C--:B------:R-:W-:Y:S01]  /*1b250*/  FFMA.FTZ R52, R80, R130.reuse, -R139 ;  /* 0x0000008250347223 */ /* 0x080fe2000001088b */
[-C--:B------:R-:W-:Y:S01]  /*1b260*/  FFMA.FTZ R53, R89, R130.reuse, -R193 ;  /* 0x0000008259357223 */ /* 0x080fe200000108c1 */
[-C--:B------:R-:W-:Y:S01]  /*1b270*/  FFMA.FTZ R89, R82, R130.reuse, -R139 ;  /* 0x0000008252597223 */ /* 0x080fe2000001088b */
[-C--:B------:R-:W-:Y:S01]  /*1b280*/  FFMA.FTZ R82, R76, R130.reuse, -R193 ;  /* 0x000000824c527223 */ /* 0x080fe200000108c1 */
[----:B------:R-:W-:Y:S03]  /*1b290*/  MUFU.EX2 R169, R169 ;  /* 0x000000a900a97308 */ /* 0x000fe60000000800 */
[C---:B------:R-:W-:Y:S01]  /*1b2a0*/  HMMA.16816.F32 R32, R64.reuse, R54, R32 ;  /* 0x000000364020723c */ /* 0x040fe20000001820 */
[-CC-:B------:R-:W-:Y:S01]  /*1b2b0*/  FFMA.FTZ R54, R84, R130.reuse, -R139.reuse ;  /* 0x0000008254367223 */ /* 0x180fe2000001088b */
[-CC-:B------:R-:W-:Y:S01]  /*1b2c0*/  FFMA.FTZ R84, R81, R130.reuse, -R139.reuse ;  /* 0x0000008251547223 */ /* 0x180fe2000001088b */
[----:B------:R-:W1:Y:S04]  /*1b2d0*/  MUFU.EX2 R85, R53 ;  /* 0x0000003500557308 */ /* 0x000e680000000800 */
[----:B------:R-:W-:Y:S01]  /*1b2e0*/  MUFU.EX2 R80, R54 ;  /* 0x0000003600507308 */ /* 0x000fe20000000800 */
[C---:B--2---:R-:W-:Y:S03]  /*1b2f0*/  HMMA.16816.F32 R20, R64.reuse, R44, R20 ;  /* 0x0000002c4014723c */ /* 0x044fe60000001814 */
[----:B------:R2:W4:Y:S04]  /*1b300*/  MUFU.EX2 R81, R52 ;  /* 0x0000003400517308 */ /* 0x0005280000000800 */
[----:B------:R-:W-:Y:S01]  /*1b310*/  MUFU.EX2 R84, R84 ;  /* 0x0000005400547308 */ /* 0x000fe20000000800 */
[C---:B------:R-:W-:Y:S01]  /*1b320*/  HMMA.16816.F32 R16, R64.reuse, R46, R16 ;  /* 0x0000002e4010723c */ /* 0x040fe20000001810 */
[----:B------:R-:W5:Y:S02]  /*1b330*/  LDSM.16.MT88.4 R44, [R60+0xb800] ;  /* 0x00b800003c2c783b */ /* 0x000f640000004200 */
[----:B------:R-:W4:Y:S04]  /*1b340*/  MUFU.EX2 R89, R89 ;  /* 0x0000005900597308 */ /* 0x000f280000000800 */
[----:B------:R1:W-:Y:S01]  /*1b350*/  MUFU.EX2 R76, R206 ;  /* 0x000000ce004c7308 */ /* 0x0003e20000000800 */
[C---:B------:R-:W-:Y:S01]  /*1b360*/  HMMA.16816.F32 R28, R64.reuse, R48, R28 ;  /* 0x00000030401c723c */ /* 0x040fe2000000181c */
[----:B--2---:R-:W2:Y:S02]  /*1b370*/  LDSM.16.MT88.4 R52, [R195+0xb800] ;  /* 0x00b80000c334783b */ /* 0x004ea40000004200 */
[----:B------:R4:W2:Y:S04]  /*1b380*/  MUFU.EX2 R73, R82 ;  /* 0x0000005200497308 */ /* 0x0008a80000000800 */
[----:B------:R-:W-:Y:S01]  /*1b390*/  MUFU.EX2 R170, R156 ;  /* 0x0000009c00aa7308 */ /* 0x000fe20000000800 */
[----:B------:R-:W-:Y:S01]  /*1b3a0*/  HMMA.16816.F32 R24, R64, R50, R24 ;  /* 0x000000324018723c */ /* 0x000fe20000001818 */
[----:B------:R-:W2:Y:S02]  /*1b3b0*/  LDSM.16.MT88.4 R48, [R143+0xb800] ;  /* 0x00b800008f30783b */ /* 0x000ea40000004200 */
[----:B------:R-:W-:Y:S01]  /*1b3c0*/  MUFU.EX2 R171, R171 ;  /* 0x000000ab00ab7308 */ /* 0x000fe20000000800 */
[-C--:B-1----:R-:W-:Y:S01]  /*1b3d0*/  FFMA.FTZ R206, R93, R130.reuse, -R139 ;  /* 0x000000825dce7223 */ /* 0x082fe2000001088b */
[-CC-:B------:R-:W-:Y:S01]  /*1b3e0*/  FFMA.FTZ R93, R94, R130.reuse, -R193.reuse ;  /* 0x000000825e5d7223 */ /* 0x180fe200000108c1 */
[----:B------:R-:W-:-:S02]  /*1b3f0*/  FFMA.FTZ R94, R95, R130, -R193 ;  /* 0x000000825f5e7223 */ /* 0x000fc400000108c1 */
[C---:B---3--:R-:W-:Y:S01]  /*1b400*/  HMMA.16816.F32 R12, R64.reuse, R40, R12 ;  /* 0x00000028400c723c */ /* 0x048fe2000000180c */
[----:B------:R-:W-:Y:S01]  /*1b410*/  F2FP.F16.F32.PACK_AB R40, R90, R85 ;  /* 0x000000555a28723e */ /* 0x000fe200000000ff */
[--C-:B----4-:R-:W-:Y:S01]  /*1b420*/  FFMA.FTZ R82, R87, R130, -R139.reuse ;  /* 0x0000008257527223 */ /* 0x110fe2000001088b */
[----:B------:R-:W-:Y:S01]  /*1b430*/  F2FP.F16.F32.PACK_AB R41, R81, R80 ;  /* 0x000000505129723e */ /* 0x000fe200000000ff */
[-C--:B------:R-:W-:Y:S01]  /*1b440*/  FFMA.FTZ R87, R92, R130.reuse, -R139 ;  /* 0x000000825c577223 */ /* 0x080fe2000001088b */
[-C--:B------:R-:W-:Y:S01]  /*1b450*/  FFMA.FTZ R92, R91, R130.reuse, -R193 ;  /* 0x000000825b5c7223 */ /* 0x080fe200000108c1 */
[----:B------:R1:W-:Y:S01]  /*1b460*/  MUFU.EX2 R75, R206 ;  /* 0x000000ce004b7308 */ /* 0x0003e20000000800 */
[--C-:B------:R-:W-:Y:S01]  /*1b470*/  FFMA.FTZ R95, R97, R130, -R139.reuse ;  /* 0x00000082615f7223 */ /* 0x100fe2000001088b */
[----:B------:R-:W-:Y:S01]  /*1b480*/  HMMA.16816.F32 R4, R64, R42, R4 ;  /* 0x0000002a4004723c */ /* 0x000fe20000001804 */
[----:B------:R-:W-:Y:S01]  /*1b490*/  F2FP.F16.F32.PACK_AB R42, R211, R86 ;  /* 0x00000056d32a723e */ /* 0x000fe200000000ff */
[----:B------:R-:W3:Y:S01]  /*1b4a0*/  LDSM.16.MT88.4 R64, [R8+0xb800] ;  /* 0x00b800000840783b */ /* 0x000ee20000004200 */
[----:B------:R-:W-:Y:S01]  /*1b4b0*/  F2FP.F16.F32.PACK_AB R43, R89, R84 ;  /* 0x00000054592b723e */ /* 0x000fe200000000ff */
[----:B------:R-:W-:Y:S01]  /*1b4c0*/  MUFU.EX2 R82, R82 ;  /* 0x0000005200527308 */ /* 0x000fe20000000800 */
[-C--:B------:R-:W-:Y:S01]  /*1b4d0*/  FFMA.FTZ R97, R101, R130.reuse, -R139 ;  /* 0x0000008265617223 */ /* 0x080fe2000001088b */
[-C--:B------:R-:W-:Y:S01]  /*1b4e0*/  FFMA.FTZ R101, R102, R130.reuse, -R193 ;  /* 0x0000008266657223 */ /* 0x080fe200000108c1 */
[-C--:B------:R-:W-:Y:S01]  /*1b4f0*/  FFMA.FTZ R102, R112, R130.reuse, -R139 ;  /* 0x0000008270667223 */ /* 0x080fe2000001088b */
[----:B------:R-:W-:Y:S02]  /*1b500*/  MUFU.EX2 R87, R87 ;  /* 0x0000005700577308 */ /* 0x000fe40000000800 */
[----:B-----5:R-:W-:Y:S02]  /*1b510*/  HMMA.16816.F32 R28, R40, R44, R28 ;  /* 0x0000002c281c723c */ /* 0x020fe4000000181c */
[----:B------:R4:W-:Y:S01]  /*1b520*/  MUFU.EX2 R91, R202 ;  /* 0x000000ca005b7308 */ /* 0x0009e20000000800 */
[----:B-1----:R-:W-:-:S03]  /*1b530*/  FFMA.FTZ R206, R163, R130, -R193 ;  /* 0x00000082a3ce7223 */ /* 0x002fc600000108c1 */
[----:B------:R-:W1:Y:S02]  /*1b540*/  MUFU.EX2 R92, R92 ;  /* 0x0000005c005c7308 */ /* 0x000e640000000800 */
[C---:B--2---:R-:W-:Y:S02]  /*1b550*/  HMMA.16816.F32 R20, R40.reuse, R52, R20 ;  /* 0x000000342814723c */ /* 0x044fe40000001814 */
[----:B------:R-:W-:Y:S04]  /*1b560*/  MUFU.EX2 R93, R93 ;  /* 0x0000005d005d7308 */ /* 0x000fe80000000800 */
[----:B------:R-:W2:Y:S02]  /*1b570*/  MUFU.EX2 R94, R94 ;  /* 0x0000005e005e7308 */ /* 0x000ea40000000800 */
[C---:B------:R-:W-:Y:S01]  /*1b580*/  HMMA.16816.F32 R16, R40.reuse, R54, R16 ;  /* 0x000000362810723c */ /* 0x040fe20000001810 */
[----:B------:R-:W5:Y:S01]  /*1b590*/  LDSM.16.MT88.4 R52, [R195+0xc000] ;  /* 0x00c00000c334783b */ /* 0x000f620000004200 */
[----:B------:R-:W2:Y:S01]  /*1b5a0*/  MUFU.EX2 R95, R95 ;  /* 0x0000005f005f7308 */ /* 0x000ea20000000800 */
[-C--:B----4-:R-:W-:Y:S01]  /*1b5b0*/  FFMA.FTZ R202, R129, R130.reuse, -R139 ;  /* 0x0000008281ca7223 */ /* 0x090fe2000001088b */
[-CC-:B------:R-:W-:Y:S01]  /*1b5c0*/  FFMA.FTZ R129, R134, R130.reuse, -R193.reuse ;  /* 0x0000008286817223 */ /* 0x180fe200000108c1 */
[-C--:B------:R-:W-:Y:S01]  /*1b5d0*/  FFMA.FTZ R134, R131, R130.reuse, -R193 ;  /* 0x0000008283867223 */ /* 0x080fe200000108c1 */
[----:B------:R-:W-:Y:S01]  /*1b5e0*/  MUFU.EX2 R97, R97 ;  /* 0x0000006100617308 */ /* 0x000fe20000000800 */
[-CC-:B------:R-:W-:Y:S01]  /*1b5f0*/  FFMA.FTZ R131, R180, R130.reuse, -R139.reuse ;  /* 0x00000082b4837223 */ /* 0x180fe2000001088b */
[C---:B------:R-:W-:Y:S01]  /*1b600*/  HMMA.16816.F32 R24, R40.reuse, R46, R24 ;  /* 0x0000002e2818723c */ /* 0x040fe20000001818 */
[----:B------:R-:W4:Y:S01]  /*1b610*/  LDSM.16.MT88.4 R44, [R143+0xc000] ;  /* 0x00c000008f2c783b */ /* 0x000f220000004200 */
[----:B------:R-:W-:Y:S01]  /*1b620*/  MUFU.EX2 R101, R101 ;  /* 0x0000006500657308 */ /* 0x000fe20000000800 */
[-C--:B------:R-:W-:Y:S01]  /*1b630*/  FFMA.FTZ R180, R177, R130.reuse, -R139 ;  /* 0x00000082b1b47223 */ /* 0x080fe2000001088b */
[-C--:B------:R-:W-:Y:S01]  /*1b640*/  FFMA.FTZ R177, R182, R130.reuse, -R193 ;  /* 0x00000082b6b17223 */ /* 0x080fe200000108c1 */
[-C--:B------:R-:W-:Y:S01]  /*1b650*/  FFMA.FTZ R182, R181, R130.reuse, -R139 ;  /* 0x00000082b5b67223 */ /* 0x080fe2000001088b */
[----:B------:R1:W2:Y:S01]  /*1b660*/  MUFU.EX2 R112, R103 ;  /* 0x0000006700707308 */ /* 0x0002a20000000800 */
[-CC-:B------:R-:W-:Y:S01]  /*1b670*/  FFMA.FTZ R181, R186, R130.reuse, -R193.reuse ;  /* 0x00000082bab57223 */ /* 0x180fe200000108c1 */
[C---:B------:R-:W-:Y:S01]  /*1b680*/  HMMA.16816.F32 R36, R40.reuse, R48, R36 ;  /* 0x000000302824723c */ /* 0x040fe20000001824 */
[-C--:B------:R-:W-:Y:S01]  /*1b690*/  FFMA.FTZ R186, R175, R130.reuse, -R193 ;  /* 0x00000082afba7223 */ /* 0x080fe200000108c1 */
[----:B------:R-:W2:Y:S04]  /*1b6a0*/  MUFU.EX2 R102, R102 ;  /* 0x0000006600667308 */ /* 0x000ea80000000800 */
[----:B------:R-:W-:Y:S02]  /*1b6b0*/  MUFU.EX2 R129, R129 ;  /* 0x0000008100817308 */ /* 0x000fe40000000800 */
[----:B------:R-:W-:Y:S01]  /*1b6c0*/  HMMA.16816.F32 R32, R40, R50, R32 ;  /* 0x000000322820723c */ /* 0x000fe20000001820 */
[----:B------:R-:W2:Y:S01]  /*1b6d0*/  LDSM.16.MT88.4 R48, [R60+0xc000] ;  /* 0x00c000003c30783b */ /* 0x000ea20000004200 */
[----:B------:R-:W-:Y:S01]  /*1b6e0*/  MUFU.EX2 R134, R134 ;  /* 0x0000008600867308 */ /* 0x000fe20000000800 */
[-CC-:B-1----:R-:W-:Y:S01]  /*1b6f0*/  FFMA.FTZ R103, R113, R130.reuse, -R139.reuse ;  /* 0x0000008271677223 */ /* 0x182fe2000001088b */
[-C--:B------:R-:W-:Y:S01]  /*1b700*/  FFMA.FTZ R113, R119, R130.reuse, -R139 ;  /* 0x0000008277717223 */ /* 0x080fe2000001088b */
[-CC-:B------:R-:W-:Y:S01]  /*1b710*/  FFMA.FTZ R119, R122, R130.reuse, -R193.reuse ;  /* 0x000000827a777223 */ /* 0x180fe200000108c1 */
[----:B------:R-:W-:-:S02]  /*1b720*/  FFMA.FTZ R122, R123, R130, -R193 ;  /* 0x000000827b7a7223 */ /* 0x000fc400000108c1 */
[C---:B---3--:R-:W-:Y:S01]  /*1b730*/  HMMA.16816.F32 R12, R40.reuse, R64, R12 ;  /* 0x00000040280c723c */ /* 0x048fe2000000180c */
[----:B------:R-:W-:Y:S01]  /*1b740*/  F2FP.F16.F32.PACK_AB R64, R73, R76 ;  /* 0x0000004c4940723e */ /* 0x000fe200000000ff */
[----:B------:R-:W1:Y:S01]  /*1b750*/  MUFU.EX2 R103, R103 ;  /* 0x0000006700677308 */ /* 0x000e620000000800 */
[----:B------:R-:W-:Y:S01]  /*1b760*/  F2FP.F16.F32.PACK_AB R65, R77, R72 ;  /* 0x000000484d41723e */ /* 0x000fe200000000ff */
[-CC-:B------:R-:W-:Y:S01]  /*1b770*/  FFMA.FTZ R123, R125, R130.reuse, -R139.reuse ;  /* 0x000000827d7b7223 */ /* 0x180fe2000001088b */
[----:B------:R-:W-:Y:S01]  /*1b780*/  FFMA.FTZ R125, R176, R130, -R139 ;  /* 0x00000082b07d7223 */ /* 0x000fe2000001088b */
[----:B------:R-:W-:Y:S02]  /*1b790*/  MUFU.EX2 R113, R113 ;  /* 0x0000007100717308 */ /* 0x000fe40000000800 */
[----:B------:R-:W-:Y:S01]  /*1b7a0*/  HMMA.16816.F32 R4, R40, R66, R4 ;  /* 0x000000422804723c */ /* 0x000fe20000001804 */
[----:B------:R-:W3:Y:S01]  /*1b7b0*/  LDSM.16.MT88.4 R40, [R8+0xc000] ;  /* 0x00c000000828783b */ /* 0x000ee20000004200 */
[----:B------:R-:W-:Y:S01]  /*1b7c0*/  F2FP.F16.F32.PACK_AB R66, R83, R78 ;  /* 0x0000004e5342723e */ /* 0x000fe200000000ff */
[----:B------:R-:W-:Y:S01]  /*1b7d0*/  MUFU.EX2 R119, R119 ;  /* 0x0000007700777308 */ /* 0x000fe20000000800 */
[----:B------:R-:W-:-:S03]  /*1b7e0*/  F2FP.F16.F32.PACK_AB R67, R74, R79 ;  /* 0x0000004f4a43723e */ /* 0x000fc600000000ff */
[----:B------:R-:W1:Y:S04]  /*1b7f0*/  MUFU.EX2 R122, R122 ;  /* 0x0000007a007a7308 */ /* 0x000e680000000800 */
[C---:B-----5:R-:W-:Y:S01]  /*1b800*/  HMMA.16816.F32 R20, R64.reuse, R52, R20 ;  /* 0x000000344014723c */ /* 0x060fe20000001814 */
[----:B------:R5:W-:Y:S04]  /*1b810*/  MUFU.EX2 R176, R202 ;  /* 0x000000ca00b07308 */ /* 0x000be80000000800 */
[----:B------:R-:W1:Y:S03]  /*1b820*/  MUFU.EX2 R123, R123 ;  /* 0x0000007b007b7308 */ /* 0x000e660000000800 */
[C---:B------:R-:W-:Y:S01]  /*1b830*/  HMMA.16816.F32 R16, R64.reuse, R54, R16 ;  /* 0x000000364010723c */ /* 0x040fe20000001810 */
[----:B------:R-:W1:Y:S01]  /*1b840*/  LDSM.16.MT88.4 R52, [R195+0xc800] ;  /* 0x00c80000c334783b */ /* 0x000e620000004200 */
[----:B------:R-:W-:Y:S04]  /*1b850*/  MUFU.EX2 R125, R125 ;  /* 0x0000007d007d7308 */ /* 0x000fe80000000800 */
[----:B------:R-:W-:Y:S01]  /*1b860*/  MUFU.EX2 R131, R131 ;  /* 0x0000008300837308 */ /* 0x000fe20000000800 */
[-CC-:B-----5:R-:W-:Y:S01]  /*1b870*/  FFMA.FTZ R202, R133, R130.reuse, -R139.reuse ;  /* 0x0000008285ca7223 */ /* 0x1a0fe2000001088b */
[----:B----4-:R-:W-:Y:S01]  /*1b880*/  HMMA.16816.F32 R36, R64, R44, R36 ;  /* 0x0000002c4024723c */ /* 0x010fe20000001824 */
[-C--:B------:R-:W-:Y:S01]  /*1b890*/  FFMA.FTZ R133, R184, R130.reuse, -R139 ;  /* 0x00000082b8857223 */ /* 0x080fe2000001088b */
[-CC-:B------:R-:W-:Y:S01]  /*1b8a0*/  FFMA.FTZ R184, R179, R130.reuse, -R193.reuse ;  /* 0x00000082b3b87223 */ /* 0x180fe200000108c1 */
[----:B------:R-:W-:Y:S01]  /*1b8b0*/  MUFU.EX2 R180, R180 ;  /* 0x000000b400b47308 */ /* 0x000fe20000000800 */
[----:B------:R-:W-:-:S03]  /*1b8c0*/  FFMA.FTZ R179, R174, R130, -R193 ;  /* 0x00000082aeb37223 */ /* 0x000fc600000108c1 */
[----:B------:R-:W4:Y:S01]  /*1b8d0*/  MUFU.EX2 R202, R202 ;  /* 0x000000ca00ca7308 */ /* 0x000f220000000800 */
[C---:B------:R-:W-:Y:S01]  /*1b8e0*/  HMMA.16816.F32 R32, R64.reuse, R46, R32 ;  /* 0x0000002e4020723c */ /* 0x040fe20000001820 */
[----:B------:R-:W5:Y:S02]  /*1b8f0*/  LDSM.16.MT88.4 R44, [R60+0xc800] ;  /* 0x00c800003c2c783b */ /* 0x000f640000004200 */
[----:B------:R-:W-:Y:S04]  /*1b900*/  MUFU.EX2 R133, R133 ;  /* 0x0000008500857308 */ /* 0x000fe80000000800 */
[----:B------:R-:W-:Y:S01]  /*1b910*/  MUFU.EX2 R177, R177 ;  /* 0x000000b100b17308 */ /* 0x000fe20000000800 */
[C---:B--2---:R-:W-:Y:S03]  /*1b920*/  HMMA.16816.F32 R28, R64.reuse, R48, R28 ;  /* 0x00000030401c723c */ /* 0x044fe6000000181c */
[----:B------:R-:W-:Y:S04]  /*1b930*/  MUFU.EX2 R184, R184 ;  /* 0x000000b800b87308 */ /* 0x000fe80000000800 */
[----:B------:R-:W-:Y:S01]  /*1b940*/  MUFU.EX2 R182, R182 ;  /* 0x000000b600b67308 */ /* 0x000fe20000000800 */
[C---:B------:R-:W-:Y:S01]  /*1b950*/  HMMA.16816.F32 R24, R64.reuse, R50, R24 ;  /* 0x000000324018723c */ /* 0x040fe20000001818 */
[----:B------:R-:W2:Y:S02]  /*1b960*/  LDSM.16.MT88.4 R48, [R143+0xc800] ;  /* 0x00c800008f30783b */ /* 0x000ea40000004200 */
[----:B------:R4:W-:Y:S04]  /*1b970*/  MUFU.EX2 R174, R181 ;  /* 0x000000b500ae7308 */ /* 0x0009e80000000800 */
[----:B------:R-:W-:Y:S01]  /*1b980*/  MUFU.EX2 R179, R179 ;  /* 0x000000b300b37308 */ /* 0x000fe20000000800 */
[C---:B---3--:R-:W-:Y:S03]  /*1b990*/  HMMA.16816.F32 R12, R64.reuse, R40, R12 ;  /* 0x00000028400c723c */ /* 0x048fe6000000180c */
[----:B------:R3:W-:Y:S04]  /*1b9a0*/  MUFU.EX2 R175, R183 ;  /* 0x000000b700af7308 */ /* 0x0007e80000000800 */
[----:B------:R-:W-:Y:S01]  /*1b9b0*/  MUFU.EX2 R186, R186 ;  /* 0x000000ba00ba7308 */ /* 0x000fe20000000800 */
[----:B------:R-:W-:Y:S01]  /*1b9c0*/  HMMA.16816.F32 R4, R64, R42, R4 ;  /* 0x0000002a4004723c */ /* 0x000fe20000001804 */
[----:B------:R-:W2:Y:S01]  /*1b9d0*/  LDSM.16.MT88.4 R40, [R8+0xc800] ;  /* 0x00c800000828783b */ /* 0x000ea20000004200 */
[----:B------:R-:W-:Y:S01]  /*1b9e0*/  F2FP.F16.F32.PACK_AB R64, R92, R91 ;  /* 0x0000005b5c40723e */ /* 0x000fe200000000ff */
[----:B----4-:R-:W-:Y:S01]  /*1b9f0*/  FFMA.FTZ R181, R162, R130, -R193 ;  /* 0x00000082a2b57223 */ /* 0x010fe200000108c1 */
[----:B------:R-:W-:Y:S01]  /*1ba00*/  F2FP.F16.F32.PACK_AB R65, R87, R82 ;  /* 0x000000525741723e */ /* 0x000fe200000000ff */
[----:B------:R4:W-:Y:S01]  /*1ba10*/  MUFU.EX2 R162, R208 ;  /* 0x000000d000a27308 */ /* 0x0009e20000000800 */
[----:B------:R-:W-:-:S02]  /*1ba20*/  F2FP.F16.F32.PACK_AB R66, R94, R93 ;  /* 0x0000005d5e42723e */ /* 0x000fc400000000ff */
[----:B------:R-:W-:Y:S01]  /*1ba30*/  F2FP.F16.F32.PACK_AB R67, R96, R75 ;  /* 0x0000004b6043723e */ /* 0x000fe200000000ff */
[-CC-:B---3--:R-:W-:Y:S01]  /*1ba40*/  FFMA.FTZ R183, R157, R130.reuse, -R139.reuse ;  /* 0x000000829db77223 */ /* 0x188fe2000001088b */
[----:B------:R-:W-:Y:S04]  /*1ba50*/  MUFU.EX2 R181, R181 ;  /* 0x000000b500b57308 */ /* 0x000fe80000000800 */
[----:B------:R-:W-:Y:S01]  /*1ba60*/  MUFU.EX2 R206, R206 ;  /* 0x000000ce00ce7308 */ /* 0x000fe20000000800 */
[C---:B-1----:R-:W-:Y:S03]  /*1ba70*/  HMMA.16816.F32 R20, R64.reuse, R52, R20 ;  /* 0x000000344014723c */ /* 0x042fe60000001814 */
[----:B------:R-:W-:Y:S01]  /*1ba80*/  MUFU.EX2 R183, R183 ;  /* 0x000000b700b77308 */ /* 0x000fe20000000800 */
[-CC-:B----4-:R-:W-:Y:S01]  /*1ba90*/  FFMA.FTZ R208, R148, R130.reuse, -R139.reuse ;  /* 0x0000008294d07223 */ /* 0x190fe2000001088b */
[-C--:B------:R-:W-:Y:S01]  /*1baa0*/  FFMA.FTZ R148, R149, R130.reuse, -R139 ;  /* 0x0000008295947223 */ /* 0x080fe2000001088b */
[----:B------:R-:W-:Y:S01]  /*1bab0*/  FADD.FTZ R149, R185, R136 ;  /* 0x00000088b9957221 */ /* 0x000fe20000010000 */
[----:B------:R-:W-:Y:S01]  /*1bac0*/  MUFU.EX2 R152, R152 ;  /* 0x0000009800987308 */ /* 0x000fe20000000800 */
[C---:B------:R-:W-:Y:S01]  /*1bad0*/  HMMA.16816.F32 R16, R64.reuse, R54, R16 ;  /* 0x000000364010723c */ /* 0x040fe20000001810 */
[----:B------:R-:W1:Y:S01]  /*1bae0*/  LDSM.16.MT88.4 R52, [R195+0xd000] ;  /* 0x00d00000c334783b */ /* 0x000e620000004200 */
[----:B------:R-:W-:Y:S01]  /*1baf0*/  FADD.FTZ R149, R132, R149 ;  /* 0x0000009584957221 */ /* 0x000fe20000010000 */
[----:B------:R-:W-:Y:S01]  /*1bb00*/  MUFU.EX2 R153, R153 ;  /* 0x0000009900997308 */ /* 0x000fe20000000800 */
[----:B------:R-:W-:Y:S01]  /*1bb10*/  FADD.FTZ R132, R138, R189 ;  /* 0x000000bd8a847221 */ /* 0x000fe20000010000 */
[-C--:B------:R-:W-:Y:S01]  /*1bb20*/  FFMA.FTZ R136, R144, R130.reuse, -R139 ;  /* 0x0000008290887223 */ /* 0x080fe2000001088b */
[----:B------:R-:W-:Y:S01]  /*1bb30*/  FADD.FTZ R190, R190, R149 ;  /* 0x00000095bebe7221 */ /* 0x000fe20000010000 */
[----:B------:R-:W-:Y:S01]  /*1bb40*/  MUFU.EX2 R208, R208 ;  /* 0x000000d000d07308 */ /* 0x000fe20000000800 */
[C---:B-----5:R-:W-:Y:S01]  /*1bb50*/  HMMA.16816.F32 R28, R64.reuse, R44, R28 ;  /* 0x0000002c401c723c */ /* 0x060fe2000000181c */
[----:B------:R-:W-:Y:S01]  /*1bb60*/  FADD.FTZ R199, R199, R132 ;  /* 0x00000084c7c77221 */ /* 0x000fe20000010000 */
[-CC-:B------:R-:W-:Y:S01]  /*1bb70*/  FFMA.FTZ R132, R141, R130.reuse, -R139.reuse ;  /* 0x000000828d847223 */ /* 0x180fe2000001088b */
[----:B------:R3:W-:Y:S01]  /*1bb80*/  MUFU.EX2 R154, R158 ;  /* 0x0000009e009a7308 */ /* 0x0007e20000000800 */
[-C--:B------:R-:W-:Y:S01]  /*1bb90*/  FFMA.FTZ R138, R140, R130.reuse, -R139 ;  /* 0x000000828c8a7223 */ /* 0x080fe2000001088b */
[----:B------:R-:W-:Y:S01]  /*1bba0*/  FADD.FTZ R194, R194, R199 ;  /* 0x000000c7c2c27221 */ /* 0x000fe20000010000 */
[-CC-:B------:R-:W-:Y:S01]  /*1bbb0*/  FFMA.FTZ R144, R155, R130.reuse, -R193.reuse ;  /* 0x000000829b907223 */ /* 0x180fe200000108c1 */
[----:B------:R-:W-:Y:S01]  /*1bbc0*/  MUFU.EX2 R213, R213 ;  /* 0x000000d500d57308 */ /* 0x000fe20000000800 */
[C---:B------:R-:W-:Y:S01]  /*1bbd0*/  HMMA.16816.F32 R24, R64.reuse, R46, R24 ;  /* 0x0000002e4018723c */ /* 0x040fe20000001818 */
[----:B------:R-:W4:Y:S01]  /*1bbe0*/  LDSM.16.MT88.4 R44, [R143+0xd000] ;  /* 0x00d000008f2c783b */ /* 0x000f220000004200 */
[----:B------:R-:W-:Y:S01]  /*1bbf0*/  FADD.FTZ R141, R203, R194 ;  /* 0x000000c2cb8d7221 */ /* 0x000fe20000010000 */
[----:B------:R-:W-:Y:S01]  /*1bc00*/  MUFU.EX2 R210, R210 ;  /* 0x000000d200d27308 */ /* 0x000fe20000000800 */
[-CC-:B------:R-:W-:Y:S01]  /*1bc10*/  FFMA.FTZ R189, R151, R130.reuse, -R193.reuse ;  /* 0x0000008297bd7223 */ /* 0x180fe200000108c1 */
[-C--:B------:R-:W-:Y:S01]  /*1bc20*/  FFMA.FTZ R185, R146, R130.reuse, -R193 ;  /* 0x0000008292b97223 */ /* 0x080fe200000108c1 */
[----:B------:R-:W-:Y:S01]  /*1bc30*/  FADD.FTZ R141, R196, R141 ;  /* 0x0000008dc48d7221 */ /* 0x000fe20000010000 */
[----:B------:R-:W-:Y:S01]  /*1bc40*/  MUFU.EX2 R187, R150 ;  /* 0x0000009600bb7308 */ /* 0x000fe20000000800 */
[C---:B--2---:R-:W-:Y:S01]  /*1bc50*/  HMMA.16816.F32 R36, R64.reuse, R48, R36 ;  /* 0x000000304024723c */ /* 0x044fe20000001824 */
[----:B---3--:R-:W-:Y:S01]  /*1bc60*/  LDSM.16.MT88.4 R156, [R143+0x11800] ;  /* 0x011800008f9c783b */ /* 0x008fe20000004200 */
[----:B------:R-:W-:Y:S01]  /*1bc70*/  FADD.FTZ R70, R70, R141 ;  /* 0x0000008d46467221 */ /* 0x000fe20000010000 */
[----:B------:R2:W-:Y:S03]  /*1bc80*/  MUFU.EX2 R191, R148 ;  /* 0x0000009400bf7308 */ /* 0x0005e60000000800 */
[----:B------:R-:W-:Y:S01]  /*1bc90*/  FADD.FTZ R70, R71, R70 ;  /* 0x0000004647467221 */ /* 0x000fe20000010000 */
[----:B------:R-:W-:Y:S01]  /*1bca0*/  MUFU.EX2 R136, R136 ;  /* 0x0000008800887308 */ /* 0x000fe20000000800 */
[C---:B------:R-:W-:Y:S01]  /*1bcb0*/  HMMA.16816.F32 R32, R64.reuse, R50, R32 ;  /* 0x000000324020723c */ /* 0x040fe20000001820 */
[----:B------:R-:W3:Y:S01]  /*1bcc0*/  LDSM.16.MT88.4 R48, [R60+0xd000] ;  /* 0x00d000003c30783b */ /* 0x000ee20000004200 */
[----:B------:R-:W-:Y:S01]  /*1bcd0*/  FADD.FTZ R209, R209, R70 ;  /* 0x00000046d1d17221 */ /* 0x000fe20000010000 */
[----:B------:R-:W-:Y:S01]  /*1bce0*/  MUFU.EX2 R145, R145 ;  /* 0x0000009100917308 */ /* 0x000fe20000000800 */
[-C--:B------:R-:W-:Y:S01]  /*1bcf0*/  FFMA.FTZ R70, R106, R130.reuse, -R193 ;  /* 0x000000826a467223 */ /* 0x080fe200000108c1 */
[----:B------:R-:W-:Y:S01]  /*1bd00*/  FFMA.FTZ R71, R107, R130, -R139 ;  /* 0x000000826b477223 */ /* 0x000fe2000001088b */
[----:B------:R-:W-:Y:S01]  /*1bd10*/  FADD.FTZ R88, R88, R209 ;  /* 0x000000d158587221 */ /* 0x000fe20000010000 */
[----:B------:R-:W-:Y:S01]  /*1bd20*/  MUFU.EX2 R138, R138 ;  /* 0x0000008a008a7308 */ /* 0x000fe20000000800 */
[----:B------:R-:W-:Y:S01]  /*1bd30*/  HMMA.16816.F32 R12, R64, R40, R12 ;  /* 0x00000028400c723c */ /* 0x000fe2000000180c */
[----:B------:R-:W-:Y:S01]  /*1bd40*/  F2FP.F16.F32.PACK_AB R40, R99, R98 ;  /* 0x000000626328723e */ /* 0x000fe200000000ff */
[----:B------:R-:W-:Y:S01]  /*1bd50*/  FADD.FTZ R85, R85, R88 ;  /* 0x0000005855557221 */ /* 0x000fe20000010000 */
[----:B------:R-:W-:Y:S01]  /*1bd60*/  F2FP.F16.F32.PACK_AB R41, R100, R95 ;  /* 0x0000005f6429723e */ /* 0x000fe200000000ff */
[----:B------:R-:W-:Y:S01]  /*1bd70*/  MUFU.EX2 R144, R144 ;  /* 0x0000009000907308 */ /* 0x000fe20000000800 */
[----:B--2---:R-:W-:Y:S01]  /*1bd80*/  LDSM.16.MT88.4 R148, [R60+0x11800] ;  /* 0x011800003c94783b */ /* 0x004fe20000004200 */
[----:B------:R-:W-:-:S02]  /*1bd90*/  FADD.FTZ R85, R90, R85 ;  /* 0x000000555a557221 */ /* 0x000fc40000010000 */
[----:B------:R-:W-:Y:S01]  /*1bda0*/  HMMA.16816.F32 R4, R64, R42, R4 ;  /* 0x0000002a4004723c */ /* 0x000fe20000001804 */
[----:B------:R-:W-:Y:S01]  /*1bdb0*/  F2FP.F16.F32.PACK_AB R42, R112, R101 ;  /* 0x00000065702a723e */ /* 0x000fe200000000ff */
[----:B------:R-:W2:Y:S01]  /*1bdc0*/  LDSM.16.MT88.4 R64, [R8+0xd000] ;  /* 0x00d000000840783b */ /* 0x000ea20000004200 */
[----:B------:R-:W-:Y:S01]  /*1bdd0*/  F2FP.F16.F32.PACK_AB R43, R102, R97 ;  /* 0x00000061662b723e */ /* 0x000fe200000000ff */
[----:B------:R-:W-:Y:S01]  /*1bde0*/  MUFU.EX2 R189, R189 ;  /* 0x000000bd00bd7308 */ /* 0x000fe20000000800 */
[----:B------:R-:W-:-:S03]  /*1bdf0*/  FADD.FTZ R86, R86, R85 ;  /* 0x0000005556567221 */ /* 0x000fc60000010000 */
[----:B------:R-:W-:Y:S01]  /*1be00*/  MUFU.EX2 R185, R185 ;  /* 0x000000b900b97308 */ /* 0x000fe20000000800 */
[----:B------:R-:W-:Y:S01]  /*1be10*/  FADD.FTZ R211, R211, R86 ;  /* 0x00000056d3d37221 */ /* 0x000fe20000010000 */
[----:B-1----:R-:W-:Y:S02]  /*1be20*/  HMMA.16816.F32 R20, R40, R52, R20 ;  /* 0x000000342814723c */ /* 0x002fe40000001814 */
[----:B------:R-:W-:Y:S01]  /*1be30*/  MUFU.EX2 R188, R188 ;  /* 0x000000bc00bc7308 */ /* 0x000fe20000000800 */
[----:B------:R-:W-:-:S03]  /*1be40*/  FADD.FTZ R76, R76, R211 ;  /* 0x000000d34c4c7221 */ /* 0x000fc60000010000 */
[----:B------:R-:W-:Y:S01]  /*1be50*/  MUFU.EX2 R70, R70 ;  /* 0x0000004600467308 */ /* 0x000fe20000000800 */
[----:B------:R-:W-:Y:S01]  /*1be60*/  FADD.FTZ R73, R73, R76 ;  /* 0x0000004c49497221 */ /* 0x000fe20000010000 */
[----:B------:R-:W-:Y:S01]  /*1be70*/  HMMA.16816.F32 R16, R40, R54, R16 ;  /* 0x000000362810723c */ /* 0x000fe20000001810 */
[----:B------:R-:W1:Y:S01]  /*1be80*/  LDSM.16.MT88.4 R52, [R195+0xd800] ;  /* 0x00d80000c334783b */ /* 0x000e620000004200 */
[----:B------:R-:W-:Y:S01]  /*1be90*/  MUFU.EX2 R71, R71 ;  /* 0x0000004700477308 */ /* 0x000fe20000000800 */
[----:B------:R-:W-:-:S04]  /*1bea0*/  FADD.FTZ R78, R78, R73 ;  /* 0x000000494e4e7221 */ /* 0x000fc80000010000 */
[----:B------:R-:W-:Y:S01]  /*1beb0*/  FADD.FTZ R78, R83, R78 ;  /* 0x0000004e534e7221 */ /* 0x000fe20000010000 */
[----:B----4-:R-:W-:Y:S03]  /*1bec0*/  HMMA.16816.F32 R36, R40, R44, R36 ;  /* 0x0000002c2824723c */ /* 0x010fe60000001824 */
[----:B------:R-:W-:-:S04]  /*1bed0*/  FADD.FTZ R91, R91, R78 ;  /* 0x0000004e5b5b7221 */ /* 0x000fc80000010000 */
[----:B------:R-:W-:Y:S01]  /*1bee0*/  FADD.FTZ R92, R92, R91 ;  /* 0x0000005b5c5c7221 */ /* 0x000fe20000010000 */
[----:B------:R-:W-:Y:S01]  /*1bef0*/  HMMA.16816.F32 R32, R40, R46, R32 ;  /* 0x0000002e2820723c */ /* 0x000fe20000001820 */
[----:B------:R-:W4:Y:S02]  /*1bf00*/  LDSM.16.MT88.4 R44, [R143+0xd800] ;  /* 0x00d800008f2c783b */ /* 0x000f240000004200 */
[----:B------:R-:W-:-:S04]  /*1bf10*/  FADD.FTZ R93, R93, R92 ;  /* 0x0000005c5d5d7221 */ /* 0x000fc80000010000 */
[----:B------:R-:W-:Y:S01]  /*1bf20*/  FADD.FTZ R93, R94, R93 ;  /* 0x0000005d5e5d7221 */ /* 0x000fe20000010000 */
[----:B---3--:R-:W-:Y:S03]  /*1bf30*/  HMMA.16816.F32 R28, R40, R48, R28 ;  /* 0x00000030281c723c */ /* 0x008fe6000000181c */
[----:B------:R-:W-:-:S04]  /*1bf40*/  FADD.FTZ R98, R98, R93 ;  /* 0x0000005d62627221 */ /* 0x000fc80000010000 */
[----:B------:R-:W-:Y:S01]  /*1bf50*/  FADD.FTZ R98, R99, R98 ;  /* 0x0000006263627221 */ /* 0x000fe20000010000 */
[----:B------:R-:W-:Y:S01]  /*1bf60*/  HMMA.16816.F32 R24, R40, R50, R24 ;  /* 0x000000322818723c */ /* 0x000fe20000001818 */
[----:B------:R-:W3:Y:S02]  /*1bf70*/  LDSM.16.MT88.4 R48, [R60+0xd800] ;  /* 0x00d800003c30783b */ /* 0x000ee40000004200 */
[----:B------:R-:W-:-:S04]  /*1bf80*/  FADD.FTZ R101, R101, R98 ;  /* 0x0000006265657221 */ /* 0x000fc80000010000 */
[----:B------:R-:W-:Y:S01]  /*1bf90*/  FADD.FTZ R101, R112, R101 ;  /* 0x0000006570657221 */ /* 0x000fe20000010000 */
[----:B--2---:R-:W-:Y:S01]  /*1bfa0*/  HMMA.16816.F32 R12, R40, R64, R12 ;  /* 0x00000040280c723c */ /* 0x004fe2000000180c */
[----:B------:R-:W-:Y:S02]  /*1bfb0*/  F2FP.F16.F32.PACK_AB R64, R115, R114 ;  /* 0x000000727340723e */ /* 0x000fe400000000ff */
[----:B------:R-:W-:Y:S01]  /*1bfc0*/  F2FP.F16.F32.PACK_AB R65, R118, R103 ;  /* 0x000000677641723e */ /* 0x000fe200000000ff */
[----:B------:R-:W-:-:S04]  /*1bfd0*/  FADD.FTZ R114, R114, R101 ;  /* 0x0000006572727221 */ /* 0x000fc80000010000 */
[----:B------:R-:W-:Y:S01]  /*1bfe0*/  HMMA.16816.F32 R4, R40, R66, R4 ;  /* 0x000000422804723c */ /* 0x000fe20000001804 */
[----:B------:R-:W2:Y:S01]  /*1bff0*/  LDSM.16.MT88.4 R40, [R8+0xd800] ;  /* 0x00d800000828783b */ /* 0x000ea20000004200 */
        /* <DEDUP_REMOVED lines=11> */
[C---:B---3--:R-:W-:Y:S08]  /*1c0b0*/  HMMA.16816.F32 R28, R64.reuse, R48, R28 ;  /* 0x00000030401c723c */ /* 0x048ff0000000181c */
[C---:B------:R-:W-:Y:S01]  /*1c0c0*/  HMMA.16816.F32 R24, R64.reuse, R50, R24 ;  /* 0x000000324018723c */ /* 0x040fe20000001818 */
[----:B------:R-:W3:Y:S07]  /*1c0d0*/  LDSM.16.MT88.4 R48, [R143+0xe000] ;  /* 0x00e000008f30783b */ /* 0x000eee0000004200 */
[C---:B--2---:R-:W-:Y:S08]  /*1c0e0*/  HMMA.16816.F32 R12, R64.reuse, R40, R12 ;  /* 0x00000028400c723c */ /* 0x044ff0000000180c */
[----:B------:R-:W-:Y:S01]  /*1c0f0*/  HMMA.16816.F32 R4, R64, R42, R4 ;  /* 0x0000002a4004723c */ /* 0x000fe20000001804 */
[----:B------:R-:W-:Y:S01]  /*1c100*/  F2FP.F16.F32.PACK_AB R64, R127, R126 ;  /* 0x0000007e7f40723e */ /* 0x000fe200000000ff */
[----:B------:R-:W2:Y:S01]  /*1c110*/  LDSM.16.MT88.4 R40, [R8+0xe000] ;  /* 0x00e000000828783b */ /* 0x000ea20000004200 */
[----:B------:R-:W-:Y:S01]  /*1c120*/  F2FP.F16.F32.PACK_AB R65, R176, R123 ;  /* 0x0000007bb041723e */ /* 0x000fe200000000ff */
[----:B------:R-:W-:Y:S01]  /*1c130*/  FADD.FTZ R126, R126, R119 ;  /* 0x000000777e7e7221 */ /* 0x000fe20000010000 */
[----:B------:R-:W-:-:S02]  /*1c140*/  F2FP.F16.F32.PACK_AB R66, R134, R129 ;  /* 0x000000818642723e */ /* 0x000fc400000000ff */
[----:B------:R-:W-:Y:S01]  /*1c150*/  F2FP.F16.F32.PACK_AB R67, R202, R125 ;  /* 0x0000007dca43723e */ /* 0x000fe200000000ff */
[----:B------:R-:W-:-:S04]  /*1c160*/  FADD.FTZ R126, R127, R126 ;  /* 0x0000007e7f7e7221 */ /* 0x000fc80000010000 */
[----:B------:R-:W-:Y:S02]  /*1c170*/  FADD.FTZ R129, R129, R126 ;  /* 0x0000007e81817221 */ /* 0x000fe40000010000 */
[C---:B-1----:R-:W-:Y:S01]  /*1c180*/  HMMA.16816.F32 R20, R64.reuse, R52, R20 ;  /* 0x000000344014723c */ /* 0x042fe20000001814 */
[-CC-:B------:R-:W-:Y:S01]  /*1c190*/  FFMA.FTZ R52, R178, R130.reuse, -R193.reuse ;  /* 0x00000082b2347223 */ /* 0x180fe200000108c1 */
[----:B------:R-:W-:Y:S01]  /*1c1a0*/  FFMA.FTZ R178, R135, R130, -R193 ;  /* 0x0000008287b27223 */ /* 0x000fe200000108c1 */
[----:B------:R-:W-:Y:S02]  /*1c1b0*/  FADD.FTZ R134, R134, R129 ;  /* 0x0000008186867221 */ /* 0x000fe40000010000 */
[----:B------:R1:W-:Y:S03]  /*1c1c0*/  MUFU.EX2 R135, R52 ;  /* 0x0000003400877308 */ /* 0x0003e60000000800 */
[C---:B------:R-:W-:Y:S01]  /*1c1d0*/  HMMA.16816.F32 R16, R64.reuse, R54, R16 ;  /* 0x000000364010723c */ /* 0x040fe20000001810 */
[----:B------:R-:W5:Y:S07]  /*1c1e0*/  MUFU.EX2 R178, R178 ;  /* 0x000000b200b27308 */ /* 0x000f6e0000000800 */
[C---:B----4-:R-:W-:Y:S01]  /*1c1f0*/  HMMA.16816.F32 R28, R64.reuse, R44, R28 ;  /* 0x0000002c401c723c */ /* 0x050fe2000000181c */
[----:B-1----:R-:W1:Y:S07]  /*1c200*/  LDSM.16.MT88.4 R52, [R195+0xe800] ;  /* 0x00e80000c334783b */ /* 0x002e6e0000004200 */
[C---:B------:R-:W-:Y:S01]  /*1c210*/  HMMA.16816.F32 R24, R64.reuse, R46, R24 ;  /* 0x0000002e4018723c */ /* 0x040fe20000001818 */
[----:B------:R-:W4:Y:S07]  /*1c220*/  LDSM.16.MT88.4 R44, [R143+0xe800] ;  /* 0x00e800008f2c783b */ /* 0x000f2e0000004200 */
[C---:B---3--:R-:W-:Y:S08]  /*1c230*/  HMMA.16816.F32 R36, R64.reuse, R48, R36 ;  /* 0x000000304024723c */ /* 0x048ff00000001824 */
[C---:B------:R-:W-:Y:S01]  /*1c240*/  HMMA.16816.F32 R32, R64.reuse, R50, R32 ;  /* 0x000000324020723c */ /* 0x040fe20000001820 */
[----:B------:R-:W3:Y:S07]  /*1c250*/  LDSM.16.MT88.4 R48, [R60+0xe800] ;  /* 0x00e800003c30783b */ /* 0x000eee0000004200 */
[----:B--2---:R-:W-:Y:S01]  /*1c260*/  HMMA.16816.F32 R12, R64, R40, R12 ;  /* 0x00000028400c723c */ /* 0x004fe2000000180c */
[----:B-----5:R-:W-:Y:S01]  /*1c270*/  F2FP.F16.F32.PACK_AB R40, R178, R135 ;  /* 0x00000087b228723e */ /* 0x020fe200000000ff */
[----:B------:R-:W-:Y:S01]  /*1c280*/  FADD.FTZ R135, R135, R134 ;  /* 0x0000008687877221 */ /* 0x000fe20000010000 */
[----:B------:R-:W-:-:S03]  /*1c290*/  F2FP.F16.F32.PACK_AB R41, R180, R131 ;  /* 0x00000083b429723e */ /* 0x000fc600000000ff */
[----:B------:R-:W-:Y:S02]  /*1c2a0*/  FADD.FTZ R178, R178, R135 ;  /* 0x00000087b2b27221 */ /* 0x000fe40000010000 */
[----:B------:R-:W-:Y:S01]  /*1c2b0*/  HMMA.16816.F32 R4, R64, R42, R4 ;  /* 0x0000002a4004723c */ /* 0x000fe20000001804 */
[----:B------:R-:W-:Y:S01]  /*1c2c0*/  F2FP.F16.F32.PACK_AB R42, R184, R177 ;  /* 0x000000b1b82a723e */ /* 0x000fe200000000ff */
[----:B------:R-:W2:Y:S01]  /*1c2d0*/  LDSM.16.MT88.4 R64, [R8+0xe800] ;  /* 0x00e800000840783b */ /* 0x000ea20000004200 */
[----:B------:R-:W-:Y:S01]  /*1c2e0*/  F2FP.F16.F32.PACK_AB R43, R182, R133 ;  /* 0x00000085b62b723e */ /* 0x000fe200000000ff */
[----:B------:R-:W-:-:S04]  /*1c2f0*/  FADD.FTZ R177, R177, R178 ;  /* 0x000000b2b1b17221 */ /* 0x000fc80000010000 */
[----:B------:R-:W-:Y:S02]  /*1c300*/  FADD.FTZ R177, R184, R177 ;  /* 0x000000b1b8b17221 */ /* 0x000fe40000010000 */
[C---:B-1----:R-:W-:Y:S08]  /*1c310*/  HMMA.16816.F32 R20, R40.reuse, R52, R20 ;  /* 0x000000342814723c */ /* 0x042ff00000001814 */
        /* <DEDUP_REMOVED lines=8> */
[----:B--2---:R-:W-:Y:S01]  /*1c3a0*/  HMMA.16816.F32 R12, R40, R64, R12 ;  /* 0x00000040280c723c */ /* 0x004fe2000000180c */
[----:B------:R-:W-:Y:S01]  /*1c3b0*/  F2FP.F16.F32.PACK_AB R64, R179, R174 ;  /* 0x000000aeb340723e */ /* 0x000fe200000000ff */
[----:B------:R-:W-:Y:S01]  /*1c3c0*/  FADD.FTZ R174, R174, R177 ;  /* 0x000000b1aeae7221 */ /* 0x000fe20000010000 */
[----:B------:R-:W-:-:S03]  /*1c3d0*/  F2FP.F16.F32.PACK_AB R65, R173, R172 ;  /* 0x000000acad41723e */ /* 0x000fc600000000ff */
[----:B------:R-:W-:Y:S02]  /*1c3e0*/  FADD.FTZ R174, R179, R174 ;  /* 0x000000aeb3ae7221 */ /* 0x000fe40000010000 */
[----:B------:R-:W-:Y:S01]  /*1c3f0*/  HMMA.16816.F32 R4, R40, R66, R4 ;  /* 0x000000422804723c */ /* 0x000fe20000001804 */
[----:B------:R-:W2:Y:S01]  /*1c400*/  LDSM.16.MT88.4 R40, [R8+0xf000] ;  /* 0x00f000000828783b */ /* 0x000ea20000004200 */
[----:B------:R-:W-:Y:S01]  /*1c410*/  F2FP.F16.F32.PACK_AB R66, R186, R175 ;  /* 0x000000afba42723e */ /* 0x000fe200000000ff */
[----:B------:R-:W-:Y:S01]  /*1c420*/  FADD.FTZ R175, R175, R174 ;  /* 0x000000aeafaf7221 */ /* 0x000fe20000010000 */
[----:B------:R-:W-:-:S03]  /*1c430*/  F2FP.F16.F32.PACK_AB R67, R169, R168 ;  /* 0x000000a8a943723e */ /* 0x000fc600000000ff */
[----:B------:R-:W-:-:S04]  /*1c440*/  FADD.FTZ R175, R186, R175 ;  /* 0x000000afbaaf7221 */ /* 0x000fc80000010000 */
[C---:B-1----:R-:W-:Y:S08]  /*1c450*/  HMMA.16816.F32 R20, R64.reuse, R52, R20 ;  /* 0x000000344014723c */ /* 0x042ff00000001814 */
[C---:B------:R-:W-:Y:S01]  /*1c460*/  HMMA.16816.F32 R16, R64.reuse, R54, R16 ;  /* 0x000000364010723c */ /* 0x040fe20000001810 */
[----:B------:R-:W1:Y:S07]  /*1c470*/  LDSM.16.MT88.4 R52, [R195+0xf800] ;  /* 0x00f80000c334783b */ /* 0x000e6e0000004200 */
[C---:B----4-:R-:W-:Y:S08]  /*1c480*/  HMMA.16816.F32 R36, R64.reuse, R44, R36 ;  /* 0x0000002c4024723c */ /* 0x050ff00000001824 */
[C---:B------:R-:W-:Y:S01]  /*1c490*/  HMMA.16816.F32 R32, R64.reuse, R46, R32 ;  /* 0x0000002e4020723c */ /* 0x040fe20000001820 */
[----:B------:R-:W4:Y:S07]  /*1c4a0*/  LDSM.16.MT88.4 R44, [R143+0xf800] ;  /* 0x00f800008f2c783b */ /* 0x000f2e0000004200 */
[----:B---3--:R-:W-:Y:S01]  /*1c4b0*/  HMMA.16816.F32 R28, R64, R48, R28 ;  /* 0x00000030401c723c */ /* 0x008fe2000000181c */
[-CC-:B------:R-:W-:Y:S01]  /*1c4c0*/  FFMA.FTZ R48, R160, R130.reuse, -R139.reuse ;  /* 0x00000082a0307223 */ /* 0x180fe2000001088b */
[----:B------:R-:W-:-:S03]  /*1c4d0*/  FFMA.FTZ R160, R161, R130, -R139 ;  /* 0x00000082a1a07223 */ /* 0x000fc6000001088b */
[----:B------:R3:W-:Y:S03]  /*1c4e0*/  MUFU.EX2 R161, R48 ;  /* 0x0000003000a17308 */ /* 0x0007e60000000800 */
[C---:B------:R-:W-:Y:S01]  /*1c4f0*/  HMMA.16816.F32 R24, R64.reuse, R50, R24 ;  /* 0x000000324018723c */ /* 0x040fe20000001818 */
[----:B------:R-:W5:Y:S07]  /*1c500*/  MUFU.EX2 R160, R160 ;  /* 0x000000a000a07308 */ /* 0x000f6e0000000800 */
[----:B--2---:R-:W-:Y:S01]  /*1c510*/  HMMA.16816.F32 R12, R64, R40, R12 ;  /* 0x00000028400c723c */ /* 0x004fe2000000180c */
[----:B------:R-:W-:Y:S01]  /*1c520*/  F2FP.F16.F32.PACK_AB R40, R181, R162 ;  /* 0x000000a2b528723e */ /* 0x000fe200000000ff */
[----:B---3--:R-:W2:Y:S01]  /*1c530*/  LDSM.16.MT88.4 R48, [R60+0xf800] ;  /* 0x00f800003c30783b */ /* 0x008ea20000004200 */
[----:B-----5:R-:W-:-:S05]  /*1c540*/  F2FP.F16.F32.PACK_AB R41, R160, R161 ;  /* 0x000000a1a029723e */ /* 0x020fca00000000ff */
[----:B------:R-:W-:Y:S01]  /*1c550*/  HMMA.16816.F32 R4, R64, R42, R4 ;  /* 0x0000002a4004723c */ /* 0x000fe20000001804 */
[----:B------:R-:W-:Y:S01]  /*1c560*/  F2FP.F16.F32.PACK_AB R42, R206, R171 ;  /* 0x000000abce2a723e */ /* 0x000fe200000000ff */
[----:B------:R-:W3:Y:S01]  /*1c570*/  LDSM.16.MT88.4 R64, [R8+0xf800] ;  /* 0x00f800000840783b */ /* 0x000ee20000004200 */
[----:B------:R-:W-:-:S07]  /*1c580*/  F2FP.F16.F32.PACK_AB R43, R183, R170 ;  /* 0x000000aab72b723e */ /* 0x000fce00000000ff */
[C---:B-1----:R-:W-:Y:S08]  /*1c590*/  HMMA.16816.F32 R20, R40.reuse, R52, R20 ;  /* 0x000000342814723c */ /* 0x042ff00000001814 */
        /* <DEDUP_REMOVED lines=8> */
[----:B---3--:R-:W-:Y:S01]  /*1c620*/  HMMA.16816.F32 R12, R40, R64, R12 ;  /* 0x00000040280c723c */ /* 0x008fe2000000180c */
[----:B------:R-:W-:-:S02]  /*1c630*/  F2FP.F16.F32.PACK_AB R64, R213, R154 ;  /* 0x0000009ad540723e */ /* 0x000fc400000000ff */
[----:B------:R-:W-:-:S05]  /*1c640*/  F2FP.F16.F32.PACK_AB R65, R153, R152 ;  /* 0x000000989941723e */ /* 0x000fca00000000ff */
[----:B------:R-:W-:Y:S01]  /*1c650*/  HMMA.16816.F32 R4, R40, R66, R4 ;  /* 0x000000422804723c */ /* 0x000fe20000001804 */
[----:B------:R-:W-:Y:S01]  /*1c660*/  F2FP.F16.F32.PACK_AB R66, R187, R210 ;  /* 0x000000d2bb42723e */ /* 0x000fe200000000ff */
[----:B------:R-:W3:Y:S01]  /*1c670*/  LDSM.16.MT88.4 R40, [R8+0x10000] ;  /* 0x010000000828783b */ /* 0x000ee20000004200 */
[----:B------:R-:W-:-:S07]  /*1c680*/  F2FP.F16.F32.PACK_AB R67, R191, R208 ;  /* 0x000000d0bf43723e */ /* 0x000fce00000000ff */
[----:B-1----:R-:W-:Y:S01]  /*1c690*/  HMMA.16816.F32 R20, R64, R52, R20 ;  /* 0x000000344014723c */ /* 0x002fe20000001814 */
[----:B------:R-:W-:Y:S02]  /*1c6a0*/  FADD.FTZ R53, R197, R190 ;  /* 0x000000bec5357221 */ /* 0x000fe40000010000 */
[----:B------:R-:W1:Y:S02]  /*1c6b0*/  MUFU.EX2 R197, R132 ;  /* 0x0000008400c57308 */ /* 0x000e640000000800 */
[----:B------:R-:W-:-:S03]  /*1c6c0*/  FADD.FTZ R192, R192, R53 ;  /* 0x00000035c0c07221 */ /* 0x000fc60000010000 */
[----:B----4-:R-:W-:Y:S01]  /*1c6d0*/  HMMA.16816.F32 R36, R64, R44, R36 ;  /* 0x0000002c4024723c */ /* 0x010fe20000001824 */
[----:B------:R-:W-:-:S04]  /*1c6e0*/  FADD.FTZ R205, R205, R192 ;  /* 0x000000c0cdcd7221 */ /* 0x000fc80000010000 */
[----:B------:R-:W-:-:S03]  /*1c6f0*/  FADD.FTZ R198, R198, R205 ;  /* 0x000000cdc6c67221 */ /* 0x000fc60000010000 */
[----:B------:R-:W-:Y:S01]  /*1c700*/  HMMA.16816.F32 R32, R64, R46, R32 ;  /* 0x0000002e4020723c */ /* 0x000fe20000001820 */
[----:B------:R-:W4:Y:S01]  /*1c710*/  LDSM.16.MT88.4 R44, [R143+0x10800] ;  /* 0x010800008f2c783b */ /* 0x000f220000004200 */
[----:B------:R-:W-:-:S04]  /*1c720*/  FADD.FTZ R198, R207, R198 ;  /* 0x000000c6cfc67221 */ /* 0x000fc80000010000 */
[----:B------:R-:W-:Y:S02]  /*1c730*/  FADD.FTZ R63, R63, R198 ;  /* 0x000000c63f3f7221 */ /* 0x000fe40000010000 */
[----:B------:R-:W-:Y:S01]  /*1c740*/  HMMA.16816.F32 R16, R64, R54, R16 ;  /* 0x000000364010723c */ /* 0x000fe20000001810 */
[----:B------:R-:W5:Y:S01]  /*1c750*/  LDSM.16.MT88.4 R52, [R195+0x10800] ;  /* 0x01080000c334783b */ /* 0x000f620000004200 */
[----:B------:R-:W-:-:S04]  /*1c760*/  FADD.FTZ R63, R200, R63 ;  /* 0x0000003fc83f7221 */ /* 0x000fc80000010000 */
[----:B------:R-:W-:Y:S01]  /*1c770*/  FADD.FTZ R80, R80, R63 ;  /* 0x0000003f50507221 */ /* 0x000fe20000010000 */
[----:B------:R-:W-:Y:S01]  /*1c780*/  FFMA.FTZ R63, R104, R130, -R139 ;  /* 0x00000082683f7223 */ /* 0x000fe2000001088b */
[----:B--2---:R-:W-:Y:S02]  /*1c790*/  HMMA.16816.F32 R28, R64, R48, R28 ;  /* 0x00000030401c723c */ /* 0x004fe4000000181c */
[----:B------:R-:W-:-:S03]  /*1c7a0*/  FADD.FTZ R81, R81, R80 ;  /* 0x0000005051517221 */ /* 0x000fc60000010000 */
[----:B------:R-:W-:Y:S01]  /*1c7b0*/  MUFU.EX2 R63, R63 ;  /* 0x0000003f003f7308 */ /* 0x000fe20000000800 */
[----:B------:R-:W-:Y:S02]  /*1c7c0*/  FADD.FTZ R84, R84, R81 ;  /* 0x0000005154547221 */ /* 0x000fe40000010000 */
[----:B------:R-:W-:Y:S01]  /*1c7d0*/  HMMA.16816.F32 R24, R64, R50, R24 ;  /* 0x000000324018723c */ /* 0x000fe20000001818 */
[----:B------:R-:W2:Y:S01]  /*1c7e0*/  LDSM.16.MT88.4 R48, [R60+0x10800] ;  /* 0x010800003c30783b */ /* 0x000ea20000004200 */
[----:B------:R-:W-:-:S04]  /*1c7f0*/  FADD.FTZ R89, R89, R84 ;  /* 0x0000005459597221 */ /* 0x000fc80000010000 */
[----:B------:R-:W-:Y:S02]  /*1c800*/  FADD.FTZ R72, R72, R89 ;  /* 0x0000005948487221 */ /* 0x000fe40000010000 */
[----:B---3--:R-:W-:Y:S01]  /*1c810*/  HMMA.16816.F32 R12, R64, R40, R12 ;  /* 0x00000028400c723c */ /* 0x008fe2000000180c */
[----:B------:R-:W-:Y:S01]  /*1c820*/  F2FP.F16.F32.PACK_AB R40, R189, R144 ;  /* 0x00000090bd28723e */ /* 0x000fe200000000ff */
[----:B------:R-:W-:Y:S01]  /*1c830*/  FADD.FTZ R72, R77, R72 ;  /* 0x000000484d487221 */ /* 0x000fe20000010000 */
[----:B------:R-:W-:-:S05]  /*1c840*/  F2FP.F16.F32.PACK_AB R41, R145, R136 ;  /* 0x000000889129723e */ /* 0x000fca00000000ff */
[----:B------:R-:W-:Y:S01]  /*1c850*/  HMMA.16816.F32 R4, R64, R42, R4 ;  /* 0x0000002a4004723c */ /* 0x000fe20000001804 */
[----:B------:R-:W-:Y:S01]  /*1c860*/  F2FP.F16.F32.PACK_AB R42, R188, R185 ;  /* 0x000000b9bc2a723e */ /* 0x000fe200000000ff */
[--C-:B------:R-:W-:Y:S01]  /*1c870*/  FFMA.FTZ R66, R109, R130, -R139.reuse ;  /* 0x000000826d427223 */ /* 0x100fe2000001088b */
[----:B-1----:R-:W-:Y:S01]  /*1c880*/  F2FP.F16.F32.PACK_AB R43, R197, R138 ;  /* 0x0000008ac52b723e */ /* 0x002fe200000000ff */
[-C--:B------:R-:W-:Y:S01]  /*1c890*/  FFMA.FTZ R64, R108, R130.reuse, -R139 ;  /* 0x000000826c407223 */ /* 0x080fe2000001088b */
[-CC-:B------:R-:W-:Y:S01]  /*1c8a0*/  FFMA.FTZ R65, R147, R130.reuse, -R193.reuse ;  /* 0x0000008293417223 */ /* 0x180fe200000108c1 */
[-CC-:B------:R-:W-:Y:S02]  /*1c8b0*/  FFMA.FTZ R67, R117, R130.reuse, -R193.reuse ;  /* 0x0000008275437223 */ /* 0x180fe400000108c1 */
[----:B------:R-:W-:Y:S02]  /*1c8c0*/  MUFU.EX2 R66, R66 ;  /* 0x0000004200427308 */ /* 0x000fe40000000800 */
[C---:B----4-:R-:W-:Y:S02]  /*1c8d0*/  HMMA.16816.F32 R36, R40.reuse, R44, R36 ;  /* 0x0000002c2824723c */ /* 0x050fe40000001824 */
[----:B------:R-:W-:Y:S04]  /*1c8e0*/  MUFU.EX2 R64, R64 ;  /* 0x0000004000407308 */ /* 0x000fe80000000800 */
[----:B------:R-:W1:Y:S02]  /*1c8f0*/  MUFU.EX2 R65, R65 ;  /* 0x0000004100417308 */ /* 0x000e640000000800 */
[C---:B------:R-:W-:Y:S01]  /*1c900*/  HMMA.16816.F32 R32, R40.reuse, R46, R32 ;  /* 0x0000002e2820723c */ /* 0x040fe20000001820 */
[----:B------:R-:W3:Y:S01]  /*1c910*/  LDSM.16.MT88.4 R44, [R8+0x10800] ;  /* 0x01080000082c783b */ /* 0x000ee20000004200 */
[----:B------:R-:W-:Y:S06]  /*1c920*/  MUFU.EX2 R67, R67 ;  /* 0x0000004300437308 */ /* 0x000fec0000000800 */
[----:B-----5:R-:W-:Y:S01]  /*1c930*/  HMMA.16816.F32 R20, R40, R52, R20 ;  /* 0x000000342814723c */ /* 0x020fe20000001814 */
[----:B------:R-:W-:Y:S01]  /*1c940*/  FADD.FTZ R53, R79, R72 ;  /* 0x000000484f357221 */ /* 0x000fe20000010000 */
[----:B------:R-:W-:-:S03]  /*1c950*/  FFMA.FTZ R72, R111, R130, -R193 ;  /* 0x000000826f487223 */ /* 0x000fc600000108c1 */
[----:B------:R-:W-:-:S03]  /*1c960*/  FADD.FTZ R53, R74, R53 ;  /* 0x000000354a357221 */ /* 0x000fc60000010000 */
[----:B--2---:R-:W-:Y:S01]  /*1c970*/  HMMA.16816.F32 R28, R40, R48, R28 ;  /* 0x00000030281c723c */ /* 0x004fe2000000181c */
[----:B------:R-:W-:Y:S01]  /*1c980*/  FADD.FTZ R82, R82, R53 ;  /* 0x0000003552527221 */ /* 0x000fe20000010000 */
[----:B------:R-:W2:Y:S03]  /*1c990*/  MUFU.EX2 R72, R72 ;  /* 0x0000004800487308 */ /* 0x000ea60000000800 */
[----:B------:R-:W-:-:S03]  /*1c9a0*/  FADD.FTZ R82, R87, R82 ;  /* 0x0000005257527221 */ /* 0x000fc60000010000 */
[----:B------:R-:W-:Y:S01]  /*1c9b0*/  HMMA.16816.F32 R24, R40, R50, R24 ;  /* 0x000000322818723c */ /* 0x000fe20000001818 */
[----:B------:R-:W4:Y:S01]  /*1c9c0*/  LDSM.16.MT88.4 R48, [R143+0x11000] ;  /* 0x011000008f30783b */ /* 0x000f220000004200 */
[----:B------:R-:W-:-:S03]  /*1c9d0*/  FADD.FTZ R75, R75, R82 ;  /* 0x000000524b4b7221 */ /* 0x000fc60000010000 */
[----:B------:R-:W-:Y:S01]  /*1c9e0*/  LDSM.16.MT88.4 R140, [R195+0x11800] ;  /* 0x01180000c38c783b */ /* 0x000fe20000004200 */
[----:B------:R-:W-:Y:S02]  /*1c9f0*/  FADD.FTZ R96, R96, R75 ;  /* 0x0000004b60607221 */ /* 0x000fe40000010000 */
[----:B------:R-:W-:Y:S01]  /*1ca00*/  HMMA.16816.F32 R16, R40, R54, R16 ;  /* 0x000000362810723c */ /* 0x000fe20000001810 */
[----:B------:R-:W5:Y:S01]  /*1ca10*/  LDSM.16.MT88.4 R52, [R60+0x11000] ;  /* 0x011000003c34783b */ /* 0x000f620000004200 */
[----:B------:R-:W-:-:S04]  /*1ca20*/  FADD.FTZ R95, R95, R96 ;  /* 0x000000605f5f7221 */ /* 0x000fc80000010000 */
[----:B------:R-:W-:Y:S02]  /*1ca30*/  FADD.FTZ R100, R100, R95 ;  /* 0x0000005f64647221 */ /* 0x000fe40000010000 */
[C---:B---3--:R-:W-:Y:S02]  /*1ca40*/  HMMA.16816.F32 R12, R40.reuse, R44, R12 ;  /* 0x0000002c280c723c */ /* 0x048fe4000000180c */
[----:B------:R-:W-:Y:S01]  /*1ca50*/  FADD.FTZ R97, R97, R100 ;  /* 0x0000006461617221 */ /* 0x000fe20000010000 */
[----:B-1----:R-:W-:Y:S02]  /*1ca60*/  F2FP.F16.F32.PACK_AB R44, R70, R65 ;  /* 0x00000041462c723e */ /* 0x002fe400000000ff */
[----:B------:R-:W-:Y:S01]  /*1ca70*/  F2FP.F16.F32.PACK_AB R45, R66, R63 ;  /* 0x0000003f422d723e */ /* 0x000fe200000000ff */
[----:B------:R-:W-:Y:S02]  /*1ca80*/  FADD.FTZ R102, R102, R97 ;  /* 0x0000006166667221 */ /* 0x000fe40000010000 */
[----:B------:R-:W-:Y:S01]  /*1ca90*/  HMMA.16816.F32 R4, R40, R46, R4 ;  /* 0x0000002e2804723c */ /* 0x000fe20000001804 */
[----:B--2---:R-:W-:Y:S01]  /*1caa0*/  F2FP.F16.F32.PACK_AB R46, R72, R67 ;  /* 0x00000043482e723e */ /* 0x004fe200000000ff */
[----:B------:R-:W-:Y:S01]  /*1cab0*/  FADD.FTZ R103, R103, R102 ;  /* 0x0000006667677221 */ /* 0x000fe20000010000 */
[----:B------:R-:W-:Y:S01]  /*1cac0*/  F2FP.F16.F32.PACK_AB R47, R71, R64 ;  /* 0x00000040472f723e */ /* 0x000fe200000000ff */
[----:B------:R-:W1:Y:S02]  /*1cad0*/  LDSM.16.MT88.4 R40, [R195+0x11000] ;  /* 0x01100000c328783b */ /* 0x000e640000004200 */
[----:B------:R-:W-:-:S04]  /*1cae0*/  FADD.FTZ R118, R118, R103 ;  /* 0x0000006776767221 */ /* 0x000fc80000010000 */
[----:B------:R-:W-:-:S04]  /*1caf0*/  FADD.FTZ R113, R113, R118 ;  /* 0x0000007671717221 */ /* 0x000fc80000010000 */
[----:B------:R-:W-:Y:S01]  /*1cb00*/  FADD.FTZ R124, R124, R113 ;  /* 0x000000717c7c7221 */ /* 0x000fe20000010000 */
[----:B----4-:R-:W-:Y:S03]  /*1cb10*/  HMMA.16816.F32 R36, R44, R48, R36 ;  /* 0x000000302c24723c */ /* 0x010fe60000001824 */
[----:B------:R-:W-:-:S04]  /*1cb20*/  FADD.FTZ R123, R123, R124 ;  /* 0x0000007c7b7b7221 */ /* 0x000fc80000010000 */
[----:B------:R-:W-:Y:S01]  /*1cb30*/  FADD.FTZ R176, R176, R123 ;  /* 0x0000007bb0b07221 */ /* 0x000fe20000010000 */
[----:B------:R-:W-:Y:S01]  /*1cb40*/  HMMA.16816.F32 R32, R44, R50, R32 ;  /* 0x000000322c20723c */ /* 0x000fe20000001820 */
[----:B------:R-:W2:Y:S02]  /*1cb50*/  LDSM.16.MT88.4 R48, [R8+0x11000] ;  /* 0x011000000830783b */ /* 0x000ea40000004200 */
[----:B------:R-:W-:-:S04]  /*1cb60*/  FADD.FTZ R125, R125, R176 ;  /* 0x000000b07d7d7221 */ /* 0x000fc80000010000 */
[----:B------:R-:W-:Y:S01]  /*1cb70*/  FADD.FTZ R202, R202, R125 ;  /* 0x0000007dcaca7221 */ /* 0x000fe20000010000 */
[----:B-----5:R-:W-:Y:S01]  /*1cb80*/  HMMA.16816.F32 R28, R44, R52, R28 ;  /* 0x000000342c1c723c */ /* 0x020fe2000000181c */
[-C--:B------:R-:W-:Y:S02]  /*1cb90*/  FFMA.FTZ R52, R137, R130.reuse, -R139 ;  /* 0x0000008289347223 */ /* 0x080fe4000001088b */
[----:B------:R-:W-:Y:S01]  /*1cba0*/  FADD.FTZ R131, R131, R202 ;  /* 0x000000ca83837221 */ /* 0x000fe20000010000 */
[----:B------:R-:W-:-:S03]  /*1cbb0*/  FFMA.FTZ R53, R110, R130, -R193 ;  /* 0x000000826e357223 */ /* 0x000fc600000108c1 */
[----:B------:R-:W-:Y:S01]  /*1cbc0*/  FADD.FTZ R180, R180, R131 ;  /* 0x00000083b4b47221 */ /* 0x000fe20000010000 */
[----:B------:R-:W-:Y:S01]  /*1cbd0*/  MUFU.EX2 R52, R52 ;  /* 0x0000003400347308 */ /* 0x000fe20000000800 */
[C---:B------:R-:W-:Y:S01]  /*1cbe0*/  HMMA.16816.F32 R24, R44.reuse, R54, R24 ;  /* 0x000000362c18723c */ /* 0x040fe20000001818 */
[-C--:B------:R-:W-:Y:S01]  /*1cbf0*/  FFMA.FTZ R54, R121, R130.reuse, -R193 ;  /* 0x0000008279367223 */ /* 0x080fe200000108c1 */
[----:B------:R-:W-:Y:S01]  /*1cc00*/  FADD.FTZ R133, R133, R180 ;  /* 0x000000b485857221 */ /* 0x000fe20000010000 */
[----:B------:R-:W-:Y:S03]  /*1cc10*/  MUFU.EX2 R53, R53 ;  /* 0x0000003500357308 */ /* 0x000fe60000000800 */
[----:B------:R-:W-:Y:S01]  /*1cc20*/  FADD.FTZ R133, R182, R133 ;  /* 0x00000085b6857221 */ /* 0x000fe20000010000 */
[----:B------:R-:W3:Y:S01]  /*1cc30*/  MUFU.EX2 R54, R54 ;  /* 0x0000003600367308 */ /* 0x000ee20000000800 */
[----:B-1----:R-:W-:Y:S01]  /*1cc40*/  HMMA.16816.F32 R20, R44, R40, R20 ;  /* 0x000000282c14723c */ /* 0x002fe20000001814 */
[-CC-:B------:R-:W-:Y:S01]  /*1cc50*/  FFMA.FTZ R40, R120, R130.reuse, -R139.reuse ;  /* 0x0000008278287223 */ /* 0x180fe2000001088b */
[----:B------:R-:W-:Y:S01]  /*1cc60*/  FFMA.FTZ R41, R116, R130, -R139 ;  /* 0x0000008274297223 */ /* 0x000fe2000001088b */
[----:B------:R-:W-:-:S04]  /*1cc70*/  FADD.FTZ R172, R172, R133 ;  /* 0x00000085acac7221 */ /* 0x000fc80000010000 */
[----:B------:R-:W-:Y:S01]  /*1cc80*/  MUFU.EX2 R40, R40 ;  /* 0x0000002800287308 */ /* 0x000fe20000000800 */
[----:B------:R-:W-:Y:S01]  /*1cc90*/  HMMA.16816.F32 R16, R44, R42, R16 ;  /* 0x0000002a2c10723c */ /* 0x000fe20000001810 */
[----:B------:R-:W-:Y:S02]  /*1cca0*/  FADD.FTZ R173, R173, R172 ;  /* 0x000000acadad7221 */ /* 0x000fe40000010000 */
[----:B------:R-:W1:Y:S01]  /*1ccb0*/  MUFU.EX2 R41, R41 ;  /* 0x0000002900297308 */ /* 0x000e620000000800 */
[----:B---3--:R-:W-:-:S03]  /*1ccc0*/  F2FP.F16.F32.PACK_AB R132, R54, R53 ;  /* 0x000000353684723e */ /* 0x008fc600000000ff */
[----:B------:R-:W-:Y:S01]  /*1ccd0*/  MUFU.EX2 R42, R128 ;  /* 0x00000080002a7308 */ /* 0x000fe20000000800 */
[C---:B--2---:R-:W-:Y:S01]  /*1cce0*/  HMMA.16816.F32 R12, R44.reuse, R48, R12 ;  /* 0x000000302c0c723c */ /* 0x044fe2000000180c */
[----:B------:R-:W-:Y:S02]  /*1ccf0*/  FADD.FTZ R48, R168, R173 ;  /* 0x000000ada8307221 */ /* 0x000fe40000010000 */
[----:B------:R-:W2:Y:S02]  /*1cd00*/  MUFU.EX2 R43, R61 ;  /* 0x0000003d002b7308 */ /* 0x000ea40000000800 */
[----:B------:R-:W-:Y:S02]  /*1cd10*/  FADD.FTZ R48, R169, R48 ;  /* 0x00000030a9307221 */ /* 0x000fe40000010000 */
[----:B------:R-:W3:Y:S01]  /*1cd20*/  MUFU.EX2 R49, R62 ;  /* 0x0000003e00317308 */ /* 0x000ee20000000800 */
[----:B------:R-:W-:Y:S01]  /*1cd30*/  HMMA.16816.F32 R4, R44, R50, R4 ;  /* 0x000000322c04723c */ /* 0x000fe20000001804 */
[----:B-1----:R-:W-:Y:S01]  /*1cd40*/  F2FP.F16.F32.PACK_AB R133, R41, R40 ;  /* 0x000000282985723e */ /* 0x002fe200000000ff */
[----:B------:R-:W-:Y:S01]  /*1cd50*/  FADD.FTZ R44, R162, R175 ;  /* 0x000000afa22c7221 */ /* 0x000fe20000010000 */
[----:B------:R-:W-:-:S03]  /*1cd60*/  FADD.FTZ R45, R161, R48 ;  /* 0x00000030a12d7221 */ /* 0x000fc60000010000 */
[----:B------:R-:W-:Y:S01]  /*1cd70*/  FADD.FTZ R44, R181, R44 ;  /* 0x0000002cb52c7221 */ /* 0x000fe20000010000 */
[----:B------:R-:W-:Y:S01]  /*1cd80*/  FADD.FTZ R45, R160, R45 ;  /* 0x0000002da02d7221 */ /* 0x000fe20000010000 */
[----:B--2---:R-:W-:-:S03]  /*1cd90*/  F2FP.F16.F32.PACK_AB R134, R43, R42 ;  /* 0x0000002a2b86723e */ /* 0x004fc600000000ff */
[----:B------:R-:W-:Y:S01]  /*1cda0*/  FADD.FTZ R170, R170, R45 ;  /* 0x0000002daaaa7221 */ /* 0x000fe20000010000 */
[----:B---3--:R-:W-:-:S03]  /*1cdb0*/  F2FP.F16.F32.PACK_AB R135, R49, R52 ;  /* 0x000000343187723e */ /* 0x008fc600000000ff */
[----:B------:R-:W-:-:S04]  /*1cdc0*/  FADD.FTZ R183, R183, R170 ;  /* 0x000000aab7b77221 */ /* 0x000fc80000010000 */
[----:B------:R-:W-:Y:S01]  /*1cdd0*/  HMMA.16816.F32 R160, R132, R156, R36 ;  /* 0x0000009c84a0723c */ /* 0x000fe20000001824 */
[----:B------:R-:W-:Y:S01]  /*1cde0*/  FADD.FTZ R37, R171, R44 ;  /* 0x0000002cab257221 */ /* 0x000fe20000010000 */
[----:B------:R-:W-:-:S03]  /*1cdf0*/  FADD.FTZ R152, R152, R183 ;  /* 0x000000b798987221 */ /* 0x000fc60000010000 */
[----:B------:R-:W-:-:S03]  /*1ce00*/  FADD.FTZ R37, R206, R37 ;  /* 0x00000025ce257221 */ /* 0x000fc60000010000 */
[C---:B------:R-:W-:Y:S01]  /*1ce10*/  HMMA.16816.F32 R156, R132.reuse, R158, R32 ;  /* 0x0000009e849c723c */ /* 0x040fe20000001820 */
[----:B------:R-:W-:Y:S01]  /*1ce20*/  FADD.FTZ R154, R154, R37 ;  /* 0x000000259a9a7221 */ /* 0x000fe20000010000 */
[----:B------:R-:W-:Y:S01]  /*1ce30*/  FADD.FTZ R37, R153, R152 ;  /* 0x0000009899257221 */ /* 0x000fe20000010000 */
[----:B------:R1:W2:Y:S02]  /*1ce40*/  LDSM.16.MT88.4 R32, [R8+0x11800] ;  /* 0x011800000820783b */ /* 0x0002a40000004200 */
        /* <DEDUP_REMOVED lines=9> */
[----:B------:R-:W-:Y:S01]  /*1cee0*/  FADD.FTZ R138, R138, R25 ;  /* 0x000000198a8a7221 */ /* 0x000fe20000010000 */
[----:B-1----:R-:W-:Y:S02]  /*1cef0*/  FADD.FTZ R8, R144, R187 ;  /* 0x000000bb90087221 */ /* 0x002fe40000010000 */
[----:B------:R-:W-:Y:S02]  /*1cf00*/  HMMA.16816.F32 R144, R132, R140, R20 ;  /* 0x0000008c8490723c */ /* 0x000fe40000001814 */
[----:B------:R-:W-:-:S04]  /*1cf10*/  FADD.FTZ R8, R189, R8 ;  /* 0x00000008bd087221 */ /* 0x000fc80000010000 */
        /* <DEDUP_REMOVED lines=21> */
[----:B------:R-:W-:-:S05]  /*1d070*/  FADD.FTZ R249, R43, R42 ;  /* 0x0000002a2bf97221 */ /* 0x000fca0000010000 */
[----:B------:R1:W-:Y:S04]  /*1d080*/  STL [R1+0x4], R249 ;  /* 0x000004f901007387 */ /* 0x0003e80000100800 */
[----:B------:R1:W-:Y:S01]  /*1d090*/  STL [R1], R251 ;  /* 0x000000fb01007387 */ /* 0x0003e20000100800 */
[----:B------:R-:W-:Y:S05]  /*1d0a0*/  @!P0 BRA `(.L_x_7177) ;  /* 0x000000a800b88947 */ /* 0x000fea0003800000 */
        /* <DEDUP_REMOVED lines=14> */
[----:B------:R-:W2:Y:S01]  /*1d190*/  I2F.RP R17, R4 ;  /* 0x0000000400117306 */ /* 0x000ea20000209400 */
[----:B------:R-:W-:Y:S02]  /*1d1a0*/  LOP3.LUT R6, R6, R5, RZ, 0x3c, !PT ;  /* 0x0000000506067212 */ /* 0x000fe400078e3cff */
[----:B------:R-:W-:Y:S02]  /*1d1b0*/  IADD3 R12, PT, PT, RZ, -R12, RZ ;  /* 0x8000000cff0c7210 */ /* 0x000fe40007ffe0ff */
[----:B------:R-:W-:-:S03]  /*1d1c0*/  ISETP.GE.AND P4, PT, R6, RZ, PT ;  /* 0x000000ff0600720c */ /* 0x000fc60003f86270 */
[----:B--2---:R-:W2:Y:S02]  /*1d1d0*/  MUFU.RCP R14, R17 ;  /* 0x00000011000e7308 */ /* 0x004ea40000001000 */
[----:B--2---:R-:W-:-:S06]  /*1d1e0*/  VIADD R14, R14, 0xffffffe ;  /* 0x0ffffffe0e0e7836 */ /* 0x004fcc0000000000 */
[----:B------:R-:W2:Y:S02]  /*1d1f0*/  F2I.FTZ.U32.TRUNC.NTZ R15, R14 ;  /* 0x0000000e000f7305 */ /* 0x000ea4000021f000 */
[--C-:B--2---:R-:W-:Y:S02]  /*1d200*/  IMAD.MOV R7, RZ, RZ, -R15.reuse ;  /* 0x000000ffff077224 */ /* 0x104fe400078e0a0f */
        /* <DEDUP_REMOVED lines=48> */
.L_x_7179:
        /* <DEDUP_REMOVED lines=8> */
.L_x_7180:
[----:B------:R-:W-:Y:S05]  /*1d590*/  BSYNC.RECONVERGENT B0 ;  /* 0x0000000000007941 */ /* 0x000fea0003800200 */
.L_x_7178:
        /* <DEDUP_REMOVED lines=18> */
[----:B------:R-:W-:Y:S04]  /*1d6c0*/  @P0 STS.128 [R58+0xa000], RZ ;  /* 0x00a000ff3a000388 */ /* 0x000fe80000000c00 */
        /* <DEDUP_REMOVED lines=18> */
[----:B------:R-:W-:Y:S01]  /*1d7f0*/  IMAD.X R27, R25, 0x1, R4, P3 ;  /* 0x00000001191b7824 */ /* 0x000fe200018e0604 */
[----:B------:R-:W-:Y:S01]  /*1d800*/  @!PT LDS RZ, [RZ] ;  /* 0x00000000fffff984 */ /* 0x000fe20000000800 */
[----:B------:R-:W-:Y:S01]  /*1d810*/  @!PT LDS RZ, [RZ] ;  /* 0x00000000fffff984 */ /* 0x000fe20000000800 */
[----:B------:R-:W-:Y:S01]  /*1d820*/  @!PT LDS RZ, [RZ] ;  /* 0x00000000fffff984 */ /* 0x000fe20000000800 */
[----:B------:R-:W-:Y:S01]  /*1d830*/  @!P0 LDGSTS.E.BYPASS.LTC128B.128 [R58+0xb800], desc[UR4][R6.64] ;  /* 0x0b800000063a8fae */ /* 0x000fe2000b981a04 */
[----:B--2---:R-:W-:-:S03]  /*1d840*/  IADD3 R14, P3, PT, R26, R5, RZ ;  /* 0x000000051a0e7210 */ /* 0x004fc60007f7e0ff */
[----:B------:R-:W-:Y:S02]  /*1d850*/  @P0 STS.128 [R58+0xb800], RZ ;  /* 0x00b800ff3a000388 */ /* 0x000fe40000000c00 */
[----:B------:R-:W-:Y:S02]  /*1d860*/  IMAD.X R15, R27, 0x1, R4, P3 ;  /* 0x000000011b0f7824 */ /* 0x000fe400018e0604 */
[----:B------:R-:W-:Y:S01]  /*1d870*/  @!PT LDS RZ, [RZ] ;  /* 0x00000000fffff984 */ /* 0x000fe20000000800 */
[----:B------:R-:W-:Y:S01]  /*1d880*/  @!PT LDS RZ, [RZ] ;  /* 0x00000000fffff984 */ /* 0x000fe20000000800 */
[----:B------:R-:W-:Y:S01]  /*1d890*/  @!PT LDS RZ, [RZ] ;  /* 0x00000000fffff984 */ /* 0x000fe20000000800 */
[----:B------:R-:W-:Y:S04]  /*1d8a0*/  @!P0 LDGSTS.E.BYPASS.LTC128B.128 [R58+0xc000], desc[UR4][R18.64] ;  /* 0x0c000000123a8fae */ /* 0x000fe8000b981a04 */
[----:B------:R-:W-:Y:S01]  /*1d8b0*/  @P0 STS.128 [R58+0xc000], RZ ;  /* 0x00c000ff3a000388 */ /* 0x000fe20000000c00 */
[----:B---3--:R-:W-:-:S03]  /*1d8c0*/  IADD3 R12, P3, PT, R14, R5, RZ ;  /* 0x000000050e0c7210 */ /* 0x008fc60007f7e0ff */
[----:B------:R-:W-:Y:S01]  /*1d8d0*/  @!PT LDS RZ, [RZ] ;  /* 0x00000000fffff984 */ /* 0x000fe20000000800 */
[----:B------:R-:W-:Y:S01]  /*1d8e0*/  @!PT LDS RZ, [RZ] ;  /* 0x00000000fffff984 */ /* 0x000fe20000000800 */
[----:B------:R-:W-:Y:S01]  /*1d8f0*/  @!PT LDS RZ, [RZ] ;  /* 0x00000000fffff984 */ /* 0x000fe20000000800 */
[----:B------:R2:W-:Y:S02]  /*1d900*/  @!P0 LDGSTS.E.BYPASS.LTC128B.128 [R58+0xc800], desc[UR4][R16.64] ;  /* 0x0c800000103a8fae */ /* 0x0005e4000b981a04 */
[----:B------:R-:W-:Y:S02]  /*1d910*/  IMAD.X R13, R15, 0x1, R4, P3 ;  /* 0x000000010f0d7824 */ /* 0x000fe400018e0604 */
[----:B------:R-:W-:Y:S01]  /*1d920*/  @P0 STS.128 [R58+0xc800], RZ ;  /* 0x00c800ff3a000388 */ /* 0x000fe20000000c00 */
[----:B------:R-:W-:-:S03]  /*1d930*/  IADD3 R28, P3, PT, R12, R5, RZ ;  /* 0x000000050c1c7210 */ /* 0x000fc60007f7e0ff */
[----:B------:R-:W-:Y:S01]  /*1d940*/  @!PT LDS RZ, [RZ] ;  /* 0x00000000fffff984 */ /* 0x000fe20000000800 */
[----:B------:R-:W-:Y:S01]  /*1d950*/  @!PT LDS RZ, [RZ] ;  /* 0x00000000fffff984 */ /* 0x000fe20000000800 */
[----:B------:R-:W-:Y:S01]  /*1d960*/  @!PT LDS RZ, [RZ] ;  /* 0x00000000fffff984 */ /* 0x000fe20000000800 */
[----:B------:R-:W-:Y:S02]  /*1d970*/  @!P0 LDGSTS.E.BYPASS.LTC128B.128 [R58+0xd000], desc[UR4][R10.64] ;  /* 0x0d0000000a3a8fae */ /* 0x000fe4000b981a04 */
[----:B------:R-:W-:Y:S02]  /*1d980*/  IMAD.X R29, R13, 0x1, R4, P3 ;  /* 0x000000010d1d7824 */ /* 0x000fe400018e0604 */
        /* <DEDUP_REMOVED lines=10> */
[----:B--2---:R-:W-:-:S03]  /*1da30*/  IADD3 R16, P4, PT, R28, R5, RZ ;  /* 0x000000051c107210 */ /* 0x004fc60007f9e0ff */
[----:B------:R-:W-:Y:S01]  /*1da40*/  @P0 STS.128 [R58+0xe000], RZ ;  /* 0x00e000ff3a000388 */ /* 0x000fe20000000c00 */
[----:B------:R-:W-:-:S03]  /*1da50*/  @!P0 IADD3 R18, P3, PT, R16, R5, RZ ;  /* 0x0000000510128210 */ /* 0x000fc60007f7e0ff */
[----:B------:R-:W-:Y:S01]  /*1da60*/  @!PT LDS RZ, [RZ] ;  /* 0x00000000fffff984 */ /* 0x000fe20000000800 */
[----:B------:R-:W-:Y:S01]  /*1da70*/  @!PT LDS RZ, [RZ] ;  /* 0x00000000fffff984 */ /* 0x000fe20000000800 */
[----:B------:R-:W-:Y:S01]  /*1da80*/  @!PT LDS RZ, [RZ] ;  /* 0x00000000fffff984 */ /* 0x000fe20000000800 */
[----:B------:R-:W-:Y:S01]  /*1da90*/  @!P0 LDGSTS.E.BYPASS.LTC128B.128 [R58+0xe800], desc[UR4][R24.64] ;  /* 0x0e800000183a8fae */ /* 0x000fe2000b981a04 */
[----:B------:R-:W-:-:S03]  /*1daa0*/  IMAD.X R17, R29, 0x1, R4, P4 ;  /* 0x000000011d117824 */ /* 0x000fc600020e0604 */
        /* <DEDUP_REMOVED lines=35> */
[----:B------:R-:W5:Y:S04]  /*1dce0*/  LDSM.16.M88.4 R124, [R201+0x2000] ;  /* 0x00200000c97c783b */ /* 0x000f680000000200 */
[----:B------:R-:W1:Y:S04]  /*1dcf0*/  LDSM.16.M88.4 R116, [R201+0x2800] ;  /* 0x00280000c974783b */ /* 0x000e680000000200 */
[----:B------:R-:W3:Y:S04]  /*1dd00*/  LDSM.16.M88.4 R108, [R201+0x3000] ;  /* 0x00300000c96c783b */ /* 0x000ee80000000200 */
[----:B------:R-:W3:Y:S04]  /*1dd10*/  LDSM.16.M88.4 R100, [R201+0x3800] ;  /* 0x00380000c964783b */ /* 0x000ee80000000200 */
[----:B------:R-:W3:Y:S04]  /*1dd20*/  LDSM.16.M88.4 R92, [R201+0x4000] ;  /* 0x00400000c95c783b */ /* 0x000ee80000000200 */
[----:B------:R-:W3:Y:S04]  /*1dd30*/  LDSM.16.M88.4 R84, [R201+0x4800] ;  /* 0x00480000c954783b */ /* 0x000ee80000000200 */
[----:B------:R-:W3:Y:S04]  /*1dd40*/  LDSM.16.M88.4 R76, [R201+0x5000] ;  /* 0x00500000c94c783b */ /* 0x000ee80000000200 */
[----:B------:R-:W3:Y:S04]  /*1dd50*/  LDSM.16.M88.4 R64, [R201+0x5800] ;  /* 0x00580000c940783b */ /* 0x000ee80000000200 */
[----:B------:R-:W3:Y:S04]  /*1dd60*/  LDSM.16.M88.4 R52, [R201+0x6000] ;  /* 0x00600000c934783b */ /* 0x000ee80000000200 */
[----:B------:R-:W3:Y:S04]  /*1dd70*/  LDSM.16.M88.4 R44, [R201+0x6800] ;  /* 0x00680000c92c783b */ /* 0x000ee80000000200 */
[----:B------:R-:W3:Y:S01]  /*1dd80*/  LDSM.16.M88.4 R36, [R201+0x7000] ;  /* 0x00700000c924783b */ /* 0x000ee20000000200 */
[C---:B-----5:R-:W-:Y:S03]  /*1dd90*/  HMMA.16816.F32 R128, R4.reuse, R124, RZ ;  /* 0x0000007c0480723c */ /* 0x060fe600000018ff */
[----:B--2---:R-:W2:Y:S04]  /*1dda0*/  LDSM.16.M88.4 R28, [R201+0x7800] ;  /* 0x00780000c91c783b */ /* 0x004ea80000000200 */
[----:B------:R-:W5:Y:S01]  /*1ddb0*/  LDSM.16.M88.4 R20, [R201+0x8000] ;  /* 0x00800000c914783b */ /* 0x000f620000000200 */
[C---:B-1----:R-:W-:Y:S03]  /*1ddc0*/  HMMA.16816.F32 R120, R4.reuse, R116, RZ ;  /* 0x000000740478723c */ /* 0x042fe600000018ff */
[----:B------:R-:W1:Y:S04]  /*1ddd0*/  LDSM.16.M88.4 R188, [R201+0x8800] ;  /* 0x00880000c9bc783b */ /* 0x000e680000000200 */
[----:B------:R-:W1:Y:S01]  /*1dde0*/  LDSM.16.M88.4 R180, [R201+0x9000] ;  /* 0x00900000c9b4783b */ /* 0x000e620000000200 */
[C---:B---3--:R-:W-:Y:S03]  /*1ddf0*/  HMMA.16816.F32 R112, R4.reuse, R108, RZ ;  /* 0x0000006c0470723c */ /* 0x048fe600000018ff */
[----:B------:R-:W3:Y:S04]  /*1de00*/  LDSM.16.M88.4 R8, [R201+0x9800] ;  /* 0x00980000c908783b */ /* 0x000ee80000000200 */
[----:B------:R-:W-:Y:S01]  /*1de10*/  LDSM.16.M88.4 R204, [R204] ;  /* 0x00000000cccc783b */ /* 0x000fe20000000200 */
[C---:B------:R-:W-:Y:S03]  /*1de20*/  HMMA.16816.F32 R104, R4.reuse, R100, RZ ;  /* 0x000000640468723c */ /* 0x040fe600000018ff */
[----:B------:R-:W3:Y:S04]  /*1de30*/  LDSM.16.M88.4 R12, [R166+0x2800] ;  /* 0x00280000a60c783b */ /* 0x000ee80000000200 */
[----:B------:R-:W3:Y:S01]  /*1de40*/  LDSM.16.M88.4 R168, [R166+0x3800] ;  /* 0x00380000a6a8783b */ /* 0x000ee20000000200 */
[C---:B------:R-:W-:Y:S03]  /*1de50*/  HMMA.16816.F32 R96, R4.reuse, R92, RZ ;  /* 0x0000005c0460723c */ /* 0x040fe600000018ff */
[----:B------:R-:W3:Y:S04]  /*1de60*/  LDSM.16.M88.4 R16, [R166+0x4000] ;  /* 0x00400000a610783b */ /* 0x000ee80000000200 */
        /* <DEDUP_REMOVED lines=8> */
[----:B------:R-:W0:Y:S05]  /*1def0*/  LDGDEPBAR ;  /* 0x00000000000079af */ /* 0x000e2a0000000000 */
[C---:B------:R-:W-:Y:S08]  /*1df00*/  HMMA.16816.F32 R60, R4.reuse, R52, RZ ;  /* 0x00000034043c723c */ /* 0x040ff000000018ff */
[C---:B------:R-:W-:Y:S08]  /*1df10*/  HMMA.16816.F32 R48, R4.reuse, R44, RZ ;  /* 0x0000002c0430723c */ /* 0x040ff000000018ff */
[C---:B------:R-:W-:Y:S08]  /*1df20*/  HMMA.16816.F32 R40, R4.reuse, R36, RZ ;  /* 0x000000240428723c */ /* 0x040ff000000018ff */
[C---:B--2---:R-:W-:Y:S08]  /*1df30*/  HMMA.16816.F32 R32, R4.reuse, R28, RZ ;  /* 0x0000001c0420723c */ /* 0x044ff000000018ff */
[C---:B-----5:R-:W-:Y:S08]  /*1df40*/  HMMA.16816.F32 R24, R4.reuse, R20, RZ ;  /* 0x000000140418723c */ /* 0x060ff000000018ff */
        /* <DEDUP_REMOVED lines=37> */
[----:B------:R-:W5:Y:S07]  /*1e1a0*/  LDSM.16.M88.4 R172, [R221] ;  /* 0x00000000ddac783b */ /* 0x000f6e0000000200 */
[C---:B---3--:R-:W-:Y:S08]  /*1e1b0*/  HMMA.16816.F32 R48, R204.reuse, R16, R48 ;  /* 0x00000010cc30723c */ /* 0x048ff00000001830 */
[C---:B------:R-:W-:Y:S01]  /*1e1c0*/  HMMA.16816.F32 R44, R204.reuse, R18, R44 ;  /* 0x00000012cc2c723c */ /* 0x040fe2000000182c */
[----:B------:R-:W-:Y:S07]  /*1e1d0*/  LDSM.16.M88.4 R16, [R219] ;  /* 0x00000000db10783b */ /* 0x000fee0000000200 */
[C---:B-1----:R-:W-:Y:S08]  /*1e1e0*/  HMMA.16816.F32 R40, R204.reuse, R8, R40 ;  /* 0x00000008cc28723c */ /* 0x042ff00000001828 */
[C---:B------:R-:W-:Y:S01]  /*1e1f0*/  HMMA.16816.F32 R36, R204.reuse, R10, R36 ;  /* 0x0000000acc24723c */ /* 0x040fe20000001824 */
[----:B------:R-:W-:Y:S07]  /*1e200*/  LDSM.16.M88.4 R8, [R218+0x9800] ;  /* 0x00980000da08783b */ /* 0x000fee0000000200 */
[C---:B------:R-:W-:Y:S08]  /*1e210*/  HMMA.16816.F32 R32, R204.reuse, R168, R32 ;  /* 0x000000a8cc20723c */ /* 0x040ff00000001820 */
[C---:B------:R-:W-:Y:S01]  /*1e220*/  HMMA.16816.F32 R28, R204.reuse, R170, R28 ;  /* 0x000000aacc1c723c */ /* 0x040fe2000000181c */
[----:B------:R-:W1:Y:S07]  /*1e230*/  LDSM.16.M88.4 R168, [R167+0x2000] ;  /* 0x00200000a7a8783b */ /* 0x000e6e0000000200 */
[C---:B------:R-:W-:Y:S08]  /*1e240*/  HMMA.16816.F32 R4, R204.reuse, R214, R4 ;  /* 0x000000d6cc04723c */ /* 0x040ff00000001804 */
[C---:B--2---:R-:W-:Y:S08]  /*1e250*/  HMMA.16816.F32 R24, R204.reuse, R12, R24 ;  /* 0x0000000ccc18723c */ /* 0x044ff00000001818 */
[C---:B------:R-:W-:Y:S01]  /*1e260*/  HMMA.16816.F32 R20, R204.reuse, R14, R20 ;  /* 0x0000000ecc14723c */ /* 0x040fe20000001814 */
[----:B------:R-:W2:Y:S07]  /*1e270*/  LDSM.16.M88.4 R12, [R218+0x2000] ;  /* 0x00200000da0c783b */ /* 0x000eae0000000200 */
[----:B------:R-:W-:Y:S08]  /*1e280*/  HMMA.16816.F32 R128, R204, R196, R128 ;  /* 0x000000c4cc80723c */ /* 0x000ff00000001880 */
[----:B-----5:R-:W-:Y:S08]  /*1e290*/  HMMA.16816.F32 R4, R172, R210, R4 ;  /* 0x000000d2ac04723c */ /* 0x020ff00000001804 */
[----:B------:R-:W-:Y:S01]  /*1e2a0*/  HMMA.16816.F32 R124, R204, R198, R124 ;  /* 0x000000c6cc7c723c */ /* 0x000fe2000000187c */
[----:B------:R-:W3:Y:S07]  /*1e2b0*/  LDSM.16.M88.4 R196, [R166+0x6000] ;  /* 0x00600000a6c4783b */ /* 0x000eee0000000200 */
[----:B-1----:R-:W-:Y:S08]  /*1e2c0*/  HMMA.16816.F32 R128, R172, R168, R128 ;  /* 0x000000a8ac80723c */ /* 0x002ff00000001880 */
[----:B------:R-:W-:Y:S01]  /*1e2d0*/  HMMA.16816.F32 R4, R16, R10, R4 ;  /* 0x0000000a1004723c */ /* 0x000fe20000001804 */
[----:B------:R-:W-:-:S02]  /*1e2e0*/  IMAD.SHL.U32 R11, R59, 0x100, RZ ;  /* 0x000001003b0b7824 */ /* 0x000fc400078e00ff */
[----:B------:R-:W-:-:S03]  /*1e2f0*/  VIADD R10, R244, 0x8 ;  /* 0x00000008f40a7836 */ /* 0x000fc60000000000 */
[----:B------:R-:W-:Y:S02]  /*1e300*/  LOP3.LUT R71, R11, R68, RZ, 0xfc, !PT ;  /* 0x000000440b477212 */ /* 0x000fe400078efcff */
[----:B------:R-:W-:Y:S03]  /*1e310*/  HMMA.16816.F32 R112, R204, R200, R112 ;  /* 0x000000c8cc70723c */ /* 0x000fe60000001870 */
[----:B------:R-:W-:-:S05]  /*1e320*/  VIADD R70, R71, 0xfffffef9 ;  /* 0xfffffef947467836 */ /* 0x000fca0000000000 */
[----:B--2---:R-:W-:Y:S01]  /*1e330*/  HMMA.16816.F32 R128, R16, R12, R128 ;  /* 0x0000000c1080723c */ /* 0x004fe20000001880 */
[C---:B------:R-:W-:Y:S02]  /*1e340*/  ISETP.GE.AND P3, PT, R70.reuse, R248, PT ;  /* 0x000000f84600720c */ /* 0x040fe40003f66270 */
[-C--:B----4-:R-:W-:Y:S01]  /*1e350*/  FMUL.FTZ R58, R5, R57.reuse ;  /* 0x00000039053a7220 */ /* 0x090fe20000410000 */
[----:B------:R-:W-:Y:S02]  /*1e360*/  IMAD.IADD R5, R71, 0x1, R236 ;  /* 0x0000000147057824 */ /* 0x000fe400078e02ec */
[----:B------:R-:W-:Y:S01]  /*1e370*/  FMUL.FTZ R12, R7, R57 ;  /* 0x00000039070c7220 */ /* 0x000fe20000410000 */
[----:B------:R-:W-:Y:S01]  /*1e380*/  ISETP.GE.AND P5, PT, R70, R247, PT ;  /* 0x000000f74600720c */ /* 0x000fe20003fa6270 */
[----:B------:R-:W-:Y:S01]  /*1e390*/  HMMA.16816.F32 R108, R204, R202, R108 ;  /* 0x000000cacc6c723c */ /* 0x000fe2000000186c */
[--C-:B------:R-:W-:Y:S01]  /*1e3a0*/  IADD3 R7, PT, PT, R244, 0x107, -R5.reuse ;  /* 0x00000107f4077810 */ /* 0x100fe20007ffe805 */
[----:B------:R-:W1:Y:S01]  /*1e3b0*/  LDSM.16.M88.4 R200, [R166+0x8800] ;  /* 0x00880000a6c8783b */ /* 0x000e620000000200 */
[----:B------:R-:W-:Y:S01]  /*1e3c0*/  IADD3 R13, PT, PT, R10, 0x107, -R5 ;  /* 0x000001070a0d7810 */ /* 0x000fe20007ffe805 */
[----:B------:R-:W-:Y:S01]  /*1e3d0*/  MUFU.TANH R12, R12 ;  /* 0x0000000c000c7308 */ /* 0x000fe20000002400 */
[----:B------:R-:W-:-:S02]  /*1e3e0*/  IABS R7, R7 ;  /* 0x0000000700077213 */ /* 0x000fc40000000000 */
[----:B------:R-:W-:Y:S01]  /*1e3f0*/  IABS R13, R13 ;  /* 0x0000000d000d7213 */ /* 0x000fe20000000000 */
[C---:B---3--:R-:W-:Y:S01]  /*1e400*/  HMMA.16816.F32 R60, R204.reuse, R196, R60 ;  /* 0x000000c4cc3c723c */ /* 0x048fe2000000183c */
[----:B------:R-:W-:Y:S02]  /*1e410*/  ISETP.GE.AND P6, PT, R70, R245, PT ;  /* 0x000000f54600720c */ /* 0x000fe40003fc6270 */
[-C--:B------:R-:W-:Y:S01]  /*1e420*/  FMUL.FTZ R130, R130, R57.reuse ;  /* 0x0000003982827220 */ /* 0x080fe20000410000 */
[----:B------:R-:W2:Y:S01]  /*1e430*/  MUFU.TANH R58, R58 ;  /* 0x0000003a003a7308 */ /* 0x000ea20000002400 */
[----:B------:R-:W-:Y:S01]  /*1e440*/  ISETP.GE.AND P4, PT, R70, R246, PT ;  /* 0x000000f64600720c */ /* 0x000fe20003f86270 */
[----:B------:R-:W-:Y:S02]  /*1e450*/  FMUL.FTZ R70, R131, R57 ;  /* 0x0000003983467220 */ /* 0x000fe40000410000 */
[----:B------:R-:W-:Y:S01]  /*1e460*/  HMMA.16816.F32 R52, R204, R198, R52 ;  /* 0x000000c6cc34723c */ /* 0x000fe20000001834 */
[----:B------:R3:W4:Y:S03]  /*1e470*/  LDSM.16.M88.4 R196, [R166+0x9000] ;  /* 0x00900000a6c4783b */ /* 0x0007260000000200 */
[----:B------:R-:W-:Y:S04]  /*1e480*/  MUFU.TANH R130, R130 ;  /* 0x0000008200827308 */ /* 0x000fe80000002400 */
[----:B------:R-:W-:Y:S01]  /*1e490*/  HMMA.16816.F32 R124, R172, R170, R124 ;  /* 0x000000aaac7c723c */ /* 0x000fe2000000187c */
[----:B------:R-:W5:Y:S03]  /*1e4a0*/  LDSM.16.M88.4 R168, [R167+0x2800] ;  /* 0x00280000a7a8783b */ /* 0x000f660000000200 */
[----:B------:R-:W-:Y:S04]  /*1e4b0*/  MUFU.TANH R70, R70 ;  /* 0x0000004600467308 */ /* 0x000fe80000002400 */
[----:B------:R-:W-:Y:S01]  /*1e4c0*/  HMMA.16816.F32 R176, R204, R212, R176 ;  /* 0x000000d4ccb0723c */ /* 0x000fe200000018b0 */
[----:B---3--:R-:W-:-:S02]  /*1e4d0*/  IMAD.MOV.U32 R166, RZ, RZ, R7 ;  /* 0x000000ffffa67224 */ /* 0x008fc400078e0007 */
[----:B------:R-:W-:-:S05]  /*1e4e0*/  IMAD.MOV.U32 R7, RZ, RZ, R13 ;  /* 0x000000ffff077224 */ /* 0x000fca00078e000d */
[----:B-1----:R-:W-:Y:S01]  /*1e4f0*/  HMMA.16816.F32 R192, R204, R200, R192 ;  /* 0x000000c8ccc0723c */ /* 0x002fe200000018c0 */
[----:B------:R-:W-:Y:S02]  /*1e500*/  I2FP.F32.S32 R13, R166 ;  /* 0x000000a6000d7245 */ /* 0x000fe40000201400 */
[----:B------:R-:W-:Y:S02]  /*1e510*/  I2FP.F32.S32 R7, R7 ;  /* 0x0000000700077245 */ /* 0x000fe40000201400 */
[----:B------:R-:W-:Y:S01]  /*1e520*/  IADD3 R166, PT, PT, R244, 0x200, -R5 ;  /* 0x00000200f4a67810 */ /* 0x000fe20007ffe805 */
[----:B--2---:R-:W-:Y:S01]  /*1e530*/  FFMA.FTZ R58, -R239, R13, R58 ;  /* 0x0000000def3a7223 */ /* 0x004fe2000001013a */
[----:B------:R-:W-:Y:S02]  /*1e540*/  VIADD R13, R71, 0xfffffe00 ;  /* 0xfffffe00470d7836 */ /* 0x000fe40000000000 */
[----:B------:R-:W-:Y:S01]  /*1e550*/  FFMA.FTZ R7, -R239, R7, R12 ;  /* 0x00000007ef077223 */ /* 0x000fe2000001010c */
[----:B------:R-:W-:Y:S01]  /*1e560*/  FMUL.FTZ R12, R128, R57 ;  /* 0x00000039800c7220 */ /* 0x000fe20000410000 */
[----:B------:R-:W-:Y:S01]  /*1e570*/  IABS R166, R166 ;  /* 0x000000a600a67213 */ /* 0x000fe20000000000 */
[----:B------:R-:W-:Y:S01]  /*1e580*/  HMMA.16816.F32 R124, R16, R14, R124 ;  /* 0x0000000e107c723c */ /* 0x000fe2000000187c */
[----:B------:R-:W-:-:S02]  /*1e590*/  FSEL R58, R58, -INF , P3 ;  /* 0xff8000003a3a7808 */ /* 0x000fc40001800000 */
[----:B------:R-:W-:Y:S01]  /*1e5a0*/  FSEL R7, R7, -INF , P5 ;  /* 0xff80000007077808 */ /* 0x000fe20002800000 */
[----:B------:R-:W1:Y:S01]  /*1e5b0*/  MUFU.TANH R12, R12 ;  /* 0x0000000c000c7308 */ /* 0x000e620000002400 */
[----:B------:R-:W-:Y:S02]  /*1e5c0*/  FSEL R58, R58, -INF , !P6 ;  /* 0xff8000003a3a7808 */ /* 0x000fe40007000000 */
[----:B------:R-:W-:Y:S01]  /*1e5d0*/  FSEL R7, R7, -INF , !P4 ;  /* 0xff80000007077808 */ /* 0x000fe20006000000 */
[----:B----4-:R-:W-:Y:S01]  /*1e5e0*/  HMMA.16816.F32 R184, R204, R196, R184 ;  /* 0x000000c4ccb8723c */ /* 0x010fe200000018b8 */
[----:B------:R-:W-:Y:S01]  /*1e5f0*/  ISETP.GE.AND P3, PT, R13, R248, PT ;  /* 0x000000f80d00720c */ /* 0x000fe20003f66270 */
[----:B------:R-:W-:Y:S01]  /*1e600*/  FMUL.FTZ R197, R129, R57 ;  /* 0x0000003981c57220 */ /* 0x000fe20000410000 */
[----:B------:R-:W-:Y:S01]  /*1e610*/  ISETP.GE.AND P6, PT, R13, R245, PT ;  /* 0x000000f50d00720c */ /* 0x000fe20003fc6270 */
[----:B------:R-:W-:Y:S01]  /*1e620*/  VIADD R196, R71, 0xfffffeb1 ;  /* 0xfffffeb147c47836 */ /* 0x000fe20000000000 */
[----:B------:R-:W-:-:S02]  /*1e630*/  ISETP.GE.AND P5, PT, R13, R246, PT ;  /* 0x000000f60d00720c */ /* 0x000fc40003fa6270 */
[----:B------:R-:W-:Y:S01]  /*1e640*/  ISETP.GE.AND P4, PT, R13, R247, PT ;  /* 0x000000f70d00720c */ /* 0x000fe20003f86270 */
[----:B------:R-:W2:Y:S01]  /*1e650*/  MUFU.TANH R197, R197 ;  /* 0x000000c500c57308 */ /* 0x000ea20000002400 */
[--C-:B------:R-:W-:Y:S01]  /*1e660*/  IADD3 R128, PT, PT, R10, 0x200, -R5.reuse ;  /* 0x000002000a807810 */ /* 0x100fe20007ffe805 */
[C---:B-----5:R-:W-:Y:S01]  /*1e670*/  HMMA.16816.F32 R120, R172.reuse, R168, R120 ;  /* 0x000000a8ac78723c */ /* 0x060fe20000001878 */
[----:B------:R-:W-:Y:S01]  /*1e680*/  I2FP.F32.S32 R13, R166 ;  /* 0x000000a6000d7245 */ /* 0x000fe20000201400 */
[C---:B------:R-:W-:Y:S01]  /*1e690*/  VIADD R166, R71.reuse, 0xfffffe01 ;  /* 0xfffffe0147a67836 */ /* 0x040fe20000000000 */
[----:B------:R-:W-:Y:S01]  /*1e6a0*/  IABS R128, R128 ;  /* 0x0000008000807213 */ /* 0x000fe20000000000 */
[----:B------:R-:W-:Y:S01]  /*1e6b0*/  FMUL.FTZ R124, R124, R57 ;  /* 0x000000397c7c7220 */ /* 0x000fe20000410000 */
[----:B------:R-:W-:Y:S02]  /*1e6c0*/  VIADD R168, R71, 0xfffffe08 ;  /* 0xfffffe0847a87836 */ /* 0x000fe40000000000 */
[----:B-1----:R-:W-:Y:S01]  /*1e6d0*/  FFMA.FTZ R131, -R239, R13, R12 ;  /* 0x0000000def837223 */ /* 0x002fe2000001010c */
[----:B------:R-:W-:Y:S01]  /*1e6e0*/  I2FP.F32.S32 R128, R128 ;  /* 0x0000008000807245 */ /* 0x000fe20000201400 */
[----:B------:R-:W1:Y:S01]  /*1e6f0*/  LDSM.16.M88.4 R12, [R218+0x2800] ;  /* 0x00280000da0c783b */ /* 0x000e620000000200 */
[-C--:B------:R-:W-:Y:S01]  /*1e700*/  FMUL.FTZ R125, R125, R57.reuse ;  /* 0x000000397d7d7220 */ /* 0x080fe20000410000 */
[----:B------:R-:W3:Y:S01]  /*1e710*/  MUFU.TANH R124, R124 ;  /* 0x0000007c007c7308 */ /* 0x000ee20000002400 */
[----:B------:R-:W-:Y:S01]  /*1e720*/  FSEL R131, R131, -INF , P3 ;  /* 0xff80000083837808 */ /* 0x000fe20001800000 */
[----:B------:R-:W-:Y:S01]  /*1e730*/  FFMA.FTZ R129, -R239, R128, R130 ;  /* 0x00000080ef817223 */ /* 0x000fe20000010182 */
[--C-:B------:R-:W-:Y:S01]  /*1e740*/  IADD3 R128, PT, PT, R10, 0x1ff, -R5.reuse ;  /* 0x000001ff0a807810 */ /* 0x100fe20007ffe805 */
[----:B------:R-:W-:Y:S01]  /*1e750*/  FMUL.FTZ R127, R127, R57 ;  /* 0x000000397f7f7220 */ /* 0x000fe20000410000 */
[----:B------:R-:W-:Y:S01]  /*1e760*/  IADD3 R130, PT, PT, R244, 0x1ff, -R5 ;  /* 0x000001fff4827810 */ /* 0x000fe20007ffe805 */
[----:B------:R-:W-:Y:S01]  /*1e770*/  HMMA.16816.F32 R116, R172, R170, R116 ;  /* 0x000000aaac74723c */ /* 0x000fe20000001874 */
[----:B------:R-:W-:Y:S01]  /*1e780*/  FSEL R129, R129, -INF , P4 ;  /* 0xff80000081817808 */ /* 0x000fe20002000000 */
[----:B------:R-:W-:Y:S01]  /*1e790*/  VIADD R170, R71, 0xfffffe11 ;  /* 0xfffffe1147aa7836 */ /* 0x000fe20000000000 */
[----:B------:R-:W-:-:S02]  /*1e7a0*/  FSEL R131, R131, -INF , !P6 ;  /* 0xff80000083837808 */ /* 0x000fc40007000000 */
[----:B------:R-:W-:Y:S02]  /*1e7b0*/  FSEL R129, R129, -INF , !P5 ;  /* 0xff80000081817808 */ /* 0x000fe40006800000 */
[C---:B------:R-:W-:Y:S01]  /*1e7c0*/  ISETP.GE.AND P3, PT, R166.reuse, R248, PT ;  /* 0x000000f8a600720c */ /* 0x040fe20003f66270 */
[C---:B------:R-:W-:Y:S01]  /*1e7d0*/  HMMA.16816.F32 R180, R204.reuse, R198, R180 ;  /* 0x000000c6ccb4723c */ /* 0x040fe200000018b4 */
[----:B------:R-:W-:Y:S02]  /*1e7e0*/  IABS R128, R128 ;  /* 0x0000008000807213 */ /* 0x000fe40000000000 */
[C---:B------:R-:W-:Y:S02]  /*1e7f0*/  ISETP.GE.AND P6, PT, R166.reuse, R245, PT ;  /* 0x000000f5a600720c */ /* 0x040fe40003fc6270 */
[C---:B------:R-:W-:Y:S02]  /*1e800*/  ISETP.GE.AND P4, PT, R166.reuse, R246, PT ;  /* 0x000000f6a600720c */ /* 0x040fe40003f86270 */
[----:B------:R-:W-:Y:S01]  /*1e810*/  ISETP.GE.AND P5, PT, R166, R247, PT ;  /* 0x000000f7a600720c */ /* 0x000fe20003fa6270 */
[----:B------:R-:W-:Y:S01]  /*1e820*/  FMUL.FTZ R166, R126, R57 ;  /* 0x000000397ea67220 */ /* 0x000fe20000410000 */
[----:B------:R-:W-:Y:S01]  /*1e830*/  IABS R130, R130 ;  /* 0x0000008200827213 */ /* 0x000fe20000000000 */
[----:B------:R-:W-:Y:S01]  /*1e840*/  HMMA.16816.F32 R188, R204, R202, R188 ;  /* 0x000000caccbc723c */ /* 0x000fe200000018bc */
[----:B------:R-:W-:-:S02]  /*1e850*/  I2FP.F32.S32 R128, R128 ;  /* 0x0000008000807245 */ /* 0x000fc40000201400 */
[----:B------:R-:W-:Y:S01]  /*1e860*/  I2FP.F32.S32 R130, R130 ;  /* 0x0000008200827245 */ /* 0x000fe20000201400 */
[----:B------:R-:W4:Y:S01]  /*1e870*/  MUFU.TANH R166, R166 ;  /* 0x000000a600a67308 */ /* 0x000f220000002400 */
[----:B------:R-:W-:Y:S01]  /*1e880*/  IADD3 R126, PT, PT, R10, 0x1f8, -R5 ;  /* 0x000001f80a7e7810 */ /* 0x000fe20007ffe805 */
[C---:B------:R-:W-:Y:S02]  /*1e890*/  FFMA.FTZ R70, -R239.reuse, R128, R70 ;  /* 0x00000080ef467223 */ /* 0x040fe40000010146 */
[----:B--2---:R-:W-:Y:S01]  /*1e8a0*/  FFMA.FTZ R128, -R239, R130, R197 ;  /* 0x00000082ef807223 */ /* 0x004fe200000101c5 */
[----:B------:R-:W-:Y:S01]  /*1e8b0*/  IADD3 R130, PT, PT, R244, 0x1f8, -R5 ;  /* 0x000001f8f4827810 */ /* 0x000fe20007ffe805 */
[----:B------:R-:W-:Y:S01]  /*1e8c0*/  HMMA.16816.F32 R176, R172, R208, R176 ;  /* 0x000000d0acb0723c */ /* 0x000fe200000018b0 */
[----:B------:R-:W-:Y:S02]  /*1e8d0*/  IABS R126, R126 ;  /* 0x0000007e007e7213 */ /* 0x000fe40000000000 */
[----:B------:R-:W-:-:S02]  /*1e8e0*/  IABS R130, R130 ;  /* 0x0000008200827213 */ /* 0x000fc40000000000 */
[----:B------:R-:W-:Y:S02]  /*1e8f0*/  FSEL R128, R128, -INF , P3 ;  /* 0xff80000080807808 */ /* 0x000fe40001800000 */
[----:B------:R-:W-:Y:S01]  /*1e900*/  FSEL R70, R70, -INF , P5 ;  /* 0xff80000046467808 */ /* 0x000fe20002800000 */
[C---:B-1----:R-:W-:Y:S01]  /*1e910*/  HMMA.16816.F32 R120, R16.reuse, R12, R120 ;  /* 0x0000000c1078723c */ /* 0x042fe20000001878 */
[----:B------:R-:W-:Y:S01]  /*1e920*/  I2FP.F32.S32 R130, R130 ;  /* 0x0000008200827245 */ /* 0x000fe20000201400 */
[----:B------:R-:W-:Y:S01]  /*1e930*/  VIADD R12, R71, 0xfffffe09 ;  /* 0xfffffe09470c7836 */ /* 0x000fe20000000000 */
[----:B------:R-:W-:Y:S02]  /*1e940*/  I2FP.F32.S32 R126, R126 ;  /* 0x0000007e007e7245 */ /* 0x000fe40000201400 */
[----:B------:R-:W-:Y:S01]  /*1e950*/  FSEL R128, R128, -INF , !P6 ;  /* 0xff80000080807808 */ /* 0x000fe20007000000 */
[C---:B---3--:R-:W-:Y:S01]  /*1e960*/  FFMA.FTZ R124, -R239.reuse, R130, R124 ;  /* 0x00000082ef7c7223 */ /* 0x048fe2000001017c */
[----:B------:R-:W-:Y:S01]  /*1e970*/  FSEL R70, R70, -INF , !P4 ;  /* 0xff80000046467808 */ /* 0x000fe20006000000 */
[----:B----4-:R-:W-:Y:S01]  /*1e980*/  FFMA.FTZ R130, -R239, R126, R166 ;  /* 0x0000007eef827223 */ /* 0x010fe200000101a6 */
[C---:B------:R-:W-:Y:S01]  /*1e990*/  ISETP.GE.AND P3, PT, R168.reuse, R248, PT ;  /* 0x000000f8a800720c */ /* 0x040fe20003f66270 */
[----:B------:R-:W-:Y:S01]  /*1e9a0*/  MUFU.TANH R126, R127 ;  /* 0x0000007f007e7308 */ /* 0x000fe20000002400 */
[C---:B------:R-:W-:Y:S01]  /*1e9b0*/  ISETP.GE.AND P6, PT, R168.reuse, R245, PT ;  /* 0x000000f5a800720c */ /* 0x040fe20003fc6270 */
[----:B------:R-:W-:Y:S01]  /*1e9c0*/  HMMA.16816.F32 R116, R16, R14, R116 ;  /* 0x0000000e1074723c */ /* 0x000fe20000001874 */
[----:B------:R-:W-:-:S02]  /*1e9d0*/  ISETP.GE.AND P5, PT, R168, R246, PT ;  /* 0x000000f6a800720c */ /* 0x000fc40003fa6270 */
[----:B------:R-:W-:Y:S02]  /*1e9e0*/  ISETP.GE.AND P4, PT, R168, R247, PT ;  /* 0x000000f7a800720c */ /* 0x000fe40003f86270 */
[--C-:B------:R-:W-:Y:S01]  /*1e9f0*/  IADD3 R13, PT, PT, R244, 0x1f7, -R5.reuse ;  /* 0x000001f7f40d7810 */ /* 0x100fe20007ffe805 */
[----:B------:R-:W1:Y:S01]  /*1ea00*/  MUFU.TANH R168, R125 ;  /* 0x0000007d00a87308 */ /* 0x000e620000002400 */
[----:B------:R-:W-:Y:S01]  /*1ea10*/  FSEL R166, R124, -INF , P3 ;  /* 0xff8000007ca67808 */ /* 0x000fe20001800000 */
[----:B------:R-:W-:Y:S01]  /*1ea20*/  FMUL.FTZ R197, R121, R57 ;  /* 0x0000003979c57220 */ /* 0x000fe20000410000 */
[----:B------:R-:W-:Y:S01]  /*1ea30*/  IADD3 R124, PT, PT, R10, 0x1f7, -R5 ;  /* 0x000001f70a7c7810 */ /* 0x000fe20007ffe805 */
[----:B------:R-:W-:Y:S01]  /*1ea40*/  HMMA.16816.F32 R176, R16, R8, R176 ;  /* 0x0000000810b0723c */ /* 0x000fe200000018b0 */
[----:B------:R-:W-:Y:S02]  /*1ea50*/  IABS R13, R13 ;  /* 0x0000000d000d7213 */ /* 0x000fe40000000000 */
[----:B------:R-:W-:Y:S01]  /*1ea60*/  IABS R124, R124 ;  /* 0x0000007c007c7213 */ /* 0x000fe20000000000 */
[----:B------:R-:W-:Y:S01]  /*1ea70*/  MUFU.TANH R197, R197 ;  /* 0x000000c500c57308 */ /* 0x000fe20000002400 */
[----:B------:R-:W-:-:S02]  /*1ea80*/  I2FP.F32.S32 R13, R13 ;  /* 0x0000000d000d7245 */ /* 0x000fc40000201400 */
[----:B------:R-:W-:Y:S02]  /*1ea90*/  FSEL R130, R130, -INF , P4 ;  /* 0xff80000082827808 */ /* 0x000fe40002000000 */
[----:B------:R-:W-:Y:S01]  /*1eaa0*/  I2FP.F32.S32 R124, R124 ;  /* 0x0000007c007c7245 */ /* 0x000fe20000201400 */
[-C--:B------:R-:W-:Y:S01]  /*1eab0*/  FMUL.FTZ R116, R116, R57.reuse ;  /* 0x0000003974747220 */ /* 0x080fe20000410000 */
[----:B------:R-:W-:Y:S01]  /*1eac0*/  FSEL R166, R166, -INF , !P6 ;  /* 0xff800000a6a67808 */ /* 0x000fe20007000000 */
[----:B------:R-:W-:Y:S01]  /*1ead0*/  FMUL.FTZ R119, R119, R57 ;  /* 0x0000003977777220 */ /* 0x000fe20000410000 */
[----:B------:R-:W-:Y:S01]  /*1eae0*/  FSEL R130, R130, -INF , !P5 ;  /* 0xff80000082827808 */ /* 0x000fe20006800000 */
[C---:B-1----:R-:W-:Y:S01]  /*1eaf0*/  FFMA.FTZ R13, -R239.reuse, R13, R168 ;  /* 0x0000000def0d7223 */ /* 0x042fe200000101a8 */
[----:B------:R-:W-:Y:S01]  /*1eb00*/  ISETP.GE.AND P3, PT, R12, R248, PT ;  /* 0x000000f80c00720c */ /* 0x000fe20003f66270 */
[----:B------:R-:W-:Y:S01]  /*1eb10*/  FMUL.FTZ R168, R120, R57 ;  /* 0x0000003978a87220 */ /* 0x000fe20000410000 */
[C---:B------:R-:W-:Y:S01]  /*1eb20*/  ISETP.GE.AND P6, PT, R12.reuse, R245, PT ;  /* 0x000000f50c00720c */ /* 0x040fe20003fc6270 */
[----:B------:R-:W-:Y:S01]  /*1eb30*/  FFMA.FTZ R169, -R239, R124, R126 ;  /* 0x0000007cefa97223 */ /* 0x000fe2000001017e */
[C---:B------:R-:W-:Y:S01]  /*1eb40*/  ISETP.GE.AND P4, PT, R12.reuse, R246, PT ;  /* 0x000000f60c00720c */ /* 0x040fe20003f86270 */
[----:B------:R-:W1:Y:S01]  /*1eb50*/  LDSM.16.M88.4 R124, [R167+0x3000] ;  /* 0x00300000a77c783b */ /* 0x000e620000000200 */
[----:B------:R-:W-:Y:S01]  /*1eb60*/  ISETP.GE.AND P5, PT, R12, R247, PT ;  /* 0x000000f70c00720c */ /* 0x000fe20003fa6270 */
[-C--:B------:R-:W-:Y:S01]  /*1eb70*/  FMUL.FTZ R12, R122, R57.reuse ;  /* 0x000000397a0c7220 */ /* 0x080fe20000410000 */
[----:B------:R-:W2:Y:S01]  /*1eb80*/  MUFU.TANH R168, R168 ;  /* 0x000000a800a87308 */ /* 0x000ea20000002400 */
[----:B------:R-:W-:Y:S01]  /*1eb90*/  VIADD R122, R71, 0xfffffe10 ;  /* 0xfffffe10477a7836 */ /* 0x000fe20000000000 */
[----:B------:R-:W-:Y:S01]  /*1eba0*/  FSEL R171, R13, -INF , P3 ;  /* 0xff8000000dab7808 */ /* 0x000fe20001800000 */
[-C--:B------:R-:W-:Y:S01]  /*1ebb0*/  FMUL.FTZ R117, R117, R57.reuse ;  /* 0x0000003975757220 */ /* 0x080fe20000410000 */
[----:B------:R-:W-:Y:S01]  /*1ebc0*/  FSEL R169, R169, -INF , P5 ;  /* 0xff800000a9a97808 */ /* 0x000fe20002800000 */
[-C--:B------:R-:W-:Y:S01]  /*1ebd0*/  FMUL.FTZ R176, R176, R57.reuse ;  /* 0x00000039b0b07220 */ /* 0x080fe20000410000 */
[----:B------:R-:W-:Y:S01]  /*1ebe0*/  IADD3 R13, PT, PT, R244, 0x1f0, -R5 ;  /* 0x000001f0f40d7810 */ /* 0x000fe20007ffe805 */
[-C--:B------:R-:W-:Y:S01]  /*1ebf0*/  FMUL.FTZ R177, R177, R57.reuse ;  /* 0x00000039b1b17220 */ /* 0x080fe20000410000 */
[----:B------:R-:W3:Y:S01]  /*1ec00*/  MUFU.TANH R12, R12 ;  /* 0x0000000c000c7308 */ /* 0x000ee20000002400 */
[----:B------:R-:W-:Y:S01]  /*1ec10*/  FSEL R171, R171, -INF , !P6 ;  /* 0xff800000abab7808 */ /* 0x000fe20007000000 */
[----:B------:R-:W-:Y:S01]  /*1ec20*/  FMUL.FTZ R179, R179, R57 ;  /* 0x00000039b3b37220 */ /* 0x000fe20000410000 */
[----:B------:R-:W-:-:S02]  /*1ec30*/  FSEL R169, R169, -INF , !P4 ;  /* 0xff800000a9a97808 */ /* 0x000fc40006000000 */
[----:B------:R-:W-:Y:S02]  /*1ec40*/  ISETP.GE.AND P3, PT, R122, R248, PT ;  /* 0x000000f87a00720c */ /* 0x000fe40003f66270 */
[----:B------:R-:W-:Y:S01]  /*1ec50*/  IADD3 R120, PT, PT, R10, 0x1f0, -R5 ;  /* 0x000001f00a787810 */ /* 0x000fe20007ffe805 */
[----:B------:R-:W-:Y:S01]  /*1ec60*/  MUFU.TANH R116, R116 ;  /* 0x0000007400747308 */ /* 0x000fe20000002400 */
[C---:B------:R-:W-:Y:S02]  /*1ec70*/  ISETP.GE.AND P6, PT, R122.reuse, R245, PT ;  /* 0x000000f57a00720c */ /* 0x040fe40003fc6270 */
[C---:B------:R-:W-:Y:S02]  /*1ec80*/  ISETP.GE.AND P5, PT, R122.reuse, R246, PT ;  /* 0x000000f67a00720c */ /* 0x040fe40003fa6270 */
[----:B------:R-:W-:Y:S01]  /*1ec90*/  ISETP.GE.AND P4, PT, R122, R247, PT ;  /* 0x000000f77a00720c */ /* 0x000fe20003f86270 */
[----:B------:R-:W-:Y:S01]  /*1eca0*/  FMUL.FTZ R122, R123, R57 ;  /* 0x000000397b7a7220 */ /* 0x000fe20000410000 */
[----:B------:R-:W-:-:S02]  /*1ecb0*/  IABS R13, R13 ;  /* 0x0000000d000d7213 */ /* 0x000fc40000000000 */
[----:B------:R-:W-:Y:S02]  /*1ecc0*/  IABS R120, R120 ;  /* 0x0000007800787213 */ /* 0x000fe40000000000 */
[----:B------:R-:W-:Y:S01]  /*1ecd0*/  I2FP.F32.S32 R13, R13 ;  /* 0x0000000d000d7245 */ /* 0x000fe20000201400 */
[----:B------:R-:W4:Y:S01]  /*1ece0*/  MUFU.TANH R122, R122 ;  /* 0x0000007a007a7308 */ /* 0x000f220000002400 */
[----:B------:R-:W-:Y:S02]  /*1ecf0*/  I2FP.F32.S32 R120, R120 ;  /* 0x0000007800787245 */ /* 0x000fe40000201400 */
[--C-:B------:R-:W-:Y:S01]  /*1ed00*/  IADD3 R123, PT, PT, R10, 0x1ef, -R5.reuse ;  /* 0x000001ef0a7b7810 */ /* 0x100fe20007ffe805 */
[C---:B--2---:R-:W-:Y:S01]  /*1ed10*/  FFMA.FTZ R121, -R239.reuse, R13, R168 ;  /* 0x0000000def797223 */ /* 0x044fe200000101a8 */
[----:B------:R-:W-:Y:S01]  /*1ed20*/  IADD3 R168, PT, PT, R244, 0x1ef, -R5 ;  /* 0x000001eff4a87810 */ /* 0x000fe20007ffe805 */
[----:B---3--:R-:W-:Y:S01]  /*1ed30*/  FFMA.FTZ R120, -R239, R120, R12 ;  /* 0x00000078ef787223 */ /* 0x008fe2000001010c */
[----:B------:R-:W-:Y:S01]  /*1ed40*/  IABS R123, R123 ;  /* 0x0000007b007b7213 */ /* 0x000fe20000000000 */
[----:B------:R-:W2:Y:S01]  /*1ed50*/  LDSM.16.M88.4 R12, [R218+0x3000] ;  /* 0x00300000da0c783b */ /* 0x000ea20000000200 */
[----:B------:R-:W-:Y:S01]  /*1ed60*/  IABS R168, R168 ;  /* 0x000000a800a87213 */ /* 0x000fe20000000000 */
[----:B-1----:R-:W-:Y:S01]  /*1ed70*/  HMMA.16816.F32 R112, R172, R124, R112 ;  /* 0x0000007cac70723c */ /* 0x002fe20000001870 */
[----:B------:R-:W-:Y:S01]  /*1ed80*/  I2FP.F32.S32 R123, R123 ;  /* 0x0000007b007b7245 */ /* 0x000fe20000201400 */
[----:B------:R-:W-:Y:S01]  /*1ed90*/  VIADD R125, R71, 0xfffffe18 ;  /* 0xfffffe18477d7836 */ /* 0x000fe20000000000 */
[----:B------:R-:W-:-:S02]  /*1eda0*/  I2FP.F32.S32 R168, R168 ;  /* 0x000000a800a87245 */ /* 0x000fc40000201400 */
[----:B------:R-:W-:Y:S02]  /*1edb0*/  IADD3 R124, PT, PT, R244, 0x1e8, -R5 ;  /* 0x000001e8f47c7810 */ /* 0x000fe40007ffe805 */
[----:B------:R-:W-:Y:S01]  /*1edc0*/  FSEL R120, R120, -INF , P4 ;  /* 0xff80000078787808 */ /* 0x000fe20002000000 */
[C---:B----4-:R-:W-:Y:S01]  /*1edd0*/  FFMA.FTZ R123, -R239.reuse, R123, R122 ;  /* 0x0000007bef7b7223 */ /* 0x050fe2000001017a */
[----:B------:R-:W-:Y:S01]  /*1ede0*/  FFMA.FTZ R122, -R239, R168, R197 ;  /* 0x000000a8ef7a7223 */ /* 0x000fe200000101c5 */
[----:B------:R-:W-:Y:S01]  /*1edf0*/  FMUL.FTZ R168, R118, R57 ;  /* 0x0000003976a87220 */ /* 0x000fe20000410000 */
[----:B------:R-:W-:Y:S01]  /*1ee00*/  IADD3 R118, PT, PT, R10, 0x1e8, -R5 ;  /* 0x000001e80a767810 */ /* 0x000fe20007ffe805 */
[----:B------:R-:W-:Y:S01]  /*1ee10*/  HMMA.16816.F32 R108, R172, R126, R108 ;  /* 0x0000007eac6c723c */ /* 0x000fe2000000186c */
[----:B------:R-:W-:Y:S01]  /*1ee20*/  IABS R124, R124 ;  /* 0x0000007c007c7213 */ /* 0x000fe20000000000 */
[----:B------:R-:W-:Y:S01]  /*1ee30*/  VIADD R126, R71, 0xfffffe20 ;  /* 0xfffffe20477e7836 */ /* 0x000fe20000000000 */
[----:B------:R-:W-:Y:S01]  /*1ee40*/  IABS R118, R118 ;  /* 0x0000007600767213 */ /* 0x000fe20000000000 */
[----:B------:R-:W1:Y:S01]  /*1ee50*/  MUFU.TANH R168, R168 ;  /* 0x000000a800a87308 */ /* 0x000e620000002400 */
[----:B------:R-:W-:-:S02]  /*1ee60*/  FSEL R121, R121, -INF , P3 ;  /* 0xff80000079797808 */ /* 0x000fc40001800000 */
[----:B------:R-:W-:Y:S02]  /*1ee70*/  FSEL R120, R120, -INF , !P5 ;  /* 0xff80000078787808 */ /* 0x000fe40006800000 */
[----:B------:R-:W-:Y:S02]  /*1ee80*/  I2FP.F32.S32 R124, R124 ;  /* 0x0000007c007c7245 */ /* 0x000fe40000201400 */
[C---:B------:R-:W-:Y:S02]  /*1ee90*/  ISETP.GE.AND P3, PT, R170.reuse, R248, PT ;  /* 0x000000f8aa00720c */ /* 0x040fe40003f66270 */
[----:B------:R-:W-:Y:S01]  /*1eea0*/  ISETP.GE.AND P5, PT, R170, R247, PT ;  /* 0x000000f7aa00720c */ /* 0x000fe20003fa6270 */
[----:B------:R-:W-:Y:S01]  /*1eeb0*/  FFMA.FTZ R116, -R239, R124, R116 ;  /* 0x0000007cef747223 */ /* 0x000fe20000010174 */
[----:B------:R-:W-:Y:S02]  /*1eec0*/  I2FP.F32.S32 R118, R118 ;  /* 0x0000007600767245 */ /* 0x000fe40000201400 */
[----:B------:R-:W-:-:S02]  /*1eed0*/  FSEL R121, R121, -INF , !P6 ;  /* 0xff80000079797808 */ /* 0x000fc40007000000 */
[C---:B------:R-:W-:Y:S02]  /*1eee0*/  ISETP.GE.AND P6, PT, R170.reuse, R245, PT ;  /* 0x000000f5aa00720c */ /* 0x040fe40003fc6270 */
[----:B------:R-:W-:Y:S01]  /*1eef0*/  ISETP.GE.AND P4, PT, R170, R246, PT ;  /* 0x000000f6aa00720c */ /* 0x000fe20003f86270 */
[----:B-1----:R-:W-:Y:S01]  /*1ef00*/  FFMA.FTZ R124, -R239, R118, R168 ;  /* 0x00000076ef7c7223 */ /* 0x002fe200000101a8 */
[----:B------:R-:W-:Y:S01]  /*1ef10*/  FSEL R122, R122, -INF , P3 ;  /* 0xff8000007a7a7808 */ /* 0x000fe20001800000 */
[----:B------:R-:W1:Y:S01]  /*1ef20*/  MUFU.TANH R118, R119 ;  /* 0x0000007700767308 */ /* 0x000e620000002400 */
[----:B------:R-:W-:Y:S01]  /*1ef30*/  FSEL R123, R123, -INF , P5 ;  /* 0xff8000007b7b7808 */ /* 0x000fe20002800000 */
[----:B--2---:R-:W-:Y:S01]  /*1ef40*/  HMMA.16816.F32 R112, R16, R12, R112 ;  /* 0x0000000c1070723c */ /* 0x004fe20000001870 */
[----:B------:R-:W-:Y:S01]  /*1ef50*/  ISETP.GE.AND P3, PT, R125, R248, PT ;  /* 0x000000f87d00720c */ /* 0x000fe20003f66270 */
[----:B------:R-:W-:Y:S01]  /*1ef60*/  VIADD R12, R71, 0xfffffe19 ;  /* 0xfffffe19470c7836 */ /* 0x000fe20000000000 */
[----:B------:R-:W-:-:S02]  /*1ef70*/  FSEL R122, R122, -INF , !P6 ;  /* 0xff8000007a7a7808 */ /* 0x000fc40007000000 */
[----:B------:R-:W-:Y:S01]  /*1ef80*/  FSEL R123, R123, -INF , !P4 ;  /* 0xff8000007b7b7808 */ /* 0x000fe20006000000 */
[----:B------:R2:W3:Y:S01]  /*1ef90*/  MUFU.TANH R170, R117 ;  /* 0x0000007500aa7308 */ /* 0x0004e20000002400 */
[C---:B------:R-:W-:Y:S01]  /*1efa0*/  ISETP.GE.AND P6, PT, R125.reuse, R245, PT ;  /* 0x000000f57d00720c */ /* 0x040fe20003fc6270 */
[----:B------:R-:W-:Y:S01]  /*1efb0*/  HMMA.16816.F32 R108, R16, R14, R108 ;  /* 0x0000000e106c723c */ /* 0x000fe2000000186c */
[C---:B------:R-:W-:Y:S02]  /*1efc0*/  ISETP.GE.AND P5, PT, R125.reuse, R246, PT ;  /* 0x000000f67d00720c */ /* 0x040fe40003fa6270 */
[----:B------:R-:W-:Y:S02]  /*1efd0*/  ISETP.GE.AND P4, PT, R125, R247, PT ;  /* 0x000000f77d00720c */ /* 0x000fe40003f86270 */
[----:B------:R-:W-:Y:S02]  /*1efe0*/  FSEL R125, R116, -INF , P3 ;  /* 0xff800000747d7808 */ /* 0x000fe40001800000 */
[----:B------:R-:W-:-:S02]  /*1eff0*/  IADD3 R116, PT, PT, R10, 0x1e7, -R5 ;  /* 0x000001e70a747810 */ /* 0x000fc40007ffe805 */
[----:B------:R-:W-:Y:S02]  /*1f000*/  IADD3 R13, PT, PT, R244, 0x1e7, -R5 ;  /* 0x000001e7f40d7810 */ /* 0x000fe40007ffe805 */
[----:B------:R-:W-:Y:S01]  /*1f010*/  IABS R116, R116 ;  /* 0x0000007400747213 */ /* 0x000fe20000000000 */
[----:B------:R-:W-:Y:S01]  /*1f020*/  FMUL.FTZ R197, R113, R57 ;  /* 0x0000003971c57220 */ /* 0x000fe20000410000 */
[----:B------:R-:W-:Y:S02]  /*1f030*/  FSEL R124, R124, -INF , P4 ;  /* 0xff8000007c7c7808 */ /* 0x000fe40002000000 */
[----:B------:R-:W-:Y:S02]  /*1f040*/  I2FP.F32.S32 R116, R116 ;  /* 0x0000007400747245 */ /* 0x000fe40000201400 */
[----:B------:R-:W-:Y:S01]  /*1f050*/  IABS R13, R13 ;  /* 0x0000000d000d7213 */ /* 0x000fe20000000000 */
[----:B------:R-:W-:Y:S01]  /*1f060*/  MUFU.TANH R197, R197 ;  /* 0x000000c500c57308 */ /* 0x000fe20000002400 */
[----:B------:R-:W-:Y:S01]  /*1f070*/  FSEL R125, R125, -INF , !P6 ;  /* 0xff8000007d7d7808 */ /* 0x000fe20007000000 */
[----:B-1----:R-:W-:Y:S01]  /*1f080*/  FFMA.FTZ R127, -R239, R116, R118 ;  /* 0x00000074ef7f7223 */ /* 0x002fe20000010176 */
[----:B------:R-:W-:Y:S01]  /*1f090*/  FSEL R124, R124, -INF , !P5 ;  /* 0xff8000007c7c7808 */ /* 0x000fe20006800000 */
[----:B--2---:R-:W1:Y:S01]  /*1f0a0*/  LDSM.16.M88.4 R116, [R167+0x3800] ;  /* 0x00380000a774783b */ /* 0x004e620000000200 */
[----:B------:R-:W-:Y:S01]  /*1f0b0*/  ISETP.GE.AND P3, PT, R12, R248, PT ;  /* 0x000000f80c00720c */ /* 0x000fe20003f66270 */
[----:B------:R-:W-:Y:S01]  /*1f0c0*/  FMUL.FTZ R108, R108, R57 ;  /* 0x000000396c6c7220 */ /* 0x000fe20000410000 */
[C---:B------:R-:W-:Y:S01]  /*1f0d0*/  ISETP.GE.AND P6, PT, R12.reuse, R245, PT ;  /* 0x000000f50c00720c */ /* 0x040fe20003fc6270 */
[-C--:B------:R-:W-:Y:S01]  /*1f0e0*/  FMUL.FTZ R109, R109, R57.reuse ;  /* 0x000000396d6d7220 */ /* 0x080fe20000410000 */
[C---:B------:R-:W-:Y:S01]  /*1f0f0*/  ISETP.GE.AND P4, PT, R12.reuse, R246, PT ;  /* 0x000000f60c00720c */ /* 0x040fe20003f86270 */
[----:B------:R-:W-:Y:S01]  /*1f100*/  FMUL.FTZ R111, R111, R57 ;  /* 0x000000396f6f7220 */ /* 0x000fe20000410000 */
[----:B------:R-:W-:Y:S01]  /*1f110*/  I2FP.F32.S32 R13, R13 ;  /* 0x0000000d000d7245 */ /* 0x000fe20000201400 */
[----:B------:R-:W-:Y:S01]  /*1f120*/  MUFU.TANH R108, R108 ;  /* 0x0000006c006c7308 */ /* 0x000fe20000002400 */
[----:B------:R-:W-:Y:S01]  /*1f130*/  ISETP.GE.AND P5, PT, R12, R247, PT ;  /* 0x000000f70c00720c */ /* 0x000fe20003fa6270 */
[-C--:B------:R-:W-:Y:S01]  /*1f140*/  FMUL.FTZ R12, R114, R57.reuse ;  /* 0x00000039720c7220 */ /* 0x080fe20000410000 */
[----:B------:R-:W-:Y:S01]  /*1f150*/  FMUL.FTZ R114, R112, R57 ;  /* 0x0000003970727220 */ /* 0x000fe20000410000 */
[----:B---3--:R-:W-:Y:S01]  /*1f160*/  FFMA.FTZ R13, -R239, R13, R170 ;  /* 0x0000000def0d7223 */ /* 0x008fe200000101aa */
[----:B------:R-:W-:-:S02]  /*1f170*/  FSEL R127, R127, -INF , P5 ;  /* 0xff8000007f7f7808 */ /* 0x000fc40002800000 */
[--C-:B------:R-:W-:Y:S01]  /*1f180*/  IADD3 R168, PT, PT, R10, 0x1e0, -R5.reuse ;  /* 0x000001e00aa87810 */ /* 0x100fe20007ffe805 */
[----:B------:R-:W2:Y:S01]  /*1f190*/  MUFU.TANH R12, R12 ;  /* 0x0000000c000c7308 */ /* 0x000ea20000002400 */
[----:B------:R-:W-:Y:S02]  /*1f1a0*/  FSEL R170, R13, -INF , P3 ;  /* 0xff8000000daa7808 */ /* 0x000fe40001800000 */
[----:B------:R-:W-:Y:S02]  /*1f1b0*/  IADD3 R13, PT, PT, R244, 0x1e0, -R5 ;  /* 0x000001e0f40d7810 */ /* 0x000fe40007ffe805 */
[----:B------:R-:W-:Y:S01]  /*1f1c0*/  FSEL R112, R170, -INF , !P6 ;  /* 0xff800000aa707808 */ /* 0x000fe20007000000 */
[----:B------:R-:W-:Y:S01]  /*1f1d0*/  VIADD R170, R71, 0xfffffe21 ;  /* 0xfffffe2147aa7836 */ /* 0x000fe20000000000 */
[----:B------:R-:W-:Y:S01]  /*1f1e0*/  FSEL R127, R127, -INF , !P4 ;  /* 0xff8000007f7f7808 */ /* 0x000fe20006000000 */
[----:B------:R-:W3:Y:S01]  /*1f1f0*/  MUFU.TANH R114, R114 ;  /* 0x0000007200727308 */ /* 0x000ee20000002400 */
[----:B------:R-:W-:-:S02]  /*1f200*/  ISETP.GE.AND P3, PT, R126, R248, PT ;  /* 0x000000f87e00720c */ /* 0x000fc40003f66270 */
[C---:B------:R-:W-:Y:S02]  /*1f210*/  ISETP.GE.AND P6, PT, R126.reuse, R245, PT ;  /* 0x000000f57e00720c */ /* 0x040fe40003fc6270 */
[C---:B------:R-:W-:Y:S02]  /*1f220*/  ISETP.GE.AND P5, PT, R126.reuse, R246, PT ;  /* 0x000000f67e00720c */ /* 0x040fe40003fa6270 */
[----:B------:R-:W-:Y:S01]  /*1f230*/  ISETP.GE.AND P4, PT, R126, R247, PT ;  /* 0x000000f77e00720c */ /* 0x000fe20003f86270 */
[----:B------:R-:W-:Y:S01]  /*1f240*/  FMUL.FTZ R126, R115, R57 ;  /* 0x00000039737e7220 */ /* 0x000fe20000410000 */
[----:B------:R-:W-:Y:S02]  /*1f250*/  IABS R168, R168 ;  /* 0x000000a800a87213 */ /* 0x000fe40000000000 */
[----:B------:R-:W-:Y:S02]  /*1f260*/  IABS R13, R13 ;  /* 0x0000000d000d7213 */ /* 0x000fe40000000000 */
[----:B------:R-:W-:Y:S01]  /*1f270*/  I2FP.F32.S32 R115, R168 ;  /* 0x000000a800737245 */ /* 0x000fe20000201400 */
[----:B------:R-:W4:Y:S01]  /*1f280*/  MUFU.TANH R126, R126 ;  /* 0x0000007e007e7308 */ /* 0x000f220000002400 */
[----:B------:R-:W-:Y:S01]  /*1f290*/  I2FP.F32.S32 R13, R13 ;  /* 0x0000000d000d7245 */ /* 0x000fe20000201400 */
[C---:B-1----:R-:W-:Y:S01]  /*1f2a0*/  HMMA.16816.F32 R104, R172.reuse, R116, R104 ;  /* 0x00000074ac68723c */ /* 0x042fe20000001868 */
[--C-:B------:R-:W-:Y:S01]  /*1f2b0*/  IADD3 R168, PT, PT, R244, 0x1df, -R5.reuse ;  /* 0x000001dff4a87810 */ /* 0x100fe20007ffe805 */
[C---:B--2---:R-:W-:Y:S01]  /*1f2c0*/  FFMA.FTZ R113, -R239.reuse, R115, R12 ;  /* 0x00000073ef717223 */ /* 0x044fe2000001010c */
[----:B------:R-:W-:Y:S01]  /*1f2d0*/  IADD3 R115, PT, PT, R10, 0x1df, -R5 ;  /* 0x000001df0a737810 */ /* 0x000fe20007ffe805 */
[----:B---3--:R-:W-:Y:S01]  /*1f2e0*/  FFMA.FTZ R114, -R239, R13, R114 ;  /* 0x0000000def727223 */ /* 0x008fe20000010172 */
[----:B------:R-:W-:Y:S01]  /*1f2f0*/  IABS R168, R168 ;  /* 0x000000a800a87213 */ /* 0x000fe20000000000 */
[----:B------:R-:W1:Y:S01]  /*1f300*/  LDSM.16.M88.4 R12, [R218+0x3800] ;  /* 0x00380000da0c783b */ /* 0x000e620000000200 */
[----:B------:R-:W-:Y:S01]  /*1f310*/  IABS R115, R115 ;  /* 0x0000007300737213 */ /* 0x000fe20000000000 */
[----:B------:R-:W-:Y:S01]  /*1f320*/  HMMA.16816.F32 R100, R172, R118, R100 ;  /* 0x00000076ac64723c */ /* 0x000fe20000001864 */
[----:B------:R-:W-:Y:S01]  /*1f330*/  I2FP.F32.S32 R168, R168 ;  /* 0x000000a800a87245 */ /* 0x000fe20000201400 */
[----:B------:R-:W-:Y:S01]  /*1f340*/  VIADD R118, R71, 0xfffffe30 ;  /* 0xfffffe3047767836 */ /* 0x000fe20000000000 */
[----:B------:R-:W-:-:S02]  /*1f350*/  I2FP.F32.S32 R115, R115 ;  /* 0x0000007300737245 */ /* 0x000fc40000201400 */
[----:B------:R-:W-:Y:S02]  /*1f360*/  FSEL R113, R113, -INF , P4 ;  /* 0xff80000071717808 */ /* 0x000fe40002000000 */
[--C-:B------:R-:W-:Y:S01]  /*1f370*/  IADD3 R117, PT, PT, R244, 0x1d8, -R5.reuse ;  /* 0x000001d8f4757810 */ /* 0x100fe20007ffe805 */
[C---:B----4-:R-:W-:Y:S01]  /*1f380*/  FFMA.FTZ R116, -R239.reuse, R115, R126 ;  /* 0x00000073ef747223 */ /* 0x050fe2000001017e */
[----:B------:R-:W-:Y:S01]  /*1f390*/  FMUL.FTZ R126, R110, R57 ;  /* 0x000000396e7e7220 */ /* 0x000fe20000410000 */
[----:B------:R-:W-:Y:S01]  /*1f3a0*/  IADD3 R110, PT, PT, R10, 0x1d8, -R5 ;  /* 0x000001d80a6e7810 */ /* 0x000fe20007ffe805 */
[----:B------:R-:W-:Y:S01]  /*1f3b0*/  FFMA.FTZ R115, -R239, R168, R197 ;  /* 0x000000a8ef737223 */ /* 0x000fe200000101c5 */
[----:B------:R-:W-:Y:S01]  /*1f3c0*/  FSEL R114, R114, -INF , P3 ;  /* 0xff80000072727808 */ /* 0x000fe20001800000 */
[----:B------:R-:W-:Y:S01]  /*1f3d0*/  VIADD R168, R71, 0xfffffe28 ;  /* 0xfffffe2847a87836 */ /* 0x000fe20000000000 */
[----:B------:R-:W-:Y:S01]  /*1f3e0*/  FSEL R113, R113, -INF , !P5 ;  /* 0xff80000071717808 */ /* 0x000fe20006800000 */
[----:B------:R-:W2:Y:S01]  /*1f3f0*/  MUFU.TANH R126, R126 ;  /* 0x0000007e007e7308 */ /* 0x000ea20000002400 */
[----:B------:R-:W-:-:S02]  /*1f400*/  ISETP.GE.AND P3, PT, R170, R248, PT ;  /* 0x000000f8aa00720c */ /* 0x000fc40003f66270 */
[----:B------:R-:W-:Y:S02]  /*1f410*/  ISETP.GE.AND P5, PT, R170, R247, PT ;  /* 0x000000f7aa00720c */ /* 0x000fe40003fa6270 */
[----:B------:R-:W-:Y:S02]  /*1f420*/  IABS R117, R117 ;  /* 0x0000007500757213 */ /* 0x000fe40000000000 */
[----:B------:R-:W-:Y:S02]  /*1f430*/  IABS R110, R110 ;  /* 0x0000006e006e7213 */ /* 0x000fe40000000000 */
[----:B------:R-:W-:Y:S02]  /*1f440*/  FSEL R114, R114, -INF , !P6 ;  /* 0xff80000072727808 */ /* 0x000fe40007000000 */
[C---:B------:R-:W-:Y:S02]  /*1f450*/  ISETP.GE.AND P6, PT, R170.reuse, R245, PT ;  /* 0x000000f5aa00720c */ /* 0x040fe40003fc6270 */
[----:B------:R-:W-:-:S02]  /*1f460*/  ISETP.GE.AND P4, PT, R170, R246, PT ;  /* 0x000000f6aa00720c */ /* 0x000fc40003f86270 */
[----:B------:R-:W-:Y:S02]  /*1f470*/  FSEL R115, R115, -INF , P3 ;  /* 0xff80000073737808 */ /* 0x000fe40001800000 */
[----:B------:R-:W-:Y:S02]  /*1f480*/  FSEL R116, R116, -INF , P5 ;  /* 0xff80000074747808 */ /* 0x000fe40002800000 */
[----:B------:R-:W-:Y:S02]  /*1f490*/  I2FP.F32.S32 R117, R117 ;  /* 0x0000007500757245 */ /* 0x000fe40000201400 */
[----:B------:R-:W-:Y:S02]  /*1f4a0*/  I2FP.F32.S32 R110, R110 ;  /* 0x0000006e006e7245 */ /* 0x000fe40000201400 */
[----:B------:R-:W-:Y:S01]  /*1f4b0*/  FSEL R115, R115, -INF , !P6 ;  /* 0xff80000073737808 */ /* 0x000fe20007000000 */
[C---:B------:R-:W-:Y:S01]  /*1f4c0*/  FFMA.FTZ R108, -R239.reuse, R117, R108 ;  /* 0x00000075ef6c7223 */ /* 0x040fe2000001016c */
[----:B------:R-:W-:Y:S01]  /*1f4d0*/  FSEL R116, R116, -INF , !P4 ;  /* 0xff80000074747808 */ /* 0x000fe20006000000 */
[----:B--2---:R-:W-:Y:S01]  /*1f4e0*/  FFMA.FTZ R117, -R239, R110, R126 ;  /* 0x0000006eef757223 */ /* 0x004fe2000001017e */
[C---:B------:R-:W-:Y:S01]  /*1f4f0*/  ISETP.GE.AND P3, PT, R168.reuse, R248, PT ;  /* 0x000000f8a800720c */ /* 0x040fe20003f66270 */
[----:B------:R-:W-:Y:S01]  /*1f500*/  MUFU.TANH R110, R111 ;  /* 0x0000006f006e7308 */ /* 0x000fe20000002400 */
[C---:B------:R-:W-:Y:S01]  /*1f510*/  ISETP.GE.AND P6, PT, R168.reuse, R245, PT ;  /* 0x000000f5a800720c */ /* 0x040fe20003fc6270 */
[----:B-1----:R-:W-:Y:S01]  /*1f520*/  HMMA.16816.F32 R104, R16, R12, R104 ;  /* 0x0000000c1068723c */ /* 0x002fe20000001868 */
[C---:B------:R-:W-:Y:S01]  /*1f530*/  ISETP.GE.AND P5, PT, R168.reuse, R246, PT ;  /* 0x000000f6a800720c */ /* 0x040fe20003fa6270 */
[----:B------:R-:W-:Y:S01]  /*1f540*/  VIADD R12, R71, 0xfffffe29 ;  /* 0xfffffe29470c7836 */ /* 0x000fe20000000000 */
[----:B------:R-:W-:-:S02]  /*1f550*/  ISETP.GE.AND P4, PT, R168, R247, PT ;  /* 0x000000f7a800720c */ /* 0x000fc40003f86270 */
[--C-:B------:R-:W-:Y:S01]  /*1f560*/  IADD3 R13, PT, PT, R244, 0x1d7, -R5.reuse ;  /* 0x000001d7f40d7810 */ /* 0x100fe20007ffe805 */
[----:B------:R-:W1:Y:S01]  /*1f570*/  MUFU.TANH R168, R109 ;  /* 0x0000006d00a87308 */ /* 0x000e620000002400 */
[----:B------:R-:W-:Y:S01]  /*1f580*/  FSEL R126, R108, -INF , P3 ;  /* 0xff8000006c7e7808 */ /* 0x000fe20001800000 */
[----:B------:R-:W-:Y:S01]  /*1f590*/  HMMA.16816.F32 R100, R16, R14, R100 ;  /* 0x0000000e1064723c */ /* 0x000fe20000001864 */
[----:B------:R-:W-:Y:S02]  /*1f5a0*/  IADD3 R108, PT, PT, R10, 0x1d7, -R5 ;  /* 0x000001d70a6c7810 */ /* 0x000fe40007ffe805 */
[----:B------:R-:W-:Y:S02]  /*1f5b0*/  IABS R13, R13 ;  /* 0x0000000d000d7213 */ /* 0x000fe40000000000 */
[----:B------:R-:W-:Y:S02]  /*1f5c0*/  IABS R108, R108 ;  /* 0x0000006c006c7213 */ /* 0x000fe40000000000 */
[----:B------:R-:W-:-:S02]  /*1f5d0*/  I2FP.F32.S32 R13, R13 ;  /* 0x0000000d000d7245 */ /* 0x000fc40000201400 */
[----:B------:R-:W-:Y:S02]  /*1f5e0*/  I2FP.F32.S32 R108, R108 ;  /* 0x0000006c006c7245 */ /* 0x000fe40000201400 */
[----:B------:R-:W-:Y:S01]  /*1f5f0*/  FSEL R117, R117, -INF , P4 ;  /* 0xff80000075757808 */ /* 0x000fe20002000000 */
[----:B------:R-:W-:Y:S01]  /*1f600*/  FMUL.FTZ R197, R105, R57 ;  /* 0x0000003969c57220 */ /* 0x000fe20000410000 */
[----:B------:R-:W-:Y:S02]  /*1f610*/  FSEL R126, R126, -INF , !P6 ;  /* 0xff8000007e7e7808 */ /* 0x000fe40007000000 */
[----:B------:R-:W-:Y:S01]  /*1f620*/  FSEL R117, R117, -INF , !P5 ;  /* 0xff80000075757808 */ /* 0x000fe20006800000 */
[C---:B-1----:R-:W-:Y:S01]  /*1f630*/  FFMA.FTZ R13, -R239.reuse, R13, R168 ;  /* 0x0000000def0d7223 */ /* 0x042fe200000101a8 */
[----:B------:R-:W-:Y:S01]  /*1f640*/  FFMA.FTZ R168, -R239, R108, R110 ;  /* 0x0000006cefa87223 */ /* 0x000fe2000001016e */
[C---:B------:R-:W-:Y:S01]  /*1f650*/  ISETP.GE.AND P3, PT, R12.reuse, R248, PT ;  /* 0x000000f80c00720c */ /* 0x040fe20003f66270 */
[----:B------:R-:W1:Y:S01]  /*1f660*/  LDSM.16.M88.4 R108, [R167+0x4000] ;  /* 0x00400000a76c783b */ /* 0x000e620000000200 */
[C---:B------:R-:W-:Y:S01]  /*1f670*/  ISETP.GE.AND P6, PT, R12.reuse, R245, PT ;  /* 0x000000f50c00720c */ /* 0x040fe20003fc6270 */
[----:B------:R-:W-:Y:S01]  /*1f680*/  MUFU.TANH R197, R197 ;  /* 0x000000c500c57308 */ /* 0x000fe20000002400 */
[----:B------:R-:W-:Y:S01]  /*1f690*/  ISETP.GE.AND P4, PT, R12, R246, PT ;  /* 0x000000f60c00720c */ /* 0x000fe20003f86270 */
[----:B------:R-:W-:Y:S01]  /*1f6a0*/  FMUL.FTZ R100, R100, R57 ;  /* 0x0000003964647220 */ /* 0x000fe20000410000 */
[----:B------:R-:W-:Y:S01]  /*1f6b0*/  ISETP.GE.AND P5, PT, R12, R247, PT ;  /* 0x000000f70c00720c */ /* 0x000fe20003fa6270 */
[-C--:B------:R-:W-:Y:S01]  /*1f6c0*/  FMUL.FTZ R12, R106, R57.reuse ;  /* 0x000000396a0c7220 */ /* 0x080fe20000410000 */
[-C--:B------:R-:W-:Y:S01]  /*1f6d0*/  FMUL.FTZ R106, R104, R57.reuse ;  /* 0x00000039686a7220 */ /* 0x080fe20000410000 */
[----:B------:R-:W-:Y:S01]  /*1f6e0*/  IADD3 R170, PT, PT, R10, 0x1d0, -R5 ;  /* 0x000001d00aaa7810 */ /* 0x000fe20007ffe805 */
[-C--:B------:R-:W-:Y:S01]  /*1f6f0*/  FMUL.FTZ R101, R101, R57.reuse ;  /* 0x0000003965657220 */ /* 0x080fe20000410000 */
[----:B------:R-:W-:Y:S01]  /*1f700*/  FSEL R119, R13, -INF , P3 ;  /* 0xff8000000d777808 */ /* 0x000fe20001800000 */
[----:B------:R-:W-:Y:S01]  /*1f710*/  MUFU.TANH R100, R100 ;  /* 0x0000006400647308 */ /* 0x000fe20000002400 */
[----:B------:R-:W-:Y:S01]  /*1f720*/  IABS R170, R170 ;  /* 0x000000aa00aa7213 */ /* 0x000fe20000000000 */
[----:B------:R-:W-:Y:S01]  /*1f730*/  FMUL.FTZ R103, R103, R57 ;  /* 0x0000003967677220 */ /* 0x000fe20000410000 */
[----:B------:R-:W-:-:S02]  /*1f740*/  FSEL R104, R168, -INF , P5 ;  /* 0xff800000a8687808 */ /* 0x000fc40002800000 */
[----:B------:R-:W-:Y:S01]  /*1f750*/  IADD3 R13, PT, PT, R244, 0x1d0, -R5 ;  /* 0x000001d0f40d7810 */ /* 0x000fe20007ffe805 */
[----:B------:R-:W-:Y:S01]  /*1f760*/  IMAD.MOV.U32 R168, RZ, RZ, R170 ;  /* 0x000000ffffa87224 */ /* 0x000fe200078e00aa */
[----:B------:R-:W-:Y:S01]  /*1f770*/  FSEL R119, R119, -INF , !P6 ;  /* 0xff80000077777808 */ /* 0x000fe20007000000 */
[----:B------:R-:W2:Y:S01]  /*1f780*/  MUFU.TANH R12, R12 ;  /* 0x0000000c000c7308 */ /* 0x000ea20000002400 */
[----:B------:R-:W-:Y:S01]  /*1f790*/  FSEL R104, R104, -INF , !P4 ;  /* 0xff80000068687808 */ /* 0x000fe20006000000 */
[----:B------:R-:W-:Y:S01]  /*1f7a0*/  VIADD R170, R71, 0xfffffe31 ;  /* 0xfffffe3147aa7836 */ /* 0x000fe20000000000 */
[C---:B------:R-:W-:Y:S02]  /*1f7b0*/  ISETP.GE.AND P3, PT, R118.reuse, R248, PT ;  /* 0x000000f87600720c */ /* 0x040fe40003f66270 */
[C---:B------:R-:W-:Y:S02]  /*1f7c0*/  ISETP.GE.AND P6, PT, R118.reuse, R245, PT ;  /* 0x000000f57600720c */ /* 0x040fe40003fc6270 */
[C---:B------:R-:W-:Y:S01]  /*1f7d0*/  ISETP.GE.AND P5, PT, R118.reuse, R246, PT ;  /* 0x000000f67600720c */ /* 0x040fe20003fa6270 */
[----:B------:R-:W3:Y:S01]  /*1f7e0*/  MUFU.TANH R106, R106 ;  /* 0x0000006a006a7308 */ /* 0x000ee20000002400 */
[----:B------:R-:W-:Y:S01]  /*1f7f0*/  ISETP.GE.AND P4, PT, R118, R247, PT ;  /* 0x000000f77600720c */ /* 0x000fe20003f86270 */
[----:B------:R-:W-:Y:S01]  /*1f800*/  FMUL.FTZ R118, R107, R57 ;  /* 0x000000396b767220 */ /* 0x000fe20000410000 */
[----:B------:R-:W-:-:S02]  /*1f810*/  IABS R13, R13 ;  /* 0x0000000d000d7213 */ /* 0x000fc40000000000 */
[----:B------:R-:W-:Y:S02]  /*1f820*/  I2FP.F32.S32 R107, R168 ;  /* 0x000000a8006b7245 */ /* 0x000fe40000201400 */
[----:B------:R-:W-:Y:S01]  /*1f830*/  I2FP.F32.S32 R13, R13 ;  /* 0x0000000d000d7245 */ /* 0x000fe20000201400 */
[----:B------:R-:W4:Y:S01]  /*1f840*/  MUFU.TANH R118, R118 ;  /* 0x0000007600767308 */ /* 0x000f220000002400 */
[--C-:B------:R-:W-:Y:S01]  /*1f850*/  IADD3 R168, PT, PT, R244, 0x1cf, -R5.reuse ;  /* 0x000001cff4a87810 */ /* 0x100fe20007ffe805 */
[C---:B--2---:R-:W-:Y:S01]  /*1f860*/  FFMA.FTZ R105, -R239.reuse, R107, R12 ;  /* 0x0000006bef697223 */ /* 0x044fe2000001010c */
[--C-:B------:R-:W-:Y:S01]  /*1f870*/  IADD3 R107, PT, PT, R10, 0x1cf, -R5.reuse ;  /* 0x000001cf0a6b7810 */ /* 0x100fe20007ffe805 */
[C---:B-1----:R-:W-:Y:S01]  /*1f880*/  HMMA.16816.F32 R96, R172.reuse, R108, R96 ;  /* 0x0000006cac60723c */ /* 0x042fe20000001860 */
[----:B------:R-:W-:Y:S02]  /*1f890*/  IABS R168, R168 ;  /* 0x000000a800a87213 */ /* 0x000fe40000000000 */
[----:B------:R-:W-:Y:S01]  /*1f8a0*/  IABS R107, R107 ;  /* 0x0000006b006b7213 */ /* 0x000fe20000000000 */
[----:B---3--:R-:W-:Y:S01]  /*1f8b0*/  FFMA.FTZ R106, -R239, R13, R106 ;  /* 0x0000000def6a7223 */ /* 0x008fe2000001016a */
[----:B------:R-:W-:Y:S01]  /*1f8c0*/  I2FP.F32.S32 R168, R168 ;  /* 0x000000a800a87245 */ /* 0x000fe20000201400 */
[----:B------:R-:W1:Y:S01]  /*1f8d0*/  LDSM.16.M88.4 R12, [R218+0x4000] ;  /* 0x00400000da0c783b */ /* 0x000e620000000200 */
[----:B------:R-:W-:Y:S01]  /*1f8e0*/  I2FP.F32.S32 R107, R107 ;  /* 0x0000006b006b7245 */ /* 0x000fe20000201400 */
[----:B------:R-:W-:Y:S01]  /*1f8f0*/  HMMA.16816.F32 R92, R172, R110, R92 ;  /* 0x0000006eac5c723c */ /* 0x000fe2000000185c */
[----:B------:R-:W-:Y:S01]  /*1f900*/  FSEL R105, R105, -INF , P4 ;  /* 0xff80000069697808 */ /* 0x000fe20002000000 */
[----:B------:R-:W-:Y:S01]  /*1f910*/  VIADD R110, R71, 0xfffffe40 ;  /* 0xfffffe40476e7836 */ /* 0x000fe20000000000 */
        /* <DEDUP_REMOVED lines=25> */
[----:B-1----:R-:W-:Y:S01]  /*1fab0*/  HMMA.16816.F32 R96, R16, R12, R96 ;  /* 0x0000000c1060723c */ /* 0x002fe20000001860 */
[C---:B------:R-:W-:Y:S01]  /*1fac0*/  ISETP.GE.AND P6, PT, R168.reuse, R245, PT ;  /* 0x000000f5a800720c */ /* 0x040fe20003fc6270 */
[----:B------:R-:W-:Y:S01]  /*1fad0*/  MUFU.TANH R102, R103 ;  /* 0x0000006700667308 */ /* 0x000fe20000002400 */
[C---:B------:R-:W-:Y:S01]  /*1fae0*/  ISETP.GE.AND P5, PT, R168.reuse, R246, PT ;  /* 0x000000f6a800720c */ /* 0x040fe20003fa6270 */
[----:B------:R-:W-:Y:S01]  /*1faf0*/  VIADD R12, R71, 0xfffffe39 ;  /* 0xfffffe39470c7836 */ /* 0x000fe20000000000 */
[----:B------:R-:W-:-:S02]  /*1fb00*/  ISETP.GE.AND P4, PT, R168, R247, PT ;  /* 0x000000f7a800720c */ /* 0x000fc40003f86270 */
[--C-:B------:R-:W-:Y:S01]  /*1fb10*/  IADD3 R13, PT, PT, R244, 0x1c7, -R5.reuse ;  /* 0x000001c7f40d7810 */ /* 0x100fe20007ffe805 */
[----:B------:R-:W-:Y:S01]  /*1fb20*/  HMMA.16816.F32 R92, R16, R14, R92 ;  /* 0x0000000e105c723c */ /* 0x000fe2000000185c */
[----:B------:R-:W-:Y:S01]  /*1fb30*/  FSEL R118, R100, -INF , P3 ;  /* 0xff80000064767808 */ /* 0x000fe20001800000 */
[----:B------:R-:W1:Y:S01]  /*1fb40*/  MUFU.TANH R168, R101 ;  /* 0x0000006500a87308 */ /* 0x000e620000002400 */
[----:B------:R-:W-:Y:S02]  /*1fb50*/  IADD3 R100, PT, PT, R10, 0x1c7, -R5 ;  /* 0x000001c70a647810 */ /* 0x000fe40007ffe805 */
[----:B------:R-:W-:Y:S02]  /*1fb60*/  IABS R13, R13 ;  /* 0x0000000d000d7213 */ /* 0x000fe40000000000 */
[----:B------:R-:W-:Y:S02]  /*1fb70*/  IABS R100, R100 ;  /* 0x0000006400647213 */ /* 0x000fe40000000000 */
[----:B------:R-:W-:-:S02]  /*1fb80*/  I2FP.F32.S32 R13, R13 ;  /* 0x0000000d000d7245 */ /* 0x000fc40000201400 */
[----:B------:R-:W-:Y:S01]  /*1fb90*/  FSEL R109, R109, -INF , P4 ;  /* 0xff8000006d6d7808 */ /* 0x000fe20002000000 */
[----:B------:R-:W-:Y:S01]  /*1fba0*/  FMUL.FTZ R197, R97, R57 ;  /* 0x0000003961c57220 */ /* 0x000fe20000410000 */
[----:B------:R-:W-:Y:S02]  /*1fbb0*/  I2FP.F32.S32 R100, R100 ;  /* 0x0000006400647245 */ /* 0x000fe40000201400 */
[----:B------:R-:W-:Y:S02]  /*1fbc0*/  FSEL R118, R118, -INF , !P6 ;  /* 0xff80000076767808 */ /* 0x000fe40007000000 */
[----:B------:R-:W-:Y:S01]  /*1fbd0*/  FSEL R109, R109, -INF , !P5 ;  /* 0xff8000006d6d7808 */ /* 0x000fe20006800000 */
[----:B------:R-:W-:Y:S01]  /*1fbe0*/  MUFU.TANH R197, R197 ;  /* 0x000000c500c57308 */ /* 0x000fe20000002400 */
[C---:B------:R-:W-:Y:S01]  /*1fbf0*/  ISETP.GE.AND P3, PT, R12.reuse, R248, PT ;  /* 0x000000f80c00720c */ /* 0x040fe20003f66270 */
[C---:B-1----:R-:W-:Y:S01]  /*1fc00*/  FFMA.FTZ R13, -R239.reuse, R13, R168 ;  /* 0x0000000def0d7223 */ /* 0x042fe200000101a8 */
[C---:B------:R-:W-:Y:S01]  /*1fc10*/  ISETP.GE.AND P6, PT, R12.reuse, R245, PT ;  /* 0x000000f50c00720c */ /* 0x040fe20003fc6270 */
[----:B------:R-:W-:Y:S01]  /*1fc20*/  FFMA.FTZ R168, -R239, R100, R102 ;  /* 0x00000064efa87223 */ /* 0x000fe20000010166 */
[C---:B------:R-:W-:Y:S01]  /*1fc30*/  ISETP.GE.AND P4, PT, R12.reuse, R246, PT ;  /* 0x000000f60c00720c */ /* 0x040fe20003f86270 */
[----:B------:R-:W1:Y:S01]  /*1fc40*/  LDSM.16.M88.4 R100, [R167+0x4800] ;  /* 0x00480000a764783b */ /* 0x000e620000000200 */
[----:B------:R-:W-:Y:S01]  /*1fc50*/  ISETP.GE.AND P5, PT, R12, R247, PT ;  /* 0x000000f70c00720c */ /* 0x000fe20003fa6270 */
[-C--:B------:R-:W-:Y:S01]  /*1fc60*/  FMUL.FTZ R12, R98, R57.reuse ;  /* 0x00000039620c7220 */ /* 0x080fe20000410000 */
[-C--:B------:R-:W-:Y:S01]  /*1fc70*/  FMUL.FTZ R98, R96, R57.reuse ;  /* 0x0000003960627220 */ /* 0x080fe20000410000 */
[----:B------:R-:W-:Y:S01]  /*1fc80*/  IADD3 R170, PT, PT, R10, 0x1c0, -R5 ;  /* 0x000001c00aaa7810 */ /* 0x000fe20007ffe805 */
[-C--:B------:R-:W-:Y:S01]  /*1fc90*/  FMUL.FTZ R92, R92, R57.reuse ;  /* 0x000000395c5c7220 */ /* 0x080fe20000410000 */
[----:B------:R-:W-:Y:S01]  /*1fca0*/  FSEL R111, R13, -INF , P3 ;  /* 0xff8000000d6f7808 */ /* 0x000fe20001800000 */
[-C--:B------:R-:W-:Y:S01]  /*1fcb0*/  FMUL.FTZ R93, R93, R57.reuse ;  /* 0x000000395d5d7220 */ /* 0x080fe20000410000 */
[----:B------:R-:W2:Y:S01]  /*1fcc0*/  MUFU.TANH R12, R12 ;  /* 0x0000000c000c7308 */ /* 0x000ea20000002400 */
[----:B------:R-:W-:Y:S01]  /*1fcd0*/  IABS R170, R170 ;  /* 0x000000aa00aa7213 */ /* 0x000fe20000000000 */
[----:B------:R-:W-:Y:S01]  /*1fce0*/  FMUL.FTZ R95, R95, R57 ;  /* 0x000000395f5f7220 */ /* 0x000fe20000410000 */
[----:B------:R-:W-:-:S02]  /*1fcf0*/  FSEL R96, R168, -INF , P5 ;  /* 0xff800000a8607808 */ /* 0x000fc40002800000 */
[----:B------:R-:W-:Y:S01]  /*1fd00*/  IADD3 R13, PT, PT, R244, 0x1c0, -R5 ;  /* 0x000001c0f40d7810 */ /* 0x000fe20007ffe805 */
[----:B------:R-:W-:Y:S01]  /*1fd10*/  IMAD.MOV.U32 R168, RZ, RZ, R170 ;  /* 0x000000ffffa87224 */ /* 0x000fe200078e00aa */
[----:B------:R-:W-:Y:S01]  /*1fd20*/  FSEL R111, R111, -INF , !P6 ;  /* 0xff8000006f6f7808 */ /* 0x000fe20007000000 */
[----:B------:R-:W3:Y:S01]  /*1fd30*/  MUFU.TANH R98, R98 ;  /* 0x0000006200627308 */ /* 0x000ee20000002400 */
[----:B------:R-:W-:Y:S01]  /*1fd40*/  FSEL R96, R96, -INF , !P4 ;  /* 0xff80000060607808 */ /* 0x000fe20006000000 */
[----:B------:R-:W-:Y:S01]  /*1fd50*/  VIADD R170, R71, 0xfffffe41 ;  /* 0xfffffe4147aa7836 */ /* 0x000fe20000000000 */
[C---:B------:R-:W-:Y:S02]  /*1fd60*/  ISETP.GE.AND P3, PT, R110.reuse, R248, PT ;  /* 0x000000f86e00720c */ /* 0x040fe40003f66270 */
[C---:B------:R-:W-:Y:S02]  /*1fd70*/  ISETP.GE.AND P6, PT, R110.reuse, R245, PT ;  /* 0x000000f56e00720c */ /* 0x040fe40003fc6270 */
[----:B------:R-:W-:Y:S01]  /*1fd80*/  IABS R13, R13 ;  /* 0x0000000d000d7213 */ /* 0x000fe20000000000 */
[----:B------:R-:W-:Y:S01]  /*1fd90*/  MUFU.TANH R92, R92 ;  /* 0x0000005c005c7308 */ /* 0x000fe20000002400 */
[----:B------:R-:W-:-:S02]  /*1fda0*/  ISETP.GE.AND P5, PT, R110, R246, PT ;  /* 0x000000f66e00720c */ /* 0x000fc40003fa6270 */
[----:B------:R-:W-:Y:S01]  /*1fdb0*/  ISETP.GE.AND P4, PT, R110, R247, PT ;  /* 0x000000f76e00720c */ /* 0x000fe20003f86270 */
[----:B------:R-:W-:Y:S01]  /*1fdc0*/  FMUL.FTZ R110, R99, R57 ;  /* 0x00000039636e7220 */ /* 0x000fe20000410000 */
[----:B------:R-:W-:Y:S02]  /*1fdd0*/  I2FP.F32.S32 R99, R168 ;  /* 0x000000a800637245 */ /* 0x000fe40000201400 */
[----:B------:R-:W-:Y:S02]  /*1fde0*/  I2FP.F32.S32 R13, R13 ;  /* 0x0000000d000d7245 */ /* 0x000fe40000201400 */
[--C-:B------:R-:W-:Y:S01]  /*1fdf0*/  IADD3 R168, PT, PT, R244, 0x1bf, -R5.reuse ;  /* 0x000001bff4a87810 */ /* 0x100fe20007ffe805 */
[----:B------:R-:W4:Y:S01]  /*1fe00*/  MUFU.TANH R110, R110 ;  /* 0x0000006e006e7308 */ /* 0x000f220000002400 */
[C---:B--2---:R-:W-:Y:S01]  /*1fe10*/  FFMA.FTZ R97, -R239.reuse, R99, R12 ;  /* 0x00000063ef617223 */ /* 0x044fe2000001010c */
[----:B---3--:R-:W-:Y:S01]  /*1fe20*/  FFMA.FTZ R98, -R239, R13, R98 ;  /* 0x0000000def627223 */ /* 0x008fe20000010162 */
[----:B------:R-:W-:Y:S01]  /*1fe30*/  IADD3 R99, PT, PT, R10, 0x1bf, -R5 ;  /* 0x000001bf0a637810 */ /* 0x000fe20007ffe805 */
[----:B------:R-:W2:Y:S01]  /*1fe40*/  LDSM.16.M88.4 R12, [R218+0x4800] ;  /* 0x00480000da0c783b */ /* 0x000ea20000000200 */
[----:B------:R-:W-:Y:S01]  /*1fe50*/  IABS R168, R168 ;  /* 0x000000a800a87213 */ /* 0x000fe20000000000 */
[----:B-1----:R-:W-:Y:S01]  /*1fe60*/  HMMA.16816.F32 R88, R172, R100, R88 ;  /* 0x00000064ac58723c */ /* 0x002fe20000001858 */
[----:B------:R-:W-:-:S02]  /*1fe70*/  IABS R99, R99 ;  /* 0x0000006300637213 */ /* 0x000fc40000000000 */
[----:B------:R-:W-:Y:S02]  /*1fe80*/  I2FP.F32.S32 R168, R168 ;  /* 0x000000a800a87245 */ /* 0x000fe40000201400 */
[----:B------:R-:W-:Y:S02]  /*1fe90*/  I2FP.F32.S32 R99, R99 ;  /* 0x0000006300637245 */ /* 0x000fe40000201400 */
[----:B------:R-:W-:Y:S01]  /*1fea0*/  FSEL R97, R97, -INF , P4 ;  /* 0xff80000061617808 */ /* 0x000fe20002000000 */
[----:B------:R-:W-:Y:S01]  /*1feb0*/  HMMA.16816.F32 R84, R172, R102, R84 ;  /* 0x00000066ac54723c */ /* 0x000fe20000001854 */
[--C-:B------:R-:W-:Y:S01]  /*1fec0*/  IADD3 R101, PT, PT, R244, 0x1b8, -R5.reuse ;  /* 0x000001b8f4657810 */ /* 0x100fe20007ffe805 */
[----:B------:R-:W-:Y:S01]  /*1fed0*/  VIADD R102, R71, 0xfffffe50 ;  /* 0xfffffe5047667836 */ /* 0x000fe20000000000 */
[----:B------:R-:W-:Y:S01]  /*1fee0*/  FSEL R98, R98, -INF , P3 ;  /* 0xff80000062627808 */ /* 0x000fe20001800000 */
[C---:B----4-:R-:W-:Y:S01]  /*1fef0*/  FFMA.FTZ R100, -R239.reuse, R99, R110 ;  /* 0x00000063ef647223 */ /* 0x050fe2000001016e */
[----:B------:R-:W-:Y:S01]  /*1ff00*/  FMUL.FTZ R110, R94, R57 ;  /* 0x000000395e6e7220 */ /* 0x000fe20000410000 */
[----:B------:R-:W-:Y:S01]  /*1ff10*/  IADD3 R94, PT, PT, R10, 0x1b8, -R5 ;  /* 0x000001b80a5e7810 */ /* 0x000fe20007ffe805 */
[----:B------:R-:W-:Y:S01]  /*1ff20*/  FFMA.FTZ R99, -R239, R168, R197 ;  /* 0x000000a8ef637223 */ /* 0x000fe200000101c5 */
[----:B------:R-:W-:Y:S01]  /*1ff30*/  FSEL R97, R97, -INF , !P5 ;  /* 0xff80000061617808 */ /* 0x000fe20006800000 */
[----:B------:R-:W-:Y:S01]  /*1ff40*/  VIADD R168, R71, 0xfffffe48 ;  /* 0xfffffe4847a87836 */ /* 0x000fe20000000000 */
[C---:B------:R-:W-:Y:S01]  /*1ff50*/  ISETP.GE.AND P3, PT, R170.reuse, R248, PT ;  /* 0x000000f8aa00720c */ /* 0x040fe20003f66270 */
[----:B------:R-:W1:Y:S01]  /*1ff60*/  MUFU.TANH R110, R110 ;  /* 0x0000006e006e7308 */ /* 0x000e620000002400 */
[----:B------:R-:W-:-:S02]  /*1ff70*/  ISETP.GE.AND P5, PT, R170, R247, PT ;  /* 0x000000f7aa00720c */ /* 0x000fc40003fa6270 */
[----:B------:R-:W-:Y:S02]  /*1ff80*/  IABS R101, R101 ;  /* 0x0000006500657213 */ /* 0x000fe40000000000 */
[----:B------:R-:W-:Y:S02]  /*1ff90*/  IABS R94, R94 ;  /* 0x0000005e005e7213 */ /* 0x000fe40000000000 */
[----:B------:R-:W-:Y:S02]  /*1ffa0*/  FSEL R98, R98, -INF , !P6 ;  /* 0xff80000062627808 */ /* 0x000fe40007000000 */
[C---:B------:R-:W-:Y:S02]  /*1ffb0*/  ISETP.GE.AND P6, PT, R170.reuse, R245, PT ;  /* 0x000000f5aa00720c */ /* 0x040fe40003fc6270 */
[----:B------:R-:W-:Y:S02]  /*1ffc0*/  ISETP.GE.AND P4, PT, R170, R246, PT ;  /* 0x000000f6aa00720c */ /* 0x000fe40003f86270 */
[----:B------:R-:W-:-:S02]  /*1ffd0*/  FSEL R99, R99, -INF , P3 ;  /* 0xff80000063637808 */ /* 0x000fc40001800000 */
[----:B------:R-:W-:Y:S02]  /*1ffe0*/  FSEL R100, R100, -INF , P5 ;  /* 0xff80000064647808 */ /* 0x000fe40002800000 */
[----:B------:R-:W-:Y:S02]  /*1fff0*/  I2FP.F32.S32 R101, R101 ;  /* 0x0000006500657245 */ /* 0x000fe40000201400 */
[----:B------:R-:W-:Y:S01]  /*20000*/  I2FP.F32.S32 R94, R94 ;  /* 0x0000005e005e7245 */ /* 0x000fe20000201400 */
[C---:B--2---:R-:W-:Y:S01]  /*20010*/  HMMA.16816.F32 R88, R16.reuse, R12, R88 ;  /* 0x0000000c1058723c */ /* 0x044fe20000001858 */
[----:B------:R-:W-:Y:S01]  /*20020*/  FSEL R99, R99, -INF , !P6 ;  /* 0xff80000063637808 */ /* 0x000fe20007000000 */
[C---:B------:R-:W-:Y:S01]  /*20030*/  FFMA.FTZ R92, -R239.reuse, R101, R92 ;  /* 0x00000065ef5c7223 */ /* 0x040fe2000001015c */
[----:B------:R-:W-:Y:S01]  /*20040*/  FSEL R100, R100, -INF , !P4 ;  /* 0xff80000064647808 */ /* 0x000fe20006000000 */
[----:B-1----:R-:W-:Y:S01]  /*20050*/  FFMA.FTZ R101, -R239, R94, R110 ;  /* 0x0000005eef657223 */ /* 0x002fe2000001016e */
[C---:B------:R-:W-:Y:S01]  /*20060*/  ISETP.GE.AND P3, PT, R168.reuse, R248, PT ;  /* 0x000000f8a800720c */ /* 0x040fe20003f66270 */
[----:B------:R-:W-:Y:S01]  /*20070*/  MUFU.TANH R94, R95 ;  /* 0x0000005f005e7308 */ /* 0x000fe20000002400 */
[C---:B------:R-:W-:Y:S01]  /*20080*/  ISETP.GE.AND P6, PT, R168.reuse, R245, PT ;  /* 0x000000f5a800720c */ /* 0x040fe20003fc6270 */
[----:B------:R-:W-:Y:S01]  /*20090*/  VIADD R12, R71, 0xfffffe49 ;  /* 0xfffffe49470c7836 */ /* 0x000fe20000000000 */
[C---:B------:R-:W-:Y:S01]  /*200a0*/  ISETP.GE.AND P5, PT, R168.reuse, R246, PT ;  /* 0x000000f6a800720c */ /* 0x040fe20003fa6270 */
[----:B------:R-:W-:Y:S01]  /*200b0*/  HMMA.16816.F32 R84, R16, R14, R84 ;  /* 0x0000000e1054723c */ /* 0x000fe20000001854 */
[----:B------:R-:W-:-:S02]  /*200c0*/  ISETP.GE.AND P4, PT, R168, R247, PT ;  /* 0x000000f7a800720c */ /* 0x000fc40003f86270 */
[--C-:B------:R-:W-:Y:S01]  /*200d0*/  IADD3 R13, PT, PT, R244, 0x1b7, -R5.reuse ;  /* 0x000001b7f40d7810 */ /* 0x100fe20007ffe805 */
[----:B------:R-:W1:Y:S01]  /*200e0*/  MUFU.TANH R168, R93 ;  /* 0x0000005d00a87308 */ /* 0x000e620000002400 */
[----:B------:R-:W-:Y:S02]  /*200f0*/  FSEL R110, R92, -INF , P3 ;  /* 0xff8000005c6e7808 */ /* 0x000fe40001800000 */
[----:B------:R-:W-:Y:S02]  /*20100*/  IADD3 R92, PT, PT, R10, 0x1b7, -R5 ;  /* 0x000001b70a5c7810 */ /* 0x000fe40007ffe805 */
[----:B------:R-:W-:Y:S01]  /*20110*/  IABS R13, R13 ;  /* 0x0000000d000d7213 */ /* 0x000fe20000000000 */
[----:B------:R-:W-:Y:S01]  /*20120*/  FMUL.FTZ R197, R89, R57 ;  /* 0x0000003959c57220 */ /* 0x000fe20000410000 */
[----:B------:R-:W-:Y:S02]  /*20130*/  IABS R92, R92 ;  /* 0x0000005c005c7213 */ /* 0x000fe40000000000 */
[----:B------:R-:W-:-:S02]  /*20140*/  FSEL R101, R101, -INF , P4 ;  /* 0xff80000065657808 */ /* 0x000fc40002000000 */
[----:B------:R-:W-:Y:S01]  /*20150*/  I2FP.F32.S32 R13, R13 ;  /* 0x0000000d000d7245 */ /* 0x000fe20000201400 */
[----:B------:R-:W-:Y:S01]  /*20160*/  MUFU.TANH R197, R197 ;  /* 0x000000c500c57308 */ /* 0x000fe20000002400 */
[----:B------:R-:W-:Y:S02]  /*20170*/  I2FP.F32.S32 R92, R92 ;  /* 0x0000005c005c7245 */ /* 0x000fe40000201400 */
[----:B------:R-:W-:Y:S01]  /*20180*/  FSEL R110, R110, -INF , !P6 ;  /* 0xff8000006e6e7808 */ /* 0x000fe20007000000 */
[----:B------:R-:W-:Y:S01]  /*20190*/  FMUL.FTZ R84, R84, R57 ;  /* 0x0000003954547220 */ /* 0x000fe20000410000 */
[----:B------:R-:W-:Y:S01]  /*201a0*/  FSEL R101, R101, -INF , !P5 ;  /* 0xff80000065657808 */ /* 0x000fe20006800000 */
[C---:B-1----:R-:W-:Y:S01]  /*201b0*/  FFMA.FTZ R13, -R239.reuse, R13, R168 ;  /* 0x0000000def0d7223 */ /* 0x042fe200000101a8 */
[C---:B------:R-:W-:Y:S01]  /*201c0*/  ISETP.GE.AND P3, PT, R12.reuse, R248, PT ;  /* 0x000000f80c00720c */ /* 0x040fe20003f66270 */
[----:B------:R-:W-:Y:S01]  /*201d0*/  FFMA.FTZ R168, -R239, R92, R94 ;  /* 0x0000005cefa87223 */ /* 0x000fe2000001015e */
[C---:B------:R-:W-:Y:S01]  /*201e0*/  ISETP.GE.AND P6, PT, R12.reuse, R245, PT ;  /* 0x000000f50c00720c */ /* 0x040fe20003fc6270 */
[----:B------:R-:W1:Y:S01]  /*201f0*/  LDSM.16.M88.4 R92, [R167+0x5000] ;  /* 0x00500000a75c783b */ /* 0x000e620000000200 */
[C---:B------:R-:W-:Y:S01]  /*20200*/  ISETP.GE.AND P4, PT, R12.reuse, R246, PT ;  /* 0x000000f60c00720c */ /* 0x040fe20003f86270 */
[----:B------:R-:W-:Y:S01]  /*20210*/  MUFU.TANH R84, R84 ;  /* 0x0000005400547308 */ /* 0x000fe20000002400 */
[----:B------:R-:W-:Y:S01]  /*20220*/  ISETP.GE.AND P5, PT, R12, R247, PT ;  /* 0x000000f70c00720c */ /* 0x000fe20003fa6270 */
[-C--:B------:R-:W-:Y:S01]  /*20230*/  FMUL.FTZ R12, R90, R57.reuse ;  /* 0x000000395a0c7220 */ /* 0x080fe20000410000 */
[-C--:B------:R-:W-:Y:S01]  /*20240*/  FMUL.FTZ R90, R88, R57.reuse ;  /* 0x00000039585a7220 */ /* 0x080fe20000410000 */
[----:B------:R-:W-:Y:S01]  /*20250*/  IADD3 R170, PT, PT, R10, 0x1b0, -R5 ;  /* 0x000001b00aaa7810 */ /* 0x000fe20007ffe805 */
[-C--:B------:R-:W-:Y:S01]  /*20260*/  FMUL.FTZ R85, R85, R57.reuse ;  /* 0x0000003955557220 */ /* 0x080fe20000410000 */
[----:B------:R-:W-:Y:S01]  /*20270*/  FSEL R103, R13, -INF , P3 ;  /* 0xff8000000d677808 */ /* 0x000fe20001800000 */
[----:B------:R-:W-:Y:S01]  /*20280*/  FMUL.FTZ R87, R87, R57 ;  /* 0x0000003957577220 */ /* 0x000fe20000410000 */
[----:B------:R-:W2:Y:S01]  /*20290*/  MUFU.TANH R12, R12 ;  /* 0x0000000c000c7308 */ /* 0x000ea20000002400 */
[----:B------:R-:W-:-:S02]  /*202a0*/  IABS R170, R170 ;  /* 0x000000aa00aa7213 */ /* 0x000fc40000000000 */
[----:B------:R-:W-:Y:S02]  /*202b0*/  IADD3 R13, PT, PT, R244, 0x1b0, -R5 ;  /* 0x000001b0f40d7810 */ /* 0x000fe40007ffe805 */
[----:B------:R-:W-:Y:S01]  /*202c0*/  FSEL R88, R168, -INF , P5 ;  /* 0xff800000a8587808 */ /* 0x000fe20002800000 */
[----:B------:R-:W-:Y:S01]  /*202d0*/  IMAD.MOV.U32 R168, RZ, RZ, R170 ;  /* 0x000000ffffa87224 */ /* 0x000fe200078e00aa */
[----:B------:R-:W-:Y:S01]  /*202e0*/  FSEL R103, R103, -INF , !P6 ;  /* 0xff80000067677808 */ /* 0x000fe20007000000 */
[----:B------:R-:W3:Y:S01]  /*202f0*/  MUFU.TANH R90, R90 ;  /* 0x0000005a005a7308 */ /* 0x000ee20000002400 */
[----:B------:R-:W-:Y:S01]  /*20300*/  IABS R13, R13 ;  /* 0x0000000d000d7213 */ /* 0x000fe20000000000 */
[----:B------:R-:W-:Y:S01]  /*20310*/  VIADD R170, R71, 0xfffffe51 ;  /* 0xfffffe5147aa7836 */ /* 0x000fe20000000000 */
[----:B------:R-:W-:Y:S02]  /*20320*/  FSEL R88, R88, -INF , !P4 ;  /* 0xff80000058587808 */ /* 0x000fe40006000000 */
[----:B------:R-:W-:-:S02]  /*20330*/  ISETP.GE.AND P3, PT, R102, R248, PT ;  /* 0x000000f86600720c */ /* 0x000fc40003f66270 */
[C---:B------:R-:W-:Y:S02]  /*20340*/  ISETP.GE.AND P6, PT, R102.reuse, R245, PT ;  /* 0x000000f56600720c */ /* 0x040fe40003fc6270 */
[C---:B------:R-:W-:Y:S02]  /*20350*/  ISETP.GE.AND P5, PT, R102.reuse, R246, PT ;  /* 0x000000f66600720c */ /* 0x040fe40003fa6270 */
        /* <DEDUP_REMOVED lines=10> */
[----:B-1----:R-:W-:Y:S01]  /*20400*/  HMMA.16816.F32 R80, R172, R92, R80 ;  /* 0x0000005cac50723c */ /* 0x002fe20000001850 */
[----:B------:R-:W-:-:S02]  /*20410*/  IABS R168, R168 ;  /* 0x000000a800a87213 */ /* 0x000fc40000000000 */
[----:B------:R-:W-:Y:S02]  /*20420*/  IABS R91, R91 ;  /* 0x0000005b005b7213 */ /* 0x000fe40000000000 */
[----:B------:R-:W-:Y:S02]  /*20430*/  I2FP.F32.S32 R168, R168 ;  /* 0x000000a800a87245 */ /* 0x000fe40000201400 */
        /* <DEDUP_REMOVED lines=12> */
[----:B------:R-:W1:Y:S01]  /*20500*/  MUFU.TANH R102, R102 ;  /* 0x0000006600667308 */ /* 0x000e620000002400 */
        /* <DEDUP_REMOVED lines=9> */
[----:B------:R-:W-:Y:S01]  /*205a0*/  I2FP.F32.S32 R93, R93 ;  /* 0x0000005d005d7245 */ /* 0x000fe20000201400 */
[C---:B--2---:R-:W-:Y:S01]  /*205b0*/  HMMA.16816.F32 R80, R16.reuse, R12, R80 ;  /* 0x0000000c1050723c */ /* 0x044fe20000001850 */
[----:B------:R-:W-:Y:S01]  /*205c0*/  I2FP.F32.S32 R86, R86 ;  /* 0x0000005600567245 */ /* 0x000fe20000201400 */
[----:B------:R-:W-:Y:S01]  /*205d0*/  VIADD R12, R71, 0xfffffe59 ;  /* 0xfffffe59470c7836 */ /* 0x000fe20000000000 */
[----:B------:R-:W-:Y:S01]  /*205e0*/  FSEL R91, R91, -INF , !P6 ;  /* 0xff8000005b5b7808 */ /* 0x000fe20007000000 */
[C---:B------:R-:W-:Y:S01]  /*205f0*/  FFMA.FTZ R84, -R239.reuse, R93, R84 ;  /* 0x0000005def547223 */ /* 0x040fe20000010154 */
[----:B------:R-:W-:Y:S01]  /*20600*/  FSEL R92, R92, -INF , !P4 ;  /* 0xff8000005c5c7808 */ /* 0x000fe20006000000 */
[----:B-1----:R-:W-:Y:S01]  /*20610*/  FFMA.FTZ R93, -R239, R86, R102 ;  /* 0x00000056ef5d7223 */ /* 0x002fe20000010166 */
        /* <DEDUP_REMOVED lines=8> */
[----:B------:R-:W-:Y:S02]  /*206a0*/  FSEL R102, R84, -INF , P3 ;  /* 0xff80000054667808 */ /* 0x000fe40001800000 */
[----:B------:R-:W-:Y:S01]  /*206b0*/  IADD3 R84, PT, PT, R10, 0x1a7, -R5 ;  /* 0x000001a70a547810 */ /* 0x000fe20007ffe805 */
[----:B------:R-:W-:Y:S01]  /*206c0*/  FMUL.FTZ R197, R81, R57 ;  /* 0x0000003951c57220 */ /* 0x000fe20000410000 */
[----:B------:R-:W-:Y:S02]  /*206d0*/  IABS R13, R13 ;  /* 0x0000000d000d7213 */ /* 0x000fe40000000000 */
[----:B------:R-:W-:-:S02]  /*206e0*/  IABS R84, R84 ;  /* 0x0000005400547213 */ /* 0x000fc40000000000 */
[----:B------:R-:W-:Y:S01]  /*206f0*/  FSEL R93, R93, -INF , P4 ;  /* 0xff8000005d5d7808 */ /* 0x000fe20002000000 */
[----:B------:R-:W-:Y:S01]  /*20700*/  MUFU.TANH R197, R197 ;  /* 0x000000c500c57308 */ /* 0x000fe20000002400 */
[----:B------:R-:W-:Y:S02]  /*20710*/  I2FP.F32.S32 R13, R13 ;  /* 0x0000000d000d7245 */ /* 0x000fe40000201400 */
[----:B------:R-:W-:Y:S01]  /*20720*/  I2FP.F32.S32 R84, R84 ;  /* 0x0000005400547245 */ /* 0x000fe20000201400 */
[-C--:B------:R-:W-:Y:S01]  /*20730*/  FMUL.FTZ R76, R76, R57.reuse ;  /* 0x000000394c4c7220 */ /* 0x080fe20000410000 */
        /* <DEDUP_REMOVED lines=14> */
[----:B------:R-:W-:Y:S01]  /*20820*/  FMUL.FTZ R79, R79, R57 ;  /* 0x000000394f4f7220 */ /* 0x000fe20000410000 */
[----:B------:R-:W-:-:S02]  /*20830*/  FSEL R95, R13, -INF , P3 ;  /* 0xff8000000d5f7808 */ /* 0x000fc40001800000 */
[----:B------:R-:W2:Y:S01]  /*20840*/  MUFU.TANH R12, R12 ;  /* 0x0000000c000c7308 */ /* 0x000ea20000002400 */
[----:B------:R-:W-:Y:S02]  /*20850*/  IABS R170, R170 ;  /* 0x000000aa00aa7213 */ /* 0x000fe40000000000 */
[----:B------:R-:W-:Y:S02]  /*20860*/  IADD3 R13, PT, PT, R244, 0x1a0, -R5 ;  /* 0x000001a0f40d7810 */ /* 0x000fe40007ffe805 */
[----:B------:R-:W-:Y:S01]  /*20870*/  FSEL R80, R168, -INF , P5 ;  /* 0xff800000a8507808 */ /* 0x000fe20002800000 */
[----:B------:R-:W-:Y:S01]  /*20880*/  IMAD.MOV.U32 R168, RZ, RZ, R170 ;  /* 0x000000ffffa87224 */ /* 0x000fe200078e00aa */
[----:B------:R-:W-:Y:S01]  /*20890*/  IABS R13, R13 ;  /* 0x0000000d000d7213 */ /* 0x000fe20000000000 */
[----:B------:R-:W3:Y:S01]  /*208a0*/  MUFU.TANH R82, R82 ;  /* 0x0000005200527308 */ /* 0x000ee20000002400 */
[----:B------:R-:W-:Y:S01]  /*208b0*/  FSEL R95, R95, -INF , !P6 ;  /* 0xff8000005f5f7808 */ /* 0x000fe20007000000 */
[----:B------:R-:W-:Y:S01]  /*208c0*/  VIADD R170, R71, 0xfffffe61 ;  /* 0xfffffe6147aa7836 */ /* 0x000fe20000000000 */
[----:B------:R-:W-:-:S02]  /*208d0*/  FSEL R80, R80, -INF , !P4 ;  /* 0xff80000050507808 */ /* 0x000fc40006000000 */
[C---:B------:R-:W-:Y:S02]  /*208e0*/  ISETP.GE.AND P3, PT, R94.reuse, R248, PT ;  /* 0x000000f85e00720c */ /* 0x040fe40003f66270 */
[C---:B------:R-:W-:Y:S02]  /*208f0*/  ISETP.GE.AND P6, PT, R94.reuse, R245, PT ;  /* 0x000000f55e00720c */ /* 0x040fe40003fc6270 */
[C---:B------:R-:W-:Y:S02]  /*20900*/  ISETP.GE.AND P5, PT, R94.reuse, R246, PT ;  /* 0x000000f65e00720c */ /* 0x040fe40003fa6270 */
[----:B------:R-:W-:Y:S01]  /*20910*/  ISETP.GE.AND P4, PT, R94, R247, PT ;  /* 0x000000f75e00720c */ /* 0x000fe20003f86270 */
[----:B------:R-:W-:Y:S01]  /*20920*/  FMUL.FTZ R94, R83, R57 ;  /* 0x00000039535e7220 */ /* 0x000fe20000410000 */
[----:B------:R-:W-:Y:S02]  /*20930*/  I2FP.F32.S32 R83, R168 ;  /* 0x000000a800537245 */ /* 0x000fe40000201400 */
[----:B------:R-:W-:-:S02]  /*20940*/  I2FP.F32.S32 R13, R13 ;  /* 0x0000000d000d7245 */ /* 0x000fc40000201400 */
[--C-:B------:R-:W-:Y:S01]  /*20950*/  IADD3 R168, PT, PT, R244, 0x19f, -R5.reuse ;  /* 0x0000019ff4a87810 */ /* 0x100fe20007ffe805 */
[----:B------:R-:W4:Y:S01]  /*20960*/  MUFU.TANH R94, R94 ;  /* 0x0000005e005e7308 */ /* 0x000f220000002400 */
[C---:B--2---:R-:W-:Y:S01]  /*20970*/  FFMA.FTZ R81, -R239.reuse, R83, R12 ;  /* 0x00000053ef517223 */ /* 0x044fe2000001010c */
[----:B---3--:R-:W-:Y:S01]  /*20980*/  FFMA.FTZ R82, -R239, R13, R82 ;  /* 0x0000000def527223 */ /* 0x008fe20000010152 */
[----:B------:R-:W-:Y:S01]  /*20990*/  IADD3 R83, PT, PT, R10, 0x19f, -R5 ;  /* 0x0000019f0a537810 */ /* 0x000fe20007ffe805 */
[----:B------:R-:W2:Y:S01]  /*209a0*/  LDSM.16.M88.4 R12, [R218+0x5800] ;  /* 0x00580000da0c783b */ /* 0x000ea20000000200 */
[----:B-1----:R-:W-:Y:S01]  /*209b0*/  HMMA.16816.F32 R72, R172, R84, R72 ;  /* 0x00000054ac48723c */ /* 0x002fe20000001848 */
[----:B------:R-:W-:Y:S02]  /*209c0*/  IABS R168, R168 ;  /* 0x000000a800a87213 */ /* 0x000fe40000000000 */
[----:B------:R-:W-:Y:S02]  /*209d0*/  IABS R83, R83 ;  /* 0x0000005300537213 */ /* 0x000fe40000000000 */
[----:B------:R-:W-:-:S02]  /*209e0*/  I2FP.F32.S32 R168, R168 ;  /* 0x000000a800a87245 */ /* 0x000fc40000201400 */
        /* <DEDUP_REMOVED lines=82> */
[C---:B--2---:R-:W-:Y:S01]  /*20f10*/  FFMA.FTZ R73, -R239.reuse, R75, R12 ;  /* 0x0000004bef497223 */ /* 0x044fe2000001010c */
[----:B------:R-:W2:Y:S01]  /*20f20*/  MUFU.TANH R86, R86 ;  /* 0x0000005600567308 */ /* 0x000ea20000002400 */
[----:B---3--:R-:W-:Y:S01]  /*20f30*/  FFMA.FTZ R74, -R239, R13, R74 ;  /* 0x0000000def4a7223 */ /* 0x008fe2000001014a */
[----:B------:R-:W-:Y:S01]  /*20f40*/  IADD3 R75, PT, PT, R10, 0x18f, -R5 ;  /* 0x0000018f0a4b7810 */ /* 0x000fe20007ffe805 */
[----:B------:R-:W3:Y:S01]  /*20f50*/  LDSM.16.M88.4 R12, [R218+0x6000] ;  /* 0x00600000da0c783b */ /* 0x000ee20000000200 */
        /* <DEDUP_REMOVED lines=8> */
[--C-:B------:R-:W-:Y:S02]  /*20fe0*/  IADD3 R77, PT, PT, R244, 0x188, -R5.reuse ;  /* 0x00000188f44d7810 */ /* 0x100fe40007ffe805 */
[----:B------:R-:W-:Y:S01]  /*20ff0*/  FSEL R74, R74, -INF , P3 ;  /* 0xff8000004a4a7808 */ /* 0x000fe20001800000 */
[C---:B--2---:R-:W-:Y:S01]  /*21000*/  FFMA.FTZ R76, -R239.reuse, R75, R86 ;  /* 0x0000004bef4c7223 */ /* 0x044fe20000010156 */
        /* <DEDUP_REMOVED lines=15> */
[----:B------:R-:W-:Y:S01]  /*21100*/  I2FP.F32.S32 R77, R77 ;  /* 0x0000004d004d7245 */ /* 0x000fe20000201400 */
[C---:B---3--:R-:W-:Y:S01]  /*21110*/  HMMA.16816.F32 R60, R16.reuse, R12, R60 ;  /* 0x0000000c103c723c */ /* 0x048fe2000000183c */
        /* <DEDUP_REMOVED lines=22> */
[----:B------:R-:W-:Y:S01]  /*21280*/  FSEL R86, R86, -INF , !P6 ;  /* 0xff80000056567808 */ /* 0x000fe20007000000 */
[-C--:B------:R-:W-:Y:S01]  /*21290*/  FMUL.FTZ R52, R52, R57.reuse ;  /* 0x0000003934347220 */ /* 0x080fe20000410000 */
[----:B------:R-:W-:Y:S01]  /*212a0*/  FSEL R77, R77, -INF , !P5 ;  /* 0xff8000004d4d7808 */ /* 0x000fe20006800000 */
[----:B------:R-:W-:Y:S01]  /*212b0*/  FMUL.FTZ R53, R53, R57 ;  /* 0x0000003935357220 */ /* 0x000fe20000410000 */
[----:B------:R-:W-:Y:S01]  /*212c0*/  I2FP.F32.S32 R64, R64 ;  /* 0x0000004000407245 */ /* 0x000fe20000201400 */
[C---:B-1----:R-:W-:Y:S01]  /*212d0*/  FFMA.FTZ R13, -R239.reuse, R13, R168 ;  /* 0x0000000def0d7223 */ /* 0x042fe200000101a8 */
[C---:B------:R-:W-:Y:S01]  /*212e0*/  ISETP.GE.AND P3, PT, R12.reuse, R248, PT ;  /* 0x000000f80c00720c */ /* 0x040fe20003f66270 */
[----:B------:R-:W-:Y:S01]  /*212f0*/  MUFU.TANH R52, R52 ;  /* 0x0000003400347308 */ /* 0x000fe20000002400 */
        /* <DEDUP_REMOVED lines=33> */
[----:B------:R-:W-:Y:S01]  /*21510*/  IABS R168, R168 ;  /* 0x000000a800a87213 */ /* 0x000fe20000000000 */
[----:B-1----:R-:W-:Y:S01]  /*21520*/  HMMA.16816.F32 R48, R172, R64, R48 ;  /* 0x00000040ac30723c */ /* 0x002fe20000001830 */
[----:B------:R-:W-:Y:S02]  /*21530*/  IABS R63, R63 ;  /* 0x0000003f003f7213 */ /* 0x000fe40000000000 */
[----:B------:R-:W-:-:S02]  /*21540*/  I2FP.F32.S32 R168, R168 ;  /* 0x000000a800a87245 */ /* 0x000fc40000201400 */
[----:B------:R-:W-:Y:S02]  /*21550*/  I2FP.F32.S32 R63, R63 ;  /* 0x0000003f003f7245 */ /* 0x000fe40000201400 */
[----:B------:R-:W-:Y:S01]  /*21560*/  FSEL R61, R61, -INF , P4 ;  /* 0xff8000003d3d7808 */ /* 0x000fe20002000000 */
[----:B------:R-:W-:Y:S01]  /*21570*/  HMMA.16816.F32 R44, R172, R66, R44 ;  /* 0x00000042ac2c723c */ /* 0x000fe2000000182c */
[--C-:B------:R-:W-:Y:S01]  /*21580*/  IADD3 R65, PT, PT, R244, 0x178, -R5.reuse ;  /* 0x00000178f4417810 */ /* 0x100fe20007ffe805 */
[----:B------:R-:W-:Y:S01]  /*21590*/  VIADD R66, R71, 0xfffffe90 ;  /* 0xfffffe9047427836 */ /* 0x000fe20000000000 */
        /* <DEDUP_REMOVED lines=37> */
[----:B------:R-:W-:-:S02]  /*217f0*/  FSEL R65, R65, -INF , P4 ;  /* 0xff80000041417808 */ /* 0x000fc40002000000 */
[----:B------:R-:W-:Y:S01]  /*21800*/  IABS R52, R52 ;  /* 0x0000003400347213 */ /* 0x000fe20000000000 */
[----:B------:R-:W-:Y:S01]  /*21810*/  MUFU.TANH R197, R197 ;  /* 0x000000c500c57308 */ /* 0x000fe20000002400 */
[----:B------:R-:W-:Y:S02]  /*21820*/  FSEL R78, R78, -INF , !P6 ;  /* 0xff8000004e4e7808 */ /* 0x000fe40007000000 */
[----:B------:R-:W-:Y:S01]  /*21830*/  I2FP.F32.S32 R13, R13 ;  /* 0x0000000d000d7245 */ /* 0x000fe20000201400 */
[-C--:B------:R-:W-:Y:S01]  /*21840*/  FMUL.FTZ R44, R44, R57.reuse ;  /* 0x000000392c2c7220 */ /* 0x080fe20000410000 */
[----:B------:R-:W-:Y:S01]  /*21850*/  FSEL R65, R65, -INF , !P5 ;  /* 0xff80000041417808 */ /* 0x000fe20006800000 */
[----:B------:R-:W-:Y:S01]  /*21860*/  FMUL.FTZ R45, R45, R57 ;  /* 0x000000392d2d7220 */ /* 0x000fe20000410000 */
[C---:B------:R-:W-:Y:S01]  /*21870*/  ISETP.GE.AND P3, PT, R12.reuse, R248, PT ;  /* 0x000000f80c00720c */ /* 0x040fe20003f66270 */
[----:B-1----:R-:W-:Y:S01]  /*21880*/  FFMA.FTZ R13, -R239, R13, R168 ;  /* 0x0000000def0d7223 */ /* 0x002fe200000101a8 */
[C---:B------:R-:W-:Y:S01]  /*21890*/  ISETP.GE.AND P6, PT, R12.reuse, R245, PT ;  /* 0x000000f50c00720c */ /* 0x040fe20003fc6270 */
[----:B------:R-:W-:Y:S01]  /*218a0*/  MUFU.TANH R44, R44 ;  /* 0x0000002c002c7308 */ /* 0x000fe20000002400 */
[C---:B------:R-:W-:Y:S01]  /*218b0*/  ISETP.GE.AND P4, PT, R12.reuse, R246, PT ;  /* 0x000000f60c00720c */ /* 0x040fe20003f86270 */
[----:B------:R-:W-:Y:S01]  /*218c0*/  FMUL.FTZ R47, R47, R57 ;  /* 0x000000392f2f7220 */ /* 0x000fe20000410000 */
[----:B------:R-:W-:Y:S01]  /*218d0*/  ISETP.GE.AND P5, PT, R12, R247, PT ;  /* 0x000000f70c00720c */ /* 0x000fe20003fa6270 */
[-C--:B------:R-:W-:Y:S01]  /*218e0*/  FMUL.FTZ R12, R50, R57.reuse ;  /* 0x00000039320c7220 */ /* 0x080fe20000410000 */
[----:B------:R-:W-:Y:S01]  /*218f0*/  I2FP.F32.S32 R52, R52 ;  /* 0x0000003400347245 */ /* 0x000fe20000201400 */
[----:B------:R-:W-:Y:S01]  /*21900*/  FMUL.FTZ R50, R48, R57 ;  /* 0x0000003930327220 */ /* 0x000fe20000410000 */
[----:B------:R-:W-:-:S02]  /*21910*/  IADD3 R170, PT, PT, R10, 0x170, -R5 ;  /* 0x000001700aaa7810 */ /* 0x000fc40007ffe805 */
[----:B------:R-:W-:Y:S01]  /*21920*/  FSEL R67, R13, -INF , P3 ;  /* 0xff8000000d437808 */ /* 0x000fe20001800000 */
[----:B------:R-:W-:Y:S01]  /*21930*/  FFMA.FTZ R168, -R239, R52, R54 ;  /* 0x00000034efa87223 */ /* 0x000fe20000010136 */
[----:B------:R-:W1:Y:S01]  /*21940*/  MUFU.TANH R12, R12 ;  /* 0x0000000c000c7308 */ /* 0x000e620000002400 */
[----:B------:R-:W2:Y:S01]  /*21950*/  LDSM.16.M88.4 R52, [R167+0x7000] ;  /* 0x00700000a734783b */ /* 0x000ea20000000200 */
[----:B------:R-:W-:Y:S02]  /*21960*/  IABS R170, R170 ;  /* 0x000000aa00aa7213 */ /* 0x000fe40000000000 */
[----:B------:R-:W-:Y:S02]  /*21970*/  IADD3 R13, PT, PT, R244, 0x170, -R5 ;  /* 0x00000170f40d7810 */ /* 0x000fe40007ffe805 */
[----:B------:R-:W-:Y:S01]  /*21980*/  FSEL R48, R168, -INF , P5 ;  /* 0xff800000a8307808 */ /* 0x000fe20002800000 */
[----:B------:R-:W-:Y:S01]  /*21990*/  IMAD.MOV.U32 R168, RZ, RZ, R170 ;  /* 0x000000ffffa87224 */ /* 0x000fe200078e00aa */
[----:B------:R-:W3:Y:S01]  /*219a0*/  MUFU.TANH R50, R50 ;  /* 0x0000003200327308 */ /* 0x000ee20000002400 */
[----:B------:R-:W-:Y:S01]  /*219b0*/  IABS R13, R13 ;  /* 0x0000000d000d7213 */ /* 0x000fe20000000000 */
[----:B------:R-:W-:Y:S01]  /*219c0*/  VIADD R170, R71, 0xfffffe91 ;  /* 0xfffffe9147aa7836 */ /* 0x000fe20000000000 */
[----:B------:R-:W-:-:S02]  /*219d0*/  FSEL R67, R67, -INF , !P6 ;  /* 0xff80000043437808 */ /* 0x000fc40007000000 */
[----:B------:R-:W-:Y:S02]  /*219e0*/  FSEL R48, R48, -INF , !P4 ;  /* 0xff80000030307808 */ /* 0x000fe40006000000 */
[C---:B------:R-:W-:Y:S02]  /*219f0*/  ISETP.GE.AND P3, PT, R66.reuse, R248, PT ;  /* 0x000000f84200720c */ /* 0x040fe40003f66270 */
[C---:B------:R-:W-:Y:S02]  /*21a00*/  ISETP.GE.AND P6, PT, R66.reuse, R245, PT ;  /* 0x000000f54200720c */ /* 0x040fe40003fc6270 */
[C---:B------:R-:W-:Y:S02]  /*21a10*/  ISETP.GE.AND P5, PT, R66.reuse, R246, PT ;  /* 0x000000f64200720c */ /* 0x040fe40003fa6270 */
[----:B------:R-:W-:Y:S01]  /*21a20*/  ISETP.GE.AND P4, PT, R66, R247, PT ;  /* 0x000000f74200720c */ /* 0x000fe20003f86270 */
[----:B------:R-:W-:Y:S01]  /*21a30*/  FMUL.FTZ R66, R51, R57 ;  /* 0x0000003933427220 */ /* 0x000fe20000410000 */
[----:B------:R-:W-:-:S02]  /*21a40*/  I2FP.F32.S32 R51, R168 ;  /* 0x000000a800337245 */ /* 0x000fc40000201400 */
[----:B------:R-:W-:Y:S02]  /*21a50*/  I2FP.F32.S32 R13, R13 ;  /* 0x0000000d000d7245 */ /* 0x000fe40000201400 */
[--C-:B------:R-:W-:Y:S01]  /*21a60*/  IADD3 R168, PT, PT, R244, 0x16f, -R5.reuse ;  /* 0x0000016ff4a87810 */ /* 0x100fe20007ffe805 */
[C---:B-1----:R-:W-:Y:S01]  /*21a70*/  FFMA.FTZ R49, -R239.reuse, R51, R12 ;  /* 0x00000033ef317223 */ /* 0x042fe2000001010c */
[----:B------:R-:W1:Y:S01]  /*21a80*/  MUFU.TANH R66, R66 ;  /* 0x0000004200427308 */ /* 0x000e620000002400 */
[----:B---3--:R-:W-:Y:S01]  /*21a90*/  FFMA.FTZ R50, -R239, R13, R50 ;  /* 0x0000000def327223 */ /* 0x008fe20000010132 */
[----:B------:R-:W-:Y:S01]  /*21aa0*/  IADD3 R51, PT, PT, R10, 0x16f, -R5 ;  /* 0x0000016f0a337810 */ /* 0x000fe20007ffe805 */
[----:B------:R-:W3:Y:S01]  /*21ab0*/  LDSM.16.M88.4 R12, [R218+0x7000] ;  /* 0x00700000da0c783b */ /* 0x000ee20000000200 */
[----:B------:R-:W-:Y:S02]  /*21ac0*/  IABS R168, R168 ;  /* 0x000000a800a87213 */ /* 0x000fe40000000000 */
[----:B------:R-:W-:-:S02]  /*21ad0*/  IABS R51, R51 ;  /* 0x0000003300337213 */ /* 0x000fc40000000000 */
[----:B------:R-:W-:Y:S02]  /*21ae0*/  I2FP.F32.S32 R168, R168 ;  /* 0x000000a800a87245 */ /* 0x000fe40000201400 */
[----:B------:R-:W-:Y:S01]  /*21af0*/  I2FP.F32.S32 R51, R51 ;  /* 0x0000003300337245 */ /* 0x000fe20000201400 */
[C---:B--2---:R-:W-:Y:S01]  /*21b00*/  HMMA.16816.F32 R40, R172.reuse, R52, R40 ;  /* 0x00000034ac28723c */ /* 0x044fe20000001828 */
[----:B------:R-:W-:Y:S02]  /*21b10*/  FSEL R49, R49, -INF , P4 ;  /* 0xff80000031317808 */ /* 0x000fe40002000000 */
[--C-:B------:R-:W-:Y:S02]  /*21b20*/  IADD3 R53, PT, PT, R244, 0x168, -R5.reuse ;  /* 0x00000168f4357810 */ /* 0x100fe40007ffe805 */
[----:B------:R-:W-:Y:S01]  /*21b30*/  FSEL R50, R50, -INF , P3 ;  /* 0xff80000032327808 */ /* 0x000fe20001800000 */
[C---:B-1----:R-:W-:Y:S01]  /*21b40*/  FFMA.FTZ R52, -R239.reuse, R51, R66 ;  /* 0x00000033ef347223 */ /* 0x042fe20000010142 */
[----:B------:R-:W-:Y:S01]  /*21b50*/  FMUL.FTZ R66, R46, R57 ;  /* 0x000000392e427220 */ /* 0x000fe20000410000 */
[----:B------:R-:W-:Y:S01]  /*21b60*/  IADD3 R46, PT, PT, R10, 0x168, -R5 ;  /* 0x000001680a2e7810 */ /* 0x000fe20007ffe805 */
[----:B------:R-:W-:Y:S01]  /*21b70*/  FFMA.FTZ R51, -R239, R168, R197 ;  /* 0x000000a8ef337223 */ /* 0x000fe200000101c5 */
[----:B------:R-:W-:Y:S01]  /*21b80*/  FSEL R49, R49, -INF , !P5 ;  /* 0xff80000031317808 */ /* 0x000fe20006800000 */
[C---:B------:R-:W-:Y:S01]  /*21b90*/  VIADD R168, R71.reuse, 0xfffffe98 ;  /* 0xfffffe9847a87836 */ /* 0x040fe20000000000 */
[C---:B------:R-:W-:Y:S01]  /*21ba0*/  ISETP.GE.AND P3, PT, R170.reuse, R248, PT ;  /* 0x000000f8aa00720c */ /* 0x040fe20003f66270 */
[----:B------:R-:W1:Y:S01]  /*21bb0*/  MUFU.TANH R66, R66 ;  /* 0x0000004200427308 */ /* 0x000e620000002400 */
[----:B------:R-:W-:Y:S01]  /*21bc0*/  ISETP.GE.AND P5, PT, R170, R247, PT ;  /* 0x000000f7aa00720c */ /* 0x000fe20003fa6270 */
[----:B------:R-:W-:Y:S01]  /*21bd0*/  HMMA.16816.F32 R36, R172, R54, R36 ;  /* 0x00000036ac24723c */ /* 0x000fe20000001824 */
[----:B------:R-:W-:Y:S01]  /*21be0*/  IABS R53, R53 ;  /* 0x0000003500357213 */ /* 0x000fe20000000000 */
[----:B------:R-:W-:Y:S01]  /*21bf0*/  VIADD R54, R71, 0xfffffea0 ;  /* 0xfffffea047367836 */ /* 0x000fe20000000000 */
[----:B------:R-:W-:-:S02]  /*21c00*/  IABS R46, R46 ;  /* 0x0000002e002e7213 */ /* 0x000fc40000000000 */
[----:B------:R-:W-:Y:S02]  /*21c10*/  FSEL R50, R50, -INF , !P6 ;  /* 0xff80000032327808 */ /* 0x000fe40007000000 */
[C---:B------:R-:W-:Y:S02]  /*21c20*/  ISETP.GE.AND P6, PT, R170.reuse, R245, PT ;  /* 0x000000f5aa00720c */ /* 0x040fe40003fc6270 */
[----:B------:R-:W-:Y:S02]  /*21c30*/  ISETP.GE.AND P4, PT, R170, R246, PT ;  /* 0x000000f6aa00720c */ /* 0x000fe40003f86270 */
[----:B------:R-:W-:Y:S02]  /*21c40*/  FSEL R51, R51, -INF , P3 ;  /* 0xff80000033337808 */ /* 0x000fe40001800000 */
        /* <DEDUP_REMOVED lines=20> */
[----:B------:R-:W-:Y:S02]  /*21d90*/  FSEL R53, R53, -INF , P4 ;  /* 0xff80000035357808 */ /* 0x000fe40002000000 */
[----:B------:R-:W-:-:S02]  /*21da0*/  IABS R13, R13 ;  /* 0x0000000d000d7213 */ /* 0x000fc40000000000 */
[----:B------:R-:W-:Y:S01]  /*21db0*/  IABS R44, R44 ;  /* 0x0000002c002c7213 */ /* 0x000fe20000000000 */
[----:B------:R-:W-:Y:S01]  /*21dc0*/  MUFU.TANH R197, R197 ;  /* 0x000000c500c57308 */ /* 0x000fe20000002400 */
[----:B------:R-:W-:Y:S02]  /*21dd0*/  FSEL R66, R66, -INF , !P6 ;  /* 0xff80000042427808 */ /* 0x000fe40007000000 */
[----:B------:R-:W-:Y:S01]  /*21de0*/  FSEL R53, R53, -INF , !P5 ;  /* 0xff80000035357808 */ /* 0x000fe20006800000 */
[-C--:B------:R-:W-:Y:S01]  /*21df0*/  FMUL.FTZ R36, R36, R57.reuse ;  /* 0x0000003924247220 */ /* 0x080fe20000410000 */
[C---:B------:R-:W-:Y:S01]  /*21e00*/  ISETP.GE.AND P3, PT, R12.reuse, R248, PT ;  /* 0x000000f80c00720c */ /* 0x040fe20003f66270 */
[----:B------:R-:W-:Y:S01]  /*21e10*/  FMUL.FTZ R37, R37, R57 ;  /* 0x0000003925257220 */ /* 0x000fe20000410000 */
[C---:B------:R-:W-:Y:S02]  /*21e20*/  ISETP.GE.AND P6, PT, R12.reuse, R245, PT ;  /* 0x000000f50c00720c */ /* 0x040fe40003fc6270 */
[----:B------:R-:W-:Y:S01]  /*21e30*/  ISETP.GE.AND P4, PT, R12, R246, PT ;  /* 0x000000f60c00720c */ /* 0x000fe20003f86270 */
[----:B------:R-:W-:Y:S01]  /*21e40*/  MUFU.TANH R36, R36 ;  /* 0x0000002400247308 */ /* 0x000fe20000002400 */
[----:B------:R-:W-:-:S02]  /*21e50*/  I2FP.F32.S32 R13, R13 ;  /* 0x0000000d000d7245 */ /* 0x000fc40000201400 */
[----:B------:R-:W-:Y:S01]  /*21e60*/  ISETP.GE.AND P5, PT, R12, R247, PT ;  /* 0x000000f70c00720c */ /* 0x000fe20003fa6270 */
[-C--:B------:R-:W-:Y:S01]  /*21e70*/  FMUL.FTZ R12, R42, R57.reuse ;  /* 0x000000392a0c7220 */ /* 0x080fe20000410000 */
[----:B------:R-:W-:Y:S01]  /*21e80*/  I2FP.F32.S32 R44, R44 ;  /* 0x0000002c002c7245 */ /* 0x000fe20000201400 */
[----:B------:R-:W-:Y:S01]  /*21e90*/  FMUL.FTZ R42, R40, R57 ;  /* 0x00000039282a7220 */ /* 0x000fe20000410000 */
[C---:B-1----:R-:W-:Y:S01]  /*21ea0*/  FFMA.FTZ R13, -R239.reuse, R13, R168 ;  /* 0x0000000def0d7223 */ /* 0x042fe200000101a8 */
[----:B------:R-:W-:Y:S02]  /*21eb0*/  IADD3 R170, PT, PT, R10, 0x160, -R5 ;  /* 0x000001600aaa7810 */ /* 0x000fe40007ffe805 */
[----:B------:R-:W-:Y:S01]  /*21ec0*/  FFMA.FTZ R168, -R239, R44, R46 ;  /* 0x0000002cefa87223 */ /* 0x000fe2000001012e */
[----:B------:R-:W1:Y:S01]  /*21ed0*/  MUFU.TANH R12, R12 ;  /* 0x0000000c000c7308 */ /* 0x000e620000002400 */
[----:B------:R-:W2:Y:S01]  /*21ee0*/  LDSM.16.M88.4 R44, [R167+0x7800] ;  /* 0x00780000a72c783b */ /* 0x000ea20000000200 */
[----:B------:R-:W-:-:S02]  /*21ef0*/  IABS R170, R170 ;  /* 0x000000aa00aa7213 */ /* 0x000fc40000000000 */
[----:B------:R-:W-:Y:S02]  /*21f00*/  FSEL R55, R13, -INF , P3 ;  /* 0xff8000000d377808 */ /* 0x000fe40001800000 */
[----:B------:R-:W-:Y:S02]  /*21f10*/  IADD3 R13, PT, PT, R244, 0x160, -R5 ;  /* 0x00000160f40d7810 */ /* 0x000fe40007ffe805 */
[----:B------:R-:W3:Y:S01]  /*21f20*/  MUFU.TANH R42, R42 ;  /* 0x0000002a002a7308 */ /* 0x000ee20000002400 */
[----:B------:R-:W-:Y:S01]  /*21f30*/  FSEL R40, R168, -INF , P5 ;  /* 0xff800000a8287808 */ /* 0x000fe20002800000 */
[----:B------:R-:W-:Y:S01]  /*21f40*/  IMAD.MOV.U32 R168, RZ, RZ, R170 ;  /* 0x000000ffffa87224 */ /* 0x000fe200078e00aa */
[----:B------:R-:W-:Y:S01]  /*21f50*/  IABS R13, R13 ;  /* 0x0000000d000d7213 */ /* 0x000fe20000000000 */
[----:B------:R-:W-:Y:S01]  /*21f60*/  VIADD R170, R71, 0xfffffea1 ;  /* 0xfffffea147aa7836 */ /* 0x000fe20000000000 */
[----:B------:R-:W-:Y:S02]  /*21f70*/  FSEL R55, R55, -INF , !P6 ;  /* 0xff80000037377808 */ /* 0x000fe40007000000 */
        /* <DEDUP_REMOVED lines=9> */
[C---:B-1----:R-:W-:Y:S01]  /*22010*/  FFMA.FTZ R41, -R239.reuse, R43, R12 ;  /* 0x0000002bef297223 */ /* 0x042fe2000001010c */
[----:B------:R-:W1:Y:S01]  /*22020*/  MUFU.TANH R54, R54 ;  /* 0x0000003600367308 */ /* 0x000e620000002400 */
[----:B---3--:R-:W-:Y:S01]  /*22030*/  FFMA.FTZ R42, -R239, R13, R42 ;  /* 0x0000000def2a7223 */ /* 0x008fe2000001012a */
[----:B------:R-:W-:Y:S01]  /*22040*/  IADD3 R43, PT, PT, R10, 0x15f, -R5 ;  /* 0x0000015f0a2b7810 */ /* 0x000fe20007ffe805 */
[----:B------:R-:W3:Y:S01]  /*22050*/  LDSM.16.M88.4 R12, [R218+0x7800] ;  /* 0x00780000da0c783b */ /* 0x000ee20000000200 */
[----:B------:R-:W-:Y:S02]  /*22060*/  IABS R168, R168 ;  /* 0x000000a800a87213 */ /* 0x000fe40000000000 */
[----:B------:R-:W-:Y:S02]  /*22070*/  IABS R43, R43 ;  /* 0x0000002b002b7213 */ /* 0x000fe40000000000 */
[----:B------:R-:W-:-:S02]  /*22080*/  I2FP.F32.S32 R168, R168 ;  /* 0x000000a800a87245 */ /* 0x000fc40000201400 */
[----:B------:R-:W-:Y:S01]  /*22090*/  I2FP.F32.S32 R43, R43 ;  /* 0x0000002b002b7245 */ /* 0x000fe20000201400 */
[C---:B--2---:R-:W-:Y:S01]  /*220a0*/  HMMA.16816.F32 R32, R172.reuse, R44, R32 ;  /* 0x0000002cac20723c */ /* 0x044fe20000001820 */
[----:B------:R-:W-:Y:S02]  /*220b0*/  FSEL R41, R41, -INF , P4 ;  /* 0xff80000029297808 */ /* 0x000fe40002000000 */
[----:B------:R-:W-:Y:S02]  /*220c0*/  IADD3 R45, PT, PT, R244, 0x158, -R5 ;  /* 0x00000158f42d7810 */ /* 0x000fe40007ffe805 */
[----:B------:R-:W-:Y:S01]  /*220d0*/  FSEL R42, R42, -INF , P3 ;  /* 0xff8000002a2a7808 */ /* 0x000fe20001800000 */
[----:B-1----:R-:W-:Y:S01]  /*220e0*/  FFMA.FTZ R44, -R239, R43, R54 ;  /* 0x0000002bef2c7223 */ /* 0x002fe20000010136 */
[----:B------:R-:W-:Y:S01]  /*220f0*/  FMUL.FTZ R54, R38, R57 ;  /* 0x0000003926367220 */ /* 0x000fe20000410000 */
[----:B------:R-:W-:Y:S01]  /*22100*/  FSEL R41, R41, -INF , !P5 ;  /* 0xff80000029297808 */ /* 0x000fe20006800000 */
[----:B------:R-:W-:Y:S01]  /*22110*/  FFMA.FTZ R43, -R239, R168, R197 ;  /* 0x000000a8ef2b7223 */ /* 0x000fe200000101c5 */
[----:B------:R-:W-:Y:S01]  /*22120*/  IADD3 R38, PT, PT, R10, 0x158, -R5 ;  /* 0x000001580a267810 */ /* 0x000fe20007ffe805 */
[----:B------:R-:W-:Y:S01]  /*22130*/  VIADD R168, R71, 0xfffffea8 ;  /* 0xfffffea847a87836 */ /* 0x000fe20000000000 */
[----:B------:R-:W-:Y:S01]  /*22140*/  IABS R45, R45 ;  /* 0x0000002d002d7213 */ /* 0x000fe20000000000 */
[----:B------:R-:W1:Y:S01]  /*22150*/  MUFU.TANH R54, R54 ;  /* 0x0000003600367308 */ /* 0x000e620000002400 */
[C---:B------:R-:W-:Y:S01]  /*22160*/  ISETP.GE.AND P3, PT, R170.reuse, R248, PT ;  /* 0x000000f8aa00720c */ /* 0x040fe20003f66270 */
[----:B------:R-:W-:Y:S01]  /*22170*/  HMMA.16816.F32 R28, R172, R46, R28 ;  /* 0x0000002eac1c723c */ /* 0x000fe2000000181c */
[----:B------:R-:W-:-:S02]  /*22180*/  ISETP.GE.AND P5, PT, R170, R247, PT ;  /* 0x000000f7aa00720c */ /* 0x000fc40003fa6270 */
[----:B------:R-:W-:Y:S02]  /*22190*/  FSEL R42, R42, -INF , !P6 ;  /* 0xff8000002a2a7808 */ /* 0x000fe40007000000 */
[----:B------:R-:W-:Y:S02]  /*221a0*/  IABS R38, R38 ;  /* 0x0000002600267213 */ /* 0x000fe40000000000 */
[----:B------:R-:W-:Y:S02]  /*221b0*/  I2FP.F32.S32 R45, R45 ;  /* 0x0000002d002d7245 */ /* 0x000fe40000201400 */
[C---:B------:R-:W-:Y:S02]  /*221c0*/  ISETP.GE.AND P6, PT, R170.reuse, R245, PT ;  /* 0x000000f5aa00720c */ /* 0x040fe40003fc6270 */
[----:B------:R-:W-:Y:S01]  /*221d0*/  ISETP.GE.AND P4, PT, R170, R246, PT ;  /* 0x000000f6aa00720c */ /* 0x000fe20003f86270 */
[----:B------:R-:W-:Y:S01]  /*221e0*/  FFMA.FTZ R36, -R239, R45, R36 ;  /* 0x0000002def247223 */ /* 0x000fe20000010124 */
[----:B------:R-:W-:Y:S01]  /*221f0*/  FSEL R43, R43, -INF , P3 ;  /* 0xff8000002b2b7808 */ /* 0x000fe20001800000 */
[----:B------:R-:W-:Y:S01]  /*22200*/  VIADD R170, R71, 0xfffffeb0 ;  /* 0xfffffeb047aa7836 */ /* 0x000fe20000000000 */
[----:B------:R-:W-:Y:S01]  /*22210*/  FSEL R44, R44, -INF , P5 ;  /* 0xff8000002c2c7808 */ /* 0x000fe20002800000 */
[----:B---3--:R-:W-:Y:S01]  /*22220*/  HMMA.16816.F32 R32, R16, R12, R32 ;  /* 0x0000000c1020723c */ /* 0x008fe20000001820 */
[----:B------:R-:W-:-:S02]  /*22230*/  I2FP.F32.S32 R12, R38 ;  /* 0x00000026000c7245 */ /* 0x000fc40000201400 */
[----:B------:R-:W-:Y:S01]  /*22240*/  FSEL R43, R43, -INF , !P6 ;  /* 0xff8000002b2b7808 */ /* 0x000fe20007000000 */
[----:B------:R-:W2:Y:S01]  /*22250*/  MUFU.TANH R38, R37 ;  /* 0x0000002500267308 */ /* 0x000ea20000002400 */
[----:B------:R-:W-:Y:S01]  /*22260*/  FSEL R44, R44, -INF , !P4 ;  /* 0xff8000002c2c7808 */ /* 0x000fe20006000000 */
[----:B-1----:R-:W-:Y:S01]  /*22270*/  FFMA.FTZ R45, -R239, R12, R54 ;  /* 0x0000000cef2d7223 */ /* 0x002fe20000010136 */
[C---:B------:R-:W-:Y:S01]  /*22280*/  ISETP.GE.AND P3, PT, R168.reuse, R248, PT ;  /* 0x000000f8a800720c */ /* 0x040fe20003f66270 */
[----:B------:R-:W-:Y:S01]  /*22290*/  HMMA.16816.F32 R28, R16, R14, R28 ;  /* 0x0000000e101c723c */ /* 0x000fe2000000181c */
[C---:B------:R-:W-:Y:S02]  /*222a0*/  ISETP.GE.AND P6, PT, R168.reuse, R245, PT ;  /* 0x000000f5a800720c */ /* 0x040fe40003fc6270 */
[C---:B------:R-:W-:Y:S02]  /*222b0*/  ISETP.GE.AND P5, PT, R168.reuse, R246, PT ;  /* 0x000000f6a800720c */ /* 0x040fe40003fa6270 */
[----:B------:R-:W-:Y:S01]  /*222c0*/  ISETP.GE.AND P4, PT, R168, R247, PT ;  /* 0x000000f7a800720c */ /* 0x000fe20003f86270 */
[----:B------:R-:W-:Y:S01]  /*222d0*/  FMUL.FTZ R168, R39, R57 ;  /* 0x0000003927a87220 */ /* 0x000fe20000410000 */
[----:B------:R-:W-:Y:S01]  /*222e0*/  FSEL R54, R36, -INF , P3 ;  /* 0xff80000024367808 */ /* 0x000fe20001800000 */
[----:B------:R-:W-:Y:S01]  /*222f0*/  VIADD R39, R71, 0xfffffea9 ;  /* 0xfffffea947277836 */ /* 0x000fe20000000000 */
[--C-:B------:R-:W-:Y:S01]  /*22300*/  IADD3 R12, PT, PT, R10, 0x157, -R5.reuse ;  /* 0x000001570a0c7810 */ /* 0x100fe20007ffe805 */
[----:B------:R-:W1:Y:S01]  /*22310*/  MUFU.TANH R36, R168 ;  /* 0x000000a800247308 */ /* 0x000e620000002400 */
[----:B------:R-:W-:-:S02]  /*22320*/  IADD3 R13, PT, PT, R244, 0x157, -R5 ;  /* 0x00000157f40d7810 */ /* 0x000fc40007ffe805 */
[----:B------:R-:W-:Y:S02]  /*22330*/  IABS R12, R12 ;  /* 0x0000000c000c7213 */ /* 0x000fe40000000000 */
[----:B------:R-:W-:Y:S02]  /*22340*/  IABS R13, R13 ;  /* 0x0000000d000d7213 */ /* 0x000fe40000000000 */
[----:B------:R-:W-:Y:S02]  /*22350*/  I2FP.F32.S32 R12, R12 ;  /* 0x0000000c000c7245 */ /* 0x000fe40000201400 */
[----:B------:R-:W-:Y:S01]  /*22360*/  FSEL R45, R45, -INF , P4 ;  /* 0xff8000002d2d7808 */ /* 0x000fe20002000000 */
[----:B------:R-:W-:Y:S01]  /*22370*/  FMUL.FTZ R28, R28, R57 ;  /* 0x000000391c1c7220 */ /* 0x000fe20000410000 */
[----:B------:R-:W-:Y:S01]  /*22380*/  I2FP.F32.S32 R13, R13 ;  /* 0x0000000d000d7245 */ /* 0x000fe20000201400 */
[----:B------:R-:W-:Y:S01]  /*22390*/  FMUL.FTZ R29, R29, R57 ;  /* 0x000000391d1d7220 */ /* 0x000fe20000410000 */
[----:B------:R-:W-:-:S02]  /*223a0*/  FSEL R54, R54, -INF , !P6 ;  /* 0xff80000036367808 */ /* 0x000fc40007000000 */
[----:B------:R-:W-:Y:S01]  /*223b0*/  FSEL R45, R45, -INF , !P5 ;  /* 0xff8000002d2d7808 */ /* 0x000fe20006800000 */
[----:B--2---:R-:W-:Y:S01]  /*223c0*/  FFMA.FTZ R13, -R239, R13, R38 ;  /* 0x0000000def0d7223 */ /* 0x004fe20000010126 */
[----:B------:R-:W-:Y:S01]  /*223d0*/  ISETP.GE.AND P3, PT, R39, R248, PT ;  /* 0x000000f82700720c */ /* 0x000fe20003f66270 */
[----:B-1----:R-:W-:Y:S01]  /*223e0*/  FFMA.FTZ R46, -R239, R12, R36 ;  /* 0x0000000cef2e7223 */ /* 0x002fe20000010124 */
[----:B------:R-:W-:Y:S01]  /*223f0*/  FMUL.FTZ R12, R32, R57 ;  /* 0x00000039200c7220 */ /* 0x000fe20000410000 */
[C---:B------:R-:W-:Y:S01]  /*22400*/  ISETP.GE.AND P6, PT, R39.reuse, R245, PT ;  /* 0x000000f52700720c */ /* 0x040fe20003fc6270 */
[-C--:B------:R-:W-:Y:S01]  /*22410*/  FMUL.FTZ R168, R34, R57.reuse ;  /* 0x0000003922a87220 */ /* 0x080fe20000410000 */
[----:B------:R-:W-:Y:S01]  /*22420*/  ISETP.GE.AND P4, PT, R39, R246, PT ;  /* 0x000000f62700720c */ /* 0x000fe20003f86270 */
[----:B------:R-:W-:Y:S01]  /*22430*/  FMUL.FTZ R32, R35, R57 ;  /* 0x0000003923207220 */ /* 0x000fe20000410000 */
[----:B------:R-:W-:Y:S01]  /*22440*/  ISETP.GE.AND P5, PT, R39, R247, PT ;  /* 0x000000f72700720c */ /* 0x000fe20003fa6270 */
[----:B------:R-:W1:Y:S01]  /*22450*/  MUFU.TANH R12, R12 ;  /* 0x0000000c000c7308 */ /* 0x000e620000002400 */
[----:B------:R-:W2:Y:S01]  /*22460*/  LDSM.16.M88.4 R36, [R167+0x8000] ;  /* 0x00800000a724783b */ /* 0x000ea20000000200 */
[----:B------:R-:W-:Y:S01]  /*22470*/  FSEL R47, R13, -INF , P3 ;  /* 0xff8000000d2f7808 */ /* 0x000fe20001800000 */
[----:B------:R-:W-:Y:S01]  /*22480*/  FMUL.FTZ R35, R33, R57 ;  /* 0x0000003921237220 */ /* 0x000fe20000410000 */
[----:B------:R-:W-:-:S02]  /*22490*/  IADD3 R13, PT, PT, R244, 0x150, -R5 ;  /* 0x00000150f40d7810 */ /* 0x000fc40007ffe805 */
[----:B------:R-:W-:Y:S02]  /*224a0*/  FSEL R46, R46, -INF , P5 ;  /* 0xff8000002e2e7808 */ /* 0x000fe40002800000 */
[----:B------:R-:W3:Y:S01]  /*224b0*/  MUFU.TANH R168, R168 ;  /* 0x000000a800a87308 */ /* 0x000ee20000002400 */
[----:B------:R-:W-:Y:S02]  /*224c0*/  IABS R13, R13 ;  /* 0x0000000d000d7213 */ /* 0x000fe40000000000 */
[----:B------:R-:W-:Y:S02]  /*224d0*/  IADD3 R34, PT, PT, R10, 0x150, -R5 ;  /* 0x000001500a227810 */ /* 0x000fe40007ffe805 */
[----:B------:R-:W-:Y:S02]  /*224e0*/  I2FP.F32.S32 R13, R13 ;  /* 0x0000000d000d7245 */ /* 0x000fe40000201400 */
[----:B------:R-:W-:Y:S01]  /*224f0*/  FSEL R47, R47, -INF , !P6 ;  /* 0xff8000002f2f7808 */ /* 0x000fe20007000000 */
[----:B------:R-:W-:Y:S01]  /*22500*/  MUFU.TANH R35, R35 ;  /* 0x0000002300237308 */ /* 0x000fe20000002400 */
[----:B------:R-:W-:-:S02]  /*22510*/  FSEL R46, R46, -INF , !P4 ;  /* 0xff8000002e2e7808 */ /* 0x000fc40006000000 */
[C---:B------:R-:W-:Y:S02]  /*22520*/  ISETP.GE.AND P3, PT, R170.reuse, R248, PT ;  /* 0x000000f8aa00720c */ /* 0x040fe40003f66270 */
[C---:B------:R-:W-:Y:S02]  /*22530*/  ISETP.GE.AND P6, PT, R170.reuse, R245, PT ;  /* 0x000000f5aa00720c */ /* 0x040fe40003fc6270 */
[----:B------:R-:W-:Y:S01]  /*22540*/  IABS R34, R34 ;  /* 0x0000002200227213 */ /* 0x000fe20000000000 */
[----:B------:R-:W4:Y:S01]  /*22550*/  MUFU.TANH R32, R32 ;  /* 0x0000002000207308 */ /* 0x000f220000002400 */
[C---:B------:R-:W-:Y:S02]  /*22560*/  ISETP.GE.AND P5, PT, R170.reuse, R246, PT ;  /* 0x000000f6aa00720c */ /* 0x040fe40003fa6270 */
[----:B------:R-:W-:Y:S01]  /*22570*/  ISETP.GE.AND P4, PT, R170, R247, PT ;  /* 0x000000f7aa00720c */ /* 0x000fe20003f86270 */
[C---:B-1----:R-:W-:Y:S01]  /*22580*/  FFMA.FTZ R170, -R239.reuse, R13, R12 ;  /* 0x0000000defaa7223 */ /* 0x042fe2000001010c */
[----:B------:R-:W-:Y:S01]  /*22590*/  I2FP.F32.S32 R34, R34 ;  /* 0x0000002200227245 */ /* 0x000fe20000201400 */
[----:B------:R-:W1:Y:S01]  /*225a0*/  LDSM.16.M88.4 R12, [R218+0x8000] ;  /* 0x00800000da0c783b */ /* 0x000e620000000200 */
[--C-:B------:R-:W-:Y:S01]  /*225b0*/  IADD3 R33, PT, PT, R10, 0x14f, -R5.reuse ;  /* 0x0000014f0a217810 */ /* 0x100fe20007ffe805 */
[----:B------:R-:W5:Y:S01]  /*225c0*/  MUFU.TANH R28, R28 ;  /* 0x0000001c001c7308 */ /* 0x000f620000002400 */
[----:B------:R-:W-:Y:S01]  /*225d0*/  FSEL R170, R170, -INF , P3 ;  /* 0xff800000aaaa7808 */ /* 0x000fe20001800000 */
[----:B---3--:R-:W-:Y:S01]  /*225e0*/  FFMA.FTZ R168, -R239, R34, R168 ;  /* 0x00000022efa87223 */ /* 0x008fe200000101a8 */
[----:B------:R-:W-:-:S02]  /*225f0*/  IADD3 R34, PT, PT, R244, 0x14f, -R5 ;  /* 0x0000014ff4227810 */ /* 0x000fc40007ffe805 */
[----:B------:R-:W-:Y:S02]  /*22600*/  IABS R33, R33 ;  /* 0x0000002100217213 */ /* 0x000fe40000000000 */
[----:B------:R-:W-:Y:S02]  /*22610*/  IABS R34, R34 ;  /* 0x0000002200227213 */ /* 0x000fe40000000000 */
[----:B------:R-:W-:Y:S01]  /*22620*/  I2FP.F32.S32 R33, R33 ;  /* 0x0000002100217245 */ /* 0x000fe20000201400 */
[C---:B--2---:R-:W-:Y:S01]  /*22630*/  HMMA.16816.F32 R24, R172.reuse, R36, R24 ;  /* 0x00000024ac18723c */ /* 0x044fe20000001818 */
[----:B------:R-:W-:Y:S02]  /*22640*/  I2FP.F32.S32 R34, R34 ;  /* 0x0000002200227245 */ /* 0x000fe40000201400 */
[----:B------:R-:W-:Y:S01]  /*22650*/  FSEL R168, R168, -INF , P4 ;  /* 0xff800000a8a87808 */ /* 0x000fe20002000000 */
[C---:B----4-:R-:W-:Y:S01]  /*22660*/  FFMA.FTZ R32, -R239.reuse, R33, R32 ;  /* 0x00000021ef207223 */ /* 0x050fe20000010120 */
[----:B------:R-:W-:Y:S01]  /*22670*/  ISETP.GE.AND P3, PT, R196, R248, PT ;  /* 0x000000f8c400720c */ /* 0x000fe20003f66270 */
[----:B------:R-:W-:Y:S01]  /*22680*/  FFMA.FTZ R197, -R239, R34, R35 ;  /* 0x00000022efc57223 */ /* 0x000fe20000010123 */
[----:B------:R-:W-:Y:S01]  /*22690*/  FMUL.FTZ R34, R30, R57 ;  /* 0x000000391e227220 */ /* 0x000fe20000410000 */
[----:B------:R-:W-:Y:S01]  /*226a0*/  IADD3 R35, PT, PT, R244, 0x148, -R5 ;  /* 0x00000148f4237810 */ /* 0x000fe20007ffe805 */
[----:B------:R-:W-:Y:S01]  /*226b0*/  VIADD R33, R71, 0xfffffeb8 ;  /* 0xfffffeb847217836 */ /* 0x000fe20000000000 */
[----:B------:R-:W-:Y:S01]  /*226c0*/  FSEL R168, R168, -INF , !P5 ;  /* 0xff800000a8a87808 */ /* 0x000fe20006800000 */
[----:B------:R-:W-:Y:S01]  /*226d0*/  HMMA.16816.F32 R20, R172, R38, R20 ;  /* 0x00000026ac14723c */ /* 0x000fe20000001814 */
[----:B------:R-:W-:Y:S01]  /*226e0*/  ISETP.GE.AND P5, PT, R196, R247, PT ;  /* 0x000000f7c400720c */ /* 0x000fe20003fa6270 */
[----:B------:R-:W2:Y:S01]  /*226f0*/  MUFU.TANH R34, R34 ;  /* 0x0000002200227308 */ /* 0x000ea20000002400 */
[----:B------:R-:W-:-:S02]  /*22700*/  IABS R35, R35 ;  /* 0x0000002300237213 */ /* 0x000fc40000000000 */
[----:B------:R-:W-:Y:S02]  /*22710*/  FSEL R37, R32, -INF , P5 ;  /* 0xff80000020257808 */ /* 0x000fe40002800000 */
[----:B------:R-:W-:Y:S02]  /*22720*/  I2FP.F32.S32 R32, R35 ;  /* 0x0000002300207245 */ /* 0x000fe40000201400 */
[----:B------:R-:W-:Y:S02]  /*22730*/  IADD3 R30, PT, PT, R10, 0x148, -R5 ;  /* 0x000001480a1e7810 */ /* 0x000fe40007ffe805 */
[----:B------:R-:W-:Y:S01]  /*22740*/  FSEL R197, R197, -INF , P3 ;  /* 0xff800000c5c57808 */ /* 0x000fe20001800000 */
[----:B-----5:R-:W-:Y:S01]  /*22750*/  FFMA.FTZ R28, -R239, R32, R28 ;  /* 0x00000020ef1c7223 */ /* 0x020fe2000001011c */
[----:B------:R-:W-:Y:S01]  /*22760*/  ISETP.GE.AND P3, PT, R33, R248, PT ;  /* 0x000000f82100720c */ /* 0x000fe20003f66270 */
[----:B------:R-:W-:Y:S01]  /*22770*/  FMUL.FTZ R32, R31, R57 ;  /* 0x000000391f207220 */ /* 0x000fe20000410000 */
[----:B------:R-:W-:Y:S01]  /*22780*/  IABS R30, R30 ;  /* 0x0000001e001e7213 */ /* 0x000fe20000000000 */
[----:B------:R-:W-:Y:S01]  /*22790*/  VIADD R31, R71, 0xfffffeb9 ;  /* 0xfffffeb9471f7836 */ /* 0x000fe20000000000 */
[----:B------:R-:W-:Y:S01]  /*227a0*/  FSEL R170, R170, -INF , !P6 ;  /* 0xff800000aaaa7808 */ /* 0x000fe20007000000 */
[----:B-1----:R-:W-:Y:S01]  /*227b0*/  HMMA.16816.F32 R24, R16, R12, R24 ;  /* 0x0000000c1018723c */ /* 0x002fe20000001818 */
[----:B------:R-:W-:-:S02]  /*227c0*/  ISETP.GE.AND P6, PT, R196, R245, PT ;  /* 0x000000f5c400720c */ /* 0x000fc40003fc6270 */
[----:B------:R-:W-:Y:S02]  /*227d0*/  ISETP.GE.AND P4, PT, R196, R246, PT ;  /* 0x000000f6c400720c */ /* 0x000fe40003f86270 */
[----:B------:R-:W-:Y:S02]  /*227e0*/  I2FP.F32.S32 R12, R30 ;  /* 0x0000001e000c7245 */ /* 0x000fe40000201400 */
[----:B------:R-:W-:Y:S01]  /*227f0*/  FSEL R196, R28, -INF , P3 ;  /* 0xff8000001cc47808 */ /* 0x000fe20001800000 */
[----:B------:R-:W-:Y:S01]  /*22800*/  MUFU.TANH R30, R29 ;  /* 0x0000001d001e7308 */ /* 0x000fe20000002400 */
[--C-:B------:R-:W-:Y:S01]  /*22810*/  IADD3 R13, PT, PT, R244, 0x147, -R5.reuse ;  /* 0x00000147f40d7810 */ /* 0x100fe20007ffe805 */
[----:B--2---:R-:W-:Y:S01]  /*22820*/  FFMA.FTZ R34, -R239, R12, R34 ;  /* 0x0000000cef227223 */ /* 0x004fe20000010122 */
[----:B------:R-:W-:Y:S01]  /*22830*/  IADD3 R12, PT, PT, R10, 0x147, -R5 ;  /* 0x000001470a0c7810 */ /* 0x000fe20007ffe805 */
[----:B------:R-:W-:Y:S01]  /*22840*/  HMMA.16816.F32 R20, R16, R14, R20 ;  /* 0x0000000e1014723c */ /* 0x000fe20000001814 */
[----:B------:R-:W-:-:S02]  /*22850*/  FSEL R37, R37, -INF , !P4 ;  /* 0xff80000025257808 */ /* 0x000fc40006000000 */
[----:B------:R-:W-:Y:S01]  /*22860*/  IABS R12, R12 ;  /* 0x0000000c000c7213 */ /* 0x000fe20000000000 */
[----:B------:R-:W1:Y:S01]  /*22870*/  MUFU.TANH R28, R32 ;  /* 0x00000020001c7308 */ /* 0x000e620000002400 */
[----:B------:R-:W-:Y:S02]  /*22880*/  ISETP.GE.AND P4, PT, R33, R247, PT ;  /* 0x000000f72100720c */ /* 0x000fe40003f86270 */
[----:B------:R-:W-:Y:S02]  /*22890*/  I2FP.F32.S32 R12, R12 ;  /* 0x0000000c000c7245 */ /* 0x000fe40000201400 */
[----:B------:R-:W-:Y:S02]  /*228a0*/  IABS R13, R13 ;  /* 0x0000000d000d7213 */ /* 0x000fe40000000000 */
[----:B------:R-:W-:Y:S02]  /*228b0*/  FSEL R197, R197, -INF , !P6 ;  /* 0xff800000c5c57808 */ /* 0x000fe40007000000 */
[----:B------:R-:W-:-:S02]  /*228c0*/  ISETP.GE.AND P6, PT, R33, R245, PT ;  /* 0x000000f52100720c */ /* 0x000fc40003fc6270 */
[----:B------:R-:W-:Y:S01]  /*228d0*/  ISETP.GE.AND P5, PT, R33, R246, PT ;  /* 0x000000f62100720c */ /* 0x000fe20003fa6270 */
[----:B------:R-:W-:Y:S01]  /*228e0*/  FMUL.FTZ R33, R26, R57 ;  /* 0x000000391a217220 */ /* 0x000fe20000410000 */
[----:B------:R-:W-:Y:S02]  /*228f0*/  FSEL R36, R34, -INF , P4 ;  /* 0xff80000022247808 */ /* 0x000fe40002000000 */
[----:B------:R-:W-:Y:S01]  /*22900*/  I2FP.F32.S32 R13, R13 ;  /* 0x0000000d000d7245 */ /* 0x000fe20000201400 */
[----:B------:R-:W-:Y:S01]  /*22910*/  MUFU.TANH R38, R33 ;  /* 0x0000002100267308 */ /* 0x000fe20000002400 */
[----:B------:R-:W-:Y:S01]  /*22920*/  FSEL R196, R196, -INF , !P6 ;  /* 0xff800000c4c47808 */ /* 0x000fe20007000000 */
[C---:B-1----:R-:W-:Y:S01]  /*22930*/  FFMA.FTZ R39, -R239.reuse, R12, R28 ;  /* 0x0000000cef277223 */ /* 0x042fe2000001011c */
[----:B------:R-:W-:Y:S01]  /*22940*/  FMUL.FTZ R12, R24, R57 ;  /* 0x00000039180c7220 */ /* 0x000fe20000410000 */
[----:B------:R-:W-:Y:S01]  /*22950*/  FSEL R36, R36, -INF , !P5 ;  /* 0xff80000024247808 */ /* 0x000fe20006800000 */
[----:B------:R-:W-:Y:S01]  /*22960*/  FFMA.FTZ R13, -R239, R13, R30 ;  /* 0x0000000def0d7223 */ /* 0x000fe2000001011e */
[----:B------:R-:W-:Y:S01]  /*22970*/  ISETP.GE.AND P3, PT, R31, R248, PT ;  /* 0x000000f81f00720c */ /* 0x000fe20003f66270 */
[----:B------:R-:W-:Y:S01]  /*22980*/  FMUL.FTZ R24, R27, R57 ;  /* 0x000000391b187220 */ /* 0x000fe20000410000 */
[C---:B------:R-:W-:Y:S01]  /*22990*/  ISETP.GE.AND P6, PT, R31.reuse, R245, PT ;  /* 0x000000f51f00720c */ /* 0x040fe20003fc6270 */
[----:B------:R-:W1:Y:S01]  /*229a0*/  MUFU.TANH R12, R12 ;  /* 0x0000000c000c7308 */ /* 0x000e620000002400 */
[----:B------:R-:W-:Y:S01]  /*229b0*/  ISETP.GE.AND P4, PT, R31, R246, PT ;  /* 0x000000f61f00720c */ /* 0x000fe20003f86270 */
[----:B------:R-:W-:Y:S01]  /*229c0*/  FMUL.FTZ R27, R25, R57 ;  /* 0x00000039191b7220 */ /* 0x000fe20000410000 */
[----:B------:R-:W-:Y:S01]  /*229d0*/  ISETP.GE.AND P5, PT, R31, R247, PT ;  /* 0x000000f71f00720c */ /* 0x000fe20003fa6270 */
[----:B------:R-:W-:Y:S01]  /*229e0*/  VIADD R32, R71, 0xfffffec0 ;  /* 0xfffffec047207836 */ /* 0x000fe20000000000 */
[----:B------:R-:W2:Y:S01]  /*229f0*/  LDSM.16.M88.4 R28, [R167+0x8800] ;  /* 0x00880000a71c783b */ /* 0x000ea20000000200 */
[----:B------:R-:W-:Y:S01]  /*22a00*/  FSEL R199, R13, -INF , P3 ;  /* 0xff8000000dc77808 */ /* 0x000fe20001800000 */
[-C--:B------:R-:W-:Y:S01]  /*22a10*/  FMUL.FTZ R20, R20, R57.reuse ;  /* 0x0000003914147220 */ /* 0x080fe20000410000 */
[--C-:B------:R-:W-:Y:S01]  /*22a20*/  IADD3 R13, PT, PT, R244, 0x140, -R5.reuse ;  /* 0x00000140f40d7810 */ /* 0x100fe20007ffe805 */
[----:B------:R-:W3:Y:S01]  /*22a30*/  MUFU.TANH R27, R27 ;  /* 0x0000001b001b7308 */ /* 0x000ee20000002400 */
[----:B------:R-:W-:Y:S01]  /*22a40*/  IADD3 R26, PT, PT, R10, 0x140, -R5 ;  /* 0x000001400a1a7810 */ /* 0x000fe20007ffe805 */
[----:B------:R-:W-:Y:S01]  /*22a50*/  FMUL.FTZ R21, R21, R57 ;  /* 0x0000003915157220 */ /* 0x000fe20000410000 */
[----:B------:R-:W-:Y:S01]  /*22a60*/  IABS R13, R13 ;  /* 0x0000000d000d7213 */ /* 0x000fe20000000000 */
[----:B------:R-:W-:Y:S01]  /*22a70*/  FMUL.FTZ R23, R23, R57 ;  /* 0x0000003917177220 */ /* 0x000fe20000410000 */
[----:B------:R-:W-:-:S02]  /*22a80*/  IABS R26, R26 ;  /* 0x0000001a001a7213 */ /* 0x000fc40000000000 */
[----:B------:R-:W-:Y:S01]  /*22a90*/  I2FP.F32.S32 R13, R13 ;  /* 0x0000000d000d7245 */ /* 0x000fe20000201400 */
[----:B------:R-:W4:Y:S01]  /*22aa0*/  MUFU.TANH R24, R24 ;  /* 0x0000001800187308 */ /* 0x000f220000002400 */
[----:B------:R-:W-:Y:S02]  /*22ab0*/  I2FP.F32.S32 R26, R26 ;  /* 0x0000001a001a7245 */ /* 0x000fe40000201400 */
[----:B------:R-:W-:Y:S01]  /*22ac0*/  FSEL R39, R39, -INF , P5 ;  /* 0xff80000027277808 */ /* 0x000fe20002800000 */
[C---:B-1----:R-:W-:Y:S01]  /*22ad0*/  FFMA.FTZ R198, -R239.reuse, R13, R12 ;  /* 0x0000000defc67223 */ /* 0x042fe2000001010c */
[--C-:B------:R-:W-:Y:S01]  /*22ae0*/  IADD3 R25, PT, PT, R10, 0x13f, -R5.reuse ;  /* 0x0000013f0a197810 */ /* 0x100fe20007ffe805 */
[----:B------:R-:W1:Y:S01]  /*22af0*/  LDSM.16.M88.4 R12, [R218+0x8800] ;  /* 0x00880000da0c783b */ /* 0x000e620000000200 */
[----:B------:R-:W-:Y:S01]  /*22b00*/  FFMA.FTZ R38, -R239, R26, R38 ;  /* 0x0000001aef267223 */ /* 0x000fe20000010126 */
[----:B------:R-:W-:Y:S01]  /*22b10*/  IADD3 R26, PT, PT, R244, 0x13f, -R5 ;  /* 0x0000013ff41a7810 */ /* 0x000fe20007ffe805 */
[----:B------:R-:W5:Y:S01]  /*22b20*/  MUFU.TANH R20, R20 ;  /* 0x0000001400147308 */ /* 0x000f620000002400 */
[----:B------:R-:W-:-:S02]  /*22b30*/  FSEL R39, R39, -INF , !P4 ;  /* 0xff80000027277808 */ /* 0x000fc40006000000 */
[----:B------:R-:W-:Y:S02]  /*22b40*/  IABS R26, R26 ;  /* 0x0000001a001a7213 */ /* 0x000fe40000000000 */
[----:B------:R-:W-:Y:S02]  /*22b50*/  IABS R25, R25 ;  /* 0x0000001900197213 */ /* 0x000fe40000000000 */
[----:B------:R-:W-:Y:S02]  /*22b60*/  I2FP.F32.S32 R26, R26 ;  /* 0x0000001a001a7245 */ /* 0x000fe40000201400 */
[----:B------:R-:W-:Y:S02]  /*22b70*/  ISETP.GE.AND P4, PT, R32, R247, PT ;  /* 0x000000f72000720c */ /* 0x000fe40003f86270 */
[----:B------:R-:W-:Y:S01]  /*22b80*/  FSEL R199, R199, -INF , !P6 ;  /* 0xff800000c7c77808 */ /* 0x000fe20007000000 */
[----:B---3--:R-:W-:Y:S01]  /*22b90*/  FFMA.FTZ R203, -R239, R26, R27 ;  /* 0x0000001aefcb7223 */ /* 0x008fe2000001011b */
[----:B------:R-:W-:Y:S01]  /*22ba0*/  FMUL.FTZ R26, R22, R57 ;  /* 0x00000039161a7220 */ /* 0x000fe20000410000 */
[----:B------:R-:W-:-:S02]  /*22bb0*/  ISETP.GE.AND P3, PT, R32, R248, PT ;  /* 0x000000f82000720c */ /* 0x000fc40003f66270 */
[C---:B------:R-:W-:Y:S02]  /*22bc0*/  ISETP.GE.AND P6, PT, R32.reuse, R245, PT ;  /* 0x000000f52000720c */ /* 0x040fe40003fc6270 */
[----:B------:R-:W-:Y:S01]  /*22bd0*/  ISETP.GE.AND P5, PT, R32, R246, PT ;  /* 0x000000f62000720c */ /* 0x000fe20003fa6270 */
[----:B------:R-:W-:Y:S01]  /*22be0*/  VIADD R32, R71, 0xfffffec1 ;  /* 0xfffffec147207836 */ /* 0x000fe20000000000 */
[----:B------:R-:W-:Y:S01]  /*22bf0*/  I2FP.F32.S32 R25, R25 ;  /* 0x0000001900197245 */ /* 0x000fe20000201400 */
[C---:B--2---:R-:W-:Y:S01]  /*22c00*/  HMMA.16816.F32 R192, R172.reuse, R28, R192 ;  /* 0x0000001cacc0723c */ /* 0x044fe200000018c0 */
[----:B------:R-:W-:Y:S01]  /*22c10*/  FSEL R38, R38, -INF , P4 ;  /* 0xff80000026267808 */ /* 0x000fe20002000000 */
[----:B------:R-:W2:Y:S01]  /*22c20*/  MUFU.TANH R26, R26 ;  /* 0x0000001a001a7308 */ /* 0x000ea20000002400 */
[--C-:B------:R-:W-:Y:S01]  /*22c30*/  IADD3 R27, PT, PT, R244, 0x138, -R5.reuse ;  /* 0x00000138f41b7810 */ /* 0x100fe20007ffe805 */
[----:B----4-:R-:W-:Y:S01]  /*22c40*/  FFMA.FTZ R24, -R239, R25, R24 ;  /* 0x00000019ef187223 */ /* 0x010fe20000010118 */
[----:B------:R-:W-:Y:S01]  /*22c50*/  FSEL R38, R38, -INF , !P5 ;  /* 0xff80000026267808 */ /* 0x000fe20006800000 */
[C---:B------:R-:W-:Y:S01]  /*22c60*/  VIADD R25, R71.reuse, 0xfffffec8 ;  /* 0xfffffec847197836 */ /* 0x040fe20000000000 */
[----:B------:R-:W-:Y:S01]  /*22c70*/  ISETP.GE.AND P5, PT, R32, R247, PT ;  /* 0x000000f72000720c */ /* 0x000fe20003fa6270 */
[----:B------:R-:W-:Y:S01]  /*22c80*/  HMMA.16816.F32 R188, R172, R30, R188 ;  /* 0x0000001eacbc723c */ /* 0x000fe200000018bc */
[----:B------:R-:W-:Y:S01]  /*22c90*/  IABS R27, R27 ;  /* 0x0000001b001b7213 */ /* 0x000fe20000000000 */
[----:B------:R-:W-:Y:S01]  /*22ca0*/  VIADD R28, R71, 0xfffffed1 ;  /* 0xfffffed1471c7836 */ /* 0x000fe20000000000 */
[----:B------:R-:W-:-:S02]  /*22cb0*/  IADD3 R22, PT, PT, R10, 0x138, -R5 ;  /* 0x000001380a167810 */ /* 0x000fc40007ffe805 */
[----:B------:R-:W-:Y:S02]  /*22cc0*/  FSEL R201, R24, -INF , P5 ;  /* 0xff80000018c97808 */ /* 0x000fe40002800000 */
[----:B------:R-:W-:Y:S02]  /*22cd0*/  I2FP.F32.S32 R24, R27 ;  /* 0x0000001b00187245 */ /* 0x000fe40000201400 */
[----:B------:R-:W-:Y:S02]  /*22ce0*/  IABS R22, R22 ;  /* 0x0000001600167213 */ /* 0x000fe40000000000 */
[----:B------:R-:W-:Y:S01]  /*22cf0*/  FSEL R198, R198, -INF , P3 ;  /* 0xff800000c6c67808 */ /* 0x000fe20001800000 */
[C---:B-----5:R-:W-:Y:S01]  /*22d00*/  FFMA.FTZ R20, -R239.reuse, R24, R20 ;  /* 0x00000018ef147223 */ /* 0x060fe20000010114 */
[----:B------:R-:W-:Y:S01]  /*22d10*/  I2FP.F32.S32 R22, R22 ;  /* 0x0000001600167245 */ /* 0x000fe20000201400 */
[----:B------:R3:W4:Y:S01]  /*22d20*/  MUFU.TANH R24, R21 ;  /* 0x0000001500187308 */ /* 0x0007220000002400 */
[----:B------:R-:W-:Y:S01]  /*22d30*/  ISETP.GE.AND P3, PT, R32, R248, PT ;  /* 0x000000f82000720c */ /* 0x000fe20003f66270 */
[C---:B-1----:R-:W-:Y:S01]  /*22d40*/  HMMA.16816.F32 R192, R16.reuse, R12, R192 ;  /* 0x0000000c10c0723c */ /* 0x042fe200000018c0 */
[----:B------:R-:W-:Y:S01]  /*22d50*/  IADD3 R13, PT, PT, R244, 0x137, -R5 ;  /* 0x00000137f40d7810 */ /* 0x000fe20007ffe805 */
[----:B--2---:R-:W-:Y:S01]  /*22d60*/  FFMA.FTZ R26, -R239, R22, R26 ;  /* 0x00000016ef1a7223 */ /* 0x004fe2000001011a */
[----:B------:R-:W-:Y:S01]  /*22d70*/  FSEL R203, R203, -INF , P3 ;  /* 0xff800000cbcb7808 */ /* 0x000fe20001800000 */
[----:B------:R-:W-:Y:S01]  /*22d80*/  VIADD R12, R71, 0xfffffec9 ;  /* 0xfffffec9470c7836 */ /* 0x000fe20000000000 */
[----:B------:R-:W-:Y:S01]  /*22d90*/  ISETP.GE.AND P3, PT, R25, R248, PT ;  /* 0x000000f81900720c */ /* 0x000fe20003f66270 */
[----:B------:R-:W1:Y:S01]  /*22da0*/  MUFU.TANH R22, R23 ;  /* 0x0000001700167308 */ /* 0x000e620000002400 */
[----:B------:R-:W-:Y:S01]  /*22db0*/  ISETP.GE.AND P4, PT, R32, R246, PT ;  /* 0x000000f62000720c */ /* 0x000fe20003f86270 */
[----:B------:R-:W-:Y:S01]  /*22dc0*/  HMMA.16816.F32 R188, R16, R14, R188 ;  /* 0x0000000e10bc723c */ /* 0x000fe200000018bc */
[----:B------:R-:W-:-:S02]  /*22dd0*/  FSEL R202, R20, -INF , P3 ;  /* 0xff80000014ca7808 */ /* 0x000fc40001800000 */
[----:B------:R-:W-:Y:S02]  /*22de0*/  IADD3 R20, PT, PT, R10, 0x137, -R5 ;  /* 0x000001370a147810 */ /* 0x000fe40007ffe805 */
[----:B------:R-:W-:Y:S02]  /*22df0*/  FSEL R198, R198, -INF , !P6 ;  /* 0xff800000c6c67808 */ /* 0x000fe40007000000 */
[----:B------:R-:W-:Y:S02]  /*22e00*/  ISETP.GE.AND P6, PT, R32, R245, PT ;  /* 0x000000f52000720c */ /* 0x000fe40003fc6270 */
[----:B---3--:R-:W-:Y:S01]  /*22e10*/  IABS R21, R13 ;  /* 0x0000000d00157213 */ /* 0x008fe20000000000 */
[----:B------:R-:W-:Y:S01]  /*22e20*/  VIADD R13, R71, 0xfffffed0 ;  /* 0xfffffed0470d7836 */ /* 0x000fe20000000000 */
[----:B------:R-:W-:Y:S02]  /*22e30*/  FSEL R201, R201, -INF , !P4 ;  /* 0xff800000c9c97808 */ /* 0x000fe40006000000 */
[----:B------:R-:W-:-:S02]  /*22e40*/  I2FP.F32.S32 R21, R21 ;  /* 0x0000001500157245 */ /* 0x000fc40000201400 */
[----:B------:R-:W-:Y:S02]  /*22e50*/  ISETP.GE.AND P4, PT, R25, R247, PT ;  /* 0x000000f71900720c */ /* 0x000fe40003f86270 */
[----:B------:R-:W-:Y:S01]  /*22e60*/  IABS R20, R20 ;  /* 0x0000001400147213 */ /* 0x000fe20000000000 */
[----:B----4-:R-:W-:Y:S01]  /*22e70*/  FFMA.FTZ R21, -R239, R21, R24 ;  /* 0x00000015ef157223 */ /* 0x010fe20000010118 */
[----:B------:R-:W-:Y:S01]  /*22e80*/  FSEL R203, R203, -INF , !P6 ;  /* 0xff800000cbcb7808 */ /* 0x000fe20007000000 */
[----:B------:R-:W-:Y:S01]  /*22e90*/  FMUL.FTZ R188, R188, R57 ;  /* 0x00000039bcbc7220 */ /* 0x000fe20000410000 */
[----:B------:R-:W-:Y:S01]  /*22ea0*/  ISETP.GE.AND P6, PT, R25, R245, PT ;  /* 0x000000f51900720c */ /* 0x000fe20003fc6270 */
[-C--:B------:R-:W-:Y:S01]  /*22eb0*/  FMUL.FTZ R191, R191, R57.reuse ;  /* 0x00000039bfbf7220 */ /* 0x080fe20000410000 */
[----:B------:R-:W-:Y:S01]  /*22ec0*/  ISETP.GE.AND P5, PT, R25, R246, PT ;  /* 0x000000f61900720c */ /* 0x000fe20003fa6270 */
[-C--:B------:R-:W-:Y:S01]  /*22ed0*/  FMUL.FTZ R189, R189, R57.reuse ;  /* 0x00000039bdbd7220 */ /* 0x080fe20000410000 */
[----:B------:R-:W-:Y:S01]  /*22ee0*/  FSEL R200, R26, -INF , P4 ;  /* 0xff8000001ac87808 */ /* 0x000fe20002000000 */
[----:B------:R-:W-:Y:S01]  /*22ef0*/  FMUL.FTZ R26, R192, R57 ;  /* 0x00000039c01a7220 */ /* 0x000fe20000410000 */
[----:B------:R-:W-:-:S02]  /*22f00*/  I2FP.F32.S32 R20, R20 ;  /* 0x0000001400147245 */ /* 0x000fc40000201400 */
[----:B------:R-:W-:Y:S02]  /*22f10*/  ISETP.GE.AND P3, PT, R12, R248, PT ;  /* 0x000000f80c00720c */ /* 0x000fe40003f66270 */
[----:B------:R-:W-:Y:S01]  /*22f20*/  FSEL R202, R202, -INF , !P6 ;  /* 0xff800000caca7808 */ /* 0x000fe20007000000 */
[----:B-1----:R-:W-:Y:S01]  /*22f30*/  FFMA.FTZ R24, -R239, R20, R22 ;  /* 0x00000014ef187223 */ /* 0x002fe20000010116 */
[----:B------:R-:W-:Y:S01]  /*22f40*/  FSEL R200, R200, -INF , !P5 ;  /* 0xff800000c8c87808 */ /* 0x000fe20006800000 */
[----:B------:R-:W-:Y:S01]  /*22f50*/  MUFU.TANH R26, R26 ;  /* 0x0000001a001a7308 */ /* 0x000fe20000002400 */
[C---:B------:R-:W-:Y:S02]  /*22f60*/  ISETP.GE.AND P6, PT, R12.reuse, R245, PT ;  /* 0x000000f50c00720c */ /* 0x040fe40003fc6270 */
[C---:B------:R-:W-:Y:S02]  /*22f70*/  ISETP.GE.AND P4, PT, R12.reuse, R246, PT ;  /* 0x000000f60c00720c */ /* 0x040fe40003f86270 */
[----:B------:R-:W-:Y:S01]  /*22f80*/  ISETP.GE.AND P5, PT, R12, R247, PT ;  /* 0x000000f70c00720c */ /* 0x000fe20003fa6270 */
[----:B------:R-:W-:Y:S01]  /*22f90*/  FMUL.FTZ R12, R194, R57 ;  /* 0x00000039c20c7220 */ /* 0x000fe20000410000 */
[----:B------:R-:W-:-:S02]  /*22fa0*/  FSEL R207, R21, -INF , P3 ;  /* 0xff80000015cf7808 */ /* 0x000fc40001800000 */
[----:B------:R-:W1:Y:S01]  /*22fb0*/  LDSM.16.M88.4 R20, [R167+0x9000] ;  /* 0x00900000a714783b */ /* 0x000e620000000200 */
[--C-:B------:R-:W-:Y:S02]  /*22fc0*/  IADD3 R27, PT, PT, R10, 0x130, -R5.reuse ;  /* 0x000001300a1b7810 */ /* 0x100fe40007ffe805 */
[----:B------:R-:W2:Y:S01]  /*22fd0*/  MUFU.TANH R12, R12 ;  /* 0x0000000c000c7308 */ /* 0x000ea20000002400 */
[----:B------:R-:W-:Y:S02]  /*22fe0*/  FSEL R24, R24, -INF , P5 ;  /* 0xff80000018187808 */ /* 0x000fe40002800000 */
[----:B------:R-:W-:Y:S02]  /*22ff0*/  IABS R27, R27 ;  /* 0x0000001b001b7213 */ /* 0x000fe40000000000 */
[----:B------:R-:W-:Y:S02]  /*23000*/  IADD3 R25, PT, PT, R244, 0x130, -R5 ;  /* 0x00000130f4197810 */ /* 0x000fe40007ffe805 */
[----:B------:R-:W-:-:S02]  /*23010*/  FSEL R207, R207, -INF , !P6 ;  /* 0xff800000cfcf7808 */ /* 0x000fc40007000000 */
[----:B------:R-:W-:Y:S01]  /*23020*/  FSEL R205, R24, -INF , !P4 ;  /* 0xff80000018cd7808 */ /* 0x000fe20006000000 */
[----:B------:R-:W-:Y:S01]  /*23030*/  FMUL.FTZ R24, R195, R57 ;  /* 0x00000039c3187220 */ /* 0x000fe20000410000 */
[C---:B------:R-:W-:Y:S02]  /*23040*/  ISETP.GE.AND P3, PT, R13.reuse, R248, PT ;  /* 0x000000f80d00720c */ /* 0x040fe40003f66270 */
[C---:B------:R-:W-:Y:S02]  /*23050*/  ISETP.GE.AND P6, PT, R13.reuse, R245, PT ;  /* 0x000000f50d00720c */ /* 0x040fe40003fc6270 */
[C---:B------:R-:W-:Y:S01]  /*23060*/  ISETP.GE.AND P5, PT, R13.reuse, R246, PT ;  /* 0x000000f60d00720c */ /* 0x040fe20003fa6270 */
[----:B------:R-:W-:Y:S01]  /*23070*/  MUFU.TANH R24, R24 ;  /* 0x0000001800187308 */ /* 0x000fe20000002400 */
[----:B------:R-:W-:Y:S02]  /*23080*/  ISETP.GE.AND P4, PT, R13, R247, PT ;  /* 0x000000f70d00720c */ /* 0x000fe40003f86270 */
[----:B------:R-:W-:Y:S01]  /*23090*/  I2FP.F32.S32 R13, R27 ;  /* 0x0000001b000d7245 */ /* 0x000fe20000201400 */
[----:B------:R-:W-:Y:S01]  /*230a0*/  FMUL.FTZ R27, R193, R57 ;  /* 0x00000039c11b7220 */ /* 0x000fe20000410000 */
[----:B------:R-:W-:-:S02]  /*230b0*/  IABS R25, R25 ;  /* 0x0000001900197213 */ /* 0x000fc40000000000 */
[----:B------:R-:W-:Y:S01]  /*230c0*/  IADD3 R8, PT, PT, R244, 0x117, -R5 ;  /* 0x00000117f4087810 */ /* 0x000fe20007ffe805 */
[----:B--2---:R-:W-:Y:S01]  /*230d0*/  FFMA.FTZ R29, -R239, R13, R12 ;  /* 0x0000000def1d7223 */ /* 0x004fe2000001010c */
[----:B------:R-:W-:Y:S01]  /*230e0*/  I2FP.F32.S32 R25, R25 ;  /* 0x0000001900197245 */ /* 0x000fe20000201400 */
[----:B------:R-:W2:Y:S01]  /*230f0*/  LDSM.16.M88.4 R12, [R218+0x9000] ;  /* 0x00900000da0c783b */ /* 0x000ea20000000200 */
[----:B------:R-:W3:Y:S01]  /*23100*/  MUFU.TANH R27, R27 ;  /* 0x0000001b001b7308 */ /* 0x000ee20000002400 */
[----:B------:R-:W-:Y:S01]  /*23110*/  IABS R8, R8 ;  /* 0x0000000800087213 */ /* 0x000fe20000000000 */
[----:B------:R-:W-:-:S04]  /*23120*/  DEPBAR.LE SB0, 0x0 ;  /* 0x000080000000791a */ /* 0x000fc80000000000 */
[----:B------:R-:W-:Y:S01]  /*23130*/  FFMA.FTZ R192, -R239, R25, R26 ;  /* 0x00000019efc07223 */ /* 0x000fe2000001011a */
[--C-:B------:R-:W-:Y:S02]  /*23140*/  IADD3 R26, PT, PT, R244, 0x12f, -R5.reuse ;  /* 0x0000012ff41a7810 */ /* 0x100fe40007ffe805 */
[----:B------:R-:W-:Y:S01]  /*23150*/  IADD3 R25, PT, PT, R10, 0x12f, -R5 ;  /* 0x0000012f0a197810 */ /* 0x000fe20007ffe805 */
[C---:B-1----:R-:W-:Y:S01]  /*23160*/  HMMA.16816.F32 R184, R172.reuse, R20, R184 ;  /* 0x00000014acb8723c */ /* 0x042fe200000018b8 */
[----:B------:R-:W-:Y:S01]  /*23170*/  IABS R26, R26 ;  /* 0x0000001a001a7213 */ /* 0x000fe20000000000 */
[----:B------:R1:W4:Y:S01]  /*23180*/  MUFU.TANH R20, R188 ;  /* 0x000000bc00147308 */ /* 0x0003220000002400 */
[----:B------:R-:W-:Y:S02]  /*23190*/  IABS R25, R25 ;  /* 0x0000001900197213 */ /* 0x000fe40000000000 */
[----:B------:R-:W-:Y:S02]  /*231a0*/  I2FP.F32.S32 R26, R26 ;  /* 0x0000001a001a7245 */ /* 0x000fe40000201400 */
[----:B------:R-:W-:Y:S01]  /*231b0*/  I2FP.F32.S32 R25, R25 ;  /* 0x0000001900197245 */ /* 0x000fe20000201400 */
[----:B------:R-:W-:Y:S01]  /*231c0*/  HMMA.16816.F32 R180, R172, R22, R180 ;  /* 0x00000016acb4723c */ /* 0x000fe200000018b4 */
[----:B------:R-:W-:Y:S01]  /*231d0*/  FSEL R29, R29, -INF , P4 ;  /* 0xff8000001d1d7808 */ /* 0x000fe20002000000 */
[C---:B---3--:R-:W-:Y:S01]  /*231e0*/  FFMA.FTZ R193, -R239.reuse, R26, R27 ;  /* 0x0000001aefc17223 */ /* 0x048fe2000001011b */
[----:B------:R-:W-:Y:S01]  /*231f0*/  FMUL.FTZ R26, R190, R57 ;  /* 0x00000039be1a7220 */ /* 0x000fe20000410000 */
[----:B------:R-:W-:Y:S01]  /*23200*/  IADD3 R27, PT, PT, R244, 0x128, -R5 ;  /* 0x00000128f41b7810 */ /* 0x000fe20007ffe805 */
[----:B------:R-:W-:Y:S01]  /*23210*/  FFMA.FTZ R24, -R239, R25, R24 ;  /* 0x00000019ef187223 */ /* 0x000fe20000010118 */
[----:B------:R-:W-:Y:S01]  /*23220*/  FSEL R167, R29, -INF , !P5 ;  /* 0xff8000001da77808 */ /* 0x000fe20006800000 */
[----:B------:R-:W-:Y:S01]  /*23230*/  VIADD R25, R71, 0xfffffed8 ;  /* 0xfffffed847197836 */ /* 0x000fe20000000000 */
[----:B------:R-:W-:Y:S01]  /*23240*/  ISETP.GE.AND P5, PT, R28, R247, PT ;  /* 0x000000f71c00720c */ /* 0x000fe20003fa6270 */
[----:B------:R-:W3:Y:S01]  /*23250*/  MUFU.TANH R26, R26 ;  /* 0x0000001a001a7308 */ /* 0x000ee20000002400 */
[----:B------:R-:W-:-:S02]  /*23260*/  IABS R27, R27 ;  /* 0x0000001b001b7213 */ /* 0x000fc40000000000 */
[----:B-1----:R-:W-:Y:S02]  /*23270*/  FSEL R188, R24, -INF , P5 ;  /* 0xff80000018bc7808 */ /* 0x002fe40002800000 */
[----:B------:R-:W-:Y:S02]  /*23280*/  FSEL R192, R192, -INF , P3 ;  /* 0xff800000c0c07808 */ /* 0x000fe40001800000 */
[----:B------:R-:W-:Y:S02]  /*23290*/  I2FP.F32.S32 R24, R27 ;  /* 0x0000001b00187245 */ /* 0x000fe40000201400 */
[----:B------:R-:W-:Y:S02]  /*232a0*/  ISETP.GE.AND P3, PT, R28, R248, PT ;  /* 0x000000f81c00720c */ /* 0x000fe40003f66270 */
[----:B------:R-:W-:Y:S01]  /*232b0*/  IADD3 R21, PT, PT, R10, 0x128, -R5 ;  /* 0x000001280a157810 */ /* 0x000fe20007ffe805 */
[----:B----4-:R-:W-:Y:S01]  /*232c0*/  FFMA.FTZ R20, -R239, R24, R20 ;  /* 0x00000018ef147223 */ /* 0x010fe20000010114 */
[----:B------:R-:W-:Y:S01]  /*232d0*/  FSEL R193, R193, -INF , P3 ;  /* 0xff800000c1c17808 */ /* 0x000fe20001800000 */
[----:B--2---:R-:W-:Y:S01]  /*232e0*/  HMMA.16816.F32 R184, R16, R12, R184 ;  /* 0x0000000c10b8723c */ /* 0x004fe200000018b8 */
[----:B------:R-:W-:Y:S01]  /*232f0*/  ISETP.GE.AND P3, PT, R25, R248, PT ;  /* 0x000000f81900720c */ /* 0x000fe20003f66270 */
[----:B------:R-:W1:Y:S01]  /*23300*/  MUFU.TANH R12, R189 ;  /* 0x000000bd000c7308 */ /* 0x000e620000002400 */
[----:B------:R-:W-:Y:S01]  /*23310*/  IABS R21, R21 ;  /* 0x0000001500157213 */ /* 0x000fe20000000000 */
[----:B------:R-:W-:Y:S01]  /*23320*/  VIADD R24, R71, 0xfffffed9 ;  /* 0xfffffed947187836 */ /* 0x000fe20000000000 */
[----:B------:R-:W-:-:S02]  /*23330*/  FSEL R190, R20, -INF , P3 ;  /* 0xff80000014be7808 */ /* 0x000fc40001800000 */
[----:B------:R-:W-:Y:S01]  /*23340*/  I2FP.F32.S32 R21, R21 ;  /* 0x0000001500157245 */ /* 0x000fe20000201400 */
[----:B------:R-:W-:Y:S01]  /*23350*/  HMMA.16816.F32 R180, R16, R14, R180 ;  /* 0x0000000e10b4723c */ /* 0x000fe200000018b4 */
[--C-:B------:R-:W-:Y:S01]  /*23360*/  IADD3 R13, PT, PT, R244, 0x127, -R5.reuse ;  /* 0x00000127f40d7810 */ /* 0x100fe20007ffe805 */
[----:B------:R-:W2:Y:S01]  /*23370*/  MUFU.TANH R20, R191 ;  /* 0x000000bf00147308 */ /* 0x000ea20000002400 */
[----:B------:R-:W-:Y:S01]  /*23380*/  ISETP.GE.AND P4, PT, R28, R246, PT ;  /* 0x000000f61c00720c */ /* 0x000fe20003f86270 */
[----:B---3--:R-:W-:Y:S01]  /*23390*/  FFMA.FTZ R26, -R239, R21, R26 ;  /* 0x00000015ef1a7223 */ /* 0x008fe2000001011a */
[----:B------:R-:W-:Y:S01]  /*233a0*/  IADD3 R21, PT, PT, R10, 0x127, -R5 ;  /* 0x000001270a157810 */ /* 0x000fe20007ffe805 */
[----:B------:R-:W-:Y:S01]  /*233b0*/  FMUL.FTZ R16, R178, R57 ;  /* 0x00000039b2107220 */ /* 0x000fe20000410000 */
[----:B------:R-:W-:Y:S02]  /*233c0*/  IABS R13, R13 ;  /* 0x0000000d000d7213 */ /* 0x000fe40000000000 */
[----:B------:R-:W-:-:S02]  /*233d0*/  IABS R21, R21 ;  /* 0x0000001500157213 */ /* 0x000fc40000000000 */
[----:B------:R-:W-:Y:S01]  /*233e0*/  I2FP.F32.S32 R13, R13 ;  /* 0x0000000d000d7245 */ /* 0x000fe20000201400 */
[----:B------:R-:W-:Y:S01]  /*233f0*/  FMUL.FTZ R186, R186, R57 ;  /* 0x00000039baba7220 */ /* 0x000fe20000410000 */
[----:B------:R-:W-:Y:S01]  /*23400*/  I2FP.F32.S32 R21, R21 ;  /* 0x0000001500157245 */ /* 0x000fe20000201400 */
[----:B------:R-:W-:Y:S01]  /*23410*/  FMUL.FTZ R15, R185, R57 ;  /* 0x00000039b90f7220 */ /* 0x000fe20000410000 */
[----:B------:R-:W-:Y:S01]  /*23420*/  FSEL R188, R188, -INF , !P4 ;  /* 0xff800000bcbc7808 */ /* 0x000fe20006000000 */
[----:B-1----:R-:W-:Y:S01]  /*23430*/  FFMA.FTZ R13, -R239, R13, R12 ;  /* 0x0000000def0d7223 */ /* 0x002fe2000001010c */
[----:B------:R-:W-:Y:S01]  /*23440*/  ISETP.GE.AND P4, PT, R25, R247, PT ;  /* 0x000000f71900720c */ /* 0x000fe20003f86270 */
[----:B------:R-:W-:Y:S01]  /*23450*/  MUFU.TANH R186, R186 ;  /* 0x000000ba00ba7308 */ /* 0x000fe20000002400 */
[----:B------:R-:W-:Y:S01]  /*23460*/  FSEL R192, R192, -INF , !P6 ;  /* 0xff800000c0c07808 */ /* 0x000fe20007000000 */
[----:B--2---:R-:W-:Y:S01]  /*23470*/  FFMA.FTZ R22, -R239, R21, R20 ;  /* 0x00000015ef167223 */ /* 0x004fe20000010114 */
[----:B------:R-:W-:Y:S01]  /*23480*/  FMUL.FTZ R20, R184, R57 ;  /* 0x00000039b8147220 */ /* 0x000fe20000410000 */
[----:B------:R-:W-:Y:S01]  /*23490*/  ISETP.GE.AND P3, PT, R24, R248, PT ;  /* 0x000000f81800720c */ /* 0x000fe20003f66270 */
[----:B------:R-:W-:Y:S01]  /*234a0*/  VIADD R12, R71, 0xfffffee0 ;  /* 0xfffffee0470c7836 */ /* 0x000fe20000000000 */
[----:B------:R-:W-:Y:S01]  /*234b0*/  ISETP.GE.AND P6, PT, R28, R245, PT ;  /* 0x000000f51c00720c */ /* 0x000fe20003fc6270 */
[-C--:B------:R-:W-:Y:S01]  /*234c0*/  FMUL.FTZ R187, R187, R57.reuse ;  /* 0x00000039bbbb7220 */ /* 0x080fe20000410000 */
[----:B------:R-:W-:Y:S01]  /*234d0*/  ISETP.GE.AND P5, PT, R25, R246, PT ;  /* 0x000000f61900720c */ /* 0x000fe20003fa6270 */
[----:B------:R-:W1:Y:S01]  /*234e0*/  MUFU.TANH R20, R20 ;  /* 0x0000001400147308 */ /* 0x000e620000002400 */
[----:B------:R-:W-:Y:S01]  /*234f0*/  FSEL R189, R26, -INF , P4 ;  /* 0xff8000001abd7808 */ /* 0x000fe20002000000 */
[-C--:B------:R-:W-:Y:S01]  /*23500*/  FMUL.FTZ R180, R180, R57.reuse ;  /* 0x00000039b4b47220 */ /* 0x080fe20000410000 */
[--C-:B------:R-:W-:Y:S01]  /*23510*/  IADD3 R21, PT, PT, R244, 0x120, -R5.reuse ;  /* 0x00000120f4157810 */ /* 0x100fe20007ffe805 */
[-C--:B------:R-:W-:Y:S01]  /*23520*/  FMUL.FTZ R183, R183, R57.reuse ;  /* 0x00000039b7b77220 */ /* 0x080fe20000410000 */
[----:B------:R-:W-:Y:S01]  /*23530*/  FSEL R191, R13, -INF , P3 ;  /* 0xff8000000dbf7808 */ /* 0x000fe20001800000 */
[----:B------:R-:W-:Y:S01]  /*23540*/  FMUL.FTZ R9, R181, R57 ;  /* 0x00000039b5097220 */ /* 0x000fe20000410000 */
[----:B------:R-:W-:Y:S01]  /*23550*/  FSEL R193, R193, -INF , !P6 ;  /* 0xff800000c1c17808 */ /* 0x000fe20007000000 */
[----:B------:R-:W2:Y:S01]  /*23560*/  MUFU.TANH R15, R15 ;  /* 0x0000000f000f7308 */ /* 0x000ea20000002400 */
[----:B------:R-:W-:-:S02]  /*23570*/  IADD3 R13, PT, PT, R10, 0x120, -R5 ;  /* 0x000001200a0d7810 */ /* 0x000fc40007ffe805 */
[----:B------:R-:W-:Y:S02]  /*23580*/  ISETP.GE.AND P6, PT, R25, R245, PT ;  /* 0x000000f51900720c */ /* 0x000fe40003fc6270 */
[----:B------:R-:W-:Y:S02]  /*23590*/  FSEL R189, R189, -INF , !P5 ;  /* 0xff800000bdbd7808 */ /* 0x000fe40006800000 */
[----:B------:R-:W-:Y:S01]  /*235a0*/  IABS R21, R21 ;  /* 0x0000001500157213 */ /* 0x000fe20000000000 */
[----:B------:R-:W-:Y:S01]  /*235b0*/  MUFU.TANH R9, R9 ;  /* 0x0000000900097308 */ /* 0x000fe20000002400 */
[----:B------:R-:W-:Y:S02]  /*235c0*/  ISETP.GE.AND P5, PT, R24, R247, PT ;  /* 0x000000f71800720c */ /* 0x000fe40003fa6270 */
[----:B------:R-:W-:Y:S02]  /*235d0*/  IABS R13, R13 ;  /* 0x0000000d000d7213 */ /* 0x000fe40000000000 */
[----:B------:R-:W-:-:S02]  /*235e0*/  FSEL R190, R190, -INF , !P6 ;  /* 0xff800000bebe7808 */ /* 0x000fc40007000000 */
[----:B------:R-:W-:Y:S01]  /*235f0*/  I2FP.F32.S32 R21, R21 ;  /* 0x0000001500157245 */ /* 0x000fe20000201400 */
[----:B------:R-:W-:Y:S01]  /*23600*/  MUFU.TANH R16, R16 ;  /* 0x0000001000107308 */ /* 0x000fe20000002400 */
[C---:B------:R-:W-:Y:S02]  /*23610*/  ISETP.GE.AND P6, PT, R24.reuse, R245, PT ;  /* 0x000000f51800720c */ /* 0x040fe40003fc6270 */
[----:B------:R-:W-:Y:S01]  /*23620*/  ISETP.GE.AND P4, PT, R24, R246, PT ;  /* 0x000000f61800720c */ /* 0x000fe20003f86270 */
[----:B-1----:R-:W-:Y:S01]  /*23630*/  FFMA.FTZ R185, -R239, R21, R20 ;  /* 0x00000015efb97223 */ /* 0x002fe20000010114 */
[----:B------:R-:W-:Y:S01]  /*23640*/  FSEL R184, R22, -INF , P5 ;  /* 0xff80000016b87808 */ /* 0x000fe20002800000 */
[----:B------:R-:W-:Y:S01]  /*23650*/  VIADD R21, R71, 0xfffffee1 ;  /* 0xfffffee147157836 */ /* 0x000fe20000000000 */
[----:B------:R-:W-:Y:S02]  /*23660*/  IADD3 R14, PT, PT, R244, 0x11f, -R5 ;  /* 0x0000011ff40e7810 */ /* 0x000fe40007ffe805 */
[----:B------:R-:W-:-:S02]  /*23670*/  I2FP.F32.S32 R13, R13 ;  /* 0x0000000d000d7245 */ /* 0x000fc40000201400 */
[----:B------:R-:W-:Y:S02]  /*23680*/  FSEL R191, R191, -INF , !P6 ;  /* 0xff800000bfbf7808 */ /* 0x000fe40007000000 */
[----:B------:R-:W-:Y:S01]  /*23690*/  FSEL R184, R184, -INF , !P4 ;  /* 0xff800000b8b87808 */ /* 0x000fe20006000000 */
[----:B------:R-:W-:Y:S01]  /*236a0*/  FFMA.FTZ R13, -R239, R13, R186 ;  /* 0x0000000def0d7223 */ /* 0x000fe200000101ba */
[----:B------:R-:W-:Y:S01]  /*236b0*/  BAR.SYNC.DEFER_BLOCKING 0x0 ;  /* 0x0000000000007b1d */ /* 0x000fe20000010000 */
[C---:B------:R-:W-:Y:S02]  /*236c0*/  ISETP.GE.AND P3, PT, R12.reuse, R248, PT ;  /* 0x000000f80c00720c */ /* 0x040fe40003f66270 */
[C---:B------:R-:W-:Y:S02]  /*236d0*/  ISETP.GE.AND P6, PT, R12.reuse, R245, PT ;  /* 0x000000f50c00720c */ /* 0x040fe40003fc6270 */
[C---:B------:R-:W-:Y:S02]  /*236e0*/  ISETP.GE.AND P5, PT, R12.reuse, R246, PT ;  /* 0x000000f60c00720c */ /* 0x040fe40003fa6270 */
[----:B------:R-:W-:-:S02]  /*236f0*/  ISETP.GE.AND P4, PT, R12, R247, PT ;  /* 0x000000f70c00720c */ /* 0x000fc40003f86270 */
[----:B------:R-:W-:Y:S01]  /*23700*/  IADD3 R20, PT, PT, R10, 0x11f, -R5 ;  /* 0x0000011f0a147810 */ /* 0x000fe20007ffe805 */
[----:B------:R-:W1:Y:S01]  /*23710*/  MUFU.TANH R12, R187 ;  /* 0x000000bb000c7308 */ /* 0x000e620000002400 */
[----:B------:R-:W-:Y:S02]  /*23720*/  IABS R14, R14 ;  /* 0x0000000e000e7213 */ /* 0x000fe40000000000 */
[----:B------:R-:W-:Y:S02]  /*23730*/  IABS R20, R20 ;  /* 0x0000001400147213 */ /* 0x000fe40000000000 */
[----:B------:R-:W-:Y:S02]  /*23740*/  I2FP.F32.S32 R14, R14 ;  /* 0x0000000e000e7245 */ /* 0x000fe40000201400 */
[----:B------:R-:W-:Y:S02]  /*23750*/  FSEL R22, R13, -INF , P4 ;  /* 0xff8000000d167808 */ /* 0x000fe40002000000 */
[----:B------:R-:W-:Y:S01]  /*23760*/  I2FP.F32.S32 R13, R20 ;  /* 0x00000014000d7245 */ /* 0x000fe20000201400 */
[----:B------:R-:W-:Y:S01]  /*23770*/  FMUL.FTZ R20, R182, R57 ;  /* 0x00000039b6147220 */ /* 0x000fe20000410000 */
[----:B------:R-:W-:Y:S01]  /*23780*/  FSEL R185, R185, -INF , P3 ;  /* 0xff800000b9b97808 */ /* 0x000fe20001800000 */
[----:B--2---:R-:W-:Y:S01]  /*23790*/  FFMA.FTZ R14, -R239, R14, R15 ;  /* 0x0000000eef0e7223 */ /* 0x004fe2000001010f */
[----:B------:R-:W-:-:S02]  /*237a0*/  ISETP.GE.AND P3, PT, R21, R248, PT ;  /* 0x000000f81500720c */ /* 0x000fc40003f66270 */
[--C-:B------:R-:W-:Y:S01]  /*237b0*/  IADD3 R15, PT, PT, R244, 0x118, -R5.reuse ;  /* 0x00000118f40f7810 */ /* 0x100fe20007ffe805 */
[----:B------:R-:W2:Y:S01]  /*237c0*/  MUFU.TANH R20, R20 ;  /* 0x0000001400147308 */ /* 0x000ea20000002400 */
[----:B------:R-:W-:Y:S01]  /*237d0*/  FSEL R172, R14, -INF , P3 ;  /* 0xff8000000eac7808 */ /* 0x000fe20001800000 */
[----:B-1----:R-:W-:Y:S01]  /*237e0*/  FFMA.FTZ R12, -R239, R13, R12 ;  /* 0x0000000def0c7223 */ /* 0x002fe2000001010c */
[----:B------:R-:W-:Y:S02]  /*237f0*/  IADD3 R13, PT, PT, R10, 0x118, -R5 ;  /* 0x000001180a0d7810 */ /* 0x000fe40007ffe805 */
[----:B------:R-:W-:Y:S02]  /*23800*/  FSEL R182, R22, -INF , !P5 ;  /* 0xff80000016b67808 */ /* 0x000fe40006800000 */
[----:B------:R-:W-:Y:S01]  /*23810*/  IABS R13, R13 ;  /* 0x0000000d000d7213 */ /* 0x000fe20000000000 */
[----:B------:R-:W1:Y:S01]  /*23820*/  MUFU.TANH R14, R180 ;  /* 0x000000b4000e7308 */ /* 0x000e620000002400 */
[----:B------:R-:W-:-:S02]  /*23830*/  IABS R15, R15 ;  /* 0x0000000f000f7213 */ /* 0x000fc40000000000 */
[----:B------:R-:W-:Y:S02]  /*23840*/  ISETP.GE.AND P5, PT, R21, R247, PT ;  /* 0x000000f71500720c */ /* 0x000fe40003fa6270 */
[----:B------:R-:W-:Y:S02]  /*23850*/  FSEL R185, R185, -INF , !P6 ;  /* 0xff800000b9b97808 */ /* 0x000fe40007000000 */
[C---:B------:R-:W-:Y:S02]  /*23860*/  ISETP.GE.AND P6, PT, R21.reuse, R245, PT ;  /* 0x000000f51500720c */ /* 0x040fe40003fc6270 */
[----:B------:R-:W-:Y:S01]  /*23870*/  ISETP.GE.AND P4, PT, R21, R246, PT ;  /* 0x000000f61500720c */ /* 0x000fe20003f86270 */
[----:B------:R-:W-:Y:S01]  /*23880*/  VIADD R21, R71, 0xfffffee8 ;  /* 0xfffffee847157836 */ /* 0x000fe20000000000 */
[----:B------:R-:W-:Y:S02]  /*23890*/  I2FP.F32.S32 R13, R13 ;  /* 0x0000000d000d7245 */ /* 0x000fe40000201400 */
[----:B------:R-:W-:-:S02]  /*238a0*/  I2FP.F32.S32 R15, R15 ;  /* 0x0000000f000f7245 */ /* 0x000fc40000201400 */
[----:B------:R-:W-:Y:S01]  /*238b0*/  FSEL R173, R12, -INF , P5 ;  /* 0xff8000000cad7808 */ /* 0x000fe20002800000 */
[C---:B--2---:R-:W-:Y:S01]  /*238c0*/  FFMA.FTZ R13, -R239.reuse, R13, R20 ;  /* 0x0000000def0d7223 */ /* 0x044fe20000010114 */
[----:B------:R-:W2:Y:S01]  /*238d0*/  MUFU.TANH R12, R183 ;  /* 0x000000b7000c7308 */ /* 0x000ea20000002400 */
[----:B-1----:R-:W-:Y:S01]  /*238e0*/  FFMA.FTZ R174, -R239, R15, R14 ;  /* 0x0000000fefae7223 */ /* 0x002fe2000001010e */
[----:B------:R-:W-:Y:S01]  /*238f0*/  FSEL R173, R173, -INF , !P4 ;  /* 0xff800000adad7808 */ /* 0x000fe20006000000 */
[----:B------:R-:W-:Y:S01]  /*23900*/  VIADD R14, R71, 0xfffffee9 ;  /* 0xfffffee9470e7836 */ /* 0x000fe20000000000 */
[C---:B------:R-:W-:Y:S02]  /*23910*/  ISETP.GE.AND P3, PT, R21.reuse, R248, PT ;  /* 0x000000f81500720c */ /* 0x040fe40003f66270 */
[----:B------:R-:W-:Y:S02]  /*23920*/  ISETP.GE.AND P4, PT, R21, R247, PT ;  /* 0x000000f71500720c */ /* 0x000fe40003f86270 */
[----:B------:R-:W-:-:S02]  /*23930*/  IADD3 R15, PT, PT, R10, 0x117, -R5 ;  /* 0x000001170a0f7810 */ /* 0x000fc40007ffe805 */
[----:B------:R-:W-:Y:S02]  /*23940*/  FSEL R172, R172, -INF , !P6 ;  /* 0xff800000acac7808 */ /* 0x000fe40007000000 */
[C---:B------:R-:W-:Y:S02]  /*23950*/  ISETP.GE.AND P6, PT, R21.reuse, R245, PT ;  /* 0x000000f51500720c */ /* 0x040fe40003fc6270 */
[----:B------:R-:W-:Y:S02]  /*23960*/  ISETP.GE.AND P5, PT, R21, R246, PT ;  /* 0x000000f61500720c */ /* 0x000fe40003fa6270 */
[----:B------:R-:W-:Y:S02]  /*23970*/  FSEL R174, R174, -INF , P3 ;  /* 0xff800000aeae7808 */ /* 0x000fe40001800000 */
[----:B------:R-:W-:Y:S02]  /*23980*/  FSEL R175, R13, -INF , P4 ;  /* 0xff8000000daf7808 */ /* 0x000fe40002000000 */
[----:B------:R-:W-:-:S02]  /*23990*/  IABS R15, R15 ;  /* 0x0000000f000f7213 */ /* 0x000fc40000000000 */
[----:B------:R-:W-:Y:S02]  /*239a0*/  FSEL R174, R174, -INF , !P6 ;  /* 0xff800000aeae7808 */ /* 0x000fe40007000000 */
[----:B------:R-:W-:Y:S02]  /*239b0*/  FSEL R175, R175, -INF , !P5 ;  /* 0xff800000afaf7808 */ /* 0x000fe40006800000 */
[C---:B------:R-:W-:Y:S02]  /*239c0*/  ISETP.GE.AND P3, PT, R14.reuse, R248, PT ;  /* 0x000000f80e00720c */ /* 0x040fe40003f66270 */
[C---:B------:R-:W-:Y:S02]  /*239d0*/  ISETP.GE.AND P6, PT, R14.reuse, R245, PT ;  /* 0x000000f50e00720c */ /* 0x040fe40003fc6270 */
[----:B------:R-:W-:Y:S02]  /*239e0*/  ISETP.GE.AND P4, PT, R14, R246, PT ;  /* 0x000000f60e00720c */ /* 0x000fe40003f86270 */
[----:B------:R-:W-:-:S02]  /*239f0*/  I2FP.F32.S32 R13, R15 ;  /* 0x0000000f000d7245 */ /* 0x000fc40000201400 */
[----:B------:R-:W-:Y:S02]  /*23a00*/  ISETP.GE.AND P5, PT, R14, R247, PT ;  /* 0x000000f70e00720c */ /* 0x000fe40003fa6270 */
[----:B------:R1:W3:Y:S01]  /*23a10*/  MUFU.TANH R14, R176 ;  /* 0x000000b0000e7308 */ /* 0x0002e20000002400 */
[----:B------:R-:W-:Y:S01]  /*23a20*/  I2FP.F32.S32 R8, R8 ;  /* 0x0000000800087245 */ /* 0x000fe20000201400 */
[----:B--2---:R-:W-:Y:S01]  /*23a30*/  FFMA.FTZ R12, -R239, R13, R12 ;  /* 0x0000000def0c7223 */ /* 0x004fe2000001010c */
[----:B------:R-:W-:-:S03]  /*23a40*/  IADD3 R13, PT, PT, R244, 0x110, -R5 ;  /* 0x00000110f40d7810 */ /* 0x000fc60007ffe805 */
[----:B------:R-:W-:Y:S01]  /*23a50*/  FFMA.FTZ R9, -R239, R8, R9 ;  /* 0x00000008ef097223 */ /* 0x000fe20000010109 */
[----:B------:R-:W-:Y:S01]  /*23a60*/  IABS R13, R13 ;  /* 0x0000000d000d7213 */ /* 0x000fe20000000000 */
[----:B------:R-:W-:-:S03]  /*23a70*/  VIADD R8, R71, 0xfffffef0 ;  /* 0xfffffef047087836 */ /* 0x000fc60000000000 */
[----:B------:R-:W-:Y:S02]  /*23a80*/  FSEL R181, R9, -INF , P3 ;  /* 0xff80000009b57808 */ /* 0x000fe40001800000 */
[----:B------:R-:W-:Y:S02]  /*23a90*/  IADD3 R9, PT, PT, R10, 0x110, -R5 ;  /* 0x000001100a097810 */ /* 0x000fe40007ffe805 */
[----:B------:R-:W-:Y:S02]  /*23aa0*/  I2FP.F32.S32 R13, R13 ;  /* 0x0000000d000d7245 */ /* 0x000fe40000201400 */
[----:B------:R-:W-:Y:S02]  /*23ab0*/  FSEL R181, R181, -INF , !P6 ;  /* 0xff800000b5b57808 */ /* 0x000fe40007000000 */
[----:B-1----:R-:W-:Y:S01]  /*23ac0*/  FSEL R176, R12, -INF , P5 ;  /* 0xff8000000cb07808 */ /* 0x002fe20002800000 */
[----:B---3--:R-:W-:Y:S01]  /*23ad0*/  FFMA.FTZ R13, -R239, R13, R14 ;  /* 0x0000000def0d7223 */ /* 0x008fe2000001010e */
[----:B------:R-:W-:Y:S01]  /*23ae0*/  ISETP.GE.AND P3, PT, R8, R248, PT ;  /* 0x000000f80800720c */ /* 0x000fe20003f66270 */
[----:B------:R-:W1:Y:S01]  /*23af0*/  MUFU.TANH R12, R177 ;  /* 0x000000b1000c7308 */ /* 0x000e620000002400 */
[----:B------:R-:W-:-:S02]  /*23b00*/  FSEL R176, R176, -INF , !P4 ;  /* 0xff800000b0b07808 */ /* 0x000fc40006000000 */
[C---:B------:R-:W-:Y:S02]  /*23b10*/  ISETP.GE.AND P6, PT, R8.reuse, R245, PT ;  /* 0x000000f50800720c */ /* 0x040fe40003fc6270 */
[----:B------:R-:W-:Y:S02]  /*23b20*/  IABS R9, R9 ;  /* 0x0000000900097213 */ /* 0x000fe40000000000 */
[C---:B------:R-:W-:Y:S01]  /*23b30*/  ISETP.GE.AND P5, PT, R8.reuse, R246, PT ;  /* 0x000000f60800720c */ /* 0x040fe20003fa6270 */
[----:B------:R-:W-:Y:S01]  /*23b40*/  MUFU.TANH R14, R179 ;  /* 0x000000b3000e7308 */ /* 0x000fe20000002400 */
[----:B------:R-:W-:Y:S01]  /*23b50*/  ISETP.GE.AND P4, PT, R8, R247, PT ;  /* 0x000000f70800720c */ /* 0x000fe20003f86270 */
[----:B------:R-:W-:Y:S01]  /*23b60*/  FMUL.FTZ R8, R4, R57 ;  /* 0x0000003904087220 */ /* 0x000fe20000410000 */
[----:B------:R-:W-:Y:S01]  /*23b70*/  I2FP.F32.S32 R9, R9 ;  /* 0x0000000900097245 */ /* 0x000fe20000201400 */
[----:B------:R-:W-:Y:S01]  /*23b80*/  FMUL.FTZ R57, R6, R57 ;  /* 0x0000003906397220 */ /* 0x000fe20000410000 */
[----:B------:R-:W-:Y:S01]  /*23b90*/  FSEL R4, R13, -INF , P3 ;  /* 0xff8000000d047808 */ /* 0x000fe20001800000 */
[----:B------:R-:W-:Y:S01]  /*23ba0*/  VIADD R6, R71, 0xfffffef1 ;  /* 0xfffffef147067836 */ /* 0x000fe20000000000 */
[--C-:B------:R-:W-:Y:S01]  /*23bb0*/  IADD3 R13, PT, PT, R244, 0x10f, -R5.reuse ;  /* 0x0000010ff40d7810 */ /* 0x100fe20007ffe805 */
[----:B------:R-:W2:Y:S01]  /*23bc0*/  MUFU.TANH R8, R8 ;  /* 0x0000000800087308 */ /* 0x000ea20000002400 */
[----:B------:R-:W-:Y:S01]  /*23bd0*/  FFMA.FTZ R16, -R239, R9, R16 ;  /* 0x00000009ef107223 */ /* 0x000fe20000010110 */
[C-C-:B------:R-:W-:Y:S01]  /*23be0*/  IADD3 R9, PT, PT, R10.reuse, 0x10f, -R5.reuse ;  /* 0x0000010f0a097810 */ /* 0x140fe20007ffe805 */
[----:B------:R-:W-:Y:S01]  /*23bf0*/  VIADD R71, R71, 0xfffffef8 ;  /* 0xfffffef847477836 */ /* 0x000fe20000000000 */
[----:B------:R-:W-:-:S02]  /*23c00*/  IADD3 R10, PT, PT, R10, 0x108, -R5 ;  /* 0x000001080a0a7810 */ /* 0x000fc40007ffe805 */
[----:B------:R-:W-:Y:S02]  /*23c10*/  IABS R13, R13 ;  /* 0x0000000d000d7213 */ /* 0x000fe40000000000 */
[----:B------:R-:W-:Y:S01]  /*23c20*/  IADD3 R5, PT, PT, R244, 0x108, -R5 ;  /* 0x00000108f4057810 */ /* 0x000fe20007ffe805 */
[----:B------:R3:W4:Y:S01]  /*23c30*/  MUFU.TANH R18, R57 ;  /* 0x0000003900127308 */ /* 0x0007220000002400 */
[----:B------:R-:W-:Y:S02]  /*23c40*/  I2FP.F32.S32 R13, R13 ;  /* 0x0000000d000d7245 */ /* 0x000fe40000201400 */
[----:B------:R-:W-:Y:S02]  /*23c50*/  IABS R5, R5 ;  /* 0x0000000500057213 */ /* 0x000fe40000000000 */
[----:B------:R-:W-:Y:S01]  /*23c60*/  IABS R9, R9 ;  /* 0x0000000900097213 */ /* 0x000fe20000000000 */
[----:B-1----:R-:W-:Y:S01]  /*23c70*/  FFMA.FTZ R12, -R239, R13, R12 ;  /* 0x0000000def0c7223 */ /* 0x002fe2000001010c */
[----:B------:R-:W-:-:S02]  /*23c80*/  I2FP.F32.S32 R17, R5 ;  /* 0x0000000500117245 */ /* 0x000fc40000201400 */
[-C--:B------:R-:W-:Y:S02]  /*23c90*/  ISETP.GE.AND P3, PT, R6, R248.reuse, PT ;  /* 0x000000f80600720c */ /* 0x080fe40003f66270 */
[----:B------:R-:W-:Y:S01]  /*23ca0*/  I2FP.F32.S32 R9, R9 ;  /* 0x0000000900097245 */ /* 0x000fe20000201400 */
[C---:B--2---:R-:W-:Y:S01]  /*23cb0*/  FFMA.FTZ R8, -R239.reuse, R17, R8 ;  /* 0x00000011ef087223 */ /* 0x044fe20000010108 */
[----:B------:R-:W-:Y:S02]  /*23cc0*/  FSEL R16, R16, -INF , P4 ;  /* 0xff80000010107808 */ /* 0x000fe40002000000 */
[----:B------:R-:W-:Y:S01]  /*23cd0*/  FSEL R12, R12, -INF , P3 ;  /* 0xff8000000c0c7808 */ /* 0x000fe20001800000 */
[----:B------:R-:W-:Y:S01]  /*23ce0*/  FFMA.FTZ R9, -R239, R9, R14 ;  /* 0x00000009ef097223 */ /* 0x000fe2000001010e */
[----:B------:R-:W-:Y:S01]  /*23cf0*/  ISETP.GE.AND P3, PT, R71, R248, PT ;  /* 0x000000f84700720c */ /* 0x000fe20003f66270 */
[----:B---3--:R-:W-:Y:S01]  /*23d00*/  VIADD R57, R59, 0xfffffffe ;  /* 0xfffffffe3b397836 */ /* 0x008fe20000000000 */
[----:B------:R-:W-:-:S02]  /*23d10*/  IABS R10, R10 ;  /* 0x0000000a000a7213 */ /* 0x000fc40000000000 */
[----:B------:R-:W-:Y:S02]  /*23d20*/  FSEL R5, R16, -INF , !P5 ;  /* 0xff80000010057808 */ /* 0x000fe40006800000 */
[----:B------:R-:W-:Y:S02]  /*23d30*/  ISETP.GE.AND P5, PT, R6, R247, PT ;  /* 0x000000f70600720c */ /* 0x000fe40003fa6270 */
[----:B------:R-:W-:Y:S02]  /*23d40*/  FSEL R8, R8, -INF , P3 ;  /* 0xff80000008087808 */ /* 0x000fe40001800000 */
[----:B------:R-:W-:Y:S02]  /*23d50*/  ISETP.GT.AND P3, PT, R57, R226, PT ;  /* 0x000000e23900720c */ /* 0x000fe40003f64270 */
[----:B------:R-:W-:Y:S02]  /*23d60*/  I2FP.F32.S32 R15, R10 ;  /* 0x0000000a000f7245 */ /* 0x000fe40000201400 */
[----:B------:R-:W-:-:S02]  /*23d70*/  ISETP.GE.AND P4, PT, R6, R246, PT ;  /* 0x000000f60600720c */ /* 0x000fc40003f86270 */
[----:B------:R-:W-:Y:S01]  /*23d80*/  FSEL R9, R9, -INF , P5 ;  /* 0xff80000009097808 */ /* 0x000fe20002800000 */
[----:B----4-:R-:W-:Y:S01]  /*23d90*/  FFMA.FTZ R15, -R239, R15, R18 ;  /* 0x0000000fef0f7223 */ /* 0x010fe20000010112 */
[----:B------:R-:W-:Y:S02]  /*23da0*/  FSEL R4, R4, -INF , !P6 ;  /* 0xff80000004047808 */ /* 0x000fe40007000000 */
[----:B------:R-:W-:Y:S02]  /*23db0*/  ISETP.GE.AND P6, PT, R6, R245, PT ;  /* 0x000000f50600720c */ /* 0x000fe40003fc6270 */
[----:B------:R-:W-:Y:S02]  /*23dc0*/  FSEL R178, R9, -INF , !P4 ;  /* 0xff80000009b27808 */ /* 0x000fe40006000000 */
[----:B------:R-:W-:Y:S02]  /*23dd0*/  ISETP.GE.AND P4, PT, R71, R247, PT ;  /* 0x000000f74700720c */ /* 0x000fe40003f86270 */
[----:B------:R-:W-:-:S02]  /*23de0*/  FSEL R177, R12, -INF , !P6 ;  /* 0xff8000000cb17808 */ /* 0x000fc40007000000 */
[C---:B------:R-:W-:Y:S02]  /*23df0*/  ISETP.GE.AND P6, PT, R71.reuse, R245, PT ;  /* 0x000000f54700720c */ /* 0x040fe40003fc6270 */
[----:B------:R-:W-:Y:S02]  /*23e00*/  ISETP.GE.AND P5, PT, R71, R246, PT ;  /* 0x000000f64700720c */ /* 0x000fe40003fa6270 */
[----:B------:R-:W-:Y:S02]  /*23e10*/  FSEL R6, R15, -INF , P4 ;  /* 0xff8000000f067808 */ /* 0x000fe40002000000 */
[----:B------:R-:W-:Y:S02]  /*23e20*/  FSEL R71, R8, -INF , !P6 ;  /* 0xff80000008477808 */ /* 0x000fe40007000000 */
[----:B------:R-:W-:Y:S01]  /*23e30*/  FSEL R6, R6, -INF , !P5 ;  /* 0xff80000006067808 */ /* 0x000fe20006800000 */
[----:B------:R-:W-:Y:S05]  /*23e40*/  @!P3 BRA `(.L_x_7182) ;  /* 0x0000000c0014b947 */ /* 0x000fea0003800000 */
[----:B------:R-:W-:Y:S04]  /*23e50*/  BSSY.RECONVERGENT B0, `(.L_x_7183) ;  /* 0x0000048000007945 */ /* 0x000fe80003800200 */
[----:B------:R-:W-:Y:S05]  /*23e60*/  @!P1 BRA `(.L_x_7184) ;  /* 0x0000000000f89947 */ /* 0x000fea0003800000 */
[----:B------:R-:W2:Y:S01]  /*23e70*/  LD.E R13, desc[UR4][R164.64+0x170] ;  /* 0x00017004a40d7980 */ /* 0x000ea2000c101900 */
[C---:B------:R-:W-:Y:S01]  /*23e80*/  VIADD R16, R11.reuse, 0xfffffd00 ;  /* 0xfffffd000b107836 */ /* 0x040fe20000000000 */
[----:B------:R-:W-:-:S04]  /*23e90*/  IADD3 R8, PT, PT, R11, -0x200, RZ ;  /* 0xfffffe000b087810 */ /* 0x000fc80007ffe0ff */
[----:B------:R-:W-:Y:S02]  /*23ea0*/  IABS R11, R16 ;  /* 0x00000010000b7213 */ /* 0x000fe40000000000 */
[----:B------:R-:W-:Y:S02]  /*23eb0*/  IABS R10, R8 ;  /* 0x00000008000a7213 */ /* 0x000fe40000000000 */
[-C--:B--2---:R-:W-:Y:S02]  /*23ec0*/  IABS R9, R13.reuse ;  /* 0x0000000d00097213 */ /* 0x084fe40000000000 */
[-C--:B------:R-:W-:Y:S02]  /*23ed0*/  LOP3.LUT R16, R16, R13.reuse, RZ, 0x3c, !PT ;  /* 0x0000000d10107212 */ /* 0x080fe400078e3cff */
[----:B------:R-:W1:Y:S01]  /*23ee0*/  I2F.RP R14, R9 ;  /* 0x00000009000e7306 */ /* 0x000e620000209400 */
[----:B------:R-:W-:-:S04]  /*23ef0*/  LOP3.LUT R8, R8, R13, RZ, 0x3c, !PT ;  /* 0x0000000d08087212 */ /* 0x000fc800078e3cff */
[----:B------:R-:W-:-:S03]  /*23f00*/  ISETP.GE.AND P4, PT, R8, RZ, PT ;  /* 0x000000ff0800720c */ /* 0x000fc60003f86270 */
[----:B-1----:R-:W1:Y:S02]  /*23f10*/  MUFU.RCP R18, R14 ;  /* 0x0000000e00127308 */ /* 0x002e640000001000 */
[----:B-1----:R-:W-:-:S06]  /*23f20*/  VIADD R18, R18, 0xffffffe ;  /* 0x0ffffffe12127836 */ /* 0x002fcc0000000000 */
[----:B------:R-:W1:Y:S02]  /*23f30*/  F2I.FTZ.U32.TRUNC.NTZ R19, R18 ;  /* 0x0000001200137305 */ /* 0x000e64000021f000 */
[----:B-1----:R-:W-:Y:S02]  /*23f40*/  IMAD.MOV R12, RZ, RZ, -R19 ;  /* 0x000000ffff0c7224 */ /* 0x002fe400078e0a13 */
[----:B------:R-:W-:Y:S02]  /*23f50*/  IMAD.MOV.U32 R18, RZ, RZ, RZ ;  /* 0x000000ffff127224 */ /* 0x000fe400078e00ff */
[----:B------:R-:W-:Y:S01]  /*23f60*/  IMAD R15, R12, R9, RZ ;  /* 0x000000090c0f7224 */ /* 0x000fe200078e02ff */
[----:B------:R-:W-:-:S03]  /*23f70*/  IABS R12, R13 ;  /* 0x0000000d000c7213 */ /* 0x000fc60000000000 */
[----:B------:R-:W-:Y:S01]  /*23f80*/  IMAD.HI.U32 R15, R19, R15, R18 ;  /* 0x0000000f130f7227 */ /* 0x000fe200078e0012 */
[----:B------:R-:W-:-:S05]  /*23f90*/  IADD3 R12, PT, PT, RZ, -R12, RZ ;  /* 0x8000000cff0c7210 */ /* 0x000fca0007ffe0ff */
[----:B------:R-:W-:-:S04]  /*23fa0*/  IMAD.HI.U32 R14, R15, R11, RZ ;  /* 0x0000000b0f0e7227 */ /* 0x000fc800078e00ff */
[----:B------:R-:W-:-:S04]  /*23fb0*/  IMAD.HI.U32 R15, R15, R10, RZ ;  /* 0x0000000a0f0f7227 */ /* 0x000fc800078e00ff */
[-C--:B------:R-:W-:Y:S01]  /*23fc0*/  IMAD R18, R14, R12.reuse, R11 ;  /* 0x0000000c0e127224 */ /* 0x080fe200078e020b */
[----:B------:R-:W-:Y:S01]  /*23fd0*/  LOP3.LUT R11, RZ, R13, RZ, 0x33, !PT ;  /* 0x0000000dff0b7212 */ /* 0x000fe200078e33ff */
        /* <DEDUP_REMOVED lines=10> */
[----:B------:R-:W-:Y:S01]  /*24080*/  ISETP.NE.AND P3, PT, R13, RZ, PT ;  /* 0x000000ff0d00720c */ /* 0x000fe20003f65270 */
[----:B------:R-:W2:Y:S06]  /*24090*/  LD.E.64 R16, desc[UR4][R164.64+0x20] ;  /* 0x00002004a4107980 */ /* 0x000eac000c101b00 */
[----:B------:R-:W-:-:S02]  /*240a0*/  @P5 VIADD R14, R14, 0x1 ;  /* 0x000000010e0e5836 */ /* 0x000fc40000000000 */
        /* <DEDUP_REMOVED lines=26> */
.L_x_7184:
        /* <DEDUP_REMOVED lines=8> */
.L_x_7185:
[----:B------:R-:W-:Y:S05]  /*242d0*/  BSYNC.RECONVERGENT B0 ;  /* 0x0000000000007941 */ /* 0x000fea0003800200 */
.L_x_7183:
[C---:B------:R-:W-:Y:S01]  /*242e0*/  IMAD.SHL.U32 R13, R222.reuse, 0x20, RZ ;  /* 0x00000020de0d7824 */ /* 0x040fe200078e00ff */
[----:B------:R-:W-:Y:S01]  /*242f0*/  SHF.L.U64.HI R10, R222, 0x5, R223 ;  /* 0x00000005de0a7819 */ /* 0x000fe200000102df */
[----:B------:R-:W1:Y:S01]  /*24300*/  S2R R11, SR_TID.X ;  /* 0x00000000000b7919 */ /* 0x000e620000002100 */
[----:B------:R-:W2:Y:S01]  /*24310*/  S2UR UR6, SR_CgaCtaId ;  /* 0x00000000000679c3 */ /* 0x000ea20000008800 */
[----:B------:R-:W-:Y:S01]  /*24320*/  UMOV UR7, 0x400 ;  /* 0x0000040000077882 */ /* 0x000fe20000000000 */
[----:B------:R-:W-:Y:S01]  /*24330*/  IADD3 R20, P1, PT, R13, R228, RZ ;  /* 0x000000e40d147210 */ /* 0x000fe20007f3e0ff */
[----:B------:R-:W-:-:S04]  /*24340*/  @!P0 IMAD.MOV.U32 R229, RZ, RZ, R227 ;  /* 0x000000ffffe58224 */ /* 0x000fc800078e00e3 */
[----:B------:R-:W-:Y:S01]  /*24350*/  IMAD.X R21, R10, 0x1, R227, P1 ;  /* 0x000000010a157824 */ /* 0x000fe200008e06e3 */
[----:B------:R-:W-:-:S05]  /*24360*/  IADD3 R18, P1, PT, R20, R13, RZ ;  /* 0x0000000d14127210 */ /* 0x000fca0007f3e0ff */
[----:B------:R-:W-:Y:S01]  /*24370*/  IMAD.X R19, R21, 0x1, R10, P1 ;  /* 0x0000000115137824 */ /* 0x000fe200008e060a */
[----:B------:R-:W-:-:S05]  /*24380*/  IADD3 R16, P1, PT, R18, R13, RZ ;  /* 0x0000000d12107210 */ /* 0x000fca0007f3e0ff */
[----:B------:R-:W-:Y:S01]  /*24390*/  IMAD.X R17, R19, 0x1, R10, P1 ;  /* 0x0000000113117824 */ /* 0x000fe200008e060a */
[----:B------:R-:W-:Y:S01]  /*243a0*/  IADD3 R14, P1, PT, R16, R13, RZ ;  /* 0x0000000d100e7210 */ /* 0x000fe20007f3e0ff */
[----:B--2---:R-:W-:-:S04]  /*243b0*/  ULEA UR6, UR6, UR7, 0x18 ;  /* 0x0000000706067291 */ /* 0x004fc8000f8ec0ff */
[----:B------:R-:W-:Y:S01]  /*243c0*/  IMAD.X R15, R17, 0x1, R10, P1 ;  /* 0x00000001110f7824 */ /* 0x000fe200008e060a */
[----:B------:R-:W-:-:S05]  /*243d0*/  IADD3 R22, P1, PT, R14, R13, RZ ;  /* 0x0000000d0e167210 */ /* 0x000fca0007f3e0ff */
[----:B------:R-:W-:Y:S01]  /*243e0*/  IMAD.X R23, R15, 0x1, R10, P1 ;  /* 0x000000010f177824 */ /* 0x000fe200008e060a */
[----:B------:R-:W-:Y:S01]  /*243f0*/  IADD3 R24, P1, PT, R22, R13, RZ ;  /* 0x0000000d16187210 */ /* 0x000fe20007f3e0ff */
[----:B-1----:R-:W-:-:S04]  /*24400*/  IMAD.SHL.U32 R9, R11, 0x8, RZ ;  /* 0x000000080b097824 */ /* 0x002fc800078e00ff */
[----:B------:R-:W-:Y:S01]  /*24410*/  IMAD.X R25, R23, 0x1, R10, P1 ;  /* 0x0000000117197824 */ /* 0x000fe200008e060a */
[----:B------:R-:W-:Y:S02]  /*24420*/  IADD3 R26, P1, PT, R24, R13, RZ ;  /* 0x0000000d181a7210 */ /* 0x000fe40007f3e0ff */
[----:B------:R-:W-:-:S03]  /*24430*/  LOP3.LUT R8, R9, 0x1c0, RZ, 0xc0, !PT ;  /* 0x000001c009087812 */ /* 0x000fc600078ec0ff */
[----:B------:R-:W-:Y:S01]  /*24440*/  IMAD.X R27, R25, 0x1, R10, P1 ;  /* 0x00000001191b7824 */ /* 0x000fe200008e060a */
[----:B------:R-:W-:Y:S02]  /*24450*/  IADD3 R28, P1, PT, R26, R13, RZ ;  /* 0x0000000d1a1c7210 */ /* 0x000fe40007f3e0ff */
[----:B------:R-:W-:-:S03]  /*24460*/  LOP3.LUT R8, R8, 0x38, R11, 0xf8, !PT ;  /* 0x0000003808087812 */ /* 0x000fc600078ef80b */
[----:B------:R-:W-:Y:S01]  /*24470*/  IMAD.X R29, R27, 0x1, R10, P1 ;  /* 0x000000011b1d7824 */ /* 0x000fe200008e060a */
[--C-:B------:R-:W-:Y:S02]  /*24480*/  LOP3.LUT R8, R8, 0x38, R9.reuse, 0x78, !PT ;  /* 0x0000003808087812 */ /* 0x100fe400078e7809 */
[----:B------:R-:W-:Y:S02]  /*24490*/  IADD3 R30, P1, PT, R28, R13, RZ ;  /* 0x0000000d1c1e7210 */ /* 0x000fe40007f3e0ff */
[----:B------:R-:W-:-:S03]  /*244a0*/  LOP3.LUT R9, R8, 0x1e00, R9, 0xf8, !PT ;  /* 0x00001e0008097812 */ /* 0x000fc600078ef809 */
[----:B------:R-:W-:Y:S01]  /*244b0*/  IMAD.X R31, R29, 0x1, R10, P1 ;  /* 0x000000011d1f7824 */ /* 0x000fe200008e060a */
[----:B------:R-:W-:Y:S02]  /*244c0*/  IADD3 R32, P1, PT, R30, R13, RZ ;  /* 0x0000000d1e207210 */ /* 0x000fe40007f3e0ff */
[----:B------:R-:W-:-:S03]  /*244d0*/  LEA R9, R9, UR6, 0x1 ;  /* 0x0000000609097c11 */ /* 0x000fc6000f8e08ff */
[--C-:B------:R-:W-:Y:S01]  /*244e0*/  IMAD.X R33, R31, 0x1, R10.reuse, P1 ;  /* 0x000000011f217824 */ /* 0x100fe200008e060a */
[----:B------:R-:W-:Y:S01]  /*244f0*/  IADD3 R34, P1, PT, R32, R13, RZ ;  /* 0x0000000d20227210 */ /* 0x000fe20007f3e0ff */
[----:B------:R-:W-:Y:S01]  /*24500*/  @!PT LDS RZ, [RZ] ;  /* 0x00000000fffff984 */ /* 0x000fe20000000800 */
[----:B------:R-:W-:Y:S01]  /*24510*/  @!PT LDS RZ, [RZ] ;  /* 0x00000000fffff984 */ /* 0x000fe20000000800 */
[----:B------:R-:W-:Y:S01]  /*24520*/  @!PT LDS RZ, [RZ] ;  /* 0x00000000fffff984 */ /* 0x000fe20000000800 */
[----:B------:R-:W-:Y:S04]  /*24530*/  @!P0 LDGSTS.E.BYPASS.LTC128B.128 [R9+0x2000], desc[UR4][R228.64] ;  /* 0x02000000e4098fae */ /* 0x000fe8000b981a04 */
[----:B------:R1:W-:Y:S01]  /*24540*/  @P0 STS.128 [R9+0x2000], RZ ;  /* 0x002000ff09000388 */ /* 0x0003e20000000c00 */
[----:B------:R-:W-:-:S03]  /*24550*/  IMAD.X R35, R33, 0x1, R10, P1 ;  /* 0x0000000121237824 */ /* 0x000fc600008e060a */
        /* <DEDUP_REMOVED lines=19> */
[----:B--2---:R-:W-:-:S03]  /*24690*/  IADD3 R20, P1, PT, R34, R13, RZ ;  /* 0x0000000d22147210 */ /* 0x004fc60007f3e0ff */
[----:B------:R1:W-:Y:S04]  /*246a0*/  @P0 STS.128 [R9+0x4000], RZ ;  /* 0x004000ff09000388 */ /* 0x0003e80000000c00 */
[----:B------:R-:W-:Y:S01]  /*246b0*/  @!PT LDS RZ, [RZ] ;  /* 0x00000000fffff984 */ /* 0x000fe20000000800 */
[----:B------:R-:W-:Y:S01]  /*246c0*/  @!PT LDS RZ, [RZ] ;  /* 0x00000000fffff984 */ /* 0x000fe20000000800 */
[----:B------:R-:W-:Y:S01]  /*246d0*/  @!PT LDS RZ, [RZ] ;  /* 0x00000000fffff984 */ /* 0x000fe20000000800 */
[----:B------:R1:W-:Y:S01]  /*246e0*/  @!P0 LDGSTS.E.BYPASS.LTC128B.128 [R9+0x4800], desc[UR4][R22.64] ;  /* 0x0480000016098fae */ /* 0x0003e2000b981a04 */
[----:B------:R-:W-:Y:S01]  /*246f0*/  IMAD.X R21, R35, 0x1, R10, P1 ;  /* 0x0000000123157824 */ /* 0x000fe200008e060a */
[-C--:B---3--:R-:W-:Y:S02]  /*24700*/  IADD3 R18, P1, PT, R20, R13.reuse, RZ ;  /* 0x0000000d14127210 */ /* 0x088fe40007f3e0ff */
[----:B------:R1:W-:Y:S02]  /*24710*/  @P0 STS.128 [R9+0x4800], RZ ;  /* 0x004800ff09000388 */ /* 0x0003e40000000c00 */
[----:B------:R-:W-:-:S02]  /*24720*/  IADD3 R12, P3, PT, R18, R13, RZ ;  /* 0x0000000d120c7210 */ /* 0x000fc40007f7e0ff */
        /* <DEDUP_REMOVED lines=10> */
[----:B----4-:R-:W-:-:S03]  /*247d0*/  @!P0 IADD3 R14, P1, PT, R12, R13, RZ ;  /* 0x0000000d0c0e8210 */ /* 0x010fc60007f3e0ff */
        /* <DEDUP_REMOVED lines=44> */
.L_x_7182:
[----:B------:R-:W-:Y:S05]  /*24aa0*/  BSYNC.RECONVERGENT B1 ;  /* 0x0000000000017941 */ /* 0x000fea0003800200 */
.L_x_7181:
[----:B------:R-:W2:Y:S01]  /*24ab0*/  LD.E R186, desc[UR4][R164.64+0xdc] ;  /* 0x0000dc04a4ba7980 */ /* 0x000ea2000c101900 */
[----:B------:R-:W-:Y:S01]  /*24ac0*/  FMNMX3.FTZ R11, R0, R129, R70, !PT ;  /* 0x00000081000b7276 */ /* 0x000fe20007810046 */
[----:B------:R-:W3:Y:S01]  /*24ad0*/  S2UR UR6, SR_CgaCtaId ;  /* 0x00000000000679c3 */ /* 0x000ee20000008800 */
[----:B-1----:R-:W-:Y:S01]  /*24ae0*/  FMNMX3.FTZ R12, R2, R131, R128, !PT ;  /* 0x00000083020c7276 */ /* 0x002fe20007810080 */
[----:B------:R-:W1:Y:S01]  /*24af0*/  S2R R8, SR_TID.X ;  /* 0x0000000000087919 */ /* 0x000e620000002100 */
[----:B------:R-:W-:Y:S01]  /*24b00*/  FMNMX3.FTZ R11, R11, R130, R169, !PT ;  /* 0x000000820b0b7276 */ /* 0x000fe200078100a9 */
[----:B------:R-:W-:Y:S01]  /*24b10*/  UMOV UR7, 0x400 ;  /* 0x0000040000077882 */ /* 0x000fe20000000000 */
        /* <DEDUP_REMOVED lines=9> */
[----:B------:R-:W-:Y:S01]  /*24bb0*/  FMNMX3.FTZ R11, R11, R105, R108, !PT ;  /* 0x000000690b0b7276 */ /* 0x000fe2000781006c */
[----:B---3--:R-:W-:Y:S01]  /*24bc0*/  ULEA UR6, UR6, UR7, 0x18 ;  /* 0x0000000706067291 */ /* 0x008fe2000f8ec0ff */
        /* <DEDUP_REMOVED lines=51> */
[----:B-1----:R-:W-:Y:S01]  /*24f00*/  SHF.L.U32 R8, R8, 0x6, RZ ;  /* 0x0000000608087819 */ /* 0x002fe200000006ff */
[----:B------:R-:W1:Y:S03]  /*24f10*/  SHFL.BFLY PT, R10, R11, 0x2, 0x1f ;  /* 0x0c401f000b0a7f89 */ /* 0x000e6600000e0000 */
[----:B------:R-:W-:Y:S01]  /*24f20*/  LOP3.LUT R8, R3, 0x200, R8, 0xf8, !PT ;  /* 0x0000020003087812 */ /* 0x000fe200078ef808 */
[----:B------:R-:W3:Y:S03]  /*24f30*/  SHFL.BFLY PT, R9, R12, 0x2, 0x1f ;  /* 0x0c401f000c097f89 */ /* 0x000ee600000e0000 */
[----:B------:R-:W-:-:S04]  /*24f40*/  LEA R187, R8, UR6, 0x1 ;  /* 0x0000000608bb7c11 */ /* 0x000fc8000f8e08ff */
[C---:B------:R-:W-:Y:S02]  /*24f50*/  IADD3 R24, PT, PT, R187.reuse, 0xa000, RZ ;  /* 0x0000a000bb187810 */ /* 0x040fe40007ffe0ff */
[----:B------:R-:W-:Y:S02]  /*24f60*/  IADD3 R211, PT, PT, R187, 0xa040, RZ ;  /* 0x0000a040bbd37810 */ /* 0x000fe40007ffe0ff */
[----:B------:R-:W-:-:S05]  /*24f70*/  @P2 IADD3 R211, PT, PT, R24, -0x40, RZ ;  /* 0xffffffc018d32810 */ /* 0x000fca0007ffe0ff */
[----:B------:R-:W-:Y:S01]  /*24f80*/  LDSM.16.MT88.4 R24, [R211] ;  /* 0x00000000d318783b */ /* 0x000fe20000004200 */
[----:B-1----:R-:W-:Y:S02]  /*24f90*/  FMNMX.FTZ R10, R11, R10, !PT ;  /* 0x0000000a0b0a7209 */ /* 0x002fe40007810000 */
[----:B---3--:R-:W-:-:S03]  /*24fa0*/  FMNMX.FTZ R9, R12, R9, !PT ;  /* 0x000000090c097209 */ /* 0x008fc60007810000 */
[----:B------:R-:W1:Y:S04]  /*24fb0*/  SHFL.BFLY PT, R179, R10, 0x1, 0x1f ;  /* 0x0c201f000ab37f89 */ /* 0x000e6800000e0000 */
[----:B------:R-:W3:Y:S01]  /*24fc0*/  SHFL.BFLY PT, R180, R9, 0x1, 0x1f ;  /* 0x0c201f0009b47f89 */ /* 0x000ee200000e0000 */
[----:B-1----:R-:W-:-:S04]  /*24fd0*/  FMNMX.FTZ R179, R10, R179, !PT ;  /* 0x000000b30ab37209 */ /* 0x002fc80007810000 */
[----:B------:R-:W-:Y:S02]  /*24fe0*/  FSETP.NEU.FTZ.AND P0, PT, R179, -INF , PT ;  /* 0xff800000b300780b */ /* 0x000fe40003f1d000 */
[----:B---3--:R-:W-:-:S04]  /*24ff0*/  FMNMX.FTZ R180, R9, R180, !PT ;  /* 0x000000b409b47209 */ /* 0x008fc80007810000 */
[----:B------:R-:W-:-:S04]  /*25000*/  FSETP.NEU.FTZ.AND P1, PT, R180, -INF , PT ;  /* 0xff800000b400780b */ /* 0x000fc80003f3d000 */
[----:B------:R-:W-:-:S05]  /*25010*/  FSEL R15, R180, RZ, P1 ;  /* 0x000000ffb40f7208 */ /* 0x000fca0000800000 */
[----:B------:R-:W-:Y:S01]  /*25020*/  FADD.FTZ R15, R2, -R15 ;  /* 0x8000000f020f7221 */ /* 0x000fe20000010000 */
[C---:B------:R-:W-:Y:S02]  /*25030*/  IADD3 R2, PT, PT, R56.reuse, R187, RZ ;  /* 0x000000bb38027210 */ /* 0x040fe40007ffe0ff */
[----:B------:R-:W-:Y:S01]  /*25040*/  IADD3 R56, PT, PT, R56, R211, RZ ;  /* 0x000000d338387210 */ /* 0x000fe20007ffe0ff */
[C---:B--2---:R-:W-:Y:S01]  /*25050*/  FMUL.FTZ R183, R186.reuse, R179 ;  /* 0x000000b3bab77220 */ /* 0x044fe20000410000 */
[C---:B------:R-:W-:Y:S01]  /*25060*/  FMUL.FTZ R9, R186.reuse, R180 ;  /* 0x000000b4ba097220 */ /* 0x040fe20000410000 */
[----:B------:R-:W-:-:S03]  /*25070*/  FMUL.FTZ R209, R186, R15 ;  /* 0x0000000fbad17220 */ /* 0x000fc60000410000 */
[----:B------:R-:W-:Y:S02]  /*25080*/  FSEL R183, R183, RZ, P0 ;  /* 0x000000ffb7b77208 */ /* 0x000fe40000000000 */
[----:B------:R-:W-:Y:S01]  /*25090*/  FSEL R3, R9, RZ, P1 ;  /* 0x000000ff09037208 */ /* 0x000fe20000800000 */
[----:B------:R-:W1:Y:S01]  /*250a0*/  MUFU.EX2 R209, R209 ;  /* 0x000000d100d17308 */ /* 0x000e620000000800 */
[----:B------:R-:W2:Y:S01]  /*250b0*/  LDSM.16.MT88.4 R8, [R187+0xa000] ;  /* 0x00a00000bb08783b */ /* 0x000ea20000004200 */
[-CC-:B------:R-:W-:Y:S01]  /*250c0*/  FFMA.FTZ R13, R129, R186.reuse, -R183.reuse ;  /* 0x000000ba810d7223 */ /* 0x180fe200000108b7 */
[-CC-:B------:R-:W-:Y:S01]  /*250d0*/  FFMA.FTZ R129, R70, R186.reuse, -R183.reuse ;  /* 0x000000ba46817223 */ /* 0x180fe200000108b7 */
[-C--:B------:R-:W-:Y:S01]  /*250e0*/  FFMA.FTZ R14, R169, R186.reuse, -R183 ;  /* 0x000000baa90e7223 */ /* 0x080fe200000108b7 */
[-CC-:B------:R-:W-:Y:S01]  /*250f0*/  FFMA.FTZ R12, R131, R186.reuse, -R3.reuse ;  /* 0x000000ba830c7223 */ /* 0x180fe20000010803 */
[----:B------:R3:W-:Y:S01]  /*25100*/  MUFU.EX2 R70, R13 ;  /* 0x0000000d00467308 */ /* 0x0007e20000000800 */
[-C--:B------:R-:W-:Y:S01]  /*25110*/  FFMA.FTZ R169, R128, R186.reuse, -R3 ;  /* 0x000000ba80a97223 */ /* 0x080fe20000010803 */
[-C--:B------:R-:W-:Y:S01]  /*25120*/  FFMA.FTZ R130, R130, R186.reuse, -R183 ;  /* 0x000000ba82827223 */ /* 0x080fe200000108b7 */
[-CC-:B------:R-:W-:Y:S01]  /*25130*/  FFMA.FTZ R171, R171, R186.reuse, -R3.reuse ;  /* 0x000000baabab7223 */ /* 0x180fe20000010803 */
[----:B------:R-:W-:Y:S01]  /*25140*/  MUFU.EX2 R131, R14 ;  /* 0x0000000e00837308 */ /* 0x000fe20000000800 */
[-C--:B------:R-:W-:Y:S01]  /*25150*/  FFMA.FTZ R166, R166, R186.reuse, -R3 ;  /* 0x000000baa6a67223 */ /* 0x080fe20000010803 */
[-C--:B------:R-:W-:Y:S01]  /*25160*/  FFMA.FTZ R127, R127, R186.reuse, -R183 ;  /* 0x000000ba7f7f7223 */ /* 0x080fe200000108b7 */
[-C--:B------:R-:W-:Y:S01]  /*25170*/  FFMA.FTZ R28, R121, R186.reuse, -R3 ;  /* 0x000000ba791c7223 */ /* 0x080fe20000010803 */
[----:B------:R4:W-:Y:S01]  /*25180*/  MUFU.EX2 R128, R12 ;  /* 0x0000000c00807308 */ /* 0x0009e20000000800 */
[-C--:B-1----:R-:W-:Y:S01]  /*25190*/  FMUL.FTZ R20, R160, R209.reuse ;  /* 0x000000d1a0147220 */ /* 0x082fe20000410000 */
[-C--:B------:R-:W-:Y:S01]  /*251a0*/  FMUL.FTZ R21, R161, R209.reuse ;  /* 0x000000d1a1157220 */ /* 0x080fe20000410000 */
[-C--:B------:R-:W-:Y:S01]  /*251b0*/  FMUL.FTZ R156, R156, R209.reuse ;  /* 0x000000d19c9c7220 */ /* 0x080fe20000410000 */
[----:B------:R-:W1:Y:S01]  /*251c0*/  MUFU.EX2 R129, R129 ;  /* 0x0000008100817308 */ /* 0x000e620000000800 */
[-C--:B------:R-:W-:Y:S01]  /*251d0*/  FMUL.FTZ R157, R157, R209.reuse ;  /* 0x000000d19d9d7220 */ /* 0x080fe20000410000 */
[----:B---3--:R-:W-:Y:S01]  /*251e0*/  FSEL R13, R179, RZ, P0 ;  /* 0x000000ffb30d7208 */ /* 0x008fe20000000000 */
[-C--:B------:R-:W-:Y:S01]  /*251f0*/  FMUL.FTZ R152, R152, R209.reuse ;  /* 0x000000d198987220 */ /* 0x080fe20000410000 */
[----:B------:R-:W3:Y:S01]  /*25200*/  MUFU.EX2 R130, R130 ;  /* 0x0000008200827308 */ /* 0x000ee20000000800 */
[-C--:B------:R-:W-:Y:S01]  /*25210*/  FMUL.FTZ R153, R153, R209.reuse ;  /* 0x000000d199997220 */ /* 0x080fe20000410000 */
[-C--:B------:R-:W-:Y:S01]  /*25220*/  FMUL.FTZ R148, R148, R209.reuse ;  /* 0x000000d194947220 */ /* 0x080fe20000410000 */
[----:B------:R-:W-:Y:S01]  /*25230*/  FADD.FTZ R13, R0, -R13 ;  /* 0x8000000d000d7221 */ /* 0x000fe20000010000 */
[----:B------:R-:W5:Y:S01]  /*25240*/  MUFU.EX2 R169, R169 ;  /* 0x000000a900a97308 */ /* 0x000f620000000800 */
[----:B------:R-:W-:Y:S01]  /*25250*/  FMUL.FTZ R149, R149, R209 ;  /* 0x000000d195957220 */ /* 0x000fe20000410000 */
[--C-:B------:R-:W-:Y:S01]  /*25260*/  FFMA.FTZ R120, R120, R186, -R183.reuse ;  /* 0x000000ba78787223 */ /* 0x100fe200000108b7 */
[----:B------:R-:W-:Y:S01]  /*25270*/  FMUL.FTZ R195, R186, R13 ;  /* 0x0000000dbac37220 */ /* 0x000fe20000410000 */
[----:B------:R-:W-:Y:S01]  /*25280*/  MUFU.EX2 R0, R166 ;  /* 0x000000a600007308 */ /* 0x000fe20000000800 */
[----:B----4-:R-:W4:Y:S01]  /*25290*/  LDSM.16.MT88.4 R12, [R2+0xa000] ;  /* 0x00a00000020c783b */ /* 0x010f220000004200 */
[----:B-1----:R-:W-:Y:S01]  /*252a0*/  F2FP.F16.F32.PACK_AB R17, R129, R70 ;  /* 0x000000468111723e */ /* 0x002fe200000000ff */
[-CC-:B------:R-:W-:Y:S01]  /*252b0*/  FFMA.FTZ R123, R123, R186.reuse, -R183.reuse ;  /* 0x000000ba7b7b7223 */ /* 0x180fe200000108b7 */
[----:B------:R-:W1:Y:S01]  /*252c0*/  MUFU.EX2 R171, R171 ;  /* 0x000000ab00ab7308 */ /* 0x000e620000000800 */
[----:B------:R-:W-:Y:S01]  /*252d0*/  FFMA.FTZ R124, R124, R186, -R183 ;  /* 0x000000ba7c7c7223 */ /* 0x000fe200000108b7 */
[----:B---3--:R-:W-:Y:S01]  /*252e0*/  F2FP.F16.F32.PACK_AB R19, R131, R130 ;  /* 0x000000828313723e */ /* 0x008fe200000000ff */
[-CC-:B------:R-:W-:Y:S01]  /*252f0*/  FFMA.FTZ R32, R122, R186.reuse, -R3.reuse ;  /* 0x000000ba7a207223 */ /* 0x180fe20000010803 */
[----:B------:R-:W3:Y:S01]  /*25300*/  MUFU.EX2 R195, R195 ;  /* 0x000000c300c37308 */ /* 0x000ee20000000800 */
[--C-:B------:R-:W-:Y:S01]  /*25310*/  FFMA.FTZ R33, R125, R186, -R3.reuse ;  /* 0x000000ba7d217223 */ /* 0x100fe20000010803 */
[----:B-----5:R-:W-:Y:S01]  /*25320*/  F2FP.F16.F32.PACK_AB R16, R169, R128 ;  /* 0x00000080a910723e */ /* 0x020fe200000000ff */
[-C--:B------:R-:W-:Y:S01]  /*25330*/  FMUL.FTZ R144, R144, R209.reuse ;  /* 0x000000d190907220 */ /* 0x080fe20000410000 */
[----:B------:R5:W-:Y:S01]  /*25340*/  MUFU.EX2 R121, R127 ;  /* 0x0000007f00797308 */ /* 0x000be20000000800 */
[-C--:B------:R-:W-:Y:S01]  /*25350*/  FMUL.FTZ R145, R145, R209.reuse ;  /* 0x000000d191917220 */ /* 0x080fe20000410000 */
[-C--:B------:R-:W-:Y:S01]  /*25360*/  FMUL.FTZ R140, R140, R209.reuse ;  /* 0x000000d18c8c7220 */ /* 0x080fe20000410000 */
[-C--:B------:R-:W-:Y:S01]  /*25370*/  FMUL.FTZ R141, R141, R209.reuse ;  /* 0x000000d18d8d7220 */ /* 0x080fe20000410000 */
[----:B------:R-:W-:Y:S01]  /*25380*/  MUFU.EX2 R120, R120 ;  /* 0x0000007800787308 */ /* 0x000fe20000000800 */
[-C--:B------:R-:W-:Y:S01]  /*25390*/  FMUL.FTZ R136, R136, R209.reuse ;  /* 0x000000d188887220 */ /* 0x080fe20000410000 */
[----:B-1----:R-:W-:Y:S01]  /*253a0*/  F2FP.F16.F32.PACK_AB R18, R171, R0 ;  /* 0x00000000ab12723e */ /* 0x002fe200000000ff */
[-C--:B------:R-:W-:Y:S01]  /*253b0*/  FMUL.FTZ R137, R137, R209.reuse ;  /* 0x000000d189897220 */ /* 0x080fe20000410000 */
[----:B------:R-:W-:Y:S01]  /*253c0*/  MUFU.EX2 R123, R123 ;  /* 0x0000007b007b7308 */ /* 0x000fe20000000800 */
[----:B------:R-:W-:Y:S01]  /*253d0*/  FMUL.FTZ R132, R132, R209 ;  /* 0x000000d184847220 */ /* 0x000fe20000410000 */
[-C--:B---3--:R-:W-:Y:S01]  /*253e0*/  FMUL.FTZ R22, R162, R195.reuse ;  /* 0x000000c3a2167220 */ /* 0x088fe20000410000 */
[-C--:B------:R-:W-:Y:S01]  /*253f0*/  FMUL.FTZ R23, R163, R195.reuse ;  /* 0x000000c3a3177220 */ /* 0x080fe20000410000 */
[-C--:B------:R-:W-:Y:S01]  /*25400*/  FMUL.FTZ R158, R158, R195.reuse ;  /* 0x000000c39e9e7220 */ /* 0x080fe20000410000 */
[-C--:B------:R-:W-:Y:S01]  /*25410*/  FMUL.FTZ R159, R159, R195.reuse ;  /* 0x000000c39f9f7220 */ /* 0x080fe20000410000 */
[-C--:B------:R-:W-:Y:S01]  /*25420*/  FMUL.FTZ R154, R154, R195.reuse ;  /* 0x000000c39a9a7220 */ /* 0x080fe20000410000 */
[-C--:B------:R-:W-:Y:S01]  /*25430*/  FMUL.FTZ R155, R155, R195.reuse ;  /* 0x000000c39b9b7220 */ /* 0x080fe20000410000 */
[-C--:B------:R-:W-:Y:S01]  /*25440*/  FMUL.FTZ R150, R150, R195.reuse ;  /* 0x000000c396967220 */ /* 0x080fe20000410000 */
[-C--:B------:R-:W-:Y:S01]  /*25450*/  FMUL.FTZ R151, R151, R195.reuse ;  /* 0x000000c397977220 */ /* 0x080fe20000410000 */
[C---:B--2---:R-:W-:Y:S01]  /*25460*/  HMMA.16816.F32 R20, R16.reuse, R8, R20 ;  /* 0x000000081014723c */ /* 0x044fe20000001814 */
[-C--:B-----5:R-:W-:Y:S01]  /*25470*/  FFMA.FTZ R127, R112, R186.reuse, -R3 ;  /* 0x000000ba707f7223 */ /* 0x0a0fe20000010803 */
[----:B------:R-:W-:Y:S01]  /*25480*/  MUFU.EX2 R124, R124 ;  /* 0x0000007c007c7308 */ /* 0x000fe20000000800 */
[-C--:B------:R-:W-:Y:S01]  /*25490*/  FMUL.FTZ R146, R146, R195.reuse ;  /* 0x000000c392927220 */ /* 0x080fe20000410000 */
[-C--:B------:R-:W-:Y:S01]  /*254a0*/  FMUL.FTZ R147, R147, R195.reuse ;  /* 0x000000c393937220 */ /* 0x080fe20000410000 */
[-C--:B------:R-:W-:Y:S01]  /*254b0*/  FMUL.FTZ R142, R142, R195.reuse ;  /* 0x000000c38e8e7220 */ /* 0x080fe20000410000 */
[----:B------:R1:W-:Y:S01]  /*254c0*/  MUFU.EX2 R122, R28 ;  /* 0x0000001c007a7308 */ /* 0x0003e20000000800 */
[-C--:B------:R-:W-:Y:S01]  /*254d0*/  FMUL.FTZ R143, R143, R195.reuse ;  /* 0x000000c38f8f7220 */ /* 0x080fe20000410000 */
[C---:B------:R-:W-:Y:S01]  /*254e0*/  HMMA.16816.F32 R156, R16.reuse, R10, R156 ;  /* 0x0000000a109c723c */ /* 0x040fe2000000189c */
[----:B------:R-:W2:Y:S01]  /*254f0*/  LDSM.16.MT88.4 R8, [R56] ;  /* 0x000000003808783b */ /* 0x000ea20000004200 */
[----:B------:R-:W3:Y:S01]  /*25500*/  MUFU.EX2 R125, R32 ;  /* 0x00000020007d7308 */ /* 0x000ee20000000800 */
[-C--:B------:R-:W-:Y:S01]  /*25510*/  FMUL.FTZ R138, R138, R195.reuse ;  /* 0x000000c38a8a7220 */ /* 0x080fe20000410000 */
[-C--:B------:R-:W-:Y:S01]  /*25520*/  FMUL.FTZ R139, R139, R195.reuse ;  /* 0x000000c38b8b7220 */ /* 0x080fe20000410000 */
[-C--:B------:R-:W-:Y:S01]  /*25530*/  FMUL.FTZ R134, R134, R195.reuse ;  /* 0x000000c386867220 */ /* 0x080fe20000410000 */
[----:B------:R5:W-:Y:S01]  /*25540*/  MUFU.EX2 R112, R33 ;  /* 0x0000002100707308 */ /* 0x000be20000000800 */
[----:B------:R-:W-:Y:S01]  /*25550*/  FMUL.FTZ R135, R135, R195 ;  /* 0x000000c387877220 */ /* 0x000fe20000410000 */
[C---:B----4-:R-:W-:Y:S01]  /*25560*/  HMMA.16816.F32 R152, R16.reuse, R12, R152 ;  /* 0x0000000c1098723c */ /* 0x050fe20000001898 */
[-C--:B------:R-:W-:Y:S01]  /*25570*/  FMUL.FTZ R133, R133, R209.reuse ;  /* 0x000000d185857220 */ /* 0x080fe20000410000 */
[----:B------:R-:W4:Y:S01]  /*25580*/  MUFU.EX2 R127, R127 ;  /* 0x0000007f007f7308 */ /* 0x000f220000000800 */
[-CC-:B------:R-:W-:Y:S01]  /*25590*/  FFMA.FTZ R162, R117, R186.reuse, -R183.reuse ;  /* 0x000000ba75a27223 */ /* 0x180fe200000108b7 */
[----:B-1----:R-:W-:Y:S01]  /*255a0*/  LDSM.16.MT88.4 R28, [R211+0x800] ;  /* 0x00080000d31c783b */ /* 0x002fe20000004200 */
[-CC-:B------:R-:W-:Y:S01]  /*255b0*/  FFMA.FTZ R113, R113, R186.reuse, -R183.reuse ;  /* 0x000000ba71717223 */ /* 0x180fe200000108b7 */
[-C--:B------:R-:W-:Y:S01]  /*255c0*/  FFMA.FTZ R116, R116, R186.reuse, -R183 ;  /* 0x000000ba74747223 */ /* 0x080fe200000108b7 */
[-CC-:B------:R-:W-:Y:S01]  /*255d0*/  FFMA.FTZ R117, R126, R186.reuse, -R3.reuse ;  /* 0x000000ba7e757223 */ /* 0x180fe20000010803 */
[C---:B------:R-:W-:Y:S01]  /*255e0*/  HMMA.16816.F32 R148, R16.reuse, R14, R148 ;  /* 0x0000000e1094723c */ /* 0x040fe20000001894 */
[----:B------:R-:W1:Y:S01]  /*255f0*/  LDSM.16.MT88.4 R12, [R187+0xa800] ;  /* 0x00a80000bb0c783b */ /* 0x000e620000004200 */
[-CC-:B------:R-:W-:Y:S01]  /*25600*/  FFMA.FTZ R161, R114, R186.reuse, -R3.reuse ;  /* 0x000000ba72a17223 */ /* 0x180fe20000010803 */
[-C--:B------:R-:W-:Y:S01]  /*25610*/  FFMA.FTZ R160, R115, R186.reuse, -R3 ;  /* 0x000000ba73a07223 */ /* 0x080fe20000010803 */
[----:B------:R-:W-:Y:S01]  /*25620*/  MUFU.EX2 R113, R113 ;  /* 0x0000007100717308 */ /* 0x000fe20000000800 */
[----:B-----5:R-:W-:Y:S01]  /*25630*/  LDSM.16.MT88.4 R32, [R211+0x1000] ;  /* 0x00100000d320783b */ /* 0x020fe20000004200 */
[-CC-:B------:R-:W-:Y:S01]  /*25640*/  FFMA.FTZ R105, R105, R186.reuse, -R183.reuse ;  /* 0x000000ba69697223 */ /* 0x180fe200000108b7 */
[-CC-:B------:R-:W-:Y:S01]  /*25650*/  FFMA.FTZ R108, R108, R186.reuse, -R183.reuse ;  /* 0x000000ba6c6c7223 */ /* 0x180fe200000108b7 */
[C---:B------:R-:W-:Y:S01]  /*25660*/  HMMA.16816.F32 R144, R16.reuse, R24, R144 ;  /* 0x000000181090723c */ /* 0x040fe20000001890 */
[----:B------:R-:W-:Y:S01]  /*25670*/  MUFU.EX2 R116, R116 ;  /* 0x0000007400747308 */ /* 0x000fe20000000800 */
[-CC-:B------:R-:W-:Y:S01]  /*25680*/  FFMA.FTZ R97, R97, R186.reuse, -R183.reuse ;  /* 0x000000ba61617223 */ /* 0x180fe200000108b7 */
[-CC-:B------:R-:W-:Y:S01]  /*25690*/  FFMA.FTZ R100, R100, R186.reuse, -R183.reuse ;  /* 0x000000ba64647223 */ /* 0x180fe200000108b7 */
[-CC-:B------:R-:W-:Y:S01]  /*256a0*/  FFMA.FTZ R89, R89, R186.reuse, -R183.reuse ;  /* 0x000000ba59597223 */ /* 0x180fe200000108b7 */
[----:B------:R5:W-:Y:S01]  /*256b0*/  MUFU.EX2 R114, R162 ;  /* 0x000000a200727308 */ /* 0x000be20000000800 */
[-CC-:B------:R-:W-:Y:S01]  /*256c0*/  FFMA.FTZ R92, R92, R186.reuse, -R183.reuse ;  /* 0x000000ba5c5c7223 */ /* 0x180fe200000108b7 */
[-CC-:B------:R-:W-:Y:S01]  /*256d0*/  FFMA.FTZ R81, R81, R186.reuse, -R183.reuse ;  /* 0x000000ba51517223 */ /* 0x180fe200000108b7 */
[C---:B------:R-:W-:Y:S01]  /*256e0*/  HMMA.16816.F32 R140, R16.reuse, R26, R140 ;  /* 0x0000001a108c723c */ /* 0x040fe2000000188c */
[----:B------:R-:W1:Y:S01]  /*256f0*/  LDSM.16.MT88.4 R24, [R2+0xa800] ;  /* 0x00a800000218783b */ /* 0x000e620000004200 */
[----:B------:R4:W-:Y:S01]  /*25700*/  MUFU.EX2 R115, R161 ;  /* 0x000000a100737308 */ /* 0x0009e20000000800 */
[-CC-:B------:R-:W-:Y:S01]  /*25710*/  FFMA.FTZ R84, R84, R186.reuse, -R183.reuse ;  /* 0x000000ba54547223 */ /* 0x180fe200000108b7 */
[-CC-:B------:R-:W-:Y:S01]  /*25720*/  FFMA.FTZ R73, R73, R186.reuse, -R183.reuse ;  /* 0x000000ba49497223 */ /* 0x180fe200000108b7 */
[-CC-:B------:R-:W-:Y:S01]  /*25730*/  FFMA.FTZ R76, R76, R186.reuse, -R183.reuse ;  /* 0x000000ba4c4c7223 */ /* 0x180fe200000108b7 */
[----:B------:R4:W1:Y:S01]  /*25740*/  MUFU.EX2 R126, R160 ;  /* 0x000000a0007e7308 */ /* 0x0008620000000800 */
[-CC-:B------:R-:W-:Y:S01]  /*25750*/  FFMA.FTZ R61, R61, R186.reuse, -R183.reuse ;  /* 0x000000ba3d3d7223 */ /* 0x180fe200000108b7 */
[--C-:B------:R-:W-:Y:S01]  /*25760*/  FFMA.FTZ R64, R64, R186, -R183.reuse ;  /* 0x000000ba40407223 */ /* 0x100fe200000108b7 */
[C---:B--2---:R-:W-:Y:S01]  /*25770*/  HMMA.16816.F32 R136, R16.reuse, R8, R136 ;  /* 0x000000081088723c */ /* 0x044fe20000001888 */
[----:B---3--:R-:W-:Y:S01]  /*25780*/  F2FP.F16.F32.PACK_AB R8, R125, R122 ;  /* 0x0000007a7d08723e */ /* 0x008fe200000000ff */
[----:B------:R-:W-:Y:S01]  /*25790*/  MUFU.EX2 R117, R117 ;  /* 0x0000007500757308 */ /* 0x000fe20000000800 */
[----:B------:R-:W-:Y:S01]  /*257a0*/  F2FP.F16.F32.PACK_AB R9, R123, R120 ;  /* 0x000000787b09723e */ /* 0x000fe200000000ff */
[-C--:B-----5:R-:W-:Y:S01]  /*257b0*/  FFMA.FTZ R162, R101, R186.reuse, -R183 ;  /* 0x000000ba65a27223 */ /* 0x0a0fe200000108b7 */
[-CC-:B------:R-:W-:Y:S01]  /*257c0*/  FFMA.FTZ R101, R110, R186.reuse, -R3.reuse ;  /* 0x000000ba6e657223 */ /* 0x180fe20000010803 */
[----:B------:R-:W-:Y:S01]  /*257d0*/  MUFU.EX2 R105, R105 ;  /* 0x0000006900697308 */ /* 0x000fe20000000800 */
[--C-:B----4-:R-:W-:Y:S01]  /*257e0*/  FFMA.FTZ R161, R98, R186, -R3.reuse ;  /* 0x000000ba62a17223 */ /* 0x110fe20000010803 */
[----:B------:R-:W-:Y:S01]  /*257f0*/  HMMA.16816.F32 R132, R16, R10, R132 ;  /* 0x0000000a1084723c */ /* 0x000fe20000001884 */
[----:B------:R-:W-:Y:S01]  /*25800*/  F2FP.F16.F32.PACK_AB R10, R127, R112 ;  /* 0x000000707f0a723e */ /* 0x000fe200000000ff */
[----:B------:R-:W-:Y:S01]  /*25810*/  LDSM.16.MT88.4 R16, [R2+0xb000] ;  /* 0x00b000000210783b */ /* 0x000fe20000004200 */
[----:B------:R-:W-:Y:S01]  /*25820*/  F2FP.F16.F32.PACK_AB R11, R121, R124 ;  /* 0x0000007c790b723e */ /* 0x000fe200000000ff */
[----:B------:R-:W-:Y:S01]  /*25830*/  MUFU.EX2 R108, R108 ;  /* 0x0000006c006c7308 */ /* 0x000fe20000000800 */
[-C--:B------:R-:W-:Y:S01]  /*25840*/  FFMA.FTZ R160, R99, R186.reuse, -R3 ;  /* 0x000000ba63a07223 */ /* 0x080fe20000010803 */
[-CC-:B------:R-:W-:Y:S01]  /*25850*/  FFMA.FTZ R49, R49, R186.reuse, -R183.reuse ;  /* 0x000000ba31317223 */ /* 0x180fe200000108b7 */
[-CC-:B------:R-:W-:Y:S01]  /*25860*/  FFMA.FTZ R52, R52, R186.reuse, -R183.reuse ;  /* 0x000000ba34347223 */ /* 0x180fe200000108b7 */
[----:B------:R-:W-:Y:S01]  /*25870*/  MUFU.EX2 R97, R97 ;  /* 0x0000006100617308 */ /* 0x000fe20000000800 */
[-CC-:B------:R-:W-:Y:S01]  /*25880*/  FFMA.FTZ R41, R41, R186.reuse, -R183.reuse ;  /* 0x000000ba29297223 */ /* 0x180fe200000108b7 */
[C---:B-1----:R-:W-:Y:S01]  /*25890*/  HMMA.16816.F32 R20, R8.reuse, R12, R20 ;  /* 0x0000000c0814723c */ /* 0x042fe20000001814 */
[-C--:B------:R-:W-:Y:S01]  /*258a0*/  FFMA.FTZ R44, R44, R186.reuse, -R183 ;  /* 0x000000ba2c2c7223 */ /* 0x080fe200000108b7 */
[----:B------:R-:W-:Y:S01]  /*258b0*/  MUFU.EX2 R100, R100 ;  /* 0x0000006400647308 */ /* 0x000fe20000000800 */
[-C--:B------:R-:W-:Y:S01]  /*258c0*/  FFMA.FTZ R166, R196, R186.reuse, -R3 ;  /* 0x000000bac4a67223 */ /* 0x080fe20000010803 */
[-C--:B------:R-:W-:Y:S01]  /*258d0*/  FFMA.FTZ R168, R168, R186.reuse, -R183 ;  /* 0x000000baa8a87223 */ /* 0x080fe200000108b7 */
[-CC-:B------:R-:W-:Y:S01]  /*258e0*/  FFMA.FTZ R199, R199, R186.reuse, -R3.reuse ;  /* 0x000000bac7c77223 */ /* 0x180fe20000010803 */
[----:B------:R1:W-:Y:S01]  /*258f0*/  MUFU.EX2 R98, R162 ;  /* 0x000000a200627308 */ /* 0x0003e20000000800 */
[-CC-:B------:R-:W-:Y:S01]  /*25900*/  FFMA.FTZ R207, R207, R186.reuse, -R3.reuse ;  /* 0x000000bacfcf7223 */ /* 0x180fe20000010803 */
[C---:B------:R-:W-:Y:S01]  /*25910*/  HMMA.16816.F32 R156, R8.reuse, R14, R156 ;  /* 0x0000000e089c723c */ /* 0x040fe2000000189c */
[----:B------:R-:W2:Y:S01]  /*25920*/  LDSM.16.MT88.4 R12, [R56+0x800] ;  /* 0x00080000380c783b */ /* 0x000ea20000004200 */
[----:B------:R3:W-:Y:S01]  /*25930*/  MUFU.EX2 R99, R161 ;  /* 0x000000a100637308 */ /* 0x0007e20000000800 */
[----:B------:R-:W-:Y:S01]  /*25940*/  FFMA.FTZ R128, R249, R209, R128 ;  /* 0x000000d1f9807223 */ /* 0x000fe20000010080 */
[-CC-:B------:R-:W-:Y:S01]  /*25950*/  FFMA.FTZ R193, R193, R186.reuse, -R3.reuse ;  /* 0x000000bac1c17223 */ /* 0x180fe20000010803 */
[-CC-:B------:R-:W-:Y:S01]  /*25960*/  FFMA.FTZ R190, R190, R186.reuse, -R3.reuse ;  /* 0x000000babebe7223 */ /* 0x180fe20000010803 */
[----:B------:R4:W-:Y:S01]  /*25970*/  MUFU.EX2 R110, R160 ;  /* 0x000000a0006e7308 */ /* 0x0009e20000000800 */
[----:B------:R-:W-:Y:S01]  /*25980*/  FADD.FTZ R169, R169, R128 ;  /* 0x00000080a9a97221 */ /* 0x000fe20000010000 */
[C---:B------:R-:W-:Y:S01]  /*25990*/  HMMA.16816.F32 R144, R8.reuse, R28, R144 ;  /* 0x0000001c0890723c */ /* 0x040fe20000001890 */
[-C--:B------:R-:W-:Y:S01]  /*259a0*/  FFMA.FTZ R28, R119, R186.reuse, -R3 ;  /* 0x000000ba771c7223 */ /* 0x080fe20000010803 */
[-C--:B------:R-:W-:Y:S01]  /*259b0*/  FFMA.FTZ R119, R104, R186.reuse, -R183 ;  /* 0x000000ba68777223 */ /* 0x080fe200000108b7 */
[-C--:B------:R-:W-:Y:S01]  /*259c0*/  FFMA.FTZ R29, R106, R186.reuse, -R3 ;  /* 0x000000ba6a1d7223 */ /* 0x080fe20000010803 */
[----:B------:R-:W-:Y:S01]  /*259d0*/  MUFU.EX2 R101, R101 ;  /* 0x0000006500657308 */ /* 0x000fe20000000800 */
[-C--:B-1----:R-:W-:Y:S01]  /*259e0*/  FFMA.FTZ R162, R85, R186.reuse, -R183 ;  /* 0x000000ba55a27223 */ /* 0x082fe200000108b7 */
[-C--:B------:R-:W-:Y:S01]  /*259f0*/  FFMA.FTZ R85, R94, R186.reuse, -R3 ;  /* 0x000000ba5e557223 */ /* 0x080fe20000010803 */
[-C--:B------:R-:W-:Y:S01]  /*25a00*/  FFMA.FTZ R128, R167, R186.reuse, -R183 ;  /* 0x000000baa7807223 */ /* 0x080fe200000108b7 */
[----:B------:R1:W5:Y:S01]  /*25a10*/  MUFU.EX2 R104, R28 ;  /* 0x0000001c00687308 */ /* 0x0003620000000800 */
[C---:B------:R-:W-:Y:S01]  /*25a20*/  HMMA.16816.F32 R152, R8.reuse, R24, R152 ;  /* 0x000000180898723c */ /* 0x040fe20000001898 */
[-CC-:B---3--:R-:W-:Y:S01]  /*25a30*/  FFMA.FTZ R161, R82, R186.reuse, -R3.reuse ;  /* 0x000000ba52a17223 */ /* 0x188fe20000010803 */
[-CC-:B------:R-:W-:Y:S01]  /*25a40*/  FFMA.FTZ R167, R192, R186.reuse, -R3.reuse ;  /* 0x000000bac0a77223 */ /* 0x180fe20000010803 */
[----:B------:R-:W3:Y:S01]  /*25a50*/  MUFU.EX2 R119, R119 ;  /* 0x0000007700777308 */ /* 0x000ee20000000800 */
[-C--:B----4-:R-:W-:Y:S01]  /*25a60*/  FFMA.FTZ R160, R83, R186.reuse, -R3 ;  /* 0x000000ba53a07223 */ /* 0x090fe20000010803 */
[-C--:B------:R-:W-:Y:S01]  /*25a70*/  FFMA.FTZ R175, R175, R186.reuse, -R183 ;  /* 0x000000baafaf7223 */ /* 0x080fe200000108b7 */
[-CC-:B------:R-:W-:Y:S01]  /*25a80*/  FFMA.FTZ R172, R172, R186.reuse, -R3.reuse ;  /* 0x000000baacac7223 */ /* 0x180fe20000010803 */
[----:B------:R-:W-:Y:S01]  /*25a90*/  MUFU.EX2 R89, R89 ;  /* 0x0000005900597308 */ /* 0x000fe20000000800 */
[C---:B------:R-:W-:Y:S01]  /*25aa0*/  HMMA.16816.F32 R148, R8.reuse, R26, R148 ;  /* 0x0000001a0894723c */ /* 0x040fe20000001894 */
[----:B------:R-:W4:Y:S01]  /*25ab0*/  LDSM.16.MT88.4 R24, [R187+0xb000] ;  /* 0x00b00000bb18783b */ /* 0x000f220000004200 */
[-C--:B------:R-:W-:Y:S01]  /*25ac0*/  FFMA.FTZ R181, R181, R186.reuse, -R3 ;  /* 0x000000bab5b57223 */ /* 0x080fe20000010803 */
[----:B------:R-:W-:Y:S01]  /*25ad0*/  MUFU.EX2 R92, R92 ;  /* 0x0000005c005c7308 */ /* 0x000fe20000000800 */
[-CC-:B------:R-:W-:Y:S01]  /*25ae0*/  FFMA.FTZ R176, R176, R186.reuse, -R183.reuse ;  /* 0x000000bab0b07223 */ /* 0x180fe200000108b7 */
[-C--:B-1----:R-:W-:Y:S01]  /*25af0*/  FFMA.FTZ R28, R109, R186.reuse, -R183 ;  /* 0x000000ba6d1c7223 */ /* 0x082fe200000108b7 */
[-C--:B------:R-:W-:Y:S01]  /*25b00*/  FFMA.FTZ R109, R118, R186.reuse, -R3 ;  /* 0x000000ba766d7223 */ /* 0x080fe20000010803 */
[----:B------:R-:W-:Y:S01]  /*25b10*/  MUFU.EX2 R81, R81 ;  /* 0x0000005100517308 */ /* 0x000fe20000000800 */
[C---:B------:R-:W-:Y:S01]  /*25b20*/  HMMA.16816.F32 R140, R8.reuse, R30, R140 ;  /* 0x0000001e088c723c */ /* 0x040fe2000000188c */
[-C--:B------:R-:W-:Y:S01]  /*25b30*/  FFMA.FTZ R5, R5, R186.reuse, -R183 ;  /* 0x000000ba05057223 */ /* 0x080fe200000108b7 */
[-CC-:B------:R-:W-:Y:S01]  /*25b40*/  FFMA.FTZ R177, R177, R186.reuse, -R3.reuse ;  /* 0x000000bab1b17223 */ /* 0x180fe20000010803 */
[----:B------:R-:W-:Y:S01]  /*25b50*/  MUFU.EX2 R106, R28 ;  /* 0x0000001c006a7308 */ /* 0x000fe20000000800 */
[-CC-:B------:R-:W-:Y:S01]  /*25b60*/  FFMA.FTZ R71, R71, R186.reuse, -R3.reuse ;  /* 0x000000ba47477223 */ /* 0x180fe20000010803 */
[----:B------:R-:W-:Y:S01]  /*25b70*/  FFMA.FTZ R58, R58, R186, -R3 ;  /* 0x000000ba3a3a7223 */ /* 0x000fe20000010803 */
[----:B------:R-:W-:Y:S01]  /*25b80*/  ISETP.GT.AND P0, PT, R57, R226, PT ;  /* 0x000000e23900720c */ /* 0x000fe20003f04270 */
[----:B------:R-:W-:Y:S01]  /*25b90*/  MUFU.EX2 R109, R109 ;  /* 0x0000006d006d7308 */ /* 0x000fe20000000800 */
[----:B--2---:R-:W-:Y:S01]  /*25ba0*/  HMMA.16816.F32 R136, R8, R12, R136 ;  /* 0x0000000c0888723c */ /* 0x004fe20000001888 */
[----:B------:R-:W-:-:S02]  /*25bb0*/  F2FP.F16.F32.PACK_AB R12, R126, R115 ;  /* 0x000000737e0c723e */ /* 0x000fc400000000ff */
[----:B------:R-:W-:Y:S01]  /*25bc0*/  F2FP.F16.F32.PACK_AB R13, R116, R113 ;  /* 0x00000071740d723e */ /* 0x000fe200000000ff */
[----:B------:R-:W-:Y:S04]  /*25bd0*/  MUFU.EX2 R84, R84 ;  /* 0x0000005400547308 */ /* 0x000fe80000000800 */
[----:B------:R-:W-:Y:S01]  /*25be0*/  HMMA.16816.F32 R132, R8, R14, R132 ;  /* 0x0000000e0884723c */ /* 0x000fe20000001884 */
[----:B------:R-:W1:Y:S01]  /*25bf0*/  LDSM.16.MT88.4 R8, [R56+0x1000] ;  /* 0x001000003808783b */ /* 0x000e620000004200 */
[----:B-----5:R-:W-:Y:S01]  /*25c00*/  F2FP.F16.F32.PACK_AB R14, R104, R117 ;  /* 0x00000075680e723e */ /* 0x020fe200000000ff */
[----:B------:R2:W-:Y:S01]  /*25c10*/  MUFU.EX2 R82, R162 ;  /* 0x000000a200527308 */ /* 0x0005e20000000800 */
[----:B---3--:R-:W-:-:S03]  /*25c20*/  F2FP.F16.F32.PACK_AB R15, R119, R114 ;  /* 0x00000072770f723e */ /* 0x008fc600000000ff */
[----:B------:R3:W-:Y:S04]  /*25c30*/  MUFU.EX2 R83, R161 ;  /* 0x000000a100537308 */ /* 0x0007e80000000800 */
[C---:B------:R-:W-:Y:S01]  /*25c40*/  HMMA.16816.F32 R152, R12.reuse, R16, R152 ;  /* 0x000000100c98723c */ /* 0x040fe20000001898 */
[----:B------:R5:W-:Y:S04]  /*25c50*/  MUFU.EX2 R94, R160 ;  /* 0x000000a0005e7308 */ /* 0x000be80000000800 */
[----:B------:R-:W-:Y:S01]  /*25c60*/  MUFU.EX2 R85, R85 ;  /* 0x0000005500557308 */ /* 0x000fe20000000800 */
[-C--:B--2---:R-:W-:Y:S01]  /*25c70*/  FFMA.FTZ R162, R65, R186.reuse, -R183 ;  /* 0x000000ba41a27223 */ /* 0x084fe200000108b7 */
[-CC-:B------:R-:W-:Y:S01]  /*25c80*/  FFMA.FTZ R65, R78, R186.reuse, -R3.reuse ;  /* 0x000000ba4e417223 */ /* 0x180fe20000010803 */
[----:B------:R-:W-:Y:S01]  /*25c90*/  HMMA.16816.F32 R148, R12, R18, R148 ;  /* 0x000000120c94723c */ /* 0x000fe20000001894 */
[----:B------:R-:W2:Y:S01]  /*25ca0*/  LDSM.16.MT88.4 R16, [R187+0xb800] ;  /* 0x00b80000bb10783b */ /* 0x000ea20000004200 */
[----:B------:R-:W-:Y:S01]  /*25cb0*/  MUFU.EX2 R73, R73 ;  /* 0x0000004900497308 */ /* 0x000fe20000000800 */
[----:B---3--:R-:W-:-:S03]  /*25cc0*/  FFMA.FTZ R161, R62, R186, -R3 ;  /* 0x000000ba3ea17223 */ /* 0x008fc60000010803 */
[----:B------:R-:W-:Y:S01]  /*25cd0*/  MUFU.EX2 R76, R76 ;  /* 0x0000004c004c7308 */ /* 0x000fe20000000800 */
[-CC-:B-----5:R-:W-:Y:S01]  /*25ce0*/  FFMA.FTZ R160, R63, R186.reuse, -R3.reuse ;  /* 0x000000ba3fa07223 */ /* 0x1a0fe20000010803 */
[----:B------:R-:W-:Y:S01]  /*25cf0*/  HMMA.16816.F32 R144, R12, R32, R144 ;  /* 0x000000200c90723c */ /* 0x000fe20000001890 */
[-CC-:B------:R-:W-:Y:S01]  /*25d00*/  FFMA.FTZ R32, R107, R186.reuse, -R3.reuse ;  /* 0x000000ba6b207223 */ /* 0x180fe20000010803 */
[-C--:B------:R-:W-:Y:S01]  /*25d10*/  FFMA.FTZ R33, R111, R186.reuse, -R3 ;  /* 0x000000ba6f217223 */ /* 0x080fe20000010803 */
[----:B------:R3:W-:Y:S01]  /*25d20*/  MUFU.EX2 R107, R29 ;  /* 0x0000001d006b7308 */ /* 0x0007e20000000800 */
[----:B------:R-:W-:-:S03]  /*25d30*/  FFMA.FTZ R111, R96, R186, -R183 ;  /* 0x000000ba606f7223 */ /* 0x000fc600000108b7 */
[----:B------:R-:W5:Y:S01]  /*25d40*/  MUFU.EX2 R118, R32 ;  /* 0x0000002000767308 */ /* 0x000f620000000800 */
[C---:B----4-:R-:W-:Y:S03]  /*25d50*/  HMMA.16816.F32 R20, R12.reuse, R24, R20 ;  /* 0x000000180c14723c */ /* 0x050fe60000001814 */
[----:B------:R4:W2:Y:S04]  /*25d60*/  MUFU.EX2 R96, R33 ;  /* 0x0000002100607308 */ /* 0x0008a80000000800 */
[----:B------:R-:W2:Y:S01]  /*25d70*/  MUFU.EX2 R111, R111 ;  /* 0x0000006f006f7308 */ /* 0x000ea20000000800 */
[C---:B------:R-:W-:Y:S01]  /*25d80*/  HMMA.16816.F32 R156, R12.reuse, R26, R156 ;  /* 0x0000001a0c9c723c */ /* 0x040fe2000000189c */
[----:B---3--:R-:W3:Y:S02]  /*25d90*/  LDSM.16.MT88.4 R28, [R211+0x1800] ;  /* 0x00180000d31c783b */ /* 0x008ee40000004200 */
[----:B------:R-:W-:Y:S02]  /*25da0*/  MUFU.EX2 R61, R61 ;  /* 0x0000003d003d7308 */ /* 0x000fe40000000800 */
[----:B------:R-:W3:Y:S02]  /*25db0*/  LDSM.16.MT88.4 R24, [R2+0xb800] ;  /* 0x00b800000218783b */ /* 0x000ee40000004200 */
[----:B------:R-:W-:Y:S01]  /*25dc0*/  MUFU.EX2 R64, R64 ;  /* 0x0000004000407308 */ /* 0x000fe20000000800 */
[C---:B------:R-:W-:Y:S01]  /*25dd0*/  HMMA.16816.F32 R140, R12.reuse, R34, R140 ;  /* 0x000000220c8c723c */ /* 0x040fe2000000188c */
[----:B----4-:R-:W-:Y:S02]  /*25de0*/  LDSM.16.MT88.4 R32, [R211+0x2000] ;  /* 0x00200000d320783b */ /* 0x010fe40000004200 */
[----:B------:R4:W-:Y:S04]  /*25df0*/  MUFU.EX2 R62, R162 ;  /* 0x000000a2003e7308 */ /* 0x0009e80000000800 */
[----:B------:R4:W-:Y:S01]  /*25e00*/  MUFU.EX2 R63, R161 ;  /* 0x000000a1003f7308 */ /* 0x0009e20000000800 */
[----:B-1----:R-:W-:Y:S01]  /*25e10*/  HMMA.16816.F32 R136, R12, R8, R136 ;  /* 0x000000080c88723c */ /* 0x002fe20000001888 */
[----:B-----5:R-:W-:-:S02]  /*25e20*/  F2FP.F16.F32.PACK_AB R8, R118, R107 ;  /* 0x0000006b7608723e */ /* 0x020fc400000000ff */
[----:B------:R-:W-:Y:S01]  /*25e30*/  F2FP.F16.F32.PACK_AB R9, R108, R105 ;  /* 0x000000696c09723e */ /* 0x000fe200000000ff */
[----:B------:R1:W-:Y:S04]  /*25e40*/  MUFU.EX2 R78, R160 ;  /* 0x000000a0004e7308 */ /* 0x0003e80000000800 */
[----:B------:R-:W-:Y:S01]  /*25e50*/  HMMA.16816.F32 R132, R12, R10, R132 ;  /* 0x0000000a0c84723c */ /* 0x000fe20000001884 */
[----:B--2---:R-:W-:Y:S01]  /*25e60*/  F2FP.F16.F32.PACK_AB R10, R96, R109 ;  /* 0x0000006d600a723e */ /* 0x004fe200000000ff */
[----:B------:R-:W2:Y:S01]  /*25e70*/  LDSM.16.MT88.4 R12, [R56+0x1800] ;  /* 0x00180000380c783b */ /* 0x000ea20000004200 */
[----:B------:R-:W-:Y:S01]  /*25e80*/  F2FP.F16.F32.PACK_AB R11, R111, R106 ;  /* 0x0000006a6f0b723e */ /* 0x000fe200000000ff */
[----:B------:R-:W-:Y:S01]  /*25e90*/  MUFU.EX2 R65, R65 ;  /* 0x0000004100417308 */ /* 0x000fe20000000800 */
[-CC-:B----4-:R-:W-:Y:S01]  /*25ea0*/  FFMA.FTZ R162, R197, R186.reuse, -R3.reuse ;  /* 0x000000bac5a27223 */ /* 0x190fe20000010803 */
[-C--:B------:R-:W-:Y:S01]  /*25eb0*/  FFMA.FTZ R161, R170, R186.reuse, -R3 ;  /* 0x000000baaaa17223 */ /* 0x080fe20000010803 */
[-C--:B------:R-:W-:Y:S01]  /*25ec0*/  FFMA.FTZ R197, R39, R186.reuse, -R183 ;  /* 0x000000ba27c57223 */ /* 0x080fe200000108b7 */
[----:B------:R-:W-:Y:S01]  /*25ed0*/  MUFU.EX2 R49, R49 ;  /* 0x0000003100317308 */ /* 0x000fe20000000800 */
[----:B------:R-:W-:Y:S01]  /*25ee0*/  FADD.FTZ R170, R0, R169 ;  /* 0x000000a900aa7221 */ /* 0x000fe20000010000 */
[----:B------:R-:W-:Y:S01]  /*25ef0*/  HMMA.16816.F32 R20, R8, R16, R20 ;  /* 0x000000100814723c */ /* 0x000fe20000001814 */
[----:B-1----:R-:W-:Y:S01]  /*25f00*/  FFMA.FTZ R160, R36, R186, -R183 ;  /* 0x000000ba24a07223 */ /* 0x002fe200000108b7 */
[----:B------:R-:W-:Y:S01]  /*25f10*/  MUFU.EX2 R52, R52 ;  /* 0x0000003400347308 */ /* 0x000fe20000000800 */
[----:B------:R-:W-:-:S03]  /*25f20*/  FADD.FTZ R171, R171, R170 ;  /* 0x000000aaabab7221 */ /* 0x000fc60000010000 */
[----:B------:R-:W-:Y:S01]  /*25f30*/  MUFU.EX2 R41, R41 ;  /* 0x0000002900297308 */ /* 0x000fe20000000800 */
[----:B------:R-:W-:Y:S01]  /*25f40*/  FADD.FTZ R122, R122, R171 ;  /* 0x000000ab7a7a7221 */ /* 0x000fe20000010000 */
[----:B------:R-:W-:Y:S01]  /*25f50*/  HMMA.16816.F32 R156, R8, R18, R156 ;  /* 0x00000012089c723c */ /* 0x000fe2000000189c */
[----:B------:R-:W1:Y:S01]  /*25f60*/  LDSM.16.MT88.4 R16, [R2+0xc000] ;  /* 0x00c000000210783b */ /* 0x000e620000004200 */
[----:B------:R-:W-:Y:S01]  /*25f70*/  MUFU.EX2 R44, R44 ;  /* 0x0000002c002c7308 */ /* 0x000fe20000000800 */
[----:B------:R-:W-:-:S03]  /*25f80*/  FADD.FTZ R125, R125, R122 ;  /* 0x0000007a7d7d7221 */ /* 0x000fc60000010000 */
[----:B------:R-:W-:Y:S02]  /*25f90*/  MUFU.EX2 R160, R160 ;  /* 0x000000a000a07308 */ /* 0x000fe40000000800 */
[C---:B---3--:R-:W-:Y:S01]  /*25fa0*/  HMMA.16816.F32 R144, R8.reuse, R28, R144 ;  /* 0x0000001c0890723c */ /* 0x048fe20000001890 */
[-C--:B------:R-:W-:Y:S01]  /*25fb0*/  FFMA.FTZ R28, R103, R186.reuse, -R3 ;  /* 0x000000ba671c7223 */ /* 0x080fe20000010803 */
[-C--:B------:R-:W-:Y:S01]  /*25fc0*/  FFMA.FTZ R103, R88, R186.reuse, -R183 ;  /* 0x000000ba58677223 */ /* 0x080fe200000108b7 */
[-C--:B------:R-:W-:Y:S01]  /*25fd0*/  FFMA.FTZ R29, R90, R186.reuse, -R3 ;  /* 0x000000ba5a1d7223 */ /* 0x080fe20000010803 */
[----:B------:R-:W-:Y:S04]  /*25fe0*/  MUFU.EX2 R161, R161 ;  /* 0x000000a100a17308 */ /* 0x000fe80000000800 */
[----:B------:R3:W4:Y:S01]  /*25ff0*/  MUFU.EX2 R88, R28 ;  /* 0x0000001c00587308 */ /* 0x0007220000000800 */
[C---:B------:R-:W-:Y:S03]  /*26000*/  HMMA.16816.F32 R152, R8.reuse, R24, R152 ;  /* 0x000000180898723c */ /* 0x040fe60000001898 */
[----:B------:R-:W5:Y:S04]  /*26010*/  MUFU.EX2 R103, R103 ;  /* 0x0000006700677308 */ /* 0x000f680000000800 */
[----:B------:R-:W-:Y:S01]  /*26020*/  MUFU.EX2 R162, R162 ;  /* 0x000000a200a27308 */ /* 0x000fe20000000800 */
[----:B------:R-:W-:Y:S01]  /*26030*/  HMMA.16816.F32 R148, R8, R26, R148 ;  /* 0x0000001a0894723c */ /* 0x000fe20000001894 */
[----:B------:R-:W1:Y:S02]  /*26040*/  LDSM.16.MT88.4 R24, [R187+0xc000] ;  /* 0x00c00000bb18783b */ /* 0x000e640000004200 */
[----:B------:R-:W-:Y:S01]  /*26050*/  MUFU.EX2 R166, R166 ;  /* 0x000000a600a67308 */ /* 0x000fe20000000800 */
[-C--:B---3--:R-:W-:Y:S01]  /*26060*/  FFMA.FTZ R28, R93, R186.reuse, -R183 ;  /* 0x000000ba5d1c7223 */ /* 0x088fe200000108b7 */
[----:B------:R-:W-:-:S02]  /*26070*/  FFMA.FTZ R93, R102, R186, -R3 ;  /* 0x000000ba665d7223 */ /* 0x000fc40000010803 */
[----:B------:R3:W-:Y:S01]  /*26080*/  MUFU.EX2 R39, R199 ;  /* 0x000000c700277308 */ /* 0x0007e20000000800 */
[C---:B------:R-:W-:Y:S03]  /*26090*/  HMMA.16816.F32 R140, R8.reuse, R30, R140 ;  /* 0x0000001e088c723c */ /* 0x040fe6000000188c */
[----:B------:R-:W-:Y:S04]  /*260a0*/  MUFU.EX2 R90, R28 ;  /* 0x0000001c005a7308 */ /* 0x000fe80000000800 */
[----:B------:R-:W-:Y:S01]  /*260b0*/  MUFU.EX2 R93, R93 ;  /* 0x0000005d005d7308 */ /* 0x000fe20000000800 */
[----:B--2---:R-:W-:Y:S01]  /*260c0*/  HMMA.16816.F32 R136, R8, R12, R136 ;  /* 0x0000000c0888723c */ /* 0x004fe20000001888 */
[----:B------:R-:W-:-:S02]  /*260d0*/  F2FP.F16.F32.PACK_AB R12, R110, R99 ;  /* 0x000000636e0c723e */ /* 0x000fc400000000ff */
[----:B------:R-:W-:Y:S01]  /*260e0*/  F2FP.F16.F32.PACK_AB R13, R100, R97 ;  /* 0x00000061640d723e */ /* 0x000fe200000000ff */
[----:B------:R-:W-:Y:S01]  /*260f0*/  MUFU.EX2 R197, R197 ;  /* 0x000000c500c57308 */ /* 0x000fe20000000800 */
[----:B---3--:R-:W-:-:S03]  /*26100*/  FFMA.FTZ R199, R198, R186, -R3 ;  /* 0x000000bac6c77223 */ /* 0x008fc60000010803 */
[----:B------:R-:W-:Y:S01]  /*26110*/  HMMA.16816.F32 R132, R8, R14, R132 ;  /* 0x0000000e0884723c */ /* 0x000fe20000001884 */
[----:B------:R-:W2:Y:S01]  /*26120*/  LDSM.16.MT88.4 R8, [R56+0x2000] ;  /* 0x002000003808783b */ /* 0x000ea20000004200 */
[----:B----4-:R-:W-:Y:S01]  /*26130*/  F2FP.F16.F32.PACK_AB R14, R88, R101 ;  /* 0x00000065580e723e */ /* 0x010fe200000000ff */
[----:B------:R-:W-:Y:S01]  /*26140*/  MUFU.EX2 R199, R199 ;  /* 0x000000c700c77308 */ /* 0x000fe20000000800 */
[----:B-----5:R-:W-:-:S03]  /*26150*/  F2FP.F16.F32.PACK_AB R15, R103, R98 ;  /* 0x00000062670f723e */ /* 0x020fc600000000ff */
[----:B------:R-:W-:Y:S04]  /*26160*/  MUFU.EX2 R128, R128 ;  /* 0x0000008000807308 */ /* 0x000fe80000000800 */
[C---:B-1----:R-:W-:Y:S01]  /*26170*/  HMMA.16816.F32 R152, R12.reuse, R16, R152 ;  /* 0x000000100c98723c */ /* 0x042fe20000001898 */
[----:B------:R-:W-:Y:S04]  /*26180*/  MUFU.EX2 R167, R167 ;  /* 0x000000a700a77308 */ /* 0x000fe80000000800 */
[----:B------:R-:W-:Y:S03]  /*26190*/  MUFU.EX2 R0, R190 ;  /* 0x000000be00007308 */ /* 0x000fe60000000800 */
[C---:B------:R-:W-:Y:S01]  /*261a0*/  HMMA.16816.F32 R148, R12.reuse, R18, R148 ;  /* 0x000000120c94723c */ /* 0x040fe20000001894 */
[----:B------:R-:W1:Y:S07]  /*261b0*/  LDSM.16.MT88.4 R16, [R187+0xc800] ;  /* 0x00c80000bb10783b */ /* 0x000e6e0000004200 */
[----:B------:R-:W-:Y:S01]  /*261c0*/  HMMA.16816.F32 R144, R12, R32, R144 ;  /* 0x000000200c90723c */ /* 0x000fe20000001890 */
[-CC-:B------:R-:W-:Y:S01]  /*261d0*/  FFMA.FTZ R32, R91, R186.reuse, -R3.reuse ;  /* 0x000000ba5b207223 */ /* 0x180fe20000010803 */
[-C--:B------:R-:W-:Y:S01]  /*261e0*/  FFMA.FTZ R33, R95, R186.reuse, -R3 ;  /* 0x000000ba5f217223 */ /* 0x080fe20000010803 */
[----:B------:R3:W-:Y:S01]  /*261f0*/  MUFU.EX2 R91, R29 ;  /* 0x0000001d005b7308 */ /* 0x0007e20000000800 */
[----:B------:R-:W-:-:S03]  /*26200*/  FFMA.FTZ R95, R80, R186, -R183 ;  /* 0x000000ba505f7223 */ /* 0x000fc600000108b7 */
[----:B------:R-:W4:Y:S01]  /*26210*/  MUFU.EX2 R102, R32 ;  /* 0x0000002000667308 */ /* 0x000f220000000800 */
[C---:B------:R-:W-:Y:S03]  /*26220*/  HMMA.16816.F32 R20, R12.reuse, R24, R20 ;  /* 0x000000180c14723c */ /* 0x040fe60000001814 */
[----:B------:R5:W1:Y:S04]  /*26230*/  MUFU.EX2 R80, R33 ;  /* 0x0000002100507308 */ /* 0x000a680000000800 */
[----:B------:R-:W1:Y:S01]  /*26240*/  MUFU.EX2 R95, R95 ;  /* 0x0000005f005f7308 */ /* 0x000e620000000800 */
[C---:B------:R-:W-:Y:S01]  /*26250*/  HMMA.16816.F32 R156, R12.reuse, R26, R156 ;  /* 0x0000001a0c9c723c */ /* 0x040fe2000000189c */
[----:B---3--:R-:W3:Y:S04]  /*26260*/  LDSM.16.MT88.4 R28, [R211+0x2800] ;  /* 0x00280000d31c783b */ /* 0x008ee80000004200 */
[----:B------:R-:W3:Y:S03]  /*26270*/  LDSM.16.MT88.4 R24, [R2+0xc800] ;  /* 0x00c800000218783b */ /* 0x000ee60000004200 */
[C---:B------:R-:W-:Y:S01]  /*26280*/  HMMA.16816.F32 R140, R12.reuse, R34, R140 ;  /* 0x000000220c8c723c */ /* 0x040fe2000000188c */
[----:B-----5:R-:W-:Y:S07]  /*26290*/  LDSM.16.MT88.4 R32, [R211+0x3000] ;  /* 0x00300000d320783b */ /* 0x020fee0000004200 */
[----:B--2---:R-:W-:Y:S01]  /*262a0*/  HMMA.16816.F32 R136, R12, R8, R136 ;  /* 0x000000080c88723c */ /* 0x004fe20000001888 */
[----:B----4-:R-:W-:-:S02]  /*262b0*/  F2FP.F16.F32.PACK_AB R8, R102, R91 ;  /* 0x0000005b6608723e */ /* 0x010fc400000000ff */
[----:B------:R-:W-:-:S05]  /*262c0*/  F2FP.F16.F32.PACK_AB R9, R92, R89 ;  /* 0x000000595c09723e */ /* 0x000fca00000000ff */
[----:B------:R-:W-:Y:S01]  /*262d0*/  HMMA.16816.F32 R132, R12, R10, R132 ;  /* 0x0000000a0c84723c */ /* 0x000fe20000001884 */
[----:B-1----:R-:W-:Y:S01]  /*262e0*/  F2FP.F16.F32.PACK_AB R10, R80, R93 ;  /* 0x0000005d500a723e */ /* 0x002fe200000000ff */
[----:B------:R-:W1:Y:S01]  /*262f0*/  LDSM.16.MT88.4 R12, [R56+0x2800] ;  /* 0x00280000380c783b */ /* 0x000e620000004200 */
[----:B------:R-:W-:-:S07]  /*26300*/  F2FP.F16.F32.PACK_AB R11, R95, R90 ;  /* 0x0000005a5f0b723e */ /* 0x000fce00000000ff */
[C---:B------:R-:W-:Y:S08]  /*26310*/  HMMA.16816.F32 R20, R8.reuse, R16, R20 ;  /* 0x000000100814723c */ /* 0x040ff00000001814 */
[C---:B------:R-:W-:Y:S01]  /*26320*/  HMMA.16816.F32 R156, R8.reuse, R18, R156 ;  /* 0x00000012089c723c */ /* 0x040fe2000000189c */
[----:B------:R-:W2:Y:S07]  /*26330*/  LDSM.16.MT88.4 R16, [R2+0xd000] ;  /* 0x00d000000210783b */ /* 0x000eae0000004200 */
[----:B---3--:R-:W-:Y:S01]  /*26340*/  HMMA.16816.F32 R144, R8, R28, R144 ;  /* 0x0000001c0890723c */ /* 0x008fe20000001890 */
[-C--:B------:R-:W-:Y:S01]  /*26350*/  FFMA.FTZ R28, R87, R186.reuse, -R3 ;  /* 0x000000ba571c7223 */ /* 0x080fe20000010803 */
[-C--:B------:R-:W-:Y:S01]  /*26360*/  FFMA.FTZ R87, R72, R186.reuse, -R183 ;  /* 0x000000ba48577223 */ /* 0x080fe200000108b7 */
[----:B------:R-:W-:-:S02]  /*26370*/  FFMA.FTZ R29, R74, R186, -R3 ;  /* 0x000000ba4a1d7223 */ /* 0x000fc40000010803 */
[----:B------:R3:W4:Y:S03]  /*26380*/  MUFU.EX2 R72, R28 ;  /* 0x0000001c00487308 */ /* 0x0007260000000800 */
[C---:B------:R-:W-:Y:S01]  /*26390*/  HMMA.16816.F32 R152, R8.reuse, R24, R152 ;  /* 0x000000180898723c */ /* 0x040fe20000001898 */
[----:B------:R-:W5:Y:S07]  /*263a0*/  MUFU.EX2 R87, R87 ;  /* 0x0000005700577308 */ /* 0x000f6e0000000800 */
[----:B------:R-:W-:Y:S01]  /*263b0*/  HMMA.16816.F32 R148, R8, R26, R148 ;  /* 0x0000001a0894723c */ /* 0x000fe20000001894 */
[----:B------:R-:W2:Y:S01]  /*263c0*/  LDSM.16.MT88.4 R24, [R187+0xd000] ;  /* 0x00d00000bb18783b */ /* 0x000ea20000004200 */
[-C--:B---3--:R-:W-:Y:S01]  /*263d0*/  FFMA.FTZ R28, R77, R186.reuse, -R183 ;  /* 0x000000ba4d1c7223 */ /* 0x088fe200000108b7 */
[----:B------:R-:W-:-:S03]  /*263e0*/  FFMA.FTZ R77, R86, R186, -R3 ;  /* 0x000000ba564d7223 */ /* 0x000fc60000010803 */
[----:B------:R-:W-:Y:S02]  /*263f0*/  MUFU.EX2 R74, R28 ;  /* 0x0000001c004a7308 */ /* 0x000fe40000000800 */
[C---:B------:R-:W-:Y:S02]  /*26400*/  HMMA.16816.F32 R140, R8.reuse, R30, R140 ;  /* 0x0000001e088c723c */ /* 0x040fe4000000188c */
[----:B------:R-:W-:Y:S06]  /*26410*/  MUFU.EX2 R77, R77 ;  /* 0x0000004d004d7308 */ /* 0x000fec0000000800 */
[----:B-1----:R-:W-:Y:S01]  /*26420*/  HMMA.16816.F32 R136, R8, R12, R136 ;  /* 0x0000000c0888723c */ /* 0x002fe20000001888 */
[----:B------:R-:W-:-:S02]  /*26430*/  F2FP.F16.F32.PACK_AB R12, R94, R83 ;  /* 0x000000535e0c723e */ /* 0x000fc400000000ff */
[----:B------:R-:W-:-:S05]  /*26440*/  F2FP.F16.F32.PACK_AB R13, R84, R81 ;  /* 0x00000051540d723e */ /* 0x000fca00000000ff */
[----:B------:R-:W-:Y:S01]  /*26450*/  HMMA.16816.F32 R132, R8, R14, R132 ;  /* 0x0000000e0884723c */ /* 0x000fe20000001884 */
[----:B------:R-:W1:Y:S01]  /*26460*/  LDSM.16.MT88.4 R8, [R56+0x3000] ;  /* 0x003000003808783b */ /* 0x000e620000004200 */
[----:B----4-:R-:W-:Y:S02]  /*26470*/  F2FP.F16.F32.PACK_AB R14, R72, R85 ;  /* 0x00000055480e723e */ /* 0x010fe400000000ff */
[----:B-----5:R-:W-:-:S07]  /*26480*/  F2FP.F16.F32.PACK_AB R15, R87, R82 ;  /* 0x00000052570f723e */ /* 0x020fce00000000ff */
[C---:B--2---:R-:W-:Y:S08]  /*26490*/  HMMA.16816.F32 R152, R12.reuse, R16, R152 ;  /* 0x000000100c98723c */ /* 0x044ff00000001898 */
[C---:B------:R-:W-:Y:S01]  /*264a0*/  HMMA.16816.F32 R148, R12.reuse, R18, R148 ;  /* 0x000000120c94723c */ /* 0x040fe20000001894 */
[----:B------:R-:W2:Y:S07]  /*264b0*/  LDSM.16.MT88.4 R16, [R187+0xd800] ;  /* 0x00d80000bb10783b */ /* 0x000eae0000004200 */
[----:B------:R-:W-:Y:S01]  /*264c0*/  HMMA.16816.F32 R144, R12, R32, R144 ;  /* 0x000000200c90723c */ /* 0x000fe20000001890 */
[-CC-:B------:R-:W-:Y:S01]  /*264d0*/  FFMA.FTZ R32, R75, R186.reuse, -R3.reuse ;  /* 0x000000ba4b207223 */ /* 0x180fe20000010803 */
[-C--:B------:R-:W-:Y:S01]  /*264e0*/  FFMA.FTZ R33, R79, R186.reuse, -R3 ;  /* 0x000000ba4f217223 */ /* 0x080fe20000010803 */
[----:B------:R3:W-:Y:S01]  /*264f0*/  MUFU.EX2 R75, R29 ;  /* 0x0000001d004b7308 */ /* 0x0007e20000000800 */
[----:B------:R-:W-:-:S03]  /*26500*/  FFMA.FTZ R79, R60, R186, -R183 ;  /* 0x000000ba3c4f7223 */ /* 0x000fc600000108b7 */
[----:B------:R-:W4:Y:S01]  /*26510*/  MUFU.EX2 R86, R32 ;  /* 0x0000002000567308 */ /* 0x000f220000000800 */
[C---:B------:R-:W-:Y:S03]  /*26520*/  HMMA.16816.F32 R20, R12.reuse, R24, R20 ;  /* 0x000000180c14723c */ /* 0x040fe60000001814 */
[----:B------:R5:W2:Y:S04]  /*26530*/  MUFU.EX2 R60, R33 ;  /* 0x00000021003c7308 */ /* 0x000aa80000000800 */
[----:B------:R-:W2:Y:S01]  /*26540*/  MUFU.EX2 R79, R79 ;  /* 0x0000004f004f7308 */ /* 0x000ea20000000800 */
[C---:B------:R-:W-:Y:S01]  /*26550*/  HMMA.16816.F32 R156, R12.reuse, R26, R156 ;  /* 0x0000001a0c9c723c */ /* 0x040fe2000000189c */
[----:B---3--:R-:W3:Y:S04]  /*26560*/  LDSM.16.MT88.4 R28, [R211+0x3800] ;  /* 0x00380000d31c783b */ /* 0x008ee80000004200 */
[----:B------:R-:W3:Y:S03]  /*26570*/  LDSM.16.MT88.4 R24, [R2+0xd800] ;  /* 0x00d800000218783b */ /* 0x000ee60000004200 */
[C---:B------:R-:W-:Y:S01]  /*26580*/  HMMA.16816.F32 R140, R12.reuse, R34, R140 ;  /* 0x000000220c8c723c */ /* 0x040fe2000000188c */
[----:B-----5:R-:W-:Y:S07]  /*26590*/  LDSM.16.MT88.4 R32, [R211+0x4000] ;  /* 0x00400000d320783b */ /* 0x020fee0000004200 */
[----:B-1----:R-:W-:Y:S01]  /*265a0*/  HMMA.16816.F32 R136, R12, R8, R136 ;  /* 0x000000080c88723c */ /* 0x002fe20000001888 */
[----:B----4-:R-:W-:-:S02]  /*265b0*/  F2FP.F16.F32.PACK_AB R8, R86, R75 ;  /* 0x0000004b5608723e */ /* 0x010fc400000000ff */
[----:B------:R-:W-:-:S05]  /*265c0*/  F2FP.F16.F32.PACK_AB R9, R76, R73 ;  /* 0x000000494c09723e */ /* 0x000fca00000000ff */
[----:B------:R-:W-:Y:S01]  /*265d0*/  HMMA.16816.F32 R132, R12, R10, R132 ;  /* 0x0000000a0c84723c */ /* 0x000fe20000001884 */
[----:B--2---:R-:W-:Y:S01]  /*265e0*/  F2FP.F16.F32.PACK_AB R10, R60, R77 ;  /* 0x0000004d3c0a723e */ /* 0x004fe200000000ff */
        /* <DEDUP_REMOVED lines=30> */
[-C--:B------:R-:W-:Y:S01]  /*267d0*/  FFMA.FTZ R33, R55, R186.reuse, -R3 ;  /* 0x000000ba37217223 */ /* 0x080fe20000010803 */
[-C--:B------:R-:W-:Y:S01]  /*267e0*/  FFMA.FTZ R55, R40, R186.reuse, -R183 ;  /* 0x000000ba28377223 */ /* 0x080fe200000108b7 */
[----:B------:R-:W-:-:S02]  /*267f0*/  FFMA.FTZ R32, R51, R186, -R3 ;  /* 0x000000ba33207223 */ /* 0x000fc40000010803 */
[----:B------:R3:W-:Y:S03]  /*26800*/  MUFU.EX2 R51, R29 ;  /* 0x0000001d00337308 */ /* 0x0007e60000000800 */
[C---:B------:R-:W-:Y:S01]  /*26810*/  HMMA.16816.F32 R20, R12.reuse, R24, R20 ;  /* 0x000000180c14723c */ /* 0x040fe20000001814 */
[----:B------:R4:W5:Y:S04]  /*26820*/  MUFU.EX2 R66, R32 ;  /* 0x0000002000427308 */ /* 0x0009680000000800 */
[----:B------:R1:W2:Y:S03]  /*26830*/  MUFU.EX2 R40, R33 ;  /* 0x0000002100287308 */ /* 0x0002a60000000800 */
[C---:B------:R-:W-:Y:S01]  /*26840*/  HMMA.16816.F32 R156, R12.reuse, R26, R156 ;  /* 0x0000001a0c9c723c */ /* 0x040fe2000000189c */
[----:B------:R-:W2:Y:S01]  /*26850*/  MUFU.EX2 R55, R55 ;  /* 0x0000003700377308 */ /* 0x000ea20000000800 */
[----:B------:R-:W2:Y:S04]  /*26860*/  LDSM.16.MT88.4 R24, [R2+0xe800] ;  /* 0x00e800000218783b */ /* 0x000ea80000004200 */
[----:B---3--:R-:W3:Y:S01]  /*26870*/  LDSM.16.MT88.4 R28, [R211+0x4800] ;  /* 0x00480000d31c783b */ /* 0x008ee20000004200 */
[-C--:B----4-:R-:W-:Y:S01]  /*26880*/  FFMA.FTZ R32, R42, R186.reuse, -R3 ;  /* 0x000000ba2a207223 */ /* 0x090fe20000010803 */
[C---:B------:R-:W-:Y:S01]  /*26890*/  HMMA.16816.F32 R140, R12.reuse, R34, R140 ;  /* 0x000000220c8c723c */ /* 0x040fe2000000188c */
[-C--:B------:R-:W-:Y:S01]  /*268a0*/  FFMA.FTZ R35, R45, R186.reuse, -R183 ;  /* 0x000000ba2d237223 */ /* 0x080fe200000108b7 */
[-CC-:B------:R-:W-:Y:S01]  /*268b0*/  FFMA.FTZ R45, R54, R186.reuse, -R3.reuse ;  /* 0x000000ba362d7223 */ /* 0x180fe20000010803 */
[-C--:B-1----:R-:W-:Y:S01]  /*268c0*/  FFMA.FTZ R33, R47, R186.reuse, -R3 ;  /* 0x000000ba2f217223 */ /* 0x082fe20000010803 */
[-C--:B------:R-:W-:Y:S01]  /*268d0*/  FFMA.FTZ R47, R46, R186.reuse, -R183 ;  /* 0x000000ba2e2f7223 */ /* 0x080fe200000108b7 */
[----:B------:R-:W-:Y:S01]  /*268e0*/  FFMA.FTZ R34, R43, R186, -R3 ;  /* 0x000000ba2b227223 */ /* 0x000fe20000010803 */
[----:B------:R-:W-:Y:S02]  /*268f0*/  MUFU.EX2 R42, R35 ;  /* 0x00000023002a7308 */ /* 0x000fe40000000800 */
[----:B------:R-:W-:Y:S01]  /*26900*/  HMMA.16816.F32 R136, R12, R8, R136 ;  /* 0x000000080c88723c */ /* 0x000fe20000001888 */
[----:B-----5:R-:W-:Y:S01]  /*26910*/  F2FP.F16.F32.PACK_AB R8, R66, R51 ;  /* 0x000000334208723e */ /* 0x020fe200000000ff */
[----:B------:R1:W-:Y:S01]  /*26920*/  MUFU.EX2 R43, R32 ;  /* 0x00000020002b7308 */ /* 0x0003e20000000800 */
[----:B------:R-:W-:-:S03]  /*26930*/  F2FP.F16.F32.PACK_AB R9, R52, R49 ;  /* 0x000000313409723e */ /* 0x000fc600000000ff */
[----:B------:R-:W4:Y:S02]  /*26940*/  MUFU.EX2 R54, R34 ;  /* 0x0000002200367308 */ /* 0x000f240000000800 */
[----:B------:R-:W-:Y:S01]  /*26950*/  HMMA.16816.F32 R132, R12, R10, R132 ;  /* 0x0000000a0c84723c */ /* 0x000fe20000001884 */
[----:B--2---:R-:W-:Y:S01]  /*26960*/  F2FP.F16.F32.PACK_AB R10, R40, R53 ;  /* 0x00000035280a723e */ /* 0x004fe200000000ff */
[----:B------:R-:W2:Y:S01]  /*26970*/  LDSM.16.MT88.4 R12, [R56+0x4800] ;  /* 0x00480000380c783b */ /* 0x000ea20000004200 */
[----:B------:R-:W-:Y:S01]  /*26980*/  F2FP.F16.F32.PACK_AB R11, R55, R50 ;  /* 0x00000032370b723e */ /* 0x000fe200000000ff */
[----:B------:R-:W-:Y:S04]  /*26990*/  MUFU.EX2 R45, R45 ;  /* 0x0000002d002d7308 */ /* 0x000fe80000000800 */
[----:B------:R-:W5:Y:S01]  /*269a0*/  MUFU.EX2 R46, R33 ;  /* 0x00000021002e7308 */ /* 0x000f620000000800 */
[-CC-:B-1----:R-:W-:Y:S01]  /*269b0*/  FFMA.FTZ R32, R37, R186.reuse, -R183.reuse ;  /* 0x000000ba25207223 */ /* 0x182fe200000108b7 */
[C---:B------:R-:W-:Y:S02]  /*269c0*/  HMMA.16816.F32 R20, R8.reuse, R16, R20 ;  /* 0x000000100814723c */ /* 0x040fe40000001814 */
[----:B------:R-:W1:Y:S04]  /*269d0*/  MUFU.EX2 R47, R47 ;  /* 0x0000002f002f7308 */ /* 0x000e680000000800 */
[----:B------:R4:W-:Y:S02]  /*269e0*/  MUFU.EX2 R36, R32 ;  /* 0x0000002000247308 */ /* 0x0009e40000000800 */
[C---:B------:R-:W-:Y:S01]  /*269f0*/  HMMA.16816.F32 R156, R8.reuse, R18, R156 ;  /* 0x00000012089c723c */ /* 0x040fe2000000189c */
[----:B------:R-:W1:Y:S01]  /*26a00*/  LDSM.16.MT88.4 R16, [R187+0xf000] ;  /* 0x00f00000bb10783b */ /* 0x000e620000004200 */
[----:B------:R3:W1:Y:S06]  /*26a10*/  MUFU.EX2 R37, R168 ;  /* 0x000000a800257308 */ /* 0x00066c0000000800 */
[C---:B------:R-:W-:Y:S01]  /*26a20*/  HMMA.16816.F32 R152, R8.reuse, R24, R152 ;  /* 0x000000180898723c */ /* 0x040fe20000001898 */
[----:B----4-:R-:W-:Y:S07]  /*26a30*/  LDSM.16.MT88.4 R32, [R211+0x5800] ;  /* 0x00580000d320783b */ /* 0x010fee0000004200 */
[C---:B------:R-:W-:Y:S01]  /*26a40*/  HMMA.16816.F32 R148, R8.reuse, R26, R148 ;  /* 0x0000001a0894723c */ /* 0x040fe20000001894 */
[----:B------:R-:W4:Y:S01]  /*26a50*/  LDSM.16.MT88.4 R24, [R2+0xf000] ;  /* 0x00f000000218783b */ /* 0x000f220000004200 */
[----:B---3--:R-:W-:Y:S01]  /*26a60*/  FFMA.FTZ R168, R251, R195, R70 ;  /* 0x000000c3fba87223 */ /* 0x008fe20000010046 */
[-CC-:B------:R-:W-:Y:S01]  /*26a70*/  FFMA.FTZ R195, R38, R186.reuse, -R183.reuse ;  /* 0x000000ba26c37223 */ /* 0x180fe200000108b7 */
[-CC-:B------:R-:W-:Y:S01]  /*26a80*/  FFMA.FTZ R38, R201, R186.reuse, -R183.reuse ;  /* 0x000000bac9267223 */ /* 0x180fe200000108b7 */
[-C--:B------:R-:W-:Y:S01]  /*26a90*/  FFMA.FTZ R70, R200, R186.reuse, -R183 ;  /* 0x000000bac8467223 */ /* 0x080fe200000108b7 */
[----:B------:R-:W-:Y:S01]  /*26aa0*/  FADD.FTZ R129, R129, R168 ;  /* 0x000000a881817221 */ /* 0x000fe20000010000 */
[----:B------:R-:W-:Y:S01]  /*26ab0*/  @P0 IADD3 R251, PT, PT, R59, -0x3, RZ ;  /* 0xfffffffd3bfb0810 */ /* 0x000fe20007ffe0ff */
[----:B------:R-:W-:Y:S01]  /*26ac0*/  HMMA.16816.F32 R144, R8, R28, R144 ;  /* 0x0000001c0890723c */ /* 0x000fe20000001890 */
[----:B------:R-:W-:Y:S01]  /*26ad0*/  MUFU.EX2 R195, R195 ;  /* 0x000000c300c37308 */ /* 0x000fe20000000800 */
[----:B------:R-:W-:Y:S01]  /*26ae0*/  FADD.FTZ R168, R130, R129 ;  /* 0x0000008182a87221 */ /* 0x000fe20000010000 */
[-CC-:B------:R-:W-:Y:S01]  /*26af0*/  FFMA.FTZ R129, R188, R186.reuse, -R183.reuse ;  /* 0x000000babc817223 */ /* 0x180fe200000108b7 */
[----:B------:R-:W-:Y:S01]  /*26b00*/  FFMA.FTZ R130, R189, R186, -R183 ;  /* 0x000000babd827223 */ /* 0x000fe200000108b7 */
[----:B------:R-:W-:Y:S01]  /*26b10*/  MUFU.EX2 R38, R38 ;  /* 0x0000002600267308 */ /* 0x000fe20000000800 */
[----:B------:R-:W-:-:S02]  /*26b20*/  FADD.FTZ R131, R131, R168 ;  /* 0x000000a883837221 */ /* 0x000fc40000010000 */
[----:B------:R-:W-:Y:S01]  /*26b30*/  HMMA.16816.F32 R140, R8, R30, R140 ;  /* 0x0000001e088c723c */ /* 0x000fe2000000188c */
[----:B------:R-:W3:Y:S01]  /*26b40*/  LDSM.16.MT88.4 R28, [R211+0x5000] ;  /* 0x00500000d31c783b */ /* 0x000ee20000004200 */
[----:B------:R-:W-:Y:S01]  /*26b50*/  MUFU.EX2 R70, R70 ;  /* 0x0000004600467308 */ /* 0x000fe20000000800 */
[----:B------:R-:W-:-:S03]  /*26b60*/  FADD.FTZ R120, R120, R131 ;  /* 0x0000008378787221 */ /* 0x000fc60000010000 */
[----:B------:R-:W-:Y:S01]  /*26b70*/  MUFU.EX2 R129, R129 ;  /* 0x0000008100817308 */ /* 0x000fe20000000800 */
[----:B------:R-:W-:Y:S01]  /*26b80*/  FADD.FTZ R123, R123, R120 ;  /* 0x000000787b7b7221 */ /* 0x000fe20000010000 */
[----:B--2---:R-:W-:Y:S02]  /*26b90*/  HMMA.16816.F32 R136, R8, R12, R136 ;  /* 0x0000000c0888723c */ /* 0x004fe40000001888 */
[----:B------:R-:W-:Y:S01]  /*26ba0*/  MUFU.EX2 R130, R130 ;  /* 0x0000008200827308 */ /* 0x000fe20000000800 */
[----:B------:R-:W-:-:S04]  /*26bb0*/  FADD.FTZ R124, R124, R123 ;  /* 0x0000007b7c7c7221 */ /* 0x000fc80000010000 */
[----:B------:R-:W-:Y:S01]  /*26bc0*/  FADD.FTZ R124, R121, R124 ;  /* 0x0000007c797c7221 */ /* 0x000fe20000010000 */
[----:B------:R-:W-:Y:S01]  /*26bd0*/  HMMA.16816.F32 R132, R8, R14, R132 ;  /* 0x0000000e0884723c */ /* 0x000fe20000001884 */
[----:B------:R-:W-:Y:S01]  /*26be0*/  F2FP.F16.F32.PACK_AB R8, R54, R43 ;  /* 0x0000002b3608723e */ /* 0x000fe200000000ff */
[----:B------:R-:W2:Y:S01]  /*26bf0*/  LDSM.16.MT88.4 R12, [R56+0x5000] ;  /* 0x00500000380c783b */ /* 0x000ea20000004200 */
[----:B------:R-:W-:Y:S02]  /*26c00*/  F2FP.F16.F32.PACK_AB R9, R44, R41 ;  /* 0x000000292c09723e */ /* 0x000fe400000000ff */
[----:B-----5:R-:W-:Y:S02]  /*26c10*/  F2FP.F16.F32.PACK_AB R10, R46, R45 ;  /* 0x0000002d2e0a723e */ /* 0x020fe400000000ff */
[----:B-1----:R-:W-:-:S07]  /*26c20*/  F2FP.F16.F32.PACK_AB R11, R47, R42 ;  /* 0x0000002a2f0b723e */ /* 0x002fce00000000ff */
[C---:B------:R-:W-:Y:S08]  /*26c30*/  HMMA.16816.F32 R20, R8.reuse, R16, R20 ;  /* 0x000000100814723c */ /* 0x040ff00000001814 */
[C---:B------:R-:W-:Y:S01]  /*26c40*/  HMMA.16816.F32 R156, R8.reuse, R18, R156 ;  /* 0x00000012089c723c */ /* 0x040fe2000000189c */
[----:B------:R-:W1:Y:S07]  /*26c50*/  LDSM.16.MT88.4 R16, [R187+0xf800] ;  /* 0x00f80000bb10783b */ /* 0x000e6e0000004200 */
[C---:B----4-:R-:W-:Y:S08]  /*26c60*/  HMMA.16816.F32 R152, R8.reuse, R24, R152 ;  /* 0x000000180898723c */ /* 0x050ff00000001898 */
[C---:B------:R-:W-:Y:S01]  /*26c70*/  HMMA.16816.F32 R148, R8.reuse, R26, R148 ;  /* 0x0000001a0894723c */ /* 0x040fe20000001894 */
[----:B------:R-:W4:Y:S07]  /*26c80*/  LDSM.16.MT88.4 R24, [R2+0xf800] ;  /* 0x00f800000218783b */ /* 0x000f2e0000004200 */
[C---:B---3--:R-:W-:Y:S08]  /*26c90*/  HMMA.16816.F32 R144, R8.reuse, R28, R144 ;  /* 0x0000001c0890723c */ /* 0x048ff00000001890 */
[C---:B------:R-:W-:Y:S01]  /*26ca0*/  HMMA.16816.F32 R140, R8.reuse, R30, R140 ;  /* 0x0000001e088c723c */ /* 0x040fe2000000188c */
[----:B------:R-:W-:Y:S07]  /*26cb0*/  LDSM.16.MT88.4 R28, [R211+0x6000] ;  /* 0x00600000d31c783b */ /* 0x000fee0000004200 */
[----:B--2---:R-:W-:Y:S01]  /*26cc0*/  HMMA.16816.F32 R136, R8, R12, R136 ;  /* 0x0000000c0888723c */ /* 0x004fe20000001888 */
[----:B------:R-:W-:-:S02]  /*26cd0*/  F2FP.F16.F32.PACK_AB R12, R162, R161 ;  /* 0x000000a1a20c723e */ /* 0x000fc400000000ff */
[----:B------:R-:W-:-:S05]  /*26ce0*/  F2FP.F16.F32.PACK_AB R13, R36, R37 ;  /* 0x00000025240d723e */ /* 0x000fca00000000ff */
[----:B------:R-:W-:Y:S01]  /*26cf0*/  HMMA.16816.F32 R132, R8, R14, R132 ;  /* 0x0000000e0884723c */ /* 0x000fe20000001884 */
[----:B------:R-:W2:Y:S01]  /*26d00*/  LDSM.16.MT88.4 R8, [R56+0x5800] ;  /* 0x005800003808783b */ /* 0x000ea20000004200 */
[----:B------:R-:W-:Y:S02]  /*26d10*/  F2FP.F16.F32.PACK_AB R14, R39, R166 ;  /* 0x000000a6270e723e */ /* 0x000fe400000000ff */
[----:B------:R-:W-:-:S07]  /*26d20*/  F2FP.F16.F32.PACK_AB R15, R197, R160 ;  /* 0x000000a0c50f723e */ /* 0x000fce00000000ff */
[C---:B-1----:R-:W-:Y:S08]  /*26d30*/  HMMA.16816.F32 R20, R12.reuse, R16, R20 ;  /* 0x000000100c14723c */ /* 0x042ff00000001814 */
[C---:B------:R-:W-:Y:S01]  /*26d40*/  HMMA.16816.F32 R156, R12.reuse, R18, R156 ;  /* 0x000000120c9c723c */ /* 0x040fe2000000189c */
[----:B------:R-:W1:Y:S07]  /*26d50*/  LDSM.16.MT88.4 R16, [R187+0x10000] ;  /* 0x01000000bb10783b */ /* 0x000e6e0000004200 */
[----:B------:R-:W-:Y:S01]  /*26d60*/  HMMA.16816.F32 R144, R12, R32, R144 ;  /* 0x000000200c90723c */ /* 0x000fe20000001890 */
[-CC-:B------:R-:W-:Y:S01]  /*26d70*/  FFMA.FTZ R32, R203, R186.reuse, -R3.reuse ;  /* 0x000000bacb207223 */ /* 0x180fe20000010803 */
[----:B------:R-:W-:-:S05]  /*26d80*/  FFMA.FTZ R33, R202, R186, -R3 ;  /* 0x000000baca217223 */ /* 0x000fca0000010803 */
[----:B------:R-:W3:Y:S01]  /*26d90*/  MUFU.EX2 R32, R32 ;  /* 0x0000002000207308 */ /* 0x000ee20000000800 */
[C---:B------:R-:W-:Y:S01]  /*26da0*/  HMMA.16816.F32 R140, R12.reuse, R34, R140 ;  /* 0x000000220c8c723c */ /* 0x040fe2000000188c */
[----:B------:R-:W-:Y:S02]  /*26db0*/  FFMA.FTZ R35, R205, R186, -R183 ;  /* 0x000000bacd237223 */ /* 0x000fe400000108b7 */
[----:B------:R-:W-:Y:S04]  /*26dc0*/  MUFU.EX2 R33, R33 ;  /* 0x0000002100217308 */ /* 0x000fe80000000800 */
[----:B------:R-:W5:Y:S01]  /*26dd0*/  MUFU.EX2 R34, R207 ;  /* 0x000000cf00227308 */ /* 0x000f620000000800 */
[C---:B----4-:R-:W-:Y:S03]  /*26de0*/  HMMA.16816.F32 R152, R12.reuse, R24, R152 ;  /* 0x000000180c98723c */ /* 0x050fe60000001898 */
[----:B------:R-:W4:Y:S05]  /*26df0*/  MUFU.EX2 R35, R35 ;  /* 0x0000002300237308 */ /* 0x000f2a0000000800 */
[C---:B------:R-:W-:Y:S01]  /*26e00*/  HMMA.16816.F32 R148, R12.reuse, R26, R148 ;  /* 0x0000001a0c94723c */ /* 0x040fe20000001894 */
[----:B------:R-:W1:Y:S07]  /*26e10*/  LDSM.16.MT88.4 R24, [R2+0x10000] ;  /* 0x010000000218783b */ /* 0x000e6e0000004200 */
[C---:B--2---:R-:W-:Y:S08]  /*26e20*/  HMMA.16816.F32 R136, R12.reuse, R8, R136 ;  /* 0x000000080c88723c */ /* 0x044ff00000001888 */
[----:B------:R-:W-:Y:S01]  /*26e30*/  HMMA.16816.F32 R132, R12, R10, R132 ;  /* 0x0000000a0c84723c */ /* 0x000fe20000001884 */
[----:B------:R-:W2:Y:S01]  /*26e40*/  LDSM.16.MT88.4 R8, [R56+0x6000] ;  /* 0x006000003808783b */ /* 0x000ea20000004200 */
[----:B---3--:R-:W-:-:S02]  /*26e50*/  F2FP.F16.F32.PACK_AB R12, R32, R199 ;  /* 0x000000c7200c723e */ /* 0x008fc400000000ff */
[----:B------:R-:W-:Y:S02]  /*26e60*/  F2FP.F16.F32.PACK_AB R13, R38, R195 ;  /* 0x000000c3260d723e */ /* 0x000fe400000000ff */
[----:B-----5:R-:W-:Y:S02]  /*26e70*/  F2FP.F16.F32.PACK_AB R14, R34, R33 ;  /* 0x00000021220e723e */ /* 0x020fe400000000ff */
[----:B----4-:R-:W-:-:S07]  /*26e80*/  F2FP.F16.F32.PACK_AB R15, R35, R70 ;  /* 0x00000046230f723e */ /* 0x010fce00000000ff */
[C---:B-1----:R-:W-:Y:S08]  /*26e90*/  HMMA.16816.F32 R20, R12.reuse, R16, R20 ;  /* 0x000000100c14723c */ /* 0x042ff00000001814 */
[C---:B------:R-:W-:Y:S01]  /*26ea0*/  HMMA.16816.F32 R156, R12.reuse, R18, R156 ;  /* 0x000000120c9c723c */ /* 0x040fe2000000189c */
[----:B------:R-:W1:Y:S07]  /*26eb0*/  LDSM.16.MT88.4 R16, [R187+0x10800] ;  /* 0x01080000bb10783b */ /* 0x000e6e0000004200 */
[C---:B------:R-:W-:Y:S01]  /*26ec0*/  HMMA.16816.F32 R144, R12.reuse, R28, R144 ;  /* 0x0000001c0c90723c */ /* 0x040fe20000001890 */
[-C--:B------:R-:W-:Y:S01]  /*26ed0*/  FFMA.FTZ R29, R191, R186.reuse, -R3 ;  /* 0x000000babf1d7223 */ /* 0x080fe20000010803 */
[----:B------:R-:W3:Y:S05]  /*26ee0*/  MUFU.EX2 R28, R193 ;  /* 0x000000c1001c7308 */ /* 0x000eea0000000800 */
[----:B------:R-:W4:Y:S01]  /*26ef0*/  MUFU.EX2 R29, R29 ;  /* 0x0000001d001d7308 */ /* 0x000f220000000800 */
[----:B------:R-:W-:Y:S01]  /*26f00*/  HMMA.16816.F32 R140, R12, R30, R140 ;  /* 0x0000001e0c8c723c */ /* 0x000fe2000000188c */
[----:B------:R-:W-:Y:S01]  /*26f10*/  FFMA.FTZ R31, R184, R186, -R183 ;  /* 0x000000bab81f7223 */ /* 0x000fe200000108b7 */
[----:B------:R-:W-:-:S04]  /*26f20*/  FADD.FTZ R30, R112, R125 ;  /* 0x0000007d701e7221 */ /* 0x000fc80000010000 */
[----:B------:R-:W-:Y:S01]  /*26f30*/  FADD.FTZ R30, R127, R30 ;  /* 0x0000001e7f1e7221 */ /* 0x000fe20000010000 */
[----:B------:R-:W5:Y:S01]  /*26f40*/  MUFU.EX2 R31, R31 ;  /* 0x0000001f001f7308 */ /* 0x000f620000000800 */
[----:B------:R-:W-:Y:S02]  /*26f50*/  HMMA.16816.F32 R152, R12, R24, R152 ;  /* 0x000000180c98723c */ /* 0x000fe40000001898 */
[----:B------:R-:W-:Y:S01]  /*26f60*/  FADD.FTZ R115, R115, R30 ;  /* 0x0000001e73737221 */ /* 0x000fe20000010000 */
[----:B------:R-:W-:-:S03]  /*26f70*/  FFMA.FTZ R30, R173, R186, -R183 ;  /* 0x000000baad1e7223 */ /* 0x000fc600000108b7 */
[----:B------:R-:W-:Y:S02]  /*26f80*/  FADD.FTZ R126, R126, R115 ;  /* 0x000000737e7e7221 */ /* 0x000fe40000010000 */
[C---:B------:R-:W-:Y:S01]  /*26f90*/  HMMA.16816.F32 R148, R12.reuse, R26, R148 ;  /* 0x0000001a0c94723c */ /* 0x040fe20000001894 */
[----:B------:R-:W1:Y:S01]  /*26fa0*/  LDSM.16.MT88.4 R24, [R2+0x10800] ;  /* 0x010800000218783b */ /* 0x000e620000004200 */
[----:B------:R-:W-:Y:S01]  /*26fb0*/  FADD.FTZ R117, R117, R126 ;  /* 0x0000007e75757221 */ /* 0x000fe20000010000 */
[----:B------:R-:W-:Y:S03]  /*26fc0*/  MUFU.EX2 R30, R30 ;  /* 0x0000001e001e7308 */ /* 0x000fe60000000800 */
[----:B------:R-:W-:Y:S02]  /*26fd0*/  FADD.FTZ R104, R104, R117 ;  /* 0x0000007568687221 */ /* 0x000fe40000010000 */
[----:B--2---:R-:W-:Y:S02]  /*26fe0*/  HMMA.16816.F32 R136, R12, R8, R136 ;  /* 0x000000080c88723c */ /* 0x004fe40000001888 */
[----:B------:R-:W-:-:S04]  /*26ff0*/  FADD.FTZ R107, R107, R104 ;  /* 0x000000686b6b7221 */ /* 0x000fc80000010000 */
[----:B------:R-:W-:Y:S02]  /*27000*/  FADD.FTZ R118, R118, R107 ;  /* 0x0000006b76767221 */ /* 0x000fe40000010000 */
[----:B------:R-:W-:Y:S01]  /*27010*/  HMMA.16816.F32 R132, R12, R10, R132 ;  /* 0x0000000a0c84723c */ /* 0x000fe20000001884 */
[----:B---3--:R-:W-:Y:S01]  /*27020*/  F2FP.F16.F32.PACK_AB R12, R28, R167 ;  /* 0x000000a71c0c723e */ /* 0x008fe200000000ff */
[----:B------:R-:W2:Y:S01]  /*27030*/  LDSM.16.MT88.4 R8, [R211+0x6800] ;  /* 0x00680000d308783b */ /* 0x000ea20000004200 */
[----:B------:R-:W-:Y:S01]  /*27040*/  F2FP.F16.F32.PACK_AB R13, R129, R128 ;  /* 0x00000080810d723e */ /* 0x000fe200000000ff */
[----:B------:R-:W-:Y:S01]  /*27050*/  FADD.FTZ R109, R109, R118 ;  /* 0x000000766d6d7221 */ /* 0x000fe20000010000 */
[----:B----4-:R-:W-:Y:S02]  /*27060*/  F2FP.F16.F32.PACK_AB R14, R29, R0 ;  /* 0x000000001d0e723e */ /* 0x010fe400000000ff */
[----:B-----5:R-:W-:Y:S01]  /*27070*/  F2FP.F16.F32.PACK_AB R15, R31, R130 ;  /* 0x000000821f0f723e */ /* 0x020fe200000000ff */
[----:B------:R-:W-:-:S04]  /*27080*/  FADD.FTZ R96, R96, R109 ;  /* 0x0000006d60607221 */ /* 0x000fc80000010000 */
[----:B------:R-:W-:Y:S01]  /*27090*/  FADD.FTZ R99, R99, R96 ;  /* 0x0000006063637221 */ /* 0x000fe20000010000 */
[----:B------:R-:W-:Y:S01]  /*270a0*/  FFMA.FTZ R96, R185, R186, -R3 ;  /* 0x000000bab9607223 */ /* 0x000fe20000010803 */
[----:B-1----:R-:W-:Y:S01]  /*270b0*/  HMMA.16816.F32 R20, R12, R16, R20 ;  /* 0x000000100c14723c */ /* 0x002fe20000001814 */
[----:B------:R-:W-:Y:S01]  /*270c0*/  FADD.FTZ R17, R113, R124 ;  /* 0x0000007c71117221 */ /* 0x000fe20000010000 */
[----:B------:R-:W-:-:S03]  /*270d0*/  FADD.FTZ R110, R110, R99 ;  /* 0x000000636e6e7221 */ /* 0x000fc60000010000 */
[----:B------:R-:W-:Y:S01]  /*270e0*/  FADD.FTZ R17, R116, R17 ;  /* 0x0000001174117221 */ /* 0x000fe20000010000 */
[----:B------:R-:W-:Y:S01]  /*270f0*/  FADD.FTZ R101, R101, R110 ;  /* 0x0000006e65657221 */ /* 0x000fe20000010000 */
[----:B------:R-:W-:Y:S01]  /*27100*/  MUFU.EX2 R96, R96 ;  /* 0x0000006000607308 */ /* 0x000fe20000000800 */
[----:B------:R-:W-:Y:S01]  /*27110*/  HMMA.16816.F32 R156, R12, R18, R156 ;  /* 0x000000120c9c723c */ /* 0x000fe2000000189c */
[----:B------:R-:W-:-:S04]  /*27120*/  FADD.FTZ R16, R114, R17 ;  /* 0x0000001172107221 */ /* 0x000fc80000010000 */
[----:B------:R-:W-:-:S03]  /*27130*/  FADD.FTZ R16, R119, R16 ;  /* 0x0000001077107221 */ /* 0x000fc60000010000 */
[----:B------:R-:W-:Y:S01]  /*27140*/  HMMA.16816.F32 R152, R12, R24, R152 ;  /* 0x000000180c98723c */ /* 0x000fe20000001898 */
[----:B------:R-:W-:Y:S01]  /*27150*/  FADD.FTZ R17, R105, R16 ;  /* 0x0000001069117221 */ /* 0x000fe20000010000 */
[----:B------:R-:W-:-:S03]  /*27160*/  MOV R105, R57 ;  /* 0x0000003900697202 */ /* 0x000fc60000000f00 */
[----:B------:R-:W-:-:S03]  /*27170*/  FADD.FTZ R17, R108, R17 ;  /* 0x000000116c117221 */ /* 0x000fc60000010000 */
[----:B------:R-:W-:Y:S01]  /*27180*/  HMMA.16816.F32 R148, R12, R26, R148 ;  /* 0x0000001a0c94723c */ /* 0x000fe20000001894 */
[----:B------:R-:W-:Y:S02]  /*27190*/  FADD.FTZ R24, R106, R17 ;  /* 0x000000116a187221 */ /* 0x000fe40000010000 */
[----:B------:R-:W1:Y:S02]  /*271a0*/  LDSM.16.MT88.4 R16, [R56+0x6800] ;  /* 0x006800003810783b */ /* 0x000e640000004200 */
[----:B------:R-:W-:-:S03]  /*271b0*/  FADD.FTZ R24, R111, R24 ;  /* 0x000000186f187221 */ /* 0x000fc60000010000 */
[C---:B--2---:R-:W-:Y:S01]  /*271c0*/  HMMA.16816.F32 R144, R12.reuse, R8, R144 ;  /* 0x000000080c90723c */ /* 0x044fe20000001890 */
[----:B------:R-:W-:Y:S01]  /*271d0*/  FADD.FTZ R9, R97, R24 ;  /* 0x0000001861097221 */ /* 0x000fe20000010000 */
[----:B------:R-:W-:Y:S01]  /*271e0*/  FADD.FTZ R24, R88, R101 ;  /* 0x0000006558187221 */ /* 0x000fe20000010000 */
[-C--:B------:R-:W-:Y:S01]  /*271f0*/  FFMA.FTZ R97, R182, R186.reuse, -R183 ;  /* 0x000000bab6617223 */ /* 0x080fe200000108b7 */
[----:B------:R-:W-:Y:S01]  /*27200*/  MUFU.EX2 R88, R175 ;  /* 0x000000af00587308 */ /* 0x000fe20000000800 */
[----:B------:R-:W-:Y:S01]  /*27210*/  FADD.FTZ R9, R100, R9 ;  /* 0x0000000964097221 */ /* 0x000fe20000010000 */
[----:B------:R-:W-:Y:S02]  /*27220*/  FADD.FTZ R91, R91, R24 ;  /* 0x000000185b5b7221 */ /* 0x000fe40000010000 */
[----:B------:R-:W-:Y:S01]  /*27230*/  HMMA.16816.F32 R140, R12, R10, R140 ;  /* 0x0000000a0c8c723c */ /* 0x000fe2000000188c */
[----:B------:R-:W-:Y:S01]  /*27240*/  FADD.FTZ R98, R98, R9 ;  /* 0x0000000962627221 */ /* 0x000fe20000010000 */
[----:B------:R-:W-:Y:S01]  /*27250*/  FADD.FTZ R102, R102, R91 ;  /* 0x0000005b66667221 */ /* 0x000fe20000010000 */
[----:B------:R-:W-:Y:S01]  /*27260*/  FFMA.FTZ R91, R174, R186, -R3 ;  /* 0x000000baae5b7223 */ /* 0x000fe20000010803 */
[----:B------:R-:W-:Y:S01]  /*27270*/  MUFU.EX2 R97, R97 ;  /* 0x0000006100617308 */ /* 0x000fe20000000800 */
[----:B------:R-:W-:Y:S01]  /*27280*/  FADD.FTZ R98, R103, R98 ;  /* 0x0000006267627221 */ /* 0x000fe20000010000 */
[----:B------:R-:W-:Y:S01]  /*27290*/  FADD.FTZ R93, R93, R102 ;  /* 0x000000665d5d7221 */ /* 0x000fe20000010000 */
[----:B------:R-:W2:Y:S02]  /*272a0*/  LDSM.16.MT88.4 R8, [R187+0x11000] ;  /* 0x01100000bb08783b */ /* 0x000ea40000004200 */
[----:B------:R-:W-:Y:S01]  /*272b0*/  FADD.FTZ R89, R89, R98 ;  /* 0x0000006259597221 */ /* 0x000fe20000010000 */
[----:B------:R-:W-:Y:S03]  /*272c0*/  MUFU.EX2 R91, R91 ;  /* 0x0000005b005b7308 */ /* 0x000fe60000000800 */
[----:B------:R-:W-:Y:S01]  /*272d0*/  FADD.FTZ R25, R92, R89 ;  /* 0x000000595c197221 */ /* 0x000fe20000010000 */
[----:B------:R-:W-:Y:S01]  /*272e0*/  FADD.FTZ R92, R80, R93 ;  /* 0x0000005d505c7221 */ /* 0x000fe20000010000 */
[----:B------:R-:W3:Y:S02]  /*272f0*/  MUFU.EX2 R89, R172 ;  /* 0x000000ac00597308 */ /* 0x000ee40000000800 */
[----:B------:R-:W-:Y:S01]  /*27300*/  FADD.FTZ R90, R90, R25 ;  /* 0x000000195a5a7221 */ /* 0x000fe20000010000 */
[----:B------:R-:W-:Y:S01]  /*27310*/  FADD.FTZ R83, R83, R92 ;  /* 0x0000005c53537221 */ /* 0x000fe20000010000 */
[----:B------:R-:W4:Y:S01]  /*27320*/  MUFU.EX2 R80, R181 ;  /* 0x000000b500507308 */ /* 0x000f220000000800 */
[----:B------:R-:W5:Y:S01]  /*27330*/  LDSM.16.MT88.4 R24, [R2+0x11000] ;  /* 0x011000000218783b */ /* 0x000f620000004200 */
[----:B------:R-:W-:Y:S01]  /*27340*/  FADD.FTZ R90, R95, R90 ;  /* 0x0000005a5f5a7221 */ /* 0x000fe20000010000 */
[----:B------:R-:W-:-:S04]  /*27350*/  FADD.FTZ R94, R94, R83 ;  /* 0x000000535e5e7221 */ /* 0x000fc80000010000 */
[----:B------:R-:W-:Y:S01]  /*27360*/  FADD.FTZ R85, R85, R94 ;  /* 0x0000005e55557221 */ /* 0x000fe20000010000 */
[C---:B-1----:R-:W-:Y:S01]  /*27370*/  HMMA.16816.F32 R136, R12.reuse, R16, R136 ;  /* 0x000000100c88723c */ /* 0x042fe20000001888 */
[----:B------:R-:W-:Y:S01]  /*27380*/  FADD.FTZ R17, R81, R90 ;  /* 0x0000005a51117221 */ /* 0x000fe20000010000 */
[----:B---3--:R-:W-:Y:S01]  /*27390*/  F2FP.F16.F32.PACK_AB R16, R89, R96 ;  /* 0x000000605910723e */ /* 0x008fe200000000ff */
[----:B------:R-:W-:Y:S01]  /*273a0*/  FADD.FTZ R72, R72, R85 ;  /* 0x0000005548487221 */ /* 0x000fe20000010000 */
[----:B------:R-:W1:Y:S01]  /*273b0*/  MUFU.EX2 R81, R176 ;  /* 0x000000b000517308 */ /* 0x000e620000000800 */
[----:B------:R-:W-:Y:S02]  /*273c0*/  FADD.FTZ R17, R84, R17 ;  /* 0x0000001154117221 */ /* 0x000fe40000010000 */
[----:B------:R-:W-:Y:S01]  /*273d0*/  FADD.FTZ R75, R75, R72 ;  /* 0x000000484b4b7221 */ /* 0x000fe20000010000 */
[----:B------:R-:W-:Y:S01]  /*273e0*/  HMMA.16816.F32 R132, R12, R18, R132 ;  /* 0x000000120c84723c */ /* 0x000fe20000001884 */
[----:B------:R-:W-:Y:S01]  /*273f0*/  FADD.FTZ R82, R82, R17 ;  /* 0x0000001152527221 */ /* 0x000fe20000010000 */
[----:B------:R-:W3:Y:S01]  /*27400*/  LDSM.16.MT88.4 R12, [R211+0x7000] ;  /* 0x00700000d30c783b */ /* 0x000ee20000004200 */
[----:B------:R-:W-:Y:S01]  /*27410*/  FADD.FTZ R86, R86, R75 ;  /* 0x0000004b56567221 */ /* 0x000fe20000010000 */
[----:B------:R-:W-:Y:S01]  /*27420*/  F2FP.F16.F32.PACK_AB R17, R30, R97 ;  /* 0x000000611e11723e */ /* 0x000fe200000000ff */
[----:B------:R-:W-:Y:S01]  /*27430*/  FADD.FTZ R82, R87, R82 ;  /* 0x0000005257527221 */ /* 0x000fe20000010000 */
[----:B----4-:R-:W-:Y:S01]  /*27440*/  F2FP.F16.F32.PACK_AB R18, R80, R91 ;  /* 0x0000005b5012723e */ /* 0x010fe200000000ff */
[----:B------:R-:W-:Y:S01]  /*27450*/  FADD.FTZ R77, R77, R86 ;  /* 0x000000564d4d7221 */ /* 0x000fe20000010000 */
[----:B------:R-:W-:Y:S01]  /*27460*/  LDSM.16.MT88.4 R208, [R211+0x7800] ;  /* 0x00780000d3d0783b */ /* 0x000fe20000004200 */
[----:B------:R-:W-:Y:S01]  /*27470*/  FADD.FTZ R73, R73, R82 ;  /* 0x0000005249497221 */ /* 0x000fe20000010000 */
[----:B-1----:R-:W-:Y:S01]  /*27480*/  F2FP.F16.F32.PACK_AB R19, R81, R88 ;  /* 0x000000585113723e */ /* 0x002fe200000000ff */
[----:B------:R-:W-:-:S02]  /*27490*/  FADD.FTZ R60, R60, R77 ;  /* 0x0000004d3c3c7221 */ /* 0x000fc40000010000 */
[----:B------:R-:W-:Y:S02]  /*274a0*/  FADD.FTZ R73, R76, R73 ;  /* 0x000000494c497221 */ /* 0x000fe40000010000 */
[----:B------:R-:W-:Y:S02]  /*274b0*/  FADD.FTZ R63, R63, R60 ;  /* 0x0000003c3f3f7221 */ /* 0x000fe40000010000 */
[----:B------:R-:W-:Y:S01]  /*274c0*/  FADD.FTZ R74, R74, R73 ;  /* 0x000000494a4a7221 */ /* 0x000fe20000010000 */
[----:B--2---:R-:W-:Y:S01]  /*274d0*/  HMMA.16816.F32 R20, R16, R8, R20 ;  /* 0x000000081014723c */ /* 0x004fe20000001814 */
[----:B------:R-:W-:Y:S02]  /*274e0*/  FADD.FTZ R78, R78, R63 ;  /* 0x0000003f4e4e7221 */ /* 0x000fe40000010000 */
[----:B------:R-:W-:Y:S02]  /*274f0*/  FADD.FTZ R74, R79, R74 ;  /* 0x0000004a4f4a7221 */ /* 0x000fe40000010000 */
[----:B------:R-:W-:-:S02]  /*27500*/  FADD.FTZ R65, R65, R78 ;  /* 0x0000004e41417221 */ /* 0x000fc40000010000 */
[----:B------:R-:W-:Y:S01]  /*27510*/  FADD.FTZ R61, R61, R74 ;  /* 0x0000004a3d3d7221 */ /* 0x000fe20000010000 */
[----:B------:R-:W-:Y:S01]  /*27520*/  HMMA.16816.F32 R156, R16, R10, R156 ;  /* 0x0000000a109c723c */ /* 0x000fe2000000189c */
[----:B------:R-:W-:Y:S01]  /*27530*/  FADD.FTZ R48, R48, R65 ;  /* 0x0000004130307221 */ /* 0x000fe20000010000 */
[----:B------:R-:W1:Y:S01]  /*27540*/  LDSM.16.MT88.4 R8, [R56+0x7000] ;  /* 0x007000003808783b */ /* 0x000e620000004200 */
[----:B------:R-:W-:-:S04]  /*27550*/  FADD.FTZ R61, R64, R61 ;  /* 0x0000003d403d7221 */ /* 0x000fc80000010000 */
[----:B------:R-:W-:Y:S01]  /*27560*/  FADD.FTZ R62, R62, R61 ;  /* 0x0000003d3e3e7221 */ /* 0x000fe20000010000 */
[----:B-----5:R-:W-:Y:S03]  /*27570*/  HMMA.16816.F32 R152, R16, R24, R152 ;  /* 0x000000181098723c */ /* 0x020fe60000001898 */
[----:B------:R-:W-:-:S04]  /*27580*/  FADD.FTZ R62, R67, R62 ;  /* 0x0000003e433e7221 */ /* 0x000fc80000010000 */
[----:B------:R-:W-:Y:S01]  /*27590*/  FADD.FTZ R49, R49, R62 ;  /* 0x0000003e31317221 */ /* 0x000fe20000010000 */
[C---:B---3--:R-:W-:Y:S01]  /*275a0*/  HMMA.16816.F32 R144, R16.reuse, R12, R144 ;  /* 0x0000000c1090723c */ /* 0x048fe20000001890 */
[----:B------:R-:W-:Y:S01]  /*275b0*/  FADD.FTZ R13, R51, R48 ;  /* 0x00000030330d7221 */ /* 0x000fe20000010000 */
[-C--:B------:R-:W-:Y:S01]  /*275c0*/  FFMA.FTZ R48, R178, R186.reuse, -R183 ;  /* 0x000000bab2307223 */ /* 0x080fe200000108b7 */
[----:B------:R-:W-:Y:S01]  /*275d0*/  FADD.FTZ R49, R52, R49 ;  /* 0x0000003134317221 */ /* 0x000fe20000010000 */
[----:B------:R2:W-:Y:S01]  /*275e0*/  MUFU.EX2 R51, R5 ;  /* 0x0000000500337308 */ /* 0x0005e20000000800 */
[----:B------:R-:W-:Y:S02]  /*275f0*/  FADD.FTZ R66, R66, R13 ;  /* 0x0000000d42427221 */ /* 0x000fe40000010000 */
[----:B------:R-:W-:Y:S01]  /*27600*/  FADD.FTZ R50, R50, R49 ;  /* 0x0000003132327221 */ /* 0x000fe20000010000 */
[-CC-:B------:R-:W-:Y:S01]  /*27610*/  FFMA.FTZ R49, R6, R186.reuse, -R183.reuse ;  /* 0x000000ba06317223 */ /* 0x180fe200000108b7 */
[----:B------:R-:W-:Y:S01]  /*27620*/  FADD.FTZ R53, R53, R66 ;  /* 0x0000004235357221 */ /* 0x000fe20000010000 */
[-C--:B------:R-:W-:Y:S01]  /*27630*/  FFMA.FTZ R183, R7, R186.reuse, -R183 ;  /* 0x000000ba07b77223 */ /* 0x080fe200000108b7 */
[----:B------:R-:W-:Y:S01]  /*27640*/  FADD.FTZ R6, R55, R50 ;  /* 0x0000003237067221 */ /* 0x000fe20000010000 */
[----:B------:R-:W-:Y:S01]  /*27650*/  FFMA.FTZ R50, R4, R186, -R3 ;  /* 0x000000ba04327223 */ /* 0x000fe20000010803 */
[----:B------:R-:W-:Y:S01]  /*27660*/  FADD.FTZ R40, R40, R53 ;  /* 0x0000003528287221 */ /* 0x000fe20000010000 */
[----:B------:R-:W3:Y:S01]  /*27670*/  MUFU.EX2 R48, R48 ;  /* 0x0000003000307308 */ /* 0x000ee20000000800 */
[----:B------:R-:W-:Y:S01]  /*27680*/  FADD.FTZ R41, R41, R6 ;  /* 0x0000000629297221 */ /* 0x000fe20000010000 */
[C---:B------:R-:W-:Y:S01]  /*27690*/  HMMA.16816.F32 R148, R16.reuse, R26, R148 ;  /* 0x0000001a1094723c */ /* 0x040fe20000001894 */
[----:B------:R-:W-:Y:S01]  /*276a0*/  FADD.FTZ R43, R43, R40 ;  /* 0x000000282b2b7221 */ /* 0x000fe20000010000 */
[----:B--2---:R2:W4:Y:S01]  /*276b0*/  LDSM.16.MT88.4 R4, [R2+0x11800] ;  /* 0x011800000204783b */ /* 0x0045220000004200 */
[----:B------:R-:W-:Y:S01]  /*276c0*/  FADD.FTZ R41, R44, R41 ;  /* 0x000000292c297221 */ /* 0x000fe20000010000 */
[----:B------:R-:W-:Y:S01]  /*276d0*/  MUFU.EX2 R50, R50 ;  /* 0x0000003200327308 */ /* 0x000fe20000000800 */
[----:B------:R-:W-:Y:S01]  /*276e0*/  FADD.FTZ R54, R54, R43 ;  /* 0x0000002b36367221 */ /* 0x000fe20000010000 */
[----:B------:R-:W5:Y:S01]  /*276f0*/  LDSM.16.MT88.4 R24, [R187+0x11800] ;  /* 0x01180000bb18783b */ /* 0x000f620000004200 */
[----:B------:R-:W-:Y:S01]  /*27700*/  FADD.FTZ R12, R42, R41 ;  /* 0x000000292a0c7221 */ /* 0x000fe20000010000 */
[----:B------:R-:W2:Y:S01]  /*27710*/  MUFU.EX2 R3, R177 ;  /* 0x000000b100037308 */ /* 0x000ea20000000800 */
[----:B------:R-:W-:Y:S01]  /*27720*/  FADD.FTZ R45, R45, R54 ;  /* 0x000000362d2d7221 */ /* 0x000fe20000010000 */
[----:B------:R-:W-:Y:S01]  /*27730*/  HMMA.16816.F32 R140, R16, R14, R140 ;  /* 0x0000000e108c723c */ /* 0x000fe2000000188c */
[----:B------:R-:W-:Y:S01]  /*27740*/  FADD.FTZ R12, R47, R12 ;  /* 0x0000000c2f0c7221 */ /* 0x000fe20000010000 */
[----:B------:R-:W-:Y:S01]  /*27750*/  MUFU.EX2 R49, R49 ;  /* 0x0000003100317308 */ /* 0x000fe20000000800 */
[----:B------:R-:W-:-:S02]  /*27760*/  FADD.FTZ R46, R46, R45 ;  /* 0x0000002d2e2e7221 */ /* 0x000fc40000010000 */
[----:B------:R-:W-:Y:S01]  /*27770*/  FADD.FTZ R37, R37, R12 ;  /* 0x0000000c25257221 */ /* 0x000fe20000010000 */
[----:B------:R-:W-:Y:S01]  /*27780*/  MUFU.EX2 R40, R71 ;  /* 0x0000004700287308 */ /* 0x000fe20000000800 */
[----:B------:R-:W-:Y:S01]  /*27790*/  FADD.FTZ R161, R161, R46 ;  /* 0x0000002ea1a17221 */ /* 0x000fe20000010000 */
[----:B------:R-:W5:Y:S01]  /*277a0*/  LDSM.16.MT88.4 R12, [R56+0x7800] ;  /* 0x00780000380c783b */ /* 0x000f620000004200 */
[----:B------:R-:W-:Y:S01]  /*277b0*/  FADD.FTZ R37, R36, R37 ;  /* 0x0000002524257221 */ /* 0x000fe20000010000 */
[----:B------:R-:W4:Y:S01]  /*277c0*/  MUFU.EX2 R41, R58 ;  /* 0x0000003a00297308 */ /* 0x000f220000000800 */
[----:B------:R-:W-:Y:S01]  /*277d0*/  FADD.FTZ R161, R162, R161 ;  /* 0x000000a1a2a17221 */ /* 0x000fe20000010000 */
[----:B-1----:R-:W-:Y:S01]  /*277e0*/  HMMA.16816.F32 R136, R16, R8, R136 ;  /* 0x000000081088723c */ /* 0x002fe20000001888 */
[----:B---3--:R-:W-:Y:S01]  /*277f0*/  F2FP.F16.F32.PACK_AB R9, R48, R51 ;  /* 0x000000333009723e */ /* 0x008fe200000000ff */
[----:B------:R-:W1:Y:S01]  /*27800*/  MUFU.EX2 R42, R183 ;  /* 0x000000b7002a7308 */ /* 0x000e620000000800 */
[----:B--2---:R-:W-:Y:S01]  /*27810*/  FADD.FTZ R2, R160, R37 ;  /* 0x00000025a0027221 */ /* 0x004fe20000010000 */
[----:B------:R-:W-:Y:S01]  /*27820*/  FADD.FTZ R166, R166, R161 ;  /* 0x000000a1a6a67221 */ /* 0x000fe20000010000 */
[----:B------:R-:W-:-:S02]  /*27830*/  F2FP.F16.F32.PACK_AB R8, R3, R50 ;  /* 0x000000320308723e */ /* 0x000fc400000000ff */
[----:B------:R-:W-:Y:S01]  /*27840*/  FADD.FTZ R2, R197, R2 ;  /* 0x00000002c5027221 */ /* 0x000fe20000010000 */
[----:B------:R-:W-:Y:S01]  /*27850*/  FADD.FTZ R166, R39, R166 ;  /* 0x000000a627a67221 */ /* 0x000fe20000010000 */
[----:B------:R-:W-:Y:S02]  /*27860*/  HMMA.16816.F32 R132, R16, R10, R132 ;  /* 0x0000000a1084723c */ /* 0x000fe40000001884 */
[----:B------:R-:W-:Y:S01]  /*27870*/  FADD.FTZ R195, R195, R2 ;  /* 0x00000002c3c37221 */ /* 0x000fe20000010000 */
[----:B------:R-:W-:Y:S01]  /*27880*/  FADD.FTZ R199, R199, R166 ;  /* 0x000000a6c7c77221 */ /* 0x000fe20000010000 */
[----:B----4-:R-:W-:Y:S02]  /*27890*/  F2FP.F16.F32.PACK_AB R10, R41, R40 ;  /* 0x00000028290a723e */ /* 0x010fe400000000ff */
[----:B------:R-:W-:Y:S01]  /*278a0*/  FADD.FTZ R195, R38, R195 ;  /* 0x000000c326c37221 */ /* 0x000fe20000010000 */
[----:B------:R-:W-:Y:S01]  /*278b0*/  FADD.FTZ R32, R32, R199 ;  /* 0x000000c720207221 */ /* 0x000fe20000010000 */
[----:B-1----:R-:W-:-:S02]  /*278c0*/  F2FP.F16.F32.PACK_AB R11, R42, R49 ;  /* 0x000000312a0b723e */ /* 0x002fc400000000ff */
[----:B------:R-:W-:Y:S01]  /*278d0*/  FADD.FTZ R70, R70, R195 ;  /* 0x000000c346467221 */ /* 0x000fe20000010000 */
[----:B------:R-:W-:Y:S01]  /*278e0*/  FADD.FTZ R33, R33, R32 ;  /* 0x0000002021217221 */ /* 0x000fe20000010000 */
[-C--:B------:R-:W-:Y:S02]  /*278f0*/  MOV R2, R180.reuse ;  /* 0x000000b400027202 */ /* 0x080fe40000000f00 */
[----:B------:R-:W-:Y:S01]  /*27900*/  FADD.FTZ R35, R35, R70 ;  /* 0x0000004623237221 */ /* 0x000fe20000010000 */
[----:B------:R-:W-:Y:S01]  /*27910*/  FADD.FTZ R34, R34, R33 ;  /* 0x0000002122227221 */ /* 0x000fe20000010000 */
[----:B------:R-:W-:Y:S01]  /*27920*/  HMMA.16816.F32 R152, R8, R4, R152 ;  /* 0x000000040898723c */ /* 0x000fe20000001898 */
[----:B------:R-:W-:Y:S01]  /*27930*/  @P0 MOV R2, R180 ;  /* 0x000000b400020202 */ /* 0x000fe20000000f00 */
        /* <DEDUP_REMOVED lines=10> */
[-C--:B------:R-:W-:Y:S01]  /*279e0*/  MOV R0, R179.reuse ;  /* 0x000000b300007202 */ /* 0x080fe20000000f00 */
[----:B------:R-:W-:Y:S01]  /*279f0*/  FADD.FTZ R97, R97, R130 ;  /* 0x0000008261617221 */ /* 0x000fe20000010000 */
[----:B------:R-:W-:Y:S01]  /*27a00*/  FADD.FTZ R96, R96, R29 ;  /* 0x0000001d60607221 */ /* 0x000fe20000010000 */
[----:B------:R-:W-:Y:S02]  /*27a10*/  @P0 MOV R0, R179 ;  /* 0x000000b300000202 */ /* 0x000fe40000000f00 */
        /* <DEDUP_REMOVED lines=17> */
[C---:B------:R-:W-:Y:S03]  /*27b30*/  HMMA.16816.F32 R136, R8.reuse, R12, R136 ;  /* 0x0000000c0888723c */ /* 0x040fe60000001888 */
[----:B------:R2:W-:Y:S04]  /*27b40*/  STL [R1], R4 ;  /* 0x0000000401007387 */ /* 0x0005e80000100800 */
[----:B------:R2:W-:Y:S01]  /*27b50*/  STL [R1+0x4], R3 ;  /* 0x0000040301007387 */ /* 0x0005e20000100800 */
[----:B------:R-:W-:Y:S01]  /*27b60*/  HMMA.16816.F32 R132, R8, R14, R132 ;  /* 0x0000000e0884723c */ /* 0x000fe20000001884 */
[----:B------:R-:W-:-:S04]  /*27b70*/  NOP ;  /* 0x0000000000007918 */ /* 0x000fc80000000000 */
[----:B------:R-:W-:-:S15]  /*27b80*/  @P0 BRA `(.L_x_7186) ;  /* 0x0000000000040947 */ /* 0x000fde0003800000 */
.L_x_7177:
[----:B-1----:R-:W-:-:S05]  /*27b90*/  IADD3 R251, PT, PT, R105, -0x1, RZ ;  /* 0xffffffff69fb7810 */ /* 0x002fca0007ffe0ff */
.L_x_7186:
[----:B------:R-:W-:Y:S05]  /*27ba0*/  BSYNC B2 ;  /* 0x0000000000027941 */ /* 0x000fea0003800000 */
.L_x_7176:
[----:B------:R-:W-:-:S13]  /*27bb0*/  ISETP.GE.AND P0, PT, R251, R226, PT ;  /* 0x000000e2fb00720c */ /* 0x000fda0003f06270 */
[----:B------:R-:W-:Y:S05]  /*27bc0*/  @!P0 BRA `(.L_x_7187) ;  /* 0x000000bc00908947 */ /* 0x000fea0003800000 */
[----:B--2---:R-:W1:Y:S01]  /*27bd0*/  S2R R4, SR_TID.X ;  /* 0x0000000000047919 */ /* 0x004e620000002100 */
[----:B------:R-:W2:Y:S01]  /*27be0*/  S2UR UR6, SR_CgaCtaId ;  /* 0x00000000000679c3 */ /* 0x000ea20000008800 */
[----:B------:R-:W-:Y:S01]  /*27bf0*/  UMOV UR7, 0x400 ;  /* 0x0000040000077882 */ /* 0x000fe20000000000 */
[----:B------:R-:W-:Y:S01]  /*27c00*/  ISETP.NE.U32.AND P3, PT, R242, RZ, PT ;  /* 0x000000fff200720c */ /* 0x000fe20003f65070 */
[----:B------:R-:W-:Y:S02]  /*27c10*/  IMAD.MOV.U32 R167, RZ, RZ, R0 ;  /* 0x000000ffffa77224 */ /* 0x000fe400078e0000 */
[----:B------:R-:W-:Y:S01]  /*27c20*/  IMAD.MOV.U32 R166, RZ, RZ, R2 ;  /* 0x000000ffffa67224 */ /* 0x000fe200078e0002 */
[----:B------:R-:W-:Y:S01]  /*27c30*/  ISETP.NE.AND.EX P3, PT, R243, RZ, PT, P3 ;  /* 0x000000fff300720c */ /* 0x000fe20003f65330 */
[----:B--2---:R-:W-:-:S06]  /*27c40*/  ULEA UR6, UR6, UR7, 0x18 ;  /* 0x0000000706067291 */ /* 0x004fcc000f8ec0ff */
[----:B------:R-:W-:Y:S02]  /*27c50*/  IMAD.U32 R219, RZ, RZ, UR6 ;  /* 0x00000006ffdb7e24 */ /* 0x000fe4000f8e00ff */
[----:B-1----:R-:W-:-:S05]  /*27c60*/  IMAD.SHL.U32 R3, R4, 0x8, RZ ;  /* 0x0000000804037824 */ /* 0x002fca00078e00ff */
[C---:B------:R-:W-:Y:S02]  /*27c70*/  LOP3.LUT R5, R3.reuse, 0x1c0, RZ, 0xc0, !PT ;  /* 0x000001c003057812 */ /* 0x040fe400078ec0ff */
[----:B------:R-:W-:Y:S02]  /*27c80*/  LOP3.LUT R218, R3, 0x38, RZ, 0xc0, !PT ;  /* 0x0000003803da7812 */ /* 0x000fe400078ec0ff */
[----:B------:R-:W-:-:S04]  /*27c90*/  LOP3.LUT R5, R5, 0x38, R4, 0xf8, !PT ;  /* 0x0000003805057812 */ /* 0x000fc800078ef804 */
[----:B------:R-:W-:-:S04]  /*27ca0*/  LOP3.LUT R4, R5, R218, RZ, 0x3c, !PT ;  /* 0x000000da05047212 */ /* 0x000fc800078e3cff */
[----:B------:R-:W-:-:S05]  /*27cb0*/  LOP3.LUT R4, R4, 0x1e00, R3, 0xf8, !PT ;  /* 0x00001e0004047812 */ /* 0x000fca00078ef803 */
[----:B------:R-:W-:-:S07]  /*27cc0*/  IMAD R249, R4, 0x2, R219 ;  /* 0x0000000204f97824 */ /* 0x000fce00078e02db */
.L_x_7194:
[----:B-1----:R-:W1:Y:S01]  /*27cd0*/  S2R R2, SR_TID.X ;  /* 0x0000000000027919 */ /* 0x002e620000002100 */
[----:B------:R-:W-:Y:S01]  /*27ce0*/  MOV R3, R230 ;  /* 0x000000e600037202 */ /* 0x000fe20000000f00 */
[----:B------:R-:W-:Y:S04]  /*27cf0*/  DEPBAR.LE SB0, 0x0 ;  /* 0x000080000000791a */ /* 0x000fe80000000000 */
[----:B------:R-:W-:Y:S05]  /*27d00*/  WARPSYNC.ALL ;  /* 0x0000000000007948 */ /* 0x000fea0003800000 */
[----:B------:R-:W-:Y:S01]  /*27d10*/  BAR.SYNC.DEFER_BLOCKING 0x0 ;  /* 0x0000000000007b1d */ /* 0x000fe20000010000 */
[----:B------:R-:W-:Y:S01]  /*27d20*/  ISETP.GE.AND P1, PT, R218, R237, PT ;  /* 0x000000edda00720c */ /* 0x000fe20003f26270 */
[----:B------:R-:W-:Y:S02]  /*27d30*/  @!P3 IMAD.MOV.U32 R5, RZ, RZ, RZ ;  /* 0x000000ffff05b224 */ /* 0x000fe400078e00ff */
[----:B------:R-:W-:Y:S03]  /*27d40*/  IMAD.MOV.U32 R0, RZ, RZ, R231 ;  /* 0x000000ffff007224 */ /* 0x000fe600078e00e7 */
[----:B------:R-:W-:Y:S02]  /*27d50*/  @!P3 IADD3 R5, P0, PT, RZ, -R5, RZ ;  /* 0x80000005ff05b210 */ /* 0x000fe40007f1e0ff */
[----:B-1----:R-:W-:Y:S01]  /*27d60*/  SHF.L.U32 R4, R2, 0x6, RZ ;  /* 0x0000000602047819 */ /* 0x002fe200000006ff */
[----:B------:R-:W2:Y:S01]  /*27d70*/  @!P3 LD.E R6, desc[UR4][R164.64+0x40] ;  /* 0x00004004a406b980 */ /* 0x000ea2000c101900 */
[----:B------:R-:W-:Y:S01]  /*27d80*/  BSSY.RECONVERGENT B0, `(.L_x_7188) ;  /* 0x0000046000007945 */ /* 0x000fe20003800200 */
        /* <DEDUP_REMOVED lines=19> */
[----:B------:R-:W-:Y:S02]  /*27ec0*/  ISETP.GE.AND P0, PT, R5, RZ, PT ;  /* 0x000000ff0500720c */ /* 0x000fe40003f06270 */
[-C--:B------:R-:W-:Y:S01]  /*27ed0*/  LOP3.LUT R5, RZ, R12.reuse, RZ, 0x33, !PT ;  /* 0x0000000cff057212 */ /* 0x080fe200078e33ff */
        /* <DEDUP_REMOVED lines=48> */
.L_x_7189:
[----:B------:R-:W-:Y:S05]  /*281e0*/  BSYNC.RECONVERGENT B0 ;  /* 0x0000000000007941 */ /* 0x000fea0003800200 */
.L_x_7188:
[----:B------:R-:W-:Y:S01]  /*281f0*/  @!PT LDS RZ, [RZ] ;  /* 0x00000000fffff984 */ /* 0x000fe20000000800 */
[----:B------:R-:W-:Y:S01]  /*28200*/  @!PT LDS RZ, [RZ] ;  /* 0x00000000fffff984 */ /* 0x000fe20000000800 */
[----:B------:R-:W-:Y:S01]  /*28210*/  @!PT LDS RZ, [RZ] ;  /* 0x00000000fffff984 */ /* 0x000fe20000000800 */
[----:B------:R-:W-:Y:S01]  /*28220*/  @!P1 LDGSTS.E.BYPASS.LTC128B.128 [R249+0xa000], desc[UR4][R230.64] ;  /* 0x0a000000e6f99fae */ /* 0x000fe2000b981a04 */
[C---:B------:R-:W-:Y:S01]  /*28230*/  SHF.L.U32 R7, R224.reuse, 0x5, RZ ;  /* 0x00000005e0077819 */ /* 0x040fe200000006ff */
[----:B------:R-:W-:Y:S01]  /*28240*/  BSSY.RECONVERGENT B1, `(.L_x_7190) ;  /* 0x0000318000017945 */ /* 0x000fe20003800200 */
[----:B------:R-:W-:Y:S02]  /*28250*/  SHF.L.U64.HI R6, R224, 0x5, R225 ;  /* 0x00000005e0067819 */ /* 0x000fe400000102e1 */
[----:B------:R-:W-:Y:S02]  /*28260*/  IADD3 R8, P0, PT, R7, R230, RZ ;  /* 0x000000e607087210 */ /* 0x000fe40007f1e0ff */
[----:B------:R-:W-:Y:S01]  /*28270*/  LOP3.LUT R3, R4, 0x1c0, RZ, 0xc0, !PT ;  /* 0x000001c004037812 */ /* 0x000fe200078ec0ff */
[----:B------:R-:W-:Y:S01]  /*28280*/  @P1 STS.128 [R249+0xa000], RZ ;  /* 0x00a000fff9001388 */ /* 0x000fe20000000c00 */
[----:B------:R-:W-:Y:S02]  /*28290*/  IADD3.X R9, PT, PT, R6, R231, RZ, P0, !PT ;  /* 0x000000e706097210 */ /* 0x000fe400007fe4ff */
[-C--:B------:R-:W-:Y:S02]  /*282a0*/  IADD3 R10, P0, PT, R8, R7.reuse, RZ ;  /* 0x00000007080a7210 */ /* 0x080fe40007f1e0ff */
[----:B------:R-:W-:Y:S02]  /*282b0*/  SHF.L.U32 R218, R2, 0x3, RZ ;  /* 0x0000000302da7819 */ /* 0x000fe400000006ff */
[-C--:B------:R-:W-:Y:S01]  /*282c0*/  IADD3.X R11, PT, PT, R9, R6.reuse, RZ, P0, !PT ;  /* 0x00000006090b7210 */ /* 0x080fe200007fe4ff */
[----:B------:R-:W-:Y:S01]  /*282d0*/  @!PT LDS RZ, [RZ] ;  /* 0x00000000fffff984 */ /* 0x000fe20000000800 */
[----:B------:R-:W-:Y:S01]  /*282e0*/  @!PT LDS RZ, [RZ] ;  /* 0x00000000fffff984 */ /* 0x000fe20000000800 */
[----:B------:R-:W-:Y:S01]  /*282f0*/  @!PT LDS RZ, [RZ] ;  /* 0x00000000fffff984 */ /* 0x000fe20000000800 */
[----:B------:R1:W-:Y:S01]  /*28300*/  @!P1 LDGSTS.E.BYPASS.LTC128B.128 [R249+0xa800], desc[UR4][R8.64] ;  /* 0x0a80000008f99fae */ /* 0x0003e2000b981a04 */
[-C--:B------:R-:W-:Y:S02]  /*28310*/  IADD3 R14, P0, PT, R10, R7.reuse, RZ ;  /* 0x000000070a0e7210 */ /* 0x080fe40007f1e0ff */
[--C-:B------:R-:W-:Y:S02]  /*28320*/  SHF.R.U32.HI R216, RZ, 0x1, R2.reuse ;  /* 0x00000001ffd87819 */ /* 0x100fe40000011602 */
[-C--:B------:R-:W-:Y:S02]  /*28330*/  IADD3.X R15, PT, PT, R11, R6.reuse, RZ, P0, !PT ;  /* 0x000000060b0f7210 */ /* 0x080fe400007fe4ff */
[-C--:B------:R-:W-:Y:S01]  /*28340*/  IADD3 R12, P0, PT, R14, R7.reuse, RZ ;  /* 0x000000070e0c7210 */ /* 0x080fe20007f1e0ff */
[----:B------:R-:W-:Y:S01]  /*28350*/  @P1 STS.128 [R249+0xa800], RZ ;  /* 0x00a800fff9001388 */ /* 0x000fe20000000c00 */
[----:B------:R-:W-:Y:S02]  /*28360*/  LOP3.LUT R218, R218, 0x38, RZ, 0xc0, !PT ;  /* 0x00000038dada7812 */ /* 0x000fe400078ec0ff */
[-C--:B------:R-:W-:Y:S02]  /*28370*/  IADD3.X R13, PT, PT, R15, R6.reuse, RZ, P0, !PT ;  /* 0x000000060f0d7210 */ /* 0x080fe400007fe4ff */
[-C--:B------:R-:W-:Y:S02]  /*28380*/  IADD3 R16, P0, PT, R12, R7.reuse, RZ ;  /* 0x000000070c107210 */ /* 0x080fe40007f1e0ff */
[----:B------:R-:W-:Y:S01]  /*28390*/  LOP3.LUT R3, R3, 0x8, R2, 0xf8, !PT ;  /* 0x0000000803037812 */ /* 0x000fe200078ef802 */
[----:B------:R-:W-:Y:S01]  /*283a0*/  @!PT LDS RZ, [RZ] ;  /* 0x00000000fffff984 */ /* 0x000fe20000000800 */
[----:B------:R-:W-:Y:S01]  /*283b0*/  @!PT LDS RZ, [RZ] ;  /* 0x00000000fffff984 */ /* 0x000fe20000000800 */
[----:B------:R-:W-:Y:S01]  /*283c0*/  @!PT LDS RZ, [RZ] ;  /* 0x00000000fffff984 */ /* 0x000fe20000000800 */
[----:B------:R-:W-:Y:S01]  /*283d0*/  @!P1 LDGSTS.E.BYPASS.LTC128B.128 [R249+0xb000], desc[UR4][R10.64] ;  /* 0x0b0000000af99fae */ /* 0x000fe2000b981a04 */
        /* <DEDUP_REMOVED lines=8> */
[-C--:B------:R-:W-:Y:S01]  /*28460*/  IADD3 R22, P0, PT, R20, R7.reuse, RZ ;  /* 0x0000000714167210 */ /* 0x080fe20007f1e0ff */
[----:B------:R-:W-:Y:S01]  /*28470*/  @!PT LDS RZ, [RZ] ;  /* 0x00000000fffff984 */ /* 0x000fe20000000800 */
[----:B------:R-:W-:Y:S01]  /*28480*/  @!PT LDS RZ, [RZ] ;  /* 0x00000000fffff984 */ /* 0x000fe20000000800 */
[----:B------:R-:W-:Y:S01]  /*28490*/  @!PT LDS RZ, [RZ] ;  /* 0x00000000fffff984 */ /* 0x000fe20000000800 */
[----:B------:R-:W-:Y:S01]  /*284a0*/  @!P1 LDGSTS.E.BYPASS.LTC128B.128 [R249+0xb800], desc[UR4][R14.64] ;  /* 0x0b8000000ef99fae */ /* 0x000fe2000b981a04 */
[----:B------:R-:W-:Y:S02]  /*284b0*/  LOP3.LUT R0, R4, 0x400, RZ, 0xc0, !PT ;  /* 0x0000040004007812 */ /* 0x000fe400078ec0ff */
[----:B------:R-:W-:Y:S02]  /*284c0*/  IADD3.X R23, PT, PT, R21, R6, RZ, P0, !PT ;  /* 0x0000000615177210 */ /* 0x000fe400007fe4ff */
[----:B-1----:R-:W-:Y:S02]  /*284d0*/  IADD3 R8, P0, PT, R22, R7, RZ ;  /* 0x0000000716087210 */ /* 0x002fe40007f1e0ff */
[----:B------:R-:W-:Y:S01]  /*284e0*/  LOP3.LUT R3, R3, R218, RZ, 0x3c, !PT ;  /* 0x000000da03037212 */ /* 0x000fe200078e3cff */
[----:B------:R-:W-:Y:S01]  /*284f0*/  @P1 STS.128 [R249+0xb800], RZ ;  /* 0x00b800fff9001388 */ /* 0x000fe20000000c00 */
[----:B------:R-:W-:Y:S02]  /*28500*/  IADD3.X R9, PT, PT, R23, R6, RZ, P0, !PT ;  /* 0x0000000617097210 */ /* 0x000fe400007fe4ff */
[----:B------:R-:W-:Y:S02]  /*28510*/  LOP3.LUT R217, R217, 0x7c00, RZ, 0xc0, !PT ;  /* 0x00007c00d9d97812 */ /* 0x000fe400078ec0ff */
[--C-:B------:R-:W-:Y:S02]  /*28520*/  LOP3.LUT R5, R5, 0x1c0, R4.reuse, 0xf8, !PT ;  /* 0x000001c005057812 */ /* 0x100fe400078ef804 */
[----:B------:R-:W-:Y:S01]  /*28530*/  LEA R0, R3, R0, 0x1 ;  /* 0x0000000003007211 */ /* 0x000fe200078e08ff */
        /* <DEDUP_REMOVED lines=9> */
[----:B------:R-:W-:Y:S02]  /*285d0*/  MOV R0, 0x20 ;  /* 0x0000002000007802 */ /* 0x000fe40000000f00 */
[----:B------:R-:W-:Y:S02]  /*285e0*/  LEA R3, R4, R219, 0x1 ;  /* 0x000000db04037211 */ /* 0x000fe400078e08ff */
[----:B------:R-:W-:Y:S03]  /*285f0*/  LOP3.LUT P2, RZ, R2, 0x4, RZ, 0xc0, !PT ;  /* 0x0000000402ff7812 */ /* 0x000fe6000784c0ff */
        /* <DEDUP_REMOVED lines=48> */
[----:B------:R-:W-:Y:S08]  /*28900*/  @!P1 LDGSTS.E.BYPASS.LTC128B.128 [R249+0x10000], desc[UR4][R10.64] ;  /* 0x100000000af99fae */ /* 0x000ff0000b981a04 */
        /* <DEDUP_REMOVED lines=8> */
[----:B------:R-:W-:Y:S02]  /*28990*/  MOV R2, 0x40 ;  /* 0x0000004000027802 */ /* 0x000fe40000000f00 */
[----:B------:R-:W-:Y:S02]  /*289a0*/  SEL R0, R0, 0xffffffe0, !P0 ;  /* 0xffffffe000007807 */ /* 0x000fe40004000000 */
[----:B------:R-:W-:Y:S01]  /*289b0*/  SEL R2, R2, 0xffffffc0, !P2 ;  /* 0xffffffc002027807 */ /* 0x000fe20005000000 */
[----:B------:R-:W-:Y:S01]  /*289c0*/  @P1 STS.128 [R249+0x10800], RZ ;  /* 0x010800fff9001388 */ /* 0x000fe20000000c00 */
[-C--:B------:R-:W-:Y:S02]  /*289d0*/  IADD3 R172, PT, PT, R3, R0.reuse, RZ ;  /* 0x0000000003ac7210 */ /* 0x080fe40007ffe0ff */
[----:B------:R-:W-:Y:S02]  /*289e0*/  IADD3 R212, PT, PT, R213, R0, RZ ;  /* 0x00000000d5d47210 */ /* 0x000fe40007ffe0ff */
[----:B------:R-:W-:Y:S02]  /*289f0*/  IADD3 R221, PT, PT, R3, R2, RZ ;  /* 0x0000000203dd7210 */ /* 0x000fe40007ffe0ff */
[----:B------:R-:W-:Y:S01]  /*28a00*/  ISETP.GT.AND P0, PT, R251, R226, PT ;  /* 0x000000e2fb00720c */ /* 0x000fe20003f04270 */
        /* <DEDUP_REMOVED lines=10> */
[----:B------:R3:W-:Y:S08]  /*28ab0*/  LDSM.16.M88.4 R128, [R3] ;  /* 0x000000000380783b */ /* 0x0007f00000000200 */
[----:B-1----:R-:W1:Y:S08]  /*28ac0*/  LDSM.16.M88.4 R8, [R213+0x2000] ;  /* 0x00200000d508783b */ /* 0x002e700000000200 */
[----:B------:R-:W2:Y:S01]  /*28ad0*/  LDSM.16.M88.4 R16, [R213+0x2800] ;  /* 0x00280000d510783b */ /* 0x000ea20000000200 */
[----:B---3--:R-:W-:Y:S07]  /*28ae0*/  IADD3 R3, PT, PT, R213, R2, RZ ;  /* 0x00000002d5037210 */ /* 0x008fee0007ffe0ff */
        /* <DEDUP_REMOVED lines=14> */
[----:B------:R-:W0:Y:S08]  /*28bd0*/  LDGDEPBAR ;  /* 0x00000000000079af */ /* 0x000e300000000000 */
        /* <DEDUP_REMOVED lines=8> */
[----:B------:R-:W-:Y:S08]  /*28c60*/  LDSM.16.M88.4 R204, [R212+0x6800] ;  /* 0x00680000d4cc783b */ /* 0x000ff00000000200 */
[----:B------:R-:W-:Y:S08]  /*28c70*/  LDSM.16.M88.4 R208, [R212+0x7800] ;  /* 0x00780000d4d0783b */ /* 0x000ff00000000200 */
[----:B------:R-:W5:Y:S01]  /*28c80*/  LD.E R229, desc[UR4][R164.64+0x18c] ;  /* 0x00018c04a4e57980 */ /* 0x000f62000c101900 */
[C---:B-1----:R-:W-:Y:S08]  /*28c90*/  HMMA.16816.F32 R4, R128.reuse, R8, RZ ;  /* 0x000000088004723c */ /* 0x042ff000000018ff */
        /* <DEDUP_REMOVED lines=65> */
[C---:B------:R-:W-:Y:S01]  /*290b0*/  HMMA.16816.F32 R92, R172.reuse, R208, R92 ;  /* 0x000000d0ac5c723c */ /* 0x040fe2000000185c */
        /* <DEDUP_REMOVED lines=14> */
[----:B------:R-:W-:Y:S07]  /*291a0*/  LDSM.16.M88.4 R172, [R3+0x6000] ;  /* 0x0060000003ac783b */ /* 0x000fee0000000200 */
[C---:B------:R-:W-:Y:S01]  /*291b0*/  HMMA.16816.F32 R4, R188.reuse, R192, R4 ;  /* 0x000000c0bc04723c */ /* 0x040fe20000001804 */
        /* <DEDUP_REMOVED lines=12> */
[C---:B----4-:R-:W-:Y:S03]  /*29280*/  HMMA.16816.F32 R36, R188.reuse, R208, R36 ;  /* 0x000000d0bc24723c */ /* 0x050fe60000001824 */
[C---:B------:R-:W-:Y:S02]  /*29290*/  IADD3 R208, PT, PT, R0.reuse, R221, RZ ;  /* 0x000000dd00d07210 */ /* 0x040fe40007ffe0ff */
[----:B------:R-:W-:Y:S03]  /*292a0*/  IADD3 R0, PT, PT, R0, R3, RZ ;  /* 0x0000000300007210 */ /* 0x000fe60007ffe0ff */
[C---:B------:R-:W-:Y:S01]  /*292b0*/  HMMA.16816.F32 R40, R188.reuse, R210, R40 ;  /* 0x000000d2bc28723c */ /* 0x040fe20000001828 */
[----:B------:R-:W-:Y:S07]  /*292c0*/  LDSM.16.M88.4 R208, [R208] ;  /* 0x00000000d0d0783b */ /* 0x000fee0000000200 */
[C---:B-1----:R-:W-:Y:S08]  /*292d0*/  HMMA.16816.F32 R44, R188.reuse, R168, R44 ;  /* 0x000000a8bc2c723c */ /* 0x042ff0000000182c */
[C---:B------:R-:W-:Y:S01]  /*292e0*/  HMMA.16816.F32 R48, R188.reuse, R170, R48 ;  /* 0x000000aabc30723c */ /* 0x040fe20000001830 */
[----:B------:R-:W1:Y:S07]  /*292f0*/  LDSM.16.M88.4 R168, [R3+0x5800] ;  /* 0x0058000003a8783b */ /* 0x000e6e0000000200 */
        /* <DEDUP_REMOVED lines=25> */
[-C--:B------:R-:W-:Y:S01]  /*29490*/  FMUL.FTZ R172, R4, R229.reuse ;  /* 0x000000e504ac7220 */ /* 0x080fe20000410000 */
[-C--:B------:R-:W-:Y:S01]  /*294a0*/  FMUL.FTZ R174, R5, R229.reuse ;  /* 0x000000e505ae7220 */ /* 0x080fe20000410000 */
[-C--:B------:R-:W-:Y:S01]  /*294b0*/  FMUL.FTZ R176, R6, R229.reuse ;  /* 0x000000e506b07220 */ /* 0x080fe20000410000 */
[-C--:B------:R-:W-:Y:S02]  /*294c0*/  FMUL.FTZ R178, R7, R229.reuse ;  /* 0x000000e507b27220 */ /* 0x080fe40000410000 */
[----:B------:R-:W1:Y:S01]  /*294d0*/  LDSM.16.M88.4 R4, [R0+0x3000] ;  /* 0x003000000004783b */ /* 0x000e620000000200 */
[----:B------:R-:W2:Y:S01]  /*294e0*/  MUFU.TANH R172, R172 ;  /* 0x000000ac00ac7308 */ /* 0x000ea20000002400 */
[C---:B------:R-:W-:Y:S03]  /*294f0*/  HMMA.16816.F32 R16, R208.reuse, R170, R16 ;  /* 0x000000aad010723c */ /* 0x040fe60000001810 */
[-C--:B------:R-:W-:Y:S01]  /*29500*/  FMUL.FTZ R9, R9, R229.reuse ;  /* 0x000000e509097220 */ /* 0x080fe20000410000 */
[-C--:B------:R-:W-:Y:S01]  /*29510*/  FMUL.FTZ R10, R10, R229.reuse ;  /* 0x000000e50a0a7220 */ /* 0x080fe20000410000 */
[-C--:B------:R-:W-:Y:S01]  /*29520*/  FMUL.FTZ R11, R11, R229.reuse ;  /* 0x000000e50b0b7220 */ /* 0x080fe20000410000 */
[-C--:B------:R-:W-:Y:S03]  /*29530*/  FMUL.FTZ R3, R8, R229.reuse ;  /* 0x000000e508037220 */ /* 0x080fe60000410000 */
        /* <DEDUP_REMOVED lines=8> */
[-C--:B------:R-:W-:Y:S07]  /*295c0*/  FMUL.FTZ R18, R18, R229.reuse ;  /* 0x000000e512127220 */ /* 0x080fee0000410000 */
[----:B------:R5:W2:Y:S10]  /*295d0*/  MUFU.TANH R184, R11 ;  /* 0x0000000b00b87308 */ /* 0x000ab40000002400 */
[----:B------:R3:W2:Y:S01]  /*295e0*/  MUFU.TANH R168, R3 ;  /* 0x0000000300a87308 */ /* 0x0006a20000002400 */
[C---:B-1----:R-:W-:Y:S09]  /*295f0*/  HMMA.16816.F32 R20, R208.reuse, R4, R20 ;  /* 0x00000004d014723c */ /* 0x042ff20000001814 */
[----:B------:R-:W1:Y:S01]  /*29600*/  MUFU.TANH R186, R15 ;  /* 0x0000000f00ba7308 */ /* 0x000e620000002400 */
[----:B-----5:R-:W5:Y:S01]  /*29610*/  LDSM.16.M88.4 R8, [R0+0x3800] ;  /* 0x003800000008783b */ /* 0x020f620000000200 */
[C---:B------:R-:W-:Y:S08]  /*29620*/  HMMA.16816.F32 R24, R208.reuse, R6, R24 ;  /* 0x00000006d018723c */ /* 0x040ff00000001818 */
[----:B------:R-:W1:Y:S01]  /*29630*/  MUFU.TANH R170, R13 ;  /* 0x0000000d00aa7308 */ /* 0x000e620000002400 */
[----:B------:R-:W4:Y:S01]  /*29640*/  LDSM.16.M88.4 R4, [R0+0x4000] ;  /* 0x004000000004783b */ /* 0x000f220000000200 */
[-C--:B---3--:R-:W-:Y:S08]  /*29650*/  FMUL.FTZ R3, R16, R229.reuse ;  /* 0x000000e510037220 */ /* 0x088ff00000410000 */
        /* <DEDUP_REMOVED lines=10> */
[-C--:B---3--:R-:W-:Y:S09]  /*29700*/  FMUL.FTZ R3, R24, R229.reuse ;  /* 0x000000e518037220 */ /* 0x088ff20000410000 */
[----:B------:R3:W1:Y:S01]  /*29710*/  MUFU.TANH R24, R3 ;  /* 0x0000000300187308 */ /* 0x0006620000002400 */
[C---:B-----5:R-:W-:Y:S09]  /*29720*/  HMMA.16816.F32 R28, R208.reuse, R8, R28 ;  /* 0x00000008d01c723c */ /* 0x060ff2000000181c */
[----:B------:R-:W1:Y:S01]  /*29730*/  MUFU.TANH R196, R25 ;  /* 0x0000001900c47308 */ /* 0x000e620000002400 */
[C---:B------:R-:W-:Y:S01]  /*29740*/  HMMA.16816.F32 R32, R208.reuse, R10, R32 ;  /* 0x0000000ad020723c */ /* 0x040fe20000001820 */
[----:B------:R-:W5:Y:S08]  /*29750*/  LDSM.16.M88.4 R8, [R0+0x4800] ;  /* 0x004800000008783b */ /* 0x000f700000000200 */
[----:B------:R-:W1:Y:S01]  /*29760*/  MUFU.TANH R198, R27 ;  /* 0x0000001b00c67308 */ /* 0x000e620000002400 */
[C---:B----4-:R-:W-:Y:S03]  /*29770*/  HMMA.16816.F32 R36, R208.reuse, R4, R36 ;  /* 0x00000004d024723c */ /* 0x050fe60000001824 */
[-C--:B------:R-:W-:Y:S01]  /*29780*/  FMUL.FTZ R29, R29, R229.reuse ;  /* 0x000000e51d1d7220 */ /* 0x080fe20000410000 */
[-C--:B------:R-:W-:Y:S01]  /*29790*/  FMUL.FTZ R31, R31, R229.reuse ;  /* 0x000000e51f1f7220 */ /* 0x080fe20000410000 */
[-C--:B------:R-:W-:Y:S04]  /*297a0*/  FMUL.FTZ R28, R28, R229.reuse ;  /* 0x000000e51c1c7220 */ /* 0x080fe80000410000 */
[----:B------:R-:W4:Y:S01]  /*297b0*/  MUFU.TANH R188, R17 ;  /* 0x0000001100bc7308 */ /* 0x000f220000002400 */
[-C--:B------:R-:W-:Y:S01]  /*297c0*/  FMUL.FTZ R30, R30, R229.reuse ;  /* 0x000000e51e1e7220 */ /* 0x080fe20000410000 */
[C---:B------:R-:W-:Y:S01]  /*297d0*/  HMMA.16816.F32 R40, R208.reuse, R6, R40 ;  /* 0x00000006d028723c */ /* 0x040fe20000001828 */
[----:B------:R-:W2:Y:S02]  /*297e0*/  LDSM.16.M88.4 R4, [R0+0x5000] ;  /* 0x005000000004783b */ /* 0x000ea40000000200 */
[-C--:B---3--:R-:W-:Y:S01]  /*297f0*/  FMUL.FTZ R3, R32, R229.reuse ;  /* 0x000000e520037220 */ /* 0x088fe20000410000 */
[-C--:B------:R-:W-:Y:S01]  /*29800*/  FMUL.FTZ R33, R33, R229.reuse ;  /* 0x000000e521217220 */ /* 0x080fe20000410000 */
[-C--:B------:R-:W-:Y:S03]  /*29810*/  FMUL.FTZ R35, R35, R229.reuse ;  /* 0x000000e523237220 */ /* 0x080fe60000410000 */
[----:B------:R-:W3:Y:S01]  /*29820*/  MUFU.TANH R200, R29 ;  /* 0x0000001d00c87308 */ /* 0x000ee20000002400 */
        /* <DEDUP_REMOVED lines=13> */
[----:B------:R-:W4:Y:S08]  /*29900*/  LDSM.16.M88.4 R8, [R0+0x5800] ;  /* 0x005800000008783b */ /* 0x000f300000000200 */
[----:B------:R3:W1:Y:S01]  /*29910*/  MUFU.TANH R32, R3 ;  /* 0x0000000300207308 */ /* 0x0006620000002400 */
[C---:B--2---:R-:W-:Y:S03]  /*29920*/  HMMA.16816.F32 R52, R208.reuse, R4, R52 ;  /* 0x00000004d034723c */ /* 0x044fe60000001834 */
[-C--:B------:R-:W-:Y:S01]  /*29930*/  FMUL.FTZ R45, R45, R229.reuse ;  /* 0x000000e52d2d7220 */ /* 0x080fe20000410000 */
[-C--:B------:R-:W-:Y:S05]  /*29940*/  FMUL.FTZ R44, R44, R229.reuse ;  /* 0x000000e52c2c7220 */ /* 0x080fea0000410000 */
[----:B------:R2:W1:Y:S01]  /*29950*/  MUFU.TANH R190, R19 ;  /* 0x0000001300be7308 */ /* 0x0004620000002400 */
[-C--:B------:R-:W-:Y:S01]  /*29960*/  FMUL.FTZ R46, R46, R229.reuse ;  /* 0x000000e52e2e7220 */ /* 0x080fe20000410000 */
[-C--:B-----5:R-:W-:Y:S01]  /*29970*/  FMUL.FTZ R15, R47, R229.reuse ;  /* 0x000000e52f0f7220 */ /* 0x0a0fe20000410000 */
[C---:B------:R-:W-:Y:S01]  /*29980*/  HMMA.16816.F32 R56, R208.reuse, R6, R56 ;  /* 0x00000006d038723c */ /* 0x040fe20000001838 */
[----:B------:R-:W5:Y:S02]  /*29990*/  LDSM.16.M88.4 R4, [R0+0x6000] ;  /* 0x006000000004783b */ /* 0x000f640000000200 */
[-C--:B------:R-:W-:Y:S01]  /*299a0*/  FMUL.FTZ R21, R48, R229.reuse ;  /* 0x000000e530157220 */ /* 0x080fe20000410000 */
[-C--:B------:R-:W-:Y:S03]  /*299b0*/  FMUL.FTZ R17, R49, R229.reuse ;  /* 0x000000e531117220 */ /* 0x080fe60000410000 */
[----:B------:R-:W1:Y:S01]  /*299c0*/  MUFU.TANH R2, R45 ;  /* 0x0000002d00027308 */ /* 0x000e620000002400 */
[-C--:B------:R-:W-:Y:S01]  /*299d0*/  FMUL.FTZ R50, R50, R229.reuse ;  /* 0x000000e532327220 */ /* 0x080fe20000410000 */
[-C--:B---3--:R-:W-:Y:S01]  /*299e0*/  FMUL.FTZ R3, R41, R229.reuse ;  /* 0x000000e529037220 */ /* 0x088fe20000410000 */
[-C--:B------:R-:W-:Y:S01]  /*299f0*/  FMUL.FTZ R23, R55, R229.reuse ;  /* 0x000000e537177220 */ /* 0x080fe20000410000 */
[-C--:B------:R-:W-:Y:S06]  /*29a00*/  FMUL.FTZ R52, R52, R229.reuse ;  /* 0x000000e534347220 */ /* 0x080fec0000410000 */
[----:B------:R3:W1:Y:S01]  /*29a10*/  MUFU.TANH R48, R21 ;  /* 0x0000001500307308 */ /* 0x0006620000002400 */
[-C--:B------:R-:W-:Y:S01]  /*29a20*/  FMUL.FTZ R54, R54, R229.reuse ;  /* 0x000000e536367220 */ /* 0x080fe20000410000 */
[-C--:B--2---:R-:W-:Y:S01]  /*29a30*/  FMUL.FTZ R19, R51, R229.reuse ;  /* 0x000000e533137220 */ /* 0x084fe20000410000 */
[-C--:B------:R-:W-:Y:S01]  /*29a40*/  FMUL.FTZ R29, R56, R229.reuse ;  /* 0x000000e5381d7220 */ /* 0x080fe20000410000 */
[-C--:B------:R-:W-:Y:S06]  /*29a50*/  FMUL.FTZ R25, R57, R229.reuse ;  /* 0x000000e539197220 */ /* 0x080fec0000410000 */
[----:B------:R-:W2:Y:S01]  /*29a60*/  MUFU.TANH R204, R33 ;  /* 0x0000002100cc7308 */ /* 0x000ea20000002400 */
[-C--:B------:R-:W-:Y:S01]  /*29a70*/  FMUL.FTZ R27, R59, R229.reuse ;  /* 0x000000e53b1b7220 */ /* 0x080fe20000410000 */
[-C--:B------:R-:W-:Y:S01]  /*29a80*/  FMUL.FTZ R58, R58, R229.reuse ;  /* 0x000000e53a3a7220 */ /* 0x080fe20000410000 */
[C---:B----4-:R-:W-:Y:S07]  /*29a90*/  HMMA.16816.F32 R60, R208.reuse, R8, R60 ;  /* 0x00000008d03c723c */ /* 0x050fee000000183c */
[----:B------:R4:W1:Y:S01]  /*29aa0*/  MUFU.TANH R56, R29 ;  /* 0x0000001d00387308 */ /* 0x0008620000002400 */
[-C--:B---3--:R-:W-:Y:S01]  /*29ab0*/  FMUL.FTZ R21, R53, R229.reuse ;  /* 0x000000e535157220 */ /* 0x088fe20000410000 */
[C---:B------:R-:W-:Y:S01]  /*29ac0*/  HMMA.16816.F32 R64, R208.reuse, R10, R64 ;  /* 0x0000000ad040723c */ /* 0x040fe20000001840 */
[----:B------:R-:W3:Y:S07]  /*29ad0*/  LDSM.16.M88.4 R8, [R0+0x6800] ;  /* 0x006800000008783b */ /* 0x000eee0000000200 */
[----:B------:R2:W1:Y:S01]  /*29ae0*/  MUFU.TANH R206, R35 ;  /* 0x0000002300ce7308 */ /* 0x0004620000002400 */
[C---:B-----5:R-:W-:Y:S03]  /*29af0*/  HMMA.16816.F32 R68, R208.reuse, R4, R68 ;  /* 0x00000004d044723c */ /* 0x060fe60000001844 */
[-C--:B------:R-:W-:Y:S06]  /*29b00*/  FMUL.FTZ R31, R63, R229.reuse ;  /* 0x000000e53f1f7220 */ /* 0x080fec0000410000 */
[----:B------:R5:W1:Y:S01]  /*29b10*/  MUFU.TANH R212, R37 ;  /* 0x0000002500d47308 */ /* 0x000a620000002400 */
[-C--:B------:R-:W-:Y:S01]  /*29b20*/  FMUL.FTZ R60, R60, R229.reuse ;  /* 0x000000e53c3c7220 */ /* 0x080fe20000410000 */
[-C--:B----4-:R-:W-:Y:S01]  /*29b30*/  FMUL.FTZ R29, R61, R229.reuse ;  /* 0x000000e53d1d7220 */ /* 0x090fe20000410000 */
[-C--:B------:R-:W-:Y:S01]  /*29b40*/  FMUL.FTZ R62, R62, R229.reuse ;  /* 0x000000e53e3e7220 */ /* 0x080fe20000410000 */
[C---:B------:R-:W-:Y:S01]  /*29b50*/  HMMA.16816.F32 R72, R208.reuse, R6, R72 ;  /* 0x00000006d048723c */ /* 0x040fe20000001848 */
[----:B------:R-:W4:Y:S02]  /*29b60*/  LDSM.16.M88.4 R4, [R0+0x7000] ;  /* 0x007000000004783b */ /* 0x000f240000000200 */
[-C--:B------:R-:W-:Y:S03]  /*29b70*/  FMUL.FTZ R39, R64, R229.reuse ;  /* 0x000000e540277220 */ /* 0x080fe60000410000 */
[----:B------:R-:W1:Y:S01]  /*29b80*/  MUFU.TANH R174, R174 ;  /* 0x000000ae00ae7308 */ /* 0x000e620000002400 */
[-C--:B------:R-:W-:Y:S01]  /*29b90*/  FMUL.FTZ R33, R65, R229.reuse ;  /* 0x000000e541217220 */ /* 0x080fe20000410000 */
[-C--:B------:R-:W-:Y:S01]  /*29ba0*/  FMUL.FTZ R66, R66, R229.reuse ;  /* 0x000000e542427220 */ /* 0x080fe20000410000 */
[-C--:B--2---:R-:W-:Y:S01]  /*29bb0*/  FMUL.FTZ R35, R67, R229.reuse ;  /* 0x000000e543237220 */ /* 0x084fe20000410000 */
[-C--:B------:R-:W-:Y:S06]  /*29bc0*/  FMUL.FTZ R41, R71, R229.reuse ;  /* 0x000000e547297220 */ /* 0x080fec0000410000 */
[----:B------:R2:W1:Y:S01]  /*29bd0*/  MUFU.TANH R64, R39 ;  /* 0x0000002700407308 */ /* 0x0004620000002400 */
[-C--:B------:R-:W-:Y:S01]  /*29be0*/  FMUL.FTZ R70, R70, R229.reuse ;  /* 0x000000e546467220 */ /* 0x080fe20000410000 */
[-C--:B-----5:R-:W-:Y:S01]  /*29bf0*/  FMUL.FTZ R37, R68, R229.reuse ;  /* 0x000000e544257220 */ /* 0x0a0fe20000410000 */
[-C--:B------:R-:W-:Y:S07]  /*29c00*/  FMUL.FTZ R47, R72, R229.reuse ;  /* 0x000000e5482f7220 */ /* 0x080fee0000410000 */
[----:B------:R-:W1:Y:S01]  /*29c10*/  MUFU.TANH R176, R176 ;  /* 0x000000b000b07308 */ /* 0x000e620000002400 */
[-C--:B------:R-:W-:Y:S01]  /*29c20*/  FMUL.FTZ R43, R73, R229.reuse ;  /* 0x000000e5492b7220 */ /* 0x080fe20000410000 */
[-C--:B------:R-:W-:Y:S01]  /*29c30*/  FMUL.FTZ R45, R75, R229.reuse ;  /* 0x000000e54b2d7220 */ /* 0x080fe20000410000 */
[-C--:B------:R-:W-:Y:S01]  /*29c40*/  FMUL.FTZ R74, R74, R229.reuse ;  /* 0x000000e54a4a7220 */ /* 0x080fe20000410000 */
[C---:B---3--:R-:W-:Y:S06]  /*29c50*/  HMMA.16816.F32 R76, R208.reuse, R8, R76 ;  /* 0x00000008d04c723c */ /* 0x048fec000000184c */
[----:B------:R3:W1:Y:S01]  /*29c60*/  MUFU.TANH R72, R47 ;  /* 0x0000002f00487308 */ /* 0x0006620000002400 */
[-C--:B--2---:R-:W-:Y:S01]  /*29c70*/  FMUL.FTZ R39, R69, R229.reuse ;  /* 0x000000e545277220 */ /* 0x084fe20000410000 */
[C---:B------:R-:W-:Y:S01]  /*29c80*/  HMMA.16816.F32 R80, R208.reuse, R10, R80 ;  /* 0x0000000ad050723c */ /* 0x040fe20000001850 */
[----:B------:R-:W2:Y:S07]  /*29c90*/  LDSM.16.M88.4 R8, [R0+0x7800] ;  /* 0x007800000008783b */ /* 0x000eae0000000200 */
[----:B------:R-:W1:Y:S01]  /*29ca0*/  MUFU.TANH R178, R178 ;  /* 0x000000b200b27308 */ /* 0x000e620000002400 */
[C---:B----4-:R-:W-:Y:S09]  /*29cb0*/  HMMA.16816.F32 R84, R208.reuse, R4, R84 ;  /* 0x00000004d054723c */ /* 0x050ff20000001854 */
[----:B------:R-:W4:Y:S01]  /*29cc0*/  MUFU.TANH R12, R12 ;  /* 0x0000000c000c7308 */ /* 0x000f220000002400 */
[-C--:B------:R-:W-:Y:S01]  /*29cd0*/  FMUL.FTZ R76, R76, R229.reuse ;  /* 0x000000e54c4c7220 */ /* 0x080fe20000410000 */
[-C--:B---3--:R-:W-:Y:S01]  /*29ce0*/  FMUL.FTZ R47, R77, R229.reuse ;  /* 0x000000e54d2f7220 */ /* 0x088fe20000410000 */
        /* <DEDUP_REMOVED lines=17> */
[-C--:B------:R-:W-:Y:S01]  /*29e00*/  FMUL.FTZ R90, R90, R229.reuse ;  /* 0x000000e55a5a7220 */ /* 0x080fe20000410000 */
[C---:B--2---:R-:W-:Y:S05]  /*29e10*/  HMMA.16816.F32 R92, R208.reuse, R8, R92 ;  /* 0x00000008d05c723c */ /* 0x044fea000000185c */
[----:B------:R2:W1:Y:S01]  /*29e20*/  MUFU.TANH R88, R63 ;  /* 0x0000003f00587308 */ /* 0x0004620000002400 */
[-C--:B-----5:R-:W-:Y:S02]  /*29e30*/  FMUL.FTZ R55, R85, R229.reuse ;  /* 0x000000e555377220 */ /* 0x0a0fe40000410000 */
[C---:B------:R-:W-:Y:S01]  /*29e40*/  HMMA.16816.F32 R96, R208.reuse, R10, R96 ;  /* 0x0000000ad060723c */ /* 0x040fe20000001860 */
[----:B------:R-:W5:Y:S06]  /*29e50*/  LDSM.16.M88.4 R8, [R0+0x8800] ;  /* 0x008800000008783b */ /* 0x000f6c0000000200 */
[----:B------:R-:W1:Y:S01]  /*29e60*/  MUFU.TANH R20, R20 ;  /* 0x0000001400147308 */ /* 0x000e620000002400 */
[C---:B---3--:R-:W-:Y:S09]  /*29e70*/  HMMA.16816.F32 R100, R208.reuse, R4, R100 ;  /* 0x00000004d064723c */ /* 0x048ff20000001864 */
[----:B------:R-:W3:Y:S01]  /*29e80*/  MUFU.TANH R22, R22 ;  /* 0x0000001600167308 */ /* 0x000ee20000002400 */
[-C--:B------:R-:W-:Y:S01]  /*29e90*/  FMUL.FTZ R92, R92, R229.reuse ;  /* 0x000000e55c5c7220 */ /* 0x080fe20000410000 */
[-C--:B--2---:R-:W-:Y:S01]  /*29ea0*/  FMUL.FTZ R63, R93, R229.reuse ;  /* 0x000000e55d3f7220 */ /* 0x084fe20000410000 */
        /* <DEDUP_REMOVED lines=23> */
[----:B------:R-:W3:Y:S01]  /*2a020*/  LDSM.16.M88.4 R8, [R0+0x9800] ;  /* 0x009800000008783b */ /* 0x000ee20000000200 */
[----:B------:R-:W-:Y:S04]  /*2a030*/  DEPBAR.LE SB0, 0x0 ;  /* 0x000080000000791a */ /* 0x000fe80000000000 */
[C---:B--2---:R-:W-:Y:S04]  /*2a040*/  HMMA.16816.F32 R116, R208.reuse, R4, R116 ;  /* 0x00000004d074723c */ /* 0x044fe80000001874 */
[----:B------:R-:W2:Y:S01]  /*2a050*/  MUFU.TANH R34, R34 ;  /* 0x0000002200227308 */ /* 0x000ea20000002400 */
[----:B------:R-:W-:Y:S01]  /*2a060*/  BAR.SYNC.DEFER_BLOCKING 0x0 ;  /* 0x0000000000007b1d */ /* 0x000fe20000010000 */
[-C--:B------:R-:W-:Y:S01]  /*2a070*/  FMUL.FTZ R109, R109, R229.reuse ;  /* 0x000000e56d6d7220 */ /* 0x080fe20000410000 */
[-C--:B------:R-:W-:Y:S01]  /*2a080*/  FMUL.FTZ R103, R108, R229.reuse ;  /* 0x000000e56c677220 */ /* 0x080fe20000410000 */
[-C--:B------:R-:W-:Y:S01]  /*2a090*/  FMUL.FTZ R73, R110, R229.reuse ;  /* 0x000000e56e497220 */ /* 0x080fe20000410000 */
[C---:B------:R-:W-:Y:S05]  /*2a0a0*/  HMMA.16816.F32 R120, R208.reuse, R6, R120 ;  /* 0x00000006d078723c */ /* 0x040fea0000001878 */
[----:B------:R1:W1:Y:S01]  /*2a0b0*/  MUFU.TANH R177, R109 ;  /* 0x0000006d00b17308 */ /* 0x0002620000002400 */
[----:B------:R-:W2:Y:S01]  /*2a0c0*/  S2R R4, SR_TID.X ;  /* 0x0000000000047919 */ /* 0x000ea20000002100 */
[-C--:B------:R-:W-:Y:S01]  /*2a0d0*/  FMUL.FTZ R104, R111, R229.reuse ;  /* 0x000000e56f687220 */ /* 0x080fe20000410000 */
[-C--:B------:R-:W-:Y:S01]  /*2a0e0*/  FMUL.FTZ R175, R112, R229.reuse ;  /* 0x000000e570af7220 */ /* 0x080fe20000410000 */
[-C--:B------:R-:W-:Y:S01]  /*2a0f0*/  FMUL.FTZ R107, R113, R229.reuse ;  /* 0x000000e5716b7220 */ /* 0x080fe20000410000 */
[-C--:B------:R-:W-:Y:S01]  /*2a100*/  FMUL.FTZ R110, R114, R229.reuse ;  /* 0x000000e5726e7220 */ /* 0x080fe20000410000 */
[-C--:B------:R-:W-:Y:S04]  /*2a110*/  FMUL.FTZ R102, R115, R229.reuse ;  /* 0x000000e573667220 */ /* 0x080fe80000410000 */
[----:B------:R-:W2:Y:S01]  /*2a120*/  MUFU.TANH R36, R36 ;  /* 0x0000002400247308 */ /* 0x000ea20000002400 */
[-C--:B------:R-:W-:Y:S01]  /*2a130*/  FMUL.FTZ R108, R118, R229.reuse ;  /* 0x000000e5766c7220 */ /* 0x080fe20000410000 */
[-C--:B------:R-:W-:Y:S01]  /*2a140*/  FMUL.FTZ R111, R116, R229.reuse ;  /* 0x000000e5746f7220 */ /* 0x080fe20000410000 */
[-C--:B----4-:R-:W-:Y:S01]  /*2a150*/  FMUL.FTZ R101, R117, R229.reuse ;  /* 0x000000e575657220 */ /* 0x090fe20000410000 */
[-C--:B------:R-:W-:Y:S06]  /*2a160*/  FMUL.FTZ R106, R119, R229.reuse ;  /* 0x000000e5776a7220 */ /* 0x080fec0000410000 */
[----:B------:R-:W4:Y:S01]  /*2a170*/  MUFU.TANH R38, R38 ;  /* 0x0000002600267308 */ /* 0x000f220000002400 */
[-C--:B-----5:R-:W-:Y:S01]  /*2a180*/  FMUL.FTZ R105, R120, R229.reuse ;  /* 0x000000e578697220 */ /* 0x0a0fe20000410000 */
[-C--:B-1----:R-:W-:Y:S01]  /*2a190*/  FMUL.FTZ R109, R121, R229.reuse ;  /* 0x000000e5796d7220 */ /* 0x082fe20000410000 */
[-C--:B------:R-:W-:Y:S01]  /*2a1a0*/  FMUL.FTZ R87, R122, R229.reuse ;  /* 0x000000e57a577220 */ /* 0x080fe20000410000 */
[-C--:B------:R-:W-:Y:S06]  /*2a1b0*/  FMUL.FTZ R112, R123, R229.reuse ;  /* 0x000000e57b707220 */ /* 0x080fec0000410000 */
[----:B------:R-:W1:Y:S01]  /*2a1c0*/  MUFU.TANH R3, R3 ;  /* 0x0000000300037308 */ /* 0x000e620000002400 */
[C---:B---3--:R-:W-:Y:S09]  /*2a1d0*/  HMMA.16816.F32 R124, R208.reuse, R8, R124 ;  /* 0x00000008d07c723c */ /* 0x048ff2000000187c */
        /* <DEDUP_REMOVED lines=11> */
[----:B------:R-:W-:Y:S06]  /*2a290*/  FMUL.FTZ R89, R131, R229 ;  /* 0x000000e583597220 */ /* 0x000fec0000410000 */
        /* <DEDUP_REMOVED lines=79> */
[----:B------:R-:W-:Y:S01]  /*2a790*/  IMAD.SHL.U32 R0, R4, 0x8, RZ ;  /* 0x0000000804007824 */ /* 0x000fe200078e00ff */
        /* <DEDUP_REMOVED lines=16> */
[----:B------:R-:W1:Y:S02]  /*2a8a0*/  LD.E R79, desc[UR4][R164.64+0x170] ;  /* 0x00017004a44f7980 */ /* 0x000e64000c101900 */
[-C--:B-1----:R-:W-:Y:S02]  /*2a8b0*/  IABS R100, R79.reuse ;  /* 0x0000004f00647213 */ /* 0x082fe40000000000 */
        /* <DEDUP_REMOVED lines=8> */
[C---:B------:R-:W-:Y:S02]  /*2a940*/  IADD3 R67, PT, PT, R6.reuse, -0x100, RZ ;  /* 0xffffff0006437810 */ /* 0x040fe40007ffe0ff */
        /* <DEDUP_REMOVED lines=52> */
.L_x_7193:
[----:B------:R-:W-:Y:S05]  /*2ac90*/  BSYNC.RECONVERGENT B0 ;  /* 0x0000000000007941 */ /* 0x000fea0003800200 */
.L_x_7192:
        /* <DEDUP_REMOVED lines=46> */
[-C--:B---3--:R-:W-:Y:S03]  /*2af80*/  IADD3 R122, P4, PT, R124, R5.reuse, RZ ;  /* 0x000000057c7a7210 */ /* 0x088fe60007f9e0ff */
[----:B------:R-:W-:Y:S01]  /*2af90*/  @!PT LDS RZ, [RZ] ;  /* 0x00000000fffff984 */ /* 0x000fe20000000800 */
[----:B------:R-:W-:Y:S01]  /*2afa0*/  @!PT LDS RZ, [RZ] ;  /* 0x00000000fffff984 */ /* 0x000fe20000000800 */
[----:B------:R-:W-:Y:S01]  /*2afb0*/  @!PT LDS RZ, [RZ] ;  /* 0x00000000fffff984 */ /* 0x000fe20000000800 */
[----:B------:R3:W-:Y:S02]  /*2afc0*/  @!P1 LDGSTS.E.BYPASS.LTC128B.128 [R249+0x4800], desc[UR4][R68.64] ;  /* 0x0480000044f99fae */ /* 0x0007e4000b981a04 */
[--C-:B------:R-:W-:Y:S01]  /*2afd0*/  IMAD.X R123, R125, 0x1, R6.reuse, P4 ;  /* 0x000000017d7b7824 */ /* 0x100fe200020e0606 */
[-C--:B----4-:R-:W-:Y:S01]  /*2afe0*/  IADD3 R120, P0, PT, R122, R5.reuse, RZ ;  /* 0x000000057a787210 */ /* 0x090fe20007f1e0ff */
        /* <DEDUP_REMOVED lines=8> */
[----:B------:R-:W-:Y:S02]  /*2b070*/  IADD3.X R117, PT, PT, R121, R6, RZ, P4, !PT ;  /* 0x0000000679757210 */ /* 0x000fe400027fe4ff */
        /* <DEDUP_REMOVED lines=52> */
.L_x_7191:
[----:B------:R-:W-:Y:S05]  /*2b3c0*/  BSYNC.RECONVERGENT B1 ;  /* 0x0000000000017941 */ /* 0x000fea0003800200 */
.L_x_7190:
[----:B------:R-:W-:Y:S01]  /*2b3d0*/  LOP3.LUT R250, R250, 0xfdffffff, RZ, 0xc0, !PT ;  /* 0xfdfffffffafa7812 */ /* 0x000fe200078ec0ff */
[----:B--2---:R-:W-:Y:S01]  /*2b3e0*/  IMAD.SHL.U32 R69, R4, 0x2, RZ ;  /* 0x0000000204457824 */ /* 0x004fe200078e00ff */
[----:B------:R-:W-:Y:S01]  /*2b3f0*/  LOP3.LUT R252, R252, 0xfffffffe, RZ, 0xc0, !PT ;  /* 0xfffffffefcfc7812 */ /* 0x000fe200078ec0ff */
[----:B------:R-:W2:Y:S01]  /*2b400*/  S2UR UR6, SR_CgaCtaId ;  /* 0x00000000000679c3 */ /* 0x000ea20000008800 */
[----:B------:R-:W-:Y:S01]  /*2b410*/  @P2 LOP3.LUT R250, R250, 0x2000000, RZ, 0xfc, !PT ;  /* 0x02000000fafa2812 */ /* 0x000fe200078efcff */
[----:B------:R-:W-:Y:S01]  /*2b420*/  UMOV UR7, 0x400 ;  /* 0x0000040000077882 */ /* 0x000fe20000000000 */
[----:B------:R-:W-:Y:S01]  /*2b430*/  LOP3.LUT R68, R69, 0x6, RZ, 0xc0, !PT ;  /* 0x0000000645447812 */ /* 0x000fe200078ec0ff */
[----:B-1----:R-:W-:Y:S01]  /*2b440*/  VIADD R97, R244, 0x8 ;  /* 0x00000008f4617836 */ /* 0x002fe20000000000 */
[----:B------:R-:W-:Y:S03]  /*2b450*/  LOP3.LUT R250, R250, 0xfeffffff, RZ, 0xc0, !PT ;  /* 0xfefffffffafa7812 */ /* 0x000fe600078ec0ff */
[----:B------:R-:W-:Y:S01]  /*2b460*/  IMAD R11, R251, 0x100, R68 ;  /* 0x00000100fb0b7824 */ /* 0x000fe200078e0244 */
[----:B------:R-:W-:Y:S03]  /*2b470*/  @P3 LOP3.LUT R250, R250, 0x1000000, RZ, 0xfc, !PT ;  /* 0x01000000fafa3812 */ /* 0x000fe600078efcff */
[C---:B------:R-:W-:Y:S01]  /*2b480*/  IMAD.IADD R81, R11.reuse, 0x1, R236 ;  /* 0x000000010b517824 */ /* 0x040fe200078e02ec */
[----:B------:R-:W-:Y:S01]  /*2b490*/  LOP3.LUT R250, R250, 0xff7fffff, RZ, 0xc0, !PT ;  /* 0xff7ffffffafa7812 */ /* 0x000fe200078ec0ff */
[C---:B------:R-:W-:Y:S02]  /*2b4a0*/  VIADD R195, R11.reuse, 0x59 ;  /* 0x000000590bc37836 */ /* 0x040fe40000000000 */
[C---:B------:R-:W-:Y:S01]  /*2b4b0*/  VIADD R191, R11.reuse, 0x30 ;  /* 0x000000300bbf7836 */ /* 0x040fe20000000000 */
[C-C-:B------:R-:W-:Y:S01]  /*2b4c0*/  IADD3 R0, PT, PT, R244.reuse, -0x1, -R81.reuse ;  /* 0xfffffffff4007810 */ /* 0x140fe20007ffe851 */
[C---:B------:R-:W-:Y:S01]  /*2b4d0*/  VIADD R6, R11.reuse, 0x1 ;  /* 0x000000010b067836 */ /* 0x040fe20000000000 */
[--C-:B------:R-:W-:Y:S01]  /*2b4e0*/  IADD3 R9, PT, PT, R244, -0x9, -R81.reuse ;  /* 0xfffffff7f4097810 */ /* 0x100fe20007ffe851 */
[C---:B------:R-:W-:Y:S01]  /*2b4f0*/  VIADD R185, R11.reuse, 0x39 ;  /* 0x000000390bb97836 */ /* 0x040fe20000000000 */
[----:B------:R-:W-:Y:S01]  /*2b500*/  IABS R0, R0 ;  /* 0x0000000000007213 */ /* 0x000fe20000000000 */
[C---:B------:R-:W-:Y:S01]  /*2b510*/  VIADD R219, R11.reuse, 0x48 ;  /* 0x000000480bdb7836 */ /* 0x040fe20000000000 */
[----:B------:R-:W-:Y:S01]  /*2b520*/  ISETP.GE.AND P1, PT, R6, R245, PT ;  /* 0x000000f50600720c */ /* 0x000fe20003f26270 */
[----:B--2---:R-:W-:Y:S01]  /*2b530*/  ULEA UR6, UR6, UR7, 0x18 ;  /* 0x0000000706067291 */ /* 0x004fe2000f8ec0ff */
[----:B------:R-:W-:Y:S01]  /*2b540*/  I2FP.F32.S32 R0, R0 ;  /* 0x0000000000007245 */ /* 0x000fe20000201400 */
[C---:B------:R-:W-:Y:S01]  /*2b550*/  VIADD R113, R11.reuse, 0x9 ;  /* 0x000000090b717836 */ /* 0x040fe20000000000 */
[----:B------:R-:W-:Y:S01]  /*2b560*/  IABS R9, R9 ;  /* 0x0000000900097213 */ /* 0x000fe20000000000 */
[----:B------:R-:W-:Y:S01]  /*2b570*/  VIADD R79, R11, 0x10 ;  /* 0x000000100b4f7836 */ /* 0x000fe20000000000 */
[--C-:B------:R-:W-:Y:S01]  /*2b580*/  IADD3 R7, PT, PT, R244, -0x10, -R81.reuse ;  /* 0xfffffff0f4077810 */ /* 0x100fe20007ffe851 */
[----:B------:R-:W-:Y:S01]  /*2b590*/  FFMA.FTZ R174, -R239, R0, R174 ;  /* 0x00000000efae7223 */ /* 0x000fe200000101ae */
[----:B------:R-:W-:Y:S01]  /*2b5a0*/  I2FP.F32.S32 R9, R9 ;  /* 0x0000000900097245 */ /* 0x000fe20000201400 */
[C---:B------:R-:W-:Y:S01]  /*2b5b0*/  VIADD R193, R11.reuse, 0x28 ;  /* 0x000000280bc17836 */ /* 0x040fe20000000000 */
[----:B------:R-:W-:Y:S01]  /*2b5c0*/  ISETP.GE.AND P0, PT, R6, R248, PT ;  /* 0x000000f80600720c */ /* 0x000fe20003f06270 */
[----:B------:R-:W-:Y:S01]  /*2b5d0*/  VIADD R129, R11, 0x29 ;  /* 0x000000290b817836 */ /* 0x000fe20000000000 */
[----:B------:R-:W-:Y:S01]  /*2b5e0*/  IABS R7, R7 ;  /* 0x0000000700077213 */ /* 0x000fe20000000000 */
[----:B------:R-:W-:Y:S01]  /*2b5f0*/  FFMA.FTZ R180, -R239, R9, R180 ;  /* 0x00000009efb47223 */ /* 0x000fe200000101b4 */
[----:B------:R-:W-:Y:S01]  /*2b600*/  @P1 LOP3.LUT R250, R250, 0x800000, RZ, 0xfc, !PT ;  /* 0x00800000fafa1812 */ /* 0x000fe200078efcff */
[C---:B------:R-:W-:Y:S01]  /*2b610*/  VIADD R124, R11.reuse, 0x31 ;  /* 0x000000310b7c7836 */ /* 0x040fe20000000000 */
[----:B------:R-:W-:Y:S01]  /*2b620*/  I2FP.F32.S32 R7, R7 ;  /* 0x0000000700077245 */ /* 0x000fe20000201400 */
[C---:B------:R-:W-:Y:S01]  /*2b630*/  VIADD R189, R11.reuse, 0x38 ;  /* 0x000000380bbd7836 */ /* 0x040fe20000000000 */
[----:B------:R-:W-:Y:S01]  /*2b640*/  FSEL R174, R174, -INF , P0 ;  /* 0xff800000aeae7808 */ /* 0x000fe20000000000 */
[----:B------:R-:W-:Y:S01]  /*2b650*/  VIADD R205, R11, 0x51 ;  /* 0x000000510bcd7836 */ /* 0x000fe20000000000 */
[C---:B------:R-:W-:Y:S01]  /*2b660*/  ISETP.GE.AND P4, PT, R6.reuse, R247, PT ;  /* 0x000000f70600720c */ /* 0x040fe20003f86270 */
[----:B------:R-:W-:Y:S01]  /*2b670*/  FFMA.FTZ R12, -R239, R7, R12 ;  /* 0x00000007ef0c7223 */ /* 0x000fe2000001010c */
[----:B------:R-:W-:Y:S01]  /*2b680*/  ISETP.GE.AND P1, PT, R6, R246, PT ;  /* 0x000000f60600720c */ /* 0x000fe20003f26270 */
[----:B------:R-:W-:Y:S01]  /*2b690*/  VIADD R197, R11, 0x58 ;  /* 0x000000580bc57836 */ /* 0x000fe20000000000 */
[-C--:B------:R-:W-:Y:S01]  /*2b6a0*/  ISETP.GE.AND P0, PT, R113, R248.reuse, PT ;  /* 0x000000f87100720c */ /* 0x080fe20003f06270 */
[--C-:B------:R-:W-:Y:S01]  /*2b6b0*/  IMAD.IADD R95, R244, 0x1, -R81.reuse ;  /* 0x00000001f45f7824 */ /* 0x100fe200078e0a51 */
[C-C-:B------:R-:W-:Y:S01]  /*2b6c0*/  IADD3 R6, PT, PT, R97.reuse, -0x9, -R81.reuse ;  /* 0xfffffff761067810 */ /* 0x140fe20007ffe851 */
[--C-:B------:R-:W-:Y:S01]  /*2b6d0*/  IMAD.IADD R67, R97, 0x1, -R81.reuse ;  /* 0x0000000161437824 */ /* 0x100fe200078e0a51 */
[----:B------:R-:W-:Y:S02]  /*2b6e0*/  FSEL R180, R180, -INF , P0 ;  /* 0xff800000b4b47808 */ /* 0x000fe40000000000 */
[----:B------:R-:W-:Y:S02]  /*2b6f0*/  ISETP.GE.AND P0, PT, R79, R248, PT ;  /* 0x000000f84f00720c */ /* 0x000fe40003f06270 */
[----:B------:R-:W-:Y:S02]  /*2b700*/  IABS R6, R6 ;  /* 0x0000000600067213 */ /* 0x000fe40000000000 */
[----:B------:R-:W-:Y:S02]  /*2b710*/  FSEL R100, R12, -INF , P0 ;  /* 0xff8000000c647808 */ /* 0x000fe40000000000 */
[C-C-:B------:R-:W-:Y:S01]  /*2b720*/  IADD3 R9, PT, PT, R244.reuse, -0x18, -R81.reuse ;  /* 0xffffffe8f4097810 */ /* 0x140fe20007ffe851 */
[----:B------:R-:W-:Y:S01]  /*2b730*/  IMAD.MOV.U32 R12, RZ, RZ, R6 ;  /* 0x000000ffff0c7224 */ /* 0x000fe200078e0006 */
[C-C-:B------:R-:W-:Y:S02]  /*2b740*/  IADD3 R5, PT, PT, R244.reuse, -0x11, -R81.reuse ;  /* 0xffffffeff4057810 */ /* 0x140fe40007ffe851 */
[----:B------:R-:W-:Y:S02]  /*2b750*/  IABS R9, R9 ;  /* 0x0000000900097213 */ /* 0x000fe40000000000 */
[----:B------:R-:W-:Y:S02]  /*2b760*/  I2FP.F32.S32 R12, R12 ;  /* 0x0000000c000c7245 */ /* 0x000fe40000201400 */
[C-C-:B------:R-:W-:Y:S02]  /*2b770*/  IADD3 R7, PT, PT, R244.reuse, -0x19, -R81.reuse ;  /* 0xffffffe7f4077810 */ /* 0x140fe40007ffe851 */
[----:B------:R-:W-:Y:S01]  /*2b780*/  IABS R5, R5 ;  /* 0x0000000500057213 */ /* 0x000fe20000000000 */
[C---:B------:R-:W-:Y:S01]  /*2b790*/  FFMA.FTZ R184, -R239.reuse, R12, R184 ;  /* 0x0000000cefb87223 */ /* 0x040fe200000101b8 */
[C-C-:B------:R-:W-:Y:S02]  /*2b7a0*/  IADD3 R12, PT, PT, R244.reuse, -0x20, -R81.reuse ;  /* 0xffffffe0f40c7810 */ /* 0x140fe40007ffe851 */
[----:B------:R-:W-:Y:S02]  /*2b7b0*/  I2FP.F32.S32 R9, R9 ;  /* 0x0000000900097245 */ /* 0x000fe40000201400 */
[----:B------:R-:W-:Y:S02]  /*2b7c0*/  IABS R12, R12 ;  /* 0x0000000c000c7213 */ /* 0x000fe40000000000 */
[----:B------:R-:W-:Y:S01]  /*2b7d0*/  IABS R7, R7 ;  /* 0x0000000700077213 */ /* 0x000fe20000000000 */
[----:B------:R-:W-:Y:S01]  /*2b7e0*/  FFMA.FTZ R16, -R239, R9, R16 ;  /* 0x00000009ef107223 */ /* 0x000fe20000010110 */
[----:B------:R-:W-:Y:S01]  /*2b7f0*/  I2FP.F32.S32 R12, R12 ;  /* 0x0000000c000c7245 */ /* 0x000fe20000201400 */
[----:B------:R-:W-:Y:S01]  /*2b800*/  VIADD R9, R11, 0x11 ;  /* 0x000000110b097836 */ /* 0x000fe20000000000 */
[----:B------:R-:W-:Y:S02]  /*2b810*/  I2FP.F32.S32 R5, R5 ;  /* 0x0000000500057245 */ /* 0x000fe40000201400 */
[----:B------:R-:W-:Y:S01]  /*2b820*/  I2FP.F32.S32 R7, R7 ;  /* 0x0000000700077245 */ /* 0x000fe20000201400 */
[C---:B------:R-:W-:Y:S01]  /*2b830*/  FFMA.FTZ R20, -R239.reuse, R12, R20 ;  /* 0x0000000cef147223 */ /* 0x040fe20000010114 */
[--C-:B------:R-:W-:Y:S01]  /*2b840*/  IADD3 R12, PT, PT, R244, -0x29, -R81.reuse ;  /* 0xffffffd7f40c7810 */ /* 0x100fe20007ffe851 */
[C---:B------:R-:W-:Y:S01]  /*2b850*/  FFMA.FTZ R170, -R239.reuse, R5, R170 ;  /* 0x00000005efaa7223 */ /* 0x040fe200000101aa */
[----:B------:R-:W-:Y:S01]  /*2b860*/  IABS R5, R95 ;  /* 0x0000005f00057213 */ /* 0x000fe20000000000 */
[----:B------:R-:W-:Y:S01]  /*2b870*/  FFMA.FTZ R188, -R239, R7, R188 ;  /* 0x00000007efbc7223 */ /* 0x000fe200000101bc */
[----:B------:R-:W-:Y:S01]  /*2b880*/  IABS R12, R12 ;  /* 0x0000000c000c7213 */ /* 0x000fe20000000000 */
[----:B------:R-:W-:Y:S01]  /*2b890*/  VIADD R7, R11, 0x18 ;  /* 0x000000180b077836 */ /* 0x000fe20000000000 */
[--C-:B------:R-:W-:Y:S02]  /*2b8a0*/  IADD3 R0, PT, PT, R97, -0x1, -R81.reuse ;  /* 0xffffffff61007810 */ /* 0x100fe40007ffe851 */
[----:B------:R-:W-:Y:S02]  /*2b8b0*/  I2FP.F32.S32 R12, R12 ;  /* 0x0000000c000c7245 */ /* 0x000fe40000201400 */
[----:B------:R-:W-:Y:S02]  /*2b8c0*/  IABS R67, R67 ;  /* 0x0000004300437213 */ /* 0x000fe40000000000 */
[----:B------:R-:W-:Y:S01]  /*2b8d0*/  ISETP.GE.AND P0, PT, R9, R248, PT ;  /* 0x000000f80900720c */ /* 0x000fe20003f06270 */
[----:B------:R-:W-:Y:S01]  /*2b8e0*/  FFMA.FTZ R196, -R239, R12, R196 ;  /* 0x0000000cefc47223 */ /* 0x000fe200000101c4 */
[--C-:B------:R-:W-:Y:S02]  /*2b8f0*/  IADD3 R12, PT, PT, R97, -0x20, -R81.reuse ;  /* 0xffffffe0610c7810 */ /* 0x100fe40007ffe851 */
[----:B------:R-:W-:Y:S02]  /*2b900*/  I2FP.F32.S32 R5, R5 ;  /* 0x0000000500057245 */ /* 0x000fe40000201400 */
[----:B------:R-:W-:Y:S02]  /*2b910*/  IABS R12, R12 ;  /* 0x0000000c000c7213 */ /* 0x000fe40000000000 */
[----:B------:R-:W-:Y:S01]  /*2b920*/  LOP3.LUT R250, R250, 0xfffffdff, RZ, 0xc0, !PT ;  /* 0xfffffdfffafa7812 */ /* 0x000fe200078ec0ff */
[CC--:B------:R-:W-:Y:S01]  /*2b930*/  FFMA.FTZ R172, -R239.reuse, R5.reuse, R172 ;  /* 0x00000005efac7223 */ /* 0x0c0fe200000101ac */
[----:B------:R-:W-:Y:S01]  /*2b940*/  I2FP.F32.S32 R12, R12 ;  /* 0x0000000c000c7245 */ /* 0x000fe20000201400 */
[----:B------:R-:W-:Y:S01]  /*2b950*/  FFMA.FTZ R182, -R239, R5, R182 ;  /* 0x00000005efb67223 */ /* 0x000fe200000101b6 */
[----:B------:R-:W-:Y:S01]  /*2b960*/  IABS R0, R0 ;  /* 0x0000000000007213 */ /* 0x000fe20000000000 */
[----:B------:R-:W-:Y:S01]  /*2b970*/  VIADD R5, R11, 0x19 ;  /* 0x000000190b057836 */ /* 0x000fe20000000000 */
[----:B------:R-:W-:Y:S01]  /*2b980*/  I2FP.F32.S32 R67, R67 ;  /* 0x0000004300437245 */ /* 0x000fe20000201400 */
[----:B------:R-:W-:Y:S01]  /*2b990*/  FFMA.FTZ R22, -R239, R12, R22 ;  /* 0x0000000cef167223 */ /* 0x000fe20000010116 */
[--C-:B------:R-:W-:Y:S02]  /*2b9a0*/  IADD3 R12, PT, PT, R97, -0x29, -R81.reuse ;  /* 0xffffffd7610c7810 */ /* 0x100fe40007ffe851 */
[----:B------:R-:W-:Y:S01]  /*2b9b0*/  FSEL R170, R170, -INF , P0 ;  /* 0xff800000aaaa7808 */ /* 0x000fe20000000000 */
[----:B------:R-:W-:Y:S01]  /*2b9c0*/  FFMA.FTZ R176, -R239, R67, R176 ;  /* 0x00000043efb07223 */ /* 0x000fe200000101b0 */
[----:B------:R-:W-:Y:S02]  /*2b9d0*/  ISETP.GE.AND P0, PT, R7, R248, PT ;  /* 0x000000f80700720c */ /* 0x000fe40003f06270 */
[----:B------:R-:W-:Y:S02]  /*2b9e0*/  IABS R12, R12 ;  /* 0x0000000c000c7213 */ /* 0x000fe40000000000 */
[----:B------:R-:W-:Y:S02]  /*2b9f0*/  @P1 LOP3.LUT R250, R250, 0x200, RZ, 0xfc, !PT ;  /* 0x00000200fafa1812 */ /* 0x000fe400078efcff */
[----:B------:R-:W-:Y:S02]  /*2ba00*/  I2FP.F32.S32 R0, R0 ;  /* 0x0000000000007245 */ /* 0x000fe40000201400 */
[----:B------:R-:W-:Y:S02]  /*2ba10*/  ISETP.GE.AND P1, PT, R11, R248, PT ;  /* 0x000000f80b00720c */ /* 0x000fe40003f26270 */
[----:B------:R-:W-:Y:S01]  /*2ba20*/  FSEL R67, R16, -INF , P0 ;  /* 0xff80000010437808 */ /* 0x000fe20000000000 */
[----:B------:R-:W-:Y:S01]  /*2ba30*/  FFMA.FTZ R178, -R239, R0, R178 ;  /* 0x00000000efb27223 */ /* 0x000fe200000101b2 */
[----:B------:R-:W-:Y:S01]  /*2ba40*/  I2FP.F32.S32 R12, R12 ;  /* 0x0000000c000c7245 */ /* 0x000fe20000201400 */
[----:B------:R-:W-:Y:S01]  /*2ba50*/  VIADD R0, R11, 0x8 ;  /* 0x000000080b007836 */ /* 0x000fe20000000000 */
[--C-:B------:R-:W-:Y:S02]  /*2ba60*/  IADD3 R16, PT, PT, R244, -0x48, -R81.reuse ;  /* 0xffffffb8f4107810 */ /* 0x100fe40007ffe851 */
[----:B------:R-:W-:Y:S01]  /*2ba70*/  FSEL R172, R172, -INF , P1 ;  /* 0xff800000acac7808 */ /* 0x000fe20000800000 */
[----:B------:R-:W-:Y:S01]  /*2ba80*/  FFMA.FTZ R198, -R239, R12, R198 ;  /* 0x0000000cefc67223 */ /* 0x000fe200000101c6 */
[CC--:B------:R-:W-:Y:S02]  /*2ba90*/  ISETP.GE.AND P1, PT, R11.reuse, R247.reuse, PT ;  /* 0x000000f70b00720c */ /* 0x0c0fe40003f26270 */
[----:B------:R-:W-:Y:S02]  /*2baa0*/  IABS R16, R16 ;  /* 0x0000001000107213 */ /* 0x000fe40000000000 */
[--C-:B------:R-:W-:Y:S02]  /*2bab0*/  IADD3 R12, PT, PT, R244, -0x49, -R81.reuse ;  /* 0xffffffb7f40c7810 */ /* 0x100fe40007ffe851 */
[----:B------:R-:W-:Y:S01]  /*2bac0*/  FSEL R6, R176, -INF , P1 ;  /* 0xff800000b0067808 */ /* 0x000fe20000800000 */
[----:B------:R-:W-:Y:S01]  /*2bad0*/  VIADD R176, R11, 0x70 ;  /* 0x000000700bb07836 */ /* 0x000fe20000000000 */
[-C--:B------:R-:W-:Y:S02]  /*2bae0*/  ISETP.GE.AND P1, PT, R0, R247.reuse, PT ;  /* 0x000000f70000720c */ /* 0x080fe40003f26270 */
[----:B------:R-:W-:Y:S02]  /*2baf0*/  I2FP.F32.S32 R16, R16 ;  /* 0x0000001000107245 */ /* 0x000fe40000201400 */
[----:B------:R-:W-:Y:S02]  /*2bb00*/  IABS R12, R12 ;  /* 0x0000000c000c7213 */ /* 0x000fe40000000000 */
[----:B------:R-:W-:Y:S01]  /*2bb10*/  FSEL R182, R182, -INF , P1 ;  /* 0xff800000b6b67808 */ /* 0x000fe20000800000 */
[----:B------:R-:W-:Y:S01]  /*2bb20*/  FFMA.FTZ R40, -R239, R16, R40 ;  /* 0x00000010ef287223 */ /* 0x000fe20000010128 */
[C---:B------:R-:W-:Y:S02]  /*2bb30*/  ISETP.GE.AND P0, PT, R113.reuse, R247, PT ;  /* 0x000000f77100720c */ /* 0x040fe40003f06270 */
[C---:B------:R-:W-:Y:S02]  /*2bb40*/  ISETP.GE.AND P2, PT, R113.reuse, R245, PT ;  /* 0x000000f57100720c */ /* 0x040fe40003f46270 */
[----:B------:R-:W-:Y:S02]  /*2bb50*/  ISETP.GE.AND P1, PT, R113, R246, PT ;  /* 0x000000f67100720c */ /* 0x000fe40003f26270 */
[----:B------:R-:W-:Y:S02]  /*2bb60*/  I2FP.F32.S32 R12, R12 ;  /* 0x0000000c000c7245 */ /* 0x000fe40000201400 */
[C-C-:B------:R-:W-:Y:S02]  /*2bb70*/  IADD3 R113, PT, PT, R244.reuse, -0x28, -R81.reuse ;  /* 0xffffffd8f4717810 */ /* 0x140fe40007ffe851 */
[C---:B------:R-:W-:Y:S01]  /*2bb80*/  IADD3 R16, PT, PT, R244.reuse, -0x51, -R81 ;  /* 0xffffffaff4107810 */ /* 0x040fe20007ffe851 */
[----:B------:R-:W-:Y:S01]  /*2bb90*/  FFMA.FTZ R3, -R239, R12, R3 ;  /* 0x0000000cef037223 */ /* 0x000fe20000010103 */
[--C-:B------:R-:W-:Y:S02]  /*2bba0*/  IADD3 R115, PT, PT, R97, -0x11, -R81.reuse ;  /* 0xffffffef61737810 */ /* 0x100fe40007ffe851 */
[----:B------:R-:W-:Y:S02]  /*2bbb0*/  IABS R113, R113 ;  /* 0x0000007100717213 */ /* 0x000fe40000000000 */
[----:B------:R-:W-:Y:S02]  /*2bbc0*/  IABS R16, R16 ;  /* 0x0000001000107213 */ /* 0x000fe40000000000 */
[----:B------:R-:W-:Y:S02]  /*2bbd0*/  IABS R115, R115 ;  /* 0x0000007300737213 */ /* 0x000fe40000000000 */
[C-C-:B------:R-:W-:Y:S02]  /*2bbe0*/  IADD3 R12, PT, PT, R244.reuse, -0x59, -R81.reuse ;  /* 0xffffffa7f40c7810 */ /* 0x140fe40007ffe851 */
[----:B------:R-:W-:Y:S02]  /*2bbf0*/  I2FP.F32.S32 R113, R113 ;  /* 0x0000007100717245 */ /* 0x000fe40000201400 */
[----:B------:R-:W-:Y:S02]  /*2bc00*/  I2FP.F32.S32 R16, R16 ;  /* 0x0000001000107245 */ /* 0x000fe40000201400 */
[----:B------:R-:W-:Y:S01]  /*2bc10*/  I2FP.F32.S32 R115, R115 ;  /* 0x0000007300737245 */ /* 0x000fe20000201400 */
[C---:B------:R-:W-:Y:S01]  /*2bc20*/  FFMA.FTZ R24, -R239.reuse, R113, R24 ;  /* 0x00000071ef187223 */ /* 0x040fe20000010118 */
[----:B------:R-:W-:Y:S01]  /*2bc30*/  IABS R12, R12 ;  /* 0x0000000c000c7213 */ /* 0x000fe20000000000 */
[C---:B------:R-:W-:Y:S01]  /*2bc40*/  FFMA.FTZ R2, -R239.reuse, R16, R2 ;  /* 0x00000010ef027223 */ /* 0x040fe20000010102 */
[C-C-:B------:R-:W-:Y:S01]  /*2bc50*/  IADD3 R113, PT, PT, R244.reuse, -0x31, -R81.reuse ;  /* 0xffffffcff4717810 */ /* 0x140fe20007ffe851 */
[----:B------:R-:W-:Y:S01]  /*2bc60*/  FFMA.FTZ R186, -R239, R115, R186 ;  /* 0x00000073efba7223 */ /* 0x000fe200000101ba */
[----:B------:R-:W-:Y:S02]  /*2bc70*/  I2FP.F32.S32 R12, R12 ;  /* 0x0000000c000c7245 */ /* 0x000fe40000201400 */
[--C-:B------:R-:W-:Y:S02]  /*2bc80*/  IADD3 R16, PT, PT, R97, -0x49, -R81.reuse ;  /* 0xffffffb761107810 */ /* 0x100fe40007ffe851 */
[C---:B------:R-:W-:Y:S01]  /*2bc90*/  IADD3 R115, PT, PT, R244.reuse, -0x30, -R81 ;  /* 0xffffffd0f4737810 */ /* 0x040fe20007ffe851 */
[C---:B------:R-:W-:Y:S01]  /*2bca0*/  FFMA.FTZ R17, -R239.reuse, R12, R17 ;  /* 0x0000000cef117223 */ /* 0x040fe20000010111 */
[----:B------:R-:W-:Y:S02]  /*2bcb0*/  IABS R113, R113 ;  /* 0x0000007100717213 */ /* 0x000fe40000000000 */
[----:B------:R-:W-:Y:S02]  /*2bcc0*/  IABS R16, R16 ;  /* 0x0000001000107213 */ /* 0x000fe40000000000 */
[----:B------:R-:W-:Y:S02]  /*2bcd0*/  IABS R115, R115 ;  /* 0x0000007300737213 */ /* 0x000fe40000000000 */
[C---:B------:R-:W-:Y:S02]  /*2bce0*/  IADD3 R12, PT, PT, R244.reuse, -0x61, -R81 ;  /* 0xffffff9ff40c7810 */ /* 0x040fe40007ffe851 */
[----:B------:R-:W-:Y:S02]  /*2bcf0*/  I2FP.F32.S32 R113, R113 ;  /* 0x0000007100717245 */ /* 0x000fe40000201400 */
[----:B------:R-:W-:Y:S02]  /*2bd00*/  I2FP.F32.S32 R16, R16 ;  /* 0x0000001000107245 */ /* 0x000fe40000201400 */
[----:B------:R-:W-:Y:S01]  /*2bd10*/  I2FP.F32.S32 R115, R115 ;  /* 0x0000007300737245 */ /* 0x000fe20000201400 */
[C---:B------:R-:W-:Y:S01]  /*2bd20*/  FFMA.FTZ R200, -R239.reuse, R113, R200 ;  /* 0x00000071efc87223 */ /* 0x040fe200000101c8 */
[----:B------:R-:W-:Y:S01]  /*2bd30*/  IABS R12, R12 ;  /* 0x0000000c000c7213 */ /* 0x000fe20000000000 */
[----:B------:R-:W-:Y:S01]  /*2bd40*/  FFMA.FTZ R13, -R239, R16, R13 ;  /* 0x00000010ef0d7223 */ /* 0x000fe2000001010d */
[--C-:B------:R-:W-:Y:S01]  /*2bd50*/  IADD3 R113, PT, PT, R97, -0x28, -R81.reuse ;  /* 0xffffffd861717810 */ /* 0x100fe20007ffe851 */
[C---:B------:R-:W-:Y:S01]  /*2bd60*/  FFMA.FTZ R28, -R239.reuse, R115, R28 ;  /* 0x00000073ef1c7223 */ /* 0x040fe2000001011c */
[----:B------:R-:W-:Y:S02]  /*2bd70*/  I2FP.F32.S32 R12, R12 ;  /* 0x0000000c000c7245 */ /* 0x000fe40000201400 */
[C-C-:B------:R-:W-:Y:S02]  /*2bd80*/  IADD3 R16, PT, PT, R244.reuse, -0x69, -R81.reuse ;  /* 0xffffff97f4107810 */ /* 0x140fe40007ffe851 */
[C---:B------:R-:W-:Y:S01]  /*2bd90*/  IADD3 R115, PT, PT, R244.reuse, -0x39, -R81 ;  /* 0xffffffc7f4737810 */ /* 0x040fe20007ffe851 */
[----:B------:R-:W-:Y:S01]  /*2bda0*/  FFMA.FTZ R21, -R239, R12, R21 ;  /* 0x0000000cef157223 */ /* 0x000fe20000010115 */
[----:B------:R-:W-:Y:S02]  /*2bdb0*/  IABS R113, R113 ;  /* 0x0000007100717213 */ /* 0x000fe40000000000 */
[----:B------:R-:W-:Y:S02]  /*2bdc0*/  IABS R16, R16 ;  /* 0x0000001000107213 */ /* 0x000fe40000000000 */
[----:B------:R-:W-:Y:S02]  /*2bdd0*/  IABS R115, R115 ;  /* 0x0000007300737213 */ /* 0x000fe40000000000 */
[----:B------:R-:W-:Y:S02]  /*2bde0*/  IADD3 R12, PT, PT, R97, -0x59, -R81 ;  /* 0xffffffa7610c7810 */ /* 0x000fe40007ffe851 */
[----:B------:R-:W-:Y:S02]  /*2bdf0*/  I2FP.F32.S32 R113, R113 ;  /* 0x0000007100717245 */ /* 0x000fe40000201400 */
[----:B------:R-:W-:Y:S02]  /*2be00*/  I2FP.F32.S32 R16, R16 ;  /* 0x0000001000107245 */ /* 0x000fe40000201400 */
[----:B------:R-:W-:Y:S01]  /*2be10*/  I2FP.F32.S32 R115, R115 ;  /* 0x0000007300737245 */ /* 0x000fe20000201400 */
[C---:B------:R-:W-:Y:S01]  /*2be20*/  FFMA.FTZ R26, -R239.reuse, R113, R26 ;  /* 0x00000071ef1a7223 */ /* 0x040fe2000001011a */
[----:B------:R-:W-:Y:S01]  /*2be30*/  IABS R12, R12 ;  /* 0x0000000c000c7213 */ /* 0x000fe20000000000 */
[----:B------:R-:W-:Y:S01]  /*2be40*/  FFMA.FTZ R25, -R239, R16, R25 ;  /* 0x00000010ef197223 */ /* 0x000fe20000010119 */
[--C-:B------:R-:W-:Y:S01]  /*2be50*/  IADD3 R113, PT, PT, R97, -0x31, -R81.reuse ;  /* 0xffffffcf61717810 */ /* 0x100fe20007ffe851 */
[----:B------:R-:W-:Y:S01]  /*2be60*/  FFMA.FTZ R204, -R239, R115, R204 ;  /* 0x00000073efcc7223 */ /* 0x000fe200000101cc */
[----:B------:R-:W-:Y:S02]  /*2be70*/  I2FP.F32.S32 R12, R12 ;  /* 0x0000000c000c7245 */ /* 0x000fe40000201400 */
[C-C-:B------:R-:W-:Y:S02]  /*2be80*/  IADD3 R16, PT, PT, R244.reuse, -0x71, -R81.reuse ;  /* 0xffffff8ff4107810 */ /* 0x140fe40007ffe851 */
[----:B------:R-:W-:Y:S01]  /*2be90*/  IADD3 R115, PT, PT, R97, -0x30, -R81 ;  /* 0xffffffd061737810 */ /* 0x000fe20007ffe851 */
        /* <DEDUP_REMOVED lines=14> */
[C-C-:B------:R-:W-:Y:S02]  /*2bf80*/  IADD3 R16, PT, PT, R244.reuse, -0x80, -R81.reuse ;  /* 0xffffff80f4107810 */ /* 0x140fe40007ffe851 */
[----:B------:R-:W-:Y:S01]  /*2bf90*/  IADD3 R115, PT, PT, R97, -0x39, -R81 ;  /* 0xffffffc761737810 */ /* 0x000fe20007ffe851 */
        /* <DEDUP_REMOVED lines=30> */
[----:B------:R-:W-:Y:S02]  /*2c180*/  IADD3 R113, PT, PT, R97, -0x50, -R81 ;  /* 0xffffffb061717810 */ /* 0x000fe40007ffe851 */
[----:B------:R-:W-:Y:S01]  /*2c190*/  IABS R114, R114 ;  /* 0x0000007200727213 */ /* 0x000fe20000000000 */
[C---:B------:R-:W-:Y:S01]  /*2c1a0*/  FFMA.FTZ R43, -R239.reuse, R12, R43 ;  /* 0x0000000cef2b7223 */ /* 0x040fe2000001012b */
[C-C-:B------:R-:W-:Y:S02]  /*2c1b0*/  IADD3 R16, PT, PT, R244.reuse, -0x91, -R81.reuse ;  /* 0xffffff6ff4107810 */ /* 0x140fe40007ffe851 */
[C-C-:B------:R-:W-:Y:S02]  /*2c1c0*/  IADD3 R115, PT, PT, R244.reuse, -0x60, -R81.reuse ;  /* 0xffffffa0f4737810 */ /* 0x140fe40007ffe851 */
[----:B------:R-:W-:Y:S02]  /*2c1d0*/  IABS R113, R113 ;  /* 0x0000007100717213 */ /* 0x000fe40000000000 */
[----:B------:R-:W-:Y:S02]  /*2c1e0*/  I2FP.F32.S32 R114, R114 ;  /* 0x0000007200727245 */ /* 0x000fe40000201400 */
[----:B------:R-:W-:Y:S02]  /*2c1f0*/  IABS R16, R16 ;  /* 0x0000001000107213 */ /* 0x000fe40000000000 */
[----:B------:R-:W-:Y:S01]  /*2c200*/  IABS R115, R115 ;  /* 0x0000007300737213 */ /* 0x000fe20000000000 */
[----:B------:R-:W-:Y:S01]  /*2c210*/  FFMA.FTZ R42, -R239, R114, R42 ;  /* 0x00000072ef2a7223 */ /* 0x000fe2000001012a */
        /* <DEDUP_REMOVED lines=14> */
[C---:B------:R-:W-:Y:S02]  /*2c300*/  IADD3 R115, PT, PT, R244.reuse, -0x68, -R81 ;  /* 0xffffff98f4737810 */ /* 0x040fe40007ffe851 */
        /* <DEDUP_REMOVED lines=13> */
[C---:B------:R-:W-:Y:S01]  /*2c3e0*/  FFMA.FTZ R56, -R239.reuse, R115, R56 ;  /* 0x00000073ef387223 */ /* 0x040fe20000010138 */
[----:B------:R-:W-:Y:S02]  /*2c3f0*/  I2FP.F32.S32 R12, R12 ;  /* 0x0000000c000c7245 */ /* 0x000fe40000201400 */
[C---:B------:R-:W-:Y:S02]  /*2c400*/  IADD3 R113, PT, PT, R244.reuse, -0x78, -R81 ;  /* 0xffffff88f4717810 */ /* 0x040fe40007ffe851 */
[----:B------:R-:W-:Y:S01]  /*2c410*/  IABS R114, R114 ;  /* 0x0000007200727213 */ /* 0x000fe20000000000 */
[----:B------:R-:W-:Y:S01]  /*2c420*/  FFMA.FTZ R45, -R239, R12, R45 ;  /* 0x0000000cef2d7223 */ /* 0x000fe2000001012d */
[C-C-:B------:R-:W-:Y:S02]  /*2c430*/  IADD3 R16, PT, PT, R97.reuse, -0x91, -R81.reuse ;  /* 0xffffff6f61107810 */ /* 0x140fe40007ffe851 */
[--C-:B------:R-:W-:Y:S02]  /*2c440*/  IADD3 R115, PT, PT, R97, -0x60, -R81.reuse ;  /* 0xffffffa061737810 */ /* 0x100fe40007ffe851 */
[----:B------:R-:W-:Y:S02]  /*2c450*/  IABS R113, R113 ;  /* 0x0000007100717213 */ /* 0x000fe40000000000 */
[----:B------:R-:W-:Y:S02]  /*2c460*/  I2FP.F32.S32 R114, R114 ;  /* 0x0000007200727245 */ /* 0x000fe40000201400 */
[----:B------:R-:W-:Y:S02]  /*2c470*/  IABS R16, R16 ;  /* 0x0000001000107213 */ /* 0x000fe40000000000 */
[----:B------:R-:W-:Y:S01]  /*2c480*/  IABS R115, R115 ;  /* 0x0000007300737213 */ /* 0x000fe20000000000 */
[C---:B------:R-:W-:Y:S01]  /*2c490*/  FFMA.FTZ R60, -R239.reuse, R114, R60 ;  /* 0x00000072ef3c7223 */ /* 0x040fe2000001013c */
        /* <DEDUP_REMOVED lines=12> */
[----:B------:R-:W-:Y:S01]  /*2c560*/  FFMA.FTZ R59, -R239, R12, R59 ;  /* 0x0000000cef3b7223 */ /* 0x000fe2000001013b */
[--C-:B------:R-:W-:Y:S02]  /*2c570*/  IADD3 R16, PT, PT, R97, -0x99, -R81.reuse ;  /* 0xffffff6761107810 */ /* 0x100fe40007ffe851 */
[C---:B------:R-:W-:Y:S02]  /*2c580*/  IADD3 R115, PT, PT, R244.reuse, -0x88, -R81 ;  /* 0xffffff78f4737810 */ /* 0x040fe40007ffe851 */
        /* <DEDUP_REMOVED lines=14> */
[--C-:B------:R-:W-:Y:S01]  /*2c670*/  IADD3 R114, PT, PT, R97, -0x70, -R81.reuse ;  /* 0xffffff9061727810 */ /* 0x100fe20007ffe851 */
[----:B------:R-:W-:Y:S01]  /*2c680*/  VIADD R16, R11, 0x20 ;  /* 0x000000200b107836 */ /* 0x000fe20000000000 */
[----:B------:R-:W-:Y:S02]  /*2c690*/  I2FP.F32.S32 R12, R12 ;  /* 0x0000000c000c7245 */ /* 0x000fe40000201400 */
[----:B------:R-:W-:Y:S02]  /*2c6a0*/  IABS R119, R119 ;  /* 0x0000007700777213 */ /* 0x000fe40000000000 */
[----:B------:R-:W-:Y:S01]  /*2c6b0*/  IADD3 R113, PT, PT, R97, -0x78, -R81 ;  /* 0xffffff8861717810 */ /* 0x000fe20007ffe851 */
[----:B------:R-:W-:Y:S01]  /*2c6c0*/  FFMA.FTZ R63, -R239, R12, R63 ;  /* 0x0000000cef3f7223 */ /* 0x000fe2000001013f */
[----:B------:R-:W-:Y:S01]  /*2c6d0*/  IABS R114, R114 ;  /* 0x0000007200727213 */ /* 0x000fe20000000000 */
[----:B------:R-:W-:Y:S01]  /*2c6e0*/  VIADD R12, R11, 0x21 ;  /* 0x000000210b0c7836 */ /* 0x000fe20000000000 */
[--C-:B------:R-:W-:Y:S02]  /*2c6f0*/  IADD3 R117, PT, PT, R97, -0x10, -R81.reuse ;  /* 0xfffffff061757810 */ /* 0x100fe40007ffe851 */
[--C-:B------:R-:W-:Y:S02]  /*2c700*/  IADD3 R115, PT, PT, R244, -0x90, -R81.reuse ;  /* 0xffffff70f4737810 */ /* 0x100fe40007ffe851 */
[----:B------:R-:W-:Y:S02]  /*2c710*/  I2FP.F32.S32 R119, R119 ;  /* 0x0000007700777245 */ /* 0x000fe40000201400 */
[----:B------:R-:W-:Y:S02]  /*2c720*/  IABS R113, R113 ;  /* 0x0000007100717213 */ /* 0x000fe40000000000 */
[----:B------:R-:W-:Y:S01]  /*2c730*/  I2FP.F32.S32 R114, R114 ;  /* 0x0000007200727245 */ /* 0x000fe20000201400 */
[C---:B------:R-:W-:Y:S01]  /*2c740*/  FFMA.FTZ R192, -R239.reuse, R119, R192 ;  /* 0x00000077efc07223 */ /* 0x040fe200000101c0 */
[----:B------:R-:W-:Y:S02]  /*2c750*/  FSEL R207, R184, -INF , P0 ;  /* 0xff800000b8cf7808 */ /* 0x000fe40000000000 */
[----:B------:R-:W-:Y:S01]  /*2c760*/  IABS R117, R117 ;  /* 0x0000007500757213 */ /* 0x000fe20000000000 */
[C---:B------:R-:W-:Y:S01]  /*2c770*/  FFMA.FTZ R62, -R239.reuse, R114, R62 ;  /* 0x00000072ef3e7223 */ /* 0x040fe2000001013e */
[----:B------:R-:W-:Y:S02]  /*2c780*/  IABS R115, R115 ;  /* 0x0000007300737213 */ /* 0x000fe40000000000 */
[-C--:B------:R-:W-:Y:S02]  /*2c790*/  ISETP.GE.AND P0, PT, R16, R248.reuse, PT ;  /* 0x000000f81000720c */ /* 0x080fe40003f06270 */
[----:B------:R-:W-:Y:S02]  /*2c7a0*/  I2FP.F32.S32 R113, R113 ;  /* 0x0000007100717245 */ /* 0x000fe40000201400 */
[----:B------:R-:W-:Y:S02]  /*2c7b0*/  I2FP.F32.S32 R117, R117 ;  /* 0x0000007500757245 */ /* 0x000fe40000201400 */
[----:B------:R-:W-:Y:S01]  /*2c7c0*/  I2FP.F32.S32 R115, R115 ;  /* 0x0000007300737245 */ /* 0x000fe20000201400 */
[C---:B------:R-:W-:Y:S01]  /*2c7d0*/  FFMA.FTZ R66, -R239.reuse, R113, R66 ;  /* 0x00000071ef427223 */ /* 0x040fe20000010142 */
[----:B------:R-:W-:Y:S01]  /*2c7e0*/  FSEL R213, R20, -INF , P0 ;  /* 0xff80000014d57808 */ /* 0x000fe20000000000 */
[----:B------:R-:W-:Y:S01]  /*2c7f0*/  FFMA.FTZ R14, -R239, R117, R14 ;  /* 0x00000075ef0e7223 */ /* 0x000fe2000001010e */
[--C-:B------:R-:W-:Y:S01]  /*2c800*/  IADD3 R114, PT, PT, R97, -0x79, -R81.reuse ;  /* 0xffffff8761727810 */ /* 0x100fe20007ffe851 */
[----:B------:R-:W-:Y:S01]  /*2c810*/  FFMA.FTZ R76, -R239, R115, R76 ;  /* 0x00000073ef4c7223 */ /* 0x000fe2000001014c */
[----:B------:R-:W-:Y:S02]  /*2c820*/  ISETP.GE.AND P0, PT, R12, R248, PT ;  /* 0x000000f80c00720c */ /* 0x000fe40003f06270 */
[C-C-:B------:R-:W-:Y:S02]  /*2c830*/  IADD3 R113, PT, PT, R97.reuse, -0x80, -R81.reuse ;  /* 0xffffff8061717810 */ /* 0x140fe40007ffe851 */
[----:B------:R-:W-:Y:S02]  /*2c840*/  IABS R114, R114 ;  /* 0x0000007200727213 */ /* 0x000fe40000000000 */
[----:B------:R-:W-:Y:S02]  /*2c850*/  FSEL R127, R192, -INF , P0 ;  /* 0xff800000c07f7808 */ /* 0x000fe40000000000 */
[----:B------:R-:W-:Y:S02]  /*2c860*/  IADD3 R115, PT, PT, R97, -0x88, -R81 ;  /* 0xffffff7861737810 */ /* 0x000fe40007ffe851 */
[----:B------:R-:W-:Y:S02]  /*2c870*/  ISETP.GE.AND P0, PT, R79, R247, PT ;  /* 0x000000f74f00720c */ /* 0x000fe40003f06270 */
[----:B------:R-:W-:Y:S02]  /*2c880*/  IABS R113, R113 ;  /* 0x0000007100717213 */ /* 0x000fe40000000000 */
[----:B------:R-:W-:Y:S02]  /*2c890*/  I2FP.F32.S32 R114, R114 ;  /* 0x0000007200727245 */ /* 0x000fe40000201400 */
[----:B------:R-:W-:Y:S02]  /*2c8a0*/  IABS R115, R115 ;  /* 0x0000007300737213 */ /* 0x000fe40000000000 */
[----:B------:R-:W-:Y:S01]  /*2c8b0*/  FSEL R120, R14, -INF , P0 ;  /* 0xff8000000e787808 */ /* 0x000fe20000000000 */
[----:B------:R-:W-:Y:S01]  /*2c8c0*/  FFMA.FTZ R35, -R239, R114, R35 ;  /* 0x00000072ef237223 */ /* 0x000fe20000010123 */
[----:B------:R-:W-:Y:S02]  /*2c8d0*/  ISETP.GE.AND P0, PT, R9, R247, PT ;  /* 0x000000f70900720c */ /* 0x000fe40003f06270 */
[--C-:B------:R-:W-:Y:S02]  /*2c8e0*/  IADD3 R119, PT, PT, R97, -0x18, -R81.reuse ;  /* 0xffffffe861777810 */ /* 0x100fe40007ffe851 */
[----:B------:R-:W-:Y:S02]  /*2c8f0*/  I2FP.F32.S32 R113, R113 ;  /* 0x0000007100717245 */ /* 0x000fe40000201400 */
[----:B------:R-:W-:Y:S02]  /*2c900*/  I2FP.F32.S32 R115, R115 ;  /* 0x0000007300737245 */ /* 0x000fe40000201400 */
[--C-:B------:R-:W-:Y:S01]  /*2c910*/  IADD3 R114, PT, PT, R244, -0x98, -R81.reuse ;  /* 0xffffff68f4727810 */ /* 0x100fe20007ffe851 */
[C---:B------:R-:W-:Y:S01]  /*2c920*/  FFMA.FTZ R70, -R239.reuse, R113, R70 ;  /* 0x00000071ef467223 */ /* 0x040fe20000010146 */
[----:B------:R-:W-:Y:S01]  /*2c930*/  FSEL R221, R186, -INF , P0 ;  /* 0xff800000badd7808 */ /* 0x000fe20000000000 */
[----:B------:R-:W-:Y:S01]  /*2c940*/  FFMA.FTZ R74, -R239, R115, R74 ;  /* 0x00000073ef4a7223 */ /* 0x000fe2000001014a */
[----:B------:R-:W-:Y:S02]  /*2c950*/  IABS R119, R119 ;  /* 0x0000007700777213 */ /* 0x000fe40000000000 */
[----:B------:R-:W-:Y:S02]  /*2c960*/  ISETP.GE.AND P0, PT, R193, R248, PT ;  /* 0x000000f8c100720c */ /* 0x000fe40003f06270 */
[C-C-:B------:R-:W-:Y:S02]  /*2c970*/  IADD3 R117, PT, PT, R97.reuse, -0x19, -R81.reuse ;  /* 0xffffffe761757810 */ /* 0x140fe40007ffe851 */
[--C-:B------:R-:W-:Y:S02]  /*2c980*/  IADD3 R113, PT, PT, R244, -0xa0, -R81.reuse ;  /* 0xffffff60f4717810 */ /* 0x100fe40007ffe851 */
[----:B------:R-:W-:Y:S02]  /*2c990*/  IABS R114, R114 ;  /* 0x0000007200727213 */ /* 0x000fe40000000000 */
[----:B------:R-:W-:Y:S02]  /*2c9a0*/  I2FP.F32.S32 R119, R119 ;  /* 0x0000007700777245 */ /* 0x000fe40000201400 */
[--C-:B------:R-:W-:Y:S02]  /*2c9b0*/  IADD3 R115, PT, PT, R97, -0x90, -R81.reuse ;  /* 0xffffff7061737810 */ /* 0x100fe40007ffe851 */
[----:B------:R-:W-:Y:S01]  /*2c9c0*/  FSEL R131, R24, -INF , P0 ;  /* 0xff80000018837808 */ /* 0x000fe20000000000 */
[----:B------:R-:W-:Y:S01]  /*2c9d0*/  FFMA.FTZ R18, -R239, R119, R18 ;  /* 0x00000077ef127223 */ /* 0x000fe20000010112 */
[----:B------:R-:W-:Y:S02]  /*2c9e0*/  IABS R117, R117 ;  /* 0x0000007500757213 */ /* 0x000fe40000000000 */
[----:B------:R-:W-:Y:S02]  /*2c9f0*/  ISETP.GE.AND P0, PT, R129, R248, PT ;  /* 0x000000f88100720c */ /* 0x000fe40003f06270 */
[----:B------:R-:W-:Y:S02]  /*2ca00*/  IABS R113, R113 ;  /* 0x0000007100717213 */ /* 0x000fe40000000000 */
[----:B------:R-:W-:Y:S02]  /*2ca10*/  I2FP.F32.S32 R114, R114 ;  /* 0x0000007200727245 */ /* 0x000fe40000201400 */
[----:B------:R-:W-:Y:S02]  /*2ca20*/  IABS R115, R115 ;  /* 0x0000007300737213 */ /* 0x000fe40000000000 */
[----:B------:R-:W-:Y:S01]  /*2ca30*/  I2FP.F32.S32 R117, R117 ;  /* 0x0000007500757245 */ /* 0x000fe20000201400 */
[----:B------:R-:W-:Y:S01]  /*2ca40*/  FFMA.FTZ R80, -R239, R114, R80 ;  /* 0x00000072ef507223 */ /* 0x000fe20000010150 */
[----:B------:R-:W-:Y:S02]  /*2ca50*/  FSEL R125, R196, -INF , P0 ;  /* 0xff800000c47d7808 */ /* 0x000fe40000000000 */
[----:B------:R-:W-:Y:S01]  /*2ca60*/  ISETP.GE.AND P0, PT, R7, R247, PT ;  /* 0x000000f70700720c */ /* 0x000fe20003f06270 */
[C---:B------:R-:W-:Y:S01]  /*2ca70*/  FFMA.FTZ R190, -R239.reuse, R117, R190 ;  /* 0x00000075efbe7223 */ /* 0x040fe200000101be */
[----:B------:R-:W-:Y:S02]  /*2ca80*/  I2FP.F32.S32 R113, R113 ;  /* 0x0000007100717245 */ /* 0x000fe40000201400 */
[----:B------:R-:W-:Y:S02]  /*2ca90*/  I2FP.F32.S32 R115, R115 ;  /* 0x0000007300737245 */ /* 0x000fe40000201400 */
[--C-:B------:R-:W-:Y:S01]  /*2caa0*/  IADD3 R114, PT, PT, R244, -0xa1, -R81.reuse ;  /* 0xffffff5ff4727810 */ /* 0x100fe20007ffe851 */
[C---:B------:R-:W-:Y:S01]  /*2cab0*/  FFMA.FTZ R84, -R239.reuse, R113, R84 ;  /* 0x00000071ef547223 */ /* 0x040fe20000010154 */
[----:B------:R-:W-:Y:S01]  /*2cac0*/  FSEL R130, R18, -INF , P0 ;  /* 0xff80000012827808 */ /* 0x000fe20000000000 */
[----:B------:R-:W-:Y:S01]  /*2cad0*/  FFMA.FTZ R78, -R239, R115, R78 ;  /* 0x00000073ef4e7223 */ /* 0x000fe2000001014e */
[----:B------:R-:W-:Y:S02]  /*2cae0*/  ISETP.GE.AND P0, PT, R5, R247, PT ;  /* 0x000000f70500720c */ /* 0x000fe40003f06270 */
[C-C-:B------:R-:W-:Y:S02]  /*2caf0*/  IADD3 R113, PT, PT, R244.reuse, -0xa8, -R81.reuse ;  /* 0xffffff58f4717810 */ /* 0x140fe40007ffe851 */
[----:B------:R-:W-:Y:S02]  /*2cb00*/  IABS R114, R114 ;  /* 0x0000007200727213 */ /* 0x000fe40000000000 */
[--C-:B------:R-:W-:Y:S02]  /*2cb10*/  IADD3 R115, PT, PT, R244, -0xb0, -R81.reuse ;  /* 0xffffff50f4737810 */ /* 0x100fe40007ffe851 */
[----:B------:R-:W-:Y:S02]  /*2cb20*/  FSEL R203, R190, -INF , P0 ;  /* 0xff800000becb7808 */ /* 0x000fe40000000000 */
[----:B------:R-:W-:Y:S02]  /*2cb30*/  ISETP.GE.AND P0, PT, R191, R248, PT ;  /* 0x000000f8bf00720c */ /* 0x000fe40003f06270 */
[----:B------:R-:W-:Y:S02]  /*2cb40*/  IADD3 R119, PT, PT, R97, -0x21, -R81 ;  /* 0xffffffdf61777810 */ /* 0x000fe40007ffe851 */
[----:B------:R-:W-:Y:S02]  /*2cb50*/  IABS R113, R113 ;  /* 0x0000007100717213 */ /* 0x000fe40000000000 */
[----:B------:R-:W-:Y:S02]  /*2cb60*/  I2FP.F32.S32 R114, R114 ;  /* 0x0000007200727245 */ /* 0x000fe40000201400 */
[----:B------:R-:W-:Y:S02]  /*2cb70*/  IABS R115, R115 ;  /* 0x0000007300737213 */ /* 0x000fe40000000000 */
[----:B------:R-:W-:Y:S01]  /*2cb80*/  FSEL R187, R28, -INF , P0 ;  /* 0xff8000001cbb7808 */ /* 0x000fe20000000000 */
[C---:B------:R-:W-:Y:S01]  /*2cb90*/  FFMA.FTZ R55, -R239.reuse, R114, R55 ;  /* 0x00000072ef377223 */ /* 0x040fe20000010137 */
[----:B------:R-:W-:Y:S02]  /*2cba0*/  IABS R119, R119 ;  /* 0x0000007700777213 */ /* 0x000fe40000000000 */
[----:B------:R-:W-:Y:S02]  /*2cbb0*/  I2FP.F32.S32 R113, R113 ;  /* 0x0000007100717245 */ /* 0x000fe40000201400 */
[----:B------:R-:W-:Y:S02]  /*2cbc0*/  ISETP.GE.AND P0, PT, R124, R248, PT ;  /* 0x000000f87c00720c */ /* 0x000fe40003f06270 */
[--C-:B------:R-:W-:Y:S01]  /*2cbd0*/  IADD3 R117, PT, PT, R244, -0x38, -R81.reuse ;  /* 0xffffffc8f4757810 */ /* 0x100fe20007ffe851 */
[----:B------:R-:W-:Y:S01]  /*2cbe0*/  FFMA.FTZ R88, -R239, R113, R88 ;  /* 0x00000071ef587223 */ /* 0x000fe20000010158 */
[----:B------:R-:W-:Y:S02]  /*2cbf0*/  I2FP.F32.S32 R115, R115 ;  /* 0x0000007300737245 */ /* 0x000fe40000201400 */
[--C-:B------:R-:W-:Y:S02]  /*2cc00*/  IADD3 R114, PT, PT, R97, -0x98, -R81.reuse ;  /* 0xffffff6861727810 */ /* 0x100fe40007ffe851 */
[----:B------:R-:W-:Y:S01]  /*2cc10*/  I2FP.F32.S32 R119, R119 ;  /* 0x0000007700777245 */ /* 0x000fe20000201400 */
[C---:B------:R-:W-:Y:S01]  /*2cc20*/  FFMA.FTZ R92, -R239.reuse, R115, R92 ;  /* 0x00000073ef5c7223 */ /* 0x040fe2000001015c */
[----:B------:R-:W-:Y:S02]  /*2cc30*/  FSEL R229, R200, -INF , P0 ;  /* 0xff800000c8e57808 */ /* 0x000fe40000000000 */
[----:B------:R-:W-:Y:S01]  /*2cc40*/  IABS R117, R117 ;  /* 0x0000007500757213 */ /* 0x000fe20000000000 */
[----:B------:R-:W-:Y:S01]  /*2cc50*/  FFMA.FTZ R194, -R239, R119, R194 ;  /* 0x00000077efc27223 */ /* 0x000fe200000101c2 */
[----:B------:R-:W-:Y:S02]  /*2cc60*/  ISETP.GE.AND P0, PT, R16, R247, PT ;  /* 0x000000f71000720c */ /* 0x000fe40003f06270 */
[C-C-:B------:R-:W-:Y:S02]  /*2cc70*/  IADD3 R113, PT, PT, R97.reuse, -0xa0, -R81.reuse ;  /* 0xffffff6061717810 */ /* 0x140fe40007ffe851 */
[----:B------:R-:W-:Y:S02]  /*2cc80*/  IABS R114, R114 ;  /* 0x0000007200727213 */ /* 0x000fe40000000000 */
[--C-:B------:R-:W-:Y:S02]  /*2cc90*/  IADD3 R115, PT, PT, R97, -0xa9, -R81.reuse ;  /* 0xffffff5761737810 */ /* 0x100fe40007ffe851 */
[----:B------:R-:W-:Y:S02]  /*2cca0*/  I2FP.F32.S32 R117, R117 ;  /* 0x0000007500757245 */ /* 0x000fe40000201400 */
[----:B------:R-:W-:Y:S02]  /*2ccb0*/  FSEL R126, R22, -INF , P0 ;  /* 0xff800000167e7808 */ /* 0x000fe40000000000 */
[----:B------:R-:W-:Y:S01]  /*2ccc0*/  IABS R113, R113 ;  /* 0x0000007100717213 */ /* 0x000fe20000000000 */
[C---:B------:R-:W-:Y:S01]  /*2ccd0*/  FFMA.FTZ R32, -R239.reuse, R117, R32 ;  /* 0x00000075ef207223 */ /* 0x040fe20000010120 */
[----:B------:R-:W-:Y:S02]  /*2cce0*/  I2FP.F32.S32 R114, R114 ;  /* 0x0000007200727245 */ /* 0x000fe40000201400 */
[----:B------:R-:W-:Y:S02]  /*2ccf0*/  ISETP.GE.AND P0, PT, R12, R247, PT ;  /* 0x000000f70c00720c */ /* 0x000fe40003f06270 */
[----:B------:R-:W-:Y:S01]  /*2cd00*/  IABS R24, R115 ;  /* 0x0000007300187213 */ /* 0x000fe20000000000 */
[C---:B------:R-:W-:Y:S01]  /*2cd10*/  FFMA.FTZ R82, -R239.reuse, R114, R82 ;  /* 0x00000072ef527223 */ /* 0x040fe20000010152 */
[----:B------:R-:W-:Y:S02]  /*2cd20*/  I2FP.F32.S32 R113, R113 ;  /* 0x0000007100717245 */ /* 0x000fe40000201400 */
[----:B------:R-:W-:Y:S02]  /*2cd30*/  FSEL R128, R194, -INF , P0 ;  /* 0xff800000c2807808 */ /* 0x000fe40000000000 */
[----:B------:R-:W-:Y:S01]  /*2cd40*/  I2FP.F32.S32 R18, R24 ;  /* 0x0000001800127245 */ /* 0x000fe20000201400 */
[----:B------:R-:W-:Y:S01]  /*2cd50*/  FFMA.FTZ R86, -R239, R113, R86 ;  /* 0x00000071ef567223 */ /* 0x000fe20000010156 */
[----:B------:R-:W-:Y:S02]  /*2cd60*/  ISETP.GE.AND P0, PT, R189, R248, PT ;  /* 0x000000f8bd00720c */ /* 0x000fe40003f06270 */
[----:B------:R-:W-:Y:S01]  /*2cd70*/  IADD3 R114, PT, PT, R244, -0xb8, -R81 ;  /* 0xffffff48f4727810 */ /* 0x000fe20007ffe851 */
[----:B------:R-:W-:Y:S01]  /*2cd80*/  FFMA.FTZ R61, -R239, R18, R61 ;  /* 0x00000012ef3d7223 */ /* 0x000fe2000001013d */
[----:B------:R-:W-:Y:S02]  /*2cd90*/  FSEL R199, R32, -INF , P0 ;  /* 0xff80000020c77808 */ /* 0x000fe40000000000 */
[C-C-:B------:R-:W-:Y:S02]  /*2cda0*/  IADD3 R113, PT, PT, R244.reuse, -0xb9, -R81.reuse ;  /* 0xffffff47f4717810 */ /* 0x140fe40007ffe851 */
[----:B------:R-:W-:Y:S02]  /*2cdb0*/  IABS R114, R114 ;  /* 0x0000007200727213 */ /* 0x000fe40000000000 */
[----:B------:R-:W-:Y:S02]  /*2cdc0*/  ISETP.GE.AND P0, PT, R185, R248, PT ;  /* 0x000000f8b900720c */ /* 0x000fe40003f06270 */
[C-C-:B------:R-:W-:Y:S02]  /*2cdd0*/  IADD3 R119, PT, PT, R244.reuse, -0x40, -R81.reuse ;  /* 0xffffffc0f4777810 */ /* 0x140fe40007ffe851 */
[C-C-:B------:R-:W-:Y:S02]  /*2cde0*/  IADD3 R116, PT, PT, R244.reuse, -0x79, -R81.reuse ;  /* 0xffffff87f4747810 */ /* 0x140fe40007ffe851 */
[--C-:B------:R-:W-:Y:S02]  /*2cdf0*/  IADD3 R18, PT, PT, R244, -0xc1, -R81.reuse ;  /* 0xffffff3ff4127810 */ /* 0x100fe40007ffe851 */
[----:B------:R-:W-:Y:S02]  /*2ce00*/  IABS R113, R113 ;  /* 0x0000007100717213 */ /* 0x000fe40000000000 */
[----:B------:R-:W-:Y:S02]  /*2ce10*/  I2FP.F32.S32 R114, R114 ;  /* 0x0000007200727245 */ /* 0x000fe40000201400 */
[----:B------:R-:W-:Y:S02]  /*2ce20*/  FSEL R122, R204, -INF , P0 ;  /* 0xff800000cc7a7808 */ /* 0x000fe40000000000 */
[----:B------:R-:W-:Y:S02]  /*2ce30*/  IABS R119, R119 ;  /* 0x0000007700777213 */ /* 0x000fe40000000000 */
[----:B------:R-:W-:Y:S02]  /*2ce40*/  IABS R116, R116 ;  /* 0x0000007400747213 */ /* 0x000fe40000000000 */
[----:B------:R-:W-:Y:S02]  /*2ce50*/  IABS R18, R18 ;  /* 0x0000001200127213 */ /* 0x000fe40000000000 */
[----:B------:R-:W-:Y:S01]  /*2ce60*/  ISETP.GE.AND P0, PT, R193, R247, PT ;  /* 0x000000f7c100720c */ /* 0x000fe20003f06270 */
[----:B------:R-:W-:Y:S01]  /*2ce70*/  VIADD R193, R11, 0x60 ;  /* 0x000000600bc17836 */ /* 0x000fe20000000000 */
[----:B------:R-:W-:Y:S02]  /*2ce80*/  IADD3 R117, PT, PT, R244, -0x41, -R81 ;  /* 0xffffffbff4757810 */ /* 0x000fe40007ffe851 */
        /* <DEDUP_REMOVED lines=8> */
[----:B------:R-:W-:Y:S01]  /*2cf10*/  FSEL R32, R26, -INF , P0 ;  /* 0xff8000001a207808 */ /* 0x000fe20000000000 */
[C---:B------:R-:W-:Y:S01]  /*2cf20*/  FFMA.FTZ R33, -R239.reuse, R116, R33 ;  /* 0x00000074ef217223 */ /* 0x040fe20000010121 */
[----:B------:R-:W-:Y:S01]  /*2cf30*/  IABS R117, R117 ;  /* 0x0000007500757213 */ /* 0x000fe20000000000 */
[----:B------:R-:W-:Y:S01]  /*2cf40*/  FFMA.FTZ R121, -R239, R18, R171 ;  /* 0x00000012ef797223 */ /* 0x000fe200000101ab */
[----:B------:R-:W-:Y:S01]  /*2cf50*/  ISETP.GE.AND P0, PT, R129, R247, PT ;  /* 0x000000f78100720c */ /* 0x000fe20003f06270 */
[----:B------:R-:W-:Y:S01]  /*2cf60*/  VIADD R171, R11, 0x41 ;  /* 0x000000410bab7836 */ /* 0x000fe20000000000 */
[----:B------:R-:W-:Y:S02]  /*2cf70*/  I2FP.F32.S32 R117, R117 ;  /* 0x0000007500757245 */ /* 0x000fe40000201400 */
[----:B------:R-:W-:Y:S02]  /*2cf80*/  FSEL R179, R198, -INF , P0 ;  /* 0xff800000c6b37808 */ /* 0x000fe40000000000 */
[--C-:B------:R-:W-:Y:S01]  /*2cf90*/  IADD3 R116, PT, PT, R97, -0xa1, -R81.reuse ;  /* 0xffffff5f61747810 */ /* 0x100fe20007ffe851 */
[----:B------:R-:W-:Y:S01]  /*2cfa0*/  FFMA.FTZ R212, -R239, R117, R212 ;  /* 0x00000075efd47223 */ /* 0x000fe200000101d4 */
[----:B------:R-:W-:Y:S02]  /*2cfb0*/  ISETP.GE.AND P0, PT, R173, R248, PT ;  /* 0x000000f8ad00720c */ /* 0x000fe40003f06270 */
[----:B------:R-:W-:Y:S02]  /*2cfc0*/  IABS R116, R116 ;  /* 0x0000007400747213 */ /* 0x000fe40000000000 */
[----:B------:R-:W-:Y:S02]  /*2cfd0*/  FSEL R129, R36, -INF , P0 ;  /* 0xff80000024817808 */ /* 0x000fe40000000000 */
[----:B------:R-:W-:Y:S02]  /*2cfe0*/  ISETP.GE.AND P0, PT, R171, R248, PT ;  /* 0x000000f8ab00720c */ /* 0x000fe40003f06270 */
[----:B------:R-:W-:Y:S02]  /*2cff0*/  IADD3 R114, PT, PT, R97, -0xa8, -R81 ;  /* 0xffffff5861727810 */ /* 0x000fe40007ffe851 */
[----:B------:R-:W-:Y:S02]  /*2d000*/  I2FP.F32.S32 R116, R116 ;  /* 0x0000007400747245 */ /* 0x000fe40000201400 */
[----:B------:R-:W-:Y:S02]  /*2d010*/  FSEL R26, R212, -INF , P0 ;  /* 0xff800000d41a7808 */ /* 0x000fe40000000000 */
[----:B------:R-:W-:Y:S01]  /*2d020*/  IABS R114, R114 ;  /* 0x0000007200727213 */ /* 0x000fe20000000000 */
[----:B------:R-:W-:Y:S01]  /*2d030*/  FFMA.FTZ R57, -R239, R116, R57 ;  /* 0x00000074ef397223 */ /* 0x000fe20000010139 */
[-C--:B------:R-:W-:Y:S01]  /*2d040*/  ISETP.GE.AND P0, PT, R191, R247.reuse, PT ;  /* 0x000000f7bf00720c */ /* 0x080fe20003f06270 */
[----:B------:R-:W-:Y:S01]  /*2d050*/  VIADD R191, R11, 0x61 ;  /* 0x000000610bbf7836 */ /* 0x000fe20000000000 */
[----:B------:R-:W-:Y:S02]  /*2d060*/  I2FP.F32.S32 R114, R114 ;  /* 0x0000007200727245 */ /* 0x000fe40000201400 */
[----:B------:R-:W-:Y:S02]  /*2d070*/  FSEL R116, R30, -INF , P0 ;  /* 0xff8000001e747808 */ /* 0x000fe40000000000 */
[----:B------:R-:W-:Y:S01]  /*2d080*/  ISETP.GE.AND P0, PT, R124, R247, PT ;  /* 0x000000f77c00720c */ /* 0x000fe20003f06270 */
[----:B------:R-:W-:Y:S01]  /*2d090*/  FFMA.FTZ R90, -R239, R114, R90 ;  /* 0x00000072ef5a7223 */ /* 0x000fe2000001015a */
[----:B------:R-:W-:Y:S01]  /*2d0a0*/  IADD3 R117, PT, PT, R97, -0x38, -R81 ;  /* 0xffffffc861757810 */ /* 0x000fe20007ffe851 */
[C---:B------:R-:W-:Y:S01]  /*2d0b0*/  VIADD R114, R11.reuse, 0x49 ;  /* 0x000000490b727836 */ /* 0x040fe20000000000 */
[----:B------:R-:W-:Y:S01]  /*2d0c0*/  FSEL R36, R202, -INF , P0 ;  /* 0xff800000ca247808 */ /* 0x000fe20000000000 */
[----:B------:R-:W-:Y:S01]  /*2d0d0*/  VIADD R124, R11, 0x50 ;  /* 0x000000500b7c7836 */ /* 0x000fe20000000000 */
[----:B------:R-:W-:Y:S02]  /*2d0e0*/  IABS R117, R117 ;  /* 0x0000007500757213 */ /* 0x000fe40000000000 */
[-C--:B------:R-:W-:Y:S02]  /*2d0f0*/  ISETP.GE.AND P0, PT, R219, R248.reuse, PT ;  /* 0x000000f8db00720c */ /* 0x080fe40003f06270 */
[----:B------:R-:W-:Y:S02]  /*2d100*/  I2FP.F32.S32 R117, R117 ;  /* 0x0000007500757245 */ /* 0x000fe40000201400 */
[----:B------:R-:W-:Y:S01]  /*2d110*/  FSEL R28, R40, -INF , P0 ;  /* 0xff800000281c7808 */ /* 0x000fe20000000000 */
[----:B------:R-:W-:Y:S01]  /*2d120*/  IMAD.MOV.U32 R40, RZ, RZ, R129 ;  /* 0x000000ffff287224 */ /* 0x000fe200078e0081 */
[-C--:B------:R-:W-:Y:S01]  /*2d130*/  ISETP.GE.AND P0, PT, R114, R248.reuse, PT ;  /* 0x000000f87200720c */ /* 0x080fe20003f06270 */
[----:B------:R-:W-:Y:S01]  /*2d140*/  FFMA.FTZ R34, -R239, R117, R34 ;  /* 0x00000075ef227223 */ /* 0x000fe20000010122 */
[--C-:B------:R-:W-:Y:S02]  /*2d150*/  IADD3 R115, PT, PT, R97, -0xb0, -R81.reuse ;  /* 0xffffff5061737810 */ /* 0x100fe40007ffe851 */
[----:B------:R-:W-:Y:S02]  /*2d160*/  FSEL R24, R3, -INF , P0 ;  /* 0xff80000003187808 */ /* 0x000fe40000000000 */
[----:B------:R-:W-:Y:S01]  /*2d170*/  ISETP.GE.AND P0, PT, R189, R247, PT ;  /* 0x000000f7bd00720c */ /* 0x000fe20003f06270 */
[----:B------:R-:W-:Y:S01]  /*2d180*/  VIADD R189, R11, 0x68 ;  /* 0x000000680bbd7836 */ /* 0x000fe20000000000 */
[----:B------:R-:W-:Y:S02]  /*2d190*/  IABS R115, R115 ;  /* 0x0000007300737213 */ /* 0x000fe40000000000 */
[----:B------:R-:W-:Y:S01]  /*2d1a0*/  FSEL R30, R34, -INF , P0 ;  /* 0xff800000221e7808 */ /* 0x000fe20000000000 */
[----:B------:R-:W-:Y:S01]  /*2d1b0*/  IMAD.MOV.U32 R34, RZ, RZ, R128 ;  /* 0x000000ffff227224 */ /* 0x000fe200078e0080 */
[----:B------:R-:W-:Y:S02]  /*2d1c0*/  ISETP.GE.AND P0, PT, R185, R247, PT ;  /* 0x000000f7b900720c */ /* 0x000fe40003f06270 */
[--C-:B------:R-:W-:Y:S02]  /*2d1d0*/  IADD3 R117, PT, PT, R97, -0x40, -R81.reuse ;  /* 0xffffffc061757810 */ /* 0x100fe40007ffe851 */
[----:B------:R-:W-:Y:S02]  /*2d1e0*/  I2FP.F32.S32 R115, R115 ;  /* 0x0000007300737245 */ /* 0x000fe40000201400 */
[----:B------:R-:W-:Y:S02]  /*2d1f0*/  FSEL R3, R206, -INF , P0 ;  /* 0xff800000ce037808 */ /* 0x000fe40000000000 */
[----:B------:R-:W-:Y:S01]  /*2d200*/  IABS R117, R117 ;  /* 0x0000007500757213 */ /* 0x000fe20000000000 */
[----:B------:R-:W-:Y:S01]  /*2d210*/  FFMA.FTZ R94, -R239, R115, R94 ;  /* 0x00000073ef5e7223 */ /* 0x000fe2000001015e */
[-C--:B------:R-:W-:Y:S02]  /*2d220*/  ISETP.GE.AND P0, PT, R124, R248.reuse, PT ;  /* 0x000000f87c00720c */ /* 0x080fe40003f06270 */
[----:B------:R-:W-:Y:S02]  /*2d230*/  I2FP.F32.S32 R117, R117 ;  /* 0x0000007500757245 */ /* 0x000fe40000201400 */
[--C-:B------:R-:W-:Y:S02]  /*2d240*/  IADD3 R115, PT, PT, R97, -0xb8, -R81.reuse ;  /* 0xffffff4861737810 */ /* 0x100fe40007ffe851 */
[----:B------:R-:W-:Y:S01]  /*2d250*/  FSEL R215, R44, -INF , P0 ;  /* 0xff8000002cd77808 */ /* 0x000fe20000000000 */
[----:B------:R-:W-:Y:S01]  /*2d260*/  VIADD R44, R11, 0x91 ;  /* 0x000000910b2c7836 */ /* 0x000fe20000000000 */
[-C--:B------:R-:W-:Y:S01]  /*2d270*/  ISETP.GE.AND P0, PT, R205, R248.reuse, PT ;  /* 0x000000f8cd00720c */ /* 0x080fe20003f06270 */
[----:B------:R-:W-:Y:S01]  /*2d280*/  FFMA.FTZ R38, -R239, R117, R38 ;  /* 0x00000075ef267223 */ /* 0x000fe20000010126 */
[----:B------:R-:W-:Y:S02]  /*2d290*/  IABS R115, R115 ;  /* 0x0000007300737213 */ /* 0x000fe40000000000 */
[----:B------:R-:W-:Y:S02]  /*2d2a0*/  FSEL R212, R2, -INF , P0 ;  /* 0xff80000002d47808 */ /* 0x000fe40000000000 */
[----:B------:R-:W-:Y:S01]  /*2d2b0*/  ISETP.GE.AND P0, PT, R173, R247, PT ;  /* 0x000000f7ad00720c */ /* 0x000fe20003f06270 */
[----:B------:R-:W-:Y:S01]  /*2d2c0*/  VIADD R173, R11, 0x71 ;  /* 0x000000710bad7836 */ /* 0x000fe20000000000 */
[----:B------:R-:W-:Y:S02]  /*2d2d0*/  I2FP.F32.S32 R115, R115 ;  /* 0x0000007300737245 */ /* 0x000fe40000201400 */
[----:B------:R-:W-:Y:S01]  /*2d2e0*/  FSEL R211, R38, -INF , P0 ;  /* 0xff80000026d37808 */ /* 0x000fe20000000000 */
[----:B------:R-:W-:Y:S01]  /*2d2f0*/  IMAD.MOV.U32 R38, RZ, RZ, R116 ;  /* 0x000000ffff267224 */ /* 0x000fe200078e0074 */
[----:B------:R-:W-:Y:S01]  /*2d300*/  ISETP.GE.AND P0, PT, R171, R247, PT ;  /* 0x000000f7ab00720c */ /* 0x000fe20003f06270 */
[----:B------:R-:W-:Y:S01]  /*2d310*/  FFMA.FTZ R96, -R239, R115, R96 ;  /* 0x00000073ef607223 */ /* 0x000fe20000010160 */
[--C-:B------:R-:W-:Y:S01]  /*2d320*/  IADD3 R18, PT, PT, R244, -0xc8, -R81.reuse ;  /* 0xffffff38f4127810 */ /* 0x100fe20007ffe851 */
[----:B------:R-:W-:Y:S01]  /*2d330*/  IMAD.MOV.U32 R115, RZ, RZ, R120 ;  /* 0x000000ffff737224 */ /* 0x000fe200078e0078 */
[----:B------:R-:W-:Y:S02]  /*2d340*/  FSEL R120, R214, -INF , P0 ;  /* 0xff800000d6787808 */ /* 0x000fe40000000000 */
[-C--:B------:R-:W-:Y:S02]  /*2d350*/  ISETP.GE.AND P0, PT, R197, R248.reuse, PT ;  /* 0x000000f8c500720c */ /* 0x080fe40003f06270 */
[----:B------:R-:W-:Y:S02]  /*2d360*/  IADD3 R214, PT, PT, R244, -0xd8, -R81 ;  /* 0xffffff28f4d67810 */ /* 0x000fe40007ffe851 */
[----:B------:R-:W-:Y:S01]  /*2d370*/  FSEL R209, R48, -INF , P0 ;  /* 0xff80000030d17808 */ /* 0x000fe20000000000 */
[----:B------:R-:W-:Y:S01]  /*2d380*/  VIADD R48, R11, 0x89 ;  /* 0x000000890b307836 */ /* 0x000fe20000000000 */
[----:B------:R-:W-:Y:S02]  /*2d390*/  ISETP.GE.AND P0, PT, R195, R248, PT ;  /* 0x000000f8c300720c */ /* 0x000fe40003f06270 */
[----:B------:R-:W-:Y:S02]  /*2d3a0*/  IABS R214, R214 ;  /* 0x000000d600d67213 */ /* 0x000fe40000000000 */
[----:B------:R-:W-:Y:S02]  /*2d3b0*/  FSEL R210, R17, -INF , P0 ;  /* 0xff80000011d27808 */ /* 0x000fe40000000000 */
[-C--:B------:R-:W-:Y:S02]  /*2d3c0*/  ISETP.GE.AND P0, PT, R219, R247.reuse, PT ;  /* 0x000000f7db00720c */ /* 0x080fe40003f06270 */
[----:B------:R-:W-:Y:S02]  /*2d3d0*/  I2FP.F32.S32 R214, R214 ;  /* 0x000000d600d67245 */ /* 0x000fe40000201400 */
[----:B------:R-:W-:Y:S01]  /*2d3e0*/  FSEL R201, R42, -INF , P0 ;  /* 0xff8000002ac97808 */ /* 0x000fe20000000000 */
[----:B------:R-:W-:Y:S01]  /*2d3f0*/  IMAD.MOV.U32 R42, RZ, RZ, R125 ;  /* 0x000000ffff2a7224 */ /* 0x000fe200078e007d */
[-C--:B------:R-:W-:Y:S01]  /*2d400*/  ISETP.GE.AND P0, PT, R114, R247.reuse, PT ;  /* 0x000000f77200720c */ /* 0x080fe20003f06270 */
[----:B------:R-:W-:Y:S01]  /*2d410*/  FFMA.FTZ R214, -R239, R214, R175 ;  /* 0x000000d6efd67223 */ /* 0x000fe200000101af */
[----:B------:R-:W-:Y:S01]  /*2d420*/  IABS R18, R18 ;  /* 0x0000001200127213 */ /* 0x000fe20000000000 */
[----:B------:R-:W-:Y:S01]  /*2d430*/  IMAD.MOV.U32 R175, RZ, RZ, R122 ;  /* 0x000000ffffaf7224 */ /* 0x000fe200078e007a */
[----:B------:R-:W-:Y:S02]  /*2d440*/  FSEL R116, R13, -INF , P0 ;  /* 0xff8000000d747808 */ /* 0x000fe40000000000 */
[-C--:B------:R-:W-:Y:S02]  /*2d450*/  ISETP.GE.AND P0, PT, R193, R248.reuse, PT ;  /* 0x000000f8c100720c */ /* 0x080fe40003f06270 */
[----:B------:R-:W-:Y:S02]  /*2d460*/  IADD3 R14, PT, PT, R244, -0xc0, -R81 ;  /* 0xffffff40f40e7810 */ /* 0x000fe40007ffe851 */
[----:B------:R-:W-:Y:S02]  /*2d470*/  FSEL R204, R52, -INF , P0 ;  /* 0xff80000034cc7808 */ /* 0x000fe40000000000 */
[----:B------:R-:W-:Y:S02]  /*2d480*/  ISETP.GE.AND P0, PT, R191, R248, PT ;  /* 0x000000f8bf00720c */ /* 0x000fe40003f06270 */
[----:B------:R-:W-:Y:S02]  /*2d490*/  I2FP.F32.S32 R18, R18 ;  /* 0x0000001200127245 */ /* 0x000fe40000201400 */
[----:B------:R-:W-:Y:S02]  /*2d4a0*/  FSEL R202, R21, -INF , P0 ;  /* 0xff80000015ca7808 */ /* 0x000fe40000000000 */
[-C--:B------:R-:W-:Y:S01]  /*2d4b0*/  ISETP.GE.AND P0, PT, R124, R247.reuse, PT ;  /* 0x000000f77c00720c */ /* 0x080fe20003f06270 */
[----:B------:R-:W-:Y:S01]  /*2d4c0*/  FFMA.FTZ R119, -R239, R18, R181 ;  /* 0x00000012ef777223 */ /* 0x000fe200000101b5 */
[----:B------:R-:W-:Y:S01]  /*2d4d0*/  IABS R14, R14 ;  /* 0x0000000e000e7213 */ /* 0x000fe20000000000 */
[C---:B------:R-:W-:Y:S01]  /*2d4e0*/  VIADD R181, R11.reuse, 0x69 ;  /* 0x000000690bb57836 */ /* 0x040fe20000000000 */
[----:B------:R-:W-:Y:S01]  /*2d4f0*/  FSEL R122, R46, -INF , P0 ;  /* 0xff8000002e7a7808 */ /* 0x000fe20000000000 */
[----:B------:R-:W-:Y:S01]  /*2d500*/  VIADD R46, R11, 0x90 ;  /* 0x000000900b2e7836 */ /* 0x000fe20000000000 */
[-C--:B------:R-:W-:Y:S02]  /*2d510*/  ISETP.GE.AND P0, PT, R205, R247.reuse, PT ;  /* 0x000000f7cd00720c */ /* 0x080fe40003f06270 */
[----:B------:R-:W-:Y:S02]  /*2d520*/  I2FP.F32.S32 R14, R14 ;  /* 0x0000000e000e7245 */ /* 0x000fe40000201400 */
[----:B------:R-:W-:Y:S02]  /*2d530*/  FSEL R208, R15, -INF , P0 ;  /* 0xff8000000fd07808 */ /* 0x000fe40000000000 */
[----:B------:R-:W-:Y:S01]  /*2d540*/  ISETP.GE.AND P0, PT, R189, R248, PT ;  /* 0x000000f8bd00720c */ /* 0x000fe20003f06270 */
[----:B------:R-:W-:Y:S01]  /*2d550*/  FFMA.FTZ R123, -R239, R14, R183 ;  /* 0x0000000eef7b7223 */ /* 0x000fe200000101b7 */
[----:B------:R-:W-:Y:S01]  /*2d560*/  IADD3 R14, PT, PT, R97, -0xb1, -R81 ;  /* 0xffffff4f610e7810 */ /* 0x000fe20007ffe851 */
[----:B------:R-:W-:Y:S01]  /*2d570*/  IMAD.MOV.U32 R183, RZ, RZ, R130 ;  /* 0x000000ffffb77224 */ /* 0x000fe200078e0082 */
        /* <DEDUP_REMOVED lines=8> */
[----:B------:R-:W-:Y:S01]  /*2d600*/  VIADD R50, R11, 0x88 ;  /* 0x000000880b327836 */ /* 0x000fe20000000000 */
[-C--:B------:R-:W-:Y:S01]  /*2d610*/  ISETP.GE.AND P0, PT, R195, R247.reuse, PT ;  /* 0x000000f7c300720c */ /* 0x080fe20003f06270 */
[----:B------:R-:W-:Y:S01]  /*2d620*/  FFMA.FTZ R65, -R239, R14, R65 ;  /* 0x0000000eef417223 */ /* 0x000fe20000010141 */
[----:B------:R-:W-:Y:S02]  /*2d630*/  IADD3 R14, PT, PT, R244, -0xc9, -R81 ;  /* 0xffffff37f40e7810 */ /* 0x000fe40007ffe851 */
[----:B------:R-:W-:Y:S02]  /*2d640*/  FSEL R130, R19, -INF , P0 ;  /* 0xff80000013827808 */ /* 0x000fe40000000000 */
[----:B------:R-:W-:Y:S02]  /*2d650*/  ISETP.GE.AND P0, PT, R176, R248, PT ;  /* 0x000000f8b000720c */ /* 0x000fe40003f06270 */
[----:B------:R-:W-:Y:S02]  /*2d660*/  IABS R14, R14 ;  /* 0x0000000e000e7213 */ /* 0x000fe40000000000 */
[----:B------:R-:W-:Y:S01]  /*2d670*/  FSEL R185, R60, -INF , P0 ;  /* 0xff8000003cb97808 */ /* 0x000fe20000000000 */
[----:B------:R-:W-:Y:S01]  /*2d680*/  IMAD.MOV.U32 R60, RZ, RZ, R175 ;  /* 0x000000ffff3c7224 */ /* 0x000fe200078e00af */
[----:B------:R-:W-:Y:S01]  /*2d690*/  IADD3 R18, PT, PT, R244, -0xd1, -R81 ;  /* 0xffffff2ff4127810 */ /* 0x000fe20007ffe851 */
[----:B------:R-:W-:Y:S01]  /*2d6a0*/  IMAD.MOV.U32 R175, RZ, RZ, R229 ;  /* 0x000000ffffaf7224 */ /* 0x000fe200078e00e5 */
[----:B------:R-:W-:Y:S02]  /*2d6b0*/  ISETP.GE.AND P0, PT, R173, R248, PT ;  /* 0x000000f8ad00720c */ /* 0x000fe40003f06270 */
[----:B------:R-:W-:Y:S02]  /*2d6c0*/  I2FP.F32.S32 R14, R14 ;  /* 0x0000000e000e7245 */ /* 0x000fe40000201400 */
[----:B------:R-:W-:Y:S02]  /*2d6d0*/  IABS R18, R18 ;  /* 0x0000001200127213 */ /* 0x000fe40000000000 */
[----:B------:R-:W-:Y:S01]  /*2d6e0*/  FSEL R186, R29, -INF , P0 ;  /* 0xff8000001dba7808 */ /* 0x000fe20000000000 */
[----:B------:R-:W-:Y:S01]  /*2d6f0*/  FFMA.FTZ R117, -R239, R14, R169 ;  /* 0x0000000eef757223 */ /* 0x000fe200000101a9 */
[-C--:B------:R-:W-:Y:S01]  /*2d700*/  ISETP.GE.AND P0, PT, R193, R247.reuse, PT ;  /* 0x000000f7c100720c */ /* 0x080fe20003f06270 */
[C---:B------:R-:W-:Y:S01]  /*2d710*/  VIADD R169, R11.reuse, 0x78 ;  /* 0x000000780ba97836 */ /* 0x040fe20000000000 */
[----:B------:R-:W-:Y:S01]  /*2d720*/  I2FP.F32.S32 R18, R18 ;  /* 0x0000001200127245 */ /* 0x000fe20000201400 */
[----:B------:R-:W-:Y:S01]  /*2d730*/  IMAD.MOV.U32 R29, RZ, RZ, R28 ;  /* 0x000000ffff1d7224 */ /* 0x000fe200078e001c */
[----:B------:R-:W-:Y:S01]  /*2d740*/  FSEL R196, R54, -INF , P0 ;  /* 0xff80000036c47808 */ /* 0x000fe20000000000 */
[----:B------:R-:W-:Y:S01]  /*2d750*/  VIADD R54, R11, 0x81 ;  /* 0x000000810b367836 */ /* 0x000fe20000000000 */
[-C--:B------:R-:W-:Y:S01]  /*2d760*/  ISETP.GE.AND P0, PT, R191, R247.reuse, PT ;  /* 0x000000f7bf00720c */ /* 0x080fe20003f06270 */
[----:B------:R-:W-:Y:S01]  /*2d770*/  FFMA.FTZ R18, -R239, R18, R177 ;  /* 0x00000012ef127223 */ /* 0x000fe200000101b1 */
[----:B------:R-:W-:Y:S01]  /*2d780*/  IADD3 R2, PT, PT, R97, -0xc1, -R81 ;  /* 0xffffff3f61027810 */ /* 0x000fe20007ffe851 */
[----:B------:R-:W-:Y:S01]  /*2d790*/  IMAD.MOV.U32 R28, RZ, RZ, R207 ;  /* 0x000000ffff1c7224 */ /* 0x000fe200078e00cf */
[----:B------:R-:W-:Y:S01]  /*2d7a0*/  FSEL R194, R23, -INF , P0 ;  /* 0xff80000017c27808 */ /* 0x000fe20000000000 */
[----:B------:R-:W-:Y:S01]  /*2d7b0*/  IMAD.MOV.U32 R177, RZ, RZ, R127 ;  /* 0x000000ffffb17224 */ /* 0x000fe200078e007f */
[----:B------:R-:W-:Y:S01]  /*2d7c0*/  ISETP.GE.AND P0, PT, R169, R248, PT ;  /* 0x000000f8a900720c */ /* 0x000fe20003f06270 */
[----:B------:R-:W-:Y:S01]  /*2d7d0*/  VIADD R127, R11, 0x79 ;  /* 0x000000790b7f7836 */ /* 0x000fe20000000000 */
[----:B------:R-:W-:Y:S02]  /*2d7e0*/  IABS R2, R2 ;  /* 0x0000000200027213 */ /* 0x000fe40000000000 */
[----:B------:R-:W-:Y:S02]  /*2d7f0*/  FSEL R184, R64, -INF , P0 ;  /* 0xff80000040b87808 */ /* 0x000fe40000000000 */
[----:B------:R-:W-:Y:S02]  /*2d800*/  ISETP.GE.AND P0, PT, R127, R248, PT ;  /* 0x000000f87f00720c */ /* 0x000fe40003f06270 */
[----:B------:R-:W-:Y:S02]  /*2d810*/  I2FP.F32.S32 R2, R2 ;  /* 0x0000000200027245 */ /* 0x000fe40000201400 */
[----:B------:R-:W-:Y:S01]  /*2d820*/  FSEL R171, R33, -INF , P0 ;  /* 0xff80000021ab7808 */ /* 0x000fe20000000000 */
[----:B------:R-:W-:Y:S01]  /*2d830*/  IMAD.MOV.U32 R33, RZ, RZ, R30 ;  /* 0x000000ffff217224 */ /* 0x000fe200078e001e */
[-C--:B------:R-:W-:Y:S01]  /*2d840*/  ISETP.GE.AND P0, PT, R189, R247.reuse, PT ;  /* 0x000000f7bd00720c */ /* 0x080fe20003f06270 */
[----:B------:R-:W-:Y:S01]  /*2d850*/  IMAD.MOV.U32 R30, RZ, RZ, R213 ;  /* 0x000000ffff1e7224 */ /* 0x000fe200078e00d5 */
[----:B------:R-:W-:Y:S01]  /*2d860*/  IADD3 R14, PT, PT, R244, -0xd0, -R81 ;  /* 0xffffff30f40e7810 */ /* 0x000fe20007ffe851 */
[----:B------:R-:W-:Y:S01]  /*2d870*/  FFMA.FTZ R71, -R239, R2, R71 ;  /* 0x00000002ef477223 */ /* 0x000fe20000010147 */
[----:B------:R-:W-:Y:S02]  /*2d880*/  FSEL R192, R58, -INF , P0 ;  /* 0xff8000003ac07808 */ /* 0x000fe40000000000 */
[-C--:B------:R-:W-:Y:S02]  /*2d890*/  ISETP.GE.AND P0, PT, R181, R247.reuse, PT ;  /* 0x000000f7b500720c */ /* 0x080fe40003f06270 */
[----:B------:R-:W-:Y:S02]  /*2d8a0*/  IADD3 R2, PT, PT, R97, -0xc9, -R81 ;  /* 0xffffff3761027810 */ /* 0x000fe40007ffe851 */
[----:B------:R-:W-:Y:S01]  /*2d8b0*/  FSEL R190, R27, -INF , P0 ;  /* 0xff8000001bbe7808 */ /* 0x000fe20000000000 */
[----:B------:R-:W-:Y:S01]  /*2d8c0*/  IMAD.MOV.U32 R27, RZ, RZ, R32 ;  /* 0x000000ffff1b7224 */ /* 0x000fe200078e0020 */
[----:B------:R-:W-:Y:S01]  /*2d8d0*/  ISETP.GE.AND P0, PT, R56, R248, PT ;  /* 0x000000f83800720c */ /* 0x000fe20003f06270 */
[----:B------:R-:W-:Y:S01]  /*2d8e0*/  VIADD R32, R11, 0xb1 ;  /* 0x000000b10b207836 */ /* 0x000fe20000000000 */
[----:B------:R-:W-:Y:S02]  /*2d8f0*/  IABS R2, R2 ;  /* 0x0000000200027213 */ /* 0x000fe40000000000 */
[----:B------:R-:W-:Y:S01]  /*2d900*/  FSEL R129, R37, -INF , P0 ;  /* 0xff80000025817808 */ /* 0x000fe20000000000 */
[----:B------:R-:W-:Y:S01]  /*2d910*/  IMAD.MOV.U32 R37, RZ, RZ, R40 ;  /* 0x000000ffff257224 */ /* 0x000fe200078e0028 */
[----:B------:R-:W-:Y:S01]  /*2d920*/  ISETP.GE.AND P0, PT, R54, R248, PT ;  /* 0x000000f83600720c */ /* 0x000fe20003f06270 */
[----:B------:R-:W-:Y:S01]  /*2d930*/  VIADD R40, R11, 0xa1 ;  /* 0x000000a10b287836 */ /* 0x000fe20000000000 */
[----:B------:R-:W-:Y:S02]  /*2d940*/  I2FP.F32.S32 R2, R2 ;  /* 0x0000000200027245 */ /* 0x000fe40000201400 */
[----:B------:R-:W-:Y:S01]  /*2d950*/  FSEL R125, R39, -INF , P0 ;  /* 0xff800000277d7808 */ /* 0x000fe20000000000 */
[----:B------:R-:W-:Y:S01]  /*2d960*/  VIADD R39, R11, 0xa8 ;  /* 0x000000a80b277836 */ /* 0x000fe20000000000 */
[-C--:B------:R-:W-:Y:S01]  /*2d970*/  ISETP.GE.AND P0, PT, R176, R247.reuse, PT ;  /* 0x000000f7b000720c */ /* 0x080fe20003f06270 */
[----:B------:R-:W-:Y:S01]  /*2d980*/  FFMA.FTZ R77, -R239, R2, R77 ;  /* 0x00000002ef4d7223 */ /* 0x000fe2000001014d */
[----:B------:R-:W-:Y:S02]  /*2d990*/  IABS R14, R14 ;  /* 0x0000000e000e7213 */ /* 0x000fe40000000000 */
[----:B------:R-:W-:Y:S01]  /*2d9a0*/  FSEL R64, R62, -INF , P0 ;  /* 0xff8000003e407808 */ /* 0x000fe20000000000 */
[----:B------:R-:W-:Y:S01]  /*2d9b0*/  IMAD.MOV.U32 R62, RZ, RZ, R126 ;  /* 0x000000ffff3e7224 */ /* 0x000fe200078e007e */
[-C--:B------:R-:W-:Y:S02]  /*2d9c0*/  ISETP.GE.AND P0, PT, R173, R247.reuse, PT ;  /* 0x000000f7ad00720c */ /* 0x080fe40003f06270 */
[----:B------:R-:W-:Y:S02]  /*2d9d0*/  IADD3 R2, PT, PT, R97, -0xd0, -R81 ;  /* 0xffffff3061027810 */ /* 0x000fe40007ffe851 */
[----:B------:R-:W-:Y:S02]  /*2d9e0*/  FSEL R58, R31, -INF , P0 ;  /* 0xff8000001f3a7808 */ /* 0x000fe40000000000 */
[----:B------:R-:W-:Y:S02]  /*2d9f0*/  I2FP.F32.S32 R14, R14 ;  /* 0x0000000e000e7245 */ /* 0x000fe40000201400 */
[----:B------:R-:W-:Y:S02]  /*2da00*/  IABS R2, R2 ;  /* 0x0000000200027213 */ /* 0x000fe40000000000 */
[----:B------:R-:W-:Y:S01]  /*2da10*/  ISETP.GE.AND P0, PT, R50, R248, PT ;  /* 0x000000f83200720c */ /* 0x000fe20003f06270 */
[C---:B------:R-:W-:Y:S01]  /*2da20*/  FFMA.FTZ R103, -R239.reuse, R14, R103 ;  /* 0x0000000eef677223 */ /* 0x040fe20000010167 */
[----:B------:R-:W-:Y:S02]  /*2da30*/  I2FP.F32.S32 R2, R2 ;  /* 0x0000000200027245 */ /* 0x000fe40000201400 */
[----:B------:R-:W-:Y:S02]  /*2da40*/  FSEL R72, R72, -INF , P0 ;  /* 0xff80000048487808 */ /* 0x000fe40000000000 */
[----:B------:R-:W-:Y:S01]  /*2da50*/  ISETP.GE.AND P0, PT, R48, R248, PT ;  /* 0x000000f83000720c */ /* 0x000fe20003f06270 */
[----:B------:R-:W-:Y:S01]  /*2da60*/  FFMA.FTZ R73, -R239, R2, R73 ;  /* 0x00000002ef497223 */ /* 0x000fe20000010149 */
[--C-:B------:R-:W-:Y:S02]  /*2da70*/  IADD3 R14, PT, PT, R97, -0xc0, -R81.reuse ;  /* 0xffffff40610e7810 */ /* 0x100fe40007ffe851 */
[----:B------:R-:W-:Y:S01]  /*2da80*/  FSEL R128, R43, -INF , P0 ;  /* 0xff8000002b807808 */ /* 0x000fe20000000000 */
[----:B------:R-:W-:Y:S01]  /*2da90*/  VIADD R43, R11, 0x98 ;  /* 0x000000980b2b7836 */ /* 0x000fe20000000000 */
[--C-:B------:R-:W-:Y:S02]  /*2daa0*/  IADD3 R22, PT, PT, R97, -0xb9, -R81.reuse ;  /* 0xffffff4761167810 */ /* 0x100fe40007ffe851 */
[----:B------:R-:W-:Y:S02]  /*2dab0*/  IABS R14, R14 ;  /* 0x0000000e000e7213 */ /* 0x000fe40000000000 */
[----:B------:R-:W-:Y:S02]  /*2dac0*/  IADD3 R2, PT, PT, R244, -0xe9, -R81 ;  /* 0xffffff17f4027810 */ /* 0x000fe40007ffe851 */
[-C--:B------:R-:W-:Y:S02]  /*2dad0*/  ISETP.GE.AND P0, PT, R169, R247.reuse, PT ;  /* 0x000000f7a900720c */ /* 0x080fe40003f06270 */
[----:B------:R-:W-:Y:S02]  /*2dae0*/  IABS R22, R22 ;  /* 0x0000001600167213 */ /* 0x000fe40000000000 */
[----:B------:R-:W-:Y:S02]  /*2daf0*/  I2FP.F32.S32 R14, R14 ;  /* 0x0000000e000e7245 */ /* 0x000fe40000201400 */
[----:B------:R-:W-:Y:S02]  /*2db00*/  IABS R2, R2 ;  /* 0x0000000200027213 */ /* 0x000fe40000000000 */
[----:B------:R-:W-:Y:S01]  /*2db10*/  FSEL R66, R66, -INF , P0 ;  /* 0xff80000042427808 */ /* 0x000fe20000000000 */
[----:B------:R-:W-:Y:S01]  /*2db20*/  FFMA.FTZ R83, -R239, R14, R83 ;  /* 0x0000000eef537223 */ /* 0x000fe20000010153 */
[-C--:B------:R-:W-:Y:S02]  /*2db30*/  ISETP.GE.AND P0, PT, R127, R247.reuse, PT ;  /* 0x000000f77f00720c */ /* 0x080fe40003f06270 */
[----:B------:R-:W-:Y:S02]  /*2db40*/  I2FP.F32.S32 R22, R22 ;  /* 0x0000001600167245 */ /* 0x000fe40000201400 */
[----:B------:R-:W-:Y:S02]  /*2db50*/  I2FP.F32.S32 R2, R2 ;  /* 0x0000000200027245 */ /* 0x000fe40000201400 */
[----:B------:R-:W-:Y:S01]  /*2db60*/  FSEL R52, R35, -INF , P0 ;  /* 0xff80000023347808 */ /* 0x000fe20000000000 */
[C---:B------:R-:W-:Y:S01]  /*2db70*/  FFMA.FTZ R98, -R239.reuse, R22, R98 ;  /* 0x00000016ef627223 */ /* 0x040fe20000010162 */
[----:B------:R-:W-:Y:S01]  /*2db80*/  IADD3 R14, PT, PT, R244, -0xd9, -R81 ;  /* 0xffffff27f40e7810 */ /* 0x000fe20007ffe851 */
[----:B------:R-:W-:Y:S01]  /*2db90*/  FFMA.FTZ R17, -R239, R2, R109 ;  /* 0x00000002ef117223 */ /* 0x000fe2000001016d */
[----:B------:R-:W-:Y:S01]  /*2dba0*/  ISETP.GE.AND P0, PT, R46, R248, PT ;  /* 0x000000f82e00720c */ /* 0x000fe20003f06270 */
[----:B------:R-:W-:Y:S01]  /*2dbb0*/  IMAD.MOV.U32 R109, RZ, RZ, R36 ;  /* 0x000000ffff6d7224 */ /* 0x000fe200078e0024 */
[----:B------:R-:W-:Y:S02]  /*2dbc0*/  IADD3 R22, PT, PT, R97, -0xc8, -R81 ;  /* 0xffffff3861167810 */ /* 0x000fe40007ffe851 */
[----:B------:R-:W-:Y:S01]  /*2dbd0*/  IABS R14, R14 ;  /* 0x0000000e000e7213 */ /* 0x000fe20000000000 */
[----:B------:R-:W-:Y:S01]  /*2dbe0*/  IMAD.MOV.U32 R35, RZ, RZ, R109 ;  /* 0x000000ffff237224 */ /* 0x000fe200078e006d */
[----:B------:R-:W-:Y:S02]  /*2dbf0*/  IADD3 R2, PT, PT, R244, -0xf0, -R81 ;  /* 0xffffff10f4027810 */ /* 0x000fe40007ffe851 */
[----:B------:R-:W-:Y:S02]  /*2dc00*/  FSEL R213, R76, -INF , P0 ;  /* 0xff8000004cd57808 */ /* 0x000fe40000000000 */
[----:B------:R-:W-:Y:S02]  /*2dc10*/  ISETP.GE.AND P0, PT, R44, R248, PT ;  /* 0x000000f82c00720c */ /* 0x000fe40003f06270 */
[----:B------:R-:W-:Y:S02]  /*2dc20*/  IABS R22, R22 ;  /* 0x0000001600167213 */ /* 0x000fe40000000000 */
[----:B------:R-:W-:Y:S02]  /*2dc30*/  I2FP.F32.S32 R14, R14 ;  /* 0x0000000e000e7245 */ /* 0x000fe40000201400 */
[----:B------:R-:W-:Y:S02]  /*2dc40*/  IABS R2, R2 ;  /* 0x0000000200027213 */ /* 0x000fe40000000000 */
[----:B------:R-:W-:Y:S01]  /*2dc50*/  FSEL R47, R47, -INF , P0 ;  /* 0xff8000002f2f7808 */ /* 0x000fe20000000000 */
[C---:B------:R-:W-:Y:S01]  /*2dc60*/  FFMA.FTZ R14, -R239.reuse, R14, R107 ;  /* 0x0000000eef0e7223 */ /* 0x040fe2000001016b */
[-C--:B------:R-:W-:Y:S01]  /*2dc70*/  ISETP.GE.AND P0, PT, R56, R247.reuse, PT ;  /* 0x000000f73800720c */ /* 0x080fe20003f06270 */
[----:B------:R-:W-:Y:S01]  /*2dc80*/  IMAD.MOV.U32 R107, RZ, RZ, R24 ;  /* 0x000000ffff6b7224 */ /* 0x000fe200078e0018 */
[----:B------:R-:W-:Y:S02]  /*2dc90*/  I2FP.F32.S32 R22, R22 ;  /* 0x0000001600167245 */ /* 0x000fe40000201400 */
[----:B------:R-:W-:Y:S02]  /*2dca0*/  I2FP.F32.S32 R2, R2 ;  /* 0x0000000200027245 */ /* 0x000fe40000201400 */
[----:B------:R-:W-:Y:S01]  /*2dcb0*/  FSEL R126, R70, -INF , P0 ;  /* 0xff800000467e7808 */ /* 0x000fe20000000000 */
[C---:B------:R-:W-:Y:S01]  /*2dcc0*/  FFMA.FTZ R75, -R239.reuse, R22, R75 ;  /* 0x00000016ef4b7223 */ /* 0x040fe2000001014b */
[-C--:B------:R-:W-:Y:S01]  /*2dcd0*/  ISETP.GE.AND P0, PT, R54, R247.reuse, PT ;  /* 0x000000f73600720c */ /* 0x080fe20003f06270 */
[----:B------:R-:W-:Y:S01]  /*2dce0*/  FFMA.FTZ R2, -R239, R2, R99 ;  /* 0x00000002ef027223 */ /* 0x000fe20000010163 */
[----:B------:R-:W-:Y:S01]  /*2dcf0*/  IADD3 R22, PT, PT, R244, -0xe1, -R81 ;  /* 0xffffff1ff4167810 */ /* 0x000fe20007ffe851 */
[----:B------:R-:W-:Y:S01]  /*2dd00*/  IMAD.MOV.U32 R99, RZ, RZ, R107 ;  /* 0x000000ffff637224 */ /* 0x000fe200078e006b */
[----:B------:R-:W-:Y:S01]  /*2dd10*/  FSEL R229, R41, -INF , P0 ;  /* 0xff80000029e57808 */ /* 0x000fe20000000000 */
[----:B------:R-:W-:Y:S01]  /*2dd20*/  IMAD.MOV.U32 R107, RZ, RZ, R42 ;  /* 0x000000ffff6b7224 */ /* 0x000fe200078e002a */
[----:B------:R-:W-:Y:S01]  /*2dd30*/  ISETP.GE.AND P0, PT, R43, R248, PT ;  /* 0x000000f82b00720c */ /* 0x000fe20003f06270 */
[C---:B------:R-:W-:Y:S01]  /*2dd40*/  VIADD R42, R11.reuse, 0x99 ;  /* 0x000000990b2a7836 */ /* 0x040fe20000000000 */
[----:B------:R-:W-:Y:S01]  /*2dd50*/  IABS R22, R22 ;  /* 0x0000001600167213 */ /* 0x000fe20000000000 */
[----:B------:R-:W-:Y:S01]  /*2dd60*/  VIADD R41, R11, 0xa0 ;  /* 0x000000a00b297836 */ /* 0x000fe20000000000 */
[----:B------:R-:W-:Y:S02]  /*2dd70*/  FSEL R80, R80, -INF , P0 ;  /* 0xff80000050507808 */ /* 0x000fe40000000000 */
[----:B------:R-:W-:Y:S02]  /*2dd80*/  ISETP.GE.AND P0, PT, R42, R248, PT ;  /* 0x000000f82a00720c */ /* 0x000fe40003f06270 */
[----:B------:R-:W-:Y:S02]  /*2dd90*/  I2FP.F32.S32 R22, R22 ;  /* 0x0000001600167245 */ /* 0x000fe40000201400 */
[----:B------:R-:W-:Y:S02]  /*2dda0*/  FSEL R207, R51, -INF , P0 ;  /* 0xff80000033cf7808 */ /* 0x000fe40000000000 */
[-C--:B------:R-:W-:Y:S01]  /*2ddb0*/  ISETP.GE.AND P0, PT, R50, R247.reuse, PT ;  /* 0x000000f73200720c */ /* 0x080fe20003f06270 */
[----:B------:R-:W-:Y:S01]  /*2ddc0*/  FFMA.FTZ R21, -R239, R22, R101 ;  /* 0x00000016ef157223 */ /* 0x000fe20000010165 */
[----:B------:R-:W-:Y:S01]  /*2ddd0*/  IADD3 R13, PT, PT, R97, -0xd1, -R81 ;  /* 0xffffff2f610d7810 */ /* 0x000fe20007ffe851 */
[----:B------:R-:W-:Y:S01]  /*2dde0*/  IMAD.MOV.U32 R101, RZ, RZ, R177 ;  /* 0x000000ffff657224 */ /* 0x000fe200078e00b1 */
[----:B------:R-:W-:Y:S01]  /*2ddf0*/  IADD3 R22, PT, PT, R244, -0xe8, -R81 ;  /* 0xffffff18f4167810 */ /* 0x000fe20007ffe851 */
[----:B------:R-:W-:Y:S01]  /*2de00*/  IMAD.MOV.U32 R177, RZ, RZ, R221 ;  /* 0x000000ffffb17224 */ /* 0x000fe200078e00dd */
[----:B------:R-:W-:Y:S01]  /*2de10*/  FSEL R221, R74, -INF , P0 ;  /* 0xff8000004add7808 */ /* 0x000fe20000000000 */
[----:B------:R-:W-:Y:S01]  /*2de20*/  IMAD.MOV.U32 R109, RZ, RZ, R101 ;  /* 0x000000ffff6d7224 */ /* 0x000fe200078e0065 */
[----:B------:R-:W-:Y:S01]  /*2de30*/  ISETP.GE.AND P0, PT, R48, R247, PT ;  /* 0x000000f73000720c */ /* 0x000fe20003f06270 */
[----:B------:R-:W-:Y:S01]  /*2de40*/  IMAD.MOV.U32 R101, RZ, RZ, R179 ;  /* 0x000000ffff657224 */ /* 0x000fe200078e00b3 */
[----:B------:R-:W-:Y:S02]  /*2de50*/  IABS R13, R13 ;  /* 0x0000000d000d7213 */ /* 0x000fe40000000000 */
[----:B------:R-:W-:Y:S02]  /*2de60*/  FSEL R45, R45, -INF , P0 ;  /* 0xff8000002d2d7808 */ /* 0x000fe40000000000 */
[-C--:B------:R-:W-:Y:S02]  /*2de70*/  ISETP.GE.AND P0, PT, R41, R248.reuse, PT ;  /* 0x000000f82900720c */ /* 0x080fe40003f06270 */
[----:B------:R-:W-:Y:S02]  /*2de80*/  I2FP.F32.S32 R13, R13 ;  /* 0x0000000d000d7245 */ /* 0x000fe40000201400 */
[----:B------:R-:W-:Y:S02]  /*2de90*/  FSEL R84, R84, -INF , P0 ;  /* 0xff80000054547808 */ /* 0x000fe40000000000 */
[--C-:B------:R-:W-:Y:S01]  /*2dea0*/  IADD3 R24, PT, PT, R244, -0xe0, -R81.reuse ;  /* 0xffffff20f4187810 */ /* 0x100fe20007ffe851 */
[----:B------:R-:W-:Y:S01]  /*2deb0*/  FFMA.FTZ R104, -R239, R13, R104 ;  /* 0x0000000def687223 */ /* 0x000fe20000010168 */
[----:B------:R-:W-:Y:S02]  /*2dec0*/  ISETP.GE.AND P0, PT, R40, R248, PT ;  /* 0x000000f82800720c */ /* 0x000fe40003f06270 */
[----:B------:R-:W-:Y:S02]  /*2ded0*/  IABS R22, R22 ;  /* 0x0000001600167213 */ /* 0x000fe40000000000 */
[----:B------:R-:W-:Y:S02]  /*2dee0*/  IABS R24, R24 ;  /* 0x0000001800187213 */ /* 0x000fe40000000000 */
[C-C-:B------:R-:W-:Y:S02]  /*2def0*/  IADD3 R15, PT, PT, R97.reuse, -0xd8, -R81.reuse ;  /* 0xffffff28610f7810 */ /* 0x140fe40007ffe851 */
[----:B------:R-:W-:Y:S02]  /*2df00*/  IADD3 R13, PT, PT, R97, -0xd9, -R81 ;  /* 0xffffff27610d7810 */ /* 0x000fe40007ffe851 */
[----:B------:R-:W-:Y:S02]  /*2df10*/  FSEL R55, R55, -INF , P0 ;  /* 0xff80000037377808 */ /* 0x000fe40000000000 */
[----:B------:R-:W-:Y:S02]  /*2df20*/  ISETP.GE.AND P0, PT, R46, R247, PT ;  /* 0x000000f72e00720c */ /* 0x000fe40003f06270 */
[----:B------:R-:W-:Y:S02]  /*2df30*/  I2FP.F32.S32 R22, R22 ;  /* 0x0000001600167245 */ /* 0x000fe40000201400 */
[----:B------:R-:W-:Y:S02]  /*2df40*/  I2FP.F32.S32 R24, R24 ;  /* 0x0000001800187245 */ /* 0x000fe40000201400 */
[----:B------:R-:W-:Y:S01]  /*2df50*/  IABS R15, R15 ;  /* 0x0000000f000f7213 */ /* 0x000fe20000000000 */
[C---:B------:R-:W-:Y:S01]  /*2df60*/  FFMA.FTZ R19, -R239.reuse, R22, R105 ;  /* 0x00000016ef137223 */ /* 0x040fe20000010169 */
[----:B------:R-:W-:Y:S01]  /*2df70*/  IABS R13, R13 ;  /* 0x0000000d000d7213 */ /* 0x000fe20000000000 */
[----:B------:R-:W-:Y:S01]  /*2df80*/  FFMA.FTZ R25, -R239, R24, R111 ;  /* 0x00000018ef197223 */ /* 0x000fe2000001016f */
[----:B------:R-:W-:Y:S01]  /*2df90*/  FSEL R78, R78, -INF , P0 ;  /* 0xff8000004e4e7808 */ /* 0x000fe20000000000 */
[----:B------:R-:W-:Y:S01]  /*2dfa0*/  IMAD.MOV.U32 R111, RZ, RZ, R38 ;  /* 0x000000ffff6f7224 */ /* 0x000fe200078e0026 */
[----:B------:R-:W-:Y:S01]  /*2dfb0*/  ISETP.GE.AND P0, PT, R44, R247, PT ;  /* 0x000000f72c00720c */ /* 0x000fe20003f06270 */
[----:B------:R-:W-:Y:S01]  /*2dfc0*/  VIADD R38, R11, 0xa9 ;  /* 0x000000a90b267836 */ /* 0x000fe20000000000 */
[----:B------:R-:W-:Y:S01]  /*2dfd0*/  I2FP.F32.S32 R15, R15 ;  /* 0x0000000f000f7245 */ /* 0x000fe20000201400 */
[----:B------:R-:W-:Y:S01]  /*2dfe0*/  IMAD.MOV.U32 R24, RZ, RZ, R34 ;  /* 0x000000ffff187224 */ /* 0x000fe200078e0022 */
[----:B------:R-:W-:Y:S01]  /*2dff0*/  I2FP.F32.S32 R13, R13 ;  /* 0x0000000d000d7245 */ /* 0x000fe20000201400 */
[----:B------:R-:W-:Y:S01]  /*2e000*/  IMAD.MOV.U32 R105, RZ, RZ, R183 ;  /* 0x000000ffff697224 */ /* 0x000fe200078e00b7 */
[----:B------:R-:W-:Y:S01]  /*2e010*/  IADD3 R22, PT, PT, R97, -0xe8, -R81 ;  /* 0xffffff1861167810 */ /* 0x000fe20007ffe851 */
[----:B------:R-:W-:Y:S01]  /*2e020*/  IMAD.MOV.U32 R183, RZ, RZ, R203 ;  /* 0x000000ffffb77224 */ /* 0x000fe200078e00cb */
[----:B------:R-:W-:Y:S01]  /*2e030*/  FSEL R203, R49, -INF , P0 ;  /* 0xff80000031cb7808 */ /* 0x000fe20000000000 */
[----:B------:R-:W-:Y:S01]  /*2e040*/  IMAD.MOV.U32 R49, RZ, RZ, R28 ;  /* 0x000000ffff317224 */ /* 0x000fe200078e001c */
[-C--:B------:R-:W-:Y:S01]  /*2e050*/  ISETP.GE.AND P0, PT, R39, R248.reuse, PT ;  /* 0x000000f82700720c */ /* 0x080fe20003f06270 */
[----:B------:R-:W-:Y:S01]  /*2e060*/  FFMA.FTZ R110, -R239, R15, R110 ;  /* 0x0000000fef6e7223 */ /* 0x000fe2000001016e */
[--C-:B------:R-:W-:Y:S01]  /*2e070*/  IADD3 R15, PT, PT, R97, -0xe0, -R81.reuse ;  /* 0xffffff20610f7810 */ /* 0x100fe20007ffe851 */
[----:B------:R-:W-:Y:S01]  /*2e080*/  FFMA.FTZ R102, -R239, R13, R102 ;  /* 0x0000000def667223 */ /* 0x000fe20000010166 */
[----:B------:R-:W-:Y:S01]  /*2e090*/  IADD3 R13, PT, PT, R97, -0xe1, -R81 ;  /* 0xffffff1f610d7810 */ /* 0x000fe20007ffe851 */
[C---:B------:R-:W-:Y:S01]  /*2e0a0*/  VIADD R28, R11.reuse, 0xc0 ;  /* 0x000000c00b1c7836 */ /* 0x040fe20000000000 */
[----:B------:R-:W-:Y:S01]  /*2e0b0*/  FSEL R88, R88, -INF , P0 ;  /* 0xff80000058587808 */ /* 0x000fe20000000000 */
[----:B------:R-:W-:Y:S01]  /*2e0c0*/  VIADD R34, R11, 0xb0 ;  /* 0x000000b00b227836 */ /* 0x000fe20000000000 */
[----:B------:R-:W-:Y:S01]  /*2e0d0*/  ISETP.GE.AND P0, PT, R38, R248, PT ;  /* 0x000000f82600720c */ /* 0x000fe20003f06270 */
[----:B------:R-:W-:Y:S01]  /*2e0e0*/  IMAD.MOV.U32 R31, RZ, RZ, R105 ;  /* 0x000000ffff1f7224 */ /* 0x000fe200078e0069 */
[----:B------:R-:W-:Y:S01]  /*2e0f0*/  IABS R15, R15 ;  /* 0x0000000f000f7213 */ /* 0x000fe20000000000 */
[----:B------:R-:W-:Y:S01]  /*2e100*/  IMAD.MOV.U32 R105, RZ, RZ, R111 ;  /* 0x000000ffff697224 */ /* 0x000fe200078e006f */
[----:B------:R-:W-:Y:S01]  /*2e110*/  IABS R13, R13 ;  /* 0x0000000d000d7213 */ /* 0x000fe20000000000 */
[----:B------:R-:W-:Y:S01]  /*2e120*/  IMAD.MOV.U32 R111, RZ, RZ, R199 ;  /* 0x000000ffff6f7224 */ /* 0x000fe200078e00c7 */
[----:B------:R-:W-:Y:S01]  /*2e130*/  IABS R22, R22 ;  /* 0x0000001600167213 */ /* 0x000fe20000000000 */
[----:B------:R-:W-:Y:S01]  /*2e140*/  IMAD.MOV.U32 R76, RZ, RZ, R105 ;  /* 0x000000ffff4c7224 */ /* 0x000fe200078e0069 */
[----:B------:R-:W-:Y:S01]  /*2e150*/  FSEL R59, R59, -INF , P0 ;  /* 0xff8000003b3b7808 */ /* 0x000fe20000000000 */
[----:B------:R-:W-:Y:S01]  /*2e160*/  IMAD.MOV.U32 R105, RZ, RZ, R27 ;  /* 0x000000ffff697224 */ /* 0x000fe200078e001b */
[----:B------:R-:W-:Y:S02]  /*2e170*/  ISETP.GE.AND P0, PT, R43, R247, PT ;  /* 0x000000f72b00720c */ /* 0x000fe40003f06270 */
        /* <DEDUP_REMOVED lines=8> */
[C---:B------:R-:W-:Y:S01]  /*2e200*/  IADD3 R13, PT, PT, R97.reuse, -0xe9, -R81 ;  /* 0xffffff17610d7810 */ /* 0x040fe20007ffe851 */
[----:B------:R-:W-:Y:S01]  /*2e210*/  IMAD.MOV.U32 R87, RZ, RZ, R175 ;  /* 0x000000ffff577224 */ /* 0x000fe200078e00af */
[----:B------:R-:W-:Y:S02]  /*2e220*/  IADD3 R22, PT, PT, R97, -0xf0, -R81 ;  /* 0xffffff1061167810 */ /* 0x000fe40007ffe851 */
[----:B------:R-:W-:Y:S01]  /*2e230*/  FSEL R199, R53, -INF , P0 ;  /* 0xff80000035c77808 */ /* 0x000fe20000000000 */
[----:B------:R-:W-:Y:S01]  /*2e240*/  IMAD.MOV.U32 R53, RZ, RZ, R187 ;  /* 0x000000ffff357224 */ /* 0x000fe200078e00bb */
[----:B------:R-:W-:Y:S02]  /*2e250*/  IADD3 R70, PT, PT, R97, -0xf1, -R81 ;  /* 0xffffff0f61467810 */ /* 0x000fe40007ffe851 */
[----:B------:R-:W-:Y:S02]  /*2e260*/  ISETP.GE.AND P0, PT, R34, R248, PT ;  /* 0x000000f82200720c */ /* 0x000fe40003f06270 */
[----:B------:R-:W-:Y:S02]  /*2e270*/  IABS R13, R13 ;  /* 0x0000000d000d7213 */ /* 0x000fe40000000000 */
[----:B------:R-:W-:Y:S02]  /*2e280*/  IABS R22, R22 ;  /* 0x0000001600167213 */ /* 0x000fe40000000000 */
[----:B------:R-:W-:Y:S02]  /*2e290*/  IABS R70, R70 ;  /* 0x0000004600467213 */ /* 0x000fe40000000000 */
[----:B------:R-:W-:Y:S02]  /*2e2a0*/  FSEL R92, R92, -INF , P0 ;  /* 0xff8000005c5c7808 */ /* 0x000fe40000000000 */
[----:B------:R-:W-:Y:S02]  /*2e2b0*/  I2FP.F32.S32 R13, R13 ;  /* 0x0000000d000d7245 */ /* 0x000fe40000201400 */
[----:B------:R-:W-:Y:S02]  /*2e2c0*/  ISETP.GE.AND P0, PT, R32, R248, PT ;  /* 0x000000f82000720c */ /* 0x000fe40003f06270 */
[----:B------:R-:W-:Y:S01]  /*2e2d0*/  I2FP.F32.S32 R22, R22 ;  /* 0x0000001600167245 */ /* 0x000fe20000201400 */
[----:B------:R-:W-:Y:S01]  /*2e2e0*/  FFMA.FTZ R112, -R239, R13, R112 ;  /* 0x0000000def707223 */ /* 0x000fe20000010170 */
[----:B------:R-:W-:Y:S02]  /*2e2f0*/  I2FP.F32.S32 R70, R70 ;  /* 0x0000004600467245 */ /* 0x000fe40000201400 */
[----:B------:R-:W-:Y:S01]  /*2e300*/  FSEL R179, R63, -INF , P0 ;  /* 0xff8000003fb37808 */ /* 0x000fe20000000000 */
[----:B------:R-:W-:Y:S01]  /*2e310*/  FFMA.FTZ R13, -R239, R22, R91 ;  /* 0x00000016ef0d7223 */ /* 0x000fe2000001015b */
[-C--:B------:R-:W-:Y:S01]  /*2e320*/  ISETP.GE.AND P0, PT, R41, R247.reuse, PT ;  /* 0x000000f72900720c */ /* 0x080fe20003f06270 */
[----:B------:R-:W-:Y:S01]  /*2e330*/  IMAD.MOV.U32 R63, RZ, RZ, R76 ;  /* 0x000000ffff3f7224 */ /* 0x000fe200078e004c */
[----:B------:R-:W-:Y:S01]  /*2e340*/  IADD3 R22, PT, PT, R97, -0xf8, -R81 ;  /* 0xffffff0861167810 */ /* 0x000fe20007ffe851 */
[----:B------:R-:W-:Y:S01]  /*2e350*/  FFMA.FTZ R70, -R239, R70, R93 ;  /* 0x00000046ef467223 */ /* 0x000fe2000001015d */
[----:B------:R-:W-:Y:S01]  /*2e360*/  IADD3 R36, PT, PT, R97, -0xf9, -R81 ;  /* 0xffffff0761247810 */ /* 0x000fe20007ffe851 */
[----:B------:R-:W-:Y:S01]  /*2e370*/  IMAD.MOV.U32 R97, RZ, RZ, R62 ;  /* 0x000000ffff617224 */ /* 0x000fe200078e003e */
[----:B------:R-:W-:Y:S01]  /*2e380*/  FSEL R86, R86, -INF , P0 ;  /* 0xff80000056567808 */ /* 0x000fe20000000000 */
[----:B------:R-:W-:Y:S01]  /*2e390*/  IMAD.MOV.U32 R93, RZ, RZ, R30 ;  /* 0x000000ffff5d7224 */ /* 0x000fe200078e001e */
[-C--:B------:R-:W-:Y:S01]  /*2e3a0*/  ISETP.GE.AND P0, PT, R40, R247.reuse, PT ;  /* 0x000000f72800720c */ /* 0x080fe20003f06270 */
[----:B------:R-:W-:Y:S01]  /*2e3b0*/  IMAD.MOV.U32 R62, RZ, RZ, R37 ;  /* 0x000000ffff3e7224 */ /* 0x000fe200078e0025 */
[----:B------:R-:W-:Y:S01]  /*2e3c0*/  IABS R36, R36 ;  /* 0x0000002400247213 */ /* 0x000fe20000000000 */
[----:B------:R-:W-:Y:S01]  /*2e3d0*/  VIADD R30, R11, 0xb8 ;  /* 0x000000b80b1e7836 */ /* 0x000fe20000000000 */
[----:B------:R-:W-:Y:S01]  /*2e3e0*/  FSEL R187, R57, -INF , P0 ;  /* 0xff80000039bb7808 */ /* 0x000fe20000000000 */
[----:B------:R-:W-:Y:S01]  /*2e3f0*/  IMAD.MOV.U32 R51, RZ, RZ, R62 ;  /* 0x000000ffff337224 */ /* 0x000fe200078e003e */
[----:B------:R-:W-:Y:S01]  /*2e400*/  I2FP.F32.S32 R36, R36 ;  /* 0x0000002400247245 */ /* 0x000fe20000201400 */
[----:B------:R-:W-:Y:S01]  /*2e410*/  IMAD.MOV.U32 R62, RZ, RZ, R29 ;  /* 0x000000ffff3e7224 */ /* 0x000fe200078e001d */
[-C--:B------:R-:W-:Y:S01]  /*2e420*/  ISETP.GE.AND P0, PT, R30, R248.reuse, PT ;  /* 0x000000f81e00720c */ /* 0x080fe20003f06270 */
[----:B------:R-:W-:Y:S01]  /*2e430*/  VIADD R29, R11, 0xb9 ;  /* 0x000000b90b1d7836 */ /* 0x000fe20000000000 */
[C---:B------:R-:W-:Y:S01]  /*2e440*/  IADD3 R23, PT, PT, R244.reuse, -0xf1, -R81 ;  /* 0xffffff0ff4177810 */ /* 0x040fe20007ffe851 */
[----:B------:R-:W-:Y:S01]  /*2e450*/  IMAD.MOV.U32 R91, RZ, RZ, R177 ;  /* 0x000000ffff5b7224 */ /* 0x000fe200078e00b1 */
[----:B------:R-:W-:Y:S01]  /*2e460*/  FSEL R177, R113, -INF , P0 ;  /* 0xff80000071b17808 */ /* 0x000fe20000000000 */
[----:B------:R-:W-:Y:S01]  /*2e470*/  IMAD.MOV.U32 R76, RZ, RZ, R115 ;  /* 0x000000ffff4c7224 */ /* 0x000fe200078e0073 */
[----:B------:R-:W-:Y:S01]  /*2e480*/  ISETP.GE.AND P0, PT, R29, R248, PT ;  /* 0x000000f81d00720c */ /* 0x000fe20003f06270 */
[----:B------:R-:W-:Y:S01]  /*2e490*/  IMAD.MOV.U32 R57, RZ, RZ, R91 ;  /* 0x000000ffff397224 */ /* 0x000fe200078e005b */
[----:B------:R-:W-:Y:S01]  /*2e4a0*/  IADD3 R27, PT, PT, R244, -0xf8, -R81 ;  /* 0xffffff08f41b7810 */ /* 0x000fe20007ffe851 */
[----:B------:R-:W-:Y:S01]  /*2e4b0*/  FFMA.FTZ R36, -R239, R36, R89 ;  /* 0x00000024ef247223 */ /* 0x000fe20000010159 */
[----:B------:R-:W-:Y:S01]  /*2e4c0*/  FSEL R175, R20, -INF , P0 ;  /* 0xff80000014af7808 */ /* 0x000fe20000000000 */
[----:B------:R-:W-:Y:S01]  /*2e4d0*/  VIADD R20, R11, 0xd1 ;  /* 0x000000d10b147836 */ /* 0x000fe20000000000 */
[-C--:B------:R-:W-:Y:S01]  /*2e4e0*/  ISETP.GE.AND P0, PT, R39, R247.reuse, PT ;  /* 0x000000f72700720c */ /* 0x080fe20003f06270 */
[----:B------:R-:W-:Y:S01]  /*2e4f0*/  IMAD.MOV.U32 R89, RZ, RZ, R35 ;  /* 0x000000ffff597224 */ /* 0x000fe200078e0023 */
[----:B------:R-:W-:Y:S01]  /*2e500*/  IADD3 R81, PT, PT, R244, -0xf9, -R81 ;  /* 0xffffff07f4517810 */ /* 0x000fe20007ffe851 */
[----:B------:R-:W-:Y:S01]  /*2e510*/  IMAD.MOV.U32 R35, RZ, RZ, R31 ;  /* 0x000000ffff237224 */ /* 0x000fe200078e001f */
[----:B------:R-:W-:Y:S01]  /*2e520*/  FSEL R90, R90, -INF , P0 ;  /* 0xff8000005a5a7808 */ /* 0x000fe20000000000 */
[----:B------:R-:W-:Y:S01]  /*2e530*/  IMAD.MOV.U32 R31, RZ, RZ, R109 ;  /* 0x000000ffff1f7224 */ /* 0x000fe200078e006d */
[----:B------:R-:W-:Y:S01]  /*2e540*/  ISETP.GE.AND P0, PT, R38, R247, PT ;  /* 0x000000f72600720c */ /* 0x000fe20003f06270 */
[----:B------:R-:W-:Y:S01]  /*2e550*/  IMAD.MOV.U32 R109, RZ, RZ, R33 ;  /* 0x000000ffff6d7224 */ /* 0x000fe200078e0021 */
[----:B------:R-:W-:Y:S01]  /*2e560*/  IABS R81, R81 ;  /* 0x0000005100517213 */ /* 0x000fe20000000000 */
[----:B------:R-:W-:Y:S01]  /*2e570*/  IMAD.MOV.U32 R33, RZ, RZ, R183 ;  /* 0x000000ffff217224 */ /* 0x000fe200078e00b7 */
[----:B------:R-:W-:Y:S01]  /*2e580*/  FSEL R183, R61, -INF , P0 ;  /* 0xff8000003db77808 */ /* 0x000fe20000000000 */
[----:B------:R-:W-:Y:S01]  /*2e590*/  IMAD.MOV.U32 R61, RZ, RZ, R26 ;  /* 0x000000ffff3d7224 */ /* 0x000fe200078e001a */
[-C--:B------:R-:W-:Y:S01]  /*2e5a0*/  ISETP.GE.AND P0, PT, R28, R248.reuse, PT ;  /* 0x000000f81c00720c */ /* 0x080fe20003f06270 */
[----:B------:R-:W-:Y:S01]  /*2e5b0*/  VIADD R26, R11, 0xc1 ;  /* 0x000000c10b1a7836 */ /* 0x000fe20000000000 */
[----:B------:R-:W-:Y:S01]  /*2e5c0*/  I2FP.F32.S32 R74, R81 ;  /* 0x00000051004a7245 */ /* 0x000fe20000201400 */
[----:B------:R-:W-:Y:S01]  /*2e5d0*/  IMAD.MOV.U32 R81, RZ, RZ, R93 ;  /* 0x000000ffff517224 */ /* 0x000fe200078e005d */
[----:B------:R-:W-:Y:S01]  /*2e5e0*/  FSEL R123, R123, -INF , P0 ;  /* 0xff8000007b7b7808 */ /* 0x000fe20000000000 */
[----:B------:R-:W-:Y:S01]  /*2e5f0*/  IMAD.MOV.U32 R93, RZ, RZ, R24 ;  /* 0x000000ffff5d7224 */ /* 0x000fe200078e0018 */
[----:B------:R-:W-:Y:S01]  /*2e600*/  ISETP.GE.AND P0, PT, R26, R248, PT ;  /* 0x000000f81a00720c */ /* 0x000fe20003f06270 */
[----:B------:R-:W-:Y:S01]  /*2e610*/  VIADD R24, R11, 0xc8 ;  /* 0x000000c80b187836 */ /* 0x000fe20000000000 */
[----:B------:R-:W-:Y:S01]  /*2e620*/  LOP3.LUT R250, R250, 0xffbfffff, RZ, 0xc0, !PT ;  /* 0xffbffffffafa7812 */ /* 0x000fe200078ec0ff */
[----:B------:R-:W-:Y:S01]  /*2e630*/  FFMA.FTZ R74, -R239, R74, R8 ;  /* 0x0000004aef4a7223 */ /* 0x000fe20000010108 */
[----:B------:R-:W-:Y:S01]  /*2e640*/  FSEL R121, R121, -INF , P0 ;  /* 0xff80000079797808 */ /* 0x000fe20000000000 */
[----:B------:R-:W-:Y:S01]  /*2e650*/  IMAD.MOV.U32 R8, RZ, RZ, R53 ;  /* 0x000000ffff087224 */ /* 0x000fe200078e0035 */
[-C--:B------:R-:W-:Y:S01]  /*2e660*/  ISETP.GE.AND P0, PT, R34, R247.reuse, PT ;  /* 0x000000f72200720c */ /* 0x080fe20003f06270 */
[----:B------:R-:W-:Y:S01]  /*2e670*/  IMAD.MOV.U32 R53, RZ, RZ, R101 ;  /* 0x000000ffff357224 */ /* 0x000fe200078e0065 */
[----:B------:R-:W-:Y:S02]  /*2e680*/  @P2 LOP3.LUT R250, R250, 0x400000, RZ, 0xfc, !PT ;  /* 0x00400000fafa2812 */ /* 0x000fe400078efcff */
[----:B------:R-:W-:Y:S02]  /*2e690*/  FSEL R94, R94, -INF , P0 ;  /* 0xff8000005e5e7808 */ /* 0x000fe40000000000 */
[----:B------:R-:W-:Y:S02]  /*2e6a0*/  ISETP.GE.AND P0, PT, R32, R247, PT ;  /* 0x000000f72000720c */ /* 0x000fe40003f06270 */
[----:B------:R-:W-:Y:S02]  /*2e6b0*/  IABS R23, R23 ;  /* 0x0000001700177213 */ /* 0x000fe40000000000 */
[----:B------:R-:W-:Y:S02]  /*2e6c0*/  FSEL R65, R65, -INF , P0 ;  /* 0xff80000041417808 */ /* 0x000fe40000000000 */
[----:B------:R-:W-:Y:S02]  /*2e6d0*/  ISETP.GE.AND P0, PT, R24, R248, PT ;  /* 0x000000f81800720c */ /* 0x000fe40003f06270 */
[----:B------:R-:W-:Y:S02]  /*2e6e0*/  LOP3.LUT R250, R250, 0xfffffeff, RZ, 0xc0, !PT ;  /* 0xfffffefffafa7812 */ /* 0x000fe400078ec0ff */
[----:B------:R-:W-:Y:S02]  /*2e6f0*/  FSEL R119, R119, -INF , P0 ;  /* 0xff80000077777808 */ /* 0x000fe40000000000 */
[----:B------:R-:W-:Y:S02]  /*2e700*/  ISETP.GE.AND P0, PT, R79, R245, PT ;  /* 0x000000f54f00720c */ /* 0x000fe40003f06270 */
[----:B------:R-:W-:Y:S02]  /*2e710*/  I2FP.F32.S32 R23, R23 ;  /* 0x0000001700177245 */ /* 0x000fe40000201400 */
[----:B------:R-:W-:Y:S02]  /*2e720*/  @P1 LOP3.LUT R250, R250, 0x100, RZ, 0xfc, !PT ;  /* 0x00000100fafa1812 */ /* 0x000fe400078efcff */
[----:B------:R-:W-:Y:S01]  /*2e730*/  IABS R22, R22 ;  /* 0x0000001600167213 */ /* 0x000fe20000000000 */
[----:B------:R-:W-:Y:S01]  /*2e740*/  FFMA.FTZ R118, -R239, R23, R118 ;  /* 0x00000017ef767223 */ /* 0x000fe20000010176 */
[----:B------:R-:W-:Y:S01]  /*2e750*/  LOP3.LUT R250, R250, 0xffdfffff, RZ, 0xc0, !PT ;  /* 0xffdffffffafa7812 */ /* 0x000fe200078ec0ff */
[----:B------:R-:W-:Y:S01]  /*2e760*/  VIADD R23, R11, 0xc9 ;  /* 0x000000c90b177836 */ /* 0x000fe20000000000 */
[----:B------:R-:W-:Y:S02]  /*2e770*/  I2FP.F32.S32 R22, R22 ;  /* 0x0000001600167245 */ /* 0x000fe40000201400 */
[----:B------:R-:W-:Y:S01]  /*2e780*/  ISETP.GE.AND P1, PT, R79, R246, PT ;  /* 0x000000f64f00720c */ /* 0x000fe20003f26270 */
[----:B------:R-:W-:Y:S01]  /*2e790*/  IMAD.MOV.U32 R79, RZ, RZ, R109 ;  /* 0x000000ffff4f7224 */ /* 0x000fe200078e006d */
[----:B------:R-:W-:Y:S01]  /*2e7a0*/  @P0 LOP3.LUT R250, R250, 0x200000, RZ, 0xfc, !PT ;  /* 0x00200000fafa0812 */ /* 0x000fe200078efcff */
[----:B------:R-:W-:Y:S01]  /*2e7b0*/  FFMA.FTZ R37, -R239, R22, R85 ;  /* 0x00000016ef257223 */ /* 0x000fe20000010155 */
[----:B------:R-:W-:Y:S01]  /*2e7c0*/  ISETP.GE.AND P0, PT, R23, R248, PT ;  /* 0x000000f81700720c */ /* 0x000fe20003f06270 */
[----:B------:R-:W-:Y:S01]  /*2e7d0*/  VIADD R22, R95, 0xfffffff8 ;  /* 0xfffffff85f167836 */ /* 0x000fe20000000000 */
[----:B------:R-:W-:Y:S01]  /*2e7e0*/  LOP3.LUT R250, R250, 0xffffff7f, RZ, 0xc0, !PT ;  /* 0xffffff7ffafa7812 */ /* 0x000fe200078ec0ff */
[----:B------:R-:W-:Y:S01]  /*2e7f0*/  IMAD.MOV.U32 R85, RZ, RZ, R31 ;  /* 0x000000ffff557224 */ /* 0x000fe200078e001f */
[----:B------:R-:W-:Y:S01]  /*2e800*/  FSEL R117, R117, -INF , P0 ;  /* 0xff80000075757808 */ /* 0x000fe20000000000 */
[----:B------:R-:W-:Y:S01]  /*2e810*/  IMAD.MOV.U32 R31, RZ, RZ, R131 ;  /* 0x000000ffff1f7224 */ /* 0x000fe200078e0083 */
[-C--:B------:R-:W-:Y:S01]  /*2e820*/  ISETP.GE.AND P0, PT, R30, R247.reuse, PT ;  /* 0x000000f71e00720c */ /* 0x080fe20003f06270 */
[----:B------:R-:W-:Y:S01]  /*2e830*/  IMAD.MOV.U32 R95, RZ, RZ, R87 ;  /* 0x000000ffff5f7224 */ /* 0x000fe200078e0057 */
[----:B------:R-:W-:Y:S01]  /*2e840*/  IABS R22, R22 ;  /* 0x0000001600167213 */ /* 0x000fe20000000000 */
[----:B------:R-:W-:Y:S01]  /*2e850*/  IMAD.MOV.U32 R87, RZ, RZ, R107 ;  /* 0x000000ffff577224 */ /* 0x000fe200078e006b */
[----:B------:R-:W-:Y:S02]  /*2e860*/  FSEL R96, R96, -INF , P0 ;  /* 0xff80000060607808 */ /* 0x000fe40000000000 */
[----:B------:R-:W-:Y:S02]  /*2e870*/  ISETP.GE.AND P0, PT, R29, R247, PT ;  /* 0x000000f71d00720c */ /* 0x000fe40003f06270 */
[----:B------:R-:W-:Y:S02]  /*2e880*/  I2FP.F32.S32 R22, R22 ;  /* 0x0000001600167245 */ /* 0x000fe40000201400 */
[----:B------:R-:W-:Y:S01]  /*2e890*/  FSEL R131, R98, -INF , P0 ;  /* 0xff80000062837808 */ /* 0x000fe20000000000 */
[----:B------:R-:W-:Y:S01]  /*2e8a0*/  IMAD.MOV.U32 R98, RZ, RZ, R62 ;  /* 0x000000ffff627224 */ /* 0x000fe200078e003e */
[----:B------:R-:W-:Y:S01]  /*2e8b0*/  ISETP.GE.AND P0, PT, R9, R245, PT ;  /* 0x000000f50900720c */ /* 0x000fe20003f06270 */
[----:B------:R-:W-:Y:S01]  /*2e8c0*/  FFMA.FTZ R168, -R239, R22, R168 ;  /* 0x00000016efa87223 */ /* 0x000fe200000101a8 */
[----:B------:R-:W-:Y:S01]  /*2e8d0*/  @P1 LOP3.LUT R250, R250, 0x80, RZ, 0xfc, !PT ;  /* 0x00000080fafa1812 */ /* 0x000fe200078efcff */
[----:B------:R-:W-:Y:S01]  /*2e8e0*/  VIADD R22, R11, 0xd0 ;  /* 0x000000d00b167836 */ /* 0x000fe20000000000 */
[----:B------:R-:W-:Y:S01]  /*2e8f0*/  ISETP.GE.AND P1, PT, R9, R246, PT ;  /* 0x000000f60900720c */ /* 0x000fe20003f26270 */
[----:B------:R-:W-:Y:S01]  /*2e900*/  IMAD.MOV.U32 R62, RZ, RZ, R111 ;  /* 0x000000ffff3e7224 */ /* 0x000fe200078e006f */
[----:B------:R-:W-:Y:S01]  /*2e910*/  LOP3.LUT R250, R250, 0xffefffff, RZ, 0xc0, !PT ;  /* 0xffeffffffafa7812 */ /* 0x000fe200078ec0ff */
[----:B------:R-:W-:Y:S01]  /*2e920*/  VIADD R9, R11, 0x28 ;  /* 0x000000280b097836 */ /* 0x000fe20000000000 */
[----:B------:R-:W-:Y:S02]  /*2e930*/  IABS R27, R27 ;  /* 0x0000001b001b7213 */ /* 0x000fe40000000000 */
[----:B------:R-:W-:Y:S02]  /*2e940*/  FSEL R178, R178, -INF , P4 ;  /* 0xff800000b2b27808 */ /* 0x000fe40002000000 */
[----:B------:R-:W-:Y:S02]  /*2e950*/  I2FP.F32.S32 R27, R27 ;  /* 0x0000001b001b7245 */ /* 0x000fe40000201400 */
[----:B------:R-:W-:Y:S02]  /*2e960*/  @P0 LOP3.LUT R250, R250, 0x100000, RZ, 0xfc, !PT ;  /* 0x00100000fafa0812 */ /* 0x000fe400078efcff */
[----:B------:R-:W-:Y:S01]  /*2e970*/  ISETP.GE.AND P0, PT, R22, R248, PT ;  /* 0x000000f81600720c */ /* 0x000fe20003f06270 */
[----:B------:R-:W-:Y:S01]  /*2e980*/  FFMA.FTZ R27, -R239, R27, R10 ;  /* 0x0000001bef1b7223 */ /* 0x000fe2000001010a */
[----:B------:R-:W-:Y:S01]  /*2e990*/  LOP3.LUT R250, R250, 0xffffffbf, RZ, 0xc0, !PT ;  /* 0xffffffbffafa7812 */ /* 0x000fe200078ec0ff */
[----:B------:R-:W-:Y:S01]  /*2e9a0*/  IMAD.MOV.U32 R10, RZ, RZ, R105 ;  /* 0x000000ffff0a7224 */ /* 0x000fe200078e0069 */
[----:B------:R-:W-:Y:S02]  /*2e9b0*/  FSEL R107, R103, -INF , P0 ;  /* 0xff800000676b7808 */ /* 0x000fe40000000000 */
[C---:B------:R-:W-:Y:S02]  /*2e9c0*/  ISETP.GE.AND P0, PT, R7.reuse, R245, PT ;  /* 0x000000f50700720c */ /* 0x040fe40003f06270 */
[----:B------:R-:W-:Y:S02]  /*2e9d0*/  @P1 LOP3.LUT R250, R250, 0x40, RZ, 0xfc, !PT ;  /* 0x00000040fafa1812 */ /* 0x000fe400078efcff */
[-C--:B------:R-:W-:Y:S01]  /*2e9e0*/  ISETP.GE.AND P1, PT, R7, R246.reuse, PT ;  /* 0x000000f60700720c */ /* 0x080fe20003f26270 */
[----:B------:R-:W-:Y:S01]  /*2e9f0*/  IMAD.MOV.U32 R7, RZ, RZ, R97 ;  /* 0x000000ffff077224 */ /* 0x000fe200078e0061 */
[----:B------:R-:W-:Y:S02]  /*2ea00*/  LOP3.LUT R250, R250, 0xfff7ffff, RZ, 0xc0, !PT ;  /* 0xfff7fffffafa7812 */ /* 0x000fe400078ec0ff */
[----:B------:R-:W-:Y:S02]  /*2ea10*/  ISETP.GE.AND P2, PT, R9, R246, PT ;  /* 0x000000f60900720c */ /* 0x000fe40003f46270 */
[-C--:B------:R-:W-:Y:S03]  /*2ea20*/  ISETP.GE.AND P4, PT, R5, R248.reuse, PT ;  /* 0x000000f80500720c */ /* 0x080fe60003f86270 */
[----:B------:R-:W-:Y:S02]  /*2ea30*/  @P0 LOP3.LUT R250, R250, 0x80000, RZ, 0xfc, !PT ;  /* 0x00080000fafa0812 */ /* 0x000fe400078efcff */
[----:B------:R-:W-:Y:S02]  /*2ea40*/  ISETP.GE.AND P0, PT, R20, R248, PT ;  /* 0x000000f81400720c */ /* 0x000fe40003f06270 */
[----:B------:R-:W-:Y:S02]  /*2ea50*/  LOP3.LUT R250, R250, 0xffffffdf, RZ, 0xc0, !PT ;  /* 0xffffffdffafa7812 */ /* 0x000fe400078ec0ff */
[----:B------:R-:W-:Y:S01]  /*2ea60*/  FSEL R105, R18, -INF , P0 ;  /* 0xff80000012697808 */ /* 0x000fe20000000000 */
[----:B------:R-:W-:Y:S01]  /*2ea70*/  VIADD R18, R11, 0xd8 ;  /* 0x000000d80b127836 */ /* 0x000fe20000000000 */
[-C--:B------:R-:W-:Y:S02]  /*2ea80*/  ISETP.GE.AND P0, PT, R28, R247.reuse, PT ;  /* 0x000000f71c00720c */ /* 0x080fe40003f06270 */
[----:B------:R-:W-:Y:S02]  /*2ea90*/  @P1 LOP3.LUT R250, R250, 0x20, RZ, 0xfc, !PT ;  /* 0x00000020fafa1812 */ /* 0x000fe400078efcff */
[----:B------:R-:W-:Y:S01]  /*2eaa0*/  FSEL R115, R83, -INF , P0 ;  /* 0xff80000053737808 */ /* 0x000fe20000000000 */
[----:B------:R-:W-:Y:S01]  /*2eab0*/  IMAD.MOV.U32 R83, RZ, RZ, R99 ;  /* 0x000000ffff537224 */ /* 0x000fe200078e0063 */
[----:B------:R-:W-:Y:S02]  /*2eac0*/  ISETP.GE.AND P0, PT, R26, R247, PT ;  /* 0x000000f71a00720c */ /* 0x000fe40003f06270 */
[----:B------:R-:W-:Y:S02]  /*2ead0*/  LOP3.LUT R250, R250, 0xfffbffff, RZ, 0xc0, !PT ;  /* 0xfffbfffffafa7812 */ /* 0x000fe400078ec0ff */
[----:B------:R-:W-:Y:S01]  /*2eae0*/  FSEL R113, R71, -INF , P0 ;  /* 0xff80000047717808 */ /* 0x000fe20000000000 */
[----:B------:R-:W-:Y:S01]  /*2eaf0*/  VIADD R71, R11, 0x29 ;  /* 0x000000290b477836 */ /* 0x000fe20000000000 */
[CC--:B------:R-:W-:Y:S02]  /*2eb00*/  ISETP.GE.AND P0, PT, R5.reuse, R245.reuse, PT ;  /* 0x000000f50500720c */ /* 0x0c0fe40003f06270 */
[-C--:B------:R-:W-:Y:S01]  /*2eb10*/  ISETP.GE.AND P1, PT, R5, R246.reuse, PT ;  /* 0x000000f60500720c */ /* 0x080fe20003f26270 */
[----:B------:R-:W-:Y:S01]  /*2eb20*/  IMAD.MOV.U32 R5, RZ, RZ, R79 ;  /* 0x000000ffff057224 */ /* 0x000fe200078e004f */
[----:B------:R-:W-:Y:S01]  /*2eb30*/  ISETP.GE.AND P3, PT, R71, R246, PT ;  /* 0x000000f64700720c */ /* 0x000fe20003f66270 */
[----:B------:R-:W-:Y:S01]  /*2eb40*/  IMAD.MOV.U32 R79, RZ, RZ, R53 ;  /* 0x000000ffff4f7224 */ /* 0x000fe200078e0035 */
[----:B------:R-:W-:Y:S01]  /*2eb50*/  FSEL R188, R188, -INF , P4 ;  /* 0xff800000bcbc7808 */ /* 0x000fe20002000000 */
[----:B------:R-:W-:Y:S06]  /*2eb60*/  IMAD.MOV.U32 R53, RZ, RZ, R87 ;  /* 0x000000ffff357224 */ /* 0x000fec00078e0057 */
[----:B------:R-:W-:Y:S02]  /*2eb70*/  @P0 LOP3.LUT R250, R250, 0x40000, RZ, 0xfc, !PT ;  /* 0x00040000fafa0812 */ /* 0x000fe400078efcff */
[----:B------:R-:W-:Y:S02]  /*2eb80*/  ISETP.GE.AND P0, PT, R18, R248, PT ;  /* 0x000000f81200720c */ /* 0x000fe40003f06270 */
[----:B------:R-:W-:Y:S02]  /*2eb90*/  LOP3.LUT R250, R250, 0xffffffef, RZ, 0xc0, !PT ;  /* 0xffffffeffafa7812 */ /* 0x000fe400078ec0ff */
[----:B------:R-:W-:Y:S01]  /*2eba0*/  FSEL R103, R214, -INF , P0 ;  /* 0xff800000d6677808 */ /* 0x000fe20000000000 */
[C---:B------:R-:W-:Y:S01]  /*2ebb0*/  VIADD R214, R11.reuse, 0x30 ;  /* 0x000000300bd67836 */ /* 0x040fe20000000000 */
[----:B------:R-:W-:Y:S02]  /*2ebc0*/  ISETP.GE.AND P0, PT, R16, R245, PT ;  /* 0x000000f51000720c */ /* 0x000fe40003f06270 */
[----:B------:R-:W-:Y:S02]  /*2ebd0*/  @P1 LOP3.LUT R250, R250, 0x10, RZ, 0xfc, !PT ;  /* 0x00000010fafa1812 */ /* 0x000fe400078efcff */
[-C--:B------:R-:W-:Y:S01]  /*2ebe0*/  ISETP.GE.AND P1, PT, R16, R246.reuse, PT ;  /* 0x000000f61000720c */ /* 0x080fe20003f26270 */
[C---:B------:R-:W-:Y:S01]  /*2ebf0*/  VIADD R16, R11.reuse, 0xd9 ;  /* 0x000000d90b107836 */ /* 0x040fe20000000000 */
[----:B------:R-:W-:Y:S02]  /*2ec00*/  LOP3.LUT R250, R250, 0xfffdffff, RZ, 0xc0, !PT ;  /* 0xfffdfffffafa7812 */ /* 0x000fe400078ec0ff */
[----:B------:R-:W-:Y:S05]  /*2ec10*/  ISETP.GE.AND P6, PT, R214, R246, PT ;  /* 0x000000f6d600720c */ /* 0x000fea0003fc6270 */
        /* <DEDUP_REMOVED lines=9> */
[----:B------:R-:W-:Y:S01]  /*2ecb0*/  ISETP.GE.AND P0, PT, R23, R247, PT ;  /* 0x000000f71700720c */ /* 0x000fe20003f06270 */
[----:B------:R-:W-:Y:S01]  /*2ecc0*/  IMAD.MOV.U32 R7, RZ, RZ, R95 ;  /* 0x000000ffff077224 */ /* 0x000fe200078e005f */
[C---:B------:R-:W-:Y:S02]  /*2ecd0*/  ISETP.GE.AND P1, PT, R12.reuse, R246, PT ;  /* 0x000000f60c00720c */ /* 0x040fe40003f26270 */
[----:B------:R-:W-:Y:S01]  /*2ece0*/  FSEL R109, R77, -INF , P0 ;  /* 0xff8000004d6d7808 */ /* 0x000fe20000000000 */
[----:B------:R-:W-:Y:S01]  /*2ecf0*/  IMAD.MOV.U32 R77, RZ, RZ, R83 ;  /* 0x000000ffff4d7224 */ /* 0x000fe200078e0053 */
[-C--:B------:R-:W-:Y:S01]  /*2ed00*/  ISETP.GE.AND P0, PT, R12, R245.reuse, PT ;  /* 0x000000f50c00720c */ /* 0x080fe20003f06270 */
[----:B------:R-:W-:Y:S01]  /*2ed10*/  VIADD R12, R11, 0xe1 ;  /* 0x000000e10b0c7836 */ /* 0x000fe20000000000 */
[----:B------:R-:W-:Y:S01]  /*2ed20*/  LOP3.LUT R250, R250, 0xfffeffff, RZ, 0xc0, !PT ;  /* 0xfffefffffafa7812 */ /* 0x000fe200078ec0ff */
[----:B------:R-:W-:Y:S02]  /*2ed30*/  IMAD.MOV.U32 R83, RZ, RZ, R81 ;  /* 0x000000ffff537224 */ /* 0x000fe400078e0051 */
[----:B------:R-:W-:Y:S08]  /*2ed40*/  IMAD.MOV.U32 R81, RZ, RZ, R93 ;  /* 0x000000ffff517224 */ /* 0x000ff000078e005d */
[----:B------:R-:W-:Y:S02]  /*2ed50*/  @P0 LOP3.LUT R250, R250, 0x10000, RZ, 0xfc, !PT ;  /* 0x00010000fafa0812 */ /* 0x000fe400078efcff */
[-C--:B------:R-:W-:Y:S02]  /*2ed60*/  ISETP.GE.AND P0, PT, R14, R248.reuse, PT ;  /* 0x000000f80e00720c */ /* 0x080fe40003f06270 */
[----:B------:R-:W-:Y:S02]  /*2ed70*/  LOP3.LUT R250, R250, 0xfffffffb, RZ, 0xc0, !PT ;  /* 0xfffffffbfafa7812 */ /* 0x000fe400078ec0ff */
[----:B------:R-:W-:Y:S02]  /*2ed80*/  FSEL R91, R25, -INF , P0 ;  /* 0xff800000195b7808 */ /* 0x000fe40000000000 */
[----:B------:R-:W-:Y:S01]  /*2ed90*/  ISETP.GE.AND P0, PT, R9, R245, PT ;  /* 0x000000f50900720c */ /* 0x000fe20003f06270 */
[----:B------:R-:W-:Y:S01]  /*2eda0*/  IMAD.MOV.U32 R9, RZ, RZ, R61 ;  /* 0x000000ffff097224 */ /* 0x000fe200078e003d */
[----:B------:R-:W-:Y:S01]  /*2edb0*/  @P1 LOP3.LUT R250, R250, 0x4, RZ, 0xfc, !PT ;  /* 0x00000004fafa1812 */ /* 0x000fe200078efcff */
[----:B------:R-:W-:Y:S03]  /*2edc0*/  IMAD.MOV.U32 R61, RZ, RZ, R89 ;  /* 0x000000ffff3d7224 */ /* 0x000fe600078e0059 */
[----:B------:R-:W-:Y:S04]  /*2edd0*/  LOP3.LUT R250, R250, 0xefffffff, RZ, 0xc0, !PT ;  /* 0xeffffffffafa7812 */ /* 0x000fe800078ec0ff */
[----:B------:R-:W-:Y:S04]  /*2ede0*/  LOP3.LUT R250, R250, 0xffff7fff, RZ, 0xc0, !PT ;  /* 0xffff7ffffafa7812 */ /* 0x000fe800078ec0ff */
[----:B------:R-:W-:Y:S02]  /*2edf0*/  @P0 LOP3.LUT R250, R250, 0x8000, RZ, 0xfc, !PT ;  /* 0x00008000fafa0812 */ /* 0x000fe400078efcff */
[----:B------:R-:W-:Y:S02]  /*2ee00*/  ISETP.GE.AND P0, PT, R12, R248, PT ;  /* 0x000000f80c00720c */ /* 0x000fe40003f06270 */
[----:B------:R-:W-:Y:S02]  /*2ee10*/  @P2 LOP3.LUT R250, R250, 0x10000000, RZ, 0xfc, !PT ;  /* 0x10000000fafa2812 */ /* 0x000fe400078efcff */
[----:B------:R-:W-:Y:S01]  /*2ee20*/  FSEL R89, R21, -INF , P0 ;  /* 0xff80000015597808 */ /* 0x000fe20000000000 */
[----:B------:R-:W-:Y:S01]  /*2ee30*/  VIADD R21, R11, 0x31 ;  /* 0x000000310b157836 */ /* 0x000fe20000000000 */
[----:B------:R-:W-:Y:S02]  /*2ee40*/  LOP3.LUT P2, RZ, R250, 0x8, RZ, 0xc0, !PT ;  /* 0x00000008faff7812 */ /* 0x000fe4000784c0ff */
[-C--:B------:R-:W-:Y:S02]  /*2ee50*/  ISETP.GE.AND P0, PT, R22, R247.reuse, PT ;  /* 0x000000f71600720c */ /* 0x080fe40003f06270 */
[----:B------:R-:W-:Y:S02]  /*2ee60*/  LOP3.LUT R250, R250, 0xdfffffff, RZ, 0xc0, !PT ;  /* 0xdffffffffafa7812 */ /* 0x000fe400078ec0ff */
[----:B------:R-:W-:Y:S02]  /*2ee70*/  FSEL R99, R73, -INF , P0 ;  /* 0xff80000049637808 */ /* 0x000fe40000000000 */
[----:B------:R-:W-:Y:S02]  /*2ee80*/  ISETP.GE.AND P0, PT, R20, R247, PT ;  /* 0x000000f71400720c */ /* 0x000fe40003f06270 */
[-C--:B------:R-:W-:Y:S02]  /*2ee90*/  ISETP.GE.AND P5, PT, R21, R246.reuse, PT ;  /* 0x000000f61500720c */ /* 0x080fe40003fa6270 */
[----:B------:R-:W-:Y:S01]  /*2eea0*/  FSEL R97, R104, -INF , P0 ;  /* 0xff80000068617808 */ /* 0x000fe20000000000 */
[----:B------:R-:W-:Y:S01]  /*2eeb0*/  VIADD R104, R11, 0x38 ;  /* 0x000000380b687836 */ /* 0x000fe20000000000 */
[-C--:B------:R-:W-:Y:S01]  /*2eec0*/  ISETP.GE.AND P0, PT, R71, R245.reuse, PT ;  /* 0x000000f54700720c */ /* 0x080fe20003f06270 */
[----:B------:R-:W-:Y:S01]  /*2eed0*/  IMAD.MOV.U32 R71, RZ, RZ, R98 ;  /* 0x000000ffff477224 */ /* 0x000fe200078e0062 */
[----:B------:R-:W-:Y:S01]  /*2eee0*/  @P2 LOP3.LUT R250, R250, 0x20000000, RZ, 0xfc, !PT ;  /* 0x20000000fafa2812 */ /* 0x000fe200078efcff */
[----:B------:R-:W-:Y:S01]  /*2eef0*/  IMAD.MOV.U32 R98, RZ, RZ, R10 ;  /* 0x000000ffff627224 */ /* 0x000fe200078e000a */
[-C--:B------:R-:W-:Y:S01]  /*2ef00*/  ISETP.GE.AND P2, PT, R21, R245.reuse, PT ;  /* 0x000000f51500720c */ /* 0x080fe20003f46270 */
[----:B------:R-:W-:Y:S01]  /*2ef10*/  VIADD R10, R11, 0xe8 ;  /* 0x000000e80b0a7836 */ /* 0x000fe20000000000 */
[----:B------:R-:W-:Y:S01]  /*2ef20*/  LOP3.LUT R250, R250, 0xbfffffff, RZ, 0xc0, !PT ;  /* 0xbffffffffafa7812 */ /* 0x000fe200078ec0ff */
[----:B------:R-:W-:Y:S01]  /*2ef30*/  IMAD.MOV.U32 R25, RZ, RZ, R71 ;  /* 0x000000ffff197224 */ /* 0x000fe200078e0047 */
[----:B------:R-:W-:Y:S01]  /*2ef40*/  ISETP.GE.AND P4, PT, R104, R246, PT ;  /* 0x000000f66800720c */ /* 0x000fe20003f86270 */
[----:B------:R-:W-:Y:S01]  /*2ef50*/  IMAD.MOV.U32 R71, RZ, RZ, R8 ;  /* 0x000000ffff477224 */ /* 0x000fe200078e0008 */
[----:B------:R-:W-:Y:S01]  /*2ef60*/  LOP3.LUT R250, R250, 0xffffbfff, RZ, 0xc0, !PT ;  /* 0xffffbffffafa7812 */ /* 0x000fe200078ec0ff */
[----:B------:R-:W-:Y:S02]  /*2ef70*/  IMAD.MOV.U32 R8, RZ, RZ, R85 ;  /* 0x000000ffff087224 */ /* 0x000fe400078e0055 */
[----:B------:R-:W-:Y:S01]  /*2ef80*/  IMAD.MOV.U32 R21, RZ, RZ, R77 ;  /* 0x000000ffff157224 */ /* 0x000fe200078e004d */
[----:B------:R-:W-:Y:S01]  /*2ef90*/  @P0 LOP3.LUT R250, R250, 0x4000, RZ, 0xfc, !PT ;  /* 0x00004000fafa0812 */ /* 0x000fe200078efcff */
[----:B------:R-:W-:Y:S01]  /*2efa0*/  IMAD.MOV.U32 R73, RZ, RZ, R25 ;  /* 0x000000ffff497224 */ /* 0x000fe200078e0019 */
[-C--:B------:R-:W-:Y:S01]  /*2efb0*/  ISETP.GE.AND P0, PT, R10, R248.reuse, PT ;  /* 0x000000f80a00720c */ /* 0x080fe20003f06270 */
[----:B------:R-:W-:Y:S01]  /*2efc0*/  IMAD.MOV.U32 R25, RZ, RZ, R75 ;  /* 0x000000ffff197224 */ /* 0x000fe200078e004b */
[----:B------:R-:W-:Y:S02]  /*2efd0*/  @P3 LOP3.LUT R250, R250, 0x40000000, RZ, 0xfc, !PT ;  /* 0x40000000fafa3812 */ /* 0x000fe400078efcff */
[----:B------:R-:W-:Y:S01]  /*2efe0*/  ISETP.GE.AND P3, PT, R214, R245, PT ;  /* 0x000000f5d600720c */ /* 0x000fe20003f66270 */
[----:B------:R-:W-:Y:S01]  /*2eff0*/  IMAD.MOV.U32 R214, RZ, RZ, R5 ;  /* 0x000000ffffd67224 */ /* 0x000fe200078e0005 */
[----:B------:R-:W-:Y:S01]  /*2f000*/  LOP3.LUT R250, R250, 0x7fffffff, RZ, 0xc0, !PT ;  /* 0x7ffffffffafa7812 */ /* 0x000fe200078ec0ff */
[----:B------:R-:W-:Y:S01]  /*2f010*/  IMAD.MOV.U32 R5, RZ, RZ, R9 ;  /* 0x000000ffff057224 */ /* 0x000fe200078e0009 */
[----:B------:R-:W-:Y:S01]  /*2f020*/  FSEL R87, R19, -INF , P0 ;  /* 0xff80000013577808 */ /* 0x000fe20000000000 */
[----:B------:R-:W-:Y:S02]  /*2f030*/  VIADD R9, R11, 0xe9 ;  /* 0x000000e90b097836 */ /* 0x000fe40000000000 */
[----:B------:R-:W-:Y:S02]  /*2f040*/  IMAD.MOV.U32 R77, RZ, RZ, R5 ;  /* 0x000000ffff4d7224 */ /* 0x000fe400078e0005 */
[----:B------:R-:W-:Y:S01]  /*2f050*/  IMAD.MOV.U32 R5, RZ, RZ, R71 ;  /* 0x000000ffff057224 */ /* 0x000fe200078e0047 */
[-C--:B------:R-:W-:Y:S01]  /*2f060*/  ISETP.GE.AND P0, PT, R9, R248.reuse, PT ;  /* 0x000000f80900720c */ /* 0x080fe20003f06270 */
[----:B------:R-:W-:Y:S02]  /*2f070*/  IMAD.MOV.U32 R71, RZ, RZ, R83 ;  /* 0x000000ffff477224 */ /* 0x000fe400078e0053 */
[----:B------:R-:W-:Y:S01]  /*2f080*/  @P3 LOP3.LUT R250, R250, 0x80000000, RZ, 0xfc, !PT ;  /* 0x80000000fafa3812 */ /* 0x000fe200078efcff */
[----:B------:R-:W-:Y:S01]  /*2f090*/  IMAD.MOV.U32 R83, RZ, RZ, R7 ;  /* 0x000000ffff537224 */ /* 0x000fe200078e0007 */
[----:B------:R-:W-:Y:S01]  /*2f0a0*/  FSEL R85, R17, -INF , P0 ;  /* 0xff80000011557808 */ /* 0x000fe20000000000 */
[----:B------:R-:W-:Y:S01]  /*2f0b0*/  IMAD.MOV.U32 R7, RZ, RZ, R8 ;  /* 0x000000ffff077224 */ /* 0x000fe200078e0008 */
[----:B------:R-:W-:Y:S01]  /*2f0c0*/  LOP3.LUT P3, RZ, R250, 0x10, RZ, 0xc0, !PT ;  /* 0x00000010faff7812 */ /* 0x000fe2000786c0ff */
[C---:B------:R-:W-:Y:S01]  /*2f0d0*/  VIADD R8, R11.reuse, 0xf0 ;  /* 0x000000f00b087836 */ /* 0x040fe20000000000 */
[-C--:B------:R-:W-:Y:S01]  /*2f0e0*/  ISETP.GE.AND P0, PT, R18, R247.reuse, PT ;  /* 0x000000f71200720c */ /* 0x080fe20003f06270 */
[----:B------:R-:W-:Y:S02]  /*2f0f0*/  IMAD.MOV.U32 R19, RZ, RZ, R77 ;  /* 0x000000ffff137224 */ /* 0x000fe400078e004d */
[----:B------:R-:W-:Y:S01]  /*2f100*/  IMAD.MOV.U32 R77, RZ, RZ, R7 ;  /* 0x000000ffff4d7224 */ /* 0x000fe200078e0007 */
[----:B------:R-:W-:Y:S01]  /*2f110*/  FSEL R95, R110, -INF , P0 ;  /* 0xff8000006e5f7808 */ /* 0x000fe20000000000 */
[C---:B------:R-:W-:Y:S01]  /*2f120*/  VIADD R7, R11.reuse, 0xf1 ;  /* 0x000000f10b077836 */ /* 0x040fe20000000000 */
[-C--:B------:R-:W-:Y:S01]  /*2f130*/  ISETP.GE.AND P0, PT, R16, R247.reuse, PT ;  /* 0x000000f71000720c */ /* 0x080fe20003f06270 */
[----:B------:R-:W-:Y:S02]  /*2f140*/  IMAD.MOV.U32 R17, RZ, RZ, R21 ;  /* 0x000000ffff117224 */ /* 0x000fe400078e0015 */
[----:B------:R-:W-:Y:S01]  /*2f150*/  IMAD.MOV.U32 R21, RZ, RZ, R25 ;  /* 0x000000ffff157224 */ /* 0x000fe200078e0019 */
[----:B------:R-:W-:Y:S01]  /*2f160*/  FSEL R93, R102, -INF , P0 ;  /* 0xff800000665d7808 */ /* 0x000fe20000000000 */
[----:B------:R-:W-:Y:S01]  /*2f170*/  IMAD.MOV.U32 R25, RZ, RZ, R71 ;  /* 0x000000ffff197224 */ /* 0x000fe200078e0047 */
[----:B------:R-:W-:Y:S01]  /*2f180*/  @P3 LOP3.LUT R252, R252, 0x1, RZ, 0xfc, !PT ;  /* 0x00000001fcfc3812 */ /* 0x000fe200078efcff */
[----:B------:R-:W-:Y:S01]  /*2f190*/  IMAD.MOV.U32 R71, RZ, RZ, R53 ;  /* 0x000000ffff477224 */ /* 0x000fe200078e0035 */
[----:B------:R-:W-:Y:S01]  /*2f1a0*/  LOP3.LUT P3, RZ, R250, 0x20, RZ, 0xc0, !PT ;  /* 0x00000020faff7812 */ /* 0x000fe2000786c0ff */
[----:B------:R-:W-:Y:S01]  /*2f1b0*/  IMAD.MOV.U32 R53, RZ, RZ, R76 ;  /* 0x000000ffff357224 */ /* 0x000fe200078e004c */
[----:B------:R-:W-:Y:S01]  /*2f1c0*/  LOP3.LUT R252, R252, 0xfffffffd, RZ, 0xc0, !PT ;  /* 0xfffffffdfcfc7812 */ /* 0x000fe200078ec0ff */
[----:B------:R-:W-:Y:S01]  /*2f1d0*/  IMAD.MOV.U32 R110, RZ, RZ, R73 ;  /* 0x000000ffff6e7224 */ /* 0x000fe200078e0049 */
[-C--:B------:R-:W-:Y:S01]  /*2f1e0*/  ISETP.GE.AND P0, PT, R8, R248.reuse, PT ;  /* 0x000000f80800720c */ /* 0x080fe20003f06270 */
[----:B------:R-:W-:Y:S02]  /*2f1f0*/  IMAD.MOV.U32 R73, RZ, RZ, R83 ;  /* 0x000000ffff497224 */ /* 0x000fe400078e0053 */
[C---:B------:R-:W-:Y:S01]  /*2f200*/  VIADD R102, R11.reuse, 0x39 ;  /* 0x000000390b667836 */ /* 0x040fe20000000000 */
[----:B------:R-:W-:Y:S01]  /*2f210*/  FSEL R75, R2, -INF , P0 ;  /* 0xff800000024b7808 */ /* 0x000fe20000000000 */
[----:B------:R-:W-:Y:S01]  /*2f220*/  VIADD R2, R11, 0xf9 ;  /* 0x000000f90b027836 */ /* 0x000fe20000000000 */
[----:B------:R-:W-:Y:S02]  /*2f230*/  ISETP.GE.AND P0, PT, R7, R248, PT ;  /* 0x000000f80700720c */ /* 0x000fe40003f06270 */
[----:B------:R-:W-:Y:S02]  /*2f240*/  ISETP.GE.AND P1, PT, R102, R246, PT ;  /* 0x000000f66600720c */ /* 0x000fe40003f26270 */
[----:B------:R-:W-:Y:S02]  /*2f250*/  @P3 LOP3.LUT R252, R252, 0x2, RZ, 0xfc, !PT ;  /* 0x00000002fcfc3812 */ /* 0x000fe400078efcff */
[----:B------:R-:W-:Y:S02]  /*2f260*/  LOP3.LUT P3, RZ, R250, 0x4000, RZ, 0xc0, !PT ;  /* 0x00004000faff7812 */ /* 0x000fe4000786c0ff */
[----:B------:R-:W-:Y:S02]  /*2f270*/  LOP3.LUT R252, R252, 0xfffffffb, RZ, 0xc0, !PT ;  /* 0xfffffffbfcfc7812 */ /* 0x000fe400078ec0ff */
[----:B------:R-:W-:Y:S01]  /*2f280*/  FSEL R76, R118, -INF , P0 ;  /* 0xff800000764c7808 */ /* 0x000fe20000000000 */
[----:B------:R-:W-:Y:S01]  /*2f290*/  IMAD.MOV.U32 R118, RZ, RZ, R110 ;  /* 0x000000ffff767224 */ /* 0x000fe200078e006e */
[-C--:B------:R-:W-:Y:S04]  /*2f2a0*/  ISETP.GE.AND P0, PT, R14, R247.reuse, PT ;  /* 0x000000f70e00720c */ /* 0x080fe80003f06270 */
[----:B------:R-:W-:Y:S01]  /*2f2b0*/  FSEL R83, R108, -INF , P0 ;  /* 0xff8000006c537808 */ /* 0x000fe20000000000 */
[----:B------:R-:W-:Y:S01]  /*2f2c0*/  IMAD.MOV.U32 R108, RZ, RZ, R19 ;  /* 0x000000ffff6c7224 */ /* 0x000fe200078e0013 */
[----:B------:R-:W-:Y:S02]  /*2f2d0*/  ISETP.GE.AND P0, PT, R12, R247, PT ;  /* 0x000000f70c00720c */ /* 0x000fe40003f06270 */
[----:B------:R-:W-:Y:S02]  /*2f2e0*/  @P3 LOP3.LUT R252, R252, 0x4, RZ, 0xfc, !PT ;  /* 0x00000004fcfc3812 */ /* 0x000fe400078efcff */
[----:B------:R-:W-:Y:S02]  /*2f2f0*/  LOP3.LUT P3, RZ, R250, 0x8000, RZ, 0xc0, !PT ;  /* 0x00008000faff7812 */ /* 0x000fe4000786c0ff */
[----:B------:R-:W-:Y:S11]  /*2f300*/  LOP3.LUT R252, R252, 0xfffffff7, RZ, 0xc0, !PT ;  /* 0xfffffff7fcfc7812 */ /* 0x000ff600078ec0ff */
        /* <DEDUP_REMOVED lines=25> */
[C---:B------:R-:W-:Y:S02]  /*2f4a0*/  LOP3.LUT P3, RZ, R250.reuse, 0x400000, RZ, 0xc0, !PT ;  /* 0x00400000faff7812 */ /* 0x040fe4000786c0ff */
[----:B------:R-:W-:Y:S04]  /*2f4b0*/  LOP3.LUT R250, R250, 0xf7ffffff, RZ, 0xc0, !PT ;  /* 0xf7fffffffafa7812 */ /* 0x000fe800078ec0ff */
[----:B------:R-:W-:Y:S02]  /*2f4c0*/  @P6 LOP3.LUT R250, R250, 0x8000000, RZ, 0xfc, !PT ;  /* 0x08000000fafa6812 */ /* 0x000fe400078efcff */
[-C--:B------:R-:W-:Y:S01]  /*2f4d0*/  ISETP.GE.AND P6, PT, R104, R245.reuse, PT ;  /* 0x000000f56800720c */ /* 0x080fe20003fc6270 */
[----:B------:R-:W-:Y:S01]  /*2f4e0*/  IMAD.MOV.U32 R104, RZ, RZ, R5 ;  /* 0x000000ffff687224 */ /* 0x000fe200078e0005 */
[----:B------:R-:W-:Y:S01]  /*2f4f0*/  LOP3.LUT R250, R250, 0xfbffffff, RZ, 0xc0, !PT ;  /* 0xfbfffffffafa7812 */ /* 0x000fe200078ec0ff */
[----:B------:R-:W-:Y:S01]  /*2f500*/  IMAD.MOV.U32 R5, RZ, RZ, R81 ;  /* 0x000000ffff057224 */ /* 0x000fe200078e0051 */
[----:B------:R-:W-:Y:S01]  /*2f510*/  FSEL R81, R106, -INF , P0 ;  /* 0xff8000006a517808 */ /* 0x000fe20000000000 */
[----:B------:R-:W-:Y:S01]  /*2f520*/  IMAD.MOV.U32 R110, RZ, RZ, R104 ;  /* 0x000000ffff6e7224 */ /* 0x000fe200078e0068 */
[----:B------:R-:W-:Y:S01]  /*2f530*/  @P5 LOP3.LUT R250, R250, 0x4000000, RZ, 0xfc, !PT ;  /* 0x04000000fafa5812 */ /* 0x000fe200078efcff */
[----:B------:R-:W-:Y:S01]  /*2f540*/  IMAD.MOV.U32 R19, RZ, RZ, R5 ;  /* 0x000000ffff137224 */ /* 0x000fe200078e0005 */
[----:B------:R-:W-:Y:S01]  /*2f550*/  ISETP.GE.AND P5, PT, R102, R245, PT ;  /* 0x000000f56600720c */ /* 0x000fe20003fa6270 */
[----:B------:R-:W-:Y:S01]  /*2f560*/  VIADD R5, R11, 0xf8 ;  /* 0x000000f80b057836 */ /* 0x000fe20000000000 */
[----:B------:R-:W-:Y:S01]  /*2f570*/  FSEL R62, R62, -INF , !P6 ;  /* 0xff8000003e3e7808 */ /* 0x000fe20007000000 */
[----:B------:R-:W-:Y:S01]  /*2f580*/  IMAD.MOV.U32 R102, RZ, RZ, R73 ;  /* 0x000000ffff667224 */ /* 0x000fe200078e0049 */
[----:B------:R-:W-:Y:S01]  /*2f590*/  FSEL R60, R60, -INF , !P5 ;  /* 0xff8000003c3c7808 */ /* 0x000fe20006800000 */
[----:B------:R-:W-:Y:S01]  /*2f5a0*/  IMAD.MOV.U32 R104, RZ, RZ, R71 ;  /* 0x000000ffff687224 */ /* 0x000fe200078e0047 */
[-C--:B------:R-:W-:Y:S01]  /*2f5b0*/  ISETP.GE.AND P0, PT, R5, R248.reuse, PT ;  /* 0x000000f80500720c */ /* 0x080fe20003f06270 */
[----:B------:R-:W-:Y:S01]  /*2f5c0*/  IMAD.MOV.U32 R71, RZ, RZ, R98 ;  /* 0x000000ffff477224 */ /* 0x000fe200078e0062 */
[----:B------:R-:W-:Y:S01]  /*2f5d0*/  LOP3.LUT P5, RZ, R250, 0x4000000, RZ, 0xc0, !PT ;  /* 0x04000000faff7812 */ /* 0x000fe200078ac0ff */
[----:B------:R-:W-:Y:S01]  /*2f5e0*/  IMAD.MOV.U32 R98, RZ, RZ, R79 ;  /* 0x000000ffff627224 */ /* 0x000fe200078e004f */
[----:B------:R-:W-:Y:S01]  /*2f5f0*/  FSEL R73, R27, -INF , P0 ;  /* 0xff8000001b497808 */ /* 0x000fe20000000000 */
[----:B------:R-:W-:Y:S01]  /*2f600*/  IMAD.MOV.U32 R106, RZ, RZ, R17 ;  /* 0x000000ffff6a7224 */ /* 0x000fe200078e0011 */
[-C--:B------:R-:W-:Y:S01]  /*2f610*/  ISETP.GE.AND P0, PT, R2, R248.reuse, PT ;  /* 0x000000f80200720c */ /* 0x080fe20003f06270 */
[----:B------:R-:W-:Y:S01]  /*2f620*/  IMAD.MOV.U32 R17, RZ, RZ, R77 ;  /* 0x000000ffff117224 */ /* 0x000fe200078e004d */
[----:B------:R-:W-:Y:S02]  /*2f630*/  FSEL R61, R61, -INF , !P5 ;  /* 0xff8000003d3d7808 */ /* 0x000fe40006800000 */
[----:B------:R-:W-:Y:S01]  /*2f640*/  FSEL R74, R74, -INF , P0 ;  /* 0xff8000004a4a7808 */ /* 0x000fe20000000000 */
[----:B------:R-:W-:Y:S01]  /*2f650*/  IMAD.MOV.U32 R27, RZ, RZ, R17 ;  /* 0x000000ffff1b7224 */ /* 0x000fe200078e0011 */
[-C--:B------:R-:W-:Y:S01]  /*2f660*/  ISETP.GE.AND P0, PT, R10, R247.reuse, PT ;  /* 0x000000f70a00720c */ /* 0x080fe20003f06270 */
[----:B------:R-:W-:Y:S01]  /*2f670*/  IMAD.MOV.U32 R17, RZ, RZ, R104 ;  /* 0x000000ffff117224 */ /* 0x000fe200078e0068 */
[----:B------:R-:W-:Y:S01]  /*2f680*/  LOP3.LUT P6, RZ, R250, 0x8000000, RZ, 0xc0, !PT ;  /* 0x08000000faff7812 */ /* 0x000fe200078cc0ff */
[----:B------:R-:W-:Y:S01]  /*2f690*/  IMAD.MOV.U32 R104, RZ, RZ, R98 ;  /* 0x000000ffff687224 */ /* 0x000fe200078e0062 */
[----:B------:R-:W-:Y:S01]  /*2f6a0*/  FSEL R79, R15, -INF , P0 ;  /* 0xff8000000f4f7808 */ /* 0x000fe20000000000 */
[----:B------:R-:W-:Y:S01]  /*2f6b0*/  IMAD.MOV.U32 R98, RZ, RZ, R31 ;  /* 0x000000ffff627224 */ /* 0x000fe200078e001f */
[----:B------:R-:W-:Y:S02]  /*2f6c0*/  ISETP.GE.AND P0, PT, R9, R247, PT ;  /* 0x000000f70900720c */ /* 0x000fe40003f06270 */
[----:B------:R-:W-:Y:S02]  /*2f6d0*/  ISETP.GE.AND P5, PT, R114, R245, PT ;  /* 0x000000f57200720c */ /* 0x000fe40003fa6270 */
[----:B------:R-:W-:Y:S01]  /*2f6e0*/  FSEL R77, R112, -INF , P0 ;  /* 0xff800000704d7808 */ /* 0x000fe20000000000 */
[----:B------:R-:W-:Y:S01]  /*2f6f0*/  IMAD.MOV.U32 R112, RZ, RZ, R106 ;  /* 0x000000ffff707224 */ /* 0x000fe200078e006a */
[----:B------:R-:W-:Y:S01]  /*2f700*/  ISETP.GE.AND P0, PT, R8, R247, PT ;  /* 0x000000f70800720c */ /* 0x000fe20003f06270 */
[----:B------:R-:W-:Y:S01]  /*2f710*/  IMAD.MOV.U32 R106, RZ, RZ, R102 ;  /* 0x000000ffff6a7224 */ /* 0x000fe200078e0066 */
[----:B------:R-:W-:Y:S01]  /*2f720*/  FSEL R63, R63, -INF , !P6 ;  /* 0xff8000003f3f7808 */ /* 0x000fe20007000000 */
[----:B------:R-:W-:Y:S01]  /*2f730*/  IMAD.MOV.U32 R102, RZ, RZ, R19 ;  /* 0x000000ffff667224 */ /* 0x000fe200078e0013 */
[----:B------:R-:W-:Y:S01]  /*2f740*/  ISETP.GE.AND P6, PT, R219, R245, PT ;  /* 0x000000f5db00720c */ /* 0x000fe20003fc6270 */
[----:B------:R-:W-:Y:S01]  /*2f750*/  IMAD.MOV.U32 R19, RZ, RZ, R71 ;  /* 0x000000ffff137224 */ /* 0x000fe200078e0047 */
[----:B------:R-:W-:Y:S02]  /*2f760*/  FSEL R71, R13, -INF , P0 ;  /* 0xff8000000d477808 */ /* 0x000fe40000000000 */
[-C--:B------:R-:W-:Y:S02]  /*2f770*/  ISETP.GE.AND P0, PT, R7, R247.reuse, PT ;  /* 0x000000f70700720c */ /* 0x080fe40003f06270 */
[----:B------:R-:W-:Y:S02]  /*2f780*/  FSEL R13, R180, -INF , !P3 ;  /* 0xff800000b40d7808 */ /* 0x000fe40005800000 */
[----:B------:R-:W-:Y:S02]  /*2f790*/  FSEL R70, R70, -INF , P0 ;  /* 0xff80000046467808 */ /* 0x000fe40000000000 */
[-C--:B------:R-:W-:Y:S02]  /*2f7a0*/  ISETP.GE.AND P0, PT, R5, R247.reuse, PT ;  /* 0x000000f70500720c */ /* 0x080fe40003f06270 */
[----:B------:R-:W-:Y:S02]  /*2f7b0*/  LOP3.LUT P3, RZ, R252, 0x800, RZ, 0xc0, !PT ;  /* 0x00000800fcff7812 */ /* 0x000fe4000786c0ff */
[----:B------:R-:W-:Y:S02]  /*2f7c0*/  FSEL R37, R37, -INF , P0 ;  /* 0xff80000025257808 */ /* 0x000fe40000000000 */
[----:B------:R-:W-:Y:S02]  /*2f7d0*/  ISETP.GE.AND P0, PT, R2, R247, PT ;  /* 0x000000f70200720c */ /* 0x000fe40003f06270 */
[----:B------:R-:W-:Y:S02]  /*2f7e0*/  FSEL R106, R106, -INF , !P2 ;  /* 0xff8000006a6a7808 */ /* 0x000fe40005000000 */
[----:B------:R-:W-:Y:S02]  /*2f7f0*/  FSEL R36, R36, -INF , P0 ;  /* 0xff80000024247808 */ /* 0x000fe40000000000 */
[----:B------:R-:W-:Y:S02]  /*2f800*/  ISETP.GE.AND P0, PT, R0, R248, PT ;  /* 0x000000f80000720c */ /* 0x000fe40003f06270 */
[----:B------:R-:W-:Y:S02]  /*2f810*/  LOP3.LUT P2, RZ, R250, 0x20000000, RZ, 0xc0, !PT ;  /* 0x20000000faff7812 */ /* 0x000fe4000784c0ff */
[----:B------:R-:W-:Y:S01]  /*2f820*/  FSEL R31, R168, -INF , P0 ;  /* 0xff800000a81f7808 */ /* 0x000fe20000000000 */
[----:B------:R-:W-:Y:S01]  /*2f830*/  IMAD.MOV.U32 R168, RZ, RZ, R21 ;  /* 0x000000ffffa87224 */ /* 0x000fe200078e0015 */
[----:B------:R-:W-:Y:S02]  /*2f840*/  LOP3.LUT P0, RZ, R250, 0x800000, RZ, 0xc0, !PT ;  /* 0x00800000faff7812 */ /* 0x000fe4000780c0ff */
[----:B------:R-:W-:Y:S01]  /*2f850*/  FSEL R118, R118, -INF , !P6 ;  /* 0xff80000076767808 */ /* 0x000fe20007000000 */
[----:B------:R-:W-:Y:S01]  /*2f860*/  IMAD.MOV.U32 R180, RZ, RZ, R168 ;  /* 0x000000ffffb47224 */ /* 0x000fe200078e00a8 */
[----:B------:R-:W-:Y:S01]  /*2f870*/  FSEL R15, R174, -INF , !P0 ;  /* 0xff800000ae0f7808 */ /* 0x000fe20004000000 */
[----:B------:R-:W-:Y:S01]  /*2f880*/  IMAD.MOV.U32 R174, RZ, RZ, R51 ;  /* 0x000000ffffae7224 */ /* 0x000fe200078e0033 */
[CC--:B------:R-:W-:Y:S01]  /*2f890*/  ISETP.GE.AND P0, PT, R11.reuse, R245.reuse, PT ;  /* 0x000000f50b00720c */ /* 0x0c0fe20003f06270 */
[----:B------:R-:W-:Y:S01]  /*2f8a0*/  IMAD.MOV.U32 R168, RZ, RZ, R27 ;  /* 0x000000ffffa87224 */ /* 0x000fe200078e001b */
[----:B------:R-:W-:Y:S01]  /*2f8b0*/  FSEL R51, R100, -INF , !P3 ;  /* 0xff80000064337808 */ /* 0x000fe20005800000 */
[----:B------:R-:W-:Y:S01]  /*2f8c0*/  IMAD.MOV.U32 R100, RZ, RZ, R174 ;  /* 0x000000ffff647224 */ /* 0x000fe200078e00ae */
[----:B------:R-:W-:Y:S01]  /*2f8d0*/  FSEL R21, R172, -INF , !P0 ;  /* 0xff800000ac157808 */ /* 0x000fe20004000000 */
[----:B------:R-:W-:Y:S01]  /*2f8e0*/  IMAD.MOV.U32 R172, RZ, RZ, R19 ;  /* 0x000000ffffac7224 */ /* 0x000fe200078e0013 */
[----:B------:R-:W-:Y:S01]  /*2f8f0*/  LOP3.LUT P0, RZ, R250, 0x200, RZ, 0xc0, !PT ;  /* 0x00000200faff7812 */ /* 0x000fe2000780c0ff */
[----:B------:R-:W-:Y:S01]  /*2f900*/  IMAD.MOV.U32 R174, RZ, RZ, R17 ;  /* 0x000000ffffae7224 */ /* 0x000fe200078e0011 */
[----:B------:R-:W-:Y:S02]  /*2f910*/  LOP3.LUT P3, RZ, R252, 0x400, RZ, 0xc0, !PT ;  /* 0x00000400fcff7812 */ /* 0x000fe4000786c0ff */
[----:B------:R-:W-:Y:S01]  /*2f920*/  FSEL R19, R178, -INF , !P0 ;  /* 0xff800000b2137808 */ /* 0x000fe20004000000 */
[----:B------:R-:W-:Y:S01]  /*2f930*/  IMAD.MOV.U32 R178, RZ, RZ, R49 ;  /* 0x000000ffffb27224 */ /* 0x000fe200078e0031 */
[----:B------:R-:W-:Y:S01]  /*2f940*/  FSEL R27, R170, -INF , !P3 ;  /* 0xff800000aa1b7808 */ /* 0x000fe20005800000 */
[----:B------:R-:W-:Y:S01]  /*2f950*/  IMAD.MOV.U32 R170, RZ, RZ, R25 ;  /* 0x000000ffffaa7224 */ /* 0x000fe200078e0019 */
[-C--:B------:R-:W-:Y:S02]  /*2f960*/  ISETP.GE.AND P0, PT, R11, R246.reuse, PT ;  /* 0x000000f60b00720c */ /* 0x080fe40003f06270 */
[----:B------:R-:W-:Y:S02]  /*2f970*/  LOP3.LUT P3, RZ, R252, 0x200, RZ, 0xc0, !PT ;  /* 0x00000200fcff7812 */ /* 0x000fe4000786c0ff */
[----:B------:R-:W-:Y:S02]  /*2f980*/  FSEL R6, R6, -INF , !P0 ;  /* 0xff80000006067808 */ /* 0x000fe40004000000 */
[----:B------:R-:W-:Y:S02]  /*2f990*/  LOP3.LUT P0, RZ, R250, 0x40000, RZ, 0xc0, !PT ;  /* 0x00040000faff7812 */ /* 0x000fe4000780c0ff */
[----:B------:R-:W-:Y:S01]  /*2f9a0*/  FSEL R25, R67, -INF , !P3 ;  /* 0xff80000043197808 */ /* 0x000fe20005800000 */
[----:B------:R-:W-:Y:S01]  /*2f9b0*/  IMAD.MOV.U32 R67, RZ, RZ, R100 ;  /* 0x000000ffff437224 */ /* 0x000fe200078e0064 */
[----:B------:R-:W-:Y:S02]  /*2f9c0*/  LOP3.LUT P3, RZ, R252, 0x100, RZ, 0xc0, !PT ;  /* 0x00000100fcff7812 */ /* 0x000fe4000786c0ff */
[----:B------:R-:W-:Y:S02]  /*2f9d0*/  FSEL R49, R188, -INF , !P0 ;  /* 0xff800000bc317808 */ /* 0x000fe40004000000 */
[-C--:B------:R-:W-:Y:S02]  /*2f9e0*/  ISETP.GE.AND P0, PT, R0, R246.reuse, PT ;  /* 0x000000f60000720c */ /* 0x080fe40003f06270 */
[----:B------:R-:W-:Y:S01]  /*2f9f0*/  FSEL R11, R178, -INF , !P3 ;  /* 0xff800000b20b7808 */ /* 0x000fe20005800000 */
[C-C-:B------:R-:W-:Y:S01]  /*2fa00*/  IMAD R178, R251.reuse, 0x100, R68.reuse ;  /* 0x00000100fbb27824 */ /* 0x140fe200078e0244 */
[----:B------:R-:W-:Y:S02]  /*2fa10*/  FSEL R17, R182, -INF , !P0 ;  /* 0xff800000b6117808 */ /* 0x000fe40004000000 */
[----:B------:R-:W-:Y:S01]  /*2fa20*/  FSEL R100, R180, -INF , !P2 ;  /* 0xff800000b4647808 */ /* 0x000fe20005000000 */
[----:B------:R-:W-:Y:S01]  /*2fa30*/  VIADD R178, R178, 0x40 ;  /* 0x00000040b2b27836 */ /* 0x000fe20000000000 */
[----:B------:R-:W-:Y:S01]  /*2fa40*/  LOP3.LUT P0, RZ, R250, 0x4, RZ, 0xc0, !PT ;  /* 0x00000004faff7812 */ /* 0x000fe2000780c0ff */
[----:B------:R-:W-:Y:S01]  /*2fa50*/  IMAD R180, R251, 0x100, R68 ;  /* 0x00000100fbb47824 */ /* 0x000fe200078e0244 */
[----:B------:R-:W-:Y:S02]  /*2fa60*/  LOP3.LUT P3, RZ, R252, 0x80, RZ, 0xc0, !PT ;  /* 0x00000080fcff7812 */ /* 0x000fe4000786c0ff */
[----:B------:R-:W-:Y:S01]  /*2fa70*/  FSEL R102, R102, -INF , !P0 ;  /* 0xff80000066667808 */ /* 0x000fe20004000000 */
[----:B------:R-:W-:Y:S01]  /*2fa80*/  VIADD R180, R180, 0x41 ;  /* 0x00000041b4b47836 */ /* 0x000fe20000000000 */
[-C--:B------:R-:W-:Y:S02]  /*2fa90*/  ISETP.GE.AND P0, PT, R178, R245.reuse, PT ;  /* 0x000000f5b200720c */ /* 0x080fe40003f06270 */
[----:B------:R-:W-:Y:S02]  /*2faa0*/  FSEL R170, R170, -INF , !P3 ;  /* 0xff800000aaaa7808 */ /* 0x000fe40005800000 */
[----:B------:R-:W-:Y:S02]  /*2fab0*/  FSEL R67, R67, -INF , !P0 ;  /* 0xff80000043437808 */ /* 0x000fe40004000000 */
[CC--:B------:R-:W-:Y:S02]  /*2fac0*/  ISETP.GE.AND P0, PT, R180.reuse, R245.reuse, PT ;  /* 0x000000f5b400720c */ /* 0x0c0fe40003f06270 */
[-C--:B------:R-:W-:Y:S02]  /*2fad0*/  ISETP.GE.AND P6, PT, R180, R246.reuse, PT ;  /* 0x000000f6b400720c */ /* 0x080fe40003fc6270 */
[----:B------:R-:W-:Y:S02]  /*2fae0*/  FSEL R108, R108, -INF , !P0 ;  /* 0xff8000006c6c7808 */ /* 0x000fe40004000000 */
[-C--:B------:R-:W-:Y:S02]  /*2faf0*/  ISETP.GE.AND P0, PT, R178, R246.reuse, PT ;  /* 0x000000f6b200720c */ /* 0x080fe40003f06270 */
[----:B------:R-:W-:Y:S02]  /*2fb00*/  FSEL R178, R112, -INF , !P5 ;  /* 0xff80000070b27808 */ /* 0x000fe40006800000 */
[-C--:B------:R-:W-:Y:S01]  /*2fb10*/  ISETP.GE.AND P5, PT, R219, R246.reuse, PT ;  /* 0x000000f6db00720c */ /* 0x080fe20003fa6270 */
[----:B------:R-:W-:Y:S01]  /*2fb20*/  IMAD.MOV.U32 R219, RZ, RZ, R108 ;  /* 0x000000ffffdb7224 */ /* 0x000fe200078e006c */
[----:B------:R-:W-:Y:S02]  /*2fb30*/  FSEL R108, R3, -INF , !P1 ;  /* 0xff800000036c7808 */ /* 0x000fe40004800000 */
[----:B------:R-:W2:Y:S01]  /*2fb40*/  LD.E R3, desc[UR4][R164.64+0xdc] ;  /* 0x0000dc04a4037980 */ /* 0x000ea2000c101900 */
[----:B------:R-:W-:Y:S02]  /*2fb50*/  FSEL R112, R214, -INF , !P4 ;  /* 0xff800000d6707808 */ /* 0x000fe40006000000 */
[-C--:B------:R-:W-:Y:S02]  /*2fb60*/  ISETP.GE.AND P4, PT, R124, R245.reuse, PT ;  /* 0x000000f57c00720c */ /* 0x080fe40003f86270 */
[-C--:B------:R-:W-:Y:S02]  /*2fb70*/  ISETP.GE.AND P1, PT, R205, R245.reuse, PT ;  /* 0x000000f5cd00720c */ /* 0x080fe40003f26270 */
[----:B------:R-:W-:Y:S01]  /*2fb80*/  FSEL R214, R215, -INF , !P4 ;  /* 0xff800000d7d67808 */ /* 0x000fe20006000000 */
[----:B------:R-:W-:Y:S01]  /*2fb90*/  IMAD.MOV.U32 R215, RZ, RZ, R178 ;  /* 0x000000ffffd77224 */ /* 0x000fe200078e00b2 */
[-C--:B------:R-:W-:Y:S02]  /*2fba0*/  ISETP.GE.AND P4, PT, R114, R246.reuse, PT ;  /* 0x000000f67200720c */ /* 0x080fe40003f86270 */
[----:B------:R-:W-:Y:S02]  /*2fbb0*/  FSEL R114, R211, -INF , !P0 ;  /* 0xff800000d3727808 */ /* 0x000fe40004000000 */
[-C--:B------:R-:W-:Y:S02]  /*2fbc0*/  ISETP.GE.AND P0, PT, R195, R245.reuse, PT ;  /* 0x000000f5c300720c */ /* 0x080fe40003f06270 */
[----:B------:R-:W-:Y:S02]  /*2fbd0*/  FSEL R212, R212, -INF , !P1 ;  /* 0xff800000d4d47808 */ /* 0x000fe40004800000 */
[----:B------:R-:W-:Y:S02]  /*2fbe0*/  LOP3.LUT P3, RZ, R252, 0x40, RZ, 0xc0, !PT ;  /* 0x00000040fcff7812 */ /* 0x000fe4000786c0ff */
[-C--:B------:R-:W-:Y:S02]  /*2fbf0*/  ISETP.GE.AND P1, PT, R197, R245.reuse, PT ;  /* 0x000000f5c500720c */ /* 0x080fe40003f26270 */
[----:B------:R-:W-:Y:S02]  /*2fc00*/  FSEL R210, R210, -INF , !P0 ;  /* 0xff800000d2d27808 */ /* 0x000fe40004000000 */
[----:B------:R-:W-:Y:S02]  /*2fc10*/  FSEL R120, R120, -INF , !P6 ;  /* 0xff80000078787808 */ /* 0x000fe40007000000 */
[-C--:B------:R-:W-:Y:S02]  /*2fc20*/  ISETP.GE.AND P0, PT, R193, R245.reuse, PT ;  /* 0x000000f5c100720c */ /* 0x080fe40003f06270 */
[----:B------:R-:W-:Y:S02]  /*2fc30*/  FSEL R168, R168, -INF , !P3 ;  /* 0xff800000a8a87808 */ /* 0x000fe40005800000 */
[----:B------:R-:W-:Y:S02]  /*2fc40*/  FSEL R116, R116, -INF , !P4 ;  /* 0xff80000074747808 */ /* 0x000fe40006000000 */
[-C--:B------:R-:W-:Y:S02]  /*2fc50*/  ISETP.GE.AND P6, PT, R124, R246.reuse, PT ;  /* 0x000000f67c00720c */ /* 0x080fe40003fc6270 */
[----:B------:R-:W-:Y:S02]  /*2fc60*/  LOP3.LUT P3, RZ, R252, 0x20, RZ, 0xc0, !PT ;  /* 0x00000020fcff7812 */ /* 0x000fe4000786c0ff */
[----:B------:R-:W-:Y:S01]  /*2fc70*/  FSEL R124, R209, -INF , !P1 ;  /* 0xff800000d17c7808 */ /* 0x000fe20004800000 */
[----:B------:R-:W-:Y:S01]  /*2fc80*/  IMAD.MOV.U32 R209, RZ, RZ, R170 ;  /* 0x000000ffffd17224 */ /* 0x000fe200078e00aa */
[-C--:B------:R-:W-:Y:S02]  /*2fc90*/  ISETP.GE.AND P4, PT, R197, R246.reuse, PT ;  /* 0x000000f6c500720c */ /* 0x080fe40003f86270 */
[-C--:B------:R-:W-:Y:S02]  /*2fca0*/  ISETP.GE.AND P1, PT, R205, R246.reuse, PT ;  /* 0x000000f6cd00720c */ /* 0x080fe40003f26270 */
[----:B------:R-:W-:Y:S02]  /*2fcb0*/  FSEL R204, R204, -INF , !P0 ;  /* 0xff800000cccc7808 */ /* 0x000fe40004000000 */
[-C--:B------:R-:W-:Y:S02]  /*2fcc0*/  ISETP.GE.AND P0, PT, R195, R246.reuse, PT ;  /* 0x000000f6c300720c */ /* 0x080fe40003f06270 */
[----:B------:R-:W-:Y:S02]  /*2fcd0*/  FSEL R53, R53, -INF , !P3 ;  /* 0xff80000035357808 */ /* 0x000fe40005800000 */
[----:B------:R-:W-:Y:S02]  /*2fce0*/  FSEL R206, R206, -INF , !P4 ;  /* 0xff800000cece7808 */ /* 0x000fe40006000000 */
[----:B------:R-:W-:Y:S02]  /*2fcf0*/  LOP3.LUT P3, RZ, R252, 0x10, RZ, 0xc0, !PT ;  /* 0x00000010fcff7812 */ /* 0x000fe4000786c0ff */
[----:B------:R-:W-:Y:S02]  /*2fd00*/  FSEL R208, R208, -INF , !P1 ;  /* 0xff800000d0d07808 */ /* 0x000fe40004800000 */
[-C--:B------:R-:W-:Y:S02]  /*2fd10*/  ISETP.GE.AND P4, PT, R173, R245.reuse, PT ;  /* 0x000000f5ad00720c */ /* 0x080fe40003f86270 */
[-C--:B------:R-:W-:Y:S02]  /*2fd20*/  ISETP.GE.AND P1, PT, R193, R246.reuse, PT ;  /* 0x000000f6c100720c */ /* 0x080fe40003f26270 */
[----:B------:R-:W-:Y:S02]  /*2fd30*/  FSEL R130, R130, -INF , !P0 ;  /* 0xff80000082827808 */ /* 0x000fe40004000000 */
[-C--:B------:R-:W-:Y:S02]  /*2fd40*/  ISETP.GE.AND P0, PT, R189, R246.reuse, PT ;  /* 0x000000f6bd00720c */ /* 0x080fe40003f06270 */
[----:B------:R-:W-:Y:S02]  /*2fd50*/  FSEL R57, R57, -INF , !P3 ;  /* 0xff80000039397808 */ /* 0x000fe40005800000 */
[----:B------:R-:W-:Y:S02]  /*2fd60*/  FSEL R186, R186, -INF , !P4 ;  /* 0xff800000baba7808 */ /* 0x000fe40006000000 */
[----:B------:R-:W-:Y:S02]  /*2fd70*/  LOP3.LUT P3, RZ, R252, 0x8, RZ, 0xc0, !PT ;  /* 0x00000008fcff7812 */ /* 0x000fe4000786c0ff */
        /* <DEDUP_REMOVED lines=8> */
[----:B------:R-:W-:Y:S02]  /*2fe00*/  FSEL R184, R184, -INF , !P4 ;  /* 0xff800000b8b87808 */ /* 0x000fe40006000000 */
[----:B------:R-:W-:Y:S01]  /*2fe10*/  LOP3.LUT P3, RZ, R252, 0x4, RZ, 0xc0, !PT ;  /* 0x00000004fcff7812 */ /* 0x000fe2000786c0ff */
[----:B------:R-:W-:Y:S01]  /*2fe20*/  IMAD.MOV.U32 R211, RZ, RZ, R172 ;  /* 0x000000ffffd37224 */ /* 0x000fe200078e00ac */
[-C--:B------:R-:W-:Y:S02]  /*2fe30*/  ISETP.GE.AND P4, PT, R173, R246.reuse, PT ;  /* 0x000000f6ad00720c */ /* 0x080fe40003f86270 */
[----:B------:R-:W-:Y:S02]  /*2fe40*/  FSEL R182, R171, -INF , !P1 ;  /* 0xff800000abb67808 */ /* 0x000fe40004800000 */
[-C--:B------:R-:W-:Y:S02]  /*2fe50*/  ISETP.GE.AND P1, PT, R56, R245.reuse, PT ;  /* 0x000000f53800720c */ /* 0x080fe40003f26270 */
[----:B------:R-:W-:Y:S02]  /*2fe60*/  FSEL R170, R125, -INF , !P0 ;  /* 0xff8000007daa7808 */ /* 0x000fe40004000000 */
[-C--:B------:R-:W-:Y:S02]  /*2fe70*/  ISETP.GE.AND P0, PT, R50, R245.reuse, PT ;  /* 0x000000f53200720c */ /* 0x080fe40003f06270 */
[----:B------:R-:W-:Y:S02]  /*2fe80*/  FSEL R174, R174, -INF , !P3 ;  /* 0xff800000aeae7808 */ /* 0x000fe40005800000 */
[----:B------:R-:W-:Y:S01]  /*2fe90*/  FSEL R178, R58, -INF , !P4 ;  /* 0xff8000003ab27808 */ /* 0x000fe20006000000 */
[----:B------:R-:W-:Y:S01]  /*2fea0*/  IMAD.MOV.U32 R58, RZ, RZ, R209 ;  /* 0x000000ffff3a7224 */ /* 0x000fe200078e00d1 */
[----:B------:R-:W-:Y:S02]  /*2feb0*/  FSEL R172, R129, -INF , !P1 ;  /* 0xff80000081ac7808 */ /* 0x000fe40004800000 */
[-C--:B------:R-:W-:Y:S01]  /*2fec0*/  ISETP.GE.AND P4, PT, R56, R246.reuse, PT ;  /* 0x000000f63800720c */ /* 0x080fe20003f86270 */
[----:B------:R-:W-:Y:S01]  /*2fed0*/  IMAD.MOV.U32 R56, RZ, RZ, R168 ;  /* 0x000000ffff387224 */ /* 0x000fe200078e00a8 */
[-C--:B------:R-:W-:Y:S02]  /*2fee0*/  ISETP.GE.AND P1, PT, R127, R246.reuse, PT ;  /* 0x000000f67f00720c */ /* 0x080fe40003f26270 */
[----:B------:R-:W-:Y:S02]  /*2fef0*/  FSEL R168, R72, -INF , !P0 ;  /* 0xff80000048a87808 */ /* 0x000fe40004000000 */
[-C--:B------:R-:W-:Y:S01]  /*2ff00*/  ISETP.GE.AND P0, PT, R54, R246.reuse, PT ;  /* 0x000000f63600720c */ /* 0x080fe20003f06270 */
[----:B------:R-:W-:Y:S01]  /*2ff10*/  IMAD.MOV.U32 R54, RZ, RZ, R174 ;  /* 0x000000ffff367224 */ /* 0x000fe200078e00ae */
[----:B------:R-:W-:Y:S02]  /*2ff20*/  FSEL R122, R122, -INF , !P6 ;  /* 0xff8000007a7a7808 */ /* 0x000fe40007000000 */
        /* <DEDUP_REMOVED lines=34> */
[----:B------:R-:W-:Y:S02]  /*30150*/  ISETP.GE.AND P0, PT, R34, R245, PT ;  /* 0x000000f52200720c */ /* 0x000fe40003f06270 */
[----:B------:R-:W-:Y:S01]  /*30160*/  FSEL R211, R47, -INF , !P6 ;  /* 0xff8000002fd37808 */ /* 0x000fe20007000000 */
[----:B------:R-:W-:Y:S01]  /*30170*/  IMAD.MOV.U32 R47, RZ, RZ, R219 ;  /* 0x000000ffff2f7224 */ /* 0x000fe200078e00db */
[----:B------:R-:W-:Y:S01]  /*30180*/  FSEL R31, R31, -INF , !P1 ;  /* 0xff8000001f1f7808 */ /* 0x000fe20004800000 */
[----:B------:R-:W-:Y:S01]  /*30190*/  IMAD.U32 R219, RZ, RZ, UR6 ;  /* 0x00000006ffdb7e24 */ /* 0x000fe2000f8e00ff */
[----:B------:R-:W-:Y:S02]  /*301a0*/  FMNMX3.FTZ R0, R166, R21, R15, !PT ;  /* 0x00000015a6007276 */ /* 0x000fe4000781000f */
        /* <DEDUP_REMOVED lines=9> */
[----:B------:R-:W-:Y:S02]  /*30240*/  FSEL R183, R183, -INF , !P0 ;  /* 0xff800000b7b77808 */ /* 0x000fe40004000000 */
[----:B------:R-:W-:Y:S02]  /*30250*/  FSEL R121, R121, -INF , !P1 ;  /* 0xff80000079797808 */ /* 0x000fe40004800000 */
[----:B------:R-:W-:Y:S02]  /*30260*/  LOP3.LUT P3, RZ, R252, 0x2, RZ, 0xc0, !PT ;  /* 0x00000002fcff7812 */ /* 0x000fe4000786c0ff */
[C---:B------:R-:W-:Y:S02]  /*30270*/  ISETP.GE.AND P0, PT, R28.reuse, R245, PT ;  /* 0x000000f51c00720c */ /* 0x040fe40003f06270 */
[-C--:B------:R-:W-:Y:S02]  /*30280*/  ISETP.GE.AND P1, PT, R28, R246.reuse, PT ;  /* 0x000000f61c00720c */ /* 0x080fe40003f26270 */
[----:B------:R-:W-:Y:S02]  /*30290*/  FMNMX3.FTZ R28, R0, R51, R27, !PT ;  /* 0x00000033001c7276 */ /* 0x000fe4000781001b */
[----:B------:R-:W-:Y:S02]  /*302a0*/  FSEL R207, R207, -INF , !P4 ;  /* 0xff800000cfcf7808 */ /* 0x000fe40006000000 */
[----:B------:R-:W-:Y:S02]  /*302b0*/  FSEL R203, R203, -INF , !P6 ;  /* 0xff800000cbcb7808 */ /* 0x000fe40007000000 */
[----:B------:R-:W-:Y:S02]  /*302c0*/  FSEL R35, R35, -INF , !P3 ;  /* 0xff80000023237808 */ /* 0x000fe40005800000 */
[C---:B------:R-:W-:Y:S02]  /*302d0*/  ISETP.GE.AND P4, PT, R41.reuse, R245, PT ;  /* 0x000000f52900720c */ /* 0x040fe40003f86270 */
[----:B------:R-:W-:Y:S02]  /*302e0*/  ISETP.GE.AND P6, PT, R41, R246, PT ;  /* 0x000000f62900720c */ /* 0x000fe40003fc6270 */
[----:B------:R-:W-:Y:S02]  /*302f0*/  LOP3.LUT P3, RZ, R252, 0x1, RZ, 0xc0, !PT ;  /* 0x00000001fcff7812 */ /* 0x000fe4000786c0ff */
[----:B------:R-:W-:Y:S02]  /*30300*/  FMNMX3.FTZ R28, R28, R25, R49, !PT ;  /* 0x000000191c1c7276 */ /* 0x000fe40007810031 */
[----:B------:R-:W-:Y:S02]  /*30310*/  FMNMX3.FTZ R0, R167, R6, R19, !PT ;  /* 0x00000006a7007276 */ /* 0x000fe40007810013 */
[----:B------:R-:W-:Y:S02]  /*30320*/  FSEL R189, R86, -INF , !P6 ;  /* 0xff80000056bd7808 */ /* 0x000fe40007000000 */
[----:B------:R-:W-:Y:S02]  /*30330*/  FSEL R123, R123, -INF , !P0 ;  /* 0xff8000007b7b7808 */ /* 0x000fe40004000000 */
[----:B------:R-:W-:Y:S02]  /*30340*/  FSEL R197, R84, -INF , !P4 ;  /* 0xff80000054c57808 */ /* 0x000fe40006000000 */
[C---:B------:R-:W-:Y:S02]  /*30350*/  ISETP.GE.AND P6, PT, R29.reuse, R245, PT ;  /* 0x000000f51d00720c */ /* 0x040fe40003fc6270 */
[-C--:B------:R-:W-:Y:S02]  /*30360*/  ISETP.GE.AND P0, PT, R29, R246.reuse, PT ;  /* 0x000000f61d00720c */ /* 0x080fe40003f06270 */
[----:B------:R-:W-:Y:S02]  /*30370*/  FSEL R33, R33, -INF , !P3 ;  /* 0xff80000021217808 */ /* 0x000fe40005800000 */
[----:B------:R-:W-:Y:S02]  /*30380*/  ISETP.GE.AND P4, PT, R42, R246, PT ;  /* 0x000000f62a00720c */ /* 0x000fe40003f86270 */
[----:B------:R-:W-:Y:S02]  /*30390*/  FMNMX3.FTZ R29, R28, R58, R56, !PT ;  /* 0x0000003a1c1d7276 */ /* 0x000fe40007810038 */
[----:B------:R-:W-:Y:S02]  /*303a0*/  FMNMX3.FTZ R0, R0, R17, R11, !PT ;  /* 0x0000001100007276 */ /* 0x000fe4000781000b */
[----:B------:R-:W-:Y:S02]  /*303b0*/  LOP3.LUT P3, RZ, R250, 0x80000000, RZ, 0xc0, !PT ;  /* 0x80000000faff7812 */ /* 0x000fe4000786c0ff */
[----:B------:R-:W-:Y:S02]  /*303c0*/  FSEL R180, R64, -INF , !P5 ;  /* 0xff80000040b47808 */ /* 0x000fe40006800000 */
[----:B------:R-:W-:Y:S02]  /*303d0*/  FSEL R199, R199, -INF , !P4 ;  /* 0xff800000c7c77808 */ /* 0x000fe40006000000 */
[----:B------:R-:W-:Y:S02]  /*303e0*/  FMNMX3.FTZ R0, R0, R53, R57, !PT ;  /* 0x0000003500007276 */ /* 0x000fe40007810039 */
[----:B------:R-:W-:Y:S02]  /*303f0*/  FMNMX3.FTZ R29, R29, R98, R54, !PT ;  /* 0x000000621d1d7276 */ /* 0x000fe40007810036 */
[----:B------:R-:W-:Y:S02]  /*30400*/  ISETP.GE.AND P5, PT, R48, R245, PT ;  /* 0x000000f53000720c */ /* 0x000fe40003fa6270 */
[----:B------:R-:W-:Y:S02]  /*30410*/  ISETP.GE.AND P4, PT, R39, R246, PT ;  /* 0x000000f62700720c */ /* 0x000fe40003f86270 */
[----:B------:R-:W-:Y:S02]  /*30420*/  FSEL R110, R110, -INF , !P3 ;  /* 0xff8000006e6e7808 */ /* 0x000fe40005800000 */
[----:B------:R-:W-:Y:S02]  /*30430*/  FSEL R128, R128, -INF , !P5 ;  /* 0xff80000080807808 */ /* 0x000fe40006800000 */
[----:B------:R-:W-:Y:S02]  /*30440*/  FSEL R185, R90, -INF , !P4 ;  /* 0xff8000005ab97808 */ /* 0x000fe40006000000 */
[----:B------:R-:W-:Y:S02]  /*30450*/  FMNMX3.FTZ R39, R0, R35, R33, !PT ;  /* 0x0000002300277276 */ /* 0x000fe40007810021 */
[----:B------:R-:W-:Y:S02]  /*30460*/  FMNMX3.FTZ R29, R29, R110, R106, !PT ;  /* 0x0000006e1d1d7276 */ /* 0x000fe4000781006a */
[----:B------:R-:W-:Y:S02]  /*30470*/  LOP3.LUT P3, RZ, R250, 0x40000000, RZ, 0xc0, !PT ;  /* 0x40000000faff7812 */ /* 0x000fe4000786c0ff */
[----:B------:R-:W-:Y:S02]  /*30480*/  ISETP.GE.AND P4, PT, R30, R246, PT ;  /* 0x000000f61e00720c */ /* 0x000fe40003f86270 */
[-C--:B------:R-:W-:Y:S01]  /*30490*/  ISETP.GE.AND P5, PT, R46, R245.reuse, PT ;  /* 0x000000f52e00720c */ /* 0x080fe20003fa6270 */
[----:B------:R-:W-:Y:S01]  /*304a0*/  IMAD.MOV.U32 R46, RZ, RZ, R67 ;  /* 0x000000ffff2e7224 */ /* 0x000fe200078e0043 */
[----:B------:R-:W-:Y:S02]  /*304b0*/  FMNMX3.FTZ R29, R29, R62, R60, !PT ;  /* 0x0000003e1d1d7276 */ /* 0x000fe4000781003c */
[----:B------:R-:W-:Y:S02]  /*304c0*/  FSEL R104, R104, -INF , !P3 ;  /* 0xff80000068687808 */ /* 0x000fe40005800000 */
[----:B------:R-:W-:Y:S02]  /*304d0*/  FMNMX3.FTZ R39, R39, R100, R102, !PT ;  /* 0x0000006427277276 */ /* 0x000fe40007810066 */
[----:B------:R-:W-:Y:S02]  /*304e0*/  FSEL R169, R96, -INF , !P4 ;  /* 0xff80000060a97808 */ /* 0x000fe40006000000 */
[----:B------:R-:W-:Y:S02]  /*304f0*/  FSEL R213, R213, -INF , !P5 ;  /* 0xff800000d5d57808 */ /* 0x000fe40006800000 */
[----:B------:R-:W-:Y:S02]  /*30500*/  FSEL R175, R175, -INF , !P6 ;  /* 0xff800000afaf7808 */ /* 0x000fe40007000000 */
[-C--:B------:R-:W-:Y:S02]  /*30510*/  ISETP.GE.AND P4, PT, R22, R245.reuse, PT ;  /* 0x000000f51600720c */ /* 0x080fe40003f86270 */
[-C--:B------:R-:W-:Y:S01]  /*30520*/  ISETP.GE.AND P5, PT, R48, R246.reuse, PT ;  /* 0x000000f63000720c */ /* 0x080fe20003fa6270 */
[----:B------:R-:W-:Y:S01]  /*30530*/  IMAD.MOV.U32 R48, RZ, RZ, R215 ;  /* 0x000000ffff307224 */ /* 0x000fe200078e00d7 */
[----:B------:R-:W-:Y:S02]  /*30540*/  ISETP.GE.AND P6, PT, R32, R246, PT ;  /* 0x000000f62000720c */ /* 0x000fe40003fc6270 */
[----:B------:R-:W-:Y:S02]  /*30550*/  FMNMX3.FTZ R0, R39, R52, R104, !PT ;  /* 0x0000003427007276 */ /* 0x000fe40007810068 */
[----:B------:R-:W-:Y:S02]  /*30560*/  FMNMX3.FTZ R29, R29, R46, R47, !PT ;  /* 0x0000002e1d1d7276 */ /* 0x000fe4000781002f */
[----:B------:R-:W-:Y:S01]  /*30570*/  FSEL R171, R65, -INF , !P6 ;  /* 0xff80000041ab7808 */ /* 0x000fe20007000000 */
[----:B------:R-:W-:Y:S01]  /*30580*/  IMAD.MOV.U32 R65, RZ, RZ, 0x20 ;  /* 0x00000020ff417424 */ /* 0x000fe200078e00ff */
[----:B------:R-:W-:Y:S02]  /*30590*/  FSEL R107, R107, -INF , !P4 ;  /* 0xff8000006b6b7808 */ /* 0x000fe40006000000 */
[C---:B------:R-:W-:Y:S02]  /*305a0*/  ISETP.GE.AND P6, PT, R23.reuse, R245, PT ;  /* 0x000000f51700720c */ /* 0x040fe40003fc6270 */
        /* <DEDUP_REMOVED lines=21> */
[----:B------:R-:W-:Y:S02]  /*30700*/  FSEL R117, R117, -INF , !P6 ;  /* 0xff80000075757808 */ /* 0x000fe40007000000 */
[----:B------:R-:W-:Y:S02]  /*30710*/  ISETP.GE.AND P4, PT, R12, R245, PT ;  /* 0x000000f50c00720c */ /* 0x000fe40003f86270 */
[-C--:B------:R-:W-:Y:S02]  /*30720*/  ISETP.GE.AND P5, PT, R43, R246.reuse, PT ;  /* 0x000000f62b00720c */ /* 0x080fe40003fa6270 */
[----:B------:R-:W-:Y:S02]  /*30730*/  ISETP.GE.AND P6, PT, R24, R246, PT ;  /* 0x000000f61800720c */ /* 0x000fe40003fc6270 */
[----:B------:R-:W-:Y:S02]  /*30740*/  FMNMX3.FTZ R23, R23, R176, R174, !PT ;  /* 0x000000b017177276 */ /* 0x000fe400078100ae */
[----:B------:R-:W-:Y:S02]  /*30750*/  FMNMX3.FTZ R0, R0, R213, R211, !PT ;  /* 0x000000d500007276 */ /* 0x000fe400078100d3 */
[----:B------:R-:W-:Y:S02]  /*30760*/  FSEL R201, R82, -INF , !P5 ;  /* 0xff80000052c97808 */ /* 0x000fe40006800000 */
[----:B------:R-:W-:Y:S02]  /*30770*/  FSEL R111, R111, -INF , !P6 ;  /* 0xff8000006f6f7808 */ /* 0x000fe40007000000 */
[----:B------:R-:W-:Y:S02]  /*30780*/  FSEL R89, R89, -INF , !P4 ;  /* 0xff80000059597808 */ /* 0x000fe40006000000 */
[-C--:B------:R-:W-:Y:S02]  /*30790*/  ISETP.GE.AND P5, PT, R32, R245.reuse, PT ;  /* 0x000000f52000720c */ /* 0x080fe40003fa6270 */
[C---:B------:R-:W-:Y:S02]  /*307a0*/  ISETP.GE.AND P6, PT, R14.reuse, R245, PT ;  /* 0x000000f50e00720c */ /* 0x040fe40003fc6270 */
[----:B------:R-:W-:Y:S02]  /*307b0*/  ISETP.GE.AND P4, PT, R14, R246, PT ;  /* 0x000000f60e00720c */ /* 0x000fe40003f86270 */
        /* <DEDUP_REMOVED lines=8> */
[----:B------:R-:W-:Y:S02]  /*30840*/  FMNMX3.FTZ R0, R0, R193, R191, !PT ;  /* 0x000000c100007276 */ /* 0x000fe400078100bf */
[-C--:B------:R-:W-:Y:S02]  /*30850*/  ISETP.GE.AND P5, PT, R34, R246.reuse, PT ;  /* 0x000000f62200720c */ /* 0x080fe40003fa6270 */
[----:B------:R-:W-:Y:S02]  /*30860*/  FMNMX3.FTZ R0, R0, R181, R179, !PT ;  /* 0x000000b500007276 */ /* 0x000fe400078100b3 */
[----:B------:R-:W-:Y:S02]  /*30870*/  FMNMX3.FTZ R14, R14, R201, R199, !PT ;  /* 0x000000c90e0e7276 */ /* 0x000fe400078100c7 */
[----:B------:R-:W-:Y:S02]  /*30880*/  FSEL R173, R94, -INF , !P5 ;  /* 0xff8000005ead7808 */ /* 0x000fe40006800000 */
[----:B------:R-:W-:Y:S02]  /*30890*/  ISETP.GE.AND P5, PT, R24, R245, PT ;  /* 0x000000f51800720c */ /* 0x000fe40003fa6270 */
[----:B------:R-:W-:Y:S02]  /*308a0*/  FMNMX3.FTZ R14, R14, R189, R187, !PT ;  /* 0x000000bd0e0e7276 */ /* 0x000fe400078100bb */
[----:B------:R-:W-:Y:S02]  /*308b0*/  FMNMX3.FTZ R0, R0, R177, R175, !PT ;  /* 0x000000b100007276 */ /* 0x000fe400078100af */
[----:B------:R-:W-:Y:S02]  /*308c0*/  FSEL R131, R131, -INF , !P0 ;  /* 0xff80000083837808 */ /* 0x000fe40004000000 */
[----:B------:R-:W-:Y:S02]  /*308d0*/  ISETP.GE.AND P0, PT, R20, R245, PT ;  /* 0x000000f51400720c */ /* 0x000fe40003f06270 */
[----:B------:R-:W-:Y:S02]  /*308e0*/  FSEL R119, R119, -INF , !P5 ;  /* 0xff80000077777808 */ /* 0x000fe40006800000 */
[-C--:B------:R-:W-:Y:S02]  /*308f0*/  ISETP.GE.AND P5, PT, R26, R246.reuse, PT ;  /* 0x000000f61a00720c */ /* 0x080fe40003fa6270 */
[----:B------:R-:W-:Y:S02]  /*30900*/  FMNMX3.FTZ R14, R14, R185, R183, !PT ;  /* 0x000000b90e0e7276 */ /* 0x000fe400078100b7 */
[----:B------:R-:W-:Y:S02]  /*30910*/  FMNMX3.FTZ R0, R0, R123, R121, !PT ;  /* 0x0000007b00007276 */ /* 0x000fe40007810079 */
[----:B------:R-:W-:Y:S02]  /*30920*/  FSEL R115, R115, -INF , !P1 ;  /* 0xff80000073737808 */ /* 0x000fe40004800000 */
[----:B------:R-:W-:Y:S02]  /*30930*/  FSEL R105, R105, -INF , !P0 ;  /* 0xff80000069697808 */ /* 0x000fe40004000000 */
[-C--:B------:R-:W-:Y:S02]  /*30940*/  ISETP.GE.AND P1, PT, R18, R245.reuse, PT ;  /* 0x000000f51200720c */ /* 0x080fe40003f26270 */
[-C--:B------:R-:W-:Y:S02]  /*30950*/  ISETP.GE.AND P0, PT, R22, R246.reuse, PT ;  /* 0x000000f61600720c */ /* 0x080fe40003f06270 */
[----:B------:R-:W-:Y:S02]  /*30960*/  FSEL R113, R113, -INF , !P5 ;  /* 0xff80000071717808 */ /* 0x000fe40006800000 */
[----:B------:R-:W-:Y:S02]  /*30970*/  ISETP.GE.AND P5, PT, R16, R245, PT ;  /* 0x000000f51000720c */ /* 0x000fe40003fa6270 */
[----:B------:R-:W-:Y:S02]  /*30980*/  FMNMX3.FTZ R14, R14, R173, R171, !PT ;  /* 0x000000ad0e0e7276 */ /* 0x000fe400078100ab */
[----:B------:R-:W-:Y:S02]  /*30990*/  FMNMX3.FTZ R0, R0, R119, R117, !PT ;  /* 0x0000007700007276 */ /* 0x000fe40007810075 */
[----:B------:R-:W-:Y:S02]  /*309a0*/  FSEL R103, R103, -INF , !P1 ;  /* 0xff80000067677808 */ /* 0x000fe40004800000 */
[-C--:B------:R-:W-:Y:S02]  /*309b0*/  ISETP.GE.AND P1, PT, R20, R246.reuse, PT ;  /* 0x000000f61400720c */ /* 0x080fe40003f26270 */
[----:B------:R-:W-:Y:S02]  /*309c0*/  FSEL R99, R99, -INF , !P0 ;  /* 0xff80000063637808 */ /* 0x000fe40004000000 */
        /* <DEDUP_REMOVED lines=11> */
[----:B------:R-:W-:Y:S02]  /*30a80*/  FMNMX3.FTZ R14, R14, R115, R113, !PT ;  /* 0x000000730e0e7276 */ /* 0x000fe40007810071 */
[-C--:B------:R-:W-:Y:S02]  /*30a90*/  ISETP.GE.AND P0, PT, R12, R246.reuse, PT ;  /* 0x000000f60c00720c */ /* 0x080fe40003f06270 */
[----:B------:R-:W-:Y:S02]  /*30aa0*/  FSEL R95, R95, -INF , !P5 ;  /* 0xff8000005f5f7808 */ /* 0x000fe40006800000 */
[----:B------:R-:W-:Y:S02]  /*30ab0*/  FSEL R93, R93, -INF , !P6 ;  /* 0xff8000005d5d7808 */ /* 0x000fe40007000000 */
[----:B------:R-:W-:Y:S02]  /*30ac0*/  FSEL R85, R85, -INF , !P1 ;  /* 0xff80000055557808 */ /* 0x000fe40004800000 */
[----:B------:R-:W-:Y:S02]  /*30ad0*/  ISETP.GE.AND P5, PT, R8, R245, PT ;  /* 0x000000f50800720c */ /* 0x000fe40003fa6270 */
[----:B------:R-:W-:Y:S02]  /*30ae0*/  FMNMX3.FTZ R14, R14, R111, R109, !PT ;  /* 0x0000006f0e0e7276 */ /* 0x000fe4000781006d */
[----:B------:R-:W-:Y:S02]  /*30af0*/  FMNMX3.FTZ R0, R0, R91, R89, !PT ;  /* 0x0000005b00007276 */ /* 0x000fe40007810059 */
[-C--:B------:R-:W-:Y:S02]  /*30b00*/  ISETP.GE.AND P6, PT, R7, R245.reuse, PT ;  /* 0x000000f50700720c */ /* 0x080fe40003fc6270 */
[----:B------:R-:W-:Y:S02]  /*30b10*/  FSEL R81, R81, -INF , !P0 ;  /* 0xff80000051517808 */ /* 0x000fe40004000000 */
[----:B------:R-:W-:Y:S02]  /*30b20*/  ISETP.GE.AND P0, PT, R2, R245, PT ;  /* 0x000000f50200720c */ /* 0x000fe40003f06270 */
[----:B------:R-:W-:Y:S02]  /*30b30*/  FSEL R83, R83, -INF , !P4 ;  /* 0xff80000053537808 */ /* 0x000fe40006000000 */
[----:B------:R-:W-:Y:S02]  /*30b40*/  FMNMX3.FTZ R14, R14, R99, R97, !PT ;  /* 0x000000630e0e7276 */ /* 0x000fe40007810061 */
[----:B------:R-:W-:Y:S02]  /*30b50*/  FMNMX3.FTZ R0, R0, R87, R85, !PT ;  /* 0x0000005700007276 */ /* 0x000fe40007810055 */
[----:B------:R-:W-:Y:S02]  /*30b60*/  FSEL R75, R75, -INF , !P5 ;  /* 0xff8000004b4b7808 */ /* 0x000fe40006800000 */
[----:B------:R-:W-:Y:S02]  /*30b70*/  FSEL R76, R76, -INF , !P6 ;  /* 0xff8000004c4c7808 */ /* 0x000fe40007000000 */
[C---:B------:R-:W-:Y:S02]  /*30b80*/  ISETP.GE.AND P4, PT, R5.reuse, R245, PT ;  /* 0x000000f50500720c */ /* 0x040fe40003f86270 */
[----:B------:R-:W-:Y:S02]  /*30b90*/  FSEL R74, R74, -INF , !P0 ;  /* 0xff8000004a4a7808 */ /* 0x000fe40004000000 */
[-C--:B------:R-:W-:Y:S02]  /*30ba0*/  ISETP.GE.AND P0, PT, R5, R246.reuse, PT ;  /* 0x000000f60500720c */ /* 0x080fe40003f06270 */
[----:B------:R-:W-:Y:S02]  /*30bb0*/  FMNMX3.FTZ R14, R14, R95, R93, !PT ;  /* 0x0000005f0e0e7276 */ /* 0x000fe4000781005d */
[----:B------:R-:W-:Y:S02]  /*30bc0*/  FMNMX3.FTZ R5, R0, R75, R76, !PT ;  /* 0x0000004b00057276 */ /* 0x000fe4000781004c */
[-C--:B------:R-:W-:Y:S02]  /*30bd0*/  ISETP.GE.AND P1, PT, R10, R246.reuse, PT ;  /* 0x000000f60a00720c */ /* 0x080fe40003f26270 */
[-C--:B------:R-:W-:Y:S02]  /*30be0*/  ISETP.GE.AND P5, PT, R9, R246.reuse, PT ;  /* 0x000000f60900720c */ /* 0x080fe40003fa6270 */
[----:B------:R-:W-:Y:S02]  /*30bf0*/  FSEL R73, R73, -INF , !P4 ;  /* 0xff80000049497808 */ /* 0x000fe40006000000 */
[-C--:B------:R-:W-:Y:S02]  /*30c00*/  ISETP.GE.AND P6, PT, R8, R246.reuse, PT ;  /* 0x000000f60800720c */ /* 0x080fe40003fc6270 */
[----:B------:R-:W-:Y:S02]  /*30c10*/  FMNMX3.FTZ R0, R14, R83, R81, !PT ;  /* 0x000000530e007276 */ /* 0x000fe40007810051 */
[----:B------:R-:W-:Y:S02]  /*30c20*/  FMNMX3.FTZ R8, R5, R73, R74, !PT ;  /* 0x0000004905087276 */ /* 0x000fe4000781004a */
[----:B------:R-:W-:Y:S02]  /*30c30*/  FSEL R79, R79, -INF , !P1 ;  /* 0xff8000004f4f7808 */ /* 0x000fe40004800000 */
[-C--:B------:R-:W-:Y:S01]  /*30c40*/  ISETP.GE.AND P4, PT, R7, R246.reuse, PT ;  /* 0x000000f60700720c */ /* 0x080fe20003f86270 */
[----:B------:R-:W1:Y:S01]  /*30c50*/  SHFL.BFLY PT, R9, R8, 0x2, 0x1f ;  /* 0x0c401f0008097f89 */ /* 0x000e6200000e0000 */
[----:B------:R-:W-:Y:S02]  /*30c60*/  FSEL R77, R77, -INF , !P5 ;  /* 0xff8000004d4d7808 */ /* 0x000fe40006800000 */
[----:B------:R-:W-:Y:S02]  /*30c70*/  ISETP.GE.AND P1, PT, R2, R246, PT ;  /* 0x000000f60200720c */ /* 0x000fe40003f26270 */
[----:B------:R-:W-:Y:S02]  /*30c80*/  FMNMX3.FTZ R0, R0, R79, R77, !PT ;  /* 0x0000004f00007276 */ /* 0x000fe4000781004d */
[----:B------:R-:W-:Y:S02]  /*30c90*/  FSEL R71, R71, -INF , !P6 ;  /* 0xff80000047477808 */ /* 0x000fe40007000000 */
[----:B------:R-:W-:Y:S02]  /*30ca0*/  FSEL R70, R70, -INF , !P4 ;  /* 0xff80000046467808 */ /* 0x000fe40006000000 */
[----:B------:R-:W-:Y:S02]  /*30cb0*/  FSEL R37, R37, -INF , !P0 ;  /* 0xff80000025257808 */ /* 0x000fe40004000000 */
[----:B------:R-:W-:Y:S02]  /*30cc0*/  FSEL R36, R36, -INF , !P1 ;  /* 0xff80000024247808 */ /* 0x000fe40004800000 */
[----:B------:R-:W-:Y:S02]  /*30cd0*/  FMNMX3.FTZ R0, R0, R71, R70, !PT ;  /* 0x0000004700007276 */ /* 0x000fe40007810046 */
[----:B------:R-:W-:Y:S02]  /*30ce0*/  LOP3.LUT P2, RZ, R250, 0x2000000, RZ, 0xc0, !PT ;  /* 0x02000000faff7812 */ /* 0x000fe4000784c0ff */
[----:B------:R-:W-:Y:S02]  /*30cf0*/  FMNMX3.FTZ R7, R0, R37, R36, !PT ;  /* 0x0000002500077276 */ /* 0x000fe40007810024 */
[----:B------:R-:W-:Y:S03]  /*30d00*/  LOP3.LUT P3, RZ, R250, 0x1000000, RZ, 0xc0, !PT ;  /* 0x01000000faff7812 */ /* 0x000fe6000786c0ff */
[----:B------:R-:W3:Y:S01]  /*30d10*/  SHFL.BFLY PT, R0, R7, 0x2, 0x1f ;  /* 0x0c401f0007007f89 */ /* 0x000ee200000e0000 */
[----:B-1----:R-:W-:Y:S01]  /*30d20*/  FMNMX.FTZ R23, R8, R9, !PT ;  /* 0x0000000908177209 */ /* 0x002fe20007810000 */
[----:B------:R-:W-:Y:S06]  /*30d30*/  IMAD.SHL.U32 R9, R4, 0x40, RZ ;  /* 0x0000004004097824 */ /* 0x000fec00078e00ff */
[----:B------:R-:W1:Y:S01]  /*30d40*/  SHFL.BFLY PT, R2, R23, 0x1, 0x1f ;  /* 0x0c201f0017027f89 */ /* 0x000e6200000e0000 */
[----:B------:R-:W-:Y:S05]  /*30d50*/  LOP3.LUT R220, R220, 0x200, R9, 0xf8, !PT ;  /* 0x00000200dcdc7812 */ /* 0x000fea00078ef809 */
[----:B------:R-:W-:Y:S02]  /*30d60*/  IMAD R67, R220, 0x2, R219 ;  /* 0x00000002dc437824 */ /* 0x000fe400078e02db */
[----:B------:R-:W-:Y:S02]  /*30d70*/  IMAD.MOV.U32 R220, RZ, RZ, R50 ;  /* 0x000000ffffdc7224 */ /* 0x000fe400078e0032 */
[C---:B------:R-:W-:Y:S02]  /*30d80*/  VIADD R8, R67.reuse, 0xa000 ;  /* 0x0000a00043087836 */ /* 0x040fe40000000000 */
[----:B------:R-:W-:Y:S02]  /*30d90*/  VIADD R64, R67, 0xa040 ;  /* 0x0000a04043407836 */ /* 0x000fe40000000000 */
[----:B------:R-:W-:Y:S01]  /*30da0*/  @P2 VIADD R64, R8, 0xffffffc0 ;  /* 0xffffffc008402836 */ /* 0x000fe20000000000 */
[----:B---3--:R-:W-:Y:S05]  /*30db0*/  FMNMX.FTZ R5, R7, R0, !PT ;  /* 0x0000000007057209 */ /* 0x008fea0007810000 */
[----:B------:R-:W3:Y:S01]  /*30dc0*/  SHFL.BFLY PT, R0, R5, 0x1, 0x1f ;  /* 0x0c201f0005007f89 */ /* 0x000ee200000e0000 */
[----:B-1----:R-:W-:Y:S04]  /*30dd0*/  FMNMX.FTZ R2, R23, R2, !PT ;  /* 0x0000000217027209 */ /* 0x002fe80007810000 */
[----:B------:R-:W-:Y:S01]  /*30de0*/  FSETP.NEU.FTZ.AND P1, PT, R2, -INF , PT ;  /* 0xff8000000200780b */ /* 0x000fe20003f3d000 */
[----:B--2---:R-:W-:Y:S05]  /*30df0*/  FMUL.FTZ R78, R3, R2 ;  /* 0x00000002034e7220 */ /* 0x004fea0000410000 */
[----:B------:R-:W-:Y:S05]  /*30e00*/  FSEL R78, R78, RZ, P1 ;  /* 0x000000ff4e4e7208 */ /* 0x000fea0000800000 */
[-CC-:B------:R-:W-:Y:S01]  /*30e10*/  FFMA.FTZ R86, R15, R3.reuse, -R78.reuse ;  /* 0x000000030f567223 */ /* 0x180fe2000001084e */
[-CC-:B------:R-:W-:Y:S01]  /*30e20*/  FFMA.FTZ R80, R13, R3.reuse, -R78.reuse ;  /* 0x000000030d507223 */ /* 0x180fe2000001084e */
[-CC-:B------:R-:W-:Y:S01]  /*30e30*/  FFMA.FTZ R88, R21, R3.reuse, -R78.reuse ;  /* 0x0000000315587223 */ /* 0x180fe2000001084e */
[----:B------:R-:W1:Y:S01]  /*30e40*/  LDSM.16.MT88.4 R12, [R67+0xa000] ;  /* 0x00a00000430c783b */ /* 0x000e620000004200 */
[-CC-:B------:R-:W-:Y:S01]  /*30e50*/  FFMA.FTZ R125, R31, R3.reuse, -R78.reuse ;  /* 0x000000031f7d7223 */ /* 0x180fe2000001084e */
[-CC-:B------:R-:W-:Y:S01]  /*30e60*/  FFMA.FTZ R92, R51, R3.reuse, -R78.reuse ;  /* 0x00000003335c7223 */ /* 0x180fe2000001084e */
[----:B------:R-:W-:Y:S01]  /*30e70*/  MUFU.EX2 R86, R86 ;  /* 0x0000005600567308 */ /* 0x000fe20000000800 */
[-CC-:B------:R-:W-:Y:S01]  /*30e80*/  FFMA.FTZ R90, R49, R3.reuse, -R78.reuse ;  /* 0x00000003315a7223 */ /* 0x180fe2000001084e */
[----:B---3--:R-:W-:Y:S01]  /*30e90*/  FMNMX.FTZ R0, R5, R0, !PT ;  /* 0x0000000005007209 */ /* 0x008fe20007810000 */
[-C--:B------:R-:W-:Y:S01]  /*30ea0*/  FFMA.FTZ R32, R25, R3.reuse, -R78 ;  /* 0x0000000319207223 */ /* 0x080fe2000001084e */
[----:B------:R-:W-:Y:S06]  /*30eb0*/  FSEL R5, R2, RZ, P1 ;  /* 0x000000ff02057208 */ /* 0x000fec0000800000 */
[----:B------:R-:W2:Y:S01]  /*30ec0*/  MUFU.EX2 R88, R88 ;  /* 0x0000005800587308 */ /* 0x000ea20000000800 */
[----:B------:R-:W-:Y:S01]  /*30ed0*/  FSETP.NEU.FTZ.AND P0, PT, R0, -INF , PT ;  /* 0xff8000000000780b */ /* 0x000fe20003f1d000 */
[----:B------:R-:W-:Y:S01]  /*30ee0*/  FMUL.FTZ R72, R3, R0 ;  /* 0x0000000003487220 */ /* 0x000fe20000410000 */
[----:B------:R-:W-:Y:S07]  /*30ef0*/  LOP3.LUT P1, RZ, R4, 0x2, RZ, 0xc0, !PT ;  /* 0x0000000204ff7812 */ /* 0x000fee000782c0ff */
[----:B------:R-:W-:Y:S01]  /*30f00*/  MUFU.EX2 R125, R125 ;  /* 0x0000007d007d7308 */ /* 0x000fe20000000800 */
[----:B------:R-:W-:Y:S01]  /*30f10*/  FSEL R4, R0, RZ, P0 ;  /* 0x000000ff00047208 */ /* 0x000fe20000000000 */
[----:B------:R-:W-:Y:S01]  /*30f20*/  LDSM.16.MT88.4 R28, [R64] ;  /* 0x00000000401c783b */ /* 0x000fe20000004200 */
[----:B------:R-:W-:Y:S07]  /*30f30*/  FSEL R72, R72, RZ, P0 ;  /* 0x000000ff48487208 */ /* 0x000fee0000000000 */
[----:B------:R-:W3:Y:S01]  /*30f40*/  MUFU.EX2 R80, R80 ;  /* 0x0000005000507308 */ /* 0x000ee20000000800 */
[----:B------:R-:W-:Y:S01]  /*30f50*/  SEL R65, R65, 0xffffffe0, !P1 ;  /* 0xffffffe041417807 */ /* 0x000fe20004800000 */
[----:B------:R-:W-:Y:S01]  /*30f60*/  FADD.FTZ R4, -R4, R167 ;  /* 0x000000a704047221 */ /* 0x000fe20000010100 */
[----:B------:R-:W-:Y:S02]  /*30f70*/  IMAD.MOV.U32 R167, RZ, RZ, R47 ;  /* 0x000000ffffa77224 */ /* 0x000fe400078e002f */
[-C--:B------:R-:W-:Y:S01]  /*30f80*/  FFMA.FTZ R129, R6, R3.reuse, -R72 ;  /* 0x0000000306817223 */ /* 0x080fe20000010848 */
[----:B------:R-:W-:Y:S01]  /*30f90*/  FADD.FTZ R6, -R5, R166 ;  /* 0x000000a605067221 */ /* 0x000fe20000010100 */
[----:B------:R-:W-:Y:S02]  /*30fa0*/  IMAD.IADD R66, R65, 0x1, R67 ;  /* 0x0000000141427824 */ /* 0x000fe400078e0243 */
[-CC-:B------:R-:W-:Y:S01]  /*30fb0*/  FFMA.FTZ R127, R17, R3.reuse, -R72.reuse ;  /* 0x00000003117f7223 */ /* 0x180fe20000010848 */
[-CC-:B------:R-:W-:Y:S01]  /*30fc0*/  FFMA.FTZ R82, R11, R3.reuse, -R72.reuse ;  /* 0x000000030b527223 */ /* 0x180fe20000010848 */
[----:B------:R-:W-:Y:S01]  /*30fd0*/  FFMA.FTZ R84, R19, R3, -R72 ;  /* 0x0000000313547223 */ /* 0x000fe20000010848 */
[C---:B------:R-:W-:Y:S01]  /*30fe0*/  FMUL.FTZ R5, R3.reuse, R6 ;  /* 0x0000000603057220 */ /* 0x040fe20000410000 */
[----:B------:R-:W-:Y:S01]  /*30ff0*/  FMUL.FTZ R7, R3, R4 ;  /* 0x0000000403077220 */ /* 0x000fe20000410000 */
[----:B------:R-:W4:Y:S01]  /*31000*/  LDSM.16.MT88.4 R20, [R66+0xa000] ;  /* 0x00a000004214783b */ /* 0x000f220000004200 */
[----:B------:R-:W-:Y:S01]  /*31010*/  MUFU.EX2 R129, R129 ;  /* 0x0000008100817308 */ /* 0x000fe20000000800 */
[----:B--2---:R-:W-:Y:S01]  /*31020*/  F2FP.F16.F32.PACK_AB R40, R86, R88 ;  /* 0x000000585628723e */ /* 0x004fe200000000ff */
[----:B------:R-:W-:Y:S01]  /*31030*/  IMAD.IADD R65, R65, 0x1, R64 ;  /* 0x0000000141417824 */ /* 0x000fe200078e0240 */
[----:B---3--:R-:W-:Y:S07]  /*31040*/  F2FP.F16.F32.PACK_AB R42, R80, R125 ;  /* 0x0000007d502a723e */ /* 0x008fee00000000ff */
[----:B------:R-:W2:Y:S01]  /*31050*/  MUFU.EX2 R84, R84 ;  /* 0x0000005400547308 */ /* 0x000ea20000000800 */
[----:B------:R-:W-:Y:S02]  /*31060*/  IMAD.MOV.U32 R166, RZ, RZ, R48 ;  /* 0x000000ffffa67224 */ /* 0x000fe400078e0030 */
[-CC-:B------:R-:W-:Y:S01]  /*31070*/  FFMA.FTZ R96, R57, R3.reuse, -R72.reuse ;  /* 0x0000000339607223 */ /* 0x180fe20000010848 */
[----:B------:R-:W-:Y:S06]  /*31080*/  LDSM.16.MT88.4 R48, [R67+0xa800] ;  /* 0x00a800004330783b */ /* 0x000fec0000004200 */
[----:B------:R-:W-:Y:S01]  /*31090*/  MUFU.EX2 R127, R127 ;  /* 0x0000007f007f7308 */ /* 0x000fe20000000800 */
[-C--:B------:R-:W-:Y:S01]  /*310a0*/  FFMA.FTZ R94, R35, R3.reuse, -R72 ;  /* 0x00000003235e7223 */ /* 0x080fe20000010848 */
[-C--:B------:R-:W-:Y:S01]  /*310b0*/  FFMA.FTZ R101, R101, R3.reuse, -R78 ;  /* 0x0000000365657223 */ /* 0x080fe2000001084e */
[-CC-:B------:R-:W-:Y:S07]  /*310c0*/  FFMA.FTZ R116, R116, R3.reuse, -R72.reuse ;  /* 0x0000000374747223 */ /* 0x180fee0000010848 */
[----:B------:R-:W3:Y:S01]  /*310d0*/  MUFU.EX2 R82, R82 ;  /* 0x0000005200527308 */ /* 0x000ee20000000800 */
[-CC-:B------:R-:W-:Y:S01]  /*310e0*/  FFMA.FTZ R180, R180, R3.reuse, -R72.reuse ;  /* 0x00000003b4b47223 */ /* 0x180fe20000010848 */
[-CC-:B------:R-:W-:Y:S01]  /*310f0*/  FFMA.FTZ R104, R104, R3.reuse, -R72.reuse ;  /* 0x0000000368687223 */ /* 0x180fe20000010848 */
[-C--:B------:R-:W-:Y:S07]  /*31100*/  FFMA.FTZ R108, R108, R3.reuse, -R72 ;  /* 0x000000036c6c7223 */ /* 0x080fee0000010848 */
[----:B------:R-:W5:Y:S01]  /*31110*/  MUFU.EX2 R39, R5 ;  /* 0x0000000500277308 */ /* 0x000f620000000800 */
[--C-:B------:R-:W-:Y:S01]  /*31120*/  FFMA.FTZ R212, R212, R3, -R78.reuse ;  /* 0x00000003d4d47223 */ /* 0x100fe2000001084e */
[----:B--2---:R-:W-:Y:S01]  /*31130*/  F2FP.F16.F32.PACK_AB R41, R84, R129 ;  /* 0x000000815429723e */ /* 0x004fe200000000ff */
[-C--:B------:R-:W-:Y:S07]  /*31140*/  FFMA.FTZ R210, R210, R3.reuse, -R78 ;  /* 0x00000003d2d27223 */ /* 0x080fee000001084e */
[----:B------:R-:W2:Y:S01]  /*31150*/  MUFU.EX2 R38, R7 ;  /* 0x0000000700267308 */ /* 0x000ea20000000800 */
[-CC-:B------:R-:W-:Y:S01]  /*31160*/  FFMA.FTZ R206, R206, R3.reuse, -R72.reuse ;  /* 0x00000003cece7223 */ /* 0x180fe20000010848 */
[-C--:B------:R-:W-:Y:S01]  /*31170*/  FFMA.FTZ R174, R174, R3.reuse, -R72 ;  /* 0x00000003aeae7223 */ /* 0x080fe20000010848 */
[-C--:B------:R-:W-:Y:S07]  /*31180*/  FFMA.FTZ R172, R172, R3.reuse, -R78 ;  /* 0x00000003acac7223 */ /* 0x080fee000001084e */
[----:B------:R-:W-:Y:S01]  /*31190*/  MUFU.EX2 R90, R90 ;  /* 0x0000005a005a7308 */ /* 0x000fe20000000800 */
[--C-:B------:R-:W-:Y:S01]  /*311a0*/  FFMA.FTZ R221, R221, R3, -R72.reuse ;  /* 0x00000003dddd7223 */ /* 0x100fe20000010848 */
[----:B---3--:R-:W-:Y:S01]  /*311b0*/  F2FP.F16.F32.PACK_AB R43, R82, R127 ;  /* 0x0000007f522b723e */ /* 0x008fe200000000ff */
[-C--:B------:R-:W-:Y:S07]  /*311c0*/  FFMA.FTZ R199, R199, R3.reuse, -R72 ;  /* 0x00000003c7c77223 */ /* 0x080fee0000010848 */
[----:B------:R-:W-:Y:S01]  /*311d0*/  MUFU.EX2 R96, R96 ;  /* 0x0000006000607308 */ /* 0x000fe20000000800 */
[----:B------:R-:W-:Y:S01]  /*311e0*/  FFMA.FTZ R213, R213, R3, -R78 ;  /* 0x00000003d5d57223 */ /* 0x000fe2000001084e */
[C---:B-----5:R-:W-:Y:S01]  /*311f0*/  FMUL.FTZ R4, R39.reuse, R160 ;  /* 0x000000a027047220 */ /* 0x060fe20000410000 */
[C---:B------:R-:W-:Y:S01]  /*31200*/  FMUL.FTZ R5, R39.reuse, R161 ;  /* 0x000000a127057220 */ /* 0x040fe20000410000 */
[C---:B------:R-:W-:Y:S01]  /*31210*/  FMUL.FTZ R8, R39.reuse, R156 ;  /* 0x0000009c27087220 */ /* 0x040fe20000410000 */
[C---:B------:R-:W-:Y:S01]  /*31220*/  FMUL.FTZ R9, R39.reuse, R157 ;  /* 0x0000009d27097220 */ /* 0x040fe20000410000 */
[C---:B--2---:R-:W-:Y:S01]  /*31230*/  FMUL.FTZ R6, R38.reuse, R162 ;  /* 0x000000a226067220 */ /* 0x044fe20000410000 */
[C---:B------:R-:W-:Y:S01]  /*31240*/  FMUL.FTZ R7, R38.reuse, R163 ;  /* 0x000000a326077220 */ /* 0x040fe20000410000 */
[----:B------:R-:W-:Y:S02]  /*31250*/  IMAD.MOV.U32 R160, RZ, RZ, R46 ;  /* 0x000000ffffa07224 */ /* 0x000fe400078e002e */
[----:B------:R-:W-:Y:S01]  /*31260*/  FMUL.FTZ R11, R38, R159 ;  /* 0x0000009f260b7220 */ /* 0x000fe20000410000 */
[----:B------:R-:W2:Y:S01]  /*31270*/  LDSM.16.MT88.4 R44, [R65] ;  /* 0x00000000412c783b */ /* 0x000ea20000004200 */
[----:B------:R-:W-:Y:S02]  /*31280*/  IMAD.MOV.U32 R161, RZ, RZ, R52 ;  /* 0x000000ffffa17224 */ /* 0x000fe400078e0034 */
[----:B------:R-:W-:Y:S01]  /*31290*/  FFMA.FTZ R159, R220, R3, -R72 ;  /* 0x00000003dc9f7223 */ /* 0x000fe20000010848 */
[----:B------:R-:W-:Y:S01]  /*312a0*/  IMAD.MOV.U32 R162, RZ, RZ, R54 ;  /* 0x000000ffffa27224 */ /* 0x000fe200078e0036 */
[C---:B-1----:R-:W-:Y:S01]  /*312b0*/  HMMA.16816.F32 R4, R40.reuse, R12, R4 ;  /* 0x0000000c2804723c */ /* 0x042fe20000001804 */
[----:B------:R-:W-:Y:S02]  /*312c0*/  MUFU.EX2 R94, R94 ;  /* 0x0000005e005e7308 */ /* 0x000fe40000000800 */
[----:B------:R-:W3:Y:S02]  /*312d0*/  LDL.LU R220, [R1] ;  /* 0x0000000001dc7983 */ /* 0x000ee40000300800 */
[----:B------:R-:W-:Y:S01]  /*312e0*/  FMUL.FTZ R10, R38, R158 ;  /* 0x0000009e260a7220 */ /* 0x000fe20000410000 */
[----:B------:R-:W-:Y:S02]  /*312f0*/  IMAD.MOV.U32 R163, RZ, RZ, R56 ;  /* 0x000000ffffa37224 */ /* 0x000fe400078e0038 */
[C---:B------:R-:W-:Y:S01]  /*31300*/  FMUL.FTZ R17, R39.reuse, R149 ;  /* 0x0000009527117220 */ /* 0x040fe20000410000 */
[----:B------:R-:W-:Y:S02]  /*31310*/  IMAD.MOV.U32 R156, RZ, RZ, R58 ;  /* 0x000000ffff9c7224 */ /* 0x000fe400078e003a */
[----:B------:R-:W-:Y:S01]  /*31320*/  FFMA.FTZ R149, R62, R3, -R78 ;  /* 0x000000033e957223 */ /* 0x000fe2000001084e */
[----:B------:R-:W-:Y:S01]  /*31330*/  LDSM.16.MT88.4 R56, [R64+0x800] ;  /* 0x000800004038783b */ /* 0x000fe20000004200 */
[C---:B------:R-:W-:Y:S01]  /*31340*/  FMUL.FTZ R34, R38.reuse, R134 ;  /* 0x0000008626227220 */ /* 0x040fe20000410000 */
[C---:B------:R-:W-:Y:S01]  /*31350*/  HMMA.16816.F32 R8, R40.reuse, R14, R8 ;  /* 0x0000000e2808723c */ /* 0x040fe20000001808 */
[----:B------:R-:W-:Y:S02]  /*31360*/  MUFU.EX2 R92, R92 ;  /* 0x0000005c005c7308 */ /* 0x000fe40000000800 */
[C---:B------:R-:W-:Y:S01]  /*31370*/  FMUL.FTZ R15, R38.reuse, R155 ;  /* 0x0000009b260f7220 */ /* 0x040fe20000410000 */
[C---:B------:R-:W-:Y:S01]  /*31380*/  FMUL.FTZ R12, R39.reuse, R152 ;  /* 0x00000098270c7220 */ /* 0x040fe20000410000 */
[----:B------:R-:W-:Y:S01]  /*31390*/  FMUL.FTZ R13, R39, R153 ;  /* 0x00000099270d7220 */ /* 0x000fe20000410000 */
[C---:B------:R-:W-:Y:S01]  /*313a0*/  FMUL.FTZ R14, R38.reuse, R154 ;  /* 0x0000009a260e7220 */ /* 0x040fe20000410000 */
[----:B------:R-:W-:Y:S01]  /*313b0*/  FFMA.FTZ R155, R63, R3, -R72 ;  /* 0x000000033f9b7223 */ /* 0x000fe20000010848 */
[----:B------:R-:W-:Y:S03]  /*313c0*/  FMUL.FTZ R35, R38, R135 ;  /* 0x0000008726237220 */ /* 0x000fe60000410000 */
[----:B------:R-:W-:Y:S01]  /*313d0*/  MUFU.EX2 R149, R149 ;  /* 0x0000009500957308 */ /* 0x000fe20000000800 */
[-CC-:B------:R-:W-:Y:S01]  /*313e0*/  FFMA.FTZ R157, R118, R3.reuse, -R78.reuse ;  /* 0x00000003769d7223 */ /* 0x180fe2000001084e */
[----:B------:R-:W-:Y:S01]  /*313f0*/  FFMA.FTZ R158, R186, R3, -R78 ;  /* 0x00000003ba9e7223 */ /* 0x000fe2000001084e */
[C---:B------:R-:W-:Y:S01]  /*31400*/  FMUL.FTZ R16, R39.reuse, R148 ;  /* 0x0000009427107220 */ /* 0x040fe20000410000 */
[C---:B----4-:R-:W-:Y:S06]  /*31410*/  HMMA.16816.F32 R12, R40.reuse, R20, R12 ;  /* 0x00000014280c723c */ /* 0x050fec000000180c */
[----:B------:R-:W-:Y:S01]  /*31420*/  MUFU.EX2 R159, R159 ;  /* 0x0000009f009f7308 */ /* 0x000fe20000000800 */
[C---:B------:R-:W-:Y:S01]  /*31430*/  FMUL.FTZ R18, R38.reuse, R150 ;  /* 0x0000009626127220 */ /* 0x040fe20000410000 */
[----:B------:R-:W-:Y:S08]  /*31440*/  FMUL.FTZ R19, R38, R151 ;  /* 0x0000009726137220 */ /* 0x000ff00000410000 */
[----:B------:R-:W-:Y:S01]  /*31450*/  MUFU.EX2 R158, R158 ;  /* 0x0000009e009e7308 */ /* 0x000fe20000000800 */
[-CC-:B------:R-:W-:Y:S01]  /*31460*/  FFMA.FTZ R150, R192, R3.reuse, -R72.reuse ;  /* 0x00000003c0967223 */ /* 0x180fe20000010848 */
[----:B------:R-:W-:Y:S01]  /*31470*/  FFMA.FTZ R148, R190, R3, -R72 ;  /* 0x00000003be947223 */ /* 0x000fe20000010848 */
[C---:B------:R-:W-:Y:S07]  /*31480*/  FMUL.FTZ R20, R39.reuse, R144 ;  /* 0x0000009027147220 */ /* 0x040fee0000410000 */
[----:B------:R-:W-:Y:S01]  /*31490*/  MUFU.EX2 R157, R157 ;  /* 0x0000009d009d7308 */ /* 0x000fe20000000800 */
[----:B------:R-:W-:Y:S01]  /*314a0*/  FMUL.FTZ R21, R39, R145 ;  /* 0x0000009127157220 */ /* 0x000fe20000410000 */
[C---:B------:R-:W-:Y:S08]  /*314b0*/  HMMA.16816.F32 R16, R40.reuse, R22, R16 ;  /* 0x000000162810723c */ /* 0x040ff00000001810 */
[----:B------:R-:W-:Y:S01]  /*314c0*/  MUFU.EX2 R150, R150 ;  /* 0x0000009600967308 */ /* 0x000fe20000000800 */
[C---:B------:R-:W-:Y:S01]  /*314d0*/  FMUL.FTZ R22, R38.reuse, R146 ;  /* 0x0000009226167220 */ /* 0x040fe20000410000 */
[C---:B------:R-:W-:Y:S01]  /*314e0*/  FMUL.FTZ R23, R38.reuse, R147 ;  /* 0x0000009326177220 */ /* 0x040fe20000410000 */
[----:B------:R-:W-:Y:S07]  /*314f0*/  FFMA.FTZ R145, R27, R3, -R78 ;  /* 0x000000031b917223 */ /* 0x000fee000001084e */
[----:B------:R-:W-:Y:S01]  /*31500*/  MUFU.EX2 R148, R148 ;  /* 0x0000009400947308 */ /* 0x000fe20000000800 */
[C---:B------:R-:W-:Y:S01]  /*31510*/  FMUL.FTZ R27, R38.reuse, R143 ;  /* 0x0000008f261b7220 */ /* 0x040fe20000410000 */
[--C-:B------:R-:W-:Y:S01]  /*31520*/  FFMA.FTZ R143, R53, R3, -R72.reuse ;  /* 0x00000003358f7223 */ /* 0x100fe20000010848 */
[C---:B------:R-:W-:Y:S01]  /*31530*/  FMUL.FTZ R24, R39.reuse, R140 ;  /* 0x0000008c27187220 */ /* 0x040fe20000410000 */
[----:B------:R-:W1:Y:S01]  /*31540*/  LDSM.16.MT88.4 R52, [R66+0xa800] ;  /* 0x00a800004234783b */ /* 0x000e620000004200 */
[C---:B------:R-:W-:Y:S05]  /*31550*/  HMMA.16816.F32 R20, R40.reuse, R28, R20 ;  /* 0x0000001c2814723c */ /* 0x040fea0000001814 */
[----:B------:R-:W4:Y:S01]  /*31560*/  MUFU.EX2 R145, R145 ;  /* 0x0000009100917308 */ /* 0x000f220000000800 */
[C---:B------:R-:W-:Y:S01]  /*31570*/  FMUL.FTZ R25, R39.reuse, R141 ;  /* 0x0000008d27197220 */ /* 0x040fe20000410000 */
[----:B------:R-:W-:Y:S08]  /*31580*/  FMUL.FTZ R26, R38, R142 ;  /* 0x0000008e261a7220 */ /* 0x000ff00000410000 */
[----:B------:R5:W4:Y:S01]  /*31590*/  MUFU.EX2 R141, R32 ;  /* 0x00000020008d7308 */ /* 0x000b220000000800 */
[----:B------:R-:W-:Y:S01]  /*315a0*/  FMUL.FTZ R29, R39, R137 ;  /* 0x00000089271d7220 */ /* 0x000fe20000410000 */
[-C--:B------:R-:W-:Y:S01]  /*315b0*/  FFMA.FTZ R137, R33, R3.reuse, -R72 ;  /* 0x0000000321897223 */ /* 0x080fe20000010848 */
[C---:B------:R-:W-:Y:S01]  /*315c0*/  FMUL.FTZ R28, R39.reuse, R136 ;  /* 0x00000088271c7220 */ /* 0x040fe20000410000 */
[--C-:B------:R-:W-:Y:S01]  /*315d0*/  FFMA.FTZ R136, R214, R3, -R78.reuse ;  /* 0x00000003d6887223 */ /* 0x100fe2000001084e */
[C---:B------:R-:W-:Y:S01]  /*315e0*/  FMUL.FTZ R33, R39.reuse, R133 ;  /* 0x0000008527217220 */ /* 0x040fe20000410000 */
[C---:B------:R-:W-:Y:S04]  /*315f0*/  HMMA.16816.F32 R24, R40.reuse, R30, R24 ;  /* 0x0000001e2818723c */ /* 0x040fe80000001818 */
[----:B------:R-:W1:Y:S01]  /*31600*/  MUFU.EX2 R143, R143 ;  /* 0x0000008f008f7308 */ /* 0x000e620000000800 */
[----:B------:R-:W3:Y:S01]  /*31610*/  LDL.LU R214, [R1+0x4] ;  /* 0x0000040001d67983 */ /* 0x000ee20000300800 */
[C---:B------:R-:W-:Y:S01]  /*31620*/  FMUL.FTZ R30, R38.reuse, R138 ;  /* 0x0000008a261e7220 */ /* 0x040fe20000410000 */
[----:B------:R-:W-:Y:S07]  /*31630*/  FMUL.FTZ R31, R38, R139 ;  /* 0x0000008b261f7220 */ /* 0x000fee0000410000 */
[----:B------:R-:W1:Y:S01]  /*31640*/  MUFU.EX2 R137, R137 ;  /* 0x0000008900897308 */ /* 0x000e620000000800 */
[-CC-:B------:R-:W-:Y:S01]  /*31650*/  FFMA.FTZ R140, R202, R3.reuse, -R78.reuse ;  /* 0x00000003ca8c7223 */ /* 0x180fe2000001084e */
[-C--:B------:R-:W-:Y:S01]  /*31660*/  FFMA.FTZ R142, R198, R3.reuse, -R78 ;  /* 0x00000003c68e7223 */ /* 0x080fe2000001084e */
[----:B-----5:R-:W-:Y:S01]  /*31670*/  FMUL.FTZ R32, R39, R132 ;  /* 0x0000008427207220 */ /* 0x020fe20000410000 */
[-C--:B------:R-:W-:Y:S06]  /*31680*/  FFMA.FTZ R132, R100, R3.reuse, -R72 ;  /* 0x0000000364847223 */ /* 0x080fec0000010848 */
[----:B------:R-:W-:Y:S01]  /*31690*/  MUFU.EX2 R116, R116 ;  /* 0x0000007400747308 */ /* 0x000fe20000000800 */
[C---:B--2---:R-:W-:Y:S09]  /*316a0*/  HMMA.16816.F32 R28, R40.reuse, R44, R28 ;  /* 0x0000002c281c723c */ /* 0x044ff2000000181c */
[----:B------:R-:W-:Y:S01]  /*316b0*/  MUFU.EX2 R140, R140 ;  /* 0x0000008c008c7308 */ /* 0x000fe20000000800 */
[-CC-:B------:R-:W-:Y:S01]  /*316c0*/  FFMA.FTZ R147, R156, R3.reuse, -R78.reuse ;  /* 0x000000039c937223 */ /* 0x180fe2000001084e */
[-CC-:B------:R-:W-:Y:S01]  /*316d0*/  FFMA.FTZ R156, R182, R3.reuse, -R78.reuse ;  /* 0x00000003b69c7223 */ /* 0x180fe2000001084e */
[-CC-:B------:R-:W-:Y:S07]  /*316e0*/  FFMA.FTZ R134, R163, R3.reuse, -R78.reuse ;  /* 0x00000003a3867223 */ /* 0x180fee000001084e */
[----:B------:R-:W-:Y:S01]  /*316f0*/  MUFU.EX2 R142, R142 ;  /* 0x0000008e008e7308 */ /* 0x000fe20000000800 */
[----:B------:R-:W-:Y:S01]  /*31700*/  HMMA.16816.F32 R32, R40, R46, R32 ;  /* 0x0000002e2820723c */ /* 0x000fe20000001820 */
[----:B------:R-:W2:Y:S02]  /*31710*/  LDSM.16.MT88.4 R44, [R65+0x800] ;  /* 0x00080000412c783b */ /* 0x000ea40000004200 */
[----:B----4-:R-:W-:Y:S01]  /*31720*/  F2FP.F16.F32.PACK_AB R40, R145, R92 ;  /* 0x0000005c9128723e */ /* 0x010fe200000000ff */
[----:B------:R-:W-:Y:S01]  /*31730*/  FFMA.FTZ R133, R98, R3, -R78 ;  /* 0x0000000362857223 */ /* 0x000fe2000001084e */
[----:B------:R-:W-:Y:S01]  /*31740*/  F2FP.F16.F32.PACK_AB R42, R90, R141 ;  /* 0x0000008d5a2a723e */ /* 0x000fe200000000ff */
[--C-:B------:R-:W-:Y:S01]  /*31750*/  FFMA.FTZ R139, R102, R3, -R72.reuse ;  /* 0x00000003668b7223 */ /* 0x100fe20000010848 */
[----:B-1----:R-:W-:Y:S01]  /*31760*/  F2FP.F16.F32.PACK_AB R41, R96, R143 ;  /* 0x0000008f6029723e */ /* 0x002fe200000000ff */
[-CC-:B------:R-:W-:Y:S01]  /*31770*/  FFMA.FTZ R135, R161, R3.reuse, -R72.reuse ;  /* 0x00000003a1877223 */ /* 0x180fe20000010848 */
[----:B------:R-:W-:Y:S01]  /*31780*/  F2FP.F16.F32.PACK_AB R43, R137, R94 ;  /* 0x0000005e892b723e */ /* 0x000fe200000000ff */
[----:B------:R-:W-:Y:S01]  /*31790*/  MUFU.EX2 R156, R156 ;  /* 0x0000009c009c7308 */ /* 0x000fe20000000800 */
[-C--:B------:R-:W-:Y:S01]  /*317a0*/  FFMA.FTZ R163, R120, R3.reuse, -R72 ;  /* 0x0000000378a37223 */ /* 0x080fe20000010848 */
[-CC-:B------:R-:W-:Y:S01]  /*317b0*/  FFMA.FTZ R151, R110, R3.reuse, -R78.reuse ;  /* 0x000000036e977223 */ /* 0x180fe2000001084e */
[-CC-:B------:R-:W-:Y:S01]  /*317c0*/  FFMA.FTZ R110, R106, R3.reuse, -R78.reuse ;  /* 0x000000036a6e7223 */ /* 0x180fe2000001084e */
[-C--:B------:R-:W-:Y:S06]  /*317d0*/  FFMA.FTZ R106, R60, R3.reuse, -R78 ;  /* 0x000000033c6a7223 */ /* 0x080fec000001084e */
[----:B------:R-:W-:Y:S01]  /*317e0*/  MUFU.EX2 R147, R147 ;  /* 0x0000009300937308 */ /* 0x000fe20000000800 */
[C---:B------:R-:W-:Y:S09]  /*317f0*/  HMMA.16816.F32 R4, R40.reuse, R48, R4 ;  /* 0x000000302804723c */ /* 0x040ff20000001804 */
[----:B------:R-:W-:Y:S01]  /*31800*/  MUFU.EX2 R151, R151 ;  /* 0x0000009700977308 */ /* 0x000fe20000000800 */
[-C--:B------:R-:W-:Y:S01]  /*31810*/  FFMA.FTZ R153, R112, R3.reuse, -R72 ;  /* 0x0000000370997223 */ /* 0x080fe20000010848 */
[-CC-:B------:R-:W-:Y:S01]  /*31820*/  FFMA.FTZ R152, R204, R3.reuse, -R78.reuse ;  /* 0x00000003cc987223 */ /* 0x180fe2000001084e */
[-CC-:B------:R-:W-:Y:S07]  /*31830*/  FFMA.FTZ R146, R200, R3.reuse, -R78.reuse ;  /* 0x00000003c8927223 */ /* 0x180fee000001084e */
[----:B------:R-:W-:Y:S01]  /*31840*/  MUFU.EX2 R110, R110 ;  /* 0x0000006e006e7308 */ /* 0x000fe20000000800 */
[C---:B------:R-:W-:Y:S01]  /*31850*/  HMMA.16816.F32 R8, R40.reuse, R50, R8 ;  /* 0x000000322808723c */ /* 0x040fe20000001808 */
[----:B------:R-:W1:Y:S08]  /*31860*/  LDSM.16.MT88.4 R48, [R67+0xb000] ;  /* 0x00b000004330783b */ /* 0x000e700000004200 */
[----:B------:R-:W-:Y:S01]  /*31870*/  MUFU.EX2 R106, R106 ;  /* 0x0000006a006a7308 */ /* 0x000fe20000000800 */
[-CC-:B------:R-:W-:Y:S01]  /*31880*/  FFMA.FTZ R161, R160, R3.reuse, -R78.reuse ;  /* 0x00000003a0a17223 */ /* 0x180fe2000001084e */
[-C--:B------:R-:W-:Y:S01]  /*31890*/  FFMA.FTZ R160, R184, R3.reuse, -R78 ;  /* 0x00000003b8a07223 */ /* 0x080fe2000001084e */
[-CC-:B------:R-:W-:Y:S07]  /*318a0*/  FFMA.FTZ R138, R122, R3.reuse, -R72.reuse ;  /* 0x000000037a8a7223 */ /* 0x180fee0000010848 */
[----:B------:R-:W-:Y:S01]  /*318b0*/  MUFU.EX2 R163, R163 ;  /* 0x000000a300a37308 */ /* 0x000fe20000000800 */
[C---:B------:R-:W-:Y:S09]  /*318c0*/  HMMA.16816.F32 R12, R40.reuse, R52, R12 ;  /* 0x00000034280c723c */ /* 0x040ff2000000180c */
[----:B------:R-:W-:Y:S01]  /*318d0*/  MUFU.EX2 R152, R152 ;  /* 0x0000009800987308 */ /* 0x000fe20000000800 */
[-CC-:B------:R-:W-:Y:S01]  /*318e0*/  FFMA.FTZ R144, R196, R3.reuse, -R72.reuse ;  /* 0x00000003c4907223 */ /* 0x180fe20000010848 */
[-C--:B------:R-:W-:Y:S01]  /*318f0*/  FFMA.FTZ R154, R194, R3.reuse, -R72 ;  /* 0x00000003c29a7223 */ /* 0x080fe20000010848 */
[-CC-:B------:R-:W-:Y:S07]  /*31900*/  FFMA.FTZ R184, R211, R3.reuse, -R78.reuse ;  /* 0x00000003d3b87223 */ /* 0x180fee000001084e */
[----:B------:R-:W-:Y:S01]  /*31910*/  MUFU.EX2 R146, R146 ;  /* 0x0000009200927308 */ /* 0x000fe20000000800 */
[C---:B------:R-:W-:Y:S01]  /*31920*/  HMMA.16816.F32 R16, R40.reuse, R54, R16 ;  /* 0x000000362810723c */ /* 0x040fe20000001810 */
[----:B------:R-:W4:Y:S08]  /*31930*/  LDSM.16.MT88.4 R52, [R66+0xb000] ;  /* 0x00b000004234783b */ /* 0x000f300000004200 */
[----:B------:R-:W-:Y:S01]  /*31940*/  MUFU.EX2 R160, R160 ;  /* 0x000000a000a07308 */ /* 0x000fe20000000800 */
[-C--:B------:R-:W-:Y:S01]  /*31950*/  FFMA.FTZ R182, R207, R3.reuse, -R78 ;  /* 0x00000003cfb67223 */ /* 0x080fe2000001084e */
[-C--:B------:R-:W-:Y:S01]  /*31960*/  FFMA.FTZ R186, R203, R3.reuse, -R72 ;  /* 0x00000003cbba7223 */ /* 0x080fe20000010848 */
[-CC-:B------:R-:W-:Y:S07]  /*31970*/  FFMA.FTZ R209, R209, R3.reuse, -R78.reuse ;  /* 0x00000003d1d17223 */ /* 0x180fee000001084e */
[----:B------:R5:W1:Y:S01]  /*31980*/  MUFU.EX2 R98, R134 ;  /* 0x0000008600627308 */ /* 0x000a620000000800 */
[C---:B------:R-:W-:Y:S03]  /*31990*/  HMMA.16816.F32 R20, R40.reuse, R56, R20 ;  /* 0x000000382814723c */ /* 0x040fe60000001814 */
[-C--:B------:R-:W-:Y:S06]  /*319a0*/  FFMA.FTZ R56, R162, R3.reuse, -R78 ;  /* 0x00000003a2387223 */ /* 0x080fec000001084e */
[----:B------:R-:W-:Y:S01]  /*319b0*/  MUFU.EX2 R133, R133 ;  /* 0x0000008500857308 */ /* 0x000fe20000000800 */
[-CC-:B------:R-:W-:Y:S01]  /*319c0*/  FFMA.FTZ R162, R176, R3.reuse, -R72.reuse ;  /* 0x00000003b0a27223 */ /* 0x180fe20000010848 */
[-C--:B------:R-:W-:Y:S01]  /*319d0*/  FFMA.FTZ R205, R205, R3.reuse, -R72 ;  /* 0x00000003cdcd7223 */ /* 0x080fe20000010848 */
[-C--:B------:R-:W-:Y:S01]  /*319e0*/  FFMA.FTZ R190, R195, R3.reuse, -R78 ;  /* 0x00000003c3be7223 */ /* 0x080fe2000001084e */
[C---:B------:R-:W-:Y:S06]  /*319f0*/  HMMA.16816.F32 R24, R40.reuse, R58, R24 ;  /* 0x0000003a2818723c */ /* 0x040fec0000001818 */
[----:B------:R1:W4:Y:S01]  /*31a00*/  MUFU.EX2 R100, R56 ;  /* 0x0000003800647308 */ /* 0x0003220000000800 */
[-C--:B------:R-:W-:Y:S01]  /*31a10*/  FFMA.FTZ R192, R187, R3.reuse, -R72 ;  /* 0x00000003bbc07223 */ /* 0x080fe20000010848 */
[-C--:B------:R-:W-:Y:S08]  /*31a20*/  FFMA.FTZ R197, R197, R3.reuse, -R78 ;  /* 0x00000003c5c57223 */ /* 0x080ff0000001084e */
[----:B------:R4:W-:Y:S01]  /*31a30*/  MUFU.EX2 R102, R132 ;  /* 0x0000008400667308 */ /* 0x0009e20000000800 */
[-C--:B-----5:R-:W-:Y:S01]  /*31a40*/  FFMA.FTZ R134, R130, R3.reuse, -R72 ;  /* 0x0000000382867223 */ /* 0x0a0fe20000010848 */
[-C--:B------:R-:W-:Y:S01]  /*31a50*/  FFMA.FTZ R193, R193, R3.reuse, -R78 ;  /* 0x00000003c1c17223 */ /* 0x080fe2000001084e */
[C---:B--2---:R-:W-:Y:S07]  /*31a60*/  HMMA.16816.F32 R28, R40.reuse, R44, R28 ;  /* 0x0000002c281c723c */ /* 0x044fee000000181c */
[----:B------:R-:W2:Y:S01]  /*31a70*/  MUFU.EX2 R139, R139 ;  /* 0x0000008b008b7308 */ /* 0x000ea20000000800 */
[-C--:B------:R-:W-:Y:S01]  /*31a80*/  FFMA.FTZ R189, R189, R3.reuse, -R72 ;  /* 0x00000003bdbd7223 */ /* 0x080fe20000010848 */
[-CC-:B------:R-:W-:Y:S08]  /*31a90*/  FFMA.FTZ R196, R179, R3.reuse, -R78.reuse ;  /* 0x00000003b3c47223 */ /* 0x180ff0000001084e */
[----:B------:R-:W-:Y:S01]  /*31aa0*/  MUFU.EX2 R135, R135 ;  /* 0x0000008700877308 */ /* 0x000fe20000000800 */
[----:B------:R-:W-:Y:S01]  /*31ab0*/  FFMA.FTZ R194, R175, R3, -R78 ;  /* 0x00000003afc27223 */ /* 0x000fe2000001084e */
[----:B-1----:R-:W1:Y:S01]  /*31ac0*/  LDSM.16.MT88.4 R56, [R64+0x1000] ;  /* 0x001000004038783b */ /* 0x002e620000004200 */
[----:B------:R-:W-:Y:S07]  /*31ad0*/  HMMA.16816.F32 R32, R40, R46, R32 ;  /* 0x0000002e2820723c */ /* 0x000fee0000001820 */
[----:B------:R-:W5:Y:S01]  /*31ae0*/  MUFU.EX2 R104, R104 ;  /* 0x0000006800687308 */ /* 0x000f620000000800 */
[----:B------:R-:W-:Y:S01]  /*31af0*/  F2FP.F16.F32.PACK_AB R40, R98, R147 ;  /* 0x000000936228723e */ /* 0x000fe200000000ff */
[--C-:B----4-:R-:W-:Y:S01]  /*31b00*/  FFMA.FTZ R132, R208, R3, -R72.reuse ;  /* 0x00000003d0847223 */ /* 0x110fe20000010848 */
[----:B------:R-:W-:Y:S07]  /*31b10*/  F2FP.F16.F32.PACK_AB R42, R100, R133 ;  /* 0x00000085642a723e */ /* 0x000fee00000000ff */
[----:B------:R-:W-:Y:S01]  /*31b20*/  MUFU.EX2 R162, R162 ;  /* 0x000000a200a27308 */ /* 0x000fe20000000800 */
[----:B--2---:R-:W-:Y:S01]  /*31b30*/  F2FP.F16.F32.PACK_AB R41, R139, R102 ;  /* 0x000000668b29723e */ /* 0x004fe200000000ff */
[----:B------:R-:W2:Y:S01]  /*31b40*/  LDSM.16.MT88.4 R44, [R65+0x1000] ;  /* 0x00100000412c783b */ /* 0x000ea20000004200 */
[-CC-:B------:R-:W-:Y:S07]  /*31b50*/  FFMA.FTZ R200, R171, R3.reuse, -R72.reuse ;  /* 0x00000003abc87223 */ /* 0x180fee0000010848 */
[----:B------:R-:W-:Y:S01]  /*31b60*/  MUFU.EX2 R155, R155 ;  /* 0x0000009b009b7308 */ /* 0x000fe20000000800 */
[-C--:B------:R-:W-:Y:S01]  /*31b70*/  FFMA.FTZ R198, R131, R3.reuse, -R72 ;  /* 0x0000000383c67223 */ /* 0x080fe20000010848 */
[-CC-:B------:R-:W-:Y:S01]  /*31b80*/  FFMA.FTZ R181, R181, R3.reuse, -R78.reuse ;  /* 0x00000003b5b57223 */ /* 0x180fe2000001084e */
[----:B------:R-:W-:Y:S07]  /*31b90*/  FFMA.FTZ R177, R177, R3, -R78 ;  /* 0x00000003b1b17223 */ /* 0x000fee000001084e */
[----:B------:R-:W-:Y:S01]  /*31ba0*/  MUFU.EX2 R153, R153 ;  /* 0x0000009900997308 */ /* 0x000fe20000000800 */
[----:B-----5:R-:W-:Y:S01]  /*31bb0*/  F2FP.F16.F32.PACK_AB R43, R104, R135 ;  /* 0x00000087682b723e */ /* 0x020fe200000000ff */
[-CC-:B------:R-:W-:Y:S01]  /*31bc0*/  FFMA.FTZ R173, R173, R3.reuse, -R72.reuse ;  /* 0x00000003adad7223 */ /* 0x180fe20000010848 */
[-C--:B------:R-:W-:Y:S07]  /*31bd0*/  FFMA.FTZ R169, R169, R3.reuse, -R72 ;  /* 0x00000003a9a97223 */ /* 0x080fee0000010848 */
[----:B------:R-:W-:Y:S01]  /*31be0*/  MUFU.EX2 R108, R108 ;  /* 0x0000006c006c7308 */ /* 0x000fe20000000800 */
[-CC-:B------:R-:W-:Y:S01]  /*31bf0*/  FFMA.FTZ R121, R121, R3.reuse, -R78.reuse ;  /* 0x0000000379797223 */ /* 0x180fe2000001084e */
[-C--:B------:R-:W-:Y:S01]  /*31c00*/  FFMA.FTZ R117, R117, R3.reuse, -R78 ;  /* 0x0000000375757223 */ /* 0x080fe2000001084e */
[-CC-:B------:R-:W-:Y:S01]  /*31c10*/  FFMA.FTZ R115, R115, R3.reuse, -R72.reuse ;  /* 0x0000000373737223 */ /* 0x180fe20000010848 */
[C---:B------:R-:W-:Y:S06]  /*31c20*/  HMMA.16816.F32 R4, R40.reuse, R48, R4 ;  /* 0x000000302804723c */ /* 0x040fec0000001804 */
[----:B------:R-:W-:Y:S01]  /*31c30*/  MUFU.EX2 R161, R161 ;  /* 0x000000a100a17308 */ /* 0x000fe20000000800 */
[-C--:B------:R-:W-:Y:S01]  /*31c40*/  FFMA.FTZ R111, R111, R3.reuse, -R72 ;  /* 0x000000036f6f7223 */ /* 0x080fe20000010848 */
[-C--:B------:R-:W-:Y:S08]  /*31c50*/  FFMA.FTZ R105, R105, R3.reuse, -R78 ;  /* 0x0000000369697223 */ /* 0x080ff0000001084e */
[----:B------:R-:W-:Y:S01]  /*31c60*/  MUFU.EX2 R136, R136 ;  /* 0x0000008800887308 */ /* 0x000fe20000000800 */
[-C--:B------:R-:W-:Y:S01]  /*31c70*/  FFMA.FTZ R77, R77, R3.reuse, -R72 ;  /* 0x000000034d4d7223 */ /* 0x080fe20000010848 */
[-CC-:B------:R-:W-:Y:S01]  /*31c80*/  FFMA.FTZ R75, R75, R3.reuse, -R78.reuse ;  /* 0x000000034b4b7223 */ /* 0x180fe2000001084e */
[C---:B------:R-:W-:Y:S01]  /*31c90*/  HMMA.16816.F32 R8, R40.reuse, R50, R8 ;  /* 0x000000322808723c */ /* 0x040fe20000001808 */
[----:B------:R-:W4:Y:S06]  /*31ca0*/  LDSM.16.MT88.4 R48, [R67+0xb800] ;  /* 0x00b800004330783b */ /* 0x000f2c0000004200 */
[----:B------:R-:W-:Y:S01]  /*31cb0*/  MUFU.EX2 R122, R210 ;  /* 0x000000d2007a7308 */ /* 0x000fe20000000800 */
[-C--:B------:R-:W-:Y:S01]  /*31cc0*/  FFMA.FTZ R73, R73, R3.reuse, -R78 ;  /* 0x0000000349497223 */ /* 0x080fe2000001084e */
[-CC-:B------:R-:W-:Y:S01]  /*31cd0*/  FFMA.FTZ R71, R71, R3.reuse, -R72.reuse ;  /* 0x0000000347477223 */ /* 0x180fe20000010848 */
[-CC-:B------:R-:W-:Y:S07]  /*31ce0*/  FFMA.FTZ R70, R70, R3.reuse, -R72.reuse ;  /* 0x0000000346467223 */ /* 0x180fee0000010848 */
[----:B------:R-:W-:Y:S01]  /*31cf0*/  MUFU.EX2 R138, R138 ;  /* 0x0000008a008a7308 */ /* 0x000fe20000000800 */
[C---:B------:R-:W-:Y:S01]  /*31d00*/  ISETP.GT.AND P0, PT, R251.reuse, R226, PT ;  /* 0x000000e2fb00720c */ /* 0x040fe20003f04270 */
[C---:B------:R-:W-:Y:S08]  /*31d10*/  HMMA.16816.F32 R12, R40.reuse, R52, R12 ;  /* 0x00000034280c723c */ /* 0x040ff0000000180c */
[----:B------:R-:W-:Y:S01]  /*31d20*/  MUFU.EX2 R132, R132 ;  /* 0x0000008400847308 */ /* 0x000fe20000000800 */
[----:B------:R-:W-:Y:S09]  /*31d30*/  VIADD R251, R251, 0xffffffff ;  /* 0xfffffffffbfb7836 */ /* 0x000ff20000000000 */
[----:B------:R-:W-:Y:S01]  /*31d40*/  MUFU.EX2 R130, R206 ;  /* 0x000000ce00827308 */ /* 0x000fe20000000800 */
[C---:B------:R-:W-:Y:S01]  /*31d50*/  HMMA.16816.F32 R16, R40.reuse, R54, R16 ;  /* 0x000000362810723c */ /* 0x040fe20000001810 */
[----:B------:R-:W5:Y:S08]  /*31d60*/  LDSM.16.MT88.4 R52, [R66+0xb800] ;  /* 0x00b800004234783b */ /* 0x000f700000004200 */
[----:B------:R-:W-:Y:S10]  /*31d70*/  MUFU.EX2 R134, R134 ;  /* 0x0000008600867308 */ /* 0x000ff40000000800 */
[----:B------:R-:W-:Y:S01]  /*31d80*/  MUFU.EX2 R144, R144 ;  /* 0x0000009000907308 */ /* 0x000fe20000000800 */
[C---:B-1----:R-:W-:Y:S09]  /*31d90*/  HMMA.16816.F32 R20, R40.reuse, R56, R20 ;  /* 0x000000382814723c */ /* 0x042ff20000001814 */
[----:B------:R-:W-:Y:S01]  /*31da0*/  MUFU.EX2 R154, R154 ;  /* 0x0000009a009a7308 */ /* 0x000fe20000000800 */
[-C--:B------:R-:W-:Y:S01]  /*31db0*/  FFMA.FTZ R56, R61, R3.reuse, -R72 ;  /* 0x000000033d387223 */ /* 0x080fe20000010848 */
[-CC-:B------:R-:W-:Y:S01]  /*31dc0*/  FFMA.FTZ R57, R166, R3.reuse, -R78.reuse ;  /* 0x00000003a6397223 */ /* 0x180fe2000001084e */
[----:B------:R-:W1:Y:S01]  /*31dd0*/  LDSM.16.MT88.4 R60, [R64+0x1800] ;  /* 0x00180000403c783b */ /* 0x000e620000004200 */
[-C--:B------:R-:W-:Y:S06]  /*31de0*/  FFMA.FTZ R166, R188, R3.reuse, -R78 ;  /* 0x00000003bca67223 */ /* 0x080fec000001084e */
[----:B------:R3:W4:Y:S01]  /*31df0*/  MUFU.EX2 R112, R56 ;  /* 0x0000003800707308 */ /* 0x0007220000000800 */
[C---:B------:R-:W-:Y:S09]  /*31e00*/  HMMA.16816.F32 R24, R40.reuse, R58, R24 ;  /* 0x0000003a2818723c */ /* 0x040ff20000001818 */
[----:B------:R-:W-:Y:S01]  /*31e10*/  MUFU.EX2 R174, R174 ;  /* 0x000000ae00ae7308 */ /* 0x000fe20000000800 */
[-C--:B------:R-:W-:Y:S09]  /*31e20*/  FFMA.FTZ R188, R201, R3.reuse, -R72 ;  /* 0x00000003c9bc7223 */ /* 0x080ff20000010848 */
[----:B------:R-:W-:Y:S01]  /*31e30*/  MUFU.EX2 R166, R166 ;  /* 0x000000a600a67308 */ /* 0x000fe20000000800 */
[C---:B--2---:R-:W-:Y:S09]  /*31e40*/  HMMA.16816.F32 R28, R40.reuse, R44, R28 ;  /* 0x0000002c281c723c */ /* 0x044ff2000000181c */
[----:B------:R-:W-:Y:S01]  /*31e50*/  MUFU.EX2 R211, R213 ;  /* 0x000000d500d37308 */ /* 0x000fe20000000800 */
[-CC-:B---3--:R-:W-:Y:S01]  /*31e60*/  FFMA.FTZ R56, R167, R3.reuse, -R78.reuse ;  /* 0x00000003a7387223 */ /* 0x188fe2000001084e */
[----:B------:R-:W-:Y:S08]  /*31e70*/  FFMA.FTZ R167, R124, R3, -R78 ;  /* 0x000000037ca77223 */ /* 0x000ff0000001084e */
[----:B------:R-:W-:Y:S01]  /*31e80*/  MUFU.EX2 R184, R184 ;  /* 0x000000b800b87308 */ /* 0x000fe20000000800 */
[----:B------:R-:W-:Y:S01]  /*31e90*/  HMMA.16816.F32 R32, R40, R46, R32 ;  /* 0x0000002e2820723c */ /* 0x000fe20000001820 */
[----:B------:R-:W2:Y:S02]  /*31ea0*/  LDSM.16.MT88.4 R44, [R65+0x1800] ;  /* 0x00180000412c783b */ /* 0x000ea40000004200 */
[----:B------:R-:W-:Y:S06]  /*31eb0*/  F2FP.F16.F32.PACK_AB R40, R110, R151 ;  /* 0x000000976e28723e */ /* 0x000fec00000000ff */
[----:B------:R-:W3:Y:S01]  /*31ec0*/  MUFU.EX2 R118, R56 ;  /* 0x0000003800767308 */ /* 0x000ee20000000800 */
[----:B------:R-:W-:Y:S02]  /*31ed0*/  F2FP.F16.F32.PACK_AB R42, R106, R149 ;  /* 0x000000956a2a723e */ /* 0x000fe400000000ff */
[----:B----4-:R-:W-:Y:S07]  /*31ee0*/  F2FP.F16.F32.PACK_AB R41, R112, R155 ;  /* 0x0000009b7029723e */ /* 0x010fee00000000ff */
        /* <DEDUP_REMOVED lines=19> */
[----:B------:R-:W-:Y:S09]  /*32020*/  FFMA.FTZ R60, R114, R3, -R72 ;  /* 0x00000003723c7223 */ /* 0x000ff20000010848 */
[----:B------:R1:W4:Y:S01]  /*32030*/  MUFU.EX2 R114, R57 ;  /* 0x0000003900727308 */ /* 0x0003220000000800 */
[C---:B------:R-:W-:Y:S09]  /*32040*/  HMMA.16816.F32 R24, R40.reuse, R62, R24 ;  /* 0x0000003e2818723c */ /* 0x040ff20000001818 */
[----:B------:R-:W5:Y:S10]  /*32050*/  MUFU.EX2 R120, R60 ;  /* 0x0000003c00787308 */ /* 0x000f740000000800 */
[----:B------:R-:W-:Y:S01]  /*32060*/  MUFU.EX2 R192, R192 ;  /* 0x000000c000c07308 */ /* 0x000fe20000000800 */
[C---:B--2---:R-:W-:Y:S09]  /*32070*/  HMMA.16816.F32 R28, R40.reuse, R44, R28 ;  /* 0x0000002c281c723c */ /* 0x044ff2000000181c */
[----:B------:R-:W-:Y:S01]  /*32080*/  MUFU.EX2 R179, R181 ;  /* 0x000000b500b37308 */ /* 0x000fe20000000800 */
[----:B-1----:R-:W1:Y:S09]  /*32090*/  LDSM.16.MT88.4 R56, [R64+0x2000] ;  /* 0x002000004038783b */ /* 0x002e720000004200 */
[----:B------:R-:W-:Y:S01]  /*320a0*/  MUFU.EX2 R196, R196 ;  /* 0x000000c400c47308 */ /* 0x000fe20000000800 */
[----:B------:R-:W-:Y:S09]  /*320b0*/  HMMA.16816.F32 R32, R40, R46, R32 ;  /* 0x0000002e2820723c */ /* 0x000ff20000001820 */
[----:B------:R-:W-:Y:S01]  /*320c0*/  MUFU.EX2 R175, R177 ;  /* 0x000000b100af7308 */ /* 0x000fe20000000800 */
[----:B---3--:R-:W-:Y:S01]  /*320d0*/  F2FP.F16.F32.PACK_AB R40, R118, R161 ;  /* 0x000000a17628723e */ /* 0x008fe200000000ff */
[----:B------:R-:W2:Y:S01]  /*320e0*/  LDSM.16.MT88.4 R44, [R65+0x2000] ;  /* 0x00200000412c783b */ /* 0x000ea20000004200 */
[----:B----4-:R-:W-:Y:S07]  /*320f0*/  F2FP.F16.F32.PACK_AB R42, R114, R157 ;  /* 0x0000009d722a723e */ /* 0x010fee00000000ff */
[----:B------:R-:W-:Y:S01]  /*32100*/  MUFU.EX2 R194, R194 ;  /* 0x000000c200c27308 */ /* 0x000fe20000000800 */
[----:B-----5:R-:W-:Y:S01]  /*32110*/  F2FP.F16.F32.PACK_AB R41, R163, R120 ;  /* 0x00000078a329723e */ /* 0x020fe200000000ff */
[----:B------:R-:W-:Y:S01]  /*32120*/  FFMA.FTZ R129, R38, R220, R129 ;  /* 0x000000dc26817223 */ /* 0x000fe20000010081 */
[----:B------:R-:W-:Y:S07]  /*32130*/  F2FP.F16.F32.PACK_AB R43, R116, R159 ;  /* 0x0000009f742b723e */ /* 0x000fee00000000ff */
[----:B------:R-:W-:Y:S01]  /*32140*/  MUFU.EX2 R171, R173 ;  /* 0x000000ad00ab7308 */ /* 0x000fe20000000800 */
[-C--:B------:R-:W-:Y:S01]  /*32150*/  FFMA.FTZ R38, R123, R3.reuse, -R78 ;  /* 0x000000037b267223 */ /* 0x080fe2000001084e */
[----:B------:R-:W-:Y:S01]  /*32160*/  LDSM.16.MT88.4 R60, [R64+0x2800] ;  /* 0x00280000403c783b */ /* 0x000fe20000004200 */
[----:B------:R-:W-:Y:S07]  /*32170*/  FADD.FTZ R84, R84, R129 ;  /* 0x0000008154547221 */ /* 0x000fee0000010000 */
[----:B------:R-:W-:Y:S01]  /*32180*/  MUFU.EX2 R200, R200 ;  /* 0x000000c800c87308 */ /* 0x000fe20000000800 */
[C---:B------:R-:W-:Y:S09]  /*32190*/  HMMA.16816.F32 R4, R40.reuse, R48, R4 ;  /* 0x000000302804723c */ /* 0x040ff20000001804 */
[----:B------:R-:W-:Y:S01]  /*321a0*/  MUFU.EX2 R131, R169 ;  /* 0x000000a900837308 */ /* 0x000fe20000000800 */
[----:B------:R-:W-:Y:S01]  /*321b0*/  FADD.FTZ R127, R127, R84 ;  /* 0x000000547f7f7221 */ /* 0x000fe20000010000 */
[-C--:B------:R-:W-:Y:S08]  /*321c0*/  FFMA.FTZ R84, R103, R3.reuse, -R78 ;  /* 0x0000000367547223 */ /* 0x080ff0000001084e */
[----:B------:R-:W-:Y:S01]  /*321d0*/  MUFU.EX2 R198, R198 ;  /* 0x000000c600c67308 */ /* 0x000fe20000000800 */
[----:B------:R-:W-:Y:S01]  /*321e0*/  FADD.FTZ R82, R82, R127 ;  /* 0x0000007f52527221 */ /* 0x000fe20000010000 */
[C---:B------:R-:W-:Y:S01]  /*321f0*/  HMMA.16816.F32 R8, R40.reuse, R50, R8 ;  /* 0x000000322808723c */ /* 0x040fe20000001808 */
[----:B------:R-:W3:Y:S07]  /*32200*/  LDSM.16.MT88.4 R48, [R67+0xc800] ;  /* 0x00c800004330783b */ /* 0x000eee0000004200 */
[----:B------:R-:W-:Y:S01]  /*32210*/  MUFU.EX2 R38, R38 ;  /* 0x0000002600267308 */ /* 0x000fe20000000800 */
[----:B------:R-:W-:Y:S09]  /*32220*/  FADD.FTZ R143, R143, R82 ;  /* 0x000000528f8f7221 */ /* 0x000ff20000010000 */
[----:B------:R-:W-:Y:S01]  /*32230*/  MUFU.EX2 R103, R105 ;  /* 0x0000006900677308 */ /* 0x000fe20000000800 */
[----:B------:R-:W-:Y:S01]  /*32240*/  FADD.FTZ R143, R96, R143 ;  /* 0x0000008f608f7221 */ /* 0x000fe20000010000 */
[C---:B------:R-:W-:Y:S08]  /*32250*/  HMMA.16816.F32 R12, R40.reuse, R52, R12 ;  /* 0x00000034280c723c */ /* 0x040ff0000000180c */
[----:B------:R-:W-:Y:S01]  /*32260*/  MUFU.EX2 R84, R84 ;  /* 0x0000005400547308 */ /* 0x000fe20000000800 */
[----:B------:R-:W-:Y:S01]  /*32270*/  FADD.FTZ R94, R94, R143 ;  /* 0x0000008f5e5e7221 */ /* 0x000fe20000010000 */
[-C--:B------:R-:W-:Y:S08]  /*32280*/  FFMA.FTZ R96, R85, R3.reuse, -R78 ;  /* 0x0000000355607223 */ /* 0x080ff0000001084e */
[----:B------:R-:W-:Y:S01]  /*32290*/  MUFU.EX2 R77, R77 ;  /* 0x0000004d004d7308 */ /* 0x000fe20000000800 */
[----:B------:R-:W-:Y:S01]  /*322a0*/  FADD.FTZ R137, R137, R94 ;  /* 0x0000005e89897221 */ /* 0x000fe20000010000 */
[C---:B------:R-:W-:Y:S01]  /*322b0*/  HMMA.16816.F32 R16, R40.reuse, R54, R16 ;  /* 0x000000362810723c */ /* 0x040fe20000001810 */
[----:B------:R-:W4:Y:S02]  /*322c0*/  LDSM.16.MT88.4 R52, [R66+0xc800] ;  /* 0x00c800004234783b */ /* 0x000f240000004200 */
[-C--:B------:R-:W-:Y:S05]  /*322d0*/  FFMA.FTZ R94, R93, R3.reuse, -R72 ;  /* 0x000000035d5e7223 */ /* 0x080fea0000010848 */
[C---:B-1----:R-:W-:Y:S08]  /*322e0*/  HMMA.16816.F32 R20, R40.reuse, R56, R20 ;  /* 0x000000382814723c */ /* 0x042ff00000001814 */
[C---:B------:R-:W-:Y:S01]  /*322f0*/  HMMA.16816.F32 R24, R40.reuse, R58, R24 ;  /* 0x0000003a2818723c */ /* 0x040fe20000001818 */
[----:B------:R-:W-:Y:S02]  /*32300*/  LDSM.16.MT88.4 R56, [R64+0x3000] ;  /* 0x003000004038783b */ /* 0x000fe40000004200 */
[----:B------:R-:W-:Y:S01]  /*32310*/  FFMA.FTZ R88, R39, R214, R88 ;  /* 0x000000d627587223 */ /* 0x000fe20000010058 */
[-C--:B------:R-:W-:Y:S04]  /*32320*/  FFMA.FTZ R39, R119, R3.reuse, -R78 ;  /* 0x0000000377277223 */ /* 0x080fe8000001084e */
[C---:B--2---:R-:W-:Y:S01]  /*32330*/  HMMA.16816.F32 R28, R40.reuse, R44, R28 ;  /* 0x0000002c281c723c */ /* 0x044fe2000000181c */
[----:B------:R-:W-:Y:S02]  /*32340*/  MUFU.EX2 R119, R121 ;  /* 0x0000007900777308 */ /* 0x000fe40000000800 */
[----:B------:R-:W-:Y:S01]  /*32350*/  FADD.FTZ R88, R86, R88 ;  /* 0x0000005856587221 */ /* 0x000fe20000010000 */
[-C--:B------:R-:W-:Y:S07]  /*32360*/  FFMA.FTZ R86, R97, R3.reuse, -R72 ;  /* 0x0000000361567223 */ /* 0x080fee0000010848 */
[----:B------:R-:W-:Y:S01]  /*32370*/  MUFU.EX2 R39, R39 ;  /* 0x0000002700277308 */ /* 0x000fe20000000800 */
[----:B------:R-:W-:Y:S01]  /*32380*/  FADD.FTZ R125, R125, R88 ;  /* 0x000000587d7d7221 */ /* 0x000fe20000010000 */
[----:B------:R-:W-:Y:S01]  /*32390*/  HMMA.16816.F32 R32, R40, R46, R32 ;  /* 0x0000002e2820723c */ /* 0x000fe20000001820 */
[----:B------:R-:W1:Y:S07]  /*323a0*/  LDSM.16.MT88.4 R44, [R65+0x2800] ;  /* 0x00280000412c783b */ /* 0x000e6e0000004200 */
[----:B------:R-:W-:Y:S01]  /*323b0*/  MUFU.EX2 R86, R86 ;  /* 0x0000005600567308 */ /* 0x000fe20000000800 */
[----:B------:R-:W-:Y:S01]  /*323c0*/  F2FP.F16.F32.PACK_AB R40, R124, R136 ;  /* 0x000000887c28723e */ /* 0x000fe200000000ff */
[----:B------:R-:W-:Y:S01]  /*323d0*/  FFMA.FTZ R88, R99, R3, -R72 ;  /* 0x0000000363587223 */ /* 0x000fe20000010848 */
        /* <DEDUP_REMOVED lines=8> */
[C---:B---3--:R-:W-:Y:S09]  /*32460*/  HMMA.16816.F32 R4, R40.reuse, R48, R4 ;  /* 0x000000302804723c */ /* 0x048ff20000001804 */
[----:B------:R2:W-:Y:S01]  /*32470*/  MUFU.EX2 R88, R94 ;  /* 0x0000005e00587308 */ /* 0x0005e20000000800 */
[----:B------:R-:W-:Y:S01]  /*32480*/  FADD.FTZ R82, R145, R92 ;  /* 0x0000005c91527221 */ /* 0x000fe20000010000 */
[-C--:B------:R-:W-:Y:S03]  /*32490*/  FFMA.FTZ R92, R95, R3.reuse, -R72 ;  /* 0x000000035f5c7223 */ /* 0x080fe60000010848 */
[----:B------:R-:W-:Y:S01]  /*324a0*/  FADD.FTZ R141, R141, R82 ;  /* 0x000000528d8d7221 */ /* 0x000fe20000010000 */
[C---:B------:R-:W-:Y:S01]  /*324b0*/  HMMA.16816.F32 R8, R40.reuse, R50, R8 ;  /* 0x000000322808723c */ /* 0x040fe20000001808 */
[----:B------:R-:W3:Y:S03]  /*324c0*/  LDSM.16.MT88.4 R48, [R67+0xd000] ;  /* 0x00d000004330783b */ /* 0x000ee60000004200 */
[----:B------:R5:W-:Y:S01]  /*324d0*/  MUFU.EX2 R93, R92 ;  /* 0x0000005c005d7308 */ /* 0x000be20000000800 */
[----:B------:R-:W-:Y:S01]  /*324e0*/  FADD.FTZ R90, R90, R141 ;  /* 0x0000008d5a5a7221 */ /* 0x000fe20000010000 */
[----:B------:R-:W-:Y:S03]  /*324f0*/  FADD.FTZ R82, R102, R137 ;  /* 0x0000008966527221 */ /* 0x000fe60000010000 */
[----:B------:R-:W-:Y:S01]  /*32500*/  FADD.FTZ R147, R147, R90 ;  /* 0x0000005a93937221 */ /* 0x000fe20000010000 */
[C---:B----4-:R-:W-:Y:S03]  /*32510*/  HMMA.16816.F32 R12, R40.reuse, R52, R12 ;  /* 0x00000034280c723c */ /* 0x050fe6000000180c */
[----:B------:R-:W-:Y:S01]  /*32520*/  FADD.FTZ R82, R139, R82 ;  /* 0x000000528b527221 */ /* 0x000fe20000010000 */
[----:B------:R-:W-:Y:S01]  /*32530*/  FADD.FTZ R98, R98, R147 ;  /* 0x0000009362627221 */ /* 0x000fe20000010000 */
[-CC-:B--2---:R-:W-:Y:S01]  /*32540*/  FFMA.FTZ R94, R83, R3.reuse, -R72.reuse ;  /* 0x00000003535e7223 */ /* 0x184fe20000010848 */
[-C--:B------:R-:W-:Y:S01]  /*32550*/  FFMA.FTZ R83, R79, R3.reuse, -R72 ;  /* 0x000000034f537223 */ /* 0x080fe20000010848 */
[----:B------:R-:W-:Y:S01]  /*32560*/  FADD.FTZ R135, R135, R82 ;  /* 0x0000005287877221 */ /* 0x000fe20000010000 */
[C---:B------:R-:W-:Y:S01]  /*32570*/  HMMA.16816.F32 R16, R40.reuse, R54, R16 ;  /* 0x000000362810723c */ /* 0x040fe20000001810 */
[----:B------:R-:W2:Y:S02]  /*32580*/  LDSM.16.MT88.4 R52, [R66+0xd000] ;  /* 0x00d000004234783b */ /* 0x000ea40000004200 */
[----:B------:R-:W-:Y:S01]  /*32590*/  FADD.FTZ R133, R133, R98 ;  /* 0x0000006285857221 */ /* 0x000fe20000010000 */
[-C--:B------:R-:W-:Y:S01]  /*325a0*/  FFMA.FTZ R98, R81, R3.reuse, -R72 ;  /* 0x0000000351627223 */ /* 0x080fe20000010848 */
[----:B------:R-:W-:Y:S01]  /*325b0*/  FADD.FTZ R104, R104, R135 ;  /* 0x0000008768687221 */ /* 0x000fe20000010000 */
[-C--:B-----5:R-:W-:Y:S01]  /*325c0*/  FFMA.FTZ R92, R91, R3.reuse, -R78 ;  /* 0x000000035b5c7223 */ /* 0x0a0fe2000001084e */
[----:B------:R-:W-:Y:S01]  /*325d0*/  FADD.FTZ R100, R100, R133 ;  /* 0x0000008564647221 */ /* 0x000fe20000010000 */
[C---:B------:R-:W-:Y:S01]  /*325e0*/  HMMA.16816.F32 R20, R40.reuse, R60, R20 ;  /* 0x0000003c2814723c */ /* 0x040fe20000001814 */
[----:B------:R-:W-:Y:S02]  /*325f0*/  MUFU.EX2 R94, R94 ;  /* 0x0000005e005e7308 */ /* 0x000fe40000000800 */
[----:B------:R-:W-:Y:S01]  /*32600*/  FADD.FTZ R151, R151, R100 ;  /* 0x0000006497977221 */ /* 0x000fe20000010000 */
[-C--:B------:R-:W-:Y:S07]  /*32610*/  FFMA.FTZ R82, R107, R3.reuse, -R78 ;  /* 0x000000036b527223 */ /* 0x080fee000001084e */
[----:B------:R-:W-:Y:S01]  /*32620*/  MUFU.EX2 R79, R98 ;  /* 0x00000062004f7308 */ /* 0x000fe20000000800 */
[----:B------:R-:W-:Y:S01]  /*32630*/  FADD.FTZ R155, R155, R104 ;  /* 0x000000689b9b7221 */ /* 0x000fe20000010000 */
[----:B------:R-:W-:Y:S01]  /*32640*/  FADD.FTZ R110, R110, R151 ;  /* 0x000000976e6e7221 */ /* 0x000fe20000010000 */
[C---:B------:R-:W-:Y:S01]  /*32650*/  HMMA.16816.F32 R24, R40.reuse, R62, R24 ;  /* 0x0000003e2818723c */ /* 0x040fe20000001818 */
[----:B------:R-:W-:Y:S06]  /*32660*/  LDSM.16.MT88.4 R60, [R64+0x3800] ;  /* 0x00380000403c783b */ /* 0x000fec0000004200 */
[----:B------:R-:W-:Y:S01]  /*32670*/  MUFU.EX2 R82, R82 ;  /* 0x0000005200527308 */ /* 0x000fe20000000800 */
        /* <DEDUP_REMOVED lines=21> */
[-C--:B------:R-:W-:Y:S01]  /*327d0*/  FFMA.FTZ R90, R89, R3.reuse, -R78 ;  /* 0x00000003595a7223 */ /* 0x080fe2000001084e */
[----:B------:R-:W-:Y:S01]  /*327e0*/  FADD.FTZ R124, R124, R95 ;  /* 0x0000005f7c7c7221 */ /* 0x000fe20000010000 */
[----:B------:R-:W-:Y:S01]  /*327f0*/  MUFU.EX2 R89, R92 ;  /* 0x0000005c00597308 */ /* 0x000fe20000000800 */
[----:B------:R-:W-:Y:S01]  /*32800*/  FADD.FTZ R101, R116, R159 ;  /* 0x0000009f74657221 */ /* 0x000fe20000010000 */
[C---:B------:R-:W-:Y:S01]  /*32810*/  HMMA.16816.F32 R8, R40.reuse, R50, R8 ;  /* 0x000000322808723c */ /* 0x040fe20000001808 */
[----:B------:R-:W3:Y:S07]  /*32820*/  LDSM.16.MT88.4 R48, [R67+0xd800] ;  /* 0x00d800004330783b */ /* 0x000eee0000004200 */
[----:B------:R-:W-:Y:S01]  /*32830*/  MUFU.EX2 R92, R96 ;  /* 0x00000060005c7308 */ /* 0x000fe20000000800 */
[----:B------:R-:W-:Y:S01]  /*32840*/  FADD.FTZ R101, R138, R101 ;  /* 0x000000658a657221 */ /* 0x000fe20000010000 */
[----:B------:R-:W-:Y:S08]  /*32850*/  FADD.FTZ R167, R167, R124 ;  /* 0x0000007ca7a77221 */ /* 0x000ff00000010000 */
[----:B------:R-:W-:Y:S01]  /*32860*/  MUFU.EX2 R90, R90 ;  /* 0x0000005a005a7308 */ /* 0x000fe20000000800 */
[----:B------:R-:W-:Y:S01]  /*32870*/  FADD.FTZ R101, R132, R101 ;  /* 0x0000006584657221 */ /* 0x000fe20000010000 */
[C---:B--2---:R-:W-:Y:S08]  /*32880*/  HMMA.16816.F32 R12, R40.reuse, R52, R12 ;  /* 0x00000034280c723c */ /* 0x044ff0000000180c */
[----:B------:R-:W-:Y:S01]  /*32890*/  MUFU.EX2 R96, R83 ;  /* 0x0000005300607308 */ /* 0x000fe20000000800 */
[----:B------:R-:W-:Y:S01]  /*328a0*/  FADD.FTZ R95, R130, R101 ;  /* 0x00000065825f7221 */ /* 0x000fe20000010000 */
[----:B------:R-:W-:Y:S01]  /*328b0*/  FADD.FTZ R101, R122, R167 ;  /* 0x000000a77a657221 */ /* 0x000fe20000010000 */
[----:B------:R-:W-:Y:S02]  /*328c0*/  IMAD.MOV.U32 R167, RZ, RZ, R0 ;  /* 0x000000ffffa77224 */ /* 0x000fe400078e0000 */
[----:B------:R-:W-:Y:S01]  /*328d0*/  FADD.FTZ R95, R134, R95 ;  /* 0x0000005f865f7221 */ /* 0x000fe20000010000 */
[C---:B------:R-:W-:Y:S01]  /*328e0*/  HMMA.16816.F32 R16, R40.reuse, R54, R16 ;  /* 0x000000362810723c */ /* 0x040fe20000001810 */
[----:B------:R-:W2:Y:S02]  /*328f0*/  LDSM.16.MT88.4 R52, [R66+0xd800] ;  /* 0x00d800004234783b */ /* 0x000ea40000004200 */
[----:B------:R-:W-:Y:S01]  /*32900*/  FADD.FTZ R101, R152, R101 ;  /* 0x0000006598657221 */ /* 0x000fe20000010000 */
[----:B------:R-:W-:Y:S03]  /*32910*/  FADD.FTZ R95, R144, R95 ;  /* 0x0000005f905f7221 */ /* 0x000fe60000010000 */
[----:B------:R-:W-:Y:S01]  /*32920*/  FADD.FTZ R101, R140, R101 ;  /* 0x000000658c657221 */ /* 0x000fe20000010000 */
[C---:B------:R-:W-:Y:S03]  /*32930*/  HMMA.16816.F32 R20, R40.reuse, R56, R20 ;  /* 0x000000382814723c */ /* 0x040fe60000001814 */
[-C--:B------:R-:W-:Y:S01]  /*32940*/  FFMA.FTZ R56, R178, R3.reuse, -R72 ;  /* 0x00000003b2387223 */ /* 0x080fe20000010848 */
[-CC-:B------:R-:W-:Y:S01]  /*32950*/  FFMA.FTZ R57, R170, R3.reuse, -R78.reuse ;  /* 0x00000003aa397223 */ /* 0x180fe2000001084e */
[----:B------:R-:W-:Y:S01]  /*32960*/  FADD.FTZ R95, R154, R95 ;  /* 0x0000005f9a5f7221 */ /* 0x000fe20000010000 */
[----:B------:R-:W-:Y:S01]  /*32970*/  FADD.FTZ R91, R146, R101 ;  /* 0x00000065925b7221 */ /* 0x000fe20000010000 */
[----:B------:R4:W-:Y:S01]  /*32980*/  MUFU.EX2 R176, R56 ;  /* 0x0000003800b07308 */ /* 0x0009e20000000800 */
[C---:B------:R-:W-:Y:S09]  /*32990*/  HMMA.16816.F32 R24, R40.reuse, R58, R24 ;  /* 0x0000003a2818723c */ /* 0x040ff20000001818 */
[----:B------:R5:W3:Y:S01]  /*329a0*/  MUFU.EX2 R178, R180 ;  /* 0x000000b400b27308 */ /* 0x000ae20000000800 */
[-CC-:B------:R-:W-:Y:S01]  /*329b0*/  FFMA.FTZ R58, R128, R3.reuse, -R78.reuse ;  /* 0x00000003803a7223 */ /* 0x180fe2000001084e */
[----:B------:R-:W-:Y:S02]  /*329c0*/  FADD.FTZ R91, R142, R91 ;  /* 0x0000005b8e5b7221 */ /* 0x000fe40000010000 */
[----:B------:R-:W-:Y:S01]  /*329d0*/  LDSM.16.MT88.4 R140, [R64+0x7800] ;  /* 0x00780000408c783b */ /* 0x000fe20000004200 */
[C---:B-1----:R-:W-:Y:S05]  /*329e0*/  HMMA.16816.F32 R28, R40.reuse, R44, R28 ;  /* 0x0000002c281c723c */ /* 0x042fea000000181c */
[----:B------:R1:W2:Y:S01]  /*329f0*/  MUFU.EX2 R170, R172 ;  /* 0x000000ac00aa7308 */ /* 0x0002a20000000800 */
[----:B------:R-:W-:Y:S01]  /*32a00*/  FADD.FTZ R91, R166, R91 ;  /* 0x0000005ba65b7221 */ /* 0x000fe20000010000 */
[-C--:B----4-:R-:W-:Y:S08]  /*32a10*/  FFMA.FTZ R56, R168, R3.reuse, -R78 ;  /* 0x00000003a8387223 */ /* 0x090ff0000001084e */
[----:B------:R-:W4:Y:S01]  /*32a20*/  MUFU.EX2 R168, R57 ;  /* 0x0000003900a87308 */ /* 0x000f220000000800 */
[----:B------:R-:W-:Y:S01]  /*32a30*/  HMMA.16816.F32 R32, R40, R46, R32 ;  /* 0x0000002e2820723c */ /* 0x000fe20000001820 */
[----:B------:R-:W4:Y:S02]  /*32a40*/  LDSM.16.MT88.4 R44, [R65+0x3800] ;  /* 0x00380000412c783b */ /* 0x000f240000004200 */
[----:B------:R-:W-:Y:S01]  /*32a50*/  F2FP.F16.F32.PACK_AB R40, R158, R166 ;  /* 0x000000a69e28723e */ /* 0x000fe200000000ff */
[-CC-:B-----5:R-:W-:Y:S01]  /*32a60*/  FFMA.FTZ R180, R229, R3.reuse, -R72.reuse ;  /* 0x00000003e5b47223 */ /* 0x1a0fe20000010848 */
[----:B------:R-:W-:Y:S04]  /*32a70*/  F2FP.F16.F32.PACK_AB R42, R156, R160 ;  /* 0x000000a09c2a723e */ /* 0x000fe800000000ff */
[----:B------:R-:W5:Y:S01]  /*32a80*/  MUFU.EX2 R128, R56 ;  /* 0x0000003800807308 */ /* 0x000f620000000800 */
[----:B---3--:R-:W-:Y:S01]  /*32a90*/  F2FP.F16.F32.PACK_AB R41, R176, R178 ;  /* 0x000000b2b029723e */ /* 0x008fe200000000ff */
[-C--:B-1----:R-:W-:Y:S01]  /*32aa0*/  FFMA.FTZ R172, R215, R3.reuse, -R72 ;  /* 0x00000003d7ac7223 */ /* 0x082fe20000010848 */
[----:B------:R-:W-:Y:S01]  /*32ab0*/  F2FP.F16.F32.PACK_AB R43, R174, R162 ;  /* 0x000000a2ae2b723e */ /* 0x000fe200000000ff */
[----:B------:R-:W-:Y:S06]  /*32ac0*/  FADD.FTZ R81, R158, R91 ;  /* 0x0000005b9e517221 */ /* 0x000fec0000010000 */
[----:B------:R-:W-:Y:S01]  /*32ad0*/  MUFU.EX2 R180, R180 ;  /* 0x000000b400b47308 */ /* 0x000fe20000000800 */
[----:B------:R-:W-:Y:S02]  /*32ae0*/  IMAD.MOV.U32 R166, RZ, RZ, R2 ;  /* 0x000000ffffa67224 */ /* 0x000fe400078e0002 */
[----:B------:R-:W-:Y:S07]  /*32af0*/  FADD.FTZ R81, R160, R81 ;  /* 0x00000051a0517221 */ /* 0x000fee0000010000 */
[----:B------:R-:W-:Y:S01]  /*32b00*/  MUFU.EX2 R215, R221 ;  /* 0x000000dd00d77308 */ /* 0x000fe20000000800 */
[C---:B------:R-:W-:Y:S03]  /*32b10*/  HMMA.16816.F32 R4, R40.reuse, R48, R4 ;  /* 0x000000302804723c */ /* 0x040fe60000001804 */
[----:B------:R-:W-:Y:S06]  /*32b20*/  FADD.FTZ R81, R156, R81 ;  /* 0x000000519c517221 */ /* 0x000fec0000010000 */
[----:B------:R-:W-:Y:S01]  /*32b30*/  MUFU.EX2 R172, R172 ;  /* 0x000000ac00ac7308 */ /* 0x000fe20000000800 */
[----:B------:R-:W-:Y:S01]  /*32b40*/  LDSM.16.MT88.4 R156, [R67+0x11800] ;  /* 0x01180000439c783b */ /* 0x000fe20000004200 */
[----:B--2---:R-:W-:Y:S01]  /*32b50*/  FADD.FTZ R81, R170, R81 ;  /* 0x00000051aa517221 */ /* 0x004fe20000010000 */
[C---:B------:R-:W-:Y:S03]  /*32b60*/  HMMA.16816.F32 R8, R40.reuse, R50, R8 ;  /* 0x000000322808723c */ /* 0x040fe60000001808 */
[----:B----4-:R-:W-:Y:S03]  /*32b70*/  FADD.FTZ R81, R168, R81 ;  /* 0x00000051a8517221 */ /* 0x010fe60000010000 */
[----:B------:R-:W1:Y:S01]  /*32b80*/  LDSM.16.MT88.4 R48, [R67+0xe000] ;  /* 0x00e000004330783b */ /* 0x000e620000004200 */
[----:B-----5:R-:W-:Y:S01]  /*32b90*/  FADD.FTZ R81, R128, R81 ;  /* 0x0000005180517221 */ /* 0x020fe20000010000 */
[C---:B------:R-:W-:Y:S08]  /*32ba0*/  HMMA.16816.F32 R12, R40.reuse, R52, R12 ;  /* 0x00000034280c723c */ /* 0x040ff0000000180c */
[C---:B------:R-:W-:Y:S01]  /*32bb0*/  HMMA.16816.F32 R16, R40.reuse, R54, R16 ;  /* 0x000000362810723c */ /* 0x040fe20000001810 */
[----:B------:R-:W2:Y:S07]  /*32bc0*/  LDSM.16.MT88.4 R52, [R66+0xe000] ;  /* 0x00e000004234783b */ /* 0x000eae0000004200 */
[C---:B------:R-:W-:Y:S03]  /*32bd0*/  HMMA.16816.F32 R20, R40.reuse, R60, R20 ;  /* 0x0000003c2814723c */ /* 0x040fe60000001814 */
[----:B------:R-:W-:Y:S02]  /*32be0*/  FFMA.FTZ R60, R126, R3, -R72 ;  /* 0x000000037e3c7223 */ /* 0x000fe40000010848 */
[----:B------:R3:W4:Y:S03]  /*32bf0*/  MUFU.EX2 R126, R58 ;  /* 0x0000003a007e7308 */ /* 0x0007260000000800 */
[C---:B------:R-:W-:Y:S07]  /*32c00*/  HMMA.16816.F32 R24, R40.reuse, R62, R24 ;  /* 0x0000003e2818723c */ /* 0x040fee0000001818 */
[----:B------:R-:W5:Y:S01]  /*32c10*/  MUFU.EX2 R229, R60 ;  /* 0x0000003c00e57308 */ /* 0x000f620000000800 */
[C---:B------:R-:W-:Y:S01]  /*32c20*/  HMMA.16816.F32 R28, R40.reuse, R44, R28 ;  /* 0x0000002c281c723c */ /* 0x040fe2000000181c */
[----:B---3--:R-:W3:Y:S07]  /*32c30*/  LDSM.16.MT88.4 R56, [R64+0x4000] ;  /* 0x004000004038783b */ /* 0x008eee0000004200 */
[----:B------:R-:W-:Y:S03]  /*32c40*/  HMMA.16816.F32 R32, R40, R46, R32 ;  /* 0x0000002e2820723c */ /* 0x000fe60000001820 */
[----:B------:R-:W-:Y:S01]  /*32c50*/  F2FP.F16.F32.PACK_AB R40, R168, R170 ;  /* 0x000000aaa828723e */ /* 0x000fe200000000ff */
[----:B------:R-:W3:Y:S01]  /*32c60*/  LDSM.16.MT88.4 R44, [R65+0x4000] ;  /* 0x00400000412c783b */ /* 0x000ee20000004200 */
[C---:B----4-:R-:W-:Y:S01]  /*32c70*/  F2FP.F16.F32.PACK_AB R42, R126.reuse, R128 ;  /* 0x000000807e2a723e */ /* 0x050fe200000000ff */
[----:B------:R-:W-:Y:S01]  /*32c80*/  FADD.FTZ R126, R126, R81 ;  /* 0x000000517e7e7221 */ /* 0x000fe20000010000 */
[----:B-----5:R-:W-:Y:S02]  /*32c90*/  F2FP.F16.F32.PACK_AB R41, R180, R229 ;  /* 0x000000e5b429723e */ /* 0x020fe400000000ff */
[----:B------:R-:W-:Y:S03]  /*32ca0*/  F2FP.F16.F32.PACK_AB R43, R172, R215 ;  /* 0x000000d7ac2b723e */ /* 0x000fe600000000ff */
[----:B------:R-:W-:Y:S04]  /*32cb0*/  LDSM.16.MT88.4 R60, [R64+0x4800] ;  /* 0x00480000403c783b */ /* 0x000fe80000004200 */
        /* <DEDUP_REMOVED lines=27> */
[----:B------:R-:W-:Y:S02]  /*32e70*/  MUFU.EX2 R61, R193 ;  /* 0x000000c1003d7308 */ /* 0x000fe40000000800 */
[-C--:B------:R-:W-:Y:S05]  /*32e80*/  FFMA.FTZ R60, R191, R3.reuse, -R78 ;  /* 0x00000003bf3c7223 */ /* 0x080fea000001084e */
[C---:B------:R-:W-:Y:S03]  /*32e90*/  HMMA.16816.F32 R24, R40.reuse, R62, R24 ;  /* 0x0000003e2818723c */ /* 0x040fe60000001818 */
[----:B------:R-:W4:Y:S01]  /*32ea0*/  MUFU.EX2 R60, R60 ;  /* 0x0000003c003c7308 */ /* 0x000f220000000800 */
[-CC-:B------:R-:W-:Y:S01]  /*32eb0*/  FFMA.FTZ R63, R185, R3.reuse, -R72.reuse ;  /* 0x00000003b93f7223 */ /* 0x180fe20000010848 */
[----:B------:R-:W-:Y:S03]  /*32ec0*/  FFMA.FTZ R62, R183, R3, -R72 ;  /* 0x00000003b73e7223 */ /* 0x000fe60000010848 */
[C---:B---3--:R-:W-:Y:S05]  /*32ed0*/  HMMA.16816.F32 R28, R40.reuse, R44, R28 ;  /* 0x0000002c281c723c */ /* 0x048fea000000181c */
[----:B------:R-:W-:Y:S10]  /*32ee0*/  MUFU.EX2 R63, R63 ;  /* 0x0000003f003f7308 */ /* 0x000ff40000000800 */
[----:B------:R-:W3:Y:S01]  /*32ef0*/  MUFU.EX2 R62, R62 ;  /* 0x0000003e003e7308 */ /* 0x000ee20000000800 */
[----:B------:R-:W-:Y:S01]  /*32f00*/  HMMA.16816.F32 R32, R40, R46, R32 ;  /* 0x0000002e2820723c */ /* 0x000fe20000001820 */
[----:B------:R-:W5:Y:S02]  /*32f10*/  LDSM.16.MT88.4 R44, [R65+0x5000] ;  /* 0x00500000412c783b */ /* 0x000f640000004200 */
[----:B------:R-:W-:Y:S01]  /*32f20*/  F2FP.F16.F32.PACK_AB R40, R190, R195 ;  /* 0x000000c3be28723e */ /* 0x000fe200000000ff */
[----:B------:R-:W-:Y:S01]  /*32f30*/  FADD.FTZ R195, R195, R182 ;  /* 0x000000b6c3c37221 */ /* 0x000fe20000010000 */
[----:B----4-:R-:W-:Y:S02]  /*32f40*/  F2FP.F16.F32.PACK_AB R42, R60, R61 ;  /* 0x0000003d3c2a723e */ /* 0x010fe400000000ff */
[----:B------:R-:W-:Y:S01]  /*32f50*/  F2FP.F16.F32.PACK_AB R41, R192, R187 ;  /* 0x000000bbc029723e */ /* 0x000fe200000000ff */
[----:B------:R-:W-:Y:S01]  /*32f60*/  FADD.FTZ R190, R190, R195 ;  /* 0x000000c3bebe7221 */ /* 0x000fe20000010000 */
[----:B---3--:R-:W-:Y:S03]  /*32f70*/  F2FP.F16.F32.PACK_AB R43, R62, R63 ;  /* 0x0000003f3e2b723e */ /* 0x008fe600000000ff */
[----:B------:R-:W-:Y:S04]  /*32f80*/  FADD.FTZ R61, R61, R190 ;  /* 0x000000be3d3d7221 */ /* 0x000fe80000010000 */
[----:B------:R-:W-:Y:S01]  /*32f90*/  FADD.FTZ R60, R60, R61 ;  /* 0x0000003d3c3c7221 */ /* 0x000fe20000010000 */
        /* <DEDUP_REMOVED lines=12> */
[----:B------:R-:W-:Y:S01]  /*33060*/  F2FP.F16.F32.PACK_AB R40, R196, R179 ;  /* 0x000000b3c428723e */ /* 0x000fe200000000ff */
[----:B------:R-:W-:Y:S01]  /*33070*/  FADD.FTZ R179, R179, R60 ;  /* 0x0000003cb3b37221 */ /* 0x000fe20000010000 */
[----:B------:R-:W-:Y:S02]  /*33080*/  F2FP.F16.F32.PACK_AB R42, R194, R175 ;  /* 0x000000afc22a723e */ /* 0x000fe400000000ff */
[----:B------:R-:W-:Y:S01]  /*33090*/  F2FP.F16.F32.PACK_AB R41, R200, R171 ;  /* 0x000000abc829723e */ /* 0x000fe200000000ff */
[----:B------:R-:W-:Y:S01]  /*330a0*/  FADD.FTZ R196, R196, R179 ;  /* 0x000000b3c4c47221 */ /* 0x000fe20000010000 */
        /* <DEDUP_REMOVED lines=8> */
[----:B------:R-:W-:Y:S02]  /*33130*/  MUFU.EX2 R57, R115 ;  /* 0x0000007300397308 */ /* 0x000fe40000000800 */
[-CC-:B------:R-:W-:Y:S05]  /*33140*/  FFMA.FTZ R56, R113, R3.reuse, -R72.reuse ;  /* 0x0000000371387223 */ /* 0x180fea0000010848 */
[C---:B------:R-:W-:Y:S03]  /*33150*/  HMMA.16816.F32 R24, R40.reuse, R58, R24 ;  /* 0x0000003a2818723c */ /* 0x040fe60000001818 */
[----:B------:R-:W3:Y:S01]  /*33160*/  MUFU.EX2 R56, R56 ;  /* 0x0000003800387308 */ /* 0x000ee20000000800 */
[----:B------:R-:W-:Y:S09]  /*33170*/  FFMA.FTZ R58, R109, R3, -R72 ;  /* 0x000000036d3a7223 */ /* 0x000ff20000010848 */
[----:B------:R-:W-:Y:S01]  /*33180*/  MUFU.EX2 R59, R111 ;  /* 0x0000006f003b7308 */ /* 0x000fe20000000800 */
[C---:B----4-:R-:W-:Y:S09]  /*33190*/  HMMA.16816.F32 R28, R40.reuse, R44, R28 ;  /* 0x0000002c281c723c */ /* 0x050ff2000000181c */
[----:B------:R-:W4:Y:S01]  /*331a0*/  MUFU.EX2 R58, R58 ;  /* 0x0000003a003a7308 */ /* 0x000f220000000800 */
[----:B------:R-:W-:Y:S01]  /*331b0*/  HMMA.16816.F32 R32, R40, R46, R32 ;  /* 0x0000002e2820723c */ /* 0x000fe20000001820 */
[----:B------:R-:W5:Y:S02]  /*331c0*/  LDSM.16.MT88.4 R44, [R64+0x6000] ;  /* 0x00600000402c783b */ /* 0x000f640000004200 */
[----:B------:R-:W-:Y:S02]  /*331d0*/  F2FP.F16.F32.PACK_AB R40, R119, R38 ;  /* 0x000000267728723e */ /* 0x000fe400000000ff */
[----:B------:R-:W-:Y:S02]  /*331e0*/  F2FP.F16.F32.PACK_AB R42, R80, R39 ;  /* 0x00000027502a723e */ /* 0x000fe400000000ff */
[----:B---3--:R-:W-:Y:S02]  /*331f0*/  F2FP.F16.F32.PACK_AB R41, R56, R57 ;  /* 0x000000393829723e */ /* 0x008fe400000000ff */
[----:B----4-:R-:W-:Y:S07]  /*33200*/  F2FP.F16.F32.PACK_AB R43, R58, R59 ;  /* 0x0000003b3a2b723e */ /* 0x010fee00000000ff */
[C---:B-1----:R-:W-:Y:S08]  /*33210*/  HMMA.16816.F32 R4, R40.reuse, R48, R4 ;  /* 0x000000302804723c */ /* 0x042ff00000001804 */
[C---:B------:R-:W-:Y:S01]  /*33220*/  HMMA.16816.F32 R8, R40.reuse, R50, R8 ;  /* 0x000000322808723c */ /* 0x040fe20000001808 */
[----:B------:R-:W1:Y:S07]  /*33230*/  LDSM.16.MT88.4 R48, [R65+0x6000] ;  /* 0x006000004130783b */ /* 0x000e6e0000004200 */
[C---:B--2---:R-:W-:Y:S08]  /*33240*/  HMMA.16816.F32 R12, R40.reuse, R52, R12 ;  /* 0x00000034280c723c */ /* 0x044ff0000000180c */
[C---:B------:R-:W-:Y:S01]  /*33250*/  HMMA.16816.F32 R16, R40.reuse, R54, R16 ;  /* 0x000000362810723c */ /* 0x040fe20000001810 */
[----:B------:R-:W2:Y:S07]  /*33260*/  LDSM.16.MT88.4 R52, [R67+0x10800] ;  /* 0x010800004334783b */ /* 0x000eae0000004200 */
[C---:B-----5:R-:W-:Y:S08]  /*33270*/  HMMA.16816.F32 R20, R40.reuse, R44, R20 ;  /* 0x0000002c2814723c */ /* 0x060ff00000001814 */
        /* <DEDUP_REMOVED lines=21> */
[C---:B-1----:R-:W-:Y:S01]  /*333d0*/  HMMA.16816.F32 R20, R40.reuse, R48, R20 ;  /* 0x000000302814723c */ /* 0x042fe20000001814 */
[----:B------:R-:W-:Y:S02]  /*333e0*/  LDSM.16.MT88.4 R148, [R66+0x11800] ;  /* 0x011800004294783b */ /* 0x000fe40000004200 */
        /* <DEDUP_REMOVED lines=13> */
[----:B----4-:R-:W-:Y:S02]  /*334c0*/  F2FP.F16.F32.PACK_AB R42, R92, R85 ;  /* 0x000000555c2a723e */ /* 0x010fe400000000ff */
        /* <DEDUP_REMOVED lines=8> */
[----:B------:R-:W3:Y:S02]  /*33550*/  LDSM.16.MT88.4 R44, [R65+0x7000] ;  /* 0x00700000412c783b */ /* 0x000ee40000004200 */
[----:B------:R-:W-:Y:S04]  /*33560*/  FADD.FTZ R192, R192, R187 ;  /* 0x000000bbc0c07221 */ /* 0x000fe80000010000 */
[----:B------:R-:W-:Y:S01]  /*33570*/  FADD.FTZ R63, R63, R192 ;  /* 0x000000c03f3f7221 */ /* 0x000fe20000010000 */
[C---:B-1----:R-:W-:Y:S01]  /*33580*/  HMMA.16816.F32 R12, R40.reuse, R48, R12 ;  /* 0x00000030280c723c */ /* 0x042fe2000000180c */
[----:B------:R-:W-:Y:S02]  /*33590*/  MUFU.EX2 R48, R75 ;  /* 0x0000004b00307308 */ /* 0x000fe40000000800 */
[-CC-:B------:R-:W-:Y:S01]  /*335a0*/  FFMA.FTZ R49, R76, R3.reuse, -R78.reuse ;  /* 0x000000034c317223 */ /* 0x180fe2000001084e */
[-C--:B------:R-:W-:Y:S01]  /*335b0*/  FFMA.FTZ R78, R74, R3.reuse, -R78 ;  /* 0x000000034a4e7223 */ /* 0x080fe2000001084e */
[----:B------:R-:W-:Y:S03]  /*335c0*/  FADD.FTZ R62, R62, R63 ;  /* 0x0000003f3e3e7221 */ /* 0x000fe60000010000 */
[C---:B------:R-:W-:Y:S03]  /*335d0*/  HMMA.16816.F32 R16, R40.reuse, R50, R16 ;  /* 0x000000322810723c */ /* 0x040fe60000001810 */
[----:B------:R-:W-:Y:S01]  /*335e0*/  MUFU.EX2 R51, R78 ;  /* 0x0000004e00337308 */ /* 0x000fe20000000800 */
[----:B------:R-:W-:Y:S09]  /*335f0*/  FADD.FTZ R171, R171, R62 ;  /* 0x0000003eabab7221 */ /* 0x000ff20000010000 */
[----:B------:R-:W1:Y:S01]  /*33600*/  MUFU.EX2 R49, R49 ;  /* 0x0000003100317308 */ /* 0x000e620000000800 */
        /* <DEDUP_REMOVED lines=8> */
[----:B------:R-:W-:Y:S01]  /*33690*/  MUFU.EX2 R37, R72 ;  /* 0x0000004800257308 */ /* 0x000fe20000000800 */
[----:B-1----:R-:W-:Y:S01]  /*336a0*/  F2FP.F16.F32.PACK_AB R132, R49, R48 ;  /* 0x000000303184723e */ /* 0x002fe200000000ff */
[----:B------:R-:W-:Y:S08]  /*336b0*/  FADD.FTZ R198, R198, R131 ;  /* 0x00000083c6c67221 */ /* 0x000ff00000010000 */
[----:B------:R-:W1:Y:S01]  /*336c0*/  MUFU.EX2 R3, R70 ;  /* 0x0000004600037308 */ /* 0x000e620000000800 */
[----:B--2---:R-:W-:Y:S01]  /*336d0*/  F2FP.F16.F32.PACK_AB R134, R51, R50 ;  /* 0x000000323386723e */ /* 0x004fe200000000ff */
[----:B------:R-:W-:Y:S01]  /*336e0*/  FADD.FTZ R57, R57, R198 ;  /* 0x000000c639397221 */ /* 0x000fe20000010000 */
[C---:B---3--:R-:W-:Y:S07]  /*336f0*/  HMMA.16816.F32 R28, R40.reuse, R44, R28 ;  /* 0x0000002c281c723c */ /* 0x048fee000000181c */
[----:B------:R-:W2:Y:S01]  /*33700*/  MUFU.EX2 R36, R53 ;  /* 0x0000003500247308 */ /* 0x000ea20000000800 */
[----:B------:R-:W-:Y:S04]  /*33710*/  FADD.FTZ R56, R56, R57 ;  /* 0x0000003938387221 */ /* 0x000fe80000010000 */
[----:B------:R-:W-:Y:S01]  /*33720*/  FADD.FTZ R59, R59, R56 ;  /* 0x000000383b3b7221 */ /* 0x000fe20000010000 */
[----:B------:R-:W-:Y:S03]  /*33730*/  HMMA.16816.F32 R32, R40, R46, R32 ;  /* 0x0000002e2820723c */ /* 0x000fe60000001820 */
[----:B-1----:R-:W-:Y:S01]  /*33740*/  F2FP.F16.F32.PACK_AB R133, R3, R52 ;  /* 0x000000340385723e */ /* 0x002fe200000000ff */
        /* <DEDUP_REMOVED lines=40> */
[----:B------:R-:W-:Y:S05]  /*339d0*/  FADD.FTZ R4, R51, R50 ;  /* 0x0000003233047221 */ /* 0x000fea0000010000 */
[----:B------:R1:W-:Y:S04]  /*339e0*/  STL [R1+0x4], R4 ;  /* 0x0000040401007387 */ /* 0x0003e80000100800 */
[----:B------:R1:W-:Y:S01]  /*339f0*/  STL [R1], R3 ;  /* 0x0000000301007387 */ /* 0x0003e20000100800 */
[----:B------:R-:W-:Y:S05]  /*33a00*/  @P0 BRA `(.L_x_7194) ;  /* 0xffffff4000b00947 */ /* 0x000fea000383ffff */
.L_x_7187:
[----:B------:R3:W5:Y:S04]  /*33a10*/  LDL R14, [R1+0x4] ;  /* 0x00000400010e7983 */ /* 0x0007680000100800 */
[----:B------:R3:W5:Y:S04]  /*33a20*/  LDL R13, [R1] ;  /* 0x00000000010d7983 */ /* 0x0007680000100800 */
[----:B------:R3:W5:Y:S01]  /*33a30*/  LD.E R7, desc[UR4][R164.64+0xd8] ;  /* 0x0000d804a4077980 */ /* 0x000762000c101900 */
[----:B------:R-:W-:Y:S01]  /*33a40*/  UMOV UR6, 0xffffffff ;  /* 0xffffffff00067882 */ /* 0x000fe20000000000 */
[----:B------:R-:W-:-:S02]  /*33a50*/  MOV R6, 0x20 ;  /* 0x0000002000067802 */ /* 0x000fc40000000f00 */
[----:B------:R-:W-:Y:S05]  /*33a60*/  BRA.DIV UR6, `(.L_x_7195) ;  /* 0x0000000e06b07947 */ /* 0x000fea000b800000 */
[----:B-----5:R-:W4:Y:S04]  /*33a70*/  SHFL.BFLY PT, R10, R14, 0x2, 0x1f ;  /* 0x0c401f000e0a7f89 */ /* 0x020f2800000e0000 */
[----:B------:R-:W2:Y:S01]  /*33a80*/  SHFL.BFLY PT, R12, R13, 0x2, 0x1f ;  /* 0x0c401f000d0c7f89 */ /* 0x000ea200000e0000 */
[----:B----4-:R-:W-:Y:S01]  /*33a90*/  FADD.FTZ R10, R10, R14 ;  /* 0x0000000e0a0a7221 */ /* 0x010fe20000010000 */
[----:B--2---:R-:W-:-:S04]  /*33aa0*/  FADD.FTZ R11, R12, R13 ;  /* 0x0000000d0c0b7221 */ /* 0x004fc80000010000 */
[----:B------:R-:W2:Y:S04]  /*33ab0*/  SHFL.BFLY PT, R9, R10, 0x1, 0x1f ;  /* 0x0c201f000a097f89 */ /* 0x000ea800000e0000 */
[----:B------:R4:W1:Y:S01]  /*33ac0*/  SHFL.BFLY PT, R12, R11, 0x1, 0x1f ;  /* 0x0c201f000b0c7f89 */ /* 0x00086200000e0000 */
[----:B--2---:R-:W-:-:S07]  /*33ad0*/  FADD.FTZ R9, R10, R9 ;  /* 0x000000090a097221 */ /* 0x004fce0000010000 */
.L_x_7208:
[----:B-1----:R-:W1:Y:S01]  /*33ae0*/  S2R R3, SR_CgaCtaId ;  /* 0x0000000000037919 */ /* 0x002e620000008800 */
[----:B------:R-:W-:Y:S01]  /*33af0*/  MOV R8, 0x400 ;  /* 0x0000040000087802 */ /* 0x000fe20000000f00 */
[----:B------:R-:W2:Y:S01]  /*33b00*/  MUFU.RCP R4, R9 ;  /* 0x0000000900047308 */ /* 0x000ea20000001000 */
[----:B------:R-:W-:Y:S01]  /*33b10*/  FSETP.NE.FTZ.AND P1, PT, R9, RZ, PT ;  /* 0x000000ff0900720b */ /* 0x000fe20003f35000 */
[----:B------:R-:W-:Y:S01]  /*33b20*/  FADD.FTZ R12, R11, R12 ;  /* 0x0000000c0b0c7221 */ /* 0x000fe20000010000 */
[----:B------:R-:W-:-:S04]  /*33b30*/  MOV R10, 0x10 ;  /* 0x00000010000a7802 */ /* 0x000fc80000000f00 */
[----:B------:R-:W-:Y:S01]  /*33b40*/  FSETP.NE.FTZ.AND P0, PT, R12, RZ, PT ;  /* 0x000000ff0c00720b */ /* 0x000fe20003f15000 */
[----:B------:R-:W5:Y:S01]  /*33b50*/  MUFU.RCP R5, R12 ;  /* 0x0000000c00057308 */ /* 0x000f620000001000 */
[----:B------:R-:W-:Y:S02]  /*33b60*/  SEL R10, R10, 0xfffffff0, !P2 ;  /* 0xfffffff00a0a7807 */ /* 0x000fe40005000000 */
        /* <DEDUP_REMOVED lines=8> */
[----:B-1----:R-:W-:Y:S01]  /*33bf0*/  LEA R3, R3, R8, 0x18 ;  /* 0x0000000803037211 */ /* 0x002fe200078ec0ff */
        /* <DEDUP_REMOVED lines=10> */
[----:B-----5:R-:W-:-:S02]  /*33ca0*/  FSEL R5, R5, 1, P0 ;  /* 0x3f80000005057808 */ /* 0x020fc40000000000 */
        /* <DEDUP_REMOVED lines=19> */
[C---:B-1----:R-:W-:Y:S02]  /*33de0*/  SHF.L.U32 R4, R8.reuse, 0x4, RZ ;  /* 0x0000000408047819 */ /* 0x042fe400000006ff */
[----:B------:R-:W-:Y:S02]  /*33df0*/  R2P PR, R8, 0x18 ;  /* 0x0000001808007804 */ /* 0x000fe40000000000 */
[----:B------:R-:W-:Y:S02]  /*33e00*/  LOP3.LUT R4, R4, 0x1c0, RZ, 0xc0, !PT ;  /* 0x000001c004047812 */ /* 0x000fe400078ec0ff */
[----:B------:R-:W-:Y:S02]  /*33e10*/  F2FP.F16.F32.PACK_AB R134, R5, R134 ;  /* 0x000000860586723e */ /* 0x000fe400000000ff */
        /* <DEDUP_REMOVED lines=14> */
[----:B------:R1:W-:Y:S01]  /*33f00*/  STS [R11+0x400], R162 ;  /* 0x000400a20b007388 */ /* 0x0003e20000000800 */
        /* <DEDUP_REMOVED lines=14> */
[----:B------:R-:W-:Y:S01]  /*33ff0*/  IADD3 R23, PT, PT, R10, R19, RZ ;  /* 0x000000130a177210 */ /* 0x000fe20007ffe0ff */
        /* <DEDUP_REMOVED lines=10> */
[----:B------:R-:W5:Y:S04]  /*340a0*/  LD.E.U8 R4, desc[UR4][R164.64+0x1c8] ;  /* 0x0001c804a4047980 */ /* 0x000f68000c101100 */
[----:B------:R-:W3:Y:S01]  /*340b0*/  LD.E.64 R30, desc[UR4][R164.64+0x88] ;  /* 0x00008804a41e7980 */ /* 0x000ee2000c101b00 */
[----:B------:R-:W4:Y:S01]  /*340c0*/  @P1 MUFU.LG2 R9, R9 ;  /* 0x0000000900091308 */ /* 0x000f220000000c00 */
[----:B-----5:R-:W-:-:S13]  /*340d0*/  ISETP.NE.AND P3, PT, R4, RZ, PT ;  /* 0x000000ff0400720c */ /* 0x020fda0003f65270 */
[----:B-1----:R-:W5:Y:S04]  /*340e0*/  @!P3 LD.E R11, desc[UR4][R164.64+0x60] ;  /* 0x00006004a40bb980 */ /* 0x002f68000c101900 */
[----:B------:R-:W5:Y:S01]  /*340f0*/  @!P3 LD.E R28, desc[UR4][R164.64+0xb4] ;  /* 0x0000b404a41cb980 */ /* 0x000f62000c101900 */
[----:B------:R-:W1:Y:S01]  /*34100*/  @P0 MUFU.LG2 R12, R12 ;  /* 0x0000000c000c0308 */ /* 0x000e620000000c00 */
[----:B------:R-:W-:-:S04]  /*34110*/  SHF.L.U32 R4, R8, 0x3, RZ ;  /* 0x0000000308047819 */ /* 0x000fc800000006ff */
[----:B--2---:R-:W-:Y:S02]  /*34120*/  LOP3.LUT R13, R4, 0x1c0, RZ, 0xc0, !PT ;  /* 0x000001c0040d7812 */ /* 0x004fe400078ec0ff */
[----:B------:R-:W-:Y:S02]  /*34130*/  ISETP.NE.AND P2, PT, R238, -0x1, PT ;  /* 0xffffffffee00780c */ /* 0x000fe40003f45270 */
[----:B------:R-:W-:Y:S01]  /*34140*/  LOP3.LUT R13, R13, 0x38, R8, 0xf8, !PT ;  /* 0x000000380d0d7812 */ /* 0x000fe200078ef808 */
[----:B----4-:R-:W-:-:S03]  /*34150*/  @P1 FMUL.FTZ R14, R9, 0.69314718246459960938 ;  /* 0x3f317218090e1820 */ /* 0x010fc60000410000 */
[----:B------:R-:W-:Y:S01]  /*34160*/  LOP3.LUT R13, R13, 0x38, R4, 0x78, !PT ;  /* 0x000000380d0d7812 */ /* 0x000fe200078e7804 */
[----:B------:R-:W-:Y:S01]  /*34170*/  BSSY.RECONVERGENT B0, `(.L_x_7196) ;  /* 0x0000015000007945 */ /* 0x000fe20003800200 */
[----:B------:R-:W-:Y:S02]  /*34180*/  LOP3.LUT R216, R216, 0x30, RZ, 0xc0, !PT ;  /* 0x00000030d8d87812 */ /* 0x000fe400078ec0ff */
[----:B------:R-:W-:Y:S01]  /*34190*/  SHF.R.U32.HI R5, RZ, 0x2, R8 ;  /* 0x00000002ff057819 */ /* 0x000fe20000011608 */
[----:B-1----:R-:W-:Y:S01]  /*341a0*/  @P0 FMUL.FTZ R9, R12, 0.69314718246459960938 ;  /* 0x3f3172180c090820 */ /* 0x002fe20000410000 */
[----:B------:R-:W-:Y:S01]  /*341b0*/  LOP3.LUT R12, R13, 0x1e00, R4, 0xf8, !PT ;  /* 0x00001e000d0c7812 */ /* 0x000fe200078ef804 */
[----:B------:R-:W-:Y:S01]  /*341c0*/  IMAD.MOV.U32 R10, RZ, RZ, 0x7f800000 ;  /* 0x7f800000ff0a7424 */ /* 0x000fe200078e00ff */
[----:B------:R-:W-:Y:S01]  /*341d0*/  MOV R6, 0x7f800000 ;  /* 0x7f80000000067802 */ /* 0x000fe20000000f00 */
[C---:B------:R-:W-:Y:S01]  /*341e0*/  @P0 FFMA.FTZ R6, R7.reuse, R0, R9 ;  /* 0x0000000007060223 */ /* 0x040fe20000010009 */
[----:B------:R-:W-:Y:S01]  /*341f0*/  LOP3.LUT R5, R216, 0x7, R5, 0xf8, !PT ;  /* 0x00000007d8057812 */ /* 0x000fe200078ef805 */
[----:B------:R-:W-:Y:S01]  /*34200*/  @P1 FFMA.FTZ R10, R7, R2, R14 ;  /* 0x00000002070a1223 */ /* 0x000fe2000001000e */
[----:B------:R-:W-:Y:S01]  /*34210*/  LEA R3, R12, R3, 0x1 ;  /* 0x000000030c037211 */ /* 0x000fe200078e08ff */
[----:B---3--:R-:W-:-:S02]  /*34220*/  @P2 IMAD R0, R31, R238, RZ ;  /* 0x000000ee1f002224 */ /* 0x008fc400078e02ff */
[----:B------:R-:W-:-:S04]  /*34230*/  @P2 IMAD.WIDE.U32 R32, R30, R238, RZ ;  /* 0x000000ee1e202225 */ /* 0x000fc800078e00ff */
[----:B-----5:R-:W-:-:S04]  /*34240*/  @!P3 IMAD R11, R11, R233, R234 ;  /* 0x000000e90b0bb224 */ /* 0x020fc800078e02ea */
[----:B------:R-:W-:Y:S01]  /*34250*/  @!P3 IMAD R28, R11, R28, RZ ;  /* 0x0000001c0b1cb224 */ /* 0x000fe200078e02ff */
[----:B------:R-:W-:Y:S06]  /*34260*/  @!P3 BRA `(.L_x_7197) ;  /* 0x000000000014b947 */ /* 0x000fec0003800000 */
[----:B------:R-:W2:Y:S04]  /*34270*/  @!P2 LD.E R2, desc[UR4][R164.64+0xb4] ;  /* 0x0000b404a402a980 */ /* 0x000ea8000c101900 */
[----:B------:R-:W3:Y:S01]  /*34280*/  LD.E R7, desc[UR4][R164.64+0xd4] ;  /* 0x0000d404a4077980 */ /* 0x000ee2000c101900 */
[----:B--2---:R-:W-:Y:S02]  /*34290*/  @!P2 IMAD R238, R2, R233, RZ ;  /* 0x000000e902eea224 */ /* 0x004fe400078e02ff */
[----:B---3--:R-:W-:-:S05]  /*342a0*/  IMAD R7, R7, R234, RZ ;  /* 0x000000ea07077224 */ /* 0x008fca00078e02ff */
[----:B------:R-:W-:Y:S02]  /*342b0*/  IADD3 R28, PT, PT, R7, R238, RZ ;  /* 0x000000ee071c7210 */ /* 0x000fe40007ffe0ff */
.L_x_7197:
[----:B------:R-:W-:Y:S05]  /*342c0*/  BSYNC.RECONVERGENT B0 ;  /* 0x0000000000007941 */ /* 0x000fea0003800200 */
.L_x_7196:
        /* <DEDUP_REMOVED lines=25> */
.L_x_7199:
[----:B------:R-:W-:Y:S05]  /*34460*/  BSYNC.RECONVERGENT B0 ;  /* 0x0000000000007941 */ /* 0x000fea0003800200 */
.L_x_7198:
[----:B-1----:R-:W2:Y:S01]  /*34470*/  LD.E R164, desc[UR4][R164.64+0xc0] ;  /* 0x0000c004a4a47980 */ /* 0x002ea2000c101900 */
[----:B------:R-:W-:Y:S01]  /*34480*/  LOP3.LUT R6, R4, 0x38, RZ, 0xc0, !PT ;  /* 0x0000003804067812 */ /* 0x000fe200078ec0ff */
[-C--:B-----5:R-:W-:Y:S01]  /*34490*/  @!P2 IMAD R2, R39, R233.reuse, RZ ;  /* 0x000000e92702a224 */ /* 0x0a0fe200078e02ff */
[----:B------:R-:W-:Y:S01]  /*344a0*/  SHF.R.U32.HI R3, RZ, 0x3, R8 ;  /* 0x00000003ff037819 */ /* 0x000fe20000011608 */
[----:B------:R-:W-:Y:S01]  /*344b0*/  IMAD.MOV.U32 R7, RZ, RZ, RZ ;  /* 0x000000ffff077224 */ /* 0x000fe200078e00ff */
[----:B------:R-:W-:Y:S01]  /*344c0*/  IADD3 R236, PT, PT, -R235, R236, RZ ;  /* 0x000000ecebec7210 */ /* 0x000fe20007ffe1ff */
[----:B------:R-:W-:Y:S01]  /*344d0*/  @!P2 IMAD.WIDE.U32 R38, R38, R233, RZ ;  /* 0x000000e92626a225 */ /* 0x000fe200078e00ff */
[----:B------:R-:W-:Y:S01]  /*344e0*/  IADD3 R9, PT, PT, R3, 0x10, RZ ;  /* 0x0000001003097810 */ /* 0x000fe20007ffe0ff */
[----:B------:R-:W-:Y:S02]  /*344f0*/  BSSY.RECONVERGENT B0, `(.L_x_7200) ;  /* 0x0000026000007945 */ /* 0x000fe40003800200 */
[----:B------:R-:W-:-:S02]  /*34500*/  IMAD R5, R37, R234, RZ ;  /* 0x000000ea25057224 */ /* 0x000fc400078e02ff */
[----:B------:R-:W-:Y:S01]  /*34510*/  @!P2 IMAD.MOV.U32 R4, RZ, RZ, R38 ;  /* 0x000000ffff04a224 */ /* 0x000fe200078e0026 */
[----:B------:R-:W-:Y:S01]  /*34520*/  @P2 MOV R4, R32 ;  /* 0x0000002000042202 */ /* 0x000fe20000000f00 */
[----:B------:R-:W-:-:S04]  /*34530*/  IMAD.WIDE.U32 R36, R36, R234, RZ ;  /* 0x000000ea24247225 */ /* 0x000fc800078e00ff */
[----:B------:R-:W-:Y:S02]  /*34540*/  @!P2 IMAD.IADD R2, R39, 0x1, R2 ;  /* 0x000000012702a824 */ /* 0x000fe400078e0202 */
[----:B------:R-:W-:Y:S02]  /*34550*/  @P2 IMAD.IADD R2, R33, 0x1, R0 ;  /* 0x0000000121022824 */ /* 0x000fe400078e0200 */
[----:B------:R-:W-:Y:S01]  /*34560*/  IMAD.IADD R5, R37, 0x1, R5 ;  /* 0x0000000125057824 */ /* 0x000fe200078e0205 */
[----:B--2---:R-:W-:Y:S01]  /*34570*/  ISETP.GE.AND P1, PT, R6, R164, PT ;  /* 0x000000a40600720c */ /* 0x004fe20003f26270 */
[----:B------:R-:W-:-:S03]  /*34580*/  IMAD.WIDE.U32 R6, R235, R30, R6 ;  /* 0x0000001eeb067225 */ /* 0x000fc600078e0006 */
[----:B------:R-:W-:Y:S01]  /*34590*/  ISETP.GE.OR P0, PT, R3, R236, P1 ;  /* 0x000000ec0300720c */ /* 0x000fe20000f06670 */
[----:B------:R-:W-:Y:S01]  /*345a0*/  IMAD R235, R31, R235, RZ ;  /* 0x000000eb1feb7224 */ /* 0x000fe200078e02ff */
[----:B------:R-:W-:Y:S02]  /*345b0*/  IADD3 R36, P3, P2, R36, R6, R4 ;  /* 0x0000000624247210 */ /* 0x000fe40007a7e004 */
[----:B------:R-:W-:Y:S02]  /*345c0*/  ISETP.GE.OR P4, PT, R9, R236, P1 ;  /* 0x000000ec0900720c */ /* 0x000fe40000f86670 */
[----:B------:R-:W-:Y:S01]  /*345d0*/  IADD3 R235, PT, PT, R7, R235, RZ ;  /* 0x000000eb07eb7210 */ /* 0x000fe20007ffe0ff */
[----:B------:R-:W-:-:S03]  /*345e0*/  VIADD R7, R3, 0x20 ;  /* 0x0000002003077836 */ /* 0x000fc60000000000 */
[----:B------:R-:W-:Y:S02]  /*345f0*/  IADD3.X R37, PT, PT, R5, R235, R2, P3, P2 ;  /* 0x000000eb05257210 */ /* 0x000fe40001fe4402 */
[----:B------:R-:W-:Y:S01]  /*34600*/  IADD3 R5, PT, PT, R3, 0x30, RZ ;  /* 0x0000003003057810 */ /* 0x000fe20007ffe0ff */
[----:B------:R-:W-:Y:S01]  /*34610*/  @!P0 IMAD R0, R31, R3, RZ ;  /* 0x000000031f008224 */ /* 0x000fe200078e02ff */
[----:B------:R-:W-:Y:S01]  /*34620*/  ISETP.GE.OR P3, PT, R7, R236, P1 ;  /* 0x000000ec0700720c */ /* 0x000fe20000f66670 */
[----:B------:R-:W-:Y:S01]  /*34630*/  @!P0 IMAD.WIDE.U32 R10, R3, R30, R36 ;  /* 0x0000001e030a8225 */ /* 0x000fe200078e0024 */
[----:B------:R-:W-:-:S03]  /*34640*/  ISETP.GE.OR P1, PT, R5, R236, P1 ;  /* 0x000000ec0500720c */ /* 0x000fc60000f26670 */
        /* <DEDUP_REMOVED lines=16> */
.L_x_7201:
[----:B------:R-:W-:Y:S05]  /*34750*/  BSYNC.RECONVERGENT B0 ;  /* 0x0000000000007941 */ /* 0x000fea0003800200 */
.L_x_7200:
        /* <DEDUP_REMOVED lines=13> */
.L_x_7203:
[----:B------:R-:W-:Y:S05]  /*34830*/  BSYNC.RECONVERGENT B0 ;  /* 0x0000000000007941 */ /* 0x000fea0003800200 */
.L_x_7202:
[----:B------:R-:W-:-:S04]  /*34840*/  MOV R233, 0x0 ;  /* 0x0000000000e97802 */ /* 0x000fc80000000f00 */
[----:B-1234-:R-:W-:Y:S05]  /*34850*/  @P1 RET.REL.NODEC R232 `(_ZN5flash24flash_fwd_splitkv_kernelI23Flash_fwd_kernel_traitsILi64ELi64ELi256ELi4ELb0ELb0EN7cutlass6half_tE19Flash_kernel_traitsILi64ELi64ELi256ELi4ES3_EELb0ELb1ELb1ELb0ELb0ELb1ELb0ELb1EEEvNS_16Flash_fwd_paramsE) ;  /* 0xfffffcb4e8e81950 */ /* 0x01efea0003c3ffff */
        /* <DEDUP_REMOVED lines=12> */
[----:B-1----:R-:W-:Y:S05]  /*34920*/  RET.REL.NODEC R232 `(_ZN5flash24flash_fwd_splitkv_kernelI23Flash_fwd_kernel_traitsILi64ELi64ELi256ELi4ELb0ELb0EN7cutlass6half_tE19Flash_kernel_traitsILi64ELi64ELi256ELi4ES3_EELb0ELb1ELb1ELb0ELb0ELb1ELb0ELb1EEEvNS_16Flash_fwd_paramsE) ;  /* 0xfffffcb4e8b47950 */ /* 0x002fea0003c3ffff */
.L_x_7195:
[----:B-----5:R-:W-:Y:S01]  /*34930*/  MOV R8, R14 ;  /* 0x0000000e00087202 */ /* 0x020fe20000000f00 */
[----:B-12---:R-:W-:Y:S01]  /*34940*/  IMAD.MOV.U32 R3, RZ, RZ, 0x1f ;  /* 0x0000001fff037424 */ /* 0x006fe200078e00ff */
[----:B------:R-:W-:Y:S02]  /*34950*/  MOV R4, 0x2 ;  /* 0x0000000200047802 */ /* 0x000fe40000000f00 */
[----:B------:R-:W-:-:S07]  /*34960*/  MOV R5, 0xffffffff ;  /* 0xffffffff00057802 */ /* 0x000fce0000000f00 */
[----:B---3--:R-:W-:Y:S05]  /*34970*/  WARPSYNC.COLLECTIVE R5, `(.L_x_7204) ;  /* 0x0000000005087348 */ /* 0x008fea0003c00000 */
[----:B------:R1:W2:Y:S02]  /*34980*/  SHFL.BFLY P0, R12, R8, R4, R3 ;  /* 0x0c000004080c7389 */ /* 0x0002a40000000003 */
[----:B-123--:R-:W-:Y:S05]  /*34990*/  ENDCOLLECTIVE ;  /* 0x000000000000791b */ /* 0x00efea0003800000 */
.L_x_7204:
[----:B------:R-:W-:Y:S02]  /*349a0*/  IMAD.MOV.U32 R10, RZ, RZ, R12 ;  /* 0x000000ffff0a7224 */ /* 0x000fe400078e000c */
[----:B------:R-:W-:Y:S02]  /*349b0*/  IMAD.MOV.U32 R4, RZ, RZ, 0x1 ;  /* 0x00000001ff047424 */ /* 0x000fe400078e00ff */
[----:B------:R-:W-:-:S05]  /*349c0*/  FADD.FTZ R10, R10, R14 ;  /* 0x0000000e0a0a7221 */ /* 0x000fca0000010000 */
[----:B------:R-:W-:-:S07]  /*349d0*/  MOV R8, R10 ;  /* 0x0000000a00087202 */ /* 0x000fce0000000f00 */
[----:B------:R-:W-:Y:S05]  /*349e0*/  WARPSYNC.COLLECTIVE R5, `(.L_x_7205) ;  /* 0x0000000005087348 */ /* 0x000fea0003c00000 */
[----:B------:R1:W2:Y:S02]  /*349f0*/  SHFL.BFLY P0, R12, R8, R4, R3 ;  /* 0x0c000004080c7389 */ /* 0x0002a40000000003 */
[----:B-12---:R-:W-:Y:S05]  /*34a00*/  ENDCOLLECTIVE ;  /* 0x000000000000791b */ /* 0x006fea0003800000 */
.L_x_7205:
[----:B------:R-:W-:Y:S01]  /*34a10*/  MOV R8, R13 ;  /* 0x0000000d00087202 */ /* 0x000fe20000000f00 */
[----:B------:R-:W-:Y:S01]  /*34a20*/  IMAD.MOV.U32 R4, RZ, RZ, 0x2 ;  /* 0x00000002ff047424 */ /* 0x000fe200078e00ff */
[----:B------:R-:W-:-:S07]  /*34a30*/  MOV R9, R12 ;  /* 0x0000000c00097202 */ /* 0x000fce0000000f00 */
[----:B------:R-:W-:Y:S05]  /*34a40*/  WARPSYNC.COLLECTIVE R5, `(.L_x_7206) ;  /* 0x0000000005087348 */ /* 0x000fea0003c00000 */
[----:B------:R1:W2:Y:S02]  /*34a50*/  SHFL.BFLY P0, R12, R8, R4, R3 ;  /* 0x0c000004080c7389 */ /* 0x0002a40000000003 */
[----:B-12---:R-:W-:Y:S05]  /*34a60*/  ENDCOLLECTIVE ;  /* 0x000000000000791b */ /* 0x006fea0003800000 */
.L_x_7206:
[----:B------:R-:W-:Y:S01]  /*34a70*/  FADD.FTZ R9, R10, R9 ;  /* 0x000000090a097221 */ /* 0x000fe20000010000 */
[----:B------:R-:W-:Y:S01]  /*34a80*/  FADD.FTZ R11, R12, R13 ;  /* 0x0000000d0c0b7221 */ /* 0x000fe20000010000 */
[----:B------:R-:W-:-:S04]  /*34a90*/  MOV R4, 0x1 ;  /* 0x0000000100047802 */ /* 0x000fc80000000f00 */
[----:B------:R-:W-:-:S07]  /*34aa0*/  MOV R8, R11 ;  /* 0x0000000b00087202 */ /* 0x000fce0000000f00 */
[----:B------:R-:W-:Y:S05]  /*34ab0*/  WARPSYNC.COLLECTIVE R5, `(.L_x_7207) ;  /* 0x0000000005087348 */ /* 0x000fea0003c00000 */
[----:B------:R1:W2:Y:S02]  /*34ac0*/  SHFL.BFLY P0, R12, R8, R4, R3 ;  /* 0x0c000004080c7389 */ /* 0x0002a40000000003 */
[----:B-12---:R-:W-:Y:S05]  /*34ad0*/  ENDCOLLECTIVE ;  /* 0x000000000000791b */ /* 0x006fea0003800000 */
.L_x_7207:
[----:B------:R-:W-:Y:S05]  /*34ae0*/  BRA `(.L_x_7208) ;  /* 0xffffffec00fc7947 */ /* 0x000fea000383ffff */
.L_x_7209:
        /* <DEDUP_REMOVED lines=9> */
.L_x_14763:


//--------------------- .text._ZN5flash24flash_fwd_splitkv_kernelI23Flash_fwd_kernel_traitsILi64ELi64ELi256ELi4ELb0ELb0EN7cutlass6half_tE19Flash_kernel_traitsILi64ELi64ELi256ELi4ES3_EELb0ELb1ELb0ELb0ELb1ELb0ELb1ELb0EEEvNS_16Flash_fwd_paramsE --------------------------
	.section	.text._ZN5flash24flash_fwd_splitkv_kernelI23Flash_fwd_kernel_traitsILi64ELi64ELi256ELi4ELb0ELb0EN7cutlass6half_tE19Flash_kernel_traitsILi64ELi64ELi256ELi4ES3_EELb0ELb1ELb0ELb0ELb1ELb0ELb1ELb0EEEvNS_16Flash_fwd_paramsE,"ax",@progbits
	.align	128
        .global         _ZN5flash24flash_fwd_splitkv_kernelI23Flash_fwd_kernel_traitsILi64ELi64ELi256ELi4ELb0ELb0EN7cutlass6half_tE19Flash_kernel_traitsILi64ELi64ELi256ELi4ES3_EELb0ELb1ELb0ELb0ELb1ELb0ELb1ELb0EEEvNS_16Flash_fwd_paramsE
        .type           _ZN5flash24flash_fwd_splitkv_kernelI23Flash_fwd_kernel_traitsILi64ELi64ELi256ELi4ELb0ELb0EN7cutlass6half_tE19Flash_kernel_traitsILi64ELi64ELi256ELi4ES3_EELb0ELb1ELb0ELb0ELb1ELb0ELb1ELb0EEEvNS_16Flash_fwd_paramsE,@function
        .size           _ZN5flash24flash_fwd_splitkv_kernelI23Flash_fwd_kernel_traitsILi64ELi64ELi256ELi4ELb0ELb0EN7cutlass6half_tE19Flash_kernel_traitsILi64ELi64ELi256ELi4ES3_EELb0ELb1ELb0ELb0ELb1ELb0ELb1ELb0EEEvNS_16Flash_fwd_paramsE,(.L_x_14764 - _ZN5flash24flash_fwd_splitkv_kernelI23Flash_fwd_kernel_traitsILi64ELi64ELi256ELi4ELb0ELb0EN7cutlass6half_tE19Flash_kernel_traitsILi64ELi64ELi256ELi4ES3_EELb0ELb1ELb0ELb0ELb1ELb0ELb1ELb0EEEvNS_16Flash_fwd_paramsE)
        .other          _ZN5flash24flash_fwd_splitkv_kernelI23Flash_fwd_kernel_traitsILi64ELi64ELi256ELi4ELb0ELb0EN7cutlass6half_tE19Flash_kernel_traitsILi64ELi64ELi256ELi4ES3_EELb0ELb1ELb0ELb0ELb1ELb0ELb1ELb0EEEvNS_16Flash_fwd_paramsE,@"STO_CUDA_ENTRY STV_DEFAULT"
_ZN5flash24flash_fwd_splitkv_kernelI23Flash_fwd_kernel_traitsILi64ELi64ELi256ELi4ELb0ELb0EN7cutlass6half_tE19Flash_kernel_traitsILi64ELi64ELi256ELi4ES3_EELb0ELb1ELb0ELb0ELb1ELb0ELb1ELb0EEEvNS_16Flash_fwd_paramsE:
.text._ZN5flash24flash_fwd_splitkv_kernelI23Flash_fwd_kernel_traitsILi64ELi64ELi256ELi4ELb0ELb0EN7cutlass6half_tE19Flash_kernel_traitsILi64ELi64ELi256ELi4ES3_EELb0ELb1ELb0ELb0ELb1ELb0ELb1ELb0EEEvNS_16Flash_fwd_paramsE:
        /* <DEDUP_REMOVED lines=30> */
[----:B-1----:R-:W-:Y:S05]  /*01e0*/  CALL.REL.NOINC `($_ZN5flash24flash_fwd_splitkv_kernelI23Flash_fwd_kernel_traitsILi64ELi64ELi256ELi4ELb0ELb0EN7cutlass6half_tE19Flash_kernel_traitsILi64ELi64ELi256ELi4ES3_EELb0ELb1ELb0ELb0ELb1ELb0ELb1ELb0EEEvNS_16Flash_fwd_paramsE$_ZN5flash30compute_attn_1rowblock_splitkvI23Flash_fwd_kernel_traitsILi64ELi64ELi256ELi4ELb0ELb0EN7cutlass6half_tE19Flash_kernel_traitsILi64ELi64ELi256ELi4ES3_EELb0ELb1ELb0ELb0ELb1ELb0ELb1ELb0ENS_16Flash_fwd_paramsEEEvRKT8_iiiii) ;  /* 0x0000000000087944 */ /* 0x002fea0003c00000 */
[----:B------:R-:W-:Y:S05]  /*01f0*/  BSYNC.RECONVERGENT B3 ;  /* 0x0000000000037941 */ /* 0x000fea0003800200 */
.L_x_7210:
[----:B------:R-:W-:Y:S05]  /*0200*/  EXIT ;  /* 0x000000000000794d */ /* 0x000fea0003800000 */
        .type           $_ZN5flash24flash_fwd_splitkv_kernelI23Flash_fwd_kernel_traitsILi64ELi64ELi256ELi4ELb0ELb0EN7cutlass6half_tE19Flash_kernel_traitsILi64ELi64ELi256ELi4ES3_EELb0ELb1ELb0ELb0ELb1ELb0ELb1ELb0EEEvNS_16Flash_fwd_paramsE$_ZN5flash30compute_attn_1rowblock_splitkvI23Flash_fwd_kernel_traitsILi64ELi64ELi256ELi4ELb0ELb0EN7cutlass6half_tE19Flash_kernel_traitsILi64ELi64ELi256ELi4ES3_EELb0ELb1ELb0ELb0ELb1ELb0ELb1ELb0ENS_16Flash_fwd_paramsEEEvRKT8_iiiii,@function
        .size           $_ZN5flash24flash_fwd_splitkv_kernelI23Flash_fwd_kernel_traitsILi64ELi64ELi256ELi4ELb0ELb0EN7cutlass6half_tE19Flash_kernel_traitsILi64ELi64ELi256ELi4ES3_EELb0ELb1ELb0ELb0ELb1ELb0ELb1ELb0EEEvNS_16Flash_fwd_paramsE$_ZN5flash30compute_attn_1rowblock_splitkvI23Flash_fwd_kernel_traitsILi64ELi64ELi256ELi4ELb0ELb0EN7cutlass6half_tE19Flash_kernel_traitsILi64ELi64ELi256ELi4ES3_EELb0ELb1ELb0ELb0ELb1ELb0ELb1ELb0ENS_16Flash_fwd_paramsEEEvRKT8_iiiii,(.L_x_14764 - $_ZN5flash24flash_fwd_splitkv_kernelI23Flash_fwd_kernel_traitsILi64ELi64ELi256ELi4ELb0ELb0EN7cutlass6half_tE19Flash_kernel_traitsILi64ELi64ELi256ELi4ES3_EELb0ELb1ELb0ELb0ELb1ELb0ELb1ELb0EEEvNS_16Flash_fwd_paramsE$_ZN5flash30compute_attn_1rowblock_splitkvI23Flash_fwd_kernel_traitsILi64ELi64ELi256ELi4ELb0ELb0EN7cutlass6half_tE19Flash_kernel_traitsILi64ELi64ELi256ELi4ES3_EELb0ELb1ELb0ELb0ELb1ELb0ELb1ELb0ENS_16Flash_fwd_paramsEEEvRKT8_iiiii)
$_ZN5flash24flash_fwd_splitkv_kernelI23Flash_fwd_kernel_traitsILi64ELi64ELi256ELi4ELb0ELb0EN7cutlass6half_tE19Flash_kernel_traitsILi64ELi64ELi256ELi4ES3_EELb0ELb1ELb0ELb0ELb1ELb0ELb1ELb0EEEvNS_16Flash_fwd_paramsE$_ZN5flash30compute_attn_1rowblock_splitkvI23Flash_fwd_kernel_traitsILi64ELi64ELi256ELi4ELb0ELb0EN7cutlass6half_tE19Flash_kernel_traitsILi64ELi64ELi256ELi4ES3_EELb0ELb1ELb0ELb0ELb1ELb0ELb1ELb0ENS_16Flash_fwd_paramsEEEvRKT8_iiiii:
        /* <DEDUP_REMOVED lines=39> */
.L_x_7212:
[----:B------:R-:W-:Y:S05]  /*0480*/  BSYNC.RECONVERGENT B0 ;  /* 0x0000000000007941 */ /* 0x000fea0003800200 */
.L_x_7211:
[----:B------:R-:W-:Y:S04]  /*0490*/  BSSY.RECONVERGENT B0, `(.L_x_7213) ;  /* 0x0000007000007945 */ /* 0x000fe80003800200 */
[----:B------:R-:W-:Y:S05]  /*04a0*/  @!P3 BRA `(.L_x_7214) ;  /* 0x000000000014b947 */ /* 0x000fea0003800000 */
[----:B------:R-:W3:Y:S02]  /*04b0*/  LD.E.U8 R0, desc[UR4][R134.64+0x1b2] ;  /* 0x0001b20486007980 */ /* 0x000ee4000c101100 */
[----:B---3--:R-:W-:-:S13]  /*04c0*/  ISETP.NE.AND P1, PT, R0, RZ, PT ;  /* 0x000000ff0000720c */ /* 0x008fda0003f25270 */
[----:B-1---5:R-:W3:Y:S02]  /*04d0*/  @P1 LD.E R4, desc[UR4][R2.64+0x4] ;  /* 0x0000040402041980 */ /* 0x022ee4000c101900 */
[----:B---3--:R-:W-:-:S06]  /*04e0*/  @P1 IADD3 R4, PT, PT, R4, -R18, RZ ;  /* 0x8000001204041210 */ /* 0x008fcc0007ffe0ff */
[----:B------:R3:W5:Y:S02]  /*04f0*/  @!P1 LD.E R4, desc[UR4][R2.64] ;  /* 0x0000000402049980 */ /* 0x000764000c101900 */
.L_x_7214:
[----:B------:R-:W-:Y:S05]  /*0500*/  BSYNC.RECONVERGENT B0 ;  /* 0x0000000000007941 */ /* 0x000fea0003800200 */
.L_x_7213:
        /* <DEDUP_REMOVED lines=8> */
.L_x_7216:
[----:B--23--:R-:W2:Y:S01]  /*0590*/  LD.E.64 R2, desc[UR4][R134.64+0x108] ;  /* 0x0001080486027980 */ /* 0x00cea2000c101b00 */
[----:B------:R-:W-:Y:S01]  /*05a0*/  BSSY.RECONVERGENT B0, `(.L_x_7218) ;  /* 0x0000006000007945 */ /* 0x000fe20003800200 */
[----:B------:R-:W-:Y:S01]  /*05b0*/  IMAD.MOV.U32 R0, RZ, RZ, RZ ;  /* 0x000000ffff007224 */ /* 0x000fe200078e00ff */
[----:B--2---:R-:W-:-:S04]  /*05c0*/  ISETP.NE.U32.AND P0, PT, R2, RZ, PT ;  /* 0x000000ff0200720c */ /* 0x004fc80003f05070 */
[----:B------:R-:W-:-:S13]  /*05d0*/  ISETP.NE.AND.EX P0, PT, R3, RZ, PT, P0 ;  /* 0x000000ff0300720c */ /* 0x000fda0003f05300 */
[----:B------:R-:W-:Y:S05]  /*05e0*/  @!P0 BRA `(.L_x_7219) ;  /* 0x0000000000048947 */ /* 0x000fea0003800000 */
[----:B------:R2:W5:Y:S02]  /*05f0*/  LD.E R0, desc[UR4][R134.64+0xbc] ;  /* 0x0000bc0486007980 */ /* 0x000564000c101900 */
.L_x_7219:
[----:B------:R-:W-:Y:S05]  /*0600*/  BSYNC.RECONVERGENT B0 ;  /* 0x0000000000007941 */ /* 0x000fea0003800200 */
.L_x_7218:
[----:B-----5:R-:W-:Y:S02]  /*0610*/  IADD3 R66, PT, PT, R0, R4, -R12 ;  /* 0x0000000400427210 */ /* 0x020fe40007ffe80c */
.L_x_7217:
[----:B------:R-:W-:Y:S05]  /*0620*/  BSYNC.RECONVERGENT B1 ;  /* 0x0000000000017941 */ /* 0x000fea0003800200 */
.L_x_7215:
[----:B------:R-:W3:Y:S01]  /*0630*/  S2R R227, SR_CTAID.X ;  /* 0x0000000000e37919 */ /* 0x000ee20000002500 */
[----:B------:R-:W-:Y:S01]  /*0640*/  MOV R15, 0x1f0 ;  /* 0x000001f0000f7802 */ /* 0x000fe20000000f00 */
[----:B------:R-:W-:-:S03]  /*0650*/  IMAD.MOV.U32 R3, RZ, RZ, 0x0 ;  /* 0x00000000ff037424 */ /* 0x000fc600078e00ff */
[----:B------:R-:W-:Y:S01]  /*0660*/  MOV R2, R15 ;  /* 0x0000000f00027202 */ /* 0x000fe20000000f00 */
[----:B---3--:R-:W-:-:S05]  /*0670*/  IMAD.SHL.U32 R21, R227, 0x40, RZ ;  /* 0x00000040e3157824 */ /* 0x008fca00078e00ff */
[----:B------:R-:W-:-:S13]  /*0680*/  ISETP.GT.AND P0, PT, R67, R21, PT ;  /* 0x000000154300720c */ /* 0x000fda0003f04270 */
[----:B-12---:R-:W-:Y:S05]  /*0690*/  @!P0 RET.REL.NODEC R2 `(_ZN5flash24flash_fwd_splitkv_kernelI23Flash_fwd_kernel_traitsILi64ELi64ELi256ELi4ELb0ELb0EN7cutlass6half_tE19Flash_kernel_traitsILi64ELi64ELi256ELi4ES3_EELb0ELb1ELb0ELb0ELb1ELb0ELb1ELb0EEEvNS_16Flash_fwd_paramsE) ;  /* 0xfffffff802588950 */ /* 0x006fea0003c3ffff */
        /* <DEDUP_REMOVED lines=61> */
[----:B------:R-:W5:Y:S04]  /*0a70*/  LD.E.64 R2, desc[UR4][R134.64+0xa8] ;  /* 0x0000a80486027980 */ /* 0x000f68000c101b00 */
[----:B------:R-:W5:Y:S01]  /*0a80*/  LD.E.64 R134, desc[UR4][R134.64+0x78] ;  /* 0x0000780486867980 */ /* 0x000f62000c101b00 */
[----:B------:R-:W-:Y:S01]  /*0a90*/  SHF.R.U32.HI R10, RZ, 0x4, R221 ;  /* 0x00000004ff0a7819 */ /* 0x000fe200000116dd */
[----:B------:R-:W-:-:S04]  /*0aa0*/  IMAD.IADD R7, R67, 0x1, -R21 ;  /* 0x0000000143077824 */ /* 0x000fc800078e0a15 */
[----:B------:R-:W-:-:S05]  /*0ab0*/  VIADD R6, R10, 0x10 ;  /* 0x000000100a067836 */ /* 0x000fca0000000000 */
[-C--:B------:R-:W-:Y:S02]  /*0ac0*/  ISETP.GE.AND P5, PT, R6, R7.reuse, PT ;  /* 0x000000070600720c */ /* 0x080fe40003fa6270 */
[----:B------:R-:W-:Y:S01]  /*0ad0*/  ISETP.GE.AND P1, PT, R10, R7, PT ;  /* 0x000000070a00720c */ /* 0x000fe20003f26270 */
[----:B--2---:R-:W-:-:S04]  /*0ae0*/  IMAD R0, R8, UR8, R23 ;  /* 0x0000000808007c24 */ /* 0x004fc8000f8e0217 */
[----:B---3--:R-:W-:-:S04]  /*0af0*/  IMAD R0, R0, R4, R16 ;  /* 0x0000000400007224 */ /* 0x008fc800078e0210 */
[----:B------:R-:W-:Y:S02]  /*0b00*/  IMAD R0, R9, R0, R21 ;  /* 0x0000000009007224 */ /* 0x000fe400078e0215 */
[----:B------:R-:W-:Y:S02]  /*0b10*/  VIADD R8, R10, 0x8 ;  /* 0x000000080a087836 */ /* 0x000fe40000000000 */
[C---:B----4-:R-:W-:Y:S01]  /*0b20*/  IMAD R4, R0.reuse, R5, RZ ;  /* 0x0000000500047224 */ /* 0x050fe200078e02ff */
[----:B------:R-:W-:Y:S02]  /*0b30*/  IADD3 R6, P2, PT, R0, R10, RZ ;  /* 0x0000000a00067210 */ /* 0x000fe40007f5e0ff */
[----:B------:R-:W-:Y:S02]  /*0b40*/  ISETP.GE.AND P0, PT, R8, R7, PT ;  /* 0x000000070800720c */ /* 0x000fe40003f06270 */
[----:B------:R-:W-:Y:S02]  /*0b50*/  LEA.HI.X.SX32 R8, R0, RZ, 0x1, P2 ;  /* 0x000000ff00087211 */ /* 0x000fe400010f0eff */
[----:B-----5:R-:W-:-:S02]  /*0b60*/  LEA R2, P2, R6, R2, 0x2 ;  /* 0x0000000206027211 */ /* 0x020fc400078410ff */
[C---:B------:R-:W-:Y:S01]  /*0b70*/  LEA R5, P3, R221.reuse, R4, 0x2 ;  /* 0x00000004dd057211 */ /* 0x040fe200078610ff */
[----:B------:R-:W-:Y:S01]  /*0b80*/  VIADD R9, R10, 0x18 ;  /* 0x000000180a097836 */ /* 0x000fe20000000000 */
[----:B------:R-:W-:Y:S01]  /*0b90*/  LEA.HI.X R3, R6, R3, R8, 0x2, P2 ;  /* 0x0000000306037211 */ /* 0x000fe200010f1408 */
[----:B------:R-:W-:Y:S01]  /*0ba0*/  VIADD R6, R10, 0x28 ;  /* 0x000000280a067836 */ /* 0x000fe20000000000 */
[----:B------:R-:W-:Y:S02]  /*0bb0*/  LEA.HI.X.SX32 R0, R4, RZ, 0x1, P3 ;  /* 0x000000ff04007211 */ /* 0x000fe400018f0eff */
[----:B------:R-:W-:Y:S02]  /*0bc0*/  LOP3.LUT P2, R221, R221, 0xf, RZ, 0xc0, !PT ;  /* 0x0000000fdddd7812 */ /* 0x000fe4000784c0ff */
[-C--:B------:R-:W-:Y:S02]  /*0bd0*/  ISETP.GE.AND P4, PT, R9, R7.reuse, PT ;  /* 0x000000070900720c */ /* 0x080fe40003f86270 */
[----:B------:R-:W-:Y:S01]  /*0be0*/  P2R R8, PR, RZ, 0x4 ;  /* 0x00000004ff087803 */ /* 0x000fe20000000000 */
[----:B------:R-:W-:Y:S01]  /*0bf0*/  VIADD R9, R10, 0x20 ;  /* 0x000000200a097836 */ /* 0x000fe20000000000 */
[----:B------:R-:W-:-:S02]  /*0c00*/  ISETP.GE.AND P2, PT, R6, R7, PT ;  /* 0x000000070600720c */ /* 0x000fc40003f46270 */
[----:B------:R-:W-:Y:S01]  /*0c10*/  LEA R4, P3, R5, R134, 0x2 ;  /* 0x0000008605047211 */ /* 0x000fe200078610ff */
[C---:B------:R-:W-:Y:S01]  /*0c20*/  VIADD R6, R10.reuse, 0x38 ;  /* 0x000000380a067836 */ /* 0x040fe20000000000 */
[----:B------:R-:W-:Y:S02]  /*0c30*/  ISETP.NE.OR P6, PT, R221, RZ, P0 ;  /* 0x000000ffdd00720c */ /* 0x000fe400007c5670 */
[----:B------:R-:W-:Y:S01]  /*0c40*/  LEA.HI.X R5, R5, R135, R0, 0x2, P3 ;  /* 0x0000008705057211 */ /* 0x000fe200018f1400 */
[----:B------:R-:W-:Y:S01]  /*0c50*/  VIADD R0, R10, 0x30 ;  /* 0x000000300a007836 */ /* 0x000fe20000000000 */
[----:B------:R-:W-:-:S03]  /*0c60*/  ISETP.GE.AND P3, PT, R9, R7, PT ;  /* 0x000000070900720c */ /* 0x000fc60003f66270 */
[----:B------:R-:W-:Y:S01]  /*0c70*/  @!P1 ST.E.128 desc[UR4][R4.64], RZ ;  /* 0x000000ff04009985 */ /* 0x000fe2000c101d04 */
[----:B------:R-:W-:-:S03]  /*0c80*/  ISETP.GE.AND P1, PT, R0, R7, PT ;  /* 0x000000070000720c */ /* 0x000fc60003f26270 */
[----:B------:R-:W-:Y:S01]  /*0c90*/  @!P0 ST.E.128 desc[UR4][R4.64+0x800], RZ ;  /* 0x000800ff04008985 */ /* 0x000fe2000c101d04 */
[----:B------:R-:W-:Y:S01]  /*0ca0*/  ISETP.GE.AND P0, PT, R6, R7, PT ;  /* 0x000000070600720c */ /* 0x000fe20003f06270 */
[----:B------:R-:W-:Y:S02]  /*0cb0*/  @!P6 IMAD.MOV.U32 R0, RZ, RZ, -0x800000 ;  /* 0xff800000ff00e424 */ /* 0x000fe400078e00ff */
[----:B------:R-:W-:Y:S01]  /*0cc0*/  @!P5 ST.E.128 desc[UR4][R4.64+0x1000], RZ ;  /* 0x001000ff0400d985 */ /* 0x000fe2000c101d04 */
[----:B------:R-:W-:-:S03]  /*0cd0*/  ISETP.NE.OR P5, PT, R221, RZ, P5 ;  /* 0x000000ffdd00720c */ /* 0x000fc60002fa5670 */
[----:B------:R-:W-:Y:S04]  /*0ce0*/  @!P4 ST.E.128 desc[UR4][R4.64+0x1800], RZ ;  /* 0x001800ff0400c985 */ /* 0x000fe8000c101d04 */
[----:B------:R-:W-:Y:S01]  /*0cf0*/  @!P3 ST.E.128 desc[UR4][R4.64+0x2000], RZ ;  /* 0x002000ff0400b985 */ /* 0x000fe2000c101d04 */
[----:B------:R-:W-:-:S03]  /*0d00*/  ISETP.NE.OR P3, PT, R221, RZ, P3 ;  /* 0x000000ffdd00720c */ /* 0x000fc60001f65670 */
[----:B------:R-:W-:Y:S01]  /*0d10*/  @!P2 ST.E.128 desc[UR4][R4.64+0x2800], RZ ;  /* 0x002800ff0400a985 */ /* 0x000fe2000c101d04 */
[----:B------:R-:W-:-:S03]  /*0d20*/  ISETP.NE.OR P2, PT, R221, RZ, P2 ;  /* 0x000000ffdd00720c */ /* 0x000fc60001745670 */
[----:B------:R-:W-:Y:S04]  /*0d30*/  @!P1 ST.E.128 desc[UR4][R4.64+0x3000], RZ ;  /* 0x003000ff04009985 */ /* 0x000fe8000c101d04 */
[----:B------:R2:W-:Y:S04]  /*0d40*/  @!P0 ST.E.128 desc[UR4][R4.64+0x3800], RZ ;  /* 0x003800ff04008985 */ /* 0x0005e8000c101d04 */
[----:B------:R3:W-:Y:S01]  /*0d50*/  @!P6 ST.E desc[UR4][R2.64+0x20], R0 ;  /* 0x000020000200e985 */ /* 0x0007e2000c101904 */
[----:B------:R-:W-:Y:S02]  /*0d60*/  ISETP.NE.AND P6, PT, R8, RZ, PT ;  /* 0x000000ff0800720c */ /* 0x000fe40003fc5270 */
[----:B------:R-:W-:-:S02]  /*0d70*/  ISETP.NE.OR P4, PT, R221, RZ, P4 ;  /* 0x000000ffdd00720c */ /* 0x000fc40002785670 */
[C---:B------:R-:W-:Y:S02]  /*0d80*/  ISETP.NE.OR P1, PT, R221.reuse, RZ, P1 ;  /* 0x000000ffdd00720c */ /* 0x040fe40000f25670 */
[----:B------:R-:W-:Y:S02]  /*0d90*/  ISETP.GE.OR P6, PT, R10, R7, P6 ;  /* 0x000000070a00720c */ /* 0x000fe400037c6670 */
[----:B------:R-:W-:-:S07]  /*0da0*/  ISETP.NE.OR P0, PT, R221, RZ, P0 ;  /* 0x000000ffdd00720c */ /* 0x000fce0000705670 */
[----:B------:R-:W-:Y:S02]  /*0db0*/  @!P4 IMAD.MOV.U32 R6, RZ, RZ, -0x800000 ;  /* 0xff800000ff06c424 */ /* 0x000fe400078e00ff */
[----:B--2---:R-:W-:Y:S02]  /*0dc0*/  @!P3 IMAD.MOV.U32 R5, RZ, RZ, -0x800000 ;  /* 0xff800000ff05b424 */ /* 0x004fe400078e00ff */
[----:B------:R-:W-:Y:S02]  /*0dd0*/  @!P2 IMAD.MOV.U32 R4, RZ, RZ, -0x800000 ;  /* 0xff800000ff04a424 */ /* 0x000fe400078e00ff */
[----:B---3--:R-:W-:Y:S01]  /*0de0*/  @!P5 IMAD.MOV.U32 R0, RZ, RZ, -0x800000 ;  /* 0xff800000ff00d424 */ /* 0x008fe200078e00ff */
[----:B------:R2:W-:Y:S01]  /*0df0*/  @!P3 ST.E desc[UR4][R2.64+0x80], R5 ;  /* 0x000080050200b985 */ /* 0x0005e2000c101904 */
[----:B------:R-:W-:-:S03]  /*0e00*/  @!P6 IMAD.MOV.U32 R7, RZ, RZ, -0x800000 ;  /* 0xff800000ff07e424 */ /* 0x000fc600078e00ff */
        /* <DEDUP_REMOVED lines=8> */
[----:B-1----:R-:W-:Y:S05]  /*0e90*/  @P0 RET.REL.NODEC R4 `(_ZN5flash24flash_fwd_splitkv_kernelI23Flash_fwd_kernel_traitsILi64ELi64ELi256ELi4ELb0ELb0EN7cutlass6half_tE19Flash_kernel_traitsILi64ELi64ELi256ELi4ES3_EELb0ELb1ELb0ELb0ELb1ELb0ELb1ELb0EEEvNS_16Flash_fwd_paramsE) ;  /* 0xfffffff004580950 */ /* 0x002fea0003c3ffff */
[----:B------:R-:W-:-:S05]  /*0ea0*/  MOV R0, 0xff800000 ;  /* 0xff80000000007802 */ /* 0x000fca0000000f00 */
[----:B------:R1:W-:Y:S02]  /*0eb0*/  ST.E desc[UR4][R2.64+0xe0], R0 ;  /* 0x0000e00002007985 */ /* 0x0003e4000c101904 */
[----:B-1----:R-:W-:Y:S02]  /*0ec0*/  MOV R2, R15 ;  /* 0x0000000f00027202 */ /* 0x002fe40000000f00 */
[----:B------:R-:W-:-:S04]  /*0ed0*/  MOV R3, 0x0 ;  /* 0x0000000000037802 */ /* 0x000fc80000000f00 */
[----:B------:R-:W-:Y:S05]  /*0ee0*/  RET.REL.NODEC R2 `(_ZN5flash24flash_fwd_splitkv_kernelI23Flash_fwd_kernel_traitsILi64ELi64ELi256ELi4ELb0ELb0EN7cutlass6half_tE19Flash_kernel_traitsILi64ELi64ELi256ELi4ES3_EELb0ELb1ELb0ELb0ELb1ELb0ELb1ELb0EEEvNS_16Flash_fwd_paramsE) ;  /* 0xfffffff002447950 */ /* 0x000fea0003c3ffff */
.L_x_7220:
        /* <DEDUP_REMOVED lines=16> */
[----:B------:R-:W3:Y:S04]  /*0ff0*/  LD.E.64 R12, desc[UR4][R134.64+0x38] ;  /* 0x00003804860c7980 */ /* 0x000ee8000c101b00 */
[----:B------:R-:W3:Y:S01]  /*1000*/  LD.E R22, desc[UR4][R134.64+0x68] ;  /* 0x0000680486167980 */ /* 0x000ee2000c101900 */
[----:B------:R-:W-:-:S03]  /*1010*/  LEA R65, R252, 0xffffff00, 0x8 ;  /* 0xffffff00fc417811 */ /* 0x000fc600078e40ff */
        /* <DEDUP_REMOVED lines=35> */
[----:B------:R3:W-:Y:S01]  /*1250*/  STL.64 [R1+0x28], R12 ;  /* 0x0000280c01007387 */ /* 0x0007e20000100a00 */
[----:B------:R-:W-:Y:S01]  /*1260*/  MOV R2, R45 ;  /* 0x0000002d00027202 */ /* 0x000fe20000000f00 */
[----:B------:R-:W-:Y:S01]  /*1270*/  IMAD.MOV.U32 R3, RZ, RZ, R44 ;  /* 0x000000ffff037224 */ /* 0x000fe200078e002c */
[----:B------:R-:W-:Y:S01]  /*1280*/  MOV R17, R13 ;  /* 0x0000000d00117202 */ /* 0x000fe20000000f00 */
[----:B------:R-:W-:Y:S01]  /*1290*/  IMAD.MOV.U32 R16, RZ, RZ, R12 ;  /* 0x000000ffff107224 */ /* 0x000fe200078e000c */
[----:B------:R-:W4:Y:S01]  /*12a0*/  LD.E.64 R14, desc[UR4][R134.64+0x28] ;  /* 0x00002804860e7980 */ /* 0x000f22000c101b00 */
[----:B------:R-:W-:-:S05]  /*12b0*/  IMAD.WIDE R2, R5, 0x4, R2 ;  /* 0x0000000405027825 */ /* 0x000fca00078e0202 */
[----:B-----5:R1:W2:Y:S04]  /*12c0*/  LD.E R9, desc[UR4][R2.64] ;  /* 0x0000000402097980 */ /* 0x0202a8000c101900 */
[----:B---3--:R-:W3:Y:S01]  /*12d0*/  LD.E.64 R12, desc[UR4][R134.64+0x50] ;  /* 0x00005004860c7980 */ /* 0x008ee2000c101b00 */
        /* <DEDUP_REMOVED lines=40> */
[----:B---3--:R-:W-:Y:S02]  /*1560*/  IMAD R4, R13, R0, RZ ;  /* 0x000000000d047224 */ /* 0x008fe400078e02ff */
        /* <DEDUP_REMOVED lines=10> */
.L_x_7222:
        /* <DEDUP_REMOVED lines=12> */
[----:B------:R-:W-:Y:S02]  /*16d0*/  MOV R25, R65 ;  /* 0x0000004100197202 */ /* 0x000fe40000000f00 */
[----:B--2---:R-:W-:-:S04]  /*16e0*/  IABS R0, R22 ;  /* 0x0000001600007213 */ /* 0x004fc80000000000 */
[----:B------:R-:W-:Y:S01]  /*16f0*/  MOV R8, R0 ;  /* 0x0000000000087202 */ /* 0x000fe20000000f00 */
[----:B---3--:R2:W-:Y:S01]  /*1700*/  STL.64 [R1+0x28], R2 ;  /* 0x0000280201007387 */ /* 0x0085e20000100a00 */
        /* <DEDUP_REMOVED lines=14> */
[----:B------:R-:W-:-:S05]  /*17f0*/  IMAD R0, R6, R2, R0 ;  /* 0x0000000206007224 */ /* 0x000fca00078e0200 */
[----:B------:R-:W-:Y:S01]  /*1800*/  ISETP.GT.U32.AND P1, PT, R8, R0, PT ;  /* 0x000000000800720c */ /* 0x000fe20003f24070 */
[----:B------:R-:W-:Y:S01]  /*1810*/  @!P2 IMAD R4, R19, R12, RZ ;  /* 0x0000000c1304a224 */ /* 0x000fe200078e02ff */
[----:B------:R-:W-:-:S05]  /*1820*/  @!P2 SHF.R.S32.HI R3, RZ, 0x1f, R12 ;  /* 0x0000001fff03a819 */ /* 0x000fca000001140c */
[----:B------:R-:W-:Y:S02]  /*1830*/  @!P2 IMAD R4, R3, R13, R4 ;  /* 0x0000000d0304a224 */ /* 0x000fe400078e0204 */
[----:B------:R-:W-:Y:S01]  /*1840*/  @!P2 IMAD.WIDE.U32 R2, R13, R12, RZ ;  /* 0x0000000c0d02a225 */ /* 0x000fe200078e00ff */
[----:B------:R-:W-:-:S03]  /*1850*/  @!P2 SHF.R.S32.HI R5, RZ, 0x1f, R9 ;  /* 0x0000001fff05a819 */ /* 0x000fc60000011409 */
[-C--:B------:R-:W-:Y:S01]  /*1860*/  @!P1 IADD3 R0, PT, PT, R0, -R8.reuse, RZ ;  /* 0x8000000800009210 */ /* 0x080fe20007ffe0ff */
[----:B------:R-:W-:Y:S02]  /*1870*/  @!P2 IMAD.IADD R3, R3, 0x1, R4 ;  /* 0x000000010303a824 */ /* 0x000fe400078e0204 */
[----:B----4-:R-:W-:Y:S01]  /*1880*/  @!P2 IMAD R4, R11, R9, RZ ;  /* 0x000000090b04a224 */ /* 0x010fe200078e02ff */
[----:B------:R-:W-:-:S03]  /*1890*/  ISETP.GE.U32.AND P4, PT, R0, R8, PT ;  /* 0x000000080000720c */ /* 0x000fc60003f86070 */
        /* <DEDUP_REMOVED lines=45> */
.L_x_7223:
[----:B------:R-:W-:Y:S05]  /*1b70*/  BSYNC.RECONVERGENT B0 ;  /* 0x0000000000007941 */ /* 0x000fea0003800200 */
.L_x_7221:
        /* <DEDUP_REMOVED lines=8> */
[----:B------:R-:W-:-:S05]  /*1c00*/  IMAD.SHL.U32 R222, R221, 0x8, RZ ;  /* 0x00000008ddde7824 */ /* 0x000fca00078e00ff */
[C---:B------:R-:W-:Y:S02]  /*1c10*/  LOP3.LUT R0, R222.reuse, 0x1c0, RZ, 0xc0, !PT ;  /* 0x000001c0de007812 */ /* 0x040fe400078ec0ff */
[----:B------:R-:W-:Y:S02]  /*1c20*/  LOP3.LUT R46, R222, 0x38, RZ, 0xc0, !PT ;  /* 0x00000038de2e7812 */ /* 0x000fe400078ec0ff */
[----:B------:R-:W-:Y:S01]  /*1c30*/  LOP3.LUT R4, R0, 0x38, R221, 0xf8, !PT ;  /* 0x0000003800047812 */ /* 0x000fe200078ef8dd */
[----:B------:R3:W-:Y:S01]  /*1c40*/  STL [R1+0x40], R0 ;  /* 0x0000400001007387 */ /* 0x0007e20000100800 */
[----:B------:R-:W-:-:S04]  /*1c50*/  LOP3.LUT R5, R222, 0x1e00, RZ, 0xc0, !PT ;  /* 0x00001e00de057812 */ /* 0x000fc800078ec0ff */
[----:B------:R-:W-:Y:S01]  /*1c60*/  LOP3.LUT R26, R5, R4, R46, 0xf6, !PT ;  /* 0x00000004051a7212 */ /* 0x000fe200078ef62e */
[----:B------:R-:W-:Y:S01]  /*1c70*/  IMAD.IADD R21, R67, 0x1, -R21 ;  /* 0x0000000143157824 */ /* 0x000fe200078e0a15 */
[----:B------:R-:W-:-:S04]  /*1c80*/  SHF.R.S32.HI R11, RZ, 0x1f, R47 ;  /* 0x0000001fff0b7819 */ /* 0x000fc8000001142f */
[----:B------:R1:W-:Y:S01]  /*1c90*/  STL [R1+0x48], R21 ;  /* 0x0000481501007387 */ /* 0x0003e20000100800 */
[----:B------:R-:W1:Y:S01]  /*1ca0*/  S2UR UR6, SR_CgaCtaId ;  /* 0x00000000000679c3 */ /* 0x000e620000008800 */
[----:B------:R-:W-:Y:S02]  /*1cb0*/  UMOV UR7, 0x400 ;  /* 0x0000040000077882 */ /* 0x000fe40000000000 */
[----:B-1----:R-:W-:-:S06]  /*1cc0*/  ULEA UR6, UR6, UR7, 0x18 ;  /* 0x0000000706067291 */ /* 0x002fcc000f8ec0ff */
[----:B------:R-:W-:Y:S01]  /*1cd0*/  MOV R224, UR6 ;  /* 0x0000000600e07c02 */ /* 0x000fe20008000f00 */
[----:B--2---:R-:W-:-:S04]  /*1ce0*/  @P1 IMAD.WIDE.U32 R4, R12, R20, RZ ;  /* 0x000000140c041225 */ /* 0x004fc800078e00ff */
[-C--:B---3--:R-:W-:Y:S02]  /*1cf0*/  @!P1 IMAD R0, R3, R23.reuse, RZ ;  /* 0x0000001703009224 */ /* 0x088fe400078e02ff */
[----:B------:R-:W-:-:S03]  /*1d00*/  @!P1 IMAD.WIDE.U32 R2, R2, R23, RZ ;  /* 0x0000001702029225 */ /* 0x000fc600078e00ff */
[----:B------:R-:W-:Y:S02]  /*1d10*/  @!P1 MOV R14, R2 ;  /* 0x00000002000e9202 */ /* 0x000fe40000000f00 */
[----:B------:R-:W-:Y:S01]  /*1d20*/  SHF.R.U32.HI R2, RZ, 0x3, R221 ;  /* 0x00000003ff027819 */ /* 0x000fe200000116dd */
[----:B------:R-:W-:Y:S01]  /*1d30*/  @P1 IMAD R10, R13, R20, RZ ;  /* 0x000000140d0a1224 */ /* 0x000fe200078e02ff */
[----:B------:R-:W-:Y:S02]  /*1d40*/  @P1 MOV R14, R4 ;  /* 0x00000004000e1202 */ /* 0x000fe40000000f00 */
[----:B------:R-:W-:Y:S01]  /*1d50*/  IADD3 R4, P0, PT, R46, R15, RZ ;  /* 0x0000000f2e047210 */ /* 0x000fe20007f1e0ff */
[----:B------:R-:W-:Y:S02]  /*1d60*/  VIADD R30, R2, 0x10 ;  /* 0x00000010021e7836 */ /* 0x000fe40000000000 */
[----:B------:R-:W-:Y:S02]  /*1d70*/  @!P1 IMAD.IADD R0, R3, 0x1, R0 ;  /* 0x0000000103009824 */ /* 0x000fe400078e0200 */
[----:B------:R-:W-:Y:S01]  /*1d80*/  @P1 IMAD.IADD R0, R5, 0x1, R10 ;  /* 0x0000000105001824 */ /* 0x000fe200078e020a */
[----:B------:R-:W-:Y:S01]  /*1d90*/  IADD3.X R5, PT, PT, RZ, R16, RZ, P0, !PT ;  /* 0x00000010ff057210 */ /* 0x000fe200007fe4ff */
[----:B------:R-:W-:Y:S01]  /*1da0*/  IMAD R3, R7, R47, RZ ;  /* 0x0000002f07037224 */ /* 0x000fe200078e02ff */
[----:B------:R-:W-:Y:S01]  /*1db0*/  ISETP.GE.AND P3, PT, R30, R21, PT ;  /* 0x000000151e00720c */ /* 0x000fe20003f66270 */
[----:B------:R-:W-:Y:S01]  /*1dc0*/  VIADD R28, R2, 0x20 ;  /* 0x00000020021c7836 */ /* 0x000fe20000000000 */
[----:B------:R-:W-:Y:S01]  /*1dd0*/  IADD3 R14, P0, PT, R46, R14, RZ ;  /* 0x0000000e2e0e7210 */ /* 0x000fe20007f1e0ff */
[----:B------:R-:W-:-:S02]  /*1de0*/  VIADD R29, R2, 0x30 ;  /* 0x00000030021d7836 */ /* 0x000fc40000000000 */
[----:B------:R-:W-:Y:S02]  /*1df0*/  IMAD R20, R6, R11, R3 ;  /* 0x0000000b06147224 */ /* 0x000fe400078e0203 */
[----:B----4-:R-:W-:Y:S02]  /*1e00*/  IMAD R7, R49, R2, RZ ;  /* 0x0000000231077224 */ /* 0x010fe400078e02ff */
[----:B------:R-:W-:Y:S01]  /*1e10*/  IMAD.WIDE.U32 R10, R2, R48, R4 ;  /* 0x00000030020a7225 */ /* 0x000fe200078e0004 */
[----:B------:R-:W-:-:S03]  /*1e20*/  ISETP.GE.AND P2, PT, R28, R21, PT ;  /* 0x000000151c00720c */ /* 0x000fc60003f46270 */
[----:B------:R-:W-:Y:S01]  /*1e30*/  IMAD.MOV.U32 R3, RZ, RZ, RZ ;  /* 0x000000ffff037224 */ /* 0x000fe200078e00ff */
[----:B------:R-:W-:Y:S01]  /*1e40*/  IADD3.X R15, PT, PT, RZ, R0, RZ, P0, !PT ;  /* 0x00000000ff0f7210 */ /* 0x000fe200007fe4ff */
[----:B------:R-:W-:Y:S01]  /*1e50*/  IMAD.IADD R0, R11, 0x1, R7 ;  /* 0x000000010b007824 */ /* 0x000fe200078e0207 */
[-C--:B------:R-:W-:Y:S01]  /*1e60*/  ISETP.GE.AND P5, PT, R29, R21.reuse, PT ;  /* 0x000000151d00720c */ /* 0x080fe20003fa6270 */
[----:B------:R-:W-:Y:S01]  /*1e70*/  IMAD.WIDE.U32 R16, R227, 0x40, R2 ;  /* 0x00000040e3107825 */ /* 0x000fe200078e0002 */
[----:B------:R-:W-:Y:S02]  /*1e80*/  ISETP.GE.AND P4, PT, R2, R21, PT ;  /* 0x000000150200720c */ /* 0x000fe40003f86270 */
[----:B------:R-:W-:Y:S01]  /*1e90*/  LEA R27, P0, R10, R18, 0x1 ;  /* 0x000000120a1b7211 */ /* 0x000fe200078008ff */
[----:B------:R-:W-:-:S03]  /*1ea0*/  IMAD.WIDE.U32 R6, R47, R6, R14 ;  /* 0x000000062f067225 */ /* 0x000fc600078e000e */
[----:B------:R-:W-:Y:S02]  /*1eb0*/  LEA.HI.X R31, R10, R19, R0, 0x1, P0 ;  /* 0x000000130a1f7211 */ /* 0x000fe400000f0c00 */
[C---:B------:R-:W-:Y:S01]  /*1ec0*/  @!P3 IADD3 R0, P0, PT, R16.reuse, 0x10, RZ ;  /* 0x000000101000b810 */ /* 0x040fe20007f1e0ff */
[--C-:B------:R-:W-:Y:S01]  /*1ed0*/  @!P1 IMAD.MOV.U32 R4, RZ, RZ, R12.reuse ;  /* 0x000000ffff049224 */ /* 0x100fe200078e000c */
[-C--:B------:R-:W-:Y:S01]  /*1ee0*/  @!P1 MOV R5, R13.reuse ;  /* 0x0000000d00059202 */ /* 0x080fe20000000f00 */
[----:B------:R-:W-:Y:S01]  /*1ef0*/  @P1 IMAD.MOV.U32 R4, RZ, RZ, R12 ;  /* 0x000000ffff041224 */ /* 0x000fe200078e000c */
[----:B------:R-:W-:Y:S01]  /*1f00*/  @P1 MOV R5, R13 ;  /* 0x0000000d00051202 */ /* 0x000fe20000000f00 */
[----:B------:R-:W-:Y:S01]  /*1f10*/  IMAD.IADD R7, R7, 0x1, R20 ;  /* 0x0000000107077824 */ /* 0x000fe200078e0214 */
[C---:B------:R-:W-:Y:S01]  /*1f20*/  @!P2 IADD3 R3, P1, PT, R16.reuse, 0x20, RZ ;  /* 0x000000201003a810 */ /* 0x040fe20007f3e0ff */
[--C-:B------:R-:W-:Y:S01]  /*1f30*/  @!P3 IMAD.X R11, RZ, RZ, R17.reuse, P0 ;  /* 0x000000ffff0bb224 */ /* 0x100fe200000e0611 */
[----:B------:R-:W-:Y:S01]  /*1f40*/  @!P5 IADD3 R19, P0, PT, R16, 0x30, RZ ;  /* 0x000000301013d810 */ /* 0x000fe20007f1e0ff */
[----:B------:R-:W-:Y:S01]  /*1f50*/  @!P4 IMAD R10, R17, R4, RZ ;  /* 0x00000004110ac224 */ /* 0x000fe200078e02ff */
[----:B------:R-:W-:Y:S01]  /*1f60*/  @!P3 MOV R13, R7 ;  /* 0x00000007000db202 */ /* 0x000fe20000000f00 */
[----:B------:R-:W-:Y:S01]  /*1f70*/  @!P2 IMAD.X R23, RZ, RZ, R17, P1 ;  /* 0x000000ffff17a224 */ /* 0x000fe200008e0611 */
[----:B------:R-:W-:Y:S01]  /*1f80*/  @!P5 IADD3.X R24, PT, PT, RZ, R17, RZ, P0, !PT ;  /* 0x00000011ff18d210 */ /* 0x000fe200007fe4ff */
[----:B------:R-:W-:-:S02]  /*1f90*/  @!P3 IMAD.MOV.U32 R12, RZ, RZ, R6 ;  /* 0x000000ffff0cb224 */ /* 0x000fc400078e0006 */
[----:B------:R-:W-:Y:S02]  /*1fa0*/  @!P3 IMAD R17, R11, R4, RZ ;  /* 0x000000040b11b224 */ /* 0x000fe400078e02ff */
[C---:B------:R-:W-:Y:S01]  /*1fb0*/  @!P4 IMAD R18, R16.reuse, R5, R10 ;  /* 0x000000051012c224 */ /* 0x040fe200078e020a */
[----:B------:R-:W-:Y:S01]  /*1fc0*/  @!P5 MOV R20, R6 ;  /* 0x000000060014d202 */ /* 0x000fe20000000f00 */
[----:B------:R-:W-:-:S04]  /*1fd0*/  @!P4 IMAD.WIDE.U32 R10, R16, R4, R6 ;  /* 0x00000004100ac225 */ /* 0x000fc800078e0006 */
[----:B------:R-:W-:Y:S02]  /*1fe0*/  @!P2 IMAD.MOV.U32 R14, RZ, RZ, R6 ;  /* 0x000000ffff0ea224 */ /* 0x000fe400078e0006 */
[--C-:B------:R-:W-:Y:S02]  /*1ff0*/  @!P2 IMAD.MOV.U32 R15, RZ, RZ, R7.reuse ;  /* 0x000000ffff0fa224 */ /* 0x100fe400078e0007 */
[----:B------:R-:W-:Y:S02]  /*2000*/  @!P5 IMAD.MOV.U32 R21, RZ, RZ, R7 ;  /* 0x000000ffff15d224 */ /* 0x000fe400078e0007 */
[----:B------:R-:W-:Y:S02]  /*2010*/  @!P2 IMAD R16, R23, R4, RZ ;  /* 0x000000041710a224 */ /* 0x000fe400078e02ff */
[-C--:B------:R-:W-:Y:S02]  /*2020*/  @!P3 IMAD R17, R5, R0.reuse, R17 ;  /* 0x000000000511b224 */ /* 0x080fe400078e0211 */
[----:B------:R-:W-:-:S04]  /*2030*/  @!P3 IMAD.WIDE.U32 R6, R4, R0, R12 ;  /* 0x000000000406b225 */ /* 0x000fc800078e000c */
[----:B------:R-:W-:Y:S02]  /*2040*/  @!P5 IMAD R0, R24, R4, RZ ;  /* 0x000000041800d224 */ /* 0x000fe400078e02ff */
[-C--:B------:R-:W-:Y:S02]  /*2050*/  @!P2 IMAD R16, R5, R3.reuse, R16 ;  /* 0x000000030510a224 */ /* 0x080fe400078e0210 */
[----:B------:R-:W-:-:S04]  /*2060*/  @!P2 IMAD.WIDE.U32 R12, R4, R3, R14 ;  /* 0x00000003040ca225 */ /* 0x000fc800078e000e */
[----:B------:R-:W-:Y:S02]  /*2070*/  @!P3 IMAD.IADD R3, R7, 0x1, R17 ;  /* 0x000000010703b824 */ /* 0x000fe400078e0211 */
[-C--:B------:R-:W-:Y:S02]  /*2080*/  @!P5 IMAD R7, R5, R19.reuse, R0 ;  /* 0x000000130507d224 */ /* 0x080fe400078e0200 */
[----:B------:R-:W-:Y:S02]  /*2090*/  @!P5 IMAD.WIDE.U32 R4, R4, R19, R20 ;  /* 0x000000130404d225 */ /* 0x000fe400078e0014 */
[----:B------:R-:W2:Y:S02]  /*20a0*/  LD.E.64 R20, desc[UR4][R134.64+0x10] ;  /* 0x0000100486147980 */ /* 0x000ea4000c101b00 */
[----:B------:R-:W-:Y:S01]  /*20b0*/  @!P4 IMAD.IADD R11, R11, 0x1, R18 ;  /* 0x000000010b0bc824 */ /* 0x000fe200078e0212 */
[----:B------:R-:W-:Y:S01]  /*20c0*/  @!P4 LEA R18, P1, R10, R8, 0x1 ;  /* 0x000000080a12c211 */ /* 0x000fe200078208ff */
[----:B------:R-:W-:-:S03]  /*20d0*/  @!P2 IMAD.IADD R0, R13, 0x1, R16 ;  /* 0x000000010d00a824 */ /* 0x000fc600078e0210 */
[-C--:B------:R-:W-:Y:S02]  /*20e0*/  @!P4 LEA.HI.X R19, R10, R9.reuse, R11, 0x1, P1 ;  /* 0x000000090a13c211 */ /* 0x080fe400008f0c0b */
[-C--:B------:R-:W-:Y:S02]  /*20f0*/  @!P2 LEA R10, P1, R12, R8.reuse, 0x1 ;  /* 0x000000080c0aa211 */ /* 0x080fe400078208ff */
[----:B------:R-:W-:Y:S02]  /*2100*/  @!P3 LEA R14, P0, R6, R8, 0x1 ;  /* 0x00000008060eb211 */ /* 0x000fe400078008ff */
[-C--:B------:R-:W-:Y:S01]  /*2110*/  @!P2 LEA.HI.X R11, R12, R9.reuse, R0, 0x1, P1 ;  /* 0x000000090c0ba211 */ /* 0x080fe200008f0c00 */
[----:B------:R-:W-:Y:S01]  /*2120*/  IMAD R0, R252, -0x100, R66 ;  /* 0xffffff00fc007824 */ /* 0x000fe200078e0242 */
[----:B------:R-:W-:Y:S02]  /*2130*/  LEA R16, R26, R224, 0x1 ;  /* 0x000000e01a107211 */ /* 0x000fe400078e08ff */
[----:B------:R-:W-:Y:S01]  /*2140*/  @!P3 LEA.HI.X R15, R6, R9, R3, 0x1, P0 ;  /* 0x00000009060fb211 */ /* 0x000fe200000f0c03 */
[----:B------:R-:W-:-:S02]  /*2150*/  VIADD R0, R0, 0x100 ;  /* 0x0000010000007836 */ /* 0x000fc40000000000 */
[----:B------:R-:W-:Y:S01]  /*2160*/  @!PT LDS RZ, [RZ] ;  /* 0x00000000fffff984 */ /* 0x000fe20000000800 */
[----:B------:R-:W-:Y:S01]  /*2170*/  @!PT LDS RZ, [RZ] ;  /* 0x00000000fffff984 */ /* 0x000fe20000000800 */
[----:B------:R-:W-:Y:S01]  /*2180*/  @!PT LDS RZ, [RZ] ;  /* 0x00000000fffff984 */ /* 0x000fe20000000800 */
[----:B------:R-:W-:Y:S01]  /*2190*/  @!P4 LDGSTS.E.BYPASS.LTC128B.128 [R16], desc[UR4][R18.64] ;  /* 0x000000001210cfae */ /* 0x000fe2000b981a04 */
[----:B------:R-:W-:Y:S01]  /*21a0*/  @!P5 IMAD.IADD R3, R5, 0x1, R7 ;  /* 0x000000010503d824 */ /* 0x000fe200078e0207 */
[----:B------:R-:W-:Y:S02]  /*21b0*/  @!P5 LEA R6, P0, R4, R8, 0x1 ;  /* 0x000000080406d211 */ /* 0x000fe400078008ff */
[----:B------:R-:W-:Y:S01]  /*21c0*/  @!P3 LDGSTS.E.BYPASS.LTC128B.128 [R16+0x800], desc[UR4][R14.64] ;  /* 0x008000000e10bfae */ /* 0x000fe2000b981a04 */
[----:B------:R-:W-:-:S03]  /*21d0*/  ISETP.GE.AND P1, PT, R28, R0, PT ;  /* 0x000000001c00720c */ /* 0x000fc60003f26270 */
[----:B------:R-:W-:Y:S01]  /*21e0*/  @!P2 LDGSTS.E.BYPASS.LTC128B.128 [R16+0x1000], desc[UR4][R10.64] ;  /* 0x010000000a10afae */ /* 0x000fe2000b981a04 */
[CC--:B------:R-:W-:Y:S02]  /*21f0*/  ISETP.GE.AND P2, PT, R2.reuse, R0.reuse, PT ;  /* 0x000000000200720c */ /* 0x0c0fe40003f46270 */
[----:B------:R-:W-:Y:S02]  /*2200*/  IADD3 R33, PT, PT, R2, 0x40, RZ ;  /* 0x0000004002217810 */ /* 0x000fe40007ffe0ff */
[----:B------:R-:W-:Y:S01]  /*2210*/  @!P5 LEA.HI.X R7, R4, R9, R3, 0x1, P0 ;  /* 0x000000090407d211 */ /* 0x000fe200000f0c03 */
[----:B------:R-:W-:Y:S01]  /*2220*/  IMAD.SHL.U32 R3, R48, 0x10, RZ ;  /* 0x0000001030037824 */ /* 0x000fe200078e00ff */
[-C--:B------:R-:W-:Y:S02]  /*2230*/  ISETP.GE.AND P4, PT, R33, R0.reuse, PT ;  /* 0x000000002100720c */ /* 0x080fe40003f86270 */
[----:B------:R-:W-:Y:S01]  /*2240*/  ISETP.GE.AND P3, PT, R30, R0, PT ;  /* 0x000000001e00720c */ /* 0x000fe20003f66270 */
[----:B------:R1:W-:Y:S01]  /*2250*/  @!P5 LDGSTS.E.BYPASS.LTC128B.128 [R16+0x1800], desc[UR4][R6.64] ;  /* 0x018000000610dfae */ /* 0x0003e2000b981a04 */
[----:B------:R-:W-:-:S02]  /*2260*/  SHF.L.U64.HI R5, R48, 0x4, R49 ;  /* 0x0000000430057819 */ /* 0x000fc40000010231 */
[----:B------:R-:W-:Y:S02]  /*2270*/  LEA R4, P0, R3, R27, 0x1 ;  /* 0x0000001b03047211 */ /* 0x000fe400078008ff */
[----:B------:R-:W-:Y:S02]  /*2280*/  ISETP.GE.AND P5, PT, R29, R0, PT ;  /* 0x000000001d00720c */ /* 0x000fe40003fa6270 */
[----:B------:R-:W-:Y:S02]  /*2290*/  LEA.HI.X R5, R3, R31, R5, 0x1, P0 ;  /* 0x0000001f03057211 */ /* 0x000fe400000f0c05 */
[----:B------:R-:W-:Y:S02]  /*22a0*/  @!P1 LEA R8, P0, R48, R4, 0x5 ;  /* 0x0000000430089211 */ /* 0x000fe400078028ff */
[----:B------:R-:W-:Y:S02]  /*22b0*/  IADD3 R40, PT, PT, R2, 0x50, RZ ;  /* 0x0000005002287810 */ /* 0x000fe40007ffe0ff */
[----:B------:R-:W-:Y:S01]  /*22c0*/  @!P1 LEA.HI.X R9, R48, R5, R49, 0x5, P0 ;  /* 0x0000000530099211 */ /* 0x000fe200000f2c31 */
[----:B------:R-:W-:-:S02]  /*22d0*/  @!P4 IMAD R3, R49, 0x60, RZ ;  /* 0x000000603103c824 */ /* 0x000fc400078e02ff */
[----:B-1----:R-:W-:Y:S02]  /*22e0*/  @!P2 IMAD.MOV.U32 R6, RZ, RZ, R27 ;  /* 0x000000ffff06a224 */ /* 0x002fe400078e001b */
[----:B------:R-:W-:-:S05]  /*22f0*/  @!P2 IMAD.MOV.U32 R7, RZ, RZ, R31 ;  /* 0x000000ffff07a224 */ /* 0x000fca00078e001f */
[----:B------:R1:W-:Y:S04]  /*2300*/  @!P2 LDGSTS.E.BYPASS.LTC128B.128 [R16+0x2000], desc[UR4][R6.64] ;  /* 0x020000000610afae */ /* 0x0003e8000b981a04 */
[----:B------:R-:W-:Y:S01]  /*2310*/  @!P3 LDGSTS.E.BYPASS.LTC128B.128 [R16+0x2800], desc[UR4][R4.64] ;  /* 0x028000000410bfae */ /* 0x000fe2000b981a04 */
[----:B------:R-:W-:-:S03]  /*2320*/  ISETP.GE.AND P3, PT, R40, R0, PT ;  /* 0x000000002800720c */ /* 0x000fc60003f66270 */
[----:B------:R3:W-:Y:S01]  /*2330*/  @!P1 LDGSTS.E.BYPASS.LTC128B.128 [R16+0x3000], desc[UR4][R8.64] ;  /* 0x0300000008109fae */ /* 0x0007e2000b981a04 */
[C---:B------:R-:W-:Y:S01]  /*2340*/  VIADD R39, R2.reuse, 0x60 ;  /* 0x0000006002277836 */ /* 0x040fe20000000000 */
[C---:B------:R-:W-:Y:S01]  /*2350*/  LOP3.LUT R32, R2.reuse, 0x80, RZ, 0xfc, !PT ;  /* 0x0000008002207812 */ /* 0x040fe200078efcff */
[----:B------:R-:W-:-:S03]  /*2360*/  VIADD R38, R2, 0x70 ;  /* 0x0000007002267836 */ /* 0x000fc60000000000 */
[----:B------:R-:W-:Y:S02]  /*2370*/  ISETP.GE.AND P0, PT, R39, R0, PT ;  /* 0x000000002700720c */ /* 0x000fe40003f06270 */
[----:B-1----:R-:W-:Y:S01]  /*2380*/  @!P4 MOV R6, R4 ;  /* 0x000000040006c202 */ /* 0x002fe20000000f00 */
[----:B------:R-:W-:-:S04]  /*2390*/  @!P4 IMAD.MOV.U32 R7, RZ, RZ, R5 ;  /* 0x000000ffff07c224 */ /* 0x000fc800078e0005 */
[C---:B------:R-:W-:Y:S01]  /*23a0*/  @!P4 IMAD.WIDE.U32 R6, R48.reuse, 0x60, R6 ;  /* 0x000000603006c825 */ /* 0x040fe200078e0006 */
[----:B---3--:R-:W-:-:S04]  /*23b0*/  @!P5 LEA R8, P1, R48, R4, 0x6 ;  /* 0x000000043008d211 */ /* 0x008fc800078230ff */
[----:B------:R-:W-:Y:S02]  /*23c0*/  @!P4 IADD3 R7, PT, PT, R7, R3, RZ ;  /* 0x000000030707c210 */ /* 0x000fe40007ffe0ff */
[----:B------:R-:W-:Y:S02]  /*23d0*/  @!P5 LEA.HI.X R9, R48, R5, R49, 0x6, P1 ;  /* 0x000000053009d211 */ /* 0x000fe400008f3431 */
[----:B------:R-:W-:-:S03]  /*23e0*/  IADD3 R37, PT, PT, R2, 0xa0, RZ ;  /* 0x000000a002257810 */ /* 0x000fc60007ffe0ff */
[----:B------:R1:W-:Y:S04]  /*23f0*/  @!P5 LDGSTS.E.BYPASS.LTC128B.128 [R16+0x3800], desc[UR4][R8.64] ;  /* 0x038000000810dfae */ /* 0x0003e8000b981a04 */
[----:B------:R3:W-:Y:S01]  /*2400*/  @!P4 LDGSTS.E.BYPASS.LTC128B.128 [R16+0x4000], desc[UR4][R6.64] ;  /* 0x040000000610cfae */ /* 0x0007e2000b981a04 */
[-C--:B------:R-:W-:Y:S02]  /*2410*/  ISETP.GE.AND P4, PT, R32, R0.reuse, PT ;  /* 0x000000002000720c */ /* 0x080fe40003f86270 */
[----:B------:R-:W-:Y:S01]  /*2420*/  ISETP.GE.AND P5, PT, R38, R0, PT ;  /* 0x000000002600720c */ /* 0x000fe20003fa6270 */
[----:B------:R-:W-:Y:S04]  /*2430*/  STL [R1+0x10], R27 ;  /* 0x0000101b01007387 */ /* 0x000fe80000100800 */
[----:B------:R4:W-:Y:S01]  /*2440*/  STL [R1+0x4], R31 ;  /* 0x0000041f01007387 */ /* 0x0009e20000100800 */
[----:B------:R-:W-:Y:S01]  /*2450*/  @!P0 IMAD R3, R49, 0xa0, RZ ;  /* 0x000000a031038824 */ /* 0x000fe200078e02ff */
[----:B-1----:R-:W-:-:S04]  /*2460*/  @!P3 LEA R8, P1, R48, R4, 0x7 ;  /* 0x000000043008b211 */ /* 0x002fc800078238ff */
[-C--:B------:R-:W-:Y:S02]  /*2470*/  @!P3 LEA.HI.X R9, R48, R5.reuse, R49, 0x7, P1 ;  /* 0x000000053009b211 */ /* 0x080fe400008f3c31 */
[----:B------:R-:W-:Y:S01]  /*2480*/  ISETP.GE.AND P1, PT, R37, R0, PT ;  /* 0x000000002500720c */ /* 0x000fe20003f26270 */
[----:B---3--:R-:W-:Y:S01]  /*2490*/  @!P0 IMAD.MOV.U32 R6, RZ, RZ, R4 ;  /* 0x000000ffff068224 */ /* 0x008fe200078e0004 */
[----:B------:R-:W-:Y:S01]  /*24a0*/  @!P0 MOV R7, R5 ;  /* 0x0000000500078202 */ /* 0x000fe20000000f00 */
[----:B------:R1:W-:Y:S01]  /*24b0*/  @!P3 LDGSTS.E.BYPASS.LTC128B.128 [R16+0x4800], desc[UR4][R8.64] ;  /* 0x048000000810bfae */ /* 0x0003e2000b981a04 */
[----:B----4-:R-:W-:-:S04]  /*24c0*/  IADD3 R31, PT, PT, R2, 0x90, RZ ;  /* 0x00000090021f7810 */ /* 0x010fc80007ffe0ff */
[----:B------:R-:W-:Y:S01]  /*24d0*/  ISETP.GE.AND P3, PT, R31, R0, PT ;  /* 0x000000001f00720c */ /* 0x000fe20003f66270 */
[----:B------:R-:W-:Y:S01]  /*24e0*/  @!P0 IMAD.WIDE.U32 R6, R48, 0xa0, R6 ;  /* 0x000000a030068825 */ /* 0x000fe200078e0006 */
[----:B------:R-:W-:-:S03]  /*24f0*/  @!P5 MOV R11, R5 ;  /* 0x00000005000bd202 */ /* 0x000fc60000000f00 */
[----:B------:R-:W-:Y:S01]  /*2500*/  @!P0 IMAD.IADD R7, R7, 0x1, R3 ;  /* 0x0000000107078824 */ /* 0x000fe200078e0203 */
[-C--:B------:R-:W-:Y:S01]  /*2510*/  @!P1 MOV R13, R5.reuse ;  /* 0x00000005000d9202 */ /* 0x080fe20000000f00 */
[C---:B------:R-:W-:Y:S02]  /*2520*/  @!P4 IMAD R14, R49.reuse, 0xe0, RZ ;  /* 0x000000e0310ec824 */ /* 0x040fe400078e02ff */
[--C-:B------:R-:W-:Y:S01]  /*2530*/  @!P5 IMAD.MOV.U32 R10, RZ, RZ, R4.reuse ;  /* 0x000000ffff0ad224 */ /* 0x100fe200078e0004 */
[----:B------:R3:W-:Y:S01]  /*2540*/  @!P0 LDGSTS.E.BYPASS.LTC128B.128 [R16+0x5000], desc[UR4][R6.64] ;  /* 0x0500000006108fae */ /* 0x0007e2000b981a04 */
[--C-:B------:R-:W-:Y:S02]  /*2550*/  @!P1 IMAD.MOV.U32 R12, RZ, RZ, R4.reuse ;  /* 0x000000ffff0c9224 */ /* 0x100fe400078e0004 */
[----:B------:R-:W-:Y:S01]  /*2560*/  @!P5 IMAD R3, R49, 0xc0, RZ ;  /* 0x000000c03103d824 */ /* 0x000fe200078e02ff */
[----:B-1----:R-:W-:Y:S01]  /*2570*/  @!P4 MOV R9, R5 ;  /* 0x000000050009c202 */ /* 0x002fe20000000f00 */
[----:B------:R-:W-:-:S04]  /*2580*/  @!P4 IMAD.MOV.U32 R8, RZ, RZ, R4 ;  /* 0x000000ffff08c224 */ /* 0x000fc800078e0004 */
[----:B------:R-:W-:-:S04]  /*2590*/  @!P4 IMAD.WIDE.U32 R8, R48, 0xe0, R8 ;  /* 0x000000e03008c825 */ /* 0x000fc800078e0008 */
[C---:B------:R-:W-:Y:S01]  /*25a0*/  @!P5 IMAD.WIDE.U32 R10, R48.reuse, 0xc0, R10 ;  /* 0x000000c0300ad825 */ /* 0x040fe200078e000a */
[----:B------:R-:W-:Y:S02]  /*25b0*/  @!P4 IADD3 R9, PT, PT, R9, R14, RZ ;  /* 0x0000000e0909c210 */ /* 0x000fe40007ffe0ff */
[C---:B------:R-:W-:Y:S01]  /*25c0*/  @!P3 LEA R14, P0, R48.reuse, R4, 0x8 ;  /* 0x00000004300eb211 */ /* 0x040fe200078040ff */
[----:B------:R-:W-:Y:S02]  /*25d0*/  @!P1 IMAD R15, R49, 0x120, RZ ;  /* 0x00000120310f9824 */ /* 0x000fe400078e02ff */
[----:B------:R-:W-:-:S04]  /*25e0*/  @!P1 IMAD.WIDE.U32 R12, R48, 0x120, R12 ;  /* 0x00000120300c9825 */ /* 0x000fc800078e000c */
[----:B------:R-:W-:Y:S02]  /*25f0*/  @!P5 IMAD.IADD R11, R11, 0x1, R3 ;  /* 0x000000010b0bd824 */ /* 0x000fe400078e0203 */
[----:B---3--:R-:W-:Y:S01]  /*2600*/  @!P1 IMAD.IADD R7, R13, 0x1, R15 ;  /* 0x000000010d079824 */ /* 0x008fe200078e020f */
[----:B------:R-:W-:Y:S01]  /*2610*/  @!P3 LEA.HI.X R15, R48, R5, R49, 0x8, P0 ;  /* 0x00000005300fb211 */ /* 0x000fe200000f4431 */
[C---:B------:R-:W-:Y:S01]  /*2620*/  VIADD R26, R2.reuse, 0xd0 ;  /* 0x000000d0021a7836 */ /* 0x040fe20000000000 */
[----:B------:R-:W-:Y:S01]  /*2630*/  @!P1 MOV R6, R12 ;  /* 0x0000000c00069202 */ /* 0x000fe20000000f00 */
[C---:B------:R-:W-:Y:S01]  /*2640*/  VIADD R36, R2.reuse, 0xf0 ;  /* 0x000000f002247836 */ /* 0x040fe20000000000 */
[C---:B------:R-:W-:Y:S01]  /*2650*/  IADD3 R27, PT, PT, R2.reuse, 0xc0, RZ ;  /* 0x000000c0021b7810 */ /* 0x040fe20007ffe0ff */
[----:B------:R1:W-:Y:S01]  /*2660*/  @!P5 LDGSTS.E.BYPASS.LTC128B.128 [R16+0x5800], desc[UR4][R10.64] ;  /* 0x058000000a10dfae */ /* 0x0003e2000b981a04 */
[C---:B------:R-:W-:Y:S01]  /*2670*/  VIADD R23, R2.reuse, 0xb0 ;  /* 0x000000b002177836 */ /* 0x040fe20000000000 */
[----:B------:R-:W-:-:S02]  /*2680*/  IADD3 R24, PT, PT, R2, 0xe0, RZ ;  /* 0x000000e002187810 */ /* 0x000fc40007ffe0ff */
[----:B------:R3:W-:Y:S01]  /*2690*/  @!P4 LDGSTS.E.BYPASS.LTC128B.128 [R16+0x6000], desc[UR4][R8.64] ;  /* 0x060000000810cfae */ /* 0x0007e2000b981a04 */
[----:B------:R-:W-:-:S03]  /*26a0*/  ISETP.GE.AND P4, PT, R27, R0, PT ;  /* 0x000000001b00720c */ /* 0x000fc60003f86270 */
[----:B------:R4:W-:Y:S01]  /*26b0*/  @!P3 LDGSTS.E.BYPASS.LTC128B.128 [R16+0x6800], desc[UR4][R14.64] ;  /* 0x068000000e10bfae */ /* 0x0009e2000b981a04 */
[-C--:B------:R-:W-:Y:S02]  /*26c0*/  ISETP.GE.AND P3, PT, R26, R0.reuse, PT ;  /* 0x000000001a00720c */ /* 0x080fe40003f66270 */
[-C--:B------:R-:W-:Y:S01]  /*26d0*/  ISETP.GE.AND P0, PT, R36, R0.reuse, PT ;  /* 0x000000002400720c */ /* 0x080fe20003f06270 */
[----:B------:R4:W-:Y:S01]  /*26e0*/  @!P1 LDGSTS.E.BYPASS.LTC128B.128 [R16+0x7000], desc[UR4][R6.64] ;  /* 0x0700000006109fae */ /* 0x0009e2000b981a04 */
[-C--:B------:R-:W-:Y:S02]  /*26f0*/  ISETP.GE.AND P1, PT, R24, R0.reuse, PT ;  /* 0x000000001800720c */ /* 0x080fe40003f26270 */
[----:B------:R-:W-:-:S03]  /*2700*/  ISETP.GE.AND P5, PT, R23, R0, PT ;  /* 0x000000001700720c */ /* 0x000fc60003fa6270 */
[----:B------:R-:W-:-:S04]  /*2710*/  @!P4 IMAD R3, R49, 0x160, RZ ;  /* 0x000001603103c824 */ /* 0x000fc800078e02ff */
[C---:B------:R-:W-:Y:S01]  /*2720*/  @!P3 IMAD R17, R49.reuse, 0x180, RZ ;  /* 0x000001803111b824 */ /* 0x040fe200078e02ff */
[-C--:B-1----:R-:W-:Y:S01]  /*2730*/  @!P4 MOV R10, R4.reuse ;  /* 0x00000004000ac202 */ /* 0x082fe20000000f00 */
[--C-:B------:R-:W-:Y:S01]  /*2740*/  @!P4 IMAD.MOV.U32 R11, RZ, RZ, R5.reuse ;  /* 0x000000ffff0bc224 */ /* 0x100fe200078e0005 */
[-C--:B---3--:R-:W-:Y:S01]  /*2750*/  @!P3 MOV R8, R4.reuse ;  /* 0x000000040008b202 */ /* 0x088fe20000000f00 */
[--C-:B------:R-:W-:Y:S02]  /*2760*/  @!P3 IMAD.MOV.U32 R9, RZ, RZ, R5.reuse ;  /* 0x000000ffff09b224 */ /* 0x100fe400078e0005 */
[----:B------:R-:W-:Y:S01]  /*2770*/  @!P5 IMAD R12, R49, 0x140, RZ ;  /* 0x00000140310cd824 */ /* 0x000fe200078e02ff */
[-C--:B----4-:R-:W-:Y:S01]  /*2780*/  @!P0 MOV R14, R4.reuse ;  /* 0x00000004000e8202 */ /* 0x090fe20000000f00 */
[--C-:B------:R-:W-:Y:S01]  /*2790*/  @!P0 IMAD.MOV.U32 R15, RZ, RZ, R5.reuse ;  /* 0x000000ffff0f8224 */ /* 0x100fe200078e0005 */
[----:B------:R-:W-:Y:S01]  /*27a0*/  @!P1 MOV R6, R4 ;  /* 0x0000000400069202 */ /* 0x000fe20000000f00 */
[----:B------:R-:W-:-:S02]  /*27b0*/  @!P1 IMAD.MOV.U32 R7, RZ, RZ, R5 ;  /* 0x000000ffff079224 */ /* 0x000fc400078e0005 */
[----:B------:R-:W-:-:S04]  /*27c0*/  @!P5 IMAD.WIDE.U32 R4, R48, 0x140, R4 ;  /* 0x000001403004d825 */ /* 0x000fc800078e0004 */
[----:B------:R-:W-:Y:S01]  /*27d0*/  @!P4 IMAD.WIDE.U32 R10, R48, 0x160, R10 ;  /* 0x00000160300ac825 */ /* 0x000fe200078e000a */
[----:B------:R-:W-:-:S03]  /*27e0*/  @!P5 IADD3 R13, PT, PT, R5, R12, RZ ;  /* 0x0000000c050dd210 */ /* 0x000fc60007ffe0ff */
[----:B------:R-:W-:-:S04]  /*27f0*/  @!P3 IMAD.WIDE.U32 R8, R48, 0x180, R8 ;  /* 0x000001803008b825 */ /* 0x000fc800078e0008 */
[----:B------:R-:W-:Y:S02]  /*2800*/  @!P1 IMAD R18, R49, 0x1a0, RZ ;  /* 0x000001a031129824 */ /* 0x000fe400078e02ff */
[----:B------:R-:W-:Y:S01]  /*2810*/  @!P1 IMAD.WIDE.U32 R6, R48, 0x1a0, R6 ;  /* 0x000001a030069825 */ /* 0x000fe200078e0006 */
[----:B------:R-:W-:-:S03]  /*2820*/  @!P3 IADD3 R9, PT, PT, R9, R17, RZ ;  /* 0x000000110909b210 */ /* 0x000fc60007ffe0ff */
[----:B------:R-:W-:Y:S02]  /*2830*/  @!P5 IMAD.MOV.U32 R12, RZ, RZ, R4 ;  /* 0x000000ffff0cd224 */ /* 0x000fe400078e0004 */
[----:B------:R-:W-:Y:S02]  /*2840*/  @!P4 IMAD.IADD R11, R11, 0x1, R3 ;  /* 0x000000010b0bc824 */ /* 0x000fe400078e0203 */
[----:B------:R-:W-:Y:S01]  /*2850*/  @!P0 IMAD R19, R49, 0x1c0, RZ ;  /* 0x000001c031138824 */ /* 0x000fe200078e02ff */
[----:B------:R-:W-:Y:S01]  /*2860*/  @!P5 LDGSTS.E.BYPASS.LTC128B.128 [R16+0x7800], desc[UR4][R12.64] ;  /* 0x078000000c10dfae */ /* 0x000fe2000b981a04 */
[----:B------:R-:W-:-:S03]  /*2870*/  @!P0 IMAD.WIDE.U32 R14, R48, 0x1c0, R14 ;  /* 0x000001c0300e8825 */ /* 0x000fc600078e000e */
[----:B------:R-:W-:Y:S01]  /*2880*/  @!P4 LDGSTS.E.BYPASS.LTC128B.128 [R16+0x8000], desc[UR4][R10.64] ;  /* 0x080000000a10cfae */ /* 0x000fe2000b981a04 */
[----:B------:R-:W-:Y:S01]  /*2890*/  @!P1 IMAD.IADD R7, R7, 0x1, R18 ;  /* 0x0000000107079824 */ /* 0x000fe200078e0212 */
[----:B------:R-:W-:Y:S02]  /*28a0*/  @!P0 IADD3 R5, PT, PT, R15, R19, RZ ;  /* 0x000000130f058210 */ /* 0x000fe40007ffe0ff */
[----:B------:R-:W-:Y:S01]  /*28b0*/  @!P0 MOV R4, R14 ;  /* 0x0000000e00048202 */ /* 0x000fe20000000f00 */
[----:B------:R-:W-:Y:S04]  /*28c0*/  @!P3 LDGSTS.E.BYPASS.LTC128B.128 [R16+0x8800], desc[UR4][R8.64] ;  /* 0x088000000810bfae */ /* 0x000fe8000b981a04 */
[----:B------:R1:W-:Y:S04]  /*28d0*/  @!P1 LDGSTS.E.BYPASS.LTC128B.128 [R16+0x9000], desc[UR4][R6.64] ;  /* 0x0900000006109fae */ /* 0x0003e8000b981a04 */
[----:B------:R3:W-:Y:S04]  /*28e0*/  @!P0 LDGSTS.E.BYPASS.LTC128B.128 [R16+0x9800], desc[UR4][R4.64] ;  /* 0x0980000004108fae */ /* 0x0007e8000b981a04 */
[----:B------:R-:W0:Y:S04]  /*28f0*/  LDGDEPBAR ;  /* 0x00000000000079af */ /* 0x000e280000000000 */
[----:B------:R4:W5:Y:S04]  /*2900*/  LD.E R226, desc[UR4][R134.64+0x184] ;  /* 0x0001840486e27980 */ /* 0x000968000c101900 */
[----:B------:R4:W5:Y:S01]  /*2910*/  LD.E R225, desc[UR4][R134.64+0x188] ;  /* 0x0001880486e17980 */ /* 0x000962000c101900 */
[----:B-1----:R-:W-:-:S04]  /*2920*/  IABS R6, R22 ;  /* 0x0000001600067213 */ /* 0x002fc80000000000 */
[----:B---3--:R-:W1:Y:S01]  /*2930*/  I2F.RP R4, R6 ;  /* 0x0000000600047306 */ /* 0x008e620000209400 */
[----:B------:R-:W-:Y:S01]  /*2940*/  IABS R8, R22 ;  /* 0x0000001600087213 */ /* 0x000fe20000000000 */
[----:B------:R-:W-:-:S06]  /*2950*/  DEPBAR.LE SB0, 0x0 ;  /* 0x000080000000791a */ /* 0x000fcc0000000000 */
[----:B-1----:R-:W1:Y:S02]  /*2960*/  MUFU.RCP R4, R4 ;  /* 0x0000000400047308 */ /* 0x002e640000001000 */
[----:B-1----:R-:W-:-:S06]  /*2970*/  VIADD R4, R4, 0xffffffe ;  /* 0x0ffffffe04047836 */ /* 0x002fcc0000000000 */
[----:B------:R-:W1:Y:S02]  /*2980*/  F2I.FTZ.U32.TRUNC.NTZ R5, R4 ;  /* 0x0000000400057305 */ /* 0x000e64000021f000 */
[----:B-1----:R-:W-:Y:S01]  /*2990*/  IADD3 R3, PT, PT, RZ, -R5, RZ ;  /* 0x80000005ff037210 */ /* 0x002fe20007ffe0ff */
[----:B------:R-:W-:-:S04]  /*29a0*/  IMAD.MOV.U32 R4, RZ, RZ, RZ ;  /* 0x000000ffff047224 */ /* 0x000fc800078e00ff */
[----:B------:R-:W-:Y:S01]  /*29b0*/  IMAD R7, R3, R6, RZ ;  /* 0x0000000603077224 */ /* 0x000fe200078e02ff */
[----:B------:R-:W-:-:S03]  /*29c0*/  IABS R3, R47 ;  /* 0x0000002f00037213 */ /* 0x000fc60000000000 */
[----:B------:R-:W-:Y:S01]  /*29d0*/  IMAD.HI.U32 R7, R5, R7, R4 ;  /* 0x0000000705077227 */ /* 0x000fe200078e0004 */
[----:B------:R-:W-:-:S03]  /*29e0*/  MOV R4, R3 ;  /* 0x0000000300047202 */ /* 0x000fc60000000f00 */
[----:B------:R-:W-:-:S05]  /*29f0*/  IMAD.MOV R3, RZ, RZ, -R8 ;  /* 0x000000ffff037224 */ /* 0x000fca00078e0a08 */
[----:B------:R-:W-:Y:S01]  /*2a00*/  MOV R5, R3 ;  /* 0x0000000300057202 */ /* 0x000fe20000000f00 */
        /* <DEDUP_REMOVED lines=8> */
[----:B------:R-:W-:Y:S01]  /*2a90*/  ISETP.NE.AND P1, PT, R22, RZ, PT ;  /* 0x000000ff1600720c */ /* 0x000fe20003f25270 */
[----:B------:R-:W-:-:S04]  /*2aa0*/  IMAD R4, R41, R230, RZ ;  /* 0x000000e629047224 */ /* 0x000fc800078e02ff */
[----:B------:R-:W-:Y:S02]  /*2ab0*/  @P3 VIADD R3, R3, 0x1 ;  /* 0x0000000103033836 */ /* 0x000fe40000000000 */
[----:B------:R-:W-:-:S04]  /*2ac0*/  IMAD R6, R25, R231, R4 ;  /* 0x000000e719067224 */ /* 0x000fc800078e0204 */
[----:B------:R-:W-:Y:S02]  /*2ad0*/  @!P0 IADD3 R3, PT, PT, -R3, RZ, RZ ;  /* 0x000000ff03038210 */ /* 0x000fe40007ffe1ff */
[----:B------:R-:W-:Y:S01]  /*2ae0*/  @!P1 LOP3.LUT R3, RZ, R22, RZ, 0x33, !PT ;  /* 0x00000016ff039212 */ /* 0x000fe200078e33ff */
[----:B------:R-:W-:-:S03]  /*2af0*/  IMAD.WIDE.U32 R4, R25, R230, RZ ;  /* 0x000000e619047225 */ /* 0x000fc600078e00ff */
[----:B------:R-:W-:Y:S01]  /*2b00*/  SHF.R.S32.HI R9, RZ, 0x1f, R3 ;  /* 0x0000001fff097819 */ /* 0x000fe20000011403 */
[-C--:B------:R-:W-:Y:S02]  /*2b10*/  IMAD R8, R35, R3.reuse, RZ ;  /* 0x0000000323087224 */ /* 0x080fe400078e02ff */
[----:B------:R-:W-:Y:S01]  /*2b20*/  IMAD.IADD R7, R5, 0x1, R6 ;  /* 0x0000000105077824 */ /* 0x000fe200078e0206 */
[----:B------:R-:W-:Y:S01]  /*2b30*/  IADD3 R6, P1, P0, R4, R42, R46 ;  /* 0x0000002a04067210 */ /* 0x000fe2000783e02e */
[----:B------:R-:W-:-:S04]  /*2b40*/  IMAD.WIDE.U32 R4, R34, R3, RZ ;  /* 0x0000000322047225 */ /* 0x000fc800078e00ff */
[----:B------:R-:W-:Y:S01]  /*2b50*/  IMAD R3, R9, R34, R8 ;  /* 0x0000002209037224 */ /* 0x000fe200078e0208 */
[----:B------:R-:W-:Y:S02]  /*2b60*/  IADD3.X R7, PT, PT, R7, R43, RZ, P1, P0 ;  /* 0x0000002b07077210 */ /* 0x000fe40000fe04ff */
[----:B------:R-:W-:Y:S02]  /*2b70*/  IADD3 R4, P0, PT, R6, R4, RZ ;  /* 0x0000000406047210 */ /* 0x000fe40007f1e0ff */
[----:B------:R-:W-:-:S05]  /*2b80*/  IADD3 R5, PT, PT, R5, R3, RZ ;  /* 0x0000000305057210 */ /* 0x000fca0007ffe0ff */
[----:B------:R-:W-:Y:S02]  /*2b90*/  IMAD.X R5, R7, 0x1, R5, P0 ;  /* 0x0000000107057824 */ /* 0x000fe400000e0605 */
[----:B------:R-:W-:-:S04]  /*2ba0*/  IMAD.WIDE.U32 R4, R2, R230, R4 ;  /* 0x000000e602047225 */ /* 0x000fc800078e0004 */
[----:B------:R-:W-:Y:S01]  /*2bb0*/  IMAD R2, R231, R2, RZ ;  /* 0x00000002e7027224 */ /* 0x000fe200078e02ff */
[----:B--2---:R-:W-:-:S04]  /*2bc0*/  LEA R10, P0, R4, R20, 0x1 ;  /* 0x00000014040a7211 */ /* 0x004fc800078008ff */
[----:B------:R-:W-:Y:S02]  /*2bd0*/  IADD3 R2, PT, PT, R5, R2, RZ ;  /* 0x0000000205027210 */ /* 0x000fe40007ffe0ff */
[----:B------:R-:W-:Y:S02]  /*2be0*/  MOV R3, R44 ;  /* 0x0000002c00037202 */ /* 0x000fe40000000f00 */
[----:B------:R-:W-:Y:S01]  /*2bf0*/  LEA.HI.X R11, R4, R21, R2, 0x1, P0 ;  /* 0x00000015040b7211 */ /* 0x000fe200000f0c02 */
[----:B------:R-:W-:Y:S01]  /*2c00*/  IMAD.MOV.U32 R2, RZ, RZ, R45 ;  /* 0x000000ffff027224 */ /* 0x000fe200078e002d */
[----:B------:R4:W-:Y:S04]  /*2c10*/  STL [R1+0x18], R10 ;  /* 0x0000180a01007387 */ /* 0x0009e80000100800 */
[----:B------:R4:W-:Y:S04]  /*2c20*/  STL [R1+0x14], R11 ;  /* 0x0000140b01007387 */ /* 0x0009e80000100800 */
[----:B------:R4:W-:Y:S02]  /*2c30*/  STL.64 [R1+0x8], R2 ;  /* 0x0000080201007387 */ /* 0x0009e40000100a00 */
[----:B------:R-:W-:Y:S05]  /*2c40*/  WARPSYNC.ALL ;  /* 0x0000000000007948 */ /* 0x000fea0003800000 */
[----:B------:R-:W-:Y:S01]  /*2c50*/  BAR.SYNC.DEFER_BLOCKING 0x0 ;  /* 0x0000000000007b1d */ /* 0x000fe20000010000 */
[----:B----4-:R-:W-:Y:S01]  /*2c60*/  IMAD.SHL.U32 R3, R230, 0x10, RZ ;  /* 0x00000010e6037824 */ /* 0x010fe200078e00ff */
[-C--:B------:R-:W-:Y:S01]  /*2c70*/  ISETP.GE.AND P0, PT, R30, R0.reuse, PT ;  /* 0x000000001e00720c */ /* 0x080fe20003f06270 */
[----:B------:R-:W-:Y:S01]  /*2c80*/  @!P2 IMAD.MOV.U32 R5, RZ, RZ, R11 ;  /* 0x000000ffff05a224 */ /* 0x000fe200078e000b */
[----:B------:R-:W-:Y:S01]  /*2c90*/  ISETP.GE.AND P5, PT, R28, R0, PT ;  /* 0x000000001c00720c */ /* 0x000fe20003fa6270 */
[----:B------:R-:W-:Y:S01]  /*2ca0*/  IMAD.SHL.U32 R22, R221, 0x40, RZ ;  /* 0x00000040dd167824 */ /* 0x000fe200078e00ff */
[----:B------:R-:W-:Y:S01]  /*2cb0*/  SHF.L.U64.HI R4, R230, 0x4, R231 ;  /* 0x00000004e6047819 */ /* 0x000fe200000102e7 */
[----:B------:R-:W-:Y:S01]  /*2cc0*/  BSSY.RECONVERGENT B1, `(.L_x_7224) ;  /* 0x0000223000017945 */ /* 0x000fe20003800200 */
[----:B------:R-:W-:-:S02]  /*2cd0*/  LEA R2, P1, R3, R10, 0x1 ;  /* 0x0000000a03027211 */ /* 0x000fc400078208ff */
[-C--:B------:R-:W-:Y:S01]  /*2ce0*/  ISETP.GE.AND P3, PT, R29, R0.reuse, PT ;  /* 0x000000001d00720c */ /* 0x080fe20003f66270 */
[----:B------:R-:W-:Y:S01]  /*2cf0*/  STL [R1+0x4c], R22 ;  /* 0x00004c1601007387 */ /* 0x000fe20000100800 */
[----:B------:R-:W-:Y:S01]  /*2d00*/  LEA.HI.X R3, R3, R11, R4, 0x1, P1 ;  /* 0x0000000b03037211 */ /* 0x000fe200008f0c04 */
[----:B------:R-:W-:Y:S01]  /*2d10*/  @!P2 IMAD.MOV.U32 R4, RZ, RZ, R10 ;  /* 0x000000ffff04a224 */ /* 0x000fe200078e000a */
[----:B------:R-:W-:Y:S02]  /*2d20*/  ISETP.GE.AND P4, PT, R33, R0, PT ;  /* 0x000000002100720c */ /* 0x000fe40003f86270 */
[----:B------:R-:W-:Y:S02]  /*2d30*/  SHF.R.U32.HI R64, RZ, 0x1, R221 ;  /* 0x00000001ff407819 */ /* 0x000fe400000116dd */
[----:B------:R-:W-:-:S04]  /*2d40*/  @!P5 LEA R8, P1, R230, R2, 0x5 ;  /* 0x00000002e608d211 */ /* 0x000fc800078228ff */
[----:B------:R-:W-:Y:S01]  /*2d50*/  @!P5 LEA.HI.X R9, R230, R3, R231, 0x5, P1 ;  /* 0x00000003e609d211 */ /* 0x000fe200008f2ce7 */
[----:B------:R-:W-:Y:S01]  /*2d60*/  @!PT LDS RZ, [RZ] ;  /* 0x00000000fffff984 */ /* 0x000fe20000000800 */
[----:B------:R-:W-:Y:S01]  /*2d70*/  @!PT LDS RZ, [RZ] ;  /* 0x00000000fffff984 */ /* 0x000fe20000000800 */
[----:B------:R-:W-:Y:S01]  /*2d80*/  @!PT LDS RZ, [RZ] ;  /* 0x00000000fffff984 */ /* 0x000fe20000000800 */
[----:B------:R1:W-:Y:S01]  /*2d90*/  @!P2 LDGSTS.E.BYPASS.LTC128B.128 [R16+0xa000], desc[UR4][R4.64] ;  /* 0x0a0000000410afae */ /* 0x0003e2000b981a04 */
[----:B------:R-:W-:-:S03]  /*2da0*/  ISETP.GE.AND P1, PT, R39, R0, PT ;  /* 0x000000002700720c */ /* 0x000fc60003f26270 */
[----:B------:R-:W-:Y:S01]  /*2db0*/  @!P4 IMAD R10, R231, 0x60, RZ ;  /* 0x00000060e70ac824 */ /* 0x000fe200078e02ff */
[----:B------:R-:W-:Y:S01]  /*2dc0*/  @P2 STS.128 [R16+0xa000], RZ ;  /* 0x00a000ff10002388 */ /* 0x000fe20000000c00 */
[----:B------:R-:W-:-:S03]  /*2dd0*/  ISETP.GE.AND P2, PT, R40, R0, PT ;  /* 0x000000002800720c */ /* 0x000fc60003f46270 */
[----:B------:R-:W-:Y:S04]  /*2de0*/  @P0 STS.128 [R16+0xa800], RZ ;  /* 0x00a800ff10000388 */ /* 0x000fe80000000c00 */
[----:B------:R-:W-:Y:S01]  /*2df0*/  @!PT LDS RZ, [RZ] ;  /* 0x00000000fffff984 */ /* 0x000fe20000000800 */
[----:B------:R-:W-:Y:S01]  /*2e00*/  @!PT LDS RZ, [RZ] ;  /* 0x00000000fffff984 */ /* 0x000fe20000000800 */
[----:B------:R-:W-:Y:S01]  /*2e10*/  @!PT LDS RZ, [RZ] ;  /* 0x00000000fffff984 */ /* 0x000fe20000000800 */
[----:B------:R-:W-:Y:S01]  /*2e20*/  @!P0 LDGSTS.E.BYPASS.LTC128B.128 [R16+0xa800], desc[UR4][R2.64] ;  /* 0x0a80000002108fae */ /* 0x000fe2000b981a04 */
[C---:B------:R-:W-:Y:S01]  /*2e30*/  @!P3 LEA R6, P0, R230.reuse, R2, 0x6 ;  /* 0x00000002e606b211 */ /* 0x040fe200078030ff */
[----:B------:R-:W-:Y:S02]  /*2e40*/  @!P1 IMAD R12, R231, 0xa0, RZ ;  /* 0x000000a0e70c9824 */ /* 0x000fe400078e02ff */
[----:B------:R-:W-:Y:S01]  /*2e50*/  @P5 STS.128 [R16+0xb000], RZ ;  /* 0x00b000ff10005388 */ /* 0x000fe20000000c00 */
[----:B------:R-:W-:Y:S02]  /*2e60*/  @!P3 LEA.HI.X R7, R230, R3, R231, 0x6, P0 ;  /* 0x00000003e607b211 */ /* 0x000fe400000f34e7 */
[-C--:B------:R-:W-:Y:S01]  /*2e70*/  ISETP.GE.AND P0, PT, R38, R0.reuse, PT ;  /* 0x000000002600720c */ /* 0x080fe20003f06270 */
[----:B------:R-:W-:Y:S01]  /*2e80*/  @!PT LDS RZ, [RZ] ;  /* 0x00000000fffff984 */ /* 0x000fe20000000800 */
[----:B------:R-:W-:Y:S01]  /*2e90*/  @!PT LDS RZ, [RZ] ;  /* 0x00000000fffff984 */ /* 0x000fe20000000800 */
[----:B------:R-:W-:Y:S01]  /*2ea0*/  @!PT LDS RZ, [RZ] ;  /* 0x00000000fffff984 */ /* 0x000fe20000000800 */
[----:B------:R2:W-:Y:S01]  /*2eb0*/  @!P5 LDGSTS.E.BYPASS.LTC128B.128 [R16+0xb000], desc[UR4][R8.64] ;  /* 0x0b0000000810dfae */ /* 0x0005e2000b981a04 */
[----:B------:R-:W-:-:S03]  /*2ec0*/  ISETP.GE.AND P5, PT, R32, R0, PT ;  /* 0x000000002000720c */ /* 0x000fc60003fa6270 */
[----:B------:R-:W-:Y:S01]  /*2ed0*/  @P3 STS.128 [R16+0xb800], RZ ;  /* 0x00b800ff10003388 */ /* 0x000fe20000000c00 */
[----:B-1----:R-:W-:Y:S01]  /*2ee0*/  @!P4 MOV R5, R3 ;  /* 0x000000030005c202 */ /* 0x002fe20000000f00 */
[----:B------:R-:W-:Y:S02]  /*2ef0*/  @!P4 IMAD.MOV.U32 R4, RZ, RZ, R2 ;  /* 0x000000ffff04c224 */ /* 0x000fe400078e0002 */
[----:B------:R-:W-:Y:S01]  /*2f00*/  @!PT LDS RZ, [RZ] ;  /* 0x00000000fffff984 */ /* 0x000fe20000000800 */
[----:B------:R-:W-:Y:S01]  /*2f10*/  @!PT LDS RZ, [RZ] ;  /* 0x00000000fffff984 */ /* 0x000fe20000000800 */
[----:B------:R-:W-:Y:S01]  /*2f20*/  @!PT LDS RZ, [RZ] ;  /* 0x00000000fffff984 */ /* 0x000fe20000000800 */
[----:B------:R1:W-:Y:S02]  /*2f30*/  @!P3 LDGSTS.E.BYPASS.LTC128B.128 [R16+0xb800], desc[UR4][R6.64] ;  /* 0x0b8000000610bfae */ /* 0x0003e4000b981a04 */
[C---:B------:R-:W-:Y:S02]  /*2f40*/  @!P4 IMAD.WIDE.U32 R4, R230.reuse, 0x60, R4 ;  /* 0x00000060e604c825 */ /* 0x040fe400078e0004 */
[----:B------:R-:W-:Y:S02]  /*2f50*/  @P4 STS.128 [R16+0xc000], RZ ;  /* 0x00c000ff10004388 */ /* 0x000fe40000000c00 */
[----:B------:R-:W-:Y:S01]  /*2f60*/  @!P4 IMAD.IADD R5, R5, 0x1, R10 ;  /* 0x000000010505c824 */ /* 0x000fe200078e020a */
[----:B------:R-:W-:Y:S01]  /*2f70*/  @!P2 LEA R10, P3, R230, R2, 0x7 ;  /* 0x00000002e60aa211 */ /* 0x000fe200078638ff */
[----:B------:R-:W-:-:S02]  /*2f80*/  @!P0 IMAD R13, R231, 0xc0, RZ ;  /* 0x000000c0e70d8824 */ /* 0x000fc400078e02ff */
[----:B------:R-:W-:Y:S01]  /*2f90*/  @!P5 IMAD R14, R231, 0xe0, RZ ;  /* 0x000000e0e70ed824 */ /* 0x000fe200078e02ff */
[----:B------:R-:W-:Y:S01]  /*2fa0*/  @!PT LDS RZ, [RZ] ;  /* 0x00000000fffff984 */ /* 0x000fe20000000800 */
[----:B------:R-:W-:Y:S01]  /*2fb0*/  @!PT LDS RZ, [RZ] ;  /* 0x00000000fffff984 */ /* 0x000fe20000000800 */
[----:B------:R-:W-:Y:S01]  /*2fc0*/  @!PT LDS RZ, [RZ] ;  /* 0x00000000fffff984 */ /* 0x000fe20000000800 */
[----:B------:R3:W-:Y:S01]  /*2fd0*/  @!P4 LDGSTS.E.BYPASS.LTC128B.128 [R16+0xc000], desc[UR4][R4.64] ;  /* 0x0c0000000410cfae */ /* 0x0007e2000b981a04 */
[-C--:B------:R-:W-:Y:S02]  /*2fe0*/  ISETP.GE.AND P4, PT, R31, R0.reuse, PT ;  /* 0x000000001f00720c */ /* 0x080fe40003f86270 */
[C---:B------:R-:W-:Y:S01]  /*2ff0*/  @!P2 LEA.HI.X R11, R230.reuse, R3, R231, 0x7, P3 ;  /* 0x00000003e60ba211 */ /* 0x040fe200018f3ce7 */
[----:B------:R-:W-:Y:S01]  /*3000*/  @P2 STS.128 [R16+0xc800], RZ ;  /* 0x00c800ff10002388 */ /* 0x000fe20000000c00 */
[-C--:B------:R-:W-:Y:S01]  /*3010*/  ISETP.GE.AND P3, PT, R37, R0.reuse, PT ;  /* 0x000000002500720c */ /* 0x080fe20003f66270 */
[----:B--2---:R-:W-:Y:S02]  /*3020*/  @!P1 IMAD.MOV.U32 R8, RZ, RZ, R2 ;  /* 0x000000ffff089224 */ /* 0x004fe400078e0002 */
[----:B------:R-:W-:Y:S01]  /*3030*/  @!P1 IMAD.MOV.U32 R9, RZ, RZ, R3 ;  /* 0x000000ffff099224 */ /* 0x000fe200078e0003 */
[----:B------:R-:W-:Y:S01]  /*3040*/  @!PT LDS RZ, [RZ] ;  /* 0x00000000fffff984 */ /* 0x000fe20000000800 */
[----:B------:R-:W-:Y:S01]  /*3050*/  @!PT LDS RZ, [RZ] ;  /* 0x00000000fffff984 */ /* 0x000fe20000000800 */
[----:B------:R-:W-:Y:S01]  /*3060*/  @!PT LDS RZ, [RZ] ;  /* 0x00000000fffff984 */ /* 0x000fe20000000800 */
[----:B------:R-:W-:Y:S01]  /*3070*/  @!P2 LDGSTS.E.BYPASS.LTC128B.128 [R16+0xc800], desc[UR4][R10.64] ;  /* 0x0c8000000a10afae */ /* 0x000fe2000b981a04 */
[----:B------:R-:W-:Y:S01]  /*3080*/  ISETP.GE.AND P2, PT, R23, R0, PT ;  /* 0x000000001700720c */ /* 0x000fe20003f46270 */
[----:B------:R-:W-:-:S02]  /*3090*/  @!P1 IMAD.WIDE.U32 R8, R230, 0xa0, R8 ;  /* 0x000000a0e6089825 */ /* 0x000fc400078e0008 */
[----:B------:R-:W-:Y:S01]  /*30a0*/  @P1 STS.128 [R16+0xd000], RZ ;  /* 0x00d000ff10001388 */ /* 0x000fe20000000c00 */
[----:B-1----:R-:W-:Y:S01]  /*30b0*/  @!P0 MOV R6, R2 ;  /* 0x0000000200068202 */ /* 0x002fe20000000f00 */
[----:B------:R-:W-:Y:S01]  /*30c0*/  @!P0 IMAD.MOV.U32 R7, RZ, RZ, R3 ;  /* 0x000000ffff078224 */ /* 0x000fe200078e0003 */
[----:B------:R-:W-:Y:S02]  /*30d0*/  @!P1 IADD3 R9, PT, PT, R9, R12, RZ ;  /* 0x0000000c09099210 */ /* 0x000fe40007ffe0ff */
[----:B------:R-:W-:Y:S02]  /*30e0*/  @!P3 IMAD R12, R231, 0x120, RZ ;  /* 0x00000120e70cb824 */ /* 0x000fe400078e02ff */
[----:B------:R-:W-:Y:S01]  /*30f0*/  @!P0 IMAD.WIDE.U32 R6, R230, 0xc0, R6 ;  /* 0x000000c0e6068825 */ /* 0x000fe200078e0006 */
[----:B------:R-:W-:Y:S01]  /*3100*/  @!PT LDS RZ, [RZ] ;  /* 0x00000000fffff984 */ /* 0x000fe20000000800 */
[----:B------:R-:W-:Y:S01]  /*3110*/  @!PT LDS RZ, [RZ] ;  /* 0x00000000fffff984 */ /* 0x000fe20000000800 */
[----:B------:R-:W-:Y:S01]  /*3120*/  @!PT LDS RZ, [RZ] ;  /* 0x00000000fffff984 */ /* 0x000fe20000000800 */
[----:B------:R1:W-:Y:S01]  /*3130*/  @!P1 LDGSTS.E.BYPASS.LTC128B.128 [R16+0xd000], desc[UR4][R8.64] ;  /* 0x0d00000008109fae */ /* 0x0003e2000b981a04 */
[----:B------:R-:W-:Y:S02]  /*3140*/  ISETP.GE.AND P1, PT, R27, R0, PT ;  /* 0x000000001b00720c */ /* 0x000fe40003f26270 */
[----:B------:R-:W-:Y:S01]  /*3150*/  @!P0 IMAD.IADD R7, R7, 0x1, R13 ;  /* 0x0000000107078824 */ /* 0x000fe200078e020d */
[----:B------:R-:W-:Y:S01]  /*3160*/  @P0 STS.128 [R16+0xd800], RZ ;  /* 0x00d800ff10000388 */ /* 0x000fe20000000c00 */
[----:B---3--:R-:W-:-:S02]  /*3170*/  @!P5 IMAD.MOV.U32 R4, RZ, RZ, R2 ;  /* 0x000000ffff04d224 */ /* 0x008fc400078e0002 */
[----:B------:R-:W-:Y:S01]  /*3180*/  @!P5 IMAD.MOV.U32 R5, RZ, RZ, R3 ;  /* 0x000000ffff05d224 */ /* 0x000fe200078e0003 */
[----:B------:R-:W-:Y:S01]  /*3190*/  @!PT LDS RZ, [RZ] ;  /* 0x00000000fffff984 */ /* 0x000fe20000000800 */
[----:B------:R-:W-:Y:S01]  /*31a0*/  @!PT LDS RZ, [RZ] ;  /* 0x00000000fffff984 */ /* 0x000fe20000000800 */
[----:B------:R-:W-:Y:S01]  /*31b0*/  @!PT LDS RZ, [RZ] ;  /* 0x00000000fffff984 */ /* 0x000fe20000000800 */
[----:B------:R2:W-:Y:S01]  /*31c0*/  @!P0 LDGSTS.E.BYPASS.LTC128B.128 [R16+0xd800], desc[UR4][R6.64] ;  /* 0x0d80000006108fae */ /* 0x0005e2000b981a04 */
[----:B------:R-:W-:Y:S02]  /*31d0*/  @!P2 IMAD R17, R231, 0x140, RZ ;  /* 0x00000140e711a824 */ /* 0x000fe400078e02ff */
[----:B------:R-:W-:Y:S01]  /*31e0*/  @!P5 IMAD.WIDE.U32 R4, R230, 0xe0, R4 ;  /* 0x000000e0e604d825 */ /* 0x000fe200078e0004 */
[----:B------:R-:W-:Y:S03]  /*31f0*/  @P5 STS.128 [R16+0xe000], RZ ;  /* 0x00e000ff10005388 */ /* 0x000fe60000000c00 */
        /* <DEDUP_REMOVED lines=8> */
[----:B-1----:R-:W-:Y:S01]  /*3280*/  @!P1 MOV R9, R3 ;  /* 0x0000000300099202 */ /* 0x002fe20000000f00 */
[----:B------:R-:W-:-:S04]  /*3290*/  @!P1 IMAD.MOV.U32 R8, RZ, RZ, R2 ;  /* 0x000000ffff089224 */ /* 0x000fc800078e0002 */
[C---:B------:R-:W-:Y:S01]  /*32a0*/  @!P1 IMAD.WIDE.U32 R8, R230.reuse, 0x160, R8 ;  /* 0x00000160e6089825 */ /* 0x040fe200078e0008 */
[----:B--2---:R-:W-:-:S03]  /*32b0*/  @!P4 LEA R6, P0, R230, R2, 0x8 ;  /* 0x00000002e606c211 */ /* 0x004fc600078040ff */
[----:B------:R-:W-:Y:S01]  /*32c0*/  @!P5 IMAD R19, R231, 0x180, RZ ;  /* 0x00000180e713d824 */ /* 0x000fe200078e02ff */
[----:B------:R-:W-:Y:S02]  /*32d0*/  @!P4 LEA.HI.X R7, R230, R3, R231, 0x8, P0 ;  /* 0x00000003e607c211 */ /* 0x000fe400000f44e7 */
[----:B------:R-:W-:-:S03]  /*32e0*/  ISETP.GE.AND P0, PT, R24, R0, PT ;  /* 0x000000001800720c */ /* 0x000fc60003f06270 */
[----:B------:R-:W-:Y:S01]  /*32f0*/  @!PT LDS RZ, [RZ] ;  /* 0x00000000fffff984 */ /* 0x000fe20000000800 */
[----:B------:R-:W-:Y:S01]  /*3300*/  @!PT LDS RZ, [RZ] ;  /* 0x00000000fffff984 */ /* 0x000fe20000000800 */
[----:B------:R-:W-:Y:S01]  /*3310*/  @!PT LDS RZ, [RZ] ;  /* 0x00000000fffff984 */ /* 0x000fe20000000800 */
[----:B------:R1:W-:Y:S01]  /*3320*/  @!P4 LDGSTS.E.BYPASS.LTC128B.128 [R16+0xe800], desc[UR4][R6.64] ;  /* 0x0e8000000610cfae */ /* 0x0003e2000b981a04 */
[----:B------:R-:W-:Y:S02]  /*3330*/  ISETP.GE.AND P4, PT, R36, R0, PT ;  /* 0x000000002400720c */ /* 0x000fe40003f86270 */
[C---:B---3--:R-:W-:Y:S01]  /*3340*/  LOP3.LUT R4, R22.reuse, 0x1c0, RZ, 0xc0, !PT ;  /* 0x000001c016047812 */ /* 0x048fe200078ec0ff */
[----:B------:R-:W-:Y:S01]  /*3350*/  @!P3 IMAD.MOV.U32 R5, RZ, RZ, R3 ;  /* 0x000000ffff05b224 */ /* 0x000fe200078e0003 */
[----:B------:R-:W-:Y:S01]  /*3360*/  LOP3.LUT R0, R22, 0x400, RZ, 0xc0, !PT ;  /* 0x0000040016007812 */ /* 0x000fe200078ec0ff */
[----:B------:R-:W-:Y:S04]  /*3370*/  @P3 STS.128 [R16+0xf000], RZ ;  /* 0x00f000ff10003388 */ /* 0x000fe80000000c00 */
[----:B------:R-:W-:Y:S01]  /*3380*/  @!P0 MOV R11, R3 ;  /* 0x00000003000b8202 */ /* 0x000fe20000000f00 */
[----:B------:R-:W-:-:S02]  /*3390*/  @!P0 IMAD.MOV.U32 R10, RZ, RZ, R2 ;  /* 0x000000ffff0a8224 */ /* 0x000fc400078e0002 */
[C---:B------:R-:W-:Y:S02]  /*33a0*/  @!P0 IMAD R20, R231.reuse, 0x1a0, RZ ;  /* 0x000001a0e7148824 */ /* 0x040fe400078e02ff */
[----:B------:R-:W-:Y:S02]  /*33b0*/  @!P4 IMAD.MOV.U32 R14, RZ, RZ, R2 ;  /* 0x000000ffff0ec224 */ /* 0x000fe400078e0002 */
[----:B------:R-:W-:Y:S02]  /*33c0*/  @!P4 IMAD.MOV.U32 R15, RZ, RZ, R3 ;  /* 0x000000ffff0fc224 */ /* 0x000fe400078e0003 */
[----:B------:R-:W-:Y:S02]  /*33d0*/  @!P4 IMAD R21, R231, 0x1c0, RZ ;  /* 0x000001c0e715c824 */ /* 0x000fe400078e02ff */
[----:B------:R-:W-:-:S04]  /*33e0*/  @!P4 IMAD.WIDE.U32 R14, R230, 0x1c0, R14 ;  /* 0x000001c0e60ec825 */ /* 0x000fc800078e000e */
[----:B------:R-:W-:Y:S01]  /*33f0*/  @!P0 IMAD.WIDE.U32 R10, R230, 0x1a0, R10 ;  /* 0x000001a0e60a8825 */ /* 0x000fe200078e000a */
[----:B-1----:R-:W-:Y:S02]  /*3400*/  LOP3.LUT R6, R4, 0x8, R221, 0xf8, !PT ;  /* 0x0000000804067812 */ /* 0x002fe400078ef8dd */
[----:B------:R-:W-:Y:S01]  /*3410*/  @!P3 MOV R4, R2 ;  /* 0x000000020004b202 */ /* 0x000fe20000000f00 */
[----:B------:R-:W-:Y:S01]  /*3420*/  @!P0 IMAD.IADD R11, R11, 0x1, R20 ;  /* 0x000000010b0b8824 */ /* 0x000fe200078e0214 */
[----:B------:R-:W-:Y:S02]  /*3430*/  LOP3.LUT R7, R64, 0x8, RZ, 0xc0, !PT ;  /* 0x0000000840077812 */ /* 0x000fe400078ec0ff */
[----:B------:R-:W-:Y:S01]  /*3440*/  LOP3.LUT R6, R6, R46, RZ, 0x3c, !PT ;  /* 0x0000002e06067212 */ /* 0x000fe200078e3cff */
[----:B------:R-:W-:Y:S01]  /*3450*/  @!P3 IMAD.WIDE.U32 R4, R230, 0x120, R4 ;  /* 0x00000120e604b825 */ /* 0x000fe200078e0004 */
[----:B------:R-:W-:-:S03]  /*3460*/  LOP3.LUT R7, R7, 0x1c0, R22, 0xf8, !PT ;  /* 0x000001c007077812 */ /* 0x000fc600078ef816 */
[----:B------:R-:W-:Y:S01]  /*3470*/  @!P3 IMAD.IADD R13, R5, 0x1, R12 ;  /* 0x00000001050db824 */ /* 0x000fe200078e020c */
[----:B------:R-:W-:Y:S01]  /*3480*/  LOP3.LUT R25, R7, R46, RZ, 0x3c, !PT ;  /* 0x0000002e07197212 */ /* 0x000fe200078e3cff */
[----:B------:R-:W-:Y:S01]  /*3490*/  IMAD R0, R6, 0x2, R0 ;  /* 0x0000000206007824 */ /* 0x000fe200078e0200 */
[----:B------:R-:W-:Y:S01]  /*34a0*/  @!P3 MOV R12, R4 ;  /* 0x00000004000cb202 */ /* 0x000fe20000000f00 */
[--C-:B------:R-:W-:Y:S02]  /*34b0*/  @!P5 IMAD.MOV.U32 R6, RZ, RZ, R2.reuse ;  /* 0x000000ffff06d224 */ /* 0x100fe400078e0002 */
[--C-:B------:R-:W-:Y:S01]  /*34c0*/  @!P5 IMAD.MOV.U32 R7, RZ, RZ, R3.reuse ;  /* 0x000000ffff07d224 */ /* 0x100fe200078e0003 */
[----:B------:R-:W-:Y:S01]  /*34d0*/  IADD3 R133, PT, PT, R224, R0, RZ ;  /* 0x00000000e0857210 */ /* 0x000fe20007ffe0ff */
[----:B------:R-:W-:Y:S01]  /*34e0*/  @!P2 IMAD.MOV.U32 R4, RZ, RZ, R2 ;  /* 0x000000ffff04a224 */ /* 0x000fe200078e0002 */
[----:B------:R-:W-:Y:S01]  /*34f0*/  @!P1 MOV R2, R8 ;  /* 0x0000000800029202 */ /* 0x000fe20000000f00 */
[----:B------:R-:W-:Y:S01]  /*3500*/  @!P2 IMAD.MOV.U32 R5, RZ, RZ, R3 ;  /* 0x000000ffff05a224 */ /* 0x000fe200078e0003 */
[----:B------:R-:W-:Y:S01]  /*3510*/  @!PT LDS RZ, [RZ] ;  /* 0x00000000fffff984 */ /* 0x000fe20000000800 */
[----:B------:R-:W-:Y:S01]  /*3520*/  @!PT LDS RZ, [RZ] ;  /* 0x00000000fffff984 */ /* 0x000fe20000000800 */
[----:B------:R-:W-:Y:S01]  /*3530*/  @!PT LDS RZ, [RZ] ;  /* 0x00000000fffff984 */ /* 0x000fe20000000800 */
[----:B------:R1:W-:Y:S01]  /*3540*/  @!P3 LDGSTS.E.BYPASS.LTC128B.128 [R16+0xf000], desc[UR4][R12.64] ;  /* 0x0f0000000c10bfae */ /* 0x0003e2000b981a04 */
[----:B------:R-:W-:-:S03]  /*3550*/  @!P5 IMAD.WIDE.U32 R6, R230, 0x180, R6 ;  /* 0x00000180e606d825 */ /* 0x000fc600078e0006 */
[----:B------:R-:W-:Y:S01]  /*3560*/  @P2 STS.128 [R16+0xf800], RZ ;  /* 0x00f800ff10002388 */ /* 0x000fe20000000c00 */
[----:B------:R-:W-:-:S03]  /*3570*/  @!P2 IMAD.WIDE.U32 R4, R230, 0x140, R4 ;  /* 0x00000140e604a825 */ /* 0x000fc600078e0004 */
[----:B------:R-:W-:Y:S01]  /*3580*/  STL [R1+0x54], R25 ;  /* 0x0000541901007387 */ /* 0x000fe20000100800 */
[----:B------:R-:W-:Y:S02]  /*3590*/  @!P1 IMAD.IADD R3, R9, 0x1, R18 ;  /* 0x0000000109039824 */ /* 0x000fe400078e0212 */
[----:B------:R-:W-:Y:S02]  /*35a0*/  @!P4 IMAD.IADD R9, R15, 0x1, R21 ;  /* 0x000000010f09c824 */ /* 0x000fe400078e0215 */
[----:B------:R-:W-:Y:S01]  /*35b0*/  @!P5 IMAD.IADD R7, R7, 0x1, R19 ;  /* 0x000000010707d824 */ /* 0x000fe200078e0213 */
[----:B------:R-:W-:Y:S01]  /*35c0*/  LOP3.LUT R19, R22, 0x200, RZ, 0xc0, !PT ;  /* 0x0000020016137812 */ /* 0x000fe200078ec0ff */
[----:B------:R-:W-:Y:S02]  /*35d0*/  IMAD.SHL.U32 R15, R221, 0x20, RZ ;  /* 0x00000020dd0f7824 */ /* 0x000fe400078e00ff */
[----:B------:R-:W-:Y:S01]  /*35e0*/  @!P2 IMAD.IADD R5, R5, 0x1, R17 ;  /* 0x000000010505a824 */ /* 0x000fe200078e0211 */
[----:B------:R-:W-:Y:S01]  /*35f0*/  MOV R17, R25 ;  /* 0x0000001900117202 */ /* 0x000fe20000000f00 */
[----:B------:R-:W-:-:S02]  /*3600*/  @!P4 IMAD.MOV.U32 R8, RZ, RZ, R14 ;  /* 0x000000ffff08c224 */ /* 0x000fc400078e000e */
[----:B------:R-:W-:Y:S01]  /*3610*/  IMAD.MOV.U32 R0, RZ, RZ, 0x20 ;  /* 0x00000020ff007424 */ /* 0x000fe200078e00ff */
[----:B------:R-:W-:Y:S01]  /*3620*/  @!PT LDS RZ, [RZ] ;  /* 0x00000000fffff984 */ /* 0x000fe20000000800 */
[----:B------:R-:W-:Y:S01]  /*3630*/  @!PT LDS RZ, [RZ] ;  /* 0x00000000fffff984 */ /* 0x000fe20000000800 */
[----:B------:R-:W-:Y:S01]  /*3640*/  @!PT LDS RZ, [RZ] ;  /* 0x00000000fffff984 */ /* 0x000fe20000000800 */
[----:B------:R-:W-:Y:S04]  /*3650*/  @!P2 LDGSTS.E.BYPASS.LTC128B.128 [R16+0xf800], desc[UR4][R4.64] ;  /* 0x0f8000000410afae */ /* 0x000fe8000b981a04 */
[----:B------:R-:W-:Y:S01]  /*3660*/  @P1 STS.128 [R16+0x10000], RZ ;  /* 0x010000ff10001388 */ /* 0x000fe20000000c00 */
[----:B-1----:R-:W-:-:S03]  /*3670*/  LOP3.LUT R12, R19, 0x7c00, R15, 0xf8, !PT ;  /* 0x00007c00130c7812 */ /* 0x002fc600078ef80f */
        /* <DEDUP_REMOVED lines=19> */
[----:B-1----:R-:W-:-:S03]  /*37b0*/  LOP3.LUT R2, R12, R17, RZ, 0xfc, !PT ;  /* 0x000000110c027212 */ /* 0x002fc600078efcff */
[----:B------:R-:W-:Y:S02]  /*37c0*/  LDSM.16.M88.4 R36, [R133+0x2800] ;  /* 0x002800008524783b */ /* 0x000fe40000000200 */
[----:B------:R-:W-:Y:S02]  /*37d0*/  IMAD R223, R2, 0x2, R224 ;  /* 0x0000000202df7824 */ /* 0x000fe400078e02e0 */
[----:B------:R-:W-:Y:S01]  /*37e0*/  LDSM.16.M88.4 R20, [R133+0x4800] ;  /* 0x004800008514783b */ /* 0x000fe20000000200 */
[----:B------:R-:W-:-:S03]  /*37f0*/  LOP3.LUT P0, R2, R221, 0x2, RZ, 0xc0, !PT ;  /* 0x00000002dd027812 */ /* 0x000fc6000780c0ff */
[----:B--2---:R-:W1:Y:S01]  /*3800*/  LDSM.16.M88.4 R4, [R223] ;  /* 0x00000000df04783b */ /* 0x004e620000000200 */
[----:B------:R-:W-:Y:S02]  /*3810*/  SEL R132, R0, 0xffffffe0, !P0 ;  /* 0xffffffe000847807 */ /* 0x000fe40004000000 */
[----:B------:R-:W-:Y:S01]  /*3820*/  LOP3.LUT P0, R3, R221, 0x4, RZ, 0xc0, !PT ;  /* 0x00000004dd037812 */ /* 0x000fe2000780c0ff */
[----:B------:R-:W2:Y:S01]  /*3830*/  LDSM.16.M88.4 R12, [R133+0x5000] ;  /* 0x00500000850c783b */ /* 0x000ea20000000200 */
[----:B------:R-:W-:-:S03]  /*3840*/  IADD3 R0, PT, PT, R133, R132, RZ ;  /* 0x0000008485007210 */ /* 0x000fc60007ffe0ff */
[----:B------:R-:W4:Y:S04]  /*3850*/  LDSM.16.M88.4 R40, [R133+0x2000] ;  /* 0x002000008528783b */ /* 0x000f280000000200 */
[----:B------:R-:W4:Y:S04]  /*3860*/  LDSM.16.M88.4 R32, [R133+0x3000] ;  /* 0x003000008520783b */ /* 0x000f280000000200 */
[----:B------:R-:W4:Y:S04]  /*3870*/  LDSM.16.M88.4 R28, [R133+0x3800] ;  /* 0x00380000851c783b */ /* 0x000f280000000200 */
[----:B------:R-:W4:Y:S04]  /*3880*/  LDSM.16.M88.4 R24, [R133+0x4000] ;  /* 0x004000008518783b */ /* 0x000f280000000200 */
[----:B---3--:R-:W3:Y:S04]  /*3890*/  LDSM.16.M88.4 R8, [R133+0x5800] ;  /* 0x005800008508783b */ /* 0x008ee80000000200 */
[----:B------:R2:W-:Y:S04]  /*38a0*/  STL [R1+0x58], R2 ;  /* 0x0000580201007387 */ /* 0x0005e80000100800 */
[----:B------:R-:W-:Y:S04]  /*38b0*/  LDSM.16.M88.4 R52, [R133+0x7000] ;  /* 0x007000008534783b */ /* 0x000fe80000000200 */
[----:B------:R-:W-:Y:S01]  /*38c0*/  LDSM.16.M88.4 R44, [R133+0x6000] ;  /* 0x00600000852c783b */ /* 0x000fe20000000200 */
[C---:B-1----:R-:W-:Y:S03]  /*38d0*/  HMMA.16816.F32 R60, R4.reuse, R36, RZ ;  /* 0x00000024043c723c */ /* 0x042fe600000018ff */
[----:B------:R-:W-:Y:S04]  /*38e0*/  LDSM.16.M88.4 R48, [R133+0x6800] ;  /* 0x006800008530783b */ /* 0x000fe80000000200 */
[----:B------:R-:W-:Y:S01]  /*38f0*/  STL [R1+0x5c], R3 ;  /* 0x00005c0301007387 */ /* 0x000fe20000100800 */
[----:B------:R-:W-:Y:S03]  /*3900*/  HMMA.16816.F32 R56, R4, R38, RZ ;  /* 0x000000260438723c */ /* 0x000fe600000018ff */
[----:B------:R-:W1:Y:S01]  /*3910*/  LDSM.16.M88.4 R36, [R133+0x8000] ;  /* 0x008000008524783b */ /* 0x000e620000000200 */
[----:B--2---:R-:W-:-:S03]  /*3920*/  IMAD.IADD R2, R223, 0x1, R132 ;  /* 0x00000001df027824 */ /* 0x004fc600078e0284 */
[----:B------:R-:W0:Y:S01]  /*3930*/  LDGDEPBAR ;  /* 0x00000000000079af */ /* 0x000e220000000000 */
[C---:B------:R-:W-:Y:S08]  /*3940*/  HMMA.16816.F32 R164, R4.reuse, R20, RZ ;  /* 0x0000001404a4723c */ /* 0x040ff000000018ff */
[C---:B------:R-:W-:Y:S01]  /*3950*/  HMMA.16816.F32 R172, R4.reuse, R22, RZ ;  /* 0x0000001604ac723c */ /* 0x040fe200000018ff */
[----:B------:R-:W-:Y:S07]  /*3960*/  LDSM.16.M88.4 R20, [R0+0x2000] ;  /* 0x002000000014783b */ /* 0x000fee0000000200 */
[C---:B------:R-:W-:Y:S08]  /*3970*/  HMMA.16816.F32 R160, R4.reuse, R12, RZ ;  /* 0x0000000c04a0723c */ /* 0x040ff000000018ff */
[C---:B------:R-:W-:Y:S01]  /*3980*/  HMMA.16816.F32 R144, R4.reuse, R14, RZ ;  /* 0x0000000e0490723c */ /* 0x040fe200000018ff */
[----:B------:R2:W1:Y:S07]  /*3990*/  LDSM.16.M88.4 R12, [R2] ;  /* 0x00000000020c783b */ /* 0x00046e0000000200 */
[C---:B----4-:R-:W-:Y:S08]  /*39a0*/  HMMA.16816.F32 R72, R4.reuse, R40, RZ ;  /* 0x000000280448723c */ /* 0x050ff000000018ff */
[C---:B------:R-:W-:Y:S01]  /*39b0*/  HMMA.16816.F32 R68, R4.reuse, R42, RZ ;  /* 0x0000002a0444723c */ /* 0x040fe200000018ff */
[----:B------:R-:W4:Y:S07]  /*39c0*/  LDSM.16.M88.4 R40, [R133+0x7800] ;  /* 0x007800008528783b */ /* 0x000f2e0000000200 */
[----:B------:R-:W-:Y:S01]  /*39d0*/  HMMA.16816.F32 R76, R4, R32, RZ ;  /* 0x00000020044c723c */ /* 0x000fe200000018ff */
[----:B--2---:R-:W-:-:S05]  /*39e0*/  IMAD.MOV.U32 R2, RZ, RZ, 0x40 ;  /* 0x00000040ff027424 */ /* 0x004fca00078e00ff */
[----:B------:R-:W-:Y:S02]  /*39f0*/  SEL R220, R2, 0xffffffc0, !P0 ;  /* 0xffffffc002dc7807 */ /* 0x000fe40004000000 */
[----:B------:R-:W-:Y:S01]  /*3a00*/  HMMA.16816.F32 R80, R4, R34, RZ ;  /* 0x000000220450723c */ /* 0x000fe200000018ff */
[----:B------:R-:W2:Y:S02]  /*3a10*/  LDSM.16.M88.4 R32, [R133+0x8800] ;  /* 0x008800008520783b */ /* 0x000ea40000000200 */
[----:B------:R-:W-:-:S05]  /*3a20*/  IMAD.IADD R2, R133, 0x1, R220 ;  /* 0x0000000185027824 */ /* 0x000fca00078e02dc */
[C---:B------:R-:W-:Y:S08]  /*3a30*/  HMMA.16816.F32 R84, R4.reuse, R28, RZ ;  /* 0x0000001c0454723c */ /* 0x040ff000000018ff */
[C---:B------:R-:W-:Y:S01]  /*3a40*/  HMMA.16816.F32 R96, R4.reuse, R30, RZ ;  /* 0x0000001e0460723c */ /* 0x040fe200000018ff */
[----:B------:R-:W2:Y:S07]  /*3a50*/  LDSM.16.M88.4 R28, [R133+0x9000] ;  /* 0x00900000851c783b */ /* 0x000eae0000000200 */
[C---:B------:R-:W-:Y:S08]  /*3a60*/  HMMA.16816.F32 R116, R4.reuse, R24, RZ ;  /* 0x000000180474723c */ /* 0x040ff000000018ff */
[C---:B------:R-:W-:Y:S01]  /*3a70*/  HMMA.16816.F32 R148, R4.reuse, R26, RZ ;  /* 0x0000001a0494723c */ /* 0x040fe200000018ff */
[----:B------:R-:W2:Y:S07]  /*3a80*/  LDSM.16.M88.4 R24, [R133+0x9800] ;  /* 0x009800008518783b */ /* 0x000eae0000000200 */
[C---:B---3--:R-:W-:Y:S08]  /*3a90*/  HMMA.16816.F32 R136, R4.reuse, R8, RZ ;  /* 0x000000080488723c */ /* 0x048ff000000018ff */
[C---:B------:R-:W-:Y:S01]  /*3aa0*/  HMMA.16816.F32 R128, R4.reuse, R10, RZ ;  /* 0x0000000a0480723c */ /* 0x040fe200000018ff */
[----:B------:R-:W3:Y:S07]  /*3ab0*/  LDSM.16.M88.4 R8, [R0+0x2800] ;  /* 0x002800000008783b */ /* 0x000eee0000000200 */
[C---:B-1----:R-:W-:Y:S08]  /*3ac0*/  HMMA.16816.F32 R120, R4.reuse, R36, RZ ;  /* 0x000000240478723c */ /* 0x042ff000000018ff */
[----:B------:R-:W-:Y:S01]  /*3ad0*/  HMMA.16816.F32 R156, R4, R38, RZ ;  /* 0x00000026049c723c */ /* 0x000fe200000018ff */
[----:B------:R-:W1:Y:S07]  /*3ae0*/  LDSM.16.M88.4 R36, [R0+0x4000] ;  /* 0x004000000024783b */ /* 0x000e6e0000000200 */
[C---:B------:R-:W-:Y:S08]  /*3af0*/  HMMA.16816.F32 R196, R12.reuse, R20, R72 ;  /* 0x000000140cc4723c */ /* 0x040ff00000001848 */
[----:B------:R-:W-:Y:S01]  /*3b00*/  HMMA.16816.F32 R188, R12, R22, R68 ;  /* 0x000000160cbc723c */ /* 0x000fe20000001844 */
[----:B------:R-:W1:Y:S07]  /*3b10*/  LDSM.16.M88.4 R20, [R0+0x4800] ;  /* 0x004800000014783b */ /* 0x000e6e0000000200 */
[C---:B------:R-:W-:Y:S08]  /*3b20*/  HMMA.16816.F32 R104, R4.reuse, R52, RZ ;  /* 0x000000340468723c */ /* 0x040ff000000018ff */
[C---:B------:R-:W-:Y:S08]  /*3b30*/  HMMA.16816.F32 R88, R4.reuse, R54, RZ ;  /* 0x000000360458723c */ /* 0x040ff000000018ff */
        /* <DEDUP_REMOVED lines=8> */
[C---:B--2---:R-:W-:Y:S08]  /*3bc0*/  HMMA.16816.F32 R140, R4.reuse, R32, RZ ;  /* 0x00000020048c723c */ /* 0x044ff000000018ff */
        /* <DEDUP_REMOVED lines=18> */
[C---:B--2---:R-:W-:Y:S08]  /*3cf0*/  HMMA.16816.F32 R216, R12.reuse, R4, R136 ;  /* 0x000000040cd8723c */ /* 0x044ff00000001888 */
[C---:B---3--:R-:W-:Y:S08]  /*3d00*/  HMMA.16816.F32 R232, R12.reuse, R10, R144 ;  /* 0x0000000a0ce8723c */ /* 0x048ff00000001890 */
[C---:B------:R-:W-:Y:S08]  /*3d10*/  HMMA.16816.F32 R116, R12.reuse, R24, R112 ;  /* 0x000000180c74723c */ /* 0x040ff00000001870 */
[C---:B------:R-:W-:Y:S01]  /*3d20*/  HMMA.16816.F32 R136, R12.reuse, R26, R124 ;  /* 0x0000001a0c88723c */ /* 0x040fe2000000187c */
[----:B------:R-:W2:Y:S07]  /*3d30*/  LDSM.16.M88.4 R24, [R0+0x8800] ;  /* 0x008800000018783b */ /* 0x000eae0000000200 */
[C---:B------:R-:W-:Y:S01]  /*3d40*/  HMMA.16816.F32 R144, R12.reuse, R6, R128 ;  /* 0x000000060c90723c */ /* 0x040fe20000001880 */
[----:B------:R-:W3:Y:S07]  /*3d50*/  LDSM.16.M88.4 R4, [R0+0x8000] ;  /* 0x008000000004783b */ /* 0x000eee0000000200 */
[C---:B------:R-:W-:Y:S08]  /*3d60*/  HMMA.16816.F32 R128, R12.reuse, R28, R108 ;  /* 0x0000001c0c80723c */ /* 0x040ff0000000186c */
[C---:B------:R-:W-:Y:S01]  /*3d70*/  HMMA.16816.F32 R124, R12.reuse, R30, R92 ;  /* 0x0000001e0c7c723c */ /* 0x040fe2000000185c */
[----:B------:R1:W3:Y:S07]  /*3d80*/  LDSM.16.M88.4 R28, [R0+0x9800] ;  /* 0x00980000001c783b */ /* 0x0002ee0000000200 */
[C---:B------:R-:W-:Y:S08]  /*3d90*/  HMMA.16816.F32 R56, R12.reuse, R44, R76 ;  /* 0x0000002c0c38723c */ /* 0x040ff0000000184c */
[----:B------:R-:W-:Y:S01]  /*3da0*/  HMMA.16816.F32 R48, R12, R46, R80 ;  /* 0x0000002e0c30723c */ /* 0x000fe20000001850 */
[----:B-1----:R-:W-:-:S07]  /*3db0*/  IMAD.IADD R0, R223, 0x1, R220 ;  /* 0x00000001df007824 */ /* 0x002fce00078e02dc */
[----:B------:R-:W-:Y:S01]  /*3dc0*/  HMMA.16816.F32 R44, R12, R40, R84 ;  /* 0x000000280c2c723c */ /* 0x000fe20000001854 */
[----:B------:R-:W-:-:S07]  /*3dd0*/  IADD3 R3, PT, PT, R132, R0, RZ ;  /* 0x0000000084037210 */ /* 0x000fce0007ffe0ff */
[C---:B------:R-:W-:Y:S01]  /*3de0*/  HMMA.16816.F32 R160, R12.reuse, R8, R160 ;  /* 0x000000080ca0723c */ /* 0x040fe200000018a0 */
[----:B------:R1:W-:Y:S07]  /*3df0*/  LDSM.16.M88.4 R8, [R0] ;  /* 0x000000000008783b */ /* 0x0003ee0000000200 */
[C---:B------:R-:W-:Y:S08]  /*3e00*/  HMMA.16816.F32 R112, R12.reuse, R36, R100 ;  /* 0x000000240c70723c */ /* 0x040ff00000001864 */
[C---:B------:R-:W-:Y:S01]  /*3e10*/  HMMA.16816.F32 R212, R12.reuse, R38, R52 ;  /* 0x000000260cd4723c */ /* 0x040fe20000001834 */
[----:B------:R-:W3:Y:S04]  /*3e20*/  LDSM.16.M88.4 R36, [R2+0x2000] ;  /* 0x002000000224783b */ /* 0x000ee80000000200 */
[----:B------:R-:W-:Y:S03]  /*3e30*/  LDSM.16.M88.4 R52, [R2+0x5000] ;  /* 0x005000000234783b */ /* 0x000fe60000000200 */
[----:B----4-:R-:W-:Y:S01]  /*3e40*/  HMMA.16816.F32 R84, R12, R20, R168 ;  /* 0x000000140c54723c */ /* 0x010fe200000018a8 */
[----:B-1----:R-:W-:-:S05]  /*3e50*/  IMAD.IADD R0, R132, 0x1, R2 ;  /* 0x0000000184007824 */ /* 0x002fca00078e0202 */
[----:B------:R-:W-:Y:S02]  /*3e60*/  LDSM.16.M88.4 R76, [R0+0x2000] ;  /* 0x00200000004c783b */ /* 0x000fe40000000200 */
[C---:B------:R-:W-:Y:S02]  /*3e70*/  HMMA.16816.F32 R80, R12.reuse, R22, R180 ;  /* 0x000000160c50723c */ /* 0x040fe400000018b4 */
[----:B------:R-:W1:Y:S06]  /*3e80*/  LDSM.16.M88.4 R20, [R2+0x3800] ;  /* 0x003800000214783b */ /* 0x000e6c0000000200 */
[C---:B------:R-:W-:Y:S08]  /*3e90*/  HMMA.16816.F32 R40, R12.reuse, R42, R96 ;  /* 0x0000002a0c28723c */ /* 0x040ff00000001860 */
[C---:B--2---:R-:W-:Y:S08]  /*3ea0*/  HMMA.16816.F32 R96, R12.reuse, R24, R140 ;  /* 0x000000180c60723c */ /* 0x044ff0000000188c */
[C---:B------:R-:W-:Y:S01]  /*3eb0*/  HMMA.16816.F32 R92, R12.reuse, R26, R152 ;  /* 0x0000001a0c5c723c */ /* 0x040fe20000001898 */
[----:B------:R-:W2:Y:S07]  /*3ec0*/  LDSM.16.M88.4 R24, [R2+0x3000] ;  /* 0x003000000218783b */ /* 0x000eae0000000200 */
[C---:B------:R-:W-:Y:S08]  /*3ed0*/  HMMA.16816.F32 R108, R12.reuse, R32, R104 ;  /* 0x000000200c6c723c */ /* 0x040ff00000001868 */
[C---:B------:R-:W-:Y:S01]  /*3ee0*/  HMMA.16816.F32 R88, R12.reuse, R34, R88 ;  /* 0x000000220c58723c */ /* 0x040fe20000001858 */
[----:B------:R-:W4:Y:S07]  /*3ef0*/  LDSM.16.M88.4 R32, [R2+0x2800] ;  /* 0x002800000220783b */ /* 0x000f2e0000000200 */
[C---:B---3--:R-:W-:Y:S08]  /*3f00*/  HMMA.16816.F32 R104, R12.reuse, R4, R120 ;  /* 0x000000040c68723c */ /* 0x048ff00000001878 */
[C---:B------:R-:W-:Y:S01]  /*3f10*/  HMMA.16816.F32 R100, R12.reuse, R6, R156 ;  /* 0x000000060c64723c */ /* 0x040fe2000000189c */
[----:B------:R-:W-:Y:S07]  /*3f20*/  LDSM.16.M88.4 R4, [R2+0x4800] ;  /* 0x004800000204783b */ /* 0x000fee0000000200 */
[C---:B------:R-:W-:Y:S08]  /*3f30*/  HMMA.16816.F32 R72, R12.reuse, R28, R200 ;  /* 0x0000001c0c48723c */ /* 0x040ff000000018c8 */
[----:B------:R-:W-:Y:S01]  /*3f40*/  HMMA.16816.F32 R152, R12, R30, R192 ;  /* 0x0000001e0c98723c */ /* 0x000fe200000018c0 */
[----:B------:R-:W3:Y:S04]  /*3f50*/  LDSM.16.M88.4 R12, [R2+0x4000] ;  /* 0x00400000020c783b */ /* 0x000ee80000000200 */
[----:B------:R-:W-:Y:S03]  /*3f60*/  LDSM.16.M88.4 R28, [R2+0x8000] ;  /* 0x00800000021c783b */ /* 0x000fe60000000200 */
[C---:B------:R-:W-:Y:S08]  /*3f70*/  HMMA.16816.F32 R172, R8.reuse, R36, R196 ;  /* 0x0000002408ac723c */ /* 0x040ff000000018c4 */
[C---:B-1----:R-:W-:Y:S01]  /*3f80*/  HMMA.16816.F32 R196, R8.reuse, R20, R44 ;  /* 0x0000001408c4723c */ /* 0x042fe2000000182c */
[----:B------:R-:W1:Y:S07]  /*3f90*/  LDSM.16.M88.4 R44, [R2+0x6000] ;  /* 0x00600000022c783b */ /* 0x000e6e0000000200 */
[C---:B------:R-:W-:Y:S01]  /*3fa0*/  HMMA.16816.F32 R208, R8.reuse, R38, R188 ;  /* 0x0000002608d0723c */ /* 0x040fe200000018bc */
[----:B------:R-:W1:Y:S07]  /*3fb0*/  LDSM.16.M88.4 R36, [R2+0x7000] ;  /* 0x007000000224783b */ /* 0x000e6e0000000200 */
[C---:B------:R-:W-:Y:S01]  /*3fc0*/  HMMA.16816.F32 R188, R8.reuse, R22, R40 ;  /* 0x0000001608bc723c */ /* 0x040fe20000001828 */
[----:B------:R-:W1:Y:S04]  /*3fd0*/  LDSM.16.M88.4 R40, [R2+0x6800] ;  /* 0x006800000228783b */ /* 0x000e680000000200 */
[----:B------:R-:W-:Y:S03]  /*3fe0*/  LDSM.16.M88.4 R20, [R2+0x9000] ;  /* 0x009000000214783b */ /* 0x000fe60000000200 */
[C---:B--2---:R-:W-:Y:S01]  /*3ff0*/  HMMA.16816.F32 R204, R8.reuse, R26, R48 ;  /* 0x0000001a08cc723c */ /* 0x044fe20000001830 */
[----:B------:R-:W2:Y:S07]  /*4000*/  LDSM.16.M88.4 R48, [R2+0x5800] ;  /* 0x005800000230783b */ /* 0x000eae0000000200 */
[C---:B----4-:R-:W-:Y:S08]  /*4010*/  HMMA.16816.F32 R200, R8.reuse, R32, R184 ;  /* 0x0000002008c8723c */ /* 0x050ff000000018b8 */
[C---:B------:R-:W-:Y:S01]  /*4020*/  HMMA.16816.F32 R192, R8.reuse, R34, R176 ;  /* 0x0000002208c0723c */ /* 0x040fe200000018b0 */
[----:B------:R-:W4:Y:S07]  /*4030*/  LDSM.16.M88.4 R32, [R2+0x7800] ;  /* 0x007800000220783b */ /* 0x000f2e0000000200 */
[C---:B------:R-:W-:Y:S01]  /*4040*/  HMMA.16816.F32 R184, R8.reuse, R24, R56 ;  /* 0x0000001808b8723c */ /* 0x040fe20000001838 */
[----:B------:R-:W4:Y:S04]  /*4050*/  LDSM.16.M88.4 R24, [R2+0x8800] ;  /* 0x008800000218783b */ /* 0x000f280000000200 */
[----:B------:R-:W-:Y:S03]  /*4060*/  LDSM.16.M88.4 R56, [R0+0x3800] ;  /* 0x003800000038783b */ /* 0x000fe60000000200 */
[C---:B---3--:R-:W-:Y:S08]  /*4070*/  HMMA.16816.F32 R180, R8.reuse, R12, R68 ;  /* 0x0000000c08b4723c */ /* 0x048ff00000001844 */
[C---:B------:R-:W-:Y:S01]  /*4080*/  HMMA.16816.F32 R176, R8.reuse, R14, R148 ;  /* 0x0000000e08b0723c */ /* 0x040fe20000001894 */
[----:B------:R3:W4:Y:S07]  /*4090*/  LDSM.16.M88.4 R12, [R2+0x9800] ;  /* 0x00980000020c783b */ /* 0x00072e0000000200 */
[C---:B------:R-:W-:Y:S01]  /*40a0*/  HMMA.16816.F32 R168, R8.reuse, R4, R60 ;  /* 0x0000000408a8723c */ /* 0x040fe2000000183c */
[----:B------:R-:W-:Y:S07]  /*40b0*/  LDSM.16.M88.4 R60, [R0+0x2800] ;  /* 0x00280000003c783b */ /* 0x000fee0000000200 */
[C---:B------:R-:W-:Y:S01]  /*40c0*/  HMMA.16816.F32 R164, R8.reuse, R6, R164 ;  /* 0x0000000608a4723c */ /* 0x040fe200000018a4 */
[----:B------:R2:W4:Y:S07]  /*40d0*/  LDSM.16.M88.4 R4, [R3] ;  /* 0x000000000304783b */ /* 0x00052e0000000200 */
[----:B-1----:R-:W-:Y:S01]  /*40e0*/  HMMA.16816.F32 R140, R8, R44, R116 ;  /* 0x0000002c088c723c */ /* 0x002fe20000001874 */
[----:B---3--:R-:W-:-:S07]  /*40f0*/  LOP3.LUT R2, R64, 0x1f0, RZ, 0xc0, !PT ;  /* 0x000001f040027812 */ /* 0x008fce00078ec0ff */
[C---:B------:R-:W-:Y:S01]  /*4100*/  HMMA.16816.F32 R116, R8.reuse, R38, R88 ;  /* 0x000000260874723c */ /* 0x040fe20000001858 */
[----:B------:R-:W1:Y:S07]  /*4110*/  LDSM.16.M88.4 R88, [R0+0x3000] ;  /* 0x003000000058783b */ /* 0x000e6e0000000200 */
[----:B------:R-:W-:Y:S01]  /*4120*/  HMMA.16816.F32 R160, R8, R52, R160 ;  /* 0x0000003408a0723c */ /* 0x000fe200000018a0 */
[----:B--2--5:R-:W-:-:S07]  /*4130*/  IADD3 R3, PT, PT, R66, -R67, -R226 ;  /* 0x8000004342037210 */ /* 0x024fce0007ffe8e2 */
        /* <DEDUP_REMOVED lines=11> */
[C---:B------:R-:W-:Y:S01]  /*41f0*/  HMMA.16816.F32 R136, R8.reuse, R46, R136 ;  /* 0x0000002e0888723c */ /* 0x040fe20000001888 */
[----:B------:R-:W3:Y:S07]  /*4200*/  LDSM.16.M88.4 R44, [R0+0x5000] ;  /* 0x00500000002c783b */ /* 0x000eee0000000200 */
        /* <DEDUP_REMOVED lines=13> */
[----:B------:R-:W4:Y:S04]  /*42e0*/  LDSM.16.M88.4 R8, [R0+0x9000] ;  /* 0x009000000008783b */ /* 0x000f280000000200 */
[----:B------:R-:W4:Y:S03]  /*42f0*/  LDSM.16.M88.4 R12, [R0+0x8800] ;  /* 0x00880000000c783b */ /* 0x000f260000000200 */
[C---:B------:R-:W-:Y:S08]  /*4300*/  HMMA.16816.F32 R244, R4.reuse, R60, R200 ;  /* 0x0000003c04f4723c */ /* 0x040ff000000018c8 */
[----:B------:R-:W-:Y:S01]  /*4310*/  HMMA.16816.F32 R240, R4, R62, R192 ;  /* 0x0000003e04f0723c */ /* 0x000fe200000018c0 */
[----:B------:R3:W4:Y:S01]  /*4320*/  LDSM.16.M88.4 R60, [R0+0x9800] ;  /* 0x00980000003c783b */ /* 0x0007220000000200 */
[----:B------:R-:W-:-:S06]  /*4330*/  DEPBAR.LE SB0, 0x0 ;  /* 0x000080000000791a */ /* 0x000fcc0000000000 */
[C---:B-1----:R-:W-:Y:S08]  /*4340*/  HMMA.16816.F32 R216, R4.reuse, R90, R204 ;  /* 0x0000005a04d8723c */ /* 0x042ff000000018cc */
[C---:B--2---:R-:W-:Y:S08]  /*4350*/  HMMA.16816.F32 R204, R4.reuse, R52, R180 ;  /* 0x0000003404cc723c */ /* 0x044ff000000018b4 */
[----:B---3--:R-:W-:Y:S01]  /*4360*/  HMMA.16816.F32 R180, R4, R40, R148 ;  /* 0x0000002804b4723c */ /* 0x008fe20000001894 */
[----:B------:R-:W-:-:S04]  /*4370*/  SHF.R.U32.HI R0, RZ, 0x2, R221 ;  /* 0x00000002ff007819 */ /* 0x000fc800000116dd */
[----:B------:R-:W-:Y:S02]  /*4380*/  LOP3.LUT R0, R2, 0x7, R0, 0xf8, !PT ;  /* 0x0000000702007812 */ /* 0x000fe400078ef800 */
[----:B------:R-:W-:Y:S01]  /*4390*/  IADD3 R2, PT, PT, R225, R66, -R67 ;  /* 0x00000042e1027210 */ /* 0x000fe20007ffe843 */
[----:B------:R-:W-:Y:S01]  /*43a0*/  HMMA.16816.F32 R148, R4, R30, R116 ;  /* 0x0000001e0494723c */ /* 0x000fe20000001874 */
[----:B------:R-:W-:Y:S02]  /*43b0*/  VIADD R118, R252, 0xffffffff ;  /* 0xfffffffffc767836 */ /* 0x000fe40000000000 */
[----:B------:R-:W-:-:S03]  /*43c0*/  IMAD R0, R227, 0x40, R0 ;  /* 0x00000040e3007824 */ /* 0x000fc600078e0200 */
[----:B------:R-:W-:Y:S02]  /*43d0*/  ISETP.GT.AND P0, PT, R118, R229, PT ;  /* 0x000000e57600720c */ /* 0x000fe40003f04270 */
[----:B------:R-:W-:Y:S01]  /*43e0*/  HMMA.16816.F32 R248, R4, R78, R208 ;  /* 0x0000004e04f8723c */ /* 0x000fe200000018d0 */
[C---:B------:R-:W-:Y:S01]  /*43f0*/  IADD3 R2, PT, PT, R0.reuse, R2, RZ ;  /* 0x0000000200027210 */ /* 0x040fe20007ffe0ff */
[----:B------:R-:W-:-:S03]  /*4400*/  IMAD.IADD R0, R0, 0x1, R3 ;  /* 0x0000000100007824 */ /* 0x000fc600078e0203 */
[C-C-:B------:R-:W-:Y:S02]  /*4410*/  VIADDMNMX R226, R2.reuse, 0x1, R66.reuse, PT ;  /* 0x0000000102e27846 */ /* 0x140fe40003800142 */
[----:B------:R-:W-:Y:S01]  /*4420*/  VIADDMNMX R228, R2, 0x9, R66, PT ;  /* 0x0000000902e47846 */ /* 0x000fe20003800142 */
        /* <DEDUP_REMOVED lines=27> */
[----:B------:R-:W-:Y:S06]  /*45e0*/  BAR.SYNC.DEFER_BLOCKING 0x0 ;  /* 0x0000000000007b1d */ /* 0x000fec0000010000 */
[----:B------:R-:W-:-:S13]  /*45f0*/  @!P0 BRA `(.L_x_7225) ;  /* 0x00000008003c8947 */ /* 0x000fda0003800000 */
        /* <DEDUP_REMOVED lines=18> */
.L_x_7227:
[----:B------:R-:W2:Y:S01]  /*4720*/  LD.E R2, desc[UR4][R134.64+0x170] ;  /* 0x0001700486027980 */ /* 0x000ea2000c101900 */
[----:B-----5:R-:W-:Y:S02]  /*4730*/  IMAD.MOV.U32 R12, RZ, RZ, R18 ;  /* 0x000000ffff0c7224 */ /* 0x020fe400078e0012 */
        /* <DEDUP_REMOVED lines=66> */
.L_x_7228:
[----:B------:R-:W-:Y:S05]  /*4b60*/  BSYNC.RECONVERGENT B0 ;  /* 0x0000000000007941 */ /* 0x000fea0003800200 */
.L_x_7226:
        /* <DEDUP_REMOVED lines=34> */
[----:B------:R1:W-:Y:S01]  /*4d90*/  LDGSTS.E.BYPASS.LTC128B.128 [R16+0x6000], desc[UR4][R2.64] ;  /* 0x0600000002107fae */ /* 0x0003e2000b981a04 */
[----:B-----5:R-:W-:Y:S01]  /*4da0*/  IADD3 R12, P1, PT, R10, R14, RZ ;  /* 0x0000000e0a0c7210 */ /* 0x020fe20007f3e0ff */
        /* <DEDUP_REMOVED lines=10> */
[-C--:B-1----:R-:W-:Y:S01]  /*4e50*/  IADD3 R2, P1, PT, R4, R14.reuse, RZ ;  /* 0x0000000e04027210 */ /* 0x082fe20007f3e0ff */
[--C-:B------:R-:W-:Y:S01]  /*4e60*/  IMAD.X R5, R7, 0x1, R0.reuse, P0 ;  /* 0x0000000107057824 */ /* 0x100fe200000e0600 */
[----:B------:R1:W-:Y:S03]  /*4e70*/  LDGSTS.E.BYPASS.LTC128B.128 [R16+0x8000], desc[UR4][R6.64] ;  /* 0x0800000006107fae */ /* 0x0003e6000b981a04 */
[----:B------:R-:W-:Y:S01]  /*4e80*/  IMAD.X R3, R5, 0x1, R0, P1 ;  /* 0x0000000105037824 */ /* 0x000fe200008e0600 */
[----:B------:R1:W-:Y:S01]  /*4e90*/  LDGSTS.E.BYPASS.LTC128B.128 [R16+0x8800], desc[UR4][R4.64] ;  /* 0x0880000004107fae */ /* 0x0003e2000b981a04 */
[----:B----4-:R-:W-:-:S03]  /*4ea0*/  IADD3 R10, P0, PT, R2, R14, RZ ;  /* 0x0000000e020a7210 */ /* 0x010fc60007f1e0ff */
[----:B------:R1:W-:Y:S02]  /*4eb0*/  LDGSTS.E.BYPASS.LTC128B.128 [R16+0x9000], desc[UR4][R2.64] ;  /* 0x0900000002107fae */ /* 0x0003e4000b981a04 */
[----:B------:R-:W-:-:S05]  /*4ec0*/  IMAD.X R11, R3, 0x1, R0, P0 ;  /* 0x00000001030b7824 */ /* 0x000fca00000e0600 */
[----:B------:R1:W-:Y:S04]  /*4ed0*/  LDGSTS.E.BYPASS.LTC128B.128 [R16+0x9800], desc[UR4][R10.64] ;  /* 0x098000000a107fae */ /* 0x0003e8000b981a04 */
[----:B------:R-:W0:Y:S02]  /*4ee0*/  LDGDEPBAR ;  /* 0x00000000000079af */ /* 0x000e240000000000 */
.L_x_7225:
[----:B------:R-:W-:Y:S05]  /*4ef0*/  BSYNC.RECONVERGENT B1 ;  /* 0x0000000000017941 */ /* 0x000fea0003800200 */
.L_x_7224:
[----:B------:R-:W-:Y:S02]  /*4f00*/  IMAD.SHL.U32 R0, R221, 0x2, RZ ;  /* 0x00000002dd007824 */ /* 0x000fe400078e00ff */
[----:B------:R-:W-:-:S03]  /*4f10*/  IMAD.MOV.U32 R21, RZ, RZ, R17 ;  /* 0x000000ffff157224 */ /* 0x000fc600078e0011 */
[----:B------:R2:W-:Y:S02]  /*4f20*/  STL [R1+0x30], R0 ;  /* 0x0000300001007387 */ /* 0x0005e40000100800 */
[----:B--2---:R-:W-:-:S05]  /*4f30*/  LOP3.LUT R0, R0, 0x6, RZ, 0xc0, !PT ;  /* 0x0000000600007812 */ /* 0x004fca00078ec0ff */
[----:B------:R2:W-:Y:S02]  /*4f40*/  STL [R1+0x24], R0 ;  /* 0x0000240001007387 */ /* 0x0005e40000100800 */
[----:B--2---:R-:W-:-:S04]  /*4f50*/  IMAD R0, R118, 0x100, R0 ;  /* 0x0000010076007824 */ /* 0x004fc800078e0200 */
[C---:B-1----:R-:W-:Y:S01]  /*4f60*/  VIADD R2, R0.reuse, 0x1 ;  /* 0x0000000100027836 */ /* 0x042fe20000000000 */
[CC--:B------:R-:W-:Y:S01]  /*4f70*/  ISETP.GE.AND P3, PT, R0.reuse, R225.reuse, PT ;  /* 0x000000e10000720c */ /* 0x0c0fe20003f66270 */
[C---:B------:R-:W-:Y:S01]  /*4f80*/  VIADD R5, R0.reuse, 0x8 ;  /* 0x0000000800057836 */ /* 0x040fe20000000000 */
[CC--:B------:R-:W-:Y:S01]  /*4f90*/  ISETP.GE.AND P1, PT, R0.reuse, R226.reuse, PT ;  /* 0x000000e20000720c */ /* 0x0c0fe20003f26270 */
        /* <DEDUP_REMOVED lines=11> */
[----:B------:R-:W-:Y:S01]  /*5050*/  FSEL R3, R233, -INF , P2 ;  /* 0xff800000e9037808 */ /* 0x000fe20001000000 */
[----:B------:R-:W-:Y:S01]  /*5060*/  VIADD R11, R0, 0x21 ;  /* 0x00000021000b7836 */ /* 0x000fe20000000000 */
[----:B------:R-:W-:Y:S01]  /*5070*/  FSEL R68, R2, -INF , !P1 ;  /* 0xff80000002447808 */ /* 0x000fe20004800000 */
        /* <DEDUP_REMOVED lines=25> */
[----:B------:R-:W-:Y:S01]  /*5210*/  FSEL R80, R2, -INF , !P1 ;  /* 0xff80000002507808 */ /* 0x000fe20004800000 */
[C---:B------:R-:W-:Y:S01]  /*5220*/  VIADD R36, R0.reuse, 0x59 ;  /* 0x0000005900247836 */ /* 0x040fe20000000000 */
[-C--:B------:R-:W-:Y:S01]  /*5230*/  ISETP.GE.AND P1, PT, R9, R225.reuse, PT ;  /* 0x000000e10900720c */ /* 0x080fe20003f26270 */
[C---:B------:R-:W-:Y:S01]  /*5240*/  VIADD R41, R0.reuse, 0x60 ;  /* 0x0000006000297836 */ /* 0x040fe20000000000 */
[----:B------:R-:W-:Y:S01]  /*5250*/  FSEL R72, R3, -INF , !P4 ;  /* 0xff80000003487808 */ /* 0x000fe20006000000 */
        /* <DEDUP_REMOVED lines=71> */
[----:B------:R-:W-:Y:S01]  /*56d0*/  ISETP.GE.AND P4, PT, R15, R226, PT ;  /* 0x000000e20f00720c */ /* 0x000fe20003f86270 */
[C---:B------:R-:W-:Y:S01]  /*56e0*/  VIADD R19, R0.reuse, 0xb9 ;  /* 0x000000b900137836 */ /* 0x040fe20000000000 */
[-C--:B------:R-:W-:Y:S01]  /*56f0*/  ISETP.GE.AND P1, PT, R17, R225.reuse, PT ;  /* 0x000000e11100720c */ /* 0x080fe20003f26270 */
[----:B------:R-:W-:Y:S01]  /*5700*/  VIADD R69, R0, 0xf1 ;  /* 0x000000f100457836 */ /* 0x000fe20000000000 */
[----:B------:R-:W-:Y:S01]  /*5710*/  FSEL R105, R2, -INF , !P2 ;  /* 0xff80000002697808 */ /* 0x000fe20005000000 */
[----:B------:R-:W-:Y:S01]  /*5720*/  VIADD R71, R0, 0xf8 ;  /* 0x000000f800477836 */ /* 0x000fe20000000000 */
[----:B------:R-:W-:Y:S01]  /*5730*/  ISETP.GE.AND P2, PT, R20, R225, PT ;  /* 0x000000e11400720c */ /* 0x000fe20003f46270 */
[----:B------:R-:W-:Y:S01]  /*5740*/  VIADD R73, R0, 0xf9 ;  /* 0x000000f900497836 */ /* 0x000fe20000000000 */
[----:B------:R-:W-:-:S02]  /*5750*/  FSEL R103, R3, -INF , !P4 ;  /* 0xff80000003677808 */ /* 0x000fc40006000000 */
[----:B------:R-:W-:Y:S02]  /*5760*/  FSEL R3, R209, -INF , P1 ;  /* 0xff800000d1037808 */ /* 0x000fe40000800000 */
[-C--:B------:R-:W-:Y:S02]  /*5770*/  ISETP.GE.AND P1, PT, R20, R226.reuse, PT ;  /* 0x000000e21400720c */ /* 0x080fe40003f26270 */
[----:B------:R-:W-:Y:S01]  /*5780*/  FSEL R2, R204, -INF , P2 ;  /* 0xff800000cc027808 */ /* 0x000fe20001000000 */
[----:B------:R-:W-:Y:S01]  /*5790*/  IMAD.MOV.U32 R204, RZ, RZ, R21 ;  /* 0x000000ffffcc7224 */ /* 0x000fe200078e0015 */
[----:B------:R-:W-:Y:S01]  /*57a0*/  ISETP.GE.AND P4, PT, R17, R226, PT ;  /* 0x000000e21100720c */ /* 0x000fe20003f86270 */
[----:B------:R-:W-:Y:S01]  /*57b0*/  VIADD R21, R0, 0xc1 ;  /* 0x000000c100157836 */ /* 0x000fe20000000000 */
        /* <DEDUP_REMOVED lines=10> */
[C---:B------:R-:W-:Y:S02]  /*5860*/  ISETP.GE.AND P2, PT, R32.reuse, R225, PT ;  /* 0x000000e12000720c */ /* 0x040fe40003f46270 */
        /* <DEDUP_REMOVED lines=39> */
[C---:B------:R-:W-:Y:S02]  /*5ae0*/  ISETP.GE.AND P1, PT, R56.reuse, R225, PT ;  /* 0x000000e13800720c */ /* 0x040fe40003f26270 */
        /* <DEDUP_REMOVED lines=107> */
[----:B------:R-:W-:Y:S01]  /*61a0*/  FSEL R2, R136, -INF , P2 ;  /* 0xff80000088027808 */ /* 0x000fe20001000000 */
[----:B------:R-:W-:Y:S01]  /*61b0*/  IMAD.MOV.U32 R136, RZ, RZ, R62 ;  /* 0x000000ffff887224 */ /* 0x000fe200078e003e */
        /* <DEDUP_REMOVED lines=19> */
[CC--:B------:R-:W-:Y:S02]  /*62f0*/  ISETP.GE.AND P4, PT, R69.reuse, R225.reuse, PT ;  /* 0x000000e14500720c */ /* 0x0c0fe40003f86270 */
[----:B------:R-:W-:Y:S02]  /*6300*/  FSEL R152, R2, -INF , !P1 ;  /* 0xff80000002987808 */ /* 0x000fe40004800000 */
[----:B------:R-:W-:Y:S02]  /*6310*/  ISETP.GE.AND P1, PT, R69, R226, PT ;  /* 0x000000e24500720c */ /* 0x000fe40003f26270 */
[----:B------:R-:W-:Y:S02]  /*6320*/  FSEL R2, R129, -INF , P4 ;  /* 0xff80000081027808 */ /* 0x000fe40002000000 */
[----:B------:R-:W-:-:S02]  /*6330*/  ISETP.GE.AND P4, PT, R71, R225, PT ;  /* 0x000000e14700720c */ /* 0x000fc40003f86270 */
[----:B------:R-:W-:Y:S02]  /*6340*/  FSEL R201, R2, -INF , !P1 ;  /* 0xff80000002c97808 */ /* 0x000fe40004800000 */
[----:B------:R-:W-:Y:S02]  /*6350*/  ISETP.GE.AND P1, PT, R73, R225, PT ;  /* 0x000000e14900720c */ /* 0x000fe40003f26270 */
[C---:B------:R-:W-:Y:S02]  /*6360*/  ISETP.GE.AND P2, PT, R0.reuse, R227, PT ;  /* 0x000000e30000720c */ /* 0x040fe40003f46270 */
[----:B------:R-:W-:Y:S02]  /*6370*/  ISETP.GE.AND P3, PT, R0, R228, PT ;  /* 0x000000e40000720c */ /* 0x000fe40003f66270 */
[----:B------:R-:W-:Y:S02]  /*6380*/  FSEL R3, R84, -INF , P4 ;  /* 0xff80000054037808 */ /* 0x000fe40002000000 */
[----:B------:R-:W-:-:S02]  /*6390*/  FSEL R2, R85, -INF , P1 ;  /* 0xff80000055027808 */ /* 0x000fc40000800000 */
[-C--:B------:R-:W-:Y:S02]  /*63a0*/  ISETP.GE.AND P4, PT, R71, R226.reuse, PT ;  /* 0x000000e24700720c */ /* 0x080fe40003f86270 */
[----:B------:R-:W-:Y:S02]  /*63b0*/  ISETP.GE.AND P1, PT, R73, R226, PT ;  /* 0x000000e24900720c */ /* 0x000fe40003f26270 */
[----:B------:R-:W-:Y:S02]  /*63c0*/  FSEL R0, R234, -INF , P2 ;  /* 0xff800000ea007808 */ /* 0x000fe40001000000 */
        /* <DEDUP_REMOVED lines=35> */
[----:B------:R-:W-:Y:S02]  /*6600*/  FSEL R93, R0, -INF , !P4 ;  /* 0xff800000005d7808 */ /* 0x000fe40006000000 */
[----:B------:R-:W-:Y:S02]  /*6610*/  ISETP.GE.AND P2, PT, R13, R228, PT ;  /* 0x000000e40d00720c */ /* 0x000fe40003f46270 */
[----:B------:R-:W-:Y:S02]  /*6620*/  FSEL R2, R239, -INF , P0 ;  /* 0xff800000ef027808 */ /* 0x000fe40000000000 */
[----:B------:R-:W-:-:S02]  /*6630*/  FSEL R0, R218, -INF , P3 ;  /* 0xff800000da007808 */ /* 0x000fc40001800000 */
[----:B------:R-:W-:Y:S02]  /*6640*/  ISETP.GE.AND P0, PT, R14, R227, PT ;  /* 0x000000e30e00720c */ /* 0x000fe40003f06270 */
[-C--:B------:R-:W-:Y:S02]  /*6650*/  ISETP.GE.AND P4, PT, R12, R228.reuse, PT ;  /* 0x000000e40c00720c */ /* 0x080fe40003f86270 */
[----:B------:R-:W-:Y:S02]  /*6660*/  FSEL R3, R219, -INF , P1 ;  /* 0xff800000db037808 */ /* 0x000fe40000800000 */
[----:B------:R-:W-:Y:S02]  /*6670*/  FSEL R95, R0, -INF , !P2 ;  /* 0xff800000005f7808 */ /* 0x000fe40005000000 */
[-C--:B------:R-:W-:Y:S02]  /*6680*/  ISETP.GE.AND P5, PT, R11, R228.reuse, PT ;  /* 0x000000e40b00720c */ /* 0x080fe40003fa6270 */
[----:B------:R-:W-:-:S02]  /*6690*/  ISETP.GE.AND P3, PT, R14, R228, PT ;  /* 0x000000e40e00720c */ /* 0x000fc40003f66270 */
[----:B------:R-:W-:Y:S02]  /*66a0*/  FSEL R0, R214, -INF , P0 ;  /* 0xff800000d6007808 */ /* 0x000fe40000000000 */
[-C--:B------:R-:W-:Y:S02]  /*66b0*/  ISETP.GE.AND P1, PT, R15, R227.reuse, PT ;  /* 0x000000e30f00720c */ /* 0x080fe40003f26270 */
[C---:B------:R-:W-:Y:S02]  /*66c0*/  ISETP.GE.AND P2, PT, R18.reuse, R227, PT ;  /* 0x000000e31200720c */ /* 0x040fe40003f46270 */
[----:B------:R-:W-:Y:S02]  /*66d0*/  FSEL R97, R3, -INF , !P4 ;  /* 0xff80000003617808 */ /* 0x000fe40006000000 */
[----:B------:R-:W-:Y:S02]  /*66e0*/  ISETP.GE.AND P4, PT, R18, R228, PT ;  /* 0x000000e41200720c */ /* 0x000fe40003f86270 */
[----:B------:R-:W-:-:S02]  /*66f0*/  FSEL R92, R2, -INF , !P5 ;  /* 0xff800000025c7808 */ /* 0x000fc40006800000 */
[----:B------:R-:W-:Y:S02]  /*6700*/  FSEL R18, R0, -INF , !P3 ;  /* 0xff80000000127808 */ /* 0x000fe40005800000 */
[----:B------:R-:W-:Y:S02]  /*6710*/  FSEL R2, R215, -INF , P1 ;  /* 0xff800000d7027808 */ /* 0x000fe40000800000 */
[----:B------:R-:W-:Y:S02]  /*6720*/  FSEL R0, R210, -INF , P2 ;  /* 0xff800000d2007808 */ /* 0x000fe40001000000 */
[----:B------:R-:W-:Y:S02]  /*6730*/  ISETP.GE.AND P1, PT, R20, R227, PT ;  /* 0x000000e31400720c */ /* 0x000fe40003f26270 */
[----:B------:R-:W-:Y:S02]  /*6740*/  FSEL R101, R0, -INF , !P4 ;  /* 0xff80000000657808 */ /* 0x000fe40006000000 */
[----:B------:R-:W-:-:S02]  /*6750*/  FSEL R0, R206, -INF , P1 ;  /* 0xff800000ce007808 */ /* 0x000fc40000800000 */
[-C--:B------:R-:W-:Y:S02]  /*6760*/  ISETP.GE.AND P2, PT, R20, R228.reuse, PT ;  /* 0x000000e41400720c */ /* 0x080fe40003f46270 */
[----:B------:R-:W-:Y:S02]  /*6770*/  ISETP.GE.AND P0, PT, R17, R227, PT ;  /* 0x000000e31100720c */ /* 0x000fe40003f06270 */
[----:B------:R-:W-:Y:S02]  /*6780*/  FSEL R108, R0, -INF , !P2 ;  /* 0xff800000006c7808 */ /* 0x000fe40005000000 */
[----:B------:R-:W2:Y:S01]  /*6790*/  LD.E R0, desc[UR4][R134.64+0xdc] ;  /* 0x0000dc0486007980 */ /* 0x000ea2000c101900 */
[-C--:B------:R-:W-:Y:S02]  /*67a0*/  ISETP.GE.AND P5, PT, R15, R228.reuse, PT ;  /* 0x000000e40f00720c */ /* 0x080fe40003fa6270 */
        /* <DEDUP_REMOVED lines=26> */
[C---:B------:R-:W-:Y:S02]  /*6950*/  ISETP.GE.AND P1, PT, R41.reuse, R227, PT ;  /* 0x000000e32900720c */ /* 0x040fe40003f26270 */
        /* <DEDUP_REMOVED lines=35> */
[----:B------:R-:W-:Y:S02]  /*6b90*/  FSEL R4, R179, -INF , P0 ;  /* 0xff800000b3047808 */ /* 0x000fe40000000000 */
[----:B------:R-:W-:Y:S02]  /*6ba0*/  FSEL R2, R174, -INF , P1 ;  /* 0xff800000ae027808 */ /* 0x000fe40000800000 */
[----:B------:R-:W-:Y:S02]  /*6bb0*/  ISETP.GE.AND P2, PT, R55, R228, PT ;  /* 0x000000e43700720c */ /* 0x000fe40003f46270 */
        /* <DEDUP_REMOVED lines=21> */
[-C--:B------:R-:W-:Y:S02]  /*6d10*/  ISETP.GE.AND P4, PT, R42, R228.reuse, PT ;  /* 0x000000e42a00720c */ /* 0x080fe40003f86270 */
[----:B------:R-:W-:Y:S02]  /*6d20*/  FSEL R3, R163, -INF , P2 ;  /* 0xff800000a3037808 */ /* 0x000fe40001000000 */
[----:B------:R-:W-:Y:S02]  /*6d30*/  FSEL R2, R158, -INF , P1 ;  /* 0xff8000009e027808 */ /* 0x000fe40000800000 */
[----:B------:R-:W-:Y:S02]  /*6d40*/  ISETP.GE.AND P5, PT, R45, R228, PT ;  /* 0x000000e42d00720c */ /* 0x000fe40003fa6270 */
[-C--:B------:R-:W-:Y:S02]  /*6d50*/  ISETP.GE.AND P0, PT, R40, R227.reuse, PT ;  /* 0x000000e32800720c */ /* 0x080fe40003f06270 */
[----:B------:R-:W-:-:S02]  /*6d60*/  ISETP.GE.AND P2, PT, R39, R227, PT ;  /* 0x000000e32700720c */ /* 0x000fc40003f46270 */
[----:B------:R-:W-:Y:S02]  /*6d70*/  FSEL R213, R2, -INF , !P4 ;  /* 0xff80000002d57808 */ /* 0x000fe40006000000 */
[-C--:B------:R-:W-:Y:S02]  /*6d80*/  ISETP.GE.AND P3, PT, R40, R228.reuse, PT ;  /* 0x000000e42800720c */ /* 0x080fe40003f66270 */
[----:B------:R-:W-:Y:S02]  /*6d90*/  ISETP.GE.AND P1, PT, R39, R228, PT ;  /* 0x000000e42700720c */ /* 0x000fe40003f26270 */
[----:B------:R-:W-:Y:S02]  /*6da0*/  FSEL R4, R159, -INF , P0 ;  /* 0xff8000009f047808 */ /* 0x000fe40000000000 */
[----:B------:R-:W-:Y:S02]  /*6db0*/  FSEL R210, R3, -INF , !P5 ;  /* 0xff80000003d27808 */ /* 0x000fe40006800000 */
[----:B------:R-:W-:-:S02]  /*6dc0*/  FSEL R2, R154, -INF , P2 ;  /* 0xff8000009a027808 */ /* 0x000fc40001000000 */
[-C--:B------:R-:W-:Y:S02]  /*6dd0*/  ISETP.GE.AND P0, PT, R35, R227.reuse, PT ;  /* 0x000000e32300720c */ /* 0x080fe40003f06270 */
[C---:B------:R-:W-:Y:S02]  /*6de0*/  ISETP.GE.AND P5, PT, R33.reuse, R227, PT ;  /* 0x000000e32100720c */ /* 0x040fe40003fa6270 */
[----:B------:R-:W-:Y:S02]  /*6df0*/  FSEL R209, R4, -INF , !P3 ;  /* 0xff80000004d17808 */ /* 0x000fe40005800000 */
[----:B------:R-:W-:Y:S02]  /*6e00*/  FSEL R218, R2, -INF , !P1 ;  /* 0xff80000002da7808 */ /* 0x000fe40004800000 */
[----:B------:R-:W-:Y:S02]  /*6e10*/  ISETP.GE.AND P3, PT, R33, R228, PT ;  /* 0x000000e42100720c */ /* 0x000fe40003f66270 */
[----:B------:R-:W-:-:S02]  /*6e20*/  FSEL R3, R155, -INF , P0 ;  /* 0xff8000009b037808 */ /* 0x000fc40000000000 */
[----:B------:R-:W-:Y:S02]  /*6e30*/  FSEL R2, R150, -INF , P5 ;  /* 0xff80000096027808 */ /* 0x000fe40002800000 */
[CC--:B------:R-:W-:Y:S02]  /*6e40*/  ISETP.GE.AND P0, PT, R29.reuse, R227.reuse, PT ;  /* 0x000000e31d00720c */ /* 0x0c0fe40003f06270 */
[----:B------:R-:W-:Y:S02]  /*6e50*/  ISETP.GE.AND P2, PT, R30, R227, PT ;  /* 0x000000e31e00720c */ /* 0x000fe40003f46270 */
[----:B------:R-:W-:Y:S02]  /*6e60*/  FSEL R219, R2, -INF , !P3 ;  /* 0xff80000002db7808 */ /* 0x000fe40005800000 */
[----:B------:R-:W-:Y:S02]  /*6e70*/  ISETP.GE.AND P5, PT, R29, R228, PT ;  /* 0x000000e41d00720c */ /* 0x000fe40003fa6270 */
[----:B------:R-:W-:-:S02]  /*6e80*/  FSEL R2, R146, -INF , P0 ;  /* 0xff80000092027808 */ /* 0x000fc40000000000 */
[----:B------:R-:W-:Y:S02]  /*6e90*/  ISETP.GE.AND P4, PT, R35, R228, PT ;  /* 0x000000e42300720c */ /* 0x000fe40003f86270 */
[----:B------:R-:W-:Y:S02]  /*6ea0*/  FSEL R4, R151, -INF , P2 ;  /* 0xff80000097047808 */ /* 0x000fe40001000000 */
[----:B------:R-:W-:Y:S02]  /*6eb0*/  ISETP.GE.AND P2, PT, R28, R227, PT ;  /* 0x000000e31c00720c */ /* 0x000fe40003f46270 */
[----:B------:R-:W-:Y:S02]  /*6ec0*/  FSEL R242, R2, -INF , !P5 ;  /* 0xff80000002f27808 */ /* 0x000fe40006800000 */
[----:B------:R-:W-:Y:S02]  /*6ed0*/  FMNMX3.FTZ R2, R68, R83, R70, !PT ;  /* 0x0000005344027276 */ /* 0x000fe40007810046 */
[----:B------:R-:W-:-:S02]  /*6ee0*/  FSEL R215, R3, -INF , !P4 ;  /* 0xff80000003d77808 */ /* 0x000fc40006000000 */
[----:B------:R-:W-:Y:S02]  /*6ef0*/  ISETP.GE.AND P3, PT, R28, R228, PT ;  /* 0x000000e41c00720c */ /* 0x000fe40003f66270 */
[----:B------:R-:W-:Y:S02]  /*6f00*/  FSEL R3, R147, -INF , P2 ;  /* 0xff80000093037808 */ /* 0x000fe40001000000 */
        /* <DEDUP_REMOVED lines=28> */
[----:B------:R-:W-:Y:S02]  /*70d0*/  ISETP.GE.AND P1, PT, R30, R228, PT ;  /* 0x000000e41e00720c */ /* 0x000fe40003f26270 */
[-C--:B------:R-:W-:Y:S02]  /*70e0*/  ISETP.GE.AND P0, PT, R19, R227.reuse, PT ;  /* 0x000000e31300720c */ /* 0x080fe40003f06270 */
[----:B------:R-:W-:Y:S02]  /*70f0*/  FMNMX3.FTZ R37, R37, R172, R192, !PT ;  /* 0x000000ac25257276 */ /* 0x000fe400078100c0 */
[----:B------:R-:W-:Y:S02]  /*7100*/  ISETP.GE.AND P4, PT, R25, R227, PT ;  /* 0x000000e31900720c */ /* 0x000fe40003f86270 */
[----:B------:R-:W-:Y:S02]  /*7110*/  FMNMX3.FTZ R2, R2, R129, R157, !PT ;  /* 0x0000008102027276 */ /* 0x000fe4000781009d */
[----:B------:R-:W-:-:S02]  /*7120*/  FSEL R234, R4, -INF , !P1 ;  /* 0xff80000004ea7808 */ /* 0x000fc40004800000 */
[----:B------:R-:W-:Y:S02]  /*7130*/  FSEL R5, R111, -INF , P0 ;  /* 0xff8000006f057808 */ /* 0x000fe40000000000 */
[----:B------:R-:W-:Y:S02]  /*7140*/  FMNMX3.FTZ R37, R37, R193, R196, !PT ;  /* 0x000000c125257276 */ /* 0x000fe400078100c4 */
[----:B------:R-:W-:Y:S02]  /*7150*/  ISETP.GE.AND P1, PT, R25, R228, PT ;  /* 0x000000e41900720c */ /* 0x000fe40003f26270 */
[----:B------:R-:W-:Y:S02]  /*7160*/  FSEL R4, R110, -INF , P4 ;  /* 0xff8000006e047808 */ /* 0x000fe40002000000 */
[----:B------:R-:W-:Y:S02]  /*7170*/  ISETP.GE.AND P0, PT, R21, R227, PT ;  /* 0x000000e31500720c */ /* 0x000fe40003f06270 */
[----:B------:R-:W-:-:S02]  /*7180*/  FMNMX3.FTZ R2, R2, R156, R161, !PT ;  /* 0x0000009c02027276 */ /* 0x000fc400078100a1 */
[----:B------:R-:W-:Y:S02]  /*7190*/  FMNMX3.FTZ R37, R37, R197, R216, !PT ;  /* 0x000000c525257276 */ /* 0x000fe400078100d8 */
[-C--:B------:R-:W-:Y:S02]  /*71a0*/  ISETP.GE.AND P5, PT, R19, R228.reuse, PT ;  /* 0x000000e41300720c */ /* 0x080fe40003fa6270 */
[----:B------:R-:W-:Y:S02]  /*71b0*/  FSEL R238, R4, -INF , !P1 ;  /* 0xff80000004ee7808 */ /* 0x000fe40004800000 */
[----:B------:R-:W-:Y:S02]  /*71c0*/  ISETP.GE.AND P3, PT, R21, R228, PT ;  /* 0x000000e41500720c */ /* 0x000fe40003f66270 */
[----:B------:R-:W-:Y:S02]  /*71d0*/  FSEL R3, R91, -INF , P0 ;  /* 0xff8000005b037808 */ /* 0x000fe40000000000 */
[----:B------:R-:W-:-:S02]  /*71e0*/  ISETP.GE.AND P2, PT, R22, R227, PT ;  /* 0x000000e31600720c */ /* 0x000fc40003f46270 */
        /* <DEDUP_REMOVED lines=10> */
[----:B------:R-:W-:Y:S02]  /*7290*/  ISETP.GE.AND P2, PT, R31, R227, PT ;  /* 0x000000e31f00720c */ /* 0x000fe40003f46270 */
[----:B------:R-:W-:-:S02]  /*72a0*/  FMNMX3.FTZ R37, R37, R229, R233, !PT ;  /* 0x000000e525257276 */ /* 0x000fc400078100e9 */
[----:B------:R-:W-:Y:S02]  /*72b0*/  FSEL R250, R4, -INF , !P4 ;  /* 0xff80000004fa7808 */ /* 0x000fe40006000000 */
[----:B------:R-:W-:Y:S02]  /*72c0*/  FSEL R246, R3, -INF , !P5 ;  /* 0xff80000003f67808 */ /* 0x000fe40006800000 */
[----:B------:R-:W-:Y:S02]  /*72d0*/  FMNMX3.FTZ R2, R2, R177, R211, !PT ;  /* 0x000000b102027276 */ /* 0x000fe400078100d3 */
[----:B------:R-:W-:Y:S02]  /*72e0*/  ISETP.GE.AND P4, PT, R31, R228, PT ;  /* 0x000000e41f00720c */ /* 0x000fe40003f86270 */
[----:B------:R-:W-:Y:S02]  /*72f0*/  FSEL R3, R115, -INF , P2 ;  /* 0xff80000073037808 */ /* 0x000fe40001000000 */
[----:B------:R-:W-:-:S02]  /*7300*/  ISETP.GE.AND P0, PT, R38, R227, PT ;  /* 0x000000e32600720c */ /* 0x000fc40003f06270 */
[----:B------:R-:W-:Y:S02]  /*7310*/  FMNMX3.FTZ R37, R37, R236, R237, !PT ;  /* 0x000000ec25257276 */ /* 0x000fe400078100ed */
[----:B------:R-:W-:Y:S02]  /*7320*/  FMNMX3.FTZ R2, R2, R210, R213, !PT ;  /* 0x000000d202027276 */ /* 0x000fe400078100d5 */
[----:B------:R-:W-:Y:S02]  /*7330*/  FSEL R243, R3, -INF , !P4 ;  /* 0xff80000003f37808 */ /* 0x000fe40006000000 */
[----:B------:R-:W-:Y:S02]  /*7340*/  ISETP.GE.AND P3, PT, R38, R228, PT ;  /* 0x000000e42600720c */ /* 0x000fe40003f66270 */
[----:B------:R-:W-:Y:S02]  /*7350*/  FSEL R3, R122, -INF , P0 ;  /* 0xff8000007a037808 */ /* 0x000fe40000000000 */
[----:B------:R-:W-:-:S02]  /*7360*/  FMNMX3.FTZ R37, R37, R240, R241, !PT ;  /* 0x000000f025257276 */ /* 0x000fc400078100f1 */
[----:B------:R-:W-:Y:S02]  /*7370*/  ISETP.GE.AND P1, PT, R44, R227, PT ;  /* 0x000000e32c00720c */ /* 0x000fe40003f26270 */
[----:B------:R-:W-:Y:S02]  /*7380*/  FMNMX3.FTZ R2, R2, R209, R218, !PT ;  /* 0x000000d102027276 */ /* 0x000fe400078100da */
[----:B------:R-:W-:Y:S02]  /*7390*/  FSEL R140, R3, -INF , !P3 ;  /* 0xff800000038c7808 */ /* 0x000fe40005800000 */
[----:B------:R-:W-:Y:S02]  /*73a0*/  FMNMX3.FTZ R37, R37, R244, R248, !PT ;  /* 0x000000f425257276 */ /* 0x000fe400078100f8 */
[----:B------:R-:W-:Y:S02]  /*73b0*/  ISETP.GE.AND P5, PT, R44, R228, PT ;  /* 0x000000e42c00720c */ /* 0x000fe40003fa6270 */
[----:B------:R-:W-:Y:S01]  /*73c0*/  FSEL R3, R123, -INF , P1 ;  /* 0xff8000007b037808 */ /* 0x000fe20000800000 */
[----:B------:R-:W-:Y:S01]  /*73d0*/  IMAD.MOV.U32 R110, RZ, RZ, R137 ;  /* 0x000000ffff6e7224 */ /* 0x000fe200078e0089 */
[----:B------:R-:W-:Y:S01]  /*73e0*/  ISETP.GE.AND P2, PT, R51, R227, PT ;  /* 0x000000e33300720c */ /* 0x000fe20003f46270 */
[----:B------:R-:W-:Y:S01]  /*73f0*/  IMAD.MOV.U32 R111, RZ, RZ, R136 ;  /* 0x000000ffff6f7224 */ /* 0x000fe200078e0088 */
[----:B------:R-:W-:-:S02]  /*7400*/  FMNMX3.FTZ R2, R2, R215, R219, !PT ;  /* 0x000000d702027276 */ /* 0x000fc400078100db */
[----:B------:R-:W-:Y:S02]  /*7410*/  FMNMX3.FTZ R37, R37, R245, R249, !PT ;  /* 0x000000f525257276 */ /* 0x000fe400078100f9 */
[----:B------:R-:W-:Y:S01]  /*7420*/  FSEL R115, R3, -INF , !P5 ;  /* 0xff80000003737808 */ /* 0x000fe20006800000 */
[----:B------:R-:W-:Y:S01]  /*7430*/  IMAD.MOV.U32 R114, RZ, RZ, R89 ;  /* 0x000000ffff727224 */ /* 0x000fe200078e0059 */
[----:B------:R-:W-:Y:S01]  /*7440*/  ISETP.GE.AND P4, PT, R51, R228, PT ;  /* 0x000000e43300720c */ /* 0x000fe20003f86270 */
[----:B------:R-:W-:Y:S01]  /*7450*/  IMAD.MOV.U32 R167, RZ, RZ, R160 ;  /* 0x000000ffffa77224 */ /* 0x000fe200078e00a0 */
[----:B------:R-:W-:Y:S02]  /*7460*/  FSEL R3, R126, -INF , P2 ;  /* 0xff8000007e037808 */ /* 0x000fe40001000000 */
[----:B------:R-:W-:Y:S02]  /*7470*/  FMNMX3.FTZ R2, R2, R234, R242, !PT ;  /* 0x000000ea02027276 */ /* 0x000fe400078100f2 */
[----:B------:R-:W-:-:S02]  /*7480*/  ISETP.GE.AND P0, PT, R58, R227, PT ;  /* 0x000000e33a00720c */ /* 0x000fc40003f06270 */
[----:B------:R-:W-:Y:S02]  /*7490*/  FMNMX3.FTZ R37, R37, R110, R111, !PT ;  /* 0x0000006e25257276 */ /* 0x000fe4000781006f */
[----:B------:R-:W-:Y:S02]  /*74a0*/  FSEL R251, R3, -INF , !P4 ;  /* 0xff80000003fb7808 */ /* 0x000fe40006000000 */
[----:B------:R-:W-:Y:S02]  /*74b0*/  FMNMX3.FTZ R2, R2, R239, R238, !PT ;  /* 0x000000ef02027276 */ /* 0x000fe400078100ee */
[----:B------:R-:W-:Y:S02]  /*74c0*/  ISETP.GE.AND P3, PT, R58, R228, PT ;  /* 0x000000e43a00720c */ /* 0x000fe40003f66270 */
[----:B------:R-:W-:Y:S02]  /*74d0*/  FSEL R3, R127, -INF , P0 ;  /* 0xff8000007f037808 */ /* 0x000fe40000000000 */
[----:B------:R-:W-:-:S02]  /*74e0*/  ISETP.GE.AND P1, PT, R59, R227, PT ;  /* 0x000000e33b00720c */ /* 0x000fc40003f26270 */
[----:B------:R-:W-:Y:S01]  /*74f0*/  FMNMX3.FTZ R37, R37, R114, R167, !PT ;  /* 0x0000007225257276 */ /* 0x000fe200078100a7 */
[----:B------:R-:W-:Y:S01]  /*7500*/  IMAD.MOV.U32 R141, RZ, RZ, R88 ;  /* 0x000000ffff8d7224 */ /* 0x000fe200078e0058 */
[----:B------:R-:W-:Y:S01]  /*7510*/  FMNMX3.FTZ R2, R2, R235, R250, !PT ;  /* 0x000000eb02027276 */ /* 0x000fe200078100fa */
[----:B------:R-:W-:Y:S01]  /*7520*/  IMAD.MOV.U32 R163, RZ, RZ, R200 ;  /* 0x000000ffffa37224 */ /* 0x000fe200078e00c8 */
[----:B------:R-:W-:Y:S02]  /*7530*/  FSEL R136, R3, -INF , !P3 ;  /* 0xff80000003887808 */ /* 0x000fe40005800000 */
[----:B------:R-:W-:Y:S02]  /*7540*/  ISETP.GE.AND P5, PT, R59, R228, PT ;  /* 0x000000e43b00720c */ /* 0x000fe40003fa6270 */
[----:B------:R-:W-:Y:S02]  /*7550*/  FSEL R3, R138, -INF , P1 ;  /* 0xff8000008a037808 */ /* 0x000fe40000800000 */
[----:B------:R-:W-:-:S02]  /*7560*/  FMNMX3.FTZ R37, R37, R145, R164, !PT ;  /* 0x0000009125257276 */ /* 0x000fc400078100a4 */
[----:B------:R-:W-:Y:S01]  /*7570*/  ISETP.GE.AND P2, PT, R61, R227, PT ;  /* 0x000000e33d00720c */ /* 0x000fe20003f46270 */
[----:B------:R-:W-:Y:S01]  /*7580*/  IMAD.MOV.U32 R122, RZ, RZ, R144 ;  /* 0x000000ffff7a7224 */ /* 0x000fe200078e0090 */
        /* <DEDUP_REMOVED lines=10> */
[-C--:B------:R-:W-:Y:S02]  /*7630*/  ISETP.GE.AND P1, PT, R66, R227.reuse, PT ;  /* 0x000000e34200720c */ /* 0x080fe40003f26270 */
[----:B------:R-:W-:Y:S01]  /*7640*/  FSEL R137, R3, -INF , !P4 ;  /* 0xff80000003897808 */ /* 0x000fe20006000000 */
[----:B------:R-:W-:Y:S01]  /*7650*/  IMAD.MOV.U32 R138, RZ, RZ, R201 ;  /* 0x000000ffff8a7224 */ /* 0x000fe200078e00c9 */
[----:B------:R-:W-:Y:S02]  /*7660*/  ISETP.GE.AND P3, PT, R65, R228, PT ;  /* 0x000000e44100720c */ /* 0x000fe40003f66270 */
[----:B------:R-:W-:Y:S02]  /*7670*/  ISETP.GE.AND P2, PT, R67, R227, PT ;  /* 0x000000e34300720c */ /* 0x000fe40003f46270 */
[----:B------:R-:W-:-:S02]  /*7680*/  FSEL R3, R142, -INF , P0 ;  /* 0xff8000008e037808 */ /* 0x000fc40000000000 */
[----:B------:R-:W-:Y:S02]  /*7690*/  FMNMX3.FTZ R2, R2, R115, R251, !PT ;  /* 0x0000007302027276 */ /* 0x000fe400078100fb */
[----:B------:R-:W-:Y:S02]  /*76a0*/  FMNMX3.FTZ R37, R37, R166, R127, !PT ;  /* 0x000000a625257276 */ /* 0x000fe4000781007f */
[----:B------:R-:W-:Y:S02]  /*76b0*/  ISETP.GE.AND P0, PT, R69, R227, PT ;  /* 0x000000e34500720c */ /* 0x000fe40003f06270 */
[----:B------:R-:W-:Y:S02]  /*76c0*/  FSEL R7, R143, -INF , P1 ;  /* 0xff8000008f077808 */ /* 0x000fe40000800000 */
[-C--:B------:R-:W-:Y:S02]  /*76d0*/  ISETP.GE.AND P5, PT, R66, R228.reuse, PT ;  /* 0x000000e44200720c */ /* 0x080fe40003fa6270 */
[----:B------:R-:W-:-:S02]  /*76e0*/  ISETP.GE.AND P4, PT, R67, R228, PT ;  /* 0x000000e44300720c */ /* 0x000fc40003f86270 */
[----:B------:R-:W-:Y:S02]  /*76f0*/  FSEL R39, R3, -INF , !P3 ;  /* 0xff80000003277808 */ /* 0x000fe40005800000 */
[----:B------:R-:W-:Y:S02]  /*7700*/  ISETP.GE.AND P1, PT, R71, R227, PT ;  /* 0x000000e34700720c */ /* 0x000fe40003f26270 */
[----:B------:R-:W-:Y:S02]  /*7710*/  FSEL R6, R130, -INF , P2 ;  /* 0xff80000082067808 */ /* 0x000fe40001000000 */
[----:B------:R-:W-:Y:S02]  /*7720*/  FMNMX3.FTZ R2, R2, R136, R19, !PT ;  /* 0x0000008802027276 */ /* 0x000fe40007810013 */
[----:B------:R-:W-:Y:S02]  /*7730*/  FMNMX3.FTZ R37, R37, R138, R148, !PT ;  /* 0x0000008a25257276 */ /* 0x000fe40007810094 */
[----:B------:R-:W-:-:S02]  /*7740*/  FSEL R5, R131, -INF , P0 ;  /* 0xff80000083057808 */ /* 0x000fc40000000000 */
[-C--:B------:R-:W-:Y:S02]  /*7750*/  ISETP.GE.AND P3, PT, R69, R228.reuse, PT ;  /* 0x000000e44500720c */ /* 0x080fe40003f66270 */
[----:B------:R-:W-:Y:S02]  /*7760*/  ISETP.GE.AND P2, PT, R71, R228, PT ;  /* 0x000000e44700720c */ /* 0x000fe40003f46270 */
[----:B------:R-:W-:Y:S02]  /*7770*/  ISETP.GE.AND P0, PT, R73, R227, PT ;  /* 0x000000e34900720c */ /* 0x000fe40003f06270 */
[----:B------:R-:W-:Y:S02]  /*7780*/  FSEL R4, R86, -INF , P1 ;  /* 0xff80000056047808 */ /* 0x000fe40000800000 */
[----:B------:R-:W-:Y:S02]  /*7790*/  FSEL R139, R7, -INF , !P5 ;  /* 0xff800000078b7808 */ /* 0x000fe40006800000 */
[----:B------:R-:W-:-:S02]  /*77a0*/  FSEL R126, R6, -INF , !P4 ;  /* 0xff800000067e7808 */ /* 0x000fc40006000000 */
[----:B------:R-:W-:Y:S02]  /*77b0*/  FMNMX3.FTZ R2, R2, R137, R39, !PT ;  /* 0x0000008902027276 */ /* 0x000fe40007810027 */
[----:B------:R-:W-:Y:S02]  /*77c0*/  FMNMX.FTZ R37, R165, R37, !PT ;  /* 0x00000025a5257209 */ /* 0x000fe40007810000 */
[----:B------:R-:W-:Y:S02]  /*77d0*/  ISETP.GE.AND P1, PT, R73, R228, PT ;  /* 0x000000e44900720c */ /* 0x000fe40003f26270 */
[----:B------:R-:W-:Y:S02]  /*77e0*/  FSEL R3, R87, -INF , P0 ;  /* 0xff80000057037808 */ /* 0x000fe40000000000 */
[----:B------:R-:W-:Y:S02]  /*77f0*/  FSEL R123, R5, -INF , !P3 ;  /* 0xff800000057b7808 */ /* 0x000fe40005800000 */
[----:B------:R-:W-:-:S02]  /*7800*/  FSEL R131, R4, -INF , !P2 ;  /* 0xff80000004837808 */ /* 0x000fc40005000000 */
        /* <DEDUP_REMOVED lines=23> */
[-CC-:B------:R-:W-:Y:S01]  /*7980*/  FFMA.FTZ R4, R83, R0.reuse, -R5.reuse ;  /* 0x0000000053047223 */ /* 0x180fe20000010805 */
        /* <DEDUP_REMOVED lines=12> */
[----:B------:R1:W5:Y:S01]  /*7a50*/  MUFU.EX2 R208, R4 ;  /* 0x0000000400d07308 */ /* 0x0003620000000800 */
[----:B------:R-:W-:Y:S01]  /*7a60*/  IMAD.MOV.U32 R162, RZ, RZ, R212 ;  /* 0x000000ffffa27224 */ /* 0x000fe200078e00d4 */
        /* <DEDUP_REMOVED lines=16> */
[----:B------:R-:W-:Y:S01]  /*7b70*/  F2FP.F16.F32.PACK_AB R10, R208, R200 ;  /* 0x000000c8d00a723e */ /* 0x000fe200000000ff */
[-CC-:B------:R-:W-:Y:S01]  /*7b80*/  FFMA.FTZ R6, R76, R0.reuse, -R3.reuse ;  /* 0x000000004c067223 */ /* 0x180fe20000010803 */
[----:B-1----:R-:W-:Y:S01]  /*7b90*/  F2FP.F16.F32.PACK_AB R9, R198, R199 ;  /* 0x000000c7c609723e */ /* 0x002fe200000000ff */
[----:B------:R1:W5:Y:S01]  /*7ba0*/  MUFU.EX2 R214, R4 ;  /* 0x0000000400d67308 */ /* 0x0003620000000800 */
[----:B--2---:R-:W-:Y:S01]  /*7bb0*/  F2FP.F16.F32.PACK_AB R11, R207, R203 ;  /* 0x000000cbcf0b723e */ /* 0x004fe200000000ff */
[----:B------:R-:W-:Y:S01]  /*7bc0*/  LDSM.16.MT88.4 R80, [R152+0xb000] ;  /* 0x00b000009850783b */ /* 0x000fe20000004200 */
        /* <DEDUP_REMOVED lines=9> */
[----:B------:R-:W4:Y:S05]  /*7c60*/  MUFU.EX2 R206, R2 ;  /* 0x0000000200ce7308 */ /* 0x000f2a0000000800 */
        /* <DEDUP_REMOVED lines=26> */
[----:B-----5:R-:W-:-:S03]  /*7e10*/  FFMA.FTZ R4, R95, R0, -R3 ;  /* 0x000000005f047223 */ /* 0x020fc60000010803 */
        /* <DEDUP_REMOVED lines=9> */
[----:B------:R-:W-:Y:S01]  /*7eb0*/  HMMA.16816.F32 R44, R8, R54, R68 ;  /* 0x00000036082c723c */ /* 0x000fe20000001844 */
[----:B---3--:R-:W-:Y:S01]  /*7ec0*/  FFMA.FTZ R2, R100, R0, -R5 ;  /* 0x0000000064027223 */ /* 0x008fe20000010805 */
[----:B------:R-:W-:-:S02]  /*7ed0*/  IMAD.MOV.U32 R92, RZ, RZ, R164 ;  /* 0x000000ffff5c7224 */ /* 0x000fc400078e00a4 */
[----:B------:R-:W-:Y:S01]  /*7ee0*/  FFMA.FTZ R4, R103, R0, -R5 ;  /* 0x0000000067047223 */ /* 0x000fe20000010805 */
[----:B------:R-:W-:Y:S01]  /*7ef0*/  IMAD.MOV.U32 R220, RZ, RZ, R167 ;  /* 0x000000ffffdc7224 */ /* 0x000fe200078e00a7 */
[----:B------:R-:W-:Y:S02]  /*7f00*/  LDSM.16.MT88.4 R56, [R152+0xb800] ;  /* 0x00b800009838783b */ /* 0x000fe40000004200 */
[----:B------:R-:W-:Y:S01]  /*7f10*/  HMMA.16816.F32 R32, R8, R34, R60 ;  /* 0x000000220820723c */ /* 0x000fe2000000183c */
[----:B-1----:R-:W-:Y:S02]  /*7f20*/  F2FP.F16.F32.PACK_AB R8, R194, R190 ;  /* 0x000000bec208723e */ /* 0x002fe400000000ff */
[----:B------:R-:W-:Y:S02]  /*7f30*/  F2FP.F16.F32.PACK_AB R10, R191, R187 ;  /* 0x000000bbbf0a723e */ /* 0x000fe400000000ff */
[----:B-----5:R-:W-:Y:S02]  /*7f40*/  F2FP.F16.F32.PACK_AB R9, R183, R186 ;  /* 0x000000bab709723e */ /* 0x020fe400000000ff */
[----:B----4-:R-:W-:Y:S01]  /*7f50*/  F2FP.F16.F32.PACK_AB R11, R179, R182 ;  /* 0x000000b6b30b723e */ /* 0x010fe200000000ff */
[----:B------:R1:W-:Y:S06]  /*7f60*/  MUFU.EX2 R164, R2 ;  /* 0x0000000200a47308 */ /* 0x0003ec0000000800 */
[C---:B------:R-:W-:Y:S08]  /*7f70*/  HMMA.16816.F32 R52, R8.reuse, R48, R88 ;  /* 0x000000300834723c */ /* 0x040ff00000001858 */
[----:B------:R-:W-:Y:S01]  /*7f80*/  HMMA.16816.F32 R60, R8, R50, R84 ;  /* 0x00000032083c723c */ /* 0x000fe20000001854 */
[----:B------:R-:W3:Y:S01]  /*7f90*/  LDSM.16.MT88.4 R48, [R160+0xb800] ;  /* 0x00b80000a030783b */ /* 0x000ee20000004200 */
[----:B-1----:R-:W-:-:S06]  /*7fa0*/  FFMA.FTZ R2, R105, R0, -R5 ;  /* 0x0000000069027223 */ /* 0x002fcc0000010805 */
[C---:B------:R-:W-:Y:S01]  /*7fb0*/  HMMA.16816.F32 R68, R8.reuse, R40, R20 ;  /* 0x000000280844723c */ /* 0x040fe20000001814 */
[----:B------:R-:W1:Y:S01]  /*7fc0*/  LDSM.16.MT88.4 R20, [R132+0xb800] ;  /* 0x00b800008414783b */ /* 0x000e620000004200 */
[----:B------:R-:W-:Y:S01]  /*7fd0*/  IMAD.MOV.U32 R96, RZ, RZ, R166 ;  /* 0x000000ffff607224 */ /* 0x000fe200078e00a6 */
[----:B------:R4:W5:Y:S04]  /*7fe0*/  MUFU.EX2 R167, R4 ;  /* 0x0000000400a77308 */ /* 0x0009680000000800 */
[----:B------:R2:W-:Y:S01]  /*7ff0*/  MUFU.EX2 R166, R2 ;  /* 0x0000000200a67308 */ /* 0x0005e20000000800 */
[----:B------:R-:W-:Y:S01]  /*8000*/  HMMA.16816.F32 R72, R8, R80, R72 ;  /* 0x000000500848723c */ /* 0x000fe20000001848 */
[----:B------:R-:W-:Y:S02]  /*8010*/  IMAD.MOV.U32 R93, RZ, RZ, R165 ;  /* 0x000000ffff5d7224 */ /* 0x000fe400078e00a5 */
[----:B------:R-:W-:-:S05]  /*8020*/  FFMA.FTZ R6, R102, R0, -R3 ;  /* 0x0000000066067223 */ /* 0x000fca0000010803 */
[C---:B------:R-:W-:Y:S01]  /*8030*/  HMMA.16816.F32 R80, R8.reuse, R82, R24 ;  /* 0x000000520850723c */ /* 0x040fe20000001818 */
[-C--:B----4-:R-:W-:Y:S01]  /*8040*/  FFMA.FTZ R4, R104, R0.reuse, -R5 ;  /* 0x0000000068047223 */ /* 0x090fe20000010805 */
[----:B------:R-:W4:Y:S01]  /*8050*/  LDSM.16.MT88.4 R24, [R144+0xb800] ;  /* 0x00b800009018783b */ /* 0x000f220000004200 */
[-C--:B--2---:R-:W-:Y:S02]  /*8060*/  FFMA.FTZ R2, R18, R0.reuse, -R3 ;  /* 0x0000000012027223 */ /* 0x084fe40000010803 */
[----:B------:R2:W3:Y:S04]  /*8070*/  MUFU.EX2 R165, R4 ;  /* 0x0000000400a57308 */ /* 0x0004e80000000800 */
[----:B------:R5:W-:Y:S01]  /*8080*/  MUFU.EX2 R67, R2 ;  /* 0x0000000200437308 */ /* 0x000be20000000800 */
[----:B------:R-:W-:Y:S01]  /*8090*/  IMAD.MOV.U32 R89, RZ, RZ, R163 ;  /* 0x000000ffff597224 */ /* 0x000fe200078e00a3 */
[----:B------:R-:W-:Y:S01]  /*80a0*/  HMMA.16816.F32 R76, R8, R42, R44 ;  /* 0x0000002a084c723c */ /* 0x000fe2000000182c */
[----:B------:R-:W-:Y:S01]  /*80b0*/  IMAD.MOV.U32 R142, RZ, RZ, R162 ;  /* 0x000000ffff8e7224 */ /* 0x000fe200078e00a2 */
[----:B------:R-:W1:Y:S01]  /*80c0*/  MUFU.EX2 R163, R6 ;  /* 0x0000000600a37308 */ /* 0x000e620000000800 */
[----:B------:R-:W4:Y:S01]  /*80d0*/  LDSM.16.MT88.4 R40, [R160+0xc000] ;  /* 0x00c00000a028783b */ /* 0x000f220000004200 */
[-CC-:B--2---:R-:W-:Y:S01]  /*80e0*/  FFMA.FTZ R4, R101, R0.reuse, -R3.reuse ;  /* 0x0000000065047223 */ /* 0x184fe20000010803 */
[----:B-----5:R-:W-:-:S03]  /*80f0*/  FFMA.FTZ R2, R17, R0, -R3 ;  /* 0x0000000011027223 */ /* 0x020fc60000010803 */
[----:B------:R-:W-:Y:S01]  /*8100*/  MUFU.EX2 R162, R4 ;  /* 0x0000000400a27308 */ /* 0x000fe20000000800 */
[C---:B------:R-:W-:Y:S03]  /*8110*/  HMMA.16816.F32 R28, R8.reuse, R12, R28 ;  /* 0x0000000c081c723c */ /* 0x040fe6000000181c */
[----:B------:R2:W5:Y:S05]  /*8120*/  MUFU.EX2 R159, R2 ;  /* 0x00000002009f7308 */ /* 0x00056a0000000800 */
[----:B------:R-:W-:Y:S01]  /*8130*/  HMMA.16816.F32 R12, R8, R14, R32 ;  /* 0x0000000e080c723c */ /* 0x000fe20000001820 */
[-CC-:B--2---:R-:W-:Y:S01]  /*8140*/  FFMA.FTZ R2, R106, R0.reuse, -R5.reuse ;  /* 0x000000006a027223 */ /* 0x184fe20000010805 */
[----:B------:R-:W-:-:S03]  /*8150*/  FFMA.FTZ R4, R116, R0, -R5 ;  /* 0x0000000074047223 */ /* 0x000fc60000010805 */
[----:B------:R2:W-:Y:S04]  /*8160*/  MUFU.EX2 R151, R2 ;  /* 0x0000000200977308 */ /* 0x0005e80000000800 */
[----:B------:R3:W4:Y:S01]  /*8170*/  MUFU.EX2 R155, R4 ;  /* 0x00000004009b7308 */ /* 0x0007220000000800 */
[----:B------:R-:W-:Y:S01]  /*8180*/  F2FP.F16.F32.PACK_AB R8, R167, R164 ;  /* 0x000000a4a708723e */ /* 0x000fe200000000ff */
[----:B--2---:R-:W-:-:S04]  /*8190*/  FFMA.FTZ R2, R117, R0, -R5 ;  /* 0x0000000075027223 */ /* 0x004fc80000010805 */
[----:B------:R2:W-:Y:S01]  /*81a0*/  MUFU.EX2 R154, R2 ;  /* 0x00000002009a7308 */ /* 0x0005e20000000800 */
[----:B---3--:R-:W-:Y:S01]  /*81b0*/  FFMA.FTZ R4, R119, R0, -R5 ;  /* 0x0000000077047223 */ /* 0x008fe20000010805 */
[----:B------:R-:W-:Y:S02]  /*81c0*/  F2FP.F16.F32.PACK_AB R10, R165, R166 ;  /* 0x000000a6a50a723e */ /* 0x000fe400000000ff */
[----:B-1----:R-:W-:Y:S01]  /*81d0*/  F2FP.F16.F32.PACK_AB R9, R163, R67 ;  /* 0x00000043a309723e */ /* 0x002fe200000000ff */
[----:B------:R1:W3:Y:S01]  /*81e0*/  MUFU.EX2 R158, R4 ;  /* 0x00000004009e7308 */ /* 0x0002e20000000800 */
[----:B-----5:R-:W-:Y:S01]  /*81f0*/  F2FP.F16.F32.PACK_AB R11, R159, R162 ;  /* 0x000000a29f0b723e */ /* 0x020fe200000000ff */
[-CC-:B------:R-:W-:Y:S01]  /*8200*/  FFMA.FTZ R6, R107, R0.reuse, -R3.reuse ;  /* 0x000000006b067223 */ /* 0x180fe20000010803 */
[----:B--2---:R-:W-:-:S04]  /*8210*/  FFMA.FTZ R2, R108, R0, -R3 ;  /* 0x000000006c027223 */ /* 0x004fc80000010803 */
[----:B------:R2:W-:Y:S01]  /*8220*/  MUFU.EX2 R66, R2 ;  /* 0x0000000200427308 */ /* 0x0005e20000000800 */
[-C--:B-1----:R-:W-:Y:S01]  /*8230*/  FFMA.FTZ R4, R109, R0.reuse, -R3 ;  /* 0x000000006d047223 */ /* 0x082fe20000010803 */
[----:B------:R-:W-:Y:S02]  /*8240*/  IMAD.MOV.U32 R90, RZ, RZ, R39 ;  /* 0x000000ffff5a7224 */ /* 0x000fe400078e0027 */
[----:B------:R-:W-:Y:S01]  /*8250*/  IMAD.MOV.U32 R98, RZ, RZ, R149 ;  /* 0x000000ffff627224 */ /* 0x000fe200078e0095 */
[----:B------:R-:W1:Y:S01]  /*8260*/  MUFU.EX2 R39, R6 ;  /* 0x0000000600277308 */ /* 0x000e620000000800 */
[----:B------:R-:W-:Y:S03]  /*8270*/  HMMA.16816.F32 R32, R8, R48, R52 ;  /* 0x000000300820723c */ /* 0x000fe60000001834 */
[----:B------:R-:W-:Y:S01]  /*8280*/  MUFU.EX2 R150, R4 ;  /* 0x0000000400967308 */ /* 0x000fe20000000800 */
[----:B--2---:R-:W-:-:S04]  /*8290*/  FFMA.FTZ R2, R112, R0, -R3 ;  /* 0x0000000070027223 */ /* 0x004fc80000010803 */
[C---:B------:R-:W-:Y:S01]  /*82a0*/  HMMA.16816.F32 R44, R8.reuse, R50, R60 ;  /* 0x00000032082c723c */ /* 0x040fe2000000183c */
[----:B------:R-:W2:Y:S01]  /*82b0*/  LDSM.16.MT88.4 R60, [R152+0xc000] ;  /* 0x00c00000983c783b */ /* 0x000ea20000004200 */
[----:B------:R-:W5:Y:S06]  /*82c0*/  MUFU.EX2 R149, R2 ;  /* 0x0000000200957308 */ /* 0x000f6c0000000800 */
[C---:B------:R-:W-:Y:S01]  /*82d0*/  HMMA.16816.F32 R52, R8.reuse, R20, R28 ;  /* 0x000000140834723c */ /* 0x040fe2000000181c */
[----:B------:R-:W-:Y:S07]  /*82e0*/  LDSM.16.MT88.4 R28, [R160+0xc800] ;  /* 0x00c80000a01c783b */ /* 0x000fee0000004200 */
[C---:B------:R-:W-:Y:S01]  /*82f0*/  HMMA.16816.F32 R12, R8.reuse, R22, R12 ;  /* 0x00000016080c723c */ /* 0x040fe2000000180c */
[----:B------:R-:W2:Y:S07]  /*8300*/  LDSM.16.MT88.4 R20, [R132+0xc000] ;  /* 0x00c000008414783b */ /* 0x000eae0000004200 */
[C---:B------:R-:W-:Y:S01]  /*8310*/  HMMA.16816.F32 R48, R8.reuse, R56, R72 ;  /* 0x000000380830723c */ /* 0x040fe20000001848 */
[----:B------:R-:W2:Y:S07]  /*8320*/  LDSM.16.MT88.4 R72, [R144+0xc000] ;  /* 0x00c000009048783b */ /* 0x000eae0000004200 */
[C---:B------:R-:W-:Y:S08]  /*8330*/  HMMA.16816.F32 R56, R8.reuse, R58, R80 ;  /* 0x0000003a0838723c */ /* 0x040ff00000001850 */
[C---:B----4-:R-:W-:Y:S08]  /*8340*/  HMMA.16816.F32 R68, R8.reuse, R24, R68 ;  /* 0x000000180844723c */ /* 0x050ff00000001844 */
[----:B------:R-:W-:Y:S01]  /*8350*/  HMMA.16816.F32 R76, R8, R26, R76 ;  /* 0x0000001a084c723c */ /* 0x000fe2000000184c */
[----:B------:R-:W-:-:S02]  /*8360*/  F2FP.F16.F32.PACK_AB R8, R155, R151 ;  /* 0x000000979b08723e */ /* 0x000fc400000000ff */
[----:B---3--:R-:W-:Y:S02]  /*8370*/  F2FP.F16.F32.PACK_AB R10, R158, R154 ;  /* 0x0000009a9e0a723e */ /* 0x008fe400000000ff */
[----:B-1----:R-:W-:Y:S02]  /*8380*/  F2FP.F16.F32.PACK_AB R9, R39, R66 ;  /* 0x000000422709723e */ /* 0x002fe400000000ff */
        /* <DEDUP_REMOVED lines=8> */
[----:B------:R4:W5:Y:S01]  /*8410*/  MUFU.EX2 R146, R4 ;  /* 0x0000000400927308 */ /* 0x0009620000000800 */
[----:B-1----:R-:W-:-:S04]  /*8420*/  FFMA.FTZ R2, R171, R0, -R5 ;  /* 0x00000000ab027223 */ /* 0x002fc80000010805 */
[----:B------:R1:W-:Y:S01]  /*8430*/  MUFU.EX2 R148, R2 ;  /* 0x0000000200947308 */ /* 0x0003e20000000800 */
[----:B------:R-:W-:Y:S02]  /*8440*/  IMAD.MOV.U32 R94, RZ, RZ, R19 ;  /* 0x000000ffff5e7224 */ /* 0x000fe400078e0013 */
[-C--:B----4-:R-:W-:Y:S01]  /*8450*/  FFMA.FTZ R4, R170, R0.reuse, -R5 ;  /* 0x00000000aa047223 */ /* 0x090fe20000010805 */
[----:B------:R-:W-:-:S03]  /*8460*/  FFMA.FTZ R6, R121, R0, -R3 ;  /* 0x0000000079067223 */ /* 0x000fc60000010803 */
[----:B------:R4:W5:Y:S01]  /*8470*/  MUFU.EX2 R147, R4 ;  /* 0x0000000400937308 */ /* 0x0009620000000800 */
[----:B-1----:R-:W-:Y:S01]  /*8480*/  FFMA.FTZ R2, R113, R0, -R3 ;  /* 0x0000000071027223 */ /* 0x002fe20000010803 */
[----:B------:R-:W-:-:S03]  /*8490*/  IMAD.MOV.U32 R104, RZ, RZ, R220 ;  /* 0x000000ffff687224 */ /* 0x000fc600078e00dc */
[----:B------:R1:W-:Y:S01]  /*84a0*/  MUFU.EX2 R19, R2 ;  /* 0x0000000200137308 */ /* 0x0003e20000000800 */
[----:B------:R-:W-:Y:S02]  /*84b0*/  IMAD.MOV.U32 R220, RZ, RZ, R142 ;  /* 0x000000ffffdc7224 */ /* 0x000fe400078e008e */
[----:B------:R-:W-:Y:S02]  /*84c0*/  IMAD.MOV.U32 R18, RZ, RZ, R145 ;  /* 0x000000ffff127224 */ /* 0x000fe400078e0091 */
[-CC-:B----4-:R-:W-:Y:S01]  /*84d0*/  FFMA.FTZ R4, R120, R0.reuse, -R3.reuse ;  /* 0x0000000078047223 */ /* 0x190fe20000010803 */
[----:B------:R-:W4:Y:S01]  /*84e0*/  MUFU.EX2 R143, R6 ;  /* 0x00000006008f7308 */ /* 0x000f220000000800 */
[C---:B--2---:R-:W-:Y:S01]  /*84f0*/  HMMA.16816.F32 R40, R8.reuse, R60, R48 ;  /* 0x0000003c0828723c */ /* 0x044fe20000001830 */
[-C--:B-1----:R-:W-:Y:S02]  /*8500*/  FFMA.FTZ R2, R36, R0.reuse, -R3 ;  /* 0x0000000024027223 */ /* 0x082fe40000010803 */
[----:B------:R-:W-:Y:S05]  /*8510*/  MUFU.EX2 R145, R4 ;  /* 0x0000000400917308 */ /* 0x000fea0000000800 */
[C---:B------:R-:W-:Y:S01]  /*8520*/  HMMA.16816.F32 R84, R8.reuse, R62, R56 ;  /* 0x0000003e0854723c */ /* 0x040fe20000001838 */
[----:B------:R-:W1:Y:S01]  /*8530*/  LDSM.16.MT88.4 R60, [R144+0xc800] ;  /* 0x00c80000903c783b */ /* 0x000e620000004200 */
[----:B------:R2:W3:Y:S06]  /*8540*/  MUFU.EX2 R142, R2 ;  /* 0x00000002008e7308 */ /* 0x0004ec0000000800 */
[C---:B------:R-:W-:Y:S01]  /*8550*/  HMMA.16816.F32 R56, R8.reuse, R22, R12 ;  /* 0x000000160838723c */ /* 0x040fe2000000180c */
[----:B------:R-:W1:Y:S07]  /*8560*/  LDSM.16.MT88.4 R12, [R132+0xc800] ;  /* 0x00c80000840c783b */ /* 0x000e6e0000004200 */
[C---:B------:R-:W-:Y:S08]  /*8570*/  HMMA.16816.F32 R48, R8.reuse, R72, R68 ;  /* 0x000000480830723c */ /* 0x040ff00000001844 */
[C---:B------:R-:W-:Y:S01]  /*8580*/  HMMA.16816.F32 R80, R8.reuse, R74, R76 ;  /* 0x0000004a0850723c */ /* 0x040fe2000000184c */
[----:B--2---:R-:W-:Y:S01]  /*8590*/  FFMA.FTZ R2, R188, R0, -R5 ;  /* 0x00000000bc027223 */ /* 0x004fe20000010805 */
[----:B------:R-:W-:Y:S01]  /*85a0*/  IMAD.MOV.U32 R91, RZ, RZ, R93 ;  /* 0x000000ffff5b7224 */ /* 0x000fe200078e005d */
[----:B------:R-:W-:Y:S05]  /*85b0*/  LDSM.16.MT88.4 R76, [R144+0xd000] ;  /* 0x00d00000904c783b */ /* 0x000fea0000004200 */
[----:B------:R-:W-:Y:S01]  /*85c0*/  HMMA.16816.F32 R72, R8, R20, R52 ;  /* 0x000000140848723c */ /* 0x000fe20000001834 */
[----:B-----5:R-:W-:Y:S01]  /*85d0*/  F2FP.F16.F32.PACK_AB R8, R146, R65 ;  /* 0x000000419208723e */ /* 0x020fe200000000ff */
[----:B------:R-:W2:Y:S01]  /*85e0*/  LDSM.16.MT88.4 R20, [R160+0xd000] ;  /* 0x00d00000a014783b */ /* 0x000ea20000004200 */
[----:B------:R-:W-:-:S02]  /*85f0*/  F2FP.F16.F32.PACK_AB R10, R147, R148 ;  /* 0x00000094930a723e */ /* 0x000fc400000000ff */
[----:B----4-:R-:W-:Y:S02]  /*8600*/  F2FP.F16.F32.PACK_AB R9, R143, R19 ;  /* 0x000000138f09723e */ /* 0x010fe400000000ff */
[----:B---3--:R-:W-:Y:S01]  /*8610*/  F2FP.F16.F32.PACK_AB R11, R142, R145 ;  /* 0x000000918e0b723e */ /* 0x008fe200000000ff */
[----:B------:R-:W-:Y:S02]  /*8620*/  IMAD.MOV.U32 R93, RZ, RZ, R138 ;  /* 0x000000ffff5d7224 */ /* 0x000fe400078e008a */
[----:B------:R-:W-:Y:S01]  /*8630*/  FFMA.FTZ R4, R184, R0, -R5 ;  /* 0x00000000b8047223 */ /* 0x000fe20000010805 */
[----:B------:R3:W-:Y:S03]  /*8640*/  MUFU.EX2 R138, R2 ;  /* 0x00000002008a7308 */ /* 0x0007e60000000800 */
[----:B------:R-:W-:Y:S01]  /*8650*/  HMMA.16816.F32 R68, R8, R28, R24 ;  /* 0x0000001c0844723c */ /* 0x000fe20000001818 */
[----:B------:R-:W-:-:S07]  /*8660*/  IMAD.MOV.U32 R36, RZ, RZ, R92 ;  /* 0x000000ffff247224 */ /* 0x000fce00078e005c */
[----:B------:R-:W-:Y:S01]  /*8670*/  HMMA.16816.F32 R52, R8, R30, R32 ;  /* 0x0000001e0834723c */ /* 0x000fe20000001820 */
[----:B---3--:R-:W-:-:S07]  /*8680*/  FFMA.FTZ R2, R189, R0, -R5 ;  /* 0x00000000bd027223 */ /* 0x008fce0000010805 */
[C---:B------:R-:W-:Y:S01]  /*8690*/  HMMA.16816.F32 R24, R8.reuse, R44, R40 ;  /* 0x0000002c0818723c */ /* 0x040fe20000001828 */
[----:B------:R-:W-:Y:S01]  /*86a0*/  IMAD.MOV.U32 R103, RZ, RZ, R96 ;  /* 0x000000ffff677224 */ /* 0x000fe200078e0060 */
[----:B------:R-:W-:Y:S06]  /*86b0*/  LDSM.16.MT88.4 R28, [R152+0xd000] ;  /* 0x00d00000981c783b */ /* 0x000fec0000004200 */
[----:B------:R-:W-:Y:S01]  /*86c0*/  HMMA.16816.F32 R32, R8, R46, R84 ;  /* 0x0000002e0820723c */ /* 0x000fe20000001854 */
[----:B------:R-:W3:Y:S01]  /*86d0*/  LDSM.16.MT88.4 R44, [R132+0xd000] ;  /* 0x00d00000842c783b */ /* 0x000ee20000004200 */
        /* <DEDUP_REMOVED lines=8> */
[-C--:B----4-:R-:W-:Y:S01]  /*8760*/  FFMA.FTZ R2, R125, R0.reuse, -R3 ;  /* 0x000000007d027223 */ /* 0x090fe20000010803 */
[----:B-----5:R-:W-:-:S03]  /*8770*/  FFMA.FTZ R4, R180, R0, -R5 ;  /* 0x00000000b4047223 */ /* 0x020fc60000010805 */
[----:B------:R4:W-:Y:S04]  /*8780*/  MUFU.EX2 R130, R2 ;  /* 0x0000000200827308 */ /* 0x0009e80000000800 */
[----:B------:R5:W3:Y:S01]  /*8790*/  MUFU.EX2 R140, R4 ;  /* 0x00000004008c7308 */ /* 0x000ae20000000800 */
[----:B------:R-:W-:Y:S02]  /*87a0*/  IMAD.MOV.U32 R97, RZ, RZ, R131 ;  /* 0x000000ffff617224 */ /* 0x000fe400078e0083 */
[----:B------:R-:W-:Y:S02]  /*87b0*/  IMAD.MOV.U32 R102, RZ, RZ, R137 ;  /* 0x000000ffff667224 */ /* 0x000fe400078e0089 */
[----:B------:R-:W-:Y:S02]  /*87c0*/  IMAD.MOV.U32 R101, RZ, RZ, R136 ;  /* 0x000000ffff657224 */ /* 0x000fe400078e0088 */
[-CC-:B----4-:R-:W-:Y:S01]  /*87d0*/  FFMA.FTZ R2, R129, R0.reuse, -R3.reuse ;  /* 0x0000000081027223 */ /* 0x190fe20000010803 */
[-C--:B-----5:R-:W-:Y:S01]  /*87e0*/  FFMA.FTZ R4, R128, R0.reuse, -R3 ;  /* 0x0000000080047223 */ /* 0x0a0fe20000010803 */
[----:B------:R-:W4:Y:S01]  /*87f0*/  MUFU.EX2 R136, R6 ;  /* 0x0000000600887308 */ /* 0x000f220000000800 */
[C---:B-1----:R-:W-:Y:S03]  /*8800*/  HMMA.16816.F32 R48, R8.reuse, R60, R48 ;  /* 0x0000003c0830723c */ /* 0x042fe60000001830 */
[----:B------:R-:W-:Y:S04]  /*8810*/  MUFU.EX2 R137, R4 ;  /* 0x0000000400897308 */ /* 0x000fe80000000800 */
[----:B------:R1:W5:Y:S01]  /*8820*/  MUFU.EX2 R131, R2 ;  /* 0x0000000200837308 */ /* 0x0003620000000800 */
[C---:B------:R-:W-:Y:S08]  /*8830*/  HMMA.16816.F32 R80, R8.reuse, R62, R80 ;  /* 0x0000003e0850723c */ /* 0x040ff00000001850 */
[C---:B------:R-:W-:Y:S08]  /*8840*/  HMMA.16816.F32 R60, R8.reuse, R12, R72 ;  /* 0x0000000c083c723c */ /* 0x040ff00000001848 */
[----:B------:R-:W-:Y:S01]  /*8850*/  HMMA.16816.F32 R40, R8, R14, R56 ;  /* 0x0000000e0828723c */ /* 0x000fe20000001838 */
[----:B-1----:R-:W-:Y:S01]  /*8860*/  FFMA.FTZ R2, R185, R0, -R5 ;  /* 0x00000000b9027223 */ /* 0x002fe20000010805 */
[----:B--2---:R-:W-:Y:S01]  /*8870*/  F2FP.F16.F32.PACK_AB R8, R141, R138 ;  /* 0x0000008a8d08723e */ /* 0x004fe200000000ff */
[----:B------:R-:W1:Y:S01]  /*8880*/  LDSM.16.MT88.4 R12, [R152+0xd800] ;  /* 0x00d80000980c783b */ /* 0x000e620000004200 */
[----:B---3--:R-:W-:-:S02]  /*8890*/  F2FP.F16.F32.PACK_AB R10, R140, R139 ;  /* 0x0000008b8c0a723e */ /* 0x008fc400000000ff */
[----:B----4-:R-:W-:Y:S02]  /*88a0*/  F2FP.F16.F32.PACK_AB R9, R136, R130 ;  /* 0x000000828809723e */ /* 0x010fe400000000ff */
[----:B-----5:R-:W-:Y:S01]  /*88b0*/  F2FP.F16.F32.PACK_AB R11, R131, R137 ;  /* 0x00000089830b723e */ /* 0x020fe200000000ff */
[----:B------:R2:W-:Y:S01]  /*88c0*/  MUFU.EX2 R125, R2 ;  /* 0x00000002007d7308 */ /* 0x0005e20000000800 */
[----:B------:R-:W-:Y:S01]  /*88d0*/  FFMA.FTZ R4, R176, R0, -R5 ;  /* 0x00000000b0047223 */ /* 0x000fe20000010805 */
[----:B------:R-:W-:-:S04]  /*88e0*/  IMAD.MOV.U32 R100, RZ, RZ, R98 ;  /* 0x000000ffff647224 */ /* 0x000fc800078e0062 */
[----:B------:R-:W-:Y:S01]  /*88f0*/  HMMA.16816.F32 R56, R8, R20, R68 ;  /* 0x000000140838723c */ /* 0x000fe20000001844 */
[----:B------:R3:W4:Y:S01]  /*8900*/  MUFU.EX2 R128, R4 ;  /* 0x0000000400807308 */ /* 0x0007220000000800 */
[----:B--2---:R-:W-:-:S06]  /*8910*/  FFMA.FTZ R2, R181, R0, -R5 ;  /* 0x00000000b5027223 */ /* 0x004fcc0000010805 */
[----:B------:R-:W-:Y:S01]  /*8920*/  HMMA.16816.F32 R52, R8, R22, R52 ;  /* 0x000000160834723c */ /* 0x000fe20000001834 */
[----:B------:R-:W2:Y:S01]  /*8930*/  LDSM.16.MT88.4 R20, [R160+0xd800] ;  /* 0x00d80000a014783b */ /* 0x000ea20000004200 */
[----:B------:R5:W-:Y:S01]  /*8940*/  MUFU.EX2 R129, R2 ;  /* 0x0000000200817308 */ /* 0x000be20000000800 */
[----:B------:R-:W-:Y:S02]  /*8950*/  IMAD.MOV.U32 R98, RZ, RZ, R122 ;  /* 0x000000ffff627224 */ /* 0x000fe400078e007a */
[----:B---3--:R-:W-:-:S03]  /*8960*/  FFMA.FTZ R4, R172, R0, -R5 ;  /* 0x00000000ac047223 */ /* 0x008fc60000010805 */
[----:B------:R-:W-:Y:S01]  /*8970*/  HMMA.16816.F32 R72, R8, R76, R48 ;  /* 0x0000004c0848723c */ /* 0x000fe20000001830 */
[----:B------:R-:W3:Y:S01]  /*8980*/  LDSM.16.MT88.4 R48, [R144+0xd800] ;  /* 0x00d800009030783b */ /* 0x000ee20000004200 */
[----:B------:R-:W-:Y:S02]  /*8990*/  IMAD.MOV.U32 R88, RZ, RZ, R99 ;  /* 0x000000ffff587224 */ /* 0x000fe400078e0063 */
[----:B------:R-:W-:-:S04]  /*89a0*/  IMAD.MOV.U32 R99, RZ, RZ, R127 ;  /* 0x000000ffff637224 */ /* 0x000fc800078e007f */
[----:B------:R-:W-:Y:S01]  /*89b0*/  HMMA.16816.F32 R68, R8, R44, R60 ;  /* 0x0000002c0844723c */ /* 0x000fe2000000183c */
[----:B-----5:R-:W-:Y:S01]  /*89c0*/  FFMA.FTZ R2, R157, R0, -R3 ;  /* 0x000000009d027223 */ /* 0x020fe20000010803 */
[----:B------:R5:W1:Y:S01]  /*89d0*/  MUFU.EX2 R127, R4 ;  /* 0x00000004007f7308 */ /* 0x000a620000000800 */
[----:B------:R-:W-:-:S03]  /*89e0*/  IMAD.MOV.U32 R176, RZ, RZ, R102 ;  /* 0x000000ffffb07224 */ /* 0x000fc600078e0066 */
[----:B------:R4:W-:Y:S02]  /*89f0*/  MUFU.EX2 R122, R2 ;  /* 0x00000002007a7308 */ /* 0x0009e40000000800 */
[----:B------:R-:W-:Y:S01]  /*8a00*/  HMMA.16816.F32 R44, R8, R46, R40 ;  /* 0x0000002e082c723c */ /* 0x000fe20000001828 */
[----:B------:R-:W3:Y:S01]  /*8a10*/  LDSM.16.MT88.4 R40, [R132+0xd800] ;  /* 0x00d800008428783b */ /* 0x000ee20000004200 */
[-C--:B------:R-:W-:Y:S01]  /*8a20*/  FFMA.FTZ R6, R156, R0.reuse, -R3 ;  /* 0x000000009c067223 */ /* 0x080fe20000010803 */
[----:B------:R-:W-:Y:S02]  /*8a30*/  IMAD.MOV.U32 R102, RZ, RZ, R104 ;  /* 0x000000ffff667224 */ /* 0x000fe400078e0068 */
[----:B------:R-:W-:Y:S02]  /*8a40*/  IMAD.MOV.U32 R104, RZ, RZ, R103 ;  /* 0x000000ffff687224 */ /* 0x000fe400078e0067 */
[-CC-:B-----5:R-:W-:Y:S01]  /*8a50*/  FFMA.FTZ R4, R161, R0.reuse, -R3.reuse ;  /* 0x00000000a1047223 */ /* 0x1a0fe20000010803 */
[----:B----4-:R-:W-:Y:S01]  /*8a60*/  FFMA.FTZ R2, R153, R0, -R3 ;  /* 0x0000000099027223 */ /* 0x010fe20000010803 */
[----:B------:R-:W-:-:S02]  /*8a70*/  IMAD.MOV.U32 R153, RZ, RZ, R18 ;  /* 0x000000ffff997224 */ /* 0x000fc400078e0012 */
[----:B------:R-:W-:Y:S02]  /*8a80*/  IMAD.MOV.U32 R18, RZ, RZ, R105 ;  /* 0x000000ffff127224 */ /* 0x000fe400078e0069 */
[----:B------:R-:W-:Y:S02]  /*8a90*/  IMAD.MOV.U32 R105, RZ, RZ, R100 ;  /* 0x000000ffff697224 */ /* 0x000fe400078e0064 */
[----:B------:R-:W-:Y:S02]  /*8aa0*/  IMAD.MOV.U32 R103, RZ, RZ, R88 ;  /* 0x000000ffff677224 */ /* 0x000fe400078e0058 */
[----:B------:R-:W-:Y:S01]  /*8ab0*/  IMAD.MOV.U32 R100, RZ, RZ, R91 ;  /* 0x000000ffff647224 */ /* 0x000fe200078e005b */
[----:B------:R-:W4:Y:S01]  /*8ac0*/  MUFU.EX2 R124, R6 ;  /* 0x00000006007c7308 */ /* 0x000f220000000800 */
[----:B------:R-:W-:Y:S02]  /*8ad0*/  IMAD.MOV.U32 R88, RZ, RZ, R126 ;  /* 0x000000ffff587224 */ /* 0x000fe400078e007e */
[----:B------:R-:W-:Y:S01]  /*8ae0*/  IMAD.MOV.U32 R91, RZ, RZ, R123 ;  /* 0x000000ffff5b7224 */ /* 0x000fe200078e007b */
[----:B------:R-:W-:Y:S01]  /*8af0*/  MUFU.EX2 R126, R4 ;  /* 0x00000004007e7308 */ /* 0x000fe20000000800 */
[C---:B------:R-:W-:Y:S03]  /*8b00*/  HMMA.16816.F32 R24, R8.reuse, R28, R24 ;  /* 0x0000001c0818723c */ /* 0x040fe60000001818 */
[----:B------:R-:W5:Y:S05]  /*8b10*/  MUFU.EX2 R123, R2 ;  /* 0x00000002007b7308 */ /* 0x000f6a0000000800 */
[C---:B------:R-:W-:Y:S01]  /*8b20*/  HMMA.16816.F32 R84, R8.reuse, R30, R32 ;  /* 0x0000001e0854723c */ /* 0x040fe20000001820 */
[----:B------:R-:W3:Y:S07]  /*8b30*/  LDSM.16.MT88.4 R28, [R160+0xe000] ;  /* 0x00e00000a01c783b */ /* 0x000eee0000004200 */
[----:B------:R-:W-:Y:S01]  /*8b40*/  HMMA.16816.F32 R76, R8, R78, R80 ;  /* 0x0000004e084c723c */ /* 0x000fe20000001850 */
[----:B------:R-:W-:-:S02]  /*8b50*/  F2FP.F16.F32.PACK_AB R8, R128, R125 ;  /* 0x0000007d8008723e */ /* 0x000fc400000000ff */
[----:B-1----:R-:W-:Y:S02]  /*8b60*/  F2FP.F16.F32.PACK_AB R10, R127, R129 ;  /* 0x000000817f0a723e */ /* 0x002fe400000000ff */
[----:B----4-:R-:W-:Y:S02]  /*8b70*/  F2FP.F16.F32.PACK_AB R9, R124, R122 ;  /* 0x0000007a7c09723e */ /* 0x010fe400000000ff */
[----:B-----5:R-:W-:Y:S01]  /*8b80*/  F2FP.F16.F32.PACK_AB R11, R123, R126 ;  /* 0x0000007e7b0b723e */ /* 0x020fe200000000ff */
[-CC-:B------:R-:W-:Y:S01]  /*8b90*/  FFMA.FTZ R2, R192, R0.reuse, -R5.reuse ;  /* 0x00000000c0027223 */ /* 0x180fe20000010805 */
[----:B------:R-:W-:-:S05]  /*8ba0*/  FFMA.FTZ R4, R193, R0, -R5 ;  /* 0x00000000c1047223 */ /* 0x000fca0000010805 */
[C---:B------:R-:W-:Y:S01]  /*8bb0*/  HMMA.16816.F32 R32, R8.reuse, R12, R24 ;  /* 0x0000000c0820723c */ /* 0x040fe20000001818 */
[----:B------:R-:W1:Y:S01]  /*8bc0*/  LDSM.16.MT88.4 R24, [R152+0xe000] ;  /* 0x00e000009818783b */ /* 0x000e620000004200 */
[----:B------:R4:W-:Y:S04]  /*8bd0*/  MUFU.EX2 R117, R2 ;  /* 0x0000000200757308 */ /* 0x0009e80000000800 */
[----:B------:R5:W1:Y:S02]  /*8be0*/  MUFU.EX2 R121, R4 ;  /* 0x0000000400797308 */ /* 0x000a640000000800 */
[----:B--2---:R-:W-:Y:S01]  /*8bf0*/  HMMA.16816.F32 R56, R8, R20, R56 ;  /* 0x000000140838723c */ /* 0x004fe20000001838 */
[----:B----4-:R-:W-:-:S07]  /*8c00*/  FFMA.FTZ R2, R196, R0, -R5 ;  /* 0x00000000c4027223 */ /* 0x010fce0000010805 */
[----:B------:R-:W-:Y:S01]  /*8c10*/  HMMA.16816.F32 R60, R8, R22, R52 ;  /* 0x00000016083c723c */ /* 0x000fe20000001834 */
[----:B------:R2:W-:Y:S01]  /*8c20*/  MUFU.EX2 R119, R2 ;  /* 0x0000000200777308 */ /* 0x0005e20000000800 */
[----:B-----5:R-:W-:-:S06]  /*8c30*/  FFMA.FTZ R4, R197, R0, -R5 ;  /* 0x00000000c5047223 */ /* 0x020fcc0000010805 */
[----:B------:R-:W-:Y:S01]  /*8c40*/  HMMA.16816.F32 R20, R8, R14, R84 ;  /* 0x0000000e0814723c */ /* 0x000fe20000001854 */
[----:B------:R4:W5:Y:S01]  /*8c50*/  MUFU.EX2 R120, R4 ;  /* 0x0000000400787308 */ /* 0x0009620000000800 */
[----:B------:R-:W-:-:S06]  /*8c60*/  FFMA.FTZ R6, R173, R0, -R3 ;  /* 0x00000000ad067223 */ /* 0x000fcc0000010803 */
[C---:B---3--:R-:W-:Y:S01]  /*8c70*/  HMMA.16816.F32 R12, R8.reuse, R48, R72 ;  /* 0x00000030080c723c */ /* 0x048fe20000001848 */
[-CC-:B--2---:R-:W-:Y:S01]  /*8c80*/  FFMA.FTZ R2, R174, R0.reuse, -R3.reuse ;  /* 0x00000000ae027223 */ /* 0x184fe20000010803 */
[----:B------:R-:W2:Y:S06]  /*8c90*/  LDSM.16.MT88.4 R72, [R144+0xe000] ;  /* 0x00e000009048783b */ /* 0x000eac0000004200 */
[----:B------:R-:W-:Y:S01]  /*8ca0*/  HMMA.16816.F32 R76, R8, R50, R76 ;  /* 0x00000032084c723c */ /* 0x000fe2000000184c */
[----:B------:R3:W-:Y:S01]  /*8cb0*/  MUFU.EX2 R116, R2 ;  /* 0x0000000200747308 */ /* 0x0007e20000000800 */
[----:B----4-:R-:W-:-:S06]  /*8cc0*/  FFMA.FTZ R4, R175, R0, -R3 ;  /* 0x00000000af047223 */ /* 0x010fcc0000010803 */
[C---:B------:R-:W-:Y:S01]  /*8cd0*/  HMMA.16816.F32 R48, R8.reuse, R42, R44 ;  /* 0x0000002a0830723c */ /* 0x040fe2000000182c */
[----:B------:R-:W4:Y:S01]  /*8ce0*/  LDSM.16.MT88.4 R44, [R132+0xe000] ;  /* 0x00e00000842c783b */ /* 0x000f220000004200 */
[----:B------:R-:W-:Y:S02]  /*8cf0*/  IMAD.MOV.U32 R181, RZ, RZ, R18 ;  /* 0x000000ffffb57224 */ /* 0x000fe400078e0012 */
[----:B------:R-:W-:Y:S02]  /*8d00*/  IMAD.MOV.U32 R192, RZ, RZ, R115 ;  /* 0x000000ffffc07224 */ /* 0x000fe400078e0073 */
[----:B---3--:R-:W-:Y:S01]  /*8d10*/  FFMA.FTZ R2, R177, R0, -R3 ;  /* 0x00000000b1027223 */ /* 0x008fe20000010803 */
[----:B------:R-:W-:Y:S01]  /*8d20*/  IMAD.MOV.U32 R174, RZ, RZ, R114 ;  /* 0x000000ffffae7224 */ /* 0x000fe200078e0072 */
[----:B------:R-:W3:Y:S01]  /*8d30*/  MUFU.EX2 R18, R6 ;  /* 0x0000000600127308 */ /* 0x000ee20000000800 */
[----:B------:R-:W-:Y:S01]  /*8d40*/  HMMA.16816.F32 R52, R8, R40, R68 ;  /* 0x000000280834723c */ /* 0x000fe20000001844 */
[----:B------:R-:W4:Y:S02]  /*8d50*/  LDSM.16.MT88.4 R40, [R160+0xe800] ;  /* 0x00e80000a028783b */ /* 0x000f240000004200 */
[----:B------:R-:W-:Y:S04]  /*8d60*/  MUFU.EX2 R115, R4 ;  /* 0x0000000400737308 */ /* 0x000fe80000000800 */
[----:B------:R1:W2:Y:S01]  /*8d70*/  MUFU.EX2 R114, R2 ;  /* 0x0000000200727308 */ /* 0x0002a20000000800 */
[----:B------:R-:W-:-:S02]  /*8d80*/  IMAD.MOV.U32 R170, RZ, RZ, R88 ;  /* 0x000000ffffaa7224 */ /* 0x000fc400078e0058 */
[----:B------:R-:W-:Y:S02]  /*8d90*/  IMAD.MOV.U32 R88, RZ, RZ, R111 ;  /* 0x000000ffff587224 */ /* 0x000fe400078e006f */
[-CC-:B-1----:R-:W-:Y:S01]  /*8da0*/  FFMA.FTZ R2, R216, R0.reuse, -R5.reuse ;  /* 0x00000000d8027223 */ /* 0x182fe20000010805 */
[----:B------:R-:W-:-:S03]  /*8db0*/  FFMA.FTZ R4, R217, R0, -R5 ;  /* 0x00000000d9047223 */ /* 0x000fc60000010805 */
[----:B------:R1:W-:Y:S04]  /*8dc0*/  MUFU.EX2 R108, R2 ;  /* 0x00000002006c7308 */ /* 0x0003e80000000800 */
[----:B------:R5:W4:Y:S01]  /*8dd0*/  MUFU.EX2 R111, R4 ;  /* 0x00000004006f7308 */ /* 0x000b220000000800 */
[----:B------:R-:W-:Y:S01]  /*8de0*/  F2FP.F16.F32.PACK_AB R8, R121, R117 ;  /* 0x000000757908723e */ /* 0x000fe200000000ff */
[----:B-1----:R-:W-:-:S04]  /*8df0*/  FFMA.FTZ R2, R232, R0, -R5 ;  /* 0x00000000e8027223 */ /* 0x002fc80000010805 */
[----:B------:R1:W-:Y:S01]  /*8e00*/  MUFU.EX2 R113, R2 ;  /* 0x0000000200717308 */ /* 0x0003e20000000800 */
[----:B-----5:R-:W-:Y:S01]  /*8e10*/  FFMA.FTZ R4, R229, R0, -R5 ;  /* 0x00000000e5047223 */ /* 0x020fe20000010805 */
[----:B------:R-:W-:Y:S02]  /*8e20*/  F2FP.F16.F32.PACK_AB R10, R120, R119 ;  /* 0x00000077780a723e */ /* 0x000fe400000000ff */
[----:B---3--:R-:W-:Y:S01]  /*8e30*/  F2FP.F16.F32.PACK_AB R9, R18, R116 ;  /* 0x000000741209723e */ /* 0x008fe200000000ff */
[----:B------:R3:W5:Y:S01]  /*8e40*/  MUFU.EX2 R112, R4 ;  /* 0x0000000400707308 */ /* 0x0007620000000800 */
[----:B--2---:R-:W-:Y:S01]  /*8e50*/  F2FP.F16.F32.PACK_AB R11, R114, R115 ;  /* 0x00000073720b723e */ /* 0x004fe200000000ff */
[-CC-:B------:R-:W-:Y:S01]  /*8e60*/  FFMA.FTZ R6, R210, R0.reuse, -R3.reuse ;  /* 0x00000000d2067223 */ /* 0x180fe20000010803 */
[----:B-1----:R-:W-:-:S04]  /*8e70*/  FFMA.FTZ R2, R211, R0, -R3 ;  /* 0x00000000d3027223 */ /* 0x002fc80000010803 */
[----:B------:R1:W-:Y:S01]  /*8e80*/  MUFU.EX2 R17, R2 ;  /* 0x0000000200117308 */ /* 0x0003e20000000800 */
[-CC-:B---3--:R-:W-:Y:S01]  /*8e90*/  FFMA.FTZ R4, R213, R0.reuse, -R3.reuse ;  /* 0x00000000d5047223 */ /* 0x188fe20000010803 */
[----:B------:R-:W-:Y:S01]  /*8ea0*/  IMAD.MOV.U32 R173, RZ, RZ, R110 ;  /* 0x000000ffffad7224 */ /* 0x000fe200078e006e */
[C---:B------:R-:W-:Y:S01]  /*8eb0*/  HMMA.16816.F32 R56, R8.reuse, R28, R56 ;  /* 0x0000001c0838723c */ /* 0x040fe20000001838 */
[----:B------:R-:W2:Y:S04]  /*8ec0*/  MUFU.EX2 R107, R6 ;  /* 0x00000006006b7308 */ /* 0x000ea80000000800 */
[----:B------:R-:W-:Y:S01]  /*8ed0*/  MUFU.EX2 R110, R4 ;  /* 0x00000004006e7308 */ /* 0x000fe20000000800 */
[----:B-1----:R-:W-:Y:S02]  /*8ee0*/  FFMA.FTZ R2, R209, R0, -R3 ;  /* 0x00000000d1027223 */ /* 0x002fe40000010803 */
[C---:B------:R-:W-:Y:S01]  /*8ef0*/  HMMA.16816.F32 R68, R8.reuse, R30, R60 ;  /* 0x0000001e0844723c */ /* 0x040fe2000000183c */
[----:B------:R-:W1:Y:S01]  /*8f00*/  LDSM.16.MT88.4 R28, [R144+0xe800] ;  /* 0x00e80000901c783b */ /* 0x000e620000004200 */
[----:B------:R-:W3:Y:S06]  /*8f10*/  MUFU.EX2 R109, R2 ;  /* 0x00000002006d7308 */ /* 0x000eec0000000800 */
[C---:B------:R-:W-:Y:S08]  /*8f20*/  HMMA.16816.F32 R60, R8.reuse, R24, R32 ;  /* 0x00000018083c723c */ /* 0x040ff00000001820 */
[C---:B------:R-:W-:Y:S01]  /*8f30*/  HMMA.16816.F32 R84, R8.reuse, R26, R20 ;  /* 0x0000001a0854723c */ /* 0x040fe20000001814 */
[----:B------:R-:W1:Y:S04]  /*8f40*/  LDSM.16.MT88.4 R24, [R152+0xe800] ;  /* 0x00e800009818783b */ /* 0x000e680000004200 */
[----:B------:R-:W1:Y:S03]  /*8f50*/  LDSM.16.MT88.4 R20, [R132+0xe800] ;  /* 0x00e800008414783b */ /* 0x000e660000004200 */
[C---:B------:R-:W-:Y:S08]  /*8f60*/  HMMA.16816.F32 R80, R8.reuse, R72, R12 ;  /* 0x000000480850723c */ /* 0x040ff0000000180c */
[C---:B------:R-:W-:Y:S08]  /*8f70*/  HMMA.16816.F32 R72, R8.reuse, R74, R76 ;  /* 0x0000004a0848723c */ /* 0x040ff0000000184c */
[C---:B----4-:R-:W-:Y:S08]  /*8f80*/  HMMA.16816.F32 R32, R8.reuse, R44, R52 ;  /* 0x0000002c0820723c */ /* 0x050ff00000001834 */
[----:B------:R-:W-:Y:S01]  /*8f90*/  HMMA.16816.F32 R12, R8, R46, R48 ;  /* 0x0000002e080c723c */ /* 0x000fe20000001830 */
[----:B------:R-:W-:-:S02]  /*8fa0*/  F2FP.F16.F32.PACK_AB R8, R111, R108 ;  /* 0x0000006c6f08723e */ /* 0x000fc400000000ff */
[----:B-----5:R-:W-:Y:S02]  /*8fb0*/  F2FP.F16.F32.PACK_AB R10, R112, R113 ;  /* 0x00000071700a723e */ /* 0x020fe400000000ff */
[----:B--2---:R-:W-:Y:S02]  /*8fc0*/  F2FP.F16.F32.PACK_AB R9, R107, R17 ;  /* 0x000000116b09723e */ /* 0x004fe400000000ff */
[----:B---3--:R-:W-:Y:S01]  /*8fd0*/  F2FP.F16.F32.PACK_AB R11, R109, R110 ;  /* 0x0000006e6d0b723e */ /* 0x008fe200000000ff */
[----:B------:R-:W-:Y:S01]  /*8fe0*/  FFMA.FTZ R2, R233, R0, -R5 ;  /* 0x00000000e9027223 */ /* 0x000fe20000010805 */
[----:B------:R-:W-:-:S05]  /*8ff0*/  IMAD.MOV.U32 R184, RZ, RZ, R103 ;  /* 0x000000ffffb87224 */ /* 0x000fca00078e0067 */
[C---:B------:R-:W-:Y:S01]  /*9000*/  HMMA.16816.F32 R44, R8.reuse, R40, R56 ;  /* 0x00000028082c723c */ /* 0x040fe20000001838 */
[----:B------:R-:W-:Y:S01]  /*9010*/  LDSM.16.MT88.4 R56, [R152+0xf000] ;  /* 0x00f000009838783b */ /* 0x000fe20000004200 */
[----:B------:R2:W-:Y:S06]  /*9020*/  MUFU.EX2 R103, R2 ;  /* 0x0000000200677308 */ /* 0x0005ec0000000800 */
[----:B------:R-:W-:Y:S01]  /*9030*/  HMMA.16816.F32 R48, R8, R42, R68 ;  /* 0x0000002a0830723c */ /* 0x000fe20000001844 */
[----:B------:R-:W3:Y:S01]  /*9040*/  LDSM.16.MT88.4 R40, [R160+0xf000] ;  /* 0x00f00000a028783b */ /* 0x000ee20000004200 */
[----:B------:R-:W-:Y:S01]  /*9050*/  FFMA.FTZ R4, R236, R0, -R5 ;  /* 0x00000000ec047223 */ /* 0x000fe20000010805 */
[----:B------:R-:W-:-:S02]  /*9060*/  IMAD.MOV.U32 R172, RZ, RZ, R104 ;  /* 0x000000ffffac7224 */ /* 0x000fc400078e0068 */
[----:B------:R-:W-:Y:S02]  /*9070*/  IMAD.MOV.U32 R157, RZ, RZ, R105 ;  /* 0x000000ffff9d7224 */ /* 0x000fe400078e0069 */
[-C--:B--2---:R-:W-:Y:S01]  /*9080*/  FFMA.FTZ R2, R237, R0.reuse, -R5 ;  /* 0x00000000ed027223 */ /* 0x084fe20000010805 */
[----:B------:R2:W4:Y:S04]  /*9090*/  MUFU.EX2 R104, R4 ;  /* 0x0000000400687308 */ /* 0x0005280000000800 */
[----:B------:R5:W-:Y:S01]  /*90a0*/  MUFU.EX2 R105, R2 ;  /* 0x0000000200697308 */ /* 0x000be20000000800 */
[----:B------:R-:W-:Y:S02]  /*90b0*/  IMAD.MOV.U32 R180, RZ, RZ, R99 ;  /* 0x000000ffffb47224 */ /* 0x000fe400078e0063 */
[-C--:B------:R-:W-:Y:S01]  /*90c0*/  FFMA.FTZ R6, R215, R0.reuse, -R3 ;  /* 0x00000000d7067223 */ /* 0x080fe20000010803 */
[-C--:B--2---:R-:W-:Y:S01]  /*90d0*/  FFMA.FTZ R4, R240, R0.reuse, -R5 ;  /* 0x00000000f0047223 */ /* 0x084fe20000010805 */
[----:B-----5:R-:W-:-:S03]  /*90e0*/  FFMA.FTZ R2, R218, R0, -R3 ;  /* 0x00000000da027223 */ /* 0x020fc60000010803 */
[----:B------:R2:W5:Y:S04]  /*90f0*/  MUFU.EX2 R106, R4 ;  /* 0x00000004006a7308 */ /* 0x0005680000000800 */
[----:B------:R1:W-:Y:S01]  /*9100*/  MUFU.EX2 R99, R2 ;  /* 0x0000000200637308 */ /* 0x0003e20000000800 */
[----:B------:R-:W-:Y:S02]  /*9110*/  IMAD.MOV.U32 R161, RZ, RZ, R101 ;  /* 0x000000ffffa17224 */ /* 0x000fe400078e0065 */
[----:B------:R-:W-:Y:S02]  /*9120*/  IMAD.MOV.U32 R197, RZ, RZ, R102 ;  /* 0x000000ffffc57224 */ /* 0x000fe400078e0066 */
[----:B------:R-:W-:Y:S02]  /*9130*/  IMAD.MOV.U32 R188, RZ, RZ, R100 ;  /* 0x000000ffffbc7224 */ /* 0x000fe400078e0064 */
[-CC-:B--2---:R-:W-:Y:S01]  /*9140*/  FFMA.FTZ R4, R219, R0.reuse, -R3.reuse ;  /* 0x00000000db047223 */ /* 0x184fe20000010803 */
[----:B-1----:R-:W-:Y:S01]  /*9150*/  FFMA.FTZ R2, R234, R0, -R3 ;  /* 0x00000000ea027223 */ /* 0x002fe20000010803 */
[----:B------:R-:W1:Y:S01]  /*9160*/  MUFU.EX2 R100, R6 ;  /* 0x0000000600647308 */ /* 0x000e620000000800 */
[C---:B------:R-:W-:Y:S01]  /*9170*/  HMMA.16816.F32 R68, R8.reuse, R28, R80 ;  /* 0x0000001c0844723c */ /* 0x040fe20000001850 */
[----:B------:R-:W2:Y:S02]  /*9180*/  LDSM.16.MT88.4 R80, [R144+0xf000] ;  /* 0x00f000009050783b */ /* 0x000ea40000004200 */
[----:B------:R-:W-:Y:S04]  /*9190*/  MUFU.EX2 R102, R4 ;  /* 0x0000000400667308 */ /* 0x000fe80000000800 */
[----:B------:R-:W3:Y:S01]  /*91a0*/  MUFU.EX2 R101, R2 ;  /* 0x0000000200657308 */ /* 0x000ee20000000800 */
[C---:B------:R-:W-:Y:S08]  /*91b0*/  HMMA.16816.F32 R52, R8.reuse, R24, R60 ;  /* 0x000000180834723c */ /* 0x040ff0000000183c */
[C---:B------:R-:W-:Y:S08]  /*91c0*/  HMMA.16816.F32 R24, R8.reuse, R26, R84 ;  /* 0x0000001a0818723c */ /* 0x040ff00000001854 */
[C---:B------:R-:W-:Y:S08]  /*91d0*/  HMMA.16816.F32 R72, R8.reuse, R30, R72 ;  /* 0x0000001e0848723c */ /* 0x040ff00000001848 */
[C---:B------:R-:W-:Y:S08]  /*91e0*/  HMMA.16816.F32 R60, R8.reuse, R20, R32 ;  /* 0x00000014083c723c */ /* 0x040ff00000001820 */
[----:B------:R-:W-:Y:S01]  /*91f0*/  HMMA.16816.F32 R12, R8, R22, R12 ;  /* 0x00000016080c723c */ /* 0x000fe2000000180c */
[----:B----4-:R-:W-:Y:S01]  /*9200*/  F2FP.F16.F32.PACK_AB R8, R104, R103 ;  /* 0x000000676808723e */ /* 0x010fe200000000ff */
[----:B------:R-:W4:Y:S01]  /*9210*/  LDSM.16.MT88.4 R20, [R132+0xf000] ;  /* 0x00f000008414783b */ /* 0x000f220000004200 */
[----:B-----5:R-:W-:-:S02]  /*9220*/  F2FP.F16.F32.PACK_AB R10, R106, R105 ;  /* 0x000000696a0a723e */ /* 0x020fc400000000ff */
[----:B-1----:R-:W-:Y:S02]  /*9230*/  F2FP.F16.F32.PACK_AB R9, R100, R99 ;  /* 0x000000636409723e */ /* 0x002fe400000000ff */
[----:B---3--:R-:W-:Y:S01]  /*9240*/  F2FP.F16.F32.PACK_AB R11, R101, R102 ;  /* 0x00000066650b723e */ /* 0x008fe200000000ff */
[----:B------:R-:W-:-:S06]  /*9250*/  FFMA.FTZ R2, R241, R0, -R5 ;  /* 0x00000000f1027223 */ /* 0x000fcc0000010805 */
[----:B------:R-:W-:Y:S01]  /*9260*/  HMMA.16816.F32 R32, R8, R40, R44 ;  /* 0x000000280820723c */ /* 0x000fe2000000182c */
[----:B------:R-:W-:-:S07]  /*9270*/  IMAD.MOV.U32 R193, RZ, RZ, R94 ;  /* 0x000000ffffc17224 */ /* 0x000fce00078e005e */
[----:B------:R-:W-:Y:S01]  /*9280*/  HMMA.16816.F32 R44, R8, R56, R52 ;  /* 0x00000038082c723c */ /* 0x000fe20000001834 */
[----:B------:R1:W-:Y:S01]  /*9290*/  MUFU.EX2 R94, R2 ;  /* 0x00000002005e7308 */ /* 0x0003e20000000800 */
[----:B------:R-:W-:-:S06]  /*92a0*/  FFMA.FTZ R4, R244, R0, -R5 ;  /* 0x00000000f4047223 */ /* 0x000fcc0000010805 */
[C---:B------:R-:W-:Y:S01]  /*92b0*/  HMMA.16816.F32 R52, R8.reuse, R58, R24 ;  /* 0x0000003a0834723c */ /* 0x040fe20000001818 */
[----:B------:R-:W3:Y:S07]  /*92c0*/  LDSM.16.MT88.4 R24, [R160+0xf800] ;  /* 0x00f80000a018783b */ /* 0x000eee0000004200 */
[----:B------:R-:W-:Y:S01]  /*92d0*/  HMMA.16816.F32 R28, R8, R42, R48 ;  /* 0x0000002a081c723c */ /* 0x000fe20000001830 */
[----:B------:R-:W5:Y:S01]  /*92e0*/  LDSM.16.MT88.4 R40, [R152+0xf800] ;  /* 0x00f800009828783b */ /* 0x000f620000004200 */
[----:B-1----:R-:W-:Y:S01]  /*92f0*/  FFMA.FTZ R2, R248, R0, -R5 ;  /* 0x00000000f8027223 */ /* 0x002fe20000010805 */
[----:B------:R-:W-:-:S02]  /*9300*/  IMAD.MOV.U32 R169, RZ, RZ, R97 ;  /* 0x000000ffffa97224 */ /* 0x000fc400078e0061 */
[----:B------:R-:W-:Y:S01]  /*9310*/  IMAD.MOV.U32 R156, RZ, RZ, R98 ;  /* 0x000000ffff9c7224 */ /* 0x000fe200078e0062 */
[----:B------:R1:W4:Y:S04]  /*9320*/  MUFU.EX2 R97, R4 ;  /* 0x0000000400617308 */ /* 0x0003280000000800 */
[----:B------:R2:W-:Y:S01]  /*9330*/  MUFU.EX2 R98, R2 ;  /* 0x0000000200627308 */ /* 0x0005e20000000800 */
[----:B------:R-:W-:Y:S02]  /*9340*/  IMAD.MOV.U32 R171, RZ, RZ, R91 ;  /* 0x000000ffffab7224 */ /* 0x000fe400078e005b */
[----:B------:R-:W-:Y:S02]  /*9350*/  IMAD.MOV.U32 R196, RZ, RZ, R96 ;  /* 0x000000ffffc47224 */ /* 0x000fe400078e0060 */
[-C--:B------:R-:W-:Y:S01]  /*9360*/  FFMA.FTZ R6, R239, R0.reuse, -R3 ;  /* 0x00000000ef067223 */ /* 0x080fe20000010803 */
[-C--:B-1----:R-:W-:Y:S01]  /*9370*/  FFMA.FTZ R4, R245, R0.reuse, -R5 ;  /* 0x00000000f5047223 */ /* 0x082fe20000010805 */
[----:B--2---:R-:W-:-:S03]  /*9380*/  FFMA.FTZ R2, R242, R0, -R3 ;  /* 0x00000000f2027223 */ /* 0x004fc60000010803 */
[----:B------:R1:W2:Y:S04]  /*9390*/  MUFU.EX2 R96, R4 ;  /* 0x0000000400607308 */ /* 0x0002a80000000800 */
[----:B------:R4:W-:Y:S01]  /*93a0*/  MUFU.EX2 R91, R2 ;  /* 0x00000002005b7308 */ /* 0x0009e20000000800 */
[----:B------:R-:W-:Y:S01]  /*93b0*/  IMAD.MOV.U32 R168, RZ, RZ, R95 ;  /* 0x000000ffffa87224 */ /* 0x000fe200078e005f */
[C---:B------:R-:W-:Y:S01]  /*93c0*/  HMMA.16816.F32 R76, R8.reuse, R80, R68 ;  /* 0x00000050084c723c */ /* 0x040fe20000001844 */
[----:B------:R-:W-:Y:S01]  /*93d0*/  IMAD.MOV.U32 R185, RZ, RZ, R92 ;  /* 0x000000ffffb97224 */ /* 0x000fe200078e005c */
[----:B------:R-:W5:Y:S01]  /*93e0*/  LDSM.16.MT88.4 R68, [R144+0xf800] ;  /* 0x00f800009044783b */ /* 0x000f620000004200 */
[----:B------:R-:W-:Y:S02]  /*93f0*/  IMAD.MOV.U32 R189, RZ, RZ, R93 ;  /* 0x000000ffffbd7224 */ /* 0x000fe400078e005d */
[-CC-:B-1----:R-:W-:Y:S01]  /*9400*/  FFMA.FTZ R4, R238, R0.reuse, -R3.reuse ;  /* 0x00000000ee047223 */ /* 0x182fe20000010803 */
[----:B----4-:R-:W-:Y:S01]  /*9410*/  FFMA.FTZ R2, R235, R0, -R3 ;  /* 0x00000000eb027223 */ /* 0x010fe20000010803 */
[----:B------:R-:W1:Y:S04]  /*9420*/  MUFU.EX2 R93, R6 ;  /* 0x00000006005d7308 */ /* 0x000e680000000800 */
[----:B------:R-:W-:Y:S04]  /*9430*/  MUFU.EX2 R95, R4 ;  /* 0x00000004005f7308 */ /* 0x000fe80000000800 */
[----:B------:R4:W3:Y:S01]  /*9440*/  MUFU.EX2 R92, R2 ;  /* 0x00000002005c7308 */ /* 0x0008e20000000800 */
[C---:B------:R-:W-:Y:S08]  /*9450*/  HMMA.16816.F32 R80, R8.reuse, R82, R72 ;  /* 0x000000520850723c */ /* 0x040ff00000001848 */
[C---:B------:R-:W-:Y:S08]  /*9460*/  HMMA.16816.F32 R72, R8.reuse, R20, R60 ;  /* 0x000000140848723c */ /* 0x040ff0000000183c */
[----:B------:R-:W-:Y:S01]  /*9470*/  HMMA.16816.F32 R60, R8, R22, R12 ;  /* 0x00000016083c723c */ /* 0x000fe2000000180c */
[----:B------:R-:W-:Y:S01]  /*9480*/  F2FP.F16.F32.PACK_AB R8, R97, R94 ;  /* 0x0000005e6108723e */ /* 0x000fe200000000ff */
[----:B------:R-:W5:Y:S01]  /*9490*/  LDSM.16.MT88.4 R12, [R132+0xf800] ;  /* 0x00f80000840c783b */ /* 0x000f620000004200 */
[----:B--2---:R-:W-:-:S02]  /*94a0*/  F2FP.F16.F32.PACK_AB R10, R96, R98 ;  /* 0x00000062600a723e */ /* 0x004fc400000000ff */
[----:B-1----:R-:W-:Y:S01]  /*94b0*/  F2FP.F16.F32.PACK_AB R9, R93, R91 ;  /* 0x0000005b5d09723e */ /* 0x002fe200000000ff */
[-CC-:B----4-:R-:W-:Y:S01]  /*94c0*/  FFMA.FTZ R2, R249, R0.reuse, -R5.reuse ;  /* 0x00000000f9027223 */ /* 0x190fe20000010805 */
[----:B---3--:R-:W-:Y:S01]  /*94d0*/  F2FP.F16.F32.PACK_AB R11, R92, R95 ;  /* 0x0000005f5c0b723e */ /* 0x008fe200000000ff */
[-C--:B------:R-:W-:Y:S01]  /*94e0*/  FFMA.FTZ R4, R173, R0.reuse, -R5 ;  /* 0x00000000ad047223 */ /* 0x080fe20000010805 */
[----:B------:R-:W-:Y:S01]  /*94f0*/  FFMA.FTZ R6, R247, R0, -R3 ;  /* 0x00000000f7067223 */ /* 0x000fe20000010803 */
[----:B------:R1:W-:Y:S01]  /*9500*/  MUFU.EX2 R87, R2 ;  /* 0x0000000200577308 */ /* 0x0003e20000000800 */
[----:B------:R-:W-:Y:S03]  /*9510*/  LDSM.16.MT88.4 R20, [R160+0x10000] ;  /* 0x01000000a014783b */ /* 0x000fe60000004200 */
[C---:B------:R-:W-:Y:S08]  /*9520*/  HMMA.16816.F32 R56, R8.reuse, R24, R32 ;  /* 0x000000180838723c */ /* 0x040ff00000001820 */
[----:B------:R-:W-:Y:S01]  /*9530*/  HMMA.16816.F32 R48, R8, R26, R28 ;  /* 0x0000001a0830723c */ /* 0x000fe2000000181c */
[----:B------:R-:W-:-:S02]  /*9540*/  IMAD.MOV.U32 R173, RZ, RZ, R197 ;  /* 0x000000ffffad7224 */ /* 0x000fc400078e00c5 */
[-CC-:B-1----:R-:W-:Y:S01]  /*9550*/  FFMA.FTZ R2, R88, R0.reuse, -R5.reuse ;  /* 0x0000000058027223 */ /* 0x182fe20000010805 */
[----:B------:R-:W-:Y:S01]  /*9560*/  MUFU.EX2 R85, R6 ;  /* 0x0000000600557308 */ /* 0x000fe20000000800 */
[----:B------:R-:W-:Y:S03]  /*9570*/  LDSM.16.MT88.4 R28, [R152+0x10000] ;  /* 0x01000000981c783b */ /* 0x000fe60000004200 */
[C---:B-----5:R-:W-:Y:S01]  /*9580*/  HMMA.16816.F32 R24, R8.reuse, R40, R44 ;  /* 0x000000280818723c */ /* 0x060fe2000000182c */
[----:B------:R1:W2:Y:S07]  /*9590*/  MUFU.EX2 R88, R4 ;  /* 0x0000000400587308 */ /* 0x0002ae0000000800 */
[----:B------:R-:W-:Y:S01]  /*95a0*/  HMMA.16816.F32 R32, R8, R42, R52 ;  /* 0x0000002a0820723c */ /* 0x000fe20000001834 */
[----:B------:R-:W3:Y:S01]  /*95b0*/  LDSM.16.MT88.4 R40, [R144+0x10000] ;  /* 0x010000009028783b */ /* 0x000ee20000004200 */
[----:B-1----:R-:W-:Y:S01]  /*95c0*/  FFMA.FTZ R4, R174, R0, -R5 ;  /* 0x00000000ae047223 */ /* 0x002fe20000010805 */
[----:B------:R-:W-:-:S02]  /*95d0*/  IMAD.MOV.U32 R174, RZ, RZ, R153 ;  /* 0x000000ffffae7224 */ /* 0x000fc400078e0099 */
[----:B------:R-:W-:Y:S02]  /*95e0*/  IMAD.MOV.U32 R153, RZ, RZ, R161 ;  /* 0x000000ffff997224 */ /* 0x000fe400078e00a1 */
[----:B------:R-:W-:Y:S02]  /*95f0*/  IMAD.MOV.U32 R161, RZ, RZ, R89 ;  /* 0x000000ffffa17224 */ /* 0x000fe400078e0059 */
[----:B------:R1:W-:Y:S01]  /*9600*/  MUFU.EX2 R89, R2 ;  /* 0x0000000200597308 */ /* 0x0003e20000000800 */
[----:B------:R-:W-:Y:S02]  /*9610*/  IMAD.MOV.U32 R197, RZ, RZ, R36 ;  /* 0x000000ffffc57224 */ /* 0x000fe400078e0024 */
[----:B------:R-:W-:Y:S02]  /*9620*/  IMAD.MOV.U32 R36, RZ, RZ, R90 ;  /* 0x000000ffff247224 */ /* 0x000fe400078e005a */
[----:B------:R4:W5:Y:S01]  /*9630*/  MUFU.EX2 R90, R4 ;  /* 0x00000004005a7308 */ /* 0x0009620000000800 */
[----:B------:R-:W-:Y:S01]  /*9640*/  HMMA.16816.F32 R44, R8, R68, R76 ;  /* 0x00000044082c723c */ /* 0x000fe2000000184c */
[----:B-1----:R-:W-:-:S04]  /*9650*/  FFMA.FTZ R2, R250, R0, -R3 ;  /* 0x00000000fa027223 */ /* 0x002fc80000010803 */
[----:B------:R1:W3:Y:S01]  /*9660*/  MUFU.EX2 R84, R2 ;  /* 0x0000000200547308 */ /* 0x0002e20000000800 */
[-CC-:B----4-:R-:W-:Y:S02]  /*9670*/  FFMA.FTZ R4, R246, R0.reuse, -R3.reuse ;  /* 0x00000000f6047223 */ /* 0x190fe40000010803 */
[----:B------:R-:W-:Y:S02]  /*9680*/  HMMA.16816.F32 R68, R8, R70, R80 ;  /* 0x000000460844723c */ /* 0x000fe40000001850 */
[----:B------:R4:W-:Y:S01]  /*9690*/  MUFU.EX2 R86, R4 ;  /* 0x0000000400567308 */ /* 0x0009e20000000800 */
[----:B-1----:R-:W-:-:S04]  /*96a0*/  FFMA.FTZ R2, R243, R0, -R3 ;  /* 0x00000000f3027223 */ /* 0x002fc80000010803 */
[----:B------:R1:W3:Y:S01]  /*96b0*/  MUFU.EX2 R82, R2 ;  /* 0x0000000200527308 */ /* 0x0002e20000000800 */
[-CC-:B----4-:R-:W-:Y:S01]  /*96c0*/  FFMA.FTZ R4, R174, R0.reuse, -R5.reuse ;  /* 0x00000000ae047223 */ /* 0x190fe20000010805 */
[----:B------:R-:W-:Y:S01]  /*96d0*/  HMMA.16816.F32 R72, R8, R12, R72 ;  /* 0x0000000c0848723c */ /* 0x000fe20000001848 */
[----:B-1----:R-:W-:-:S04]  /*96e0*/  FFMA.FTZ R2, R173, R0, -R5 ;  /* 0x00000000ad027223 */ /* 0x002fc80000010805 */
[----:B------:R1:W-:Y:S03]  /*96f0*/  MUFU.EX2 R80, R2 ;  /* 0x0000000200507308 */ /* 0x0003e60000000800 */
[----:B------:R-:W-:Y:S01]  /*9700*/  HMMA.16816.F32 R60, R8, R14, R60 ;  /* 0x0000000e083c723c */ /* 0x000fe2000000183c */
[----:B--2---:R-:W-:Y:S01]  /*9710*/  F2FP.F16.F32.PACK_AB R8, R88, R87 ;  /* 0x000000575808723e */ /* 0x004fe200000000ff */
[----:B------:R-:W-:Y:S01]  /*9720*/  FADD.FTZ R6, R178, R7 ;  /* 0x00000007b2067221 */ /* 0x000fe20000010000 */
[----:B------:R2:W4:Y:S01]  /*9730*/  MUFU.EX2 R78, R4 ;  /* 0x00000004004e7308 */ /* 0x0005220000000800 */
[----:B-----5:R-:W-:Y:S01]  /*9740*/  F2FP.F16.F32.PACK_AB R10, R90, R89 ;  /* 0x000000595a0a723e */ /* 0x020fe200000000ff */
[----:B------:R-:W5:Y:S01]  /*9750*/  LDSM.16.MT88.4 R12, [R132+0x10000] ;  /* 0x01000000840c783b */ /* 0x000f620000004200 */
[----:B---3--:R-:W-:Y:S01]  /*9760*/  F2FP.F16.F32.PACK_AB R9, R85, R84 ;  /* 0x000000545509723e */ /* 0x008fe200000000ff */
[----:B-1----:R-:W-:Y:S01]  /*9770*/  FFMA.FTZ R2, R197, R0, -R5 ;  /* 0x00000000c5027223 */ /* 0x002fe20000010805 */
[----:B------:R-:W-:-:S03]  /*9780*/  F2FP.F16.F32.PACK_AB R11, R82, R86 ;  /* 0x00000056520b723e */ /* 0x000fc600000000ff */
[----:B------:R1:W-:Y:S01]  /*9790*/  MUFU.EX2 R79, R2 ;  /* 0x00000002004f7308 */ /* 0x0003e20000000800 */
[----:B--2---:R-:W-:Y:S01]  /*97a0*/  FFMA.FTZ R4, R196, R0, -R5 ;  /* 0x00000000c4047223 */ /* 0x004fe20000010805 */
[----:B------:R-:W-:-:S03]  /*97b0*/  FADD.FTZ R6, R200, R6 ;  /* 0x00000006c8067221 */ /* 0x000fc60000010000 */
[----:B------:R2:W3:Y:S01]  /*97c0*/  MUFU.EX2 R81, R4 ;  /* 0x0000000400517308 */ /* 0x0004e20000000800 */
[----:B-1----:R-:W-:-:S04]  /*97d0*/  FFMA.FTZ R2, R193, R0, -R3 ;  /* 0x00000000c1027223 */ /* 0x002fc80000010803 */
[----:B------:R1:W-:Y:S01]  /*97e0*/  MUFU.EX2 R77, R2 ;  /* 0x00000002004d7308 */ /* 0x0003e20000000800 */
[----:B--2---:R-:W-:Y:S01]  /*97f0*/  FFMA.FTZ R4, R251, R0, -R3 ;  /* 0x00000000fb047223 */ /* 0x004fe20000010803 */
[----:B------:R-:W-:Y:S01]  /*9800*/  HMMA.16816.F32 R44, R8, R40, R44 ;  /* 0x00000028082c723c */ /* 0x000fe2000000182c */
[----:B-1----:R-:W-:-:S07]  /*9810*/  FADD.FTZ R2, R199, R198 ;  /* 0x000000c6c7027221 */ /* 0x002fce0000010000 */
[----:B------:R-:W-:Y:S01]  /*9820*/  HMMA.16816.F32 R40, R8, R42, R68 ;  /* 0x0000002a0828723c */ /* 0x000fe20000001844 */
[----:B------:R1:W-:Y:S01]  /*9830*/  MUFU.EX2 R71, R4 ;  /* 0x0000000400477308 */ /* 0x0003e20000000800 */
[----:B------:R-:W-:-:S04]  /*9840*/  FADD.FTZ R2, R203, R2 ;  /* 0x00000002cb027221 */ /* 0x000fc80000010000 */
        /* <DEDUP_REMOVED lines=31> */
[----:B-----5:R-:W-:Y:S01]  /*9a40*/  HMMA.16816.F32 R72, R8, R12, R72 ;  /* 0x0000000c0848723c */ /* 0x020fe20000001848 */
[----:B------:R-:W-:Y:S01]  /*9a50*/  FADD.FTZ R4, R155, R4 ;  /* 0x000000049b047221 */ /* 0x000fe20000010000 */
[----:B------:R-:W-:-:S06]  /*9a60*/  FADD.FTZ R2, R39, R2 ;  /* 0x0000000227027221 */ /* 0x000fcc0000010000 */
[C---:B------:R-:W-:Y:S01]  /*9a70*/  HMMA.16816.F32 R60, R8.reuse, R14, R60 ;  /* 0x0000000e083c723c */ /* 0x040fe2000000183c */
[----:B------:R-:W2:Y:S01]  /*9a80*/  LDSM.16.MT88.4 R12, [R144+0x10800] ;  /* 0x01080000900c783b */ /* 0x000ea20000004200 */
[-CC-:B------:R-:W-:Y:S01]  /*9a90*/  FFMA.FTZ R7, R192, R0.reuse, -R3.reuse ;  /* 0x00000000c0077223 */ /* 0x180fe20000010803 */
[----:B------:R-:W-:Y:S01]  /*9aa0*/  FADD.FTZ R4, R154, R4 ;  /* 0x000000049a047221 */ /* 0x000fe20000010000 */
[----:B------:R-:W-:Y:S02]  /*9ab0*/  FADD.FTZ R2, R150, R2 ;  /* 0x0000000296027221 */ /* 0x000fe40000010000 */
[----:B------:R5:W3:Y:S01]  /*9ac0*/  MUFU.EX2 R76, R7 ;  /* 0x00000007004c7308 */ /* 0x000ae20000000800 */
[----:B------:R-:W-:Y:S01]  /*9ad0*/  FADD.FTZ R4, R158, R4 ;  /* 0x000000049e047221 */ /* 0x000fe20000010000 */
[----:B------:R-:W-:Y:S01]  /*9ae0*/  FADD.FTZ R2, R149, R2 ;  /* 0x0000000295027221 */ /* 0x000fe20000010000 */
[C---:B------:R-:W-:Y:S08]  /*9af0*/  HMMA.16816.F32 R32, R8.reuse, R30, R32 ;  /* 0x0000001e0820723c */ /* 0x040ff00000001820 */
[----:B------:R-:W-:Y:S01]  /*9b00*/  HMMA.16816.F32 R56, R8, R20, R56 ;  /* 0x000000140838723c */ /* 0x000fe20000001838 */
[----:B-----5:R-:W-:Y:S01]  /*9b10*/  FFMA.FTZ R7, R153, R0, -R3 ;  /* 0x0000000099077223 */ /* 0x020fe20000010803 */
[----:B------:R-:W-:Y:S01]  /*9b20*/  FADD.FTZ R4, R65, R4 ;  /* 0x0000000441047221 */ /* 0x000fe20000010000 */
[----:B------:R-:W-:Y:S01]  /*9b30*/  FADD.FTZ R2, R19, R2 ;  /* 0x0000000213027221 */ /* 0x000fe20000010000 */
[----:B----4-:R-:W-:Y:S01]  /*9b40*/  F2FP.F16.F32.PACK_AB R8, R78, R80 ;  /* 0x000000504e08723e */ /* 0x010fe200000000ff */
[----:B------:R-:W4:Y:S01]  /*9b50*/  MUFU.EX2 R70, R7 ;  /* 0x0000000700467308 */ /* 0x000f220000000800 */
[----:B------:R-:W-:Y:S01]  /*9b60*/  FADD.FTZ R4, R146, R4 ;  /* 0x0000000492047221 */ /* 0x000fe20000010000 */
[----:B------:R-:W-:Y:S01]  /*9b70*/  FADD.FTZ R2, R143, R2 ;  /* 0x000000028f027221 */ /* 0x000fe20000010000 */
[----:B---3--:R-:W-:Y:S01]  /*9b80*/  F2FP.F16.F32.PACK_AB R10, R81, R79 ;  /* 0x0000004f510a723e */ /* 0x008fe200000000ff */
[----:B------:R-:W3:Y:S01]  /*9b90*/  LDSM.16.MT88.4 R20, [R160+0x10800] ;  /* 0x01080000a014783b */ /* 0x000ee20000004200 */
[----:B------:R-:W-:Y:S01]  /*9ba0*/  FADD.FTZ R4, R148, R4 ;  /* 0x0000000494047221 */ /* 0x000fe20000010000 */
[----:B------:R-:W-:Y:S01]  /*9bb0*/  FADD.FTZ R2, R145, R2 ;  /* 0x0000000291027221 */ /* 0x000fe20000010000 */
[----:B------:R-:W-:Y:S01]  /*9bc0*/  F2FP.F16.F32.PACK_AB R9, R76, R77 ;  /* 0x0000004d4c09723e */ /* 0x000fe200000000ff */
[-CC-:B------:R-:W-:Y:S01]  /*9bd0*/  FFMA.FTZ R6, R161, R0.reuse, -R5.reuse ;  /* 0x00000000a1067223 */ /* 0x180fe20000010805 */
[----:B------:R-:W-:Y:S01]  /*9be0*/  FADD.FTZ R4, R147, R4 ;  /* 0x0000000493047221 */ /* 0x000fe20000010000 */
[----:B------:R-:W-:Y:S01]  /*9bf0*/  FADD.FTZ R2, R142, R2 ;  /* 0x000000028e027221 */ /* 0x000fe20000010000 */
[----:B------:R-:W-:Y:S01]  /*9c00*/  LDSM.16.MT88.4 R28, [R160+0x11000] ;  /* 0x01100000a01c783b */ /* 0x000fe20000004200 */
[----:B----4-:R-:W-:Y:S01]  /*9c10*/  F2FP.F16.F32.PACK_AB R11, R70, R71 ;  /* 0x00000047460b723e */ /* 0x010fe200000000ff */
[----:B------:R-:W-:Y:S01]  /*9c20*/  FADD.FTZ R4, R138, R4 ;  /* 0x000000048a047221 */ /* 0x000fe20000010000 */
[----:B------:R-:W-:Y:S01]  /*9c30*/  FADD.FTZ R2, R130, R2 ;  /* 0x0000000282027221 */ /* 0x000fe20000010000 */
[----:B------:R-:W-:Y:S01]  /*9c40*/  FFMA.FTZ R7, R157, R0, -R5 ;  /* 0x000000009d077223 */ /* 0x000fe20000010805 */
[----:B------:R4:W-:Y:S01]  /*9c50*/  MUFU.EX2 R67, R6 ;  /* 0x0000000600437308 */ /* 0x0009e20000000800 */
[----:B------:R-:W-:Y:S01]  /*9c60*/  FADD.FTZ R4, R141, R4 ;  /* 0x000000048d047221 */ /* 0x000fe20000010000 */
[----:B------:R-:W-:Y:S01]  /*9c70*/  FADD.FTZ R2, R136, R2 ;  /* 0x0000000288027221 */ /* 0x000fe20000010000 */
[----:B-1----:R-:W-:Y:S01]  /*9c80*/  HMMA.16816.F32 R48, R8, R24, R48 ;  /* 0x000000180830723c */ /* 0x002fe20000001830 */
[----:B------:R-:W-:Y:S01]  /*9c90*/  LDSM.16.MT88.4 R160, [R160+0x11800] ;  /* 0x01180000a0a0783b */ /* 0x000fe20000004200 */
[----:B------:R-:W-:Y:S01]  /*9ca0*/  FADD.FTZ R4, R139, R4 ;  /* 0x000000048b047221 */ /* 0x000fe20000010000 */
[----:B------:R-:W-:-:S05]  /*9cb0*/  FADD.FTZ R2, R137, R2 ;  /* 0x0000000289027221 */ /* 0x000fca0000010000 */
[----:B------:R-:W-:Y:S01]  /*9cc0*/  HMMA.16816.F32 R32, R8, R26, R32 ;  /* 0x0000001a0820723c */ /* 0x000fe20000001820 */
[----:B------:R-:W1:Y:S01]  /*9cd0*/  LDSM.16.MT88.4 R24, [R132+0x10800] ;  /* 0x010800008418783b */ /* 0x000e620000004200 */
[----:B------:R-:W-:Y:S01]  /*9ce0*/  FADD.FTZ R4, R140, R4 ;  /* 0x000000048c047221 */ /* 0x000fe20000010000 */
[----:B------:R-:W-:-:S05]  /*9cf0*/  FADD.FTZ R2, R131, R2 ;  /* 0x0000000283027221 */ /* 0x000fca0000010000 */
[----:B--2---:R-:W-:Y:S01]  /*9d00*/  HMMA.16816.F32 R44, R8, R12, R44 ;  /* 0x0000000c082c723c */ /* 0x004fe2000000182c */
[----:B------:R-:W-:Y:S01]  /*9d10*/  FFMA.FTZ R12, R156, R0, -R5 ;  /* 0x000000009c0c7223 */ /* 0x000fe20000010805 */
[----:B------:R-:W-:-:S03]  /*9d20*/  FADD.FTZ R4, R125, R4 ;  /* 0x000000047d047221 */ /* 0x000fc60000010000 */
[----:B------:R2:W5:Y:S03]  /*9d30*/  MUFU.EX2 R66, R12 ;  /* 0x0000000c00427308 */ /* 0x0005660000000800 */
[C---:B------:R-:W-:Y:S01]  /*9d40*/  HMMA.16816.F32 R40, R8.reuse, R14, R40 ;  /* 0x0000000e0828723c */ /* 0x040fe20000001828 */
[----:B------:R-:W-:Y:S01]  /*9d50*/  FADD.FTZ R2, R122, R2 ;  /* 0x000000027a027221 */ /* 0x000fe20000010000 */
[-C--:B----4-:R-:W-:Y:S01]  /*9d60*/  FFMA.FTZ R6, R172, R0.reuse, -R5 ;  /* 0x00000000ac067223 */ /* 0x090fe20000010805 */
[----:B------:R-:W-:Y:S01]  /*9d70*/  FADD.FTZ R4, R128, R4 ;  /* 0x0000000480047221 */ /* 0x000fe20000010000 */
[----:B------:R4:W-:Y:S01]  /*9d80*/  MUFU.EX2 R69, R7 ;  /* 0x0000000700457308 */ /* 0x0009e20000000800 */
[----:B------:R-:W-:Y:S01]  /*9d90*/  FADD.FTZ R2, R124, R2 ;  /* 0x000000027c027221 */ /* 0x000fe20000010000 */
[----:B--2---:R-:W2:Y:S02]  /*9da0*/  LDSM.16.MT88.4 R12, [R144+0x11000] ;  /* 0x01100000900c783b */ /* 0x004ea40000004200 */
[----:B------:R5:W1:Y:S01]  /*9db0*/  MUFU.EX2 R68, R6 ;  /* 0x0000000600447308 */ /* 0x000a620000000800 */
[----:B------:R-:W-:Y:S01]  /*9dc0*/  FADD.FTZ R4, R129, R4 ;  /* 0x0000000481047221 */ /* 0x000fe20000010000 */
[----:B------:R-:W-:Y:S01]  /*9dd0*/  FADD.FTZ R2, R126, R2 ;  /* 0x000000027e027221 */ /* 0x000fe20000010000 */
[----:B---3--:R-:W-:Y:S01]  /*9de0*/  HMMA.16816.F32 R56, R8, R20, R56 ;  /* 0x000000140838723c */ /* 0x008fe20000001838 */
[----:B------:R-:W-:Y:S01]  /*9df0*/  LDSM.16.MT88.4 R144, [R144+0x11800] ;  /* 0x011800009090783b */ /* 0x000fe20000004200 */
[----:B----4-:R-:W-:Y:S01]  /*9e00*/  FFMA.FTZ R7, R181, R0, -R3 ;  /* 0x00000000b5077223 */ /* 0x010fe20000010803 */
[----:B------:R-:W-:Y:S01]  /*9e10*/  FADD.FTZ R4, R127, R4 ;  /* 0x000000047f047221 */ /* 0x000fe20000010000 */
[----:B------:R-:W-:-:S02]  /*9e20*/  FADD.FTZ R2, R123, R2 ;  /* 0x000000027b027221 */ /* 0x000fc40000010000 */
[----:B------:R3:W-:Y:S01]  /*9e30*/  MUFU.EX2 R39, R7 ;  /* 0x0000000700277308 */ /* 0x0007e20000000800 */
[-CC-:B-----5:R-:W-:Y:S01]  /*9e40*/  FFMA.FTZ R6, R176, R0.reuse, -R3.reuse ;  /* 0x00000000b0067223 */ /* 0x1a0fe20000010803 */
[----:B------:R-:W-:Y:S01]  /*9e50*/  FADD.FTZ R4, R117, R4 ;  /* 0x0000000475047221 */ /* 0x000fe20000010000 */
[----:B------:R-:W-:Y:S01]  /*9e60*/  FADD.FTZ R2, R116, R2 ;  /* 0x0000000274027221 */ /* 0x000fe20000010000 */
[----:B---3--:R-:W-:Y:S02]  /*9e70*/  FFMA.FTZ R7, R36, R0, -R3 ;  /* 0x0000000024077223 */ /* 0x008fe40000010803 */
[----:B------:R3:W4:Y:S01]  /*9e80*/  MUFU.EX2 R36, R6 ;  /* 0x0000000600247308 */ /* 0x0007220000000800 */
[----:B------:R-:W-:-:S03]  /*9e90*/  FADD.FTZ R4, R121, R4 ;  /* 0x0000000479047221 */ /* 0x000fc60000010000 */
[----:B------:R-:W-:Y:S01]  /*9ea0*/  MUFU.EX2 R65, R7 ;  /* 0x0000000700417308 */ /* 0x000fe20000000800 */
[----:B------:R-:W-:Y:S01]  /*9eb0*/  FADD.FTZ R2, R18, R2 ;  /* 0x0000000212027221 */ /* 0x000fe20000010000 */
[----:B---3--:R-:W-:-:S04]  /*9ec0*/  FFMA.FTZ R6, R185, R0, -R3 ;  /* 0x00000000b9067223 */ /* 0x008fc80000010803 */
[----:B------:R3:W5:Y:S01]  /*9ed0*/  MUFU.EX2 R19, R6 ;  /* 0x0000000600137308 */ /* 0x0007620000000800 */
[----:B------:R-:W-:Y:S01]  /*9ee0*/  FADD.FTZ R4, R119, R4 ;  /* 0x0000000477047221 */ /* 0x000fe20000010000 */
[----:B------:R-:W-:Y:S01]  /*9ef0*/  FADD.FTZ R2, R115, R2 ;  /* 0x0000000273027221 */ /* 0x000fe20000010000 */
[----:B-1----:R-:W-:Y:S02]  /*9f00*/  HMMA.16816.F32 R72, R8, R24, R72 ;  /* 0x000000180848723c */ /* 0x002fe40000001848 */
[----:B------:R-:W-:Y:S01]  /*9f10*/  FADD.FTZ R4, R120, R4 ;  /* 0x0000000478047221 */ /* 0x000fe20000010000 */
[----:B------:R-:W-:-:S03]  /*9f20*/  FADD.FTZ R2, R114, R2 ;  /* 0x0000000272027221 */ /* 0x000fc60000010000 */
[----:B------:R-:W-:Y:S02]  /*9f30*/  FADD.FTZ R4, R108, R4 ;  /* 0x000000046c047221 */ /* 0x000fe40000010000 */
[C---:B------:R-:W-:Y:S01]  /*9f40*/  HMMA.16816.F32 R52, R8.reuse, R22, R52 ;  /* 0x000000160834723c */ /* 0x040fe20000001834 */
[----:B------:R-:W-:Y:S01]  /*9f50*/  FADD.FTZ R2, R17, R2 ;  /* 0x0000000211027221 */ /* 0x000fe20000010000 */
[----:B------:R-:W-:Y:S01]  /*9f60*/  FADD.FTZ R4, R111, R4 ;  /* 0x000000046f047221 */ /* 0x000fe20000010000 */
[-CC-:B---3--:R-:W-:Y:S01]  /*9f70*/  FFMA.FTZ R6, R180, R0.reuse, -R5.reuse ;  /* 0x00000000b4067223 */ /* 0x188fe20000010805 */
[----:B------:R-:W1:Y:S04]  /*9f80*/  LDSM.16.MT88.4 R20, [R152+0x11000] ;  /* 0x011000009814783b */ /* 0x000e680000004200 */
[----:B------:R-:W-:Y:S01]  /*9f90*/  HMMA.16816.F32 R24, R8, R26, R60 ;  /* 0x0000001a0818723c */ /* 0x000fe2000000183c */
[----:B------:R-:W-:Y:S01]  /*9fa0*/  F2FP.F16.F32.PACK_AB R8, R66, R67 ;  /* 0x000000434208723e */ /* 0x000fe200000000ff */
[----:B------:R-:W-:Y:S01]  /*9fb0*/  FADD.FTZ R2, R107, R2 ;  /* 0x000000026b027221 */ /* 0x000fe20000010000 */
[----:B------:R-:W-:Y:S01]  /*9fc0*/  F2FP.F16.F32.PACK_AB R10, R68, R69 ;  /* 0x00000045440a723e */ /* 0x000fe200000000ff */
[-CC-:B------:R-:W-:Y:S01]  /*9fd0*/  FFMA.FTZ R7, R189, R0.reuse, -R5.reuse ;  /* 0x00000000bd077223 */ /* 0x180fe20000010805 */
[----:B----4-:R-:W-:Y:S01]  /*9fe0*/  F2FP.F16.F32.PACK_AB R9, R36, R39 ;  /* 0x000000272409723e */ /* 0x010fe200000000ff */
[----:B------:R3:W4:Y:S01]  /*9ff0*/  MUFU.EX2 R18, R6 ;  /* 0x0000000600127308 */ /* 0x0007220000000800 */
[----:B-----5:R-:W-:Y:S01]  /*a000*/  F2FP.F16.F32.PACK_AB R11, R19, R65 ;  /* 0x00000041130b723e */ /* 0x020fe200000000ff */
[----:B------:R-:W-:Y:S01]  /*a010*/  FADD.FTZ R4, R113, R4 ;  /* 0x0000000471047221 */ /* 0x000fe20000010000 */
[----:B------:R-:W-:Y:S01]  /*a020*/  FADD.FTZ R2, R110, R2 ;  /* 0x000000026e027221 */ /* 0x000fe20000010000 */
[----:B------:R-:W-:Y:S04]  /*a030*/  LDSM.16.MT88.4 R152, [R152+0x11800] ;  /* 0x011800009898783b */ /* 0x000fe80000004200 */
[----:B--2---:R-:W-:Y:S01]  /*a040*/  HMMA.16816.F32 R44, R8, R12, R44 ;  /* 0x0000000c082c723c */ /* 0x004fe2000000182c */
[-CC-:B------:R-:W-:Y:S01]  /*a050*/  FFMA.FTZ R12, R184, R0.reuse, -R5.reuse ;  /* 0x00000000b80c7223 */ /* 0x180fe20000010805 */
[----:B------:R-:W-:Y:S01]  /*a060*/  FADD.FTZ R4, R112, R4 ;  /* 0x0000000470047221 */ /* 0x000fe20000010000 */
[-C--:B---3--:R-:W-:Y:S01]  /*a070*/  FFMA.FTZ R6, R188, R0.reuse, -R5 ;  /* 0x00000000bc067223 */ /* 0x088fe20000010805 */
[----:B------:R-:W-:Y:S01]  /*a080*/  FFMA.FTZ R5, R170, R0, -R3 ;  /* 0x00000000aa057223 */ /* 0x000fe20000010803 */
[----:B------:R-:W-:Y:S01]  /*a090*/  MUFU.EX2 R17, R7 ;  /* 0x0000000700117308 */ /* 0x000fe20000000800 */
[----:B------:R-:W-:-:S03]  /*a0a0*/  FADD.FTZ R2, R109, R2 ;  /* 0x000000026d027221 */ /* 0x000fc60000010000 */
[----:B------:R-:W-:Y:S01]  /*a0b0*/  MUFU.EX2 R13, R12 ;  /* 0x0000000c000d7308 */ /* 0x000fe20000000800 */
[----:B------:R-:W-:-:S03]  /*a0c0*/  FADD.FTZ R4, R103, R4 ;  /* 0x0000000467047221 */ /* 0x000fc60000010000 */
[----:B------:R2:W-:Y:S04]  /*a0d0*/  MUFU.EX2 R12, R6 ;  /* 0x00000006000c7308 */ /* 0x0005e80000000800 */
[----:B------:R3:W5:Y:S01]  /*a0e0*/  MUFU.EX2 R7, R5 ;  /* 0x0000000500077308 */ /* 0x0007620000000800 */
        /* <DEDUP_REMOVED lines=41> */
[----:B------:R-:W2:Y:S01]  /*a380*/  MUFU.EX2 R6, R6 ;  /* 0x0000000600067308 */ /* 0x000ea20000000800 */
[----:B------:R-:W-:Y:S01]  /*a390*/  HMMA.16816.F32 R56, R8, R28, R56 ;  /* 0x0000001c0838723c */ /* 0x000fe20000001838 */
[----:B------:R-:W-:Y:S01]  /*a3a0*/  FADD.FTZ R2, R69, R2 ;  /* 0x0000000245027221 */ /* 0x000fe20000010000 */
[----:B------:R-:W-:Y:S01]  /*a3b0*/  FADD.FTZ R0, R65, R0 ;  /* 0x0000000041007221 */ /* 0x000fe20000010000 */
[----:B------:R-:W3:Y:S02]  /*a3c0*/  MUFU.EX2 R5, R5 ;  /* 0x0000000500057308 */ /* 0x000ee40000000800 */
[----:B------:R-:W-:-:S03]  /*a3d0*/  FADD.FTZ R2, R68, R2 ;  /* 0x0000000244027221 */ /* 0x000fc60000010000 */
[C---:B------:R-:W-:Y:S01]  /*a3e0*/  HMMA.16816.F32 R52, R8.reuse, R30, R52 ;  /* 0x0000001e0834723c */ /* 0x040fe20000001834 */
[----:B------:R-:W-:Y:S01]  /*a3f0*/  FADD.FTZ R0, R19, R0 ;  /* 0x0000000013007221 */ /* 0x000fe20000010000 */
[----:B------:R-:W3:Y:S06]  /*a400*/  MUFU.EX2 R3, R3 ;  /* 0x0000000300037308 */ /* 0x000eec0000000800 */
[----:B------:R-:W-:Y:S01]  /*a410*/  HMMA.16816.F32 R40, R8, R14, R40 ;  /* 0x0000000e0828723c */ /* 0x000fe20000001828 */
[----:B----4-:R-:W-:-:S07]  /*a420*/  FADD.FTZ R2, R18, R2 ;  /* 0x0000000212027221 */ /* 0x010fce0000010000 */
[C---:B-1----:R-:W-:Y:S08]  /*a430*/  HMMA.16816.F32 R140, R8.reuse, R20, R72 ;  /* 0x00000014088c723c */ /* 0x042ff00000001848 */
        /* <DEDUP_REMOVED lines=102> */
.L_x_7232:
        /* <DEDUP_REMOVED lines=12> */
.L_x_7233:
[----:B------:R-:W-:Y:S05]  /*ab60*/  BSYNC.RECONVERGENT B0 ;  /* 0x0000000000007941 */ /* 0x000fea0003800200 */
.L_x_7231:
[----:B------:R-:W3:Y:S04]  /*ab70*/  LDL R6, [R1+0x18] ;  /* 0x0000180001067983 */ /* 0x000ee80000100800 */
[----:B------:R-:W4:Y:S04]  /*ab80*/  LDL R7, [R1+0x14] ;  /* 0x0000140001077983 */ /* 0x000f280000100800 */
[----:B------:R-:W5:Y:S04]  /*ab90*/  LDL R17, [R1+0x10] ;  /* 0x0000100001117983 */ /* 0x000f680000100800 */
[----:B------:R-:W2:Y:S04]  /*aba0*/  LDL R15, [R1+0x4] ;  /* 0x00000400010f7983 */ /* 0x000ea80000100800 */
[----:B------:R-:W5:Y:S04]  /*abb0*/  LDL.LU R12, [R1+0x5c] ;  /* 0x00005c00010c7983 */ /* 0x000f680000300800 */
[----:B------:R-:W2:Y:S01]  /*abc0*/  LDL.LU R10, [R1+0x58] ;  /* 0x00005800010a7983 */ /* 0x000ea20000300800 */
        /* <DEDUP_REMOVED lines=13> */
[----:B-----5:R-:W-:Y:S01]  /*aca0*/  MOV R19, R12 ;  /* 0x0000000c00137202 */ /* 0x020fe20000000f00 */
[----:B------:R5:W-:Y:S01]  /*acb0*/  LDGSTS.E.BYPASS.LTC128B.128 [R16+0xb000], desc[UR4][R2.64] ;  /* 0x0b00000002107fae */ /* 0x000be2000b981a04 */
[----:B--2---:R-:W-:Y:S01]  /*acc0*/  IMAD.MOV.U32 R65, RZ, RZ, R10 ;  /* 0x000000ffff417224 */ /* 0x004fe200078e000a */
        /* <DEDUP_REMOVED lines=8> */
[----:B----4-:R-:W-:Y:S01]  /*ad50*/  IADD3 R4, P0, PT, R6, R14, RZ ;  /* 0x0000000e06047210 */ /* 0x010fe20007f1e0ff */
[----:B------:R3:W-:Y:S03]  /*ad60*/  LDGSTS.E.BYPASS.LTC128B.128 [R16+0xc800], desc[UR4][R12.64] ;  /* 0x0c8000000c107fae */ /* 0x0007e6000b981a04 */
[----:B------:R-:W-:Y:S01]  /*ad70*/  IADD3.X R5, PT, PT, R7, R0, RZ, P0, !PT ;  /* 0x0000000007057210 */ /* 0x000fe200007fe4ff */
[----:B------:R4:W-:Y:S01]  /*ad80*/  LDGSTS.E.BYPASS.LTC128B.128 [R16+0xd000], desc[UR4][R6.64] ;  /* 0x0d00000006107fae */ /* 0x0009e2000b981a04 */
[----:B-----5:R-:W-:-:S03]  /*ad90*/  IADD3 R2, P1, PT, R4, R14, RZ ;  /* 0x0000000e04027210 */ /* 0x020fc60007f3e0ff */
[----:B------:R5:W-:Y:S02]  /*ada0*/  LDGSTS.E.BYPASS.LTC128B.128 [R16+0xd800], desc[UR4][R4.64] ;  /* 0x0d80000004107fae */ /* 0x000be4000b981a04 */
[----:B------:R-:W-:-:S05]  /*adb0*/  IMAD.X R3, R5, 0x1, R0, P1 ;  /* 0x0000000105037824 */ /* 0x000fca00008e0600 */
[----:B------:R1:W-:Y:S01]  /*adc0*/  LDGSTS.E.BYPASS.LTC128B.128 [R16+0xe000], desc[UR4][R2.64] ;  /* 0x0e00000002107fae */ /* 0x0003e2000b981a04 */
[----:B--2---:R-:W-:-:S05]  /*add0*/  IADD3 R10, P0, PT, R2, R14, RZ ;  /* 0x0000000e020a7210 */ /* 0x004fca0007f1e0ff */
[----:B------:R-:W-:Y:S01]  /*ade0*/  IMAD.X R11, R3, 0x1, R0, P0 ;  /* 0x00000001030b7824 */ /* 0x000fe200000e0600 */
[----:B---3--:R-:W-:-:S04]  /*adf0*/  IADD3 R12, P1, PT, R10, R14, RZ ;  /* 0x0000000e0a0c7210 */ /* 0x008fc80007f3e0ff */
[----:B------:R-:W-:Y:S01]  /*ae00*/  IADD3 R8, P0, PT, R12, R14, RZ ;  /* 0x0000000e0c087210 */ /* 0x000fe20007f1e0ff */
[----:B------:R2:W-:Y:S01]  /*ae10*/  LDGSTS.E.BYPASS.LTC128B.128 [R16+0xe800], desc[UR4][R10.64] ;  /* 0x0e8000000a107fae */ /* 0x0005e2000b981a04 */
[----:B------:R-:W-:Y:S02]  /*ae20*/  IADD3.X R13, PT, PT, R11, R0, RZ, P1, !PT ;  /* 0x000000000b0d7210 */ /* 0x000fe40000ffe4ff */
[----:B----4-:R-:W-:-:S03]  /*ae30*/  IADD3 R6, P1, PT, R8, R14, RZ ;  /* 0x0000000e08067210 */ /* 0x010fc60007f3e0ff */
[--C-:B------:R-:W-:Y:S01]  /*ae40*/  IMAD.X R9, R13, 0x1, R0.reuse, P0 ;  /* 0x000000010d097824 */ /* 0x100fe200000e0600 */
[-C--:B-----5:R-:W-:Y:S01]  /*ae50*/  IADD3 R4, P0, PT, R6, R14.reuse, RZ ;  /* 0x0000000e06047210 */ /* 0x0a0fe20007f1e0ff */
[----:B------:R-:W-:Y:S02]  /*ae60*/  LDGSTS.E.BYPASS.LTC128B.128 [R16+0xf000], desc[UR4][R12.64] ;  /* 0x0f0000000c107fae */ /* 0x000fe4000b981a04 */
[--C-:B------:R-:W-:Y:S01]  /*ae70*/  IMAD.X R7, R9, 0x1, R0.reuse, P1 ;  /* 0x0000000109077824 */ /* 0x100fe200008e0600 */
[----:B-1----:R-:W-:Y:S01]  /*ae80*/  IADD3 R2, P1, PT, R4, R14, RZ ;  /* 0x0000000e04027210 */ /* 0x002fe20007f3e0ff */
[----:B------:R-:W-:Y:S03]  /*ae90*/  LDGSTS.E.BYPASS.LTC128B.128 [R16+0xf800], desc[UR4][R8.64] ;  /* 0x0f80000008107fae */ /* 0x000fe6000b981a04 */
[----:B------:R-:W-:Y:S01]  /*aea0*/  IADD3.X R5, PT, PT, R7, R0, RZ, P0, !PT ;  /* 0x0000000007057210 */ /* 0x000fe200007fe4ff */
[----:B------:R-:W-:Y:S04]  /*aeb0*/  LDGSTS.E.BYPASS.LTC128B.128 [R16+0x10000], desc[UR4][R6.64] ;  /* 0x1000000006107fae */ /* 0x000fe8000b981a04 */
[----:B------:R-:W-:Y:S01]  /*aec0*/  IMAD.X R3, R5, 0x1, R0, P1 ;  /* 0x0000000105037824 */ /* 0x000fe200008e0600 */
[----:B------:R1:W-:Y:S04]  /*aed0*/  LDGSTS.E.BYPASS.LTC128B.128 [R16+0x10800], desc[UR4][R4.64] ;  /* 0x1080000004107fae */ /* 0x0003e8000b981a04 */
[----:B------:R-:W-:Y:S01]  /*aee0*/  LDGSTS.E.BYPASS.LTC128B.128 [R16+0x11000], desc[UR4][R2.64] ;  /* 0x1100000002107fae */ /* 0x000fe2000b981a04 */
[----:B--2---:R-:W-:-:S05]  /*aef0*/  IADD3 R10, P0, PT, R2, R14, RZ ;  /* 0x0000000e020a7210 */ /* 0x004fca0007f1e0ff */
[----:B------:R-:W-:-:S05]  /*af00*/  IMAD.X R11, R3, 0x1, R0, P0 ;  /* 0x00000001030b7824 */ /* 0x000fca00000e0600 */
[----:B------:R2:W-:Y:S04]  /*af10*/  LDGSTS.E.BYPASS.LTC128B.128 [R16+0x11800], desc[UR4][R10.64] ;  /* 0x118000000a107fae */ /* 0x0005e8000b981a04 */
[----:B------:R-:W-:Y:S04]  /*af20*/  LDSM.16.M88.4 R24, [R133+0x4800] ;  /* 0x004800008518783b */ /* 0x000fe80000000200 */
[----:B------:R-:W-:Y:S04]  /*af30*/  LDSM.16.M88.4 R20, [R133+0x5000] ;  /* 0x005000008514783b */ /* 0x000fe80000000200 */
[----:B-1----:R-:W1:Y:S01]  /*af40*/  LDSM.16.M88.4 R4, [R223] ;  /* 0x00000000df04783b */ /* 0x002e620000000200 */
[----:B------:R-:W-:-:S03]  /*af50*/  IMAD.MOV.U32 R18, RZ, RZ, R17 ;  /* 0x000000ffff127224 */ /* 0x000fc600078e0011 */
[----:B------:R-:W3:Y:S01]  /*af60*/  LDSM.16.M88.4 R48, [R133+0x2000] ;  /* 0x002000008530783b */ /* 0x000ee20000000200 */
[----:B------:R-:W-:-:S03]  /*af70*/  IMAD.MOV.U32 R17, RZ, RZ, R15 ;  /* 0x000000ffff117224 */ /* 0x000fc600078e000f */
[----:B------:R-:W-:Y:S04]  /*af80*/  LDSM.16.M88.4 R44, [R133+0x2800] ;  /* 0x00280000852c783b */ /* 0x000fe80000000200 */
[----:B------:R-:W-:Y:S04]  /*af90*/  LDSM.16.M88.4 R40, [R133+0x3000] ;  /* 0x003000008528783b */ /* 0x000fe80000000200 */
[----:B------:R-:W-:Y:S04]  /*afa0*/  LDSM.16.M88.4 R32, [R133+0x3800] ;  /* 0x003800008520783b */ /* 0x000fe80000000200 */
[----:B------:R-:W-:Y:S04]  /*afb0*/  LDSM.16.M88.4 R28, [R133+0x4000] ;  /* 0x00400000851c783b */ /* 0x000fe80000000200 */
[----:B------:R-:W-:Y:S04]  /*afc0*/  LDSM.16.M88.4 R52, [R133+0x6800] ;  /* 0x006800008534783b */ /* 0x000fe80000000200 */
[----:B------:R-:W-:Y:S04]  /*afd0*/  LDSM.16.M88.4 R12, [R133+0x5800] ;  /* 0x00580000850c783b */ /* 0x000fe80000000200 */
[----:B--2---:R-:W-:Y:S01]  /*afe0*/  LDSM.16.M88.4 R8, [R133+0x6000] ;  /* 0x006000008508783b */ /* 0x004fe20000000200 */
[----:B------:R-:W-:-:S03]  /*aff0*/  ISETP.NE.AND P0, PT, R65, RZ, PT ;  /* 0x000000ff4100720c */ /* 0x000fc60003f05270 */
[----:B------:R-:W0:Y:S01]  /*b000*/  LDGDEPBAR ;  /* 0x00000000000079af */ /* 0x000e220000000000 */
[C---:B-1----:R-:W-:Y:S08]  /*b010*/  HMMA.16816.F32 R96, R4.reuse, R24, RZ ;  /* 0x000000180460723c */ /* 0x042ff000000018ff */
[C---:B------:R-:W-:Y:S01]  /*b020*/  HMMA.16816.F32 R100, R4.reuse, R26, RZ ;  /* 0x0000001a0464723c */ /* 0x040fe200000018ff */
[----:B------:R-:W1:Y:S07]  /*b030*/  LDSM.16.M88.4 R24, [R133+0x9000] ;  /* 0x009000008518783b */ /* 0x000e6e0000000200 */
[C---:B------:R-:W-:Y:S08]  /*b040*/  HMMA.16816.F32 R104, R4.reuse, R20, RZ ;  /* 0x000000140468723c */ /* 0x040ff000000018ff */
[----:B------:R-:W-:Y:S01]  /*b050*/  HMMA.16816.F32 R108, R4, R22, RZ ;  /* 0x00000016046c723c */ /* 0x000fe200000018ff */
[----:B------:R-:W2:Y:S01]  /*b060*/  LDSM.16.M88.4 R20, [R133+0x9800] ;  /* 0x009800008514783b */ /* 0x000ea20000000200 */
[----:B------:R-:W-:-:S04]  /*b070*/  MOV R65, 0x20 ;  /* 0x0000002000417802 */ /* 0x000fc80000000f00 */
[----:B------:R-:W-:Y:S02]  /*b080*/  SEL R3, R65, 0xffffffe0, !P0 ;  /* 0xffffffe041037807 */ /* 0x000fe40004000000 */
[----:B---3--:R-:W-:Y:S02]  /*b090*/  HMMA.16816.F32 R84, R4, R48, RZ ;  /* 0x000000300454723c */ /* 0x008fe400000018ff */
[----:B------:R-:W-:-:S06]  /*b0a0*/  IADD3 R0, PT, PT, R133, R3, RZ ;  /* 0x0000000385007210 */ /* 0x000fcc0007ffe0ff */
[----:B-1----:R-:W-:Y:S01]  /*b0b0*/  HMMA.16816.F32 R112, R4, R26, RZ ;  /* 0x0000001a0470723c */ /* 0x002fe200000018ff */
[----:B------:R-:W-:-:S07]  /*b0c0*/  IMAD.IADD R2, R223, 0x1, R3 ;  /* 0x00000001df027824 */ /* 0x000fce00078e0203 */
[C---:B------:R-:W-:Y:S08]  /*b0d0*/  HMMA.16816.F32 R68, R4.reuse, R50, RZ ;  /* 0x000000320444723c */ /* 0x040ff000000018ff */
[----:B------:R-:W-:Y:S03]  /*b0e0*/  HMMA.16816.F32 R80, R4, R44, RZ ;  /* 0x0000002c0450723c */ /* 0x000fe600000018ff */
[----:B------:R-:W-:Y:S01]  /*b0f0*/  MOV R27, R113 ;  /* 0x00000071001b7202 */ /* 0x000fe20000000f00 */
[----:B------:R-:W-:-:S04]  /*b100*/  IMAD.MOV.U32 R26, RZ, RZ, R112 ;  /* 0x000000ffff1a7224 */ /* 0x000fc800078e0070 */
[C---:B------:R-:W-:Y:S01]  /*b110*/  HMMA.16816.F32 R60, R4.reuse, R46, RZ ;  /* 0x0000002e043c723c */ /* 0x040fe200000018ff */
[----:B------:R-:W-:Y:S07]  /*b120*/  LDSM.16.M88.4 R44, [R133+0x7800] ;  /* 0x00780000852c783b */ /* 0x000fee0000000200 */
[C---:B------:R-:W-:Y:S08]  /*b130*/  HMMA.16816.F32 R76, R4.reuse, R40, RZ ;  /* 0x00000028044c723c */ /* 0x040ff000000018ff */
        /* <DEDUP_REMOVED lines=8> */
[----:B------:R-:W-:Y:S01]  /*b1c0*/  HMMA.16816.F32 R172, R4, R52, RZ ;  /* 0x0000003404ac723c */ /* 0x000fe200000018ff */
[----:B------:R-:W-:-:S02]  /*b1d0*/  IMAD.MOV.U32 R53, RZ, RZ, R114 ;  /* 0x000000ffff357224 */ /* 0x000fc400078e0072 */
[----:B------:R-:W-:-:S05]  /*b1e0*/  IMAD.MOV.U32 R52, RZ, RZ, R115 ;  /* 0x000000ffff347224 */ /* 0x000fca00078e0073 */
[C---:B------:R-:W-:Y:S08]  /*b1f0*/  HMMA.16816.F32 R116, R4.reuse, R12, RZ ;  /* 0x0000000c0474723c */ /* 0x040ff000000018ff */
[C---:B------:R-:W-:Y:S01]  /*b200*/  HMMA.16816.F32 R124, R4.reuse, R14, RZ ;  /* 0x0000000e047c723c */ /* 0x040fe200000018ff */
[----:B------:R-:W-:Y:S07]  /*b210*/  LDSM.16.M88.4 R12, [R2] ;  /* 0x00000000020c783b */ /* 0x000fee0000000200 */
[C---:B------:R-:W-:Y:S08]  /*b220*/  HMMA.16816.F32 R128, R4.reuse, R8, RZ ;  /* 0x000000080480723c */ /* 0x040ff000000018ff */
[C---:B------:R-:W-:Y:S01]  /*b230*/  HMMA.16816.F32 R168, R4.reuse, R10, RZ ;  /* 0x0000000a04a8723c */ /* 0x040fe200000018ff */
[----:B------:R-:W5:Y:S07]  /*b240*/  LDSM.16.M88.4 R8, [R0+0x2000] ;  /* 0x002000000008783b */ /* 0x000f6e0000000200 */
[----:B--2---:R-:W-:-:S15]  /*b250*/  HMMA.16816.F32 R112, R4, R20, RZ ;  /* 0x000000140470723c */ /* 0x004fde00000018ff */
[----:B------:R-:W-:-:S04]  /*b260*/  NOP ;  /* 0x0000000000007918 */ /* 0x000fc80000000000 */
[----:B------:R-:W-:Y:S01]  /*b270*/  IMAD.MOV.U32 R20, RZ, RZ, R112 ;  /* 0x000000ffff147224 */ /* 0x000fe200078e0070 */
[----:B------:R-:W-:Y:S01]  /*b280*/  MOV R229, R113 ;  /* 0x0000007100e57202 */ /* 0x000fe20000000f00 */
[----:B------:R-:W-:Y:S02]  /*b290*/  IMAD.MOV.U32 R220, RZ, RZ, R114 ;  /* 0x000000ffffdc7224 */ /* 0x000fe400078e0072 */
[----:B------:R-:W-:Y:S02]  /*b2a0*/  IMAD.MOV.U32 R132, RZ, RZ, R115 ;  /* 0x000000ffff847224 */ /* 0x000fe400078e0073 */
[C---:B------:R-:W-:Y:S08]  /*b2b0*/  HMMA.16816.F32 R112, R4.reuse, R22, RZ ;  /* 0x000000160470723c */ /* 0x040ff000000018ff */
[C---:B------:R-:W-:Y:S08]  /*b2c0*/  HMMA.16816.F32 R176, R4.reuse, R54, RZ ;  /* 0x0000003604b0723c */ /* 0x040ff000000018ff */
[C---:B-1----:R-:W-:Y:S08]  /*b2d0*/  HMMA.16816.F32 R180, R4.reuse, R40, RZ ;  /* 0x0000002804b4723c */ /* 0x042ff000000018ff */
[C---:B------:R-:W-:Y:S01]  /*b2e0*/  HMMA.16816.F32 R188, R4.reuse, R42, RZ ;  /* 0x0000002a04bc723c */ /* 0x040fe200000018ff */
[----:B------:R-:W1:Y:S07]  /*b2f0*/  LDSM.16.M88.4 R40, [R0+0x2800] ;  /* 0x002800000028783b */ /* 0x000e6e0000000200 */
[C---:B------:R-:W-:Y:S08]  /*b300*/  HMMA.16816.F32 R192, R4.reuse, R44, RZ ;  /* 0x0000002c04c0723c */ /* 0x040ff000000018ff */
        /* <DEDUP_REMOVED lines=8> */
[----:B------:R-:W-:Y:S01]  /*b390*/  HMMA.16816.F32 R244, R4, R24, RZ ;  /* 0x0000001804f4723c */ /* 0x000fe200000018ff */
[----:B------:R-:W-:Y:S01]  /*b3a0*/  MOV R5, R114 ;  /* 0x0000007200057202 */ /* 0x000fe20000000f00 */
[----:B------:R-:W-:Y:S01]  /*b3b0*/  IMAD.MOV.U32 R4, RZ, RZ, R115 ;  /* 0x000000ffff047224 */ /* 0x000fe200078e0073 */
[----:B------:R-:W-:Y:S01]  /*b3c0*/  MOV R24, R113 ;  /* 0x0000007100187202 */ /* 0x000fe20000000f00 */
[----:B------:R-:W-:-:S04]  /*b3d0*/  IMAD.MOV.U32 R25, RZ, RZ, R112 ;  /* 0x000000ffff197224 */ /* 0x000fc800078e0070 */
[C---:B-----5:R-:W-:Y:S08]  /*b3e0*/  HMMA.16816.F32 R112, R12.reuse, R8, R84 ;  /* 0x000000080c70723c */ /* 0x060ff00000001854 */
[----:B------:R-:W-:Y:S01]  /*b3f0*/  HMMA.16816.F32 R8, R12, R10, R68 ;  /* 0x0000000a0c08723c */ /* 0x000fe20000001844 */
[----:B------:R-:W-:Y:S01]  /*b400*/  IMAD.MOV.U32 R87, RZ, RZ, R20 ;  /* 0x000000ffff577224 */ /* 0x000fe200078e0014 */
[----:B------:R-:W-:Y:S01]  /*b410*/  MOV R69, R4 ;  /* 0x0000000400457202 */ /* 0x000fe20000000f00 */
[----:B------:R-:W-:-:S02]  /*b420*/  IMAD.MOV.U32 R68, RZ, RZ, R5 ;  /* 0x000000ffff447224 */ /* 0x000fc400078e0005 */
[----:B------:R-:W5:-:S14]  /*b430*/  LDSM.16.M88.4 R4, [R0+0x5000] ;  /* 0x005000000004783b */ /* 0x000f5c0000000200 */
[----:B------:R-:W-:Y:S01]  /*b440*/  IMAD.MOV.U32 R23, RZ, RZ, R10 ;  /* 0x000000ffff177224 */ /* 0x000fe200078e000a */
[----:B------:R-:W-:Y:S01]  /*b450*/  MOV R22, R11 ;  /* 0x0000000b00167202 */ /* 0x000fe20000000f00 */
[----:B------:R-:W-:Y:S02]  /*b460*/  IMAD.MOV.U32 R21, RZ, RZ, R8 ;  /* 0x000000ffff157224 */ /* 0x000fe400078e0008 */
[----:B------:R-:W-:Y:S02]  /*b470*/  IMAD.MOV.U32 R20, RZ, RZ, R9 ;  /* 0x000000ffff147224 */ /* 0x000fe400078e0009 */
[----:B------:R-:W5:Y:S01]  /*b480*/  LDSM.16.M88.4 R8, [R0+0x4800] ;  /* 0x004800000008783b */ /* 0x000f620000000200 */
[----:B-1----:R-:W-:Y:S01]  /*b490*/  HMMA.16816.F32 R248, R12, R40, R80 ;  /* 0x000000280cf8723c */ /* 0x002fe20000001850 */
[----:B------:R-:W-:Y:S01]  /*b4a0*/  IMAD.MOV.U32 R65, RZ, RZ, R19 ;  /* 0x000000ffff417224 */ /* 0x000fe200078e0013 */
[----:B------:R-:W-:Y:S01]  /*b4b0*/  MOV R71, R27 ;  /* 0x0000001b00477202 */ /* 0x000fe20000000f00 */
[----:B------:R-:W-:-:S05]  /*b4c0*/  IMAD.MOV.U32 R70, RZ, RZ, R26 ;  /* 0x000000ffff467224 */ /* 0x000fca00078e001a */
[C---:B------:R-:W-:Y:S01]  /*b4d0*/  HMMA.16816.F32 R240, R12.reuse, R42, R60 ;  /* 0x0000002a0cf0723c */ /* 0x040fe2000000183c */
[----:B------:R-:W1:Y:S01]  /*b4e0*/  LDSM.16.M88.4 R40, [R0+0x6000] ;  /* 0x006000000028783b */ /* 0x000e620000000200 */
[----:B------:R-:W-:Y:S01]  /*b4f0*/  IMAD.MOV.U32 R84, RZ, RZ, R112 ;  /* 0x000000ffff547224 */ /* 0x000fe200078e0070 */
[----:B------:R-:W-:Y:S01]  /*b500*/  MOV R19, R114 ;  /* 0x0000007200137202 */ /* 0x000fe20000000f00 */
[----:B------:R-:W-:Y:S02]  /*b510*/  IMAD.MOV.U32 R67, RZ, RZ, R113 ;  /* 0x000000ffff437224 */ /* 0x000fe400078e0071 */
[----:B------:R-:W-:Y:S02]  /*b520*/  IMAD.MOV.U32 R2, RZ, RZ, R115 ;  /* 0x000000ffff027224 */ /* 0x000fe400078e0073 */
[----:B--2---:R-:W-:Y:S01]  /*b530*/  HMMA.16816.F32 R236, R12, R44, R76 ;  /* 0x0000002c0cec723c */ /* 0x004fe2000000184c */
[----:B------:R-:W-:Y:S02]  /*b540*/  IMAD.MOV.U32 R44, RZ, RZ, R25 ;  /* 0x000000ffff2c7224 */ /* 0x000fe400078e0019 */
[----:B------:R-:W-:-:S02]  /*b550*/  IMAD.MOV.U32 R45, RZ, RZ, R24 ;  /* 0x000000ffff2d7224 */ /* 0x000fc400078e0018 */
[----:B------:R-:W2:Y:S03]  /*b560*/  LDSM.16.M88.4 R24, [R0+0x5800] ;  /* 0x005800000018783b */ /* 0x000ea60000000200 */
[C---:B---3--:R-:W-:Y:S08]  /*b570*/  HMMA.16816.F32 R208, R12.reuse, R32, R72 ;  /* 0x000000200cd0723c */ /* 0x048ff00000001848 */
[C---:B------:R-:W-:Y:S01]  /*b580*/  HMMA.16816.F32 R184, R12.reuse, R34, R56 ;  /* 0x000000220cb8723c */ /* 0x040fe20000001838 */
[----:B------:R-:W3:Y:S07]  /*b590*/  LDSM.16.M88.4 R32, [R0+0x6800] ;  /* 0x006800000020783b */ /* 0x000eee0000000200 */
[C---:B----4-:R-:W-:Y:S08]  /*b5a0*/  HMMA.16816.F32 R120, R12.reuse, R28, R48 ;  /* 0x0000001c0c78723c */ /* 0x050ff00000001830 */
[----:B------:R-:W-:Y:S01]  /*b5b0*/  HMMA.16816.F32 R112, R12, R30, R88 ;  /* 0x0000001e0c70723c */ /* 0x000fe20000001858 */
[----:B------:R-:W4:Y:S01]  /*b5c0*/  LDSM.16.M88.4 R28, [R0+0x7000] ;  /* 0x00700000001c783b */ /* 0x000f220000000200 */
[----:B------:R-:W-:Y:S01]  /*b5d0*/  MOV R85, R53 ;  /* 0x0000003500557202 */ /* 0x000fe20000000f00 */
[----:B------:R-:W-:Y:S01]  /*b5e0*/  IMAD.MOV.U32 R86, RZ, RZ, R52 ;  /* 0x000000ffff567224 */ /* 0x000fe200078e0034 */
[----:B------:R-:W-:Y:S01]  /*b5f0*/  MOV R75, R20 ;  /* 0x00000014004b7202 */ /* 0x000fe20000000f00 */
[----:B------:R-:W-:-:S03]  /*b600*/  IMAD.MOV.U32 R74, RZ, RZ, R21 ;  /* 0x000000ffff4a7224 */ /* 0x000fc600078e0015 */
[C---:B------:R-:W-:Y:S01]  /*b610*/  HMMA.16816.F32 R216, R12.reuse, R46, R92 ;  /* 0x0000002e0cd8723c */ /* 0x040fe2000000185c */
[----:B------:R-:W-:Y:S01]  /*b620*/  MOV R46, R23 ;  /* 0x00000017002e7202 */ /* 0x000fe20000000f00 */
[----:B------:R-:W-:Y:S02]  /*b630*/  IMAD.MOV.U32 R47, RZ, RZ, R22 ;  /* 0x000000ffff2f7224 */ /* 0x000fe400078e0016 */
[----:B------:R-:W4:Y:S04]  /*b640*/  LDSM.16.M88.4 R20, [R0+0x7800] ;  /* 0x007800000014783b */ /* 0x000f280000000200 */
[C---:B-----5:R-:W-:Y:S08]  /*b650*/  HMMA.16816.F32 R48, R12.reuse, R4, R104 ;  /* 0x000000040c30723c */ /* 0x060ff00000001868 */
[C---:B------:R-:W-:Y:S01]  /*b660*/  HMMA.16816.F32 R80, R12.reuse, R6, R108 ;  /* 0x000000060c50723c */ /* 0x040fe2000000186c */
[----:B------:R-:W5:Y:S07]  /*b670*/  LDSM.16.M88.4 R4, [R0+0x8000] ;  /* 0x008000000004783b */ /* 0x000f6e0000000200 */
[C---:B------:R-:W-:Y:S08]  /*b680*/  HMMA.16816.F32 R60, R12.reuse, R8, R96 ;  /* 0x000000080c3c723c */ /* 0x040ff00000001860 */
[----:B------:R-:W-:Y:S01]  /*b690*/  HMMA.16816.F32 R52, R12, R10, R100 ;  /* 0x0000000a0c34723c */ /* 0x000fe20000001864 */
[----:B------:R-:W5:Y:S01]  /*b6a0*/  LDSM.16.M88.4 R8, [R0+0x8800] ;  /* 0x008800000008783b */ /* 0x000f620000000200 */
[----:B------:R-:W-:-:S06]  /*b6b0*/  ISETP.NE.AND P0, PT, R65, RZ, PT ;  /* 0x000000ff4100720c */ /* 0x000fcc0003f05270 */
[----:B-1----:R-:W-:Y:S01]  /*b6c0*/  HMMA.16816.F32 R56, R12, R40, R128 ;  /* 0x000000280c38723c */ /* 0x002fe20000001880 */
[----:B------:R-:W-:Y:S01]  /*b6d0*/  IMAD.MOV.U32 R128, RZ, RZ, R74 ;  /* 0x000000ffff807224 */ /* 0x000fe200078e004a */
[----:B------:R-:W-:Y:S01]  /*b6e0*/  MOV R129, R75 ;  /* 0x0000004b00817202 */ /* 0x000fe20000000f00 */
[----:B------:R-:W-:Y:S01]  /*b6f0*/  IMAD.MOV.U32 R130, RZ, RZ, R46 ;  /* 0x000000ffff827224 */ /* 0x000fe200078e002e */
[----:B------:R-:W-:-:S04]  /*b700*/  MOV R131, R47 ;  /* 0x0000002f00837202 */ /* 0x000fc80000000f00 */
[C---:B------:R-:W-:Y:S01]  /*b710*/  HMMA.16816.F32 R72, R12.reuse, R42, R168 ;  /* 0x0000002a0c48723c */ /* 0x040fe200000018a8 */
[----:B------:R-:W-:Y:S02]  /*b720*/  IMAD.MOV.U32 R170, RZ, RZ, R19 ;  /* 0x000000ffffaa7224 */ /* 0x000fe400078e0013 */
[----:B------:R-:W-:Y:S01]  /*b730*/  IMAD.MOV.U32 R19, RZ, RZ, 0x40 ;  /* 0x00000040ff137424 */ /* 0x000fe200078e00ff */
[----:B------:R-:W-:Y:S01]  /*b740*/  MOV R47, R69 ;  /* 0x00000045002f7202 */ /* 0x000fe20000000f00 */
[----:B------:R-:W-:Y:S02]  /*b750*/  IMAD.MOV.U32 R46, RZ, RZ, R68 ;  /* 0x000000ffff2e7224 */ /* 0x000fe400078e0044 */
[----:B------:R-:W-:Y:S01]  /*b760*/  IMAD.MOV.U32 R100, RZ, RZ, R87 ;  /* 0x000000ffff647224 */ /* 0x000fe200078e0057 */
[----:B--2---:R-:W-:Y:S01]  /*b770*/  HMMA.16816.F32 R76, R12, R26, R124 ;  /* 0x0000001a0c4c723c */ /* 0x004fe2000000187c */
[----:B------:R-:W-:Y:S01]  /*b780*/  IMAD.MOV.U32 R124, RZ, RZ, R70 ;  /* 0x000000ffff7c7224 */ /* 0x000fe200078e0046 */
[----:B------:R-:W-:Y:S01]  /*b790*/  MOV R125, R71 ;  /* 0x00000047007d7202 */ /* 0x000fe20000000f00 */
[----:B------:R-:W-:Y:S01]  /*b7a0*/  IMAD.MOV.U32 R126, RZ, RZ, R85 ;  /* 0x000000ffff7e7224 */ /* 0x000fe200078e0055 */
[----:B------:R-:W-:Y:S01]  /*b7b0*/  MOV R127, R86 ;  /* 0x00000056007f7202 */ /* 0x000fe20000000f00 */
[----:B------:R-:W-:-:S03]  /*b7c0*/  IMAD.MOV.U32 R168, RZ, RZ, R84 ;  /* 0x000000ffffa87224 */ /* 0x000fc600078e0054 */
[----:B---3--:R-:W-:Y:S01]  /*b7d0*/  HMMA.16816.F32 R88, R12, R32, R172 ;  /* 0x000000200c58723c */ /* 0x008fe200000018ac */
[----:B------:R-:W-:-:S07]  /*b7e0*/  MOV R171, R2 ;  /* 0x0000000200ab7202 */ /* 0x000fce0000000f00 */
[C---:B------:R-:W-:Y:S01]  /*b7f0*/  HMMA.16816.F32 R96, R12.reuse, R34, R176 ;  /* 0x000000220c60723c */ /* 0x040fe200000018b0 */
[----:B------:R-:W1:Y:S07]  /*b800*/  LDSM.16.M88.4 R32, [R0+0x9000] ;  /* 0x009000000020783b */ /* 0x000e6e0000000200 */
[C---:B----4-:R-:W-:Y:S08]  /*b810*/  HMMA.16816.F32 R84, R12.reuse, R28, R180 ;  /* 0x0000001c0c54723c */ /* 0x050ff000000018b4 */
[C---:B------:R-:W-:Y:S01]  /*b820*/  HMMA.16816.F32 R68, R12.reuse, R30, R188 ;  /* 0x0000001e0c44723c */ /* 0x040fe200000018bc */
[----:B------:R2:W3:Y:S07]  /*b830*/  LDSM.16.M88.4 R28, [R0+0x9800] ;  /* 0x00980000001c783b */ /* 0x0004ee0000000200 */
[C---:B------:R-:W-:Y:S08]  /*b840*/  HMMA.16816.F32 R92, R12.reuse, R24, R116 ;  /* 0x000000180c5c723c */ /* 0x040ff00000001874 */
[----:B------:R-:W-:Y:S01]  /*b850*/  HMMA.16816.F32 R104, R12, R20, R192 ;  /* 0x000000140c68723c */ /* 0x000fe200000018c0 */
[----:B--2---:R-:W-:-:S04]  /*b860*/  SEL R0, R19, 0xffffffc0, !P0 ;  /* 0xffffffc013007807 */ /* 0x004fc80004000000 */
[----:B------:R-:W-:Y:S01]  /*b870*/  IADD3 R2, PT, PT, R223, R0, RZ ;  /* 0x00000000df027210 */ /* 0x000fe20007ffe0ff */
[----:B------:R-:W-:Y:S02]  /*b880*/  IMAD.IADD R0, R133, 0x1, R0 ;  /* 0x0000000185007824 */ /* 0x000fe400078e0200 */
[C---:B-----5:R-:W-:Y:S03]  /*b890*/  HMMA.16816.F32 R116, R12.reuse, R4, R200 ;  /* 0x000000040c74723c */ /* 0x060fe600000018c8 */
[----:B------:R-:W-:Y:S05]  /*b8a0*/  LDSM.16.M88.4 R24, [R0+0x2000] ;  /* 0x002000000018783b */ /* 0x000fea0000000200 */
[C---:B------:R-:W-:Y:S01]  /*b8b0*/  HMMA.16816.F32 R192, R12.reuse, R8, R212 ;  /* 0x000000080cc0723c */ /* 0x040fe200000018d4 */
[----:B------:R-:W-:Y:S01]  /*b8c0*/  MOV R101, R229 ;  /* 0x000000e500657202 */ /* 0x000fe20000000f00 */
[----:B------:R-:W-:Y:S01]  /*b8d0*/  IMAD.MOV.U32 R102, RZ, RZ, R220 ;  /* 0x000000ffff667224 */ /* 0x000fe200078e00dc */
[----:B------:R-:W-:Y:S01]  /*b8e0*/  MOV R103, R132 ;  /* 0x0000008400677202 */ /* 0x000fe20000000f00 */
[----:B------:R-:W-:Y:S04]  /*b8f0*/  LDSM.16.M88.4 R40, [R0+0x3800] ;  /* 0x003800000028783b */ /* 0x000fe80000000200 */
[----:B------:R-:W-:Y:S01]  /*b900*/  HMMA.16816.F32 R200, R12, R10, R232 ;  /* 0x0000000a0cc8723c */ /* 0x000fe200000018e8 */
[----:B------:R-:W2:Y:S01]  /*b910*/  LDSM.16.M88.4 R8, [R2] ;  /* 0x000000000208783b */ /* 0x000ea20000000200 */
[----:B------:R-:W-:-:S06]  /*b920*/  MOV R169, R67 ;  /* 0x0000004300a97202 */ /* 0x000fcc0000000f00 */
[C---:B------:R-:W-:Y:S01]  /*b930*/  HMMA.16816.F32 R172, R12.reuse, R6, R204 ;  /* 0x000000060cac723c */ /* 0x040fe200000018cc */
[----:B------:R-:W-:Y:S07]  /*b940*/  LDSM.16.M88.4 R4, [R0+0x3000] ;  /* 0x003000000004783b */ /* 0x000fee0000000200 */
[C---:B-1----:R-:W-:Y:S08]  /*b950*/  HMMA.16816.F32 R204, R12.reuse, R32, R244 ;  /* 0x000000200ccc723c */ /* 0x042ff000000018f4 */
[C---:B------:R-:W-:Y:S01]  /*b960*/  HMMA.16816.F32 R108, R12.reuse, R22, R196 ;  /* 0x000000160c6c723c */ /* 0x040fe200000018c4 */
[----:B------:R-:W1:Y:S07]  /*b970*/  LDSM.16.M88.4 R20, [R0+0x2800] ;  /* 0x002800000014783b */ /* 0x000e6e0000000200 */
[C---:B------:R-:W-:Y:S01]  /*b980*/  HMMA.16816.F32 R212, R12.reuse, R34, R124 ;  /* 0x000000220cd4723c */ /* 0x040fe2000000187c */
[----:B------:R-:W-:Y:S07]  /*b990*/  LDSM.16.M88.4 R32, [R0+0x4000] ;  /* 0x004000000020783b */ /* 0x000fee0000000200 */
[C---:B---3--:R-:W-:Y:S08]  /*b9a0*/  HMMA.16816.F32 R244, R12.reuse, R28, R100 ;  /* 0x0000001c0cf4723c */ /* 0x048ff00000001864 */
[----:B------:R-:W-:Y:S01]  /*b9b0*/  HMMA.16816.F32 R44, R12, R30, R44 ;  /* 0x0000001e0c2c723c */ /* 0x000fe2000000182c */
[----:B------:R-:W3:Y:S07]  /*b9c0*/  LDSM.16.M88.4 R28, [R0+0x4800] ;  /* 0x00480000001c783b */ /* 0x000eee0000000200 */
[----:B--2---:R-:W-:-:S15]  /*b9d0*/  HMMA.16816.F32 R12, R8, R24, R168 ;  /* 0x00000018080c723c */ /* 0x004fde00000018a8 */
[----:B------:R-:W-:-:S04]  /*b9e0*/  NOP ;  /* 0x0000000000007918 */ /* 0x000fc80000000000 */
[----:B------:R-:W-:Y:S01]  /*b9f0*/  MOV R127, R12 ;  /* 0x0000000c007f7202 */ /* 0x000fe20000000f00 */
[----:B------:R-:W-:Y:S01]  /*ba00*/  IMAD.MOV.U32 R126, RZ, RZ, R13 ;  /* 0x000000ffff7e7224 */ /* 0x000fe200078e000d */
[----:B------:R-:W-:Y:S01]  /*ba10*/  MOV R25, R14 ;  /* 0x0000000e00197202 */ /* 0x000fe20000000f00 */
[----:B------:R-:W-:Y:S02]  /*ba20*/  IMAD.MOV.U32 R24, RZ, RZ, R15 ;  /* 0x000000ffff187224 */ /* 0x000fe400078e000f */
[----:B------:R-:W-:-:S15]  /*ba30*/  HMMA.16816.F32 R12, R8, R26, R128 ;  /* 0x0000001a080c723c */ /* 0x000fde0000001880 */
[----:B------:R-:W-:-:S04]  /*ba40*/  NOP ;  /* 0x0000000000007918 */ /* 0x000fc80000000000 */
[----:B------:R-:W-:Y:S01]  /*ba50*/  MOV R27, R14 ;  /* 0x0000000e001b7202 */ /* 0x000fe20000000f00 */
[----:B------:R-:W-:Y:S01]  /*ba60*/  IMAD.MOV.U32 R26, RZ, RZ, R15 ;  /* 0x000000ffff1a7224 */ /* 0x000fe200078e000f */
[----:B------:R-:W-:Y:S01]  /*ba70*/  MOV R101, R12 ;  /* 0x0000000c00657202 */ /* 0x000fe20000000f00 */
[----:B------:R-:W-:Y:S02]  /*ba80*/  IMAD.MOV.U32 R100, RZ, RZ, R13 ;  /* 0x000000ffff647224 */ /* 0x000fe400078e000d */
[----:B-1----:R-:W-:Y:S01]  /*ba90*/  HMMA.16816.F32 R12, R8, R20, R248 ;  /* 0x00000014080c723c */ /* 0x002fe200000018f8 */
[----:B------:R-:W-:Y:S01]  /*baa0*/  MOV R125, R44 ;  /* 0x0000002c007d7202 */ /* 0x000fe20000000f00 */
[----:B------:R-:W-:Y:S01]  /*bab0*/  IMAD.MOV.U32 R124, RZ, RZ, R45 ;  /* 0x000000ffff7c7224 */ /* 0x000fe200078e002d */
[----:B------:R-:W-:-:S15]  /*bac0*/  MOV R103, R46 ;  /* 0x0000002e00677202 */ /* 0x000fde0000000f00 */
[----:B------:R-:W-:-:S01]  /*bad0*/  NOP ;  /* 0x0000000000007918 */ /* 0x000fc20000000000 */
[----:B------:R-:W-:Y:S01]  /*bae0*/  MOV R21, R13 ;  /* 0x0000000d00157202 */ /* 0x000fe20000000f00 */
[----:B------:R-:W-:Y:S01]  /*baf0*/  IMAD.MOV.U32 R20, RZ, RZ, R12 ;  /* 0x000000ffff147224 */ /* 0x000fe200078e000c */
[----:B------:R-:W-:Y:S01]  /*bb00*/  MOV R229, R14 ;  /* 0x0000000e00e57202 */ /* 0x000fe20000000f00 */
[----:B------:R-:W-:Y:S02]  /*bb10*/  IMAD.MOV.U32 R220, RZ, RZ, R15 ;  /* 0x000000ffffdc7224 */ /* 0x000fe400078e000f */
[----:B------:R-:W-:Y:S01]  /*bb20*/  HMMA.16816.F32 R12, R8, R22, R240 ;  /* 0x00000016080c723c */ /* 0x000fe200000018f0 */
[----:B------:R-:W-:Y:S02]  /*bb30*/  IMAD.MOV.U32 R102, RZ, RZ, R47 ;  /* 0x000000ffff667224 */ /* 0x000fe400078e002f */
[----:B------:R-:W1:-:S15]  /*bb40*/  LDSM.16.M88.4 R44, [R0+0x5000] ;  /* 0x00500000002c783b */ /* 0x000e5e0000000200 */
[----:B------:R-:W-:-:S01]  /*bb50*/  NOP ;  /* 0x0000000000007918 */ /* 0x000fc20000000000 */
[----:B------:R-:W-:Y:S01]  /*bb60*/  MOV R132, R12 ;  /* 0x0000000c00847202 */ /* 0x000fe20000000f00 */
[----:B------:R-:W-:Y:S01]  /*bb70*/  IMAD.MOV.U32 R67, RZ, RZ, R13 ;  /* 0x000000ffff437224 */ /* 0x000fe200078e000d */
[----:B------:R-:W-:Y:S01]  /*bb80*/  MOV R65, R14 ;  /* 0x0000000e00417202 */ /* 0x000fe20000000f00 */
[----:B------:R-:W-:Y:S02]  /*bb90*/  IMAD.MOV.U32 R19, RZ, RZ, R15 ;  /* 0x000000ffff137224 */ /* 0x000fe400078e000f */
[----:B------:R-:W2:Y:S01]  /*bba0*/  LDSM.16.M88.4 R12, [R0+0x5800] ;  /* 0x00580000000c783b */ /* 0x000ea20000000200 */
[C---:B------:R-:W-:Y:S08]  /*bbb0*/  HMMA.16816.F32 R248, R8.reuse, R4, R236 ;  /* 0x0000000408f8723c */ /* 0x040ff000000018ec */
[C---:B------:R-:W-:Y:S08]  /*bbc0*/  HMMA.16816.F32 R236, R8.reuse, R40, R208 ;  /* 0x0000002808ec723c */ /* 0x040ff000000018d0 */
[C---:B------:R-:W-:Y:S01]  /*bbd0*/  HMMA.16816.F32 R232, R8.reuse, R42, R184 ;  /* 0x0000002a08e8723c */ /* 0x040fe200000018b8 */
[----:B------:R-:W4:Y:S07]  /*bbe0*/  LDSM.16.M88.4 R40, [R0+0x6800] ;  /* 0x006800000028783b */ /* 0x000f2e0000000200 */
[----:B---3--:R-:W-:Y:S01]  /*bbf0*/  HMMA.16816.F32 R188, R8, R28, R60 ;  /* 0x0000001c08bc723c */ /* 0x008fe2000000183c */
[----:B------:R-:W-:Y:S01]  /*bc00*/  MOV R60, R27 ;  /* 0x0000001b003c7202 */ /* 0x000fe20000000f00 */
[----:B------:R-:W-:Y:S01]  /*bc10*/  IMAD.MOV.U32 R61, RZ, RZ, R26 ;  /* 0x000000ffff3d7224 */ /* 0x000fe200078e001a */
[----:B------:R-:W-:Y:S01]  /*bc20*/  MOV R63, R21 ;  /* 0x00000015003f7202 */ /* 0x000fe20000000f00 */
[----:B------:R-:W-:-:S02]  /*bc30*/  IMAD.MOV.U32 R62, RZ, RZ, R20 ;  /* 0x000000ffff3e7224 */ /* 0x000fc400078e0014 */
[----:B------:R-:W-:Y:S02]  /*bc40*/  LDSM.16.M88.4 R20, [R0+0x8800] ;  /* 0x008800000014783b */ /* 0x000fe40000000200 */
[C---:B-1----:R-:W-:Y:S01]  /*bc50*/  HMMA.16816.F32 R168, R8.reuse, R44, R48 ;  /* 0x0000002c08a8723c */ /* 0x042fe20000001830 */
[----:B------:R-:W-:Y:S01]  /*bc60*/  MOV R50, R25 ;  /* 0x0000001900327202 */ /* 0x000fe20000000f00 */
[----:B------:R-:W-:Y:S02]  /*bc70*/  IMAD.MOV.U32 R51, RZ, RZ, R24 ;  /* 0x000000ffff337224 */ /* 0x000fe400078e0018 */
[----:B------:R-:W-:Y:S04]  /*bc80*/  LDSM.16.M88.4 R24, [R0+0x7800] ;  /* 0x007800000018783b */ /* 0x000fe80000000200 */
[C---:B------:R-:W-:Y:S01]  /*bc90*/  HMMA.16816.F32 R240, R8.reuse, R6, R216 ;  /* 0x0000000608f0723c */ /* 0x040fe200000018d8 */
[----:B------:R-:W-:Y:S07]  /*bca0*/  LDSM.16.M88.4 R4, [R0+0x6000] ;  /* 0x006000000004783b */ /* 0x000fee0000000200 */
[C---:B------:R-:W-:Y:S01]  /*bcb0*/  HMMA.16816.F32 R180, R8.reuse, R30, R52 ;  /* 0x0000001e08b4723c */ /* 0x040fe20000001834 */
[----:B------:R-:W1:Y:S07]  /*bcc0*/  LDSM.16.M88.4 R28, [R0+0x7000] ;  /* 0x00700000001c783b */ /* 0x000e6e0000000200 */
[C---:B------:R-:W-:Y:S08]  /*bcd0*/  HMMA.16816.F32 R216, R8.reuse, R32, R120 ;  /* 0x0000002008d8723c */ /* 0x040ff00000001878 */
[C---:B------:R-:W-:Y:S01]  /*bce0*/  HMMA.16816.F32 R208, R8.reuse, R34, R112 ;  /* 0x0000002208d0723c */ /* 0x040fe20000001870 */
[----:B------:R-:W3:Y:S07]  /*bcf0*/  LDSM.16.M88.4 R32, [R0+0x8000] ;  /* 0x008000000020783b */ /* 0x000eee0000000200 */
[C---:B------:R-:W-:Y:S01]  /*bd00*/  HMMA.16816.F32 R128, R8.reuse, R46, R80 ;  /* 0x0000002e0880723c */ /* 0x040fe20000001850 */
[----:B------:R-:W-:Y:S07]  /*bd10*/  LDSM.16.M88.4 R44, [R0+0x9800] ;  /* 0x00980000002c783b */ /* 0x000fee0000000200 */
[C---:B--2---:R-:W-:Y:S08]  /*bd20*/  HMMA.16816.F32 R184, R8.reuse, R12, R92 ;  /* 0x0000000c08b8723c */ /* 0x044ff0000000185c */
[C---:B------:R-:W-:Y:S01]  /*bd30*/  HMMA.16816.F32 R196, R8.reuse, R14, R76 ;  /* 0x0000000e08c4723c */ /* 0x040fe2000000184c */
[----:B------:R2:W5:Y:S01]  /*bd40*/  LDSM.16.M88.4 R12, [R0+0x9000] ;  /* 0x00900000000c783b */ /* 0x0005620000000200 */
[----:B------:R-:W-:Y:S01]  /*bd50*/  MOV R52, R125 ;  /* 0x0000007d00347202 */ /* 0x000fe20000000f00 */
[----:B------:R-:W-:Y:S01]  /*bd60*/  IMAD.MOV.U32 R53, RZ, RZ, R124 ;  /* 0x000000ffff357224 */ /* 0x000fe200078e007c */
[----:B------:R-:W-:Y:S01]  /*bd70*/  MOV R54, R103 ;  /* 0x0000006700367202 */ /* 0x000fe20000000f00 */
[----:B------:R-:W-:Y:S01]  /*bd80*/  IMAD.MOV.U32 R55, RZ, RZ, R102 ;  /* 0x000000ffff377224 */ /* 0x000fe200078e0066 */
[----:B------:R-:W-:Y:S01]  /*bd90*/  MOV R82, R101 ;  /* 0x0000006500527202 */ /* 0x000fe20000000f00 */
[----:B------:R-:W-:Y:S01]  /*bda0*/  IMAD.MOV.U32 R83, RZ, RZ, R100 ;  /* 0x000000ffff537224 */ /* 0x000fe200078e0064 */
[----:B------:R-:W-:Y:S01]  /*bdb0*/  IADD3 R2, PT, PT, R3, R2, RZ ;  /* 0x0000000203027210 */ /* 0x000fe20007ffe0ff */
[----:B----4-:R-:W-:Y:S01]  /*bdc0*/  HMMA.16816.F32 R120, R8, R40, R88 ;  /* 0x000000280878723c */ /* 0x010fe20000001858 */
[----:B------:R-:W-:Y:S01]  /*bdd0*/  MOV R48, R127 ;  /* 0x0000007f00307202 */ /* 0x000fe20000000f00 */
[----:B------:R-:W-:-:S06]  /*bde0*/  IMAD.MOV.U32 R49, RZ, RZ, R126 ;  /* 0x000000ffff317224 */ /* 0x000fcc00078e007e */
[----:B-1----:R-:W-:Y:S01]  /*bdf0*/  HMMA.16816.F32 R100, R8, R28, R84 ;  /* 0x0000001c0864723c */ /* 0x002fe20000001854 */
[----:B--2---:R-:W-:-:S07]  /*be00*/  IMAD.IADD R0, R3, 0x1, R0 ;  /* 0x0000000103007824 */ /* 0x004fce00078e0200 */
[----:B------:R-:W-:Y:S01]  /*be10*/  HMMA.16816.F32 R88, R8, R26, R108 ;  /* 0x0000001a0858723c */ /* 0x000fe2000000186c */
[----:B------:R-:W-:Y:S01]  /*be20*/  MOV R108, R82 ;  /* 0x00000052006c7202 */ /* 0x000fe20000000f00 */
[----:B------:R-:W-:Y:S01]  /*be30*/  IMAD.MOV.U32 R109, RZ, RZ, R83 ;  /* 0x000000ffff6d7224 */ /* 0x000fe200078e0053 */
[----:B------:R-:W-:Y:S01]  /*be40*/  MOV R110, R60 ;  /* 0x0000003c006e7202 */ /* 0x000fe20000000f00 */
[----:B------:R-:W-:-:S04]  /*be50*/  IMAD.MOV.U32 R111, RZ, RZ, R61 ;  /* 0x000000ffff6f7224 */ /* 0x000fc800078e003d */
[C---:B------:R-:W-:Y:S08]  /*be60*/  HMMA.16816.F32 R176, R8.reuse, R4, R56 ;  /* 0x0000000408b0723c */ /* 0x040ff00000001838 */
[C---:B------:R-:W-:Y:S01]  /*be70*/  HMMA.16816.F32 R124, R8.reuse, R6, R72 ;  /* 0x00000006087c723c */ /* 0x040fe20000001848 */
[----:B------:R-:W-:Y:S07]  /*be80*/  LDSM.16.M88.4 R4, [R2] ;  /* 0x000000000204783b */ /* 0x000fee0000000200 */
[C---:B------:R-:W-:Y:S01]  /*be90*/  HMMA.16816.F32 R112, R8.reuse, R42, R96 ;  /* 0x0000002a0870723c */ /* 0x040fe20000001860 */
[----:B------:R-:W-:Y:S07]  /*bea0*/  LDSM.16.M88.4 R40, [R0+0x2000] ;  /* 0x002000000028783b */ /* 0x000fee0000000200 */
[C---:B------:R-:W-:Y:S01]  /*beb0*/  HMMA.16816.F32 R92, R8.reuse, R24, R104 ;  /* 0x00000018085c723c */ /* 0x040fe20000001868 */
[----:B------:R-:W1:Y:S07]  /*bec0*/  LDSM.16.M88.4 R24, [R0+0x3800] ;  /* 0x003800000018783b */ /* 0x000e6e0000000200 */
[----:B---3--:R-:W-:Y:S01]  /*bed0*/  HMMA.16816.F32 R84, R8, R32, R116 ;  /* 0x000000200854723c */ /* 0x008fe20000001874 */
[----:B------:R-:W-:Y:S01]  /*bee0*/  MOV R116, R62 ;  /* 0x0000003e00747202 */ /* 0x000fe20000000f00 */
[----:B------:R-:W-:-:S06]  /*bef0*/  IMAD.MOV.U32 R117, RZ, RZ, R63 ;  /* 0x000000ffff757224 */ /* 0x000fcc00078e003f */
[C---:B------:R-:W-:Y:S01]  /*bf00*/  HMMA.16816.F32 R96, R8.reuse, R30, R68 ;  /* 0x0000001e0860723c */ /* 0x040fe20000001844 */
[----:B------:R-:W-:Y:S07]  /*bf10*/  LDSM.16.M88.4 R28, [R0+0x3000] ;  /* 0x00300000001c783b */ /* 0x000fee0000000200 */
[C---:B------:R-:W-:Y:S01]  /*bf20*/  HMMA.16816.F32 R80, R8.reuse, R34, R172 ;  /* 0x000000220850723c */ /* 0x040fe200000018ac */
[----:B------:R-:W2:Y:S07]  /*bf30*/  LDSM.16.M88.4 R32, [R0+0x2800] ;  /* 0x002800000020783b */ /* 0x000eae0000000200 */
[C---:B------:R-:W-:Y:S08]  /*bf40*/  HMMA.16816.F32 R76, R8.reuse, R20, R192 ;  /* 0x00000014084c723c */ /* 0x040ff000000018c0 */
[C---:B------:R-:W-:Y:S01]  /*bf50*/  HMMA.16816.F32 R72, R8.reuse, R22, R200 ;  /* 0x000000160848723c */ /* 0x040fe200000018c8 */
[----:B------:R-:W3:Y:S07]  /*bf60*/  LDSM.16.M88.4 R20, [R0+0x4000] ;  /* 0x004000000014783b */ /* 0x000eee0000000200 */
[C---:B-----5:R-:W-:Y:S08]  /*bf70*/  HMMA.16816.F32 R68, R8.reuse, R12, R204 ;  /* 0x0000000c0844723c */ /* 0x060ff000000018cc */
        /* <DEDUP_REMOVED lines=11> */
[C---:B-1----:R-:W-:Y:S01]  /*c030*/  HMMA.16816.F32 R236, R4.reuse, R24, R236 ;  /* 0x0000001804ec723c */ /* 0x042fe200000018ec */
[----:B------:R-:W-:Y:S07]  /*c040*/  LDSM.16.M88.4 R44, [R0+0x6000] ;  /* 0x00600000002c783b */ /* 0x000fee0000000200 */
[C---:B------:R-:W-:Y:S01]  /*c050*/  HMMA.16816.F32 R232, R4.reuse, R26, R232 ;  /* 0x0000001a04e8723c */ /* 0x040fe200000018e8 */
[----:B------:R-:W1:Y:S07]  /*c060*/  LDSM.16.M88.4 R24, [R0+0x8000] ;  /* 0x008000000018783b */ /* 0x000e6e0000000200 */
[C---:B------:R-:W-:Y:S01]  /*c070*/  HMMA.16816.F32 R104, R4.reuse, R40, R48 ;  /* 0x000000280468723c */ /* 0x040fe20000001830 */
[----:B------:R-:W-:Y:S07]  /*c080*/  LDSM.16.M88.4 R48, [R0+0x5800] ;  /* 0x005800000030783b */ /* 0x000fee0000000200 */
        /* <DEDUP_REMOVED lines=20> */
[C---:B-1----:R-:W-:Y:S01]  /*c1d0*/  HMMA.16816.F32 R84, R4.reuse, R24, R84 ;  /* 0x000000180454723c */ /* 0x042fe20000001854 */
[----:B------:R-:W-:Y:S07]  /*c1e0*/  BSSY.RECONVERGENT B1, `(.L_x_7234) ;  /* 0x00000a1000017945 */ /* 0x000fee0003800200 */
[C---:B------:R-:W-:Y:S08]  /*c1f0*/  HMMA.16816.F32 R80, R4.reuse, R26, R80 ;  /* 0x0000001a0450723c */ /* 0x040ff00000001850 */
[C---:B------:R-:W-:Y:S08]  /*c200*/  HMMA.16816.F32 R120, R4.reuse, R40, R120 ;  /* 0x000000280478723c */ /* 0x040ff00000001878 */
        /* <DEDUP_REMOVED lines=89> */
.L_x_7237:
        /* <DEDUP_REMOVED lines=12> */
.L_x_7238:
[----:B------:R-:W-:Y:S05]  /*c860*/  BSYNC.RECONVERGENT B0 ;  /* 0x0000000000007941 */ /* 0x000fea0003800200 */
.L_x_7236:
[----:B------:R-:W3:Y:S04]  /*c870*/  LDL R0, [R1+0x28] ;  /* 0x0000280001007983 */ /* 0x000ee80000100800 */
[----:B------:R-:W4:Y:S04]  /*c880*/  LDL R2, [R1+0x2c] ;  /* 0x00002c0001027983 */ /* 0x000f280000100800 */
[----:B------:R-:W1:Y:S04]  /*c890*/  LDL R6, [R1+0x10] ;  /* 0x0000100001067983 */ /* 0x000e680000100800 */
[----:B------:R-:W5:Y:S01]  /*c8a0*/  LDL R7, [R1+0x4] ;  /* 0x0000040001077983 */ /* 0x000f620000100800 */
[C---:B---3--:R-:W-:Y:S01]  /*c8b0*/  IMAD.SHL.U32 R14, R0.reuse, 0x20, RZ ;  /* 0x00000020000e7824 */ /* 0x048fe200078e00ff */
[----:B----4-:R-:W-:-:S04]  /*c8c0*/  SHF.L.U64.HI R0, R0, 0x5, R2 ;  /* 0x0000000500007819 */ /* 0x010fc80000010202 */
[----:B-1----:R-:W-:-:S04]  /*c8d0*/  IADD3 R4, P0, PT, R14, R6, RZ ;  /* 0x000000060e047210 */ /* 0x002fc80007f1e0ff */
        /* <DEDUP_REMOVED lines=49> */
.L_x_7235:
[----:B------:R-:W-:Y:S05]  /*cbf0*/  BSYNC.RECONVERGENT B1 ;  /* 0x0000000000017941 */ /* 0x000fea0003800200 */
.L_x_7234:
[----:B-1----:R-:W2:Y:S04]  /*cc00*/  LDL.LU R3, [R1+0x54] ;  /* 0x0000540001037983 */ /* 0x002ea80000300800 */
[----:B------:R-:W3:Y:S04]  /*cc10*/  LDL.LU R0, [R1+0x4c] ;  /* 0x00004c0001007983 */ /* 0x000ee80000300800 */
[----:B------:R-:W4:Y:S01]  /*cc20*/  LDL R2, [R1+0x24] ;  /* 0x0000240001027983 */ /* 0x000f220000100800 */
[----:B------:R-:W-:Y:S02]  /*cc30*/  IMAD.MOV.U32 R45, RZ, RZ, R39 ;  /* 0x000000ffff2d7224 */ /* 0x000fe400078e0027 */
[----:B------:R-:W-:-:S02]  /*cc40*/  IMAD.MOV.U32 R44, RZ, RZ, R66 ;  /* 0x000000ffff2c7224 */ /* 0x000fc400078e0042 */
[----:B--2---:R-:W-:Y:S02]  /*cc50*/  IMAD.MOV.U32 R46, RZ, RZ, R3 ;  /* 0x000000ffff2e7224 */ /* 0x004fe400078e0003 */
[----:B---3--:R-:W-:Y:S02]  /*cc60*/  IMAD.MOV.U32 R47, RZ, RZ, R0 ;  /* 0x000000ffff2f7224 */ /* 0x008fe400078e0000 */
[----:B----4-:R-:W-:-:S04]  /*cc70*/  IMAD R2, R252, 0x100, R2 ;  /* 0x00000100fc027824 */ /* 0x010fc800078e0202 */
        /* <DEDUP_REMOVED lines=526> */
[----:B------:R-:W-:Y:S01]  /*ed60*/  ISETP.GE.AND P3, PT, R6, R226, PT ;  /* 0x000000e20600720c */ /* 0x000fe20003f66270 */
[----:B------:R-:W-:Y:S01]  /*ed70*/  VIADD R6, R2, 0xfffffee0 ;  /* 0xfffffee002067836 */ /* 0x000fe20000000000 */
[----:B------:R-:W-:-:S02]  /*ed80*/  FMNMX3.FTZ R3, R3, R172, R132, !PT ;  /* 0x000000ac03037276 */ /* 0x000fc40007810084 */
[----:B------:R-:W-:Y:S02]  /*ed90*/  FMNMX3.FTZ R4, R4, R188, R187, !PT ;  /* 0x000000bc04047276 */ /* 0x000fe400078100bb */
[----:B------:R-:W-:Y:S02]  /*eda0*/  FSEL R243, R5, -INF , !P3 ;  /* 0xff80000005f37808 */ /* 0x000fe40005800000 */
[----:B------:R-:W-:Y:S02]  /*edb0*/  FSEL R5, R23, -INF , P0 ;  /* 0xff80000017057808 */ /* 0x000fe40000000000 */
[----:B------:R-:W-:Y:S02]  /*edc0*/  ISETP.GE.AND P1, PT, R6, R225, PT ;  /* 0x000000e10600720c */ /* 0x000fe40003f26270 */
[----:B------:R-:W-:Y:S02]  /*edd0*/  FMNMX3.FTZ R3, R3, R181, R180, !PT ;  /* 0x000000b503037276 */ /* 0x000fe400078100b4 */
[----:B------:R-:W-:-:S02]  /*ede0*/  FMNMX3.FTZ R4, R4, R191, R186, !PT ;  /* 0x000000bf04047276 */ /* 0x000fc400078100ba */
[C---:B------:R-:W-:Y:S02]  /*edf0*/  ISETP.GE.AND P3, PT, R6.reuse, R226, PT ;  /* 0x000000e20600720c */ /* 0x040fe40003f66270 */
[C---:B------:R-:W-:Y:S02]  /*ee00*/  ISETP.GE.AND P4, PT, R6.reuse, R227, PT ;  /* 0x000000e30600720c */ /* 0x040fe40003f86270 */
[----:B------:R-:W-:Y:S01]  /*ee10*/  ISETP.GE.AND P5, PT, R6, R228, PT ;  /* 0x000000e40600720c */ /* 0x000fe20003fa6270 */
[----:B------:R-:W-:Y:S01]  /*ee20*/  VIADD R6, R2, 0xfffffee1 ;  /* 0xfffffee102067836 */ /* 0x000fe20000000000 */
[----:B------:R-:W-:Y:S02]  /*ee30*/  FSEL R248, R5, -INF , !P2 ;  /* 0xff80000005f87808 */ /* 0x000fe40005000000 */
[----:B------:R-:W-:Y:S02]  /*ee40*/  FSEL R5, R32, -INF , P1 ;  /* 0xff80000020057808 */ /* 0x000fe40000800000 */
[----:B------:R-:W-:-:S02]  /*ee50*/  FMNMX3.FTZ R3, R3, R130, R131, !PT ;  /* 0x0000008203037276 */ /* 0x000fc40007810083 */
[----:B------:R-:W-:Y:S02]  /*ee60*/  FMNMX3.FTZ R4, R4, R204, R203, !PT ;  /* 0x000000cc04047276 */ /* 0x000fe400078100cb */
[----:B------:R-:W-:Y:S02]  /*ee70*/  FSEL R126, R5, -INF , !P3 ;  /* 0xff800000057e7808 */ /* 0x000fe40005800000 */
[----:B------:R-:W-:Y:S02]  /*ee80*/  FMNMX3.FTZ R3, R3, R200, R201, !PT ;  /* 0x000000c803037276 */ /* 0x000fe400078100c9 */
        /* <DEDUP_REMOVED lines=11> */
[----:B------:R-:W-:Y:S02]  /*ef40*/  ISETP.GE.AND P3, PT, R6, R225, PT ;  /* 0x000000e10600720c */ /* 0x000fe40003f66270 */
[----:B------:R-:W-:Y:S02]  /*ef50*/  FMNMX3.FTZ R3, R3, R211, R209, !PT ;  /* 0x000000d303037276 */ /* 0x000fe400078100d1 */
[----:B------:R-:W-:Y:S02]  /*ef60*/  FMNMX3.FTZ R4, R4, R114, R112, !PT ;  /* 0x0000007204047276 */ /* 0x000fe40007810070 */
[----:B------:R-:W-:Y:S02]  /*ef70*/  FSEL R122, R5, -INF , !P6 ;  /* 0xff800000057a7808 */ /* 0x000fe40007000000 */
[----:B------:R-:W-:-:S02]  /*ef80*/  ISETP.GE.AND P4, PT, R6, R226, PT ;  /* 0x000000e20600720c */ /* 0x000fc40003f86270 */
[----:B------:R-:W-:Y:S02]  /*ef90*/  FSEL R5, R60, -INF , P3 ;  /* 0xff8000003c057808 */ /* 0x000fe40001800000 */
[C---:B------:R-:W-:Y:S02]  /*efa0*/  ISETP.GE.AND P5, PT, R6.reuse, R227, PT ;  /* 0x000000e30600720c */ /* 0x040fe40003fa6270 */
[----:B------:R-:W-:Y:S02]  /*efb0*/  FMNMX3.FTZ R3, R3, R208, R210, !PT ;  /* 0x000000d003037276 */ /* 0x000fe400078100d2 */
[----:B------:R-:W-:Y:S01]  /*efc0*/  ISETP.GE.AND P0, PT, R6, R228, PT ;  /* 0x000000e40600720c */ /* 0x000fe20003f06270 */
[----:B------:R-:W-:Y:S01]  /*efd0*/  VIADD R6, R2, 0xfffffee9 ;  /* 0xfffffee902067836 */ /* 0x000fe20000000000 */
[----:B------:R-:W-:Y:S02]  /*efe0*/  FMNMX3.FTZ R4, R4, R102, R100, !PT ;  /* 0x0000006604047276 */ /* 0x000fe40007810064 */
[----:B------:R-:W-:-:S02]  /*eff0*/  FSEL R7, R35, -INF , P2 ;  /* 0xff80000023077808 */ /* 0x000fc40001000000 */
[----:B------:R-:W-:Y:S02]  /*f000*/  FSEL R123, R5, -INF , !P4 ;  /* 0xff800000057b7808 */ /* 0x000fe40006000000 */
[----:B------:R-:W-:Y:S02]  /*f010*/  FSEL R5, R62, -INF , P5 ;  /* 0xff8000003e057808 */ /* 0x000fe40002800000 */
[----:B------:R-:W-:Y:S02]  /*f020*/  FMNMX3.FTZ R3, R3, R216, R217, !PT ;  /* 0x000000d803037276 */ /* 0x000fe400078100d9 */
[----:B------:R-:W-:Y:S02]  /*f030*/  FMNMX3.FTZ R4, R4, R96, R97, !PT ;  /* 0x0000006004047276 */ /* 0x000fe40007810061 */
[----:B------:R-:W-:Y:S02]  /*f040*/  FSEL R103, R7, -INF , !P1 ;  /* 0xff80000007677808 */ /* 0x000fe40004800000 */
[----:B------:R-:W-:-:S02]  /*f050*/  ISETP.GE.AND P2, PT, R6, R225, PT ;  /* 0x000000e10600720c */ /* 0x000fc40003f46270 */
[C---:B------:R-:W-:Y:S02]  /*f060*/  ISETP.GE.AND P6, PT, R6.reuse, R226, PT ;  /* 0x000000e20600720c */ /* 0x040fe40003fc6270 */
[C---:B------:R-:W-:Y:S02]  /*f070*/  ISETP.GE.AND P1, PT, R6.reuse, R227, PT ;  /* 0x000000e30600720c */ /* 0x040fe40003f26270 */
[----:B------:R-:W-:Y:S01]  /*f080*/  ISETP.GE.AND P3, PT, R6, R228, PT ;  /* 0x000000e40600720c */ /* 0x000fe20003f66270 */
[C---:B------:R-:W-:Y:S01]  /*f090*/  VIADD R6, R2.reuse, 0xfffffef0 ;  /* 0xfffffef002067836 */ /* 0x040fe20000000000 */
[----:B------:R-:W-:Y:S01]  /*f0a0*/  FSEL R99, R5, -INF , !P0 ;  /* 0xff80000005637808 */ /* 0x000fe20004000000 */
[----:B------:R-:W-:Y:S01]  /*f0b0*/  VIADD R5, R2, 0xfffffef1 ;  /* 0xfffffef102057836 */ /* 0x000fe20000000000 */
[----:B------:R-:W-:Y:S02]  /*f0c0*/  FMNMX3.FTZ R3, R3, R215, R214, !PT ;  /* 0x000000d703037276 */ /* 0x000fe400078100d6 */
[----:B------:R-:W-:-:S02]  /*f0d0*/  FMNMX3.FTZ R4, R4, R94, R93, !PT ;  /* 0x0000005e04047276 */ /* 0x000fc4000781005d */
[----:B------:R-:W-:Y:S02]  /*f0e0*/  FMNMX3.FTZ R3, R3, R218, R101, !PT ;  /* 0x000000da03037276 */ /* 0x000fe40007810065 */
[-C--:B------:R-:W-:Y:S02]  /*f0f0*/  ISETP.GE.AND P4, PT, R6, R225.reuse, PT ;  /* 0x000000e10600720c */ /* 0x080fe40003f86270 */
[----:B------:R-:W-:Y:S02]  /*f100*/  FSEL R11, R63, -INF , P1 ;  /* 0xff8000003f0b7808 */ /* 0x000fe40000800000 */
[----:B------:R-:W-:Y:S02]  /*f110*/  FMNMX3.FTZ R4, R4, R90, R89, !PT ;  /* 0x0000005a04047276 */ /* 0x000fe40007810059 */
[----:B------:R-:W-:Y:S02]  /*f120*/  ISETP.GE.AND P1, PT, R5, R225, PT ;  /* 0x000000e10500720c */ /* 0x000fe40003f26270 */
[----:B------:R-:W-:-:S02]  /*f130*/  FSEL R8, R61, -INF , P2 ;  /* 0xff8000003d087808 */ /* 0x000fc40001000000 */
[----:B------:R-:W-:Y:S02]  /*f140*/  FMNMX3.FTZ R3, R3, R98, R92, !PT ;  /* 0x0000006203037276 */ /* 0x000fe4000781005c */
[C---:B------:R-:W-:Y:S02]  /*f150*/  ISETP.GE.AND P5, PT, R6.reuse, R226, PT ;  /* 0x000000e20600720c */ /* 0x040fe40003fa6270 */
[C---:B------:R-:W-:Y:S02]  /*f160*/  ISETP.GE.AND P0, PT, R6.reuse, R227, PT ;  /* 0x000000e30600720c */ /* 0x040fe40003f06270 */
[----:B------:R-:W-:Y:S02]  /*f170*/  ISETP.GE.AND P2, PT, R6, R228, PT ;  /* 0x000000e40600720c */ /* 0x000fe40003f46270 */
[----:B------:R-:W-:Y:S02]  /*f180*/  FSEL R7, R40, -INF , P4 ;  /* 0xff80000028077808 */ /* 0x000fe40002000000 */
[----:B------:R-:W-:-:S02]  /*f190*/  FMNMX3.FTZ R4, R4, R234, R233, !PT ;  /* 0x000000ea04047276 */ /* 0x000fc400078100e9 */
[----:B------:R-:W-:Y:S02]  /*f1a0*/  ISETP.GE.AND P4, PT, R5, R226, PT ;  /* 0x000000e20500720c */ /* 0x000fe40003f86270 */
[----:B------:R-:W-:Y:S02]  /*f1b0*/  FSEL R6, R41, -INF , P1 ;  /* 0xff80000029067808 */ /* 0x000fe40000800000 */
[----:B------:R-:W-:Y:S02]  /*f1c0*/  FMNMX3.FTZ R3, R3, R229, R220, !PT ;  /* 0x000000e503037276 */ /* 0x000fe400078100dc */
[----:B------:R-:W-:Y:S02]  /*f1d0*/  FSEL R10, R42, -INF , P0 ;  /* 0xff8000002a0a7808 */ /* 0x000fe40000000000 */
[----:B------:R-:W-:Y:S02]  /*f1e0*/  FMNMX3.FTZ R4, R4, R237, R236, !PT ;  /* 0x000000ed04047276 */ /* 0x000fe400078100ec */
[----:B------:R-:W-:-:S02]  /*f1f0*/  ISETP.GE.AND P0, PT, R5, R227, PT ;  /* 0x000000e30500720c */ /* 0x000fc40003f06270 */
[----:B------:R-:W-:Y:S01]  /*f200*/  ISETP.GE.AND P1, PT, R5, R228, PT ;  /* 0x000000e40500720c */ /* 0x000fe20003f26270 */
[----:B------:R-:W-:Y:S01]  /*f210*/  VIADD R5, R2, 0xfffffef8 ;  /* 0xfffffef802057836 */ /* 0x000fe20000000000 */
[----:B------:R-:W-:Y:S01]  /*f220*/  FSEL R235, R6, -INF , !P4 ;  /* 0xff80000006eb7808 */ /* 0x000fe20006000000 */
[----:B------:R-:W-:Y:S01]  /*f230*/  VIADD R6, R2, 0xfffffef9 ;  /* 0xfffffef902067836 */ /* 0x000fe20000000000 */
[----:B------:R-:W-:Y:S02]  /*f240*/  FMNMX3.FTZ R2, R3, R219, R95, !PT ;  /* 0x000000db03027276 */ /* 0x000fe4000781005f */
[----:B------:R-:W-:Y:S02]  /*f250*/  FMNMX3.FTZ R3, R4, R246, R242, !PT ;  /* 0x000000f604037276 */ /* 0x000fe400078100f2 */
[----:B------:R-:W-:Y:S02]  /*f260*/  FSEL R9, R43, -INF , P0 ;  /* 0xff8000002b097808 */ /* 0x000fe40000000000 */
[----:B------:R-:W-:-:S02]  /*f270*/  ISETP.GE.AND P0, PT, R5, R225, PT ;  /* 0x000000e10500720c */ /* 0x000fc40003f06270 */
[----:B------:R-:W-:Y:S02]  /*f280*/  FMNMX3.FTZ R2, R2, R241, R240, !PT ;  /* 0x000000f102027276 */ /* 0x000fe400078100f0 */
[----:B------:R-:W-:Y:S02]  /*f290*/  FMNMX3.FTZ R4, R3, R243, R245, !PT ;  /* 0x000000f303047276 */ /* 0x000fe400078100f5 */
[----:B------:R-:W-:Y:S02]  /*f2a0*/  FSEL R113, R8, -INF , !P6 ;  /* 0xff80000008717808 */ /* 0x000fe40007000000 */
[----:B------:R-:W-:Y:S02]  /*f2b0*/  FSEL R84, R7, -INF , !P5 ;  /* 0xff80000007547808 */ /* 0x000fe40006800000 */
[C---:B------:R-:W-:Y:S02]  /*f2c0*/  ISETP.GE.AND P5, PT, R5.reuse, R226, PT ;  /* 0x000000e20500720c */ /* 0x040fe40003fa6270 */
[----:B------:R-:W-:-:S02]  /*f2d0*/  ISETP.GE.AND P4, PT, R5, R227, PT ;  /* 0x000000e30500720c */ /* 0x000fc40003f86270 */
[----:B------:R-:W-:Y:S02]  /*f2e0*/  ISETP.GE.AND P6, PT, R5, R228, PT ;  /* 0x000000e40500720c */ /* 0x000fe40003fc6270 */
[----:B------:R-:W-:Y:S02]  /*f2f0*/  FSEL R5, R52, -INF , P0 ;  /* 0xff80000034057808 */ /* 0x000fe40000000000 */
        /* <DEDUP_REMOVED lines=8> */
[----:B------:R-:W-:Y:S02]  /*f380*/  FMNMX3.FTZ R2, R2, R247, R248, !PT ;  /* 0x000000f702027276 */ /* 0x000fe400078100f8 */
[----:B------:R-:W-:-:S02]  /*f390*/  FSEL R86, R5, -INF , !P5 ;  /* 0xff80000005567808 */ /* 0x000fc40006800000 */
[----:B------:R-:W-:Y:S02]  /*f3a0*/  FSEL R232, R3, -INF , !P4 ;  /* 0xff80000003e87808 */ /* 0x000fe40006000000 */
[----:B------:R-:W-:Y:S02]  /*f3b0*/  FMNMX3.FTZ R4, R4, R84, R235, !PT ;  /* 0x0000005404047276 */ /* 0x000fe400078100eb */
[----:B------:R-:W-:Y:S02]  /*f3c0*/  FMNMX3.FTZ R3, R2, R115, R103, !PT ;  /* 0x0000007302037276 */ /* 0x000fe40007810067 */
[----:B------:R-:W-:Y:S02]  /*f3d0*/  FMNMX3.FTZ R2, R4, R86, R232, !PT ;  /* 0x0000005604027276 */ /* 0x000fe400078100e8 */
[C---:B------:R-:W-:Y:S02]  /*f3e0*/  ISETP.GE.AND P0, PT, R6.reuse, R227, PT ;  /* 0x000000e30600720c */ /* 0x040fe40003f06270 */
[----:B------:R-:W-:Y:S01]  /*f3f0*/  FSEL R251, R11, -INF , !P3 ;  /* 0xff8000000bfb7808 */ /* 0x000fe20005800000 */
[----:B------:R-:W1:Y:S01]  /*f400*/  SHFL.BFLY PT, R5, R2, 0x2, 0x1f ;  /* 0x0c401f0002057f89 */ /* 0x000e6200000e0000 */
[----:B------:R-:W-:-:S02]  /*f410*/  ISETP.GE.AND P4, PT, R6, R228, PT ;  /* 0x000000e40600720c */ /* 0x000fc40003f86270 */
[----:B------:R-:W-:Y:S02]  /*f420*/  FSEL R4, R55, -INF , P0 ;  /* 0xff80000037047808 */ /* 0x000fe40000000000 */
[----:B------:R-:W-:Y:S02]  /*f430*/  FSEL R85, R10, -INF , !P2 ;  /* 0xff8000000a557808 */ /* 0x000fe40005000000 */
[----:B------:R-:W-:Y:S02]  /*f440*/  FSEL R87, R9, -INF , !P1 ;  /* 0xff80000009577808 */ /* 0x000fe40004800000 */
[----:B------:R-:W-:Y:S02]  /*f450*/  FMNMX3.FTZ R3, R3, R99, R251, !PT ;  /* 0x0000006303037276 */ /* 0x000fe400078100fb */
[----:B------:R-:W-:Y:S02]  /*f460*/  FSEL R70, R7, -INF , !P6 ;  /* 0xff80000007467808 */ /* 0x000fe40007000000 */
[----:B------:R-:W-:-:S02]  /*f470*/  FSEL R69, R4, -INF , !P4 ;  /* 0xff80000004457808 */ /* 0x000fc40006000000 */
        /* <DEDUP_REMOVED lines=10> */
[----:B------:R-:W-:-:S05]  /*f520*/  FSEL R5, R5, RZ, P1 ;  /* 0x000000ff05057208 */ /* 0x000fca0000800000 */
[--C-:B------:R-:W-:Y:S01]  /*f530*/  FFMA.FTZ R2, R14, R0, -R5.reuse ;  /* 0x000000000e027223 */ /* 0x100fe20000010805 */
[----:B---3--:R-:W-:Y:S01]  /*f540*/  FMNMX.FTZ R120, R3, R4, !PT ;  /* 0x0000000403787209 */ /* 0x008fe20007810000 */
[----:B------:R-:W-:-:S04]  /*f550*/  FFMA.FTZ R4, R15, R0, -R5 ;  /* 0x000000000f047223 */ /* 0x000fc80000010805 */
[----:B------:R1:W-:Y:S01]  /*f560*/  MUFU.EX2 R190, R4 ;  /* 0x0000000400be7308 */ /* 0x0003e20000000800 */
[----:B------:R-:W-:Y:S01]  /*f570*/  FMUL.FTZ R3, R0, R120 ;  /* 0x0000007800037220 */ /* 0x000fe20000410000 */
[----:B------:R-:W-:Y:S02]  /*f580*/  FSETP.NEU.FTZ.AND P0, PT, R120, -INF , PT ;  /* 0xff8000007800780b */ /* 0x000fe40003f1d000 */
[----:B------:R2:W3:Y:S02]  /*f590*/  MUFU.EX2 R199, R2 ;  /* 0x0000000200c77308 */ /* 0x0004e40000000800 */
[----:B------:R-:W-:Y:S02]  /*f5a0*/  FSEL R3, R3, RZ, P0 ;  /* 0x000000ff03037208 */ /* 0x000fe40000000000 */
[----:B-1----:R-:W-:Y:S01]  /*f5b0*/  LOP3.LUT R4, R46, 0x200, R47, 0xf8, !PT ;  /* 0x000002002e047812 */ /* 0x002fe200078ef82f */
[-CC-:B------:R-:W-:Y:S01]  /*f5c0*/  FFMA.FTZ R6, R13, R0.reuse, -R5.reuse ;  /* 0x000000000d067223 */ /* 0x180fe20000010805 */
[----:B--2---:R-:W-:-:S03]  /*f5d0*/  FFMA.FTZ R2, R12, R0, -R5 ;  /* 0x000000000c027223 */ /* 0x004fc60000010805 */
[----:B------:R-:W-:Y:S01]  /*f5e0*/  IMAD R168, R4, 0x2, R224 ;  /* 0x0000000204a87824 */ /* 0x000fe200078e02e0 */
[----:B------:R1:W-:Y:S04]  /*f5f0*/  MUFU.EX2 R207, R2 ;  /* 0x0000000200cf7308 */ /* 0x0003e80000000800 */
[----:B------:R-:W2:Y:S01]  /*f600*/  LDSM.16.MT88.4 R12, [R168+0xa000] ;  /* 0x00a00000a80c783b */ /* 0x000ea20000004200 */
[----:B------:R4:W5:Y:S01]  /*f610*/  MUFU.EX2 R206, R6 ;  /* 0x0000000600ce7308 */ /* 0x0009620000000800 */
[-CC-:B------:R-:W-:Y:S01]  /*f620*/  FFMA.FTZ R4, R17, R0.reuse, -R3.reuse ;  /* 0x0000000011047223 */ /* 0x180fe20000010803 */
[----:B-1----:R-:W-:Y:S01]  /*f630*/  FFMA.FTZ R2, R19, R0, -R3 ;  /* 0x0000000013027223 */ /* 0x002fe20000010803 */
[----:B----4-:R-:W-:-:S03]  /*f640*/  FSEL R6, R121, RZ, P1 ;  /* 0x000000ff79067208 */ /* 0x010fc60000800000 */
[----:B------:R1:W-:Y:S02]  /*f650*/  MUFU.EX2 R198, R2 ;  /* 0x0000000200c67308 */ /* 0x0003e40000000800 */
[----:B------:R-:W-:Y:S02]  /*f660*/  FADD.FTZ R7, R37, -R6 ;  /* 0x8000000625077221 */ /* 0x000fe40000010000 */
[----:B------:R4:W-:Y:S01]  /*f670*/  MUFU.EX2 R197, R4 ;  /* 0x0000000400c57308 */ /* 0x0009e20000000800 */
[----:B-1----:R-:W-:Y:S01]  /*f680*/  FSEL R2, R120, RZ, P0 ;  /* 0x000000ff78027208 */ /* 0x002fe20000000000 */
[----:B------:R-:W-:-:S04]  /*f690*/  FMUL.FTZ R7, R0, R7 ;  /* 0x0000000700077220 */ /* 0x000fc80000410000 */
[----:B------:R-:W-:Y:S01]  /*f6a0*/  FADD.FTZ R2, R38, -R2 ;  /* 0x8000000226027221 */ /* 0x000fe20000010000 */
[-CC-:B------:R-:W-:Y:S01]  /*f6b0*/  FFMA.FTZ R6, R18, R0.reuse, -R3.reuse ;  /* 0x0000000012067223 */ /* 0x180fe20000010803 */
[----:B----4-:R-:W-:Y:S02]  /*f6c0*/  FFMA.FTZ R4, R16, R0, -R3 ;  /* 0x0000000010047223 */ /* 0x010fe40000010803 */
[----:B------:R-:W-:Y:S01]  /*f6d0*/  FMUL.FTZ R2, R0, R2 ;  /* 0x0000000200027220 */ /* 0x000fe20000410000 */
[----:B------:R-:W-:Y:S01]  /*f6e0*/  R2P PR, R221, 0x6 ;  /* 0x00000006dd007804 */ /* 0x000fe20000000000 */
[----:B------:R1:W-:Y:S04]  /*f6f0*/  MUFU.EX2 R205, R6 ;  /* 0x0000000600cd7308 */ /* 0x0003e80000000800 */
[----:B------:R4:W-:Y:S04]  /*f700*/  MUFU.EX2 R202, R4 ;  /* 0x0000000400ca7308 */ /* 0x0009e80000000800 */
[----:B------:R-:W2:Y:S04]  /*f710*/  MUFU.EX2 R7, R7 ;  /* 0x0000000700077308 */ /* 0x000ea80000000800 */
[----:B------:R5:W2:Y:S01]  /*f720*/  MUFU.EX2 R37, R2 ;  /* 0x0000000200257308 */ /* 0x000aa20000000800 */
[----:B-1----:R-:W-:-:S02]  /*f730*/  IMAD.MOV.U32 R6, RZ, RZ, 0x20 ;  /* 0x00000020ff067424 */ /* 0x002fc400078e00ff */
[----:B------:R-:W-:Y:S02]  /*f740*/  IMAD.MOV.U32 R127, RZ, RZ, R36 ;  /* 0x000000ffff7f7224 */ /* 0x000fe400078e0024 */
[----:B------:R-:W-:Y:S01]  /*f750*/  VIADD R36, R168, 0xa040 ;  /* 0x0000a040a8247836 */ /* 0x000fe20000000000 */
[----:B----4-:R-:W-:Y:S02]  /*f760*/  SEL R4, R6, 0xffffffe0, !P1 ;  /* 0xffffffe006047807 */ /* 0x010fe40004800000 */
[----:B---3--:R-:W-:Y:S01]  /*f770*/  F2FP.F16.F32.PACK_AB R8, R199, R190 ;  /* 0x000000bec708723e */ /* 0x008fe200000000ff */
[----:B-----5:R-:W-:Y:S01]  /*f780*/  VIADD R2, R168, 0xa000 ;  /* 0x0000a000a8027836 */ /* 0x020fe20000000000 */
[----:B------:R-:W-:Y:S01]  /*f790*/  F2FP.F16.F32.PACK_AB R10, R207, R206 ;  /* 0x000000cecf0a723e */ /* 0x000fe200000000ff */
[----:B--2---:R-:W-:Y:S01]  /*f7a0*/  FMUL.FTZ R164, R164, R7 ;  /* 0x00000007a4a47220 */ /* 0x004fe20000410000 */
[----:B------:R-:W-:Y:S01]  /*f7b0*/  F2FP.F16.F32.PACK_AB R9, R198, R197 ;  /* 0x000000c5c609723e */ /* 0x000fe200000000ff */
[----:B------:R-:W-:Y:S01]  /*f7c0*/  @P2 VIADD R36, R2, 0xffffffc0 ;  /* 0xffffffc002242836 */ /* 0x000fe20000000000 */
[----:B------:R-:W-:Y:S01]  /*f7d0*/  F2FP.F16.F32.PACK_AB R11, R202, R205 ;  /* 0x000000cdca0b723e */ /* 0x000fe200000000ff */
[----:B------:R-:W-:Y:S01]  /*f7e0*/  FMUL.FTZ R165, R165, R7 ;  /* 0x00000007a5a57220 */ /* 0x000fe20000410000 */
[-C--:B------:R-:W-:Y:S01]  /*f7f0*/  FMUL.FTZ R166, R166, R37.reuse ;  /* 0x00000025a6a67220 */ /* 0x080fe20000410000 */
[----:B------:R-:W-:Y:S01]  /*f800*/  FMUL.FTZ R167, R167, R37 ;  /* 0x00000025a7a77220 */ /* 0x000fe20000410000 */
[-C--:B------:R-:W-:Y:S01]  /*f810*/  FMUL.FTZ R160, R160, R7.reuse ;  /* 0x00000007a0a07220 */ /* 0x080fe20000410000 */
[----:B------:R-:W-:Y:S01]  /*f820*/  FMUL.FTZ R161, R161, R7 ;  /* 0x00000007a1a17220 */ /* 0x000fe20000410000 */
[-C--:B------:R-:W-:Y:S01]  /*f830*/  FMUL.FTZ R162, R162, R37.reuse ;  /* 0x00000025a2a27220 */ /* 0x080fe20000410000 */
[----:B------:R-:W-:Y:S01]  /*f840*/  FMUL.FTZ R163, R163, R37 ;  /* 0x00000025a3a37220 */ /* 0x000fe20000410000 */
[----:B------:R-:W-:Y:S01]  /*f850*/  IMAD.IADD R88, R168, 0x1, R4 ;  /* 0x00000001a8587824 */ /* 0x000fe200078e0204 */
[----:B------:R-:W-:Y:S01]  /*f860*/  LDSM.16.MT88.4 R20, [R36] ;  /* 0x000000002414783b */ /* 0x000fe20000004200 */
[----:B------:R-:W-:Y:S01]  /*f870*/  IMAD.IADD R107, R4, 0x1, R36 ;  /* 0x00000001046b7824 */ /* 0x000fe200078e0224 */
[----:B------:R-:W-:Y:S02]  /*f880*/  HMMA.16816.F32 R24, R8, R12, R164 ;  /* 0x0000000c0818723c */ /* 0x000fe400000018a4 */
[----:B------:R-:W1:Y:S01]  /*f890*/  LDSM.16.MT88.4 R16, [R88+0xa000] ;  /* 0x00a000005810783b */ /* 0x000e620000004200 */
[----:B------:R-:W-:-:S05]  /*f8a0*/  FFMA.FTZ R4, R30, R0, -R5 ;  /* 0x000000001e047223 */ /* 0x000fca0000010805 */
[----:B------:R-:W-:Y:S01]  /*f8b0*/  HMMA.16816.F32 R32, R8, R14, R160 ;  /* 0x0000000e0820723c */ /* 0x000fe200000018a0 */
[----:B------:R-:W2:Y:S01]  /*f8c0*/  LDSM.16.MT88.4 R12, [R107] ;  /* 0x000000006b0c783b */ /* 0x000ea20000004200 */
[----:B------:R3:W-:Y:S01]  /*f8d0*/  MUFU.EX2 R189, R4 ;  /* 0x0000000400bd7308 */ /* 0x0007e20000000800 */
[-CC-:B------:R-:W-:Y:S01]  /*f8e0*/  FFMA.FTZ R2, R28, R0.reuse, -R5.reuse ;  /* 0x000000001c027223 */ /* 0x180fe20000010805 */
[-CC-:B------:R-:W-:Y:S01]  /*f8f0*/  FFMA.FTZ R6, R29, R0.reuse, -R5.reuse ;  /* 0x000000001d067223 */ /* 0x180fe20000010805 */
[-C--:B---3--:R-:W-:Y:S02]  /*f900*/  FFMA.FTZ R4, R31, R0.reuse, -R5 ;  /* 0x000000001f047223 */ /* 0x088fe40000010805 */
[----:B------:R-:W3:Y:S01]  /*f910*/  LDSM.16.MT88.4 R28, [R168+0xa800] ;  /* 0x00a80000a81c783b */ /* 0x000ee20000004200 */
[----:B------:R4:W5:Y:S04]  /*f920*/  MUFU.EX2 R194, R2 ;  /* 0x0000000200c27308 */ /* 0x0009680000000800 */
[----:B------:R5:W-:Y:S04]  /*f930*/  MUFU.EX2 R193, R6 ;  /* 0x0000000600c17308 */ /* 0x000be80000000800 */
[----:B------:R1:W3:Y:S01]  /*f940*/  MUFU.EX2 R192, R4 ;  /* 0x0000000400c07308 */ /* 0x0002e20000000800 */
[----:B----4-:R-:W-:-:S04]  /*f950*/  FFMA.FTZ R2, R39, R0, -R3 ;  /* 0x0000000027027223 */ /* 0x010fc80000010803 */
[----:B------:R4:W-:Y:S01]  /*f960*/  MUFU.EX2 R185, R2 ;  /* 0x0000000200b97308 */ /* 0x0009e20000000800 */
[-CC-:B-----5:R-:W-:Y:S01]  /*f970*/  FFMA.FTZ R6, R49, R0.reuse, -R3.reuse ;  /* 0x0000000031067223 */ /* 0x1a0fe20000010803 */
[----:B-1----:R-:W-:-:S03]  /*f980*/  FFMA.FTZ R4, R50, R0, -R3 ;  /* 0x0000000032047223 */ /* 0x002fc60000010803 */
[----:B------:R-:W1:Y:S04]  /*f990*/  MUFU.EX2 R183, R6 ;  /* 0x0000000600b77308 */ /* 0x000e680000000800 */
[----:B------:R-:W-:Y:S01]  /*f9a0*/  MUFU.EX2 R184, R4 ;  /* 0x0000000400b87308 */ /* 0x000fe20000000800 */
[----:B----4-:R-:W-:-:S04]  /*f9b0*/  FFMA.FTZ R2, R48, R0, -R3 ;  /* 0x0000000030027223 */ /* 0x010fc80000010803 */
[----:B------:R-:W4:Y:S01]  /*f9c0*/  MUFU.EX2 R182, R2 ;  /* 0x0000000200b67308 */ /* 0x000f220000000800 */
        /* <DEDUP_REMOVED lines=25> */
[----:B------:R-:W-:Y:S01]  /*fb60*/  HMMA.16816.F32 R40, R8, R16, R156 ;  /* 0x000000100828723c */ /* 0x000fe2000000189c */
[----:B------:R-:W-:-:S02]  /*fb70*/  IMAD.MOV.U32 R171, RZ, RZ, R44 ;  /* 0x000000ffffab7224 */ /* 0x000fc400078e002c */
[----:B------:R-:W5:Y:S05]  /*fb80*/  LDSM.16.MT88.4 R44, [R88+0xa800] ;  /* 0x00a80000582c783b */ /* 0x000f6a0000004200 */
[C---:B------:R-:W-:Y:S01]  /*fb90*/  HMMA.16816.F32 R152, R8.reuse, R18, R152 ;  /* 0x000000120898723c */ /* 0x040fe20000001898 */
[----:B------:R-:W5:Y:S07]  /*fba0*/  LDSM.16.MT88.4 R16, [R107+0x800] ;  /* 0x000800006b10783b */ /* 0x000f6e0000004200 */
[C---:B--2---:R-:W-:Y:S08]  /*fbb0*/  HMMA.16816.F32 R140, R8.reuse, R12, R140 ;  /* 0x0000000c088c723c */ /* 0x044ff0000000188c */
[C---:B------:R-:W-:Y:S08]  /*fbc0*/  HMMA.16816.F32 R52, R8.reuse, R20, R148 ;  /* 0x000000140834723c */ /* 0x040ff00000001894 */
[C---:B------:R-:W-:Y:S01]  /*fbd0*/  HMMA.16816.F32 R60, R8.reuse, R22, R144 ;  /* 0x00000016083c723c */ /* 0x040fe20000001890 */
[----:B------:R-:W2:Y:S07]  /*fbe0*/  LDSM.16.MT88.4 R20, [R36+0x800] ;  /* 0x000800002414783b */ /* 0x000eae0000004200 */
[----:B------:R-:W-:Y:S01]  /*fbf0*/  HMMA.16816.F32 R12, R8, R14, R136 ;  /* 0x0000000e080c723c */ /* 0x000fe20000001888 */
[----:B------:R-:W-:-:S02]  /*fc00*/  F2FP.F16.F32.PACK_AB R8, R194, R189 ;  /* 0x000000bdc208723e */ /* 0x000fc400000000ff */
[----:B---3--:R-:W-:Y:S02]  /*fc10*/  F2FP.F16.F32.PACK_AB R10, R192, R193 ;  /* 0x000000c1c00a723e */ /* 0x008fe400000000ff */
[----:B-1----:R-:W-:Y:S02]  /*fc20*/  F2FP.F16.F32.PACK_AB R9, R183, R185 ;  /* 0x000000b9b709723e */ /* 0x002fe400000000ff */
[----:B----4-:R-:W-:Y:S01]  /*fc30*/  F2FP.F16.F32.PACK_AB R11, R182, R184 ;  /* 0x000000b8b60b723e */ /* 0x010fe200000000ff */
[-CC-:B------:R-:W-:Y:S01]  /*fc40*/  FFMA.FTZ R2, R51, R0.reuse, -R5.reuse ;  /* 0x0000000033027223 */ /* 0x180fe20000010805 */
[-C--:B------:R-:W-:Y:S01]  /*fc50*/  FFMA.FTZ R4, R56, R0.reuse, -R5 ;  /* 0x0000000038047223 */ /* 0x080fe20000010805 */
[----:B------:R-:W-:Y:S01]  /*fc60*/  FFMA.FTZ R6, R59, R0, -R3 ;  /* 0x000000003b067223 */ /* 0x000fe20000010803 */
[----:B------:R-:W-:-:S03]  /*fc70*/  IMAD.MOV.U32 R91, RZ, RZ, R171 ;  /* 0x000000ffff5b7224 */ /* 0x000fc600078e00ab */
[C---:B------:R-:W-:Y:S01]  /*fc80*/  HMMA.16816.F32 R24, R8.reuse, R28, R24 ;  /* 0x0000001c0818723c */ /* 0x040fe20000001818 */
[----:B------:R1:W-:Y:S01]  /*fc90*/  MUFU.EX2 R179, R2 ;  /* 0x0000000200b37308 */ /* 0x0003e20000000800 */
[----:B------:R-:W-:Y:S06]  /*fca0*/  LDSM.16.MT88.4 R48, [R88+0xb000] ;  /* 0x00b000005830783b */ /* 0x000fec0000004200 */
[----:B------:R-:W-:Y:S01]  /*fcb0*/  HMMA.16816.F32 R32, R8, R30, R32 ;  /* 0x0000001e0820723c */ /* 0x000fe20000001820 */
[----:B------:R-:W3:Y:S01]  /*fcc0*/  LDSM.16.MT88.4 R28, [R168+0xb000] ;  /* 0x00b00000a81c783b */ /* 0x000ee20000004200 */
[----:B------:R4:W2:Y:S01]  /*fcd0*/  MUFU.EX2 R178, R4 ;  /* 0x0000000400b27308 */ /* 0x0008a20000000800 */
[----:B-1----:R-:W-:-:S04]  /*fce0*/  FFMA.FTZ R2, R57, R0, -R5 ;  /* 0x0000000039027223 */ /* 0x002fc80000010805 */
[----:B------:R1:W-:Y:S01]  /*fcf0*/  MUFU.EX2 R177, R2 ;  /* 0x0000000200b17308 */ /* 0x0003e20000000800 */
[----:B----4-:R-:W-:-:S03]  /*fd00*/  FFMA.FTZ R4, R58, R0, -R5 ;  /* 0x000000003a047223 */ /* 0x010fc60000010805 */
[----:B------:R-:W-:Y:S01]  /*fd10*/  MUFU.EX2 R167, R6 ;  /* 0x0000000600a77308 */ /* 0x000fe20000000800 */
[----:B-----5:R-:W-:Y:S01]  /*fd20*/  HMMA.16816.F32 R40, R8, R44, R40 ;  /* 0x0000002c0828723c */ /* 0x020fe20000001828 */
[----:B------:R-:W4:Y:S02]  /*fd30*/  LDSM.16.MT88.4 R56, [R36+0x1000] ;  /* 0x001000002438783b */ /* 0x000f240000004200 */
[----:B------:R5:W3:Y:S01]  /*fd40*/  MUFU.EX2 R176, R4 ;  /* 0x0000000400b07308 */ /* 0x000ae20000000800 */
[----:B-1----:R-:W-:-:S04]  /*fd50*/  FFMA.FTZ R2, R66, R0, -R3 ;  /* 0x0000000042027223 */ /* 0x002fc80000010803 */
[----:B------:R1:W3:Y:S01]  /*fd60*/  MUFU.EX2 R175, R2 ;  /* 0x0000000200af7308 */ /* 0x0002e20000000800 */
[----:B-----5:R-:W-:-:S04]  /*fd70*/  FFMA.FTZ R4, R65, R0, -R3 ;  /* 0x0000000041047223 */ /* 0x020fc80000010803 */
[----:B------:R-:W-:Y:S01]  /*fd80*/  MUFU.EX2 R171, R4 ;  /* 0x0000000400ab7308 */ /* 0x000fe20000000800 */
[----:B-1----:R-:W-:-:S04]  /*fd90*/  FFMA.FTZ R2, R67, R0, -R3 ;  /* 0x0000000043027223 */ /* 0x002fc80000010803 */
[----:B------:R-:W1:Y:S01]  /*fda0*/  MUFU.EX2 R166, R2 ;  /* 0x0000000200a67308 */ /* 0x000e620000000800 */
[C---:B------:R-:W-:Y:S08]  /*fdb0*/  HMMA.16816.F32 R140, R8.reuse, R16, R140 ;  /* 0x00000010088c723c */ /* 0x040ff0000000188c */
[C---:B------:R-:W-:Y:S01]  /*fdc0*/  HMMA.16816.F32 R12, R8.reuse, R18, R12 ;  /* 0x00000012080c723c */ /* 0x040fe2000000180c */
[----:B------:R-:W5:Y:S07]  /*fdd0*/  LDSM.16.MT88.4 R16, [R107+0x1000] ;  /* 0x001000006b10783b */ /* 0x000f6e0000004200 */
[C---:B------:R-:W-:Y:S08]  /*fde0*/  HMMA.16816.F32 R44, R8.reuse, R46, R152 ;  /* 0x0000002e082c723c */ /* 0x040ff00000001898 */
[C---:B--2---:R-:W-:Y:S08]  /*fdf0*/  HMMA.16816.F32 R52, R8.reuse, R20, R52 ;  /* 0x000000140834723c */ /* 0x044ff00000001834 */
[----:B------:R-:W-:Y:S01]  /*fe00*/  HMMA.16816.F32 R60, R8, R22, R60 ;  /* 0x00000016083c723c */ /* 0x000fe2000000183c */
[----:B------:R-:W-:-:S02]  /*fe10*/  F2FP.F16.F32.PACK_AB R8, R178, R179 ;  /* 0x000000b3b208723e */ /* 0x000fc400000000ff */
[----:B---3--:R-:W-:Y:S02]  /*fe20*/  F2FP.F16.F32.PACK_AB R10, R176, R177 ;  /* 0x000000b1b00a723e */ /* 0x008fe400000000ff */
[----:B------:R-:W-:Y:S02]  /*fe30*/  F2FP.F16.F32.PACK_AB R9, R167, R175 ;  /* 0x000000afa709723e */ /* 0x000fe400000000ff */
[----:B-1----:R-:W-:Y:S01]  /*fe40*/  F2FP.F16.F32.PACK_AB R11, R166, R171 ;  /* 0x000000aba60b723e */ /* 0x002fe200000000ff */
[----:B------:R-:W-:-:S06]  /*fe50*/  FFMA.FTZ R2, R68, R0, -R5 ;  /* 0x0000000044027223 */ /* 0x000fcc0000010805 */
[----:B------:R-:W-:Y:S01]  /*fe60*/  HMMA.16816.F32 R20, R8, R28, R24 ;  /* 0x0000001c0814723c */ /* 0x000fe20000001818 */
[----:B------:R-:W1:Y:S01]  /*fe70*/  LDSM.16.MT88.4 R24, [R168+0xb800] ;  /* 0x00b80000a818783b */ /* 0x000e620000004200 */
[----:B------:R2:W-:Y:S01]  /*fe80*/  MUFU.EX2 R163, R2 ;  /* 0x0000000200a37308 */ /* 0x0005e20000000800 */
[----:B------:R-:W-:-:S04]  /*fe90*/  FFMA.FTZ R4, R73, R0, -R5 ;  /* 0x0000000049047223 */ /* 0x000fc80000010805 */
[----:B------:R3:W5:Y:S01]  /*fea0*/  MUFU.EX2 R162, R4 ;  /* 0x0000000400a27308 */ /* 0x0007620000000800 */
[----:B--2---:R-:W-:-:S04]  /*feb0*/  FFMA.FTZ R2, R74, R0, -R5 ;  /* 0x000000004a027223 */ /* 0x004fc80000010805 */
[----:B------:R2:W-:Y:S01]  /*fec0*/  MUFU.EX2 R165, R2 ;  /* 0x0000000200a57308 */ /* 0x0005e20000000800 */
[-C--:B---3--:R-:W-:Y:S01]  /*fed0*/  FFMA.FTZ R4, R72, R0.reuse, -R5 ;  /* 0x0000000048047223 */ /* 0x088fe20000010805 */
[----:B------:R-:W-:-:S03]  /*fee0*/  FFMA.FTZ R6, R78, R0, -R3 ;  /* 0x000000004e067223 */ /* 0x000fc60000010803 */
[----:B------:R3:W1:Y:S01]  /*fef0*/  MUFU.EX2 R164, R4 ;  /* 0x0000000400a47308 */ /* 0x0006620000000800 */
[----:B------:R-:W-:Y:S02]  /*ff00*/  IMAD.MOV.U32 R67, RZ, RZ, R127 ;  /* 0x000000ffff437224 */ /* 0x000fe400078e007f */
[----:B--2---:R-:W-:-:S04]  /*ff10*/  FFMA.FTZ R2, R77, R0, -R3 ;  /* 0x000000004d027223 */ /* 0x004fc80000010803 */
[----:B------:R2:W-:Y:S01]  /*ff20*/  MUFU.EX2 R159, R2 ;  /* 0x00000002009f7308 */ /* 0x0005e20000000800 */
[-C--:B---3--:R-:W-:Y:S01]  /*ff30*/  FFMA.FTZ R4, R76, R0.reuse, -R3 ;  /* 0x000000004c047223 */ /* 0x088fe20000010803 */
[----:B------:R-:W-:Y:S02]  /*ff40*/  IMAD.MOV.U32 R127, RZ, RZ, R71 ;  /* 0x000000ffff7f7224 */ /* 0x000fe400078e0047 */
[----:B------:R-:W-:Y:S01]  /*ff50*/  IMAD.MOV.U32 R38, RZ, RZ, R70 ;  /* 0x000000ffff267224 */ /* 0x000fe200078e0046 */
[----:B------:R-:W3:Y:S01]  /*ff60*/  MUFU.EX2 R158, R6 ;  /* 0x00000006009e7308 */ /* 0x000ee20000000800 */
[----:B------:R-:W-:Y:S02]  /*ff70*/  IMAD.MOV.U32 R150, RZ, RZ, R69 ;  /* 0x000000ffff967224 */ /* 0x000fe400078e0045 */
[----:B------:R-:W-:Y:S01]  /*ff80*/  HMMA.16816.F32 R68, R8, R50, R44 ;  /* 0x000000320844723c */ /* 0x000fe2000000182c */
[----:B------:R-:W-:Y:S01]  /*ff90*/  MUFU.EX2 R161, R4 ;  /* 0x0000000400a17308 */ /* 0x000fe20000000800 */
[----:B------:R-:W3:Y:S01]  /*ffa0*/  LDSM.16.MT88.4 R44, [R88+0xb800] ;  /* 0x00b80000582c783b */ /* 0x000ee20000004200 */
[----:B--2---:R-:W-:-:S04]  /*ffb0*/  FFMA.FTZ R2, R75, R0, -R3 ;  /* 0x000000004b027223 */ /* 0x004fc80000010803 */
[----:B------:R2:W3:Y:S01]  /*ffc0*/  MUFU.EX2 R160, R2 ;  /* 0x0000000200a07308 */ /* 0x0004e20000000800 */
[C---:B------:R-:W-:Y:S08]  /*ffd0*/  HMMA.16816.F32 R28, R8.reuse, R30, R32 ;  /* 0x0000001e081c723c */ /* 0x040ff00000001820 */
[C---:B------:R-:W-:Y:S01]  /*ffe0*/  HMMA.16816.F32 R32, R8.reuse, R48, R40 ;  /* 0x000000300820723c */ /* 0x040fe20000001828 */
[----:B------:R-:W-:Y:S07]  /*fff0*/  LDSM.16.MT88.4 R48, [R36+0x1800] ;  /* 0x001800002430783b */ /* 0x000fee0000004200 */
[C---:B----4-:R-:W-:Y:S08]  /*10000*/  HMMA.16816.F32 R52, R8.reuse, R56, R52 ;  /* 0x000000380834723c */ /* 0x050ff00000001834 */
[C---:B------:R-:W-:Y:S08]  /*10010*/  HMMA.16816.F32 R72, R8.reuse, R58, R60 ;  /* 0x0000003a0848723c */ /* 0x040ff0000000183c */
[C---:B-----5:R-:W-:Y:S01]  /*10020*/  HMMA.16816.F32 R40, R8.reuse, R18, R12 ;  /* 0x000000120828723c */ /* 0x060fe2000000180c */
[----:B------:R-:W4:Y:S07]  /*10030*/  LDSM.16.MT88.4 R12, [R107+0x1800] ;  /* 0x001800006b0c783b */ /* 0x000f2e0000004200 */
[----:B------:R-:W-:Y:S01]  /*10040*/  HMMA.16816.F32 R56, R8, R16, R140 ;  /* 0x000000100838723c */ /* 0x000fe2000000188c */
[----:B------:R-:W-:Y:S01]  /*10050*/  F2FP.F16.F32.PACK_AB R8, R162, R163 ;  /* 0x000000a3a208723e */ /* 0x000fe200000000ff */
[-CC-:B--2---:R-:W-:Y:S01]  /*10060*/  FFMA.FTZ R2, R105, R0.reuse, -R5.reuse ;  /* 0x0000000069027223 */ /* 0x184fe20000010805 */
[----:B-1----:R-:W-:Y:S01]  /*10070*/  F2FP.F16.F32.PACK_AB R10, R164, R165 ;  /* 0x000000a5a40a723e */ /* 0x002fe200000000ff */
[----:B------:R-:W-:Y:S01]  /*10080*/  FFMA.FTZ R4, R104, R0, -R5 ;  /* 0x0000000068047223 */ /* 0x000fe20000010805 */
[----:B---3--:R-:W-:-:S02]  /*10090*/  F2FP.F16.F32.PACK_AB R9, R158, R159 ;  /* 0x0000009f9e09723e */ /* 0x008fc400000000ff */
[----:B------:R-:W-:Y:S01]  /*100a0*/  F2FP.F16.F32.PACK_AB R11, R160, R161 ;  /* 0x000000a1a00b723e */ /* 0x000fe200000000ff */
[----:B------:R1:W-:Y:S01]  /*100b0*/  MUFU.EX2 R155, R2 ;  /* 0x00000002009b7308 */ /* 0x0003e20000000800 */
[----:B------:R-:W-:Y:S05]  /*100c0*/  LDSM.16.MT88.4 R16, [R88+0xc000] ;  /* 0x00c000005810783b */ /* 0x000fea0000004200 */
[----:B------:R-:W-:Y:S01]  /*100d0*/  HMMA.16816.F32 R60, R8, R24, R20 ;  /* 0x00000018083c723c */ /* 0x000fe20000001814 */
[----:B------:R-:W2:Y:S01]  /*100e0*/  LDSM.16.MT88.4 R20, [R168+0xc000] ;  /* 0x00c00000a814783b */ /* 0x000ea20000004200 */
[----:B------:R3:W5:Y:S01]  /*100f0*/  MUFU.EX2 R156, R4 ;  /* 0x00000004009c7308 */ /* 0x0007620000000800 */
[----:B-1----:R-:W-:-:S04]  /*10100*/  FFMA.FTZ R2, R79, R0, -R5 ;  /* 0x000000004f027223 */ /* 0x002fc80000010805 */
[----:B------:R1:W-:Y:S01]  /*10110*/  MUFU.EX2 R154, R2 ;  /* 0x00000002009a7308 */ /* 0x0003e20000000800 */
[-C--:B---3--:R-:W-:Y:S01]  /*10120*/  FFMA.FTZ R4, R106, R0.reuse, -R5 ;  /* 0x000000006a047223 */ /* 0x088fe20000010805 */
[----:B------:R-:W-:-:S03]  /*10130*/  FFMA.FTZ R6, R110, R0, -R3 ;  /* 0x000000006e067223 */ /* 0x000fc60000010803 */
[----:B------:R3:W5:Y:S01]  /*10140*/  MUFU.EX2 R157, R4 ;  /* 0x00000004009d7308 */ /* 0x0007620000000800 */
[----:B-1----:R-:W-:-:S04]  /*10150*/  FFMA.FTZ R2, R111, R0, -R3 ;  /* 0x000000006f027223 */ /* 0x002fc80000010803 */
[----:B------:R1:W-:Y:S01]  /*10160*/  MUFU.EX2 R152, R2 ;  /* 0x0000000200987308 */ /* 0x0003e20000000800 */
[-CC-:B---3--:R-:W-:Y:S01]  /*10170*/  FFMA.FTZ R4, R108, R0.reuse, -R3.reuse ;  /* 0x000000006c047223 */ /* 0x188fe20000010803 */
[C---:B------:R-:W-:Y:S02]  /*10180*/  HMMA.16816.F32 R28, R8.reuse, R26, R28 ;  /* 0x0000001a081c723c */ /* 0x040fe4000000181c */
[----:B------:R-:W3:Y:S04]  /*10190*/  MUFU.EX2 R65, R6 ;  /* 0x0000000600417308 */ /* 0x000ee80000000800 */
[----:B------:R-:W-:Y:S01]  /*101a0*/  MUFU.EX2 R151, R4 ;  /* 0x0000000400977308 */ /* 0x000fe20000000800 */
[----:B-1----:R-:W-:Y:S01]  /*101b0*/  FFMA.FTZ R2, R109, R0, -R3 ;  /* 0x000000006d027223 */ /* 0x002fe20000010803 */
[C---:B------:R-:W-:Y:S03]  /*101c0*/  HMMA.16816.F32 R24, R8.reuse, R44, R32 ;  /* 0x0000002c0818723c */ /* 0x040fe60000001820 */
[----:B------:R-:W1:Y:S05]  /*101d0*/  MUFU.EX2 R153, R2 ;  /* 0x0000000200997308 */ /* 0x000e6a0000000800 */
[C---:B------:R-:W-:Y:S01]  /*101e0*/  HMMA.16816.F32 R32, R8.reuse, R46, R68 ;  /* 0x0000002e0820723c */ /* 0x040fe20000001844 */
[----:B------:R-:W2:Y:S07]  /*101f0*/  LDSM.16.MT88.4 R68, [R36+0x2000] ;  /* 0x002000002444783b */ /* 0x000eae0000004200 */
[C---:B----4-:R-:W-:Y:S08]  /*10200*/  HMMA.16816.F32 R56, R8.reuse, R12, R56 ;  /* 0x0000000c0838723c */ /* 0x050ff00000001838 */
[C---:B------:R-:W-:Y:S08]  /*10210*/  HMMA.16816.F32 R52, R8.reuse, R48, R52 ;  /* 0x000000300834723c */ /* 0x040ff00000001834 */
[C---:B------:R-:W-:Y:S08]  /*10220*/  HMMA.16816.F32 R72, R8.reuse, R50, R72 ;  /* 0x000000320848723c */ /* 0x040ff00000001848 */
[----:B------:R-:W-:Y:S01]  /*10230*/  HMMA.16816.F32 R12, R8, R14, R40 ;  /* 0x0000000e080c723c */ /* 0x000fe20000001828 */
[----:B------:R-:W4:Y:S01]  /*10240*/  LDSM.16.MT88.4 R40, [R107+0x2000] ;  /* 0x002000006b28783b */ /* 0x000f220000004200 */
[----:B-----5:R-:W-:-:S02]  /*10250*/  F2FP.F16.F32.PACK_AB R8, R156, R155 ;  /* 0x0000009b9c08723e */ /* 0x020fc400000000ff */
[----:B------:R-:W-:Y:S02]  /*10260*/  F2FP.F16.F32.PACK_AB R10, R157, R154 ;  /* 0x0000009a9d0a723e */ /* 0x000fe400000000ff */
[----:B---3--:R-:W-:Y:S02]  /*10270*/  F2FP.F16.F32.PACK_AB R9, R65, R152 ;  /* 0x000000984109723e */ /* 0x008fe400000000ff */
[----:B-1----:R-:W-:Y:S01]  /*10280*/  F2FP.F16.F32.PACK_AB R11, R153, R151 ;  /* 0x00000097990b723e */ /* 0x002fe200000000ff */
[----:B------:R-:W-:-:S06]  /*10290*/  FFMA.FTZ R2, R118, R0, -R5 ;  /* 0x0000000076027223 */ /* 0x000fcc0000010805 */
[----:B--2---:R-:W-:Y:S01]  /*102a0*/  HMMA.16816.F32 R48, R8, R20, R60 ;  /* 0x000000140830723c */ /* 0x004fe2000000183c */
[----:B------:R1:W-:Y:S01]  /*102b0*/  MUFU.EX2 R39, R2 ;  /* 0x0000000200277308 */ /* 0x0003e20000000800 */
[----:B------:R-:W-:-:S06]  /*102c0*/  FFMA.FTZ R4, R117, R0, -R5 ;  /* 0x0000000075047223 */ /* 0x000fcc0000010805 */
[----:B------:R-:W-:Y:S01]  /*102d0*/  HMMA.16816.F32 R44, R8, R22, R28 ;  /* 0x00000016082c723c */ /* 0x000fe2000000181c */
[----:B------:R-:W2:Y:S01]  /*102e0*/  LDSM.16.MT88.4 R20, [R168+0xc800] ;  /* 0x00c80000a814783b */ /* 0x000ea20000004200 */
[----:B------:R3:W5:Y:S01]  /*102f0*/  MUFU.EX2 R148, R4 ;  /* 0x0000000400947308 */ /* 0x0007620000000800 */
[----:B-1----:R-:W-:-:S05]  /*10300*/  FFMA.FTZ R2, R119, R0, -R5 ;  /* 0x0000000077027223 */ /* 0x002fca0000010805 */
[C---:B------:R-:W-:Y:S01]  /*10310*/  HMMA.16816.F32 R28, R8.reuse, R16, R24 ;  /* 0x00000010081c723c */ /* 0x040fe20000001818 */
[----:B------:R-:W1:Y:S01]  /*10320*/  LDSM.16.MT88.4 R24, [R88+0xc800] ;  /* 0x00c800005818783b */ /* 0x000e620000004200 */
[----:B------:R5:W-:Y:S01]  /*10330*/  MUFU.EX2 R149, R2 ;  /* 0x0000000200957308 */ /* 0x000be20000000800 */
[-C--:B------:R-:W-:Y:S01]  /*10340*/  FFMA.FTZ R6, R174, R0.reuse, -R3 ;  /* 0x00000000ae067223 */ /* 0x080fe20000010803 */
[----:B------:R-:W-:Y:S02]  /*10350*/  IMAD.MOV.U32 R174, RZ, RZ, R38 ;  /* 0x000000ffffae7224 */ /* 0x000fe400078e0026 */
[-C--:B---3--:R-:W-:Y:S01]  /*10360*/  FFMA.FTZ R4, R116, R0.reuse, -R5 ;  /* 0x0000000074047223 */ /* 0x088fe20000010805 */
[-CC-:B-----5:R-:W-:Y:S01]  /*10370*/  FFMA.FTZ R2, R173, R0.reuse, -R3.reuse ;  /* 0x00000000ad027223 */ /* 0x1a0fe20000010803 */
[----:B------:R-:W-:Y:S02]  /*10380*/  IMAD.MOV.U32 R173, RZ, RZ, R150 ;  /* 0x000000ffffad7224 */ /* 0x000fe400078e0096 */
[----:B------:R3:W5:Y:S04]  /*10390*/  MUFU.EX2 R150, R4 ;  /* 0x0000000400967308 */ /* 0x0007680000000800 */
[----:B------:R4:W-:Y:S01]  /*103a0*/  MUFU.EX2 R38, R2 ;  /* 0x0000000200267308 */ /* 0x0009e20000000800 */
[----:B------:R-:W-:Y:S01]  /*103b0*/  HMMA.16816.F32 R80, R8, R18, R32 ;  /* 0x000000120850723c */ /* 0x000fe20000001820 */
[----:B------:R-:W-:Y:S02]  /*103c0*/  LDSM.16.MT88.4 R16, [R107+0x2800] ;  /* 0x002800006b10783b */ /* 0x000fe40000004200 */
[----:B------:R-:W2:Y:S02]  /*103d0*/  MUFU.EX2 R145, R6 ;  /* 0x0000000600917308 */ /* 0x000ea40000000800 */
[----:B------:R-:W-:Y:S01]  /*103e0*/  LDSM.16.MT88.4 R32, [R88+0xd000] ;  /* 0x00d000005820783b */ /* 0x000fe20000004200 */
[-CC-:B---3--:R-:W-:Y:S01]  /*103f0*/  FFMA.FTZ R4, R172, R0.reuse, -R3.reuse ;  /* 0x00000000ac047223 */ /* 0x188fe20000010803 */
[----:B----4-:R-:W-:-:S03]  /*10400*/  FFMA.FTZ R2, R132, R0, -R3 ;  /* 0x0000000084027223 */ /* 0x010fc60000010803 */
[----:B------:R-:W-:Y:S01]  /*10410*/  MUFU.EX2 R147, R4 ;  /* 0x0000000400937308 */ /* 0x000fe20000000800 */
[C---:B------:R-:W-:Y:S01]  /*10420*/  HMMA.16816.F32 R76, R8.reuse, R68, R52 ;  /* 0x00000044084c723c */ /* 0x040fe20000001834 */
[----:B------:R-:W3:Y:S02]  /*10430*/  LDSM.16.MT88.4 R52, [R36+0x2800] ;  /* 0x002800002434783b */ /* 0x000ee40000004200 */
[----:B------:R4:W1:Y:S05]  /*10440*/  MUFU.EX2 R146, R2 ;  /* 0x0000000200927308 */ /* 0x00086a0000000800 */
[C---:B------:R-:W-:Y:S08]  /*10450*/  HMMA.16816.F32 R72, R8.reuse, R70, R72 ;  /* 0x000000460848723c */ /* 0x040ff00000001848 */
[----:B------:R-:W-:Y:S01]  /*10460*/  HMMA.16816.F32 R60, R8, R40, R56 ;  /* 0x00000028083c723c */ /* 0x000fe20000001838 */
[-CC-:B----4-:R-:W-:Y:S01]  /*10470*/  FFMA.FTZ R2, R170, R0.reuse, -R5.reuse ;  /* 0x00000000aa027223 */ /* 0x190fe20000010805 */
[----:B------:R-:W-:-:S06]  /*10480*/  FFMA.FTZ R4, R169, R0, -R5 ;  /* 0x00000000a9047223 */ /* 0x000fcc0000010805 */
[----:B------:R-:W-:Y:S01]  /*10490*/  HMMA.16816.F32 R12, R8, R42, R12 ;  /* 0x0000002a080c723c */ /* 0x000fe2000000180c */
[----:B------:R-:W-:Y:S01]  /*104a0*/  F2FP.F16.F32.PACK_AB R8, R148, R39 ;  /* 0x000000279408723e */ /* 0x000fe200000000ff */
[----:B------:R4:W-:Y:S01]  /*104b0*/  MUFU.EX2 R141, R2 ;  /* 0x00000002008d7308 */ /* 0x0009e20000000800 */
[----:B-----5:R-:W-:Y:S01]  /*104c0*/  F2FP.F16.F32.PACK_AB R10, R150, R149 ;  /* 0x00000095960a723e */ /* 0x020fe200000000ff */
[----:B------:R-:W-:Y:S01]  /*104d0*/  FFMA.FTZ R6, R180, R0, -R3 ;  /* 0x00000000b4067223 */ /* 0x000fe20000010803 */
[----:B--2---:R-:W-:Y:S01]  /*104e0*/  F2FP.F16.F32.PACK_AB R9, R145, R38 ;  /* 0x000000269109723e */ /* 0x004fe200000000ff */
[----:B------:R-:W-:Y:S01]  /*104f0*/  LDSM.16.MT88.4 R68, [R36+0x3000] ;  /* 0x003000002444783b */ /* 0x000fe20000004200 */
[----:B-1----:R-:W-:Y:S01]  /*10500*/  F2FP.F16.F32.PACK_AB R11, R146, R147 ;  /* 0x00000093920b723e */ /* 0x002fe200000000ff */
[----:B------:R1:W2:Y:S01]  /*10510*/  MUFU.EX2 R142, R4 ;  /* 0x00000004008e7308 */ /* 0x0002a20000000800 */
[----:B----4-:R-:W-:-:S05]  /*10520*/  FFMA.FTZ R2, R128, R0, -R5 ;  /* 0x0000000080027223 */ /* 0x010fca0000010805 */
[----:B------:R-:W-:Y:S01]  /*10530*/  HMMA.16816.F32 R56, R8, R20, R48 ;  /* 0x000000140838723c */ /* 0x000fe20000001830 */
[----:B------:R4:W-:Y:S01]  /*10540*/  MUFU.EX2 R143, R2 ;  /* 0x00000002008f7308 */ /* 0x0009e20000000800 */
[----:B-1----:R-:W-:-:S06]  /*10550*/  FFMA.FTZ R4, R129, R0, -R5 ;  /* 0x0000000081047223 */ /* 0x002fcc0000010805 */
[----:B------:R-:W-:Y:S01]  /*10560*/  HMMA.16816.F32 R48, R8, R22, R44 ;  /* 0x000000160830723c */ /* 0x000fe2000000182c */
[----:B------:R-:W1:Y:S01]  /*10570*/  LDSM.16.MT88.4 R20, [R168+0xd000] ;  /* 0x00d00000a814783b */ /* 0x000e620000004200 */
[----:B------:R5:W2:Y:S01]  /*10580*/  MUFU.EX2 R144, R4 ;  /* 0x0000000400907308 */ /* 0x000aa20000000800 */
[----:B----4-:R-:W-:-:S04]  /*10590*/  FFMA.FTZ R2, R181, R0, -R3 ;  /* 0x00000000b5027223 */ /* 0x010fc80000010803 */
[----:B------:R4:W-:Y:S01]  /*105a0*/  MUFU.EX2 R138, R2 ;  /* 0x00000002008a7308 */ /* 0x0009e20000000800 */
[----:B-----5:R-:W-:-:S03]  /*105b0*/  FFMA.FTZ R4, R130, R0, -R3 ;  /* 0x0000000082047223 */ /* 0x020fc60000010803 */
[----:B------:R-:W5:Y:S01]  /*105c0*/  MUFU.EX2 R137, R6 ;  /* 0x0000000600897308 */ /* 0x000f620000000800 */
[----:B------:R-:W-:Y:S03]  /*105d0*/  HMMA.16816.F32 R28, R8, R24, R28 ;  /* 0x00000018081c723c */ /* 0x000fe6000000181c */
[----:B------:R-:W-:Y:S01]  /*105e0*/  MUFU.EX2 R140, R4 ;  /* 0x00000004008c7308 */ /* 0x000fe20000000800 */
[----:B----4-:R-:W-:-:S04]  /*105f0*/  FFMA.FTZ R2, R131, R0, -R3 ;  /* 0x0000000083027223 */ /* 0x010fc80000010803 */
[C---:B------:R-:W-:Y:S01]  /*10600*/  HMMA.16816.F32 R40, R8.reuse, R26, R80 ;  /* 0x0000001a0828723c */ /* 0x040fe20000001850 */
[----:B------:R-:W4:Y:S07]  /*10610*/  MUFU.EX2 R139, R2 ;  /* 0x00000002008b7308 */ /* 0x000f2e0000000800 */
[----:B---3--:R-:W-:Y:S01]  /*10620*/  HMMA.16816.F32 R44, R8, R52, R76 ;  /* 0x00000034082c723c */ /* 0x008fe2000000184c */
[----:B------:R-:W-:-:S07]  /*10630*/  IMAD.MOV.U32 R172, RZ, RZ, R87 ;  /* 0x000000ffffac7224 */ /* 0x000fce00078e0057 */
[----:B------:R-:W-:Y:S01]  /*10640*/  HMMA.16816.F32 R72, R8, R54, R72 ;  /* 0x000000360848723c */ /* 0x000fe20000001848 */
[----:B------:R-:W-:-:S07]  /*10650*/  IMAD.MOV.U32 R170, RZ, RZ, R85 ;  /* 0x000000ffffaa7224 */ /* 0x000fce00078e0055 */
[----:B------:R-:W-:Y:S01]  /*10660*/  HMMA.16816.F32 R60, R8, R16, R60 ;  /* 0x00000010083c723c */ /* 0x000fe2000000183c */
[----:B------:R-:W-:-:S07]  /*10670*/  IMAD.MOV.U32 R169, RZ, RZ, R86 ;  /* 0x000000ffffa97224 */ /* 0x000fce00078e0056 */
[----:B------:R-:W-:Y:S01]  /*10680*/  HMMA.16816.F32 R12, R8, R18, R12 ;  /* 0x00000012080c723c */ /* 0x000fe2000000180c */
[----:B------:R-:W3:Y:S01]  /*10690*/  LDSM.16.MT88.4 R16, [R107+0x3000] ;  /* 0x003000006b10783b */ /* 0x000ee20000004200 */
[----:B--2---:R-:W-:Y:S02]  /*106a0*/  F2FP.F16.F32.PACK_AB R8, R142, R141 ;  /* 0x0000008d8e08723e */ /* 0x004fe400000000ff */
[----:B------:R-:W-:Y:S02]  /*106b0*/  F2FP.F16.F32.PACK_AB R10, R144, R143 ;  /* 0x0000008f900a723e */ /* 0x000fe400000000ff */
[----:B-----5:R-:W-:Y:S02]  /*106c0*/  F2FP.F16.F32.PACK_AB R9, R137, R138 ;  /* 0x0000008a8909723e */ /* 0x020fe400000000ff */
[----:B----4-:R-:W-:Y:S01]  /*106d0*/  F2FP.F16.F32.PACK_AB R11, R139, R140 ;  /* 0x0000008c8b0b723e */ /* 0x010fe200000000ff */
[----:B------:R-:W-:Y:S02]  /*106e0*/  IMAD.MOV.U32 R181, RZ, RZ, R84 ;  /* 0x000000ffffb57224 */ /* 0x000fe400078e0054 */
[----:B------:R-:W-:-:S04]  /*106f0*/  FFMA.FTZ R2, R188, R0, -R5 ;  /* 0x00000000bc027223 */ /* 0x000fc80000010805 */
[----:B------:R-:W-:Y:S01]  /*10700*/  HMMA.16816.F32 R24, R8, R32, R28 ;  /* 0x000000200818723c */ /* 0x000fe2000000181c */
[----:B------:R2:W-:Y:S01]  /*10710*/  MUFU.EX2 R130, R2 ;  /* 0x0000000200827308 */ /* 0x0005e20000000800 */
[----:B------:R-:W-:-:S06]  /*10720*/  FFMA.FTZ R4, R187, R0, -R5 ;  /* 0x00000000bb047223 */ /* 0x000fcc0000010805 */
[C---:B------:R-:W-:Y:S01]  /*10730*/  HMMA.16816.F32 R84, R8.reuse, R34, R40 ;  /* 0x000000220854723c */ /* 0x040fe20000001828 */
[----:B------:R-:W4:Y:S01]  /*10740*/  LDSM.16.MT88.4 R32, [R88+0xd800] ;  /* 0x00d800005820783b */ /* 0x000f220000004200 */
[----:B------:R5:W3:Y:S01]  /*10750*/  MUFU.EX2 R132, R4 ;  /* 0x0000000400847308 */ /* 0x000ae20000000800 */
[----:B------:R-:W-:Y:S02]  /*10760*/  IMAD.MOV.U32 R66, RZ, RZ, R126 ;  /* 0x000000ffff427224 */ /* 0x000fe400078e007e */
[----:B------:R-:W-:Y:S01]  /*10770*/  LDSM.16.MT88.4 R40, [R107+0x3800] ;  /* 0x003800006b28783b */ /* 0x000fe20000004200 */
[-CC-:B--2---:R-:W-:Y:S02]  /*10780*/  FFMA.FTZ R2, R191, R0.reuse, -R5.reuse ;  /* 0x00000000bf027223 */ /* 0x184fe40000010805 */
[----:B-1----:R-:W-:Y:S01]  /*10790*/  HMMA.16816.F32 R52, R8, R22, R48 ;  /* 0x000000160834723c */ /* 0x002fe20000001830 */
[----:B------:R-:W1:Y:S01]  /*107a0*/  LDSM.16.MT88.4 R48, [R36+0x3800] ;  /* 0x003800002430783b */ /* 0x000e620000004200 */
[----:B------:R2:W-:Y:S01]  /*107b0*/  MUFU.EX2 R136, R2 ;  /* 0x0000000200887308 */ /* 0x0005e20000000800 */
[-C--:B-----5:R-:W-:Y:S01]  /*107c0*/  FFMA.FTZ R4, R186, R0.reuse, -R5 ;  /* 0x00000000ba047223 */ /* 0x0a0fe20000010805 */
[----:B------:R-:W-:-:S03]  /*107d0*/  FFMA.FTZ R6, R201, R0, -R3 ;  /* 0x00000000c9067223 */ /* 0x000fc60000010803 */
[----:B------:R5:W4:Y:S01]  /*107e0*/  MUFU.EX2 R131, R4 ;  /* 0x0000000400837308 */ /* 0x000b220000000800 */
[----:B--2---:R-:W-:-:S04]  /*107f0*/  FFMA.FTZ R2, R200, R0, -R3 ;  /* 0x00000000c8027223 */ /* 0x004fc80000010803 */
[----:B------:R2:W-:Y:S01]  /*10800*/  MUFU.EX2 R126, R2 ;  /* 0x00000002007e7308 */ /* 0x0005e20000000800 */
[----:B------:R-:W-:Y:S01]  /*10810*/  HMMA.16816.F32 R56, R8, R20, R56 ;  /* 0x000000140838723c */ /* 0x000fe20000001838 */
[----:B------:R-:W1:Y:S01]  /*10820*/  LDSM.16.MT88.4 R20, [R168+0xd800] ;  /* 0x00d80000a814783b */ /* 0x000e620000004200 */
[-C--:B-----5:R-:W-:Y:S01]  /*10830*/  FFMA.FTZ R4, R196, R0.reuse, -R3 ;  /* 0x00000000c4047223 */ /* 0x0a0fe20000010803 */
[----:B------:R-:W-:Y:S01]  /*10840*/  IMAD.MOV.U32 R196, RZ, RZ, R127 ;  /* 0x000000ffffc47224 */ /* 0x000fe200078e007f */
[----:B------:R-:W5:Y:S01]  /*10850*/  MUFU.EX2 R128, R6 ;  /* 0x0000000600807308 */ /* 0x000f620000000800 */
[----:B--2---:R-:W-:-:S03]  /*10860*/  FFMA.FTZ R2, R195, R0, -R3 ;  /* 0x00000000c3027223 */ /* 0x004fc60000010803 */
[----:B------:R2:W-:Y:S04]  /*10870*/  MUFU.EX2 R129, R4 ;  /* 0x0000000400817308 */ /* 0x0005e80000000800 */
[----:B------:R4:W5:Y:S01]  /*10880*/  MUFU.EX2 R127, R2 ;  /* 0x00000002007f7308 */ /* 0x0009620000000800 */
[C---:B------:R-:W-:Y:S08]  /*10890*/  HMMA.16816.F32 R80, R8.reuse, R68, R44 ;  /* 0x000000440850723c */ /* 0x040ff0000000182c */
[----:B------:R-:W-:Y:S01]  /*108a0*/  HMMA.16816.F32 R76, R8, R70, R72 ;  /* 0x00000046084c723c */ /* 0x000fe20000001848 */
[----:B------:R-:W-:-:S02]  /*108b0*/  IMAD.MOV.U32 R201, RZ, RZ, R122 ;  /* 0x000000ffffc97224 */ /* 0x000fc400078e007a */
[----:B--2---:R-:W-:Y:S01]  /*108c0*/  FFMA.FTZ R4, R203, R0, -R5 ;  /* 0x00000000cb047223 */ /* 0x004fe20000010805 */
[----:B------:R-:W-:Y:S01]  /*108d0*/  IMAD.MOV.U32 R200, RZ, RZ, R123 ;  /* 0x000000ffffc87224 */ /* 0x000fe200078e007b */
[----:B------:R-:W-:Y:S03]  /*108e0*/  LDSM.16.MT88.4 R72, [R36+0x4000] ;  /* 0x004000002448783b */ /* 0x000fe60000004200 */
[C---:B---3--:R-:W-:Y:S08]  /*108f0*/  HMMA.16816.F32 R68, R8.reuse, R16, R60 ;  /* 0x000000100844723c */ /* 0x048ff0000000183c */
[----:B------:R-:W-:Y:S01]  /*10900*/  HMMA.16816.F32 R44, R8, R18, R12 ;  /* 0x00000012082c723c */ /* 0x000fe2000000180c */
[----:B------:R-:W-:Y:S01]  /*10910*/  F2FP.F16.F32.PACK_AB R8, R132, R130 ;  /* 0x000000828408723e */ /* 0x000fe200000000ff */
[----:B----4-:R-:W-:Y:S01]  /*10920*/  FFMA.FTZ R2, R204, R0, -R5 ;  /* 0x00000000cc027223 */ /* 0x010fe20000010805 */
[----:B------:R-:W-:Y:S01]  /*10930*/  F2FP.F16.F32.PACK_AB R10, R131, R136 ;  /* 0x00000088830a723e */ /* 0x000fe200000000ff */
[----:B------:R-:W-:Y:S01]  /*10940*/  LDSM.16.MT88.4 R12, [R88+0xe000] ;  /* 0x00e00000580c783b */ /* 0x000fe20000004200 */
[----:B-----5:R-:W-:-:S02]  /*10950*/  F2FP.F16.F32.PACK_AB R9, R128, R126 ;  /* 0x0000007e8009723e */ /* 0x020fc400000000ff */
[----:B------:R-:W-:Y:S01]  /*10960*/  F2FP.F16.F32.PACK_AB R11, R127, R129 ;  /* 0x000000817f0b723e */ /* 0x000fe200000000ff */
[----:B------:R2:W-:Y:S06]  /*10970*/  MUFU.EX2 R122, R2 ;  /* 0x00000002007a7308 */ /* 0x0005ec0000000800 */
[----:B------:R-:W-:Y:S01]  /*10980*/  HMMA.16816.F32 R28, R8, R32, R24 ;  /* 0x00000020081c723c */ /* 0x000fe20000001818 */
[----:B------:R-:W3:Y:S01]  /*10990*/  LDSM.16.MT88.4 R24, [R168+0xe000] ;  /* 0x00e00000a818783b */ /* 0x000ee20000004200 */
[----:B------:R4:W5:Y:S01]  /*109a0*/  MUFU.EX2 R123, R4 ;  /* 0x00000004007b7308 */ /* 0x0009620000000800 */
[----:B--2---:R-:W-:-:S05]  /*109b0*/  FFMA.FTZ R2, R124, R0, -R5 ;  /* 0x000000007c027223 */ /* 0x004fca0000010805 */
[----:B-1----:R-:W-:Y:S01]  /*109c0*/  HMMA.16816.F32 R16, R8, R48, R80 ;  /* 0x000000300810723c */ /* 0x002fe20000001850 */
[----:B------:R1:W-:Y:S01]  /*109d0*/  MUFU.EX2 R124, R2 ;  /* 0x00000002007c7308 */ /* 0x0003e20000000800 */
[----:B----4-:R-:W-:-:S06]  /*109e0*/  FFMA.FTZ R4, R125, R0, -R5 ;  /* 0x000000007d047223 */ /* 0x010fcc0000010805 */
[----:B------:R-:W-:Y:S01]  /*109f0*/  HMMA.16816.F32 R76, R8, R50, R76 ;  /* 0x00000032084c723c */ /* 0x000fe2000000184c */
[-CC-:B------:R-:W-:Y:S01]  /*10a00*/  FFMA.FTZ R6, R209, R0.reuse, -R3.reuse ;  /* 0x00000000d1067223 */ /* 0x180fe20000010803 */
[----:B------:R2:W4:Y:S01]  /*10a10*/  MUFU.EX2 R125, R4 ;  /* 0x00000004007d7308 */ /* 0x0005220000000800 */
[----:B-1----:R-:W-:-:S05]  /*10a20*/  FFMA.FTZ R2, R211, R0, -R3 ;  /* 0x00000000d3027223 */ /* 0x002fca0000010803 */
[C---:B------:R-:W-:Y:S01]  /*10a30*/  HMMA.16816.F32 R48, R8.reuse, R40, R68 ;  /* 0x000000280830723c */ /* 0x040fe20000001844 */
[----:B------:R1:W-:Y:S07]  /*10a40*/  MUFU.EX2 R118, R2 ;  /* 0x0000000200767308 */ /* 0x0003ee0000000800 */
[----:B------:R-:W-:Y:S01]  /*10a50*/  HMMA.16816.F32 R44, R8, R42, R44 ;  /* 0x0000002a082c723c */ /* 0x000fe2000000182c */
[----:B------:R-:W3:Y:S01]  /*10a60*/  LDSM.16.MT88.4 R40, [R107+0x4000] ;  /* 0x004000006b28783b */ /* 0x000ee20000004200 */
[-CC-:B--2---:R-:W-:Y:S01]  /*10a70*/  FFMA.FTZ R4, R208, R0.reuse, -R3.reuse ;  /* 0x00000000d0047223 */ /* 0x184fe20000010803 */
[----:B------:R-:W2:Y:S01]  /*10a80*/  MUFU.EX2 R117, R6 ;  /* 0x0000000600757308 */ /* 0x000ea20000000800 */
[----:B-1----:R-:W-:-:S04]  /*10a90*/  FFMA.FTZ R2, R210, R0, -R3 ;  /* 0x00000000d2027223 */ /* 0x002fc80000010803 */
[C---:B------:R-:W-:Y:S01]  /*10aa0*/  HMMA.16816.F32 R60, R8.reuse, R20, R56 ;  /* 0x00000014083c723c */ /* 0x040fe20000001838 */
[----:B------:R-:W-:Y:S04]  /*10ab0*/  MUFU.EX2 R119, R4 ;  /* 0x0000000400777308 */ /* 0x000fe80000000800 */
[----:B------:R1:W2:Y:S03]  /*10ac0*/  MUFU.EX2 R116, R2 ;  /* 0x0000000200747308 */ /* 0x0002a60000000800 */
[C---:B------:R-:W-:Y:S08]  /*10ad0*/  HMMA.16816.F32 R56, R8.reuse, R22, R52 ;  /* 0x000000160838723c */ /* 0x040ff00000001834 */
[----:B------:R-:W-:Y:S01]  /*10ae0*/  HMMA.16816.F32 R20, R8, R34, R84 ;  /* 0x000000220814723c */ /* 0x000fe20000001854 */
[----:B------:R-:W3:Y:S01]  /*10af0*/  LDSM.16.MT88.4 R32, [R168+0xe800] ;  /* 0x00e80000a820783b */ /* 0x000ee20000004200 */
[-CC-:B-1----:R-:W-:Y:S01]  /*10b00*/  FFMA.FTZ R2, R213, R0.reuse, -R5.reuse ;  /* 0x00000000d5027223 */ /* 0x182fe20000010805 */
[----:B------:R-:W-:-:S03]  /*10b10*/  FFMA.FTZ R4, R212, R0, -R5 ;  /* 0x00000000d4047223 */ /* 0x000fc60000010805 */
[----:B------:R1:W-:Y:S01]  /*10b20*/  MUFU.EX2 R110, R2 ;  /* 0x00000002006e7308 */ /* 0x0003e20000000800 */
[----:B------:R-:W-:Y:S02]  /*10b30*/  IMAD.MOV.U32 R191, RZ, RZ, R115 ;  /* 0x000000ffffbf7224 */ /* 0x000fe400078e0073 */
[----:B------:R-:W-:Y:S02]  /*10b40*/  IMAD.MOV.U32 R186, RZ, RZ, R113 ;  /* 0x000000ffffba7224 */ /* 0x000fe400078e0071 */
[----:B------:R2:W3:Y:S01]  /*10b50*/  MUFU.EX2 R113, R4 ;  /* 0x0000000400717308 */ /* 0x0004e20000000800 */
[----:B-----5:R-:W-:Y:S01]  /*10b60*/  F2FP.F16.F32.PACK_AB R8, R123, R122 ;  /* 0x0000007a7b08723e */ /* 0x020fe200000000ff */
[----:B-1----:R-:W-:Y:S01]  /*10b70*/  FFMA.FTZ R2, R114, R0, -R5 ;  /* 0x0000000072027223 */ /* 0x002fe20000010805 */
[----:B----4-:R-:W-:-:S03]  /*10b80*/  F2FP.F16.F32.PACK_AB R10, R125, R124 ;  /* 0x0000007c7d0a723e */ /* 0x010fc600000000ff */
[----:B------:R1:W-:Y:S01]  /*10b90*/  MUFU.EX2 R115, R2 ;  /* 0x0000000200737308 */ /* 0x0003e20000000800 */
[----:B--2---:R-:W-:Y:S01]  /*10ba0*/  FFMA.FTZ R4, R112, R0, -R5 ;  /* 0x0000000070047223 */ /* 0x004fe20000010805 */
[----:B------:R-:W-:Y:S02]  /*10bb0*/  F2FP.F16.F32.PACK_AB R9, R117, R118 ;  /* 0x000000767509723e */ /* 0x000fe400000000ff */
[----:B------:R-:W-:Y:S01]  /*10bc0*/  F2FP.F16.F32.PACK_AB R11, R116, R119 ;  /* 0x00000077740b723e */ /* 0x000fe200000000ff */
[----:B------:R2:W4:Y:S01]  /*10bd0*/  MUFU.EX2 R114, R4 ;  /* 0x0000000400727308 */ /* 0x0005220000000800 */
[-CC-:B------:R-:W-:Y:S01]  /*10be0*/  FFMA.FTZ R6, R217, R0.reuse, -R3.reuse ;  /* 0x00000000d9067223 */ /* 0x180fe20000010803 */
[----:B-1----:R-:W-:-:S04]  /*10bf0*/  FFMA.FTZ R2, R216, R0, -R3 ;  /* 0x00000000d8027223 */ /* 0x002fc80000010803 */
[----:B------:R1:W-:Y:S01]  /*10c00*/  MUFU.EX2 R108, R2 ;  /* 0x00000002006c7308 */ /* 0x0003e20000000800 */
[-CC-:B--2---:R-:W-:Y:S01]  /*10c10*/  FFMA.FTZ R4, R215, R0.reuse, -R3.reuse ;  /* 0x00000000d7047223 */ /* 0x184fe20000010803 */
[C---:B---3--:R-:W-:Y:S02]  /*10c20*/  HMMA.16816.F32 R52, R8.reuse, R24, R60 ;  /* 0x000000180834723c */ /* 0x048fe4000000183c */
[----:B------:R-:W2:Y:S04]  /*10c30*/  MUFU.EX2 R109, R6 ;  /* 0x00000006006d7308 */ /* 0x000ea80000000800 */
[----:B------:R-:W-:Y:S01]  /*10c40*/  MUFU.EX2 R111, R4 ;  /* 0x00000004006f7308 */ /* 0x000fe20000000800 */
[-C--:B-1----:R-:W-:Y:S01]  /*10c50*/  FFMA.FTZ R2, R214, R0.reuse, -R3 ;  /* 0x00000000d6027223 */ /* 0x082fe20000010803 */
[C---:B------:R-:W-:Y:S01]  /*10c60*/  HMMA.16816.F32 R60, R8.reuse, R26, R56 ;  /* 0x0000001a083c723c */ /* 0x040fe20000001838 */
[----:B------:R-:W-:Y:S02]  /*10c70*/  LDSM.16.MT88.4 R24, [R36+0x4800] ;  /* 0x004800002418783b */ /* 0x000fe40000004200 */
[----:B------:R1:W3:Y:S05]  /*10c80*/  MUFU.EX2 R112, R2 ;  /* 0x0000000200707308 */ /* 0x0002ea0000000800 */
[C---:B------:R-:W-:Y:S01]  /*10c90*/  HMMA.16816.F32 R84, R8.reuse, R14, R20 ;  /* 0x0000000e0854723c */ /* 0x040fe20000001814 */
[----:B------:R-:W5:Y:S07]  /*10ca0*/  LDSM.16.MT88.4 R20, [R88+0xe800] ;  /* 0x00e800005814783b */ /* 0x000f6e0000004200 */
[C---:B------:R-:W-:Y:S08]  /*10cb0*/  HMMA.16816.F32 R56, R8.reuse, R12, R28 ;  /* 0x0000000c0838723c */ /* 0x040ff0000000181c */
[C---:B------:R-:W-:Y:S01]  /*10cc0*/  HMMA.16816.F32 R80, R8.reuse, R72, R16 ;  /* 0x000000480850723c */ /* 0x040fe20000001810 */
[----:B------:R-:W5:Y:S07]  /*10cd0*/  LDSM.16.MT88.4 R16, [R107+0x4800] ;  /* 0x004800006b10783b */ /* 0x000f6e0000004200 */
[----:B------:R-:W-:Y:S01]  /*10ce0*/  HMMA.16816.F32 R68, R8, R74, R76 ;  /* 0x0000004a0844723c */ /* 0x000fe2000000184c */
[-CC-:B-1----:R-:W-:Y:S01]  /*10cf0*/  FFMA.FTZ R2, R102, R0.reuse, -R5.reuse ;  /* 0x0000000066027223 */ /* 0x182fe20000010805 */
[-C--:B------:R-:W-:Y:S01]  /*10d00*/  FFMA.FTZ R4, R100, R0.reuse, -R5 ;  /* 0x0000000064047223 */ /* 0x080fe20000010805 */
[----:B------:R-:W-:Y:S01]  /*10d10*/  FFMA.FTZ R6, R101, R0, -R3 ;  /* 0x0000000065067223 */ /* 0x000fe20000010803 */
[----:B------:R-:W-:-:S04]  /*10d20*/  IMAD.MOV.U32 R188, RZ, RZ, R99 ;  /* 0x000000ffffbc7224 */ /* 0x000fc800078e0063 */
[C---:B------:R-:W-:Y:S08]  /*10d30*/  HMMA.16816.F32 R28, R8.reuse, R40, R48 ;  /* 0x00000028081c723c */ /* 0x040ff00000001830 */
[----:B------:R-:W-:Y:S01]  /*10d40*/  HMMA.16816.F32 R12, R8, R42, R44 ;  /* 0x0000002a080c723c */ /* 0x000fe2000000182c */
[----:B------:R-:W-:Y:S01]  /*10d50*/  F2FP.F16.F32.PACK_AB R8, R113, R110 ;  /* 0x0000006e7108723e */ /* 0x000fe200000000ff */
[----:B------:R-:W-:Y:S01]  /*10d60*/  IMAD.MOV.U32 R187, RZ, RZ, R103 ;  /* 0x000000ffffbb7224 */ /* 0x000fe200078e0067 */
[----:B----4-:R-:W-:Y:S01]  /*10d70*/  F2FP.F16.F32.PACK_AB R10, R114, R115 ;  /* 0x00000073720a723e */ /* 0x010fe200000000ff */
[----:B------:R-:W-:Y:S01]  /*10d80*/  LDSM.16.MT88.4 R76, [R36+0x5000] ;  /* 0x00500000244c783b */ /* 0x000fe20000004200 */
[----:B--2---:R-:W-:-:S02]  /*10d90*/  F2FP.F16.F32.PACK_AB R9, R109, R108 ;  /* 0x0000006c6d09723e */ /* 0x004fc400000000ff */
[----:B---3--:R-:W-:Y:S01]  /*10da0*/  F2FP.F16.F32.PACK_AB R11, R112, R111 ;  /* 0x0000006f700b723e */ /* 0x008fe200000000ff */
[----:B------:R1:W-:Y:S06]  /*10db0*/  MUFU.EX2 R102, R2 ;  /* 0x0000000200667308 */ /* 0x0003ec0000000800 */
[C---:B------:R-:W-:Y:S01]  /*10dc0*/  HMMA.16816.F32 R40, R8.reuse, R32, R52 ;  /* 0x000000200828723c */ /* 0x040fe20000001834 */
[----:B------:R-:W-:Y:S07]  /*10dd0*/  LDSM.16.MT88.4 R52, [R88+0xf000] ;  /* 0x00f000005834783b */ /* 0x000fee0000004200 */
        /* <DEDUP_REMOVED lines=9> */
[----:B-----5:R-:W-:Y:S03]  /*10e70*/  HMMA.16816.F32 R48, R8, R20, R56 ;  /* 0x000000140830723c */ /* 0x020fe60000001838 */
[----:B------:R-:W5:Y:S01]  /*10e80*/  MUFU.EX2 R99, R6 ;  /* 0x0000000600637308 */ /* 0x000f620000000800 */
[-CC-:B-1----:R-:W-:Y:S01]  /*10e90*/  FFMA.FTZ R4, R98, R0.reuse, -R3.reuse ;  /* 0x0000000062047223 */ /* 0x182fe20000010803 */
[----:B---3--:R-:W-:-:S03]  /*10ea0*/  FFMA.FTZ R2, R92, R0, -R3 ;  /* 0x000000005c027223 */ /* 0x008fc60000010803 */
[----:B------:R-:W-:Y:S01]  /*10eb0*/  MUFU.EX2 R103, R4 ;  /* 0x0000000400677308 */ /* 0x000fe20000000800 */
[C---:B------:R-:W-:Y:S03]  /*10ec0*/  HMMA.16816.F32 R20, R8.reuse, R22, R84 ;  /* 0x000000160814723c */ /* 0x040fe60000001854 */
[----:B------:R1:W3:Y:S05]  /*10ed0*/  MUFU.EX2 R101, R2 ;  /* 0x0000000200657308 */ /* 0x0002ea0000000800 */
[C---:B------:R-:W-:Y:S08]  /*10ee0*/  HMMA.16816.F32 R60, R8.reuse, R24, R80 ;  /* 0x00000018083c723c */ /* 0x040ff00000001850 */
[----:B------:R-:W-:Y:S01]  /*10ef0*/  HMMA.16816.F32 R68, R8, R26, R68 ;  /* 0x0000001a0844723c */ /* 0x000fe20000001844 */
[----:B-1----:R-:W-:-:S07]  /*10f00*/  FFMA.FTZ R2, R94, R0, -R5 ;  /* 0x000000005e027223 */ /* 0x002fce0000010805 */
[C---:B------:R-:W-:Y:S08]  /*10f10*/  HMMA.16816.F32 R56, R8.reuse, R16, R28 ;  /* 0x000000100838723c */ /* 0x040ff0000000181c */
[----:B------:R-:W-:Y:S01]  /*10f20*/  HMMA.16816.F32 R12, R8, R18, R12 ;  /* 0x00000012080c723c */ /* 0x000fe2000000180c */
[----:B------:R-:W1:Y:S01]  /*10f30*/  LDSM.16.MT88.4 R16, [R107+0x5000] ;  /* 0x005000006b10783b */ /* 0x000e620000004200 */
[----:B------:R-:W-:-:S02]  /*10f40*/  F2FP.F16.F32.PACK_AB R8, R105, R102 ;  /* 0x000000666908723e */ /* 0x000fc400000000ff */
[----:B----4-:R-:W-:Y:S02]  /*10f50*/  F2FP.F16.F32.PACK_AB R10, R106, R104 ;  /* 0x000000686a0a723e */ /* 0x010fe400000000ff */
[----:B-----5:R-:W-:Y:S02]  /*10f60*/  F2FP.F16.F32.PACK_AB R9, R99, R100 ;  /* 0x000000646309723e */ /* 0x020fe400000000ff */
[----:B---3--:R-:W-:Y:S01]  /*10f70*/  F2FP.F16.F32.PACK_AB R11, R101, R103 ;  /* 0x00000067650b723e */ /* 0x008fe200000000ff */
[----:B------:R3:W-:Y:S06]  /*10f80*/  MUFU.EX2 R92, R2 ;  /* 0x00000002005c7308 */ /* 0x0007ec0000000800 */
[----:B--2---:R-:W-:Y:S01]  /*10f90*/  HMMA.16816.F32 R24, R8, R34, R44 ;  /* 0x000000220818723c */ /* 0x004fe2000000182c */
[----:B------:R-:W-:-:S07]  /*10fa0*/  FFMA.FTZ R4, R93, R0, -R5 ;  /* 0x000000005d047223 */ /* 0x000fce0000010805 */
[C---:B------:R-:W-:Y:S01]  /*10fb0*/  HMMA.16816.F32 R44, R8.reuse, R54, R20 ;  /* 0x00000036082c723c */ /* 0x040fe20000001814 */
[----:B---3--:R-:W-:Y:S01]  /*10fc0*/  FFMA.FTZ R2, R90, R0, -R5 ;  /* 0x000000005a027223 */ /* 0x008fe20000010805 */
[----:B------:R-:W2:Y:S03]  /*10fd0*/  LDSM.16.MT88.4 R20, [R168+0xf800] ;  /* 0x00f80000a814783b */ /* 0x000ea60000004200 */
[----:B------:R3:W-:Y:S03]  /*10fe0*/  MUFU.EX2 R98, R2 ;  /* 0x0000000200627308 */ /* 0x0007e60000000800 */
[----:B------:R-:W-:Y:S01]  /*10ff0*/  HMMA.16816.F32 R28, R8, R32, R40 ;  /* 0x00000020081c723c */ /* 0x000fe20000001828 */
[----:B------:R-:W4:Y:S01]  /*11000*/  LDSM.16.MT88.4 R32, [R88+0xf800] ;  /* 0x00f800005820783b */ /* 0x000f220000004200 */
[----:B------:R-:W-:-:S06]  /*11010*/  IMAD.MOV.U32 R180, RZ, RZ, R91 ;  /* 0x000000ffffb47224 */ /* 0x000fcc00078e005b */
[----:B------:R-:W-:Y:S01]  /*11020*/  HMMA.16816.F32 R40, R8, R52, R48 ;  /* 0x000000340828723c */ /* 0x000fe20000001830 */
[----:B------:R-:W5:Y:S01]  /*11030*/  LDSM.16.MT88.4 R48, [R36+0x5800] ;  /* 0x005800002430783b */ /* 0x000f620000004200 */
[-CC-:B---3--:R-:W-:Y:S01]  /*11040*/  FFMA.FTZ R2, R229, R0.reuse, -R3.reuse ;  /* 0x00000000e5027223 */ /* 0x188fe20000010803 */
[----:B------:R3:W2:Y:S04]  /*11050*/  MUFU.EX2 R96, R4 ;  /* 0x0000000400607308 */ /* 0x0006a80000000800 */
[----:B------:R1:W-:Y:S01]  /*11060*/  MUFU.EX2 R91, R2 ;  /* 0x00000002005b7308 */ /* 0x0003e20000000800 */
[-C--:B------:R-:W-:Y:S01]  /*11070*/  FFMA.FTZ R6, R220, R0.reuse, -R3 ;  /* 0x00000000dc067223 */ /* 0x080fe20000010803 */
[-C--:B---3--:R-:W-:Y:S01]  /*11080*/  FFMA.FTZ R4, R89, R0.reuse, -R5 ;  /* 0x0000000059047223 */ /* 0x088fe20000010805 */
[----:B-1----:R-:W-:-:S03]  /*11090*/  FFMA.FTZ R2, R95, R0, -R3 ;  /* 0x000000005f027223 */ /* 0x002fc60000010803 */
[----:B------:R1:W3:Y:S04]  /*110a0*/  MUFU.EX2 R97, R4 ;  /* 0x0000000400617308 */ /* 0x0002e80000000800 */
[----:B------:R2:W-:Y:S01]  /*110b0*/  MUFU.EX2 R93, R2 ;  /* 0x00000002005d7308 */ /* 0x0005e20000000800 */
[----:B------:R-:W-:Y:S03]  /*110c0*/  HMMA.16816.F32 R72, R8, R76, R60 ;  /* 0x0000004c0848723c */ /* 0x000fe6000000183c */
[----:B------:R-:W4:Y:S01]  /*110d0*/  MUFU.EX2 R94, R6 ;  /* 0x00000006005e7308 */ /* 0x000f220000000800 */
[-C--:B-1----:R-:W-:Y:S01]  /*110e0*/  FFMA.FTZ R4, R219, R0.reuse, -R3 ;  /* 0x00000000db047223 */ /* 0x082fe20000010803 */
[----:B--2---:R-:W-:-:S03]  /*110f0*/  FFMA.FTZ R2, R234, R0, -R5 ;  /* 0x00000000ea027223 */ /* 0x004fc60000010805 */
[----:B------:R-:W1:Y:S04]  /*11100*/  MUFU.EX2 R95, R4 ;  /* 0x00000004005f7308 */ /* 0x000e680000000800 */
[----:B------:R2:W-:Y:S01]  /*11110*/  MUFU.EX2 R85, R2 ;  /* 0x0000000200557308 */ /* 0x0005e20000000800 */
[----:B------:R-:W-:Y:S01]  /*11120*/  HMMA.16816.F32 R76, R8, R78, R68 ;  /* 0x0000004e084c723c */ /* 0x000fe20000001844 */
[-CC-:B--2---:R-:W-:Y:S01]  /*11130*/  FFMA.FTZ R2, R237, R0.reuse, -R5.reuse ;  /* 0x00000000ed027223 */ /* 0x184fe20000010805 */
[----:B------:R-:W-:-:S03]  /*11140*/  FFMA.FTZ R4, R233, R0, -R5 ;  /* 0x00000000e9047223 */ /* 0x000fc60000010805 */
[----:B------:R2:W-:Y:S03]  /*11150*/  MUFU.EX2 R89, R2 ;  /* 0x0000000200597308 */ /* 0x0005e60000000800 */
[----:B------:R-:W-:Y:S01]  /*11160*/  HMMA.16816.F32 R68, R8, R16, R56 ;  /* 0x000000100844723c */ /* 0x000fe20000001838 */
[----:B------:R3:W5:Y:S01]  /*11170*/  MUFU.EX2 R87, R4 ;  /* 0x0000000400577308 */ /* 0x0007620000000800 */
[----:B--2---:R-:W-:-:S04]  /*11180*/  FFMA.FTZ R2, R241, R0, -R3 ;  /* 0x00000000f1027223 */ /* 0x004fc80000010803 */
[----:B------:R2:W-:Y:S01]  /*11190*/  MUFU.EX2 R82, R2 ;  /* 0x0000000200527308 */ /* 0x0005e20000000800 */
[----:B---3--:R-:W-:Y:S01]  /*111a0*/  FFMA.FTZ R4, R236, R0, -R5 ;  /* 0x00000000ec047223 */ /* 0x008fe20000010805 */
[----:B------:R-:W-:Y:S01]  /*111b0*/  HMMA.16816.F32 R56, R8, R18, R12 ;  /* 0x000000120838723c */ /* 0x000fe2000000180c */
[----:B------:R-:W-:Y:S01]  /*111c0*/  F2FP.F16.F32.PACK_AB R8, R96, R92 ;  /* 0x0000005c6008723e */ /* 0x000fe200000000ff */
[----:B------:R-:W3:Y:S01]  /*111d0*/  LDSM.16.MT88.4 R12, [R107+0x5800] ;  /* 0x005800006b0c783b */ /* 0x000ee20000004200 */
[----:B------:R-:W-:Y:S02]  /*111e0*/  F2FP.F16.F32.PACK_AB R10, R97, R98 ;  /* 0x00000062610a723e */ /* 0x000fe400000000ff */
[----:B----4-:R-:W-:Y:S01]  /*111f0*/  F2FP.F16.F32.PACK_AB R9, R94, R91 ;  /* 0x0000005b5e09723e */ /* 0x010fe200000000ff */
[----:B------:R4:W3:Y:S01]  /*11200*/  MUFU.EX2 R90, R4 ;  /* 0x00000004005a7308 */ /* 0x0008e20000000800 */
[----:B-1----:R-:W-:Y:S01]  /*11210*/  F2FP.F16.F32.PACK_AB R11, R93, R95 ;  /* 0x0000005f5d0b723e */ /* 0x002fe200000000ff */
[----:B------:R-:W-:Y:S01]  /*11220*/  FFMA.FTZ R7, R196, R7, R190 ;  /* 0x00000007c4077223 */ /* 0x000fe200000100be */
[-CC-:B--2---:R-:W-:Y:S01]  /*11230*/  FFMA.FTZ R2, R238, R0.reuse, -R3.reuse ;  /* 0x00000000ee027223 */ /* 0x184fe20000010803 */
[-CC-:B------:R-:W-:Y:S01]  /*11240*/  FFMA.FTZ R6, R240, R0.reuse, -R3.reuse ;  /* 0x00000000f0067223 */ /* 0x180fe20000010803 */
[----:B------:R-:W1:Y:S02]  /*11250*/  LDSM.16.MT88.4 R16, [R168+0x10000] ;  /* 0x01000000a810783b */ /* 0x000e640000004200 */
[----:B------:R2:W-:Y:S01]  /*11260*/  MUFU.EX2 R83, R2 ;  /* 0x0000000200537308 */ /* 0x0005e20000000800 */
[----:B----4-:R-:W-:Y:S01]  /*11270*/  FFMA.FTZ R4, R239, R0, -R3 ;  /* 0x00000000ef047223 */ /* 0x010fe20000010803 */
[----:B------:R-:W-:Y:S01]  /*11280*/  HMMA.16816.F32 R60, R8, R20, R28 ;  /* 0x00000014083c723c */ /* 0x000fe2000000181c */
[----:B------:R-:W-:-:S02]  /*11290*/  IMAD.MOV.U32 R196, RZ, RZ, R180 ;  /* 0x000000ffffc47224 */ /* 0x000fc400078e00b4 */
[----:B------:R4:W-:Y:S01]  /*112a0*/  MUFU.EX2 R86, R4 ;  /* 0x0000000400567308 */ /* 0x0009e20000000800 */
[----:B--2---:R-:W-:-:S04]  /*112b0*/  FFMA.FTZ R2, R246, R0, -R5 ;  /* 0x00000000f6027223 */ /* 0x004fc80000010805 */
[C---:B------:R-:W-:Y:S01]  /*112c0*/  HMMA.16816.F32 R28, R8.reuse, R34, R44 ;  /* 0x00000022081c723c */ /* 0x040fe2000000182c */
[----:B------:R2:W-:Y:S01]  /*112d0*/  MUFU.EX2 R80, R2 ;  /* 0x0000000200507308 */ /* 0x0005e20000000800 */
[----:B------:R-:W-:Y:S02]  /*112e0*/  IMAD.MOV.U32 R180, RZ, RZ, R181 ;  /* 0x000000ffffb47224 */ /* 0x000fe400078e00b5 */
[----:B------:R-:W-:Y:S02]  /*112f0*/  IMAD.MOV.U32 R181, RZ, RZ, R169 ;  /* 0x000000ffffb57224 */ /* 0x000fe400078e00a9 */
[----:B----4-:R-:W-:Y:S02]  /*11300*/  FFMA.FTZ R4, R242, R0, -R5 ;  /* 0x00000000f2047223 */ /* 0x010fe40000010805 */
[----:B-----5:R-:W-:Y:S01]  /*11310*/  HMMA.16816.F32 R44, R8, R50, R76 ;  /* 0x00000032082c723c */ /* 0x020fe2000000184c */
[----:B------:R-:W-:Y:S02]  /*11320*/  IMAD.MOV.U32 R169, RZ, RZ, R170 ;  /* 0x000000ffffa97224 */ /* 0x000fe400078e00aa */
[----:B------:R-:W-:-:S02]  /*11330*/  IMAD.MOV.U32 R170, RZ, RZ, R172 ;  /* 0x000000ffffaa7224 */ /* 0x000fc400078e00ac */
[----:B--2---:R-:W-:Y:S01]  /*11340*/  FFMA.FTZ R2, R243, R0, -R5 ;  /* 0x00000000f3027223 */ /* 0x004fe20000010805 */
[----:B------:R-:W-:Y:S01]  /*11350*/  IMAD.MOV.U32 R172, RZ, RZ, R174 ;  /* 0x000000ffffac7224 */ /* 0x000fe200078e00ae */
[----:B------:R2:W-:Y:S01]  /*11360*/  MUFU.EX2 R78, R4 ;  /* 0x00000004004e7308 */ /* 0x0005e20000000800 */
[----:B------:R-:W-:-:S03]  /*11370*/  IMAD.MOV.U32 R174, RZ, RZ, R173 ;  /* 0x000000ffffae7224 */ /* 0x000fc600078e00ad */
[----:B------:R4:W-:Y:S01]  /*11380*/  MUFU.EX2 R79, R2 ;  /* 0x00000002004f7308 */ /* 0x0009e20000000800 */
[----:B------:R-:W-:-:S03]  /*11390*/  IMAD.MOV.U32 R173, RZ, RZ, R67 ;  /* 0x000000ffffad7224 */ /* 0x000fc600078e0043 */
[----:B------:R5:W1:Y:S01]  /*113a0*/  MUFU.EX2 R84, R6 ;  /* 0x0000000600547308 */ /* 0x000a620000000800 */
[-C--:B--2---:R-:W-:Y:S01]  /*113b0*/  FFMA.FTZ R4, R245, R0.reuse, -R5 ;  /* 0x00000000f5047223 */ /* 0x084fe20000010805 */
[----:B----4-:R-:W-:-:S03]  /*113c0*/  FFMA.FTZ R2, R250, R0, -R3 ;  /* 0x00000000fa027223 */ /* 0x010fc60000010803 */
[----:B------:R2:W4:Y:S01]  /*113d0*/  MUFU.EX2 R81, R4 ;  /* 0x0000000400517308 */ /* 0x0005220000000800 */
[----:B-----5:R-:W-:-:S03]  /*113e0*/  FFMA.FTZ R6, R249, R0, -R3 ;  /* 0x00000000f9067223 */ /* 0x020fc60000010803 */
[----:B------:R5:W-:Y:S04]  /*113f0*/  MUFU.EX2 R67, R2 ;  /* 0x0000000200437308 */ /* 0x000be80000000800 */
[----:B------:R3:W4:Y:S01]  /*11400*/  MUFU.EX2 R77, R6 ;  /* 0x00000006004d7308 */ /* 0x0007220000000800 */
[----:B--2---:R-:W-:Y:S01]  /*11410*/  FFMA.FTZ R4, R247, R0, -R3 ;  /* 0x00000000f7047223 */ /* 0x004fe20000010803 */
[----:B-----5:R-:W-:Y:S01]  /*11420*/  FFMA.FTZ R2, R196, R37, R197 ;  /* 0x00000025c4027223 */ /* 0x020fe200000100c5 */
[----:B------:R-:W-:Y:S02]  /*11430*/  IMAD.MOV.U32 R196, RZ, RZ, R66 ;  /* 0x000000ffffc47224 */ /* 0x000fe400078e0042 */
[----:B---3--:R-:W-:Y:S01]  /*11440*/  FADD.FTZ R6, R199, R7 ;  /* 0x00000007c7067221 */ /* 0x008fe20000010000 */
[----:B------:R-:W-:Y:S01]  /*11450*/  FADD.FTZ R2, R198, R2 ;  /* 0x00000002c6027221 */ /* 0x000fe20000010000 */
[----:B------:R2:W-:Y:S03]  /*11460*/  MUFU.EX2 R66, R4 ;  /* 0x0000000400427308 */ /* 0x0005e60000000800 */
[----:B------:R-:W-:-:S04]  /*11470*/  FADD.FTZ R2, R205, R2 ;  /* 0x00000002cd027221 */ /* 0x000fc80000010000 */
[----:B------:R-:W-:Y:S01]  /*11480*/  FADD.FTZ R2, R202, R2 ;  /* 0x00000002ca027221 */ /* 0x000fe20000010000 */
[----:B--2---:R-:W-:-:S04]  /*11490*/  FADD.FTZ R4, R206, R6 ;  /* 0x00000006ce047221 */ /* 0x004fc80000010000 */
[----:B------:R-:W-:Y:S01]  /*114a0*/  FADD.FTZ R4, R207, R4 ;  /* 0x00000004cf047221 */ /* 0x000fe20000010000 */
[----:B------:R-:W-:-:S03]  /*114b0*/  FADD.FTZ R2, R185, R2 ;  /* 0x00000002b9027221 */ /* 0x000fc60000010000 */
[----:B------:R-:W-:Y:S01]  /*114c0*/  FADD.FTZ R4, R189, R4 ;  /* 0x00000004bd047221 */ /* 0x000fe20000010000 */
[----:B------:R-:W-:-:S03]  /*114d0*/  FADD.FTZ R2, R183, R2 ;  /* 0x00000002b7027221 */ /* 0x000fc60000010000 */
[----:B------:R-:W-:Y:S01]  /*114e0*/  FADD.FTZ R4, R194, R4 ;  /* 0x00000004c2047221 */ /* 0x000fe20000010000 */
[----:B------:R-:W-:Y:S01]  /*114f0*/  HMMA.16816.F32 R52, R8, R22, R24 ;  /* 0x000000160834723c */ /* 0x000fe20000001818 */
[----:B------:R-:W2:Y:S01]  /*11500*/  LDSM.16.MT88.4 R24, [R88+0x10000] ;  /* 0x010000005818783b */ /* 0x000ea20000004200 */
[----:B------:R-:W-:Y:S01]  /*11510*/  FADD.FTZ R2, R184, R2 ;  /* 0x00000002b8027221 */ /* 0x000fe20000010000 */
[----:B------:R-:W-:-:S05]  /*11520*/  FADD.FTZ R4, R193, R4 ;  /* 0x00000004c1047221 */ /* 0x000fca0000010000 */
[C---:B------:R-:W-:Y:S01]  /*11530*/  HMMA.16816.F32 R20, R8.reuse, R32, R40 ;  /* 0x000000200814723c */ /* 0x040fe20000001828 */
[----:B------:R-:W-:Y:S01]  /*11540*/  FADD.FTZ R4, R192, R4 ;  /* 0x00000004c0047221 */ /* 0x000fe20000010000 */
[----:B------:R-:W-:Y:S01]  /*11550*/  FADD.FTZ R2, R182, R2 ;  /* 0x00000002b6027221 */ /* 0x000fe20000010000 */
[----:B------:R-:W-:Y:S05]  /*11560*/  LDSM.16.MT88.4 R32, [R36+0x6000] ;  /* 0x006000002420783b */ /* 0x000fea0000004200 */
[----:B------:R-:W-:Y:S01]  /*11570*/  HMMA.16816.F32 R40, R8, R48, R72 ;  /* 0x000000300828723c */ /* 0x000fe20000001848 */
[----:B------:R-:W-:-:S07]  /*11580*/  FADD.FTZ R4, R179, R4 ;  /* 0x00000004b3047221 */ /* 0x000fce0000010000 */
[----:B------:R-:W-:Y:S01]  /*11590*/  HMMA.16816.F32 R68, R8, R12, R68 ;  /* 0x0000000c0844723c */ /* 0x000fe20000001844 */
[----:B------:R-:W-:-:S07]  /*115a0*/  FADD.FTZ R2, R175, R2 ;  /* 0x00000002af027221 */ /* 0x000fce0000010000 */
        /* <DEDUP_REMOVED lines=12> */
[----:B------:R-:W-:Y:S02]  /*11670*/  F2FP.F16.F32.PACK_AB R8, R87, R85 ;  /* 0x000000555708723e */ /* 0x000fe400000000ff */
[----:B------:R-:W-:Y:S01]  /*11680*/  FADD.FTZ R4, R165, R4 ;  /* 0x00000004a5047221 */ /* 0x000fe20000010000 */
[----:B------:R-:W-:Y:S01]  /*11690*/  F2FP.F16.F32.PACK_AB R10, R90, R89 ;  /* 0x000000595a0a723e */ /* 0x000fe200000000ff */
[----:B------:R-:W-:Y:S01]  /*116a0*/  FADD.FTZ R2, R161, R2 ;  /* 0x00000002a1027221 */ /* 0x000fe20000010000 */
[----:B-1----:R-:W-:Y:S02]  /*116b0*/  F2FP.F16.F32.PACK_AB R9, R84, R82 ;  /* 0x000000525409723e */ /* 0x002fe400000000ff */
[----:B------:R-:W-:Y:S01]  /*116c0*/  F2FP.F16.F32.PACK_AB R11, R83, R86 ;  /* 0x00000056530b723e */ /* 0x000fe200000000ff */
[----:B------:R-:W-:Y:S01]  /*116d0*/  FADD.FTZ R4, R164, R4 ;  /* 0x00000004a4047221 */ /* 0x000fe20000010000 */
[----:B------:R-:W-:Y:S01]  /*116e0*/  FADD.FTZ R2, R160, R2 ;  /* 0x00000002a0027221 */ /* 0x000fe20000010000 */
[-C--:B------:R-:W-:Y:S01]  /*116f0*/  FFMA.FTZ R7, R248, R0.reuse, -R3 ;  /* 0x00000000f8077223 */ /* 0x080fe20000010803 */
[----:B------:R-:W-:Y:S01]  /*11700*/  FFMA.FTZ R6, R196, R0, -R5 ;  /* 0x00000000c4067223 */ /* 0x000fe20000010805 */
[----:B------:R-:W-:Y:S01]  /*11710*/  FADD.FTZ R4, R155, R4 ;  /* 0x000000049b047221 */ /* 0x000fe20000010000 */
[----:B------:R-:W-:Y:S01]  /*11720*/  FADD.FTZ R2, R152, R2 ;  /* 0x0000000298027221 */ /* 0x000fe20000010000 */
[----:B------:R-:W-:Y:S01]  /*11730*/  HMMA.16816.F32 R56, R8, R18, R52 ;  /* 0x000000120838723c */ /* 0x000fe20000001834 */
[----:B------:R-:W-:Y:S01]  /*11740*/  LDSM.16.MT88.4 R160, [R168+0x11800] ;  /* 0x01180000a8a0783b */ /* 0x000fe20000004200 */
[----:B------:R-:W-:Y:S01]  /*11750*/  FADD.FTZ R4, R156, R4 ;  /* 0x000000049c047221 */ /* 0x000fe20000010000 */
[----:B------:R-:W-:-:S05]  /*11760*/  FADD.FTZ R2, R65, R2 ;  /* 0x0000000241027221 */ /* 0x000fca0000010000 */
[----:B--2---:R-:W-:Y:S01]  /*11770*/  HMMA.16816.F32 R52, R8, R24, R20 ;  /* 0x000000180834723c */ /* 0x004fe20000001814 */
[----:B------:R-:W1:Y:S01]  /*11780*/  LDSM.16.MT88.4 R20, [R88+0x10800] ;  /* 0x010800005814783b */ /* 0x000e620000004200 */
[----:B------:R-:W-:-:S06]  /*11790*/  FADD.FTZ R4, R154, R4 ;  /* 0x000000049a047221 */ /* 0x000fcc0000010000 */
[----:B---3--:R-:W-:Y:S01]  /*117a0*/  HMMA.16816.F32 R72, R8, R12, R68 ;  /* 0x0000000c0848723c */ /* 0x008fe20000001844 */
[----:B------:R-:W-:-:S07]  /*117b0*/  FADD.FTZ R2, R151, R2 ;  /* 0x0000000297027221 */ /* 0x000fce0000010000 */
[----:B------:R-:W-:Y:S01]  /*117c0*/  HMMA.16816.F32 R48, R8, R14, R48 ;  /* 0x0000000e0830723c */ /* 0x000fe20000001830 */
[----:B------:R-:W2:Y:S01]  /*117d0*/  LDSM.16.MT88.4 R12, [R36+0x6800] ;  /* 0x00680000240c783b */ /* 0x000ea20000004200 */
[----:B------:R-:W-:Y:S01]  /*117e0*/  FADD.FTZ R4, R157, R4 ;  /* 0x000000049d047221 */ /* 0x000fe20000010000 */
[----:B------:R-:W-:-:S05]  /*117f0*/  FADD.FTZ R2, R153, R2 ;  /* 0x0000000299027221 */ /* 0x000fca0000010000 */
[C---:B------:R-:W-:Y:S01]  /*11800*/  HMMA.16816.F32 R60, R8.reuse, R16, R60 ;  /* 0x00000010083c723c */ /* 0x040fe2000000183c */
[----:B------:R-:W3:Y:S01]  /*11810*/  LDSM.16.MT88.4 R16, [R168+0x10800] ;  /* 0x01080000a810783b */ /* 0x000ee20000004200 */
[----:B------:R-:W-:Y:S01]  /*11820*/  FADD.FTZ R4, R39, R4 ;  /* 0x0000000427047221 */ /* 0x000fe20000010000 */
[----:B------:R-:W-:Y:S01]  /*11830*/  FADD.FTZ R2, R38, R2 ;  /* 0x0000000226027221 */ /* 0x000fe20000010000 */
[----:B------:R-:W5:Y:S01]  /*11840*/  MUFU.EX2 R76, R7 ;  /* 0x00000007004c7308 */ /* 0x000f620000000800 */
[----:B------:R-:W-:Y:S01]  /*11850*/  LDSM.16.MT88.4 R152, [R88+0x11800] ;  /* 0x011800005898783b */ /* 0x000fe20000004200 */
        /* <DEDUP_REMOVED lines=8> */
[----:B------:R-:W-:-:S03]  /*118e0*/  FADD.FTZ R2, R146, R2 ;  /* 0x0000000292027221 */ /* 0x000fc60000010000 */
[----:B------:R-:W-:-:S03]  /*118f0*/  FADD.FTZ R4, R141, R4 ;  /* 0x000000048d047221 */ /* 0x000fc60000010000 */
[----:B------:R-:W-:Y:S01]  /*11900*/  HMMA.16816.F32 R44, R8, R34, R44 ;  /* 0x00000022082c723c */ /* 0x000fe2000000182c */
[----:B------:R-:W-:Y:S01]  /*11910*/  FADD.FTZ R2, R138, R2 ;  /* 0x000000028a027221 */ /* 0x000fe20000010000 */
[----:B------:R-:W-:Y:S01]  /*11920*/  F2FP.F16.F32.PACK_AB R8, R78, R80 ;  /* 0x000000504e08723e */ /* 0x000fe200000000ff */
[----:B------:R-:W-:Y:S01]  /*11930*/  FADD.FTZ R4, R142, R4 ;  /* 0x000000048e047221 */ /* 0x000fe20000010000 */
[----:B----4-:R-:W-:Y:S02]  /*11940*/  F2FP.F16.F32.PACK_AB R10, R81, R79 ;  /* 0x0000004f510a723e */ /* 0x010fe400000000ff */
[----:B------:R-:W-:Y:S02]  /*11950*/  F2FP.F16.F32.PACK_AB R9, R77, R67 ;  /* 0x000000434d09723e */ /* 0x000fe400000000ff */
[----:B-----5:R-:W-:Y:S01]  /*11960*/  F2FP.F16.F32.PACK_AB R11, R76, R66 ;  /* 0x000000424c0b723e */ /* 0x020fe200000000ff */
[----:B------:R-:W-:Y:S01]  /*11970*/  FADD.FTZ R2, R137, R2 ;  /* 0x0000000289027221 */ /* 0x000fe20000010000 */
[----:B------:R-:W-:-:S03]  /*11980*/  FADD.FTZ R4, R143, R4 ;  /* 0x000000048f047221 */ /* 0x000fc60000010000 */
[----:B------:R-:W-:Y:S02]  /*11990*/  FADD.FTZ R2, R140, R2 ;  /* 0x000000028c027221 */ /* 0x000fe40000010000 */
[C---:B-1----:R-:W-:Y:S01]  /*119a0*/  HMMA.16816.F32 R52, R8.reuse, R20, R52 ;  /* 0x000000140834723c */ /* 0x042fe20000001834 */
[----:B------:R-:W-:Y:S01]  /*119b0*/  FADD.FTZ R4, R144, R4 ;  /* 0x0000000490047221 */ /* 0x000fe20000010000 */
[----:B------:R-:W-:Y:S01]  /*119c0*/  FADD.FTZ R2, R139, R2 ;  /* 0x000000028b027221 */ /* 0x000fe20000010000 */
[----:B------:R-:W-:Y:S01]  /*119d0*/  FFMA.FTZ R7, R200, R0, -R5 ;  /* 0x00000000c8077223 */ /* 0x000fe20000010805 */
[----:B------:R-:W-:Y:S04]  /*119e0*/  LDSM.16.MT88.4 R144, [R36+0x7800] ;  /* 0x007800002490783b */ /* 0x000fe80000004200 */
[----:B------:R-:W-:Y:S01]  /*119f0*/  HMMA.16816.F32 R32, R8, R22, R28 ;  /* 0x000000160820723c */ /* 0x000fe2000000181c */
[----:B------:R-:W1:Y:S01]  /*11a00*/  LDSM.16.MT88.4 R20, [R107+0x6800] ;  /* 0x006800006b14783b */ /* 0x000e620000004200 */
[----:B------:R-:W-:Y:S01]  /*11a10*/  FADD.FTZ R4, R130, R4 ;  /* 0x0000000482047221 */ /* 0x000fe20000010000 */
[----:B------:R-:W-:-:S05]  /*11a20*/  FADD.FTZ R2, R126, R2 ;  /* 0x000000027e027221 */ /* 0x000fca0000010000 */
[----:B--2---:R-:W-:Y:S01]  /*11a30*/  HMMA.16816.F32 R40, R8, R12, R40 ;  /* 0x0000000c0828723c */ /* 0x004fe20000001828 */
[----:B------:R-:W-:Y:S01]  /*11a40*/  FFMA.FTZ R12, R201, R0, -R5 ;  /* 0x00000000c90c7223 */ /* 0x000fe20000010805 */
[----:B------:R-:W-:Y:S01]  /*11a50*/  FADD.FTZ R4, R132, R4 ;  /* 0x0000000484047221 */ /* 0x000fe20000010000 */
[----:B------:R-:W-:-:S05]  /*11a60*/  FADD.FTZ R2, R128, R2 ;  /* 0x0000000280027221 */ /* 0x000fca0000010000 */
[----:B---3--:R-:W-:Y:S01]  /*11a70*/  HMMA.16816.F32 R68, R8, R16, R60 ;  /* 0x000000100844723c */ /* 0x008fe2000000183c */
[----:B------:R2:W-:Y:S01]  /*11a80*/  MUFU.EX2 R63, R12 ;  /* 0x0000000c003f7308 */ /* 0x0005e20000000800 */
[----:B------:R-:W-:-:S06]  /*11a90*/  FADD.FTZ R4, R136, R4 ;  /* 0x0000000488047221 */ /* 0x000fcc0000010000 */
[----:B------:R-:W-:Y:S01]  /*11aa0*/  HMMA.16816.F32 R44, R8, R14, R44 ;  /* 0x0000000e082c723c */ /* 0x000fe2000000182c */
[----:B------:R3:W4:Y:S01]  /*11ab0*/  MUFU.EX2 R61, R6 ;  /* 0x00000006003d7308 */ /* 0x0007220000000800 */
[----:B--2---:R-:W2:Y:S01]  /*11ac0*/  LDSM.16.MT88.4 R12, [R36+0x7000] ;  /* 0x00700000240c783b */ /* 0x004ea20000004200 */
[----:B------:R-:W-:Y:S02]  /*11ad0*/  FADD.FTZ R2, R129, R2 ;  /* 0x0000000281027221 */ /* 0x000fe40000010000 */
[----:B------:R5:W-:Y:S01]  /*11ae0*/  MUFU.EX2 R62, R7 ;  /* 0x00000007003e7308 */ /* 0x000be20000000800 */
[----:B------:R-:W-:Y:S01]  /*11af0*/  FADD.FTZ R4, R131, R4 ;  /* 0x0000000483047221 */ /* 0x000fe20000010000 */
[----:B---3--:R-:W-:Y:S01]  /*11b00*/  FFMA.FTZ R6, R186, R0, -R5 ;  /* 0x00000000ba067223 */ /* 0x008fe20000010805 */
[----:B------:R-:W-:-:S03]  /*11b10*/  FADD.FTZ R2, R127, R2 ;  /* 0x000000027f027221 */ /* 0x000fc60000010000 */
[----:B------:R3:W4:Y:S01]  /*11b20*/  MUFU.EX2 R65, R6 ;  /* 0x0000000600417308 */ /* 0x0007220000000800 */
[----:B------:R-:W-:Y:S01]  /*11b30*/  FADD.FTZ R4, R122, R4 ;  /* 0x000000047a047221 */ /* 0x000fe20000010000 */
[----:B-----5:R-:W-:Y:S01]  /*11b40*/  FFMA.FTZ R7, R191, R0, -R3 ;  /* 0x00000000bf077223 */ /* 0x020fe20000010803 */
[----:B------:R-:W-:-:S03]  /*11b50*/  FADD.FTZ R2, R118, R2 ;  /* 0x0000000276027221 */ /* 0x000fc60000010000 */
[----:B------:R5:W-:Y:S01]  /*11b60*/  MUFU.EX2 R37, R7 ;  /* 0x0000000700257308 */ /* 0x000be20000000800 */
[----:B---3--:R-:W-:Y:S01]  /*11b70*/  FFMA.FTZ R6, R187, R0, -R3 ;  /* 0x00000000bb067223 */ /* 0x008fe20000010803 */
[----:B------:R-:W-:-:S03]  /*11b80*/  FADD.FTZ R4, R123, R4 ;  /* 0x000000047b047221 */ /* 0x000fc60000010000 */
[----:B------:R3:W2:Y:S01]  /*11b90*/  MUFU.EX2 R39, R6 ;  /* 0x0000000600277308 */ /* 0x0006a20000000800 */
[----:B------:R-:W-:Y:S01]  /*11ba0*/  FADD.FTZ R2, R117, R2 ;  /* 0x0000000275027221 */ /* 0x000fe20000010000 */
[----:B-----5:R-:W-:Y:S01]  /*11bb0*/  FFMA.FTZ R7, R188, R0, -R3 ;  /* 0x00000000bc077223 */ /* 0x020fe20000010803 */
[----:B------:R-:W-:-:S03]  /*11bc0*/  FADD.FTZ R4, R124, R4 ;  /* 0x000000047c047221 */ /* 0x000fc60000010000 */
[----:B------:R-:W-:Y:S01]  /*11bd0*/  MUFU.EX2 R38, R7 ;  /* 0x0000000700267308 */ /* 0x000fe20000000800 */
[----:B---3--:R-:W-:Y:S01]  /*11be0*/  FFMA.FTZ R6, R251, R0, -R3 ;  /* 0x00000000fb067223 */ /* 0x008fe20000010803 */
[----:B------:R-:W-:-:S03]  /*11bf0*/  FADD.FTZ R2, R119, R2 ;  /* 0x0000000277027221 */ /* 0x000fc60000010000 */
[----:B------:R3:W5:Y:S01]  /*11c00*/  MUFU.EX2 R60, R6 ;  /* 0x00000006003c7308 */ /* 0x0007620000000800 */
        /* <DEDUP_REMOVED lines=8> */
[----:B-1----:R-:W-:Y:S01]  /*11c90*/  HMMA.16816.F32 R72, R8, R20, R72 ;  /* 0x000000140848723c */ /* 0x002fe20000001848 */
[----:B---3--:R-:W-:Y:S01]  /*11ca0*/  FFMA.FTZ R6, R180, R0, -R5 ;  /* 0x00000000b4067223 */ /* 0x008fe20000010805 */
[----:B------:R-:W-:-:S06]  /*11cb0*/  FADD.FTZ R4, R115, R4 ;  /* 0x0000000473047221 */ /* 0x000fcc0000010000 */
[----:B------:R-:W-:Y:S01]  /*11cc0*/  HMMA.16816.F32 R28, R8, R22, R48 ;  /* 0x00000016081c723c */ /* 0x000fe20000001830 */
[----:B----4-:R-:W-:Y:S02]  /*11cd0*/  F2FP.F16.F32.PACK_AB R8, R63, R61 ;  /* 0x0000003d3f08723e */ /* 0x010fe400000000ff */
[----:B------:R-:W-:Y:S02]  /*11ce0*/  F2FP.F16.F32.PACK_AB R10, R65, R62 ;  /* 0x0000003e410a723e */ /* 0x000fe400000000ff */
[----:B--2---:R-:W-:Y:S02]  /*11cf0*/  F2FP.F16.F32.PACK_AB R9, R39, R37 ;  /* 0x000000252709723e */ /* 0x004fe400000000ff */
[----:B-----5:R-:W-:Y:S01]  /*11d00*/  F2FP.F16.F32.PACK_AB R11, R60, R38 ;  /* 0x000000263c0b723e */ /* 0x020fe200000000ff */
[----:B------:R-:W-:Y:S01]  /*11d10*/  FADD.FTZ R2, R111, R2 ;  /* 0x000000026f027221 */ /* 0x000fe20000010000 */
[----:B------:R-:W-:Y:S01]  /*11d20*/  FFMA.FTZ R7, R235, R0, -R5 ;  /* 0x00000000eb077223 */ /* 0x000fe20000010805 */
[----:B------:R1:W2:Y:S01]  /*11d30*/  MUFU.EX2 R20, R6 ;  /* 0x0000000600147308 */ /* 0x0002a20000000800 */
[----:B------:R-:W-:Y:S01]  /*11d40*/  FADD.FTZ R4, R114, R4 ;  /* 0x0000000472047221 */ /* 0x000fe20000010000 */
[----:B------:R-:W-:-:S02]  /*11d50*/  FADD.FTZ R2, R112, R2 ;  /* 0x0000000270027221 */ /* 0x000fc40000010000 */
        /* <DEDUP_REMOVED lines=52> */
[----:B------:R-:W-:Y:S02]  /*120a0*/  HMMA.16816.F32 R68, R8, R24, R68 ;  /* 0x000000180844723c */ /* 0x000fe40000001844 */
[----:B------:R-:W-:Y:S01]  /*120b0*/  FADD.FTZ R0, R38, R0 ;  /* 0x0000000026007221 */ /* 0x000fe20000010000 */
[----:B------:R-:W5:Y:S01]  /*120c0*/  MUFU.EX2 R5, R5 ;  /* 0x0000000500057308 */ /* 0x000f620000000800 */
[----:B------:R-:W-:-:S04]  /*120d0*/  FADD.FTZ R2, R65, R2 ;  /* 0x0000000241027221 */ /* 0x000fc80000010000 */
[C---:B------:R-:W-:Y:S01]  /*120e0*/  HMMA.16816.F32 R56, R8.reuse, R26, R56 ;  /* 0x0000001a0838723c */ /* 0x040fe20000001838 */
[----:B------:R-:W-:Y:S01]  /*120f0*/  FADD.FTZ R0, R60, R0 ;  /* 0x000000003c007221 */ /* 0x000fe20000010000 */
[----:B------:R-:W5:Y:S06]  /*12100*/  MUFU.EX2 R3, R3 ;  /* 0x0000000300037308 */ /* 0x000f6c0000000800 */
[----:B------:R-:W-:Y:S01]  /*12110*/  HMMA.16816.F32 R44, R8, R14, R44 ;  /* 0x0000000e082c723c */ /* 0x000fe2000000182c */
[----:B--2---:R-:W-:-:S07]  /*12120*/  FADD.FTZ R2, R20, R2 ;  /* 0x0000000214027221 */ /* 0x004fce0000010000 */
[----:B-1----:R-:W-:Y:S01]  /*12130*/  HMMA.16816.F32 R140, R8, R16, R72 ;  /* 0x00000010088c723c */ /* 0x002fe20000001848 */
[----:B------:R-:W-:-:S07]  /*12140*/  ISETP.GT.AND P0, PT, R244, R173, PT ;  /* 0x000000adf400720c */ /* 0x000fce0003f04270 */
[----:B------:R-:W-:Y:S01]  /*12150*/  HMMA.16816.F32 R28, R8, R18, R28 ;  /* 0x00000012081c723c */ /* 0x000fe2000000181c */
[----:B------:R-:W1:Y:S01]  /*12160*/  LDSM.16.MT88.4 R8, [R107+0x7800] ;  /* 0x007800006b08783b */ /* 0x000e620000004200 */
[----:B----4-:R-:W-:Y:S01]  /*12170*/  FADD.FTZ R0, R7, R0 ;  /* 0x0000000007007221 */ /* 0x010fe20000010000 */
[----:B------:R-:W-:-:S03]  /*12180*/  FADD.FTZ R2, R21, R2 ;  /* 0x0000000215027221 */ /* 0x000fc60000010000 */
[----:B---3--:R-:W-:Y:S01]  /*12190*/  FADD.FTZ R0, R6, R0 ;  /* 0x0000000006007221 */ /* 0x008fe20000010000 */
[----:B------:R-:W-:-:S03]  /*121a0*/  FADD.FTZ R2, R13, R2 ;  /* 0x000000020d027221 */ /* 0x000fc60000010000 */
[----:B-----5:R-:W-:Y:S01]  /*121b0*/  FADD.FTZ R0, R5, R0 ;  /* 0x0000000005007221 */ /* 0x020fe20000010000 */
[----:B------:R-:W-:-:S03]  /*121c0*/  FADD.FTZ R4, R12, R2 ;  /* 0x000000020c047221 */ /* 0x000fc60000010000 */
[----:B------:R-:W-:Y:S01]  /*121d0*/  FADD.FTZ R2, R3, R0 ;  /* 0x0000000003027221 */ /* 0x000fe20000010000 */
[----:B------:R-:W-:Y:S01]  /*121e0*/  @P0 VIADD R0, R252, 0xfffffffd ;  /* 0xfffffffdfc000836 */ /* 0x000fe20000000000 */
[----:B------:R2:W-:Y:S04]  /*121f0*/  STL [R1+0x1c], R4 ;  /* 0x00001c0401007387 */ /* 0x0005e80000100800 */
[----:B------:R2:W-:Y:S04]  /*12200*/  STL [R1+0x20], R2 ;  /* 0x0000200201007387 */ /* 0x0005e80000100800 */
[----:B------:R2:W-:Y:S01]  /*12210*/  @P0 STL [R1], R0 ;  /* 0x0000000001000387 */ /* 0x0005e20000100800 */
        /* <DEDUP_REMOVED lines=19> */
.L_x_7230:
[----:B------:R-:W-:-:S05]  /*12350*/  IADD3 R0, PT, PT, R118, -0x1, RZ ;  /* 0xffffffff76007810 */ /* 0x000fca0007ffe0ff */
[----:B------:R1:W-:Y:S02]  /*12360*/  STL [R1], R0 ;  /* 0x0000000001007387 */ /* 0x0003e40000100800 */
.L_x_7239:
[----:B------:R-:W-:Y:S05]  /*12370*/  BSYNC B2 ;  /* 0x0000000000027941 */ /* 0x000fea0003800000 */
.L_x_7229:
[----:B------:R-:W2:Y:S04]  /*12380*/  LDL R2, [R1+0x34] ;  /* 0x0000340001027983 */ /* 0x000ea80000100800 */
[----:B-1----:R-:W2:Y:S02]  /*12390*/  LDL R0, [R1] ;  /* 0x0000000001007983 */ /* 0x002ea40000100800 */
        /* <DEDUP_REMOVED lines=9> */
.L_x_7247:
[----:B------:R-:W2:Y:S01]  /*12430*/  LDL R6, [R1+0x18] ;  /* 0x0000180001067983 */ /* 0x000ea20000100800 */
[----:B------:R-:W-:Y:S04]  /*12440*/  DEPBAR.LE SB0, 0x0 ;  /* 0x000080000000791a */ /* 0x000fe80000000000 */
[----:B------:R-:W3:Y:S01]  /*12450*/  LDL R5, [R1+0x14] ;  /* 0x0000140001057983 */ /* 0x000ee20000100800 */
[----:B------:R-:W-:Y:S05]  /*12460*/  WARPSYNC.ALL ;  /* 0x0000000000007948 */ /* 0x000fea0003800000 */
[----:B------:R-:W-:Y:S01]  /*12470*/  BAR.SYNC.DEFER_BLOCKING 0x0 ;  /* 0x0000000000007b1d */ /* 0x000fe20000010000 */
[----:B-1----:R-:W-:Y:S05]  /*12480*/  @!P2 IMAD.MOV.U32 R0, RZ, RZ, RZ ;  /* 0x000000ffff00a224 */ /* 0x002fea00078e00ff */
[----:B------:R-:W-:Y:S01]  /*12490*/  @!P2 IADD3 R4, P0, PT, RZ, -R0, RZ ;  /* 0x80000000ff04a210 */ /* 0x000fe20007f1e0ff */
[----:B------:R1:W5:Y:S01]  /*124a0*/  LDL R234, [R1] ;  /* 0x0000000001ea7983 */ /* 0x0003620000100800 */
        /* <DEDUP_REMOVED lines=22> */
[-C--:B------:R-:W-:Y:S02]  /*12610*/  LOP3.LUT R9, R9, R3.reuse, RZ, 0x3c, !PT ;  /* 0x0000000309097212 */ /* 0x080fe400078e3cff */
[----:B------:R-:W-:Y:S02]  /*12620*/  LOP3.LUT R10, R10, R3, RZ, 0x3c, !PT ;  /* 0x000000030a0a7212 */ /* 0x000fe400078e3cff */
[----:B------:R-:W-:Y:S02]  /*12630*/  ISETP.GE.AND P0, PT, R9, RZ, PT ;  /* 0x000000ff0900720c */ /* 0x000fe40003f06270 */
[----:B------:R-:W-:Y:S03]  /*12640*/  ISETP.GE.AND P3, PT, R10, RZ, PT ;  /* 0x000000ff0a00720c */ /* 0x000fe60003f66270 */
        /* <DEDUP_REMOVED lines=53> */
.L_x_7242:
[----:B------:R-:W-:Y:S05]  /*129a0*/  BSYNC.RECONVERGENT B0 ;  /* 0x0000000000007941 */ /* 0x000fea0003800200 */
.L_x_7241:
[----:B------:R-:W3:Y:S01]  /*129b0*/  LDL R3, [R1+0x14] ;  /* 0x0000140001037983 */ /* 0x000ee20000100800 */
[----:B------:R-:W4:Y:S01]  /*129c0*/  S2UR UR6, SR_CgaCtaId ;  /* 0x00000000000679c3 */ /* 0x000f220000008800 */
[-C--:B------:R-:W-:Y:S01]  /*129d0*/  IADD3 R8, P0, PT, R230, R16.reuse, RZ ;  /* 0x00000010e6087210 */ /* 0x080fe20007f1e0ff */
[----:B------:R-:W-:Y:S02]  /*129e0*/  UMOV UR7, 0x400 ;  /* 0x0000040000077882 */ /* 0x000fe40000000000 */
[----:B--2---:R-:W2:Y:S01]  /*129f0*/  LDL R0, [R1+0x40] ;  /* 0x0000400001007983 */ /* 0x004ea20000100800 */
[----:B------:R-:W-:Y:S01]  /*12a00*/  MOV R10, R16 ;  /* 0x00000010000a7202 */ /* 0x000fe20000000f00 */
[----:B------:R-:W-:Y:S01]  /*12a10*/  IMAD.MOV.U32 R220, RZ, RZ, 0x20 ;  /* 0x00000020ffdc7424 */ /* 0x000fe200078e00ff */
[----:B------:R-:W-:Y:S01]  /*12a20*/  LOP3.LUT P1, RZ, R221, 0x4, RZ, 0xc0, !PT ;  /* 0x00000004ddff7812 */ /* 0x000fe2000782c0ff */
[----:B------:R-:W-:Y:S01]  /*12a30*/  BSSY.RECONVERGENT B1, `(.L_x_7243) ;  /* 0x00001a1000017945 */ /* 0x000fe20003800200 */
[----:B--2---:R-:W-:Y:S01]  /*12a40*/  LOP3.LUT R0, R0, 0x38, R221, 0xf8, !PT ;  /* 0x0000003800007812 */ /* 0x004fe200078ef8dd */
[--C-:B---3--:R-:W-:Y:S01]  /*12a50*/  IMAD.X R9, R231, 0x1, R3.reuse, P0 ;  /* 0x00000001e7097824 */ /* 0x108fe200000e0603 */
[-C--:B-1----:R-:W-:Y:S01]  /*12a60*/  IADD3 R6, P0, PT, R8, R230.reuse, RZ ;  /* 0x000000e608067210 */ /* 0x082fe20007f1e0ff */
[----:B----4-:R-:W-:Y:S01]  /*12a70*/  ULEA UR6, UR6, UR7, 0x18 ;  /* 0x0000000706067291 */ /* 0x010fe2000f8ec0ff */
[--C-:B------:R-:W-:Y:S01]  /*12a80*/  LOP3.LUT R0, R0, 0x38, R222.reuse, 0x78, !PT ;  /* 0x0000003800007812 */ /* 0x100fe200078e78de */
[----:B------:R-:W-:Y:S02]  /*12a90*/  IMAD.MOV.U32 R11, RZ, RZ, R3 ;  /* 0x000000ffff0b7224 */ /* 0x000fe400078e0003 */
[--C-:B------:R-:W-:Y:S01]  /*12aa0*/  IMAD.X R7, R9, 0x1, R231.reuse, P0 ;  /* 0x0000000109077824 */ /* 0x100fe200000e06e7 */
[-C--:B------:R-:W-:Y:S01]  /*12ab0*/  IADD3 R4, P0, PT, R6, R230.reuse, RZ ;  /* 0x000000e606047210 */ /* 0x080fe20007f1e0ff */
[----:B------:R-:W-:Y:S01]  /*12ac0*/  IMAD.U32 R224, RZ, RZ, UR6 ;  /* 0x00000006ffe07e24 */ /* 0x000fe2000f8e00ff */
[----:B------:R-:W-:Y:S03]  /*12ad0*/  LOP3.LUT R0, R0, 0x1e00, R222, 0xf8, !PT ;  /* 0x00001e0000007812 */ /* 0x000fe600078ef8de */
[--C-:B------:R-:W-:Y:S01]  /*12ae0*/  IMAD.X R5, R7, 0x1, R231.reuse, P0 ;  /* 0x0000000107057824 */ /* 0x100fe200000e06e7 */
        /* <DEDUP_REMOVED lines=11> */
[----:B------:R-:W-:Y:S01]  /*12ba0*/  IADD3 R18, P0, PT, R12, R230, RZ ;  /* 0x000000e60c127210 */ /* 0x000fe20007f1e0ff */
[----:B------:R2:W-:Y:S01]  /*12bb0*/  LDGSTS.E.BYPASS.LTC128B.128 [R229+0xa800], desc[UR4][R8.64] ;  /* 0x0a80000008e57fae */ /* 0x0005e2000b981a04 */
[----:B------:R-:W-:Y:S01]  /*12bc0*/  IADD3 R208, PT, PT, R223, R0, RZ ;  /* 0x00000000dfd07210 */ /* 0x000fe20007ffe0ff */
[----:B------:R-:W-:Y:S02]  /*12bd0*/  IMAD.IADD R0, R133, 0x1, R0 ;  /* 0x0000000185007824 */ /* 0x000fe400078e0200 */
        /* <DEDUP_REMOVED lines=23> */
[-C--:B---3--:R-:W-:Y:S04]  /*12d50*/  IADD3 R6, P0, PT, R8, R230.reuse, RZ ;  /* 0x000000e608067210 */ /* 0x088fe80007f1e0ff */
        /* <DEDUP_REMOVED lines=8> */
[----:B------:R-:W-:Y:S04]  /*12de0*/  LOP3.LUT P0, RZ, R221, 0x2, RZ, 0xc0, !PT ;  /* 0x00000002ddff7812 */ /* 0x000fe8000780c0ff */
        /* <DEDUP_REMOVED lines=181> */
[C---:B---3--:R-:W-:Y:S05]  /*13940*/  HMMA.16816.F32 R36, R208.reuse, R168, R36 ;  /* 0x000000a8d024723c */ /* 0x048fea0000001824 */
[----:B------:R-:W-:Y:S03]  /*13950*/  LOP3.LUT R168, R222, 0x38, RZ, 0xc0, !PT ;  /* 0x00000038dea87812 */ /* 0x000fe600078ec0ff */
        /* <DEDUP_REMOVED lines=83> */
[----:B------:R-:W2:Y:S01]  /*13e90*/  LD.E.64 R172, desc[UR4][R134.64+0x38] ;  /* 0x0000380486ac7980 */ /* 0x000ea2000c101b00 */
[----:B------:R-:W-:Y:S03]  /*13ea0*/  LOP3.LUT R3, RZ, R169, RZ, 0x33, !PT ;  /* 0x000000a9ff037212 */ /* 0x000fe600078e33ff */
[----:B------:R-:W-:Y:S05]  /*13eb0*/  @P5 IADD3 R170, PT, PT, R170, 0x1, RZ ;  /* 0x00000001aaaa5810 */ /* 0x000fea0007ffe0ff */
        /* <DEDUP_REMOVED lines=29> */
.L_x_7246:
[----:B------:R-:W-:Y:S05]  /*14090*/  BSYNC.RECONVERGENT B0 ;  /* 0x0000000000007941 */ /* 0x000fea0003800200 */
.L_x_7245:
[----:B------:R-:W3:Y:S01]  /*140a0*/  LDL R3, [R1+0x2c] ;  /* 0x00002c0001037983 */ /* 0x000ee20000100800 */
[----:B------:R-:W-:Y:S01]  /*140b0*/  IADD3 R172, P0, PT, R0, R180, RZ ;  /* 0x000000b400ac7210 */ /* 0x000fe20007f1e0ff */
[----:B------:R-:W-:Y:S02]  /*140c0*/  IMAD.MOV.U32 R174, RZ, RZ, R180 ;  /* 0x000000ffffae7224 */ /* 0x000fe400078e00b4 */
[----:B-1----:R-:W4:Y:S01]  /*140d0*/  LDL R169, [R1+0x4] ;  /* 0x0000040001a97983 */ /* 0x002f220000100800 */
[-C--:B------:R-:W-:Y:S01]  /*140e0*/  IADD3 R170, P3, PT, R172, R0.reuse, RZ ;  /* 0x00000000acaa7210 */ /* 0x080fe20007f7e0ff */
[----:B----4-:R-:W-:Y:S01]  /*140f0*/  IMAD.MOV.U32 R175, RZ, RZ, R169 ;  /* 0x000000ffffaf7224 */ /* 0x010fe200078e00a9 */
[----:B---3--:R-:W-:Y:S04]  /*14100*/  SHF.L.U64.HI R3, R188, 0x5, R3 ;  /* 0x00000005bc037819 */ /* 0x008fe80000010203 */
        /* <DEDUP_REMOVED lines=10> */
[----:B------:R4:W-:Y:S01]  /*141b0*/  LDGSTS.E.BYPASS.LTC128B.128 [R229+0x3000], desc[UR4][R170.64] ;  /* 0x03000000aae57fae */ /* 0x0009e2000b981a04 */
[-C--:B--2---:R-:W-:Y:S02]  /*141c0*/  IADD3 R180, P0, PT, R178, R0.reuse, RZ ;  /* 0x00000000b2b47210 */ /* 0x084fe40007f1e0ff */
[--C-:B------:R-:W-:Y:S01]  /*141d0*/  IMAD.X R179, R177, 0x1, R3.reuse, P3 ;  /* 0x00000001b1b37824 */ /* 0x100fe200018e0603 */
[----:B------:R-:W-:Y:S03]  /*141e0*/  LDGSTS.E.BYPASS.LTC128B.128 [R229+0x3800], desc[UR4][R176.64] ;  /* 0x03800000b0e57fae */ /* 0x000fe6000b981a04 */
[--C-:B------:R-:W-:Y:S01]  /*141f0*/  IMAD.X R181, R179, 0x1, R3.reuse, P0 ;  /* 0x00000001b3b57824 */ /* 0x100fe200000e0603 */
[----:B------:R2:W-:Y:S04]  /*14200*/  LDGSTS.E.BYPASS.LTC128B.128 [R229+0x4000], desc[UR4][R178.64] ;  /* 0x04000000b2e57fae */ /* 0x0005e8000b981a04 */
[----:B------:R5:W-:Y:S01]  /*14210*/  LDGSTS.E.BYPASS.LTC128B.128 [R229+0x4800], desc[UR4][R180.64] ;  /* 0x04800000b4e57fae */ /* 0x000be2000b981a04 */
[-C--:B-1----:R-:W-:Y:S05]  /*14220*/  IADD3 R174, P3, PT, R180, R0.reuse, RZ ;  /* 0x00000000b4ae7210 */ /* 0x082fea0007f7e0ff */
[--C-:B------:R-:W-:Y:S01]  /*14230*/  IMAD.X R175, R181, 0x1, R3.reuse, P3 ;  /* 0x00000001b5af7824 */ /* 0x100fe200018e0603 */
[-C--:B---3--:R-:W-:Y:S04]  /*14240*/  IADD3 R172, P0, PT, R174, R0.reuse, RZ ;  /* 0x00000000aeac7210 */ /* 0x088fe80007f1e0ff */
[----:B------:R1:W-:Y:S01]  /*14250*/  LDGSTS.E.BYPASS.LTC128B.128 [R229+0x5000], desc[UR4][R174.64] ;  /* 0x05000000aee57fae */ /* 0x0003e2000b981a04 */
[--C-:B------:R-:W-:Y:S01]  /*14260*/  IMAD.X R173, R175, 0x1, R3.reuse, P0 ;  /* 0x00000001afad7824 */ /* 0x100fe200000e0603 */
[-C--:B----4-:R-:W-:Y:S04]  /*14270*/  IADD3 R170, P3, PT, R172, R0.reuse, RZ ;  /* 0x00000000acaa7210 */ /* 0x090fe80007f7e0ff */
[----:B------:R3:W-:Y:S01]  /*14280*/  LDGSTS.E.BYPASS.LTC128B.128 [R229+0x5800], desc[UR4][R172.64] ;  /* 0x05800000ace57fae */ /* 0x0007e2000b981a04 */
[-C--:B------:R-:W-:Y:S02]  /*14290*/  IADD3.X R171, PT, PT, R173, R3.reuse, RZ, P3, !PT ;  /* 0x00000003adab7210 */ /* 0x080fe40001ffe4ff */
[-C--:B--2---:R-:W-:Y:S03]  /*142a0*/  IADD3 R178, P0, PT, R170, R0.reuse, RZ ;  /* 0x00000000aab27210 */ /* 0x084fe60007f1e0ff */
[----:B------:R2:W-:Y:S01]  /*142b0*/  LDGSTS.E.BYPASS.LTC128B.128 [R229+0x6000], desc[UR4][R170.64] ;  /* 0x06000000aae57fae */ /* 0x0005e2000b981a04 */
[-C--:B-----5:R-:W-:Y:S01]  /*142c0*/  IADD3 R180, P3, PT, R178, R0.reuse, RZ ;  /* 0x00000000b2b47210 */ /* 0x0a0fe20007f7e0ff */
[--C-:B------:R-:W-:Y:S03]  /*142d0*/  IMAD.X R179, R171, 0x1, R3.reuse, P0 ;  /* 0x00000001abb37824 */ /* 0x100fe600000e0603 */
[-C--:B------:R-:W-:Y:S01]  /*142e0*/  IADD3 R176, P0, PT, R180, R0.reuse, RZ ;  /* 0x00000000b4b07210 */ /* 0x080fe20007f1e0ff */
[--C-:B------:R-:W-:Y:S01]  /*142f0*/  IMAD.X R181, R179, 0x1, R3.reuse, P3 ;  /* 0x00000001b3b57824 */ /* 0x100fe200018e0603 */
[----:B------:R4:W-:Y:S03]  /*14300*/  LDGSTS.E.BYPASS.LTC128B.128 [R229+0x6800], desc[UR4][R178.64] ;  /* 0x06800000b2e57fae */ /* 0x0009e6000b981a04 */
[--C-:B------:R-:W-:Y:S01]  /*14310*/  IMAD.X R177, R181, 0x1, R3.reuse, P0 ;  /* 0x00000001b5b17824 */ /* 0x100fe200000e0603 */
[----:B------:R4:W-:Y:S04]  /*14320*/  LDGSTS.E.BYPASS.LTC128B.128 [R229+0x7000], desc[UR4][R180.64] ;  /* 0x07000000b4e57fae */ /* 0x0009e8000b981a04 */
[----:B------:R4:W-:Y:S01]  /*14330*/  LDGSTS.E.BYPASS.LTC128B.128 [R229+0x7800], desc[UR4][R176.64] ;  /* 0x07800000b0e57fae */ /* 0x0009e2000b981a04 */
[-C--:B-1----:R-:W-:Y:S05]  /*14340*/  IADD3 R174, P3, PT, R176, R0.reuse, RZ ;  /* 0x00000000b0ae7210 */ /* 0x082fea0007f7e0ff */
[--C-:B------:R-:W-:Y:S01]  /*14350*/  IMAD.X R175, R177, 0x1, R3.reuse, P3 ;  /* 0x00000001b1af7824 */ /* 0x100fe200018e0603 */
[-C--:B---3--:R-:W-:Y:S04]  /*14360*/  IADD3 R172, P0, PT, R174, R0.reuse, RZ ;  /* 0x00000000aeac7210 */ /* 0x088fe80007f1e0ff */
[----:B------:R1:W-:Y:S01]  /*14370*/  LDGSTS.E.BYPASS.LTC128B.128 [R229+0x8000], desc[UR4][R174.64] ;  /* 0x08000000aee57fae */ /* 0x0003e2000b981a04 */
[-C--:B--2---:R-:W-:Y:S02]  /*14380*/  IADD3 R170, P3, PT, R172, R0.reuse, RZ ;  /* 0x00000000acaa7210 */ /* 0x084fe40007f7e0ff */
[----:B------:R-:W-:Y:S05]  /*14390*/  IADD3.X R173, PT, PT, R175, R3, RZ, P0, !PT ;  /* 0x00000003afad7210 */ /* 0x000fea00007fe4ff */
[----:B------:R1:W-:Y:S01]  /*143a0*/  LDGSTS.E.BYPASS.LTC128B.128 [R229+0x8800], desc[UR4][R172.64] ;  /* 0x08800000ace57fae */ /* 0x0003e2000b981a04 */
[----:B----4-:R-:W-:Y:S01]  /*143b0*/  IADD3 R178, P0, PT, R170, R0, RZ ;  /* 0x00000000aab27210 */ /* 0x010fe20007f1e0ff */
[--C-:B------:R-:W-:Y:S02]  /*143c0*/  IMAD.X R171, R173, 0x1, R3.reuse, P3 ;  /* 0x00000001adab7824 */ /* 0x100fe400018e0603 */
[----:B------:R-:W-:Y:S02]  /*143d0*/  IMAD.SHL.U32 R0, R221, 0x8, RZ ;  /* 0x00000008dd007824 */ /* 0x000fe400078e00ff */
[----:B------:R-:W-:Y:S01]  /*143e0*/  IMAD.X R179, R171, 0x1, R3, P0 ;  /* 0x00000001abb37824 */ /* 0x000fe200000e0603 */
[----:B------:R1:W-:Y:S02]  /*143f0*/  LDGSTS.E.BYPASS.LTC128B.128 [R229+0x9000], desc[UR4][R170.64] ;  /* 0x09000000aae57fae */ /* 0x0003e4000b981a04 */
[----:B------:R-:W-:Y:S02]  /*14400*/  LOP3.LUT R0, R0, 0x1c0, RZ, 0xc0, !PT ;  /* 0x000001c000007812 */ /* 0x000fe400078ec0ff */
[----:B------:R1:W-:Y:S04]  /*14410*/  LDGSTS.E.BYPASS.LTC128B.128 [R229+0x9800], desc[UR4][R178.64] ;  /* 0x09800000b2e57fae */ /* 0x0003e8000b981a04 */
[----:B------:R-:W0:Y:S04]  /*14420*/  LDGDEPBAR ;  /* 0x00000000000079af */ /* 0x000e280000000000 */
[----:B------:R1:W-:Y:S02]  /*14430*/  STL [R1+0x40], R0 ;  /* 0x0000400001007387 */ /* 0x0003e40000100800 */
.L_x_7244:
[----:B------:R-:W-:Y:S05]  /*14440*/  BSYNC.RECONVERGENT B1 ;  /* 0x0000000000017941 */ /* 0x000fea0003800200 */
.L_x_7243:
[----:B-1----:R-:W1:Y:S02]  /*14450*/  S2R R0, SR_TID.X ;  /* 0x0000000000007919 */ /* 0x002e640000002100 */
[----:B-1----:R-:W-:Y:S04]  /*14460*/  IMAD.MOV.U32 R221, RZ, RZ, R0 ;  /* 0x000000ffffdd7224 */ /* 0x002fe800078e0000 */
[----:B------:R-:W-:Y:S05]  /*14470*/  IMAD.SHL.U32 R0, R221, 0x2, RZ ;  /* 0x00000002dd007824 */ /* 0x000fea00078e00ff */
[----:B------:R1:W-:Y:S02]  /*14480*/  STL [R1+0x30], R0 ;  /* 0x0000300001007387 */ /* 0x0003e40000100800 */
[----:B-1----:R-:W-:Y:S05]  /*14490*/  LOP3.LUT R0, R0, 0x6, RZ, 0xc0, !PT ;  /* 0x0000000600007812 */ /* 0x002fea00078ec0ff */
        /* <DEDUP_REMOVED lines=266> */
[----:B------:R-:W-:Y:S02]  /*15540*/  ISETP.GE.AND P6, PT, R218, R226, PT ;  /* 0x000000e2da00720c */ /* 0x000fe40003fc6270 */
[----:B------:R-:W-:Y:S02]  /*15550*/  FSEL R61, R61, -INF , !P3 ;  /* 0xff8000003d3d7808 */ /* 0x000fe40005800000 */
[----:B------:R-:W-:Y:S02]  /*15560*/  FSEL R60, R60, -INF , !P4 ;  /* 0xff8000003c3c7808 */ /* 0x000fe40006000000 */
[----:B------:R-:W-:Y:S01]  /*15570*/  FSEL R45, R64, -INF , !P0 ;  /* 0xff800000402d7808 */ /* 0x000fe20004000000 */
[----:B------:R-:W-:Y:S01]  /*15580*/  IMAD.MOV.U32 R64, RZ, RZ, R9 ;  /* 0x000000ffff407224 */ /* 0x000fe200078e0009 */
[----:B------:R-:W-:Y:S01]  /*15590*/  FSEL R44, R65, -INF , !P6 ;  /* 0xff800000412c7808 */ /* 0x000fe20007000000 */
[----:B------:R-:W-:Y:S01]  /*155a0*/  VIADD R9, R3, 0xf9 ;  /* 0x000000f903097836 */ /* 0x000fe20000000000 */
[----:B------:R-:W-:Y:S01]  /*155b0*/  FMNMX3.FTZ R37, R37, R60, R61, !PT ;  /* 0x0000003c25257276 */ /* 0x000fe2000781003d */
[----:B------:R-:W-:Y:S01]  /*155c0*/  VIADD R65, R3, 0xf0 ;  /* 0x000000f003417836 */ /* 0x000fe20000000000 */
[-C--:B------:R-:W-:Y:S02]  /*155d0*/  ISETP.GE.AND P4, PT, R229, R226.reuse, PT ;  /* 0x000000e2e500720c */ /* 0x080fe40003f86270 */
[-C--:B------:R-:W-:Y:S02]  /*155e0*/  ISETP.GE.AND P5, PT, R219, R226.reuse, PT ;  /* 0x000000e2db00720c */ /* 0x080fe40003fa6270 */
[----:B------:R-:W-:Y:S02]  /*155f0*/  FMNMX3.FTZ R37, R37, R45, R44, !PT ;  /* 0x0000002d25257276 */ /* 0x000fe4000781002c */
[-C--:B------:R-:W-:Y:S02]  /*15600*/  ISETP.GE.AND P3, PT, R222, R226.reuse, PT ;  /* 0x000000e2de00720c */ /* 0x080fe40003f66270 */
[-C--:B------:R-:W-:Y:S02]  /*15610*/  ISETP.GE.AND P0, PT, R232, R226.reuse, PT ;  /* 0x000000e2e800720c */ /* 0x080fe40003f06270 */
[----:B------:R-:W-:Y:S01]  /*15620*/  FSEL R41, R68, -INF , !P5 ;  /* 0xff80000044297808 */ /* 0x000fe20006800000 */
[----:B------:R-:W-:Y:S01]  /*15630*/  VIADD R68, R3, 0xe9 ;  /* 0x000000e903447836 */ /* 0x000fe20000000000 */
[----:B------:R-:W-:Y:S01]  /*15640*/  FSEL R40, R69, -INF , !P4 ;  /* 0xff80000045287808 */ /* 0x000fe20006000000 */
[----:B------:R-:W-:Y:S01]  /*15650*/  VIADD R69, R3, 0xe1 ;  /* 0x000000e103457836 */ /* 0x000fe20000000000 */
[----:B------:R-:W-:Y:S02]  /*15660*/  FSEL R73, R73, -INF , !P0 ;  /* 0xff80000049497808 */ /* 0x000fe40004000000 */
[-C--:B------:R-:W-:Y:S02]  /*15670*/  ISETP.GE.AND P6, PT, R234, R226.reuse, PT ;  /* 0x000000e2ea00720c */ /* 0x080fe40003fc6270 */
[----:B------:R-:W-:Y:S01]  /*15680*/  FSEL R33, R72, -INF , !P3 ;  /* 0xff80000048217808 */ /* 0x000fe20005800000 */
[----:B------:R-:W-:Y:S01]  /*15690*/  VIADD R72, R3, 0xe8 ;  /* 0x000000e803487836 */ /* 0x000fe20000000000 */
[----:B------:R-:W-:Y:S02]  /*156a0*/  FMNMX3.FTZ R37, R37, R41, R40, !PT ;  /* 0x0000002925257276 */ /* 0x000fe40007810028 */
[-C--:B------:R-:W-:Y:S02]  /*156b0*/  ISETP.GE.AND P5, PT, R233, R226.reuse, PT ;  /* 0x000000e2e900720c */ /* 0x080fe40003fa6270 */
        /* <DEDUP_REMOVED lines=35> */
[----:B------:R-:W-:Y:S02]  /*158f0*/  FSEL R101, R101, -INF , !P3 ;  /* 0xff80000065657808 */ /* 0x000fe40005800000 */
[-C--:B------:R-:W-:Y:S02]  /*15900*/  ISETP.GE.AND P3, PT, R252, R226.reuse, PT ;  /* 0x000000e2fc00720c */ /* 0x080fe40003f66270 */
[-C--:B------:R-:W-:Y:S02]  /*15910*/  ISETP.GE.AND P6, PT, R249, R226.reuse, PT ;  /* 0x000000e2f900720c */ /* 0x080fe40003fc6270 */
[----:B------:R-:W-:Y:S02]  /*15920*/  ISETP.GE.AND P0, PT, R247, R226, PT ;  /* 0x000000e2f700720c */ /* 0x000fe40003f06270 */
[----:B------:R-:W-:Y:S02]  /*15930*/  FSEL R108, R108, -INF , !P5 ;  /* 0xff8000006c6c7808 */ /* 0x000fe40006800000 */
[----:B------:R-:W-:Y:S02]  /*15940*/  FMNMX3.FTZ R37, R37, R96, R97, !PT ;  /* 0x0000006025257276 */ /* 0x000fe40007810061 */
[-C--:B------:R-:W-:Y:S02]  /*15950*/  ISETP.GE.AND P5, PT, R69, R226.reuse, PT ;  /* 0x000000e24500720c */ /* 0x080fe40003fa6270 */
[----:B------:R-:W-:Y:S01]  /*15960*/  FSEL R16, R120, -INF , !P4 ;  /* 0xff80000078107808 */ /* 0x000fe20006000000 */
[----:B------:R-:W-:Y:S01]  /*15970*/  VIADD R120, R3, 0xf8 ;  /* 0x000000f803787836 */ /* 0x000fe20000000000 */
[----:B------:R-:W-:Y:S02]  /*15980*/  FSEL R24, R24, -INF , !P3 ;  /* 0xff80000018187808 */ /* 0x000fe40005800000 */
[----:B------:R-:W-:Y:S02]  /*15990*/  FSEL R104, R104, -INF , !P0 ;  /* 0xff80000068687808 */ /* 0x000fe40004000000 */
[----:B------:R-:W-:Y:S02]  /*159a0*/  FSEL R105, R105, -INF , !P6 ;  /* 0xff80000069697808 */ /* 0x000fe40007000000 */
[-C--:B------:R-:W-:Y:S02]  /*159b0*/  ISETP.GE.AND P3, PT, R68, R226.reuse, PT ;  /* 0x000000e24400720c */ /* 0x080fe40003f66270 */
[----:B------:R-:W-:Y:S02]  /*159c0*/  ISETP.GE.AND P6, PT, R36, R226, PT ;  /* 0x000000e22400720c */ /* 0x000fe40003fc6270 */
[----:B------:R-:W-:Y:S02]  /*159d0*/  FMNMX3.FTZ R37, R37, R100, R101, !PT ;  /* 0x0000006425257276 */ /* 0x000fe40007810065 */
[----:B------:R-:W-:Y:S01]  /*159e0*/  FSEL R17, R117, -INF , !P5 ;  /* 0xff80000075117808 */ /* 0x000fe20006800000 */
[----:B------:R-:W-:Y:S01]  /*159f0*/  VIADD R117, R3, 0xf1 ;  /* 0x000000f103757836 */ /* 0x000fe20000000000 */
[-C--:B------:R-:W-:Y:S02]  /*15a00*/  ISETP.GE.AND P0, PT, R251, R226.reuse, PT ;  /* 0x000000e2fb00720c */ /* 0x080fe40003f06270 */
[----:B------:R-:W-:Y:S02]  /*15a10*/  ISETP.GE.AND P4, PT, R120, R226, PT ;  /* 0x000000e27800720c */ /* 0x000fe40003f86270 */
[----:B------:R-:W-:Y:S01]  /*15a20*/  FSEL R13, R121, -INF , !P3 ;  /* 0xff800000790d7808 */ /* 0x000fe20005800000 */
[----:B------:R-:W-:Y:S01]  /*15a30*/  VIADD R121, R3, 0xf9 ;  /* 0x000000f903797836 */ /* 0x000fe20000000000 */
[----:B------:R-:W-:Y:S02]  /*15a40*/  FMNMX3.FTZ R37, R37, R104, R105, !PT ;  /* 0x0000006825257276 */ /* 0x000fe40007810069 */
[----:B------:R-:W-:Y:S02]  /*15a50*/  FSEL R21, R21, -INF , !P0 ;  /* 0xff80000015157808 */ /* 0x000fe40004000000 */
[----:B------:R-:W-:Y:S01]  /*15a60*/  FSEL R20, R116, -INF , !P6 ;  /* 0xff80000074147808 */ /* 0x000fe20007000000 */
[----:B------:R-:W-:Y:S01]  /*15a70*/  IMAD.MOV.U32 R116, RZ, RZ, R8 ;  /* 0x000000ffff747224 */ /* 0x000fe200078e0008 */
[----:B------:R-:W-:Y:S02]  /*15a80*/  ISETP.GE.AND P0, PT, R9, R225, PT ;  /* 0x000000e10900720c */ /* 0x000fe40003f06270 */
[----:B------:R-:W-:Y:S02]  /*15a90*/  ISETP.GE.AND P5, PT, R117, R226, PT ;  /* 0x000000e27500720c */ /* 0x000fe40003fa6270 */
[----:B------:R-:W-:Y:S02]  /*15aa0*/  FSEL R8, R173, -INF , !P4 ;  /* 0xff800000ad087808 */ /* 0x000fe40006000000 */
[-C--:B------:R-:W-:Y:S02]  /*15ab0*/  ISETP.GE.AND P4, PT, R190, R227.reuse, PT ;  /* 0x000000e3be00720c */ /* 0x080fe40003f86270 */
[----:B------:R-:W-:Y:S02]  /*15ac0*/  FMNMX3.FTZ R37, R37, R108, R109, !PT ;  /* 0x0000006c25257276 */ /* 0x000fe4000781006d */
[----:B------:R-:W-:Y:S02]  /*15ad0*/  ISETP.GE.AND P3, PT, R121, R226, PT ;  /* 0x000000e27900720c */ /* 0x000fe40003f66270 */
[----:B------:R-:W-:Y:S02]  /*15ae0*/  FSEL R129, R129, -INF , P0 ;  /* 0xff80000081817808 */ /* 0x000fe40000000000 */
[----:B------:R-:W-:Y:S02]  /*15af0*/  FSEL R9, R4, -INF , !P5 ;  /* 0xff80000004097808 */ /* 0x000fe40006800000 */
[-C--:B------:R-:W-:Y:S02]  /*15b00*/  ISETP.GE.AND P5, PT, R189, R227.reuse, PT ;  /* 0x000000e3bd00720c */ /* 0x080fe40003fa6270 */
[----:B------:R-:W-:Y:S02]  /*15b10*/  FSEL R25, R11, -INF , P4 ;  /* 0xff8000000b197808 */ /* 0x000fe40002000000 */
[-C--:B------:R-:W-:Y:S02]  /*15b20*/  ISETP.GE.AND P4, PT, R194, R227.reuse, PT ;  /* 0x000000e3c200720c */ /* 0x080fe40003f86270 */
[----:B------:R-:W-:Y:S02]  /*15b30*/  FMNMX3.FTZ R37, R37, R24, R21, !PT ;  /* 0x0000001825257276 */ /* 0x000fe40007810015 */
[----:B------:R-:W-:Y:S02]  /*15b40*/  FSEL R129, R129, -INF , !P3 ;  /* 0xff80000081817808 */ /* 0x000fe40005800000 */
[-C--:B------:R-:W-:Y:S02]  /*15b50*/  ISETP.GE.AND P3, PT, R3, R227.reuse, PT ;  /* 0x000000e30300720c */ /* 0x080fe40003f66270 */
[----:B------:R-:W-:Y:S02]  /*15b60*/  FSEL R28, R10, -INF , P5 ;  /* 0xff8000000a1c7808 */ /* 0x000fe40002800000 */
[----:B------:R-:W-:Y:S02]  /*15b70*/  ISETP.GE.AND P6, PT, R65, R226, PT ;  /* 0x000000e24100720c */ /* 0x000fe40003fc6270 */
[----:B------:R-:W-:Y:S02]  /*15b80*/  FMNMX3.FTZ R37, R37, R20, R17, !PT ;  /* 0x0000001425257276 */ /* 0x000fe40007810011 */
[----:B------:R-:W-:Y:S02]  /*15b90*/  FSEL R10, R19, -INF , P4 ;  /* 0xff800000130a7808 */ /* 0x000fe40002000000 */
[-C--:B------:R-:W-:Y:S02]  /*15ba0*/  ISETP.GE.AND P4, PT, R198, R227.reuse, PT ;  /* 0x000000e3c600720c */ /* 0x080fe40003f86270 */
[----:B------:R-:W-:Y:S02]  /*15bb0*/  FSEL R32, R6, -INF , P3 ;  /* 0xff80000006207808 */ /* 0x000fe40001800000 */
[-C--:B------:R-:W-:Y:S02]  /*15bc0*/  ISETP.GE.AND P3, PT, R191, R227.reuse, PT ;  /* 0x000000e3bf00720c */ /* 0x080fe40003f66270 */
[----:B------:R-:W-:Y:S02]  /*15bd0*/  FSEL R12, R170, -INF , !P6 ;  /* 0xff800000aa0c7808 */ /* 0x000fe40007000000 */
[----:B------:R-:W-:Y:S02]  /*15be0*/  FMNMX3.FTZ R37, R37, R16, R13, !PT ;  /* 0x0000001025257276 */ /* 0x000fe4000781000d */
[----:B------:R-:W-:Y:S02]  /*15bf0*/  FSEL R27, R27, -INF , P4 ;  /* 0xff8000001b1b7808 */ /* 0x000fe40002000000 */
[-C--:B------:R-:W-:Y:S02]  /*15c00*/  ISETP.GE.AND P4, PT, R203, R227.reuse, PT ;  /* 0x000000e3cb00720c */ /* 0x080fe40003f86270 */
[-C--:B------:R-:W-:Y:S02]  /*15c10*/  ISETP.GE.AND P0, PT, R188, R227.reuse, PT ;  /* 0x000000e3bc00720c */ /* 0x080fe40003f06270 */
[----:B------:R-:W-:Y:S02]  /*15c20*/  FSEL R14, R14, -INF , P3 ;  /* 0xff8000000e0e7808 */ /* 0x000fe40001800000 */
[-C--:B------:R-:W-:Y:S02]  /*15c30*/  ISETP.GE.AND P3, PT, R195, R227.reuse, PT ;  /* 0x000000e3c300720c */ /* 0x080fe40003f66270 */
[----:B------:R-:W-:Y:S02]  /*15c40*/  FMNMX3.FTZ R37, R37, R12, R9, !PT ;  /* 0x0000000c25257276 */ /* 0x000fe40007810009 */
[----:B------:R-:W-:Y:S02]  /*15c50*/  FSEL R5, R38, -INF , P4 ;  /* 0xff80000026057808 */ /* 0x000fe40002000000 */
[----:B------:R-:W-:Y:S02]  /*15c60*/  FSEL R29, R7, -INF , P0 ;  /* 0xff800000071d7808 */ /* 0x000fe40000000000 */
[-C--:B------:R-:W-:Y:S02]  /*15c70*/  ISETP.GE.AND P4, PT, R205, R227.reuse, PT ;  /* 0x000000e3cd00720c */ /* 0x080fe40003f86270 */
[----:B------:R-:W-:Y:S02]  /*15c80*/  FMNMX3.FTZ R37, R37, R8, R129, !PT ;  /* 0x0000000825257276 */ /* 0x000fe40007810081 */
        /* <DEDUP_REMOVED lines=72> */
[----:B-1----:R-:W-:Y:S02]  /*16110*/  FMNMX.FTZ R37, R37, R0, !PT ;  /* 0x0000000025257209 */ /* 0x002fe40007810000 */
[-C--:B------:R-:W-:Y:S02]  /*16120*/  ISETP.GE.AND P4, PT, R247, R227.reuse, PT ;  /* 0x000000e3f700720c */ /* 0x080fe40003f86270 */
[----:B------:R-:W-:Y:S02]  /*16130*/  FSEL R91, R91, -INF , P3 ;  /* 0xff8000005b5b7808 */ /* 0x000fe40001800000 */
[----:B------:R-:W-:Y:S02]  /*16140*/  FSEL R31, R31, -INF , P0 ;  /* 0xff8000001f1f7808 */ /* 0x000fe40000000000 */
[-C--:B------:R-:W-:Y:S02]  /*16150*/  ISETP.GE.AND P3, PT, R242, R227.reuse, PT ;  /* 0x000000e3f200720c */ /* 0x080fe40003f66270 */
[----:B------:R-:W-:Y:S02]  /*16160*/  FSETP.NEU.FTZ.AND P0, PT, R37, -INF , PT ;  /* 0xff8000002500780b */ /* 0x000fe40003f1d000 */
[----:B------:R-:W-:Y:S02]  /*16170*/  FSEL R86, R86, -INF , P5 ;  /* 0xff80000056567808 */ /* 0x000fe40002800000 */
        /* <DEDUP_REMOVED lines=14> */
[----:B------:R-:W-:Y:S01]  /*16260*/  FADD.FTZ R3, -R0, R2 ;  /* 0x0000000200037221 */ /* 0x000fe20000010100 */
[-C--:B------:R-:W-:Y:S01]  /*16270*/  ISETP.GE.AND P3, PT, R249, R227.reuse, PT ;  /* 0x000000e3f900720c */ /* 0x080fe20003f66270 */
[----:B------:R-:W-:Y:S01]  /*16280*/  IMAD.MOV.U32 R2, RZ, RZ, R116 ;  /* 0x000000ffff027224 */ /* 0x000fe200078e0074 */
[----:B------:R-:W-:Y:S01]  /*16290*/  FSEL R102, R102, -INF , P5 ;  /* 0xff80000066667808 */ /* 0x000fe20002800000 */
[----:B------:R-:W-:Y:S01]  /*162a0*/  IMAD.MOV.U32 R116, RZ, RZ, R36 ;  /* 0x000000ffff747224 */ /* 0x000fe200078e0024 */
[-C--:B------:R-:W-:Y:S01]  /*162b0*/  ISETP.GE.AND P5, PT, R248, R227.reuse, PT ;  /* 0x000000e3f800720c */ /* 0x080fe20003fa6270 */
[----:B------:R-:W2:Y:S01]  /*162c0*/  LD.E R36, desc[UR4][R134.64+0xdc] ;  /* 0x0000dc0486247980 */ /* 0x000ea2000c101900 */
        /* <DEDUP_REMOVED lines=32> */
[----:B------:R-:W-:Y:S02]  /*164d0*/  FSEL R39, R130, -INF , P3 ;  /* 0xff80000082277808 */ /* 0x000fe40001800000 */
[-C--:B------:R-:W-:Y:S02]  /*164e0*/  ISETP.GE.AND P3, PT, R189, R228.reuse, PT ;  /* 0x000000e4bd00720c */ /* 0x080fe40003f66270 */
[----:B------:R-:W-:Y:S01]  /*164f0*/  FSEL R68, R15, -INF , !P5 ;  /* 0xff8000000f447808 */ /* 0x000fe20006800000 */
[----:B------:R-:W-:Y:S01]  /*16500*/  IMAD.MOV.U32 R15, RZ, RZ, R72 ;  /* 0x000000ffff0f7224 */ /* 0x000fe200078e0048 */
        /* <DEDUP_REMOVED lines=8> */
[----:B------:R-:W-:Y:S01]  /*16590*/  FSEL R72, R11, -INF , !P3 ;  /* 0xff8000000b487808 */ /* 0x000fe20005800000 */
[----:B------:R-:W-:Y:S01]  /*165a0*/  IMAD.MOV.U32 R11, RZ, RZ, R69 ;  /* 0x000000ffff0b7224 */ /* 0x000fe200078e0045 */
        /* <DEDUP_REMOVED lines=26> */
[----:B------:R-:W-:Y:S01]  /*16750*/  FSEL R69, R10, -INF , !P4 ;  /* 0xff8000000a457808 */ /* 0x000fe20006000000 */
[----:B------:R-:W-:Y:S01]  /*16760*/  IMAD.MOV.U32 R10, RZ, RZ, R116 ;  /* 0x000000ffff0a7224 */ /* 0x000fe200078e0074 */
        /* <DEDUP_REMOVED lines=9> */
[-C--:B------:R-:W-:Y:S01]  /*16800*/  ISETP.GE.AND P5, PT, R250, R228.reuse, PT ;  /* 0x000000e4fa00720c */ /* 0x080fe20003fa6270 */
[----:B------:R-:W-:Y:S01]  /*16810*/  IMAD.MOV.U32 R250, RZ, RZ, R2 ;  /* 0x000000fffffa7224 */ /* 0x000fe200078e0002 */
        /* <DEDUP_REMOVED lines=74> */
[----:B------:R-:W-:Y:S02]  /*16cc0*/  ISETP.GE.AND P4, PT, R249, R228, PT ;  /* 0x000000e4f900720c */ /* 0x000fe40003f86270 */
[----:B------:R-:W-:Y:S02]  /*16cd0*/  FMNMX3.FTZ R0, R0, R214, R213, !PT ;  /* 0x000000d600007276 */ /* 0x000fe400078100d5 */
[----:B------:R-:W-:Y:S01]  /*16ce0*/  FSEL R217, R106, -INF , !P3 ;  /* 0xff8000006ad97808 */ /* 0x000fe20005800000 */
[----:B--2---:R-:W-:Y:S01]  /*16cf0*/  FMUL.FTZ R7, R36, R37 ;  /* 0x0000002524077220 */ /* 0x004fe20000410000 */
[----:B------:R-:W-:Y:S02]  /*16d00*/  FSEL R218, R107, -INF , !P4 ;  /* 0xff8000006bda7808 */ /* 0x000fe40006000000 */
[-C--:B------:R-:W-:Y:S02]  /*16d10*/  ISETP.GE.AND P6, PT, R248, R228.reuse, PT ;  /* 0x000000e4f800720c */ /* 0x080fe40003fc6270 */
[----:B------:R-:W-:Y:S02]  /*16d20*/  FMNMX3.FTZ R0, R0, R215, R216, !PT ;  /* 0x000000d700007276 */ /* 0x000fe400078100d8 */
[-C--:B------:R-:W-:Y:S01]  /*16d30*/  ISETP.GE.AND P3, PT, R252, R228.reuse, PT ;  /* 0x000000e4fc00720c */ /* 0x080fe20003f66270 */
[----:B------:R-:W-:Y:S01]  /*16d40*/  IMAD.MOV.U32 R252, RZ, RZ, R34 ;  /* 0x000000fffffc7224 */ /* 0x000fe200078e0022 */
[-C--:B------:R-:W-:Y:S02]  /*16d50*/  ISETP.GE.AND P4, PT, R251, R228.reuse, PT ;  /* 0x000000e4fb00720c */ /* 0x080fe40003f86270 */
[----:B------:R-:W-:Y:S02]  /*16d60*/  FSEL R219, R110, -INF , !P6 ;  /* 0xff8000006edb7808 */ /* 0x000fe40007000000 */
        /* <DEDUP_REMOVED lines=29> */
[--C-:B------:R-:W-:Y:S01]  /*16f40*/  FFMA.FTZ R10, R186, R36, -R7.reuse ;  /* 0x00000024ba0a7223 */ /* 0x100fe20000010807 */
        /* <DEDUP_REMOVED lines=100> */
[C---:B------:R-:W-:Y:S01]  /*17590*/  IMAD.IADD R152, R160.reuse, 0x1, R220 ;  /* 0x00000001a0987824 */ /* 0x040fe200078e02dc */
        /* <DEDUP_REMOVED lines=113> */
[-CC-:B--2---:R-:W-:Y:S01]  /*17cb0*/  FFMA.FTZ R53, R120, R36.reuse, -R3.reuse ;  /* 0x0000002478357223 */ /* 0x184fe20000010803 */
        /* <DEDUP_REMOVED lines=34> */
[----:B------:R-:W-:Y:S10]  /*17ee0*/  MUFU.EX2 R82, R183 ;  /* 0x000000b700527308 */ /* 0x000ff40000000800 */
[----:B------:R-:W-:Y:S01]  /*17ef0*/  MUFU.EX2 R84, R186 ;  /* 0x000000ba00547308 */ /* 0x000fe20000000800 */
[-CC-:B-----5:R-:W-:Y:S01]  /*17f00*/  FFMA.FTZ R61, R170, R36.reuse, -R3.reuse ;  /* 0x00000024aa3d7223 */ /* 0x1a0fe20000010803 */
        /* <DEDUP_REMOVED lines=170> */
[C---:B---3--:R-:W-:Y:S09]  /*189b0*/  HMMA.16816.F32 R28, R40.reuse, R44, R28 ;  /* 0x0000002c281c723c */ /* 0x048ff2000000181c */
[----:B------:R-:W-:Y:S01]  /*189c0*/  MUFU.EX2 R90, R180 ;  /* 0x000000b4005a7308 */ /* 0x000fe20000000800 */
[-CC-:B----4-:R-:W-:Y:S01]  /*189d0*/  FFMA.FTZ R57, R91, R36.reuse, -R3.reuse ;  /* 0x000000245b397223 */ /* 0x190fe20000010803 */
        /* <DEDUP_REMOVED lines=107> */
[----:B------:R-:W-:Y:S01]  /*19090*/  FADD.FTZ R44, R146, R57 ;  /* 0x00000039922c7221 */ /* 0x000fe20000010000 */
[----:B------:R-:W-:Y:S08]  /*190a0*/  IMAD.SHL.U32 R222, R221, 0x8, RZ ;  /* 0x00000008ddde7824 */ /* 0x000ff000078e00ff */
        /* <DEDUP_REMOVED lines=78> */
[----:B------:R-:W-:Y:S02]  /*19590*/  FADD.FTZ R56, R101, R52 ;  /* 0x0000003465387221 */ /* 0x000fe40000010000 */
        /* <DEDUP_REMOVED lines=87> */
[----:B------:R1:W-:Y:S01]  /*19b10*/  STL [R1], R250 ;  /* 0x000000fa01007387 */ /* 0x0003e20000100800 */
[----:B------:R-:W-:Y:S05]  /*19b20*/  @P0 BRA `(.L_x_7247) ;  /* 0xffffff8800400947 */ /* 0x000fea000383ffff */
.L_x_7240:
        /* <DEDUP_REMOVED lines=14> */
.L_x_7255:
[----:B------:R-:W3:Y:S04]  /*19c10*/  LDL.LU R9, [R1+0x24] ;  /* 0x0000240001097983 */ /* 0x000ee80000300800 */
[----:B------:R-:W2:Y:S01]  /*19c20*/  LDL.LU R8, [R1+0x30] ;  /* 0x0000300001087983 */ /* 0x000ea20000300800 */
[----:B------:R-:W1:Y:S01]  /*19c30*/  MUFU.RCP R4, R13 ;  /* 0x0000000d00047308 */ /* 0x000e620000001000 */
[----:B----4-:R-:W-:Y:S01]  /*19c40*/  FADD.FTZ R17, R2, R0 ;  /* 0x0000000002117221 */ /* 0x010fe20000010000 */
[----:B------:R-:W-:Y:S01]  /*19c50*/  SHF.L.U32 R18, R221, 0x4, RZ ;  /* 0x00000004dd127819 */ /* 0x000fe200000006ff */
[----:B------:R-:W4:Y:S01]  /*19c60*/  LDL.LU R21, [R1+0x44] ;  /* 0x0000440001157983 */ /* 0x000f220000300800 */
[----:B------:R-:W-:Y:S02]  /*19c70*/  FSETP.NE.FTZ.AND P1, PT, R13, RZ, PT ;  /* 0x000000ff0d00720b */ /* 0x000fe40003f35000 */
[----:B-1----:R-:W-:Y:S01]  /*19c80*/  SHF.L.U32 R2, R221, 0x5, RZ ;  /* 0x00000005dd027819 */ /* 0x002fe200000006ff */
[----:B------:R-:W4:Y:S01]  /*19c90*/  LDL.LU R19, [R1+0x50] ;  /* 0x0000500001137983 */ /* 0x000f220000300800 */
[----:B------:R-:W1:Y:S01]  /*19ca0*/  MUFU.RCP R5, R17 ;  /* 0x0000001100057308 */ /* 0x000e620000001000 */
[----:B------:R-:W-:Y:S01]  /*19cb0*/  LOP3.LUT R3, R18, 0x1c0, RZ, 0xc0, !PT ;  /* 0x000001c012037812 */ /* 0x000fe200078ec0ff */
[----:B------:R-:W-:Y:S01]  /*19cc0*/  BAR.SYNC.DEFER_BLOCKING 0x0 ;  /* 0x0000000000007b1d */ /* 0x000fe20000010000 */
[----:B------:R-:W-:-:S02]  /*19cd0*/  FSETP.NE.FTZ.AND P0, PT, R17, RZ, PT ;  /* 0x000000ff1100720b */ /* 0x000fc40003f15000 */
[----:B------:R-:W-:-:S03]  /*19ce0*/  FSEL R0, R4, 1, P1 ;  /* 0x3f80000004007808 */ /* 0x000fc60000800000 */
[----:B------:R-:W4:Y:S01]  /*19cf0*/  LDL R39, [R1+0x48] ;  /* 0x0000480001277983 */ /* 0x000f220000100800 */
        /* <DEDUP_REMOVED lines=19> */
[----:B---3--:R-:W-:Y:S02]  /*19e30*/  LOP3.LUT R4, R9, 0x7c00, R2, 0xf8, !PT ;  /* 0x00007c0009047812 */ /* 0x008fe400078ef802 */
[----:B--2---:R-:W-:-:S04]  /*19e40*/  LOP3.LUT R3, R3, 0x38, R8, 0xf8, !PT ;  /* 0x0000003803037812 */ /* 0x004fc800078ef808 */
[----:B------:R-:W-:Y:S02]  /*19e50*/  LOP3.LUT R3, R4, R3, RZ, 0xfc, !PT ;  /* 0x0000000304037212 */ /* 0x000fe400078efcff */
[----:B-1----:R-:W-:Y:S02]  /*19e60*/  FSEL R2, R5, 1, P0 ;  /* 0x3f80000005027808 */ /* 0x002fe40000000000 */
[----:B------:R-:W-:-:S03]  /*19e70*/  LEA R0, R3, R224, 0x2 ;  /* 0x000000e003007211 */ /* 0x000fc600078e10ff */
        /* <DEDUP_REMOVED lines=16> */
[----:B------:R-:W-:Y:S01]  /*19f80*/  IMAD.IADD R4, R6, 0x1, R0 ;  /* 0x0000000106047824 */ /* 0x000fe200078e0200 */
[----:B------:R-:W-:-:S02]  /*19f90*/  IADD3 R3, PT, PT, R7, R0, RZ ;  /* 0x0000000007037210 */ /* 0x000fc40007ffe0ff */
[C---:B------:R-:W-:Y:S01]  /*19fa0*/  IADD3 R2, PT, PT, R0.reuse, 0x80, RZ ;  /* 0x0000008000027810 */ /* 0x040fe20007ffe0ff */
[----:B------:R-:W-:Y:S01]  /*19fb0*/  @P4 VIADD R2, R0, 0xffffff80 ;  /* 0xffffff8000024836 */ /* 0x000fe20000000000 */
[----:B------:R-:W-:Y:S01]  /*19fc0*/  STS.64 [R0], R164 ;  /* 0x000000a400007388 */ /* 0x000fe20000000a00 */
[----:B------:R-:W-:-:S03]  /*19fd0*/  IADD3 R5, PT, PT, R6, R3, RZ ;  /* 0x0000000306057210 */ /* 0x000fc60007ffe0ff */
[----:B------:R-:W-:Y:S04]  /*19fe0*/  STS.64 [R0+0x800], R166 ;  /* 0x000800a600007388 */ /* 0x000fe80000000a00 */
[----:B------:R-:W-:Y:S04]  /*19ff0*/  STS.64 [R4], R160 ;  /* 0x000000a004007388 */ /* 0x000fe80000000a00 */
[----:B------:R1:W-:Y:S04]  /*1a000*/  STS.64 [R4+0x800], R162 ;  /* 0x000800a204007388 */ /* 0x0003e80000000a00 */
[----:B------:R-:W-:Y:S04]  /*1a010*/  STS.64 [R3], R156 ;  /* 0x0000009c03007388 */ /* 0x000fe80000000a00 */
[----:B------:R2:W-:Y:S04]  /*1a020*/  STS.64 [R3+0x800], R158 ;  /* 0x0008009e03007388 */ /* 0x0005e80000000a00 */
[----:B------:R-:W-:Y:S04]  /*1a030*/  STS.64 [R5], R152 ;  /* 0x0000009805007388 */ /* 0x000fe80000000a00 */
[----:B------:R-:W-:Y:S04]  /*1a040*/  STS.64 [R5+0x800], R154 ;  /* 0x0008009a05007388 */ /* 0x000fe80000000a00 */
[----:B------:R-:W-:Y:S01]  /*1a050*/  STS.64 [R2], R148 ;  /* 0x0000009402007388 */ /* 0x000fe20000000a00 */
[----:B-1----:R-:W-:-:S03]  /*1a060*/  IADD3 R4, PT, PT, R6, R2, RZ ;  /* 0x0000000206047210 */ /* 0x002fc60007ffe0ff */
[----:B------:R-:W-:Y:S01]  /*1a070*/  STS.64 [R2+0x800], R150 ;  /* 0x0008009602007388 */ /* 0x000fe20000000a00 */
[----:B--2---:R-:W-:-:S03]  /*1a080*/  IADD3 R3, PT, PT, R7, R2, RZ ;  /* 0x0000000207037210 */ /* 0x004fc60007ffe0ff */
[----:B------:R-:W-:Y:S01]  /*1a090*/  STS.64 [R4], R144 ;  /* 0x0000009004007388 */ /* 0x000fe20000000a00 */
[----:B------:R-:W-:-:S03]  /*1a0a0*/  IADD3 R0, PT, PT, R6, R3, RZ ;  /* 0x0000000306007210 */ /* 0x000fc60007ffe0ff */
[----:B------:R1:W-:Y:S04]  /*1a0b0*/  STS.64 [R4+0x800], R146 ;  /* 0x0008009204007388 */ /* 0x0003e80000000a00 */
[----:B------:R-:W-:Y:S04]  /*1a0c0*/  STS.64 [R3], R140 ;  /* 0x0000008c03007388 */ /* 0x000fe80000000a00 */
[----:B------:R-:W-:Y:S04]  /*1a0d0*/  STS.64 [R3+0x800], R142 ;  /* 0x0008008e03007388 */ /* 0x000fe80000000a00 */
[----:B------:R-:W-:Y:S04]  /*1a0e0*/  STS.64 [R0], R136 ;  /* 0x0000008800007388 */ /* 0x000fe80000000a00 */
[----:B------:R2:W-:Y:S04]  /*1a0f0*/  STS.64 [R0+0x800], R138 ;  /* 0x0008008a00007388 */ /* 0x0005e80000000a00 */
[----:B------:R-:W3:Y:S04]  /*1a100*/  LD.E.64 R10, desc[UR4][R134.64+0xb0] ;  /* 0x0000b004860a7980 */ /* 0x000ee8000c101b00 */
[----:B------:R-:W3:Y:S04]  /*1a110*/  LD.E R12, desc[UR4][R134.64+0x60] ;  /* 0x00006004860c7980 */ /* 0x000ee8000c101900 */
[----:B------:R-:W3:Y:S04]  /*1a120*/  LD.E R16, desc[UR4][R134.64+0xcc] ;  /* 0x0000cc0486107980 */ /* 0x000ee8000c101900 */
[----:B------:R-:W3:Y:S01]  /*1a130*/  LD.E.64 R8, desc[UR4][R134.64+0x78] ;  /* 0x0000780486087980 */ /* 0x000ee2000c101b00 */
[----:B------:R-:W4:Y:S01]  /*1a140*/  S2R R20, SR_CTAID.X ;  /* 0x0000000000147919 */ /* 0x000f220000002500 */
[----:B------:R-:W-:Y:S01]  /*1a150*/  IMAD.SHL.U32 R7, R221, 0x4, RZ ;  /* 0x00000004dd077824 */ /* 0x000fe200078e00ff */
[----:B------:R-:W-:Y:S01]  /*1a160*/  SHF.R.U32.HI R6, RZ, 0x4, R221 ;  /* 0x00000004ff067819 */ /* 0x000fe200000116dd */
[----:B------:R3:W5:Y:S01]  /*1a170*/  LD.E.64 R14, desc[UR4][R134.64+0xa8] ;  /* 0x0000a804860e7980 */ /* 0x000762000c101b00 */
[----:B------:R-:W-:Y:S02]  /*1a180*/  @P1 MUFU.LG2 R13, R13 ;  /* 0x0000000d000d1308 */ /* 0x000fe40000000c00 */
[----:B-1----:R-:W-:-:S02]  /*1a190*/  IADD3 R4, PT, PT, R6, 0x8, RZ ;  /* 0x0000000806047810 */ /* 0x002fc40007ffe0ff */
[----:B--2---:R-:W-:Y:S02]  /*1a1a0*/  LOP3.LUT R0, R7, 0x1f8, RZ, 0xc0, !PT ;  /* 0x000001f807007812 */ /* 0x004fe400078ec0ff */
[----:B------:R-:W-:Y:S02]  /*1a1b0*/  IADD3 R2, PT, PT, R6, 0x18, RZ ;  /* 0x0000001806027810 */ /* 0x000fe40007ffe0ff */
[----:B------:R-:W-:Y:S02]  /*1a1c0*/  LOP3.LUT R5, R18, 0x10, RZ, 0xc0, !PT ;  /* 0x0000001012057812 */ /* 0x000fe400078ec0ff */
[----:B------:R-:W-:Y:S01]  /*1a1d0*/  LOP3.LUT R0, R0, 0x38, R64, 0x78, !PT ;  /* 0x0000003800007812 */ /* 0x000fe200078e7840 */
[----:B------:R-:W-:Y:S01]  /*1a1e0*/  BAR.SYNC.DEFER_BLOCKING 0x0 ;  /* 0x0000000000007b1d */ /* 0x000fe20000010000 */
[-C--:B----4-:R-:W-:Y:S02]  /*1a1f0*/  ISETP.GE.AND P5, PT, R4, R39.reuse, PT ;  /* 0x000000270400720c */ /* 0x090fe40003fa6270 */
[----:B------:R-:W-:Y:S01]  /*1a200*/  ISETP.GE.AND P3, PT, R2, R39, PT ;  /* 0x000000270200720c */ /* 0x000fe20003f66270 */
[----:B------:R-:W-:-:S02]  /*1a210*/  IMAD R0, R0, 0x4, R5 ;  /* 0x0000000400007824 */ /* 0x000fc400078e0205 */
[----:B------:R-:W1:Y:S01]  /*1a220*/  @P0 MUFU.LG2 R4, R17 ;  /* 0x0000001100040308 */ /* 0x000e620000000c00 */
[----:B------:R-:W-:-:S04]  /*1a230*/  IADD3 R3, PT, PT, R6, 0x10, RZ ;  /* 0x0000001006037810 */ /* 0x000fc80007ffe0ff */
[-C--:B------:R-:W-:Y:S02]  /*1a240*/  ISETP.GE.AND P4, PT, R3, R39.reuse, PT ;  /* 0x000000270300720c */ /* 0x080fe40003f86270 */
[----:B------:R-:W-:Y:S02]  /*1a250*/  SHF.L.U32 R5, R20, 0x6, RZ ;  /* 0x0000000614057819 */ /* 0x000fe400000006ff */
[----:B------:R-:W-:Y:S02]  /*1a260*/  IADD3 R3, PT, PT, R6, 0x20, RZ ;  /* 0x0000002006037810 */ /* 0x000fe40007ffe0ff */
[----:B------:R-:W-:Y:S02]  /*1a270*/  IADD3 R0, PT, PT, R224, R0, RZ ;  /* 0x00000000e0007210 */ /* 0x000fe40007ffe0ff */
[----:B------:R-:W-:Y:S02]  /*1a280*/  ISETP.GE.AND P2, PT, R3, R39, PT ;  /* 0x000000270300720c */ /* 0x000fe40003f46270 */
[----:B------:R-:W-:Y:S01]  /*1a290*/  LOP3.LUT P6, RZ, R221, 0x3, RZ, 0xc0, !PT ;  /* 0x00000003ddff7812 */ /* 0x000fe200078cc0ff */
[----:B------:R-:W2:Y:S01]  /*1a2a0*/  LDS.128 R48, [R0] ;  /* 0x0000000000307984 */ /* 0x000ea20000000c00 */
[----:B------:R-:W-:Y:S01]  /*1a2b0*/  LOP3.LUT R3, R7, 0xffc, RZ, 0xc0, !PT ;  /* 0x00000ffc07037812 */ /* 0x000fe200078ec0ff */
[----:B-1----:R-:W-:-:S02]  /*1a2c0*/  @P0 FMUL.FTZ R4, R4, 0.69314718246459960938 ;  /* 0x3f31721804040820 */ /* 0x002fc40000410000 */
[----:B------:R-:W1:Y:S04]  /*1a2d0*/  LDS.128 R44, [R0+0x800] ;  /* 0x00080000002c7984 */ /* 0x000e680000000c00 */
[----:B------:R-:W4:Y:S04]  /*1a2e0*/  LDS.128 R40, [R0+0x1000] ;  /* 0x0010000000287984 */ /* 0x000f280000000c00 */
[----:B------:R-:W1:Y:S04]  /*1a2f0*/  LDS.128 R32, [R0+0x1800] ;  /* 0x0018000000207984 */ /* 0x000e680000000c00 */
[----:B------:R-:W1:Y:S04]  /*1a300*/  LDS.128 R28, [R0+0x2000] ;  /* 0x00200000001c7984 */ /* 0x000e680000000c00 */
[----:B------:R-:W1:Y:S01]  /*1a310*/  LDS.128 R24, [R0+0x2800] ;  /* 0x0028000000187984 */ /* 0x000e620000000c00 */
[----:B------:R-:W-:Y:S01]  /*1a320*/  BSSY.RECONVERGENT B0, `(.L_x_7249) ;  /* 0x0000020000007945 */ /* 0x000fe20003800200 */
[----:B------:R-:W-:Y:S01]  /*1a330*/  IADD3 R7, PT, PT, R6, 0x30, RZ ;  /* 0x0000003006077810 */ /* 0x000fe20007ffe0ff */
[----:B---3--:R-:W-:-:S02]  /*1a340*/  IMAD R2, R10, UR8, R21 ;  /* 0x000000080a027c24 */ /* 0x008fc4000f8e0215 */
[----:B------:R-:W3:Y:S02]  /*1a350*/  LDS.128 R20, [R0+0x3000] ;  /* 0x0030000000147984 */ /* 0x000ee40000000c00 */
[----:B------:R-:W-:-:S04]  /*1a360*/  IMAD R2, R2, R12, R19 ;  /* 0x0000000c02027224 */ /* 0x000fc800078e0213 */
[----:B------:R-:W-:Y:S02]  /*1a370*/  IMAD R12, R11, R2, R5 ;  /* 0x000000020b0c7224 */ /* 0x000fe400078e0205 */
[----:B------:R-:W-:Y:S02]  /*1a380*/  @P1 FMUL.FTZ R5, R13, 0.69314718246459960938 ;  /* 0x3f3172180d051820 */ /* 0x000fe40000410000 */
[----:B------:R-:W-:Y:S02]  /*1a390*/  IMAD R2, R12, R16, RZ ;  /* 0x000000100c027224 */ /* 0x000fe400078e02ff */
[----:B------:R-:W-:Y:S02]  /*1a3a0*/  IMAD.MOV.U32 R11, RZ, RZ, -0x800000 ;  /* 0xff800000ff0b7424 */ /* 0x000fe400078e00ff */
[C---:B------:R-:W-:Y:S01]  /*1a3b0*/  @P1 FFMA.FTZ R11, R36.reuse, R37, R5 ;  /* 0x00000025240b1223 */ /* 0x040fe20000010005 */
[----:B------:R2:W1:Y:S01]  /*1a3c0*/  LDS.128 R16, [R0+0x3800] ;  /* 0x0038000000107984 */ /* 0x0004620000000c00 */
[----:B------:R-:W-:Y:S01]  /*1a3d0*/  MOV R10, 0xff800000 ;  /* 0xff800000000a7802 */ /* 0x000fe20000000f00 */
[----:B------:R-:W-:Y:S01]  /*1a3e0*/  @P0 FFMA.FTZ R10, R36, R38, R4 ;  /* 0x00000026240a0223 */ /* 0x000fe20000010004 */
[----:B------:R-:W-:-:S02]  /*1a3f0*/  LOP3.LUT R5, R64, 0x30, RZ, 0xc0, !PT ;  /* 0x0000003040057812 */ /* 0x000fc400078ec0ff */
[----:B------:R-:W-:Y:S02]  /*1a400*/  SHF.R.U32.HI R4, RZ, 0x2, R221 ;  /* 0x00000002ff047819 */ /* 0x000fe400000116dd */
[----:B------:R-:W-:Y:S02]  /*1a410*/  ISETP.GE.AND P0, PT, R6, R39, PT ;  /* 0x000000270600720c */ /* 0x000fe40003f06270 */
[----:B--2---:R-:W-:-:S04]  /*1a420*/  IADD3 R0, P1, PT, R2, R3, RZ ;  /* 0x0000000302007210 */ /* 0x004fc80007f3e0ff */
[----:B------:R-:W-:Y:S02]  /*1a430*/  LEA.HI.X.SX32 R3, R2, RZ, 0x1, P1 ;  /* 0x000000ff02037211 */ /* 0x000fe400008f0eff */
[----:B------:R-:W-:Y:S02]  /*1a440*/  LEA R2, P1, R0, R8, 0x2 ;  /* 0x0000000800027211 */ /* 0x000fe400078210ff */
[----:B------:R-:W-:Y:S02]  /*1a450*/  IADD3 R8, PT, PT, R6, 0x28, RZ ;  /* 0x0000002806087810 */ /* 0x000fe40007ffe0ff */
[----:B------:R-:W-:Y:S02]  /*1a460*/  LEA.HI.X R3, R0, R9, R3, 0x2, P1 ;  /* 0x0000000900037211 */ /* 0x000fe400008f1403 */
[----:B------:R-:W-:Y:S01]  /*1a470*/  LOP3.LUT R9, R5, 0x7, R4, 0xf8, !PT ;  /* 0x0000000705097812 */ /* 0x000fe200078ef804 */
[----:B---34-:R-:W-:Y:S06]  /*1a480*/  @P6 BRA `(.L_x_7250) ;  /* 0x0000000000246947 */ /* 0x018fec0003800000 */
[C---:B------:R-:W-:Y:S02]  /*1a490*/  IADD3 R0, P1, PT, R12.reuse, R9, RZ ;  /* 0x000000090c007210 */ /* 0x040fe40007f3e0ff */
[C---:B------:R-:W-:Y:S02]  /*1a4a0*/  ISETP.GE.AND P6, PT, R9.reuse, R39, PT ;  /* 0x000000270900720c */ /* 0x040fe40003fc6270 */
[----:B------:R-:W-:Y:S01]  /*1a4b0*/  LEA.HI.X.SX32 R5, R12, RZ, 0x1, P1 ;  /* 0x000000ff0c057211 */ /* 0x000fe200008f0eff */
[----:B------:R-:W-:Y:S01]  /*1a4c0*/  VIADD R12, R9, 0x8 ;  /* 0x00000008090c7836 */ /* 0x000fe20000000000 */
[----:B-----5:R-:W-:-:S04]  /*1a4d0*/  LEA R4, P1, R0, R14, 0x2 ;  /* 0x0000000e00047211 */ /* 0x020fc800078210ff */
[----:B------:R-:W-:Y:S02]  /*1a4e0*/  LEA.HI.X R5, R0, R15, R5, 0x2, P1 ;  /* 0x0000000f00057211 */ /* 0x000fe400008f1405 */
[----:B------:R-:W-:-:S03]  /*1a4f0*/  ISETP.GE.AND P1, PT, R12, R39, PT ;  /* 0x000000270c00720c */ /* 0x000fc60003f26270 */
[----:B------:R2:W-:Y:S10]  /*1a500*/  @!P6 ST.E desc[UR4][R4.64], R11 ;  /* 0x0000000b0400e985 */ /* 0x0005f4000c101904 */
[----:B------:R2:W-:Y:S02]  /*1a510*/  @!P1 ST.E desc[UR4][R4.64+0x20], R10 ;  /* 0x0000200a04009985 */ /* 0x0005e4000c101904 */
.L_x_7250:
[----:B------:R-:W-:Y:S05]  /*1a520*/  BSYNC.RECONVERGENT B0 ;  /* 0x0000000000007941 */ /* 0x000fea0003800200 */
.L_x_7249:
[----:B------:R-:W-:Y:S01]  /*1a530*/  VIADD R0, R6, 0x38 ;  /* 0x0000003806007836 */ /* 0x000fe20000000000 */
[-C--:B------:R-:W-:Y:S01]  /*1a540*/  ISETP.GE.AND P6, PT, R8, R39.reuse, PT ;  /* 0x000000270800720c */ /* 0x080fe20003fc6270 */
[----:B------:R-:W-:Y:S01]  /*1a550*/  @!P0 ST.E.128 desc[UR4][R2.64], R48 ;  /* 0x0000003002008985 */ /* 0x000fe2000c101d04 */
[-C--:B------:R-:W-:Y:S01]  /*1a560*/  ISETP.GE.AND P1, PT, R7, R39.reuse, PT ;  /* 0x000000270700720c */ /* 0x080fe20003f26270 */
[----:B--2---:R-:W-:Y:S01]  /*1a570*/  IMAD.MOV.U32 R5, RZ, RZ, 0x0 ;  /* 0x00000000ff057424 */ /* 0x004fe200078e00ff */
[----:B------:R-:W-:Y:S01]  /*1a580*/  ISETP.GE.AND P0, PT, R0, R39, PT ;  /* 0x000000270000720c */ /* 0x000fe20003f06270 */
[----:B-1----:R-:W-:Y:S01]  /*1a590*/  @!P5 ST.E.128 desc[UR4][R2.64+0x800], R44 ;  /* 0x0008002c0200d985 */ /* 0x002fe2000c101d04 */
[----:B------:R-:W-:-:S03]  /*1a5a0*/  MOV R9, 0x1f0 ;  /* 0x000001f000097802 */ /* 0x000fc60000000f00 */
[----:B------:R-:W-:Y:S02]  /*1a5b0*/  @!P4 ST.E.128 desc[UR4][R2.64+0x1000], R40 ;  /* 0x001000280200c985 */ /* 0x000fe4000c101d04 */
[----:B------:R-:W-:Y:S02]  /*1a5c0*/  IMAD.MOV.U32 R4, RZ, RZ, R9 ;  /* 0x000000ffff047224 */ /* 0x000fe400078e0009 */
[----:B------:R-:W-:Y:S04]  /*1a5d0*/  @!P3 ST.E.128 desc[UR4][R2.64+0x1800], R32 ;  /* 0x001800200200b985 */ /* 0x000fe8000c101d04 */
[----:B------:R-:W-:Y:S04]  /*1a5e0*/  @!P2 ST.E.128 desc[UR4][R2.64+0x2000], R28 ;  /* 0x0020001c0200a985 */ /* 0x000fe8000c101d04 */
[----:B------:R-:W-:Y:S04]  /*1a5f0*/  @!P6 ST.E.128 desc[UR4][R2.64+0x2800], R24 ;  /* 0x002800180200e985 */ /* 0x000fe8000c101d04 */
[----:B------:R1:W-:Y:S02]  /*1a600*/  @!P1 ST.E.128 desc[UR4][R2.64+0x3000], R20 ;  /* 0x0030001402009985 */ /* 0x0003e4000c101d04 */
[----:B-1---5:R-:W-:Y:S05]  /*1a610*/  @P0 RET.REL.NODEC R4 `(_ZN5flash24flash_fwd_splitkv_kernelI23Flash_fwd_kernel_traitsILi64ELi64ELi256ELi4ELb0ELb0EN7cutlass6half_tE19Flash_kernel_traitsILi64ELi64ELi256ELi4ES3_EELb0ELb1ELb0ELb0ELb1ELb0ELb1ELb0EEEvNS_16Flash_fwd_paramsE) ;  /* 0xfffffe5804780950 */ /* 0x022fea0003c3ffff */
[----:B------:R1:W-:Y:S02]  /*1a620*/  ST.E.128 desc[UR4][R2.64+0x3800], R16 ;  /* 0x0038001002007985 */ /* 0x0003e4000c101d04 */
[----:B-1----:R-:W-:Y:S02]  /*1a630*/  MOV R2, R9 ;  /* 0x0000000900027202 */ /* 0x002fe40000000f00 */
[----:B------:R-:W-:-:S04]  /*1a640*/  MOV R3, 0x0 ;  /* 0x0000000000037802 */ /* 0x000fc80000000f00 */
[----:B------:R-:W-:Y:S05]  /*1a650*/  RET.REL.NODEC R2 `(_ZN5flash24flash_fwd_splitkv_kernelI23Flash_fwd_kernel_traitsILi64ELi64ELi256ELi4ELb0ELb0EN7cutlass6half_tE19Flash_kernel_traitsILi64ELi64ELi256ELi4ES3_EELb0ELb1ELb0ELb0ELb1ELb0ELb1ELb0EEEvNS_16Flash_fwd_paramsE) ;  /* 0xfffffe5802687950 */ /* 0x000fea0003c3ffff */
.L_x_7248:
[----:B-1----:R-:W-:Y:S01]  /*1a660*/  MOV R0, 0x2 ;  /* 0x0000000200007802 */ /* 0x002fe20000000f00 */
[----:B------:R-:W-:Y:S01]  /*1a670*/  IMAD.MOV.U32 R3, RZ, RZ, 0x1f ;  /* 0x0000001fff037424 */ /* 0x000fe200078e00ff */
[----:B-----5:R-:W-:Y:S02]  /*1a680*/  MOV R2, R9 ;  /* 0x0000000900027202 */ /* 0x020fe40000000f00 */
[----:B------:R-:W-:-:S07]  /*1a690*/  MOV R4, 0xffffffff ;  /* 0xffffffff00047802 */ /* 0x000fce0000000f00 */
[----:B--2---:R-:W-:Y:S05]  /*1a6a0*/  WARPSYNC.COLLECTIVE R4, `(.L_x_7251) ;  /* 0x0000000004087348 */ /* 0x004fea0003c00000 */
[----:B------:R1:W3:Y:S02]  /*1a6b0*/  SHFL.BFLY P0, R0, R2, R0, R3 ;  /* 0x0c00000002007389 */ /* 0x0002e40000000003 */
[----:B-123--:R-:W-:Y:S05]  /*1a6c0*/  ENDCOLLECTIVE ;  /* 0x000000000000791b */ /* 0x00efea0003800000 */
.L_x_7251:
[----:B------:R-:W-:Y:S02]  /*1a6d0*/  IMAD.MOV.U32 R5, RZ, RZ, R0 ;  /* 0x000000ffff057224 */ /* 0x000fe400078e0000 */
[----:B------:R-:W-:Y:S02]  /*1a6e0*/  IMAD.MOV.U32 R0, RZ, RZ, 0x1 ;  /* 0x00000001ff007424 */ /* 0x000fe400078e00ff */
[----:B------:R-:W-:-:S05]  /*1a6f0*/  FADD.FTZ R5, R5, R9 ;  /* 0x0000000905057221 */ /* 0x000fca0000010000 */
[----:B------:R-:W-:-:S07]  /*1a700*/  MOV R2, R5 ;  /* 0x0000000500027202 */ /* 0x000fce0000000f00 */
[----:B------:R-:W-:Y:S05]  /*1a710*/  WARPSYNC.COLLECTIVE R4, `(.L_x_7252) ;  /* 0x0000000004087348 */ /* 0x000fea0003c00000 */
[----:B------:R1:W2:Y:S02]  /*1a720*/  SHFL.BFLY P0, R0, R2, R0, R3 ;  /* 0x0c00000002007389 */ /* 0x0002a40000000003 */
[----:B-12---:R-:W-:Y:S05]  /*1a730*/  ENDCOLLECTIVE ;  /* 0x000000000000791b */ /* 0x006fea0003800000 */
.L_x_7252:
[----:B------:R-:W-:Y:S01]  /*1a740*/  MOV R13, R0 ;  /* 0x00000000000d7202 */ /* 0x000fe20000000f00 */
[----:B------:R-:W-:Y:S01]  /*1a750*/  IMAD.MOV.U32 R0, RZ, RZ, 0x2 ;  /* 0x00000002ff007424 */ /* 0x000fe200078e00ff */
[----:B------:R-:W-:-:S03]  /*1a760*/  MOV R2, R8 ;  /* 0x0000000800027202 */ /* 0x000fc60000000f00 */
[----:B------:R-:W-:-:S07]  /*1a770*/  FADD.FTZ R13, R5, R13 ;  /* 0x0000000d050d7221 */ /* 0x000fce0000010000 */
[----:B------:R-:W-:Y:S05]  /*1a780*/  WARPSYNC.COLLECTIVE R4, `(.L_x_7253) ;  /* 0x0000000004087348 */ /* 0x000fea0003c00000 */
[----:B------:R1:W2:Y:S02]  /*1a790*/  SHFL.BFLY P0, R0, R2, R0, R3 ;  /* 0x0c00000002007389 */ /* 0x0002a40000000003 */
[----:B-12---:R-:W-:Y:S05]  /*1a7a0*/  ENDCOLLECTIVE ;  /* 0x000000000000791b */ /* 0x006fea0003800000 */
.L_x_7253:
[----:B------:R-:W-:Y:S02]  /*1a7b0*/  MOV R2, R0 ;  /* 0x0000000000027202 */ /* 0x000fe40000000f00 */
[----:B------:R-:W-:-:S03]  /*1a7c0*/  MOV R0, 0x1 ;  /* 0x0000000100007802 */ /* 0x000fc60000000f00 */
[----:B------:R-:W-:-:S07]  /*1a7d0*/  FADD.FTZ R2, R2, R8 ;  /* 0x0000000802027221 */ /* 0x000fce0000010000 */
[----:B------:R-:W-:Y:S05]  /*1a7e0*/  WARPSYNC.COLLECTIVE R4, `(.L_x_7254) ;  /* 0x0000000004087348 */ /* 0x000fea0003c00000 */
[----:B------:R1:W2:Y:S02]  /*1a7f0*/  SHFL.BFLY P0, R0, R2, R0, R3 ;  /* 0x0c00000002007389 */ /* 0x0002a40000000003 */
[----:B-12---:R-:W-:Y:S05]  /*1a800*/  ENDCOLLECTIVE ;  /* 0x000000000000791b */ /* 0x006fea0003800000 */
.L_x_7254:
[----:B------:R-:W-:Y:S05]  /*1a810*/  BRA `(.L_x_7255) ;  /* 0xfffffff000fc7947 */ /* 0x000fea000383ffff */
.L_x_7256:
        /* <DEDUP_REMOVED lines=14> */
.L_x_14764:


//--------------------- .text._ZN5flash24flash_fwd_splitkv_kernelI23Flash_fwd_kernel_traitsILi64ELi64ELi256ELi4ELb0ELb0EN7cutlass6half_tE19Flash_kernel_traitsILi64ELi64ELi256ELi4ES3_EELb0ELb1ELb0ELb0ELb1ELb1ELb1ELb0EEEvNS_16Flash_fwd_paramsE --------------------------
	.section	.text._ZN5flash24flash_fwd_splitkv_kernelI23Flash_fwd_kernel_traitsILi64ELi64ELi256ELi4ELb0ELb0EN7cutlass6half_tE19Flash_kernel_traitsILi64ELi64ELi256ELi4ES3_EELb0ELb1ELb0ELb0ELb1ELb1ELb1ELb0EEEvNS_16Flash_fwd_paramsE,"ax",@progbits
	.align	128
        .global         _ZN5flash24flash_fwd_splitkv_kernelI23Flash_fwd_kernel_traitsILi64ELi64ELi256ELi4ELb0ELb0EN7cutlass6half_tE19Flash_kernel_traitsILi64ELi64ELi256ELi4ES3_EELb0ELb1ELb0ELb0ELb1ELb1ELb1ELb0EEEvNS_16Flash_fwd_paramsE
        .type           _ZN5flash24flash_fwd_splitkv_kernelI23Flash_fwd_kernel_traitsILi64ELi64ELi256ELi4ELb0ELb0EN7cutlass6half_tE19Flash_kernel_traitsILi64ELi64ELi256ELi4ES3_EELb0ELb1ELb0ELb0ELb1ELb1ELb1ELb0EEEvNS_16Flash_fwd_paramsE,@function
        .size           _ZN5flash24flash_fwd_splitkv_kernelI23Flash_fwd_kernel_traitsILi64ELi64ELi256ELi4ELb0ELb0EN7cutlass6half_tE19Flash_kernel_traitsILi64ELi64ELi256ELi4ES3_EELb0ELb1ELb0ELb0ELb1ELb1ELb1ELb0EEEvNS_16Flash_fwd_paramsE,(.L_x_14765 - _ZN5flash24flash_fwd_splitkv_kernelI23Flash_fwd_kernel_traitsILi64ELi64ELi256ELi4ELb0ELb0EN7cutlass6half_tE19Flash_kernel_traitsILi64ELi64ELi256ELi4ES3_EELb0ELb1ELb0ELb0ELb1ELb1ELb1ELb0EEEvNS_16Flash_fwd_paramsE)
        .other          _ZN5flash24flash_fwd_splitkv_kernelI23Flash_fwd_kernel_traitsILi64ELi64ELi256ELi4ELb0ELb0EN7cutlass6half_tE19Flash_kernel_traitsILi64ELi64ELi256ELi4ES3_EELb0ELb1ELb0ELb0ELb1ELb1ELb1ELb0EEEvNS_16Flash_fwd_paramsE,@"STO_CUDA_ENTRY STV_DEFAULT"
_ZN5flash24flash_fwd_splitkv_kernelI23Flash_fwd_kernel_traitsILi64ELi64ELi256ELi4ELb0ELb0EN7cutlass6half_tE19Flash_kernel_traitsILi64ELi64ELi256ELi4ES3_EELb0ELb1ELb0ELb0ELb1ELb1ELb1ELb0EEEvNS_16Flash_fwd_paramsE:
.text._ZN5flash24flash_fwd_splitkv_kernelI23Flash_fwd_kernel_traitsILi64ELi64ELi256ELi4ELb0ELb0EN7cutlass6half_tE19Flash_kernel_traitsILi64ELi64ELi256ELi4ES3_EELb0ELb1ELb0ELb0ELb1ELb1ELb1ELb0EEEvNS_16Flash_fwd_paramsE:
        /* <DEDUP_REMOVED lines=30> */
[----:B-1----:R-:W-:Y:S05]  /*01e0*/  CALL.REL.NOINC `($_ZN5flash24flash_fwd_splitkv_kernelI23Flash_fwd_kernel_traitsILi64ELi64ELi256ELi4ELb0ELb0EN7cutlass6half_tE19Flash_kernel_traitsILi64ELi64ELi256ELi4ES3_EELb0ELb1ELb0ELb0ELb1ELb1ELb1ELb0EEEvNS_16Flash_fwd_paramsE$_ZN5flash30compute_attn_1rowblock_splitkvI23Flash_fwd_kernel_traitsILi64ELi64ELi256ELi4ELb0ELb0EN7cutlass6half_tE19Flash_kernel_traitsILi64ELi64ELi256ELi4ES3_EELb0ELb1ELb0ELb0ELb1ELb1ELb1ELb0ENS_16Flash_fwd_paramsEEEvRKT8_iiiii) ;  /* 0x0000000000087944 */ /* 0x002fea0003c00000 */
[----:B------:R-:W-:Y:S05]  /*01f0*/  BSYNC.RECONVERGENT B3 ;  /* 0x0000000000037941 */ /* 0x000fea0003800200 */
.L_x_7257:
[----:B------:R-:W-:Y:S05]  /*0200*/  EXIT ;  /* 0x000000000000794d */ /* 0x000fea0003800000 */
        .type           $_ZN5flash24flash_fwd_splitkv_kernelI23Flash_fwd_kernel_traitsILi64ELi64ELi256ELi4ELb0ELb0EN7cutlass6half_tE19Flash_kernel_traitsILi64ELi64ELi256ELi4ES3_EELb0ELb1ELb0ELb0ELb1ELb1ELb1ELb0EEEvNS_16Flash_fwd_paramsE$_ZN5flash30compute_attn_1rowblock_splitkvI23Flash_fwd_kernel_traitsILi64ELi64ELi256ELi4ELb0ELb0EN7cutlass6half_tE19Flash_kernel_traitsILi64ELi64ELi256ELi4ES3_EELb0ELb1ELb0ELb0ELb1ELb1ELb1ELb0ENS_16Flash_fwd_paramsEEEvRKT8_iiiii,@function
        .size           $_ZN5flash24flash_fwd_splitkv_kernelI23Flash_fwd_kernel_traitsILi64ELi64ELi256ELi4ELb0ELb0EN7cutlass6half_tE19Flash_kernel_traitsILi64ELi64ELi256ELi4ES3_EELb0ELb1ELb0ELb0ELb1ELb1ELb1ELb0EEEvNS_16Flash_fwd_paramsE$_ZN5flash30compute_attn_1rowblock_splitkvI23Flash_fwd_kernel_traitsILi64ELi64ELi256ELi4ELb0ELb0EN7cutlass6half_tE19Flash_kernel_traitsILi64ELi64ELi256ELi4ES3_EELb0ELb1ELb0ELb0ELb1ELb1ELb1ELb0ENS_16Flash_fwd_paramsEEEvRKT8_iiiii,(.L_x_14765 - $_ZN5flash24flash_fwd_splitkv_kernelI23Flash_fwd_kernel_traitsILi64ELi64ELi256ELi4ELb0ELb0EN7cutlass6half_tE19Flash_kernel_traitsILi64ELi64ELi256ELi4ES3_EELb0ELb1ELb0ELb0ELb1ELb1ELb1ELb0EEEvNS_16Flash_fwd_paramsE$_ZN5flash30compute_attn_1rowblock_splitkvI23Flash_fwd_kernel_traitsILi64ELi64ELi256ELi4ELb0ELb0EN7cutlass6half_tE19Flash_kernel_traitsILi64ELi64ELi256ELi4ES3_EELb0ELb1ELb0ELb0ELb1ELb1ELb1ELb0ENS_16Flash_fwd_paramsEEEvRKT8_iiiii)
$_ZN5flash24flash_fwd_splitkv_kernelI23Flash_fwd_kernel_traitsILi64ELi64ELi256ELi4ELb0ELb0EN7cutlass6half_tE19Flash_kernel_traitsILi64ELi64ELi256ELi4ES3_EELb0ELb1ELb0ELb0ELb1ELb1ELb1ELb0EEEvNS_16Flash_fwd_paramsE$_ZN5flash30compute_attn_1rowblock_splitkvI23Flash_fwd_kernel_traitsILi64ELi64ELi256ELi4ELb0ELb0EN7cutlass6half_tE19Flash_kernel_traitsILi64ELi64ELi256ELi4ES3_EELb0ELb1ELb0ELb0ELb1ELb1ELb1ELb0ENS_16Flash_fwd_paramsEEEvRKT8_iiiii:
        /* <DEDUP_REMOVED lines=22> */
[----:B------:R-:W-:-:S07]  /*0370*/  ISETP.NE.AND.EX P2, PT, R7, RZ, PT, P2 ;  /* 0x000000ff0700720c */ /* 0x000fce0003f45320 */
[----:B------:R-:W-:Y:S01]  /*0380*/  @P1 IADD3 R16, P0, PT, R10, R4, RZ ;  /* 0x000000040a101210 */ /* 0x000fe20007f1e0ff */
[----:B------:R-:W-:-:S04]  /*0390*/  IMAD.MOV.U32 R10, RZ, RZ, RZ ;  /* 0x000000ffff0a7224 */ /* 0x000fc800078e00ff */
        /* <DEDUP_REMOVED lines=13> */
.L_x_7259:
[----:B------:R-:W-:Y:S05]  /*0470*/  BSYNC.RECONVERGENT B0 ;  /* 0x0000000000007941 */ /* 0x000fea0003800200 */
.L_x_7258:
[----:B------:R-:W-:Y:S04]  /*0480*/  BSSY.RECONVERGENT B0, `(.L_x_7260) ;  /* 0x0000007000007945 */ /* 0x000fe80003800200 */
[----:B------:R-:W-:Y:S05]  /*0490*/  @!P3 BRA `(.L_x_7261) ;  /* 0x000000000014b947 */ /* 0x000fea0003800000 */
[----:B------:R-:W2:Y:S02]  /*04a0*/  LD.E.U8 R6, desc[UR4][R2.64+0x1b2] ;  /* 0x0001b20402067980 */ /* 0x000ea4000c101100 */
[----:B--2---:R-:W-:-:S13]  /*04b0*/  ISETP.NE.AND P1, PT, R6, RZ, PT ;  /* 0x000000ff0600720c */ /* 0x004fda0003f25270 */
[----:B-----5:R-:W2:Y:S02]  /*04c0*/  @P1 LD.E R70, desc[UR4][R16.64+0x4] ;  /* 0x0000040410461980 */ /* 0x020ea4000c101900 */
[----:B--2---:R-:W-:-:S06]  /*04d0*/  @P1 IADD3 R70, PT, PT, R70, -R11, RZ ;  /* 0x8000000b46461210 */ /* 0x004fcc0007ffe0ff */
[----:B------:R2:W5:Y:S02]  /*04e0*/  @!P1 LD.E R70, desc[UR4][R16.64] ;  /* 0x0000000410469980 */ /* 0x000564000c101900 */
.L_x_7261:
[----:B------:R-:W-:Y:S05]  /*04f0*/  BSYNC.RECONVERGENT B0 ;  /* 0x0000000000007941 */ /* 0x000fea0003800200 */
.L_x_7260:
        /* <DEDUP_REMOVED lines=8> */
.L_x_7263:
[----:B------:R-:W3:Y:S01]  /*0580*/  LD.E.64 R6, desc[UR4][R2.64+0x108] ;  /* 0x0001080402067980 */ /* 0x000ee2000c101b00 */
[----:B------:R-:W-:Y:S01]  /*0590*/  BSSY.RECONVERGENT B0, `(.L_x_7265) ;  /* 0x0000006000007945 */ /* 0x000fe20003800200 */
[----:B------:R-:W-:Y:S01]  /*05a0*/  IMAD.MOV.U32 R5, RZ, RZ, RZ ;  /* 0x000000ffff057224 */ /* 0x000fe200078e00ff */
[----:B---3--:R-:W-:-:S04]  /*05b0*/  ISETP.NE.U32.AND P0, PT, R6, RZ, PT ;  /* 0x000000ff0600720c */ /* 0x008fc80003f05070 */
[----:B------:R-:W-:-:S13]  /*05c0*/  ISETP.NE.AND.EX P0, PT, R7, RZ, PT, P0 ;  /* 0x000000ff0700720c */ /* 0x000fda0003f05300 */
[----:B------:R-:W-:Y:S05]  /*05d0*/  @!P0 BRA `(.L_x_7266) ;  /* 0x0000000000048947 */ /* 0x000fea0003800000 */
[----:B------:R3:W5:Y:S02]  /*05e0*/  LD.E R5, desc[UR4][R2.64+0xbc] ;  /* 0x0000bc0402057980 */ /* 0x000764000c101900 */
.L_x_7266:
[----:B------:R-:W-:Y:S05]  /*05f0*/  BSYNC.RECONVERGENT B0 ;  /* 0x0000000000007941 */ /* 0x000fea0003800200 */
.L_x_7265:
[----:B-----5:R-:W-:Y:S02]  /*0600*/  IADD3 R70, PT, PT, R5, R70, -R10 ;  /* 0x0000004605467210 */ /* 0x020fe40007ffe80a */
.L_x_7264:
[----:B------:R-:W-:Y:S05]  /*0610*/  BSYNC.RECONVERGENT B1 ;  /* 0x0000000000017941 */ /* 0x000fea0003800200 */
.L_x_7262:
[----:B------:R-:W-:Y:S01]  /*0620*/  IMAD.SHL.U32 R226, R233, 0x40, RZ ;  /* 0x00000040e9e27824 */ /* 0x000fe200078e00ff */
[----:B------:R-:W-:Y:S01]  /*0630*/  MOV R6, R232 ;  /* 0x000000e800067202 */ /* 0x000fe20000000f00 */
[----:B------:R-:W-:-:S03]  /*0640*/  IMAD.MOV.U32 R7, RZ, RZ, 0x0 ;  /* 0x00000000ff077424 */ /* 0x000fc600078e00ff */
[----:B------:R-:W-:-:S13]  /*0650*/  ISETP.GT.AND P0, PT, R125, R226, PT ;  /* 0x000000e27d00720c */ /* 0x000fda0003f04270 */
[----:B-123--:R-:W-:Y:S05]  /*0660*/  @!P0 RET.REL.NODEC R6 `(_ZN5flash24flash_fwd_splitkv_kernelI23Flash_fwd_kernel_traitsILi64ELi64ELi256ELi4ELb0ELb0EN7cutlass6half_tE19Flash_kernel_traitsILi64ELi64ELi256ELi4ES3_EELb0ELb1ELb0ELb0ELb1ELb1ELb1ELb0EEEvNS_16Flash_fwd_paramsE) ;  /* 0xfffffff806648950 */ /* 0x00efea0003c3ffff */
        /* <DEDUP_REMOVED lines=69> */
[----:B------:R-:W-:Y:S02]  /*0ac0*/  LEA R0, P3, R166, R10, 0x2 ;  /* 0x0000000aa6007211 */ /* 0x000fe400078610ff */
[----:B------:R-:W-:-:S02]  /*0ad0*/  IADD3 R6, P2, PT, R5, R4, RZ ;  /* 0x0000000405067210 */ /* 0x000fc40007f5e0ff */
[----:B------:R-:W-:Y:S02]  /*0ae0*/  LEA.HI.X.SX32 R10, R10, RZ, 0x1, P3 ;  /* 0x000000ff0a0a7211 */ /* 0x000fe400018f0eff */
[----:B------:R-:W-:Y:S02]  /*0af0*/  LEA.HI.X.SX32 R5, R5, RZ, 0x1, P2 ;  /* 0x000000ff05057211 */ /* 0x000fe400010f0eff */
[----:B-----5:R-:W-:Y:S02]  /*0b00*/  LEA R8, P2, R6, R8, 0x2 ;  /* 0x0000000806087211 */ /* 0x020fe400078410ff */
[----:B------:R-:W-:Y:S01]  /*0b10*/  ISETP.GE.AND P0, PT, R7, R125, PT ;  /* 0x0000007d0700720c */ /* 0x000fe20003f06270 */
[----:B------:R-:W-:Y:S01]  /*0b20*/  VIADD R7, R4, 0x18 ;  /* 0x0000001804077836 */ /* 0x000fe20000000000 */
[----:B------:R-:W-:Y:S02]  /*0b30*/  LEA.HI.X R9, R6, R9, R5, 0x2, P2 ;  /* 0x0000000906097211 */ /* 0x000fe400010f1405 */
[----:B------:R-:W-:-:S02]  /*0b40*/  LOP3.LUT P2, R166, R166, 0xf, RZ, 0xc0, !PT ;  /* 0x0000000fa6a67812 */ /* 0x000fc4000784c0ff */
[----:B------:R-:W-:Y:S02]  /*0b50*/  ISETP.GE.AND P4, PT, R7, R125, PT ;  /* 0x0000007d0700720c */ /* 0x000fe40003f86270 */
[----:B------:R-:W-:Y:S02]  /*0b60*/  ISETP.NE.OR P6, PT, R166, RZ, P0 ;  /* 0x000000ffa600720c */ /* 0x000fe400007c5670 */
[----:B------:R-:W-:Y:S01]  /*0b70*/  LEA R12, P3, R0, R2, 0x2 ;  /* 0x00000002000c7211 */ /* 0x000fe200078610ff */
[----:B------:R-:W-:-:S03]  /*0b80*/  VIADD R2, R4, 0x20 ;  /* 0x0000002004027836 */ /* 0x000fc60000000000 */
[----:B------:R-:W-:Y:S01]  /*0b90*/  LEA.HI.X R13, R0, R3, R10, 0x2, P3 ;  /* 0x00000003000d7211 */ /* 0x000fe200018f140a */
[----:B------:R-:W-:Y:S01]  /*0ba0*/  VIADD R0, R4, 0x30 ;  /* 0x0000003004007836 */ /* 0x000fe20000000000 */
[-C--:B------:R-:W-:Y:S01]  /*0bb0*/  ISETP.GE.AND P3, PT, R2, R125.reuse, PT ;  /* 0x0000007d0200720c */ /* 0x080fe20003f66270 */
[----:B------:R-:W-:Y:S01]  /*0bc0*/  VIADD R2, R4, 0x28 ;  /* 0x0000002804027836 */ /* 0x000fe20000000000 */
[----:B------:R-:W-:Y:S01]  /*0bd0*/  P2R R3, PR, RZ, 0x4 ;  /* 0x00000004ff037803 */ /* 0x000fe20000000000 */
[----:B------:R-:W-:Y:S01]  /*0be0*/  @!P1 ST.E.128 desc[UR4][R12.64], RZ ;  /* 0x000000ff0c009985 */ /* 0x000fe2000c101d04 */
[-C--:B------:R-:W-:Y:S01]  /*0bf0*/  ISETP.GE.AND P1, PT, R0, R125.reuse, PT ;  /* 0x0000007d0000720c */ /* 0x080fe20003f26270 */
[----:B------:R-:W-:Y:S01]  /*0c00*/  @!P6 IMAD.MOV.U32 R0, RZ, RZ, -0x800000 ;  /* 0xff800000ff00e424 */ /* 0x000fe200078e00ff */
[-C--:B------:R-:W-:Y:S01]  /*0c10*/  ISETP.GE.AND P2, PT, R2, R125.reuse, PT ;  /* 0x0000007d0200720c */ /* 0x080fe20003f46270 */
[----:B------:R-:W-:Y:S01]  /*0c20*/  VIADD R2, R4, 0x38 ;  /* 0x0000003804027836 */ /* 0x000fe20000000000 */
[----:B------:R-:W-:Y:S04]  /*0c30*/  @!P0 ST.E.128 desc[UR4][R12.64+0x800], RZ ;  /* 0x000800ff0c008985 */ /* 0x000fe8000c101d04 */
        /* <DEDUP_REMOVED lines=29> */
[----:B------:R1:W-:Y:S02]  /*0e10*/  @!P1 ST.E desc[UR4][R8.64+0xc0], R0 ;  /* 0x0000c00008009985 */ /* 0x0003e4000c101904 */
[----:B-1----:R-:W-:Y:S05]  /*0e20*/  @P0 RET.REL.NODEC R2 `(_ZN5flash24flash_fwd_splitkv_kernelI23Flash_fwd_kernel_traitsILi64ELi64ELi256ELi4ELb0ELb0EN7cutlass6half_tE19Flash_kernel_traitsILi64ELi64ELi256ELi4ES3_EELb0ELb1ELb0ELb0ELb1ELb1ELb1ELb0EEEvNS_16Flash_fwd_paramsE) ;  /* 0xfffffff002740950 */ /* 0x002fea0003c3ffff */
[----:B------:R-:W-:Y:S02]  /*0e30*/  MOV R0, 0xff800000 ;  /* 0xff80000000007802 */ /* 0x000fe40000000f00 */
[----:B------:R-:W-:-:S03]  /*0e40*/  MOV R233, 0x0 ;  /* 0x0000000000e97802 */ /* 0x000fc60000000f00 */
[----:B------:R1:W-:Y:S02]  /*0e50*/  ST.E desc[UR4][R8.64+0xe0], R0 ;  /* 0x0000e00008007985 */ /* 0x0003e4000c101904 */
[----:B-1----:R-:W-:Y:S05]  /*0e60*/  RET.REL.NODEC R232 `(_ZN5flash24flash_fwd_splitkv_kernelI23Flash_fwd_kernel_traitsILi64ELi64ELi256ELi4ELb0ELb0EN7cutlass6half_tE19Flash_kernel_traitsILi64ELi64ELi256ELi4ES3_EELb0ELb1ELb0ELb0ELb1ELb1ELb1ELb0EEEvNS_16Flash_fwd_paramsE) ;  /* 0xfffffff0e8647950 */ /* 0x002fea0003c3ffff */
.L_x_7267:
        /* <DEDUP_REMOVED lines=80> */
[----:B------:R-:W-:Y:S02]  /*1370*/  SHF.R.S32.HI R23, RZ, 0x1f, R24 ;  /* 0x0000001fff177819 */ /* 0x000fe40000011418 */
[----:B---3--:R-:W-:Y:S01]  /*1380*/  SHF.R.S32.HI R5, RZ, 0x1f, R0 ;  /* 0x0000001fff057819 */ /* 0x008fe20000011400 */
[----:B------:R-:W-:-:S04]  /*1390*/  IMAD R6, R17, R0, RZ ;  /* 0x0000000011067224 */ /* 0x000fc800078e02ff */
[C---:B------:R-:W-:Y:S02]  /*13a0*/  IMAD R6, R16.reuse, R5, R6 ;  /* 0x0000000510067224 */ /* 0x040fe400078e0206 */
[----:B------:R-:W-:-:S05]  /*13b0*/  IMAD.WIDE.U32 R16, R16, R0, RZ ;  /* 0x0000000010107225 */ /* 0x000fca00078e00ff */
[----:B------:R-:W-:Y:S01]  /*13c0*/  IADD3 R17, PT, PT, R17, R6, RZ ;  /* 0x0000000611117210 */ /* 0x000fe20007ffe0ff */
[----:B------:R-:W-:Y:S02]  /*13d0*/  IMAD.MOV.U32 R6, RZ, RZ, R4 ;  /* 0x000000ffff067224 */ /* 0x000fe400078e0004 */
[----:B------:R-:W-:Y:S02]  /*13e0*/  IMAD R4, R225, R24, RZ ;  /* 0x00000018e1047224 */ /* 0x000fe400078e02ff */
[----:B------:R-:W-:Y:S01]  /*13f0*/  IMAD.WIDE.U32 R16, R24, R224, R16 ;  /* 0x000000e018107225 */ /* 0x000fe200078e0010 */
[----:B------:R-:W-:Y:S02]  /*1400*/  @!P0 IADD3 R6, PT, PT, -R6, RZ, RZ ;  /* 0x000000ff06068210 */ /* 0x000fe40007ffe1ff */
[----:B------:R-:W-:Y:S01]  /*1410*/  @!P1 LOP3.LUT R6, RZ, R28, RZ, 0x33, !PT ;  /* 0x0000001cff069212 */ /* 0x000fe200078e33ff */
[----:B------:R-:W-:-:S04]  /*1420*/  IMAD R4, R224, R23, R4 ;  /* 0x00000017e0047224 */ /* 0x000fc800078e0204 */
        /* <DEDUP_REMOVED lines=13> */
.L_x_7269:
        /* <DEDUP_REMOVED lines=11> */
[----:B------:R-:W-:-:S04]  /*15b0*/  LEA R69, R62, 0xffffff00, 0x8 ;  /* 0xffffff003e457811 */ /* 0x000fc800078e40ff */
[----:B------:R-:W-:Y:S02]  /*15c0*/  SHF.R.S32.HI R23, RZ, 0x1f, R69 ;  /* 0x0000001fff177819 */ /* 0x000fe40000011445 */
[----:B------:R-:W-:Y:S02]  /*15d0*/  CS2R R240, SRZ ;  /* 0x0000000000f07805 */ /* 0x000fe4000001ff00 */
[----:B------:R-:W-:Y:S02]  /*15e0*/  MOV R24, R69 ;  /* 0x0000004500187202 */ /* 0x000fe40000000f00 */
        /* <DEDUP_REMOVED lines=38> */
[----:B------:R-:W-:Y:S01]  /*1850*/  @!P2 IMAD R4, R61, R10, RZ ;  /* 0x0000000a3d04a224 */ /* 0x000fe200078e02ff */
[----:B------:R-:W-:Y:S01]  /*1860*/  @P4 IADD3 R8, PT, PT, R8, 0x1, RZ ;  /* 0x0000000108084810 */ /* 0x000fe20007ffe0ff */
[-C--:B------:R-:W-:Y:S02]  /*1870*/  IMAD R5, R225, R69.reuse, RZ ;  /* 0x00000045e1057224 */ /* 0x080fe400078e02ff */
[----:B------:R-:W-:Y:S01]  /*1880*/  IMAD.WIDE.U32 R18, R224, R69, R6 ;  /* 0x00000045e0127225 */ /* 0x000fe200078e0006 */
[----:B------:R-:W-:-:S03]  /*1890*/  @!P0 IADD3 R8, PT, PT, -R8, RZ, RZ ;  /* 0x000000ff08088210 */ /* 0x000fc60007ffe1ff */
[----:B------:R-:W-:Y:S02]  /*18a0*/  @!P2 IMAD R0, R0, R60, R4 ;  /* 0x0000003c0000a224 */ /* 0x000fe400078e0204 */
[----:B------:R-:W-:Y:S01]  /*18b0*/  @!P2 IMAD.WIDE.U32 R6, R60, R10, RZ ;  /* 0x0000000a3c06a225 */ /* 0x000fe200078e00ff */
[----:B------:R-:W-:-:S03]  /*18c0*/  @!P3 LOP3.LUT R8, RZ, R28, RZ, 0x33, !PT ;  /* 0x0000001cff08b212 */ /* 0x000fc600078e33ff */
[----:B------:R-:W-:Y:S02]  /*18d0*/  IMAD R5, R23, R224, R5 ;  /* 0x000000e017057224 */ /* 0x000fe400078e0205 */
[----:B------:R-:W-:Y:S01]  /*18e0*/  @!P2 IMAD.IADD R21, R7, 0x1, R0 ;  /* 0x000000010715a824 */ /* 0x000fe200078e0200 */
[----:B------:R-:W-:Y:S01]  /*18f0*/  @!P2 SHF.R.S32.HI R0, RZ, 0x1f, R9 ;  /* 0x0000001fff00a819 */ /* 0x000fe20000011409 */
[----:B----4-:R-:W-:Y:S01]  /*1900*/  @!P2 IMAD R4, R17, R9, RZ ;  /* 0x000000091104a224 */ /* 0x010fe200078e02ff */
[----:B------:R-:W-:Y:S01]  /*1910*/  @P2 IADD3 R10, PT, PT, R10, R11, RZ ;  /* 0x0000000b0a0a2210 */ /* 0x000fe20007ffe0ff */
[----:B------:R-:W-:Y:S01]  /*1920*/  IMAD.IADD R19, R19, 0x1, R5 ;  /* 0x0000000113137824 */ /* 0x000fe200078e0205 */
        /* <DEDUP_REMOVED lines=9> */
[----:B------:R-:W-:Y:S02]  /*19c0*/  @!P2 IADD3 R25, PT, PT, R17, R0, RZ ;  /* 0x000000001119a210 */ /* 0x000fe40007ffe0ff */
[----:B------:R-:W-:Y:S01]  /*19d0*/  MOV R9, R18 ;  /* 0x0000001200097202 */ /* 0x000fe20000000f00 */
[----:B------:R-:W-:Y:S01]  /*19e0*/  @!P2 IMAD.MOV.U32 R26, RZ, RZ, R16 ;  /* 0x000000ffff1aa224 */ /* 0x000fe200078e0010 */
[----:B------:R-:W-:Y:S01]  /*19f0*/  IADD3 R8, PT, PT, R19, R5, RZ ;  /* 0x0000000513087210 */ /* 0x000fe20007ffe0ff */
[----:B------:R-:W-:Y:S01]  /*1a00*/  @P2 IMAD.IADD R25, R11, 0x1, R4 ;  /* 0x000000010b192824 */ /* 0x000fe200078e0204 */
[----:B------:R-:W-:Y:S02]  /*1a10*/  @P2 MOV R26, R10 ;  /* 0x0000000a001a2202 */ /* 0x000fe40000000f00 */
.L_x_7270:
[----:B------:R-:W-:Y:S05]  /*1a20*/  BSYNC.RECONVERGENT B0 ;  /* 0x0000000000007941 */ /* 0x000fea0003800200 */
.L_x_7268:
[----:B------:R-:W-:Y:S01]  /*1a30*/  ISETP.NE.AND P1, PT, R15, -0x1, PT ;  /* 0xffffffff0f00780c */ /* 0x000fe20003f25270 */
[----:B------:R-:W2:Y:S04]  /*1a40*/  LD.E.64 R6, desc[UR4][R2.64+0x30] ;  /* 0x0000300402067980 */ /* 0x000ea8000c101b00 */
[----:B------:R-:W3:Y:S04]  /*1a50*/  LD.E.64 R16, desc[UR4][R2.64+0x48] ;  /* 0x0000480402107980 */ /* 0x000ee8000c101b00 */
[----:B------:R-:W4:Y:S04]  /*1a60*/  LD.E.64 R10, desc[UR4][R2.64+0x8] ;  /* 0x00000804020a7980 */ /* 0x000f28000c101b00 */
[----:B------:R-:W3:Y:S04]  /*1a70*/  @!P1 LD.E.64 R18, desc[UR4][R2.64+0x18] ;  /* 0x0000180402129980 */ /* 0x000ee8000c101b00 */
[----:B------:R-:W4:Y:S01]  /*1a80*/  LD.E.64 R12, desc[UR4][R2.64] ;  /* 0x00000004020c7980 */ /* 0x000f22000c101b00 */
[----:B------:R-:W-:-:S05]  /*1a90*/  IMAD.SHL.U32 R223, R166, 0x8, RZ ;  /* 0x00000008a6df7824 */ /* 0x000fca00078e00ff */
[C---:B------:R-:W-:Y:S02]  /*1aa0*/  LOP3.LUT R234, R223.reuse, 0x1c0, RZ, 0xc0, !PT ;  /* 0x000001c0dfea7812 */ /* 0x040fe400078ec0ff */
[C---:B------:R-:W-:Y:S02]  /*1ab0*/  LOP3.LUT R4, R223.reuse, 0x38, RZ, 0xc0, !PT ;  /* 0x00000038df047812 */ /* 0x040fe400078ec0ff */
[----:B------:R-:W-:Y:S02]  /*1ac0*/  LOP3.LUT R5, R223, 0x1e00, RZ, 0xc0, !PT ;  /* 0x00001e00df057812 */ /* 0x000fe400078ec0ff */
[--C-:B------:R-:W-:Y:S02]  /*1ad0*/  LOP3.LUT R39, R234, 0x38, R166.reuse, 0xf8, !PT ;  /* 0x00000038ea277812 */ /* 0x100fe400078ef8a6 */
[----:B------:R-:W-:Y:S02]  /*1ae0*/  SHF.R.U32.HI R32, RZ, 0x3, R166 ;  /* 0x00000003ff207819 */ /* 0x000fe400000116a6 */
[----:B------:R-:W-:Y:S01]  /*1af0*/  LOP3.LUT R39, R5, R39, R4, 0xf6, !PT ;  /* 0x0000002705277212 */ /* 0x000fe200078ef604 */
[----:B------:R-:W-:Y:S01]  /*1b00*/  IMAD.IADD R226, R125, 0x1, -R226 ;  /* 0x000000017de27824 */ /* 0x000fe200078e0ae2 */
[----:B------:R-:W-:-:S04]  /*1b10*/  IADD3 R30, P0, PT, R4, R9, RZ ;  /* 0x00000009041e7210 */ /* 0x000fc80007f1e0ff */
[----:B------:R-:W-:Y:S01]  /*1b20*/  IADD3.X R31, PT, PT, RZ, R8, RZ, P0, !PT ;  /* 0x00000008ff1f7210 */ /* 0x000fe200007fe4ff */
[----:B------:R-:W-:Y:S02]  /*1b30*/  IMAD R228, R225, R32, RZ ;  /* 0x00000020e1e47224 */ /* 0x000fe400078e02ff */
[----:B------:R-:W-:Y:S02]  /*1b40*/  IMAD.MOV.U32 R33, RZ, RZ, RZ ;  /* 0x000000ffff217224 */ /* 0x000fe400078e00ff */
[----:B------:R-:W-:-:S04]  /*1b50*/  IMAD.WIDE.U32 R8, R32, R224, R30 ;  /* 0x000000e020087225 */ /* 0x000fc800078e001e */
[----:B------:R-:W-:Y:S02]  /*1b60*/  IMAD.IADD R228, R9, 0x1, R228 ;  /* 0x0000000109e47824 */ /* 0x000fe400078e02e4 */
[----:B------:R-:W-:Y:S01]  /*1b70*/  IMAD.WIDE.U32 R42, R233, 0x40, R32 ;  /* 0x00000040e92a7825 */ /* 0x000fe200078e0020 */
[----:B------:R-:W-:Y:S01]  /*1b80*/  ISETP.GE.AND P4, PT, R32, R226, PT ;  /* 0x000000e22000720c */ /* 0x000fe20003f86270 */
[----:B------:R-:W1:Y:S01]  /*1b90*/  S2UR UR6, SR_CgaCtaId ;  /* 0x00000000000679c3 */ /* 0x000e620000008800 */
[----:B------:R-:W-:Y:S02]  /*1ba0*/  UMOV UR7, 0x400 ;  /* 0x0000040000077882 */ /* 0x000fe40000000000 */
[----:B-1----:R-:W-:-:S06]  /*1bb0*/  ULEA UR6, UR6, UR7, 0x18 ;  /* 0x0000000706067291 */ /* 0x002fcc000f8ec0ff */
[----:B------:R-:W-:-:S04]  /*1bc0*/  MOV R221, UR6 ;  /* 0x0000000600dd7c02 */ /* 0x000fc80008000f00 */
[----:B------:R-:W-:Y:S01]  /*1bd0*/  LEA R39, R39, R221, 0x1 ;  /* 0x000000dd27277211 */ /* 0x000fe200078e08ff */
[----:B--2---:R-:W-:Y:S02]  /*1be0*/  @P1 IMAD R14, R7, R15, RZ ;  /* 0x0000000f070e1224 */ /* 0x004fe400078e02ff */
[-C--:B---3--:R-:W-:Y:S02]  /*1bf0*/  @!P1 IMAD R0, R19, R236.reuse, RZ ;  /* 0x000000ec13009224 */ /* 0x088fe400078e02ff */
[----:B------:R-:W-:-:S04]  /*1c00*/  @!P1 IMAD.WIDE.U32 R18, R18, R236, RZ ;  /* 0x000000ec12129225 */ /* 0x000fc800078e00ff */
[----:B------:R-:W-:Y:S01]  /*1c10*/  @!P1 IMAD.IADD R0, R19, 0x1, R0 ;  /* 0x0000000113009824 */ /* 0x000fe200078e0200 */
[----:B------:R-:W-:Y:S01]  /*1c20*/  @!P1 MOV R5, R18 ;  /* 0x0000001200059202 */ /* 0x000fe20000000f00 */
[----:B------:R-:W-:-:S04]  /*1c30*/  @P1 IMAD.WIDE.U32 R18, R6, R15, RZ ;  /* 0x0000000f06121225 */ /* 0x000fc800078e00ff */
[----:B------:R-:W-:Y:S02]  /*1c40*/  @P1 IMAD.IADD R0, R19, 0x1, R14 ;  /* 0x0000000113001824 */ /* 0x000fe400078e020e */
[C---:B------:R-:W-:Y:S01]  /*1c50*/  VIADD R19, R32.reuse, 0x10 ;  /* 0x0000001020137836 */ /* 0x040fe20000000000 */
[----:B------:R-:W-:Y:S01]  /*1c60*/  @P1 MOV R5, R18 ;  /* 0x0000001200051202 */ /* 0x000fe20000000f00 */
[----:B------:R-:W-:Y:S01]  /*1c70*/  IMAD R20, R17, R235, RZ ;  /* 0x000000eb11147224 */ /* 0x000fe200078e02ff */
[----:B------:R-:W-:Y:S01]  /*1c80*/  SHF.R.S32.HI R15, RZ, 0x1f, R235 ;  /* 0x0000001fff0f7819 */ /* 0x000fe200000114eb */
[C---:B------:R-:W-:Y:S01]  /*1c90*/  VIADD R18, R32.reuse, 0x20 ;  /* 0x0000002020127836 */ /* 0x040fe20000000000 */
[-C--:B------:R-:W-:Y:S01]  /*1ca0*/  ISETP.GE.AND P3, PT, R19, R226.reuse, PT ;  /* 0x000000e21300720c */ /* 0x080fe20003f66270 */
[----:B------:R-:W-:Y:S01]  /*1cb0*/  VIADD R17, R32, 0x30 ;  /* 0x0000003020117836 */ /* 0x000fe20000000000 */
[----:B------:R-:W-:Y:S01]  /*1cc0*/  IADD3 R14, P0, PT, R4, R5, RZ ;  /* 0x00000005040e7210 */ /* 0x000fe20007f1e0ff */
[----:B------:R-:W-:Y:S01]  /*1cd0*/  IMAD R20, R16, R15, R20 ;  /* 0x0000000f10147224 */ /* 0x000fe200078e0214 */
[----:B------:R-:W-:-:S02]  /*1ce0*/  ISETP.GE.AND P2, PT, R18, R226, PT ;  /* 0x000000e21200720c */ /* 0x000fc40003f46270 */
[----:B------:R-:W-:Y:S02]  /*1cf0*/  ISETP.GE.AND P5, PT, R17, R226, PT ;  /* 0x000000e21100720c */ /* 0x000fe40003fa6270 */
[----:B------:R-:W-:Y:S02]  /*1d00*/  IADD3.X R15, PT, PT, RZ, R0, RZ, P0, !PT ;  /* 0x00000000ff0f7210 */ /* 0x000fe400007fe4ff */
[----:B----4-:R-:W-:-:S04]  /*1d10*/  LEA R229, P0, R8, R10, 0x1 ;  /* 0x0000000a08e57211 */ /* 0x010fc800078008ff */
[----:B------:R-:W-:Y:S02]  /*1d20*/  LEA.HI.X R228, R8, R11, R228, 0x1, P0 ;  /* 0x0000000b08e47211 */ /* 0x000fe400000f0ce4 */
[----:B------:R-:W-:Y:S01]  /*1d30*/  @!P3 IADD3 R10, P0, PT, R42, 0x10, RZ ;  /* 0x000000102a0ab810 */ /* 0x000fe20007f1e0ff */
[----:B------:R-:W-:Y:S01]  /*1d40*/  @!P1 IMAD.MOV.U32 R30, RZ, RZ, R6 ;  /* 0x000000ffff1e9224 */ /* 0x000fe200078e0006 */
[-C--:B------:R-:W-:Y:S01]  /*1d50*/  @!P1 MOV R31, R7.reuse ;  /* 0x00000007001f9202 */ /* 0x080fe20000000f00 */
[----:B------:R-:W-:Y:S01]  /*1d60*/  IMAD.WIDE.U32 R14, R235, R16, R14 ;  /* 0x00000010eb0e7225 */ /* 0x000fe200078e000e */
[----:B------:R-:W-:-:S03]  /*1d70*/  @P1 MOV R31, R7 ;  /* 0x00000007001f1202 */ /* 0x000fc60000000f00 */
[----:B------:R-:W-:Y:S01]  /*1d80*/  @P1 IMAD.MOV.U32 R30, RZ, RZ, R6 ;  /* 0x000000ffff1e1224 */ /* 0x000fe200078e0006 */
[C---:B------:R-:W-:Y:S01]  /*1d90*/  @!P2 IADD3 R7, P1, PT, R42.reuse, 0x20, RZ ;  /* 0x000000202a07a810 */ /* 0x040fe20007f3e0ff */
[--C-:B------:R-:W-:Y:S01]  /*1da0*/  @!P3 IMAD.X R5, RZ, RZ, R43.reuse, P0 ;  /* 0x000000ffff05b224 */ /* 0x100fe200000e062b */
[----:B------:R-:W-:Y:S01]  /*1db0*/  @!P5 IADD3 R9, P0, PT, R42, 0x30, RZ ;  /* 0x000000302a09d810 */ /* 0x000fe20007f1e0ff */
[----:B------:R-:W-:Y:S02]  /*1dc0*/  IMAD.IADD R21, R15, 0x1, R20 ;  /* 0x000000010f157824 */ /* 0x000fe400078e0214 */
[----:B------:R-:W-:Y:S01]  /*1dd0*/  @!P2 IMAD.X R0, RZ, RZ, R43, P1 ;  /* 0x000000ffff00a224 */ /* 0x000fe200008e062b */
[----:B------:R-:W-:Y:S01]  /*1de0*/  @!P5 IADD3.X R8, PT, PT, RZ, R43, RZ, P0, !PT ;  /* 0x0000002bff08d210 */ /* 0x000fe200007fe4ff */
[--C-:B------:R-:W-:Y:S01]  /*1df0*/  @!P4 IMAD.MOV.U32 R20, RZ, RZ, R14.reuse ;  /* 0x000000ffff14c224 */ /* 0x100fe200078e000e */
[----:B------:R-:W-:Y:S01]  /*1e00*/  @!P3 MOV R40, R14 ;  /* 0x0000000e0028b202 */ /* 0x000fe20000000f00 */
[----:B------:R-:W-:Y:S01]  /*1e10*/  @!P3 IMAD.MOV.U32 R41, RZ, RZ, R21 ;  /* 0x000000ffff29b224 */ /* 0x000fe200078e0015 */
[----:B------:R-:W-:Y:S01]  /*1e20*/  @!P2 MOV R37, R21 ;  /* 0x000000150025a202 */ /* 0x000fe20000000f00 */
[----:B------:R-:W-:-:S02]  /*1e30*/  @!P2 IMAD.MOV.U32 R36, RZ, RZ, R14 ;  /* 0x000000ffff24a224 */ /* 0x000fc400078e000e */
[----:B------:R-:W-:Y:S02]  /*1e40*/  @!P5 IMAD.MOV.U32 R15, RZ, RZ, R21 ;  /* 0x000000ffff0fd224 */ /* 0x000fe400078e0015 */
[-C--:B------:R-:W-:Y:S02]  /*1e50*/  @!P4 IMAD R6, R43, R30.reuse, RZ ;  /* 0x0000001e2b06c224 */ /* 0x080fe400078e02ff */
[-C--:B------:R-:W-:Y:S02]  /*1e60*/  @!P3 IMAD R5, R5, R30.reuse, RZ ;  /* 0x0000001e0505b224 */ /* 0x080fe400078e02ff */
[-C--:B------:R-:W-:Y:S02]  /*1e70*/  @!P2 IMAD R0, R0, R30.reuse, RZ ;  /* 0x0000001e0000a224 */ /* 0x080fe400078e02ff */
[----:B------:R-:W-:Y:S02]  /*1e80*/  @!P5 IMAD R8, R8, R30, RZ ;  /* 0x0000001e0808d224 */ /* 0x000fe400078e02ff */
[----:B------:R-:W-:-:S02]  /*1e90*/  @!P4 IMAD R6, R42, R31, R6 ;  /* 0x0000001f2a06c224 */ /* 0x000fc400078e0206 */
[----:B------:R-:W-:-:S04]  /*1ea0*/  @!P4 IMAD.WIDE.U32 R20, R42, R30, R20 ;  /* 0x0000001e2a14c225 */ /* 0x000fc800078e0014 */
[-C--:B------:R-:W-:Y:S02]  /*1eb0*/  @!P3 IMAD R5, R31, R10.reuse, R5 ;  /* 0x0000000a1f05b224 */ /* 0x080fe400078e0205 */
[----:B------:R-:W-:-:S04]  /*1ec0*/  @!P3 IMAD.WIDE.U32 R40, R30, R10, R40 ;  /* 0x0000000a1e28b225 */ /* 0x000fc800078e0028 */
[-C--:B------:R-:W-:Y:S02]  /*1ed0*/  @!P2 IMAD R0, R31, R7.reuse, R0 ;  /* 0x000000071f00a224 */ /* 0x080fe400078e0200 */
[----:B------:R-:W-:-:S04]  /*1ee0*/  @!P2 IMAD.WIDE.U32 R36, R30, R7, R36 ;  /* 0x000000071e24a225 */ /* 0x000fc800078e0024 */
[-C--:B------:R-:W-:Y:S02]  /*1ef0*/  @!P5 IMAD R8, R31, R9.reuse, R8 ;  /* 0x000000091f08d224 */ /* 0x080fe400078e0208 */
[----:B------:R-:W-:Y:S02]  /*1f00*/  @!P5 IMAD.WIDE.U32 R14, R30, R9, R14 ;  /* 0x000000091e0ed225 */ /* 0x000fe400078e000e */
[----:B------:R-:W5:Y:S01]  /*1f10*/  LD.E.64 R30, desc[UR4][R2.64+0x10] ;  /* 0x00001004021e7980 */ /* 0x000f62000c101b00 */
[----:B------:R-:W-:Y:S01]  /*1f20*/  @!P4 LEA R42, P1, R20, R12, 0x1 ;  /* 0x0000000c142ac211 */ /* 0x000fe200078208ff */
[----:B------:R-:W-:Y:S02]  /*1f30*/  @!P4 IMAD.IADD R6, R21, 0x1, R6 ;  /* 0x000000011506c824 */ /* 0x000fe400078e0206 */
[----:B------:R-:W-:-:S03]  /*1f40*/  @!P2 IMAD.IADD R0, R37, 0x1, R0 ;  /* 0x000000012500a824 */ /* 0x000fc600078e0200 */
[-C--:B------:R-:W-:Y:S02]  /*1f50*/  @!P4 LEA.HI.X R43, R20, R13.reuse, R6, 0x1, P1 ;  /* 0x0000000d142bc211 */ /* 0x080fe400008f0c06 */
[-C--:B------:R-:W-:Y:S01]  /*1f60*/  @!P2 LEA R6, P1, R36, R12.reuse, 0x1 ;  /* 0x0000000c2406a211 */ /* 0x080fe200078208ff */
[----:B------:R-:W-:Y:S01]  /*1f70*/  @!P3 IMAD.IADD R5, R41, 0x1, R5 ;  /* 0x000000012905b824 */ /* 0x000fe200078e0205 */
[----:B------:R-:W-:Y:S01]  /*1f80*/  @!P3 LEA R10, P0, R40, R12, 0x1 ;  /* 0x0000000c280ab211 */ /* 0x000fe200078008ff */
[----:B------:R-:W-:Y:S01]  /*1f90*/  @!PT LDS RZ, [RZ] ;  /* 0x00000000fffff984 */ /* 0x000fe20000000800 */
[----:B------:R-:W-:Y:S01]  /*1fa0*/  @!PT LDS RZ, [RZ] ;  /* 0x00000000fffff984 */ /* 0x000fe20000000800 */
[----:B------:R-:W-:Y:S01]  /*1fb0*/  @!PT LDS RZ, [RZ] ;  /* 0x00000000fffff984 */ /* 0x000fe20000000800 */
[----:B------:R-:W-:Y:S01]  /*1fc0*/  @!P4 LDGSTS.E.BYPASS.LTC128B.128 [R39], desc[UR4][R42.64] ;  /* 0x000000002a27cfae */ /* 0x000fe2000b981a04 */
[-C--:B------:R-:W-:Y:S01]  /*1fd0*/  @!P2 LEA.HI.X R7, R36, R13.reuse, R0, 0x1, P1 ;  /* 0x0000000d2407a211 */ /* 0x080fe200008f0c00 */
[----:B------:R-:W-:Y:S01]  /*1fe0*/  IMAD R0, R62, -0x100, R70 ;  /* 0xffffff003e007824 */ /* 0x000fe200078e0246 */
[----:B------:R-:W-:-:S03]  /*1ff0*/  @!P3 LEA.HI.X R11, R40, R13, R5, 0x1, P0 ;  /* 0x0000000d280bb211 */ /* 0x000fc600000f0c05 */
[----:B------:R-:W-:Y:S02]  /*2000*/  VIADD R0, R0, 0x100 ;  /* 0x0000010000007836 */ /* 0x000fe40000000000 */
[----:B------:R-:W-:Y:S01]  /*2010*/  @!P3 LDGSTS.E.BYPASS.LTC128B.128 [R39+0x800], desc[UR4][R10.64] ;  /* 0x008000000a27bfae */ /* 0x000fe2000b981a04 */
[----:B------:R-:W-:Y:S01]  /*2020*/  @!P5 IMAD.IADD R8, R15, 0x1, R8 ;  /* 0x000000010f08d824 */ /* 0x000fe200078e0208 */
[----:B------:R-:W-:Y:S02]  /*2030*/  @!P5 LEA R12, P0, R14, R12, 0x1 ;  /* 0x0000000c0e0cd211 */ /* 0x000fe400078008ff */
[----:B------:R1:W-:Y:S01]  /*2040*/  @!P2 LDGSTS.E.BYPASS.LTC128B.128 [R39+0x1000], desc[UR4][R6.64] ;  /* 0x010000000627afae */ /* 0x0003e2000b981a04 */
[-C--:B------:R-:W-:Y:S02]  /*2050*/  ISETP.GE.AND P1, PT, R18, R0.reuse, PT ;  /* 0x000000001200720c */ /* 0x080fe40003f26270 */
[----:B------:R-:W-:Y:S01]  /*2060*/  ISETP.GE.AND P2, PT, R32, R0, PT ;  /* 0x000000002000720c */ /* 0x000fe20003f46270 */
[----:B------:R-:W-:Y:S01]  /*2070*/  IMAD.SHL.U32 R5, R224, 0x10, RZ ;  /* 0x00000010e0057824 */ /* 0x000fe200078e00ff */
[----:B------:R-:W-:-:S02]  /*2080*/  IADD3 R16, PT, PT, R32, 0x40, RZ ;  /* 0x0000004020107810 */ /* 0x000fc40007ffe0ff */
[----:B------:R-:W-:Y:S02]  /*2090*/  @!P5 LEA.HI.X R13, R14, R13, R8, 0x1, P0 ;  /* 0x0000000d0e0dd211 */ /* 0x000fe400000f0c08 */
[-C--:B------:R-:W-:Y:S02]  /*20a0*/  ISETP.GE.AND P4, PT, R16, R0.reuse, PT ;  /* 0x000000001000720c */ /* 0x080fe40003f86270 */
[-C--:B------:R-:W-:Y:S01]  /*20b0*/  ISETP.GE.AND P3, PT, R19, R0.reuse, PT ;  /* 0x000000001300720c */ /* 0x080fe20003f66270 */
[----:B------:R2:W-:Y:S01]  /*20c0*/  @!P5 LDGSTS.E.BYPASS.LTC128B.128 [R39+0x1800], desc[UR4][R12.64] ;  /* 0x018000000c27dfae */ /* 0x0005e2000b981a04 */
[----:B------:R-:W-:Y:S02]  /*20d0*/  LEA R36, P0, R5, R229, 0x1 ;  /* 0x000000e505247211 */ /* 0x000fe400078008ff */
[----:B------:R-:W-:Y:S02]  /*20e0*/  ISETP.GE.AND P5, PT, R17, R0, PT ;  /* 0x000000001100720c */ /* 0x000fe40003fa6270 */
[----:B------:R-:W-:-:S02]  /*20f0*/  IADD3 R15, PT, PT, R32, 0x50, RZ ;  /* 0x00000050200f7810 */ /* 0x000fc40007ffe0ff */
[----:B-1----:R-:W-:Y:S01]  /*2100*/  SHF.L.U64.HI R6, R224, 0x4, R225 ;  /* 0x00000004e0067819 */ /* 0x002fe200000102e1 */
[----:B------:R-:W-:-:S03]  /*2110*/  @!P2 IMAD.MOV.U32 R7, RZ, RZ, R228 ;  /* 0x000000ffff07a224 */ /* 0x000fc600078e00e4 */
[----:B------:R-:W-:Y:S01]  /*2120*/  LEA.HI.X R37, R5, R228, R6, 0x1, P0 ;  /* 0x000000e405257211 */ /* 0x000fe200000f0c06 */
[----:B------:R-:W-:Y:S01]  /*2130*/  @!P2 IMAD.MOV.U32 R6, RZ, RZ, R229 ;  /* 0x000000ffff06a224 */ /* 0x000fe200078e00e5 */
[----:B------:R-:W-:-:S04]  /*2140*/  @!P1 LEA R8, P0, R224, R36, 0x5 ;  /* 0x00000024e0089211 */ /* 0x000fc800078028ff */
[----:B------:R-:W-:Y:S01]  /*2150*/  @!P1 LEA.HI.X R9, R224, R37, R225, 0x5, P0 ;  /* 0x00000025e0099211 */ /* 0x000fe200000f2ce1 */
[----:B------:R1:W-:Y:S01]  /*2160*/  @!P2 LDGSTS.E.BYPASS.LTC128B.128 [R39+0x2000], desc[UR4][R6.64] ;  /* 0x020000000627afae */ /* 0x0003e2000b981a04 */
[----:B------:R-:W-:-:S03]  /*2170*/  VIADD R14, R32, 0x60 ;  /* 0x00000060200e7836 */ /* 0x000fc60000000000 */
[----:B------:R-:W-:Y:S01]  /*2180*/  @!P3 LDGSTS.E.BYPASS.LTC128B.128 [R39+0x2800], desc[UR4][R36.64] ;  /* 0x028000002427bfae */ /* 0x000fe2000b981a04 */
[-C--:B------:R-:W-:Y:S01]  /*2190*/  ISETP.GE.AND P3, PT, R15, R0.reuse, PT ;  /* 0x000000000f00720c */ /* 0x080fe20003f66270 */
[----:B------:R-:W-:Y:S02]  /*21a0*/  @!P4 IMAD R5, R225, 0x60, RZ ;  /* 0x00000060e105c824 */ /* 0x000fe400078e02ff */
[----:B------:R3:W-:Y:S01]  /*21b0*/  @!P1 LDGSTS.E.BYPASS.LTC128B.128 [R39+0x3000], desc[UR4][R8.64] ;  /* 0x0300000008279fae */ /* 0x0007e2000b981a04 */
[----:B------:R-:W-:Y:S02]  /*21c0*/  ISETP.GE.AND P0, PT, R14, R0, PT ;  /* 0x000000000e00720c */ /* 0x000fe40003f06270 */
[C---:B--2---:R-:W-:Y:S01]  /*21d0*/  LOP3.LUT R12, R32.reuse, 0x80, RZ, 0xfc, !PT ;  /* 0x00000080200c7812 */ /* 0x044fe200078efcff */
[----:B------:R-:W-:Y:S01]  /*21e0*/  VIADD R13, R32, 0x70 ;  /* 0x00000070200d7836 */ /* 0x000fe20000000000 */
[----:B-1----:R-:W-:Y:S01]  /*21f0*/  @!P4 MOV R7, R37 ;  /* 0x000000250007c202 */ /* 0x002fe20000000f00 */
[----:B------:R-:W-:-:S04]  /*2200*/  @!P4 IMAD.MOV.U32 R6, RZ, RZ, R36 ;  /* 0x000000ffff06c224 */ /* 0x000fc800078e0024 */
[C---:B------:R-:W-:Y:S01]  /*2210*/  @!P4 IMAD.WIDE.U32 R6, R224.reuse, 0x60, R6 ;  /* 0x00000060e006c825 */ /* 0x040fe200078e0006 */
[----:B---3--:R-:W-:-:S03]  /*2220*/  @!P5 LEA R8, P1, R224, R36, 0x6 ;  /* 0x00000024e008d211 */ /* 0x008fc600078230ff */
[----:B------:R-:W-:Y:S01]  /*2230*/  @!P4 IMAD.IADD R7, R7, 0x1, R5 ;  /* 0x000000010707c824 */ /* 0x000fe200078e0205 */
[----:B------:R-:W-:-:S05]  /*2240*/  @!P5 LEA.HI.X R9, R224, R37, R225, 0x6, P1 ;  /* 0x00000025e009d211 */ /* 0x000fca00008f34e1 */
[----:B------:R-:W-:Y:S04]  /*2250*/  @!P5 LDGSTS.E.BYPASS.LTC128B.128 [R39+0x3800], desc[UR4][R8.64] ;  /* 0x038000000827dfae */ /* 0x000fe8000b981a04 */
[----:B------:R1:W-:Y:S01]  /*2260*/  @!P4 LDGSTS.E.BYPASS.LTC128B.128 [R39+0x4000], desc[UR4][R6.64] ;  /* 0x040000000627cfae */ /* 0x0003e2000b981a04 */
[-C--:B------:R-:W-:Y:S02]  /*2270*/  ISETP.GE.AND P4, PT, R12, R0.reuse, PT ;  /* 0x000000000c00720c */ /* 0x080fe40003f86270 */
[----:B------:R-:W-:Y:S01]  /*2280*/  ISETP.GE.AND P5, PT, R13, R0, PT ;  /* 0x000000000d00720c */ /* 0x000fe20003fa6270 */
[C---:B------:R-:W-:Y:S01]  /*2290*/  VIADD R11, R32.reuse, 0x90 ;  /* 0x00000090200b7836 */ /* 0x040fe20000000000 */
[----:B------:R-:W-:Y:S01]  /*22a0*/  IADD3 R10, PT, PT, R32, 0xa0, RZ ;  /* 0x000000a0200a7810 */ /* 0x000fe20007ffe0ff */
[----:B------:R-:W-:-:S08]  /*22b0*/  @!P0 IMAD R42, R225, 0xa0, RZ ;  /* 0x000000a0e12a8824 */ /* 0x000fd000078e02ff */
[----:B------:R-:W-:Y:S02]  /*22c0*/  @!P4 MOV R21, R37 ;  /* 0x000000250015c202 */ /* 0x000fe40000000f00 */
[----:B-1----:R-:W-:Y:S01]  /*22d0*/  @!P3 LEA R6, P1, R224, R36, 0x7 ;  /* 0x00000024e006b211 */ /* 0x002fe200078238ff */
[----:B------:R-:W-:-:S03]  /*22e0*/  @!P0 IMAD.MOV.U32 R8, RZ, RZ, R36 ;  /* 0x000000ffff088224 */ /* 0x000fc600078e0024 */
[----:B------:R-:W-:Y:S01]  /*22f0*/  @!P3 LEA.HI.X R7, R224, R37, R225, 0x7, P1 ;  /* 0x00000025e007b211 */ /* 0x000fe200008f3ce1 */
[----:B------:R-:W-:Y:S01]  /*2300*/  @!P0 IMAD.MOV.U32 R9, RZ, RZ, R37 ;  /* 0x000000ffff098224 */ /* 0x000fe200078e0025 */
[----:B------:R-:W-:-:S03]  /*2310*/  ISETP.GE.AND P1, PT, R10, R0, PT ;  /* 0x000000000a00720c */ /* 0x000fc60003f26270 */
[----:B------:R1:W-:Y:S01]  /*2320*/  @!P3 LDGSTS.E.BYPASS.LTC128B.128 [R39+0x4800], desc[UR4][R6.64] ;  /* 0x048000000627bfae */ /* 0x0003e2000b981a04 */
[----:B------:R-:W-:Y:S01]  /*2330*/  @!P0 IMAD.WIDE.U32 R8, R224, 0xa0, R8 ;  /* 0x000000a0e0088825 */ /* 0x000fe200078e0008 */
[----:B------:R-:W-:-:S03]  /*2340*/  ISETP.GE.AND P3, PT, R11, R0, PT ;  /* 0x000000000b00720c */ /* 0x000fc60003f66270 */
[--C-:B------:R-:W-:Y:S01]  /*2350*/  @!P4 IMAD.MOV.U32 R20, RZ, RZ, R36.reuse ;  /* 0x000000ffff14c224 */ /* 0x100fe200078e0024 */
[----:B------:R-:W-:Y:S01]  /*2360*/  @!P0 IADD3 R43, PT, PT, R9, R42, RZ ;  /* 0x0000002a092b8210 */ /* 0x000fe20007ffe0ff */
[----:B------:R-:W-:Y:S01]  /*2370*/  @!P5 IMAD.MOV.U32 R40, RZ, RZ, R36 ;  /* 0x000000ffff28d224 */ /* 0x000fe200078e0024 */
[----:B------:R-:W-:Y:S01]  /*2380*/  @!P0 MOV R42, R8 ;  /* 0x00000008002a8202 */ /* 0x000fe20000000f00 */
[----:B------:R-:W-:Y:S01]  /*2390*/  @!P4 IMAD.WIDE.U32 R20, R224, 0xe0, R20 ;  /* 0x000000e0e014c825 */ /* 0x000fe200078e0014 */
[----:B------:R-:W-:-:S03]  /*23a0*/  @!P5 MOV R41, R37 ;  /* 0x000000250029d202 */ /* 0x000fc60000000f00 */
[----:B------:R2:W-:Y:S01]  /*23b0*/  @!P0 LDGSTS.E.BYPASS.LTC128B.128 [R39+0x5000], desc[UR4][R42.64] ;  /* 0x050000002a278fae */ /* 0x0005e2000b981a04 */
[----:B------:R-:W-:Y:S01]  /*23c0*/  @!P5 IMAD.WIDE.U32 R40, R224, 0xc0, R40 ;  /* 0x000000c0e028d825 */ /* 0x000fe200078e0028 */
[----:B------:R-:W-:-:S03]  /*23d0*/  @!P1 MOV R9, R37 ;  /* 0x0000002500099202 */ /* 0x000fc60000000f00 */
[----:B------:R-:W-:Y:S02]  /*23e0*/  @!P1 IMAD.MOV.U32 R8, RZ, RZ, R36 ;  /* 0x000000ffff089224 */ /* 0x000fe400078e0024 */
[C---:B-1----:R-:W-:Y:S02]  /*23f0*/  @!P4 IMAD R6, R225.reuse, 0xe0, RZ ;  /* 0x000000e0e106c824 */ /* 0x042fe400078e02ff */
[----:B------:R-:W-:-:S04]  /*2400*/  @!P5 IMAD R7, R225, 0xc0, RZ ;  /* 0x000000c0e107d824 */ /* 0x000fc800078e02ff */
[----:B------:R-:W-:Y:S02]  /*2410*/  @!P5 IMAD.IADD R41, R41, 0x1, R7 ;  /* 0x000000012929d824 */ /* 0x000fe400078e0207 */
[----:B------:R-:W-:Y:S02]  /*2420*/  @!P1 IMAD R5, R225, 0x120, RZ ;  /* 0x00000120e1059824 */ /* 0x000fe400078e02ff */
[C---:B------:R-:W-:Y:S01]  /*2430*/  @!P1 IMAD.WIDE.U32 R8, R224.reuse, 0x120, R8 ;  /* 0x00000120e0089825 */ /* 0x040fe200078e0008 */
[----:B------:R-:W-:Y:S01]  /*2440*/  @!P5 LDGSTS.E.BYPASS.LTC128B.128 [R39+0x5800], desc[UR4][R40.64] ;  /* 0x058000002827dfae */ /* 0x000fe2000b981a04 */
[----:B--2---:R-:W-:Y:S02]  /*2450*/  @!P4 IADD3 R43, PT, PT, R21, R6, RZ ;  /* 0x00000006152bc210 */ /* 0x004fe40007ffe0ff */
[----:B------:R-:W-:Y:S02]  /*2460*/  @!P3 LEA R6, P0, R224, R36, 0x8 ;  /* 0x00000024e006b211 */ /* 0x000fe400078040ff */
[----:B------:R-:W-:-:S02]  /*2470*/  @!P4 MOV R42, R20 ;  /* 0x00000014002ac202 */ /* 0x000fc40000000f00 */
[----:B------:R-:W-:Y:S01]  /*2480*/  @!P3 LEA.HI.X R7, R224, R37, R225, 0x8, P0 ;  /* 0x00000025e007b211 */ /* 0x000fe200000f44e1 */
[----:B------:R-:W-:Y:S02]  /*2490*/  @!P1 IMAD.IADD R21, R9, 0x1, R5 ;  /* 0x0000000109159824 */ /* 0x000fe400078e0205 */
[----:B------:R-:W-:Y:S01]  /*24a0*/  @!P4 LDGSTS.E.BYPASS.LTC128B.128 [R39+0x6000], desc[UR4][R42.64] ;  /* 0x060000002a27cfae */ /* 0x000fe2000b981a04 */
[----:B------:R-:W-:-:S03]  /*24b0*/  @!P1 IMAD.MOV.U32 R20, RZ, RZ, R8 ;  /* 0x000000ffff149224 */ /* 0x000fc600078e0008 */
[----:B------:R1:W-:Y:S01]  /*24c0*/  @!P3 LDGSTS.E.BYPASS.LTC128B.128 [R39+0x6800], desc[UR4][R6.64] ;  /* 0x068000000627bfae */ /* 0x0003e2000b981a04 */
[----:B------:R-:W-:-:S03]  /*24d0*/  VIADD R8, R32, 0xc0 ;  /* 0x000000c020087836 */ /* 0x000fc60000000000 */
[----:B------:R2:W-:Y:S01]  /*24e0*/  @!P1 LDGSTS.E.BYPASS.LTC128B.128 [R39+0x7000], desc[UR4][R20.64] ;  /* 0x0700000014279fae */ /* 0x0005e2000b981a04 */
[C---:B------:R-:W-:Y:S02]  /*24f0*/  IADD3 R9, PT, PT, R32.reuse, 0xb0, RZ ;  /* 0x000000b020097810 */ /* 0x040fe40007ffe0ff */
[----:B------:R-:W-:Y:S02]  /*2500*/  IADD3 R5, PT, PT, R32, 0xf0, RZ ;  /* 0x000000f020057810 */ /* 0x000fe40007ffe0ff */
[-C--:B------:R-:W-:Y:S02]  /*2510*/  ISETP.GE.AND P5, PT, R9, R0.reuse, PT ;  /* 0x000000000900720c */ /* 0x080fe40003fa6270 */
[-C--:B------:R-:W-:Y:S02]  /*2520*/  ISETP.GE.AND P4, PT, R8, R0.reuse, PT ;  /* 0x000000000800720c */ /* 0x080fe40003f86270 */
[----:B------:R-:W-:Y:S02]  /*2530*/  ISETP.GE.AND P0, PT, R5, R0, PT ;  /* 0x000000000500720c */ /* 0x000fe40003f06270 */
[C---:B-1----:R-:W-:Y:S01]  /*2540*/  IADD3 R7, PT, PT, R32.reuse, 0xd0, RZ ;  /* 0x000000d020077810 */ /* 0x042fe20007ffe0ff */
[----:B------:R-:W-:-:S03]  /*2550*/  VIADD R6, R32, 0xe0 ;  /* 0x000000e020067836 */ /* 0x000fc60000000000 */
[-C--:B------:R-:W-:Y:S02]  /*2560*/  ISETP.GE.AND P3, PT, R7, R0.reuse, PT ;  /* 0x000000000700720c */ /* 0x080fe40003f66270 */
[----:B------:R-:W-:Y:S01]  /*2570*/  ISETP.GE.AND P1, PT, R6, R0, PT ;  /* 0x000000000600720c */ /* 0x000fe20003f26270 */
[--C-:B------:R-:W-:Y:S01]  /*2580*/  @!P5 IMAD.MOV.U32 R46, RZ, RZ, R36.reuse ;  /* 0x000000ffff2ed224 */ /* 0x100fe200078e0024 */
[-C--:B------:R-:W-:Y:S01]  /*2590*/  @!P5 MOV R47, R37.reuse ;  /* 0x00000025002fd202 */ /* 0x080fe20000000f00 */
[----:B------:R-:W-:Y:S01]  /*25a0*/  @!P4 IMAD.MOV.U32 R44, RZ, RZ, R36 ;  /* 0x000000ffff2cc224 */ /* 0x000fe200078e0024 */
[----:B------:R-:W-:-:S07]  /*25b0*/  @!P4 MOV R45, R37 ;  /* 0x00000025002dc202 */ /* 0x000fce0000000f00 */
[-C--:B------:R-:W-:Y:S01]  /*25c0*/  @!P3 MOV R43, R37.reuse ;  /* 0x00000025002bb202 */ /* 0x080fe20000000f00 */
[--C-:B------:R-:W-:Y:S01]  /*25d0*/  @!P3 IMAD.MOV.U32 R42, RZ, RZ, R36.reuse ;  /* 0x000000ffff2ab224 */ /* 0x100fe200078e0024 */
[----:B------:R-:W-:Y:S01]  /*25e0*/  @!P1 MOV R41, R37 ;  /* 0x0000002500299202 */ /* 0x000fe20000000f00 */
[----:B------:R-:W-:Y:S02]  /*25f0*/  @!P1 IMAD.MOV.U32 R40, RZ, RZ, R36 ;  /* 0x000000ffff289224 */ /* 0x000fe400078e0024 */
[----:B------:R-:W-:Y:S02]  /*2600*/  @!P3 IMAD R22, R225, 0x180, RZ ;  /* 0x00000180e116b824 */ /* 0x000fe400078e02ff */
[----:B------:R-:W-:-:S04]  /*2610*/  @!P3 IMAD.WIDE.U32 R42, R224, 0x180, R42 ;  /* 0x00000180e02ab825 */ /* 0x000fc800078e002a */
[----:B--2---:R-:W-:Y:S02]  /*2620*/  @!P1 IMAD R21, R225, 0x1a0, RZ ;  /* 0x000001a0e1159824 */ /* 0x004fe400078e02ff */
[----:B------:R-:W-:-:S04]  /*2630*/  @!P1 IMAD.WIDE.U32 R40, R224, 0x1a0, R40 ;  /* 0x000001a0e0289825 */ /* 0x000fc800078e0028 */
[----:B------:R-:W-:Y:S02]  /*2640*/  @!P0 IMAD R20, R225, 0x1c0, RZ ;  /* 0x000001c0e1148824 */ /* 0x000fe400078e02ff */
[----:B------:R-:W-:Y:S01]  /*2650*/  @!P0 IMAD.WIDE.U32 R36, R224, 0x1c0, R36 ;  /* 0x000001c0e0248825 */ /* 0x000fe200078e0024 */
[----:B------:R-:W-:-:S03]  /*2660*/  @!P1 IADD3 R41, PT, PT, R41, R21, RZ ;  /* 0x0000001529299210 */ /* 0x000fc60007ffe0ff */
[----:B------:R-:W-:Y:S01]  /*2670*/  @!P3 IMAD.IADD R43, R43, 0x1, R22 ;  /* 0x000000012b2bb824 */ /* 0x000fe200078e0216 */
[----:B------:R-:W-:Y:S01]  /*2680*/  IABS R22, R28 ;  /* 0x0000001c00167213 */ /* 0x000fe20000000000 */
[----:B------:R-:W-:Y:S01]  /*2690*/  @!P0 IMAD.IADD R21, R37, 0x1, R20 ;  /* 0x0000000125158824 */ /* 0x000fe200078e0214 */
[----:B------:R-:W-:Y:S02]  /*26a0*/  @!P0 MOV R20, R36 ;  /* 0x0000002400148202 */ /* 0x000fe40000000f00 */
[----:B------:R-:W1:Y:S08]  /*26b0*/  I2F.RP R36, R22 ;  /* 0x0000001600247306 */ /* 0x000e700000209400 */
[----:B-1----:R-:W1:Y:S01]  /*26c0*/  MUFU.RCP R36, R36 ;  /* 0x0000002400247308 */ /* 0x002e620000001000 */
[----:B------:R-:W-:-:S02]  /*26d0*/  @!P5 IMAD R29, R225, 0x140, RZ ;  /* 0x00000140e11dd824 */ /* 0x000fc400078e02ff */
[----:B------:R-:W-:Y:S02]  /*26e0*/  @!P4 IMAD R27, R225, 0x160, RZ ;  /* 0x00000160e11bc824 */ /* 0x000fe400078e02ff */
[----:B------:R-:W-:-:S04]  /*26f0*/  @!P5 IMAD.WIDE.U32 R46, R224, 0x140, R46 ;  /* 0x00000140e02ed825 */ /* 0x000fc800078e002e */
[----:B------:R-:W-:-:S04]  /*2700*/  @!P4 IMAD.WIDE.U32 R44, R224, 0x160, R44 ;  /* 0x00000160e02cc825 */ /* 0x000fc800078e002c */
[----:B-1----:R-:W-:-:S04]  /*2710*/  VIADD R36, R36, 0xffffffe ;  /* 0x0ffffffe24247836 */ /* 0x002fc80000000000 */
[----:B------:R1:W2:Y:S01]  /*2720*/  F2I.FTZ.U32.TRUNC.NTZ R37, R36 ;  /* 0x0000002400257305 */ /* 0x0002a2000021f000 */
[----:B------:R-:W-:Y:S01]  /*2730*/  @!P5 IMAD.IADD R47, R47, 0x1, R29 ;  /* 0x000000012f2fd824 */ /* 0x000fe200078e021d */
[----:B------:R-:W-:-:S04]  /*2740*/  @!P4 IADD3 R45, PT, PT, R45, R27, RZ ;  /* 0x0000001b2d2dc210 */ /* 0x000fc80007ffe0ff */
[----:B------:R-:W-:Y:S04]  /*2750*/  @!P5 LDGSTS.E.BYPASS.LTC128B.128 [R39+0x7800], desc[UR4][R46.64] ;  /* 0x078000002e27dfae */ /* 0x000fe8000b981a04 */
[----:B------:R-:W-:Y:S04]  /*2760*/  @!P4 LDGSTS.E.BYPASS.LTC128B.128 [R39+0x8000], desc[UR4][R44.64] ;  /* 0x080000002c27cfae */ /* 0x000fe8000b981a04 */
[----:B------:R-:W-:Y:S04]  /*2770*/  @!P3 LDGSTS.E.BYPASS.LTC128B.128 [R39+0x8800], desc[UR4][R42.64] ;  /* 0x088000002a27bfae */ /* 0x000fe8000b981a04 */
[----:B------:R-:W-:Y:S04]  /*2780*/  @!P1 LDGSTS.E.BYPASS.LTC128B.128 [R39+0x9000], desc[UR4][R40.64] ;  /* 0x0900000028279fae */ /* 0x000fe8000b981a04 */
[----:B------:R2:W-:Y:S01]  /*2790*/  @!P0 LDGSTS.E.BYPASS.LTC128B.128 [R39+0x9800], desc[UR4][R20.64] ;  /* 0x0980000014278fae */ /* 0x0005e2000b981a04 */
[----:B-1----:R-:W-:-:S03]  /*27a0*/  IMAD.MOV.U32 R36, RZ, RZ, RZ ;  /* 0x000000ffff247224 */ /* 0x002fc600078e00ff */
[----:B------:R-:W0:Y:S01]  /*27b0*/  LDGDEPBAR ;  /* 0x00000000000079af */ /* 0x000e220000000000 */
[----:B-----5:R-:W-:Y:S01]  /*27c0*/  IMAD R230, R61, R32, RZ ;  /* 0x000000203de67224 */ /* 0x020fe200078e02ff */
[----:B------:R-:W-:Y:S02]  /*27d0*/  LOP3.LUT R241, R241, R240, RZ, 0x3c, !PT ;  /* 0x000000f0f1f17212 */ /* 0x000fe400078e3cff */
[----:B------:R1:W5:Y:S01]  /*27e0*/  LD.E R124, desc[UR4][R2.64+0x184] ;  /* 0x00018404027c7980 */ /* 0x000362000c101900 */
[----:B--2---:R-:W-:-:S03]  /*27f0*/  IADD3 R20, PT, PT, RZ, -R37, RZ ;  /* 0x80000025ff147210 */ /* 0x004fc60007ffe0ff */
[----:B------:R1:W5:Y:S01]  /*2800*/  LD.E R126, desc[UR4][R2.64+0x188] ;  /* 0x00018804027e7980 */ /* 0x000362000c101900 */
[----:B------:R-:W-:Y:S01]  /*2810*/  IABS R21, R235 ;  /* 0x000000eb00157213 */ /* 0x000fe20000000000 */
[----:B------:R-:W-:-:S04]  /*2820*/  DEPBAR.LE SB0, 0x0 ;  /* 0x000080000000791a */ /* 0x000fc80000000000 */
        /* <DEDUP_REMOVED lines=13> */
[----:B------:R-:W-:Y:S02]  /*2900*/  @P3 VIADD R27, R27, 0x1 ;  /* 0x000000011b1b3836 */ /* 0x000fe40000000000 */
[----:B------:R-:W-:-:S04]  /*2910*/  IMAD R20, R23, R60, RZ ;  /* 0x0000003c17147224 */ /* 0x000fc800078e02ff */
[----:B------:R-:W-:Y:S02]  /*2920*/  @!P0 IADD3 R27, PT, PT, -R27, RZ, RZ ;  /* 0x000000ff1b1b8210 */ /* 0x000fe40007ffe1ff */
[----:B------:R-:W-:Y:S01]  /*2930*/  @!P1 LOP3.LUT R27, RZ, R28, RZ, 0x33, !PT ;  /* 0x0000001cff1b9212 */ /* 0x000fe200078e33ff */
[----:B------:R-:W-:-:S03]  /*2940*/  IMAD.WIDE.U32 R28, R24, R60, RZ ;  /* 0x0000003c181c7225 */ /* 0x000fc600078e00ff */
[----:B------:R-:W-:Y:S01]  /*2950*/  SHF.R.S32.HI R22, RZ, 0x1f, R27 ;  /* 0x0000001fff167819 */ /* 0x000fe2000001141b */
[----:B------:R-:W-:Y:S02]  /*2960*/  IMAD R20, R24, R61, R20 ;  /* 0x0000003d18147224 */ /* 0x000fe400078e0214 */
[-C--:B------:R-:W-:Y:S01]  /*2970*/  IMAD R21, R35, R27.reuse, RZ ;  /* 0x0000001b23157224 */ /* 0x080fe200078e02ff */
[----:B------:R-:W-:Y:S01]  /*2980*/  IADD3 R26, P1, P0, R28, R26, R4 ;  /* 0x0000001a1c1a7210 */ /* 0x000fe2000783e004 */
[----:B------:R-:W-:Y:S02]  /*2990*/  IMAD.IADD R20, R29, 0x1, R20 ;  /* 0x000000011d147824 */ /* 0x000fe400078e0214 */
[----:B------:R-:W-:-:S04]  /*29a0*/  IMAD.WIDE.U32 R28, R34, R27, RZ ;  /* 0x0000001b221c7225 */ /* 0x000fc800078e00ff */
[----:B------:R-:W-:Y:S01]  /*29b0*/  IMAD R21, R22, R34, R21 ;  /* 0x0000002216157224 */ /* 0x000fe200078e0215 */
[----:B------:R-:W-:Y:S02]  /*29c0*/  IADD3.X R20, PT, PT, R20, R25, RZ, P1, P0 ;  /* 0x0000001914147210 */ /* 0x000fe40000fe04ff */
[----:B------:R-:W-:Y:S02]  /*29d0*/  IADD3 R26, P0, PT, R26, R28, RZ ;  /* 0x0000001c1a1a7210 */ /* 0x000fe40007f1e0ff */
[----:B------:R-:W-:-:S05]  /*29e0*/  IADD3 R21, PT, PT, R29, R21, RZ ;  /* 0x000000151d157210 */ /* 0x000fca0007ffe0ff */
[----:B------:R-:W-:Y:S02]  /*29f0*/  IMAD.X R27, R20, 0x1, R21, P0 ;  /* 0x00000001141b7824 */ /* 0x000fe400000e0615 */
[----:B------:R-:W-:Y:S01]  /*2a00*/  IMAD.WIDE.U32 R26, R32, R60, R26 ;  /* 0x0000003c201a7225 */ /* 0x000fe200078e001a */
[----:B-1----:R-:W-:-:S07]  /*2a10*/  LOP3.LUT R240, R241, R240, RZ, 0x3c, !PT ;  /* 0x000000f0f1f07212 */ /* 0x002fce00078e3cff */
[----:B------:R-:W-:Y:S05]  /*2a20*/  WARPSYNC.ALL ;  /* 0x0000000000007948 */ /* 0x000fea0003800000 */
[----:B------:R-:W-:Y:S02]  /*2a30*/  IADD3 R230, PT, PT, R27, R230, RZ ;  /* 0x000000e61be67210 */ /* 0x000fe40007ffe0ff */
[C---:B------:R-:W-:Y:S02]  /*2a40*/  LEA R231, P0, R26.reuse, R30, 0x1 ;  /* 0x0000001e1ae77211 */ /* 0x040fe400078008ff */
[----:B------:R-:W-:Y:S02]  /*2a50*/  LOP3.LUT R241, R241, R240, RZ, 0x3c, !PT ;  /* 0x000000f0f1f17212 */ /* 0x000fe400078e3cff */
[----:B------:R-:W-:Y:S01]  /*2a60*/  LEA.HI.X R230, R26, R31, R230, 0x1, P0 ;  /* 0x0000001f1ae67211 */ /* 0x000fe200000f0ce6 */
[----:B------:R-:W-:Y:S01]  /*2a70*/  BAR.SYNC.DEFER_BLOCKING 0x0 ;  /* 0x0000000000007b1d */ /* 0x000fe20000010000 */
[----:B------:R-:W-:-:S02]  /*2a80*/  ISETP.GE.AND P0, PT, R19, R0, PT ;  /* 0x000000001300720c */ /* 0x000fc40003f06270 */
[----:B------:R-:W-:Y:S02]  /*2a90*/  SHF.L.U32 R19, R60, 0x4, RZ ;  /* 0x000000043c137819 */ /* 0x000fe400000006ff */
[-C--:B------:R-:W-:Y:S02]  /*2aa0*/  ISETP.GE.AND P5, PT, R18, R0.reuse, PT ;  /* 0x000000001200720c */ /* 0x080fe40003fa6270 */
[-C--:B------:R-:W-:Y:S02]  /*2ab0*/  ISETP.GE.AND P4, PT, R16, R0.reuse, PT ;  /* 0x000000001000720c */ /* 0x080fe40003f86270 */
[----:B------:R-:W-:Y:S02]  /*2ac0*/  SHF.L.U64.HI R16, R60, 0x4, R61 ;  /* 0x000000043c107819 */ /* 0x000fe4000001023d */
[----:B------:R-:W-:Y:S02]  /*2ad0*/  LEA R18, P1, R19, R231, 0x1 ;  /* 0x000000e713127211 */ /* 0x000fe400078208ff */
[----:B------:R-:W-:-:S02]  /*2ae0*/  ISETP.GE.AND P3, PT, R17, R0, PT ;  /* 0x000000001100720c */ /* 0x000fc40003f66270 */
[-C--:B------:R-:W-:Y:S02]  /*2af0*/  LEA.HI.X R19, R19, R230.reuse, R16, 0x1, P1 ;  /* 0x000000e613137211 */ /* 0x080fe400008f0c10 */
[----:B------:R-:W-:Y:S02]  /*2b00*/  @!P2 MOV R16, R231 ;  /* 0x000000e70010a202 */ /* 0x000fe40000000f00 */
[----:B------:R-:W-:Y:S02]  /*2b10*/  @!P2 MOV R17, R230 ;  /* 0x000000e60011a202 */ /* 0x000fe40000000f00 */
[-C--:B------:R-:W-:Y:S02]  /*2b20*/  @!P5 LEA R24, P1, R60, R18.reuse, 0x5 ;  /* 0x000000123c18d211 */ /* 0x080fe400078228ff */
[----:B------:R-:W-:Y:S01]  /*2b30*/  @!P4 MOV R20, R18 ;  /* 0x000000120014c202 */ /* 0x000fe20000000f00 */
[----:B------:R-:W-:Y:S01]  /*2b40*/  @!PT LDS RZ, [RZ] ;  /* 0x00000000fffff984 */ /* 0x000fe20000000800 */
[----:B------:R-:W-:Y:S01]  /*2b50*/  @!PT LDS RZ, [RZ] ;  /* 0x00000000fffff984 */ /* 0x000fe20000000800 */
[----:B------:R-:W-:Y:S01]  /*2b60*/  @!PT LDS RZ, [RZ] ;  /* 0x00000000fffff984 */ /* 0x000fe20000000800 */
[----:B------:R1:W-:Y:S01]  /*2b70*/  @!P2 LDGSTS.E.BYPASS.LTC128B.128 [R39+0xa000], desc[UR4][R16.64] ;  /* 0x0a0000001027afae */ /* 0x0003e2000b981a04 */
[----:B------:R-:W-:-:S02]  /*2b80*/  @!P4 MOV R21, R19 ;  /* 0x000000130015c202 */ /* 0x000fc40000000f00 */
[C---:B------:R-:W-:Y:S01]  /*2b90*/  @!P5 LEA.HI.X R25, R60.reuse, R19, R61, 0x5, P1 ;  /* 0x000000133c19d211 */ /* 0x040fe200008f2c3d */
[----:B------:R-:W-:Y:S01]  /*2ba0*/  @P2 STS.128 [R39+0xa000], RZ ;  /* 0x00a000ff27002388 */ /* 0x000fe20000000c00 */
[-C--:B------:R-:W-:Y:S01]  /*2bb0*/  ISETP.GE.AND P2, PT, R15, R0.reuse, PT ;  /* 0x000000000f00720c */ /* 0x080fe20003f46270 */
[----:B------:R-:W-:Y:S01]  /*2bc0*/  @!P4 IMAD.WIDE.U32 R20, R60, 0x60, R20 ;  /* 0x000000603c14c825 */ /* 0x000fe200078e0014 */
[----:B------:R-:W-:Y:S01]  /*2bd0*/  ISETP.GE.AND P1, PT, R14, R0, PT ;  /* 0x000000000e00720c */ /* 0x000fe20003f26270 */
[----:B------:R-:W-:Y:S04]  /*2be0*/  @P0 STS.128 [R39+0xa800], RZ ;  /* 0x00a800ff27000388 */ /* 0x000fe80000000c00 */
[----:B------:R-:W-:Y:S01]  /*2bf0*/  @!PT LDS RZ, [RZ] ;  /* 0x00000000fffff984 */ /* 0x000fe20000000800 */
[----:B------:R-:W-:Y:S01]  /*2c00*/  @!PT LDS RZ, [RZ] ;  /* 0x00000000fffff984 */ /* 0x000fe20000000800 */
[----:B------:R-:W-:Y:S01]  /*2c10*/  @!PT LDS RZ, [RZ] ;  /* 0x00000000fffff984 */ /* 0x000fe20000000800 */
[----:B------:R-:W-:Y:S01]  /*2c20*/  @!P0 LDGSTS.E.BYPASS.LTC128B.128 [R39+0xa800], desc[UR4][R18.64] ;  /* 0x0a80000012278fae */ /* 0x000fe2000b981a04 */
[----:B------:R-:W-:-:S03]  /*2c30*/  @!P3 LEA R22, P0, R60, R18, 0x6 ;  /* 0x000000123c16b211 */ /* 0x000fc600078030ff */
[----:B------:R-:W-:Y:S01]  /*2c40*/  @P5 STS.128 [R39+0xb000], RZ ;  /* 0x00b000ff27005388 */ /* 0x000fe20000000c00 */
[-C--:B------:R-:W-:Y:S02]  /*2c50*/  @!P3 LEA.HI.X R23, R60, R19.reuse, R61, 0x6, P0 ;  /* 0x000000133c17b211 */ /* 0x080fe400000f343d */
[-C--:B------:R-:W-:Y:S01]  /*2c60*/  ISETP.GE.AND P0, PT, R13, R0.reuse, PT ;  /* 0x000000000d00720c */ /* 0x080fe20003f06270 */
[----:B------:R-:W-:Y:S01]  /*2c70*/  @!PT LDS RZ, [RZ] ;  /* 0x00000000fffff984 */ /* 0x000fe20000000800 */
[----:B------:R-:W-:Y:S01]  /*2c80*/  @!PT LDS RZ, [RZ] ;  /* 0x00000000fffff984 */ /* 0x000fe20000000800 */
[----:B------:R-:W-:Y:S01]  /*2c90*/  @!PT LDS RZ, [RZ] ;  /* 0x00000000fffff984 */ /* 0x000fe20000000800 */
[----:B------:R-:W-:Y:S01]  /*2ca0*/  @!P5 LDGSTS.E.BYPASS.LTC128B.128 [R39+0xb000], desc[UR4][R24.64] ;  /* 0x0b0000001827dfae */ /* 0x000fe2000b981a04 */
[----:B------:R-:W-:Y:S02]  /*2cb0*/  ISETP.GE.AND P5, PT, R12, R0, PT ;  /* 0x000000000c00720c */ /* 0x000fe40003fa6270 */
[----:B------:R-:W-:Y:S01]  /*2cc0*/  @!P1 MOV R14, R18 ;  /* 0x00000012000e9202 */ /* 0x000fe20000000f00 */
[----:B------:R-:W-:Y:S01]  /*2cd0*/  @P3 STS.128 [R39+0xb800], RZ ;  /* 0x00b800ff27003388 */ /* 0x000fe20000000c00 */
[----:B------:R-:W-:Y:S01]  /*2ce0*/  @!P1 MOV R15, R19 ;  /* 0x00000013000f9202 */ /* 0x000fe20000000f00 */
[----:B-1----:R-:W-:-:S02]  /*2cf0*/  @!P4 IMAD R16, R61, 0x60, RZ ;  /* 0x000000603d10c824 */ /* 0x002fc400078e02ff */
[----:B------:R-:W-:Y:S01]  /*2d00*/  @!PT LDS RZ, [RZ] ;  /* 0x00000000fffff984 */ /* 0x000fe20000000800 */
[----:B------:R-:W-:Y:S01]  /*2d10*/  @!PT LDS RZ, [RZ] ;  /* 0x00000000fffff984 */ /* 0x000fe20000000800 */
[----:B------:R-:W-:Y:S01]  /*2d20*/  @!PT LDS RZ, [RZ] ;  /* 0x00000000fffff984 */ /* 0x000fe20000000800 */
[----:B------:R-:W-:Y:S01]  /*2d30*/  @!P3 LDGSTS.E.BYPASS.LTC128B.128 [R39+0xb800], desc[UR4][R22.64] ;  /* 0x0b8000001627bfae */ /* 0x000fe2000b981a04 */
[C---:B------:R-:W-:Y:S01]  /*2d40*/  @!P2 LEA R12, P3, R60.reuse, R18, 0x7 ;  /* 0x000000123c0ca211 */ /* 0x040fe200078638ff */
[C---:B------:R-:W-:Y:S01]  /*2d50*/  @!P1 IMAD.WIDE.U32 R14, R60.reuse, 0xa0, R14 ;  /* 0x000000a03c0e9825 */ /* 0x040fe200078e000e */
[----:B------:R-:W-:Y:S01]  /*2d60*/  @!P4 IADD3 R17, PT, PT, R21, R16, RZ ;  /* 0x000000101511c210 */ /* 0x000fe20007ffe0ff */
[----:B------:R-:W-:Y:S01]  /*2d70*/  @P4 STS.128 [R39+0xc000], RZ ;  /* 0x00c000ff27004388 */ /* 0x000fe20000000c00 */
[----:B------:R-:W-:Y:S02]  /*2d80*/  @!P4 MOV R16, R20 ;  /* 0x000000140010c202 */ /* 0x000fe40000000f00 */
[----:B------:R-:W-:Y:S02]  /*2d90*/  @!P2 LEA.HI.X R13, R60, R19, R61, 0x7, P3 ;  /* 0x000000133c0da211 */ /* 0x000fe400018f3c3d */
[-C--:B------:R-:W-:Y:S01]  /*2da0*/  ISETP.GE.AND P3, PT, R10, R0.reuse, PT ;  /* 0x000000000a00720c */ /* 0x080fe20003f66270 */
[----:B------:R-:W-:Y:S01]  /*2db0*/  @!PT LDS RZ, [RZ] ;  /* 0x00000000fffff984 */ /* 0x000fe20000000800 */
[----:B------:R-:W-:Y:S01]  /*2dc0*/  @!PT LDS RZ, [RZ] ;  /* 0x00000000fffff984 */ /* 0x000fe20000000800 */
[----:B------:R-:W-:Y:S01]  /*2dd0*/  @!PT LDS RZ, [RZ] ;  /* 0x00000000fffff984 */ /* 0x000fe20000000800 */
[----:B------:R1:W-:Y:S01]  /*2de0*/  @!P4 LDGSTS.E.BYPASS.LTC128B.128 [R39+0xc000], desc[UR4][R16.64] ;  /* 0x0c0000001027cfae */ /* 0x0003e2000b981a04 */
[----:B------:R-:W-:Y:S01]  /*2df0*/  ISETP.GE.AND P4, PT, R11, R0, PT ;  /* 0x000000000b00720c */ /* 0x000fe20003f86270 */
[----:B------:R-:W-:-:S02]  /*2e00*/  @!P1 IMAD R11, R61, 0xa0, RZ ;  /* 0x000000a03d0b9824 */ /* 0x000fc400078e02ff */
[----:B------:R-:W-:Y:S01]  /*2e10*/  @P2 STS.128 [R39+0xc800], RZ ;  /* 0x00c800ff27002388 */ /* 0x000fe20000000c00 */
[----:B------:R-:W-:Y:S02]  /*2e20*/  @!P0 IMAD R10, R61, 0xc0, RZ ;  /* 0x000000c03d0a8824 */ /* 0x000fe400078e02ff */
[----:B------:R-:W-:Y:S01]  /*2e30*/  @!P1 IADD3 R15, PT, PT, R15, R11, RZ ;  /* 0x0000000b0f0f9210 */ /* 0x000fe20007ffe0ff */
[----:B------:R-:W-:Y:S01]  /*2e40*/  @!PT LDS RZ, [RZ] ;  /* 0x00000000fffff984 */ /* 0x000fe20000000800 */
[----:B------:R-:W-:Y:S01]  /*2e50*/  @!PT LDS RZ, [RZ] ;  /* 0x00000000fffff984 */ /* 0x000fe20000000800 */
[----:B------:R-:W-:Y:S01]  /*2e60*/  @!PT LDS RZ, [RZ] ;  /* 0x00000000fffff984 */ /* 0x000fe20000000800 */
[----:B------:R2:W-:Y:S01]  /*2e70*/  @!P2 LDGSTS.E.BYPASS.LTC128B.128 [R39+0xc800], desc[UR4][R12.64] ;  /* 0x0c8000000c27afae */ /* 0x0005e2000b981a04 */
[-C--:B------:R-:W-:Y:S01]  /*2e80*/  ISETP.GE.AND P2, PT, R9, R0.reuse, PT ;  /* 0x000000000900720c */ /* 0x080fe20003f46270 */
[----:B------:R-:W-:Y:S02]  /*2e90*/  @!P5 IMAD R9, R61, 0xe0, RZ ;  /* 0x000000e03d09d824 */ /* 0x000fe400078e02ff */
[----:B------:R-:W-:Y:S04]  /*2ea0*/  @P1 STS.128 [R39+0xd000], RZ ;  /* 0x00d000ff27001388 */ /* 0x000fe80000000c00 */
[----:B------:R-:W-:Y:S01]  /*2eb0*/  @!PT LDS RZ, [RZ] ;  /* 0x00000000fffff984 */ /* 0x000fe20000000800 */
[----:B------:R-:W-:Y:S01]  /*2ec0*/  @!PT LDS RZ, [RZ] ;  /* 0x00000000fffff984 */ /* 0x000fe20000000800 */
[----:B------:R-:W-:Y:S01]  /*2ed0*/  @!PT LDS RZ, [RZ] ;  /* 0x00000000fffff984 */ /* 0x000fe20000000800 */
[----:B------:R3:W-:Y:S01]  /*2ee0*/  @!P1 LDGSTS.E.BYPASS.LTC128B.128 [R39+0xd000], desc[UR4][R14.64] ;  /* 0x0d0000000e279fae */ /* 0x0007e2000b981a04 */
[----:B------:R-:W-:-:S03]  /*2ef0*/  ISETP.GE.AND P1, PT, R8, R0, PT ;  /* 0x000000000800720c */ /* 0x000fc60003f26270 */
[----:B------:R-:W-:Y:S02]  /*2f00*/  @P0 STS.128 [R39+0xd800], RZ ;  /* 0x00d800ff27000388 */ /* 0x000fe40000000c00 */
[-C--:B------:R-:W-:Y:S02]  /*2f10*/  @!P2 MOV R20, R18.reuse ;  /* 0x000000120014a202 */ /* 0x080fe40000000f00 */
[-C--:B------:R-:W-:Y:S02]  /*2f20*/  @!P2 MOV R21, R19.reuse ;  /* 0x000000130015a202 */ /* 0x080fe40000000f00 */
[----:B-1----:R-:W-:Y:S02]  /*2f30*/  @!P5 MOV R16, R18 ;  /* 0x000000120010d202 */ /* 0x002fe40000000f00 */
[----:B------:R-:W-:Y:S01]  /*2f40*/  @!P5 MOV R17, R19 ;  /* 0x000000130011d202 */ /* 0x000fe20000000f00 */
[----:B------:R-:W-:-:S04]  /*2f50*/  @!P2 IMAD.WIDE.U32 R20, R60, 0x140, R20 ;  /* 0x000001403c14a825 */ /* 0x000fc800078e0014 */
[C---:B------:R-:W-:Y:S01]  /*2f60*/  @!P5 IMAD.WIDE.U32 R16, R60.reuse, 0xe0, R16 ;  /* 0x000000e03c10d825 */ /* 0x040fe200078e0010 */
[----:B--2---:R-:W-:Y:S02]  /*2f70*/  @!P0 MOV R12, R18 ;  /* 0x00000012000c8202 */ /* 0x004fe40000000f00 */
[----:B------:R-:W-:Y:S02]  /*2f80*/  @!P0 MOV R13, R19 ;  /* 0x00000013000d8202 */ /* 0x000fe40000000f00 */
[----:B------:R-:W-:Y:S01]  /*2f90*/  @!P5 IADD3 R17, PT, PT, R17, R9, RZ ;  /* 0x000000091111d210 */ /* 0x000fe20007ffe0ff */
[----:B------:R-:W-:-:S05]  /*2fa0*/  @!P0 IMAD.WIDE.U32 R12, R60, 0xc0, R12 ;  /* 0x000000c03c0c8825 */ /* 0x000fca00078e000c */
[----:B------:R-:W-:Y:S02]  /*2fb0*/  @!P0 IADD3 R11, PT, PT, R13, R10, RZ ;  /* 0x0000000a0d0b8210 */ /* 0x000fe40007ffe0ff */
[----:B------:R-:W-:-:S05]  /*2fc0*/  @!P0 MOV R10, R12 ;  /* 0x0000000c000a8202 */ /* 0x000fca0000000f00 */
[----:B------:R-:W-:Y:S01]  /*2fd0*/  @!PT LDS RZ, [RZ] ;  /* 0x00000000fffff984 */ /* 0x000fe20000000800 */
[----:B------:R-:W-:Y:S01]  /*2fe0*/  @!PT LDS RZ, [RZ] ;  /* 0x00000000fffff984 */ /* 0x000fe20000000800 */
[----:B------:R-:W-:Y:S01]  /*2ff0*/  @!PT LDS RZ, [RZ] ;  /* 0x00000000fffff984 */ /* 0x000fe20000000800 */
[----:B------:R1:W-:Y:S01]  /*3000*/  @!P0 LDGSTS.E.BYPASS.LTC128B.128 [R39+0xd800], desc[UR4][R10.64] ;  /* 0x0d8000000a278fae */ /* 0x0003e2000b981a04 */
[----:B------:R-:W-:-:S03]  /*3010*/  @!P4 LEA R8, P0, R60, R18, 0x8 ;  /* 0x000000123c08c211 */ /* 0x000fc600078040ff */
[----:B------:R-:W-:Y:S01]  /*3020*/  @P5 STS.128 [R39+0xe000], RZ ;  /* 0x00e000ff27005388 */ /* 0x000fe20000000c00 */
[-C--:B------:R-:W-:Y:S02]  /*3030*/  @!P4 LEA.HI.X R9, R60, R19.reuse, R61, 0x8, P0 ;  /* 0x000000133c09c211 */ /* 0x080fe400000f443d */
[-C--:B------:R-:W-:Y:S01]  /*3040*/  ISETP.GE.AND P0, PT, R6, R0.reuse, PT ;  /* 0x000000000600720c */ /* 0x080fe20003f06270 */
[----:B------:R-:W-:Y:S01]  /*3050*/  @!PT LDS RZ, [RZ] ;  /* 0x00000000fffff984 */ /* 0x000fe20000000800 */
[----:B------:R-:W-:Y:S01]  /*3060*/  @!PT LDS RZ, [RZ] ;  /* 0x00000000fffff984 */ /* 0x000fe20000000800 */
[----:B------:R-:W-:Y:S01]  /*3070*/  @!PT LDS RZ, [RZ] ;  /* 0x00000000fffff984 */ /* 0x000fe20000000800 */
[----:B------:R2:W-:Y:S01]  /*3080*/  @!P5 LDGSTS.E.BYPASS.LTC128B.128 [R39+0xe000], desc[UR4][R16.64] ;  /* 0x0e0000001027dfae */ /* 0x0005e2000b981a04 */
[----:B------:R-:W-:Y:S02]  /*3090*/  ISETP.GE.AND P5, PT, R7, R0, PT ;  /* 0x000000000700720c */ /* 0x000fe40003fa6270 */
[----:B------:R-:W-:Y:S01]  /*30a0*/  @!P3 MOV R6, R18 ;  /* 0x000000120006b202 */ /* 0x000fe20000000f00 */
[----:B------:R-:W-:Y:S01]  /*30b0*/  @P4 STS.128 [R39+0xe800], RZ ;  /* 0x00e800ff27004388 */ /* 0x000fe20000000c00 */
[----:B------:R-:W-:-:S03]  /*30c0*/  @!P3 MOV R7, R19 ;  /* 0x000000130007b202 */ /* 0x000fc60000000f00 */
[----:B------:R-:W-:Y:S01]  /*30d0*/  @!PT LDS RZ, [RZ] ;  /* 0x00000000fffff984 */ /* 0x000fe20000000800 */
[----:B------:R-:W-:Y:S01]  /*30e0*/  @!PT LDS RZ, [RZ] ;  /* 0x00000000fffff984 */ /* 0x000fe20000000800 */
[----:B------:R-:W-:Y:S01]  /*30f0*/  @!PT LDS RZ, [RZ] ;  /* 0x00000000fffff984 */ /* 0x000fe20000000800 */
[----:B------:R4:W-:Y:S01]  /*3100*/  @!P4 LDGSTS.E.BYPASS.LTC128B.128 [R39+0xe800], desc[UR4][R8.64] ;  /* 0x0e8000000827cfae */ /* 0x0009e2000b981a04 */
[----:B------:R-:W-:Y:S01]  /*3110*/  ISETP.GE.AND P4, PT, R5, R0, PT ;  /* 0x000000000500720c */ /* 0x000fe20003f86270 */
[----:B------:R-:W-:Y:S02]  /*3120*/  @!P3 IMAD.WIDE.U32 R6, R60, 0x120, R6 ;  /* 0x000001203c06b825 */ /* 0x000fe400078e0006 */
[-C--:B------:R-:W-:Y:S01]  /*3130*/  @!P0 MOV R12, R18.reuse ;  /* 0x00000012000c8202 */ /* 0x080fe20000000f00 */
[----:B------:R-:W-:Y:S01]  /*3140*/  @P3 STS.128 [R39+0xf000], RZ ;  /* 0x00f000ff27003388 */ /* 0x000fe20000000c00 */
[----:B---3--:R-:W-:Y:S01]  /*3150*/  @!P5 MOV R14, R18 ;  /* 0x00000012000ed202 */ /* 0x008fe20000000f00 */
[C---:B------:R-:W-:Y:S01]  /*3160*/  @!P0 IMAD R5, R61.reuse, 0x1a0, RZ ;  /* 0x000001a03d058824 */ /* 0x040fe200078e02ff */
[-C--:B------:R-:W-:Y:S02]  /*3170*/  @!P5 MOV R15, R19.reuse ;  /* 0x00000013000fd202 */ /* 0x080fe40000000f00 */
[----:B------:R-:W-:Y:S01]  /*3180*/  @!P0 MOV R13, R19 ;  /* 0x00000013000d8202 */ /* 0x000fe20000000f00 */
[----:B-1----:R-:W-:-:S02]  /*3190*/  @!P3 IMAD R10, R61, 0x120, RZ ;  /* 0x000001203d0ab824 */ /* 0x002fc400078e02ff */
[----:B------:R-:W-:-:S03]  /*31a0*/  @!P5 IMAD.WIDE.U32 R14, R60, 0x180, R14 ;  /* 0x000001803c0ed825 */ /* 0x000fc600078e000e */
[----:B------:R-:W-:Y:S01]  /*31b0*/  @!P3 IADD3 R11, PT, PT, R7, R10, RZ ;  /* 0x0000000a070bb210 */ /* 0x000fe20007ffe0ff */
[C---:B------:R-:W-:Y:S01]  /*31c0*/  @!P1 IMAD R7, R61.reuse, 0x160, RZ ;  /* 0x000001603d079824 */ /* 0x040fe200078e02ff */
[----:B------:R-:W-:Y:S01]  /*31d0*/  @!P3 MOV R10, R6 ;  /* 0x00000006000ab202 */ /* 0x000fe20000000f00 */
[C---:B------:R-:W-:Y:S01]  /*31e0*/  @!P5 IMAD R6, R61.reuse, 0x180, RZ ;  /* 0x000001803d06d824 */ /* 0x040fe200078e02ff */
[----:B--2---:R-:W-:Y:S01]  /*31f0*/  @!P1 MOV R16, R18 ;  /* 0x0000001200109202 */ /* 0x004fe20000000f00 */
[C---:B------:R-:W-:Y:S01]  /*3200*/  @!P0 IMAD.WIDE.U32 R12, R60.reuse, 0x1a0, R12 ;  /* 0x000001a03c0c8825 */ /* 0x040fe200078e000c */
[----:B------:R-:W-:Y:S01]  /*3210*/  @!P1 MOV R17, R19 ;  /* 0x0000001300119202 */ /* 0x000fe20000000f00 */
[----:B------:R-:W-:Y:S01]  /*3220*/  @!PT LDS RZ, [RZ] ;  /* 0x00000000fffff984 */ /* 0x000fe20000000800 */
[----:B------:R-:W-:Y:S01]  /*3230*/  @!PT LDS RZ, [RZ] ;  /* 0x00000000fffff984 */ /* 0x000fe20000000800 */
[----:B------:R-:W-:Y:S01]  /*3240*/  @!PT LDS RZ, [RZ] ;  /* 0x00000000fffff984 */ /* 0x000fe20000000800 */
[----:B------:R-:W-:Y:S02]  /*3250*/  @!P3 LDGSTS.E.BYPASS.LTC128B.128 [R39+0xf000], desc[UR4][R10.64] ;  /* 0x0f0000000a27bfae */ /* 0x000fe4000b981a04 */
[----:B------:R-:W-:Y:S01]  /*3260*/  @!P4 IMAD R0, R61, 0x1c0, RZ ;  /* 0x000001c03d00c824 */ /* 0x000fe200078e02ff */
[----:B------:R-:W-:Y:S01]  /*3270*/  @!P0 IADD3 R13, PT, PT, R13, R5, RZ ;  /* 0x000000050d0d8210 */ /* 0x000fe20007ffe0ff */
[----:B----4-:R-:W-:Y:S01]  /*3280*/  @!P2 IMAD R8, R61, 0x140, RZ ;  /* 0x000001403d08a824 */ /* 0x010fe200078e02ff */
[----:B------:R-:W-:Y:S01]  /*3290*/  @P2 STS.128 [R39+0xf800], RZ ;  /* 0x00f800ff27002388 */ /* 0x000fe20000000c00 */
[----:B------:R-:W-:-:S03]  /*32a0*/  @!P1 IMAD.WIDE.U32 R16, R60, 0x160, R16 ;  /* 0x000001603c109825 */ /* 0x000fc600078e0010 */
[----:B------:R-:W-:Y:S01]  /*32b0*/  @!P2 IADD3 R9, PT, PT, R21, R8, RZ ;  /* 0x000000081509a210 */ /* 0x000fe20007ffe0ff */
[----:B------:R-:W-:Y:S01]  /*32c0*/  @!P4 IMAD.WIDE.U32 R18, R60, 0x1c0, R18 ;  /* 0x000001c03c12c825 */ /* 0x000fe200078e0012 */
[----:B------:R-:W-:Y:S02]  /*32d0*/  @!P2 MOV R8, R20 ;  /* 0x000000140008a202 */ /* 0x000fe40000000f00 */
[----:B------:R-:W-:Y:S02]  /*32e0*/  @!P1 IADD3 R17, PT, PT, R17, R7, RZ ;  /* 0x0000000711119210 */ /* 0x000fe40007ffe0ff */
[----:B------:R-:W-:Y:S01]  /*32f0*/  @!P5 IADD3 R7, PT, PT, R15, R6, RZ ;  /* 0x000000060f07d210 */ /* 0x000fe20007ffe0ff */
[----:B------:R-:W-:Y:S01]  /*3300*/  @!PT LDS RZ, [RZ] ;  /* 0x00000000fffff984 */ /* 0x000fe20000000800 */
[----:B------:R-:W-:Y:S01]  /*3310*/  @!PT LDS RZ, [RZ] ;  /* 0x00000000fffff984 */ /* 0x000fe20000000800 */
[----:B------:R-:W-:Y:S01]  /*3320*/  @!PT LDS RZ, [RZ] ;  /* 0x00000000fffff984 */ /* 0x000fe20000000800 */
[----:B------:R-:W-:Y:S01]  /*3330*/  @!P2 LDGSTS.E.BYPASS.LTC128B.128 [R39+0xf800], desc[UR4][R8.64] ;  /* 0x0f8000000827afae */ /* 0x000fe2000b981a04 */
[----:B------:R-:W-:Y:S02]  /*3340*/  @!P5 MOV R6, R14 ;  /* 0x0000000e0006d202 */ /* 0x000fe40000000f00 */
[----:B------:R-:W-:Y:S01]  /*3350*/  @!P4 IADD3 R19, PT, PT, R19, R0, RZ ;  /* 0x000000001313c210 */ /* 0x000fe20007ffe0ff */
        /* <DEDUP_REMOVED lines=20> */
[----:B------:R-:W3:Y:S01]  /*34a0*/  LD.E R63, desc[UR4][R2.64+0x18c] ;  /* 0x00018c04023f7980 */ /* 0x000ee2000c101900 */
[----:B------:R-:W-:Y:S01]  /*34b0*/  SHF.R.U32.HI R68, RZ, 0x1, R166 ;  /* 0x00000001ff447819 */ /* 0x000fe200000116a6 */
[----:B------:R-:W-:Y:S01]  /*34c0*/  BSSY.RECONVERGENT B1, `(.L_x_7271) ;  /* 0x0000273000017945 */ /* 0x000fe20003800200 */
[----:B------:R-:W-:Y:S01]  /*34d0*/  SHF.L.U32 R38, R166, 0x6, RZ ;  /* 0x00000006a6267819 */ /* 0x000fe200000006ff */
[----:B------:R-:W0:Y:S01]  /*34e0*/  LDGDEPBAR ;  /* 0x00000000000079af */ /* 0x000e220000000000 */
[----:B------:R-:W-:-:S02]  /*34f0*/  LOP3.LUT R37, R68, 0x8, RZ, 0xc0, !PT ;  /* 0x0000000844257812 */ /* 0x000fc400078ec0ff */
[----:B-1----:R-:W-:Y:S02]  /*3500*/  LOP3.LUT R6, R38, 0x1c0, RZ, 0xc0, !PT ;  /* 0x000001c026067812 */ /* 0x002fe400078ec0ff */
[----:B------:R-:W-:Y:S02]  /*3510*/  LOP3.LUT R37, R37, 0x1c0, R38, 0xf8, !PT ;  /* 0x000001c025257812 */ /* 0x000fe400078ef826 */
[----:B------:R-:W-:Y:S02]  /*3520*/  SHF.L.U32 R5, R166, 0x5, RZ ;  /* 0x00000005a6057819 */ /* 0x000fe400000006ff */
[----:B------:R-:W-:Y:S02]  /*3530*/  LOP3.LUT R6, R6, 0x8, R166, 0xf8, !PT ;  /* 0x0000000806067812 */ /* 0x000fe400078ef8a6 */
[----:B------:R-:W-:Y:S02]  /*3540*/  LOP3.LUT R0, R38, 0x200, RZ, 0xc0, !PT ;  /* 0x0000020026007812 */ /* 0x000fe400078ec0ff */
[----:B------:R-:W-:-:S02]  /*3550*/  LOP3.LUT R37, R37, R4, RZ, 0x3c, !PT ;  /* 0x0000000425257212 */ /* 0x000fc400078e3cff */
[----:B------:R-:W-:Y:S02]  /*3560*/  LOP3.LUT R4, R6, R4, RZ, 0x3c, !PT ;  /* 0x0000000406047212 */ /* 0x000fe400078e3cff */
[----:B------:R-:W-:Y:S02]  /*3570*/  LOP3.LUT R5, R0, 0x7c00, R5, 0xf8, !PT ;  /* 0x00007c0000057812 */ /* 0x000fe400078ef805 */
[----:B------:R-:W-:Y:S02]  /*3580*/  LOP3.LUT R167, R38, 0x400, RZ, 0xc0, !PT ;  /* 0x0000040026a77812 */ /* 0x000fe400078ec0ff */
[----:B------:R-:W-:Y:S02]  /*3590*/  LOP3.LUT R220, R5, R37, RZ, 0xfc, !PT ;  /* 0x0000002505dc7212 */ /* 0x000fe400078efcff */
[----:B------:R-:W-:Y:S02]  /*35a0*/  LEA R167, R4, R167, 0x1 ;  /* 0x000000a704a77211 */ /* 0x000fe400078e08ff */
[----:B------:R-:W-:-:S02]  /*35b0*/  LEA R220, R220, R221, 0x1 ;  /* 0x000000dddcdc7211 */ /* 0x000fc400078e08ff */
[----:B------:R-:W-:Y:S02]  /*35c0*/  IADD3 R167, PT, PT, R221, R167, RZ ;  /* 0x000000a7dda77210 */ /* 0x000fe40007ffe0ff */
[----:B------:R-:W-:Y:S01]  /*35d0*/  LOP3.LUT P0, R74, R166, 0x2, RZ, 0xc0, !PT ;  /* 0x00000002a64a7812 */ /* 0x000fe2000780c0ff */
[----:B------:R-:W-:Y:S01]  /*35e0*/  LDSM.16.M88.4 R52, [R220] ;  /* 0x00000000dc34783b */ /* 0x000fe20000000200 */
[----:B------:R-:W-:Y:S02]  /*35f0*/  MOV R72, 0x20 ;  /* 0x0000002000487802 */ /* 0x000fe40000000f00 */
[----:B------:R-:W-:Y:S01]  /*3600*/  MOV R71, 0x40 ;  /* 0x0000004000477802 */ /* 0x000fe20000000f00 */
[----:B--2---:R-:W1:Y:S01]  /*3610*/  LDSM.16.M88.4 R16, [R167+0x2000] ;  /* 0x00200000a710783b */ /* 0x004e620000000200 */
[----:B------:R-:W-:Y:S02]  /*3620*/  SEL R75, R72, 0xffffffe0, !P0 ;  /* 0xffffffe0484b7807 */ /* 0x000fe40004000000 */
[----:B------:R-:W-:Y:S01]  /*3630*/  LOP3.LUT P0, R73, R166, 0x4, RZ, 0xc0, !PT ;  /* 0x00000004a6497812 */ /* 0x000fe2000780c0ff */
[----:B------:R-:W2:Y:S01]  /*3640*/  LDSM.16.M88.4 R20, [R167+0x2800] ;  /* 0x00280000a714783b */ /* 0x000ea20000000200 */
[----:B------:R-:W-:-:S02]  /*3650*/  IADD3 R48, PT, PT, R220, R75, RZ ;  /* 0x0000004bdc307210 */ /* 0x000fc40007ffe0ff */
[----:B------:R-:W-:Y:S01]  /*3660*/  IADD3 R132, PT, PT, R167, R75, RZ ;  /* 0x0000004ba7847210 */ /* 0x000fe20007ffe0ff */
[----:B------:R-:W-:Y:S01]  /*3670*/  LDSM.16.M88.4 R56, [R167+0x3000] ;  /* 0x00300000a738783b */ /* 0x000fe20000000200 */
[----:B------:R-:W-:Y:S02]  /*3680*/  SEL R80, R71, 0xffffffc0, !P0 ;  /* 0xffffffc047507807 */ /* 0x000fe40004000000 */
[----:B-----5:R-:W-:Y:S01]  /*3690*/  IADD3 R126, PT, PT, R126, R70, -R125 ;  /* 0x000000467e7e7210 */ /* 0x020fe20007ffe87d */
[----:B------:R-:W-:Y:S01]  /*36a0*/  LDSM.16.M88.4 R48, [R48] ;  /* 0x000000003030783b */ /* 0x000fe20000000200 */
[-C--:B------:R-:W-:Y:S02]  /*36b0*/  IADD3 R12, PT, PT, R220, R80.reuse, RZ ;  /* 0x00000050dc0c7210 */ /* 0x080fe40007ffe0ff */
[----:B------:R-:W-:Y:S01]  /*36c0*/  IADD3 R128, PT, PT, R167, R80, RZ ;  /* 0x00000050a7807210 */ /* 0x000fe20007ffe0ff */
[----:B------:R-:W4:Y:S01]  /*36d0*/  LDSM.16.M88.4 R28, [R132+0x2000] ;  /* 0x00200000841c783b */ /* 0x000f220000000200 */
[----:B------:R-:W-:-:S02]  /*36e0*/  IADD3 R124, PT, PT, R70, -R125, -R124 ;  /* 0x8000007d467c7210 */ /* 0x000fc40007ffe87c */
[C---:B------:R-:W-:Y:S01]  /*36f0*/  IADD3 R127, PT, PT, R75.reuse, R128, RZ ;  /* 0x000000804b7f7210 */ /* 0x040fe20007ffe0ff */
[----:B------:R2:W-:Y:S04]  /*3700*/  LDSM.16.M88.4 R32, [R12] ;  /* 0x000000000c20783b */ /* 0x0005e80000000200 */
[----:B------:R-:W4:Y:S04]  /*3710*/  LDSM.16.M88.4 R40, [R128+0x2000] ;  /* 0x002000008028783b */ /* 0x000f280000000200 */
[----:B------:R-:W-:Y:S04]  /*3720*/  LDSM.16.M88.4 R44, [R127+0x2000] ;  /* 0x002000007f2c783b */ /* 0x000fe80000000200 */
[----:B------:R-:W4:Y:S04]  /*3730*/  LDSM.16.M88.4 R8, [R132+0x2800] ;  /* 0x002800008408783b */ /* 0x000f280000000200 */
[----:B------:R-:W-:Y:S01]  /*3740*/  LDSM.16.M88.4 R76, [R128+0x2800] ;  /* 0x00280000804c783b */ /* 0x000fe20000000200 */
[----:B-1----:R-:W-:Y:S03]  /*3750*/  HMMA.16816.F32 R24, R52, R16, RZ ;  /* 0x000000103418723c */ /* 0x002fe600000018ff */
[----:B------:R-:W-:Y:S01]  /*3760*/  LDSM.16.M88.4 R64, [R128+0x3000] ;  /* 0x003000008040783b */ /* 0x000fe20000000200 */
[----:B--2---:R-:W-:-:S04]  /*3770*/  IADD3 R12, PT, PT, R75, R12, RZ ;  /* 0x0000000c4b0c7210 */ /* 0x004fc80007ffe0ff */
[C---:B------:R-:W-:Y:S02]  /*3780*/  HMMA.16816.F32 R16, R52.reuse, R18, RZ ;  /* 0x000000123410723c */ /* 0x040fe400000018ff */
[----:B------:R-:W1:Y:S06]  /*3790*/  LDSM.16.M88.4 R12, [R12] ;  /* 0x000000000c0c783b */ /* 0x000e6c0000000200 */
[----:B------:R-:W-:Y:S08]  /*37a0*/  HMMA.16816.F32 R4, R52, R20, RZ ;  /* 0x000000143404723c */ /* 0x000ff000000018ff */
[C---:B----4-:R-:W-:Y:S08]  /*37b0*/  HMMA.16816.F32 R24, R48.reuse, R28, R24 ;  /* 0x0000001c3018723c */ /* 0x050ff00000001818 */
[----:B------:R-:W-:Y:S01]  /*37c0*/  HMMA.16816.F32 R16, R48, R30, R16 ;  /* 0x0000001e3010723c */ /* 0x000fe20000001810 */
[----:B------:R-:W2:Y:S07]  /*37d0*/  LDSM.16.M88.4 R28, [R132+0x3000] ;  /* 0x00300000841c783b */ /* 0x000eae0000000200 */
        /* <DEDUP_REMOVED lines=169> */
[----:B------:R-:W4:Y:S01]  /*4270*/  MUFU.TANH R36, R30 ;  /* 0x0000001e00247308 */ /* 0x000f220000002400 */
[----:B-1----:R-:W-:Y:S01]  /*4280*/  HMMA.16816.F32 R24, R52, R46, RZ ;  /* 0x0000002e3418723c */ /* 0x002fe200000018ff */
[----:B------:R-:W1:Y:S06]  /*4290*/  LDSM.16.M88.4 R44, [R132+0x6000] ;  /* 0x00600000842c783b */ /* 0x000e6c0000000200 */
        /* <DEDUP_REMOVED lines=11> */
[----:B------:R-:W2:Y:S02]  /*4350*/  LDSM.16.M88.4 R56, [R127+0x5800] ;  /* 0x005800007f38783b */ /* 0x000ea40000000200 */
[-C--:B------:R-:W-:Y:S01]  /*4360*/  FMUL.FTZ R20, R20, R63.reuse ;  /* 0x0000003f14147220 */ /* 0x080fe20000410000 */
[-C--:B------:R-:W-:Y:S01]  /*4370*/  FMUL.FTZ R21, R21, R63.reuse ;  /* 0x0000003f15157220 */ /* 0x080fe20000410000 */
[-C--:B------:R-:W-:Y:S01]  /*4380*/  FMUL.FTZ R22, R22, R63.reuse ;  /* 0x0000003f16167220 */ /* 0x080fe20000410000 */
[-C--:B------:R-:W-:Y:S01]  /*4390*/  FMUL.FTZ R23, R23, R63.reuse ;  /* 0x0000003f17177220 */ /* 0x080fe20000410000 */
[----:B------:R-:W1:Y:S01]  /*43a0*/  MUFU.TANH R139, R6 ;  /* 0x00000006008b7308 */ /* 0x000e620000002400 */
[----:B---3--:R-:W-:Y:S07]  /*43b0*/  HMMA.16816.F32 R28, R52, R40, RZ ;  /* 0x00000028341c723c */ /* 0x008fee00000018ff */
[----:B------:R3:W2:Y:S05]  /*43c0*/  MUFU.TANH R140, R7 ;  /* 0x00000007008c7308 */ /* 0x0006aa0000002400 */
[----:B------:R-:W-:Y:S01]  /*43d0*/  HMMA.16816.F32 R24, R32, R78, R24 ;  /* 0x0000004e2018723c */ /* 0x000fe20000001818 */
[----:B------:R-:W-:Y:S02]  /*43e0*/  LDSM.16.M88.4 R76, [R128+0x6800] ;  /* 0x00680000804c783b */ /* 0x000fe40000000200 */
[----:B------:R-:W2:Y:S05]  /*43f0*/  MUFU.TANH R135, R20 ;  /* 0x0000001400877308 */ /* 0x000eaa0000002400 */
[----:B-1----:R-:W-:Y:S03]  /*4400*/  HMMA.16816.F32 R28, R48, R44, R28 ;  /* 0x0000002c301c723c */ /* 0x002fe6000000181c */
[----:B------:R-:W1:Y:S05]  /*4410*/  MUFU.TANH R136, R21 ;  /* 0x0000001500887308 */ /* 0x000e6a0000002400 */
[----:B---3--:R-:W-:Y:S01]  /*4420*/  HMMA.16816.F32 R4, R52, R42, RZ ;  /* 0x0000002a3404723c */ /* 0x008fe200000018ff */
[----:B------:R-:W3:Y:S02]  /*4430*/  LDSM.16.M88.4 R40, [R132+0x6800] ;  /* 0x006800008428783b */ /* 0x000ee40000000200 */
[----:B------:R-:W1:Y:S05]  /*4440*/  MUFU.TANH R141, R22 ;  /* 0x00000016008d7308 */ /* 0x000e6a0000002400 */
[C---:B--2---:R-:W-:Y:S03]  /*4450*/  HMMA.16816.F32 R8, R12.reuse, R56, R8 ;  /* 0x000000380c08723c */ /* 0x044fe60000001808 */
[----:B------:R2:W1:Y:S05]  /*4460*/  MUFU.TANH R142, R23 ;  /* 0x00000017008e7308 */ /* 0x00046a0000002400 */
        /* <DEDUP_REMOVED lines=19> */
[C---:B---3--:R-:W-:Y:S07]  /*45a0*/  HMMA.16816.F32 R20, R48.reuse, R40, R20 ;  /* 0x000000283014723c */ /* 0x048fee0000001814 */
[----:B------:R-:W3:Y:S01]  /*45b0*/  MUFU.TANH R149, R24 ;  /* 0x0000001800957308 */ /* 0x000ee20000002400 */
[----:B------:R-:W-:Y:S01]  /*45c0*/  HMMA.16816.F32 R16, R48, R42, R16 ;  /* 0x0000002a3010723c */ /* 0x000fe20000001810 */
[----:B------:R-:W1:Y:S06]  /*45d0*/  LDSM.16.M88.4 R40, [R127+0x6800] ;  /* 0x006800007f28783b */ /* 0x000e6c0000000200 */
[----:B------:R-:W1:Y:S01]  /*45e0*/  MUFU.TANH R150, R25 ;  /* 0x0000001900967308 */ /* 0x000e620000002400 */
[----:B------:R-:W-:Y:S01]  /*45f0*/  HMMA.16816.F32 R4, R32, R66, R4 ;  /* 0x000000422004723c */ /* 0x000fe20000001804 */
[----:B--2---:R-:W2:Y:S04]  /*4600*/  LDSM.16.M88.4 R8, [R132+0x7000] ;  /* 0x007000008408783b */ /* 0x004ea80000000200 */
[----:B------:R-:W3:Y:S02]  /*4610*/  LDSM.16.M88.4 R64, [R128+0x7000] ;  /* 0x007000008040783b */ /* 0x000ee40000000200 */
        /* <DEDUP_REMOVED lines=10> */
[----:B------:R-:W2:Y:S01]  /*46c0*/  MUFU.TANH R151, R28 ;  /* 0x0000001c00977308 */ /* 0x000ea20000002400 */
[----:B------:R-:W-:Y:S01]  /*46d0*/  HMMA.16816.F32 R16, R32, R78, R16 ;  /* 0x0000004e2010723c */ /* 0x000fe20000001810 */
[----:B------:R-:W-:Y:S06]  /*46e0*/  LDSM.16.M88.4 R76, [R128+0x7800] ;  /* 0x00780000804c783b */ /* 0x000fec0000000200 */
[----:B------:R-:W2:Y:S01]  /*46f0*/  MUFU.TANH R152, R29 ;  /* 0x0000001d00987308 */ /* 0x000ea20000002400 */
[----:B----4-:R-:W-:Y:S03]  /*4700*/  HMMA.16816.F32 R24, R52, R56, RZ ;  /* 0x000000383418723c */ /* 0x010fe600000018ff */
[-C--:B------:R-:W-:Y:S01]  /*4710*/  FMUL.FTZ R4, R4, R63.reuse ;  /* 0x0000003f04047220 */ /* 0x080fe20000410000 */
[-C--:B------:R-:W-:Y:S01]  /*4720*/  FMUL.FTZ R5, R5, R63.reuse ;  /* 0x0000003f05057220 */ /* 0x080fe20000410000 */
[-C--:B------:R-:W-:Y:S01]  /*4730*/  FMUL.FTZ R6, R6, R63.reuse ;  /* 0x0000003f06067220 */ /* 0x080fe20000410000 */
[-C--:B------:R-:W-:Y:S01]  /*4740*/  FMUL.FTZ R7, R7, R63.reuse ;  /* 0x0000003f07077220 */ /* 0x080fe20000410000 */
[----:B------:R-:W4:Y:S01]  /*4750*/  MUFU.TANH R148, R30 ;  /* 0x0000001e00947308 */ /* 0x000f220000002400 */
[----:B-1----:R-:W-:Y:S07]  /*4760*/  HMMA.16816.F32 R20, R12, R40, R20 ;  /* 0x000000280c14723c */ /* 0x002fee0000001814 */
[----:B------:R1:W1:Y:S01]  /*4770*/  MUFU.TANH R154, R31 ;  /* 0x0000001f009a7308 */ /* 0x0002620000002400 */
[----:B------:R-:W-:Y:S07]  /*4780*/  HMMA.16816.F32 R56, R52, R58, RZ ;  /* 0x0000003a3438723c */ /* 0x000fee00000018ff */
[----:B------:R-:W3:Y:S01]  /*4790*/  MUFU.TANH R153, R4 ;  /* 0x0000000400997308 */ /* 0x000ee20000002400 */
[----:B--2---:R-:W-:Y:S03]  /*47a0*/  HMMA.16816.F32 R24, R48, R8, R24 ;  /* 0x000000083018723c */ /* 0x004fe60000001818 */
[-C--:B------:R-:W-:Y:S01]  /*47b0*/  FMUL.FTZ R20, R20, R63.reuse ;  /* 0x0000003f14147220 */ /* 0x080fe20000410000 */
[-C--:B------:R-:W-:Y:S01]  /*47c0*/  FMUL.FTZ R21, R21, R63.reuse ;  /* 0x0000003f15157220 */ /* 0x080fe20000410000 */
[-C--:B------:R-:W-:Y:S01]  /*47d0*/  FMUL.FTZ R22, R22, R63.reuse ;  /* 0x0000003f16167220 */ /* 0x080fe20000410000 */
[-C--:B------:R-:W-:Y:S01]  /*47e0*/  FMUL.FTZ R23, R23, R63.reuse ;  /* 0x0000003f17177220 */ /* 0x080fe20000410000 */
[----:B------:R-:W2:Y:S01]  /*47f0*/  MUFU.TANH R159, R5 ;  /* 0x00000005009f7308 */ /* 0x000ea20000002400 */
[----:B------:R-:W-:Y:S01]  /*4800*/  HMMA.16816.F32 R16, R12, R42, R16 ;  /* 0x0000002a0c10723c */ /* 0x000fe20000001810 */
[----:B-1----:R-:W-:Y:S04]  /*4810*/  LDSM.16.M88.4 R28, [R132+0x7800] ;  /* 0x00780000841c783b */ /* 0x002fe80000000200 */
[----:B------:R-:W-:Y:S02]  /*4820*/  LDSM.16.M88.4 R40, [R167+0x8000] ;  /* 0x00800000a728783b */ /* 0x000fe40000000200 */
[----:B------:R-:W1:Y:S01]  /*4830*/  MUFU.TANH R155, R6 ;  /* 0x00000006009b7308 */ /* 0x000e620000002400 */
[----:B------:R-:W-:Y:S01]  /*4840*/  HMMA.16816.F32 R56, R48, R10, R56 ;  /* 0x0000000a3038723c */ /* 0x000fe20000001838 */
[----:B------:R-:W4:Y:S06]  /*4850*/  LDSM.16.M88.4 R8, [R127+0x7000] ;  /* 0x007000007f08783b */ /* 0x000f2c0000000200 */
[----:B------:R2:W1:Y:S01]  /*4860*/  MUFU.TANH R156, R7 ;  /* 0x00000007009c7308 */ /* 0x0004620000002400 */
[C---:B---3--:R-:W-:Y:S03]  /*4870*/  HMMA.16816.F32 R24, R32.reuse, R64, R24 ;  /* 0x000000402018723c */ /* 0x048fe60000001818 */
[-C--:B------:R-:W-:Y:S01]  /*4880*/  FMUL.FTZ R16, R16, R63.reuse ;  /* 0x0000003f10107220 */ /* 0x080fe20000410000 */
[-C--:B------:R-:W-:Y:S01]  /*4890*/  FMUL.FTZ R17, R17, R63.reuse ;  /* 0x0000003f11117220 */ /* 0x080fe20000410000 */
[-C--:B------:R-:W-:Y:S01]  /*48a0*/  FMUL.FTZ R18, R18, R63.reuse ;  /* 0x0000003f12127220 */ /* 0x080fe20000410000 */
[-C--:B------:R-:W-:Y:S01]  /*48b0*/  FMUL.FTZ R19, R19, R63.reuse ;  /* 0x0000003f13137220 */ /* 0x080fe20000410000 */
[----:B------:R-:W3:Y:S05]  /*48c0*/  MUFU.TANH R162, R20 ;  /* 0x0000001400a27308 */ /* 0x000eea0000002400 */
[----:B------:R-:W-:Y:S01]  /*48d0*/  HMMA.16816.F32 R56, R32, R66, R56 ;  /* 0x000000422038723c */ /* 0x000fe20000001838 */
[----:B------:R-:W-:Y:S02]  /*48e0*/  LDSM.16.M88.4 R64, [R128+0x8000] ;  /* 0x008000008040783b */ /* 0x000fe40000000200 */
[----:B------:R-:W1:Y:S05]  /*48f0*/  MUFU.TANH R163, R21 ;  /* 0x0000001500a37308 */ /* 0x000e6a0000002400 */
[----:B--2---:R-:W-:Y:S03]  /*4900*/  HMMA.16816.F32 R4, R52, R44, RZ ;  /* 0x0000002c3404723c */ /* 0x004fe600000018ff */
[----:B------:R-:W2:Y:S08]  /*4910*/  MUFU.TANH R157, R22 ;  /* 0x00000016009d7308 */ /* 0x000eb00000002400 */
[----:B------:R3:W1:Y:S01]  /*4920*/  MUFU.TANH R158, R23 ;  /* 0x00000017009e7308 */ /* 0x0006620000002400 */
[----:B----4-:R-:W-:Y:S07]  /*4930*/  HMMA.16816.F32 R24, R12, R8, R24 ;  /* 0x000000080c18723c */ /* 0x010fee0000001818 */
[----:B------:R-:W4:Y:S01]  /*4940*/  MUFU.TANH R168, R16 ;  /* 0x0000001000a87308 */ /* 0x000f220000002400 */
        /* <DEDUP_REMOVED lines=15> */
[----:B------:R-:W4:Y:S02]  /*4a40*/  LDSM.16.M88.4 R28, [R127+0x7800] ;  /* 0x007800007f1c783b */ /* 0x000f240000000200 */
[-C--:B------:R-:W-:Y:S01]  /*4a50*/  FMUL.FTZ R56, R56, R63.reuse ;  /* 0x0000003f38387220 */ /* 0x080fe20000410000 */
[-C--:B------:R-:W-:Y:S01]  /*4a60*/  FMUL.FTZ R57, R57, R63.reuse ;  /* 0x0000003f39397220 */ /* 0x080fe20000410000 */
[-C--:B------:R-:W-:Y:S01]  /*4a70*/  FMUL.FTZ R58, R58, R63.reuse ;  /* 0x0000003f3a3a7220 */ /* 0x080fe20000410000 */
[----:B------:R-:W1:Y:S01]  /*4a80*/  MUFU.TANH R171, R25 ;  /* 0x0000001900ab7308 */ /* 0x000e620000002400 */
[-C--:B------:R-:W-:Y:S01]  /*4a90*/  FMUL.FTZ R59, R59, R63.reuse ;  /* 0x0000003f3b3b7220 */ /* 0x080fe20000410000 */
[C---:B--2---:R-:W-:Y:S06]  /*4aa0*/  HMMA.16816.F32 R16, R52.reuse, R40, RZ ;  /* 0x000000283410723c */ /* 0x044fec00000018ff */
[----:B------:R-:W2:Y:S02]  /*4ab0*/  MUFU.TANH R164, R26 ;  /* 0x0000001a00a47308 */ /* 0x000ea40000002400 */
        /* <DEDUP_REMOVED lines=8> */
[----:B------:R-:W2:Y:S04]  /*4b40*/  LDSM.16.M88.4 R44, [R127+0x8000] ;  /* 0x008000007f2c783b */ /* 0x000ea80000000200 */
[----:B-1----:R-:W1:Y:S01]  /*4b50*/  LDSM.16.M88.4 R24, [R132+0x8800] ;  /* 0x008800008418783b */ /* 0x002e620000000200 */
[----:B------:R-:W1:Y:S02]  /*4b60*/  MUFU.TANH R216, R58 ;  /* 0x0000003a00d87308 */ /* 0x000e640000002400 */
[----:B----4-:R-:W-:Y:S06]  /*4b70*/  HMMA.16816.F32 R4, R12, R28, R4 ;  /* 0x0000001c0c04723c */ /* 0x010fec0000001804 */
        /* <DEDUP_REMOVED lines=12> */
[----:B------:R-:W-:Y:S02]  /*4c40*/  LDSM.16.M88.4 R64, [R167+0x9800] ;  /* 0x00980000a740783b */ /* 0x000fe40000000200 */
[-C--:B------:R-:W-:Y:S01]  /*4c50*/  FMUL.FTZ R20, R20, R63.reuse ;  /* 0x0000003f14147220 */ /* 0x080fe20000410000 */
[-C--:B------:R-:W-:Y:S01]  /*4c60*/  FMUL.FTZ R21, R21, R63.reuse ;  /* 0x0000003f15157220 */ /* 0x080fe20000410000 */
[-C--:B------:R-:W-:Y:S01]  /*4c70*/  FMUL.FTZ R22, R22, R63.reuse ;  /* 0x0000003f16167220 */ /* 0x080fe20000410000 */
[-C--:B------:R-:W-:Y:S01]  /*4c80*/  FMUL.FTZ R23, R23, R63.reuse ;  /* 0x0000003f17177220 */ /* 0x080fe20000410000 */
[----:B------:R-:W3:Y:S01]  /*4c90*/  MUFU.TANH R237, R6 ;  /* 0x0000000600ed7308 */ /* 0x000ee20000002400 */
[----:B--2---:R-:W-:Y:S07]  /*4ca0*/  HMMA.16816.F32 R16, R12, R44, R16 ;  /* 0x0000002c0c10723c */ /* 0x004fee0000001810 */
        /* <DEDUP_REMOVED lines=21> */
[----:B------:R-:W1:Y:S08]  /*4e00*/  MUFU.TANH R182, R16 ;  /* 0x0000001000b67308 */ /* 0x000e700000002400 */
[----:B------:R-:W1:Y:S01]  /*4e10*/  MUFU.TANH R183, R17 ;  /* 0x0000001100b77308 */ /* 0x000e620000002400 */
[----:B---3--:R-:W-:Y:S07]  /*4e20*/  HMMA.16816.F32 R20, R52, R28, RZ ;  /* 0x0000001c3414723c */ /* 0x008fee00000018ff */
[----:B------:R-:W3:Y:S01]  /*4e30*/  MUFU.TANH R76, R18 ;  /* 0x00000012004c7308 */ /* 0x000ee20000002400 */
[----:B------:R-:W-:Y:S07]  /*4e40*/  HMMA.16816.F32 R4, R32, R78, R4 ;  /* 0x0000004e2004723c */ /* 0x000fee0000001804 */
        /* <DEDUP_REMOVED lines=13> */
[----:B------:R-:W-:-:S06]  /*4f20*/  FMUL.FTZ R58, R58, R63 ;  /* 0x0000003f3a3a7220 */ /* 0x000fcc0000410000 */
[----:B------:R-:W1:Y:S01]  /*4f30*/  MUFU.TANH R58, R58 ;  /* 0x0000003a003a7308 */ /* 0x000e620000002400 */
[----:B------:R-:W-:Y:S01]  /*4f40*/  HMMA.16816.F32 R16, R48, R10, R16 ;  /* 0x0000000a3010723c */ /* 0x000fe20000001810 */
[----:B------:R-:W2:Y:S05]  /*4f50*/  LDSM.16.M88.4 R8, [R127+0x9000] ;  /* 0x009000007f08783b */ /* 0x000eaa0000000200 */
[-C--:B------:R-:W-:Y:S02]  /*4f60*/  FMUL.FTZ R5, R5, R63.reuse ;  /* 0x0000003f05057220 */ /* 0x080fe40000410000 */
[C---:B---3--:R-:W-:Y:S01]  /*4f70*/  HMMA.16816.F32 R40, R52.reuse, R64, RZ ;  /* 0x000000403428723c */ /* 0x048fe200000018ff */
[----:B------:R-:W-:Y:S01]  /*4f80*/  FMUL.FTZ R4, R4, R63 ;  /* 0x0000003f04047220 */ /* 0x000fe20000410000 */
[----:B------:R-:W3:Y:S06]  /*4f90*/  MUFU.TANH R64, R56 ;  /* 0x0000003800407308 */ /* 0x000eec0000002400 */
[----:B------:R-:W-:Y:S02]  /*4fa0*/  HMMA.16816.F32 R52, R52, R66, RZ ;  /* 0x000000423434723c */ /* 0x000fe400000018ff */
[----:B------:R-:W2:Y:S06]  /*4fb0*/  MUFU.TANH R65, R57 ;  /* 0x0000003900417308 */ /* 0x000eac0000002400 */
[C---:B-1----:R-:W-:Y:S08]  /*4fc0*/  HMMA.16816.F32 R20, R32.reuse, R28, R20 ;  /* 0x0000001c2014723c */ /* 0x042ff00000001814 */
[----:B------:R-:W-:Y:S01]  /*4fd0*/  HMMA.16816.F32 R16, R32, R30, R16 ;  /* 0x0000001e2010723c */ /* 0x000fe20000001810 */
[----:B------:R-:W1:Y:S01]  /*4fe0*/  LDSM.16.M88.4 R28, [R127+0x9800] ;  /* 0x009800007f1c783b */ /* 0x000e620000000200 */
[----:B------:R-:W-:-:S06]  /*4ff0*/  DEPBAR.LE SB0, 0x0 ;  /* 0x000080000000791a */ /* 0x000fcc0000000000 */
[C---:B------:R-:W-:Y:S01]  /*5000*/  HMMA.16816.F32 R40, R48.reuse, R44, R40 ;  /* 0x0000002c3028723c */ /* 0x040fe20000001828 */
[-C--:B------:R-:W-:Y:S01]  /*5010*/  FMUL.FTZ R44, R59, R63.reuse ;  /* 0x0000003f3b2c7220 */ /* 0x080fe20000410000 */
[----:B------:R4:W1:Y:S06]  /*5020*/  MUFU.TANH R45, R4 ;  /* 0x00000004002d7308 */ /* 0x00086c0000002400 */
[----:B------:R-:W-:Y:S02]  /*5030*/  HMMA.16816.F32 R52, R48, R46, R52 ;  /* 0x0000002e3034723c */ /* 0x000fe40000001834 */
[----:B------:R3:W1:Y:S06]  /*5040*/  MUFU.TANH R59, R5 ;  /* 0x00000005003b7308 */ /* 0x00066c0000002400 */
[----:B--2---:R-:W-:Y:S01]  /*5050*/  HMMA.16816.F32 R20, R12, R8, R20 ;  /* 0x000000080c14723c */ /* 0x004fe20000001814 */
[----:B------:R-:W-:Y:S01]  /*5060*/  SHF.R.U32.HI R8, RZ, 0x2, R166 ;  /* 0x00000002ff087819 */ /* 0x000fe200000116a6 */
[----:B------:R-:W2:Y:S01]  /*5070*/  MUFU.TANH R44, R44 ;  /* 0x0000002c002c7308 */ /* 0x000ea20000002400 */
[----:B------:R-:W-:Y:S01]  /*5080*/  LOP3.LUT R9, R68, 0x1f0, RZ, 0xc0, !PT ;  /* 0x000001f044097812 */ /* 0x000fe200078ec0ff */
[----:B----4-:R-:W-:-:S03]  /*5090*/  FMUL.FTZ R4, R6, R63 ;  /* 0x0000003f06047220 */ /* 0x010fc60000410000 */
[----:B------:R-:W-:Y:S01]  /*50a0*/  LOP3.LUT R8, R9, 0x7, R8, 0xf8, !PT ;  /* 0x0000000709087812 */ /* 0x000fe200078ef808 */
[----:B------:R-:W-:Y:S02]  /*50b0*/  HMMA.16816.F32 R40, R32, R24, R40 ;  /* 0x000000182028723c */ /* 0x000fe40000001828 */
[----:B------:R-:W4:Y:S01]  /*50c0*/  MUFU.TANH R4, R4 ;  /* 0x0000000400047308 */ /* 0x000f220000002400 */
[----:B------:R-:W-:Y:S01]  /*50d0*/  LEA R8, R233, R8, 0x6 ;  /* 0x00000008e9087211 */ /* 0x000fe200078e30ff */
[----:B---3--:R-:W-:-:S03]  /*50e0*/  FMUL.FTZ R5, R7, R63 ;  /* 0x0000003f07057220 */ /* 0x008fc60000410000 */
[C---:B------:R-:W-:Y:S01]  /*50f0*/  IADD3 R126, PT, PT, R8.reuse, R126, RZ ;  /* 0x0000007e087e7210 */ /* 0x040fe20007ffe0ff */
[----:B------:R-:W-:Y:S01]  /*5100*/  HMMA.16816.F32 R52, R32, R26, R52 ;  /* 0x0000001a2034723c */ /* 0x000fe20000001834 */
[----:B------:R-:W-:Y:S01]  /*5110*/  IADD3 R8, PT, PT, R8, R124, RZ ;  /* 0x0000007c08087210 */ /* 0x000fe20007ffe0ff */
[----:B------:R-:W3:Y:S01]  /*5120*/  MUFU.TANH R5, R5 ;  /* 0x0000000500057308 */ /* 0x000ee20000002400 */
[-C--:B------:R-:W-:Y:S01]  /*5130*/  FMUL.FTZ R20, R20, R63.reuse ;  /* 0x0000003f14147220 */ /* 0x080fe20000410000 */
[-C--:B------:R-:W-:Y:S01]  /*5140*/  FMUL.FTZ R21, R21, R63.reuse ;  /* 0x0000003f15157220 */ /* 0x080fe20000410000 */
[-C--:B------:R-:W-:Y:S01]  /*5150*/  FMUL.FTZ R7, R22, R63.reuse ;  /* 0x0000003f16077220 */ /* 0x080fe20000410000 */
[----:B------:R-:W-:Y:S01]  /*5160*/  FMUL.FTZ R6, R23, R63 ;  /* 0x0000003f17067220 */ /* 0x000fe20000410000 */
[C-C-:B------:R-:W-:Y:S01]  /*5170*/  VIADDMNMX R244, R126.reuse, 0x1, R70.reuse, PT ;  /* 0x000000017ef47846 */ /* 0x140fe20003800146 */
[----:B------:R-:W-:Y:S01]  /*5180*/  HMMA.16816.F32 R16, R12, R10, R16 ;  /* 0x0000000a0c10723c */ /* 0x000fe20000001810 */
[----:B------:R-:W-:Y:S01]  /*5190*/  VIADDMNMX R242, R126, 0x9, R70, PT ;  /* 0x000000097ef27846 */ /* 0x000fe20003800146 */
[----:B------:R2:W2:Y:S01]  /*51a0*/  MUFU.TANH R24, R20 ;  /* 0x0000001400187308 */ /* 0x0004a20000002400 */
[----:B------:R-:W-:-:S02]  /*51b0*/  VIMNMX R245, PT, PT, RZ, R8, !PT ;  /* 0x00000008fff57248 */ /* 0x000fc40007fe0100 */
[----:B------:R-:W-:-:S03]  /*51c0*/  VIADDMNMX R243, R8, 0x8, RZ, !PT ;  /* 0x0000000808f37846 */ /* 0x000fc600078001ff */
[C---:B-1----:R-:W-:Y:S02]  /*51d0*/  HMMA.16816.F32 R40, R12.reuse, R28, R40 ;  /* 0x0000001c0c28723c */ /* 0x042fe40000001828 */
[----:B------:R1:W1:Y:S06]  /*51e0*/  MUFU.TANH R25, R21 ;  /* 0x0000001500197308 */ /* 0x00026c0000002400 */
[----:B------:R-:W-:Y:S02]  /*51f0*/  HMMA.16816.F32 R52, R12, R30, R52 ;  /* 0x0000001e0c34723c */ /* 0x000fe40000001834 */
[----:B------:R-:W1:Y:S01]  /*5200*/  MUFU.TANH R7, R7 ;  /* 0x0000000700077308 */ /* 0x000e620000002400 */
[-C--:B------:R-:W-:Y:S01]  /*5210*/  FMUL.FTZ R16, R16, R63.reuse ;  /* 0x0000003f10107220 */ /* 0x080fe20000410000 */
[----:B------:R-:W-:-:S06]  /*5220*/  FMUL.FTZ R17, R17, R63 ;  /* 0x0000003f11117220 */ /* 0x000fcc0000410000 */
[----:B------:R4:W3:Y:S01]  /*5230*/  MUFU.TANH R22, R16 ;  /* 0x0000001000167308 */ /* 0x0008e20000002400 */
[-C--:B------:R-:W-:Y:S01]  /*5240*/  FMUL.FTZ R13, R42, R63.reuse ;  /* 0x0000003f2a0d7220 */ /* 0x080fe20000410000 */
[-C--:B------:R-:W-:Y:S01]  /*5250*/  FMUL.FTZ R14, R43, R63.reuse ;  /* 0x0000003f2b0e7220 */ /* 0x080fe20000410000 */
[-C--:B------:R-:W-:Y:S01]  /*5260*/  FMUL.FTZ R40, R40, R63.reuse ;  /* 0x0000003f28287220 */ /* 0x080fe20000410000 */
[----:B------:R-:W-:-:S04]  /*5270*/  FMUL.FTZ R41, R41, R63 ;  /* 0x0000003f29297220 */ /* 0x000fc80000410000 */
[----:B------:R3:W3:Y:S01]  /*5280*/  MUFU.TANH R50, R17 ;  /* 0x0000001100327308 */ /* 0x0006e20000002400 */
[-C--:B------:R-:W-:Y:S01]  /*5290*/  FMUL.FTZ R42, R52, R63.reuse ;  /* 0x0000003f342a7220 */ /* 0x080fe20000410000 */
[-C--:B------:R-:W-:Y:S01]  /*52a0*/  FMUL.FTZ R43, R53, R63.reuse ;  /* 0x0000003f352b7220 */ /* 0x080fe20000410000 */
[-C--:B--2---:R-:W-:Y:S01]  /*52b0*/  FMUL.FTZ R20, R54, R63.reuse ;  /* 0x0000003f36147220 */ /* 0x084fe20000410000 */
[----:B-1----:R-:W-:-:S04]  /*52c0*/  FMUL.FTZ R21, R55, R63 ;  /* 0x0000003f37157220 */ /* 0x002fc80000410000 */
[----:B------:R-:W1:Y:S01]  /*52d0*/  MUFU.TANH R6, R6 ;  /* 0x0000000600067308 */ /* 0x000e620000002400 */
[----:B----4-:R-:W-:-:S07]  /*52e0*/  FMUL.FTZ R16, R19, R63 ;  /* 0x0000003f13107220 */ /* 0x010fce0000410000 */
[----:B------:R-:W2:Y:S01]  /*52f0*/  MUFU.TANH R16, R16 ;  /* 0x0000001000107308 */ /* 0x000ea20000002400 */
[----:B---3--:R-:W-:Y:S01]  /*5300*/  FMUL.FTZ R17, R18, R63 ;  /* 0x0000003f12117220 */ /* 0x008fe20000410000 */
[----:B------:R-:W-:-:S04]  /*5310*/  IADD3 R63, PT, PT, R62, -0x1, RZ ;  /* 0xffffffff3e3f7810 */ /* 0x000fc80007ffe0ff */
[----:B------:R-:W-:Y:S02]  /*5320*/  ISETP.GT.AND P0, PT, R63, R227, PT ;  /* 0x000000e33f00720c */ /* 0x000fe40003f04270 */
[----:B------:R-:W3:Y:S08]  /*5330*/  MUFU.TANH R17, R17 ;  /* 0x0000001100117308 */ /* 0x000ef00000002400 */
[----:B------:R-:W4:Y:S08]  /*5340*/  MUFU.TANH R40, R40 ;  /* 0x0000002800287308 */ /* 0x000f300000002400 */
        /* <DEDUP_REMOVED lines=22> */
.L_x_7274:
[----:B------:R-:W2:Y:S01]  /*54b0*/  LD.E R19, desc[UR4][R2.64+0x170] ;  /* 0x0001700402137980 */ /* 0x000ea2000c101900 */
[----:B------:R-:W-:Y:S02]  /*54c0*/  LEA R15, R62, 0xfffffe00, 0x8 ;  /* 0xfffffe003e0f7811 */ /* 0x000fe400078e40ff */
[----:B------:R-:W-:Y:S02]  /*54d0*/  IABS R10, R69 ;  /* 0x00000045000a7213 */ /* 0x000fe40000000000 */
[----:B------:R-:W-:Y:S02]  /*54e0*/  IABS R8, R15 ;  /* 0x0000000f00087213 */ /* 0x000fe40000000000 */
[-C--:B--2---:R-:W-:Y:S02]  /*54f0*/  IABS R11, R19.reuse ;  /* 0x00000013000b7213 */ /* 0x084fe40000000000 */
[-C--:B------:R-:W-:Y:S02]  /*5500*/  IABS R9, R19.reuse ;  /* 0x0000001300097213 */ /* 0x080fe40000000000 */
[----:B------:R-:W2:Y:S01]  /*5510*/  I2F.RP R26, R11 ;  /* 0x0000000b001a7306 */ /* 0x000ea20000209400 */
[----:B------:R-:W-:-:S02]  /*5520*/  LOP3.LUT R15, R15, R19, RZ, 0x3c, !PT ;  /* 0x000000130f0f7212 */ /* 0x000fc400078e3cff */
[----:B------:R-:W-:Y:S01]  /*5530*/  IMAD.MOV R9, RZ, RZ, -R9 ;  /* 0x000000ffff097224 */ /* 0x000fe200078e0a09 */
[----:B------:R-:W-:Y:S02]  /*5540*/  LOP3.LUT R69, R69, R19, RZ, 0x3c, !PT ;  /* 0x0000001345457212 */ /* 0x000fe400078e3cff */
[----:B------:R-:W-:Y:S02]  /*5550*/  ISETP.GE.AND P0, PT, R15, RZ, PT ;  /* 0x000000ff0f00720c */ /* 0x000fe40003f06270 */
[----:B------:R-:W-:Y:S01]  /*5560*/  ISETP.GE.AND P2, PT, R69, RZ, PT ;  /* 0x000000ff4500720c */ /* 0x000fe20003f46270 */
[----:B--2---:R-:W2:Y:S02]  /*5570*/  MUFU.RCP R26, R26 ;  /* 0x0000001a001a7308 */ /* 0x004ea40000001000 */
[----:B--2---:R-:W-:-:S06]  /*5580*/  VIADD R26, R26, 0xffffffe ;  /* 0x0ffffffe1a1a7836 */ /* 0x004fcc0000000000 */
[----:B------:R-:W2:Y:S02]  /*5590*/  F2I.FTZ.U32.TRUNC.NTZ R27, R26 ;  /* 0x0000001a001b7305 */ /* 0x000ea4000021f000 */
[----:B--2---:R-:W-:Y:S01]  /*55a0*/  IMAD.MOV R18, RZ, RZ, -R27 ;  /* 0x000000ffff127224 */ /* 0x004fe200078e0a1b */
        /* <DEDUP_REMOVED lines=45> */
.L_x_7275:
[----:B------:R-:W-:Y:S05]  /*5880*/  BSYNC.RECONVERGENT B0 ;  /* 0x0000000000007941 */ /* 0x000fea0003800200 */
.L_x_7273:
        /* <DEDUP_REMOVED lines=24> */
[----:B------:R-:W-:Y:S01]  /*5a10*/  IMAD.X R31, R11, 0x1, R8, P1 ;  /* 0x000000010b1f7824 */ /* 0x000fe200008e0608 */
[----:B------:R2:W-:Y:S02]  /*5a20*/  LDGSTS.E.BYPASS.LTC128B.128 [R39+0x4800], desc[UR4][R10.64] ;  /* 0x048000000a277fae */ /* 0x0005e4000b981a04 */
[-C--:B-----5:R-:W-:Y:S02]  /*5a30*/  IADD3 R26, P1, PT, R28, R9.reuse, RZ ;  /* 0x000000091c1a7210 */ /* 0x0a0fe40007f3e0ff */
[----:B------:R-:W-:Y:S01]  /*5a40*/  IADD3.X R29, PT, PT, R31, R8, RZ, P0, !PT ;  /* 0x000000081f1d7210 */ /* 0x000fe200007fe4ff */
[----:B------:R3:W-:Y:S01]  /*5a50*/  LDGSTS.E.BYPASS.LTC128B.128 [R39+0x5000], desc[UR4][R30.64] ;  /* 0x050000001e277fae */ /* 0x0007e2000b981a04 */
[----:B-1----:R-:W-:-:S03]  /*5a60*/  IADD3 R18, P0, PT, R26, R9, RZ ;  /* 0x000000091a127210 */ /* 0x002fc60007f1e0ff */
[--C-:B------:R-:W-:Y:S01]  /*5a70*/  IMAD.X R27, R29, 0x1, R8.reuse, P1 ;  /* 0x000000011d1b7824 */ /* 0x100fe200008e0608 */
[----:B------:R1:W-:Y:S03]  /*5a80*/  LDGSTS.E.BYPASS.LTC128B.128 [R39+0x5800], desc[UR4][R28.64] ;  /* 0x058000001c277fae */ /* 0x0003e6000b981a04 */
[----:B------:R-:W-:Y:S01]  /*5a90*/  IMAD.X R19, R27, 0x1, R8, P0 ;  /* 0x000000011b137824 */ /* 0x000fe200000e0608 */
[----:B------:R4:W-:Y:S04]  /*5aa0*/  LDGSTS.E.BYPASS.LTC128B.128 [R39+0x6000], desc[UR4][R26.64] ;  /* 0x060000001a277fae */ /* 0x0009e8000b981a04 */
[----:B------:R5:W-:Y:S01]  /*5ab0*/  LDGSTS.E.BYPASS.LTC128B.128 [R39+0x6800], desc[UR4][R18.64] ;  /* 0x0680000012277fae */ /* 0x000be2000b981a04 */
[----:B--2---:R-:W-:-:S04]  /*5ac0*/  IADD3 R10, P1, PT, R18, R9, RZ ;  /* 0x00000009120a7210 */ /* 0x004fc80007f3e0ff */
[----:B---3--:R-:W-:Y:S01]  /*5ad0*/  IADD3 R30, P0, PT, R10, R9, RZ ;  /* 0x000000090a1e7210 */ /* 0x008fe20007f1e0ff */
[----:B------:R-:W-:-:S04]  /*5ae0*/  IMAD.X R11, R19, 0x1, R8, P1 ;  /* 0x00000001130b7824 */ /* 0x000fc800008e0608 */
[----:B------:R-:W-:Y:S01]  /*5af0*/  IMAD.X R31, R11, 0x1, R8, P0 ;  /* 0x000000010b1f7824 */ /* 0x000fe200000e0608 */
[-C--:B-1----:R-:W-:Y:S01]  /*5b00*/  IADD3 R28, P1, PT, R30, R9.reuse, RZ ;  /* 0x000000091e1c7210 */ /* 0x082fe20007f3e0ff */
        /* <DEDUP_REMOVED lines=14> */
.L_x_7272:
[----:B------:R-:W-:Y:S05]  /*5bf0*/  BSYNC.RECONVERGENT B1 ;  /* 0x0000000000017941 */ /* 0x000fea0003800200 */
.L_x_7271:
[----:B------:R-:W-:Y:S02]  /*5c00*/  IMAD.SHL.U32 R70, R166, 0x2, RZ ;  /* 0x00000002a6467824 */ /* 0x000fe400078e00ff */
[----:B------:R-:W-:-:S03]  /*5c10*/  IMAD.MOV.U32 R125, RZ, RZ, R172 ;  /* 0x000000ffff7d7224 */ /* 0x000fc600078e00ac */
[----:B------:R-:W-:-:S05]  /*5c20*/  LOP3.LUT R69, R70, 0x6, RZ, 0xc0, !PT ;  /* 0x0000000646457812 */ /* 0x000fca00078ec0ff */
[----:B------:R-:W-:-:S04]  /*5c30*/  IMAD R124, R63, 0x100, R69 ;  /* 0x000001003f7c7824 */ /* 0x000fc800078e0245 */
[C---:B------:R-:W-:Y:S01]  /*5c40*/  VIADD R8, R124.reuse, 0x1 ;  /* 0x000000017c087836 */ /* 0x040fe20000000000 */
[CC--:B------:R-:W-:Y:S01]  /*5c50*/  ISETP.GE.AND P2, PT, R124.reuse, R245.reuse, PT ;  /* 0x000000f57c00720c */ /* 0x0c0fe20003f46270 */
[C---:B--2---:R-:W-:Y:S01]  /*5c60*/  VIADD R10, R124.reuse, 0x9 ;  /* 0x000000097c0a7836 */ /* 0x044fe20000000000 */
[CC--:B------:R-:W-:Y:S01]  /*5c70*/  ISETP.GE.AND P5, PT, R124.reuse, R244.reuse, PT ;  /* 0x000000f47c00720c */ /* 0x0c0fe20003fa6270 */
[----:B------:R-:W-:Y:S01]  /*5c80*/  VIADD R9, R124, 0x10 ;  /* 0x000000107c097836 */ /* 0x000fe20000000000 */
[----:B------:R-:W-:Y:S01]  /*5c90*/  ISETP.GE.AND P4, PT, R8, R245, PT ;  /* 0x000000f50800720c */ /* 0x000fe20003f86270 */
[----:B------:R-:W-:Y:S01]  /*5ca0*/  VIADD R222, R124, 0x19 ;  /* 0x000000197cde7836 */ /* 0x000fe20000000000 */
[----:B------:R-:W-:Y:S01]  /*5cb0*/  ISETP.GE.AND P1, PT, R8, R244, PT ;  /* 0x000000f40800720c */ /* 0x000fe20003f26270 */
[----:B------:R-:W-:Y:S01]  /*5cc0*/  VIADD R219, R124, 0x20 ;  /* 0x000000207cdb7836 */ /* 0x000fe20000000000 */
[----:B------:R-:W-:Y:S01]  /*5cd0*/  FSEL R15, R122, -INF , P4 ;  /* 0xff8000007a0f7808 */ /* 0x000fe20002000000 */
[----:B------:R-:W-:Y:S01]  /*5ce0*/  VIADD R122, R124, 0x8 ;  /* 0x000000087c7a7836 */ /* 0x000fe20000000000 */
[----:B------:R-:W-:Y:S01]  /*5cf0*/  ISETP.GE.AND P0, PT, R8, R243, PT ;  /* 0x000000f30800720c */ /* 0x000fe20003f06270 */
[C---:B------:R-:W-:Y:S01]  /*5d00*/  VIADD R218, R124.reuse, 0x21 ;  /* 0x000000217cda7836 */ /* 0x040fe20000000000 */
[----:B------:R-:W-:Y:S01]  /*5d10*/  FSEL R15, R15, -INF , !P1 ;  /* 0xff8000000f0f7808 */ /* 0x000fe20004800000 */
[----:B------:R-:W-:Y:S01]  /*5d20*/  VIADD R212, R124, 0x28 ;  /* 0x000000287cd47836 */ /* 0x000fe20000000000 */
[-C--:B------:R-:W-:Y:S01]  /*5d30*/  ISETP.GE.AND P4, PT, R122, R245.reuse, PT ;  /* 0x000000f57a00720c */ /* 0x080fe20003f86270 */
[----:B------:R-:W-:Y:S01]  /*5d40*/  VIADD R208, R124, 0x29 ;  /* 0x000000297cd07836 */ /* 0x000fe20000000000 */
[-C--:B------:R-:W-:Y:S01]  /*5d50*/  ISETP.GE.AND P1, PT, R10, R245.reuse, PT ;  /* 0x000000f50a00720c */ /* 0x080fe20003f26270 */
[----:B------:R-:W-:Y:S01]  /*5d60*/  VIADD R206, R124, 0x30 ;  /* 0x000000307cce7836 */ /* 0x000fe20000000000 */
[----:B------:R-:W-:Y:S01]  /*5d70*/  ISETP.GE.AND P3, PT, R8, R242, PT ;  /* 0x000000f20800720c */ /* 0x000fe20003f66270 */
[C---:B------:R-:W-:Y:S01]  /*5d80*/  VIADD R8, R124.reuse, 0x11 ;  /* 0x000000117c087836 */ /* 0x040fe20000000000 */
        /* <DEDUP_REMOVED lines=19> */
[C---:B------:R-:W-:Y:S01]  /*5ec0*/  VIADD R66, R124.reuse, 0x51 ;  /* 0x000000517c427836 */ /* 0x040fe20000000000 */
[----:B------:R-:W-:Y:S01]  /*5ed0*/  FSEL R19, R19, -INF , !P5 ;  /* 0xff80000013137808 */ /* 0x000fe20006800000 */
[----:B------:R-:W-:Y:S01]  /*5ee0*/  VIADD R54, R124, 0x58 ;  /* 0x000000587c367836 */ /* 0x000fe20000000000 */
[-C--:B------:R-:W-:Y:S01]  /*5ef0*/  ISETP.GE.AND P5, PT, R122, R244.reuse, PT ;  /* 0x000000f47a00720c */ /* 0x080fe20003fa6270 */
[C---:B------:R-:W-:Y:S01]  /*5f00*/  VIADD R52, R124.reuse, 0x59 ;  /* 0x000000597c347836 */ /* 0x040fe20000000000 */
[-C--:B------:R-:W-:Y:S01]  /*5f10*/  ISETP.GE.AND P4, PT, R119, R245.reuse, PT ;  /* 0x000000f57700720c */ /* 0x080fe20003f86270 */
[----:B------:R-:W-:Y:S01]  /*5f20*/  VIADD R49, R124, 0x60 ;  /* 0x000000607c317836 */ /* 0x000fe20000000000 */
[----:B------:R-:W-:Y:S01]  /*5f30*/  FSEL R10, R10, -INF , !P1 ;  /* 0xff8000000a0a7808 */ /* 0x000fe20004800000 */
[----:B------:R-:W-:Y:S01]  /*5f40*/  VIADD R47, R124, 0x61 ;  /* 0x000000617c2f7836 */ /* 0x000fe20000000000 */
[-C--:B------:R-:W-:Y:S01]  /*5f50*/  ISETP.GE.AND P1, PT, R222, R245.reuse, PT ;  /* 0x000000f5de00720c */ /* 0x080fe20003f26270 */
[----:B------:R-:W-:Y:S01]  /*5f60*/  VIADD R35, R124, 0x68 ;  /* 0x000000687c237836 */ /* 0x000fe20000000000 */
[----:B------:R-:W-:Y:S01]  /*5f70*/  FSEL R12, R12, -INF , !P5 ;  /* 0xff8000000c0c7808 */ /* 0x000fe20006800000 */
        /* <DEDUP_REMOVED lines=41> */
[----:B------:R-:W-:Y:S01]  /*6210*/  ISETP.GE.AND P1, PT, R205, R244, PT ;  /* 0x000000f4cd00720c */ /* 0x000fe20003f26270 */
[C-C-:B------:R-:W-:Y:S01]  /*6220*/  IMAD R118, R63.reuse, 0x100, R69.reuse ;  /* 0x000001003f767824 */ /* 0x140fe200078e0245 */
[----:B------:R-:W-:Y:S01]  /*6230*/  FSEL R110, R110, -INF , P4 ;  /* 0xff8000006e6e7808 */ /* 0x000fe20002000000 */
[----:B------:R-:W-:Y:S01]  /*6240*/  IMAD R117, R63, 0x100, R69 ;  /* 0x000001003f757824 */ /* 0x000fe200078e0245 */
[-C--:B------:R-:W-:Y:S01]  /*6250*/  ISETP.GE.AND P4, PT, R203, R245.reuse, PT ;  /* 0x000000f5cb00720c */ /* 0x080fe20003f86270 */
[----:B------:R-:W-:Y:S01]  /*6260*/  VIADD R118, R118, 0x9 ;  /* 0x0000000976767836 */ /* 0x000fe20000000000 */
[----:B------:R-:W-:Y:S01]  /*6270*/  FSEL R247, R110, -INF , !P1 ;  /* 0xff8000006ef77808 */ /* 0x000fe20004800000 */
[----:B------:R-:W-:Y:S01]  /*6280*/  VIADD R110, R124, 0xc1 ;  /* 0x000000c17c6e7836 */ /* 0x000fe20000000000 */
[----:B------:R-:W-:Y:S01]  /*6290*/  ISETP.GE.AND P1, PT, R202, R245, PT ;  /* 0x000000f5ca00720c */ /* 0x000fe20003f26270 */
[----:B------:R-:W-:Y:S01]  /*62a0*/  VIADD R117, R117, 0x10 ;  /* 0x0000001075757836 */ /* 0x000fe20000000000 */
[----:B------:R-:W-:-:S02]  /*62b0*/  FSEL R109, R109, -INF , P4 ;  /* 0xff8000006d6d7808 */ /* 0x000fc40002000000 */
[----:B------:R-:W-:Y:S02]  /*62c0*/  ISETP.GE.AND P4, PT, R202, R244, PT ;  /* 0x000000f4ca00720c */ /* 0x000fe40003f86270 */
[----:B------:R-:W-:Y:S02]  /*62d0*/  FSEL R108, R108, -INF , P1 ;  /* 0xff8000006c6c7808 */ /* 0x000fe40000800000 */
[-C--:B------:R-:W-:Y:S02]  /*62e0*/  ISETP.GE.AND P1, PT, R201, R245.reuse, PT ;  /* 0x000000f5c900720c */ /* 0x080fe40003f26270 */
[----:B------:R-:W-:Y:S01]  /*62f0*/  FSEL R239, R108, -INF , !P4 ;  /* 0xff8000006cef7808 */ /* 0x000fe20006000000 */
[----:B------:R-:W-:Y:S01]  /*6300*/  VIADD R108, R124, 0xb9 ;  /* 0x000000b97c6c7836 */ /* 0x000fe20000000000 */
[----:B------:R-:W-:Y:S02]  /*6310*/  ISETP.GE.AND P4, PT, R197, R245, PT ;  /* 0x000000f5c500720c */ /* 0x000fe40003f86270 */
        /* <DEDUP_REMOVED lines=18> */
[----:B------:R-:W-:Y:S02]  /*6440*/  FSEL R174, R129, -INF , !P1 ;  /* 0xff80000081ae7808 */ /* 0x000fe40004800000 */
[----:B------:R-:W-:Y:S02]  /*6450*/  ISETP.GE.AND P1, PT, R52, R245, PT ;  /* 0x000000f53400720c */ /* 0x000fe40003f26270 */
[----:B------:R-:W-:-:S02]  /*6460*/  FSEL R130, R130, -INF , P4 ;  /* 0xff80000082827808 */ /* 0x000fc40002000000 */
[-C--:B------:R-:W-:Y:S02]  /*6470*/  ISETP.GE.AND P4, PT, R52, R244.reuse, PT ;  /* 0x000000f43400720c */ /* 0x080fe40003f86270 */
[----:B------:R-:W-:Y:S02]  /*6480*/  FSEL R131, R131, -INF , P1 ;  /* 0xff80000083837808 */ /* 0x000fe40000800000 */
[----:B------:R-:W-:Y:S02]  /*6490*/  FSEL R11, R11, -INF , !P5 ;  /* 0xff8000000b0b7808 */ /* 0x000fe40006800000 */
[----:B------:R-:W-:Y:S02]  /*64a0*/  ISETP.GE.AND P1, PT, R49, R245, PT ;  /* 0x000000f53100720c */ /* 0x000fe40003f26270 */
[----:B------:R-:W-:Y:S02]  /*64b0*/  FSEL R172, R131, -INF , !P4 ;  /* 0xff80000083ac7808 */ /* 0x000fe40006000000 */
[----:B------:R-:W-:-:S02]  /*64c0*/  ISETP.GE.AND P5, PT, R119, R244, PT ;  /* 0x000000f47700720c */ /* 0x000fc40003fa6270 */
[----:B------:R-:W-:Y:S02]  /*64d0*/  ISETP.GE.AND P4, PT, R47, R245, PT ;  /* 0x000000f52f00720c */ /* 0x000fe40003f86270 */
[----:B------:R-:W-:Y:S02]  /*64e0*/  FSEL R133, R133, -INF , P1 ;  /* 0xff80000085857808 */ /* 0x000fe40000800000 */
[----:B------:R-:W-:Y:S02]  /*64f0*/  FSEL R9, R9, -INF , !P5 ;  /* 0xff80000009097808 */ /* 0x000fe40006800000 */
[-C--:B------:R-:W-:Y:S02]  /*6500*/  ISETP.GE.AND P1, PT, R47, R244.reuse, PT ;  /* 0x000000f42f00720c */ /* 0x080fe40003f26270 */
[----:B------:R-:W-:Y:S02]  /*6510*/  FSEL R134, R134, -INF , P4 ;  /* 0xff80000086867808 */ /* 0x000fe40002000000 */
[----:B------:R-:W-:-:S02]  /*6520*/  ISETP.GE.AND P5, PT, R219, R244, PT ;  /* 0x000000f4db00720c */ /* 0x000fc40003fa6270 */
        /* <DEDUP_REMOVED lines=8> */
[----:B------:R-:W-:Y:S01]  /*65b0*/  FSEL R120, R113, -INF , !P5 ;  /* 0xff80000071787808 */ /* 0x000fe20006800000 */
[----:B------:R-:W-:Y:S01]  /*65c0*/  VIADD R113, R124, 0xd0 ;  /* 0x000000d07c717836 */ /* 0x000fe20000000000 */
[----:B------:R-:W-:Y:S02]  /*65d0*/  ISETP.GE.AND P5, PT, R206, R244, PT ;  /* 0x000000f4ce00720c */ /* 0x000fe40003fa6270 */
[----:B------:R-:W-:Y:S02]  /*65e0*/  ISETP.GE.AND P1, PT, R31, R245, PT ;  /* 0x000000f51f00720c */ /* 0x000fe40003f26270 */
[----:B------:R-:W-:-:S02]  /*65f0*/  FSEL R188, R136, -INF , !P4 ;  /* 0xff80000088bc7808 */ /* 0x000fc40006000000 */
[----:B------:R-:W-:Y:S02]  /*6600*/  ISETP.GE.AND P4, PT, R29, R245, PT ;  /* 0x000000f51d00720c */ /* 0x000fe40003f86270 */
[----:B------:R-:W-:Y:S01]  /*6610*/  FSEL R251, R111, -INF , !P5 ;  /* 0xff8000006ffb7808 */ /* 0x000fe20006800000 */
[----:B------:R-:W-:Y:S01]  /*6620*/  VIADD R111, R124, 0xc8 ;  /* 0x000000c87c6f7836 */ /* 0x000fe20000000000 */
[-C--:B------:R-:W-:Y:S02]  /*6630*/  ISETP.GE.AND P5, PT, R203, R244.reuse, PT ;  /* 0x000000f4cb00720c */ /* 0x080fe40003fa6270 */
[----:B------:R-:W-:Y:S02]  /*6640*/  FSEL R137, R137, -INF , P1 ;  /* 0xff80000089897808 */ /* 0x000fe40000800000 */
[----:B------:R-:W-:Y:S02]  /*6650*/  ISETP.GE.AND P1, PT, R29, R244, PT ;  /* 0x000000f41d00720c */ /* 0x000fe40003f26270 */
[----:B------:R-:W-:-:S02]  /*6660*/  FSEL R147, R147, -INF , P4 ;  /* 0xff80000093937808 */ /* 0x000fc40002000000 */
[----:B------:R-:W-:Y:S01]  /*6670*/  FSEL R246, R109, -INF , !P5 ;  /* 0xff8000006df67808 */ /* 0x000fe20006800000 */
[C---:B------:R-:W-:Y:S01]  /*6680*/  VIADD R109, R124.reuse, 0xc0 ;  /* 0x000000c07c6d7836 */ /* 0x040fe20000000000 */
[-C--:B------:R-:W-:Y:S02]  /*6690*/  ISETP.GE.AND P5, PT, R201, R244.reuse, PT ;  /* 0x000000f4c900720c */ /* 0x080fe40003fa6270 */
[-C--:B------:R-:W-:Y:S02]  /*66a0*/  ISETP.GE.AND P4, PT, R27, R245.reuse, PT ;  /* 0x000000f51b00720c */ /* 0x080fe40003f86270 */
[----:B------:R-:W-:Y:S02]  /*66b0*/  FSEL R200, R147, -INF , !P1 ;  /* 0xff80000093c87808 */ /* 0x000fe40004800000 */
[----:B------:R-:W-:Y:S02]  /*66c0*/  ISETP.GE.AND P1, PT, R23, R245, PT ;  /* 0x000000f51700720c */ /* 0x000fe40003f26270 */
[----:B------:R-:W-:Y:S01]  /*66d0*/  FSEL R215, R107, -INF , !P5 ;  /* 0xff8000006bd77808 */ /* 0x000fe20006800000 */
[----:B------:R-:W-:Y:S01]  /*66e0*/  VIADD R107, R124, 0xb8 ;  /* 0x000000b87c6b7836 */ /* 0x000fe20000000000 */
        /* <DEDUP_REMOVED lines=9> */
[----:B------:R-:W-:Y:S01]  /*6780*/  FSEL R175, R103, -INF , !P5 ;  /* 0xff80000067af7808 */ /* 0x000fe20006800000 */
[----:B------:R-:W-:Y:S01]  /*6790*/  VIADD R103, R124, 0xa9 ;  /* 0x000000a97c677836 */ /* 0x000fe20000000000 */
[----:B------:R-:W-:Y:S02]  /*67a0*/  FSEL R151, R151, -INF , P1 ;  /* 0xff80000097977808 */ /* 0x000fe40000800000 */
[-C--:B------:R-:W-:Y:S02]  /*67b0*/  ISETP.GE.AND P5, PT, R54, R244.reuse, PT ;  /* 0x000000f43600720c */ /* 0x080fe40003fa6270 */
[----:B------:R-:W-:-:S02]  /*67c0*/  ISETP.GE.AND P1, PT, R28, R244, PT ;  /* 0x000000f41c00720c */ /* 0x000fc40003f26270 */
[----:B------:R-:W-:Y:S02]  /*67d0*/  FSEL R152, R152, -INF , P4 ;  /* 0xff80000098987808 */ /* 0x000fe40002000000 */
[----:B------:R-:W-:Y:S02]  /*67e0*/  FSEL R173, R130, -INF , !P5 ;  /* 0xff80000082ad7808 */ /* 0x000fe40006800000 */
[-C--:B------:R-:W-:Y:S02]  /*67f0*/  ISETP.GE.AND P4, PT, R30, R245.reuse, PT ;  /* 0x000000f51e00720c */ /* 0x080fe40003f86270 */
[----:B------:R-:W-:Y:S02]  /*6800*/  FSEL R210, R152, -INF , !P1 ;  /* 0xff80000098d27808 */ /* 0x000fe40004800000 */
[----:B------:R-:W-:Y:S02]  /*6810*/  ISETP.GE.AND P5, PT, R49, R244, PT ;  /* 0x000000f43100720c */ /* 0x000fe40003fa6270 */
[----:B------:R-:W-:-:S02]  /*6820*/  ISETP.GE.AND P1, PT, R32, R245, PT ;  /* 0x000000f52000720c */ /* 0x000fc40003f26270 */
[----:B------:R-:W-:Y:S02]  /*6830*/  FSEL R153, R153, -INF , P4 ;  /* 0xff80000099997808 */ /* 0x000fe40002000000 */
[----:B------:R-:W-:Y:S02]  /*6840*/  FSEL R189, R133, -INF , !P5 ;  /* 0xff80000085bd7808 */ /* 0x000fe40006800000 */
[-C--:B------:R-:W-:Y:S02]  /*6850*/  ISETP.GE.AND P4, PT, R32, R244.reuse, PT ;  /* 0x000000f42000720c */ /* 0x080fe40003f86270 */
[----:B------:R-:W-:Y:S02]  /*6860*/  FSEL R159, R159, -INF , P1 ;  /* 0xff8000009f9f7808 */ /* 0x000fe40000800000 */
[----:B------:R-:W-:Y:S02]  /*6870*/  ISETP.GE.AND P5, PT, R35, R244, PT ;  /* 0x000000f42300720c */ /* 0x000fe40003fa6270 */
[----:B------:R-:W-:-:S02]  /*6880*/  ISETP.GE.AND P1, PT, R34, R245, PT ;  /* 0x000000f52200720c */ /* 0x000fc40003f26270 */
[----:B------:R-:W-:Y:S02]  /*6890*/  FSEL R207, R159, -INF , !P4 ;  /* 0xff8000009fcf7808 */ /* 0x000fe40006000000 */
[----:B------:R-:W-:Y:S02]  /*68a0*/  FSEL R184, R135, -INF , !P5 ;  /* 0xff80000087b87808 */ /* 0x000fe40006800000 */
[----:B------:R-:W-:Y:S02]  /*68b0*/  ISETP.GE.AND P4, PT, R46, R245, PT ;  /* 0x000000f52e00720c */ /* 0x000fe40003f86270 */
[-C--:B------:R-:W-:Y:S02]  /*68c0*/  ISETP.GE.AND P5, PT, R31, R244.reuse, PT ;  /* 0x000000f41f00720c */ /* 0x080fe40003fa6270 */
[----:B------:R-:W-:Y:S02]  /*68d0*/  FSEL R162, R162, -INF , P1 ;  /* 0xff800000a2a27808 */ /* 0x000fe40000800000 */
[----:B------:R-:W-:-:S02]  /*68e0*/  ISETP.GE.AND P1, PT, R46, R244, PT ;  /* 0x000000f42e00720c */ /* 0x000fc40003f26270 */
[----:B------:R-:W-:Y:S02]  /*68f0*/  FSEL R163, R163, -INF , P4 ;  /* 0xff800000a3a37808 */ /* 0x000fe40002000000 */
[----:B------:R-:W-:Y:S02]  /*6900*/  FSEL R204, R137, -INF , !P5 ;  /* 0xff80000089cc7808 */ /* 0x000fe40006800000 */
[----:B------:R-:W-:Y:S02]  /*6910*/  ISETP.GE.AND P5, PT, R27, R244, PT ;  /* 0x000000f41b00720c */ /* 0x000fe40003fa6270 */
[-C--:B------:R-:W-:Y:S02]  /*6920*/  ISETP.GE.AND P4, PT, R48, R245.reuse, PT ;  /* 0x000000f53000720c */ /* 0x080fe40003f86270 */
[----:B------:R-:W-:Y:S02]  /*6930*/  FSEL R191, R163, -INF , !P1 ;  /* 0xff800000a3bf7808 */ /* 0x000fe40004800000 */
[----:B------:R-:W-:-:S02]  /*6940*/  ISETP.GE.AND P1, PT, R51, R245, PT ;  /* 0x000000f53300720c */ /* 0x000fc40003f26270 */
[----:B------:R-:W-:Y:S02]  /*6950*/  FSEL R199, R149, -INF , !P5 ;  /* 0xff80000095c77808 */ /* 0x000fe40006800000 */
[-C--:B------:R-:W-:Y:S02]  /*6960*/  ISETP.GE.AND P5, PT, R26, R244.reuse, PT ;  /* 0x000000f41a00720c */ /* 0x080fe40003fa6270 */
[----:B------:R-:W-:Y:S02]  /*6970*/  FSEL R168, R168, -INF , P4 ;  /* 0xff800000a8a87808 */ /* 0x000fe40002000000 */
[----:B------:R-:W-:Y:S02]  /*6980*/  ISETP.GE.AND P4, PT, R51, R244, PT ;  /* 0x000000f43300720c */ /* 0x000fe40003f86270 */
[----:B------:R-:W-:Y:S02]  /*6990*/  FSEL R169, R169, -INF , P1 ;  /* 0xff800000a9a97808 */ /* 0x000fe40000800000 */
[----:B------:R-:W-:-:S02]  /*69a0*/  FSEL R211, R151, -INF , !P5 ;  /* 0xff80000097d37808 */ /* 0x000fc40006800000 */
[-C--:B------:R-:W-:Y:S02]  /*69b0*/  ISETP.GE.AND P5, PT, R30, R244.reuse, PT ;  /* 0x000000f41e00720c */ /* 0x080fe40003fa6270 */
        /* <DEDUP_REMOVED lines=12> */
[C---:B------:R-:W-:Y:S02]  /*6a80*/  ISETP.GE.AND P1, PT, R103.reuse, R245, PT ;  /* 0x000000f56700720c */ /* 0x040fe40003f26270 */
[----:B------:R-:W-:Y:S02]  /*6a90*/  FSEL R187, R168, -INF , !P5 ;  /* 0xff800000a8bb7808 */ /* 0x000fe40006800000 */
        /* <DEDUP_REMOVED lines=16> */
[-C--:B------:R-:W-:Y:S02]  /*6ba0*/  ISETP.GE.AND P1, PT, R109, R245.reuse, PT ;  /* 0x000000f56d00720c */ /* 0x080fe40003f26270 */
[----:B------:R-:W-:Y:S02]  /*6bb0*/  FSEL R150, R150, -INF , !P4 ;  /* 0xff80000096967808 */ /* 0x000fe40006000000 */
[----:B------:R-:W-:Y:S02]  /*6bc0*/  FSEL R171, R105, -INF , !P5 ;  /* 0xff80000069ab7808 */ /* 0x000fe40006800000 */
[----:B------:R-:W-:Y:S01]  /*6bd0*/  ISETP.GE.AND P4, PT, R110, R245, PT ;  /* 0x000000f56e00720c */ /* 0x000fe20003f86270 */
[----:B------:R-:W2:Y:S01]  /*6be0*/  LD.E R105, desc[UR4][R2.64+0xdc] ;  /* 0x0000dc0402697980 */ /* 0x000ea2000c101900 */
        /* <DEDUP_REMOVED lines=21> */
[----:B------:R-:W-:Y:S01]  /*6d40*/  FSEL R133, R64, -INF , P1 ;  /* 0xff80000040857808 */ /* 0x000fe20000800000 */
[----:B------:R-:W-:Y:S01]  /*6d50*/  VIADD R64, R124, 0xe1 ;  /* 0x000000e17c407836 */ /* 0x000fe20000000000 */
        /* <DEDUP_REMOVED lines=8> */
[----:B------:R-:W-:Y:S02]  /*6de0*/  FSEL R133, R133, -INF , !P5 ;  /* 0xff80000085857808 */ /* 0x000fe40006800000 */
[----:B------:R-:W-:-:S02]  /*6df0*/  ISETP.GE.AND P5, PT, R115, R244, PT ;  /* 0x000000f47300720c */ /* 0x000fc40003fa6270 */
[----:B------:R-:W-:Y:S02]  /*6e00*/  FSEL R45, R45, -INF , P4 ;  /* 0xff8000002d2d7808 */ /* 0x000fe40002000000 */
[----:B------:R-:W-:Y:S02]  /*6e10*/  FSEL R59, R59, -INF , P1 ;  /* 0xff8000003b3b7808 */ /* 0x000fe40000800000 */
[----:B------:R-:W-:Y:S02]  /*6e20*/  ISETP.GE.AND P1, PT, R121, R245, PT ;  /* 0x000000f57900720c */ /* 0x000fe40003f26270 */
[-C--:B------:R-:W-:Y:S02]  /*6e30*/  ISETP.GE.AND P4, PT, R116, R244.reuse, PT ;  /* 0x000000f47400720c */ /* 0x080fe40003f86270 */
[----:B------:R-:W-:Y:S01]  /*6e40*/  FSEL R131, R45, -INF , !P5 ;  /* 0xff8000002d837808 */ /* 0x000fe20006800000 */
[----:B------:R-:W-:Y:S01]  /*6e50*/  VIADD R45, R124, 0xf0 ;  /* 0x000000f07c2d7836 */ /* 0x000fe20000000000 */
[----:B------:R-:W-:Y:S01]  /*6e60*/  ISETP.GE.AND P5, PT, R121, R244, PT ;  /* 0x000000f47900720c */ /* 0x000fe20003fa6270 */
[----:B------:R-:W-:Y:S01]  /*6e70*/  IMAD.MOV.U32 R121, RZ, RZ, R125 ;  /* 0x000000ffff797224 */ /* 0x000fe200078e007d */
[----:B------:R-:W-:-:S02]  /*6e80*/  FSEL R24, R24, -INF , P1 ;  /* 0xff80000018187808 */ /* 0x000fc40000800000 */
[----:B------:R-:W-:Y:S01]  /*6e90*/  FSEL R130, R59, -INF , !P4 ;  /* 0xff8000003b827808 */ /* 0x000fe20006000000 */
[----:B------:R-:W-:Y:S01]  /*6ea0*/  VIADD R59, R124, 0xe9 ;  /* 0x000000e97c3b7836 */ /* 0x000fe20000000000 */
[-C--:B------:R-:W-:Y:S02]  /*6eb0*/  ISETP.GE.AND P4, PT, R64, R245.reuse, PT ;  /* 0x000000f54000720c */ /* 0x080fe40003f86270 */
[----:B------:R-:W-:Y:S01]  /*6ec0*/  FSEL R129, R24, -INF , !P5 ;  /* 0xff80000018817808 */ /* 0x000fe20006800000 */
[----:B------:R-:W-:Y:S01]  /*6ed0*/  VIADD R24, R124, 0xf8 ;  /* 0x000000f87c187836 */ /* 0x000fe20000000000 */
[----:B------:R-:W-:Y:S02]  /*6ee0*/  ISETP.GE.AND P5, PT, R65, R245, PT ;  /* 0x000000f54100720c */ /* 0x000fe40003fa6270 */
[----:B------:R-:W-:Y:S02]  /*6ef0*/  ISETP.GE.AND P1, PT, R64, R244, PT ;  /* 0x000000f44000720c */ /* 0x000fe40003f26270 */
[----:B------:R-:W-:-:S02]  /*6f00*/  FSEL R25, R25, -INF , P4 ;  /* 0xff80000019197808 */ /* 0x000fc40002000000 */
[----:B------:R-:W-:Y:S02]  /*6f10*/  ISETP.GE.AND P4, PT, R65, R244, PT ;  /* 0x000000f44100720c */ /* 0x000fe40003f86270 */
[----:B------:R-:W-:Y:S02]  /*6f20*/  FSEL R22, R22, -INF , P5 ;  /* 0xff80000016167808 */ /* 0x000fe40002800000 */
[----:B------:R-:W-:Y:S01]  /*6f30*/  FSEL R128, R25, -INF , !P1 ;  /* 0xff80000019807808 */ /* 0x000fe20004800000 */
[----:B------:R-:W-:Y:S01]  /*6f40*/  VIADD R25, R124, 0xf9 ;  /* 0x000000f97c197836 */ /* 0x000fe20000000000 */
[-C--:B------:R-:W-:Y:S02]  /*6f50*/  ISETP.GE.AND P1, PT, R59, R245.reuse, PT ;  /* 0x000000f53b00720c */ /* 0x080fe40003f26270 */
[----:B------:R-:W-:Y:S01]  /*6f60*/  FSEL R127, R22, -INF , !P4 ;  /* 0xff800000167f7808 */ /* 0x000fe20006000000 */
[----:B------:R-:W-:Y:S01]  /*6f70*/  VIADD R22, R124, 0xf1 ;  /* 0x000000f17c167836 */ /* 0x000fe20000000000 */
[----:B------:R-:W-:-:S02]  /*6f80*/  ISETP.GE.AND P4, PT, R45, R245, PT ;  /* 0x000000f52d00720c */ /* 0x000fc40003f86270 */
[----:B------:R-:W-:Y:S02]  /*6f90*/  ISETP.GE.AND P5, PT, R59, R244, PT ;  /* 0x000000f43b00720c */ /* 0x000fe40003fa6270 */
[----:B------:R-:W-:Y:S02]  /*6fa0*/  FSEL R50, R50, -INF , P1 ;  /* 0xff80000032327808 */ /* 0x000fe40000800000 */
[----:B------:R-:W-:Y:S02]  /*6fb0*/  FSEL R40, R40, -INF , P4 ;  /* 0xff80000028287808 */ /* 0x000fe40002000000 */
[----:B------:R-:W-:Y:S02]  /*6fc0*/  FSEL R126, R50, -INF , !P5 ;  /* 0xff800000327e7808 */ /* 0x000fe40006800000 */
[----:B------:R-:W-:Y:S02]  /*6fd0*/  ISETP.GE.AND P4, PT, R22, R245, PT ;  /* 0x000000f51600720c */ /* 0x000fe40003f86270 */
[----:B------:R-:W-:-:S02]  /*6fe0*/  ISETP.GE.AND P1, PT, R124, R243, PT ;  /* 0x000000f37c00720c */ /* 0x000fc40003f26270 */
[----:B------:R-:W-:Y:S02]  /*6ff0*/  ISETP.GE.AND P5, PT, R45, R244, PT ;  /* 0x000000f42d00720c */ /* 0x000fe40003fa6270 */
[----:B-1----:R-:W-:Y:S02]  /*7000*/  FSEL R41, R41, -INF , P4 ;  /* 0xff80000029297808 */ /* 0x002fe40002000000 */
[----:B------:R-:W-:Y:S02]  /*7010*/  FSEL R125, R40, -INF , !P5 ;  /* 0xff800000287d7808 */ /* 0x000fe40006800000 */
[-C--:B------:R-:W-:Y:S02]  /*7020*/  ISETP.GE.AND P4, PT, R25, R245.reuse, PT ;  /* 0x000000f51900720c */ /* 0x080fe40003f86270 */
[----:B------:R-:W-:Y:S01]  /*7030*/  FSEL R45, R102, -INF , P1 ;  /* 0xff800000662d7808 */ /* 0x000fe20000800000 */
[----:B------:R-:W-:Y:S01]  /*7040*/  IMAD R102, R63, 0x100, R69 ;  /* 0x000001003f667824 */ /* 0x000fe200078e0245 */
[----:B------:R-:W-:-:S02]  /*7050*/  ISETP.GE.AND P5, PT, R24, R245, PT ;  /* 0x000000f51800720c */ /* 0x000fc40003fa6270 */
[----:B------:R-:W-:Y:S01]  /*7060*/  FSEL R43, R43, -INF , P4 ;  /* 0xff8000002b2b7808 */ /* 0x000fe20002000000 */
[----:B------:R-:W-:Y:S01]  /*7070*/  VIADD R102, R102, 0xf9 ;  /* 0x000000f966667836 */ /* 0x000fe20000000000 */
[----:B------:R-:W-:Y:S02]  /*7080*/  FSEL R42, R42, -INF , P5 ;  /* 0xff8000002a2a7808 */ /* 0x000fe40002800000 */
[-C--:B------:R-:W-:Y:S02]  /*7090*/  ISETP.GE.AND P4, PT, R24, R244.reuse, PT ;  /* 0x000000f41800720c */ /* 0x080fe40003f86270 */
[----:B------:R-:W-:Y:S02]  /*70a0*/  ISETP.GE.AND P5, PT, R22, R244, PT ;  /* 0x000000f41600720c */ /* 0x000fe40003fa6270 */
[----:B------:R-:W-:Y:S02]  /*70b0*/  FSEL R123, R42, -INF , !P4 ;  /* 0xff8000002a7b7808 */ /* 0x000fe40006000000 */
[----:B------:R-:W-:-:S02]  /*70c0*/  ISETP.GE.AND P2, PT, R124, R242, PT ;  /* 0x000000f27c00720c */ /* 0x000fc40003f46270 */
[----:B------:R-:W-:Y:S02]  /*70d0*/  ISETP.GE.AND P4, PT, R102, R244, PT ;  /* 0x000000f46600720c */ /* 0x000fe40003f86270 */
[----:B------:R-:W-:Y:S02]  /*70e0*/  FSEL R124, R41, -INF , !P5 ;  /* 0xff800000297c7808 */ /* 0x000fe40006800000 */
[C---:B------:R-:W-:Y:S02]  /*70f0*/  ISETP.GE.AND P1, PT, R122.reuse, R243, PT ;  /* 0x000000f37a00720c */ /* 0x040fe40003f26270 */
[----:B------:R-:W-:Y:S02]  /*7100*/  ISETP.GE.AND P5, PT, R122, R242, PT ;  /* 0x000000f27a00720c */ /* 0x000fe40003fa6270 */
[----:B------:R-:W-:Y:S02]  /*7110*/  FSEL R45, R45, -INF , !P2 ;  /* 0xff8000002d2d7808 */ /* 0x000fe40005000000 */
[----:B------:R-:W-:-:S02]  /*7120*/  FSEL R122, R43, -INF , !P4 ;  /* 0xff8000002b7a7808 */ /* 0x000fc40006000000 */
[CC--:B------:R-:W-:Y:S02]  /*7130*/  ISETP.GE.AND P2, PT, R118.reuse, R243.reuse, PT ;  /* 0x000000f37600720c */ /* 0x0c0fe40003f46270 */
[----:B------:R-:W-:Y:S01]  /*7140*/  ISETP.GE.AND P4, PT, R118, R242, PT ;  /* 0x000000f27600720c */ /* 0x000fe20003f86270 */
[----:B------:R-:W-:Y:S01]  /*7150*/  IMAD R118, R63, 0x100, R69 ;  /* 0x000001003f767824 */ /* 0x000fe200078e0245 */
[----:B------:R-:W-:Y:S02]  /*7160*/  FSEL R50, R101, -INF , P0 ;  /* 0xff80000065327808 */ /* 0x000fe40000000000 */
[----:B------:R-:W-:Y:S01]  /*7170*/  ISETP.GE.AND P0, PT, R117, R243, PT ;  /* 0x000000f37500720c */ /* 0x000fe20003f06270 */
[----:B------:R-:W-:Y:S01]  /*7180*/  VIADD R118, R118, 0x11 ;  /* 0x0000001176767836 */ /* 0x000fe20000000000 */
[----:B------:R-:W-:Y:S02]  /*7190*/  FSEL R25, R100, -INF , P1 ;  /* 0xff80000064197808 */ /* 0x000fe40000800000 */
[----:B------:R-:W-:-:S02]  /*71a0*/  FSEL R50, R50, -INF , !P3 ;  /* 0xff80000032327808 */ /* 0x000fc40005800000 */
[-C--:B------:R-:W-:Y:S02]  /*71b0*/  ISETP.GE.AND P1, PT, R118, R243.reuse, PT ;  /* 0x000000f37600720c */ /* 0x080fe40003f26270 */
[-C--:B------:R-:W-:Y:S02]  /*71c0*/  ISETP.GE.AND P3, PT, R117, R242.reuse, PT ;  /* 0x000000f27500720c */ /* 0x080fe40003f66270 */
[----:B------:R-:W-:Y:S02]  /*71d0*/  FSEL R25, R25, -INF , !P5 ;  /* 0xff80000019197808 */ /* 0x000fe40006800000 */
[----:B------:R-:W-:Y:S02]  /*71e0*/  FSEL R43, R98, -INF , P0 ;  /* 0xff800000622b7808 */ /* 0x000fe40000000000 */
[----:B------:R-:W-:Y:S02]  /*71f0*/  ISETP.GE.AND P5, PT, R118, R242, PT ;  /* 0x000000f27600720c */ /* 0x000fe40003fa6270 */
[----:B------:R-:W-:-:S02]  /*7200*/  ISETP.GE.AND P0, PT, R222, R243, PT ;  /* 0x000000f3de00720c */ /* 0x000fc40003f06270 */
[----:B------:R-:W-:Y:S02]  /*7210*/  FSEL R42, R97, -INF , P1 ;  /* 0xff800000612a7808 */ /* 0x000fe40000800000 */
[----:B------:R-:W-:Y:S02]  /*7220*/  ISETP.GE.AND P1, PT, R219, R243, PT ;  /* 0x000000f3db00720c */ /* 0x000fe40003f26270 */
[----:B------:R-:W-:Y:S02]  /*7230*/  FSEL R43, R43, -INF , !P3 ;  /* 0xff8000002b2b7808 */ /* 0x000fe40005800000 */
[----:B------:R-:W-:Y:S02]  /*7240*/  ISETP.GE.AND P3, PT, R222, R242, PT ;  /* 0x000000f2de00720c */ /* 0x000fe40003f66270 */
[----:B------:R-:W-:Y:S02]  /*7250*/  FSEL R42, R42, -INF , !P5 ;  /* 0xff8000002a2a7808 */ /* 0x000fe40006800000 */
[----:B------:R-:W-:-:S02]  /*7260*/  FSEL R40, R95, -INF , P0 ;  /* 0xff8000005f287808 */ /* 0x000fc40000000000 */
[-C--:B------:R-:W-:Y:S02]  /*7270*/  ISETP.GE.AND P5, PT, R219, R242.reuse, PT ;  /* 0x000000f2db00720c */ /* 0x080fe40003fa6270 */
[-C--:B------:R-:W-:Y:S02]  /*7280*/  ISETP.GE.AND P0, PT, R212, R243.reuse, PT ;  /* 0x000000f3d400720c */ /* 0x080fe40003f06270 */
[----:B------:R-:W-:Y:S02]  /*7290*/  FSEL R94, R94, -INF , P1 ;  /* 0xff8000005e5e7808 */ /* 0x000fe40000800000 */
[----:B------:R-:W-:Y:S02]  /*72a0*/  ISETP.GE.AND P1, PT, R208, R243, PT ;  /* 0x000000f3d000720c */ /* 0x000fe40003f26270 */
[----:B------:R-:W-:Y:S02]  /*72b0*/  FSEL R40, R40, -INF , !P3 ;  /* 0xff80000028287808 */ /* 0x000fe40005800000 */
[----:B------:R-:W-:-:S02]  /*72c0*/  ISETP.GE.AND P3, PT, R212, R242, PT ;  /* 0x000000f2d400720c */ /* 0x000fc40003f66270 */
[----:B------:R-:W-:Y:S02]  /*72d0*/  FSEL R98, R94, -INF , !P5 ;  /* 0xff8000005e627808 */ /* 0x000fe40006800000 */
[----:B------:R-:W-:Y:S02]  /*72e0*/  FSEL R92, R92, -INF , P0 ;  /* 0xff8000005c5c7808 */ /* 0x000fe40000000000 */
[----:B------:R-:W-:Y:S02]  /*72f0*/  ISETP.GE.AND P5, PT, R208, R242, PT ;  /* 0x000000f2d000720c */ /* 0x000fe40003fa6270 */
[-C--:B------:R-:W-:Y:S02]  /*7300*/  ISETP.GE.AND P0, PT, R205, R243.reuse, PT ;  /* 0x000000f3cd00720c */ /* 0x080fe40003f06270 */
[----:B------:R-:W-:Y:S02]  /*7310*/  FSEL R91, R91, -INF , P1 ;  /* 0xff8000005b5b7808 */ /* 0x000fe40000800000 */
[----:B------:R-:W-:-:S02]  /*7320*/  ISETP.GE.AND P1, PT, R203, R243, PT ;  /* 0x000000f3cb00720c */ /* 0x000fc40003f26270 */
[----:B------:R-:W-:Y:S02]  /*7330*/  FSEL R24, R99, -INF , P2 ;  /* 0xff80000063187808 */ /* 0x000fe40001000000 */
[----:B------:R-:W-:Y:S02]  /*7340*/  FSEL R100, R92, -INF , !P3 ;  /* 0xff8000005c647808 */ /* 0x000fe40005800000 */
[-C--:B------:R-:W-:Y:S02]  /*7350*/  ISETP.GE.AND P3, PT, R205, R242.reuse, PT ;  /* 0x000000f2cd00720c */ /* 0x080fe40003f66270 */
[----:B------:R-:W-:Y:S02]  /*7360*/  FSEL R101, R91, -INF , !P5 ;  /* 0xff8000005b657808 */ /* 0x000fe40006800000 */
[----:B------:R-:W-:Y:S02]  /*7370*/  FSEL R89, R89, -INF , P0 ;  /* 0xff80000059597808 */ /* 0x000fe40000000000 */
[----:B------:R-:W-:-:S02]  /*7380*/  ISETP.GE.AND P5, PT, R203, R242, PT ;  /* 0x000000f2cb00720c */ /* 0x000fc40003fa6270 */
[-C--:B------:R-:W-:Y:S02]  /*7390*/  ISETP.GE.AND P0, PT, R201, R243.reuse, PT ;  /* 0x000000f3c900720c */ /* 0x080fe40003f06270 */
[----:B------:R-:W-:Y:S02]  /*73a0*/  FSEL R88, R88, -INF , P1 ;  /* 0xff80000058587808 */ /* 0x000fe40000800000 */
[-C--:B------:R-:W-:Y:S02]  /*73b0*/  ISETP.GE.AND P1, PT, R197, R243.reuse, PT ;  /* 0x000000f3c500720c */ /* 0x080fe40003f26270 */
[----:B------:R-:W-:Y:S02]  /*73c0*/  FSEL R24, R24, -INF , !P4 ;  /* 0xff80000018187808 */ /* 0x000fe40006000000 */
[C---:B------:R-:W-:Y:S02]  /*73d0*/  ISETP.GE.AND P2, PT, R119.reuse, R243, PT ;  /* 0x000000f37700720c */ /* 0x040fe40003f46270 */
[----:B------:R-:W-:-:S02]  /*73e0*/  ISETP.GE.AND P4, PT, R119, R242, PT ;  /* 0x000000f27700720c */ /* 0x000fc40003f86270 */
[----:B------:R-:W-:Y:S02]  /*73f0*/  FSEL R118, R89, -INF , !P3 ;  /* 0xff80000059767808 */ /* 0x000fe40005800000 */
        /* <DEDUP_REMOVED lines=25> */
[----:B------:R-:W-:Y:S02]  /*7590*/  ISETP.GE.AND P2, PT, R218, R243, PT ;  /* 0x000000f3da00720c */ /* 0x000fe40003f46270 */
        /* <DEDUP_REMOVED lines=57> */
[----:B------:R-:W-:Y:S02]  /*7930*/  ISETP.GE.AND P5, PT, R55, R242, PT ;  /* 0x000000f23700720c */ /* 0x000fe40003fa6270 */
[----:B------:R-:W-:Y:S02]  /*7940*/  FSEL R23, R165, -INF , P1 ;  /* 0xff800000a5177808 */ /* 0x000fe40000800000 */
[----:B------:R-:W-:Y:S02]  /*7950*/  FSEL R165, R164, -INF , !P3 ;  /* 0xff800000a4a57808 */ /* 0x000fe40005800000 */
[----:B------:R-:W-:Y:S02]  /*7960*/  FSEL R164, R23, -INF , !P5 ;  /* 0xff80000017a47808 */ /* 0x000fe40006800000 */
[----:B------:R-:W-:Y:S02]  /*7970*/  FMNMX3.FTZ R23, R19, R15, R12, !PT ;  /* 0x0000000f13177276 */ /* 0x000fe4000781000c */
[----:B------:R-:W-:-:S02]  /*7980*/  FSEL R84, R84, -INF , P2 ;  /* 0xff80000054547808 */ /* 0x000fc40001000000 */
[----:B------:R-:W-:Y:S02]  /*7990*/  ISETP.GE.AND P2, PT, R66, R243, PT ;  /* 0x000000f34200720c */ /* 0x000fe40003f46270 */
[----:B------:R-:W-:Y:S02]  /*79a0*/  FMNMX3.FTZ R23, R23, R18, R11, !PT ;  /* 0x0000001217177276 */ /* 0x000fe4000781000b */
[----:B------:R-:W-:Y:S02]  /*79b0*/  FSEL R218, R84, -INF , !P4 ;  /* 0xff80000054da7808 */ /* 0x000fe40006000000 */
[----:B------:R-:W-:Y:S02]  /*79c0*/  FMNMX3.FTZ R26, R45, R50, R25, !PT ;  /* 0x000000322d1a7276 */ /* 0x000fe40007810019 */
[----:B------:R-:W-:Y:S02]  /*79d0*/  ISETP.GE.AND P4, PT, R66, R242, PT ;  /* 0x000000f24200720c */ /* 0x000fe40003f86270 */
[----:B------:R-:W-:-:S02]  /*79e0*/  FSEL R81, R81, -INF , P2 ;  /* 0xff80000051517808 */ /* 0x000fc40001000000 */
[----:B------:R-:W-:Y:S02]  /*79f0*/  ISETP.GE.AND P2, PT, R49, R243, PT ;  /* 0x000000f33100720c */ /* 0x000fe40003f46270 */
[----:B------:R-:W-:Y:S02]  /*7a00*/  FMNMX3.FTZ R23, R23, R10, R9, !PT ;  /* 0x0000000a17177276 */ /* 0x000fe40007810009 */
[----:B------:R-:W-:Y:S01]  /*7a10*/  FMNMX3.FTZ R26, R26, R24, R43, !PT ;  /* 0x000000181a1a7276 */ /* 0x000fe2000781002b */
[----:B------:R-:W-:Y:S01]  /*7a20*/  IMAD.MOV.U32 R93, RZ, RZ, R120 ;  /* 0x000000ffff5d7224 */ /* 0x000fe200078e0078 */
[----:B------:R-:W-:Y:S01]  /*7a30*/  FSEL R177, R81, -INF , !P4 ;  /* 0xff80000051b17808 */ /* 0x000fe20006000000 */
[----:B------:R-:W-:Y:S01]  /*7a40*/  IMAD.MOV.U32 R82, RZ, RZ, R98 ;  /* 0x000000ffff527224 */ /* 0x000fe200078e0062 */
[----:B------:R-:W-:Y:S02]  /*7a50*/  ISETP.GE.AND P4, PT, R49, R242, PT ;  /* 0x000000f23100720c */ /* 0x000fe40003f86270 */
[----:B------:R-:W-:-:S02]  /*7a60*/  FSEL R139, R139, -INF , P2 ;  /* 0xff8000008b8b7808 */ /* 0x000fc40001000000 */
[----:B------:R-:W-:Y:S02]  /*7a70*/  FMNMX3.FTZ R23, R23, R8, R57, !PT ;  /* 0x0000000817177276 */ /* 0x000fe40007810039 */
[----:B------:R-:W-:Y:S01]  /*7a80*/  FMNMX3.FTZ R26, R26, R42, R41, !PT ;  /* 0x0000002a1a1a7276 */ /* 0x000fe20007810029 */
[----:B------:R-:W-:Y:S01]  /*7a90*/  IMAD.MOV.U32 R81, RZ, RZ, R99 ;  /* 0x000000ffff517224 */ /* 0x000fe200078e0063 */
[----:B------:R-:W-:Y:S02]  /*7aa0*/  ISETP.GE.AND P2, PT, R33, R243, PT ;  /* 0x000000f32100720c */ /* 0x000fe40003f46270 */
[----:B------:R-:W-:Y:S01]  /*7ab0*/  FSEL R212, R139, -INF , !P4 ;  /* 0xff8000008bd47808 */ /* 0x000fe20006000000 */
[----:B------:R-:W-:Y:S01]  /*7ac0*/  IMAD.MOV.U32 R139, RZ, RZ, R100 ;  /* 0x000000ffff8b7224 */ /* 0x000fe200078e0064 */
[----:B------:R-:W-:Y:S02]  /*7ad0*/  FMNMX3.FTZ R23, R23, R56, R93, !PT ;  /* 0x0000003817177276 */ /* 0x000fe4000781005d */
[----:B------:R-:W-:Y:S01]  /*7ae0*/  FMNMX3.FTZ R26, R26, R40, R82, !PT ;  /* 0x000000281a1a7276 */ /* 0x000fe20007810052 */
[----:B------:R-:W-:Y:S01]  /*7af0*/  IMAD.MOV.U32 R143, RZ, RZ, R117 ;  /* 0x000000ffff8f7224 */ /* 0x000fe200078e0075 */
[----:B------:R-:W-:Y:S01]  /*7b00*/  ISETP.GE.AND P4, PT, R33, R242, PT ;  /* 0x000000f22100720c */ /* 0x000fe20003f86270 */
[----:B------:R-:W-:Y:S01]  /*7b10*/  IMAD.MOV.U32 R138, RZ, RZ, R101 ;  /* 0x000000ffff8a7224 */ /* 0x000fe200078e0065 */
[----:B------:R-:W-:-:S02]  /*7b20*/  FSEL R142, R142, -INF , P2 ;  /* 0xff8000008e8e7808 */ /* 0x000fc40001000000 */
[----:B------:R-:W-:Y:S02]  /*7b30*/  FMNMX3.FTZ R23, R23, R79, R251, !PT ;  /* 0x0000004f17177276 */ /* 0x000fe400078100fb */
[----:B------:R-:W-:Y:S01]  /*7b40*/  FMNMX3.FTZ R26, R26, R81, R139, !PT ;  /* 0x000000511a1a7276 */ /* 0x000fe2000781008b */
[----:B------:R-:W-:Y:S01]  /*7b50*/  IMAD.MOV.U32 R141, RZ, RZ, R119 ;  /* 0x000000ffff8d7224 */ /* 0x000fe200078e0077 */
[----:B------:R-:W-:Y:S01]  /*7b60*/  FSEL R192, R142, -INF , !P4 ;  /* 0xff8000008ec07808 */ /* 0x000fe20006000000 */
[----:B------:R-:W-:Y:S01]  /*7b70*/  IMAD.MOV.U32 R142, RZ, RZ, R118 ;  /* 0x000000ffff8e7224 */ /* 0x000fe200078e0076 */
        /* <DEDUP_REMOVED lines=13> */
[----:B------:R-:W-:Y:S02]  /*7c50*/  ISETP.GE.AND P2, PT, R27, R243, PT ;  /* 0x000000f31b00720c */ /* 0x000fe40003f46270 */
[----:B------:R-:W-:-:S02]  /*7c60*/  FMNMX3.FTZ R26, R26, R179, R212, !PT ;  /* 0x000000b31a1a7276 */ /* 0x000fc400078100d4 */
[----:B------:R-:W-:Y:S02]  /*7c70*/  FMNMX3.FTZ R23, R23, R188, R204, !PT ;  /* 0x000000bc17177276 */ /* 0x000fe400078100cc */
[----:B------:R-:W-:Y:S02]  /*7c80*/  ISETP.GE.AND P4, PT, R27, R242, PT ;  /* 0x000000f21b00720c */ /* 0x000fe40003f86270 */
[----:B------:R-:W-:Y:S02]  /*7c90*/  FSEL R145, R145, -INF , P2 ;  /* 0xff80000091917808 */ /* 0x000fe40001000000 */
[----:B------:R-:W-:Y:S02]  /*7ca0*/  FMNMX3.FTZ R26, R26, R195, R193, !PT ;  /* 0x000000c31a1a7276 */ /* 0x000fe400078100c1 */
[----:B------:R-:W-:Y:S02]  /*7cb0*/  ISETP.GE.AND P2, PT, R28, R243, PT ;  /* 0x000000f31c00720c */ /* 0x000fe40003f46270 */
[----:B------:R-:W-:-:S02]  /*7cc0*/  FMNMX3.FTZ R23, R23, R200, R199, !PT ;  /* 0x000000c817177276 */ /* 0x000fc400078100c7 */
[----:B------:R-:W-:Y:S02]  /*7cd0*/  FSEL R202, R145, -INF , !P4 ;  /* 0xff80000091ca7808 */ /* 0x000fe40006000000 */
[----:B------:R-:W-:Y:S02]  /*7ce0*/  FMNMX3.FTZ R26, R26, R192, R208, !PT ;  /* 0x000000c01a1a7276 */ /* 0x000fe400078100d0 */
[----:B------:R-:W-:Y:S02]  /*7cf0*/  ISETP.GE.AND P4, PT, R28, R242, PT ;  /* 0x000000f21c00720c */ /* 0x000fe40003f86270 */
[----:B------:R-:W-:Y:S02]  /*7d00*/  FSEL R154, R154, -INF , P2 ;  /* 0xff8000009a9a7808 */ /* 0x000fe40001000000 */
[----:B------:R-:W-:Y:S02]  /*7d10*/  ISETP.GE.AND P2, PT, R34, R243, PT ;  /* 0x000000f32200720c */ /* 0x000fe40003f46270 */
[----:B------:R-:W-:-:S02]  /*7d20*/  FMNMX3.FTZ R23, R23, R198, R211, !PT ;  /* 0x000000c617177276 */ /* 0x000fc400078100d3 */
[----:B------:R-:W-:Y:S02]  /*7d30*/  FMNMX3.FTZ R26, R26, R203, R202, !PT ;  /* 0x000000cb1a1a7276 */ /* 0x000fe400078100ca */
[----:B------:R-:W-:Y:S02]  /*7d40*/  FSEL R205, R154, -INF , !P4 ;  /* 0xff8000009acd7808 */ /* 0x000fe40006000000 */
[----:B------:R-:W-:Y:S02]  /*7d50*/  ISETP.GE.AND P4, PT, R34, R242, PT ;  /* 0x000000f22200720c */ /* 0x000fe40003f86270 */
[----:B------:R-:W-:Y:S02]  /*7d60*/  FSEL R157, R157, -INF , P2 ;  /* 0xff8000009d9d7808 */ /* 0x000fe40001000000 */
[----:B------:R-:W-:Y:S02]  /*7d70*/  ISETP.GE.AND P2, PT, R51, R243, PT ;  /* 0x000000f33300720c */ /* 0x000fe40003f46270 */
[----:B------:R-:W-:-:S02]  /*7d80*/  FMNMX3.FTZ R23, R23, R210, R209, !PT ;  /* 0x000000d217177276 */ /* 0x000fc400078100d1 */
[----:B------:R-:W-:Y:S02]  /*7d90*/  FMNMX3.FTZ R26, R26, R201, R206, !PT ;  /* 0x000000c91a1a7276 */ /* 0x000fe400078100ce */
[----:B------:R-:W-:Y:S02]  /*7da0*/  FSEL R183, R157, -INF , !P4 ;  /* 0xff8000009db77808 */ /* 0x000fe40006000000 */
[----:B------:R-:W-:Y:S02]  /*7db0*/  ISETP.GE.AND P0, PT, R103, R243, PT ;  /* 0x000000f36700720c */ /* 0x000fe40003f06270 */
[----:B------:R-:W-:Y:S02]  /*7dc0*/  ISETP.GE.AND P4, PT, R51, R242, PT ;  /* 0x000000f23300720c */ /* 0x000fe40003f86270 */
[----:B------:R-:W-:Y:S02]  /*7dd0*/  FSEL R161, R161, -INF , P2 ;  /* 0xff800000a1a17808 */ /* 0x000fe40001000000 */
[----:B------:R-:W-:-:S02]  /*7de0*/  FMNMX3.FTZ R23, R23, R207, R194, !PT ;  /* 0x000000cf17177276 */ /* 0x000fc400078100c2 */
[-C--:B------:R-:W-:Y:S02]  /*7df0*/  ISETP.GE.AND P2, PT, R67, R243.reuse, PT ;  /* 0x000000f34300720c */ /* 0x080fe40003f46270 */
[----:B------:R-:W-:Y:S02]  /*7e00*/  ISETP.GE.AND P1, PT, R104, R243, PT ;  /* 0x000000f36800720c */ /* 0x000fe40003f26270 */
[----:B------:R-:W-:Y:S02]  /*7e10*/  FMNMX3.FTZ R26, R26, R205, R197, !PT ;  /* 0x000000cd1a1a7276 */ /* 0x000fe400078100c5 */
        /* <DEDUP_REMOVED lines=9> */
[----:B------:R-:W-:Y:S02]  /*7eb0*/  FMNMX3.FTZ R26, R26, R196, R183, !PT ;  /* 0x000000c41a1a7276 */ /* 0x000fe400078100b7 */
        /* <DEDUP_REMOVED lines=20> */
[----:B------:R-:W-:Y:S01]  /*8000*/  FMNMX3.FTZ R26, R26, R180, R165, !PT ;  /* 0x000000b41a1a7276 */ /* 0x000fe200078100a5 */
[----:B------:R-:W-:Y:S01]  /*8010*/  IMAD.MOV.U32 R118, RZ, RZ, R121 ;  /* 0x000000ffff767224 */ /* 0x000fe200078e0079 */
[----:B------:R-:W-:Y:S02]  /*8020*/  FSEL R147, R147, -INF , !P4 ;  /* 0xff80000093937808 */ /* 0x000fe40006000000 */
[----:B------:R-:W-:-:S02]  /*8030*/  FSEL R145, R145, -INF , !P5 ;  /* 0xff80000091917808 */ /* 0x000fc40006800000 */
[-C--:B------:R-:W-:Y:S01]  /*8040*/  ISETP.GE.AND P0, PT, R113, R243.reuse, PT ;  /* 0x000000f37100720c */ /* 0x080fe20003f06270 */
[----:B------:R-:W-:Y:S01]  /*8050*/  IMAD R101, R63, 0x100, R69 ;  /* 0x000001003f657824 */ /* 0x000fe200078e0245 */
        /* <DEDUP_REMOVED lines=28> */
[C---:B------:R-:W-:Y:S02]  /*8220*/  ISETP.GE.AND P1, PT, R101.reuse, R243, PT ;  /* 0x000000f36500720c */ /* 0x040fe40003f26270 */
[----:B------:R-:W-:Y:S01]  /*8230*/  ISETP.GE.AND P5, PT, R101, R242, PT ;  /* 0x000000f26500720c */ /* 0x000fe20003fa6270 */
[----:B------:R-:W-:Y:S01]  /*8240*/  IMAD R101, R63, 0x100, R69 ;  /* 0x000001003f657824 */ /* 0x000fe200078e0245 */
[----:B------:R-:W-:-:S02]  /*8250*/  FSEL R4, R4, -INF , P2 ;  /* 0xff80000004047808 */ /* 0x000fc40001000000 */
[----:B------:R-:W-:Y:S02]  /*8260*/  FMNMX3.FTZ R26, R26, R147, R146, !PT ;  /* 0x000000931a1a7276 */ /* 0x000fe40007810092 */
[----:B------:R-:W-:Y:S02]  /*8270*/  ISETP.GE.AND P2, PT, R64, R243, PT ;  /* 0x000000f34000720c */ /* 0x000fe40003f46270 */
[----:B------:R-:W-:Y:S01]  /*8280*/  FMNMX3.FTZ R23, R23, R136, R135, !PT ;  /* 0x0000008817177276 */ /* 0x000fe20007810087 */
[----:B------:R-:W-:Y:S01]  /*8290*/  VIADD R101, R101, 0xf0 ;  /* 0x000000f065657836 */ /* 0x000fe20000000000 */
[----:B------:R-:W-:Y:S02]  /*82a0*/  FSEL R115, R4, -INF , !P4 ;  /* 0xff80000004737808 */ /* 0x000fe40006000000 */
[----:B------:R-:W-:Y:S02]  /*82b0*/  FMNMX3.FTZ R26, R26, R145, R121, !PT ;  /* 0x000000911a1a7276 */ /* 0x000fe40007810079 */
[----:B------:R-:W-:-:S02]  /*82c0*/  ISETP.GE.AND P4, PT, R64, R242, PT ;  /* 0x000000f24000720c */ /* 0x000fc40003f86270 */
[----:B------:R-:W-:Y:S02]  /*82d0*/  FSEL R6, R6, -INF , P2 ;  /* 0xff80000006067808 */ /* 0x000fe40001000000 */
[----:B------:R-:W-:Y:S02]  /*82e0*/  FMNMX3.FTZ R23, R23, R134, R133, !PT ;  /* 0x0000008617177276 */ /* 0x000fe40007810085 */
[----:B------:R-:W-:Y:S02]  /*82f0*/  FMNMX3.FTZ R26, R26, R120, R119, !PT ;  /* 0x000000781a1a7276 */ /* 0x000fe40007810077 */
[----:B------:R-:W-:Y:S02]  /*8300*/  FSEL R112, R6, -INF , !P4 ;  /* 0xff80000006707808 */ /* 0x000fe40006000000 */
[C---:B------:R-:W-:Y:S02]  /*8310*/  ISETP.GE.AND P2, PT, R101.reuse, R243, PT ;  /* 0x000000f36500720c */ /* 0x040fe40003f46270 */
[----:B------:R-:W-:Y:S01]  /*8320*/  ISETP.GE.AND P4, PT, R101, R242, PT ;  /* 0x000000f26500720c */ /* 0x000fe20003f86270 */
[----:B------:R-:W-:Y:S01]  /*8330*/  IMAD R101, R63, 0x100, R69 ;  /* 0x000001003f657824 */ /* 0x000fe200078e0245 */
[----:B------:R-:W-:-:S02]  /*8340*/  FSEL R5, R5, -INF , P0 ;  /* 0xff80000005057808 */ /* 0x000fc40000000000 */
[----:B------:R-:W-:Y:S02]  /*8350*/  FMNMX3.FTZ R23, R23, R132, R131, !PT ;  /* 0x0000008417177276 */ /* 0x000fe40007810083 */
[-C--:B------:R-:W-:Y:S02]  /*8360*/  ISETP.GE.AND P0, PT, R65, R243.reuse, PT ;  /* 0x000000f34100720c */ /* 0x080fe40003f06270 */
[----:B------:R-:W-:Y:S02]  /*8370*/  FSEL R7, R7, -INF , P1 ;  /* 0xff80000007077808 */ /* 0x000fe40000800000 */
[----:B------:R-:W-:Y:S01]  /*8380*/  FMNMX3.FTZ R4, R26, R118, R117, !PT ;  /* 0x000000761a047276 */ /* 0x000fe20007810075 */
[----:B------:R-:W-:Y:S01]  /*8390*/  VIADD R101, R101, 0xf8 ;  /* 0x000000f865657836 */ /* 0x000fe20000000000 */
[----:B------:R-:W-:Y:S02]  /*83a0*/  FSEL R114, R5, -INF , !P3 ;  /* 0xff80000005727808 */ /* 0x000fe40005800000 */
[----:B------:R-:W-:-:S02]  /*83b0*/  ISETP.GE.AND P1, PT, R59, R243, PT ;  /* 0x000000f33b00720c */ /* 0x000fc40003f26270 */
[----:B------:R-:W-:Y:S02]  /*83c0*/  FMNMX3.FTZ R23, R23, R130, R129, !PT ;  /* 0x0000008217177276 */ /* 0x000fe40007810081 */
[----:B------:R-:W-:Y:S02]  /*83d0*/  ISETP.GE.AND P3, PT, R65, R242, PT ;  /* 0x000000f24100720c */ /* 0x000fe40003f66270 */
[----:B------:R-:W-:Y:S02]  /*83e0*/  FSEL R113, R7, -INF , !P5 ;  /* 0xff80000007717808 */ /* 0x000fe40006800000 */
[----:B------:R-:W-:Y:S02]  /*83f0*/  FSEL R17, R17, -INF , P0 ;  /* 0xff80000011117808 */ /* 0x000fe40000000000 */
[----:B------:R-:W-:Y:S02]  /*8400*/  FMNMX3.FTZ R4, R4, R116, R115, !PT ;  /* 0x0000007404047276 */ /* 0x000fe40007810073 */
        /* <DEDUP_REMOVED lines=8> */
[----:B------:R-:W-:Y:S02]  /*8490*/  FSEL R14, R14, -INF , P0 ;  /* 0xff8000000e0e7808 */ /* 0x000fe40000000000 */
[----:B------:R-:W-:Y:S02]  /*84a0*/  FMNMX3.FTZ R6, R6, R126, R125, !PT ;  /* 0x0000007e06067276 */ /* 0x000fe4000781007d */
[-C--:B------:R-:W-:Y:S02]  /*84b0*/  ISETP.GE.AND P3, PT, R22, R242.reuse, PT ;  /* 0x000000f21600720c */ /* 0x080fe40003f66270 */
[----:B------:R-:W-:Y:S02]  /*84c0*/  ISETP.GE.AND P2, PT, R101, R242, PT ;  /* 0x000000f26500720c */ /* 0x000fe40003f46270 */
[----:B------:R-:W-:-:S02]  /*84d0*/  ISETP.GE.AND P0, PT, R102, R243, PT ;  /* 0x000000f36600720c */ /* 0x000fc40003f06270 */
[----:B------:R-:W-:Y:S02]  /*84e0*/  FSEL R20, R20, -INF , P1 ;  /* 0xff80000014147808 */ /* 0x000fe40000800000 */
[----:B------:R-:W-:Y:S02]  /*84f0*/  FSEL R110, R16, -INF , !P5 ;  /* 0xff800000106e7808 */ /* 0x000fe40006800000 */
[----:B------:R-:W-:Y:S02]  /*8500*/  FSEL R109, R13, -INF , !P4 ;  /* 0xff8000000d6d7808 */ /* 0x000fe40006000000 */
[----:B------:R-:W-:Y:S02]  /*8510*/  FMNMX3.FTZ R4, R4, R112, R111, !PT ;  /* 0x0000007004047276 */ /* 0x000fe4000781006f */
[----:B------:R-:W-:Y:S02]  /*8520*/  FMNMX3.FTZ R6, R6, R124, R123, !PT ;  /* 0x0000007c06067276 */ /* 0x000fe4000781007b */
[----:B------:R-:W-:-:S02]  /*8530*/  ISETP.GE.AND P1, PT, R102, R242, PT ;  /* 0x000000f26600720c */ /* 0x000fc40003f26270 */
[----:B------:R-:W-:Y:S02]  /*8540*/  FSEL R21, R21, -INF , P0 ;  /* 0xff80000015157808 */ /* 0x000fe40000000000 */
        /* <DEDUP_REMOVED lines=44> */
[----:B------:R-:W-:Y:S01]  /*8810*/  FFMA.FTZ R96, R8, R105, -R104 ;  /* 0x0000006908607223 */ /* 0x000fe20000010868 */
[----:B------:R-:W3:Y:S02]  /*8820*/  LDSM.16.MT88.4 R52, [R77+0xa800] ;  /* 0x00a800004d34783b */ /* 0x000ee40000004200 */
[----:B------:R-:W-:Y:S02]  /*8830*/  MUFU.EX2 R101, R101 ;  /* 0x0000006500657308 */ /* 0x000fe40000000800 */
[----:B------:R-:W5:Y:S02]  /*8840*/  LDSM.16.MT88.4 R64, [R76+0xa800] ;  /* 0x00a800004c40783b */ /* 0x000f640000004200 */
[----:B------:R-:W4:Y:S04]  /*8850*/  MUFU.EX2 R100, R100 ;  /* 0x0000006400647308 */ /* 0x000f280000000800 */
[----:B------:R-:W-:Y:S04]  /*8860*/  MUFU.EX2 R90, R90 ;  /* 0x0000005a005a7308 */ /* 0x000fe80000000800 */
[----:B------:R-:W1:Y:S04]  /*8870*/  MUFU.EX2 R89, R89 ;  /* 0x0000005900597308 */ /* 0x000e680000000800 */
[----:B------:R-:W-:Y:S04]  /*8880*/  MUFU.EX2 R88, R88 ;  /* 0x0000005800587308 */ /* 0x000fe80000000800 */
[----:B------:R-:W3:Y:S01]  /*8890*/  MUFU.EX2 R87, R87 ;  /* 0x0000005700577308 */ /* 0x000ee20000000800 */
[----:B--2---:R-:W-:Y:S01]  /*88a0*/  F2FP.F16.F32.PACK_AB R44, R102, R103 ;  /* 0x00000067662c723e */ /* 0x004fe200000000ff */
[--C-:B------:R-:W-:Y:S01]  /*88b0*/  FFMA.FTZ R86, R43, R105, -R91.reuse ;  /* 0x000000692b567223 */ /* 0x100fe2000001085b */
[----:B----4-:R-:W-:Y:S01]  /*88c0*/  F2FP.F16.F32.PACK_AB R46, R100, R101 ;  /* 0x00000065642e723e */ /* 0x010fe200000000ff */
[-CC-:B------:R-:W-:Y:S01]  /*88d0*/  FFMA.FTZ R85, R42, R105.reuse, -R91.reuse ;  /* 0x000000692a557223 */ /* 0x180fe2000001085b */
[-CC-:B------:R-:W-:Y:S01]  /*88e0*/  FFMA.FTZ R84, R41, R105.reuse, -R91.reuse ;  /* 0x0000006929547223 */ /* 0x180fe2000001085b */
[----:B-1----:R-:W-:Y:S01]  /*88f0*/  F2FP.F16.F32.PACK_AB R45, R89, R90 ;  /* 0x0000005a592d723e */ /* 0x002fe200000000ff */
[----:B------:R-:W-:Y:S01]  /*8900*/  FFMA.FTZ R83, R40, R105, -R91 ;  /* 0x0000006928537223 */ /* 0x000fe2000001085b */
[----:B---3--:R-:W-:Y:S01]  /*8910*/  F2FP.F16.F32.PACK_AB R47, R87, R88 ;  /* 0x00000058572f723e */ /* 0x008fe200000000ff */
[----:B------:R-:W-:Y:S01]  /*8920*/  MUFU.EX2 R99, R99 ;  /* 0x0000006300637308 */ /* 0x000fe20000000800 */
[----:B------:R-:W1:Y:S03]  /*8930*/  LDSM.16.MT88.4 R40, [R75+0xa800] ;  /* 0x00a800004b28783b */ /* 0x000e660000004200 */
[----:B------:R-:W2:Y:S02]  /*8940*/  MUFU.EX2 R98, R98 ;  /* 0x0000006200627308 */ /* 0x000ea40000000800 */
[C---:B------:R-:W-:Y:S02]  /*8950*/  HMMA.16816.F32 R24, R44.reuse, R20, RZ ;  /* 0x000000142c18723c */ /* 0x040fe400000018ff */
[----:B------:R-:W-:Y:S04]  /*8960*/  MUFU.EX2 R97, R97 ;  /* 0x0000006100617308 */ /* 0x000fe80000000800 */
[----:B------:R-:W-:Y:S02]  /*8970*/  MUFU.EX2 R96, R96 ;  /* 0x0000006000607308 */ /* 0x000fe40000000800 */
[C---:B------:R-:W-:Y:S02]  /*8980*/  HMMA.16816.F32 R20, R44.reuse, R22, RZ ;  /* 0x000000162c14723c */ /* 0x040fe400000018ff */
[----:B------:R-:W-:Y:S04]  /*8990*/  MUFU.EX2 R86, R86 ;  /* 0x0000005600567308 */ /* 0x000fe80000000800 */
[----:B------:R-:W3:Y:S04]  /*89a0*/  MUFU.EX2 R85, R85 ;  /* 0x0000005500557308 */ /* 0x000ee80000000800 */
[----:B------:R-:W-:Y:S04]  /*89b0*/  MUFU.EX2 R84, R84 ;  /* 0x0000005400547308 */ /* 0x000fe80000000800 */
[----:B------:R-:W4:Y:S01]  /*89c0*/  MUFU.EX2 R83, R83 ;  /* 0x0000005300537308 */ /* 0x000f220000000800 */
[C---:B------:R-:W-:Y:S08]  /*89d0*/  HMMA.16816.F32 R16, R44.reuse, R12, RZ ;  /* 0x0000000c2c10723c */ /* 0x040ff000000018ff */
[C---:B------:R-:W-:Y:S08]  /*89e0*/  HMMA.16816.F32 R8, R44.reuse, R4, RZ ;  /* 0x000000042c08723c */ /* 0x040ff000000018ff */
[C---:B------:R-:W-:Y:S08]  /*89f0*/  HMMA.16816.F32 R12, R44.reuse, R14, RZ ;  /* 0x0000000e2c0c723c */ /* 0x040ff000000018ff */
[C---:B------:R-:W-:Y:S08]  /*8a00*/  HMMA.16816.F32 R4, R44.reuse, R6, RZ ;  /* 0x000000062c04723c */ /* 0x040ff000000018ff */
[----:B------:R-:W-:Y:S01]  /*8a10*/  HMMA.16816.F32 R48, R44, R32, RZ ;  /* 0x000000202c30723c */ /* 0x000fe200000018ff */
[----:B--2---:R-:W-:-:S02]  /*8a20*/  F2FP.F16.F32.PACK_AB R32, R98, R99 ;  /* 0x000000636220723e */ /* 0x004fc400000000ff */
[----:B---3--:R-:W-:-:S05]  /*8a30*/  F2FP.F16.F32.PACK_AB R33, R85, R86 ;  /* 0x000000565521723e */ /* 0x008fca00000000ff */
[----:B------:R-:W-:Y:S01]  /*8a40*/  HMMA.16816.F32 R44, R44, R34, RZ ;  /* 0x000000222c2c723c */ /* 0x000fe200000018ff */
[----:B------:R-:W-:Y:S02]  /*8a50*/  F2FP.F16.F32.PACK_AB R34, R96, R97 ;  /* 0x000000616022723e */ /* 0x000fe400000000ff */
[----:B----4-:R-:W-:-:S07]  /*8a60*/  F2FP.F16.F32.PACK_AB R35, R83, R84 ;  /* 0x000000545323723e */ /* 0x010fce00000000ff */
        /* <DEDUP_REMOVED lines=11> */
[----:B------:R-:W3:Y:S01]  /*8b20*/  LDSM.16.MT88.4 R56, [R78+0xb000] ;  /* 0x00b000004e38783b */ /* 0x000ee20000004200 */
[----:B------:R-:W-:Y:S01]  /*8b30*/  MUFU.EX2 R95, R95 ;  /* 0x0000005f005f7308 */ /* 0x000fe20000000800 */
[C---:B------:R-:W-:Y:S03]  /*8b40*/  HMMA.16816.F32 R16, R32.reuse, R52, R16 ;  /* 0x000000342010723c */ /* 0x040fe60000001810 */
[----:B------:R-:W4:Y:S04]  /*8b50*/  MUFU.EX2 R94, R94 ;  /* 0x0000005e005e7308 */ /* 0x000f280000000800 */
[----:B------:R-:W-:Y:S01]  /*8b60*/  MUFU.EX2 R93, R93 ;  /* 0x0000005d005d7308 */ /* 0x000fe20000000800 */
[C---:B------:R-:W-:Y:S01]  /*8b70*/  HMMA.16816.F32 R12, R32.reuse, R54, R12 ;  /* 0x00000036200c723c */ /* 0x040fe2000000180c */
[----:B------:R-:W3:Y:S02]  /*8b80*/  LDSM.16.MT88.4 R52, [R76+0xb000] ;  /* 0x00b000004c34783b */ /* 0x000ee40000004200 */
[----:B------:R-:W4:Y:S04]  /*8b90*/  MUFU.EX2 R92, R92 ;  /* 0x0000005c005c7308 */ /* 0x000f280000000800 */
[----:B------:R-:W-:Y:S04]  /*8ba0*/  MUFU.EX2 R82, R82 ;  /* 0x0000005200527308 */ /* 0x000fe80000000800 */
[----:B------:R-:W2:Y:S04]  /*8bb0*/  MUFU.EX2 R81, R81 ;  /* 0x0000005100517308 */ /* 0x000ea80000000800 */
[----:B------:R-:W-:Y:S04]  /*8bc0*/  MUFU.EX2 R80, R80 ;  /* 0x0000005000507308 */ /* 0x000fe80000000800 */
[----:B------:R-:W2:Y:S01]  /*8bd0*/  MUFU.EX2 R79, R79 ;  /* 0x0000004f004f7308 */ /* 0x000ea20000000800 */
[C---:B-----5:R-:W-:Y:S08]  /*8be0*/  HMMA.16816.F32 R8, R32.reuse, R64, R8 ;  /* 0x000000402008723c */ /* 0x060ff00000001808 */
[C---:B------:R-:W-:Y:S08]  /*8bf0*/  HMMA.16816.F32 R4, R32.reuse, R66, R4 ;  /* 0x000000422004723c */ /* 0x040ff00000001804 */
[C---:B-1----:R-:W-:Y:S08]  /*8c00*/  HMMA.16816.F32 R48, R32.reuse, R40, R48 ;  /* 0x000000282030723c */ /* 0x042ff00000001830 */
[----:B------:R-:W-:Y:S01]  /*8c10*/  HMMA.16816.F32 R44, R32, R42, R44 ;  /* 0x0000002a202c723c */ /* 0x000fe2000000182c */
[----:B------:R-:W1:Y:S01]  /*8c20*/  LDSM.16.MT88.4 R40, [R75+0xb000] ;  /* 0x00b000004b28783b */ /* 0x000e620000004200 */
[----:B----4-:R-:W-:-:S02]  /*8c30*/  F2FP.F16.F32.PACK_AB R32, R94, R95 ;  /* 0x0000005f5e20723e */ /* 0x010fc400000000ff */
[----:B------:R-:W-:Y:S01]  /*8c40*/  F2FP.F16.F32.PACK_AB R34, R92, R93 ;  /* 0x0000005d5c22723e */ /* 0x000fe200000000ff */
[-CC-:B------:R-:W-:Y:S01]  /*8c50*/  FFMA.FTZ R140, R251, R105.reuse, -R104.reuse ;  /* 0x00000069fb8c7223 */ /* 0x180fe20000010868 */
[----:B--2---:R-:W-:Y:S01]  /*8c60*/  F2FP.F16.F32.PACK_AB R33, R81, R82 ;  /* 0x000000525121723e */ /* 0x004fe200000000ff */
[-CC-:B------:R-:W-:Y:S01]  /*8c70*/  FFMA.FTZ R139, R247, R105.reuse, -R104.reuse ;  /* 0x00000069f78b7223 */ /* 0x180fe20000010868 */
[----:B------:R-:W-:Y:S01]  /*8c80*/  F2FP.F16.F32.PACK_AB R35, R79, R80 ;  /* 0x000000504f23723e */ /* 0x000fe200000000ff */
[-CC-:B------:R-:W-:Y:S01]  /*8c90*/  FFMA.FTZ R138, R246, R105.reuse, -R104.reuse ;  /* 0x00000069f68a7223 */ /* 0x180fe20000010868 */
[-C--:B------:R-:W-:Y:S01]  /*8ca0*/  FFMA.FTZ R144, R239, R105.reuse, -R104 ;  /* 0x00000069ef907223 */ /* 0x080fe20000010868 */
[-CC-:B------:R-:W-:Y:S01]  /*8cb0*/  FFMA.FTZ R143, R143, R105.reuse, -R91.reuse ;  /* 0x000000698f8f7223 */ /* 0x180fe2000001085b */
[-CC-:B------:R-:W-:Y:S01]  /*8cc0*/  FFMA.FTZ R142, R142, R105.reuse, -R91.reuse ;  /* 0x000000698e8e7223 */ /* 0x180fe2000001085b */
[-CC-:B------:R-:W-:Y:S01]  /*8cd0*/  FFMA.FTZ R141, R141, R105.reuse, -R91.reuse ;  /* 0x000000698d8d7223 */ /* 0x180fe2000001085b */
[----:B------:R-:W-:Y:S01]  /*8ce0*/  FFMA.FTZ R149, R149, R105, -R91 ;  /* 0x0000006995957223 */ /* 0x000fe2000001085b */
[C---:B------:R-:W-:Y:S01]  /*8cf0*/  HMMA.16816.F32 R16, R32.reuse, R28, R16 ;  /* 0x0000001c2010723c */ /* 0x040fe20000001810 */
[----:B------:R-:W-:Y:S07]  /*8d00*/  LDSM.16.MT88.4 R64, [R76+0xb800] ;  /* 0x00b800004c40783b */ /* 0x000fee0000004200 */
[C---:B------:R-:W-:Y:S01]  /*8d10*/  HMMA.16816.F32 R12, R32.reuse, R30, R12 ;  /* 0x0000001e200c723c */ /* 0x040fe2000000180c */
[----:B------:R-:W2:Y:S01]  /*8d20*/  LDSM.16.MT88.4 R28, [R78+0xb800] ;  /* 0x00b800004e1c783b */ /* 0x000ea20000004200 */
[----:B------:R-:W-:Y:S06]  /*8d30*/  MUFU.EX2 R140, R140 ;  /* 0x0000008c008c7308 */ /* 0x000fec0000000800 */
[C---:B---3--:R-:W-:Y:S01]  /*8d40*/  HMMA.16816.F32 R24, R32.reuse, R56, R24 ;  /* 0x000000382018723c */ /* 0x048fe20000001818 */
[----:B------:R-:W3:Y:S07]  /*8d50*/  MUFU.EX2 R139, R139 ;  /* 0x0000008b008b7308 */ /* 0x000eee0000000800 */
[C---:B------:R-:W-:Y:S01]  /*8d60*/  HMMA.16816.F32 R20, R32.reuse, R58, R20 ;  /* 0x0000003a2014723c */ /* 0x040fe20000001814 */
[----:B------:R-:W4:Y:S01]  /*8d70*/  LDSM.16.MT88.4 R56, [R77+0xb800] ;  /* 0x00b800004d38783b */ /* 0x000f220000004200 */
[----:B------:R-:W-:Y:S04]  /*8d80*/  MUFU.EX2 R138, R138 ;  /* 0x0000008a008a7308 */ /* 0x000fe80000000800 */
[----:B------:R-:W5:Y:S04]  /*8d90*/  MUFU.EX2 R144, R144 ;  /* 0x0000009000907308 */ /* 0x000f680000000800 */
[----:B------:R-:W-:Y:S04]  /*8da0*/  MUFU.EX2 R143, R143 ;  /* 0x0000008f008f7308 */ /* 0x000fe80000000800 */
[----:B------:R-:W2:Y:S04]  /*8db0*/  MUFU.EX2 R142, R142 ;  /* 0x0000008e008e7308 */ /* 0x000ea80000000800 */
[----:B------:R-:W-:Y:S04]  /*8dc0*/  MUFU.EX2 R141, R141 ;  /* 0x0000008d008d7308 */ /* 0x000fe80000000800 */
[----:B------:R-:W2:Y:S01]  /*8dd0*/  MUFU.EX2 R149, R149 ;  /* 0x0000009500957308 */ /* 0x000ea20000000800 */
[C---:B------:R-:W-:Y:S08]  /*8de0*/  HMMA.16816.F32 R8, R32.reuse, R52, R8 ;  /* 0x000000342008723c */ /* 0x040ff00000001808 */
[C---:B------:R-:W-:Y:S01]  /*8df0*/  HMMA.16816.F32 R4, R32.reuse, R54, R4 ;  /* 0x000000362004723c */ /* 0x040fe20000001804 */
[----:B------:R-:W-:Y:S07]  /*8e00*/  LDSM.16.MT88.4 R52, [R78+0xc000] ;  /* 0x00c000004e34783b */ /* 0x000fee0000004200 */
[C---:B-1----:R-:W-:Y:S08]  /*8e10*/  HMMA.16816.F32 R48, R32.reuse, R40, R48 ;  /* 0x000000282030723c */ /* 0x042ff00000001830 */
[----:B------:R-:W-:Y:S01]  /*8e20*/  HMMA.16816.F32 R44, R32, R42, R44 ;  /* 0x0000002a202c723c */ /* 0x000fe2000000182c */
[----:B---3--:R-:W-:Y:S01]  /*8e30*/  F2FP.F16.F32.PACK_AB R32, R139, R140 ;  /* 0x0000008c8b20723e */ /* 0x008fe200000000ff */
[----:B------:R-:W1:Y:S01]  /*8e40*/  LDSM.16.MT88.4 R40, [R75+0xb800] ;  /* 0x00b800004b28783b */ /* 0x000e620000004200 */
[----:B-----5:R-:W-:-:S02]  /*8e50*/  F2FP.F16.F32.PACK_AB R34, R144, R138 ;  /* 0x0000008a9022723e */ /* 0x020fc400000000ff */
[----:B--2---:R-:W-:Y:S02]  /*8e60*/  F2FP.F16.F32.PACK_AB R33, R142, R143 ;  /* 0x0000008f8e21723e */ /* 0x004fe400000000ff */
[----:B------:R-:W-:-:S07]  /*8e70*/  F2FP.F16.F32.PACK_AB R35, R149, R141 ;  /* 0x0000008d9523723e */ /* 0x000fce00000000ff */
        /* <DEDUP_REMOVED lines=9> */
[-CC-:B------:R-:W-:Y:S01]  /*8f10*/  FFMA.FTZ R161, R159, R105.reuse, -R91.reuse ;  /* 0x000000699fa17223 */ /* 0x180fe2000001085b */
[C---:B----4-:R-:W-:Y:S01]  /*8f20*/  HMMA.16816.F32 R16, R32.reuse, R56, R16 ;  /* 0x000000382010723c */ /* 0x050fe20000001810 */
[-CC-:B------:R-:W-:Y:S01]  /*8f30*/  FFMA.FTZ R218, R218, R105.reuse, -R91.reuse ;  /* 0x00000069dada7223 */ /* 0x180fe2000001085b */
[----:B------:R-:W-:Y:S06]  /*8f40*/  MUFU.EX2 R155, R155 ;  /* 0x0000009b009b7308 */ /* 0x000fec0000000800 */
[C---:B------:R-:W-:Y:S01]  /*8f50*/  HMMA.16816.F32 R12, R32.reuse, R58, R12 ;  /* 0x0000003a200c723c */ /* 0x040fe2000000180c */
[----:B------:R-:W3:Y:S01]  /*8f60*/  LDSM.16.MT88.4 R56, [R76+0xc000] ;  /* 0x00c000004c38783b */ /* 0x000ee20000004200 */
[----:B------:R-:W4:Y:S04]  /*8f70*/  MUFU.EX2 R154, R154 ;  /* 0x0000009a009a7308 */ /* 0x000f280000000800 */
[----:B------:R-:W-:Y:S04]  /*8f80*/  MUFU.EX2 R158, R158 ;  /* 0x0000009e009e7308 */ /* 0x000fe80000000800 */
[----:B------:R-:W5:Y:S04]  /*8f90*/  MUFU.EX2 R157, R157 ;  /* 0x0000009d009d7308 */ /* 0x000f680000000800 */
[----:B------:R-:W-:Y:S04]  /*8fa0*/  MUFU.EX2 R156, R156 ;  /* 0x0000009c009c7308 */ /* 0x000fe80000000800 */
[----:B------:R-:W2:Y:S04]  /*8fb0*/  MUFU.EX2 R160, R160 ;  /* 0x000000a000a07308 */ /* 0x000ea80000000800 */
[----:B------:R-:W-:Y:S04]  /*8fc0*/  MUFU.EX2 R159, R218 ;  /* 0x000000da009f7308 */ /* 0x000fe80000000800 */
[----:B------:R-:W3:Y:S01]  /*8fd0*/  MUFU.EX2 R161, R161 ;  /* 0x000000a100a17308 */ /* 0x000ee20000000800 */
[C---:B------:R-:W-:Y:S08]  /*8fe0*/  HMMA.16816.F32 R8, R32.reuse, R64, R8 ;  /* 0x000000402008723c */ /* 0x040ff00000001808 */
[C---:B------:R-:W-:Y:S01]  /*8ff0*/  HMMA.16816.F32 R4, R32.reuse, R66, R4 ;  /* 0x000000422004723c */ /* 0x040fe20000001804 */
[-C--:B------:R-:W-:Y:S01]  /*9000*/  FFMA.FTZ R175, R175, R105.reuse, -R104 ;  /* 0x00000069afaf7223 */ /* 0x080fe20000010868 */
[----:B------:R-:W-:Y:S01]  /*9010*/  FFMA.FTZ R179, R179, R105, -R91 ;  /* 0x00000069b3b37223 */ /* 0x000fe2000001085b */
[----:B------:R-:W-:Y:S05]  /*9020*/  LDSM.16.MT88.4 R64, [R76+0xc800] ;  /* 0x00c800004c40783b */ /* 0x000fea0000004200 */
[C---:B-1----:R-:W-:Y:S08]  /*9030*/  HMMA.16816.F32 R48, R32.reuse, R40, R48 ;  /* 0x000000282030723c */ /* 0x042ff00000001830 */
[----:B------:R-:W-:Y:S01]  /*9040*/  HMMA.16816.F32 R44, R32, R42, R44 ;  /* 0x0000002a202c723c */ /* 0x000fe2000000182c */
[----:B------:R-:W1:Y:S01]  /*9050*/  LDSM.16.MT88.4 R40, [R75+0xc000] ;  /* 0x00c000004b28783b */ /* 0x000e620000004200 */
[----:B----4-:R-:W-:-:S02]  /*9060*/  F2FP.F16.F32.PACK_AB R32, R154, R155 ;  /* 0x0000009b9a20723e */ /* 0x010fc400000000ff */
[----:B-----5:R-:W-:Y:S02]  /*9070*/  F2FP.F16.F32.PACK_AB R34, R157, R158 ;  /* 0x0000009e9d22723e */ /* 0x020fe400000000ff */
[----:B--2---:R-:W-:Y:S02]  /*9080*/  F2FP.F16.F32.PACK_AB R33, R160, R156 ;  /* 0x0000009ca021723e */ /* 0x004fe400000000ff */
[----:B---3--:R-:W-:-:S07]  /*9090*/  F2FP.F16.F32.PACK_AB R35, R161, R159 ;  /* 0x0000009fa123723e */ /* 0x008fce00000000ff */
[C---:B------:R-:W-:Y:S08]  /*90a0*/  HMMA.16816.F32 R16, R32.reuse, R28, R16 ;  /* 0x0000001c2010723c */ /* 0x040ff00000001810 */
[C---:B------:R-:W-:Y:S01]  /*90b0*/  HMMA.16816.F32 R12, R32.reuse, R30, R12 ;  /* 0x0000001e200c723c */ /* 0x040fe2000000180c */
[----:B------:R-:W2:Y:S07]  /*90c0*/  LDSM.16.MT88.4 R28, [R78+0xc800] ;  /* 0x00c800004e1c783b */ /* 0x000eae0000004200 */
        /* <DEDUP_REMOVED lines=15> */
[----:B------:R1:W2:Y:S04]  /*91c0*/  MUFU.EX2 R176, R56 ;  /* 0x0000003800b07308 */ /* 0x0002a80000000800 */
[----:B------:R-:W2:Y:S01]  /*91d0*/  MUFU.EX2 R175, R175 ;  /* 0x000000af00af7308 */ /* 0x000ea20000000800 */
[----:B---3--:R-:W3:Y:S01]  /*91e0*/  LDSM.16.MT88.4 R52, [R77+0xc800] ;  /* 0x00c800004d34783b */ /* 0x008ee20000004200 */
[----:B------:R-:W-:Y:S01]  /*91f0*/  HMMA.16816.F32 R4, R32, R58, R4 ;  /* 0x0000003a2004723c */ /* 0x000fe20000001804 */
[----:B------:R-:W-:-:S02]  /*9200*/  FFMA.FTZ R190, R184, R105, -R104 ;  /* 0x00000069b8be7223 */ /* 0x000fc40000010868 */
[----:B-1----:R-:W-:Y:S05]  /*9210*/  LDSM.16.MT88.4 R56, [R78+0xd000] ;  /* 0x00d000004e38783b */ /* 0x002fea0000004200 */
[C---:B------:R-:W-:Y:S08]  /*9220*/  HMMA.16816.F32 R48, R32.reuse, R40, R48 ;  /* 0x000000282030723c */ /* 0x040ff00000001830 */
[----:B------:R-:W-:Y:S01]  /*9230*/  HMMA.16816.F32 R44, R32, R42, R44 ;  /* 0x0000002a202c723c */ /* 0x000fe2000000182c */
[----:B-----5:R-:W-:Y:S01]  /*9240*/  F2FP.F16.F32.PACK_AB R32, R173, R174 ;  /* 0x000000aead20723e */ /* 0x020fe200000000ff */
[----:B------:R-:W1:Y:S01]  /*9250*/  LDSM.16.MT88.4 R40, [R75+0xc800] ;  /* 0x00c800004b28783b */ /* 0x000e620000004200 */
[----:B----4-:R-:W-:-:S02]  /*9260*/  F2FP.F16.F32.PACK_AB R34, R178, R172 ;  /* 0x000000acb222723e */ /* 0x010fc400000000ff */
[----:B--2---:R-:W-:Y:S02]  /*9270*/  F2FP.F16.F32.PACK_AB R33, R176, R177 ;  /* 0x000000b1b021723e */ /* 0x004fe400000000ff */
[----:B------:R-:W-:-:S07]  /*9280*/  F2FP.F16.F32.PACK_AB R35, R179, R175 ;  /* 0x000000afb323723e */ /* 0x000fce00000000ff */
[----:B------:R-:W-:Y:S01]  /*9290*/  HMMA.16816.F32 R24, R32, R28, R24 ;  /* 0x0000001c2018723c */ /* 0x000fe20000001818 */
[----:B------:R-:W-:-:S04]  /*92a0*/  FFMA.FTZ R28, R185, R105, -R104 ;  /* 0x00000069b91c7223 */ /* 0x000fc80000010868 */
[----:B------:R2:W-:Y:S03]  /*92b0*/  MUFU.EX2 R184, R28 ;  /* 0x0000001c00b87308 */ /* 0x0005e60000000800 */
[C---:B------:R-:W-:Y:S01]  /*92c0*/  HMMA.16816.F32 R20, R32.reuse, R30, R20 ;  /* 0x0000001e2014723c */ /* 0x040fe20000001814 */
[-C--:B------:R-:W-:Y:S01]  /*92d0*/  FFMA.FTZ R189, R189, R105.reuse, -R104 ;  /* 0x00000069bdbd7223 */ /* 0x080fe20000010868 */
[-CC-:B------:R-:W-:Y:S01]  /*92e0*/  FFMA.FTZ R195, R195, R105.reuse, -R91.reuse ;  /* 0x00000069c3c37223 */ /* 0x180fe2000001085b */
[----:B--2---:R-:W2:Y:S05]  /*92f0*/  LDSM.16.MT88.4 R28, [R77+0xd000] ;  /* 0x00d000004d1c783b */ /* 0x004eaa0000004200 */
        /* <DEDUP_REMOVED lines=9> */
[-CC-:B-1----:R-:W-:Y:S01]  /*9390*/  FFMA.FTZ R195, R192, R105.reuse, -R91.reuse ;  /* 0x00000069c0c37223 */ /* 0x182fe2000001085b */
[----:B------:R-:W-:Y:S04]  /*93a0*/  MUFU.EX2 R190, R190 ;  /* 0x000000be00be7308 */ /* 0x000fe80000000800 */
[----:B------:R-:W1:Y:S04]  /*93b0*/  MUFU.EX2 R189, R189 ;  /* 0x000000bd00bd7308 */ /* 0x000e680000000800 */
[----:B------:R-:W4:Y:S04]  /*93c0*/  MUFU.EX2 R188, R188 ;  /* 0x000000bc00bc7308 */ /* 0x000f280000000800 */
[----:B------:R5:W-:Y:S04]  /*93d0*/  MUFU.EX2 R192, R64 ;  /* 0x0000004000c07308 */ /* 0x000be80000000800 */
[----:B------:R-:W2:Y:S01]  /*93e0*/  MUFU.EX2 R195, R195 ;  /* 0x000000c300c37308 */ /* 0x000ea20000000800 */
        /* <DEDUP_REMOVED lines=8> */
[----:B-1----:R-:W-:-:S02]  /*9470*/  F2FP.F16.F32.PACK_AB R34, R189, R190 ;  /* 0x000000bebd22723e */ /* 0x002fc400000000ff */
[----:B----4-:R-:W-:Y:S02]  /*9480*/  F2FP.F16.F32.PACK_AB R33, R193, R188 ;  /* 0x000000bcc121723e */ /* 0x010fe400000000ff */
[----:B--2---:R-:W-:-:S07]  /*9490*/  F2FP.F16.F32.PACK_AB R35, R195, R192 ;  /* 0x000000c0c323723e */ /* 0x004fce00000000ff */
        /* <DEDUP_REMOVED lines=67> */
[C---:B------:R-:W-:Y:S08]  /*98d0*/  HMMA.16816.F32 R24, R40.reuse, R32, R24 ;  /* 0x000000202818723c */ /* 0x040ff00000001818 */
[----:B------:R-:W-:Y:S01]  /*98e0*/  HMMA.16816.F32 R20, R40, R34, R20 ;  /* 0x000000222814723c */ /* 0x000fe20000001814 */
[----:B------:R-:W4:Y:S01]  /*98f0*/  LDSM.16.MT88.4 R32, [R78+0xe800] ;  /* 0x00e800004e20783b */ /* 0x000f220000004200 */
[----:B-1----:R-:W-:-:S02]  /*9900*/  FFMA.FTZ R28, R186, R105, -R104 ;  /* 0x00000069ba1c7223 */ /* 0x002fc40000010868 */
[----:B------:R-:W-:Y:S04]  /*9910*/  MUFU.EX2 R186, R29 ;  /* 0x0000001d00ba7308 */ /* 0x000fe80000000800 */
[C---:B---3--:R-:W-:Y:S01]  /*9920*/  HMMA.16816.F32 R8, R40.reuse, R56, R8 ;  /* 0x000000382808723c */ /* 0x048fe20000001808 */
[-CC-:B------:R-:W-:Y:S02]  /*9930*/  FFMA.FTZ R56, R183, R105.reuse, -R91.reuse ;  /* 0x00000069b7387223 */ /* 0x180fe4000001085b */
[----:B------:R1:W3:Y:S05]  /*9940*/  MUFU.EX2 R183, R28 ;  /* 0x0000001c00b77308 */ /* 0x0002ea0000000800 */
[----:B------:R-:W-:Y:S01]  /*9950*/  HMMA.16816.F32 R12, R40, R30, R12 ;  /* 0x0000001e280c723c */ /* 0x000fe2000000180c */
[----:B-1----:R-:W1:Y:S01]  /*9960*/  LDSM.16.MT88.4 R28, [R77+0xe800] ;  /* 0x00e800004d1c783b */ /* 0x002e620000004200 */
[----:B------:R5:W-:Y:S01]  /*9970*/  MUFU.EX2 R191, R194 ;  /* 0x000000c200bf7308 */ /* 0x000be20000000800 */
[----:B------:R-:W-:-:S03]  /*9980*/  FFMA.FTZ R57, R182, R105, -R91 ;  /* 0x00000069b6397223 */ /* 0x000fc6000001085b */
[----:B------:R2:W-:Y:S01]  /*9990*/  MUFU.EX2 R182, R56 ;  /* 0x0000003800b67308 */ /* 0x0005e20000000800 */
[-CC-:B-----5:R-:W-:Y:S01]  /*99a0*/  FFMA.FTZ R194, R180, R105.reuse, -R91.reuse ;  /* 0x00000069b4c27223 */ /* 0x1a0fe2000001085b */
[----:B--2---:R-:W-:Y:S02]  /*99b0*/  FFMA.FTZ R56, R181, R105, -R91 ;  /* 0x00000069b5387223 */ /* 0x004fe4000001085b */
[----:B------:R-:W2:Y:S04]  /*99c0*/  MUFU.EX2 R181, R57 ;  /* 0x0000003900b57308 */ /* 0x000ea80000000800 */
[----:B------:R5:W-:Y:S04]  /*99d0*/  MUFU.EX2 R180, R56 ;  /* 0x0000003800b47308 */ /* 0x000be80000000800 */
[----:B------:R-:W4:Y:S01]  /*99e0*/  MUFU.EX2 R194, R194 ;  /* 0x000000c200c27308 */ /* 0x000f220000000800 */
[----:B------:R-:W-:Y:S01]  /*99f0*/  HMMA.16816.F32 R4, R40, R58, R4 ;  /* 0x0000003a2804723c */ /* 0x000fe20000001804 */
[----:B---3--:R-:W-:-:S02]  /*9a00*/  F2FP.F16.F32.PACK_AB R58, R183, R186 ;  /* 0x000000bab73a723e */ /* 0x008fc400000000ff */
[----:B--2---:R-:W-:-:S05]  /*9a10*/  F2FP.F16.F32.PACK_AB R57, R181, R182 ;  /* 0x000000b6b539723e */ /* 0x004fca00000000ff */
[----:B------:R-:W-:Y:S01]  /*9a20*/  HMMA.16816.F32 R48, R40, R52, R48 ;  /* 0x000000342830723c */ /* 0x000fe20000001830 */
[----:B-----5:R-:W-:Y:S02]  /*9a30*/  F2FP.F16.F32.PACK_AB R56, R187, R191 ;  /* 0x000000bfbb38723e */ /* 0x020fe400000000ff */
[----:B----4-:R-:W-:-:S05]  /*9a40*/  F2FP.F16.F32.PACK_AB R59, R194, R180 ;  /* 0x000000b4c23b723e */ /* 0x010fca00000000ff */
[----:B------:R-:W-:Y:S01]  /*9a50*/  HMMA.16816.F32 R44, R40, R54, R44 ;  /* 0x00000036282c723c */ /* 0x000fe2000000182c */
[----:B------:R-:W2:Y:S01]  /*9a60*/  LDSM.16.MT88.4 R52, [R75+0xe800] ;  /* 0x00e800004b34783b */ /* 0x000ea20000004200 */
[----:B------:R-:W-:-:S03]  /*9a70*/  FFMA.FTZ R171, R171, R105, -R104 ;  /* 0x00000069abab7223 */ /* 0x000fc60000010868 */
[----:B------:R-:W-:Y:S03]  /*9a80*/  LDSM.16.MT88.4 R40, [R78+0xf000] ;  /* 0x00f000004e28783b */ /* 0x000fe60000004200 */
[C---:B------:R-:W-:Y:S08]  /*9a90*/  HMMA.16816.F32 R24, R56.reuse, R32, R24 ;  /* 0x000000203818723c */ /* 0x040ff00000001818 */
[C---:B------:R-:W-:Y:S01]  /*9aa0*/  HMMA.16816.F32 R20, R56.reuse, R34, R20 ;  /* 0x000000223814723c */ /* 0x040fe20000001814 */
[----:B------:R-:W3:Y:S07]  /*9ab0*/  LDSM.16.MT88.4 R32, [R77+0xf000] ;  /* 0x00f000004d20783b */ /* 0x000eee0000004200 */
[----:B-1----:R-:W-:Y:S01]  /*9ac0*/  HMMA.16816.F32 R16, R56, R28, R16 ;  /* 0x0000001c3810723c */ /* 0x002fe20000001810 */
[-CC-:B------:R-:W-:Y:S01]  /*9ad0*/  FFMA.FTZ R29, R170, R105.reuse, -R104.reuse ;  /* 0x00000069aa1d7223 */ /* 0x180fe20000010868 */
[----:B------:R-:W-:-:S03]  /*9ae0*/  FFMA.FTZ R28, R169, R105, -R104 ;  /* 0x00000069a91c7223 */ /* 0x000fc60000010868 */
[----:B------:R1:W-:Y:S03]  /*9af0*/  MUFU.EX2 R169, R29 ;  /* 0x0000001d00a97308 */ /* 0x0003e60000000800 */
[C---:B------:R-:W-:Y:S01]  /*9b00*/  HMMA.16816.F32 R12, R56.reuse, R30, R12 ;  /* 0x0000001e380c723c */ /* 0x040fe2000000180c */
[-C--:B------:R-:W-:Y:S02]  /*9b10*/  FFMA.FTZ R30, R168, R105.reuse, -R104 ;  /* 0x00000069a81e7223 */ /* 0x080fe40000010868 */
[----:B------:R4:W-:Y:S05]  /*9b20*/  MUFU.EX2 R168, R28 ;  /* 0x0000001c00a87308 */ /* 0x0009ea0000000800 */
[----:B------:R-:W-:Y:S01]  /*9b30*/  HMMA.16816.F32 R8, R56, R64, R8 ;  /* 0x000000403808723c */ /* 0x000fe20000001808 */
[-CC-:B-1----:R-:W-:Y:S01]  /*9b40*/  FFMA.FTZ R29, R165, R105.reuse, -R91.reuse ;  /* 0x00000069a51d7223 */ /* 0x182fe2000001085b */
[-CC-:B------:R-:W-:Y:S01]  /*9b50*/  FFMA.FTZ R64, R163, R105.reuse, -R91.reuse ;  /* 0x00000069a3407223 */ /* 0x180fe2000001085b */
[-CC-:B----4-:R-:W-:Y:S01]  /*9b60*/  FFMA.FTZ R28, R164, R105.reuse, -R91.reuse ;  /* 0x00000069a41c7223 */ /* 0x190fe2000001085b */
[----:B------:R1:W4:Y:S04]  /*9b70*/  MUFU.EX2 R170, R171 ;  /* 0x000000ab00aa7308 */ /* 0x0003280000000800 */
[----:B------:R-:W5:Y:S04]  /*9b80*/  MUFU.EX2 R165, R30 ;  /* 0x0000001e00a57308 */ /* 0x000f680000000800 */
[----:B------:R-:W-:Y:S04]  /*9b90*/  MUFU.EX2 R164, R29 ;  /* 0x0000001d00a47308 */ /* 0x000fe80000000800 */
[----:B------:R2:W3:Y:S01]  /*9ba0*/  MUFU.EX2 R163, R28 ;  /* 0x0000001c00a37308 */ /* 0x0004e20000000800 */
[----:B-1----:R-:W-:-:S03]  /*9bb0*/  FFMA.FTZ R171, R162, R105, -R91 ;  /* 0x00000069a2ab7223 */ /* 0x002fc6000001085b */
[----:B------:R-:W-:Y:S04]  /*9bc0*/  MUFU.EX2 R162, R64 ;  /* 0x0000004000a27308 */ /* 0x000fe80000000800 */
[----:B------:R-:W1:Y:S01]  /*9bd0*/  MUFU.EX2 R171, R171 ;  /* 0x000000ab00ab7308 */ /* 0x000e620000000800 */
[----:B--2---:R-:W2:Y:S01]  /*9be0*/  LDSM.16.MT88.4 R28, [R76+0xf000] ;  /* 0x00f000004c1c783b */ /* 0x004ea20000004200 */
[C---:B------:R-:W-:Y:S08]  /*9bf0*/  HMMA.16816.F32 R4, R56.reuse, R66, R4 ;  /* 0x000000423804723c */ /* 0x040ff00000001804 */
[C---:B------:R-:W-:Y:S08]  /*9c00*/  HMMA.16816.F32 R48, R56.reuse, R52, R48 ;  /* 0x000000343830723c */ /* 0x040ff00000001830 */
[----:B------:R-:W-:Y:S01]  /*9c10*/  HMMA.16816.F32 R44, R56, R54, R44 ;  /* 0x00000036382c723c */ /* 0x000fe2000000182c */
[----:B------:R-:W2:Y:S01]  /*9c20*/  LDSM.16.MT88.4 R52, [R75+0xf000] ;  /* 0x00f000004b34783b */ /* 0x000ea20000004200 */
[----:B----4-:R-:W-:-:S02]  /*9c30*/  F2FP.F16.F32.PACK_AB R56, R169, R170 ;  /* 0x000000aaa938723e */ /* 0x010fc400000000ff */
[----:B-----5:R-:W-:Y:S02]  /*9c40*/  F2FP.F16.F32.PACK_AB R58, R165, R168 ;  /* 0x000000a8a53a723e */ /* 0x020fe400000000ff */
[----:B---3--:R-:W-:Y:S02]  /*9c50*/  F2FP.F16.F32.PACK_AB R57, R163, R164 ;  /* 0x000000a4a339723e */ /* 0x008fe400000000ff */
[----:B-1----:R-:W-:-:S07]  /*9c60*/  F2FP.F16.F32.PACK_AB R59, R171, R162 ;  /* 0x000000a2ab3b723e */ /* 0x002fce00000000ff */
[C---:B------:R-:W-:Y:S08]  /*9c70*/  HMMA.16816.F32 R16, R56.reuse, R32, R16 ;  /* 0x000000203810723c */ /* 0x040ff00000001810 */
[----:B------:R-:W-:Y:S01]  /*9c80*/  HMMA.16816.F32 R12, R56, R34, R12 ;  /* 0x00000022380c723c */ /* 0x000fe2000000180c */
[----:B------:R-:W1:Y:S01]  /*9c90*/  LDSM.16.MT88.4 R32, [R78+0xf800] ;  /* 0x00f800004e20783b */ /* 0x000e620000004200 */
[-CC-:B------:R-:W-:Y:S01]  /*9ca0*/  FFMA.FTZ R213, R153, R105.reuse, -R104.reuse ;  /* 0x0000006999d57223 */ /* 0x180fe20000010868 */
[----:B------:R-:W-:-:S05]  /*9cb0*/  FFMA.FTZ R153, R152, R105, -R104 ;  /* 0x0000006998997223 */ /* 0x000fca0000010868 */
[----:B------:R-:W-:Y:S01]  /*9cc0*/  HMMA.16816.F32 R24, R56, R40, R24 ;  /* 0x000000283818723c */ /* 0x000fe20000001818 */
[-CC-:B------:R-:W-:Y:S01]  /*9cd0*/  FFMA.FTZ R152, R151, R105.reuse, -R104.reuse ;  /* 0x0000006997987223 */ /* 0x180fe20000010868 */
[----:B------:R-:W-:-:S06]  /*9ce0*/  FFMA.FTZ R212, R150, R105, -R104 ;  /* 0x0000006996d47223 */ /* 0x000fcc0000010868 */
[----:B------:R-:W-:Y:S01]  /*9cf0*/  HMMA.16816.F32 R20, R56, R42, R20 ;  /* 0x0000002a3814723c */ /* 0x000fe20000001814 */
[----:B------:R-:W3:Y:S01]  /*9d00*/  LDSM.16.MT88.4 R40, [R77+0xf800] ;  /* 0x00f800004d28783b */ /* 0x000ee20000004200 */
[-CC-:B------:R-:W-:Y:S01]  /*9d10*/  FFMA.FTZ R214, R145, R105.reuse, -R91.reuse ;  /* 0x0000006991d67223 */ /* 0x180fe2000001085b */
[----:B------:R-:W-:-:S05]  /*9d20*/  FFMA.FTZ R148, R148, R105, -R91 ;  /* 0x0000006994947223 */ /* 0x000fca000001085b */
[C---:B--2---:R-:W-:Y:S01]  /*9d30*/  HMMA.16816.F32 R8, R56.reuse, R28, R8 ;  /* 0x0000001c3808723c */ /* 0x044fe20000001808 */
[-CC-:B------:R-:W-:Y:S01]  /*9d40*/  FFMA.FTZ R29, R147, R105.reuse, -R91.reuse ;  /* 0x00000069931d7223 */ /* 0x180fe2000001085b */
[----:B------:R-:W-:Y:S01]  /*9d50*/  FFMA.FTZ R28, R146, R105, -R91 ;  /* 0x00000069921c7223 */ /* 0x000fe2000001085b */
[----:B------:R-:W-:Y:S04]  /*9d60*/  MUFU.EX2 R213, R213 ;  /* 0x000000d500d57308 */ /* 0x000fe80000000800 */
[----:B------:R-:W-:Y:S01]  /*9d70*/  MUFU.EX2 R146, R29 ;  /* 0x0000001d00927308 */ /* 0x000fe20000000800 */
[C---:B------:R-:W-:Y:S03]  /*9d80*/  HMMA.16816.F32 R4, R56.reuse, R30, R4 ;  /* 0x0000001e3804723c */ /* 0x040fe60000001804 */
[----:B------:R2:W-:Y:S04]  /*9d90*/  MUFU.EX2 R145, R28 ;  /* 0x0000001c00917308 */ /* 0x0005e80000000800 */
[----:B------:R-:W4:Y:S04]  /*9da0*/  MUFU.EX2 R153, R153 ;  /* 0x0000009900997308 */ /* 0x000f280000000800 */
[----:B------:R-:W-:Y:S04]  /*9db0*/  MUFU.EX2 R152, R152 ;  /* 0x0000009800987308 */ /* 0x000fe80000000800 */
[----:B------:R-:W5:Y:S01]  /*9dc0*/  MUFU.EX2 R212, R212 ;  /* 0x000000d400d47308 */ /* 0x000f620000000800 */
[----:B--2---:R-:W2:Y:S03]  /*9dd0*/  LDSM.16.MT88.4 R28, [R76+0xf800] ;  /* 0x00f800004c1c783b */ /* 0x004ea60000004200 */
[----:B------:R-:W1:Y:S04]  /*9de0*/  MUFU.EX2 R147, R148 ;  /* 0x0000009400937308 */ /* 0x000e680000000800 */
[----:B------:R-:W3:Y:S01]  /*9df0*/  MUFU.EX2 R214, R214 ;  /* 0x000000d600d67308 */ /* 0x000ee20000000800 */
[----:B------:R-:W-:Y:S01]  /*9e00*/  HMMA.16816.F32 R48, R56, R52, R48 ;  /* 0x000000343830723c */ /* 0x000fe20000001830 */
[----:B----4-:R-:W-:Y:S01]  /*9e10*/  F2FP.F16.F32.PACK_AB R52, R153, R213 ;  /* 0x000000d59934723e */ /* 0x010fe200000000ff */
[----:B------:R-:W-:-:S06]  /*9e20*/  FADD.FTZ R102, R103, R102 ;  /* 0x0000006667667221 */ /* 0x000fcc0000010000 */
[----:B------:R-:W-:Y:S01]  /*9e30*/  HMMA.16816.F32 R44, R56, R54, R44 ;  /* 0x00000036382c723c */ /* 0x000fe2000000182c */
[----:B-----5:R-:W-:Y:S02]  /*9e40*/  F2FP.F16.F32.PACK_AB R54, R212, R152 ;  /* 0x00000098d436723e */ /* 0x020fe400000000ff */
[----:B-1----:R-:W-:Y:S01]  /*9e50*/  F2FP.F16.F32.PACK_AB R53, R146, R147 ;  /* 0x000000939235723e */ /* 0x002fe200000000ff */
[----:B------:R-:W-:Y:S01]  /*9e60*/  FADD.FTZ R89, R90, R89 ;  /* 0x000000595a597221 */ /* 0x000fe20000010000 */
[----:B---3--:R-:W-:Y:S01]  /*9e70*/  F2FP.F16.F32.PACK_AB R55, R214, R145 ;  /* 0x00000091d637723e */ /* 0x008fe200000000ff */
[----:B------:R-:W-:Y:S01]  /*9e80*/  FADD.FTZ R102, R101, R102 ;  /* 0x0000006665667221 */ /* 0x000fe20000010000 */
[-C--:B------:R-:W-:Y:S01]  /*9e90*/  FFMA.FTZ R64, R121, R105.reuse, -R91 ;  /* 0x0000006979407223 */ /* 0x080fe2000001085b */
[----:B------:R-:W-:Y:S01]  /*9ea0*/  FADD.FTZ R89, R88, R89 ;  /* 0x0000005958597221 */ /* 0x000fe20000010000 */
[-CC-:B------:R-:W-:Y:S01]  /*9eb0*/  FFMA.FTZ R215, R136, R105.reuse, -R104.reuse ;  /* 0x0000006988d77223 */ /* 0x180fe20000010868 */
[----:B------:R-:W-:Y:S01]  /*9ec0*/  FFMA.FTZ R137, R137, R105, -R104 ;  /* 0x0000006989897223 */ /* 0x000fe20000010868 */
[----:B------:R-:W-:Y:S01]  /*9ed0*/  LDSM.16.MT88.4 R56, [R78+0x10000] ;  /* 0x010000004e38783b */ /* 0x000fe20000004200 */
        /* <DEDUP_REMOVED lines=11> */
[----:B------:R-:W3:Y:S01]  /*9f90*/  LDSM.16.MT88.4 R40, [R77+0x10000] ;  /* 0x010000004d28783b */ /* 0x000ee20000004200 */
[----:B------:R-:W-:Y:S01]  /*9fa0*/  FADD.FTZ R98, R97, R98 ;  /* 0x0000006261627221 */ /* 0x000fe20000010000 */
[----:B------:R-:W-:Y:S01]  /*9fb0*/  FADD.FTZ R84, R84, R86 ;  /* 0x0000005654547221 */ /* 0x000fe20000010000 */
[-C--:B------:R-:W-:Y:S01]  /*9fc0*/  FFMA.FTZ R136, R135, R105.reuse, -R104 ;  /* 0x0000006987887223 */ /* 0x080fe20000010868 */
[----:B------:R-:W-:-:S03]  /*9fd0*/  FFMA.FTZ R216, R118, R105, -R91 ;  /* 0x0000006976d87223 */ /* 0x000fc6000001085b */
[----:B--2---:R-:W-:Y:S01]  /*9fe0*/  HMMA.16816.F32 R8, R52, R28, R8 ;  /* 0x0000001c3408723c */ /* 0x004fe20000001808 */
[-CC-:B------:R-:W-:Y:S01]  /*9ff0*/  FFMA.FTZ R29, R120, R105.reuse, -R91.reuse ;  /* 0x00000069781d7223 */ /* 0x180fe2000001085b */
[----:B------:R-:W-:Y:S01]  /*a000*/  FADD.FTZ R98, R96, R98 ;  /* 0x0000006260627221 */ /* 0x000fe20000010000 */
[----:B------:R2:W-:Y:S01]  /*a010*/  MUFU.EX2 R120, R64 ;  /* 0x0000004000787308 */ /* 0x0005e20000000800 */
[----:B------:R-:W-:Y:S01]  /*a020*/  FADD.FTZ R84, R83, R84 ;  /* 0x0000005453547221 */ /* 0x000fe20000010000 */
[-C--:B------:R-:W-:Y:S01]  /*a030*/  FFMA.FTZ R134, R134, R105.reuse, -R104 ;  /* 0x0000006986867223 */ /* 0x080fe20000010868 */
[----:B------:R-:W-:Y:S01]  /*a040*/  FFMA.FTZ R28, R119, R105, -R91 ;  /* 0x00000069771c7223 */ /* 0x000fe2000001085b */
[----:B------:R-:W-:Y:S01]  /*a050*/  FADD.FTZ R95, R95, R98 ;  /* 0x000000625f5f7221 */ /* 0x000fe20000010000 */
[----:B------:R-:W-:Y:S01]  /*a060*/  FADD.FTZ R82, R82, R84 ;  /* 0x0000005452527221 */ /* 0x000fe20000010000 */
[----:B------:R-:W-:Y:S01]  /*a070*/  MUFU.EX2 R137, R137 ;  /* 0x0000008900897308 */ /* 0x000fe20000000800 */
[----:B--2---:R-:W2:Y:S03]  /*a080*/  LDSM.16.MT88.4 R64, [R76+0x10000] ;  /* 0x010000004c40783b */ /* 0x004ea60000004200 */
[----:B------:R-:W4:Y:S01]  /*a090*/  MUFU.EX2 R215, R215 ;  /* 0x000000d700d77308 */ /* 0x000f220000000800 */
[----:B------:R-:W-:Y:S01]  /*a0a0*/  FADD.FTZ R95, R94, R95 ;  /* 0x0000005f5e5f7221 */ /* 0x000fe20000010000 */
[----:B------:R-:W-:-:S02]  /*a0b0*/  FADD.FTZ R82, R81, R82 ;  /* 0x0000005251527221 */ /* 0x000fc40000010000 */
[----:B------:R-:W-:Y:S04]  /*a0c0*/  MUFU.EX2 R136, R136 ;  /* 0x0000008800887308 */ /* 0x000fe80000000800 */
[----:B------:R-:W-:Y:S04]  /*a0d0*/  MUFU.EX2 R121, R134 ;  /* 0x0000008600797308 */ /* 0x000fe80000000800 */
[----:B------:R-:W5:Y:S04]  /*a0e0*/  MUFU.EX2 R119, R29 ;  /* 0x0000001d00777308 */ /* 0x000f680000000800 */
[----:B------:R1:W-:Y:S04]  /*a0f0*/  MUFU.EX2 R118, R28 ;  /* 0x0000001c00767308 */ /* 0x0003e80000000800 */
[----:B------:R-:W3:Y:S01]  /*a100*/  MUFU.EX2 R216, R216 ;  /* 0x000000d800d87308 */ /* 0x000ee20000000800 */
[----:B------:R-:W-:Y:S01]  /*a110*/  FADD.FTZ R93, R93, R95 ;  /* 0x0000005f5d5d7221 */ /* 0x000fe20000010000 */
[----:B------:R-:W-:-:S03]  /*a120*/  FADD.FTZ R80, R80, R82 ;  /* 0x0000005250507221 */ /* 0x000fc60000010000 */
[----:B------:R-:W-:Y:S01]  /*a130*/  FADD.FTZ R93, R92, R93 ;  /* 0x0000005d5c5d7221 */ /* 0x000fe20000010000 */
[----:B------:R-:W-:Y:S01]  /*a140*/  FADD.FTZ R80, R79, R80 ;  /* 0x000000504f507221 */ /* 0x000fe20000010000 */
[----:B------:R-:W-:Y:S02]  /*a150*/  HMMA.16816.F32 R4, R52, R30, R4 ;  /* 0x0000001e3404723c */ /* 0x000fe40000001804 */
[----:B------:R-:W-:Y:S01]  /*a160*/  FADD.FTZ R140, R140, R93 ;  /* 0x0000005d8c8c7221 */ /* 0x000fe20000010000 */
[----:B-1----:R-:W1:Y:S01]  /*a170*/  LDSM.16.MT88.4 R28, [R75+0x10000] ;  /* 0x010000004b1c783b */ /* 0x002e620000004200 */
[----:B------:R-:W-:-:S04]  /*a180*/  FADD.FTZ R143, R143, R80 ;  /* 0x000000508f8f7221 */ /* 0x000fc80000010000 */
[----:B------:R-:W-:Y:S01]  /*a190*/  HMMA.16816.F32 R48, R52, R32, R48 ;  /* 0x000000203430723c */ /* 0x000fe20000001830 */
[----:B----4-:R-:W-:Y:S02]  /*a1a0*/  F2FP.F16.F32.PACK_AB R32, R215, R137 ;  /* 0x00000089d720723e */ /* 0x010fe400000000ff */
[----:B-----5:R-:W-:-:S05]  /*a1b0*/  F2FP.F16.F32.PACK_AB R33, R119, R120 ;  /* 0x000000787721723e */ /* 0x020fca00000000ff */
[----:B------:R-:W-:Y:S01]  /*a1c0*/  HMMA.16816.F32 R44, R52, R34, R44 ;  /* 0x00000022342c723c */ /* 0x000fe2000000182c */
[----:B------:R-:W-:Y:S01]  /*a1d0*/  F2FP.F16.F32.PACK_AB R34, R121, R136 ;  /* 0x000000887922723e */ /* 0x000fe200000000ff */
[----:B------:R-:W-:Y:S01]  /*a1e0*/  FADD.FTZ R140, R139, R140 ;  /* 0x0000008c8b8c7221 */ /* 0x000fe20000010000 */
[----:B---3--:R-:W-:Y:S01]  /*a1f0*/  F2FP.F16.F32.PACK_AB R35, R216, R118 ;  /* 0x00000076d823723e */ /* 0x008fe200000000ff */
[----:B------:R-:W-:Y:S01]  /*a200*/  FADD.FTZ R143, R142, R143 ;  /* 0x0000008f8e8f7221 */ /* 0x000fe20000010000 */
[-CC-:B------:R-:W-:Y:S01]  /*a210*/  FFMA.FTZ R117, R117, R105.reuse, -R91.reuse ;  /* 0x0000006975757223 */ /* 0x180fe2000001085b */
[----:B------:R-:W-:Y:S01]  /*a220*/  FADD.FTZ R138, R138, R140 ;  /* 0x0000008c8a8a7221 */ /* 0x000fe20000010000 */
[-C--:B------:R-:W-:Y:S01]  /*a230*/  FFMA.FTZ R115, R115, R105.reuse, -R91 ;  /* 0x0000006973737223 */ /* 0x080fe2000001085b */
[----:B------:R-:W-:Y:S01]  /*a240*/  FADD.FTZ R141, R141, R143 ;  /* 0x0000008f8d8d7221 */ /* 0x000fe20000010000 */
[----:B------:R-:W-:Y:S01]  /*a250*/  LDSM.16.MT88.4 R52, [R77+0x10800] ;  /* 0x010800004d34783b */ /* 0x000fe20000004200 */
[----:B------:R-:W-:Y:S01]  /*a260*/  HMMA.16816.F32 R16, R32, R40, R16 ;  /* 0x000000282010723c */ /* 0x000fe20000001810 */
[----:B------:R-:W-:Y:S01]  /*a270*/  FADD.FTZ R138, R144, R138 ;  /* 0x0000008a908a7221 */ /* 0x000fe20000010000 */
[----:B------:R-:W-:Y:S01]  /*a280*/  FADD.FTZ R141, R149, R141 ;  /* 0x0000008d958d7221 */ /* 0x000fe20000010000 */
[-CC-:B------:R-:W-:Y:S01]  /*a290*/  FFMA.FTZ R79, R129, R105.reuse, -R104.reuse ;  /* 0x00000069814f7223 */ /* 0x180fe20000010868 */
[----:B------:R-:W-:-:S04]  /*a2a0*/  FFMA.FTZ R81, R128, R105, -R104 ;  /* 0x0000006980517223 */ /* 0x000fc80000010868 */
[C---:B------:R-:W-:Y:S01]  /*a2b0*/  HMMA.16816.F32 R12, R32.reuse, R42, R12 ;  /* 0x0000002a200c723c */ /* 0x040fe2000000180c */
[----:B------:R-:W3:Y:S01]  /*a2c0*/  LDSM.16.MT88.4 R40, [R78+0x10800] ;  /* 0x010800004e28783b */ /* 0x000ee20000004200 */
[----:B------:R-:W-:Y:S01]  /*a2d0*/  FADD.FTZ R138, R155, R138 ;  /* 0x0000008a9b8a7221 */ /* 0x000fe20000010000 */
[----:B------:R-:W-:Y:S01]  /*a2e0*/  FADD.FTZ R141, R156, R141 ;  /* 0x0000008d9c8d7221 */ /* 0x000fe20000010000 */
[-CC-:B------:R-:W-:Y:S01]  /*a2f0*/  FFMA.FTZ R80, R127, R105.reuse, -R104.reuse ;  /* 0x000000697f507223 */ /* 0x180fe20000010868 */
[-C--:B------:R-:W-:Y:S01]  /*a300*/  FFMA.FTZ R82, R126, R105.reuse, -R104 ;  /* 0x000000697e527223 */ /* 0x080fe20000010868 */
[----:B------:R-:W-:Y:S01]  /*a310*/  FADD.FTZ R154, R154, R138 ;  /* 0x0000008a9a9a7221 */ /* 0x000fe20000010000 */
[----:B------:R-:W-:Y:S01]  /*a320*/  FADD.FTZ R160, R160, R141 ;  /* 0x0000008da0a07221 */ /* 0x000fe20000010000 */
[----:B------:R-:W-:Y:S01]  /*a330*/  HMMA.16816.F32 R24, R32, R56, R24 ;  /* 0x000000382018723c */ /* 0x000fe20000001818 */
[-CC-:B------:R-:W-:Y:S01]  /*a340*/  FFMA.FTZ R56, R133, R105.reuse, -R104.reuse ;  /* 0x0000006985387223 */ /* 0x180fe20000010868 */
[----:B------:R-:W-:Y:S01]  /*a350*/  FFMA.FTZ R57, R131, R105, -R104 ;  /* 0x0000006983397223 */ /* 0x000fe20000010868 */
[----:B------:R-:W-:Y:S01]  /*a360*/  FADD.FTZ R154, R158, R154 ;  /* 0x0000009a9e9a7221 */ /* 0x000fe20000010000 */
[----:B------:R-:W-:-:S04]  /*a370*/  FADD.FTZ R160, R159, R160 ;  /* 0x000000a09fa07221 */ /* 0x000fc80000010000 */
[----:B------:R-:W-:Y:S01]  /*a380*/  HMMA.16816.F32 R20, R32, R58, R20 ;  /* 0x0000003a2014723c */ /* 0x000fe20000001814 */
[-CC-:B------:R-:W-:Y:S01]  /*a390*/  FFMA.FTZ R59, R132, R105.reuse, -R104.reuse ;  /* 0x00000069843b7223 */ /* 0x180fe20000010868 */
[----:B------:R-:W-:-:S06]  /*a3a0*/  FFMA.FTZ R58, R130, R105, -R104 ;  /* 0x00000069823a7223 */ /* 0x000fcc0000010868 */
[----:B--2---:R-:W-:Y:S01]  /*a3b0*/  HMMA.16816.F32 R8, R32, R64, R8 ;  /* 0x000000402008723c */ /* 0x004fe20000001808 */
[----:B------:R-:W-:-:S07]  /*a3c0*/  FFMA.FTZ R65, R116, R105, -R91 ;  /* 0x0000006974417223 */ /* 0x000fce000001085b */
[C---:B------:R-:W-:Y:S01]  /*a3d0*/  HMMA.16816.F32 R4, R32.reuse, R66, R4 ;  /* 0x000000422004723c */ /* 0x040fe20000001804 */
[-CC-:B------:R-:W-:Y:S01]  /*a3e0*/  FFMA.FTZ R67, R114, R105.reuse, -R91.reuse ;  /* 0x0000006972437223 */ /* 0x180fe2000001085b */
[----:B------:R-:W-:Y:S01]  /*a3f0*/  MUFU.EX2 R56, R56 ;  /* 0x0000003800387308 */ /* 0x000fe20000000800 */
[----:B------:R-:W-:Y:S01]  /*a400*/  FADD.FTZ R154, R157, R154 ;  /* 0x0000009a9d9a7221 */ /* 0x000fe20000010000 */
[----:B------:R-:W-:Y:S01]  /*a410*/  FADD.FTZ R160, R161, R160 ;  /* 0x000000a0a1a07221 */ /* 0x000fe20000010000 */
[-CC-:B------:R-:W-:Y:S01]  /*a420*/  FFMA.FTZ R83, R113, R105.reuse, -R91.reuse ;  /* 0x0000006971537223 */ /* 0x180fe2000001085b */
[----:B------:R-:W2:Y:S01]  /*a430*/  MUFU.EX2 R59, R59 ;  /* 0x0000003b003b7308 */ /* 0x000ea20000000800 */
[-CC-:B------:R-:W-:Y:S01]  /*a440*/  FFMA.FTZ R85, R112, R105.reuse, -R91.reuse ;  /* 0x0000006970557223 */ /* 0x180fe2000001085b */
[C---:B-1----:R-:W-:Y:S01]  /*a450*/  HMMA.16816.F32 R48, R32.reuse, R28, R48 ;  /* 0x0000001c2030723c */ /* 0x042fe20000001830 */
[-CC-:B------:R-:W-:Y:S01]  /*a460*/  FFMA.FTZ R84, R111, R105.reuse, -R91.reuse ;  /* 0x000000696f547223 */ /* 0x180fe2000001085b */
[----:B------:R-:W-:Y:S01]  /*a470*/  MUFU.EX2 R57, R57 ;  /* 0x0000003900397308 */ /* 0x000fe20000000800 */
[-CC-:B------:R-:W-:Y:S01]  /*a480*/  FFMA.FTZ R86, R110, R105.reuse, -R91.reuse ;  /* 0x000000696e567223 */ /* 0x180fe2000001085b */
[-CC-:B------:R-:W-:Y:S01]  /*a490*/  FFMA.FTZ R250, R122, R105.reuse, -R104.reuse ;  /* 0x000000697afa7223 */ /* 0x180fe20000010868 */
[-C--:B------:R-:W-:Y:S01]  /*a4a0*/  FFMA.FTZ R247, R106, R105.reuse, -R91 ;  /* 0x000000696af77223 */ /* 0x080fe2000001085b */
[----:B------:R-:W1:Y:S01]  /*a4b0*/  MUFU.EX2 R58, R58 ;  /* 0x0000003a003a7308 */ /* 0x000e620000000800 */
[----:B------:R-:W-:Y:S01]  /*a4c0*/  FFMA.FTZ R123, R123, R105, -R104 ;  /* 0x000000697b7b7223 */ /* 0x000fe20000010868 */
[----:B------:R-:W-:Y:S01]  /*a4d0*/  HMMA.16816.F32 R44, R32, R30, R44 ;  /* 0x0000001e202c723c */ /* 0x000fe2000000182c */
[----:B------:R-:W-:Y:S01]  /*a4e0*/  LDSM.16.MT88.4 R148, [R77+0x11800] ;  /* 0x011800004d94783b */ /* 0x000fe20000004200 */
[----:B------:R-:W-:Y:S03]  /*a4f0*/  MUFU.EX2 R64, R117 ;  /* 0x0000007500407308 */ /* 0x000fe60000000800 */
[----:B------:R-:W-:Y:S01]  /*a500*/  LDSM.16.MT88.4 R140, [R76+0x11800] ;  /* 0x011800004c8c783b */ /* 0x000fe20000004200 */
[----:B------:R-:W4:Y:S04]  /*a510*/  MUFU.EX2 R65, R65 ;  /* 0x0000004100417308 */ /* 0x000f280000000800 */
[----:B------:R-:W-:Y:S04]  /*a520*/  MUFU.EX2 R66, R115 ;  /* 0x0000007300427308 */ /* 0x000fe80000000800 */
[----:B------:R-:W5:Y:S01]  /*a530*/  MUFU.EX2 R67, R67 ;  /* 0x0000004300437308 */ /* 0x000f620000000800 */
[----:B------:R-:W-:Y:S01]  /*a540*/  FADD.FTZ R154, R174, R154 ;  /* 0x0000009aae9a7221 */ /* 0x000fe20000010000 */
[----:B------:R-:W-:Y:S01]  /*a550*/  FADD.FTZ R177, R177, R160 ;  /* 0x000000a0b1b17221 */ /* 0x000fe20000010000 */
[----:B--2---:R-:W-:Y:S01]  /*a560*/  F2FP.F16.F32.PACK_AB R32, R59, R56 ;  /* 0x000000383b20723e */ /* 0x004fe200000000ff */
[----:B------:R-:W2:Y:S01]  /*a570*/  LDSM.16.MT88.4 R28, [R76+0x10800] ;  /* 0x010800004c1c783b */ /* 0x000ea20000004200 */
[----:B------:R-:W-:Y:S01]  /*a580*/  FADD.FTZ R173, R173, R154 ;  /* 0x0000009aadad7221 */ /* 0x000fe20000010000 */
[----:B------:R-:W-:Y:S01]  /*a590*/  FADD.FTZ R176, R176, R177 ;  /* 0x000000b1b0b07221 */ /* 0x000fe20000010000 */
[----:B-1----:R-:W-:Y:S01]  /*a5a0*/  F2FP.F16.F32.PACK_AB R34, R58, R57 ;  /* 0x000000393a22723e */ /* 0x002fe200000000ff */
[----:B------:R-:W-:Y:S01]  /*a5b0*/  MUFU.EX2 R79, R79 ;  /* 0x0000004f004f7308 */ /* 0x000fe20000000800 */
[----:B------:R-:W-:Y:S01]  /*a5c0*/  FADD.FTZ R173, R172, R173 ;  /* 0x000000adacad7221 */ /* 0x000fe20000010000 */
[----:B------:R-:W-:Y:S01]  /*a5d0*/  FADD.FTZ R176, R175, R176 ;  /* 0x000000b0afb07221 */ /* 0x000fe20000010000 */
[----:B----4-:R-:W-:Y:S01]  /*a5e0*/  F2FP.F16.F32.PACK_AB R33, R65, R64 ;  /* 0x000000404121723e */ /* 0x010fe200000000ff */
[----:B------:R-:W1:Y:S01]  /*a5f0*/  MUFU.EX2 R81, R81 ;  /* 0x0000005100517308 */ /* 0x000e620000000800 */
[----:B------:R-:W-:Y:S01]  /*a600*/  LDSM.16.MT88.4 R156, [R78+0x11800] ;  /* 0x011800004e9c783b */ /* 0x000fe20000004200 */
[----:B-----5:R-:W-:Y:S01]  /*a610*/  F2FP.F16.F32.PACK_AB R35, R67, R66 ;  /* 0x000000424323723e */ /* 0x020fe200000000ff */
        /* <DEDUP_REMOVED lines=29> */
[----:B------:R-:W4:Y:S01]  /*a7f0*/  LDSM.16.MT88.4 R52, [R77+0x11000] ;  /* 0x011000004d34783b */ /* 0x000f220000004200 */
[----:B------:R-:W-:Y:S01]  /*a800*/  FADD.FTZ R207, R206, R207 ;  /* 0x000000cfcecf7221 */ /* 0x000fe20000010000 */
[----:B------:R-:W-:-:S05]  /*a810*/  FADD.FTZ R196, R211, R196 ;  /* 0x000000c4d3c47221 */ /* 0x000fca0000010000 */
[----:B--2---:R-:W-:Y:S01]  /*a820*/  HMMA.16816.F32 R8, R32, R28, R8 ;  /* 0x0000001c2008723c */ /* 0x004fe20000001808 */
[----:B------:R-:W-:-:S07]  /*a830*/  FADD.FTZ R207, R191, R207 ;  /* 0x000000cfbfcf7221 */ /* 0x000fce0000010000 */
[C---:B------:R-:W-:Y:S01]  /*a840*/  HMMA.16816.F32 R4, R32.reuse, R30, R4 ;  /* 0x0000001e2004723c */ /* 0x040fe20000001804 */
[----:B------:R-:W-:Y:S01]  /*a850*/  FADD.FTZ R196, R182, R196 ;  /* 0x000000c4b6c47221 */ /* 0x000fe20000010000 */
[----:B------:R-:W-:Y:S06]  /*a860*/  LDSM.16.MT88.4 R28, [R78+0x11000] ;  /* 0x011000004e1c783b */ /* 0x000fec0000004200 */
[C---:B---3--:R-:W-:Y:S08]  /*a870*/  HMMA.16816.F32 R48, R32.reuse, R40, R48 ;  /* 0x000000282030723c */ /* 0x048ff00000001830 */
[----:B------:R-:W-:Y:S01]  /*a880*/  HMMA.16816.F32 R44, R32, R42, R44 ;  /* 0x0000002a202c723c */ /* 0x000fe2000000182c */
[----:B------:R-:W2:Y:S01]  /*a890*/  LDSM.16.MT88.4 R32, [R76+0x11000] ;  /* 0x011000004c20783b */ /* 0x000ea20000004200 */
        /* <DEDUP_REMOVED lines=8> */
[----:B------:R-:W-:Y:S01]  /*a920*/  MUFU.EX2 R83, R83 ;  /* 0x0000005300537308 */ /* 0x000fe20000000800 */
[----:B------:R-:W-:-:S03]  /*a930*/  FADD.FTZ R207, R170, R207 ;  /* 0x000000cfaacf7221 */ /* 0x000fc60000010000 */
[----:B------:R-:W5:Y:S01]  /*a940*/  MUFU.EX2 R85, R85 ;  /* 0x0000005500557308 */ /* 0x000f620000000800 */
[----:B------:R-:W-:-:S03]  /*a950*/  FADD.FTZ R164, R164, R196 ;  /* 0x000000c4a4a47221 */ /* 0x000fc60000010000 */
[----:B------:R-:W-:Y:S04]  /*a960*/  MUFU.EX2 R84, R84 ;  /* 0x0000005400547308 */ /* 0x000fe80000000800 */
[----:B------:R-:W4:Y:S01]  /*a970*/  MUFU.EX2 R86, R86 ;  /* 0x0000005600567308 */ /* 0x000f220000000800 */
[----:B------:R-:W-:Y:S01]  /*a980*/  FADD.FTZ R169, R169, R207 ;  /* 0x000000cfa9a97221 */ /* 0x000fe20000010000 */
[----:B------:R-:W-:-:S03]  /*a990*/  FADD.FTZ R164, R163, R164 ;  /* 0x000000a4a3a47221 */ /* 0x000fc60000010000 */
[----:B------:R-:W-:Y:S01]  /*a9a0*/  FADD.FTZ R169, R168, R169 ;  /* 0x000000a9a8a97221 */ /* 0x000fe20000010000 */
[----:B------:R-:W-:Y:S01]  /*a9b0*/  FADD.FTZ R162, R162, R164 ;  /* 0x000000a4a2a27221 */ /* 0x000fe20000010000 */
[----:B-1----:R-:W-:Y:S02]  /*a9c0*/  F2FP.F16.F32.PACK_AB R40, R81, R79 ;  /* 0x0000004f5128723e */ /* 0x002fe400000000ff */
[----:B---3--:R-:W-:Y:S01]  /*a9d0*/  F2FP.F16.F32.PACK_AB R42, R82, R80 ;  /* 0x00000050522a723e */ /* 0x008fe200000000ff */
[----:B------:R-:W-:Y:S01]  /*a9e0*/  FADD.FTZ R165, R165, R169 ;  /* 0x000000a9a5a57221 */ /* 0x000fe20000010000 */
[----:B-----5:R-:W-:Y:S01]  /*a9f0*/  F2FP.F16.F32.PACK_AB R41, R85, R83 ;  /* 0x000000535529723e */ /* 0x020fe200000000ff */
[----:B------:R-:W-:Y:S01]  /*aa00*/  FADD.FTZ R162, R171, R162 ;  /* 0x000000a2aba27221 */ /* 0x000fe20000010000 */
[----:B----4-:R-:W-:Y:S01]  /*aa10*/  F2FP.F16.F32.PACK_AB R43, R86, R84 ;  /* 0x00000054562b723e */ /* 0x010fe200000000ff */
[----:B------:R-:W-:Y:S02]  /*aa20*/  FADD.FTZ R165, R213, R165 ;  /* 0x000000a5d5a57221 */ /* 0x000fe40000010000 */
[----:B------:R-:W-:-:S02]  /*aa30*/  FADD.FTZ R162, R147, R162 ;  /* 0x000000a293a27221 */ /* 0x000fc40000010000 */
[----:B------:R-:W-:Y:S02]  /*aa40*/  FADD.FTZ R153, R153, R165 ;  /* 0x000000a599997221 */ /* 0x000fe40000010000 */
[----:B------:R-:W-:Y:S01]  /*aa50*/  HMMA.16816.F32 R16, R40, R52, R16 ;  /* 0x000000342810723c */ /* 0x000fe20000001810 */
[-CC-:B------:R-:W-:Y:S01]  /*aa60*/  FFMA.FTZ R52, R108, R105.reuse, -R91.reuse ;  /* 0x000000696c347223 */ /* 0x180fe2000001085b */
[----:B------:R-:W-:Y:S01]  /*aa70*/  FFMA.FTZ R53, R107, R105, -R91 ;  /* 0x000000696b357223 */ /* 0x000fe2000001085b */
[----:B------:R-:W-:-:S05]  /*aa80*/  FADD.FTZ R146, R146, R162 ;  /* 0x000000a292927221 */ /* 0x000fca0000010000 */
[----:B--2---:R-:W-:Y:S01]  /*aa90*/  HMMA.16816.F32 R8, R40, R32, R8 ;  /* 0x000000202808723c */ /* 0x004fe20000001808 */
[-CC-:B------:R-:W-:Y:S01]  /*aaa0*/  FFMA.FTZ R32, R125, R105.reuse, -R104.reuse ;  /* 0x000000697d207223 */ /* 0x180fe20000010868 */
[----:B------:R-:W-:-:S06]  /*aab0*/  FFMA.FTZ R33, R124, R105, -R104 ;  /* 0x000000697c217223 */ /* 0x000fcc0000010868 */
[C---:B------:R-:W-:Y:S01]  /*aac0*/  HMMA.16816.F32 R4, R40.reuse, R34, R4 ;  /* 0x000000222804723c */ /* 0x040fe20000001804 */
        /* <DEDUP_REMOVED lines=8> */
[----:B------:R-:W2:Y:S01]  /*ab50*/  MUFU.EX2 R250, R250 ;  /* 0x000000fa00fa7308 */ /* 0x000ea20000000800 */
[----:B------:R-:W-:Y:S01]  /*ab60*/  HMMA.16816.F32 R20, R40, R30, R20 ;  /* 0x0000001e2814723c */ /* 0x000fe20000001814 */
[----:B------:R-:W3:Y:S02]  /*ab70*/  LDSM.16.MT88.4 R28, [R75+0x11000] ;  /* 0x011000004b1c783b */ /* 0x000ee40000004200 */
[----:B------:R-:W-:Y:S01]  /*ab80*/  MUFU.EX2 R35, R35 ;  /* 0x0000002300237308 */ /* 0x000fe20000000800 */
[----:B------:R-:W-:-:S03]  /*ab90*/  FADD.FTZ R214, R214, R146 ;  /* 0x00000092d6d67221 */ /* 0x000fc60000010000 */
[----:B------:R-:W4:Y:S04]  /*aba0*/  MUFU.EX2 R52, R52 ;  /* 0x0000003400347308 */ /* 0x000f280000000800 */
[----:B------:R-:W-:Y:S04]  /*abb0*/  MUFU.EX2 R53, R53 ;  /* 0x0000003500357308 */ /* 0x000fe80000000800 */
[----:B------:R-:W5:Y:S01]  /*abc0*/  MUFU.EX2 R247, R247 ;  /* 0x000000f700f77308 */ /* 0x000f620000000800 */
[----:B------:R-:W-:Y:S01]  /*abd0*/  FADD.FTZ R212, R137, R212 ;  /* 0x000000d489d47221 */ /* 0x000fe20000010000 */
[----:B------:R-:W-:-:S03]  /*abe0*/  FADD.FTZ R214, R120, R214 ;  /* 0x000000d678d67221 */ /* 0x000fc60000010000 */
[----:B------:R-:W-:Y:S01]  /*abf0*/  FADD.FTZ R215, R215, R212 ;  /* 0x000000d4d7d77221 */ /* 0x000fe20000010000 */
[----:B------:R-:W-:Y:S01]  /*ac00*/  FADD.FTZ R119, R119, R214 ;  /* 0x000000d677777221 */ /* 0x000fe20000010000 */
[----:B-1----:R-:W-:Y:S02]  /*ac10*/  F2FP.F16.F32.PACK_AB R132, R33, R32 ;  /* 0x000000202184723e */ /* 0x002fe400000000ff */
[----:B--2---:R-:W-:Y:S01]  /*ac20*/  F2FP.F16.F32.PACK_AB R134, R250, R34 ;  /* 0x00000022fa86723e */ /* 0x004fe200000000ff */
[----:B------:R-:W-:Y:S01]  /*ac30*/  FADD.FTZ R215, R136, R215 ;  /* 0x000000d788d77221 */ /* 0x000fe20000010000 */
[----:B----4-:R-:W-:Y:S01]  /*ac40*/  F2FP.F16.F32.PACK_AB R133, R52, R35 ;  /* 0x000000233485723e */ /* 0x010fe200000000ff */
[----:B------:R-:W-:Y:S01]  /*ac50*/  FADD.FTZ R119, R118, R119 ;  /* 0x0000007776777221 */ /* 0x000fe20000010000 */
[----:B-----5:R-:W-:Y:S01]  /*ac60*/  F2FP.F16.F32.PACK_AB R135, R247, R53 ;  /* 0x00000035f787723e */ /* 0x020fe200000000ff */
        /* <DEDUP_REMOVED lines=18> */
[----:B---3--:R-:W-:Y:S01]  /*ad90*/  HMMA.16816.F32 R48, R40, R28, R48 ;  /* 0x0000001c2830723c */ /* 0x008fe20000001830 */
[----:B------:R-:W-:Y:S01]  /*ada0*/  FADD.FTZ R81, R80, R81 ;  /* 0x0000005150517221 */ /* 0x000fe20000010000 */
[----:B------:R-:W-:-:S06]  /*adb0*/  FADD.FTZ R85, R84, R85 ;  /* 0x0000005554557221 */ /* 0x000fcc0000010000 */
[----:B------:R-:W-:Y:S01]  /*adc0*/  HMMA.16816.F32 R44, R40, R30, R44 ;  /* 0x0000001e282c723c */ /* 0x000fe2000000182c */
[----:B------:R-:W-:Y:S01]  /*add0*/  FADD.FTZ R82, R82, R81 ;  /* 0x0000005152527221 */ /* 0x000fe20000010000 */
[----:B------:R-:W-:Y:S01]  /*ade0*/  FADD.FTZ R86, R86, R85 ;  /* 0x0000005556567221 */ /* 0x000fe20000010000 */
[----:B------:R-:W-:Y:S02]  /*adf0*/  ISETP.GT.AND P0, PT, R63, R227, PT ;  /* 0x000000e33f00720c */ /* 0x000fe40003f04270 */
[----:B------:R-:W-:Y:S01]  /*ae00*/  FADD.FTZ R82, R32, R82 ;  /* 0x0000005220527221 */ /* 0x000fe20000010000 */
[----:B------:R-:W-:-:S03]  /*ae10*/  FADD.FTZ R86, R35, R86 ;  /* 0x0000005623567221 */ /* 0x000fc60000010000 */
[----:B------:R-:W-:Y:S01]  /*ae20*/  FADD.FTZ R82, R33, R82 ;  /* 0x0000005221527221 */ /* 0x000fe20000010000 */
[----:B------:R-:W-:Y:S01]  /*ae30*/  FADD.FTZ R86, R52, R86 ;  /* 0x0000005634567221 */ /* 0x000fe20000010000 */
[----:B------:R-:W-:Y:S01]  /*ae40*/  HMMA.16816.F32 R152, R132, R148, R16 ;  /* 0x000000948498723c */ /* 0x000fe20000001810 */
[----:B------:R-:W-:Y:S01]  /*ae50*/  BSSY B2, `(.L_x_7276) ;  /* 0x0000853000027945 */ /* 0x000fe20003800000 */
[----:B------:R-:W-:Y:S01]  /*ae60*/  FADD.FTZ R82, R34, R82 ;  /* 0x0000005222527221 */ /* 0x000fe20000010000 */
        /* <DEDUP_REMOVED lines=80> */
.L_x_7279:
        /* <DEDUP_REMOVED lines=8> */
.L_x_7280:
[----:B------:R-:W-:Y:S05]  /*b3f0*/  BSYNC.RECONVERGENT B0 ;  /* 0x0000000000007941 */ /* 0x000fea0003800200 */
.L_x_7278:
        /* <DEDUP_REMOVED lines=46> */
[----:B------:R-:W-:Y:S03]  /*b6e0*/  LDGSTS.E.BYPASS.LTC128B.128 [R39+0x10000], desc[UR4][R12.64] ;  /* 0x100000000c277fae */ /* 0x000fe6000b981a04 */
[----:B------:R-:W-:Y:S01]  /*b6f0*/  IADD3.X R9, PT, PT, R11, R4, RZ, P1, !PT ;  /* 0x000000040b097210 */ /* 0x000fe20000ffe4ff */
[----:B------:R-:W-:Y:S04]  /*b700*/  LDGSTS.E.BYPASS.LTC128B.128 [R39+0x10800], desc[UR4][R10.64] ;  /* 0x108000000a277fae */ /* 0x000fe8000b981a04 */
[----:B------:R2:W-:Y:S01]  /*b710*/  LDGSTS.E.BYPASS.LTC128B.128 [R39+0x11000], desc[UR4][R8.64] ;  /* 0x1100000008277fae */ /* 0x0005e2000b981a04 */
[----:B-1----:R-:W-:-:S04]  /*b720*/  IADD3 R6, P0, PT, R8, R5, RZ ;  /* 0x0000000508067210 */ /* 0x002fc80007f1e0ff */
[----:B------:R-:W-:-:S05]  /*b730*/  IADD3.X R7, PT, PT, R9, R4, RZ, P0, !PT ;  /* 0x0000000409077210 */ /* 0x000fca00007fe4ff */
[----:B------:R1:W-:Y:S04]  /*b740*/  LDGSTS.E.BYPASS.LTC128B.128 [R39+0x11800], desc[UR4][R6.64] ;  /* 0x1180000006277fae */ /* 0x0003e8000b981a04 */
[----:B------:R-:W3:Y:S01]  /*b750*/  LD.E R63, desc[UR4][R2.64+0x18c] ;  /* 0x00018c04023f7980 */ /* 0x000ee2000c101900 */
[----:B------:R-:W-:Y:S01]  /*b760*/  ISETP.NE.AND P0, PT, R74, RZ, PT ;  /* 0x000000ff4a00720c */ /* 0x000fe20003f05270 */
[----:B------:R-:W-:Y:S02]  /*b770*/  BSSY.RECONVERGENT B1, `(.L_x_7281) ;  /* 0x0000255000017945 */ /* 0x000fe40003800200 */
[----:B------:R-:W-:Y:S01]  /*b780*/  LDSM.16.M88.4 R24, [R167+0x2000] ;  /* 0x00200000a718783b */ /* 0x000fe20000000200 */
[----:B------:R-:W-:Y:S02]  /*b790*/  SEL R72, R72, 0xffffffe0, !P0 ;  /* 0xffffffe048487807 */ /* 0x000fe40004000000 */
[----:B------:R-:W-:Y:S01]  /*b7a0*/  ISETP.NE.AND P0, PT, R73, RZ, PT ;  /* 0x000000ff4900720c */ /* 0x000fe20003f05270 */
[----:B------:R-:W-:Y:S01]  /*b7b0*/  LDSM.16.M88.4 R28, [R167+0x2800] ;  /* 0x00280000a71c783b */ /* 0x000fe20000000200 */
[----:B--2---:R-:W-:-:S02]  /*b7c0*/  IADD3 R8, PT, PT, R220, R72, RZ ;  /* 0x00000048dc087210 */ /* 0x004fc40007ffe0ff */
[----:B------:R-:W-:Y:S01]  /*b7d0*/  IADD3 R107, PT, PT, R167, R72, RZ ;  /* 0x00000048a76b7210 */ /* 0x000fe20007ffe0ff */
[----:B------:R-:W-:Y:S01]  /*b7e0*/  LDSM.16.M88.4 R56, [R167+0x3000] ;  /* 0x00300000a738783b */ /* 0x000fe20000000200 */
[----:B------:R-:W-:-:S03]  /*b7f0*/  SEL R71, R71, 0xffffffc0, !P0 ;  /* 0xffffffc047477807 */ /* 0x000fc60004000000 */
[----:B------:R-:W-:Y:S01]  /*b800*/  LDSM.16.M88.4 R8, [R8] ;  /* 0x000000000808783b */ /* 0x000fe20000000200 */
[-C--:B------:R-:W-:Y:S02]  /*b810*/  IADD3 R20, PT, PT, R220, R71.reuse, RZ ;  /* 0x00000047dc147210 */ /* 0x080fe40007ffe0ff */
[----:B------:R-:W-:Y:S01]  /*b820*/  IADD3 R105, PT, PT, R167, R71, RZ ;  /* 0x00000047a7697210 */ /* 0x000fe20007ffe0ff */
[----:B------:R-:W-:Y:S03]  /*b830*/  LDSM.16.M88.4 R40, [R107+0x2000] ;  /* 0x002000006b28783b */ /* 0x000fe60000000200 */
[C---:B------:R-:W-:Y:S01]  /*b840*/  IADD3 R103, PT, PT, R72.reuse, R105, RZ ;  /* 0x0000006948677210 */ /* 0x040fe20007ffe0ff */
[----:B-1----:R-:W1:Y:S04]  /*b850*/  LDSM.16.M88.4 R4, [R220] ;  /* 0x00000000dc04783b */ /* 0x002e680000000200 */
[----:B------:R2:W-:Y:S04]  /*b860*/  LDSM.16.M88.4 R44, [R20] ;  /* 0x00000000142c783b */ /* 0x0005e80000000200 */
[----:B------:R-:W4:Y:S04]  /*b870*/  LDSM.16.M88.4 R48, [R105+0x2000] ;  /* 0x002000006930783b */ /* 0x000f280000000200 */
[----:B------:R-:W-:Y:S04]  /*b880*/  LDSM.16.M88.4 R52, [R103+0x2000] ;  /* 0x002000006734783b */ /* 0x000fe80000000200 */
[----:B------:R-:W5:Y:S04]  /*b890*/  LDSM.16.M88.4 R16, [R107+0x2800] ;  /* 0x002800006b10783b */ /* 0x000f680000000200 */
[----:B------:R-:W-:Y:S04]  /*b8a0*/  LDSM.16.M88.4 R64, [R105+0x3000] ;  /* 0x003000006940783b */ /* 0x000fe80000000200 */
[----:B------:R-:W0:Y:S01]  /*b8b0*/  LDGDEPBAR ;  /* 0x00000000000079af */ /* 0x000e220000000000 */
[----:B--2---:R-:W-:-:S03]  /*b8c0*/  IADD3 R20, PT, PT, R72, R20, RZ ;  /* 0x0000001448147210 */ /* 0x004fc60007ffe0ff */
[----:B------:R-:W-:Y:S04]  /*b8d0*/  LDSM.16.M88.4 R72, [R105+0x2800] ;  /* 0x002800006948783b */ /* 0x000fe80000000200 */
[----:B------:R-:W2:Y:S01]  /*b8e0*/  LDSM.16.M88.4 R20, [R20] ;  /* 0x000000001414783b */ /* 0x000ea20000000200 */
[C---:B-1----:R-:W-:Y:S08]  /*b8f0*/  HMMA.16816.F32 R32, R4.reuse, R24, RZ ;  /* 0x000000180420723c */ /* 0x042ff000000018ff */
[C---:B------:R-:W-:Y:S08]  /*b900*/  HMMA.16816.F32 R24, R4.reuse, R26, RZ ;  /* 0x0000001a0418723c */ /* 0x040ff000000018ff */
[----:B------:R-:W-:Y:S08]  /*b910*/  HMMA.16816.F32 R12, R4, R28, RZ ;  /* 0x0000001c040c723c */ /* 0x000ff000000018ff */
[C---:B------:R-:W-:Y:S08]  /*b920*/  HMMA.16816.F32 R32, R8.reuse, R40, R32 ;  /* 0x000000280820723c */ /* 0x040ff00000001820 */
[----:B------:R-:W-:Y:S01]  /*b930*/  HMMA.16816.F32 R24, R8, R42, R24 ;  /* 0x0000002a0818723c */ /* 0x000fe20000001818 */
[----:B------:R-:W1:Y:S07]  /*b940*/  LDSM.16.M88.4 R40, [R107+0x3000] ;  /* 0x003000006b28783b */ /* 0x000e6e0000000200 */
[----:B------:R-:W-:Y:S08]  /*b950*/  HMMA.16816.F32 R28, R4, R30, RZ ;  /* 0x0000001e041c723c */ /* 0x000ff000000018ff */
[----:B----4-:R-:W-:Y:S08]  /*b960*/  HMMA.16816.F32 R32, R44, R48, R32 ;  /* 0x000000302c20723c */ /* 0x010ff00000001820 */
[----:B-----5:R-:W-:Y:S08]  /*b970*/  HMMA.16816.F32 R12, R8, R16, R12 ;  /* 0x00000010080c723c */ /* 0x020ff0000000180c */
        /* <DEDUP_REMOVED lines=95> */
[----:B------:R-:W4:Y:S06]  /*bf70*/  LDSM.16.M88.4 R56, [R167+0x5000] ;  /* 0x00500000a738783b */ /* 0x000f2c0000000200 */
        /* <DEDUP_REMOVED lines=11> */
[----:B------:R-:W2:Y:S01]  /*c030*/  MUFU.TANH R104, R12 ;  /* 0x0000000c00687308 */ /* 0x000ea20000002400 */
[----:B-----5:R-:W-:Y:S07]  /*c040*/  HMMA.16816.F32 R32, R8, R48, R32 ;  /* 0x000000300820723c */ /* 0x020fee0000001820 */
[----:B------:R-:W2:Y:S01]  /*c050*/  MUFU.TANH R106, R13 ;  /* 0x0000000d006a7308 */ /* 0x000ea20000002400 */
[----:B---3--:R-:W-:Y:S01]  /*c060*/  HMMA.16816.F32 R28, R20, R52, R28 ;  /* 0x00000034141c723c */ /* 0x008fe2000000181c */
[----:B-1----:R-:W-:Y:S06]  /*c070*/  LDSM.16.M88.4 R24, [R107+0x5000] ;  /* 0x005000006b18783b */ /* 0x002fec0000000200 */
[----:B------:R-:W1:Y:S01]  /*c080*/  MUFU.TANH R108, R14 ;  /* 0x0000000e006c7308 */ /* 0x000e620000002400 */
        /* <DEDUP_REMOVED lines=15> */
[----:B----4-:R-:W-:Y:S03]  /*c180*/  HMMA.16816.F32 R12, R4, R56, RZ ;  /* 0x00000038040c723c */ /* 0x010fe600000018ff */
        /* <DEDUP_REMOVED lines=9> */
[----:B------:R-:W1:Y:S01]  /*c220*/  MUFU.TANH R115, R17 ;  /* 0x0000001100737308 */ /* 0x000e620000002400 */
[----:B----4-:R-:W-:Y:S01]  /*c230*/  HMMA.16816.F32 R28, R4, R58, RZ ;  /* 0x0000003a041c723c */ /* 0x010fe200000018ff */
[----:B------:R-:W4:Y:S02]  /*c240*/  LDSM.16.M88.4 R56, [R107+0x5800] ;  /* 0x005800006b38783b */ /* 0x000f240000000200 */
        /* <DEDUP_REMOVED lines=22> */
[----:B----4-:R-:W-:Y:S07]  /*c3b0*/  HMMA.16816.F32 R16, R8, R56, R16 ;  /* 0x000000380810723c */ /* 0x010fee0000001810 */
[----:B------:R-:W4:Y:S01]  /*c3c0*/  MUFU.TANH R123, R41 ;  /* 0x00000029007b7308 */ /* 0x000f220000002400 */
[----:B--2---:R-:W-:Y:S07]  /*c3d0*/  HMMA.16816.F32 R12, R20, R24, R12 ;  /* 0x00000018140c723c */ /* 0x004fee000000180c */
[----:B------:R-:W2:Y:S01]  /*c3e0*/  MUFU.TANH R124, R42 ;  /* 0x0000002a007c7308 */ /* 0x000ea20000002400 */
        /* <DEDUP_REMOVED lines=20> */
[----:B------:R3:W1:Y:S05]  /*c530*/  MUFU.TANH R129, R15 ;  /* 0x0000000f00817308 */ /* 0x00066a0000002400 */
[----:B------:R-:W-:Y:S01]  /*c540*/  HMMA.16816.F32 R32, R44, R74, R32 ;  /* 0x0000004a2c20723c */ /* 0x000fe20000001820 */
[----:B------:R-:W-:Y:S02]  /*c550*/  LDSM.16.M88.4 R72, [R105+0x6800] ;  /* 0x006800006948783b */ /* 0x000fe40000000200 */
[----:B------:R-:W1:Y:S05]  /*c560*/  MUFU.TANH R130, R28 ;  /* 0x0000001c00827308 */ /* 0x000e6a0000002400 */
[----:B-----5:R-:W-:Y:S03]  /*c570*/  HMMA.16816.F32 R40, R8, R52, R40 ;  /* 0x000000340828723c */ /* 0x020fe60000001828 */
[----:B------:R-:W1:Y:S05]  /*c580*/  MUFU.TANH R131, R29 ;  /* 0x0000001d00837308 */ /* 0x000e6a0000002400 */
[----:B---3--:R-:W-:Y:S01]  /*c590*/  HMMA.16816.F32 R12, R4, R50, RZ ;  /* 0x00000032040c723c */ /* 0x008fe200000018ff */
[----:B------:R-:W3:Y:S02]  /*c5a0*/  LDSM.16.M88.4 R48, [R107+0x6800] ;  /* 0x006800006b30783b */ /* 0x000ee40000000200 */
[----:B------:R-:W1:Y:S05]  /*c5b0*/  MUFU.TANH R164, R30 ;  /* 0x0000001e00a47308 */ /* 0x000e6a0000002400 */
[C---:B----4-:R-:W-:Y:S03]  /*c5c0*/  HMMA.16816.F32 R16, R20.reuse, R56, R16 ;  /* 0x000000381410723c */ /* 0x050fe60000001810 */
        /* <DEDUP_REMOVED lines=19> */
[----:B------:R2:W1:Y:S01]  /*c700*/  MUFU.TANH R171, R19 ;  /* 0x0000001300ab7308 */ /* 0x0004620000002400 */
[C---:B---3--:R-:W-:Y:S07]  /*c710*/  HMMA.16816.F32 R28, R8.reuse, R48, R28 ;  /* 0x00000030081c723c */ /* 0x048fee000000181c */
[----:B------:R-:W3:Y:S01]  /*c720*/  MUFU.TANH R172, R32 ;  /* 0x0000002000ac7308 */ /* 0x000ee20000002400 */
[----:B------:R-:W-:Y:S01]  /*c730*/  HMMA.16816.F32 R24, R8, R50, R24 ;  /* 0x000000320818723c */ /* 0x000fe20000001818 */
[----:B------:R-:W4:Y:S06]  /*c740*/  LDSM.16.M88.4 R48, [R103+0x6800] ;  /* 0x006800006730783b */ /* 0x000f2c0000000200 */
[----:B------:R-:W1:Y:S01]  /*c750*/  MUFU.TANH R173, R33 ;  /* 0x0000002100ad7308 */ /* 0x000e620000002400 */
[----:B------:R-:W-:Y:S01]  /*c760*/  HMMA.16816.F32 R12, R44, R66, R12 ;  /* 0x000000422c0c723c */ /* 0x000fe2000000180c */
[----:B--2---:R-:W2:Y:S04]  /*c770*/  LDSM.16.M88.4 R16, [R107+0x7000] ;  /* 0x007000006b10783b */ /* 0x004ea80000000200 */
[----:B------:R-:W3:Y:S02]  /*c780*/  LDSM.16.M88.4 R64, [R105+0x7000] ;  /* 0x007000006940783b */ /* 0x000ee40000000200 */
        /* <DEDUP_REMOVED lines=20> */
[----:B----4-:R-:W-:Y:S07]  /*c8d0*/  HMMA.16816.F32 R28, R20, R48, R28 ;  /* 0x00000030141c723c */ /* 0x010fee000000181c */
[----:B------:R4:W1:Y:S01]  /*c8e0*/  MUFU.TANH R179, R43 ;  /* 0x0000002b00b37308 */ /* 0x0008620000002400 */
[----:B------:R-:W-:Y:S07]  /*c8f0*/  HMMA.16816.F32 R56, R4, R58, RZ ;  /* 0x0000003a0438723c */ /* 0x000fee00000018ff */
        /* <DEDUP_REMOVED lines=8> */
[----:B----4-:R-:W-:Y:S04]  /*c980*/  LDSM.16.M88.4 R40, [R107+0x7800] ;  /* 0x007800006b28783b */ /* 0x010fe80000000200 */
[----:B------:R-:W-:Y:S02]  /*c990*/  LDSM.16.M88.4 R48, [R167+0x8000] ;  /* 0x00800000a730783b */ /* 0x000fe40000000200 */
[----:B------:R-:W4:Y:S01]  /*c9a0*/  MUFU.TANH R208, R14 ;  /* 0x0000000e00d07308 */ /* 0x000f220000002400 */
[----:B------:R-:W-:Y:S01]  /*c9b0*/  HMMA.16816.F32 R56, R8, R18, R56 ;  /* 0x000000120838723c */ /* 0x000fe20000001838 */
[----:B------:R-:W5:Y:S06]  /*c9c0*/  LDSM.16.M88.4 R16, [R103+0x7000] ;  /* 0x007000006710783b */ /* 0x000f6c0000000200 */
        /* <DEDUP_REMOVED lines=111> */
[----:B------:R-:W4:Y:S05]  /*d0c0*/  LDSM.16.M88.4 R16, [R103+0x9000] ;  /* 0x009000006710783b */ /* 0x000f2a0000000200 */
[-C--:B------:R-:W-:Y:S02]  /*d0d0*/  FMUL.FTZ R12, R12, R63.reuse ;  /* 0x0000003f0c0c7220 */ /* 0x080fe40000410000 */
[C---:B-----5:R-:W-:Y:S01]  /*d0e0*/  HMMA.16816.F32 R48, R4.reuse, R64, RZ ;  /* 0x000000400430723c */ /* 0x060fe200000018ff */
[-C--:B------:R-:W-:Y:S01]  /*d0f0*/  FMUL.FTZ R13, R13, R63.reuse ;  /* 0x0000003f0d0d7220 */ /* 0x080fe20000410000 */
[-C--:B------:R-:W-:Y:S01]  /*d100*/  FMUL.FTZ R14, R14, R63.reuse ;  /* 0x0000003f0e0e7220 */ /* 0x080fe20000410000 */
[----:B------:R-:W-:Y:S01]  /*d110*/  FMUL.FTZ R15, R15, R63 ;  /* 0x0000003f0f0f7220 */ /* 0x000fe20000410000 */
[----:B------:R1:W1:Y:S04]  /*d120*/  MUFU.TANH R64, R56 ;  /* 0x0000003800407308 */ /* 0x0002680000002400 */
[----:B------:R-:W-:Y:S04]  /*d130*/  HMMA.16816.F32 R4, R4, R66, RZ ;  /* 0x000000420404723c */ /* 0x000fe800000018ff */
[----:B------:R1:W1:Y:S04]  /*d140*/  MUFU.TANH R65, R57 ;  /* 0x0000003900417308 */ /* 0x0002680000002400 */
[C---:B---3--:R-:W-:Y:S04]  /*d150*/  HMMA.16816.F32 R28, R44.reuse, R40, R28 ;  /* 0x000000282c1c723c */ /* 0x048fe8000000181c */
[----:B------:R-:W3:Y:S04]  /*d160*/  MUFU.TANH R12, R12 ;  /* 0x0000000c000c7308 */ /* 0x000ee80000002400 */
[----:B------:R-:W-:Y:S01]  /*d170*/  HMMA.16816.F32 R24, R44, R42, R24 ;  /* 0x0000002a2c18723c */ /* 0x000fe20000001818 */
[----:B------:R-:W5:Y:S01]  /*d180*/  LDSM.16.M88.4 R40, [R103+0x9800] ;  /* 0x009800006728783b */ /* 0x000f620000000200 */
[----:B------:R-:W-:-:S04]  /*d190*/  DEPBAR.LE SB0, 0x0 ;  /* 0x000080000000791a */ /* 0x000fc80000000000 */
[----:B------:R-:W1:Y:S02]  /*d1a0*/  MUFU.TANH R13, R13 ;  /* 0x0000000d000d7308 */ /* 0x000e640000002400 */
[----:B------:R-:W-:Y:S01]  /*d1b0*/  HMMA.16816.F32 R48, R8, R52, R48 ;  /* 0x000000340830723c */ /* 0x000fe20000001830 */
[----:B------:R-:W-:-:S05]  /*d1c0*/  FMUL.FTZ R52, R59, R63 ;  /* 0x0000003f3b347220 */ /* 0x000fca0000410000 */
[----:B------:R-:W1:Y:S02]  /*d1d0*/  MUFU.TANH R14, R14 ;  /* 0x0000000e000e7308 */ /* 0x000e640000002400 */
[----:B------:R-:W-:Y:S06]  /*d1e0*/  HMMA.16816.F32 R4, R8, R54, R4 ;  /* 0x000000360804723c */ /* 0x000fec0000001804 */
[----:B------:R-:W1:Y:S02]  /*d1f0*/  MUFU.TANH R52, R52 ;  /* 0x0000003400347308 */ /* 0x000e640000002400 */
[----:B----4-:R-:W-:Y:S06]  /*d200*/  HMMA.16816.F32 R24, R20, R18, R24 ;  /* 0x000000121418723c */ /* 0x010fec0000001818 */
[----:B------:R-:W4:Y:S02]  /*d210*/  MUFU.TANH R15, R15 ;  /* 0x0000000f000f7308 */ /* 0x000f240000002400 */
[C---:B------:R-:W-:Y:S08]  /*d220*/  HMMA.16816.F32 R48, R44.reuse, R32, R48 ;  /* 0x000000202c30723c */ /* 0x040ff00000001830 */
[----:B------:R-:W-:Y:S03]  /*d230*/  HMMA.16816.F32 R4, R44, R34, R4 ;  /* 0x000000222c04723c */ /* 0x000fe60000001804 */
[-C--:B------:R-:W-:Y:S01]  /*d240*/  FMUL.FTZ R11, R24, R63.reuse ;  /* 0x0000003f180b7220 */ /* 0x080fe20000410000 */
[-C--:B------:R-:W-:Y:S01]  /*d250*/  FMUL.FTZ R24, R26, R63.reuse ;  /* 0x0000003f1a187220 */ /* 0x080fe20000410000 */
[----:B------:R-:W-:-:S03]  /*d260*/  FMUL.FTZ R18, R27, R63 ;  /* 0x0000003f1b127220 */ /* 0x000fc60000410000 */
[C---:B------:R-:W-:Y:S01]  /*d270*/  HMMA.16816.F32 R28, R20.reuse, R16, R28 ;  /* 0x00000010141c723c */ /* 0x040fe2000000181c */
[-C--:B------:R-:W-:Y:S01]  /*d280*/  FMUL.FTZ R17, R25, R63.reuse ;  /* 0x0000003f19117220 */ /* 0x080fe20000410000 */
[----:B------:R-:W1:Y:S06]  /*d290*/  MUFU.TANH R11, R11 ;  /* 0x0000000b000b7308 */ /* 0x000e6c0000002400 */
[C---:B-----5:R-:W-:Y:S02]  /*d2a0*/  HMMA.16816.F32 R48, R20.reuse, R40, R48 ;  /* 0x000000281430723c */ /* 0x060fe40000001830 */
[----:B------:R-:W1:Y:S06]  /*d2b0*/  MUFU.TANH R17, R17 ;  /* 0x0000001100117308 */ /* 0x000e6c0000002400 */
[----:B------:R-:W-:Y:S02]  /*d2c0*/  HMMA.16816.F32 R4, R20, R42, R4 ;  /* 0x0000002a1404723c */ /* 0x000fe40000001804 */
[----:B------:R-:W1:Y:S01]  /*d2d0*/  MUFU.TANH R24, R24 ;  /* 0x0000001800187308 */ /* 0x000e620000002400 */
[-C--:B------:R-:W-:Y:S01]  /*d2e0*/  FMUL.FTZ R16, R28, R63.reuse ;  /* 0x0000003f1c107220 */ /* 0x080fe20000410000 */
[-C--:B------:R-:W-:Y:S01]  /*d2f0*/  FMUL.FTZ R29, R29, R63.reuse ;  /* 0x0000003f1d1d7220 */ /* 0x080fe20000410000 */
[-C--:B------:R-:W-:Y:S01]  /*d300*/  FMUL.FTZ R10, R30, R63.reuse ;  /* 0x0000003f1e0a7220 */ /* 0x080fe20000410000 */
[----:B------:R-:W-:-:S04]  /*d310*/  FMUL.FTZ R9, R31, R63 ;  /* 0x0000003f1f097220 */ /* 0x000fc80000410000 */
[----:B------:R1:W1:Y:S01]  /*d320*/  MUFU.TANH R8, R29 ;  /* 0x0000001d00087308 */ /* 0x0002620000002400 */
[-C--:B------:R-:W-:Y:S01]  /*d330*/  FMUL.FTZ R19, R48, R63.reuse ;  /* 0x0000003f30137220 */ /* 0x080fe20000410000 */
[-C--:B------:R-:W-:Y:S01]  /*d340*/  FMUL.FTZ R21, R49, R63.reuse ;  /* 0x0000003f31157220 */ /* 0x080fe20000410000 */
[-C--:B------:R-:W-:Y:S01]  /*d350*/  FMUL.FTZ R26, R50, R63.reuse ;  /* 0x0000003f321a7220 */ /* 0x080fe20000410000 */
[----:B------:R-:W-:-:S04]  /*d360*/  FMUL.FTZ R25, R51, R63 ;  /* 0x0000003f33197220 */ /* 0x000fc80000410000 */
[----:B------:R-:W1:Y:S01]  /*d370*/  MUFU.TANH R16, R16 ;  /* 0x0000001000107308 */ /* 0x000e620000002400 */
[-C--:B------:R-:W-:Y:S01]  /*d380*/  FMUL.FTZ R4, R4, R63.reuse ;  /* 0x0000003f04047220 */ /* 0x080fe20000410000 */
[-C--:B------:R-:W-:Y:S01]  /*d390*/  FMUL.FTZ R5, R5, R63.reuse ;  /* 0x0000003f05057220 */ /* 0x080fe20000410000 */
[-C--:B------:R-:W-:Y:S01]  /*d3a0*/  FMUL.FTZ R6, R6, R63.reuse ;  /* 0x0000003f06067220 */ /* 0x080fe20000410000 */
[----:B------:R-:W-:Y:S01]  /*d3b0*/  FMUL.FTZ R7, R7, R63 ;  /* 0x0000003f07077220 */ /* 0x000fe20000410000 */
[----:B------:R-:W-:-:S03]  /*d3c0*/  IADD3 R63, PT, PT, R62, -0x2, RZ ;  /* 0xfffffffe3e3f7810 */ /* 0x000fc60007ffe0ff */
[----:B------:R-:W1:Y:S01]  /*d3d0*/  MUFU.TANH R10, R10 ;  /* 0x0000000a000a7308 */ /* 0x000e620000002400 */
[----:B------:R-:W-:-:S07]  /*d3e0*/  ISETP.GT.AND P0, PT, R63, R227, PT ;  /* 0x000000e33f00720c */ /* 0x000fce0003f04270 */
        /* <DEDUP_REMOVED lines=54> */
[----:B------:R-:W-:Y:S01]  /*d750*/  SEL R4, R4, R27, !P1 ;  /* 0x0000001b04047207 */ /* 0x000fe20004800000 */
[----:B-1----:R-:W2:Y:S02]  /*d760*/  LD.E.64 R34, desc[UR4][R6.64+0x38] ;  /* 0x0000380406227980 */ /* 0x002ea4000c101b00 */
        /* <DEDUP_REMOVED lines=22> */
.L_x_7284:
        /* <DEDUP_REMOVED lines=8> */
.L_x_7285:
[----:B------:R-:W-:Y:S05]  /*d950*/  BSYNC.RECONVERGENT B0 ;  /* 0x0000000000007941 */ /* 0x000fea0003800200 */
.L_x_7283:
        /* <DEDUP_REMOVED lines=54> */
.L_x_7282:
[----:B------:R-:W-:Y:S05]  /*dcc0*/  BSYNC.RECONVERGENT B1 ;  /* 0x0000000000017941 */ /* 0x000fea0003800200 */
.L_x_7281:
[----:B--2---:R-:W-:-:S04]  /*dcd0*/  IMAD R32, R62, 0x100, R69 ;  /* 0x000001003e207824 */ /* 0x004fc800078e0245 */
[C---:B-1----:R-:W-:Y:S02]  /*dce0*/  VIADD R5, R32.reuse, 0xfffffe00 ;  /* 0xfffffe0020057836 */ /* 0x042fe40000000000 */
[C---:B------:R-:W-:Y:S02]  /*dcf0*/  VIADD R4, R32.reuse, 0xfffffe01 ;  /* 0xfffffe0120047836 */ /* 0x040fe40000000000 */
[C---:B------:R-:W-:Y:S01]  /*dd00*/  VIADD R33, R32.reuse, 0xfffffe11 ;  /* 0xfffffe1120217836 */ /* 0x040fe20000000000 */
[C---:B------:R-:W-:Y:S01]  /*dd10*/  ISETP.GE.AND P1, PT, R5.reuse, R245, PT ;  /* 0x000000f50500720c */ /* 0x040fe20003f26270 */
[----:B------:R-:W-:Y:S01]  /*dd20*/  VIADD R34, R32, 0xfffffe18 ;  /* 0xfffffe1820227836 */ /* 0x000fe20000000000 */
[----:B------:R-:W-:Y:S02]  /*dd30*/  ISETP.GE.AND P3, PT, R5, R243, PT ;  /* 0x000000f30500720c */ /* 0x000fe40003f66270 */
[----:B------:R-:W-:Y:S01]  /*dd40*/  FSEL R20, R102, -INF , P1 ;  /* 0xff80000066147808 */ /* 0x000fe20000800000 */
[----:B------:R-:W-:Y:S01]  /*dd50*/  IMAD.MOV.U32 R102, RZ, RZ, R192 ;  /* 0x000000ffff667224 */ /* 0x000fe200078e00c0 */
[----:B------:R-:W-:-:S02]  /*dd60*/  ISETP.GE.AND P2, PT, R4, R245, PT ;  /* 0x000000f50400720c */ /* 0x000fc40003f46270 */
[C---:B------:R-:W-:Y:S02]  /*dd70*/  ISETP.GE.AND P4, PT, R4.reuse, R244, PT ;  /* 0x000000f40400720c */ /* 0x040fe40003f86270 */
[C---:B------:R-:W-:Y:S02]  /*dd80*/  ISETP.GE.AND P0, PT, R4.reuse, R243, PT ;  /* 0x000000f30400720c */ /* 0x040fe40003f06270 */
[----:B------:R-:W-:Y:S01]  /*dd90*/  ISETP.GE.AND P1, PT, R4, R242, PT ;  /* 0x000000f20400720c */ /* 0x000fe20003f26270 */
[C---:B------:R-:W-:Y:S01]  /*dda0*/  VIADD R4, R32.reuse, 0xfffffe08 ;  /* 0xfffffe0820047836 */ /* 0x040fe20000000000 */
        /* <DEDUP_REMOVED lines=15> */
[----:B------:R-:W-:Y:S02]  /*dea0*/  FSEL R23, R23, -INF , !P4 ;  /* 0xff80000017177808 */ /* 0x000fe40006000000 */
[----:B------:R-:W-:Y:S02]  /*deb0*/  FSEL R4, R4, -INF , !P1 ;  /* 0xff80000004047808 */ /* 0x000fe40004800000 */
[----:B------:R-:W-:Y:S01]  /*dec0*/  FSEL R27, R98, -INF , P3 ;  /* 0xff800000621b7808 */ /* 0x000fe20001800000 */
[----:B------:R-:W-:Y:S01]  /*ded0*/  IMAD.MOV.U32 R98, RZ, RZ, R190 ;  /* 0x000000ffff627224 */ /* 0x000fe200078e00be */
[C---:B------:R-:W-:Y:S02]  /*dee0*/  ISETP.GE.AND P0, PT, R5.reuse, R245, PT ;  /* 0x000000f50500720c */ /* 0x040fe40003f06270 */
[----:B------:R-:W-:-:S02]  /*def0*/  ISETP.GE.AND P4, PT, R5, R244, PT ;  /* 0x000000f40500720c */ /* 0x000fc40003f86270 */
        /* <DEDUP_REMOVED lines=29> */
[----:B------:R-:W-:Y:S01]  /*e0d0*/  FSEL R42, R93, -INF , P1 ;  /* 0xff8000005d2a7808 */ /* 0x000fe20000800000 */
[----:B------:R-:W-:Y:S01]  /*e0e0*/  IMAD.MOV.U32 R93, RZ, RZ, R198 ;  /* 0x000000ffff5d7224 */ /* 0x000fe200078e00c6 */
        /* <DEDUP_REMOVED lines=9> */
[----:B------:R-:W-:Y:S01]  /*e180*/  FSEL R40, R90, -INF , P0 ;  /* 0xff8000005a287808 */ /* 0x000fe20000000000 */
[----:B------:R-:W-:Y:S01]  /*e190*/  IMAD.MOV.U32 R90, RZ, RZ, R187 ;  /* 0x000000ffff5a7224 */ /* 0x000fe200078e00bb */
[C---:B------:R-:W-:Y:S02]  /*e1a0*/  ISETP.GE.AND P3, PT, R33.reuse, R245, PT ;  /* 0x000000f52100720c */ /* 0x040fe40003f66270 */
[----:B------:R-:W-:-:S02]  /*e1b0*/  ISETP.GE.AND P4, PT, R33, R244, PT ;  /* 0x000000f42100720c */ /* 0x000fc40003f86270 */
[----:B------:R-:W-:Y:S01]  /*e1c0*/  ISETP.GE.AND P0, PT, R33, R242, PT ;  /* 0x000000f22100720c */ /* 0x000fe20003f06270 */
[----:B------:R-:W-:Y:S01]  /*e1d0*/  VIADD R33, R32, 0xfffffe21 ;  /* 0xfffffe2120217836 */ /* 0x000fe20000000000 */
[----:B------:R-:W-:Y:S01]  /*e1e0*/  FSEL R48, R87, -INF , P2 ;  /* 0xff80000057307808 */ /* 0x000fe20001000000 */
[----:B------:R-:W-:Y:S01]  /*e1f0*/  IMAD.MOV.U32 R87, RZ, RZ, R188 ;  /* 0x000000ffff577224 */ /* 0x000fe200078e00bc */
[----:B------:R-:W-:Y:S01]  /*e200*/  FSEL R49, R88, -INF , P1 ;  /* 0xff80000058317808 */ /* 0x000fe20000800000 */
[----:B------:R-:W-:Y:S01]  /*e210*/  IMAD.MOV.U32 R88, RZ, RZ, R184 ;  /* 0x000000ffff587224 */ /* 0x000fe200078e00b8 */
[----:B------:R-:W-:Y:S02]  /*e220*/  ISETP.GE.AND P1, PT, R34, R245, PT ;  /* 0x000000f52200720c */ /* 0x000fe40003f26270 */
[----:B------:R-:W-:Y:S01]  /*e230*/  FSEL R39, R89, -INF , P3 ;  /* 0xff80000059277808 */ /* 0x000fe20001800000 */
[----:B------:R-:W-:Y:S01]  /*e240*/  IMAD.MOV.U32 R89, RZ, RZ, R194 ;  /* 0x000000ffff597224 */ /* 0x000fe200078e00c2 */
[----:B------:R-:W-:-:S02]  /*e250*/  FSEL R48, R48, -INF , !P0 ;  /* 0xff80000030307808 */ /* 0x000fc40004000000 */
[----:B------:R-:W-:Y:S02]  /*e260*/  FSEL R40, R40, -INF , !P6 ;  /* 0xff80000028287808 */ /* 0x000fe40007000000 */
[----:B------:R-:W-:Y:S02]  /*e270*/  FSEL R49, R49, -INF , !P5 ;  /* 0xff80000031317808 */ /* 0x000fe40006800000 */
[-C--:B------:R-:W-:Y:S02]  /*e280*/  ISETP.GE.AND P0, PT, R33, R243.reuse, PT ;  /* 0x000000f32100720c */ /* 0x080fe40003f06270 */
[C---:B------:R-:W-:Y:S02]  /*e290*/  ISETP.GE.AND P6, PT, R34.reuse, R244, PT ;  /* 0x000000f42200720c */ /* 0x040fe40003fc6270 */
[C---:B------:R-:W-:Y:S02]  /*e2a0*/  ISETP.GE.AND P3, PT, R34.reuse, R243, PT ;  /* 0x000000f32200720c */ /* 0x040fe40003f66270 */
[----:B------:R-:W-:Y:S01]  /*e2b0*/  ISETP.GE.AND P5, PT, R34, R242, PT ;  /* 0x000000f22200720c */ /* 0x000fe20003fa6270 */
[----:B------:R-:W-:Y:S01]  /*e2c0*/  VIADD R34, R32, 0xfffffe28 ;  /* 0xfffffe2820227836 */ /* 0x000fe20000000000 */
[----:B------:R-:W-:-:S02]  /*e2d0*/  FSEL R39, R39, -INF , !P4 ;  /* 0xff80000027277808 */ /* 0x000fc40006000000 */
[----:B------:R-:W-:Y:S01]  /*e2e0*/  FSEL R57, R86, -INF , P1 ;  /* 0xff80000056397808 */ /* 0x000fe20000800000 */
[----:B------:R-:W-:Y:S01]  /*e2f0*/  IMAD.MOV.U32 R86, RZ, RZ, R195 ;  /* 0x000000ffff567224 */ /* 0x000fe200078e00c3 */
[C---:B------:R-:W-:Y:S02]  /*e300*/  ISETP.GE.AND P2, PT, R33.reuse, R245, PT ;  /* 0x000000f52100720c */ /* 0x040fe40003f46270 */
[C---:B------:R-:W-:Y:S02]  /*e310*/  ISETP.GE.AND P4, PT, R33.reuse, R244, PT ;  /* 0x000000f42100720c */ /* 0x040fe40003f86270 */
[----:B------:R-:W-:Y:S01]  /*e320*/  ISETP.GE.AND P1, PT, R33, R242, PT ;  /* 0x000000f22100720c */ /* 0x000fe20003f26270 */
[----:B------:R-:W-:Y:S01]  /*e330*/  VIADD R33, R32, 0xfffffe29 ;  /* 0xfffffe2920217836 */ /* 0x000fe20000000000 */
[----:B------:R-:W-:Y:S02]  /*e340*/  FSEL R83, R83, -INF , P0 ;  /* 0xff80000053537808 */ /* 0x000fe40000000000 */
[----:B------:R-:W-:-:S02]  /*e350*/  FSEL R84, R84, -INF , P3 ;  /* 0xff80000054547808 */ /* 0x000fc40001800000 */
[----:B------:R-:W-:Y:S02]  /*e360*/  ISETP.GE.AND P3, PT, R34, R245, PT ;  /* 0x000000f52200720c */ /* 0x000fe40003f66270 */
[----:B------:R-:W-:Y:S01]  /*e370*/  FSEL R56, R85, -INF , P2 ;  /* 0xff80000055387808 */ /* 0x000fe20001000000 */
[----:B------:R-:W-:Y:S01]  /*e380*/  IMAD.MOV.U32 R85, RZ, RZ, R186 ;  /* 0x000000ffff557224 */ /* 0x000fe200078e00ba */
        /* <DEDUP_REMOVED lines=39> */
[-C--:B------:R-:W-:Y:S01]  /*e600*/  ISETP.GE.AND P2, PT, R33, R243.reuse, PT ;  /* 0x000000f32100720c */ /* 0x080fe20003f46270 */
[----:B------:R-:W2:Y:S01]  /*e610*/  LD.E R76, desc[UR4][R2.64+0xdc] ;  /* 0x0000dc04024c7980 */ /* 0x000ea2000c101900 */
        /* <DEDUP_REMOVED lines=107> */
[-C--:B------:R-:W-:Y:S02]  /*ecd0*/  ISETP.GE.AND P2, PT, R34, R243.reuse, PT ;  /* 0x000000f32200720c */ /* 0x080fe40003f46270 */
        /* <DEDUP_REMOVED lines=17> */
[C---:B------:R-:W-:Y:S02]  /*edf0*/  ISETP.GE.AND P6, PT, R34.reuse, R244, PT ;  /* 0x000000f42200720c */ /* 0x040fe40003fc6270 */
[CC--:B------:R-:W-:Y:S02]  /*ee00*/  ISETP.GE.AND P0, PT, R34.reuse, R243.reuse, PT ;  /* 0x000000f32200720c */ /* 0x0c0fe40003f06270 */
[----:B------:R-:W-:Y:S01]  /*ee10*/  ISETP.GE.AND P5, PT, R34, R242, PT ;  /* 0x000000f22200720c */ /* 0x000fe20003fa6270 */
[----:B------:R-:W-:Y:S01]  /*ee20*/  VIADD R34, R32, 0xfffffe78 ;  /* 0xfffffe7820227836 */ /* 0x000fe20000000000 */
[----:B------:R-:W-:-:S02]  /*ee30*/  ISETP.GE.AND P3, PT, R33, R243, PT ;  /* 0x000000f32100720c */ /* 0x000fc40003f66270 */
[----:B------:R-:W-:Y:S02]  /*ee40*/  FSEL R195, R131, -INF , !P4 ;  /* 0xff80000083c37808 */ /* 0x000fe40006000000 */
[C---:B------:R-:W-:Y:S02]  /*ee50*/  ISETP.GE.AND P1, PT, R33.reuse, R245, PT ;  /* 0x000000f52100720c */ /* 0x040fe40003f26270 */
[----:B------:R-:W-:Y:S02]  /*ee60*/  FSEL R168, R168, -INF , P2 ;  /* 0xff800000a8a87808 */ /* 0x000fe40001000000 */
        /* <DEDUP_REMOVED lines=25> */
[----:B------:R-:W-:Y:S02]  /*f000*/  ISETP.GE.AND P2, PT, R33, R245, PT ;  /* 0x000000f52100720c */ /* 0x000fe40003f46270 */
        /* <DEDUP_REMOVED lines=11> */
[----:B------:R-:W-:Y:S01]  /*f0c0*/  ISETP.GE.AND P1, PT, R33, R242, PT ;  /* 0x000000f22100720c */ /* 0x000fe20003f26270 */
[----:B------:R-:W-:Y:S01]  /*f0d0*/  VIADD R33, R32, 0xfffffe89 ;  /* 0xfffffe8920217836 */ /* 0x000fe20000000000 */
[----:B------:R-:W-:Y:S02]  /*f0e0*/  FSEL R177, R177, -INF , P2 ;  /* 0xff800000b1b17808 */ /* 0x000fe40001000000 */
[----:B------:R-:W-:Y:S02]  /*f0f0*/  FSEL R179, R179, -INF , P0 ;  /* 0xff800000b3b37808 */ /* 0x000fe40000000000 */
[----:B------:R-:W-:Y:S02]  /*f100*/  FSEL R178, R178, -INF , P3 ;  /* 0xff800000b2b27808 */ /* 0x000fe40001800000 */
[----:B------:R-:W-:Y:S02]  /*f110*/  ISETP.GE.AND P3, PT, R34, R245, PT ;  /* 0x000000f52200720c */ /* 0x000fe40003f66270 */
[----:B------:R-:W-:-:S02]  /*f120*/  FSEL R184, R177, -INF , !P4 ;  /* 0xff800000b1b87808 */ /* 0x000fc40006000000 */
[----:B------:R-:W-:Y:S02]  /*f130*/  FSEL R177, R179, -INF , !P1 ;  /* 0xff800000b3b17808 */ /* 0x000fe40004800000 */
[----:B------:R-:W-:Y:S02]  /*f140*/  FSEL R189, R176, -INF , !P6 ;  /* 0xff800000b0bd7808 */ /* 0x000fe40007000000 */
[----:B------:R-:W-:Y:S02]  /*f150*/  FSEL R178, R178, -INF , !P5 ;  /* 0xff800000b2b27808 */ /* 0x000fe40006800000 */
[CC--:B------:R-:W-:Y:S02]  /*f160*/  ISETP.GE.AND P2, PT, R34.reuse, R243.reuse, PT ;  /* 0x000000f32200720c */ /* 0x0c0fe40003f46270 */
[----:B------:R-:W-:Y:S02]  /*f170*/  ISETP.GE.AND P1, PT, R33, R243, PT ;  /* 0x000000f32100720c */ /* 0x000fe40003f26270 */
[----:B------:R-:W-:-:S02]  /*f180*/  ISETP.GE.AND P6, PT, R34, R244, PT ;  /* 0x000000f42200720c */ /* 0x000fc40003fc6270 */
[----:B------:R-:W-:Y:S01]  /*f190*/  ISETP.GE.AND P5, PT, R34, R242, PT ;  /* 0x000000f22200720c */ /* 0x000fe20003fa6270 */
[----:B------:R-:W-:Y:S01]  /*f1a0*/  VIADD R34, R32, 0xfffffe90 ;  /* 0xfffffe9020227836 */ /* 0x000fe20000000000 */
[C---:B------:R-:W-:Y:S02]  /*f1b0*/  ISETP.GE.AND P0, PT, R33.reuse, R245, PT ;  /* 0x000000f52100720c */ /* 0x040fe40003f06270 */
[----:B------:R-:W-:Y:S02]  /*f1c0*/  FSEL R180, R180, -INF , P3 ;  /* 0xff800000b4b47808 */ /* 0x000fe40001800000 */
[C---:B------:R-:W-:Y:S02]  /*f1d0*/  ISETP.GE.AND P4, PT, R33.reuse, R244, PT ;  /* 0x000000f42100720c */ /* 0x040fe40003f86270 */
[----:B------:R-:W-:Y:S01]  /*f1e0*/  ISETP.GE.AND P3, PT, R33, R242, PT ;  /* 0x000000f22100720c */ /* 0x000fe20003f66270 */
[----:B------:R-:W-:Y:S01]  /*f1f0*/  VIADD R33, R32, 0xfffffe91 ;  /* 0xfffffe9120217836 */ /* 0x000fe20000000000 */
[----:B------:R-:W-:-:S02]  /*f200*/  FSEL R176, R208, -INF , P2 ;  /* 0xff800000d0b07808 */ /* 0x000fc40001000000 */
[----:B------:R-:W-:Y:S02]  /*f210*/  FSEL R175, R210, -INF , P1 ;  /* 0xff800000d2af7808 */ /* 0x000fe40000800000 */
[----:B------:R-:W-:Y:S02]  /*f220*/  FSEL R179, R207, -INF , P0 ;  /* 0xff800000cfb37808 */ /* 0x000fe40000000000 */
[C---:B------:R-:W-:Y:S02]  /*f230*/  ISETP.GE.AND P2, PT, R34.reuse, R245, PT ;  /* 0x000000f52200720c */ /* 0x040fe40003f46270 */
[----:B------:R-:W-:Y:S02]  /*f240*/  ISETP.GE.AND P0, PT, R34, R243, PT ;  /* 0x000000f32200720c */ /* 0x000fe40003f06270 */
[----:B------:R-:W-:Y:S02]  /*f250*/  FSEL R180, R180, -INF , !P6 ;  /* 0xff800000b4b47808 */ /* 0x000fe40007000000 */
        /* <DEDUP_REMOVED lines=24> */
[----:B------:R-:W-:Y:S02]  /*f3e0*/  FSEL R165, R246, -INF , P1 ;  /* 0xff800000f6a57808 */ /* 0x000fe40000800000 */
[----:B------:R-:W-:Y:S02]  /*f3f0*/  FSEL R172, R172, -INF , !P4 ;  /* 0xff800000acac7808 */ /* 0x000fe40006000000 */
[C---:B------:R-:W-:Y:S02]  /*f400*/  ISETP.GE.AND P3, PT, R33.reuse, R245, PT ;  /* 0x000000f52100720c */ /* 0x040fe40003f66270 */
        /* <DEDUP_REMOVED lines=16> */
[----:B------:R-:W-:Y:S02]  /*f510*/  ISETP.GE.AND P0, PT, R33, R243, PT ;  /* 0x000000f32100720c */ /* 0x000fe40003f06270 */
        /* <DEDUP_REMOVED lines=23> */
[----:B------:R-:W-:Y:S01]  /*f690*/  ISETP.GE.AND P2, PT, R33, R243, PT ;  /* 0x000000f32100720c */ /* 0x000fe20003f46270 */
        /* <DEDUP_REMOVED lines=20> */
[----:B------:R-:W-:Y:S02]  /*f7e0*/  FSEL R121, R121, -INF , !P5 ;  /* 0xff80000079797808 */ /* 0x000fe40006800000 */
[----:B------:R-:W-:Y:S02]  /*f7f0*/  FSEL R120, R88, -INF , P1 ;  /* 0xff80000058787808 */ /* 0x000fe40000800000 */
[----:B------:R-:W-:Y:S02]  /*f800*/  FSEL R96, R96, -INF , P3 ;  /* 0xff80000060607808 */ /* 0x000fe40001800000 */
[----:B------:R-:W-:-:S02]  /*f810*/  ISETP.GE.AND P5, PT, R33, R244, PT ;  /* 0x000000f42100720c */ /* 0x000fc40003fa6270 */
[----:B------:R-:W-:Y:S01]  /*f820*/  ISETP.GE.AND P1, PT, R33, R242, PT ;  /* 0x000000f22100720c */ /* 0x000fe20003f26270 */
[----:B------:R-:W-:Y:S01]  /*f830*/  VIADD R33, R32, 0xfffffec0 ;  /* 0xfffffec020217836 */ /* 0x000fe20000000000 */
[----:B------:R-:W-:Y:S02]  /*f840*/  ISETP.GE.AND P3, PT, R34, R245, PT ;  /* 0x000000f52200720c */ /* 0x000fe40003f66270 */
[----:B------:R-:W-:Y:S02]  /*f850*/  FSEL R119, R90, -INF , P2 ;  /* 0xff8000005a777808 */ /* 0x000fe40001000000 */
[----:B------:R-:W-:Y:S02]  /*f860*/  FSEL R95, R95, -INF , P0 ;  /* 0xff8000005f5f7808 */ /* 0x000fe40000000000 */
[----:B------:R-:W-:Y:S02]  /*f870*/  ISETP.GE.AND P2, PT, R34, R243, PT ;  /* 0x000000f32200720c */ /* 0x000fe40003f46270 */
[----:B------:R-:W-:-:S02]  /*f880*/  FSEL R120, R120, -INF , !P4 ;  /* 0xff80000078787808 */ /* 0x000fc40006000000 */
[----:B------:R-:W-:Y:S02]  /*f890*/  FSEL R96, R96, -INF , !P6 ;  /* 0xff80000060607808 */ /* 0x000fe40007000000 */
[C---:B------:R-:W-:Y:S02]  /*f8a0*/  ISETP.GE.AND P4, PT, R34.reuse, R244, PT ;  /* 0x000000f42200720c */ /* 0x040fe40003f86270 */
[----:B------:R-:W-:Y:S01]  /*f8b0*/  ISETP.GE.AND P6, PT, R34, R242, PT ;  /* 0x000000f22200720c */ /* 0x000fe20003fc6270 */
[----:B------:R-:W-:Y:S01]  /*f8c0*/  VIADD R34, R32, 0xfffffec1 ;  /* 0xfffffec120227836 */ /* 0x000fe20000000000 */
[----:B------:R-:W-:Y:S02]  /*f8d0*/  FSEL R119, R119, -INF , !P5 ;  /* 0xff80000077777808 */ /* 0x000fe40006800000 */
[----:B------:R-:W-:Y:S02]  /*f8e0*/  FSEL R95, R95, -INF , !P1 ;  /* 0xff8000005f5f7808 */ /* 0x000fe40004800000 */
[----:B------:R-:W-:-:S02]  /*f8f0*/  FSEL R118, R91, -INF , P3 ;  /* 0xff8000005b767808 */ /* 0x000fc40001800000 */
[C---:B------:R-:W-:Y:S02]  /*f900*/  ISETP.GE.AND P0, PT, R33.reuse, R245, PT ;  /* 0x000000f52100720c */ /* 0x040fe40003f06270 */
[C---:B------:R-:W-:Y:S02]  /*f910*/  ISETP.GE.AND P5, PT, R33.reuse, R244, PT ;  /* 0x000000f42100720c */ /* 0x040fe40003fa6270 */
[C---:B------:R-:W-:Y:S02]  /*f920*/  ISETP.GE.AND P1, PT, R33.reuse, R243, PT ;  /* 0x000000f32100720c */ /* 0x040fe40003f26270 */
[----:B------:R-:W-:Y:S01]  /*f930*/  ISETP.GE.AND P3, PT, R33, R242, PT ;  /* 0x000000f22100720c */ /* 0x000fe20003f66270 */
[----:B------:R-:W-:Y:S01]  /*f940*/  VIADD R33, R32, 0xfffffec8 ;  /* 0xfffffec820217836 */ /* 0x000fe20000000000 */
[----:B------:R-:W-:Y:S02]  /*f950*/  FSEL R94, R94, -INF , P2 ;  /* 0xff8000005e5e7808 */ /* 0x000fe40001000000 */
[----:B------:R-:W-:-:S02]  /*f960*/  FSEL R118, R118, -INF , !P4 ;  /* 0xff80000076767808 */ /* 0x000fc40006000000 */
[----:B------:R-:W-:Y:S02]  /*f970*/  ISETP.GE.AND P2, PT, R34, R245, PT ;  /* 0x000000f52200720c */ /* 0x000fe40003f46270 */
[----:B------:R-:W-:Y:S02]  /*f980*/  FSEL R117, R93, -INF , P0 ;  /* 0xff8000005d757808 */ /* 0x000fe40000000000 */
[----:B------:R-:W-:Y:S02]  /*f990*/  FSEL R94, R94, -INF , !P6 ;  /* 0xff8000005e5e7808 */ /* 0x000fe40007000000 */
[----:B------:R-:W-:Y:S02]  /*f9a0*/  FSEL R72, R72, -INF , P1 ;  /* 0xff80000048487808 */ /* 0x000fe40000800000 */
[C---:B------:R-:W-:Y:S02]  /*f9b0*/  ISETP.GE.AND P4, PT, R34.reuse, R244, PT ;  /* 0x000000f42200720c */ /* 0x040fe40003f86270 */
[----:B------:R-:W-:-:S02]  /*f9c0*/  ISETP.GE.AND P0, PT, R34, R243, PT ;  /* 0x000000f32200720c */ /* 0x000fc40003f06270 */
[----:B------:R-:W-:Y:S01]  /*f9d0*/  ISETP.GE.AND P6, PT, R34, R242, PT ;  /* 0x000000f22200720c */ /* 0x000fe20003fc6270 */
[----:B------:R-:W-:Y:S01]  /*f9e0*/  VIADD R34, R32, 0xfffffec9 ;  /* 0xfffffec920227836 */ /* 0x000fe20000000000 */
[----:B------:R-:W-:Y:S02]  /*f9f0*/  ISETP.GE.AND P1, PT, R33, R245, PT ;  /* 0x000000f52100720c */ /* 0x000fe40003f26270 */
[----:B------:R-:W-:Y:S02]  /*fa00*/  FSEL R117, R117, -INF , !P5 ;  /* 0xff80000075757808 */ /* 0x000fe40006800000 */
        /* <DEDUP_REMOVED lines=8> */
[C---:B------:R-:W-:Y:S02]  /*fa90*/  ISETP.GE.AND P0, PT, R34.reuse, R245, PT ;  /* 0x000000f52200720c */ /* 0x040fe40003f06270 */
[----:B------:R-:W-:-:S02]  /*faa0*/  ISETP.GE.AND P1, PT, R34, R243, PT ;  /* 0x000000f32200720c */ /* 0x000fc40003f26270 */
[----:B------:R-:W-:Y:S02]  /*fab0*/  FSEL R116, R116, -INF , !P4 ;  /* 0xff80000074747808 */ /* 0x000fe40006000000 */
[----:B------:R-:W-:Y:S02]  /*fac0*/  FSEL R92, R73, -INF , !P6 ;  /* 0xff800000495c7808 */ /* 0x000fe40007000000 */
[C---:B------:R-:W-:Y:S02]  /*fad0*/  ISETP.GE.AND P4, PT, R34.reuse, R244, PT ;  /* 0x000000f42200720c */ /* 0x040fe40003f86270 */
[----:B------:R-:W-:Y:S01]  /*fae0*/  ISETP.GE.AND P6, PT, R34, R242, PT ;  /* 0x000000f22200720c */ /* 0x000fe20003fc6270 */
[----:B------:R-:W-:Y:S01]  /*faf0*/  VIADD R34, R32, 0xfffffed1 ;  /* 0xfffffed120227836 */ /* 0x000fe20000000000 */
[----:B------:R-:W-:Y:S02]  /*fb00*/  FSEL R74, R74, -INF , P3 ;  /* 0xff8000004a4a7808 */ /* 0x000fe40001800000 */
[----:B------:R-:W-:-:S02]  /*fb10*/  ISETP.GE.AND P3, PT, R33, R245, PT ;  /* 0x000000f52100720c */ /* 0x000fc40003f66270 */
[----:B------:R-:W-:Y:S02]  /*fb20*/  FSEL R107, R107, -INF , P0 ;  /* 0xff8000006b6b7808 */ /* 0x000fe40000000000 */
[----:B------:R-:W-:Y:S02]  /*fb30*/  FSEL R75, R75, -INF , P1 ;  /* 0xff8000004b4b7808 */ /* 0x000fe40000800000 */
[----:B------:R-:W-:Y:S02]  /*fb40*/  FSEL R114, R107, -INF , !P4 ;  /* 0xff8000006b727808 */ /* 0x000fe40006000000 */
[----:B------:R-:W-:Y:S02]  /*fb50*/  FSEL R64, R64, -INF , P3 ;  /* 0xff80000040407808 */ /* 0x000fe40001800000 */
[----:B------:R-:W-:Y:S02]  /*fb60*/  FSEL R90, R75, -INF , !P6 ;  /* 0xff8000004b5a7808 */ /* 0x000fe40007000000 */
[----:B------:R-:W-:-:S02]  /*fb70*/  FSEL R91, R74, -INF , !P2 ;  /* 0xff8000004a5b7808 */ /* 0x000fc40005000000 */
[C---:B------:R-:W-:Y:S02]  /*fb80*/  ISETP.GE.AND P1, PT, R34.reuse, R245, PT ;  /* 0x000000f52200720c */ /* 0x040fe40003f26270 */
[C---:B------:R-:W-:Y:S02]  /*fb90*/  ISETP.GE.AND P4, PT, R34.reuse, R244, PT ;  /* 0x000000f42200720c */ /* 0x040fe40003f86270 */
[CC--:B------:R-:W-:Y:S02]  /*fba0*/  ISETP.GE.AND P3, PT, R34.reuse, R243.reuse, PT ;  /* 0x000000f32200720c */ /* 0x0c0fe40003f66270 */
[----:B------:R-:W-:Y:S01]  /*fbb0*/  ISETP.GE.AND P6, PT, R34, R242, PT ;  /* 0x000000f22200720c */ /* 0x000fe20003fc6270 */
[----:B------:R-:W-:Y:S01]  /*fbc0*/  VIADD R34, R32, 0xfffffed9 ;  /* 0xfffffed920227836 */ /* 0x000fe20000000000 */
[----:B------:R-:W-:Y:S02]  /*fbd0*/  ISETP.GE.AND P2, PT, R33, R243, PT ;  /* 0x000000f32100720c */ /* 0x000fe40003f46270 */
[----:B------:R-:W-:-:S02]  /*fbe0*/  FSEL R115, R115, -INF , !P5 ;  /* 0xff80000073737808 */ /* 0x000fc40006800000 */
[C---:B------:R-:W-:Y:S02]  /*fbf0*/  ISETP.GE.AND P5, PT, R33.reuse, R244, PT ;  /* 0x000000f42100720c */ /* 0x040fe40003fa6270 */
[----:B------:R-:W-:Y:S01]  /*fc00*/  ISETP.GE.AND P0, PT, R33, R242, PT ;  /* 0x000000f22100720c */ /* 0x000fe20003f06270 */
[----:B------:R-:W-:Y:S01]  /*fc10*/  VIADD R33, R32, 0xfffffed8 ;  /* 0xfffffed820217836 */ /* 0x000fe20000000000 */
[----:B------:R-:W-:Y:S02]  /*fc20*/  FSEL R58, R58, -INF , P2 ;  /* 0xff8000003a3a7808 */ /* 0x000fe40001000000 */
[----:B------:R-:W-:Y:S02]  /*fc30*/  FSEL R52, R52, -INF , P3 ;  /* 0xff80000034347808 */ /* 0x000fe40001800000 */
[----:B------:R-:W-:Y:S02]  /*fc40*/  ISETP.GE.AND P3, PT, R34, R245, PT ;  /* 0x000000f52200720c */ /* 0x000fe40003f66270 */
[----:B------:R-:W-:-:S02]  /*fc50*/  FSEL R89, R58, -INF , !P0 ;  /* 0xff8000003a597808 */ /* 0x000fc40004000000 */
[----:B------:R-:W-:Y:S02]  /*fc60*/  ISETP.GE.AND P0, PT, R33, R243, PT ;  /* 0x000000f32100720c */ /* 0x000fe40003f06270 */
[----:B------:R-:W-:Y:S02]  /*fc70*/  FSEL R110, R13, -INF , P3 ;  /* 0xff8000000d6e7808 */ /* 0x000fe40001800000 */
[----:B------:R-:W-:Y:S02]  /*fc80*/  FMNMX3.FTZ R13, R36, R20, R23, !PT ;  /* 0x00000014240d7276 */ /* 0x000fe40007810017 */
[----:B------:R-:W-:Y:S02]  /*fc90*/  FSEL R65, R65, -INF , P1 ;  /* 0xff80000041417808 */ /* 0x000fe40000800000 */
[----:B------:R-:W-:Y:S02]  /*fca0*/  ISETP.GE.AND P1, PT, R33, R242, PT ;  /* 0x000000f22100720c */ /* 0x000fe40003f26270 */
[----:B------:R-:W-:-:S02]  /*fcb0*/  FSEL R14, R14, -INF , P0 ;  /* 0xff8000000e0e7808 */ /* 0x000fc40000000000 */
[----:B------:R-:W-:Y:S02]  /*fcc0*/  FMNMX3.FTZ R13, R13, R27, R22, !PT ;  /* 0x0000001b0d0d7276 */ /* 0x000fe40007810016 */
[----:B------:R-:W-:Y:S02]  /*fcd0*/  FSEL R87, R14, -INF , !P1 ;  /* 0xff8000000e577808 */ /* 0x000fe40004800000 */
[----:B------:R-:W-:Y:S02]  /*fce0*/  ISETP.GE.AND P2, PT, R33, R245, PT ;  /* 0x000000f52100720c */ /* 0x000fe40003f46270 */
[----:B------:R-:W-:Y:S02]  /*fcf0*/  FMNMX3.FTZ R14, R13, R41, R42, !PT ;  /* 0x000000290d0e7276 */ /* 0x000fe4000781002a */
[----:B------:R-:W-:Y:S02]  /*fd00*/  FMNMX3.FTZ R13, R0, R7, R4, !PT ;  /* 0x00000007000d7276 */ /* 0x000fe40007810004 */
[----:B------:R-:W-:-:S02]  /*fd10*/  FSEL R113, R64, -INF , !P5 ;  /* 0xff80000040717808 */ /* 0x000fc40006800000 */
[----:B------:R-:W-:Y:S01]  /*fd20*/  ISETP.GE.AND P5, PT, R33, R244, PT ;  /* 0x000000f42100720c */ /* 0x000fe20003fa6270 */
[----:B------:R-:W-:Y:S01]  /*fd30*/  VIADD R33, R32, 0xfffffee0 ;  /* 0xfffffee020217836 */ /* 0x000fe20000000000 */
[----:B------:R-:W-:Y:S02]  /*fd40*/  FSEL R12, R12, -INF , P2 ;  /* 0xff8000000c0c7808 */ /* 0x000fe40001000000 */
[----:B------:R-:W-:Y:S02]  /*fd50*/  ISETP.GE.AND P2, PT, R34, R243, PT ;  /* 0x000000f32200720c */ /* 0x000fe40003f46270 */
[----:B------:R-:W-:Y:S02]  /*fd60*/  FMNMX3.FTZ R13, R13, R6, R5, !PT ;  /* 0x000000060d0d7276 */ /* 0x000fe40007810005 */
[----:B------:R-:W-:Y:S02]  /*fd70*/  FSEL R112, R65, -INF , !P4 ;  /* 0xff80000041707808 */ /* 0x000fe40006000000 */
[----:B------:R-:W-:-:S02]  /*fd80*/  FSEL R88, R52, -INF , !P6 ;  /* 0xff80000034587808 */ /* 0x000fc40007000000 */
[----:B------:R-:W-:Y:S01]  /*fd90*/  FSEL R111, R12, -INF , !P5 ;  /* 0xff8000000c6f7808 */ /* 0x000fe20006800000 */
[----:B------:R-:W-:Y:S01]  /*fda0*/  VIADD R12, R32, 0xfffffee1 ;  /* 0xfffffee1200c7836 */ /* 0x000fe20000000000 */
[C---:B------:R-:W-:Y:S02]  /*fdb0*/  ISETP.GE.AND P4, PT, R34.reuse, R244, PT ;  /* 0x000000f42200720c */ /* 0x040fe40003f86270 */
[----:B------:R-:W-:Y:S02]  /*fdc0*/  ISETP.GE.AND P6, PT, R34, R242, PT ;  /* 0x000000f22200720c */ /* 0x000fe40003fc6270 */
[----:B------:R-:W-:Y:S02]  /*fdd0*/  ISETP.GE.AND P0, PT, R33, R245, PT ;  /* 0x000000f52100720c */ /* 0x000fe40003f06270 */
[----:B------:R-:W-:Y:S02]  /*fde0*/  FSEL R15, R15, -INF , P2 ;  /* 0xff8000000f0f7808 */ /* 0x000fe40001000000 */
[----:B------:R-:W-:Y:S01]  /*fdf0*/  FMNMX3.FTZ R13, R13, R45, R44, !PT ;  /* 0x0000002d0d0d7276 */ /* 0x000fe2000781002c */
[----:B------:R-:W-:Y:S01]  /*fe00*/  IMAD.MOV.U32 R239, RZ, RZ, R47 ;  /* 0x000000ffffef7224 */ /* 0x000fe200078e002f */
[----:B------:R-:W-:Y:S01]  /*fe10*/  ISETP.GE.AND P1, PT, R33, R243, PT ;  /* 0x000000f32100720c */ /* 0x000fe20003f26270 */
        /* <DEDUP_REMOVED lines=10> */
[C---:B------:R-:W-:Y:S01]  /*fec0*/  ISETP.GE.AND P5, PT, R33.reuse, R244, PT ;  /* 0x000000f42100720c */ /* 0x040fe20003fa6270 */
[----:B------:R-:W-:Y:S01]  /*fed0*/  IMAD.MOV.U32 R222, RZ, RZ, R51 ;  /* 0x000000ffffde7224 */ /* 0x000fe200078e0033 */
[----:B------:R-:W-:Y:S01]  /*fee0*/  ISETP.GE.AND P3, PT, R33, R242, PT ;  /* 0x000000f22100720c */ /* 0x000fe20003f66270 */
[----:B------:R-:W-:Y:S01]  /*fef0*/  IMAD.MOV.U32 R246, RZ, RZ, R50 ;  /* 0x000000fffff67224 */ /* 0x000fe200078e0032 */
[----:B------:R-:W-:Y:S02]  /*ff00*/  FSEL R85, R10, -INF , P1 ;  /* 0xff8000000a557808 */ /* 0x000fe40000800000 */
[----:B------:R-:W-:Y:S02]  /*ff10*/  FMNMX3.FTZ R14, R14, R40, R39, !PT ;  /* 0x000000280e0e7276 */ /* 0x000fe40007810027 */
[----:B------:R-:W-:Y:S01]  /*ff20*/  FMNMX3.FTZ R13, R13, R251, R239, !PT ;  /* 0x000000fb0d0d7276 */ /* 0x000fe200078100ef */
[----:B------:R-:W-:Y:S01]  /*ff30*/  IMAD.MOV.U32 R252, RZ, RZ, R43 ;  /* 0x000000fffffc7224 */ /* 0x000fe200078e002b */
[----:B------:R-:W-:Y:S01]  /*ff40*/  FSEL R109, R16, -INF , !P5 ;  /* 0xff800000106d7808 */ /* 0x000fe20006800000 */
[----:B------:R-:W-:Y:S01]  /*ff50*/  IMAD.MOV.U32 R207, RZ, RZ, R67 ;  /* 0x000000ffffcf7224 */ /* 0x000fe200078e0043 */
[----:B------:R-:W-:Y:S01]  /*ff60*/  FSEL R85, R85, -INF , !P3 ;  /* 0xff80000055557808 */ /* 0x000fe20005800000 */
[----:B------:R-:W-:Y:S01]  /*ff70*/  IMAD.MOV.U32 R210, RZ, RZ, R66 ;  /* 0x000000ffffd27224 */ /* 0x000fe200078e0042 */
[----:B------:R-:W-:-:S02]  /*ff80*/  FSEL R108, R8, -INF , P2 ;  /* 0xff800000086c7808 */ /* 0x000fc40001000000 */
[----:B------:R-:W-:Y:S02]  /*ff90*/  FMNMX3.FTZ R14, R14, R57, R56, !PT ;  /* 0x000000390e0e7276 */ /* 0x000fe40007810038 */
[C---:B------:R-:W-:Y:S02]  /*ffa0*/  ISETP.GE.AND P5, PT, R12.reuse, R245, PT ;  /* 0x000000f50c00720c */ /* 0x040fe40003fa6270 */
[C---:B------:R-:W-:Y:S02]  /*ffb0*/  ISETP.GE.AND P1, PT, R12.reuse, R244, PT ;  /* 0x000000f40c00720c */ /* 0x040fe40003f26270 */
[C---:B------:R-:W-:Y:S02]  /*ffc0*/  ISETP.GE.AND P3, PT, R12.reuse, R243, PT ;  /* 0x000000f30c00720c */ /* 0x040fe40003f66270 */
[----:B------:R-:W-:Y:S02]  /*ffd0*/  ISETP.GE.AND P2, PT, R12, R242, PT ;  /* 0x000000f20c00720c */ /* 0x000fe40003f46270 */
[----:B------:R-:W-:Y:S01]  /*ffe0*/  FMNMX3.FTZ R12, R13, R246, R222, !PT ;  /* 0x000000f60d0c7276 */ /* 0x000fe200078100de */
[----:B------:R-:W-:Y:S01]  /*fff0*/  IMAD.MOV.U32 R215, RZ, RZ, R54 ;  /* 0x000000ffffd77224 */ /* 0x000fe200078e0036 */
[----:B------:R-:W-:Y:S01]  /*10000*/  FMNMX3.FTZ R10, R14, R35, R252, !PT ;  /* 0x000000230e0a7276 */ /* 0x000fe200078100fc */
[----:B------:R-:W-:Y:S01]  /*10010*/  IMAD.MOV.U32 R219, RZ, RZ, R53 ;  /* 0x000000ffffdb7224 */ /* 0x000fe200078e0035 */
[----:B------:R-:W-:Y:S01]  /*10020*/  FMNMX3.FTZ R12, R12, R210, R207, !PT ;  /* 0x000000d20c0c7276 */ /* 0x000fe200078100cf */
[----:B------:R-:W-:-:S02]  /*10030*/  IMAD.MOV.U32 R174, RZ, RZ, R105 ;  /* 0x000000ffffae7224 */ /* 0x000fc400078e0069 */
[----:B------:R-:W-:Y:S01]  /*10040*/  IMAD.MOV.U32 R208, RZ, RZ, R103 ;  /* 0x000000ffffd07224 */ /* 0x000fe200078e0067 */
[----:B------:R-:W-:Y:S01]  /*10050*/  FMNMX3.FTZ R10, R10, R219, R215, !PT ;  /* 0x000000db0a0a7276 */ /* 0x000fe200078100d7 */
[----:B------:R-:W-:Y:S01]  /*10060*/  IMAD.MOV.U32 R211, RZ, RZ, R59 ;  /* 0x000000ffffd37224 */ /* 0x000fe200078e003b */
[----:B------:R-:W-:Y:S01]  /*10070*/  FSEL R84, R9, -INF , P6 ;  /* 0xff80000009547808 */ /* 0x000fe20003000000 */
[----:B------:R-:W-:Y:S01]  /*10080*/  IMAD.MOV.U32 R217, RZ, RZ, R55 ;  /* 0x000000ffffd97224 */ /* 0x000fe200078e0037 */
        /* <DEDUP_REMOVED lines=18> */
[----:B------:R-:W-:Y:S01]  /*101b0*/  VIADD R8, R32, 0xfffffee9 ;  /* 0xfffffee920087836 */ /* 0x000fe20000000000 */
[----:B------:R-:W-:-:S02]  /*101c0*/  FMNMX3.FTZ R9, R9, R178, R177, !PT ;  /* 0x000000b209097276 */ /* 0x000fc400078100b1 */
        /* <DEDUP_REMOVED lines=42> */
[----:B------:R-:W-:Y:S02]  /*10470*/  FMNMX3.FTZ R10, R10, R121, R120, !PT ;  /* 0x000000790a0a7276 */ /* 0x000fe40007810078 */
[C---:B------:R-:W-:Y:S02]  /*10480*/  ISETP.GE.AND P2, PT, R8.reuse, R245, PT ;  /* 0x000000f50800720c */ /* 0x040fe40003f46270 */
[----:B------:R-:W-:-:S02]  /*10490*/  ISETP.GE.AND P6, PT, R8, R244, PT ;  /* 0x000000f40800720c */ /* 0x000fc40003fc6270 */
[C---:B------:R-:W-:Y:S02]  /*104a0*/  ISETP.GE.AND P0, PT, R8.reuse, R243, PT ;  /* 0x000000f30800720c */ /* 0x040fe40003f06270 */
[----:B------:R-:W-:Y:S02]  /*104b0*/  ISETP.GE.AND P1, PT, R8, R242, PT ;  /* 0x000000f20800720c */ /* 0x000fe40003f26270 */
[----:B------:R-:W-:Y:S02]  /*104c0*/  FMNMX3.FTZ R8, R9, R95, R94, !PT ;  /* 0x0000005f09087276 */ /* 0x000fe4000781005e */
[----:B------:R-:W-:Y:S02]  /*104d0*/  FMNMX3.FTZ R10, R10, R119, R118, !PT ;  /* 0x000000770a0a7276 */ /* 0x000fe40007810076 */
[----:B------:R-:W-:Y:S02]  /*104e0*/  FMNMX3.FTZ R8, R8, R93, R92, !PT ;  /* 0x0000005d08087276 */ /* 0x000fe4000781005c */
[----:B------:R-:W-:-:S02]  /*104f0*/  FMNMX3.FTZ R10, R10, R117, R116, !PT ;  /* 0x000000750a0a7276 */ /* 0x000fc40007810074 */
[----:B------:R-:W-:Y:S01]  /*10500*/  FMNMX3.FTZ R8, R8, R91, R90, !PT ;  /* 0x0000005b08087276 */ /* 0x000fe2000781005a */
[----:B------:R-:W-:Y:S01]  /*10510*/  VIADD R32, R32, 0xfffffef9 ;  /* 0xfffffef920207836 */ /* 0x000fe20000000000 */
[----:B------:R-:W-:Y:S02]  /*10520*/  FMNMX3.FTZ R10, R10, R115, R114, !PT ;  /* 0x000000730a0a7276 */ /* 0x000fe40007810072 */
[----:B------:R-:W-:Y:S02]  /*10530*/  FMNMX3.FTZ R8, R8, R89, R88, !PT ;  /* 0x0000005908087276 */ /* 0x000fe40007810058 */
[----:B------:R-:W-:Y:S02]  /*10540*/  FSEL R28, R28, -INF , P2 ;  /* 0xff8000001c1c7808 */ /* 0x000fe40001000000 */
[----:B------:R-:W-:Y:S02]  /*10550*/  FMNMX3.FTZ R9, R10, R113, R112, !PT ;  /* 0x000000710a097276 */ /* 0x000fe40007810070 */
[----:B------:R-:W-:-:S02]  /*10560*/  ISETP.GE.AND P2, PT, R32, R245, PT ;  /* 0x000000f52000720c */ /* 0x000fc40003f46270 */
[----:B------:R-:W-:Y:S02]  /*10570*/  FMNMX3.FTZ R8, R8, R87, R86, !PT ;  /* 0x0000005708087276 */ /* 0x000fe40007810056 */
[----:B------:R-:W-:Y:S02]  /*10580*/  FSEL R31, R31, -INF , P0 ;  /* 0xff8000001f1f7808 */ /* 0x000fe40000000000 */
[----:B------:R-:W-:Y:S02]  /*10590*/  FMNMX3.FTZ R9, R9, R111, R110, !PT ;  /* 0x0000006f09097276 */ /* 0x000fe4000781006e */
[----:B------:R-:W-:Y:S02]  /*105a0*/  ISETP.GE.AND P0, PT, R32, R244, PT ;  /* 0x000000f42000720c */ /* 0x000fe40003f06270 */
[----:B------:R-:W-:Y:S02]  /*105b0*/  FSEL R30, R30, -INF , P2 ;  /* 0xff8000001e1e7808 */ /* 0x000fe40001000000 */
[----:B------:R-:W-:-:S02]  /*105c0*/  ISETP.GE.AND P2, PT, R32, R243, PT ;  /* 0x000000f32000720c */ /* 0x000fc40003f46270 */
[----:B------:R-:W-:Y:S02]  /*105d0*/  FSEL R82, R18, -INF , !P5 ;  /* 0xff80000012527808 */ /* 0x000fe40006800000 */
[----:B------:R-:W-:Y:S02]  /*105e0*/  FMNMX3.FTZ R8, R8, R85, R84, !PT ;  /* 0x0000005508087276 */ /* 0x000fe40007810054 */
[----:B------:R-:W-:Y:S02]  /*105f0*/  FMNMX3.FTZ R9, R9, R109, R108, !PT ;  /* 0x0000006d09097276 */ /* 0x000fe4000781006c */
[----:B------:R-:W-:Y:S02]  /*10600*/  FSEL R102, R30, -INF , !P0 ;  /* 0xff8000001e667808 */ /* 0x000fe40004000000 */
[----:B------:R-:W-:Y:S02]  /*10610*/  ISETP.GE.AND P0, PT, R32, R242, PT ;  /* 0x000000f22000720c */ /* 0x000fe40003f06270 */
[----:B------:R-:W-:-:S02]  /*10620*/  FSEL R29, R29, -INF , P2 ;  /* 0xff8000001d1d7808 */ /* 0x000fc40001000000 */
[----:B------:R-:W-:Y:S02]  /*10630*/  FSEL R81, R26, -INF , !P4 ;  /* 0xff8000001a517808 */ /* 0x000fe40006000000 */
[----:B------:R-:W-:Y:S02]  /*10640*/  FSEL R80, R25, -INF , !P3 ;  /* 0xff80000019507808 */ /* 0x000fe40005800000 */
[----:B------:R-:W-:Y:S02]  /*10650*/  FMNMX3.FTZ R8, R8, R83, R82, !PT ;  /* 0x0000005308087276 */ /* 0x000fe40007810052 */
[----:B------:R-:W-:Y:S02]  /*10660*/  FMNMX3.FTZ R9, R9, R107, R106, !PT ;  /* 0x0000006b09097276 */ /* 0x000fe4000781006a */
[----:B------:R-:W-:Y:S02]  /*10670*/  FSEL R79, R31, -INF , !P1 ;  /* 0xff8000001f4f7808 */ /* 0x000fe40004800000 */
[----:B------:R-:W-:-:S02]  /*10680*/  FSEL R78, R29, -INF , !P0 ;  /* 0xff8000001d4e7808 */ /* 0x000fc40004000000 */
[----:B------:R-:W-:Y:S02]  /*10690*/  FMNMX3.FTZ R8, R8, R81, R80, !PT ;  /* 0x0000005108087276 */ /* 0x000fe40007810050 */
[----:B------:R-:W-:Y:S02]  /*106a0*/  FSEL R103, R28, -INF , !P6 ;  /* 0xff8000001c677808 */ /* 0x000fe40007000000 */
[----:B------:R-:W-:Y:S02]  /*106b0*/  FMNMX3.FTZ R9, R9, R105, R104, !PT ;  /* 0x0000006909097276 */ /* 0x000fe40007810068 */
[----:B------:R-:W-:Y:S02]  /*106c0*/  FMNMX3.FTZ R10, R8, R79, R78, !PT ;  /* 0x0000004f080a7276 */ /* 0x000fe4000781004e */
[----:B------:R-:W-:-:S03]  /*106d0*/  FMNMX3.FTZ R9, R9, R103, R102, !PT ;  /* 0x0000006709097276 */ /* 0x000fc60007810066 */
[----:B------:R-:W1:Y:S04]  /*106e0*/  SHFL.BFLY PT, R8, R10, 0x2, 0x1f ;  /* 0x0c401f000a087f89 */ /* 0x000e6800000e0000 */
[----:B------:R-:W3:Y:S01]  /*106f0*/  SHFL.BFLY PT, R11, R9, 0x2, 0x1f ;  /* 0x0c401f00090b7f89 */ /* 0x000ee200000e0000 */
[----:B-1----:R-:W-:Y:S02]  /*10700*/  FMNMX.FTZ R8, R10, R8, !PT ;  /* 0x000000080a087209 */ /* 0x002fe40007810000 */
[----:B---3--:R-:W-:-:S03]  /*10710*/  FMNMX.FTZ R9, R9, R11, !PT ;  /* 0x0000000b09097209 */ /* 0x008fc60007810000 */
[----:B------:R-:W1:Y:S04]  /*10720*/  SHFL.BFLY PT, R64, R8, 0x1, 0x1f ;  /* 0x0c201f0008407f89 */ /* 0x000e6800000e0000 */
[----:B------:R-:W3:Y:S01]  /*10730*/  SHFL.BFLY PT, R65, R9, 0x1, 0x1f ;  /* 0x0c201f0009417f89 */ /* 0x000ee200000e0000 */
[----:B-1----:R-:W-:Y:S02]  /*10740*/  FMNMX.FTZ R64, R8, R64, !PT ;  /* 0x0000004008407209 */ /* 0x002fe40007810000 */
[----:B---3--:R-:W-:-:S03]  /*10750*/  FMNMX.FTZ R65, R9, R65, !PT ;  /* 0x0000004109417209 */ /* 0x008fc60007810000 */
[----:B--2---:R-:W-:Y:S01]  /*10760*/  FMUL.FTZ R67, R76, R64 ;  /* 0x000000404c437220 */ /* 0x004fe20000410000 */
[----:B------:R-:W-:Y:S02]  /*10770*/  FSETP.NEU.FTZ.AND P0, PT, R64, -INF , PT ;  /* 0xff8000004000780b */ /* 0x000fe40003f1d000 */
[----:B------:R-:W-:Y:S02]  /*10780*/  FSETP.NEU.FTZ.AND P1, PT, R65, -INF , PT ;  /* 0xff8000004100780b */ /* 0x000fe40003f3d000 */
[----:B------:R-:W-:Y:S02]  /*10790*/  FSEL R67, R67, RZ, P0 ;  /* 0x000000ff43437208 */ /* 0x000fe40000000000 */
[----:B------:R-:W-:-:S03]  /*107a0*/  FSEL R8, R65, RZ, P1 ;  /* 0x000000ff41087208 */ /* 0x000fc60000800000 */
[----:B------:R-:W-:Y:S02]  /*107b0*/  FFMA.FTZ R128, R4, R76, -R67 ;  /* 0x0000004c04807223 */ /* 0x000fe40000010843 */
[----:B------:R-:W-:Y:S01]  /*107c0*/  FADD.FTZ R4, R36, -R8 ;  /* 0x8000000824047221 */ /* 0x000fe20000010000 */
[----:B------:R-:W-:-:S03]  /*107d0*/  FMUL.FTZ R75, R76, R65 ;  /* 0x000000414c4b7220 */ /* 0x000fc60000410000 */
[----:B------:R-:W-:Y:S01]  /*107e0*/  FMUL.FTZ R4, R76, R4 ;  /* 0x000000044c047220 */ /* 0x000fe20000410000 */
[----:B------:R-:W-:-:S03]  /*107f0*/  LOP3.LUT R77, R37, 0x200, R38, 0xf8, !PT ;  /* 0x00000200254d7812 */ /* 0x000fc600078ef826 */
[----:B------:R-:W1:Y:S01]  /*10800*/  MUFU.EX2 R130, R4 ;  /* 0x0000000400827308 */ /* 0x000e620000000800 */
[----:B------:R-:W-:Y:S02]  /*10810*/  FSEL R75, R75, RZ, P1 ;  /* 0x000000ff4b4b7208 */ /* 0x000fe40000800000 */
[----:B------:R-:W-:Y:S01]  /*10820*/  R2P PR, R166, 0x6 ;  /* 0x00000006a6007804 */ /* 0x000fe20000000000 */
[----:B------:R-:W-:-:S04]  /*10830*/  IMAD R77, R77, 0x2, R221 ;  /* 0x000000024d4d7824 */ /* 0x000fc800078e02dd */
[C---:B------:R-:W-:Y:S02]  /*10840*/  VIADD R16, R77.reuse, 0xa000 ;  /* 0x0000a0004d107836 */ /* 0x040fe40000000000 */
[----:B-1----:R-:W-:Y:S01]  /*10850*/  FMUL.FTZ R8, R160, R130 ;  /* 0x00000082a0087220 */ /* 0x002fe20000410000 */
[----:B------:R-:W-:Y:S02]  /*10860*/  VIADD R160, R77, 0xa040 ;  /* 0x0000a0404da07836 */ /* 0x000fe40000000000 */
[----:B------:R-:W-:-:S03]  /*10870*/  FFMA.FTZ R127, R6, R76, -R67 ;  /* 0x0000004c067f7223 */ /* 0x000fc60000010843 */
[----:B------:R-:W-:Y:S01]  /*10880*/  @P2 VIADD R160, R16, 0xffffffc0 ;  /* 0xffffffc010a02836 */ /* 0x000fe20000000000 */
[----:B------:R-:W-:Y:S01]  /*10890*/  FSEL R6, R64, RZ, P0 ;  /* 0x000000ff40067208 */ /* 0x000fe20000000000 */
[-CC-:B------:R-:W-:Y:S01]  /*108a0*/  FFMA.FTZ R74, R20, R76.reuse, -R75.reuse ;  /* 0x0000004c144a7223 */ /* 0x180fe2000001084b */
[-CC-:B------:R-:W-:Y:S01]  /*108b0*/  FFMA.FTZ R73, R23, R76.reuse, -R75.reuse ;  /* 0x0000004c17497223 */ /* 0x180fe2000001084b */
[-CC-:B------:R-:W-:Y:S01]  /*108c0*/  FFMA.FTZ R72, R27, R76.reuse, -R75.reuse ;  /* 0x0000004c1b487223 */ /* 0x180fe2000001084b */
[----:B------:R-:W1:Y:S01]  /*108d0*/  LDSM.16.MT88.4 R16, [R160] ;  /* 0x00000000a010783b */ /* 0x000e620000004200 */
[----:B------:R-:W-:Y:S01]  /*108e0*/  FADD.FTZ R0, R0, -R6 ;  /* 0x8000000600007221 */ /* 0x000fe20000010000 */
[-C--:B------:R-:W-:Y:S01]  /*108f0*/  FFMA.FTZ R71, R22, R76.reuse, -R75 ;  /* 0x0000004c16477223 */ /* 0x080fe2000001084b */
[-CC-:B------:R-:W-:Y:S01]  /*10900*/  FFMA.FTZ R66, R7, R76.reuse, -R67.reuse ;  /* 0x0000004c07427223 */ /* 0x180fe20000010843 */
[----:B------:R-:W-:Y:S01]  /*10910*/  FFMA.FTZ R126, R5, R76, -R67 ;  /* 0x0000004c057e7223 */ /* 0x000fe20000010843 */
[----:B------:R-:W-:Y:S01]  /*10920*/  FMUL.FTZ R129, R76, R0 ;  /* 0x000000004c817220 */ /* 0x000fe20000410000 */
[----:B------:R-:W-:Y:S01]  /*10930*/  IMAD.MOV.U32 R131, RZ, RZ, 0x20 ;  /* 0x00000020ff837424 */ /* 0x000fe200078e00ff */
[----:B------:R-:W-:Y:S01]  /*10940*/  MUFU.EX2 R74, R74 ;  /* 0x0000004a004a7308 */ /* 0x000fe20000000800 */
[----:B------:R-:W2:Y:S03]  /*10950*/  LDSM.16.MT88.4 R12, [R77+0xa000] ;  /* 0x00a000004d0c783b */ /* 0x000ea60000004200 */
[----:B------:R-:W3:Y:S04]  /*10960*/  MUFU.EX2 R73, R73 ;  /* 0x0000004900497308 */ /* 0x000ee80000000800 */
[----:B------:R-:W-:Y:S04]  /*10970*/  MUFU.EX2 R72, R72 ;  /* 0x0000004800487308 */ /* 0x000fe80000000800 */
[----:B------:R-:W4:Y:S04]  /*10980*/  MUFU.EX2 R71, R71 ;  /* 0x0000004700477308 */ /* 0x000f280000000800 */
[----:B------:R-:W-:Y:S04]  /*10990*/  MUFU.EX2 R66, R66 ;  /* 0x0000004200427308 */ /* 0x000fe80000000800 */
[----:B------:R-:W5:Y:S04]  /*109a0*/  MUFU.EX2 R128, R128 ;  /* 0x0000008000807308 */ /* 0x000f680000000800 */
[----:B------:R-:W-:Y:S04]  /*109b0*/  MUFU.EX2 R127, R127 ;  /* 0x0000007f007f7308 */ /* 0x000fe80000000800 */
[----:B------:R-:W1:Y:S04]  /*109c0*/  MUFU.EX2 R126, R126 ;  /* 0x0000007e007e7308 */ /* 0x000e680000000800 */
[----:B------:R-:W2:Y:S01]  /*109d0*/  MUFU.EX2 R129, R129 ;  /* 0x0000008100817308 */ /* 0x000ea20000000800 */
[----:B------:R-:W-:Y:S01]  /*109e0*/  SEL R131, R131, 0xffffffe0, !P1 ;  /* 0xffffffe083837807 */ /* 0x000fe20004800000 */
[----:B------:R-:W-:-:S04]  /*109f0*/  FMUL.FTZ R9, R161, R130 ;  /* 0x00000082a1097220 */ /* 0x000fc80000410000 */
[----:B------:R-:W-:Y:S02]  /*10a00*/  IMAD.IADD R0, R77, 0x1, R131 ;  /* 0x000000014d007824 */ /* 0x000fe400078e0283 */
[----:B------:R-:W-:Y:S01]  /*10a10*/  IMAD.IADD R131, R131, 0x1, R160 ;  /* 0x0000000183837824 */ /* 0x000fe200078e02a0 */
[----:B---3--:R-:W-:Y:S01]  /*10a20*/  F2FP.F16.F32.PACK_AB R4, R73, R74 ;  /* 0x0000004a4904723e */ /* 0x008fe200000000ff */
[----:B------:R-:W-:Y:S01]  /*10a30*/  IMAD.MOV.U32 R161, RZ, RZ, R35 ;  /* 0x000000ffffa17224 */ /* 0x000fe200078e0023 */
[----:B------:R-:W3:Y:S01]  /*10a40*/  LDSM.16.MT88.4 R24, [R0+0xa000] ;  /* 0x00a000000018783b */ /* 0x000ee20000004200 */
[----:B----4-:R-:W-:Y:S01]  /*10a50*/  F2FP.F16.F32.PACK_AB R6, R71, R72 ;  /* 0x000000484706723e */ /* 0x010fe200000000ff */
[----:B------:R-:W-:Y:S01]  /*10a60*/  FMUL.FTZ R32, R144, R130 ;  /* 0x0000008290207220 */ /* 0x000fe20000410000 */
[----:B-----5:R-:W-:Y:S01]  /*10a70*/  F2FP.F16.F32.PACK_AB R5, R128, R66 ;  /* 0x000000428005723e */ /* 0x020fe200000000ff */
[----:B------:R-:W-:Y:S01]  /*10a80*/  FMUL.FTZ R33, R145, R130 ;  /* 0x0000008291217220 */ /* 0x000fe20000410000 */
[----:B-1----:R-:W-:Y:S01]  /*10a90*/  F2FP.F16.F32.PACK_AB R7, R126, R127 ;  /* 0x0000007f7e07723e */ /* 0x002fe200000000ff */
[-C--:B--2---:R-:W-:Y:S01]  /*10aa0*/  FMUL.FTZ R34, R146, R129.reuse ;  /* 0x0000008192227220 */ /* 0x084fe20000410000 */
[-C--:B------:R-:W-:Y:S01]  /*10ab0*/  FMUL.FTZ R35, R147, R129.reuse ;  /* 0x0000008193237220 */ /* 0x080fe20000410000 */
[----:B------:R-:W1:Y:S01]  /*10ac0*/  LDSM.16.MT88.4 R28, [R131] ;  /* 0x00000000831c783b */ /* 0x000e620000004200 */
[-C--:B------:R-:W-:Y:S01]  /*10ad0*/  FFMA.FTZ R144, R41, R76.reuse, -R75 ;  /* 0x0000004c29907223 */ /* 0x080fe2000001084b */
[-C--:B------:R-:W-:Y:S01]  /*10ae0*/  FMUL.FTZ R43, R143, R129.reuse ;  /* 0x000000818f2b7220 */ /* 0x080fe20000410000 */
[-C--:B------:R-:W-:Y:S01]  /*10af0*/  FFMA.FTZ R50, R44, R76.reuse, -R67 ;  /* 0x0000004c2c327223 */ /* 0x080fe20000010843 */
[-C--:B------:R-:W-:Y:S01]  /*10b00*/  FMUL.FTZ R10, R162, R129.reuse ;  /* 0x00000081a20a7220 */ /* 0x080fe20000410000 */
[-C--:B------:R-:W-:Y:S01]  /*10b10*/  FMUL.FTZ R11, R163, R129.reuse ;  /* 0x00000081a30b7220 */ /* 0x080fe20000410000 */
[C---:B------:R-:W-:Y:S01]  /*10b20*/  HMMA.16816.F32 R32, R4.reuse, R16, R32 ;  /* 0x000000100420723c */ /* 0x040fe20000001820 */
[--C-:B------:R-:W-:Y:S01]  /*10b30*/  FFMA.FTZ R16, R40, R76, -R75.reuse ;  /* 0x0000004c28107223 */ /* 0x100fe2000001084b */
[----:B------:R-:W-:Y:S01]  /*10b40*/  FMUL.FTZ R40, R140, R130 ;  /* 0x000000828c287220 */ /* 0x000fe20000410000 */
[-CC-:B------:R-:W-:Y:S01]  /*10b50*/  FFMA.FTZ R140, R39, R76.reuse, -R75.reuse ;  /* 0x0000004c278c7223 */ /* 0x180fe2000001084b */
[----:B------:R-:W-:Y:S01]  /*10b60*/  FFMA.FTZ R145, R42, R76, -R75 ;  /* 0x0000004c2a917223 */ /* 0x000fe2000001084b */
[----:B------:R-:W2:Y:S01]  /*10b70*/  LDSM.16.MT88.4 R36, [R77+0xa800] ;  /* 0x00a800004d24783b */ /* 0x000ea20000004200 */
[-C--:B------:R-:W-:Y:S01]  /*10b80*/  FMUL.FTZ R41, R141, R130.reuse ;  /* 0x000000828d297220 */ /* 0x080fe20000410000 */
[-C--:B------:R-:W-:Y:S01]  /*10b90*/  FMUL.FTZ R42, R142, R129.reuse ;  /* 0x000000818e2a7220 */ /* 0x080fe20000410000 */
[----:B------:R4:W-:Y:S01]  /*10ba0*/  MUFU.EX2 R141, R16 ;  /* 0x00000010008d7308 */ /* 0x0009e20000000800 */
[-C--:B------:R-:W-:Y:S01]  /*10bb0*/  FMUL.FTZ R44, R136, R130.reuse ;  /* 0x00000082882c7220 */ /* 0x080fe20000410000 */
[-C--:B------:R-:W-:Y:S01]  /*10bc0*/  FMUL.FTZ R46, R138, R129.reuse ;  /* 0x000000818a2e7220 */ /* 0x080fe20000410000 */
[-C--:B------:R-:W-:Y:S01]  /*10bd0*/  FMUL.FTZ R156, R156, R130.reuse ;  /* 0x000000829c9c7220 */ /* 0x080fe20000410000 */
[----:B------:R-:W-:Y:S01]  /*10be0*/  FMUL.FTZ R157, R157, R130 ;  /* 0x000000829d9d7220 */ /* 0x000fe20000410000 */
[-C--:B------:R-:W-:Y:S01]  /*10bf0*/  FMUL.FTZ R158, R158, R129.reuse ;  /* 0x000000819e9e7220 */ /* 0x080fe20000410000 */
[----:B------:R-:W-:Y:S01]  /*10c00*/  FMUL.FTZ R159, R159, R129 ;  /* 0x000000819f9f7220 */ /* 0x000fe20000410000 */
[-CC-:B------:R-:W-:Y:S01]  /*10c10*/  FFMA.FTZ R142, R45, R76.reuse, -R67.reuse ;  /* 0x0000004c2d8e7223 */ /* 0x180fe20000010843 */
[-CC-:B------:R-:W-:Y:S01]  /*10c20*/  FFMA.FTZ R136, R49, R76.reuse, -R67.reuse ;  /* 0x0000004c31887223 */ /* 0x180fe20000010843 */
[----:B------:R-:W-:Y:S01]  /*10c30*/  FFMA.FTZ R138, R48, R76, -R67 ;  /* 0x0000004c308a7223 */ /* 0x000fe20000010843 */
[----:B------:R-:W-:Y:S01]  /*10c40*/  LDSM.16.MT88.4 R52, [R131+0x800] ;  /* 0x000800008334783b */ /* 0x000fe20000004200 */
[C---:B----4-:R-:W-:Y:S03]  /*10c50*/  HMMA.16816.F32 R16, R4.reuse, R18, R40 ;  /* 0x000000120410723c */ /* 0x050fe60000001828 */
[----:B------:R-:W4:Y:S01]  /*10c60*/  LDSM.16.MT88.4 R40, [R0+0xa800] ;  /* 0x00a800000028783b */ /* 0x000f220000004200 */
[-C--:B------:R-:W-:Y:S01]  /*10c70*/  FMUL.FTZ R45, R137, R130.reuse ;  /* 0x00000082892d7220 */ /* 0x080fe20000410000 */
[----:B------:R-:W-:Y:S04]  /*10c80*/  MUFU.EX2 R144, R144 ;  /* 0x0000009000907308 */ /* 0x000fe80000000800 */
[----:B------:R5:W-:Y:S01]  /*10c90*/  MUFU.EX2 R137, R50 ;  /* 0x0000003200897308 */ /* 0x000be20000000800 */
[----:B------:R-:W-:Y:S03]  /*10ca0*/  HMMA.16816.F32 R8, R4, R12, R8 ;  /* 0x0000000c0408723c */ /* 0x000fe60000001808 */
[----:B------:R-:W2:Y:S01]  /*10cb0*/  MUFU.EX2 R145, R145 ;  /* 0x0000009100917308 */ /* 0x000ea20000000800 */
[----:B------:R-:W-:-:S03]  /*10cc0*/  FMUL.FTZ R20, R152, R130 ;  /* 0x0000008298147220 */ /* 0x000fc60000410000 */
[----:B------:R-:W-:Y:S01]  /*10cd0*/  MUFU.EX2 R140, R140 ;  /* 0x0000008c008c7308 */ /* 0x000fe20000000800 */
[----:B------:R-:W-:Y:S03]  /*10ce0*/  HMMA.16816.F32 R12, R4, R14, R156 ;  /* 0x0000000e040c723c */ /* 0x000fe6000000189c */
[----:B------:R-:W2:Y:S01]  /*10cf0*/  MUFU.EX2 R142, R142 ;  /* 0x0000008e008e7308 */ /* 0x000ea20000000800 */
[----:B-----5:R-:W5:Y:S03]  /*10d00*/  LDSM.16.MT88.4 R48, [R160+0x800] ;  /* 0x00080000a030783b */ /* 0x020f660000004200 */
[----:B------:R-:W-:Y:S01]  /*10d10*/  MUFU.EX2 R136, R136 ;  /* 0x0000008800887308 */ /* 0x000fe20000000800 */
[----:B------:R-:W-:-:S03]  /*10d20*/  FMUL.FTZ R21, R153, R130 ;  /* 0x0000008299157220 */ /* 0x000fc60000410000 */
[----:B------:R-:W4:Y:S01]  /*10d30*/  MUFU.EX2 R138, R138 ;  /* 0x0000008a008a7308 */ /* 0x000f220000000800 */
        /* <DEDUP_REMOVED lines=11> */
[C---:B---3--:R-:W-:Y:S08]  /*10df0*/  HMMA.16816.F32 R20, R4.reuse, R24, R20 ;  /* 0x000000180414723c */ /* 0x048ff00000001814 */
[C---:B------:R-:W-:Y:S08]  /*10e00*/  HMMA.16816.F32 R24, R4.reuse, R26, R148 ;  /* 0x0000001a0418723c */ /* 0x040ff00000001894 */
[----:B-1----:R-:W-:Y:S01]  /*10e10*/  HMMA.16816.F32 R44, R4, R28, R44 ;  /* 0x0000001c042c723c */ /* 0x002fe2000000182c */
[----:B--2---:R-:W-:-:S02]  /*10e20*/  F2FP.F16.F32.PACK_AB R28, R145, R144 ;  /* 0x00000090911c723e */ /* 0x004fc400000000ff */
[----:B------:R-:W-:-:S05]  /*10e30*/  F2FP.F16.F32.PACK_AB R29, R137, R142 ;  /* 0x0000008e891d723e */ /* 0x000fca00000000ff */
[----:B------:R-:W-:Y:S01]  /*10e40*/  HMMA.16816.F32 R4, R4, R30, R132 ;  /* 0x0000001e0404723c */ /* 0x000fe20000001884 */
[----:B------:R-:W-:Y:S02]  /*10e50*/  F2FP.F16.F32.PACK_AB R30, R140, R141 ;  /* 0x0000008d8c1e723e */ /* 0x000fe400000000ff */
[----:B----4-:R-:W-:-:S07]  /*10e60*/  F2FP.F16.F32.PACK_AB R31, R138, R136 ;  /* 0x000000888a1f723e */ /* 0x010fce00000000ff */
        /* <DEDUP_REMOVED lines=13> */
[----:B------:R-:W2:Y:S01]  /*10f40*/  LDSM.16.MT88.4 R40, [R160+0x1000] ;  /* 0x00100000a028783b */ /* 0x000ea20000004200 */
[----:B------:R-:W-:Y:S03]  /*10f50*/  MUFU.EX2 R133, R133 ;  /* 0x0000008500857308 */ /* 0x000fe60000000800 */
[----:B------:R-:W3:Y:S01]  /*10f60*/  LDSM.16.MT88.4 R56, [R77+0xb000] ;  /* 0x00b000004d38783b */ /* 0x000ee20000004200 */
[----:B------:R-:W4:Y:S02]  /*10f70*/  MUFU.EX2 R132, R132 ;  /* 0x0000008400847308 */ /* 0x000f240000000800 */
[C---:B-----5:R-:W-:Y:S02]  /*10f80*/  HMMA.16816.F32 R32, R28.reuse, R48, R32 ;  /* 0x000000301c20723c */ /* 0x060fe40000001820 */
[----:B------:R-:W-:Y:S04]  /*10f90*/  MUFU.EX2 R139, R139 ;  /* 0x0000008b008b7308 */ /* 0x000fe80000000800 */
[----:B------:R-:W5:Y:S02]  /*10fa0*/  MUFU.EX2 R135, R135 ;  /* 0x0000008700877308 */ /* 0x000f640000000800 */
[C---:B------:R-:W-:Y:S02]  /*10fb0*/  HMMA.16816.F32 R16, R28.reuse, R50, R16 ;  /* 0x000000321c10723c */ /* 0x040fe40000001810 */
[----:B------:R-:W-:Y:S04]  /*10fc0*/  MUFU.EX2 R134, R134 ;  /* 0x0000008600867308 */ /* 0x000fe80000000800 */
[----:B------:R-:W1:Y:S02]  /*10fd0*/  MUFU.EX2 R146, R146 ;  /* 0x0000009200927308 */ /* 0x000e640000000800 */
[C---:B------:R-:W-:Y:S02]  /*10fe0*/  HMMA.16816.F32 R44, R28.reuse, R52, R44 ;  /* 0x000000341c2c723c */ /* 0x040fe4000000182c */
[----:B------:R-:W-:Y:S04]  /*10ff0*/  MUFU.EX2 R143, R143 ;  /* 0x0000008f008f7308 */ /* 0x000fe80000000800 */
[----:B------:R-:W2:Y:S02]  /*11000*/  MUFU.EX2 R147, R147 ;  /* 0x0000009300937308 */ /* 0x000ea40000000800 */
[----:B------:R-:W-:Y:S01]  /*11010*/  HMMA.16816.F32 R4, R28, R54, R4 ;  /* 0x000000361c04723c */ /* 0x000fe20000001804 */
[----:B------:R-:W3:Y:S01]  /*11020*/  LDSM.16.MT88.4 R28, [R131+0x1000] ;  /* 0x00100000831c783b */ /* 0x000ee20000004200 */
[----:B----4-:R-:W-:-:S03]  /*11030*/  F2FP.F16.F32.PACK_AB R48, R132, R133 ;  /* 0x000000858430723e */ /* 0x010fc600000000ff */
[----:B------:R-:W4:Y:S01]  /*11040*/  LDSM.16.MT88.4 R52, [R0+0xb800] ;  /* 0x00b800000034783b */ /* 0x000f220000004200 */
[----:B-----5:R-:W-:Y:S02]  /*11050*/  F2FP.F16.F32.PACK_AB R50, R135, R139 ;  /* 0x0000008b8732723e */ /* 0x020fe400000000ff */
[----:B-1----:R-:W-:Y:S02]  /*11060*/  F2FP.F16.F32.PACK_AB R49, R146, R134 ;  /* 0x000000869231723e */ /* 0x002fe400000000ff */
[----:B--2---:R-:W-:Y:S01]  /*11070*/  F2FP.F16.F32.PACK_AB R51, R147, R143 ;  /* 0x0000008f9333723e */ /* 0x004fe200000000ff */
        /* <DEDUP_REMOVED lines=10> */
[----:B------:R-:W1:Y:S01]  /*11120*/  LDSM.16.MT88.4 R36, [R77+0xb800] ;  /* 0x00b800004d24783b */ /* 0x000e620000004200 */
[----:B------:R-:W-:Y:S04]  /*11130*/  MUFU.EX2 R150, R150 ;  /* 0x0000009600967308 */ /* 0x000fe80000000800 */
[----:B------:R-:W2:Y:S02]  /*11140*/  MUFU.EX2 R149, R149 ;  /* 0x0000009500957308 */ /* 0x000ea40000000800 */
[C---:B------:R-:W-:Y:S02]  /*11150*/  HMMA.16816.F32 R32, R48.reuse, R40, R32 ;  /* 0x000000283020723c */ /* 0x040fe40000001820 */
[----:B------:R-:W-:Y:S04]  /*11160*/  MUFU.EX2 R148, R148 ;  /* 0x0000009400947308 */ /* 0x000fe80000000800 */
[----:B------:R-:W5:Y:S02]  /*11170*/  MUFU.EX2 R154, R154 ;  /* 0x0000009a009a7308 */ /* 0x000f640000000800 */
[C---:B------:R-:W-:Y:S01]  /*11180*/  HMMA.16816.F32 R16, R48.reuse, R42, R16 ;  /* 0x0000002a3010723c */ /* 0x040fe20000001810 */
[----:B------:R-:W1:Y:S01]  /*11190*/  LDSM.16.MT88.4 R40, [R160+0x1800] ;  /* 0x00180000a028783b */ /* 0x000e620000004200 */
[----:B------:R-:W-:Y:S04]  /*111a0*/  MUFU.EX2 R153, R153 ;  /* 0x0000009900997308 */ /* 0x000fe80000000800 */
[----:B------:R-:W4:Y:S04]  /*111b0*/  MUFU.EX2 R152, R152 ;  /* 0x0000009800987308 */ /* 0x000f280000000800 */
[----:B------:R-:W-:Y:S04]  /*111c0*/  MUFU.EX2 R151, R151 ;  /* 0x0000009700977308 */ /* 0x000fe80000000800 */
[----:B------:R-:W4:Y:S01]  /*111d0*/  MUFU.EX2 R155, R155 ;  /* 0x0000009b009b7308 */ /* 0x000f220000000800 */
[C---:B---3--:R-:W-:Y:S08]  /*111e0*/  HMMA.16816.F32 R8, R48.reuse, R56, R8 ;  /* 0x000000383008723c */ /* 0x048ff00000001808 */
[C---:B------:R-:W-:Y:S08]  /*111f0*/  HMMA.16816.F32 R12, R48.reuse, R58, R12 ;  /* 0x0000003a300c723c */ /* 0x040ff0000000180c */
[----:B------:R-:W-:Y:S01]  /*11200*/  HMMA.16816.F32 R44, R48, R28, R44 ;  /* 0x0000001c302c723c */ /* 0x000fe2000000182c */
[----:B--2---:R-:W-:-:S07]  /*11210*/  F2FP.F16.F32.PACK_AB R28, R149, R150 ;  /* 0x00000096951c723e */ /* 0x004fce00000000ff */
[----:B------:R-:W-:Y:S01]  /*11220*/  HMMA.16816.F32 R4, R48, R30, R4 ;  /* 0x0000001e3004723c */ /* 0x000fe20000001804 */
[----:B------:R-:W2:Y:S01]  /*11230*/  LDSM.16.MT88.4 R48, [R131+0x1800] ;  /* 0x001800008330783b */ /* 0x000ea20000004200 */
[----:B-----5:R-:W-:Y:S02]  /*11240*/  F2FP.F16.F32.PACK_AB R30, R154, R148 ;  /* 0x000000949a1e723e */ /* 0x020fe400000000ff */
[----:B----4-:R-:W-:Y:S01]  /*11250*/  F2FP.F16.F32.PACK_AB R29, R152, R153 ;  /* 0x00000099981d723e */ /* 0x010fe200000000ff */
[-CC-:B------:R-:W-:Y:S01]  /*11260*/  FFMA.FTZ R157, R238, R76.reuse, -R75.reuse ;  /* 0x0000004cee9d7223 */ /* 0x180fe2000001084b */
[----:B------:R-:W-:Y:S01]  /*11270*/  F2FP.F16.F32.PACK_AB R31, R155, R151 ;  /* 0x000000979b1f723e */ /* 0x000fe200000000ff */
[-CC-:B------:R-:W-:Y:S01]  /*11280*/  FFMA.FTZ R156, R237, R76.reuse, -R75.reuse ;  /* 0x0000004ced9c7223 */ /* 0x180fe2000001084b */
[-CC-:B------:R-:W-:Y:S01]  /*11290*/  FFMA.FTZ R161, R218, R76.reuse, -R75.reuse ;  /* 0x0000004cdaa17223 */ /* 0x180fe2000001084b */
[-C--:B------:R-:W-:Y:S01]  /*112a0*/  FFMA.FTZ R159, R216, R76.reuse, -R75 ;  /* 0x0000004cd89f7223 */ /* 0x080fe2000001084b */
[-CC-:B------:R-:W-:Y:S01]  /*112b0*/  FFMA.FTZ R158, R214, R76.reuse, -R67.reuse ;  /* 0x0000004cd69e7223 */ /* 0x180fe20000010843 */
[-CC-:B------:R-:W-:Y:S01]  /*112c0*/  FFMA.FTZ R163, R213, R76.reuse, -R67.reuse ;  /* 0x0000004cd5a37223 */ /* 0x180fe20000010843 */
[-CC-:B------:R-:W-:Y:S01]  /*112d0*/  FFMA.FTZ R162, R212, R76.reuse, -R67.reuse ;  /* 0x0000004cd4a27223 */ /* 0x180fe20000010843 */
[C---:B------:R-:W-:Y:S01]  /*112e0*/  HMMA.16816.F32 R20, R28.reuse, R52, R20 ;  /* 0x000000341c14723c */ /* 0x040fe20000001814 */
[----:B------:R-:W-:Y:S01]  /*112f0*/  FFMA.FTZ R174, R209, R76, -R67 ;  /* 0x0000004cd1ae7223 */ /* 0x000fe20000010843 */
[----:B------:R-:W-:Y:S06]  /*11300*/  LDSM.16.MT88.4 R56, [R77+0xc000] ;  /* 0x00c000004d38783b */ /* 0x000fec0000004200 */
[C---:B------:R-:W-:Y:S01]  /*11310*/  HMMA.16816.F32 R24, R28.reuse, R54, R24 ;  /* 0x000000361c18723c */ /* 0x040fe20000001818 */
[----:B------:R-:W3:Y:S07]  /*11320*/  LDSM.16.MT88.4 R52, [R160+0x2000] ;  /* 0x00200000a034783b */ /* 0x000eee0000004200 */
[C---:B-1----:R-:W-:Y:S08]  /*11330*/  HMMA.16816.F32 R8, R28.reuse, R36, R8 ;  /* 0x000000241c08723c */ /* 0x042ff00000001808 */
[C---:B------:R-:W-:Y:S01]  /*11340*/  HMMA.16816.F32 R12, R28.reuse, R38, R12 ;  /* 0x000000261c0c723c */ /* 0x040fe2000000180c */
[----:B------:R-:W1:Y:S01]  /*11350*/  LDSM.16.MT88.4 R36, [R0+0xc000] ;  /* 0x00c000000024783b */ /* 0x000e620000004200 */
[----:B------:R-:W-:Y:S04]  /*11360*/  MUFU.EX2 R157, R157 ;  /* 0x0000009d009d7308 */ /* 0x000fe80000000800 */
[----:B------:R-:W4:Y:S02]  /*11370*/  MUFU.EX2 R156, R156 ;  /* 0x0000009c009c7308 */ /* 0x000f240000000800 */
[C---:B------:R-:W-:Y:S02]  /*11380*/  HMMA.16816.F32 R32, R28.reuse, R40, R32 ;  /* 0x000000281c20723c */ /* 0x040fe40000001820 */
[----:B------:R-:W-:Y:S04]  /*11390*/  MUFU.EX2 R161, R161 ;  /* 0x000000a100a17308 */ /* 0x000fe80000000800 */
[----:B------:R-:W5:Y:S04]  /*113a0*/  MUFU.EX2 R159, R159 ;  /* 0x0000009f009f7308 */ /* 0x000f680000000800 */
[----:B------:R-:W-:Y:S04]  /*113b0*/  MUFU.EX2 R158, R158 ;  /* 0x0000009e009e7308 */ /* 0x000fe80000000800 */
[----:B------:R-:W3:Y:S04]  /*113c0*/  MUFU.EX2 R163, R163 ;  /* 0x000000a300a37308 */ /* 0x000ee80000000800 */
[----:B------:R-:W-:Y:S04]  /*113d0*/  MUFU.EX2 R162, R162 ;  /* 0x000000a200a27308 */ /* 0x000fe80000000800 */
[----:B------:R-:W1:Y:S01]  /*113e0*/  MUFU.EX2 R174, R174 ;  /* 0x000000ae00ae7308 */ /* 0x000e620000000800 */
[----:B------:R-:W-:Y:S01]  /*113f0*/  HMMA.16816.F32 R16, R28, R42, R16 ;  /* 0x0000002a1c10723c */ /* 0x000fe20000001810 */
[----:B----4-:R-:W-:-:S02]  /*11400*/  F2FP.F16.F32.PACK_AB R40, R156, R157 ;  /* 0x0000009d9c28723e */ /* 0x010fc400000000ff */
[----:B-----5:R-:W-:-:S05]  /*11410*/  F2FP.F16.F32.PACK_AB R42, R159, R161 ;  /* 0x000000a19f2a723e */ /* 0x020fca00000000ff */
[----:B--2---:R-:W-:Y:S01]  /*11420*/  HMMA.16816.F32 R44, R28, R48, R44 ;  /* 0x000000301c2c723c */ /* 0x004fe2000000182c */
[----:B---3--:R-:W-:-:S07]  /*11430*/  F2FP.F16.F32.PACK_AB R41, R163, R158 ;  /* 0x0000009ea329723e */ /* 0x008fce00000000ff */
[----:B------:R-:W-:Y:S01]  /*11440*/  HMMA.16816.F32 R4, R28, R50, R4 ;  /* 0x000000321c04723c */ /* 0x000fe20000001804 */
[----:B------:R-:W2:Y:S01]  /*11450*/  LDSM.16.MT88.4 R28, [R131+0x2000] ;  /* 0x00200000831c783b */ /* 0x000ea20000004200 */
[----:B-1----:R-:W-:-:S03]  /*11460*/  F2FP.F16.F32.PACK_AB R43, R174, R162 ;  /* 0x000000a2ae2b723e */ /* 0x002fc600000000ff */
[----:B------:R-:W1:Y:S04]  /*11470*/  LDSM.16.MT88.4 R48, [R0+0xc800] ;  /* 0x00c800000030783b */ /* 0x000e680000004200 */
[----:B------:R-:W-:Y:S01]  /*11480*/  HMMA.16816.F32 R32, R40, R52, R32 ;  /* 0x000000342820723c */ /* 0x000fe20000001820 */
[-CC-:B------:R-:W-:Y:S01]  /*11490*/  FFMA.FTZ R52, R185, R76.reuse, -R67.reuse ;  /* 0x0000004cb9347223 */ /* 0x180fe20000010843 */
[----:B------:R-:W-:-:S03]  /*114a0*/  FFMA.FTZ R185, R186, R76, -R67 ;  /* 0x0000004cbab97223 */ /* 0x000fc60000010843 */
[----:B------:R3:W-:Y:S03]  /*114b0*/  MUFU.EX2 R186, R52 ;  /* 0x0000003400ba7308 */ /* 0x0007e60000000800 */
[C---:B------:R-:W-:Y:S01]  /*114c0*/  HMMA.16816.F32 R16, R40.reuse, R54, R16 ;  /* 0x000000362810723c */ /* 0x040fe20000001810 */
[-CC-:B------:R-:W-:Y:S01]  /*114d0*/  FFMA.FTZ R183, R183, R76.reuse, -R75.reuse ;  /* 0x0000004cb7b77223 */ /* 0x180fe2000001084b */
[-CC-:B------:R-:W-:Y:S01]  /*114e0*/  FFMA.FTZ R182, R182, R76.reuse, -R75.reuse ;  /* 0x0000004cb6b67223 */ /* 0x180fe2000001084b */
[-CC-:B------:R-:W-:Y:S01]  /*114f0*/  FFMA.FTZ R181, R181, R76.reuse, -R75.reuse ;  /* 0x0000004cb5b57223 */ /* 0x180fe2000001084b */
[-C--:B------:R-:W-:Y:S01]  /*11500*/  FFMA.FTZ R188, R188, R76.reuse, -R75 ;  /* 0x0000004cbcbc7223 */ /* 0x080fe2000001084b */
[-CC-:B------:R-:W-:Y:S01]  /*11510*/  FFMA.FTZ R187, R187, R76.reuse, -R67.reuse ;  /* 0x0000004cbbbb7223 */ /* 0x180fe20000010843 */
[----:B------:R-:W-:Y:S01]  /*11520*/  FFMA.FTZ R190, R190, R76, -R67 ;  /* 0x0000004cbebe7223 */ /* 0x000fe20000010843 */
[----:B---3--:R-:W3:Y:S01]  /*11530*/  LDSM.16.MT88.4 R52, [R160+0x2800] ;  /* 0x00280000a034783b */ /* 0x008ee20000004200 */
[C---:B------:R-:W-:Y:S01]  /*11540*/  HMMA.16816.F32 R20, R40.reuse, R36, R20 ;  /* 0x000000242814723c */ /* 0x040fe20000001814 */
[----:B------:R-:W-:Y:S07]  /*11550*/  MUFU.EX2 R183, R183 ;  /* 0x000000b700b77308 */ /* 0x000fee0000000800 */
[C---:B------:R-:W-:Y:S01]  /*11560*/  HMMA.16816.F32 R24, R40.reuse, R38, R24 ;  /* 0x000000262818723c */ /* 0x040fe20000001818 */
[----:B------:R-:W4:Y:S01]  /*11570*/  LDSM.16.MT88.4 R36, [R77+0xc800] ;  /* 0x00c800004d24783b */ /* 0x000f220000004200 */
[----:B------:R-:W5:Y:S04]  /*11580*/  MUFU.EX2 R182, R182 ;  /* 0x000000b600b67308 */ /* 0x000f680000000800 */
[----:B------:R-:W-:Y:S04]  /*11590*/  MUFU.EX2 R181, R181 ;  /* 0x000000b500b57308 */ /* 0x000fe80000000800 */
[----:B------:R-:W-:Y:S04]  /*115a0*/  MUFU.EX2 R188, R188 ;  /* 0x000000bc00bc7308 */ /* 0x000fe80000000800 */
[----:B------:R-:W1:Y:S04]  /*115b0*/  MUFU.EX2 R187, R187 ;  /* 0x000000bb00bb7308 */ /* 0x000e680000000800 */
[----:B------:R-:W-:Y:S04]  /*115c0*/  MUFU.EX2 R185, R185 ;  /* 0x000000b900b97308 */ /* 0x000fe80000000800 */
[----:B------:R-:W3:Y:S01]  /*115d0*/  MUFU.EX2 R190, R190 ;  /* 0x000000be00be7308 */ /* 0x000ee20000000800 */
[----:B--2---:R-:W-:Y:S01]  /*115e0*/  HMMA.16816.F32 R44, R40, R28, R44 ;  /* 0x0000001c282c723c */ /* 0x004fe2000000182c */
[----:B-----5:R-:W-:-:S02]  /*115f0*/  F2FP.F16.F32.PACK_AB R28, R182, R183 ;  /* 0x000000b7b61c723e */ /* 0x020fc400000000ff */
[----:B-1----:R-:W-:-:S05]  /*11600*/  F2FP.F16.F32.PACK_AB R29, R186, R187 ;  /* 0x000000bbba1d723e */ /* 0x002fca00000000ff */
[----:B------:R-:W-:Y:S01]  /*11610*/  HMMA.16816.F32 R4, R40, R30, R4 ;  /* 0x0000001e2804723c */ /* 0x000fe20000001804 */
[----:B------:R-:W-:Y:S02]  /*11620*/  F2FP.F16.F32.PACK_AB R30, R188, R181 ;  /* 0x000000b5bc1e723e */ /* 0x000fe400000000ff */
[----:B---3--:R-:W-:-:S05]  /*11630*/  F2FP.F16.F32.PACK_AB R31, R190, R185 ;  /* 0x000000b9be1f723e */ /* 0x008fca00000000ff */
[C---:B------:R-:W-:Y:S08]  /*11640*/  HMMA.16816.F32 R8, R40.reuse, R56, R8 ;  /* 0x000000382808723c */ /* 0x040ff00000001808 */
[----:B------:R-:W-:Y:S01]  /*11650*/  HMMA.16816.F32 R12, R40, R58, R12 ;  /* 0x0000003a280c723c */ /* 0x000fe2000000180c */
[----:B------:R-:W1:Y:S01]  /*11660*/  LDSM.16.MT88.4 R40, [R131+0x2800] ;  /* 0x002800008328783b */ /* 0x000e620000004200 */
[----:B------:R-:W-:-:S03]  /*11670*/  FFMA.FTZ R198, R198, R76, -R75 ;  /* 0x0000004cc6c67223 */ /* 0x000fc6000001084b */
[----:B------:R-:W-:Y:S03]  /*11680*/  LDSM.16.MT88.4 R56, [R77+0xd000] ;  /* 0x00d000004d38783b */ /* 0x000fe60000004200 */
[----:B------:R-:W-:Y:S01]  /*11690*/  HMMA.16816.F32 R20, R28, R48, R20 ;  /* 0x000000301c14723c */ /* 0x000fe20000001814 */
[-C--:B------:R-:W-:Y:S01]  /*116a0*/  FFMA.FTZ R48, R191, R76.reuse, -R75 ;  /* 0x0000004cbf307223 */ /* 0x080fe2000001084b */
[----:B------:R-:W-:-:S06]  /*116b0*/  FFMA.FTZ R49, R194, R76, -R67 ;  /* 0x0000004cc2317223 */ /* 0x000fcc0000010843 */
[C---:B------:R-:W-:Y:S01]  /*116c0*/  HMMA.16816.F32 R24, R28.reuse, R50, R24 ;  /* 0x000000321c18723c */ /* 0x040fe20000001818 */
[-C--:B------:R-:W-:Y:S02]  /*116d0*/  FFMA.FTZ R50, R195, R76.reuse, -R75 ;  /* 0x0000004cc3327223 */ /* 0x080fe4000001084b */
[----:B------:R2:W-:Y:S05]  /*116e0*/  MUFU.EX2 R195, R48 ;  /* 0x0000003000c37308 */ /* 0x0005ea0000000800 */
[----:B------:R-:W-:Y:S01]  /*116f0*/  HMMA.16816.F32 R32, R28, R52, R32 ;  /* 0x000000341c20723c */ /* 0x000fe20000001820 */
[-CC-:B------:R-:W-:Y:S01]  /*11700*/  FFMA.FTZ R52, R197, R76.reuse, -R67.reuse ;  /* 0x0000004cc5347223 */ /* 0x180fe20000010843 */
[----:B------:R-:W-:Y:S01]  /*11710*/  MUFU.EX2 R194, R50 ;  /* 0x0000003200c27308 */ /* 0x000fe20000000800 */
[----:B--2---:R-:W-:-:S03]  /*11720*/  FFMA.FTZ R48, R193, R76, -R67 ;  /* 0x0000004cc1307223 */ /* 0x004fc60000010843 */
[----:B------:R-:W-:Y:S02]  /*11730*/  MUFU.EX2 R193, R49 ;  /* 0x0000003100c17308 */ /* 0x000fe40000000800 */
[----:B----4-:R-:W-:Y:S02]  /*11740*/  HMMA.16816.F32 R8, R28, R36, R8 ;  /* 0x000000241c08723c */ /* 0x010fe40000001808 */
[----:B------:R2:W-:Y:S01]  /*11750*/  MUFU.EX2 R197, R48 ;  /* 0x0000003000c57308 */ /* 0x0005e20000000800 */
[----:B------:R-:W-:-:S05]  /*11760*/  FFMA.FTZ R36, R192, R76, -R75 ;  /* 0x0000004cc0247223 */ /* 0x000fca000001084b */
[C---:B------:R-:W-:Y:S01]  /*11770*/  HMMA.16816.F32 R12, R28.reuse, R38, R12 ;  /* 0x000000261c0c723c */ /* 0x040fe2000000180c */
[----:B------:R3:W-:Y:S01]  /*11780*/  MUFU.EX2 R191, R36 ;  /* 0x0000002400bf7308 */ /* 0x0007e20000000800 */
[----:B--2---:R-:W2:Y:S03]  /*11790*/  LDSM.16.MT88.4 R48, [R160+0x3000] ;  /* 0x00300000a030783b */ /* 0x004ea60000004200 */
[----:B------:R4:W5:Y:S01]  /*117a0*/  MUFU.EX2 R192, R198 ;  /* 0x000000c600c07308 */ /* 0x0009620000000800 */
[----:B---3--:R-:W3:Y:S01]  /*117b0*/  LDSM.16.MT88.4 R36, [R0+0xd000] ;  /* 0x00d000000024783b */ /* 0x008ee20000004200 */
[-C--:B----4-:R-:W-:Y:S02]  /*117c0*/  FFMA.FTZ R198, R196, R76.reuse, -R67 ;  /* 0x0000004cc4c67223 */ /* 0x090fe40000010843 */
[----:B------:R4:W-:Y:S04]  /*117d0*/  MUFU.EX2 R196, R52 ;  /* 0x0000003400c47308 */ /* 0x0009e80000000800 */
[----:B------:R-:W2:Y:S01]  /*117e0*/  MUFU.EX2 R198, R198 ;  /* 0x000000c600c67308 */ /* 0x000ea20000000800 */
[----:B------:R-:W-:Y:S01]  /*117f0*/  HMMA.16816.F32 R16, R28, R54, R16 ;  /* 0x000000361c10723c */ /* 0x000fe20000001810 */
[----:B------:R-:W-:-:S07]  /*11800*/  FFMA.FTZ R53, R204, R76, -R75 ;  /* 0x0000004ccc357223 */ /* 0x000fce000001084b */
[----:B-1----:R-:W-:Y:S01]  /*11810*/  HMMA.16816.F32 R44, R28, R40, R44 ;  /* 0x000000281c2c723c */ /* 0x002fe2000000182c */
[----:B----4-:R-:W-:Y:S01]  /*11820*/  FFMA.FTZ R52, R205, R76, -R75 ;  /* 0x0000004ccd347223 */ /* 0x010fe2000001084b */
[----:B-----5:R-:W-:Y:S02]  /*11830*/  F2FP.F16.F32.PACK_AB R40, R191, R192 ;  /* 0x000000c0bf28723e */ /* 0x020fe400000000ff */
[----:B------:R-:W-:-:S04]  /*11840*/  F2FP.F16.F32.PACK_AB R41, R197, R193 ;  /* 0x000000c1c529723e */ /* 0x000fc800000000ff */
[----:B------:R-:W-:Y:S01]  /*11850*/  HMMA.16816.F32 R4, R28, R42, R4 ;  /* 0x0000002a1c04723c */ /* 0x000fe20000001804 */
[----:B------:R-:W-:Y:S01]  /*11860*/  F2FP.F16.F32.PACK_AB R42, R194, R195 ;  /* 0x000000c3c22a723e */ /* 0x000fe200000000ff */
[----:B------:R-:W1:Y:S01]  /*11870*/  LDSM.16.MT88.4 R28, [R131+0x3000] ;  /* 0x00300000831c783b */ /* 0x000e620000004200 */
[----:B--2---:R-:W-:Y:S01]  /*11880*/  F2FP.F16.F32.PACK_AB R43, R198, R196 ;  /* 0x000000c4c62b723e */ /* 0x004fe200000000ff */
[----:B------:R2:W-:Y:S01]  /*11890*/  MUFU.EX2 R204, R52 ;  /* 0x0000003400cc7308 */ /* 0x0005e20000000800 */
[----:B------:R-:W-:-:S05]  /*118a0*/  FFMA.FTZ R206, R206, R76, -R75 ;  /* 0x0000004ccece7223 */ /* 0x000fca000001084b */
[----:B------:R-:W-:Y:S01]  /*118b0*/  HMMA.16816.F32 R32, R40, R48, R32 ;  /* 0x000000302820723c */ /* 0x000fe20000001820 */
[-C--:B------:R-:W-:Y:S01]  /*118c0*/  FFMA.FTZ R48, R202, R76.reuse, -R67 ;  /* 0x0000004cca307223 */ /* 0x080fe20000010843 */
[-C--:B--2---:R-:W-:Y:S02]  /*118d0*/  FFMA.FTZ R52, R203, R76.reuse, -R75 ;  /* 0x0000004ccb347223 */ /* 0x084fe4000001084b */
[----:B------:R-:W-:Y:S01]  /*118e0*/  MUFU.EX2 R203, R53 ;  /* 0x0000003500cb7308 */ /* 0x000fe20000000800 */
[----:B------:R-:W-:-:S03]  /*118f0*/  FFMA.FTZ R49, R201, R76, -R67 ;  /* 0x0000004cc9317223 */ /* 0x000fc60000010843 */
[----:B------:R2:W-:Y:S04]  /*11900*/  MUFU.EX2 R202, R52 ;  /* 0x0000003400ca7308 */ /* 0x0005e80000000800 */
[----:B------:R4:W-:Y:S01]  /*11910*/  MUFU.EX2 R201, R48 ;  /* 0x0000003000c97308 */ /* 0x0009e20000000800 */
[C---:B---3--:R-:W-:Y:S03]  /*11920*/  HMMA.16816.F32 R20, R40.reuse, R36, R20 ;  /* 0x000000242814723c */ /* 0x048fe60000001814 */
[----:B------:R3:W5:Y:S01]  /*11930*/  MUFU.EX2 R205, R206 ;  /* 0x000000ce00cd7308 */ /* 0x0007620000000800 */
[----:B--2---:R-:W2:Y:S04]  /*11940*/  LDSM.16.MT88.4 R52, [R0+0xd800] ;  /* 0x00d800000034783b */ /* 0x004ea80000004200 */
[----:B------:R-:W-:Y:S01]  /*11950*/  HMMA.16816.F32 R24, R40, R38, R24 ;  /* 0x000000262818723c */ /* 0x000fe20000001818 */
[-CC-:B----4-:R-:W-:Y:S01]  /*11960*/  FFMA.FTZ R48, R200, R76.reuse, -R67.reuse ;  /* 0x0000004cc8307223 */ /* 0x190fe20000010843 */
[----:B------:R-:W4:Y:S01]  /*11970*/  LDSM.16.MT88.4 R36, [R77+0xd800] ;  /* 0x00d800004d24783b */ /* 0x000f220000004200 */
[----:B------:R-:W5:Y:S01]  /*11980*/  MUFU.EX2 R200, R49 ;  /* 0x0000003100c87308 */ /* 0x000f620000000800 */
[----:B---3--:R-:W-:-:S04]  /*11990*/  FFMA.FTZ R206, R199, R76, -R67 ;  /* 0x0000004cc7ce7223 */ /* 0x008fc80000010843 */
[C---:B------:R-:W-:Y:S01]  /*119a0*/  HMMA.16816.F32 R16, R40.reuse, R50, R16 ;  /* 0x000000322810723c */ /* 0x040fe20000001810 */
[----:B------:R3:W-:Y:S04]  /*119b0*/  MUFU.EX2 R199, R48 ;  /* 0x0000003000c77308 */ /* 0x0007e80000000800 */
[----:B------:R-:W2:Y:S01]  /*119c0*/  MUFU.EX2 R206, R206 ;  /* 0x000000ce00ce7308 */ /* 0x000ea20000000800 */
[----:B---3--:R-:W3:Y:S02]  /*119d0*/  LDSM.16.MT88.4 R48, [R160+0x3800] ;  /* 0x00380000a030783b */ /* 0x008ee40000004200 */
[C---:B------:R-:W-:Y:S08]  /*119e0*/  HMMA.16816.F32 R8, R40.reuse, R56, R8 ;  /* 0x000000382808723c */ /* 0x040ff00000001808 */
[----:B-1----:R-:W-:Y:S01]  /*119f0*/  HMMA.16816.F32 R44, R40, R28, R44 ;  /* 0x0000001c282c723c */ /* 0x002fe2000000182c */
[----:B-----5:R-:W-:-:S02]  /*11a00*/  F2FP.F16.F32.PACK_AB R28, R204, R205 ;  /* 0x000000cdcc1c723e */ /* 0x020fc400000000ff */
[----:B------:R-:W-:-:S05]  /*11a10*/  F2FP.F16.F32.PACK_AB R29, R200, R201 ;  /* 0x000000c9c81d723e */ /* 0x000fca00000000ff */
        /* <DEDUP_REMOVED lines=11> */
[-CC-:B------:R-:W-:Y:S02]  /*11ad0*/  FFMA.FTZ R54, R179, R76.reuse, -R75.reuse ;  /* 0x0000004cb3367223 */ /* 0x180fe4000001084b */
[----:B------:R2:W-:Y:S05]  /*11ae0*/  MUFU.EX2 R179, R52 ;  /* 0x0000003400b37308 */ /* 0x0005ea0000000800 */
[----:B----4-:R-:W-:Y:S01]  /*11af0*/  HMMA.16816.F32 R8, R28, R36, R8 ;  /* 0x000000241c08723c */ /* 0x010fe20000001808 */
[-C--:B------:R-:W-:Y:S01]  /*11b00*/  FFMA.FTZ R36, R184, R76.reuse, -R75 ;  /* 0x0000004cb8247223 */ /* 0x080fe2000001084b */
[----:B------:R-:W-:Y:S01]  /*11b10*/  MUFU.EX2 R178, R54 ;  /* 0x0000003600b27308 */ /* 0x000fe20000000800 */
[----:B--2---:R-:W-:-:S05]  /*11b20*/  FFMA.FTZ R52, R177, R76, -R67 ;  /* 0x0000004cb1347223 */ /* 0x004fca0000010843 */
[C---:B---3--:R-:W-:Y:S01]  /*11b30*/  HMMA.16816.F32 R32, R28.reuse, R48, R32 ;  /* 0x000000301c20723c */ /* 0x048fe20000001820 */
[-CC-:B------:R-:W-:Y:S01]  /*11b40*/  FFMA.FTZ R48, R176, R76.reuse, -R67.reuse ;  /* 0x0000004cb0307223 */ /* 0x180fe20000010843 */
[----:B------:R-:W-:Y:S04]  /*11b50*/  MUFU.EX2 R177, R53 ;  /* 0x0000003500b17308 */ /* 0x000fe80000000800 */
[----:B------:R2:W-:Y:S02]  /*11b60*/  MUFU.EX2 R176, R52 ;  /* 0x0000003400b07308 */ /* 0x0005e40000000800 */
[----:B------:R-:W-:Y:S02]  /*11b70*/  HMMA.16816.F32 R12, R28, R38, R12 ;  /* 0x000000261c0c723c */ /* 0x000fe4000000180c */
[----:B------:R3:W-:Y:S01]  /*11b80*/  MUFU.EX2 R180, R36 ;  /* 0x0000002400b47308 */ /* 0x0007e20000000800 */
[----:B--2---:R-:W2:Y:S04]  /*11b90*/  LDSM.16.MT88.4 R52, [R160+0x4000] ;  /* 0x00400000a034783b */ /* 0x004ea80000004200 */
[----:B---3--:R-:W3:Y:S01]  /*11ba0*/  LDSM.16.MT88.4 R36, [R0+0xe000] ;  /* 0x00e000000024783b */ /* 0x008ee20000004200 */
[----:B------:R4:W5:Y:S02]  /*11bb0*/  MUFU.EX2 R184, R189 ;  /* 0x000000bd00b87308 */ /* 0x0009640000000800 */
[----:B----4-:R-:W-:-:S02]  /*11bc0*/  FFMA.FTZ R189, R175, R76, -R67 ;  /* 0x0000004cafbd7223 */ /* 0x010fc40000010843 */
        /* <DEDUP_REMOVED lines=16> */
[----:B--2---:R-:W-:-:S06]  /*11cd0*/  FFMA.FTZ R48, R170, R76, -R75 ;  /* 0x0000004caa307223 */ /* 0x004fcc000001084b */
[----:B---3--:R-:W-:Y:S01]  /*11ce0*/  HMMA.16816.F32 R20, R40, R36, R20 ;  /* 0x000000242814723c */ /* 0x008fe20000001814 */
[----:B------:R-:W-:Y:S01]  /*11cf0*/  MUFU.EX2 R170, R49 ;  /* 0x0000003100aa7308 */ /* 0x000fe20000000800 */
[----:B------:R-:W-:-:S03]  /*11d00*/  FFMA.FTZ R53, R168, R76, -R67 ;  /* 0x0000004ca8357223 */ /* 0x000fc60000010843 */
[----:B------:R2:W-:Y:S03]  /*11d10*/  MUFU.EX2 R169, R48 ;  /* 0x0000003000a97308 */ /* 0x0005e60000000800 */
[C---:B------:R-:W-:Y:S01]  /*11d20*/  HMMA.16816.F32 R24, R40.reuse, R38, R24 ;  /* 0x000000262818723c */ /* 0x040fe20000001818 */
[----:B------:R-:W3:Y:S01]  /*11d30*/  LDSM.16.MT88.4 R36, [R77+0xe800] ;  /* 0x00e800004d24783b */ /* 0x000ee20000004200 */
[----:B------:R4:W-:Y:S03]  /*11d40*/  MUFU.EX2 R168, R52 ;  /* 0x0000003400a87308 */ /* 0x0009e60000000800 */
[----:B--2---:R-:W2:Y:S01]  /*11d50*/  LDSM.16.MT88.4 R48, [R0+0xe800] ;  /* 0x00e800000030783b */ /* 0x004ea20000004200 */
[----:B------:R5:W1:Y:S01]  /*11d60*/  MUFU.EX2 R172, R173 ;  /* 0x000000ad00ac7308 */ /* 0x000a620000000800 */
[-CC-:B----4-:R-:W-:Y:S01]  /*11d70*/  FFMA.FTZ R52, R165, R76.reuse, -R67.reuse ;  /* 0x0000004ca5347223 */ /* 0x190fe20000010843 */
[----:B------:R-:W-:Y:S02]  /*11d80*/  HMMA.16816.F32 R16, R40, R54, R16 ;  /* 0x000000362810723c */ /* 0x000fe40000001810 */
[----:B------:R-:W4:Y:S01]  /*11d90*/  MUFU.EX2 R165, R53 ;  /* 0x0000003500a57308 */ /* 0x000f220000000800 */
[----:B-----5:R-:W-:-:S03]  /*11da0*/  FFMA.FTZ R173, R164, R76, -R67 ;  /* 0x0000004ca4ad7223 */ /* 0x020fc60000010843 */
[----:B------:R5:W-:Y:S02]  /*11db0*/  MUFU.EX2 R164, R52 ;  /* 0x0000003400a47308 */ /* 0x000be40000000800 */
[C---:B------:R-:W-:Y:S02]  /*11dc0*/  HMMA.16816.F32 R8, R40.reuse, R56, R8 ;  /* 0x000000382808723c */ /* 0x040fe40000001808 */
[----:B------:R-:W3:Y:S01]  /*11dd0*/  MUFU.EX2 R173, R173 ;  /* 0x000000ad00ad7308 */ /* 0x000ee20000000800 */
[----:B-----5:R-:W5:Y:S05]  /*11de0*/  LDSM.16.MT88.4 R52, [R160+0x4800] ;  /* 0x00480000a034783b */ /* 0x020f6a0000004200 */
[C---:B------:R-:W-:Y:S01]  /*11df0*/  HMMA.16816.F32 R12, R40.reuse, R58, R12 ;  /* 0x0000003a280c723c */ /* 0x040fe2000000180c */
[-CC-:B------:R-:W-:Y:S01]  /*11e00*/  FFMA.FTZ R125, R125, R76.reuse, -R75.reuse ;  /* 0x0000004c7d7d7223 */ /* 0x180fe2000001084b */
[-C--:B------:R-:W-:Y:S01]  /*11e10*/  FFMA.FTZ R121, R121, R76.reuse, -R75 ;  /* 0x0000004c79797223 */ /* 0x080fe2000001084b */
[----:B------:R-:W-:Y:S01]  /*11e20*/  FFMA.FTZ R96, R96, R76, -R67 ;  /* 0x0000004c60607223 */ /* 0x000fe20000010843 */
[----:B------:R-:W-:Y:S01]  /*11e30*/  FFMA.FTZ R74, R250, R130, R74 ;  /* 0x00000082fa4a7223 */ /* 0x000fe2000001004a */
[----:B------:R-:W-:Y:S01]  /*11e40*/  FFMA.FTZ R66, R247, R129, R66 ;  /* 0x00000081f7427223 */ /* 0x000fe20000010042 */
[----:B------:R-:W-:Y:S02]  /*11e50*/  LDSM.16.MT88.4 R56, [R0+0xf000] ;  /* 0x00f000000038783b */ /* 0x000fe40000004200 */
[----:B-1----:R-:W-:Y:S01]  /*11e60*/  HMMA.16816.F32 R44, R40, R28, R44 ;  /* 0x0000001c282c723c */ /* 0x002fe2000000182c */
[----:B------:R-:W-:-:S02]  /*11e70*/  F2FP.F16.F32.PACK_AB R28, R171, R172 ;  /* 0x000000acab1c723e */ /* 0x000fc400000000ff */
[----:B----4-:R-:W-:-:S05]  /*11e80*/  F2FP.F16.F32.PACK_AB R29, R165, R168 ;  /* 0x000000a8a51d723e */ /* 0x010fca00000000ff */
[----:B------:R-:W-:Y:S01]  /*11e90*/  HMMA.16816.F32 R4, R40, R30, R4 ;  /* 0x0000001e2804723c */ /* 0x000fe20000001804 */
[----:B------:R-:W-:Y:S01]  /*11ea0*/  F2FP.F16.F32.PACK_AB R30, R169, R170 ;  /* 0x000000aaa91e723e */ /* 0x000fe200000000ff */
[----:B------:R-:W1:Y:S01]  /*11eb0*/  LDSM.16.MT88.4 R40, [R131+0x4800] ;  /* 0x004800008328783b */ /* 0x000e620000004200 */
[----:B---3--:R-:W-:-:S07]  /*11ec0*/  F2FP.F16.F32.PACK_AB R31, R173, R164 ;  /* 0x000000a4ad1f723e */ /* 0x008fce00000000ff */
[C---:B------:R-:W-:Y:S08]  /*11ed0*/  HMMA.16816.F32 R8, R28.reuse, R36, R8 ;  /* 0x000000241c08723c */ /* 0x040ff00000001808 */
[C---:B------:R-:W-:Y:S01]  /*11ee0*/  HMMA.16816.F32 R12, R28.reuse, R38, R12 ;  /* 0x000000261c0c723c */ /* 0x040fe2000000180c */
[----:B------:R-:W3:Y:S07]  /*11ef0*/  LDSM.16.MT88.4 R36, [R77+0xf000] ;  /* 0x00f000004d24783b */ /* 0x000eee0000004200 */
[----:B--2---:R-:W-:Y:S01]  /*11f00*/  HMMA.16816.F32 R20, R28, R48, R20 ;  /* 0x000000301c14723c */ /* 0x004fe20000001814 */
[-CC-:B------:R-:W-:Y:S01]  /*11f10*/  FFMA.FTZ R49, R124, R76.reuse, -R75.reuse ;  /* 0x0000004c7c317223 */ /* 0x180fe2000001084b */
[----:B------:R-:W-:-:S03]  /*11f20*/  FFMA.FTZ R48, R123, R76, -R75 ;  /* 0x0000004c7b307223 */ /* 0x000fc6000001084b */
[----:B------:R2:W-:Y:S03]  /*11f30*/  MUFU.EX2 R123, R49 ;  /* 0x00000031007b7308 */ /* 0x0005e60000000800 */
[C---:B------:R-:W-:Y:S01]  /*11f40*/  HMMA.16816.F32 R24, R28.reuse, R50, R24 ;  /* 0x000000321c18723c */ /* 0x040fe20000001818 */
[-C--:B------:R-:W-:Y:S02]  /*11f50*/  FFMA.FTZ R50, R122, R76.reuse, -R75 ;  /* 0x0000004c7a327223 */ /* 0x080fe4000001084b */
[----:B------:R4:W-:Y:S05]  /*11f60*/  MUFU.EX2 R122, R48 ;  /* 0x00000030007a7308 */ /* 0x0009ea0000000800 */
[----:B-----5:R-:W-:Y:S01]  /*11f70*/  HMMA.16816.F32 R32, R28, R52, R32 ;  /* 0x000000341c20723c */ /* 0x020fe20000001820 */
[-CC-:B--2---:R-:W-:Y:S01]  /*11f80*/  FFMA.FTZ R49, R101, R76.reuse, -R67.reuse ;  /* 0x0000004c65317223 */ /* 0x184fe20000010843 */
[-CC-:B------:R-:W-:Y:S01]  /*11f90*/  FFMA.FTZ R52, R99, R76.reuse, -R67.reuse ;  /* 0x0000004c63347223 */ /* 0x180fe20000010843 */
[-CC-:B----4-:R-:W-:Y:S01]  /*11fa0*/  FFMA.FTZ R48, R100, R76.reuse, -R67.reuse ;  /* 0x0000004c64307223 */ /* 0x190fe20000010843 */
[----:B------:R-:W-:Y:S04]  /*11fb0*/  MUFU.EX2 R101, R50 ;  /* 0x0000003200657308 */ /* 0x000fe80000000800 */
[----:B------:R-:W-:Y:S04]  /*11fc0*/  MUFU.EX2 R100, R49 ;  /* 0x0000003100647308 */ /* 0x000fe80000000800 */
[----:B------:R2:W-:Y:S04]  /*11fd0*/  MUFU.EX2 R99, R48 ;  /* 0x0000003000637308 */ /* 0x0005e80000000800 */
[----:B------:R4:W5:Y:S01]  /*11fe0*/  MUFU.EX2 R124, R125 ;  /* 0x0000007d007c7308 */ /* 0x0009620000000800 */
[----:B--2---:R-:W2:Y:S01]  /*11ff0*/  LDSM.16.MT88.4 R48, [R160+0x5000] ;  /* 0x00500000a030783b */ /* 0x004ea20000004200 */
[----:B----4-:R-:W-:-:S02]  /*12000*/  FFMA.FTZ R125, R98, R76, -R67 ;  /* 0x0000004c627d7223 */ /* 0x010fc40000010843 */
[----:B------:R-:W-:Y:S04]  /*12010*/  MUFU.EX2 R98, R52 ;  /* 0x0000003400627308 */ /* 0x000fe80000000800 */
[----:B------:R-:W4:Y:S01]  /*12020*/  MUFU.EX2 R125, R125 ;  /* 0x0000007d007d7308 */ /* 0x000f220000000800 */
[C---:B------:R-:W-:Y:S08]  /*12030*/  HMMA.16816.F32 R16, R28.reuse, R54, R16 ;  /* 0x000000361c10723c */ /* 0x040ff00000001810 */
[----:B-1----:R-:W-:Y:S01]  /*12040*/  HMMA.16816.F32 R44, R28, R40, R44 ;  /* 0x000000281c2c723c */ /* 0x002fe2000000182c */
[----:B-----5:R-:W-:-:S02]  /*12050*/  F2FP.F16.F32.PACK_AB R40, R123, R124 ;  /* 0x0000007c7b28723e */ /* 0x020fc400000000ff */
[----:B------:R-:W-:-:S05]  /*12060*/  F2FP.F16.F32.PACK_AB R41, R99, R100 ;  /* 0x000000646329723e */ /* 0x000fca00000000ff */
[----:B------:R-:W-:Y:S01]  /*12070*/  HMMA.16816.F32 R4, R28, R42, R4 ;  /* 0x0000002a1c04723c */ /* 0x000fe20000001804 */
[----:B------:R-:W1:Y:S01]  /*12080*/  LDSM.16.MT88.4 R28, [R131+0x5000] ;  /* 0x00500000831c783b */ /* 0x000e620000004200 */
[----:B------:R-:W-:Y:S02]  /*12090*/  F2FP.F16.F32.PACK_AB R42, R101, R122 ;  /* 0x0000007a652a723e */ /* 0x000fe400000000ff */
[----:B----4-:R-:W-:-:S07]  /*120a0*/  F2FP.F16.F32.PACK_AB R43, R125, R98 ;  /* 0x000000627d2b723e */ /* 0x010fce00000000ff */
[C---:B---3--:R-:W-:Y:S08]  /*120b0*/  HMMA.16816.F32 R8, R40.reuse, R36, R8 ;  /* 0x000000242808723c */ /* 0x048ff00000001808 */
[C---:B------:R-:W-:Y:S01]  /*120c0*/  HMMA.16816.F32 R12, R40.reuse, R38, R12 ;  /* 0x00000026280c723c */ /* 0x040fe2000000180c */
[----:B------:R-:W3:Y:S01]  /*120d0*/  LDSM.16.MT88.4 R36, [R77+0xf800] ;  /* 0x00f800004d24783b */ /* 0x000ee20000004200 */
[-CC-:B------:R-:W-:Y:S01]  /*120e0*/  FFMA.FTZ R52, R120, R76.reuse, -R75.reuse ;  /* 0x0000004c78347223 */ /* 0x180fe2000001084b */
[-C--:B------:R-:W-:Y:S01]  /*120f0*/  FFMA.FTZ R53, R119, R76.reuse, -R75 ;  /* 0x0000004c77357223 */ /* 0x080fe2000001084b */
[----:B------:R4:W-:Y:S04]  /*12100*/  MUFU.EX2 R120, R121 ;  /* 0x0000007900787308 */ /* 0x0009e80000000800 */
[----:B--2---:R-:W-:Y:S01]  /*12110*/  HMMA.16816.F32 R32, R40, R48, R32 ;  /* 0x000000302820723c */ /* 0x004fe20000001820 */
[----:B------:R-:W-:-:S02]  /*12120*/  FFMA.FTZ R48, R95, R76, -R67 ;  /* 0x0000004c5f307223 */ /* 0x000fc40000010843 */
[----:B------:R2:W-:Y:S04]  /*12130*/  MUFU.EX2 R95, R96 ;  /* 0x00000060005f7308 */ /* 0x0005e80000000800 */
[----:B------:R5:W1:Y:S01]  /*12140*/  MUFU.EX2 R119, R52 ;  /* 0x0000003400777308 */ /* 0x000a620000000800 */
[-CC-:B----4-:R-:W-:Y:S01]  /*12150*/  FFMA.FTZ R121, R97, R76.reuse, -R67.reuse ;  /* 0x0000004c61797223 */ /* 0x190fe20000010843 */
[-C--:B--2---:R-:W-:Y:S01]  /*12160*/  FFMA.FTZ R96, R94, R76.reuse, -R67 ;  /* 0x0000004c5e607223 */ /* 0x084fe20000010843 */
[----:B-----5:R-:W-:-:S04]  /*12170*/  FFMA.FTZ R52, R118, R76, -R75 ;  /* 0x0000004c76347223 */ /* 0x020fc8000001084b */
[----:B------:R-:W2:Y:S01]  /*12180*/  MUFU.EX2 R121, R121 ;  /* 0x0000007900797308 */ /* 0x000ea20000000800 */
[----:B------:R-:W-:Y:S01]  /*12190*/  FADD.FTZ R74, R73, R74 ;  /* 0x0000004a494a7221 */ /* 0x000fe20000010000 */
[----:B------:R-:W-:Y:S02]  /*121a0*/  FADD.FTZ R66, R128, R66 ;  /* 0x0000004280427221 */ /* 0x000fe40000010000 */
[----:B------:R-:W-:Y:S04]  /*121b0*/  MUFU.EX2 R118, R53 ;  /* 0x0000003500767308 */ /* 0x000fe80000000800 */
[----:B------:R4:W5:Y:S04]  /*121c0*/  MUFU.EX2 R97, R52 ;  /* 0x0000003400617308 */ /* 0x0009680000000800 */
[----:B------:R-:W-:Y:S04]  /*121d0*/  MUFU.EX2 R94, R48 ;  /* 0x00000030005e7308 */ /* 0x000fe80000000800 */
[----:B------:R-:W3:Y:S01]  /*121e0*/  MUFU.EX2 R96, R96 ;  /* 0x0000006000607308 */ /* 0x000ee20000000800 */
[----:B------:R-:W-:Y:S01]  /*121f0*/  FADD.FTZ R74, R72, R74 ;  /* 0x0000004a484a7221 */ /* 0x000fe20000010000 */
[----:B------:R-:W-:-:S03]  /*12200*/  FADD.FTZ R66, R127, R66 ;  /* 0x000000427f427221 */ /* 0x000fc60000010000 */
[----:B------:R-:W-:Y:S01]  /*12210*/  FADD.FTZ R74, R71, R74 ;  /* 0x0000004a474a7221 */ /* 0x000fe20000010000 */
[----:B------:R-:W-:Y:S01]  /*12220*/  FADD.FTZ R126, R126, R66 ;  /* 0x000000427e7e7221 */ /* 0x000fe20000010000 */
[C---:B-1----:R-:W-:Y:S01]  /*12230*/  HMMA.16816.F32 R44, R40.reuse, R28, R44 ;  /* 0x0000001c282c723c */ /* 0x042fe2000000182c */
[----:B------:R-:W-:Y:S01]  /*12240*/  F2FP.F16.F32.PACK_AB R28, R119, R120 ;  /* 0x00000078771c723e */ /* 0x000fe200000000ff */
[----:B------:R-:W-:Y:S01]  /*12250*/  FADD.FTZ R144, R144, R74 ;  /* 0x0000004a90907221 */ /* 0x000fe20000010000 */
[----:B--2---:R-:W-:Y:S01]  /*12260*/  F2FP.F16.F32.PACK_AB R29, R95, R121 ;  /* 0x000000795f1d723e */ /* 0x004fe200000000ff */
[----:B------:R-:W-:Y:S01]  /*12270*/  FADD.FTZ R126, R142, R126 ;  /* 0x0000007e8e7e7221 */ /* 0x000fe20000010000 */
[----:B----4-:R-:W-:Y:S03]  /*12280*/  LDSM.16.MT88.4 R52, [R0+0xf800] ;  /* 0x00f800000034783b */ /* 0x010fe60000004200 */
[----:B------:R-:W-:Y:S01]  /*12290*/  HMMA.16816.F32 R4, R40, R30, R4 ;  /* 0x0000001e2804723c */ /* 0x000fe20000001804 */
[----:B-----5:R-:W-:-:S02]  /*122a0*/  F2FP.F16.F32.PACK_AB R30, R97, R118 ;  /* 0x00000076611e723e */ /* 0x020fc400000000ff */
[----:B---3--:R-:W-:Y:S01]  /*122b0*/  F2FP.F16.F32.PACK_AB R31, R96, R94 ;  /* 0x0000005e601f723e */ /* 0x008fe200000000ff */
[----:B------:R-:W-:Y:S01]  /*122c0*/  FADD.FTZ R144, R145, R144 ;  /* 0x0000009091907221 */ /* 0x000fe20000010000 */
[----:B------:R-:W-:-:S03]  /*122d0*/  FADD.FTZ R137, R137, R126 ;  /* 0x0000007e89897221 */ /* 0x000fc60000010000 */
        /* <DEDUP_REMOVED lines=15> */
[C---:B------:R-:W-:Y:S08]  /*123d0*/  HMMA.16816.F32 R20, R40.reuse, R56, R20 ;  /* 0x000000382814723c */ /* 0x040ff00000001814 */
[----:B------:R-:W-:Y:S01]  /*123e0*/  HMMA.16816.F32 R24, R40, R58, R24 ;  /* 0x0000003a2818723c */ /* 0x000fe20000001818 */
[----:B------:R-:W-:Y:S01]  /*123f0*/  FADD.FTZ R135, R135, R132 ;  /* 0x0000008487877221 */ /* 0x000fe20000010000 */
[----:B------:R-:W-:Y:S01]  /*12400*/  FADD.FTZ R147, R147, R146 ;  /* 0x0000009293937221 */ /* 0x000fe20000010000 */
[----:B------:R-:W3:Y:S02]  /*12410*/  LDSM.16.MT88.4 R40, [R0+0x10000] ;  /* 0x010000000028783b */ /* 0x000ee40000004200 */
[----:B------:R-:W-:Y:S01]  /*12420*/  FADD.FTZ R135, R150, R135 ;  /* 0x0000008796877221 */ /* 0x000fe20000010000 */
[----:B------:R-:W-:Y:S01]  /*12430*/  FADD.FTZ R147, R153, R147 ;  /* 0x0000009399937221 */ /* 0x000fe20000010000 */
[-C--:B------:R-:W-:Y:S01]  /*12440*/  FFMA.FTZ R117, R117, R76.reuse, -R75 ;  /* 0x0000004c75757223 */ /* 0x080fe2000001084b */
[-C--:B------:R-:W-:Y:S01]  /*12450*/  FFMA.FTZ R92, R92, R76.reuse, -R67 ;  /* 0x0000004c5c5c7223 */ /* 0x080fe20000010843 */
[----:B------:R-:W-:Y:S01]  /*12460*/  FADD.FTZ R149, R149, R135 ;  /* 0x0000008795957221 */ /* 0x000fe20000010000 */
[----:B------:R-:W-:Y:S01]  /*12470*/  FADD.FTZ R152, R152, R147 ;  /* 0x0000009398987221 */ /* 0x000fe20000010000 */
[-C--:B------:R-:W-:Y:S01]  /*12480*/  FFMA.FTZ R56, R116, R76.reuse, -R75 ;  /* 0x0000004c74387223 */ /* 0x080fe2000001084b */
[C---:B-1----:R-:W-:Y:S01]  /*12490*/  HMMA.16816.F32 R32, R28.reuse, R48, R32 ;  /* 0x000000301c20723c */ /* 0x042fe20000001820 */
[----:B------:R-:W-:Y:S01]  /*124a0*/  FADD.FTZ R149, R148, R149 ;  /* 0x0000009594957221 */ /* 0x000fe20000010000 */
[----:B------:R-:W-:Y:S01]  /*124b0*/  FADD.FTZ R152, R151, R152 ;  /* 0x0000009897987221 */ /* 0x000fe20000010000 */
[-C--:B------:R-:W-:Y:S01]  /*124c0*/  FFMA.FTZ R57, R115, R76.reuse, -R75 ;  /* 0x0000004c73397223 */ /* 0x080fe2000001084b */
[-C--:B------:R-:W-:Y:S01]  /*124d0*/  FFMA.FTZ R89, R89, R76.reuse, -R67 ;  /* 0x0000004c59597223 */ /* 0x080fe20000010843 */
[----:B------:R-:W-:Y:S01]  /*124e0*/  FADD.FTZ R154, R154, R149 ;  /* 0x000000959a9a7221 */ /* 0x000fe20000010000 */
[----:B------:R-:W-:Y:S01]  /*124f0*/  FADD.FTZ R155, R155, R152 ;  /* 0x000000989b9b7221 */ /* 0x000fe20000010000 */
[----:B------:R1:W-:Y:S01]  /*12500*/  MUFU.EX2 R115, R56 ;  /* 0x0000003800737308 */ /* 0x0003e20000000800 */
[C---:B------:R-:W-:Y:S01]  /*12510*/  HMMA.16816.F32 R20, R28.reuse, R52, R20 ;  /* 0x000000341c14723c */ /* 0x040fe20000001814 */
[----:B------:R-:W-:Y:S01]  /*12520*/  FADD.FTZ R154, R157, R154 ;  /* 0x0000009a9d9a7221 */ /* 0x000fe20000010000 */
[----:B------:R-:W-:Y:S01]  /*12530*/  FADD.FTZ R155, R158, R155 ;  /* 0x0000009b9e9b7221 */ /* 0x000fe20000010000 */
[----:B------:R4:W5:Y:S01]  /*12540*/  MUFU.EX2 R116, R117 ;  /* 0x0000007500747308 */ /* 0x0009620000000800 */
[-CC-:B------:R-:W-:Y:S01]  /*12550*/  FFMA.FTZ R48, R91, R76.reuse, -R67.reuse ;  /* 0x0000004c5b307223 */ /* 0x180fe20000010843 */
[-C--:B------:R-:W-:Y:S01]  /*12560*/  FFMA.FTZ R87, R87, R76.reuse, -R67 ;  /* 0x0000004c57577223 */ /* 0x080fe20000010843 */
[-CC-:B------:R-:W-:Y:S01]  /*12570*/  FFMA.FTZ R72, R109, R76.reuse, -R75.reuse ;  /* 0x0000004c6d487223 */ /* 0x180fe2000001084b */
[-CC-:B------:R-:W-:Y:S01]  /*12580*/  FFMA.FTZ R66, R108, R76.reuse, -R75.reuse ;  /* 0x0000004c6c427223 */ /* 0x180fe2000001084b */
[----:B------:R-:W-:Y:S01]  /*12590*/  HMMA.16816.F32 R24, R28, R54, R24 ;  /* 0x000000361c18723c */ /* 0x000fe20000001818 */
[-CC-:B------:R-:W-:Y:S01]  /*125a0*/  FFMA.FTZ R73, R107, R76.reuse, -R75.reuse ;  /* 0x0000004c6b497223 */ /* 0x180fe2000001084b */
[-C--:B------:R-:W-:Y:S01]  /*125b0*/  FFMA.FTZ R71, R106, R76.reuse, -R75 ;  /* 0x0000004c6a477223 */ /* 0x080fe2000001084b */
[-CC-:B------:R-:W-:Y:S01]  /*125c0*/  FFMA.FTZ R74, R84, R76.reuse, -R67.reuse ;  /* 0x0000004c544a7223 */ /* 0x180fe20000010843 */
[-C--:B------:R-:W-:Y:S01]  /*125d0*/  FFMA.FTZ R85, R85, R76.reuse, -R67 ;  /* 0x0000004c55557223 */ /* 0x080fe20000010843 */
[----:B-1----:R-:W-:-:S03]  /*125e0*/  FFMA.FTZ R56, R114, R76, -R75 ;  /* 0x0000004c72387223 */ /* 0x002fc6000001084b */
[----:B------:R-:W-:Y:S01]  /*125f0*/  HMMA.16816.F32 R16, R28, R50, R16 ;  /* 0x000000321c10723c */ /* 0x000fe20000001810 */
[----:B----4-:R-:W-:Y:S01]  /*12600*/  FFMA.FTZ R117, R93, R76, -R67 ;  /* 0x0000004c5d757223 */ /* 0x010fe20000010843 */
[----:B------:R-:W-:Y:S01]  /*12610*/  MUFU.EX2 R114, R57 ;  /* 0x0000003900727308 */ /* 0x000fe20000000800 */
[----:B------:R-:W-:Y:S01]  /*12620*/  LDSM.16.MT88.4 R52, [R77+0x10000] ;  /* 0x010000004d34783b */ /* 0x000fe20000004200 */
[----:B------:R-:W-:-:S04]  /*12630*/  FADD.FTZ R154, R156, R154 ;  /* 0x0000009a9c9a7221 */ /* 0x000fc80000010000 */
[C---:B--2---:R-:W-:Y:S01]  /*12640*/  HMMA.16816.F32 R44, R28.reuse, R36, R44 ;  /* 0x000000241c2c723c */ /* 0x044fe2000000182c */
[----:B------:R1:W2:Y:S01]  /*12650*/  MUFU.EX2 R93, R56 ;  /* 0x00000038005d7308 */ /* 0x0002a20000000800 */
[----:B------:R-:W-:Y:S01]  /*12660*/  FADD.FTZ R155, R163, R155 ;  /* 0x0000009ba39b7221 */ /* 0x000fe20000010000 */
[----:B------:R-:W-:Y:S02]  /*12670*/  LDSM.16.MT88.4 R148, [R0+0x11800] ;  /* 0x011800000094783b */ /* 0x000fe40000004200 */
[----:B------:R4:W-:Y:S03]  /*12680*/  MUFU.EX2 R91, R92 ;  /* 0x0000005c005b7308 */ /* 0x0009e60000000800 */
[----:B------:R-:W-:Y:S01]  /*12690*/  HMMA.16816.F32 R4, R28, R38, R4 ;  /* 0x000000261c04723c */ /* 0x000fe20000001804 */
[----:B------:R-:W3:Y:S01]  /*126a0*/  LDSM.16.MT88.4 R28, [R131+0x6000] ;  /* 0x00600000831c783b */ /* 0x000ee20000004200 */
[----:B------:R-:W-:Y:S01]  /*126b0*/  FADD.FTZ R161, R161, R154 ;  /* 0x0000009aa1a17221 */ /* 0x000fe20000010000 */
[----:B------:R-:W-:-:S02]  /*126c0*/  FADD.FTZ R162, R162, R155 ;  /* 0x0000009ba2a27221 */ /* 0x000fc40000010000 */
[----:B------:R-:W-:Y:S04]  /*126d0*/  LDSM.16.MT88.4 R140, [R160+0x7800] ;  /* 0x00780000a08c783b */ /* 0x000fe80000004200 */
[----:B-1----:R-:W1:Y:S01]  /*126e0*/  LDSM.16.MT88.4 R56, [R160+0x6000] ;  /* 0x00600000a038783b */ /* 0x002e620000004200 */
[----:B----4-:R-:W-:Y:S01]  /*126f0*/  FFMA.FTZ R92, R90, R76, -R67 ;  /* 0x0000004c5a5c7223 */ /* 0x010fe20000010843 */
[----:B------:R-:W4:Y:S01]  /*12700*/  MUFU.EX2 R117, R117 ;  /* 0x0000007500757308 */ /* 0x000f220000000800 */
[----:B------:R-:W-:Y:S01]  /*12710*/  FADD.FTZ R161, R159, R161 ;  /* 0x000000a19fa17221 */ /* 0x000fe20000010000 */
[----:B------:R-:W-:Y:S01]  /*12720*/  FADD.FTZ R162, R174, R162 ;  /* 0x000000a2aea27221 */ /* 0x000fe20000010000 */
[----:B-----5:R-:W-:Y:S01]  /*12730*/  F2FP.F16.F32.PACK_AB R36, R115, R116 ;  /* 0x000000747324723e */ /* 0x020fe200000000ff */
[----:B------:R5:W-:Y:S04]  /*12740*/  MUFU.EX2 R90, R48 ;  /* 0x00000030005a7308 */ /* 0x000be80000000800 */
[----:B------:R-:W5:Y:S01]  /*12750*/  MUFU.EX2 R92, R92 ;  /* 0x0000005c005c7308 */ /* 0x000f620000000800 */
[----:B------:R-:W-:Y:S01]  /*12760*/  FADD.FTZ R161, R183, R161 ;  /* 0x000000a1b7a17221 */ /* 0x000fe20000010000 */
[----:B------:R-:W-:Y:S01]  /*12770*/  FADD.FTZ R162, R187, R162 ;  /* 0x000000a2bba27221 */ /* 0x000fe20000010000 */
[----:B--2---:R-:W-:Y:S01]  /*12780*/  F2FP.F16.F32.PACK_AB R38, R93, R114 ;  /* 0x000000725d26723e */ /* 0x004fe200000000ff */
[----:B------:R-:W-:Y:S01]  /*12790*/  MUFU.EX2 R72, R72 ;  /* 0x0000004800487308 */ /* 0x000fe20000000800 */
[----:B------:R-:W-:Y:S01]  /*127a0*/  FADD.FTZ R161, R182, R161 ;  /* 0x000000a1b6a17221 */ /* 0x000fe20000010000 */
[----:B------:R-:W-:Y:S01]  /*127b0*/  FADD.FTZ R186, R186, R162 ;  /* 0x000000a2baba7221 */ /* 0x000fe20000010000 */
[----:B----4-:R-:W-:Y:S01]  /*127c0*/  F2FP.F16.F32.PACK_AB R37, R91, R117 ;  /* 0x000000755b25723e */ /* 0x010fe200000000ff */
[----:B------:R-:W-:Y:S01]  /*127d0*/  MUFU.EX2 R66, R66 ;  /* 0x0000004200427308 */ /* 0x000fe20000000800 */
[----:B------:R-:W-:Y:S01]  /*127e0*/  FADD.FTZ R181, R181, R161 ;  /* 0x000000a1b5b57221 */ /* 0x000fe20000010000 */
[----:B------:R-:W-:Y:S01]  /*127f0*/  FADD.FTZ R185, R185, R186 ;  /* 0x000000bab9b97221 */ /* 0x000fe20000010000 */
[----:B-----5:R-:W-:Y:S01]  /*12800*/  LDSM.16.MT88.4 R48, [R0+0x10800] ;  /* 0x010800000030783b */ /* 0x020fe20000004200 */
[----:B------:R-:W-:Y:S01]  /*12810*/  F2FP.F16.F32.PACK_AB R39, R92, R90 ;  /* 0x0000005a5c27723e */ /* 0x000fe200000000ff */
[----:B------:R-:W-:Y:S01]  /*12820*/  FADD.FTZ R181, R188, R181 ;  /* 0x000000b5bcb57221 */ /* 0x000fe20000010000 */
[----:B------:R-:W-:Y:S01]  /*12830*/  FADD.FTZ R185, R190, R185 ;  /* 0x000000b9beb97221 */ /* 0x000fe20000010000 */
[----:B------:R-:W-:Y:S01]  /*12840*/  MUFU.EX2 R73, R73 ;  /* 0x0000004900497308 */ /* 0x000fe20000000800 */
[----:B------:R-:W-:Y:S01]  /*12850*/  LDSM.16.MT88.4 R156, [R77+0x11800] ;  /* 0x011800004d9c783b */ /* 0x000fe20000004200 */
[----:B------:R-:W-:Y:S01]  /*12860*/  FADD.FTZ R192, R192, R181 ;  /* 0x000000b5c0c07221 */ /* 0x000fe20000010000 */
[----:B------:R-:W-:Y:S01]  /*12870*/  FADD.FTZ R193, R193, R185 ;  /* 0x000000b9c1c17221 */ /* 0x000fe20000010000 */
[----:B---3--:R-:W-:Y:S02]  /*12880*/  HMMA.16816.F32 R20, R36, R40, R20 ;  /* 0x000000282414723c */ /* 0x008fe40000001814 */
[----:B------:R-:W-:Y:S01]  /*12890*/  FADD.FTZ R192, R191, R192 ;  /* 0x000000c0bfc07221 */ /* 0x000fe20000010000 */
[----:B------:R-:W-:-:S05]  /*128a0*/  FADD.FTZ R193, R197, R193 ;  /* 0x000000c1c5c17221 */ /* 0x000fca0000010000 */
        /* <DEDUP_REMOVED lines=10> */
[----:B------:R-:W-:-:S05]  /*12950*/  FADD.FTZ R201, R201, R196 ;  /* 0x000000c4c9c97221 */ /* 0x000fca0000010000 */
[----:B------:R-:W-:Y:S01]  /*12960*/  HMMA.16816.F32 R8, R36, R52, R8 ;  /* 0x000000342408723c */ /* 0x000fe20000001808 */
[-CC-:B------:R-:W-:Y:S01]  /*12970*/  FFMA.FTZ R52, R113, R76.reuse, -R75.reuse ;  /* 0x0000004c71347223 */ /* 0x180fe2000001084b */
[----:B------:R-:W-:-:S06]  /*12980*/  FFMA.FTZ R53, R110, R76, -R75 ;  /* 0x0000004c6e357223 */ /* 0x000fcc000001084b */
[----:B------:R-:W-:Y:S01]  /*12990*/  HMMA.16816.F32 R12, R36, R54, R12 ;  /* 0x00000036240c723c */ /* 0x000fe2000000180c */
[-CC-:B------:R-:W-:Y:S01]  /*129a0*/  FFMA.FTZ R54, R112, R76.reuse, -R75.reuse ;  /* 0x0000004c70367223 */ /* 0x180fe2000001084b */
[----:B------:R-:W-:-:S06]  /*129b0*/  FFMA.FTZ R55, R111, R76, -R75 ;  /* 0x0000004c6f377223 */ /* 0x000fcc000001084b */
[----:B-1----:R-:W-:Y:S01]  /*129c0*/  HMMA.16816.F32 R32, R36, R56, R32 ;  /* 0x000000382420723c */ /* 0x002fe20000001820 */
[----:B------:R-:W-:-:S07]  /*129d0*/  FFMA.FTZ R56, R88, R76, -R67 ;  /* 0x0000004c58387223 */ /* 0x000fce0000010843 */
[----:B------:R-:W-:Y:S01]  /*129e0*/  HMMA.16816.F32 R16, R36, R58, R16 ;  /* 0x0000003a2410723c */ /* 0x000fe20000001810 */
[----:B------:R-:W-:Y:S01]  /*129f0*/  FFMA.FTZ R58, R86, R76, -R67 ;  /* 0x0000004c563a7223 */ /* 0x000fe20000010843 */
[----:B------:R-:W-:Y:S01]  /*12a00*/  MUFU.EX2 R52, R52 ;  /* 0x0000003400347308 */ /* 0x000fe20000000800 */
[----:B------:R-:W-:Y:S01]  /*12a10*/  FADD.FTZ R204, R204, R194 ;  /* 0x000000c2cccc7221 */ /* 0x000fe20000010000 */
[----:B------:R-:W-:Y:S02]  /*12a20*/  FADD.FTZ R201, R200, R201 ;  /* 0x000000c9c8c97221 */ /* 0x000fe40000010000 */
[----:B------:R-:W1:Y:S04]  /*12a30*/  MUFU.EX2 R54, R54 ;  /* 0x0000003600367308 */ /* 0x000e680000000800 */
[----:B------:R-:W-:Y:S04]  /*12a40*/  MUFU.EX2 R55, R55 ;  /* 0x0000003700377308 */ /* 0x000fe80000000800 */
[----:B------:R-:W4:Y:S04]  /*12a50*/  MUFU.EX2 R53, R53 ;  /* 0x0000003500357308 */ /* 0x000f280000000800 */
        /* <DEDUP_REMOVED lines=8> */
[----:B-1----:R-:W-:Y:S02]  /*12ae0*/  F2FP.F16.F32.PACK_AB R36, R54, R52 ;  /* 0x000000343624723e */ /* 0x002fe400000000ff */
[----:B------:R-:W-:Y:S01]  /*12af0*/  FADD.FTZ R202, R184, R202 ;  /* 0x000000cab8ca7221 */ /* 0x000fe20000010000 */
[----:B------:R-:W-:Y:S01]  /*12b00*/  FADD.FTZ R177, R177, R199 ;  /* 0x000000c7b1b17221 */ /* 0x000fe20000010000 */
[----:B----4-:R-:W-:Y:S02]  /*12b10*/  F2FP.F16.F32.PACK_AB R38, R53, R55 ;  /* 0x000000373526723e */ /* 0x010fe400000000ff */
        /* <DEDUP_REMOVED lines=23> */
[-CC-:B------:R-:W-:Y:S01]  /*12c90*/  FFMA.FTZ R48, R83, R76.reuse, -R67.reuse ;  /* 0x0000004c53307223 */ /* 0x180fe20000010843 */
[----:B------:R-:W-:Y:S01]  /*12ca0*/  FFMA.FTZ R83, R82, R76, -R67 ;  /* 0x0000004c52537223 */ /* 0x000fe20000010843 */
[----:B------:R-:W-:Y:S01]  /*12cb0*/  FADD.FTZ R178, R124, R178 ;  /* 0x000000b27cb27221 */ /* 0x000fe20000010000 */
[----:B------:R-:W-:Y:S01]  /*12cc0*/  FADD.FTZ R189, R100, R189 ;  /* 0x000000bd64bd7221 */ /* 0x000fe20000010000 */
[----:B------:R-:W-:Y:S02]  /*12cd0*/  MUFU.EX2 R71, R71 ;  /* 0x0000004700477308 */ /* 0x000fe40000000800 */
[----:B------:R-:W-:Y:S01]  /*12ce0*/  FADD.FTZ R178, R123, R178 ;  /* 0x000000b27bb27221 */ /* 0x000fe20000010000 */
[----:B------:R-:W-:Y:S01]  /*12cf0*/  FADD.FTZ R99, R99, R189 ;  /* 0x000000bd63637221 */ /* 0x000fe20000010000 */
[----:B------:R-:W-:Y:S02]  /*12d00*/  MUFU.EX2 R84, R85 ;  /* 0x0000005500547308 */ /* 0x000fe40000000800 */
[----:B------:R-:W-:-:S02]  /*12d10*/  FADD.FTZ R122, R122, R178 ;  /* 0x000000b27a7a7221 */ /* 0x000fc40000010000 */
[----:B------:R-:W3:Y:S01]  /*12d20*/  MUFU.EX2 R74, R74 ;  /* 0x0000004a004a7308 */ /* 0x000ee20000000800 */
[----:B------:R-:W-:-:S03]  /*12d30*/  FADD.FTZ R99, R98, R99 ;  /* 0x0000006362637221 */ /* 0x000fc60000010000 */
[----:B------:R4:W-:Y:S04]  /*12d40*/  MUFU.EX2 R82, R48 ;  /* 0x0000003000527308 */ /* 0x0009e80000000800 */
[----:B------:R-:W5:Y:S01]  /*12d50*/  MUFU.EX2 R83, R83 ;  /* 0x0000005300537308 */ /* 0x000f620000000800 */
[----:B------:R-:W-:Y:S01]  /*12d60*/  FADD.FTZ R122, R101, R122 ;  /* 0x0000007a657a7221 */ /* 0x000fe20000010000 */
[----:B------:R-:W-:Y:S01]  /*12d70*/  FADD.FTZ R125, R125, R99 ;  /* 0x000000637d7d7221 */ /* 0x000fe20000010000 */
[C---:B------:R-:W-:Y:S02]  /*12d80*/  HMMA.16816.F32 R24, R36.reuse, R50, R24 ;  /* 0x000000322418723c */ /* 0x040fe40000001818 */
[----:B------:R-:W-:Y:S01]  /*12d90*/  FADD.FTZ R120, R120, R122 ;  /* 0x0000007a78787221 */ /* 0x000fe20000010000 */
[----:B------:R-:W-:Y:S01]  /*12da0*/  FADD.FTZ R125, R121, R125 ;  /* 0x0000007d797d7221 */ /* 0x000fe20000010000 */
[----:B----4-:R-:W4:Y:S04]  /*12db0*/  LDSM.16.MT88.4 R48, [R0+0x11000] ;  /* 0x011000000030783b */ /* 0x010f280000004200 */
[----:B-1----:R-:W-:Y:S01]  /*12dc0*/  HMMA.16816.F32 R44, R36, R40, R44 ;  /* 0x00000028242c723c */ /* 0x002fe2000000182c */
[----:B------:R-:W-:Y:S01]  /*12dd0*/  F2FP.F16.F32.PACK_AB R40, R66, R72 ;  /* 0x000000484228723e */ /* 0x000fe200000000ff */
[----:B------:R-:W-:Y:S01]  /*12de0*/  FADD.FTZ R120, R119, R120 ;  /* 0x0000007877787221 */ /* 0x000fe20000010000 */
[----:B---3--:R-:W-:Y:S01]  /*12df0*/  F2FP.F16.F32.PACK_AB R41, R74, R84 ;  /* 0x000000544a29723e */ /* 0x008fe200000000ff */
[----:B------:R-:W-:-:S04]  /*12e00*/  FADD.FTZ R125, R95, R125 ;  /* 0x0000007d5f7d7221 */ /* 0x000fc80000010000 */
[----:B------:R-:W-:Y:S01]  /*12e10*/  HMMA.16816.F32 R4, R36, R42, R4 ;  /* 0x0000002a2404723c */ /* 0x000fe20000001804 */
[----:B------:R-:W1:Y:S01]  /*12e20*/  LDSM.16.MT88.4 R36, [R160+0x7000] ;  /* 0x00700000a024783b */ /* 0x000e620000004200 */
[----:B------:R-:W-:Y:S02]  /*12e30*/  F2FP.F16.F32.PACK_AB R42, R71, R73 ;  /* 0x00000049472a723e */ /* 0x000fe400000000ff */
[----:B-----5:R-:W-:Y:S01]  /*12e40*/  F2FP.F16.F32.PACK_AB R43, R83, R82 ;  /* 0x00000052532b723e */ /* 0x020fe200000000ff */
        /* <DEDUP_REMOVED lines=82> */
.L_x_7277:
[----:B------:R-:W-:-:S07]  /*13370*/  IADD3 R246, PT, PT, R63, -0x1, RZ ;  /* 0xffffffff3ff67810 */ /* 0x000fce0007ffe0ff */
.L_x_7286:
[----:B------:R-:W-:Y:S05]  /*13380*/  BSYNC B2 ;  /* 0x0000000000027941 */ /* 0x000fea0003800000 */
.L_x_7276:
        /* <DEDUP_REMOVED lines=9> */
.L_x_7294:
        /* <DEDUP_REMOVED lines=14> */
[----:B-----5:R-:W-:Y:S08]  /*13500*/  @!P2 BRA `(.L_x_7289) ;  /* 0x0000000000fca947 */ /* 0x020ff00003800000 */
        /* <DEDUP_REMOVED lines=63> */
.L_x_7289:
[----:B------:R-:W-:Y:S05]  /*13900*/  BSYNC.RECONVERGENT B0 ;  /* 0x0000000000007941 */ /* 0x000fea0003800200 */
.L_x_7288:
[----:B------:R-:W2:Y:S01]  /*13910*/  S2UR UR6, SR_CgaCtaId ;  /* 0x00000000000679c3 */ /* 0x000ea20000008800 */
[----:B------:R-:W-:Y:S01]  /*13920*/  LOP3.LUT R251, R234, 0x38, R166, 0xf8, !PT ;  /* 0x00000038eafb7812 */ /* 0x000fe200078ef8a6 */
[----:B------:R-:W-:Y:S01]  /*13930*/  UMOV UR7, 0x400 ;  /* 0x0000040000077882 */ /* 0x000fe20000000000 */
[-C--:B------:R-:W-:Y:S01]  /*13940*/  MOV R18, R231.reuse ;  /* 0x000000e700127202 */ /* 0x080fe20000000f00 */
[----:B------:R-:W-:Y:S01]  /*13950*/  BSSY.RECONVERGENT B1, `(.L_x_7290) ;  /* 0x0000298000017945 */ /* 0x000fe20003800200 */
[--C-:B------:R-:W-:Y:S02]  /*13960*/  LOP3.LUT R251, R251, 0x38, R223.reuse, 0x78, !PT ;  /* 0x00000038fbfb7812 */ /* 0x100fe400078e78df */
[-C--:B------:R-:W-:Y:S02]  /*13970*/  MOV R19, R230.reuse ;  /* 0x000000e600137202 */ /* 0x080fe40000000f00 */
[----:B------:R-:W-:Y:S02]  /*13980*/  LOP3.LUT R251, R251, 0x1e00, R223, 0xf8, !PT ;  /* 0x00001e00fbfb7812 */ /* 0x000fe400078ef8df */
[----:B------:R-:W-:Y:S02]  /*13990*/  IADD3 R12, P0, PT, R238, R231, RZ ;  /* 0x000000e7ee0c7210 */ /* 0x000fe40007f1e0ff */
[----:B------:R-:W-:Y:S02]  /*139a0*/  MOV R222, 0x20 ;  /* 0x0000002000de7802 */ /* 0x000fe40000000f00 */
[----:B------:R-:W-:Y:S02]  /*139b0*/  IADD3.X R13, PT, PT, R239, R230, RZ, P0, !PT ;  /* 0x000000e6ef0d7210 */ /* 0x000fe400007fe4ff */
[-C--:B------:R-:W-:Y:S02]  /*139c0*/  IADD3 R10, P0, PT, R12, R238.reuse, RZ ;  /* 0x000000ee0c0a7210 */ /* 0x080fe40007f1e0ff */
[----:B------:R-:W-:Y:S02]  /*139d0*/  LOP3.LUT P1, RZ, R166, 0x4, RZ, 0xc0, !PT ;  /* 0x00000004a6ff7812 */ /* 0x000fe4000782c0ff */
[-C--:B------:R-:W-:Y:S02]  /*139e0*/  IADD3.X R11, PT, PT, R13, R239.reuse, RZ, P0, !PT ;  /* 0x000000ef0d0b7210 */ /* 0x080fe400007fe4ff */
[-C--:B------:R-:W-:Y:S01]  /*139f0*/  IADD3 R8, P0, PT, R10, R238.reuse, RZ ;  /* 0x000000ee0a087210 */ /* 0x080fe20007f1e0ff */
[----:B--2---:R-:W-:Y:S01]  /*13a00*/  ULEA UR6, UR6, UR7, 0x18 ;  /* 0x0000000706067291 */ /* 0x004fe2000f8ec0ff */
[----:B------:R-:W-:Y:S02]  /*13a10*/  LOP3.LUT R223, R223, 0x38, RZ, 0xc0, !PT ;  /* 0x00000038dfdf7812 */ /* 0x000fe400078ec0ff */
[-C--:B------:R-:W-:Y:S02]  /*13a20*/  IADD3.X R9, PT, PT, R11, R239.reuse, RZ, P0, !PT ;  /* 0x000000ef0b097210 */ /* 0x080fe400007fe4ff */
[-C--:B------:R-:W-:Y:S02]  /*13a30*/  IADD3 R6, P0, PT, R8, R238.reuse, RZ ;  /* 0x000000ee08067210 */ /* 0x080fe40007f1e0ff */
[----:B------:R-:W-:Y:S02]  /*13a40*/  MOV R221, UR6 ;  /* 0x0000000600dd7c02 */ /* 0x000fe40008000f00 */
[----:B------:R-:W-:Y:S02]  /*13a50*/  IADD3.X R7, PT, PT, R9, R239, RZ, P0, !PT ;  /* 0x000000ef09077210 */ /* 0x000fe400007fe4ff */
[----:B------:R-:W-:Y:S02]  /*13a60*/  LEA R251, R251, R221, 0x1 ;  /* 0x000000ddfbfb7211 */ /* 0x000fe400078e08ff */
[-C--:B------:R-:W-:Y:S03]  /*13a70*/  IADD3 R4, P0, PT, R6, R238.reuse, RZ ;  /* 0x000000ee06047210 */ /* 0x080fe60007f1e0ff */
[----:B------:R-:W-:Y:S01]  /*13a80*/  @!PT LDS RZ, [RZ] ;  /* 0x00000000fffff984 */ /* 0x000fe20000000800 */
[----:B------:R-:W-:Y:S01]  /*13a90*/  @!PT LDS RZ, [RZ] ;  /* 0x00000000fffff984 */ /* 0x000fe20000000800 */
[----:B------:R-:W-:Y:S01]  /*13aa0*/  @!PT LDS RZ, [RZ] ;  /* 0x00000000fffff984 */ /* 0x000fe20000000800 */
        /* <DEDUP_REMOVED lines=9> */
[-C--:B------:R-:W-:Y:S05]  /*13b40*/  IADD3.X R21, PT, PT, R17, R239.reuse, RZ, P0, !PT ;  /* 0x000000ef11157210 */ /* 0x080fea00007fe4ff */
        /* <DEDUP_REMOVED lines=23> */
[----:B------:R-:W-:Y:S04]  /*13cc0*/  LOP3.LUT P0, RZ, R166, 0x2, RZ, 0xc0, !PT ;  /* 0x00000002a6ff7812 */ /* 0x000fe8000780c0ff */
[----:B------:R-:W-:Y:S01]  /*13cd0*/  SEL R222, R222, 0xffffffe0, !P0 ;  /* 0xffffffe0dede7807 */ /* 0x000fe20004000000 */
[----:B------:R-:W-:Y:S01]  /*13ce0*/  LDGSTS.E.BYPASS.LTC128B.128 [R251+0x10000], desc[UR4][R4.64] ;  /* 0x1000000004fb7fae */ /* 0x000fe2000b981a04 */
[----:B------:R-:W-:Y:S02]  /*13cf0*/  ISETP.GT.AND P0, PT, R246, R227, PT ;  /* 0x000000e3f600720c */ /* 0x000fe40003f04270 */
[-C--:B------:R-:W-:Y:S02]  /*13d00*/  IADD3 R172, PT, PT, R220, R222.reuse, RZ ;  /* 0x000000dedcac7210 */ /* 0x080fe40007ffe0ff */
[C---:B------:R-:W-:Y:S03]  /*13d10*/  IADD3 R0, PT, PT, R167.reuse, R222, RZ ;  /* 0x000000dea7007210 */ /* 0x040fe60007ffe0ff */
[----:B------:R3:W-:Y:S08]  /*13d20*/  LDGSTS.E.BYPASS.LTC128B.128 [R251+0x10800], desc[UR4][R6.64] ;  /* 0x1080000006fb7fae */ /* 0x0007f0000b981a04 */
        /* <DEDUP_REMOVED lines=49> */
[----:B------:R-:W0:Y:S08]  /*14040*/  LDGDEPBAR ;  /* 0x00000000000079af */ /* 0x000e300000000000 */
[----:B------:R-:W2:Y:S01]  /*14050*/  LDSM.16.M88.4 R208, [R0+0x6000] ;  /* 0x0060000000d0783b */ /* 0x000ea20000000200 */
[C---:B------:R-:W-:Y:S07]  /*14060*/  HMMA.16816.F32 R88, R128.reuse, R90, RZ ;  /* 0x0000005a8058723c */ /* 0x040fee00000018ff */
[----:B------:R-:W2:Y:S01]  /*14070*/  LDSM.16.M88.4 R212, [R0+0x6800] ;  /* 0x0068000000d4783b */ /* 0x000ea20000000200 */
[C---:B-----5:R-:W-:Y:S07]  /*14080*/  HMMA.16816.F32 R92, R128.reuse, R96, RZ ;  /* 0x00000060805c723c */ /* 0x060fee00000018ff */
[----:B------:R-:W5:Y:S01]  /*14090*/  LDSM.16.M88.4 R216, [R0+0x7000] ;  /* 0x0070000000d8783b */ /* 0x000f620000000200 */
[C---:B------:R-:W-:Y:S07]  /*140a0*/  HMMA.16816.F32 R96, R128.reuse, R98, RZ ;  /* 0x000000628060723c */ /* 0x040fee00000018ff */
[----:B------:R-:W5:Y:S01]  /*140b0*/  LD.E R252, desc[UR4][R2.64+0x18c] ;  /* 0x00018c0402fc7980 */ /* 0x000f62000c101900 */
        /* <DEDUP_REMOVED lines=20> */
[----:B------:R3:W4:Y:S07]  /*14200*/  LDSM.16.M88.4 R188, [R0+0x9800] ;  /* 0x0098000000bc783b */ /* 0x00072e0000000200 */
        /* <DEDUP_REMOVED lines=12> */
[C---:B-----5:R-:W-:Y:S01]  /*142d0*/  HMMA.16816.F32 R84, R172.reuse, R216, R84 ;  /* 0x000000d8ac54723c */ /* 0x060fe20000001854 */
[----:B------:R-:W-:Y:S04]  /*142e0*/  MOV R216, 0x40 ;  /* 0x0000004000d87802 */ /* 0x000fe80000000f00 */
[----:B------:R-:W-:Y:S03]  /*142f0*/  SEL R216, R216, 0xffffffc0, !P1 ;  /* 0xffffffc0d8d87807 */ /* 0x000fe60004800000 */
[C---:B------:R-:W-:Y:S03]  /*14300*/  HMMA.16816.F32 R88, R172.reuse, R218, R88 ;  /* 0x000000daac58723c */ /* 0x040fe60000001858 */
[-C--:B------:R-:W-:Y:S02]  /*14310*/  IADD3 R217, PT, PT, R220, R216.reuse, RZ ;  /* 0x000000d8dcd97210 */ /* 0x080fe40007ffe0ff */
[----:B------:R-:W-:Y:S03]  /*14320*/  IADD3 R216, PT, PT, R167, R216, RZ ;  /* 0x000000d8a7d87210 */ /* 0x000fe60007ffe0ff */
[----:B------:R-:W-:Y:S01]  /*14330*/  LDSM.16.M88.4 R192, [R217] ;  /* 0x00000000d9c0783b */ /* 0x000fe20000000200 */
[C---:B-1----:R-:W-:Y:S03]  /*14340*/  HMMA.16816.F32 R92, R172.reuse, R168, R92 ;  /* 0x000000a8ac5c723c */ /* 0x042fe6000000185c */
[C---:B---3--:R-:W-:Y:S04]  /*14350*/  IADD3 R0, PT, PT, R222.reuse, R216, RZ ;  /* 0x000000d8de007210 */ /* 0x048fe80007ffe0ff */
[----:B------:R-:W1:Y:S01]  /*14360*/  LDSM.16.M88.4 R196, [R216+0x2000] ;  /* 0x00200000d8c4783b */ /* 0x000e620000000200 */
[C---:B------:R-:W-:Y:S07]  /*14370*/  HMMA.16816.F32 R96, R172.reuse, R170, R96 ;  /* 0x000000aaac60723c */ /* 0x040fee0000001860 */
[----:B------:R-:W2:Y:S01]  /*14380*/  LDSM.16.M88.4 R200, [R216+0x2800] ;  /* 0x00280000d8c8783b */ /* 0x000ea20000000200 */
[C---:B------:R-:W-:Y:S07]  /*14390*/  HMMA.16816.F32 R100, R172.reuse, R176, R100 ;  /* 0x000000b0ac64723c */ /* 0x040fee0000001864 */
[----:B------:R-:W3:Y:S01]  /*143a0*/  LDSM.16.M88.4 R204, [R216+0x3000] ;  /* 0x00300000d8cc783b */ /* 0x000ee20000000200 */
[C---:B------:R-:W-:Y:S07]  /*143b0*/  HMMA.16816.F32 R104, R172.reuse, R178, R104 ;  /* 0x000000b2ac68723c */ /* 0x040fee0000001868 */
[----:B------:R-:W5:Y:S01]  /*143c0*/  LDSM.16.M88.4 R208, [R216+0x3800] ;  /* 0x00380000d8d0783b */ /* 0x000f620000000200 */
[C---:B------:R-:W-:Y:S07]  /*143d0*/  HMMA.16816.F32 R108, R172.reuse, R180, R108 ;  /* 0x000000b4ac6c723c */ /* 0x040fee000000186c */
[----:B------:R-:W5:Y:S01]  /*143e0*/  LDSM.16.M88.4 R212, [R216+0x4000] ;  /* 0x00400000d8d4783b */ /* 0x000f620000000200 */
[C---:B------:R-:W-:Y:S07]  /*143f0*/  HMMA.16816.F32 R112, R172.reuse, R182, R112 ;  /* 0x000000b6ac70723c */ /* 0x040fee0000001870 */
[----:B------:R-:W5:Y:S01]  /*14400*/  LDSM.16.M88.4 R168, [R216+0x4800] ;  /* 0x00480000d8a8783b */ /* 0x000f620000000200 */
[C---:B----4-:R-:W-:Y:S07]  /*14410*/  HMMA.16816.F32 R116, R172.reuse, R184, R116 ;  /* 0x000000b8ac74723c */ /* 0x050fee0000001874 */
[----:B------:R-:W4:Y:S01]  /*14420*/  LDSM.16.M88.4 R176, [R216+0x5000] ;  /* 0x00500000d8b0783b */ /* 0x000f220000000200 */
[C---:B------:R-:W-:Y:S07]  /*14430*/  HMMA.16816.F32 R120, R172.reuse, R186, R120 ;  /* 0x000000baac78723c */ /* 0x040fee0000001878 */
[----:B------:R-:W-:Y:S01]  /*14440*/  LDSM.16.M88.4 R180, [R216+0x6000] ;  /* 0x00600000d8b4783b */ /* 0x000fe20000000200 */
[C---:B------:R-:W-:Y:S07]  /*14450*/  HMMA.16816.F32 R124, R172.reuse, R188, R124 ;  /* 0x000000bcac7c723c */ /* 0x040fee000000187c */
[----:B------:R-:W-:Y:S01]  /*14460*/  LDSM.16.M88.4 R184, [R216+0x6800] ;  /* 0x00680000d8b8783b */ /* 0x000fe20000000200 */
[----:B------:R-:W-:Y:S07]  /*14470*/  HMMA.16816.F32 R128, R172, R190, R128 ;  /* 0x000000beac80723c */ /* 0x000fee0000001880 */
[----:B------:R-:W4:Y:S01]  /*14480*/  LDSM.16.M88.4 R172, [R216+0x5800] ;  /* 0x00580000d8ac783b */ /* 0x000f220000000200 */
[C---:B-1----:R-:W-:Y:S07]  /*14490*/  HMMA.16816.F32 R4, R192.reuse, R196, R4 ;  /* 0x000000c4c004723c */ /* 0x042fee0000001804 */
[----:B------:R-:W1:Y:S01]  /*144a0*/  LDSM.16.M88.4 R188, [R216+0x7000] ;  /* 0x00700000d8bc783b */ /* 0x000e620000000200 */
[C---:B------:R-:W-:Y:S07]  /*144b0*/  HMMA.16816.F32 R8, R192.reuse, R198, R8 ;  /* 0x000000c6c008723c */ /* 0x040fee0000001808 */
[----:B------:R-:W-:Y:S01]  /*144c0*/  LDSM.16.M88.4 R196, [R216+0x8000] ;  /* 0x00800000d8c4783b */ /* 0x000fe20000000200 */
[C---:B--2---:R-:W-:Y:S08]  /*144d0*/  HMMA.16816.F32 R12, R192.reuse, R200, R12 ;  /* 0x000000c8c00c723c */ /* 0x044ff0000000180c */
[C---:B------:R-:W-:Y:S01]  /*144e0*/  HMMA.16816.F32 R16, R192.reuse, R202, R16 ;  /* 0x000000cac010723c */ /* 0x040fe20000001810 */
[----:B------:R-:W-:Y:S07]  /*144f0*/  LDSM.16.M88.4 R200, [R216+0x8800] ;  /* 0x00880000d8c8783b */ /* 0x000fee0000000200 */
[C---:B---3--:R-:W-:Y:S08]  /*14500*/  HMMA.16816.F32 R20, R192.reuse, R204, R20 ;  /* 0x000000ccc014723c */ /* 0x048ff00000001814 */
[C---:B------:R-:W-:Y:S01]  /*14510*/  HMMA.16816.F32 R24, R192.reuse, R206, R24 ;  /* 0x000000cec018723c */ /* 0x040fe20000001818 */
[----:B------:R-:W-:Y:S07]  /*14520*/  LDSM.16.M88.4 R204, [R216+0x9000] ;  /* 0x00900000d8cc783b */ /* 0x000fee0000000200 */
[C---:B-----5:R-:W-:Y:S08]  /*14530*/  HMMA.16816.F32 R28, R192.reuse, R208, R28 ;  /* 0x000000d0c01c723c */ /* 0x060ff0000000181c */
        /* <DEDUP_REMOVED lines=8> */
[----:B------:R-:W2:Y:S07]  /*145c0*/  LDSM.16.M88.4 R168, [R216+0x7800] ;  /* 0x00780000d8a8783b */ /* 0x000eae0000000200 */
[C---:B----4-:R-:W-:Y:S01]  /*145d0*/  HMMA.16816.F32 R52, R192.reuse, R176, R52 ;  /* 0x000000b0c034723c */ /* 0x050fe20000001834 */
[----:B------:R-:W3:Y:S07]  /*145e0*/  LDSM.16.M88.4 R216, [R0+0x2000] ;  /* 0x0020000000d8783b */ /* 0x000eee0000000200 */
        /* <DEDUP_REMOVED lines=20> */
[C---:B---3--:R-:W-:Y:S08]  /*14730*/  HMMA.16816.F32 R4, R212.reuse, R216, R4 ;  /* 0x000000d8d404723c */ /* 0x048ff00000001804 */
        /* <DEDUP_REMOVED lines=177> */
[-C--:B------:R-:W-:Y:S08]  /*15250*/  FMUL.FTZ R94, R102, R252.reuse ;  /* 0x000000fc665e7220 */ /* 0x080ff00000410000 */
[----:B------:R-:W-:Y:S01]  /*15260*/  MUFU.TANH R45, R45 ;  /* 0x0000002d002d7308 */ /* 0x000fe20000002400 */
[-C--:B------:R-:W-:Y:S01]  /*15270*/  FMUL.FTZ R104, R104, R252.reuse ;  /* 0x000000fc68687220 */ /* 0x080fe20000410000 */
[-C--:B------:R-:W-:Y:S01]  /*15280*/  FMUL.FTZ R105, R105, R252.reuse ;  /* 0x000000fc69697220 */ /* 0x080fe20000410000 */
[-C--:B---3--:R-:W-:Y:S01]  /*15290*/  FMUL.FTZ R92, R98, R252.reuse ;  /* 0x000000fc625c7220 */ /* 0x088fe20000410000 */
[-C--:B------:R-:W-:Y:S01]  /*152a0*/  FMUL.FTZ R98, R101, R252.reuse ;  /* 0x000000fc65627220 */ /* 0x080fe20000410000 */
[C---:B--2---:R-:W-:Y:S05]  /*152b0*/  HMMA.16816.F32 R108, R212.reuse, R8, R108 ;  /* 0x00000008d46c723c */ /* 0x044fea000000186c */
[----:B------:R2:W-:Y:S01]  /*152c0*/  MUFU.TANH R185, R104 ;  /* 0x0000006800b97308 */ /* 0x0005e20000002400 */
[-C--:B------:R-:W-:Y:S01]  /*152d0*/  FMUL.FTZ R100, R106, R252.reuse ;  /* 0x000000fc6a647220 */ /* 0x080fe20000410000 */
[-C--:B----4-:R-:W-:Y:S01]  /*152e0*/  FMUL.FTZ R93, R99, R252.reuse ;  /* 0x000000fc635d7220 */ /* 0x090fe20000410000 */
[-C--:B------:R-:W-:Y:S01]  /*152f0*/  FMUL.FTZ R99, R103, R252.reuse ;  /* 0x000000fc67637220 */ /* 0x080fe20000410000 */
[-C--:B------:R-:W-:Y:S01]  /*15300*/  FMUL.FTZ R101, R107, R252.reuse ;  /* 0x000000fc6b657220 */ /* 0x080fe20000410000 */
[C---:B------:R-:W-:Y:S01]  /*15310*/  HMMA.16816.F32 R112, R212.reuse, R10, R112 ;  /* 0x0000000ad470723c */ /* 0x040fe20000001870 */
[----:B------:R-:W3:Y:S01]  /*15320*/  LDSM.16.M88.4 R8, [R0+0x9800] ;  /* 0x009800000008783b */ /* 0x000ee20000000200 */
[----:B------:R-:W-:Y:S04]  /*15330*/  DEPBAR.LE SB0, 0x0 ;  /* 0x000080000000791a */ /* 0x000fe80000000000 */
[----:B------:R4:W-:Y:S03]  /*15340*/  MUFU.TANH R186, R105 ;  /* 0x0000006900ba7308 */ /* 0x0009e60000002400 */
[-C--:B------:R-:W-:Y:S01]  /*15350*/  FMUL.FTZ R108, R108, R252.reuse ;  /* 0x000000fc6c6c7220 */ /* 0x080fe20000410000 */
[C---:B-1----:R-:W-:Y:S06]  /*15360*/  HMMA.16816.F32 R116, R212.reuse, R4, R116 ;  /* 0x00000004d474723c */ /* 0x042fec0000001874 */
        /* <DEDUP_REMOVED lines=8> */
[-C--:B----4-:R-:W-:Y:S01]  /*153f0*/  FMUL.FTZ R105, R111, R252.reuse ;  /* 0x000000fc6f697220 */ /* 0x090fe20000410000 */
[-C--:B------:R-:W-:Y:S01]  /*15400*/  FMUL.FTZ R113, R113, R252.reuse ;  /* 0x000000fc71717220 */ /* 0x080fe20000410000 */
[-C--:B------:R-:W-:Y:S06]  /*15410*/  FMUL.FTZ R115, R115, R252.reuse ;  /* 0x000000fc73737220 */ /* 0x080fec0000410000 */
[----:B------:R1:W-:Y:S01]  /*15420*/  MUFU.TANH R180, R114 ;  /* 0x0000007200b47308 */ /* 0x0003e20000002400 */
[-C--:B------:R-:W-:Y:S01]  /*15430*/  FMUL.FTZ R117, R117, R252.reuse ;  /* 0x000000fc75757220 */ /* 0x080fe20000410000 */
[-C--:B------:R-:W-:Y:S01]  /*15440*/  FMUL.FTZ R118, R118, R252.reuse ;  /* 0x000000fc76767220 */ /* 0x080fe20000410000 */
[-C--:B------:R-:W-:Y:S07]  /*15450*/  FMUL.FTZ R119, R119, R252.reuse ;  /* 0x000000fc77777220 */ /* 0x080fee0000410000 */
[----:B------:R-:W-:Y:S01]  /*15460*/  MUFU.TANH R48, R48 ;  /* 0x0000003000307308 */ /* 0x000fe20000002400 */
[-C--:B------:R-:W-:Y:S01]  /*15470*/  FMUL.FTZ R120, R120, R252.reuse ;  /* 0x000000fc78787220 */ /* 0x080fe20000410000 */
[-C--:B------:R-:W-:Y:S01]  /*15480*/  FMUL.FTZ R122, R122, R252.reuse ;  /* 0x000000fc7a7a7220 */ /* 0x080fe20000410000 */
[C---:B---3--:R-:W-:Y:S03]  /*15490*/  HMMA.16816.F32 R124, R212.reuse, R8, R124 ;  /* 0x00000008d47c723c */ /* 0x048fe6000000187c */
[-C--:B------:R-:W-:Y:S01]  /*154a0*/  FMUL.FTZ R9, R121, R252.reuse ;  /* 0x000000fc79097220 */ /* 0x080fe20000410000 */
[-C--:B------:R-:W-:Y:S03]  /*154b0*/  FMUL.FTZ R123, R123, R252.reuse ;  /* 0x000000fc7b7b7220 */ /* 0x080fe60000410000 */
[----:B------:R-:W-:Y:S01]  /*154c0*/  MUFU.TANH R49, R49 ;  /* 0x0000003100317308 */ /* 0x000fe20000002400 */
[-C--:B-1----:R-:W-:Y:S01]  /*154d0*/  FMUL.FTZ R114, R116, R252.reuse ;  /* 0x000000fc74727220 */ /* 0x082fe20000410000 */
[----:B------:R-:W-:Y:S08]  /*154e0*/  HMMA.16816.F32 R128, R212, R10, R128 ;  /* 0x0000000ad480723c */ /* 0x000ff00000001880 */
[----:B------:R-:W-:Y:S02]  /*154f0*/  MUFU.TANH R46, R46 ;  /* 0x0000002e002e7308 */ /* 0x000fe40000002400 */
        /* <DEDUP_REMOVED lines=130> */
[----:B------:R-:W-:Y:S01]  /*15d20*/  ISETP.NE.AND P4, PT, R106, RZ, PT ;  /* 0x000000ff6a00720c */ /* 0x000fe20003f85270 */
[----:B------:R-:W-:Y:S01]  /*15d30*/  @!P3 IMAD.IADD R6, R6, 0x1, -R69 ;  /* 0x000000010606b824 */ /* 0x000fe200078e0a45 */
[-C--:B------:R-:W-:Y:S01]  /*15d40*/  ISETP.GE.U32.AND P6, PT, R10, R69.reuse, PT ;  /* 0x000000450a00720c */ /* 0x080fe20003fc6070 */
[----:B------:R-:W-:Y:S01]  /*15d50*/  @!P3 VIADD R70, R70, 0x1 ;  /* 0x000000014646b836 */ /* 0x000fe20000000000 */
[----:B------:R-:W-:Y:S02]  /*15d60*/  ISETP.GE.AND P3, PT, R5, RZ, PT ;  /* 0x000000ff0500720c */ /* 0x000fe40003f66270 */
[----:B------:R-:W-:Y:S02]  /*15d70*/  ISETP.GE.U32.AND P5, PT, R6, R69, PT ;  /* 0x000000450600720c */ /* 0x000fe40003fa6070 */
[----:B------:R-:W-:Y:S07]  /*15d80*/  LOP3.LUT R5, RZ, R106, RZ, 0x33, !PT ;  /* 0x0000006aff057212 */ /* 0x000fee00078e33ff */
[----:B------:R-:W-:Y:S04]  /*15d90*/  @P6 VIADD R103, R103, 0x1 ;  /* 0x0000000167676836 */ /* 0x000fe80000000000 */
[----:B------:R-:W-:Y:S02]  /*15da0*/  @P5 IADD3 R70, PT, PT, R70, 0x1, RZ ;  /* 0x0000000146465810 */ /* 0x000fe40007ffe0ff */
[----:B------:R-:W-:Y:S03]  /*15db0*/  @!P3 IADD3 R103, PT, PT, -R103, RZ, RZ ;  /* 0x000000ff6767b210 */ /* 0x000fe60007ffe1ff */
[----:B------:R-:W-:Y:S01]  /*15dc0*/  @!P0 IMAD.MOV R70, RZ, RZ, -R70 ;  /* 0x000000ffff468224 */ /* 0x000fe200078e0a46 */
[----:B------:R-:W-:Y:S04]  /*15dd0*/  SEL R103, R5, R103, !P4 ;  /* 0x0000006705677207 */ /* 0x000fe80006000000 */
[----:B------:R-:W-:Y:S02]  /*15de0*/  LEA R110, P0, R103, R240, 0x2 ;  /* 0x000000f0676e7211 */ /* 0x000fe400078010ff */
[----:B------:R-:W-:Y:S02]  /*15df0*/  SEL R70, R5, R70, !P4 ;  /* 0x0000004605467207 */ /* 0x000fe40006000000 */
[CC--:B------:R-:W-:Y:S02]  /*15e00*/  LEA.HI.X.SX32 R111, R103.reuse, R241.reuse, 0x2, P0 ;  /* 0x000000f1676f7211 */ /* 0x0c0fe400000f16ff */
[C---:B------:R-:W-:Y:S03]  /*15e10*/  LEA R6, P3, R70.reuse, R240, 0x2 ;  /* 0x000000f046067211 */ /* 0x040fe600078610ff */
[----:B------:R-:W3:Y:S01]  /*15e20*/  LD.E R5, desc[UR4][R110.64] ;  /* 0x000000046e057980 */ /* 0x000ee2000c101900 */
[----:B------:R-:W-:Y:S01]  /*15e30*/  LEA.HI.X.SX32 R7, R70, R241, 0x2, P3 ;  /* 0x000000f146077211 */ /* 0x000fe200018f16ff */
[----:B------:R-:W-:Y:S04]  /*15e40*/  IMAD.IADD R70, R103, 0x1, -R70 ;  /* 0x0000000167467824 */ /* 0x000fe800078e0a46 */
[----:B------:R-:W-:Y:S01]  /*15e50*/  IMAD R106, R106, R70, -0x100 ;  /* 0xffffff006a6a7424 */ /* 0x000fe200078e0246 */
[----:B------:R2:W3:Y:S04]  /*15e60*/  LD.E R6, desc[UR4][R6.64] ;  /* 0x0000000406067980 */ /* 0x0004e8000c101900 */
        /* <DEDUP_REMOVED lines=14> */
.L_x_7293:
[----:B------:R-:W-:Y:S05]  /*15f50*/  BSYNC.RECONVERGENT B0 ;  /* 0x0000000000007941 */ /* 0x000fea0003800200 */
.L_x_7292:
[----:B------:R-:W-:Y:S01]  /*15f60*/  IMAD.MOV.U32 R110, RZ, RZ, R229 ;  /* 0x000000ffff6e7224 */ /* 0x000fe200078e00e5 */
[----:B------:R-:W-:Y:S01]  /*15f70*/  IADD3 R108, P0, PT, R0, R229, RZ ;  /* 0x000000e5006c7210 */ /* 0x000fe20007f1e0ff */
[--C-:B------:R-:W-:Y:S01]  /*15f80*/  IMAD.MOV.U32 R111, RZ, RZ, R228.reuse ;  /* 0x000000ffff6f7224 */ /* 0x100fe200078e00e4 */
[----:B------:R-:W-:Y:S01]  /*15f90*/  SHF.L.U64.HI R5, R224, 0x5, R225 ;  /* 0x00000005e0057819 */ /* 0x000fe200000102e1 */
[----:B------:R-:W-:Y:S01]  /*15fa0*/  IMAD.SHL.U32 R234, R166, 0x8, RZ ;  /* 0x00000008a6ea7824 */ /* 0x000fe200078e00ff */
[-C--:B------:R-:W-:Y:S02]  /*15fb0*/  IADD3 R106, P3, PT, R108, R0.reuse, RZ ;  /* 0x000000006c6a7210 */ /* 0x080fe40007f7e0ff */
[----:B------:R-:W-:Y:S01]  /*15fc0*/  @!PT LDS RZ, [RZ] ;  /* 0x00000000fffff984 */ /* 0x000fe20000000800 */
[----:B------:R-:W-:Y:S01]  /*15fd0*/  @!PT LDS RZ, [RZ] ;  /* 0x00000000fffff984 */ /* 0x000fe20000000800 */
[----:B------:R-:W-:Y:S01]  /*15fe0*/  @!PT LDS RZ, [RZ] ;  /* 0x00000000fffff984 */ /* 0x000fe20000000800 */
[----:B------:R1:W-:Y:S01]  /*15ff0*/  LDGSTS.E.BYPASS.LTC128B.128 [R251+0x2000], desc[UR4][R110.64] ;  /* 0x020000006efb7fae */ /* 0x0003e2000b981a04 */
[----:B------:R-:W-:Y:S01]  /*16000*/  IMAD.X R109, R5, 0x1, R228, P0 ;  /* 0x00000001056d7824 */ /* 0x000fe200000e06e4 */
[-C--:B------:R-:W-:Y:S02]  /*16010*/  IADD3 R102, P0, PT, R106, R0.reuse, RZ ;  /* 0x000000006a667210 */ /* 0x080fe40007f1e0ff */
[----:B------:R-:W-:Y:S01]  /*16020*/  LOP3.LUT R234, R234, 0x1c0, RZ, 0xc0, !PT ;  /* 0x000001c0eaea7812 */ /* 0x000fe200078ec0ff */
        /* <DEDUP_REMOVED lines=12> */
[-C--:B---3--:R-:W-:Y:S01]  /*160f0*/  IADD3 R106, P0, PT, R108, R0.reuse, RZ ;  /* 0x000000006c6a7210 */ /* 0x088fe20007f1e0ff */
[--C-:B------:R-:W-:Y:S03]  /*16100*/  IMAD.X R109, R111, 0x1, R5.reuse, P3 ;  /* 0x000000016f6d7824 */ /* 0x100fe600018e0605 */
[-C--:B----4-:R-:W-:Y:S01]  /*16110*/  IADD3 R102, P3, PT, R106, R0.reuse, RZ ;  /* 0x000000006a667210 */ /* 0x090fe20007f7e0ff */
[--C-:B------:R-:W-:Y:S01]  /*16120*/  IMAD.X R107, R109, 0x1, R5.reuse, P0 ;  /* 0x000000016d6b7824 */ /* 0x100fe200000e0605 */
[----:B------:R2:W-:Y:S02]  /*16130*/  LDGSTS.E.BYPASS.LTC128B.128 [R251+0x5000], desc[UR4][R108.64] ;  /* 0x050000006cfb7fae */ /* 0x0005e4000b981a04 */
[-C--:B-----5:R-:W-:Y:S02]  /*16140*/  IADD3 R6, P0, PT, R102, R0.reuse, RZ ;  /* 0x0000000066067210 */ /* 0x0a0fe40007f1e0ff */
[----:B------:R3:W-:Y:S01]  /*16150*/  LDGSTS.E.BYPASS.LTC128B.128 [R251+0x5800], desc[UR4][R106.64] ;  /* 0x058000006afb7fae */ /* 0x0007e2000b981a04 */
[-C--:B------:R-:W-:Y:S05]  /*16160*/  IADD3.X R103, PT, PT, R107, R5.reuse, RZ, P3, !PT ;  /* 0x000000056b677210 */ /* 0x080fea0001ffe4ff */
[----:B------:R4:W-:Y:S01]  /*16170*/  LDGSTS.E.BYPASS.LTC128B.128 [R251+0x6000], desc[UR4][R102.64] ;  /* 0x0600000066fb7fae */ /* 0x0009e2000b981a04 */
[--C-:B------:R-:W-:Y:S05]  /*16180*/  IMAD.X R7, R103, 0x1, R5.reuse, P0 ;  /* 0x0000000167077824 */ /* 0x100fea00000e0605 */
[----:B------:R5:W-:Y:S01]  /*16190*/  LDGSTS.E.BYPASS.LTC128B.128 [R251+0x6800], desc[UR4][R6.64] ;  /* 0x0680000006fb7fae */ /* 0x000be2000b981a04 */
[-C--:B-1----:R-:W-:Y:S05]  /*161a0*/  IADD3 R110, P3, PT, R6, R0.reuse, RZ ;  /* 0x00000000066e7210 */ /* 0x082fea0007f7e0ff */
[--C-:B------:R-:W-:Y:S01]  /*161b0*/  IMAD.X R111, R7, 0x1, R5.reuse, P3 ;  /* 0x00000001076f7824 */ /* 0x100fe200018e0605 */
[-C--:B--2---:R-:W-:Y:S04]  /*161c0*/  IADD3 R108, P0, PT, R110, R0.reuse, RZ ;  /* 0x000000006e6c7210 */ /* 0x084fe80007f1e0ff */
[----:B------:R1:W-:Y:S01]  /*161d0*/  LDGSTS.E.BYPASS.LTC128B.128 [R251+0x7000], desc[UR4][R110.64] ;  /* 0x070000006efb7fae */ /* 0x0003e2000b981a04 */
[-C--:B---3--:R-:W-:Y:S01]  /*161e0*/  IADD3 R106, P3, PT, R108, R0.reuse, RZ ;  /* 0x000000006c6a7210 */ /* 0x088fe20007f7e0ff */
[--C-:B------:R-:W-:Y:S04]  /*161f0*/  IMAD.X R109, R111, 0x1, R5.reuse, P0 ;  /* 0x000000016f6d7824 */ /* 0x100fe800000e0605 */
[--C-:B------:R-:W-:Y:S01]  /*16200*/  IMAD.X R107, R109, 0x1, R5.reuse, P3 ;  /* 0x000000016d6b7824 */ /* 0x100fe200018e0605 */
[----:B------:R2:W-:Y:S01]  /*16210*/  LDGSTS.E.BYPASS.LTC128B.128 [R251+0x7800], desc[UR4][R108.64] ;  /* 0x078000006cfb7fae */ /* 0x0005e2000b981a04 */
[-C--:B----4-:R-:W-:Y:S03]  /*16220*/  IADD3 R102, P0, PT, R106, R0.reuse, RZ ;  /* 0x000000006a667210 */ /* 0x090fe60007f1e0ff */
[----:B------:R2:W-:Y:S01]  /*16230*/  LDGSTS.E.BYPASS.LTC128B.128 [R251+0x8000], desc[UR4][R106.64] ;  /* 0x080000006afb7fae */ /* 0x0005e2000b981a04 */
[----:B------:R-:W-:Y:S02]  /*16240*/  IADD3.X R103, PT, PT, R107, R5, RZ, P0, !PT ;  /* 0x000000056b677210 */ /* 0x000fe400007fe4ff */
[-C--:B-----5:R-:W-:Y:S03]  /*16250*/  IADD3 R6, P3, PT, R102, R0.reuse, RZ ;  /* 0x0000000066067210 */ /* 0x0a0fe60007f7e0ff */
[----:B------:R2:W-:Y:S02]  /*16260*/  LDGSTS.E.BYPASS.LTC128B.128 [R251+0x8800], desc[UR4][R102.64] ;  /* 0x0880000066fb7fae */ /* 0x0005e4000b981a04 */
[--C-:B------:R-:W-:Y:S05]  /*16270*/  IMAD.X R7, R103, 0x1, R5.reuse, P3 ;  /* 0x0000000167077824 */ /* 0x100fea00018e0605 */
[----:B------:R2:W-:Y:S01]  /*16280*/  LDGSTS.E.BYPASS.LTC128B.128 [R251+0x9000], desc[UR4][R6.64] ;  /* 0x0900000006fb7fae */ /* 0x0005e2000b981a04 */
[----:B-1----:R-:W-:Y:S05]  /*16290*/  IADD3 R110, P0, PT, R6, R0, RZ ;  /* 0x00000000066e7210 */ /* 0x002fea0007f1e0ff */
[----:B------:R-:W-:Y:S05]  /*162a0*/  IMAD.X R111, R7, 0x1, R5, P0 ;  /* 0x00000001076f7824 */ /* 0x000fea00000e0605 */
[----:B------:R2:W-:Y:S04]  /*162b0*/  LDGSTS.E.BYPASS.LTC128B.128 [R251+0x9800], desc[UR4][R110.64] ;  /* 0x098000006efb7fae */ /* 0x0005e8000b981a04 */
[----:B------:R-:W0:Y:S02]  /*162c0*/  LDGDEPBAR ;  /* 0x00000000000079af */ /* 0x000e240000000000 */
.L_x_7291:
[----:B------:R-:W-:Y:S05]  /*162d0*/  BSYNC.RECONVERGENT B1 ;  /* 0x0000000000017941 */ /* 0x000fea0003800200 */
.L_x_7290:
[----:B------:R-:W-:Y:S01]  /*162e0*/  STL [R1+0x24], R228 ;  /* 0x000024e401007387 */ /* 0x000fe20000100800 */
[----:B------:R-:W-:Y:S03]  /*162f0*/  IMAD.MOV.U32 R166, RZ, RZ, R237 ;  /* 0x000000ffffa67224 */ /* 0x000fe600078e00ed */
[----:B------:R-:W-:Y:S01]  /*16300*/  STL [R1+0x20], R226 ;  /* 0x000020e201007387 */ /* 0x000fe20000100800 */
[----:B------:R-:W-:Y:S03]  /*16310*/  IMAD.SHL.U32 R70, R166, 0x2, RZ ;  /* 0x00000002a6467824 */ /* 0x000fe600078e00ff */
[----:B------:R3:W-:Y:S02]  /*16320*/  STL [R1+0x1c], R225 ;  /* 0x00001ce101007387 */ /* 0x0007e40000100800 */
[----:B-1----:R-:W-:Y:S02]  /*16330*/  LOP3.LUT R69, R70, 0x6, RZ, 0xc0, !PT ;  /* 0x0000000646457812 */ /* 0x002fe400078ec0ff */
        /* <DEDUP_REMOVED lines=9> */
[C---:B------:R-:W-:Y:S02]  /*163d0*/  VIADD R216, R0.reuse, 0x10 ;  /* 0x0000001000d87836 */ /* 0x040fe40000000000 */
        /* <DEDUP_REMOVED lines=8> */
[----:B---3--:R-:W-:Y:S01]  /*16460*/  VIADD R225, R0, 0x39 ;  /* 0x0000003900e17836 */ /* 0x008fe20000000000 */
[----:B------:R-:W-:Y:S01]  /*16470*/  FSEL R232, R12, -INF , P4 ;  /* 0xff8000000ce87808 */ /* 0x000fe20002000000 */
[----:B-1----:R-:W-:Y:S01]  /*16480*/  VIADD R224, R0, 0x30 ;  /* 0x0000003000e07836 */ /* 0x002fe20000000000 */
[-C--:B------:R-:W-:Y:S01]  /*16490*/  ISETP.GE.AND P4, PT, R208, R245.reuse, PT ;  /* 0x000000f5d000720c */ /* 0x080fe20003f86270 */
[----:B------:R-:W-:Y:S01]  /*164a0*/  VIADD R219, R0, 0x48 ;  /* 0x0000004800db7836 */ /* 0x000fe20000000000 */
[----:B------:R-:W-:Y:S01]  /*164b0*/  FSEL R102, R102, -INF , !P0 ;  /* 0xff80000066667808 */ /* 0x000fe20004000000 */
[C---:B----4-:R-:W-:Y:S01]  /*164c0*/  VIADD R220, R0.reuse, 0x29 ;  /* 0x0000002900dc7836 */ /* 0x050fe20000000000 */
        /* <DEDUP_REMOVED lines=67> */
[----:B------:R-:W-:Y:S01]  /*16900*/  IMAD R168, R246, 0x100, R69 ;  /* 0x00000100f6a87824 */ /* 0x000fe200078e0245 */
[-C--:B------:R-:W-:Y:S01]  /*16910*/  ISETP.GE.AND P6, PT, R219, R245.reuse, PT ;  /* 0x000000f5db00720c */ /* 0x080fe20003fc6270 */
[----:B------:R-:W-:Y:S01]  /*16920*/  IMAD.MOV.U32 R45, RZ, RZ, R23 ;  /* 0x000000ffff2d7224 */ /* 0x000fe200078e0017 */
[----:B------:R-:W-:Y:S01]  /*16930*/  FSEL R215, R41, -INF , P5 ;  /* 0xff80000029d77808 */ /* 0x000fe20002800000 */
[C---:B------:R-:W-:Y:S01]  /*16940*/  VIADD R131, R0.reuse, 0x99 ;  /* 0x0000009900837836 */ /* 0x040fe20000000000 */
[-C--:B------:R-:W-:Y:S01]  /*16950*/  ISETP.GE.AND P3, PT, R203, R245.reuse, PT ;  /* 0x000000f5cb00720c */ /* 0x080fe20003f66270 */
[----:B------:R-:W-:Y:S01]  /*16960*/  VIADD R124, R0, 0xb0 ;  /* 0x000000b0007c7836 */ /* 0x000fe20000000000 */
[-C--:B------:R-:W-:Y:S01]  /*16970*/  ISETP.GE.AND P5, PT, R201, R245.reuse, PT ;  /* 0x000000f5c900720c */ /* 0x080fe20003fa6270 */
[----:B------:R-:W-:Y:S01]  /*16980*/  IMAD R170, R246, 0x100, R69 ;  /* 0x00000100f6aa7824 */ /* 0x000fe200078e0245 */
[----:B------:R-:W-:Y:S01]  /*16990*/  FSEL R201, R53, -INF , P4 ;  /* 0xff80000035c97808 */ /* 0x000fe20002000000 */
[----:B------:R-:W-:Y:S01]  /*169a0*/  IMAD.MOV.U32 R53, RZ, RZ, R15 ;  /* 0x000000ffff357224 */ /* 0x000fe200078e000f */
[-C--:B------:R-:W-:Y:S01]  /*169b0*/  ISETP.GE.AND P4, PT, R199, R245.reuse, PT ;  /* 0x000000f5c700720c */ /* 0x080fe20003f86270 */
[----:B------:R-:W-:Y:S01]  /*169c0*/  VIADD R168, R168, 0x89 ;  /* 0x00000089a8a87836 */ /* 0x000fe20000000000 */
[----:B------:R-:W-:Y:S01]  /*169d0*/  FSEL R216, R40, -INF , P6 ;  /* 0xff80000028d87808 */ /* 0x000fe20003000000 */
[----:B------:R-:W-:Y:S01]  /*169e0*/  IMAD.MOV.U32 R40, RZ, RZ, R28 ;  /* 0x000000ffff287224 */ /* 0x000fe200078e001c */
        /* <DEDUP_REMOVED lines=13> */
[----:B------:R-:W-:Y:S01]  /*16ac0*/  IMAD.MOV.U32 R49, RZ, RZ, R19 ;  /* 0x000000ffff317224 */ /* 0x000fe200078e0013 */
[----:B------:R-:W-:Y:S01]  /*16ad0*/  FSEL R168, R65, -INF , P3 ;  /* 0xff80000041a87808 */ /* 0x000fe20001800000 */
[C---:B------:R-:W-:Y:S01]  /*16ae0*/  VIADD R119, R0.reuse, 0xc9 ;  /* 0x000000c900777836 */ /* 0x040fe20000000000 */
[-C--:B------:R-:W-:Y:S01]  /*16af0*/  ISETP.GE.AND P6, PT, R191, R245.reuse, PT ;  /* 0x000000f5bf00720c */ /* 0x080fe20003fc6270 */
[----:B------:R-:W-:Y:S01]  /*16b00*/  VIADD R103, R0, 0xe9 ;  /* 0x000000e900677836 */ /* 0x000fe20000000000 */
[----:B------:R-:W-:Y:S01]  /*16b10*/  FSEL R202, R52, -INF , P5 ;  /* 0xff80000034ca7808 */ /* 0x000fe20002800000 */
[----:B------:R-:W-:Y:S01]  /*16b20*/  IMAD.MOV.U32 R52, RZ, RZ, R17 ;  /* 0x000000ffff347224 */ /* 0x000fe200078e0011 */
        /* <DEDUP_REMOVED lines=9> */
[----:B------:R-:W-:Y:S01]  /*16bc0*/  VIADD R118, R0, 0xd0 ;  /* 0x000000d000767836 */ /* 0x000fe20000000000 */
[-C--:B------:R-:W-:Y:S01]  /*16bd0*/  ISETP.GE.AND P6, PT, R190, R245.reuse, PT ;  /* 0x000000f5be00720c */ /* 0x080fe20003fc6270 */
[----:B------:R-:W-:Y:S01]  /*16be0*/  VIADD R7, R0, 0xf0 ;  /* 0x000000f000077836 */ /* 0x000fe20000000000 */
[----:B------:R-:W-:Y:S01]  /*16bf0*/  FSEL R172, R61, -INF , P5 ;  /* 0xff8000003dac7808 */ /* 0x000fe20002800000 */
[--C-:B------:R-:W-:Y:S01]  /*16c00*/  IMAD R32, R246, 0x100, R69.reuse ;  /* 0x00000100f6207824 */ /* 0x100fe200078e0245 */
        /* <DEDUP_REMOVED lines=13> */
[--C-:B------:R-:W-:Y:S01]  /*16ce0*/  IMAD R56, R246, 0x100, R69.reuse ;  /* 0x00000100f6387824 */ /* 0x100fe200078e0245 */
[----:B------:R-:W-:Y:S01]  /*16cf0*/  FSEL R68, R68, -INF , P0 ;  /* 0xff80000044447808 */ /* 0x000fe20000000000 */
[--C-:B------:R-:W-:Y:S01]  /*16d00*/  IMAD R60, R246, 0x100, R69.reuse ;  /* 0x00000100f63c7824 */ /* 0x100fe200078e0245 */
[-C--:B------:R-:W-:Y:S01]  /*16d10*/  ISETP.GE.AND P0, PT, R32, R245.reuse, PT ;  /* 0x000000f52000720c */ /* 0x080fe20003f06270 */
[----:B------:R-:W-:Y:S01]  /*16d20*/  VIADD R56, R56, 0x8 ;  /* 0x0000000838387836 */ /* 0x000fe20000000000 */
[----:B------:R-:W-:Y:S01]  /*16d30*/  FSEL R80, R80, -INF , P6 ;  /* 0xff80000050507808 */ /* 0x000fe20003000000 */
        /* <DEDUP_REMOVED lines=51> */
[-C--:B------:R-:W-:Y:S01]  /*17070*/  ISETP.GE.AND P4, PT, R60, R244.reuse, PT ;  /* 0x000000f43c00720c */ /* 0x080fe20003f86270 */
[--C-:B------:R-:W-:Y:S01]  /*17080*/  IMAD R60, R246, 0x100, R69.reuse ;  /* 0x00000100f63c7824 */ /* 0x100fe200078e0245 */
[----:B------:R-:W-:Y:S02]  /*17090*/  FSEL R21, R195, -INF , P6 ;  /* 0xff800000c3157808 */ /* 0x000fe40003000000 */
[----:B------:R-:W-:Y:S01]  /*170a0*/  FSEL R11, R11, -INF , P3 ;  /* 0xff8000000b0b7808 */ /* 0x000fe20001800000 */
[----:B------:R-:W-:Y:S01]  /*170b0*/  VIADD R60, R60, 0x11 ;  /* 0x000000113c3c7836 */ /* 0x000fe20000000000 */
[-C--:B------:R-:W-:Y:S02]  /*170c0*/  ISETP.GE.AND P6, PT, R108, R245.reuse, PT ;  /* 0x000000f56c00720c */ /* 0x080fe40003fc6270 */
[----:B------:R-:W-:Y:S02]  /*170d0*/  FSEL R84, R117, -INF , P0 ;  /* 0xff80000075547808 */ /* 0x000fe40000000000 */
[-C--:B------:R-:W-:Y:S01]  /*170e0*/  ISETP.GE.AND P3, PT, R56, R244.reuse, PT ;  /* 0x000000f43800720c */ /* 0x080fe20003f66270 */
[--C-:B------:R-:W-:Y:S01]  /*170f0*/  IMAD R56, R246, 0x100, R69.reuse ;  /* 0x00000100f6387824 */ /* 0x100fe200078e0245 */
[----:B------:R-:W-:Y:S02]  /*17100*/  ISETP.GE.AND P0, PT, R5, R245, PT ;  /* 0x000000f50500720c */ /* 0x000fe40003f06270 */
[----:B------:R-:W-:Y:S01]  /*17110*/  FSEL R8, R8, -INF , P6 ;  /* 0xff80000008087808 */ /* 0x000fe20003000000 */
[----:B------:R-:W-:Y:S01]  /*17120*/  VIADD R56, R56, 0x18 ;  /* 0x0000001838387836 */ /* 0x000fe20000000000 */
[-C--:B------:R-:W-:Y:S02]  /*17130*/  ISETP.GE.AND P6, PT, R10, R244.reuse, PT ;  /* 0x000000f40a00720c */ /* 0x080fe40003fc6270 */
[----:B------:R-:W-:Y:S02]  /*17140*/  FSEL R9, R197, -INF , P0 ;  /* 0xff800000c5097808 */ /* 0x000fe40000000000 */
[-C--:B------:R-:W-:Y:S01]  /*17150*/  ISETP.GE.AND P0, PT, R60, R244.reuse, PT ;  /* 0x000000f43c00720c */ /* 0x080fe20003f06270 */
[--C-:B------:R-:W-:Y:S01]  /*17160*/  IMAD R60, R246, 0x100, R69.reuse ;  /* 0x00000100f63c7824 */ /* 0x100fe200078e0245 */
[----:B------:R-:W-:Y:S02]  /*17170*/  FSEL R167, R167, -INF , !P6 ;  /* 0xff800000a7a77808 */ /* 0x000fe40007000000 */
[-C--:B------:R-:W-:Y:S01]  /*17180*/  ISETP.GE.AND P6, PT, R56, R244.reuse, PT ;  /* 0x000000f43800720c */ /* 0x080fe20003fc6270 */
[----:B------:R-:W-:Y:S01]  /*17190*/  VIADD R60, R60, 0x19 ;  /* 0x000000193c3c7836 */ /* 0x000fe20000000000 */
[----:B------:R-:W-:Y:S01]  /*171a0*/  FSEL R237, R237, -INF , !P5 ;  /* 0xff800000eded7808 */ /* 0x000fe20006800000 */
[----:B------:R-:W-:Y:S01]  /*171b0*/  IMAD R56, R246, 0x100, R69 ;  /* 0x00000100f6387824 */ /* 0x000fe200078e0245 */
[----:B------:R-:W-:Y:S02]  /*171c0*/  FSEL R233, R233, -INF , !P4 ;  /* 0xff800000e9e97808 */ /* 0x000fe40006000000 */
[----:B------:R-:W-:Y:S01]  /*171d0*/  ISETP.GE.AND P5, PT, R60, R244, PT ;  /* 0x000000f43c00720c */ /* 0x000fe20003fa6270 */
[----:B------:R-:W-:Y:S01]  /*171e0*/  VIADD R56, R56, 0x20 ;  /* 0x0000002038387836 */ /* 0x000fe20000000000 */
[----:B------:R-:W-:Y:S01]  /*171f0*/  FMNMX3.FTZ R77, R165, R102, R167, !PT ;  /* 0x00000066a54d7276 */ /* 0x000fe200078100a7 */
[--C-:B------:R-:W-:Y:S01]  /*17200*/  IMAD R60, R246, 0x100, R69.reuse ;  /* 0x00000100f63c7824 */ /* 0x100fe200078e0245 */
[----:B------:R-:W-:Y:S02]  /*17210*/  FSEL R232, R232, -INF , !P3 ;  /* 0xff800000e8e87808 */ /* 0x000fe40005800000 */
[-C--:B------:R-:W-:Y:S01]  /*17220*/  ISETP.GE.AND P4, PT, R56, R244.reuse, PT ;  /* 0x000000f43800720c */ /* 0x080fe20003f86270 */
[----:B------:R-:W-:Y:S01]  /*17230*/  VIADD R60, R60, 0x21 ;  /* 0x000000213c3c7836 */ /* 0x000fe20000000000 */
[----:B------:R-:W-:Y:S01]  /*17240*/  FSEL R61, R57, -INF , !P0 ;  /* 0xff800000393d7808 */ /* 0x000fe20004000000 */
[----:B------:R-:W-:Y:S01]  /*17250*/  IMAD R56, R246, 0x100, R69 ;  /* 0x00000100f6387824 */ /* 0x000fe200078e0245 */
[----:B------:R-:W-:Y:S02]  /*17260*/  FMNMX3.FTZ R77, R77, R237, R233, !PT ;  /* 0x000000ed4d4d7276 */ /* 0x000fe400078100e9 */
[----:B------:R-:W-:Y:S01]  /*17270*/  ISETP.GE.AND P3, PT, R60, R244, PT ;  /* 0x000000f43c00720c */ /* 0x000fe20003f66270 */
[----:B------:R-:W-:Y:S01]  /*17280*/  VIADD R56, R56, 0x28 ;  /* 0x0000002838387836 */ /* 0x000fe20000000000 */
        /* <DEDUP_REMOVED lines=40> */
[-C--:B------:R-:W-:Y:S02]  /*17510*/  ISETP.GE.AND P4, PT, R191, R244.reuse, PT ;  /* 0x000000f4bf00720c */ /* 0x080fe40003f86270 */
[----:B------:R-:W-:Y:S02]  /*17520*/  FSEL R199, R199, -INF , !P5 ;  /* 0xff800000c7c77808 */ /* 0x000fe40006800000 */
[----:B------:R-:W-:Y:S02]  /*17530*/  ISETP.GE.AND P5, PT, R192, R244, PT ;  /* 0x000000f4c000720c */ /* 0x000fe40003fa6270 */
[----:B------:R-:W-:Y:S02]  /*17540*/  FSEL R209, R209, -INF , !P6 ;  /* 0xff800000d1d17808 */ /* 0x000fe40007000000 */
[----:B------:R-:W-:Y:S02]  /*17550*/  FMNMX3.FTZ R77, R77, R216, R215, !PT ;  /* 0x000000d84d4d7276 */ /* 0x000fe400078100d7 */
[----:B------:R-:W-:Y:S02]  /*17560*/  FSEL R210, R210, -INF , !P0 ;  /* 0xff800000d2d27808 */ /* 0x000fe40004000000 */
[----:B------:R-:W-:Y:S01]  /*17570*/  FSEL R197, R174, -INF , !P4 ;  /* 0xff800000aec57808 */ /* 0x000fe20006000000 */
[C-C-:B------:R-:W-:Y:S01]  /*17580*/  IMAD R174, R246.reuse, 0x100, R69.reuse ;  /* 0x00000100f6ae7824 */ /* 0x140fe200078e0245 */
[-C--:B------:R-:W-:Y:S01]  /*17590*/  ISETP.GE.AND P0, PT, R81, R244.reuse, PT ;  /* 0x000000f45100720c */ /* 0x080fe20003f06270 */
[--C-:B------:R-:W-:Y:S01]  /*175a0*/  IMAD R81, R246, 0x100, R69.reuse ;  /* 0x00000100f6517824 */ /* 0x100fe200078e0245 */
[-C--:B------:R-:W-:Y:S02]  /*175b0*/  ISETP.GE.AND P4, PT, R190, R244.reuse, PT ;  /* 0x000000f4be00720c */ /* 0x080fe40003f86270 */
[----:B------:R-:W-:Y:S01]  /*175c0*/  FSEL R186, R68, -INF , !P5 ;  /* 0xff80000044ba7808 */ /* 0x000fe20006800000 */
[----:B------:R-:W-:Y:S01]  /*175d0*/  VIADD R81, R81, 0x78 ;  /* 0x0000007851517836 */ /* 0x000fe20000000000 */
[----:B------:R-:W-:Y:S01]  /*175e0*/  ISETP.GE.AND P3, PT, R89, R244, PT ;  /* 0x000000f45900720c */ /* 0x000fe20003f66270 */
[C---:B------:R-:W-:Y:S01]  /*175f0*/  IMAD R89, R246.reuse, 0x100, R69 ;  /* 0x00000100f6597824 */ /* 0x040fe200078e0245 */
[----:B------:R-:W-:Y:S01]  /*17600*/  FMNMX3.FTZ R68, R77, R210, R209, !PT ;  /* 0x000000d24d447276 */ /* 0x000fe200078100d1 */
[----:B------:R-:W-:Y:S01]  /*17610*/  IMAD R77, R246, 0x100, R69 ;  /* 0x00000100f64d7824 */ /* 0x000fe200078e0245 */
[----:B------:R-:W-:Y:S01]  /*17620*/  FSEL R185, R65, -INF , !P4 ;  /* 0xff80000041b97808 */ /* 0x000fe20006000000 */
[----:B------:R-:W-:Y:S01]  /*17630*/  VIADD R89, R89, 0x91 ;  /* 0x0000009159597836 */ /* 0x000fe20000000000 */
[----:B------:R-:W-:Y:S01]  /*17640*/  ISETP.GE.AND P6, PT, R203, R244, PT ;  /* 0x000000f4cb00720c */ /* 0x000fe20003fc6270 */
[----:B------:R-:W-:Y:S01]  /*17650*/  VIADD R77, R77, 0x61 ;  /* 0x000000614d4d7836 */ /* 0x000fe20000000000 */
[----:B------:R-:W-:Y:S02]  /*17660*/  FSEL R202, R202, -INF , !P3 ;  /* 0xff800000caca7808 */ /* 0x000fe40005800000 */
[----:B------:R-:W-:Y:S02]  /*17670*/  FMNMX3.FTZ R65, R68, R208, R207, !PT ;  /* 0x000000d044417276 */ /* 0x000fe400078100cf */
[----:B------:R-:W-:Y:S02]  /*17680*/  FSEL R201, R201, -INF , !P0 ;  /* 0xff800000c9c97808 */ /* 0x000fe40004000000 */
[----:B------:R-:W-:Y:S02]  /*17690*/  ISETP.GE.AND P3, PT, R188, R244, PT ;  /* 0x000000f4bc00720c */ /* 0x000fe40003f66270 */
[----:B------:R-:W-:Y:S02]  /*176a0*/  FSEL R200, R200, -INF , !P6 ;  /* 0xff800000c8c87808 */ /* 0x000fe40007000000 */
[----:B------:R-:W-:Y:S02]  /*176b0*/  FMNMX3.FTZ R65, R65, R202, R201, !PT ;  /* 0x000000ca41417276 */ /* 0x000fe400078100c9 */
[-C--:B------:R-:W-:Y:S01]  /*176c0*/  ISETP.GE.AND P0, PT, R81, R244.reuse, PT ;  /* 0x000000f45100720c */ /* 0x080fe20003f06270 */
[----:B------:R-:W-:Y:S01]  /*176d0*/  IMAD R81, R246, 0x100, R69 ;  /* 0x00000100f6517824 */ /* 0x000fe200078e0245 */
[----:B------:R-:W-:Y:S02]  /*176e0*/  ISETP.GE.AND P6, PT, R193, R244, PT ;  /* 0x000000f4c100720c */ /* 0x000fe40003fc6270 */
[----:B------:R-:W-:Y:S01]  /*176f0*/  FSEL R196, R172, -INF , !P3 ;  /* 0xff800000acc47808 */ /* 0x000fe20005800000 */
[----:B------:R-:W-:Y:S01]  /*17700*/  VIADD R81, R81, 0x89 ;  /* 0x0000008951517836 */ /* 0x000fe20000000000 */
[----:B------:R-:W-:Y:S01]  /*17710*/  FMNMX3.FTZ R65, R65, R200, R199, !PT ;  /* 0x000000c841417276 */ /* 0x000fe200078100c7 */
[C-C-:B------:R-:W-:Y:S01]  /*17720*/  IMAD R172, R246.reuse, 0x100, R69.reuse ;  /* 0x00000100f6ac7824 */ /* 0x140fe200078e0245 */
[----:B------:R-:W-:Y:S01]  /*17730*/  FSEL R195, R171, -INF , !P0 ;  /* 0xff800000abc37808 */ /* 0x000fe20004000000 */
[--C-:B------:R-:W-:Y:S01]  /*17740*/  IMAD R171, R246, 0x100, R69.reuse ;  /* 0x00000100f6ab7824 */ /* 0x100fe200078e0245 */
[----:B------:R-:W-:Y:S01]  /*17750*/  FSEL R194, R168, -INF , !P6 ;  /* 0xff800000a8c27808 */ /* 0x000fe20007000000 */
[----:B------:R-:W-:Y:S01]  /*17760*/  VIADD R172, R172, 0x9 ;  /* 0x00000009acac7836 */ /* 0x000fe20000000000 */
[----:B------:R-:W-:Y:S01]  /*17770*/  FMNMX3.FTZ R65, R65, R197, R196, !PT ;  /* 0x000000c541417276 */ /* 0x000fe200078100c4 */
[----:B------:R-:W-:Y:S01]  /*17780*/  VIADD R171, R171, 0x90 ;  /* 0x00000090abab7836 */ /* 0x000fe20000000000 */
[-C--:B------:R-:W-:Y:S02]  /*17790*/  ISETP.GE.AND P3, PT, R189, R244.reuse, PT ;  /* 0x000000f4bd00720c */ /* 0x080fe40003f66270 */
[-C--:B------:R-:W-:Y:S01]  /*177a0*/  ISETP.GE.AND P0, PT, R81, R244.reuse, PT ;  /* 0x000000f45100720c */ /* 0x080fe20003f06270 */
[C-C-:B------:R-:W-:Y:S01]  /*177b0*/  IMAD R81, R246.reuse, 0x100, R69.reuse ;  /* 0x00000100f6517824 */ /* 0x140fe200078e0245 */
[----:B------:R-:W-:Y:S02]  /*177c0*/  FMNMX3.FTZ R65, R65, R195, R194, !PT ;  /* 0x000000c341417276 */ /* 0x000fe400078100c2 */
[----:B------:R-:W-:Y:S01]  /*177d0*/  FSEL R184, R179, -INF , !P3 ;  /* 0xff800000b3b87808 */ /* 0x000fe20005800000 */
[----:B------:R-:W-:Y:S01]  /*177e0*/  VIADD R81, R81, 0x98 ;  /* 0x0000009851517836 */ /* 0x000fe20000000000 */
[-C--:B------:R-:W-:Y:S01]  /*177f0*/  ISETP.GE.AND P3, PT, R131, R244.reuse, PT ;  /* 0x000000f48300720c */ /* 0x080fe20003f66270 */
[----:B------:R-:W-:Y:S01]  /*17800*/  IMAD R179, R246, 0x100, R69 ;  /* 0x00000100f6b37824 */ /* 0x000fe200078e0245 */
[-C--:B------:R-:W-:Y:S02]  /*17810*/  ISETP.GE.AND P6, PT, R171, R244.reuse, PT ;  /* 0x000000f4ab00720c */ /* 0x080fe40003fc6270 */
[----:B------:R-:W-:Y:S01]  /*17820*/  ISETP.GE.AND P5, PT, R89, R244, PT ;  /* 0x000000f45900720c */ /* 0x000fe20003fa6270 */
[----:B------:R-:W-:Y:S01]  /*17830*/  VIADD R179, R179, 0x60 ;  /* 0x00000060b3b37836 */ /* 0x000fe20000000000 */
[----:B------:R-:W-:Y:S02]  /*17840*/  FSEL R183, R73, -INF , !P0 ;  /* 0xff80000049b77808 */ /* 0x000fe40004000000 */
[----:B------:R-:W-:Y:S02]  /*17850*/  FMNMX3.FTZ R65, R65, R186, R185, !PT ;  /* 0x000000ba41417276 */ /* 0x000fe400078100b9 */
[----:B------:R-:W-:Y:S02]  /*17860*/  FSEL R32, R32, -INF , !P3 ;  /* 0xff80000020207808 */ /* 0x000fe40005800000 */
[----:B------:R-:W-:Y:S02]  /*17870*/  ISETP.GE.AND P3, PT, R124, R244, PT ;  /* 0x000000f47c00720c */ /* 0x000fe40003f66270 */
[----:B------:R-:W-:Y:S02]  /*17880*/  FSEL R178, R178, -INF , !P6 ;  /* 0xff800000b2b27808 */ /* 0x000fe40007000000 */
[----:B------:R-:W-:Y:S02]  /*17890*/  FSEL R33, R33, -INF , !P5 ;  /* 0xff80000021217808 */ /* 0x000fe40006800000 */
[----:B------:R-:W-:Y:S02]  /*178a0*/  FMNMX3.FTZ R65, R65, R184, R183, !PT ;  /* 0x000000b841417276 */ /* 0x000fe400078100b7 */
[-C--:B------:R-:W-:Y:S02]  /*178b0*/  ISETP.GE.AND P4, PT, R81, R244.reuse, PT ;  /* 0x000000f45100720c */ /* 0x080fe40003f86270 */
[-C--:B------:R-:W-:Y:S02]  /*178c0*/  ISETP.GE.AND P5, PT, R128, R244.reuse, PT ;  /* 0x000000f48000720c */ /* 0x080fe40003fa6270 */
[----:B------:R-:W-:Y:S02]  /*178d0*/  FSEL R117, R64, -INF , !P3 ;  /* 0xff80000040757808 */ /* 0x000fe40005800000 */
[----:B------:R-:W-:Y:S02]  /*178e0*/  ISETP.GE.AND P6, PT, R129, R244, PT ;  /* 0x000000f48100720c */ /* 0x000fe40003fc6270 */
        /* <DEDUP_REMOVED lines=20> */
[----:B------:R-:W3:Y:S01]  /*17a30*/  LD.E R37, desc[UR4][R2.64+0xdc] ;  /* 0x0000dc0402257980 */ /* 0x000ee2000c101900 */
[----:B------:R-:W-:Y:S02]  /*17a40*/  FMNMX3.FTZ R15, R15, R117, R114, !PT ;  /* 0x000000750f0f7276 */ /* 0x000fe40007810072 */
[-C--:B------:R-:W-:Y:S02]  /*17a50*/  ISETP.GE.AND P0, PT, R120, R244.reuse, PT ;  /* 0x000000f47800720c */ /* 0x080fe40003f06270 */
[-C--:B------:R-:W-:Y:S02]  /*17a60*/  ISETP.GE.AND P6, PT, R119, R244.reuse, PT ;  /* 0x000000f47700720c */ /* 0x080fe40003fc6270 */
[----:B------:R-:W-:Y:S02]  /*17a70*/  FMNMX3.FTZ R15, R15, R113, R112, !PT ;  /* 0x000000710f0f7276 */ /* 0x000fe40007810070 */
        /* <DEDUP_REMOVED lines=22> */
[----:B------:R-:W-:Y:S02]  /*17be0*/  ISETP.GE.AND P0, PT, R0, R245, PT ;  /* 0x000000f50000720c */ /* 0x000fe40003f06270 */
        /* <DEDUP_REMOVED lines=8> */
[C---:B------:R-:W-:Y:S02]  /*17c70*/  ISETP.GE.AND P4, PT, R174.reuse, R242, PT ;  /* 0x000000f2ae00720c */ /* 0x040fe40003f86270 */
[CC--:B------:R-:W-:Y:S01]  /*17c80*/  ISETP.GE.AND P3, PT, R174.reuse, R243.reuse, PT ;  /* 0x000000f3ae00720c */ /* 0x0c0fe20003f66270 */
[----:B------:R-:W-:Y:S01]  /*17c90*/  VIADD R174, R174, 0x8 ;  /* 0x00000008aeae7836 */ /* 0x000fe20000000000 */
[-C--:B------:R-:W-:Y:S02]  /*17ca0*/  ISETP.GE.AND P5, PT, R6, R244.reuse, PT ;  /* 0x000000f40600720c */ /* 0x080fe40003fa6270 */
[-C--:B------:R-:W-:Y:S02]  /*17cb0*/  ISETP.GE.AND P0, PT, R10, R243.reuse, PT ;  /* 0x000000f30a00720c */ /* 0x080fe40003f06270 */
[----:B------:R-:W-:Y:S02]  /*17cc0*/  FSEL R11, R11, -INF , !P5 ;  /* 0xff8000000b0b7808 */ /* 0x000fe40006800000 */
[-C--:B------:R-:W-:Y:S01]  /*17cd0*/  ISETP.GE.AND P5, PT, R174, R243.reuse, PT ;  /* 0x000000f3ae00720c */ /* 0x080fe20003fa6270 */
[--C-:B------:R-:W-:Y:S01]  /*17ce0*/  IMAD R174, R246, 0x100, R69.reuse ;  /* 0x00000100f6ae7824 */ /* 0x100fe200078e0245 */
[----:B------:R-:W-:Y:S02]  /*17cf0*/  ISETP.GE.AND P6, PT, R7, R244, PT ;  /* 0x000000f40700720c */ /* 0x000fe40003fc6270 */
[----:B------:R-:W-:Y:S01]  /*17d00*/  FSEL R175, R175, -INF , P0 ;  /* 0xff800000afaf7808 */ /* 0x000fe20000000000 */
[----:B------:R-:W-:Y:S01]  /*17d10*/  VIADD R174, R174, 0x10 ;  /* 0x00000010aeae7836 */ /* 0x000fe20000000000 */
[----:B------:R-:W-:Y:S02]  /*17d20*/  FSEL R76, R76, -INF , !P6 ;  /* 0xff8000004c4c7808 */ /* 0x000fe40007000000 */
[----:B------:R-:W-:Y:S02]  /*17d30*/  ISETP.GE.AND P6, PT, R10, R242, PT ;  /* 0x000000f20a00720c */ /* 0x000fe40003fc6270 */
        /* <DEDUP_REMOVED lines=13> */
[----:B------:R-:W-:Y:S01]  /*17e10*/  IMAD R172, R246, 0x100, R69 ;  /* 0x00000100f6ac7824 */ /* 0x000fe200078e0245 */
        /* <DEDUP_REMOVED lines=24> */
[----:B------:R-:W4:Y:S01]  /*17fa0*/  LDL.LU R31, [R1] ;  /* 0x00000000011f7983 */ /* 0x000f220000300800 */
[----:B------:R-:W-:Y:S02]  /*17fb0*/  FSEL R27, R27, -INF , P3 ;  /* 0xff8000001b1b7808 */ /* 0x000fe40001800000 */
[----:B------:R-:W-:Y:S01]  /*17fc0*/  ISETP.GE.AND P3, PT, R125, R243, PT ;  /* 0x000000f37d00720c */ /* 0x000fe20003f66270 */
[----:B------:R-:W2:Y:S01]  /*17fd0*/  LDL.LU R22, [R1+0x4] ;  /* 0x0000040001167983 */ /* 0x000ea20000300800 */
[----:B------:R-:W-:Y:S02]  /*17fe0*/  FMNMX3.FTZ R36, R36, R9, R8, !PT ;  /* 0x0000000924247276 */ /* 0x000fe40007810008 */
[----:B------:R-:W-:Y:S02]  /*17ff0*/  FSEL R225, R30, -INF , P3 ;  /* 0xff8000001ee17808 */ /* 0x000fe40001800000 */
[----:B------:R-:W2:Y:S01]  /*18000*/  LDL.LU R30, [R1+0x8] ;  /* 0x00000800011e7983 */ /* 0x000ea20000300800 */
[-C--:B------:R-:W-:Y:S02]  /*18010*/  ISETP.GE.AND P5, PT, R251, R243.reuse, PT ;  /* 0x000000f3fb00720c */ /* 0x080fe40003fa6270 */
[-C--:B------:R-:W-:Y:S01]  /*18020*/  ISETP.GE.AND P0, PT, R174, R243.reuse, PT ;  /* 0x000000f3ae00720c */ /* 0x080fe20003f06270 */
[----:B------:R-:W2:Y:S01]  /*18030*/  LDL.LU R18, [R1+0xc] ;  /* 0x00000c0001127983 */ /* 0x000ea20000300800 */
[-C--:B------:R-:W-:Y:S02]  /*18040*/  ISETP.GE.AND P3, PT, R252, R243.reuse, PT ;  /* 0x000000f3fc00720c */ /* 0x080fe40003f66270 */
[----:B------:R-:W-:Y:S01]  /*18050*/  FSEL R174, R35, -INF , P5 ;  /* 0xff80000023ae7808 */ /* 0x000fe20002800000 */
[----:B------:R-:W1:Y:S01]  /*18060*/  SHFL.BFLY PT, R4, R36, 0x2, 0x1f ;  /* 0x0c401f0024047f89 */ /* 0x000e6200000e0000 */
        /* <DEDUP_REMOVED lines=12> */
[----:B------:R-:W-:Y:S02]  /*18130*/  FSEL R68, R46, -INF , P5 ;  /* 0xff8000002e447808 */ /* 0x000fe40002800000 */
[-C--:B------:R-:W-:Y:S01]  /*18140*/  ISETP.GE.AND P5, PT, R77, R243.reuse, PT ;  /* 0x000000f34d00720c */ /* 0x080fe20003fa6270 */
[--C-:B------:R-:W-:Y:S01]  /*18150*/  IMAD R77, R246, 0x100, R69.reuse ;  /* 0x00000100f64d7824 */ /* 0x100fe200078e0245 */
[----:B------:R-:W-:Y:S02]  /*18160*/  FSEL R73, R43, -INF , P3 ;  /* 0xff8000002b497808 */ /* 0x000fe40001800000 */
[----:B------:R-:W-:Y:S01]  /*18170*/  FSEL R51, R51, -INF , P5 ;  /* 0xff80000033337808 */ /* 0x000fe20002800000 */
[----:B------:R-:W-:Y:S01]  /*18180*/  VIADD R77, R77, 0x78 ;  /* 0x000000784d4d7836 */ /* 0x000fe20000000000 */
[-C--:B------:R-:W-:Y:S02]  /*18190*/  ISETP.GE.AND P3, PT, R179, R243.reuse, PT ;  /* 0x000000f3b300720c */ /* 0x080fe40003f66270 */
        /* <DEDUP_REMOVED lines=53> */
[----:B-1----:R-:W-:Y:S05]  /*184f0*/  FMNMX.FTZ R4, R36, R4, !PT ;  /* 0x0000000424047209 */ /* 0x002fea0007810000 */
[----:B------:R-:W1:Y:S02]  /*18500*/  SHFL.BFLY PT, R36, R4, 0x1, 0x1f ;  /* 0x0c201f0004247f89 */ /* 0x000e6400000e0000 */
[----:B-1----:R-:W-:Y:S04]  /*18510*/  FMNMX.FTZ R36, R4, R36, !PT ;  /* 0x0000002404247209 */ /* 0x002fe80007810000 */
[C---:B------:R-:W-:Y:S04]  /*18520*/  FSETP.NEU.FTZ.AND P0, PT, R36.reuse, -INF , PT ;  /* 0xff8000002400780b */ /* 0x040fe80003f1d000 */
[----:B------:R-:W-:Y:S05]  /*18530*/  FSEL R4, R36, RZ, P0 ;  /* 0x000000ff24047208 */ /* 0x000fea0000000000 */
[----:B------:R-:W-:Y:S01]  /*18540*/  FADD.FTZ R4, -R4, R165 ;  /* 0x000000a504047221 */ /* 0x000fe20000010100 */
[----:B------:R-:W-:Y:S02]  /*18550*/  FSEL R165, R42, -INF , P4 ;  /* 0xff8000002aa57808 */ /* 0x000fe40002000000 */
[-C--:B------:R-:W-:Y:S01]  /*18560*/  ISETP.GE.AND P4, PT, R206, R243.reuse, PT ;  /* 0x000000f3ce00720c */ /* 0x080fe20003f86270 */
[----:B---3--:R-:W-:Y:S03]  /*18570*/  FMUL.FTZ R4, R37, R4 ;  /* 0x0000000425047220 */ /* 0x008fe60000410000 */
        /* <DEDUP_REMOVED lines=28> */
[----:B----4-:R-:W-:Y:S01]  /*18740*/  FSEL R72, R31, -INF , P3 ;  /* 0xff8000001f487808 */ /* 0x010fe20001800000 */
[--C-:B------:R-:W-:Y:S01]  /*18750*/  IMAD R31, R246, 0x100, R69.reuse ;  /* 0x00000100f61f7824 */ /* 0x100fe200078e0245 */
[----:B------:R-:W-:Y:S02]  /*18760*/  ISETP.GE.AND P3, PT, R0, R243, PT ;  /* 0x000000f30000720c */ /* 0x000fe40003f66270 */
[----:B--2---:R-:W-:Y:S01]  /*18770*/  FSEL R71, R22, -INF , P5 ;  /* 0xff80000016477808 */ /* 0x004fe20002800000 */
[--C-:B------:R-:W-:Y:S01]  /*18780*/  IMAD R22, R246, 0x100, R69.reuse ;  /* 0x00000100f6167824 */ /* 0x100fe200078e0245 */
[-C--:B------:R-:W-:Y:S01]  /*18790*/  ISETP.GE.AND P5, PT, R14, R242.reuse, PT ;  /* 0x000000f20e00720c */ /* 0x080fe20003fa6270 */
[--C-:B------:R-:W-:Y:S02]  /*187a0*/  IMAD R14, R246, 0x100, R69.reuse ;  /* 0x00000100f60e7824 */ /* 0x100fe400078e0245 */
[----:B------:R-:W-:Y:S01]  /*187b0*/  VIADD R22, R22, 0x9 ;  /* 0x0000000916167836 */ /* 0x000fe20000000000 */
[----:B------:R-:W-:Y:S01]  /*187c0*/  FSEL R99, R30, -INF , P4 ;  /* 0xff8000001e637808 */ /* 0x000fe20002000000 */
        /* <DEDUP_REMOVED lines=24> */
[----:B------:R-:W-:Y:S02]  /*18950*/  FMNMX3.FTZ R13, R164, R10, R22, !PT ;  /* 0x0000000aa40d7276 */ /* 0x000fe40007810016 */
[----:B------:R-:W-:Y:S02]  /*18960*/  FSEL R65, R20, -INF , !P3 ;  /* 0xff80000014417808 */ /* 0x000fe40005800000 */
[----:B------:R-:W-:Y:S02]  /*18970*/  FMNMX3.FTZ R13, R13, R18, R14, !PT ;  /* 0x000000120d0d7276 */ /* 0x000fe4000781000e */
[-C--:B------:R-:W-:Y:S01]  /*18980*/  ISETP.GE.AND P3, PT, R104, R242.reuse, PT ;  /* 0x000000f26800720c */ /* 0x080fe20003f66270 */
[--C-:B------:R-:W-:Y:S01]  /*18990*/  IMAD R104, R246, 0x100, R69.reuse ;  /* 0x00000100f6687824 */ /* 0x100fe200078e0245 */
[----:B------:R-:W-:Y:S02]  /*189a0*/  FMNMX3.FTZ R13, R13, R31, R30, !PT ;  /* 0x0000001f0d0d7276 */ /* 0x000fe4000781001e */
[----:B------:R-:W-:Y:S01]  /*189b0*/  FSEL R64, R64, -INF , !P6 ;  /* 0xff80000040407808 */ /* 0x000fe20007000000 */
[----:B------:R-:W-:Y:S01]  /*189c0*/  VIADD R104, R104, 0x39 ;  /* 0x0000003968687836 */ /* 0x000fe20000000000 */
[----:B------:R-:W-:Y:S02]  /*189d0*/  FMNMX3.FTZ R13, R13, R35, R34, !PT ;  /* 0x000000230d0d7276 */ /* 0x000fe40007810022 */
[-C--:B------:R-:W-:Y:S01]  /*189e0*/  ISETP.GE.AND P4, PT, R105, R242.reuse, PT ;  /* 0x000000f26900720c */ /* 0x080fe20003f86270 */
[--C-:B------:R-:W-:Y:S01]  /*189f0*/  IMAD R105, R246, 0x100, R69.reuse ;  /* 0x00000100f6697824 */ /* 0x100fe200078e0245 */
[-C--:B------:R-:W-:Y:S02]  /*18a00*/  ISETP.GE.AND P6, PT, R126, R242.reuse, PT ;  /* 0x000000f27e00720c */ /* 0x080fe40003fc6270 */
[----:B------:R-:W-:Y:S01]  /*18a10*/  FSEL R126, R24, -INF , !P5 ;  /* 0xff800000187e7808 */ /* 0x000fe20006800000 */
[----:B------:R-:W-:Y:S01]  /*18a20*/  VIADD R105, R105, 0x60 ;  /* 0x0000006069697836 */ /* 0x000fe20000000000 */
[-C--:B------:R-:W-:Y:S02]  /*18a30*/  ISETP.GE.AND P5, PT, R125, R242.reuse, PT ;  /* 0x000000f27d00720c */ /* 0x080fe40003fa6270 */
[----:B------:R-:W-:Y:S02]  /*18a40*/  FMNMX3.FTZ R13, R13, R65, R64, !PT ;  /* 0x000000410d0d7276 */ /* 0x000fe40007810040 */
[----:B------:R-:W-:Y:S02]  /*18a50*/  FSEL R125, R26, -INF , !P4 ;  /* 0xff8000001a7d7808 */ /* 0x000fe40006000000 */
[----:B------:R-:W-:Y:S02]  /*18a60*/  FSEL R24, R27, -INF , !P3 ;  /* 0xff8000001b187808 */ /* 0x000fe40005800000 */
[-C--:B------:R-:W-:Y:S02]  /*18a70*/  ISETP.GE.AND P3, PT, R252, R242.reuse, PT ;  /* 0x000000f2fc00720c */ /* 0x080fe40003f66270 */
[----:B------:R-:W-:Y:S01]  /*18a80*/  ISETP.GE.AND P4, PT, R104, R242, PT ;  /* 0x000000f26800720c */ /* 0x000fe20003f86270 */
[----:B------:R-:W-:Y:S01]  /*18a90*/  IMAD R104, R246, 0x100, R69 ;  /* 0x00000100f6687824 */ /* 0x000fe200078e0245 */
[----:B------:R-:W-:Y:S02]  /*18aa0*/  FMNMX3.FTZ R13, R13, R126, R125, !PT ;  /* 0x0000007e0d0d7276 */ /* 0x000fe4000781007d */
[----:B------:R-:W-:Y:S01]  /*18ab0*/  FSEL R252, R29, -INF , !P6 ;  /* 0xff8000001dfc7808 */ /* 0x000fe20007000000 */
[----:B------:R-:W-:Y:S01]  /*18ac0*/  VIADD R104, R104, 0x61 ;  /* 0x0000006168687836 */ /* 0x000fe20000000000 */
[-C--:B------:R-:W-:Y:S02]  /*18ad0*/  ISETP.GE.AND P6, PT, R251, R242.reuse, PT ;  /* 0x000000f2fb00720c */ /* 0x080fe40003fc6270 */
        /* <DEDUP_REMOVED lines=8> */
[-C--:B------:R-:W-:Y:S01]  /*18b60*/  ISETP.GE.AND P3, PT, R213, R242.reuse, PT ;  /* 0x000000f2d500720c */ /* 0x080fe20003f66270 */
[----:B------:R2:W5:Y:S01]  /*18b70*/  LDL.LU R220, [R1+0x14] ;  /* 0x0000140001dc7983 */ /* 0x0005620000300800 */
        /* <DEDUP_REMOVED lines=9> */
[----:B------:R-:W-:Y:S01]  /*18c10*/  FSEL R205, R73, -INF , !P6 ;  /* 0xff80000049cd7808 */ /* 0x000fe20007000000 */
[----:B------:R-:W-:Y:S01]  /*18c20*/  FMUL.FTZ R73, R37, R36 ;  /* 0x0000002425497220 */ /* 0x000fe20000410000 */
[----:B------:R-:W-:Y:S02]  /*18c30*/  FMNMX3.FTZ R13, R13, R212, R211, !PT ;  /* 0x000000d40d0d7276 */ /* 0x000fe400078100d3 */
[-C--:B------:R-:W-:Y:S01]  /*18c40*/  ISETP.GE.AND P6, PT, R104, R242.reuse, PT ;  /* 0x000000f26800720c */ /* 0x080fe20003fc6270 */
[C-C-:B------:R-:W-:Y:S01]  /*18c50*/  IMAD R104, R246.reuse, 0x100, R69.reuse ;  /* 0x00000100f6687824 */ /* 0x140fe200078e0245 */
[-C--:B------:R-:W-:Y:S01]  /*18c60*/  ISETP.GE.AND P3, PT, R105, R242.reuse, PT ;  /* 0x000000f26900720c */ /* 0x080fe20003f66270 */
[----:B------:R-:W-:Y:S01]  /*18c70*/  IMAD R105, R246, 0x100, R69 ;  /* 0x00000100f6697824 */ /* 0x000fe200078e0245 */
[----:B------:R-:W-:Y:S01]  /*18c80*/  FSEL R204, R68, -INF , !P5 ;  /* 0xff80000044cc7808 */ /* 0x000fe20006800000 */
[----:B------:R-:W-:Y:S01]  /*18c90*/  VIADD R104, R104, 0x78 ;  /* 0x0000007868687836 */ /* 0x000fe20000000000 */
[----:B------:R-:W-:Y:S01]  /*18ca0*/  ISETP.GE.AND P5, PT, R203, R242, PT ;  /* 0x000000f2cb00720c */ /* 0x000fe20003fa6270 */
        /* <DEDUP_REMOVED lines=24> */
[-C--:B------:R-:W-:Y:S01]  /*18e30*/  ISETP.GE.AND P4, PT, R105, R242.reuse, PT ;  /* 0x000000f26900720c */ /* 0x080fe20003f86270 */
[--C-:B------:R-:W-:Y:S01]  /*18e40*/  IMAD R105, R246, 0x100, R69.reuse ;  /* 0x00000100f6697824 */ /* 0x100fe200078e0245 */
[----:B------:R-:W-:Y:S02]  /*18e50*/  FMNMX3.FTZ R13, R13, R193, R192, !PT ;  /* 0x000000c10d0d7276 */ /* 0x000fe400078100c0 */
[----:B------:R-:W-:Y:S01]  /*18e60*/  FSEL R182, R66, -INF , !P3 ;  /* 0xff80000042b67808 */ /* 0x000fe20005800000 */
[----:B------:R-:W-:Y:S01]  /*18e70*/  VIADD R105, R105, 0x91 ;  /* 0x0000009169697836 */ /* 0x000fe20000000000 */
[----:B------:R-:W-:Y:S01]  /*18e80*/  ISETP.GE.AND P3, PT, R104, R242, PT ;  /* 0x000000f26800720c */ /* 0x000fe20003f66270 */
[----:B------:R-:W-:Y:S01]  /*18e90*/  IMAD R104, R246, 0x100, R69 ;  /* 0x00000100f6687824 */ /* 0x000fe200078e0245 */
[----:B------:R-:W-:Y:S02]  /*18ea0*/  FSEL R181, R67, -INF , !P6 ;  /* 0xff80000043b57808 */ /* 0x000fe40007000000 */
[----:B------:R-:W-:Y:S01]  /*18eb0*/  FMNMX3.FTZ R13, R13, R190, R189, !PT ;  /* 0x000000be0d0d7276 */ /* 0x000fe200078100bd */
[----:B------:R-:W-:Y:S01]  /*18ec0*/  VIADD R104, R104, 0x98 ;  /* 0x0000009868687836 */ /* 0x000fe20000000000 */
        /* <DEDUP_REMOVED lines=61> */
[----:B------:R-:W-:Y:S02]  /*192a0*/  FSEL R77, R77, -INF , !P4 ;  /* 0xff8000004d4d7808 */ /* 0x000fe40006000000 */
[-C--:B------:R-:W-:Y:S01]  /*192b0*/  ISETP.GE.AND P3, PT, R7, R242.reuse, PT ;  /* 0x000000f20700720c */ /* 0x080fe20003f66270 */
[----:B------:R-:W-:Y:S01]  /*192c0*/  IMAD.SHL.U32 R7, R166, 0x40, RZ ;  /* 0x00000040a6077824 */ /* 0x000fe200078e00ff */
[-C--:B------:R-:W-:Y:S02]  /*192d0*/  ISETP.GE.AND P6, PT, R6, R242.reuse, PT ;  /* 0x000000f20600720c */ /* 0x080fe40003fc6270 */
        /* <DEDUP_REMOVED lines=13> */
[----:B------:R-:W-:Y:S03]  /*193b0*/  LOP3.LUT R6, R6, 0x1c0, R7, 0xf8, !PT ;  /* 0x000001c006067812 */ /* 0x000fe600078ef807 */
[--C-:B------:R-:W-:Y:S01]  /*193c0*/  FFMA.FTZ R102, R102, R37, -R73.reuse ;  /* 0x0000002566667223 */ /* 0x100fe20000010849 */
[----:B------:R-:W-:Y:S01]  /*193d0*/  LOP3.LUT R6, R6, R223, RZ, 0x3c, !PT ;  /* 0x000000df06067212 */ /* 0x000fe200078e3cff */
[-CC-:B------:R-:W-:Y:S01]  /*193e0*/  FFMA.FTZ R20, R44, R37.reuse, -R73.reuse ;  /* 0x000000252c147223 */ /* 0x180fe20000010849 */
[-C--:B------:R-:W-:Y:S01]  /*193f0*/  FFMA.FTZ R13, R48, R37.reuse, -R73 ;  /* 0x00000025300d7223 */ /* 0x080fe20000010849 */
[----:B------:R-:W-:Y:S01]  /*19400*/  MUFU.EX2 R44, R102 ;  /* 0x00000066002c7308 */ /* 0x000fe20000000800 */
[----:B------:R-:W-:Y:S01]  /*19410*/  LOP3.LUT R7, R6, 0x200, R7, 0xf8, !PT ;  /* 0x0000020006077812 */ /* 0x000fe200078ef807 */
[-CC-:B------:R-:W-:Y:S01]  /*19420*/  FFMA.FTZ R16, R45, R37.reuse, -R73.reuse ;  /* 0x000000252d107223 */ /* 0x180fe20000010849 */
[-CC-:B------:R-:W-:Y:S07]  /*19430*/  FFMA.FTZ R26, R167, R37.reuse, -R73.reuse ;  /* 0x00000025a71a7223 */ /* 0x180fee0000010849 */
[----:B------:R-:W3:Y:S01]  /*19440*/  MUFU.EX2 R6, R4 ;  /* 0x0000000400067308 */ /* 0x000ee20000000800 */
        /* <DEDUP_REMOVED lines=63> */
[C---:B---3--:R-:W-:Y:S01]  /*19840*/  FMUL.FTZ R4, R6.reuse, R160 ;  /* 0x000000a006047220 */ /* 0x048fe20000410000 */
        /* <DEDUP_REMOVED lines=22> */
[----:B------:R-:W1:Y:S01]  /*199b0*/  LDSM.16.MT88.4 R48, [R156+0xa000] ;  /* 0x00a000009c30783b */ /* 0x000e620000004200 */
[C---:B------:R-:W-:Y:S01]  /*199c0*/  FMUL.FTZ R78, R37.reuse, R0 ;  /* 0x00000000254e7220 */ /* 0x040fe20000410000 */
[----:B------:R-:W-:Y:S01]  /*199d0*/  IMAD.IADD R148, R156, 0x1, R222 ;  /* 0x000000019c947824 */ /* 0x000fe200078e02de */
[----:B------:R-:W3:Y:S01]  /*199e0*/  MUFU.EX2 R26, R26 ;  /* 0x0000001a001a7308 */ /* 0x000ee20000000800 */
[----:B------:R-:W-:Y:S01]  /*199f0*/  FADD.FTZ R6, -R6, R164 ;  /* 0x000000a406067221 */ /* 0x000fe20000010100 */
[----:B------:R-:W-:Y:S01]  /*19a00*/  VIADD R140, R156, 0xa040 ;  /* 0x0000a0409c8c7836 */ /* 0x000fe20000000000 */
[----:B------:R-:W-:Y:S07]  /*19a10*/  FSEL R78, R78, RZ, P0 ;  /* 0x000000ff4e4e7208 */ /* 0x000fee0000000000 */
[----:B------:R-:W-:Y:S01]  /*19a20*/  MUFU.EX2 R120, R120 ;  /* 0x0000007800787308 */ /* 0x000fe20000000800 */
[----:B------:R-:W-:Y:S01]  /*19a30*/  FMUL.FTZ R6, R37, R6 ;  /* 0x0000000625067220 */ /* 0x000fe20000410000 */
[----:B------:R-:W4:Y:S01]  /*19a40*/  LDSM.16.MT88.4 R52, [R148+0xa000] ;  /* 0x00a000009434783b */ /* 0x000f220000004200 */
[----:B------:R-:W-:Y:S01]  /*19a50*/  ISETP.GT.AND P0, PT, R246, R227, PT ;  /* 0x000000e3f600720c */ /* 0x000fe20003f04270 */
[-CC-:B------:R-:W-:Y:S06]  /*19a60*/  FFMA.FTZ R103, R10, R37.reuse, -R78.reuse ;  /* 0x000000250a677223 */ /* 0x180fec000001084e */
[----:B------:R2:W2:Y:S01]  /*19a70*/  MUFU.EX2 R40, R6 ;  /* 0x0000000600287308 */ /* 0x0004a20000000800 */
[-CC-:B------:R-:W-:Y:S01]  /*19a80*/  FFMA.FTZ R101, R22, R37.reuse, -R78.reuse ;  /* 0x0000002516657223 */ /* 0x180fe2000001084e */
[-CC-:B------:R-:W-:Y:S01]  /*19a90*/  FFMA.FTZ R102, R18, R37.reuse, -R78.reuse ;  /* 0x0000002512667223 */ /* 0x180fe2000001084e */
[-C--:B------:R-:W-:Y:S07]  /*19aa0*/  FFMA.FTZ R100, R14, R37.reuse, -R78 ;  /* 0x000000250e647223 */ /* 0x080fee000001084e */
[----:B------:R-:W1:Y:S01]  /*19ab0*/  MUFU.EX2 R99, R99 ;  /* 0x0000006300637308 */ /* 0x000e620000000800 */
[C---:B---3--:R-:W-:Y:S01]  /*19ac0*/  F2FP.F16.F32.PACK_AB R44, R26.reuse, R44 ;  /* 0x0000002c1a2c723e */ /* 0x048fe200000000ff */
[----:B------:R-:W-:Y:S01]  /*19ad0*/  FADD.FTZ R66, R26, R66 ;  /* 0x000000421a427221 */ /* 0x000fe20000010000 */
[-CC-:B------:R-:W-:Y:S07]  /*19ae0*/  FFMA.FTZ R118, R31, R37.reuse, -R78.reuse ;  /* 0x000000251f767223 */ /* 0x180fee000001084e */
[----:B------:R-:W-:Y:S01]  /*19af0*/  MUFU.EX2 R103, R103 ;  /* 0x0000006700677308 */ /* 0x000fe20000000800 */
[-CC-:B------:R-:W-:Y:S01]  /*19b00*/  FFMA.FTZ R119, R30, R37.reuse, -R78.reuse ;  /* 0x000000251e777223 */ /* 0x180fe2000001084e */
[-CC-:B------:R-:W-:Y:S01]  /*19b10*/  FFMA.FTZ R111, R35, R37.reuse, -R78.reuse ;  /* 0x00000025236f7223 */ /* 0x180fe2000001084e */
[----:B------:R-:W-:Y:S07]  /*19b20*/  FFMA.FTZ R115, R34, R37, -R78 ;  /* 0x0000002522737223 */ /* 0x000fee000001084e */
[----:B------:R-:W3:Y:S01]  /*19b30*/  MUFU.EX2 R101, R101 ;  /* 0x0000006500657308 */ /* 0x000ee20000000800 */
[----:B------:R-:W-:Y:S01]  /*19b40*/  LDSM.16.MT88.4 R60, [R148+0xa800] ;  /* 0x00a80000943c783b */ /* 0x000fe20000004200 */
[----:B--2---:R-:W-:Y:S02]  /*19b50*/  VIADD R6, R156, 0xa000 ;  /* 0x0000a0009c067836 */ /* 0x004fe40000000000 */
[C---:B------:R-:W-:Y:S06]  /*19b60*/  FMUL.FTZ R7, R40.reuse, R163 ;  /* 0x000000a328077220 */ /* 0x040fec0000410000 */
[----:B------:R-:W-:Y:S01]  /*19b70*/  MUFU.EX2 R102, R102 ;  /* 0x0000006600667308 */ /* 0x000fe20000000800 */
[----:B------:R-:W-:Y:S01]  /*19b80*/  FMUL.FTZ R10, R40, R158 ;  /* 0x0000009e280a7220 */ /* 0x000fe20000410000 */
[----:B------:R-:W-:Y:S01]  /*19b90*/  @P1 VIADD R140, R6, 0xffffffc0 ;  /* 0xffffffc0068c1836 */ /* 0x000fe20000000000 */
[----:B-1----:R-:W-:Y:S07]  /*19ba0*/  F2FP.F16.F32.PACK_AB R46, R99, R120 ;  /* 0x00000078632e723e */ /* 0x002fee00000000ff */
[----:B------:R-:W1:Y:S01]  /*19bb0*/  MUFU.EX2 R100, R100 ;  /* 0x0000006400647308 */ /* 0x000e620000000800 */
[C---:B------:R-:W-:Y:S01]  /*19bc0*/  FMUL.FTZ R6, R40.reuse, R162 ;  /* 0x000000a228067220 */ /* 0x040fe20000410000 */
[----:B------:R-:W-:Y:S01]  /*19bd0*/  FMUL.FTZ R11, R40, R159 ;  /* 0x0000009f280b7220 */ /* 0x000fe20000410000 */
[----:B------:R-:W2:Y:S01]  /*19be0*/  LDSM.16.MT88.4 R56, [R140] ;  /* 0x000000008c38783b */ /* 0x000ea20000004200 */
[----:B------:R-:W-:Y:S02]  /*19bf0*/  IMAD.IADD R222, R222, 0x1, R140 ;  /* 0x00000001dede7824 */ /* 0x000fe400078e028c */
[C---:B------:R-:W-:Y:S01]  /*19c00*/  FMUL.FTZ R14, R40.reuse, R154 ;  /* 0x0000009a280e7220 */ /* 0x040fe20000410000 */
[----:B---3--:R-:W-:Y:S01]  /*19c10*/  F2FP.F16.F32.PACK_AB R45, R101, R103 ;  /* 0x00000067652d723e */ /* 0x008fe200000000ff */
        /* <DEDUP_REMOVED lines=8> */
[----:B------:R3:W5:Y:S01]  /*19ca0*/  LDL.LU R167, [R1+0x10] ;  /* 0x0000100001a77983 */ /* 0x0007620000300800 */
[----:B------:R-:W-:Y:S01]  /*19cb0*/  FFMA.FTZ R132, R65, R37, -R78 ;  /* 0x0000002541847223 */ /* 0x000fe2000001084e */
[----:B------:R-:W-:Y:S01]  /*19cc0*/  FADD.FTZ R120, R120, R66 ;  /* 0x0000004278787221 */ /* 0x000fe20000010000 */
[----:B------:R-:W-:Y:S01]  /*19cd0*/  MUFU.EX2 R151, R207 ;  /* 0x000000cf00977308 */ /* 0x000fe20000000800 */
[C---:B------:R-:W-:Y:S01]  /*19ce0*/  FMUL.FTZ R30, R40.reuse, R138 ;  /* 0x0000008a281e7220 */ /* 0x040fe20000410000 */
[C---:B------:R-:W-:Y:S01]  /*19cf0*/  FMUL.FTZ R31, R40.reuse, R139 ;  /* 0x0000008b281f7220 */ /* 0x040fe20000410000 */
[C---:B------:R-:W-:Y:S07]  /*19d00*/  HMMA.16816.F32 R4, R44.reuse, R48, R4 ;  /* 0x000000302c04723c */ /* 0x040fee0000001804 */
[----:B------:R-:W-:Y:S01]  /*19d10*/  MUFU.EX2 R144, R216 ;  /* 0x000000d800907308 */ /* 0x000fe20000000800 */
[----:B------:R-:W-:Y:S01]  /*19d20*/  MOV R232, 0x1f0 ;  /* 0x000001f000e87802 */ /* 0x000fe20000000f00 */
[----:B------:R-:W1:Y:S01]  /*19d30*/  S2R R237, SR_TID.X ;  /* 0x0000000000ed7919 */ /* 0x000e620000002100 */
[C---:B------:R-:W-:Y:S01]  /*19d40*/  FMUL.FTZ R34, R40.reuse, R134 ;  /* 0x0000008628227220 */ /* 0x040fe20000410000 */
[----:B------:R-:W-:Y:S01]  /*19d50*/  FMUL.FTZ R35, R40, R135 ;  /* 0x0000008728237220 */ /* 0x000fe20000410000 */
[-CC-:B------:R-:W-:Y:S01]  /*19d60*/  FFMA.FTZ R127, R125, R37.reuse, -R78.reuse ;  /* 0x000000257d7f7223 */ /* 0x180fe2000001084e */
[C---:B------:R-:W-:Y:S01]  /*19d70*/  HMMA.16816.F32 R8, R44.reuse, R50, R8 ;  /* 0x000000322c08723c */ /* 0x040fe20000001808 */
[----:B------:R-:W3:Y:S03]  /*19d80*/  LDSM.16.MT88.4 R48, [R222] ;  /* 0x00000000de30783b */ /* 0x000ee60000004200 */
[----:B------:R-:W-:Y:S01]  /*19d90*/  MUFU.EX2 R143, R215 ;  /* 0x000000d7008f7308 */ /* 0x000fe20000000800 */
[-CC-:B------:R-:W-:Y:S01]  /*19da0*/  FFMA.FTZ R149, R214, R37.reuse, -R78.reuse ;  /* 0x00000025d6957223 */ /* 0x180fe2000001084e */
[-CC-:B------:R-:W-:Y:S01]  /*19db0*/  FFMA.FTZ R142, R211, R37.reuse, -R78.reuse ;  /* 0x00000025d38e7223 */ /* 0x180fe2000001084e */
[-CC-:B------:R-:W-:Y:S07]  /*19dc0*/  FFMA.FTZ R158, R205, R37.reuse, -R78.reuse ;  /* 0x00000025cd9e7223 */ /* 0x180fee000001084e */
[----:B------:R-:W-:Y:S01]  /*19dd0*/  MUFU.EX2 R153, R209 ;  /* 0x000000d100997308 */ /* 0x000fe20000000800 */
[-CC-:B------:R-:W-:Y:S01]  /*19de0*/  FFMA.FTZ R163, R187, R37.reuse, -R78.reuse ;  /* 0x00000025bba37223 */ /* 0x180fe2000001084e */
[C---:B----4-:R-:W-:Y:S01]  /*19df0*/  HMMA.16816.F32 R12, R44.reuse, R52, R12 ;  /* 0x000000342c0c723c */ /* 0x050fe2000000180c */
[----:B------:R-:W4:Y:S07]  /*19e00*/  S2R R233, SR_CTAID.X ;  /* 0x0000000000e97919 */ /* 0x000f2e0000002500 */
        /* <DEDUP_REMOVED lines=17> */
[--C-:B------:R-:W-:Y:S01]  /*19f20*/  FFMA.FTZ R174, R174, R37, -R78.reuse ;  /* 0x00000025aeae7223 */ /* 0x100fe2000001084e */
[----:B------:R-:W-:Y:S07]  /*19f30*/  FFMA.FTZ R103, R40, R247, R103 ;  /* 0x000000f728677223 */ /* 0x000fee0000010067 */
[----:B------:R-:W-:Y:S01]  /*19f40*/  MUFU.EX2 R159, R159 ;  /* 0x0000009f009f7308 */ /* 0x000fe20000000800 */
[-CC-:B------:R-:W-:Y:S01]  /*19f50*/  FFMA.FTZ R139, R252, R37.reuse, -R78.reuse ;  /* 0x00000025fc8b7223 */ /* 0x180fe2000001084e */
        /* <DEDUP_REMOVED lines=9> */
[C---:B---3--:R-:W-:Y:S07]  /*19ff0*/  HMMA.16816.F32 R28, R44.reuse, R48, R28 ;  /* 0x000000302c1c723c */ /* 0x048fee000000181c */
[----:B------:R-:W-:Y:S01]  /*1a000*/  MUFU.EX2 R109, R109 ;  /* 0x0000006d006d7308 */ /* 0x000fe20000000800 */
[-CC-:B------:R-:W-:Y:S01]  /*1a010*/  FFMA.FTZ R124, R124, R37.reuse, -R78.reuse ;  /* 0x000000257c7c7223 */ /* 0x180fe2000001084e */
[-CC-:B------:R-:W-:Y:S08]  /*1a020*/  FFMA.FTZ R123, R123, R37.reuse, -R78.reuse ;  /* 0x000000257b7b7223 */ /* 0x180ff0000001084e */
[----:B------:R-:W3:Y:S01]  /*1a030*/  MUFU.EX2 R108, R108 ;  /* 0x0000006c006c7308 */ /* 0x000ee20000000800 */
[-CC-:B------:R-:W-:Y:S01]  /*1a040*/  FFMA.FTZ R71, R71, R37.reuse, -R78.reuse ;  /* 0x0000002547477223 */ /* 0x180fe2000001084e */
[----:B------:R-:W-:Y:S01]  /*1a050*/  FFMA.FTZ R39, R39, R37, -R78 ;  /* 0x0000002527277223 */ /* 0x000fe2000001084e */
[----:B------:R-:W-:Y:S07]  /*1a060*/  HMMA.16816.F32 R32, R44, R50, R32 ;  /* 0x000000322c20723c */ /* 0x000fee0000001820 */
[----:B------:R-:W1:Y:S01]  /*1a070*/  MUFU.EX2 R118, R118 ;  /* 0x0000007600767308 */ /* 0x000e620000000800 */
[----:B------:R-:W2:Y:S01]  /*1a080*/  LDSM.16.MT88.4 R48, [R222+0x800] ;  /* 0x00080000de30783b */ /* 0x000ea20000004200 */
[----:B----4-:R-:W-:Y:S01]  /*1a090*/  F2FP.F16.F32.PACK_AB R44, R116, R110 ;  /* 0x0000006e742c723e */ /* 0x010fe200000000ff */
[----:B------:R-:W-:Y:S07]  /*1a0a0*/  FADD.FTZ R103, R101, R103 ;  /* 0x0000006765677221 */ /* 0x000fee0000010000 */
[----:B------:R-:W4:Y:S01]  /*1a0b0*/  MUFU.EX2 R119, R119 ;  /* 0x0000007700777308 */ /* 0x000f220000000800 */
[----:B------:R-:W-:Y:S01]  /*1a0c0*/  FADD.FTZ R120, R99, R120 ;  /* 0x0000007863787221 */ /* 0x000fe20000010000 */
[----:B------:R-:W-:Y:S02]  /*1a0d0*/  VIADD R246, R246, 0xffffffff ;  /* 0xfffffffff6f67836 */ /* 0x000fe40000000000 */
[----:B------:R-:W-:Y:S06]  /*1a0e0*/  FADD.FTZ R102, R102, R103 ;  /* 0x0000006766667221 */ /* 0x000fec0000010000 */
[----:B------:R-:W2:Y:S01]  /*1a0f0*/  MUFU.EX2 R111, R111 ;  /* 0x0000006f006f7308 */ /* 0x000ea20000000800 */
[----:B------:R-:W-:Y:S01]  /*1a100*/  FADD.FTZ R120, R110, R120 ;  /* 0x000000786e787221 */ /* 0x000fe20000010000 */
[----:B---3--:R-:W-:Y:S01]  /*1a110*/  F2FP.F16.F32.PACK_AB R46, R108, R109 ;  /* 0x0000006d6c2e723e */ /* 0x008fe200000000ff */
[----:B------:R-:W-:Y:S07]  /*1a120*/  FADD.FTZ R102, R100, R102 ;  /* 0x0000006664667221 */ /* 0x000fee0000010000 */
[----:B------:R-:W3:Y:S01]  /*1a130*/  MUFU.EX2 R115, R115 ;  /* 0x0000007300737308 */ /* 0x000ee20000000800 */
[----:B------:R-:W-:Y:S01]  /*1a140*/  FADD.FTZ R116, R116, R120 ;  /* 0x0000007874747221 */ /* 0x000fe20000010000 */
[----:B-1----:R-:W-:Y:S08]  /*1a150*/  FADD.FTZ R102, R118, R102 ;  /* 0x0000006676667221 */ /* 0x002ff00000010000 */
[----:B------:R-:W-:Y:S01]  /*1a160*/  MUFU.EX2 R154, R154 ;  /* 0x0000009a009a7308 */ /* 0x000fe20000000800 */
[----:B------:R-:W-:Y:S01]  /*1a170*/  FADD.FTZ R116, R109, R116 ;  /* 0x000000746d747221 */ /* 0x000fe20000010000 */
[C---:B----4-:R-:W-:Y:S01]  /*1a180*/  F2FP.F16.F32.PACK_AB R45, R119.reuse, R118 ;  /* 0x00000076772d723e */ /* 0x050fe200000000ff */
[----:B------:R-:W-:Y:S07]  /*1a190*/  FADD.FTZ R119, R119, R102 ;  /* 0x0000006677777221 */ /* 0x000fee0000010000 */
[----:B------:R-:W-:Y:S01]  /*1a1a0*/  MUFU.EX2 R162, R201 ;  /* 0x000000c900a27308 */ /* 0x000fe20000000800 */
[----:B------:R-:W-:Y:S01]  /*1a1b0*/  FADD.FTZ R108, R108, R116 ;  /* 0x000000746c6c7221 */ /* 0x000fe20000010000 */
[----:B--2---:R-:W-:Y:S08]  /*1a1c0*/  FADD.FTZ R119, R111, R119 ;  /* 0x000000776f777221 */ /* 0x004ff00000010000 */
[----:B------:R-:W-:Y:S01]  /*1a1d0*/  MUFU.EX2 R160, R199 ;  /* 0x000000c700a07308 */ /* 0x000fe20000000800 */
[C---:B---3--:R-:W-:Y:S01]  /*1a1e0*/  F2FP.F16.F32.PACK_AB R47, R115.reuse, R111 ;  /* 0x0000006f732f723e */ /* 0x048fe200000000ff */
[----:B------:R-:W-:Y:S08]  /*1a1f0*/  FADD.FTZ R119, R115, R119 ;  /* 0x0000007773777221 */ /* 0x000ff00000010000 */
        /* <DEDUP_REMOVED lines=8> */
[----:B------:R-:W2:Y:S01]  /*1a280*/  MUFU.EX2 R129, R129 ;  /* 0x0000008100817308 */ /* 0x000ea20000000800 */
[C---:B------:R-:W-:Y:S09]  /*1a290*/  HMMA.16816.F32 R12, R44.reuse, R60, R12 ;  /* 0x0000003c2c0c723c */ /* 0x040ff2000000180c */
[----:B------:R-:W3:Y:S10]  /*1a2a0*/  MUFU.EX2 R128, R128 ;  /* 0x0000008000807308 */ /* 0x000ef40000000800 */
[----:B------:R-:W-:Y:S01]  /*1a2b0*/  MUFU.EX2 R122, R122 ;  /* 0x0000007a007a7308 */ /* 0x000fe20000000800 */
[C---:B------:R-:W-:Y:S01]  /*1a2c0*/  HMMA.16816.F32 R16, R44.reuse, R62, R16 ;  /* 0x0000003e2c10723c */ /* 0x040fe20000001810 */
[----:B------:R-:W4:Y:S08]  /*1a2d0*/  LDSM.16.MT88.4 R60, [R148+0xb000] ;  /* 0x00b00000943c783b */ /* 0x000f300000004200 */
[----:B------:R-:W1:Y:S01]  /*1a2e0*/  MUFU.EX2 R121, R121 ;  /* 0x0000007900797308 */ /* 0x000e620000000800 */
        /* <DEDUP_REMOVED lines=8> */
[----:B------:R-:W4:Y:S10]  /*1a370*/  MUFU.EX2 R126, R57 ;  /* 0x00000039007e7308 */ /* 0x000f340000000800 */
[----:B------:R-:W2:Y:S01]  /*1a380*/  MUFU.EX2 R125, R56 ;  /* 0x00000038007d7308 */ /* 0x000ea20000000800 */
[C---:B------:R-:W-:Y:S09]  /*1a390*/  HMMA.16816.F32 R28, R44.reuse, R48, R28 ;  /* 0x000000302c1c723c */ /* 0x040ff2000000181c */
[----:B------:R-:W2:Y:S10]  /*1a3a0*/  MUFU.EX2 R138, R152 ;  /* 0x00000098008a7308 */ /* 0x000eb40000000800 */
[----:B------:R-:W-:Y:S01]  /*1a3b0*/  MUFU.EX2 R152, R208 ;  /* 0x000000d000987308 */ /* 0x000fe20000000800 */
[----:B------:R-:W-:Y:S01]  /*1a3c0*/  HMMA.16816.F32 R32, R44, R50, R32 ;  /* 0x000000322c20723c */ /* 0x000fe20000001820 */
[----:B------:R-:W2:Y:S08]  /*1a3d0*/  LDSM.16.MT88.4 R48, [R222+0x1000] ;  /* 0x00100000de30783b */ /* 0x000eb00000004200 */
[----:B------:R2:W2:Y:S01]  /*1a3e0*/  MUFU.EX2 R137, R157 ;  /* 0x0000009d00897308 */ /* 0x0004a20000000800 */
[C---:B---3--:R-:W-:Y:S01]  /*1a3f0*/  F2FP.F16.F32.PACK_AB R44, R128.reuse, R129 ;  /* 0x00000081802c723e */ /* 0x048fe200000000ff */
[----:B------:R-:W-:Y:S01]  /*1a400*/  FADD.FTZ R128, R128, R108 ;  /* 0x0000006c80807221 */ /* 0x000fe20000010000 */
[----:B-1----:R-:W-:Y:S07]  /*1a410*/  F2FP.F16.F32.PACK_AB R46, R121, R122 ;  /* 0x0000007a792e723e */ /* 0x002fee00000000ff */
[----:B------:R-:W-:Y:S01]  /*1a420*/  MUFU.EX2 R134, R161 ;  /* 0x000000a100867308 */ /* 0x000fe20000000800 */
[----:B----4-:R-:W-:Y:S01]  /*1a430*/  F2FP.F16.F32.PACK_AB R45, R126, R132 ;  /* 0x000000847e2d723e */ /* 0x010fe200000000ff */
[----:B------:R-:W-:Y:S01]  /*1a440*/  FADD.FTZ R132, R132, R119 ;  /* 0x0000007784847221 */ /* 0x000fe20000010000 */
[----:B--2---:R-:W-:Y:S01]  /*1a450*/  F2FP.F16.F32.PACK_AB R47, R127, R125 ;  /* 0x0000007d7f2f723e */ /* 0x004fe200000000ff */
[----:B------:R-:W-:Y:S06]  /*1a460*/  LDSM.16.MT88.4 R56, [R148+0xb800] ;  /* 0x00b800009438783b */ /* 0x000fec0000004200 */
[----:B------:R1:W2:Y:S01]  /*1a470*/  MUFU.EX2 R133, R223 ;  /* 0x000000df00857308 */ /* 0x0002a20000000800 */
[----:B------:R-:W-:Y:S01]  /*1a480*/  FADD.FTZ R132, R126, R132 ;  /* 0x000000847e847221 */ /* 0x000fe20000010000 */
[----:B------:R-:W-:Y:S08]  /*1a490*/  FADD.FTZ R128, R122, R128 ;  /* 0x000000807a807221 */ /* 0x000ff00000010000 */
[----:B------:R-:W-:Y:S01]  /*1a4a0*/  MUFU.EX2 R141, R141 ;  /* 0x0000008d008d7308 */ /* 0x000fe20000000800 */
[C---:B------:R-:W-:Y:S09]  /*1a4b0*/  HMMA.16816.F32 R4, R44.reuse, R52, R4 ;  /* 0x000000342c04723c */ /* 0x040ff20000001804 */
[----:B------:R-:W3:Y:S01]  /*1a4c0*/  MUFU.EX2 R139, R139 ;  /* 0x0000008b008b7308 */ /* 0x000ee20000000800 */
[----:B------:R-:W-:Y:S01]  /*1a4d0*/  FFMA.FTZ R157, R204, R37, -R78 ;  /* 0x00000025cc9d7223 */ /* 0x000fe2000001084e */
[----:B------:R-:W-:Y:S01]  /*1a4e0*/  FADD.FTZ R125, R125, R132 ;  /* 0x000000847d7d7221 */ /* 0x000fe20000010000 */
[----:B------:R-:W-:Y:S07]  /*1a4f0*/  FADD.FTZ R121, R121, R128 ;  /* 0x0000008079797221 */ /* 0x000fee0000010000 */
[----:B------:R-:W-:Y:S01]  /*1a500*/  MUFU.EX2 R135, R135 ;  /* 0x0000008700877308 */ /* 0x000fe20000000800 */
[C---:B------:R-:W-:Y:S01]  /*1a510*/  HMMA.16816.F32 R8, R44.reuse, R54, R8 ;  /* 0x000000362c08723c */ /* 0x040fe20000001808 */
[----:B------:R-:W4:Y:S08]  /*1a520*/  LDSM.16.MT88.4 R52, [R156+0xb800] ;  /* 0x00b800009c34783b */ /* 0x000f300000004200 */
[----:B------:R-:W-:Y:S01]  /*1a530*/  MUFU.EX2 R157, R157 ;  /* 0x0000009d009d7308 */ /* 0x000fe20000000800 */
[----:B------:R-:W-:Y:S01]  /*1a540*/  FADD.FTZ R121, R138, R121 ;  /* 0x000000798a797221 */ /* 0x000fe20000010000 */
[----:B------:R-:W-:Y:S01]  /*1a550*/  FADD.FTZ R125, R127, R125 ;  /* 0x0000007d7f7d7221 */ /* 0x000fe20000010000 */
[----:B-1----:R-:W-:Y:S07]  /*1a560*/  IMAD.SHL.U32 R223, R166, 0x8, RZ ;  /* 0x00000008a6df7824 */ /* 0x002fee00078e00ff */
[----:B------:R-:W1:Y:S01]  /*1a570*/  MUFU.EX2 R136, R136 ;  /* 0x0000008800887308 */ /* 0x000e620000000800 */
[C---:B------:R-:W-:Y:S09]  /*1a580*/  HMMA.16816.F32 R12, R44.reuse, R60, R12 ;  /* 0x0000003c2c0c723c */ /* 0x040ff2000000180c */
[----:B------:R-:W-:Y:S10]  /*1a590*/  MUFU.EX2 R150, R218 ;  /* 0x000000da00967308 */ /* 0x000ff40000000800 */
[----:B------:R-:W4:Y:S01]  /*1a5a0*/  MUFU.EX2 R145, R217 ;  /* 0x000000d900917308 */ /* 0x000f220000000800 */
        /* <DEDUP_REMOVED lines=18> */
[----:B--2---:R-:W-:Y:S01]  /*1a6d0*/  F2FP.F16.F32.PACK_AB R46, R133, R134 ;  /* 0x00000086852e723e */ /* 0x004fe200000000ff */
[----:B------:R-:W-:Y:S01]  /*1a6e0*/  FADD.FTZ R137, R137, R121 ;  /* 0x0000007989897221 */ /* 0x000fe20000010000 */
[----:B---3--:R-:W-:Y:S07]  /*1a6f0*/  F2FP.F16.F32.PACK_AB R45, R139, R141 ;  /* 0x0000008d8b2d723e */ /* 0x008fee00000000ff */
        /* <DEDUP_REMOVED lines=132> */
[--C-:B------:R-:W-:Y:S02]  /*1af40*/  FFMA.FTZ R65, R192, R37, -R78.reuse ;  /* 0x00000025c0417223 */ /* 0x100fe4000001084e */
        /* <DEDUP_REMOVED lines=101> */
[----:B------:R-:W-:Y:S01]  /*1b5a0*/  FADD.FTZ R170, R165, R170 ;  /* 0x000000aaa5aa7221 */ /* 0x000fe20000010000 */
[----:B------:R-:W-:Y:S04]  /*1b5b0*/  IMAD.MOV.U32 R165, RZ, RZ, R36 ;  /* 0x000000ffffa57224 */ /* 0x000fe800078e0024 */
        /* <DEDUP_REMOVED lines=38> */
[C---:B------:R-:W-:Y:S01]  /*1b820*/  F2FP.F16.F32.PACK_AB R42, R95.reuse, R96 ;  /* 0x000000605f2a723e */ /* 0x040fe200000000ff */
[-CC-:B------:R-:W-:Y:S01]  /*1b830*/  FFMA.FTZ R56, R94, R37.reuse, -R78.reuse ;  /* 0x000000255e387223 */ /* 0x180fe2000001084e */
[----:B------:R-:W-:Y:S02]  /*1b840*/  FADD.FTZ R95, R95, R97 ;  /* 0x000000615f5f7221 */ /* 0x000fe40000010000 */
[C---:B------:R-:W-:Y:S01]  /*1b850*/  HMMA.16816.F32 R16, R44.reuse, R58, R16 ;  /* 0x0000003a2c10723c */ /* 0x040fe20000001810 */
[----:B------:R-:W-:Y:S02]  /*1b860*/  MUFU.EX2 R57, R57 ;  /* 0x0000003900397308 */ /* 0x000fe40000000800 */
[-CC-:B------:R-:W-:Y:S01]  /*1b870*/  FFMA.FTZ R58, R43, R37.reuse, -R78.reuse ;  /* 0x000000252b3a7223 */ /* 0x180fe2000001084e */
[-CC-:B------:R-:W-:Y:S07]  /*1b880*/  FFMA.FTZ R59, R41, R37.reuse, -R78.reuse ;  /* 0x00000025293b7223 */ /* 0x180fee000001084e */
        /* <DEDUP_REMOVED lines=10> */
[--C-:B------:R-:W-:Y:S08]  /*1b930*/  FFMA.FTZ R63, R86, R37, -R78.reuse ;  /* 0x00000025563f7223 */ /* 0x100ff0000001084e */
        /* <DEDUP_REMOVED lines=8> */
[-CC-:B------:R-:W-:Y:S01]  /*1b9c0*/  FFMA.FTZ R65, R80, R37.reuse, -R78.reuse ;  /* 0x0000002550417223 */ /* 0x180fe2000001084e */
[----:B------:R-:W-:Y:S01]  /*1b9d0*/  FADD.FTZ R58, R58, R105 ;  /* 0x000000693a3a7221 */ /* 0x000fe20000010000 */
[----:B------:R-:W-:Y:S01]  /*1b9e0*/  HMMA.16816.F32 R32, R44, R66, R32 ;  /* 0x000000422c20723c */ /* 0x000fe20000001820 */
[----:B------:R-:W2:Y:S06]  /*1b9f0*/  LDSM.16.MT88.4 R44, [R140+0x6000] ;  /* 0x006000008c2c783b */ /* 0x000eac0000004200 */
[----:B------:R-:W3:Y:S01]  /*1ba00*/  MUFU.EX2 R64, R64 ;  /* 0x0000004000407308 */ /* 0x000ee20000000800 */
[-CC-:B------:R-:W-:Y:S01]  /*1ba10*/  FFMA.FTZ R66, R79, R37.reuse, -R78.reuse ;  /* 0x000000254f427223 */ /* 0x180fe2000001084e */
[----:B------:R-:W-:Y:S01]  /*1ba20*/  FFMA.FTZ R67, R77, R37, -R78 ;  /* 0x000000254d437223 */ /* 0x000fe2000001084e */
        /* <DEDUP_REMOVED lines=91> */
.L_x_7287:
        /* <DEDUP_REMOVED lines=13> */
.L_x_7302:
[----:B----4-:R-:W-:Y:S01]  /*1c0b0*/  FADD.FTZ R6, R247, R6 ;  /* 0x00000006f7067221 */ /* 0x010fe20000010000 */
[----:B------:R-:W2:Y:S01]  /*1c0c0*/  MUFU.RCP R11, R7 ;  /* 0x00000007000b7308 */ /* 0x000ea20000001000 */
[C---:B------:R-:W-:Y:S01]  /*1c0d0*/  SHF.L.U32 R8, R166.reuse, 0x4, RZ ;  /* 0x00000004a6087819 */ /* 0x040fe200000006ff */
[----:B------:R-:W-:Y:S01]  /*1c0e0*/  BAR.SYNC.DEFER_BLOCKING 0x0 ;  /* 0x0000000000007b1d */ /* 0x000fe20000010000 */
[----:B------:R-:W-:Y:S02]  /*1c0f0*/  FSETP.NE.FTZ.AND P1, PT, R7, RZ, PT ;  /* 0x000000ff0700720b */ /* 0x000fe40003f35000 */
[----:B------:R-:W-:Y:S02]  /*1c100*/  SHF.L.U32 R10, R166, 0x5, RZ ;  /* 0x00000005a60a7819 */ /* 0x000fe400000006ff */
[----:B------:R-:W-:Y:S01]  /*1c110*/  LOP3.LUT R9, R8, 0x1c0, RZ, 0xc0, !PT ;  /* 0x000001c008097812 */ /* 0x000fe200078ec0ff */
[----:B------:R-:W4:Y:S01]  /*1c120*/  MUFU.RCP R12, R6 ;  /* 0x00000006000c7308 */ /* 0x000f220000001000 */
[----:B------:R-:W-:-:S02]  /*1c130*/  FSETP.NE.FTZ.AND P0, PT, R6, RZ, PT ;  /* 0x000000ff0600720b */ /* 0x000fc40003f15000 */
[----:B------:R-:W-:Y:S02]  /*1c140*/  LOP3.LUT R10, R69, 0x7c00, R10, 0xf8, !PT ;  /* 0x00007c00450a7812 */ /* 0x000fe400078ef80a */
[----:B------:R-:W-:Y:S02]  /*1c150*/  LOP3.LUT R70, R9, 0x38, R70, 0xf8, !PT ;  /* 0x0000003809467812 */ /* 0x000fe400078ef846 */
[----:B------:R-:W-:Y:S02]  /*1c160*/  R2P PR, R166, 0x1c ;  /* 0x0000001ca6007804 */ /* 0x000fe40000000000 */
[----:B------:R-:W-:Y:S02]  /*1c170*/  LOP3.LUT R10, R10, R70, RZ, 0xfc, !PT ;  /* 0x000000460a0a7212 */ /* 0x000fe400078efcff */
[----:B--2---:R-:W-:Y:S02]  /*1c180*/  FSEL R11, R11, 1, P1 ;  /* 0x3f8000000b0b7808 */ /* 0x004fe40000800000 */
[----:B------:R-:W-:-:S02]  /*1c190*/  LEA R10, R10, R221, 0x2 ;  /* 0x000000dd0a0a7211 */ /* 0x000fc400078e10ff */
[----:B------:R-:W-:Y:S01]  /*1c1a0*/  SEL R5, R5, 0xffffffe0, !P2 ;  /* 0xffffffe005057807 */ /* 0x000fe20005000000 */
[C---:B------:R-:W-:Y:S01]  /*1c1b0*/  FMUL.FTZ R160, R11.reuse, R160 ;  /* 0x000000a00ba07220 */ /* 0x040fe20000410000 */
[C---:B------:R-:W-:Y:S01]  /*1c1c0*/  FMUL.FTZ R161, R11.reuse, R161 ;  /* 0x000000a10ba17220 */ /* 0x040fe20000410000 */
[----:B----4-:R-:W-:Y:S01]  /*1c1d0*/  FSEL R9, R12, 1, P0 ;  /* 0x3f8000000c097808 */ /* 0x010fe20000000000 */
[C---:B------:R-:W-:Y:S01]  /*1c1e0*/  FMUL.FTZ R156, R11.reuse, R156 ;  /* 0x0000009c0b9c7220 */ /* 0x040fe20000410000 */
[----:B------:R-:W-:Y:S01]  /*1c1f0*/  IADD3 R12, PT, PT, R10, 0x80, RZ ;  /* 0x000000800a0c7810 */ /* 0x000fe20007ffe0ff */
        /* <DEDUP_REMOVED lines=30> */
[----:B------:R-:W-:Y:S01]  /*1c3e0*/  @P4 VIADD R12, R10, 0xffffff80 ;  /* 0xffffff800a0c4836 */ /* 0x000fe20000000000 */
[----:B------:R-:W-:Y:S01]  /*1c3f0*/  IADD3 R11, PT, PT, R9, R10, RZ ;  /* 0x0000000a090b7210 */ /* 0x000fe20007ffe0ff */
[C---:B------:R-:W-:Y:S01]  /*1c400*/  IMAD.IADD R4, R5.reuse, 0x1, R10 ;  /* 0x0000000105047824 */ /* 0x040fe200078e020a */
[----:B------:R-:W-:Y:S02]  /*1c410*/  STS.64 [R10], R160 ;  /* 0x000000a00a007388 */ /* 0x000fe40000000a00 */
[----:B------:R-:W-:-:S02]  /*1c420*/  IADD3 R13, PT, PT, R5, R11, RZ ;  /* 0x0000000b050d7210 */ /* 0x000fc40007ffe0ff */
        /* <DEDUP_REMOVED lines=15> */
[----:B------:R2:W-:Y:S04]  /*1c520*/  STS.64 [R9+0x800], R138 ;  /* 0x0008008a09007388 */ /* 0x0005e80000000a00 */
[----:B------:R-:W-:Y:S04]  /*1c530*/  STS.64 [R5], R132 ;  /* 0x0000008405007388 */ /* 0x000fe80000000a00 */
[----:B------:R4:W-:Y:S04]  /*1c540*/  STS.64 [R5+0x800], R134 ;  /* 0x0008008605007388 */ /* 0x0009e80000000a00 */
[----:B------:R-:W3:Y:S04]  /*1c550*/  LD.E R32, desc[UR4][R2.64+0xcc] ;  /* 0x0000cc0402207980 */ /* 0x000ee8000c101900 */
[----:B------:R-:W3:Y:S01]  /*1c560*/  LD.E.64 R38, desc[UR4][R2.64+0x78] ;  /* 0x0000780402267980 */ /* 0x000ee2000c101b00 */
[----:B------:R-:W1:Y:S03]  /*1c570*/  @P1 MUFU.LG2 R33, R7 ;  /* 0x0000000700211308 */ /* 0x000e660000000c00 */
[----:B------:R-:W5:Y:S04]  /*1c580*/  LD.E.64 R40, desc[UR4][R2.64+0xa8] ;  /* 0x0000a80402287980 */ /* 0x000f68000c101b00 */
[----:B--2---:R-:W2:Y:S04]  /*1c590*/  LD.E R9, desc[UR4][R2.64+0x60] ;  /* 0x0000600402097980 */ /* 0x004ea8000c101900 */
[----:B----4-:R4:W3:Y:S01]  /*1c5a0*/  LD.E.64 R4, desc[UR4][R2.64+0xb0] ;  /* 0x0000b00402047980 */ /* 0x0108e2000c101b00 */
[----:B------:R-:W4:Y:S01]  /*1c5b0*/  @P0 MUFU.LG2 R35, R6 ;  /* 0x0000000600230308 */ /* 0x000f220000000c00 */
[----:B------:R-:W-:-:S02]  /*1c5c0*/  LOP3.LUT R11, R8, 0x10, RZ, 0xc0, !PT ;  /* 0x00000010080b7812 */ /* 0x000fc400078ec0ff */
[----:B------:R-:W-:Y:S01]  /*1c5d0*/  SHF.L.U32 R42, R233, 0x6, RZ ;  /* 0x00000006e92a7819 */ /* 0x000fe200000006ff */
[----:B-1----:R-:W-:Y:S01]  /*1c5e0*/  @P1 FMUL.FTZ R33, R33, 0.69314718246459960938 ;  /* 0x3f31721821211820 */ /* 0x002fe20000410000 */
[----:B----4-:R-:W-:-:S05]  /*1c5f0*/  IMAD.SHL.U32 R3, R166, 0x4, RZ ;  /* 0x00000004a6037824 */ /* 0x010fca00078e00ff */
[----:B------:R-:W-:-:S04]  /*1c600*/  LOP3.LUT R12, R3, 0x1f8, RZ, 0xc0, !PT ;  /* 0x000001f8030c7812 */ /* 0x000fc800078ec0ff */
[----:B------:R-:W-:Y:S02]  /*1c610*/  LOP3.LUT R12, R12, 0x38, R68, 0x78, !PT ;  /* 0x000000380c0c7812 */ /* 0x000fe400078e7844 */
[----:B------:R-:W-:-:S03]  /*1c620*/  SHF.R.U32.HI R2, RZ, 0x4, R166 ;  /* 0x00000004ff027819 */ /* 0x000fc600000116a6 */
[----:B------:R-:W-:Y:S01]  /*1c630*/  IMAD R11, R12, 0x4, R11 ;  /* 0x000000040c0b7824 */ /* 0x000fe200078e020b */
[C---:B------:R-:W-:Y:S02]  /*1c640*/  IADD3 R10, PT, PT, R2.reuse, 0x8, RZ ;  /* 0x00000008020a7810 */ /* 0x040fe40007ffe0ff */
[C---:B------:R-:W-:Y:S02]  /*1c650*/  IADD3 R8, PT, PT, R2.reuse, 0x10, RZ ;  /* 0x0000001002087810 */ /* 0x040fe40007ffe0ff */
[----:B------:R-:W-:Y:S02]  /*1c660*/  IADD3 R7, PT, PT, R2, 0x18, RZ ;  /* 0x0000001802077810 */ /* 0x000fe40007ffe0ff */
[----:B------:R-:W-:Y:S01]  /*1c670*/  IADD3 R34, PT, PT, R221, R11, RZ ;  /* 0x0000000bdd227210 */ /* 0x000fe20007ffe0ff */
[----:B------:R-:W-:Y:S01]  /*1c680*/  BAR.SYNC.DEFER_BLOCKING 0x0 ;  /* 0x0000000000007b1d */ /* 0x000fe20000010000 */
[-C--:B-----5:R-:W-:Y:S01]  /*1c690*/  ISETP.GE.AND P5, PT, R10, R226.reuse, PT ;  /* 0x000000e20a00720c */ /* 0x0a0fe20003fa6270 */
[----:B------:R-:W-:Y:S01]  /*1c6a0*/  IMAD.MOV.U32 R44, RZ, RZ, -0x800000 ;  /* 0xff800000ff2c7424 */ /* 0x000fe200078e00ff */
[-C--:B------:R-:W-:Y:S01]  /*1c6b0*/  ISETP.GE.AND P4, PT, R8, R226.reuse, PT ;  /* 0x000000e20800720c */ /* 0x080fe20003f86270 */
[----:B------:R-:W-:Y:S01]  /*1c6c0*/  @P0 FMUL.FTZ R46, R35, 0.69314718246459960938 ;  /* 0x3f317218232e0820 */ /* 0x000fe20000410000 */
[----:B------:R-:W-:Y:S01]  /*1c6d0*/  ISETP.GE.AND P3, PT, R7, R226, PT ;  /* 0x000000e20700720c */ /* 0x000fe20003f66270 */
[----:B------:R-:W-:Y:S01]  /*1c6e0*/  @P1 FFMA.FTZ R44, R37, R36, R33 ;  /* 0x00000024252c1223 */ /* 0x000fe20000010021 */
[----:B------:R1:W4:Y:S04]  /*1c6f0*/  LDS.128 R28, [R34] ;  /* 0x00000000221c7984 */ /* 0x0003280000000c00 */
[----:B------:R1:W1:Y:S04]  /*1c700*/  LDS.128 R24, [R34+0x800] ;  /* 0x0008000022187984 */ /* 0x0002680000000c00 */
[----:B------:R1:W1:Y:S04]  /*1c710*/  LDS.128 R20, [R34+0x1000] ;  /* 0x0010000022147984 */ /* 0x0002680000000c00 */
[----:B------:R1:W1:Y:S04]  /*1c720*/  LDS.128 R16, [R34+0x1800] ;  /* 0x0018000022107984 */ /* 0x0002680000000c00 */
[----:B------:R1:W1:Y:S01]  /*1c730*/  LDS.128 R12, [R34+0x2000] ;  /* 0x00200000220c7984 */ /* 0x0002620000000c00 */
[----:B------:R-:W-:-:S02]  /*1c740*/  LOP3.LUT P6, RZ, R166, 0x3, RZ, 0xc0, !PT ;  /* 0x00000003a6ff7812 */ /* 0x000fc400078cc0ff */
[----:B------:R-:W-:Y:S01]  /*1c750*/  LOP3.LUT R3, R3, 0xffc, RZ, 0xc0, !PT ;  /* 0x00000ffc03037812 */ /* 0x000fe200078ec0ff */
[----:B------:R-:W-:Y:S01]  /*1c760*/  BSSY.RECONVERGENT B0, `(.L_x_7296) ;  /* 0x0000020000007945 */ /* 0x000fe20003800200 */
[----:B------:R-:W-:Y:S02]  /*1c770*/  LOP3.LUT R68, R68, 0x30, RZ, 0xc0, !PT ;  /* 0x0000003044447812 */ /* 0x000fe400078ec0ff */
[----:B------:R-:W-:Y:S02]  /*1c780*/  SHF.R.U32.HI R166, RZ, 0x2, R166 ;  /* 0x00000002ffa67819 */ /* 0x000fe400000116a6 */
[----:B------:R-:W-:Y:S01]  /*1c790*/  MOV R43, 0xff800000 ;  /* 0xff800000002b7802 */ /* 0x000fe20000000f00 */
[----:B------:R-:W-:Y:S01]  /*1c7a0*/  @P0 FFMA.FTZ R43, R37, R0, R46 ;  /* 0x00000000252b0223 */ /* 0x000fe2000001002e */
[C---:B------:R-:W-:Y:S02]  /*1c7b0*/  ISETP.GE.AND P0, PT, R2.reuse, R226, PT ;  /* 0x000000e20200720c */ /* 0x040fe40003f06270 */
[----:B------:R-:W-:-:S02]  /*1c7c0*/  IADD3 R0, PT, PT, R2, 0x30, RZ ;  /* 0x0000003002007810 */ /* 0x000fc40007ffe0ff */
[----:B------:R-:W-:Y:S01]  /*1c7d0*/  LOP3.LUT R68, R68, 0x7, R166, 0xf8, !PT ;  /* 0x0000000744447812 */ /* 0x000fe200078ef8a6 */
[----:B---3--:R-:W-:Y:S01]  /*1c7e0*/  IMAD R236, R4, UR8, R236 ;  /* 0x0000000804ec7c24 */ /* 0x008fe2000f8e02ec */
[----:B------:R-:W-:-:S03]  /*1c7f0*/  IADD3 R4, PT, PT, R2, 0x20, RZ ;  /* 0x0000002002047810 */ /* 0x000fc60007ffe0ff */
[----:B--2---:R-:W-:Y:S01]  /*1c800*/  IMAD R9, R236, R9, R235 ;  /* 0x00000009ec097224 */ /* 0x004fe200078e02eb */
[----:B------:R-:W-:-:S03]  /*1c810*/  ISETP.GE.AND P2, PT, R4, R226, PT ;  /* 0x000000e20400720c */ /* 0x000fc60003f46270 */
[----:B------:R-:W-:Y:S02]  /*1c820*/  IMAD R42, R5, R9, R42 ;  /* 0x00000009052a7224 */ /* 0x000fe400078e022a */
[----:B------:R2:W3:Y:S02]  /*1c830*/  LDS.128 R8, [R34+0x2800] ;  /* 0x0028000022087984 */ /* 0x0004e40000000c00 */
[----:B------:R-:W-:Y:S02]  /*1c840*/  IMAD R45, R42, R32, RZ ;  /* 0x000000202a2d7224 */ /* 0x000fe400078e02ff */
[----:B------:R2:W1:Y:S04]  /*1c850*/  LDS.128 R4, [R34+0x3000] ;  /* 0x0030000022047984 */ /* 0x0004680000000c00 */
[----:B------:R-:W1:Y:S01]  /*1c860*/  LDS.128 R32, [R34+0x3800] ;  /* 0x0038000022207984 */ /* 0x000e620000000c00 */
[----:B------:R-:W-:-:S04]  /*1c870*/  IADD3 R3, P1, PT, R45, R3, RZ ;  /* 0x000000032d037210 */ /* 0x000fc80007f3e0ff */
[----:B------:R-:W-:Y:S02]  /*1c880*/  LEA.HI.X.SX32 R45, R45, RZ, 0x1, P1 ;  /* 0x000000ff2d2d7211 */ /* 0x000fe400008f0eff */
[----:B------:R-:W-:-:S04]  /*1c890*/  LEA R36, P1, R3, R38, 0x2 ;  /* 0x0000002603247211 */ /* 0x000fc800078210ff */
[----:B------:R-:W-:Y:S02]  /*1c8a0*/  LEA.HI.X R37, R3, R39, R45, 0x2, P1 ;  /* 0x0000002703257211 */ /* 0x000fe400008f142d */
[----:B------:R-:W-:Y:S01]  /*1c8b0*/  IADD3 R3, PT, PT, R2, 0x28, RZ ;  /* 0x0000002802037810 */ /* 0x000fe20007ffe0ff */
[----:B----4-:R-:W-:Y:S06]  /*1c8c0*/  @P6 BRA `(.L_x_7297) ;  /* 0x0000000000246947 */ /* 0x010fec0003800000 */
[----:B------:R-:W-:Y:S01]  /*1c8d0*/  IADD3 R38, P1, PT, R42, R68, RZ ;  /* 0x000000442a267210 */ /* 0x000fe20007f3e0ff */
[C---:B------:R-:W-:Y:S01]  /*1c8e0*/  VIADD R39, R68.reuse, 0x8 ;  /* 0x0000000844277836 */ /* 0x040fe20000000000 */
[----:B------:R-:W-:Y:S02]  /*1c8f0*/  ISETP.GE.AND P6, PT, R68, R226, PT ;  /* 0x000000e24400720c */ /* 0x000fe40003fc6270 */
[----:B------:R-:W-:Y:S02]  /*1c900*/  LEA.HI.X.SX32 R42, R42, RZ, 0x1, P1 ;  /* 0x000000ff2a2a7211 */ /* 0x000fe400008f0eff */
[----:B------:R-:W-:-:S04]  /*1c910*/  LEA R40, P1, R38, R40, 0x2 ;  /* 0x0000002826287211 */ /* 0x000fc800078210ff */
[----:B------:R-:W-:Y:S02]  /*1c920*/  LEA.HI.X R41, R38, R41, R42, 0x2, P1 ;  /* 0x0000002926297211 */ /* 0x000fe400008f142a */
[----:B------:R-:W-:-:S03]  /*1c930*/  ISETP.GE.AND P1, PT, R39, R226, PT ;  /* 0x000000e22700720c */ /* 0x000fc60003f26270 */
[----:B------:R4:W-:Y:S10]  /*1c940*/  @!P6 ST.E desc[UR4][R40.64], R44 ;  /* 0x0000002c2800e985 */ /* 0x0009f4000c101904 */
[----:B------:R4:W-:Y:S02]  /*1c950*/  @!P1 ST.E desc[UR4][R40.64+0x20], R43 ;  /* 0x0000202b28009985 */ /* 0x0009e4000c101904 */
.L_x_7297:
[----:B------:R-:W-:Y:S05]  /*1c960*/  BSYNC.RECONVERGENT B0 ;  /* 0x0000000000007941 */ /* 0x000fea0003800200 */
.L_x_7296:
[----:B------:R-:W-:Y:S01]  /*1c970*/  VIADD R2, R2, 0x38 ;  /* 0x0000003802027836 */ /* 0x000fe20000000000 */
[-C--:B------:R-:W-:Y:S01]  /*1c980*/  ISETP.GE.AND P6, PT, R3, R226.reuse, PT ;  /* 0x000000e20300720c */ /* 0x080fe20003fc6270 */
[----:B------:R-:W-:Y:S01]  /*1c990*/  @!P0 ST.E.128 desc[UR4][R36.64], R28 ;  /* 0x0000001c24008985 */ /* 0x000fe2000c101d04 */
[-C--:B------:R-:W-:Y:S01]  /*1c9a0*/  ISETP.GE.AND P1, PT, R0, R226.reuse, PT ;  /* 0x000000e20000720c */ /* 0x080fe20003f26270 */
[----:B------:R-:W-:Y:S01]  /*1c9b0*/  IMAD.MOV.U32 R3, RZ, RZ, 0x0 ;  /* 0x00000000ff037424 */ /* 0x000fe200078e00ff */
[----:B------:R-:W-:Y:S01]  /*1c9c0*/  ISETP.GE.AND P0, PT, R2, R226, PT ;  /* 0x000000e20200720c */ /* 0x000fe20003f06270 */
[----:B------:R-:W-:Y:S01]  /*1c9d0*/  IMAD.MOV.U32 R2, RZ, RZ, R232 ;  /* 0x000000ffff027224 */ /* 0x000fe200078e00e8 */
[----:B-1----:R-:W-:Y:S04]  /*1c9e0*/  @!P5 ST.E.128 desc[UR4][R36.64+0x800], R24 ;  /* 0x000800182400d985 */ /* 0x002fe8000c101d04 */
[----:B------:R-:W-:Y:S04]  /*1c9f0*/  @!P4 ST.E.128 desc[UR4][R36.64+0x1000], R20 ;  /* 0x001000142400c985 */ /* 0x000fe8000c101d04 */
[----:B------:R-:W-:Y:S04]  /*1ca00*/  @!P3 ST.E.128 desc[UR4][R36.64+0x1800], R16 ;  /* 0x001800102400b985 */ /* 0x000fe8000c101d04 */
[----:B------:R-:W-:Y:S04]  /*1ca10*/  @!P2 ST.E.128 desc[UR4][R36.64+0x2000], R12 ;  /* 0x0020000c2400a985 */ /* 0x000fe8000c101d04 */
[----:B---3--:R-:W-:Y:S04]  /*1ca20*/  @!P6 ST.E.128 desc[UR4][R36.64+0x2800], R8 ;  /* 0x002800082400e985 */ /* 0x008fe8000c101d04 */
[----:B------:R2:W-:Y:S02]  /*1ca30*/  @!P1 ST.E.128 desc[UR4][R36.64+0x3000], R4 ;  /* 0x0030000424009985 */ /* 0x0005e4000c101d04 */
[----:B--2-4-:R-:W-:Y:S05]  /*1ca40*/  @P0 RET.REL.NODEC R2 `(_ZN5flash24flash_fwd_splitkv_kernelI23Flash_fwd_kernel_traitsILi64ELi64ELi256ELi4ELb0ELb0EN7cutlass6half_tE19Flash_kernel_traitsILi64ELi64ELi256ELi4ES3_EELb0ELb1ELb0ELb0ELb1ELb1ELb1ELb0EEEvNS_16Flash_fwd_paramsE) ;  /* 0xfffffe34026c0950 */ /* 0x014fea0003c3ffff */
[----:B------:R-:W-:Y:S01]  /*1ca50*/  MOV R233, 0x0 ;  /* 0x0000000000e97802 */ /* 0x000fe20000000f00 */
[----:B------:R1:W-:Y:S03]  /*1ca60*/  ST.E.128 desc[UR4][R36.64+0x3800], R32 ;  /* 0x0038002024007985 */ /* 0x0003e6000c101d04 */
[----:B-1----:R-:W-:Y:S05]  /*1ca70*/  RET.REL.NODEC R232 `(_ZN5flash24flash_fwd_splitkv_kernelI23Flash_fwd_kernel_traitsILi64ELi64ELi256ELi4ELb0ELb0EN7cutlass6half_tE19Flash_kernel_traitsILi64ELi64ELi256ELi4ES3_EELb0ELb1ELb0ELb0ELb1ELb1ELb1ELb0EEEvNS_16Flash_fwd_paramsE) ;  /* 0xfffffe34e8607950 */ /* 0x002fea0003c3ffff */
.L_x_7295:
[----:B------:R-:W-:Y:S01]  /*1ca80*/  MOV R6, 0x1f ;  /* 0x0000001f00067802 */ /* 0x000fe20000000f00 */
[----:B------:R-:W-:Y:S01]  /*1ca90*/  IMAD.MOV.U32 R7, RZ, RZ, 0x2 ;  /* 0x00000002ff077424 */ /* 0x000fe200078e00ff */
[----:B------:R-:W-:Y:S01]  /*1caa0*/  MOV R10, R250 ;  /* 0x000000fa000a7202 */ /* 0x000fe20000000f00 */
[----:B------:R-:W-:-:S07]  /*1cab0*/  IMAD.MOV.U32 R8, RZ, RZ, -0x1 ;  /* 0xffffffffff087424 */ /* 0x000fce00078e00ff */
[----:B-1---5:R-:W-:Y:S05]  /*1cac0*/  WARPSYNC.COLLECTIVE R8, `(.L_x_7298) ;  /* 0x0000000008087348 */ /* 0x022fea0003c00000 */
[----:B------:R2:W3:Y:S02]  /*1cad0*/  SHFL.BFLY P0, R6, R10, R7, R6 ;  /* 0x0c0000070a067389 */ /* 0x0004e40000000006 */
[----:B-123-5:R-:W-:Y:S05]  /*1cae0*/  ENDCOLLECTIVE ;  /* 0x000000000000791b */ /* 0x02efea0003800000 */
.L_x_7298:
        /* <DEDUP_REMOVED lines=8> */
.L_x_7299:
[----:B------:R-:W-:Y:S01]  /*1cb70*/  MOV R9, R6 ;  /* 0x0000000600097202 */ /* 0x000fe20000000f00 */
[----:B------:R-:W-:Y:S01]  /*1cb80*/  IMAD.MOV.U32 R10, RZ, RZ, R247 ;  /* 0x000000ffff0a7224 */ /* 0x000fe200078e00f7 */
[----:B------:R-:W-:Y:S02]  /*1cb90*/  MOV R6, 0x1f ;  /* 0x0000001f00067802 */ /* 0x000fe40000000f00 */
[----:B------:R-:W-:-:S07]  /*1cba0*/  MOV R7, 0x2 ;  /* 0x0000000200077802 */ /* 0x000fce0000000f00 */
[----:B------:R-:W-:Y:S05]  /*1cbb0*/  WARPSYNC.COLLECTIVE R8, `(.L_x_7300) ;  /* 0x0000000008087348 */ /* 0x000fea0003c00000 */
[----:B------:R1:W2:Y:S02]  /*1cbc0*/  SHFL.BFLY P0, R6, R10, R7, R6 ;  /* 0x0c0000070a067389 */ /* 0x0002a40000000006 */
[----:B-12---:R-:W-:Y:S05]  /*1cbd0*/  ENDCOLLECTIVE ;  /* 0x000000000000791b */ /* 0x006fea0003800000 */
.L_x_7300:
[----:B------:R-:W-:Y:S01]  /*1cbe0*/  FADD.FTZ R247, R6, R247 ;  /* 0x000000f706f77221 */ /* 0x000fe20000010000 */
[----:B------:R-:W-:Y:S02]  /*1cbf0*/  MOV R6, 0x1f ;  /* 0x0000001f00067802 */ /* 0x000fe40000000f00 */
[----:B------:R-:W-:Y:S01]  /*1cc00*/  MOV R7, 0x1 ;  /* 0x0000000100077802 */ /* 0x000fe20000000f00 */
[----:B------:R-:W-:-:S07]  /*1cc10*/  IMAD.MOV.U32 R10, RZ, RZ, R247 ;  /* 0x000000ffff0a7224 */ /* 0x000fce00078e00f7 */
[----:B------:R-:W-:Y:S05]  /*1cc20*/  WARPSYNC.COLLECTIVE R8, `(.L_x_7301) ;  /* 0x0000000008087348 */ /* 0x000fea0003c00000 */
[----:B------:R1:W2:Y:S02]  /*1cc30*/  SHFL.BFLY P0, R6, R10, R7, R6 ;  /* 0x0c0000070a067389 */ /* 0x0002a40000000006 */
[----:B-12---:R-:W-:Y:S05]  /*1cc40*/  ENDCOLLECTIVE ;  /* 0x000000000000791b */ /* 0x006fea0003800000 */
.L_x_7301:
[----:B------:R-:W-:Y:S01]  /*1cc50*/  FADD.FTZ R7, R250, R9 ;  /* 0x00000009fa077221 */ /* 0x000fe20000010000 */
[----:B------:R-:W-:Y:S06]  /*1cc60*/  BRA `(.L_x_7302) ;  /* 0xfffffff400107947 */ /* 0x000fec000383ffff */
.L_x_7303:
        /* <DEDUP_REMOVED lines=9> */
.L_x_14765:


//--------------------- .text._ZN5flash24flash_fwd_splitkv_kernelI23Flash_fwd_kernel_traitsILi64ELi64ELi256ELi4ELb0ELb0EN7cutlass6half_tE19Flash_kernel_traitsILi64ELi64ELi256ELi4ES3_EELb0ELb1ELb1ELb0ELb0ELb0ELb1ELb0EEEvNS_16Flash_fwd_paramsE --------------------------
	.section	.text._ZN5flash24flash_fwd_splitkv_kernelI23Flash_fwd_kernel_traitsILi64ELi64ELi256ELi4ELb0ELb0EN7cutlass6half_tE19Flash_kernel_traitsILi64ELi64ELi256ELi4ES3_EELb0ELb1ELb1ELb0ELb0ELb0ELb1ELb0EEEvNS_16Flash_fwd_paramsE,"ax",@progbits
	.align	128
        .global         _ZN5flash24flash_fwd_splitkv_kernelI23Flash_fwd_kernel_traitsILi64ELi64ELi256ELi4ELb0ELb0EN7cutlass6half_tE19Flash_kernel_traitsILi64ELi64ELi256ELi4ES3_EELb0ELb1ELb1ELb0ELb0ELb0ELb1ELb0EEEvNS_16Flash_fwd_paramsE
        .type           _ZN5flash24flash_fwd_splitkv_kernelI23Flash_fwd_kernel_traitsILi64ELi64ELi256ELi4ELb0ELb0EN7cutlass6half_tE19Flash_kernel_traitsILi64ELi64ELi256ELi4ES3_EELb0ELb1ELb1ELb0ELb0ELb0ELb1ELb0EEEvNS_16Flash_fwd_paramsE,@function
        .size           _ZN5flash24flash_fwd_splitkv_kernelI23Flash_fwd_kernel_traitsILi64ELi64ELi256ELi4ELb0ELb0EN7cutlass6half_tE19Flash_kernel_traitsILi64ELi64ELi256ELi4ES3_EELb0ELb1ELb1ELb0ELb0ELb0ELb1ELb0EEEvNS_16Flash_fwd_paramsE,(.L_x_14766 - _ZN5flash24flash_fwd_splitkv_kernelI23Flash_fwd_kernel_traitsILi64ELi64ELi256ELi4ELb0ELb0EN7cutlass6half_tE19Flash_kernel_traitsILi64ELi64ELi256ELi4ES3_EELb0ELb1ELb1ELb0ELb0ELb0ELb1ELb0EEEvNS_16Flash_fwd_paramsE)
        .other          _ZN5flash24flash_fwd_splitkv_kernelI23Flash_fwd_kernel_traitsILi64ELi64ELi256ELi4ELb0ELb0EN7cutlass6half_tE19Flash_kernel_traitsILi64ELi64ELi256ELi4ES3_EELb0ELb1ELb1ELb0ELb0ELb0ELb1ELb0EEEvNS_16Flash_fwd_paramsE,@"STO_CUDA_ENTRY STV_DEFAULT"
_ZN5flash24flash_fwd_splitkv_kernelI23Flash_fwd_kernel_traitsILi64ELi64ELi256ELi4ELb0ELb0EN7cutlass6half_tE19Flash_kernel_traitsILi64ELi64ELi256ELi4ES3_EELb0ELb1ELb1ELb0ELb0ELb0ELb1ELb0EEEvNS_16Flash_fwd_paramsE:
.text._ZN5flash24flash_fwd_splitkv_kernelI23Flash_fwd_kernel_traitsILi64ELi64ELi256ELi4ELb0ELb0EN7cutlass6half_tE19Flash_kernel_traitsILi64ELi64ELi256ELi4ES3_EELb0ELb1ELb1ELb0ELb0ELb0ELb1ELb0EEEvNS_16Flash_fwd_paramsE:
        /* <DEDUP_REMOVED lines=30> */
[----:B------:R-:W-:Y:S05]  /*01e0*/  CALL.REL.NOINC `($_ZN5flash24flash_fwd_splitkv_kernelI23Flash_fwd_kernel_traitsILi64ELi64ELi256ELi4ELb0ELb0EN7cutlass6half_tE19Flash_kernel_traitsILi64ELi64ELi256ELi4ES3_EELb0ELb1ELb1ELb0ELb0ELb0ELb1ELb0EEEvNS_16Flash_fwd_paramsE$_ZN5flash30compute_attn_1rowblock_splitkvI23Flash_fwd_kernel_traitsILi64ELi64ELi256ELi4ELb0ELb0EN7cutlass6half_tE19Flash_kernel_traitsILi64ELi64ELi256ELi4ES3_EELb0ELb1ELb1ELb0ELb0ELb0ELb1ELb0ENS_16Flash_fwd_paramsEEEvRKT8_iiiii) ;  /* 0x0000000000087944 */ /* 0x000fea0003c00000 */
[----:B------:R-:W-:Y:S05]  /*01f0*/  BSYNC.RECONVERGENT B3 ;  /* 0x0000000000037941 */ /* 0x000fea0003800200 */
.L_x_7304:
[----:B------:R-:W-:Y:S05]  /*0200*/  EXIT ;  /* 0x000000000000794d */ /* 0x000fea0003800000 */
        .type           $_ZN5flash24flash_fwd_splitkv_kernelI23Flash_fwd_kernel_traitsILi64ELi64ELi256ELi4ELb0ELb0EN7cutlass6half_tE19Flash_kernel_traitsILi64ELi64ELi256ELi4ES3_EELb0ELb1ELb1ELb0ELb0ELb0ELb1ELb0EEEvNS_16Flash_fwd_paramsE$_ZN5flash30compute_attn_1rowblock_splitkvI23Flash_fwd_kernel_traitsILi64ELi64ELi256ELi4ELb0ELb0EN7cutlass6half_tE19Flash_kernel_traitsILi64ELi64ELi256ELi4ES3_EELb0ELb1ELb1ELb0ELb0ELb0ELb1ELb0ENS_16Flash_fwd_paramsEEEvRKT8_iiiii,@function
        .size           $_ZN5flash24flash_fwd_splitkv_kernelI23Flash_fwd_kernel_traitsILi64ELi64ELi256ELi4ELb0ELb0EN7cutlass6half_tE19Flash_kernel_traitsILi64ELi64ELi256ELi4ES3_EELb0ELb1ELb1ELb0ELb0ELb0ELb1ELb0EEEvNS_16Flash_fwd_paramsE$_ZN5flash30compute_attn_1rowblock_splitkvI23Flash_fwd_kernel_traitsILi64ELi64ELi256ELi4ELb0ELb0EN7cutlass6half_tE19Flash_kernel_traitsILi64ELi64ELi256ELi4ES3_EELb0ELb1ELb1ELb0ELb0ELb0ELb1ELb0ENS_16Flash_fwd_paramsEEEvRKT8_iiiii,(.L_x_14766 - $_ZN5flash24flash_fwd_splitkv_kernelI23Flash_fwd_kernel_traitsILi64ELi64ELi256ELi4ELb0ELb0EN7cutlass6half_tE19Flash_kernel_traitsILi64ELi64ELi256ELi4ES3_EELb0ELb1ELb1ELb0ELb0ELb0ELb1ELb0EEEvNS_16Flash_fwd_paramsE$_ZN5flash30compute_attn_1rowblock_splitkvI23Flash_fwd_kernel_traitsILi64ELi64ELi256ELi4ELb0ELb0EN7cutlass6half_tE19Flash_kernel_traitsILi64ELi64ELi256ELi4ES3_EELb0ELb1ELb1ELb0ELb0ELb0ELb1ELb0ENS_16Flash_fwd_paramsEEEvRKT8_iiiii)
$_ZN5flash24flash_fwd_splitkv_kernelI23Flash_fwd_kernel_traitsILi64ELi64ELi256ELi4ELb0ELb0EN7cutlass6half_tE19Flash_kernel_traitsILi64ELi64ELi256ELi4ES3_EELb0ELb1ELb1ELb0ELb0ELb0ELb1ELb0EEEvNS_16Flash_fwd_paramsE$_ZN5flash30compute_attn_1rowblock_splitkvI23Flash_fwd_kernel_traitsILi64ELi64ELi256ELi4ELb0ELb0EN7cutlass6half_tE19Flash_kernel_traitsILi64ELi64ELi256ELi4ES3_EELb0ELb1ELb1ELb0ELb0ELb0ELb1ELb0ENS_16Flash_fwd_paramsEEEvRKT8_iiiii:
        /* <DEDUP_REMOVED lines=38> */
.L_x_7306:
[----:B------:R-:W-:Y:S05]  /*0470*/  BSYNC.RECONVERGENT B0 ;  /* 0x0000000000007941 */ /* 0x000fea0003800200 */
.L_x_7305:
[----:B------:R-:W-:Y:S04]  /*0480*/  BSSY.RECONVERGENT B0, `(.L_x_7307) ;  /* 0x0000007000007945 */ /* 0x000fe80003800200 */
[----:B------:R-:W-:Y:S05]  /*0490*/  @!P3 BRA `(.L_x_7308) ;  /* 0x000000000014b947 */ /* 0x000fea0003800000 */
[----:B-----5:R-:W3:Y:S02]  /*04a0*/  LD.E.U8 R0, desc[UR4][R2.64+0x1b2] ;  /* 0x0001b20402007980 */ /* 0x020ee4000c101100 */
[----:B---3--:R-:W-:-:S13]  /*04b0*/  ISETP.NE.AND P1, PT, R0, RZ, PT ;  /* 0x000000ff0000720c */ /* 0x008fda0003f25270 */
[----:B------:R-:W3:Y:S02]  /*04c0*/  @P1 LD.E R5, desc[UR4][R18.64+0x4] ;  /* 0x0000040412051980 */ /* 0x000ee4000c101900 */
[----:B---3--:R-:W-:-:S06]  /*04d0*/  @P1 IADD3 R0, PT, PT, R5, -R14, RZ ;  /* 0x8000000e05001210 */ /* 0x008fcc0007ffe0ff */
[----:B------:R3:W5:Y:S02]  /*04e0*/  @!P1 LD.E R0, desc[UR4][R18.64] ;  /* 0x0000000412009980 */ /* 0x000764000c101900 */
.L_x_7308:
[----:B------:R-:W-:Y:S05]  /*04f0*/  BSYNC.RECONVERGENT B0 ;  /* 0x0000000000007941 */ /* 0x000fea0003800200 */
.L_x_7307:
        /* <DEDUP_REMOVED lines=8> */
.L_x_7310:
[----:B------:R-:W4:Y:S01]  /*0580*/  LD.E.64 R8, desc[UR4][R2.64+0x108] ;  /* 0x0001080402087980 */ /* 0x000f22000c101b00 */
[----:B------:R-:W-:Y:S01]  /*0590*/  BSSY.RECONVERGENT B0, `(.L_x_7312) ;  /* 0x0000006000007945 */ /* 0x000fe20003800200 */
[----:B------:R-:W-:Y:S01]  /*05a0*/  IMAD.MOV.U32 R5, RZ, RZ, RZ ;  /* 0x000000ffff057224 */ /* 0x000fe200078e00ff */
[----:B----4-:R-:W-:-:S04]  /*05b0*/  ISETP.NE.U32.AND P0, PT, R8, RZ, PT ;  /* 0x000000ff0800720c */ /* 0x010fc80003f05070 */
[----:B------:R-:W-:-:S13]  /*05c0*/  ISETP.NE.AND.EX P0, PT, R9, RZ, PT, P0 ;  /* 0x000000ff0900720c */ /* 0x000fda0003f05300 */
[----:B------:R-:W-:Y:S05]  /*05d0*/  @!P0 BRA `(.L_x_7313) ;  /* 0x0000000000048947 */ /* 0x000fea0003800000 */
[----:B------:R4:W5:Y:S02]  /*05e0*/  LD.E R5, desc[UR4][R2.64+0xbc] ;  /* 0x0000bc0402057980 */ /* 0x000964000c101900 */
.L_x_7313:
[----:B------:R-:W-:Y:S05]  /*05f0*/  BSYNC.RECONVERGENT B0 ;  /* 0x0000000000007941 */ /* 0x000fea0003800200 */
.L_x_7312:
[----:B-----5:R-:W-:Y:S02]  /*0600*/  IADD3 R0, PT, PT, R5, R0, -R13 ;  /* 0x0000000005007210 */ /* 0x020fe40007ffe80d */
.L_x_7311:
[----:B------:R-:W-:Y:S05]  /*0610*/  BSYNC.RECONVERGENT B1 ;  /* 0x0000000000017941 */ /* 0x000fea0003800200 */
.L_x_7309:
[----:B------:R-:W-:Y:S01]  /*0620*/  IMAD.SHL.U32 R5, R239, 0x40, RZ ;  /* 0x00000040ef057824 */ /* 0x000fe200078e00ff */
[----:B------:R-:W-:Y:S01]  /*0630*/  MOV R8, R238 ;  /* 0x000000ee00087202 */ /* 0x000fe20000000f00 */
[----:B------:R-:W-:-:S03]  /*0640*/  IMAD.MOV.U32 R9, RZ, RZ, 0x0 ;  /* 0x00000000ff097424 */ /* 0x000fc600078e00ff */
[----:B------:R-:W-:-:S13]  /*0650*/  ISETP.GT.AND P0, PT, R244, R5, PT ;  /* 0x00000005f400720c */ /* 0x000fda0003f04270 */
[----:B-1234-:R-:W-:Y:S05]  /*0660*/  @!P0 RET.REL.NODEC R8 `(_ZN5flash24flash_fwd_splitkv_kernelI23Flash_fwd_kernel_traitsILi64ELi64ELi256ELi4ELb0ELb0EN7cutlass6half_tE19Flash_kernel_traitsILi64ELi64ELi256ELi4ES3_EELb0ELb1ELb1ELb0ELb0ELb0ELb1ELb0EEEvNS_16Flash_fwd_paramsE) ;  /* 0xfffffff808648950 */ /* 0x01efea0003c3ffff */
[----:B------:R-:W2:Y:S04]  /*0670*/  LD.E R9, desc[UR4][R2.64+0xb8] ;  /* 0x0000b80402097980 */ /* 0x000ea8000c101900 */
[----:B------:R-:W3:Y:S04]  /*0680*/  LD.E R12, desc[UR4][R2.64+0x188] ;  /* 0x00018804020c7980 */ /* 0x000ee8000c101900 */
[----:B------:R-:W4:Y:S01]  /*0690*/  LD.E R15, desc[UR4][R2.64+0x184] ;  /* 0x00018404020f7980 */ /* 0x000f22000c101900 */
[----:B------:R-:W-:-:S04]  /*06a0*/  IABS R10, R11 ;  /* 0x0000000b000a7213 */ /* 0x000fc80000000000 */
[----:B------:R-:W1:Y:S08]  /*06b0*/  I2F.RP R8, R10 ;  /* 0x0000000a00087306 */ /* 0x000e700000209400 */
[----:B-1----:R-:W1:Y:S02]  /*06c0*/  MUFU.RCP R20, R8 ;  /* 0x0000000800147308 */ /* 0x002e640000001000 */
[----:B-1----:R-:W-:-:S06]  /*06d0*/  VIADD R20, R20, 0xffffffe ;  /* 0x0ffffffe14147836 */ /* 0x002fcc0000000000 */
[----:B------:R1:W5:Y:S01]  /*06e0*/  F2I.FTZ.U32.TRUNC.NTZ R21, R20 ;  /* 0x0000001400157305 */ /* 0x000362000021f000 */
[----:B------:R-:W-:Y:S01]  /*06f0*/  IABS R8, R11 ;  /* 0x0000000b00087213 */ /* 0x000fe20000000000 */
[----:B-1----:R-:W-:-:S04]  /*0700*/  IMAD.MOV.U32 R20, RZ, RZ, RZ ;  /* 0x000000ffff147224 */ /* 0x002fc800078e00ff */
[----:B------:R-:W-:Y:S01]  /*0710*/  IMAD.MOV R8, RZ, RZ, -R8 ;  /* 0x000000ffff087224 */ /* 0x000fe200078e0a08 */
[----:B------:R-:W1:Y:S01]  /*0720*/  S2R R166, SR_TID.X ;  /* 0x0000000000a67919 */ /* 0x000e620000002100 */
[----:B--2---:R-:W-:-:S05]  /*0730*/  VIADD R9, R9, 0xff ;  /* 0x000000ff09097836 */ /* 0x004fca0000000000 */
[----:B------:R-:W-:-:S04]  /*0740*/  SHF.R.S32.HI R18, RZ, 0x1f, R9 ;  /* 0x0000001fff127819 */ /* 0x000fc80000011409 */
[----:B------:R-:W-:Y:S01]  /*0750*/  LEA.HI R18, R18, R9, RZ, 0x8 ;  /* 0x0000000912127211 */ /* 0x000fe200078f40ff */
[----:B-----5:R-:W-:-:S03]  /*0760*/  IMAD.MOV R9, RZ, RZ, -R21 ;  /* 0x000000ffff097224 */ /* 0x020fc600078e0a15 */
[----:B------:R-:W-:Y:S01]  /*0770*/  LEA.HI.SX32 R18, R18, R11, 0x18 ;  /* 0x0000000b12127211 */ /* 0x000fe200078fc2ff */
[----:B------:R-:W-:-:S04]  /*0780*/  IMAD R16, R9, R10, RZ ;  /* 0x0000000a09107224 */ /* 0x000fc800078e02ff */
[----:B------:R-:W-:Y:S02]  /*0790*/  VIADD R18, R18, 0xffffffff ;  /* 0xffffffff12127836 */ /* 0x000fe40000000000 */
[----:B------:R-:W-:-:S03]  /*07a0*/  IMAD.HI.U32 R16, R21, R16, R20 ;  /* 0x0000001015107227 */ /* 0x000fc600078e0014 */
[----:B------:R-:W-:-:S05]  /*07b0*/  IABS R9, R18 ;  /* 0x0000001200097213 */ /* 0x000fca0000000000 */
[----:B------:R-:W-:-:S04]  /*07c0*/  IMAD.HI.U32 R16, R16, R9, RZ ;  /* 0x0000000910107227 */ /* 0x000fc800078e00ff */
[----:B------:R-:W-:-:S05]  /*07d0*/  IMAD R9, R16, R8, R9 ;  /* 0x0000000810097224 */ /* 0x000fca00078e0209 */
[----:B------:R-:W-:Y:S02]  /*07e0*/  ISETP.GT.U32.AND P1, PT, R10, R9, PT ;  /* 0x000000090a00720c */ /* 0x000fe40003f24070 */
[----:B------:R-:W-:-:S11]  /*07f0*/  LOP3.LUT R18, R18, R11, RZ, 0x3c, !PT ;  /* 0x0000000b12127212 */ /* 0x000fd600078e3cff */
[----:B------:R-:W-:Y:S01]  /*0800*/  @!P1 IMAD.IADD R9, R9, 0x1, -R10 ;  /* 0x0000000109099824 */ /* 0x000fe200078e0a0a */
[----:B------:R-:W-:-:S04]  /*0810*/  ISETP.GE.AND P0, PT, R18, RZ, PT ;  /* 0x000000ff1200720c */ /* 0x000fc80003f06270 */
[----:B------:R-:W-:Y:S01]  /*0820*/  ISETP.GE.U32.AND P2, PT, R9, R10, PT ;  /* 0x0000000a0900720c */ /* 0x000fe20003f46070 */
[----:B------:R-:W-:Y:S01]  /*0830*/  @!P1 VIADD R16, R16, 0x1 ;  /* 0x0000000110109836 */ /* 0x000fe20000000000 */
[----:B------:R-:W-:Y:S01]  /*0840*/  ISETP.NE.AND P1, PT, R11, RZ, PT ;  /* 0x000000ff0b00720c */ /* 0x000fe20003f25270 */
[----:B------:R-:W-:Y:S02]  /*0850*/  VIADD R8, R0, 0xff ;  /* 0x000000ff00087836 */ /* 0x000fe40000000000 */
[--C-:B------:R-:W-:Y:S02]  /*0860*/  IMAD R9, R239, 0x40, -R244.reuse ;  /* 0x00000040ef097824 */ /* 0x100fe400078e0af4 */
[----:B----4-:R-:W-:-:S03]  /*0870*/  IMAD.IADD R10, R15, 0x1, R244 ;  /* 0x000000010f0a7824 */ /* 0x010fc600078e02f4 */
[----:B---3--:R-:W-:-:S03]  /*0880*/  IADD3 R9, PT, PT, R12, R9, R8 ;  /* 0x000000090c097210 */ /* 0x008fc60007ffe008 */
[----:B------:R-:W-:Y:S02]  /*0890*/  @P2 VIADD R16, R16, 0x1 ;  /* 0x0000000110102836 */ /* 0x000fe40000000000 */
[----:B------:R-:W-:Y:S02]  /*08a0*/  VIADD R9, R9, 0x40 ;  /* 0x0000004009097836 */ /* 0x000fe40000000000 */
[----:B------:R-:W-:Y:S01]  /*08b0*/  @!P0 IMAD.MOV R16, RZ, RZ, -R16 ;  /* 0x000000ffff108224 */ /* 0x000fe200078e0a10 */
[----:B------:R-:W-:Y:S02]  /*08c0*/  @!P1 LOP3.LUT R16, RZ, R11, RZ, 0x33, !PT ;  /* 0x0000000bff109212 */ /* 0x000fe400078e33ff */
[----:B------:R-:W-:Y:S02]  /*08d0*/  IADD3 R10, PT, PT, -R10, R5, R0 ;  /* 0x000000050a0a7210 */ /* 0x000fe40007ffe100 */
[----:B------:R-:W-:Y:S02]  /*08e0*/  SHF.R.S32.HI R11, RZ, 0x1f, R8 ;  /* 0x0000001fff0b7819 */ /* 0x000fe40000011408 */
[----:B------:R-:W-:-:S02]  /*08f0*/  SHF.R.S32.HI R12, RZ, 0x1f, R9 ;  /* 0x0000001fff0c7819 */ /* 0x000fc40000011409 */
[----:B------:R-:W-:Y:S02]  /*0900*/  SHF.R.S32.HI R15, RZ, 0x1f, R10 ;  /* 0x0000001fff0f7819 */ /* 0x000fe4000001140a */
[----:B------:R-:W-:Y:S02]  /*0910*/  LEA.HI R11, R11, R8, RZ, 0x8 ;  /* 0x000000080b0b7211 */ /* 0x000fe400078f40ff */
[----:B------:R-:W-:Y:S01]  /*0920*/  LEA.HI R12, R12, R9, RZ, 0x8 ;  /* 0x000000090c0c7211 */ /* 0x000fe200078f40ff */
[----:B------:R-:W-:Y:S01]  /*0930*/  IMAD R9, R16, UR8, RZ ;  /* 0x0000000810097c24 */ /* 0x000fe2000f8e02ff */
[----:B------:R-:W-:Y:S02]  /*0940*/  LEA.HI R15, R15, R10, RZ, 0x8 ;  /* 0x0000000a0f0f7211 */ /* 0x000fe400078f40ff */
[----:B------:R-:W-:Y:S02]  /*0950*/  SHF.R.S32.HI R11, RZ, 0x8, R11 ;  /* 0x00000008ff0b7819 */ /* 0x000fe4000001140b */
[----:B------:R-:W-:-:S02]  /*0960*/  SHF.R.S32.HI R232, RZ, 0x8, R15 ;  /* 0x00000008ffe87819 */ /* 0x000fc4000001140f */
[----:B------:R-:W-:Y:S02]  /*0970*/  SHF.R.S32.HI R12, RZ, 0x8, R12 ;  /* 0x00000008ff0c7819 */ /* 0x000fe4000001140c */
[C---:B------:R-:W-:Y:S02]  /*0980*/  VIADDMNMX R11, R9.reuse, R16, R11, PT ;  /* 0x00000010090b7246 */ /* 0x040fe4000380010b */
[----:B------:R-:W-:Y:S02]  /*0990*/  VIMNMX R232, PT, PT, R9, R232, !PT ;  /* 0x000000e809e87248 */ /* 0x000fe40007fe0100 */
        /* <DEDUP_REMOVED lines=9> */
[----:B------:R-:W-:Y:S01]  /*0a30*/  IMAD.SHL.U32 R15, R166, 0x4, RZ ;  /* 0x00000004a60f7824 */ /* 0x000fe200078e00ff */
[----:B------:R-:W-:Y:S01]  /*0a40*/  SHF.R.U32.HI R166, RZ, 0x4, R166 ;  /* 0x00000004ffa67819 */ /* 0x000fe200000116a6 */
[----:B------:R-:W-:-:S04]  /*0a50*/  IMAD.MOV.U32 R239, RZ, RZ, 0x0 ;  /* 0x00000000ffef7424 */ /* 0x000fc800078e00ff */
[C---:B------:R-:W-:Y:S02]  /*0a60*/  VIADD R14, R166.reuse, 0x18 ;  /* 0x00000018a60e7836 */ /* 0x040fe40000000000 */
[C---:B------:R-:W-:Y:S02]  /*0a70*/  VIADD R8, R166.reuse, 0x28 ;  /* 0x00000028a6087836 */ /* 0x040fe40000000000 */
[----:B-1----:R-:W-:Y:S02]  /*0a80*/  VIADD R2, R166, 0x8 ;  /* 0x00000008a6027836 */ /* 0x002fe40000000000 */
        /* <DEDUP_REMOVED lines=13> */
[----:B------:R-:W-:Y:S02]  /*0b60*/  LEA.HI.X.SX32 R4, R4, RZ, 0x1, P0 ;  /* 0x000000ff04047211 */ /* 0x000fe400000f0eff */
[C---:B------:R-:W-:Y:S01]  /*0b70*/  LEA R16, P0, R9.reuse, R10, 0x2 ;  /* 0x0000000a09107211 */ /* 0x040fe200078010ff */
[C---:B------:R-:W-:Y:S01]  /*0b80*/  VIADD R10, R166.reuse, 0x20 ;  /* 0x00000020a60a7836 */ /* 0x040fe20000000000 */
[C---:B------:R-:W-:Y:S02]  /*0b90*/  ISETP.GE.OR P3, PT, R166.reuse, R5, P1 ;  /* 0x00000005a600720c */ /* 0x040fe40000f66670 */
[----:B------:R-:W-:Y:S01]  /*0ba0*/  LEA.HI.X R17, R9, R11, R4, 0x2, P0 ;  /* 0x0000000b09117211 */ /* 0x000fe200000f1404 */
[----:B------:R-:W-:Y:S01]  /*0bb0*/  VIADD R4, R166, 0x38 ;  /* 0x00000038a6047836 */ /* 0x000fe20000000000 */
[----:B------:R-:W-:-:S02]  /*0bc0*/  ISETP.GE.OR P2, PT, R2, R5, P1 ;  /* 0x000000050200720c */ /* 0x000fc40000f46670 */
[-C--:B------:R-:W-:Y:S01]  /*0bd0*/  ISETP.GE.OR P0, PT, R14, R5.reuse, P1 ;  /* 0x000000050e00720c */ /* 0x080fe20000f06670 */
[----:B------:R-:W-:Y:S01]  /*0be0*/  @!P5 ST.E.128 desc[UR4][R16.64+0x1000], RZ ;  /* 0x001000ff1000d985 */ /* 0x000fe2000c101d04 */
[-C--:B------:R-:W-:Y:S02]  /*0bf0*/  ISETP.GE.OR P5, PT, R2, R5.reuse, P6 ;  /* 0x000000050200720c */ /* 0x080fe400037a6670 */
        /* <DEDUP_REMOVED lines=10> */
[C---:B------:R-:W-:Y:S01]  /*0ca0*/  LEA R2, P0, R3.reuse, R12, 0x2 ;  /* 0x0000000c03027211 */ /* 0x040fe200078010ff */
[----:B------:R-:W-:Y:S01]  /*0cb0*/  @!P3 ST.E.128 desc[UR4][R16.64+0x2800], RZ ;  /* 0x002800ff1000b985 */ /* 0x000fe2000c101d04 */
[----:B------:R-:W-:Y:S02]  /*0cc0*/  ISETP.GE.OR P4, PT, R0, R5, P6 ;  /* 0x000000050000720c */ /* 0x000fe40003786670 */
[----:B------:R-:W-:Y:S01]  /*0cd0*/  LEA.HI.X R3, R3, R13, R7, 0x2, P0 ;  /* 0x0000000d03037211 */ /* 0x000fe200000f1407 */
[----:B------:R-:W-:Y:S01]  /*0ce0*/  @!P5 IMAD.MOV.U32 R7, RZ, RZ, -0x800000 ;  /* 0xff800000ff07d424 */ /* 0x000fe200078e00ff */
[----:B------:R-:W-:Y:S01]  /*0cf0*/  @!P2 ST.E.128 desc[UR4][R16.64+0x3000], RZ ;  /* 0x003000ff1000a985 */ /* 0x000fe2000c101d04 */
[----:B------:R-:W-:-:S02]  /*0d00*/  ISETP.GE.OR P3, PT, R14, R5, P6 ;  /* 0x000000050e00720c */ /* 0x000fc40003766670 */
[-C--:B------:R-:W-:Y:S01]  /*0d10*/  ISETP.GE.OR P2, PT, R10, R5.reuse, P6 ;  /* 0x000000050a00720c */ /* 0x080fe20003746670 */
[----:B------:R1:W-:Y:S01]  /*0d20*/  @!P1 ST.E.128 desc[UR4][R16.64+0x3800], RZ ;  /* 0x003800ff10009985 */ /* 0x0003e2000c101d04 */
        /* <DEDUP_REMOVED lines=11> */
[----:B------:R-:W-:-:S03]  /*0de0*/  @!P0 IMAD.MOV.U32 R9, RZ, RZ, -0x800000 ;  /* 0xff800000ff098424 */ /* 0x000fc600078e00ff */
[----:B------:R-:W-:Y:S04]  /*0df0*/  @!P2 ST.E desc[UR4][R2.64+0x80], R13 ;  /* 0x0000800d0200a985 */ /* 0x000fe8000c101904 */
[----:B------:R-:W-:Y:S01]  /*0e00*/  @!P1 ST.E desc[UR4][R2.64+0xa0], R11 ;  /* 0x0000a00b02009985 */ /* 0x000fe2000c101904 */
[----:B-1----:R-:W-:-:S03]  /*0e10*/  @!P5 IMAD.MOV.U32 R17, RZ, RZ, -0x800000 ;  /* 0xff800000ff11d424 */ /* 0x002fc600078e00ff */
[----:B------:R-:W-:Y:S04]  /*0e20*/  @!P0 ST.E desc[UR4][R2.64+0xc0], R9 ;  /* 0x0000c00902008985 */ /* 0x000fe8000c101904 */
[----:B------:R1:W-:Y:S02]  /*0e30*/  @!P5 ST.E desc[UR4][R2.64], R17 ;  /* 0x000000110200d985 */ /* 0x0003e4000c101904 */
[----:B-1----:R-:W-:Y:S05]  /*0e40*/  @P6 RET.REL.NODEC R238 `(_ZN5flash24flash_fwd_splitkv_kernelI23Flash_fwd_kernel_traitsILi64ELi64ELi256ELi4ELb0ELb0EN7cutlass6half_tE19Flash_kernel_traitsILi64ELi64ELi256ELi4ES3_EELb0ELb1ELb1ELb0ELb0ELb0ELb1ELb0EEEvNS_16Flash_fwd_paramsE) ;  /* 0xfffffff0ee6c6950 */ /* 0x002fea0003c3ffff */
[----:B------:R-:W-:Y:S02]  /*0e50*/  MOV R5, 0xff800000 ;  /* 0xff80000000057802 */ /* 0x000fe40000000f00 */
[----:B------:R-:W-:-:S03]  /*0e60*/  MOV R239, 0x0 ;  /* 0x0000000000ef7802 */ /* 0x000fc60000000f00 */
[----:B------:R1:W-:Y:S02]  /*0e70*/  ST.E desc[UR4][R2.64+0xe0], R5 ;  /* 0x0000e00502007985 */ /* 0x0003e4000c101904 */
[----:B-1----:R-:W-:Y:S05]  /*0e80*/  RET.REL.NODEC R238 `(_ZN5flash24flash_fwd_splitkv_kernelI23Flash_fwd_kernel_traitsILi64ELi64ELi256ELi4ELb0ELb0EN7cutlass6half_tE19Flash_kernel_traitsILi64ELi64ELi256ELi4ES3_EELb0ELb1ELb1ELb0ELb0ELb0ELb1ELb0EEEvNS_16Flash_fwd_paramsE) ;  /* 0xfffffff0ee5c7950 */ /* 0x002fea0003c3ffff */
.L_x_7314:
        /* <DEDUP_REMOVED lines=14> */
[----:B------:R-:W2:Y:S04]  /*0f70*/  LD.E.64 R10, desc[UR4][R2.64+0x168] ;  /* 0x00016804020a7980 */ /* 0x000ea8000c101b00 */
[----:B------:R-:W3:Y:S01]  /*0f80*/  LD.E R21, desc[UR4][R2.64+0x68] ;  /* 0x0000680402157980 */ /* 0x000ee2000c101900 */
[----:B------:R-:W-:-:S03]  /*0f90*/  LEA R20, R165, 0xffffff00, 0x8 ;  /* 0xffffff00a5147811 */ /* 0x000fc600078e40ff */
[----:B------:R-:W4:Y:S01]  /*0fa0*/  LD.E.64 R18, desc[UR4][R2.64+0x20] ;  /* 0x0000200402127980 */ /* 0x000f22000c101b00 */
[----:B------:R-:W-:-:S03]  /*0fb0*/  IABS R6, R20 ;  /* 0x0000001400067213 */ /* 0x000fc60000000000 */
[----:B------:R-:W4:Y:S04]  /*0fc0*/  LD.E.64 R222, desc[UR4][R2.64+0x38] ;  /* 0x0000380402de7980 */ /* 0x000f28000c101b00 */
[----:B------:R-:W4:Y:S04]  /*0fd0*/  LD.E.64 R22, desc[UR4][R2.64+0x50] ;  /* 0x0000500402167980 */ /* 0x000f28000c101b00 */
[----:B------:R-:W4:Y:S04]  /*0fe0*/  LD.E.64 R16, desc[UR4][R2.64+0x28] ;  /* 0x0000280402107980 */ /* 0x000f28000c101b00 */
[----:B------:R-:W5:Y:S04]  /*0ff0*/  LD.E.64 R30, desc[UR4][R2.64+0x58] ;  /* 0x00005804021e7980 */ /* 0x000f68000c101b00 */
[----:B------:R-:W5:Y:S01]  /*1000*/  LD.E.64 R224, desc[UR4][R2.64+0x40] ;  /* 0x0000400402e07980 */ /* 0x000f62000c101b00 */
[----:B-1----:R-:W-:-:S04]  /*1010*/  IABS R8, R13 ;  /* 0x0000000d00087213 */ /* 0x002fc80000000000 */
[----:B-----5:R-:W1:Y:S08]  /*1020*/  I2F.RP R12, R8 ;  /* 0x00000008000c7306 */ /* 0x020e700000209400 */
        /* <DEDUP_REMOVED lines=14> */
[----:B------:R-:W-:Y:S02]  /*1110*/  ISETP.GE.U32.AND P1, PT, R15, R8, PT ;  /* 0x000000080f00720c */ /* 0x000fe40003f26070 */
[----:B------:R-:W-:Y:S02]  /*1120*/  @!P3 IADD3 R9, PT, PT, R9, 0x1, RZ ;  /* 0x000000010909b810 */ /* 0x000fe40007ffe0ff */
[----:B------:R-:W-:Y:S02]  /*1130*/  ISETP.GE.AND P2, PT, R4, RZ, PT ;  /* 0x000000ff0400720c */ /* 0x000fe40003f46270 */
[----:B------:R-:W-:Y:S01]  /*1140*/  ISETP.NE.AND P3, PT, R13, RZ, PT ;  /* 0x000000ff0d00720c */ /* 0x000fe20003f65270 */
[-C--:B--2---:R-:W-:Y:S02]  /*1150*/  IMAD R4, R11, R245.reuse, RZ ;  /* 0x000000f50b047224 */ /* 0x084fe400078e02ff */
[----:B------:R-:W-:-:S04]  /*1160*/  IMAD.WIDE.U32 R14, R10, R245, RZ ;  /* 0x000000f50a0e7225 */ /* 0x000fc800078e00ff */
[----:B------:R-:W-:Y:S01]  /*1170*/  @P1 VIADD R9, R9, 0x1 ;  /* 0x0000000109091836 */ /* 0x000fe20000000000 */
[----:B------:R-:W-:Y:S01]  /*1180*/  LEA R250, P1, R14, R200, 0x2 ;  /* 0x000000c80efa7211 */ /* 0x000fe200078210ff */
[----:B------:R-:W-:-:S03]  /*1190*/  IMAD.IADD R4, R15, 0x1, R4 ;  /* 0x000000010f047824 */ /* 0x000fc600078e0204 */
[----:B------:R-:W-:Y:S02]  /*11a0*/  MOV R11, R9 ;  /* 0x00000009000b7202 */ /* 0x000fe40000000f00 */
[----:B------:R-:W-:Y:S02]  /*11b0*/  LEA.HI.X R251, R14, R201, R4, 0x2, P1 ;  /* 0x000000c90efb7211 */ /* 0x000fe400008f1404 */
[----:B------:R-:W-:Y:S02]  /*11c0*/  @!P2 IADD3 R11, PT, PT, -R11, RZ, RZ ;  /* 0x000000ff0b0ba210 */ /* 0x000fe40007ffe1ff */
[----:B------:R-:W-:-:S05]  /*11d0*/  @!P3 LOP3.LUT R11, RZ, R13, RZ, 0x33, !PT ;  /* 0x0000000dff0bb212 */ /* 0x000fca00078e33ff */
[----:B------:R-:W-:-:S05]  /*11e0*/  IMAD.WIDE R8, R11, 0x4, R250 ;  /* 0x000000040b087825 */ /* 0x000fca00078e02fa */
[----:B------:R1:W2:Y:S01]  /*11f0*/  LD.E R4, desc[UR4][R8.64] ;  /* 0x0000000408047980 */ /* 0x0002a2000c101900 */
[----:B---3--:R-:W-:-:S04]  /*1200*/  IABS R10, R21 ;  /* 0x00000015000a7213 */ /* 0x008fc80000000000 */
[----:B------:R-:W3:Y:S08]  /*1210*/  I2F.RP R14, R10 ;  /* 0x0000000a000e7306 */ /* 0x000ef00000209400 */
[----:B---3--:R-:W3:Y:S02]  /*1220*/  MUFU.RCP R12, R14 ;  /* 0x0000000e000c7308 */ /* 0x008ee40000001000 */
[----:B---3--:R-:W-:-:S06]  /*1230*/  VIADD R12, R12, 0xffffffe ;  /* 0x0ffffffe0c0c7836 */ /* 0x008fcc0000000000 */
[----:B------:R-:W3:Y:S01]  /*1240*/  F2I.FTZ.U32.TRUNC.NTZ R25, R12 ;  /* 0x0000000c00197305 */ /* 0x000ee2000021f000 */
[----:B------:R-:W-:Y:S01]  /*1250*/  IMAD.MOV.U32 R24, RZ, RZ, RZ ;  /* 0x000000ffff187224 */ /* 0x000fe200078e00ff */
[----:B-1----:R-:W-:Y:S02]  /*1260*/  IABS R8, R246 ;  /* 0x000000f600087213 */ /* 0x002fe40000000000 */
[----:B------:R-:W-:Y:S02]  /*1270*/  IABS R9, R21 ;  /* 0x0000001500097213 */ /* 0x000fe40000000000 */
[----:B---3--:R-:W-:-:S05]  /*1280*/  IADD3 R6, PT, PT, RZ, -R25, RZ ;  /* 0x80000019ff067210 */ /* 0x008fca0007ffe0ff */
        /* <DEDUP_REMOVED lines=16> */
[----:B----4-:R-:W-:-:S04]  /*1390*/  IMAD R6, R223, R20, RZ ;  /* 0x00000014df067224 */ /* 0x010fc800078e02ff */
[----:B------:R-:W-:Y:S01]  /*13a0*/  @!P1 IMAD.MOV R11, RZ, RZ, -R11 ;  /* 0x000000ffff0b9224 */ /* 0x000fe200078e0a0b */
[----:B------:R-:W-:-:S05]  /*13b0*/  @!P2 LOP3.LUT R11, RZ, R21, RZ, 0x33, !PT ;  /* 0x00000015ff0ba212 */ /* 0x000fca00078e33ff */
[----:B------:R-:W-:Y:S01]  /*13c0*/  IMAD R13, R23, R11, RZ ;  /* 0x0000000b170d7224 */ /* 0x000fe200078e02ff */
[----:B--2---:R-:W-:Y:S01]  /*13d0*/  SHF.R.S32.HI R9, RZ, 0x1f, R4 ;  /* 0x0000001fff097819 */ /* 0x004fe20000011404 */
        /* <DEDUP_REMOVED lines=13> */
[----:B------:R-:W-:Y:S01]  /*14b0*/  IMAD R6, R16, R9, R6 ;  /* 0x0000000910067224 */ /* 0x000fe200078e0206 */
[----:B------:R-:W-:Y:S01]  /*14c0*/  MOV R16, R10 ;  /* 0x0000000a00107202 */ /* 0x000fe20000000f00 */
[----:B------:R-:W-:Y:S02]  /*14d0*/  IMAD.IADD R4, R13, 0x1, R8 ;  /* 0x000000010d047824 */ /* 0x000fe400078e0208 */
[----:B------:R-:W-:Y:S01]  /*14e0*/  IMAD.IADD R6, R11, 0x1, R6 ;  /* 0x000000010b067824 */ /* 0x000fe200078e0206 */
[----:B------:R-:W-:Y:S05]  /*14f0*/  BRA `(.L_x_7317) ;  /* 0x0000000400387947 */ /* 0x000fea0003800000 */
.L_x_7316:
        /* <DEDUP_REMOVED lines=9> */
[----:B------:R-:W-:-:S02]  /*1590*/  IABS R10, R246 ;  /* 0x000000f6000a7213 */ /* 0x000fc40000000000 */
[----:B------:R-:W-:Y:S02]  /*15a0*/  LEA R20, R165, 0xffffff00, 0x8 ;  /* 0xffffff00a5147811 */ /* 0x000fe400078e40ff */
[----:B------:R-:W-:Y:S02]  /*15b0*/  CS2R R250, SRZ ;  /* 0x0000000000fa7805 */ /* 0x000fe4000001ff00 */
[----:B--2---:R-:W-:-:S04]  /*15c0*/  IABS R6, R21 ;  /* 0x0000001500067213 */ /* 0x004fc80000000000 */
        /* <DEDUP_REMOVED lines=12> */
[-C--:B---3--:R-:W-:Y:S01]  /*1690*/  @!P3 IMAD R11, R223, R13.reuse, RZ ;  /* 0x0000000ddf0bb224 */ /* 0x088fe200078e02ff */
[----:B------:R-:W-:Y:S01]  /*16a0*/  @!P3 SHF.R.S32.HI R4, RZ, 0x1f, R13 ;  /* 0x0000001fff04b819 */ /* 0x000fe2000001140d */
[----:B------:R-:W-:-:S04]  /*16b0*/  @!P3 IMAD.WIDE.U32 R24, R222, R13, RZ ;  /* 0x0000000dde18b225 */ /* 0x000fc800078e00ff */
[----:B------:R-:W-:-:S06]  /*16c0*/  @!P3 IMAD R4, R4, R222, R11 ;  /* 0x000000de0404b224 */ /* 0x000fcc00078e020b */
[----:B------:R-:W-:Y:S02]  /*16d0*/  @!P2 IMAD.IADD R9, R9, 0x1, -R6 ;  /* 0x000000010909a824 */ /* 0x000fe400078e0a06 */
[----:B------:R-:W-:Y:S01]  /*16e0*/  @!P3 IMAD.IADD R25, R25, 0x1, R4 ;  /* 0x000000011919b824 */ /* 0x000fe200078e0204 */
[----:B-----5:R-:W-:Y:S01]  /*16f0*/  @!P3 SHF.R.S32.HI R4, RZ, 0x1f, R12 ;  /* 0x0000001fff04b819 */ /* 0x020fe2000001140c */
[----:B----4-:R-:W-:Y:S01]  /*1700*/  @!P3 IMAD R11, R19, R12, RZ ;  /* 0x0000000c130bb224 */ /* 0x010fe200078e02ff */
[----:B------:R-:W-:Y:S02]  /*1710*/  ISETP.GE.U32.AND P5, PT, R9, R6, PT ;  /* 0x000000060900720c */ /* 0x000fe40003fa6070 */
[----:B------:R-:W-:Y:S02]  /*1720*/  @P3 IADD3 R10, PT, PT, R13, R14, RZ ;  /* 0x0000000e0d0a3210 */ /* 0x000fe40007ffe0ff */
[----:B------:R-:W-:Y:S01]  /*1730*/  LOP3.LUT R6, R246, R21, RZ, 0x3c, !PT ;  /* 0x00000015f6067212 */ /* 0x000fe200078e3cff */
[----:B------:R-:W-:-:S02]  /*1740*/  @!P3 IMAD R11, R18, R4, R11 ;  /* 0x00000004120bb224 */ /* 0x000fc400078e020b */
[----:B------:R-:W-:Y:S01]  /*1750*/  @!P3 IMAD.WIDE.U32 R24, R18, R12, R24 ;  /* 0x0000000c1218b225 */ /* 0x000fe200078e0018 */
[----:B------:R-:W-:Y:S02]  /*1760*/  ISETP.GE.AND P1, PT, R6, RZ, PT ;  /* 0x000000ff0600720c */ /* 0x000fe40003f26270 */
[----:B------:R-:W-:Y:S01]  /*1770*/  ISETP.NE.AND P4, PT, R21, RZ, PT ;  /* 0x000000ff1500720c */ /* 0x000fe20003f85270 */
[-C--:B------:R-:W-:Y:S02]  /*1780*/  @P3 IMAD R4, R223, R10.reuse, RZ ;  /* 0x0000000adf043224 */ /* 0x080fe400078e02ff */
[----:B------:R-:W-:Y:S01]  /*1790*/  @P3 IMAD.WIDE.U32 R18, R222, R10, RZ ;  /* 0x0000000ade123225 */ /* 0x000fe200078e00ff */
[----:B------:R-:W-:Y:S02]  /*17a0*/  @!P2 IADD3 R8, PT, PT, R8, 0x1, RZ ;  /* 0x000000010808a810 */ /* 0x000fe40007ffe0ff */
[----:B------:R-:W-:Y:S01]  /*17b0*/  @!P3 IADD3 R11, PT, PT, R25, R11, RZ ;  /* 0x0000000b190bb210 */ /* 0x000fe20007ffe0ff */
[----:B------:R-:W-:Y:S01]  /*17c0*/  @P3 IMAD.IADD R11, R19, 0x1, R4 ;  /* 0x00000001130b3824 */ /* 0x000fe200078e0204 */
[----:B------:R-:W-:Y:S01]  /*17d0*/  @!P3 MOV R10, R24 ;  /* 0x00000018000ab202 */ /* 0x000fe20000000f00 */
[----:B------:R-:W-:Y:S01]  /*17e0*/  @!P3 IMAD R4, R225, R13, RZ ;  /* 0x0000000de104b224 */ /* 0x000fe200078e02ff */
[----:B------:R-:W-:Y:S01]  /*17f0*/  @!P3 SHF.R.S32.HI R9, RZ, 0x1f, R13 ;  /* 0x0000001fff09b819 */ /* 0x000fe2000001140d */
[----:B------:R-:W-:Y:S01]  /*1800*/  IMAD R6, R223, R20, RZ ;  /* 0x00000014df067224 */ /* 0x000fe200078e02ff */
[----:B------:R-:W-:-:S02]  /*1810*/  @P3 MOV R10, R18 ;  /* 0x00000012000a3202 */ /* 0x000fc40000000f00 */
[----:B------:R-:W-:Y:S01]  /*1820*/  SHF.R.S32.HI R19, RZ, 0x1f, R20 ;  /* 0x0000001fff137819 */ /* 0x000fe20000011414 */
[----:B------:R-:W-:Y:S02]  /*1830*/  @P5 VIADD R8, R8, 0x1 ;  /* 0x0000000108085836 */ /* 0x000fe40000000000 */
[----:B------:R-:W-:Y:S02]  /*1840*/  @!P3 IMAD R4, R9, R224, R4 ;  /* 0x000000e00904b224 */ /* 0x000fe400078e0204 */
[----:B------:R-:W-:Y:S01]  /*1850*/  @!P3 IMAD.WIDE.U32 R24, R224, R13, RZ ;  /* 0x0000000de018b225 */ /* 0x000fe200078e00ff */
[----:B------:R-:W-:-:S03]  /*1860*/  @!P1 IADD3 R8, PT, PT, -R8, RZ, RZ ;  /* 0x000000ff08089210 */ /* 0x000fc60007ffe1ff */
[----:B------:R-:W-:Y:S02]  /*1870*/  IMAD R6, R19, R222, R6 ;  /* 0x000000de13067224 */ /* 0x000fe400078e0206 */
[----:B------:R-:W-:Y:S01]  /*1880*/  IMAD.WIDE.U32 R10, R222, R20, R10 ;  /* 0x00000014de0a7225 */ /* 0x000fe200078e000a */
[----:B------:R-:W-:Y:S02]  /*1890*/  @!P4 LOP3.LUT R8, RZ, R21, RZ, 0x33, !PT ;  /* 0x00000015ff08c212 */ /* 0x000fe400078e33ff */
[----:B------:R-:W-:Y:S01]  /*18a0*/  @!P3 IADD3 R25, PT, PT, R25, R4, RZ ;  /* 0x000000041919b210 */ /* 0x000fe20007ffe0ff */
[----:B------:R-:W-:Y:S01]  /*18b0*/  @P3 IMAD.IADD R13, R13, 0x1, R14 ;  /* 0x000000010d0d3824 */ /* 0x000fe200078e020e */
[----:B------:R-:W-:Y:S01]  /*18c0*/  @!P3 SHF.R.S32.HI R9, RZ, 0x1f, R12 ;  /* 0x0000001fff09b819 */ /* 0x000fe2000001140c */
[----:B------:R-:W-:Y:S01]  /*18d0*/  @!P3 IMAD R4, R23, R12, RZ ;  /* 0x0000000c1704b224 */ /* 0x000fe200078e02ff */
[----:B------:R-:W-:Y:S02]  /*18e0*/  IADD3 R15, PT, PT, R11, R6, RZ ;  /* 0x000000060b0f7210 */ /* 0x000fe40007ffe0ff */
[----:B------:R-:W-:Y:S01]  /*18f0*/  MOV R14, R10 ;  /* 0x0000000a000e7202 */ /* 0x000fe20000000f00 */
[----:B------:R-:W-:Y:S01]  /*1900*/  IMAD R11, R17, R8, RZ ;  /* 0x00000008110b7224 */ /* 0x000fe200078e02ff */
[----:B------:R-:W-:Y:S01]  /*1910*/  SHF.R.S32.HI R6, RZ, 0x1f, R8 ;  /* 0x0000001fff067819 */ /* 0x000fe20000011408 */
[----:B------:R-:W-:-:S02]  /*1920*/  @!P3 IMAD R4, R22, R9, R4 ;  /* 0x000000091604b224 */ /* 0x000fc400078e0204 */
[----:B------:R-:W-:-:S04]  /*1930*/  @!P3 IMAD.WIDE.U32 R22, R22, R12, R24 ;  /* 0x0000000c1616b225 */ /* 0x000fc800078e0018 */
[----:B------:R-:W-:-:S04]  /*1940*/  IMAD.WIDE.U32 R14, R16, R8, R14 ;  /* 0x00000008100e7225 */ /* 0x000fc800078e000e */
[-C--:B------:R-:W-:Y:S02]  /*1950*/  @P3 IMAD R8, R225, R13.reuse, RZ ;  /* 0x0000000de1083224 */ /* 0x080fe400078e02ff */
[----:B------:R-:W-:-:S04]  /*1960*/  @P3 IMAD.WIDE.U32 R24, R224, R13, RZ ;  /* 0x0000000de0183225 */ /* 0x000fc800078e00ff */
[----:B------:R-:W-:Y:S01]  /*1970*/  IMAD R11, R16, R6, R11 ;  /* 0x00000006100b7224 */ /* 0x000fe200078e020b */
[----:B------:R-:W-:Y:S01]  /*1980*/  @!P3 MOV R16, R22 ;  /* 0x000000160010b202 */ /* 0x000fe20000000f00 */
[----:B------:R-:W-:Y:S01]  /*1990*/  @!P3 IMAD.IADD R6, R23, 0x1, R4 ;  /* 0x000000011706b824 */ /* 0x000fe200078e0204 */
[----:B------:R-:W-:Y:S01]  /*19a0*/  MOV R12, R14 ;  /* 0x0000000e000c7202 */ /* 0x000fe20000000f00 */
[----:B------:R-:W-:Y:S01]  /*19b0*/  IMAD.IADD R4, R15, 0x1, R11 ;  /* 0x000000010f047824 */ /* 0x000fe200078e020b */
[----:B------:R-:W-:Y:S02]  /*19c0*/  @P3 IADD3 R6, PT, PT, R25, R8, RZ ;  /* 0x0000000819063210 */ /* 0x000fe40007ffe0ff */
[----:B------:R-:W-:Y:S02]  /*19d0*/  @P3 MOV R16, R24 ;  /* 0x0000001800103202 */ /* 0x000fe40000000f00 */
.L_x_7317:
[----:B------:R-:W-:Y:S05]  /*19e0*/  BSYNC.RECONVERGENT B0 ;  /* 0x0000000000007941 */ /* 0x000fea0003800200 */
.L_x_7315:
        /* <DEDUP_REMOVED lines=30> */
[----:B------:R-:W-:-:S04]  /*1bd0*/  @P4 VIADD R22, R22, 0x1 ;  /* 0x0000000116164836 */ /* 0x000fc80000000000 */
[----:B------:R-:W-:Y:S02]  /*1be0*/  IMAD.MOV.U32 R17, RZ, RZ, R22 ;  /* 0x000000ffff117224 */ /* 0x000fe400078e0016 */
[C---:B------:R-:W-:Y:S02]  /*1bf0*/  IMAD R18, R20.reuse, R225, R18 ;  /* 0x000000e114127224 */ /* 0x040fe400078e0212 */
[----:B------:R-:W-:Y:S01]  /*1c00*/  @!P2 IMAD.MOV R17, RZ, RZ, -R17 ;  /* 0x000000ffff11a224 */ /* 0x000fe200078e0a11 */
[----:B------:R-:W-:Y:S01]  /*1c10*/  @!P3 LOP3.LUT R17, RZ, R21, RZ, 0x33, !PT ;  /* 0x00000015ff11b212 */ /* 0x000fe200078e33ff */
[----:B------:R-:W-:Y:S01]  /*1c20*/  IMAD.WIDE.U32 R22, R20, R224, RZ ;  /* 0x000000e014167225 */ /* 0x000fe200078e00ff */
[----:B------:R-:W-:-:S03]  /*1c30*/  SHF.L.U32 R13, R166, 0x3, RZ ;  /* 0x00000003a60d7819 */ /* 0x000fc600000006ff */
[----:B------:R-:W-:Y:S01]  /*1c40*/  IMAD.IADD R21, R23, 0x1, R18 ;  /* 0x0000000117157824 */ /* 0x000fe200078e0212 */
[----:B------:R-:W-:Y:S01]  /*1c50*/  SHF.R.S32.HI R18, RZ, 0x1f, R17 ;  /* 0x0000001fff127819 */ /* 0x000fe20000011411 */
[-C--:B------:R-:W-:Y:S01]  /*1c60*/  IMAD R23, R31, R17.reuse, RZ ;  /* 0x000000111f177224 */ /* 0x080fe200078e02ff */
[C---:B------:R-:W-:Y:S01]  /*1c70*/  LOP3.LUT R217, R13.reuse, 0x38, RZ, 0xc0, !PT ;  /* 0x000000380dd97812 */ /* 0x040fe200078ec0ff */
[----:B------:R-:W-:Y:S01]  /*1c80*/  IMAD.WIDE.U32 R32, R30, R17, RZ ;  /* 0x000000111e207225 */ /* 0x000fe200078e00ff */
[----:B------:R-:W-:Y:S02]  /*1c90*/  LOP3.LUT R19, R13, 0x1c0, RZ, 0xc0, !PT ;  /* 0x000001c00d137812 */ /* 0x000fe400078ec0ff */
[----:B------:R-:W-:Y:S01]  /*1ca0*/  IADD3 R16, P3, P2, R22, R16, R217 ;  /* 0x0000001016107210 */ /* 0x000fe20007a7e0d9 */
[----:B------:R-:W-:Y:S01]  /*1cb0*/  IMAD R18, R18, R30, R23 ;  /* 0x0000001e12127224 */ /* 0x000fe200078e0217 */
[----:B------:R-:W-:Y:S02]  /*1cc0*/  LOP3.LUT R20, R19, 0x38, R166, 0xf8, !PT ;  /* 0x0000003813147812 */ /* 0x000fe400078ef8a6 */
[----:B------:R-:W-:-:S02]  /*1cd0*/  IADD3.X R21, PT, PT, R21, R6, RZ, P3, P2 ;  /* 0x0000000615157210 */ /* 0x000fc40001fe44ff */
[----:B------:R-:W-:Y:S02]  /*1ce0*/  IADD3 R22, P2, PT, R16, R32, RZ ;  /* 0x0000002010167210 */ /* 0x000fe40007f5e0ff */
[----:B------:R-:W-:Y:S02]  /*1cf0*/  IADD3 R18, PT, PT, R33, R18, RZ ;  /* 0x0000001221127210 */ /* 0x000fe40007ffe0ff */
[----:B------:R-:W-:Y:S01]  /*1d00*/  IADD3 R30, P3, PT, R217, R12, RZ ;  /* 0x0000000cd91e7210 */ /* 0x000fe20007f7e0ff */
[----:B------:R-:W1:Y:S01]  /*1d10*/  S2UR UR6, SR_CgaCtaId ;  /* 0x00000000000679c3 */ /* 0x000e620000008800 */
[----:B------:R-:W-:Y:S01]  /*1d20*/  SHF.R.U32.HI R6, RZ, 0x3, R166 ;  /* 0x00000003ff067819 */ /* 0x000fe200000116a6 */
[----:B------:R-:W-:Y:S01]  /*1d30*/  IMAD.X R23, R21, 0x1, R18, P2 ;  /* 0x0000000115177824 */ /* 0x000fe200010e0612 */
[----:B------:R-:W-:Y:S02]  /*1d40*/  IADD3.X R31, PT, PT, RZ, R4, RZ, P3, !PT ;  /* 0x00000004ff1f7210 */ /* 0x000fe40001ffe4ff */
[----:B------:R-:W-:Y:S01]  /*1d50*/  LOP3.LUT R20, R20, R217, RZ, 0x3c, !PT ;  /* 0x000000d914147212 */ /* 0x000fe200078e3cff */
[----:B------:R-:W-:-:S02]  /*1d60*/  IMAD R17, R225, R6, RZ ;  /* 0x00000006e1117224 */ /* 0x000fc400078e02ff */
[----:B------:R-:W-:Y:S01]  /*1d70*/  IMAD R233, R223, R6, RZ ;  /* 0x00000006dfe97224 */ /* 0x000fe200078e02ff */
[----:B------:R-:W-:Y:S01]  /*1d80*/  LOP3.LUT R13, R20, 0x1e00, R13, 0xf8, !PT ;  /* 0x00001e00140d7812 */ /* 0x000fe200078ef80d */
[----:B------:R-:W-:-:S04]  /*1d90*/  IMAD.WIDE.U32 R18, R6, R222, R30 ;  /* 0x000000de06127225 */ /* 0x000fc800078e001e */
[----:B------:R-:W-:Y:S01]  /*1da0*/  IMAD.WIDE.U32 R22, R6, R224, R22 ;  /* 0x000000e006167225 */ /* 0x000fe200078e0016 */
[----:B------:R-:W-:-:S03]  /*1db0*/  IADD3 R233, PT, PT, R19, R233, RZ ;  /* 0x000000e913e97210 */ /* 0x000fc60007ffe0ff */
[----:B------:R-:W-:Y:S01]  /*1dc0*/  IMAD.IADD R17, R23, 0x1, R17 ;  /* 0x0000000117117824 */ /* 0x000fe200078e0211 */
[----:B------:R-:W-:Y:S01]  /*1dd0*/  IADD3 R226, PT, PT, -R5, R244, RZ ;  /* 0x000000f405e27210 */ /* 0x000fe20007ffe1ff */
[----:B------:R-:W-:Y:S01]  /*1de0*/  UMOV UR7, 0x400 ;  /* 0x0000040000077882 */ /* 0x000fe20000000000 */
[----:B------:R-:W-:Y:S01]  /*1df0*/  SHF.R.S32.HI R247, RZ, 0x1f, R246 ;  /* 0x0000001ffff77819 */ /* 0x000fe200000114f6 */
[----:B-1----:R-:W-:Y:S01]  /*1e00*/  ULEA UR6, UR6, UR7, 0x18 ;  /* 0x0000000706067291 */ /* 0x002fe2000f8ec0ff */
[----:B------:R-:W-:Y:S05]  /*1e10*/  BSSY.RECONVERGENT B0, `(.L_x_7318) ;  /* 0x000002c000007945 */ /* 0x000fea0003800200 */
[----:B------:R-:W-:-:S04]  /*1e20*/  IMAD.U32 R218, RZ, RZ, UR6 ;  /* 0x00000006ffda7e24 */ /* 0x000fc8000f8e00ff */
[----:B------:R-:W-:Y:S02]  /*1e30*/  IMAD R243, R13, 0x2, R218 ;  /* 0x000000020df37824 */ /* 0x000fe400078e02da */
[----:B--2---:R-:W-:-:S04]  /*1e40*/  @P1 IMAD.WIDE.U32 R20, R10, R7, RZ ;  /* 0x000000070a141225 */ /* 0x004fc800078e00ff */
[----:B------:R-:W-:Y:S01]  /*1e50*/  @P1 IMAD R12, R11, R7, RZ ;  /* 0x000000070b0c1224 */ /* 0x000fe200078e02ff */
[----:B---3--:R-:W-:Y:S01]  /*1e60*/  LEA R236, P2, R22, R26, 0x1 ;  /* 0x0000001a16ec7211 */ /* 0x008fe200078408ff */
[-C--:B----4-:R-:W-:Y:S02]  /*1e70*/  @!P1 IMAD R4, R29, R245.reuse, RZ ;  /* 0x000000f51d049224 */ /* 0x090fe400078e02ff */
[----:B------:R-:W-:Y:S01]  /*1e80*/  @!P1 IMAD.WIDE.U32 R28, R28, R245, RZ ;  /* 0x000000f51c1c9225 */ /* 0x000fe200078e00ff */
[----:B------:R-:W-:-:S03]  /*1e90*/  LEA R234, P3, R18, R24, 0x1 ;  /* 0x0000001812ea7211 */ /* 0x000fc600078608ff */
[----:B------:R-:W-:Y:S02]  /*1ea0*/  @!P1 IMAD.MOV.U32 R16, RZ, RZ, R28 ;  /* 0x000000ffff109224 */ /* 0x000fe400078e001c */
[----:B------:R-:W-:Y:S01]  /*1eb0*/  @P1 IMAD.MOV.U32 R16, RZ, RZ, R20 ;  /* 0x000000ffff101224 */ /* 0x000fe200078e0014 */
[----:B------:R-:W-:Y:S02]  /*1ec0*/  @!P1 IADD3 R4, PT, PT, R29, R4, RZ ;  /* 0x000000041d049210 */ /* 0x000fe40007ffe0ff */
[----:B------:R-:W-:Y:S02]  /*1ed0*/  LEA.HI.X R237, R22, R27, R17, 0x1, P2 ;  /* 0x0000001b16ed7211 */ /* 0x000fe400010f0c11 */
[----:B------:R-:W-:Y:S02]  /*1ee0*/  LEA.HI.X R233, R18, R25, R233, 0x1, P3 ;  /* 0x0000001912e97211 */ /* 0x000fe400018f0ce9 */
[----:B------:R-:W-:Y:S02]  /*1ef0*/  @P1 IADD3 R4, PT, PT, R21, R12, RZ ;  /* 0x0000000c15041210 */ /* 0x000fe40007ffe0ff */
[----:B------:R-:W-:-:S05]  /*1f00*/  IADD3 R18, P2, PT, R217, R16, RZ ;  /* 0x00000010d9127210 */ /* 0x000fca0007f5e0ff */
[----:B------:R-:W-:Y:S01]  /*1f10*/  IMAD.X R19, RZ, RZ, R4, P2 ;  /* 0x000000ffff137224 */ /* 0x000fe200010e0604 */
[----:B------:R-:W-:Y:S01]  /*1f20*/  ISETP.GE.AND P2, PT, R6, R226, PT ;  /* 0x000000e20600720c */ /* 0x000fe20003f46270 */
[----:B------:R-:W-:-:S04]  /*1f30*/  IMAD R7, R15, R246, RZ ;  /* 0x000000f60f077224 */ /* 0x000fc800078e02ff */
[----:B------:R-:W-:Y:S01]  /*1f40*/  IMAD R5, R14, R247, R7 ;  /* 0x000000f70e057224 */ /* 0x000fe200078e0207 */
[----:B------:R-:W-:Y:S01]  /*1f50*/  MOV R7, RZ ;  /* 0x000000ff00077202 */ /* 0x000fe20000000f00 */
[----:B------:R-:W-:Y:S01]  /*1f60*/  IMAD.WIDE.U32 R14, R246, R14, R18 ;  /* 0x0000000ef60e7225 */ /* 0x000fe200078e0012 */
[----:B------:R-:W-:-:S03]  /*1f70*/  @!P1 MOV R17, R11 ;  /* 0x0000000b00119202 */ /* 0x000fc60000000f00 */
        /* <DEDUP_REMOVED lines=20> */
.L_x_7320:
[----:B------:R2:W-:Y:S02]  /*20c0*/  STS.128 [R243], RZ ;  /* 0x000000fff3007388 */ /* 0x0005e40000000c00 */
.L_x_7319:
[----:B------:R-:W-:Y:S05]  /*20d0*/  BSYNC.RECONVERGENT B0 ;  /* 0x0000000000007941 */ /* 0x000fea0003800200 */
.L_x_7318:
        /* <DEDUP_REMOVED lines=28> */
.L_x_7322:
[----:B------:R-:W-:Y:S05]  /*22a0*/  BSYNC.RECONVERGENT B0 ;  /* 0x0000000000007941 */ /* 0x000fea0003800200 */
.L_x_7321:
[----:B------:R-:W-:Y:S04]  /*22b0*/  BSSY.RECONVERGENT B0, `(.L_x_7323) ;  /* 0x0000013000007945 */ /* 0x000fe80003800200 */
[----:B------:R-:W-:Y:S05]  /*22c0*/  @P3 BRA `(.L_x_7324) ;  /* 0x0000000000443947 */ /* 0x000fea0003800000 */
[----:B-----5:R-:W-:-:S13]  /*22d0*/  ISETP.GE.AND P1, PT, R217, R242, PT ;  /* 0x000000f2d900720c */ /* 0x020fda0003f26270 */
        /* <DEDUP_REMOVED lines=16> */
.L_x_7324:
[----:B------:R-:W-:Y:S05]  /*23e0*/  BSYNC.RECONVERGENT B0 ;  /* 0x0000000000007941 */ /* 0x000fea0003800200 */
.L_x_7323:
        /* <DEDUP_REMOVED lines=9> */
[----:B---3--:R-:W-:Y:S01]  /*2480*/  IMAD R10, R19, R16, RZ ;  /* 0x00000010130a7224 */ /* 0x008fe200078e02ff */
        /* <DEDUP_REMOVED lines=8> */
.L_x_7326:
[----:B------:R-:W-:Y:S05]  /*2510*/  BSYNC.RECONVERGENT B0 ;  /* 0x0000000000007941 */ /* 0x000fea0003800200 */
.L_x_7325:
[----:B------:R-:W-:Y:S01]  /*2520*/  BSSY.RECONVERGENT B0, `(.L_x_7327) ;  /* 0x000000d000007945 */ /* 0x000fe20003800200 */
[C---:B---3-5:R-:W-:Y:S02]  /*2530*/  SHF.L.U64.HI R8, R222.reuse, 0x4, R223 ;  /* 0x00000004de087819 */ /* 0x068fe400000102df */
        /* <DEDUP_REMOVED lines=10> */
.L_x_7329:
[----:B------:R3:W-:Y:S02]  /*25e0*/  STS.128 [R243+0x2000], RZ ;  /* 0x002000fff3007388 */ /* 0x0007e40000000c00 */
.L_x_7328:
[----:B------:R-:W-:Y:S05]  /*25f0*/  BSYNC.RECONVERGENT B0 ;  /* 0x0000000000007941 */ /* 0x000fea0003800200 */
.L_x_7327:
[----:B------:R-:W-:Y:S01]  /*2600*/  ISETP.GE.AND P1, PT, R35, R4, PT ;  /* 0x000000042300720c */ /* 0x000fe20003f26270 */
[C---:B------:R-:W-:Y:S01]  /*2610*/  VIADD R29, R6.reuse, 0x40 ;  /* 0x00000040061d7836 */ /* 0x040fe20000000000 */
        /* <DEDUP_REMOVED lines=17> */
.L_x_7331:
[----:B------:R-:W-:Y:S05]  /*2730*/  BSYNC.RECONVERGENT B0 ;  /* 0x0000000000007941 */ /* 0x000fea0003800200 */
.L_x_7330:
        /* <DEDUP_REMOVED lines=13> */
.L_x_7333:
[----:B------:R-:W-:Y:S05]  /*2810*/  BSYNC.RECONVERGENT B0 ;  /* 0x0000000000007941 */ /* 0x000fea0003800200 */
.L_x_7332:
        /* <DEDUP_REMOVED lines=13> */
.L_x_7335:
[----:B------:R-:W-:Y:S05]  /*28f0*/  BSYNC.RECONVERGENT B0 ;  /* 0x0000000000007941 */ /* 0x000fea0003800200 */
.L_x_7334:
        /* <DEDUP_REMOVED lines=16> */
.L_x_7337:
[----:B------:R-:W-:Y:S05]  /*2a00*/  BSYNC.RECONVERGENT B0 ;  /* 0x0000000000007941 */ /* 0x000fea0003800200 */
.L_x_7336:
        /* <DEDUP_REMOVED lines=13> */
.L_x_7339:
[----:B------:R-:W-:Y:S05]  /*2ae0*/  BSYNC.RECONVERGENT B0 ;  /* 0x0000000000007941 */ /* 0x000fea0003800200 */
.L_x_7338:
        /* <DEDUP_REMOVED lines=16> */
.L_x_7341:
[----:B------:R-:W-:Y:S05]  /*2bf0*/  BSYNC.RECONVERGENT B0 ;  /* 0x0000000000007941 */ /* 0x000fea0003800200 */
.L_x_7340:
        /* <DEDUP_REMOVED lines=16> */
.L_x_7343:
[----:B------:R-:W-:Y:S05]  /*2d00*/  BSYNC.RECONVERGENT B0 ;  /* 0x0000000000007941 */ /* 0x000fea0003800200 */
.L_x_7342:
        /* <DEDUP_REMOVED lines=16> */
.L_x_7345:
[----:B------:R-:W-:Y:S05]  /*2e10*/  BSYNC.RECONVERGENT B0 ;  /* 0x0000000000007941 */ /* 0x000fea0003800200 */
.L_x_7344:
        /* <DEDUP_REMOVED lines=13> */
.L_x_7347:
[----:B------:R-:W-:Y:S05]  /*2ef0*/  BSYNC.RECONVERGENT B0 ;  /* 0x0000000000007941 */ /* 0x000fea0003800200 */
.L_x_7346:
        /* <DEDUP_REMOVED lines=16> */
.L_x_7349:
[----:B------:R-:W-:Y:S05]  /*3000*/  BSYNC.RECONVERGENT B0 ;  /* 0x0000000000007941 */ /* 0x000fea0003800200 */
.L_x_7348:
        /* <DEDUP_REMOVED lines=15> */
.L_x_7351:
[----:B------:R-:W-:Y:S05]  /*3100*/  BSYNC.RECONVERGENT B0 ;  /* 0x0000000000007941 */ /* 0x000fea0003800200 */
.L_x_7350:
        /* <DEDUP_REMOVED lines=14> */
.L_x_7353:
[----:B------:R-:W-:Y:S05]  /*31f0*/  BSYNC.RECONVERGENT B0 ;  /* 0x0000000000007941 */ /* 0x000fea0003800200 */
.L_x_7352:
        /* <DEDUP_REMOVED lines=14> */
.L_x_7355:
[----:B------:R-:W-:Y:S05]  /*32e0*/  BSYNC.RECONVERGENT B0 ;  /* 0x0000000000007941 */ /* 0x000fea0003800200 */
.L_x_7354:
        /* <DEDUP_REMOVED lines=14> */
.L_x_7357:
[----:B------:R-:W-:Y:S05]  /*33d0*/  BSYNC.RECONVERGENT B0 ;  /* 0x0000000000007941 */ /* 0x000fea0003800200 */
.L_x_7356:
        /* <DEDUP_REMOVED lines=12> */
.L_x_7359:
[----:B------:R-:W-:Y:S05]  /*34a0*/  BSYNC.RECONVERGENT B0 ;  /* 0x0000000000007941 */ /* 0x000fea0003800200 */
.L_x_7358:
[----:B------:R-:W2:Y:S04]  /*34b0*/  LD.E.64 R40, desc[UR4][R2.64+0x1c0] ;  /* 0x0001c00402287980 */ /* 0x000ea8000c101b00 */
[----:B-1----:R-:W3:Y:S04]  /*34c0*/  LD.E.64 R36, desc[UR4][R2.64+0x1b8] ;  /* 0x0001b80402247980 */ /* 0x002ee8000c101b00 */
        /* <DEDUP_REMOVED lines=26> */
.L_x_7362:
[----:B------:R3:W-:Y:S01]  /*3670*/  STS.128 [R243+0xa000], RZ ;  /* 0x00a000fff3007388 */ /* 0x0007e20000000c00 */
[----:B------:R-:W-:Y:S05]  /*3680*/  BRA `(.L_x_7363) ;  /* 0x0000000000047947 */ /* 0x000fea0003800000 */
.L_x_7361:
[----:B------:R2:W-:Y:S02]  /*3690*/  STS.128 [R243+0xa000], RZ ;  /* 0x00a000fff3007388 */ /* 0x0005e40000000c00 */
.L_x_7363:
[----:B------:R-:W-:Y:S05]  /*36a0*/  BSYNC.RECONVERGENT B0 ;  /* 0x0000000000007941 */ /* 0x000fea0003800200 */
.L_x_7360:
[----:B------:R-:W-:Y:S01]  /*36b0*/  ISETP.GE.AND P4, PT, R35, R4, PT ;  /* 0x000000042300720c */ /* 0x000fe20003f86270 */
[----:B------:R-:W-:Y:S01]  /*36c0*/  BSSY.RECONVERGENT B0, `(.L_x_7364) ;  /* 0x0000011000007945 */ /* 0x000fe20003800200 */
[----:B-1----:R-:W-:Y:S02]  /*36d0*/  LEA R6, P5, R7, R236, 0x1 ;  /* 0x000000ec07067211 */ /* 0x002fe400078a08ff */
        /* <DEDUP_REMOVED lines=15> */
.L_x_7365:
[----:B------:R-:W-:Y:S05]  /*37d0*/  BSYNC.RECONVERGENT B0 ;  /* 0x0000000000007941 */ /* 0x000fea0003800200 */
.L_x_7364:
        /* <DEDUP_REMOVED lines=13> */
.L_x_7367:
[----:B------:R-:W-:Y:S05]  /*38b0*/  BSYNC.RECONVERGENT B0 ;  /* 0x0000000000007941 */ /* 0x000fea0003800200 */
.L_x_7366:
        /* <DEDUP_REMOVED lines=13> */
.L_x_7369:
[----:B------:R-:W-:Y:S05]  /*3990*/  BSYNC.RECONVERGENT B0 ;  /* 0x0000000000007941 */ /* 0x000fea0003800200 */
.L_x_7368:
        /* <DEDUP_REMOVED lines=16> */
.L_x_7371:
[----:B------:R-:W-:Y:S05]  /*3aa0*/  BSYNC.RECONVERGENT B0 ;  /* 0x0000000000007941 */ /* 0x000fea0003800200 */
.L_x_7370:
        /* <DEDUP_REMOVED lines=13> */
.L_x_7373:
[----:B------:R-:W-:Y:S05]  /*3b80*/  BSYNC.RECONVERGENT B0 ;  /* 0x0000000000007941 */ /* 0x000fea0003800200 */
.L_x_7372:
        /* <DEDUP_REMOVED lines=16> */
.L_x_7375:
[----:B------:R-:W-:Y:S05]  /*3c90*/  BSYNC.RECONVERGENT B0 ;  /* 0x0000000000007941 */ /* 0x000fea0003800200 */
.L_x_7374:
        /* <DEDUP_REMOVED lines=16> */
.L_x_7377:
[----:B------:R-:W-:Y:S05]  /*3da0*/  BSYNC.RECONVERGENT B0 ;  /* 0x0000000000007941 */ /* 0x000fea0003800200 */
.L_x_7376:
        /* <DEDUP_REMOVED lines=21> */
.L_x_7379:
[----:B------:R-:W-:Y:S05]  /*3f00*/  BSYNC.RECONVERGENT B0 ;  /* 0x0000000000007941 */ /* 0x000fea0003800200 */
.L_x_7378:
[----:B------:R1:W-:Y:S01]  /*3f10*/  @P2 STS.128 [R243+0xe800], RZ ;  /* 0x00e800fff3002388 */ /* 0x0003e20000000c00 */
[----:B------:R-:W-:Y:S01]  /*3f20*/  LOP3.LUT R216, R216, 0x7c00, RZ, 0xc0, !PT ;  /* 0x00007c00d8d87812 */ /* 0x000fe200078ec0ff */
[----:B------:R-:W-:Y:S01]  /*3f30*/  BSSY.RECONVERGENT B0, `(.L_x_7380) ;  /* 0x0000012000007945 */ /* 0x000fe20003800200 */
[----:B------:R-:W-:Y:S02]  /*3f40*/  LOP3.LUT R10, R11, 0x8, R166, 0xf8, !PT ;  /* 0x000000080b0a7812 */ /* 0x000fe400078ef8a6 */
[--C-:B------:R-:W-:Y:S02]  /*3f50*/  LOP3.LUT R194, R194, 0x1c0, R195.reuse, 0xf8, !PT ;  /* 0x000001c0c2c27812 */ /* 0x100fe400078ef8c3 */
        /* <DEDUP_REMOVED lines=15> */
.L_x_7381:
[----:B------:R-:W-:Y:S05]  /*4050*/  BSYNC.RECONVERGENT B0 ;  /* 0x0000000000007941 */ /* 0x000fea0003800200 */
.L_x_7380:
        /* <DEDUP_REMOVED lines=20> */
.L_x_7383:
[----:B------:R-:W-:Y:S05]  /*41a0*/  BSYNC.RECONVERGENT B0 ;  /* 0x0000000000007941 */ /* 0x000fea0003800200 */
.L_x_7382:
        /* <DEDUP_REMOVED lines=15> */
.L_x_7385:
[----:B------:R-:W-:Y:S05]  /*42a0*/  BSYNC.RECONVERGENT B0 ;  /* 0x0000000000007941 */ /* 0x000fea0003800200 */
.L_x_7384:
        /* <DEDUP_REMOVED lines=15> */
.L_x_7387:
[----:B------:R-:W-:Y:S05]  /*43a0*/  BSYNC.RECONVERGENT B0 ;  /* 0x0000000000007941 */ /* 0x000fea0003800200 */
.L_x_7386:
        /* <DEDUP_REMOVED lines=15> */
.L_x_7389:
[----:B------:R-:W-:Y:S05]  /*44a0*/  BSYNC.RECONVERGENT B0 ;  /* 0x0000000000007941 */ /* 0x000fea0003800200 */
.L_x_7388:
        /* <DEDUP_REMOVED lines=15> */
.L_x_7391:
[----:B------:R-:W-:Y:S05]  /*45a0*/  BSYNC.RECONVERGENT B0 ;  /* 0x0000000000007941 */ /* 0x000fea0003800200 */
.L_x_7390:
        /* <DEDUP_REMOVED lines=13> */
.L_x_7393:
[----:B------:R-:W-:Y:S05]  /*4680*/  BSYNC.RECONVERGENT B0 ;  /* 0x0000000000007941 */ /* 0x000fea0003800200 */
.L_x_7392:
[----:B------:R-:W-:Y:S01]  /*4690*/  LDSM.16.M88.4 R40, [R193] ;  /* 0x00000000c128783b */ /* 0x000fe20000000200 */
[----:B------:R-:W-:Y:S01]  /*46a0*/  IMAD.MOV.U32 R164, RZ, RZ, 0x20 ;  /* 0x00000020ffa47424 */ /* 0x000fe200078e00ff */
[C---:B------:R-:W-:Y:S01]  /*46b0*/  LOP3.LUT P6, RZ, R166.reuse, 0x2, RZ, 0xc0, !PT ;  /* 0x00000002a6ff7812 */ /* 0x040fe200078cc0ff */
[----:B------:R-:W-:Y:S01]  /*46c0*/  IMAD R229, R239, 0x40, R0 ;  /* 0x00000040efe57824 */ /* 0x000fe200078e0200 */
[----:B-1----:R-:W1:Y:S01]  /*46d0*/  LDSM.16.M88.4 R8, [R192+0x3800] ;  /* 0x00380000c008783b */ /* 0x002e620000000200 */
[----:B------:R-:W-:Y:S01]  /*46e0*/  LOP3.LUT P2, RZ, R166, 0x4, RZ, 0xc0, !PT ;  /* 0x00000004a6ff7812 */ /* 0x000fe2000784c0ff */
[----:B------:R-:W-:Y:S01]  /*46f0*/  BSSY.RECONVERGENT B1, `(.L_x_7394) ;  /* 0x00001c0000017945 */ /* 0x000fe20003800200 */
[----:B------:R-:W-:Y:S01]  /*4700*/  SEL R212, R164, 0xffffffe0, !P6 ;  /* 0xffffffe0a4d47807 */ /* 0x000fe20007000000 */
[----:B------:R-:W5:Y:S01]  /*4710*/  LDSM.16.M88.4 R16, [R192+0x3000] ;  /* 0x00300000c010783b */ /* 0x000f620000000200 */
[----:B------:R-:W-:Y:S02]  /*4720*/  IADD3 R197, PT, PT, R197, R0, -R244 ;  /* 0x00000000c5c57210 */ /* 0x000fe40007ffe8f4 */
[----:B------:R-:W-:Y:S01]  /*4730*/  IADD3 R199, PT, PT, R0, -R244, -R199 ;  /* 0x800000f400c77210 */ /* 0x000fe20007ffe8c7 */
[--C-:B------:R-:W-:Y:S01]  /*4740*/  IMAD.IADD R148, R193, 0x1, R212.reuse ;  /* 0x00000001c1947824 */ /* 0x100fe200078e02d4 */
[----:B------:R-:W-:Y:S01]  /*4750*/  LDSM.16.M88.4 R128, [R192+0x4000] ;  /* 0x00400000c080783b */ /* 0x000fe20000000200 */
[----:B------:R-:W-:-:S03]  /*4760*/  IMAD.IADD R168, R192, 0x1, R212 ;  /* 0x00000001c0a87824 */ /* 0x000fc600078e02d4 */
[----:B------:R-:W-:Y:S04]  /*4770*/  LDSM.16.M88.4 R24, [R192+0x2800] ;  /* 0x00280000c018783b */ /* 0x000fe80000000200 */
[----:B------:R-:W-:Y:S04]  /*4780*/  LDSM.16.M88.4 R148, [R148] ;  /* 0x000000009494783b */ /* 0x000fe80000000200 */
[----:B------:R-:W2:Y:S04]  /*4790*/  LDSM.16.M88.4 R132, [R168+0x3800] ;  /* 0x00380000a884783b */ /* 0x000ea80000000200 */
[----:B------:R-:W3:Y:S04]  /*47a0*/  LDSM.16.M88.4 R136, [R168+0x3000] ;  /* 0x00300000a888783b */ /* 0x000ee80000000200 */
[----:B------:R-:W4:Y:S04]  /*47b0*/  LDSM.16.M88.4 R80, [R192+0x7000] ;  /* 0x00700000c050783b */ /* 0x000f280000000200 */
[----:B------:R-:W4:Y:S04]  /*47c0*/  LDSM.16.M88.4 R140, [R168+0x4000] ;  /* 0x00400000a88c783b */ /* 0x000f280000000200 */
[----:B------:R-:W4:Y:S01]  /*47d0*/  LDSM.16.M88.4 R32, [R192+0x2000] ;  /* 0x00200000c020783b */ /* 0x000f220000000200 */
[C---:B-1----:R-:W-:Y:S03]  /*47e0*/  HMMA.16816.F32 R12, R40.reuse, R8, RZ ;  /* 0x00000008280c723c */ /* 0x042fe600000018ff */
[----:B------:R-:W1:Y:S04]  /*47f0*/  LDSM.16.M88.4 R88, [R192+0x6800] ;  /* 0x00680000c058783b */ /* 0x000e680000000200 */
[----:B------:R-:W1:Y:S01]  /*4800*/  LDSM.16.M88.4 R144, [R168+0x2800] ;  /* 0x00280000a890783b */ /* 0x000e620000000200 */
[C---:B------:R-:W-:Y:S03]  /*4810*/  HMMA.16816.F32 R8, R40.reuse, R10, RZ ;  /* 0x0000000a2808723c */ /* 0x040fe600000018ff */
[----:B------:R-:W-:Y:S04]  /*4820*/  LDSM.16.M88.4 R72, [R192+0x7800] ;  /* 0x00780000c048783b */ /* 0x000fe80000000200 */
[----:B------:R-:W-:Y:S01]  /*4830*/  LDSM.16.M88.4 R120, [R192+0x4800] ;  /* 0x00480000c078783b */ /* 0x000fe20000000200 */
[C---:B-----5:R-:W-:Y:S03]  /*4840*/  HMMA.16816.F32 R20, R40.reuse, R16, RZ ;  /* 0x000000102814723c */ /* 0x060fe600000018ff */
[----:B------:R-:W-:Y:S04]  /*4850*/  LDSM.16.M88.4 R112, [R192+0x5000] ;  /* 0x00500000c070783b */ /* 0x000fe80000000200 */
[----:B------:R-:W-:Y:S01]  /*4860*/  LDSM.16.M88.4 R104, [R192+0x5800] ;  /* 0x00580000c068783b */ /* 0x000fe20000000200 */
[----:B------:R-:W-:Y:S03]  /*4870*/  HMMA.16816.F32 R16, R40, R18, RZ ;  /* 0x000000122810723c */ /* 0x000fe600000018ff */
[----:B------:R-:W-:Y:S04]  /*4880*/  LDSM.16.M88.4 R96, [R192+0x6000] ;  /* 0x00600000c060783b */ /* 0x000fe80000000200 */
[----:B------:R-:W-:Y:S01]  /*4890*/  LDSM.16.M88.4 R64, [R192+0x8000] ;  /* 0x00800000c040783b */ /* 0x000fe20000000200 */
[C---:B--2---:R-:W-:Y:S03]  /*48a0*/  HMMA.16816.F32 R12, R148.reuse, R132, R12 ;  /* 0x00000084940c723c */ /* 0x044fe6000000180c */
[----:B------:R-:W-:Y:S04]  /*48b0*/  LDSM.16.M88.4 R56, [R192+0x8800] ;  /* 0x00880000c038783b */ /* 0x000fe80000000200 */
[----:B------:R-:W-:Y:S01]  /*48c0*/  LDSM.16.M88.4 R48, [R192+0x9000] ;  /* 0x00900000c030783b */ /* 0x000fe20000000200 */
[----:B------:R-:W-:Y:S03]  /*48d0*/  HMMA.16816.F32 R8, R148, R134, R8 ;  /* 0x000000869408723c */ /* 0x000fe60000001808 */
[----:B------:R-:W2:Y:S04]  /*48e0*/  LDSM.16.M88.4 R132, [R168+0x7000] ;  /* 0x00700000a884783b */ /* 0x000ea80000000200 */
[----:B------:R-:W5:Y:S01]  /*48f0*/  LDSM.16.M88.4 R156, [R192+0x9800] ;  /* 0x00980000c09c783b */ /* 0x000f620000000200 */
[C---:B------:R-:W-:Y:S03]  /*4900*/  HMMA.16816.F32 R4, R40.reuse, R128, RZ ;  /* 0x000000802804723c */ /* 0x040fe600000018ff */
[----:B------:R-:W5:Y:S04]  /*4910*/  LDSM.16.M88.4 R152, [R168+0x2000] ;  /* 0x00200000a898783b */ /* 0x000f680000000200 */
[----:B------:R-:W-:Y:S01]  /*4920*/  LDSM.16.M88.4 R160, [R168+0x4800] ;  /* 0x00480000a8a0783b */ /* 0x000fe20000000200 */
[----:B------:R-:W-:Y:S03]  /*4930*/  HMMA.16816.F32 R128, R40, R130, RZ ;  /* 0x000000822880723c */ /* 0x000fe600000018ff */
[----:B------:R-:W0:Y:S05]  /*4940*/  LDGDEPBAR ;  /* 0x00000000000079af */ /* 0x000e2a0000000000 */
[C---:B---3--:R-:W-:Y:S08]  /*4950*/  HMMA.16816.F32 R20, R148.reuse, R136, R20 ;  /* 0x000000889414723c */ /* 0x048ff00000001814 */
[----:B------:R-:W-:Y:S01]  /*4960*/  HMMA.16816.F32 R16, R148, R138, R16 ;  /* 0x0000008a9410723c */ /* 0x000fe20000001810 */
[----:B------:R-:W3:Y:S07]  /*4970*/  LDSM.16.M88.4 R136, [R168+0x6800] ;  /* 0x00680000a888783b */ /* 0x000eee0000000200 */
[C---:B------:R-:W-:Y:S08]  /*4980*/  HMMA.16816.F32 R28, R40.reuse, R24, RZ ;  /* 0x00000018281c723c */ /* 0x040ff000000018ff */
[C---:B----4-:R-:W-:Y:S08]  /*4990*/  HMMA.16816.F32 R84, R40.reuse, R80, RZ ;  /* 0x000000502854723c */ /* 0x050ff000000018ff */
[C---:B------:R-:W-:Y:S08]  /*49a0*/  HMMA.16816.F32 R24, R40.reuse, R26, RZ ;  /* 0x0000001a2818723c */ /* 0x040ff000000018ff */
[----:B------:R-:W-:Y:S08]  /*49b0*/  HMMA.16816.F32 R80, R40, R82, RZ ;  /* 0x000000522850723c */ /* 0x000ff000000018ff */
[C---:B------:R-:W-:Y:S08]  /*49c0*/  HMMA.16816.F32 R4, R148.reuse, R140, R4 ;  /* 0x0000008c9404723c */ /* 0x040ff00000001804 */
[----:B------:R-:W-:Y:S01]  /*49d0*/  HMMA.16816.F32 R128, R148, R142, R128 ;  /* 0x0000008e9480723c */ /* 0x000fe20000001880 */
[----:B------:R-:W4:Y:S07]  /*49e0*/  LDSM.16.M88.4 R140, [R168+0x7800] ;  /* 0x00780000a88c783b */ /* 0x000f2e0000000200 */
[C---:B------:R-:W-:Y:S08]  /*49f0*/  HMMA.16816.F32 R36, R40.reuse, R32, RZ ;  /* 0x000000202824723c */ /* 0x040ff000000018ff */
[C---:B-1----:R-:W-:Y:S08]  /*4a00*/  HMMA.16816.F32 R92, R40.reuse, R88, RZ ;  /* 0x00000058285c723c */ /* 0x042ff000000018ff */
[C---:B------:R-:W-:Y:S08]  /*4a10*/  HMMA.16816.F32 R32, R40.reuse, R34, RZ ;  /* 0x000000222820723c */ /* 0x040ff000000018ff */
[----:B------:R-:W-:Y:S08]  /*4a20*/  HMMA.16816.F32 R88, R40, R90, RZ ;  /* 0x0000005a2858723c */ /* 0x000ff000000018ff */
[C---:B------:R-:W-:Y:S08]  /*4a30*/  HMMA.16816.F32 R28, R148.reuse, R144, R28 ;  /* 0x00000090941c723c */ /* 0x040ff0000000181c */
[C---:B------:R-:W-:Y:S01]  /*4a40*/  HMMA.16816.F32 R24, R148.reuse, R146, R24 ;  /* 0x000000929418723c */ /* 0x040fe20000001818 */
[----:B------:R-:W1:Y:S07]  /*4a50*/  LDSM.16.M88.4 R144, [R168+0x6000] ;  /* 0x00600000a890783b */ /* 0x000e6e0000000200 */
[C---:B--2---:R-:W-:Y:S08]  /*4a60*/  HMMA.16816.F32 R84, R148.reuse, R132, R84 ;  /* 0x000000849454723c */ /* 0x044ff00000001854 */
[----:B------:R-:W-:Y:S01]  /*4a70*/  HMMA.16816.F32 R80, R148, R134, R80 ;  /* 0x000000869450723c */ /* 0x000fe20000001850 */
[----:B------:R-:W2:Y:S07]  /*4a80*/  LDSM.16.M88.4 R132, [R168+0x9000] ;  /* 0x00900000a884783b */ /* 0x000eae0000000200 */
        /* <DEDUP_REMOVED lines=18> */
[----:B------:R-:W5:Y:S07]  /*4bb0*/  LDSM.16.M88.4 R156, [R168+0x5000] ;  /* 0x00500000a89c783b */ /* 0x000f6e0000000200 */
[C---:B------:R-:W-:Y:S08]  /*4bc0*/  HMMA.16816.F32 R36, R148.reuse, R152, R36 ;  /* 0x000000989424723c */ /* 0x040ff00000001824 */
[C---:B------:R-:W-:Y:S01]  /*4bd0*/  HMMA.16816.F32 R32, R148.reuse, R154, R32 ;  /* 0x0000009a9420723c */ /* 0x040fe20000001820 */
[----:B------:R-:W5:Y:S07]  /*4be0*/  LDSM.16.M88.4 R152, [R168+0x5800] ;  /* 0x00580000a898783b */ /* 0x000f6e0000000200 */
[C---:B---3--:R-:W-:Y:S08]  /*4bf0*/  HMMA.16816.F32 R92, R148.reuse, R136, R92 ;  /* 0x00000088945c723c */ /* 0x048ff0000000185c */
[C---:B------:R-:W-:Y:S01]  /*4c00*/  HMMA.16816.F32 R88, R148.reuse, R138, R88 ;  /* 0x0000008a9458723c */ /* 0x040fe20000001858 */
[----:B------:R-:W3:Y:S07]  /*4c10*/  LDSM.16.M88.4 R136, [R168+0x8800] ;  /* 0x00880000a888783b */ /* 0x000eee0000000200 */
[----:B----4-:R-:W-:Y:S01]  /*4c20*/  HMMA.16816.F32 R76, R148, R140, R76 ;  /* 0x0000008c944c723c */ /* 0x010fe2000000184c */
[----:B------:R-:W-:-:S05]  /*4c30*/  IMAD.MOV.U32 R140, RZ, RZ, 0x40 ;  /* 0x00000040ff8c7424 */ /* 0x000fca00078e00ff */
[----:B------:R-:W-:Y:S02]  /*4c40*/  SEL R140, R140, 0xffffffc0, !P2 ;  /* 0xffffffc08c8c7807 */ /* 0x000fe40005000000 */
[C---:B-1----:R-:W-:Y:S03]  /*4c50*/  HMMA.16816.F32 R100, R148.reuse, R144, R100 ;  /* 0x000000909464723c */ /* 0x042fe60000001864 */
[--C-:B------:R-:W-:Y:S02]  /*4c60*/  IMAD.IADD R215, R193, 0x1, R140.reuse ;  /* 0x00000001c1d77824 */ /* 0x100fe400078e028c */
[----:B------:R-:W-:Y:S02]  /*4c70*/  IMAD.IADD R213, R192, 0x1, R140 ;  /* 0x00000001c0d57824 */ /* 0x000fe400078e028c */
[C---:B------:R-:W-:Y:S01]  /*4c80*/  IMAD.IADD R214, R212.reuse, 0x1, R215 ;  /* 0x00000001d4d67824 */ /* 0x040fe200078e02d7 */
[----:B------:R-:W-:Y:S01]  /*4c90*/  HMMA.16816.F32 R96, R148, R146, R96 ;  /* 0x000000929460723c */ /* 0x000fe20000001860 */
[----:B------:R-:W-:Y:S01]  /*4ca0*/  LDSM.16.M88.4 R144, [R215] ;  /* 0x00000000d790783b */ /* 0x000fe20000000200 */
[----:B------:R-:W-:-:S03]  /*4cb0*/  IMAD.IADD R212, R212, 0x1, R213 ;  /* 0x00000001d4d47824 */ /* 0x000fc600078e02d5 */
[----:B------:R-:W-:Y:S03]  /*4cc0*/  LDSM.16.M88.4 R180, [R214] ;  /* 0x00000000d6b4783b */ /* 0x000fe60000000200 */
[C---:B--2---:R-:W-:Y:S01]  /*4cd0*/  HMMA.16816.F32 R52, R148.reuse, R132, R52 ;  /* 0x000000849434723c */ /* 0x044fe20000001834 */
[----:B------:R-:W-:Y:S04]  /*4ce0*/  LDSM.16.M88.4 R184, [R213+0x5000] ;  /* 0x00500000d5b8783b */ /* 0x000fe80000000200 */
[----:B------:R-:W-:Y:S03]  /*4cf0*/  LDSM.16.M88.4 R176, [R213+0x5800] ;  /* 0x00580000d5b0783b */ /* 0x000fe60000000200 */
[C---:B------:R-:W-:Y:S01]  /*4d00*/  HMMA.16816.F32 R48, R148.reuse, R134, R48 ;  /* 0x000000869430723c */ /* 0x040fe20000001830 */
[----:B------:R-:W1:Y:S04]  /*4d10*/  LDSM.16.M88.4 R132, [R213+0x3800] ;  /* 0x00380000d584783b */ /* 0x000e680000000200 */
[----:B------:R-:W-:Y:S03]  /*4d20*/  LDSM.16.M88.4 R172, [R213+0x6000] ;  /* 0x00600000d5ac783b */ /* 0x000fe60000000200 */
[C---:B-----5:R-:W-:Y:S01]  /*4d30*/  HMMA.16816.F32 R116, R148.reuse, R156, R116 ;  /* 0x0000009c9474723c */ /* 0x060fe20000001874 */
[----:B------:R-:W-:Y:S07]  /*4d40*/  LDSM.16.M88.4 R188, [R212+0x3800] ;  /* 0x00380000d4bc783b */ /* 0x000fee0000000200 */
[C---:B------:R-:W-:Y:S01]  /*4d50*/  HMMA.16816.F32 R112, R148.reuse, R158, R112 ;  /* 0x0000009e9470723c */ /* 0x040fe20000001870 */
[----:B------:R-:W-:Y:S07]  /*4d60*/  LDSM.16.M88.4 R156, [R168+0x9800] ;  /* 0x00980000a89c783b */ /* 0x000fee0000000200 */
[C---:B------:R-:W-:Y:S08]  /*4d70*/  HMMA.16816.F32 R108, R148.reuse, R152, R108 ;  /* 0x00000098946c723c */ /* 0x040ff0000000186c */
[C---:B------:R-:W-:Y:S01]  /*4d80*/  HMMA.16816.F32 R104, R148.reuse, R154, R104 ;  /* 0x0000009a9468723c */ /* 0x040fe20000001868 */
[----:B------:R-:W2:Y:S04]  /*4d90*/  LDSM.16.M88.4 R152, [R168+0x8000] ;  /* 0x00800000a898783b */ /* 0x000ea80000000200 */
[----:B------:R-:W-:Y:S03]  /*4da0*/  LDSM.16.M88.4 R168, [R213+0x7800] ;  /* 0x00780000d5a8783b */ /* 0x000fe60000000200 */
[C---:B------:R-:W-:Y:S01]  /*4db0*/  HMMA.16816.F32 R72, R148.reuse, R142, R72 ;  /* 0x0000008e9448723c */ /* 0x040fe20000001848 */
[----:B------:R-:W4:Y:S07]  /*4dc0*/  LDSM.16.M88.4 R140, [R213+0x2000] ;  /* 0x00200000d58c783b */ /* 0x000f2e0000000200 */
[C---:B---3--:R-:W-:Y:S08]  /*4dd0*/  HMMA.16816.F32 R60, R148.reuse, R136, R60 ;  /* 0x00000088943c723c */ /* 0x048ff0000000183c */
[----:B------:R-:W-:Y:S01]  /*4de0*/  HMMA.16816.F32 R56, R148, R138, R56 ;  /* 0x0000008a9438723c */ /* 0x000fe20000001838 */
[----:B------:R-:W3:Y:S07]  /*4df0*/  LDSM.16.M88.4 R136, [R213+0x3000] ;  /* 0x00300000d588783b */ /* 0x000eee0000000200 */
[C---:B-1----:R-:W-:Y:S08]  /*4e00*/  HMMA.16816.F32 R12, R144.reuse, R132, R12 ;  /* 0x00000084900c723c */ /* 0x042ff0000000180c */
[----:B------:R-:W-:Y:S01]  /*4e10*/  HMMA.16816.F32 R8, R144, R134, R8 ;  /* 0x000000869008723c */ /* 0x000fe20000001808 */
[----:B------:R-:W1:Y:S07]  /*4e20*/  LDSM.16.M88.4 R132, [R213+0x7000] ;  /* 0x00700000d584783b */ /* 0x000e6e0000000200 */
[C---:B------:R-:W-:Y:S08]  /*4e30*/  HMMA.16816.F32 R124, R148.reuse, R160, R124 ;  /* 0x000000a0947c723c */ /* 0x040ff0000000187c */
[C---:B------:R-:W-:Y:S01]  /*4e40*/  HMMA.16816.F32 R120, R148.reuse, R162, R120 ;  /* 0x000000a29478723c */ /* 0x040fe20000001878 */
[----:B------:R-:W-:Y:S07]  /*4e50*/  LDSM.16.M88.4 R160, [R213+0x8000] ;  /* 0x00800000d5a0783b */ /* 0x000fee0000000200 */
[C---:B--2---:R-:W-:Y:S08]  /*4e60*/  HMMA.16816.F32 R68, R148.reuse, R152, R68 ;  /* 0x000000989444723c */ /* 0x044ff00000001844 */
[C---:B------:R-:W-:Y:S01]  /*4e70*/  HMMA.16816.F32 R64, R148.reuse, R154, R64 ;  /* 0x0000009a9440723c */ /* 0x040fe20000001840 */
[----:B------:R-:W2:Y:S07]  /*4e80*/  LDSM.16.M88.4 R152, [R213+0x2800] ;  /* 0x00280000d598783b */ /* 0x000eae0000000200 */
[C---:B------:R-:W-:Y:S08]  /*4e90*/  HMMA.16816.F32 R44, R148.reuse, R156, R44 ;  /* 0x0000009c942c723c */ /* 0x040ff0000000182c */
[----:B------:R-:W-:Y:S01]  /*4ea0*/  HMMA.16816.F32 R40, R148, R158, R40 ;  /* 0x0000009e9428723c */ /* 0x000fe20000001828 */
[----:B------:R-:W5:Y:S04]  /*4eb0*/  LDSM.16.M88.4 R148, [R213+0x4000] ;  /* 0x00400000d594783b */ /* 0x000f680000000200 */
[----:B------:R-:W-:Y:S03]  /*4ec0*/  LDSM.16.M88.4 R156, [R213+0x8800] ;  /* 0x00880000d59c783b */ /* 0x000fe60000000200 */
[C---:B----4-:R-:W-:Y:S08]  /*4ed0*/  HMMA.16816.F32 R36, R144.reuse, R140, R36 ;  /* 0x0000008c9024723c */ /* 0x050ff00000001824 */
[C---:B------:R-:W-:Y:S01]  /*4ee0*/  HMMA.16816.F32 R32, R144.reuse, R142, R32 ;  /* 0x0000008e9020723c */ /* 0x040fe20000001820 */
[----:B------:R-:W4:Y:S07]  /*4ef0*/  LDSM.16.M88.4 R140, [R213+0x4800] ;  /* 0x00480000d58c783b */ /* 0x000f2e0000000200 */
[C---:B---3--:R-:W-:Y:S08]  /*4f00*/  HMMA.16816.F32 R20, R144.reuse, R136, R20 ;  /* 0x000000889014723c */ /* 0x048ff00000001814 */
        /* <DEDUP_REMOVED lines=10> */
[----:B------:R-:W5:Y:S07]  /*4fb0*/  LDSM.16.M88.4 R148, [R213+0x9800] ;  /* 0x00980000d594783b */ /* 0x000f6e0000000200 */
[C---:B----4-:R-:W-:Y:S08]  /*4fc0*/  HMMA.16816.F32 R124, R144.reuse, R140, R124 ;  /* 0x0000008c907c723c */ /* 0x050ff0000000187c */
[C---:B------:R-:W-:Y:S01]  /*4fd0*/  HMMA.16816.F32 R120, R144.reuse, R142, R120 ;  /* 0x0000008e9078723c */ /* 0x040fe20000001878 */
[----:B------:R-:W4:Y:S07]  /*4fe0*/  LDSM.16.M88.4 R140, [R212+0x2000] ;  /* 0x00200000d48c783b */ /* 0x000f2e0000000200 */
[C---:B---3--:R-:W-:Y:S08]  /*4ff0*/  HMMA.16816.F32 R92, R144.reuse, R136, R92 ;  /* 0x00000088905c723c */ /* 0x048ff0000000185c */
[C---:B------:R-:W-:Y:S01]  /*5000*/  HMMA.16816.F32 R88, R144.reuse, R138, R88 ;  /* 0x0000008a9058723c */ /* 0x040fe20000001858 */
[----:B------:R-:W3:Y:S07]  /*5010*/  LDSM.16.M88.4 R136, [R212+0x2800] ;  /* 0x00280000d488783b */ /* 0x000eee0000000200 */
[C---:B------:R-:W-:Y:S08]  /*5020*/  HMMA.16816.F32 R76, R144.reuse, R168, R76 ;  /* 0x000000a8904c723c */ /* 0x040ff0000000184c */
[----:B------:R-:W-:Y:S01]  /*5030*/  HMMA.16816.F32 R72, R144, R170, R72 ;  /* 0x000000aa9048723c */ /* 0x000fe20000001848 */
[----:B------:R-:W3:Y:S07]  /*5040*/  LDSM.16.M88.4 R168, [R212+0x5800] ;  /* 0x00580000d4a8783b */ /* 0x000eee0000000200 */
[C---:B-1----:R-:W-:Y:S08]  /*5050*/  HMMA.16816.F32 R20, R180.reuse, R132, R20 ;  /* 0x00000084b414723c */ /* 0x042ff00000001814 */
[----:B------:R-:W-:Y:S01]  /*5060*/  HMMA.16816.F32 R16, R180, R134, R16 ;  /* 0x00000086b410723c */ /* 0x000fe20000001810 */
        /* <DEDUP_REMOVED lines=18> */
[----:B------:R-:W2:Y:S07]  /*5190*/  LDSM.16.M88.4 R152, [R212+0x7000] ;  /* 0x00700000d498783b */ /* 0x000eae0000000200 */
[C---:B-----5:R-:W-:Y:S08]  /*51a0*/  HMMA.16816.F32 R44, R144.reuse, R148, R44 ;  /* 0x00000094902c723c */ /* 0x060ff0000000182c */
[----:B------:R-:W-:Y:S01]  /*51b0*/  HMMA.16816.F32 R40, R144, R150, R40 ;  /* 0x000000969028723c */ /* 0x000fe20000001828 */
[----:B------:R-:W5:Y:S04]  /*51c0*/  LDSM.16.M88.4 R148, [R212+0x7800] ;  /* 0x00780000d494783b */ /* 0x000f680000000200 */
[----:B------:R-:W5:Y:S03]  /*51d0*/  LDSM.16.M88.4 R144, [R212+0x8000] ;  /* 0x00800000d490783b */ /* 0x000f660000000200 */
[C---:B----4-:R-:W-:Y:S08]  /*51e0*/  HMMA.16816.F32 R36, R180.reuse, R140, R36 ;  /* 0x0000008cb424723c */ /* 0x050ff00000001824 */
[C---:B------:R-:W-:Y:S01]  /*51f0*/  HMMA.16816.F32 R32, R180.reuse, R142, R32 ;  /* 0x0000008eb420723c */ /* 0x040fe20000001820 */
[----:B------:R-:W4:Y:S07]  /*5200*/  LDSM.16.M88.4 R140, [R212+0x8800] ;  /* 0x00880000d48c783b */ /* 0x000f2e0000000200 */
[C---:B---3--:R-:W-:Y:S08]  /*5210*/  HMMA.16816.F32 R28, R180.reuse, R136, R28 ;  /* 0x00000088b41c723c */ /* 0x048ff0000000181c */
[----:B------:R-:W-:Y:S01]  /*5220*/  HMMA.16816.F32 R24, R180, R138, R24 ;  /* 0x0000008ab418723c */ /* 0x000fe20000001818 */
[----:B------:R-:W3:Y:S01]  /*5230*/  LDSM.16.M88.4 R136, [R212+0x9000] ;  /* 0x00900000d488783b */ /* 0x000ee20000000200 */
[----:B------:R-:W-:-:S06]  /*5240*/  DEPBAR.LE SB0, 0x0 ;  /* 0x000080000000791a */ /* 0x000fcc0000000000 */
[----:B------:R-:W-:Y:S01]  /*5250*/  HMMA.16816.F32 R104, R180, R170, R104 ;  /* 0x000000aab468723c */ /* 0x000fe20000001868 */
[----:B------:R-:W-:-:S05]  /*5260*/  VIADD R171, R165, 0xffffffff ;  /* 0xffffffffa5ab7836 */ /* 0x000fca0000000000 */
[----:B------:R-:W-:Y:S02]  /*5270*/  ISETP.GT.AND P1, PT, R171, R232, PT ;  /* 0x000000e8ab00720c */ /* 0x000fe40003f24270 */
[----:B-1----:R-:W-:Y:S01]  /*5280*/  HMMA.16816.F32 R44, R180, R132, R44 ;  /* 0x00000084b42c723c */ /* 0x002fe2000000182c */
[----:B------:R-:W-:Y:S02]  /*5290*/  SHF.R.U32.HI R132, RZ, 0x2, R166 ;  /* 0x00000002ff847819 */ /* 0x000fe400000116a6 */
[----:B------:R-:W-:-:S04]  /*52a0*/  LOP3.LUT R133, R167, 0x1f0, RZ, 0xc0, !PT ;  /* 0x000001f0a7857812 */ /* 0x000fc800078ec0ff */
[----:B------:R-:W-:Y:S01]  /*52b0*/  LOP3.LUT R132, R133, 0x7, R132, 0xf8, !PT ;  /* 0x0000000785847812 */ /* 0x000fe200078ef884 */
[C---:B------:R-:W-:Y:S04]  /*52c0*/  HMMA.16816.F32 R12, R180.reuse, R188, R12 ;  /* 0x000000bcb40c723c */ /* 0x040fe8000000180c */
[----:B------:R-:W-:Y:S02]  /*52d0*/  IMAD R228, R239, 0x40, R132 ;  /* 0x00000040efe47824 */ /* 0x000fe400078e0284 */
[----:B------:R-:W-:Y:S02]  /*52e0*/  IMAD.IADD R229, R132, 0x1, R229 ;  /* 0x0000000184e57824 */ /* 0x000fe400078e02e5 */
[C---:B------:R-:W-:Y:S01]  /*52f0*/  IMAD.IADD R227, R228.reuse, 0x1, R197 ;  /* 0x00000001e4e37824 */ /* 0x040fe200078e02c5 */
[----:B------:R-:W-:Y:S01]  /*5300*/  HMMA.16816.F32 R8, R180, R190, R8 ;  /* 0x000000beb408723c */ /* 0x000fe20000001808 */
[----:B------:R-:W-:-:S03]  /*5310*/  IMAD.IADD R228, R228, 0x1, R199 ;  /* 0x00000001e4e47824 */ /* 0x000fc600078e02c7 */
[C-C-:B------:R-:W-:Y:S02]  /*5320*/  VIADDMNMX R230, R227.reuse, 0x1, R0.reuse, PT ;  /* 0x00000001e3e67846 */ /* 0x140fe40003800100 */
[----:B------:R-:W-:Y:S02]  /*5330*/  VIMNMX R231, PT, PT, RZ, R228, !PT ;  /* 0x000000e4ffe77248 */ /* 0x000fe40007fe0100 */
[----:B------:R-:W-:Y:S01]  /*5340*/  HMMA.16816.F32 R4, R180, R184, R4 ;  /* 0x000000b8b404723c */ /* 0x000fe20000001804 */
[----:B------:R-:W-:Y:S02]  /*5350*/  VIADDMNMX R227, R227, 0x9, R0, PT ;  /* 0x00000009e3e37846 */ /* 0x000fe40003800100 */
        /* <DEDUP_REMOVED lines=21> */
[----:B------:R-:W-:Y:S01]  /*54b0*/  HMMA.16816.F32 R40, R180, R134, R40 ;  /* 0x00000086b428723c */ /* 0x000fe20000001828 */
[----:B------:R-:W-:Y:S06]  /*54c0*/  BAR.SYNC.DEFER_BLOCKING 0x0 ;  /* 0x0000000000007b1d */ /* 0x000fec0000010000 */
[----:B------:R-:W-:-:S13]  /*54d0*/  @!P1 BRA `(.L_x_7395) ;  /* 0x0000000c00849947 */ /* 0x000fda0003800000 */
[----:B------:R-:W-:Y:S01]  /*54e0*/  ISETP.NE.U32.AND P1, PT, R200, RZ, PT ;  /* 0x000000ffc800720c */ /* 0x000fe20003f25070 */
[----:B------:R-:W-:Y:S01]  /*54f0*/  BSSY.RECONVERGENT B0, `(.L_x_7396) ;  /* 0x0000049000007945 */ /* 0x000fe20003800200 */
[----:B------:R-:W-:Y:S02]  /*5500*/  IMAD.SHL.U32 R0, R171, 0x100, RZ ;  /* 0x00000100ab007824 */ /* 0x000fe400078e00ff */
        /* <DEDUP_REMOVED lines=11> */
.L_x_7397:
[----:B------:R-:W2:Y:S01]  /*55c0*/  LD.E R139, desc[UR4][R2.64+0x170] ;  /* 0x00017004028b7980 */ /* 0x000ea2000c101900 */
[C---:B------:R-:W-:Y:S02]  /*55d0*/  IADD3 R137, PT, PT, R0.reuse, -0x100, RZ ;  /* 0xffffff0000897810 */ /* 0x040fe40007ffe0ff */
        /* <DEDUP_REMOVED lines=58> */
.L_x_7398:
[----:B------:R-:W-:Y:S05]  /*5980*/  BSYNC.RECONVERGENT B0 ;  /* 0x0000000000007941 */ /* 0x000fea0003800200 */
.L_x_7396:
[CC--:B------:R-:W-:Y:S01]  /*5990*/  ISETP.GE.AND P1, PT, R217.reuse, R242.reuse, PT ;  /* 0x000000f2d900720c */ /* 0x0c0fe20003f26270 */
[----:B------:R-:W-:Y:S01]  /*59a0*/  BSSY.RECONVERGENT B0, `(.L_x_7399) ;  /* 0x0000093000007945 */ /* 0x000fe20003800200 */
[----:B------:R-:W-:Y:S02]  /*59b0*/  ISETP.GE.AND P3, PT, R217, R242, PT ;  /* 0x000000f2d900720c */ /* 0x000fe40003f66270 */
[C---:B------:R-:W-:Y:S02]  /*59c0*/  SHF.L.U32 R133, R222.reuse, 0x5, RZ ;  /* 0x00000005de857819 */ /* 0x040fe400000006ff */
[----:B------:R-:W-:Y:S02]  /*59d0*/  SHF.L.U64.HI R0, R222, 0x5, R223 ;  /* 0x00000005de007819 */ /* 0x000fe400000102df */
[----:B------:R-:W-:-:S04]  /*59e0*/  IADD3 R136, P5, PT, R133, R234, RZ ;  /* 0x000000ea85887210 */ /* 0x000fc80007fbe0ff */
[----:B------:R-:W-:Y:S01]  /*59f0*/  IADD3.X R137, PT, PT, R0, R233, RZ, P5, !PT ;  /* 0x000000e900897210 */ /* 0x000fe20002ffe4ff */
[----:B------:R-:W-:Y:S01]  /*5a00*/  @!P1 IMAD R150, R223, 0x60, RZ ;  /* 0x00000060df969824 */ /* 0x000fe200078e02ff */
[----:B------:R-:W-:Y:S01]  /*5a10*/  @!P1 IADD3 R132, P4, PT, R136, R133, RZ ;  /* 0x0000008588849210 */ /* 0x000fe20007f9e0ff */
[----:B------:R-:W-:Y:S01]  /*5a20*/  @!P3 IMAD.MOV.U32 R235, RZ, RZ, R233 ;  /* 0x000000ffffebb224 */ /* 0x000fe200078e00e9 */
[-C--:B------:R-:W-:Y:S01]  /*5a30*/  @!P1 MOV R152, R136.reuse ;  /* 0x0000008800989202 */ /* 0x080fe20000000f00 */
[--C-:B------:R-:W-:Y:S01]  /*5a40*/  @!P1 IMAD.MOV.U32 R153, RZ, RZ, R137.reuse ;  /* 0x000000ffff999224 */ /* 0x100fe200078e0089 */
[-C--:B------:R-:W-:Y:S01]  /*5a50*/  @!P1 MOV R138, R136.reuse ;  /* 0x00000088008a9202 */ /* 0x080fe20000000f00 */
[----:B------:R-:W-:Y:S01]  /*5a60*/  @!P1 IMAD.X R133, R137, 0x1, R0, P4 ;  /* 0x0000000189859824 */ /* 0x000fe200020e0600 */
[----:B------:R-:W-:Y:S01]  /*5a70*/  @!PT LDS RZ, [RZ] ;  /* 0x00000000fffff984 */ /* 0x000fe20000000800 */
[----:B------:R-:W-:Y:S01]  /*5a80*/  @!PT LDS RZ, [RZ] ;  /* 0x00000000fffff984 */ /* 0x000fe20000000800 */
[----:B------:R-:W-:Y:S01]  /*5a90*/  @!PT LDS RZ, [RZ] ;  /* 0x00000000fffff984 */ /* 0x000fe20000000800 */
[----:B------:R-:W-:Y:S01]  /*5aa0*/  @!P3 LDGSTS.E.BYPASS.LTC128B.128 [R243+0x2000], desc[UR4][R234.64] ;  /* 0x02000000eaf3bfae */ /* 0x000fe2000b981a04 */
[----:B------:R-:W-:Y:S01]  /*5ab0*/  @!P1 IMAD.MOV.U32 R139, RZ, RZ, R137 ;  /* 0x000000ffff8b9224 */ /* 0x000fe200078e0089 */
[-C--:B------:R-:W-:Y:S01]  /*5ac0*/  @!P1 MOV R140, R136.reuse ;  /* 0x00000088008c9202 */ /* 0x080fe20000000f00 */
[----:B------:R-:W-:Y:S01]  /*5ad0*/  @!P1 IMAD R142, R223, 0x120, RZ ;  /* 0x00000120df8e9824 */ /* 0x000fe200078e02ff */
[----:B------:R1:W-:Y:S01]  /*5ae0*/  @P3 STS.128 [R243+0x2000], RZ ;  /* 0x002000fff3003388 */ /* 0x0003e20000000c00 */
[----:B------:R-:W-:Y:S01]  /*5af0*/  @!P1 IMAD.WIDE.U32 R152, R222, 0x60, R152 ;  /* 0x00000060de989825 */ /* 0x000fe200078e0098 */
[----:B------:R-:W-:-:S02]  /*5b00*/  @!P1 MOV R134, R136 ;  /* 0x0000008800869202 */ /* 0x000fc40000000f00 */
[----:B------:R1:W-:Y:S01]  /*5b10*/  @P1 STS.128 [R243+0x2800], RZ ;  /* 0x002800fff3001388 */ /* 0x0003e20000000c00 */
[C---:B------:R-:W-:Y:S01]  /*5b20*/  @!P1 IMAD R146, R223.reuse, 0xc0, RZ ;  /* 0x000000c0df929824 */ /* 0x040fe200078e02ff */
[----:B------:R-:W-:Y:S01]  /*5b30*/  @!P1 IADD3 R151, PT, PT, R150, R153, RZ ;  /* 0x0000009996979210 */ /* 0x000fe20007ffe0ff */
[C---:B------:R-:W-:Y:S01]  /*5b40*/  @!P1 IMAD.WIDE.U32 R138, R222.reuse, 0xc0, R138 ;  /* 0x000000c0de8a9825 */ /* 0x040fe200078e008a */
[----:B------:R-:W-:Y:S01]  /*5b50*/  @!PT LDS RZ, [RZ] ;  /* 0x00000000fffff984 */ /* 0x000fe20000000800 */
[----:B------:R-:W-:Y:S01]  /*5b60*/  @!PT LDS RZ, [RZ] ;  /* 0x00000000fffff984 */ /* 0x000fe20000000800 */
[----:B------:R-:W-:Y:S01]  /*5b70*/  @!PT LDS RZ, [RZ] ;  /* 0x00000000fffff984 */ /* 0x000fe20000000800 */
[----:B------:R-:W-:Y:S01]  /*5b80*/  @!P1 LDGSTS.E.BYPASS.LTC128B.128 [R243+0x2800], desc[UR4][R136.64] ;  /* 0x0280000088f39fae */ /* 0x000fe2000b981a04 */
[----:B------:R-:W-:Y:S02]  /*5b90*/  @!P1 LEA R154, P4, R222, R136, 0x6 ;  /* 0x00000088de9a9211 */ /* 0x000fe400078830ff */
[----:B------:R-:W-:Y:S01]  /*5ba0*/  @!P1 IMAD.MOV.U32 R141, RZ, RZ, R137 ;  /* 0x000000ffff8d9224 */ /* 0x000fe200078e0089 */
[----:B------:R1:W-:Y:S01]  /*5bb0*/  @P1 STS.128 [R243+0x3000], RZ ;  /* 0x003000fff3001388 */ /* 0x0003e20000000c00 */
[----:B------:R-:W-:Y:S01]  /*5bc0*/  @!P1 IMAD.IADD R147, R146, 0x1, R139 ;  /* 0x0000000192939824 */ /* 0x000fe200078e028b */
[----:B------:R-:W-:Y:S01]  /*5bd0*/  @!P1 MOV R146, R138 ;  /* 0x0000008a00929202 */ /* 0x000fe20000000f00 */
[----:B------:R-:W-:Y:S01]  /*5be0*/  @!P1 IMAD.MOV.U32 R150, RZ, RZ, R152 ;  /* 0x000000ffff969224 */ /* 0x000fe200078e0098 */
[----:B------:R-:W-:Y:S01]  /*5bf0*/  @!PT LDS RZ, [RZ] ;  /* 0x00000000fffff984 */ /* 0x000fe20000000800 */
[----:B------:R-:W-:Y:S01]  /*5c00*/  @!PT LDS RZ, [RZ] ;  /* 0x00000000fffff984 */ /* 0x000fe20000000800 */
[----:B------:R-:W-:Y:S01]  /*5c10*/  @!PT LDS RZ, [RZ] ;  /* 0x00000000fffff984 */ /* 0x000fe20000000800 */
[----:B------:R2:W-:Y:S01]  /*5c20*/  @!P1 LDGSTS.E.BYPASS.LTC128B.128 [R243+0x3000], desc[UR4][R132.64] ;  /* 0x0300000084f39fae */ /* 0x0005e2000b981a04 */
[----:B------:R-:W-:Y:S01]  /*5c30*/  @!P1 MOV R138, R136 ;  /* 0x00000088008a9202 */ /* 0x000fe20000000f00 */
[C---:B------:R-:W-:Y:S01]  /*5c40*/  @!P1 IMAD.WIDE.U32 R152, R222.reuse, 0x180, R136 ;  /* 0x00000180de989825 */ /* 0x040fe200078e0088 */
[-C--:B------:R-:W-:Y:S01]  /*5c50*/  @!P1 MOV R139, R137.reuse ;  /* 0x00000089008b9202 */ /* 0x080fe20000000f00 */
[----:B------:R1:W-:Y:S01]  /*5c60*/  @P1 STS.128 [R243+0x3800], RZ ;  /* 0x003800fff3001388 */ /* 0x0003e20000000c00 */
[----:B------:R-:W-:Y:S01]  /*5c70*/  @!P1 LEA.HI.X R155, R222, R137, R223, 0x6, P4 ;  /* 0x00000089de9b9211 */ /* 0x000fe200020f34df */
[----:B------:R-:W-:-:S02]  /*5c80*/  @!P1 IMAD R148, R223, 0xa0, RZ ;  /* 0x000000a0df949824 */ /* 0x000fc400078e02ff */
[----:B------:R-:W-:Y:S02]  /*5c90*/  @!P1 IMAD.WIDE.U32 R140, R222, 0xa0, R140 ;  /* 0x000000a0de8c9825 */ /* 0x000fe400078e008c */
[----:B------:R-:W-:Y:S01]  /*5ca0*/  @!PT LDS RZ, [RZ] ;  /* 0x00000000fffff984 */ /* 0x000fe20000000800 */
[----:B------:R-:W-:Y:S01]  /*5cb0*/  @!PT LDS RZ, [RZ] ;  /* 0x00000000fffff984 */ /* 0x000fe20000000800 */
[----:B------:R-:W-:Y:S01]  /*5cc0*/  @!PT LDS RZ, [RZ] ;  /* 0x00000000fffff984 */ /* 0x000fe20000000800 */
[----:B------:R1:W-:Y:S02]  /*5cd0*/  @!P1 LDGSTS.E.BYPASS.LTC128B.128 [R243+0x3800], desc[UR4][R154.64] ;  /* 0x038000009af39fae */ /* 0x0003e4000b981a04 */
        /* <DEDUP_REMOVED lines=11> */
[----:B------:R1:W-:Y:S03]  /*5d90*/  @!P1 LDGSTS.E.BYPASS.LTC128B.128 [R243+0x4000], desc[UR4][R150.64] ;  /* 0x0400000096f39fae */ /* 0x0003e6000b981a04 */
[--C-:B------:R-:W-:Y:S01]  /*5da0*/  @!P1 IMAD.MOV.U32 R141, RZ, RZ, R137.reuse ;  /* 0x000000ffff8d9224 */ /* 0x100fe200078e0089 */
[----:B------:R-:W-:Y:S01]  /*5db0*/  @!P1 IADD3 R145, PT, PT, R144, R135, RZ ;  /* 0x0000008790919210 */ /* 0x000fe20007ffe0ff */
[----:B------:R-:W-:Y:S01]  /*5dc0*/  @!P1 IMAD.MOV.U32 R144, RZ, RZ, R134 ;  /* 0x000000ffff909224 */ /* 0x000fe200078e0086 */
[----:B--2---:R-:W-:Y:S01]  /*5dd0*/  @!P1 MOV R132, R136 ;  /* 0x0000008800849202 */ /* 0x004fe20000000f00 */
[----:B------:R-:W-:Y:S01]  /*5de0*/  @!P1 IMAD.MOV.U32 R133, RZ, RZ, R137 ;  /* 0x000000ffff859224 */ /* 0x000fe200078e0089 */
[----:B------:R1:W-:Y:S01]  /*5df0*/  @P1 STS.128 [R243+0x4800], RZ ;  /* 0x004800fff3001388 */ /* 0x0003e20000000c00 */
[----:B------:R-:W-:Y:S01]  /*5e00*/  @!P1 IMAD R134, R223, 0x140, RZ ;  /* 0x00000140df869824 */ /* 0x000fe200078e02ff */
[----:B------:R-:W-:Y:S01]  /*5e10*/  @!P1 MOV R135, R137 ;  /* 0x0000008900879202 */ /* 0x000fe20000000f00 */
[----:B------:R-:W-:-:S04]  /*5e20*/  @!P1 IMAD.WIDE.U32 R132, R222, 0x120, R132 ;  /* 0x00000120de849825 */ /* 0x000fc800078e0084 */
[----:B------:R-:W-:Y:S01]  /*5e30*/  @!P1 IMAD.WIDE.U32 R140, R222, 0x140, R140 ;  /* 0x00000140de8c9825 */ /* 0x000fe200078e008c */
[----:B------:R-:W-:Y:S02]  /*5e40*/  @!P1 IADD3 R143, PT, PT, R142, R133, RZ ;  /* 0x000000858e8f9210 */ /* 0x000fe40007ffe0ff */
[----:B------:R-:W-:Y:S01]  /*5e50*/  @!P1 MOV R142, R132 ;  /* 0x00000084008e9202 */ /* 0x000fe20000000f00 */
[C---:B------:R-:W-:Y:S02]  /*5e60*/  @!P1 IMAD R132, R223.reuse, 0x180, RZ ;  /* 0x00000180df849824 */ /* 0x040fe400078e02ff */
[----:B------:R-:W-:Y:S02]  /*5e70*/  @!P1 IMAD R133, R223, 0x160, RZ ;  /* 0x00000160df859824 */ /* 0x000fe400078e02ff */
[----:B------:R-:W-:Y:S01]  /*5e80*/  @!P1 IMAD.IADD R141, R134, 0x1, R141 ;  /* 0x00000001868d9824 */ /* 0x000fe200078e028d */
[----:B------:R-:W-:Y:S01]  /*5e90*/  @!P1 IADD3 R153, PT, PT, R132, R153, RZ ;  /* 0x0000009984999210 */ /* 0x000fe20007ffe0ff */
[----:B------:R-:W-:Y:S01]  /*5ea0*/  @!P1 IMAD.IADD R139, R133, 0x1, R139 ;  /* 0x00000001858b9824 */ /* 0x000fe200078e028b */
[-C--:B------:R-:W-:Y:S01]  /*5eb0*/  @!P1 LEA R132, P3, R222, R136.reuse, 0x7 ;  /* 0x00000088de849211 */ /* 0x080fe200078638ff */
[----:B------:R-:W-:Y:S01]  /*5ec0*/  @!P1 IMAD R0, R223, 0x1a0, RZ ;  /* 0x000001a0df009824 */ /* 0x000fe200078e02ff */
[----:B------:R-:W-:-:S02]  /*5ed0*/  @!P1 MOV R134, R136 ;  /* 0x0000008800869202 */ /* 0x000fc40000000f00 */
[CC--:B------:R-:W-:Y:S02]  /*5ee0*/  @!P1 LEA.HI.X R133, R222.reuse, R137.reuse, R223, 0x7, P3 ;  /* 0x00000089de859211 */ /* 0x0c0fe400018f3cdf */
        /* <DEDUP_REMOVED lines=62> */
.L_x_7400:
[----:B------:R-:W-:Y:S05]  /*62d0*/  BSYNC.RECONVERGENT B0 ;  /* 0x0000000000007941 */ /* 0x000fea0003800200 */
.L_x_7399:
[----:B------:R-:W0:Y:S02]  /*62e0*/  LDGDEPBAR ;  /* 0x00000000000079af */ /* 0x000e240000000000 */
.L_x_7395:
[----:B------:R-:W-:Y:S05]  /*62f0*/  BSYNC.RECONVERGENT B1 ;  /* 0x0000000000017941 */ /* 0x000fea0003800200 */
.L_x_7394:
[----:B------:R-:W-:Y:S02]  /*6300*/  IMAD.SHL.U32 R169, R166, 0x2, RZ ;  /* 0x00000002a6a97824 */ /* 0x000fe400078e00ff */
[----:B------:R-:W-:-:S03]  /*6310*/  VIADD R202, R229, 0x8 ;  /* 0x00000008e5ca7836 */ /* 0x000fc60000000000 */
[----:B------:R-:W-:-:S05]  /*6320*/  LOP3.LUT R168, R169, 0x6, RZ, 0xc0, !PT ;  /* 0x00000006a9a87812 */ /* 0x000fca00078ec0ff */
[----:B------:R-:W-:-:S04]  /*6330*/  IMAD R200, R171, 0x100, R168 ;  /* 0x00000100abc87824 */ /* 0x000fc800078e02a8 */
[C---:B------:R-:W-:Y:S01]  /*6340*/  IMAD.IADD R0, R200.reuse, 0x1, R244 ;  /* 0x00000001c8007824 */ /* 0x040fe200078e02f4 */
[C---:B------:R-:W-:Y:S02]  /*6350*/  ISETP.GE.AND P5, PT, R200.reuse, R228, PT ;  /* 0x000000e4c800720c */ /* 0x040fe40003fa6270 */
[----:B------:R-:W-:Y:S01]  /*6360*/  ISETP.GE.AND P4, PT, R200, R227, PT ;  /* 0x000000e3c800720c */ /* 0x000fe20003f86270 */
[C-C-:B-1----:R-:W-:Y:S01]  /*6370*/  IMAD.IADD R132, R202.reuse, 0x1, -R0.reuse ;  /* 0x00000001ca847824 */ /* 0x142fe200078e0a00 */
[--C-:B------:R-:W-:Y:S02]  /*6380*/  IADD3 R190, PT, PT, R229, -0x1, -R0.reuse ;  /* 0xffffffffe5be7810 */ /* 0x100fe40007ffe800 */
[----:B------:R-:W-:Y:S02]  /*6390*/  IADD3 R196, PT, PT, R202, -0x1, -R0 ;  /* 0xffffffffcac47810 */ /* 0x000fe40007ffe800 */
[----:B------:R-:W-:Y:S02]  /*63a0*/  IABS R132, R132 ;  /* 0x0000008400847213 */ /* 0x000fe40000000000 */
[----:B------:R-:W-:-:S02]  /*63b0*/  IABS R190, R190 ;  /* 0x000000be00be7213 */ /* 0x000fc40000000000 */
[----:B------:R-:W-:Y:S01]  /*63c0*/  I2FP.F32.S32 R133, R132 ;  /* 0x0000008400857245 */ /* 0x000fe20000201400 */
[----:B------:R-:W-:Y:S01]  /*63d0*/  VIADD R132, R200, 0x1 ;  /* 0x00000001c8847836 */ /* 0x000fe20000000000 */
[----:B------:R-:W-:Y:S02]  /*63e0*/  IABS R196, R196 ;  /* 0x000000c400c47213 */ /* 0x000fe40000000000 */
[----:B------:R-:W-:Y:S01]  /*63f0*/  I2FP.F32.S32 R190, R190 ;  /* 0x000000be00be7245 */ /* 0x000fe20000201400 */
[----:B------:R-:W-:Y:S01]  /*6400*/  FFMA.FTZ R38, -R240, R133, R38 ;  /* 0x00000085f0267223 */ /* 0x000fe20000010126 */
[----:B------:R-:W-:Y:S01]  /*6410*/  I2FP.F32.S32 R196, R196 ;  /* 0x000000c400c47245 */ /* 0x000fe20000201400 */
[----:B------:R-:W-:Y:S01]  /*6420*/  VIADD R133, R200, 0x8 ;  /* 0x00000008c8857836 */ /* 0x000fe20000000000 */
[----:B------:R-:W-:Y:S01]  /*6430*/  ISETP.GE.AND P1, PT, R132, R231, PT ;  /* 0x000000e78400720c */ /* 0x000fe20003f26270 */
[----:B------:R-:W-:Y:S01]  /*6440*/  FFMA.FTZ R190, -R240, R190, R37 ;  /* 0x000000bef0be7223 */ /* 0x000fe20000010125 */
[----:B------:R-:W-:Y:S01]  /*6450*/  FSEL R38, R38, -INF , P5 ;  /* 0xff80000026267808 */ /* 0x000fe20002800000 */
[----:B------:R-:W-:-:S02]  /*6460*/  IMAD.IADD R37, R229, 0x1, -R0 ;  /* 0x00000001e5257824 */ /* 0x000fc400078e0a00 */
[----:B------:R-:W-:Y:S01]  /*6470*/  FFMA.FTZ R196, -R240, R196, R39 ;  /* 0x000000c4f0c47223 */ /* 0x000fe20000010127 */
[----:B------:R-:W-:Y:S02]  /*6480*/  ISETP.GE.AND P3, PT, R132, R230, PT ;  /* 0x000000e68400720c */ /* 0x000fe40003f66270 */
[----:B------:R-:W-:Y:S01]  /*6490*/  FSEL R38, R38, -INF , !P4 ;  /* 0xff80000026267808 */ /* 0x000fe20006000000 */
[----:B------:R-:W-:Y:S01]  /*64a0*/  VIADD R39, R37, 0xfffffff8 ;  /* 0xfffffff825277836 */ /* 0x000fe20000000000 */
[C---:B------:R-:W-:Y:S02]  /*64b0*/  ISETP.GE.AND P5, PT, R132.reuse, R228, PT ;  /* 0x000000e48400720c */ /* 0x040fe40003fa6270 */
[----:B------:R-:W-:Y:S02]  /*64c0*/  ISETP.GE.AND P4, PT, R132, R227, PT ;  /* 0x000000e38400720c */ /* 0x000fe40003f86270 */
[----:B------:R-:W-:Y:S02]  /*64d0*/  IADD3 R132, PT, PT, R229, -0x9, -R0 ;  /* 0xfffffff7e5847810 */ /* 0x000fe40007ffe800 */
[----:B------:R-:W-:-:S02]  /*64e0*/  FSEL R190, R190, -INF , P1 ;  /* 0xff800000bebe7808 */ /* 0x000fc40000800000 */
[----:B------:R-:W-:Y:S02]  /*64f0*/  IABS R39, R39 ;  /* 0x0000002700277213 */ /* 0x000fe40000000000 */
[----:B------:R-:W-:Y:S02]  /*6500*/  FSEL R196, R196, -INF , P5 ;  /* 0xff800000c4c47808 */ /* 0x000fe40002800000 */
[----:B------:R-:W-:Y:S02]  /*6510*/  IABS R132, R132 ;  /* 0x0000008400847213 */ /* 0x000fe40000000000 */
[----:B------:R-:W-:Y:S02]  /*6520*/  FSEL R190, R190, -INF , !P3 ;  /* 0xff800000bebe7808 */ /* 0x000fe40005800000 */
[----:B------:R-:W-:Y:S02]  /*6530*/  I2FP.F32.S32 R39, R39 ;  /* 0x0000002700277245 */ /* 0x000fe40000201400 */
[----:B------:R-:W-:-:S02]  /*6540*/  FSEL R196, R196, -INF , !P4 ;  /* 0xff800000c4c47808 */ /* 0x000fc40006000000 */
[C---:B------:R-:W-:Y:S01]  /*6550*/  ISETP.GE.AND P1, PT, R133.reuse, R231, PT ;  /* 0x000000e78500720c */ /* 0x040fe20003f26270 */
[----:B------:R-:W-:Y:S01]  /*6560*/  FFMA.FTZ R204, -R240, R39, R32 ;  /* 0x00000027f0cc7223 */ /* 0x000fe20000010120 */
[C---:B------:R-:W-:Y:S02]  /*6570*/  ISETP.GE.AND P3, PT, R133.reuse, R230, PT ;  /* 0x000000e68500720c */ /* 0x040fe40003f66270 */
[----:B------:R-:W-:Y:S02]  /*6580*/  IABS R37, R37 ;  /* 0x0000002500257213 */ /* 0x000fe40000000000 */
[C---:B------:R-:W-:Y:S02]  /*6590*/  ISETP.GE.AND P5, PT, R133.reuse, R228, PT ;  /* 0x000000e48500720c */ /* 0x040fe40003fa6270 */
[----:B------:R-:W-:Y:S02]  /*65a0*/  I2FP.F32.S32 R132, R132 ;  /* 0x0000008400847245 */ /* 0x000fe40000201400 */
[----:B------:R-:W-:-:S02]  /*65b0*/  ISETP.GE.AND P4, PT, R133, R227, PT ;  /* 0x000000e38500720c */ /* 0x000fc40003f86270 */
[--C-:B------:R-:W-:Y:S01]  /*65c0*/  IADD3 R133, PT, PT, R202, -0x9, -R0.reuse ;  /* 0xfffffff7ca857810 */ /* 0x100fe20007ffe800 */
[----:B------:R-:W-:Y:S01]  /*65d0*/  FFMA.FTZ R33, -R240, R132, R33 ;  /* 0x00000084f0217223 */ /* 0x000fe20000010121 */
[----:B------:R-:W-:Y:S01]  /*65e0*/  I2FP.F32.S32 R37, R37 ;  /* 0x0000002500257245 */ /* 0x000fe20000201400 */
[----:B------:R-:W-:Y:S01]  /*65f0*/  VIADD R132, R200, 0x9 ;  /* 0x00000009c8847836 */ /* 0x000fe20000000000 */
[----:B------:R-:W-:Y:S02]  /*6600*/  IABS R32, R133 ;  /* 0x0000008500207213 */ /* 0x000fe40000000000 */
[----:B------:R-:W-:Y:S01]  /*6610*/  IADD3 R39, PT, PT, R229, -0x10, -R0 ;  /* 0xfffffff0e5277810 */ /* 0x000fe20007ffe800 */
[----:B------:R-:W-:Y:S01]  /*6620*/  FFMA.FTZ R198, -R240, R37, R34 ;  /* 0x00000025f0c67223 */ /* 0x000fe20000010122 */
[----:B------:R-:W-:Y:S01]  /*6630*/  FSEL R204, R204, -INF , P1 ;  /* 0xff800000cccc7808 */ /* 0x000fe20000800000 */
[----:B------:R-:W-:Y:S01]  /*6640*/  IMAD.MOV.U32 R34, RZ, RZ, R32 ;  /* 0x000000ffff227224 */ /* 0x000fe200078e0020 */
[----:B------:R-:W-:-:S02]  /*6650*/  IABS R39, R39 ;  /* 0x0000002700277213 */ /* 0x000fc40000000000 */
[----:B------:R-:W-:Y:S02]  /*6660*/  ISETP.GE.AND P1, PT, R132, R231, PT ;  /* 0x000000e78400720c */ /* 0x000fe40003f26270 */
[----:B------:R-:W-:Y:S02]  /*6670*/  I2FP.F32.S32 R39, R39 ;  /* 0x0000002700277245 */ /* 0x000fe40000201400 */
[----:B------:R-:W-:Y:S02]  /*6680*/  I2FP.F32.S32 R34, R34 ;  /* 0x0000002200227245 */ /* 0x000fe40000201400 */
[----:B------:R-:W-:Y:S01]  /*6690*/  FSEL R32, R33, -INF , P1 ;  /* 0xff80000021207808 */ /* 0x000fe20000800000 */
[----:B------:R-:W-:Y:S01]  /*66a0*/  FFMA.FTZ R39, -R240, R39, R28 ;  /* 0x00000027f0277223 */ /* 0x000fe2000001011c */
[--C-:B------:R-:W-:Y:S01]  /*66b0*/  IADD3 R33, PT, PT, R202, -0x10, -R0.reuse ;  /* 0xfffffff0ca217810 */ /* 0x100fe20007ffe800 */
[----:B------:R-:W-:Y:S01]  /*66c0*/  FFMA.FTZ R34, -R240, R34, R35 ;  /* 0x00000022f0227223 */ /* 0x000fe20000010123 */
[----:B------:R-:W-:Y:S01]  /*66d0*/  FSEL R198, R198, -INF , P5 ;  /* 0xff800000c6c67808 */ /* 0x000fe20002800000 */
[----:B------:R-:W-:Y:S01]  /*66e0*/  VIADD R35, R200, 0x10 ;  /* 0x00000010c8237836 */ /* 0x000fe20000000000 */
[----:B------:R-:W-:-:S02]  /*66f0*/  IADD3 R28, PT, PT, R229, -0x11, -R0 ;  /* 0xffffffefe51c7810 */ /* 0x000fc40007ffe800 */
[----:B------:R-:W-:Y:S02]  /*6700*/  IABS R33, R33 ;  /* 0x0000002100217213 */ /* 0x000fe40000000000 */
[----:B------:R-:W-:Y:S02]  /*6710*/  ISETP.GE.AND P5, PT, R132, R230, PT ;  /* 0x000000e68400720c */ /* 0x000fe40003fa6270 */
[----:B------:R-:W-:Y:S02]  /*6720*/  FSEL R198, R198, -INF , !P4 ;  /* 0xff800000c6c67808 */ /* 0x000fe40006000000 */
[----:B------:R-:W-:Y:S02]  /*6730*/  ISETP.GE.AND P4, PT, R132, R228, PT ;  /* 0x000000e48400720c */ /* 0x000fe40003f86270 */
[----:B------:R-:W-:Y:S02]  /*6740*/  IABS R28, R28 ;  /* 0x0000001c001c7213 */ /* 0x000fe40000000000 */
[----:B------:R-:W-:-:S02]  /*6750*/  I2FP.F32.S32 R33, R33 ;  /* 0x0000002100217245 */ /* 0x000fc40000201400 */
[----:B------:R-:W-:Y:S02]  /*6760*/  FSEL R32, R32, -INF , !P5 ;  /* 0xff80000020207808 */ /* 0x000fe40006800000 */
[----:B------:R-:W-:Y:S01]  /*6770*/  ISETP.GE.AND P1, PT, R132, R227, PT ;  /* 0x000000e38400720c */ /* 0x000fe20003f26270 */
[----:B------:R-:W-:Y:S01]  /*6780*/  FFMA.FTZ R30, -R240, R33, R30 ;  /* 0x00000021f01e7223 */ /* 0x000fe2000001011e */
[C---:B------:R-:W-:Y:S01]  /*6790*/  ISETP.GE.AND P5, PT, R35.reuse, R231, PT ;  /* 0x000000e72300720c */ /* 0x040fe20003fa6270 */
[----:B------:R-:W-:Y:S01]  /*67a0*/  VIADD R33, R200, 0x11 ;  /* 0x00000011c8217836 */ /* 0x000fe20000000000 */
[----:B------:R-:W-:Y:S02]  /*67b0*/  FSEL R34, R34, -INF , P4 ;  /* 0xff80000022227808 */ /* 0x000fe40002000000 */
[----:B------:R-:W-:Y:S02]  /*67c0*/  I2FP.F32.S32 R28, R28 ;  /* 0x0000001c001c7245 */ /* 0x000fe40000201400 */
[----:B------:R-:W-:-:S02]  /*67d0*/  ISETP.GE.AND P4, PT, R35, R230, PT ;  /* 0x000000e62300720c */ /* 0x000fc40003f86270 */
[----:B------:R-:W-:Y:S01]  /*67e0*/  FSEL R34, R34, -INF , !P1 ;  /* 0xff80000022227808 */ /* 0x000fe20004800000 */
[----:B------:R-:W-:Y:S01]  /*67f0*/  FFMA.FTZ R28, -R240, R28, R29 ;  /* 0x0000001cf01c7223 */ /* 0x000fe2000001011d */
[----:B------:R-:W-:Y:S02]  /*6800*/  FSEL R39, R39, -INF , P5 ;  /* 0xff80000027277808 */ /* 0x000fe40002800000 */
[C---:B------:R-:W-:Y:S02]  /*6810*/  ISETP.GE.AND P1, PT, R35.reuse, R228, PT ;  /* 0x000000e42300720c */ /* 0x040fe40003f26270 */
[----:B------:R-:W-:Y:S02]  /*6820*/  ISETP.GE.AND P5, PT, R35, R227, PT ;  /* 0x000000e32300720c */ /* 0x000fe40003fa6270 */
[--C-:B------:R-:W-:Y:S02]  /*6830*/  IADD3 R132, PT, PT, R229, -0x18, -R0.reuse ;  /* 0xffffffe8e5847810 */ /* 0x100fe40007ffe800 */
[----:B------:R-:W-:-:S02]  /*6840*/  IADD3 R35, PT, PT, R202, -0x11, -R0 ;  /* 0xffffffefca237810 */ /* 0x000fc40007ffe800 */
[----:B------:R-:W-:Y:S02]  /*6850*/  FSEL R29, R39, -INF , !P4 ;  /* 0xff800000271d7808 */ /* 0x000fe40006000000 */
[----:B------:R-:W-:Y:S02]  /*6860*/  ISETP.GE.AND P4, PT, R33, R231, PT ;  /* 0x000000e72100720c */ /* 0x000fe40003f86270 */
[----:B------:R-:W-:Y:S02]  /*6870*/  IABS R39, R132 ;  /* 0x0000008400277213 */ /* 0x000fe40000000000 */
[----:B------:R-:W-:Y:S02]  /*6880*/  FSEL R30, R30, -INF , P1 ;  /* 0xff8000001e1e7808 */ /* 0x000fe40000800000 */
[----:B------:R-:W-:Y:S02]  /*6890*/  IABS R35, R35 ;  /* 0x0000002300237213 */ /* 0x000fe40000000000 */
[----:B------:R-:W-:-:S02]  /*68a0*/  FSEL R30, R30, -INF , !P5 ;  /* 0xff8000001e1e7808 */ /* 0x000fc40006800000 */
[----:B------:R-:W-:Y:S02]  /*68b0*/  I2FP.F32.S32 R39, R39 ;  /* 0x0000002700277245 */ /* 0x000fe40000201400 */
[----:B------:R-:W-:Y:S02]  /*68c0*/  FSEL R28, R28, -INF , P4 ;  /* 0xff8000001c1c7808 */ /* 0x000fe40002000000 */
[C---:B------:R-:W-:Y:S01]  /*68d0*/  ISETP.GE.AND P1, PT, R33.reuse, R230, PT ;  /* 0x000000e62100720c */ /* 0x040fe20003f26270 */
[----:B------:R-:W-:Y:S01]  /*68e0*/  FFMA.FTZ R186, -R240, R39, R24 ;  /* 0x00000027f0ba7223 */ /* 0x000fe20000010118 */
[----:B------:R-:W-:Y:S01]  /*68f0*/  I2FP.F32.S32 R35, R35 ;  /* 0x0000002300237245 */ /* 0x000fe20000201400 */
[----:B------:R-:W-:Y:S01]  /*6900*/  VIADD R24, R200, 0x18 ;  /* 0x00000018c8187836 */ /* 0x000fe20000000000 */
[C---:B------:R-:W-:Y:S02]  /*6910*/  ISETP.GE.AND P5, PT, R33.reuse, R228, PT ;  /* 0x000000e42100720c */ /* 0x040fe40003fa6270 */
[----:B------:R-:W-:Y:S01]  /*6920*/  ISETP.GE.AND P4, PT, R33, R227, PT ;  /* 0x000000e32100720c */ /* 0x000fe20003f86270 */
[----:B------:R-:W-:Y:S01]  /*6930*/  FFMA.FTZ R35, -R240, R35, R31 ;  /* 0x00000023f0237223 */ /* 0x000fe2000001011f */
[----:B------:R-:W-:-:S02]  /*6940*/  IADD3 R188, PT, PT, R229, -0x19, -R0 ;  /* 0xffffffe7e5bc7810 */ /* 0x000fc40007ffe800 */
[----:B------:R-:W-:Y:S02]  /*6950*/  IADD3 R33, PT, PT, R202, -0x18, -R0 ;  /* 0xffffffe8ca217810 */ /* 0x000fe40007ffe800 */
[----:B------:R-:W-:Y:S02]  /*6960*/  IABS R188, R188 ;  /* 0x000000bc00bc7213 */ /* 0x000fe40000000000 */
[----:B------:R-:W-:Y:S02]  /*6970*/  IABS R33, R33 ;  /* 0x0000002100217213 */ /* 0x000fe40000000000 */
[----:B------:R-:W-:Y:S02]  /*6980*/  I2FP.F32.S32 R188, R188 ;  /* 0x000000bc00bc7245 */ /* 0x000fe40000201400 */
[----:B------:R-:W-:Y:S02]  /*6990*/  FSEL R31, R28, -INF , !P1 ;  /* 0xff8000001c1f7808 */ /* 0x000fe40004800000 */
[----:B------:R-:W-:Y:S01]  /*69a0*/  I2FP.F32.S32 R33, R33 ;  /* 0x0000002100217245 */ /* 0x000fe20000201400 */
[----:B------:R-:W-:Y:S01]  /*69b0*/  FFMA.FTZ R188, -R240, R188, R25 ;  /* 0x000000bcf0bc7223 */ /* 0x000fe20000010119 */
[----:B------:R-:W-:Y:S01]  /*69c0*/  ISETP.GE.AND P1, PT, R24, R231, PT ;  /* 0x000000e71800720c */ /* 0x000fe20003f26270 */
[----:B------:R-:W-:Y:S01]  /*69d0*/  VIADD R25, R200, 0x19 ;  /* 0x00000019c8197836 */ /* 0x000fe20000000000 */
[----:B------:R-:W-:Y:S01]  /*69e0*/  FSEL R35, R35, -INF , P5 ;  /* 0xff80000023237808 */ /* 0x000fe20002800000 */
[----:B------:R-:W-:Y:S01]  /*69f0*/  FFMA.FTZ R26, -R240, R33, R26 ;  /* 0x00000021f01a7223 */ /* 0x000fe2000001011a */
[----:B------:R-:W-:-:S02]  /*6a00*/  ISETP.GE.AND P5, PT, R24, R230, PT ;  /* 0x000000e61800720c */ /* 0x000fc40003fa6270 */
[----:B------:R-:W-:Y:S02]  /*6a10*/  FSEL R35, R35, -INF , !P4 ;  /* 0xff80000023237808 */ /* 0x000fe40006000000 */
[----:B------:R-:W-:Y:S02]  /*6a20*/  FSEL R186, R186, -INF , P1 ;  /* 0xff800000baba7808 */ /* 0x000fe40000800000 */
[C---:B------:R-:W-:Y:S02]  /*6a30*/  ISETP.GE.AND P4, PT, R24.reuse, R228, PT ;  /* 0x000000e41800720c */ /* 0x040fe40003f86270 */
[----:B------:R-:W-:Y:S02]  /*6a40*/  ISETP.GE.AND P1, PT, R24, R227, PT ;  /* 0x000000e31800720c */ /* 0x000fe40003f26270 */
[--C-:B--2---:R-:W-:Y:S02]  /*6a50*/  IADD3 R137, PT, PT, R229, -0x20, -R0.reuse ;  /* 0xffffffe0e5897810 */ /* 0x104fe40007ffe800 */
        /* <DEDUP_REMOVED lines=121> */
[----:B------:R-:W-:Y:S02]  /*71f0*/  FSEL R142, R142, -INF , !P4 ;  /* 0xff8000008e8e7808 */ /* 0x000fe40006000000 */
[----:B------:R-:W-:Y:S02]  /*7200*/  I2FP.F32.S32 R13, R13 ;  /* 0x0000000d000d7245 */ /* 0x000fe40000201400 */
[----:B------:R-:W-:Y:S02]  /*7210*/  ISETP.GE.AND P4, PT, R8, R231, PT ;  /* 0x000000e70800720c */ /* 0x000fe40003f86270 */
[----:B------:R-:W-:Y:S01]  /*7220*/  IABS R12, R12 ;  /* 0x0000000c000c7213 */ /* 0x000fe20000000000 */
[----:B------:R-:W-:Y:S01]  /*7230*/  FFMA.FTZ R10, -R240, R13, R10 ;  /* 0x0000000df00a7223 */ /* 0x000fe2000001010a */
[----:B------:R-:W-:-:S02]  /*7240*/  FSEL R138, R15, -INF , P1 ;  /* 0xff8000000f8a7808 */ /* 0x000fc40000800000 */
[----:B------:R-:W-:Y:S02]  /*7250*/  I2FP.F32.S32 R12, R12 ;  /* 0x0000000c000c7245 */ /* 0x000fe40000201400 */
[----:B------:R-:W-:Y:S02]  /*7260*/  FSEL R138, R138, -INF , !P5 ;  /* 0xff8000008a8a7808 */ /* 0x000fe40006800000 */
[----:B------:R-:W-:Y:S01]  /*7270*/  FSEL R143, R143, -INF , P4 ;  /* 0xff8000008f8f7808 */ /* 0x000fe20002000000 */
[----:B------:R-:W-:Y:S01]  /*7280*/  FFMA.FTZ R151, -R240, R12, R9 ;  /* 0x0000000cf0977223 */ /* 0x000fe20000010109 */
[----:B------:R-:W-:Y:S01]  /*7290*/  ISETP.GE.AND P1, PT, R8, R230, PT ;  /* 0x000000e60800720c */ /* 0x000fe20003f26270 */
[----:B------:R-:W-:Y:S01]  /*72a0*/  VIADD R9, R200, 0x39 ;  /* 0x00000039c8097836 */ /* 0x000fe20000000000 */
[C---:B------:R-:W-:Y:S02]  /*72b0*/  ISETP.GE.AND P5, PT, R8.reuse, R228, PT ;  /* 0x000000e40800720c */ /* 0x040fe40003fa6270 */
[----:B------:R-:W-:-:S02]  /*72c0*/  ISETP.GE.AND P4, PT, R8, R227, PT ;  /* 0x000000e30800720c */ /* 0x000fc40003f86270 */
[--C-:B------:R-:W-:Y:S02]  /*72d0*/  IADD3 R13, PT, PT, R229, -0x40, -R0.reuse ;  /* 0xffffffc0e50d7810 */ /* 0x100fe40007ffe800 */
[----:B------:R-:W-:Y:S02]  /*72e0*/  IADD3 R8, PT, PT, R202, -0x39, -R0 ;  /* 0xffffffc7ca087810 */ /* 0x000fe40007ffe800 */
[----:B------:R-:W-:Y:S02]  /*72f0*/  IABS R13, R13 ;  /* 0x0000000d000d7213 */ /* 0x000fe40000000000 */
[----:B------:R-:W-:Y:S02]  /*7300*/  IABS R8, R8 ;  /* 0x0000000800087213 */ /* 0x000fe40000000000 */
[----:B------:R-:W-:Y:S02]  /*7310*/  I2FP.F32.S32 R13, R13 ;  /* 0x0000000d000d7245 */ /* 0x000fe40000201400 */
[----:B------:R-:W-:-:S02]  /*7320*/  FSEL R143, R143, -INF , !P1 ;  /* 0xff8000008f8f7808 */ /* 0x000fc40004800000 */
[----:B------:R-:W-:Y:S01]  /*7330*/  I2FP.F32.S32 R8, R8 ;  /* 0x0000000800087245 */ /* 0x000fe20000201400 */
[----:B------:R-:W-:Y:S01]  /*7340*/  FFMA.FTZ R148, -R240, R13, R4 ;  /* 0x0000000df0947223 */ /* 0x000fe20000010104 */
[C---:B------:R-:W-:Y:S01]  /*7350*/  ISETP.GE.AND P1, PT, R9.reuse, R231, PT ;  /* 0x000000e70900720c */ /* 0x040fe20003f26270 */
[----:B------:R-:W-:Y:S01]  /*7360*/  VIADD R4, R200, 0x40 ;  /* 0x00000040c8047836 */ /* 0x000fe20000000000 */
[----:B------:R-:W-:Y:S01]  /*7370*/  FSEL R144, R10, -INF , P5 ;  /* 0xff8000000a907808 */ /* 0x000fe20002800000 */
[----:B------:R-:W-:Y:S01]  /*7380*/  FFMA.FTZ R11, -R240, R8, R11 ;  /* 0x00000008f00b7223 */ /* 0x000fe2000001010b */
[----:B------:R-:W-:Y:S02]  /*7390*/  ISETP.GE.AND P5, PT, R9, R230, PT ;  /* 0x000000e60900720c */ /* 0x000fe40003fa6270 */
[----:B------:R-:W-:Y:S02]  /*73a0*/  FSEL R144, R144, -INF , !P4 ;  /* 0xff80000090907808 */ /* 0x000fe40006000000 */
[----:B------:R-:W-:-:S02]  /*73b0*/  FSEL R151, R151, -INF , P1 ;  /* 0xff80000097977808 */ /* 0x000fc40000800000 */
[C---:B------:R-:W-:Y:S02]  /*73c0*/  ISETP.GE.AND P4, PT, R9.reuse, R228, PT ;  /* 0x000000e40900720c */ /* 0x040fe40003f86270 */
[----:B------:R-:W-:Y:S02]  /*73d0*/  ISETP.GE.AND P1, PT, R9, R227, PT ;  /* 0x000000e30900720c */ /* 0x000fe40003f26270 */
[--C-:B------:R-:W-:Y:S02]  /*73e0*/  IADD3 R9, PT, PT, R202, -0x40, -R0.reuse ;  /* 0xffffffc0ca097810 */ /* 0x100fe40007ffe800 */
[----:B------:R-:W-:Y:S02]  /*73f0*/  IADD3 R150, PT, PT, R229, -0x41, -R0 ;  /* 0xffffffbfe5967810 */ /* 0x000fe40007ffe800 */
[----:B------:R-:W-:Y:S02]  /*7400*/  FSEL R151, R151, -INF , !P5 ;  /* 0xff80000097977808 */ /* 0x000fe40006800000 */
[----:B------:R-:W-:-:S02]  /*7410*/  ISETP.GE.AND P5, PT, R4, R231, PT ;  /* 0x000000e70400720c */ /* 0x000fc40003fa6270 */
[----:B------:R-:W-:Y:S02]  /*7420*/  FSEL R141, R11, -INF , P4 ;  /* 0xff8000000b8d7808 */ /* 0x000fe40002000000 */
[----:B------:R-:W-:Y:S02]  /*7430*/  IABS R9, R9 ;  /* 0x0000000900097213 */ /* 0x000fe40000000000 */
[----:B------:R-:W-:Y:S02]  /*7440*/  IABS R150, R150 ;  /* 0x0000009600967213 */ /* 0x000fe40000000000 */
[----:B------:R-:W-:Y:S02]  /*7450*/  FSEL R141, R141, -INF , !P1 ;  /* 0xff8000008d8d7808 */ /* 0x000fe40004800000 */
[----:B------:R-:W-:Y:S02]  /*7460*/  FSEL R148, R148, -INF , P5 ;  /* 0xff80000094947808 */ /* 0x000fe40002800000 */
[----:B------:R-:W-:-:S02]  /*7470*/  ISETP.GE.AND P4, PT, R4, R230, PT ;  /* 0x000000e60400720c */ /* 0x000fc40003f86270 */
[----:B------:R-:W-:Y:S02]  /*7480*/  I2FP.F32.S32 R9, R9 ;  /* 0x0000000900097245 */ /* 0x000fe40000201400 */
[----:B------:R-:W-:Y:S02]  /*7490*/  ISETP.GE.AND P1, PT, R4, R228, PT ;  /* 0x000000e40400720c */ /* 0x000fe40003f26270 */
[----:B------:R-:W-:Y:S01]  /*74a0*/  I2FP.F32.S32 R150, R150 ;  /* 0x0000009600967245 */ /* 0x000fe20000201400 */
[----:B------:R-:W-:Y:S01]  /*74b0*/  FFMA.FTZ R6, -R240, R9, R6 ;  /* 0x00000009f0067223 */ /* 0x000fe20000010106 */
[----:B------:R-:W-:Y:S02]  /*74c0*/  ISETP.GE.AND P5, PT, R4, R227, PT ;  /* 0x000000e30400720c */ /* 0x000fe40003fa6270 */
[--C-:B------:R-:W-:Y:S01]  /*74d0*/  IADD3 R4, PT, PT, R202, -0x41, -R0.reuse ;  /* 0xffffffbfca047810 */ /* 0x100fe20007ffe800 */
[----:B------:R-:W-:Y:S01]  /*74e0*/  FFMA.FTZ R150, -R240, R150, R5 ;  /* 0x00000096f0967223 */ /* 0x000fe20000010105 */
[----:B------:R-:W-:Y:S01]  /*74f0*/  VIADD R5, R200, 0x41 ;  /* 0x00000041c8057836 */ /* 0x000fe20000000000 */
[----:B------:R-:W-:-:S02]  /*7500*/  IADD3 R9, PT, PT, R229, -0x48, -R0 ;  /* 0xffffffb8e5097810 */ /* 0x000fc40007ffe800 */
[----:B------:R-:W-:Y:S02]  /*7510*/  IABS R4, R4 ;  /* 0x0000000400047213 */ /* 0x000fe40000000000 */
[----:B------:R-:W-:Y:S02]  /*7520*/  FSEL R148, R148, -INF , !P4 ;  /* 0xff80000094947808 */ /* 0x000fe40006000000 */
[----:B------:R-:W-:Y:S02]  /*7530*/  I2FP.F32.S32 R4, R4 ;  /* 0x0000000400047245 */ /* 0x000fe40000201400 */
[----:B------:R-:W-:Y:S02]  /*7540*/  IABS R9, R9 ;  /* 0x0000000900097213 */ /* 0x000fe40000000000 */
[----:B------:R-:W-:Y:S01]  /*7550*/  ISETP.GE.AND P4, PT, R5, R231, PT ;  /* 0x000000e70500720c */ /* 0x000fe20003f86270 */
[----:B------:R-:W-:Y:S01]  /*7560*/  FFMA.FTZ R7, -R240, R4, R7 ;  /* 0x00000004f0077223 */ /* 0x000fe20000010107 */
[----:B------:R-:W-:Y:S01]  /*7570*/  FSEL R146, R6, -INF , P1 ;  /* 0xff80000006927808 */ /* 0x000fe20000800000 */
[----:B------:R-:W-:Y:S01]  /*7580*/  VIADD R4, R200, 0x48 ;  /* 0x00000048c8047836 */ /* 0x000fe20000000000 */
[----:B------:R-:W-:-:S02]  /*7590*/  I2FP.F32.S32 R9, R9 ;  /* 0x0000000900097245 */ /* 0x000fc40000201400 */
[C---:B------:R-:W-:Y:S02]  /*75a0*/  ISETP.GE.AND P1, PT, R5.reuse, R230, PT ;  /* 0x000000e60500720c */ /* 0x040fe40003f26270 */
[----:B------:R-:W-:Y:S01]  /*75b0*/  FSEL R146, R146, -INF , !P5 ;  /* 0xff80000092927808 */ /* 0x000fe20006800000 */
[----:B------:R-:W-:Y:S01]  /*75c0*/  FFMA.FTZ R128, -R240, R9, R128 ;  /* 0x00000009f0807223 */ /* 0x000fe20000010180 */
[----:B------:R-:W-:Y:S02]  /*75d0*/  FSEL R150, R150, -INF , P4 ;  /* 0xff80000096967808 */ /* 0x000fe40002000000 */
[C---:B------:R-:W-:Y:S02]  /*75e0*/  ISETP.GE.AND P5, PT, R5.reuse, R228, PT ;  /* 0x000000e40500720c */ /* 0x040fe40003fa6270 */
[----:B------:R-:W-:Y:S02]  /*75f0*/  ISETP.GE.AND P4, PT, R5, R227, PT ;  /* 0x000000e30500720c */ /* 0x000fe40003f86270 */
[----:B------:R-:W-:-:S02]  /*7600*/  IADD3 R5, PT, PT, R202, -0x48, -R0 ;  /* 0xffffffb8ca057810 */ /* 0x000fc40007ffe800 */
[----:B------:R-:W-:Y:S02]  /*7610*/  FSEL R150, R150, -INF , !P1 ;  /* 0xff80000096967808 */ /* 0x000fe40004800000 */
[----:B------:R-:W-:Y:S02]  /*7620*/  ISETP.GE.AND P1, PT, R4, R231, PT ;  /* 0x000000e70400720c */ /* 0x000fe40003f26270 */
[----:B------:R-:W-:Y:S02]  /*7630*/  FSEL R152, R7, -INF , P5 ;  /* 0xff80000007987808 */ /* 0x000fe40002800000 */
[----:B------:R-:W-:Y:S02]  /*7640*/  IABS R5, R5 ;  /* 0x0000000500057213 */ /* 0x000fe40000000000 */
[----:B------:R-:W-:Y:S02]  /*7650*/  IADD3 R6, PT, PT, R229, -0x49, -R0 ;  /* 0xffffffb7e5067810 */ /* 0x000fe40007ffe800 */
[----:B------:R-:W-:-:S02]  /*7660*/  FSEL R152, R152, -INF , !P4 ;  /* 0xff80000098987808 */ /* 0x000fc40006000000 */
[----:B------:R-:W-:Y:S02]  /*7670*/  FSEL R175, R128, -INF , P1 ;  /* 0xff80000080af7808 */ /* 0x000fe40000800000 */
[C---:B------:R-:W-:Y:S02]  /*7680*/  ISETP.GE.AND P5, PT, R4.reuse, R230, PT ;  /* 0x000000e60400720c */ /* 0x040fe40003fa6270 */
[----:B------:R-:W-:Y:S02]  /*7690*/  I2FP.F32.S32 R5, R5 ;  /* 0x0000000500057245 */ /* 0x000fe40000201400 */
[C---:B------:R-:W-:Y:S02]  /*76a0*/  ISETP.GE.AND P4, PT, R4.reuse, R228, PT ;  /* 0x000000e40400720c */ /* 0x040fe40003f86270 */
[----:B------:R-:W-:Y:S01]  /*76b0*/  ISETP.GE.AND P1, PT, R4, R227, PT ;  /* 0x000000e30400720c */ /* 0x000fe20003f26270 */
[----:B------:R-:W-:Y:S01]  /*76c0*/  FFMA.FTZ R130, -R240, R5, R130 ;  /* 0x00000005f0827223 */ /* 0x000fe20000010182 */
[----:B------:R-:W-:Y:S01]  /*76d0*/  IABS R6, R6 ;  /* 0x0000000600067213 */ /* 0x000fe20000000000 */
[----:B------:R-:W-:Y:S01]  /*76e0*/  VIADD R5, R200, 0x49 ;  /* 0x00000049c8057836 */ /* 0x000fe20000000000 */
[----:B------:R-:W-:-:S02]  /*76f0*/  IADD3 R4, PT, PT, R202, -0x49, -R0 ;  /* 0xffffffb7ca047810 */ /* 0x000fc40007ffe800 */
[----:B------:R-:W-:Y:S02]  /*7700*/  I2FP.F32.S32 R6, R6 ;  /* 0x0000000600067245 */ /* 0x000fe40000201400 */
[----:B------:R-:W-:Y:S02]  /*7710*/  IABS R4, R4 ;  /* 0x0000000400047213 */ /* 0x000fe40000000000 */
[----:B------:R-:W-:Y:S01]  /*7720*/  IADD3 R7, PT, PT, R229, -0x50, -R0 ;  /* 0xffffffb0e5077810 */ /* 0x000fe20007ffe800 */
[C---:B------:R-:W-:Y:S01]  /*7730*/  FFMA.FTZ R129, -R240.reuse, R6, R129 ;  /* 0x00000006f0817223 */ /* 0x040fe20000010181 */
[----:B------:R-:W-:Y:S02]  /*7740*/  I2FP.F32.S32 R4, R4 ;  /* 0x0000000400047245 */ /* 0x000fe40000201400 */
[----:B------:R-:W-:Y:S02]  /*7750*/  FSEL R175, R175, -INF , !P5 ;  /* 0xff800000afaf7808 */ /* 0x000fe40006800000 */
[----:B------:R-:W-:Y:S01]  /*7760*/  IABS R7, R7 ;  /* 0x0000000700077213 */ /* 0x000fe20000000000 */
[----:B------:R-:W-:Y:S01]  /*7770*/  FFMA.FTZ R131, -R240, R4, R131 ;  /* 0x00000004f0837223 */ /* 0x000fe20000010183 */
[----:B------:R-:W-:Y:S01]  /*7780*/  ISETP.GE.AND P5, PT, R5, R231, PT ;  /* 0x000000e70500720c */ /* 0x000fe20003fa6270 */
[----:B------:R-:W-:Y:S01]  /*7790*/  VIADD R4, R200, 0x50 ;  /* 0x00000050c8047836 */ /* 0x000fe20000000000 */
[----:B------:R-:W-:-:S02]  /*77a0*/  FSEL R173, R130, -INF , P4 ;  /* 0xff80000082ad7808 */ /* 0x000fc40002000000 */
[----:B------:R-:W-:Y:S02]  /*77b0*/  I2FP.F32.S32 R7, R7 ;  /* 0x0000000700077245 */ /* 0x000fe40000201400 */
[----:B------:R-:W-:Y:S02]  /*77c0*/  ISETP.GE.AND P4, PT, R5, R230, PT ;  /* 0x000000e60500720c */ /* 0x000fe40003f86270 */
[----:B------:R-:W-:Y:S01]  /*77d0*/  FSEL R173, R173, -INF , !P1 ;  /* 0xff800000adad7808 */ /* 0x000fe20004800000 */
[----:B------:R-:W-:Y:S01]  /*77e0*/  FFMA.FTZ R124, -R240, R7, R124 ;  /* 0x00000007f07c7223 */ /* 0x000fe2000001017c */
[----:B------:R-:W-:Y:S02]  /*77f0*/  FSEL R177, R129, -INF , P5 ;  /* 0xff80000081b17808 */ /* 0x000fe40002800000 */
[C---:B------:R-:W-:Y:S02]  /*7800*/  ISETP.GE.AND P1, PT, R5.reuse, R228, PT ;  /* 0x000000e40500720c */ /* 0x040fe40003f26270 */
[----:B------:R-:W-:-:S02]  /*7810*/  ISETP.GE.AND P5, PT, R5, R227, PT ;  /* 0x000000e30500720c */ /* 0x000fc40003fa6270 */
[--C-:B------:R-:W-:Y:S02]  /*7820*/  IADD3 R5, PT, PT, R202, -0x50, -R0.reuse ;  /* 0xffffffb0ca057810 */ /* 0x100fe40007ffe800 */
[----:B------:R-:W-:Y:S02]  /*7830*/  FSEL R177, R177, -INF , !P4 ;  /* 0xff800000b1b17808 */ /* 0x000fe40006000000 */
[----:B------:R-:W-:Y:S02]  /*7840*/  ISETP.GE.AND P4, PT, R4, R231, PT ;  /* 0x000000e70400720c */ /* 0x000fe40003f86270 */
[----:B------:R-:W-:Y:S02]  /*7850*/  FSEL R163, R131, -INF , P1 ;  /* 0xff80000083a37808 */ /* 0x000fe40000800000 */
[----:B------:R-:W-:Y:S02]  /*7860*/  IABS R5, R5 ;  /* 0x0000000500057213 */ /* 0x000fe40000000000 */
[----:B------:R-:W-:-:S02]  /*7870*/  IADD3 R6, PT, PT, R229, -0x51, -R0 ;  /* 0xffffffafe5067810 */ /* 0x000fc40007ffe800 */
[----:B------:R-:W-:Y:S02]  /*7880*/  FSEL R163, R163, -INF , !P5 ;  /* 0xff800000a3a37808 */ /* 0x000fe40006800000 */
        /* <DEDUP_REMOVED lines=12> */
[----:B------:R-:W-:Y:S01]  /*7950*/  FFMA.FTZ R125, -R240, R6, R125 ;  /* 0x00000006f07d7223 */ /* 0x000fe2000001017d */
        /* <DEDUP_REMOVED lines=287> */
[----:B------:R-:W-:Y:S02]  /*8b50*/  IADD3 R6, PT, PT, R229, -0x99, -R0 ;  /* 0xffffff67e5067810 */ /* 0x000fe40007ffe800 */
[----:B------:R-:W-:Y:S02]  /*8b60*/  FSEL R153, R153, -INF , !P4 ;  /* 0xff80000099997808 */ /* 0x000fe40006000000 */
[----:B------:R-:W-:Y:S02]  /*8b70*/  ISETP.GE.AND P4, PT, R4, R231, PT ;  /* 0x000000e70400720c */ /* 0x000fe40003f86270 */
[----:B------:R-:W-:Y:S02]  /*8b80*/  FSEL R161, R95, -INF , P1 ;  /* 0xff8000005fa17808 */ /* 0x000fe40000800000 */
[----:B------:R-:W-:-:S02]  /*8b90*/  IABS R5, R5 ;  /* 0x0000000500057213 */ /* 0x000fc40000000000 */
[----:B------:R-:W-:Y:S02]  /*8ba0*/  IABS R6, R6 ;  /* 0x0000000600067213 */ /* 0x000fe40000000000 */
[----:B------:R-:W-:Y:S02]  /*8bb0*/  FSEL R161, R161, -INF , !P5 ;  /* 0xff800000a1a17808 */ /* 0x000fe40006800000 */
[----:B------:R-:W-:Y:S02]  /*8bc0*/  FSEL R145, R88, -INF , P4 ;  /* 0xff80000058917808 */ /* 0x000fe40002000000 */
[C---:B------:R-:W-:Y:S02]  /*8bd0*/  ISETP.GE.AND P1, PT, R4.reuse, R230, PT ;  /* 0x000000e60400720c */ /* 0x040fe40003f26270 */
[----:B------:R-:W-:Y:S02]  /*8be0*/  I2FP.F32.S32 R5, R5 ;  /* 0x0000000500057245 */ /* 0x000fe40000201400 */
[----:B------:R-:W-:-:S02]  /*8bf0*/  ISETP.GE.AND P5, PT, R4, R228, PT ;  /* 0x000000e40400720c */ /* 0x000fc40003fa6270 */
[----:B------:R-:W-:Y:S01]  /*8c00*/  I2FP.F32.S32 R6, R6 ;  /* 0x0000000600067245 */ /* 0x000fe20000201400 */
[----:B------:R-:W-:Y:S01]  /*8c10*/  FFMA.FTZ R90, -R240, R5, R90 ;  /* 0x00000005f05a7223 */ /* 0x000fe2000001015a */
[----:B------:R-:W-:Y:S02]  /*8c20*/  ISETP.GE.AND P4, PT, R4, R227, PT ;  /* 0x000000e30400720c */ /* 0x000fe40003f86270 */
[--C-:B------:R-:W-:Y:S01]  /*8c30*/  IADD3 R4, PT, PT, R202, -0x99, -R0.reuse ;  /* 0xffffff67ca047810 */ /* 0x100fe20007ffe800 */
[----:B------:R-:W-:Y:S01]  /*8c40*/  FFMA.FTZ R89, -R240, R6, R89 ;  /* 0x00000006f0597223 */ /* 0x000fe20000010159 */
[----:B------:R-:W-:Y:S01]  /*8c50*/  VIADD R6, R200, 0x99 ;  /* 0x00000099c8067836 */ /* 0x000fe20000000000 */
[----:B------:R-:W-:Y:S02]  /*8c60*/  IADD3 R5, PT, PT, R229, -0xa0, -R0 ;  /* 0xffffff60e5057810 */ /* 0x000fe40007ffe800 */
[----:B------:R-:W-:Y:S02]  /*8c70*/  IABS R4, R4 ;  /* 0x0000000400047213 */ /* 0x000fe40000000000 */
[----:B------:R-:W-:-:S02]  /*8c80*/  FSEL R145, R145, -INF , !P1 ;  /* 0xff80000091917808 */ /* 0x000fc40004800000 */
[----:B------:R-:W-:Y:S02]  /*8c90*/  I2FP.F32.S32 R4, R4 ;  /* 0x0000000400047245 */ /* 0x000fe40000201400 */
[----:B------:R-:W-:Y:S02]  /*8ca0*/  IABS R5, R5 ;  /* 0x0000000500057213 */ /* 0x000fe40000000000 */
[----:B------:R-:W-:Y:S01]  /*8cb0*/  ISETP.GE.AND P1, PT, R6, R231, PT ;  /* 0x000000e70600720c */ /* 0x000fe20003f26270 */
[----:B------:R-:W-:Y:S01]  /*8cc0*/  FFMA.FTZ R91, -R240, R4, R91 ;  /* 0x00000004f05b7223 */ /* 0x000fe2000001015b */
[----:B------:R-:W-:Y:S01]  /*8cd0*/  FSEL R157, R90, -INF , P5 ;  /* 0xff8000005a9d7808 */ /* 0x000fe20002800000 */
[----:B------:R-:W-:Y:S01]  /*8ce0*/  VIADD R4, R200, 0xa0 ;  /* 0x000000a0c8047836 */ /* 0x000fe20000000000 */
[----:B------:R-:W-:Y:S02]  /*8cf0*/  I2FP.F32.S32 R5, R5 ;  /* 0x0000000500057245 */ /* 0x000fe40000201400 */
[----:B------:R-:W-:-:S02]  /*8d00*/  IADD3 R39, PT, PT, R202, -0xa0, -R0 ;  /* 0xffffff60ca277810 */ /* 0x000fc40007ffe800 */
[----:B------:R-:W-:Y:S01]  /*8d10*/  ISETP.GE.AND P5, PT, R6, R230, PT ;  /* 0x000000e60600720c */ /* 0x000fe20003fa6270 */
[----:B------:R-:W-:Y:S01]  /*8d20*/  FFMA.FTZ R84, -R240, R5, R84 ;  /* 0x00000005f0547223 */ /* 0x000fe20000010154 */
[----:B------:R-:W-:Y:S01]  /*8d30*/  FSEL R157, R157, -INF , !P4 ;  /* 0xff8000009d9d7808 */ /* 0x000fe20006000000 */
[----:B------:R-:W-:Y:S01]  /*8d40*/  VIADD R5, R200, 0xa1 ;  /* 0x000000a1c8057836 */ /* 0x000fe20000000000 */
[----:B------:R-:W-:Y:S02]  /*8d50*/  FSEL R147, R89, -INF , P1 ;  /* 0xff80000059937808 */ /* 0x000fe40000800000 */
[C---:B------:R-:W-:Y:S02]  /*8d60*/  ISETP.GE.AND P4, PT, R6.reuse, R228, PT ;  /* 0x000000e40600720c */ /* 0x040fe40003f86270 */
[----:B------:R-:W-:Y:S02]  /*8d70*/  ISETP.GE.AND P1, PT, R6, R227, PT ;  /* 0x000000e30600720c */ /* 0x000fe40003f26270 */
[----:B------:R-:W-:-:S02]  /*8d80*/  IADD3 R6, PT, PT, R229, -0xa1, -R0 ;  /* 0xffffff5fe5067810 */ /* 0x000fc40007ffe800 */
[----:B------:R-:W-:Y:S02]  /*8d90*/  IABS R39, R39 ;  /* 0x0000002700277213 */ /* 0x000fe40000000000 */
[----:B------:R-:W-:Y:S02]  /*8da0*/  FSEL R147, R147, -INF , !P5 ;  /* 0xff80000093937808 */ /* 0x000fe40006800000 */
[----:B------:R-:W-:Y:S02]  /*8db0*/  ISETP.GE.AND P5, PT, R4, R231, PT ;  /* 0x000000e70400720c */ /* 0x000fe40003fa6270 */
[----:B------:R-:W-:Y:S02]  /*8dc0*/  FSEL R155, R91, -INF , P4 ;  /* 0xff8000005b9b7808 */ /* 0x000fe40002000000 */
[----:B------:R-:W-:Y:S02]  /*8dd0*/  IABS R6, R6 ;  /* 0x0000000600067213 */ /* 0x000fe40000000000 */
[----:B------:R-:W-:-:S02]  /*8de0*/  I2FP.F32.S32 R39, R39 ;  /* 0x0000002700277245 */ /* 0x000fc40000201400 */
[----:B------:R-:W-:Y:S02]  /*8df0*/  FSEL R155, R155, -INF , !P1 ;  /* 0xff8000009b9b7808 */ /* 0x000fe40004800000 */
[----:B------:R-:W-:Y:S01]  /*8e00*/  FSEL R84, R84, -INF , P5 ;  /* 0xff80000054547808 */ /* 0x000fe20002800000 */
[----:B------:R-:W-:Y:S01]  /*8e10*/  FFMA.FTZ R39, -R240, R39, R86 ;  /* 0x00000027f0277223 */ /* 0x000fe20000010156 */
[C---:B------:R-:W-:Y:S02]  /*8e20*/  ISETP.GE.AND P4, PT, R4.reuse, R230, PT ;  /* 0x000000e60400720c */ /* 0x040fe40003f86270 */
[C---:B------:R-:W-:Y:S02]  /*8e30*/  ISETP.GE.AND P1, PT, R4.reuse, R228, PT ;  /* 0x000000e40400720c */ /* 0x040fe40003f26270 */
[----:B------:R-:W-:Y:S02]  /*8e40*/  ISETP.GE.AND P5, PT, R4, R227, PT ;  /* 0x000000e30400720c */ /* 0x000fe40003fa6270 */
[----:B------:R-:W-:-:S02]  /*8e50*/  I2FP.F32.S32 R6, R6 ;  /* 0x0000000600067245 */ /* 0x000fc40000201400 */
[--C-:B------:R-:W-:Y:S02]  /*8e60*/  IADD3 R4, PT, PT, R202, -0xa1, -R0.reuse ;  /* 0xffffff5fca047810 */ /* 0x100fe40007ffe800 */
[----:B------:R-:W-:Y:S01]  /*8e70*/  IADD3 R7, PT, PT, R229, -0xa8, -R0 ;  /* 0xffffff58e5077810 */ /* 0x000fe20007ffe800 */
[----:B------:R-:W-:Y:S01]  /*8e80*/  FFMA.FTZ R85, -R240, R6, R85 ;  /* 0x00000006f0557223 */ /* 0x000fe20000010155 */
[----:B------:R-:W-:Y:S02]  /*8e90*/  IABS R4, R4 ;  /* 0x0000000400047213 */ /* 0x000fe40000000000 */
[----:B------:R-:W-:Y:S02]  /*8ea0*/  FSEL R84, R84, -INF , !P4 ;  /* 0xff80000054547808 */ /* 0x000fe40006000000 */
[----:B------:R-:W-:Y:S02]  /*8eb0*/  ISETP.GE.AND P4, PT, R5, R231, PT ;  /* 0x000000e70500720c */ /* 0x000fe40003f86270 */
[----:B------:R-:W-:-:S02]  /*8ec0*/  FSEL R39, R39, -INF , P1 ;  /* 0xff80000027277808 */ /* 0x000fc40000800000 */
[----:B------:R-:W-:Y:S02]  /*8ed0*/  I2FP.F32.S32 R4, R4 ;  /* 0x0000000400047245 */ /* 0x000fe40000201400 */
[----:B------:R-:W-:Y:S02]  /*8ee0*/  IABS R7, R7 ;  /* 0x0000000700077213 */ /* 0x000fe40000000000 */
[----:B------:R-:W-:Y:S01]  /*8ef0*/  FSEL R39, R39, -INF , !P5 ;  /* 0xff80000027277808 */ /* 0x000fe20006800000 */
[----:B------:R-:W-:Y:S01]  /*8f00*/  FFMA.FTZ R87, -R240, R4, R87 ;  /* 0x00000004f0577223 */ /* 0x000fe20000010157 */
[----:B------:R-:W-:Y:S01]  /*8f10*/  FSEL R85, R85, -INF , P4 ;  /* 0xff80000055557808 */ /* 0x000fe20002000000 */
[----:B------:R-:W-:Y:S01]  /*8f20*/  VIADD R4, R200, 0xa8 ;  /* 0x000000a8c8047836 */ /* 0x000fe20000000000 */
[C---:B------:R-:W-:Y:S02]  /*8f30*/  ISETP.GE.AND P1, PT, R5.reuse, R230, PT ;  /* 0x000000e60500720c */ /* 0x040fe40003f26270 */
[----:B------:R-:W-:-:S02]  /*8f40*/  ISETP.GE.AND P5, PT, R5, R228, PT ;  /* 0x000000e40500720c */ /* 0x000fc40003fa6270 */
[----:B------:R-:W-:Y:S02]  /*8f50*/  ISETP.GE.AND P4, PT, R5, R227, PT ;  /* 0x000000e30500720c */ /* 0x000fe40003f86270 */
[--C-:B------:R-:W-:Y:S02]  /*8f60*/  IADD3 R5, PT, PT, R202, -0xa8, -R0.reuse ;  /* 0xffffff58ca057810 */ /* 0x100fe40007ffe800 */
[----:B------:R-:W-:Y:S02]  /*8f70*/  I2FP.F32.S32 R7, R7 ;  /* 0x0000000700077245 */ /* 0x000fe40000201400 */
[----:B------:R-:W-:Y:S02]  /*8f80*/  IADD3 R8, PT, PT, R229, -0xa9, -R0 ;  /* 0xffffff57e5087810 */ /* 0x000fe40007ffe800 */
[----:B------:R-:W-:Y:S01]  /*8f90*/  IABS R5, R5 ;  /* 0x0000000500057213 */ /* 0x000fe20000000000 */
[----:B------:R-:W-:Y:S01]  /*8fa0*/  FFMA.FTZ R7, -R240, R7, R80 ;  /* 0x00000007f0077223 */ /* 0x000fe20000010150 */
[----:B------:R-:W-:-:S02]  /*8fb0*/  FSEL R85, R85, -INF , !P1 ;  /* 0xff80000055557808 */ /* 0x000fc40004800000 */
[----:B------:R-:W-:Y:S02]  /*8fc0*/  ISETP.GE.AND P1, PT, R4, R231, PT ;  /* 0x000000e70400720c */ /* 0x000fe40003f26270 */
[----:B------:R-:W-:Y:S02]  /*8fd0*/  FSEL R80, R87, -INF , P5 ;  /* 0xff80000057507808 */ /* 0x000fe40002800000 */
[----:B------:R-:W-:Y:S02]  /*8fe0*/  IABS R8, R8 ;  /* 0x0000000800087213 */ /* 0x000fe40000000000 */
[----:B------:R-:W-:Y:S02]  /*8ff0*/  I2FP.F32.S32 R5, R5 ;  /* 0x0000000500057245 */ /* 0x000fe40000201400 */
[----:B------:R-:W-:Y:S02]  /*9000*/  FSEL R80, R80, -INF , !P4 ;  /* 0xff80000050507808 */ /* 0x000fe40006000000 */
[----:B------:R-:W-:Y:S01]  /*9010*/  FSEL R7, R7, -INF , P1 ;  /* 0xff80000007077808 */ /* 0x000fe20000800000 */
[----:B------:R-:W-:Y:S01]  /*9020*/  FFMA.FTZ R5, -R240, R5, R82 ;  /* 0x00000005f0057223 */ /* 0x000fe20000010152 */
[----:B------:R-:W-:-:S02]  /*9030*/  IADD3 R6, PT, PT, R202, -0xa9, -R0 ;  /* 0xffffff57ca067810 */ /* 0x000fc40007ffe800 */
[C---:B------:R-:W-:Y:S02]  /*9040*/  ISETP.GE.AND P5, PT, R4.reuse, R230, PT ;  /* 0x000000e60400720c */ /* 0x040fe40003fa6270 */
[C---:B------:R-:W-:Y:S02]  /*9050*/  ISETP.GE.AND P4, PT, R4.reuse, R228, PT ;  /* 0x000000e40400720c */ /* 0x040fe40003f86270 */
[----:B------:R-:W-:Y:S02]  /*9060*/  I2FP.F32.S32 R8, R8 ;  /* 0x0000000800087245 */ /* 0x000fe40000201400 */
[----:B------:R-:W-:Y:S01]  /*9070*/  ISETP.GE.AND P1, PT, R4, R227, PT ;  /* 0x000000e30400720c */ /* 0x000fe20003f26270 */
[----:B------:R-:W-:Y:S01]  /*9080*/  VIADD R4, R200, 0xa9 ;  /* 0x000000a9c8047836 */ /* 0x000fe20000000000 */
[----:B------:R-:W-:Y:S01]  /*9090*/  IADD3 R9, PT, PT, R229, -0xb0, -R0 ;  /* 0xffffff50e5097810 */ /* 0x000fe20007ffe800 */
[----:B------:R-:W-:Y:S01]  /*90a0*/  FFMA.FTZ R8, -R240, R8, R81 ;  /* 0x00000008f0087223 */ /* 0x000fe20000010151 */
[----:B------:R-:W-:-:S02]  /*90b0*/  IABS R6, R6 ;  /* 0x0000000600067213 */ /* 0x000fc40000000000 */
[----:B------:R-:W-:Y:S02]  /*90c0*/  FSEL R82, R7, -INF , !P5 ;  /* 0xff80000007527808 */ /* 0x000fe40006800000 */
[----:B------:R-:W-:Y:S02]  /*90d0*/  ISETP.GE.AND P5, PT, R4, R231, PT ;  /* 0x000000e70400720c */ /* 0x000fe40003fa6270 */
[----:B------:R-:W-:Y:S02]  /*90e0*/  FSEL R81, R5, -INF , P4 ;  /* 0xff80000005517808 */ /* 0x000fe40002000000 */
[----:B------:R-:W-:Y:S02]  /*90f0*/  IABS R7, R9 ;  /* 0x0000000900077213 */ /* 0x000fe40000000000 */
[----:B------:R-:W-:Y:S02]  /*9100*/  I2FP.F32.S32 R6, R6 ;  /* 0x0000000600067245 */ /* 0x000fe40000201400 */
[----:B------:R-:W-:-:S02]  /*9110*/  FSEL R81, R81, -INF , !P1 ;  /* 0xff80000051517808 */ /* 0x000fc40004800000 */
[----:B------:R-:W-:Y:S01]  /*9120*/  FSEL R8, R8, -INF , P5 ;  /* 0xff80000008087808 */ /* 0x000fe20002800000 */
[----:B------:R-:W-:Y:S01]  /*9130*/  FFMA.FTZ R6, -R240, R6, R83 ;  /* 0x00000006f0067223 */ /* 0x000fe20000010153 */
[--C-:B------:R-:W-:Y:S02]  /*9140*/  IADD3 R5, PT, PT, R202, -0xb0, -R0.reuse ;  /* 0xffffff50ca057810 */ /* 0x100fe40007ffe800 */
        /* <DEDUP_REMOVED lines=98> */
[----:B------:R-:W-:-:S02]  /*9770*/  IADD3 R86, PT, PT, R202, -0xd1, -R0 ;  /* 0xffffff2fca567810 */ /* 0x000fc40007ffe800 */
[----:B------:R-:W-:Y:S01]  /*9780*/  FSEL R69, R69, -INF , !P1 ;  /* 0xff80000045457808 */ /* 0x000fe20004800000 */
[----:B------:R-:W-:Y:S01]  /*9790*/  FFMA.FTZ R6, -R240, R6, R71 ;  /* 0x00000006f0067223 */ /* 0x000fe20000010147 */
[----:B------:R-:W-:Y:S02]  /*97a0*/  FSEL R8, R8, -INF , P5 ;  /* 0xff80000008087808 */ /* 0x000fe40002800000 */
[----:B------:R-:W-:Y:S02]  /*97b0*/  IADD3 R5, PT, PT, R202, -0xc8, -R0 ;  /* 0xffffff38ca057810 */ /* 0x000fe40007ffe800 */
[C---:B------:R-:W-:Y:S02]  /*97c0*/  ISETP.GE.AND P4, PT, R4.reuse, R230, PT ;  /* 0x000000e60400720c */ /* 0x040fe40003f86270 */
[----:B------:R-:W-:Y:S02]  /*97d0*/  ISETP.GE.AND P1, PT, R4, R228, PT ;  /* 0x000000e40400720c */ /* 0x000fe40003f26270 */
[----:B------:R-:W-:-:S02]  /*97e0*/  I2FP.F32.S32 R7, R7 ;  /* 0x0000000700077245 */ /* 0x000fc40000201400 */
[----:B------:R-:W-:Y:S01]  /*97f0*/  ISETP.GE.AND P5, PT, R4, R227, PT ;  /* 0x000000e30400720c */ /* 0x000fe20003fa6270 */
[----:B------:R-:W-:Y:S01]  /*9800*/  VIADD R4, R200, 0xc8 ;  /* 0x000000c8c8047836 */ /* 0x000fe20000000000 */
[----:B------:R-:W-:Y:S01]  /*9810*/  IABS R86, R86 ;  /* 0x0000005600567213 */ /* 0x000fe20000000000 */
[----:B------:R-:W-:Y:S01]  /*9820*/  FFMA.FTZ R7, -R240, R7, R64 ;  /* 0x00000007f0077223 */ /* 0x000fe20000010140 */
[----:B------:R-:W-:Y:S02]  /*9830*/  IADD3 R9, PT, PT, R229, -0xc9, -R0 ;  /* 0xffffff37e5097810 */ /* 0x000fe40007ffe800 */
[----:B------:R-:W-:Y:S02]  /*9840*/  IABS R5, R5 ;  /* 0x0000000500057213 */ /* 0x000fe40000000000 */
[----:B------:R-:W-:Y:S02]  /*9850*/  I2FP.F32.S32 R86, R86 ;  /* 0x0000005600567245 */ /* 0x000fe40000201400 */
[----:B------:R-:W-:-:S02]  /*9860*/  FSEL R71, R8, -INF , !P4 ;  /* 0xff80000008477808 */ /* 0x000fc40006000000 */
[----:B------:R-:W-:Y:S01]  /*9870*/  ISETP.GE.AND P4, PT, R4, R231, PT ;  /* 0x000000e70400720c */ /* 0x000fe20003f86270 */
[----:B------:R-:W-:Y:S01]  /*9880*/  FFMA.FTZ R86, -R240, R86, R63 ;  /* 0x00000056f0567223 */ /* 0x000fe2000001013f */
[----:B------:R-:W-:Y:S01]  /*9890*/  FSEL R64, R6, -INF , P1 ;  /* 0xff80000006407808 */ /* 0x000fe20000800000 */
[----:B------:R-:W2:Y:S01]  /*98a0*/  LD.E R63, desc[UR4][R2.64+0xdc] ;  /* 0x0000dc04023f7980 */ /* 0x000ea2000c101900 */
        /* <DEDUP_REMOVED lines=23> */
[C---:B------:R-:W-:Y:S02]  /*9a20*/  ISETP.GE.AND P5, PT, R4.reuse, R230, PT ;  /* 0x000000e60400720c */ /* 0x040fe40003fa6270 */
[C---:B------:R-:W-:Y:S02]  /*9a30*/  ISETP.GE.AND P4, PT, R4.reuse, R228, PT ;  /* 0x000000e40400720c */ /* 0x040fe40003f86270 */
[----:B------:R-:W-:Y:S02]  /*9a40*/  I2FP.F32.S32 R7, R7 ;  /* 0x0000000700077245 */ /* 0x000fe40000201400 */
[----:B------:R-:W-:Y:S01]  /*9a50*/  ISETP.GE.AND P1, PT, R4, R227, PT ;  /* 0x000000e30400720c */ /* 0x000fe20003f26270 */
[----:B------:R-:W-:Y:S01]  /*9a60*/  VIADD R4, R200, 0xd0 ;  /* 0x000000d0c8047836 */ /* 0x000fe20000000000 */
[----:B------:R-:W-:Y:S01]  /*9a70*/  IABS R5, R5 ;  /* 0x0000000500057213 */ /* 0x000fe20000000000 */
[----:B------:R-:W-:Y:S01]  /*9a80*/  FFMA.FTZ R7, -R240, R7, R60 ;  /* 0x00000007f0077223 */ /* 0x000fe2000001013c */
[----:B------:R-:W-:-:S02]  /*9a90*/  IADD3 R88, PT, PT, R229, -0xd1, -R0 ;  /* 0xffffff2fe5587810 */ /* 0x000fc40007ffe800 */
[----:B------:R-:W-:Y:S02]  /*9aa0*/  FSEL R67, R8, -INF , !P5 ;  /* 0xff80000008437808 */ /* 0x000fe40006800000 */
[----:B------:R-:W-:Y:S02]  /*9ab0*/  I2FP.F32.S32 R5, R5 ;  /* 0x0000000500057245 */ /* 0x000fe40000201400 */
[----:B------:R-:W-:Y:S02]  /*9ac0*/  ISETP.GE.AND P5, PT, R4, R231, PT ;  /* 0x000000e70400720c */ /* 0x000fe40003fa6270 */
[----:B------:R-:W-:Y:S01]  /*9ad0*/  FSEL R60, R6, -INF , P4 ;  /* 0xff800000063c7808 */ /* 0x000fe20002000000 */
[----:B------:R-:W-:Y:S01]  /*9ae0*/  FFMA.FTZ R6, -R240, R5, R62 ;  /* 0x00000005f0067223 */ /* 0x000fe2000001013e */
[----:B------:R-:W-:Y:S02]  /*9af0*/  IABS R88, R88 ;  /* 0x0000005800587213 */ /* 0x000fe40000000000 */
[----:B------:R-:W-:-:S02]  /*9b00*/  FSEL R60, R60, -INF , !P1 ;  /* 0xff8000003c3c7808 */ /* 0x000fc40004800000 */
[----:B------:R-:W-:Y:S02]  /*9b10*/  FSEL R7, R7, -INF , P5 ;  /* 0xff80000007077808 */ /* 0x000fe40002800000 */
[C---:B------:R-:W-:Y:S02]  /*9b20*/  ISETP.GE.AND P4, PT, R4.reuse, R230, PT ;  /* 0x000000e60400720c */ /* 0x040fe40003f86270 */
[C---:B------:R-:W-:Y:S02]  /*9b30*/  ISETP.GE.AND P1, PT, R4.reuse, R228, PT ;  /* 0x000000e40400720c */ /* 0x040fe40003f26270 */
[----:B------:R-:W-:Y:S02]  /*9b40*/  I2FP.F32.S32 R88, R88 ;  /* 0x0000005800587245 */ /* 0x000fe40000201400 */
[----:B------:R-:W-:Y:S01]  /*9b50*/  ISETP.GE.AND P5, PT, R4, R227, PT ;  /* 0x000000e30400720c */ /* 0x000fe20003fa6270 */
[----:B------:R-:W-:Y:S01]  /*9b60*/  VIADD R4, R200, 0xd1 ;  /* 0x000000d1c8047836 */ /* 0x000fe20000000000 */
[----:B------:R-:W-:Y:S01]  /*9b70*/  IADD3 R5, PT, PT, R229, -0xd8, -R0 ;  /* 0xffffff28e5057810 */ /* 0x000fe20007ffe800 */
[----:B------:R-:W-:Y:S01]  /*9b80*/  FFMA.FTZ R88, -R240, R88, R61 ;  /* 0x00000058f0587223 */ /* 0x000fe2000001013d */
[----:B------:R-:W-:-:S02]  /*9b90*/  FSEL R62, R7, -INF , !P4 ;  /* 0xff800000073e7808 */ /* 0x000fc40006000000 */
[----:B------:R-:W-:Y:S02]  /*9ba0*/  IABS R5, R5 ;  /* 0x0000000500057213 */ /* 0x000fe40000000000 */
[----:B------:R-:W-:Y:S02]  /*9bb0*/  ISETP.GE.AND P4, PT, R4, R231, PT ;  /* 0x000000e70400720c */ /* 0x000fe40003f86270 */
[----:B------:R-:W-:Y:S02]  /*9bc0*/  FSEL R61, R6, -INF , P1 ;  /* 0xff800000063d7808 */ /* 0x000fe40000800000 */
[----:B------:R-:W-:Y:S02]  /*9bd0*/  I2FP.F32.S32 R5, R5 ;  /* 0x0000000500057245 */ /* 0x000fe40000201400 */
[----:B------:R-:W-:Y:S02]  /*9be0*/  FSEL R61, R61, -INF , !P5 ;  /* 0xff8000003d3d7808 */ /* 0x000fe40006800000 */
[----:B------:R-:W-:Y:S01]  /*9bf0*/  FSEL R88, R88, -INF , P4 ;  /* 0xff80000058587808 */ /* 0x000fe20002000000 */
[----:B------:R-:W-:Y:S01]  /*9c00*/  FFMA.FTZ R56, -R240, R5, R56 ;  /* 0x00000005f0387223 */ /* 0x000fe20000010138 */
[----:B------:R-:W-:-:S02]  /*9c10*/  ISETP.GE.AND P1, PT, R4, R230, PT ;  /* 0x000000e60400720c */ /* 0x000fc40003f26270 */
[C---:B------:R-:W-:Y:S02]  /*9c20*/  ISETP.GE.AND P5, PT, R4.reuse, R228, PT ;  /* 0x000000e40400720c */ /* 0x040fe40003fa6270 */
[----:B------:R-:W-:Y:S01]  /*9c30*/  ISETP.GE.AND P4, PT, R4, R227, PT ;  /* 0x000000e30400720c */ /* 0x000fe20003f86270 */
[----:B------:R-:W-:Y:S01]  /*9c40*/  VIADD R4, R200, 0xd8 ;  /* 0x000000d8c8047836 */ /* 0x000fe20000000000 */
[----:B------:R-:W-:Y:S02]  /*9c50*/  IADD3 R5, PT, PT, R202, -0xd8, -R0 ;  /* 0xffffff28ca057810 */ /* 0x000fe40007ffe800 */
[----:B------:R-:W-:Y:S02]  /*9c60*/  FSEL R88, R88, -INF , !P1 ;  /* 0xff80000058587808 */ /* 0x000fe40004800000 */
[----:B------:R-:W-:Y:S02]  /*9c70*/  ISETP.GE.AND P1, PT, R4, R231, PT ;  /* 0x000000e70400720c */ /* 0x000fe40003f26270 */
[----:B------:R-:W-:-:S02]  /*9c80*/  FSEL R86, R86, -INF , P5 ;  /* 0xff80000056567808 */ /* 0x000fc40002800000 */
[----:B------:R-:W-:Y:S02]  /*9c90*/  IABS R5, R5 ;  /* 0x0000000500057213 */ /* 0x000fe40000000000 */
[----:B------:R-:W-:Y:S02]  /*9ca0*/  IADD3 R6, PT, PT, R229, -0xd9, -R0 ;  /* 0xffffff27e5067810 */ /* 0x000fe40007ffe800 */
[----:B------:R-:W-:Y:S02]  /*9cb0*/  FSEL R86, R86, -INF , !P4 ;  /* 0xff80000056567808 */ /* 0x000fe40006000000 */
[----:B------:R-:W-:Y:S02]  /*9cc0*/  FSEL R89, R56, -INF , P1 ;  /* 0xff80000038597808 */ /* 0x000fe40000800000 */
[----:B------:R-:W-:Y:S02]  /*9cd0*/  ISETP.GE.AND P5, PT, R4, R230, PT ;  /* 0x000000e60400720c */ /* 0x000fe40003fa6270 */
[----:B------:R-:W-:-:S02]  /*9ce0*/  I2FP.F32.S32 R5, R5 ;  /* 0x0000000500057245 */ /* 0x000fc40000201400 */
[C---:B------:R-:W-:Y:S02]  /*9cf0*/  ISETP.GE.AND P4, PT, R4.reuse, R228, PT ;  /* 0x000000e40400720c */ /* 0x040fe40003f86270 */
[----:B------:R-:W-:Y:S02]  /*9d00*/  ISETP.GE.AND P1, PT, R4, R227, PT ;  /* 0x000000e30400720c */ /* 0x000fe40003f26270 */
[----:B------:R-:W-:Y:S02]  /*9d10*/  IABS R6, R6 ;  /* 0x0000000600067213 */ /* 0x000fe40000000000 */
[----:B------:R-:W-:Y:S01]  /*9d20*/  IADD3 R4, PT, PT, R202, -0xd9, -R0 ;  /* 0xffffff27ca047810 */ /* 0x000fe20007ffe800 */
[----:B------:R-:W-:Y:S01]  /*9d30*/  FFMA.FTZ R58, -R240, R5, R58 ;  /* 0x00000005f03a7223 */ /* 0x000fe2000001013a */
[----:B------:R-:W-:Y:S01]  /*9d40*/  I2FP.F32.S32 R6, R6 ;  /* 0x0000000600067245 */ /* 0x000fe20000201400 */
[----:B------:R-:W-:Y:S01]  /*9d50*/  VIADD R5, R200, 0xd9 ;  /* 0x000000d9c8057836 */ /* 0x000fe20000000000 */
[----:B------:R-:W-:-:S02]  /*9d60*/  IABS R4, R4 ;  /* 0x0000000400047213 */ /* 0x000fc40000000000 */
[----:B------:R-:W-:Y:S01]  /*9d70*/  IADD3 R7, PT, PT, R229, -0xe0, -R0 ;  /* 0xffffff20e5077810 */ /* 0x000fe20007ffe800 */
[----:B------:R-:W-:Y:S01]  /*9d80*/  FFMA.FTZ R57, -R240, R6, R57 ;  /* 0x00000006f0397223 */ /* 0x000fe20000010139 */
[----:B------:R-:W-:Y:S02]  /*9d90*/  I2FP.F32.S32 R4, R4 ;  /* 0x0000000400047245 */ /* 0x000fe40000201400 */
[----:B------:R-:W-:Y:S02]  /*9da0*/  FSEL R89, R89, -INF , !P5 ;  /* 0xff80000059597808 */ /* 0x000fe40006800000 */
[----:B------:R-:W-:Y:S02]  /*9db0*/  IABS R7, R7 ;  /* 0x0000000700077213 */ /* 0x000fe40000000000 */
[C---:B------:R-:W-:Y:S02]  /*9dc0*/  ISETP.GE.AND P5, PT, R5.reuse, R231, PT ;  /* 0x000000e70500720c */ /* 0x040fe40003fa6270 */
[----:B------:R-:W-:Y:S01]  /*9dd0*/  FSEL R87, R58, -INF , P4 ;  /* 0xff8000003a577808 */ /* 0x000fe20002000000 */
[----:B------:R-:W-:Y:S01]  /*9de0*/  FFMA.FTZ R59, -R240, R4, R59 ;  /* 0x00000004f03b7223 */ /* 0x000fe2000001013b */
[----:B------:R-:W-:Y:S01]  /*9df0*/  I2FP.F32.S32 R7, R7 ;  /* 0x0000000700077245 */ /* 0x000fe20000201400 */
[----:B------:R-:W-:Y:S01]  /*9e00*/  VIADD R4, R200, 0xe0 ;  /* 0x000000e0c8047836 */ /* 0x000fe20000000000 */
[----:B------:R-:W-:-:S02]  /*9e10*/  ISETP.GE.AND P4, PT, R5, R230, PT ;  /* 0x000000e60500720c */ /* 0x000fc40003f86270 */
[----:B------:R-:W-:Y:S02]  /*9e20*/  FSEL R87, R87, -INF , !P1 ;  /* 0xff80000057577808 */ /* 0x000fe40004800000 */
[----:B------:R-:W-:Y:S02]  /*9e30*/  FSEL R92, R57, -INF , P5 ;  /* 0xff800000395c7808 */ /* 0x000fe40002800000 */
[C---:B------:R-:W-:Y:S02]  /*9e40*/  ISETP.GE.AND P1, PT, R5.reuse, R228, PT ;  /* 0x000000e40500720c */ /* 0x040fe40003f26270 */
[----:B------:R-:W-:Y:S02]  /*9e50*/  ISETP.GE.AND P5, PT, R5, R227, PT ;  /* 0x000000e30500720c */ /* 0x000fe40003fa6270 */
[--C-:B------:R-:W-:Y:S02]  /*9e60*/  IADD3 R5, PT, PT, R202, -0xe0, -R0.reuse ;  /* 0xffffff20ca057810 */ /* 0x100fe40007ffe800 */
[----:B------:R-:W-:Y:S01]  /*9e70*/  IADD3 R6, PT, PT, R229, -0xe1, -R0 ;  /* 0xffffff1fe5067810 */ /* 0x000fe20007ffe800 */
[----:B------:R-:W-:Y:S01]  /*9e80*/  FFMA.FTZ R52, -R240, R7, R52 ;  /* 0x00000007f0347223 */ /* 0x000fe20000010134 */
[----:B------:R-:W-:-:S02]  /*9e90*/  FSEL R92, R92, -INF , !P4 ;  /* 0xff8000005c5c7808 */ /* 0x000fc40006000000 */
[----:B------:R-:W-:Y:S02]  /*9ea0*/  ISETP.GE.AND P4, PT, R4, R231, PT ;  /* 0x000000e70400720c */ /* 0x000fe40003f86270 */
[----:B------:R-:W-:Y:S02]  /*9eb0*/  FSEL R90, R59, -INF , P1 ;  /* 0xff8000003b5a7808 */ /* 0x000fe40000800000 */
[----:B------:R-:W-:Y:S02]  /*9ec0*/  IABS R5, R5 ;  /* 0x0000000500057213 */ /* 0x000fe40000000000 */
[----:B------:R-:W-:Y:S02]  /*9ed0*/  IABS R6, R6 ;  /* 0x0000000600067213 */ /* 0x000fe40000000000 */
[----:B------:R-:W-:Y:S02]  /*9ee0*/  FSEL R90, R90, -INF , !P5 ;  /* 0xff8000005a5a7808 */ /* 0x000fe40006800000 */
[----:B------:R-:W-:-:S02]  /*9ef0*/  FSEL R93, R52, -INF , P4 ;  /* 0xff800000345d7808 */ /* 0x000fc40002000000 */
[C---:B------:R-:W-:Y:S02]  /*9f00*/  ISETP.GE.AND P1, PT, R4.reuse, R230, PT ;  /* 0x000000e60400720c */ /* 0x040fe40003f26270 */
[----:B------:R-:W-:Y:S02]  /*9f10*/  I2FP.F32.S32 R5, R5 ;  /* 0x0000000500057245 */ /* 0x000fe40000201400 */
[C---:B------:R-:W-:Y:S02]  /*9f20*/  ISETP.GE.AND P5, PT, R4.reuse, R228, PT ;  /* 0x000000e40400720c */ /* 0x040fe40003fa6270 */
[----:B------:R-:W-:Y:S02]  /*9f30*/  I2FP.F32.S32 R6, R6 ;  /* 0x0000000600067245 */ /* 0x000fe40000201400 */
[----:B------:R-:W-:Y:S02]  /*9f40*/  ISETP.GE.AND P4, PT, R4, R227, PT ;  /* 0x000000e30400720c */ /* 0x000fe40003f86270 */
[----:B------:R-:W-:Y:S01]  /*9f50*/  IADD3 R4, PT, PT, R202, -0xe1, -R0 ;  /* 0xffffff1fca047810 */ /* 0x000fe20007ffe800 */
[C---:B------:R-:W-:Y:S01]  /*9f60*/  FFMA.FTZ R54, -R240.reuse, R5, R54 ;  /* 0x00000005f0367223 */ /* 0x040fe20000010136 */
[----:B------:R-:W-:Y:S01]  /*9f70*/  FFMA.FTZ R53, -R240, R6, R53 ;  /* 0x00000006f0357223 */ /* 0x000fe20000010135 */
[----:B------:R-:W-:Y:S01]  /*9f80*/  IADD3 R5, PT, PT, R229, -0xe8, -R0 ;  /* 0xffffff18e5057810 */ /* 0x000fe20007ffe800 */
[----:B------:R-:W-:Y:S01]  /*9f90*/  VIADD R6, R200, 0xe1 ;  /* 0x000000e1c8067836 */ /* 0x000fe20000000000 */
[----:B------:R-:W-:-:S02]  /*9fa0*/  IABS R4, R4 ;  /* 0x0000000400047213 */ /* 0x000fc40000000000 */
[----:B------:R-:W-:Y:S02]  /*9fb0*/  IABS R5, R5 ;  /* 0x0000000500057213 */ /* 0x000fe40000000000 */
[----:B------:R-:W-:Y:S02]  /*9fc0*/  I2FP.F32.S32 R4, R4 ;  /* 0x0000000400047245 */ /* 0x000fe40000201400 */
[----:B------:R-:W-:Y:S02]  /*9fd0*/  FSEL R93, R93, -INF , !P1 ;  /* 0xff8000005d5d7808 */ /* 0x000fe40004800000 */
[----:B------:R-:W-:Y:S02]  /*9fe0*/  ISETP.GE.AND P1, PT, R6, R231, PT ;  /* 0x000000e70600720c */ /* 0x000fe40003f26270 */
        /* <DEDUP_REMOVED lines=14> */
[----:B------:R-:W-:Y:S02]  /*a0d0*/  IABS R7, R7 ;  /* 0x0000000700077213 */ /* 0x000fe40000000000 */
[----:B------:R-:W-:Y:S02]  /*a0e0*/  FSEL R94, R55, -INF , P4 ;  /* 0xff800000375e7808 */ /* 0x000fe40002000000 */
[----:B------:R-:W-:Y:S02]  /*a0f0*/  IABS R6, R6 ;  /* 0x0000000600067213 */ /* 0x000fe40000000000 */
[----:B------:R-:W-:Y:S02]  /*a100*/  FSEL R94, R94, -INF , !P1 ;  /* 0xff8000005e5e7808 */ /* 0x000fe40004800000 */
[----:B------:R-:W-:-:S02]  /*a110*/  I2FP.F32.S32 R7, R7 ;  /* 0x0000000700077245 */ /* 0x000fc40000201400 */
[----:B------:R-:W-:Y:S02]  /*a120*/  FSEL R97, R48, -INF , P5 ;  /* 0xff80000030617808 */ /* 0x000fe40002800000 */
[C---:B------:R-:W-:Y:S02]  /*a130*/  ISETP.GE.AND P4, PT, R4.reuse, R230, PT ;  /* 0x000000e60400720c */ /* 0x040fe40003f86270 */
[C---:B------:R-:W-:Y:S02]  /*a140*/  ISETP.GE.AND P1, PT, R4.reuse, R228, PT ;  /* 0x000000e40400720c */ /* 0x040fe40003f26270 */
[----:B------:R-:W-:Y:S02]  /*a150*/  I2FP.F32.S32 R6, R6 ;  /* 0x0000000600067245 */ /* 0x000fe40000201400 */
[----:B------:R-:W-:Y:S01]  /*a160*/  ISETP.GE.AND P5, PT, R4, R227, PT ;  /* 0x000000e30400720c */ /* 0x000fe20003fa6270 */
[----:B------:R-:W-:Y:S01]  /*a170*/  VIADD R4, R200, 0xe9 ;  /* 0x000000e9c8047836 */ /* 0x000fe20000000000 */
[----:B------:R-:W-:Y:S01]  /*a180*/  IADD3 R5, PT, PT, R202, -0xe9, -R0 ;  /* 0xffffff17ca057810 */ /* 0x000fe20007ffe800 */
[C---:B------:R-:W-:Y:S01]  /*a190*/  FFMA.FTZ R50, -R240.reuse, R7, R50 ;  /* 0x00000007f0327223 */ /* 0x040fe20000010132 */
[----:B------:R-:W-:Y:S01]  /*a1a0*/  FFMA.FTZ R49, -R240, R6, R49 ;  /* 0x00000006f0317223 */ /* 0x000fe20000010131 */
[----:B------:R-:W-:-:S02]  /*a1b0*/  FSEL R97, R97, -INF , !P4 ;  /* 0xff80000061617808 */ /* 0x000fc40006000000 */
[----:B------:R-:W-:Y:S02]  /*a1c0*/  ISETP.GE.AND P4, PT, R4, R231, PT ;  /* 0x000000e70400720c */ /* 0x000fe40003f86270 */
[----:B------:R-:W-:Y:S01]  /*a1d0*/  IABS R5, R5 ;  /* 0x0000000500057213 */ /* 0x000fe20000000000 */
[----:B------:R-:W-:Y:S01]  /*a1e0*/  FFMA.FTZ R7, -R240, R37, R36 ;  /* 0x00000025f0077223 */ /* 0x000fe20000010124 */
[----:B------:R-:W-:Y:S02]  /*a1f0*/  FSEL R50, R50, -INF , P1 ;  /* 0xff80000032327808 */ /* 0x000fe40000800000 */
[----:B------:R-:W-:Y:S02]  /*a200*/  IADD3 R9, PT, PT, R202, -0xf0, -R0 ;  /* 0xffffff10ca097810 */ /* 0x000fe40007ffe800 */
[----:B------:R-:W-:Y:S02]  /*a210*/  ISETP.GE.AND P1, PT, R4, R230, PT ;  /* 0x000000e60400720c */ /* 0x000fe40003f26270 */
[----:B------:R-:W-:-:S02]  /*a220*/  FSEL R49, R49, -INF , P4 ;  /* 0xff80000031317808 */ /* 0x000fc40002000000 */
[C---:B------:R-:W-:Y:S01]  /*a230*/  ISETP.GE.AND P4, PT, R200.reuse, R231, PT ;  /* 0x000000e7c800720c */ /* 0x040fe20003f86270 */
[----:B------:R-:W-:Y:S01]  /*a240*/  IMAD.MOV.U32 R6, RZ, RZ, R5 ;  /* 0x000000ffff067224 */ /* 0x000fe200078e0005 */
[----:B------:R-:W-:Y:S02]  /*a250*/  IADD3 R11, PT, PT, R229, -0xf0, -R0 ;  /* 0xffffff10e50b7810 */ /* 0x000fe40007ffe800 */
[----:B------:R-:W-:Y:S02]  /*a260*/  IABS R9, R9 ;  /* 0x0000000900097213 */ /* 0x000fe40000000000 */
[----:B------:R-:W-:Y:S02]  /*a270*/  FSEL R100, R49, -INF , !P1 ;  /* 0xff80000031647808 */ /* 0x000fe40004800000 */
[----:B------:R-:W-:Y:S02]  /*a280*/  ISETP.GE.AND P1, PT, R200, R230, PT ;  /* 0x000000e6c800720c */ /* 0x000fe40003f26270 */
[----:B------:R-:W-:-:S02]  /*a290*/  FSEL R7, R7, -INF , P4 ;  /* 0xff80000007077808 */ /* 0x000fc40002000000 */
[----:B------:R-:W-:Y:S02]  /*a2a0*/  IABS R11, R11 ;  /* 0x0000000b000b7213 */ /* 0x000fe40000000000 */
[----:B------:R-:W-:Y:S02]  /*a2b0*/  I2FP.F32.S32 R9, R9 ;  /* 0x0000000900097245 */ /* 0x000fe40000201400 */
[----:B------:R-:W-:Y:S02]  /*a2c0*/  I2FP.F32.S32 R6, R6 ;  /* 0x0000000600067245 */ /* 0x000fe40000201400 */
[----:B------:R-:W-:Y:S02]  /*a2d0*/  FMNMX3.FTZ R13, R38, R196, R198, !PT ;  /* 0x000000c4260d7276 */ /* 0x000fe400078100c6 */
[----:B------:R-:W-:Y:S02]  /*a2e0*/  FSEL R5, R204, -INF , !P3 ;  /* 0xff800000cc057808 */ /* 0x000fe40005800000 */
[----:B------:R-:W-:-:S02]  /*a2f0*/  FSEL R7, R7, -INF , !P1 ;  /* 0xff80000007077808 */ /* 0x000fc40004800000 */
[----:B------:R-:W-:Y:S02]  /*a300*/  FSEL R95, R50, -INF , !P5 ;  /* 0xff800000325f7808 */ /* 0x000fe40006800000 */
[----:B------:R-:W-:Y:S01]  /*a310*/  I2FP.F32.S32 R11, R11 ;  /* 0x0000000b000b7245 */ /* 0x000fe20000201400 */
[----:B------:R-:W-:Y:S01]  /*a320*/  FFMA.FTZ R46, -R240, R9, R46 ;  /* 0x00000009f02e7223 */ /* 0x000fe2000001012e */
[C---:B------:R-:W-:Y:S02]  /*a330*/  ISETP.GE.AND P3, PT, R4.reuse, R228, PT ;  /* 0x000000e40400720c */ /* 0x040fe40003f66270 */
[----:B------:R-:W-:Y:S01]  /*a340*/  ISETP.GE.AND P5, PT, R4, R227, PT ;  /* 0x000000e30400720c */ /* 0x000fe20003fa6270 */
[C---:B------:R-:W-:Y:S01]  /*a350*/  FFMA.FTZ R51, -R240.reuse, R6, R51 ;  /* 0x00000006f0337223 */ /* 0x040fe20000010133 */
[----:B------:R-:W-:Y:S02]  /*a360*/  FMNMX3.FTZ R4, R13, R34, R30, !PT ;  /* 0x000000220d047276 */ /* 0x000fe4000781001e */
[----:B------:R-:W-:Y:S01]  /*a370*/  FMNMX3.FTZ R9, R7, R190, R5, !PT ;  /* 0x000000be07097276 */ /* 0x000fe20007810005 */
[----:B------:R-:W-:Y:S01]  /*a380*/  FFMA.FTZ R44, -R240, R11, R44 ;  /* 0x0000000bf02c7223 */ /* 0x000fe2000001012c */
[----:B------:R-:W-:Y:S01]  /*a390*/  FMNMX3.FTZ R11, R4, R35, R33, !PT ;  /* 0x00000023040b7276 */ /* 0x000fe20007810021 */
[----:B------:R-:W-:Y:S01]  /*a3a0*/  VIADD R6, R200, 0xf0 ;  /* 0x000000f0c8067836 */ /* 0x000fe20000000000 */
[----:B------:R-:W-:-:S02]  /*a3b0*/  FMNMX3.FTZ R9, R9, R32, R29, !PT ;  /* 0x0000002009097276 */ /* 0x000fc4000781001d */
[----:B------:R-:W-:Y:S02]  /*a3c0*/  FSEL R98, R51, -INF , P3 ;  /* 0xff80000033627808 */ /* 0x000fe40001800000 */
[----:B------:R-:W-:Y:S02]  /*a3d0*/  FMNMX3.FTZ R11, R11, R28, R182, !PT ;  /* 0x0000001c0b0b7276 */ /* 0x000fe400078100b6 */
[----:B------:R-:W-:Y:S02]  /*a3e0*/  FMNMX3.FTZ R9, R9, R31, R186, !PT ;  /* 0x0000001f09097276 */ /* 0x000fe400078100ba */
[----:B------:R-:W-:Y:S02]  /*a3f0*/  FSEL R98, R98, -INF , !P5 ;  /* 0xff80000062627808 */ /* 0x000fe40006800000 */
        /* <DEDUP_REMOVED lines=16> */
[----:B------:R-:W-:Y:S02]  /*a500*/  IADD3 R6, PT, PT, R229, -0xf8, -R0 ;  /* 0xffffff08e5067810 */ /* 0x000fe40007ffe800 */
[----:B------:R-:W-:Y:S02]  /*a510*/  FMNMX3.FTZ R10, R11, R180, R154, !PT ;  /* 0x000000b40b0a7276 */ /* 0x000fe4000781009a */
[----:B------:R-:W-:Y:S02]  /*a520*/  FMNMX3.FTZ R9, R9, R177, R156, !PT ;  /* 0x000000b109097276 */ /* 0x000fe4000781009c */
[----:B------:R-:W-:-:S02]  /*a530*/  IABS R6, R6 ;  /* 0x0000000600067213 */ /* 0x000fc40000000000 */
[----:B------:R-:W-:Y:S02]  /*a540*/  FMNMX3.FTZ R11, R10, R185, R205, !PT ;  /* 0x000000b90a0b7276 */ /* 0x000fe400078100cd */
[----:B------:R-:W-:Y:S02]  /*a550*/  FMNMX3.FTZ R9, R9, R158, R191, !PT ;  /* 0x0000009e09097276 */ /* 0x000fe400078100bf */
[----:B------:R-:W-:Y:S02]  /*a560*/  FMNMX3.FTZ R11, R11, R162, R174, !PT ;  /* 0x000000a20b0b7276 */ /* 0x000fe400078100ae */
[----:B------:R-:W-:Y:S02]  /*a570*/  I2FP.F32.S32 R13, R6 ;  /* 0x00000006000d7245 */ /* 0x000fe40000201400 */
        /* <DEDUP_REMOVED lines=13> */
[----:B------:R-:W-:Y:S01]  /*a650*/  FMNMX3.FTZ R12, R12, R155, R39, !PT ;  /* 0x0000009b0c0c7276 */ /* 0x000fe20007810027 */
[----:B------:R-:W-:Y:S01]  /*a660*/  VIADD R4, R200, 0xf1 ;  /* 0x000000f1c8047836 */ /* 0x000fe20000000000 */
[----:B------:R-:W-:-:S02]  /*a670*/  FMNMX3.FTZ R6, R6, R153, R145, !PT ;  /* 0x0000009906067276 */ /* 0x000fc40007810091 */
[----:B------:R-:W-:Y:S02]  /*a680*/  FSEL R102, R44, -INF , P3 ;  /* 0xff8000002c667808 */ /* 0x000fe40001800000 */
[----:B------:R-:W-:Y:S02]  /*a690*/  FSEL R101, R46, -INF , P4 ;  /* 0xff8000002e657808 */ /* 0x000fe40002000000 */
[----:B------:R-:W-:Y:S02]  /*a6a0*/  FMNMX3.FTZ R12, R12, R80, R81, !PT ;  /* 0x000000500c0c7276 */ /* 0x000fe40007810051 */
[----:B------:R-:W-:Y:S02]  /*a6b0*/  FMNMX3.FTZ R6, R6, R147, R84, !PT ;  /* 0x0000009306067276 */ /* 0x000fe40007810054 */
[----:B------:R-:W-:Y:S02]  /*a6c0*/  FSEL R102, R102, -INF , !P5 ;  /* 0xff80000066667808 */ /* 0x000fe40006800000 */
[----:B------:R-:W-:-:S02]  /*a6d0*/  FSEL R101, R101, -INF , !P1 ;  /* 0xff80000065657808 */ /* 0x000fc40004800000 */
[C---:B------:R-:W-:Y:S02]  /*a6e0*/  ISETP.GE.AND P3, PT, R4.reuse, R231, PT ;  /* 0x000000e70400720c */ /* 0x040fe40003f66270 */
[C---:B------:R-:W-:Y:S02]  /*a6f0*/  ISETP.GE.AND P5, PT, R4.reuse, R230, PT ;  /* 0x000000e60400720c */ /* 0x040fe40003fa6270 */
[C---:B------:R-:W-:Y:S02]  /*a700*/  ISETP.GE.AND P4, PT, R4.reuse, R228, PT ;  /* 0x000000e40400720c */ /* 0x040fe40003f86270 */
[----:B------:R-:W-:Y:S02]  /*a710*/  ISETP.GE.AND P1, PT, R4, R227, PT ;  /* 0x000000e30400720c */ /* 0x000fe40003f26270 */
[----:B------:R-:W-:Y:S02]  /*a720*/  IADD3 R4, PT, PT, R202, -0xf1, -R0 ;  /* 0xffffff0fca047810 */ /* 0x000fe40007ffe800 */
[----:B------:R-:W-:-:S02]  /*a730*/  FMNMX3.FTZ R12, R12, R76, R77, !PT ;  /* 0x0000004c0c0c7276 */ /* 0x000fc4000781004d */
[----:B------:R-:W-:Y:S02]  /*a740*/  FMNMX3.FTZ R6, R6, R85, R82, !PT ;  /* 0x0000005506067276 */ /* 0x000fe40007810052 */
[----:B------:R-:W-:Y:S02]  /*a750*/  IADD3 R8, PT, PT, R229, -0xf1, -R0 ;  /* 0xffffff0fe5087810 */ /* 0x000fe40007ffe800 */
[----:B------:R-:W-:Y:S02]  /*a760*/  IABS R4, R4 ;  /* 0x0000000400047213 */ /* 0x000fe40000000000 */
[----:B------:R-:W-:Y:S02]  /*a770*/  FMNMX3.FTZ R12, R12, R72, R73, !PT ;  /* 0x000000480c0c7276 */ /* 0x000fe40007810049 */
[----:B------:R-:W-:Y:S02]  /*a780*/  FMNMX3.FTZ R6, R6, R83, R78, !PT ;  /* 0x0000005306067276 */ /* 0x000fe4000781004e */
[----:B------:R-:W-:-:S02]  /*a790*/  IABS R8, R8 ;  /* 0x0000000800087213 */ /* 0x000fc40000000000 */
[----:B------:R-:W-:Y:S02]  /*a7a0*/  I2FP.F32.S32 R4, R4 ;  /* 0x0000000400047245 */ /* 0x000fe40000201400 */
[----:B------:R-:W-:Y:S02]  /*a7b0*/  FMNMX3.FTZ R12, R12, R68, R69, !PT ;  /* 0x000000440c0c7276 */ /* 0x000fe40007810045 */
[----:B------:R-:W-:Y:S02]  /*a7c0*/  IADD3 R10, PT, PT, R202, -0xf8, -R0 ;  /* 0xffffff08ca0a7810 */ /* 0x000fe40007ffe800 */
[----:B------:R-:W-:Y:S02]  /*a7d0*/  FMNMX3.FTZ R6, R6, R79, R74, !PT ;  /* 0x0000004f06067276 */ /* 0x000fe4000781004a */
[----:B------:R-:W-:Y:S01]  /*a7e0*/  I2FP.F32.S32 R8, R8 ;  /* 0x0000000800087245 */ /* 0x000fe20000201400 */
[----:B------:R-:W-:Y:S01]  /*a7f0*/  FFMA.FTZ R4, -R240, R4, R47 ;  /* 0x00000004f0047223 */ /* 0x000fe2000001012f */
[----:B------:R-:W-:-:S02]  /*a800*/  FMNMX3.FTZ R12, R12, R64, R65, !PT ;  /* 0x000000400c0c7276 */ /* 0x000fc40007810041 */
[----:B------:R-:W-:Y:S02]  /*a810*/  IABS R10, R10 ;  /* 0x0000000a000a7213 */ /* 0x000fe40000000000 */
[----:B------:R-:W-:Y:S02]  /*a820*/  FMNMX3.FTZ R6, R6, R75, R70, !PT ;  /* 0x0000004b06067276 */ /* 0x000fe40007810046 */
[----:B------:R-:W-:Y:S01]  /*a830*/  IADD3 R202, PT, PT, R202, -0xf9, -R0 ;  /* 0xffffff07caca7810 */ /* 0x000fe20007ffe800 */
[----:B------:R-:W-:Y:S01]  /*a840*/  FFMA.FTZ R8, -R240, R8, R45 ;  /* 0x00000008f0087223 */ /* 0x000fe2000001012d */
[----:B------:R-:W-:Y:S01]  /*a850*/  FMNMX3.FTZ R12, R12, R60, R61, !PT ;  /* 0x0000003c0c0c7276 */ /* 0x000fe2000781003d */
[----:B------:R-:W-:Y:S01]  /*a860*/  VIADD R9, R200, 0xf8 ;  /* 0x000000f8c8097836 */ /* 0x000fe20000000000 */
[----:B------:R-:W-:Y:S02]  /*a870*/  I2FP.F32.S32 R11, R10 ;  /* 0x0000000a000b7245 */ /* 0x000fe40000201400 */
[----:B------:R-:W-:-:S02]  /*a880*/  FMNMX3.FTZ R6, R6, R71, R66, !PT ;  /* 0x0000004706067276 */ /* 0x000fc40007810042 */
[----:B------:R-:W-:Y:S02]  /*a890*/  FSEL R4, R4, -INF , P4 ;  /* 0xff80000004047808 */ /* 0x000fe40002000000 */
[----:B------:R-:W-:Y:S02]  /*a8a0*/  IABS R202, R202 ;  /* 0x000000ca00ca7213 */ /* 0x000fe40000000000 */
[----:B------:R-:W-:Y:S01]  /*a8b0*/  IADD3 R0, PT, PT, R229, -0xf9, -R0 ;  /* 0xffffff07e5007810 */ /* 0x000fe20007ffe800 */
[----:B------:R-:W-:Y:S01]  /*a8c0*/  FFMA.FTZ R13, -R240, R13, R40 ;  /* 0x0000000df00d7223 */ /* 0x000fe20000010128 */
[----:B------:R-:W-:Y:S01]  /*a8d0*/  FMNMX3.FTZ R12, R12, R86, R87, !PT ;  /* 0x000000560c0c7276 */ /* 0x000fe20007810057 */
[----:B------:R-:W-:Y:S01]  /*a8e0*/  FFMA.FTZ R11, -R240, R11, R42 ;  /* 0x0000000bf00b7223 */ /* 0x000fe2000001012a */
[----:B------:R-:W-:Y:S02]  /*a8f0*/  FSEL R8, R8, -INF , P3 ;  /* 0xff80000008087808 */ /* 0x000fe40001800000 */
[----:B------:R-:W-:Y:S01]  /*a900*/  FMNMX3.FTZ R6, R6, R67, R62, !PT ;  /* 0x0000004306067276 */ /* 0x000fe2000781003e */
[----:B------:R-:W-:Y:S01]  /*a910*/  VIADD R200, R200, 0xf9 ;  /* 0x000000f9c8c87836 */ /* 0x000fe20000000000 */
[----:B------:R-:W-:-:S02]  /*a920*/  ISETP.GE.AND P3, PT, R9, R231, PT ;  /* 0x000000e70900720c */ /* 0x000fc40003f66270 */
[----:B------:R-:W-:Y:S02]  /*a930*/  FSEL R104, R4, -INF , !P1 ;  /* 0xff80000004687808 */ /* 0x000fe40004800000 */
[----:B------:R-:W-:Y:S02]  /*a940*/  I2FP.F32.S32 R202, R202 ;  /* 0x000000ca00ca7245 */ /* 0x000fe40000201400 */
[----:B------:R-:W-:Y:S02]  /*a950*/  ISETP.GE.AND P1, PT, R9, R228, PT ;  /* 0x000000e40900720c */ /* 0x000fe40003f26270 */
[----:B------:R-:W-:Y:S02]  /*a960*/  IABS R0, R0 ;  /* 0x0000000000007213 */ /* 0x000fe40000000000 */
[----:B------:R-:W-:Y:S02]  /*a970*/  FMNMX3.FTZ R12, R12, R90, R91, !PT ;  /* 0x0000005a0c0c7276 */ /* 0x000fe4000781005b */
[----:B------:R-:W-:Y:S01]  /*a980*/  FMNMX3.FTZ R6, R6, R88, R89, !PT ;  /* 0x0000005806067276 */ /* 0x000fe20007810059 */
[----:B------:R-:W-:Y:S01]  /*a990*/  FFMA.FTZ R43, -R240, R202, R43 ;  /* 0x000000caf02b7223 */ /* 0x000fe2000001012b */
[----:B------:R-:W-:-:S02]  /*a9a0*/  FSEL R13, R13, -INF , P3 ;  /* 0xff8000000d0d7808 */ /* 0x000fc40001800000 */
[----:B------:R-:W-:Y:S02]  /*a9b0*/  ISETP.GE.AND P3, PT, R9, R227, PT ;  /* 0x000000e30900720c */ /* 0x000fe40003f66270 */
[----:B------:R-:W-:Y:S02]  /*a9c0*/  FSEL R11, R11, -INF , P1 ;  /* 0xff8000000b0b7808 */ /* 0x000fe40000800000 */
[----:B------:R-:W-:Y:S02]  /*a9d0*/  I2FP.F32.S32 R0, R0 ;  /* 0x0000000000007245 */ /* 0x000fe40000201400 */
[----:B------:R-:W-:Y:S02]  /*a9e0*/  ISETP.GE.AND P1, PT, R200, R228, PT ;  /* 0x000000e4c800720c */ /* 0x000fe40003f26270 */
[----:B------:R-:W-:Y:S02]  /*a9f0*/  FMNMX3.FTZ R12, R12, R94, R95, !PT ;  /* 0x0000005e0c0c7276 */ /* 0x000fe4000781005f */
[----:B------:R-:W-:Y:S01]  /*aa00*/  FMNMX3.FTZ R6, R6, R92, R93, !PT ;  /* 0x0000005c06067276 */ /* 0x000fe2000781005d */
[----:B------:R-:W-:Y:S01]  /*aa10*/  FFMA.FTZ R0, -R240, R0, R41 ;  /* 0x00000000f0007223 */ /* 0x000fe20000010129 */
[----:B------:R-:W-:-:S02]  /*aa20*/  FSEL R103, R11, -INF , !P3 ;  /* 0xff8000000b677808 */ /* 0x000fc40005800000 */
[----:B------:R-:W-:Y:S02]  /*aa30*/  ISETP.GE.AND P4, PT, R9, R230, PT ;  /* 0x000000e60900720c */ /* 0x000fe40003f86270 */
        /* <DEDUP_REMOVED lines=9> */
[----:B------:R-:W-:Y:S02]  /*aad0*/  FSEL R107, R8, -INF , !P5 ;  /* 0xff800000086b7808 */ /* 0x000fe40006800000 */
[----:B------:R-:W-:-:S02]  /*aae0*/  FSEL R110, R13, -INF , !P4 ;  /* 0xff8000000d6e7808 */ /* 0x000fc40006000000 */
[----:B------:R-:W-:Y:S02]  /*aaf0*/  FMNMX3.FTZ R9, R9, R100, R102, !PT ;  /* 0x0000006409097276 */ /* 0x000fe40007810066 */
        /* <DEDUP_REMOVED lines=10> */
[----:B------:R-:W-:Y:S01]  /*aba0*/  IMAD.MOV.U32 R4, RZ, RZ, 0x40 ;  /* 0x00000040ff047424 */ /* 0x000fe200078e00ff */
[----:B------:R-:W-:Y:S02]  /*abb0*/  LOP3.LUT R37, R194, 0x200, R195, 0xf8, !PT ;  /* 0x00000200c2257812 */ /* 0x000fe400078ef8c3 */
[----:B-1----:R-:W-:-:S04]  /*abc0*/  FMNMX.FTZ R0, R11, R0, !PT ;  /* 0x000000000b007209 */ /* 0x002fc80007810000 */
[----:B------:R-:W-:Y:S01]  /*abd0*/  FSETP.NEU.FTZ.AND P1, PT, R0, -INF , PT ;  /* 0xff8000000000780b */ /* 0x000fe20003f3d000 */
[----:B--2---:R-:W-:Y:S01]  /*abe0*/  FMUL.FTZ R106, R63, R0 ;  /* 0x000000003f6a7220 */ /* 0x004fe20000410000 */
[----:B---3--:R-:W-:-:S04]  /*abf0*/  FMNMX.FTZ R36, R9, R36, !PT ;  /* 0x0000002409247209 */ /* 0x008fc80007810000 */
[----:B------:R-:W-:Y:S01]  /*ac00*/  FSEL R106, R106, RZ, P1 ;  /* 0x000000ff6a6a7208 */ /* 0x000fe20000800000 */
[----:B------:R-:W-:Y:S01]  /*ac10*/  IMAD R113, R37, 0x2, R218 ;  /* 0x0000000225717824 */ /* 0x000fe200078e02da */
[----:B------:R-:W-:Y:S01]  /*ac20*/  FSETP.NEU.FTZ.AND P1, PT, R36, -INF , PT ;  /* 0xff8000002400780b */ /* 0x000fe20003f3d000 */
[----:B------:R-:W-:Y:S01]  /*ac30*/  FMUL.FTZ R128, R63, R36 ;  /* 0x000000243f807220 */ /* 0x000fe20000410000 */
[----:B------:R-:W-:Y:S01]  /*ac40*/  SEL R4, R4, 0xffffffc0, !P2 ;  /* 0xffffffc004047807 */ /* 0x000fe20005000000 */
[-CC-:B------:R-:W-:Y:S01]  /*ac50*/  FFMA.FTZ R121, R38, R63.reuse, -R106.reuse ;  /* 0x0000003f26797223 */ /* 0x180fe2000001086a */
[----:B------:R-:W-:Y:S02]  /*ac60*/  LDSM.16.MT88.4 R20, [R113+0xa000] ;  /* 0x00a000007114783b */ /* 0x000fe40000004200 */
[----:B------:R-:W-:Y:S01]  /*ac70*/  FSEL R128, R128, RZ, P1 ;  /* 0x000000ff80807208 */ /* 0x000fe20000800000 */
[--C-:B------:R-:W-:Y:S01]  /*ac80*/  IMAD.IADD R109, R4, 0x1, R113.reuse ;  /* 0x00000001046d7824 */ /* 0x100fe200078e0271 */
[----:B------:R-:W-:Y:S01]  /*ac90*/  SEL R38, R164, 0xffffffe0, !P6 ;  /* 0xffffffe0a4267807 */ /* 0x000fe20007000000 */
[-CC-:B------:R-:W-:Y:S01]  /*aca0*/  FFMA.FTZ R118, R196, R63.reuse, -R106.reuse ;  /* 0x0000003fc4767223 */ /* 0x180fe2000001086a */
[-C--:B------:R-:W-:Y:S01]  /*acb0*/  FFMA.FTZ R119, R198, R63.reuse, -R106 ;  /* 0x0000003fc6777223 */ /* 0x080fe2000001086a */
[-CC-:B------:R-:W-:Y:S01]  /*acc0*/  FFMA.FTZ R129, R7, R63.reuse, -R128.reuse ;  /* 0x0000003f07817223 */ /* 0x180fe20000010880 */
[-C--:B------:R-:W-:Y:S01]  /*acd0*/  FFMA.FTZ R127, R5, R63.reuse, -R128 ;  /* 0x0000003f057f7223 */ /* 0x080fe20000010880 */
[----:B------:R-:W-:Y:S01]  /*ace0*/  FFMA.FTZ R116, R34, R63, -R106 ;  /* 0x0000003f22747223 */ /* 0x000fe2000001086a */
[----:B------:R-:W1:Y:S01]  /*acf0*/  LDSM.16.MT88.4 R4, [R109+0xa000] ;  /* 0x00a000006d04783b */ /* 0x000e620000004200 */
[----:B------:R-:W-:-:S02]  /*ad00*/  IMAD.IADD R111, R38, 0x1, R113 ;  /* 0x00000001266f7824 */ /* 0x000fc400078e0271 */
[----:B------:R-:W-:Y:S02]  /*ad10*/  IMAD.IADD R99, R38, 0x1, R109 ;  /* 0x0000000126637824 */ /* 0x000fe400078e026d */
[-C--:B------:R-:W-:Y:S01]  /*ad20*/  FFMA.FTZ R126, R190, R63.reuse, -R128 ;  /* 0x0000003fbe7e7223 */ /* 0x080fe20000010880 */
[-C--:B------:R-:W-:Y:S01]  /*ad30*/  FFMA.FTZ R117, R30, R63.reuse, -R106 ;  /* 0x0000003f1e757223 */ /* 0x080fe2000001086a */
[----:B------:R-:W2:Y:S01]  /*ad40*/  LDSM.16.MT88.4 R12, [R111+0xa000] ;  /* 0x00a000006f0c783b */ /* 0x000ea20000004200 */
[----:B------:R-:W-:-:S03]  /*ad50*/  FFMA.FTZ R124, R32, R63, -R128 ;  /* 0x0000003f207c7223 */ /* 0x000fc60000010880 */
[----:B------:R-:W3:Y:S01]  /*ad60*/  LDSM.16.MT88.4 R52, [R99+0xa000] ;  /* 0x00a000006334783b */ /* 0x000ee20000004200 */
[----:B------:R-:W-:Y:S01]  /*ad70*/  MUFU.EX2 R121, R121 ;  /* 0x0000007900797308 */ /* 0x000fe20000000800 */
[-C--:B------:R-:W-:Y:S01]  /*ad80*/  FFMA.FTZ R112, R28, R63.reuse, -R106 ;  /* 0x0000003f1c707223 */ /* 0x080fe2000001086a */
[-CC-:B------:R-:W-:Y:S01]  /*ad90*/  FFMA.FTZ R125, R29, R63.reuse, -R128.reuse ;  /* 0x0000003f1d7d7223 */ /* 0x180fe20000010880 */
[-C--:B------:R-:W-:Y:S01]  /*ada0*/  FFMA.FTZ R122, R31, R63.reuse, -R128 ;  /* 0x0000003f1f7a7223 */ /* 0x080fe20000010880 */
[----:B------:R-:W4:Y:S01]  /*adb0*/  MUFU.EX2 R118, R118 ;  /* 0x0000007600767308 */ /* 0x000f220000000800 */
[----:B------:R-:W5:Y:S03]  /*adc0*/  LDSM.16.MT88.4 R28, [R109+0xa800] ;  /* 0x00a800006d1c783b */ /* 0x000f660000004200 */
[----:B------:R-:W-:Y:S01]  /*add0*/  MUFU.EX2 R119, R119 ;  /* 0x0000007700777308 */ /* 0x000fe20000000800 */
[-CC-:B------:R-:W-:Y:S01]  /*ade0*/  FFMA.FTZ R114, R35, R63.reuse, -R106.reuse ;  /* 0x0000003f23727223 */ /* 0x180fe2000001086a */
[-C--:B------:R-:W-:Y:S01]  /*adf0*/  FFMA.FTZ R115, R33, R63.reuse, -R106 ;  /* 0x0000003f21737223 */ /* 0x080fe2000001086a */
[-CC-:B------:R-:W-:Y:S01]  /*ae00*/  FFMA.FTZ R123, R186, R63.reuse, -R128.reuse ;  /* 0x0000003fba7b7223 */ /* 0x180fe20000010880 */
[----:B------:R-:W1:Y:S01]  /*ae10*/  MUFU.EX2 R116, R116 ;  /* 0x0000007400747308 */ /* 0x000e620000000800 */
[----:B------:R-:W-:Y:S01]  /*ae20*/  FFMA.FTZ R120, R188, R63, -R128 ;  /* 0x0000003fbc787223 */ /* 0x000fe20000010880 */
[----:B------:R-:W5:Y:S02]  /*ae30*/  LDSM.16.MT88.4 R32, [R111+0xa800] ;  /* 0x00a800006f20783b */ /* 0x000f640000004200 */
[----:B------:R-:W-:Y:S02]  /*ae40*/  MUFU.EX2 R129, R129 ;  /* 0x0000008100817308 */ /* 0x000fe40000000800 */
[----:B------:R-:W5:Y:S02]  /*ae50*/  LDSM.16.MT88.4 R40, [R113+0xa800] ;  /* 0x00a800007128783b */ /* 0x000f640000004200 */
[----:B------:R-:W2:Y:S02]  /*ae60*/  MUFU.EX2 R126, R126 ;  /* 0x0000007e007e7308 */ /* 0x000ea40000000800 */
[----:B------:R-:W5:Y:S02]  /*ae70*/  LDSM.16.MT88.4 R56, [R99+0xa800] ;  /* 0x00a800006338783b */ /* 0x000f640000004200 */
[----:B------:R-:W-:Y:S04]  /*ae80*/  MUFU.EX2 R127, R127 ;  /* 0x0000007f007f7308 */ /* 0x000fe80000000800 */
[----:B------:R-:W3:Y:S01]  /*ae90*/  MUFU.EX2 R124, R124 ;  /* 0x0000007c007c7308 */ /* 0x000ee20000000800 */
[----:B----4-:R-:W-:-:S02]  /*aea0*/  F2FP.F16.F32.PACK_AB R45, R118, R121 ;  /* 0x00000079762d723e */ /* 0x010fc400000000ff */
[----:B-1----:R-:W-:Y:S02]  /*aeb0*/  F2FP.F16.F32.PACK_AB R47, R116, R119 ;  /* 0x00000077742f723e */ /* 0x002fe400000000ff */
[----:B--2---:R-:W-:Y:S01]  /*aec0*/  F2FP.F16.F32.PACK_AB R44, R126, R129 ;  /* 0x000000817e2c723e */ /* 0x004fe200000000ff */
[----:B------:R-:W-:Y:S01]  /*aed0*/  MUFU.EX2 R117, R117 ;  /* 0x0000007500757308 */ /* 0x000fe20000000800 */
[----:B---3--:R-:W-:-:S03]  /*aee0*/  F2FP.F16.F32.PACK_AB R46, R124, R127 ;  /* 0x0000007f7c2e723e */ /* 0x008fc600000000ff */
        /* <DEDUP_REMOVED lines=8> */
[----:B------:R-:W3:Y:S01]  /*af70*/  MUFU.EX2 R120, R120 ;  /* 0x0000007800787308 */ /* 0x000ee20000000800 */
        /* <DEDUP_REMOVED lines=10> */
[C---:B-----5:R-:W-:Y:S08]  /*b020*/  HMMA.16816.F32 R8, R52.reuse, R28, R8 ;  /* 0x0000001c3408723c */ /* 0x060ff00000001808 */
[C---:B------:R-:W-:Y:S01]  /*b030*/  HMMA.16816.F32 R4, R52.reuse, R30, R4 ;  /* 0x0000001e3404723c */ /* 0x040fe20000001804 */
[----:B------:R-:W1:Y:S01]  /*b040*/  LDSM.16.MT88.4 R28, [R109+0xb000] ;  /* 0x00b000006d1c783b */ /* 0x000e620000004200 */
[-CC-:B------:R-:W-:Y:S01]  /*b050*/  FFMA.FTZ R131, R182, R63.reuse, -R106.reuse ;  /* 0x0000003fb6837223 */ /* 0x180fe2000001086a */
[-CC-:B------:R-:W-:Y:S01]  /*b060*/  FFMA.FTZ R130, R184, R63.reuse, -R106.reuse ;  /* 0x0000003fb8827223 */ /* 0x180fe2000001086a */
[-C--:B------:R-:W-:Y:S01]  /*b070*/  FFMA.FTZ R182, R132, R63.reuse, -R106 ;  /* 0x0000003f84b67223 */ /* 0x080fe2000001086a */
[-CC-:B------:R-:W-:Y:S01]  /*b080*/  FFMA.FTZ R186, R137, R63.reuse, -R128.reuse ;  /* 0x0000003f89ba7223 */ /* 0x180fe20000010880 */
[-C--:B------:R-:W-:Y:S01]  /*b090*/  FFMA.FTZ R184, R135, R63.reuse, -R128 ;  /* 0x0000003f87b87223 */ /* 0x080fe20000010880 */
[-C--:B------:R-:W-:Y:S01]  /*b0a0*/  FFMA.FTZ R132, R133, R63.reuse, -R106 ;  /* 0x0000003f85847223 */ /* 0x080fe2000001086a */
[-CC-:B------:R-:W-:Y:S01]  /*b0b0*/  FFMA.FTZ R137, R134, R63.reuse, -R128.reuse ;  /* 0x0000003f86897223 */ /* 0x180fe20000010880 */
[----:B------:R-:W-:Y:S01]  /*b0c0*/  FFMA.FTZ R135, R136, R63, -R128 ;  /* 0x0000003f88877223 */ /* 0x000fe20000010880 */
[----:B------:R-:W-:Y:S04]  /*b0d0*/  MUFU.EX2 R131, R131 ;  /* 0x0000008300837308 */ /* 0x000fe80000000800 */
[----:B------:R-:W2:Y:S04]  /*b0e0*/  MUFU.EX2 R130, R130 ;  /* 0x0000008200827308 */ /* 0x000ea80000000800 */
[----:B------:R-:W-:Y:S04]  /*b0f0*/  MUFU.EX2 R133, R182 ;  /* 0x000000b600857308 */ /* 0x000fe80000000800 */
[----:B------:R-:W3:Y:S04]  /*b100*/  MUFU.EX2 R132, R132 ;  /* 0x0000008400847308 */ /* 0x000ee80000000800 */
[----:B------:R-:W-:Y:S04]  /*b110*/  MUFU.EX2 R134, R186 ;  /* 0x000000ba00867308 */ /* 0x000fe80000000800 */
[----:B------:R-:W4:Y:S04]  /*b120*/  MUFU.EX2 R137, R137 ;  /* 0x0000008900897308 */ /* 0x000f280000000800 */
[----:B------:R-:W-:Y:S04]  /*b130*/  MUFU.EX2 R136, R184 ;  /* 0x000000b800887308 */ /* 0x000fe80000000800 */
[----:B------:R-:W5:Y:S01]  /*b140*/  MUFU.EX2 R135, R135 ;  /* 0x0000008700877308 */ /* 0x000f620000000800 */
[C---:B------:R-:W-:Y:S08]  /*b150*/  HMMA.16816.F32 R16, R52.reuse, R32, R16 ;  /* 0x000000203410723c */ /* 0x040ff00000001810 */
[C---:B------:R-:W-:Y:S01]  /*b160*/  HMMA.16816.F32 R12, R52.reuse, R34, R12 ;  /* 0x00000022340c723c */ /* 0x040fe2000000180c */
[----:B------:R-:W1:Y:S07]  /*b170*/  LDSM.16.MT88.4 R32, [R111+0xb000] ;  /* 0x00b000006f20783b */ /* 0x000e6e0000004200 */
[C---:B------:R-:W-:Y:S08]  /*b180*/  HMMA.16816.F32 R24, R52.reuse, R40, R24 ;  /* 0x000000283418723c */ /* 0x040ff00000001818 */
[C---:B------:R-:W-:Y:S01]  /*b190*/  HMMA.16816.F32 R20, R52.reuse, R42, R20 ;  /* 0x0000002a3414723c */ /* 0x040fe20000001814 */
[----:B------:R-:W1:Y:S07]  /*b1a0*/  LDSM.16.MT88.4 R40, [R113+0xb000] ;  /* 0x00b000007128783b */ /* 0x000e6e0000004200 */
[C---:B------:R-:W-:Y:S08]  /*b1b0*/  HMMA.16816.F32 R48, R52.reuse, R56, R48 ;  /* 0x000000383430723c */ /* 0x040ff00000001830 */
[----:B------:R-:W-:Y:S01]  /*b1c0*/  HMMA.16816.F32 R44, R52, R58, R44 ;  /* 0x0000003a342c723c */ /* 0x000fe2000000182c */
[----:B--2---:R-:W-:Y:S01]  /*b1d0*/  F2FP.F16.F32.PACK_AB R53, R130, R131 ;  /* 0x000000838235723e */ /* 0x004fe200000000ff */
[----:B------:R-:W2:Y:S01]  /*b1e0*/  LDSM.16.MT88.4 R56, [R99+0xb000] ;  /* 0x00b000006338783b */ /* 0x000ea20000004200 */
[----:B---3--:R-:W-:-:S02]  /*b1f0*/  F2FP.F16.F32.PACK_AB R55, R132, R133 ;  /* 0x000000858437723e */ /* 0x008fc400000000ff */
[----:B----4-:R-:W-:Y:S02]  /*b200*/  F2FP.F16.F32.PACK_AB R52, R137, R134 ;  /* 0x000000868934723e */ /* 0x010fe400000000ff */
[----:B-----5:R-:W-:-:S07]  /*b210*/  F2FP.F16.F32.PACK_AB R54, R135, R136 ;  /* 0x000000888736723e */ /* 0x020fce00000000ff */
[C---:B-1----:R-:W-:Y:S08]  /*b220*/  HMMA.16816.F32 R8, R52.reuse, R28, R8 ;  /* 0x0000001c3408723c */ /* 0x042ff00000001808 */
[C---:B------:R-:W-:Y:S01]  /*b230*/  HMMA.16816.F32 R4, R52.reuse, R30, R4 ;  /* 0x0000001e3404723c */ /* 0x040fe20000001804 */
[----:B------:R-:W1:Y:S01]  /*b240*/  LDSM.16.MT88.4 R28, [R109+0xb800] ;  /* 0x00b800006d1c783b */ /* 0x000e620000004200 */
[-C--:B------:R-:W-:Y:S01]  /*b250*/  FFMA.FTZ R184, R144, R63.reuse, -R106 ;  /* 0x0000003f90b87223 */ /* 0x080fe2000001086a */
[-C--:B------:R-:W-:Y:S01]  /*b260*/  FFMA.FTZ R182, R142, R63.reuse, -R128 ;  /* 0x0000003f8eb67223 */ /* 0x080fe20000010880 */
[-CC-:B------:R-:W-:Y:S01]  /*b270*/  FFMA.FTZ R139, R139, R63.reuse, -R106.reuse ;  /* 0x0000003f8b8b7223 */ /* 0x180fe2000001086a */
[-C--:B------:R-:W-:Y:S01]  /*b280*/  FFMA.FTZ R138, R138, R63.reuse, -R106 ;  /* 0x0000003f8a8a7223 */ /* 0x080fe2000001086a */
[-CC-:B------:R-:W-:Y:S01]  /*b290*/  FFMA.FTZ R144, R140, R63.reuse, -R128.reuse ;  /* 0x0000003f8c907223 */ /* 0x180fe20000010880 */
[-CC-:B------:R-:W-:Y:S01]  /*b2a0*/  FFMA.FTZ R142, R143, R63.reuse, -R128.reuse ;  /* 0x0000003f8f8e7223 */ /* 0x180fe20000010880 */
[-C--:B------:R-:W-:Y:S01]  /*b2b0*/  FFMA.FTZ R151, R151, R63.reuse, -R128 ;  /* 0x0000003f97977223 */ /* 0x080fe20000010880 */
[----:B------:R-:W-:Y:S01]  /*b2c0*/  FFMA.FTZ R186, R141, R63, -R106 ;  /* 0x0000003f8dba7223 */ /* 0x000fe2000001086a */
[----:B------:R-:W-:Y:S04]  /*b2d0*/  MUFU.EX2 R139, R139 ;  /* 0x0000008b008b7308 */ /* 0x000fe80000000800 */
[----:B------:R-:W3:Y:S04]  /*b2e0*/  MUFU.EX2 R138, R138 ;  /* 0x0000008a008a7308 */ /* 0x000ee80000000800 */
[----:B------:R-:W-:Y:S04]  /*b2f0*/  MUFU.EX2 R141, R184 ;  /* 0x000000b8008d7308 */ /* 0x000fe80000000800 */
[----:B------:R-:W4:Y:S04]  /*b300*/  MUFU.EX2 R140, R186 ;  /* 0x000000ba008c7308 */ /* 0x000f280000000800 */
[----:B------:R-:W-:Y:S04]  /*b310*/  MUFU.EX2 R144, R144 ;  /* 0x0000009000907308 */ /* 0x000fe80000000800 */
        /* <DEDUP_REMOVED lines=8> */
[----:B------:R-:W1:Y:S07]  /*b3a0*/  LDSM.16.MT88.4 R40, [R113+0xb800] ;  /* 0x00b800007128783b */ /* 0x000e6e0000004200 */
[C---:B--2---:R-:W-:Y:S08]  /*b3b0*/  HMMA.16816.F32 R48, R52.reuse, R56, R48 ;  /* 0x000000383430723c */ /* 0x044ff00000001830 */
[----:B------:R-:W-:Y:S01]  /*b3c0*/  HMMA.16816.F32 R44, R52, R58, R44 ;  /* 0x0000003a342c723c */ /* 0x000fe2000000182c */
[----:B------:R-:W2:Y:S01]  /*b3d0*/  LDSM.16.MT88.4 R56, [R99+0xb800] ;  /* 0x00b800006338783b */ /* 0x000ea20000004200 */
[----:B---3--:R-:W-:-:S02]  /*b3e0*/  F2FP.F16.F32.PACK_AB R53, R138, R139 ;  /* 0x0000008b8a35723e */ /* 0x008fc400000000ff */
[----:B----4-:R-:W-:Y:S02]  /*b3f0*/  F2FP.F16.F32.PACK_AB R55, R140, R141 ;  /* 0x0000008d8c37723e */ /* 0x010fe400000000ff */
[----:B-----5:R-:W-:Y:S02]  /*b400*/  F2FP.F16.F32.PACK_AB R52, R143, R144 ;  /* 0x000000908f34723e */ /* 0x020fe400000000ff */
[----:B-1----:R-:W-:-:S07]  /*b410*/  F2FP.F16.F32.PACK_AB R54, R151, R142 ;  /* 0x0000008e9736723e */ /* 0x002fce00000000ff */
[C---:B------:R-:W-:Y:S08]  /*b420*/  HMMA.16816.F32 R8, R52.reuse, R28, R8 ;  /* 0x0000001c3408723c */ /* 0x040ff00000001808 */
[C---:B------:R-:W-:Y:S01]  /*b430*/  HMMA.16816.F32 R4, R52.reuse, R30, R4 ;  /* 0x0000001e3404723c */ /* 0x040fe20000001804 */
[----:B------:R-:W1:Y:S01]  /*b440*/  LDSM.16.MT88.4 R28, [R109+0xc000] ;  /* 0x00c000006d1c783b */ /* 0x000e620000004200 */
[-CC-:B------:R-:W-:Y:S01]  /*b450*/  FFMA.FTZ R190, R152, R63.reuse, -R106.reuse ;  /* 0x0000003f98be7223 */ /* 0x180fe2000001086a */
[-C--:B------:R-:W-:Y:S01]  /*b460*/  FFMA.FTZ R146, R146, R63.reuse, -R106 ;  /* 0x0000003f92927223 */ /* 0x080fe2000001086a */
[-CC-:B------:R-:W-:Y:S01]  /*b470*/  FFMA.FTZ R152, R175, R63.reuse, -R128.reuse ;  /* 0x0000003faf987223 */ /* 0x180fe20000010880 */
[-C--:B------:R-:W-:Y:S01]  /*b480*/  FFMA.FTZ R177, R177, R63.reuse, -R128 ;  /* 0x0000003fb1b17223 */ /* 0x080fe20000010880 */
[-CC-:B------:R-:W-:Y:S01]  /*b490*/  FFMA.FTZ R188, R173, R63.reuse, -R106.reuse ;  /* 0x0000003fadbc7223 */ /* 0x180fe2000001086a */
[-C--:B------:R-:W-:Y:S01]  /*b4a0*/  FFMA.FTZ R186, R163, R63.reuse, -R106 ;  /* 0x0000003fa3ba7223 */ /* 0x080fe2000001086a */
[-CC-:B------:R-:W-:Y:S01]  /*b4b0*/  FFMA.FTZ R184, R148, R63.reuse, -R128.reuse ;  /* 0x0000003f94b87223 */ /* 0x180fe20000010880 */
        /* <DEDUP_REMOVED lines=17> */
[----:B---3--:R-:W-:Y:S01]  /*b5d0*/  F2FP.F16.F32.PACK_AB R53, R173, R146 ;  /* 0x00000092ad35723e */ /* 0x008fe200000000ff */
[----:B------:R-:W2:Y:S01]  /*b5e0*/  LDSM.16.MT88.4 R56, [R99+0xc000] ;  /* 0x00c000006338783b */ /* 0x000ea20000004200 */
[----:B----4-:R-:W-:-:S02]  /*b5f0*/  F2FP.F16.F32.PACK_AB R55, R148, R163 ;  /* 0x000000a39437723e */ /* 0x010fc400000000ff */
[----:B-----5:R-:W-:Y:S02]  /*b600*/  F2FP.F16.F32.PACK_AB R52, R175, R150 ;  /* 0x00000096af34723e */ /* 0x020fe400000000ff */
[----:B-1----:R-:W-:Y:S01]  /*b610*/  F2FP.F16.F32.PACK_AB R54, R177, R152 ;  /* 0x00000098b136723e */ /* 0x002fe200000000ff */
[----:B------:R-:W-:-:S06]  /*b620*/  FFMA.FTZ R184, R156, R63, -R128 ;  /* 0x0000003f9cb87223 */ /* 0x000fcc0000010880 */
[----:B------:R-:W-:Y:S01]  /*b630*/  HMMA.16816.F32 R8, R52, R28, R8 ;  /* 0x0000001c3408723c */ /* 0x000fe20000001808 */
[----:B------:R-:W-:-:S04]  /*b640*/  FFMA.FTZ R28, R185, R63, -R106 ;  /* 0x0000003fb91c7223 */ /* 0x000fc8000001086a */
[----:B------:R1:W-:Y:S03]  /*b650*/  MUFU.EX2 R156, R28 ;  /* 0x0000001c009c7308 */ /* 0x0003e60000000800 */
[C---:B------:R-:W-:Y:S01]  /*b660*/  HMMA.16816.F32 R4, R52.reuse, R30, R4 ;  /* 0x0000001e3404723c */ /* 0x040fe20000001804 */
[----:B-1----:R-:W1:Y:S01]  /*b670*/  LDSM.16.MT88.4 R28, [R109+0xc800] ;  /* 0x00c800006d1c783b */ /* 0x002e620000004200 */
[-C--:B------:R-:W-:Y:S01]  /*b680*/  FFMA.FTZ R179, R179, R63.reuse, -R106 ;  /* 0x0000003fb3b37223 */ /* 0x080fe2000001086a */
[-CC-:B------:R-:W-:Y:S01]  /*b690*/  FFMA.FTZ R195, R158, R63.reuse, -R128.reuse ;  /* 0x0000003f9ec37223 */ /* 0x180fe20000010880 */
[-CC-:B------:R-:W-:Y:S01]  /*b6a0*/  FFMA.FTZ R191, R191, R63.reuse, -R128.reuse ;  /* 0x0000003fbfbf7223 */ /* 0x180fe20000010880 */
[-C--:B------:R-:W-:Y:S01]  /*b6b0*/  FFMA.FTZ R160, R160, R63.reuse, -R128 ;  /* 0x0000003fa0a07223 */ /* 0x080fe20000010880 */
[-CC-:B------:R-:W-:Y:S01]  /*b6c0*/  FFMA.FTZ R182, R180, R63.reuse, -R106.reuse ;  /* 0x0000003fb4b67223 */ /* 0x180fe2000001086a */
[----:B------:R-:W-:Y:S01]  /*b6d0*/  FFMA.FTZ R180, R154, R63, -R106 ;  /* 0x0000003f9ab47223 */ /* 0x000fe2000001086a */
[----:B------:R-:W-:Y:S01]  /*b6e0*/  MUFU.EX2 R179, R179 ;  /* 0x000000b300b37308 */ /* 0x000fe20000000800 */
[C---:B------:R-:W-:Y:S03]  /*b6f0*/  HMMA.16816.F32 R16, R52.reuse, R32, R16 ;  /* 0x000000203410723c */ /* 0x040fe60000001810 */
[----:B------:R-:W3:Y:S04]  /*b700*/  MUFU.EX2 R154, R182 ;  /* 0x000000b6009a7308 */ /* 0x000ee80000000800 */
[----:B------:R-:W4:Y:S01]  /*b710*/  MUFU.EX2 R185, R180 ;  /* 0x000000b400b97308 */ /* 0x000f220000000800 */
[C---:B------:R-:W-:Y:S01]  /*b720*/  HMMA.16816.F32 R12, R52.reuse, R34, R12 ;  /* 0x00000022340c723c */ /* 0x040fe2000000180c */
[----:B------:R-:W5:Y:S02]  /*b730*/  LDSM.16.MT88.4 R32, [R111+0xc800] ;  /* 0x00c800006f20783b */ /* 0x000f640000004200 */
[----:B------:R-:W-:Y:S04]  /*b740*/  MUFU.EX2 R158, R184 ;  /* 0x000000b8009e7308 */ /* 0x000fe80000000800 */
[----:B------:R-:W4:Y:S01]  /*b750*/  MUFU.EX2 R195, R195 ;  /* 0x000000c300c37308 */ /* 0x000f220000000800 */
[C---:B------:R-:W-:Y:S03]  /*b760*/  HMMA.16816.F32 R24, R52.reuse, R40, R24 ;  /* 0x000000283418723c */ /* 0x040fe60000001818 */
[----:B------:R-:W-:Y:S04]  /*b770*/  MUFU.EX2 R191, R191 ;  /* 0x000000bf00bf7308 */ /* 0x000fe80000000800 */
[----:B------:R-:W1:Y:S01]  /*b780*/  MUFU.EX2 R160, R160 ;  /* 0x000000a000a07308 */ /* 0x000e620000000800 */
[C---:B------:R-:W-:Y:S01]  /*b790*/  HMMA.16816.F32 R20, R52.reuse, R42, R20 ;  /* 0x0000002a3414723c */ /* 0x040fe20000001814 */
[----:B------:R-:W5:Y:S07]  /*b7a0*/  LDSM.16.MT88.4 R40, [R113+0xc800] ;  /* 0x00c800007128783b */ /* 0x000f6e0000004200 */
[C---:B--2---:R-:W-:Y:S08]  /*b7b0*/  HMMA.16816.F32 R48, R52.reuse, R56, R48 ;  /* 0x000000383430723c */ /* 0x044ff00000001830 */
[----:B------:R-:W-:Y:S01]  /*b7c0*/  HMMA.16816.F32 R44, R52, R58, R44 ;  /* 0x0000003a342c723c */ /* 0x000fe2000000182c */
[----:B---3--:R-:W-:Y:S01]  /*b7d0*/  F2FP.F16.F32.PACK_AB R53, R154, R179 ;  /* 0x000000b39a35723e */ /* 0x008fe200000000ff */
[----:B------:R-:W2:Y:S01]  /*b7e0*/  LDSM.16.MT88.4 R56, [R99+0xc800] ;  /* 0x00c800006338783b */ /* 0x000ea20000004200 */
[----:B----4-:R-:W-:-:S02]  /*b7f0*/  F2FP.F16.F32.PACK_AB R55, R156, R185 ;  /* 0x000000b99c37723e */ /* 0x010fc400000000ff */
[----:B------:R-:W-:Y:S02]  /*b800*/  F2FP.F16.F32.PACK_AB R52, R195, R158 ;  /* 0x0000009ec334723e */ /* 0x000fe400000000ff */
[----:B-1----:R-:W-:-:S07]  /*b810*/  F2FP.F16.F32.PACK_AB R54, R160, R191 ;  /* 0x000000bfa036723e */ /* 0x002fce00000000ff */
[C---:B------:R-:W-:Y:S08]  /*b820*/  HMMA.16816.F32 R8, R52.reuse, R28, R8 ;  /* 0x0000001c3408723c */ /* 0x040ff00000001808 */
[C---:B------:R-:W-:Y:S01]  /*b830*/  HMMA.16816.F32 R4, R52.reuse, R30, R4 ;  /* 0x0000001e3404723c */ /* 0x040fe20000001804 */
[----:B------:R-:W1:Y:S01]  /*b840*/  LDSM.16.MT88.4 R28, [R109+0xd000] ;  /* 0x00d000006d1c783b */ /* 0x000e620000004200 */
[-C--:B------:R-:W-:Y:S01]  /*b850*/  FFMA.FTZ R184, R174, R63.reuse, -R106 ;  /* 0x0000003faeb87223 */ /* 0x080fe2000001086a */
[-C--:B------:R-:W-:Y:S01]  /*b860*/  FFMA.FTZ R182, R235, R63.reuse, -R128 ;  /* 0x0000003febb67223 */ /* 0x080fe20000010880 */
[-CC-:B------:R-:W-:Y:S01]  /*b870*/  FFMA.FTZ R205, R205, R63.reuse, -R106.reuse ;  /* 0x0000003fcdcd7223 */ /* 0x180fe2000001086a */
[-C--:B------:R-:W-:Y:S01]  /*b880*/  FFMA.FTZ R162, R162, R63.reuse, -R106 ;  /* 0x0000003fa2a27223 */ /* 0x080fe2000001086a */
[-CC-:B------:R-:W-:Y:S01]  /*b890*/  FFMA.FTZ R174, R209, R63.reuse, -R128.reuse ;  /* 0x0000003fd1ae7223 */ /* 0x180fe20000010880 */
[-C--:B------:R-:W-:Y:S01]  /*b8a0*/  FFMA.FTZ R235, R172, R63.reuse, -R128 ;  /* 0x0000003faceb7223 */ /* 0x080fe20000010880 */
[-C--:B------:R-:W-:Y:S01]  /*b8b0*/  FFMA.FTZ R186, R207, R63.reuse, -R106 ;  /* 0x0000003fcfba7223 */ /* 0x080fe2000001086a */
[----:B------:R-:W-:Y:S01]  /*b8c0*/  FFMA.FTZ R180, R170, R63, -R128 ;  /* 0x0000003faab47223 */ /* 0x000fe20000010880 */
[----:B------:R-:W-:Y:S01]  /*b8d0*/  MUFU.EX2 R205, R205 ;  /* 0x000000cd00cd7308 */ /* 0x000fe20000000800 */
[C---:B-----5:R-:W-:Y:S03]  /*b8e0*/  HMMA.16816.F32 R16, R52.reuse, R32, R16 ;  /* 0x000000203410723c */ /* 0x060fe60000001810 */
[----:B------:R-:W3:Y:S04]  /*b8f0*/  MUFU.EX2 R162, R162 ;  /* 0x000000a200a27308 */ /* 0x000ee80000000800 */
[----:B------:R-:W-:Y:S01]  /*b900*/  MUFU.EX2 R207, R184 ;  /* 0x000000b800cf7308 */ /* 0x000fe20000000800 */
[C---:B------:R-:W-:Y:S01]  /*b910*/  HMMA.16816.F32 R12, R52.reuse, R34, R12 ;  /* 0x00000022340c723c */ /* 0x040fe2000000180c */
[----:B------:R-:W4:Y:S02]  /*b920*/  LDSM.16.MT88.4 R32, [R111+0xd000] ;  /* 0x00d000006f20783b */ /* 0x000f240000004200 */
[----:B------:R-:W-:Y:S04]  /*b930*/  MUFU.EX2 R170, R186 ;  /* 0x000000ba00aa7308 */ /* 0x000fe80000000800 */
[----:B------:R-:W-:Y:S01]  /*b940*/  MUFU.EX2 R209, R180 ;  /* 0x000000b400d17308 */ /* 0x000fe20000000800 */
[C---:B------:R-:W-:Y:S03]  /*b950*/  HMMA.16816.F32 R24, R52.reuse, R40, R24 ;  /* 0x000000283418723c */ /* 0x040fe60000001818 */
[----:B------:R-:W5:Y:S04]  /*b960*/  MUFU.EX2 R174, R174 ;  /* 0x000000ae00ae7308 */ /* 0x000f680000000800 */
[----:B------:R-:W-:Y:S01]  /*b970*/  MUFU.EX2 R172, R182 ;  /* 0x000000b600ac7308 */ /* 0x000fe20000000800 */
[C---:B------:R-:W-:Y:S01]  /*b980*/  HMMA.16816.F32 R20, R52.reuse, R42, R20 ;  /* 0x0000002a3414723c */ /* 0x040fe20000001814 */
[----:B------:R-:W4:Y:S02]  /*b990*/  LDSM.16.MT88.4 R40, [R113+0xd000] ;  /* 0x00d000007128783b */ /* 0x000f240000004200 */
[----:B------:R-:W1:Y:S05]  /*b9a0*/  MUFU.EX2 R235, R235 ;  /* 0x000000eb00eb7308 */ /* 0x000e6a0000000800 */
[----:B--2---:R-:W-:Y:S01]  /*b9b0*/  HMMA.16816.F32 R48, R52, R56, R48 ;  /* 0x000000383430723c */ /* 0x004fe20000001830 */
[----:B---3--:R-:W-:-:S02]  /*b9c0*/  F2FP.F16.F32.PACK_AB R57, R162, R205 ;  /* 0x000000cda239723e */ /* 0x008fc400000000ff */
[----:B-----5:R-:W-:-:S05]  /*b9d0*/  F2FP.F16.F32.PACK_AB R56, R174, R209 ;  /* 0x000000d1ae38723e */ /* 0x020fca00000000ff */
[----:B------:R-:W-:Y:S01]  /*b9e0*/  HMMA.16816.F32 R44, R52, R58, R44 ;  /* 0x0000003a342c723c */ /* 0x000fe2000000182c */
[----:B------:R-:W2:Y:S01]  /*b9f0*/  LDSM.16.MT88.4 R52, [R99+0xd000] ;  /* 0x00d000006334783b */ /* 0x000ea20000004200 */
[----:B------:R-:W-:Y:S02]  /*ba00*/  F2FP.F16.F32.PACK_AB R59, R170, R207 ;  /* 0x000000cfaa3b723e */ /* 0x000fe400000000ff */
[----:B-1----:R-:W-:-:S07]  /*ba10*/  F2FP.F16.F32.PACK_AB R58, R235, R172 ;  /* 0x000000aceb3a723e */ /* 0x002fce00000000ff */
[C---:B------:R-:W-:Y:S08]  /*ba20*/  HMMA.16816.F32 R8, R56.reuse, R28, R8 ;  /* 0x0000001c3808723c */ /* 0x040ff00000001808 */
[C---:B------:R-:W-:Y:S01]  /*ba30*/  HMMA.16816.F32 R4, R56.reuse, R30, R4 ;  /* 0x0000001e3804723c */ /* 0x040fe20000001804 */
[----:B------:R-:W1:Y:S01]  /*ba40*/  LDSM.16.MT88.4 R28, [R109+0xd800] ;  /* 0x00d800006d1c783b */ /* 0x000e620000004200 */
[-CC-:B------:R-:W-:Y:S01]  /*ba50*/  FFMA.FTZ R184, R178, R63.reuse, -R106.reuse ;  /* 0x0000003fb2b87223 */ /* 0x180fe2000001086a */
[-CC-:B------:R-:W-:Y:S01]  /*ba60*/  FFMA.FTZ R176, R176, R63.reuse, -R106.reuse ;  /* 0x0000003fb0b07223 */ /* 0x180fe2000001086a */
[-C--:B------:R-:W-:Y:S01]  /*ba70*/  FFMA.FTZ R178, R249, R63.reuse, -R106 ;  /* 0x0000003ff9b27223 */ /* 0x080fe2000001086a */
[-CC-:B------:R-:W-:Y:S01]  /*ba80*/  FFMA.FTZ R180, R221, R63.reuse, -R128.reuse ;  /* 0x0000003fddb47223 */ /* 0x180fe20000010880 */
[-CC-:B------:R-:W-:Y:S01]  /*ba90*/  FFMA.FTZ R182, R219, R63.reuse, -R128.reuse ;  /* 0x0000003fdbb67223 */ /* 0x180fe20000010880 */
[-C--:B------:R-:W-:Y:S01]  /*baa0*/  FFMA.FTZ R211, R211, R63.reuse, -R128 ;  /* 0x0000003fd3d37223 */ /* 0x080fe20000010880 */
[-C--:B------:R-:W-:Y:S01]  /*bab0*/  FFMA.FTZ R247, R247, R63.reuse, -R106 ;  /* 0x0000003ff7f77223 */ /* 0x080fe2000001086a */
[----:B------:R-:W-:Y:S01]  /*bac0*/  FFMA.FTZ R241, R241, R63, -R128 ;  /* 0x0000003ff1f17223 */ /* 0x000fe20000010880 */
[----:B------:R-:W-:Y:S01]  /*bad0*/  MUFU.EX2 R176, R176 ;  /* 0x000000b000b07308 */ /* 0x000fe20000000800 */
[C---:B----4-:R-:W-:Y:S03]  /*bae0*/  HMMA.16816.F32 R16, R56.reuse, R32, R16 ;  /* 0x000000203810723c */ /* 0x050fe60000001810 */
[----:B------:R-:W3:Y:S04]  /*baf0*/  MUFU.EX2 R249, R184 ;  /* 0x000000b800f97308 */ /* 0x000ee80000000800 */
[----:B------:R-:W-:Y:S01]  /*bb00*/  MUFU.EX2 R178, R178 ;  /* 0x000000b200b27308 */ /* 0x000fe20000000800 */
[C---:B------:R-:W-:Y:S01]  /*bb10*/  HMMA.16816.F32 R12, R56.reuse, R34, R12 ;  /* 0x00000022380c723c */ /* 0x040fe2000000180c */
[----:B------:R-:W4:Y:S02]  /*bb20*/  LDSM.16.MT88.4 R32, [R111+0xd800] ;  /* 0x00d800006f20783b */ /* 0x000f240000004200 */
[----:B------:R-:W5:Y:S04]  /*bb30*/  MUFU.EX2 R221, R247 ;  /* 0x000000f700dd7308 */ /* 0x000f680000000800 */
[----:B------:R-:W-:Y:S01]  /*bb40*/  MUFU.EX2 R180, R180 ;  /* 0x000000b400b47308 */ /* 0x000fe20000000800 */
[C---:B------:R-:W-:Y:S03]  /*bb50*/  HMMA.16816.F32 R24, R56.reuse, R40, R24 ;  /* 0x000000283818723c */ /* 0x040fe60000001818 */
[----:B------:R-:W1:Y:S04]  /*bb60*/  MUFU.EX2 R219, R241 ;  /* 0x000000f100db7308 */ /* 0x000e680000000800 */
[----:B------:R-:W-:Y:S01]  /*bb70*/  MUFU.EX2 R182, R182 ;  /* 0x000000b600b67308 */ /* 0x000fe20000000800 */
[C---:B------:R-:W-:Y:S01]  /*bb80*/  HMMA.16816.F32 R20, R56.reuse, R42, R20 ;  /* 0x0000002a3814723c */ /* 0x040fe20000001814 */
[----:B------:R-:W4:Y:S02]  /*bb90*/  LDSM.16.MT88.4 R40, [R113+0xd800] ;  /* 0x00d800007128783b */ /* 0x000f240000004200 */
[----:B------:R-:W1:Y:S05]  /*bba0*/  MUFU.EX2 R211, R211 ;  /* 0x000000d300d37308 */ /* 0x000e6a0000000800 */
[C---:B--2---:R-:W-:Y:S08]  /*bbb0*/  HMMA.16816.F32 R48, R56.reuse, R52, R48 ;  /* 0x000000343830723c */ /* 0x044ff00000001830 */
[----:B------:R-:W-:Y:S01]  /*bbc0*/  HMMA.16816.F32 R44, R56, R54, R44 ;  /* 0x00000036382c723c */ /* 0x000fe2000000182c */
[----:B------:R-:W2:Y:S01]  /*bbd0*/  LDSM.16.MT88.4 R52, [R99+0xd800] ;  /* 0x00d800006334783b */ /* 0x000ea20000004200 */
[----:B---3--:R-:W-:-:S02]  /*bbe0*/  F2FP.F16.F32.PACK_AB R57, R249, R176 ;  /* 0x000000b0f939723e */ /* 0x008fc400000000ff */
[----:B-----5:R-:W-:Y:S02]  /*bbf0*/  F2FP.F16.F32.PACK_AB R59, R221, R178 ;  /* 0x000000b2dd3b723e */ /* 0x020fe400000000ff */
[----:B-1----:R-:W-:Y:S02]  /*bc00*/  F2FP.F16.F32.PACK_AB R56, R219, R180 ;  /* 0x000000b4db38723e */ /* 0x002fe400000000ff */
[----:B------:R-:W-:-:S07]  /*bc10*/  F2FP.F16.F32.PACK_AB R58, R211, R182 ;  /* 0x000000b6d33a723e */ /* 0x000fce00000000ff */
[C---:B------:R-:W-:Y:S08]  /*bc20*/  HMMA.16816.F32 R8, R56.reuse, R28, R8 ;  /* 0x0000001c3808723c */ /* 0x040ff00000001808 */
[C---:B------:R-:W-:Y:S01]  /*bc30*/  HMMA.16816.F32 R4, R56.reuse, R30, R4 ;  /* 0x0000001e3804723c */ /* 0x040fe20000001804 */
[----:B------:R-:W1:Y:S01]  /*bc40*/  LDSM.16.MT88.4 R28, [R111+0xe000] ;  /* 0x00e000006f1c783b */ /* 0x000e620000004200 */
[-CC-:B------:R-:W-:Y:S01]  /*bc50*/  FFMA.FTZ R184, R201, R63.reuse, -R106.reuse ;  /* 0x0000003fc9b87223 */ /* 0x180fe2000001086a */
[-C--:B------:R-:W-:Y:S01]  /*bc60*/  FFMA.FTZ R186, R199, R63.reuse, -R106 ;  /* 0x0000003fc7ba7223 */ /* 0x080fe2000001086a */
[-CC-:B------:R-:W-:Y:S01]  /*bc70*/  FFMA.FTZ R188, R187, R63.reuse, -R128.reuse ;  /* 0x0000003fbbbc7223 */ /* 0x180fe20000010880 */
[-CC-:B------:R-:W-:Y:S01]  /*bc80*/  FFMA.FTZ R190, R181, R63.reuse, -R128.reuse ;  /* 0x0000003fb5be7223 */ /* 0x180fe20000010880 */
[-C--:B------:R-:W-:Y:S01]  /*bc90*/  FFMA.FTZ R183, R183, R63.reuse, -R128 ;  /* 0x0000003fb7b77223 */ /* 0x080fe20000010880 */
[-CC-:B------:R-:W-:Y:S01]  /*bca0*/  FFMA.FTZ R203, R203, R63.reuse, -R106.reuse ;  /* 0x0000003fcbcb7223 */ /* 0x180fe2000001086a */
        /* <DEDUP_REMOVED lines=20> */
[----:B------:R-:W-:Y:S01]  /*bdf0*/  F2FP.F16.F32.PACK_AB R55, R187, R186 ;  /* 0x000000babb37723e */ /* 0x000fe200000000ff */
[----:B------:R-:W2:Y:S01]  /*be00*/  LDSM.16.MT88.4 R56, [R99+0xe000] ;  /* 0x00e000006338783b */ /* 0x000ea20000004200 */
[----:B-1----:R-:W-:-:S07]  /*be10*/  F2FP.F16.F32.PACK_AB R54, R183, R190 ;  /* 0x000000beb736723e */ /* 0x002fce00000000ff */
[C---:B------:R-:W-:Y:S08]  /*be20*/  HMMA.16816.F32 R16, R52.reuse, R28, R16 ;  /* 0x0000001c3410723c */ /* 0x040ff00000001810 */
[C---:B------:R-:W-:Y:S01]  /*be30*/  HMMA.16816.F32 R12, R52.reuse, R30, R12 ;  /* 0x0000001e340c723c */ /* 0x040fe2000000180c */
[----:B------:R-:W1:Y:S01]  /*be40*/  LDSM.16.MT88.4 R28, [R113+0xe800] ;  /* 0x00e80000711c783b */ /* 0x000e620000004200 */
[-C--:B------:R-:W-:Y:S01]  /*be50*/  FFMA.FTZ R200, R145, R63.reuse, -R128 ;  /* 0x0000003f91c87223 */ /* 0x080fe20000010880 */
[-CC-:B------:R-:W-:Y:S01]  /*be60*/  FFMA.FTZ R159, R159, R63.reuse, -R106.reuse ;  /* 0x0000003f9f9f7223 */ /* 0x180fe2000001086a */
[-CC-:B------:R-:W-:Y:S01]  /*be70*/  FFMA.FTZ R194, R161, R63.reuse, -R106.reuse ;  /* 0x0000003fa1c27223 */ /* 0x180fe2000001086a */
[-C--:B------:R-:W-:Y:S01]  /*be80*/  FFMA.FTZ R196, R155, R63.reuse, -R106 ;  /* 0x0000003f9bc47223 */ /* 0x080fe2000001086a */
[-CC-:B------:R-:W-:Y:S01]  /*be90*/  FFMA.FTZ R149, R149, R63.reuse, -R128.reuse ;  /* 0x0000003f95957223 */ /* 0x180fe20000010880 */
        /* <DEDUP_REMOVED lines=8> */
[----:B------:R-:W-:Y:S02]  /*bf20*/  LDSM.16.MT88.4 R32, [R111+0xe800] ;  /* 0x00e800006f20783b */ /* 0x000fe40000004200 */
[----:B------:R-:W4:Y:S04]  /*bf30*/  MUFU.EX2 R196, R196 ;  /* 0x000000c400c47308 */ /* 0x000f280000000800 */
[----:B------:R-:W-:Y:S01]  /*bf40*/  MUFU.EX2 R149, R149 ;  /* 0x0000009500957308 */ /* 0x000fe20000000800 */
[C---:B------:R-:W-:Y:S03]  /*bf50*/  HMMA.16816.F32 R8, R52.reuse, R40, R8 ;  /* 0x000000283408723c */ /* 0x040fe60000001808 */
[----:B------:R-:W5:Y:S04]  /*bf60*/  MUFU.EX2 R198, R198 ;  /* 0x000000c600c67308 */ /* 0x000f680000000800 */
[----:B------:R-:W-:Y:S01]  /*bf70*/  MUFU.EX2 R200, R200 ;  /* 0x000000c800c87308 */ /* 0x000fe20000000800 */
[C---:B------:R-:W-:Y:S01]  /*bf80*/  HMMA.16816.F32 R4, R52.reuse, R42, R4 ;  /* 0x0000002a3404723c */ /* 0x040fe20000001804 */
[----:B------:R-:W1:Y:S02]  /*bf90*/  LDSM.16.MT88.4 R40, [R109+0xe800] ;  /* 0x00e800006d28783b */ /* 0x000e640000004200 */
[----:B------:R-:W5:Y:S05]  /*bfa0*/  MUFU.EX2 R145, R145 ;  /* 0x0000009100917308 */ /* 0x000f6a0000000800 */
[C---:B--2---:R-:W-:Y:S08]  /*bfb0*/  HMMA.16816.F32 R48, R52.reuse, R56, R48 ;  /* 0x000000383430723c */ /* 0x044ff00000001830 */
[----:B------:R-:W-:Y:S01]  /*bfc0*/  HMMA.16816.F32 R44, R52, R58, R44 ;  /* 0x0000003a342c723c */ /* 0x000fe2000000182c */
[----:B---3--:R-:W-:Y:S01]  /*bfd0*/  F2FP.F16.F32.PACK_AB R53, R194, R159 ;  /* 0x0000009fc235723e */ /* 0x008fe200000000ff */
[----:B------:R-:W2:Y:S01]  /*bfe0*/  LDSM.16.MT88.4 R56, [R99+0xe800] ;  /* 0x00e800006338783b */ /* 0x000ea20000004200 */
[----:B----4-:R-:W-:-:S02]  /*bff0*/  F2FP.F16.F32.PACK_AB R55, R196, R155 ;  /* 0x0000009bc437723e */ /* 0x010fc400000000ff */
[----:B-----5:R-:W-:Y:S02]  /*c000*/  F2FP.F16.F32.PACK_AB R52, R198, R149 ;  /* 0x00000095c634723e */ /* 0x020fe400000000ff */
[----:B------:R-:W-:-:S07]  /*c010*/  F2FP.F16.F32.PACK_AB R54, R145, R200 ;  /* 0x000000c89136723e */ /* 0x000fce00000000ff */
[C---:B-1----:R-:W-:Y:S08]  /*c020*/  HMMA.16816.F32 R24, R52.reuse, R28, R24 ;  /* 0x0000001c3418723c */ /* 0x042ff00000001818 */
        /* <DEDUP_REMOVED lines=13> */
[----:B------:R4:W-:Y:S01]  /*c100*/  MUFU.EX2 R76, R147 ;  /* 0x00000093004c7308 */ /* 0x0009e20000000800 */
[C---:B------:R-:W-:Y:S01]  /*c110*/  HMMA.16816.F32 R4, R52.reuse, R42, R4 ;  /* 0x0000002a3404723c */ /* 0x040fe20000001804 */
[----:B------:R-:W5:Y:S02]  /*c120*/  LDSM.16.MT88.4 R40, [R109+0xf000] ;  /* 0x00f000006d28783b */ /* 0x000f640000004200 */
[----:B------:R-:W4:Y:S04]  /*c130*/  MUFU.EX2 R81, R81 ;  /* 0x0000005100517308 */ /* 0x000f280000000800 */
[----:B------:R-:W-:Y:S04]  /*c140*/  MUFU.EX2 R84, R84 ;  /* 0x0000005400547308 */ /* 0x000fe80000000800 */
[----:B------:R-:W1:Y:S04]  /*c150*/  MUFU.EX2 R85, R85 ;  /* 0x0000005500557308 */ /* 0x000e680000000800 */
[----:B------:R-:W-:Y:S04]  /*c160*/  MUFU.EX2 R82, R82 ;  /* 0x0000005200527308 */ /* 0x000fe80000000800 */
[----:B------:R-:W1:Y:S01]  /*c170*/  MUFU.EX2 R83, R83 ;  /* 0x0000005300537308 */ /* 0x000e620000000800 */
[C---:B------:R-:W-:Y:S08]  /*c180*/  HMMA.16816.F32 R16, R52.reuse, R32, R16 ;  /* 0x000000203410723c */ /* 0x040ff00000001810 */
[C---:B------:R-:W-:Y:S01]  /*c190*/  HMMA.16816.F32 R12, R52.reuse, R34, R12 ;  /* 0x00000022340c723c */ /* 0x040fe2000000180c */
[----:B------:R-:W5:Y:S07]  /*c1a0*/  LDSM.16.MT88.4 R32, [R111+0xf000] ;  /* 0x00f000006f20783b */ /* 0x000f6e0000004200 */
[C---:B--2---:R-:W-:Y:S08]  /*c1b0*/  HMMA.16816.F32 R48, R52.reuse, R56, R48 ;  /* 0x000000383430723c */ /* 0x044ff00000001830 */
[----:B------:R-:W-:Y:S01]  /*c1c0*/  HMMA.16816.F32 R44, R52, R58, R44 ;  /* 0x0000003a342c723c */ /* 0x000fe2000000182c */
[----:B---3--:R-:W-:Y:S01]  /*c1d0*/  F2FP.F16.F32.PACK_AB R53, R80, R39 ;  /* 0x000000275035723e */ /* 0x008fe200000000ff */
[----:B----4-:R-:W-:Y:S01]  /*c1e0*/  FFMA.FTZ R147, R73, R63, -R106 ;  /* 0x0000003f49937223 */ /* 0x010fe2000001086a */
[----:B------:R-:W-:Y:S01]  /*c1f0*/  F2FP.F16.F32.PACK_AB R55, R81, R76 ;  /* 0x0000004c5137723e */ /* 0x000fe200000000ff */
[----:B------:R-:W-:Y:S01]  /*c200*/  LDSM.16.MT88.4 R56, [R111+0xf800] ;  /* 0x00f800006f38783b */ /* 0x000fe20000004200 */
[----:B-1----:R-:W-:-:S02]  /*c210*/  F2FP.F16.F32.PACK_AB R52, R85, R84 ;  /* 0x000000545534723e */ /* 0x002fc400000000ff */
[----:B------:R-:W-:-:S07]  /*c220*/  F2FP.F16.F32.PACK_AB R54, R83, R82 ;  /* 0x000000525336723e */ /* 0x000fce00000000ff */
[C---:B------:R-:W-:Y:S08]  /*c230*/  HMMA.16816.F32 R24, R52.reuse, R28, R24 ;  /* 0x0000001c3418723c */ /* 0x040ff00000001818 */
[C---:B------:R-:W-:Y:S01]  /*c240*/  HMMA.16816.F32 R20, R52.reuse, R30, R20 ;  /* 0x0000001e3414723c */ /* 0x040fe20000001814 */
[----:B------:R-:W1:Y:S07]  /*c250*/  LDSM.16.MT88.4 R28, [R99+0xf000] ;  /* 0x00f00000631c783b */ /* 0x000e6e0000004200 */
[C---:B-----5:R-:W-:Y:S08]  /*c260*/  HMMA.16816.F32 R8, R52.reuse, R40, R8 ;  /* 0x000000283408723c */ /* 0x060ff00000001808 */
[----:B------:R-:W-:Y:S01]  /*c270*/  HMMA.16816.F32 R4, R52, R42, R4 ;  /* 0x0000002a3404723c */ /* 0x000fe20000001804 */
[----:B------:R-:W2:Y:S01]  /*c280*/  LDSM.16.MT88.4 R40, [R109+0xf800] ;  /* 0x00f800006d28783b */ /* 0x000ea20000004200 */
[----:B------:R-:W-:-:S06]  /*c290*/  FFMA.FTZ R77, R77, R63, -R106 ;  /* 0x0000003f4d4d7223 */ /* 0x000fcc000001086a */
[----:B------:R-:W-:Y:S01]  /*c2a0*/  HMMA.16816.F32 R16, R52, R32, R16 ;  /* 0x000000203410723c */ /* 0x000fe20000001810 */
[-CC-:B------:R-:W-:Y:S01]  /*c2b0*/  FFMA.FTZ R72, R72, R63.reuse, -R106.reuse ;  /* 0x0000003f48487223 */ /* 0x180fe2000001086a */
[----:B------:R-:W-:-:S06]  /*c2c0*/  FFMA.FTZ R73, R68, R63, -R106 ;  /* 0x0000003f44497223 */ /* 0x000fcc000001086a */
[C---:B------:R-:W-:Y:S01]  /*c2d0*/  HMMA.16816.F32 R12, R52.reuse, R34, R12 ;  /* 0x00000022340c723c */ /* 0x040fe2000000180c */
[----:B------:R-:W3:Y:S01]  /*c2e0*/  LDSM.16.MT88.4 R32, [R113+0xf800] ;  /* 0x00f800007120783b */ /* 0x000ee20000004200 */
[-CC-:B------:R-:W-:Y:S01]  /*c2f0*/  FFMA.FTZ R78, R78, R63.reuse, -R128.reuse ;  /* 0x0000003f4e4e7223 */ /* 0x180fe20000010880 */
[-CC-:B------:R-:W-:Y:S01]  /*c300*/  FFMA.FTZ R79, R79, R63.reuse, -R128.reuse ;  /* 0x0000003f4f4f7223 */ /* 0x180fe20000010880 */
[-CC-:B------:R-:W-:Y:S01]  /*c310*/  FFMA.FTZ R74, R74, R63.reuse, -R128.reuse ;  /* 0x0000003f4a4a7223 */ /* 0x180fe20000010880 */
[----:B------:R-:W-:Y:S01]  /*c320*/  FFMA.FTZ R75, R75, R63, -R128 ;  /* 0x0000003f4b4b7223 */ /* 0x000fe20000010880 */
[----:B------:R-:W-:Y:S02]  /*c330*/  MUFU.EX2 R77, R77 ;  /* 0x0000004d004d7308 */ /* 0x000fe40000000800 */
[C---:B-1----:R-:W-:Y:S02]  /*c340*/  HMMA.16816.F32 R48, R52.reuse, R28, R48 ;  /* 0x0000001c3430723c */ /* 0x042fe40000001830 */
[----:B------:R-:W1:Y:S04]  /*c350*/  MUFU.EX2 R72, R72 ;  /* 0x0000004800487308 */ /* 0x000e680000000800 */
[----:B------:R-:W-:Y:S02]  /*c360*/  MUFU.EX2 R68, R147 ;  /* 0x0000009300447308 */ /* 0x000fe40000000800 */
[----:B------:R-:W-:Y:S01]  /*c370*/  HMMA.16816.F32 R44, R52, R30, R44 ;  /* 0x0000001e342c723c */ /* 0x000fe2000000182c */
[----:B------:R-:W4:Y:S01]  /*c380*/  LDSM.16.MT88.4 R52, [R99+0xf800] ;  /* 0x00f800006334783b */ /* 0x000f220000004200 */
[----:B------:R-:W5:Y:S04]  /*c390*/  MUFU.EX2 R73, R73 ;  /* 0x0000004900497308 */ /* 0x000f680000000800 */
[----:B------:R-:W-:Y:S04]  /*c3a0*/  MUFU.EX2 R78, R78 ;  /* 0x0000004e004e7308 */ /* 0x000fe80000000800 */
[----:B------:R-:W2:Y:S04]  /*c3b0*/  MUFU.EX2 R79, R79 ;  /* 0x0000004f004f7308 */ /* 0x000ea80000000800 */
[----:B------:R-:W-:Y:S04]  /*c3c0*/  MUFU.EX2 R74, R74 ;  /* 0x0000004a004a7308 */ /* 0x000fe80000000800 */
[----:B------:R-:W3:Y:S01]  /*c3d0*/  MUFU.EX2 R75, R75 ;  /* 0x0000004b004b7308 */ /* 0x000ee20000000800 */
[----:B-1----:R-:W-:-:S02]  /*c3e0*/  F2FP.F16.F32.PACK_AB R29, R72, R77 ;  /* 0x0000004d481d723e */ /* 0x002fc400000000ff */
[----:B-----5:R-:W-:Y:S02]  /*c3f0*/  F2FP.F16.F32.PACK_AB R31, R73, R68 ;  /* 0x00000044491f723e */ /* 0x020fe400000000ff */
[----:B--2---:R-:W-:Y:S02]  /*c400*/  F2FP.F16.F32.PACK_AB R28, R79, R78 ;  /* 0x0000004e4f1c723e */ /* 0x004fe400000000ff */
[----:B---3--:R-:W-:-:S07]  /*c410*/  F2FP.F16.F32.PACK_AB R30, R75, R74 ;  /* 0x0000004a4b1e723e */ /* 0x008fce00000000ff */
[C---:B------:R-:W-:Y:S08]  /*c420*/  HMMA.16816.F32 R8, R28.reuse, R40, R8 ;  /* 0x000000281c08723c */ /* 0x040ff00000001808 */
[----:B------:R-:W-:Y:S01]  /*c430*/  HMMA.16816.F32 R4, R28, R42, R4 ;  /* 0x0000002a1c04723c */ /* 0x000fe20000001804 */
[----:B------:R-:W1:Y:S01]  /*c440*/  LDSM.16.MT88.4 R40, [R109+0x10000] ;  /* 0x010000006d28783b */ /* 0x000e620000004200 */
[----:B------:R-:W-:-:S06]  /*c450*/  FFMA.FTZ R60, R60, R63, -R106 ;  /* 0x0000003f3c3c7223 */ /* 0x000fcc000001086a */
[----:B------:R-:W-:Y:S01]  /*c460*/  HMMA.16816.F32 R24, R28, R32, R24 ;  /* 0x000000201c18723c */ /* 0x000fe20000001818 */
[-CC-:B------:R-:W-:Y:S01]  /*c470*/  FFMA.FTZ R70, R70, R63.reuse, -R128.reuse ;  /* 0x0000003f46467223 */ /* 0x180fe20000010880 */
[----:B------:R-:W-:-:S06]  /*c480*/  FFMA.FTZ R71, R71, R63, -R128 ;  /* 0x0000003f47477223 */ /* 0x000fcc0000010880 */
[----:B------:R-:W-:Y:S01]  /*c490*/  HMMA.16816.F32 R20, R28, R34, R20 ;  /* 0x000000221c14723c */ /* 0x000fe20000001814 */
[----:B------:R-:W2:Y:S01]  /*c4a0*/  LDSM.16.MT88.4 R32, [R113+0x10000] ;  /* 0x010000007120783b */ /* 0x000ea20000004200 */
[-CC-:B------:R-:W-:Y:S01]  /*c4b0*/  FFMA.FTZ R66, R66, R63.reuse, -R128.reuse ;  /* 0x0000003f42427223 */ /* 0x180fe20000010880 */
[-C--:B------:R-:W-:Y:S01]  /*c4c0*/  FFMA.FTZ R67, R67, R63.reuse, -R128 ;  /* 0x0000003f43437223 */ /* 0x080fe20000010880 */
[----:B------:R-:W-:-:S04]  /*c4d0*/  FFMA.FTZ R147, R64, R63, -R106 ;  /* 0x0000003f40937223 */ /* 0x000fc8000001086a */
[C---:B------:R-:W-:Y:S01]  /*c4e0*/  HMMA.16816.F32 R16, R28.reuse, R56, R16 ;  /* 0x000000381c10723c */ /* 0x040fe20000001810 */
[-CC-:B------:R-:W-:Y:S01]  /*c4f0*/  FFMA.FTZ R56, R69, R63.reuse, -R106.reuse ;  /* 0x0000003f45387223 */ /* 0x180fe2000001086a */
[----:B------:R-:W-:Y:S01]  /*c500*/  FFMA.FTZ R69, R65, R63, -R106 ;  /* 0x0000003f41457223 */ /* 0x000fe2000001086a */
[----:B------:R-:W-:Y:S05]  /*c510*/  MUFU.EX2 R60, R60 ;  /* 0x0000003c003c7308 */ /* 0x000fea0000000800 */
[C---:B----4-:R-:W-:Y:S01]  /*c520*/  HMMA.16816.F32 R48, R28.reuse, R52, R48 ;  /* 0x000000341c30723c */ /* 0x050fe20000001830 */
[----:B------:R3:W-:Y:S04]  /*c530*/  MUFU.EX2 R64, R56 ;  /* 0x0000003800407308 */ /* 0x0007e80000000800 */
[----:B------:R-:W4:Y:S03]  /*c540*/  MUFU.EX2 R65, R147 ;  /* 0x0000009300417308 */ /* 0x000f260000000800 */
[C---:B------:R-:W-:Y:S01]  /*c550*/  HMMA.16816.F32 R44, R28.reuse, R54, R44 ;  /* 0x000000361c2c723c */ /* 0x040fe2000000182c */
[----:B------:R-:W5:Y:S01]  /*c560*/  LDSM.16.MT88.4 R52, [R99+0x10000] ;  /* 0x010000006334783b */ /* 0x000f620000004200 */
[----:B------:R-:W1:Y:S04]  /*c570*/  MUFU.EX2 R69, R69 ;  /* 0x0000004500457308 */ /* 0x000e680000000800 */
[----:B------:R-:W-:Y:S04]  /*c580*/  MUFU.EX2 R70, R70 ;  /* 0x0000004600467308 */ /* 0x000fe80000000800 */
[----:B------:R-:W2:Y:S04]  /*c590*/  MUFU.EX2 R71, R71 ;  /* 0x0000004700477308 */ /* 0x000ea80000000800 */
[----:B------:R-:W-:Y:S04]  /*c5a0*/  MUFU.EX2 R66, R66 ;  /* 0x0000004200427308 */ /* 0x000fe80000000800 */
[----:B------:R-:W2:Y:S01]  /*c5b0*/  MUFU.EX2 R67, R67 ;  /* 0x0000004300437308 */ /* 0x000ea20000000800 */
[----:B------:R-:W-:Y:S01]  /*c5c0*/  HMMA.16816.F32 R12, R28, R58, R12 ;  /* 0x0000003a1c0c723c */ /* 0x000fe2000000180c */
[----:B---3--:R-:W3:Y:S01]  /*c5d0*/  LDSM.16.MT88.4 R56, [R111+0x10000] ;  /* 0x010000006f38783b */ /* 0x008ee20000004200 */
[----:B----4-:R-:W-:-:S02]  /*c5e0*/  F2FP.F16.F32.PACK_AB R29, R65, R64 ;  /* 0x00000040411d723e */ /* 0x010fc400000000ff */
[----:B-1----:R-:W-:Y:S02]  /*c5f0*/  F2FP.F16.F32.PACK_AB R31, R60, R69 ;  /* 0x000000453c1f723e */ /* 0x002fe400000000ff */
[----:B--2---:R-:W-:Y:S01]  /*c600*/  F2FP.F16.F32.PACK_AB R28, R71, R70 ;  /* 0x00000046471c723e */ /* 0x004fe200000000ff */
[----:B------:R-:W-:Y:S01]  /*c610*/  FADD.FTZ R118, R121, R118 ;  /* 0x0000007679767221 */ /* 0x000fe20000010000 */
[----:B------:R-:W-:Y:S01]  /*c620*/  F2FP.F16.F32.PACK_AB R30, R67, R66 ;  /* 0x00000042431e723e */ /* 0x000fe200000000ff */
[----:B------:R-:W-:Y:S02]  /*c630*/  FADD.FTZ R126, R129, R126 ;  /* 0x0000007e817e7221 */ /* 0x000fe40000010000 */
[----:B------:R-:W-:-:S04]  /*c640*/  FADD.FTZ R119, R119, R118 ;  /* 0x0000007677777221 */ /* 0x000fc80000010000 */
[C---:B------:R-:W-:Y:S01]  /*c650*/  HMMA.16816.F32 R8, R28.reuse, R40, R8 ;  /* 0x000000281c08723c */ /* 0x040fe20000001808 */
[-C--:B------:R-:W-:Y:S01]  /*c660*/  FFMA.FTZ R40, R88, R63.reuse, -R128 ;  /* 0x0000003f58287223 */ /* 0x080fe20000010880 */
[----:B------:R-:W-:Y:S01]  /*c670*/  FADD.FTZ R127, R127, R126 ;  /* 0x0000007e7f7f7221 */ /* 0x000fe20000010000 */
[----:B------:R-:W-:Y:S01]  /*c680*/  FADD.FTZ R116, R116, R119 ;  /* 0x0000007774747221 */ /* 0x000fe20000010000 */
[-C--:B------:R-:W-:Y:S01]  /*c690*/  FFMA.FTZ R119, R90, R63.reuse, -R106 ;  /* 0x0000003f5a777223 */ /* 0x080fe2000001086a */
[----:B------:R-:W-:Y:S01]  /*c6a0*/  FFMA.FTZ R90, R89, R63, -R128 ;  /* 0x0000003f595a7223 */ /* 0x000fe20000010880 */
[----:B------:R-:W-:Y:S01]  /*c6b0*/  FADD.FTZ R124, R124, R127 ;  /* 0x0000007f7c7c7221 */ /* 0x000fe20000010000 */
[----:B------:R1:W-:Y:S01]  /*c6c0*/  MUFU.EX2 R89, R40 ;  /* 0x0000002800597308 */ /* 0x0003e20000000800 */
[----:B------:R-:W-:Y:S01]  /*c6d0*/  HMMA.16816.F32 R4, R28, R42, R4 ;  /* 0x0000002a1c04723c */ /* 0x000fe20000001804 */
[----:B------:R-:W-:Y:S01]  /*c6e0*/  FADD.FTZ R117, R117, R116 ;  /* 0x0000007475757221 */ /* 0x000fe20000010000 */
[----:B------:R-:W-:-:S06]  /*c6f0*/  FADD.FTZ R125, R125, R124 ;  /* 0x0000007c7d7d7221 */ /* 0x000fcc0000010000 */
[C---:B------:R-:W-:Y:S01]  /*c700*/  HMMA.16816.F32 R24, R28.reuse, R32, R24 ;  /* 0x000000201c18723c */ /* 0x040fe20000001818 */
[----:B-1----:R-:W1:Y:S07]  /*c710*/  LDSM.16.MT88.4 R40, [R109+0x10800] ;  /* 0x010800006d28783b */ /* 0x002e6e0000004200 */
[----:B------:R-:W-:Y:S01]  /*c720*/  HMMA.16816.F32 R20, R28, R34, R20 ;  /* 0x000000221c14723c */ /* 0x000fe20000001814 */
[----:B------:R-:W2:Y:S01]  /*c730*/  LDSM.16.MT88.4 R32, [R113+0x10800] ;  /* 0x010800007120783b */ /* 0x000ea20000004200 */
[----:B------:R-:W-:Y:S01]  /*c740*/  FADD.FTZ R114, R114, R117 ;  /* 0x0000007572727221 */ /* 0x000fe20000010000 */
[----:B------:R-:W-:-:S03]  /*c750*/  FADD.FTZ R122, R122, R125 ;  /* 0x0000007d7a7a7221 */ /* 0x000fc60000010000 */
[----:B------:R-:W-:Y:S02]  /*c760*/  FADD.FTZ R115, R115, R114 ;  /* 0x0000007273737221 */ /* 0x000fe40000010000 */
[C---:B-----5:R-:W-:Y:S01]  /*c770*/  HMMA.16816.F32 R48, R28.reuse, R52, R48 ;  /* 0x000000341c30723c */ /* 0x060fe20000001830 */
[----:B------:R-:W-:Y:S01]  /*c780*/  FADD.FTZ R53, R123, R122 ;  /* 0x0000007a7b357221 */ /* 0x000fe20000010000 */
[-CC-:B------:R-:W-:Y:S01]  /*c790*/  FFMA.FTZ R61, R61, R63.reuse, -R106.reuse ;  /* 0x0000003f3d3d7223 */ /* 0x180fe2000001086a */
[-CC-:B------:R-:W-:Y:S01]  /*c7a0*/  FFMA.FTZ R86, R86, R63.reuse, -R106.reuse ;  /* 0x0000003f56567223 */ /* 0x180fe2000001086a */
[-C--:B------:R-:W-:Y:S01]  /*c7b0*/  FFMA.FTZ R87, R87, R63.reuse, -R106 ;  /* 0x0000003f57577223 */ /* 0x080fe2000001086a */
[----:B------:R-:W-:Y:S01]  /*c7c0*/  FADD.FTZ R112, R112, R115 ;  /* 0x0000007370707221 */ /* 0x000fe20000010000 */
[-CC-:B------:R-:W-:Y:S01]  /*c7d0*/  FFMA.FTZ R118, R62, R63.reuse, -R128.reuse ;  /* 0x0000003f3e767223 */ /* 0x180fe20000010880 */
[----:B------:R-:W-:Y:S01]  /*c7e0*/  FFMA.FTZ R92, R92, R63, -R128 ;  /* 0x0000003f5c5c7223 */ /* 0x000fe20000010880 */
[----:B------:R-:W-:Y:S01]  /*c7f0*/  FADD.FTZ R53, R120, R53 ;  /* 0x0000003578357221 */ /* 0x000fe20000010000 */
[----:B------:R-:W-:Y:S01]  /*c800*/  FADD.FTZ R131, R131, R112 ;  /* 0x0000007083837221 */ /* 0x000fe20000010000 */
[----:B------:R-:W-:Y:S01]  /*c810*/  MUFU.EX2 R61, R61 ;  /* 0x0000003d003d7308 */ /* 0x000fe20000000800 */
[----:B---3--:R-:W-:Y:S01]  /*c820*/  HMMA.16816.F32 R16, R28, R56, R16 ;  /* 0x000000381c10723c */ /* 0x008fe20000001810 */
[----:B------:R-:W-:-:S02]  /*c830*/  FADD.FTZ R134, R134, R53 ;  /* 0x0000003586867221 */ /* 0x000fc40000010000 */
[----:B------:R-:W3:Y:S01]  /*c840*/  MUFU.EX2 R86, R86 ;  /* 0x0000005600567308 */ /* 0x000ee20000000800 */
[----:B------:R-:W-:-:S03]  /*c850*/  FADD.FTZ R130, R130, R131 ;  /* 0x0000008382827221 */ /* 0x000fc60000010000 */
[----:B------:R-:W-:Y:S01]  /*c860*/  MUFU.EX2 R87, R87 ;  /* 0x0000005700577308 */ /* 0x000fe20000000800 */
[----:B------:R-:W-:Y:S01]  /*c870*/  HMMA.16816.F32 R12, R28, R58, R12 ;  /* 0x0000003a1c0c723c */ /* 0x000fe2000000180c */
[----:B------:R-:W4:Y:S02]  /*c880*/  LDSM.16.MT88.4 R56, [R111+0x10800] ;  /* 0x010800006f38783b */ /* 0x000f240000004200 */
[----:B------:R-:W5:Y:S04]  /*c890*/  MUFU.EX2 R62, R119 ;  /* 0x00000077003e7308 */ /* 0x000f680000000800 */
[----:B------:R-:W1:Y:S04]  /*c8a0*/  MUFU.EX2 R88, R118 ;  /* 0x0000007600587308 */ /* 0x000e680000000800 */
        /* <DEDUP_REMOVED lines=9> */
[----:B-----5:R-:W-:Y:S01]  /*c940*/  F2FP.F16.F32.PACK_AB R31, R62, R87 ;  /* 0x000000573e1f723e */ /* 0x020fe200000000ff */
[----:B------:R-:W-:Y:S01]  /*c950*/  FADD.FTZ R139, R139, R132 ;  /* 0x000000848b8b7221 */ /* 0x000fe20000010000 */
[----:B-1----:R-:W-:Y:S02]  /*c960*/  F2FP.F16.F32.PACK_AB R28, R89, R88 ;  /* 0x00000058591c723e */ /* 0x002fe400000000ff */
[----:B--2---:R-:W-:Y:S01]  /*c970*/  F2FP.F16.F32.PACK_AB R30, R117, R90 ;  /* 0x0000005a751e723e */ /* 0x004fe200000000ff */
        /* <DEDUP_REMOVED lines=8> */
[----:B------:R-:W-:-:S07]  /*ca00*/  FADD.FTZ R151, R151, R142 ;  /* 0x0000008e97977221 */ /* 0x000fce0000010000 */
[C---:B------:R-:W-:Y:S01]  /*ca10*/  HMMA.16816.F32 R20, R28.reuse, R34, R20 ;  /* 0x000000221c14723c */ /* 0x040fe20000001814 */
[----:B------:R-:W1:Y:S01]  /*ca20*/  LDSM.16.MT88.4 R32, [R99+0x10800] ;  /* 0x010800006320783b */ /* 0x000e620000004200 */
[----:B------:R-:W-:Y:S01]  /*ca30*/  FADD.FTZ R52, R146, R41 ;  /* 0x0000002992347221 */ /* 0x000fe20000010000 */
[----:B------:R-:W-:Y:S01]  /*ca40*/  FADD.FTZ R150, R150, R151 ;  /* 0x0000009796967221 */ /* 0x000fe20000010000 */
[----:B------:R-:W-:Y:S01]  /*ca50*/  FFMA.FTZ R92, R97, R63, -R128 ;  /* 0x0000003f615c7223 */ /* 0x000fe20000010880 */
[----:B------:R-:W-:Y:S03]  /*ca60*/  LDSM.16.MT88.4 R140, [R109+0x11800] ;  /* 0x011800006d8c783b */ /* 0x000fe60000004200 */
[----:B------:R-:W-:Y:S01]  /*ca70*/  HMMA.16816.F32 R4, R28, R42, R4 ;  /* 0x0000002a1c04723c */ /* 0x000fe20000001804 */
[----:B------:R-:W2:Y:S01]  /*ca80*/  LDSM.16.MT88.4 R40, [R113+0x11000] ;  /* 0x011000007128783b */ /* 0x000ea20000004200 */
[----:B------:R-:W-:Y:S01]  /*ca90*/  FADD.FTZ R52, R173, R52 ;  /* 0x00000034ad347221 */ /* 0x000fe20000010000 */
[----:B------:R-:W-:-:S03]  /*caa0*/  FADD.FTZ R175, R175, R150 ;  /* 0x00000096afaf7221 */ /* 0x000fc60000010000 */
[----:B------:R-:W-:Y:S01]  /*cab0*/  FADD.FTZ R163, R163, R52 ;  /* 0x00000034a3a37221 */ /* 0x000fe20000010000 */
[----:B------:R-:W-:Y:S01]  /*cac0*/  FADD.FTZ R152, R152, R175 ;  /* 0x000000af98987221 */ /* 0x000fe20000010000 */
[C---:B----4-:R-:W-:Y:S01]  /*cad0*/  HMMA.16816.F32 R12, R28.reuse, R58, R12 ;  /* 0x0000003a1c0c723c */ /* 0x050fe2000000180c */
[-C--:B------:R-:W-:Y:S01]  /*cae0*/  FFMA.FTZ R59, R91, R63.reuse, -R106 ;  /* 0x0000003f5b3b7223 */ /* 0x080fe2000001086a */
[-C--:B------:R-:W-:Y:S01]  /*caf0*/  FFMA.FTZ R91, R93, R63.reuse, -R128 ;  /* 0x0000003f5d5b7223 */ /* 0x080fe20000010880 */
[-C--:B------:R-:W-:Y:S01]  /*cb00*/  FFMA.FTZ R58, R95, R63.reuse, -R106 ;  /* 0x0000003f5f3a7223 */ /* 0x080fe2000001086a */
[----:B------:R-:W-:Y:S01]  /*cb10*/  FADD.FTZ R148, R148, R163 ;  /* 0x000000a394947221 */ /* 0x000fe20000010000 */
[----:B------:R-:W-:Y:S01]  /*cb20*/  FADD.FTZ R177, R177, R152 ;  /* 0x00000098b1b17221 */ /* 0x000fe20000010000 */
[-C--:B------:R-:W-:Y:S02]  /*cb30*/  FFMA.FTZ R93, R100, R63.reuse, -R128 ;  /* 0x0000003f645d7223 */ /* 0x080fe40000010880 */
[----:B------:R-:W-:Y:S01]  /*cb40*/  HMMA.16816.F32 R16, R28, R56, R16 ;  /* 0x000000381c10723c */ /* 0x000fe20000001810 */
[-CC-:B------:R-:W-:Y:S01]  /*cb50*/  FFMA.FTZ R56, R94, R63.reuse, -R106.reuse ;  /* 0x0000003f5e387223 */ /* 0x180fe2000001086a */
[-C--:B------:R-:W-:Y:S01]  /*cb60*/  FFMA.FTZ R57, R98, R63.reuse, -R106 ;  /* 0x0000003f62397223 */ /* 0x080fe2000001086a */
[----:B------:R-:W-:Y:S01]  /*cb70*/  FFMA.FTZ R94, R96, R63, -R128 ;  /* 0x0000003f605e7223 */ /* 0x000fe20000010880 */
[----:B------:R-:W-:Y:S01]  /*cb80*/  FADD.FTZ R179, R179, R148 ;  /* 0x00000094b3b37221 */ /* 0x000fe20000010000 */
[----:B------:R-:W-:Y:S01]  /*cb90*/  FADD.FTZ R96, R158, R177 ;  /* 0x000000b19e607221 */ /* 0x000fe20000010000 */
[----:B------:R-:W-:Y:S01]  /*cba0*/  MUFU.EX2 R59, R59 ;  /* 0x0000003b003b7308 */ /* 0x000fe20000000800 */
[----:B------:R-:W3:Y:S01]  /*cbb0*/  LDSM.16.MT88.4 R52, [R111+0x11000] ;  /* 0x011000006f34783b */ /* 0x000ee20000004200 */
[----:B------:R-:W-:-:S02]  /*cbc0*/  FADD.FTZ R154, R154, R179 ;  /* 0x000000b39a9a7221 */ /* 0x000fc40000010000 */
[----:B------:R-:W4:Y:S01]  /*cbd0*/  MUFU.EX2 R56, R56 ;  /* 0x0000003800387308 */ /* 0x000f220000000800 */
[----:B------:R-:W-:-:S03]  /*cbe0*/  FADD.FTZ R96, R195, R96 ;  /* 0x00000060c3607221 */ /* 0x000fc60000010000 */
[----:B------:R-:W-:Y:S04]  /*cbf0*/  MUFU.EX2 R58, R58 ;  /* 0x0000003a003a7308 */ /* 0x000fe80000000800 */
[----:B------:R-:W-:Y:S04]  /*cc00*/  MUFU.EX2 R57, R57 ;  /* 0x0000003900397308 */ /* 0x000fe80000000800 */
        /* <DEDUP_REMOVED lines=8> */
[----:B-1----:R-:W-:Y:S01]  /*cc90*/  HMMA.16816.F32 R48, R28, R32, R48 ;  /* 0x000000201c30723c */ /* 0x002fe20000001830 */
[----:B----4-:R-:W-:Y:S01]  /*cca0*/  F2FP.F16.F32.PACK_AB R33, R56, R59 ;  /* 0x0000003b3821723e */ /* 0x010fe200000000ff */
[----:B------:R-:W-:Y:S01]  /*ccb0*/  FADD.FTZ R205, R205, R156 ;  /* 0x0000009ccdcd7221 */ /* 0x000fe20000010000 */
[----:B------:R-:W-:Y:S01]  /*ccc0*/  FADD.FTZ R95, R209, R160 ;  /* 0x000000a0d15f7221 */ /* 0x000fe20000010000 */
[----:B-----5:R-:W-:-:S04]  /*ccd0*/  F2FP.F16.F32.PACK_AB R32, R94, R91 ;  /* 0x0000005b5e20723e */ /* 0x020fc800000000ff */
[----:B------:R-:W-:Y:S01]  /*cce0*/  HMMA.16816.F32 R44, R28, R34, R44 ;  /* 0x000000221c2c723c */ /* 0x000fe2000000182c */
[----:B------:R-:W-:Y:S01]  /*ccf0*/  F2FP.F16.F32.PACK_AB R35, R57, R58 ;  /* 0x0000003a3923723e */ /* 0x000fe200000000ff */
[----:B------:R-:W-:Y:S01]  /*cd00*/  FADD.FTZ R162, R162, R205 ;  /* 0x000000cda2a27221 */ /* 0x000fe20000010000 */
[----:B--2---:R-:W-:Y:S01]  /*cd10*/  F2FP.F16.F32.PACK_AB R34, R93, R92 ;  /* 0x0000005c5d22723e */ /* 0x004fe200000000ff */
[----:B------:R-:W-:Y:S01]  /*cd20*/  FADD.FTZ R95, R174, R95 ;  /* 0x0000005fae5f7221 */ /* 0x000fe20000010000 */
[----:B------:R-:W1:Y:S03]  /*cd30*/  LDSM.16.MT88.4 R28, [R109+0x11000] ;  /* 0x011000006d1c783b */ /* 0x000e660000004200 */
        /* <DEDUP_REMOVED lines=20> */
[----:B------:R-:W-:Y:S01]  /*ce80*/  FADD.FTZ R199, R199, R184 ;  /* 0x000000b8c7c77221 */ /* 0x000fe20000010000 */
[----:B------:R-:W-:-:S06]  /*ce90*/  FADD.FTZ R190, R190, R181 ;  /* 0x000000b5bebe7221 */ /* 0x000fcc0000010000 */
[----:B-1----:R-:W-:Y:S01]  /*cea0*/  HMMA.16816.F32 R8, R32, R28, R8 ;  /* 0x0000001c2008723c */ /* 0x002fe20000001808 */
[----:B------:R-:W-:Y:S01]  /*ceb0*/  FADD.FTZ R186, R186, R199 ;  /* 0x000000c7baba7221 */ /* 0x000fe20000010000 */
[----:B------:R-:W-:-:S06]  /*cec0*/  FADD.FTZ R190, R183, R190 ;  /* 0x000000beb7be7221 */ /* 0x000fcc0000010000 */
[C---:B------:R-:W-:Y:S01]  /*ced0*/  HMMA.16816.F32 R4, R32.reuse, R30, R4 ;  /* 0x0000001e2004723c */ /* 0x040fe20000001804 */
[----:B------:R-:W-:Y:S01]  /*cee0*/  FADD.FTZ R186, R187, R186 ;  /* 0x000000babbba7221 */ /* 0x000fe20000010000 */
[----:B------:R-:W-:Y:S01]  /*cef0*/  FADD.FTZ R149, R149, R190 ;  /* 0x000000be95957221 */ /* 0x000fe20000010000 */
[-C--:B------:R-:W-:Y:S01]  /*cf00*/  FFMA.FTZ R249, R105, R63.reuse, -R106 ;  /* 0x0000003f69f97223 */ /* 0x080fe2000001086a */
[-C--:B------:R-:W-:Y:S01]  /*cf10*/  FFMA.FTZ R252, R108, R63.reuse, -R128 ;  /* 0x0000003f6cfc7223 */ /* 0x080fe20000010880 */
[----:B------:R-:W-:Y:S01]  /*cf20*/  FADD.FTZ R159, R159, R186 ;  /* 0x000000ba9f9f7221 */ /* 0x000fe20000010000 */
[----:B------:R-:W-:Y:S01]  /*cf30*/  FADD.FTZ R149, R198, R149 ;  /* 0x00000095c6957221 */ /* 0x000fe20000010000 */
[-C--:B------:R-:W-:Y:S01]  /*cf40*/  FFMA.FTZ R103, R103, R63.reuse, -R106 ;  /* 0x0000003f67677223 */ /* 0x080fe2000001086a */
[----:B------:R-:W-:Y:S01]  /*cf50*/  FFMA.FTZ R110, R110, R63, -R128 ;  /* 0x0000003f6e6e7223 */ /* 0x000fe20000010880 */
[----:B------:R-:W-:Y:S01]  /*cf60*/  FADD.FTZ R194, R194, R159 ;  /* 0x0000009fc2c27221 */ /* 0x000fe20000010000 */
[----:B------:R-:W-:Y:S01]  /*cf70*/  FADD.FTZ R200, R200, R149 ;  /* 0x00000095c8c87221 */ /* 0x000fe20000010000 */
[----:B--2---:R-:W-:Y:S01]  /*cf80*/  HMMA.16816.F32 R48, R32, R40, R48 ;  /* 0x000000282030723c */ /* 0x004fe20000001830 */
[----:B------:R-:W-:Y:S01]  /*cf90*/  LDSM.16.MT88.4 R96, [R99+0x11800] ;  /* 0x011800006360783b */ /* 0x000fe20000004200 */
[----:B------:R-:W-:Y:S01]  /*cfa0*/  FADD.FTZ R155, R155, R194 ;  /* 0x000000c29b9b7221 */ /* 0x000fe20000010000 */
[----:B------:R-:W-:-:S05]  /*cfb0*/  FADD.FTZ R145, R145, R200 ;  /* 0x000000c891917221 */ /* 0x000fca0000010000 */
[----:B------:R-:W-:Y:S01]  /*cfc0*/  HMMA.16816.F32 R44, R32, R42, R44 ;  /* 0x0000002a202c723c */ /* 0x000fe2000000182c */
        /* <DEDUP_REMOVED lines=10> */
[----:B------:R-:W-:Y:S01]  /*d070*/  MUFU.EX2 R30, R103 ;  /* 0x00000067001e7308 */ /* 0x000fe20000000800 */
[----:B------:R-:W1:Y:S01]  /*d080*/  LDSM.16.MT88.4 R156, [R113+0x11800] ;  /* 0x01180000719c783b */ /* 0x000e620000004200 */
        /* <DEDUP_REMOVED lines=14> */
[----:B------:R-:W-:Y:S02]  /*d170*/  MUFU.EX2 R29, R29 ;  /* 0x0000001d001d7308 */ /* 0x000fe40000000800 */
[----:B------:R-:W-:Y:S02]  /*d180*/  FADD.FTZ R64, R64, R73 ;  /* 0x0000004940407221 */ /* 0x000fe40000010000 */
[----:B------:R-:W3:Y:S01]  /*d190*/  MUFU.EX2 R28, R28 ;  /* 0x0000001c001c7308 */ /* 0x000ee20000000800 */
[----:B------:R-:W-:Y:S01]  /*d1a0*/  FADD.FTZ R71, R71, R70 ;  /* 0x0000004647477221 */ /* 0x000fe20000010000 */
[----:B------:R-:W-:Y:S02]  /*d1b0*/  FADD.FTZ R64, R65, R64 ;  /* 0x0000004041407221 */ /* 0x000fe40000010000 */
[----:B------:R-:W-:Y:S04]  /*d1c0*/  MUFU.EX2 R31, R31 ;  /* 0x0000001f001f7308 */ /* 0x000fe80000000800 */
[----:B------:R-:W4:Y:S04]  /*d1d0*/  MUFU.EX2 R52, R52 ;  /* 0x0000003400347308 */ /* 0x000f280000000800 */
[----:B------:R-:W-:Y:S04]  /*d1e0*/  MUFU.EX2 R39, R110 ;  /* 0x0000006e00277308 */ /* 0x000fe80000000800 */
        /* <DEDUP_REMOVED lines=32> */
[----:B-1----:R-:W-:Y:S01]  /*d3f0*/  HMMA.16816.F32 R160, R132, R156, R24 ;  /* 0x0000009c84a0723c */ /* 0x002fe20000001818 */
[----:B------:R-:W-:Y:S01]  /*d400*/  FADD.FTZ R30, R30, R29 ;  /* 0x0000001d1e1e7221 */ /* 0x000fe20000010000 */
[----:B------:R-:W-:Y:S01]  /*d410*/  BSSY B2, `(.L_x_7401) ;  /* 0x00009ff000027945 */ /* 0x000fe20003800000 */
[----:B------:R-:W-:-:S05]  /*d420*/  FADD.FTZ R39, R39, R52 ;  /* 0x0000003427277221 */ /* 0x000fca0000010000 */
[----:B--2---:R-:W-:Y:S01]  /*d430*/  HMMA.16816.F32 R152, R132, R148, R16 ;  /* 0x000000948498723c */ /* 0x004fe20000001810 */
[----:B------:R-:W-:Y:S01]  /*d440*/  FADD.FTZ R249, R249, R30 ;  /* 0x0000001ef9f97221 */ /* 0x000fe20000010000 */
[----:B------:R-:W-:Y:S01]  /*d450*/  FADD.FTZ R252, R252, R39 ;  /* 0x00000027fcfc7221 */ /* 0x000fe20000010000 */
[----:B------:R-:W-:-:S05]  /*d460*/  IMAD.MOV.U32 R191, RZ, RZ, R171 ;  /* 0x000000ffffbf7224 */ /* 0x000fca00078e00ab */
        /* <DEDUP_REMOVED lines=9> */
[----:B------:R-:W-:Y:S02]  /*d500*/  SHF.L.U32 R171, R171, 0x8, RZ ;  /* 0x00000008abab7819 */ /* 0x000fe400000006ff */
[----:B------:R-:W-:Y:S01]  /*d510*/  IADD3 R4, PT, PT, R165, -0x2, RZ ;  /* 0xfffffffea5047810 */ /* 0x000fe20007ffe0ff */
[----:B------:R-:W-:Y:S06]  /*d520*/  BAR.SYNC.DEFER_BLOCKING 0x0 ;  /* 0x0000000000007b1d */ /* 0x000fec0000010000 */
[----:B------:R-:W-:Y:S05]  /*d530*/  @!P0 BRA `(.L_x_7404) ;  /* 0x0000000000f48947 */ /* 0x000fea0003800000 */
[----:B------:R-:W2:Y:S01]  /*d540*/  LD.E R11, desc[UR4][R2.64+0x170] ;  /* 0x00017004020b7980 */ /* 0x000ea2000c101900 */
[----:B------:R-:W-:Y:S02]  /*d550*/  SHF.L.U32 R4, R4, 0x8, RZ ;  /* 0x0000000804047819 */ /* 0x000fe400000006ff */
        /* <DEDUP_REMOVED lines=15> */
[----:B------:R-:W2:Y:S04]  /*d650*/  LD.E.64 R12, desc[UR4][R2.64+0x28] ;  /* 0x00002804020c7980 */ /* 0x000ea8000c101b00 */
        /* <DEDUP_REMOVED lines=43> */
.L_x_7404:
        /* <DEDUP_REMOVED lines=8> */
.L_x_7405:
[----:B------:R-:W-:Y:S05]  /*d990*/  BSYNC.RECONVERGENT B0 ;  /* 0x0000000000007941 */ /* 0x000fea0003800200 */
.L_x_7403:
[----:B------:R-:W-:Y:S01]  /*d9a0*/  ISETP.GE.AND P1, PT, R217, R242, PT ;  /* 0x000000f2d900720c */ /* 0x000fe20003f26270 */
[C---:B------:R-:W-:Y:S01]  /*d9b0*/  IMAD.SHL.U32 R5, R224.reuse, 0x20, RZ ;  /* 0x00000020e0057824 */ /* 0x040fe200078e00ff */
[----:B------:R-:W-:Y:S01]  /*d9c0*/  SHF.L.U64.HI R4, R224, 0x5, R225 ;  /* 0x00000005e0047819 */ /* 0x000fe200000102e1 */
[--C-:B------:R-:W-:Y:S01]  /*d9d0*/  IMAD.IADD R200, R193, 0x1, R38.reuse ;  /* 0x00000001c1c87824 */ /* 0x100fe200078e0226 */
[----:B------:R-:W-:Y:S01]  /*d9e0*/  BSSY.RECONVERGENT B1, `(.L_x_7406) ;  /* 0x000069a000017945 */ /* 0x000fe20003800200 */
[----:B------:R-:W-:Y:S01]  /*d9f0*/  IMAD.IADD R38, R192, 0x1, R38 ;  /* 0x00000001c0267824 */ /* 0x000fe200078e0226 */
[----:B------:R-:W-:Y:S01]  /*da00*/  IADD3 R8, P3, PT, R5, R236, RZ ;  /* 0x000000ec05087210 */ /* 0x000fe20007f7e0ff */
[----:B------:R-:W-:-:S04]  /*da10*/  IMAD.SHL.U32 R39, R165, 0x100, RZ ;  /* 0x00000100a5277824 */ /* 0x000fc800078e00ff */
[----:B------:R-:W-:Y:S01]  /*da20*/  IMAD.X R9, R4, 0x1, R237, P3 ;  /* 0x0000000104097824 */ /* 0x000fe200018e06ed */
[----:B------:R-:W-:Y:S01]  /*da30*/  LOP3.LUT R39, R39, R168, RZ, 0xfc, !PT ;  /* 0x000000a827277212 */ /* 0x000fe200078efcff */
[--C-:B------:R-:W-:Y:S01]  /*da40*/  @!P1 IMAD.MOV.U32 R22, RZ, RZ, R8.reuse ;  /* 0x000000ffff169224 */ /* 0x100fe200078e0008 */
[----:B------:R-:W-:Y:S01]  /*da50*/  @!P1 IADD3 R6, P3, PT, R8, R5, RZ ;  /* 0x0000000508069210 */ /* 0x000fe20007f7e0ff */
[--C-:B------:R-:W-:Y:S01]  /*da60*/  @!P1 IMAD.MOV.U32 R23, RZ, RZ, R9.reuse ;  /* 0x000000ffff179224 */ /* 0x100fe200078e0009 */
        /* <DEDUP_REMOVED lines=10> */
[----:B------:R-:W-:Y:S01]  /*db10*/  @!P1 IMAD R4, R225, 0x140, RZ ;  /* 0x00000140e1049824 */ /* 0x000fe200078e02ff */
[----:B------:R-:W-:Y:S01]  /*db20*/  @P1 STS.128 [R243+0xa800], RZ ;  /* 0x00a800fff3001388 */ /* 0x000fe20000000c00 */
[----:B------:R-:W-:-:S02]  /*db30*/  @!P1 IMAD.MOV.U32 R18, RZ, RZ, R8 ;  /* 0x000000ffff129224 */ /* 0x000fc400078e0008 */
[----:B------:R-:W-:Y:S01]  /*db40*/  @!P1 IMAD.MOV.U32 R19, RZ, RZ, R9 ;  /* 0x000000ffff139224 */ /* 0x000fe200078e0009 */
[----:B------:R-:W-:Y:S01]  /*db50*/  @!PT LDS RZ, [RZ] ;  /* 0x00000000fffff984 */ /* 0x000fe20000000800 */
[----:B------:R-:W-:Y:S01]  /*db60*/  @!PT LDS RZ, [RZ] ;  /* 0x00000000fffff984 */ /* 0x000fe20000000800 */
[----:B------:R-:W-:Y:S01]  /*db70*/  @!PT LDS RZ, [RZ] ;  /* 0x00000000fffff984 */ /* 0x000fe20000000800 */
[----:B------:R-:W-:Y:S01]  /*db80*/  @!P1 LDGSTS.E.BYPASS.LTC128B.128 [R243+0xa800], desc[UR4][R8.64] ;  /* 0x0a80000008f39fae */ /* 0x000fe2000b981a04 */
[----:B------:R-:W-:-:S03]  /*db90*/  @!P1 IMAD.WIDE.U32 R22, R224, 0x140, R22 ;  /* 0x00000140e0169825 */ /* 0x000fc600078e0016 */
[----:B------:R-:W-:Y:S01]  /*dba0*/  @P1 STS.128 [R243+0xb000], RZ ;  /* 0x00b000fff3001388 */ /* 0x000fe20000000c00 */
[C---:B------:R-:W-:Y:S02]  /*dbb0*/  @!P1 IMAD R16, R225.reuse, 0x60, RZ ;  /* 0x00000060e1109824 */ /* 0x040fe400078e02ff */
[--C-:B------:R-:W-:Y:S01]  /*dbc0*/  @!P1 IMAD.WIDE.U32 R10, R224, 0x60, R8.reuse ;  /* 0x00000060e00a9825 */ /* 0x100fe200078e0008 */
[----:B------:R-:W-:Y:S01]  /*dbd0*/  @!PT LDS RZ, [RZ] ;  /* 0x00000000fffff984 */ /* 0x000fe20000000800 */
[----:B------:R-:W-:Y:S01]  /*dbe0*/  @!PT LDS RZ, [RZ] ;  /* 0x00000000fffff984 */ /* 0x000fe20000000800 */
[----:B------:R-:W-:Y:S01]  /*dbf0*/  @!PT LDS RZ, [RZ] ;  /* 0x00000000fffff984 */ /* 0x000fe20000000800 */
[----:B------:R1:W-:Y:S03]  /*dc00*/  @!P1 LDGSTS.E.BYPASS.LTC128B.128 [R243+0xb000], desc[UR4][R6.64] ;  /* 0x0b00000006f39fae */ /* 0x0003e6000b981a04 */
[--C-:B------:R-:W-:Y:S01]  /*dc10*/  @!P1 IMAD.MOV.U32 R26, RZ, RZ, R8.reuse ;  /* 0x000000ffff1a9224 */ /* 0x100fe200078e0008 */
[----:B------:R-:W-:Y:S01]  /*dc20*/  @P1 STS.128 [R243+0xb800], RZ ;  /* 0x00b800fff3001388 */ /* 0x000fe20000000c00 */
[----:B------:R-:W-:Y:S02]  /*dc30*/  @!P1 IMAD.MOV.U32 R27, RZ, RZ, R9 ;  /* 0x000000ffff1b9224 */ /* 0x000fe400078e0009 */
[----:B------:R-:W-:Y:S01]  /*dc40*/  @!P1 IMAD R14, R225, 0xa0, RZ ;  /* 0x000000a0e10e9824 */ /* 0x000fe200078e02ff */
[----:B------:R-:W-:Y:S01]  /*dc50*/  @!PT LDS RZ, [RZ] ;  /* 0x00000000fffff984 */ /* 0x000fe20000000800 */
[----:B------:R-:W-:Y:S01]  /*dc60*/  @!PT LDS RZ, [RZ] ;  /* 0x00000000fffff984 */ /* 0x000fe20000000800 */
[----:B------:R-:W-:Y:S01]  /*dc70*/  @!PT LDS RZ, [RZ] ;  /* 0x00000000fffff984 */ /* 0x000fe20000000800 */
[----:B------:R-:W-:Y:S01]  /*dc80*/  @!P1 LDGSTS.E.BYPASS.LTC128B.128 [R243+0xb800], desc[UR4][R30.64] ;  /* 0x0b8000001ef39fae */ /* 0x000fe2000b981a04 */
[----:B------:R-:W-:-:S02]  /*dc90*/  @!P1 IMAD.MOV.U32 R20, RZ, RZ, R8 ;  /* 0x000000ffff149224 */ /* 0x000fc400078e0008 */
[----:B------:R-:W-:Y:S01]  /*dca0*/  @!P1 IMAD.MOV.U32 R21, RZ, RZ, R9 ;  /* 0x000000ffff159224 */ /* 0x000fe200078e0009 */
[----:B------:R-:W-:Y:S01]  /*dcb0*/  @P1 STS.128 [R243+0xc000], RZ ;  /* 0x00c000fff3001388 */ /* 0x000fe20000000c00 */
[----:B------:R-:W-:-:S04]  /*dcc0*/  @!P1 IMAD.WIDE.U32 R24, R224, 0xa0, R24 ;  /* 0x000000a0e0189825 */ /* 0x000fc800078e0018 */
[----:B------:R-:W-:Y:S02]  /*dcd0*/  @!P1 IMAD R5, R225, 0x120, RZ ;  /* 0x00000120e1059824 */ /* 0x000fe400078e02ff */
[----:B------:R-:W-:-:S04]  /*dce0*/  @!P1 IMAD.WIDE.U32 R18, R224, 0x120, R18 ;  /* 0x00000120e0129825 */ /* 0x000fc800078e0012 */
[----:B------:R-:W-:Y:S02]  /*dcf0*/  @!P1 IMAD.IADD R23, R4, 0x1, R23 ;  /* 0x0000000104179824 */ /* 0x000fe400078e0217 */
[----:B------:R-:W-:Y:S02]  /*dd00*/  @!P1 IMAD.IADD R17, R16, 0x1, R11 ;  /* 0x0000000110119824 */ /* 0x000fe400078e020b */
[----:B-1----:R-:W-:Y:S02]  /*dd10*/  @!P1 IMAD.MOV.U32 R6, RZ, RZ, R8 ;  /* 0x000000ffff069224 */ /* 0x002fe400078e0008 */
[----:B------:R-:W-:Y:S02]  /*dd20*/  @!P1 IMAD.MOV.U32 R7, RZ, RZ, R9 ;  /* 0x000000ffff079224 */ /* 0x000fe400078e0009 */
[----:B------:R-:W-:Y:S02]  /*dd30*/  @!P1 IMAD R4, R225, 0x1c0, RZ ;  /* 0x000001c0e1049824 */ /* 0x000fe400078e02ff */
[----:B------:R-:W-:-:S04]  /*dd40*/  @!P1 IMAD.WIDE.U32 R26, R224, 0x1c0, R26 ;  /* 0x000001c0e01a9825 */ /* 0x000fc800078e001a */
[----:B------:R-:W-:Y:S02]  /*dd50*/  @!P1 IMAD.MOV.U32 R16, RZ, RZ, R10 ;  /* 0x000000ffff109224 */ /* 0x000fe400078e000a */
[C---:B------:R-:W-:Y:S02]  /*dd60*/  @!P1 IMAD R12, R225.reuse, 0xc0, RZ ;  /* 0x000000c0e10c9824 */ /* 0x040fe400078e02ff */
[----:B------:R-:W-:Y:S01]  /*dd70*/  @!P1 IMAD R10, R225, 0xe0, RZ ;  /* 0x000000e0e10a9824 */ /* 0x000fe200078e02ff */
[----:B------:R-:W-:Y:S01]  /*dd80*/  @!PT LDS RZ, [RZ] ;  /* 0x00000000fffff984 */ /* 0x000fe20000000800 */
[----:B------:R-:W-:Y:S01]  /*dd90*/  @!PT LDS RZ, [RZ] ;  /* 0x00000000fffff984 */ /* 0x000fe20000000800 */
[----:B------:R-:W-:Y:S01]  /*dda0*/  @!PT LDS RZ, [RZ] ;  /* 0x00000000fffff984 */ /* 0x000fe20000000800 */
[----:B------:R-:W-:Y:S01]  /*ddb0*/  @!P1 LDGSTS.E.BYPASS.LTC128B.128 [R243+0xc000], desc[UR4][R16.64] ;  /* 0x0c00000010f39fae */ /* 0x000fe2000b981a04 */
[----:B------:R-:W-:-:S03]  /*ddc0*/  @!P1 IMAD.WIDE.U32 R20, R224, 0xc0, R20 ;  /* 0x000000c0e0149825 */ /* 0x000fc600078e0014 */
[----:B------:R-:W-:Y:S01]  /*ddd0*/  @P1 STS.128 [R243+0xc800], RZ ;  /* 0x00c800fff3001388 */ /* 0x000fe20000000c00 */
[----:B------:R-:W-:-:S04]  /*dde0*/  @!P1 IMAD.WIDE.U32 R6, R224, 0xe0, R6 ;  /* 0x000000e0e0069825 */ /* 0x000fc800078e0006 */
[----:B------:R-:W-:Y:S02]  /*ddf0*/  @!P1 IMAD.IADD R15, R14, 0x1, R25 ;  /* 0x000000010e0f9824 */ /* 0x000fe400078e0219 */
[----:B------:R-:W-:Y:S02]  /*de00*/  @!P1 IMAD.IADD R19, R5, 0x1, R19 ;  /* 0x0000000105139824 */ /* 0x000fe400078e0213 */
[----:B------:R-:W-:Y:S02]  /*de10*/  @!P1 IMAD.MOV.U32 R14, RZ, RZ, R24 ;  /* 0x000000ffff0e9224 */ /* 0x000fe400078e0018 */
[----:B------:R-:W-:Y:S02]  /*de20*/  @!P1 IMAD R5, R225, 0x1a0, RZ ;  /* 0x000001a0e1059824 */ /* 0x000fe400078e02ff */
[----:B------:R-:W-:Y:S02]  /*de30*/  @!P1 IMAD.MOV.U32 R24, RZ, RZ, R8 ;  /* 0x000000ffff189224 */ /* 0x000fe400078e0008 */
[----:B------:R-:W-:-:S02]  /*de40*/  @!P1 IMAD.MOV.U32 R25, RZ, RZ, R9 ;  /* 0x000000ffff199224 */ /* 0x000fc400078e0009 */
[----:B------:R-:W-:-:S04]  /*de50*/  @!P1 IMAD.WIDE.U32 R28, R224, 0x1a0, R8 ;  /* 0x000001a0e01c9825 */ /* 0x000fc800078e0008 */
[----:B------:R-:W-:Y:S01]  /*de60*/  @!P1 IMAD.IADD R27, R4, 0x1, R27 ;  /* 0x00000001041b9824 */ /* 0x000fe200078e021b */
[----:B------:R-:W-:Y:S01]  /*de70*/  @!P1 LEA R4, P3, R224, R8, 0x7 ;  /* 0x00000008e0049211 */ /* 0x000fe200078638ff */
[----:B------:R-:W-:Y:S02]  /*de80*/  @!P1 IMAD.IADD R13, R12, 0x1, R21 ;  /* 0x000000010c0d9824 */ /* 0x000fe400078e0215 */
[----:B------:R-:W-:Y:S02]  /*de90*/  @!P1 IMAD.IADD R11, R10, 0x1, R7 ;  /* 0x000000010a0b9824 */ /* 0x000fe400078e0207 */
[----:B------:R-:W-:Y:S02]  /*dea0*/  @!P1 IMAD.MOV.U32 R12, RZ, RZ, R20 ;  /* 0x000000ffff0c9224 */ /* 0x000fe400078e0014 */
[----:B------:R-:W-:Y:S02]  /*deb0*/  @!P1 IMAD.MOV.U32 R10, RZ, RZ, R6 ;  /* 0x000000ffff0a9224 */ /* 0x000fe400078e0006 */
[----:B------:R-:W-:-:S02]  /*dec0*/  @!P1 IMAD R6, R225, 0x180, RZ ;  /* 0x00000180e1069824 */ /* 0x000fc400078e02ff */
[----:B------:R-:W-:Y:S02]  /*ded0*/  @!P1 IMAD.MOV.U32 R20, RZ, RZ, R8 ;  /* 0x000000ffff149224 */ /* 0x000fe400078e0008 */
        /* <DEDUP_REMOVED lines=18> */
[----:B------:R-:W-:Y:S01]  /*e000*/  @!P1 LDGSTS.E.BYPASS.LTC128B.128 [R243+0xd000], desc[UR4][R14.64] ;  /* 0x0d0000000ef39fae */ /* 0x000fe2000b981a04 */
[----:B------:R-:W-:-:S03]  /*e010*/  VIADD R170, R39, 0xfffffef9 ;  /* 0xfffffef927aa7836 */ /* 0x000fc60000000000 */
[----:B------:R-:W-:Y:S02]  /*e020*/  @P1 STS.128 [R243+0xd800], RZ ;  /* 0x00d800fff3001388 */ /* 0x000fe40000000c00 */
[C---:B------:R-:W-:Y:S02]  /*e030*/  ISETP.GE.AND P3, PT, R170.reuse, R231, PT ;  /* 0x000000e7aa00720c */ /* 0x040fe40003f66270 */
[----:B------:R-:W-:Y:S01]  /*e040*/  @!PT LDS RZ, [RZ] ;  /* 0x00000000fffff984 */ /* 0x000fe20000000800 */
[----:B------:R-:W-:Y:S01]  /*e050*/  @!PT LDS RZ, [RZ] ;  /* 0x00000000fffff984 */ /* 0x000fe20000000800 */
[----:B------:R-:W-:Y:S01]  /*e060*/  @!PT LDS RZ, [RZ] ;  /* 0x00000000fffff984 */ /* 0x000fe20000000800 */
[----:B------:R-:W-:Y:S01]  /*e070*/  @!P1 LDGSTS.E.BYPASS.LTC128B.128 [R243+0xd800], desc[UR4][R12.64] ;  /* 0x0d8000000cf39fae */ /* 0x000fe2000b981a04 */
[C---:B------:R-:W-:Y:S02]  /*e080*/  ISETP.GE.AND P4, PT, R170.reuse, R230, PT ;  /* 0x000000e6aa00720c */ /* 0x040fe40003f86270 */
[----:B------:R-:W-:Y:S01]  /*e090*/  ISETP.GE.AND P5, PT, R170, R227, PT ;  /* 0x000000e3aa00720c */ /* 0x000fe20003fa6270 */
        /* <DEDUP_REMOVED lines=40> */
[----:B-1----:R-:W-:Y:S04]  /*e320*/  LDSM.16.M88.4 R16, [R193] ;  /* 0x00000000c110783b */ /* 0x002fe80000000200 */
[----:B------:R-:W1:Y:S04]  /*e330*/  LDSM.16.M88.4 R116, [R192+0x3000] ;  /* 0x00300000c074783b */ /* 0x000e680000000200 */
[----:B------:R-:W3:Y:S04]  /*e340*/  LDSM.16.M88.4 R172, [R192+0x2000] ;  /* 0x00200000c0ac783b */ /* 0x000ee80000000200 */
[----:B------:R-:W4:Y:S04]  /*e350*/  LDSM.16.M88.4 R124, [R192+0x2800] ;  /* 0x00280000c07c783b */ /* 0x000f280000000200 */
        /* <DEDUP_REMOVED lines=8> */
[C---:B-1----:R-:W-:Y:S03]  /*e3e0*/  HMMA.16816.F32 R120, R16.reuse, R116, RZ ;  /* 0x000000741078723c */ /* 0x042fe600000018ff */
[----:B------:R-:W1:Y:S04]  /*e3f0*/  LDSM.16.M88.4 R44, [R192+0x7800] ;  /* 0x00780000c02c783b */ /* 0x000e680000000200 */
[----:B------:R-:W1:Y:S01]  /*e400*/  LDSM.16.M88.4 R32, [R192+0x8000] ;  /* 0x00800000c020783b */ /* 0x000e620000000200 */
[C---:B------:R-:W-:Y:S03]  /*e410*/  HMMA.16816.F32 R116, R16.reuse, R118, RZ ;  /* 0x000000761074723c */ /* 0x040fe600000018ff */
[----:B--2---:R-:W2:Y:S04]  /*e420*/  LDSM.16.M88.4 R24, [R192+0x8800] ;  /* 0x00880000c018783b */ /* 0x004ea80000000200 */
[----:B------:R-:W2:Y:S01]  /*e430*/  LDSM.16.M88.4 R196, [R192+0x9000] ;  /* 0x00900000c0c4783b */ /* 0x000ea20000000200 */
[C---:B---3--:R-:W-:Y:S03]  /*e440*/  HMMA.16816.F32 R176, R16.reuse, R172, RZ ;  /* 0x000000ac10b0723c */ /* 0x048fe600000018ff */
[----:B------:R-:W3:Y:S04]  /*e450*/  LDSM.16.M88.4 R12, [R192+0x9800] ;  /* 0x00980000c00c783b */ /* 0x000ee80000000200 */
[----:B------:R-:W-:Y:S01]  /*e460*/  LDSM.16.M88.4 R200, [R200] ;  /* 0x00000000c8c8783b */ /* 0x000fe20000000200 */
[C---:B------:R-:W-:Y:S03]  /*e470*/  HMMA.16816.F32 R172, R16.reuse, R174, RZ ;  /* 0x000000ae10ac723c */ /* 0x040fe600000018ff */
[----:B------:R-:W3:Y:S04]  /*e480*/  LDSM.16.M88.4 R4, [R38+0x3000] ;  /* 0x003000002604783b */ /* 0x000ee80000000200 */
[----:B------:R-:W3:Y:S01]  /*e490*/  LDSM.16.M88.4 R8, [R38+0x2000] ;  /* 0x002000002608783b */ /* 0x000ee20000000200 */
[C---:B----4-:R-:W-:Y:S03]  /*e4a0*/  HMMA.16816.F32 R128, R16.reuse, R124, RZ ;  /* 0x0000007c1080723c */ /* 0x050fe600000018ff */
[----:B------:R-:W4:Y:S04]  /*e4b0*/  LDSM.16.M88.4 R188, [R38+0x2800] ;  /* 0x0028000026bc783b */ /* 0x000f280000000200 */
[----:B------:R-:W4:Y:S01]  /*e4c0*/  LDSM.16.M88.4 R180, [R38+0x4000] ;  /* 0x0040000026b4783b */ /* 0x000f220000000200 */
[C---:B-----5:R-:W-:Y:S03]  /*e4d0*/  HMMA.16816.F32 R112, R16.reuse, R108, RZ ;  /* 0x0000006c1070723c */ /* 0x060fe600000018ff */
[----:B------:R-:W5:Y:S04]  /*e4e0*/  LDSM.16.M88.4 R184, [R38+0x3800] ;  /* 0x0038000026b8783b */ /* 0x000f680000000200 */
[----:B------:R-:W-:Y:S01]  /*e4f0*/  LDSM.16.M88.4 R208, [R38+0x9800] ;  /* 0x0098000026d0783b */ /* 0x000fe20000000200 */
[C---:B------:R-:W-:Y:S03]  /*e500*/  HMMA.16816.F32 R104, R16.reuse, R100, RZ ;  /* 0x000000641068723c */ /* 0x040fe600000018ff */
[----:B------:R-:W-:Y:S04]  /*e510*/  LDSM.16.M88.4 R204, [R38+0x9000] ;  /* 0x0090000026cc783b */ /* 0x000fe80000000200 */
[----:B------:R-:W0:Y:S01]  /*e520*/  LDGDEPBAR ;  /* 0x00000000000079af */ /* 0x000e220000000000 */
        /* <DEDUP_REMOVED lines=53> */
[----:B------:R-:W-:Y:S01]  /*e880*/  HMMA.16816.F32 R56, R200, R180, R56 ;  /* 0x000000b4c838723c */ /* 0x000fe20000001838 */
[----:B---3--:R-:W-:-:S07]  /*e890*/  IMAD.IADD R38, R39, 0x1, R244 ;  /* 0x0000000127267824 */ /* 0x008fce00078e02f4 */
[C---:B------:R-:W-:Y:S01]  /*e8a0*/  HMMA.16816.F32 R52, R200.reuse, R182, R52 ;  /* 0x000000b6c834723c */ /* 0x040fe20000001834 */
[----:B------:R-:W3:Y:S07]  /*e8b0*/  LDSM.16.M88.4 R180, [R213+0x9800] ;  /* 0x00980000d5b4783b */ /* 0x000eee0000000200 */
[C---:B-----5:R-:W-:Y:S08]  /*e8c0*/  HMMA.16816.F32 R64, R200.reuse, R184, R64 ;  /* 0x000000b8c840723c */ /* 0x060ff00000001840 */
[C---:B------:R-:W-:Y:S01]  /*e8d0*/  HMMA.16816.F32 R60, R200.reuse, R186, R60 ;  /* 0x000000bac83c723c */ /* 0x040fe2000000183c */
[----:B------:R-:W4:Y:S07]  /*e8e0*/  LDSM.16.M88.4 R184, [R213+0x2000] ;  /* 0x00200000d5b8783b */ /* 0x000f2e0000000200 */
[C---:B-1----:R-:W-:Y:S08]  /*e8f0*/  HMMA.16816.F32 R48, R200.reuse, R12, R48 ;  /* 0x0000000cc830723c */ /* 0x042ff00000001830 */
[C---:B------:R-:W-:Y:S01]  /*e900*/  HMMA.16816.F32 R44, R200.reuse, R14, R44 ;  /* 0x0000000ec82c723c */ /* 0x040fe2000000182c */
[----:B------:R-:W-:Y:S07]  /*e910*/  LDSM.16.M88.4 R12, [R214] ;  /* 0x00000000d60c783b */ /* 0x000fee0000000200 */
[C---:B--2---:R-:W-:Y:S08]  /*e920*/  HMMA.16816.F32 R28, R200.reuse, R4, R28 ;  /* 0x00000004c81c723c */ /* 0x044ff0000000181c */
[C---:B------:R-:W-:Y:S01]  /*e930*/  HMMA.16816.F32 R24, R200.reuse, R6, R24 ;  /* 0x00000006c818723c */ /* 0x040fe20000001818 */
[----:B------:R-:W1:Y:S07]  /*e940*/  LDSM.16.M88.4 R4, [R212+0x9800] ;  /* 0x00980000d404783b */ /* 0x000e6e0000000200 */
[C---:B------:R-:W-:Y:S08]  /*e950*/  HMMA.16816.F32 R16, R200.reuse, R210, R16 ;  /* 0x000000d2c810723c */ /* 0x040ff00000001810 */
[C---:B------:R-:W-:Y:S08]  /*e960*/  HMMA.16816.F32 R40, R200.reuse, R8, R40 ;  /* 0x00000008c828723c */ /* 0x040ff00000001828 */
[----:B------:R-:W-:Y:S01]  /*e970*/  HMMA.16816.F32 R32, R200, R10, R32 ;  /* 0x0000000ac820723c */ /* 0x000fe20000001820 */
[----:B------:R-:W2:Y:S07]  /*e980*/  LDSM.16.M88.4 R8, [R212+0x2000] ;  /* 0x00200000d408783b */ /* 0x000eae0000000200 */
[C---:B---3--:R-:W-:Y:S08]  /*e990*/  HMMA.16816.F32 R16, R188.reuse, R182, R16 ;  /* 0x000000b6bc10723c */ /* 0x048ff00000001810 */
[C---:B----4-:R-:W-:Y:S08]  /*e9a0*/  HMMA.16816.F32 R176, R188.reuse, R184, R176 ;  /* 0x000000b8bcb0723c */ /* 0x050ff000000018b0 */
[----:B------:R-:W-:Y:S01]  /*e9b0*/  HMMA.16816.F32 R172, R188, R186, R172 ;  /* 0x000000babcac723c */ /* 0x000fe200000018ac */
[----:B------:R-:W3:Y:S07]  /*e9c0*/  LDSM.16.M88.4 R184, [R213+0x2800] ;  /* 0x00280000d5b8783b */ /* 0x000eee0000000200 */
[----:B-1----:R-:W-:Y:S01]  /*e9d0*/  HMMA.16816.F32 R16, R12, R6, R16 ;  /* 0x000000060c10723c */ /* 0x002fe20000001810 */
[C---:B------:R-:W-:Y:S01]  /*e9e0*/  IADD3 R6, PT, PT, R229.reuse, 0x107, -R38 ;  /* 0x00000107e5067810 */ /* 0x040fe20007ffe826 */
[----:B------:R-:W-:-:S03]  /*e9f0*/  VIADD R7, R229, 0x8 ;  /* 0x00000008e5077836 */ /* 0x000fc60000000000 */
[----:B------:R-:W-:Y:S02]  /*ea00*/  IABS R6, R6 ;  /* 0x0000000600067213 */ /* 0x000fe40000000000 */
[C-C-:B------:R-:W-:Y:S01]  /*ea10*/  IADD3 R182, PT, PT, R7.reuse, 0x1f7, -R38.reuse ;  /* 0x000001f707b67810 */ /* 0x140fe20007ffe826 */
[----:B------:R-:W-:Y:S01]  /*ea20*/  HMMA.16816.F32 R20, R200, R204, R20 ;  /* 0x000000ccc814723c */ /* 0x000fe20000001814 */
[C---:B------:R-:W-:Y:S02]  /*ea30*/  IADD3 R183, PT, PT, R7.reuse, 0x1f0, -R38 ;  /* 0x000001f007b77810 */ /* 0x040fe40007ffe826 */
[----:B------:R-:W-:Y:S02]  /*ea40*/  IABS R182, R182 ;  /* 0x000000b600b67213 */ /* 0x000fe40000000000 */
[----:B------:R-:W-:Y:S02]  /*ea50*/  IABS R183, R183 ;  /* 0x000000b700b77213 */ /* 0x000fe40000000000 */
[----:B------:R-:W-:Y:S01]  /*ea60*/  I2FP.F32.S32 R182, R182 ;  /* 0x000000b600b67245 */ /* 0x000fe20000201400 */
[----:B--2---:R-:W-:Y:S01]  /*ea70*/  HMMA.16816.F32 R176, R12, R8, R176 ;  /* 0x000000080cb0723c */ /* 0x004fe200000018b0 */
[----:B------:R-:W-:Y:S01]  /*ea80*/  IMAD.MOV.U32 R8, RZ, RZ, R6 ;  /* 0x000000ffff087224 */ /* 0x000fe200078e0006 */
[----:B------:R-:W-:-:S02]  /*ea90*/  IADD3 R6, PT, PT, R7, 0x107, -R38 ;  /* 0x0000010707067810 */ /* 0x000fc40007ffe826 */
[----:B------:R-:W-:Y:S02]  /*eaa0*/  IADD3 R9, PT, PT, R229, 0x200, -R38 ;  /* 0x00000200e5097810 */ /* 0x000fe40007ffe826 */
[----:B------:R-:W-:Y:S02]  /*eab0*/  I2FP.F32.S32 R8, R8 ;  /* 0x0000000800087245 */ /* 0x000fe40000201400 */
[----:B------:R-:W-:Y:S01]  /*eac0*/  IABS R6, R6 ;  /* 0x0000000600067213 */ /* 0x000fe20000000000 */
[----:B------:R-:W-:Y:S01]  /*ead0*/  HMMA.16816.F32 R172, R12, R10, R172 ;  /* 0x0000000a0cac723c */ /* 0x000fe200000018ac */
[----:B------:R-:W-:Y:S01]  /*eae0*/  IABS R9, R9 ;  /* 0x0000000900097213 */ /* 0x000fe20000000000 */
[----:B------:R-:W-:Y:S01]  /*eaf0*/  FFMA.FTZ R17, -R240, R8, R17 ;  /* 0x00000008f0117223 */ /* 0x000fe20000010111 */
[----:B------:R-:W-:Y:S01]  /*eb00*/  I2FP.F32.S32 R6, R6 ;  /* 0x0000000600067245 */ /* 0x000fe20000201400 */
[----:B------:R-:W-:Y:S01]  /*eb10*/  VIADD R8, R39, 0xfffffe00 ;  /* 0xfffffe0027087836 */ /* 0x000fe20000000000 */
[----:B------:R-:W-:-:S02]  /*eb20*/  I2FP.F32.S32 R9, R9 ;  /* 0x0000000900097245 */ /* 0x000fc40000201400 */
[----:B------:R-:W-:Y:S01]  /*eb30*/  FSEL R17, R17, -INF , P3 ;  /* 0xff80000011117808 */ /* 0x000fe20001800000 */
[----:B------:R-:W-:Y:S01]  /*eb40*/  FFMA.FTZ R6, -R240, R6, R19 ;  /* 0x00000006f0067223 */ /* 0x000fe20000010113 */
[----:B------:R-:W-:Y:S01]  /*eb50*/  ISETP.GE.AND P3, PT, R170, R228, PT ;  /* 0x000000e4aa00720c */ /* 0x000fe20003f66270 */
[----:B------:R-:W-:Y:S01]  /*eb60*/  FFMA.FTZ R9, -R240, R9, R176 ;  /* 0x00000009f0097223 */ /* 0x000fe200000101b0 */
[----:B------:R-:W-:Y:S01]  /*eb70*/  FSEL R17, R17, -INF , !P4 ;  /* 0xff80000011117808 */ /* 0x000fe20006000000 */
[----:B---3--:R-:W-:Y:S01]  /*eb80*/  HMMA.16816.F32 R128, R188, R184, R128 ;  /* 0x000000b8bc80723c */ /* 0x008fe20000001880 */
[----:B------:R-:W-:Y:S01]  /*eb90*/  ISETP.GE.AND P4, PT, R8, R231, PT ;  /* 0x000000e70800720c */ /* 0x000fe20003f86270 */
[----:B------:R-:W-:Y:S01]  /*eba0*/  VIADD R185, R39, 0xfffffe11 ;  /* 0xfffffe1127b97836 */ /* 0x000fe20000000000 */
[----:B------:R-:W-:Y:S02]  /*ebb0*/  FSEL R6, R6, -INF , P3 ;  /* 0xff80000006067808 */ /* 0x000fe40001800000 */
[----:B------:R-:W-:-:S02]  /*ebc0*/  FSEL R171, R9, -INF , P4 ;  /* 0xff80000009ab7808 */ /* 0x000fc40002000000 */
[----:B------:R-:W-:Y:S01]  /*ebd0*/  FSEL R6, R6, -INF , !P5 ;  /* 0xff80000006067808 */ /* 0x000fe20006800000 */
[----:B------:R-:W-:Y:S01]  /*ebe0*/  HMMA.16816.F32 R124, R188, R186, R124 ;  /* 0x000000babc7c723c */ /* 0x000fe2000000187c */
[----:B------:R-:W-:Y:S01]  /*ebf0*/  ISETP.GE.AND P3, PT, R8, R230, PT ;  /* 0x000000e60800720c */ /* 0x000fe20003f66270 */
[----:B------:R-:W-:Y:S01]  /*ec00*/  FFMA.FTZ R182, -R240, R182, R175 ;  /* 0x000000b6f0b67223 */ /* 0x000fe200000101af */
[C---:B------:R-:W-:Y:S02]  /*ec10*/  ISETP.GE.AND P5, PT, R8.reuse, R227, PT ;  /* 0x000000e30800720c */ /* 0x040fe40003fa6270 */
[----:B------:R-:W-:Y:S02]  /*ec20*/  ISETP.GE.AND P4, PT, R8, R228, PT ;  /* 0x000000e40800720c */ /* 0x000fe40003f86270 */
[----:B------:R-:W1:Y:S01]  /*ec30*/  LDSM.16.M88.4 R8, [R212+0x2800] ;  /* 0x00280000d408783b */ /* 0x000e620000000200 */
[--C-:B------:R-:W-:Y:S01]  /*ec40*/  IADD3 R170, PT, PT, R229, 0x1ff, -R38.reuse ;  /* 0x000001ffe5aa7810 */ /* 0x100fe20007ffe826 */
[----:B------:R-:W-:Y:S01]  /*ec50*/  HMMA.16816.F32 R196, R200, R206, R196 ;  /* 0x000000cec8c4723c */ /* 0x000fe200000018c4 */
[----:B------:R-:W-:-:S02]  /*ec60*/  IADD3 R19, PT, PT, R7, 0x200, -R38 ;  /* 0x0000020007137810 */ /* 0x000fc40007ffe826 */
[----:B------:R-:W-:Y:S02]  /*ec70*/  IABS R170, R170 ;  /* 0x000000aa00aa7213 */ /* 0x000fe40000000000 */
[----:B------:R-:W-:Y:S02]  /*ec80*/  IABS R19, R19 ;  /* 0x0000001300137213 */ /* 0x000fe40000000000 */
[----:B------:R-:W-:Y:S01]  /*ec90*/  I2FP.F32.S32 R170, R170 ;  /* 0x000000aa00aa7245 */ /* 0x000fe20000201400 */
[----:B------:R-:W-:Y:S01]  /*eca0*/  HMMA.16816.F32 R192, R200, R208, R192 ;  /* 0x000000d0c8c0723c */ /* 0x000fe200000018c0 */
[----:B------:R-:W-:Y:S02]  /*ecb0*/  I2FP.F32.S32 R19, R19 ;  /* 0x0000001300137245 */ /* 0x000fe40000201400 */
[----:B------:R-:W-:Y:S01]  /*ecc0*/  FSEL R171, R171, -INF , !P3 ;  /* 0xff800000abab7808 */ /* 0x000fe20005800000 */
[C---:B------:R-:W-:Y:S01]  /*ecd0*/  FFMA.FTZ R176, -R240.reuse, R170, R177 ;  /* 0x000000aaf0b07223 */ /* 0x040fe200000101b1 */
[----:B------:R-:W-:Y:S01]  /*ece0*/  IADD3 R177, PT, PT, R229, 0x1f8, -R38 ;  /* 0x000001f8e5b17810 */ /* 0x000fe20007ffe826 */
[----:B------:R-:W-:Y:S01]  /*ecf0*/  FFMA.FTZ R19, -R240, R19, R178 ;  /* 0x00000013f0137223 */ /* 0x000fe200000101b2 */
[----:B------:R-:W-:Y:S01]  /*ed00*/  VIADD R178, R39, 0xfffffe01 ;  /* 0xfffffe0127b27836 */ /* 0x000fe20000000000 */
[----:B------:R-:W-:-:S02]  /*ed10*/  IADD3 R170, PT, PT, R7, 0x1ff, -R38 ;  /* 0x000001ff07aa7810 */ /* 0x000fc40007ffe826 */
[----:B------:R-:W-:Y:S02]  /*ed20*/  IABS R177, R177 ;  /* 0x000000b100b17213 */ /* 0x000fe40000000000 */
[----:B------:R-:W-:Y:S02]  /*ed30*/  ISETP.GE.AND P3, PT, R178, R231, PT ;  /* 0x000000e7b200720c */ /* 0x000fe40003f66270 */
[----:B------:R-:W-:Y:S02]  /*ed40*/  FSEL R19, R19, -INF , P4 ;  /* 0xff80000013137808 */ /* 0x000fe40002000000 */
[----:B------:R-:W-:Y:S02]  /*ed50*/  IABS R170, R170 ;  /* 0x000000aa00aa7213 */ /* 0x000fe40000000000 */
[----:B------:R-:W-:Y:S02]  /*ed60*/  I2FP.F32.S32 R177, R177 ;  /* 0x000000b100b17245 */ /* 0x000fe40000201400 */
[----:B------:R-:W-:Y:S01]  /*ed70*/  FSEL R19, R19, -INF , !P5 ;  /* 0xff80000013137808 */ /* 0x000fe20006800000 */
[----:B------:R-:W-:Y:S01]  /*ed80*/  HMMA.16816.F32 R192, R188, R180, R192 ;  /* 0x000000b4bcc0723c */ /* 0x000fe200000018c0 */
[----:B------:R-:W-:-:S02]  /*ed90*/  FSEL R176, R176, -INF , P3 ;  /* 0xff800000b0b07808 */ /* 0x000fc40001800000 */
[C---:B------:R-:W-:Y:S02]  /*eda0*/  ISETP.GE.AND P4, PT, R178.reuse, R230, PT ;  /* 0x000000e6b200720c */ /* 0x040fe40003f86270 */
[C---:B------:R-:W-:Y:S02]  /*edb0*/  ISETP.GE.AND P5, PT, R178.reuse, R227, PT ;  /* 0x000000e3b200720c */ /* 0x040fe40003fa6270 */
[----:B------:R-:W-:Y:S02]  /*edc0*/  I2FP.F32.S32 R170, R170 ;  /* 0x000000aa00aa7245 */ /* 0x000fe40000201400 */
[----:B------:R-:W-:Y:S01]  /*edd0*/  ISETP.GE.AND P3, PT, R178, R228, PT ;  /* 0x000000e4b200720c */ /* 0x000fe20003f66270 */
[C---:B------:R-:W-:Y:S01]  /*ede0*/  FFMA.FTZ R178, -R240.reuse, R177, R172 ;  /* 0x000000b1f0b27223 */ /* 0x040fe200000101ac */
[--C-:B------:R-:W-:Y:S01]  /*edf0*/  IADD3 R177, PT, PT, R7, 0x1f8, -R38.reuse ;  /* 0x000001f807b17810 */ /* 0x100fe20007ffe826 */
[----:B------:R-:W-:Y:S01]  /*ee00*/  FFMA.FTZ R170, -R240, R170, R179 ;  /* 0x000000aaf0aa7223 */ /* 0x000fe200000101b3 */
[----:B------:R-:W-:Y:S01]  /*ee10*/  VIADD R179, R39, 0xfffffe08 ;  /* 0xfffffe0827b37836 */ /* 0x000fe20000000000 */
[----:B------:R-:W-:Y:S01]  /*ee20*/  IADD3 R172, PT, PT, R229, 0x1f7, -R38 ;  /* 0x000001f7e5ac7810 */ /* 0x000fe20007ffe826 */
[----:B-1----:R-:W-:Y:S01]  /*ee30*/  HMMA.16816.F32 R128, R12, R8, R128 ;  /* 0x000000080c80723c */ /* 0x002fe20000001880 */
[----:B------:R-:W-:Y:S01]  /*ee40*/  IABS R177, R177 ;  /* 0x000000b100b17213 */ /* 0x000fe20000000000 */
[----:B------:R-:W-:Y:S01]  /*ee50*/  VIADD R8, R39, 0xfffffe09 ;  /* 0xfffffe0927087836 */ /* 0x000fe20000000000 */
[----:B------:R-:W-:-:S02]  /*ee60*/  FSEL R176, R176, -INF , !P4 ;  /* 0xff800000b0b07808 */ /* 0x000fc40006000000 */
[----:B------:R-:W-:Y:S02]  /*ee70*/  I2FP.F32.S32 R177, R177 ;  /* 0x000000b100b17245 */ /* 0x000fe40000201400 */
[C---:B------:R-:W-:Y:S01]  /*ee80*/  ISETP.GE.AND P4, PT, R179.reuse, R231, PT ;  /* 0x000000e7b300720c */ /* 0x040fe20003f86270 */
[C---:B------:R-:W-:Y:S01]  /*ee90*/  HMMA.16816.F32 R124, R12.reuse, R10, R124 ;  /* 0x0000000a0c7c723c */ /* 0x040fe2000000187c */
[----:B------:R-:W-:Y:S01]  /*eea0*/  IABS R172, R172 ;  /* 0x000000ac00ac7213 */ /* 0x000fe20000000000 */
[----:B------:R-:W-:Y:S01]  /*eeb0*/  FFMA.FTZ R174, -R240, R177, R174 ;  /* 0x000000b1f0ae7223 */ /* 0x000fe200000101ae */
[----:B------:R-:W-:Y:S02]  /*eec0*/  FSEL R170, R170, -INF , P3 ;  /* 0xff800000aaaa7808 */ /* 0x000fe40001800000 */
[----:B------:R-:W-:Y:S02]  /*eed0*/  I2FP.F32.S32 R172, R172 ;  /* 0x000000ac00ac7245 */ /* 0x000fe40000201400 */
[----:B------:R-:W-:Y:S01]  /*eee0*/  FSEL R178, R178, -INF , P4 ;  /* 0xff800000b2b27808 */ /* 0x000fe20002000000 */
[----:B------:R-:W-:Y:S01]  /*eef0*/  HMMA.16816.F32 R192, R12, R4, R192 ;  /* 0x000000040cc0723c */ /* 0x000fe200000018c0 */
[C---:B------:R-:W-:Y:S01]  /*ef00*/  ISETP.GE.AND P3, PT, R179.reuse, R230, PT ;  /* 0x000000e6b300720c */ /* 0x040fe20003f66270 */
[----:B------:R-:W-:Y:S01]  /*ef10*/  FFMA.FTZ R172, -R240, R172, R173 ;  /* 0x000000acf0ac7223 */ /* 0x000fe200000101ad */
[----:B------:R-:W-:-:S02]  /*ef20*/  ISETP.GE.AND P4, PT, R179, R228, PT ;  /* 0x000000e4b300720c */ /* 0x000fc40003f86270 */
[----:B------:R-:W-:Y:S02]  /*ef30*/  IADD3 R9, PT, PT, R229, 0x1f0, -R38 ;  /* 0x000001f0e5097810 */ /* 0x000fe40007ffe826 */
[----:B------:R-:W-:Y:S02]  /*ef40*/  FSEL R170, R170, -INF , !P5 ;  /* 0xff800000aaaa7808 */ /* 0x000fe40006800000 */
[----:B------:R-:W-:Y:S02]  /*ef50*/  FSEL R178, R178, -INF , !P3 ;  /* 0xff800000b2b27808 */ /* 0x000fe40005800000 */
[----:B------:R-:W-:Y:S02]  /*ef60*/  FSEL R174, R174, -INF , P4 ;  /* 0xff800000aeae7808 */ /* 0x000fe40002000000 */
[----:B------:R-:W-:Y:S02]  /*ef70*/  ISETP.GE.AND P5, PT, R179, R227, PT ;  /* 0x000000e3b300720c */ /* 0x000fe40003fa6270 */
[----:B------:R-:W-:-:S02]  /*ef80*/  ISETP.GE.AND P3, PT, R8, R231, PT ;  /* 0x000000e70800720c */ /* 0x000fc40003f66270 */
[----:B------:R-:W-:Y:S02]  /*ef90*/  IABS R9, R9 ;  /* 0x0000000900097213 */ /* 0x000fe40000000000 */
[----:B------:R-:W-:Y:S02]  /*efa0*/  FSEL R177, R174, -INF , !P5 ;  /* 0xff800000aeb17808 */ /* 0x000fe40006800000 */
[----:B------:R-:W-:Y:S02]  /*efb0*/  FSEL R179, R172, -INF , P3 ;  /* 0xff800000acb37808 */ /* 0x000fe40001800000 */
[----:B------:R-:W1:Y:S01]  /*efc0*/  LDSM.16.M88.4 R172, [R213+0x3000] ;  /* 0x00300000d5ac783b */ /* 0x000e620000000200 */
[----:B------:R-:W-:Y:S02]  /*efd0*/  I2FP.F32.S32 R9, R9 ;  /* 0x0000000900097245 */ /* 0x000fe40000201400 */
[C---:B------:R-:W-:Y:S02]  /*efe0*/  ISETP.GE.AND P4, PT, R8.reuse, R230, PT ;  /* 0x000000e60800720c */ /* 0x040fe40003f86270 */
[----:B------:R-:W-:Y:S01]  /*eff0*/  ISETP.GE.AND P5, PT, R8, R227, PT ;  /* 0x000000e30800720c */ /* 0x000fe20003fa6270 */
[----:B------:R-:W-:Y:S01]  /*f000*/  FFMA.FTZ R9, -R240, R9, R128 ;  /* 0x00000009f0097223 */ /* 0x000fe20000010180 */
[----:B------:R-:W-:-:S02]  /*f010*/  IADD3 R128, PT, PT, R229, 0x1ef, -R38 ;  /* 0x000001efe5807810 */ /* 0x000fc40007ffe826 */
[----:B------:R-:W-:Y:S01]  /*f020*/  ISETP.GE.AND P3, PT, R8, R228, PT ;  /* 0x000000e40800720c */ /* 0x000fe20003f66270 */
[----:B------:R-:W-:Y:S01]  /*f030*/  VIADD R8, R39, 0xfffffe10 ;  /* 0xfffffe1027087836 */ /* 0x000fe20000000000 */
[----:B------:R-:W-:Y:S02]  /*f040*/  IABS R128, R128 ;  /* 0x0000008000807213 */ /* 0x000fe40000000000 */
[----:B------:R-:W-:Y:S02]  /*f050*/  FSEL R179, R179, -INF , !P4 ;  /* 0xff800000b3b37808 */ /* 0x000fe40006000000 */
[----:B------:R-:W-:Y:S01]  /*f060*/  FSEL R184, R182, -INF , P3 ;  /* 0xff800000b6b87808 */ /* 0x000fe20001800000 */
[----:B------:R-:W-:Y:S01]  /*f070*/  IMAD.MOV.U32 R182, RZ, RZ, R128 ;  /* 0x000000ffffb67224 */ /* 0x000fe200078e0080 */
[----:B------:R-:W-:Y:S02]  /*f080*/  ISETP.GE.AND P4, PT, R8, R231, PT ;  /* 0x000000e70800720c */ /* 0x000fe40003f86270 */
[----:B------:R-:W-:-:S02]  /*f090*/  FSEL R128, R184, -INF , !P5 ;  /* 0xff800000b8807808 */ /* 0x000fc40006800000 */
[----:B------:R-:W-:Y:S02]  /*f0a0*/  FSEL R184, R9, -INF , P4 ;  /* 0xff80000009b87808 */ /* 0x000fe40002000000 */
[C---:B------:R-:W-:Y:S02]  /*f0b0*/  ISETP.GE.AND P3, PT, R8.reuse, R230, PT ;  /* 0x000000e60800720c */ /* 0x040fe40003f66270 */
[C---:B------:R-:W-:Y:S02]  /*f0c0*/  ISETP.GE.AND P5, PT, R8.reuse, R227, PT ;  /* 0x000000e30800720c */ /* 0x040fe40003fa6270 */
[----:B------:R-:W-:Y:S02]  /*f0d0*/  ISETP.GE.AND P4, PT, R8, R228, PT ;  /* 0x000000e40800720c */ /* 0x000fe40003f86270 */
[----:B------:R-:W2:Y:S01]  /*f0e0*/  LDSM.16.M88.4 R8, [R212+0x3000] ;  /* 0x00300000d408783b */ /* 0x000ea20000000200 */
[----:B------:R-:W-:Y:S02]  /*f0f0*/  I2FP.F32.S32 R182, R182 ;  /* 0x000000b600b67245 */ /* 0x000fe40000201400 */
[----:B------:R-:W-:-:S02]  /*f100*/  I2FP.F32.S32 R183, R183 ;  /* 0x000000b700b77245 */ /* 0x000fc40000201400 */
[--C-:B------:R-:W-:Y:S01]  /*f110*/  IADD3 R4, PT, PT, R7, 0x117, -R38.reuse ;  /* 0x0000011707047810 */ /* 0x100fe20007ffe826 */
[C---:B------:R-:W-:Y:S01]  /*f120*/  FFMA.FTZ R186, -R240.reuse, R182, R129 ;  /* 0x000000b6f0ba7223 */ /* 0x040fe20000010181 */
[----:B------:R-:W-:Y:S01]  /*f130*/  IADD3 R129, PT, PT, R229, 0x1e8, -R38 ;  /* 0x000001e8e5817810 */ /* 0x000fe20007ffe826 */
[----:B------:R-:W-:Y:S01]  /*f140*/  FFMA.FTZ R183, -R240, R183, R130 ;  /* 0x000000b7f0b77223 */ /* 0x000fe20000010182 */
[----:B------:R-:W-:Y:S02]  /*f150*/  IADD3 R182, PT, PT, R7, 0x1ef, -R38 ;  /* 0x000001ef07b67810 */ /* 0x000fe40007ffe826 */
[----:B------:R-:W-:Y:S01]  /*f160*/  IABS R129, R129 ;  /* 0x0000008100817213 */ /* 0x000fe20000000000 */
[----:B-1----:R-:W-:Y:S01]  /*f170*/  HMMA.16816.F32 R120, R188, R172, R120 ;  /* 0x000000acbc78723c */ /* 0x002fe20000001878 */
[----:B------:R-:W-:Y:S02]  /*f180*/  FSEL R130, R184, -INF , !P3 ;  /* 0xff800000b8827808 */ /* 0x000fe40005800000 */
[----:B------:R-:W-:Y:S01]  /*f190*/  FSEL R184, R183, -INF , P4 ;  /* 0xff800000b7b87808 */ /* 0x000fe20002000000 */
[----:B------:R-:W-:Y:S01]  /*f1a0*/  IMAD.MOV.U32 R183, RZ, RZ, R129 ;  /* 0x000000ffffb77224 */ /* 0x000fe200078e0081 */
[----:B------:R-:W-:-:S02]  /*f1b0*/  IABS R182, R182 ;  /* 0x000000b600b67213 */ /* 0x000fc40000000000 */
[----:B------:R-:W-:Y:S01]  /*f1c0*/  ISETP.GE.AND P3, PT, R185, R231, PT ;  /* 0x000000e7b900720c */ /* 0x000fe20003f66270 */
[----:B------:R-:W-:Y:S01]  /*f1d0*/  HMMA.16816.F32 R116, R188, R174, R116 ;  /* 0x000000aebc74723c */ /* 0x000fe20000001874 */
[----:B------:R-:W-:Y:S02]  /*f1e0*/  I2FP.F32.S32 R182, R182 ;  /* 0x000000b600b67245 */ /* 0x000fe40000201400 */
[----:B------:R-:W-:Y:S02]  /*f1f0*/  I2FP.F32.S32 R183, R183 ;  /* 0x000000b700b77245 */ /* 0x000fe40000201400 */
[----:B------:R-:W-:Y:S01]  /*f200*/  IADD3 R173, PT, PT, R7, 0x1e8, -R38 ;  /* 0x000001e807ad7810 */ /* 0x000fe20007ffe826 */
[----:B------:R-:W-:Y:S01]  /*f210*/  FFMA.FTZ R172, -R240, R182, R131 ;  /* 0x000000b6f0ac7223 */ /* 0x000fe20000010183 */
[----:B------:R-:W-:Y:S01]  /*f220*/  FSEL R129, R184, -INF , !P5 ;  /* 0xff800000b8817808 */ /* 0x000fe20006800000 */
[----:B------:R-:W-:Y:S01]  /*f230*/  FFMA.FTZ R182, -R240, R183, R124 ;  /* 0x000000b7f0b67223 */ /* 0x000fe2000001017c */
[----:B------:R-:W-:Y:S01]  /*f240*/  IADD3 R124, PT, PT, R229, 0x1e7, -R38 ;  /* 0x000001e7e57c7810 */ /* 0x000fe20007ffe826 */
[----:B------:R-:W-:Y:S01]  /*f250*/  VIADD R183, R39, 0xfffffe18 ;  /* 0xfffffe1827b77836 */ /* 0x000fe20000000000 */
[----:B------:R-:W-:-:S02]  /*f260*/  ISETP.GE.AND P4, PT, R185, R230, PT ;  /* 0x000000e6b900720c */ /* 0x000fc40003f86270 */
[----:B------:R-:W-:Y:S02]  /*f270*/  IABS R124, R124 ;  /* 0x0000007c007c7213 */ /* 0x000fe40000000000 */
[----:B------:R-:W-:Y:S02]  /*f280*/  FSEL R184, R186, -INF , P3 ;  /* 0xff800000bab87808 */ /* 0x000fe40001800000 */
[----:B------:R-:W-:Y:S02]  /*f290*/  IABS R173, R173 ;  /* 0x000000ad00ad7213 */ /* 0x000fe40000000000 */
[----:B------:R-:W-:Y:S01]  /*f2a0*/  I2FP.F32.S32 R124, R124 ;  /* 0x0000007c007c7245 */ /* 0x000fe20000201400 */
[C---:B--2---:R-:W-:Y:S01]  /*f2b0*/  HMMA.16816.F32 R120, R12.reuse, R8, R120 ;  /* 0x000000080c78723c */ /* 0x044fe20000001878 */
[----:B------:R-:W-:Y:S02]  /*f2c0*/  ISETP.GE.AND P3, PT, R185, R228, PT ;  /* 0x000000e4b900720c */ /* 0x000fe40003f66270 */
[----:B------:R-:W-:Y:S01]  /*f2d0*/  FSEL R131, R184, -INF , !P4 ;  /* 0xff800000b8837808 */ /* 0x000fe20006000000 */
[C---:B------:R-:W-:Y:S01]  /*f2e0*/  FFMA.FTZ R8, -R240.reuse, R124, R125 ;  /* 0x0000007cf0087223 */ /* 0x040fe2000001017d */
[----:B------:R-:W-:Y:S01]  /*f2f0*/  I2FP.F32.S32 R173, R173 ;  /* 0x000000ad00ad7245 */ /* 0x000fe20000201400 */
[----:B------:R-:W-:Y:S01]  /*f300*/  VIADD R125, R39, 0xfffffe19 ;  /* 0xfffffe19277d7836 */ /* 0x000fe20000000000 */
[----:B------:R-:W-:Y:S01]  /*f310*/  ISETP.GE.AND P4, PT, R183, R231, PT ;  /* 0x000000e7b700720c */ /* 0x000fe20003f86270 */
[----:B------:R-:W-:Y:S01]  /*f320*/  HMMA.16816.F32 R116, R12, R10, R116 ;  /* 0x0000000a0c74723c */ /* 0x000fe20000001874 */
[----:B------:R-:W-:Y:S01]  /*f330*/  IADD3 R124, PT, PT, R7, 0x1e7, -R38 ;  /* 0x000001e7077c7810 */ /* 0x000fe20007ffe826 */
[----:B------:R-:W-:Y:S01]  /*f340*/  FFMA.FTZ R126, -R240, R173, R126 ;  /* 0x000000adf07e7223 */ /* 0x000fe2000001017e */
[----:B------:R-:W-:-:S02]  /*f350*/  FSEL R172, R172, -INF , P3 ;  /* 0xff800000acac7808 */ /* 0x000fc40001800000 */
[----:B------:R-:W-:Y:S01]  /*f360*/  ISETP.GE.AND P5, PT, R185, R227, PT ;  /* 0x000000e3b900720c */ /* 0x000fe20003fa6270 */
[----:B------:R-:W-:Y:S01]  /*f370*/  VIADD R185, R39, 0xfffffe21 ;  /* 0xfffffe2127b97836 */ /* 0x000fe20000000000 */
[C---:B------:R-:W-:Y:S02]  /*f380*/  ISETP.GE.AND P3, PT, R183.reuse, R230, PT ;  /* 0x000000e6b700720c */ /* 0x040fe40003f66270 */
[----:B------:R-:W-:Y:S02]  /*f390*/  FSEL R182, R182, -INF , P4 ;  /* 0xff800000b6b67808 */ /* 0x000fe40002000000 */
[----:B------:R-:W-:Y:S02]  /*f3a0*/  ISETP.GE.AND P4, PT, R183, R228, PT ;  /* 0x000000e4b700720c */ /* 0x000fe40003f86270 */
[----:B------:R-:W-:Y:S02]  /*f3b0*/  IABS R124, R124 ;  /* 0x0000007c007c7213 */ /* 0x000fe40000000000 */
[----:B------:R-:W-:-:S02]  /*f3c0*/  FSEL R172, R172, -INF , !P5 ;  /* 0xff800000acac7808 */ /* 0x000fc40006800000 */
[----:B------:R-:W-:Y:S02]  /*f3d0*/  FSEL R182, R182, -INF , !P3 ;  /* 0xff800000b6b67808 */ /* 0x000fe40005800000 */
[----:B------:R-:W-:Y:S02]  /*f3e0*/  ISETP.GE.AND P5, PT, R183, R227, PT ;  /* 0x000000e3b700720c */ /* 0x000fe40003fa6270 */
[----:B------:R-:W-:Y:S02]  /*f3f0*/  IADD3 R9, PT, PT, R229, 0x1e0, -R38 ;  /* 0x000001e0e5097810 */ /* 0x000fe40007ffe826 */
[----:B------:R-:W-:Y:S02]  /*f400*/  ISETP.GE.AND P3, PT, R125, R231, PT ;  /* 0x000000e77d00720c */ /* 0x000fe40003f66270 */
[----:B------:R-:W-:Y:S02]  /*f410*/  FSEL R126, R126, -INF , P4 ;  /* 0xff8000007e7e7808 */ /* 0x000fe40002000000 */
[----:B------:R-:W-:-:S02]  /*f420*/  I2FP.F32.S32 R124, R124 ;  /* 0x0000007c007c7245 */ /* 0x000fc40000201400 */
[----:B------:R-:W-:Y:S02]  /*f430*/  IABS R9, R9 ;  /* 0x0000000900097213 */ /* 0x000fe40000000000 */
[----:B------:R-:W-:Y:S01]  /*f440*/  FSEL R173, R126, -INF , !P5 ;  /* 0xff8000007ead7808 */ /* 0x000fe20006800000 */
[----:B------:R-:W-:Y:S01]  /*f450*/  FFMA.FTZ R174, -R240, R124, R127 ;  /* 0x0000007cf0ae7223 */ /* 0x000fe2000001017f */
[----:B------:R-:W-:Y:S02]  /*f460*/  FSEL R8, R8, -INF , P3 ;  /* 0xff80000008087808 */ /* 0x000fe40001800000 */
[C---:B------:R-:W-:Y:S02]  /*f470*/  ISETP.GE.AND P4, PT, R125.reuse, R230, PT ;  /* 0x000000e67d00720c */ /* 0x040fe40003f86270 */
[C---:B------:R-:W-:Y:S02]  /*f480*/  ISETP.GE.AND P5, PT, R125.reuse, R227, PT ;  /* 0x000000e37d00720c */ /* 0x040fe40003fa6270 */
[----:B------:R-:W-:-:S02]  /*f490*/  ISETP.GE.AND P3, PT, R125, R228, PT ;  /* 0x000000e47d00720c */ /* 0x000fc40003f66270 */
[----:B------:R-:W1:Y:S01]  /*f4a0*/  LDSM.16.M88.4 R124, [R213+0x3800] ;  /* 0x00380000d57c783b */ /* 0x000e620000000200 */
[----:B------:R-:W-:Y:S02]  /*f4b0*/  I2FP.F32.S32 R9, R9 ;  /* 0x0000000900097245 */ /* 0x000fe40000201400 */
[----:B------:R-:W-:Y:S02]  /*f4c0*/  FSEL R175, R8, -INF , !P4 ;  /* 0xff80000008af7808 */ /* 0x000fe40006000000 */
[----:B------:R-:W-:Y:S01]  /*f4d0*/  IADD3 R183, PT, PT, R7, 0x1e0, -R38 ;  /* 0x000001e007b77810 */ /* 0x000fe20007ffe826 */
[----:B------:R-:W-:Y:S01]  /*f4e0*/  FFMA.FTZ R184, -R240, R9, R120 ;  /* 0x00000009f0b87223 */ /* 0x000fe20000010178 */
[----:B------:R-:W-:Y:S01]  /*f4f0*/  IADD3 R120, PT, PT, R229, 0x1df, -R38 ;  /* 0x000001dfe5787810 */ /* 0x000fe20007ffe826 */
[----:B------:R-:W-:Y:S01]  /*f500*/  VIADD R9, R39, 0xfffffe20 ;  /* 0xfffffe2027097836 */ /* 0x000fe20000000000 */
[----:B------:R-:W-:Y:S02]  /*f510*/  IABS R183, R183 ;  /* 0x000000b700b77213 */ /* 0x000fe40000000000 */
[----:B------:R-:W-:-:S02]  /*f520*/  IABS R8, R120 ;  /* 0x0000007800087213 */ /* 0x000fc40000000000 */
[C---:B------:R-:W-:Y:S02]  /*f530*/  ISETP.GE.AND P4, PT, R9.reuse, R231, PT ;  /* 0x000000e70900720c */ /* 0x040fe40003f86270 */
[----:B------:R-:W-:Y:S01]  /*f540*/  FSEL R120, R174, -INF , P3 ;  /* 0xff800000ae787808 */ /* 0x000fe20001800000 */
[----:B------:R-:W-:Y:S01]  /*f550*/  IMAD.MOV.U32 R174, RZ, RZ, R8 ;  /* 0x000000ffffae7224 */ /* 0x000fe200078e0008 */
[----:B------:R-:W-:Y:S02]  /*f560*/  FSEL R184, R184, -INF , P4 ;  /* 0xff800000b8b87808 */ /* 0x000fe40002000000 */
[----:B------:R-:W-:Y:S02]  /*f570*/  FSEL R120, R120, -INF , !P5 ;  /* 0xff80000078787808 */ /* 0x000fe40006800000 */
[C---:B------:R-:W-:Y:S02]  /*f580*/  ISETP.GE.AND P3, PT, R9.reuse, R230, PT ;  /* 0x000000e60900720c */ /* 0x040fe40003f66270 */
[----:B------:R-:W-:-:S02]  /*f590*/  ISETP.GE.AND P5, PT, R9, R227, PT ;  /* 0x000000e30900720c */ /* 0x000fc40003fa6270 */
[----:B------:R-:W-:Y:S02]  /*f5a0*/  ISETP.GE.AND P4, PT, R9, R228, PT ;  /* 0x000000e40900720c */ /* 0x000fe40003f86270 */
[----:B------:R-:W2:Y:S01]  /*f5b0*/  LDSM.16.M88.4 R8, [R212+0x3800] ;  /* 0x00380000d408783b */ /* 0x000ea20000000200 */
[----:B------:R-:W-:Y:S02]  /*f5c0*/  I2FP.F32.S32 R174, R174 ;  /* 0x000000ae00ae7245 */ /* 0x000fe40000201400 */
[----:B------:R-:W-:Y:S02]  /*f5d0*/  I2FP.F32.S32 R183, R183 ;  /* 0x000000b700b77245 */ /* 0x000fe40000201400 */
[----:B------:R-:W-:Y:S01]  /*f5e0*/  IABS R4, R4 ;  /* 0x0000000400047213 */ /* 0x000fe20000000000 */
[C---:B------:R-:W-:Y:S01]  /*f5f0*/  FFMA.FTZ R186, -R240.reuse, R174, R121 ;  /* 0x000000aef0ba7223 */ /* 0x040fe20000010179 */
[----:B------:R-:W-:Y:S01]  /*f600*/  IADD3 R121, PT, PT, R229, 0x1d8, -R38 ;  /* 0x000001d8e5797810 */ /* 0x000fe20007ffe826 */
[----:B------:R-:W-:Y:S01]  /*f610*/  FFMA.FTZ R183, -R240, R183, R122 ;  /* 0x000000b7f0b77223 */ /* 0x000fe2000001017a */
[----:B------:R-:W-:-:S02]  /*f620*/  IADD3 R174, PT, PT, R7, 0x1df, -R38 ;  /* 0x000001df07ae7810 */ /* 0x000fc40007ffe826 */
[----:B------:R-:W-:Y:S02]  /*f630*/  IABS R121, R121 ;  /* 0x0000007900797213 */ /* 0x000fe40000000000 */
[----:B------:R-:W-:Y:S01]  /*f640*/  FSEL R122, R184, -INF , !P3 ;  /* 0xff800000b87a7808 */ /* 0x000fe20005800000 */
[C---:B-1----:R-:W-:Y:S01]  /*f650*/  HMMA.16816.F32 R112, R188.reuse, R124, R112 ;  /* 0x0000007cbc70723c */ /* 0x042fe20000001870 */
[----:B------:R-:W-:Y:S01]  /*f660*/  FSEL R184, R183, -INF , P4 ;  /* 0xff800000b7b87808 */ /* 0x000fe20002000000 */
[----:B------:R-:W-:Y:S01]  /*f670*/  IMAD.MOV.U32 R183, RZ, RZ, R121 ;  /* 0x000000ffffb77224 */ /* 0x000fe200078e0079 */
[----:B------:R-:W-:Y:S02]  /*f680*/  IABS R174, R174 ;  /* 0x000000ae00ae7213 */ /* 0x000fe40000000000 */
[----:B------:R-:W-:Y:S02]  /*f690*/  ISETP.GE.AND P3, PT, R185, R231, PT ;  /* 0x000000e7b900720c */ /* 0x000fe40003f66270 */
[----:B------:R-:W-:Y:S01]  /*f6a0*/  I2FP.F32.S32 R174, R174 ;  /* 0x000000ae00ae7245 */ /* 0x000fe20000201400 */
[----:B------:R-:W-:Y:S01]  /*f6b0*/  HMMA.16816.F32 R108, R188, R126, R108 ;  /* 0x0000007ebc6c723c */ /* 0x000fe2000000186c */
[----:B------:R-:W-:-:S02]  /*f6c0*/  I2FP.F32.S32 R183, R183 ;  /* 0x000000b700b77245 */ /* 0x000fc40000201400 */
[----:B------:R-:W-:Y:S01]  /*f6d0*/  IADD3 R125, PT, PT, R7, 0x1d8, -R38 ;  /* 0x000001d8077d7810 */ /* 0x000fe20007ffe826 */
[----:B------:R-:W-:Y:S01]  /*f6e0*/  FFMA.FTZ R124, -R240, R174, R123 ;  /* 0x000000aef07c7223 */ /* 0x000fe2000001017b */
[----:B------:R-:W-:Y:S01]  /*f6f0*/  FSEL R121, R184, -INF , !P5 ;  /* 0xff800000b8797808 */ /* 0x000fe20006800000 */
[----:B------:R-:W-:Y:S01]  /*f700*/  FFMA.FTZ R174, -R240, R183, R116 ;  /* 0x000000b7f0ae7223 */ /* 0x000fe20000010174 */
[----:B------:R-:W-:Y:S01]  /*f710*/  IADD3 R116, PT, PT, R229, 0x1d7, -R38 ;  /* 0x000001d7e5747810 */ /* 0x000fe20007ffe826 */
[----:B------:R-:W-:Y:S01]  /*f720*/  VIADD R183, R39, 0xfffffe28 ;  /* 0xfffffe2827b77836 */ /* 0x000fe20000000000 */
[----:B------:R-:W-:Y:S02]  /*f730*/  ISETP.GE.AND P4, PT, R185, R230, PT ;  /* 0x000000e6b900720c */ /* 0x000fe40003f86270 */
[----:B------:R-:W-:Y:S02]  /*f740*/  IABS R116, R116 ;  /* 0x0000007400747213 */ /* 0x000fe40000000000 */
[----:B------:R-:W-:-:S02]  /*f750*/  FSEL R184, R186, -INF , P3 ;  /* 0xff800000bab87808 */ /* 0x000fc40001800000 */
        /* <DEDUP_REMOVED lines=52> */
[----:B------:R-:W-:-:S03]  /*faa0*/  I2FP.F32.S32 R183, R183 ;  /* 0x000000b700b77245 */ /* 0x000fc60000201400 */
[C---:B------:R-:W-:Y:S01]  /*fab0*/  FFMA.FTZ R186, -R240.reuse, R126, R113 ;  /* 0x0000007ef0ba7223 */ /* 0x040fe20000010171 */
[----:B------:R-:W-:Y:S01]  /*fac0*/  IADD3 R113, PT, PT, R229, 0x1c8, -R38 ;  /* 0x000001c8e5717810 */ /* 0x000fe20007ffe826 */
[----:B------:R-:W-:Y:S01]  /*fad0*/  FFMA.FTZ R183, -R240, R183, R114 ;  /* 0x000000b7f0b77223 */ /* 0x000fe20000010172 */
[----:B------:R-:W-:Y:S02]  /*fae0*/  IADD3 R126, PT, PT, R7, 0x1cf, -R38 ;  /* 0x000001cf077e7810 */ /* 0x000fe40007ffe826 */
[----:B------:R-:W-:Y:S02]  /*faf0*/  IABS R113, R113 ;  /* 0x0000007100717213 */ /* 0x000fe40000000000 */
[----:B------:R-:W-:Y:S01]  /*fb00*/  FSEL R114, R184, -INF , !P3 ;  /* 0xff800000b8727808 */ /* 0x000fe20005800000 */
[----:B-1----:R-:W-:Y:S01]  /*fb10*/  HMMA.16816.F32 R104, R188, R116, R104 ;  /* 0x00000074bc68723c */ /* 0x002fe20000001868 */
[----:B------:R-:W-:Y:S01]  /*fb20*/  FSEL R184, R183, -INF , P4 ;  /* 0xff800000b7b87808 */ /* 0x000fe20002000000 */
[----:B------:R-:W-:Y:S01]  /*fb30*/  IMAD.MOV.U32 R183, RZ, RZ, R113 ;  /* 0x000000ffffb77224 */ /* 0x000fe200078e0071 */
[----:B------:R-:W-:-:S02]  /*fb40*/  IABS R126, R126 ;  /* 0x0000007e007e7213 */ /* 0x000fc40000000000 */
[----:B------:R-:W-:Y:S02]  /*fb50*/  ISETP.GE.AND P3, PT, R185, R231, PT ;  /* 0x000000e7b900720c */ /* 0x000fe40003f66270 */
[----:B------:R-:W-:Y:S01]  /*fb60*/  I2FP.F32.S32 R126, R126 ;  /* 0x0000007e007e7245 */ /* 0x000fe20000201400 */
[----:B------:R-:W-:Y:S01]  /*fb70*/  HMMA.16816.F32 R100, R188, R118, R100 ;  /* 0x00000076bc64723c */ /* 0x000fe20000001864 */
        /* <DEDUP_REMOVED lines=640> */
[----:B------:R-:W-:Y:S02]  /*12380*/  ISETP.GE.AND P3, PT, R45, R231, PT ;  /* 0x000000e72d00720c */ /* 0x000fe40003f66270 */
[----:B------:R-:W-:Y:S02]  /*12390*/  FSEL R46, R46, -INF , P4 ;  /* 0xff8000002e2e7808 */ /* 0x000fe40002000000 */
[----:B------:R-:W-:Y:S02]  /*123a0*/  I2FP.F32.S32 R44, R44 ;  /* 0x0000002c002c7245 */ /* 0x000fe40000201400 */
[----:B------:R-:W-:-:S02]  /*123b0*/  IADD3 R9, PT, PT, R229, 0x140, -R38 ;  /* 0x00000140e5097810 */ /* 0x000fc40007ffe826 */
[----:B------:R-:W-:Y:S01]  /*123c0*/  FSEL R53, R46, -INF , !P5 ;  /* 0xff8000002e357808 */ /* 0x000fe20006800000 */
[----:B------:R-:W-:Y:S01]  /*123d0*/  FFMA.FTZ R54, -R240, R44, R47 ;  /* 0x0000002cf0367223 */ /* 0x000fe2000001012f */
[----:B------:R-:W-:Y:S02]  /*123e0*/  FSEL R8, R8, -INF , P3 ;  /* 0xff80000008087808 */ /* 0x000fe40001800000 */
[----:B------:R-:W-:Y:S02]  /*123f0*/  IABS R9, R9 ;  /* 0x0000000900097213 */ /* 0x000fe40000000000 */
[C---:B------:R-:W-:Y:S02]  /*12400*/  ISETP.GE.AND P4, PT, R45.reuse, R230, PT ;  /* 0x000000e62d00720c */ /* 0x040fe40003f86270 */
[C---:B------:R-:W-:Y:S02]  /*12410*/  ISETP.GE.AND P5, PT, R45.reuse, R227, PT ;  /* 0x000000e32d00720c */ /* 0x040fe40003fa6270 */
[----:B------:R-:W-:-:S02]  /*12420*/  ISETP.GE.AND P3, PT, R45, R228, PT ;  /* 0x000000e42d00720c */ /* 0x000fc40003f66270 */
[----:B------:R-:W1:Y:S01]  /*12430*/  LDSM.16.M88.4 R44, [R213+0x8800] ;  /* 0x00880000d52c783b */ /* 0x000e620000000200 */
[----:B------:R-:W-:Y:S02]  /*12440*/  I2FP.F32.S32 R9, R9 ;  /* 0x0000000900097245 */ /* 0x000fe40000201400 */
[----:B------:R-:W-:Y:S02]  /*12450*/  FSEL R55, R8, -INF , !P4 ;  /* 0xff80000008377808 */ /* 0x000fe40006000000 */
[----:B------:R-:W-:Y:S01]  /*12460*/  FSEL R54, R54, -INF , P3 ;  /* 0xff80000036367808 */ /* 0x000fe20001800000 */
[----:B------:R-:W-:Y:S01]  /*12470*/  FFMA.FTZ R184, -R240, R9, R40 ;  /* 0x00000009f0b87223 */ /* 0x000fe20000010128 */
[----:B------:R-:W-:Y:S01]  /*12480*/  VIADD R9, R39, 0xfffffec0 ;  /* 0xfffffec027097836 */ /* 0x000fe20000000000 */
[----:B------:R-:W-:Y:S02]  /*12490*/  IADD3 R183, PT, PT, R7, 0x140, -R38 ;  /* 0x0000014007b77810 */ /* 0x000fe40007ffe826 */
[----:B------:R-:W-:-:S02]  /*124a0*/  FSEL R54, R54, -INF , !P5 ;  /* 0xff80000036367808 */ /* 0x000fc40006800000 */
[C---:B------:R-:W-:Y:S02]  /*124b0*/  ISETP.GE.AND P4, PT, R9.reuse, R231, PT ;  /* 0x000000e70900720c */ /* 0x040fe40003f86270 */
[C---:B------:R-:W-:Y:S02]  /*124c0*/  ISETP.GE.AND P3, PT, R9.reuse, R230, PT ;  /* 0x000000e60900720c */ /* 0x040fe40003f66270 */
[----:B------:R-:W-:Y:S02]  /*124d0*/  FSEL R184, R184, -INF , P4 ;  /* 0xff800000b8b87808 */ /* 0x000fe40002000000 */
[C---:B------:R-:W-:Y:S02]  /*124e0*/  ISETP.GE.AND P5, PT, R9.reuse, R227, PT ;  /* 0x000000e30900720c */ /* 0x040fe40003fa6270 */
[----:B------:R-:W-:Y:S02]  /*124f0*/  ISETP.GE.AND P4, PT, R9, R228, PT ;  /* 0x000000e40900720c */ /* 0x000fe40003f86270 */
[----:B------:R-:W-:Y:S01]  /*12500*/  IADD3 R40, PT, PT, R229, 0x13f, -R38 ;  /* 0x0000013fe5287810 */ /* 0x000fe20007ffe826 */
[----:B------:R-:W2:Y:S01]  /*12510*/  LDSM.16.M88.4 R8, [R212+0x8800] ;  /* 0x00880000d408783b */ /* 0x000ea20000000200 */
[----:B------:R-:W-:-:S02]  /*12520*/  IABS R183, R183 ;  /* 0x000000b700b77213 */ /* 0x000fc40000000000 */
[----:B------:R-:W-:Y:S02]  /*12530*/  IABS R40, R40 ;  /* 0x0000002800287213 */ /* 0x000fe40000000000 */
[----:B------:R-:W-:Y:S02]  /*12540*/  I2FP.F32.S32 R183, R183 ;  /* 0x000000b700b77245 */ /* 0x000fe40000201400 */
[----:B------:R-:W-:Y:S02]  /*12550*/  I2FP.F32.S32 R40, R40 ;  /* 0x0000002800287245 */ /* 0x000fe40000201400 */
[----:B------:R-:W-:Y:S01]  /*12560*/  FSEL R184, R184, -INF , !P3 ;  /* 0xff800000b8b87808 */ /* 0x000fe20005800000 */
[C---:B------:R-:W-:Y:S01]  /*12570*/  FFMA.FTZ R183, -R240.reuse, R183, R42 ;  /* 0x000000b7f0b77223 */ /* 0x040fe2000001012a */
[----:B------:R-:W-:Y:S01]  /*12580*/  ISETP.GE.AND P3, PT, R185, R231, PT ;  /* 0x000000e7b900720c */ /* 0x000fe20003f66270 */
[----:B------:R-:W-:Y:S01]  /*12590*/  FFMA.FTZ R42, -R240, R40, R41 ;  /* 0x00000028f02a7223 */ /* 0x000fe20000010129 */
[----:B------:R-:W-:-:S02]  /*125a0*/  IADD3 R41, PT, PT, R229, 0x138, -R38 ;  /* 0x00000138e5297810 */ /* 0x000fc40007ffe826 */
[----:B------:R-:W-:Y:S02]  /*125b0*/  IADD3 R40, PT, PT, R7, 0x13f, -R38 ;  /* 0x0000013f07287810 */ /* 0x000fe40007ffe826 */
[----:B------:R-:W-:Y:S01]  /*125c0*/  IABS R41, R41 ;  /* 0x0000002900297213 */ /* 0x000fe20000000000 */
[C---:B-1----:R-:W-:Y:S01]  /*125d0*/  HMMA.16816.F32 R28, R188.reuse, R44, R28 ;  /* 0x0000002cbc1c723c */ /* 0x042fe2000000181c */
[----:B------:R-:W-:Y:S02]  /*125e0*/  IABS R40, R40 ;  /* 0x0000002800287213 */ /* 0x000fe40000000000 */
[----:B------:R-:W-:Y:S02]  /*125f0*/  I2FP.F32.S32 R41, R41 ;  /* 0x0000002900297245 */ /* 0x000fe40000201400 */
[----:B------:R-:W-:Y:S02]  /*12600*/  I2FP.F32.S32 R40, R40 ;  /* 0x0000002800287245 */ /* 0x000fe40000201400 */
[----:B------:R-:W-:Y:S01]  /*12610*/  FSEL R183, R183, -INF , P4 ;  /* 0xff800000b7b77808 */ /* 0x000fe20002000000 */
[C---:B------:R-:W-:Y:S01]  /*12620*/  FFMA.FTZ R186, -R240.reuse, R41, R32 ;  /* 0x00000029f0ba7223 */ /* 0x040fe20000010120 */
[--C-:B------:R-:W-:Y:S01]  /*12630*/  IADD3 R32, PT, PT, R229, 0x137, -R38.reuse ;  /* 0x00000137e5207810 */ /* 0x100fe20007ffe826 */
[----:B------:R-:W-:Y:S01]  /*12640*/  FFMA.FTZ R43, -R240, R40, R43 ;  /* 0x00000028f02b7223 */ /* 0x000fe2000001012b */
[----:B------:R-:W-:Y:S01]  /*12650*/  IADD3 R41, PT, PT, R7, 0x138, -R38 ;  /* 0x0000013807297810 */ /* 0x000fe20007ffe826 */
[----:B------:R-:W-:Y:S01]  /*12660*/  VIADD R40, R39, 0xfffffec8 ;  /* 0xfffffec827287836 */ /* 0x000fe20000000000 */
[----:B------:R-:W-:Y:S01]  /*12670*/  IABS R32, R32 ;  /* 0x0000002000207213 */ /* 0x000fe20000000000 */
[----:B------:R-:W-:Y:S01]  /*12680*/  HMMA.16816.F32 R24, R188, R46, R24 ;  /* 0x0000002ebc18723c */ /* 0x000fe20000001818 */
[----:B------:R-:W-:-:S02]  /*12690*/  ISETP.GE.AND P4, PT, R185, R230, PT ;  /* 0x000000e6b900720c */ /* 0x000fc40003f86270 */
[----:B------:R-:W-:Y:S02]  /*126a0*/  FSEL R42, R42, -INF , P3 ;  /* 0xff8000002a2a7808 */ /* 0x000fe40001800000 */
[----:B------:R-:W-:Y:S02]  /*126b0*/  IABS R41, R41 ;  /* 0x0000002900297213 */ /* 0x000fe40000000000 */
[----:B------:R-:W-:Y:S01]  /*126c0*/  I2FP.F32.S32 R32, R32 ;  /* 0x0000002000207245 */ /* 0x000fe20000201400 */
[----:B--2---:R-:W-:Y:S01]  /*126d0*/  HMMA.16816.F32 R28, R12, R8, R28 ;  /* 0x000000080c1c723c */ /* 0x004fe2000000181c */
[----:B------:R-:W-:Y:S02]  /*126e0*/  ISETP.GE.AND P3, PT, R185, R228, PT ;  /* 0x000000e4b900720c */ /* 0x000fe40003f66270 */
[----:B------:R-:W-:Y:S01]  /*126f0*/  FSEL R45, R42, -INF , !P4 ;  /* 0xff8000002a2d7808 */ /* 0x000fe20006000000 */
[----:B------:R-:W-:Y:S01]  /*12700*/  FFMA.FTZ R8, -R240, R32, R33 ;  /* 0x00000020f0087223 */ /* 0x000fe20000010121 */
[----:B------:R-:W-:Y:S01]  /*12710*/  I2FP.F32.S32 R41, R41 ;  /* 0x0000002900297245 */ /* 0x000fe20000201400 */
[----:B------:R-:W-:Y:S01]  /*12720*/  VIADD R33, R39, 0xfffffec9 ;  /* 0xfffffec927217836 */ /* 0x000fe20000000000 */
[----:B------:R-:W-:-:S02]  /*12730*/  ISETP.GE.AND P4, PT, R40, R231, PT ;  /* 0x000000e72800720c */ /* 0x000fc40003f86270 */
[----:B------:R-:W-:Y:S01]  /*12740*/  IADD3 R32, PT, PT, R7, 0x137, -R38 ;  /* 0x0000013707207810 */ /* 0x000fe20007ffe826 */
[----:B------:R-:W-:Y:S01]  /*12750*/  FFMA.FTZ R34, -R240, R41, R34 ;  /* 0x00000029f0227223 */ /* 0x000fe20000010122 */
[----:B------:R-:W-:Y:S01]  /*12760*/  FSEL R183, R183, -INF , !P5 ;  /* 0xff800000b7b77808 */ /* 0x000fe20006800000 */
[----:B------:R-:W-:Y:S01]  /*12770*/  HMMA.16816.F32 R24, R12, R10, R24 ;  /* 0x0000000a0c18723c */ /* 0x000fe20000001818 */
[----:B------:R-:W-:Y:S01]  /*12780*/  FSEL R43, R43, -INF , P3 ;  /* 0xff8000002b2b7808 */ /* 0x000fe20001800000 */
[----:B------:R-:W-:Y:S01]  /*12790*/  VIADD R10, R39, 0xfffffed1 ;  /* 0xfffffed1270a7836 */ /* 0x000fe20000000000 */
[----:B------:R-:W-:Y:S02]  /*127a0*/  ISETP.GE.AND P5, PT, R185, R227, PT ;  /* 0x000000e3b900720c */ /* 0x000fe40003fa6270 */
[----:B------:R-:W-:Y:S02]  /*127b0*/  ISETP.GE.AND P3, PT, R40, R230, PT ;  /* 0x000000e62800720c */ /* 0x000fe40003f66270 */
[----:B------:R-:W-:-:S02]  /*127c0*/  FSEL R186, R186, -INF , P4 ;  /* 0xff800000baba7808 */ /* 0x000fc40002000000 */
[----:B------:R-:W-:Y:S02]  /*127d0*/  ISETP.GE.AND P4, PT, R40, R228, PT ;  /* 0x000000e42800720c */ /* 0x000fe40003f86270 */
[----:B------:R-:W-:Y:S02]  /*127e0*/  IABS R32, R32 ;  /* 0x0000002000207213 */ /* 0x000fe40000000000 */
[----:B------:R-:W-:Y:S02]  /*127f0*/  FSEL R44, R43, -INF , !P5 ;  /* 0xff8000002b2c7808 */ /* 0x000fe40006800000 */
[----:B------:R-:W-:Y:S02]  /*12800*/  FSEL R186, R186, -INF , !P3 ;  /* 0xff800000baba7808 */ /* 0x000fe40005800000 */
[----:B------:R-:W-:Y:S02]  /*12810*/  ISETP.GE.AND P5, PT, R40, R227, PT ;  /* 0x000000e32800720c */ /* 0x000fe40003fa6270 */
[----:B------:R-:W-:-:S02]  /*12820*/  ISETP.GE.AND P3, PT, R33, R231, PT ;  /* 0x000000e72100720c */ /* 0x000fc40003f66270 */
[----:B------:R-:W-:Y:S02]  /*12830*/  FSEL R34, R34, -INF , P4 ;  /* 0xff80000022227808 */ /* 0x000fe40002000000 */
[----:B------:R-:W-:Y:S02]  /*12840*/  I2FP.F32.S32 R32, R32 ;  /* 0x0000002000207245 */ /* 0x000fe40000201400 */
[----:B------:R-:W-:Y:S02]  /*12850*/  FSEL R185, R34, -INF , !P5 ;  /* 0xff80000022b97808 */ /* 0x000fe40006800000 */
[----:B------:R-:W-:Y:S01]  /*12860*/  FSEL R8, R8, -INF , P3 ;  /* 0xff80000008087808 */ /* 0x000fe20001800000 */
[----:B------:R-:W-:Y:S01]  /*12870*/  FFMA.FTZ R40, -R240, R32, R35 ;  /* 0x00000020f0287223 */ /* 0x000fe20000010123 */
[C---:B------:R-:W-:Y:S02]  /*12880*/  ISETP.GE.AND P4, PT, R33.reuse, R230, PT ;  /* 0x000000e62100720c */ /* 0x040fe40003f86270 */
[----:B------:R-:W-:-:S02]  /*12890*/  ISETP.GE.AND P5, PT, R33, R227, PT ;  /* 0x000000e32100720c */ /* 0x000fc40003fa6270 */
[----:B------:R-:W-:Y:S02]  /*128a0*/  ISETP.GE.AND P3, PT, R33, R228, PT ;  /* 0x000000e42100720c */ /* 0x000fe40003f66270 */
[----:B------:R-:W1:Y:S01]  /*128b0*/  LDSM.16.M88.4 R32, [R213+0x9000] ;  /* 0x00900000d520783b */ /* 0x000e620000000200 */
[C-C-:B------:R-:W-:Y:S02]  /*128c0*/  IADD3 R9, PT, PT, R229.reuse, 0x130, -R38.reuse ;  /* 0x00000130e5097810 */ /* 0x140fe40007ffe826 */
[----:B------:R-:W-:Y:S01]  /*128d0*/  IADD3 R41, PT, PT, R229, 0x12f, -R38 ;  /* 0x0000012fe5297810 */ /* 0x000fe20007ffe826 */
[----:B------:R-:W2:Y:S01]  /*128e0*/  LDSM.16.M88.4 R212, [R212+0x9000] ;  /* 0x00900000d4d4783b */ /* 0x000ea20000000200 */
[----:B------:R-:W-:Y:S01]  /*128f0*/  IABS R9, R9 ;  /* 0x0000000900097213 */ /* 0x000fe20000000000 */
[----:B------:R-:W-:-:S04]  /*12900*/  DEPBAR.LE SB0, 0x0 ;  /* 0x000080000000791a */ /* 0x000fc80000000000 */
[----:B------:R-:W-:Y:S02]  /*12910*/  I2FP.F32.S32 R9, R9 ;  /* 0x0000000900097245 */ /* 0x000fe40000201400 */
[----:B------:R-:W-:Y:S02]  /*12920*/  FSEL R47, R8, -INF , !P4 ;  /* 0xff800000082f7808 */ /* 0x000fe40006000000 */
[----:B------:R-:W-:Y:S01]  /*12930*/  IABS R8, R41 ;  /* 0x0000002900087213 */ /* 0x000fe20000000000 */
[----:B------:R-:W-:Y:S01]  /*12940*/  FFMA.FTZ R200, -R240, R9, R28 ;  /* 0x00000009f0c87223 */ /* 0x000fe2000001011c */
[--C-:B------:R-:W-:Y:S01]  /*12950*/  IADD3 R9, PT, PT, R7, 0x130, -R38.reuse ;  /* 0x0000013007097810 */ /* 0x100fe20007ffe826 */
[----:B------:R-:W-:Y:S01]  /*12960*/  VIADD R28, R39, 0xfffffed0 ;  /* 0xfffffed0271c7836 */ /* 0x000fe20000000000 */
[----:B------:R-:W-:Y:S02]  /*12970*/  IADD3 R11, PT, PT, R229, 0x128, -R38 ;  /* 0x00000128e50b7810 */ /* 0x000fe40007ffe826 */
[----:B------:R-:W-:Y:S01]  /*12980*/  IABS R9, R9 ;  /* 0x0000000900097213 */ /* 0x000fe20000000000 */
[----:B------:R-:W-:Y:S01]  /*12990*/  BAR.SYNC.DEFER_BLOCKING 0x0 ;  /* 0x0000000000007b1d */ /* 0x000fe20000010000 */
[----:B------:R-:W-:-:S02]  /*129a0*/  ISETP.GE.AND P4, PT, R28, R231, PT ;  /* 0x000000e71c00720c */ /* 0x000fc40003f86270 */
[----:B------:R-:W-:Y:S02]  /*129b0*/  I2FP.F32.S32 R9, R9 ;  /* 0x0000000900097245 */ /* 0x000fe40000201400 */
[----:B------:R-:W-:Y:S02]  /*129c0*/  I2FP.F32.S32 R8, R8 ;  /* 0x0000000800087245 */ /* 0x000fe40000201400 */
[----:B------:R-:W-:Y:S01]  /*129d0*/  FSEL R200, R200, -INF , P4 ;  /* 0xff800000c8c87808 */ /* 0x000fe20002000000 */
[----:B------:R-:W-:Y:S01]  /*129e0*/  FFMA.FTZ R9, -R240, R9, R30 ;  /* 0x00000009f0097223 */ /* 0x000fe2000001011e */
[----:B------:R-:W-:Y:S01]  /*129f0*/  ISETP.GE.AND P4, PT, R28, R228, PT ;  /* 0x000000e41c00720c */ /* 0x000fe20003f86270 */
[----:B------:R-:W-:Y:S01]  /*12a00*/  FFMA.FTZ R29, -R240, R8, R29 ;  /* 0x00000008f01d7223 */ /* 0x000fe2000001011d */
[----:B------:R-:W-:Y:S02]  /*12a10*/  IABS R11, R11 ;  /* 0x0000000b000b7213 */ /* 0x000fe40000000000 */
[----:B------:R-:W-:-:S02]  /*12a20*/  IADD3 R8, PT, PT, R7, 0x12f, -R38 ;  /* 0x0000012f07087810 */ /* 0x000fc40007ffe826 */
[----:B------:R-:W-:Y:S01]  /*12a30*/  FSEL R187, R9, -INF , P4 ;  /* 0xff80000009bb7808 */ /* 0x000fe20002000000 */
[----:B------:R-:W-:Y:S01]  /*12a40*/  IMAD.MOV.U32 R9, RZ, RZ, R11 ;  /* 0x000000ffff097224 */ /* 0x000fe200078e000b */
[----:B------:R-:W-:Y:S01]  /*12a50*/  FSEL R40, R40, -INF , P3 ;  /* 0xff80000028287808 */ /* 0x000fe20001800000 */
[C---:B-1----:R-:W-:Y:S01]  /*12a60*/  HMMA.16816.F32 R20, R188.reuse, R32, R20 ;  /* 0x00000020bc14723c */ /* 0x042fe20000001814 */
[----:B------:R-:W-:Y:S02]  /*12a70*/  ISETP.GE.AND P3, PT, R28, R230, PT ;  /* 0x000000e61c00720c */ /* 0x000fe40003f66270 */
[----:B------:R-:W-:Y:S02]  /*12a80*/  IABS R8, R8 ;  /* 0x0000000800087213 */ /* 0x000fe40000000000 */
[----:B------:R-:W-:Y:S02]  /*12a90*/  I2FP.F32.S32 R9, R9 ;  /* 0x0000000900097245 */ /* 0x000fe40000201400 */
[----:B------:R-:W-:Y:S01]  /*12aa0*/  FSEL R200, R200, -INF , !P3 ;  /* 0xff800000c8c87808 */ /* 0x000fe20005800000 */
[----:B------:R-:W-:Y:S01]  /*12ab0*/  HMMA.16816.F32 R196, R188, R34, R196 ;  /* 0x00000022bcc4723c */ /* 0x000fe200000018c4 */
[----:B------:R-:W-:Y:S01]  /*12ac0*/  I2FP.F32.S32 R8, R8 ;  /* 0x0000000800087245 */ /* 0x000fe20000201400 */
[----:B------:R-:W-:Y:S01]  /*12ad0*/  FFMA.FTZ R24, -R240, R9, R24 ;  /* 0x00000009f0187223 */ /* 0x000fe20000010118 */
[----:B------:R-:W-:Y:S01]  /*12ae0*/  FSEL R46, R40, -INF , !P5 ;  /* 0xff800000282e7808 */ /* 0x000fe20006800000 */
[----:B------:R-:W-:Y:S01]  /*12af0*/  VIADD R191, R165, 0xfffffffe ;  /* 0xfffffffea5bf7836 */ /* 0x000fe20000000000 */
[----:B------:R-:W-:Y:S01]  /*12b00*/  ISETP.GE.AND P3, PT, R10, R231, PT ;  /* 0x000000e70a00720c */ /* 0x000fe20003f66270 */
[----:B------:R-:W-:Y:S01]  /*12b10*/  FFMA.FTZ R8, -R240, R8, R31 ;  /* 0x00000008f0087223 */ /* 0x000fe2000001011f */
[----:B------:R-:W-:-:S02]  /*12b20*/  ISETP.GE.AND P5, PT, R28, R227, PT ;  /* 0x000000e31c00720c */ /* 0x000fc40003fa6270 */
[--C-:B------:R-:W-:Y:S02]  /*12b30*/  IADD3 R11, PT, PT, R229, 0x127, -R38.reuse ;  /* 0x00000127e50b7810 */ /* 0x100fe40007ffe826 */
[----:B------:R-:W-:Y:S01]  /*12b40*/  IADD3 R9, PT, PT, R7, 0x128, -R38 ;  /* 0x0000012807097810 */ /* 0x000fe20007ffe826 */
[C---:B--2---:R-:W-:Y:S01]  /*12b50*/  HMMA.16816.F32 R20, R12.reuse, R212, R20 ;  /* 0x000000d40c14723c */ /* 0x044fe20000001814 */
[----:B------:R-:W-:Y:S02]  /*12b60*/  FSEL R201, R29, -INF , P3 ;  /* 0xff8000001dc97808 */ /* 0x000fe40001800000 */
[----:B------:R-:W-:Y:S02]  /*12b70*/  FSEL R187, R187, -INF , !P5 ;  /* 0xff800000bbbb7808 */ /* 0x000fe40006800000 */
[C---:B------:R-:W-:Y:S02]  /*12b80*/  ISETP.GE.AND P3, PT, R10.reuse, R228, PT ;  /* 0x000000e40a00720c */ /* 0x040fe40003f66270 */
[----:B------:R-:W-:Y:S01]  /*12b90*/  IABS R11, R11 ;  /* 0x0000000b000b7213 */ /* 0x000fe20000000000 */
[----:B------:R-:W-:Y:S01]  /*12ba0*/  HMMA.16816.F32 R196, R12, R214, R196 ;  /* 0x000000d60cc4723c */ /* 0x000fe200000018c4 */
[C---:B------:R-:W-:Y:S01]  /*12bb0*/  ISETP.GE.AND P4, PT, R10.reuse, R230, PT ;  /* 0x000000e60a00720c */ /* 0x040fe20003f86270 */
[C---:B------:R-:W-:Y:S01]  /*12bc0*/  VIADD R13, R39.reuse, 0xfffffef0 ;  /* 0xfffffef0270d7836 */ /* 0x040fe20000000000 */
[----:B------:R-:W-:Y:S01]  /*12bd0*/  ISETP.GE.AND P5, PT, R10, R227, PT ;  /* 0x000000e30a00720c */ /* 0x000fe20003fa6270 */
[----:B------:R-:W-:Y:S01]  /*12be0*/  VIADD R10, R39, 0xfffffed8 ;  /* 0xfffffed8270a7836 */ /* 0x000fe20000000000 */
[----:B------:R-:W-:-:S02]  /*12bf0*/  IABS R9, R9 ;  /* 0x0000000900097213 */ /* 0x000fc40000000000 */
[----:B------:R-:W-:Y:S01]  /*12c00*/  FSEL R202, R8, -INF , P3 ;  /* 0xff80000008ca7808 */ /* 0x000fe20001800000 */
[----:B------:R-:W-:Y:S01]  /*12c10*/  IMAD.MOV.U32 R8, RZ, RZ, R11 ;  /* 0x000000ffff087224 */ /* 0x000fe200078e000b */
[----:B------:R-:W-:Y:S02]  /*12c20*/  FSEL R201, R201, -INF , !P4 ;  /* 0xff800000c9c97808 */ /* 0x000fe40006000000 */
[----:B------:R-:W-:Y:S02]  /*12c30*/  I2FP.F32.S32 R9, R9 ;  /* 0x0000000900097245 */ /* 0x000fe40000201400 */
[----:B------:R-:W-:Y:S02]  /*12c40*/  ISETP.GE.AND P4, PT, R10, R231, PT ;  /* 0x000000e70a00720c */ /* 0x000fe40003f86270 */
[----:B------:R-:W-:Y:S01]  /*12c50*/  IADD3 R11, PT, PT, R229, 0x120, -R38 ;  /* 0x00000120e50b7810 */ /* 0x000fe20007ffe826 */
[----:B------:R-:W-:Y:S01]  /*12c60*/  FFMA.FTZ R9, -R240, R9, R26 ;  /* 0x00000009f0097223 */ /* 0x000fe2000001011a */
[----:B------:R-:W-:-:S02]  /*12c70*/  I2FP.F32.S32 R8, R8 ;  /* 0x0000000800087245 */ /* 0x000fc40000201400 */
[----:B------:R-:W-:Y:S02]  /*12c80*/  FSEL R204, R24, -INF , P4 ;  /* 0xff80000018cc7808 */ /* 0x000fe40002000000 */
[----:B------:R-:W-:Y:S01]  /*12c90*/  ISETP.GE.AND P4, PT, R10, R228, PT ;  /* 0x000000e40a00720c */ /* 0x000fe20003f86270 */
[----:B------:R-:W-:Y:S01]  /*12ca0*/  FFMA.FTZ R25, -R240, R8, R25 ;  /* 0x00000008f0197223 */ /* 0x000fe20000010119 */
[----:B------:R-:W-:Y:S02]  /*12cb0*/  IABS R11, R11 ;  /* 0x0000000b000b7213 */ /* 0x000fe40000000000 */
[----:B------:R-:W-:Y:S02]  /*12cc0*/  FSEL R202, R202, -INF , !P5 ;  /* 0xff800000caca7808 */ /* 0x000fe40006800000 */
[C---:B------:R-:W-:Y:S02]  /*12cd0*/  ISETP.GE.AND P3, PT, R10.reuse, R230, PT ;  /* 0x000000e60a00720c */ /* 0x040fe40003f66270 */
[----:B------:R-:W-:Y:S01]  /*12ce0*/  ISETP.GE.AND P5, PT, R10, R227, PT ;  /* 0x000000e30a00720c */ /* 0x000fe20003fa6270 */
[----:B------:R-:W-:Y:S01]  /*12cf0*/  VIADD R10, R39, 0xfffffed9 ;  /* 0xfffffed9270a7836 */ /* 0x000fe20000000000 */
[----:B------:R-:W-:-:S02]  /*12d00*/  IADD3 R8, PT, PT, R7, 0x127, -R38 ;  /* 0x0000012707087810 */ /* 0x000fc40007ffe826 */
[----:B------:R-:W-:Y:S01]  /*12d10*/  FSEL R203, R9, -INF , P4 ;  /* 0xff80000009cb7808 */ /* 0x000fe20002000000 */
[----:B------:R-:W-:Y:S01]  /*12d20*/  IMAD.MOV.U32 R9, RZ, RZ, R11 ;  /* 0x000000ffff097224 */ /* 0x000fe200078e000b */
[----:B------:R-:W-:Y:S02]  /*12d30*/  IABS R8, R8 ;  /* 0x0000000800087213 */ /* 0x000fe40000000000 */
[----:B------:R-:W-:Y:S02]  /*12d40*/  FSEL R204, R204, -INF , !P3 ;  /* 0xff800000cccc7808 */ /* 0x000fe40005800000 */
[----:B------:R-:W-:Y:S02]  /*12d50*/  ISETP.GE.AND P3, PT, R10, R231, PT ;  /* 0x000000e70a00720c */ /* 0x000fe40003f66270 */
[----:B------:R-:W-:Y:S02]  /*12d60*/  I2FP.F32.S32 R9, R9 ;  /* 0x0000000900097245 */ /* 0x000fe40000201400 */
[----:B------:R-:W-:-:S02]  /*12d70*/  I2FP.F32.S32 R8, R8 ;  /* 0x0000000800087245 */ /* 0x000fc40000201400 */
[----:B------:R-:W-:Y:S01]  /*12d80*/  FSEL R203, R203, -INF , !P5 ;  /* 0xff800000cbcb7808 */ /* 0x000fe20006800000 */
[C---:B------:R-:W-:Y:S01]  /*12d90*/  FFMA.FTZ R20, -R240.reuse, R9, R20 ;  /* 0x00000009f0147223 */ /* 0x040fe20000010114 */
[----:B------:R-:W-:Y:S01]  /*12da0*/  FSEL R205, R25, -INF , P3 ;  /* 0xff80000019cd7808 */ /* 0x000fe20001800000 */
[----:B------:R-:W-:Y:S01]  /*12db0*/  FFMA.FTZ R8, -R240, R8, R27 ;  /* 0x00000008f0087223 */ /* 0x000fe2000001011b */
[--C-:B------:R-:W-:Y:S02]  /*12dc0*/  IADD3 R11, PT, PT, R229, 0x11f, -R38.reuse ;  /* 0x0000011fe50b7810 */ /* 0x100fe40007ffe826 */
[C---:B------:R-:W-:Y:S02]  /*12dd0*/  ISETP.GE.AND P4, PT, R10.reuse, R230, PT ;  /* 0x000000e60a00720c */ /* 0x040fe40003f86270 */
[C---:B------:R-:W-:Y:S02]  /*12de0*/  ISETP.GE.AND P5, PT, R10.reuse, R227, PT ;  /* 0x000000e30a00720c */ /* 0x040fe40003fa6270 */
[----:B------:R-:W-:Y:S01]  /*12df0*/  ISETP.GE.AND P3, PT, R10, R228, PT ;  /* 0x000000e40a00720c */ /* 0x000fe20003f66270 */
[----:B------:R-:W-:Y:S01]  /*12e00*/  VIADD R10, R39, 0xfffffee0 ;  /* 0xfffffee0270a7836 */ /* 0x000fe20000000000 */
[----:B------:R-:W-:-:S02]  /*12e10*/  IADD3 R9, PT, PT, R7, 0x120, -R38 ;  /* 0x0000012007097810 */ /* 0x000fc40007ffe826 */
[----:B------:R-:W-:Y:S02]  /*12e20*/  IABS R11, R11 ;  /* 0x0000000b000b7213 */ /* 0x000fe40000000000 */
[----:B------:R-:W-:Y:S02]  /*12e30*/  FSEL R205, R205, -INF , !P4 ;  /* 0xff800000cdcd7808 */ /* 0x000fe40006000000 */
[----:B------:R-:W-:Y:S02]  /*12e40*/  IABS R9, R9 ;  /* 0x0000000900097213 */ /* 0x000fe40000000000 */
[----:B------:R-:W-:Y:S02]  /*12e50*/  ISETP.GE.AND P4, PT, R10, R231, PT ;  /* 0x000000e70a00720c */ /* 0x000fe40003f86270 */
[----:B------:R-:W-:Y:S01]  /*12e60*/  FSEL R206, R8, -INF , P3 ;  /* 0xff80000008ce7808 */ /* 0x000fe20001800000 */
[----:B------:R-:W-:Y:S01]  /*12e70*/  IMAD.MOV.U32 R8, RZ, RZ, R11 ;  /* 0x000000ffff087224 */ /* 0x000fe200078e000b */
[----:B------:R-:W-:Y:S01]  /*12e80*/  I2FP.F32.S32 R9, R9 ;  /* 0x0000000900097245 */ /* 0x000fe20000201400 */
[----:B------:R-:W-:Y:S01]  /*12e90*/  VIADD R11, R39, 0xfffffee1 ;  /* 0xfffffee1270b7836 */ /* 0x000fe20000000000 */
[----:B------:R-:W-:-:S02]  /*12ea0*/  FSEL R208, R20, -INF , P4 ;  /* 0xff80000014d07808 */ /* 0x000fc40002000000 */
[----:B------:R-:W-:Y:S01]  /*12eb0*/  IADD3 R20, PT, PT, R229, 0x118, -R38 ;  /* 0x00000118e5147810 */ /* 0x000fe20007ffe826 */
[----:B------:R-:W-:Y:S01]  /*12ec0*/  FFMA.FTZ R9, -R240, R9, R22 ;  /* 0x00000009f0097223 */ /* 0x000fe20000010116 */
[----:B------:R-:W-:Y:S02]  /*12ed0*/  I2FP.F32.S32 R8, R8 ;  /* 0x0000000800087245 */ /* 0x000fe40000201400 */
[----:B------:R-:W-:Y:S02]  /*12ee0*/  ISETP.GE.AND P4, PT, R10, R228, PT ;  /* 0x000000e40a00720c */ /* 0x000fe40003f86270 */
[----:B------:R-:W-:Y:S02]  /*12ef0*/  IABS R20, R20 ;  /* 0x0000001400147213 */ /* 0x000fe40000000000 */
[----:B------:R-:W-:Y:S02]  /*12f00*/  FSEL R206, R206, -INF , !P5 ;  /* 0xff800000cece7808 */ /* 0x000fe40006800000 */
[----:B------:R-:W-:-:S02]  /*12f10*/  ISETP.GE.AND P3, PT, R10, R230, PT ;  /* 0x000000e60a00720c */ /* 0x000fc40003f66270 */
[----:B------:R-:W-:Y:S01]  /*12f20*/  ISETP.GE.AND P5, PT, R10, R227, PT ;  /* 0x000000e30a00720c */ /* 0x000fe20003fa6270 */
[----:B------:R-:W-:Y:S01]  /*12f30*/  FFMA.FTZ R10, -R240, R8, R21 ;  /* 0x00000008f00a7223 */ /* 0x000fe20000010115 */
[----:B------:R-:W-:Y:S02]  /*12f40*/  IADD3 R8, PT, PT, R7, 0x11f, -R38 ;  /* 0x0000011f07087810 */ /* 0x000fe40007ffe826 */
[----:B------:R-:W-:Y:S01]  /*12f50*/  FSEL R207, R9, -INF , P4 ;  /* 0xff80000009cf7808 */ /* 0x000fe20002000000 */
[----:B------:R-:W-:Y:S01]  /*12f60*/  IMAD.MOV.U32 R9, RZ, RZ, R20 ;  /* 0x000000ffff097224 */ /* 0x000fe200078e0014 */
[----:B------:R-:W-:Y:S02]  /*12f70*/  FSEL R208, R208, -INF , !P3 ;  /* 0xff800000d0d07808 */ /* 0x000fe40005800000 */
[----:B------:R-:W-:Y:S02]  /*12f80*/  IABS R8, R8 ;  /* 0x0000000800087213 */ /* 0x000fe40000000000 */
[----:B------:R-:W-:-:S02]  /*12f90*/  ISETP.GE.AND P3, PT, R11, R231, PT ;  /* 0x000000e70b00720c */ /* 0x000fc40003f66270 */
[----:B------:R-:W-:Y:S02]  /*12fa0*/  I2FP.F32.S32 R9, R9 ;  /* 0x0000000900097245 */ /* 0x000fe40000201400 */
[----:B------:R-:W-:Y:S02]  /*12fb0*/  I2FP.F32.S32 R8, R8 ;  /* 0x0000000800087245 */ /* 0x000fe40000201400 */
[----:B------:R-:W-:Y:S01]  /*12fc0*/  ISETP.GE.AND P4, PT, R11, R230, PT ;  /* 0x000000e60b00720c */ /* 0x000fe20003f86270 */
[----:B------:R-:W-:Y:S01]  /*12fd0*/  FFMA.FTZ R196, -R240, R9, R196 ;  /* 0x00000009f0c47223 */ /* 0x000fe200000101c4 */
[----:B------:R-:W-:Y:S01]  /*12fe0*/  FSEL R10, R10, -INF , P3 ;  /* 0xff8000000a0a7808 */ /* 0x000fe20001800000 */
[----:B------:R-:W-:Y:S01]  /*12ff0*/  FFMA.FTZ R8, -R240, R8, R23 ;  /* 0x00000008f0087223 */ /* 0x000fe20000010117 */
[----:B------:R-:W-:Y:S02]  /*13000*/  IADD3 R20, PT, PT, R229, 0x117, -R38 ;  /* 0x00000117e5147810 */ /* 0x000fe40007ffe826 */
[----:B------:R-:W-:-:S02]  /*13010*/  FSEL R207, R207, -INF , !P5 ;  /* 0xff800000cfcf7808 */ /* 0x000fc40006800000 */
[----:B------:R-:W-:Y:S02]  /*13020*/  IADD3 R9, PT, PT, R7, 0x118, -R38 ;  /* 0x0000011807097810 */ /* 0x000fe40007ffe826 */
[C---:B------:R-:W-:Y:S02]  /*13030*/  ISETP.GE.AND P5, PT, R11.reuse, R227, PT ;  /* 0x000000e30b00720c */ /* 0x040fe40003fa6270 */
[----:B------:R-:W-:Y:S01]  /*13040*/  ISETP.GE.AND P3, PT, R11, R228, PT ;  /* 0x000000e40b00720c */ /* 0x000fe20003f66270 */
[----:B------:R-:W-:Y:S01]  /*13050*/  VIADD R11, R39, 0xfffffee8 ;  /* 0xfffffee8270b7836 */ /* 0x000fe20000000000 */
[----:B------:R-:W-:Y:S02]  /*13060*/  FSEL R181, R10, -INF , !P4 ;  /* 0xff8000000ab57808 */ /* 0x000fe40006000000 */
[----:B------:R-:W-:Y:S02]  /*13070*/  IABS R10, R20 ;  /* 0x00000014000a7213 */ /* 0x000fe40000000000 */
[----:B------:R-:W-:-:S02]  /*13080*/  IABS R9, R9 ;  /* 0x0000000900097213 */ /* 0x000fc40000000000 */
[----:B------:R-:W-:Y:S01]  /*13090*/  FSEL R180, R8, -INF , P3 ;  /* 0xff80000008b47808 */ /* 0x000fe20001800000 */
[----:B------:R-:W-:Y:S01]  /*130a0*/  IMAD.MOV.U32 R8, RZ, RZ, R10 ;  /* 0x000000ffff087224 */ /* 0x000fe200078e000a */
[C---:B------:R-:W-:Y:S02]  /*130b0*/  ISETP.GE.AND P4, PT, R11.reuse, R231, PT ;  /* 0x000000e70b00720c */ /* 0x040fe40003f86270 */
[----:B------:R-:W-:Y:S02]  /*130c0*/  I2FP.F32.S32 R9, R9 ;  /* 0x0000000900097245 */ /* 0x000fe40000201400 */
[----:B------:R-:W-:Y:S02]  /*130d0*/  FSEL R180, R180, -INF , !P5 ;  /* 0xff800000b4b47808 */ /* 0x000fe40006800000 */
[----:B------:R-:W-:Y:S01]  /*130e0*/  FSEL R10, R196, -INF , P4 ;  /* 0xff800000c40a7808 */ /* 0x000fe20002000000 */
[----:B------:R-:W-:Y:S01]  /*130f0*/  FFMA.FTZ R9, -R240, R9, R198 ;  /* 0x00000009f0097223 */ /* 0x000fe200000101c6 */
[----:B------:R-:W-:-:S02]  /*13100*/  ISETP.GE.AND P3, PT, R11, R230, PT ;  /* 0x000000e60b00720c */ /* 0x000fc40003f66270 */
[C---:B------:R-:W-:Y:S02]  /*13110*/  ISETP.GE.AND P5, PT, R11.reuse, R227, PT ;  /* 0x000000e30b00720c */ /* 0x040fe40003fa6270 */
[----:B------:R-:W-:Y:S02]  /*13120*/  I2FP.F32.S32 R8, R8 ;  /* 0x0000000800087245 */ /* 0x000fe40000201400 */
[----:B------:R-:W-:Y:S01]  /*13130*/  ISETP.GE.AND P4, PT, R11, R228, PT ;  /* 0x000000e40b00720c */ /* 0x000fe20003f86270 */
[----:B------:R-:W-:Y:S01]  /*13140*/  VIADD R11, R39, 0xfffffee9 ;  /* 0xfffffee9270b7836 */ /* 0x000fe20000000000 */
[----:B------:R-:W-:Y:S01]  /*13150*/  FSEL R5, R10, -INF , !P3 ;  /* 0xff8000000a057808 */ /* 0x000fe20005800000 */
[----:B------:R-:W-:Y:S01]  /*13160*/  FFMA.FTZ R8, -R240, R8, R197 ;  /* 0x00000008f0087223 */ /* 0x000fe200000101c5 */
[----:B------:R-:W-:Y:S02]  /*13170*/  FSEL R9, R9, -INF , P4 ;  /* 0xff80000009097808 */ /* 0x000fe40002000000 */
[----:B------:R-:W-:-:S02]  /*13180*/  ISETP.GE.AND P3, PT, R11, R231, PT ;  /* 0x000000e70b00720c */ /* 0x000fc40003f66270 */
[----:B------:R-:W-:Y:S02]  /*13190*/  IADD3 R12, PT, PT, R229, 0x110, -R38 ;  /* 0x00000110e50c7810 */ /* 0x000fe40007ffe826 */
[----:B------:R-:W-:Y:S02]  /*131a0*/  I2FP.F32.S32 R10, R4 ;  /* 0x00000004000a7245 */ /* 0x000fe40000201400 */
[----:B------:R-:W-:Y:S02]  /*131b0*/  FSEL R4, R9, -INF , !P5 ;  /* 0xff80000009047808 */ /* 0x000fe40006800000 */
[----:B------:R-:W-:Y:S01]  /*131c0*/  FSEL R8, R8, -INF , P3 ;  /* 0xff80000008087808 */ /* 0x000fe20001800000 */
[----:B------:R-:W-:Y:S01]  /*131d0*/  FFMA.FTZ R10, -R240, R10, R199 ;  /* 0x0000000af00a7223 */ /* 0x000fe200000101c7 */
[----:B------:R-:W-:Y:S02]  /*131e0*/  IABS R12, R12 ;  /* 0x0000000c000c7213 */ /* 0x000fe40000000000 */
[----:B------:R-:W-:-:S02]  /*131f0*/  ISETP.GE.AND P4, PT, R11, R230, PT ;  /* 0x000000e60b00720c */ /* 0x000fc40003f86270 */
[C---:B------:R-:W-:Y:S02]  /*13200*/  ISETP.GE.AND P5, PT, R11.reuse, R227, PT ;  /* 0x000000e30b00720c */ /* 0x040fe40003fa6270 */
[----:B------:R-:W-:Y:S02]  /*13210*/  ISETP.GE.AND P3, PT, R11, R228, PT ;  /* 0x000000e40b00720c */ /* 0x000fe40003f66270 */
[--C-:B------:R-:W-:Y:S02]  /*13220*/  IADD3 R11, PT, PT, R7, 0x110, -R38.reuse ;  /* 0x00000110070b7810 */ /* 0x100fe40007ffe826 */
[----:B------:R-:W-:Y:S02]  /*13230*/  I2FP.F32.S32 R9, R12 ;  /* 0x0000000c00097245 */ /* 0x000fe40000201400 */
[----:B------:R-:W-:Y:S02]  /*13240*/  IABS R11, R11 ;  /* 0x0000000b000b7213 */ /* 0x000fe40000000000 */
[----:B------:R-:W-:Y:S01]  /*13250*/  IADD3 R12, PT, PT, R229, 0x10f, -R38 ;  /* 0x0000010fe50c7810 */ /* 0x000fe20007ffe826 */
[----:B------:R-:W-:Y:S01]  /*13260*/  FFMA.FTZ R9, -R240, R9, R192 ;  /* 0x00000009f0097223 */ /* 0x000fe200000101c0 */
[----:B------:R-:W-:-:S02]  /*13270*/  FSEL R10, R10, -INF , P3 ;  /* 0xff8000000a0a7808 */ /* 0x000fc40001800000 */
[----:B------:R-:W-:Y:S01]  /*13280*/  FSEL R188, R8, -INF , !P4 ;  /* 0xff80000008bc7808 */ /* 0x000fe20006000000 */
[C---:B------:R-:W-:Y:S01]  /*13290*/  VIADD R8, R39.reuse, 0xfffffef1 ;  /* 0xfffffef127087836 */ /* 0x040fe20000000000 */
[----:B------:R-:W-:Y:S01]  /*132a0*/  I2FP.F32.S32 R11, R11 ;  /* 0x0000000b000b7245 */ /* 0x000fe20000201400 */
[----:B------:R-:W-:Y:S01]  /*132b0*/  VIADD R39, R39, 0xfffffef8 ;  /* 0xfffffef827277836 */ /* 0x000fe20000000000 */
[----:B------:R-:W-:Y:S02]  /*132c0*/  ISETP.GE.AND P4, PT, R13, R231, PT ;  /* 0x000000e70d00720c */ /* 0x000fe40003f86270 */
[----:B------:R-:W-:Y:S01]  /*132d0*/  IABS R12, R12 ;  /* 0x0000000c000c7213 */ /* 0x000fe20000000000 */
[----:B------:R-:W-:Y:S01]  /*132e0*/  FFMA.FTZ R11, -R240, R11, R194 ;  /* 0x0000000bf00b7223 */ /* 0x000fe200000101c2 */
[----:B------:R-:W-:Y:S02]  /*132f0*/  FSEL R189, R10, -INF , !P5 ;  /* 0xff8000000abd7808 */ /* 0x000fe40006800000 */
[----:B------:R-:W-:-:S02]  /*13300*/  IADD3 R10, PT, PT, R7, 0x10f, -R38 ;  /* 0x0000010f070a7810 */ /* 0x000fc40007ffe826 */
[--C-:B------:R-:W-:Y:S02]  /*13310*/  IADD3 R7, PT, PT, R7, 0x108, -R38.reuse ;  /* 0x0000010807077810 */ /* 0x100fe40007ffe826 */
[----:B------:R-:W-:Y:S02]  /*13320*/  FSEL R9, R9, -INF , P4 ;  /* 0xff80000009097808 */ /* 0x000fe40002000000 */
[----:B------:R-:W-:Y:S02]  /*13330*/  I2FP.F32.S32 R12, R12 ;  /* 0x0000000c000c7245 */ /* 0x000fe40000201400 */
[C---:B------:R-:W-:Y:S02]  /*13340*/  ISETP.GE.AND P4, PT, R13.reuse, R228, PT ;  /* 0x000000e40d00720c */ /* 0x040fe40003f86270 */
[----:B------:R-:W-:Y:S01]  /*13350*/  ISETP.GE.AND P3, PT, R13, R230, PT ;  /* 0x000000e60d00720c */ /* 0x000fe20003f66270 */
[----:B------:R-:W-:Y:S01]  /*13360*/  FFMA.FTZ R12, -R240, R12, R193 ;  /* 0x0000000cf00c7223 */ /* 0x000fe200000101c1 */
[----:B------:R-:W-:-:S02]  /*13370*/  IADD3 R38, PT, PT, R229, 0x108, -R38 ;  /* 0x00000108e5267810 */ /* 0x000fc40007ffe826 */
[----:B------:R-:W-:Y:S02]  /*13380*/  IABS R7, R7 ;  /* 0x0000000700077213 */ /* 0x000fe40000000000 */
[----:B------:R-:W-:Y:S02]  /*13390*/  ISETP.GE.AND P5, PT, R13, R227, PT ;  /* 0x000000e30d00720c */ /* 0x000fe40003fa6270 */
[----:B------:R-:W-:Y:S02]  /*133a0*/  IABS R10, R10 ;  /* 0x0000000a000a7213 */ /* 0x000fe40000000000 */
[----:B------:R-:W-:Y:S02]  /*133b0*/  FSEL R11, R11, -INF , P4 ;  /* 0xff8000000b0b7808 */ /* 0x000fe40002000000 */
[----:B------:R-:W-:Y:S01]  /*133c0*/  FSEL R190, R9, -INF , !P3 ;  /* 0xff80000009be7808 */ /* 0x000fe20005800000 */
[----:B------:R-:W-:Y:S01]  /*133d0*/  IMAD.MOV.U32 R9, RZ, RZ, R7 ;  /* 0x000000ffff097224 */ /* 0x000fe200078e0007 */
[----:B------:R-:W-:-:S02]  /*133e0*/  IABS R38, R38 ;  /* 0x0000002600267213 */ /* 0x000fc40000000000 */
[C---:B------:R-:W-:Y:S02]  /*133f0*/  ISETP.GE.AND P3, PT, R8.reuse, R231, PT ;  /* 0x000000e70800720c */ /* 0x040fe40003f66270 */
[----:B------:R-:W-:Y:S02]  /*13400*/  FSEL R7, R11, -INF , !P5 ;  /* 0xff8000000b077808 */ /* 0x000fe40006800000 */
[----:B------:R-:W-:Y:S02]  /*13410*/  I2FP.F32.S32 R10, R10 ;  /* 0x0000000a000a7245 */ /* 0x000fe40000201400 */
[----:B------:R-:W-:Y:S02]  /*13420*/  I2FP.F32.S32 R11, R38 ;  /* 0x00000026000b7245 */ /* 0x000fe40000201400 */
[----:B------:R-:W-:Y:S01]  /*13430*/  ISETP.GE.AND P4, PT, R8, R230, PT ;  /* 0x000000e60800720c */ /* 0x000fe20003f86270 */
[----:B------:R-:W-:Y:S01]  /*13440*/  FFMA.FTZ R10, -R240, R10, R195 ;  /* 0x0000000af00a7223 */ /* 0x000fe200000101c3 */
[----:B------:R-:W-:Y:S01]  /*13450*/  FSEL R12, R12, -INF , P3 ;  /* 0xff8000000c0c7808 */ /* 0x000fe20001800000 */
[----:B------:R-:W-:Y:S01]  /*13460*/  FFMA.FTZ R11, -R240, R11, R16 ;  /* 0x0000000bf00b7223 */ /* 0x000fe20000010110 */
[----:B------:R-:W-:-:S02]  /*13470*/  ISETP.GE.AND P3, PT, R8, R228, PT ;  /* 0x000000e40800720c */ /* 0x000fc40003f66270 */
[----:B------:R-:W-:Y:S02]  /*13480*/  FSEL R195, R12, -INF , !P4 ;  /* 0xff8000000cc37808 */ /* 0x000fe40006000000 */
[C---:B------:R-:W-:Y:S02]  /*13490*/  ISETP.GE.AND P4, PT, R39.reuse, R231, PT ;  /* 0x000000e72700720c */ /* 0x040fe40003f86270 */
[----:B------:R-:W-:Y:S02]  /*134a0*/  FSEL R10, R10, -INF , P3 ;  /* 0xff8000000a0a7808 */ /* 0x000fe40001800000 */
[----:B------:R-:W-:Y:S02]  /*134b0*/  ISETP.GE.AND P3, PT, R39, R230, PT ;  /* 0x000000e62700720c */ /* 0x000fe40003f66270 */
[----:B------:R-:W-:Y:S02]  /*134c0*/  FSEL R11, R11, -INF , P4 ;  /* 0xff8000000b0b7808 */ /* 0x000fe40002000000 */
[----:B------:R-:W-:-:S02]  /*134d0*/  I2FP.F32.S32 R9, R9 ;  /* 0x0000000900097245 */ /* 0x000fc40000201400 */
[----:B------:R-:W-:Y:S02]  /*134e0*/  FSEL R194, R11, -INF , !P3 ;  /* 0xff8000000bc27808 */ /* 0x000fe40005800000 */
[----:B------:R-:W-:Y:S01]  /*134f0*/  ISETP.GT.AND P3, PT, R191, R232, PT ;  /* 0x000000e8bf00720c */ /* 0x000fe20003f64270 */
[----:B------:R-:W-:Y:S01]  /*13500*/  FFMA.FTZ R9, -R240, R9, R18 ;  /* 0x00000009f0097223 */ /* 0x000fe20000010112 */
[-C--:B------:R-:W-:Y:S02]  /*13510*/  ISETP.GE.AND P5, PT, R8, R227.reuse, PT ;  /* 0x000000e30800720c */ /* 0x080fe40003fa6270 */
[C---:B------:R-:W-:Y:S02]  /*13520*/  ISETP.GE.AND P4, PT, R39.reuse, R228, PT ;  /* 0x000000e42700720c */ /* 0x040fe40003f86270 */
[----:B------:R-:W-:Y:S02]  /*13530*/  FSEL R192, R10, -INF , !P5 ;  /* 0xff8000000ac07808 */ /* 0x000fe40006800000 */
[----:B------:R-:W-:-:S02]  /*13540*/  ISETP.GE.AND P5, PT, R39, R227, PT ;  /* 0x000000e32700720c */ /* 0x000fc40003fa6270 */
[----:B------:R-:W-:-:S04]  /*13550*/  FSEL R9, R9, -INF , P4 ;  /* 0xff80000009097808 */ /* 0x000fc80002000000 */
[----:B------:R-:W-:Y:S01]  /*13560*/  FSEL R193, R9, -INF , !P5 ;  /* 0xff80000009c17808 */ /* 0x000fe20006800000 */
[----:B------:R-:W-:Y:S05]  /*13570*/  @!P3 BRA `(.L_x_7407) ;  /* 0x0000000c0080b947 */ /* 0x000fea0003800000 */
[----:B------:R-:W-:Y:S04]  /*13580*/  BSSY.RECONVERGENT B0, `(.L_x_7408) ;  /* 0x000004b000007945 */ /* 0x000fe80003800200 */
[----:B------:R-:W-:Y:S05]  /*13590*/  @!P0 BRA `(.L_x_7409) ;  /* 0x0000000400048947 */ /* 0x000fea0003800000 */
[----:B------:R-:W2:Y:S01]  /*135a0*/  LD.E R16, desc[UR4][R2.64+0x170] ;  /* 0x0001700402107980 */ /* 0x000ea2000c101900 */
[----:B------:R-:W-:-:S04]  /*135b0*/  VIADD R13, R165, 0xffffffff ;  /* 0xffffffffa50d7836 */ /* 0x000fc80000000000 */
[----:B------:R-:W-:-:S04]  /*135c0*/  IMAD.SHL.U32 R13, R13, 0x100, RZ ;  /* 0x000001000d0d7824 */ /* 0x000fc800078e00ff */
[C---:B------:R-:W-:Y:S01]  /*135d0*/  VIADD R15, R13.reuse, 0xffffff00 ;  /* 0xffffff000d0f7836 */ /* 0x040fe20000000000 */
[----:B------:R-:W-:Y:S02]  /*135e0*/  IADD3 R13, PT, PT, R13, -0x200, RZ ;  /* 0xfffffe000d0d7810 */ /* 0x000fe40007ffe0ff */
[-C--:B--2---:R-:W-:Y:S02]  /*135f0*/  IABS R11, R16.reuse ;  /* 0x00000010000b7213 */ /* 0x084fe40000000000 */
[----:B------:R-:W-:Y:S02]  /*13600*/  IABS R9, R16 ;  /* 0x0000001000097213 */ /* 0x000fe40000000000 */
[----:B------:R-:W1:Y:S02]  /*13610*/  I2F.RP R10, R11 ;  /* 0x0000000b000a7306 */ /* 0x000e640000209400 */
[----:B------:R-:W-:-:S06]  /*13620*/  IADD3 R9, PT, PT, RZ, -R9, RZ ;  /* 0x80000009ff097210 */ /* 0x000fcc0007ffe0ff */
[----:B-1----:R-:W1:Y:S02]  /*13630*/  MUFU.RCP R22, R10 ;  /* 0x0000000a00167308 */ /* 0x002e640000001000 */
[----:B-1----:R-:W-:Y:S01]  /*13640*/  VIADD R22, R22, 0xffffffe ;  /* 0x0ffffffe16167836 */ /* 0x002fe20000000000 */
[----:B------:R-:W-:Y:S02]  /*13650*/  IABS R10, R15 ;  /* 0x0000000f000a7213 */ /* 0x000fe40000000000 */
[----:B------:R-:W-:-:S03]  /*13660*/  LOP3.LUT R15, R15, R16, RZ, 0x3c, !PT ;  /* 0x000000100f0f7212 */ /* 0x000fc600078e3cff */
[----:B------:R-:W1:Y:S02]  /*13670*/  F2I.FTZ.U32.TRUNC.NTZ R23, R22 ;  /* 0x0000001600177305 */ /* 0x000e64000021f000 */
[----:B-1----:R-:W-:Y:S01]  /*13680*/  IADD3 R8, PT, PT, RZ, -R23, RZ ;  /* 0x80000017ff087210 */ /* 0x002fe20007ffe0ff */
[----:B------:R-:W-:-:S04]  /*13690*/  IMAD.MOV.U32 R22, RZ, RZ, RZ ;  /* 0x000000ffff167224 */ /* 0x000fc800078e00ff */
[----:B------:R-:W-:Y:S01]  /*136a0*/  IMAD R21, R8, R11, RZ ;  /* 0x0000000b08157224 */ /* 0x000fe200078e02ff */
[----:B------:R-:W-:Y:S02]  /*136b0*/  IABS R8, R13 ;  /* 0x0000000d00087213 */ /* 0x000fe40000000000 */
[----:B------:R-:W-:Y:S01]  /*136c0*/  LOP3.LUT R13, R13, R16, RZ, 0x3c, !PT ;  /* 0x000000100d0d7212 */ /* 0x000fe200078e3cff */
[----:B------:R-:W-:-:S06]  /*136d0*/  IMAD.HI.U32 R21, R23, R21, R22 ;  /* 0x0000001517157227 */ /* 0x000fcc00078e0016 */
[----:B------:R-:W-:-:S04]  /*136e0*/  IMAD.HI.U32 R12, R21, R8, RZ ;  /* 0x00000008150c7227 */ /* 0x000fc800078e00ff */
[----:B------:R-:W-:Y:S02]  /*136f0*/  IMAD.HI.U32 R14, R21, R10, RZ ;  /* 0x0000000a150e7227 */ /* 0x000fe400078e00ff */
[----:B------:R-:W1:Y:S02]  /*13700*/  LDC.64 R20, c[0x0][0x348] ;  /* 0x0000d200ff147b82 */ /* 0x000e640000000a00 */
        /* <DEDUP_REMOVED lines=20> */
[----:B-1----:R-:W2:Y:S02]  /*13850*/  LD.E.64 R12, desc[UR4][R20.64+0x38] ;  /* 0x00003804140c7980 */ /* 0x002ea4000c101b00 */
        /* <DEDUP_REMOVED lines=21> */
.L_x_7409:
        /* <DEDUP_REMOVED lines=8> */
.L_x_7410:
[----:B------:R-:W-:Y:S05]  /*13a30*/  BSYNC.RECONVERGENT B0 ;  /* 0x0000000000007941 */ /* 0x000fea0003800200 */
.L_x_7408:
[C---:B------:R-:W-:Y:S01]  /*13a40*/  SHF.L.U32 R9, R222.reuse, 0x5, RZ ;  /* 0x00000005de097819 */ /* 0x040fe200000006ff */
[----:B------:R-:W-:Y:S01]  /*13a50*/  @!P1 IMAD R30, R223, 0x60, RZ ;  /* 0x00000060df1e9824 */ /* 0x000fe200078e02ff */
[----:B------:R-:W-:Y:S01]  /*13a60*/  SHF.L.U64.HI R8, R222, 0x5, R223 ;  /* 0x00000005de087819 */ /* 0x000fe200000102df */
[----:B------:R1:W-:Y:S01]  /*13a70*/  @P1 STS.128 [R243+0x2000], RZ ;  /* 0x002000fff3001388 */ /* 0x0003e20000000c00 */
[----:B------:R-:W-:Y:S01]  /*13a80*/  IADD3 R12, P3, PT, R9, R234, RZ ;  /* 0x000000ea090c7210 */ /* 0x000fe20007f7e0ff */
[C---:B------:R-:W-:Y:S01]  /*13a90*/  @!P1 IMAD R22, R223.reuse, 0x120, RZ ;  /* 0x00000120df169824 */ /* 0x040fe200078e02ff */
[----:B------:R-:W-:Y:S01]  /*13aa0*/  @!P1 MOV R235, R233 ;  /* 0x000000e900eb9202 */ /* 0x000fe20000000f00 */
[----:B------:R-:W-:Y:S01]  /*13ab0*/  @!P1 IMAD R26, R223, 0xc0, RZ ;  /* 0x000000c0df1a9824 */ /* 0x000fe200078e02ff */
[----:B------:R-:W-:Y:S01]  /*13ac0*/  @!P1 IADD3 R10, P0, PT, R12, R9, RZ ;  /* 0x000000090c0a9210 */ /* 0x000fe20007f1e0ff */
[----:B------:R-:W-:Y:S01]  /*13ad0*/  IMAD.X R13, R8, 0x1, R233, P3 ;  /* 0x00000001080d7824 */ /* 0x000fe200018e06e9 */
[-C--:B------:R-:W-:Y:S01]  /*13ae0*/  @!P1 MOV R32, R12.reuse ;  /* 0x0000000c00209202 */ /* 0x080fe20000000f00 */
[----:B------:R-:W-:Y:S01]  /*13af0*/  @!PT LDS RZ, [RZ] ;  /* 0x00000000fffff984 */ /* 0x000fe20000000800 */
[----:B------:R-:W-:Y:S01]  /*13b00*/  @!PT LDS RZ, [RZ] ;  /* 0x00000000fffff984 */ /* 0x000fe20000000800 */
[----:B------:R-:W-:Y:S01]  /*13b10*/  @!PT LDS RZ, [RZ] ;  /* 0x00000000fffff984 */ /* 0x000fe20000000800 */
[----:B------:R-:W-:Y:S01]  /*13b20*/  @!P1 LDGSTS.E.BYPASS.LTC128B.128 [R243+0x2000], desc[UR4][R234.64] ;  /* 0x02000000eaf39fae */ /* 0x000fe2000b981a04 */
[-C--:B------:R-:W-:Y:S01]  /*13b30*/  @!P1 MOV R14, R12.reuse ;  /* 0x0000000c000e9202 */ /* 0x080fe20000000f00 */
[----:B------:R-:W-:Y:S01]  /*13b40*/  @!P1 IMAD.MOV.U32 R33, RZ, RZ, R13 ;  /* 0x000000ffff219224 */ /* 0x000fe200078e000d */
[----:B------:R-:W-:Y:S01]  /*13b50*/  @!P1 MOV R15, R13 ;  /* 0x0000000d000f9202 */ /* 0x000fe20000000f00 */
[----:B------:R-:W-:Y:S01]  /*13b60*/  @!P1 IMAD.X R11, R13, 0x1, R8, P0 ;  /* 0x000000010d0b9824 */ /* 0x000fe200000e0608 */
[-C--:B------:R-:W-:Y:S01]  /*13b70*/  @!P1 MOV R8, R12.reuse ;  /* 0x0000000c00089202 */ /* 0x080fe20000000f00 */
[----:B------:R-:W-:Y:S01]  /*13b80*/  @!P1 IMAD.WIDE.U32 R32, R222, 0x60, R32 ;  /* 0x00000060de209825 */ /* 0x000fe200078e0020 */
[----:B------:R1:W-:Y:S01]  /*13b90*/  @P1 STS.128 [R243+0x2800], RZ ;  /* 0x002800fff3001388 */ /* 0x0003e20000000c00 */
[-C--:B------:R-:W-:Y:S01]  /*13ba0*/  @!P1 MOV R20, R12.reuse ;  /* 0x0000000c00149202 */ /* 0x080fe20000000f00 */
[----:B------:R-:W-:Y:S01]  /*13bb0*/  BSSY.RECONVERGENT B0, `(.L_x_7411) ;  /* 0x000007b000007945 */ /* 0x000fe20003800200 */
[----:B------:R-:W-:Y:S01]  /*13bc0*/  @!P1 IMAD.MOV.U32 R9, RZ, RZ, R13 ;  /* 0x000000ffff099224 */ /* 0x000fe200078e000d */
[----:B------:R-:W-:Y:S01]  /*13bd0*/  @!P1 IADD3 R31, PT, PT, R30, R33, RZ ;  /* 0x000000211e1f9210 */ /* 0x000fe20007ffe0ff */
[----:B------:R-:W-:Y:S01]  /*13be0*/  @!PT LDS RZ, [RZ] ;  /* 0x00000000fffff984 */ /* 0x000fe20000000800 */
[----:B------:R-:W-:Y:S01]  /*13bf0*/  @!PT LDS RZ, [RZ] ;  /* 0x00000000fffff984 */ /* 0x000fe20000000800 */
[----:B------:R-:W-:Y:S01]  /*13c00*/  @!PT LDS RZ, [RZ] ;  /* 0x00000000fffff984 */ /* 0x000fe20000000800 */
[----:B------:R-:W-:Y:S01]  /*13c10*/  @!P1 LDGSTS.E.BYPASS.LTC128B.128 [R243+0x2800], desc[UR4][R12.64] ;  /* 0x028000000cf39fae */ /* 0x000fe2000b981a04 */
[----:B------:R-:W-:Y:S01]  /*13c20*/  @!P1 IMAD.MOV.U32 R30, RZ, RZ, R32 ;  /* 0x000000ffff1e9224 */ /* 0x000fe200078e0020 */
[----:B------:R-:W-:Y:S01]  /*13c30*/  @!P1 MOV R32, R12 ;  /* 0x0000000c00209202 */ /* 0x000fe20000000f00 */
[----:B------:R-:W-:Y:S01]  /*13c40*/  @!P1 IMAD.WIDE.U32 R8, R222, 0x120, R8 ;  /* 0x00000120de089825 */ /* 0x000fe200078e0008 */
[----:B------:R1:W-:Y:S01]  /*13c50*/  @P1 STS.128 [R243+0x3000], RZ ;  /* 0x003000fff3001388 */ /* 0x0003e20000000c00 */
[----:B------:R-:W-:-:S02]  /*13c60*/  @!P1 MOV R33, R13 ;  /* 0x0000000d00219202 */ /* 0x000fc40000000f00 */
[----:B------:R-:W-:Y:S01]  /*13c70*/  @!P1 IMAD.MOV.U32 R21, RZ, RZ, R13 ;  /* 0x000000ffff159224 */ /* 0x000fe200078e000d */
        /* <DEDUP_REMOVED lines=8> */
[CC--:B------:R-:W-:Y:S01]  /*13d00*/  @!P1 LEA R38, P3, R222.reuse, R12.reuse, 0x6 ;  /* 0x0000000cde269211 */ /* 0x0c0fe200078630ff */
[C---:B------:R-:W-:Y:S01]  /*13d10*/  @!P1 IMAD.WIDE.U32 R32, R222.reuse, 0x1a0, R32 ;  /* 0x000001a0de209825 */ /* 0x040fe200078e0020 */
[----:B------:R1:W-:Y:S02]  /*13d20*/  @P1 STS.128 [R243+0x3800], RZ ;  /* 0x003800fff3001388 */ /* 0x0003e40000000c00 */
[----:B------:R-:W-:Y:S01]  /*13d30*/  @!P1 LEA.HI.X R39, R222, R13, R223, 0x6, P3 ;  /* 0x0000000dde279211 */ /* 0x000fe200018f34df */
[C---:B------:R-:W-:Y:S01]  /*13d40*/  @!P1 IMAD R28, R223.reuse, 0xa0, RZ ;  /* 0x000000a0df1c9824 */ /* 0x040fe200078e02ff */
[----:B------:R-:W-:Y:S01]  /*13d50*/  @!P1 IADD3 R33, PT, PT, R8, R33, RZ ;  /* 0x0000002108219210 */ /* 0x000fe20007ffe0ff */
[C---:B------:R-:W-:Y:S01]  /*13d60*/  @!P1 IMAD.WIDE.U32 R20, R222.reuse, 0xa0, R20 ;  /* 0x000000a0de149825 */ /* 0x040fe200078e0014 */
[----:B------:R-:W-:Y:S01]  /*13d70*/  @!P1 LEA R8, P0, R222, R12, 0x7 ;  /* 0x0000000cde089211 */ /* 0x000fe200078038ff */
[----:B------:R-:W-:Y:S01]  /*13d80*/  @!PT LDS RZ, [RZ] ;  /* 0x00000000fffff984 */ /* 0x000fe20000000800 */
[----:B------:R-:W-:Y:S01]  /*13d90*/  @!PT LDS RZ, [RZ] ;  /* 0x00000000fffff984 */ /* 0x000fe20000000800 */
[----:B------:R-:W-:Y:S01]  /*13da0*/  @!PT LDS RZ, [RZ] ;  /* 0x00000000fffff984 */ /* 0x000fe20000000800 */
[----:B------:R1:W-:Y:S02]  /*13db0*/  @!P1 LDGSTS.E.BYPASS.LTC128B.128 [R243+0x3800], desc[UR4][R38.64] ;  /* 0x0380000026f39fae */ /* 0x0003e4000b981a04 */
[C---:B------:R-:W-:Y:S01]  /*13dc0*/  @!P1 IMAD R24, R223.reuse, 0xe0, RZ ;  /* 0x000000e0df189824 */ /* 0x040fe200078e02ff */
[----:B------:R-:W-:Y:S01]  /*13dd0*/  @!P1 IADD3 R29, PT, PT, R28, R21, RZ ;  /* 0x000000151c1d9210 */ /* 0x000fe20007ffe0ff */
[----:B------:R-:W-:Y:S01]  /*13de0*/  @!P1 IMAD.IADD R27, R26, 0x1, R15 ;  /* 0x000000011a1b9824 */ /* 0x000fe200078e020f */
[----:B------:R-:W-:Y:S01]  /*13df0*/  @!P1 MOV R26, R14 ;  /* 0x0000000e001a9202 */ /* 0x000fe20000000f00 */
[----:B------:R-:W-:Y:S01]  /*13e00*/  @!P1 IMAD R9, R223, 0x180, RZ ;  /* 0x00000180df099824 */ /* 0x000fe200078e02ff */
[----:B------:R-:W-:Y:S01]  /*13e10*/  @!P1 MOV R14, R12 ;  /* 0x0000000c000e9202 */ /* 0x000fe20000000f00 */
[C-C-:B------:R-:W-:Y:S01]  /*13e20*/  @!P1 IMAD.WIDE.U32 R34, R222.reuse, 0x180, R12.reuse ;  /* 0x00000180de229825 */ /* 0x140fe200078e000c */
[-C--:B------:R-:W-:Y:S01]  /*13e30*/  @!P1 MOV R15, R13.reuse ;  /* 0x0000000d000f9202 */ /* 0x080fe20000000f00 */
[----:B------:R1:W-:Y:S01]  /*13e40*/  @P1 STS.128 [R243+0x4000], RZ ;  /* 0x004000fff3001388 */ /* 0x0003e20000000c00 */
[----:B------:R-:W-:Y:S01]  /*13e50*/  @!P1 MOV R28, R20 ;  /* 0x00000014001c9202 */ /* 0x000fe20000000f00 */
[----:B--2---:R-:W-:Y:S01]  /*13e60*/  @!P1 IMAD.MOV.U32 R10, RZ, RZ, R12 ;  /* 0x000000ffff0a9224 */ /* 0x004fe200078e000c */
[----:B------:R-:W-:Y:S01]  /*13e70*/  @!P1 MOV R11, R13 ;  /* 0x0000000d000b9202 */ /* 0x000fe20000000f00 */
[----:B------:R-:W-:Y:S01]  /*13e80*/  @!P1 IMAD.MOV.U32 R21, RZ, RZ, R13 ;  /* 0x000000ffff159224 */ /* 0x000fe200078e000d */
[----:B------:R-:W-:Y:S01]  /*13e90*/  @!P1 MOV R20, R12 ;  /* 0x0000000c00149202 */ /* 0x000fe20000000f00 */
[C---:B------:R-:W-:Y:S01]  /*13ea0*/  @!P1 IMAD.WIDE.U32 R14, R222.reuse, 0x160, R14 ;  /* 0x00000160de0e9825 */ /* 0x040fe200078e000e */
[----:B------:R-:W-:Y:S01]  /*13eb0*/  @!P1 IADD3 R35, PT, PT, R9, R35, RZ ;  /* 0x0000002309239210 */ /* 0x000fe20007ffe0ff */
[----:B------:R-:W-:Y:S01]  /*13ec0*/  @!PT LDS RZ, [RZ] ;  /* 0x00000000fffff984 */ /* 0x000fe20000000800 */
[----:B------:R-:W-:Y:S01]  /*13ed0*/  @!PT LDS RZ, [RZ] ;  /* 0x00000000fffff984 */ /* 0x000fe20000000800 */
[----:B------:R-:W-:Y:S01]  /*13ee0*/  @!PT LDS RZ, [RZ] ;  /* 0x00000000fffff984 */ /* 0x000fe20000000800 */
[----:B------:R1:W-:Y:S01]  /*13ef0*/  @!P1 LDGSTS.E.BYPASS.LTC128B.128 [R243+0x4000], desc[UR4][R30.64] ;  /* 0x040000001ef39fae */ /* 0x0003e2000b981a04 */
[C---:B------:R-:W-:Y:S01]  /*13f00*/  @!P1 LEA.HI.X R9, R222.reuse, R13, R223, 0x7, P0 ;  /* 0x0000000dde099211 */ /* 0x040fe200000f3cdf */
[----:B------:R-:W-:-:S02]  /*13f10*/  @!P1 IMAD.WIDE.U32 R10, R222, 0xe0, R10 ;  /* 0x000000e0de0a9825 */ /* 0x000fc400078e000a */
[----:B------:R1:W-:Y:S02]  /*13f20*/  @P1 STS.128 [R243+0x4800], RZ ;  /* 0x004800fff3001388 */ /* 0x0003e40000000c00 */
        /* <DEDUP_REMOVED lines=9> */
[----:B------:R-:W-:-:S02]  /*13fc0*/  @!P1 IMAD R11, R223, 0x140, RZ ;  /* 0x00000140df0b9824 */ /* 0x000fc400078e02ff */
[----:B------:R-:W-:Y:S01]  /*13fd0*/  @!P1 IMAD.IADD R15, R10, 0x1, R15 ;  /* 0x000000010a0f9824 */ /* 0x000fe200078e020f */
[C---:B------:R-:W-:Y:S01]  /*13fe0*/  @!P1 LEA R10, P0, R222.reuse, R12, 0x8 ;  /* 0x0000000cde0a9211 */ /* 0x040fe200078040ff */
[----:B------:R-:W-:Y:S01]  /*13ff0*/  @!P1 IMAD.IADD R21, R11, 0x1, R21 ;  /* 0x000000010b159824 */ /* 0x000fe200078e0215 */
[----:B------:R-:W-:Y:S01]  /*14000*/  @!PT LDS RZ, [RZ] ;  /* 0x00000000fffff984 */ /* 0x000fe20000000800 */
[----:B------:R-:W-:Y:S01]  /*14010*/  @!PT LDS RZ, [RZ] ;  /* 0x00000000fffff984 */ /* 0x000fe20000000800 */
[----:B------:R-:W-:Y:S01]  /*14020*/  @!PT LDS RZ, [RZ] ;  /* 0x00000000fffff984 */ /* 0x000fe20000000800 */
[----:B------:R1:W-:Y:S02]  /*14030*/  @!P1 LDGSTS.E.BYPASS.LTC128B.128 [R243+0x5000], desc[UR4][R28.64] ;  /* 0x050000001cf39fae */ /* 0x0003e4000b981a04 */
[----:B------:R-:W-:Y:S02]  /*14040*/  @!P1 LEA.HI.X R11, R222, R13, R223, 0x8, P0 ;  /* 0x0000000dde0b9211 */ /* 0x000fe400000f44df */
        /* <DEDUP_REMOVED lines=49> */
.L_x_7412:
[----:B------:R-:W-:Y:S05]  /*14360*/  BSYNC.RECONVERGENT B0 ;  /* 0x0000000000007941 */ /* 0x000fea0003800200 */
.L_x_7411:
[----:B------:R-:W0:Y:S02]  /*14370*/  LDGDEPBAR ;  /* 0x00000000000079af */ /* 0x000e240000000000 */
.L_x_7407:
[----:B------:R-:W-:Y:S05]  /*14380*/  BSYNC.RECONVERGENT B1 ;  /* 0x0000000000017941 */ /* 0x000fea0003800200 */
.L_x_7406:
[----:B------:R-:W3:Y:S01]  /*14390*/  LD.E R197, desc[UR4][R2.64+0xdc] ;  /* 0x0000dc0402c57980 */ /* 0x000ee2000c101900 */
        /* <DEDUP_REMOVED lines=64> */
[----:B------:R-:W-:Y:S01]  /*147a0*/  SEL R211, R164, 0xffffffe0, !P6 ;  /* 0xffffffe0a4d37807 */ /* 0x000fe20007000000 */
[----:B------:R-:W1:Y:S04]  /*147b0*/  SHFL.BFLY PT, R11, R10, 0x2, 0x1f ;  /* 0x0c401f000a0b7f89 */ /* 0x000e6800000e0000 */
[----:B------:R-:W4:Y:S01]  /*147c0*/  SHFL.BFLY PT, R9, R8, 0x2, 0x1f ;  /* 0x0c401f0008097f89 */ /* 0x000f2200000e0000 */
[----:B-1----:R-:W-:-:S02]  /*147d0*/  FMNMX.FTZ R11, R10, R11, !PT ;  /* 0x0000000b0a0b7209 */ /* 0x002fc40007810000 */
[----:B----4-:R-:W-:-:S03]  /*147e0*/  FMNMX.FTZ R9, R8, R9, !PT ;  /* 0x0000000908097209 */ /* 0x010fc60007810000 */
[----:B------:R-:W1:Y:S04]  /*147f0*/  SHFL.BFLY PT, R16, R11, 0x1, 0x1f ;  /* 0x0c201f000b107f89 */ /* 0x000e6800000e0000 */
[----:B------:R-:W4:Y:S01]  /*14800*/  SHFL.BFLY PT, R18, R9, 0x1, 0x1f ;  /* 0x0c201f0009127f89 */ /* 0x000f2200000e0000 */
[----:B-1----:R-:W-:-:S04]  /*14810*/  FMNMX.FTZ R16, R11, R16, !PT ;  /* 0x000000100b107209 */ /* 0x002fc80007810000 */
[C---:B------:R-:W-:Y:S02]  /*14820*/  FSETP.NEU.FTZ.AND P0, PT, R16.reuse, -INF , PT ;  /* 0xff8000001000780b */ /* 0x040fe40003f1d000 */
[----:B----4-:R-:W-:Y:S02]  /*14830*/  FMNMX.FTZ R18, R9, R18, !PT ;  /* 0x0000001209127209 */ /* 0x010fe40007810000 */
[----:B--2---:R-:W-:Y:S02]  /*14840*/  FSEL R13, R16, RZ, P0 ;  /* 0x000000ff100d7208 */ /* 0x004fe40000000000 */
[----:B------:R-:W-:-:S04]  /*14850*/  FSETP.NEU.FTZ.AND P1, PT, R18, -INF , PT ;  /* 0xff8000001200780b */ /* 0x000fc80003f3d000 */
[----:B------:R-:W-:Y:S01]  /*14860*/  FSEL R15, R18, RZ, P1 ;  /* 0x000000ff120f7208 */ /* 0x000fe20000800000 */
[C---:B---3--:R-:W-:Y:S01]  /*14870*/  FMUL.FTZ R196, R197.reuse, R16 ;  /* 0x00000010c5c47220 */ /* 0x048fe20000410000 */
[----:B------:R-:W-:-:S04]  /*14880*/  FMUL.FTZ R198, R197, R18 ;  /* 0x00000012c5c67220 */ /* 0x000fc80000410000 */
[----:B------:R-:W-:Y:S02]  /*14890*/  FSEL R196, R196, RZ, P0 ;  /* 0x000000ffc4c47208 */ /* 0x000fe40000000000 */
[----:B------:R-:W-:Y:S02]  /*148a0*/  FSEL R198, R198, RZ, P1 ;  /* 0x000000ffc6c67208 */ /* 0x000fe40000800000 */
[----:B------:R-:W-:Y:S01]  /*148b0*/  ISETP.GT.AND P0, PT, R191, R232, PT ;  /* 0x000000e8bf00720c */ /* 0x000fe20003f04270 */
[-CC-:B------:R-:W-:Y:S01]  /*148c0*/  FFMA.FTZ R20, R177, R197.reuse, -R196.reuse ;  /* 0x000000c5b1147223 */ /* 0x180fe200000108c4 */
[----:B------:R-:W-:Y:S01]  /*148d0*/  LEA R177, R37, R218, 0x1 ;  /* 0x000000da25b17211 */ /* 0x000fe200078e08ff */
[-CC-:B------:R-:W-:Y:S01]  /*148e0*/  FFMA.FTZ R12, R19, R197.reuse, -R196.reuse ;  /* 0x000000c5130c7223 */ /* 0x180fe200000108c4 */
[-CC-:B------:R-:W-:Y:S01]  /*148f0*/  FFMA.FTZ R14, R128, R197.reuse, -R196.reuse ;  /* 0x000000c5800e7223 */ /* 0x180fe200000108c4 */
[-C--:B------:R-:W-:Y:S01]  /*14900*/  FFMA.FTZ R19, R170, R197.reuse, -R196 ;  /* 0x000000c5aa137223 */ /* 0x080fe200000108c4 */
[--C-:B------:R-:W-:Y:S01]  /*14910*/  FFMA.FTZ R199, R171, R197, -R198.reuse ;  /* 0x000000c5abc77223 */ /* 0x100fe200000108c6 */
[----:B------:R-:W1:Y:S01]  /*14920*/  LDSM.16.MT88.4 R8, [R177+0xa000] ;  /* 0x00a00000b108783b */ /* 0x000e620000004200 */
[----:B------:R2:W-:Y:S01]  /*14930*/  MUFU.EX2 R170, R12 ;  /* 0x0000000c00aa7308 */ /* 0x0005e20000000800 */
[----:B------:R-:W-:Y:S01]  /*14940*/  IADD3 R164, PT, PT, R211, R177, RZ ;  /* 0x000000b1d3a47210 */ /* 0x000fe20007ffe0ff */
[-CC-:B------:R-:W-:Y:S01]  /*14950*/  FFMA.FTZ R21, R178, R197.reuse, -R198.reuse ;  /* 0x000000c5b2157223 */ /* 0x180fe200000108c6 */
[-CC-:B------:R-:W-:Y:S01]  /*14960*/  FFMA.FTZ R176, R176, R197.reuse, -R198.reuse ;  /* 0x000000c5b0b07223 */ /* 0x180fe200000108c6 */
[----:B------:R3:W-:Y:S01]  /*14970*/  MUFU.EX2 R171, R14 ;  /* 0x0000000e00ab7308 */ /* 0x0007e20000000800 */
[-C--:B------:R-:W-:Y:S01]  /*14980*/  FFMA.FTZ R179, R179, R197.reuse, -R198 ;  /* 0x000000c5b3b37223 */ /* 0x080fe200000108c6 */
[----:B------:R-:W-:Y:S01]  /*14990*/  IADD3 R28, PT, PT, R177, 0xa000, RZ ;  /* 0x0000a000b11c7810 */ /* 0x000fe20007ffe0ff */
[-C--:B------:R-:W-:Y:S01]  /*149a0*/  FFMA.FTZ R129, R129, R197.reuse, -R196 ;  /* 0x000000c581817223 */ /* 0x080fe200000108c4 */
[----:B------:R-:W-:Y:S01]  /*149b0*/  MUFU.EX2 R19, R19 ;  /* 0x0000001300137308 */ /* 0x000fe20000000800 */
[----:B------:R-:W-:Y:S01]  /*149c0*/  IADD3 R210, PT, PT, R177, 0xa040, RZ ;  /* 0x0000a040b1d27810 */ /* 0x000fe20007ffe0ff */
[-CC-:B------:R-:W-:Y:S01]  /*149d0*/  FFMA.FTZ R130, R130, R197.reuse, -R198.reuse ;  /* 0x000000c582827223 */ /* 0x180fe200000108c6 */
[----:B------:R-:W-:Y:S01]  /*149e0*/  @P2 IADD3 R210, PT, PT, R28, -0x40, RZ ;  /* 0xffffffc01cd22810 */ /* 0x000fe20007ffe0ff */
[----:B------:R-:W4:Y:S01]  /*149f0*/  MUFU.EX2 R128, R20 ;  /* 0x0000001400807308 */ /* 0x000f220000000800 */
[-C--:B------:R-:W-:Y:S01]  /*14a00*/  FFMA.FTZ R131, R131, R197.reuse, -R198 ;  /* 0x000000c583837223 */ /* 0x080fe200000108c6 */
[----:B--2---:R-:W-:Y:S01]  /*14a10*/  FADD.FTZ R12, R0, -R13 ;  /* 0x8000000d000c7221 */ /* 0x004fe20000010000 */
[----:B------:R-:W-:Y:S01]  /*14a20*/  IADD3 R211, PT, PT, R211, R210, RZ ;  /* 0x000000d2d3d37210 */ /* 0x000fe20007ffe0ff */
[----:B------:R-:W-:Y:S01]  /*14a30*/  MUFU.EX2 R199, R199 ;  /* 0x000000c700c77308 */ /* 0x000fe20000000800 */
[----:B------:R-:W-:Y:S01]  /*14a40*/  LDSM.16.MT88.4 R28, [R210] ;  /* 0x00000000d21c783b */ /* 0x000fe20000004200 */
[----:B---3--:R-:W-:Y:S01]  /*14a50*/  FADD.FTZ R14, R36, -R15 ;  /* 0x8000000f240e7221 */ /* 0x008fe20000010000 */
[C---:B------:R-:W-:Y:S01]  /*14a60*/  FMUL.FTZ R178, R197.reuse, R12 ;  /* 0x0000000cc5b27220 */ /* 0x040fe20000410000 */
[----:B------:R-:W2:Y:S01]  /*14a70*/  MUFU.EX2 R176, R176 ;  /* 0x000000b000b07308 */ /* 0x000ea20000000800 */
[----:B------:R-:W-:Y:S01]  /*14a80*/  LDSM.16.MT88.4 R32, [R211] ;  /* 0x00000000d320783b */ /* 0x000fe20000004200 */
[----:B------:R-:W-:Y:S01]  /*14a90*/  FMUL.FTZ R209, R197, R14 ;  /* 0x0000000ec5d17220 */ /* 0x000fe20000410000 */
[-CC-:B------:R-:W-:Y:S01]  /*14aa0*/  FFMA.FTZ R173, R173, R197.reuse, -R196.reuse ;  /* 0x000000c5adad7223 */ /* 0x180fe200000108c4 */
[----:B------:R3:W-:Y:S01]  /*14ab0*/  MUFU.EX2 R0, R21 ;  /* 0x0000001500007308 */ /* 0x0007e20000000800 */
[----:B------:R-:W5:Y:S01]  /*14ac0*/  LDSM.16.MT88.4 R12, [R164+0xa000] ;  /* 0x00a00000a40c783b */ /* 0x000f620000004200 */
[----:B----4-:R-:W-:Y:S01]  /*14ad0*/  F2FP.F16.F32.PACK_AB R23, R171, R128 ;  /* 0x00000080ab17723e */ /* 0x010fe200000000ff */
[-CC-:B------:R-:W-:Y:S01]  /*14ae0*/  FFMA.FTZ R121, R121, R197.reuse, -R196.reuse ;  /* 0x000000c579797223 */ /* 0x180fe200000108c4 */
[----:B------:R-:W4:Y:S01]  /*14af0*/  MUFU.EX2 R179, R179 ;  /* 0x000000b300b37308 */ /* 0x000f220000000800 */
[----:B------:R-:W-:Y:S01]  /*14b00*/  LDSM.16.MT88.4 R36, [R210+0x800] ;  /* 0x00080000d224783b */ /* 0x000fe20000004200 */
[-CC-:B------:R-:W-:Y:S01]  /*14b10*/  FFMA.FTZ R124, R124, R197.reuse, -R196.reuse ;  /* 0x000000c57c7c7223 */ /* 0x180fe200000108c4 */
[--C-:B------:R-:W-:Y:S01]  /*14b20*/  FFMA.FTZ R113, R113, R197, -R196.reuse ;  /* 0x000000c571717223 */ /* 0x100fe200000108c4 */
[----:B------:R-:W1:Y:S01]  /*14b30*/  MUFU.EX2 R178, R178 ;  /* 0x000000b200b27308 */ /* 0x000e620000000800 */
[----:B------:R-:W-:Y:S01]  /*14b40*/  LDSM.16.MT88.4 R40, [R164+0xb000] ;  /* 0x00b00000a428783b */ /* 0x000fe20000004200 */
[----:B--2---:R-:W-:Y:S01]  /*14b50*/  F2FP.F16.F32.PACK_AB R20, R176, R199 ;  /* 0x000000c7b014723e */ /* 0x004fe200000000ff */
[-CC-:B------:R-:W-:Y:S01]  /*14b60*/  FFMA.FTZ R116, R116, R197.reuse, -R196.reuse ;  /* 0x000000c574747223 */ /* 0x180fe200000108c4 */
[----:B------:R-:W2:Y:S01]  /*14b70*/  MUFU.EX2 R209, R209 ;  /* 0x000000d100d17308 */ /* 0x000ea20000000800 */
[-CC-:B------:R-:W-:Y:S01]  /*14b80*/  FFMA.FTZ R105, R105, R197.reuse, -R196.reuse ;  /* 0x000000c569697223 */ /* 0x180fe200000108c4 */
[----:B---3--:R-:W-:Y:S01]  /*14b90*/  F2FP.F16.F32.PACK_AB R21, R19, R170 ;  /* 0x000000aa1315723e */ /* 0x008fe200000000ff */
[-CC-:B------:R-:W-:Y:S01]  /*14ba0*/  FFMA.FTZ R108, R108, R197.reuse, -R196.reuse ;  /* 0x000000c56c6c7223 */ /* 0x180fe200000108c4 */
[----:B------:R-:W-:Y:S01]  /*14bb0*/  MUFU.EX2 R129, R129 ;  /* 0x0000008100817308 */ /* 0x000fe20000000800 */
[-CC-:B------:R-:W-:Y:S01]  /*14bc0*/  FFMA.FTZ R97, R97, R197.reuse, -R196.reuse ;  /* 0x000000c561617223 */ /* 0x180fe200000108c4 */
[----:B----4-:R-:W-:Y:S01]  /*14bd0*/  F2FP.F16.F32.PACK_AB R22, R179, R0 ;  /* 0x00000000b316723e */ /* 0x010fe200000000ff */
[-CC-:B------:R-:W-:Y:S01]  /*14be0*/  FFMA.FTZ R100, R100, R197.reuse, -R196.reuse ;  /* 0x000000c564647223 */ /* 0x180fe200000108c4 */
[----:B------:R-:W-:Y:S01]  /*14bf0*/  MUFU.EX2 R130, R130 ;  /* 0x0000008200827308 */ /* 0x000fe20000000800 */
[--C-:B------:R-:W-:Y:S01]  /*14c00*/  FFMA.FTZ R89, R89, R197, -R196.reuse ;  /* 0x000000c559597223 */ /* 0x100fe200000108c4 */
[-C--:B-1----:R-:W-:Y:S01]  /*14c10*/  FMUL.FTZ R26, R162, R178.reuse ;  /* 0x000000b2a21a7220 */ /* 0x082fe20000410000 */
[-C--:B------:R-:W-:Y:S01]  /*14c20*/  FMUL.FTZ R27, R163, R178.reuse ;  /* 0x000000b2a31b7220 */ /* 0x080fe20000410000 */
[-C--:B------:R-:W-:Y:S01]  /*14c30*/  FMUL.FTZ R158, R158, R178.reuse ;  /* 0x000000b29e9e7220 */ /* 0x080fe20000410000 */
[-C--:B------:R-:W-:Y:S01]  /*14c40*/  FMUL.FTZ R159, R159, R178.reuse ;  /* 0x000000b29f9f7220 */ /* 0x080fe20000410000 */
[-C--:B--2---:R-:W-:Y:S01]  /*14c50*/  FMUL.FTZ R24, R160, R209.reuse ;  /* 0x000000d1a0187220 */ /* 0x084fe20000410000 */
[-C--:B------:R-:W-:Y:S01]  /*14c60*/  FMUL.FTZ R25, R161, R209.reuse ;  /* 0x000000d1a1197220 */ /* 0x080fe20000410000 */
[-C--:B------:R-:W-:Y:S01]  /*14c70*/  FMUL.FTZ R156, R156, R209.reuse ;  /* 0x000000d19c9c7220 */ /* 0x080fe20000410000 */
[-C--:B------:R-:W-:Y:S01]  /*14c80*/  FMUL.FTZ R157, R157, R209.reuse ;  /* 0x000000d19d9d7220 */ /* 0x080fe20000410000 */
[-C--:B------:R-:W-:Y:S01]  /*14c90*/  FMUL.FTZ R150, R150, R178.reuse ;  /* 0x000000b296967220 */ /* 0x080fe20000410000 */
[-C--:B------:R-:W-:Y:S01]  /*14ca0*/  FMUL.FTZ R151, R151, R178.reuse ;  /* 0x000000b297977220 */ /* 0x080fe20000410000 */
[-C--:B------:R-:W-:Y:S01]  /*14cb0*/  FMUL.FTZ R148, R148, R209.reuse ;  /* 0x000000d194947220 */ /* 0x080fe20000410000 */
[-C--:B------:R-:W-:Y:S01]  /*14cc0*/  FMUL.FTZ R149, R149, R209.reuse ;  /* 0x000000d195957220 */ /* 0x080fe20000410000 */
[C---:B------:R-:W-:Y:S01]  /*14cd0*/  HMMA.16816.F32 R24, R20.reuse, R8, R24 ;  /* 0x000000081418723c */ /* 0x040fe20000001818 */
[-C--:B------:R-:W-:Y:S01]  /*14ce0*/  FMUL.FTZ R8, R152, R209.reuse ;  /* 0x000000d198087220 */ /* 0x080fe20000410000 */
[----:B------:R-:W-:Y:S01]  /*14cf0*/  FMUL.FTZ R9, R153, R209 ;  /* 0x000000d199097220 */ /* 0x000fe20000410000 */
[-CC-:B------:R-:W-:Y:S01]  /*14d00*/  FFMA.FTZ R152, R172, R197.reuse, -R196.reuse ;  /* 0x000000c5ac987223 */ /* 0x180fe200000108c4 */
[-C--:B------:R-:W-:Y:S01]  /*14d10*/  FFMA.FTZ R153, R120, R197.reuse, -R196 ;  /* 0x000000c578997223 */ /* 0x080fe200000108c4 */
[----:B------:R-:W1:Y:S01]  /*14d20*/  MUFU.EX2 R131, R131 ;  /* 0x0000008300837308 */ /* 0x000e620000000800 */
[-C--:B------:R-:W-:Y:S01]  /*14d30*/  FMUL.FTZ R146, R146, R178.reuse ;  /* 0x000000b292927220 */ /* 0x080fe20000410000 */
[-C--:B------:R-:W-:Y:S01]  /*14d40*/  FMUL.FTZ R147, R147, R178.reuse ;  /* 0x000000b293937220 */ /* 0x080fe20000410000 */
[C---:B------:R-:W-:Y:S01]  /*14d50*/  HMMA.16816.F32 R156, R20.reuse, R10, R156 ;  /* 0x0000000a149c723c */ /* 0x040fe2000000189c */
[-C--:B------:R-:W-:Y:S01]  /*14d60*/  FMUL.FTZ R10, R154, R178.reuse ;  /* 0x000000b29a0a7220 */ /* 0x080fe20000410000 */
[-C--:B------:R-:W-:Y:S01]  /*14d70*/  FMUL.FTZ R11, R155, R178.reuse ;  /* 0x000000b29b0b7220 */ /* 0x080fe20000410000 */
[-CC-:B------:R-:W-:Y:S01]  /*14d80*/  FFMA.FTZ R154, R182, R197.reuse, -R198.reuse ;  /* 0x000000c5b69a7223 */ /* 0x180fe200000108c6 */
[----:B------:R-:W-:Y:S01]  /*14d90*/  FFMA.FTZ R155, R175, R197, -R198 ;  /* 0x000000c5af9b7223 */ /* 0x000fe200000108c6 */
[----:B------:R-:W2:Y:S01]  /*14da0*/  MUFU.EX2 R152, R152 ;  /* 0x0000009800987308 */ /* 0x000ea20000000800 */
[-C--:B------:R-:W-:Y:S01]  /*14db0*/  FMUL.FTZ R144, R144, R209.reuse ;  /* 0x000000d190907220 */ /* 0x080fe20000410000 */
[-C--:B------:R-:W-:Y:S01]  /*14dc0*/  FMUL.FTZ R145, R145, R209.reuse ;  /* 0x000000d191917220 */ /* 0x080fe20000410000 */
[C---:B-----5:R-:W-:Y:S01]  /*14dd0*/  HMMA.16816.F32 R148, R20.reuse, R14, R148 ;  /* 0x0000000e1494723c */ /* 0x060fe20000001894 */
[----:B------:R-:W-:Y:S01]  /*14de0*/  MUFU.EX2 R120, R173 ;  /* 0x000000ad00787308 */ /* 0x000fe20000000800 */
[-C--:B------:R-:W-:Y:S01]  /*14df0*/  FMUL.FTZ R142, R142, R178.reuse ;  /* 0x000000b28e8e7220 */ /* 0x080fe20000410000 */
[-C--:B------:R-:W-:Y:S01]  /*14e00*/  FMUL.FTZ R143, R143, R178.reuse ;  /* 0x000000b28f8f7220 */ /* 0x080fe20000410000 */
[-C--:B------:R-:W-:Y:S01]  /*14e10*/  FMUL.FTZ R140, R140, R209.reuse ;  /* 0x000000d18c8c7220 */ /* 0x080fe20000410000 */
[----:B------:R-:W-:Y:S01]  /*14e20*/  MUFU.EX2 R153, R153 ;  /* 0x0000009900997308 */ /* 0x000fe20000000800 */
[-C--:B------:R-:W-:Y:S01]  /*14e30*/  FMUL.FTZ R141, R141, R209.reuse ;  /* 0x000000d18d8d7220 */ /* 0x080fe20000410000 */
[-C--:B------:R-:W-:Y:S01]  /*14e40*/  FMUL.FTZ R138, R138, R178.reuse ;  /* 0x000000b28a8a7220 */ /* 0x080fe20000410000 */
[C---:B------:R-:W-:Y:S01]  /*14e50*/  HMMA.16816.F32 R8, R20.reuse, R12, R8 ;  /* 0x0000000c1408723c */ /* 0x040fe20000001808 */
[----:B------:R-:W3:Y:S01]  /*14e60*/  LDSM.16.MT88.4 R12, [R177+0xa800] ;  /* 0x00a80000b10c783b */ /* 0x000ee20000004200 */
[----:B------:R-:W-:Y:S01]  /*14e70*/  MUFU.EX2 R154, R154 ;  /* 0x0000009a009a7308 */ /* 0x000fe20000000800 */
[-C--:B------:R-:W-:Y:S01]  /*14e80*/  FMUL.FTZ R139, R139, R178.reuse ;  /* 0x000000b28b8b7220 */ /* 0x080fe20000410000 */
[-C--:B------:R-:W-:Y:S01]  /*14e90*/  FMUL.FTZ R136, R136, R209.reuse ;  /* 0x000000d188887220 */ /* 0x080fe20000410000 */
[-C--:B------:R-:W-:Y:S01]  /*14ea0*/  FMUL.FTZ R137, R137, R209.reuse ;  /* 0x000000d189897220 */ /* 0x080fe20000410000 */
[----:B------:R-:W4:Y:S01]  /*14eb0*/  MUFU.EX2 R155, R155 ;  /* 0x0000009b009b7308 */ /* 0x000f220000000800 */
[-C--:B------:R-:W-:Y:S01]  /*14ec0*/  FMUL.FTZ R134, R134, R178.reuse ;  /* 0x000000b286867220 */ /* 0x080fe20000410000 */
[----:B------:R-:W-:Y:S01]  /*14ed0*/  FMUL.FTZ R135, R135, R178 ;  /* 0x000000b287877220 */ /* 0x000fe20000410000 */
[-C--:B------:R-:W-:Y:S01]  /*14ee0*/  FMUL.FTZ R132, R132, R209.reuse ;  /* 0x000000d184847220 */ /* 0x080fe20000410000 */
[----:B------:R-:W-:Y:S01]  /*14ef0*/  FMUL.FTZ R133, R133, R209 ;  /* 0x000000d185857220 */ /* 0x000fe20000410000 */
[C---:B------:R-:W-:Y:S01]  /*14f00*/  HMMA.16816.F32 R144, R20.reuse, R28, R144 ;  /* 0x0000001c1490723c */ /* 0x040fe20000001890 */
[-C--:B------:R-:W-:Y:S01]  /*14f10*/  FFMA.FTZ R161, R125, R197.reuse, -R196 ;  /* 0x000000c57da17223 */ /* 0x080fe200000108c4 */
[-CC-:B------:R-:W-:Y:S01]  /*14f20*/  FFMA.FTZ R160, R123, R197.reuse, -R198.reuse ;  /* 0x000000c57ba07223 */ /* 0x180fe200000108c6 */
[-CC-:B------:R-:W-:Y:S01]  /*14f30*/  FFMA.FTZ R125, R174, R197.reuse, -R198.reuse ;  /* 0x000000c5ae7d7223 */ /* 0x180fe200000108c6 */
[-CC-:B------:R-:W-:Y:S01]  /*14f40*/  FFMA.FTZ R162, R122, R197.reuse, -R198.reuse ;  /* 0x000000c57aa27223 */ /* 0x180fe200000108c6 */
[----:B------:R-:W-:Y:S01]  /*14f50*/  MUFU.EX2 R121, R121 ;  /* 0x0000007900797308 */ /* 0x000fe20000000800 */
[-CC-:B------:R-:W-:Y:S01]  /*14f60*/  FFMA.FTZ R172, R106, R197.reuse, -R198.reuse ;  /* 0x000000c56aac7223 */ /* 0x180fe200000108c6 */
[-C--:B------:R-:W-:Y:S01]  /*14f70*/  FFMA.FTZ R163, R107, R197.reuse, -R198 ;  /* 0x000000c56ba37223 */ /* 0x080fe200000108c6 */
[C---:B------:R-:W-:Y:S01]  /*14f80*/  HMMA.16816.F32 R140, R20.reuse, R30, R140 ;  /* 0x0000001e148c723c */ /* 0x040fe2000000188c */
[----:B------:R-:W5:Y:S01]  /*14f90*/  LDSM.16.MT88.4 R28, [R164+0xa800] ;  /* 0x00a80000a41c783b */ /* 0x000f620000004200 */
[----:B------:R-:W-:Y:S01]  /*14fa0*/  MUFU.EX2 R124, R124 ;  /* 0x0000007c007c7308 */ /* 0x000fe20000000800 */
[-CC-:B------:R-:W-:Y:S01]  /*14fb0*/  FFMA.FTZ R92, R92, R197.reuse, -R196.reuse ;  /* 0x000000c55c5c7223 */ /* 0x180fe200000108c4 */
[-CC-:B------:R-:W-:Y:S01]  /*14fc0*/  FFMA.FTZ R81, R81, R197.reuse, -R196.reuse ;  /* 0x000000c551517223 */ /* 0x180fe200000108c4 */
[-CC-:B------:R-:W-:Y:S01]  /*14fd0*/  FFMA.FTZ R84, R84, R197.reuse, -R196.reuse ;  /* 0x000000c554547223 */ /* 0x180fe200000108c4 */
[----:B------:R4:W-:Y:S01]  /*14fe0*/  MUFU.EX2 R122, R161 ;  /* 0x000000a1007a7308 */ /* 0x0009e20000000800 */
[-CC-:B------:R-:W-:Y:S01]  /*14ff0*/  FFMA.FTZ R73, R73, R197.reuse, -R196.reuse ;  /* 0x000000c549497223 */ /* 0x180fe200000108c4 */
[C---:B------:R-:W-:Y:S01]  /*15000*/  HMMA.16816.F32 R136, R20.reuse, R32, R136 ;  /* 0x000000201488723c */ /* 0x040fe20000001888 */
[-CC-:B------:R-:W-:Y:S01]  /*15010*/  FFMA.FTZ R76, R76, R197.reuse, -R196.reuse ;  /* 0x000000c54c4c7223 */ /* 0x180fe200000108c4 */
[----:B------:R3:W-:Y:S01]  /*15020*/  MUFU.EX2 R123, R162 ;  /* 0x000000a2007b7308 */ /* 0x0007e20000000800 */
[-CC-:B------:R-:W-:Y:S01]  /*15030*/  FFMA.FTZ R65, R65, R197.reuse, -R196.reuse ;  /* 0x000000c541417223 */ /* 0x180fe200000108c4 */
[-CC-:B------:R-:W-:Y:S01]  /*15040*/  FFMA.FTZ R68, R68, R197.reuse, -R196.reuse ;  /* 0x000000c544447223 */ /* 0x180fe200000108c4 */
[-CC-:B------:R-:W-:Y:S01]  /*15050*/  FFMA.FTZ R57, R57, R197.reuse, -R196.reuse ;  /* 0x000000c539397223 */ /* 0x180fe200000108c4 */
[----:B------:R-:W5:Y:S01]  /*15060*/  MUFU.EX2 R160, R160 ;  /* 0x000000a000a07308 */ /* 0x000f620000000800 */
[--C-:B------:R-:W-:Y:S01]  /*15070*/  FFMA.FTZ R60, R60, R197, -R196.reuse ;  /* 0x000000c53c3c7223 */ /* 0x100fe200000108c4 */
[----:B------:R-:W-:Y:S01]  /*15080*/  HMMA.16816.F32 R132, R20, R34, R132 ;  /* 0x000000221484723c */ /* 0x000fe20000001884 */
[----:B------:R-:W5:Y:S01]  /*15090*/  LDSM.16.MT88.4 R32, [R211+0x800] ;  /* 0x00080000d320783b */ /* 0x000f620000004200 */
[----:B-1----:R-:W-:Y:S01]  /*150a0*/  F2FP.F16.F32.PACK_AB R20, R131, R130 ;  /* 0x000000828314723e */ /* 0x002fe200000000ff */
[----:B------:R-:W-:Y:S01]  /*150b0*/  MUFU.EX2 R125, R125 ;  /* 0x0000007d007d7308 */ /* 0x000fe20000000800 */
[----:B--2---:R-:W-:Y:S01]  /*150c0*/  F2FP.F16.F32.PACK_AB R21, R152, R129 ;  /* 0x000000819815723e */ /* 0x004fe200000000ff */
[-C--:B----4-:R-:W-:Y:S01]  /*150d0*/  FFMA.FTZ R161, R109, R197.reuse, -R196 ;  /* 0x000000c56da17223 */ /* 0x090fe200000108c4 */
[----:B------:R-:W-:Y:S01]  /*150e0*/  F2FP.F16.F32.PACK_AB R22, R155, R154 ;  /* 0x0000009a9b16723e */ /* 0x000fe200000000ff */
[----:B------:R-:W-:Y:S01]  /*150f0*/  MUFU.EX2 R113, R113 ;  /* 0x0000007100717308 */ /* 0x000fe20000000800 */
[----:B------:R-:W-:Y:S01]  /*15100*/  F2FP.F16.F32.PACK_AB R23, R153, R120 ;  /* 0x000000789917723e */ /* 0x000fe200000000ff */
[-CC-:B---3--:R-:W-:Y:S01]  /*15110*/  FFMA.FTZ R162, R111, R197.reuse, -R198.reuse ;  /* 0x000000c56fa27223 */ /* 0x188fe200000108c6 */
[-C--:B------:R-:W-:Y:S01]  /*15120*/  FFMA.FTZ R109, R118, R197.reuse, -R198 ;  /* 0x000000c5766d7223 */ /* 0x080fe200000108c6 */
[----:B------:R-:W-:Y:S01]  /*15130*/  MUFU.EX2 R116, R116 ;  /* 0x0000007400747308 */ /* 0x000fe20000000800 */
[-C--:B------:R-:W-:Y:S01]  /*15140*/  FFMA.FTZ R111, R96, R197.reuse, -R196 ;  /* 0x000000c5606f7223 */ /* 0x080fe200000108c4 */
[-C--:B------:R-:W-:Y:S01]  /*15150*/  FFMA.FTZ R50, R50, R197.reuse, -R198 ;  /* 0x000000c532327223 */ /* 0x080fe200000108c6 */
[-C--:B------:R-:W-:Y:S01]  /*15160*/  FFMA.FTZ R53, R53, R197.reuse, -R196 ;  /* 0x000000c535357223 */ /* 0x080fe200000108c4 */
[C---:B------:R-:W-:Y:S01]  /*15170*/  HMMA.16816.F32 R24, R20.reuse, R12, R24 ;  /* 0x0000000c1418723c */ /* 0x040fe20000001818 */
[----:B------:R-:W-:Y:S01]  /*15180*/  MUFU.EX2 R105, R105 ;  /* 0x0000006900697308 */ /* 0x000fe20000000800 */
[----:B------:R-:W-:Y:S01]  /*15190*/  FFMA.FTZ R170, R249, R178, R170 ;  /* 0x000000b2f9aa7223 */ /* 0x000fe200000100aa */
[----:B------:R-:W-:Y:S01]  /*151a0*/  FFMA.FTZ R45, R45, R197, -R198 ;  /* 0x000000c52d2d7223 */ /* 0x000fe200000108c6 */
[----:B------:R-:W-:Y:S01]  /*151b0*/  FFMA.FTZ R199, R252, R209, R199 ;  /* 0x000000d1fcc77223 */ /* 0x000fe200000100c7 */
[----:B------:R-:W-:Y:S01]  /*151c0*/  MUFU.EX2 R108, R108 ;  /* 0x0000006c006c7308 */ /* 0x000fe20000000800 */
[----:B------:R-:W-:Y:S01]  /*151d0*/  FADD.FTZ R19, R19, R170 ;  /* 0x000000aa13137221 */ /* 0x000fe20000010000 */
[-C--:B------:R-:W-:Y:S01]  /*151e0*/  FFMA.FTZ R181, R181, R197.reuse, -R198 ;  /* 0x000000c5b5b57223 */ /* 0x080fe200000108c6 */
[C---:B------:R-:W-:Y:S01]  /*151f0*/  HMMA.16816.F32 R156, R20.reuse, R14, R156 ;  /* 0x0000000e149c723c */ /* 0x040fe2000000189c */
[----:B------:R-:W1:Y:S01]  /*15200*/  LDSM.16.MT88.4 R12, [R177+0xb000] ;  /* 0x00b00000b10c783b */ /* 0x000e620000004200 */
[----:B------:R2:W-:Y:S01]  /*15210*/  MUFU.EX2 R106, R161 ;  /* 0x000000a1006a7308 */ /* 0x0005e20000000800 */
[----:B------:R-:W-:Y:S01]  /*15220*/  FADD.FTZ R128, R128, R19 ;  /* 0x0000001380807221 */ /* 0x000fe20000010000 */
[-CC-:B------:R-:W-:Y:S01]  /*15230*/  FFMA.FTZ R19, R44, R197.reuse, -R196.reuse ;  /* 0x000000c52c137223 */ /* 0x180fe200000108c4 */
[-C--:B------:R-:W-:Y:S01]  /*15240*/  FFMA.FTZ R44, R185, R197.reuse, -R196 ;  /* 0x000000c5b92c7223 */ /* 0x080fe200000108c4 */
[----:B------:R-:W-:Y:S01]  /*15250*/  MUFU.EX2 R107, R172 ;  /* 0x000000ac006b7308 */ /* 0x000fe20000000800 */
[----:B------:R-:W-:Y:S01]  /*15260*/  FADD.FTZ R199, R176, R199 ;  /* 0x000000c7b0c77221 */ /* 0x000fe20000010000 */
[C---:B------:R-:W-:Y:S01]  /*15270*/  HMMA.16816.F32 R144, R20.reuse, R36, R144 ;  /* 0x000000241490723c */ /* 0x040fe20000001890 */
[-C--:B------:R-:W-:Y:S01]  /*15280*/  FFMA.FTZ R36, R127, R197.reuse, -R198 ;  /* 0x000000c57f247223 */ /* 0x080fe200000108c6 */
[-C--:B------:R-:W-:Y:S01]  /*15290*/  FFMA.FTZ R127, R112, R197.reuse, -R196 ;  /* 0x000000c5707f7223 */ /* 0x080fe200000108c4 */
[----:B------:R3:W-:Y:S01]  /*152a0*/  MUFU.EX2 R118, R163 ;  /* 0x000000a300767308 */ /* 0x0007e20000000800 */
[----:B------:R-:W-:Y:S01]  /*152b0*/  FADD.FTZ R0, R0, R199 ;  /* 0x000000c700007221 */ /* 0x000fe20000010000 */
[----:B------:R-:W-:Y:S01]  /*152c0*/  FADD.FTZ R128, R171, R128 ;  /* 0x00000080ab807221 */ /* 0x000fe20000010000 */
[-C--:B------:R-:W-:Y:S01]  /*152d0*/  FFMA.FTZ R171, R200, R197.reuse, -R198 ;  /* 0x000000c5c8ab7223 */ /* 0x080fe200000108c6 */
[----:B------:R4:W1:Y:S01]  /*152e0*/  MUFU.EX2 R112, R36 ;  /* 0x0000002400707308 */ /* 0x0008620000000800 */
[C---:B-----5:R-:W-:Y:S01]  /*152f0*/  HMMA.16816.F32 R8, R20.reuse, R28, R8 ;  /* 0x0000001c1408723c */ /* 0x060fe20000001808 */
[-C--:B--2---:R-:W-:Y:S01]  /*15300*/  FFMA.FTZ R161, R93, R197.reuse, -R196 ;  /* 0x000000c55da17223 */ /* 0x084fe200000108c4 */
[-C--:B------:R-:W-:Y:S01]  /*15310*/  FFMA.FTZ R93, R102, R197.reuse, -R198 ;  /* 0x000000c5665d7223 */ /* 0x080fe200000108c6 */
[----:B------:R-:W2:Y:S01]  /*15320*/  MUFU.EX2 R127, R127 ;  /* 0x0000007f007f7308 */ /* 0x000ea20000000800 */
[----:B------:R-:W-:Y:S01]  /*15330*/  FADD.FTZ R179, R179, R0 ;  /* 0x00000000b3b37221 */ /* 0x000fe20000010000 */
[-C--:B------:R-:W-:Y:S01]  /*15340*/  FFMA.FTZ R0, R202, R197.reuse, -R196 ;  /* 0x000000c5ca007223 */ /* 0x080fe200000108c4 */
[-CC-:B------:R-:W-:Y:S01]  /*15350*/  FFMA.FTZ R188, R188, R197.reuse, -R198.reuse ;  /* 0x000000c5bcbc7223 */ /* 0x180fe200000108c6 */
[----:B------:R-:W-:Y:S01]  /*15360*/  MUFU.EX2 R109, R109 ;  /* 0x0000006d006d7308 */ /* 0x000fe20000000800 */
[C---:B------:R-:W-:Y:S01]  /*15370*/  HMMA.16816.F32 R148, R20.reuse, R30, R148 ;  /* 0x0000001e1494723c */ /* 0x040fe20000001894 */
[----:B------:R-:W5:Y:S01]  /*15380*/  LDSM.16.MT88.4 R28, [R210+0x1000] ;  /* 0x00100000d21c783b */ /* 0x000f620000004200 */
[-C--:B---3--:R-:W-:Y:S01]  /*15390*/  FFMA.FTZ R163, R90, R197.reuse, -R198 ;  /* 0x000000c55aa37223 */ /* 0x088fe200000108c6 */
[----:B------:R3:W-:Y:S01]  /*153a0*/  MUFU.EX2 R96, R162 ;  /* 0x000000a200607308 */ /* 0x0007e20000000800 */
[----:B------:R-:W-:Y:S01]  /*153b0*/  FADD.FTZ R130, R130, R179 ;  /* 0x000000b382827221 */ /* 0x000fe20000010000 */
[-C--:B------:R-:W-:Y:S01]  /*153c0*/  FFMA.FTZ R189, R189, R197.reuse, -R196 ;  /* 0x000000c5bdbd7223 */ /* 0x080fe200000108c4 */
[-C--:B------:R-:W-:Y:S01]  /*153d0*/  FFMA.FTZ R195, R195, R197.reuse, -R198 ;  /* 0x000000c5c3c37223 */ /* 0x080fe200000108c6 */
[----:B------:R-:W-:Y:S01]  /*153e0*/  MUFU.EX2 R111, R111 ;  /* 0x0000006f006f7308 */ /* 0x000fe20000000800 */
[C---:B------:R-:W-:Y:S01]  /*153f0*/  HMMA.16816.F32 R140, R20.reuse, R38, R140 ;  /* 0x00000026148c723c */ /* 0x040fe2000000188c */
[----:B----4-:R-:W-:Y:S01]  /*15400*/  LDSM.16.MT88.4 R36, [R164+0xb800] ;  /* 0x00b80000a424783b */ /* 0x010fe20000004200 */
[----:B------:R-:W-:Y:S01]  /*15410*/  FADD.FTZ R131, R131, R130 ;  /* 0x0000008283837221 */ /* 0x000fe20000010000 */
[----:B------:R-:W-:Y:S01]  /*15420*/  MUFU.EX2 R97, R97 ;  /* 0x0000006100617308 */ /* 0x000fe20000000800 */
[--C-:B------:R-:W-:Y:S01]  /*15430*/  FFMA.FTZ R194, R194, R197, -R198.reuse ;  /* 0x000000c5c2c27223 */ /* 0x100fe200000108c6 */
[----:B------:R-:W-:Y:S01]  /*15440*/  @P0 IADD3 R241, PT, PT, R165, -0x3, RZ ;  /* 0xfffffffda5f10810 */ /* 0x000fe20007ffe0ff */
[----:B------:R-:W-:Y:S01]  /*15450*/  FADD.FTZ R130, R154, R131 ;  /* 0x000000839a827221 */ /* 0x000fe20000010000 */
[----:B------:R-:W-:Y:S01]  /*15460*/  MUFU.EX2 R100, R100 ;  /* 0x0000006400647308 */ /* 0x000fe20000000800 */
[----:B------:R-:W-:Y:S01]  /*15470*/  HMMA.16816.F32 R136, R20, R32, R136 ;  /* 0x000000201488723c */ /* 0x000fe20000001888 */
[----:B------:R-:W-:Y:S01]  /*15480*/  F2FP.F16.F32.PACK_AB R32, R160, R123 ;  /* 0x0000007ba020723e */ /* 0x000fe200000000ff */
[----:B---3--:R-:W-:Y:S01]  /*15490*/  FFMA.FTZ R162, R91, R197, -R198 ;  /* 0x000000c55ba27223 */ /* 0x008fe200000108c6 */
[----:B------:R-:W-:Y:S01]  /*154a0*/  F2FP.F16.F32.PACK_AB R33, R124, R121 ;  /* 0x000000797c21723e */ /* 0x000fe200000000ff */
[----:B------:R-:W-:Y:S01]  /*154b0*/  MUFU.EX2 R89, R89 ;  /* 0x0000005900597308 */ /* 0x000fe20000000800 */
[----:B------:R-:W-:-:S03]  /*154c0*/  FADD.FTZ R130, R155, R130 ;  /* 0x000000829b827221 */ /* 0x000fc60000010000 */
[----:B------:R-:W-:Y:S01]  /*154d0*/  HMMA.16816.F32 R132, R20, R34, R132 ;  /* 0x000000221484723c */ /* 0x000fe20000001884 */
[----:B------:R-:W3:Y:S01]  /*154e0*/  LDSM.16.MT88.4 R20, [R211+0x1000] ;  /* 0x00100000d314783b */ /* 0x000ee20000004200 */
[----:B-1----:R-:W-:Y:S01]  /*154f0*/  F2FP.F16.F32.PACK_AB R34, R112, R125 ;  /* 0x0000007d7022723e */ /* 0x002fe200000000ff */
[----:B------:R-:W-:Y:S01]  /*15500*/  MUFU.EX2 R92, R92 ;  /* 0x0000005c005c7308 */ /* 0x000fe20000000800 */
[----:B--2---:R-:W-:Y:S01]  /*15510*/  F2FP.F16.F32.PACK_AB R35, R127, R122 ;  /* 0x0000007a7f23723e */ /* 0x004fe200000000ff */
[----:B------:R-:W-:Y:S02]  /*15520*/  FADD.FTZ R123, R123, R130 ;  /* 0x000000827b7b7221 */ /* 0x000fe40000010000 */
[----:B------:R1:W-:Y:S02]  /*15530*/  MUFU.EX2 R90, R161 ;  /* 0x000000a1005a7308 */ /* 0x0003e40000000800 */
[----:B------:R-:W-:Y:S02]  /*15540*/  FADD.FTZ R160, R160, R123 ;  /* 0x0000007ba0a07221 */ /* 0x000fe40000010000 */
[----:B------:R-:W-:Y:S01]  /*15550*/  HMMA.16816.F32 R24, R32, R12, R24 ;  /* 0x0000000c2018723c */ /* 0x000fe20000001818 */
[----:B------:R2:W-:Y:S01]  /*15560*/  MUFU.EX2 R91, R163 ;  /* 0x000000a3005b7308 */ /* 0x0005e20000000800 */
[----:B------:R-:W-:-:S03]  /*15570*/  FADD.FTZ R125, R125, R160 ;  /* 0x000000a07d7d7221 */ /* 0x000fc60000010000 */
[----:B------:R4:W-:Y:S01]  /*15580*/  MUFU.EX2 R102, R162 ;  /* 0x000000a200667308 */ /* 0x0009e20000000800 */
[----:B------:R-:W-:Y:S02]  /*15590*/  FADD.FTZ R112, R112, R125 ;  /* 0x0000007d70707221 */ /* 0x000fe40000010000 */
[C---:B------:R-:W-:Y:S01]  /*155a0*/  HMMA.16816.F32 R156, R32.reuse, R14, R156 ;  /* 0x0000000e209c723c */ /* 0x040fe2000000189c */
[----:B------:R-:W3:Y:S01]  /*155b0*/  LDSM.16.MT88.4 R12, [R177+0xb800] ;  /* 0x00b80000b10c783b */ /* 0x000ee20000004200 */
[----:B------:R-:W-:Y:S01]  /*155c0*/  MUFU.EX2 R93, R93 ;  /* 0x0000005d005d7308 */ /* 0x000fe20000000800 */
[-C--:B-1----:R-:W-:Y:S01]  /*155d0*/  FFMA.FTZ R161, R77, R197.reuse, -R196 ;  /* 0x000000c54da17223 */ /* 0x082fe200000108c4 */
[-CC-:B------:R-:W-:Y:S02]  /*155e0*/  FFMA.FTZ R77, R86, R197.reuse, -R198.reuse ;  /* 0x000000c5564d7223 */ /* 0x180fe400000108c6 */
[----:B------:R-:W-:Y:S01]  /*155f0*/  MUFU.EX2 R81, R81 ;  /* 0x0000005100517308 */ /* 0x000fe20000000800 */
[-CC-:B--2---:R-:W-:Y:S01]  /*15600*/  FFMA.FTZ R163, R74, R197.reuse, -R198.reuse ;  /* 0x000000c54aa37223 */ /* 0x184fe200000108c6 */
[----:B------:R-:W-:Y:S01]  /*15610*/  HMMA.16816.F32 R8, R32, R40, R8 ;  /* 0x000000282008723c */ /* 0x000fe20000001808 */
[-C--:B------:R-:W-:Y:S01]  /*15620*/  FFMA.FTZ R41, R119, R197.reuse, -R198 ;  /* 0x000000c577297223 */ /* 0x080fe200000108c6 */
[-C--:B------:R-:W-:Y:S01]  /*15630*/  FFMA.FTZ R119, R104, R197.reuse, -R196 ;  /* 0x000000c568777223 */ /* 0x080fe200000108c4 */
[-CC-:B------:R-:W-:Y:S01]  /*15640*/  FFMA.FTZ R40, R114, R197.reuse, -R198.reuse ;  /* 0x000000c572287223 */ /* 0x180fe200000108c6 */
[----:B------:R-:W-:Y:S01]  /*15650*/  MUFU.EX2 R84, R84 ;  /* 0x0000005400547308 */ /* 0x000fe20000000800 */
[----:B----4-:R-:W-:-:S03]  /*15660*/  FFMA.FTZ R162, R75, R197, -R198 ;  /* 0x000000c54ba27223 */ /* 0x010fc600000108c6 */
[C---:B------:R-:W-:Y:S01]  /*15670*/  HMMA.16816.F32 R148, R32.reuse, R42, R148 ;  /* 0x0000002a2094723c */ /* 0x040fe20000001894 */
[-C--:B------:R-:W-:Y:S01]  /*15680*/  FFMA.FTZ R43, R117, R197.reuse, -R196 ;  /* 0x000000c5752b7223 */ /* 0x080fe200000108c4 */
[-CC-:B------:R-:W-:Y:S01]  /*15690*/  FFMA.FTZ R117, R126, R197.reuse, -R198.reuse ;  /* 0x000000c57e757223 */ /* 0x180fe200000108c6 */
[----:B------:R-:W-:Y:S01]  /*156a0*/  FFMA.FTZ R42, R115, R197, -R198 ;  /* 0x000000c5732a7223 */ /* 0x000fe200000108c6 */
[----:B------:R-:W-:Y:S04]  /*156b0*/  MUFU.EX2 R104, R41 ;  /* 0x0000002900687308 */ /* 0x000fe80000000800 */
[----:B------:R-:W-:Y:S01]  /*156c0*/  MUFU.EX2 R114, R43 ;  /* 0x0000002b00727308 */ /* 0x000fe20000000800 */
[C---:B-----5:R-:W-:Y:S03]  /*156d0*/  HMMA.16816.F32 R144, R32.reuse, R28, R144 ;  /* 0x0000001c2090723c */ /* 0x060fe60000001890 */
[----:B------:R-:W-:Y:S04]  /*156e0*/  MUFU.EX2 R115, R40 ;  /* 0x0000002800737308 */ /* 0x000fe80000000800 */
[----:B------:R-:W1:Y:S01]  /*156f0*/  MUFU.EX2 R126, R42 ;  /* 0x0000002a007e7308 */ /* 0x000e620000000800 */
[C---:B------:R-:W-:Y:S01]  /*15700*/  HMMA.16816.F32 R140, R32.reuse, R30, R140 ;  /* 0x0000001e208c723c */ /* 0x040fe2000000188c */
[----:B------:R-:W2:Y:S02]  /*15710*/  LDSM.16.MT88.4 R28, [R210+0x1800] ;  /* 0x00180000d21c783b */ /* 0x000ea40000004200 */
[----:B------:R-:W4:Y:S04]  /*15720*/  MUFU.EX2 R117, R117 ;  /* 0x0000007500757308 */ /* 0x000f280000000800 */
[----:B------:R-:W5:Y:S01]  /*15730*/  MUFU.EX2 R119, R119 ;  /* 0x0000007700777308 */ /* 0x000f620000000800 */
[----:B---3--:R-:W-:Y:S01]  /*15740*/  HMMA.16816.F32 R136, R32, R20, R136 ;  /* 0x000000142088723c */ /* 0x008fe20000001888 */
[----:B------:R-:W-:-:S02]  /*15750*/  F2FP.F16.F32.PACK_AB R21, R116, R113 ;  /* 0x000000717415723e */ /* 0x000fc400000000ff */
[----:B------:R-:W-:Y:S01]  /*15760*/  MUFU.EX2 R73, R73 ;  /* 0x0000004900497308 */ /* 0x000fe20000000800 */
[----:B-1----:R-:W-:Y:S01]  /*15770*/  F2FP.F16.F32.PACK_AB R20, R126, R115 ;  /* 0x000000737e14723e */ /* 0x002fe200000000ff */
[----:B------:R-:W-:Y:S02]  /*15780*/  LDSM.16.MT88.4 R40, [R164+0xc000] ;  /* 0x00c00000a428783b */ /* 0x000fe40000004200 */
[----:B------:R-:W-:Y:S01]  /*15790*/  MUFU.EX2 R76, R76 ;  /* 0x0000004c004c7308 */ /* 0x000fe20000000800 */
[----:B------:R-:W-:Y:S01]  /*157a0*/  HMMA.16816.F32 R132, R32, R22, R132 ;  /* 0x000000162084723c */ /* 0x000fe20000001884 */
[----:B----4-:R-:W-:Y:S01]  /*157b0*/  F2FP.F16.F32.PACK_AB R22, R104, R117 ;  /* 0x000000756816723e */ /* 0x010fe200000000ff */
[----:B------:R-:W1:Y:S01]  /*157c0*/  LDSM.16.MT88.4 R32, [R211+0x1800] ;  /* 0x00180000d320783b */ /* 0x000e620000004200 */
[----:B------:R3:W-:Y:S01]  /*157d0*/  MUFU.EX2 R74, R161 ;  /* 0x000000a1004a7308 */ /* 0x0007e20000000800 */
[----:B------:R-:W-:Y:S01]  /*157e0*/  FADD.FTZ R115, R115, R112 ;  /* 0x0000007073737221 */ /* 0x000fe20000010000 */
[----:B-----5:R-:W-:-:S02]  /*157f0*/  F2FP.F16.F32.PACK_AB R23, R119, R114 ;  /* 0x000000727717723e */ /* 0x020fc400000000ff */
[----:B------:R4:W-:Y:S01]  /*15800*/  MUFU.EX2 R75, R163 ;  /* 0x000000a3004b7308 */ /* 0x0009e20000000800 */
[----:B------:R-:W-:-:S03]  /*15810*/  FADD.FTZ R126, R126, R115 ;  /* 0x000000737e7e7221 */ /* 0x000fc60000010000 */
[----:B------:R5:W-:Y:S01]  /*15820*/  MUFU.EX2 R86, R162 ;  /* 0x000000a200567308 */ /* 0x000be20000000800 */
[C---:B------:R-:W-:Y:S01]  /*15830*/  HMMA.16816.F32 R24, R20.reuse, R12, R24 ;  /* 0x0000000c1418723c */ /* 0x040fe20000001818 */
[----:B------:R-:W-:Y:S02]  /*15840*/  FADD.FTZ R117, R117, R126 ;  /* 0x0000007e75757221 */ /* 0x000fe40000010000 */
[----:B------:R-:W-:Y:S01]  /*15850*/  MUFU.EX2 R77, R77 ;  /* 0x0000004d004d7308 */ /* 0x000fe20000000800 */
[-C--:B---3--:R-:W-:Y:S01]  /*15860*/  FFMA.FTZ R161, R59, R197.reuse, -R198 ;  /* 0x000000c53ba17223 */ /* 0x088fe200000108c6 */
[----:B------:R-:W-:Y:S02]  /*15870*/  FADD.FTZ R104, R104, R117 ;  /* 0x0000007568687221 */ /* 0x000fe40000010000 */
[----:B------:R-:W-:Y:S01]  /*15880*/  MUFU.EX2 R65, R65 ;  /* 0x0000004100417308 */ /* 0x000fe20000000800 */
[----:B------:R-:W-:Y:S01]  /*15890*/  HMMA.16816.F32 R156, R20, R14, R156 ;  /* 0x0000000e149c723c */ /* 0x000fe2000000189c */
[----:B------:R-:W3:Y:S01]  /*158a0*/  LDSM.16.MT88.4 R12, [R177+0xc000] ;  /* 0x00c00000b10c783b */ /* 0x000ee20000004200 */
[-C--:B----4-:R-:W-:Y:S01]  /*158b0*/  FFMA.FTZ R163, R61, R197.reuse, -R196 ;  /* 0x000000c53da37223 */ /* 0x090fe200000108c4 */
[----:B------:R-:W-:Y:S01]  /*158c0*/  MUFU.EX2 R68, R68 ;  /* 0x0000004400447308 */ /* 0x000fe20000000800 */
[-CC-:B------:R-:W-:Y:S01]  /*158d0*/  FFMA.FTZ R61, R70, R197.reuse, -R198.reuse ;  /* 0x000000c5463d7223 */ /* 0x180fe200000108c6 */
[----:B-----5:R-:W-:-:S02]  /*158e0*/  FFMA.FTZ R162, R58, R197, -R198 ;  /* 0x000000c53aa27223 */ /* 0x020fc400000108c6 */
[----:B------:R-:W-:Y:S01]  /*158f0*/  MUFU.EX2 R57, R57 ;  /* 0x0000003900397308 */ /* 0x000fe20000000800 */
[C---:B------:R-:W-:Y:S03]  /*15900*/  HMMA.16816.F32 R8, R20.reuse, R36, R8 ;  /* 0x000000241408723c */ /* 0x040fe60000001808 */
[----:B------:R-:W-:Y:S04]  /*15910*/  MUFU.EX2 R60, R60 ;  /* 0x0000003c003c7308 */ /* 0x000fe80000000800 */
[----:B------:R-:W-:Y:S01]  /*15920*/  MUFU.EX2 R58, R163 ;  /* 0x000000a3003a7308 */ /* 0x000fe20000000800 */
[C---:B------:R-:W-:Y:S01]  /*15930*/  HMMA.16816.F32 R148, R20.reuse, R38, R148 ;  /* 0x000000261494723c */ /* 0x040fe20000001894 */
[----:B------:R-:W4:Y:S02]  /*15940*/  LDSM.16.MT88.4 R36, [R210+0x2000] ;  /* 0x00200000d224783b */ /* 0x000f240000004200 */
[----:B------:R-:W-:Y:S04]  /*15950*/  MUFU.EX2 R59, R162 ;  /* 0x000000a2003b7308 */ /* 0x000fe80000000800 */
[----:B------:R5:W-:Y:S01]  /*15960*/  MUFU.EX2 R70, R161 ;  /* 0x000000a100467308 */ /* 0x000be20000000800 */
[----:B--2---:R-:W-:Y:S01]  /*15970*/  HMMA.16816.F32 R144, R20, R28, R144 ;  /* 0x0000001c1490723c */ /* 0x004fe20000001890 */
[----:B------:R-:W-:Y:S01]  /*15980*/  F2FP.F16.F32.PACK_AB R28, R118, R107 ;  /* 0x0000006b761c723e */ /* 0x000fe200000000ff */
[----:B------:R-:W-:Y:S01]  /*15990*/  FADD.FTZ R107, R107, R104 ;  /* 0x000000686b6b7221 */ /* 0x000fe20000010000 */
[----:B------:R-:W-:Y:S01]  /*159a0*/  F2FP.F16.F32.PACK_AB R29, R108, R105 ;  /* 0x000000696c1d723e */ /* 0x000fe200000000ff */
[----:B------:R-:W-:Y:S01]  /*159b0*/  MUFU.EX2 R61, R61 ;  /* 0x0000003d003d7308 */ /* 0x000fe20000000800 */
[----:B------:R-:W-:Y:S01]  /*159c0*/  FFMA.FTZ R104, R207, R197, -R196 ;  /* 0x000000c5cf687223 */ /* 0x000fe200000108c4 */
[----:B------:R-:W-:-:S02]  /*159d0*/  FADD.FTZ R118, R118, R107 ;  /* 0x0000006b76767221 */ /* 0x000fc40000010000 */
[C---:B------:R-:W-:Y:S01]  /*159e0*/  HMMA.16816.F32 R140, R20.reuse, R30, R140 ;  /* 0x0000001e148c723c */ /* 0x040fe2000000188c */
[----:B------:R-:W-:Y:S01]  /*159f0*/  F2FP.F16.F32.PACK_AB R30, R96, R109 ;  /* 0x0000006d601e723e */ /* 0x000fe200000000ff */
[----:B------:R-:W-:Y:S01]  /*15a00*/  MUFU.EX2 R50, R50 ;  /* 0x0000003200327308 */ /* 0x000fe20000000800 */
[----:B------:R-:W-:Y:S01]  /*15a10*/  F2FP.F16.F32.PACK_AB R31, R111, R106 ;  /* 0x0000006a6f1f723e */ /* 0x000fe200000000ff */
[----:B------:R-:W-:Y:S01]  /*15a20*/  FADD.FTZ R109, R109, R118 ;  /* 0x000000766d6d7221 */ /* 0x000fe20000010000 */
[----:B-----5:R-:W-:Y:S01]  /*15a30*/  FADD.FTZ R161, R129, R128 ;  /* 0x0000008081a17221 */ /* 0x020fe20000010000 */
[----:B------:R-:W-:Y:S01]  /*15a40*/  MUFU.EX2 R19, R19 ;  /* 0x0000001300137308 */ /* 0x000fe20000000800 */
[-C--:B------:R-:W-:Y:S01]  /*15a50*/  FFMA.FTZ R129, R187, R197.reuse, -R196 ;  /* 0x000000c5bb817223 */ /* 0x080fe200000108c4 */
[----:B-1----:R-:W-:Y:S01]  /*15a60*/  HMMA.16816.F32 R136, R20, R32, R136 ;  /* 0x000000201488723c */ /* 0x002fe20000001888 */
[----:B------:R-:W-:Y:S01]  /*15a70*/  FFMA.FTZ R128, R205, R197, -R198 ;  /* 0x000000c5cd807223 */ /* 0x000fe200000108c6 */
[----:B------:R-:W-:Y:S01]  /*15a80*/  MUFU.EX2 R44, R44 ;  /* 0x0000002c002c7308 */ /* 0x000fe20000000800 */
[----:B------:R-:W-:-:S03]  /*15a90*/  FADD.FTZ R161, R152, R161 ;  /* 0x000000a198a17221 */ /* 0x000fc60000010000 */
[----:B------:R-:W-:Y:S01]  /*15aa0*/  MUFU.EX2 R45, R45 ;  /* 0x0000002d002d7308 */ /* 0x000fe20000000800 */
[----:B------:R-:W-:Y:S01]  /*15ab0*/  FADD.FTZ R120, R120, R161 ;  /* 0x000000a178787221 */ /* 0x000fe20000010000 */
[----:B------:R-:W-:Y:S01]  /*15ac0*/  HMMA.16816.F32 R132, R20, R34, R132 ;  /* 0x000000221484723c */ /* 0x000fe20000001884 */
[----:B------:R-:W1:Y:S01]  /*15ad0*/  LDSM.16.MT88.4 R20, [R211+0x2000] ;  /* 0x00200000d314783b */ /* 0x000e620000004200 */
[----:B------:R-:W-:Y:S01]  /*15ae0*/  MUFU.EX2 R129, R129 ;  /* 0x0000008100817308 */ /* 0x000fe20000000800 */
[----:B------:R-:W-:Y:S02]  /*15af0*/  FADD.FTZ R120, R153, R120 ;  /* 0x0000007899787221 */ /* 0x000fe40000010000 */
[----:B------:R-:W-:Y:S01]  /*15b00*/  LDSM.16.MT88.4 R32, [R164+0xc800] ;  /* 0x00c80000a420783b */ /* 0x000fe20000004200 */
[----:B------:R-:W-:Y:S02]  /*15b10*/  MUFU.EX2 R0, R0 ;  /* 0x0000000000007308 */ /* 0x000fe40000000800 */
[C---:B---3--:R-:W-:Y:S02]  /*15b20*/  HMMA.16816.F32 R24, R28.reuse, R12, R24 ;  /* 0x0000000c1c18723c */ /* 0x048fe40000001818 */
[----:B------:R-:W-:Y:S04]  /*15b30*/  MUFU.EX2 R171, R171 ;  /* 0x000000ab00ab7308 */ /* 0x000fe80000000800 */
[----:B------:R-:W-:Y:S02]  /*15b40*/  MUFU.EX2 R128, R128 ;  /* 0x0000008000807308 */ /* 0x000fe40000000800 */
[C---:B------:R-:W-:Y:S01]  /*15b50*/  HMMA.16816.F32 R156, R28.reuse, R14, R156 ;  /* 0x0000000e1c9c723c */ /* 0x040fe2000000189c */
[----:B------:R-:W2:Y:S01]  /*15b60*/  LDSM.16.MT88.4 R12, [R177+0xc800] ;  /* 0x00c80000b10c783b */ /* 0x000ea20000004200 */
[----:B------:R-:W-:Y:S06]  /*15b70*/  MUFU.EX2 R104, R104 ;  /* 0x0000006800687308 */ /* 0x000fec0000000800 */
[----:B------:R-:W-:Y:S01]  /*15b80*/  HMMA.16816.F32 R8, R28, R40, R8 ;  /* 0x000000281c08723c */ /* 0x000fe20000001808 */
[-C--:B------:R-:W-:Y:S01]  /*15b90*/  FFMA.FTZ R41, R103, R197.reuse, -R198 ;  /* 0x000000c567297223 */ /* 0x080fe200000108c6 */
[-C--:B------:R-:W-:Y:S01]  /*15ba0*/  FFMA.FTZ R103, R88, R197.reuse, -R196 ;  /* 0x000000c558677223 */ /* 0x080fe200000108c4 */
[----:B------:R-:W-:-:S02]  /*15bb0*/  FFMA.FTZ R40, R98, R197, -R198 ;  /* 0x000000c562287223 */ /* 0x000fc400000108c6 */
[----:B------:R-:W-:Y:S03]  /*15bc0*/  MUFU.EX2 R88, R41 ;  /* 0x0000002900587308 */ /* 0x000fe60000000800 */
[C---:B------:R-:W-:Y:S01]  /*15bd0*/  HMMA.16816.F32 R148, R28.reuse, R42, R148 ;  /* 0x0000002a1c94723c */ /* 0x040fe20000001894 */
[-C--:B------:R-:W-:Y:S01]  /*15be0*/  FFMA.FTZ R43, R101, R197.reuse, -R196 ;  /* 0x000000c5652b7223 */ /* 0x080fe200000108c4 */
[-CC-:B------:R-:W-:Y:S01]  /*15bf0*/  FFMA.FTZ R101, R110, R197.reuse, -R198.reuse ;  /* 0x000000c56e657223 */ /* 0x180fe200000108c6 */
[----:B------:R-:W-:Y:S01]  /*15c00*/  FFMA.FTZ R42, R99, R197, -R198 ;  /* 0x000000c5632a7223 */ /* 0x000fe200000108c6 */
[----:B------:R-:W-:Y:S04]  /*15c10*/  MUFU.EX2 R103, R103 ;  /* 0x0000006700677308 */ /* 0x000fe80000000800 */
[C---:B----4-:R-:W-:Y:S01]  /*15c20*/  HMMA.16816.F32 R144, R28.reuse, R36, R144 ;  /* 0x000000241c90723c */ /* 0x050fe20000001890 */
[----:B------:R-:W-:Y:S04]  /*15c30*/  MUFU.EX2 R98, R43 ;  /* 0x0000002b00627308 */ /* 0x000fe80000000800 */
[----:B------:R-:W-:Y:S03]  /*15c40*/  MUFU.EX2 R99, R40 ;  /* 0x0000002800637308 */ /* 0x000fe60000000800 */
[C---:B------:R-:W-:Y:S01]  /*15c50*/  HMMA.16816.F32 R140, R28.reuse, R38, R140 ;  /* 0x000000261c8c723c */ /* 0x040fe2000000188c */
[----:B------:R-:W3:Y:S01]  /*15c60*/  LDSM.16.MT88.4 R36, [R210+0x2800] ;  /* 0x00280000d224783b */ /* 0x000ee20000004200 */
[----:B------:R-:W4:Y:S04]  /*15c70*/  MUFU.EX2 R110, R42 ;  /* 0x0000002a006e7308 */ /* 0x000f280000000800 */
[----:B------:R-:W5:Y:S02]  /*15c80*/  MUFU.EX2 R101, R101 ;  /* 0x0000006500657308 */ /* 0x000f640000000800 */
[----:B-1----:R-:W-:Y:S01]  /*15c90*/  HMMA.16816.F32 R136, R28, R20, R136 ;  /* 0x000000141c88723c */ /* 0x002fe20000001888 */
[----:B------:R-:W-:-:S07]  /*15ca0*/  F2FP.F16.F32.PACK_AB R21, R100, R97 ;  /* 0x000000616415723e */ /* 0x000fce00000000ff */
[----:B------:R-:W-:Y:S01]  /*15cb0*/  HMMA.16816.F32 R132, R28, R22, R132 ;  /* 0x000000161c84723c */ /* 0x000fe20000001884 */
[----:B------:R-:W1:Y:S01]  /*15cc0*/  LDSM.16.MT88.4 R28, [R211+0x2800] ;  /* 0x00280000d31c783b */ /* 0x000e620000004200 */
[----:B----4-:R-:W-:Y:S02]  /*15cd0*/  F2FP.F16.F32.PACK_AB R20, R110, R99 ;  /* 0x000000636e14723e */ /* 0x010fe400000000ff */
[----:B-----5:R-:W-:Y:S01]  /*15ce0*/  F2FP.F16.F32.PACK_AB R22, R88, R101 ;  /* 0x000000655816723e */ /* 0x020fe200000000ff */
[----:B------:R-:W-:Y:S01]  /*15cf0*/  LDSM.16.MT88.4 R40, [R164+0xd000] ;  /* 0x00d00000a428783b */ /* 0x000fe20000004200 */
[----:B------:R-:W-:-:S07]  /*15d00*/  F2FP.F16.F32.PACK_AB R23, R103, R98 ;  /* 0x000000626717723e */ /* 0x000fce00000000ff */
[C---:B--2---:R-:W-:Y:S08]  /*15d10*/  HMMA.16816.F32 R24, R20.reuse, R12, R24 ;  /* 0x0000000c1418723c */ /* 0x044ff00000001818 */
[C---:B------:R-:W-:Y:S01]  /*15d20*/  HMMA.16816.F32 R156, R20.reuse, R14, R156 ;  /* 0x0000000e149c723c */ /* 0x040fe2000000189c */
[----:B------:R-:W2:Y:S07]  /*15d30*/  LDSM.16.MT88.4 R12, [R177+0xd000] ;  /* 0x00d00000b10c783b */ /* 0x000eae0000004200 */
[C---:B------:R-:W-:Y:S08]  /*15d40*/  HMMA.16816.F32 R8, R20.reuse, R32, R8 ;  /* 0x000000201408723c */ /* 0x040ff00000001808 */
[C---:B------:R-:W-:Y:S01]  /*15d50*/  HMMA.16816.F32 R148, R20.reuse, R34, R148 ;  /* 0x000000221494723c */ /* 0x040fe20000001894 */
[----:B------:R-:W4:Y:S07]  /*15d60*/  LDSM.16.MT88.4 R32, [R210+0x3000] ;  /* 0x00300000d220783b */ /* 0x000f2e0000004200 */
[----:B---3--:R-:W-:Y:S01]  /*15d70*/  HMMA.16816.F32 R144, R20, R36, R144 ;  /* 0x000000241490723c */ /* 0x008fe20000001890 */
[-C--:B------:R-:W-:Y:S01]  /*15d80*/  FFMA.FTZ R36, R95, R197.reuse, -R198 ;  /* 0x000000c55f247223 */ /* 0x080fe200000108c6 */
[----:B------:R-:W-:-:S03]  /*15d90*/  FFMA.FTZ R95, R80, R197, -R196 ;  /* 0x000000c5505f7223 */ /* 0x000fc600000108c4 */
[----:B------:R3:W5:Y:S03]  /*15da0*/  MUFU.EX2 R80, R36 ;  /* 0x0000002400507308 */ /* 0x0007660000000800 */
[C---:B------:R-:W-:Y:S01]  /*15db0*/  HMMA.16816.F32 R140, R20.reuse, R38, R140 ;  /* 0x00000026148c723c */ /* 0x040fe2000000188c */
[----:B------:R-:W2:Y:S07]  /*15dc0*/  MUFU.EX2 R95, R95 ;  /* 0x0000005f005f7308 */ /* 0x000eae0000000800 */
[----:B-1----:R-:W-:Y:S01]  /*15dd0*/  HMMA.16816.F32 R136, R20, R28, R136 ;  /* 0x0000001c1488723c */ /* 0x002fe20000001888 */
[----:B------:R-:W-:-:S02]  /*15de0*/  F2FP.F16.F32.PACK_AB R28, R102, R91 ;  /* 0x0000005b661c723e */ /* 0x000fc400000000ff */
[----:B------:R-:W-:Y:S01]  /*15df0*/  F2FP.F16.F32.PACK_AB R29, R92, R89 ;  /* 0x000000595c1d723e */ /* 0x000fe200000000ff */
[----:B---3--:R-:W-:Y:S04]  /*15e00*/  LDSM.16.MT88.4 R36, [R164+0xd800] ;  /* 0x00d80000a424783b */ /* 0x008fe80000004200 */
[----:B------:R-:W-:Y:S01]  /*15e10*/  HMMA.16816.F32 R132, R20, R30, R132 ;  /* 0x0000001e1484723c */ /* 0x000fe20000001884 */
[----:B------:R-:W1:Y:S01]  /*15e20*/  LDSM.16.MT88.4 R20, [R211+0x3000] ;  /* 0x00300000d314783b */ /* 0x000e620000004200 */
[----:B-----5:R-:W-:Y:S02]  /*15e30*/  F2FP.F16.F32.PACK_AB R30, R80, R93 ;  /* 0x0000005d501e723e */ /* 0x020fe400000000ff */
[----:B--2---:R-:W-:-:S07]  /*15e40*/  F2FP.F16.F32.PACK_AB R31, R95, R90 ;  /* 0x0000005a5f1f723e */ /* 0x004fce00000000ff */
[C---:B------:R-:W-:Y:S08]  /*15e50*/  HMMA.16816.F32 R24, R28.reuse, R12, R24 ;  /* 0x0000000c1c18723c */ /* 0x040ff00000001818 */
[C---:B------:R-:W-:Y:S01]  /*15e60*/  HMMA.16816.F32 R156, R28.reuse, R14, R156 ;  /* 0x0000000e1c9c723c */ /* 0x040fe2000000189c */
[----:B------:R-:W2:Y:S07]  /*15e70*/  LDSM.16.MT88.4 R12, [R177+0xd800] ;  /* 0x00d80000b10c783b */ /* 0x000eae0000004200 */
        /* <DEDUP_REMOVED lines=76> */
[----:B---3--:R-:W-:Y:S01]  /*16340*/  HMMA.16816.F32 R144, R20, R36, R144 ;  /* 0x000000241490723c */ /* 0x008fe20000001890 */
[-C--:B------:R-:W-:Y:S01]  /*16350*/  FFMA.FTZ R36, R63, R197.reuse, -R198 ;  /* 0x000000c53f247223 */ /* 0x080fe200000108c6 */
[----:B------:R-:W-:-:S03]  /*16360*/  FFMA.FTZ R63, R48, R197, -R196 ;  /* 0x000000c5303f7223 */ /* 0x000fc600000108c4 */
[----:B------:R3:W4:Y:S03]  /*16370*/  MUFU.EX2 R48, R36 ;  /* 0x0000002400307308 */ /* 0x0007260000000800 */
[C---:B------:R-:W-:Y:S01]  /*16380*/  HMMA.16816.F32 R8, R20.reuse, R32, R8 ;  /* 0x000000201408723c */ /* 0x040fe20000001808 */
[----:B------:R-:W5:Y:S07]  /*16390*/  MUFU.EX2 R63, R63 ;  /* 0x0000003f003f7308 */ /* 0x000f6e0000000800 */
[----:B------:R-:W-:Y:S01]  /*163a0*/  HMMA.16816.F32 R148, R20, R34, R148 ;  /* 0x000000221494723c */ /* 0x000fe20000001894 */
[----:B------:R-:W2:Y:S01]  /*163b0*/  LDSM.16.MT88.4 R32, [R177+0xf000] ;  /* 0x00f00000b120783b */ /* 0x000ea20000004200 */
[-CC-:B---3--:R-:W-:Y:S01]  /*163c0*/  FFMA.FTZ R36, R49, R197.reuse, -R196.reuse ;  /* 0x000000c531247223 */ /* 0x188fe200000108c4 */
[----:B------:R-:W-:-:S03]  /*163d0*/  FFMA.FTZ R49, R52, R197, -R196 ;  /* 0x000000c534317223 */ /* 0x000fc600000108c4 */
[----:B------:R3:W-:Y:S02]  /*163e0*/  MUFU.EX2 R52, R36 ;  /* 0x0000002400347308 */ /* 0x0007e40000000800 */
[C---:B------:R-:W-:Y:S02]  /*163f0*/  HMMA.16816.F32 R140, R20.reuse, R38, R140 ;  /* 0x00000026148c723c */ /* 0x040fe4000000188c */
[----:B------:R-:W-:Y:S06]  /*16400*/  MUFU.EX2 R49, R49 ;  /* 0x0000003100317308 */ /* 0x000fec0000000800 */
[----:B-1----:R-:W-:Y:S01]  /*16410*/  HMMA.16816.F32 R136, R20, R28, R136 ;  /* 0x0000001c1488723c */ /* 0x002fe20000001888 */
[----:B------:R-:W-:-:S02]  /*16420*/  F2FP.F16.F32.PACK_AB R28, R70, R59 ;  /* 0x0000003b461c723e */ /* 0x000fc400000000ff */
[----:B------:R-:W-:Y:S01]  /*16430*/  F2FP.F16.F32.PACK_AB R29, R60, R57 ;  /* 0x000000393c1d723e */ /* 0x000fe200000000ff */
[----:B---3--:R-:W-:Y:S04]  /*16440*/  LDSM.16.MT88.4 R36, [R210+0x5800] ;  /* 0x00580000d224783b */ /* 0x008fe80000004200 */
        /* <DEDUP_REMOVED lines=9> */
[-CC-:B------:R-:W-:Y:S01]  /*164e0*/  FFMA.FTZ R51, R62, R197.reuse, -R198.reuse ;  /* 0x000000c53e337223 */ /* 0x180fe200000108c6 */
[----:B------:R3:W-:Y:S01]  /*164f0*/  MUFU.EX2 R40, R53 ;  /* 0x0000003500287308 */ /* 0x0007e20000000800 */
[----:B------:R-:W-:-:S03]  /*16500*/  FFMA.FTZ R62, R184, R197, -R198 ;  /* 0x000000c5b83e7223 */ /* 0x000fc600000108c6 */
[----:B------:R-:W4:Y:S01]  /*16510*/  MUFU.EX2 R41, R41 ;  /* 0x0000002900297308 */ /* 0x000f220000000800 */
[C---:B------:R-:W-:Y:S01]  /*16520*/  HMMA.16816.F32 R140, R28.reuse, R42, R140 ;  /* 0x0000002a1c8c723c */ /* 0x040fe2000000188c */
[-C--:B------:R-:W-:Y:S01]  /*16530*/  FFMA.FTZ R42, R55, R197.reuse, -R198 ;  /* 0x000000c5372a7223 */ /* 0x080fe200000108c6 */
[-C--:B------:R-:W-:Y:S01]  /*16540*/  FFMA.FTZ R43, R54, R197.reuse, -R196 ;  /* 0x000000c5362b7223 */ /* 0x080fe200000108c4 */
[----:B------:R-:W-:Y:S01]  /*16550*/  MUFU.EX2 R51, R51 ;  /* 0x0000003300337308 */ /* 0x000fe20000000800 */
[-C--:B------:R-:W-:Y:S01]  /*16560*/  FFMA.FTZ R55, R47, R197.reuse, -R198 ;  /* 0x000000c52f377223 */ /* 0x080fe200000108c6 */
[-CC-:B------:R-:W-:Y:S01]  /*16570*/  FFMA.FTZ R54, R183, R197.reuse, -R196.reuse ;  /* 0x000000c5b7367223 */ /* 0x180fe200000108c4 */
[-C--:B------:R-:W-:Y:S01]  /*16580*/  FFMA.FTZ R47, R46, R197.reuse, -R196 ;  /* 0x000000c52e2f7223 */ /* 0x080fe200000108c4 */
[----:B------:R-:W5:Y:S01]  /*16590*/  MUFU.EX2 R42, R42 ;  /* 0x0000002a002a7308 */ /* 0x000f620000000800 */
[----:B------:R-:W-:Y:S01]  /*165a0*/  HMMA.16816.F32 R24, R28, R32, R24 ;  /* 0x000000201c18723c */ /* 0x000fe20000001818 */
[----:B---3--:R-:W-:-:S02]  /*165b0*/  FFMA.FTZ R53, R186, R197, -R198 ;  /* 0x000000c5ba357223 */ /* 0x008fc400000108c6 */
[----:B------:R-:W3:Y:S04]  /*165c0*/  MUFU.EX2 R43, R43 ;  /* 0x0000002b002b7308 */ /* 0x000ee80000000800 */
[----:B------:R-:W-:Y:S01]  /*165d0*/  MUFU.EX2 R54, R54 ;  /* 0x0000003600367308 */ /* 0x000fe20000000800 */
[C---:B------:R-:W-:Y:S01]  /*165e0*/  HMMA.16816.F32 R156, R28.reuse, R34, R156 ;  /* 0x000000221c9c723c */ /* 0x040fe2000000189c */
[----:B------:R-:W2:Y:S02]  /*165f0*/  LDSM.16.MT88.4 R32, [R164+0xf800] ;  /* 0x00f80000a420783b */ /* 0x000ea40000004200 */
[----:B------:R-:W2:Y:S04]  /*16600*/  MUFU.EX2 R62, R62 ;  /* 0x0000003e003e7308 */ /* 0x000ea80000000800 */
[----:B------:R-:W-:Y:S01]  /*16610*/  MUFU.EX2 R53, R53 ;  /* 0x0000003500357308 */ /* 0x000fe20000000800 */
[C---:B-1----:R-:W-:Y:S03]  /*16620*/  HMMA.16816.F32 R136, R28.reuse, R20, R136 ;  /* 0x000000141c88723c */ /* 0x042fe60000001888 */
[----:B------:R1:W2:Y:S04]  /*16630*/  MUFU.EX2 R46, R55 ;  /* 0x00000037002e7308 */ /* 0x0002a80000000800 */
[----:B------:R-:W2:Y:S01]  /*16640*/  MUFU.EX2 R47, R47 ;  /* 0x0000002f002f7308 */ /* 0x000ea20000000800 */
[----:B------:R-:W-:Y:S01]  /*16650*/  HMMA.16816.F32 R132, R28, R22, R132 ;  /* 0x000000161c84723c */ /* 0x000fe20000001884 */
[----:B------:R-:W2:Y:S01]  /*16660*/  LDSM.16.MT88.4 R20, [R211+0x5800] ;  /* 0x00580000d314783b */ /* 0x000ea20000004200 */
[----:B----4-:R-:W-:-:S02]  /*16670*/  F2FP.F16.F32.PACK_AB R28, R41, R50 ;  /* 0x00000032291c723e */ /* 0x010fc400000000ff */
[----:B------:R-:W-:Y:S02]  /*16680*/  F2FP.F16.F32.PACK_AB R29, R49, R52 ;  /* 0x00000034311d723e */ /* 0x000fe400000000ff */
[----:B-----5:R-:W-:Y:S02]  /*16690*/  F2FP.F16.F32.PACK_AB R30, R42, R51 ;  /* 0x000000332a1e723e */ /* 0x020fe400000000ff */
[----:B---3--:R-:W-:Y:S01]  /*166a0*/  F2FP.F16.F32.PACK_AB R31, R43, R40 ;  /* 0x000000282b1f723e */ /* 0x008fe200000000ff */
[----:B-1----:R-:W-:-:S06]  /*166b0*/  FFMA.FTZ R55, R203, R197, -R196 ;  /* 0x000000c5cb377223 */ /* 0x002fcc00000108c4 */
[C---:B--2---:R-:W-:Y:S01]  /*166c0*/  HMMA.16816.F32 R24, R28.reuse, R12, R24 ;  /* 0x0000000c1c18723c */ /* 0x044fe20000001818 */
[----:B------:R-:W-:Y:S07]  /*166d0*/  MUFU.EX2 R55, R55 ;  /* 0x0000003700377308 */ /* 0x000fee0000000800 */
[C---:B------:R-:W-:Y:S01]  /*166e0*/  HMMA.16816.F32 R156, R28.reuse, R14, R156 ;  /* 0x0000000e1c9c723c */ /* 0x040fe2000000189c */
[----:B------:R-:W1:Y:S07]  /*166f0*/  LDSM.16.MT88.4 R12, [R177+0x10000] ;  /* 0x01000000b10c783b */ /* 0x000e6e0000004200 */
[C---:B------:R-:W-:Y:S08]  /*16700*/  HMMA.16816.F32 R144, R28.reuse, R36, R144 ;  /* 0x000000241c90723c */ /* 0x040ff00000001890 */
[C---:B------:R-:W-:Y:S01]  /*16710*/  HMMA.16816.F32 R140, R28.reuse, R38, R140 ;  /* 0x000000261c8c723c */ /* 0x040fe2000000188c */
[----:B------:R-:W2:Y:S07]  /*16720*/  LDSM.16.MT88.4 R36, [R210+0x6000] ;  /* 0x00600000d224783b */ /* 0x000eae0000004200 */
[C---:B------:R-:W-:Y:S08]  /*16730*/  HMMA.16816.F32 R8, R28.reuse, R32, R8 ;  /* 0x000000201c08723c */ /* 0x040ff00000001808 */
[C---:B------:R-:W-:Y:S01]  /*16740*/  HMMA.16816.F32 R148, R28.reuse, R34, R148 ;  /* 0x000000221c94723c */ /* 0x040fe20000001894 */
[----:B------:R-:W3:Y:S07]  /*16750*/  LDSM.16.MT88.4 R32, [R164+0x10000] ;  /* 0x01000000a420783b */ /* 0x000eee0000004200 */
[C---:B------:R-:W-:Y:S08]  /*16760*/  HMMA.16816.F32 R136, R28.reuse, R20, R136 ;  /* 0x000000141c88723c */ /* 0x040ff00000001888 */
[----:B------:R-:W-:Y:S01]  /*16770*/  HMMA.16816.F32 R132, R28, R22, R132 ;  /* 0x000000161c84723c */ /* 0x000fe20000001884 */
[----:B------:R-:W4:Y:S01]  /*16780*/  LDSM.16.MT88.4 R20, [R211+0x6000] ;  /* 0x00600000d314783b */ /* 0x000f220000004200 */
[----:B------:R-:W-:-:S02]  /*16790*/  F2FP.F16.F32.PACK_AB R28, R45, R62 ;  /* 0x0000003e2d1c723e */ /* 0x000fc400000000ff */
[----:B------:R-:W-:Y:S02]  /*167a0*/  F2FP.F16.F32.PACK_AB R29, R19, R54 ;  /* 0x00000036131d723e */ /* 0x000fe400000000ff */
[----:B------:R-:W-:Y:S02]  /*167b0*/  F2FP.F16.F32.PACK_AB R30, R46, R53 ;  /* 0x000000352e1e723e */ /* 0x000fe400000000ff */
[----:B------:R-:W-:-:S07]  /*167c0*/  F2FP.F16.F32.PACK_AB R31, R47, R44 ;  /* 0x0000002c2f1f723e */ /* 0x000fce00000000ff */
[C---:B-1----:R-:W-:Y:S08]  /*167d0*/  HMMA.16816.F32 R24, R28.reuse, R12, R24 ;  /* 0x0000000c1c18723c */ /* 0x042ff00000001818 */
[C---:B------:R-:W-:Y:S01]  /*167e0*/  HMMA.16816.F32 R156, R28.reuse, R14, R156 ;  /* 0x0000000e1c9c723c */ /* 0x040fe2000000189c */
[----:B------:R-:W1:Y:S07]  /*167f0*/  LDSM.16.MT88.4 R12, [R177+0x10800] ;  /* 0x01080000b10c783b */ /* 0x000e6e0000004200 */
[----:B--2---:R-:W-:Y:S01]  /*16800*/  HMMA.16816.F32 R144, R28, R36, R144 ;  /* 0x000000241c90723c */ /* 0x004fe20000001890 */
[-CC-:B------:R-:W-:Y:S01]  /*16810*/  FFMA.FTZ R36, R201, R197.reuse, -R198.reuse ;  /* 0x000000c5c9247223 */ /* 0x180fe200000108c6 */
[----:B------:R-:W-:-:S05]  /*16820*/  FFMA.FTZ R37, R204, R197, -R198 ;  /* 0x000000c5cc257223 */ /* 0x000fca00000108c6 */
[----:B------:R-:W2:Y:S01]  /*16830*/  MUFU.EX2 R36, R36 ;  /* 0x0000002400247308 */ /* 0x000ea20000000800 */
[C---:B------:R-:W-:Y:S01]  /*16840*/  HMMA.16816.F32 R140, R28.reuse, R38, R140 ;  /* 0x000000261c8c723c */ /* 0x040fe2000000188c */
[-CC-:B------:R-:W-:Y:S01]  /*16850*/  FFMA.FTZ R38, R206, R197.reuse, -R196.reuse ;  /* 0x000000c5ce267223 */ /* 0x180fe200000108c4 */
[----:B------:R-:W-:Y:S01]  /*16860*/  FFMA.FTZ R39, R180, R197, -R196 ;  /* 0x000000c5b4277223 */ /* 0x000fe200000108c4 */
[----:B------:R-:W5:Y:S04]  /*16870*/  MUFU.EX2 R37, R37 ;  /* 0x0000002500257308 */ /* 0x000f680000000800 */
[----:B------:R-:W5:Y:S01]  /*16880*/  MUFU.EX2 R38, R38 ;  /* 0x0000002600267308 */ /* 0x000f620000000800 */
[C---:B---3--:R-:W-:Y:S03]  /*16890*/  HMMA.16816.F32 R8, R28.reuse, R32, R8 ;  /* 0x000000201c08723c */ /* 0x048fe60000001808 */
[----:B------:R-:W-:Y:S05]  /*168a0*/  MUFU.EX2 R39, R39 ;  /* 0x0000002700277308 */ /* 0x000fea0000000800 */
[C---:B------:R-:W-:Y:S01]  /*168b0*/  HMMA.16816.F32 R148, R28.reuse, R34, R148 ;  /* 0x000000221c94723c */ /* 0x040fe20000001894 */
[----:B------:R-:W3:Y:S07]  /*168c0*/  LDSM.16.MT88.4 R32, [R164+0x10800] ;  /* 0x01080000a420783b */ /* 0x000eee0000004200 */
[C---:B----4-:R-:W-:Y:S08]  /*168d0*/  HMMA.16816.F32 R136, R28.reuse, R20, R136 ;  /* 0x000000141c88723c */ /* 0x050ff00000001888 */
[----:B------:R-:W-:Y:S01]  /*168e0*/  HMMA.16816.F32 R132, R28, R22, R132 ;  /* 0x000000161c84723c */ /* 0x000fe20000001884 */
[----:B------:R-:W4:Y:S01]  /*168f0*/  LDSM.16.MT88.4 R20, [R210+0x6800] ;  /* 0x00680000d214783b */ /* 0x000f220000004200 */
[----:B--2---:R-:W-:-:S02]  /*16900*/  F2FP.F16.F32.PACK_AB R28, R36, R171 ;  /* 0x000000ab241c723e */ /* 0x004fc400000000ff */
[----:B------:R-:W-:Y:S02]  /*16910*/  F2FP.F16.F32.PACK_AB R29, R0, R129 ;  /* 0x00000081001d723e */ /* 0x000fe400000000ff */
[----:B-----5:R-:W-:Y:S02]  /*16920*/  F2FP.F16.F32.PACK_AB R30, R128, R37 ;  /* 0x00000025801e723e */ /* 0x020fe400000000ff */
[----:B------:R-:W-:-:S07]  /*16930*/  F2FP.F16.F32.PACK_AB R31, R38, R55 ;  /* 0x00000037261f723e */ /* 0x000fce00000000ff */
[----:B-1----:R-:W-:Y:S01]  /*16940*/  HMMA.16816.F32 R24, R28, R12, R24 ;  /* 0x0000000c1c18723c */ /* 0x002fe20000001818 */
[----:B------:R-:W-:-:S04]  /*16950*/  FADD.FTZ R13, R121, R120 ;  /* 0x00000078790d7221 */ /* 0x000fc80000010000 */
[----:B------:R-:W-:-:S03]  /*16960*/  FADD.FTZ R13, R124, R13 ;  /* 0x0000000d7c0d7221 */ /* 0x000fc60000010000 */
[----:B------:R-:W-:Y:S01]  /*16970*/  HMMA.16816.F32 R156, R28, R14, R156 ;  /* 0x0000000e1c9c723c */ /* 0x000fe2000000189c */
[----:B------:R-:W-:-:S04]  /*16980*/  FADD.FTZ R12, R122, R13 ;  /* 0x0000000d7a0c7221 */ /* 0x000fc80000010000 */
[----:B------:R-:W-:-:S03]  /*16990*/  FADD.FTZ R12, R127, R12 ;  /* 0x0000000c7f0c7221 */ /* 0x000fc60000010000 */
[----:B---3--:R-:W-:Y:S01]  /*169a0*/  HMMA.16816.F32 R8, R28, R32, R8 ;  /* 0x000000201c08723c */ /* 0x008fe20000001808 */
[----:B------:R-:W-:-:S04]  /*169b0*/  FADD.FTZ R13, R113, R12 ;  /* 0x0000000c710d7221 */ /* 0x000fc80000010000 */
[----:B------:R-:W-:-:S03]  /*169c0*/  FADD.FTZ R13, R116, R13 ;  /* 0x0000000d740d7221 */ /* 0x000fc60000010000 */
[----:B------:R-:W-:Y:S01]  /*169d0*/  HMMA.16816.F32 R148, R28, R34, R148 ;  /* 0x000000221c94723c */ /* 0x000fe20000001894 */
[----:B------:R-:W-:Y:S02]  /*169e0*/  FADD.FTZ R32, R114, R13 ;  /* 0x0000000d72207221 */ /* 0x000fe40000010000 */
[----:B------:R-:W1:Y:S02]  /*169f0*/  LDSM.16.MT88.4 R12, [R211+0x6800] ;  /* 0x00680000d30c783b */ /* 0x000e640000004200 */
[----:B------:R-:W-:-:S03]  /*16a00*/  FADD.FTZ R32, R119, R32 ;  /* 0x0000002077207221 */ /* 0x000fc60000010000 */
[C---:B----4-:R-:W-:Y:S01]  /*16a10*/  HMMA.16816.F32 R144, R28.reuse, R20, R144 ;  /* 0x000000141c90723c */ /* 0x050fe20000001890 */
[----:B------:R-:W-:Y:S01]  /*16a20*/  FADD.FTZ R21, R105, R32 ;  /* 0x0000002069157221 */ /* 0x000fe20000010000 */
[-C--:B------:R-:W-:Y:S01]  /*16a30*/  FFMA.FTZ R32, R4, R197.reuse, -R196 ;  /* 0x000000c504207223 */ /* 0x080fe200000108c4 */
[----:B------:R-:W-:Y:S02]  /*16a40*/  FADD.FTZ R4, R96, R109 ;  /* 0x0000006d60047221 */ /* 0x000fe40000010000 */
[----:B------:R-:W-:Y:S01]  /*16a50*/  FADD.FTZ R21, R108, R21 ;  /* 0x000000156c157221 */ /* 0x000fe20000010000 */
[----:B------:R2:W-:Y:S01]  /*16a60*/  MUFU.EX2 R96, R32 ;  /* 0x0000002000607308 */ /* 0x0005e20000000800 */
[----:B------:R-:W-:Y:S01]  /*16a70*/  FADD.FTZ R99, R99, R4 ;  /* 0x0000000463637221 */ /* 0x000fe20000010000 */
[----:B------:R-:W-:Y:S01]  /*16a80*/  HMMA.16816.F32 R140, R28, R22, R140 ;  /* 0x000000161c8c723c */ /* 0x000fe2000000188c */
[----:B------:R-:W-:Y:S02]  /*16a90*/  FADD.FTZ R106, R106, R21 ;  /* 0x000000156a6a7221 */ /* 0x000fe40000010000 */
[----:B------:R-:W-:Y:S01]  /*16aa0*/  FADD.FTZ R110, R110, R99 ;  /* 0x000000636e6e7221 */ /* 0x000fe20000010000 */
[----:B------:R-:W-:Y:S01]  /*16ab0*/  FFMA.FTZ R99, R5, R197, -R198 ;  /* 0x000000c505637223 */ /* 0x000fe200000108c6 */
[----:B------:R-:W-:Y:S01]  /*16ac0*/  FADD.FTZ R106, R111, R106 ;  /* 0x0000006a6f6a7221 */ /* 0x000fe20000010000 */
[----:B------:R-:W3:Y:S01]  /*16ad0*/  LDSM.16.MT88.4 R20, [R177+0x11000] ;  /* 0x01100000b114783b */ /* 0x000ee20000004200 */
[----:B------:R-:W-:-:S02]  /*16ae0*/  FADD.FTZ R101, R101, R110 ;  /* 0x0000006e65657221 */ /* 0x000fc40000010000 */
[----:B------:R-:W-:Y:S01]  /*16af0*/  FADD.FTZ R97, R97, R106 ;  /* 0x0000006a61617221 */ /* 0x000fe20000010000 */
[----:B------:R-:W-:Y:S01]  /*16b00*/  FFMA.FTZ R106, R208, R197, -R198 ;  /* 0x000000c5d06a7223 */ /* 0x000fe200000108c6 */
[----:B------:R-:W-:Y:S01]  /*16b10*/  MUFU.EX2 R99, R99 ;  /* 0x0000006300637308 */ /* 0x000fe20000000800 */
[----:B------:R-:W-:Y:S01]  /*16b20*/  LDSM.16.MT88.4 R176, [R177+0x11800] ;  /* 0x01180000b1b0783b */ /* 0x000fe20000004200 */
[----:B------:R-:W-:Y:S02]  /*16b30*/  FADD.FTZ R33, R100, R97 ;  /* 0x0000006164217221 */ /* 0x000fe40000010000 */
[----:B------:R-:W-:Y:S02]  /*16b40*/  MUFU.EX2 R97, R181 ;  /* 0x000000b500617308 */ /* 0x000fe40000000800 */
[----:B------:R-:W-:Y:S01]  /*16b50*/  FADD.FTZ R4, R98, R33 ;  /* 0x0000002162047221 */ /* 0x000fe20000010000 */
[----:B------:R-:W-:Y:S01]  /*16b60*/  FADD.FTZ R98, R88, R101 ;  /* 0x0000006558627221 */ /* 0x000fe20000010000 */
[----:B------:R-:W4:Y:S01]  /*16b70*/  MUFU.EX2 R106, R106 ;  /* 0x0000006a006a7308 */ /* 0x000f220000000800 */
[----:B--2---:R-:W2:Y:S01]  /*16b80*/  LDSM.16.MT88.4 R32, [R164+0x11000] ;  /* 0x01100000a420783b */ /* 0x004ea20000004200 */
[----:B------:R-:W-:Y:S01]  /*16b90*/  FADD.FTZ R4, R103, R4 ;  /* 0x0000000467047221 */ /* 0x000fe20000010000 */
[----:B------:R-:W-:Y:S01]  /*16ba0*/  FADD.FTZ R91, R91, R98 ;  /* 0x000000625b5b7221 */ /* 0x000fe20000010000 */
[----:B------:R-:W5:Y:S02]  /*16bb0*/  MUFU.EX2 R88, R188 ;  /* 0x000000bc00587308 */ /* 0x000f640000000800 */
[----:B------:R-:W-:Y:S01]  /*16bc0*/  FADD.FTZ R5, R89, R4 ;  /* 0x0000000459057221 */ /* 0x000fe20000010000 */
[----:B------:R-:W-:Y:S01]  /*16bd0*/  FADD.FTZ R102, R102, R91 ;  /* 0x0000005b66667221 */ /* 0x000fe20000010000 */
[----:B-1----:R-:W-:Y:S01]  /*16be0*/  HMMA.16816.F32 R136, R28, R12, R136 ;  /* 0x0000000c1c88723c */ /* 0x002fe20000001888 */
[----:B------:R-:W1:Y:S01]  /*16bf0*/  MUFU.EX2 R89, R189 ;  /* 0x000000bd00597308 */ /* 0x000e620000000800 */
[----:B------:R-:W-:Y:S01]  /*16c00*/  FADD.FTZ R5, R92, R5 ;  /* 0x000000055c057221 */ /* 0x000fe20000010000 */
[----:B------:R-:W-:-:S03]  /*16c10*/  FADD.FTZ R93, R93, R102 ;  /* 0x000000665d5d7221 */ /* 0x000fc60000010000 */
[----:B------:R-:W-:Y:S01]  /*16c20*/  FADD.FTZ R90, R90, R5 ;  /* 0x000000055a5a7221 */ /* 0x000fe20000010000 */
[----:B------:R-:W-:Y:S01]  /*16c30*/  FADD.FTZ R80, R80, R93 ;  /* 0x0000005d50507221 */ /* 0x000fe20000010000 */
[----:B------:R-:W-:Y:S01]  /*16c40*/  HMMA.16816.F32 R132, R28, R14, R132 ;  /* 0x0000000e1c84723c */ /* 0x000fe20000001884 */
[----:B------:R-:W2:Y:S01]  /*16c50*/  LDSM.16.MT88.4 R12, [R210+0x7000] ;  /* 0x00700000d20c783b */ /* 0x000ea20000004200 */
[----:B------:R-:W-:Y:S01]  /*16c60*/  FADD.FTZ R90, R95, R90 ;  /* 0x0000005a5f5a7221 */ /* 0x000fe20000010000 */
[----:B------:R-:W-:Y:S01]  /*16c70*/  FADD.FTZ R83, R83, R80 ;  /* 0x0000005053537221 */ /* 0x000fe20000010000 */
[----:B----4-:R-:W-:Y:S02]  /*16c80*/  F2FP.F16.F32.PACK_AB R28, R97, R106 ;  /* 0x0000006a611c723e */ /* 0x010fe400000000ff */
[----:B------:R-:W-:Y:S01]  /*16c90*/  FADD.FTZ R81, R81, R90 ;  /* 0x0000005a51517221 */ /* 0x000fe20000010000 */
[----:B------:R-:W-:Y:S01]  /*16ca0*/  FADD.FTZ R94, R94, R83 ;  /* 0x000000535e5e7221 */ /* 0x000fe20000010000 */
[----:B------:R-:W-:-:S02]  /*16cb0*/  F2FP.F16.F32.PACK_AB R29, R39, R104 ;  /* 0x00000068271d723e */ /* 0x000fc400000000ff */
[----:B------:R-:W-:Y:S01]  /*16cc0*/  FADD.FTZ R81, R84, R81 ;  /* 0x0000005154517221 */ /* 0x000fe20000010000 */
[----:B------:R-:W-:Y:S01]  /*16cd0*/  FADD.FTZ R85, R85, R94 ;  /* 0x0000005e55557221 */ /* 0x000fe20000010000 */
[----:B-----5:R-:W-:Y:S02]  /*16ce0*/  F2FP.F16.F32.PACK_AB R30, R88, R99 ;  /* 0x00000063581e723e */ /* 0x020fe400000000ff */
[----:B------:R-:W-:Y:S01]  /*16cf0*/  FADD.FTZ R82, R82, R81 ;  /* 0x0000005152527221 */ /* 0x000fe20000010000 */
[----:B------:R-:W-:Y:S01]  /*16d00*/  FADD.FTZ R72, R72, R85 ;  /* 0x0000005548487221 */ /* 0x000fe20000010000 */
[----:B-1----:R-:W-:Y:S02]  /*16d10*/  F2FP.F16.F32.PACK_AB R31, R89, R96 ;  /* 0x00000060591f723e */ /* 0x002fe400000000ff */
        /* <DEDUP_REMOVED lines=19> */
[----:B------:R-:W-:Y:S02]  /*16e50*/  FFMA.FTZ R33, R193, R197, -R196 ;  /* 0x000000c5c1217223 */ /* 0x000fe400000108c4 */
[----:B------:R-:W-:Y:S01]  /*16e60*/  FADD.FTZ R4, R66, R65 ;  /* 0x0000004142047221 */ /* 0x000fe20000010000 */
[----:B------:R-:W-:Y:S01]  /*16e70*/  FADD.FTZ R56, R56, R69 ;  /* 0x0000004538387221 */ /* 0x000fe20000010000 */
[----:B------:R-:W-:Y:S01]  /*16e80*/  HMMA.16816.F32 R144, R28, R12, R144 ;  /* 0x0000000c1c90723c */ /* 0x000fe20000001890 */
[----:B------:R-:W-:Y:S01]  /*16e90*/  MUFU.EX2 R32, R32 ;  /* 0x0000002000207308 */ /* 0x000fe20000000800 */
[----:B------:R-:W-:Y:S01]  /*16ea0*/  FADD.FTZ R4, R71, R4 ;  /* 0x0000000447047221 */ /* 0x000fe20000010000 */
[----:B------:R-:W-:-:S02]  /*16eb0*/  FADD.FTZ R59, R59, R56 ;  /* 0x000000383b3b7221 */ /* 0x000fc40000010000 */
        /* <DEDUP_REMOVED lines=8> */
[-CC-:B------:R-:W-:Y:S01]  /*16f40*/  FFMA.FTZ R34, R190, R197.reuse, -R198.reuse ;  /* 0x000000c5be227223 */ /* 0x180fe200000108c6 */
[----:B------:R-:W-:Y:S01]  /*16f50*/  FADD.FTZ R12, R58, R57 ;  /* 0x000000393a0c7221 */ /* 0x000fe20000010000 */
[----:B------:R-:W-:Y:S01]  /*16f60*/  FADD.FTZ R13, R48, R13 ;  /* 0x0000000d300d7221 */ /* 0x000fe20000010000 */
[----:B------:R-:W2:Y:S01]  /*16f70*/  LDSM.16.MT88.4 R4, [R164+0x11800] ;  /* 0x01180000a404783b */ /* 0x000ea20000004200 */
[----:B------:R-:W-:Y:S01]  /*16f80*/  FFMA.FTZ R198, R17, R197, -R198 ;  /* 0x000000c511c67223 */ /* 0x000fe200000108c6 */
[----:B------:R-:W-:Y:S01]  /*16f90*/  FADD.FTZ R63, R63, R12 ;  /* 0x0000000c3f3f7221 */ /* 0x000fe20000010000 */
[----:B------:R-:W-:Y:S01]  /*16fa0*/  FADD.FTZ R50, R50, R13 ;  /* 0x0000000d32327221 */ /* 0x000fe20000010000 */
[----:B------:R-:W-:Y:S01]  /*16fb0*/  MUFU.EX2 R35, R35 ;  /* 0x0000002300237308 */ /* 0x000fe20000000800 */
[C---:B------:R-:W-:Y:S01]  /*16fc0*/  HMMA.16816.F32 R140, R28.reuse, R14, R140 ;  /* 0x0000000e1c8c723c */ /* 0x040fe2000000188c */
[----:B------:R-:W-:Y:S01]  /*16fd0*/  FADD.FTZ R52, R52, R63 ;  /* 0x0000003f34347221 */ /* 0x000fe20000010000 */
[----:B------:R-:W-:Y:S01]  /*16fe0*/  FADD.FTZ R50, R41, R50 ;  /* 0x0000003229327221 */ /* 0x000fe20000010000 */
[----:B------:R-:W-:Y:S02]  /*16ff0*/  MUFU.EX2 R34, R34 ;  /* 0x0000002200227308 */ /* 0x000fe40000000800 */
[----:B------:R-:W-:Y:S01]  /*17000*/  FADD.FTZ R49, R49, R52 ;  /* 0x0000003431317221 */ /* 0x000fe20000010000 */
[----:B------:R-:W-:Y:S01]  /*17010*/  FADD.FTZ R51, R51, R50 ;  /* 0x0000003233337221 */ /* 0x000fe20000010000 */
[----:B------:R-:W3:Y:S01]  /*17020*/  MUFU.EX2 R17, R195 ;  /* 0x000000c300117308 */ /* 0x000ee20000000800 */
[C---:B-1----:R-:W-:Y:S01]  /*17030*/  HMMA.16816.F32 R136, R28.reuse, R20, R136 ;  /* 0x000000141c88723c */ /* 0x042fe20000001888 */
[----:B------:R-:W-:Y:S01]  /*17040*/  FADD.FTZ R40, R40, R49 ;  /* 0x0000003128287221 */ /* 0x000fe20000010000 */
[----:B------:R-:W-:Y:S01]  /*17050*/  FADD.FTZ R51, R42, R51 ;  /* 0x000000332a337221 */ /* 0x000fe20000010000 */
[----:B------:R-:W-:Y:S02]  /*17060*/  MUFU.EX2 R56, R194 ;  /* 0x000000c200387308 */ /* 0x000fe40000000800 */
[----:B------:R-:W-:Y:S01]  /*17070*/  FADD.FTZ R43, R43, R40 ;  /* 0x000000282b2b7221 */ /* 0x000fe20000010000 */
[----:B------:R-:W-:Y:S01]  /*17080*/  FADD.FTZ R62, R62, R51 ;  /* 0x000000333e3e7221 */ /* 0x000fe20000010000 */
[----:B------:R-:W1:Y:S01]  /*17090*/  MUFU.EX2 R57, R198 ;  /* 0x000000c600397308 */ /* 0x000e620000000800 */
[----:B------:R-:W-:Y:S01]  /*170a0*/  HMMA.16816.F32 R132, R28, R22, R132 ;  /* 0x000000161c84723c */ /* 0x000fe20000001884 */
[----:B------:R-:W-:Y:S01]  /*170b0*/  FADD.FTZ R54, R54, R43 ;  /* 0x0000002b36367221 */ /* 0x000fe20000010000 */
[----:B------:R-:W-:Y:S01]  /*170c0*/  FADD.FTZ R62, R45, R62 ;  /* 0x0000003e2d3e7221 */ /* 0x000fe20000010000 */
[----:B------:R-:W4:Y:S01]  /*170d0*/  LDSM.16.MT88.4 R20, [R210+0x7800] ;  /* 0x00780000d214783b */ /* 0x000f220000004200 */
[----:B------:R-:W5:Y:S01]  /*170e0*/  MUFU.EX2 R58, R196 ;  /* 0x000000c4003a7308 */ /* 0x000f620000000800 */
[----:B------:R-:W-:Y:S01]  /*170f0*/  FADD.FTZ R19, R19, R54 ;  /* 0x0000003613137221 */ /* 0x000fe20000010000 */
[----:B------:R-:W-:Y:S01]  /*17100*/  FADD.FTZ R53, R53, R62 ;  /* 0x0000003e35357221 */ /* 0x000fe20000010000 */
[----:B------:R-:W4:Y:S01]  /*17110*/  LDSM.16.MT88.4 R208, [R211+0x7800] ;  /* 0x00780000d3d0783b */ /* 0x000f220000004200 */
[----:B---3--:R-:W-:Y:S01]  /*17120*/  F2FP.F16.F32.PACK_AB R12, R17, R34 ;  /* 0x00000022110c723e */ /* 0x008fe200000000ff */
[----:B------:R-:W-:Y:S01]  /*17130*/  FADD.FTZ R44, R44, R19 ;  /* 0x000000132c2c7221 */ /* 0x000fe20000010000 */
[----:B------:R-:W-:Y:S01]  /*17140*/  FADD.FTZ R46, R46, R53 ;  /* 0x000000352e2e7221 */ /* 0x000fe20000010000 */
[----:B------:R-:W-:-:S02]  /*17150*/  F2FP.F16.F32.PACK_AB R13, R32, R35 ;  /* 0x00000023200d723e */ /* 0x000fc400000000ff */
[----:B------:R-:W-:Y:S01]  /*17160*/  FADD.FTZ R44, R47, R44 ;  /* 0x0000002c2f2c7221 */ /* 0x000fe20000010000 */
[----:B------:R-:W-:Y:S01]  /*17170*/  FADD.FTZ R171, R171, R46 ;  /* 0x0000002eabab7221 */ /* 0x000fe20000010000 */
[----:B-1----:R-:W-:Y:S02]  /*17180*/  F2FP.F16.F32.PACK_AB R14, R57, R56 ;  /* 0x00000038390e723e */ /* 0x002fe400000000ff */
[----:B------:R-:W-:Y:S01]  /*17190*/  FADD.FTZ R129, R129, R44 ;  /* 0x0000002c81817221 */ /* 0x000fe20000010000 */
[----:B------:R-:W-:Y:S01]  /*171a0*/  FADD.FTZ R36, R36, R171 ;  /* 0x000000ab24247221 */ /* 0x000fe20000010000 */
[----:B-----5:R-:W-:Y:S02]  /*171b0*/  F2FP.F16.F32.PACK_AB R15, R58, R33 ;  /* 0x000000213a0f723e */ /* 0x020fe400000000ff */
[----:B------:R-:W-:Y:S01]  /*171c0*/  FADD.FTZ R0, R0, R129 ;  /* 0x0000008100007221 */ /* 0x000fe20000010000 */
[----:B------:R-:W-:Y:S01]  /*171d0*/  FADD.FTZ R37, R37, R36 ;  /* 0x0000002425257221 */ /* 0x000fe20000010000 */
[----:B------:R-:W-:-:S02]  /*171e0*/  MOV R36, R18 ;  /* 0x0000001200247202 */ /* 0x000fc40000000f00 */
        /* <DEDUP_REMOVED lines=26> */
[----:B------:R-:W-:-:S06]  /*17390*/  FADD.FTZ R249, R58, R33 ;  /* 0x000000213af97221 */ /* 0x000fcc0000010000 */
[C---:B------:R-:W-:Y:S08]  /*173a0*/  HMMA.16816.F32 R140, R12.reuse, R22, R140 ;  /* 0x000000160c8c723c */ /* 0x040ff0000000188c */
[C---:B------:R-:W-:Y:S08]  /*173b0*/  HMMA.16816.F32 R136, R12.reuse, R208, R136 ;  /* 0x000000d00c88723c */ /* 0x040ff00000001888 */
[----:B------:R-:W-:Y:S01]  /*173c0*/  HMMA.16816.F32 R132, R12, R210, R132 ;  /* 0x000000d20c84723c */ /* 0x000fe20000001884 */
[----:B------:R-:W-:-:S04]  /*173d0*/  NOP ;  /* 0x0000000000007918 */ /* 0x000fc80000000000 */
[----:B------:R-:W-:-:S15]  /*173e0*/  @P0 BRA `(.L_x_7413) ;  /* 0x0000000000040947 */ /* 0x000fde0003800000 */
.L_x_7402:
[----:B------:R-:W-:-:S07]  /*173f0*/  IADD3 R241, PT, PT, R191, -0x1, RZ ;  /* 0xffffffffbff17810 */ /* 0x000fce0007ffe0ff */
.L_x_7413:
[----:B------:R-:W-:Y:S05]  /*17400*/  BSYNC B2 ;  /* 0x0000000000027941 */ /* 0x000fea0003800000 */
.L_x_7401:
[----:B------:R-:W-:-:S13]  /*17410*/  ISETP.GE.AND P0, PT, R241, R232, PT ;  /* 0x000000e8f100720c */ /* 0x000fda0003f06270 */
[----:B------:R-:W-:Y:S05]  /*17420*/  @!P0 BRA `(.L_x_7414) ;  /* 0x000000b400e08947 */ /* 0x000fea0003800000 */
[----:B------:R-:W2:Y:S01]  /*17430*/  LDL.64 R4, [R1] ;  /* 0x0000000001047983 */ /* 0x000ea20000100a00 */
[----:B------:R-:W-:Y:S02]  /*17440*/  IMAD.MOV.U32 R165, RZ, RZ, R0 ;  /* 0x000000ffffa57224 */ /* 0x000fe400078e0000 */
[----:B------:R-:W-:Y:S01]  /*17450*/  IMAD.MOV.U32 R164, RZ, RZ, R36 ;  /* 0x000000ffffa47224 */ /* 0x000fe200078e0024 */
[----:B--2---:R-:W-:-:S04]  /*17460*/  ISETP.NE.U32.AND P3, PT, R4, RZ, PT ;  /* 0x000000ff0400720c */ /* 0x004fc80003f65070 */
[----:B------:R-:W-:-:S13]  /*17470*/  ISETP.NE.AND.EX P3, PT, R5, RZ, PT, P3 ;  /* 0x000000ff0500720c */ /* 0x000fda0003f65330 */
.L_x_7421:
        /* <DEDUP_REMOVED lines=8> */
[----:B------:R-:W-:Y:S01]  /*17500*/  IMAD.MOV.U32 R4, RZ, RZ, R237 ;  /* 0x000000ffff047224 */ /* 0x000fe200078e00ed */
        /* <DEDUP_REMOVED lines=47> */
[----:B------:R-:W-:Y:S01]  /*17800*/  LOP3.LUT R9, RZ, R13, RZ, 0x33, !PT ;  /* 0x0000000dff097212 */ /* 0x000fe200078e33ff */
[----:B------:R-:W3:Y:S06]  /*17810*/  LD.E.64 R14, desc[UR4][R2.64+0x40] ;  /* 0x00004004020e7980 */ /* 0x000eec000c101b00 */
        /* <DEDUP_REMOVED lines=28> */
.L_x_7416:
[----:B------:R-:W-:Y:S05]  /*179e0*/  BSYNC.RECONVERGENT B0 ;  /* 0x0000000000007941 */ /* 0x000fea0003800200 */
.L_x_7415:
[C---:B------:R-:W-:Y:S01]  /*179f0*/  IMAD.SHL.U32 R45, R224.reuse, 0x20, RZ ;  /* 0x00000020e02d7824 */ /* 0x040fe200078e00ff */
[----:B------:R-:W-:Y:S01]  /*17a00*/  SHF.L.U64.HI R44, R224, 0x5, R225 ;  /* 0x00000005e02c7819 */ /* 0x000fe200000102e1 */
[----:B------:R-:W-:Y:S01]  /*17a10*/  @!PT LDS RZ, [RZ] ;  /* 0x00000000fffff984 */ /* 0x000fe20000000800 */
[----:B------:R-:W-:Y:S01]  /*17a20*/  @!PT LDS RZ, [RZ] ;  /* 0x00000000fffff984 */ /* 0x000fe20000000800 */
[----:B------:R-:W-:Y:S01]  /*17a30*/  @!PT LDS RZ, [RZ] ;  /* 0x00000000fffff984 */ /* 0x000fe20000000800 */
[----:B------:R-:W-:Y:S01]  /*17a40*/  @!P4 LDGSTS.E.BYPASS.LTC128B.128 [R243+0xa000], desc[UR4][R236.64] ;  /* 0x0a000000ecf3cfae */ /* 0x000fe2000b981a04 */
[C---:B------:R-:W-:Y:S01]  /*17a50*/  @!P1 IMAD R53, R225.reuse, 0xa0, RZ ;  /* 0x000000a0e1359824 */ /* 0x040fe200078e02ff */
[----:B------:R-:W-:Y:S01]  /*17a60*/  SHF.R.U32.HI R167, RZ, 0x1, R166 ;  /* 0x00000001ffa77819 */ /* 0x000fe200000116a6 */
[----:B------:R-:W-:Y:S01]  /*17a70*/  @!P1 IMAD R49, R225, 0xe0, RZ ;  /* 0x000000e0e1319824 */ /* 0x000fe200078e02ff */
[----:B------:R-:W-:Y:S01]  /*17a80*/  IADD3 R62, P0, PT, R45, R236, RZ ;  /* 0x000000ec2d3e7210 */ /* 0x000fe20007f1e0ff */
[----:B------:R-:W-:Y:S01]  /*17a90*/  @P4 STS.128 [R243+0xa000], RZ ;  /* 0x00a000fff3004388 */ /* 0x000fe20000000c00 */
[----:B------:R-:W-:Y:S01]  /*17aa0*/  @!P1 IMAD R47, R225, 0x120, RZ ;  /* 0x00000120e12f9824 */ /* 0x000fe200078e02ff */
[----:B------:R-:W-:Y:S01]  /*17ab0*/  LOP3.LUT R220, R167, 0x8, RZ, 0xc0, !PT ;  /* 0x00000008a7dc7812 */ /* 0x000fe200078ec0ff */
        /* <DEDUP_REMOVED lines=31> */
[----:B------:R-:W-:Y:S02]  /*17cb0*/  @!P1 MOV R67, R63 ;  /* 0x0000003f00439202 */ /* 0x000fe40000000f00 */
[-C--:B------:R-:W-:Y:S01]  /*17cc0*/  @!P1 MOV R50, R62.reuse ;  /* 0x0000003e00329202 */ /* 0x080fe20000000f00 */
[----:B------:R-:W-:Y:S01]  /*17cd0*/  @!P1 IMAD.WIDE.U32 R64, R224, 0xe0, R64 ;  /* 0x000000e0e0409825 */ /* 0x000fe200078e0040 */
[----:B------:R-:W-:Y:S02]  /*17ce0*/  LOP3.LUT R220, R220, 0x1c0, R221, 0xf8, !PT ;  /* 0x000001c0dcdc7812 */ /* 0x000fe400078ef8dd */
[----:B------:R-:W-:Y:S01]  /*17cf0*/  LOP3.LUT R171, R221, 0x400, RZ, 0xc0, !PT ;  /* 0x00000400ddab7812 */ /* 0x000fe200078ec0ff */
[--C-:B------:R-:W-:Y:S01]  /*17d00*/  @!P1 IMAD.MOV.U32 R44, RZ, RZ, R62.reuse ;  /* 0x000000ffff2c9224 */ /* 0x100fe200078e003e */
[-C--:B------:R-:W-:Y:S01]  /*17d10*/  LOP3.LUT R0, R0, R217.reuse, RZ, 0x3c, !PT ;  /* 0x000000d900007212 */ /* 0x080fe200078e3cff */
[----:B------:R-:W-:Y:S01]  /*17d20*/  @!P1 IMAD.IADD R65, R49, 0x1, R65 ;  /* 0x0000000131419824 */ /* 0x000fe200078e0241 */
[----:B------:R-:W-:Y:S01]  /*17d30*/  LOP3.LUT R220, R220, R217, RZ, 0x3c, !PT ;  /* 0x000000d9dcdc7212 */ /* 0x000fe200078e3cff */
        /* <DEDUP_REMOVED lines=31> */
[----:B------:R-:W-:Y:S02]  /*17f30*/  IMAD R171, R0, 0x2, R171 ;  /* 0x0000000200ab7824 */ /* 0x000fe400078e02ab */
[C---:B------:R-:W-:Y:S02]  /*17f40*/  @!P1 IMAD.WIDE.U32 R50, R224.reuse, 0x180, R50 ;  /* 0x00000180e0329825 */ /* 0x040fe400078e0032 */
[----:B------:R-:W-:Y:S01]  /*17f50*/  @!PT LDS RZ, [RZ] ;  /* 0x00000000fffff984 */ /* 0x000fe20000000800 */
[----:B------:R-:W-:Y:S01]  /*17f60*/  @!PT LDS RZ, [RZ] ;  /* 0x00000000fffff984 */ /* 0x000fe20000000800 */
[----:B------:R-:W-:Y:S01]  /*17f70*/  @!PT LDS RZ, [RZ] ;  /* 0x00000000fffff984 */ /* 0x000fe20000000800 */
[----:B------:R-:W-:Y:S02]  /*17f80*/  @!P1 LDGSTS.E.BYPASS.LTC128B.128 [R243+0xc000], desc[UR4][R70.64] ;  /* 0x0c00000046f39fae */ /* 0x000fe4000b981a04 */
[----:B------:R-:W-:Y:S03]  /*17f90*/  @!P1 IMAD.IADD R51, R61, 0x1, R51 ;  /* 0x000000013d339824 */ /* 0x000fe600078e0233 */
[----:B------:R-:W-:Y:S01]  /*17fa0*/  @P1 STS.128 [R243+0xc800], RZ ;  /* 0x00c800fff3001388 */ /* 0x000fe20000000c00 */
[----:B------:R-:W-:Y:S01]  /*17fb0*/  @!P1 LEA.HI.X R61, R224, R63, R225, 0x8, P0 ;  /* 0x0000003fe03d9211 */ /* 0x000fe200000f44e1 */
[----:B------:R-:W-:Y:S01]  /*17fc0*/  IMAD.IADD R208, R218, 0x1, R171 ;  /* 0x00000001dad07824 */ /* 0x000fe200078e02ab */
[C---:B------:R-:W-:Y:S02]  /*17fd0*/  LOP3.LUT P0, RZ, R166.reuse, 0x2, RZ, 0xc0, !PT ;  /* 0x00000002a6ff7812 */ /* 0x040fe4000780c0ff */
[----:B------:R-:W-:Y:S01]  /*17fe0*/  @!PT LDS RZ, [RZ] ;  /* 0x00000000fffff984 */ /* 0x000fe20000000800 */
[----:B------:R-:W-:Y:S01]  /*17ff0*/  @!PT LDS RZ, [RZ] ;  /* 0x00000000fffff984 */ /* 0x000fe20000000800 */
[----:B------:R-:W-:Y:S01]  /*18000*/  @!PT LDS RZ, [RZ] ;  /* 0x00000000fffff984 */ /* 0x000fe20000000800 */
[----:B------:R-:W-:Y:S01]  /*18010*/  @!P1 LDGSTS.E.BYPASS.LTC128B.128 [R243+0xc800], desc[UR4][R56.64] ;  /* 0x0c80000038f39fae */ /* 0x000fe2000b981a04 */
[----:B------:R-:W-:Y:S04]  /*18020*/  IMAD.MOV.U32 R219, RZ, RZ, 0x20 ;  /* 0x00000020ffdb7424 */ /* 0x000fe800078e00ff */
        /* <DEDUP_REMOVED lines=348> */
.L_x_7420:
[----:B------:R-:W-:Y:S05]  /*195f0*/  BSYNC.RECONVERGENT B0 ;  /* 0x0000000000007941 */ /* 0x000fea0003800200 */
.L_x_7419:
[----:B------:R-:W-:Y:S01]  /*19600*/  LEA R243, R235, R218, 0x1 ;  /* 0x000000daebf37211 */ /* 0x000fe200078e08ff */
[----:B------:R-:W-:Y:S01]  /*19610*/  @!P4 IMAD.MOV.U32 R235, RZ, RZ, R233 ;  /* 0x000000ffffebc224 */ /* 0x000fe200078e00e9 */
[----:B------:R-:W-:Y:S01]  /*19620*/  IADD3 R172, P5, PT, R169, R234, RZ ;  /* 0x000000eaa9ac7210 */ /* 0x000fe20007fbe0ff */
[C---:B------:R-:W-:Y:S01]  /*19630*/  @!P1 IMAD R168, R223.reuse, 0x120, RZ ;  /* 0x00000120dfa89824 */ /* 0x040fe200078e02ff */
[----:B------:R-:W-:Y:S01]  /*19640*/  SHF.L.U64.HI R0, R222, 0x5, R223 ;  /* 0x00000005de007819 */ /* 0x000fe200000102df */
[C---:B------:R-:W-:Y:S01]  /*19650*/  @!P1 IMAD R185, R223.reuse, 0xa0, RZ ;  /* 0x000000a0dfb99824 */ /* 0x040fe200078e02ff */
        /* <DEDUP_REMOVED lines=12> */
[C---:B------:R-:W-:Y:S01]  /*19720*/  @!P1 IMAD.WIDE.U32 R180, R222.reuse, 0x60, R172 ;  /* 0x00000060deb49825 */ /* 0x040fe200078e00ac */
[C---:B------:R-:W-:Y:S02]  /*19730*/  @!P1 LEA.HI.X R193, R222.reuse, R173, R223, 0x6, P4 ;  /* 0x000000addec19211 */ /* 0x040fe400020f34df */
[----:B------:R-:W-:Y:S01]  /*19740*/  @!PT LDS RZ, [RZ] ;  /* 0x00000000fffff984 */ /* 0x000fe20000000800 */
[----:B------:R-:W-:Y:S01]  /*19750*/  @!PT LDS RZ, [RZ] ;  /* 0x00000000fffff984 */ /* 0x000fe20000000800 */
[----:B------:R-:W-:Y:S01]  /*19760*/  @!PT LDS RZ, [RZ] ;  /* 0x00000000fffff984 */ /* 0x000fe20000000800 */
[----:B------:R-:W-:Y:S01]  /*19770*/  @!P1 LDGSTS.E.BYPASS.LTC128B.128 [R243+0x2800], desc[UR4][R172.64] ;  /* 0x02800000acf39fae */ /* 0x000fe2000b981a04 */
[C-C-:B------:R-:W-:Y:S01]  /*19780*/  @!P1 IMAD.WIDE.U32 R190, R222.reuse, 0x180, R172.reuse ;  /* 0x00000180debe9825 */ /* 0x140fe200078e00ac */
[----:B------:R-:W-:Y:S02]  /*19790*/  @!P1 IADD3 R181, PT, PT, R169, R181, RZ ;  /* 0x000000b5a9b59210 */ /* 0x000fe40007ffe0ff */
[----:B------:R1:W-:Y:S01]  /*197a0*/  @P1 STS.128 [R243+0x3000], RZ ;  /* 0x003000fff3001388 */ /* 0x0003e20000000c00 */
[C---:B------:R-:W-:Y:S01]  /*197b0*/  @!P1 IMAD.WIDE.U32 R178, R222.reuse, 0xa0, R172 ;  /* 0x000000a0deb29825 */ /* 0x040fe200078e00ac */
[-C--:B------:R-:W-:Y:S02]  /*197c0*/  @!P1 MOV R182, R172.reuse ;  /* 0x000000ac00b69202 */ /* 0x080fe40000000f00 */
[----:B------:R-:W-:Y:S01]  /*197d0*/  @!PT LDS RZ, [RZ] ;  /* 0x00000000fffff984 */ /* 0x000fe20000000800 */
[----:B------:R-:W-:Y:S01]  /*197e0*/  @!PT LDS RZ, [RZ] ;  /* 0x00000000fffff984 */ /* 0x000fe20000000800 */
[----:B------:R-:W-:Y:S01]  /*197f0*/  @!PT LDS RZ, [RZ] ;  /* 0x00000000fffff984 */ /* 0x000fe20000000800 */
[----:B------:R2:W-:Y:S01]  /*19800*/  @!P1 LDGSTS.E.BYPASS.LTC128B.128 [R243+0x3000], desc[UR4][R174.64] ;  /* 0x03000000aef39fae */ /* 0x0005e2000b981a04 */
[----:B------:R-:W-:Y:S01]  /*19810*/  @!P1 MOV R183, R173 ;  /* 0x000000ad00b79202 */ /* 0x000fe20000000f00 */
[----:B------:R-:W-:Y:S01]  /*19820*/  @!P1 IMAD R169, R223, 0xe0, RZ ;  /* 0x000000e0dfa99824 */ /* 0x000fe200078e02ff */
        /* <DEDUP_REMOVED lines=9> */
[----:B------:R-:W-:Y:S01]  /*198c0*/  @!P1 MOV R187, R173 ;  /* 0x000000ad00bb9202 */ /* 0x000fe20000000f00 */
[----:B------:R-:W-:Y:S01]  /*198d0*/  @!P1 IMAD.WIDE.U32 R188, R222, 0x1a0, R188 ;  /* 0x000001a0debc9825 */ /* 0x000fe200078e00bc */
[----:B------:R-:W-:Y:S01]  /*198e0*/  @!P1 IADD3 R183, PT, PT, R168, R183, RZ ;  /* 0x000000b7a8b79210 */ /* 0x000fe20007ffe0ff */
[----:B------:R1:W-:Y:S02]  /*198f0*/  @P1 STS.128 [R243+0x4000], RZ ;  /* 0x004000fff3001388 */ /* 0x0003e40000000c00 */
        /* <DEDUP_REMOVED lines=10> */
[----:B------:R-:W-:Y:S02]  /*199a0*/  @!P1 IMAD R171, R223, 0xc0, RZ ;  /* 0x000000c0dfab9824 */ /* 0x000fe400078e02ff */
[C---:B------:R-:W-:Y:S01]  /*199b0*/  @!P1 IMAD.WIDE.U32 R176, R222.reuse, 0xc0, R176 ;  /* 0x000000c0deb09825 */ /* 0x040fe200078e00b0 */
[-C--:B--2---:R-:W-:Y:S03]  /*199c0*/  @!P1 MOV R174, R172.reuse ;  /* 0x000000ac00ae9202 */ /* 0x084fe60000000f00 */
[----:B------:R-:W-:Y:S02]  /*199d0*/  @!P1 IMAD.MOV.U32 R175, RZ, RZ, R173 ;  /* 0x000000ffffaf9224 */ /* 0x000fe400078e00ad */
[----:B------:R-:W-:Y:S02]  /*199e0*/  @!P1 IMAD.IADD R177, R171, 0x1, R177 ;  /* 0x00000001abb19824 */ /* 0x000fe400078e02b1 */
[----:B------:R-:W-:Y:S04]  /*199f0*/  @!P1 IMAD.WIDE.U32 R174, R222, 0xe0, R174 ;  /* 0x000000e0deae9825 */ /* 0x000fe800078e00ae */
[----:B------:R-:W-:Y:S01]  /*19a00*/  @!P1 IMAD R170, R223, 0x160, RZ ;  /* 0x00000160dfaa9824 */ /* 0x000fe200078e02ff */
[----:B------:R-:W-:Y:S01]  /*19a10*/  @!P1 IADD3 R175, PT, PT, R169, R175, RZ ;  /* 0x000000afa9af9210 */ /* 0x000fe20007ffe0ff */
[----:B------:R-:W-:Y:S02]  /*19a20*/  @!P1 IMAD R169, R223, 0x180, RZ ;  /* 0x00000180dfa99824 */ /* 0x000fe400078e02ff */
[----:B------:R-:W-:Y:S01]  /*19a30*/  @!P1 IMAD.MOV.U32 R186, RZ, RZ, R172 ;  /* 0x000000ffffba9224 */ /* 0x000fe200078e00ac */
[----:B------:R-:W-:Y:S01]  /*19a40*/  @!P1 IADD3 R185, PT, PT, R170, R185, RZ ;  /* 0x000000b9aab99210 */ /* 0x000fe20007ffe0ff */
[----:B------:R-:W-:Y:S01]  /*19a50*/  @!P1 IMAD.MOV.U32 R171, RZ, RZ, R173 ;  /* 0x000000ffffab9224 */ /* 0x000fe200078e00ad */
[----:B------:R-:W-:Y:S01]  /*19a60*/  @!P1 IADD3 R191, PT, PT, R169, R191, RZ ;  /* 0x000000bfa9bf9210 */ /* 0x000fe20007ffe0ff */
[C---:B------:R-:W-:Y:S01]  /*19a70*/  @!P1 IMAD.WIDE.U32 R186, R222.reuse, 0x140, R186 ;  /* 0x00000140deba9825 */ /* 0x040fe200078e00ba */
[CC--:B------:R-:W-:Y:S02]  /*19a80*/  @!P1 LEA.HI.X R169, R222.reuse, R173.reuse, R223, 0x7, P0 ;  /* 0x000000addea99211 */ /* 0x0c0fe400000f3cdf */
[-C--:B------:R-:W-:Y:S01]  /*19a90*/  @!P1 MOV R170, R172.reuse ;  /* 0x000000ac00aa9202 */ /* 0x080fe20000000f00 */
[C---:B------:R-:W-:Y:S01]  /*19aa0*/  @!P1 IMAD R0, R223.reuse, 0x140, RZ ;  /* 0x00000140df009824 */ /* 0x040fe200078e02ff */
[C---:B------:R-:W-:Y:S01]  /*19ab0*/  @!P1 LEA R172, P0, R222.reuse, R172, 0x8 ;  /* 0x000000acdeac9211 */ /* 0x040fe200078040ff */
[----:B------:R-:W-:Y:S01]  /*19ac0*/  @!PT LDS RZ, [RZ] ;  /* 0x00000000fffff984 */ /* 0x000fe20000000800 */
[----:B------:R-:W-:Y:S01]  /*19ad0*/  @!PT LDS RZ, [RZ] ;  /* 0x00000000fffff984 */ /* 0x000fe20000000800 */
[----:B------:R-:W-:Y:S01]  /*19ae0*/  @!PT LDS RZ, [RZ] ;  /* 0x00000000fffff984 */ /* 0x000fe20000000800 */
[----:B------:R1:W-:Y:S02]  /*19af0*/  @!P1 LDGSTS.E.BYPASS.LTC128B.128 [R243+0x4800], desc[UR4][R168.64] ;  /* 0x04800000a8f39fae */ /* 0x0003e4000b981a04 */
[C---:B------:R-:W-:Y:S01]  /*19b00*/  @!P1 IMAD.WIDE.U32 R170, R222.reuse, 0x1c0, R170 ;  /* 0x000001c0deaa9825 */ /* 0x040fe200078e00aa */
[----:B------:R-:W-:Y:S01]  /*19b10*/  @!P1 LEA.HI.X R173, R222, R173, R223, 0x8, P0 ;  /* 0x000000addead9211 */ /* 0x000fe200000f44df */
[----:B------:R1:W-:Y:S01]  /*19b20*/  @P1 STS.128 [R243+0x5000], RZ ;  /* 0x005000fff3001388 */ /* 0x0003e20000000c00 */
[----:B------:R-:W-:Y:S01]  /*19b30*/  @!P1 IADD3 R187, PT, PT, R0, R187, RZ ;  /* 0x000000bb00bb9210 */ /* 0x000fe20007ffe0ff */
[----:B------:R-:W-:Y:S02]  /*19b40*/  @!P1 IMAD R0, R223, 0x1c0, RZ ;  /* 0x000001c0df009824 */ /* 0x000fe400078e02ff */
[----:B------:R-:W-:Y:S01]  /*19b50*/  @!PT LDS RZ, [RZ] ;  /* 0x00000000fffff984 */ /* 0x000fe20000000800 */
[----:B------:R-:W-:Y:S01]  /*19b60*/  @!PT LDS RZ, [RZ] ;  /* 0x00000000fffff984 */ /* 0x000fe20000000800 */
[----:B------:R-:W-:Y:S01]  /*19b70*/  @!PT LDS RZ, [RZ] ;  /* 0x00000000fffff984 */ /* 0x000fe20000000800 */
[----:B------:R1:W-:Y:S03]  /*19b80*/  @!P1 LDGSTS.E.BYPASS.LTC128B.128 [R243+0x5000], desc[UR4][R178.64] ;  /* 0x05000000b2f39fae */ /* 0x0003e6000b981a04 */
        /* <DEDUP_REMOVED lines=47> */
.L_x_7418:
[----:B------:R-:W-:Y:S05]  /*19e80*/  BSYNC.RECONVERGENT B1 ;  /* 0x0000000000017941 */ /* 0x000fea0003800200 */
.L_x_7417:
[----:B------:R-:W-:Y:S01]  /*19e90*/  LOP3.LUT R247, R247, 0xdfffffff, RZ, 0xc0, !PT ;  /* 0xdffffffff7f77812 */ /* 0x000fe200078ec0ff */
[----:B-1----:R-:W-:Y:S01]  /*19ea0*/  IMAD.SHL.U32 R169, R166, 0x2, RZ ;  /* 0x00000002a6a97824 */ /* 0x002fe200078e00ff */
[----:B------:R-:W-:Y:S01]  /*19eb0*/  LOP3.LUT R248, R248, 0xfffffffe, RZ, 0xc0, !PT ;  /* 0xfffffffef8f87812 */ /* 0x000fe200078ec0ff */
[----:B------:R-:W-:Y:S01]  /*19ec0*/  STL [R1+0x28], R233 ;  /* 0x000028e901007387 */ /* 0x000fe20000100800 */
[----:B------:R-:W-:Y:S01]  /*19ed0*/  @P2 LOP3.LUT R247, R247, 0x20000000, RZ, 0xfc, !PT ;  /* 0x20000000f7f72812 */ /* 0x000fe200078efcff */
[----:B------:R-:W-:Y:S01]  /*19ee0*/  VIADD R185, R229, 0x8 ;  /* 0x00000008e5b97836 */ /* 0x000fe20000000000 */
[----:B------:R-:W-:Y:S01]  /*19ef0*/  LOP3.LUT R168, R169, 0x6, RZ, 0xc0, !PT ;  /* 0x00000006a9a87812 */ /* 0x000fe200078ec0ff */
[----:B------:R-:W-:Y:S01]  /*19f00*/  STL [R1+0x24], R226 ;  /* 0x000024e201007387 */ /* 0x000fe20000100800 */
[----:B------:R-:W-:Y:S01]  /*19f10*/  LOP3.LUT R247, R247, 0xefffffff, RZ, 0xc0, !PT ;  /* 0xeffffffff7f77812 */ /* 0x000fe200078ec0ff */
[----:B------:R-:W1:Y:S01]  /*19f20*/  S2UR UR6, SR_CgaCtaId ;  /* 0x00000000000679c3 */ /* 0x000e620000008800 */
[----:B------:R-:W-:Y:S01]  /*19f30*/  UMOV UR7, 0x400 ;  /* 0x0000040000077882 */ /* 0x000fe20000000000 */
[----:B------:R-:W-:Y:S01]  /*19f40*/  IMAD R171, R241, 0x100, R168 ;  /* 0x00000100f1ab7824 */ /* 0x000fe200078e02a8 */
[----:B------:R-:W-:Y:S01]  /*19f50*/  @P3 LOP3.LUT R247, R247, 0x10000000, RZ, 0xfc, !PT ;  /* 0x10000000f7f73812 */ /* 0x000fe200078efcff */
[----:B------:R2:W-:Y:S02]  /*19f60*/  STL [R1+0x20], R225 ;  /* 0x000020e101007387 */ /* 0x0005e40000100800 */
[----:B------:R-:W-:Y:S01]  /*19f70*/  VIADD R174, R171, 0x1 ;  /* 0x00000001abae7836 */ /* 0x000fe20000000000 */
[----:B------:R-:W-:Y:S01]  /*19f80*/  LOP3.LUT R247, R247, 0xf7ffffff, RZ, 0xc0, !PT ;  /* 0xf7fffffff7f77812 */ /* 0x000fe200078ec0ff */
[C---:B------:R-:W-:Y:S01]  /*19f90*/  IMAD.IADD R177, R171.reuse, 0x1, R244 ;  /* 0x00000001abb17824 */ /* 0x040fe200078e02f4 */
[----:B------:R-:W-:Y:S01]  /*19fa0*/  STL [R1+0x1c], R224 ;  /* 0x00001ce001007387 */ /* 0x000fe20000100800 */
[C---:B------:R-:W-:Y:S01]  /*19fb0*/  VIADD R182, R171.reuse, 0x10 ;  /* 0x00000010abb67836 */ /* 0x040fe20000000000 */
[C---:B------:R-:W-:Y:S01]  /*19fc0*/  ISETP.GE.AND P0, PT, R174.reuse, R230, PT ;  /* 0x000000e6ae00720c */ /* 0x040fe20003f06270 */
[----:B------:R-:W-:Y:S01]  /*19fd0*/  VIADD R210, R171, 0x11 ;  /* 0x00000011abd27836 */ /* 0x000fe20000000000 */
[C-C-:B------:R-:W-:Y:S01]  /*19fe0*/  IADD3 R173, PT, PT, R229.reuse, -0x10, -R177.reuse ;  /* 0xfffffff0e5ad7810 */ /* 0x140fe20007ffe8b1 */
[----:B------:R-:W-:Y:S01]  /*19ff0*/  STL [R1+0x18], R223 ;  /* 0x000018df01007387 */ /* 0x000fe20000100800 */
[--C-:B------:R-:W-:Y:S01]  /*1a000*/  IADD3 R170, PT, PT, R229, -0x9, -R177.reuse ;  /* 0xfffffff7e5aa7810 */ /* 0x100fe20007ffe8b1 */
[--C-:B------:R-:W-:Y:S01]  /*1a010*/  IMAD.IADD R179, R185, 0x1, -R177.reuse ;  /* 0x00000001b9b37824 */ /* 0x100fe200078e0ab1 */
[----:B------:R-:W-:Y:S01]  /*1a020*/  IABS R173, R173 ;  /* 0x000000ad00ad7213 */ /* 0x000fe20000000000 */
[----:B------:R3:W-:Y:S01]  /*1a030*/  STL [R1+0x14], R222 ;  /* 0x000014de01007387 */ /* 0x0007e20000100800 */
[----:B------:R-:W-:Y:S01]  /*1a040*/  IABS R170, R170 ;  /* 0x000000aa00aa7213 */ /* 0x000fe20000000000 */
[----:B------:R-:W-:Y:S01]  /*1a050*/  VIADD R204, R171, 0x18 ;  /* 0x00000018abcc7836 */ /* 0x000fe20000000000 */
[----:B------:R-:W-:Y:S01]  /*1a060*/  I2FP.F32.S32 R173, R173 ;  /* 0x000000ad00ad7245 */ /* 0x000fe20000201400 */
[----:B------:R4:W-:Y:S01]  /*1a070*/  STL [R1+0x10], R217 ;  /* 0x000010d901007387 */ /* 0x0009e20000100800 */
[--C-:B------:R-:W-:Y:S01]  /*1a080*/  IADD3 R0, PT, PT, R229, -0x11, -R177.reuse ;  /* 0xffffffefe5007810 */ /* 0x100fe20007ffe8b1 */
[----:B------:R-:W-:Y:S01]  /*1a090*/  VIADD R184, R171, 0x20 ;  /* 0x00000020abb87836 */ /* 0x000fe20000000000 */
[----:B------:R-:W-:Y:S01]  /*1a0a0*/  @P0 LOP3.LUT R247, R247, 0x8000000, RZ, 0xfc, !PT ;  /* 0x08000000f7f70812 */ /* 0x000fe200078efcff */
[C---:B------:R-:W-:Y:S01]  /*1a0b0*/  IMAD.IADD R181, R229.reuse, 0x1, -R177 ;  /* 0x00000001e5b57824 */ /* 0x040fe200078e0ab1 */
[----:B------:R-:W-:Y:S01]  /*1a0c0*/  ISETP.GE.AND P0, PT, R174, R227, PT ;  /* 0x000000e3ae00720c */ /* 0x000fe20003f06270 */
[----:B------:R-:W-:Y:S01]  /*1a0d0*/  STL [R1+0xc], R216 ;  /* 0x00000cd801007387 */ /* 0x000fe20000100800 */
[----:B------:R-:W-:Y:S01]  /*1a0e0*/  I2FP.F32.S32 R170, R170 ;  /* 0x000000aa00aa7245 */ /* 0x000fe20000201400 */
[C---:B------:R-:W-:Y:S01]  /*1a0f0*/  FFMA.FTZ R12, -R240.reuse, R173, R12 ;  /* 0x000000adf00c7223 */ /* 0x040fe2000001010c */
[----:B------:R-:W-:Y:S01]  /*1a100*/  IABS R173, R181 ;  /* 0x000000b500ad7213 */ /* 0x000fe20000000000 */
[----:B------:R4:W-:Y:S01]  /*1a110*/  STL [R1+0x8], R167 ;  /* 0x000008a701007387 */ /* 0x0009e20000100800 */
[----:B------:R-:W-:Y:S01]  /*1a120*/  IABS R0, R0 ;  /* 0x0000000000007213 */ /* 0x000fe20000000000 */
[C---:B------:R-:W-:Y:S01]  /*1a130*/  FFMA.FTZ R9, -R240.reuse, R170, R9 ;  /* 0x000000aaf0097223 */ /* 0x040fe20000010109 */
[--C-:B------:R-:W-:Y:S01]  /*1a140*/  IADD3 R172, PT, PT, R229, -0x1, -R177.reuse ;  /* 0xffffffffe5ac7810 */ /* 0x100fe20007ffe8b1 */
[----:B------:R-:W-:Y:S01]  /*1a150*/  VIADD R183, R171, 0x21 ;  /* 0x00000021abb77836 */ /* 0x000fe20000000000 */
[--C-:B------:R-:W-:Y:S01]  /*1a160*/  IADD3 R175, PT, PT, R229, -0x18, -R177.reuse ;  /* 0xffffffe8e5af7810 */ /* 0x100fe20007ffe8b1 */
[C---:B------:R-:W-:Y:S01]  /*1a170*/  VIADD R197, R171.reuse, 0x48 ;  /* 0x00000048abc57836 */ /* 0x040fe20000000000 */
[----:B------:R-:W-:Y:S01]  /*1a180*/  I2FP.F32.S32 R173, R173 ;  /* 0x000000ad00ad7245 */ /* 0x000fe20000201400 */
[----:B------:R-:W-:Y:S01]  /*1a190*/  VIADD R196, R171, 0x49 ;  /* 0x00000049abc47836 */ /* 0x000fe20000000000 */
[----:B------:R-:W-:Y:S01]  /*1a1a0*/  LOP3.LUT R247, R247, 0xfffff7ff, RZ, 0xc0, !PT ;  /* 0xfffff7fff7f77812 */ /* 0x000fe200078ec0ff */
[C---:B------:R-:W-:Y:S01]  /*1a1b0*/  VIADD R195, R171.reuse, 0x50 ;  /* 0x00000050abc37836 */ /* 0x040fe20000000000 */
[----:B------:R-:W-:Y:S01]  /*1a1c0*/  I2FP.F32.S32 R0, R0 ;  /* 0x0000000000007245 */ /* 0x000fe20000201400 */
[----:B------:R-:W-:Y:S01]  /*1a1d0*/  VIADD R194, R171, 0x51 ;  /* 0x00000051abc27836 */ /* 0x000fe20000000000 */
[----:B------:R-:W-:Y:S01]  /*1a1e0*/  IADD3 R170, PT, PT, R185, -0x1, -R177 ;  /* 0xffffffffb9aa7810 */ /* 0x000fe20007ffe8b1 */
[C---:B------:R-:W-:Y:S01]  /*1a1f0*/  VIADD R214, R171.reuse, 0x58 ;  /* 0x00000058abd67836 */ /* 0x040fe20000000000 */
[----:B------:R-:W-:Y:S01]  /*1a200*/  IABS R172, R172 ;  /* 0x000000ac00ac7213 */ /* 0x000fe20000000000 */
[C---:B------:R-:W-:Y:S01]  /*1a210*/  VIADD R208, R171.reuse, 0x59 ;  /* 0x00000059abd07836 */ /* 0x040fe20000000000 */
[----:B------:R-:W-:Y:S01]  /*1a220*/  IABS R175, R175 ;  /* 0x000000af00af7213 */ /* 0x000fe20000000000 */
[----:B------:R-:W-:Y:S01]  /*1a230*/  VIADD R206, R171, 0x60 ;  /* 0x00000060abce7836 */ /* 0x000fe20000000000 */
[----:B------:R-:W-:Y:S01]  /*1a240*/  @P0 LOP3.LUT R247, R247, 0x800, RZ, 0xfc, !PT ;  /* 0x00000800f7f70812 */ /* 0x000fe200078efcff */
[C---:B------:R-:W-:Y:S01]  /*1a250*/  VIADD R202, R171.reuse, 0x61 ;  /* 0x00000061abca7836 */ /* 0x040fe20000000000 */
[----:B------:R-:W-:Y:S01]  /*1a260*/  IABS R170, R170 ;  /* 0x000000aa00aa7213 */ /* 0x000fe20000000000 */
[C---:B------:R-:W-:Y:S01]  /*1a270*/  FFMA.FTZ R4, -R240.reuse, R173, R4 ;  /* 0x000000adf0047223 */ /* 0x040fe20000010104 */
[----:B------:R-:W-:Y:S01]  /*1a280*/  I2FP.F32.S32 R172, R172 ;  /* 0x000000ac00ac7245 */ /* 0x000fe20000201400 */
[----:B-1----:R-:W-:Y:S01]  /*1a290*/  ULEA UR6, UR6, UR7, 0x18 ;  /* 0x0000000706067291 */ /* 0x002fe2000f8ec0ff */
[----:B------:R-:W-:Y:S01]  /*1a2a0*/  I2FP.F32.S32 R175, R175 ;  /* 0x000000af00af7245 */ /* 0x000fe20000201400 */
[C---:B------:R-:W-:Y:S01]  /*1a2b0*/  FFMA.FTZ R13, -R240.reuse, R0, R13 ;  /* 0x00000000f00d7223 */ /* 0x040fe2000001010d */
[----:B------:R-:W-:Y:S01]  /*1a2c0*/  ISETP.GE.AND P0, PT, R171, R231, PT ;  /* 0x000000e7ab00720c */ /* 0x000fe20003f06270 */
[C---:B------:R-:W-:Y:S01]  /*1a2d0*/  FFMA.FTZ R5, -R240.reuse, R172, R5 ;  /* 0x000000acf0057223 */ /* 0x040fe20000010105 */
[----:B------:R-:W-:Y:S01]  /*1a2e0*/  IADD3 R0, PT, PT, R229, -0x19, -R177 ;  /* 0xffffffe7e5007810 */ /* 0x000fe20007ffe8b1 */
[C---:B------:R-:W-:Y:S01]  /*1a2f0*/  FFMA.FTZ R10, -R240.reuse, R173, R10 ;  /* 0x000000adf00a7223 */ /* 0x040fe2000001010a */
[----:B------:R-:W-:Y:S01]  /*1a300*/  I2FP.F32.S32 R170, R170 ;  /* 0x000000aa00aa7245 */ /* 0x000fe20000201400 */
[----:B------:R-:W-:Y:S01]  /*1a310*/  FFMA.FTZ R16, -R240, R175, R16 ;  /* 0x000000aff0107223 */ /* 0x000fe20000010110 */
[----:B------:R-:W-:Y:S01]  /*1a320*/  FSEL R173, R4, -INF , P0 ;  /* 0xff80000004ad7808 */ /* 0x000fe20000000000 */
[C---:B------:R-:W-:Y:S01]  /*1a330*/  VIADD R175, R171.reuse, 0x9 ;  /* 0x00000009abaf7836 */ /* 0x040fe20000000000 */
[----:B------:R-:W-:Y:S01]  /*1a340*/  IABS R0, R0 ;  /* 0x0000000000007213 */ /* 0x000fe20000000000 */
[----:B------:R-:W-:Y:S01]  /*1a350*/  FFMA.FTZ R7, -R240, R170, R7 ;  /* 0x000000aaf0077223 */ /* 0x000fe20000010107 */
[-C--:B------:R-:W-:Y:S02]  /*1a360*/  ISETP.GE.AND P0, PT, R182, R231.reuse, PT ;  /* 0x000000e7b600720c */ /* 0x080fe40003f06270 */
[CC--:B------:R-:W-:Y:S02]  /*1a370*/  ISETP.GE.AND P1, PT, R174.reuse, R231.reuse, PT ;  /* 0x000000e7ae00720c */ /* 0x0c0fe40003f26270 */
[----:B------:R-:W-:Y:S02]  /*1a380*/  ISETP.GE.AND P4, PT, R174, R228, PT ;  /* 0x000000e4ae00720c */ /* 0x000fe40003f86270 */
[----:B------:R-:W-:Y:S02]  /*1a390*/  I2FP.F32.S32 R0, R0 ;  /* 0x0000000000007245 */ /* 0x000fe40000201400 */
[----:B------:R-:W-:Y:S01]  /*1a3a0*/  FSEL R170, R12, -INF , P0 ;  /* 0xff8000000caa7808 */ /* 0x000fe20000000000 */
[----:B------:R-:W-:Y:S01]  /*1a3b0*/  VIADD R12, R171, 0x19 ;  /* 0x00000019ab0c7836 */ /* 0x000fe20000000000 */
[----:B------:R-:W-:Y:S01]  /*1a3c0*/  FSEL R174, R5, -INF , P1 ;  /* 0xff80000005ae7808 */ /* 0x000fe20000800000 */
[----:B------:R-:W-:Y:S01]  /*1a3d0*/  FFMA.FTZ R17, -R240, R0, R17 ;  /* 0x00000000f0117223 */ /* 0x000fe20000010111 */
[-C--:B------:R-:W-:Y:S01]  /*1a3e0*/  ISETP.GE.AND P1, PT, R175, R231.reuse, PT ;  /* 0x000000e7af00720c */ /* 0x080fe20003f26270 */
[----:B------:R-:W-:Y:S01]  /*1a3f0*/  VIADD R0, R171, 0x8 ;  /* 0x00000008ab007836 */ /* 0x000fe20000000000 */
[-C--:B------:R-:W-:Y:S02]  /*1a400*/  ISETP.GE.AND P0, PT, R210, R231.reuse, PT ;  /* 0x000000e7d200720c */ /* 0x080fe40003f06270 */
[----:B------:R-:W-:Y:S02]  /*1a410*/  FSEL R7, R7, -INF , P4 ;  /* 0xff80000007077808 */ /* 0x000fe40002000000 */
[----:B------:R-:W-:Y:S02]  /*1a420*/  FSEL R172, R9, -INF , P1 ;  /* 0xff80000009ac7808 */ /* 0x000fe40000800000 */
[----:B------:R-:W-:Y:S02]  /*1a430*/  ISETP.GE.AND P4, PT, R12, R231, PT ;  /* 0x000000e70c00720c */ /* 0x000fe40003f86270 */
[----:B------:R-:W-:Y:S02]  /*1a440*/  FSEL R9, R13, -INF , P0 ;  /* 0xff8000000d097808 */ /* 0x000fe40000000000 */
[----:B------:R-:W-:Y:S02]  /*1a450*/  IABS R179, R179 ;  /* 0x000000b300b37213 */ /* 0x000fe40000000000 */
[--C-:B------:R-:W-:Y:S02]  /*1a460*/  IADD3 R13, PT, PT, R185, -0x10, -R177.reuse ;  /* 0xfffffff0b90d7810 */ /* 0x100fe40007ffe8b1 */
[----:B------:R-:W-:Y:S02]  /*1a470*/  FSEL R5, R17, -INF , P4 ;  /* 0xff80000011057808 */ /* 0x000fe40002000000 */
[--C-:B------:R-:W-:Y:S02]  /*1a480*/  IADD3 R17, PT, PT, R229, -0x20, -R177.reuse ;  /* 0xffffffe0e5117810 */ /* 0x100fe40007ffe8b1 */
[----:B------:R-:W-:Y:S02]  /*1a490*/  I2FP.F32.S32 R179, R179 ;  /* 0x000000b300b37245 */ /* 0x000fe40000201400 */
[----:B------:R-:W-:Y:S02]  /*1a4a0*/  IABS R13, R13 ;  /* 0x0000000d000d7213 */ /* 0x000fe40000000000 */
[----:B------:R-:W-:Y:S01]  /*1a4b0*/  IABS R17, R17 ;  /* 0x0000001100117213 */ /* 0x000fe20000000000 */
[C---:B------:R-:W-:Y:S01]  /*1a4c0*/  FFMA.FTZ R6, -R240.reuse, R179, R6 ;  /* 0x000000b3f0067223 */ /* 0x040fe20000010106 */
[----:B------:R-:W-:Y:S02]  /*1a4d0*/  I2FP.F32.S32 R13, R13 ;  /* 0x0000000d000d7245 */ /* 0x000fe40000201400 */
[-C--:B------:R-:W-:Y:S02]  /*1a4e0*/  ISETP.GE.AND P1, PT, R171, R228.reuse, PT ;  /* 0x000000e4ab00720c */ /* 0x080fe40003f26270 */
[----:B------:R-:W-:Y:S01]  /*1a4f0*/  I2FP.F32.S32 R17, R17 ;  /* 0x0000001100117245 */ /* 0x000fe20000201400 */
[----:B------:R-:W-:Y:S01]  /*1a500*/  FFMA.FTZ R14, -R240, R13, R14 ;  /* 0x0000000df00e7223 */ /* 0x000fe2000001010e */
[----:B------:R-:W-:Y:S02]  /*1a510*/  FSEL R4, R6, -INF , P1 ;  /* 0xff80000006047808 */ /* 0x000fe40000800000 */
[--C-:B------:R-:W-:Y:S01]  /*1a520*/  IADD3 R13, PT, PT, R185, -0x18, -R177.reuse ;  /* 0xffffffe8b90d7810 */ /* 0x100fe20007ffe8b1 */
[----:B------:R-:W-:Y:S01]  /*1a530*/  FFMA.FTZ R20, -R240, R17, R20 ;  /* 0x00000011f0147223 */ /* 0x000fe20000010114 */
[----:B------:R-:W-:Y:S02]  /*1a540*/  ISETP.GE.AND P0, PT, R204, R231, PT ;  /* 0x000000e7cc00720c */ /* 0x000fe40003f06270 */
[-C--:B------:R-:W-:Y:S02]  /*1a550*/  ISETP.GE.AND P1, PT, R0, R228.reuse, PT ;  /* 0x000000e40000720c */ /* 0x080fe40003f26270 */
[--C-:B------:R-:W-:Y:S02]  /*1a560*/  IADD3 R17, PT, PT, R229, -0x28, -R177.reuse ;  /* 0xffffffd8e5117810 */ /* 0x100fe40007ffe8b1 */
[----:B------:R-:W-:Y:S02]  /*1a570*/  IABS R13, R13 ;  /* 0x0000000d000d7213 */ /* 0x000fe40000000000 */
[----:B------:R-:W-:Y:S02]  /*1a580*/  FSEL R16, R16, -INF , P0 ;  /* 0xff80000010107808 */ /* 0x000fe40000000000 */
[----:B------:R-:W-:Y:S02]  /*1a590*/  FSEL R10, R10, -INF , P1 ;  /* 0xff8000000a0a7808 */ /* 0x000fe40000800000 */
[C---:B------:R-:W-:Y:S02]  /*1a5a0*/  ISETP.GE.AND P0, PT, R175.reuse, R228, PT ;  /* 0x000000e4af00720c */ /* 0x040fe40003f06270 */
[----:B------:R-:W-:Y:S02]  /*1a5b0*/  ISETP.GE.AND P2, PT, R175, R230, PT ;  /* 0x000000e6af00720c */ /* 0x000fe40003f46270 */
[--C-:B------:R-:W-:Y:S02]  /*1a5c0*/  IADD3 R6, PT, PT, R229, -0x21, -R177.reuse ;  /* 0xffffffdfe5067810 */ /* 0x100fe40007ffe8b1 */
[----:B------:R-:W-:Y:S02]  /*1a5d0*/  ISETP.GE.AND P1, PT, R175, R227, PT ;  /* 0x000000e3af00720c */ /* 0x000fe40003f26270 */
[C-C-:B------:R-:W-:Y:S02]  /*1a5e0*/  IADD3 R175, PT, PT, R185.reuse, -0x11, -R177.reuse ;  /* 0xffffffefb9af7810 */ /* 0x140fe40007ffe8b1 */
[----:B------:R-:W-:Y:S02]  /*1a5f0*/  IABS R17, R17 ;  /* 0x0000001100117213 */ /* 0x000fe40000000000 */
[----:B------:R-:W-:Y:S02]  /*1a600*/  I2FP.F32.S32 R13, R13 ;  /* 0x0000000d000d7245 */ /* 0x000fe40000201400 */
[----:B------:R-:W-:Y:S02]  /*1a610*/  IABS R6, R6 ;  /* 0x0000000600067213 */ /* 0x000fe40000000000 */
[----:B------:R-:W-:Y:S01]  /*1a620*/  IABS R175, R175 ;  /* 0x000000af00af7213 */ /* 0x000fe20000000000 */
[C---:B------:R-:W-:Y:S01]  /*1a630*/  FFMA.FTZ R18, -R240.reuse, R13, R18 ;  /* 0x0000000df0127223 */ /* 0x040fe20000010112 */
[----:B------:R-:W-:Y:S02]  /*1a640*/  I2FP.F32.S32 R17, R17 ;  /* 0x0000001100117245 */ /* 0x000fe40000201400 */
[--C-:B------:R-:W-:Y:S02]  /*1a650*/  IADD3 R176, PT, PT, R185, -0x9, -R177.reuse ;  /* 0xfffffff7b9b07810 */ /* 0x100fe40007ffe8b1 */
[----:B------:R-:W-:Y:S01]  /*1a660*/  I2FP.F32.S32 R6, R6 ;  /* 0x0000000600067245 */ /* 0x000fe20000201400 */
[C---:B------:R-:W-:Y:S01]  /*1a670*/  FFMA.FTZ R24, -R240.reuse, R17, R24 ;  /* 0x00000011f0187223 */ /* 0x040fe20000010118 */
[----:B------:R-:W-:Y:S02]  /*1a680*/  IADD3 R13, PT, PT, R229, -0x38, -R177 ;  /* 0xffffffc8e50d7810 */ /* 0x000fe40007ffe8b1 */
[----:B------:R-:W-:Y:S01]  /*1a690*/  I2FP.F32.S32 R175, R175 ;  /* 0x000000af00af7245 */ /* 0x000fe20000201400 */
[C---:B------:R-:W-:Y:S01]  /*1a6a0*/  FFMA.FTZ R21, -R240.reuse, R6, R21 ;  /* 0x00000006f0157223 */ /* 0x040fe20000010115 */
[----:B------:R-:W-:Y:S02]  /*1a6b0*/  IABS R176, R176 ;  /* 0x000000b000b07213 */ /* 0x000fe40000000000 */
[C---:B------:R-:W-:Y:S01]  /*1a6c0*/  IADD3 R17, PT, PT, R185.reuse, -0x20, -R177 ;  /* 0xffffffe0b9117810 */ /* 0x040fe20007ffe8b1 */
[C---:B------:R-:W-:Y:S01]  /*1a6d0*/  FFMA.FTZ R15, -R240.reuse, R175, R15 ;  /* 0x000000aff00f7223 */ /* 0x040fe2000001010f */
[----:B------:R-:W-:Y:S02]  /*1a6e0*/  IABS R13, R13 ;  /* 0x0000000d000d7213 */ /* 0x000fe40000000000 */
[--C-:B------:R-:W-:Y:S02]  /*1a6f0*/  IADD3 R6, PT, PT, R185, -0x19, -R177.reuse ;  /* 0xffffffe7b9067810 */ /* 0x100fe40007ffe8b1 */
[----:B------:R-:W-:Y:S02]  /*1a700*/  I2FP.F32.S32 R176, R176 ;  /* 0x000000b000b07245 */ /* 0x000fe40000201400 */
[C---:B------:R-:W-:Y:S02]  /*1a710*/  IADD3 R175, PT, PT, R229.reuse, -0x30, -R177 ;  /* 0xffffffd0e5af7810 */ /* 0x040fe40007ffe8b1 */
[----:B------:R-:W-:Y:S01]  /*1a720*/  IABS R17, R17 ;  /* 0x0000001100117213 */ /* 0x000fe20000000000 */
[C---:B------:R-:W-:Y:S01]  /*1a730*/  FFMA.FTZ R11, -R240.reuse, R176, R11 ;  /* 0x000000b0f00b7223 */ /* 0x040fe2000001010b */
[----:B------:R-:W-:Y:S02]  /*1a740*/  I2FP.F32.S32 R13, R13 ;  /* 0x0000000d000d7245 */ /* 0x000fe40000201400 */
[----:B------:R-:W-:Y:S02]  /*1a750*/  IABS R6, R6 ;  /* 0x0000000600067213 */ /* 0x000fe40000000000 */
[----:B------:R-:W-:Y:S01]  /*1a760*/  IABS R175, R175 ;  /* 0x000000af00af7213 */ /* 0x000fe20000000000 */
[C---:B------:R-:W-:Y:S01]  /*1a770*/  FFMA.FTZ R32, -R240.reuse, R13, R32 ;  /* 0x0000000df0207223 */ /* 0x040fe20000010120 */
[----:B------:R-:W-:Y:S02]  /*1a780*/  I2FP.F32.S32 R17, R17 ;  /* 0x0000001100117245 */ /* 0x000fe40000201400 */
[C-C-:B------:R-:W-:Y:S02]  /*1a790*/  IADD3 R176, PT, PT, R229.reuse, -0x29, -R177.reuse ;  /* 0xffffffd7e5b07810 */ /* 0x140fe40007ffe8b1 */
[----:B------:R-:W-:Y:S01]  /*1a7a0*/  I2FP.F32.S32 R6, R6 ;  /* 0x0000000600067245 */ /* 0x000fe20000201400 */
[C---:B------:R-:W-:Y:S01]  /*1a7b0*/  FFMA.FTZ R22, -R240.reuse, R17, R22 ;  /* 0x00000011f0167223 */ /* 0x040fe20000010116 */
[----:B------:R-:W-:Y:S02]  /*1a7c0*/  IADD3 R13, PT, PT, R229, -0x40, -R177 ;  /* 0xffffffc0e50d7810 */ /* 0x000fe40007ffe8b1 */
[----:B------:R-:W-:Y:S01]  /*1a7d0*/  I2FP.F32.S32 R175, R175 ;  /* 0x000000af00af7245 */ /* 0x000fe20000201400 */
[C---:B------:R-:W-:Y:S01]  /*1a7e0*/  FFMA.FTZ R19, -R240.reuse, R6, R19 ;  /* 0x00000006f0137223 */ /* 0x040fe20000010113 */
[----:B------:R-:W-:Y:S02]  /*1a7f0*/  IABS R176, R176 ;  /* 0x000000b000b07213 */ /* 0x000fe40000000000 */
[C-C-:B------:R-:W-:Y:S01]  /*1a800*/  IADD3 R17, PT, PT, R185.reuse, -0x28, -R177.reuse ;  /* 0xffffffd8b9117810 */ /* 0x140fe20007ffe8b1 */
        /* <DEDUP_REMOVED lines=204> */
[----:B------:R-:W-:Y:S02]  /*1b4d0*/  IADD3 R175, PT, PT, R185, -0x89, -R177 ;  /* 0xffffff77b9af7810 */ /* 0x000fe40007ffe8b1 */
[----:B------:R-:W-:Y:S01]  /*1b4e0*/  IABS R17, R17 ;  /* 0x0000001100117213 */ /* 0x000fe20000000000 */
[C---:B------:R-:W-:Y:S01]  /*1b4f0*/  FFMA.FTZ R67, -R240.reuse, R176, R67 ;  /* 0x000000b0f0437223 */ /* 0x040fe20000010143 */
[----:B------:R-:W-:Y:S02]  /*1b500*/  I2FP.F32.S32 R13, R13 ;  /* 0x0000000d000d7245 */ /* 0x000fe40000201400 */
[----:B------:R-:W-:Y:S02]  /*1b510*/  FSEL R189, R11, -INF , P0 ;  /* 0xff8000000bbd7808 */ /* 0x000fe40000000000 */
[----:B------:R-:W-:Y:S01]  /*1b520*/  IABS R6, R6 ;  /* 0x0000000600067213 */ /* 0x000fe20000000000 */
[----:B------:R-:W-:Y:S01]  /*1b530*/  FFMA.FTZ R78, -R240, R13, R78 ;  /* 0x0000000df04e7223 */ /* 0x000fe2000001014e */
[----:B------:R-:W-:Y:S02]  /*1b540*/  ISETP.GE.AND P0, PT, R184, R231, PT ;  /* 0x000000e7b800720c */ /* 0x000fe40003f06270 */
[----:B------:R-:W-:Y:S02]  /*1b550*/  IABS R175, R175 ;  /* 0x000000af00af7213 */ /* 0x000fe40000000000 */
[----:B------:R-:W-:Y:S02]  /*1b560*/  I2FP.F32.S32 R17, R17 ;  /* 0x0000001100117245 */ /* 0x000fe40000201400 */
[--C-:B------:R-:W-:Y:S02]  /*1b570*/  IADD3 R176, PT, PT, R185, -0x81, -R177.reuse ;  /* 0xffffff7fb9b07810 */ /* 0x100fe40007ffe8b1 */
[----:B------:R-:W-:Y:S01]  /*1b580*/  I2FP.F32.S32 R6, R6 ;  /* 0x0000000600067245 */ /* 0x000fe20000201400 */
[----:B------:R-:W-:Y:S01]  /*1b590*/  FFMA.FTZ R84, -R240, R17, R84 ;  /* 0x00000011f0547223 */ /* 0x000fe20000010154 */
[----:B------:R-:W-:Y:S02]  /*1b5a0*/  IADD3 R13, PT, PT, R229, -0xb0, -R177 ;  /* 0xffffff50e50d7810 */ /* 0x000fe40007ffe8b1 */
[----:B------:R-:W-:Y:S01]  /*1b5b0*/  FSEL R180, R20, -INF , P0 ;  /* 0xff80000014b47808 */ /* 0x000fe20000000000 */
[----:B------:R-:W-:Y:S01]  /*1b5c0*/  VIADD R20, R171, 0x29 ;  /* 0x00000029ab147836 */ /* 0x000fe20000000000 */
[----:B------:R-:W-:Y:S01]  /*1b5d0*/  I2FP.F32.S32 R175, R175 ;  /* 0x000000af00af7245 */ /* 0x000fe20000201400 */
[C---:B------:R-:W-:Y:S01]  /*1b5e0*/  FFMA.FTZ R81, -R240.reuse, R6, R81 ;  /* 0x00000006f0517223 */ /* 0x040fe20000010151 */
[----:B------:R-:W-:Y:S02]  /*1b5f0*/  ISETP.GE.AND P0, PT, R183, R231, PT ;  /* 0x000000e7b700720c */ /* 0x000fe40003f06270 */
[----:B------:R-:W-:Y:S01]  /*1b600*/  IABS R176, R176 ;  /* 0x000000b000b07213 */ /* 0x000fe20000000000 */
[----:B------:R-:W-:Y:S01]  /*1b610*/  FFMA.FTZ R75, -R240, R175, R75 ;  /* 0x000000aff04b7223 */ /* 0x000fe2000001014b */
[--C-:B------:R-:W-:Y:S02]  /*1b620*/  IADD3 R17, PT, PT, R185, -0x98, -R177.reuse ;  /* 0xffffff68b9117810 */ /* 0x100fe40007ffe8b1 */
[----:B------:R-:W-:Y:S02]  /*1b630*/  IABS R13, R13 ;  /* 0x0000000d000d7213 */ /* 0x000fe40000000000 */
[----:B------:R-:W-:Y:S01]  /*1b640*/  FSEL R178, R21, -INF , P0 ;  /* 0xff80000015b27808 */ /* 0x000fe20000000000 */
[----:B------:R-:W-:Y:S01]  /*1b650*/  VIADD R21, R171, 0x28 ;  /* 0x00000028ab157836 */ /* 0x000fe20000000000 */
[--C-:B------:R-:W-:Y:S02]  /*1b660*/  IADD3 R6, PT, PT, R185, -0x91, -R177.reuse ;  /* 0xffffff6fb9067810 */ /* 0x100fe40007ffe8b1 */
[----:B------:R-:W-:Y:S02]  /*1b670*/  ISETP.GE.AND P0, PT, R182, R228, PT ;  /* 0x000000e4b600720c */ /* 0x000fe40003f06270 */
[----:B------:R-:W-:Y:S02]  /*1b680*/  I2FP.F32.S32 R176, R176 ;  /* 0x000000b000b07245 */ /* 0x000fe40000201400 */
[----:B------:R-:W-:Y:S02]  /*1b690*/  IADD3 R175, PT, PT, R229, -0xa8, -R177 ;  /* 0xffffff58e5af7810 */ /* 0x000fe40007ffe8b1 */
[----:B------:R-:W-:Y:S01]  /*1b6a0*/  IABS R17, R17 ;  /* 0x0000001100117213 */ /* 0x000fe20000000000 */
[----:B------:R-:W-:Y:S01]  /*1b6b0*/  FFMA.FTZ R71, -R240, R176, R71 ;  /* 0x000000b0f0477223 */ /* 0x000fe20000010147 */
        /* <DEDUP_REMOVED lines=8> */
[C-C-:B------:R-:W-:Y:S01]  /*1b740*/  IADD3 R176, PT, PT, R229.reuse, -0xa1, -R177.reuse ;  /* 0xffffff5fe5b07810 */ /* 0x140fe20007ffe8b1 */
[C---:B------:R-:W-:Y:S01]  /*1b750*/  FFMA.FTZ R82, -R240.reuse, R17, R82 ;  /* 0x00000011f0527223 */ /* 0x040fe20000010152 */
[----:B------:R-:W-:Y:S02]  /*1b760*/  I2FP.F32.S32 R6, R6 ;  /* 0x0000000600067245 */ /* 0x000fe40000201400 */
[----:B------:R-:W-:Y:S02]  /*1b770*/  IADD3 R13, PT, PT, R229, -0xb8, -R177 ;  /* 0xffffff48e50d7810 */ /* 0x000fe40007ffe8b1 */
[----:B------:R-:W-:Y:S01]  /*1b780*/  I2FP.F32.S32 R175, R175 ;  /* 0x000000af00af7245 */ /* 0x000fe20000201400 */
[C---:B------:R-:W-:Y:S01]  /*1b790*/  FFMA.FTZ R79, -R240.reuse, R6, R79 ;  /* 0x00000006f04f7223 */ /* 0x040fe2000001014f */
[----:B------:R-:W-:Y:S01]  /*1b7a0*/  FSEL R192, R15, -INF , P0 ;  /* 0xff8000000fc07808 */ /* 0x000fe20000000000 */
[----:B------:R-:W-:Y:S01]  /*1b7b0*/  VIADD R15, R171, 0x38 ;  /* 0x00000038ab0f7836 */ /* 0x000fe20000000000 */
[----:B------:R-:W-:Y:S01]  /*1b7c0*/  ISETP.GE.AND P0, PT, R21, R231, PT ;  /* 0x000000e71500720c */ /* 0x000fe20003f06270 */
[----:B------:R-:W-:Y:S01]  /*1b7d0*/  FFMA.FTZ R88, -R240, R175, R88 ;  /* 0x000000aff0587223 */ /* 0x000fe20000010158 */
[----:B------:R-:W-:Y:S02]  /*1b7e0*/  IABS R176, R176 ;  /* 0x000000b000b07213 */ /* 0x000fe40000000000 */
[C-C-:B------:R-:W-:Y:S02]  /*1b7f0*/  IADD3 R17, PT, PT, R185.reuse, -0xa0, -R177.reuse ;  /* 0xffffff60b9117810 */ /* 0x140fe40007ffe8b1 */
[----:B------:R-:W-:Y:S02]  /*1b800*/  IABS R13, R13 ;  /* 0x0000000d000d7213 */ /* 0x000fe40000000000 */
[--C-:B------:R-:W-:Y:S02]  /*1b810*/  IADD3 R6, PT, PT, R185, -0x99, -R177.reuse ;  /* 0xffffff67b9067810 */ /* 0x100fe40007ffe8b1 */
[----:B------:R-:W-:Y:S02]  /*1b820*/  FSEL R191, R24, -INF , P0 ;  /* 0xff80000018bf7808 */ /* 0x000fe40000000000 */
[----:B------:R-:W-:Y:S02]  /*1b830*/  I2FP.F32.S32 R176, R176 ;  /* 0x000000b000b07245 */ /* 0x000fe40000201400 */
[----:B------:R-:W-:Y:S02]  /*1b840*/  IADD3 R175, PT, PT, R229, -0xb1, -R177 ;  /* 0xffffff4fe5af7810 */ /* 0x000fe40007ffe8b1 */
[----:B------:R-:W-:Y:S01]  /*1b850*/  IABS R17, R17 ;  /* 0x0000001100117213 */ /* 0x000fe20000000000 */
[----:B------:R-:W-:Y:S01]  /*1b860*/  FFMA.FTZ R85, -R240, R176, R85 ;  /* 0x000000b0f0557223 */ /* 0x000fe20000010155 */
[----:B------:R-:W-:Y:S02]  /*1b870*/  ISETP.GE.AND P0, PT, R20, R231, PT ;  /* 0x000000e71400720c */ /* 0x000fe40003f06270 */
[----:B------:R-:W-:Y:S02]  /*1b880*/  I2FP.F32.S32 R13, R13 ;  /* 0x0000000d000d7245 */ /* 0x000fe40000201400 */
[----:B------:R-:W-:Y:S02]  /*1b890*/  IABS R6, R6 ;  /* 0x0000000600067213 */ /* 0x000fe40000000000 */
[----:B------:R-:W-:Y:S01]  /*1b8a0*/  IABS R175, R175 ;  /* 0x000000af00af7213 */ /* 0x000fe20000000000 */
[----:B------:R-:W-:Y:S01]  /*1b8b0*/  FFMA.FTZ R96, -R240, R13, R96 ;  /* 0x0000000df0607223 */ /* 0x000fe20000010160 */
[----:B------:R-:W-:Y:S02]  /*1b8c0*/  I2FP.F32.S32 R17, R17 ;  /* 0x0000001100117245 */ /* 0x000fe40000201400 */
[----:B------:R-:W-:Y:S02]  /*1b8d0*/  FSEL R25, R25, -INF , P0 ;  /* 0xff80000019197808 */ /* 0x000fe40000000000 */
[----:B------:R-:W-:Y:S01]  /*1b8e0*/  ISETP.GE.AND P0, PT, R204, R228, PT ;  /* 0x000000e4cc00720c */ /* 0x000fe20003f06270 */
[C---:B------:R-:W-:Y:S01]  /*1b8f0*/  FFMA.FTZ R86, -R240.reuse, R17, R86 ;  /* 0x00000011f0567223 */ /* 0x040fe20000010156 */
[--C-:B------:R-:W-:Y:S01]  /*1b900*/  IADD3 R176, PT, PT, R229, -0xa9, -R177.reuse ;  /* 0xffffff57e5b07810 */ /* 0x100fe20007ffe8b1 */
[----:B------:R-:W-:Y:S01]  /*1b910*/  VIADD R17, R171, 0x30 ;  /* 0x00000030ab117836 */ /* 0x000fe20000000000 */
[----:B------:R-:W-:Y:S02]  /*1b920*/  I2FP.F32.S32 R6, R6 ;  /* 0x0000000600067245 */ /* 0x000fe40000201400 */
[----:B------:R-:W-:Y:S02]  /*1b930*/  IADD3 R13, PT, PT, R185, -0xa8, -R177 ;  /* 0xffffff58b90d7810 */ /* 0x000fe40007ffe8b1 */
[----:B------:R-:W-:Y:S01]  /*1b940*/  I2FP.F32.S32 R175, R175 ;  /* 0x000000af00af7245 */ /* 0x000fe20000201400 */
[----:B------:R-:W-:Y:S01]  /*1b950*/  FFMA.FTZ R83, -R240, R6, R83 ;  /* 0x00000006f0537223 */ /* 0x000fe20000010153 */
[C---:B------:R-:W-:Y:S02]  /*1b960*/  IADD3 R11, PT, PT, R229.reuse, -0xc0, -R177 ;  /* 0xffffff40e50b7810 */ /* 0x040fe40007ffe8b1 */
[----:B------:R-:W-:Y:S01]  /*1b970*/  FSEL R190, R18, -INF , P0 ;  /* 0xff80000012be7808 */ /* 0x000fe20000000000 */
[----:B------:R-:W-:Y:S01]  /*1b980*/  FFMA.FTZ R93, -R240, R175, R93 ;  /* 0x000000aff05d7223 */ /* 0x000fe2000001015d */
[----:B------:R-:W-:Y:S02]  /*1b990*/  IABS R176, R176 ;  /* 0x000000b000b07213 */ /* 0x000fe40000000000 */
[----:B------:R-:W-:Y:S02]  /*1b9a0*/  ISETP.GE.AND P0, PT, R12, R228, PT ;  /* 0x000000e40c00720c */ /* 0x000fe40003f06270 */
[----:B------:R-:W-:Y:S02]  /*1b9b0*/  IABS R13, R13 ;  /* 0x0000000d000d7213 */ /* 0x000fe40000000000 */
[----:B------:R-:W-:Y:S02]  /*1b9c0*/  IABS R11, R11 ;  /* 0x0000000b000b7213 */ /* 0x000fe40000000000 */
[----:B------:R-:W-:Y:S02]  /*1b9d0*/  IADD3 R6, PT, PT, R229, -0xb9, -R177 ;  /* 0xffffff47e5067810 */ /* 0x000fe40007ffe8b1 */
[----:B------:R-:W-:Y:S02]  /*1b9e0*/  I2FP.F32.S32 R176, R176 ;  /* 0x000000b000b07245 */ /* 0x000fe40000201400 */
[----:B------:R-:W-:Y:S02]  /*1b9f0*/  FSEL R175, R19, -INF , P0 ;  /* 0xff80000013af7808 */ /* 0x000fe40000000000 */
[----:B------:R-:W-:Y:S01]  /*1ba00*/  I2FP.F32.S32 R13, R13 ;  /* 0x0000000d000d7245 */ /* 0x000fe20000201400 */
[C---:B------:R-:W-:Y:S01]  /*1ba10*/  FFMA.FTZ R89, -R240.reuse, R176, R89 ;  /* 0x000000b0f0597223 */ /* 0x040fe20000010159 */
[----:B------:R-:W-:Y:S02]  /*1ba20*/  ISETP.GE.AND P0, PT, R17, R231, PT ;  /* 0x000000e71100720c */ /* 0x000fe40003f06270 */
[----:B------:R-:W-:Y:S01]  /*1ba30*/  I2FP.F32.S32 R11, R11 ;  /* 0x0000000b000b7245 */ /* 0x000fe20000201400 */
[----:B------:R-:W-:Y:S01]  /*1ba40*/  FFMA.FTZ R90, -R240, R13, R90 ;  /* 0x0000000df05a7223 */ /* 0x000fe2000001015a */
[----:B------:R-:W-:Y:S02]  /*1ba50*/  IABS R6, R6 ;  /* 0x0000000600067213 */ /* 0x000fe40000000000 */
[----:B------:R-:W-:Y:S01]  /*1ba60*/  FSEL R179, R28, -INF , P0 ;  /* 0xff8000001cb37808 */ /* 0x000fe20000000000 */
[----:B------:R-:W-:Y:S01]  /*1ba70*/  FFMA.FTZ R100, -R240, R11, R100 ;  /* 0x0000000bf0647223 */ /* 0x000fe20000010164 */
[--C-:B------:R-:W-:Y:S02]  /*1ba80*/  IADD3 R176, PT, PT, R185, -0xa1, -R177.reuse ;  /* 0xffffff5fb9b07810 */ /* 0x100fe40007ffe8b1 */
[----:B------:R-:W-:Y:S02]  /*1ba90*/  ISETP.GE.AND P0, PT, R14, R231, PT ;  /* 0x000000e70e00720c */ /* 0x000fe40003f06270 */
[----:B------:R-:W-:Y:S02]  /*1baa0*/  I2FP.F32.S32 R6, R6 ;  /* 0x0000000600067245 */ /* 0x000fe40000201400 */
[--C-:B------:R-:W-:Y:S02]  /*1bab0*/  IADD3 R13, PT, PT, R229, -0xc1, -R177.reuse ;  /* 0xffffff3fe50d7810 */ /* 0x100fe40007ffe8b1 */
[----:B------:R-:W-:Y:S01]  /*1bac0*/  IADD3 R11, PT, PT, R185, -0xb0, -R177 ;  /* 0xffffff50b90b7810 */ /* 0x000fe20007ffe8b1 */
[----:B------:R-:W-:Y:S01]  /*1bad0*/  FFMA.FTZ R97, -R240, R6, R97 ;  /* 0x00000006f0617223 */ /* 0x000fe20000010161 */
[----:B------:R-:W-:Y:S02]  /*1bae0*/  IABS R176, R176 ;  /* 0x000000b000b07213 */ /* 0x000fe40000000000 */
[----:B------:R-:W-:Y:S02]  /*1baf0*/  FSEL R182, R29, -INF , P0 ;  /* 0xff8000001db67808 */ /* 0x000fe40000000000 */
[----:B------:R-:W-:Y:S02]  /*1bb00*/  IABS R13, R13 ;  /* 0x0000000d000d7213 */ /* 0x000fe40000000000 */
[----:B------:R-:W-:Y:S02]  /*1bb10*/  ISETP.GE.AND P0, PT, R184, R228, PT ;  /* 0x000000e4b800720c */ /* 0x000fe40003f06270 */
[----:B------:R-:W-:Y:S02]  /*1bb20*/  IABS R11, R11 ;  /* 0x0000000b000b7213 */ /* 0x000fe40000000000 */
[----:B------:R-:W-:Y:S02]  /*1bb30*/  IADD3 R6, PT, PT, R185, -0xa9, -R177 ;  /* 0xffffff57b9067810 */ /* 0x000fe40007ffe8b1 */
[----:B------:R-:W-:Y:S02]  /*1bb40*/  I2FP.F32.S32 R176, R176 ;  /* 0x000000b000b07245 */ /* 0x000fe40000201400 */
[----:B------:R-:W-:Y:S02]  /*1bb50*/  I2FP.F32.S32 R13, R13 ;  /* 0x0000000d000d7245 */ /* 0x000fe40000201400 */
[----:B------:R-:W-:Y:S01]  /*1bb60*/  FSEL R184, R22, -INF , P0 ;  /* 0xff80000016b87808 */ /* 0x000fe20000000000 */
[C---:B------:R-:W-:Y:S01]  /*1bb70*/  FFMA.FTZ R87, -R240.reuse, R176, R87 ;  /* 0x000000b0f0577223 */ /* 0x040fe20000010157 */
[----:B------:R-:W-:Y:S01]  /*1bb80*/  I2FP.F32.S32 R11, R11 ;  /* 0x0000000b000b7245 */ /* 0x000fe20000201400 */
[C---:B------:R-:W-:Y:S01]  /*1bb90*/  FFMA.FTZ R101, -R240.reuse, R13, R101 ;  /* 0x0000000df0657223 */ /* 0x040fe20000010165 */
[----:B------:R-:W-:Y:S01]  /*1bba0*/  ISETP.GE.AND P0, PT, R183, R228, PT ;  /* 0x000000e4b700720c */ /* 0x000fe20003f06270 */
[----:B------:R-:W-:Y:S01]  /*1bbb0*/  VIADD R13, R171, 0x39 ;  /* 0x00000039ab0d7836 */ /* 0x000fe20000000000 */
[----:B------:R-:W-:Y:S01]  /*1bbc0*/  IABS R6, R6 ;  /* 0x0000000600067213 */ /* 0x000fe20000000000 */
[C---:B------:R-:W-:Y:S01]  /*1bbd0*/  FFMA.FTZ R94, -R240.reuse, R11, R94 ;  /* 0x0000000bf05e7223 */ /* 0x040fe2000001015e */
[----:B------:R-:W-:Y:S02]  /*1bbe0*/  FSEL R176, R23, -INF , P0 ;  /* 0xff80000017b07808 */ /* 0x000fe40000000000 */
[----:B------:R-:W-:Y:S02]  /*1bbf0*/  I2FP.F32.S32 R6, R6 ;  /* 0x0000000600067245 */ /* 0x000fe40000201400 */
[----:B------:R-:W-:Y:S02]  /*1bc00*/  ISETP.GE.AND P0, PT, R15, R231, PT ;  /* 0x000000e70f00720c */ /* 0x000fe40003f06270 */
[----:B------:R-:W-:Y:S01]  /*1bc10*/  IADD3 R11, PT, PT, R229, -0xc8, -R177 ;  /* 0xffffff38e50b7810 */ /* 0x000fe20007ffe8b1 */
[----:B------:R-:W-:Y:S01]  /*1bc20*/  FFMA.FTZ R91, -R240, R6, R91 ;  /* 0x00000006f05b7223 */ /* 0x000fe2000001015b */
[----:B------:R-:W-:Y:S01]  /*1bc30*/  FSEL R186, R32, -INF , P0 ;  /* 0xff80000020ba7808 */ /* 0x000fe20000000000 */
[----:B------:R-:W-:Y:S01]  /*1bc40*/  IMAD.MOV.U32 R32, RZ, RZ, R193 ;  /* 0x000000ffff207224 */ /* 0x000fe200078e00c1 */
[----:B------:R-:W-:Y:S02]  /*1bc50*/  IABS R11, R11 ;  /* 0x0000000b000b7213 */ /* 0x000fe40000000000 */
[----:B------:R-:W-:Y:S02]  /*1bc60*/  ISETP.GE.AND P0, PT, R13, R231, PT ;  /* 0x000000e70d00720c */ /* 0x000fe40003f06270 */
[----:B------:R-:W-:Y:S02]  /*1bc70*/  IADD3 R6, PT, PT, R185, -0xb1, -R177 ;  /* 0xffffff4fb9067810 */ /* 0x000fe40007ffe8b1 */
[----:B------:R-:W-:Y:S02]  /*1bc80*/  I2FP.F32.S32 R11, R11 ;  /* 0x0000000b000b7245 */ /* 0x000fe40000201400 */
[----:B------:R-:W-:Y:S01]  /*1bc90*/  FSEL R24, R33, -INF , P0 ;  /* 0xff80000021187808 */ /* 0x000fe20000000000 */
[----:B------:R-:W-:Y:S01]  /*1bca0*/  IMAD.MOV.U32 R33, RZ, RZ, R175 ;  /* 0x000000ffff217224 */ /* 0x000fe200078e00af */
[----:B------:R-:W-:Y:S01]  /*1bcb0*/  IABS R6, R6 ;  /* 0x0000000600067213 */ /* 0x000fe20000000000 */
[----:B------:R-:W-:Y:S01]  /*1bcc0*/  VIADD R175, R171, 0x91 ;  /* 0x00000091abaf7836 */ /* 0x000fe20000000000 */
[----:B------:R-:W-:Y:S01]  /*1bcd0*/  ISETP.GE.AND P0, PT, R21, R228, PT ;  /* 0x000000e41500720c */ /* 0x000fe20003f06270 */
[----:B------:R-:W-:Y:S01]  /*1bce0*/  FFMA.FTZ R104, -R240, R11, R104 ;  /* 0x0000000bf0687223 */ /* 0x000fe20000010168 */
[----:B------:R-:W-:Y:S01]  /*1bcf0*/  I2FP.F32.S32 R6, R6 ;  /* 0x0000000600067245 */ /* 0x000fe20000201400 */
[----:B------:R-:W-:Y:S01]  /*1bd00*/  VIADD R11, R171, 0x40 ;  /* 0x00000040ab0b7836 */ /* 0x000fe20000000000 */
        /* <DEDUP_REMOVED lines=8> */
[----:B------:R-:W-:Y:S02]  /*1bd90*/  ISETP.GE.AND P0, PT, R11, R231, PT ;  /* 0x000000e70b00720c */ /* 0x000fe40003f06270 */
[----:B------:R-:W-:Y:S02]  /*1bda0*/  IABS R19, R19 ;  /* 0x0000001300137213 */ /* 0x000fe40000000000 */
[----:B------:R-:W-:Y:S01]  /*1bdb0*/  FSEL R188, R36, -INF , P0 ;  /* 0xff80000024bc7808 */ /* 0x000fe20000000000 */
[----:B------:R-:W-:Y:S01]  /*1bdc0*/  IMAD.MOV.U32 R36, RZ, RZ, R191 ;  /* 0x000000ffff247224 */ /* 0x000fe200078e00bf */
[----:B------:R-:W-:Y:S02]  /*1bdd0*/  ISETP.GE.AND P0, PT, R6, R231, PT ;  /* 0x000000e70600720c */ /* 0x000fe40003f06270 */
[----:B------:R-:W-:Y:S02]  /*1bde0*/  I2FP.F32.S32 R19, R19 ;  /* 0x0000001300137245 */ /* 0x000fe40000201400 */
[----:B------:R-:W-:Y:S02]  /*1bdf0*/  FSEL R27, R37, -INF , P0 ;  /* 0xff800000251b7808 */ /* 0x000fe40000000000 */
[-C--:B------:R-:W-:Y:S01]  /*1be00*/  ISETP.GE.AND P0, PT, R17, R228.reuse, PT ;  /* 0x000000e41100720c */ /* 0x080fe20003f06270 */
[----:B------:R-:W-:Y:S01]  /*1be10*/  FFMA.FTZ R98, -R240, R19, R98 ;  /* 0x00000013f0627223 */ /* 0x000fe20000010162 */
[--C-:B------:R-:W-:Y:S02]  /*1be20*/  IADD3 R18, PT, PT, R229, -0xc9, -R177.reuse ;  /* 0xffffff37e5127810 */ /* 0x100fe40007ffe8b1 */
[----:B--2---:R-:W-:Y:S02]  /*1be30*/  FSEL R225, R30, -INF , P0 ;  /* 0xff8000001ee17808 */ /* 0x004fe40000000000 */
[----:B------:R-:W-:Y:S02]  /*1be40*/  ISETP.GE.AND P0, PT, R14, R228, PT ;  /* 0x000000e40e00720c */ /* 0x000fe40003f06270 */
[----:B------:R-:W-:Y:S02]  /*1be50*/  IABS R18, R18 ;  /* 0x0000001200127213 */ /* 0x000fe40000000000 */
[----:B------:R-:W-:Y:S01]  /*1be60*/  FSEL R238, R31, -INF , P0 ;  /* 0xff8000001fee7808 */ /* 0x000fe20000000000 */
[----:B------:R-:W-:Y:S01]  /*1be70*/  IMAD.MOV.U32 R31, RZ, RZ, R180 ;  /* 0x000000ffff1f7224 */ /* 0x000fe200078e00b4 */
[-C--:B------:R-:W-:Y:S01]  /*1be80*/  ISETP.GE.AND P0, PT, R197, R231.reuse, PT ;  /* 0x000000e7c500720c */ /* 0x080fe20003f06270 */
[----:B------:R-:W-:Y:S01]  /*1be90*/  VIADD R180, R171, 0x81 ;  /* 0x00000081abb47836 */ /* 0x000fe20000000000 */
        /* <DEDUP_REMOVED lines=10> */
[----:B------:R-:W-:Y:S02]  /*1bf40*/  I2FP.F32.S32 R19, R19 ;  /* 0x0000001300137245 */ /* 0x000fe40000201400 */
[----:B------:R-:W-:Y:S01]  /*1bf50*/  FSEL R183, R35, -INF , P0 ;  /* 0xff80000023b77808 */ /* 0x000fe20000000000 */
[----:B------:R-:W-:Y:S01]  /*1bf60*/  IMAD.MOV.U32 R35, RZ, RZ, R190 ;  /* 0x000000ffff237224 */ /* 0x000fe200078e00be */
[----:B------:R-:W-:Y:S01]  /*1bf70*/  ISETP.GE.AND P0, PT, R195, R231, PT ;  /* 0x000000e7c300720c */ /* 0x000fe20003f06270 */
[----:B------:R-:W-:Y:S01]  /*1bf80*/  FFMA.FTZ R108, -R240, R19, R108 ;  /* 0x00000013f06c7223 */ /* 0x000fe2000001016c */
[----:B------:R-:W-:Y:S02]  /*1bf90*/  IADD3 R18, PT, PT, R229, -0xd1, -R177 ;  /* 0xffffff2fe5127810 */ /* 0x000fe40007ffe8b1 */
[----:B------:R-:W-:Y:S01]  /*1bfa0*/  FSEL R37, R44, -INF , P0 ;  /* 0xff8000002c257808 */ /* 0x000fe20000000000 */
[----:B------:R-:W-:Y:S01]  /*1bfb0*/  IMAD.MOV.U32 R44, RZ, RZ, R25 ;  /* 0x000000ffff2c7224 */ /* 0x000fe200078e0019 */
[-C--:B------:R-:W-:Y:S01]  /*1bfc0*/  ISETP.GE.AND P0, PT, R194, R231.reuse, PT ;  /* 0x000000e7c200720c */ /* 0x080fe20003f06270 */
[----:B------:R-:W-:Y:S01]  /*1bfd0*/  IMAD.MOV.U32 R25, RZ, RZ, R189 ;  /* 0x000000ffff197224 */ /* 0x000fe200078e00bd */
[----:B------:R-:W-:Y:S02]  /*1bfe0*/  IABS R18, R18 ;  /* 0x0000001200127213 */ /* 0x000fe40000000000 */
[----:B---3--:R-:W-:Y:S01]  /*1bff0*/  FSEL R222, R45, -INF , P0 ;  /* 0xff8000002dde7808 */ /* 0x008fe20000000000 */
[----:B------:R-:W-:Y:S01]  /*1c000*/  IMAD.MOV.U32 R45, RZ, RZ, R188 ;  /* 0x000000ffff2d7224 */ /* 0x000fe200078e00bc */
[-C--:B------:R-:W-:Y:S01]  /*1c010*/  ISETP.GE.AND P0, PT, R11, R228.reuse, PT ;  /* 0x000000e40b00720c */ /* 0x080fe20003f06270 */
[----:B------:R-:W-:Y:S01]  /*1c020*/  VIADD R188, R171, 0x70 ;  /* 0x00000070abbc7836 */ /* 0x000fe20000000000 */
[----:B------:R-:W-:Y:S02]  /*1c030*/  IADD3 R19, PT, PT, R229, -0xd8, -R177 ;  /* 0xffffff28e5137810 */ /* 0x000fe40007ffe8b1 */
[----:B----4-:R-:W-:Y:S01]  /*1c040*/  FSEL R217, R38, -INF , P0 ;  /* 0xff80000026d97808 */ /* 0x010fe20000000000 */
        /* <DEDUP_REMOVED lines=27> */
[----:B------:R-:W-:Y:S01]  /*1c200*/  VIADD R52, R171, 0xb8 ;  /* 0x000000b8ab347836 */ /* 0x000fe20000000000 */
[----:B------:R-:W-:Y:S02]  /*1c210*/  ISETP.GE.AND P0, PT, R202, R231, PT ;  /* 0x000000e7ca00720c */ /* 0x000fe40003f06270 */
[----:B------:R-:W-:Y:S02]  /*1c220*/  I2FP.F32.S32 R18, R18 ;  /* 0x0000001200127245 */ /* 0x000fe40000201400 */
[----:B------:R-:W-:Y:S01]  /*1c230*/  FSEL R233, R53, -INF , P0 ;  /* 0xff80000035e97808 */ /* 0x000fe20000000000 */
[----:B------:R-:W-:Y:S01]  /*1c240*/  IMAD.MOV.U32 R53, RZ, RZ, R178 ;  /* 0x000000ffff357224 */ /* 0x000fe200078e00b2 */
[----:B------:R-:W-:Y:S01]  /*1c250*/  ISETP.GE.AND P0, PT, R195, R228, PT ;  /* 0x000000e4c300720c */ /* 0x000fe20003f06270 */
[----:B------:R-:W-:Y:S01]  /*1c260*/  FFMA.FTZ R103, -R240, R18, R103 ;  /* 0x00000012f0677223 */ /* 0x000fe20000010167 */
[----:B------:R-:W-:Y:S01]  /*1c270*/  IABS R19, R19 ;  /* 0x0000001300137213 */ /* 0x000fe20000000000 */
[C---:B------:R-:W-:Y:S01]  /*1c280*/  VIADD R178, R171.reuse, 0x78 ;  /* 0x00000078abb27836 */ /* 0x040fe20000000000 */
[----:B------:R-:W-:Y:S01]  /*1c290*/  FSEL R226, R46, -INF , P0 ;  /* 0xff8000002ee27808 */ /* 0x000fe20000000000 */
[----:B------:R-:W-:Y:S01]  /*1c2a0*/  IMAD.MOV.U32 R46, RZ, RZ, R24 ;  /* 0x000000ffff2e7224 */ /* 0x000fe200078e0018 */
[----:B------:R-:W-:Y:S01]  /*1c2b0*/  ISETP.GE.AND P0, PT, R194, R228, PT ;  /* 0x000000e4c200720c */ /* 0x000fe20003f06270 */
[----:B------:R-:W-:Y:S01]  /*1c2c0*/  VIADD R194, R171, 0x68 ;  /* 0x00000068abc27836 */ /* 0x000fe20000000000 */
[----:B------:R-:W-:Y:S02]  /*1c2d0*/  I2FP.F32.S32 R19, R19 ;  /* 0x0000001300137245 */ /* 0x000fe40000201400 */
[----:B------:R-:W-:Y:S01]  /*1c2e0*/  FSEL R24, R47, -INF , P0 ;  /* 0xff8000002f187808 */ /* 0x000fe20000000000 */
[----:B------:R-:W-:Y:S01]  /*1c2f0*/  IMAD.MOV.U32 R47, RZ, RZ, R186 ;  /* 0x000000ffff2f7224 */ /* 0x000fe200078e00ba */
[----:B------:R-:W-:Y:S01]  /*1c300*/  ISETP.GE.AND P0, PT, R194, R231, PT ;  /* 0x000000e7c200720c */ /* 0x000fe20003f06270 */
[----:B------:R-:W-:Y:S01]  /*1c310*/  VIADD R186, R171, 0x71 ;  /* 0x00000071abba7836 */ /* 0x000fe20000000000 */
[--C-:B------:R-:W-:Y:S01]  /*1c320*/  IADD3 R18, PT, PT, R185, -0xc9, -R177.reuse ;  /* 0xffffff37b9127810 */ /* 0x100fe20007ffe8b1 */
[----:B------:R-:W-:Y:S01]  /*1c330*/  FFMA.FTZ R106, -R240, R19, R106 ;  /* 0x00000013f06a7223 */ /* 0x000fe2000001016a */
[----:B------:R-:W-:Y:S02]  /*1c340*/  FSEL R43, R56, -INF , P0 ;  /* 0xff800000382b7808 */ /* 0x000fe40000000000 */
[-C--:B------:R-:W-:Y:S02]  /*1c350*/  ISETP.GE.AND P0, PT, R192, R231.reuse, PT ;  /* 0x000000e7c000720c */ /* 0x080fe40003f06270 */
[----:B------:R-:W-:Y:S02]  /*1c360*/  IABS R18, R18 ;  /* 0x0000001200127213 */ /* 0x000fe40000000000 */
        /* <DEDUP_REMOVED lines=11> */
[C---:B------:R-:W-:Y:S01]  /*1c420*/  VIADD R176, R171.reuse, 0x79 ;  /* 0x00000079abb07836 */ /* 0x040fe20000000000 */
[----:B------:R-:W-:Y:S01]  /*1c430*/  IABS R19, R19 ;  /* 0x0000001300137213 */ /* 0x000fe20000000000 */
[----:B------:R-:W-:Y:S01]  /*1c440*/  FFMA.FTZ R107, -R240, R18, R107 ;  /* 0x00000012f06b7223 */ /* 0x000fe2000001016b */
[----:B------:R-:W-:Y:S01]  /*1c450*/  FSEL R216, R60, -INF , P0 ;  /* 0xff8000003cd87808 */ /* 0x000fe20000000000 */
[----:B------:R-:W-:Y:S01]  /*1c460*/  VIADD R60, R171, 0xa8 ;  /* 0x000000a8ab3c7836 */ /* 0x000fe20000000000 */
[----:B------:R-:W-:Y:S02]  /*1c470*/  ISETP.GE.AND P0, PT, R186, R231, PT ;  /* 0x000000e7ba00720c */ /* 0x000fe40003f06270 */
[----:B------:R-:W-:Y:S02]  /*1c480*/  I2FP.F32.S32 R19, R19 ;  /* 0x0000001300137245 */ /* 0x000fe40000201400 */
[----:B------:R-:W-:Y:S02]  /*1c490*/  FSEL R30, R61, -INF , P0 ;  /* 0xff8000003d1e7808 */ /* 0x000fe40000000000 */
[-C--:B------:R-:W-:Y:S01]  /*1c4a0*/  ISETP.GE.AND P0, PT, R206, R228.reuse, PT ;  /* 0x000000e4ce00720c */ /* 0x080fe20003f06270 */
[----:B------:R-:W-:Y:S01]  /*1c4b0*/  FFMA.FTZ R110, -R240, R19, R110 ;  /* 0x00000013f06e7223 */ /* 0x000fe2000001016e */
[--C-:B------:R-:W-:Y:S02]  /*1c4c0*/  IADD3 R18, PT, PT, R229, -0xe1, -R177.reuse ;  /* 0xffffff1fe5127810 */ /* 0x100fe40007ffe8b1 */
[----:B------:R-:W-:Y:S01]  /*1c4d0*/  FSEL R29, R54, -INF , P0 ;  /* 0xff800000361d7808 */ /* 0x000fe20000000000 */
[----:B------:R-:W-:Y:S01]  /*1c4e0*/  VIADD R54, R171, 0xb1 ;  /* 0x000000b1ab367836 */ /* 0x000fe20000000000 */
[----:B------:R-:W-:Y:S02]  /*1c4f0*/  ISETP.GE.AND P0, PT, R202, R228, PT ;  /* 0x000000e4ca00720c */ /* 0x000fe40003f06270 */
[----:B------:R-:W-:Y:S02]  /*1c500*/  IABS R18, R18 ;  /* 0x0000001200127213 */ /* 0x000fe40000000000 */
[----:B------:R-:W-:Y:S01]  /*1c510*/  FSEL R200, R55, -INF , P0 ;  /* 0xff80000037c87808 */ /* 0x000fe20000000000 */
[----:B------:R-:W-:Y:S01]  /*1c520*/  IMAD.MOV.U32 R55, RZ, RZ, R184 ;  /* 0x000000ffff377224 */ /* 0x000fe200078e00b8 */
[-C--:B------:R-:W-:Y:S02]  /*1c530*/  ISETP.GE.AND P0, PT, R178, R231.reuse, PT ;  /* 0x000000e7b200720c */ /* 0x080fe40003f06270 */
[----:B------:R-:W-:Y:S02]  /*1c540*/  IADD3 R19, PT, PT, R229, -0xe8, -R177 ;  /* 0xffffff18e5137810 */ /* 0x000fe40007ffe8b1 */
[----:B------:R-:W-:Y:S01]  /*1c550*/  FSEL R190, R64, -INF , P0 ;  /* 0xff80000040be7808 */ /* 0x000fe20000000000 */
[----:B------:R-:W-:Y:S01]  /*1c560*/  IMAD.MOV.U32 R64, RZ, RZ, R183 ;  /* 0x000000ffff407224 */ /* 0x000fe200078e00b7 */
[----:B------:R-:W-:Y:S01]  /*1c570*/  ISETP.GE.AND P0, PT, R176, R231, PT ;  /* 0x000000e7b000720c */ /* 0x000fe20003f06270 */
[----:B------:R-:W-:Y:S01]  /*1c580*/  VIADD R183, R171, 0x89 ;  /* 0x00000089abb77836 */ /* 0x000fe20000000000 */
[----:B------:R-:W-:Y:S02]  /*1c590*/  IADD3 R23, PT, PT, R185, -0xc0, -R177 ;  /* 0xffffff40b9177810 */ /* 0x000fe40007ffe8b1 */
[----:B------:R-:W-:Y:S01]  /*1c5a0*/  FSEL R198, R65, -INF , P0 ;  /* 0xff80000041c67808 */ /* 0x000fe20000000000 */
[----:B------:R-:W-:Y:S01]  /*1c5b0*/  IMAD.MOV.U32 R65, RZ, RZ, R182 ;  /* 0x000000ffff417224 */ /* 0x000fe200078e00b6 */
[----:B------:R-:W-:Y:S01]  /*1c5c0*/  ISETP.GE.AND P0, PT, R194, R228, PT ;  /* 0x000000e4c200720c */ /* 0x000fe20003f06270 */
[C---:B------:R-:W-:Y:S01]  /*1c5d0*/  VIADD R182, R171.reuse, 0x80 ;  /* 0x00000080abb67836 */ /* 0x040fe20000000000 */
[----:B------:R-:W-:Y:S02]  /*1c5e0*/  I2FP.F32.S32 R18, R18 ;  /* 0x0000001200127245 */ /* 0x000fe40000201400 */
[----:B------:R-:W-:Y:S01]  /*1c5f0*/  FSEL R61, R58, -INF , P0 ;  /* 0xff8000003a3d7808 */ /* 0x000fe20000000000 */
[----:B------:R-:W-:Y:S01]  /*1c600*/  VIADD R58, R171, 0xb0 ;  /* 0x000000b0ab3a7836 */ /* 0x000fe20000000000 */
[----:B------:R-:W-:Y:S01]  /*1c610*/  ISETP.GE.AND P0, PT, R192, R228, PT ;  /* 0x000000e4c000720c */ /* 0x000fe20003f06270 */
[----:B------:R-:W-:Y:S01]  /*1c620*/  FFMA.FTZ R117, -R240, R18, R117 ;  /* 0x00000012f0757223 */ /* 0x000fe20000010175 */
[----:B------:R-:W-:Y:S02]  /*1c630*/  IABS R19, R19 ;  /* 0x0000001300137213 */ /* 0x000fe40000000000 */
[----:B------:R-:W-:Y:S01]  /*1c640*/  FSEL R196, R59, -INF , P0 ;  /* 0xff8000003bc47808 */ /* 0x000fe20000000000 */
[C---:B------:R-:W-:Y:S01]  /*1c650*/  VIADD R59, R171.reuse, 0xa9 ;  /* 0x000000a9ab3b7836 */ /* 0x040fe20000000000 */
        /* <DEDUP_REMOVED lines=19> */
[----:B------:R-:W-:Y:S02]  /*1c790*/  IABS R18, R18 ;  /* 0x0000001200127213 */ /* 0x000fe40000000000 */
[----:B------:R-:W-:Y:S01]  /*1c7a0*/  FSEL R211, R72, -INF , P0 ;  /* 0xff80000048d37808 */ /* 0x000fe20000000000 */
[----:B------:R-:W-:Y:S01]  /*1c7b0*/  VIADD R72, R171, 0x10 ;  /* 0x00000010ab487836 */ /* 0x000fe20000000000 */
[-C--:B------:R-:W-:Y:S02]  /*1c7c0*/  ISETP.GE.AND P0, PT, R183, R231.reuse, PT ;  /* 0x000000e7b700720c */ /* 0x080fe40003f06270 */
[--C-:B------:R-:W-:Y:S02]  /*1c7d0*/  IADD3 R22, PT, PT, R185, -0xb9, -R177.reuse ;  /* 0xffffff47b9167810 */ /* 0x100fe40007ffe8b1 */
[----:B------:R-:W-:Y:S01]  /*1c7e0*/  FSEL R199, R73, -INF , P0 ;  /* 0xff80000049c77808 */ /* 0x000fe20000000000 */
[----:B------:R-:W-:Y:S01]  /*1c7f0*/  IMAD.MOV.U32 R73, RZ, RZ, R44 ;  /* 0x000000ffff497224 */ /* 0x000fe200078e002c */
[-C--:B------:R-:W-:Y:S01]  /*1c800*/  ISETP.GE.AND P0, PT, R178, R228.reuse, PT ;  /* 0x000000e4b200720c */ /* 0x080fe20003f06270 */
[----:B------:R-:W-:Y:S01]  /*1c810*/  VIADD R44, R171, 0xc8 ;  /* 0x000000c8ab2c7836 */ /* 0x000fe20000000000 */
[C---:B------:R-:W-:Y:S02]  /*1c820*/  IADD3 R19, PT, PT, R229.reuse, -0xf0, -R177 ;  /* 0xffffff10e5137810 */ /* 0x040fe40007ffe8b1 */
[----:B------:R-:W-:Y:S01]  /*1c830*/  FSEL R195, R66, -INF , P0 ;  /* 0xff80000042c37808 */ /* 0x000fe20000000000 */
[----:B------:R-:W-:Y:S01]  /*1c840*/  IMAD.MOV.U32 R66, RZ, RZ, R47 ;  /* 0x000000ffff427224 */ /* 0x000fe200078e002f */
[----:B------:R-:W-:Y:S02]  /*1c850*/  ISETP.GE.AND P0, PT, R176, R228, PT ;  /* 0x000000e4b000720c */ /* 0x000fe40003f06270 */
        /* <DEDUP_REMOVED lines=10> */
[----:B------:R-:W-:Y:S01]  /*1c900*/  IMAD.MOV.U32 R65, RZ, RZ, R64 ;  /* 0x000000ffff417224 */ /* 0x000fe200078e0040 */
[----:B------:R-:W-:Y:S01]  /*1c910*/  FSEL R213, R77, -INF , P0 ;  /* 0xff8000004dd57808 */ /* 0x000fe20000000000 */
[----:B------:R-:W-:Y:S01]  /*1c920*/  IMAD.MOV.U32 R64, RZ, RZ, R46 ;  /* 0x000000ffff407224 */ /* 0x000fe200078e002e */
[-C--:B------:R-:W-:Y:S01]  /*1c930*/  ISETP.GE.AND P0, PT, R182, R228.reuse, PT ;  /* 0x000000e4b600720c */ /* 0x080fe20003f06270 */
[C---:B------:R-:W-:Y:S01]  /*1c940*/  VIADD R46, R171.reuse, 0xc1 ;  /* 0x000000c1ab2e7836 */ /* 0x040fe20000000000 */
[----:B------:R-:W-:Y:S01]  /*1c950*/  IABS R19, R19 ;  /* 0x0000001300137213 */ /* 0x000fe20000000000 */
[----:B------:R-:W-:Y:S01]  /*1c960*/  IMAD.MOV.U32 R77, RZ, RZ, R55 ;  /* 0x000000ffff4d7224 */ /* 0x000fe200078e0037 */
[----:B------:R-:W-:Y:S01]  /*1c970*/  FSEL R70, R70, -INF , P0 ;  /* 0xff80000046467808 */ /* 0x000fe20000000000 */
[----:B------:R-:W-:Y:S01]  /*1c980*/  IMAD.MOV.U32 R55, RZ, RZ, R36 ;  /* 0x000000ffff377224 */ /* 0x000fe200078e0024 */
[----:B------:R-:W-:Y:S01]  /*1c990*/  ISETP.GE.AND P0, PT, R180, R228, PT ;  /* 0x000000e4b400720c */ /* 0x000fe20003f06270 */
[----:B------:R-:W-:Y:S01]  /*1c9a0*/  VIADD R36, R171, 0xc9 ;  /* 0x000000c9ab247836 */ /* 0x000fe20000000000 */
[----:B------:R-:W-:Y:S02]  /*1c9b0*/  IABS R23, R23 ;  /* 0x0000001700177213 */ /* 0x000fe40000000000 */
[----:B------:R-:W-:Y:S02]  /*1c9c0*/  FSEL R71, R71, -INF , P0 ;  /* 0xff80000047477808 */ /* 0x000fe40000000000 */
[-C--:B------:R-:W-:Y:S02]  /*1c9d0*/  ISETP.GE.AND P0, PT, R69, R231.reuse, PT ;  /* 0x000000e74500720c */ /* 0x080fe40003f06270 */
[----:B------:R-:W-:Y:S02]  /*1c9e0*/  I2FP.F32.S32 R22, R22 ;  /* 0x0000001600167245 */ /* 0x000fe40000201400 */
[----:B------:R-:W-:Y:S02]  /*1c9f0*/  FSEL R80, R80, -INF , P0 ;  /* 0xff80000050507808 */ /* 0x000fe40000000000 */
[----:B------:R-:W-:Y:S01]  /*1ca00*/  ISETP.GE.AND P0, PT, R68, R231, PT ;  /* 0x000000e74400720c */ /* 0x000fe20003f06270 */
[C---:B------:R-:W-:Y:S01]  /*1ca10*/  FFMA.FTZ R99, -R240.reuse, R22, R99 ;  /* 0x00000016f0637223 */ /* 0x040fe20000010163 */
[----:B------:R-:W-:Y:S02]  /*1ca20*/  I2FP.F32.S32 R19, R19 ;  /* 0x0000001300137245 */ /* 0x000fe40000201400 */
[----:B------:R-:W-:Y:S01]  /*1ca30*/  FSEL R209, R81, -INF , P0 ;  /* 0xff80000051d17808 */ /* 0x000fe20000000000 */
[----:B------:R-:W-:Y:S01]  /*1ca40*/  IMAD.MOV.U32 R81, RZ, RZ, R61 ;  /* 0x000000ffff517224 */ /* 0x000fe200078e003d */
[-C--:B------:R-:W-:Y:S01]  /*1ca50*/  ISETP.GE.AND P0, PT, R187, R228.reuse, PT ;  /* 0x000000e4bb00720c */ /* 0x080fe20003f06270 */
[----:B------:R-:W-:Y:S01]  /*1ca60*/  FFMA.FTZ R124, -R240, R19, R124 ;  /* 0x00000013f07c7223 */ /* 0x000fe2000001017c */
[----:B------:R-:W-:Y:S01]  /*1ca70*/  IADD3 R18, PT, PT, R185, -0xd9, -R177 ;  /* 0xffffff27b9127810 */ /* 0x000fe20007ffe8b1 */
        /* <DEDUP_REMOVED lines=8> */
[----:B------:R-:W-:Y:S02]  /*1cb00*/  IABS R18, R18 ;  /* 0x0000001200127213 */ /* 0x000fe40000000000 */
[----:B------:R-:W-:Y:S02]  /*1cb10*/  FSEL R84, R84, -INF , P0 ;  /* 0xff80000054547808 */ /* 0x000fe40000000000 */
[-C--:B------:R-:W-:Y:S02]  /*1cb20*/  ISETP.GE.AND P0, PT, R62, R231.reuse, PT ;  /* 0x000000e73e00720c */ /* 0x080fe40003f06270 */
[----:B------:R-:W-:Y:S02]  /*1cb30*/  IADD3 R22, PT, PT, R229, -0xd9, -R177 ;  /* 0xffffff27e5167810 */ /* 0x000fe40007ffe8b1 */
[----:B------:R-:W-:Y:S01]  /*1cb40*/  FSEL R197, R85, -INF , P0 ;  /* 0xff80000055c57808 */ /* 0x000fe20000000000 */
[----:B------:R-:W-:Y:S01]  /*1cb50*/  IMAD.MOV.U32 R85, RZ, RZ, R57 ;  /* 0x000000ffff557224 */ /* 0x000fe200078e0039 */
[-C--:B------:R-:W-:Y:S01]  /*1cb60*/  ISETP.GE.AND P0, PT, R179, R228.reuse, PT ;  /* 0x000000e4b300720c */ /* 0x080fe20003f06270 */
[----:B------:R-:W-:Y:S01]  /*1cb70*/  IMAD.MOV.U32 R57, RZ, RZ, R26 ;  /* 0x000000ffff397224 */ /* 0x000fe200078e001a */
[--C-:B------:R-:W-:Y:S01]  /*1cb80*/  IADD3 R19, PT, PT, R185, -0xe8, -R177.reuse ;  /* 0xffffff18b9137810 */ /* 0x100fe20007ffe8b1 */
[----:B------:R-:W-:Y:S01]  /*1cb90*/  IMAD.MOV.U32 R26, RZ, RZ, R32 ;  /* 0x000000ffff1a7224 */ /* 0x000fe200078e0020 */
[----:B------:R-:W-:Y:S01]  /*1cba0*/  FSEL R207, R78, -INF , P0 ;  /* 0xff8000004ecf7808 */ /* 0x000fe20000000000 */
[----:B------:R-:W-:Y:S01]  /*1cbb0*/  IMAD.MOV.U32 R78, RZ, RZ, R48 ;  /* 0x000000ffff4e7224 */ /* 0x000fe200078e0030 */
[----:B------:R-:W-:Y:S01]  /*1cbc0*/  ISETP.GE.AND P0, PT, R175, R228, PT ;  /* 0x000000e4af00720c */ /* 0x000fe20003f06270 */
[----:B------:R-:W-:Y:S01]  /*1cbd0*/  VIADD R32, R171, 0xd0 ;  /* 0x000000d0ab207836 */ /* 0x000fe20000000000 */
[----:B------:R-:W-:Y:S02]  /*1cbe0*/  IADD3 R23, PT, PT, R185, -0xd8, -R177 ;  /* 0xffffff28b9177810 */ /* 0x000fe40007ffe8b1 */
[----:B------:R-:W-:Y:S01]  /*1cbf0*/  FSEL R205, R79, -INF , P0 ;  /* 0xff8000004fcd7808 */ /* 0x000fe20000000000 */
[----:B------:R-:W-:Y:S01]  /*1cc00*/  IMAD.MOV.U32 R79, RZ, RZ, R45 ;  /* 0x000000ffff4f7224 */ /* 0x000fe200078e002d */
[----:B------:R-:W-:Y:S02]  /*1cc10*/  I2FP.F32.S32 R18, R18 ;  /* 0x0000001200127245 */ /* 0x000fe40000201400 */
[----:B------:R-:W-:Y:S02]  /*1cc20*/  ISETP.GE.AND P0, PT, R60, R231, PT ;  /* 0x000000e73c00720c */ /* 0x000fe40003f06270 */
[----:B------:R-:W-:Y:S01]  /*1cc30*/  IABS R22, R22 ;  /* 0x0000001600167213 */ /* 0x000fe20000000000 */
[----:B------:R-:W-:Y:S01]  /*1cc40*/  FFMA.FTZ R115, -R240, R18, R115 ;  /* 0x00000012f0737223 */ /* 0x000fe20000010173 */
[----:B------:R-:W-:Y:S02]  /*1cc50*/  IABS R19, R19 ;  /* 0x0000001300137213 */ /* 0x000fe40000000000 */
[----:B------:R-:W-:Y:S02]  /*1cc60*/  IABS R23, R23 ;  /* 0x0000001700177213 */ /* 0x000fe40000000000 */
[----:B------:R-:W-:Y:S02]  /*1cc70*/  FSEL R88, R88, -INF , P0 ;  /* 0xff80000058587808 */ /* 0x000fe40000000000 */
[----:B------:R-:W-:Y:S02]  /*1cc80*/  I2FP.F32.S32 R22, R22 ;  /* 0x0000001600167245 */ /* 0x000fe40000201400 */
[----:B------:R-:W-:Y:S02]  /*1cc90*/  I2FP.F32.S32 R19, R19 ;  /* 0x0000001300137245 */ /* 0x000fe40000201400 */
[----:B------:R-:W-:Y:S01]  /*1cca0*/  ISETP.GE.AND P0, PT, R59, R231, PT ;  /* 0x000000e73b00720c */ /* 0x000fe20003f06270 */
[C---:B------:R-:W-:Y:S01]  /*1ccb0*/  FFMA.FTZ R113, -R240.reuse, R22, R113 ;  /* 0x00000016f0717223 */ /* 0x040fe20000010171 */
[----:B------:R-:W-:Y:S01]  /*1ccc0*/  IADD3 R18, PT, PT, R185, -0xe1, -R177 ;  /* 0xffffff1fb9127810 */ /* 0x000fe20007ffe8b1 */
[C---:B------:R-:W-:Y:S01]  /*1ccd0*/  FFMA.FTZ R122, -R240.reuse, R19, R122 ;  /* 0x00000013f07a7223 */ /* 0x040fe2000001017a */
[----:B------:R-:W-:Y:S02]  /*1cce0*/  I2FP.F32.S32 R23, R23 ;  /* 0x0000001700177245 */ /* 0x000fe40000201400 */
[----:B------:R-:W-:Y:S01]  /*1ccf0*/  FSEL R193, R89, -INF , P0 ;  /* 0xff80000059c17808 */ /* 0x000fe20000000000 */
[----:B------:R-:W-:Y:S01]  /*1cd00*/  IMAD.MOV.U32 R89, RZ, RZ, R79 ;  /* 0x000000ffff597224 */ /* 0x000fe200078e004f */
[----:B------:R-:W-:Y:S01]  /*1cd10*/  IABS R18, R18 ;  /* 0x0000001200127213 */ /* 0x000fe20000000000 */
[----:B------:R-:W-:Y:S01]  /*1cd20*/  FFMA.FTZ R114, -R240, R23, R114 ;  /* 0x00000017f0727223 */ /* 0x000fe20000010172 */
[----:B------:R-:W-:Y:S01]  /*1cd30*/  ISETP.GE.AND P0, PT, R69, R228, PT ;  /* 0x000000e44500720c */ /* 0x000fe20003f06270 */
[----:B------:R-:W-:Y:S01]  /*1cd40*/  IMAD.MOV.U32 R79, RZ, RZ, R81 ;  /* 0x000000ffff4f7224 */ /* 0x000fe200078e0051 */
[C-C-:B------:R-:W-:Y:S01]  /*1cd50*/  IADD3 R22, PT, PT, R185.reuse, -0xd1, -R177.reuse ;  /* 0xffffff2fb9167810 */ /* 0x140fe20007ffe8b1 */
[----:B------:R-:W-:Y:S01]  /*1cd60*/  IMAD.MOV.U32 R81, RZ, RZ, R34 ;  /* 0x000000ffff517224 */ /* 0x000fe200078e0022 */
[C-C-:B------:R-:W-:Y:S02]  /*1cd70*/  IADD3 R19, PT, PT, R185.reuse, -0xf0, -R177.reuse ;  /* 0xffffff10b9137810 */ /* 0x140fe40007ffe8b1 */
[----:B------:R-:W-:Y:S02]  /*1cd80*/  IADD3 R23, PT, PT, R185, -0xe0, -R177 ;  /* 0xffffff20b9177810 */ /* 0x000fe40007ffe8b1 */
        /* <DEDUP_REMOVED lines=15> */
[----:B------:R-:W-:Y:S01]  /*1ce80*/  I2FP.F32.S32 R23, R23 ;  /* 0x0000001700177245 */ /* 0x000fe20000201400 */
[----:B------:R-:W-:Y:S01]  /*1ce90*/  IMAD.MOV.U32 R85, RZ, RZ, R76 ;  /* 0x000000ffff557224 */ /* 0x000fe200078e004c */
[----:B------:R-:W-:Y:S01]  /*1cea0*/  IABS R18, R18 ;  /* 0x0000001200127213 */ /* 0x000fe20000000000 */
[----:B------:R-:W-:Y:S01]  /*1ceb0*/  IMAD.MOV.U32 R76, RZ, RZ, R29 ;  /* 0x000000ffff4c7224 */ /* 0x000fe200078e001d */
[----:B------:R-:W-:Y:S01]  /*1cec0*/  FSEL R92, R92, -INF , P0 ;  /* 0xff8000005c5c7808 */ /* 0x000fe20000000000 */
[----:B------:R-:W-:Y:S01]  /*1ced0*/  VIADD R29, R171, 0xd1 ;  /* 0x000000d1ab1d7836 */ /* 0x000fe20000000000 */
[C-C-:B------:R-:W-:Y:S01]  /*1cee0*/  IADD3 R22, PT, PT, R185.reuse, -0xe9, -R177.reuse ;  /* 0xffffff17b9167810 */ /* 0x140fe20007ffe8b1 */
[----:B------:R-:W-:Y:S01]  /*1cef0*/  FFMA.FTZ R118, -R240, R23, R118 ;  /* 0x00000017f0767223 */ /* 0x000fe20000010176 */
[----:B------:R-:W-:Y:S01]  /*1cf00*/  IADD3 R19, PT, PT, R185, -0xf8, -R177 ;  /* 0xffffff08b9137810 */ /* 0x000fe20007ffe8b1 */
[----:B------:R-:W-:Y:S01]  /*1cf10*/  VIADD R23, R181, 0xfffffff8 ;  /* 0xfffffff8b5177836 */ /* 0x000fe20000000000 */
[----:B------:R-:W-:Y:S02]  /*1cf20*/  ISETP.GE.AND P0, PT, R54, R231, PT ;  /* 0x000000e73600720c */ /* 0x000fe40003f06270 */
[----:B------:R-:W-:Y:S02]  /*1cf30*/  I2FP.F32.S32 R18, R18 ;  /* 0x0000001200127245 */ /* 0x000fe40000201400 */
[----:B------:R-:W-:Y:S02]  /*1cf40*/  IABS R22, R22 ;  /* 0x0000001600167213 */ /* 0x000fe40000000000 */
[----:B------:R-:W-:Y:S01]  /*1cf50*/  IABS R19, R19 ;  /* 0x0000001300137213 */ /* 0x000fe20000000000 */
[C---:B------:R-:W-:Y:S01]  /*1cf60*/  FFMA.FTZ R127, -R240.reuse, R18, R127 ;  /* 0x00000012f07f7223 */ /* 0x040fe2000001017f */
[----:B------:R-:W-:Y:S01]  /*1cf70*/  FSEL R181, R93, -INF , P0 ;  /* 0xff8000005db57808 */ /* 0x000fe20000000000 */
[----:B------:R-:W-:Y:S01]  /*1cf80*/  IMAD.MOV.U32 R93, RZ, RZ, R78 ;  /* 0x000000ffff5d7224 */ /* 0x000fe200078e004e */
[----:B------:R-:W-:Y:S01]  /*1cf90*/  ISETP.GE.AND P0, PT, R63, R228, PT ;  /* 0x000000e43f00720c */ /* 0x000fe20003f06270 */
[----:B------:R-:W-:Y:S01]  /*1cfa0*/  IMAD.MOV.U32 R78, RZ, RZ, R77 ;  /* 0x000000ffff4e7224 */ /* 0x000fe200078e004d */
[----:B------:R-:W-:Y:S01]  /*1cfb0*/  I2FP.F32.S32 R22, R22 ;  /* 0x0000001600167245 */ /* 0x000fe20000201400 */
[----:B------:R-:W-:Y:S01]  /*1cfc0*/  IMAD.MOV.U32 R77, RZ, RZ, R30 ;  /* 0x000000ffff4d7224 */ /* 0x000fe200078e001e */
        /* <DEDUP_REMOVED lines=8> */
[----:B------:R-:W-:Y:S02]  /*1d050*/  IADD3 R19, PT, PT, R229, -0xf8, -R177 ;  /* 0xffffff08e5137810 */ /* 0x000fe40007ffe8b1 */
[----:B------:R-:W-:Y:S01]  /*1d060*/  FSEL R189, R87, -INF , P0 ;  /* 0xff80000057bd7808 */ /* 0x000fe20000000000 */
[----:B------:R-:W-:Y:S01]  /*1d070*/  IMAD.MOV.U32 R87, RZ, RZ, R93 ;  /* 0x000000ffff577224 */ /* 0x000fe200078e005d */
[----:B------:R-:W-:Y:S02]  /*1d080*/  IADD3 R177, PT, PT, R229, -0xf9, -R177 ;  /* 0xffffff07e5b17810 */ /* 0x000fe40007ffe8b1 */
[----:B------:R-:W-:Y:S02]  /*1d090*/  ISETP.GE.AND P0, PT, R52, R231, PT ;  /* 0x000000e73400720c */ /* 0x000fe40003f06270 */
[----:B------:R-:W-:Y:S02]  /*1d0a0*/  I2FP.F32.S32 R18, R18 ;  /* 0x0000001200127245 */ /* 0x000fe40000201400 */
[----:B------:R-:W-:Y:S02]  /*1d0b0*/  IABS R177, R177 ;  /* 0x000000b100b17213 */ /* 0x000fe40000000000 */
[----:B------:R-:W-:Y:S01]  /*1d0c0*/  FSEL R96, R96, -INF , P0 ;  /* 0xff80000060607808 */ /* 0x000fe20000000000 */
[----:B------:R-:W-:Y:S01]  /*1d0d0*/  FFMA.FTZ R131, -R240, R18, R131 ;  /* 0x00000012f0837223 */ /* 0x000fe20000010183 */
[----:B------:R-:W-:Y:S02]  /*1d0e0*/  ISETP.GE.AND P0, PT, R50, R231, PT ;  /* 0x000000e73200720c */ /* 0x000fe40003f06270 */
[----:B------:R-:W-:Y:S02]  /*1d0f0*/  I2FP.F32.S32 R18, R177 ;  /* 0x000000b100127245 */ /* 0x000fe40000201400 */
[----:B------:R-:W-:Y:S01]  /*1d100*/  FSEL R177, R97, -INF , P0 ;  /* 0xff80000061b17808 */ /* 0x000fe20000000000 */
[----:B------:R-:W-:Y:S01]  /*1d110*/  IMAD.MOV.U32 R97, RZ, RZ, R83 ;  /* 0x000000ffff617224 */ /* 0x000fe200078e0053 */
[-C--:B------:R-:W-:Y:S01]  /*1d120*/  ISETP.GE.AND P0, PT, R60, R228.reuse, PT ;  /* 0x000000e43c00720c */ /* 0x080fe20003f06270 */
[----:B------:R-:W-:Y:S01]  /*1d130*/  IMAD.MOV.U32 R83, RZ, RZ, R85 ;  /* 0x000000ffff537224 */ /* 0x000fe200078e0055 */
[----:B------:R-:W-:Y:S01]  /*1d140*/  LOP3.LUT R247, R247, 0xfbffffff, RZ, 0xc0, !PT ;  /* 0xfbfffffff7f77812 */ /* 0x000fe200078ec0ff */
[----:B------:R-:W-:Y:S01]  /*1d150*/  IMAD.MOV.U32 R85, RZ, RZ, R77 ;  /* 0x000000ffff557224 */ /* 0x000fe200078e004d */
[----:B------:R-:W-:Y:S01]  /*1d160*/  FSEL R90, R90, -INF , P0 ;  /* 0xff8000005a5a7808 */ /* 0x000fe20000000000 */
[----:B------:R-:W-:Y:S01]  /*1d170*/  IMAD.MOV.U32 R77, RZ, RZ, R73 ;  /* 0x000000ffff4d7224 */ /* 0x000fe200078e0049 */
[----:B------:R-:W-:Y:S01]  /*1d180*/  ISETP.GE.AND P0, PT, R59, R228, PT ;  /* 0x000000e43b00720c */ /* 0x000fe20003f06270 */
[----:B------:R-:W-:Y:S01]  /*1d190*/  IMAD.MOV.U32 R73, RZ, RZ, R61 ;  /* 0x000000ffff497224 */ /* 0x000fe200078e003d */
[----:B------:R-:W-:Y:S01]  /*1d1a0*/  @P2 LOP3.LUT R247, R247, 0x4000000, RZ, 0xfc, !PT ;  /* 0x04000000f7f72812 */ /* 0x000fe200078efcff */
[----:B------:R-:W-:Y:S01]  /*1d1b0*/  IMAD.MOV.U32 R61, RZ, RZ, R57 ;  /* 0x000000ffff3d7224 */ /* 0x000fe200078e0039 */
[----:B------:R-:W-:Y:S01]  /*1d1c0*/  FSEL R185, R91, -INF , P0 ;  /* 0xff8000005bb97808 */ /* 0x000fe20000000000 */
[----:B------:R-:W-:Y:S01]  /*1d1d0*/  IMAD.MOV.U32 R57, RZ, RZ, R26 ;  /* 0x000000ffff397224 */ /* 0x000fe200078e001a */
[----:B------:R-:W-:Y:S01]  /*1d1e0*/  ISETP.GE.AND P0, PT, R49, R231, PT ;  /* 0x000000e73100720c */ /* 0x000fe20003f06270 */
[----:B------:R-:W-:Y:S01]  /*1d1f0*/  FFMA.FTZ R129, -R240, R18, R129 ;  /* 0x00000012f0817223 */ /* 0x000fe20000010181 */
[----:B------:R-:W-:Y:S01]  /*1d200*/  LOP3.LUT R247, R247, 0xfffffbff, RZ, 0xc0, !PT ;  /* 0xfffffbfff7f77812 */ /* 0x000fe200078ec0ff */
[----:B------:R-:W-:Y:S01]  /*1d210*/  IMAD.MOV.U32 R18, RZ, RZ, R79 ;  /* 0x000000ffff127224 */ /* 0x000fe200078e004f */
[----:B------:R-:W-:Y:S02]  /*1d220*/  FSEL R56, R100, -INF , P0 ;  /* 0xff80000064387808 */ /* 0x000fe40000000000 */
[C---:B------:R-:W-:Y:S02]  /*1d230*/  ISETP.GE.AND P0, PT, R72.reuse, R230, PT ;  /* 0x000000e64800720c */ /* 0x040fe40003f06270 */
[----:B------:R-:W-:Y:S02]  /*1d240*/  @P1 LOP3.LUT R247, R247, 0x400, RZ, 0xfc, !PT ;  /* 0x00000400f7f71812 */ /* 0x000fe400078efcff */
[----:B------:R-:W-:Y:S01]  /*1d250*/  ISETP.GE.AND P1, PT, R72, R227, PT ;  /* 0x000000e34800720c */ /* 0x000fe20003f26270 */
[----:B------:R-:W-:Y:S01]  /*1d260*/  IMAD.MOV.U32 R72, RZ, RZ, R40 ;  /* 0x000000ffff487224 */ /* 0x000fe200078e0028 */
[----:B------:R-:W-:Y:S02]  /*1d270*/  LOP3.LUT R247, R247, 0xfdffffff, RZ, 0xc0, !PT ;  /* 0xfdfffffff7f77812 */ /* 0x000fe400078ec0ff */
[----:B------:R-:W-:Y:S02]  /*1d280*/  IABS R22, R22 ;  /* 0x0000001600167213 */ /* 0x000fe40000000000 */
[----:B------:R-:W-:Y:S02]  /*1d290*/  IABS R23, R23 ;  /* 0x0000001700177213 */ /* 0x000fe40000000000 */
[----:B------:R-:W-:Y:S02]  /*1d2a0*/  I2FP.F32.S32 R22, R22 ;  /* 0x0000001600167245 */ /* 0x000fe40000201400 */
[----:B------:R-:W-:Y:S02]  /*1d2b0*/  @P0 LOP3.LUT R247, R247, 0x2000000, RZ, 0xfc, !PT ;  /* 0x02000000f7f70812 */ /* 0x000fe400078efcff */
[----:B------:R-:W-:Y:S01]  /*1d2c0*/  ISETP.GE.AND P0, PT, R46, R231, PT ;  /* 0x000000e72e00720c */ /* 0x000fe20003f06270 */
[----:B------:R-:W-:Y:S01]  /*1d2d0*/  FFMA.FTZ R125, -R240, R22, R125 ;  /* 0x00000016f07d7223 */ /* 0x000fe2000001017d */
[----:B------:R-:W-:Y:S01]  /*1d2e0*/  LOP3.LUT R247, R247, 0xfffffdff, RZ, 0xc0, !PT ;  /* 0xfffffdfff7f77812 */ /* 0x000fe200078ec0ff */
[----:B------:R-:W-:Y:S01]  /*1d2f0*/  VIADD R22, R171, 0x20 ;  /* 0x00000020ab167836 */ /* 0x000fe20000000000 */
[----:B------:R-:W-:Y:S01]  /*1d300*/  FSEL R51, R101, -INF , P0 ;  /* 0xff80000065337808 */ /* 0x000fe20000000000 */
[----:B------:R-:W-:Y:S01]  /*1d310*/  IMAD.MOV.U32 R101, RZ, RZ, R24 ;  /* 0x000000ffff657224 */ /* 0x000fe200078e0018 */
[-C--:B------:R-:W-:Y:S01]  /*1d320*/  ISETP.GE.AND P0, PT, R58, R228.reuse, PT ;  /* 0x000000e43a00720c */ /* 0x080fe20003f06270 */
[----:B------:R-:W-:Y:S01]  /*1d330*/  VIADD R24, R171, 0xd9 ;  /* 0x000000d9ab187836 */ /* 0x000fe20000000000 */
[----:B------:R-:W-:Y:S02]  /*1d340*/  @P1 LOP3.LUT R247, R247, 0x200, RZ, 0xfc, !PT ;  /* 0x00000200f7f71812 */ /* 0x000fe400078efcff */
[----:B------:R-:W-:Y:S02]  /*1d350*/  FSEL R94, R94, -INF , P0 ;  /* 0xff8000005e5e7808 */ /* 0x000fe40000000000 */
[----:B------:R-:W-:Y:S02]  /*1d360*/  ISETP.GE.AND P0, PT, R54, R228, PT ;  /* 0x000000e43600720c */ /* 0x000fe40003f06270 */
[----:B------:R-:W-:Y:S02]  /*1d370*/  LOP3.LUT R247, R247, 0xfeffffff, RZ, 0xc0, !PT ;  /* 0xfefffffff7f77812 */ /* 0x000fe400078ec0ff */
[----:B------:R-:W-:Y:S01]  /*1d380*/  FSEL R48, R95, -INF , P0 ;  /* 0xff8000005f307808 */ /* 0x000fe20000000000 */
[----:B------:R-:W-:Y:S01]  /*1d390*/  IMAD.MOV.U32 R95, RZ, RZ, R97 ;  /* 0x000000ffff5f7224 */ /* 0x000fe200078e0061 */
[CC--:B------:R-:W-:Y:S02]  /*1d3a0*/  ISETP.GE.AND P0, PT, R210.reuse, R230.reuse, PT ;  /* 0x000000e6d200720c */ /* 0x0c0fe40003f06270 */
[----:B------:R-:W-:Y:S01]  /*1d3b0*/  ISETP.GE.AND P1, PT, R210, R227, PT ;  /* 0x000000e3d200720c */ /* 0x000fe20003f26270 */
[----:B------:R-:W-:Y:S01]  /*1d3c0*/  IMAD.MOV.U32 R210, RZ, RZ, R87 ;  /* 0x000000ffffd27224 */ /* 0x000fe200078e0057 */
        /* <DEDUP_REMOVED lines=10> */
[----:B------:R-:W-:Y:S01]  /*1d470*/  IMAD.MOV.U32 R19, RZ, RZ, R78 ;  /* 0x000000ffff137224 */ /* 0x000fe200078e004e */
[----:B------:R-:W-:Y:S01]  /*1d480*/  LOP3.LUT R247, R247, 0xfffffeff, RZ, 0xc0, !PT ;  /* 0xfffffefff7f77812 */ /* 0x000fe200078ec0ff */
[----:B------:R-:W-:Y:S01]  /*1d490*/  IMAD.MOV.U32 R78, RZ, RZ, R81 ;  /* 0x000000ffff4e7224 */ /* 0x000fe200078e0051 */
[----:B------:R-:W-:Y:S01]  /*1d4a0*/  FSEL R47, R104, -INF , P0 ;  /* 0xff800000682f7808 */ /* 0x000fe20000000000 */
[----:B------:R-:W-:Y:S01]  /*1d4b0*/  IMAD.MOV.U32 R81, RZ, RZ, R67 ;  /* 0x000000ffff517224 */ /* 0x000fe200078e0043 */
[C---:B------:R-:W-:Y:S01]  /*1d4c0*/  ISETP.GE.AND P0, PT, R204.reuse, R230, PT ;  /* 0x000000e6cc00720c */ /* 0x040fe20003f06270 */
        /* <DEDUP_REMOVED lines=22> */
[----:B------:R-:W-:Y:S02]  /*1d630*/  FSEL R41, R99, -INF , P0 ;  /* 0xff80000063297808 */ /* 0x000fe40000000000 */
[CC--:B------:R-:W-:Y:S02]  /*1d640*/  ISETP.GE.AND P0, PT, R12.reuse, R230.reuse, PT ;  /* 0x000000e60c00720c */ /* 0x0c0fe40003f06270 */
[-C--:B------:R-:W-:Y:S01]  /*1d650*/  ISETP.GE.AND P1, PT, R12, R227.reuse, PT ;  /* 0x000000e30c00720c */ /* 0x080fe20003f26270 */
[----:B------:R-:W-:Y:S01]  /*1d660*/  VIADD R12, R171, 0xf8 ;  /* 0x000000f8ab0c7836 */ /* 0x000fe20000000000 */
[-C--:B------:R-:W-:Y:S02]  /*1d670*/  ISETP.GE.AND P5, PT, R13, R227.reuse, PT ;  /* 0x000000e30d00720c */ /* 0x080fe40003fa6270 */
[----:B------:R-:W-:Y:S07]  /*1d680*/  ISETP.GE.AND P4, PT, R11, R227, PT ;  /* 0x000000e30b00720c */ /* 0x000fee0003f86270 */
[----:B------:R-:W-:Y:S02]  /*1d690*/  @P0 LOP3.LUT R247, R247, 0x400000, RZ, 0xfc, !PT ;  /* 0x00400000f7f70812 */ /* 0x000fe400078efcff */
[----:B------:R-:W-:Y:S02]  /*1d6a0*/  ISETP.GE.AND P0, PT, R32, R231, PT ;  /* 0x000000e72000720c */ /* 0x000fe40003f06270 */
[----:B------:R-:W-:Y:S02]  /*1d6b0*/  LOP3.LUT R247, R247, 0xffffffbf, RZ, 0xc0, !PT ;  /* 0xffffffbff7f77812 */ /* 0x000fe400078ec0ff */
[----:B------:R-:W-:Y:S02]  /*1d6c0*/  FSEL R40, R108, -INF , P0 ;  /* 0xff8000006c287808 */ /* 0x000fe40000000000 */
[C---:B------:R-:W-:Y:S02]  /*1d6d0*/  ISETP.GE.AND P0, PT, R22.reuse, R230, PT ;  /* 0x000000e61600720c */ /* 0x040fe40003f06270 */
[----:B------:R-:W-:Y:S02]  /*1d6e0*/  @P1 LOP3.LUT R247, R247, 0x40, RZ, 0xfc, !PT ;  /* 0x00000040f7f71812 */ /* 0x000fe400078efcff */
[----:B------:R-:W-:Y:S01]  /*1d6f0*/  ISETP.GE.AND P1, PT, R22, R227, PT ;  /* 0x000000e31600720c */ /* 0x000fe20003f26270 */
[----:B------:R-:W-:Y:S01]  /*1d700*/  IMAD.MOV.U32 R22, RZ, RZ, R75 ;  /* 0x000000ffff167224 */ /* 0x000fe200078e004b */
[----:B------:R-:W-:Y:S01]  /*1d710*/  LOP3.LUT R247, R247, 0xffdfffff, RZ, 0xc0, !PT ;  /* 0xffdffffff7f77812 */ /* 0x000fe200078ec0ff */
[----:B------:R-:W-:Y:S02]  /*1d720*/  IMAD.MOV.U32 R75, RZ, RZ, R38 ;  /* 0x000000ffff4b7224 */ /* 0x000fe400078e0026 */
[----:B------:R-:W-:Y:S02]  /*1d730*/  IMAD.MOV.U32 R38, RZ, RZ, R31 ;  /* 0x000000ffff267224 */ /* 0x000fe400078e001f */
[----:B------:R-:W-:Y:S02]  /*1d740*/  IMAD.MOV.U32 R100, RZ, RZ, R22 ;  /* 0x000000ffff647224 */ /* 0x000fe400078e0016 */
[----:B------:R-:W-:Y:S01]  /*1d750*/  @P0 LOP3.LUT R247, R247, 0x200000, RZ, 0xfc, !PT ;  /* 0x00200000f7f70812 */ /* 0x000fe200078efcff */
[----:B------:R-:W-:Y:S01]  /*1d760*/  VIADD R22, R171, 0xe1 ;  /* 0x000000e1ab167836 */ /* 0x000fe20000000000 */
        /* <DEDUP_REMOVED lines=12> */
[----:B------:R-:W-:Y:S01]  /*1d830*/  ISETP.GE.AND P0, PT, R46, R228, PT ;  /* 0x000000e42e00720c */ /* 0x000fe20003f06270 */
[----:B------:R-:W-:Y:S01]  /*1d840*/  IMAD.MOV.U32 R102, RZ, RZ, R100 ;  /* 0x000000ffff667224 */ /* 0x000fe200078e0064 */
[----:B------:R-:W-:Y:S01]  /*1d850*/  LOP3.LUT R247, R247, 0xffefffff, RZ, 0xc0, !PT ;  /* 0xffeffffff7f77812 */ /* 0x000fe200078ec0ff */
[----:B------:R-:W-:Y:S01]  /*1d860*/  IMAD.MOV.U32 R100, RZ, RZ, R19 ;  /* 0x000000ffff647224 */ /* 0x000fe200078e0013 */
[----:B------:R-:W-:Y:S02]  /*1d870*/  FSEL R30, R103, -INF , P0 ;  /* 0xff800000671e7808 */ /* 0x000fe40000000000 */
        /* <DEDUP_REMOVED lines=14> */
[----:B------:R-:W-:Y:S02]  /*1d960*/  ISETP.GE.AND P0, PT, R24, R231, PT ;  /* 0x000000e71800720c */ /* 0x000fe40003f06270 */
        /* <DEDUP_REMOVED lines=21> */
[----:B------:R-:W-:Y:S02]  /*1dac0*/  ISETP.GE.AND P1, PT, R6, R227, PT ;  /* 0x000000e30600720c */ /* 0x000fe40003f26270 */
[----:B------:R-:W-:Y:S07]  /*1dad0*/  LOP3.LUT R247, R247, 0xfffdffff, RZ, 0xc0, !PT ;  /* 0xfffdfffff7f77812 */ /* 0x000fee00078ec0ff */
[----:B------:R-:W-:Y:S02]  /*1dae0*/  @P0 LOP3.LUT R247, R247, 0x20000, RZ, 0xfc, !PT ;  /* 0x00020000f7f70812 */ /* 0x000fe400078efcff */
[-C--:B------:R-:W-:Y:S02]  /*1daf0*/  ISETP.GE.AND P0, PT, R22, R231.reuse, PT ;  /* 0x000000e71600720c */ /* 0x080fe40003f06270 */
[----:B------:R-:W-:Y:S02]  /*1db00*/  LOP3.LUT P2, RZ, R247, 0x8, RZ, 0xc0, !PT ;  /* 0x00000008f7ff7812 */ /* 0x000fe4000784c0ff */
[----:B------:R-:W-:Y:S01]  /*1db10*/  FSEL R91, R117, -INF , P0 ;  /* 0xff800000755b7808 */ /* 0x000fe20000000000 */
[----:B------:R-:W-:Y:S01]  /*1db20*/  IMAD.MOV.U32 R117, RZ, RZ, R101 ;  /* 0x000000ffff757224 */ /* 0x000fe200078e0065 */
[-C--:B------:R-:W-:Y:S02]  /*1db30*/  ISETP.GE.AND P0, PT, R32, R228.reuse, PT ;  /* 0x000000e42000720c */ /* 0x080fe40003f06270 */
[----:B------:R-:W-:Y:S02]  /*1db40*/  LOP3.LUT R247, R247, 0xfffeffff, RZ, 0xc0, !PT ;  /* 0xfffefffff7f77812 */ /* 0x000fe400078ec0ff */
[----:B------:R-:W-:Y:S01]  /*1db50*/  FSEL R101, R110, -INF , P0 ;  /* 0xff8000006e657808 */ /* 0x000fe20000000000 */
[----:B------:R-:W-:Y:S01]  /*1db60*/  IMAD.MOV.U32 R110, RZ, RZ, R78 ;  /* 0x000000ffff6e7224 */ /* 0x000fe200078e004e */
[----:B------:R-:W-:Y:S03]  /*1db70*/  ISETP.GE.AND P0, PT, R29, R228, PT ;  /* 0x000000e41d00720c */ /* 0x000fe60003f06270 */
[----:B------:R-:W-:Y:S02]  /*1db80*/  @P2 LOP3.LUT R248, R248, 0x2, RZ, 0xfc, !PT ;  /* 0x00000002f8f82812 */ /* 0x000fe400078efcff */
[----:B------:R-:W-:Y:S01]  /*1db90*/  FSEL R99, R111, -INF , P0 ;  /* 0xff8000006f637808 */ /* 0x000fe20000000000 */
[----:B------:R-:W-:Y:S01]  /*1dba0*/  IMAD.MOV.U32 R111, RZ, RZ, R72 ;  /* 0x000000ffff6f7224 */ /* 0x000fe200078e0048 */
[----:B------:R-:W-:Y:S02]  /*1dbb0*/  LOP3.LUT R248, R248, 0xfffffffb, RZ, 0xc0, !PT ;  /* 0xfffffffbf8f87812 */ /* 0x000fe400078ec0ff */
[-C--:B------:R-:W-:Y:S01]  /*1dbc0*/  ISETP.GE.AND P0, PT, R14, R230.reuse, PT ;  /* 0x000000e60e00720c */ /* 0x080fe20003f06270 */
[----:B------:R-:W-:Y:S01]  /*1dbd0*/  VIADD R14, R171, 0xf1 ;  /* 0x000000f1ab0e7836 */ /* 0x000fe20000000000 */
[----:B------:R-:W-:Y:S02]  /*1dbe0*/  @P3 LOP3.LUT R248, R248, 0x4, RZ, 0xfc, !PT ;  /* 0x00000004f8f83812 */ /* 0x000fe400078efcff */
[-C--:B------:R-:W-:Y:S02]  /*1dbf0*/  ISETP.GE.AND P3, PT, R15, R230.reuse, PT ;  /* 0x000000e60f00720c */ /* 0x080fe40003f66270 */
[----:B------:R-:W-:Y:S02]  /*1dc00*/  LOP3.LUT R248, R248, 0xfffffff7, RZ, 0xc0, !PT ;  /* 0xfffffff7f8f87812 */ /* 0x000fe400078ec0ff */
[----:B------:R-:W-:Y:S04]  /*1dc10*/  ISETP.GE.AND P2, PT, R13, R230, PT ;  /* 0x000000e60d00720c */ /* 0x000fe80003f46270 */
[----:B------:R-:W-:Y:S02]  /*1dc20*/  FSEL R64, R64, -INF , !P2 ;  /* 0xff80000040407808 */ /* 0x000fe40005000000 */
[----:B------:R-:W-:Y:S02]  /*1dc30*/  @P0 LOP3.LUT R247, R247, 0x10000, RZ, 0xfc, !PT ;  /* 0x00010000f7f70812 */ /* 0x000fe400078efcff */
[-C--:B------:R-:W-:Y:S02]  /*1dc40*/  ISETP.GE.AND P0, PT, R21, R231.reuse, PT ;  /* 0x000000e71500720c */ /* 0x080fe40003f06270 */
        /* <DEDUP_REMOVED lines=8> */
[-C--:B------:R-:W-:Y:S01]  /*1dcd0*/  ISETP.GE.AND P0, PT, R28, R228.reuse, PT ;  /* 0x000000e41c00720c */ /* 0x080fe20003f06270 */
[----:B------:R-:W-:Y:S01]  /*1dce0*/  VIADD R18, R171, 0xf0 ;  /* 0x000000f0ab127836 */ /* 0x000fe20000000000 */
[----:B------:R-:W-:Y:S02]  /*1dcf0*/  @P3 LOP3.LUT R248, R248, 0x10, RZ, 0xfc, !PT ;  /* 0x00000010f8f83812 */ /* 0x000fe400078efcff */
[----:B------:R-:W-:Y:S02]  /*1dd00*/  LOP3.LUT P3, RZ, R247, 0x20, RZ, 0xc0, !PT ;  /* 0x00000020f7ff7812 */ /* 0x000fe4000786c0ff */
[----:B------:R-:W-:Y:S02]  /*1dd10*/  LOP3.LUT R248, R248, 0xffffffdf, RZ, 0xc0, !PT ;  /* 0xffffffdff8f87812 */ /* 0x000fe400078ec0ff */
[----:B------:R-:W-:Y:S01]  /*1dd20*/  FSEL R97, R114, -INF , P0 ;  /* 0xff80000072617808 */ /* 0x000fe20000000000 */
[----:B------:R-:W-:Y:S01]  /*1dd30*/  IMAD.MOV.U32 R114, RZ, RZ, R104 ;  /* 0x000000ffff727224 */ /* 0x000fe200078e0068 */
[-C--:B------:R-:W-:Y:S01]  /*1dd40*/  ISETP.GE.AND P0, PT, R24, R228.reuse, PT ;  /* 0x000000e41800720c */ /* 0x080fe20003f06270 */
[----:B------:R-:W-:Y:S02]  /*1dd50*/  IMAD.MOV.U32 R104, RZ, RZ, R210 ;  /* 0x000000ffff687224 */ /* 0x000fe400078e00d2 */
[----:B------:R-:W-:Y:S01]  /*1dd60*/  IMAD.MOV.U32 R210, RZ, RZ, R95 ;  /* 0x000000ffffd27224 */ /* 0x000fe200078e005f */
[----:B------:R-:W-:Y:S01]  /*1dd70*/  FSEL R95, R115, -INF , P0 ;  /* 0xff800000735f7808 */ /* 0x000fe20000000000 */
[----:B------:R-:W-:Y:S01]  /*1dd80*/  IMAD.MOV.U32 R115, RZ, RZ, R77 ;  /* 0x000000ffff737224 */ /* 0x000fe200078e004d */
        /* <DEDUP_REMOVED lines=15> */
[----:B------:R-:W-:Y:S04]  /*1de80*/  ISETP.GE.AND P0, PT, R22, R228, PT ;  /* 0x000000e41600720c */ /* 0x000fe80003f06270 */
[----:B------:R-:W-:Y:S02]  /*1de90*/  FSEL R83, R119, -INF , P0 ;  /* 0xff80000077537808 */ /* 0x000fe40000000000 */
[-C--:B------:R-:W-:Y:S02]  /*1dea0*/  ISETP.GE.AND P0, PT, R12, R231.reuse, PT ;  /* 0x000000e70c00720c */ /* 0x080fe40003f06270 */
[----:B------:R-:W-:Y:S02]  /*1deb0*/  @P3 LOP3.LUT R248, R248, 0x80, RZ, 0xfc, !PT ;  /* 0x00000080f8f83812 */ /* 0x000fe400078efcff */
[C---:B------:R-:W-:Y:S02]  /*1dec0*/  LOP3.LUT P3, RZ, R247.reuse, 0x40, RZ, 0xc0, !PT ;  /* 0x00000040f7ff7812 */ /* 0x040fe4000786c0ff */
        /* <DEDUP_REMOVED lines=38> */
[----:B------:R-:W-:Y:S01]  /*1e130*/  FSEL R13, R172, -INF , !P3 ;  /* 0xff800000ac0d7808 */ /* 0x000fe20005800000 */
[----:B------:R-:W-:Y:S01]  /*1e140*/  IMAD R172, R241, 0x100, R168 ;  /* 0x00000100f1ac7824 */ /* 0x000fe200078e02a8 */
[----:B------:R-:W-:Y:S02]  /*1e150*/  @P6 LOP3.LUT R247, R247, 0x80000000, RZ, 0xfc, !PT ;  /* 0x80000000f7f76812 */ /* 0x000fe400078efcff */
[----:B------:R-:W-:Y:S01]  /*1e160*/  LOP3.LUT P3, RZ, R248, 0x80000, RZ, 0xc0, !PT ;  /* 0x00080000f8ff7812 */ /* 0x000fe2000786c0ff */
[----:B------:R-:W-:Y:S01]  /*1e170*/  VIADD R172, R172, 0x49 ;  /* 0x00000049acac7836 */ /* 0x000fe20000000000 */
[----:B------:R-:W-:Y:S02]  /*1e180*/  LOP3.LUT R247, R247, 0xbfffffff, RZ, 0xc0, !PT ;  /* 0xbffffffff7f77812 */ /* 0x000fe400078ec0ff */
[----:B------:R-:W-:Y:S02]  /*1e190*/  FSEL R55, R170, -INF , !P3 ;  /* 0xff800000aa377808 */ /* 0x000fe40005800000 */
[----:B------:R-:W-:Y:S02]  /*1e1a0*/  @P5 LOP3.LUT R247, R247, 0x40000000, RZ, 0xfc, !PT ;  /* 0x40000000f7f75812 */ /* 0x000fe400078efcff */
[-C--:B------:R-:W-:Y:S01]  /*1e1b0*/  ISETP.GE.AND P5, PT, R6, R230.reuse, PT ;  /* 0x000000e60600720c */ /* 0x080fe20003fa6270 */
[----:B------:R-:W-:Y:S01]  /*1e1c0*/  VIADD R6, R171, 0xf9 ;  /* 0x000000f9ab067836 */ /* 0x000fe20000000000 */
[----:B------:R-:W-:Y:S02]  /*1e1d0*/  LOP3.LUT P3, RZ, R248, 0x40000, RZ, 0xc0, !PT ;  /* 0x00040000f8ff7812 */ /* 0x000fe4000786c0ff */
[----:B------:R-:W-:Y:S02]  /*1e1e0*/  ISETP.GE.AND P6, PT, R11, R230, PT ;  /* 0x000000e60b00720c */ /* 0x000fe40003fc6270 */
[-C--:B------:R-:W-:Y:S02]  /*1e1f0*/  ISETP.GE.AND P0, PT, R6, R231.reuse, PT ;  /* 0x000000e70600720c */ /* 0x080fe40003f06270 */
[----:B------:R-:W-:Y:S02]  /*1e200*/  FSEL R27, R9, -INF , !P3 ;  /* 0xff800000091b7808 */ /* 0x000fe40005800000 */
[----:B------:R-:W-:Y:S02]  /*1e210*/  FSEL R76, R129, -INF , P0 ;  /* 0xff800000814c7808 */ /* 0x000fe40000000000 */
[-C--:B------:R-:W-:Y:S02]  /*1e220*/  ISETP.GE.AND P0, PT, R21, R228.reuse, PT ;  /* 0x000000e41500720c */ /* 0x080fe40003f06270 */
[----:B------:R-:W-:Y:S02]  /*1e230*/  LOP3.LUT P3, RZ, R248, 0x20000, RZ, 0xc0, !PT ;  /* 0x00020000f8ff7812 */ /* 0x000fe4000786c0ff */
[----:B------:R-:W-:Y:S02]  /*1e240*/  FSEL R81, R122, -INF , P0 ;  /* 0xff8000007a517808 */ /* 0x000fe40000000000 */
[-C--:B------:R-:W-:Y:S02]  /*1e250*/  ISETP.GE.AND P0, PT, R20, R228.reuse, PT ;  /* 0x000000e41400720c */ /* 0x080fe40003f06270 */
[----:B------:R-:W-:Y:S02]  /*1e260*/  FSEL R25, R16, -INF , !P3 ;  /* 0xff80000010197808 */ /* 0x000fe40005800000 */
[----:B------:R-:W-:Y:S02]  /*1e270*/  FSEL R79, R123, -INF , P0 ;  /* 0xff8000007b4f7808 */ /* 0x000fe40000000000 */
[-C--:B------:R-:W-:Y:S02]  /*1e280*/  ISETP.GE.AND P0, PT, R18, R228.reuse, PT ;  /* 0x000000e41200720c */ /* 0x080fe40003f06270 */
[----:B------:R-:W-:Y:S02]  /*1e290*/  LOP3.LUT P3, RZ, R248, 0x10000, RZ, 0xc0, !PT ;  /* 0x00010000f8ff7812 */ /* 0x000fe4000786c0ff */
[----:B------:R-:W-:Y:S02]  /*1e2a0*/  FSEL R73, R126, -INF , P0 ;  /* 0xff8000007e497808 */ /* 0x000fe40000000000 */
[-C--:B------:R-:W-:Y:S02]  /*1e2b0*/  ISETP.GE.AND P0, PT, R14, R228.reuse, PT ;  /* 0x000000e40e00720c */ /* 0x080fe40003f06270 */
[----:B------:R-:W-:Y:S01]  /*1e2c0*/  FSEL R9, R118, -INF , !P3 ;  /* 0xff80000076097808 */ /* 0x000fe20005800000 */
[----:B------:R-:W-:Y:S01]  /*1e2d0*/  IMAD.MOV.U32 R118, RZ, RZ, R125 ;  /* 0x000000ffff767224 */ /* 0x000fe200078e007d */
        /* <DEDUP_REMOVED lines=8> */
[----:B------:R-:W-:Y:S01]  /*1e360*/  ISETP.GE.AND P0, PT, R6, R228, PT ;  /* 0x000000e40600720c */ /* 0x000fe20003f06270 */
[----:B------:R-:W-:Y:S01]  /*1e370*/  IMAD.MOV.U32 R117, RZ, RZ, R233 ;  /* 0x000000ffff757224 */ /* 0x000fe200078e00e9 */
[----:B------:R-:W-:Y:S01]  /*1e380*/  FSEL R16, R118, -INF , !P3 ;  /* 0xff80000076107808 */ /* 0x000fe20005800000 */
[----:B------:R-:W-:Y:S01]  /*1e390*/  IMAD.MOV.U32 R118, RZ, RZ, R125 ;  /* 0x000000ffff767224 */ /* 0x000fe200078e007d */
[----:B------:R-:W-:Y:S01]  /*1e3a0*/  FSEL R38, R131, -INF , P0 ;  /* 0xff80000083267808 */ /* 0x000fe20000000000 */
[----:B------:R-:W-:Y:S01]  /*1e3b0*/  IMAD.MOV.U32 R125, RZ, RZ, R124 ;  /* 0x000000ffff7d7224 */ /* 0x000fe200078e007c */
[----:B------:R-:W-:Y:S01]  /*1e3c0*/  ISETP.GE.AND P0, PT, R0, R231, PT ;  /* 0x000000e70000720c */ /* 0x000fe20003f06270 */
[----:B------:R-:W-:Y:S01]  /*1e3d0*/  IMAD.MOV.U32 R124, RZ, RZ, R115 ;  /* 0x000000ffff7c7224 */ /* 0x000fe200078e0073 */
[----:B------:R-:W-:Y:S01]  /*1e3e0*/  LOP3.LUT P3, RZ, R248, 0x4000, RZ, 0xc0, !PT ;  /* 0x00004000f8ff7812 */ /* 0x000fe2000786c0ff */
[----:B------:R-:W-:Y:S01]  /*1e3f0*/  IMAD.MOV.U32 R115, RZ, RZ, R114 ;  /* 0x000000ffff737224 */ /* 0x000fe200078e0072 */
[----:B------:R-:W-:Y:S01]  /*1e400*/  FSEL R8, R8, -INF , P0 ;  /* 0xff80000008087808 */ /* 0x000fe20000000000 */
[----:B------:R-:W-:Y:S01]  /*1e410*/  IMAD.MOV.U32 R114, RZ, RZ, R117 ;  /* 0x000000ffff727224 */ /* 0x000fe200078e0075 */
[----:B------:R-:W-:Y:S01]  /*1e420*/  LOP3.LUT P0, RZ, R247, 0x8000000, RZ, 0xc0, !PT ;  /* 0x08000000f7ff7812 */ /* 0x000fe2000780c0ff */
[----:B------:R-:W-:Y:S01]  /*1e430*/  IMAD.MOV.U32 R117, RZ, RZ, R109 ;  /* 0x000000ffff757224 */ /* 0x000fe200078e006d */
[----:B------:R-:W-:Y:S01]  /*1e440*/  LOP3.LUT P2, RZ, R248, 0x2, RZ, 0xc0, !PT ;  /* 0x00000002f8ff7812 */ /* 0x000fe2000784c0ff */
[----:B------:R-:W-:Y:S01]  /*1e450*/  IMAD.MOV.U32 R109, RZ, RZ, R226 ;  /* 0x000000ffff6d7224 */ /* 0x000fe200078e00e2 */
[----:B------:R-:W-:Y:S01]  /*1e460*/  FSEL R15, R174, -INF , !P0 ;  /* 0xff800000ae0f7808 */ /* 0x000fe20004000000 */
[----:B------:R1:W5:Y:S01]  /*1e470*/  LDL.LU R233, [R1+0x28] ;  /* 0x0000280001e97983 */ /* 0x0003620000300800 */
[-C--:B------:R-:W-:Y:S03]  /*1e480*/  ISETP.GE.AND P0, PT, R171, R230.reuse, PT ;  /* 0x000000e6ab00720c */ /* 0x080fe60003f06270 */
[----:B------:R1:W5:Y:S01]  /*1e490*/  LDL.LU R226, [R1+0x24] ;  /* 0x0000240001e27983 */ /* 0x0003620000300800 */
[----:B------:R-:W-:Y:S01]  /*1e4a0*/  FSEL R19, R173, -INF , !P0 ;  /* 0xff800000ad137808 */ /* 0x000fe20004000000 */
[----:B------:R-:W-:Y:S01]  /*1e4b0*/  IMAD R173, R241, 0x100, R168 ;  /* 0x00000100f1ad7824 */ /* 0x000fe200078e02a8 */
[----:B------:R-:W-:Y:S03]  /*1e4c0*/  LOP3.LUT P0, RZ, R247, 0x800, RZ, 0xc0, !PT ;  /* 0x00000800f7ff7812 */ /* 0x000fe6000780c0ff */
[----:B------:R-:W-:Y:S01]  /*1e4d0*/  VIADD R173, R173, 0x50 ;  /* 0x00000050adad7836 */ /* 0x000fe20000000000 */
[----:B------:R-:W-:Y:S02]  /*1e4e0*/  FSEL R17, R7, -INF , !P0 ;  /* 0xff80000007117808 */ /* 0x000fe40004000000 */
[-C--:B------:R-:W-:Y:S04]  /*1e4f0*/  ISETP.GE.AND P0, PT, R171, R227.reuse, PT ;  /* 0x000000e3ab00720c */ /* 0x080fe80003f06270 */
[----:B------:R-:W-:Y:S02]  /*1e500*/  FSEL R4, R4, -INF , !P0 ;  /* 0xff80000004047808 */ /* 0x000fe40004000000 */
[----:B------:R-:W-:Y:S04]  /*1e510*/  LOP3.LUT P0, RZ, R247, 0x400000, RZ, 0xc0, !PT ;  /* 0x00400000f7ff7812 */ /* 0x000fe8000780c0ff */
[----:B------:R-:W-:Y:S02]  /*1e520*/  FSEL R53, R5, -INF , !P0 ;  /* 0xff80000005357808 */ /* 0x000fe40004000000 */
[-C--:B------:R-:W-:Y:S04]  /*1e530*/  ISETP.GE.AND P0, PT, R0, R227.reuse, PT ;  /* 0x000000e30000720c */ /* 0x080fe80003f06270 */
[----:B------:R-:W-:Y:S02]  /*1e540*/  FSEL R11, R10, -INF , !P0 ;  /* 0xff8000000a0b7808 */ /* 0x000fe40004000000 */
[----:B------:R-:W-:Y:S01]  /*1e550*/  FSEL R10, R118, -INF , !P3 ;  /* 0xff800000760a7808 */ /* 0x000fe20005800000 */
[----:B------:R-:W-:Y:S01]  /*1e560*/  IMAD.MOV.U32 R118, RZ, RZ, R125 ;  /* 0x000000ffff767224 */ /* 0x000fe200078e007d */
[----:B------:R-:W-:Y:S01]  /*1e570*/  LOP3.LUT P0, RZ, R247, 0x4, RZ, 0xc0, !PT ;  /* 0x00000004f7ff7812 */ /* 0x000fe2000780c0ff */
        /* <DEDUP_REMOVED lines=72> */
[----:B------:R-:W-:Y:S01]  /*1ea00*/  LOP3.LUT P5, RZ, R247, 0x40000000, RZ, 0xc0, !PT ;  /* 0x40000000f7ff7812 */ /* 0x000fe200078ac0ff */
[----:B------:R-:W-:Y:S02]  /*1ea10*/  IMAD.MOV.U32 R128, RZ, RZ, R125 ;  /* 0x000000ffff807224 */ /* 0x000fe400078e007d */
[----:B------:R-:W-:Y:S02]  /*1ea20*/  IMAD.MOV.U32 R125, RZ, RZ, R120 ;  /* 0x000000ffff7d7224 */ /* 0x000fe400078e0078 */
[----:B------:R-:W-:Y:S02]  /*1ea30*/  IMAD R131, R241, 0x100, R168 ;  /* 0x00000100f1837824 */ /* 0x000fe400078e02a8 */
[----:B------:R-:W-:Y:S02]  /*1ea40*/  IMAD.MOV.U32 R120, RZ, RZ, R116 ;  /* 0x000000ffff787224 */ /* 0x000fe400078e0074 */
[----:B------:R-:W-:Y:S02]  /*1ea50*/  IMAD.MOV.U32 R116, RZ, RZ, R167 ;  /* 0x000000ffff747224 */ /* 0x000fe400078e00a7 */
[----:B------:R-:W-:Y:S02]  /*1ea60*/  IMAD.MOV.U32 R122, RZ, RZ, R129 ;  /* 0x000000ffff7a7224 */ /* 0x000fe400078e0081 */
[----:B------:R-:W-:Y:S02]  /*1ea70*/  IMAD.MOV.U32 R129, RZ, RZ, R128 ;  /* 0x000000ffff817224 */ /* 0x000fe400078e0080 */
[----:B------:R-:W-:Y:S02]  /*1ea80*/  VIADD R131, R131, 0x48 ;  /* 0x0000004883837836 */ /* 0x000fe40000000000 */
[----:B------:R-:W-:Y:S02]  /*1ea90*/  IMAD.MOV.U32 R128, RZ, RZ, R125 ;  /* 0x000000ffff807224 */ /* 0x000fe400078e007d */
[----:B------:R-:W-:Y:S01]  /*1eaa0*/  IMAD.MOV.U32 R125, RZ, RZ, R120 ;  /* 0x000000ffff7d7224 */ /* 0x000fe200078e0078 */
[-C--:B------:R-:W-:Y:S01]  /*1eab0*/  ISETP.GE.AND P0, PT, R131, R230.reuse, PT ;  /* 0x000000e68300720c */ /* 0x080fe20003f06270 */
        /* <DEDUP_REMOVED lines=8> */
[-C--:B------:R-:W-:Y:S01]  /*1eb40*/  ISETP.GE.AND P1, PT, R173, R227.reuse, PT ;  /* 0x000000e3ad00720c */ /* 0x080fe20003f26270 */
[----:B------:R-:W-:Y:S02]  /*1eb50*/  IMAD.MOV.U32 R112, RZ, RZ, R166 ;  /* 0x000000ffff707224 */ /* 0x000fe400078e00a6 */
[----:B------:R-:W-:Y:S01]  /*1eb60*/  IMAD.MOV.U32 R129, RZ, RZ, R128 ;  /* 0x000000ffff817224 */ /* 0x000fe200078e0080 */
[----:B------:R-:W2:Y:S01]  /*1eb70*/  S2R R166, SR_TID.X ;  /* 0x0000000000a67919 */ /* 0x000ea20000002100 */
        /* <DEDUP_REMOVED lines=9> */
[----:B------:R-:W-:Y:S01]  /*1ec10*/  FSEL R112, R112, -INF , !P6 ;  /* 0xff80000070707808 */ /* 0x000fe20007000000 */
[----:B------:R-:W-:Y:S01]  /*1ec20*/  IMAD.MOV.U32 R122, RZ, RZ, R129 ;  /* 0x000000ffff7a7224 */ /* 0x000fe200078e0081 */
[-C--:B------:R-:W-:Y:S01]  /*1ec30*/  ISETP.GE.AND P6, PT, R173, R230.reuse, PT ;  /* 0x000000e6ad00720c */ /* 0x080fe20003fc6270 */
[----:B------:R-:W-:Y:S01]  /*1ec40*/  IMAD.MOV.U32 R108, RZ, RZ, R239 ;  /* 0x000000ffff6c7224 */ /* 0x000fe200078e00ef */
[-C--:B------:R-:W-:Y:S01]  /*1ec50*/  ISETP.GE.AND P0, PT, R131, R227.reuse, PT ;  /* 0x000000e38300720c */ /* 0x080fe20003f06270 */
[----:B------:R-:W-:Y:S01]  /*1ec60*/  IMAD.MOV.U32 R131, RZ, RZ, R130 ;  /* 0x000000ffff837224 */ /* 0x000fe200078e0082 */
[----:B------:R-:W3:Y:S01]  /*1ec70*/  S2R R239, SR_CTAID.X ;  /* 0x0000000000ef7919 */ /* 0x000ee20000002500 */
[----:B------:R-:W-:Y:S02]  /*1ec80*/  IMAD.MOV.U32 R130, RZ, RZ, R124 ;  /* 0x000000ffff827224 */ /* 0x000fe400078e007c */
[----:B------:R-:W-:Y:S01]  /*1ec90*/  IMAD.MOV.U32 R124, RZ, RZ, R109 ;  /* 0x000000ffff7c7224 */ /* 0x000fe200078e006d */
[----:B------:R-:W-:Y:S01]  /*1eca0*/  FSEL R109, R37, -INF , !P6 ;  /* 0xff800000256d7808 */ /* 0x000fe20007000000 */
[----:B------:R-:W-:Y:S01]  /*1ecb0*/  IMAD.MOV.U32 R129, RZ, RZ, R128 ;  /* 0x000000ffff817224 */ /* 0x000fe200078e0080 */
[----:B------:R-:W4:Y:S01]  /*1ecc0*/  LD.E R37, desc[UR4][R2.64+0xdc] ;  /* 0x0000dc0402257980 */ /* 0x000f22000c101900 */
[----:B------:R-:W-:Y:S01]  /*1ecd0*/  IMAD.MOV.U32 R128, RZ, RZ, R125 ;  /* 0x000000ffff807224 */ /* 0x000fe200078e007d */
[-C--:B------:R-:W-:Y:S01]  /*1ece0*/  ISETP.GE.AND P6, PT, R172, R227.reuse, PT ;  /* 0x000000e3ac00720c */ /* 0x080fe20003fc6270 */
[----:B------:R-:W-:Y:S01]  /*1ecf0*/  IMAD R174, R241, 0x100, R168 ;  /* 0x00000100f1ae7824 */ /* 0x000fe200078e02a8 */
[----:B------:R-:W-:Y:S01]  /*1ed00*/  FSEL R124, R124, -INF , !P1 ;  /* 0xff8000007c7c7808 */ /* 0x000fe20004800000 */
[----:B------:R-:W-:Y:S01]  /*1ed10*/  IMAD.MOV.U32 R125, RZ, RZ, R116 ;  /* 0x000000ffff7d7224 */ /* 0x000fe200078e0074 */
[-C--:B------:R-:W-:Y:S01]  /*1ed20*/  ISETP.GE.AND P1, PT, R192, R230.reuse, PT ;  /* 0x000000e6c000720c */ /* 0x080fe20003f26270 */
[----:B------:R-:W-:Y:S02]  /*1ed30*/  IMAD.MOV.U32 R116, RZ, RZ, R108 ;  /* 0x000000ffff747224 */ /* 0x000fe400078e006c */
[----:B------:R-:W-:Y:S02]  /*1ed40*/  IMAD.MOV.U32 R115, RZ, RZ, R114 ;  /* 0x000000ffff737224 */ /* 0x000fe400078e0072 */
[----:B------:R-:W-:Y:S01]  /*1ed50*/  IMAD.MOV.U32 R108, RZ, RZ, R65 ;  /* 0x000000ffff6c7224 */ /* 0x000fe200078e0041 */
[----:B------:R-:W-:Y:S01]  /*1ed60*/  FSEL R116, R116, -INF , !P6 ;  /* 0xff80000074747808 */ /* 0x000fe20007000000 */
[----:B------:R-:W-:Y:S01]  /*1ed70*/  IMAD.MOV.U32 R114, RZ, RZ, R217 ;  /* 0x000000ffff727224 */ /* 0x000fe200078e00d9 */
[----:B------:R-:W-:Y:S01]  /*1ed80*/  FSEL R115, R115, -INF , !P0 ;  /* 0xff80000073737808 */ /* 0x000fe20004000000 */
[----:B------:R-:W-:Y:S01]  /*1ed90*/  VIADD R174, R174, 0x51 ;  /* 0x00000051aeae7836 */ /* 0x000fe20000000000 */
        /* <DEDUP_REMOVED lines=16> */
[-C--:B------:R-:W-:Y:S01]  /*1eea0*/  ISETP.GE.AND P0, PT, R202, R230.reuse, PT ;  /* 0x000000e6ca00720c */ /* 0x080fe20003f06270 */
        /* <DEDUP_REMOVED lines=8> */
[----:B--2---:R-:W-:Y:S01]  /*1ef30*/  IMAD.SHL.U32 R221, R166, 0x40, RZ ;  /* 0x00000040a6dd7824 */ /* 0x004fe200078e00ff */
[----:B------:R-:W-:Y:S01]  /*1ef40*/  FSEL R208, R131, -INF , !P0 ;  /* 0xff80000083d07808 */ /* 0x000fe20004000000 */
[----:B------:R1:W5:Y:S01]  /*1ef50*/  LDL.LU R225, [R1+0x20] ;  /* 0x0000200001e17983 */ /* 0x0003620000300800 */
[-C--:B------:R-:W-:Y:S02]  /*1ef60*/  ISETP.GE.AND P0, PT, R194, R230.reuse, PT ;  /* 0x000000e6c200720c */ /* 0x080fe40003f06270 */
[-C--:B------:R-:W-:Y:S01]  /*1ef70*/  ISETP.GE.AND P6, PT, R214, R227.reuse, PT ;  /* 0x000000e3d600720c */ /* 0x080fe20003fc6270 */
[----:B------:R1:W5:Y:S01]  /*1ef80*/  LDL.LU R224, [R1+0x1c] ;  /* 0x00001c0001e07983 */ /* 0x0003620000300800 */
[----:B------:R-:W-:Y:S02]  /*1ef90*/  FSEL R214, R130, -INF , !P5 ;  /* 0xff80000082d67808 */ /* 0x000fe40006800000 */
[-C--:B------:R-:W-:Y:S01]  /*1efa0*/  ISETP.GE.AND P5, PT, R206, R227.reuse, PT ;  /* 0x000000e3ce00720c */ /* 0x080fe20003fa6270 */
[----:B------:R1:W5:Y:S01]  /*1efb0*/  LDL.LU R223, [R1+0x18] ;  /* 0x0000180001df7983 */ /* 0x0003620000300800 */
[----:B------:R-:W-:Y:S02]  /*1efc0*/  FSEL R206, R127, -INF , !P0 ;  /* 0xff8000007fce7808 */ /* 0x000fe40004000000 */
        /* <DEDUP_REMOVED lines=27> */
[----:B------:R-:W-:Y:S01]  /*1f180*/  FSEL R176, R218, -INF , !P4 ;  /* 0xff800000dab07808 */ /* 0x000fe20006000000 */
[----:B------:R-:W-:Y:S01]  /*1f190*/  IMAD.U32 R218, RZ, RZ, UR6 ;  /* 0x00000006ffda7e24 */ /* 0x000fe2000f8e00ff */
        /* <DEDUP_REMOVED lines=22> */
[----:B------:R-:W-:Y:S02]  /*1f300*/  FSEL R172, R199, -INF , !P0 ;  /* 0xff800000c7ac7808 */ /* 0x000fe40004000000 */
[-C--:B------:R-:W-:Y:S01]  /*1f310*/  ISETP.GE.AND P5, PT, R62, R227.reuse, PT ;  /* 0x000000e33e00720c */ /* 0x080fe20003fa6270 */
[----:B------:R-:W-:Y:S01]  /*1f320*/  IMAD.MOV.U32 R62, RZ, RZ, R115 ;  /* 0x000000ffff3e7224 */ /* 0x000fe200078e0073 */
[-C--:B------:R-:W-:Y:S02]  /*1f330*/  ISETP.GE.AND P6, PT, R68, R230.reuse, PT ;  /* 0x000000e64400720c */ /* 0x080fe40003fc6270 */
        /* <DEDUP_REMOVED lines=13> */
[----:B------:R-:W-:Y:S02]  /*1f410*/  ISETP.GE.AND P4, PT, R59, R227, PT ;  /* 0x000000e33b00720c */ /* 0x000fe40003f86270 */
        /* <DEDUP_REMOVED lines=9> */
[----:B------:R-:W-:Y:S01]  /*1f4b0*/  ISETP.GE.AND P6, PT, R60, R227, PT ;  /* 0x000000e33c00720c */ /* 0x000fe20003fc6270 */
[----:B------:R-:W-:Y:S01]  /*1f4c0*/  IMAD.MOV.U32 R60, RZ, RZ, R113 ;  /* 0x000000ffff3c7224 */ /* 0x000fe200078e0071 */
[----:B------:R-:W-:Y:S02]  /*1f4d0*/  FMNMX3.FTZ R8, R0, R55, R27, !PT ;  /* 0x0000003700087276 */ /* 0x000fe4000781001b */
[----:B------:R-:W-:Y:S02]  /*1f4e0*/  FSEL R205, R205, -INF , !P1 ;  /* 0xff800000cdcd7808 */ /* 0x000fe40004800000 */
[----:B------:R-:W-:Y:S02]  /*1f4f0*/  ISETP.GE.AND P1, PT, R63, R227, PT ;  /* 0x000000e33f00720c */ /* 0x000fe40003f26270 */
[----:B------:R-:W-:Y:S02]  /*1f500*/  FMNMX3.FTZ R0, R165, R4, R17, !PT ;  /* 0x00000004a5007276 */ /* 0x000fe40007810011 */
[----:B------:R-:W-:Y:S01]  /*1f510*/  FSEL R187, R90, -INF , !P6 ;  /* 0xff8000005abb7808 */ /* 0x000fe20007000000 */
[----:B------:R-:W-:Y:S01]  /*1f520*/  IMAD.MOV.U32 R90, RZ, RZ, R5 ;  /* 0x000000ffff5a7224 */ /* 0x000fe200078e0005 */
[----:B------:R-:W-:Y:S02]  /*1f530*/  FMNMX3.FTZ R5, R8, R25, R53, !PT ;  /* 0x0000001908057276 */ /* 0x000fe40007810035 */
[----:B------:R-:W-:Y:S02]  /*1f540*/  FSEL R235, R235, -INF , !P0 ;  /* 0xff800000ebeb7808 */ /* 0x000fe40004000000 */
[----:B------:R-:W-:Y:S02]  /*1f550*/  FSEL R191, R86, -INF , !P1 ;  /* 0xff80000056bf7808 */ /* 0x000fe40004800000 */
[----:B------:R-:W-:Y:S02]  /*1f560*/  FMNMX3.FTZ R0, R0, R11, R9, !PT ;  /* 0x0000000b00007276 */ /* 0x000fe40007810009 */
[----:B------:R-:W-:Y:S02]  /*1f570*/  ISETP.GE.AND P1, PT, R50, R230, PT ;  /* 0x000000e63200720c */ /* 0x000fe40003f26270 */
[----:B------:R-:W-:Y:S01]  /*1f580*/  ISETP.GE.AND P0, PT, R69, R227, PT ;  /* 0x000000e34500720c */ /* 0x000fe20003f06270 */
[----:B------:R-:W-:Y:S01]  /*1f590*/  IMAD.MOV.U32 R69, RZ, RZ, R119 ;  /* 0x000000ffff457224 */ /* 0x000fe200078e0077 */
[----:B------:R-:W-:Y:S02]  /*1f5a0*/  FMNMX3.FTZ R5, R5, R16, R10, !PT ;  /* 0x0000001005057276 */ /* 0x000fe4000781000a */
[----:B------:R-:W-:Y:S02]  /*1f5b0*/  FMNMX3.FTZ R0, R0, R57, R61, !PT ;  /* 0x0000003900007276 */ /* 0x000fe4000781003d */
[----:B------:R-:W-:Y:S02]  /*1f5c0*/  FSEL R203, R82, -INF , !P0 ;  /* 0xff80000052cb7808 */ /* 0x000fe40004000000 */
[----:B------:R-:W-:Y:S02]  /*1f5d0*/  FSEL R177, R177, -INF , !P1 ;  /* 0xff800000b1b17808 */ /* 0x000fe40004800000 */
[----:B------:R-:W-:Y:S02]  /*1f5e0*/  FSEL R117, R117, -INF , !P2 ;  /* 0xff80000075757808 */ /* 0x000fe40005000000 */
[C---:B------:R-:W-:Y:S02]  /*1f5f0*/  ISETP.GE.AND P0, PT, R54.reuse, R230, PT ;  /* 0x000000e63600720c */ /* 0x040fe40003f06270 */
[----:B------:R-:W-:Y:S01]  /*1f600*/  ISETP.GE.AND P1, PT, R54, R227, PT ;  /* 0x000000e33600720c */ /* 0x000fe20003f26270 */
[----:B------:R-:W-:Y:S01]  /*1f610*/  IMAD.MOV.U32 R54, RZ, RZ, R7 ;  /* 0x000000ffff367224 */ /* 0x000fe200078e0007 */
[----:B------:R-:W-:Y:S01]  /*1f620*/  FMNMX3.FTZ R5, R5, R98, R69, !PT ;  /* 0x0000006205057276 */ /* 0x000fe20007810045 */
[----:B------:R-:W-:Y:S01]  /*1f630*/  IMAD.MOV.U32 R63, RZ, RZ, R117 ;  /* 0x000000ffff3f7224 */ /* 0x000fe200078e0075 */
[----:B------:R-:W-:Y:S02]  /*1f640*/  FMNMX3.FTZ R7, R0, R35, R33, !PT ;  /* 0x0000002300077276 */ /* 0x000fe40007810021 */
[----:B------:R-:W-:Y:S02]  /*1f650*/  FMNMX3.FTZ R5, R5, R110, R106, !PT ;  /* 0x0000006e05057276 */ /* 0x000fe4000781006a */
[----:B------:R-:W-:Y:S02]  /*1f660*/  LOP3.LUT P2, RZ, R248, 0x1, RZ, 0xc0, !PT ;  /* 0x00000001f8ff7812 */ /* 0x000fe4000784c0ff */
[----:B------:R-:W-:Y:S02]  /*1f670*/  FMNMX3.FTZ R7, R7, R100, R102, !PT ;  /* 0x0000006407077276 */ /* 0x000fe40007810066 */
[----:B------:R-:W-:Y:S02]  /*1f680*/  FMNMX3.FTZ R5, R5, R66, R64, !PT ;  /* 0x0000004205057276 */ /* 0x000fe40007810040 */
[----:B------:R-:W-:Y:S02]  /*1f690*/  FSEL R181, R181, -INF , !P0 ;  /* 0xff800000b5b57808 */ /* 0x000fe40004000000 */
[----:B------:R-:W-:Y:S02]  /*1f6a0*/  FSEL R67, R67, -INF , !P2 ;  /* 0xff80000043437808 */ /* 0x000fe40005000000 */
[----:B------:R-:W-:Y:S02]  /*1f6b0*/  FSEL R65, R65, -INF , !P3 ;  /* 0xff80000041417808 */ /* 0x000fe40005800000 */
[----:B------:R-:W-:Y:S02]  /*1f6c0*/  ISETP.GE.AND P0, PT, R52, R230, PT ;  /* 0x000000e63400720c */ /* 0x000fe40003f06270 */
[----:B------:R-:W-:Y:S02]  /*1f6d0*/  FMNMX3.FTZ R0, R7, R63, R104, !PT ;  /* 0x0000003f07007276 */ /* 0x000fe40007810068 */
[----:B------:R-:W-:Y:S02]  /*1f6e0*/  FMNMX3.FTZ R5, R5, R90, R54, !PT ;  /* 0x0000005a05057276 */ /* 0x000fe40007810036 */
[----:B------:R-:W-:Y:S02]  /*1f6f0*/  FMNMX3.FTZ R7, R0, R67, R65, !PT ;  /* 0x0000004300077276 */ /* 0x000fe40007810041 */
[----:B------:R-:W-:Y:S01]  /*1f700*/  FSEL R179, R96, -INF , !P0 ;  /* 0xff80000060b37808 */ /* 0x000fe20004000000 */
        /* <DEDUP_REMOVED lines=31> */
[-C--:B------:R-:W-:Y:S02]  /*1f900*/  ISETP.GE.AND P5, PT, R46, R230.reuse, PT ;  /* 0x000000e62e00720c */ /* 0x080fe40003fa6270 */
[----:B------:R-:W-:Y:S02]  /*1f910*/  FMNMX3.FTZ R0, R0, R183, R181, !PT ;  /* 0x000000b700007276 */ /* 0x000fe400078100b5 */
[----:B------:R-:W-:Y:S02]  /*1f920*/  ISETP.GE.AND P6, PT, R52, R227, PT ;  /* 0x000000e33400720c */ /* 0x000fe40003fc6270 */
[----:B------:R-:W-:Y:S02]  /*1f930*/  FSEL R175, R94, -INF , !P0 ;  /* 0xff8000005eaf7808 */ /* 0x000fe40004000000 */
[----:B------:R-:W-:Y:S02]  /*1f940*/  FMNMX3.FTZ R8, R8, R191, R189, !PT ;  /* 0x000000bf08087276 */ /* 0x000fe400078100bd */
[----:B------:R-:W-:Y:S02]  /*1f950*/  FSEL R123, R56, -INF , !P4 ;  /* 0xff800000387b7808 */ /* 0x000fe40006000000 */
[-C--:B------:R-:W-:Y:S02]  /*1f960*/  ISETP.GE.AND P0, PT, R44, R230.reuse, PT ;  /* 0x000000e62c00720c */ /* 0x080fe40003f06270 */
[----:B------:R-:W-:Y:S02]  /*1f970*/  ISETP.GE.AND P4, PT, R50, R227, PT ;  /* 0x000000e33200720c */ /* 0x000fe40003f86270 */
[----:B------:R-:W-:Y:S02]  /*1f980*/  FSEL R173, R48, -INF , !P1 ;  /* 0xff80000030ad7808 */ /* 0x000fe40004800000 */
[----:B------:R-:W-:Y:S02]  /*1f990*/  FSEL R121, R51, -INF , !P5 ;  /* 0xff80000033797808 */ /* 0x000fe40006800000 */
        /* <DEDUP_REMOVED lines=9> */
[-C--:B------:R-:W-:Y:S02]  /*1fa30*/  ISETP.GE.AND P4, PT, R29, R230.reuse, PT ;  /* 0x000000e61d00720c */ /* 0x080fe40003f86270 */
[----:B------:R-:W-:Y:S02]  /*1fa40*/  FSEL R117, R45, -INF , !P1 ;  /* 0xff8000002d757808 */ /* 0x000fe40004800000 */
[----:B------:R-:W-:Y:S02]  /*1fa50*/  FMNMX3.FTZ R0, R0, R123, R121, !PT ;  /* 0x0000007b00007276 */ /* 0x000fe40007810079 */
[----:B------:R-:W-:Y:S02]  /*1fa60*/  FSEL R115, R31, -INF , !P5 ;  /* 0xff8000001f737808 */ /* 0x000fe40006800000 */
[----:B------:R-:W-:Y:S02]  /*1fa70*/  ISETP.GE.AND P1, PT, R44, R227, PT ;  /* 0x000000e32c00720c */ /* 0x000fe40003f26270 */
[----:B------:R-:W-:Y:S02]  /*1fa80*/  FMNMX3.FTZ R8, R8, R175, R173, !PT ;  /* 0x000000af08087276 */ /* 0x000fe400078100ad */
[-C--:B------:R-:W-:Y:S02]  /*1fa90*/  ISETP.GE.AND P5, PT, R28, R230.reuse, PT ;  /* 0x000000e61c00720c */ /* 0x080fe40003fa6270 */
[----:B------:R-:W-:Y:S02]  /*1faa0*/  FSEL R109, R40, -INF , !P6 ;  /* 0xff800000286d7808 */ /* 0x000fe40007000000 */
[----:B------:R-:W-:Y:S02]  /*1fab0*/  FSEL R113, R30, -INF , !P0 ;  /* 0xff8000001e717808 */ /* 0x000fe40004000000 */
[----:B------:R-:W-:Y:S02]  /*1fac0*/  ISETP.GE.AND P6, PT, R36, R227, PT ;  /* 0x000000e32400720c */ /* 0x000fe40003fc6270 */
[-C--:B------:R-:W-:Y:S02]  /*1fad0*/  ISETP.GE.AND P0, PT, R24, R230.reuse, PT ;  /* 0x000000e61800720c */ /* 0x080fe40003f06270 */
        /* <DEDUP_REMOVED lines=8> */
[----:B------:R-:W-:Y:S02]  /*1fb60*/  ISETP.GE.AND P4, PT, R32, R227, PT ;  /* 0x000000e32000720c */ /* 0x000fe40003f86270 */
[-C--:B------:R-:W-:Y:S02]  /*1fb70*/  ISETP.GE.AND P6, PT, R22, R230.reuse, PT ;  /* 0x000000e61600720c */ /* 0x080fe40003fc6270 */
[----:B------:R-:W-:Y:S02]  /*1fb80*/  FSEL R103, R103, -INF , !P0 ;  /* 0xff80000067677808 */ /* 0x000fe40004000000 */
[----:B------:R-:W-:Y:S02]  /*1fb90*/  FMNMX3.FTZ R0, R0, R109, R107, !PT ;  /* 0x0000006d00007276 */ /* 0x000fe4000781006b */
[----:B------:R-:W-:Y:S02]  /*1fba0*/  FMNMX3.FTZ R8, R8, R115, R113, !PT ;  /* 0x0000007308087276 */ /* 0x000fe40007810071 */
[----:B------:R-:W-:Y:S02]  /*1fbb0*/  FSEL R93, R93, -INF , !P1 ;  /* 0xff8000005d5d7808 */ /* 0x000fe40004800000 */
[-C--:B------:R-:W-:Y:S02]  /*1fbc0*/  ISETP.GE.AND P0, PT, R28, R227.reuse, PT ;  /* 0x000000e31c00720c */ /* 0x080fe40003f06270 */
[----:B------:R-:W-:Y:S02]  /*1fbd0*/  ISETP.GE.AND P1, PT, R24, R227, PT ;  /* 0x000000e31800720c */ /* 0x000fe40003f26270 */
[----:B------:R-:W-:Y:S02]  /*1fbe0*/  FSEL R99, R99, -INF , !P5 ;  /* 0xff80000063637808 */ /* 0x000fe40006800000 */
[----:B------:R-:W-:Y:S02]  /*1fbf0*/  FSEL R101, R101, -INF , !P4 ;  /* 0xff80000065657808 */ /* 0x000fe40006000000 */
[-C--:B------:R-:W-:Y:S02]  /*1fc00*/  ISETP.GE.AND P5, PT, R20, R230.reuse, PT ;  /* 0x000000e61400720c */ /* 0x080fe40003fa6270 */
[-C--:B------:R-:W-:Y:S02]  /*1fc10*/  ISETP.GE.AND P4, PT, R21, R230.reuse, PT ;  /* 0x000000e61500720c */ /* 0x080fe40003f86270 */
[----:B------:R-:W-:Y:S02]  /*1fc20*/  FSEL R91, R91, -INF , !P6 ;  /* 0xff8000005b5b7808 */ /* 0x000fe40007000000 */
[----:B------:R-:W-:Y:S02]  /*1fc30*/  FMNMX3.FTZ R0, R0, R105, R103, !PT ;  /* 0x0000006900007276 */ /* 0x000fe40007810067 */
[----:B------:R-:W-:Y:S02]  /*1fc40*/  FMNMX3.FTZ R8, R8, R111, R43, !PT ;  /* 0x0000006f08087276 */ /* 0x000fe4000781002b */
[----:B------:R-:W-:Y:S02]  /*1fc50*/  ISETP.GE.AND P6, PT, R23, R227, PT ;  /* 0x000000e31700720c */ /* 0x000fe40003fc6270 */
[----:B------:R-:W-:Y:S02]  /*1fc60*/  FSEL R97, R97, -INF , !P0 ;  /* 0xff80000061617808 */ /* 0x000fe40004000000 */
[----:B------:R-:W-:Y:S02]  /*1fc70*/  FSEL R95, R95, -INF , !P1 ;  /* 0xff8000005f5f7808 */ /* 0x000fe40004800000 */
[-C--:B------:R-:W-:Y:S02]  /*1fc80*/  ISETP.GE.AND P1, PT, R14, R230.reuse, PT ;  /* 0x000000e60e00720c */ /* 0x080fe40003f26270 */
        /* <DEDUP_REMOVED lines=9> */
[----:B------:R-:W-:Y:S02]  /*1fd20*/  FSEL R78, R78, -INF , !P1 ;  /* 0xff8000004e4e7808 */ /* 0x000fe40004800000 */
[----:B------:R-:W-:Y:S02]  /*1fd30*/  FMNMX3.FTZ R0, R0, R89, R87, !PT ;  /* 0x0000005900007276 */ /* 0x000fe40007810057 */
[-C--:B------:R-:W-:Y:S02]  /*1fd40*/  ISETP.GE.AND P0, PT, R20, R227.reuse, PT ;  /* 0x000000e31400720c */ /* 0x080fe40003f06270 */
[----:B------:R-:W-:Y:S02]  /*1fd50*/  ISETP.GE.AND P5, PT, R21, R227, PT ;  /* 0x000000e31500720c */ /* 0x000fe40003fa6270 */
[----:B------:R-:W-:Y:S02]  /*1fd60*/  FMNMX3.FTZ R8, R8, R97, R95, !PT ;  /* 0x0000006108087276 */ /* 0x000fe4000781005f */
[----:B------:R-:W-:Y:S02]  /*1fd70*/  FSEL R83, R83, -INF , !P4 ;  /* 0xff80000053537808 */ /* 0x000fe40006000000 */
        /* <DEDUP_REMOVED lines=16> */
[----:B------:R-:W-:Y:S01]  /*1fe80*/  FSEL R39, R39, -INF , !P4 ;  /* 0xff80000027277808 */ /* 0x000fe20006000000 */
[----:B------:R-:W2:Y:S01]  /*1fe90*/  SHFL.BFLY PT, R23, R6, 0x2, 0x1f ;  /* 0x0c401f0006177f89 */ /* 0x000ea200000e0000 */
        /* <DEDUP_REMOVED lines=8> */
[----:B------:R-:W3:Y:S01]  /*1ff20*/  SHFL.BFLY PT, R0, R7, 0x2, 0x1f ;  /* 0x0c401f0007007f89 */ /* 0x000ee200000e0000 */
[----:B------:R-:W-:Y:S01]  /*1ff30*/  LOP3.LUT P3, RZ, R247, 0x10000000, RZ, 0xc0, !PT ;  /* 0x10000000f7ff7812 */ /* 0x000fe2000786c0ff */
[----:B------:R-:W-:Y:S02]  /*1ff40*/  IMAD.IADD R70, R219, 0x1, R71 ;  /* 0x00000001db467824 */ /* 0x000fe400078e0247 */
[C---:B------:R-:W-:Y:S02]  /*1ff50*/  VIADD R8, R71.reuse, 0xa000 ;  /* 0x0000a00047087836 */ /* 0x040fe40000000000 */
[----:B------:R-:W-:Y:S04]  /*1ff60*/  VIADD R68, R71, 0xa040 ;  /* 0x0000a04047447836 */ /* 0x000fe80000000000 */
[----:B------:R-:W-:Y:S01]  /*1ff70*/  @P2 VIADD R68, R8, 0xffffffc0 ;  /* 0xffffffc008442836 */ /* 0x000fe20000000000 */
[----:B--2---:R-:W-:Y:S04]  /*1ff80*/  FMNMX.FTZ R21, R6, R23, !PT ;  /* 0x0000001706157209 */ /* 0x004fe80007810000 */
[----:B------:R-:W-:Y:S08]  /*1ff90*/  LDSM.16.MT88.4 R28, [R68] ;  /* 0x00000000441c783b */ /* 0x000ff00000004200 */
[----:B------:R-:W2:Y:S01]  /*1ffa0*/  SHFL.BFLY PT, R36, R21, 0x1, 0x1f ;  /* 0x0c201f0015247f89 */ /* 0x000ea200000e0000 */
[----:B---3--:R-:W-:Y:S07]  /*1ffb0*/  FMNMX.FTZ R5, R7, R0, !PT ;  /* 0x0000000007057209 */ /* 0x008fee0007810000 */
[----:B------:R-:W3:Y:S01]  /*1ffc0*/  SHFL.BFLY PT, R0, R5, 0x1, 0x1f ;  /* 0x0c201f0005007f89 */ /* 0x000ee200000e0000 */
[----:B--2---:R-:W-:Y:S07]  /*1ffd0*/  FMNMX.FTZ R36, R21, R36, !PT ;  /* 0x0000002415247209 */ /* 0x004fee0007810000 */
[----:B------:R-:W-:Y:S01]  /*1ffe0*/  LDSM.16.MT88.4 R20, [R70+0xa000] ;  /* 0x00a000004614783b */ /* 0x000fe20000004200 */
[C---:B------:R-:W-:Y:S01]  /*1fff0*/  FSETP.NEU.FTZ.AND P1, PT, R36.reuse, -INF , PT ;  /* 0xff8000002400780b */ /* 0x040fe20003f3d000 */
[----:B----4-:R-:W-:Y:S01]  /*20000*/  FMUL.FTZ R80, R37, R36 ;  /* 0x0000002425507220 */ /* 0x010fe20000410000 */
[----:B---3--:R-:W-:Y:S02]  /*20010*/  FMNMX.FTZ R0, R5, R0, !PT ;  /* 0x0000000005007209 */ /* 0x008fe40007810000 */
        /* <DEDUP_REMOVED lines=17> */
[-CC-:B------:R-:W-:Y:S01]  /*20130*/  FFMA.FTZ R82, R9, R37.reuse, -R74.reuse ;  /* 0x0000002509527223 */ /* 0x180fe2000001084a */
[----:B------:R-:W-:Y:S01]  /*20140*/  MUFU.EX2 R88, R88 ;  /* 0x0000005800587308 */ /* 0x000fe20000000800 */
[----:B------:R-:W-:Y:S01]  /*20150*/  FADD.FTZ R4, -R4, R165 ;  /* 0x000000a504047221 */ /* 0x000fe20000010100 */
[-C--:B------:R-:W-:Y:S01]  /*20160*/  FFMA.FTZ R96, R61, R37.reuse, -R74 ;  /* 0x000000253d607223 */ /* 0x080fe2000001084a */
[----:B------:R-:W-:Y:S07]  /*20170*/  IMAD.MOV.U32 R165, RZ, RZ, R62 ;  /* 0x000000ffffa57224 */ /* 0x000fee00078e003e */
[----:B------:R-:W3:Y:S01]  /*20180*/  MUFU.EX2 R86, R86 ;  /* 0x0000005600567308 */ /* 0x000ee20000000800 */
[----:B------:R-:W-:Y:S01]  /*20190*/  FMUL.FTZ R7, R37, R4 ;  /* 0x0000000425077220 */ /* 0x000fe20000410000 */
[-C--:B------:R-:W-:Y:S01]  /*201a0*/  FFMA.FTZ R32, R25, R37.reuse, -R80 ;  /* 0x0000002519207223 */ /* 0x080fe20000010850 */
[-CC-:B------:R-:W-:Y:S07]  /*201b0*/  FFMA.FTZ R94, R35, R37.reuse, -R74.reuse ;  /* 0x00000025235e7223 */ /* 0x180fee000001084a */
        /* <DEDUP_REMOVED lines=9> */
[-CC-:B------:R-:W-:Y:S01]  /*20250*/  FFMA.FTZ R104, R104, R37.reuse, -R74.reuse ;  /* 0x0000002568687223 */ /* 0x180fe2000001084a */
[----:B---3--:R-:W-:Y:S01]  /*20260*/  F2FP.F16.F32.PACK_AB R44, R86, R88 ;  /* 0x00000058562c723e */ /* 0x008fe200000000ff */
[-C--:B------:R-:W-:Y:S07]  /*20270*/  FFMA.FTZ R108, R108, R37.reuse, -R74 ;  /* 0x000000256c6c7223 */ /* 0x080fee000001084a */
[----:B------:R-:W3:Y:S01]  /*20280*/  MUFU.EX2 R84, R84 ;  /* 0x0000005400547308 */ /* 0x000ee20000000800 */
[-C--:B------:R-:W-:Y:S01]  /*20290*/  FFMA.FTZ R221, R221, R37.reuse, -R80 ;  /* 0x00000025dddd7223 */ /* 0x080fe20000010850 */
[-CC-:B------:R-:W-:Y:S01]  /*202a0*/  FFMA.FTZ R212, R212, R37.reuse, -R74.reuse ;  /* 0x00000025d4d47223 */ /* 0x180fe2000001084a */
[-CC-:B------:R-:W-:Y:S07]  /*202b0*/  FFMA.FTZ R186, R186, R37.reuse, -R74.reuse ;  /* 0x00000025baba7223 */ /* 0x180fee000001084a */
[----:B------:R-:W-:Y:S01]  /*202c0*/  MUFU.EX2 R127, R127 ;  /* 0x0000007f007f7308 */ /* 0x000fe20000000800 */
[--C-:B------:R-:W-:Y:S01]  /*202d0*/  FFMA.FTZ R126, R126, R37, -R74.reuse ;  /* 0x000000257e7e7223 */ /* 0x100fe2000001084a */
[----:B----4-:R-:W-:Y:S01]  /*202e0*/  F2FP.F16.F32.PACK_AB R46, R42, R125 ;  /* 0x0000007d2a2e723e */ /* 0x010fe200000000ff */
[-C--:B------:R-:W-:Y:S07]  /*202f0*/  FFMA.FTZ R201, R201, R37.reuse, -R74 ;  /* 0x00000025c9c97223 */ /* 0x080fee000001084a */
[----:B------:R-:W4:Y:S01]  /*20300*/  MUFU.EX2 R82, R82 ;  /* 0x0000005200527308 */ /* 0x000f220000000800 */
[-CC-:B------:R-:W-:Y:S01]  /*20310*/  FFMA.FTZ R215, R215, R37.reuse, -R80.reuse ;  /* 0x00000025d7d77223 */ /* 0x180fe20000010850 */
[-C--:B------:R-:W-:Y:S01]  /*20320*/  FFMA.FTZ R211, R211, R37.reuse, -R80 ;  /* 0x00000025d3d37223 */ /* 0x080fe20000010850 */
[-C--:B------:R-:W-:Y:S07]  /*20330*/  FFMA.FTZ R207, R207, R37.reuse, -R74 ;  /* 0x00000025cfcf7223 */ /* 0x080fee000001084a */
[----:B------:R-:W1:Y:S01]  /*20340*/  MUFU.EX2 R41, R5 ;  /* 0x0000000500297308 */ /* 0x000e620000000800 */
[--C-:B------:R-:W-:Y:S01]  /*20350*/  FFMA.FTZ R199, R199, R37, -R80.reuse ;  /* 0x00000025c7c77223 */ /* 0x100fe20000010850 */
[----:B---3--:R-:W-:Y:S01]  /*20360*/  F2FP.F16.F32.PACK_AB R45, R84, R129 ;  /* 0x00000081542d723e */ /* 0x008fe200000000ff */
[-C--:B------:R-:W-:Y:S07]  /*20370*/  FFMA.FTZ R195, R195, R37.reuse, -R80 ;  /* 0x00000025c3c37223 */ /* 0x080fee0000010850 */
[----:B------:R-:W3:Y:S01]  /*20380*/  MUFU.EX2 R40, R7 ;  /* 0x0000000700287308 */ /* 0x000ee20000000800 */
[-C--:B------:R-:W-:Y:S01]  /*20390*/  FFMA.FTZ R191, R191, R37.reuse, -R74 ;  /* 0x00000025bfbf7223 */ /* 0x080fe2000001084a */
[-CC-:B------:R-:W-:Y:S01]  /*203a0*/  FFMA.FTZ R123, R123, R37.reuse, -R80.reuse ;  /* 0x000000257b7b7223 */ /* 0x180fe20000010850 */
[-CC-:B------:R-:W-:Y:S07]  /*203b0*/  FFMA.FTZ R121, R121, R37.reuse, -R80.reuse ;  /* 0x0000002579797223 */ /* 0x180fee0000010850 */
[----:B------:R-:W-:Y:S01]  /*203c0*/  MUFU.EX2 R96, R96 ;  /* 0x0000006000607308 */ /* 0x000fe20000000800 */
[----:B------:R-:W-:Y:S01]  /*203d0*/  FFMA.FTZ R117, R117, R37, -R80 ;  /* 0x0000002575757223 */ /* 0x000fe20000010850 */
        /* <DEDUP_REMOVED lines=13> */
[----:B------:R-:W-:Y:S01]  /*204b0*/  FFMA.FTZ R149, R66, R37, -R80 ;  /* 0x0000002542957223 */ /* 0x000fe20000010850 */
[----:B------:R-:W-:Y:S01]  /*204c0*/  LDSM.16.MT88.4 R60, [R68+0x800] ;  /* 0x00080000443c783b */ /* 0x000fe20000004200 */
[----:B------:R-:W-:Y:S01]  /*204d0*/  IMAD.MOV.U32 R161, RZ, RZ, R90 ;  /* 0x000000ffffa17224 */ /* 0x000fe200078e005a */
[C---:B--2---:R-:W-:Y:S01]  /*204e0*/  HMMA.16816.F32 R4, R44.reuse, R12, R4 ;  /* 0x0000000c2c04723c */ /* 0x044fe20000001804 */
[----:B------:R-:W-:Y:S04]  /*204f0*/  MUFU.EX2 R116, R116 ;  /* 0x0000007400747308 */ /* 0x000fe80000000800 */
[----:B------:R-:W-:Y:S01]  /*20500*/  FMUL.FTZ R8, R41, R156 ;  /* 0x0000009c29087220 */ /* 0x000fe20000410000 */
[C---:B------:R-:W-:Y:S01]  /*20510*/  FMUL.FTZ R10, R40.reuse, R158 ;  /* 0x0000009e280a7220 */ /* 0x040fe20000410000 */
[C---:B------:R-:W-:Y:S01]  /*20520*/  FMUL.FTZ R11, R40.reuse, R159 ;  /* 0x0000009f280b7220 */ /* 0x040fe20000410000 */
[----:B------:R-:W-:Y:S02]  /*20530*/  IMAD.MOV.U32 R156, RZ, RZ, R69 ;  /* 0x000000ffff9c7224 */ /* 0x000fe400078e0045 */
[-C--:B------:R-:W-:Y:S01]  /*20540*/  FFMA.FTZ R90, R53, R37.reuse, -R80 ;  /* 0x00000025355a7223 */ /* 0x080fe20000010850 */
        /* <DEDUP_REMOVED lines=10> */
[C---:B------:R-:W-:Y:S01]  /*205f0*/  FMUL.FTZ R14, R40.reuse, R154 ;  /* 0x0000009a280e7220 */ /* 0x040fe20000410000 */
[----:B------:R-:W-:Y:S01]  /*20600*/  FFMA.FTZ R155, R67, R37, -R74 ;  /* 0x00000025439b7223 */ /* 0x000fe2000001084a */
[C---:B------:R-:W-:Y:S01]  /*20610*/  FMUL.FTZ R35, R40.reuse, R135 ;  /* 0x0000008728237220 */ /* 0x040fe20000410000 */
[----:B------:R-:W2:Y:S03]  /*20620*/  LDSM.16.MT88.4 R52, [R71+0xa800] ;  /* 0x00a800004734783b */ /* 0x000ea60000004200 */
[----:B------:R-:W-:Y:S01]  /*20630*/  MUFU.EX2 R149, R149 ;  /* 0x0000009500957308 */ /* 0x000fe20000000800 */
[----:B------:R-:W-:Y:S02]  /*20640*/  IMAD.MOV.U32 R158, RZ, RZ, R16 ;  /* 0x000000ffff9e7224 */ /* 0x000fe400078e0010 */
[C---:B------:R-:W-:Y:S01]  /*20650*/  FMUL.FTZ R16, R41.reuse, R148 ;  /* 0x0000009429107220 */ /* 0x040fe20000410000 */
[C---:B------:R-:W-:Y:S06]  /*20660*/  HMMA.16816.F32 R12, R44.reuse, R20, R12 ;  /* 0x000000142c0c723c */ /* 0x040fec000000180c */
[----:B------:R-:W-:Y:S01]  /*20670*/  MUFU.EX2 R92, R92 ;  /* 0x0000005c005c7308 */ /* 0x000fe20000000800 */
[C---:B------:R-:W-:Y:S01]  /*20680*/  FMUL.FTZ R18, R40.reuse, R150 ;  /* 0x0000009628127220 */ /* 0x040fe20000410000 */
[----:B------:R-:W-:Y:S01]  /*20690*/  FMUL.FTZ R19, R40, R151 ;  /* 0x0000009728137220 */ /* 0x000fe20000410000 */
[-C--:B------:R-:W-:Y:S01]  /*206a0*/  FFMA.FTZ R148, R210, R37.reuse, -R80 ;  /* 0x00000025d2947223 */ /* 0x080fe20000010850 */
[----:B------:R-:W-:Y:S01]  /*206b0*/  FFMA.FTZ R150, R200, R37, -R74 ;  /* 0x00000025c8967223 */ /* 0x000fe2000001084a */
[C---:B------:R-:W-:Y:S01]  /*206c0*/  FMUL.FTZ R20, R41.reuse, R144 ;  /* 0x0000009029147220 */ /* 0x040fe20000410000 */
[----:B------:R-:W-:Y:S01]  /*206d0*/  FMUL.FTZ R21, R41, R145 ;  /* 0x0000009129157220 */ /* 0x000fe20000410000 */
[----:B------:R-:W-:Y:S01]  /*206e0*/  FFMA.FTZ R145, R27, R37, -R80 ;  /* 0x000000251b917223 */ /* 0x000fe20000010850 */
[C---:B------:R-:W-:Y:S01]  /*206f0*/  FMUL.FTZ R27, R40.reuse, R143 ;  /* 0x0000008f281b7220 */ /* 0x040fe20000410000 */
[C---:B------:R-:W-:Y:S01]  /*20700*/  HMMA.16816.F32 R16, R44.reuse, R22, R16 ;  /* 0x000000162c10723c */ /* 0x040fe20000001810 */
[----:B------:R-:W-:Y:S02]  /*20710*/  MUFU.EX2 R148, R148 ;  /* 0x0000009400947308 */ /* 0x000fe40000000800 */
[C---:B------:R-:W-:Y:S01]  /*20720*/  FMUL.FTZ R22, R40.reuse, R146 ;  /* 0x0000009228167220 */ /* 0x040fe20000410000 */
[----:B------:R-:W-:Y:S01]  /*20730*/  FMUL.FTZ R23, R40, R147 ;  /* 0x0000009328177220 */ /* 0x000fe20000410000 */
[-CC-:B------:R-:W-:Y:S06]  /*20740*/  FFMA.FTZ R143, R57, R37.reuse, -R74.reuse ;  /* 0x00000025398f7223 */ /* 0x180fec000001084a */
[----:B------:R-:W-:Y:S01]  /*20750*/  MUFU.EX2 R150, R150 ;  /* 0x0000009600967308 */ /* 0x000fe20000000800 */
[----:B------:R-:W3:Y:S01]  /*20760*/  LDSM.16.MT88.4 R56, [R70+0xa800] ;  /* 0x00a800004638783b */ /* 0x000ee20000004200 */
[C---:B------:R-:W-:Y:S01]  /*20770*/  FMUL.FTZ R24, R41.reuse, R140 ;  /* 0x0000008c29187220 */ /* 0x040fe20000410000 */
[--C-:B------:R-:W-:Y:S01]  /*20780*/  FFMA.FTZ R140, R202, R37, -R74.reuse ;  /* 0x00000025ca8c7223 */ /* 0x100fe2000001084a */
[C---:B------:R-:W-:Y:S01]  /*20790*/  FMUL.FTZ R25, R41.reuse, R141 ;  /* 0x0000008d29197220 */ /* 0x040fe20000410000 */
[C---:B------:R-:W-:Y:S05]  /*207a0*/  HMMA.16816.F32 R20, R44.reuse, R28, R20 ;  /* 0x0000001c2c14723c */ /* 0x040fea0000001814 */
[----:B------:R4:W-:Y:S01]  /*207b0*/  MUFU.EX2 R141, R32 ;  /* 0x00000020008d7308 */ /* 0x0009e20000000800 */
[----:B------:R-:W-:Y:S01]  /*207c0*/  FMUL.FTZ R26, R40, R142 ;  /* 0x0000008e281a7220 */ /* 0x000fe20000410000 */
[----:B------:R-:W-:Y:S01]  /*207d0*/  FMUL.FTZ R29, R41, R137 ;  /* 0x00000089291d7220 */ /* 0x000fe20000410000 */
[----:B------:R-:W-:Y:S07]  /*207e0*/  FFMA.FTZ R137, R33, R37, -R74 ;  /* 0x0000002521897223 */ /* 0x000fee000001084a */
[----:B------:R-:W-:Y:S01]  /*207f0*/  MUFU.EX2 R140, R140 ;  /* 0x0000008c008c7308 */ /* 0x000fe20000000800 */
[C---:B------:R-:W-:Y:S01]  /*20800*/  FMUL.FTZ R28, R41.reuse, R136 ;  /* 0x00000088291c7220 */ /* 0x040fe20000410000 */
[C---:B------:R-:W-:Y:S01]  /*20810*/  FMUL.FTZ R33, R41.reuse, R133 ;  /* 0x0000008529217220 */ /* 0x040fe20000410000 */
[----:B------:R-:W-:Y:S01]  /*20820*/  FFMA.FTZ R142, R206, R37, -R80 ;  /* 0x00000025ce8e7223 */ /* 0x000fe20000010850 */
[C---:B------:R-:W-:Y:S06]  /*20830*/  HMMA.16816.F32 R24, R44.reuse, R30, R24 ;  /* 0x0000001e2c18723c */ /* 0x040fec0000001818 */
[----:B------:R-:W2:Y:S01]  /*20840*/  MUFU.EX2 R145, R145 ;  /* 0x0000009100917308 */ /* 0x000ea20000000800 */
[C---:B------:R-:W-:Y:S01]  /*20850*/  FMUL.FTZ R30, R40.reuse, R138 ;  /* 0x0000008a281e7220 */ /* 0x040fe20000410000 */
[----:B------:R-:W-:Y:S08]  /*20860*/  FMUL.FTZ R31, R40, R139 ;  /* 0x0000008b281f7220 */ /* 0x000ff00000410000 */
[----:B------:R-:W3:Y:S01]  /*20870*/  MUFU.EX2 R143, R143 ;  /* 0x0000008f008f7308 */ /* 0x000ee20000000800 */
[----:B----4-:R-:W-:Y:S01]  /*20880*/  FMUL.FTZ R32, R41, R132 ;  /* 0x0000008429207220 */ /* 0x010fe20000410000 */
[-C--:B------:R-:W-:Y:S01]  /*20890*/  FFMA.FTZ R132, R100, R37.reuse, -R74 ;  /* 0x0000002564847223 */ /* 0x080fe2000001084a */
[-C--:B------:R-:W-:Y:S07]  /*208a0*/  FFMA.FTZ R147, R158, R37.reuse, -R80 ;  /* 0x000000259e937223 */ /* 0x080fee0000010850 */
[----:B------:R-:W4:Y:S01]  /*208b0*/  MUFU.EX2 R137, R137 ;  /* 0x0000008900897308 */ /* 0x000f220000000800 */
[-CC-:B------:R-:W-:Y:S01]  /*208c0*/  FFMA.FTZ R158, R182, R37.reuse, -R74.reuse ;  /* 0x00000025b69e7223 */ /* 0x180fe2000001084a */
[C---:B-1----:R-:W-:Y:S08]  /*208d0*/  HMMA.16816.F32 R28, R44.reuse, R48, R28 ;  /* 0x000000302c1c723c */ /* 0x042ff0000000181c */
[----:B------:R-:W-:Y:S01]  /*208e0*/  MUFU.EX2 R142, R142 ;  /* 0x0000008e008e7308 */ /* 0x000fe20000000800 */
[-CC-:B------:R-:W-:Y:S01]  /*208f0*/  FFMA.FTZ R139, R102, R37.reuse, -R74.reuse ;  /* 0x00000025668b7223 */ /* 0x180fe2000001084a */
[-CC-:B------:R-:W-:Y:S01]  /*20900*/  FFMA.FTZ R135, R163, R37.reuse, -R74.reuse ;  /* 0x00000025a3877223 */ /* 0x180fe2000001084a */
[-C--:B------:R-:W-:Y:S07]  /*20910*/  FFMA.FTZ R163, R120, R37.reuse, -R74 ;  /* 0x0000002578a37223 */ /* 0x080fee000001084a */
[----:B------:R-:W-:Y:S01]  /*20920*/  MUFU.EX2 R158, R158 ;  /* 0x0000009e009e7308 */ /* 0x000fe20000000800 */
[-CC-:B------:R-:W-:Y:S01]  /*20930*/  FFMA.FTZ R134, R157, R37.reuse, -R80.reuse ;  /* 0x000000259d867223 */ /* 0x180fe20000010850 */
[----:B------:R-:W-:Y:S01]  /*20940*/  HMMA.16816.F32 R32, R44, R50, R32 ;  /* 0x000000322c20723c */ /* 0x000fe20000001820 */
[----:B------:R-:W1:Y:S07]  /*20950*/  LDSM.16.MT88.4 R48, [R69+0x800] ;  /* 0x000800004530783b */ /* 0x000e6e0000004200 */
[----:B------:R-:W-:Y:S01]  /*20960*/  MUFU.EX2 R139, R139 ;  /* 0x0000008b008b7308 */ /* 0x000fe20000000800 */
[----:B--2---:R-:W-:Y:S01]  /*20970*/  F2FP.F16.F32.PACK_AB R44, R145, R92 ;  /* 0x0000005c912c723e */ /* 0x004fe200000000ff */
[--C-:B------:R-:W-:Y:S01]  /*20980*/  FFMA.FTZ R157, R118, R37, -R80.reuse ;  /* 0x00000025769d7223 */ /* 0x100fe20000010850 */
[----:B------:R-:W-:Y:S07]  /*20990*/  F2FP.F16.F32.PACK_AB R46, R90, R141 ;  /* 0x0000008d5a2e723e */ /* 0x000fee00000000ff */
[----:B------:R-:W-:Y:S01]  /*209a0*/  MUFU.EX2 R135, R135 ;  /* 0x0000008700877308 */ /* 0x000fe20000000800 */
[----:B---3--:R-:W-:Y:S01]  /*209b0*/  F2FP.F16.F32.PACK_AB R45, R96, R143 ;  /* 0x0000008f602d723e */ /* 0x008fe200000000ff */
[-CC-:B------:R-:W-:Y:S01]  /*209c0*/  FFMA.FTZ R151, R110, R37.reuse, -R80.reuse ;  /* 0x000000256e977223 */ /* 0x180fe20000010850 */
[----:B----4-:R-:W-:Y:S01]  /*209d0*/  F2FP.F16.F32.PACK_AB R47, R137, R94 ;  /* 0x0000005e892f723e */ /* 0x010fe200000000ff */
[-CC-:B------:R-:W-:Y:S01]  /*209e0*/  FFMA.FTZ R110, R106, R37.reuse, -R80.reuse ;  /* 0x000000256a6e7223 */ /* 0x180fe20000010850 */
[-C--:B------:R-:W-:Y:S05]  /*209f0*/  FFMA.FTZ R106, R64, R37.reuse, -R80 ;  /* 0x00000025406a7223 */ /* 0x080fea0000010850 */
[----:B------:R-:W-:Y:S01]  /*20a00*/  MUFU.EX2 R157, R157 ;  /* 0x0000009d009d7308 */ /* 0x000fe20000000800 */
[-CC-:B------:R-:W-:Y:S01]  /*20a10*/  FFMA.FTZ R153, R112, R37.reuse, -R74.reuse ;  /* 0x0000002570997223 */ /* 0x180fe2000001084a */
[-C--:B------:R-:W-:Y:S01]  /*20a20*/  FFMA.FTZ R159, R165, R37.reuse, -R74 ;  /* 0x00000025a59f7223 */ /* 0x080fe2000001084a */
[-C--:B------:R-:W-:Y:S01]  /*20a30*/  FFMA.FTZ R152, R188, R37.reuse, -R80 ;  /* 0x00000025bc987223 */ /* 0x080fe20000010850 */
[C---:B------:R-:W-:Y:S06]  /*20a40*/  HMMA.16816.F32 R4, R44.reuse, R52, R4 ;  /* 0x000000342c04723c */ /* 0x040fec0000001804 */
[----:B------:R-:W-:Y:S01]  /*20a50*/  MUFU.EX2 R151, R151 ;  /* 0x0000009700977308 */ /* 0x000fe20000000800 */
[-C--:B------:R-:W-:Y:S01]  /*20a60*/  FFMA.FTZ R200, R173, R37.reuse, -R74 ;  /* 0x00000025adc87223 */ /* 0x080fe2000001084a */
[----:B------:R-:W-:Y:S08]  /*20a70*/  FFMA.FTZ R88, R41, R252, R88 ;  /* 0x000000fc29587223 */ /* 0x000ff00000010058 */
[----:B------:R-:W-:Y:S01]  /*20a80*/  MUFU.EX2 R110, R110 ;  /* 0x0000006e006e7308 */ /* 0x000fe20000000800 */
[-CC-:B------:R-:W-:Y:S01]  /*20a90*/  FFMA.FTZ R133, R98, R37.reuse, -R80.reuse ;  /* 0x0000002562857223 */ /* 0x180fe20000010850 */
[-CC-:B------:R-:W-:Y:S01]  /*20aa0*/  FFMA.FTZ R161, R161, R37.reuse, -R80.reuse ;  /* 0x00000025a1a17223 */ /* 0x180fe20000010850 */
[C---:B------:R-:W-:Y:S01]  /*20ab0*/  HMMA.16816.F32 R8, R44.reuse, R54, R8 ;  /* 0x000000362c08723c */ /* 0x040fe20000001808 */
[----:B------:R-:W2:Y:S06]  /*20ac0*/  LDSM.16.MT88.4 R52, [R71+0xb000] ;  /* 0x00b000004734783b */ /* 0x000eac0000004200 */
[----:B------:R-:W-:Y:S01]  /*20ad0*/  MUFU.EX2 R106, R106 ;  /* 0x0000006a006a7308 */ /* 0x000fe20000000800 */
[-C--:B------:R-:W-:Y:S01]  /*20ae0*/  FFMA.FTZ R165, R128, R37.reuse, -R80 ;  /* 0x0000002580a57223 */ /* 0x080fe20000010850 */
        /* <DEDUP_REMOVED lines=15> */
[-C--:B------:R-:W-:Y:S01]  /*20be0*/  FFMA.FTZ R164, R184, R37.reuse, -R74 ;  /* 0x00000025b8a47223 */ /* 0x080fe2000001084a */
[-C--:B------:R-:W-:Y:S07]  /*20bf0*/  FFMA.FTZ R182, R213, R37.reuse, -R80 ;  /* 0x00000025d5b67223 */ /* 0x080fee0000010850 */
        /* <DEDUP_REMOVED lines=8> */
[----:B------:R-:W-:Y:S01]  /*20c80*/  FFMA.FTZ R192, R189, R37, -R74 ;  /* 0x00000025bdc07223 */ /* 0x000fe2000001084a */
[C---:B------:R-:W-:Y:S08]  /*20c90*/  HMMA.16816.F32 R24, R44.reuse, R62, R24 ;  /* 0x0000003e2c18723c */ /* 0x040ff00000001818 */
[----:B------:R4:W-:Y:S01]  /*20ca0*/  MUFU.EX2 R100, R60 ;  /* 0x0000003c00647308 */ /* 0x0009e20000000800 */
[----:B------:R-:W-:Y:S01]  /*20cb0*/  FFMA.FTZ R129, R40, R249, R129 ;  /* 0x000000f928817223 */ /* 0x000fe20000010081 */
[----:B------:R-:W-:Y:S01]  /*20cc0*/  FADD.FTZ R88, R86, R88 ;  /* 0x0000005856587221 */ /* 0x000fe20000010000 */
[-CC-:B------:R-:W-:Y:S07]  /*20cd0*/  FFMA.FTZ R105, R105, R37.reuse, -R80.reuse ;  /* 0x0000002569697223 */ /* 0x180fee0000010850 */
[----:B------:R-:W-:Y:S01]  /*20ce0*/  MUFU.EX2 R147, R147 ;  /* 0x0000009300937308 */ /* 0x000fe20000000800 */
[----:B------:R-:W-:Y:S01]  /*20cf0*/  FADD.FTZ R40, R84, R129 ;  /* 0x0000008154287221 */ /* 0x000fe20000010000 */
[C---:B-1----:R-:W-:Y:S08]  /*20d00*/  HMMA.16816.F32 R28, R44.reuse, R48, R28 ;  /* 0x000000302c1c723c */ /* 0x042ff0000000181c */
[----:B------:R-:W1:Y:S01]  /*20d10*/  MUFU.EX2 R98, R134 ;  /* 0x0000008600627308 */ /* 0x000e620000000800 */
[-C--:B------:R-:W-:Y:S01]  /*20d20*/  FFMA.FTZ R84, R119, R37.reuse, -R80 ;  /* 0x0000002577547223 */ /* 0x080fe20000010850 */
[----:B------:R-:W-:Y:S01]  /*20d30*/  FADD.FTZ R127, R127, R40 ;  /* 0x000000287f7f7221 */ /* 0x000fe20000010000 */
[-C--:B------:R-:W-:Y:S07]  /*20d40*/  FFMA.FTZ R40, R115, R37.reuse, -R74 ;  /* 0x0000002573287223 */ /* 0x080fee000001084a */
[----:B------:R-:W2:Y:S01]  /*20d50*/  MUFU.EX2 R133, R133 ;  /* 0x0000008500857308 */ /* 0x000ea20000000800 */
[----:B------:R-:W-:Y:S01]  /*20d60*/  FADD.FTZ R125, R125, R88 ;  /* 0x000000587d7d7221 */ /* 0x000fe20000010000 */
[----:B------:R-:W-:Y:S01]  /*20d70*/  HMMA.16816.F32 R32, R44, R50, R32 ;  /* 0x000000322c20723c */ /* 0x000fe20000001820 */
[----:B----4-:R-:W4:Y:S07]  /*20d80*/  LDSM.16.MT88.4 R60, [R68+0x1000] ;  /* 0x00100000443c783b */ /* 0x010f2e0000004200 */
[----:B------:R-:W3:Y:S01]  /*20d90*/  MUFU.EX2 R102, R132 ;  /* 0x0000008400667308 */ /* 0x000ee20000000800 */
[----:B------:R-:W-:Y:S01]  /*20da0*/  FADD.FTZ R82, R82, R127 ;  /* 0x0000007f52527221 */ /* 0x000fe20000010000 */
[----:B------:R-:W-:Y:S01]  /*20db0*/  FADD.FTZ R125, R42, R125 ;  /* 0x0000007d2a7d7221 */ /* 0x000fe20000010000 */
[----:B------:R-:W-:Y:S07]  /*20dc0*/  FFMA.FTZ R79, R79, R37, -R74 ;  /* 0x000000254f4f7223 */ /* 0x000fee000001084a */
[----:B------:R-:W4:Y:S01]  /*20dd0*/  MUFU.EX2 R104, R104 ;  /* 0x0000006800687308 */ /* 0x000f220000000800 */
[----:B------:R-:W-:Y:S01]  /*20de0*/  FADD.FTZ R143, R143, R82 ;  /* 0x000000528f8f7221 */ /* 0x000fe20000010000 */
[----:B-1----:R-:W-:Y:S01]  /*20df0*/  F2FP.F16.F32.PACK_AB R44, R98, R147 ;  /* 0x00000093622c723e */ /* 0x002fe200000000ff */
[----:B------:R-:W1:Y:S07]  /*20e00*/  LDSM.16.MT88.4 R48, [R69+0x1000] ;  /* 0x001000004530783b */ /* 0x000e6e0000004200 */
[----:B------:R-:W-:Y:S01]  /*20e10*/  MUFU.EX2 R156, R156 ;  /* 0x0000009c009c7308 */ /* 0x000fe20000000800 */
[----:B------:R-:W-:Y:S01]  /*20e20*/  FADD.FTZ R143, R96, R143 ;  /* 0x0000008f608f7221 */ /* 0x000fe20000010000 */
[----:B--2---:R-:W-:Y:S01]  /*20e30*/  F2FP.F16.F32.PACK_AB R46, R100, R133 ;  /* 0x00000085642e723e */ /* 0x004fe200000000ff */
[----:B------:R-:W-:Y:S07]  /*20e40*/  FADD.FTZ R42, R92, R125 ;  /* 0x0000007d5c2a7221 */ /* 0x000fee0000010000 */
[----:B------:R-:W-:Y:S01]  /*20e50*/  MUFU.EX2 R131, R171 ;  /* 0x000000ab00837308 */ /* 0x000fe20000000800 */
[----:B------:R-:W-:Y:S01]  /*20e60*/  FADD.FTZ R94, R94, R143 ;  /* 0x0000008f5e5e7221 */ /* 0x000fe20000010000 */
[----:B---3--:R-:W-:Y:S01]  /*20e70*/  F2FP.F16.F32.PACK_AB R45, R139, R102 ;  /* 0x000000668b2d723e */ /* 0x008fe200000000ff */
[----:B------:R-:W-:Y:S07]  /*20e80*/  FADD.FTZ R42, R145, R42 ;  /* 0x0000002a912a7221 */ /* 0x000fee0000010000 */
[----:B------:R-:W-:Y:S01]  /*20e90*/  MUFU.EX2 R198, R198 ;  /* 0x000000c600c67308 */ /* 0x000fe20000000800 */
[----:B------:R-:W-:Y:S01]  /*20ea0*/  FADD.FTZ R137, R137, R94 ;  /* 0x0000005e89897221 */ /* 0x000fe20000010000 */
[----:B----4-:R-:W-:Y:S01]  /*20eb0*/  F2FP.F16.F32.PACK_AB R47, R104, R135 ;  /* 0x00000087682f723e */ /* 0x010fe200000000ff */
[----:B------:R-:W-:Y:S07]  /*20ec0*/  FADD.FTZ R141, R141, R42 ;  /* 0x0000002a8d8d7221 */ /* 0x000fee0000010000 */
[----:B------:R-:W-:Y:S01]  /*20ed0*/  MUFU.EX2 R155, R155 ;  /* 0x0000009b009b7308 */ /* 0x000fe20000000800 */
[-CC-:B------:R-:W-:Y:S01]  /*20ee0*/  FFMA.FTZ R134, R124, R37.reuse, -R74.reuse ;  /* 0x000000257c867223 */ /* 0x180fe2000001084a */
[-C--:B------:R-:W-:Y:S01]  /*20ef0*/  FFMA.FTZ R132, R214, R37.reuse, -R74 ;  /* 0x00000025d6847223 */ /* 0x080fe2000001084a */
[----:B------:R-:W-:Y:S07]  /*20f00*/  FADD.FTZ R90, R90, R141 ;  /* 0x0000008d5a5a7221 */ /* 0x000fee0000010000 */
[----:B------:R-:W-:Y:S01]  /*20f10*/  MUFU.EX2 R153, R153 ;  /* 0x0000009900997308 */ /* 0x000fe20000000800 */
[C---:B------:R-:W-:Y:S09]  /*20f20*/  HMMA.16816.F32 R4, R44.reuse, R52, R4 ;  /* 0x000000342c04723c */ /* 0x040ff20000001804 */
[----:B------:R-:W-:Y:S01]  /*20f30*/  MUFU.EX2 R108, R108 ;  /* 0x0000006c006c7308 */ /* 0x000fe20000000800 */
[----:B------:R-:W-:Y:S01]  /*20f40*/  FADD.FTZ R147, R147, R90 ;  /* 0x0000005a93937221 */ /* 0x000fe20000010000 */
[-CC-:B------:R-:W-:Y:S01]  /*20f50*/  FFMA.FTZ R90, R97, R37.reuse, -R74.reuse ;  /* 0x00000025615a7223 */ /* 0x180fe2000001084a */
[-CC-:B------:R-:W-:Y:S07]  /*20f60*/  FFMA.FTZ R82, R99, R37.reuse, -R74.reuse ;  /* 0x0000002563527223 */ /* 0x180fee000001084a */
[----:B------:R-:W-:Y:S01]  /*20f70*/  MUFU.EX2 R161, R161 ;  /* 0x000000a100a17308 */ /* 0x000fe20000000800 */
[C---:B------:R-:W-:Y:S01]  /*20f80*/  HMMA.16816.F32 R8, R44.reuse, R54, R8 ;  /* 0x000000362c08723c */ /* 0x040fe20000001808 */
[----:B------:R-:W2:Y:S08]  /*20f90*/  LDSM.16.MT88.4 R52, [R71+0xb800] ;  /* 0x00b800004734783b */ /* 0x000eb00000004200 */
[----:B------:R-:W-:Y:S01]  /*20fa0*/  MUFU.EX2 R221, R221 ;  /* 0x000000dd00dd7308 */ /* 0x000fe20000000800 */
[----:B------:R-:W-:Y:S01]  /*20fb0*/  FADD.FTZ R98, R98, R147 ;  /* 0x0000009362627221 */ /* 0x000fe20000010000 */
[-C--:B------:R-:W-:Y:S01]  /*20fc0*/  FFMA.FTZ R92, R95, R37.reuse, -R74 ;  /* 0x000000255f5c7223 */ /* 0x080fe2000001084a */
[-C--:B------:R-:W-:Y:S07]  /*20fd0*/  FFMA.FTZ R96, R89, R37.reuse, -R80 ;  /* 0x0000002559607223 */ /* 0x080fee0000010850 */
[----:B------:R3:W-:Y:S01]  /*20fe0*/  MUFU.EX2 R128, R138 ;  /* 0x0000008a00807308 */ /* 0x0007e20000000800 */
[C---:B------:R-:W-:Y:S09]  /*20ff0*/  HMMA.16816.F32 R12, R44.reuse, R56, R12 ;  /* 0x000000382c0c723c */ /* 0x040ff2000000180c */
[----:B------:R-:W-:Y:S01]  /*21000*/  MUFU.EX2 R165, R165 ;  /* 0x000000a500a57308 */ /* 0x000fe20000000800 */
[----:B------:R-:W-:Y:S01]  /*21010*/  FADD.FTZ R133, R133, R98 ;  /* 0x0000006285857221 */ /* 0x000fe20000010000 */
[-C--:B------:R-:W-:Y:S01]  /*21020*/  FFMA.FTZ R94, R91, R37.reuse, -R80 ;  /* 0x000000255b5e7223 */ /* 0x080fe20000010850 */
[-C--:B------:R-:W-:Y:S07]  /*21030*/  FFMA.FTZ R85, R85, R37.reuse, -R74 ;  /* 0x0000002555557223 */ /* 0x080fee000001084a */
[----:B------:R4:W-:Y:S01]  /*21040*/  MUFU.EX2 R124, R136 ;  /* 0x00000088007c7308 */ /* 0x0009e20000000800 */
[C---:B------:R-:W-:Y:S01]  /*21050*/  HMMA.16816.F32 R16, R44.reuse, R58, R16 ;  /* 0x0000003a2c10723c */ /* 0x040fe20000001810 */
[----:B------:R-:W2:Y:S02]  /*21060*/  LDSM.16.MT88.4 R56, [R70+0xb800] ;  /* 0x00b800004638783b */ /* 0x000ea40000004200 */
[----:B------:R-:W-:Y:S06]  /*21070*/  FADD.FTZ R100, R100, R133 ;  /* 0x0000008564647221 */ /* 0x000fec0000010000 */
[----:B------:R-:W-:Y:S01]  /*21080*/  MUFU.EX2 R134, R134 ;  /* 0x0000008600867308 */ /* 0x000fe20000000800 */
[-CC-:B---3--:R-:W-:Y:S01]  /*21090*/  FFMA.FTZ R138, R204, R37.reuse, -R80.reuse ;  /* 0x00000025cc8a7223 */ /* 0x188fe20000010850 */
[-CC-:B------:R-:W-:Y:S01]  /*210a0*/  FFMA.FTZ R77, R77, R37.reuse, -R80.reuse ;  /* 0x000000254d4d7223 */ /* 0x180fe20000010850 */
[-C--:B------:R-:W-:Y:S01]  /*210b0*/  FFMA.FTZ R75, R75, R37.reuse, -R80 ;  /* 0x000000254b4b7223 */ /* 0x080fe20000010850 */
[C---:B------:R-:W-:Y:S06]  /*210c0*/  HMMA.16816.F32 R20, R44.reuse, R60, R20 ;  /* 0x0000003c2c14723c */ /* 0x040fec0000001814 */
[----:B------:R-:W-:Y:S01]  /*210d0*/  MUFU.EX2 R132, R132 ;  /* 0x0000008400847308 */ /* 0x000fe20000000800 */
[-C--:B------:R-:W-:Y:S01]  /*210e0*/  FFMA.FTZ R60, R65, R37.reuse, -R74 ;  /* 0x00000025413c7223 */ /* 0x080fe2000001084a */
[-CC-:B------:R-:W-:Y:S01]  /*210f0*/  FFMA.FTZ R61, R160, R37.reuse, -R80.reuse ;  /* 0x00000025a03d7223 */ /* 0x180fe20000010850 */
[----:B------:R-:W3:Y:S07]  /*21100*/  LDSM.16.MT88.4 R64, [R68+0x1800] ;  /* 0x001800004440783b */ /* 0x000eee0000004200 */
[----:B------:R-:W-:Y:S01]  /*21110*/  MUFU.EX2 R138, R138 ;  /* 0x0000008a008a7308 */ /* 0x000fe20000000800 */
[-CC-:B----4-:R-:W-:Y:S01]  /*21120*/  FFMA.FTZ R136, R208, R37.reuse, -R80.reuse ;  /* 0x00000025d0887223 */ /* 0x190fe20000010850 */
[C---:B------:R-:W-:Y:S08]  /*21130*/  HMMA.16816.F32 R24, R44.reuse, R62, R24 ;  /* 0x0000003e2c18723c */ /* 0x040ff00000001818 */
[----:B------:R4:W2:Y:S01]  /*21140*/  MUFU.EX2 R112, R60 ;  /* 0x0000003c00707308 */ /* 0x0008a20000000800 */
[-CC-:B------:R-:W-:Y:S01]  /*21150*/  FFMA.FTZ R160, R194, R37.reuse, -R80.reuse ;  /* 0x00000025c2a07223 */ /* 0x180fe20000010850 */
[-C--:B------:R-:W-:Y:S01]  /*21160*/  FFMA.FTZ R194, R177, R37.reuse, -R80 ;  /* 0x00000025b1c27223 */ /* 0x080fe20000010850 */
[-CC-:B------:R-:W-:Y:S07]  /*21170*/  FFMA.FTZ R73, R73, R37.reuse, -R74.reuse ;  /* 0x0000002549497223 */ /* 0x180fee000001084a */
[----:B------:R-:W-:Y:S01]  /*21180*/  MUFU.EX2 R136, R136 ;  /* 0x0000008800887308 */ /* 0x000fe20000000800 */
[-CC-:B------:R-:W-:Y:S01]  /*21190*/  FFMA.FTZ R72, R72, R37.reuse, -R74.reuse ;  /* 0x0000002548487223 */ /* 0x180fe2000001084a */
[C---:B-1----:R-:W-:Y:S08]  /*211a0*/  HMMA.16816.F32 R28, R44.reuse, R48, R28 ;  /* 0x000000302c1c723c */ /* 0x042ff0000000181c */
[----:B------:R-:W-:Y:S01]  /*211b0*/  MUFU.EX2 R160, R160 ;  /* 0x000000a000a07308 */ /* 0x000fe20000000800 */
[----:B------:R-:W-:Y:S01]  /*211c0*/  FFMA.FTZ R39, R39, R37, -R74 ;  /* 0x0000002527277223 */ /* 0x000fe2000001084a */
[C---:B------:R-:W-:Y:S01]  /*211d0*/  ISETP.GT.AND P0, PT, R241.reuse, R232, PT ;  /* 0x000000e8f100720c */ /* 0x040fe20003f04270 */
[----:B------:R-:W-:Y:S07]  /*211e0*/  VIADD R241, R241, 0xffffffff ;  /* 0xfffffffff1f17836 */ /* 0x000fee0000000000 */
[----:B------:R-:W-:Y:S01]  /*211f0*/  MUFU.EX2 R177, R179 ;  /* 0x000000b300b17308 */ /* 0x000fe20000000800 */
[----:B------:R-:W-:Y:S01]  /*21200*/  HMMA.16816.F32 R32, R44, R50, R32 ;  /* 0x000000322c20723c */ /* 0x000fe20000001820 */
[----:B------:R-:W1:Y:S08]  /*21210*/  LDSM.16.MT88.4 R48, [R69+0x1800] ;  /* 0x001800004530783b */ /* 0x000e700000004200 */
[----:B------:R-:W-:Y:S01]  /*21220*/  MUFU.EX2 R194, R194 ;  /* 0x000000c200c27308 */ /* 0x000fe20000000800 */
[----:B------:R-:W-:Y:S01]  /*21230*/  F2FP.F16.F32.PACK_AB R44, R110, R151 ;  /* 0x000000976e2c723e */ /* 0x000fe200000000ff */
[----:B----4-:R-:W-:Y:S01]  /*21240*/  FFMA.FTZ R60, R162, R37, -R80 ;  /* 0x00000025a23c7223 */ /* 0x010fe20000010850 */
[----:B------:R-:W-:Y:S01]  /*21250*/  F2FP.F16.F32.PACK_AB R46, R106, R149 ;  /* 0x000000956a2e723e */ /* 0x000fe200000000ff */
[----:B------:R-:W-:Y:S01]  /*21260*/  FADD.FTZ R151, R151, R100 ;  /* 0x0000006497977221 */ /* 0x000fe20000010000 */
[----:B--2---:R-:W-:Y:S05]  /*21270*/  F2FP.F16.F32.PACK_AB R45, R112, R155 ;  /* 0x0000009b702d723e */ /* 0x004fea00000000ff */
[----:B------:R-:W2:Y:S01]  /*21280*/  MUFU.EX2 R118, R60 ;  /* 0x0000003c00767308 */ /* 0x000ea20000000800 */
[----:B------:R-:W-:Y:S01]  /*21290*/  F2FP.F16.F32.PACK_AB R47, R108, R153 ;  /* 0x000000996c2f723e */ /* 0x000fe200000000ff */
[----:B------:R-:W-:Y:S01]  /*212a0*/  FADD.FTZ R110, R110, R151 ;  /* 0x000000976e6e7221 */ /* 0x000fe20000010000 */
[-C--:B------:R-:W-:Y:S07]  /*212b0*/  FFMA.FTZ R162, R180, R37.reuse, -R74 ;  /* 0x00000025b4a27223 */ /* 0x080fee000001084a */
[----:B------:R-:W-:Y:S01]  /*212c0*/  MUFU.EX2 R130, R212 ;  /* 0x000000d400827308 */ /* 0x000fe20000000800 */
[-C--:B------:R-:W-:Y:S01]  /*212d0*/  FFMA.FTZ R180, R209, R37.reuse, -R80 ;  /* 0x00000025d1b47223 */ /* 0x080fe20000010850 */
[----:B------:R-:W-:Y:S01]  /*212e0*/  FADD.FTZ R149, R149, R110 ;  /* 0x0000006e95957221 */ /* 0x000fe20000010000 */
[C---:B------:R-:W-:Y:S07]  /*212f0*/  HMMA.16816.F32 R4, R44.reuse, R52, R4 ;  /* 0x000000342c04723c */ /* 0x040fee0000001804 */
[----:B------:R-:W-:Y:S01]  /*21300*/  MUFU.EX2 R162, R162 ;  /* 0x000000a200a27308 */ /* 0x000fe20000000800 */
[----:B------:R-:W-:Y:S09]  /*21310*/  FADD.FTZ R106, R106, R149 ;  /* 0x000000956a6a7221 */ /* 0x000ff20000010000 */
[----:B------:R-:W-:Y:S01]  /*21320*/  MUFU.EX2 R219, R219 ;  /* 0x000000db00db7308 */ /* 0x000fe20000000800 */
[C---:B------:R-:W-:Y:S01]  /*21330*/  HMMA.16816.F32 R8, R44.reuse, R54, R8 ;  /* 0x000000362c08723c */ /* 0x040fe20000001808 */
[----:B------:R-:W4:Y:S08]  /*21340*/  LDSM.16.MT88.4 R52, [R71+0xc000] ;  /* 0x00c000004734783b */ /* 0x000f300000004200 */
[----:B------:R-:W-:Y:S10]  /*21350*/  MUFU.EX2 R146, R146 ;  /* 0x0000009200927308 */ /* 0x000ff40000000800 */
[----:B------:R-:W-:Y:S01]  /*21360*/  MUFU.EX2 R144, R144 ;  /* 0x0000009000907308 */ /* 0x000fe20000000800 */
[C---:B------:R-:W-:Y:S09]  /*21370*/  HMMA.16816.F32 R12, R44.reuse, R56, R12 ;  /* 0x000000382c0c723c */ /* 0x040ff2000000180c */
[----:B------:R-:W-:Y:S10]  /*21380*/  MUFU.EX2 R154, R154 ;  /* 0x0000009a009a7308 */ /* 0x000ff40000000800 */
[----:B------:R2:W-:Y:S01]  /*21390*/  MUFU.EX2 R184, R186 ;  /* 0x000000ba00b87308 */ /* 0x0005e20000000800 */
[C---:B------:R-:W-:Y:S01]  /*213a0*/  HMMA.16816.F32 R16, R44.reuse, R58, R16 ;  /* 0x0000003a2c10723c */ /* 0x040fe20000001810 */
[----:B------:R-:W4:Y:S08]  /*213b0*/  LDSM.16.MT88.4 R56, [R70+0xc000] ;  /* 0x00c000004638783b */ /* 0x000f300000004200 */
[----:B------:R-:W-:Y:S10]  /*213c0*/  MUFU.EX2 R164, R164 ;  /* 0x000000a400a47308 */ /* 0x000ff40000000800 */
[----:B------:R-:W-:Y:S01]  /*213d0*/  MUFU.EX2 R126, R126 ;  /* 0x0000007e007e7308 */ /* 0x000fe20000000800 */
[C---:B---3--:R-:W-:Y:S09]  /*213e0*/  HMMA.16816.F32 R20, R44.reuse, R64, R20 ;  /* 0x000000402c14723c */ /* 0x048ff20000001814 */
[----:B------:R-:W-:Y:S01]  /*213f0*/  MUFU.EX2 R213, R215 ;  /* 0x000000d700d57308 */ /* 0x000fe20000000800 */
[-CC-:B------:R-:W-:Y:S01]  /*21400*/  FFMA.FTZ R64, R114, R37.reuse, -R74.reuse ;  /* 0x0000002572407223 */ /* 0x180fe2000001084a */
[----:B--2---:R-:W-:Y:S08]  /*21410*/  FFMA.FTZ R186, R205, R37, -R74 ;  /* 0x00000025cdba7223 */ /* 0x004ff0000001084a */
[----:B------:R2:W3:Y:S01]  /*21420*/  MUFU.EX2 R114, R61 ;  /* 0x0000003d00727308 */ /* 0x0004e20000000800 */
[C---:B------:R-:W-:Y:S09]  /*21430*/  HMMA.16816.F32 R24, R44.reuse, R66, R24 ;  /* 0x000000422c18723c */ /* 0x040ff20000001818 */
[----:B------:R-:W4:Y:S10]  /*21440*/  MUFU.EX2 R120, R64 ;  /* 0x0000004000787308 */ /* 0x000f340000000800 */
[----:B------:R-:W-:Y:S01]  /*21450*/  MUFU.EX2 R182, R182 ;  /* 0x000000b600b67308 */ /* 0x000fe20000000800 */
[C---:B-1----:R-:W-:Y:S09]  /*21460*/  HMMA.16816.F32 R28, R44.reuse, R48, R28 ;  /* 0x000000302c1c723c */ /* 0x042ff2000000181c */
[----:B------:R-:W-:Y:S01]  /*21470*/  MUFU.EX2 R209, R211 ;  /* 0x000000d300d17308 */ /* 0x000fe20000000800 */
[----:B--2---:R-:W1:Y:S09]  /*21480*/  LDSM.16.MT88.4 R60, [R68+0x2000] ;  /* 0x00200000443c783b */ /* 0x004e720000004200 */
[----:B------:R-:W-:Y:S01]  /*21490*/  MUFU.EX2 R180, R180 ;  /* 0x000000b400b47308 */ /* 0x000fe20000000800 */
[----:B------:R-:W-:Y:S09]  /*214a0*/  HMMA.16816.F32 R32, R44, R50, R32 ;  /* 0x000000322c20723c */ /* 0x000ff20000001820 */
[----:B------:R-:W-:Y:S01]  /*214b0*/  MUFU.EX2 R205, R207 ;  /* 0x000000cf00cd7308 */ /* 0x000fe20000000800 */
[----:B------:R-:W-:Y:S01]  /*214c0*/  F2FP.F16.F32.PACK_AB R44, R118, R161 ;  /* 0x000000a1762c723e */ /* 0x000fe200000000ff */
[----:B------:R-:W2:Y:S01]  /*214d0*/  LDSM.16.MT88.4 R48, [R69+0x2000] ;  /* 0x002000004530783b */ /* 0x000ea20000004200 */
[----:B---3--:R-:W-:Y:S01]  /*214e0*/  F2FP.F16.F32.PACK_AB R46, R114, R157 ;  /* 0x0000009d722e723e */ /* 0x008fe200000000ff */
[----:B------:R-:W-:Y:S01]  /*214f0*/  FADD.FTZ R161, R161, R106 ;  /* 0x0000006aa1a17221 */ /* 0x000fe20000010000 */
[----:B----4-:R-:W-:Y:S05]  /*21500*/  F2FP.F16.F32.PACK_AB R45, R163, R120 ;  /* 0x00000078a32d723e */ /* 0x010fea00000000ff */
[----:B------:R-:W-:Y:S01]  /*21510*/  MUFU.EX2 R186, R186 ;  /* 0x000000ba00ba7308 */ /* 0x000fe20000000800 */
[----:B------:R-:W-:Y:S01]  /*21520*/  F2FP.F16.F32.PACK_AB R47, R116, R159 ;  /* 0x0000009f742f723e */ /* 0x000fe200000000ff */
[----:B------:R-:W-:Y:S01]  /*21530*/  FADD.FTZ R118, R118, R161 ;  /* 0x000000a176767221 */ /* 0x000fe20000010000 */
[----:B------:R-:W-:Y:S07]  /*21540*/  LDSM.16.MT88.4 R64, [R68+0x2800] ;  /* 0x002800004440783b */ /* 0x000fee0000004200 */
[----:B------:R-:W-:Y:S01]  /*21550*/  MUFU.EX2 R188, R188 ;  /* 0x000000bc00bc7308 */ /* 0x000fe20000000800 */
[----:B------:R-:W-:Y:S01]  /*21560*/  FADD.FTZ R157, R157, R118 ;  /* 0x000000769d9d7221 */ /* 0x000fe20000010000 */
[C---:B------:R-:W-:Y:S08]  /*21570*/  HMMA.16816.F32 R4, R44.reuse, R52, R4 ;  /* 0x000000342c04723c */ /* 0x040ff00000001804 */
        /* <DEDUP_REMOVED lines=15> */
[----:B------:R-:W1:Y:S10]  /*21670*/  MUFU.EX2 R115, R117 ;  /* 0x0000007500737308 */ /* 0x000e740000000800 */
[----:B------:R-:W-:Y:S01]  /*21680*/  MUFU.EX2 R99, R101 ;  /* 0x0000006500637308 */ /* 0x000fe20000000800 */
[C---:B------:R-:W-:Y:S01]  /*21690*/  HMMA.16816.F32 R24, R44.reuse, R62, R24 ;  /* 0x0000003e2c18723c */ /* 0x040fe20000001818 */
[----:B------:R-:W-:Y:S08]  /*216a0*/  LDSM.16.MT88.4 R60, [R68+0x3000] ;  /* 0x00300000443c783b */ /* 0x000ff00000004200 */
[----:B------:R-:W-:Y:S10]  /*216b0*/  MUFU.EX2 R82, R82 ;  /* 0x0000005200527308 */ /* 0x000ff40000000800 */
[----:B------:R3:W-:Y:S01]  /*216c0*/  MUFU.EX2 R95, R90 ;  /* 0x0000005a005f7308 */ /* 0x0007e20000000800 */
[C---:B--2---:R-:W-:Y:S09]  /*216d0*/  HMMA.16816.F32 R28, R44.reuse, R48, R28 ;  /* 0x000000302c1c723c */ /* 0x044ff2000000181c */
[----:B------:R-:W-:Y:S01]  /*216e0*/  MUFU.EX2 R89, R94 ;  /* 0x0000005e00597308 */ /* 0x000fe20000000800 */
[----:B-1----:R-:W-:Y:S09]  /*216f0*/  F2FP.F16.F32.PACK_AB R42, R115, R84 ;  /* 0x00000054732a723e */ /* 0x002ff200000000ff */
[----:B------:R-:W-:Y:S01]  /*21700*/  MUFU.EX2 R94, R85 ;  /* 0x00000055005e7308 */ /* 0x000fe20000000800 */
[----:B------:R-:W-:Y:S01]  /*21710*/  HMMA.16816.F32 R32, R44, R50, R32 ;  /* 0x000000322c20723c */ /* 0x000fe20000001820 */
[----:B------:R-:W1:Y:S08]  /*21720*/  LDSM.16.MT88.4 R48, [R69+0x2800] ;  /* 0x002800004530783b */ /* 0x000e700000004200 */
[----:B------:R-:W-:Y:S01]  /*21730*/  MUFU.EX2 R79, R79 ;  /* 0x0000004f004f7308 */ /* 0x000fe20000000800 */
[----:B------:R-:W-:Y:S01]  /*21740*/  F2FP.F16.F32.PACK_AB R44, R128, R221 ;  /* 0x000000dd802c723e */ /* 0x000fe200000000ff */
[----:B---3--:R-:W-:Y:S01]  /*21750*/  FFMA.FTZ R90, R93, R37, -R80 ;  /* 0x000000255d5a7223 */ /* 0x008fe20000010850 */
[----:B------:R-:W-:Y:S01]  /*21760*/  F2FP.F16.F32.PACK_AB R46, R124, R165 ;  /* 0x000000a57c2e723e */ /* 0x000fe200000000ff */
[----:B------:R-:W-:Y:S01]  /*21770*/  FADD.FTZ R221, R221, R114 ;  /* 0x00000072dddd7221 */ /* 0x000fe20000010000 */
[----:B------:R-:W-:Y:S02]  /*21780*/  F2FP.F16.F32.PACK_AB R45, R132, R134 ;  /* 0x00000086842d723e */ /* 0x000fe400000000ff */
[----:B------:R-:W-:Y:S03]  /*21790*/  F2FP.F16.F32.PACK_AB R47, R219, R130 ;  /* 0x00000082db2f723e */ /* 0x000fe600000000ff */
[----:B------:R-:W-:Y:S01]  /*217a0*/  MUFU.EX2 R90, R90 ;  /* 0x0000005a005a7308 */ /* 0x000fe20000000800 */
[----:B------:R-:W-:Y:S04]  /*217b0*/  FADD.FTZ R128, R128, R221 ;  /* 0x000000dd80807221 */ /* 0x000fe80000010000 */
[----:B------:R-:W-:Y:S01]  /*217c0*/  FADD.FTZ R165, R165, R128 ;  /* 0x00000080a5a57221 */ /* 0x000fe20000010000 */
        /* <DEDUP_REMOVED lines=22> */
[C---:B------:R-:W-:Y:S03]  /*21930*/  HMMA.16816.F32 R20, R44.reuse, R60, R20 ;  /* 0x0000003c2c14723c */ /* 0x040fe60000001814 */
[-CC-:B------:R-:W-:Y:S01]  /*21940*/  FFMA.FTZ R61, R176, R37.reuse, -R80.reuse ;  /* 0x00000025b03d7223 */ /* 0x180fe20000010850 */
[-CC-:B------:R-:W-:Y:S03]  /*21950*/  FFMA.FTZ R60, R174, R37.reuse, -R80.reuse ;  /* 0x00000025ae3c7223 */ /* 0x180fe60000010850 */
[----:B------:R-:W-:Y:S01]  /*21960*/  MUFU.EX2 R174, R61 ;  /* 0x0000003d00ae7308 */ /* 0x000fe20000000800 */
[C---:B------:R-:W-:Y:S03]  /*21970*/  HMMA.16816.F32 R24, R44.reuse, R62, R24 ;  /* 0x0000003e2c18723c */ /* 0x040fe60000001818 */
[-CC-:B------:R-:W-:Y:S01]  /*21980*/  FFMA.FTZ R63, R178, R37.reuse, -R80.reuse ;  /* 0x00000025b23f7223 */ /* 0x180fe20000010850 */
[-C--:B------:R-:W-:Y:S01]  /*21990*/  FFMA.FTZ R62, R172, R37.reuse, -R80 ;  /* 0x00000025ac3e7223 */ /* 0x080fe20000010850 */
[-CC-:B------:R-:W-:Y:S04]  /*219a0*/  FFMA.FTZ R178, R170, R37.reuse, -R74.reuse ;  /* 0x00000025aab27223 */ /* 0x180fe8000001084a */
[----:B------:R-:W-:Y:S01]  /*219b0*/  MUFU.EX2 R172, R60 ;  /* 0x0000003c00ac7308 */ /* 0x000fe20000000800 */
[C---:B-1----:R-:W-:Y:S09]  /*219c0*/  HMMA.16816.F32 R28, R44.reuse, R48, R28 ;  /* 0x000000302c1c723c */ /* 0x042ff2000000181c */
[----:B------:R-:W1:Y:S10]  /*219d0*/  MUFU.EX2 R176, R63 ;  /* 0x0000003f00b07308 */ /* 0x000e740000000800 */
[----:B------:R4:W1:Y:S01]  /*219e0*/  MUFU.EX2 R170, R62 ;  /* 0x0000003e00aa7308 */ /* 0x0008620000000800 */
[----:B------:R-:W-:Y:S01]  /*219f0*/  HMMA.16816.F32 R32, R44, R50, R32 ;  /* 0x000000322c20723c */ /* 0x000fe20000001820 */
[----:B------:R-:W1:Y:S08]  /*21a00*/  LDSM.16.MT88.4 R48, [R69+0x3800] ;  /* 0x003800004530783b */ /* 0x000e700000004200 */
[----:B------:R-:W1:Y:S01]  /*21a10*/  MUFU.EX2 R178, R178 ;  /* 0x000000b200b27308 */ /* 0x000e620000000800 */
        /* <DEDUP_REMOVED lines=13> */
[----:B------:R-:W-:Y:S03]  /*21af0*/  FFMA.FTZ R122, R235, R37, -R74 ;  /* 0x00000025eb7a7223 */ /* 0x000fe6000001084a */
[----:B------:R4:W-:Y:S01]  /*21b00*/  MUFU.EX2 R235, R64 ;  /* 0x0000004000eb7308 */ /* 0x0009e20000000800 */
[C---:B------:R-:W-:Y:S09]  /*21b10*/  HMMA.16816.F32 R24, R44.reuse, R66, R24 ;  /* 0x000000422c18723c */ /* 0x040ff20000001818 */
[----:B------:R-:W2:Y:S01]  /*21b20*/  MUFU.EX2 R122, R122 ;  /* 0x0000007a007a7308 */ /* 0x000ea20000000800 */
[C---:B-1----:R-:W-:Y:S01]  /*21b30*/  HMMA.16816.F32 R28, R44.reuse, R48, R28 ;  /* 0x000000302c1c723c */ /* 0x042fe2000000181c */
[----:B----4-:R-:W-:Y:S07]  /*21b40*/  LDSM.16.MT88.4 R64, [R68+0x4800] ;  /* 0x004800004440783b */ /* 0x010fee0000004200 */
[----:B------:R-:W-:Y:S03]  /*21b50*/  HMMA.16816.F32 R32, R44, R50, R32 ;  /* 0x000000322c20723c */ /* 0x000fe60000001820 */
[----:B------:R-:W-:Y:S02]  /*21b60*/  F2FP.F16.F32.PACK_AB R44, R174, R176 ;  /* 0x000000b0ae2c723e */ /* 0x000fe400000000ff */
[----:B------:R-:W-:Y:S01]  /*21b70*/  F2FP.F16.F32.PACK_AB R46, R170, R172 ;  /* 0x000000acaa2e723e */ /* 0x000fe200000000ff */
[----:B------:R-:W1:Y:S01]  /*21b80*/  LDSM.16.MT88.4 R48, [R69+0x4000] ;  /* 0x004000004530783b */ /* 0x000e620000004200 */
[----:B------:R-:W-:Y:S02]  /*21b90*/  F2FP.F16.F32.PACK_AB R45, R126, R178 ;  /* 0x000000b27e2d723e */ /* 0x000fe400000000ff */
[----:B--2---:R-:W-:Y:S07]  /*21ba0*/  F2FP.F16.F32.PACK_AB R47, R122, R235 ;  /* 0x000000eb7a2f723e */ /* 0x004fee00000000ff */
[C---:B------:R-:W-:Y:S08]  /*21bb0*/  HMMA.16816.F32 R4, R44.reuse, R52, R4 ;  /* 0x000000342c04723c */ /* 0x040ff00000001804 */
        /* <DEDUP_REMOVED lines=111> */
[----:B------:R-:W-:Y:S01]  /*222b0*/  FADD.FTZ R101, R136, R97 ;  /* 0x0000006188657221 */ /* 0x000fe20000010000 */
[----:B------:R-:W-:Y:S01]  /*222c0*/  HMMA.16816.F32 R32, R40, R50, R32 ;  /* 0x000000322820723c */ /* 0x000fe20000001820 */
[----:B------:R-:W1:Y:S01]  /*222d0*/  LDSM.16.MT88.4 R48, [R68+0x6800] ;  /* 0x006800004430783b */ /* 0x000e620000004200 */
[----:B------:R4:W-:Y:S01]  /*222e0*/  MUFU.EX2 R87, R96 ;  /* 0x0000006000577308 */ /* 0x0009e20000000800 */
[----:B--2---:R-:W-:Y:S01]  /*222f0*/  F2FP.F16.F32.PACK_AB R40, R57, R56 ;  /* 0x000000383928723e */ /* 0x004fe200000000ff */
[----:B------:R-:W-:Y:S01]  /*22300*/  FADD.FTZ R97, R150, R219 ;  /* 0x000000db96617221 */ /* 0x000fe20000010000 */
[----:B---3--:R-:W-:Y:S01]  /*22310*/  F2FP.F16.F32.PACK_AB R42, R59, R58 ;  /* 0x0000003a3b2a723e */ /* 0x008fe200000000ff */
[----:B------:R-:W-:Y:S01]  /*22320*/  FADD.FTZ R93, R142, R101 ;  /* 0x000000658e5d7221 */ /* 0x000fe20000010000 */
[----:B------:R-:W-:Y:S05]  /*22330*/  F2FP.F16.F32.PACK_AB R41, R82, R99 ;  /* 0x000000635229723e */ /* 0x000fea00000000ff */
[----:B------:R-:W-:Y:S01]  /*22340*/  MUFU.EX2 R92, R92 ;  /* 0x0000005c005c7308 */ /* 0x000fe20000000800 */
[----:B------:R-:W-:Y:S01]  /*22350*/  F2FP.F16.F32.PACK_AB R43, R88, R95 ;  /* 0x0000005f582b723e */ /* 0x000fe200000000ff */
[----:B------:R-:W-:Y:S01]  /*22360*/  LDSM.16.MT88.4 R148, [R70+0x11800] ;  /* 0x011800004694783b */ /* 0x000fe20000004200 */
[----:B------:R-:W-:Y:S01]  /*22370*/  FADD.FTZ R93, R138, R93 ;  /* 0x0000005d8a5d7221 */ /* 0x000fe20000010000 */
[----:B------:R-:W-:Y:S01]  /*22380*/  FADD.FTZ R91, R146, R97 ;  /* 0x00000061925b7221 */ /* 0x000fe20000010000 */
[-CC-:B------:R-:W-:Y:S02]  /*22390*/  FFMA.FTZ R97, R83, R37.reuse, -R74.reuse ;  /* 0x0000002553617223 */ /* 0x180fe4000001084a */
[----:B------:R-:W-:Y:S01]  /*223a0*/  FADD.FTZ R93, R160, R93 ;  /* 0x0000005da05d7221 */ /* 0x000fe20000010000 */
[C---:B------:R-:W-:Y:S02]  /*223b0*/  HMMA.16816.F32 R4, R40.reuse, R52, R4 ;  /* 0x000000342804723c */ /* 0x040fe40000001804 */
[----:B------:R-:W-:Y:S01]  /*223c0*/  LDSM.16.MT88.4 R140, [R68+0x7800] ;  /* 0x00780000448c783b */ /* 0x000fe20000004200 */
[----:B------:R-:W-:Y:S01]  /*223d0*/  FADD.FTZ R83, R154, R93 ;  /* 0x0000005d9a537221 */ /* 0x000fe20000010000 */
[-CC-:B----4-:R-:W-:Y:S01]  /*223e0*/  FFMA.FTZ R96, R81, R37.reuse, -R74.reuse ;  /* 0x0000002551607223 */ /* 0x190fe2000001084a */
[----:B------:R-:W-:Y:S01]  /*223f0*/  FADD.FTZ R91, R144, R91 ;  /* 0x0000005b905b7221 */ /* 0x000fe20000010000 */
[----:B------:R-:W-:Y:S01]  /*22400*/  MUFU.EX2 R81, R97 ;  /* 0x0000006100517308 */ /* 0x000fe20000000800 */
[----:B------:R-:W-:Y:S01]  /*22410*/  FADD.FTZ R83, R156, R83 ;  /* 0x000000539c537221 */ /* 0x000fe20000010000 */
[C---:B------:R-:W-:Y:S02]  /*22420*/  HMMA.16816.F32 R8, R40.reuse, R54, R8 ;  /* 0x000000362808723c */ /* 0x040fe40000001808 */
[----:B------:R-:W2:Y:S06]  /*22430*/  LDSM.16.MT88.4 R52, [R69+0x6800] ;  /* 0x006800004534783b */ /* 0x000eac0000004200 */
[----:B------:R-:W-:Y:S01]  /*22440*/  MUFU.EX2 R96, R96 ;  /* 0x0000006000607308 */ /* 0x000fe20000000800 */
[----:B------:R-:W-:Y:S01]  /*22450*/  FADD.FTZ R91, R184, R91 ;  /* 0x0000005bb85b7221 */ /* 0x000fe20000010000 */
[----:B------:R-:W-:Y:S01]  /*22460*/  FFMA.FTZ R74, R38, R37, -R74 ;  /* 0x00000025264a7223 */ /* 0x000fe2000001084a */
[----:B------:R-:W-:Y:S07]  /*22470*/  FADD.FTZ R83, R152, R83 ;  /* 0x0000005398537221 */ /* 0x000fee0000010000 */
[----:B------:R-:W-:Y:S01]  /*22480*/  MUFU.EX2 R38, R39 ;  /* 0x0000002700267308 */ /* 0x000fe20000000800 */
[C---:B------:R-:W-:Y:S03]  /*22490*/  HMMA.16816.F32 R12, R40.reuse, R44, R12 ;  /* 0x0000002c280c723c */ /* 0x040fe6000000180c */
[----:B------:R-:W-:Y:S06]  /*224a0*/  FADD.FTZ R91, R164, R91 ;  /* 0x0000005ba45b7221 */ /* 0x000fec0000010000 */
[----:B------:R-:W3:Y:S01]  /*224b0*/  MUFU.EX2 R249, R74 ;  /* 0x0000004a00f97308 */ /* 0x000ee20000000800 */
[----:B------:R-:W-:Y:S01]  /*224c0*/  FADD.FTZ R85, R176, R83 ;  /* 0x00000053b0557221 */ /* 0x000fe20000010000 */
[----:B------:R-:W-:Y:S02]  /*224d0*/  IMAD.MOV.U32 R164, RZ, RZ, R36 ;  /* 0x000000ffffa47224 */ /* 0x000fe400078e0024 */
[----:B------:R-:W-:Y:S01]  /*224e0*/  FADD.FTZ R91, R158, R91 ;  /* 0x0000005b9e5b7221 */ /* 0x000fe20000010000 */
[C---:B------:R-:W-:Y:S01]  /*224f0*/  HMMA.16816.F32 R16, R40.reuse, R46, R16 ;  /* 0x0000002e2810723c */ /* 0x040fe20000001810 */
[----:B------:R-:W4:Y:S02]  /*22500*/  LDSM.16.MT88.4 R44, [R71+0x11000] ;  /* 0x01100000472c783b */ /* 0x000f240000004200 */
[----:B------:R-:W-:Y:S01]  /*22510*/  FADD.FTZ R91, R162, R91 ;  /* 0x0000005ba25b7221 */ /* 0x000fe20000010000 */
[----:B------:R-:W-:Y:S03]  /*22520*/  FADD.FTZ R85, R174, R85 ;  /* 0x00000055ae557221 */ /* 0x000fe60000010000 */
[----:B------:R-:W-:Y:S01]  /*22530*/  FADD.FTZ R83, R178, R91 ;  /* 0x0000005bb2537221 */ /* 0x000fe20000010000 */
[C---:B-1----:R-:W-:Y:S01]  /*22540*/  HMMA.16816.F32 R20, R40.reuse, R48, R20 ;  /* 0x000000302814723c */ /* 0x042fe20000001814 */
[----:B------:R-:W-:Y:S02]  /*22550*/  LDSM.16.MT88.4 R156, [R71+0x11800] ;  /* 0x01180000479c783b */ /* 0x000fe40000004200 */
[----:B---3--:R-:W-:Y:S01]  /*22560*/  F2FP.F16.F32.PACK_AB R135, R249, R38 ;  /* 0x00000026f987723e */ /* 0x008fe200000000ff */
[----:B------:R-:W-:Y:S01]  /*22570*/  FADD.FTZ R126, R126, R83 ;  /* 0x000000537e7e7221 */ /* 0x000fe20000010000 */
[----:B------:R-:W-:Y:S03]  /*22580*/  FADD.FTZ R85, R172, R85 ;  /* 0x00000055ac557221 */ /* 0x000fe60000010000 */
        /* <DEDUP_REMOVED lines=32> */
[----:B------:R-:W-:Y:S02]  /*22790*/  MUFU.EX2 R48, R77 ;  /* 0x0000004d00307308 */ /* 0x000fe40000000800 */
[-CC-:B------:R-:W-:Y:S01]  /*227a0*/  FFMA.FTZ R49, R78, R37.reuse, -R80.reuse ;  /* 0x000000254e317223 */ /* 0x180fe20000010850 */
[----:B------:R-:W-:Y:S01]  /*227b0*/  FFMA.FTZ R80, R76, R37, -R80 ;  /* 0x000000254c507223 */ /* 0x000fe20000010850 */
[----:B------:R-:W-:Y:S06]  /*227c0*/  FADD.FTZ R181, R181, R64 ;  /* 0x00000040b5b57221 */ /* 0x000fec0000010000 */
[----:B------:R-:W-:Y:S01]  /*227d0*/  MUFU.EX2 R37, R72 ;  /* 0x0000004800257308 */ /* 0x000fe20000000800 */
[----:B------:R-:W-:Y:S01]  /*227e0*/  FADD.FTZ R173, R173, R66 ;  /* 0x00000042adad7221 */ /* 0x000fe20000010000 */
[C---:B------:R-:W-:Y:S08]  /*227f0*/  HMMA.16816.F32 R16, R40.reuse, R50, R16 ;  /* 0x000000322810723c */ /* 0x040ff00000001810 */
[----:B------:R-:W1:Y:S01]  /*22800*/  MUFU.EX2 R49, R49 ;  /* 0x0000003100317308 */ /* 0x000e620000000800 */
[----:B------:R-:W-:Y:S01]  /*22810*/  FADD.FTZ R196, R196, R181 ;  /* 0x000000b5c4c47221 */ /* 0x000fe20000010000 */
[----:B------:R-:W-:Y:S08]  /*22820*/  FADD.FTZ R200, R200, R173 ;  /* 0x000000adc8c87221 */ /* 0x000ff00000010000 */
[----:B------:R-:W-:Y:S01]  /*22830*/  MUFU.EX2 R50, R75 ;  /* 0x0000004b00327308 */ /* 0x000fe20000000800 */
[----:B------:R-:W-:Y:S01]  /*22840*/  FADD.FTZ R39, R177, R196 ;  /* 0x000000c4b1277221 */ /* 0x000fe20000010000 */
[C---:B--2---:R-:W-:Y:S08]  /*22850*/  HMMA.16816.F32 R20, R40.reuse, R52, R20 ;  /* 0x000000342814723c */ /* 0x044ff00000001814 */
[----:B------:R-:W2:Y:S01]  /*22860*/  MUFU.EX2 R51, R80 ;  /* 0x0000005000337308 */ /* 0x000ea20000000800 */
[----:B------:R-:W-:Y:S01]  /*22870*/  FADD.FTZ R131, R131, R200 ;  /* 0x000000c883837221 */ /* 0x000fe20000010000 */
[----:B------:R-:W-:Y:S08]  /*22880*/  FADD.FTZ R39, R194, R39 ;  /* 0x00000027c2277221 */ /* 0x000ff00000010000 */
[----:B------:R-:W4:Y:S01]  /*22890*/  MUFU.EX2 R52, R73 ;  /* 0x0000004900347308 */ /* 0x000f220000000800 */
[----:B------:R-:W-:Y:S01]  /*228a0*/  FADD.FTZ R198, R198, R131 ;  /* 0x00000083c6c67221 */ /* 0x000fe20000010000 */
[C---:B------:R-:W-:Y:S03]  /*228b0*/  HMMA.16816.F32 R24, R40.reuse, R54, R24 ;  /* 0x000000362818723c */ /* 0x040fe60000001818 */
[----:B-1----:R-:W-:Y:S01]  /*228c0*/  F2FP.F16.F32.PACK_AB R132, R49, R48 ;  /* 0x000000303184723e */ /* 0x002fe200000000ff */
[----:B------:R-:W-:Y:S01]  /*228d0*/  FADD.FTZ R86, R86, R39 ;  /* 0x0000002756567221 */ /* 0x000fe20000010000 */
[----:B------:R-:W-:Y:S01]  /*228e0*/  FADD.FTZ R61, R61, R198 ;  /* 0x000000c63d3d7221 */ /* 0x000fe20000010000 */
[----:B--2---:R-:W-:Y:S02]  /*228f0*/  F2FP.F16.F32.PACK_AB R134, R51, R50 ;  /* 0x000000323386723e */ /* 0x004fe400000000ff */
[C---:B---3--:R-:W-:Y:S03]  /*22900*/  HMMA.16816.F32 R28, R40.reuse, R44, R28 ;  /* 0x0000002c281c723c */ /* 0x048fe6000000181c */
[----:B----4-:R-:W-:Y:S01]  /*22910*/  F2FP.F16.F32.PACK_AB R133, R37, R52 ;  /* 0x000000342585723e */ /* 0x010fe200000000ff */
[----:B------:R-:W-:Y:S01]  /*22920*/  FADD.FTZ R119, R119, R86 ;  /* 0x0000005677777221 */ /* 0x000fe20000010000 */
[----:B------:R-:W-:Y:S03]  /*22930*/  FADD.FTZ R60, R60, R61 ;  /* 0x0000003d3c3c7221 */ /* 0x000fe60000010000 */
        /* <DEDUP_REMOVED lines=38> */
[----:B------:R-:W-:Y:S08]  /*22ba0*/  @P0 BRA `(.L_x_7421) ;  /* 0xffffff4800340947 */ /* 0x000ff0000383ffff */
.L_x_7414:
[----:B------:R1:W5:Y:S01]  /*22bb0*/  LD.E R7, desc[UR4][R2.64+0xd8] ;  /* 0x0000d80402077980 */ /* 0x000362000c101900 */
[----:B------:R-:W-:Y:S01]  /*22bc0*/  UMOV UR6, 0xffffffff ;  /* 0xffffffff00067882 */ /* 0x000fe20000000000 */
[----:B------:R-:W-:Y:S02]  /*22bd0*/  MOV R5, 0x20 ;  /* 0x0000002000057802 */ /* 0x000fe40000000f00 */
[----:B------:R-:W-:Y:S01]  /*22be0*/  MOV R4, 0x40 ;  /* 0x0000004000047802 */ /* 0x000fe20000000f00 */
        /* <DEDUP_REMOVED lines=8> */
.L_x_7429:
[----:B----4-:R-:W-:Y:S01]  /*22c70*/  FADD.FTZ R6, R12, R13 ;  /* 0x0000000d0c067221 */ /* 0x010fe20000010000 */
[----:B------:R-:W3:Y:S01]  /*22c80*/  MUFU.RCP R11, R8 ;  /* 0x00000008000b7308 */ /* 0x000ee20000001000 */
[----:B------:R-:W-:Y:S01]  /*22c90*/  SHF.L.U32 R9, R166, 0x4, RZ ;  /* 0x00000004a6097819 */ /* 0x000fe200000006ff */
[----:B------:R-:W-:Y:S05]  /*22ca0*/  WARPSYNC.ALL ;  /* 0x0000000000007948 */ /* 0x000fea0003800000 */
[----:B------:R-:W-:Y:S01]  /*22cb0*/  FSETP.NE.FTZ.AND P1, PT, R8, RZ, PT ;  /* 0x000000ff0800720b */ /* 0x000fe20003f35000 */
[----:B------:R-:W2:Y:S01]  /*22cc0*/  MUFU.RCP R10, R6 ;  /* 0x00000006000a7308 */ /* 0x000ea20000001000 */
[----:B------:R-:W-:Y:S01]  /*22cd0*/  BAR.SYNC.DEFER_BLOCKING 0x0 ;  /* 0x0000000000007b1d */ /* 0x000fe20000010000 */
[----:B------:R-:W-:-:S02]  /*22ce0*/  LOP3.LUT R14, R9, 0x1c0, RZ, 0xc0, !PT ;  /* 0x000001c0090e7812 */ /* 0x000fc400078ec0ff */
[----:B------:R-:W-:Y:S02]  /*22cf0*/  FSETP.NE.FTZ.AND P0, PT, R6, RZ, PT ;  /* 0x000000ff0600720b */ /* 0x000fe40003f15000 */
[----:B------:R-:W-:Y:S02]  /*22d00*/  SEL R5, R5, 0xffffffe0, !P2 ;  /* 0xffffffe005057807 */ /* 0x000fe40005000000 */
[----:B------:R-:W-:Y:S02]  /*22d10*/  R2P PR, R166, 0x18 ;  /* 0x00000018a6007804 */ /* 0x000fe40000000000 */
[----:B---3--:R-:W-:Y:S02]  /*22d20*/  FSEL R12, R11, 1, P1 ;  /* 0x3f8000000b0c7808 */ /* 0x008fe40000800000 */
[----:B------:R-:W-:-:S03]  /*22d30*/  LOP3.LUT R11, R14, 0x38, R169, 0xf8, !PT ;  /* 0x000000380e0b7812 */ /* 0x000fc600078ef8a9 */
[C---:B------:R-:W-:Y:S01]  /*22d40*/  FMUL.FTZ R160, R12.reuse, R160 ;  /* 0x000000a00ca07220 */ /* 0x040fe20000410000 */
[----:B-----5:R-:W-:Y:S01]  /*22d50*/  LOP3.LUT R11, R11, R168, R216, 0xfe, !PT ;  /* 0x000000a80b0b7212 */ /* 0x020fe200078efed8 */
[----:B------:R-:W-:Y:S01]  /*22d60*/  FMUL.FTZ R161, R12, R161 ;  /* 0x000000a10ca17220 */ /* 0x000fe20000410000 */
[----:B--2---:R-:W-:Y:S01]  /*22d70*/  FSEL R10, R10, 1, P0 ;  /* 0x3f8000000a0a7808 */ /* 0x004fe20000000000 */
        /* <DEDUP_REMOVED lines=42> */
[----:B------:R3:W-:Y:S04]  /*23020*/  STS.64 [R4+0x800], R158 ;  /* 0x0008009e04007388 */ /* 0x0007e80000000a00 */
[----:B------:R-:W-:Y:S04]  /*23030*/  STS.64 [R12], R152 ;  /* 0x000000980c007388 */ /* 0x000fe80000000a00 */
[----:B------:R-:W-:Y:S04]  /*23040*/  STS.64 [R12+0x800], R154 ;  /* 0x0008009a0c007388 */ /* 0x000fe80000000a00 */
[----:B------:R-:W-:Y:S04]  /*23050*/  STS.64 [R13], R148 ;  /* 0x000000940d007388 */ /* 0x000fe80000000a00 */
[----:B------:R4:W-:Y:S01]  /*23060*/  STS.64 [R13+0x800], R150 ;  /* 0x000800960d007388 */ /* 0x0009e20000000a00 */
[----:B--2---:R-:W-:-:S03]  /*23070*/  IADD3 R10, PT, PT, R5, R16, RZ ;  /* 0x00000010050a7210 */ /* 0x004fc60007ffe0ff */
        /* <DEDUP_REMOVED lines=8> */
[----:B---3--:R-:W3:Y:S04]  /*23100*/  LD.E.64 R4, desc[UR4][R2.64+0xb0] ;  /* 0x0000b00402047980 */ /* 0x008ee8000c101b00 */
[----:B----4-:R-:W4:Y:S01]  /*23110*/  LD.E R13, desc[UR4][R2.64+0x60] ;  /* 0x00006004020d7980 */ /* 0x010f22000c101900 */
[----:B------:R-:W1:Y:S01]  /*23120*/  @P1 MUFU.LG2 R8, R8 ;  /* 0x0000000800081308 */ /* 0x000e620000000c00 */
[----:B------:R-:W-:-:S02]  /*23130*/  MOV R40, 0xff800000 ;  /* 0xff80000000287802 */ /* 0x000fc40000000f00 */
[----:B------:R3:W5:Y:S01]  /*23140*/  LD.E.64 R46, desc[UR4][R2.64+0x78] ;  /* 0x00007804022e7980 */ /* 0x000762000c101b00 */
[----:B------:R-:W-:Y:S02]  /*23150*/  SHF.L.U32 R37, R166, 0x2, RZ ;  /* 0x00000002a6257819 */ /* 0x000fe400000006ff */
[----:B--2---:R-:W-:Y:S01]  /*23160*/  LOP3.LUT R14, R9, 0x10, RZ, 0xc0, !PT ;  /* 0x00000010090e7812 */ /* 0x004fe200078ec0ff */
[----:B------:R2:W5:Y:S01]  /*23170*/  LD.E.64 R44, desc[UR4][R2.64+0xa8] ;  /* 0x0000a804022c7980 */ /* 0x000562000c101b00 */
[----:B------:R-:W2:Y:S01]  /*23180*/  @P0 MUFU.LG2 R6, R6 ;  /* 0x0000000600060308 */ /* 0x000ea20000000c00 */
[----:B------:R-:W-:Y:S02]  /*23190*/  LOP3.LUT R12, R37, 0x1f8, RZ, 0xc0, !PT ;  /* 0x000001f8250c7812 */ /* 0x000fe400078ec0ff */
[----:B------:R-:W-:Y:S02]  /*231a0*/  SHF.L.U32 R42, R239, 0x6, RZ ;  /* 0x00000006ef2a7819 */ /* 0x000fe400000006ff */
[----:B-1----:R-:W-:-:S02]  /*231b0*/  LOP3.LUT R11, R12, 0x38, R167, 0x78, !PT ;  /* 0x000000380c0b7812 */ /* 0x002fc400078e78a7 */
[----:B------:R-:W-:Y:S02]  /*231c0*/  LOP3.LUT R12, R167, 0x30, RZ, 0xc0, !PT ;  /* 0x00000030a70c7812 */ /* 0x000fe400078ec0ff */
[----:B------:R-:W-:Y:S01]  /*231d0*/  LEA R11, R11, R14, 0x2 ;  /* 0x0000000e0b0b7211 */ /* 0x000fe200078e10ff */
[----:B------:R-:W-:Y:S01]  /*231e0*/  @P1 FMUL.FTZ R8, R8, 0.69314718246459960938 ;  /* 0x3f31721808081820 */ /* 0x000fe20000410000 */
[----:B------:R-:W-:Y:S02]  /*231f0*/  SHF.R.U32.HI R39, RZ, 0x2, R166 ;  /* 0x00000002ff277819 */ /* 0x000fe400000116a6 */
[----:B------:R-:W-:Y:S01]  /*23200*/  IADD3 R218, PT, PT, R218, R11, RZ ;  /* 0x0000000bdada7210 */ /* 0x000fe20007ffe0ff */
[C---:B------:R-:W-:Y:S01]  /*23210*/  @P1 FFMA.FTZ R40, R7.reuse, R36, R8 ;  /* 0x0000002407281223 */ /* 0x040fe20000010008 */
[----:B------:R-:W-:Y:S01]  /*23220*/  MOV R38, 0xff800000 ;  /* 0xff80000000267802 */ /* 0x000fe20000000f00 */
[----:B------:R1:W5:Y:S01]  /*23230*/  LD.E R36, desc[UR4][R2.64+0xcc] ;  /* 0x0000cc0402247980 */ /* 0x000362000c101900 */
[----:B------:R-:W-:Y:S01]  /*23240*/  LOP3.LUT R39, R12, 0x7, R39, 0xf8, !PT ;  /* 0x000000070c277812 */ /* 0x000fe200078ef827 */
[----:B--2---:R-:W-:Y:S01]  /*23250*/  @P0 FMUL.FTZ R9, R6, 0.69314718246459960938 ;  /* 0x3f31721806090820 */ /* 0x004fe20000410000 */
[----:B------:R-:W-:Y:S03]  /*23260*/  BAR.SYNC.DEFER_BLOCKING 0x0 ;  /* 0x0000000000007b1d */ /* 0x000fe60000010000 */
[----:B------:R-:W-:Y:S01]  /*23270*/  @P0 FFMA.FTZ R38, R7, R0, R9 ;  /* 0x0000000007260223 */ /* 0x000fe20000010009 */
[----:B------:R-:W-:-:S02]  /*23280*/  LOP3.LUT P0, RZ, R166, 0x3, RZ, 0xc0, !PT ;  /* 0x00000003a6ff7812 */ /* 0x000fc4000780c0ff */
[----:B------:R1:W2:Y:S04]  /*23290*/  LDS.128 R32, [R218] ;  /* 0x00000000da207984 */ /* 0x0002a80000000c00 */
[----:B------:R1:W1:Y:S04]  /*232a0*/  LDS.128 R28, [R218+0x800] ;  /* 0x00080000da1c7984 */ /* 0x0002680000000c00 */
[----:B------:R1:W1:Y:S04]  /*232b0*/  LDS.128 R24, [R218+0x1000] ;  /* 0x00100000da187984 */ /* 0x0002680000000c00 */
[----:B------:R1:W1:Y:S04]  /*232c0*/  LDS.128 R20, [R218+0x1800] ;  /* 0x00180000da147984 */ /* 0x0002680000000c00 */
[----:B------:R1:W1:Y:S04]  /*232d0*/  LDS.128 R16, [R218+0x2000] ;  /* 0x00200000da107984 */ /* 0x0002680000000c00 */
[----:B------:R1:W1:Y:S01]  /*232e0*/  LDS.128 R8, [R218+0x3000] ;  /* 0x00300000da087984 */ /* 0x0002620000000c00 */
[----:B------:R-:W-:Y:S01]  /*232f0*/  BSSY.RECONVERGENT B0, `(.L_x_7423) ;  /* 0x0000010000007945 */ /* 0x000fe20003800200 */
[----:B---3--:R-:W-:-:S04]  /*23300*/  IMAD R4, R4, UR8, R245 ;  /* 0x0000000804047c24 */ /* 0x008fc8000f8e02f5 */
[----:B----4-:R-:W-:Y:S02]  /*23310*/  IMAD R4, R4, R13, R246 ;  /* 0x0000000d04047224 */ /* 0x010fe400078e02f6 */
[----:B------:R3:W4:Y:S02]  /*23320*/  LDS.128 R12, [R218+0x2800] ;  /* 0x00280000da0c7984 */ /* 0x0007240000000c00 */
[----:B------:R-:W-:Y:S02]  /*23330*/  IMAD R42, R5, R4, R42 ;  /* 0x00000004052a7224 */ /* 0x000fe400078e022a */
[----:B------:R3:W1:Y:S01]  /*23340*/  LDS.128 R4, [R218+0x3800] ;  /* 0x00380000da047984 */ /* 0x0006620000000c00 */
[----:B--2---:R-:W-:Y:S05]  /*23350*/  @P0 BRA `(.L_x_7424) ;  /* 0x0000000000240947 */ /* 0x004fea0003800000 */
[C---:B------:R-:W-:Y:S01]  /*23360*/  VIADD R41, R39.reuse, 0x8 ;  /* 0x0000000827297836 */ /* 0x040fe20000000000 */
[C---:B------:R-:W-:Y:S02]  /*23370*/  IADD3 R0, P0, PT, R42.reuse, R39, RZ ;  /* 0x000000272a007210 */ /* 0x040fe40007f1e0ff */
[-C--:B------:R-:W-:Y:S02]  /*23380*/  ISETP.GE.AND P2, PT, R39, R226.reuse, PT ;  /* 0x000000e22700720c */ /* 0x080fe40003f46270 */
[----:B------:R-:W-:Y:S02]  /*23390*/  ISETP.GE.AND P1, PT, R41, R226, PT ;  /* 0x000000e22900720c */ /* 0x000fe40003f26270 */
[----:B------:R-:W-:Y:S02]  /*233a0*/  LEA.HI.X.SX32 R39, R42, RZ, 0x1, P0 ;  /* 0x000000ff2a277211 */ /* 0x000fe400000f0eff */
[----:B-----5:R-:W-:-:S04]  /*233b0*/  LEA R44, P0, R0, R44, 0x2 ;  /* 0x0000002c002c7211 */ /* 0x020fc800078010ff */
[----:B------:R-:W-:-:S05]  /*233c0*/  LEA.HI.X R45, R0, R45, R39, 0x2, P0 ;  /* 0x0000002d002d7211 */ /* 0x000fca00000f1427 */
[----:B------:R2:W-:Y:S04]  /*233d0*/  @!P2 ST.E desc[UR4][R44.64], R40 ;  /* 0x000000282c00a985 */ /* 0x0005e8000c101904 */
[----:B------:R2:W-:Y:S02]  /*233e0*/  @!P1 ST.E desc[UR4][R44.64+0x20], R38 ;  /* 0x000020262c009985 */ /* 0x0005e4000c101904 */
.L_x_7424:
[----:B------:R-:W-:Y:S05]  /*233f0*/  BSYNC.RECONVERGENT B0 ;  /* 0x0000000000007941 */ /* 0x000fea0003800200 */
.L_x_7423:
[----:B-1----:R1:W3:Y:S01]  /*23400*/  LD.E R2, desc[UR4][R2.64+0xc0] ;  /* 0x0000c00402027980 */ /* 0x0022e2000c101900 */
[C---:B------:R-:W-:Y:S01]  /*23410*/  LOP3.LUT R0, R37.reuse, 0xfc0, RZ, 0xc0, !PT ;  /* 0x00000fc025007812 */ /* 0x040fe200078ec0ff */
[----:B-----5:R-:W-:Y:S01]  /*23420*/  IMAD R36, R42, R36, RZ ;  /* 0x000000242a247224 */ /* 0x020fe200078e02ff */
[----:B------:R-:W-:Y:S01]  /*23430*/  SHF.R.U32.HI R41, RZ, 0x4, R166 ;  /* 0x00000004ff297819 */ /* 0x000fe200000116a6 */
[----:B------:R-:W-:Y:S01]  /*23440*/  IMAD.MOV.U32 R239, RZ, RZ, 0x0 ;  /* 0x00000000ffef7424 */ /* 0x000fe200078e00ff */
[----:B------:R-:W-:Y:S02]  /*23450*/  LOP3.LUT R39, R0, 0x3c, R37, 0xf8, !PT ;  /* 0x0000003c00277812 */ /* 0x000fe400078ef825 */
[----:B------:R-:W-:Y:S01]  /*23460*/  LOP3.LUT R37, R37, 0x3c, RZ, 0xc0, !PT ;  /* 0x0000003c25257812 */ /* 0x000fe200078ec0ff */
[----:B------:R-:W-:Y:S01]  /*23470*/  VIADD R43, R41, 0x18 ;  /* 0x00000018292b7836 */ /* 0x000fe20000000000 */
[----:B------:R-:W-:-:S04]  /*23480*/  IADD3 R39, P0, PT, R36, R39, RZ ;  /* 0x0000002724277210 */ /* 0x000fc80007f1e0ff */
[----:B------:R-:W-:Y:S02]  /*23490*/  LEA.HI.X.SX32 R36, R36, RZ, 0x1, P0 ;  /* 0x000000ff24247211 */ /* 0x000fe400000f0eff */
[----:B--2---:R-:W-:-:S04]  /*234a0*/  LEA R38, P2, R39, R46, 0x2 ;  /* 0x0000002e27267211 */ /* 0x004fc800078410ff */
[----:B------:R-:W-:Y:S01]  /*234b0*/  LEA.HI.X R39, R39, R47, R36, 0x2, P2 ;  /* 0x0000002f27277211 */ /* 0x000fe200010f1424 */
[----:B-1----:R-:W-:Y:S01]  /*234c0*/  VIADD R3, R41, 0x10 ;  /* 0x0000001029037836 */ /* 0x002fe20000000000 */
[----:B---3--:R-:W-:Y:S01]  /*234d0*/  ISETP.GE.AND P0, PT, R37, R2, PT ;  /* 0x000000022500720c */ /* 0x008fe20003f06270 */
        /* <DEDUP_REMOVED lines=14> */
[----:B------:R-:W-:Y:S04]  /*235c0*/  @!P6 ST.E.128 desc[UR4][R38.64+0x800], R28 ;  /* 0x0008001c2600e985 */ /* 0x000fe8000c101d04 */
[----:B------:R-:W-:Y:S04]  /*235d0*/  @!P5 ST.E.128 desc[UR4][R38.64+0x1000], R24 ;  /* 0x001000182600d985 */ /* 0x000fe8000c101d04 */
[----:B------:R-:W-:Y:S04]  /*235e0*/  @!P4 ST.E.128 desc[UR4][R38.64+0x1800], R20 ;  /* 0x001800142600c985 */ /* 0x000fe8000c101d04 */
[----:B------:R-:W-:Y:S04]  /*235f0*/  @!P3 ST.E.128 desc[UR4][R38.64+0x2000], R16 ;  /* 0x002000102600b985 */ /* 0x000fe8000c101d04 */
[----:B----4-:R-:W-:Y:S04]  /*23600*/  @!P2 ST.E.128 desc[UR4][R38.64+0x2800], R12 ;  /* 0x0028000c2600a985 */ /* 0x010fe8000c101d04 */
[----:B------:R1:W-:Y:S02]  /*23610*/  @!P1 ST.E.128 desc[UR4][R38.64+0x3000], R8 ;  /* 0x0030000826009985 */ /* 0x0003e4000c101d04 */
[----:B-1----:R-:W-:Y:S05]  /*23620*/  @P0 RET.REL.NODEC R238 `(_ZN5flash24flash_fwd_splitkv_kernelI23Flash_fwd_kernel_traitsILi64ELi64ELi256ELi4ELb0ELb0EN7cutlass6half_tE19Flash_kernel_traitsILi64ELi64ELi256ELi4ES3_EELb0ELb1ELb1ELb0ELb0ELb0ELb1ELb0EEEvNS_16Flash_fwd_paramsE) ;  /* 0xfffffdc8ee740950 */ /* 0x002fea0003c3ffff */
[----:B------:R-:W-:Y:S01]  /*23630*/  MOV R239, 0x0 ;  /* 0x0000000000ef7802 */ /* 0x000fe20000000f00 */
[----:B------:R1:W-:Y:S03]  /*23640*/  ST.E.128 desc[UR4][R38.64+0x3800], R4 ;  /* 0x0038000426007985 */ /* 0x0003e6000c101d04 */
[----:B-1----:R-:W-:Y:S05]  /*23650*/  RET.REL.NODEC R238 `(_ZN5flash24flash_fwd_splitkv_kernelI23Flash_fwd_kernel_traitsILi64ELi64ELi256ELi4ELb0ELb0EN7cutlass6half_tE19Flash_kernel_traitsILi64ELi64ELi256ELi4ES3_EELb0ELb1ELb1ELb0ELb0ELb0ELb1ELb0EEEvNS_16Flash_fwd_paramsE) ;  /* 0xfffffdc8ee687950 */ /* 0x002fea0003c3ffff */
.L_x_7422:
[----:B------:R-:W-:Y:S01]  /*23660*/  MOV R9, 0x2 ;  /* 0x0000000200097802 */ /* 0x000fe20000000f00 */
[----:B------:R-:W-:Y:S01]  /*23670*/  IMAD.MOV.U32 R6, RZ, RZ, 0x1f ;  /* 0x0000001fff067424 */ /* 0x000fe200078e00ff */
[----:B------:R-:W-:-:S07]  /*23680*/  MOV R10, 0xffffffff ;  /* 0xffffffff000a7802 */ /* 0x000fce0000000f00 */
[----:B-1---5:R-:W-:Y:S05]  /*23690*/  WARPSYNC.COLLECTIVE R10, `(.L_x_7425) ;  /* 0x000000000a087348 */ /* 0x022fea0003c00000 */
[----:B------:R2:W3:Y:S02]  /*236a0*/  SHFL.BFLY P0, R13, R252, R9, R6 ;  /* 0x0c000009fc0d7389 */ /* 0x0004e40000000006 */
[----:B-123-5:R-:W-:Y:S05]  /*236b0*/  ENDCOLLECTIVE ;  /* 0x000000000000791b */ /* 0x02efea0003800000 */
.L_x_7425:
[----:B------:R-:W-:Y:S02]  /*236c0*/  IMAD.MOV.U32 R11, RZ, RZ, R13 ;  /* 0x000000ffff0b7224 */ /* 0x000fe400078e000d */
[----:B------:R-:W-:Y:S02]  /*236d0*/  IMAD.MOV.U32 R9, RZ, RZ, 0x1 ;  /* 0x00000001ff097424 */ /* 0x000fe400078e00ff */
[----:B------:R-:W-:-:S05]  /*236e0*/  FADD.FTZ R11, R11, R252 ;  /* 0x000000fc0b0b7221 */ /* 0x000fca0000010000 */
[----:B------:R-:W-:-:S07]  /*236f0*/  MOV R252, R11 ;  /* 0x0000000b00fc7202 */ /* 0x000fce0000000f00 */
[----:B------:R-:W-:Y:S05]  /*23700*/  WARPSYNC.COLLECTIVE R10, `(.L_x_7426) ;  /* 0x000000000a087348 */ /* 0x000fea0003c00000 */
[----:B------:R1:W2:Y:S02]  /*23710*/  SHFL.BFLY P0, R13, R252, R9, R6 ;  /* 0x0c000009fc0d7389 */ /* 0x0002a40000000006 */
[----:B-12---:R-:W-:Y:S05]  /*23720*/  ENDCOLLECTIVE ;  /* 0x000000000000791b */ /* 0x006fea0003800000 */
.L_x_7426:
[----:B------:R-:W-:Y:S01]  /*23730*/  MOV R252, R249 ;  /* 0x000000f900fc7202 */ /* 0x000fe20000000f00 */
[----:B------:R-:W-:Y:S01]  /*23740*/  IMAD.MOV.U32 R9, RZ, RZ, 0x2 ;  /* 0x00000002ff097424 */ /* 0x000fe200078e00ff */
[----:B------:R-:W-:-:S07]  /*23750*/  MOV R8, R13 ;  /* 0x0000000d00087202 */ /* 0x000fce0000000f00 */
[----:B------:R-:W-:Y:S05]  /*23760*/  WARPSYNC.COLLECTIVE R10, `(.L_x_7427) ;  /* 0x000000000a087348 */ /* 0x000fea0003c00000 */
[----:B------:R1:W2:Y:S02]  /*23770*/  SHFL.BFLY P0, R13, R252, R9, R6 ;  /* 0x0c000009fc0d7389 */ /* 0x0002a40000000006 */
[----:B-12---:R-:W-:Y:S05]  /*23780*/  ENDCOLLECTIVE ;  /* 0x000000000000791b */ /* 0x006fea0003800000 */
.L_x_7427:
[----:B------:R-:W-:Y:S01]  /*23790*/  FADD.FTZ R8, R11, R8 ;  /* 0x000000080b087221 */ /* 0x000fe20000010000 */
[----:B------:R-:W-:Y:S01]  /*237a0*/  FADD.FTZ R12, R13, R249 ;  /* 0x000000f90d0c7221 */ /* 0x000fe20000010000 */
[----:B------:R-:W-:-:S04]  /*237b0*/  MOV R9, 0x1 ;  /* 0x0000000100097802 */ /* 0x000fc80000000f00 */
[----:B------:R-:W-:-:S07]  /*237c0*/  MOV R252, R12 ;  /* 0x0000000c00fc7202 */ /* 0x000fce0000000f00 */
[----:B------:R-:W-:Y:S05]  /*237d0*/  WARPSYNC.COLLECTIVE R10, `(.L_x_7428) ;  /* 0x000000000a087348 */ /* 0x000fea0003c00000 */
[----:B------:R1:W2:Y:S02]  /*237e0*/  SHFL.BFLY P0, R13, R252, R9, R6 ;  /* 0x0c000009fc0d7389 */ /* 0x0002a40000000006 */
[----:B-12---:R-:W-:Y:S05]  /*237f0*/  ENDCOLLECTIVE ;  /* 0x000000000000791b */ /* 0x006fea0003800000 */
.L_x_7428:
[----:B------:R-:W-:Y:S05]  /*23800*/  BRA `(.L_x_7429) ;  /* 0xfffffff400187947 */ /* 0x000fea000383ffff */
.L_x_7430:
        /* <DEDUP_REMOVED lines=15> */
.L_x_14766:


//--------------------- .text._ZN5flash24flash_fwd_splitkv_kernelI23Flash_fwd_kernel_traitsILi64ELi64ELi256ELi4ELb0ELb0EN7cutlass6half_tE19Flash_kernel_traitsILi64ELi64ELi256ELi4ES3_EELb0ELb1ELb1ELb0ELb0ELb1ELb1ELb0EEEvNS_16Flash_fwd_paramsE --------------------------
	.section	.text._ZN5flash24flash_fwd_splitkv_kernelI23Flash_fwd_kernel_traitsILi64ELi64ELi256ELi4ELb0ELb0EN7cutlass6half_tE19Flash_kernel_traitsILi64ELi64ELi256ELi4ES3_EELb0ELb1ELb1ELb0ELb0ELb1ELb1ELb0EEEvNS_16Flash_fwd_paramsE,"ax",@progbits
	.align	128
        .global         _ZN5flash24flash_fwd_splitkv_kernelI23Flash_fwd_kernel_traitsILi64ELi64ELi256ELi4ELb0ELb0EN7cutlass6half_tE19Flash_kernel_traitsILi64ELi64ELi256ELi4ES3_EELb0ELb1ELb1ELb0ELb0ELb1ELb1ELb0EEEvNS_16Flash_fwd_paramsE
        .type           _ZN5flash24flash_fwd_splitkv_kernelI23Flash_fwd_kernel_traitsILi64ELi64ELi256ELi4ELb0ELb0EN7cutlass6half_tE19Flash_kernel_traitsILi64ELi64ELi256ELi4ES3_EELb0ELb1ELb1ELb0ELb0ELb1ELb1ELb0EEEvNS_16Flash_fwd_paramsE,@function
        .size           _ZN5flash24flash_fwd_splitkv_kernelI23Flash_fwd_kernel_traitsILi64ELi64ELi256ELi4ELb0ELb0EN7cutlass6half_tE19Flash_kernel_traitsILi64ELi64ELi256ELi4ES3_EELb0ELb1ELb1ELb0ELb0ELb1ELb1ELb0EEEvNS_16Flash_fwd_paramsE,(.L_x_14767 - _ZN5flash24flash_fwd_splitkv_kernelI23Flash_fwd_kernel_traitsILi64ELi64ELi256ELi4ELb0ELb0EN7cutlass6half_tE19Flash_kernel_traitsILi64ELi64ELi256ELi4ES3_EELb0ELb1ELb1ELb0ELb0ELb1ELb1ELb0EEEvNS_16Flash_fwd_paramsE)
        .other          _ZN5flash24flash_fwd_splitkv_kernelI23Flash_fwd_kernel_traitsILi64ELi64ELi256ELi4ELb0ELb0EN7cutlass6half_tE19Flash_kernel_traitsILi64ELi64ELi256ELi4ES3_EELb0ELb1ELb1ELb0ELb0ELb1ELb1ELb0EEEvNS_16Flash_fwd_paramsE,@"STO_CUDA_ENTRY STV_DEFAULT"
_ZN5flash24flash_fwd_splitkv_kernelI23Flash_fwd_kernel_traitsILi64ELi64ELi256ELi4ELb0ELb0EN7cutlass6half_tE19Flash_kernel_traitsILi64ELi64ELi256ELi4ES3_EELb0ELb1ELb1ELb0ELb0ELb1ELb1ELb0EEEvNS_16Flash_fwd_paramsE:
.text._ZN5flash24flash_fwd_splitkv_kernelI23Flash_fwd_kernel_traitsILi64ELi64ELi256ELi4ELb0ELb0EN7cutlass6half_tE19Flash_kernel_traitsILi64ELi64ELi256ELi4ES3_EELb0ELb1ELb1ELb0ELb0ELb1ELb1ELb0EEEvNS_16Flash_fwd_paramsE:
        /* <DEDUP_REMOVED lines=29> */
[----:B-1----:R-:W-:Y:S05]  /*01d0*/  CALL.REL.NOINC `($_ZN5flash24flash_fwd_splitkv_kernelI23Flash_fwd_kernel_traitsILi64ELi64ELi256ELi4ELb0ELb0EN7cutlass6half_tE19Flash_kernel_traitsILi64ELi64ELi256ELi4ES3_EELb0ELb1ELb1ELb0ELb0ELb1ELb1ELb0EEEvNS_16Flash_fwd_paramsE$_ZN5flash30compute_attn_1rowblock_splitkvI23Flash_fwd_kernel_traitsILi64ELi64ELi256ELi4ELb0ELb0EN7cutlass6half_tE19Flash_kernel_traitsILi64ELi64ELi256ELi4ES3_EELb0ELb1ELb1ELb0ELb0ELb1ELb1ELb0ENS_16Flash_fwd_paramsEEEvRKT8_iiiii) ;  /* 0x0000000000087944 */ /* 0x002fea0003c00000 */
[----:B------:R-:W-:Y:S05]  /*01e0*/  BSYNC.RECONVERGENT B3 ;  /* 0x0000000000037941 */ /* 0x000fea0003800200 */
.L_x_7431:
[----:B------:R-:W-:Y:S05]  /*01f0*/  EXIT ;  /* 0x000000000000794d */ /* 0x000fea0003800000 */
        .type           $_ZN5flash24flash_fwd_splitkv_kernelI23Flash_fwd_kernel_traitsILi64ELi64ELi256ELi4ELb0ELb0EN7cutlass6half_tE19Flash_kernel_traitsILi64ELi64ELi256ELi4ES3_EELb0ELb1ELb1ELb0ELb0ELb1ELb1ELb0EEEvNS_16Flash_fwd_paramsE$_ZN5flash30compute_attn_1rowblock_splitkvI23Flash_fwd_kernel_traitsILi64ELi64ELi256ELi4ELb0ELb0EN7cutlass6half_tE19Flash_kernel_traitsILi64ELi64ELi256ELi4ES3_EELb0ELb1ELb1ELb0ELb0ELb1ELb1ELb0ENS_16Flash_fwd_paramsEEEvRKT8_iiiii,@function
        .size           $_ZN5flash24flash_fwd_splitkv_kernelI23Flash_fwd_kernel_traitsILi64ELi64ELi256ELi4ELb0ELb0EN7cutlass6half_tE19Flash_kernel_traitsILi64ELi64ELi256ELi4ES3_EELb0ELb1ELb1ELb0ELb0ELb1ELb1ELb0EEEvNS_16Flash_fwd_paramsE$_ZN5flash30compute_attn_1rowblock_splitkvI23Flash_fwd_kernel_traitsILi64ELi64ELi256ELi4ELb0ELb0EN7cutlass6half_tE19Flash_kernel_traitsILi64ELi64ELi256ELi4ES3_EELb0ELb1ELb1ELb0ELb0ELb1ELb1ELb0ENS_16Flash_fwd_paramsEEEvRKT8_iiiii,(.L_x_14767 - $_ZN5flash24flash_fwd_splitkv_kernelI23Flash_fwd_kernel_traitsILi64ELi64ELi256ELi4ELb0ELb0EN7cutlass6half_tE19Flash_kernel_traitsILi64ELi64ELi256ELi4ES3_EELb0ELb1ELb1ELb0ELb0ELb1ELb1ELb0EEEvNS_16Flash_fwd_paramsE$_ZN5flash30compute_attn_1rowblock_splitkvI23Flash_fwd_kernel_traitsILi64ELi64ELi256ELi4ELb0ELb0EN7cutlass6half_tE19Flash_kernel_traitsILi64ELi64ELi256ELi4ES3_EELb0ELb1ELb1ELb0ELb0ELb1ELb1ELb0ENS_16Flash_fwd_paramsEEEvRKT8_iiiii)
$_ZN5flash24flash_fwd_splitkv_kernelI23Flash_fwd_kernel_traitsILi64ELi64ELi256ELi4ELb0ELb0EN7cutlass6half_tE19Flash_kernel_traitsILi64ELi64ELi256ELi4ES3_EELb0ELb1ELb1ELb0ELb0ELb1ELb1ELb0EEEvNS_16Flash_fwd_paramsE$_ZN5flash30compute_attn_1rowblock_splitkvI23Flash_fwd_kernel_traitsILi64ELi64ELi256ELi4ELb0ELb0EN7cutlass6half_tE19Flash_kernel_traitsILi64ELi64ELi256ELi4ES3_EELb0ELb1ELb1ELb0ELb0ELb1ELb1ELb0ENS_16Flash_fwd_paramsEEEvRKT8_iiiii:
        /* <DEDUP_REMOVED lines=38> */
.L_x_7433:
[----:B------:R-:W-:Y:S05]  /*0460*/  BSYNC.RECONVERGENT B0 ;  /* 0x0000000000007941 */ /* 0x000fea0003800200 */
.L_x_7432:
[----:B------:R-:W-:Y:S04]  /*0470*/  BSSY.RECONVERGENT B0, `(.L_x_7434) ;  /* 0x0000007000007945 */ /* 0x000fe80003800200 */
[----:B------:R-:W-:Y:S05]  /*0480*/  @!P3 BRA `(.L_x_7435) ;  /* 0x000000000014b947 */ /* 0x000fea0003800000 */
[----:B------:R-:W2:Y:S02]  /*0490*/  LD.E.U8 R6, desc[UR4][R2.64+0x1b2] ;  /* 0x0001b20402067980 */ /* 0x000ea4000c101100 */
[----:B--2---:R-:W-:-:S13]  /*04a0*/  ISETP.NE.AND P1, PT, R6, RZ, PT ;  /* 0x000000ff0600720c */ /* 0x004fda0003f25270 */
[----:B-----5:R-:W2:Y:S02]  /*04b0*/  @P1 LD.E R72, desc[UR4][R16.64+0x4] ;  /* 0x0000040410481980 */ /* 0x020ea4000c101900 */
[----:B--2---:R-:W-:-:S06]  /*04c0*/  @P1 IADD3 R72, PT, PT, R72, -R12, RZ ;  /* 0x8000000c48481210 */ /* 0x004fcc0007ffe0ff */
[----:B------:R2:W5:Y:S02]  /*04d0*/  @!P1 LD.E R72, desc[UR4][R16.64] ;  /* 0x0000000410489980 */ /* 0x000564000c101900 */
.L_x_7435:
[----:B------:R-:W-:Y:S05]  /*04e0*/  BSYNC.RECONVERGENT B0 ;  /* 0x0000000000007941 */ /* 0x000fea0003800200 */
.L_x_7434:
        /* <DEDUP_REMOVED lines=8> */
.L_x_7437:
[----:B------:R-:W3:Y:S01]  /*0570*/  LD.E.64 R6, desc[UR4][R2.64+0x108] ;  /* 0x0001080402067980 */ /* 0x000ee2000c101b00 */
[----:B------:R-:W-:Y:S01]  /*0580*/  BSSY.RECONVERGENT B0, `(.L_x_7439) ;  /* 0x0000006000007945 */ /* 0x000fe20003800200 */
[----:B------:R-:W-:Y:S01]  /*0590*/  IMAD.MOV.U32 R5, RZ, RZ, RZ ;  /* 0x000000ffff057224 */ /* 0x000fe200078e00ff */
[----:B---3--:R-:W-:-:S04]  /*05a0*/  ISETP.NE.U32.AND P0, PT, R6, RZ, PT ;  /* 0x000000ff0600720c */ /* 0x008fc80003f05070 */
[----:B------:R-:W-:-:S13]  /*05b0*/  ISETP.NE.AND.EX P0, PT, R7, RZ, PT, P0 ;  /* 0x000000ff0700720c */ /* 0x000fda0003f05300 */
[----:B------:R-:W-:Y:S05]  /*05c0*/  @!P0 BRA `(.L_x_7440) ;  /* 0x0000000000048947 */ /* 0x000fea0003800000 */
[----:B------:R3:W5:Y:S02]  /*05d0*/  LD.E R5, desc[UR4][R2.64+0xbc] ;  /* 0x0000bc0402057980 */ /* 0x000764000c101900 */
.L_x_7440:
[----:B------:R-:W-:Y:S05]  /*05e0*/  BSYNC.RECONVERGENT B0 ;  /* 0x0000000000007941 */ /* 0x000fea0003800200 */
.L_x_7439:
[----:B-----5:R-:W-:Y:S02]  /*05f0*/  IADD3 R72, PT, PT, R5, R72, -R11 ;  /* 0x0000004805487210 */ /* 0x020fe40007ffe80b */
.L_x_7438:
[----:B------:R-:W-:Y:S05]  /*0600*/  BSYNC.RECONVERGENT B1 ;  /* 0x0000000000017941 */ /* 0x000fea0003800200 */
.L_x_7436:
[----:B------:R-:W-:Y:S01]  /*0610*/  IMAD.SHL.U32 R219, R235, 0x40, RZ ;  /* 0x00000040ebdb7824 */ /* 0x000fe200078e00ff */
[----:B------:R-:W-:Y:S01]  /*0620*/  MOV R6, R234 ;  /* 0x000000ea00067202 */ /* 0x000fe20000000f00 */
[----:B------:R-:W-:-:S03]  /*0630*/  IMAD.MOV.U32 R7, RZ, RZ, 0x0 ;  /* 0x00000000ff077424 */ /* 0x000fc600078e00ff */
[----:B------:R-:W-:-:S13]  /*0640*/  ISETP.GT.AND P0, PT, R240, R219, PT ;  /* 0x000000dbf000720c */ /* 0x000fda0003f04270 */
[----:B-123--:R-:W-:Y:S05]  /*0650*/  @!P0 RET.REL.NODEC R6 `(_ZN5flash24flash_fwd_splitkv_kernelI23Flash_fwd_kernel_traitsILi64ELi64ELi256ELi4ELb0ELb0EN7cutlass6half_tE19Flash_kernel_traitsILi64ELi64ELi256ELi4ES3_EELb0ELb1ELb1ELb0ELb0ELb1ELb1ELb0EEEvNS_16Flash_fwd_paramsE) ;  /* 0xfffffff806688950 */ /* 0x00efea0003c3ffff */
        /* <DEDUP_REMOVED lines=67> */
[----:B------:R-:W-:Y:S01]  /*0a90*/  LOP3.LUT R6, R4, 0xffc, RZ, 0xc0, !PT ;  /* 0x00000ffc04067812 */ /* 0x000fe200078ec0ff */
[----:B------:R-:W-:Y:S01]  /*0aa0*/  VIADD R10, R166, 0x18 ;  /* 0x00000018a60a7836 */ /* 0x000fe20000000000 */
[----:B------:R-:W-:Y:S02]  /*0ab0*/  LOP3.LUT R4, R4, 0x3c, RZ, 0xc0, !PT ;  /* 0x0000003c04047812 */ /* 0x000fe400078ec0ff */
[----:B------:R-:W-:-:S02]  /*0ac0*/  IADD3 R6, P0, PT, R7, R6, RZ ;  /* 0x0000000607067210 */ /* 0x000fc40007f1e0ff */
[C---:B------:R-:W-:Y:S02]  /*0ad0*/  ISETP.NE.AND P6, PT, R4.reuse, RZ, PT ;  /* 0x000000ff0400720c */ /* 0x040fe40003fc5270 */
[----:B-----5:R-:W-:Y:S01]  /*0ae0*/  ISETP.GE.AND P1, PT, R4, R0, PT ;  /* 0x000000000400720c */ /* 0x020fe20003f26270 */
[C---:B------:R-:W-:Y:S01]  /*0af0*/  VIADD R4, R166.reuse, 0x8 ;  /* 0x00000008a6047836 */ /* 0x040fe20000000000 */
[----:B------:R-:W-:Y:S01]  /*0b00*/  LEA.HI.X.SX32 R7, R7, RZ, 0x1, P0 ;  /* 0x000000ff07077211 */ /* 0x000fe200000f0eff */
[----:B------:R-:W-:Y:S01]  /*0b10*/  VIADD R0, R166, 0x10 ;  /* 0x00000010a6007836 */ /* 0x000fe20000000000 */
[----:B------:R-:W-:Y:S01]  /*0b20*/  LEA R12, P0, R6, R8, 0x2 ;  /* 0x00000008060c7211 */ /* 0x000fe200078010ff */
[C---:B------:R-:W-:Y:S01]  /*0b30*/  VIADD R8, R166.reuse, 0x28 ;  /* 0x00000028a6087836 */ /* 0x040fe20000000000 */
[-C--:B------:R-:W-:Y:S02]  /*0b40*/  ISETP.GE.OR P3, PT, R166, R219.reuse, P1 ;  /* 0x000000dba600720c */ /* 0x080fe40000f66670 */
[----:B------:R-:W-:-:S02]  /*0b50*/  ISETP.GE.OR P2, PT, R4, R219, P1 ;  /* 0x000000db0400720c */ /* 0x000fc40000f46670 */
        /* <DEDUP_REMOVED lines=46> */
[----:B-1----:R-:W-:Y:S05]  /*0e40*/  @P6 RET.REL.NODEC R4 `(_ZN5flash24flash_fwd_splitkv_kernelI23Flash_fwd_kernel_traitsILi64ELi64ELi256ELi4ELb0ELb0EN7cutlass6half_tE19Flash_kernel_traitsILi64ELi64ELi256ELi4ES3_EELb0ELb1ELb1ELb0ELb0ELb1ELb1ELb0EEEvNS_16Flash_fwd_paramsE) ;  /* 0xfffffff0046c6950 */ /* 0x002fea0003c3ffff */
[----:B------:R-:W-:Y:S02]  /*0e50*/  MOV R0, 0xff800000 ;  /* 0xff80000000007802 */ /* 0x000fe40000000f00 */
[----:B------:R-:W-:-:S03]  /*0e60*/  MOV R235, 0x0 ;  /* 0x0000000000eb7802 */ /* 0x000fc60000000f00 */
[----:B------:R1:W-:Y:S02]  /*0e70*/  ST.E desc[UR4][R2.64+0xe0], R0 ;  /* 0x0000e00002007985 */ /* 0x0003e4000c101904 */
[----:B-1----:R-:W-:Y:S05]  /*0e80*/  RET.REL.NODEC R234 `(_ZN5flash24flash_fwd_splitkv_kernelI23Flash_fwd_kernel_traitsILi64ELi64ELi256ELi4ELb0ELb0EN7cutlass6half_tE19Flash_kernel_traitsILi64ELi64ELi256ELi4ES3_EELb0ELb1ELb1ELb0ELb0ELb1ELb1ELb0EEEvNS_16Flash_fwd_paramsE) ;  /* 0xfffffff0ea5c7950 */ /* 0x002fea0003c3ffff */
.L_x_7441:
        /* <DEDUP_REMOVED lines=105> */
.L_x_7443:
        /* <DEDUP_REMOVED lines=43> */
[----:B------:R-:W-:Y:S02]  /*17d0*/  LOP3.LUT R7, R7, R6, RZ, 0x3c, !PT ;  /* 0x0000000607077212 */ /* 0x000fe400078e3cff */
[----:B------:R-:W-:Y:S02]  /*17e0*/  ISETP.GE.AND P1, PT, R4, RZ, PT ;  /* 0x000000ff0400720c */ /* 0x000fe40003f26270 */
[----:B------:R-:W-:-:S02]  /*17f0*/  ISETP.NE.AND P4, PT, R20, RZ, PT ;  /* 0x000000ff1400720c */ /* 0x000fc40003f85270 */
[----:B------:R-:W-:Y:S02]  /*1800*/  @!P2 IADD3 R8, PT, PT, R8, 0x1, RZ ;  /* 0x000000010808a810 */ /* 0x000fe40007ffe0ff */
[----:B------:R-:W-:Y:S02]  /*1810*/  LOP3.LUT R6, R7, R6, RZ, 0x3c, !PT ;  /* 0x0000000607067212 */ /* 0x000fe400078e3cff */
[----:B------:R-:W-:Y:S01]  /*1820*/  LEA R18, R37, 0xffffff00, 0x8 ;  /* 0xffffff0025127811 */ /* 0x000fe200078e40ff */
[----:B------:R-:W-:Y:S01]  /*1830*/  @!P3 IMAD R4, R223, R11, RZ ;  /* 0x0000000bdf04b224 */ /* 0x000fe200078e02ff */
[----:B------:R-:W-:Y:S01]  /*1840*/  @!P3 SHF.R.S32.HI R0, RZ, 0x1f, R11 ;  /* 0x0000001fff00b819 */ /* 0x000fe2000001140b */
[----:B------:R-:W-:Y:S01]  /*1850*/  @P5 VIADD R8, R8, 0x1 ;  /* 0x0000000108085836 */ /* 0x000fe20000000000 */
[----:B------:R-:W-:Y:S01]  /*1860*/  LOP3.LUT R7, R7, R6, RZ, 0x3c, !PT ;  /* 0x0000000607077212 */ /* 0x000fe200078e3cff */
[----:B------:R-:W-:Y:S01]  /*1870*/  IMAD R5, R221, R18, RZ ;  /* 0x00000012dd057224 */ /* 0x000fe200078e02ff */
[----:B------:R-:W-:Y:S01]  /*1880*/  SHF.R.S32.HI R17, RZ, 0x1f, R18 ;  /* 0x0000001fff117819 */ /* 0x000fe20000011412 */
[----:B------:R-:W-:-:S02]  /*1890*/  @!P3 IMAD R0, R0, R222, R4 ;  /* 0x000000de0000b224 */ /* 0x000fc400078e0204 */
[----:B------:R-:W-:Y:S01]  /*18a0*/  @!P3 IMAD.WIDE.U32 R24, R222, R11, RZ ;  /* 0x0000000bde18b225 */ /* 0x000fe200078e00ff */
[----:B------:R-:W-:-:S03]  /*18b0*/  @!P1 IADD3 R8, PT, PT, -R8, RZ, RZ ;  /* 0x000000ff08089210 */ /* 0x000fc60007ffe1ff */
[----:B------:R-:W-:Y:S01]  /*18c0*/  IMAD.WIDE.U32 R6, R220, R18, R6 ;  /* 0x00000012dc067225 */ /* 0x000fe200078e0006 */
[----:B------:R-:W-:-:S03]  /*18d0*/  @!P4 LOP3.LUT R8, RZ, R20, RZ, 0x33, !PT ;  /* 0x00000014ff08c212 */ /* 0x000fc600078e33ff */
[----:B------:R-:W-:Y:S01]  /*18e0*/  IMAD R5, R17, R220, R5 ;  /* 0x000000dc11057224 */ /* 0x000fe200078e0205 */
[----:B------:R-:W-:Y:S01]  /*18f0*/  @!P3 IADD3 R25, PT, PT, R25, R0, RZ ;  /* 0x000000001919b210 */ /* 0x000fe20007ffe0ff */
[----:B------:R-:W-:Y:S01]  /*1900*/  @P3 IMAD.IADD R11, R11, 0x1, R12 ;  /* 0x000000010b0b3824 */ /* 0x000fe200078e020c */
[----:B------:R-:W-:Y:S01]  /*1910*/  MOV R12, R6 ;  /* 0x00000006000c7202 */ /* 0x000fe20000000f00 */
[----:B----4-:R-:W-:Y:S01]  /*1920*/  @!P3 IMAD R4, R23, R10, RZ ;  /* 0x0000000a1704b224 */ /* 0x010fe200078e02ff */
[----:B------:R-:W-:Y:S02]  /*1930*/  @!P3 SHF.R.S32.HI R0, RZ, 0x1f, R10 ;  /* 0x0000001fff00b819 */ /* 0x000fe4000001140a */
[----:B------:R-:W-:Y:S01]  /*1940*/  IADD3 R13, PT, PT, R7, R5, RZ ;  /* 0x00000005070d7210 */ /* 0x000fe20007ffe0ff */
[----:B------:R-:W-:Y:S01]  /*1950*/  IMAD R5, R15, R8, RZ ;  /* 0x000000080f057224 */ /* 0x000fe200078e02ff */
[----:B------:R-:W-:Y:S01]  /*1960*/  SHF.R.S32.HI R6, RZ, 0x1f, R8 ;  /* 0x0000001fff067819 */ /* 0x000fe20000011408 */
[----:B------:R-:W-:-:S02]  /*1970*/  @!P3 IMAD R0, R22, R0, R4 ;  /* 0x000000001600b224 */ /* 0x000fc400078e0204 */
[----:B------:R-:W-:-:S04]  /*1980*/  @!P3 IMAD.WIDE.U32 R22, R22, R10, R24 ;  /* 0x0000000a1616b225 */ /* 0x000fc800078e0018 */
[C---:B------:R-:W-:Y:S02]  /*1990*/  IMAD R5, R14.reuse, R6, R5 ;  /* 0x000000060e057224 */ /* 0x040fe400078e0205 */
[----:B------:R-:W-:-:S04]  /*19a0*/  IMAD.WIDE.U32 R24, R14, R8, R12 ;  /* 0x000000080e187225 */ /* 0x000fc800078e000c */
[-C--:B------:R-:W-:Y:S02]  /*19b0*/  @P3 IMAD R4, R223, R11.reuse, RZ ;  /* 0x0000000bdf043224 */ /* 0x080fe400078e02ff */
[----:B------:R-:W-:Y:S01]  /*19c0*/  @P3 IMAD.WIDE.U32 R6, R222, R11, RZ ;  /* 0x0000000bde063225 */ /* 0x000fe200078e00ff */
[----:B------:R-:W-:Y:S02]  /*19d0*/  @!P3 MOV R13, R22 ;  /* 0x00000016000db202 */ /* 0x000fe40000000f00 */
[----:B------:R-:W-:Y:S01]  /*19e0*/  MOV R8, R24 ;  /* 0x0000001800087202 */ /* 0x000fe20000000f00 */
[----:B------:R-:W-:Y:S01]  /*19f0*/  @!P3 IMAD.IADD R12, R23, 0x1, R0 ;  /* 0x00000001170cb824 */ /* 0x000fe200078e0200 */
[----:B------:R-:W-:Y:S01]  /*1a00*/  @P3 IADD3 R12, PT, PT, R7, R4, RZ ;  /* 0x00000004070c3210 */ /* 0x000fe20007ffe0ff */
[----:B------:R-:W-:Y:S01]  /*1a10*/  IMAD.IADD R0, R25, 0x1, R5 ;  /* 0x0000000119007824 */ /* 0x000fe200078e0205 */
[----:B------:R-:W-:Y:S02]  /*1a20*/  @P3 MOV R13, R6 ;  /* 0x00000006000d3202 */ /* 0x000fe40000000f00 */
.L_x_7444:
[----:B------:R-:W-:Y:S05]  /*1a30*/  BSYNC.RECONVERGENT B0 ;  /* 0x0000000000007941 */ /* 0x000fea0003800200 */
.L_x_7442:
        /* <DEDUP_REMOVED lines=32> */
[----:B-----5:R-:W-:Y:S02]  /*1c40*/  IMAD R16, R17, R222, RZ ;  /* 0x000000de11107224 */ /* 0x020fe400078e02ff */
[----:B------:R-:W-:Y:S01]  /*1c50*/  @!P2 IMAD.MOV R15, RZ, RZ, -R15 ;  /* 0x000000ffff0fa224 */ /* 0x000fe200078e0a0f */
[----:B------:R-:W-:Y:S01]  /*1c60*/  @!P3 LOP3.LUT R15, RZ, R20, RZ, 0x33, !PT ;  /* 0x00000014ff0fb212 */ /* 0x000fe200078e33ff */
[----:B------:R-:W-:Y:S01]  /*1c70*/  IMAD R16, R18, R223, R16 ;  /* 0x000000df12107224 */ /* 0x000fe200078e0210 */
[----:B------:R-:W-:Y:S01]  /*1c80*/  LOP3.LUT R213, R14, 0x38, RZ, 0xc0, !PT ;  /* 0x000000380ed57812 */ /* 0x000fe200078ec0ff */
[----:B------:R-:W-:Y:S01]  /*1c90*/  IMAD.WIDE.U32 R30, R18, R222, RZ ;  /* 0x000000de121e7225 */ /* 0x000fe200078e00ff */
[----:B------:R-:W-:Y:S02]  /*1ca0*/  SHF.R.S32.HI R19, RZ, 0x1f, R15 ;  /* 0x0000001fff137819 */ /* 0x000fe4000001140f */
[----:B------:R-:W-:Y:S01]  /*1cb0*/  LOP3.LUT R17, R14, 0x1c0, RZ, 0xc0, !PT ;  /* 0x000001c00e117812 */ /* 0x000fe200078ec0ff */
[----:B------:R-:W-:Y:S01]  /*1cc0*/  IMAD R18, R27, R15, RZ ;  /* 0x0000000f1b127224 */ /* 0x000fe200078e02ff */
        /* <DEDUP_REMOVED lines=8> */
[----:B------:R-:W-:Y:S02]  /*1d50*/  IADD3 R18, PT, PT, R21, R18, RZ ;  /* 0x0000001215127210 */ /* 0x000fe40007ffe0ff */
[----:B------:R-:W-:Y:S02]  /*1d60*/  IADD3 R20, P3, PT, R213, R8, RZ ;  /* 0x00000008d5147210 */ /* 0x000fe40007f7e0ff */
[----:B------:R-:W-:-:S02]  /*1d70*/  SHF.R.U32.HI R26, RZ, 0x3, R166 ;  /* 0x00000003ff1a7819 */ /* 0x000fc400000116a6 */
[----:B------:R-:W-:Y:S01]  /*1d80*/  LOP3.LUT R14, R17, 0x1e00, R14, 0xf8, !PT ;  /* 0x00001e00110e7812 */ /* 0x000fe200078ef80e */
[----:B------:R-:W-:Y:S01]  /*1d90*/  IMAD.X R17, R12, 0x1, R18, P2 ;  /* 0x000000010c117824 */ /* 0x000fe200010e0612 */
[----:B------:R-:W1:Y:S01]  /*1da0*/  S2UR UR6, SR_CgaCtaId ;  /* 0x00000000000679c3 */ /* 0x000e620000008800 */
[----:B------:R-:W-:Y:S02]  /*1db0*/  IMAD.X R21, RZ, RZ, R0, P3 ;  /* 0x000000ffff157224 */ /* 0x000fe400018e0600 */
[----:B------:R-:W-:Y:S02]  /*1dc0*/  IMAD R12, R223, R26, RZ ;  /* 0x0000001adf0c7224 */ /* 0x000fe400078e02ff */
[----:B------:R-:W-:-:S04]  /*1dd0*/  IMAD.WIDE.U32 R232, R26, R222, R16 ;  /* 0x000000de1ae87225 */ /* 0x000fc800078e0010 */
[----:B------:R-:W-:Y:S02]  /*1de0*/  IMAD.IADD R12, R233, 0x1, R12 ;  /* 0x00000001e90c7824 */ /* 0x000fe400078e020c */
[----:B------:R-:W-:Y:S02]  /*1df0*/  IMAD R230, R221, R26, RZ ;  /* 0x0000001adde67224 */ /* 0x000fe400078e02ff */
[----:B------:R-:W-:Y:S01]  /*1e00*/  IMAD.WIDE.U32 R18, R26, R220, R20 ;  /* 0x000000dc1a127225 */ /* 0x000fe200078e0014 */
[----:B------:R-:W-:-:S03]  /*1e10*/  IADD3 R219, PT, PT, -R219, R240, RZ ;  /* 0x000000f0dbdb7210 */ /* 0x000fc60007ffe1ff */
[----:B------:R-:W-:Y:S01]  /*1e20*/  IMAD.IADD R230, R19, 0x1, R230 ;  /* 0x0000000113e67824 */ /* 0x000fe200078e02e6 */
[----:B------:R-:W-:Y:S01]  /*1e30*/  UMOV UR7, 0x400 ;  /* 0x0000040000077882 */ /* 0x000fe20000000000 */
[-C--:B------:R-:W-:Y:S01]  /*1e40*/  LOP3.LUT R247, R247, R246.reuse, RZ, 0x3c, !PT ;  /* 0x000000f6f7f77212 */ /* 0x080fe200078e3cff */
[----:B-1----:R-:W-:Y:S01]  /*1e50*/  ULEA UR6, UR6, UR7, 0x18 ;  /* 0x0000000706067291 */ /* 0x002fe2000f8ec0ff */
[----:B------:R-:W-:Y:S01]  /*1e60*/  MOV R27, RZ ;  /* 0x000000ff001b7202 */ /* 0x000fe20000000f00 */
[----:B------:R-:W-:Y:S01]  /*1e70*/  BSSY.RECONVERGENT B0, `(.L_x_7445) ;  /* 0x000002e000007945 */ /* 0x000fe20003800200 */
[----:B------:R-:W-:-:S03]  /*1e80*/  LOP3.LUT R246, R247, R246, RZ, 0x3c, !PT ;  /* 0x000000f6f7f67212 */ /* 0x000fc600078e3cff */
[----:B------:R-:W-:Y:S01]  /*1e90*/  IMAD.U32 R214, RZ, RZ, UR6 ;  /* 0x00000006ffd67e24 */ /* 0x000fe2000f8e00ff */
[----:B------:R-:W-:-:S03]  /*1ea0*/  LOP3.LUT R247, R247, R246, RZ, 0x3c, !PT ;  /* 0x000000f6f7f77212 */ /* 0x000fc600078e3cff */
[----:B------:R-:W-:Y:S02]  /*1eb0*/  IMAD R239, R14, 0x2, R214 ;  /* 0x000000020eef7824 */ /* 0x000fe400078e02d6 */
[----:B--2---:R-:W-:-:S04]  /*1ec0*/  @P1 IMAD.WIDE.U32 R16, R4, R9, RZ ;  /* 0x0000000904101225 */ /* 0x004fc800078e00ff */
[----:B------:R-:W-:Y:S01]  /*1ed0*/  @P1 IMAD R8, R5, R9, RZ ;  /* 0x0000000905081224 */ /* 0x000fe200078e02ff */
[----:B---3--:R-:W-:Y:S01]  /*1ee0*/  LEA R233, P2, R232, R24, 0x1 ;  /* 0x00000018e8e97211 */ /* 0x008fe200078408ff */
[-C--:B----4-:R-:W-:Y:S02]  /*1ef0*/  @!P1 IMAD R0, R29, R242.reuse, RZ ;  /* 0x000000f21d009224 */ /* 0x090fe400078e02ff */
[----:B------:R-:W-:-:S03]  /*1f00*/  @!P1 IMAD.WIDE.U32 R28, R28, R242, RZ ;  /* 0x000000f21c1c9225 */ /* 0x000fc600078e00ff */
[----:B------:R-:W-:Y:S01]  /*1f10*/  @!P1 MOV R9, R28 ;  /* 0x0000001c00099202 */ /* 0x000fe20000000f00 */
[----:B------:R-:W-:Y:S01]  /*1f20*/  @P1 IMAD.MOV.U32 R9, RZ, RZ, R16 ;  /* 0x000000ffff091224 */ /* 0x000fe200078e0010 */
[----:B------:R-:W-:Y:S02]  /*1f30*/  @!P1 IADD3 R0, PT, PT, R29, R0, RZ ;  /* 0x000000001d009210 */ /* 0x000fe40007ffe0ff */
[----:B------:R-:W-:Y:S02]  /*1f40*/  LEA.HI.X R232, R232, R25, R12, 0x1, P2 ;  /* 0x00000019e8e87211 */ /* 0x000fe400010f0c0c */
[----:B------:R-:W-:Y:S02]  /*1f50*/  @P1 IADD3 R0, PT, PT, R17, R8, RZ ;  /* 0x0000000811001210 */ /* 0x000fe40007ffe0ff */
[----:B------:R-:W-:Y:S02]  /*1f60*/  IADD3 R12, P2, PT, R213, R9, RZ ;  /* 0x00000009d50c7210 */ /* 0x000fe40007f5e0ff */
[----:B------:R-:W-:-:S03]  /*1f70*/  LEA R231, P3, R18, R22, 0x1 ;  /* 0x0000001612e77211 */ /* 0x000fc600078608ff */
[----:B------:R-:W-:Y:S01]  /*1f80*/  IMAD.X R13, RZ, RZ, R0, P2 ;  /* 0x000000ffff0d7224 */ /* 0x000fe200010e0600 */
[----:B------:R-:W-:Y:S02]  /*1f90*/  ISETP.GE.AND P2, PT, R26, R219, PT ;  /* 0x000000db1a00720c */ /* 0x000fe40003f46270 */
[----:B------:R-:W-:Y:S01]  /*1fa0*/  LEA.HI.X R230, R18, R23, R230, 0x1, P3 ;  /* 0x0000001712e67211 */ /* 0x000fe200018f0ce6 */
[----:B------:R-:W-:Y:S01]  /*1fb0*/  IMAD R15, R11, R241, RZ ;  /* 0x000000f10b0f7224 */ /* 0x000fe200078e02ff */
[----:B------:R-:W-:-:S05]  /*1fc0*/  SHF.R.S32.HI R23, RZ, 0x1f, R241 ;  /* 0x0000001fff177819 */ /* 0x000fca00000114f1 */
[----:B------:R-:W-:Y:S02]  /*1fd0*/  IMAD R15, R10, R23, R15 ;  /* 0x000000170a0f7224 */ /* 0x000fe400078e020f */
        /* <DEDUP_REMOVED lines=22> */
.L_x_7447:
[----:B------:R2:W-:Y:S02]  /*2140*/  STS.128 [R239], RZ ;  /* 0x000000ffef007388 */ /* 0x0005e40000000c00 */
.L_x_7446:
[----:B------:R-:W-:Y:S05]  /*2150*/  BSYNC.RECONVERGENT B0 ;  /* 0x0000000000007941 */ /* 0x000fea0003800200 */
.L_x_7445:
        /* <DEDUP_REMOVED lines=28> */
.L_x_7449:
[----:B------:R-:W-:Y:S05]  /*2320*/  BSYNC.RECONVERGENT B0 ;  /* 0x0000000000007941 */ /* 0x000fea0003800200 */
.L_x_7448:
        /* <DEDUP_REMOVED lines=19> */
.L_x_7451:
[----:B------:R-:W-:Y:S05]  /*2460*/  BSYNC.RECONVERGENT B0 ;  /* 0x0000000000007941 */ /* 0x000fea0003800200 */
.L_x_7450:
        /* <DEDUP_REMOVED lines=18> */
.L_x_7453:
[----:B------:R-:W-:Y:S05]  /*2590*/  BSYNC.RECONVERGENT B0 ;  /* 0x0000000000007941 */ /* 0x000fea0003800200 */
.L_x_7452:
        /* <DEDUP_REMOVED lines=13> */
.L_x_7456:
[----:B------:R1:W-:Y:S02]  /*2670*/  STS.128 [R239+0x2000], RZ ;  /* 0x002000ffef007388 */ /* 0x0003e40000000c00 */
.L_x_7455:
[----:B------:R-:W-:Y:S05]  /*2680*/  BSYNC.RECONVERGENT B0 ;  /* 0x0000000000007941 */ /* 0x000fea0003800200 */
.L_x_7454:
        /* <DEDUP_REMOVED lines=19> */
.L_x_7458:
[----:B------:R-:W-:Y:S05]  /*27c0*/  BSYNC.RECONVERGENT B0 ;  /* 0x0000000000007941 */ /* 0x000fea0003800200 */
.L_x_7457:
        /* <DEDUP_REMOVED lines=13> */
.L_x_7460:
[----:B------:R-:W-:Y:S05]  /*28a0*/  BSYNC.RECONVERGENT B0 ;  /* 0x0000000000007941 */ /* 0x000fea0003800200 */
.L_x_7459:
        /* <DEDUP_REMOVED lines=13> */
.L_x_7462:
[----:B------:R-:W-:Y:S05]  /*2980*/  BSYNC.RECONVERGENT B0 ;  /* 0x0000000000007941 */ /* 0x000fea0003800200 */
.L_x_7461:
        /* <DEDUP_REMOVED lines=16> */
.L_x_7464:
[----:B------:R-:W-:Y:S05]  /*2a90*/  BSYNC.RECONVERGENT B0 ;  /* 0x0000000000007941 */ /* 0x000fea0003800200 */
.L_x_7463:
        /* <DEDUP_REMOVED lines=13> */
.L_x_7466:
[----:B------:R-:W-:Y:S05]  /*2b70*/  BSYNC.RECONVERGENT B0 ;  /* 0x0000000000007941 */ /* 0x000fea0003800200 */
.L_x_7465:
        /* <DEDUP_REMOVED lines=16> */
.L_x_7468:
[----:B------:R-:W-:Y:S05]  /*2c80*/  BSYNC.RECONVERGENT B0 ;  /* 0x0000000000007941 */ /* 0x000fea0003800200 */
.L_x_7467:
        /* <DEDUP_REMOVED lines=16> */
.L_x_7470:
[----:B------:R-:W-:Y:S05]  /*2d90*/  BSYNC.RECONVERGENT B0 ;  /* 0x0000000000007941 */ /* 0x000fea0003800200 */
.L_x_7469:
        /* <DEDUP_REMOVED lines=16> */
.L_x_7472:
[----:B------:R-:W-:Y:S05]  /*2ea0*/  BSYNC.RECONVERGENT B0 ;  /* 0x0000000000007941 */ /* 0x000fea0003800200 */
.L_x_7471:
        /* <DEDUP_REMOVED lines=13> */
.L_x_7474:
[----:B------:R-:W-:Y:S05]  /*2f80*/  BSYNC.RECONVERGENT B0 ;  /* 0x0000000000007941 */ /* 0x000fea0003800200 */
.L_x_7473:
        /* <DEDUP_REMOVED lines=16> */
.L_x_7476:
[----:B------:R-:W-:Y:S05]  /*3090*/  BSYNC.RECONVERGENT B0 ;  /* 0x0000000000007941 */ /* 0x000fea0003800200 */
.L_x_7475:
        /* <DEDUP_REMOVED lines=15> */
.L_x_7478:
[----:B------:R-:W-:Y:S05]  /*3190*/  BSYNC.RECONVERGENT B0 ;  /* 0x0000000000007941 */ /* 0x000fea0003800200 */
.L_x_7477:
        /* <DEDUP_REMOVED lines=14> */
.L_x_7480:
[----:B------:R-:W-:Y:S05]  /*3280*/  BSYNC.RECONVERGENT B0 ;  /* 0x0000000000007941 */ /* 0x000fea0003800200 */
.L_x_7479:
        /* <DEDUP_REMOVED lines=14> */
.L_x_7482:
[----:B------:R-:W-:Y:S05]  /*3370*/  BSYNC.RECONVERGENT B0 ;  /* 0x0000000000007941 */ /* 0x000fea0003800200 */
.L_x_7481:
        /* <DEDUP_REMOVED lines=14> */
.L_x_7484:
[----:B------:R-:W-:Y:S05]  /*3460*/  BSYNC.RECONVERGENT B0 ;  /* 0x0000000000007941 */ /* 0x000fea0003800200 */
.L_x_7483:
        /* <DEDUP_REMOVED lines=12> */
.L_x_7486:
[----:B------:R-:W-:Y:S05]  /*3530*/  BSYNC.RECONVERGENT B0 ;  /* 0x0000000000007941 */ /* 0x000fea0003800200 */
.L_x_7485:
[----:B-1----:R-:W2:Y:S04]  /*3540*/  LD.E.64 R26, desc[UR4][R2.64+0x1c0] ;  /* 0x0001c004021a7980 */ /* 0x002ea8000c101b00 */
[----:B----4-:R-:W4:Y:S01]  /*3550*/  LD.E.64 R24, desc[UR4][R2.64+0x1b8] ;  /* 0x0001b80402187980 */ /* 0x010f22000c101b00 */
[----:B------:R-:W-:-:S03]  /*3560*/  MOV R22, R241 ;  /* 0x000000f100167202 */ /* 0x000fc60000000f00 */
[----:B------:R-:W3:Y:S04]  /*3570*/  LD.E R237, desc[UR4][R2.64+0xd8] ;  /* 0x0000d80402ed7980 */ /* 0x000ee8000c101900 */
[----:B------:R-:W0:Y:S04]  /*3580*/  LDGDEPBAR ;  /* 0x00000000000079af */ /* 0x000e280000000000 */
[----:B------:R1:W5:Y:S04]  /*3590*/  LD.E R73, desc[UR4][R2.64+0x184] ;  /* 0x0001840402497980 */ /* 0x000368000c101900 */
[----:B------:R1:W5:Y:S01]  /*35a0*/  LD.E R116, desc[UR4][R2.64+0x188] ;  /* 0x0001880402747980 */ /* 0x000362000c101900 */
[----:B--2---:R-:W-:-:S04]  /*35b0*/  IMAD.WIDE.U32 R22, R242, R26, R22 ;  /* 0x0000001af2167225 */ /* 0x004fc800078e0016 */
[----:B------:R-:W-:Y:S01]  /*35c0*/  IMAD R0, R27, R242, RZ ;  /* 0x000000f21b007224 */ /* 0x000fe200078e02ff */
[----:B----4-:R-:W-:-:S04]  /*35d0*/  LEA R24, P1, R22, R24, 0x2 ;  /* 0x0000001816187211 */ /* 0x010fc800078210ff */
[----:B------:R-:W-:-:S04]  /*35e0*/  IADD3 R0, PT, PT, R23, R0, RZ ;  /* 0x0000000017007210 */ /* 0x000fc80007ffe0ff */
[----:B------:R-:W-:-:S05]  /*35f0*/  LEA.HI.X R25, R22, R25, R0, 0x2, P1 ;  /* 0x0000001916197211 */ /* 0x000fca00008f1400 */
[----:B------:R1:W5:Y:S01]  /*3600*/  LD.E R0, desc[UR4][R24.64] ;  /* 0x0000000418007980 */ /* 0x000362000c101900 */
[----:B---3--:R-:W2:Y:S01]  /*3610*/  MUFU.RCP R237, R237 ;  /* 0x000000ed00ed7308 */ /* 0x008ea20000001000 */
[----:B------:R-:W-:-:S04]  /*3620*/  DEPBAR.LE SB0, 0x0 ;  /* 0x000080000000791a */ /* 0x000fc80000000000 */
[----:B------:R-:W-:Y:S05]  /*3630*/  WARPSYNC.ALL ;  /* 0x0000000000007948 */ /* 0x000fea0003800000 */
[----:B------:R-:W-:Y:S01]  /*3640*/  BSSY.RECONVERGENT B0, `(.L_x_7487) ;  /* 0x0000012000007945 */ /* 0x000fe20003800200 */
[----:B------:R-:W-:Y:S01]  /*3650*/  SHF.L.U64.HI R4, R222, 0x4, R223 ;  /* 0x00000004de047819 */ /* 0x000fe200000102df */
        /* <DEDUP_REMOVED lines=13> */
.L_x_7489:
[----:B------:R3:W-:Y:S01]  /*3730*/  STS.128 [R239+0xa000], RZ ;  /* 0x00a000ffef007388 */ /* 0x0007e20000000c00 */
[----:B------:R-:W-:Y:S05]  /*3740*/  BRA `(.L_x_7490) ;  /* 0x0000000000047947 */ /* 0x000fea0003800000 */
.L_x_7488:
[----:B------:R2:W-:Y:S02]  /*3750*/  STS.128 [R239+0xa000], RZ ;  /* 0x00a000ffef007388 */ /* 0x0005e40000000c00 */
.L_x_7490:
[----:B------:R-:W-:Y:S05]  /*3760*/  BSYNC.RECONVERGENT B0 ;  /* 0x0000000000007941 */ /* 0x000fea0003800200 */
.L_x_7487:
        /* <DEDUP_REMOVED lines=18> */
.L_x_7492:
[----:B------:R-:W-:Y:S05]  /*3890*/  BSYNC.RECONVERGENT B0 ;  /* 0x0000000000007941 */ /* 0x000fea0003800200 */
.L_x_7491:
        /* <DEDUP_REMOVED lines=13> */
.L_x_7494:
[----:B------:R-:W-:Y:S05]  /*3970*/  BSYNC.RECONVERGENT B0 ;  /* 0x0000000000007941 */ /* 0x000fea0003800200 */
.L_x_7493:
        /* <DEDUP_REMOVED lines=13> */
.L_x_7496:
[----:B------:R-:W-:Y:S05]  /*3a50*/  BSYNC.RECONVERGENT B0 ;  /* 0x0000000000007941 */ /* 0x000fea0003800200 */
.L_x_7495:
        /* <DEDUP_REMOVED lines=16> */
.L_x_7498:
[----:B------:R-:W-:Y:S05]  /*3b60*/  BSYNC.RECONVERGENT B0 ;  /* 0x0000000000007941 */ /* 0x000fea0003800200 */
.L_x_7497:
        /* <DEDUP_REMOVED lines=13> */
.L_x_7500:
[----:B------:R-:W-:Y:S05]  /*3c40*/  BSYNC.RECONVERGENT B0 ;  /* 0x0000000000007941 */ /* 0x000fea0003800200 */
.L_x_7499:
        /* <DEDUP_REMOVED lines=16> */
.L_x_7502:
[----:B------:R-:W-:Y:S05]  /*3d50*/  BSYNC.RECONVERGENT B0 ;  /* 0x0000000000007941 */ /* 0x000fea0003800200 */
.L_x_7501:
        /* <DEDUP_REMOVED lines=16> */
.L_x_7504:
[----:B------:R-:W-:Y:S05]  /*3e60*/  BSYNC.RECONVERGENT B0 ;  /* 0x0000000000007941 */ /* 0x000fea0003800200 */
.L_x_7503:
        /* <DEDUP_REMOVED lines=16> */
.L_x_7506:
[----:B------:R-:W-:Y:S05]  /*3f70*/  BSYNC.RECONVERGENT B0 ;  /* 0x0000000000007941 */ /* 0x000fea0003800200 */
.L_x_7505:
        /* <DEDUP_REMOVED lines=13> */
.L_x_7508:
[----:B------:R-:W-:Y:S05]  /*4050*/  BSYNC.RECONVERGENT B0 ;  /* 0x0000000000007941 */ /* 0x000fea0003800200 */
.L_x_7507:
        /* <DEDUP_REMOVED lines=16> */
.L_x_7510:
[----:B------:R-:W-:Y:S05]  /*4160*/  BSYNC.RECONVERGENT B0 ;  /* 0x0000000000007941 */ /* 0x000fea0003800200 */
.L_x_7509:
        /* <DEDUP_REMOVED lines=15> */
.L_x_7512:
[----:B------:R-:W-:Y:S05]  /*4260*/  BSYNC.RECONVERGENT B0 ;  /* 0x0000000000007941 */ /* 0x000fea0003800200 */
.L_x_7511:
        /* <DEDUP_REMOVED lines=15> */
.L_x_7514:
[----:B------:R-:W-:Y:S05]  /*4360*/  BSYNC.RECONVERGENT B0 ;  /* 0x0000000000007941 */ /* 0x000fea0003800200 */
.L_x_7513:
        /* <DEDUP_REMOVED lines=15> */
.L_x_7516:
[----:B------:R-:W-:Y:S05]  /*4460*/  BSYNC.RECONVERGENT B0 ;  /* 0x0000000000007941 */ /* 0x000fea0003800200 */
.L_x_7515:
        /* <DEDUP_REMOVED lines=15> */
.L_x_7518:
[----:B------:R-:W-:Y:S05]  /*4560*/  BSYNC.RECONVERGENT B0 ;  /* 0x0000000000007941 */ /* 0x000fea0003800200 */
.L_x_7517:
        /* <DEDUP_REMOVED lines=13> */
.L_x_7520:
[----:B------:R-:W-:Y:S05]  /*4640*/  BSYNC.RECONVERGENT B0 ;  /* 0x0000000000007941 */ /* 0x000fea0003800200 */
.L_x_7519:
[----:B------:R-:W5:Y:S01]  /*4650*/  LD.E R63, desc[UR4][R2.64+0x18c] ;  /* 0x00018c04023f7980 */ /* 0x000f62000c101900 */
        /* <DEDUP_REMOVED lines=18> */
[----:B------:R-:W-:Y:S01]  /*4780*/  LOP3.LUT P6, RZ, R166, 0x2, RZ, 0xc0, !PT ;  /* 0x00000002a6ff7812 */ /* 0x000fe200078cc0ff */
[----:B------:R-:W-:Y:S01]  /*4790*/  LDSM.16.M88.4 R52, [R62] ;  /* 0x000000003e34783b */ /* 0x000fe20000000200 */
[----:B------:R-:W-:-:S02]  /*47a0*/  MOV R38, 0x20 ;  /* 0x0000002000267802 */ /* 0x000fc40000000f00 */
[----:B------:R-:W-:Y:S01]  /*47b0*/  LOP3.LUT P2, RZ, R166, 0x4, RZ, 0xc0, !PT ;  /* 0x00000004a6ff7812 */ /* 0x000fe2000784c0ff */
[----:B------:R-:W2:Y:S01]  /*47c0*/  LDSM.16.M88.4 R16, [R60+0x2000] ;  /* 0x002000003c10783b */ /* 0x000ea20000000200 */
[----:B------:R-:W-:Y:S02]  /*47d0*/  SEL R39, R38, 0xffffffe0, !P6 ;  /* 0xffffffe026277807 */ /* 0x000fe40007000000 */
[----:B------:R-:W-:Y:S01]  /*47e0*/  MOV R74, 0x40 ;  /* 0x00000040004a7802 */ /* 0x000fe20000000f00 */
[----:B-1--4-:R-:W1:Y:S01]  /*47f0*/  LDSM.16.M88.4 R20, [R60+0x2800] ;  /* 0x002800003c14783b */ /* 0x012e620000000200 */
[-C--:B------:R-:W-:Y:S02]  /*4800*/  IADD3 R48, PT, PT, R62, R39.reuse, RZ ;  /* 0x000000273e307210 */ /* 0x080fe40007ffe0ff */
[----:B------:R-:W-:Y:S01]  /*4810*/  IADD3 R120, PT, PT, R60, R39, RZ ;  /* 0x000000273c787210 */ /* 0x000fe20007ffe0ff */
[----:B------:R-:W-:Y:S01]  /*4820*/  LDSM.16.M88.4 R56, [R60+0x3000] ;  /* 0x003000003c38783b */ /* 0x000fe20000000200 */
[----:B------:R-:W-:-:S02]  /*4830*/  SEL R74, R74, 0xffffffc0, !P2 ;  /* 0xffffffc04a4a7807 */ /* 0x000fc40005000000 */
[----:B------:R-:W-:Y:S01]  /*4840*/  SHF.R.U32.HI R226, RZ, 0x2, R166 ;  /* 0x00000002ffe27819 */ /* 0x000fe200000116a6 */
[----:B------:R-:W-:Y:S01]  /*4850*/  LDSM.16.M88.4 R48, [R48] ;  /* 0x000000003030783b */ /* 0x000fe20000000200 */
[-C--:B------:R-:W-:Y:S02]  /*4860*/  IADD3 R200, PT, PT, R62, R74.reuse, RZ ;  /* 0x0000004a3ec87210 */ /* 0x080fe40007ffe0ff */
[----:B------:R-:W-:Y:S01]  /*4870*/  IADD3 R74, PT, PT, R60, R74, RZ ;  /* 0x0000004a3c4a7210 */ /* 0x000fe20007ffe0ff */
[----:B------:R-:W4:Y:S01]  /*4880*/  LDSM.16.M88.4 R28, [R120+0x2000] ;  /* 0x00200000781c783b */ /* 0x000f220000000200 */
[C---:B------:R-:W-:Y:S02]  /*4890*/  IADD3 R165, PT, PT, R39.reuse, R200, RZ ;  /* 0x000000c827a57210 */ /* 0x040fe40007ffe0ff */
[----:B------:R-:W-:Y:S01]  /*48a0*/  IADD3 R39, PT, PT, R39, R74, RZ ;  /* 0x0000004a27277210 */ /* 0x000fe20007ffe0ff */
[----:B------:R-:W-:Y:S01]  /*48b0*/  LDSM.16.M88.4 R32, [R200] ;  /* 0x00000000c820783b */ /* 0x000fe20000000200 */
[----:B------:R-:W-:-:S02]  /*48c0*/  IADD3 R116, PT, PT, R116, R72, -R240 ;  /* 0x0000004874747210 */ /* 0x000fc40007ffe8f0 */
[----:B------:R-:W-:Y:S01]  /*48d0*/  IADD3 R73, PT, PT, R72, -R240, -R73 ;  /* 0x800000f048497210 */ /* 0x000fe20007ffe849 */
[----:B------:R-:W3:Y:S04]  /*48e0*/  LDSM.16.M88.4 R40, [R74+0x2000] ;  /* 0x002000004a28783b */ /* 0x000ee80000000200 */
[----:B------:R-:W-:Y:S04]  /*48f0*/  LDSM.16.M88.4 R12, [R165] ;  /* 0x00000000a50c783b */ /* 0x000fe80000000200 */
[----:B------:R-:W-:Y:S04]  /*4900*/  LDSM.16.M88.4 R44, [R39+0x2000] ;  /* 0x00200000272c783b */ /* 0x000fe80000000200 */
[----:B------:R-:W3:Y:S01]  /*4910*/  LDSM.16.M88.4 R8, [R120+0x2800] ;  /* 0x002800007808783b */ /* 0x000ee20000000200 */
[C---:B--2---:R-:W-:Y:S03]  /*4920*/  HMMA.16816.F32 R24, R52.reuse, R16, RZ ;  /* 0x000000103418723c */ /* 0x044fe600000018ff */
[----:B------:R-:W2:Y:S04]  /*4930*/  LDSM.16.M88.4 R68, [R74+0x2800] ;  /* 0x002800004a44783b */ /* 0x000ea80000000200 */
[----:B------:R-:W-:Y:S01]  /*4940*/  LDSM.16.M88.4 R64, [R74+0x3000] ;  /* 0x003000004a40783b */ /* 0x000fe20000000200 */
[C---:B------:R-:W-:Y:S08]  /*4950*/  HMMA.16816.F32 R16, R52.reuse, R18, RZ ;  /* 0x000000123410723c */ /* 0x040ff000000018ff */
[----:B-1----:R-:W-:Y:S08]  /*4960*/  HMMA.16816.F32 R4, R52, R20, RZ ;  /* 0x000000143404723c */ /* 0x002ff000000018ff */
[C---:B----4-:R-:W-:Y:S08]  /*4970*/  HMMA.16816.F32 R24, R48.reuse, R28, R24 ;  /* 0x0000001c3018723c */ /* 0x050ff00000001818 */
[----:B------:R-:W-:Y:S01]  /*4980*/  HMMA.16816.F32 R16, R48, R30, R16 ;  /* 0x0000001e3010723c */ /* 0x000fe20000001810 */
[----:B------:R-:W1:Y:S07]  /*4990*/  LDSM.16.M88.4 R28, [R120+0x3000] ;  /* 0x00300000781c783b */ /* 0x000e6e0000000200 */
[----:B------:R-:W-:Y:S08]  /*49a0*/  HMMA.16816.F32 R20, R52, R22, RZ ;  /* 0x000000163414723c */ /* 0x000ff000000018ff */
[----:B---3--:R-:W-:Y:S08]  /*49b0*/  HMMA.16816.F32 R24, R32, R40, R24 ;  /* 0x000000282018723c */ /* 0x008ff00000001818 */
[----:B------:R-:W-:Y:S08]  /*49c0*/  HMMA.16816.F32 R4, R48, R8, R4 ;  /* 0x000000083004723c */ /* 0x000ff00000001804 */
[----:B------:R-:W-:Y:S01]  /*49d0*/  HMMA.16816.F32 R16, R32, R42, R16 ;  /* 0x0000002a2010723c */ /* 0x000fe20000001810 */
[----:B------:R-:W3:Y:S07]  /*49e0*/  LDSM.16.M88.4 R40, [R39+0x2800] ;  /* 0x002800002728783b */ /* 0x000eee0000000200 */
[----:B------:R-:W-:Y:S08]  /*49f0*/  HMMA.16816.F32 R24, R12, R44, R24 ;  /* 0x0000002c0c18723c */ /* 0x000ff00000001818 */
[----:B------:R-:W-:Y:S08]  /*4a00*/  HMMA.16816.F32 R20, R48, R10, R20 ;  /* 0x0000000a3014723c */ /* 0x000ff00000001814 */
[----:B------:R-:W-:Y:S08]  /*4a10*/  HMMA.16816.F32 R8, R52, R56, RZ ;  /* 0x000000383408723c */ /* 0x000ff000000018ff */
[----:B--2---:R-:W-:Y:S08]  /*4a20*/  HMMA.16816.F32 R4, R32, R68, R4 ;  /* 0x000000442004723c */ /* 0x004ff00000001804 */
[----:B------:R-:W-:Y:S01]  /*4a30*/  HMMA.16816.F32 R16, R12, R46, R16 ;  /* 0x0000002e0c10723c */ /* 0x000fe20000001810 */
[----:B------:R-:W2:Y:S07]  /*4a40*/  LDSM.16.M88.4 R44, [R60+0x3800] ;  /* 0x003800003c2c783b */ /* 0x000eae0000000200 */
[----:B-1----:R-:W-:Y:S08]  /*4a50*/  HMMA.16816.F32 R8, R48, R28, R8 ;  /* 0x0000001c3008723c */ /* 0x002ff00000001808 */
        /* <DEDUP_REMOVED lines=32> */
[----:B------:R-:W5:Y:S02]  /*4c60*/  LDSM.16.M88.4 R28, [R39+0x3000] ;  /* 0x00300000271c783b */ /* 0x000f640000000200 */
[----:B------:R-:W1:Y:S08]  /*4c70*/  MUFU.TANH R106, R4 ;  /* 0x00000004006a7308 */ /* 0x000e700000002400 */
[----:B------:R-:W1:Y:S01]  /*4c80*/  MUFU.TANH R105, R5 ;  /* 0x0000000500697308 */ /* 0x000e620000002400 */
[----:B--2---:R-:W-:Y:S07]  /*4c90*/  HMMA.16816.F32 R16, R52, R44, RZ ;  /* 0x0000002c3410723c */ /* 0x004fee00000018ff */
[----:B------:R-:W2:Y:S01]  /*4ca0*/  MUFU.TANH R104, R6 ;  /* 0x0000000600687308 */ /* 0x000ea20000002400 */
[----:B------:R-:W-:Y:S01]  /*4cb0*/  HMMA.16816.F32 R24, R32, R66, R24 ;  /* 0x000000422018723c */ /* 0x000fe20000001818 */
[----:B------:R-:W-:Y:S06]  /*4cc0*/  LDSM.16.M88.4 R64, [R74+0x4000] ;  /* 0x004000004a40783b */ /* 0x000fec0000000200 */
[----:B------:R3:W1:Y:S05]  /*4cd0*/  MUFU.TANH R103, R7 ;  /* 0x0000000700677308 */ /* 0x00066a0000002400 */
[----:B----4-:R-:W-:Y:S03]  /*4ce0*/  HMMA.16816.F32 R16, R48, R56, R16 ;  /* 0x000000383010723c */ /* 0x010fe60000001810 */
[----:B------:R-:W4:Y:S05]  /*4cf0*/  MUFU.TANH R102, R20 ;  /* 0x0000001400667308 */ /* 0x000f2a0000002400 */
        /* <DEDUP_REMOVED lines=32> */
[----:B--2---:R-:W-:Y:S07]  /*4f00*/  HMMA.16816.F32 R16, R12, R56, R16 ;  /* 0x000000380c10723c */ /* 0x004fee0000001810 */
[----:B------:R2:W1:Y:S01]  /*4f10*/  MUFU.TANH R91, R27 ;  /* 0x0000001b005b7308 */ /* 0x0004620000002400 */
        /* <DEDUP_REMOVED lines=25> */
[----:B----4-:R-:W-:Y:S01]  /*50b0*/  HMMA.16816.F32 R20, R12, R44, R20 ;  /* 0x0000002c0c14723c */ /* 0x010fe20000001814 */
[----:B-1----:R-:W-:Y:S06]  /*50c0*/  LDSM.16.M88.4 R16, [R120+0x5000] ;  /* 0x005000007810783b */ /* 0x002fec0000000200 */
[----:B------:R-:W1:Y:S01]  /*50d0*/  MUFU.TANH R84, R6 ;  /* 0x0000000600547308 */ /* 0x000e620000002400 */
        /* <DEDUP_REMOVED lines=74> */
[----:B------:R4:W1:Y:S05]  /*5580*/  MUFU.TANH R127, R7 ;  /* 0x00000007007f7308 */ /* 0x00086a0000002400 */
[----:B------:R-:W-:Y:S01]  /*5590*/  HMMA.16816.F32 R24, R32, R70, R24 ;  /* 0x000000462018723c */ /* 0x000fe20000001818 */
[----:B------:R-:W-:Y:S02]  /*55a0*/  LDSM.16.M88.4 R68, [R74+0x6800] ;  /* 0x006800004a44783b */ /* 0x000fe40000000200 */
[----:B------:R-:W1:Y:S05]  /*55b0*/  MUFU.TANH R128, R20 ;  /* 0x0000001400807308 */ /* 0x000e6a0000002400 */
[----:B-----5:R-:W-:Y:S03]  /*55c0*/  HMMA.16816.F32 R28, R48, R44, R28 ;  /* 0x0000002c301c723c */ /* 0x020fe6000000181c */
        /* <DEDUP_REMOVED lines=28> */
[----:B------:R-:W3:Y:S06]  /*5790*/  LDSM.16.M88.4 R40, [R39+0x6800] ;  /* 0x006800002728783b */ /* 0x000eec0000000200 */
[----:B------:R-:W1:Y:S01]  /*57a0*/  MUFU.TANH R137, R25 ;  /* 0x0000001900897308 */ /* 0x000e620000002400 */
[----:B------:R-:W-:Y:S01]  /*57b0*/  HMMA.16816.F32 R4, R32, R66, R4 ;  /* 0x000000422004723c */ /* 0x000fe20000001804 */
[----:B--2---:R-:W2:Y:S04]  /*57c0*/  LDSM.16.M88.4 R8, [R120+0x7000] ;  /* 0x007000007808783b */ /* 0x004ea80000000200 */
[----:B------:R-:W4:Y:S02]  /*57d0*/  LDSM.16.M88.4 R64, [R74+0x7000] ;  /* 0x007000004a40783b */ /* 0x000f240000000200 */
        /* <DEDUP_REMOVED lines=31> */
[----:B---3--:R-:W-:Y:S04]  /*59d0*/  LDSM.16.M88.4 R28, [R120+0x7800] ;  /* 0x00780000781c783b */ /* 0x008fe80000000200 */
[----:B------:R-:W-:Y:S02]  /*59e0*/  LDSM.16.M88.4 R40, [R60+0x8000] ;  /* 0x008000003c28783b */ /* 0x000fe40000000200 */
[----:B------:R-:W3:Y:S01]  /*59f0*/  MUFU.TANH R146, R6 ;  /* 0x0000000600927308 */ /* 0x000ee20000002400 */
[----:B------:R-:W-:Y:S01]  /*5a00*/  HMMA.16816.F32 R56, R48, R10, R56 ;  /* 0x0000000a3038723c */ /* 0x000fe20000001838 */
[----:B------:R-:W5:Y:S06]  /*5a10*/  LDSM.16.M88.4 R8, [R39+0x7000] ;  /* 0x007000002708783b */ /* 0x000f6c0000000200 */
        /* <DEDUP_REMOVED lines=46> */
[----:B------:R-:W2:Y:S04]  /*5d00*/  LDSM.16.M88.4 R44, [R39+0x8000] ;  /* 0x00800000272c783b */ /* 0x000ea80000000200 */
[----:B-----5:R-:W5:Y:S01]  /*5d10*/  LDSM.16.M88.4 R24, [R120+0x8800] ;  /* 0x008800007818783b */ /* 0x020f620000000200 */
        /* <DEDUP_REMOVED lines=50> */
[----:B-----5:R-:W-:Y:S03]  /*6040*/  HMMA.16816.F32 R56, R12, R24, R56 ;  /* 0x000000180c38723c */ /* 0x020fe60000001838 */
[----:B------:R-:W1:Y:S05]  /*6050*/  MUFU.TANH R120, R41 ;  /* 0x0000002900787308 */ /* 0x000e6a0000002400 */
        /* <DEDUP_REMOVED lines=12> */
[----:B------:R-:W1:Y:S01]  /*6120*/  MUFU.TANH R57, R57 ;  /* 0x0000003900397308 */ /* 0x000e620000002400 */
[-C--:B------:R-:W-:Y:S01]  /*6130*/  FMUL.FTZ R4, R4, R63.reuse ;  /* 0x0000003f04047220 */ /* 0x080fe20000410000 */
[----:B-----5:R-:W-:Y:S01]  /*6140*/  HMMA.16816.F32 R40, R52, R64, RZ ;  /* 0x000000403428723c */ /* 0x020fe200000018ff */
[-C--:B------:R-:W-:Y:S01]  /*6150*/  FMUL.FTZ R5, R5, R63.reuse ;  /* 0x0000003f05057220 */ /* 0x080fe20000410000 */
[-C--:B------:R-:W-:Y:S01]  /*6160*/  FMUL.FTZ R6, R6, R63.reuse ;  /* 0x0000003f06067220 */ /* 0x080fe20000410000 */
[----:B------:R-:W-:-:S03]  /*6170*/  FMUL.FTZ R7, R7, R63 ;  /* 0x0000003f07077220 */ /* 0x000fc60000410000 */
[----:B------:R-:W1:Y:S02]  /*6180*/  MUFU.TANH R58, R58 ;  /* 0x0000003a003a7308 */ /* 0x000e640000002400 */
[----:B------:R-:W-:Y:S06]  /*6190*/  HMMA.16816.F32 R52, R52, R66, RZ ;  /* 0x000000423434723c */ /* 0x000fec00000018ff */
[----:B------:R-:W1:Y:S02]  /*61a0*/  MUFU.TANH R4, R4 ;  /* 0x0000000400047308 */ /* 0x000e640000002400 */
[C---:B----4-:R-:W-:Y:S06]  /*61b0*/  HMMA.16816.F32 R20, R32.reuse, R28, R20 ;  /* 0x0000001c2014723c */ /* 0x050fec0000001814 */
[----:B------:R-:W4:Y:S02]  /*61c0*/  MUFU.TANH R5, R5 ;  /* 0x0000000500057308 */ /* 0x000f240000002400 */
        /* <DEDUP_REMOVED lines=9> */
[----:B---3--:R-:W-:Y:S01]  /*6260*/  HMMA.16816.F32 R20, R12, R8, R20 ;  /* 0x000000080c14723c */ /* 0x008fe20000001814 */
[----:B------:R-:W-:-:S04]  /*6270*/  LOP3.LUT R8, R167, 0x1f0, RZ, 0xc0, !PT ;  /* 0x000001f0a7087812 */ /* 0x000fc800078ec0ff */
[----:B------:R-:W-:Y:S02]  /*6280*/  LOP3.LUT R226, R8, 0x7, R226, 0xf8, !PT ;  /* 0x0000000708e27812 */ /* 0x000fe400078ef8e2 */
[C---:B------:R-:W-:Y:S01]  /*6290*/  LEA R8, R235.reuse, R72, 0x6 ;  /* 0x00000048eb087211 */ /* 0x040fe200078e30ff */
[C---:B------:R-:W-:Y:S01]  /*62a0*/  HMMA.16816.F32 R40, R32.reuse, R24, R40 ;  /* 0x000000182028723c */ /* 0x040fe20000001828 */
[----:B------:R-:W-:Y:S02]  /*62b0*/  LEA R225, R235, R226, 0x6 ;  /* 0x000000e2ebe17211 */ /* 0x000fe400078e30ff */
[----:B------:R-:W-:Y:S02]  /*62c0*/  IADD3 R226, PT, PT, R226, R8, RZ ;  /* 0x00000008e2e27210 */ /* 0x000fe40007ffe0ff */
[C---:B------:R-:W-:Y:S02]  /*62d0*/  IADD3 R224, PT, PT, R225.reuse, R116, RZ ;  /* 0x00000074e1e07210 */ /* 0x040fe40007ffe0ff */
[----:B------:R-:W-:Y:S01]  /*62e0*/  IADD3 R225, PT, PT, R225, R73, RZ ;  /* 0x00000049e1e17210 */ /* 0x000fe20007ffe0ff */
[----:B------:R-:W-:Y:S01]  /*62f0*/  HMMA.16816.F32 R52, R32, R26, R52 ;  /* 0x0000001a2034723c */ /* 0x000fe20000001834 */
[----:B------:R-:W-:-:S02]  /*6300*/  VIADDMNMX R227, R224, 0x1, R72, PT ;  /* 0x00000001e0e37846 */ /* 0x000fc40003800148 */
[-C--:B------:R-:W-:Y:S01]  /*6310*/  FMUL.FTZ R21, R21, R63.reuse ;  /* 0x0000003f15157220 */ /* 0x080fe20000410000 */
[-C--:B------:R-:W-:Y:S01]  /*6320*/  FMUL.FTZ R20, R20, R63.reuse ;  /* 0x0000003f14147220 */ /* 0x080fe20000410000 */
[----:B------:R-:W-:Y:S01]  /*6330*/  FMUL.FTZ R22, R22, R63 ;  /* 0x0000003f16167220 */ /* 0x000fe20000410000 */
[----:B------:R-:W-:Y:S01]  /*6340*/  VIMNMX R228, PT, PT, RZ, R225, !PT ;  /* 0x000000e1ffe47248 */ /* 0x000fe20007fe0100 */
[----:B------:R3:W1:Y:S01]  /*6350*/  MUFU.TANH R24, R21 ;  /* 0x0000001500187308 */ /* 0x0006620000002400 */
[----:B------:R-:W-:Y:S01]  /*6360*/  HMMA.16816.F32 R16, R12, R10, R16 ;  /* 0x0000000a0c10723c */ /* 0x000fe20000001810 */
[----:B------:R-:W-:Y:S02]  /*6370*/  VIADDMNMX R224, R224, 0x9, R72, PT ;  /* 0x00000009e0e07846 */ /* 0x000fe40003800148 */
[----:B------:R-:W-:-:S04]  /*6380*/  VIADDMNMX R225, R225, 0x8, RZ, !PT ;  /* 0x00000008e1e17846 */ /* 0x000fc800078001ff */
[----:B------:R-:W1:Y:S01]  /*6390*/  MUFU.TANH R20, R20 ;  /* 0x0000001400147308 */ /* 0x000e620000002400 */
[C---:B-----5:R-:W-:Y:S07]  /*63a0*/  HMMA.16816.F32 R40, R12.reuse, R28, R40 ;  /* 0x0000001c0c28723c */ /* 0x060fee0000001828 */
[----:B------:R-:W1:Y:S01]  /*63b0*/  MUFU.TANH R22, R22 ;  /* 0x0000001600167308 */ /* 0x000e620000002400 */
[----:B------:R-:W-:Y:S01]  /*63c0*/  HMMA.16816.F32 R52, R12, R30, R52 ;  /* 0x0000001e0c34723c */ /* 0x000fe20000001834 */
[----:B---3--:R-:W-:-:S02]  /*63d0*/  FMUL.FTZ R21, R23, R63 ;  /* 0x0000003f17157220 */ /* 0x008fc40000410000 */
[-C--:B------:R-:W-:Y:S01]  /*63e0*/  FMUL.FTZ R16, R16, R63.reuse ;  /* 0x0000003f10107220 */ /* 0x080fe20000410000 */
[-C--:B------:R-:W-:Y:S01]  /*63f0*/  FMUL.FTZ R17, R17, R63.reuse ;  /* 0x0000003f11117220 */ /* 0x080fe20000410000 */
[-C--:B------:R-:W-:Y:S01]  /*6400*/  FMUL.FTZ R18, R18, R63.reuse ;  /* 0x0000003f12127220 */ /* 0x080fe20000410000 */
[-C--:B------:R-:W-:Y:S01]  /*6410*/  FMUL.FTZ R19, R19, R63.reuse ;  /* 0x0000003f13137220 */ /* 0x080fe20000410000 */
[----:B------:R-:W3:Y:S04]  /*6420*/  MUFU.TANH R21, R21 ;  /* 0x0000001500157308 */ /* 0x000ee80000002400 */
        /* <DEDUP_REMOVED lines=9> */
[----:B------:R-:W-:Y:S01]  /*64c0*/  IADD3 R63, PT, PT, R37, -0x1, RZ ;  /* 0xffffffff253f7810 */ /* 0x000fe20007ffe0ff */
[----:B------:R1:W1:Y:S03]  /*64d0*/  MUFU.TANH R27, R17 ;  /* 0x00000011001b7308 */ /* 0x0002660000002400 */
[----:B------:R-:W-:-:S05]  /*64e0*/  ISETP.GT.AND P1, PT, R63, R229, PT ;  /* 0x000000e53f00720c */ /* 0x000fca0003f24270 */
[----:B------:R1:W1:Y:S08]  /*64f0*/  MUFU.TANH R29, R18 ;  /* 0x00000012001d7308 */ /* 0x0002700000002400 */
        /* <DEDUP_REMOVED lines=25> */
.L_x_7524:
[----:B-1----:R-:W2:Y:S01]  /*6690*/  LD.E R17, desc[UR4][R2.64+0x170] ;  /* 0x0001700402117980 */ /* 0x002ea2000c101900 */
        /* <DEDUP_REMOVED lines=61> */
.L_x_7525:
[----:B------:R-:W-:Y:S05]  /*6a70*/  BSYNC.RECONVERGENT B0 ;  /* 0x0000000000007941 */ /* 0x000fea0003800200 */
.L_x_7523:
        /* <DEDUP_REMOVED lines=9> */
[----:B-1----:R-:W-:Y:S01]  /*6b10*/  @!P3 IMAD.MOV.U32 R16, RZ, RZ, R231 ;  /* 0x000000ffff10b224 */ /* 0x002fe200078e00e7 */
        /* <DEDUP_REMOVED lines=141> */
.L_x_7527:
[----:B------:R-:W-:Y:S05]  /*73f0*/  BSYNC.RECONVERGENT B0 ;  /* 0x0000000000007941 */ /* 0x000fea0003800200 */
.L_x_7526:
[----:B------:R-:W0:Y:S02]  /*7400*/  LDGDEPBAR ;  /* 0x00000000000079af */ /* 0x000e240000000000 */
.L_x_7522:
[----:B------:R-:W-:Y:S05]  /*7410*/  BSYNC.RECONVERGENT B1 ;  /* 0x0000000000017941 */ /* 0x000fea0003800200 */
.L_x_7521:
[----:B------:R-:W-:Y:S02]  /*7420*/  IMAD.SHL.U32 R73, R166, 0x2, RZ ;  /* 0x00000002a6497824 */ /* 0x000fe400078e00ff */
[----:B--2---:R-:W-:-:S03]  /*7430*/  VIADD R46, R226, 0x8 ;  /* 0x00000008e22e7836 */ /* 0x004fc60000000000 */
[----:B------:R-:W-:-:S05]  /*7440*/  LOP3.LUT R72, R73, 0x6, RZ, 0xc0, !PT ;  /* 0x0000000649487812 */ /* 0x000fca00078ec0ff */
[----:B------:R-:W-:-:S04]  /*7450*/  IMAD R42, R63, 0x100, R72 ;  /* 0x000001003f2a7824 */ /* 0x000fc800078e0248 */
[C---:B------:R-:W-:Y:S01]  /*7460*/  IMAD.IADD R43, R42.reuse, 0x1, R240 ;  /* 0x000000012a2b7824 */ /* 0x040fe200078e02f0 */
[C---:B------:R-:W-:Y:S01]  /*7470*/  ISETP.GE.AND P5, PT, R42.reuse, R225, PT ;  /* 0x000000e12a00720c */ /* 0x040fe20003fa6270 */
[C---:B-1----:R-:W-:Y:S01]  /*7480*/  VIADD R9, R42.reuse, 0x11 ;  /* 0x000000112a097836 */ /* 0x042fe20000000000 */
[----:B------:R-:W-:Y:S01]  /*7490*/  ISETP.GE.AND P4, PT, R42, R224, PT ;  /* 0x000000e02a00720c */ /* 0x000fe20003f86270 */
[--C-:B------:R-:W-:Y:S01]  /*74a0*/  IMAD.IADD R8, R46, 0x1, -R43.reuse ;  /* 0x000000012e087824 */ /* 0x100fe200078e0a2b */
[C-C-:B------:R-:W-:Y:S01]  /*74b0*/  IADD3 R12, PT, PT, R226.reuse, -0x1, -R43.reuse ;  /* 0xffffffffe20c7810 */ /* 0x140fe20007ffe82b */
[--C-:B------:R-:W-:Y:S01]  /*74c0*/  IMAD.IADD R45, R226, 0x1, -R43.reuse ;  /* 0x00000001e22d7824 */ /* 0x100fe200078e0a2b */
[----:B------:R-:W-:Y:S01]  /*74d0*/  IADD3 R30, PT, PT, R46, -0x1, -R43 ;  /* 0xffffffff2e1e7810 */ /* 0x000fe20007ffe82b */
[C---:B------:R-:W-:Y:S01]  /*74e0*/  VIADD R28, R42.reuse, 0x18 ;  /* 0x000000182a1c7836 */ /* 0x040fe20000000000 */
[----:B------:R-:W-:Y:S01]  /*74f0*/  IABS R8, R8 ;  /* 0x0000000800087213 */ /* 0x000fe20000000000 */
[----:B------:R-:W-:Y:S01]  /*7500*/  VIADD R47, R45, 0xfffffff8 ;  /* 0xfffffff82d2f7836 */ /* 0x000fe20000000000 */
        /* <DEDUP_REMOVED lines=8> */
[----:B------:R-:W-:-:S02]  /*7590*/  I2FP.F32.S32 R30, R30 ;  /* 0x0000001e001e7245 */ /* 0x000fc40000201400 */
[C---:B------:R-:W-:Y:S01]  /*75a0*/  ISETP.GE.AND P1, PT, R8.reuse, R228, PT ;  /* 0x000000e40800720c */ /* 0x040fe20003f26270 */
[----:B------:R-:W-:Y:S01]  /*75b0*/  FFMA.FTZ R12, -R237, R12, R113 ;  /* 0x0000000ced0c7223 */ /* 0x000fe20000010171 */
[----:B------:R-:W-:Y:S01]  /*75c0*/  FSEL R15, R15, -INF , P5 ;  /* 0xff8000000f0f7808 */ /* 0x000fe20002800000 */
[----:B------:R-:W-:Y:S01]  /*75d0*/  FFMA.FTZ R30, -R237, R30, R111 ;  /* 0x0000001eed1e7223 */ /* 0x000fe2000001016f */
[----:B------:R-:W-:Y:S02]  /*75e0*/  ISETP.GE.AND P5, PT, R8, R225, PT ;  /* 0x000000e10800720c */ /* 0x000fe40003fa6270 */
[----:B------:R-:W-:Y:S02]  /*75f0*/  IABS R47, R47 ;  /* 0x0000002f002f7213 */ /* 0x000fe40000000000 */
[----:B------:R-:W-:Y:S02]  /*7600*/  IADD3 R19, PT, PT, R226, -0x9, -R43 ;  /* 0xfffffff7e2137810 */ /* 0x000fe40007ffe82b */
[----:B------:R-:W-:-:S02]  /*7610*/  IABS R45, R45 ;  /* 0x0000002d002d7213 */ /* 0x000fc40000000000 */
[----:B------:R-:W-:Y:S02]  /*7620*/  FSEL R15, R15, -INF , !P4 ;  /* 0xff8000000f0f7808 */ /* 0x000fe40006000000 */
[C---:B------:R-:W-:Y:S02]  /*7630*/  ISETP.GE.AND P3, PT, R8.reuse, R227, PT ;  /* 0x000000e30800720c */ /* 0x040fe40003f66270 */
[----:B------:R-:W-:Y:S01]  /*7640*/  ISETP.GE.AND P4, PT, R8, R224, PT ;  /* 0x000000e00800720c */ /* 0x000fe20003f86270 */
[----:B------:R-:W-:Y:S01]  /*7650*/  VIADD R8, R42, 0x8 ;  /* 0x000000082a087836 */ /* 0x000fe20000000000 */
[----:B------:R-:W-:Y:S02]  /*7660*/  FSEL R12, R12, -INF , P1 ;  /* 0xff8000000c0c7808 */ /* 0x000fe40000800000 */
[----:B------:R-:W-:Y:S02]  /*7670*/  FSEL R30, R30, -INF , P5 ;  /* 0xff8000001e1e7808 */ /* 0x000fe40002800000 */
[----:B------:R-:W-:-:S02]  /*7680*/  I2FP.F32.S32 R47, R47 ;  /* 0x0000002f002f7245 */ /* 0x000fc40000201400 */
[----:B------:R-:W-:Y:S02]  /*7690*/  IABS R19, R19 ;  /* 0x0000001300137213 */ /* 0x000fe40000000000 */
[----:B------:R-:W-:Y:S01]  /*76a0*/  I2FP.F32.S32 R45, R45 ;  /* 0x0000002d002d7245 */ /* 0x000fe20000201400 */
[C---:B------:R-:W-:Y:S01]  /*76b0*/  FFMA.FTZ R47, -R237.reuse, R47, R110 ;  /* 0x0000002fed2f7223 */ /* 0x040fe2000001016e */
[----:B------:R-:W-:Y:S02]  /*76c0*/  FSEL R12, R12, -INF , !P3 ;  /* 0xff8000000c0c7808 */ /* 0x000fe40005800000 */
[----:B------:R-:W-:Y:S01]  /*76d0*/  FSEL R30, R30, -INF , !P4 ;  /* 0xff8000001e1e7808 */ /* 0x000fe20006000000 */
[----:B------:R-:W-:Y:S01]  /*76e0*/  FFMA.FTZ R33, -R237, R45, R108 ;  /* 0x0000002ded217223 */ /* 0x000fe2000001016c */
[----:B------:R-:W-:Y:S02]  /*76f0*/  IADD3 R13, PT, PT, R46, -0x9, -R43 ;  /* 0xfffffff72e0d7810 */ /* 0x000fe40007ffe82b */
[----:B------:R-:W-:-:S02]  /*7700*/  ISETP.GE.AND P1, PT, R8, R228, PT ;  /* 0x000000e40800720c */ /* 0x000fc40003f26270 */
        /* <DEDUP_REMOVED lines=8> */
[----:B------:R-:W-:Y:S02]  /*7790*/  FSEL R47, R47, -INF , P1 ;  /* 0xff8000002f2f7808 */ /* 0x000fe40000800000 */
[----:B------:R-:W-:Y:S02]  /*77a0*/  ISETP.GE.AND P1, PT, R8, R228, PT ;  /* 0x000000e40800720c */ /* 0x000fe40003f26270 */
[----:B------:R-:W-:Y:S02]  /*77b0*/  FSEL R33, R33, -INF , P5 ;  /* 0xff80000021217808 */ /* 0x000fe40002800000 */
[----:B------:R-:W-:Y:S02]  /*77c0*/  IABS R10, R10 ;  /* 0x0000000a000a7213 */ /* 0x000fe40000000000 */
[----:B------:R-:W-:Y:S02]  /*77d0*/  I2FP.F32.S32 R13, R13 ;  /* 0x0000000d000d7245 */ /* 0x000fe40000201400 */
[----:B------:R-:W-:-:S02]  /*77e0*/  FSEL R33, R33, -INF , !P4 ;  /* 0xff80000021217808 */ /* 0x000fc40006000000 */
[----:B------:R-:W-:Y:S01]  /*77f0*/  FSEL R19, R19, -INF , P1 ;  /* 0xff80000013137808 */ /* 0x000fe20000800000 */
[C---:B------:R-:W-:Y:S01]  /*7800*/  FFMA.FTZ R13, -R237.reuse, R13, R107 ;  /* 0x0000000ded0d7223 */ /* 0x040fe2000001016b */
[--C-:B------:R-:W-:Y:S01]  /*7810*/  IADD3 R18, PT, PT, R46, -0x10, -R43.reuse ;  /* 0xfffffff02e127810 */ /* 0x100fe20007ffe82b */
[----:B------:R-:W-:Y:S01]  /*7820*/  IMAD.MOV.U32 R107, RZ, RZ, R154 ;  /* 0x000000ffff6b7224 */ /* 0x000fe200078e009a */
[C---:B------:R-:W-:Y:S02]  /*7830*/  ISETP.GE.AND P5, PT, R8.reuse, R227, PT ;  /* 0x000000e30800720c */ /* 0x040fe40003fa6270 */
[C---:B------:R-:W-:Y:S02]  /*7840*/  ISETP.GE.AND P4, PT, R8.reuse, R225, PT ;  /* 0x000000e10800720c */ /* 0x040fe40003f86270 */
[----:B------:R-:W-:Y:S02]  /*7850*/  I2FP.F32.S32 R10, R10 ;  /* 0x0000000a000a7245 */ /* 0x000fe40000201400 */
[----:B------:R-:W-:Y:S01]  /*7860*/  ISETP.GE.AND P1, PT, R8, R224, PT ;  /* 0x000000e00800720c */ /* 0x000fe20003f26270 */
[----:B------:R-:W-:Y:S01]  /*7870*/  VIADD R8, R42, 0x10 ;  /* 0x000000102a087836 */ /* 0x000fe20000000000 */
[----:B------:R-:W-:Y:S01]  /*7880*/  IADD3 R11, PT, PT, R226, -0x11, -R43 ;  /* 0xffffffefe20b7810 */ /* 0x000fe20007ffe82b */
[----:B------:R-:W-:Y:S01]  /*7890*/  FFMA.FTZ R10, -R237, R10, R106 ;  /* 0x0000000aed0a7223 */ /* 0x000fe2000001016a */
[----:B------:R-:W-:Y:S01]  /*78a0*/  IABS R18, R18 ;  /* 0x0000001200127213 */ /* 0x000fe20000000000 */
[----:B------:R-:W-:Y:S01]  /*78b0*/  IMAD.MOV.U32 R106, RZ, RZ, R162 ;  /* 0x000000ffff6a7224 */ /* 0x000fe200078e00a2 */
[----:B------:R-:W-:-:S02]  /*78c0*/  FSEL R19, R19, -INF , !P5 ;  /* 0xff80000013137808 */ /* 0x000fc40006800000 */
[----:B------:R-:W-:Y:S02]  /*78d0*/  ISETP.GE.AND P5, PT, R8, R228, PT ;  /* 0x000000e40800720c */ /* 0x000fe40003fa6270 */
[----:B------:R-:W-:Y:S02]  /*78e0*/  FSEL R13, R13, -INF , P4 ;  /* 0xff8000000d0d7808 */ /* 0x000fe40002000000 */
[----:B------:R-:W-:Y:S02]  /*78f0*/  IABS R11, R11 ;  /* 0x0000000b000b7213 */ /* 0x000fe40000000000 */
[----:B------:R-:W-:Y:S02]  /*7900*/  I2FP.F32.S32 R18, R18 ;  /* 0x0000001200127245 */ /* 0x000fe40000201400 */
[----:B------:R-:W-:Y:S02]  /*7910*/  IADD3 R17, PT, PT, R46, -0x11, -R43 ;  /* 0xffffffef2e117810 */ /* 0x000fe40007ffe82b */
[----:B------:R-:W-:Y:S01]  /*7920*/  FSEL R13, R13, -INF , !P1 ;  /* 0xff8000000d0d7808 */ /* 0x000fe20004800000 */
[----:B------:R-:W-:Y:S01]  /*7930*/  FFMA.FTZ R18, -R237, R18, R104 ;  /* 0x00000012ed127223 */ /* 0x000fe20000010168 */
[----:B------:R-:W-:Y:S01]  /*7940*/  FSEL R10, R10, -INF , P5 ;  /* 0xff8000000a0a7808 */ /* 0x000fe20002800000 */
[----:B------:R-:W-:Y:S01]  /*7950*/  IMAD.MOV.U32 R104, RZ, RZ, R158 ;  /* 0x000000ffff687224 */ /* 0x000fe200078e009e */
[----:B------:R-:W-:-:S02]  /*7960*/  ISETP.GE.AND P4, PT, R8, R227, PT ;  /* 0x000000e30800720c */ /* 0x000fc40003f86270 */
[C---:B------:R-:W-:Y:S02]  /*7970*/  ISETP.GE.AND P1, PT, R8.reuse, R225, PT ;  /* 0x000000e10800720c */ /* 0x040fe40003f26270 */
[----:B------:R-:W-:Y:S02]  /*7980*/  I2FP.F32.S32 R11, R11 ;  /* 0x0000000b000b7245 */ /* 0x000fe40000201400 */
[----:B------:R-:W-:Y:S02]  /*7990*/  ISETP.GE.AND P5, PT, R8, R224, PT ;  /* 0x000000e00800720c */ /* 0x000fe40003fa6270 */
[----:B------:R-:W-:Y:S01]  /*79a0*/  IADD3 R8, PT, PT, R226, -0x18, -R43 ;  /* 0xffffffe8e2087810 */ /* 0x000fe20007ffe82b */
[----:B------:R-:W-:Y:S01]  /*79b0*/  FFMA.FTZ R11, -R237, R11, R105 ;  /* 0x0000000bed0b7223 */ /* 0x000fe20000010169 */
[----:B------:R-:W-:Y:S01]  /*79c0*/  IABS R17, R17 ;  /* 0x0000001100117213 */ /* 0x000fe20000000000 */
[----:B------:R-:W-:Y:S01]  /*79d0*/  IMAD.MOV.U32 R105, RZ, RZ, R168 ;  /* 0x000000ffff697224 */ /* 0x000fe200078e00a8 */
[----:B------:R-:W-:-:S02]  /*79e0*/  FSEL R10, R10, -INF , !P4 ;  /* 0xff8000000a0a7808 */ /* 0x000fc40006000000 */
[----:B------:R-:W-:Y:S02]  /*79f0*/  IABS R8, R8 ;  /* 0x0000000800087213 */ /* 0x000fe40000000000 */
[----:B------:R-:W-:Y:S02]  /*7a00*/  I2FP.F32.S32 R17, R17 ;  /* 0x0000001100117245 */ /* 0x000fe40000201400 */
[----:B------:R-:W-:Y:S02]  /*7a10*/  ISETP.GE.AND P4, PT, R9, R228, PT ;  /* 0x000000e40900720c */ /* 0x000fe40003f86270 */
[----:B------:R-:W-:Y:S01]  /*7a20*/  FSEL R18, R18, -INF , P1 ;  /* 0xff80000012127808 */ /* 0x000fe20000800000 */
[----:B------:R-:W-:Y:S01]  /*7a30*/  FFMA.FTZ R17, -R237, R17, R103 ;  /* 0x00000011ed117223 */ /* 0x000fe20000010167 */
[----:B------:R-:W-:Y:S01]  /*7a40*/  I2FP.F32.S32 R8, R8 ;  /* 0x0000000800087245 */ /* 0x000fe20000201400 */
[----:B------:R-:W-:Y:S01]  /*7a50*/  IMAD.MOV.U32 R103, RZ, RZ, R159 ;  /* 0x000000ffff677224 */ /* 0x000fe200078e009f */
[----:B------:R-:W-:-:S02]  /*7a60*/  ISETP.GE.AND P1, PT, R9, R227, PT ;  /* 0x000000e30900720c */ /* 0x000fc40003f26270 */
[----:B------:R-:W-:Y:S01]  /*7a70*/  FSEL R18, R18, -INF , !P5 ;  /* 0xff80000012127808 */ /* 0x000fe20006800000 */
[----:B------:R-:W-:Y:S01]  /*7a80*/  FFMA.FTZ R8, -R237, R8, R102 ;  /* 0x00000008ed087223 */ /* 0x000fe20000010166 */
[----:B------:R-:W-:Y:S01]  /*7a90*/  FSEL R11, R11, -INF , P4 ;  /* 0xff8000000b0b7808 */ /* 0x000fe20002000000 */
[----:B------:R-:W-:Y:S01]  /*7aa0*/  IMAD.MOV.U32 R102, RZ, RZ, R161 ;  /* 0x000000ffff667224 */ /* 0x000fe200078e00a1 */
[----:B------:R-:W-:Y:S02]  /*7ab0*/  ISETP.GE.AND P5, PT, R9, R225, PT ;  /* 0x000000e10900720c */ /* 0x000fe40003fa6270 */
[----:B------:R-:W-:Y:S02]  /*7ac0*/  IADD3 R16, PT, PT, R46, -0x18, -R43 ;  /* 0xffffffe82e107810 */ /* 0x000fe40007ffe82b */
[----:B------:R-:W-:Y:S02]  /*7ad0*/  FSEL R11, R11, -INF , !P1 ;  /* 0xff8000000b0b7808 */ /* 0x000fe40004800000 */
[----:B------:R-:W-:-:S02]  /*7ae0*/  ISETP.GE.AND P4, PT, R9, R224, PT ;  /* 0x000000e00900720c */ /* 0x000fc40003f86270 */
[----:B------:R-:W-:Y:S02]  /*7af0*/  ISETP.GE.AND P1, PT, R28, R228, PT ;  /* 0x000000e41c00720c */ /* 0x000fe40003f26270 */
[----:B------:R-:W-:Y:S02]  /*7b00*/  FSEL R17, R17, -INF , P5 ;  /* 0xff80000011117808 */ /* 0x000fe40002800000 */
[----:B------:R-:W-:Y:S02]  /*7b10*/  IADD3 R9, PT, PT, R226, -0x19, -R43 ;  /* 0xffffffe7e2097810 */ /* 0x000fe40007ffe82b */
[----:B------:R-:W-:Y:S02]  /*7b20*/  IABS R16, R16 ;  /* 0x0000001000107213 */ /* 0x000fe40000000000 */
[----:B------:R-:W-:Y:S02]  /*7b30*/  FSEL R17, R17, -INF , !P4 ;  /* 0xff80000011117808 */ /* 0x000fe40006000000 */
[----:B------:R-:W-:-:S02]  /*7b40*/  FSEL R8, R8, -INF , P1 ;  /* 0xff80000008087808 */ /* 0x000fc40000800000 */
[----:B------:R-:W-:Y:S02]  /*7b50*/  IABS R9, R9 ;  /* 0x0000000900097213 */ /* 0x000fe40000000000 */
[C---:B------:R-:W-:Y:S02]  /*7b60*/  ISETP.GE.AND P5, PT, R28.reuse, R227, PT ;  /* 0x000000e31c00720c */ /* 0x040fe40003fa6270 */
[----:B------:R-:W-:Y:S02]  /*7b70*/  I2FP.F32.S32 R16, R16 ;  /* 0x0000001000107245 */ /* 0x000fe40000201400 */
[C---:B------:R-:W-:Y:S02]  /*7b80*/  ISETP.GE.AND P4, PT, R28.reuse, R225, PT ;  /* 0x000000e11c00720c */ /* 0x040fe40003f86270 */
[----:B------:R-:W-:Y:S01]  /*7b90*/  ISETP.GE.AND P1, PT, R28, R224, PT ;  /* 0x000000e01c00720c */ /* 0x000fe20003f26270 */
[----:B------:R-:W-:Y:S01]  /*7ba0*/  FFMA.FTZ R16, -R237, R16, R100 ;  /* 0x00000010ed107223 */ /* 0x000fe20000010164 */
[----:B------:R-:W-:Y:S01]  /*7bb0*/  IADD3 R28, PT, PT, R46, -0x19, -R43 ;  /* 0xffffffe72e1c7810 */ /* 0x000fe20007ffe82b */
[----:B------:R-:W-:Y:S01]  /*7bc0*/  IMAD.MOV.U32 R100, RZ, RZ, R163 ;  /* 0x000000ffff647224 */ /* 0x000fe200078e00a3 */
[----:B------:R-:W-:-:S02]  /*7bd0*/  I2FP.F32.S32 R9, R9 ;  /* 0x0000000900097245 */ /* 0x000fc40000201400 */
[----:B------:R-:W-:Y:S02]  /*7be0*/  IADD3 R49, PT, PT, R226, -0x20, -R43 ;  /* 0xffffffe0e2317810 */ /* 0x000fe40007ffe82b */
[----:B------:R-:W-:Y:S01]  /*7bf0*/  IABS R28, R28 ;  /* 0x0000001c001c7213 */ /* 0x000fe20000000000 */
[----:B------:R-:W-:Y:S01]  /*7c00*/  FFMA.FTZ R9, -R237, R9, R101 ;  /* 0x00000009ed097223 */ /* 0x000fe20000010165 */
[----:B------:R-:W-:Y:S01]  /*7c10*/  FSEL R8, R8, -INF , !P5 ;  /* 0xff80000008087808 */ /* 0x000fe20006800000 */
[----:B------:R-:W-:Y:S01]  /*7c20*/  IMAD.MOV.U32 R101, RZ, RZ, R157 ;  /* 0x000000ffff657224 */ /* 0x000fe200078e009d */
[----:B------:R-:W-:Y:S02]  /*7c30*/  IABS R49, R49 ;  /* 0x0000003100317213 */ /* 0x000fe40000000000 */
[----:B------:R-:W-:Y:S02]  /*7c40*/  I2FP.F32.S32 R28, R28 ;  /* 0x0000001c001c7245 */ /* 0x000fe40000201400 */
[----:B------:R-:W-:-:S02]  /*7c50*/  ISETP.GE.AND P5, PT, R48, R228, PT ;  /* 0x000000e43000720c */ /* 0x000fc40003fa6270 */
[----:B------:R-:W-:Y:S01]  /*7c60*/  FSEL R16, R16, -INF , P4 ;  /* 0xff80000010107808 */ /* 0x000fe20002000000 */
[C---:B------:R-:W-:Y:S01]  /*7c70*/  FFMA.FTZ R28, -R237.reuse, R28, R99 ;  /* 0x0000001ced1c7223 */ /* 0x040fe20000010163 */
[----:B------:R-:W-:Y:S02]  /*7c80*/  IADD3 R52, PT, PT, R46, -0x20, -R43 ;  /* 0xffffffe02e347810 */ /* 0x000fe40007ffe82b */
[----:B------:R-:W-:Y:S02]  /*7c90*/  I2FP.F32.S32 R49, R49 ;  /* 0x0000003100317245 */ /* 0x000fe40000201400 */
[----:B------:R-:W-:Y:S02]  /*7ca0*/  ISETP.GE.AND P4, PT, R48, R227, PT ;  /* 0x000000e33000720c */ /* 0x000fe40003f86270 */
[----:B------:R-:W-:Y:S01]  /*7cb0*/  FSEL R16, R16, -INF , !P1 ;  /* 0xff80000010107808 */ /* 0x000fe20004800000 */
[----:B------:R-:W-:Y:S01]  /*7cc0*/  FFMA.FTZ R49, -R237, R49, R98 ;  /* 0x00000031ed317223 */ /* 0x000fe20000010162 */
[----:B------:R-:W-:-:S02]  /*7cd0*/  FSEL R9, R9, -INF , P5 ;  /* 0xff80000009097808 */ /* 0x000fc40002800000 */
[C---:B------:R-:W-:Y:S02]  /*7ce0*/  ISETP.GE.AND P1, PT, R48.reuse, R225, PT ;  /* 0x000000e13000720c */ /* 0x040fe40003f26270 */
[----:B------:R-:W-:Y:S02]  /*7cf0*/  ISETP.GE.AND P5, PT, R48, R224, PT ;  /* 0x000000e03000720c */ /* 0x000fe40003fa6270 */
[----:B------:R-:W-:Y:S02]  /*7d00*/  IABS R52, R52 ;  /* 0x0000003400347213 */ /* 0x000fe40000000000 */
[----:B------:R-:W-:Y:S02]  /*7d10*/  IADD3 R48, PT, PT, R226, -0x21, -R43 ;  /* 0xffffffdfe2307810 */ /* 0x000fe40007ffe82b */
[----:B------:R-:W-:Y:S02]  /*7d20*/  FSEL R9, R9, -INF , !P4 ;  /* 0xff80000009097808 */ /* 0x000fe40006000000 */
[----:B------:R-:W-:-:S02]  /*7d30*/  ISETP.GE.AND P4, PT, R50, R228, PT ;  /* 0x000000e43200720c */ /* 0x000fc40003f86270 */
[----:B------:R-:W-:Y:S02]  /*7d40*/  FSEL R28, R28, -INF , P1 ;  /* 0xff8000001c1c7808 */ /* 0x000fe40000800000 */
[----:B------:R-:W-:Y:S02]  /*7d50*/  I2FP.F32.S32 R52, R52 ;  /* 0x0000003400347245 */ /* 0x000fe40000201400 */
[----:B------:R-:W-:Y:S02]  /*7d60*/  IABS R48, R48 ;  /* 0x0000003000307213 */ /* 0x000fe40000000000 */
[----:B------:R-:W-:Y:S01]  /*7d70*/  FSEL R28, R28, -INF , !P5 ;  /* 0xff8000001c1c7808 */ /* 0x000fe20006800000 */
[----:B------:R-:W-:Y:S01]  /*7d80*/  FFMA.FTZ R52, -R237, R52, R96 ;  /* 0x00000034ed347223 */ /* 0x000fe20000010160 */
[----:B------:R-:W-:Y:S02]  /*7d90*/  FSEL R49, R49, -INF , P4 ;  /* 0xff80000031317808 */ /* 0x000fe40002000000 */
        /* <DEDUP_REMOVED lines=10> */
[----:B------:R-:W-:Y:S02]  /*7e40*/  FSEL R52, R52, -INF , P5 ;  /* 0xff80000034347808 */ /* 0x000fe40002800000 */
[----:B------:R-:W-:Y:S02]  /*7e50*/  ISETP.GE.AND P1, PT, R50, R228, PT ;  /* 0x000000e43200720c */ /* 0x000fe40003f26270 */
[----:B------:R-:W-:Y:S02]  /*7e60*/  IABS R49, R53 ;  /* 0x0000003500317213 */ /* 0x000fe40000000000 */
[----:B------:R-:W-:Y:S02]  /*7e70*/  I2FP.F32.S32 R51, R51 ;  /* 0x0000003300337245 */ /* 0x000fe40000201400 */
[----:B------:R-:W-:-:S02]  /*7e80*/  FSEL R54, R52, -INF , !P4 ;  /* 0xff80000034367808 */ /* 0x000fc40006000000 */
[----:B------:R-:W-:Y:S01]  /*7e90*/  FSEL R48, R48, -INF , P1 ;  /* 0xff80000030307808 */ /* 0x000fe20000800000 */
[C---:B------:R-:W-:Y:S01]  /*7ea0*/  FFMA.FTZ R51, -R237.reuse, R51, R95 ;  /* 0x00000033ed337223 */ /* 0x040fe2000001015f */
        /* <DEDUP_REMOVED lines=16> */
[C---:B------:R-:W-:Y:S01]  /*7fb0*/  FFMA.FTZ R52, -R237.reuse, R52, R92 ;  /* 0x00000034ed347223 */ /* 0x040fe2000001015c */
[C---:B------:R-:W-:Y:S02]  /*7fc0*/  ISETP.GE.AND P4, PT, R50.reuse, R227, PT ;  /* 0x000000e33200720c */ /* 0x040fe40003f86270 */
[C---:B------:R-:W-:Y:S02]  /*7fd0*/  ISETP.GE.AND P1, PT, R50.reuse, R225, PT ;  /* 0x000000e13200720c */ /* 0x040fe40003f26270 */
[----:B------:R-:W-:Y:S02]  /*7fe0*/  I2FP.F32.S32 R48, R48 ;  /* 0x0000003000307245 */ /* 0x000fe40000201400 */
[----:B------:R-:W-:Y:S01]  /*7ff0*/  ISETP.GE.AND P5, PT, R50, R224, PT ;  /* 0x000000e03200720c */ /* 0x000fe20003fa6270 */
[----:B------:R-:W-:Y:S01]  /*8000*/  VIADD R50, R42, 0x29 ;  /* 0x000000292a327836 */ /* 0x000fe20000000000 */
[----:B------:R-:W-:Y:S01]  /*8010*/  IADD3 R51, PT, PT, R46, -0x29, -R43 ;  /* 0xffffffd72e337810 */ /* 0x000fe20007ffe82b */
[----:B------:R-:W-:Y:S01]  /*8020*/  FFMA.FTZ R48, -R237, R48, R93 ;  /* 0x00000030ed307223 */ /* 0x000fe2000001015d */
[----:B------:R-:W-:-:S02]  /*8030*/  IADD3 R53, PT, PT, R226, -0x30, -R43 ;  /* 0xffffffd0e2357810 */ /* 0x000fc40007ffe82b */
[----:B------:R-:W-:Y:S02]  /*8040*/  FSEL R67, R49, -INF , !P4 ;  /* 0xff80000031437808 */ /* 0x000fe40006000000 */
[----:B------:R-:W-:Y:S02]  /*8050*/  ISETP.GE.AND P4, PT, R50, R228, PT ;  /* 0x000000e43200720c */ /* 0x000fe40003f86270 */
[----:B------:R-:W-:Y:S02]  /*8060*/  FSEL R52, R52, -INF , P1 ;  /* 0xff80000034347808 */ /* 0x000fe40000800000 */
[----:B------:R-:W-:Y:S02]  /*8070*/  IABS R51, R51 ;  /* 0x0000003300337213 */ /* 0x000fe40000000000 */
[----:B------:R-:W-:Y:S02]  /*8080*/  IABS R49, R53 ;  /* 0x0000003500317213 */ /* 0x000fe40000000000 */
[----:B------:R-:W-:-:S02]  /*8090*/  ISETP.GE.AND P1, PT, R50, R227, PT ;  /* 0x000000e33200720c */ /* 0x000fc40003f26270 */
[----:B------:R-:W-:Y:S02]  /*80a0*/  FSEL R59, R52, -INF , !P5 ;  /* 0xff800000343b7808 */ /* 0x000fe40006800000 */
[----:B------:R-:W-:Y:S02]  /*80b0*/  FSEL R48, R48, -INF , P4 ;  /* 0xff80000030307808 */ /* 0x000fe40002000000 */
[----:B------:R-:W-:Y:S02]  /*80c0*/  IADD3 R52, PT, PT, R226, -0x31, -R43 ;  /* 0xffffffcfe2347810 */ /* 0x000fe40007ffe82b */
[----:B------:R-:W-:Y:S02]  /*80d0*/  I2FP.F32.S32 R51, R51 ;  /* 0x0000003300337245 */ /* 0x000fe40000201400 */
[----:B------:R-:W-:Y:S02]  /*80e0*/  I2FP.F32.S32 R49, R49 ;  /* 0x0000003100317245 */ /* 0x000fe40000201400 */
[----:B------:R-:W-:Y:S01]  /*80f0*/  FSEL R116, R48, -INF , !P1 ;  /* 0xff80000030747808 */ /* 0x000fe20004800000 */
[C---:B------:R-:W-:Y:S01]  /*8100*/  FFMA.FTZ R51, -R237.reuse, R51, R91 ;  /* 0x00000033ed337223 */ /* 0x040fe2000001015b */
[C---:B------:R-:W-:Y:S01]  /*8110*/  ISETP.GE.AND P5, PT, R50.reuse, R225, PT ;  /* 0x000000e13200720c */ /* 0x040fe20003fa6270 */
[----:B------:R-:W-:Y:S01]  /*8120*/  FFMA.FTZ R90, -R237, R49, R90 ;  /* 0x00000031ed5a7223 */ /* 0x000fe2000001015a */
[----:B------:R-:W-:Y:S01]  /*8130*/  ISETP.GE.AND P4, PT, R50, R224, PT ;  /* 0x000000e03200720c */ /* 0x000fe20003f86270 */
[----:B------:R-:W-:Y:S01]  /*8140*/  VIADD R49, R42, 0x30 ;  /* 0x000000302a317836 */ /* 0x000fe20000000000 */
[----:B------:R-:W-:-:S02]  /*8150*/  IABS R48, R52 ;  /* 0x0000003400307213 */ /* 0x000fc40000000000 */
[----:B------:R-:W-:Y:S02]  /*8160*/  IADD3 R50, PT, PT, R46, -0x30, -R43 ;  /* 0xffffffd02e327810 */ /* 0x000fe40007ffe82b */
[----:B------:R-:W-:Y:S02]  /*8170*/  I2FP.F32.S32 R48, R48 ;  /* 0x0000003000307245 */ /* 0x000fe40000201400 */
[----:B------:R-:W-:Y:S02]  /*8180*/  IABS R50, R50 ;  /* 0x0000003200327213 */ /* 0x000fe40000000000 */
[----:B------:R-:W-:Y:S01]  /*8190*/  FSEL R51, R51, -INF , P5 ;  /* 0xff80000033337808 */ /* 0x000fe20002800000 */
[----:B------:R-:W-:Y:S01]  /*81a0*/  FFMA.FTZ R89, -R237, R48, R89 ;  /* 0x00000030ed597223 */ /* 0x000fe20000010159 */
[----:B------:R-:W-:Y:S02]  /*81b0*/  ISETP.GE.AND P1, PT, R49, R228, PT ;  /* 0x000000e43100720c */ /* 0x000fe40003f26270 */
[----:B------:R-:W-:-:S02]  /*81c0*/  I2FP.F32.S32 R50, R50 ;  /* 0x0000003200327245 */ /* 0x000fc40000201400 */
[--C-:B------:R-:W-:Y:S02]  /*81d0*/  IADD3 R48, PT, PT, R226, -0x38, -R43.reuse ;  /* 0xffffffc8e2307810 */ /* 0x100fe40007ffe82b */
[----:B------:R-:W-:Y:S01]  /*81e0*/  FSEL R64, R51, -INF , !P4 ;  /* 0xff80000033407808 */ /* 0x000fe20006000000 */
[----:B------:R-:W-:Y:S01]  /*81f0*/  FFMA.FTZ R50, -R237, R50, R88 ;  /* 0x00000032ed327223 */ /* 0x000fe20000010158 */
[----:B------:R-:W-:Y:S02]  /*8200*/  FSEL R250, R90, -INF , P1 ;  /* 0xff8000005afa7808 */ /* 0x000fe40000800000 */
[----:B------:R-:W-:Y:S02]  /*8210*/  IADD3 R51, PT, PT, R46, -0x31, -R43 ;  /* 0xffffffcf2e337810 */ /* 0x000fe40007ffe82b */
[C---:B------:R-:W-:Y:S02]  /*8220*/  ISETP.GE.AND P5, PT, R49.reuse, R227, PT ;  /* 0x000000e33100720c */ /* 0x040fe40003fa6270 */
[----:B------:R-:W-:-:S02]  /*8230*/  ISETP.GE.AND P4, PT, R49, R225, PT ;  /* 0x000000e13100720c */ /* 0x000fc40003f86270 */
[----:B------:R-:W-:Y:S01]  /*8240*/  ISETP.GE.AND P1, PT, R49, R224, PT ;  /* 0x000000e03100720c */ /* 0x000fe20003f26270 */
[----:B------:R-:W-:Y:S01]  /*8250*/  VIADD R49, R42, 0x31 ;  /* 0x000000312a317836 */ /* 0x000fe20000000000 */
[----:B------:R-:W-:Y:S02]  /*8260*/  IABS R48, R48 ;  /* 0x0000003000307213 */ /* 0x000fe40000000000 */
[----:B------:R-:W-:Y:S02]  /*8270*/  IABS R51, R51 ;  /* 0x0000003300337213 */ /* 0x000fe40000000000 */
[----:B------:R-:W-:Y:S02]  /*8280*/  FSEL R250, R250, -INF , !P5 ;  /* 0xff800000fafa7808 */ /* 0x000fe40006800000 */
[----:B------:R-:W-:Y:S02]  /*8290*/  I2FP.F32.S32 R48, R48 ;  /* 0x0000003000307245 */ /* 0x000fe40000201400 */
[----:B------:R-:W-:-:S02]  /*82a0*/  ISETP.GE.AND P5, PT, R49, R228, PT ;  /* 0x000000e43100720c */ /* 0x000fc40003fa6270 */
[----:B------:R-:W-:Y:S01]  /*82b0*/  FSEL R50, R50, -INF , P4 ;  /* 0xff80000032327808 */ /* 0x000fe20002000000 */
[----:B------:R-:W-:Y:S01]  /*82c0*/  FFMA.FTZ R86, -R237, R48, R86 ;  /* 0x00000030ed567223 */ /* 0x000fe20000010156 */
[----:B------:R-:W-:Y:S02]  /*82d0*/  I2FP.F32.S32 R51, R51 ;  /* 0x0000003300337245 */ /* 0x000fe40000201400 */
[----:B------:R-:W-:Y:S02]  /*82e0*/  FSEL R112, R50, -INF , !P1 ;  /* 0xff80000032707808 */ /* 0x000fe40004800000 */
[----:B------:R-:W-:Y:S01]  /*82f0*/  FSEL R244, R89, -INF , P5 ;  /* 0xff80000059f47808 */ /* 0x000fe20002800000 */
[----:B------:R-:W-:Y:S01]  /*8300*/  FFMA.FTZ R51, -R237, R51, R87 ;  /* 0x00000033ed337223 */ /* 0x000fe20000010157 */
[C---:B------:R-:W-:Y:S01]  /*8310*/  ISETP.GE.AND P4, PT, R49.reuse, R227, PT ;  /* 0x000000e33100720c */ /* 0x040fe20003f86270 */
[----:B------:R-:W2:Y:S01]  /*8320*/  LD.E R89, desc[UR4][R2.64+0xdc] ;  /* 0x0000dc0402597980 */ /* 0x000ea2000c101900 */
[----:B------:R-:W-:-:S02]  /*8330*/  ISETP.GE.AND P1, PT, R49, R225, PT ;  /* 0x000000e13100720c */ /* 0x000fc40003f26270 */
[----:B------:R-:W-:Y:S01]  /*8340*/  ISETP.GE.AND P5, PT, R49, R224, PT ;  /* 0x000000e03100720c */ /* 0x000fe20003fa6270 */
[----:B------:R-:W-:Y:S01]  /*8350*/  VIADD R49, R42, 0x38 ;  /* 0x000000382a317836 */ /* 0x000fe20000000000 */
[--C-:B------:R-:W-:Y:S02]  /*8360*/  IADD3 R48, PT, PT, R226, -0x39, -R43.reuse ;  /* 0xffffffc7e2307810 */ /* 0x100fe40007ffe82b */
[----:B------:R-:W-:Y:S02]  /*8370*/  IADD3 R50, PT, PT, R46, -0x38, -R43 ;  /* 0xffffffc82e327810 */ /* 0x000fe40007ffe82b */
[----:B------:R-:W-:Y:S02]  /*8380*/  IABS R48, R48 ;  /* 0x0000003000307213 */ /* 0x000fe40000000000 */
[----:B------:R-:W-:Y:S02]  /*8390*/  IABS R50, R50 ;  /* 0x0000003200327213 */ /* 0x000fe40000000000 */
[----:B------:R-:W-:-:S02]  /*83a0*/  FSEL R244, R244, -INF , !P4 ;  /* 0xff800000f4f47808 */ /* 0x000fc40006000000 */
[----:B------:R-:W-:Y:S02]  /*83b0*/  ISETP.GE.AND P4, PT, R49, R228, PT ;  /* 0x000000e43100720c */ /* 0x000fe40003f86270 */
[----:B------:R-:W-:Y:S02]  /*83c0*/  FSEL R51, R51, -INF , P1 ;  /* 0xff80000033337808 */ /* 0x000fe40000800000 */
[----:B------:R-:W-:Y:S02]  /*83d0*/  I2FP.F32.S32 R48, R48 ;  /* 0x0000003000307245 */ /* 0x000fe40000201400 */
[----:B------:R-:W-:Y:S02]  /*83e0*/  I2FP.F32.S32 R50, R50 ;  /* 0x0000003200327245 */ /* 0x000fe40000201400 */
[----:B------:R-:W-:Y:S01]  /*83f0*/  FSEL R113, R51, -INF , !P5 ;  /* 0xff80000033717808 */ /* 0x000fe20006800000 */
[C---:B------:R-:W-:Y:S01]  /*8400*/  FFMA.FTZ R85, -R237.reuse, R48, R85 ;  /* 0x00000030ed557223 */ /* 0x040fe20000010155 */
[----:B------:R-:W-:Y:S01]  /*8410*/  FSEL R218, R86, -INF , P4 ;  /* 0xff80000056da7808 */ /* 0x000fe20002000000 */
[----:B------:R-:W-:Y:S01]  /*8420*/  FFMA.FTZ R50, -R237, R50, R84 ;  /* 0x00000032ed327223 */ /* 0x000fe20000010154 */
[C---:B------:R-:W-:Y:S01]  /*8430*/  ISETP.GE.AND P1, PT, R49.reuse, R227, PT ;  /* 0x000000e33100720c */ /* 0x040fe20003f26270 */
[----:B------:R-:W-:Y:S01]  /*8440*/  VIADD R48, R42, 0x39 ;  /* 0x000000392a307836 */ /* 0x000fe20000000000 */
[----:B------:R-:W-:-:S02]  /*8450*/  ISETP.GE.AND P5, PT, R49, R225, PT ;  /* 0x000000e13100720c */ /* 0x000fc40003fa6270 */
[----:B------:R-:W-:Y:S02]  /*8460*/  ISETP.GE.AND P4, PT, R49, R224, PT ;  /* 0x000000e03100720c */ /* 0x000fe40003f86270 */
[----:B------:R-:W-:Y:S02]  /*8470*/  IADD3 R49, PT, PT, R226, -0x40, -R43 ;  /* 0xffffffc0e2317810 */ /* 0x000fe40007ffe82b */
[----:B------:R-:W-:Y:S02]  /*8480*/  FSEL R218, R218, -INF , !P1 ;  /* 0xff800000dada7808 */ /* 0x000fe40004800000 */
[----:B------:R-:W-:Y:S02]  /*8490*/  IABS R49, R49 ;  /* 0x0000003100317213 */ /* 0x000fe40000000000 */
[----:B------:R-:W-:Y:S02]  /*84a0*/  ISETP.GE.AND P1, PT, R48, R228, PT ;  /* 0x000000e43000720c */ /* 0x000fe40003f26270 */
[----:B------:R-:W-:-:S02]  /*84b0*/  FSEL R50, R50, -INF , P5 ;  /* 0xff80000032327808 */ /* 0x000fc40002800000 */
[----:B------:R-:W-:Y:S02]  /*84c0*/  I2FP.F32.S32 R49, R49 ;  /* 0x0000003100317245 */ /* 0x000fe40000201400 */
[----:B------:R-:W-:Y:S01]  /*84d0*/  FSEL R111, R50, -INF , !P4 ;  /* 0xff800000326f7808 */ /* 0x000fe20006000000 */
[----:B------:R-:W-:Y:S01]  /*84e0*/  VIADD R50, R42, 0x40 ;  /* 0x000000402a327836 */ /* 0x000fe20000000000 */
[----:B------:R-:W-:Y:S01]  /*84f0*/  FSEL R236, R85, -INF , P1 ;  /* 0xff80000055ec7808 */ /* 0x000fe20000800000 */
[----:B------:R-:W-:Y:S01]  /*8500*/  FFMA.FTZ R82, -R237, R49, R82 ;  /* 0x00000031ed527223 */ /* 0x000fe20000010152 */
[C---:B------:R-:W-:Y:S02]  /*8510*/  ISETP.GE.AND P5, PT, R48.reuse, R227, PT ;  /* 0x000000e33000720c */ /* 0x040fe40003fa6270 */
[C---:B------:R-:W-:Y:S02]  /*8520*/  ISETP.GE.AND P4, PT, R48.reuse, R225, PT ;  /* 0x000000e13000720c */ /* 0x040fe40003f86270 */
[----:B------:R-:W-:-:S02]  /*8530*/  ISETP.GE.AND P1, PT, R48, R224, PT ;  /* 0x000000e03000720c */ /* 0x000fc40003f26270 */
[--C-:B------:R-:W-:Y:S02]  /*8540*/  IADD3 R48, PT, PT, R46, -0x40, -R43.reuse ;  /* 0xffffffc02e307810 */ /* 0x100fe40007ffe82b */
[----:B------:R-:W-:Y:S02]  /*8550*/  IADD3 R49, PT, PT, R226, -0x41, -R43 ;  /* 0xffffffbfe2317810 */ /* 0x000fe40007ffe82b */
[----:B------:R-:W-:Y:S02]  /*8560*/  IABS R48, R48 ;  /* 0x0000003000307213 */ /* 0x000fe40000000000 */
[----:B------:R-:W-:Y:S02]  /*8570*/  IABS R49, R49 ;  /* 0x0000003100317213 */ /* 0x000fe40000000000 */
[----:B------:R-:W-:Y:S02]  /*8580*/  I2FP.F32.S32 R48, R48 ;  /* 0x0000003000307245 */ /* 0x000fe40000201400 */
[----:B------:R-:W-:-:S02]  /*8590*/  I2FP.F32.S32 R49, R49 ;  /* 0x0000003100317245 */ /* 0x000fc40000201400 */
[C-C-:B------:R-:W-:Y:S01]  /*85a0*/  IADD3 R51, PT, PT, R46.reuse, -0x39, -R43.reuse ;  /* 0xffffffc72e337810 */ /* 0x140fe20007ffe82b */
[C---:B------:R-:W-:Y:S01]  /*85b0*/  FFMA.FTZ R80, -R237.reuse, R48, R80 ;  /* 0x00000030ed507223 */ /* 0x040fe20000010150 */
[----:B------:R-:W-:Y:S01]  /*85c0*/  IADD3 R48, PT, PT, R46, -0x41, -R43 ;  /* 0xffffffbf2e307810 */ /* 0x000fe20007ffe82b */
[----:B------:R-:W-:Y:S01]  /*85d0*/  FFMA.FTZ R81, -R237, R49, R81 ;  /* 0x00000031ed517223 */ /* 0x000fe20000010151 */
[----:B------:R-:W-:Y:S02]  /*85e0*/  IADD3 R49, PT, PT, R226, -0x48, -R43 ;  /* 0xffffffb8e2317810 */ /* 0x000fe40007ffe82b */
[----:B------:R-:W-:Y:S02]  /*85f0*/  IABS R48, R48 ;  /* 0x0000003000307213 */ /* 0x000fe40000000000 */
[----:B------:R-:W-:Y:S02]  /*8600*/  IABS R49, R49 ;  /* 0x0000003100317213 */ /* 0x000fe40000000000 */
[----:B------:R-:W-:-:S02]  /*8610*/  I2FP.F32.S32 R48, R48 ;  /* 0x0000003000307245 */ /* 0x000fc40000201400 */
[----:B------:R-:W-:Y:S02]  /*8620*/  I2FP.F32.S32 R49, R49 ;  /* 0x0000003100317245 */ /* 0x000fe40000201400 */
[----:B------:R-:W-:Y:S01]  /*8630*/  IABS R51, R51 ;  /* 0x0000003300337213 */ /* 0x000fe20000000000 */
[C---:B------:R-:W-:Y:S01]  /*8640*/  FFMA.FTZ R79, -R237.reuse, R48, R79 ;  /* 0x00000030ed4f7223 */ /* 0x040fe2000001014f */
[--C-:B------:R-:W-:Y:S01]  /*8650*/  IADD3 R48, PT, PT, R46, -0x48, -R43.reuse ;  /* 0xffffffb82e307810 */ /* 0x100fe20007ffe82b */
[----:B------:R-:W-:Y:S01]  /*8660*/  FFMA.FTZ R78, -R237, R49, R78 ;  /* 0x00000031ed4e7223 */ /* 0x000fe2000001014e */
[----:B------:R-:W-:Y:S02]  /*8670*/  IADD3 R49, PT, PT, R226, -0x49, -R43 ;  /* 0xffffffb7e2317810 */ /* 0x000fe40007ffe82b */
[----:B------:R-:W-:Y:S02]  /*8680*/  IABS R48, R48 ;  /* 0x0000003000307213 */ /* 0x000fe40000000000 */
[----:B------:R-:W-:-:S02]  /*8690*/  IABS R49, R49 ;  /* 0x0000003100317213 */ /* 0x000fc40000000000 */
[----:B------:R-:W-:Y:S02]  /*86a0*/  I2FP.F32.S32 R48, R48 ;  /* 0x0000003000307245 */ /* 0x000fe40000201400 */
[----:B------:R-:W-:Y:S02]  /*86b0*/  I2FP.F32.S32 R49, R49 ;  /* 0x0000003100317245 */ /* 0x000fe40000201400 */
[----:B------:R-:W-:Y:S01]  /*86c0*/  I2FP.F32.S32 R51, R51 ;  /* 0x0000003300337245 */ /* 0x000fe20000201400 */
[C---:B------:R-:W-:Y:S01]  /*86d0*/  FFMA.FTZ R76, -R237.reuse, R48, R76 ;  /* 0x00000030ed4c7223 */ /* 0x040fe2000001014c */
[----:B------:R-:W-:Y:S01]  /*86e0*/  IADD3 R48, PT, PT, R46, -0x49, -R43 ;  /* 0xffffffb72e307810 */ /* 0x000fe20007ffe82b */
[C---:B------:R-:W-:Y:S01]  /*86f0*/  FFMA.FTZ R77, -R237.reuse, R49, R77 ;  /* 0x00000031ed4d7223 */ /* 0x040fe2000001014d */
[----:B------:R-:W-:Y:S01]  /*8700*/  IADD3 R49, PT, PT, R226, -0x50, -R43 ;  /* 0xffffffb0e2317810 */ /* 0x000fe20007ffe82b */
[----:B------:R-:W-:Y:S01]  /*8710*/  FFMA.FTZ R51, -R237, R51, R83 ;  /* 0x00000033ed337223 */ /* 0x000fe20000010153 */
[----:B------:R-:W-:-:S02]  /*8720*/  IABS R48, R48 ;  /* 0x0000003000307213 */ /* 0x000fc40000000000 */
[----:B------:R-:W-:Y:S02]  /*8730*/  IABS R49, R49 ;  /* 0x0000003100317213 */ /* 0x000fe40000000000 */
[----:B------:R-:W-:Y:S02]  /*8740*/  I2FP.F32.S32 R48, R48 ;  /* 0x0000003000307245 */ /* 0x000fe40000201400 */
[----:B------:R-:W-:Y:S02]  /*8750*/  I2FP.F32.S32 R49, R49 ;  /* 0x0000003100317245 */ /* 0x000fe40000201400 */
[----:B------:R-:W-:Y:S01]  /*8760*/  FSEL R236, R236, -INF , !P5 ;  /* 0xff800000ecec7808 */ /* 0x000fe20006800000 */
[C---:B------:R-:W-:Y:S01]  /*8770*/  FFMA.FTZ R75, -R237.reuse, R48, R75 ;  /* 0x00000030ed4b7223 */ /* 0x040fe2000001014b */
[--C-:B------:R-:W-:Y:S01]  /*8780*/  IADD3 R48, PT, PT, R46, -0x50, -R43.reuse ;  /* 0xffffffb02e307810 */ /* 0x100fe20007ffe82b */
[----:B------:R-:W-:Y:S01]  /*8790*/  FFMA.FTZ R114, -R237, R49, R114 ;  /* 0x00000031ed727223 */ /* 0x000fe20000010172 */
[----:B------:R-:W-:-:S02]  /*87a0*/  IADD3 R49, PT, PT, R226, -0x51, -R43 ;  /* 0xffffffafe2317810 */ /* 0x000fc40007ffe82b */
[----:B------:R-:W-:Y:S02]  /*87b0*/  IABS R48, R48 ;  /* 0x0000003000307213 */ /* 0x000fe40000000000 */
[----:B------:R-:W-:Y:S02]  /*87c0*/  IABS R49, R49 ;  /* 0x0000003100317213 */ /* 0x000fe40000000000 */
[----:B------:R-:W-:Y:S02]  /*87d0*/  I2FP.F32.S32 R48, R48 ;  /* 0x0000003000307245 */ /* 0x000fe40000201400 */
[----:B------:R-:W-:Y:S02]  /*87e0*/  I2FP.F32.S32 R49, R49 ;  /* 0x0000003100317245 */ /* 0x000fe40000201400 */
[----:B------:R-:W-:Y:S01]  /*87f0*/  ISETP.GE.AND P5, PT, R50, R228, PT ;  /* 0x000000e43200720c */ /* 0x000fe20003fa6270 */
[C---:B------:R-:W-:Y:S01]  /*8800*/  FFMA.FTZ R117, -R237.reuse, R48, R117 ;  /* 0x00000030ed757223 */ /* 0x040fe20000010175 */
[----:B------:R-:W-:Y:S01]  /*8810*/  IADD3 R48, PT, PT, R46, -0x51, -R43 ;  /* 0xffffffaf2e307810 */ /* 0x000fe20007ffe82b */
[----:B------:R-:W-:Y:S01]  /*8820*/  FFMA.FTZ R115, -R237, R49, R115 ;  /* 0x00000031ed737223 */ /* 0x000fe20000010173 */
[----:B------:R-:W-:-:S02]  /*8830*/  IADD3 R49, PT, PT, R226, -0x58, -R43 ;  /* 0xffffffa8e2317810 */ /* 0x000fc40007ffe82b */
[----:B------:R-:W-:Y:S02]  /*8840*/  IABS R48, R48 ;  /* 0x0000003000307213 */ /* 0x000fe40000000000 */
[----:B------:R-:W-:Y:S02]  /*8850*/  IABS R49, R49 ;  /* 0x0000003100317213 */ /* 0x000fe40000000000 */
[----:B------:R-:W-:Y:S02]  /*8860*/  FSEL R51, R51, -INF , P4 ;  /* 0xff80000033337808 */ /* 0x000fe40002000000 */
[----:B------:R-:W-:Y:S02]  /*8870*/  I2FP.F32.S32 R48, R48 ;  /* 0x0000003000307245 */ /* 0x000fe40000201400 */
[----:B------:R-:W-:Y:S02]  /*8880*/  I2FP.F32.S32 R49, R49 ;  /* 0x0000003100317245 */ /* 0x000fe40000201400 */
[----:B------:R-:W-:Y:S01]  /*8890*/  FSEL R110, R51, -INF , !P1 ;  /* 0xff800000336e7808 */ /* 0x000fe20004800000 */
[C---:B------:R-:W-:Y:S01]  /*88a0*/  FFMA.FTZ R118, -R237.reuse, R48, R118 ;  /* 0x00000030ed767223 */ /* 0x040fe20000010176 */
[----:B------:R-:W-:Y:S01]  /*88b0*/  FSEL R154, R82, -INF , P5 ;  /* 0xff800000529a7808 */ /* 0x000fe20002800000 */
[----:B------:R-:W-:Y:S01]  /*88c0*/  FFMA.FTZ R119, -R237, R49, R119 ;  /* 0x00000031ed777223 */ /* 0x000fe20000010177 */
[----:B------:R-:W-:-:S02]  /*88d0*/  ISETP.GE.AND P4, PT, R50, R227, PT ;  /* 0x000000e33200720c */ /* 0x000fc40003f86270 */
[C---:B------:R-:W-:Y:S02]  /*88e0*/  ISETP.GE.AND P1, PT, R50.reuse, R225, PT ;  /* 0x000000e13200720c */ /* 0x040fe40003f26270 */
[----:B------:R-:W-:Y:S01]  /*88f0*/  ISETP.GE.AND P5, PT, R50, R224, PT ;  /* 0x000000e03200720c */ /* 0x000fe20003fa6270 */
[----:B------:R-:W-:Y:S01]  /*8900*/  VIADD R50, R42, 0x41 ;  /* 0x000000412a327836 */ /* 0x000fe20000000000 */
        /* <DEDUP_REMOVED lines=9> */
[----:B------:R-:W-:-:S02]  /*89a0*/  I2FP.F32.S32 R48, R48 ;  /* 0x0000003000307245 */ /* 0x000fc40000201400 */
[C---:B------:R-:W-:Y:S02]  /*89b0*/  ISETP.GE.AND P1, PT, R50.reuse, R227, PT ;  /* 0x000000e33200720c */ /* 0x040fe40003f26270 */
[C---:B------:R-:W-:Y:S01]  /*89c0*/  ISETP.GE.AND P5, PT, R50.reuse, R225, PT ;  /* 0x000000e13200720c */ /* 0x040fe20003fa6270 */
[----:B------:R-:W-:Y:S01]  /*89d0*/  FFMA.FTZ R122, -R237, R48, R122 ;  /* 0x00000030ed7a7223 */ /* 0x000fe2000001017a */
[----:B------:R-:W-:Y:S01]  /*89e0*/  ISETP.GE.AND P4, PT, R50, R224, PT ;  /* 0x000000e03200720c */ /* 0x000fe20003f86270 */
[----:B------:R-:W-:Y:S01]  /*89f0*/  VIADD R50, R42, 0x48 ;  /* 0x000000482a327836 */ /* 0x000fe20000000000 */
[----:B------:R-:W-:Y:S02]  /*8a00*/  I2FP.F32.S32 R49, R49 ;  /* 0x0000003100317245 */ /* 0x000fe40000201400 */
[----:B------:R-:W-:Y:S02]  /*8a10*/  FSEL R157, R157, -INF , !P1 ;  /* 0xff8000009d9d7808 */ /* 0x000fe40004800000 */
[----:B------:R-:W-:Y:S01]  /*8a20*/  IADD3 R48, PT, PT, R46, -0x59, -R43 ;  /* 0xffffffa72e307810 */ /* 0x000fe20007ffe82b */
[----:B------:R-:W-:Y:S01]  /*8a30*/  FFMA.FTZ R121, -R237, R49, R121 ;  /* 0x00000031ed797223 */ /* 0x000fe20000010179 */
[----:B------:R-:W-:-:S02]  /*8a40*/  ISETP.GE.AND P1, PT, R50, R228, PT ;  /* 0x000000e43200720c */ /* 0x000fc40003f26270 */
[----:B------:R-:W-:Y:S02]  /*8a50*/  FSEL R209, R79, -INF , P5 ;  /* 0xff8000004fd17808 */ /* 0x000fe40002800000 */
[----:B------:R-:W-:Y:S02]  /*8a60*/  IADD3 R49, PT, PT, R226, -0x60, -R43 ;  /* 0xffffffa0e2317810 */ /* 0x000fe40007ffe82b */
[----:B------:R-:W-:Y:S02]  /*8a70*/  IABS R48, R48 ;  /* 0x0000003000307213 */ /* 0x000fe40000000000 */
[----:B------:R-:W-:Y:S02]  /*8a80*/  FSEL R209, R209, -INF , !P4 ;  /* 0xff800000d1d17808 */ /* 0x000fe40006000000 */
[----:B------:R-:W-:Y:S02]  /*8a90*/  FSEL R159, R78, -INF , P1 ;  /* 0xff8000004e9f7808 */ /* 0x000fe40000800000 */
[----:B------:R-:W-:-:S02]  /*8aa0*/  IABS R49, R49 ;  /* 0x0000003100317213 */ /* 0x000fc40000000000 */
[C---:B------:R-:W-:Y:S02]  /*8ab0*/  ISETP.GE.AND P5, PT, R50.reuse, R227, PT ;  /* 0x000000e33200720c */ /* 0x040fe40003fa6270 */
[C---:B------:R-:W-:Y:S02]  /*8ac0*/  ISETP.GE.AND P4, PT, R50.reuse, R225, PT ;  /* 0x000000e13200720c */ /* 0x040fe40003f86270 */
[----:B------:R-:W-:Y:S01]  /*8ad0*/  ISETP.GE.AND P1, PT, R50, R224, PT ;  /* 0x000000e03200720c */ /* 0x000fe20003f26270 */
[----:B------:R-:W-:Y:S01]  /*8ae0*/  VIADD R50, R42, 0x49 ;  /* 0x000000492a327836 */ /* 0x000fe20000000000 */
[----:B------:R-:W-:Y:S02]  /*8af0*/  I2FP.F32.S32 R48, R48 ;  /* 0x0000003000307245 */ /* 0x000fe40000201400 */
[----:B------:R-:W-:Y:S02]  /*8b00*/  I2FP.F32.S32 R49, R49 ;  /* 0x0000003100317245 */ /* 0x000fe40000201400 */
[----:B------:R-:W-:Y:S01]  /*8b10*/  FSEL R159, R159, -INF , !P5 ;  /* 0xff8000009f9f7808 */ /* 0x000fe20006800000 */
[C---:B------:R-:W-:Y:S01]  /*8b20*/  FFMA.FTZ R123, -R237.reuse, R48, R123 ;  /* 0x00000030ed7b7223 */ /* 0x040fe2000001017b */
[----:B------:R-:W-:Y:S01]  /*8b30*/  ISETP.GE.AND P5, PT, R50, R228, PT ;  /* 0x000000e43200720c */ /* 0x000fe20003fa6270 */
[----:B------:R-:W-:Y:S01]  /*8b40*/  FFMA.FTZ R124, -R237, R49, R124 ;  /* 0x00000031ed7c7223 */ /* 0x000fe2000001017c */
[----:B------:R-:W-:-:S02]  /*8b50*/  FSEL R207, R76, -INF , P4 ;  /* 0xff8000004ccf7808 */ /* 0x000fc40002000000 */
[--C-:B------:R-:W-:Y:S02]  /*8b60*/  IADD3 R48, PT, PT, R46, -0x60, -R43.reuse ;  /* 0xffffffa02e307810 */ /* 0x100fe40007ffe82b */
[----:B------:R-:W-:Y:S02]  /*8b70*/  IADD3 R49, PT, PT, R226, -0x61, -R43 ;  /* 0xffffff9fe2317810 */ /* 0x000fe40007ffe82b */
[----:B------:R-:W-:Y:S02]  /*8b80*/  FSEL R207, R207, -INF , !P1 ;  /* 0xff800000cfcf7808 */ /* 0x000fe40004800000 */
[----:B------:R-:W-:Y:S02]  /*8b90*/  FSEL R158, R77, -INF , P5 ;  /* 0xff8000004d9e7808 */ /* 0x000fe40002800000 */
        /* <DEDUP_REMOVED lines=15> */
[C---:B------:R-:W-:Y:S02]  /*8c90*/  ISETP.GE.AND P1, PT, R50.reuse, R227, PT ;  /* 0x000000e33200720c */ /* 0x040fe40003f26270 */
[----:B------:R-:W-:-:S02]  /*8ca0*/  ISETP.GE.AND P5, PT, R50, R225, PT ;  /* 0x000000e13200720c */ /* 0x000fc40003fa6270 */
[----:B------:R-:W-:Y:S01]  /*8cb0*/  ISETP.GE.AND P4, PT, R50, R224, PT ;  /* 0x000000e03200720c */ /* 0x000fe20003f86270 */
[----:B------:R-:W-:Y:S01]  /*8cc0*/  VIADD R50, R42, 0x51 ;  /* 0x000000512a327836 */ /* 0x000fe20000000000 */
[--C-:B------:R-:W-:Y:S02]  /*8cd0*/  IADD3 R48, PT, PT, R46, -0x61, -R43.reuse ;  /* 0xffffff9f2e307810 */ /* 0x100fe40007ffe82b */
[----:B------:R-:W-:Y:S02]  /*8ce0*/  IADD3 R49, PT, PT, R226, -0x68, -R43 ;  /* 0xffffff98e2317810 */ /* 0x000fe40007ffe82b */
[----:B------:R-:W-:Y:S02]  /*8cf0*/  IABS R48, R48 ;  /* 0x0000003000307213 */ /* 0x000fe40000000000 */
[----:B------:R-:W-:Y:S02]  /*8d00*/  FSEL R168, R168, -INF , !P1 ;  /* 0xff800000a8a87808 */ /* 0x000fe40004800000 */
[----:B------:R-:W-:-:S02]  /*8d10*/  IABS R49, R49 ;  /* 0x0000003100317213 */ /* 0x000fc40000000000 */
[C---:B------:R-:W-:Y:S02]  /*8d20*/  ISETP.GE.AND P1, PT, R50.reuse, R228, PT ;  /* 0x000000e43200720c */ /* 0x040fe40003f26270 */
[----:B------:R-:W-:Y:S02]  /*8d30*/  FSEL R163, R117, -INF , P5 ;  /* 0xff80000075a37808 */ /* 0x000fe40002800000 */
[----:B------:R-:W-:Y:S02]  /*8d40*/  I2FP.F32.S32 R48, R48 ;  /* 0x0000003000307245 */ /* 0x000fe40000201400 */
[----:B------:R-:W-:Y:S02]  /*8d50*/  I2FP.F32.S32 R49, R49 ;  /* 0x0000003100317245 */ /* 0x000fe40000201400 */
[----:B------:R-:W-:Y:S01]  /*8d60*/  FSEL R163, R163, -INF , !P4 ;  /* 0xff800000a3a37808 */ /* 0x000fe20006000000 */
[----:B------:R-:W-:Y:S01]  /*8d70*/  FFMA.FTZ R127, -R237, R48, R127 ;  /* 0x00000030ed7f7223 */ /* 0x000fe2000001017f */
        /* <DEDUP_REMOVED lines=30> */
[----:B------:R-:W-:Y:S02]  /*8f60*/  IABS R48, R48 ;  /* 0x0000003000307213 */ /* 0x000fe40000000000 */
[----:B------:R-:W-:-:S02]  /*8f70*/  ISETP.GE.AND P1, PT, R50, R227, PT ;  /* 0x000000e33200720c */ /* 0x000fc40003f26270 */
[C---:B------:R-:W-:Y:S02]  /*8f80*/  ISETP.GE.AND P5, PT, R50.reuse, R225, PT ;  /* 0x000000e13200720c */ /* 0x040fe40003fa6270 */
[----:B------:R-:W-:Y:S01]  /*8f90*/  ISETP.GE.AND P4, PT, R50, R224, PT ;  /* 0x000000e03200720c */ /* 0x000fe20003f86270 */
[----:B------:R-:W-:Y:S01]  /*8fa0*/  VIADD R50, R42, 0x60 ;  /* 0x000000602a327836 */ /* 0x000fe20000000000 */
[----:B------:R-:W-:Y:S02]  /*8fb0*/  IABS R49, R49 ;  /* 0x0000003100317213 */ /* 0x000fe40000000000 */
        /* <DEDUP_REMOVED lines=8> */
[----:B------:R-:W-:Y:S02]  /*9040*/  FSEL R169, R169, -INF , !P4 ;  /* 0xff800000a9a97808 */ /* 0x000fe40006000000 */
        /* <DEDUP_REMOVED lines=9> */
[----:B------:R-:W-:Y:S02]  /*90e0*/  ISETP.GE.AND P5, PT, R50, R228, PT ;  /* 0x000000e43200720c */ /* 0x000fe40003fa6270 */
[----:B------:R-:W-:-:S02]  /*90f0*/  FSEL R182, R126, -INF , P4 ;  /* 0xff8000007eb67808 */ /* 0x000fc40002000000 */
[----:B------:R-:W-:Y:S02]  /*9100*/  I2FP.F32.S32 R48, R48 ;  /* 0x0000003000307245 */ /* 0x000fe40000201400 */
[----:B------:R-:W-:Y:S02]  /*9110*/  I2FP.F32.S32 R49, R49 ;  /* 0x0000003100317245 */ /* 0x000fe40000201400 */
[----:B------:R-:W-:Y:S01]  /*9120*/  FSEL R182, R182, -INF , !P1 ;  /* 0xff800000b6b67808 */ /* 0x000fe20004800000 */
[----:B------:R-:W-:Y:S01]  /*9130*/  FFMA.FTZ R134, -R237, R48, R134 ;  /* 0x00000030ed867223 */ /* 0x000fe20000010186 */
        /* <DEDUP_REMOVED lines=8> */
[----:B------:R-:W-:Y:S02]  /*91c0*/  FSEL R188, R188, -INF , !P4 ;  /* 0xff800000bcbc7808 */ /* 0x000fe40006000000 */
[----:B------:R-:W-:Y:S02]  /*91d0*/  IABS R48, R48 ;  /* 0x0000003000307213 */ /* 0x000fe40000000000 */
[----:B------:R-:W-:-:S02]  /*91e0*/  ISETP.GE.AND P4, PT, R50, R228, PT ;  /* 0x000000e43200720c */ /* 0x000fc40003f86270 */
[----:B------:R-:W-:Y:S02]  /*91f0*/  FSEL R183, R127, -INF , P1 ;  /* 0xff8000007fb77808 */ /* 0x000fe40000800000 */
[----:B------:R-:W-:Y:S02]  /*9200*/  IABS R49, R49 ;  /* 0x0000003100317213 */ /* 0x000fe40000000000 */
[----:B------:R-:W-:Y:S02]  /*9210*/  I2FP.F32.S32 R48, R48 ;  /* 0x0000003000307245 */ /* 0x000fe40000201400 */
[----:B------:R-:W-:Y:S02]  /*9220*/  FSEL R183, R183, -INF , !P5 ;  /* 0xff800000b7b77808 */ /* 0x000fe40006800000 */
[----:B------:R-:W-:Y:S01]  /*9230*/  FSEL R187, R128, -INF , P4 ;  /* 0xff80000080bb7808 */ /* 0x000fe20002000000 */
[----:B------:R-:W-:Y:S01]  /*9240*/  FFMA.FTZ R135, -R237, R48, R135 ;  /* 0x00000030ed877223 */ /* 0x000fe20000010187 */
[----:B------:R-:W-:-:S02]  /*9250*/  I2FP.F32.S32 R49, R49 ;  /* 0x0000003100317245 */ /* 0x000fc40000201400 */
[C---:B------:R-:W-:Y:S02]  /*9260*/  ISETP.GE.AND P1, PT, R50.reuse, R227, PT ;  /* 0x000000e33200720c */ /* 0x040fe40003f26270 */
[C---:B------:R-:W-:Y:S01]  /*9270*/  ISETP.GE.AND P5, PT, R50.reuse, R225, PT ;  /* 0x000000e13200720c */ /* 0x040fe20003fa6270 */
[----:B------:R-:W-:Y:S01]  /*9280*/  FFMA.FTZ R136, -R237, R49, R136 ;  /* 0x00000031ed887223 */ /* 0x000fe20000010188 */
[----:B------:R-:W-:Y:S01]  /*9290*/  ISETP.GE.AND P4, PT, R50, R224, PT ;  /* 0x000000e03200720c */ /* 0x000fe20003f86270 */
[----:B------:R-:W-:Y:S01]  /*92a0*/  VIADD R50, R42, 0x69 ;  /* 0x000000692a327836 */ /* 0x000fe20000000000 */
[--C-:B------:R-:W-:Y:S02]  /*92b0*/  IADD3 R48, PT, PT, R46, -0x78, -R43.reuse ;  /* 0xffffff882e307810 */ /* 0x100fe40007ffe82b */
[----:B------:R-:W-:Y:S02]  /*92c0*/  FSEL R187, R187, -INF , !P1 ;  /* 0xff800000bbbb7808 */ /* 0x000fe40004800000 */
[----:B------:R-:W-:-:S02]  /*92d0*/  IADD3 R49, PT, PT, R226, -0x79, -R43 ;  /* 0xffffff87e2317810 */ /* 0x000fc40007ffe82b */
[----:B------:R-:W-:Y:S02]  /*92e0*/  ISETP.GE.AND P1, PT, R50, R228, PT ;  /* 0x000000e43200720c */ /* 0x000fe40003f26270 */
[----:B------:R-:W-:Y:S01]  /*92f0*/  FSEL R189, R130, -INF , P5 ;  /* 0xff80000082bd7808 */ /* 0x000fe20002800000 */
[----:B------:R-:W-:Y:S01]  /*9300*/  IMAD.MOV.U32 R130, RZ, RZ, R55 ;  /* 0x000000ffff827224 */ /* 0x000fe200078e0037 */
[----:B------:R-:W-:Y:S02]  /*9310*/  IABS R48, R48 ;  /* 0x0000003000307213 */ /* 0x000fe40000000000 */
[----:B------:R-:W-:Y:S02]  /*9320*/  IABS R49, R49 ;  /* 0x0000003100317213 */ /* 0x000fe40000000000 */
[----:B------:R-:W-:Y:S02]  /*9330*/  FSEL R189, R189, -INF , !P4 ;  /* 0xff800000bdbd7808 */ /* 0x000fe40006000000 */
[----:B------:R-:W-:-:S02]  /*9340*/  FSEL R186, R129, -INF , P1 ;  /* 0xff80000081ba7808 */ /* 0x000fc40000800000 */
        /* <DEDUP_REMOVED lines=10> */
[----:B------:R-:W-:Y:S01]  /*93f0*/  FSEL R185, R131, -INF , P4 ;  /* 0xff80000083b97808 */ /* 0x000fe20002000000 */
[----:B------:R-:W-:Y:S01]  /*9400*/  IMAD.MOV.U32 R131, RZ, RZ, R54 ;  /* 0x000000ffff837224 */ /* 0x000fe200078e0036 */
[----:B------:R-:W-:-:S02]  /*9410*/  IADD3 R48, PT, PT, R46, -0x79, -R43 ;  /* 0xffffff872e307810 */ /* 0x000fc40007ffe82b */
[----:B------:R-:W-:Y:S02]  /*9420*/  IADD3 R49, PT, PT, R226, -0x80, -R43 ;  /* 0xffffff80e2317810 */ /* 0x000fe40007ffe82b */
[----:B------:R-:W-:Y:S02]  /*9430*/  FSEL R185, R185, -INF , !P1 ;  /* 0xff800000b9b97808 */ /* 0x000fe40004800000 */
[----:B------:R-:W-:Y:S01]  /*9440*/  FSEL R196, R132, -INF , P5 ;  /* 0xff80000084c47808 */ /* 0x000fe20002800000 */
[----:B------:R-:W-:Y:S01]  /*9450*/  IMAD.MOV.U32 R132, RZ, RZ, R64 ;  /* 0x000000ffff847224 */ /* 0x000fe200078e0040 */
[C---:B------:R-:W-:Y:S02]  /*9460*/  ISETP.GE.AND P4, PT, R50.reuse, R227, PT ;  /* 0x000000e33200720c */ /* 0x040fe40003f86270 */
[C---:B------:R-:W-:Y:S02]  /*9470*/  ISETP.GE.AND P1, PT, R50.reuse, R225, PT ;  /* 0x000000e13200720c */ /* 0x040fe40003f26270 */
[----:B------:R-:W-:Y:S01]  /*9480*/  ISETP.GE.AND P5, PT, R50, R224, PT ;  /* 0x000000e03200720c */ /* 0x000fe20003fa6270 */
[----:B------:R-:W-:Y:S01]  /*9490*/  VIADD R50, R42, 0x71 ;  /* 0x000000712a327836 */ /* 0x000fe20000000000 */
[----:B------:R-:W-:-:S02]  /*94a0*/  IABS R48, R48 ;  /* 0x0000003000307213 */ /* 0x000fc40000000000 */
[----:B------:R-:W-:Y:S02]  /*94b0*/  IABS R49, R49 ;  /* 0x0000003100317213 */ /* 0x000fe40000000000 */
[----:B------:R-:W-:Y:S02]  /*94c0*/  I2FP.F32.S32 R48, R48 ;  /* 0x0000003000307245 */ /* 0x000fe40000201400 */
[----:B------:R-:W-:Y:S02]  /*94d0*/  FSEL R196, R196, -INF , !P4 ;  /* 0xff800000c4c47808 */ /* 0x000fe40006000000 */
[----:B------:R-:W-:Y:S01]  /*94e0*/  I2FP.F32.S32 R49, R49 ;  /* 0x0000003100317245 */ /* 0x000fe20000201400 */
[C---:B------:R-:W-:Y:S01]  /*94f0*/  FFMA.FTZ R139, -R237.reuse, R48, R139 ;  /* 0x00000030ed8b7223 */ /* 0x040fe2000001018b */
[----:B------:R-:W-:Y:S02]  /*9500*/  ISETP.GE.AND P4, PT, R50, R228, PT ;  /* 0x000000e43200720c */ /* 0x000fe40003f86270 */
[----:B------:R-:W-:Y:S01]  /*9510*/  FSEL R206, R134, -INF , P1 ;  /* 0xff80000086ce7808 */ /* 0x000fe20000800000 */
[----:B------:R-:W-:Y:S01]  /*9520*/  FFMA.FTZ R140, -R237, R49, R140 ;  /* 0x00000031ed8c7223 */ /* 0x000fe2000001018c */
[----:B------:R-:W-:Y:S01]  /*9530*/  FSEL R199, R133, -INF , P4 ;  /* 0xff80000085c77808 */ /* 0x000fe20002000000 */
[----:B------:R-:W-:Y:S01]  /*9540*/  IMAD.MOV.U32 R133, RZ, RZ, R59 ;  /* 0x000000ffff857224 */ /* 0x000fe200078e003b */
[----:B------:R-:W-:Y:S01]  /*9550*/  FSEL R206, R206, -INF , !P5 ;  /* 0xff800000cece7808 */ /* 0x000fe20006800000 */
[----:B------:R-:W-:Y:S01]  /*9560*/  IMAD.MOV.U32 R134, RZ, RZ, R65 ;  /* 0x000000ffff867224 */ /* 0x000fe200078e0041 */
[----:B------:R-:W-:-:S02]  /*9570*/  IADD3 R48, PT, PT, R46, -0x80, -R43 ;  /* 0xffffff802e307810 */ /* 0x000fc40007ffe82b */
[C---:B------:R-:W-:Y:S02]  /*9580*/  ISETP.GE.AND P1, PT, R50.reuse, R227, PT ;  /* 0x000000e33200720c */ /* 0x040fe40003f26270 */
[C---:B------:R-:W-:Y:S02]  /*9590*/  ISETP.GE.AND P5, PT, R50.reuse, R225, PT ;  /* 0x000000e13200720c */ /* 0x040fe40003fa6270 */
[----:B------:R-:W-:Y:S01]  /*95a0*/  ISETP.GE.AND P4, PT, R50, R224, PT ;  /* 0x000000e03200720c */ /* 0x000fe20003f86270 */
[----:B------:R-:W-:Y:S01]  /*95b0*/  VIADD R50, R42, 0x78 ;  /* 0x000000782a327836 */ /* 0x000fe20000000000 */
[----:B------:R-:W-:Y:S02]  /*95c0*/  IADD3 R49, PT, PT, R226, -0x81, -R43 ;  /* 0xffffff7fe2317810 */ /* 0x000fe40007ffe82b */
[----:B------:R-:W-:Y:S02]  /*95d0*/  IABS R48, R48 ;  /* 0x0000003000307213 */ /* 0x000fe40000000000 */
[----:B------:R-:W-:-:S02]  /*95e0*/  IABS R49, R49 ;  /* 0x0000003100317213 */ /* 0x000fc40000000000 */
[----:B------:R-:W-:Y:S02]  /*95f0*/  FSEL R199, R199, -INF , !P1 ;  /* 0xff800000c7c77808 */ /* 0x000fe40004800000 */
[----:B------:R-:W-:Y:S02]  /*9600*/  ISETP.GE.AND P1, PT, R50, R228, PT ;  /* 0x000000e43200720c */ /* 0x000fe40003f26270 */
[----:B------:R-:W-:Y:S01]  /*9610*/  FSEL R192, R135, -INF , P5 ;  /* 0xff80000087c07808 */ /* 0x000fe20002800000 */
[----:B------:R-:W-:Y:S01]  /*9620*/  IMAD.MOV.U32 R135, RZ, RZ, R116 ;  /* 0x000000ffff877224 */ /* 0x000fe200078e0074 */
[----:B------:R-:W-:Y:S02]  /*9630*/  I2FP.F32.S32 R48, R48 ;  /* 0x0000003000307245 */ /* 0x000fe40000201400 */
[----:B------:R-:W-:Y:S02]  /*9640*/  I2FP.F32.S32 R49, R49 ;  /* 0x0000003100317245 */ /* 0x000fe40000201400 */
[----:B------:R-:W-:Y:S01]  /*9650*/  FSEL R192, R192, -INF , !P4 ;  /* 0xff800000c0c07808 */ /* 0x000fe20006000000 */
[C---:B------:R-:W-:Y:S01]  /*9660*/  FFMA.FTZ R142, -R237.reuse, R48, R142 ;  /* 0x00000030ed8e7223 */ /* 0x040fe2000001018e */
[----:B------:R-:W-:Y:S01]  /*9670*/  FSEL R203, R136, -INF , P1 ;  /* 0xff80000088cb7808 */ /* 0x000fe20000800000 */
[----:B------:R-:W-:Y:S01]  /*9680*/  FFMA.FTZ R141, -R237, R49, R141 ;  /* 0x00000031ed8d7223 */ /* 0x000fe2000001018d */
[C---:B------:R-:W-:Y:S01]  /*9690*/  ISETP.GE.AND P5, PT, R50.reuse, R227, PT ;  /* 0x000000e33200720c */ /* 0x040fe20003fa6270 */
[----:B------:R-:W-:Y:S01]  /*96a0*/  IMAD.MOV.U32 R136, RZ, RZ, R67 ;  /* 0x000000ffff887224 */ /* 0x000fe200078e0043 */
[----:B------:R-:W-:-:S02]  /*96b0*/  ISETP.GE.AND P4, PT, R50, R225, PT ;  /* 0x000000e13200720c */ /* 0x000fc40003f86270 */
[----:B------:R-:W-:Y:S01]  /*96c0*/  ISETP.GE.AND P1, PT, R50, R224, PT ;  /* 0x000000e03200720c */ /* 0x000fe20003f26270 */
[----:B------:R-:W-:Y:S01]  /*96d0*/  VIADD R50, R42, 0x79 ;  /* 0x000000792a327836 */ /* 0x000fe20000000000 */
[--C-:B------:R-:W-:Y:S02]  /*96e0*/  IADD3 R48, PT, PT, R46, -0x81, -R43.reuse ;  /* 0xffffff7f2e307810 */ /* 0x100fe40007ffe82b */
[----:B------:R-:W-:Y:S02]  /*96f0*/  IADD3 R49, PT, PT, R226, -0x88, -R43 ;  /* 0xffffff78e2317810 */ /* 0x000fe40007ffe82b */
[----:B------:R-:W-:Y:S02]  /*9700*/  FSEL R203, R203, -INF , !P5 ;  /* 0xff800000cbcb7808 */ /* 0x000fe40006800000 */
[----:B------:R-:W-:Y:S02]  /*9710*/  ISETP.GE.AND P5, PT, R50, R228, PT ;  /* 0x000000e43200720c */ /* 0x000fe40003fa6270 */
[----:B------:R-:W-:Y:S01]  /*9720*/  FSEL R198, R138, -INF , P4 ;  /* 0xff8000008ac67808 */ /* 0x000fe20002000000 */
[----:B------:R-:W-:Y:S01]  /*9730*/  IMAD.MOV.U32 R138, RZ, RZ, R113 ;  /* 0x000000ffff8a7224 */ /* 0x000fe200078e0071 */
[----:B------:R-:W-:-:S02]  /*9740*/  IABS R48, R48 ;  /* 0x0000003000307213 */ /* 0x000fc40000000000 */
[----:B------:R-:W-:Y:S02]  /*9750*/  IABS R49, R49 ;  /* 0x0000003100317213 */ /* 0x000fe40000000000 */
[----:B------:R-:W-:Y:S02]  /*9760*/  FSEL R198, R198, -INF , !P1 ;  /* 0xff800000c6c67808 */ /* 0x000fe40004800000 */
[----:B------:R-:W-:Y:S01]  /*9770*/  FSEL R202, R137, -INF , P5 ;  /* 0xff80000089ca7808 */ /* 0x000fe20002800000 */
[----:B------:R-:W-:Y:S01]  /*9780*/  IMAD.MOV.U32 R137, RZ, RZ, R66 ;  /* 0x000000ffff897224 */ /* 0x000fe200078e0042 */
[----:B------:R-:W-:Y:S02]  /*9790*/  I2FP.F32.S32 R48, R48 ;  /* 0x0000003000307245 */ /* 0x000fe40000201400 */
[C---:B------:R-:W-:Y:S02]  /*97a0*/  ISETP.GE.AND P4, PT, R50.reuse, R227, PT ;  /* 0x000000e33200720c */ /* 0x040fe40003f86270 */
[C---:B------:R-:W-:Y:S01]  /*97b0*/  ISETP.GE.AND P1, PT, R50.reuse, R225, PT ;  /* 0x000000e13200720c */ /* 0x040fe20003f26270 */
[----:B------:R-:W-:Y:S01]  /*97c0*/  FFMA.FTZ R143, -R237, R48, R143 ;  /* 0x00000030ed8f7223 */ /* 0x000fe2000001018f */
[----:B------:R-:W-:Y:S01]  /*97d0*/  ISETP.GE.AND P5, PT, R50, R224, PT ;  /* 0x000000e03200720c */ /* 0x000fe20003fa6270 */
[----:B------:R-:W-:Y:S01]  /*97e0*/  VIADD R50, R42, 0x80 ;  /* 0x000000802a327836 */ /* 0x000fe20000000000 */
[----:B------:R-:W-:-:S02]  /*97f0*/  I2FP.F32.S32 R49, R49 ;  /* 0x0000003100317245 */ /* 0x000fc40000201400 */
[----:B------:R-:W-:Y:S02]  /*9800*/  FSEL R202, R202, -INF , !P4 ;  /* 0xff800000caca7808 */ /* 0x000fe40006000000 */
[--C-:B------:R-:W-:Y:S01]  /*9810*/  IADD3 R48, PT, PT, R46, -0x88, -R43.reuse ;  /* 0xffffff782e307810 */ /* 0x100fe20007ffe82b */
[----:B------:R-:W-:Y:S01]  /*9820*/  FFMA.FTZ R144, -R237, R49, R144 ;  /* 0x00000031ed907223 */ /* 0x000fe20000010190 */
[----:B------:R-:W-:Y:S02]  /*9830*/  ISETP.GE.AND P4, PT, R50, R228, PT ;  /* 0x000000e43200720c */ /* 0x000fe40003f86270 */
[----:B------:R-:W-:Y:S01]  /*9840*/  FSEL R197, R139, -INF , P1 ;  /* 0xff8000008bc57808 */ /* 0x000fe20000800000 */
[----:B------:R-:W-:Y:S01]  /*9850*/  IMAD.MOV.U32 R139, RZ, RZ, R112 ;  /* 0x000000ffff8b7224 */ /* 0x000fe200078e0070 */
[----:B------:R-:W-:Y:S02]  /*9860*/  IADD3 R49, PT, PT, R226, -0x89, -R43 ;  /* 0xffffff77e2317810 */ /* 0x000fe40007ffe82b */
[----:B------:R-:W-:-:S02]  /*9870*/  IABS R48, R48 ;  /* 0x0000003000307213 */ /* 0x000fc40000000000 */
[----:B------:R-:W-:Y:S02]  /*9880*/  FSEL R197, R197, -INF , !P5 ;  /* 0xff800000c5c57808 */ /* 0x000fe40006800000 */
[----:B------:R-:W-:Y:S01]  /*9890*/  FSEL R195, R140, -INF , P4 ;  /* 0xff8000008cc37808 */ /* 0x000fe20002000000 */
[----:B------:R-:W-:Y:S01]  /*98a0*/  IMAD.MOV.U32 R140, RZ, RZ, R110 ;  /* 0x000000ffff8c7224 */ /* 0x000fe200078e006e */
[----:B------:R-:W-:Y:S02]  /*98b0*/  IABS R49, R49 ;  /* 0x0000003100317213 */ /* 0x000fe40000000000 */
[C---:B------:R-:W-:Y:S02]  /*98c0*/  ISETP.GE.AND P1, PT, R50.reuse, R227, PT ;  /* 0x000000e33200720c */ /* 0x040fe40003f26270 */
[C---:B------:R-:W-:Y:S02]  /*98d0*/  ISETP.GE.AND P5, PT, R50.reuse, R225, PT ;  /* 0x000000e13200720c */ /* 0x040fe40003fa6270 */
[----:B------:R-:W-:Y:S01]  /*98e0*/  ISETP.GE.AND P4, PT, R50, R224, PT ;  /* 0x000000e03200720c */ /* 0x000fe20003f86270 */
[----:B------:R-:W-:Y:S01]  /*98f0*/  VIADD R50, R42, 0x81 ;  /* 0x000000812a327836 */ /* 0x000fe20000000000 */
[----:B------:R-:W-:-:S02]  /*9900*/  I2FP.F32.S32 R48, R48 ;  /* 0x0000003000307245 */ /* 0x000fc40000201400 */
[----:B------:R-:W-:Y:S02]  /*9910*/  I2FP.F32.S32 R49, R49 ;  /* 0x0000003100317245 */ /* 0x000fe40000201400 */
[----:B------:R-:W-:Y:S01]  /*9920*/  FSEL R195, R195, -INF , !P1 ;  /* 0xff800000c3c37808 */ /* 0x000fe20004800000 */
[C---:B------:R-:W-:Y:S01]  /*9930*/  FFMA.FTZ R146, -R237.reuse, R48, R146 ;  /* 0x00000030ed927223 */ /* 0x040fe20000010192 */
[----:B------:R-:W-:Y:S01]  /*9940*/  ISETP.GE.AND P1, PT, R50, R228, PT ;  /* 0x000000e43200720c */ /* 0x000fe20003f26270 */
[----:B------:R-:W-:Y:S01]  /*9950*/  FFMA.FTZ R145, -R237, R49, R145 ;  /* 0x00000031ed917223 */ /* 0x000fe20000010191 */
[----:B------:R-:W-:Y:S01]  /*9960*/  FSEL R205, R142, -INF , P5 ;  /* 0xff8000008ecd7808 */ /* 0x000fe20002800000 */
[----:B------:R-:W-:Y:S01]  /*9970*/  IMAD.MOV.U32 R142, RZ, RZ, R111 ;  /* 0x000000ffff8e7224 */ /* 0x000fe200078e006f */
[--C-:B------:R-:W-:Y:S02]  /*9980*/  IADD3 R48, PT, PT, R46, -0x89, -R43.reuse ;  /* 0xffffff772e307810 */ /* 0x100fe40007ffe82b */
[----:B------:R-:W-:-:S02]  /*9990*/  IADD3 R49, PT, PT, R226, -0x90, -R43 ;  /* 0xffffff70e2317810 */ /* 0x000fc40007ffe82b */
[----:B------:R-:W-:Y:S02]  /*99a0*/  FSEL R205, R205, -INF , !P4 ;  /* 0xff800000cdcd7808 */ /* 0x000fe40006000000 */
[----:B------:R-:W-:Y:S02]  /*99b0*/  FSEL R194, R141, -INF , P1 ;  /* 0xff8000008dc27808 */ /* 0x000fe40000800000 */
[C---:B------:R-:W-:Y:S02]  /*99c0*/  ISETP.GE.AND P5, PT, R50.reuse, R227, PT ;  /* 0x000000e33200720c */ /* 0x040fe40003fa6270 */
[C---:B------:R-:W-:Y:S02]  /*99d0*/  ISETP.GE.AND P4, PT, R50.reuse, R225, PT ;  /* 0x000000e13200720c */ /* 0x040fe40003f86270 */
[----:B------:R-:W-:Y:S01]  /*99e0*/  ISETP.GE.AND P1, PT, R50, R224, PT ;  /* 0x000000e03200720c */ /* 0x000fe20003f26270 */
[----:B------:R-:W-:Y:S01]  /*99f0*/  VIADD R50, R42, 0x88 ;  /* 0x000000882a327836 */ /* 0x000fe20000000000 */
[----:B------:R-:W-:-:S02]  /*9a00*/  IABS R48, R48 ;  /* 0x0000003000307213 */ /* 0x000fc40000000000 */
[----:B------:R-:W-:Y:S02]  /*9a10*/  IABS R49, R49 ;  /* 0x0000003100317213 */ /* 0x000fe40000000000 */
[----:B------:R-:W-:Y:S02]  /*9a20*/  FSEL R194, R194, -INF , !P5 ;  /* 0xff800000c2c27808 */ /* 0x000fe40006800000 */
[----:B------:R-:W-:Y:S02]  /*9a30*/  I2FP.F32.S32 R48, R48 ;  /* 0x0000003000307245 */ /* 0x000fe40000201400 */
[----:B------:R-:W-:Y:S02]  /*9a40*/  ISETP.GE.AND P5, PT, R50, R228, PT ;  /* 0x000000e43200720c */ /* 0x000fe40003fa6270 */
[----:B------:R-:W-:Y:S01]  /*9a50*/  FSEL R204, R143, -INF , P4 ;  /* 0xff8000008fcc7808 */ /* 0x000fe20002000000 */
[----:B------:R-:W-:Y:S01]  /*9a60*/  FFMA.FTZ R147, -R237, R48, R147 ;  /* 0x00000030ed937223 */ /* 0x000fe20000010193 */
[----:B------:R-:W-:-:S02]  /*9a70*/  I2FP.F32.S32 R49, R49 ;  /* 0x0000003100317245 */ /* 0x000fc40000201400 */
[----:B------:R-:W-:Y:S02]  /*9a80*/  FSEL R204, R204, -INF , !P1 ;  /* 0xff800000cccc7808 */ /* 0x000fe40004800000 */
[----:B------:R-:W-:Y:S01]  /*9a90*/  FSEL R191, R144, -INF , P5 ;  /* 0xff80000090bf7808 */ /* 0x000fe20002800000 */
[----:B------:R-:W-:Y:S01]  /*9aa0*/  FFMA.FTZ R148, -R237, R49, R148 ;  /* 0x00000031ed947223 */ /* 0x000fe20000010194 */
[C---:B------:R-:W-:Y:S02]  /*9ab0*/  ISETP.GE.AND P4, PT, R50.reuse, R227, PT ;  /* 0x000000e33200720c */ /* 0x040fe40003f86270 */
[C---:B------:R-:W-:Y:S02]  /*9ac0*/  ISETP.GE.AND P1, PT, R50.reuse, R225, PT ;  /* 0x000000e13200720c */ /* 0x040fe40003f26270 */
[----:B------:R-:W-:Y:S01]  /*9ad0*/  ISETP.GE.AND P5, PT, R50, R224, PT ;  /* 0x000000e03200720c */ /* 0x000fe20003fa6270 */
[----:B------:R-:W-:Y:S01]  /*9ae0*/  VIADD R50, R42, 0x89 ;  /* 0x000000892a327836 */ /* 0x000fe20000000000 */
[----:B------:R-:W-:-:S02]  /*9af0*/  IADD3 R48, PT, PT, R46, -0x90, -R43 ;  /* 0xffffff702e307810 */ /* 0x000fc40007ffe82b */
[----:B------:R-:W-:Y:S02]  /*9b00*/  IADD3 R49, PT, PT, R226, -0x91, -R43 ;  /* 0xffffff6fe2317810 */ /* 0x000fe40007ffe82b */
[----:B------:R-:W-:Y:S02]  /*9b10*/  IABS R48, R48 ;  /* 0x0000003000307213 */ /* 0x000fe40000000000 */
[----:B------:R-:W-:Y:S02]  /*9b20*/  FSEL R191, R191, -INF , !P4 ;  /* 0xff800000bfbf7808 */ /* 0x000fe40006000000 */
[----:B------:R-:W-:Y:S02]  /*9b30*/  IABS R49, R49 ;  /* 0x0000003100317213 */ /* 0x000fe40000000000 */
        /* <DEDUP_REMOVED lines=15> */
[----:B------:R-:W-:Y:S02]  /*9c30*/  ISETP.GE.AND P1, PT, R50, R228, PT ;  /* 0x000000e43200720c */ /* 0x000fe40003f26270 */
[----:B------:R-:W-:-:S02]  /*9c40*/  FSEL R193, R147, -INF , P5 ;  /* 0xff80000093c17808 */ /* 0x000fc40002800000 */
[----:B------:R-:W-:Y:S02]  /*9c50*/  IABS R48, R48 ;  /* 0x0000003000307213 */ /* 0x000fe40000000000 */
[----:B------:R-:W-:Y:S02]  /*9c60*/  IABS R49, R49 ;  /* 0x0000003100317213 */ /* 0x000fe40000000000 */
[----:B------:R-:W-:Y:S02]  /*9c70*/  FSEL R193, R193, -INF , !P4 ;  /* 0xff800000c1c17808 */ /* 0x000fe40006000000 */
[----:B------:R-:W-:Y:S02]  /*9c80*/  FSEL R178, R148, -INF , P1 ;  /* 0xff80000094b27808 */ /* 0x000fe40000800000 */
[C---:B------:R-:W-:Y:S02]  /*9c90*/  ISETP.GE.AND P5, PT, R50.reuse, R227, PT ;  /* 0x000000e33200720c */ /* 0x040fe40003fa6270 */
[----:B------:R-:W-:-:S02]  /*9ca0*/  ISETP.GE.AND P4, PT, R50, R225, PT ;  /* 0x000000e13200720c */ /* 0x000fc40003f86270 */
        /* <DEDUP_REMOVED lines=25> */
[----:B------:R-:W-:Y:S01]  /*9e40*/  FSEL R180, R151, -INF , P1 ;  /* 0xff80000097b47808 */ /* 0x000fe20000800000 */
[----:B------:R-:W-:Y:S01]  /*9e50*/  VIADD R49, R42, 0x99 ;  /* 0x000000992a317836 */ /* 0x000fe20000000000 */
[----:B------:R-:W-:-:S02]  /*9e60*/  IADD3 R48, PT, PT, R46, -0x99, -R43 ;  /* 0xffffff672e307810 */ /* 0x000fc40007ffe82b */
[----:B------:R-:W-:Y:S02]  /*9e70*/  ISETP.GE.AND P1, PT, R50, R227, PT ;  /* 0x000000e33200720c */ /* 0x000fe40003f26270 */
[----:B------:R-:W-:Y:S02]  /*9e80*/  FSEL R180, R180, -INF , !P5 ;  /* 0xff800000b4b47808 */ /* 0x000fe40006800000 */
[----:B------:R-:W-:Y:S02]  /*9e90*/  FSEL R175, R152, -INF , P4 ;  /* 0xff80000098af7808 */ /* 0x000fe40002000000 */
[----:B------:R-:W-:Y:S02]  /*9ea0*/  ISETP.GE.AND P5, PT, R50, R225, PT ;  /* 0x000000e13200720c */ /* 0x000fe40003fa6270 */
[----:B------:R-:W-:Y:S02]  /*9eb0*/  IADD3 R149, PT, PT, R226, -0xa0, -R43 ;  /* 0xffffff60e2957810 */ /* 0x000fe40007ffe82b */
[----:B------:R-:W-:-:S02]  /*9ec0*/  IABS R48, R48 ;  /* 0x0000003000307213 */ /* 0x000fc40000000000 */
[----:B------:R-:W-:Y:S02]  /*9ed0*/  FSEL R175, R175, -INF , !P1 ;  /* 0xff800000afaf7808 */ /* 0x000fe40004800000 */
[----:B------:R-:W-:Y:S01]  /*9ee0*/  ISETP.GE.AND P4, PT, R50, R224, PT ;  /* 0x000000e03200720c */ /* 0x000fe20003f86270 */
[----:B------:R-:W-:Y:S01]  /*9ef0*/  VIADD R50, R42, 0xc8 ;  /* 0x000000c82a327836 */ /* 0x000fe20000000000 */
[----:B------:R-:W-:Y:S02]  /*9f00*/  ISETP.GE.AND P1, PT, R49, R228, PT ;  /* 0x000000e43100720c */ /* 0x000fe40003f26270 */
[----:B------:R-:W-:Y:S02]  /*9f10*/  IABS R149, R149 ;  /* 0x0000009500957213 */ /* 0x000fe40000000000 */
[----:B------:R-:W-:Y:S02]  /*9f20*/  FSEL R179, R155, -INF , P5 ;  /* 0xff8000009bb37808 */ /* 0x000fe40002800000 */
[----:B------:R-:W-:-:S02]  /*9f30*/  I2FP.F32.S32 R48, R48 ;  /* 0x0000003000307245 */ /* 0x000fc40000201400 */
[----:B------:R-:W-:Y:S02]  /*9f40*/  FSEL R179, R179, -INF , !P4 ;  /* 0xff800000b3b37808 */ /* 0x000fe40006000000 */
[----:B------:R-:W-:Y:S01]  /*9f50*/  I2FP.F32.S32 R149, R149 ;  /* 0x0000009500957245 */ /* 0x000fe20000201400 */
[----:B------:R-:W-:Y:S01]  /*9f60*/  FFMA.FTZ R156, -R237, R48, R156 ;  /* 0x00000030ed9c7223 */ /* 0x000fe2000001019c */
[----:B------:R-:W-:Y:S01]  /*9f70*/  FSEL R174, R153, -INF , P1 ;  /* 0xff80000099ae7808 */ /* 0x000fe20000800000 */
[----:B------:R-:W-:Y:S01]  /*9f80*/  VIADD R48, R42, 0xa0 ;  /* 0x000000a02a307836 */ /* 0x000fe20000000000 */
[----:B------:R-:W-:Y:S01]  /*9f90*/  ISETP.GE.AND P5, PT, R49, R227, PT ;  /* 0x000000e33100720c */ /* 0x000fe20003fa6270 */
[----:B------:R-:W-:Y:S01]  /*9fa0*/  FFMA.FTZ R149, -R237, R149, R160 ;  /* 0x00000095ed957223 */ /* 0x000fe200000101a0 */
[C---:B------:R-:W-:Y:S02]  /*9fb0*/  ISETP.GE.AND P4, PT, R49.reuse, R225, PT ;  /* 0x000000e13100720c */ /* 0x040fe40003f86270 */
[----:B------:R-:W-:-:S02]  /*9fc0*/  ISETP.GE.AND P1, PT, R49, R224, PT ;  /* 0x000000e03100720c */ /* 0x000fc40003f26270 */
[--C-:B------:R-:W-:Y:S02]  /*9fd0*/  IADD3 R49, PT, PT, R46, -0xa0, -R43.reuse ;  /* 0xffffff602e317810 */ /* 0x100fe40007ffe82b */
[----:B------:R-:W-:Y:S02]  /*9fe0*/  IADD3 R148, PT, PT, R226, -0xa1, -R43 ;  /* 0xffffff5fe2947810 */ /* 0x000fe40007ffe82b */
[----:B------:R-:W-:Y:S01]  /*9ff0*/  IABS R160, R49 ;  /* 0x0000003100a07213 */ /* 0x000fe20000000000 */
[----:B------:R-:W-:Y:S01]  /*a000*/  VIADD R49, R42, 0xc0 ;  /* 0x000000c02a317836 */ /* 0x000fe20000000000 */
[----:B------:R-:W-:Y:S02]  /*a010*/  FSEL R174, R174, -INF , !P5 ;  /* 0xff800000aeae7808 */ /* 0x000fe40006800000 */
[----:B------:R-:W-:Y:S02]  /*a020*/  ISETP.GE.AND P5, PT, R48, R228, PT ;  /* 0x000000e43000720c */ /* 0x000fe40003fa6270 */
[----:B------:R-:W-:-:S02]  /*a030*/  FSEL R176, R156, -INF , P4 ;  /* 0xff8000009cb07808 */ /* 0x000fc40002000000 */
[----:B------:R-:W-:Y:S02]  /*a040*/  IABS R148, R148 ;  /* 0x0000009400947213 */ /* 0x000fe40000000000 */
[----:B------:R-:W-:Y:S02]  /*a050*/  I2FP.F32.S32 R160, R160 ;  /* 0x000000a000a07245 */ /* 0x000fe40000201400 */
[----:B------:R-:W-:Y:S02]  /*a060*/  FSEL R176, R176, -INF , !P1 ;  /* 0xff800000b0b07808 */ /* 0x000fe40004800000 */
[----:B------:R-:W-:Y:S01]  /*a070*/  FSEL R149, R149, -INF , P5 ;  /* 0xff80000095957808 */ /* 0x000fe20002800000 */
[----:B------:R-:W-:Y:S01]  /*a080*/  FFMA.FTZ R160, -R237, R160, R210 ;  /* 0x000000a0eda07223 */ /* 0x000fe200000101d2 */
[----:B------:R-:W-:Y:S02]  /*a090*/  IADD3 R152, PT, PT, R46, -0xa1, -R43 ;  /* 0xffffff5f2e987810 */ /* 0x000fe40007ffe82b */
[----:B------:R-:W-:-:S02]  /*a0a0*/  ISETP.GE.AND P4, PT, R48, R227, PT ;  /* 0x000000e33000720c */ /* 0x000fc40003f86270 */
[C---:B------:R-:W-:Y:S02]  /*a0b0*/  ISETP.GE.AND P1, PT, R48.reuse, R225, PT ;  /* 0x000000e13000720c */ /* 0x040fe40003f26270 */
[----:B------:R-:W-:Y:S02]  /*a0c0*/  I2FP.F32.S32 R148, R148 ;  /* 0x0000009400947245 */ /* 0x000fe40000201400 */
[----:B------:R-:W-:Y:S01]  /*a0d0*/  ISETP.GE.AND P5, PT, R48, R224, PT ;  /* 0x000000e03000720c */ /* 0x000fe20003fa6270 */
[----:B------:R-:W-:Y:S01]  /*a0e0*/  VIADD R48, R42, 0xa1 ;  /* 0x000000a12a307836 */ /* 0x000fe20000000000 */
[----:B------:R-:W-:Y:S01]  /*a0f0*/  IADD3 R147, PT, PT, R226, -0xa8, -R43 ;  /* 0xffffff58e2937810 */ /* 0x000fe20007ffe82b */
[----:B------:R-:W-:Y:S01]  /*a100*/  FFMA.FTZ R148, -R237, R148, R164 ;  /* 0x00000094ed947223 */ /* 0x000fe200000101a4 */
[----:B------:R-:W-:Y:S02]  /*a110*/  IABS R152, R152 ;  /* 0x0000009800987213 */ /* 0x000fe40000000000 */
        /* <DEDUP_REMOVED lines=68> */
[----:B------:R-:W-:Y:S02]  /*a560*/  I2FP.F32.S32 R108, R108 ;  /* 0x0000006c006c7245 */ /* 0x000fe40000201400 */
[----:B------:R-:W-:Y:S02]  /*a570*/  FSEL R129, R129, -INF , !P1 ;  /* 0xff80000081817808 */ /* 0x000fe40004800000 */
[----:B------:R-:W-:Y:S01]  /*a580*/  ISETP.GE.AND P1, PT, R48, R228, PT ;  /* 0x000000e43000720c */ /* 0x000fe20003f26270 */
[----:B------:R-:W-:Y:S01]  /*a590*/  FFMA.FTZ R108, -R237, R108, R107 ;  /* 0x0000006ced6c7223 */ /* 0x000fe2000001016b */
[----:B------:R-:W-:Y:S02]  /*a5a0*/  FSEL R109, R109, -INF , P5 ;  /* 0xff8000006d6d7808 */ /* 0x000fe40002800000 */
[----:B------:R-:W-:Y:S02]  /*a5b0*/  IABS R127, R127 ;  /* 0x0000007f007f7213 */ /* 0x000fe40000000000 */
[----:B------:R-:W-:-:S02]  /*a5c0*/  FSEL R109, R109, -INF , !P4 ;  /* 0xff8000006d6d7808 */ /* 0x000fc40006000000 */
[----:B------:R-:W-:Y:S02]  /*a5d0*/  FSEL R128, R128, -INF , P1 ;  /* 0xff80000080807808 */ /* 0x000fe40000800000 */
        /* <DEDUP_REMOVED lines=17> */
[C---:B------:R-:W-:Y:S02]  /*a6f0*/  ISETP.GE.AND P4, PT, R48.reuse, R227, PT ;  /* 0x000000e33000720c */ /* 0x040fe40003f86270 */
[C---:B------:R-:W-:Y:S02]  /*a700*/  ISETP.GE.AND P1, PT, R48.reuse, R225, PT ;  /* 0x000000e13000720c */ /* 0x040fe40003f26270 */
[----:B------:R-:W-:Y:S02]  /*a710*/  I2FP.F32.S32 R126, R126 ;  /* 0x0000007e007e7245 */ /* 0x000fe40000201400 */
[----:B------:R-:W-:Y:S01]  /*a720*/  ISETP.GE.AND P5, PT, R48, R224, PT ;  /* 0x000000e03000720c */ /* 0x000fe20003fa6270 */
[----:B------:R-:W-:Y:S01]  /*a730*/  VIADD R48, R42, 0xb9 ;  /* 0x000000b92a307836 */ /* 0x000fe20000000000 */
[----:B------:R-:W-:Y:S01]  /*a740*/  FSEL R127, R127, -INF , !P4 ;  /* 0xff8000007f7f7808 */ /* 0x000fe20006000000 */
[----:B------:R-:W-:Y:S01]  /*a750*/  FFMA.FTZ R126, -R237, R126, R100 ;  /* 0x0000007eed7e7223 */ /* 0x000fe20000010164 */
[----:B------:R-:W-:-:S02]  /*a760*/  FSEL R107, R107, -INF , P1 ;  /* 0xff8000006b6b7808 */ /* 0x000fc40000800000 */
[----:B------:R-:W-:Y:S02]  /*a770*/  ISETP.GE.AND P4, PT, R48, R228, PT ;  /* 0x000000e43000720c */ /* 0x000fe40003f86270 */
[----:B------:R-:W-:Y:S02]  /*a780*/  IADD3 R106, PT, PT, R46, -0xb9, -R43 ;  /* 0xffffff472e6a7810 */ /* 0x000fe40007ffe82b */
[----:B------:R-:W-:Y:S02]  /*a790*/  FSEL R107, R107, -INF , !P5 ;  /* 0xff8000006b6b7808 */ /* 0x000fe40006800000 */
[----:B------:R-:W-:Y:S02]  /*a7a0*/  FSEL R126, R126, -INF , P4 ;  /* 0xff8000007e7e7808 */ /* 0x000fe40002000000 */
[C---:B------:R-:W-:Y:S02]  /*a7b0*/  ISETP.GE.AND P1, PT, R48.reuse, R227, PT ;  /* 0x000000e33000720c */ /* 0x040fe40003f26270 */
[----:B------:R-:W-:-:S02]  /*a7c0*/  ISETP.GE.AND P5, PT, R48, R225, PT ;  /* 0x000000e13000720c */ /* 0x000fc40003fa6270 */
[----:B------:R-:W-:Y:S02]  /*a7d0*/  ISETP.GE.AND P4, PT, R48, R224, PT ;  /* 0x000000e03000720c */ /* 0x000fe40003f86270 */
[--C-:B------:R-:W-:Y:S02]  /*a7e0*/  IADD3 R48, PT, PT, R46, -0xc0, -R43.reuse ;  /* 0xffffff402e307810 */ /* 0x100fe40007ffe82b */
[----:B------:R-:W-:Y:S02]  /*a7f0*/  IADD3 R125, PT, PT, R226, -0xc0, -R43 ;  /* 0xffffff40e27d7810 */ /* 0x000fe40007ffe82b */
[----:B------:R-:W-:Y:S02]  /*a800*/  IABS R106, R106 ;  /* 0x0000006a006a7213 */ /* 0x000fe40000000000 */
        /* <DEDUP_REMOVED lines=8> */
[----:B------:R-:W-:Y:S01]  /*a890*/  FSEL R126, R126, -INF , !P1 ;  /* 0xff8000007e7e7808 */ /* 0x000fe20004800000 */
[----:B------:R-:W-:Y:S01]  /*a8a0*/  FFMA.FTZ R125, -R237, R125, R103 ;  /* 0x0000007ded7d7223 */ /* 0x000fe20000010167 */
[----:B------:R-:W-:-:S02]  /*a8b0*/  IADD3 R48, PT, PT, R46, -0xc1, -R43 ;  /* 0xffffff3f2e307810 */ /* 0x000fc40007ffe82b */
[----:B------:R-:W-:Y:S02]  /*a8c0*/  ISETP.GE.AND P1, PT, R49, R228, PT ;  /* 0x000000e43100720c */ /* 0x000fe40003f26270 */
[----:B------:R-:W-:Y:S02]  /*a8d0*/  FSEL R106, R106, -INF , P5 ;  /* 0xff8000006a6a7808 */ /* 0x000fe40002800000 */
[----:B------:R-:W-:Y:S02]  /*a8e0*/  IABS R124, R124 ;  /* 0x0000007c007c7213 */ /* 0x000fe40000000000 */
[----:B------:R-:W-:Y:S02]  /*a8f0*/  IABS R48, R48 ;  /* 0x0000003000307213 */ /* 0x000fe40000000000 */
[----:B------:R-:W-:Y:S02]  /*a900*/  FSEL R106, R106, -INF , !P4 ;  /* 0xff8000006a6a7808 */ /* 0x000fe40006000000 */
[----:B------:R-:W-:-:S02]  /*a910*/  FSEL R125, R125, -INF , P1 ;  /* 0xff8000007d7d7808 */ /* 0x000fc40000800000 */
[C---:B------:R-:W-:Y:S02]  /*a920*/  ISETP.GE.AND P5, PT, R49.reuse, R227, PT ;  /* 0x000000e33100720c */ /* 0x040fe40003fa6270 */
[C---:B------:R-:W-:Y:S02]  /*a930*/  ISETP.GE.AND P4, PT, R49.reuse, R225, PT ;  /* 0x000000e13100720c */ /* 0x040fe40003f86270 */
[----:B------:R-:W-:Y:S02]  /*a940*/  I2FP.F32.S32 R124, R124 ;  /* 0x0000007c007c7245 */ /* 0x000fe40000201400 */
[----:B------:R-:W-:Y:S01]  /*a950*/  ISETP.GE.AND P1, PT, R49, R224, PT ;  /* 0x000000e03100720c */ /* 0x000fe20003f26270 */
[----:B------:R-:W-:Y:S01]  /*a960*/  VIADD R49, R42, 0xc1 ;  /* 0x000000c12a317836 */ /* 0x000fe20000000000 */
[----:B------:R-:W-:Y:S01]  /*a970*/  I2FP.F32.S32 R48, R48 ;  /* 0x0000003000307245 */ /* 0x000fe20000201400 */
[----:B------:R-:W-:Y:S01]  /*a980*/  FFMA.FTZ R124, -R237, R124, R105 ;  /* 0x0000007ced7c7223 */ /* 0x000fe20000010169 */
[----:B------:R-:W-:-:S02]  /*a990*/  FSEL R125, R125, -INF , !P5 ;  /* 0xff8000007d7d7808 */ /* 0x000fc40006800000 */
[----:B------:R-:W-:Y:S01]  /*a9a0*/  ISETP.GE.AND P5, PT, R49, R228, PT ;  /* 0x000000e43100720c */ /* 0x000fe20003fa6270 */
[----:B------:R-:W-:Y:S01]  /*a9b0*/  FFMA.FTZ R69, -R237, R48, R69 ;  /* 0x00000030ed457223 */ /* 0x000fe20000010145 */
[----:B------:R-:W-:Y:S02]  /*a9c0*/  FSEL R105, R68, -INF , P4 ;  /* 0xff80000044697808 */ /* 0x000fe40002000000 */
[----:B------:R-:W-:Y:S02]  /*a9d0*/  IADD3 R48, PT, PT, R46, -0xc8, -R43 ;  /* 0xffffff382e307810 */ /* 0x000fe40007ffe82b */
[----:B------:R-:W-:Y:S02]  /*a9e0*/  FSEL R105, R105, -INF , !P1 ;  /* 0xff80000069697808 */ /* 0x000fe40004800000 */
[----:B------:R-:W-:Y:S02]  /*a9f0*/  FSEL R124, R124, -INF , P5 ;  /* 0xff8000007c7c7808 */ /* 0x000fe40002800000 */
[----:B------:R-:W-:-:S02]  /*aa00*/  ISETP.GE.AND P4, PT, R49, R227, PT ;  /* 0x000000e33100720c */ /* 0x000fc40003f86270 */
[C---:B------:R-:W-:Y:S02]  /*aa10*/  ISETP.GE.AND P1, PT, R49.reuse, R225, PT ;  /* 0x000000e13100720c */ /* 0x040fe40003f26270 */
[----:B------:R-:W-:Y:S02]  /*aa20*/  ISETP.GE.AND P5, PT, R49, R224, PT ;  /* 0x000000e03100720c */ /* 0x000fe40003fa6270 */
[C-C-:B------:R-:W-:Y:S02]  /*aa30*/  IADD3 R49, PT, PT, R226.reuse, -0xc9, -R43.reuse ;  /* 0xffffff37e2317810 */ /* 0x140fe40007ffe82b */
[----:B------:R-:W-:Y:S02]  /*aa40*/  IABS R48, R48 ;  /* 0x0000003000307213 */ /* 0x000fe40000000000 */
[----:B------:R-:W-:Y:S02]  /*aa50*/  IADD3 R123, PT, PT, R226, -0xc8, -R43 ;  /* 0xffffff38e27b7810 */ /* 0x000fe40007ffe82b */
[----:B------:R-:W-:-:S02]  /*aa60*/  IABS R49, R49 ;  /* 0x0000003100317213 */ /* 0x000fc40000000000 */
[----:B------:R-:W-:Y:S02]  /*aa70*/  I2FP.F32.S32 R48, R48 ;  /* 0x0000003000307245 */ /* 0x000fe40000201400 */
[----:B------:R-:W-:Y:S02]  /*aa80*/  IABS R123, R123 ;  /* 0x0000007b007b7213 */ /* 0x000fe40000000000 */
[----:B------:R-:W-:Y:S01]  /*aa90*/  I2FP.F32.S32 R49, R49 ;  /* 0x0000003100317245 */ /* 0x000fe20000201400 */
[C---:B------:R-:W-:Y:S01]  /*aaa0*/  FFMA.FTZ R70, -R237.reuse, R48, R70 ;  /* 0x00000030ed467223 */ /* 0x040fe20000010146 */
[----:B------:R-:W-:Y:S02]  /*aab0*/  I2FP.F32.S32 R123, R123 ;  /* 0x0000007b007b7245 */ /* 0x000fe40000201400 */
[--C-:B------:R-:W-:Y:S01]  /*aac0*/  IADD3 R48, PT, PT, R46, -0xc9, -R43.reuse ;  /* 0xffffff372e307810 */ /* 0x100fe20007ffe82b */
[C---:B------:R-:W-:Y:S01]  /*aad0*/  FFMA.FTZ R120, -R237.reuse, R49, R120 ;  /* 0x00000031ed787223 */ /* 0x040fe20000010178 */
        /* <DEDUP_REMOVED lines=13> */
[----:B------:R-:W-:Y:S01]  /*abb0*/  ISETP.GE.AND P4, PT, R50, R224, PT ;  /* 0x000000e03200720c */ /* 0x000fe20003f86270 */
[----:B------:R-:W-:Y:S01]  /*abc0*/  VIADD R50, R42, 0xc9 ;  /* 0x000000c92a327836 */ /* 0x000fe20000000000 */
[----:B------:R-:W-:Y:S02]  /*abd0*/  I2FP.F32.S32 R49, R49 ;  /* 0x0000003100317245 */ /* 0x000fe40000201400 */
[----:B------:R-:W-:-:S02]  /*abe0*/  IADD3 R48, PT, PT, R46, -0xd0, -R43 ;  /* 0xffffff302e307810 */ /* 0x000fc40007ffe82b */
[----:B------:R-:W-:Y:S01]  /*abf0*/  FSEL R123, R123, -INF , !P1 ;  /* 0xff8000007b7b7808 */ /* 0x000fe20004800000 */
[----:B------:R-:W-:Y:S01]  /*ac00*/  FFMA.FTZ R56, -R237, R49, R56 ;  /* 0x00000031ed387223 */ /* 0x000fe20000010138 */
[----:B------:R-:W-:Y:S02]  /*ac10*/  ISETP.GE.AND P1, PT, R50, R228, PT ;  /* 0x000000e43200720c */ /* 0x000fe40003f26270 */
[----:B------:R-:W-:Y:S02]  /*ac20*/  FSEL R103, R70, -INF , P5 ;  /* 0xff80000046677808 */ /* 0x000fe40002800000 */
[----:B------:R-:W-:Y:S02]  /*ac30*/  IADD3 R49, PT, PT, R226, -0xd1, -R43 ;  /* 0xffffff2fe2317810 */ /* 0x000fe40007ffe82b */
[----:B------:R-:W-:Y:S02]  /*ac40*/  IABS R48, R48 ;  /* 0x0000003000307213 */ /* 0x000fe40000000000 */
[----:B------:R-:W-:-:S02]  /*ac50*/  FSEL R103, R103, -INF , !P4 ;  /* 0xff80000067677808 */ /* 0x000fc40006000000 */
[----:B------:R-:W-:Y:S02]  /*ac60*/  FSEL R122, R120, -INF , P1 ;  /* 0xff800000787a7808 */ /* 0x000fe40000800000 */
[C---:B------:R-:W-:Y:S02]  /*ac70*/  ISETP.GE.AND P5, PT, R50.reuse, R227, PT ;  /* 0x000000e33200720c */ /* 0x040fe40003fa6270 */
[C---:B------:R-:W-:Y:S02]  /*ac80*/  ISETP.GE.AND P4, PT, R50.reuse, R225, PT ;  /* 0x000000e13200720c */ /* 0x040fe40003f86270 */
[----:B------:R-:W-:Y:S01]  /*ac90*/  ISETP.GE.AND P1, PT, R50, R224, PT ;  /* 0x000000e03200720c */ /* 0x000fe20003f26270 */
[----:B------:R-:W-:Y:S01]  /*aca0*/  VIADD R50, R42, 0xd0 ;  /* 0x000000d02a327836 */ /* 0x000fe20000000000 */
[----:B------:R-:W-:Y:S02]  /*acb0*/  IABS R49, R49 ;  /* 0x0000003100317213 */ /* 0x000fe40000000000 */
[----:B------:R-:W-:-:S02]  /*acc0*/  I2FP.F32.S32 R48, R48 ;  /* 0x0000003000307245 */ /* 0x000fc40000201400 */
[----:B------:R-:W-:Y:S02]  /*acd0*/  I2FP.F32.S32 R49, R49 ;  /* 0x0000003100317245 */ /* 0x000fe40000201400 */
[----:B------:R-:W-:Y:S01]  /*ace0*/  FSEL R122, R122, -INF , !P5 ;  /* 0xff8000007a7a7808 */ /* 0x000fe20006800000 */
[C---:B------:R-:W-:Y:S01]  /*acf0*/  FFMA.FTZ R58, -R237.reuse, R48, R58 ;  /* 0x00000030ed3a7223 */ /* 0x040fe2000001013a */
[----:B------:R-:W-:Y:S01]  /*ad00*/  IADD3 R119, PT, PT, R226, -0xd8, -R43 ;  /* 0xffffff28e2777810 */ /* 0x000fe20007ffe82b */
[----:B------:R-:W-:Y:S01]  /*ad10*/  FFMA.FTZ R57, -R237, R49, R57 ;  /* 0x00000031ed397223 */ /* 0x000fe20000010139 */
[----:B------:R-:W-:Y:S01]  /*ad20*/  ISETP.GE.AND P5, PT, R50, R228, PT ;  /* 0x000000e43200720c */ /* 0x000fe20003fa6270 */
[----:B------:R-:W-:Y:S01]  /*ad30*/  VIADD R49, R42, 0xd1 ;  /* 0x000000d12a317836 */ /* 0x000fe20000000000 */
[----:B------:R-:W-:Y:S02]  /*ad40*/  FSEL R102, R71, -INF , P4 ;  /* 0xff80000047667808 */ /* 0x000fe40002000000 */
[----:B------:R-:W-:-:S02]  /*ad50*/  IADD3 R48, PT, PT, R46, -0xd1, -R43 ;  /* 0xffffff2f2e307810 */ /* 0x000fc40007ffe82b */
[----:B------:R-:W-:Y:S02]  /*ad60*/  IABS R119, R119 ;  /* 0x0000007700777213 */ /* 0x000fe40000000000 */
[----:B------:R-:W-:Y:S02]  /*ad70*/  ISETP.GE.AND P4, PT, R50, R227, PT ;  /* 0x000000e33200720c */ /* 0x000fe40003f86270 */
[----:B------:R-:W-:Y:S02]  /*ad80*/  FSEL R102, R102, -INF , !P1 ;  /* 0xff80000066667808 */ /* 0x000fe40004800000 */
[----:B------:R-:W-:Y:S02]  /*ad90*/  FSEL R121, R56, -INF , P5 ;  /* 0xff80000038797808 */ /* 0x000fe40002800000 */
[----:B------:R-:W-:Y:S02]  /*ada0*/  IABS R48, R48 ;  /* 0x0000003000307213 */ /* 0x000fe40000000000 */
[----:B------:R-:W-:-:S02]  /*adb0*/  ISETP.GE.AND P1, PT, R50, R225, PT ;  /* 0x000000e13200720c */ /* 0x000fc40003f26270 */
[----:B------:R-:W-:Y:S02]  /*adc0*/  I2FP.F32.S32 R119, R119 ;  /* 0x0000007700777245 */ /* 0x000fe40000201400 */
[----:B------:R-:W-:Y:S02]  /*add0*/  FSEL R121, R121, -INF , !P4 ;  /* 0xff80000079797808 */ /* 0x000fe40006000000 */
[----:B------:R-:W-:Y:S01]  /*ade0*/  I2FP.F32.S32 R48, R48 ;  /* 0x0000003000307245 */ /* 0x000fe20000201400 */
[----:B------:R-:W-:Y:S01]  /*adf0*/  FFMA.FTZ R119, -R237, R119, R4 ;  /* 0x00000077ed777223 */ /* 0x000fe20000010104 */
[----:B------:R-:W-:Y:S02]  /*ae00*/  ISETP.GE.AND P5, PT, R50, R224, PT ;  /* 0x000000e03200720c */ /* 0x000fe40003fa6270 */
        /* <DEDUP_REMOVED lines=8> */
[----:B------:R-:W-:Y:S02]  /*ae90*/  FSEL R120, R120, -INF , !P1 ;  /* 0xff80000078787808 */ /* 0x000fe40004800000 */
[----:B------:R-:W-:Y:S02]  /*aea0*/  ISETP.GE.AND P4, PT, R49, R224, PT ;  /* 0x000000e03100720c */ /* 0x000fe40003f86270 */
[----:B------:R-:W-:-:S02]  /*aeb0*/  IADD3 R118, PT, PT, R226, -0xd9, -R43 ;  /* 0xffffff27e2767810 */ /* 0x000fc40007ffe82b */
[----:B------:R-:W-:Y:S02]  /*aec0*/  ISETP.GE.AND P1, PT, R4, R228, PT ;  /* 0x000000e40400720c */ /* 0x000fe40003f26270 */
[----:B------:R-:W-:Y:S02]  /*aed0*/  FSEL R100, R44, -INF , P5 ;  /* 0xff8000002c647808 */ /* 0x000fe40002800000 */
[----:B------:R-:W-:Y:S02]  /*aee0*/  IADD3 R99, PT, PT, R46, -0xd8, -R43 ;  /* 0xffffff282e637810 */ /* 0x000fe40007ffe82b */
[----:B------:R-:W-:Y:S02]  /*aef0*/  IABS R118, R118 ;  /* 0x0000007600767213 */ /* 0x000fe40000000000 */
[----:B------:R-:W-:Y:S02]  /*af00*/  FSEL R100, R100, -INF , !P4 ;  /* 0xff80000064647808 */ /* 0x000fe40006000000 */
[----:B------:R-:W-:-:S02]  /*af10*/  FSEL R119, R119, -INF , P1 ;  /* 0xff80000077777808 */ /* 0x000fc40000800000 */
[C---:B------:R-:W-:Y:S02]  /*af20*/  ISETP.GE.AND P5, PT, R4.reuse, R227, PT ;  /* 0x000000e30400720c */ /* 0x040fe40003fa6270 */
[C---:B------:R-:W-:Y:S02]  /*af30*/  ISETP.GE.AND P4, PT, R4.reuse, R225, PT ;  /* 0x000000e10400720c */ /* 0x040fe40003f86270 */
[----:B------:R-:W-:Y:S02]  /*af40*/  ISETP.GE.AND P1, PT, R4, R224, PT ;  /* 0x000000e00400720c */ /* 0x000fe40003f26270 */
[----:B------:R-:W-:Y:S02]  /*af50*/  IADD3 R4, PT, PT, R46, -0xd9, -R43 ;  /* 0xffffff272e047810 */ /* 0x000fe40007ffe82b */
[----:B------:R-:W-:Y:S02]  /*af60*/  IABS R99, R99 ;  /* 0x0000006300637213 */ /* 0x000fe40000000000 */
[----:B------:R-:W-:-:S02]  /*af70*/  I2FP.F32.S32 R118, R118 ;  /* 0x0000007600767245 */ /* 0x000fc40000201400 */
[----:B------:R-:W-:Y:S02]  /*af80*/  IABS R4, R4 ;  /* 0x0000000400047213 */ /* 0x000fe40000000000 */
[----:B------:R-:W-:Y:S01]  /*af90*/  I2FP.F32.S32 R99, R99 ;  /* 0x0000006300637245 */ /* 0x000fe20000201400 */
[C---:B------:R-:W-:Y:S01]  /*afa0*/  FFMA.FTZ R118, -R237.reuse, R118, R5 ;  /* 0x00000076ed767223 */ /* 0x040fe20000010105 */
[----:B------:R-:W-:Y:S02]  /*afb0*/  IADD3 R5, PT, PT, R226, -0xe0, -R43 ;  /* 0xffffff20e2057810 */ /* 0x000fe40007ffe82b */
[----:B------:R-:W-:Y:S01]  /*afc0*/  I2FP.F32.S32 R4, R4 ;  /* 0x0000000400047245 */ /* 0x000fe20000201400 */
[C---:B------:R-:W-:Y:S01]  /*afd0*/  FFMA.FTZ R99, -R237.reuse, R99, R6 ;  /* 0x00000063ed637223 */ /* 0x040fe20000010106 */
[----:B------:R-:W-:Y:S01]  /*afe0*/  VIADD R6, R42, 0xd9 ;  /* 0x000000d92a067836 */ /* 0x000fe20000000000 */
[----:B------:R-:W-:Y:S02]  /*aff0*/  IABS R5, R5 ;  /* 0x0000000500057213 */ /* 0x000fe40000000000 */
[----:B------:R-:W-:Y:S01]  /*b000*/  FFMA.FTZ R7, -R237, R4, R7 ;  /* 0x00000004ed077223 */ /* 0x000fe20000010107 */
[----:B------:R-:W-:-:S02]  /*b010*/  IADD3 R4, PT, PT, R46, -0xe0, -R43 ;  /* 0xffffff202e047810 */ /* 0x000fc40007ffe82b */
[----:B------:R-:W-:Y:S02]  /*b020*/  FSEL R119, R119, -INF , !P5 ;  /* 0xff80000077777808 */ /* 0x000fe40006800000 */
[----:B------:R-:W-:Y:S02]  /*b030*/  I2FP.F32.S32 R5, R5 ;  /* 0x0000000500057245 */ /* 0x000fe40000201400 */
[----:B------:R-:W-:Y:S02]  /*b040*/  ISETP.GE.AND P5, PT, R6, R228, PT ;  /* 0x000000e40600720c */ /* 0x000fe40003fa6270 */
[----:B------:R-:W-:Y:S02]  /*b050*/  FSEL R99, R99, -INF , P4 ;  /* 0xff80000063637808 */ /* 0x000fe40002000000 */
[----:B------:R-:W-:Y:S01]  /*b060*/  IABS R4, R4 ;  /* 0x0000000400047213 */ /* 0x000fe20000000000 */
[----:B------:R-:W-:Y:S01]  /*b070*/  FFMA.FTZ R20, -R237, R5, R20 ;  /* 0x00000005ed147223 */ /* 0x000fe20000010114 */
[----:B------:R-:W-:Y:S01]  /*b080*/  FSEL R99, R99, -INF , !P1 ;  /* 0xff80000063637808 */ /* 0x000fe20004800000 */
[----:B------:R-:W-:Y:S01]  /*b090*/  VIADD R5, R42, 0xe0 ;  /* 0x000000e02a057836 */ /* 0x000fe20000000000 */
[----:B------:R-:W-:-:S02]  /*b0a0*/  FSEL R118, R118, -INF , P5 ;  /* 0xff80000076767808 */ /* 0x000fc40002800000 */
[C---:B------:R-:W-:Y:S02]  /*b0b0*/  ISETP.GE.AND P4, PT, R6.reuse, R227, PT ;  /* 0x000000e30600720c */ /* 0x040fe40003f86270 */
[C---:B------:R-:W-:Y:S02]  /*b0c0*/  ISETP.GE.AND P1, PT, R6.reuse, R225, PT ;  /* 0x000000e10600720c */ /* 0x040fe40003f26270 */
[----:B------:R-:W-:Y:S02]  /*b0d0*/  ISETP.GE.AND P5, PT, R6, R224, PT ;  /* 0x000000e00600720c */ /* 0x000fe40003fa6270 */
[----:B------:R-:W-:Y:S02]  /*b0e0*/  I2FP.F32.S32 R4, R4 ;  /* 0x0000000400047245 */ /* 0x000fe40000201400 */
[----:B------:R-:W-:Y:S02]  /*b0f0*/  IADD3 R6, PT, PT, R226, -0xe1, -R43 ;  /* 0xffffff1fe2067810 */ /* 0x000fe40007ffe82b */
[----:B------:R-:W-:Y:S01]  /*b100*/  FSEL R118, R118, -INF , !P4 ;  /* 0xff80000076767808 */ /* 0x000fe20006000000 */
[----:B------:R-:W-:Y:S01]  /*b110*/  FFMA.FTZ R22, -R237, R4, R22 ;  /* 0x00000004ed167223 */ /* 0x000fe20000010116 */
[----:B------:R-:W-:-:S02]  /*b120*/  ISETP.GE.AND P4, PT, R5, R228, PT ;  /* 0x000000e40500720c */ /* 0x000fc40003f86270 */
[----:B------:R-:W-:Y:S02]  /*b130*/  IABS R6, R6 ;  /* 0x0000000600067213 */ /* 0x000fe40000000000 */
[----:B------:R-:W-:Y:S02]  /*b140*/  FSEL R98, R7, -INF , P1 ;  /* 0xff80000007627808 */ /* 0x000fe40000800000 */
[----:B------:R-:W-:Y:S02]  /*b150*/  IADD3 R4, PT, PT, R226, -0xe8, -R43 ;  /* 0xffffff18e2047810 */ /* 0x000fe40007ffe82b */
[----:B------:R-:W-:Y:S02]  /*b160*/  FSEL R98, R98, -INF , !P5 ;  /* 0xff80000062627808 */ /* 0x000fe40006800000 */
[----:B------:R-:W-:Y:S02]  /*b170*/  I2FP.F32.S32 R6, R6 ;  /* 0x0000000600067245 */ /* 0x000fe40000201400 */
[----:B------:R-:W-:-:S02]  /*b180*/  FSEL R117, R20, -INF , P4 ;  /* 0xff80000014757808 */ /* 0x000fc40002000000 */
[C---:B------:R-:W-:Y:S02]  /*b190*/  ISETP.GE.AND P1, PT, R5.reuse, R227, PT ;  /* 0x000000e30500720c */ /* 0x040fe40003f26270 */
        /* <DEDUP_REMOVED lines=8> */
[----:B------:R-:W-:Y:S01]  /*b220*/  FSEL R117, R117, -INF , !P1 ;  /* 0xff80000075757808 */ /* 0x000fe20004800000 */
[C---:B------:R-:W-:Y:S01]  /*b230*/  FFMA.FTZ R23, -R237.reuse, R4, R23 ;  /* 0x00000004ed177223 */ /* 0x040fe20000010117 */
[----:B------:R-:W-:Y:S02]  /*b240*/  I2FP.F32.S32 R5, R5 ;  /* 0x0000000500057245 */ /* 0x000fe40000201400 */
[----:B------:R-:W-:Y:S02]  /*b250*/  ISETP.GE.AND P1, PT, R6, R228, PT ;  /* 0x000000e40600720c */ /* 0x000fe40003f26270 */
[----:B------:R-:W-:Y:S02]  /*b260*/  FSEL R97, R22, -INF , P5 ;  /* 0xff80000016617808 */ /* 0x000fe40002800000 */
[----:B------:R-:W-:Y:S01]  /*b270*/  IADD3 R4, PT, PT, R46, -0xe8, -R43 ;  /* 0xffffff182e047810 */ /* 0x000fe20007ffe82b */
[----:B------:R-:W-:Y:S01]  /*b280*/  FFMA.FTZ R21, -R237, R5, R21 ;  /* 0x00000005ed157223 */ /* 0x000fe20000010115 */
[----:B------:R-:W-:-:S02]  /*b290*/  FSEL R97, R97, -INF , !P4 ;  /* 0xff80000061617808 */ /* 0x000fc40006000000 */
[----:B------:R-:W-:Y:S02]  /*b2a0*/  FSEL R116, R24, -INF , P1 ;  /* 0xff80000018747808 */ /* 0x000fe40000800000 */
[----:B------:R-:W-:Y:S01]  /*b2b0*/  IABS R4, R4 ;  /* 0x0000000400047213 */ /* 0x000fe20000000000 */
[----:B------:R-:W-:Y:S01]  /*b2c0*/  VIADD R7, R42, 0xe8 ;  /* 0x000000e82a077836 */ /* 0x000fe20000000000 */
[C---:B------:R-:W-:Y:S02]  /*b2d0*/  ISETP.GE.AND P5, PT, R6.reuse, R227, PT ;  /* 0x000000e30600720c */ /* 0x040fe40003fa6270 */
[C---:B------:R-:W-:Y:S02]  /*b2e0*/  ISETP.GE.AND P4, PT, R6.reuse, R225, PT ;  /* 0x000000e10600720c */ /* 0x040fe40003f86270 */
[----:B------:R-:W-:Y:S02]  /*b2f0*/  ISETP.GE.AND P1, PT, R6, R224, PT ;  /* 0x000000e00600720c */ /* 0x000fe40003f26270 */
[----:B------:R-:W-:-:S02]  /*b300*/  IADD3 R6, PT, PT, R226, -0xe9, -R43 ;  /* 0xffffff17e2067810 */ /* 0x000fc40007ffe82b */
[----:B------:R-:W-:Y:S02]  /*b310*/  I2FP.F32.S32 R4, R4 ;  /* 0x0000000400047245 */ /* 0x000fe40000201400 */
[----:B------:R-:W-:Y:S02]  /*b320*/  FSEL R96, R21, -INF , P4 ;  /* 0xff80000015607808 */ /* 0x000fe40002000000 */
[----:B------:R-:W-:Y:S02]  /*b330*/  FSEL R116, R116, -INF , !P5 ;  /* 0xff80000074747808 */ /* 0x000fe40006800000 */
[----:B------:R-:W-:Y:S02]  /*b340*/  IABS R6, R6 ;  /* 0x0000000600067213 */ /* 0x000fe40000000000 */
[----:B------:R-:W-:Y:S01]  /*b350*/  ISETP.GE.AND P5, PT, R7, R228, PT ;  /* 0x000000e40700720c */ /* 0x000fe20003fa6270 */
[----:B------:R-:W-:Y:S01]  /*b360*/  FFMA.FTZ R29, -R237, R4, R29 ;  /* 0x00000004ed1d7223 */ /* 0x000fe2000001011d */
[----:B------:R-:W-:Y:S01]  /*b370*/  FSEL R96, R96, -INF , !P1 ;  /* 0xff80000060607808 */ /* 0x000fe20004800000 */
[----:B------:R-:W-:Y:S01]  /*b380*/  VIADD R4, R42, 0xe9 ;  /* 0x000000e92a047836 */ /* 0x000fe20000000000 */
[----:B------:R-:W-:-:S02]  /*b390*/  ISETP.GE.AND P1, PT, R7, R225, PT ;  /* 0x000000e10700720c */ /* 0x000fc40003f26270 */
[----:B------:R-:W-:Y:S02]  /*b3a0*/  I2FP.F32.S32 R6, R6 ;  /* 0x0000000600067245 */ /* 0x000fe40000201400 */
[----:B------:R-:W-:Y:S02]  /*b3b0*/  ISETP.GE.AND P4, PT, R7, R227, PT ;  /* 0x000000e30700720c */ /* 0x000fe40003f86270 */
[----:B------:R-:W-:Y:S01]  /*b3c0*/  FSEL R115, R23, -INF , P5 ;  /* 0xff80000017737808 */ /* 0x000fe20002800000 */
[----:B------:R-:W-:Y:S01]  /*b3d0*/  FFMA.FTZ R27, -R237, R6, R27 ;  /* 0x00000006ed1b7223 */ /* 0x000fe2000001011b */
[----:B------:R-:W-:Y:S02]  /*b3e0*/  ISETP.GE.AND P5, PT, R7, R224, PT ;  /* 0x000000e00700720c */ /* 0x000fe40003fa6270 */
[----:B------:R-:W-:Y:S02]  /*b3f0*/  FSEL R29, R29, -INF , P1 ;  /* 0xff8000001d1d7808 */ /* 0x000fe40000800000 */
[----:B------:R-:W-:-:S02]  /*b400*/  FSEL R115, R115, -INF , !P4 ;  /* 0xff80000073737808 */ /* 0x000fc40006000000 */
[C---:B------:R-:W-:Y:S02]  /*b410*/  ISETP.GE.AND P4, PT, R4.reuse, R228, PT ;  /* 0x000000e40400720c */ /* 0x040fe40003f86270 */
[----:B------:R-:W-:Y:S02]  /*b420*/  FSEL R47, R47, -INF , !P3 ;  /* 0xff8000002f2f7808 */ /* 0x000fe40005800000 */
[----:B------:R-:W-:Y:S02]  /*b430*/  FSEL R95, R29, -INF , !P5 ;  /* 0xff8000001d5f7808 */ /* 0x000fe40006800000 */
[C---:B------:R-:W-:Y:S02]  /*b440*/  ISETP.GE.AND P1, PT, R4.reuse, R227, PT ;  /* 0x000000e30400720c */ /* 0x040fe40003f26270 */
[C---:B------:R-:W-:Y:S02]  /*b450*/  ISETP.GE.AND P3, PT, R4.reuse, R225, PT ;  /* 0x000000e10400720c */ /* 0x040fe40003f66270 */
[----:B------:R-:W-:Y:S01]  /*b460*/  ISETP.GE.AND P5, PT, R4, R224, PT ;  /* 0x000000e00400720c */ /* 0x000fe20003fa6270 */
[----:B------:R-:W-:Y:S01]  /*b470*/  FFMA.FTZ R4, -R237, R45, R0 ;  /* 0x0000002ded047223 */ /* 0x000fe20000010100 */
[----:B------:R-:W-:-:S02]  /*b480*/  FSEL R27, R27, -INF , P4 ;  /* 0xff8000001b1b7808 */ /* 0x000fc40002000000 */
[C---:B------:R-:W-:Y:S02]  /*b490*/  ISETP.GE.AND P4, PT, R42.reuse, R228, PT ;  /* 0x000000e42a00720c */ /* 0x040fe40003f86270 */
        /* <DEDUP_REMOVED lines=27> */
[----:B------:R-:W-:Y:S02]  /*b650*/  IADD3 R5, PT, PT, R46, -0xe9, -R43 ;  /* 0xffffff172e057810 */ /* 0x000fe40007ffe82b */
        /* <DEDUP_REMOVED lines=9> */
[--C-:B------:R-:W-:Y:S02]  /*b6f0*/  IADD3 R0, PT, PT, R46, -0xf0, -R43.reuse ;  /* 0xffffff102e007810 */ /* 0x100fe40007ffe82b */
[----:B------:R-:W-:Y:S02]  /*b700*/  IADD3 R5, PT, PT, R226, -0xf0, -R43 ;  /* 0xffffff10e2057810 */ /* 0x000fe40007ffe82b */
[----:B------:R-:W-:Y:S02]  /*b710*/  FMNMX3.FTZ R21, R7, R197, R205, !PT ;  /* 0x000000c507157276 */ /* 0x000fe400078100cd */
[----:B------:R-:W-:Y:S02]  /*b720*/  FMNMX3.FTZ R20, R20, R199, R203, !PT ;  /* 0x000000c714147276 */ /* 0x000fe400078100cb */
[----:B------:R-:W-:-:S02]  /*b730*/  IABS R0, R0 ;  /* 0x0000000000007213 */ /* 0x000fc40000000000 */
[----:B------:R-:W-:Y:S02]  /*b740*/  IABS R5, R5 ;  /* 0x0000000500057213 */ /* 0x000fe40000000000 */
[----:B------:R-:W-:Y:S02]  /*b750*/  FMNMX3.FTZ R21, R21, R204, R201, !PT ;  /* 0x000000cc15157276 */ /* 0x000fe400078100c9 */
[----:B------:R-:W-:Y:S01]  /*b760*/  FMNMX3.FTZ R20, R20, R202, R195, !PT ;  /* 0x000000ca14147276 */ /* 0x000fe200078100c3 */
[----:B------:R-:W-:Y:S01]  /*b770*/  VIADD R6, R42, 0xf0 ;  /* 0x000000f02a067836 */ /* 0x000fe20000000000 */
[----:B------:R-:W-:Y:S02]  /*b780*/  I2FP.F32.S32 R5, R5 ;  /* 0x0000000500057245 */ /* 0x000fe40000201400 */
[----:B------:R-:W-:Y:S02]  /*b790*/  I2FP.F32.S32 R0, R0 ;  /* 0x0000000000007245 */ /* 0x000fe40000201400 */
[----:B------:R-:W-:-:S02]  /*b7a0*/  FMNMX3.FTZ R21, R21, R193, R181, !PT ;  /* 0x000000c115157276 */ /* 0x000fc400078100b5 */
[----:B------:R-:W-:Y:S01]  /*b7b0*/  FMNMX3.FTZ R20, R20, R194, R191, !PT ;  /* 0x000000c214147276 */ /* 0x000fe200078100bf */
[----:B------:R-:W-:Y:S01]  /*b7c0*/  FFMA.FTZ R25, -R237, R5, R25 ;  /* 0x00000005ed197223 */ /* 0x000fe20000010119 */
[----:B------:R-:W-:Y:S01]  /*b7d0*/  FMNMX3.FTZ R21, R21, R180, R179, !PT ;  /* 0x000000b415157276 */ /* 0x000fe200078100b3 */
[----:B------:R-:W-:Y:S01]  /*b7e0*/  FFMA.FTZ R35, -R237, R0, R35 ;  /* 0x00000000ed237223 */ /* 0x000fe20000010123 */
[----:B------:R-:W-:Y:S02]  /*b7f0*/  FSEL R94, R26, -INF , P3 ;  /* 0xff8000001a5e7808 */ /* 0x000fe40001800000 */
[----:B------:R-:W-:Y:S02]  /*b800*/  FMNMX3.FTZ R20, R20, R190, R178, !PT ;  /* 0x000000be14147276 */ /* 0x000fe400078100b2 */
[C---:B------:R-:W-:Y:S02]  /*b810*/  ISETP.GE.AND P3, PT, R6.reuse, R228, PT ;  /* 0x000000e40600720c */ /* 0x040fe40003f66270 */
[----:B------:R-:W-:-:S02]  /*b820*/  ISETP.GE.AND P4, PT, R6, R225, PT ;  /* 0x000000e10600720c */ /* 0x000fc40003f86270 */
[----:B------:R-:W-:Y:S01]  /*b830*/  FMNMX3.FTZ R21, R21, R176, R160, !PT ;  /* 0x000000b015157276 */ /* 0x000fe200078100a0 */
[----:B------:R-:W-:Y:S01]  /*b840*/  VIADD R0, R42, 0xf1 ;  /* 0x000000f12a007836 */ /* 0x000fe20000000000 */
[----:B------:R-:W-:Y:S02]  /*b850*/  FSEL R94, R94, -INF , !P5 ;  /* 0xff8000005e5e7808 */ /* 0x000fe40006800000 */
[----:B------:R-:W-:Y:S02]  /*b860*/  FMNMX3.FTZ R20, R20, R177, R175, !PT ;  /* 0x000000b114147276 */ /* 0x000fe400078100af */
[C---:B------:R-:W-:Y:S02]  /*b870*/  ISETP.GE.AND P5, PT, R6.reuse, R227, PT ;  /* 0x000000e30600720c */ /* 0x040fe40003fa6270 */
[----:B------:R-:W-:Y:S02]  /*b880*/  ISETP.GE.AND P1, PT, R6, R224, PT ;  /* 0x000000e00600720c */ /* 0x000fe40003f26270 */
[----:B------:R-:W-:-:S02]  /*b890*/  FSEL R113, R25, -INF , P3 ;  /* 0xff80000019717808 */ /* 0x000fc40001800000 */
[----:B------:R-:W-:Y:S02]  /*b8a0*/  FSEL R93, R35, -INF , P4 ;  /* 0xff800000235d7808 */ /* 0x000fe40002000000 */
[----:B------:R-:W-:Y:S02]  /*b8b0*/  FMNMX3.FTZ R21, R21, R152, R151, !PT ;  /* 0x0000009815157276 */ /* 0x000fe40007810097 */
[----:B------:R-:W-:Y:S02]  /*b8c0*/  FMNMX3.FTZ R20, R20, R174, R149, !PT ;  /* 0x000000ae14147276 */ /* 0x000fe40007810095 */
[----:B------:R-:W-:Y:S02]  /*b8d0*/  FSEL R113, R113, -INF , !P5 ;  /* 0xff80000071717808 */ /* 0x000fe40006800000 */
[----:B------:R-:W-:Y:S02]  /*b8e0*/  FSEL R93, R93, -INF , !P1 ;  /* 0xff8000005d5d7808 */ /* 0x000fe40004800000 */
[----:B------:R-:W-:-:S02]  /*b8f0*/  ISETP.GE.AND P3, PT, R0, R228, PT ;  /* 0x000000e40000720c */ /* 0x000fc40003f66270 */
[C---:B------:R-:W-:Y:S02]  /*b900*/  ISETP.GE.AND P5, PT, R0.reuse, R227, PT ;  /* 0x000000e30000720c */ /* 0x040fe40003fa6270 */
[C---:B------:R-:W-:Y:S02]  /*b910*/  ISETP.GE.AND P4, PT, R0.reuse, R225, PT ;  /* 0x000000e10000720c */ /* 0x040fe40003f86270 */
[----:B------:R-:W-:Y:S02]  /*b920*/  ISETP.GE.AND P1, PT, R0, R224, PT ;  /* 0x000000e00000720c */ /* 0x000fe40003f26270 */
[----:B------:R-:W-:Y:S02]  /*b930*/  IADD3 R0, PT, PT, R46, -0xf1, -R43 ;  /* 0xffffff0f2e007810 */ /* 0x000fe40007ffe82b */
[----:B------:R-:W-:Y:S02]  /*b940*/  FMNMX3.FTZ R21, R21, R150, R109, !PT ;  /* 0x0000009615157276 */ /* 0x000fe4000781006d */
[----:B------:R-:W-:-:S02]  /*b950*/  FMNMX3.FTZ R20, R20, R148, R147, !PT ;  /* 0x0000009414147276 */ /* 0x000fc40007810093 */
[----:B------:R-:W-:Y:S02]  /*b960*/  IADD3 R6, PT, PT, R226, -0xf1, -R43 ;  /* 0xffffff0fe2067810 */ /* 0x000fe40007ffe82b */
[----:B------:R-:W-:Y:S02]  /*b970*/  IABS R0, R0 ;  /* 0x0000000000007213 */ /* 0x000fe40000000000 */
[----:B------:R-:W-:Y:S02]  /*b980*/  FMNMX3.FTZ R21, R21, R108, R107, !PT ;  /* 0x0000006c15157276 */ /* 0x000fe4000781006b */
[----:B------:R-:W-:Y:S02]  /*b990*/  FMNMX3.FTZ R20, R20, R146, R129, !PT ;  /* 0x0000009214147276 */ /* 0x000fe40007810081 */
[----:B------:R-:W-:Y:S02]  /*b9a0*/  IABS R6, R6 ;  /* 0x0000000600067213 */ /* 0x000fe40000000000 */
[----:B------:R-:W-:-:S02]  /*b9b0*/  IADD3 R5, PT, PT, R226, -0xf8, -R43 ;  /* 0xffffff08e2057810 */ /* 0x000fc40007ffe82b */
[----:B------:R-:W-:Y:S02]  /*b9c0*/  I2FP.F32.S32 R0, R0 ;  /* 0x0000000000007245 */ /* 0x000fe40000201400 */
[----:B------:R-:W-:Y:S02]  /*b9d0*/  FMNMX3.FTZ R21, R21, R106, R105, !PT ;  /* 0x0000006a15157276 */ /* 0x000fe40007810069 */
[----:B------:R-:W-:Y:S02]  /*b9e0*/  IADD3 R7, PT, PT, R46, -0xf8, -R43 ;  /* 0xffffff082e077810 */ /* 0x000fe40007ffe82b */
[----:B------:R-:W-:Y:S02]  /*b9f0*/  FMNMX3.FTZ R20, R20, R128, R127, !PT ;  /* 0x0000008014147276 */ /* 0x000fe4000781007f */
[----:B------:R-:W-:Y:S01]  /*ba00*/  I2FP.F32.S32 R6, R6 ;  /* 0x0000000600067245 */ /* 0x000fe20000201400 */
[----:B------:R-:W-:Y:S01]  /*ba10*/  FFMA.FTZ R0, -R237, R0, R32 ;  /* 0x00000000ed007223 */ /* 0x000fe20000010120 */
[----:B------:R-:W-:-:S02]  /*ba20*/  IABS R5, R5 ;  /* 0x0000000500057213 */ /* 0x000fc40000000000 */
[----:B------:R-:W-:Y:S02]  /*ba30*/  FMNMX3.FTZ R21, R21, R104, R103, !PT ;  /* 0x0000006815157276 */ /* 0x000fe40007810067 */
[----:B------:R-:W-:Y:S02]  /*ba40*/  IABS R7, R7 ;  /* 0x0000000700077213 */ /* 0x000fe40000000000 */
[----:B------:R-:W-:Y:S02]  /*ba50*/  FMNMX3.FTZ R20, R20, R126, R125, !PT ;  /* 0x0000007e14147276 */ /* 0x000fe4000781007d */
[----:B------:R-:W-:Y:S01]  /*ba60*/  IADD3 R46, PT, PT, R46, -0xf9, -R43 ;  /* 0xffffff072e2e7810 */ /* 0x000fe20007ffe82b */
[----:B------:R-:W-:Y:S01]  /*ba70*/  FFMA.FTZ R6, -R237, R6, R14 ;  /* 0x00000006ed067223 */ /* 0x000fe2000001010e */
[----:B------:R-:W-:Y:S01]  /*ba80*/  I2FP.F32.S32 R5, R5 ;  /* 0x0000000500057245 */ /* 0x000fe20000201400 */
[----:B------:R-:W-:Y:S01]  /*ba90*/  VIADD R14, R42, 0xf8 ;  /* 0x000000f82a0e7836 */ /* 0x000fe20000000000 */
[----:B------:R-:W-:-:S02]  /*baa0*/  FMNMX3.FTZ R21, R21, R102, R101, !PT ;  /* 0x0000006615157276 */ /* 0x000fc40007810065 */
[----:B------:R-:W-:Y:S02]  /*bab0*/  I2FP.F32.S32 R7, R7 ;  /* 0x0000000700077245 */ /* 0x000fe40000201400 */
[----:B------:R-:W-:Y:S02]  /*bac0*/  FMNMX3.FTZ R20, R20, R124, R123, !PT ;  /* 0x0000007c14147276 */ /* 0x000fe4000781007b */
[----:B------:R-:W-:Y:S02]  /*bad0*/  FSEL R0, R0, -INF , P4 ;  /* 0xff80000000007808 */ /* 0x000fe40002000000 */
[----:B------:R-:W-:Y:S02]  /*bae0*/  IABS R46, R46 ;  /* 0x0000002e002e7213 */ /* 0x000fe40000000000 */
[----:B------:R-:W-:Y:S01]  /*baf0*/  IADD3 R43, PT, PT, R226, -0xf9, -R43 ;  /* 0xffffff07e22b7810 */ /* 0x000fe20007ffe82b */
[----:B------:R-:W-:Y:S01]  /*bb00*/  FFMA.FTZ R5, -R237, R5, R34 ;  /* 0x00000005ed057223 */ /* 0x000fe20000010122 */
[----:B------:R-:W-:Y:S01]  /*bb10*/  FMNMX3.FTZ R21, R21, R100, R99, !PT ;  /* 0x0000006415157276 */ /* 0x000fe20007810063 */
[----:B------:R-:W-:Y:S01]  /*bb20*/  FFMA.FTZ R7, -R237, R7, R40 ;  /* 0x00000007ed077223 */ /* 0x000fe20000010128 */
[----:B------:R-:W-:-:S02]  /*bb30*/  FSEL R6, R6, -INF , P3 ;  /* 0xff80000006067808 */ /* 0x000fc40001800000 */
[----:B------:R-:W-:Y:S01]  /*bb40*/  FMNMX3.FTZ R20, R20, R122, R121, !PT ;  /* 0x0000007a14147276 */ /* 0x000fe20007810079 */
[----:B------:R-:W-:Y:S01]  /*bb50*/  VIADD R42, R42, 0xf9 ;  /* 0x000000f92a2a7836 */ /* 0x000fe20000000000 */
[----:B------:R-:W-:Y:S02]  /*bb60*/  ISETP.GE.AND P3, PT, R14, R228, PT ;  /* 0x000000e40e00720c */ /* 0x000fe40003f66270 */
[----:B------:R-:W-:Y:S02]  /*bb70*/  FSEL R92, R0, -INF , !P1 ;  /* 0xff800000005c7808 */ /* 0x000fe40004800000 */
[----:B------:R-:W-:Y:S02]  /*bb80*/  I2FP.F32.S32 R46, R46 ;  /* 0x0000002e002e7245 */ /* 0x000fe40000201400 */
[----:B------:R-:W-:Y:S02]  /*bb90*/  ISETP.GE.AND P1, PT, R14, R225, PT ;  /* 0x000000e10e00720c */ /* 0x000fe40003f26270 */
[----:B------:R-:W-:-:S02]  /*bba0*/  IABS R43, R43 ;  /* 0x0000002b002b7213 */ /* 0x000fc40000000000 */
[----:B------:R-:W-:Y:S02]  /*bbb0*/  FMNMX3.FTZ R21, R21, R98, R97, !PT ;  /* 0x0000006215157276 */ /* 0x000fe40007810061 */
[----:B------:R-:W-:Y:S01]  /*bbc0*/  FMNMX3.FTZ R20, R20, R120, R119, !PT ;  /* 0x0000007814147276 */ /* 0x000fe20007810077 */
[----:B------:R-:W-:Y:S01]  /*bbd0*/  FFMA.FTZ R41, -R237, R46, R41 ;  /* 0x0000002eed297223 */ /* 0x000fe20000010129 */
[----:B------:R-:W-:Y:S02]  /*bbe0*/  FSEL R5, R5, -INF , P3 ;  /* 0xff80000005057808 */ /* 0x000fe40001800000 */
[----:B------:R-:W-:Y:S02]  /*bbf0*/  ISETP.GE.AND P3, PT, R14, R224, PT ;  /* 0x000000e00e00720c */ /* 0x000fe40003f66270 */
[----:B------:R-:W-:Y:S02]  /*bc00*/  FSEL R7, R7, -INF , P1 ;  /* 0xff80000007077808 */ /* 0x000fe40000800000 */
[----:B------:R-:W-:-:S02]  /*bc10*/  I2FP.F32.S32 R43, R43 ;  /* 0x0000002b002b7245 */ /* 0x000fc40000201400 */
[----:B------:R-:W-:Y:S02]  /*bc20*/  ISETP.GE.AND P1, PT, R42, R225, PT ;  /* 0x000000e12a00720c */ /* 0x000fe40003f26270 */
[----:B------:R-:W-:Y:S02]  /*bc30*/  FMNMX3.FTZ R21, R21, R96, R95, !PT ;  /* 0x0000006015157276 */ /* 0x000fe4000781005f */
[----:B------:R-:W-:Y:S01]  /*bc40*/  FMNMX3.FTZ R0, R20, R118, R117, !PT ;  /* 0x0000007614007276 */ /* 0x000fe20007810075 */
[----:B------:R-:W-:Y:S01]  /*bc50*/  FFMA.FTZ R31, -R237, R43, R31 ;  /* 0x0000002bed1f7223 */ /* 0x000fe2000001011f */
[----:B------:R-:W-:Y:S02]  /*bc60*/  FSEL R91, R7, -INF , !P3 ;  /* 0xff800000075b7808 */ /* 0x000fe40005800000 */
[----:B------:R-:W-:Y:S02]  /*bc70*/  ISETP.GE.AND P4, PT, R14, R227, PT ;  /* 0x000000e30e00720c */ /* 0x000fe40003f86270 */
[----:B------:R-:W-:-:S02]  /*bc80*/  ISETP.GE.AND P3, PT, R42, R224, PT ;  /* 0x000000e02a00720c */ /* 0x000fc40003f66270 */
[----:B------:R-:W-:Y:S02]  /*bc90*/  FSEL R41, R41, -INF , P1 ;  /* 0xff80000029297808 */ /* 0x000fe40000800000 */
[----:B------:R-:W-:Y:S02]  /*bca0*/  FMNMX3.FTZ R21, R21, R94, R93, !PT ;  /* 0x0000005e15157276 */ /* 0x000fe4000781005d */
[----:B------:R-:W-:Y:S02]  /*bcb0*/  ISETP.GE.AND P1, PT, R42, R228, PT ;  /* 0x000000e42a00720c */ /* 0x000fe40003f26270 */
[----:B------:R-:W-:Y:S02]  /*bcc0*/  FMNMX3.FTZ R0, R0, R116, R115, !PT ;  /* 0x0000007400007276 */ /* 0x000fe40007810073 */
[----:B------:R-:W-:Y:S02]  /*bcd0*/  FSEL R90, R41, -INF , !P3 ;  /* 0xff800000295a7808 */ /* 0x000fe40005800000 */
[----:B------:R-:W-:-:S02]  /*bce0*/  FMNMX3.FTZ R7, R21, R92, R91, !PT ;  /* 0x0000005c15077276 */ /* 0x000fc4000781005b */
[----:B------:R-:W-:Y:S02]  /*bcf0*/  FSEL R111, R5, -INF , !P4 ;  /* 0xff800000056f7808 */ /* 0x000fe40006000000 */
[----:B------:R-:W-:Y:S02]  /*bd00*/  ISETP.GE.AND P3, PT, R42, R227, PT ;  /* 0x000000e32a00720c */ /* 0x000fe40003f66270 */
[----:B------:R-:W-:Y:S02]  /*bd10*/  FSEL R31, R31, -INF , P1 ;  /* 0xff8000001f1f7808 */ /* 0x000fe40000800000 */
[----:B------:R-:W-:Y:S02]  /*bd20*/  FSEL R112, R6, -INF , !P5 ;  /* 0xff80000006707808 */ /* 0x000fe40006800000 */
[----:B------:R-:W-:Y:S02]  /*bd30*/  FMNMX3.FTZ R5, R0, R114, R113, !PT ;  /* 0x0000007200057276 */ /* 0x000fe40007810071 */
[----:B------:R-:W-:-:S02]  /*bd40*/  FMNMX.FTZ R7, R90, R7, !PT ;  /* 0x000000075a077209 */ /* 0x000fc40007810000 */
        /* <DEDUP_REMOVED lines=9> */
[----:B------:R-:W-:Y:S01]  /*bde0*/  LOP3.LUT R164, R36, 0x200, R61, 0xf8, !PT ;  /* 0x0000020024a47812 */ /* 0x000fe200078ef83d */
[----:B------:R-:W-:Y:S01]  /*bdf0*/  IMAD.MOV.U32 R65, RZ, RZ, 0x40 ;  /* 0x00000040ff417424 */ /* 0x000fe200078e00ff */
        /* <DEDUP_REMOVED lines=8> */
[----:B------:R-:W-:Y:S02]  /*be80*/  SEL R65, R65, 0xffffffc0, !P2 ;  /* 0xffffffc041417807 */ /* 0x000fe40005000000 */
[----:B------:R-:W-:Y:S01]  /*be90*/  SEL R61, R38, 0xffffffe0, !P6 ;  /* 0xffffffe0263d7807 */ /* 0x000fe20007000000 */
[-C--:B------:R-:W-:Y:S01]  /*bea0*/  FFMA.FTZ R78, R15, R89.reuse, -R79 ;  /* 0x000000590f4e7223 */ /* 0x080fe2000001084f */
[----:B------:R-:W-:Y:S01]  /*beb0*/  FSEL R88, R88, RZ, P1 ;  /* 0x000000ff58587208 */ /* 0x000fe20000800000 */
[----:B------:R-:W-:Y:S02]  /*bec0*/  IMAD.IADD R65, R65, 0x1, R67 ;  /* 0x0000000141417824 */ /* 0x000fe400078e0243 */
[-C--:B------:R-:W-:Y:S01]  /*bed0*/  FFMA.FTZ R75, R13, R89.reuse, -R79 ;  /* 0x000000590d4b7223 */ /* 0x080fe2000001084f */
[----:B------:R-:W-:Y:S01]  /*bee0*/  LDSM.16.MT88.4 R20, [R67+0xa000] ;  /* 0x00a000004314783b */ /* 0x000fe20000004200 */
[----:B------:R-:W-:-:S03]  /*bef0*/  FFMA.FTZ R87, R4, R89, -R88 ;  /* 0x0000005904577223 */ /* 0x000fc60000010858 */
[----:B------:R-:W1:Y:S01]  /*bf00*/  LDSM.16.MT88.4 R4, [R65+0xa000] ;  /* 0x00a000004104783b */ /* 0x000e620000004200 */
[C---:B------:R-:W-:Y:S02]  /*bf10*/  IMAD.IADD R66, R61.reuse, 0x1, R67 ;  /* 0x000000013d427824 */ /* 0x040fe400078e0243 */
[----:B------:R-:W-:Y:S02]  /*bf20*/  IMAD.IADD R64, R61, 0x1, R65 ;  /* 0x000000013d407824 */ /* 0x000fe400078e0241 */
[-CC-:B------:R-:W-:Y:S01]  /*bf30*/  FFMA.FTZ R86, R12, R89.reuse, -R88.reuse ;  /* 0x000000590c567223 */ /* 0x180fe20000010858 */
[-CC-:B------:R-:W-:Y:S01]  /*bf40*/  FFMA.FTZ R77, R30, R89.reuse, -R79.reuse ;  /* 0x000000591e4d7223 */ /* 0x180fe2000001084f */
[----:B------:R-:W2:Y:S01]  /*bf50*/  LDSM.16.MT88.4 R12, [R66+0xa000] ;  /* 0x00a00000420c783b */ /* 0x000ea20000004200 */
[-CC-:B------:R-:W-:Y:S01]  /*bf60*/  FFMA.FTZ R76, R33, R89.reuse, -R79.reuse ;  /* 0x00000059214c7223 */ /* 0x180fe2000001084f */
[-CC-:B------:R-:W-:Y:S01]  /*bf70*/  FFMA.FTZ R85, R47, R89.reuse, -R88.reuse ;  /* 0x000000592f557223 */ /* 0x180fe20000010858 */
[-C--:B------:R-:W-:Y:S01]  /*bf80*/  FFMA.FTZ R84, R19, R89.reuse, -R88 ;  /* 0x0000005913547223 */ /* 0x080fe20000010858 */
[----:B------:R-:W3:Y:S01]  /*bf90*/  LDSM.16.MT88.4 R52, [R64+0xa000] ;  /* 0x00a000004034783b */ /* 0x000ee20000004200 */
[----:B------:R-:W-:Y:S01]  /*bfa0*/  MUFU.EX2 R78, R78 ;  /* 0x0000004e004e7308 */ /* 0x000fe20000000800 */
[----:B------:R-:W-:-:S02]  /*bfb0*/  FFMA.FTZ R68, R28, R89, -R79 ;  /* 0x000000591c447223 */ /* 0x000fc4000001084f */
[----:B------:R-:W4:Y:S01]  /*bfc0*/  LDSM.16.MT88.4 R28, [R65+0xa800] ;  /* 0x00a80000411c783b */ /* 0x000f220000004200 */
[----:B------:R-:W5:Y:S01]  /*bfd0*/  MUFU.EX2 R77, R77 ;  /* 0x0000004d004d7308 */ /* 0x000f620000000800 */
[-CC-:B------:R-:W-:Y:S01]  /*bfe0*/  FFMA.FTZ R71, R18, R89.reuse, -R79.reuse ;  /* 0x0000005912477223 */ /* 0x180fe2000001084f */
[-CC-:B------:R-:W-:Y:S01]  /*bff0*/  FFMA.FTZ R70, R17, R89.reuse, -R79.reuse ;  /* 0x0000005911467223 */ /* 0x180fe2000001084f */
[-C--:B------:R-:W-:Y:S01]  /*c000*/  FFMA.FTZ R69, R16, R89.reuse, -R79 ;  /* 0x0000005910457223 */ /* 0x080fe2000001084f */
[----:B------:R-:W-:Y:S01]  /*c010*/  MUFU.EX2 R76, R76 ;  /* 0x0000004c004c7308 */ /* 0x000fe20000000800 */
[----:B------:R-:W4:Y:S03]  /*c020*/  LDSM.16.MT88.4 R32, [R66+0xa800] ;  /* 0x00a800004220783b */ /* 0x000f260000004200 */
[----:B------:R-:W1:Y:S01]  /*c030*/  MUFU.EX2 R75, R75 ;  /* 0x0000004b004b7308 */ /* 0x000e620000000800 */
[-CC-:B------:R-:W-:Y:S01]  /*c040*/  FFMA.FTZ R83, R10, R89.reuse, -R88.reuse ;  /* 0x000000590a537223 */ /* 0x180fe20000010858 */
[-CC-:B------:R-:W-:Y:S01]  /*c050*/  FFMA.FTZ R82, R11, R89.reuse, -R88.reuse ;  /* 0x000000590b527223 */ /* 0x180fe20000010858 */
[-CC-:B------:R-:W-:Y:S01]  /*c060*/  FFMA.FTZ R81, R8, R89.reuse, -R88.reuse ;  /* 0x0000005908517223 */ /* 0x180fe20000010858 */
[----:B------:R-:W-:Y:S01]  /*c070*/  MUFU.EX2 R87, R87 ;  /* 0x0000005700577308 */ /* 0x000fe20000000800 */
[----:B------:R-:W-:Y:S01]  /*c080*/  FFMA.FTZ R80, R9, R89, -R88 ;  /* 0x0000005909507223 */ /* 0x000fe20000010858 */
[----:B------:R-:W4:Y:S02]  /*c090*/  LDSM.16.MT88.4 R40, [R67+0xa800] ;  /* 0x00a800004328783b */ /* 0x000f240000004200 */
[----:B------:R-:W2:Y:S02]  /*c0a0*/  MUFU.EX2 R86, R86 ;  /* 0x0000005600567308 */ /* 0x000ea40000000800 */
[----:B------:R-:W4:Y:S02]  /*c0b0*/  LDSM.16.MT88.4 R56, [R64+0xa800] ;  /* 0x00a800004038783b */ /* 0x000f240000004200 */
[----:B------:R-:W-:Y:S04]  /*c0c0*/  MUFU.EX2 R85, R85 ;  /* 0x0000005500557308 */ /* 0x000fe80000000800 */
[----:B------:R-:W3:Y:S01]  /*c0d0*/  MUFU.EX2 R84, R84 ;  /* 0x0000005400547308 */ /* 0x000ee20000000800 */
[----:B-----5:R-:W-:-:S02]  /*c0e0*/  F2FP.F16.F32.PACK_AB R45, R77, R78 ;  /* 0x0000004e4d2d723e */ /* 0x020fc400000000ff */
        /* <DEDUP_REMOVED lines=23> */
[C---:B----4-:R-:W-:Y:S08]  /*c260*/  HMMA.16816.F32 R8, R52.reuse, R28, R8 ;  /* 0x0000001c3408723c */ /* 0x050ff00000001808 */
        /* <DEDUP_REMOVED lines=26> */
[----:B---3--:R-:W-:Y:S01]  /*c410*/  F2FP.F16.F32.PACK_AB R53, R130, R131 ;  /* 0x000000838235723e */ /* 0x008fe200000000ff */
[----:B------:R-:W3:Y:S01]  /*c420*/  LDSM.16.MT88.4 R56, [R64+0xb000] ;  /* 0x00b000004038783b */ /* 0x000ee20000004200 */
[----:B----4-:R-:W-:-:S02]  /*c430*/  F2FP.F16.F32.PACK_AB R55, R132, R133 ;  /* 0x000000858437723e */ /* 0x010fc400000000ff */
        /* <DEDUP_REMOVED lines=11> */
[----:B--2---:R-:W-:Y:S01]  /*c4f0*/  HMMA.16816.F32 R16, R52, R32, R16 ;  /* 0x000000203410723c */ /* 0x004fe20000001810 */
[-CC-:B------:R-:W-:Y:S01]  /*c500*/  FFMA.FTZ R142, R218, R89.reuse, -R88.reuse ;  /* 0x00000059da8e7223 */ /* 0x180fe20000010858 */
[----:B------:R-:W-:-:S06]  /*c510*/  FFMA.FTZ R145, R236, R89, -R88 ;  /* 0x00000059ec917223 */ /* 0x000fcc0000010858 */
[C---:B------:R-:W-:Y:S01]  /*c520*/  HMMA.16816.F32 R12, R52.reuse, R34, R12 ;  /* 0x00000022340c723c */ /* 0x040fe2000000180c */
[----:B------:R-:W2:Y:S01]  /*c530*/  LDSM.16.MT88.4 R32, [R66+0xb800] ;  /* 0x00b800004220783b */ /* 0x000ea20000004200 */
[----:B------:R-:W-:Y:S04]  /*c540*/  MUFU.EX2 R139, R139 ;  /* 0x0000008b008b7308 */ /* 0x000fe80000000800 */
        /* <DEDUP_REMOVED lines=8> */
[C---:B------:R-:W-:Y:S01]  /*c5d0*/  HMMA.16816.F32 R20, R52.reuse, R42, R20 ;  /* 0x0000002a3414723c */ /* 0x040fe20000001814 */
[----:B------:R-:W2:Y:S07]  /*c5e0*/  LDSM.16.MT88.4 R40, [R67+0xb800] ;  /* 0x00b800004328783b */ /* 0x000eae0000004200 */
[C---:B---3--:R-:W-:Y:S08]  /*c5f0*/  HMMA.16816.F32 R48, R52.reuse, R56, R48 ;  /* 0x000000383430723c */ /* 0x048ff00000001830 */
[----:B------:R-:W-:Y:S01]  /*c600*/  HMMA.16816.F32 R44, R52, R58, R44 ;  /* 0x0000003a342c723c */ /* 0x000fe2000000182c */
[----:B----4-:R-:W-:Y:S01]  /*c610*/  F2FP.F16.F32.PACK_AB R53, R138, R139 ;  /* 0x0000008b8a35723e */ /* 0x010fe200000000ff */
[----:B------:R-:W3:Y:S01]  /*c620*/  LDSM.16.MT88.4 R56, [R64+0xb800] ;  /* 0x00b800004038783b */ /* 0x000ee20000004200 */
[----:B-----5:R-:W-:-:S02]  /*c630*/  F2FP.F16.F32.PACK_AB R55, R140, R141 ;  /* 0x0000008d8c37723e */ /* 0x020fc400000000ff */
[----:B-1----:R-:W-:Y:S02]  /*c640*/  F2FP.F16.F32.PACK_AB R52, R143, R144 ;  /* 0x000000908f34723e */ /* 0x002fe400000000ff */
[----:B--2---:R-:W-:Y:S01]  /*c650*/  F2FP.F16.F32.PACK_AB R54, R145, R142 ;  /* 0x0000008e9136723e */ /* 0x004fe200000000ff */
[-C--:B------:R-:W-:Y:S01]  /*c660*/  FFMA.FTZ R155, R207, R89.reuse, -R79 ;  /* 0x00000059cf9b7223 */ /* 0x080fe2000001084f */
[----:B------:R-:W-:-:S05]  /*c670*/  FFMA.FTZ R207, R159, R89, -R88 ;  /* 0x000000599fcf7223 */ /* 0x000fca0000010858 */
[----:B------:R-:W-:Y:S01]  /*c680*/  HMMA.16816.F32 R8, R52, R28, R8 ;  /* 0x0000001c3408723c */ /* 0x000fe20000001808 */
[-CC-:B------:R-:W-:Y:S01]  /*c690*/  FFMA.FTZ R29, R154, R89.reuse, -R88.reuse ;  /* 0x000000599a1d7223 */ /* 0x180fe20000010858 */
[----:B------:R-:W-:-:S03]  /*c6a0*/  FFMA.FTZ R28, R157, R89, -R88 ;  /* 0x000000599d1c7223 */ /* 0x000fc60000010858 */
[----:B------:R-:W-:Y:S03]  /*c6b0*/  MUFU.EX2 R157, R29 ;  /* 0x0000001d009d7308 */ /* 0x000fe60000000800 */
[----:B------:R-:W-:Y:S01]  /*c6c0*/  HMMA.16816.F32 R4, R52, R30, R4 ;  /* 0x0000001e3404723c */ /* 0x000fe20000001804 */
[----:B------:R1:W-:Y:S01]  /*c6d0*/  MUFU.EX2 R159, R28 ;  /* 0x0000001c009f7308 */ /* 0x0003e20000000800 */
[----:B------:R-:W-:-:S06]  /*c6e0*/  FFMA.FTZ R161, R161, R89, -R79 ;  /* 0x00000059a1a17223 */ /* 0x000fcc000001084f */
[C---:B------:R-:W-:Y:S01]  /*c6f0*/  HMMA.16816.F32 R16, R52.reuse, R32, R16 ;  /* 0x000000203410723c */ /* 0x040fe20000001810 */
[----:B-1----:R-:W1:Y:S07]  /*c700*/  LDSM.16.MT88.4 R28, [R65+0xc000] ;  /* 0x00c00000411c783b */ /* 0x002e6e0000004200 */
[----:B------:R-:W-:Y:S01]  /*c710*/  HMMA.16816.F32 R12, R52, R34, R12 ;  /* 0x00000022340c723c */ /* 0x000fe2000000180c */
[----:B------:R-:W2:Y:S01]  /*c720*/  LDSM.16.MT88.4 R32, [R66+0xc000] ;  /* 0x00c000004220783b */ /* 0x000ea20000004200 */
[----:B------:R4:W-:Y:S01]  /*c730*/  MUFU.EX2 R154, R161 ;  /* 0x000000a1009a7308 */ /* 0x0009e20000000800 */
[-CC-:B------:R-:W-:Y:S01]  /*c740*/  FFMA.FTZ R153, R208, R89.reuse, -R79.reuse ;  /* 0x00000059d0997223 */ /* 0x180fe2000001084f */
[----:B------:R-:W-:-:S02]  /*c750*/  FFMA.FTZ R156, R209, R89, -R79 ;  /* 0x00000059d19c7223 */ /* 0x000fc4000001084f */
[----:B------:R-:W-:Y:S04]  /*c760*/  MUFU.EX2 R155, R155 ;  /* 0x0000009b009b7308 */ /* 0x000fe80000000800 */
[----:B------:R-:W-:Y:S01]  /*c770*/  MUFU.EX2 R153, R153 ;  /* 0x0000009900997308 */ /* 0x000fe20000000800 */
[----:B----4-:R-:W-:-:S03]  /*c780*/  FFMA.FTZ R161, R158, R89, -R88 ;  /* 0x000000599ea17223 */ /* 0x010fc60000010858 */
[----:B------:R-:W4:Y:S04]  /*c790*/  MUFU.EX2 R156, R156 ;  /* 0x0000009c009c7308 */ /* 0x000f280000000800 */
[----:B------:R-:W-:Y:S04]  /*c7a0*/  MUFU.EX2 R158, R207 ;  /* 0x000000cf009e7308 */ /* 0x000fe80000000800 */
[----:B------:R-:W5:Y:S01]  /*c7b0*/  MUFU.EX2 R161, R161 ;  /* 0x000000a100a17308 */ /* 0x000f620000000800 */
[C---:B------:R-:W-:Y:S08]  /*c7c0*/  HMMA.16816.F32 R24, R52.reuse, R40, R24 ;  /* 0x000000283418723c */ /* 0x040ff00000001818 */
[C---:B------:R-:W-:Y:S01]  /*c7d0*/  HMMA.16816.F32 R20, R52.reuse, R42, R20 ;  /* 0x0000002a3414723c */ /* 0x040fe20000001814 */
[----:B------:R-:W2:Y:S07]  /*c7e0*/  LDSM.16.MT88.4 R40, [R67+0xc000] ;  /* 0x00c000004328783b */ /* 0x000eae0000004200 */
[C---:B---3--:R-:W-:Y:S08]  /*c7f0*/  HMMA.16816.F32 R48, R52.reuse, R56, R48 ;  /* 0x000000383430723c */ /* 0x048ff00000001830 */
[----:B------:R-:W-:Y:S01]  /*c800*/  HMMA.16816.F32 R44, R52, R58, R44 ;  /* 0x0000003a342c723c */ /* 0x000fe2000000182c */
[----:B----4-:R-:W-:Y:S01]  /*c810*/  F2FP.F16.F32.PACK_AB R53, R156, R153 ;  /* 0x000000999c35723e */ /* 0x010fe200000000ff */
[----:B------:R-:W3:Y:S01]  /*c820*/  LDSM.16.MT88.4 R56, [R64+0xc000] ;  /* 0x00c000004038783b */ /* 0x000ee20000004200 */
[----:B------:R-:W-:-:S02]  /*c830*/  F2FP.F16.F32.PACK_AB R55, R154, R155 ;  /* 0x0000009b9a37723e */ /* 0x000fc400000000ff */
[----:B------:R-:W-:Y:S02]  /*c840*/  F2FP.F16.F32.PACK_AB R52, R159, R157 ;  /* 0x0000009d9f34723e */ /* 0x000fe400000000ff */
[----:B-----5:R-:W-:Y:S01]  /*c850*/  F2FP.F16.F32.PACK_AB R54, R161, R158 ;  /* 0x0000009ea136723e */ /* 0x020fe200000000ff */
[-C--:B------:R-:W-:Y:S01]  /*c860*/  FFMA.FTZ R173, R173, R89.reuse, -R79 ;  /* 0x00000059adad7223 */ /* 0x080fe2000001084f */
[----:B------:R-:W-:-:S05]  /*c870*/  FFMA.FTZ R171, R171, R89, -R88 ;  /* 0x00000059abab7223 */ /* 0x000fca0000010858 */
[----:B-1----:R-:W-:Y:S01]  /*c880*/  HMMA.16816.F32 R8, R52, R28, R8 ;  /* 0x0000001c3408723c */ /* 0x002fe20000001808 */
[-C--:B------:R-:W-:Y:S01]  /*c890*/  FFMA.FTZ R28, R169, R89.reuse, -R79 ;  /* 0x00000059a91c7223 */ /* 0x080fe2000001084f */
[----:B------:R-:W-:-:S03]  /*c8a0*/  FFMA.FTZ R29, R168, R89, -R88 ;  /* 0x00000059a81d7223 */ /* 0x000fc60000010858 */
[----:B------:R1:W-:Y:S03]  /*c8b0*/  MUFU.EX2 R168, R28 ;  /* 0x0000001c00a87308 */ /* 0x0003e60000000800 */
[----:B--2---:R-:W-:Y:S01]  /*c8c0*/  HMMA.16816.F32 R16, R52, R32, R16 ;  /* 0x000000203410723c */ /* 0x004fe20000001810 */
[-C--:B------:R-:W-:Y:S02]  /*c8d0*/  FFMA.FTZ R32, R162, R89.reuse, -R79 ;  /* 0x00000059a2207223 */ /* 0x080fe4000001084f */
[----:B------:R2:W-:Y:S01]  /*c8e0*/  MUFU.EX2 R162, R173 ;  /* 0x000000ad00a27308 */ /* 0x0005e20000000800 */
[----:B-1----:R-:W-:-:S04]  /*c8f0*/  FFMA.FTZ R28, R172, R89, -R88 ;  /* 0x00000059ac1c7223 */ /* 0x002fc80000010858 */
[----:B------:R-:W-:Y:S01]  /*c900*/  HMMA.16816.F32 R4, R52, R30, R4 ;  /* 0x0000001e3404723c */ /* 0x000fe20000001804 */
[----:B------:R-:W-:Y:S01]  /*c910*/  MUFU.EX2 R172, R171 ;  /* 0x000000ab00ac7308 */ /* 0x000fe20000000800 */
[----:B--2---:R-:W-:-:S03]  /*c920*/  FFMA.FTZ R173, R170, R89, -R88 ;  /* 0x00000059aaad7223 */ /* 0x004fc60000010858 */
[----:B------:R-:W-:Y:S04]  /*c930*/  MUFU.EX2 R171, R28 ;  /* 0x0000001c00ab7308 */ /* 0x000fe80000000800 */
[----:B------:R1:W-:Y:S01]  /*c940*/  MUFU.EX2 R170, R29 ;  /* 0x0000001d00aa7308 */ /* 0x0003e20000000800 */
[----:B------:R-:W-:Y:S01]  /*c950*/  FFMA.FTZ R163, R163, R89, -R79 ;  /* 0x00000059a3a37223 */ /* 0x000fe2000001084f */
[----:B-1----:R-:W1:Y:S01]  /*c960*/  LDSM.16.MT88.4 R28, [R65+0xc800] ;  /* 0x00c80000411c783b */ /* 0x002e620000004200 */
[C---:B------:R-:W-:Y:S01]  /*c970*/  HMMA.16816.F32 R12, R52.reuse, R34, R12 ;  /* 0x00000022340c723c */ /* 0x040fe2000000180c */
[----:B------:R2:W-:Y:S07]  /*c980*/  MUFU.EX2 R169, R32 ;  /* 0x0000002000a97308 */ /* 0x0005ee0000000800 */
[C---:B------:R-:W-:Y:S01]  /*c990*/  HMMA.16816.F32 R24, R52.reuse, R40, R24 ;  /* 0x000000283418723c */ /* 0x040fe20000001818 */
[----:B------:R-:W4:Y:S01]  /*c9a0*/  MUFU.EX2 R163, R163 ;  /* 0x000000a300a37308 */ /* 0x000f220000000800 */
[----:B--2---:R-:W2:Y:S06]  /*c9b0*/  LDSM.16.MT88.4 R32, [R66+0xc800] ;  /* 0x00c800004220783b */ /* 0x004eac0000004200 */
[C---:B------:R-:W-:Y:S01]  /*c9c0*/  HMMA.16816.F32 R20, R52.reuse, R42, R20 ;  /* 0x0000002a3414723c */ /* 0x040fe20000001814 */
[----:B------:R-:W5:Y:S01]  /*c9d0*/  LDSM.16.MT88.4 R40, [R67+0xc800] ;  /* 0x00c800004328783b */ /* 0x000f620000004200 */
[----:B------:R-:W1:Y:S06]  /*c9e0*/  MUFU.EX2 R173, R173 ;  /* 0x000000ad00ad7308 */ /* 0x000e6c0000000800 */
[C---:B---3--:R-:W-:Y:S08]  /*c9f0*/  HMMA.16816.F32 R48, R52.reuse, R56, R48 ;  /* 0x000000383430723c */ /* 0x048ff00000001830 */
[----:B------:R-:W-:Y:S01]  /*ca00*/  HMMA.16816.F32 R44, R52, R58, R44 ;  /* 0x0000003a342c723c */ /* 0x000fe2000000182c */
[----:B----4-:R-:W-:Y:S01]  /*ca10*/  F2FP.F16.F32.PACK_AB R53, R162, R163 ;  /* 0x000000a3a235723e */ /* 0x010fe200000000ff */
[----:B------:R-:W3:Y:S01]  /*ca20*/  LDSM.16.MT88.4 R56, [R64+0xc800] ;  /* 0x00c800004038783b */ /* 0x000ee20000004200 */
[----:B------:R-:W-:-:S02]  /*ca30*/  F2FP.F16.F32.PACK_AB R55, R168, R169 ;  /* 0x000000a9a837723e */ /* 0x000fc400000000ff */
[----:B-1----:R-:W-:Y:S02]  /*ca40*/  F2FP.F16.F32.PACK_AB R52, R173, R170 ;  /* 0x000000aaad34723e */ /* 0x002fe400000000ff */
[----:B------:R-:W-:Y:S01]  /*ca50*/  F2FP.F16.F32.PACK_AB R54, R171, R172 ;  /* 0x000000acab36723e */ /* 0x000fe200000000ff */
[----:B------:R-:W-:-:S06]  /*ca60*/  FFMA.FTZ R189, R189, R89, -R79 ;  /* 0x00000059bdbd7223 */ /* 0x000fcc000001084f */
[C---:B------:R-:W-:Y:S01]  /*ca70*/  HMMA.16816.F32 R8, R52.reuse, R28, R8 ;  /* 0x0000001c3408723c */ /* 0x040fe20000001808 */
[-CC-:B------:R-:W-:Y:S01]  /*ca80*/  FFMA.FTZ R29, R185, R89.reuse, -R79.reuse ;  /* 0x00000059b91d7223 */ /* 0x180fe2000001084f */
[-CC-:B------:R-:W-:Y:S01]  /*ca90*/  FFMA.FTZ R28, R184, R89.reuse, -R88.reuse ;  /* 0x00000059b81c7223 */ /* 0x180fe20000010858 */
[----:B------:R1:W-:Y:S04]  /*caa0*/  MUFU.EX2 R185, R189 ;  /* 0x000000bd00b97308 */ /* 0x0003e80000000800 */
[----:B------:R-:W-:Y:S01]  /*cab0*/  MUFU.EX2 R184, R29 ;  /* 0x0000001d00b87308 */ /* 0x000fe20000000800 */
[C---:B------:R-:W-:Y:S01]  /*cac0*/  HMMA.16816.F32 R4, R52.reuse, R30, R4 ;  /* 0x0000001e3404723c */ /* 0x040fe20000001804 */
[-CC-:B-1----:R-:W-:Y:S02]  /*cad0*/  FFMA.FTZ R189, R188, R89.reuse, -R88.reuse ;  /* 0x00000059bcbd7223 */ /* 0x182fe40000010858 */
[----:B------:R1:W-:Y:S05]  /*cae0*/  MUFU.EX2 R188, R28 ;  /* 0x0000001c00bc7308 */ /* 0x0003ea0000000800 */
[C---:B--2---:R-:W-:Y:S01]  /*caf0*/  HMMA.16816.F32 R16, R52.reuse, R32, R16 ;  /* 0x000000203410723c */ /* 0x044fe20000001810 */
[-CC-:B------:R-:W-:Y:S01]  /*cb00*/  FFMA.FTZ R32, R182, R89.reuse, -R79.reuse ;  /* 0x00000059b6207223 */ /* 0x180fe2000001084f */
[-C--:B------:R-:W-:Y:S01]  /*cb10*/  FFMA.FTZ R207, R187, R89.reuse, -R88 ;  /* 0x00000059bbcf7223 */ /* 0x080fe20000010858 */
[----:B-1----:R-:W1:Y:S05]  /*cb20*/  LDSM.16.MT88.4 R28, [R65+0xd000] ;  /* 0x00d00000411c783b */ /* 0x002e6a0000004200 */
[----:B-----5:R-:W-:Y:S01]  /*cb30*/  HMMA.16816.F32 R24, R52, R40, R24 ;  /* 0x000000283418723c */ /* 0x020fe20000001818 */
[----:B------:R2:W-:Y:S01]  /*cb40*/  MUFU.EX2 R187, R189 ;  /* 0x000000bd00bb7308 */ /* 0x0005e20000000800 */
[----:B------:R-:W-:-:S06]  /*cb50*/  FFMA.FTZ R182, R183, R89, -R79 ;  /* 0x00000059b7b67223 */ /* 0x000fcc000001084f */
[----:B------:R-:W-:Y:S01]  /*cb60*/  HMMA.16816.F32 R20, R52, R42, R20 ;  /* 0x0000002a3414723c */ /* 0x000fe20000001814 */
[----:B------:R-:W4:Y:S01]  /*cb70*/  LDSM.16.MT88.4 R40, [R67+0xd000] ;  /* 0x00d000004328783b */ /* 0x000f220000004200 */
[----:B------:R5:W-:Y:S01]  /*cb80*/  MUFU.EX2 R183, R32 ;  /* 0x0000002000b77308 */ /* 0x000be20000000800 */
[----:B--2---:R-:W-:-:S05]  /*cb90*/  FFMA.FTZ R189, R186, R89, -R88 ;  /* 0x00000059babd7223 */ /* 0x004fca0000010858 */
[C---:B------:R-:W-:Y:S01]  /*cba0*/  HMMA.16816.F32 R12, R52.reuse, R34, R12 ;  /* 0x00000022340c723c */ /* 0x040fe2000000180c */
[----:B------:R-:W2:Y:S01]  /*cbb0*/  MUFU.EX2 R182, R182 ;  /* 0x000000b600b67308 */ /* 0x000ea20000000800 */
[----:B-----5:R-:W5:Y:S03]  /*cbc0*/  LDSM.16.MT88.4 R32, [R66+0xd000] ;  /* 0x00d000004220783b */ /* 0x020f660000004200 */
[----:B------:R-:W-:Y:S04]  /*cbd0*/  MUFU.EX2 R186, R207 ;  /* 0x000000cf00ba7308 */ /* 0x000fe80000000800 */
[----:B------:R-:W1:Y:S01]  /*cbe0*/  MUFU.EX2 R189, R189 ;  /* 0x000000bd00bd7308 */ /* 0x000e620000000800 */
[----:B---3--:R-:W-:Y:S01]  /*cbf0*/  HMMA.16816.F32 R48, R52, R56, R48 ;  /* 0x000000383430723c */ /* 0x008fe20000001830 */
[----:B--2---:R-:W-:-:S02]  /*cc00*/  F2FP.F16.F32.PACK_AB R57, R182, R183 ;  /* 0x000000b7b639723e */ /* 0x004fc400000000ff */
[----:B------:R-:W-:-:S05]  /*cc10*/  F2FP.F16.F32.PACK_AB R56, R187, R188 ;  /* 0x000000bcbb38723e */ /* 0x000fca00000000ff */
[----:B------:R-:W-:Y:S01]  /*cc20*/  HMMA.16816.F32 R44, R52, R58, R44 ;  /* 0x0000003a342c723c */ /* 0x000fe2000000182c */
[----:B------:R-:W-:Y:S01]  /*cc30*/  F2FP.F16.F32.PACK_AB R59, R184, R185 ;  /* 0x000000b9b83b723e */ /* 0x000fe200000000ff */
[----:B------:R-:W2:Y:S01]  /*cc40*/  LDSM.16.MT88.4 R52, [R64+0xd000] ;  /* 0x00d000004034783b */ /* 0x000ea20000004200 */
[----:B-1----:R-:W-:-:S07]  /*cc50*/  F2FP.F16.F32.PACK_AB R58, R189, R186 ;  /* 0x000000babd3a723e */ /* 0x002fce00000000ff */
[----:B------:R-:W-:Y:S01]  /*cc60*/  HMMA.16816.F32 R8, R56, R28, R8 ;  /* 0x0000001c3808723c */ /* 0x000fe20000001808 */
[-CC-:B------:R-:W-:Y:S01]  /*cc70*/  FFMA.FTZ R29, R198, R89.reuse, -R79.reuse ;  /* 0x00000059c61d7223 */ /* 0x180fe2000001084f */
[----:B------:R-:W-:-:S03]  /*cc80*/  FFMA.FTZ R28, R197, R89, -R79 ;  /* 0x00000059c51c7223 */ /* 0x000fc6000001084f */
[----:B------:R1:W-:Y:S01]  /*cc90*/  MUFU.EX2 R197, R29 ;  /* 0x0000001d00c57308 */ /* 0x0003e20000000800 */
[-CC-:B------:R-:W-:Y:S02]  /*cca0*/  FFMA.FTZ R207, R203, R89.reuse, -R88.reuse ;  /* 0x00000059cbcf7223 */ /* 0x180fe40000010858 */
[C---:B----4-:R-:W-:Y:S01]  /*ccb0*/  HMMA.16816.F32 R24, R56.reuse, R40, R24 ;  /* 0x000000283818723c */ /* 0x050fe20000001818 */
[-C--:B-1----:R-:W-:Y:S02]  /*ccc0*/  FFMA.FTZ R29, R196, R89.reuse, -R88 ;  /* 0x00000059c41d7223 */ /* 0x082fe40000010858 */
[----:B------:R1:W-:Y:S05]  /*ccd0*/  MUFU.EX2 R196, R28 ;  /* 0x0000001c00c47308 */ /* 0x0003ea0000000800 */
[----:B------:R-:W-:Y:S01]  /*cce0*/  HMMA.16816.F32 R20, R56, R42, R20 ;  /* 0x0000002a3814723c */ /* 0x000fe20000001814 */
[----:B------:R-:W3:Y:S01]  /*ccf0*/  LDSM.16.MT88.4 R40, [R67+0xd800] ;  /* 0x00d800004328783b */ /* 0x000ee20000004200 */
[----:B------:R-:W-:-:S06]  /*cd00*/  FFMA.FTZ R206, R206, R89, -R79 ;  /* 0x00000059cece7223 */ /* 0x000fcc000001084f */
[C---:B------:R-:W-:Y:S01]  /*cd10*/  HMMA.16816.F32 R4, R56.reuse, R30, R4 ;  /* 0x0000001e3804723c */ /* 0x040fe20000001804 */
[-C--:B-1----:R-:W-:Y:S02]  /*cd20*/  FFMA.FTZ R28, R199, R89.reuse, -R88 ;  /* 0x00000059c71c7223 */ /* 0x082fe40000010858 */
[----:B------:R-:W-:Y:S05]  /*cd30*/  MUFU.EX2 R199, R29 ;  /* 0x0000001d00c77308 */ /* 0x000fea0000000800 */
[----:B-----5:R-:W-:Y:S01]  /*cd40*/  HMMA.16816.F32 R16, R56, R32, R16 ;  /* 0x000000203810723c */ /* 0x020fe20000001810 */
[----:B------:R1:W-:Y:S01]  /*cd50*/  MUFU.EX2 R203, R28 ;  /* 0x0000001c00cb7308 */ /* 0x0003e20000000800 */
[----:B------:R-:W-:-:S06]  /*cd60*/  FFMA.FTZ R32, R192, R89, -R79 ;  /* 0x00000059c0207223 */ /* 0x000fcc000001084f */
[C---:B------:R-:W-:Y:S01]  /*cd70*/  HMMA.16816.F32 R12, R56.reuse, R34, R12 ;  /* 0x00000022380c723c */ /* 0x040fe2000000180c */
[----:B------:R4:W-:Y:S01]  /*cd80*/  MUFU.EX2 R198, R32 ;  /* 0x0000002000c67308 */ /* 0x0009e20000000800 */
[----:B-1----:R-:W1:Y:S03]  /*cd90*/  LDSM.16.MT88.4 R28, [R65+0xd800] ;  /* 0x00d80000411c783b */ /* 0x002e660000004200 */
[----:B------:R5:W3:Y:S01]  /*cda0*/  MUFU.EX2 R192, R206 ;  /* 0x000000ce00c07308 */ /* 0x000ae20000000800 */
[----:B----4-:R-:W4:Y:S01]  /*cdb0*/  LDSM.16.MT88.4 R32, [R66+0xd800] ;  /* 0x00d800004220783b */ /* 0x010f220000004200 */
[----:B-----5:R-:W-:Y:S02]  /*cdc0*/  FFMA.FTZ R206, R202, R89, -R88 ;  /* 0x00000059cace7223 */ /* 0x020fe40000010858 */
[----:B------:R-:W-:Y:S04]  /*cdd0*/  MUFU.EX2 R202, R207 ;  /* 0x000000cf00ca7308 */ /* 0x000fe80000000800 */
[----:B------:R-:W5:Y:S01]  /*cde0*/  MUFU.EX2 R206, R206 ;  /* 0x000000ce00ce7308 */ /* 0x000f620000000800 */
[C---:B--2---:R-:W-:Y:S08]  /*cdf0*/  HMMA.16816.F32 R48, R56.reuse, R52, R48 ;  /* 0x000000343830723c */ /* 0x044ff00000001830 */
[----:B------:R-:W-:Y:S01]  /*ce00*/  HMMA.16816.F32 R44, R56, R54, R44 ;  /* 0x00000036382c723c */ /* 0x000fe2000000182c */
[----:B---3--:R-:W-:Y:S01]  /*ce10*/  F2FP.F16.F32.PACK_AB R57, R198, R192 ;  /* 0x000000c0c639723e */ /* 0x008fe200000000ff */
[----:B------:R-:W2:Y:S01]  /*ce20*/  LDSM.16.MT88.4 R52, [R64+0xd800] ;  /* 0x00d800004034783b */ /* 0x000ea20000004200 */
[----:B------:R-:W-:-:S02]  /*ce30*/  F2FP.F16.F32.PACK_AB R59, R196, R197 ;  /* 0x000000c5c43b723e */ /* 0x000fc400000000ff */
[----:B------:R-:W-:Y:S02]  /*ce40*/  F2FP.F16.F32.PACK_AB R56, R203, R199 ;  /* 0x000000c7cb38723e */ /* 0x000fe400000000ff */
[----:B-----5:R-:W-:Y:S01]  /*ce50*/  F2FP.F16.F32.PACK_AB R58, R206, R202 ;  /* 0x000000cace3a723e */ /* 0x020fe200000000ff */
[----:B------:R-:W-:-:S06]  /*ce60*/  FFMA.FTZ R205, R205, R89, -R79 ;  /* 0x00000059cdcd7223 */ /* 0x000fcc000001084f */
[----:B------:R-:W-:Y:S01]  /*ce70*/  HMMA.16816.F32 R24, R56, R40, R24 ;  /* 0x000000283818723c */ /* 0x000fe20000001818 */
[-CC-:B------:R-:W-:Y:S01]  /*ce80*/  FFMA.FTZ R40, R201, R89.reuse, -R79.reuse ;  /* 0x00000059c9287223 */ /* 0x180fe2000001084f */
[----:B------:R-:W-:-:S06]  /*ce90*/  FFMA.FTZ R41, R204, R89, -R79 ;  /* 0x00000059cc297223 */ /* 0x000fcc000001084f */
[C---:B-1----:R-:W-:Y:S01]  /*cea0*/  HMMA.16816.F32 R8, R56.reuse, R28, R8 ;  /* 0x0000001c3808723c */ /* 0x042fe20000001808 */
[-C--:B------:R-:W-:Y:S02]  /*ceb0*/  FFMA.FTZ R28, R193, R89.reuse, -R79 ;  /* 0x00000059c11c7223 */ /* 0x080fe4000001084f */
[----:B------:R1:W-:Y:S04]  /*cec0*/  MUFU.EX2 R193, R40 ;  /* 0x0000002800c17308 */ /* 0x0003e80000000800 */
[----:B------:R3:W-:Y:S01]  /*ced0*/  MUFU.EX2 R204, R205 ;  /* 0x000000cd00cc7308 */ /* 0x0007e20000000800 */
[----:B------:R-:W-:Y:S03]  /*cee0*/  HMMA.16816.F32 R20, R56, R42, R20 ;  /* 0x0000002a3814723c */ /* 0x000fe60000001814 */
[----:B------:R-:W5:Y:S01]  /*cef0*/  MUFU.EX2 R201, R41 ;  /* 0x0000002900c97308 */ /* 0x000f620000000800 */
[----:B-1----:R-:W-:-:S04]  /*cf00*/  FFMA.FTZ R40, R194, R89, -R88 ;  /* 0x00000059c2287223 */ /* 0x002fc80000010858 */
[C---:B----4-:R-:W-:Y:S01]  /*cf10*/  HMMA.16816.F32 R16, R56.reuse, R32, R16 ;  /* 0x000000203810723c */ /* 0x050fe20000001810 */
[-CC-:B---3--:R-:W-:Y:S02]  /*cf20*/  FFMA.FTZ R205, R191, R89.reuse, -R88.reuse ;  /* 0x00000059bfcd7223 */ /* 0x188fe40000010858 */
[----:B------:R1:W-:Y:S05]  /*cf30*/  MUFU.EX2 R191, R40 ;  /* 0x0000002800bf7308 */ /* 0x0003ea0000000800 */
[----:B------:R-:W-:Y:S01]  /*cf40*/  HMMA.16816.F32 R12, R56, R34, R12 ;  /* 0x00000022380c723c */ /* 0x000fe2000000180c */
[----:B------:R-:W3:Y:S01]  /*cf50*/  LDSM.16.MT88.4 R32, [R67+0xe000] ;  /* 0x00e000004320783b */ /* 0x000ee20000004200 */
[----:B------:R-:W-:-:S03]  /*cf60*/  FFMA.FTZ R29, R195, R89, -R88 ;  /* 0x00000059c31d7223 */ /* 0x000fc60000010858 */
[----:B-1----:R-:W1:Y:S01]  /*cf70*/  LDSM.16.MT88.4 R40, [R65+0xe000] ;  /* 0x00e000004128783b */ /* 0x002e620000004200 */
[----:B------:R-:W-:Y:S01]  /*cf80*/  FFMA.FTZ R190, R190, R89, -R88 ;  /* 0x00000059bebe7223 */ /* 0x000fe20000010858 */
[----:B------:R-:W-:Y:S01]  /*cf90*/  MUFU.EX2 R195, R28 ;  /* 0x0000001c00c37308 */ /* 0x000fe20000000800 */
[C---:B------:R-:W-:Y:S03]  /*cfa0*/  HMMA.16816.F32 R4, R56.reuse, R30, R4 ;  /* 0x0000001e3804723c */ /* 0x040fe60000001804 */
[----:B------:R4:W5:Y:S04]  /*cfb0*/  MUFU.EX2 R194, R29 ;  /* 0x0000001d00c27308 */ /* 0x0009680000000800 */
[----:B------:R-:W-:Y:S04]  /*cfc0*/  MUFU.EX2 R205, R205 ;  /* 0x000000cd00cd7308 */ /* 0x000fe80000000800 */
[----:B------:R-:W3:Y:S01]  /*cfd0*/  MUFU.EX2 R190, R190 ;  /* 0x000000be00be7308 */ /* 0x000ee20000000800 */
[----:B----4-:R-:W4:Y:S01]  /*cfe0*/  LDSM.16.MT88.4 R28, [R66+0xe000] ;  /* 0x00e00000421c783b */ /* 0x010f220000004200 */
[----:B--2---:R-:W-:Y:S01]  /*cff0*/  HMMA.16816.F32 R48, R56, R52, R48 ;  /* 0x000000343830723c */ /* 0x004fe20000001830 */
[----:B-----5:R-:W-:-:S02]  /*d000*/  F2FP.F16.F32.PACK_AB R53, R201, R204 ;  /* 0x000000ccc935723e */ /* 0x020fc400000000ff */
[----:B------:R-:W-:-:S05]  /*d010*/  F2FP.F16.F32.PACK_AB R52, R191, R194 ;  /* 0x000000c2bf34723e */ /* 0x000fca00000000ff */
[----:B------:R-:W-:Y:S01]  /*d020*/  HMMA.16816.F32 R44, R56, R54, R44 ;  /* 0x00000036382c723c */ /* 0x000fe2000000182c */
[----:B------:R-:W-:Y:S01]  /*d030*/  F2FP.F16.F32.PACK_AB R55, R195, R193 ;  /* 0x000000c1c337723e */ /* 0x000fe200000000ff */
[----:B------:R-:W2:Y:S01]  /*d040*/  LDSM.16.MT88.4 R56, [R64+0xe000] ;  /* 0x00e000004038783b */ /* 0x000ea20000004200 */
[----:B---3--:R-:W-:Y:S01]  /*d050*/  F2FP.F16.F32.PACK_AB R54, R190, R205 ;  /* 0x000000cdbe36723e */ /* 0x008fe200000000ff */
[----:B------:R-:W-:-:S06]  /*d060*/  FFMA.FTZ R181, R181, R89, -R79 ;  /* 0x00000059b5b57223 */ /* 0x000fcc000001084f */
[C---:B------:R-:W-:Y:S01]  /*d070*/  HMMA.16816.F32 R24, R52.reuse, R32, R24 ;  /* 0x000000203418723c */ /* 0x040fe20000001818 */
[-CC-:B------:R-:W-:Y:S01]  /*d080*/  FFMA.FTZ R33, R180, R89.reuse, -R79.reuse ;  /* 0x00000059b4217223 */ /* 0x180fe2000001084f */
[-C--:B------:R-:W-:Y:S01]  /*d090*/  FFMA.FTZ R32, R179, R89.reuse, -R79 ;  /* 0x00000059b3207223 */ /* 0x080fe2000001084f */
[----:B------:R3:W-:Y:S05]  /*d0a0*/  MUFU.EX2 R180, R181 ;  /* 0x000000b500b47308 */ /* 0x0007ea0000000800 */
[C---:B-1----:R-:W-:Y:S01]  /*d0b0*/  HMMA.16816.F32 R8, R52.reuse, R40, R8 ;  /* 0x000000283408723c */ /* 0x042fe20000001808 */
[-CC-:B------:R-:W-:Y:S01]  /*d0c0*/  FFMA.FTZ R40, R177, R89.reuse, -R88.reuse ;  /* 0x00000059b1287223 */ /* 0x180fe20000010858 */
[----:B------:R1:W5:Y:S06]  /*d0d0*/  MUFU.EX2 R179, R33 ;  /* 0x0000002100b37308 */ /* 0x00036c0000000800 */
[----:B------:R-:W-:Y:S01]  /*d0e0*/  HMMA.16816.F32 R4, R52, R42, R4 ;  /* 0x0000002a3404723c */ /* 0x000fe20000001804 */
[----:B---3--:R-:W-:-:S02]  /*d0f0*/  FFMA.FTZ R181, R175, R89, -R88 ;  /* 0x00000059afb57223 */ /* 0x008fc40000010858 */
[----:B------:R3:W-:Y:S01]  /*d100*/  MUFU.EX2 R175, R40 ;  /* 0x0000002800af7308 */ /* 0x0007e20000000800 */
[----:B-1----:R-:W-:-:S03]  /*d110*/  FFMA.FTZ R33, R176, R89, -R79 ;  /* 0x00000059b0217223 */ /* 0x002fc6000001084f */
[----:B------:R1:W-:Y:S01]  /*d120*/  MUFU.EX2 R176, R32 ;  /* 0x0000002000b07308 */ /* 0x0003e20000000800 */
[C---:B------:R-:W-:Y:S01]  /*d130*/  HMMA.16816.F32 R20, R52.reuse, R34, R20 ;  /* 0x000000223414723c */ /* 0x040fe20000001814 */
[----:B---3--:R-:W3:Y:S01]  /*d140*/  LDSM.16.MT88.4 R40, [R65+0xe800] ;  /* 0x00e800004128783b */ /* 0x008ee20000004200 */
[-CC-:B-1----:R-:W-:Y:S02]  /*d150*/  FFMA.FTZ R32, R178, R89.reuse, -R88.reuse ;  /* 0x00000059b2207223 */ /* 0x182fe40000010858 */
[----:B------:R-:W1:Y:S04]  /*d160*/  MUFU.EX2 R178, R33 ;  /* 0x0000002100b27308 */ /* 0x000e680000000800 */
[C---:B----4-:R-:W-:Y:S01]  /*d170*/  HMMA.16816.F32 R16, R52.reuse, R28, R16 ;  /* 0x0000001c3410723c */ /* 0x050fe20000001810 */
[----:B------:R4:W1:Y:S07]  /*d180*/  MUFU.EX2 R177, R32 ;  /* 0x0000002000b17308 */ /* 0x00086e0000000800 */
[----:B------:R-:W-:Y:S01]  /*d190*/  HMMA.16816.F32 R12, R52, R30, R12 ;  /* 0x0000001e340c723c */ /* 0x000fe2000000180c */
[----:B------:R-:W3:Y:S01]  /*d1a0*/  LDSM.16.MT88.4 R28, [R67+0xe800] ;  /* 0x00e80000431c783b */ /* 0x000ee20000004200 */
[----:B------:R-:W-:-:S03]  /*d1b0*/  FFMA.FTZ R174, R174, R89, -R88 ;  /* 0x00000059aeae7223 */ /* 0x000fc60000010858 */
[----:B----4-:R-:W4:Y:S01]  /*d1c0*/  LDSM.16.MT88.4 R32, [R66+0xe800] ;  /* 0x00e800004220783b */ /* 0x010f220000004200 */
[----:B------:R-:W-:Y:S04]  /*d1d0*/  MUFU.EX2 R181, R181 ;  /* 0x000000b500b57308 */ /* 0x000fe80000000800 */
[----:B------:R-:W1:Y:S01]  /*d1e0*/  MUFU.EX2 R174, R174 ;  /* 0x000000ae00ae7308 */ /* 0x000e620000000800 */
[C---:B--2---:R-:W-:Y:S08]  /*d1f0*/  HMMA.16816.F32 R48, R52.reuse, R56, R48 ;  /* 0x000000383430723c */ /* 0x044ff00000001830 */
[----:B------:R-:W-:Y:S01]  /*d200*/  HMMA.16816.F32 R44, R52, R58, R44 ;  /* 0x0000003a342c723c */ /* 0x000fe2000000182c */
[----:B-----5:R-:W-:Y:S01]  /*d210*/  F2FP.F16.F32.PACK_AB R53, R179, R180 ;  /* 0x000000b4b335723e */ /* 0x020fe200000000ff */
[----:B------:R-:W2:Y:S01]  /*d220*/  LDSM.16.MT88.4 R56, [R64+0xe800] ;  /* 0x00e800004038783b */ /* 0x000ea20000004200 */
[----:B-1----:R-:W-:-:S02]  /*d230*/  F2FP.F16.F32.PACK_AB R55, R178, R176 ;  /* 0x000000b0b237723e */ /* 0x002fc400000000ff */
[----:B------:R-:W-:Y:S02]  /*d240*/  F2FP.F16.F32.PACK_AB R52, R175, R177 ;  /* 0x000000b1af34723e */ /* 0x000fe400000000ff */
[----:B------:R-:W-:Y:S01]  /*d250*/  F2FP.F16.F32.PACK_AB R54, R174, R181 ;  /* 0x000000b5ae36723e */ /* 0x000fe200000000ff */
[----:B------:R-:W-:-:S06]  /*d260*/  FFMA.FTZ R160, R160, R89, -R79 ;  /* 0x00000059a0a07223 */ /* 0x000fcc000001084f */
[----:B---3--:R-:W-:Y:S01]  /*d270*/  HMMA.16816.F32 R8, R52, R40, R8 ;  /* 0x000000283408723c */ /* 0x008fe20000001808 */
[-CC-:B------:R-:W-:Y:S01]  /*d280*/  FFMA.FTZ R40, R149, R89.reuse, -R88.reuse ;  /* 0x0000005995287223 */ /* 0x180fe20000010858 */
[----:B------:R-:W-:-:S03]  /*d290*/  FFMA.FTZ R41, R148, R89, -R88 ;  /* 0x0000005994297223 */ /* 0x000fc60000010858 */
[----:B------:R1:W-:Y:S03]  /*d2a0*/  MUFU.EX2 R148, R40 ;  /* 0x0000002800947308 */ /* 0x0003e60000000800 */
[C---:B------:R-:W-:Y:S08]  /*d2b0*/  HMMA.16816.F32 R24, R52.reuse, R28, R24 ;  /* 0x0000001c3418723c */ /* 0x040ff00000001818 */
[C---:B----4-:R-:W-:Y:S01]  /*d2c0*/  HMMA.16816.F32 R16, R52.reuse, R32, R16 ;  /* 0x000000203410723c */ /* 0x050fe20000001810 */
[-C--:B------:R-:W-:Y:S01]  /*d2d0*/  FFMA.FTZ R32, R152, R89.reuse, -R79 ;  /* 0x0000005998207223 */ /* 0x080fe2000001084f */
[-CC-:B-1----:R-:W-:Y:S01]  /*d2e0*/  FFMA.FTZ R40, R147, R89.reuse, -R88.reuse ;  /* 0x0000005993287223 */ /* 0x182fe20000010858 */
[----:B------:R1:W-:Y:S05]  /*d2f0*/  MUFU.EX2 R152, R160 ;  /* 0x000000a000987308 */ /* 0x0003ea0000000800 */
[C---:B------:R-:W-:Y:S01]  /*d300*/  HMMA.16816.F32 R20, R52.reuse, R30, R20 ;  /* 0x0000001e3414723c */ /* 0x040fe20000001814 */
[----:B------:R-:W3:Y:S01]  /*d310*/  LDSM.16.MT88.4 R28, [R67+0xf000] ;  /* 0x00f00000431c783b */ /* 0x000ee20000004200 */
[----:B------:R-:W-:Y:S06]  /*d320*/  MUFU.EX2 R147, R41 ;  /* 0x0000002900937308 */ /* 0x000fec0000000800 */
[----:B------:R-:W-:Y:S01]  /*d330*/  HMMA.16816.F32 R4, R52, R42, R4 ;  /* 0x0000002a3404723c */ /* 0x000fe20000001804 */
[----:B-1----:R-:W-:-:S02]  /*d340*/  FFMA.FTZ R160, R146, R89, -R88 ;  /* 0x0000005992a07223 */ /* 0x002fc40000010858 */
[----:B------:R1:W-:Y:S01]  /*d350*/  MUFU.EX2 R146, R40 ;  /* 0x0000002800927308 */ /* 0x0003e20000000800 */
[-CC-:B------:R-:W-:Y:S01]  /*d360*/  FFMA.FTZ R33, R151, R89.reuse, -R79.reuse ;  /* 0x0000005997217223 */ /* 0x180fe2000001084f */
[----:B-1----:R-:W1:Y:S02]  /*d370*/  LDSM.16.MT88.4 R40, [R65+0xf000] ;  /* 0x00f000004128783b */ /* 0x002e640000004200 */
[----:B------:R4:W5:Y:S04]  /*d380*/  MUFU.EX2 R151, R32 ;  /* 0x0000002000977308 */ /* 0x0009680000000800 */
[----:B------:R-:W-:Y:S01]  /*d390*/  MUFU.EX2 R160, R160 ;  /* 0x000000a000a07308 */ /* 0x000fe20000000800 */
[----:B----4-:R-:W-:-:S03]  /*d3a0*/  FFMA.FTZ R32, R150, R89, -R79 ;  /* 0x0000005996207223 */ /* 0x010fc6000001084f */
[----:B------:R-:W-:Y:S04]  /*d3b0*/  MUFU.EX2 R150, R33 ;  /* 0x0000002100967308 */ /* 0x000fe80000000800 */
[----:B------:R4:W3:Y:S01]  /*d3c0*/  MUFU.EX2 R149, R32 ;  /* 0x0000002000957308 */ /* 0x0008e20000000800 */
[C---:B------:R-:W-:Y:S08]  /*d3d0*/  HMMA.16816.F32 R12, R52.reuse, R34, R12 ;  /* 0x00000022340c723c */ /* 0x040ff0000000180c */
[C---:B--2---:R-:W-:Y:S01]  /*d3e0*/  HMMA.16816.F32 R48, R52.reuse, R56, R48 ;  /* 0x000000383430723c */ /* 0x044fe20000001830 */
[----:B------:R-:W-:Y:S01]  /*d3f0*/  FFMA.FTZ R129, R129, R89, -R88 ;  /* 0x0000005981817223 */ /* 0x000fe20000010858 */
[----:B----4-:R-:W2:Y:S06]  /*d400*/  LDSM.16.MT88.4 R32, [R66+0xf000] ;  /* 0x00f000004220783b */ /* 0x010eac0000004200 */
[----:B------:R-:W-:Y:S01]  /*d410*/  HMMA.16816.F32 R44, R52, R58, R44 ;  /* 0x0000003a342c723c */ /* 0x000fe2000000182c */
[----:B-----5:R-:W-:-:S02]  /*d420*/  F2FP.F16.F32.PACK_AB R53, R151, R152 ;  /* 0x000000989735723e */ /* 0x020fc400000000ff */
[----:B---3--:R-:W-:Y:S02]  /*d430*/  F2FP.F16.F32.PACK_AB R55, R149, R150 ;  /* 0x000000969537723e */ /* 0x008fe400000000ff */
[----:B------:R-:W-:Y:S02]  /*d440*/  F2FP.F16.F32.PACK_AB R52, R147, R148 ;  /* 0x000000949334723e */ /* 0x000fe400000000ff */
[----:B------:R-:W-:-:S07]  /*d450*/  F2FP.F16.F32.PACK_AB R54, R160, R146 ;  /* 0x00000092a036723e */ /* 0x000fce00000000ff */
[C---:B------:R-:W-:Y:S08]  /*d460*/  HMMA.16816.F32 R24, R52.reuse, R28, R24 ;  /* 0x0000001c3418723c */ /* 0x040ff00000001818 */
[C---:B------:R-:W-:Y:S01]  /*d470*/  HMMA.16816.F32 R20, R52.reuse, R30, R20 ;  /* 0x0000001e3414723c */ /* 0x040fe20000001814 */
[----:B------:R-:W3:Y:S07]  /*d480*/  LDSM.16.MT88.4 R28, [R64+0xf000] ;  /* 0x00f00000401c783b */ /* 0x000eee0000004200 */
[C---:B-1----:R-:W-:Y:S01]  /*d490*/  HMMA.16816.F32 R8, R52.reuse, R40, R8 ;  /* 0x000000283408723c */ /* 0x042fe20000001808 */
[-CC-:B------:R-:W-:Y:S01]  /*d4a0*/  FFMA.FTZ R41, R128, R89.reuse, -R88.reuse ;  /* 0x0000005980297223 */ /* 0x180fe20000010858 */
[-CC-:B------:R-:W-:Y:S01]  /*d4b0*/  FFMA.FTZ R40, R127, R89.reuse, -R88.reuse ;  /* 0x000000597f287223 */ /* 0x180fe20000010858 */
[----:B------:R1:W-:Y:S04]  /*d4c0*/  MUFU.EX2 R128, R129 ;  /* 0x0000008100807308 */ /* 0x0003e80000000800 */
[----:B------:R-:W-:Y:S01]  /*d4d0*/  MUFU.EX2 R127, R41 ;  /* 0x00000029007f7308 */ /* 0x000fe20000000800 */
[----:B------:R-:W-:Y:S01]  /*d4e0*/  HMMA.16816.F32 R4, R52, R42, R4 ;  /* 0x0000002a3404723c */ /* 0x000fe20000001804 */
[----:B-1----:R-:W-:-:S02]  /*d4f0*/  FFMA.FTZ R129, R126, R89, -R88 ;  /* 0x000000597e817223 */ /* 0x002fc40000010858 */
[----:B------:R1:W-:Y:S01]  /*d500*/  MUFU.EX2 R126, R40 ;  /* 0x00000028007e7308 */ /* 0x0003e20000000800 */
[-CC-:B------:R-:W-:Y:S01]  /*d510*/  FFMA.FTZ R56, R107, R89.reuse, -R79.reuse ;  /* 0x000000596b387223 */ /* 0x180fe2000001084f */
[----:B-1----:R-:W1:Y:S01]  /*d520*/  LDSM.16.MT88.4 R40, [R65+0xf800] ;  /* 0x00f800004128783b */ /* 0x002e620000004200 */
[-CC-:B------:R-:W-:Y:S01]  /*d530*/  FFMA.FTZ R109, R109, R89.reuse, -R79.reuse ;  /* 0x000000596d6d7223 */ /* 0x180fe2000001084f */
[-CC-:B------:R-:W-:Y:S01]  /*d540*/  FFMA.FTZ R108, R108, R89.reuse, -R79.reuse ;  /* 0x000000596c6c7223 */ /* 0x180fe2000001084f */
[----:B------:R-:W-:Y:S01]  /*d550*/  FFMA.FTZ R107, R106, R89, -R79 ;  /* 0x000000596a6b7223 */ /* 0x000fe2000001084f */
[----:B------:R-:W-:Y:S04]  /*d560*/  MUFU.EX2 R129, R129 ;  /* 0x0000008100817308 */ /* 0x000fe80000000800 */
[----:B------:R-:W-:Y:S04]  /*d570*/  MUFU.EX2 R109, R109 ;  /* 0x0000006d006d7308 */ /* 0x000fe80000000800 */
[----:B------:R-:W4:Y:S04]  /*d580*/  MUFU.EX2 R108, R108 ;  /* 0x0000006c006c7308 */ /* 0x000f280000000800 */
[----:B------:R5:W-:Y:S04]  /*d590*/  MUFU.EX2 R106, R56 ;  /* 0x00000038006a7308 */ /* 0x000be80000000800 */
[----:B------:R-:W1:Y:S01]  /*d5a0*/  MUFU.EX2 R107, R107 ;  /* 0x0000006b006b7308 */ /* 0x000e620000000800 */
[----:B--2---:R-:W-:Y:S01]  /*d5b0*/  HMMA.16816.F32 R16, R52, R32, R16 ;  /* 0x000000203410723c */ /* 0x004fe20000001810 */
[----:B------:R-:W-:Y:S01]  /*d5c0*/  FADD.FTZ R78, R78, R77 ;  /* 0x0000004d4e4e7221 */ /* 0x000fe20000010000 */
[----:B------:R-:W-:-:S06]  /*d5d0*/  FADD.FTZ R86, R87, R86 ;  /* 0x0000005657567221 */ /* 0x000fcc0000010000 */
[----:B------:R-:W-:Y:S01]  /*d5e0*/  HMMA.16816.F32 R12, R52, R34, R12 ;  /* 0x00000022340c723c */ /* 0x000fe2000000180c */
[----:B------:R-:W2:Y:S01]  /*d5f0*/  LDSM.16.MT88.4 R32, [R67+0xf800] ;  /* 0x00f800004320783b */ /* 0x000ea20000004200 */
[----:B------:R-:W-:-:S06]  /*d600*/  FFMA.FTZ R125, R125, R89, -R88 ;  /* 0x000000597d7d7223 */ /* 0x000fcc0000010858 */
[----:B---3--:R-:W-:Y:S01]  /*d610*/  HMMA.16816.F32 R48, R52, R28, R48 ;  /* 0x0000001c3430723c */ /* 0x008fe20000001830 */
[----:B----4-:R-:W-:Y:S01]  /*d620*/  F2FP.F16.F32.PACK_AB R29, R108, R109 ;  /* 0x0000006d6c1d723e */ /* 0x010fe200000000ff */
[----:B-----5:R-:W3:Y:S01]  /*d630*/  LDSM.16.MT88.4 R56, [R66+0xf800] ;  /* 0x00f800004238783b */ /* 0x020ee20000004200 */
[----:B------:R-:W-:-:S05]  /*d640*/  F2FP.F16.F32.PACK_AB R28, R127, R128 ;  /* 0x000000807f1c723e */ /* 0x000fca00000000ff */
[----:B------:R-:W-:Y:S01]  /*d650*/  HMMA.16816.F32 R44, R52, R30, R44 ;  /* 0x0000001e342c723c */ /* 0x000fe2000000182c */
[----:B-1----:R-:W-:Y:S01]  /*d660*/  F2FP.F16.F32.PACK_AB R31, R107, R106 ;  /* 0x0000006a6b1f723e */ /* 0x002fe200000000ff */
[----:B------:R-:W-:Y:S01]  /*d670*/  FADD.FTZ R78, R76, R78 ;  /* 0x0000004e4c4e7221 */ /* 0x000fe20000010000 */
[----:B------:R-:W-:Y:S01]  /*d680*/  F2FP.F16.F32.PACK_AB R30, R129, R126 ;  /* 0x0000007e811e723e */ /* 0x000fe200000000ff */
[----:B------:R-:W-:Y:S01]  /*d690*/  FADD.FTZ R86, R85, R86 ;  /* 0x0000005655567221 */ /* 0x000fe20000010000 */
[----:B------:R-:W1:Y:S05]  /*d6a0*/  LDSM.16.MT88.4 R52, [R64+0xf800] ;  /* 0x00f800004034783b */ /* 0x000e6a0000004200 */
[----:B------:R-:W-:Y:S01]  /*d6b0*/  HMMA.16816.F32 R8, R28, R40, R8 ;  /* 0x000000281c08723c */ /* 0x000fe20000001808 */
[----:B------:R-:W-:Y:S01]  /*d6c0*/  FFMA.FTZ R41, R124, R89, -R88 ;  /* 0x000000597c297223 */ /* 0x000fe20000010858 */
[----:B------:R-:W-:Y:S01]  /*d6d0*/  FADD.FTZ R87, R84, R86 ;  /* 0x0000005654577221 */ /* 0x000fe20000010000 */
[----:B------:R4:W-:Y:S03]  /*d6e0*/  MUFU.EX2 R124, R125 ;  /* 0x0000007d007c7308 */ /* 0x0009e60000000800 */
[----:B------:R-:W-:Y:S01]  /*d6f0*/  FADD.FTZ R87, R83, R87 ;  /* 0x0000005753577221 */ /* 0x000fe20000010000 */
[----:B----4-:R-:W-:-:S04]  /*d700*/  FADD.FTZ R125, R75, R78 ;  /* 0x0000004e4b7d7221 */ /* 0x010fc80000010000 */
        /* <DEDUP_REMOVED lines=14> */
[----:B------:R-:W-:-:S03]  /*d7f0*/  FADD.FTZ R135, R135, R137 ;  /* 0x0000008987877221 */ /* 0x000fc60000010000 */
[----:B------:R-:W-:Y:S02]  /*d800*/  FADD.FTZ R132, R132, R130 ;  /* 0x0000008284847221 */ /* 0x000fe40000010000 */
[C---:B------:R-:W-:Y:S01]  /*d810*/  HMMA.16816.F32 R20, R28.reuse, R34, R20 ;  /* 0x000000221c14723c */ /* 0x040fe20000001814 */
[----:B------:R-:W2:Y:S01]  /*d820*/  LDSM.16.MT88.4 R32, [R67+0x10000] ;  /* 0x010000004320783b */ /* 0x000ea20000004200 */
[----:B------:R-:W-:Y:S01]  /*d830*/  FADD.FTZ R132, R139, R132 ;  /* 0x000000848b847221 */ /* 0x000fe20000010000 */
[----:B------:R-:W-:Y:S01]  /*d840*/  FADD.FTZ R135, R144, R135 ;  /* 0x0000008790877221 */ /* 0x000fe20000010000 */
[-C--:B------:R-:W-:Y:S02]  /*d850*/  FFMA.FTZ R105, R105, R89.reuse, -R79 ;  /* 0x0000005969697223 */ /* 0x080fe4000001084f */
[----:B------:R-:W-:Y:S01]  /*d860*/  FADD.FTZ R138, R138, R132 ;  /* 0x000000848a8a7221 */ /* 0x000fe20000010000 */
[----:B------:R-:W-:Y:S01]  /*d870*/  FADD.FTZ R135, R143, R135 ;  /* 0x000000878f877221 */ /* 0x000fe20000010000 */
[C---:B---3--:R-:W-:Y:S01]  /*d880*/  HMMA.16816.F32 R16, R28.reuse, R56, R16 ;  /* 0x000000381c10723c */ /* 0x048fe20000001810 */
[-CC-:B------:R-:W-:Y:S01]  /*d890*/  FFMA.FTZ R56, R104, R89.reuse, -R79.reuse ;  /* 0x0000005968387223 */ /* 0x180fe2000001084f */
[-C--:B------:R-:W-:Y:S01]  /*d8a0*/  FFMA.FTZ R40, R123, R89.reuse, -R88 ;  /* 0x000000597b287223 */ /* 0x080fe20000010858 */
[----:B------:R3:W-:Y:S01]  /*d8b0*/  MUFU.EX2 R104, R105 ;  /* 0x0000006900687308 */ /* 0x0007e20000000800 */
[-C--:B------:R-:W-:Y:S01]  /*d8c0*/  FFMA.FTZ R102, R102, R89.reuse, -R79 ;  /* 0x0000005966667223 */ /* 0x080fe2000001084f */
[----:B------:R-:W-:Y:S01]  /*d8d0*/  FADD.FTZ R138, R141, R138 ;  /* 0x0000008a8d8a7221 */ /* 0x000fe20000010000 */
[----:B------:R-:W-:Y:S01]  /*d8e0*/  FADD.FTZ R142, R142, R135 ;  /* 0x000000878e8e7221 */ /* 0x000fe20000010000 */
[----:B------:R4:W-:Y:S01]  /*d8f0*/  MUFU.EX2 R123, R41 ;  /* 0x00000029007b7308 */ /* 0x0009e20000000800 */
[----:B------:R-:W-:Y:S01]  /*d900*/  HMMA.16816.F32 R4, R28, R42, R4 ;  /* 0x0000002a1c04723c */ /* 0x000fe20000001804 */
[----:B------:R-:W-:Y:S01]  /*d910*/  FADD.FTZ R140, R140, R138 ;  /* 0x0000008a8c8c7221 */ /* 0x000fe20000010000 */
[----:B------:R-:W-:Y:S01]  /*d920*/  FADD.FTZ R142, R145, R142 ;  /* 0x0000008e918e7221 */ /* 0x000fe20000010000 */
[----:B------:R-:W-:Y:S01]  /*d930*/  MUFU.EX2 R102, R102 ;  /* 0x0000006600667308 */ /* 0x000fe20000000800 */
[-C--:B---3--:R-:W-:Y:S01]  /*d940*/  FFMA.FTZ R105, R103, R89.reuse, -R79 ;  /* 0x0000005967697223 */ /* 0x088fe2000001084f */
[----:B----4-:R-:W-:-:S02]  /*d950*/  FFMA.FTZ R41, R122, R89, -R88 ;  /* 0x000000597a297223 */ /* 0x010fc40000010858 */
[----:B------:R3:W4:Y:S01]  /*d960*/  MUFU.EX2 R103, R56 ;  /* 0x0000003800677308 */ /* 0x0007220000000800 */
[----:B------:R-:W-:-:S03]  /*d970*/  FADD.FTZ R140, R153, R140 ;  /* 0x0000008c998c7221 */ /* 0x000fc60000010000 */
[----:B------:R-:W-:Y:S01]  /*d980*/  MUFU.EX2 R122, R40 ;  /* 0x00000028007a7308 */ /* 0x000fe20000000800 */
[----:B------:R-:W-:-:S03]  /*d990*/  FADD.FTZ R142, R157, R142 ;  /* 0x0000008e9d8e7221 */ /* 0x000fc60000010000 */
[----:B------:R5:W-:Y:S04]  /*d9a0*/  MUFU.EX2 R77, R41 ;  /* 0x00000029004d7308 */ /* 0x000be80000000800 */
[----:B------:R-:W2:Y:S01]  /*d9b0*/  MUFU.EX2 R105, R105 ;  /* 0x0000006900697308 */ /* 0x000ea20000000800 */
[----:B------:R-:W-:Y:S01]  /*d9c0*/  FADD.FTZ R156, R156, R140 ;  /* 0x0000008c9c9c7221 */ /* 0x000fe20000010000 */
[----:B------:R-:W-:Y:S01]  /*d9d0*/  FADD.FTZ R159, R159, R142 ;  /* 0x0000008e9f9f7221 */ /* 0x000fe20000010000 */
[C---:B------:R-:W-:Y:S01]  /*d9e0*/  HMMA.16816.F32 R12, R28.reuse, R58, R12 ;  /* 0x0000003a1c0c723c */ /* 0x040fe2000000180c */
[----:B---3--:R-:W-:Y:S04]  /*d9f0*/  LDSM.16.MT88.4 R56, [R66+0x10000] ;  /* 0x010000004238783b */ /* 0x008fe80000004200 */
[----:B-----5:R-:W3:Y:S01]  /*da00*/  LDSM.16.MT88.4 R40, [R65+0x10000] ;  /* 0x010000004128783b */ /* 0x020ee20000004200 */
[----:B------:R-:W-:Y:S01]  /*da10*/  FADD.FTZ R156, R155, R156 ;  /* 0x0000009c9b9c7221 */ /* 0x000fe20000010000 */
[----:B------:R-:W-:Y:S01]  /*da20*/  FADD.FTZ R159, R158, R159 ;  /* 0x0000009f9e9f7221 */ /* 0x000fe20000010000 */
[C---:B-1----:R-:W-:Y:S08]  /*da30*/  HMMA.16816.F32 R48, R28.reuse, R52, R48 ;  /* 0x000000341c30723c */ /* 0x042ff00000001830 */
[----:B------:R-:W-:Y:S01]  /*da40*/  HMMA.16816.F32 R44, R28, R54, R44 ;  /* 0x000000361c2c723c */ /* 0x000fe2000000182c */
[----:B----4-:R-:W-:Y:S01]  /*da50*/  F2FP.F16.F32.PACK_AB R29, R103, R104 ;  /* 0x00000068671d723e */ /* 0x010fe200000000ff */
[----:B------:R-:W1:Y:S01]  /*da60*/  LDSM.16.MT88.4 R52, [R64+0x10000] ;  /* 0x010000004034783b */ /* 0x000e620000004200 */
[----:B--2---:R-:W-:Y:S01]  /*da70*/  F2FP.F16.F32.PACK_AB R31, R102, R105 ;  /* 0x00000069661f723e */ /* 0x004fe200000000ff */
[----:B------:R-:W-:Y:S01]  /*da80*/  FADD.FTZ R156, R154, R156 ;  /* 0x0000009c9a9c7221 */ /* 0x000fe20000010000 */
[----:B------:R-:W-:Y:S01]  /*da90*/  F2FP.F16.F32.PACK_AB R28, R123, R124 ;  /* 0x0000007c7b1c723e */ /* 0x000fe200000000ff */
[----:B------:R-:W-:Y:S01]  /*daa0*/  FADD.FTZ R159, R161, R159 ;  /* 0x0000009fa19f7221 */ /* 0x000fe20000010000 */
[----:B------:R-:W-:Y:S01]  /*dab0*/  F2FP.F16.F32.PACK_AB R30, R77, R122 ;  /* 0x0000007a4d1e723e */ /* 0x000fe200000000ff */
[----:B------:R-:W-:Y:S01]  /*dac0*/  FADD.FTZ R156, R163, R156 ;  /* 0x0000009ca39c7221 */ /* 0x000fe20000010000 */
[-C--:B------:R-:W-:Y:S01]  /*dad0*/  FFMA.FTZ R75, R101, R89.reuse, -R79 ;  /* 0x00000059654b7223 */ /* 0x080fe2000001084f */
[----:B------:R-:W-:Y:S01]  /*dae0*/  FADD.FTZ R170, R170, R159 ;  /* 0x0000009faaaa7221 */ /* 0x000fe20000010000 */
[-CC-:B------:R-:W-:Y:S01]  /*daf0*/  FFMA.FTZ R78, R100, R89.reuse, -R79.reuse ;  /* 0x00000059644e7223 */ /* 0x180fe2000001084f */
[----:B------:R-:W-:Y:S01]  /*db00*/  FADD.FTZ R162, R162, R156 ;  /* 0x0000009ca2a27221 */ /* 0x000fe20000010000 */
[-CC-:B------:R-:W-:Y:S01]  /*db10*/  FFMA.FTZ R84, R99, R89.reuse, -R79.reuse ;  /* 0x0000005963547223 */ /* 0x180fe2000001084f */
[C---:B------:R-:W-:Y:S01]  /*db20*/  HMMA.16816.F32 R24, R28.reuse, R32, R24 ;  /* 0x000000201c18723c */ /* 0x040fe20000001818 */
[----:B------:R-:W-:Y:S01]  /*db30*/  FADD.FTZ R173, R173, R170 ;  /* 0x000000aaadad7221 */ /* 0x000fe20000010000 */
[----:B------:R-:W-:Y:S01]  /*db40*/  FADD.FTZ R162, R169, R162 ;  /* 0x000000a2a9a27221 */ /* 0x000fe20000010000 */
[-C--:B------:R-:W-:Y:S01]  /*db50*/  FFMA.FTZ R76, R98, R89.reuse, -R79 ;  /* 0x00000059624c7223 */ /* 0x080fe2000001084f */
[-CC-:B------:R-:W-:Y:S01]  /*db60*/  FFMA.FTZ R85, R121, R89.reuse, -R88.reuse ;  /* 0x0000005979557223 */ /* 0x180fe20000010858 */
[-CC-:B------:R-:W-:Y:S01]  /*db70*/  FFMA.FTZ R86, R120, R89.reuse, -R88.reuse ;  /* 0x0000005978567223 */ /* 0x180fe20000010858 */
[-CC-:B------:R-:W-:Y:S01]  /*db80*/  FFMA.FTZ R119, R119, R89.reuse, -R88.reuse ;  /* 0x0000005977777223 */ /* 0x180fe20000010858 */
[-C--:B------:R-:W-:Y:S01]  /*db90*/  FFMA.FTZ R118, R118, R89.reuse, -R88 ;  /* 0x0000005976767223 */ /* 0x080fe20000010858 */
[C---:B------:R-:W-:Y:S01]  /*dba0*/  HMMA.16816.F32 R20, R28.reuse, R34, R20 ;  /* 0x000000221c14723c */ /* 0x040fe20000001814 */
[----:B------:R-:W2:Y:S01]  /*dbb0*/  LDSM.16.MT88.4 R32, [R67+0x10800] ;  /* 0x010800004320783b */ /* 0x000ea20000004200 */
[----:B------:R-:W-:Y:S01]  /*dbc0*/  FADD.FTZ R173, R172, R173 ;  /* 0x000000adacad7221 */ /* 0x000fe20000010000 */
[----:B------:R-:W-:Y:S01]  /*dbd0*/  FADD.FTZ R168, R168, R162 ;  /* 0x000000a2a8a87221 */ /* 0x000fe20000010000 */
[----:B------:R-:W-:Y:S01]  /*dbe0*/  MUFU.EX2 R75, R75 ;  /* 0x0000004b004b7308 */ /* 0x000fe20000000800 */
[-C--:B------:R-:W-:Y:S01]  /*dbf0*/  FFMA.FTZ R68, R117, R89.reuse, -R88 ;  /* 0x0000005975447223 */ /* 0x080fe20000010858 */
[----:B------:R-:W-:Y:S01]  /*dc00*/  FADD.FTZ R171, R171, R173 ;  /* 0x000000adabab7221 */ /* 0x000fe20000010000 */
[----:B------:R-:W-:Y:S01]  /*dc10*/  FADD.FTZ R168, R183, R168 ;  /* 0x000000a8b7a87221 */ /* 0x000fe20000010000 */
[C---:B---3--:R-:W-:Y:S01]  /*dc20*/  HMMA.16816.F32 R8, R28.reuse, R40, R8 ;  /* 0x000000281c08723c */ /* 0x048fe20000001808 */
[----:B------:R-:W3:Y:S01]  /*dc30*/  MUFU.EX2 R78, R78 ;  /* 0x0000004e004e7308 */ /* 0x000ee20000000800 */
[----:B------:R-:W-:Y:S01]  /*dc40*/  FADD.FTZ R171, R188, R171 ;  /* 0x000000abbcab7221 */ /* 0x000fe20000010000 */
[----:B------:R-:W-:Y:S01]  /*dc50*/  FADD.FTZ R182, R182, R168 ;  /* 0x000000a8b6b67221 */ /* 0x000fe20000010000 */
[-CC-:B------:R-:W-:Y:S01]  /*dc60*/  FFMA.FTZ R80, R116, R89.reuse, -R88.reuse ;  /* 0x0000005974507223 */ /* 0x180fe20000010858 */
[-C--:B------:R-:W-:Y:S01]  /*dc70*/  FFMA.FTZ R69, R115, R89.reuse, -R88 ;  /* 0x0000005973457223 */ /* 0x080fe20000010858 */
[----:B------:R-:W-:Y:S01]  /*dc80*/  FADD.FTZ R187, R187, R171 ;  /* 0x000000abbbbb7221 */ /* 0x000fe20000010000 */
[----:B------:R-:W-:Y:S01]  /*dc90*/  MUFU.EX2 R84, R84 ;  /* 0x0000005400547308 */ /* 0x000fe20000000800 */
[----:B------:R-:W-:Y:S01]  /*dca0*/  HMMA.16816.F32 R4, R28, R42, R4 ;  /* 0x0000002a1c04723c */ /* 0x000fe20000001804 */
[----:B------:R-:W4:Y:S01]  /*dcb0*/  LDSM.16.MT88.4 R40, [R65+0x10800] ;  /* 0x010800004128783b */ /* 0x000f220000004200 */
[----:B------:R-:W-:Y:S01]  /*dcc0*/  FADD.FTZ R182, R185, R182 ;  /* 0x000000b6b9b67221 */ /* 0x000fe20000010000 */
[----:B------:R-:W5:Y:S01]  /*dcd0*/  MUFU.EX2 R76, R76 ;  /* 0x0000004c004c7308 */ /* 0x000f620000000800 */
[----:B------:R-:W-:Y:S01]  /*dce0*/  FADD.FTZ R187, R186, R187 ;  /* 0x000000bbbabb7221 */ /* 0x000fe20000010000 */
[----:B------:R-:W-:Y:S01]  /*dcf0*/  FFMA.FTZ R81, R114, R89, -R88 ;  /* 0x0000005972517223 */ /* 0x000fe20000010858 */
[----:B------:R-:W-:Y:S01]  /*dd00*/  LDSM.16.MT88.4 R156, [R67+0x11800] ;  /* 0x01180000439c783b */ /* 0x000fe20000004200 */
[----:B------:R-:W-:Y:S03]  /*dd10*/  MUFU.EX2 R85, R85 ;  /* 0x0000005500557308 */ /* 0x000fe60000000800 */
[----:B------:R-:W-:Y:S01]  /*dd20*/  LDSM.16.MT88.4 R140, [R65+0x11800] ;  /* 0x01180000418c783b */ /* 0x000fe20000004200 */
[----:B------:R-:W2:Y:S04]  /*dd30*/  MUFU.EX2 R86, R86 ;  /* 0x0000005600567308 */ /* 0x000ea80000000800 */
[----:B------:R-:W-:Y:S04]  /*dd40*/  MUFU.EX2 R71, R119 ;  /* 0x0000007700477308 */ /* 0x000fe80000000800 */
[----:B------:R-:W2:Y:S01]  /*dd50*/  MUFU.EX2 R70, R118 ;  /* 0x0000007600467308 */ /* 0x000ea20000000800 */
        /* <DEDUP_REMOVED lines=11> */
[C---:B-1----:R-:W-:Y:S08]  /*de10*/  HMMA.16816.F32 R48, R28.reuse, R52, R48 ;  /* 0x000000341c30723c */ /* 0x042ff00000001830 */
[----:B------:R-:W-:Y:S01]  /*de20*/  HMMA.16816.F32 R44, R28, R54, R44 ;  /* 0x000000361c2c723c */ /* 0x000fe2000000182c */
[----:B---3--:R-:W-:Y:S01]  /*de30*/  F2FP.F16.F32.PACK_AB R29, R78, R75 ;  /* 0x0000004b4e1d723e */ /* 0x008fe200000000ff */
[----:B------:R-:W-:Y:S01]  /*de40*/  FADD.FTZ R196, R196, R198 ;  /* 0x000000c6c4c47221 */ /* 0x000fe20000010000 */
[----:B-----5:R-:W-:Y:S01]  /*de50*/  F2FP.F16.F32.PACK_AB R31, R76, R84 ;  /* 0x000000544c1f723e */ /* 0x020fe200000000ff */
[----:B------:R-:W-:Y:S01]  /*de60*/  FADD.FTZ R206, R206, R203 ;  /* 0x000000cbcece7221 */ /* 0x000fe20000010000 */
[----:B--2---:R-:W-:-:S02]  /*de70*/  F2FP.F16.F32.PACK_AB R28, R86, R85 ;  /* 0x00000055561c723e */ /* 0x004fc400000000ff */
[----:B------:R-:W-:Y:S01]  /*de80*/  F2FP.F16.F32.PACK_AB R30, R70, R71 ;  /* 0x00000047461e723e */ /* 0x000fe200000000ff */
[----:B------:R-:W-:Y:S01]  /*de90*/  FADD.FTZ R204, R204, R196 ;  /* 0x000000c4cccc7221 */ /* 0x000fe20000010000 */
[----:B------:R-:W-:Y:S01]  /*dea0*/  FADD.FTZ R206, R194, R206 ;  /* 0x000000cec2ce7221 */ /* 0x000fe20000010000 */
[----:B------:R-:W-:Y:S01]  /*deb0*/  MUFU.EX2 R68, R68 ;  /* 0x0000004400447308 */ /* 0x000fe20000000800 */
[----:B------:R-:W-:Y:S03]  /*dec0*/  LDSM.16.MT88.4 R52, [R66+0x11000] ;  /* 0x011000004234783b */ /* 0x000fe60000004200 */
[C---:B------:R-:W-:Y:S08]  /*ded0*/  HMMA.16816.F32 R24, R28.reuse, R32, R24 ;  /* 0x000000201c18723c */ /* 0x040ff00000001818 */
        /* <DEDUP_REMOVED lines=14> */
[----:B------:R-:W-:-:S03]  /*dfc0*/  FADD.FTZ R191, R175, R191 ;  /* 0x000000bfafbf7221 */ /* 0x000fc60000010000 */
[----:B------:R-:W-:Y:S01]  /*dfd0*/  FADD.FTZ R193, R176, R193 ;  /* 0x000000c1b0c17221 */ /* 0x000fe20000010000 */
[----:B------:R-:W-:Y:S01]  /*dfe0*/  FADD.FTZ R191, R181, R191 ;  /* 0x000000bfb5bf7221 */ /* 0x000fe20000010000 */
[----:B------:R-:W-:Y:S01]  /*dff0*/  HMMA.16816.F32 R16, R28, R56, R16 ;  /* 0x000000381c10723c */ /* 0x000fe20000001810 */
[-C--:B------:R-:W-:Y:S01]  /*e000*/  FFMA.FTZ R56, R96, R89.reuse, -R79 ;  /* 0x0000005960387223 */ /* 0x080fe2000001084f */
[----:B------:R-:W-:Y:S01]  /*e010*/  FADD.FTZ R193, R178, R193 ;  /* 0x000000c1b2c17221 */ /* 0x000fe20000010000 */
[----:B------:R-:W-:Y:S01]  /*e020*/  FADD.FTZ R191, R174, R191 ;  /* 0x000000bfaebf7221 */ /* 0x000fe20000010000 */
[----:B------:R-:W-:-:S04]  /*e030*/  FFMA.FTZ R57, R94, R89, -R79 ;  /* 0x000000595e397223 */ /* 0x000fc8000001084f */
[C---:B------:R-:W-:Y:S01]  /*e040*/  HMMA.16816.F32 R12, R28.reuse, R58, R12 ;  /* 0x0000003a1c0c723c */ /* 0x040fe2000000180c */
[-CC-:B------:R-:W-:Y:S01]  /*e050*/  FFMA.FTZ R58, R97, R89.reuse, -R79.reuse ;  /* 0x00000059613a7223 */ /* 0x180fe2000001084f */
[----:B------:R-:W-:Y:S01]  /*e060*/  FFMA.FTZ R59, R95, R89, -R79 ;  /* 0x000000595f3b7223 */ /* 0x000fe2000001084f */
[----:B------:R-:W-:Y:S01]  /*e070*/  FADD.FTZ R193, R152, R193 ;  /* 0x000000c198c17221 */ /* 0x000fe20000010000 */
[----:B------:R-:W-:Y:S01]  /*e080*/  FADD.FTZ R191, R148, R191 ;  /* 0x000000bf94bf7221 */ /* 0x000fe20000010000 */
[----:B------:R-:W-:Y:S02]  /*e090*/  MUFU.EX2 R56, R56 ;  /* 0x0000003800387308 */ /* 0x000fe40000000800 */
[----:B------:R-:W-:Y:S01]  /*e0a0*/  FADD.FTZ R193, R151, R193 ;  /* 0x000000c197c17221 */ /* 0x000fe20000010000 */
[----:B------:R-:W-:Y:S01]  /*e0b0*/  FADD.FTZ R191, R147, R191 ;  /* 0x000000bf93bf7221 */ /* 0x000fe20000010000 */
[----:B------:R-:W3:Y:S01]  /*e0c0*/  MUFU.EX2 R58, R58 ;  /* 0x0000003a003a7308 */ /* 0x000ee20000000800 */
[C---:B-1----:R-:W-:Y:S03]  /*e0d0*/  HMMA.16816.F32 R48, R28.reuse, R32, R48 ;  /* 0x000000201c30723c */ /* 0x042fe60000001830 */
[----:B------:R-:W-:Y:S04]  /*e0e0*/  MUFU.EX2 R59, R59 ;  /* 0x0000003b003b7308 */ /* 0x000fe80000000800 */
[----:B------:R-:W1:Y:S01]  /*e0f0*/  MUFU.EX2 R57, R57 ;  /* 0x0000003900397308 */ /* 0x000e620000000800 */
[----:B------:R-:W-:Y:S01]  /*e100*/  HMMA.16816.F32 R44, R28, R34, R44 ;  /* 0x000000221c2c723c */ /* 0x000fe2000000182c */
[----:B------:R-:W4:Y:S02]  /*e110*/  LDSM.16.MT88.4 R28, [R65+0x11000] ;  /* 0x01100000411c783b */ /* 0x000f240000004200 */
        /* <DEDUP_REMOVED lines=10> */
[----:B-1----:R-:W-:Y:S02]  /*e1c0*/  F2FP.F16.F32.PACK_AB R35, R57, R59 ;  /* 0x0000003b3923723e */ /* 0x002fe400000000ff */
        /* <DEDUP_REMOVED lines=22> */
[----:B------:R-:W2:Y:S01]  /*e330*/  LDSM.16.MT88.4 R28, [R66+0x11800] ;  /* 0x01180000421c783b */ /* 0x000ea20000004200 */
[----:B------:R-:W-:-:S03]  /*e340*/  FADD.FTZ R77, R85, R77 ;  /* 0x0000004d554d7221 */ /* 0x000fc60000010000 */
[----:B------:R-:W3:Y:S01]  /*e350*/  LDSM.16.MT88.4 R64, [R64+0x11800] ;  /* 0x011800004040783b */ /* 0x000ee20000004200 */
[----:B------:R-:W-:Y:S01]  /*e360*/  FADD.FTZ R75, R78, R75 ;  /* 0x0000004b4e4b7221 */ /* 0x000fe20000010000 */
[----:B------:R-:W-:Y:S01]  /*e370*/  FADD.FTZ R86, R86, R77 ;  /* 0x0000004d56567221 */ /* 0x000fe20000010000 */
[C---:B------:R-:W-:Y:S02]  /*e380*/  HMMA.16816.F32 R16, R32.reuse, R52, R16 ;  /* 0x000000342010723c */ /* 0x040fe40000001810 */
[----:B------:R-:W-:Y:S01]  /*e390*/  FADD.FTZ R84, R84, R75 ;  /* 0x0000004b54547221 */ /* 0x000fe20000010000 */
[----:B------:R-:W-:Y:S01]  /*e3a0*/  FADD.FTZ R86, R71, R86 ;  /* 0x0000005647567221 */ /* 0x000fe20000010000 */
[-CC-:B------:R-:W-:Y:S01]  /*e3b0*/  FFMA.FTZ R53, R93, R89.reuse, -R79.reuse ;  /* 0x000000595d357223 */ /* 0x180fe2000001084f */
[-CC-:B------:R-:W-:Y:S01]  /*e3c0*/  FFMA.FTZ R52, R92, R89.reuse, -R79.reuse ;  /* 0x000000595c347223 */ /* 0x180fe2000001084f */
[-CC-:B------:R-:W-:Y:S02]  /*e3d0*/  FFMA.FTZ R245, R90, R89.reuse, -R79.reuse ;  /* 0x000000595af57223 */ /* 0x180fe4000001084f */
[C---:B------:R-:W-:Y:S01]  /*e3e0*/  HMMA.16816.F32 R12, R32.reuse, R54, R12 ;  /* 0x00000036200c723c */ /* 0x040fe2000000180c */
[-C--:B------:R-:W-:Y:S01]  /*e3f0*/  FFMA.FTZ R54, R91, R89.reuse, -R79 ;  /* 0x000000595b367223 */ /* 0x080fe2000001084f */
[-CC-:B------:R-:W-:Y:S01]  /*e400*/  FFMA.FTZ R55, R113, R89.reuse, -R88.reuse ;  /* 0x0000005971377223 */ /* 0x180fe20000010858 */
[-CC-:B------:R-:W-:Y:S01]  /*e410*/  FFMA.FTZ R79, R112, R89.reuse, -R88.reuse ;  /* 0x00000059704f7223 */ /* 0x180fe20000010858 */
[-C--:B------:R-:W-:Y:S01]  /*e420*/  FFMA.FTZ R250, R110, R89.reuse, -R88 ;  /* 0x000000596efa7223 */ /* 0x080fe20000010858 */
[----:B------:R-:W-:Y:S01]  /*e430*/  FADD.FTZ R84, R76, R84 ;  /* 0x000000544c547221 */ /* 0x000fe20000010000 */
[----:B------:R-:W-:Y:S01]  /*e440*/  FADD.FTZ R70, R70, R86 ;  /* 0x0000005646467221 */ /* 0x000fe20000010000 */
[----:B------:R-:W-:Y:S01]  /*e450*/  FFMA.FTZ R111, R111, R89, -R88 ;  /* 0x000000596f6f7223 */ /* 0x000fe20000010858 */
[----:B------:R-:W-:Y:S01]  /*e460*/  MUFU.EX2 R53, R53 ;  /* 0x0000003500357308 */ /* 0x000fe20000000800 */
[----:B------:R-:W-:Y:S01]  /*e470*/  FADD.FTZ R58, R58, R84 ;  /* 0x000000543a3a7221 */ /* 0x000fe20000010000 */
[----:B------:R-:W-:Y:S01]  /*e480*/  FADD.FTZ R70, R68, R70 ;  /* 0x0000004644467221 */ /* 0x000fe20000010000 */
[----:B-1----:R-:W-:Y:S01]  /*e490*/  HMMA.16816.F32 R48, R32, R40, R48 ;  /* 0x000000282030723c */ /* 0x002fe20000001830 */
[----:B------:R-:W1:Y:S01]  /*e4a0*/  MUFU.EX2 R52, R52 ;  /* 0x0000003400347308 */ /* 0x000e620000000800 */
[----:B------:R-:W-:Y:S01]  /*e4b0*/  FADD.FTZ R58, R56, R58 ;  /* 0x0000003a383a7221 */ /* 0x000fe20000010000 */
[----:B------:R-:W-:-:S02]  /*e4c0*/  FADD.FTZ R80, R80, R70 ;  /* 0x0000004650507221 */ /* 0x000fc40000010000 */
[----:B------:R-:W-:Y:S04]  /*e4d0*/  MUFU.EX2 R54, R54 ;  /* 0x0000003600367308 */ /* 0x000fe80000000800 */
[----:B------:R-:W4:Y:S01]  /*e4e0*/  MUFU.EX2 R245, R245 ;  /* 0x000000f500f57308 */ /* 0x000f220000000800 */
[----:B------:R-:W-:Y:S03]  /*e4f0*/  HMMA.16816.F32 R44, R32, R42, R44 ;  /* 0x0000002a202c723c */ /* 0x000fe6000000182c */
[----:B------:R-:W-:Y:S04]  /*e500*/  MUFU.EX2 R55, R55 ;  /* 0x0000003700377308 */ /* 0x000fe80000000800 */
[----:B------:R-:W5:Y:S04]  /*e510*/  MUFU.EX2 R79, R79 ;  /* 0x0000004f004f7308 */ /* 0x000f680000000800 */
[----:B------:R-:W-:Y:S04]  /*e520*/  MUFU.EX2 R40, R111 ;  /* 0x0000006f00287308 */ /* 0x000fe80000000800 */
[----:B------:R-:W2:Y:S01]  /*e530*/  MUFU.EX2 R250, R250 ;  /* 0x000000fa00fa7308 */ /* 0x000ea20000000800 */
        /* <DEDUP_REMOVED lines=8> */
[----:B-----5:R-:W-:Y:S01]  /*e5c0*/  F2FP.F16.F32.PACK_AB R132, R79, R55 ;  /* 0x000000374f84723e */ /* 0x020fe200000000ff */
[----:B------:R-:W-:Y:S01]  /*e5d0*/  FADD.FTZ R81, R55, R81 ;  /* 0x0000005137517221 */ /* 0x000fe20000010000 */
[----:B--2---:R-:W-:Y:S01]  /*e5e0*/  F2FP.F16.F32.PACK_AB R134, R250, R40 ;  /* 0x00000028fa86723e */ /* 0x004fe200000000ff */
        /* <DEDUP_REMOVED lines=12> */
[----:B------:R-:W-:Y:S01]  /*e6b0*/  HMMA.16816.F32 R140, R132, R142, R4 ;  /* 0x0000008e848c723c */ /* 0x000fe20000001804 */
[----:B------:R-:W-:-:S07]  /*e6c0*/  IMAD.MOV.U32 R6, RZ, RZ, R63 ;  /* 0x000000ffff067224 */ /* 0x000fce00078e003f */
[C---:B---3--:R-:W-:Y:S08]  /*e6d0*/  HMMA.16816.F32 R136, R132.reuse, R64, R48 ;  /* 0x000000408488723c */ /* 0x048ff00000001830 */
        /* <DEDUP_REMOVED lines=73> */
.L_x_7531:
        /* <DEDUP_REMOVED lines=8> */
.L_x_7532:
[----:B------:R-:W-:Y:S05]  /*ebf0*/  BSYNC.RECONVERGENT B0 ;  /* 0x0000000000007941 */ /* 0x000fea0003800200 */
.L_x_7530:
[----:B------:R-:W-:Y:S01]  /*ec00*/  ISETP.GE.AND P1, PT, R213, R238, PT ;  /* 0x000000eed500720c */ /* 0x000fe20003f26270 */
[C---:B------:R-:W-:Y:S01]  /*ec10*/  IMAD.SHL.U32 R4, R222.reuse, 0x20, RZ ;  /* 0x00000020de047824 */ /* 0x040fe200078e00ff */
[----:B------:R-:W-:-:S04]  /*ec20*/  SHF.L.U64.HI R5, R222, 0x5, R223 ;  /* 0x00000005de057819 */ /* 0x000fc800000102df */
[----:B------:R-:W-:-:S05]  /*ec30*/  IADD3 R8, P3, PT, R4, R233, RZ ;  /* 0x000000e904087210 */ /* 0x000fca0007f7e0ff */
[--C-:B------:R-:W-:Y:S02]  /*ec40*/  IMAD.X R9, R5, 0x1, R232.reuse, P3 ;  /* 0x0000000105097824 */ /* 0x100fe400018e06e8 */
[----:B------:R-:W-:Y:S01]  /*ec50*/  @!P1 IADD3 R4, P3, PT, R8, R4, RZ ;  /* 0x0000000408049210 */ /* 0x000fe20007f7e0ff */
[----:B------:R-:W-:Y:S01]  /*ec60*/  @!P1 IMAD.MOV.U32 R6, RZ, RZ, R233 ;  /* 0x000000ffff069224 */ /* 0x000fe200078e00e9 */
[----:B------:R-:W-:Y:S01]  /*ec70*/  @P1 STS.128 [R239+0xa000], RZ ;  /* 0x00a000ffef001388 */ /* 0x000fe20000000c00 */
[----:B------:R-:W-:Y:S01]  /*ec80*/  @!P1 IMAD.MOV.U32 R7, RZ, RZ, R232 ;  /* 0x000000ffff079224 */ /* 0x000fe200078e00e8 */
[C---:B------:R-:W-:Y:S01]  /*ec90*/  @!P1 LEA R30, P4, R222.reuse, R8, 0x6 ;  /* 0x00000008de1e9211 */ /* 0x040fe200078830ff */
[----:B------:R-:W-:Y:S02]  /*eca0*/  @!P1 IMAD.X R5, R9, 0x1, R5, P3 ;  /* 0x0000000109059824 */ /* 0x000fe400018e0605 */
[--C-:B------:R-:W-:Y:S01]  /*ecb0*/  @!P1 IMAD.MOV.U32 R22, RZ, RZ, R8.reuse ;  /* 0x000000ffff169224 */ /* 0x100fe200078e0008 */
[----:B------:R-:W-:Y:S01]  /*ecc0*/  @!PT LDS RZ, [RZ] ;  /* 0x00000000fffff984 */ /* 0x000fe20000000800 */
[----:B------:R-:W-:Y:S01]  /*ecd0*/  @!PT LDS RZ, [RZ] ;  /* 0x00000000fffff984 */ /* 0x000fe20000000800 */
[----:B------:R-:W-:Y:S01]  /*ece0*/  @!PT LDS RZ, [RZ] ;  /* 0x00000000fffff984 */ /* 0x000fe20000000800 */
[----:B------:R1:W-:Y:S01]  /*ecf0*/  @!P1 LDGSTS.E.BYPASS.LTC128B.128 [R239+0xa000], desc[UR4][R6.64] ;  /* 0x0a00000006ef9fae */ /* 0x0003e2000b981a04 */
[----:B------:R-:W-:Y:S01]  /*ed00*/  @!P1 IMAD.MOV.U32 R23, RZ, RZ, R9 ;  /* 0x000000ffff179224 */ /* 0x000fe200078e0009 */
[----:B------:R-:W-:Y:S01]  /*ed10*/  @!P1 LEA.HI.X R31, R222, R9, R223, 0x6, P4 ;  /* 0x00000009de1f9211 */ /* 0x000fe200020f34df */
[----:B------:R-:W-:Y:S01]  /*ed20*/  @!P1 IMAD.MOV.U32 R18, RZ, RZ, R8 ;  /* 0x000000ffff129224 */ /* 0x000fe200078e0008 */
[----:B------:R-:W-:Y:S01]  /*ed30*/  @P1 STS.128 [R239+0xa800], RZ ;  /* 0x00a800ffef001388 */ /* 0x000fe20000000c00 */
[----:B------:R-:W-:-:S02]  /*ed40*/  @!P1 IMAD.MOV.U32 R19, RZ, RZ, R9 ;  /* 0x000000ffff139224 */ /* 0x000fc400078e0009 */
[C---:B------:R-:W-:Y:S01]  /*ed50*/  @!P1 IMAD.WIDE.U32 R22, R222.reuse, 0x140, R22 ;  /* 0x00000140de169825 */ /* 0x040fe200078e0016 */
[----:B------:R-:W-:Y:S01]  /*ed60*/  @!PT LDS RZ, [RZ] ;  /* 0x00000000fffff984 */ /* 0x000fe20000000800 */
[----:B------:R-:W-:Y:S01]  /*ed70*/  @!PT LDS RZ, [RZ] ;  /* 0x00000000fffff984 */ /* 0x000fe20000000800 */
[----:B------:R-:W-:Y:S01]  /*ed80*/  @!PT LDS RZ, [RZ] ;  /* 0x00000000fffff984 */ /* 0x000fe20000000800 */
[----:B------:R-:W-:Y:S03]  /*ed90*/  @!P1 LDGSTS.E.BYPASS.LTC128B.128 [R239+0xa800], desc[UR4][R8.64] ;  /* 0x0a80000008ef9fae */ /* 0x000fe6000b981a04 */
[----:B------:R-:W-:Y:S01]  /*eda0*/  @!P1 IMAD.MOV.U32 R26, RZ, RZ, R8 ;  /* 0x000000ffff1a9224 */ /* 0x000fe200078e0008 */
[----:B------:R-:W-:Y:S01]  /*edb0*/  @P1 STS.128 [R239+0xb000], RZ ;  /* 0x00b000ffef001388 */ /* 0x000fe20000000c00 */
[----:B------:R-:W-:Y:S02]  /*edc0*/  @!P1 IMAD.MOV.U32 R27, RZ, RZ, R9 ;  /* 0x000000ffff1b9224 */ /* 0x000fe400078e0009 */
[C---:B------:R-:W-:Y:S01]  /*edd0*/  @!P1 IMAD.WIDE.U32 R18, R222.reuse, 0x120, R18 ;  /* 0x00000120de129825 */ /* 0x040fe200078e0012 */
[----:B------:R-:W-:Y:S01]  /*ede0*/  @!PT LDS RZ, [RZ] ;  /* 0x00000000fffff984 */ /* 0x000fe20000000800 */
[----:B------:R-:W-:Y:S01]  /*edf0*/  @!PT LDS RZ, [RZ] ;  /* 0x00000000fffff984 */ /* 0x000fe20000000800 */
[----:B------:R-:W-:Y:S01]  /*ee00*/  @!PT LDS RZ, [RZ] ;  /* 0x00000000fffff984 */ /* 0x000fe20000000800 */
[----:B------:R2:W-:Y:S03]  /*ee10*/  @!P1 LDGSTS.E.BYPASS.LTC128B.128 [R239+0xb000], desc[UR4][R4.64] ;  /* 0x0b00000004ef9fae */ /* 0x0005e6000b981a04 */
[----:B------:R-:W-:Y:S01]  /*ee20*/  @!P1 IMAD R16, R223, 0x60, RZ ;  /* 0x00000060df109824 */ /* 0x000fe200078e02ff */
[----:B------:R-:W-:Y:S01]  /*ee30*/  @P1 STS.128 [R239+0xb800], RZ ;  /* 0x00b800ffef001388 */ /* 0x000fe20000000c00 */
[----:B------:R-:W-:-:S03]  /*ee40*/  @!P1 IMAD.WIDE.U32 R26, R222, 0x1c0, R26 ;  /* 0x000001c0de1a9825 */ /* 0x000fc600078e001a */
[----:B------:R-:W-:Y:S01]  /*ee50*/  @!PT LDS RZ, [RZ] ;  /* 0x00000000fffff984 */ /* 0x000fe20000000800 */
[----:B------:R-:W-:Y:S01]  /*ee60*/  @!PT LDS RZ, [RZ] ;  /* 0x00000000fffff984 */ /* 0x000fe20000000800 */
[----:B------:R-:W-:Y:S01]  /*ee70*/  @!PT LDS RZ, [RZ] ;  /* 0x00000000fffff984 */ /* 0x000fe20000000800 */
[----:B------:R-:W-:Y:S01]  /*ee80*/  @!P1 LDGSTS.E.BYPASS.LTC128B.128 [R239+0xb800], desc[UR4][R30.64] ;  /* 0x0b8000001eef9fae */ /* 0x000fe2000b981a04 */
[--C-:B------:R-:W-:Y:S02]  /*ee90*/  @!P1 IMAD.MOV.U32 R24, RZ, RZ, R8.reuse ;  /* 0x000000ffff189224 */ /* 0x100fe400078e0008 */
[--C-:B-1----:R-:W-:Y:S01]  /*eea0*/  @!P1 IMAD.WIDE.U32 R6, R222, 0x60, R8.reuse ;  /* 0x00000060de069825 */ /* 0x102fe200078e0008 */
[----:B------:R-:W-:Y:S03]  /*eeb0*/  @P1 STS.128 [R239+0xc000], RZ ;  /* 0x00c000ffef001388 */ /* 0x000fe60000000c00 */
[--C-:B------:R-:W-:Y:S02]  /*eec0*/  @!P1 IMAD.MOV.U32 R25, RZ, RZ, R9.reuse ;  /* 0x000000ffff199224 */ /* 0x100fe400078e0009 */
[----:B------:R-:W-:Y:S02]  /*eed0*/  @!P1 IMAD.MOV.U32 R20, RZ, RZ, R8 ;  /* 0x000000ffff149224 */ /* 0x000fe400078e0008 */
[----:B------:R-:W-:-:S02]  /*eee0*/  @!P1 IMAD.MOV.U32 R21, RZ, RZ, R9 ;  /* 0x000000ffff159224 */ /* 0x000fc400078e0009 */
[----:B------:R-:W-:Y:S02]  /*eef0*/  @!P1 IMAD.IADD R17, R16, 0x1, R7 ;  /* 0x0000000110119824 */ /* 0x000fe400078e0207 */
[----:B------:R-:W-:-:S04]  /*ef00*/  @!P1 IMAD.WIDE.U32 R28, R222, 0x1a0, R8 ;  /* 0x000001a0de1c9825 */ /* 0x000fc800078e0008 */
[C---:B--2---:R-:W-:Y:S02]  /*ef10*/  @!P1 IMAD R4, R223.reuse, 0x140, RZ ;  /* 0x00000140df049824 */ /* 0x044fe400078e02ff */
[C---:B------:R-:W-:Y:S02]  /*ef20*/  @!P1 IMAD R5, R223.reuse, 0x120, RZ ;  /* 0x00000120df059824 */ /* 0x040fe400078e02ff */
[----:B------:R-:W-:Y:S02]  /*ef30*/  @!P1 IMAD.IADD R23, R4, 0x1, R23 ;  /* 0x0000000104179824 */ /* 0x000fe400078e0217 */
[----:B------:R-:W-:Y:S02]  /*ef40*/  @!P1 IMAD R4, R223, 0x1c0, RZ ;  /* 0x000001c0df049824 */ /* 0x000fe400078e02ff */
[----:B------:R-:W-:Y:S02]  /*ef50*/  @!P1 IMAD.IADD R19, R5, 0x1, R19 ;  /* 0x0000000105139824 */ /* 0x000fe400078e0213 */
[----:B------:R-:W-:-:S02]  /*ef60*/  @!P1 IMAD R5, R223, 0x1a0, RZ ;  /* 0x000001a0df059824 */ /* 0x000fc400078e02ff */
[----:B------:R-:W-:Y:S01]  /*ef70*/  @!P1 IMAD.IADD R27, R4, 0x1, R27 ;  /* 0x00000001041b9824 */ /* 0x000fe200078e021b */
[C---:B------:R-:W-:Y:S01]  /*ef80*/  @!P1 LEA R4, P3, R222.reuse, R8, 0x7 ;  /* 0x00000008de049211 */ /* 0x040fe200078638ff */
[----:B------:R-:W-:Y:S02]  /*ef90*/  @!P1 IMAD.MOV.U32 R16, RZ, RZ, R6 ;  /* 0x000000ffff109224 */ /* 0x000fe400078e0006 */
[C---:B------:R-:W-:Y:S02]  /*efa0*/  @!P1 IMAD R14, R223.reuse, 0xa0, RZ ;  /* 0x000000a0df0e9824 */ /* 0x040fe400078e02ff */
[----:B------:R-:W-:Y:S01]  /*efb0*/  @!P1 IMAD R12, R223, 0xc0, RZ ;  /* 0x000000c0df0c9824 */ /* 0x000fe200078e02ff */
[----:B------:R-:W-:Y:S01]  /*efc0*/  @!PT LDS RZ, [RZ] ;  /* 0x00000000fffff984 */ /* 0x000fe20000000800 */
[----:B------:R-:W-:Y:S01]  /*efd0*/  @!PT LDS RZ, [RZ] ;  /* 0x00000000fffff984 */ /* 0x000fe20000000800 */
[----:B------:R-:W-:Y:S01]  /*efe0*/  @!PT LDS RZ, [RZ] ;  /* 0x00000000fffff984 */ /* 0x000fe20000000800 */
[----:B------:R-:W-:Y:S01]  /*eff0*/  @!P1 LDGSTS.E.BYPASS.LTC128B.128 [R239+0xc000], desc[UR4][R16.64] ;  /* 0x0c00000010ef9fae */ /* 0x000fe2000b981a04 */
[----:B------:R-:W-:Y:S02]  /*f000*/  @!P1 IMAD.MOV.U32 R6, RZ, RZ, R8 ;  /* 0x000000ffff069224 */ /* 0x000fe400078e0008 */
[----:B------:R-:W-:Y:S01]  /*f010*/  @!P1 IMAD.MOV.U32 R7, RZ, RZ, R9 ;  /* 0x000000ffff079224 */ /* 0x000fe200078e0009 */
[----:B------:R-:W-:Y:S01]  /*f020*/  @P1 STS.128 [R239+0xc800], RZ ;  /* 0x00c800ffef001388 */ /* 0x000fe20000000c00 */
[----:B------:R-:W-:-:S04]  /*f030*/  @!P1 IMAD.WIDE.U32 R24, R222, 0xa0, R24 ;  /* 0x000000a0de189825 */ /* 0x000fc800078e0018 */
        /* <DEDUP_REMOVED lines=9> */
[----:B------:R-:W-:Y:S02]  /*f0d0*/  @!P1 IMAD.IADD R15, R14, 0x1, R25 ;  /* 0x000000010e0f9824 */ /* 0x000fe400078e0219 */
[----:B------:R-:W-:Y:S01]  /*f0e0*/  @!P1 IMAD.IADD R13, R12, 0x1, R21 ;  /* 0x000000010c0d9824 */ /* 0x000fe200078e0215 */
[----:B------:R-:W-:Y:S01]  /*f0f0*/  @P1 STS.128 [R239+0xd000], RZ ;  /* 0x00d000ffef001388 */ /* 0x000fe20000000c00 */
[----:B------:R-:W-:-:S02]  /*f100*/  @!P1 IMAD.MOV.U32 R14, RZ, RZ, R24 ;  /* 0x000000ffff0e9224 */ /* 0x000fc400078e0018 */
[----:B------:R-:W-:Y:S02]  /*f110*/  @!P1 IMAD.MOV.U32 R12, RZ, RZ, R20 ;  /* 0x000000ffff0c9224 */ /* 0x000fe400078e0014 */
[--C-:B------:R-:W-:Y:S01]  /*f120*/  @!P1 IMAD.MOV.U32 R20, RZ, RZ, R8.reuse ;  /* 0x000000ffff149224 */ /* 0x100fe200078e0008 */
[----:B------:R-:W-:Y:S01]  /*f130*/  @!PT LDS RZ, [RZ] ;  /* 0x00000000fffff984 */ /* 0x000fe20000000800 */
[----:B------:R-:W-:Y:S01]  /*f140*/  @!PT LDS RZ, [RZ] ;  /* 0x00000000fffff984 */ /* 0x000fe20000000800 */
[----:B------:R-:W-:Y:S01]  /*f150*/  @!PT LDS RZ, [RZ] ;  /* 0x00000000fffff984 */ /* 0x000fe20000000800 */
[----:B------:R-:W-:Y:S01]  /*f160*/  @!P1 LDGSTS.E.BYPASS.LTC128B.128 [R239+0xd000], desc[UR4][R14.64] ;  /* 0x0d0000000eef9fae */ /* 0x000fe2000b981a04 */
[----:B------:R-:W-:Y:S01]  /*f170*/  @!P1 IMAD.MOV.U32 R24, RZ, RZ, R8 ;  /* 0x000000ffff189224 */ /* 0x000fe200078e0008 */
[----:B------:R-:W-:Y:S01]  /*f180*/  @!P1 LEA R8, P3, R222, R8, 0x8 ;  /* 0x00000008de089211 */ /* 0x000fe200078640ff */
[----:B------:R-:W-:Y:S01]  /*f190*/  @!P1 IMAD.IADD R11, R10, 0x1, R7 ;  /* 0x000000010a0b9824 */ /* 0x000fe200078e0207 */
[----:B------:R-:W-:Y:S01]  /*f1a0*/  @P1 STS.128 [R239+0xd800], RZ ;  /* 0x00d800ffef001388 */ /* 0x000fe20000000c00 */
[----:B------:R-:W-:Y:S02]  /*f1b0*/  @!P1 IMAD.MOV.U32 R10, RZ, RZ, R6 ;  /* 0x000000ffff0a9224 */ /* 0x000fe400078e0006 */
[--C-:B------:R-:W-:Y:S01]  /*f1c0*/  @!P1 IMAD.MOV.U32 R21, RZ, RZ, R9.reuse ;  /* 0x000000ffff159224 */ /* 0x100fe200078e0009 */
        /* <DEDUP_REMOVED lines=53> */
[----:B------:R-:W4:Y:S01]  /*f520*/  LD.E R75, desc[UR4][R2.64+0x18c] ;  /* 0x00018c04024b7980 */ /* 0x000f22000c101900 */
[--C-:B------:R-:W-:Y:S01]  /*f530*/  IMAD.IADD R208, R62, 0x1, R61.reuse ;  /* 0x000000013ed07824 */ /* 0x100fe200078e023d */
[----:B------:R-:W-:Y:S01]  /*f540*/  BSSY.RECONVERGENT B1, `(.L_x_7533) ;  /* 0x0000733000017945 */ /* 0x000fe20003800200 */
[----:B------:R-:W-:Y:S01]  /*f550*/  IMAD.IADD R215, R60, 0x1, R61 ;  /* 0x000000013cd77824 */ /* 0x000fe200078e023d */
[----:B------:R-:W-:Y:S04]  /*f560*/  LDSM.16.M88.4 R116, [R60+0x2000] ;  /* 0x002000003c74783b */ /* 0x000fe80000000200 */
[----:B-1----:R-:W1:Y:S04]  /*f570*/  LDSM.16.M88.4 R4, [R62] ;  /* 0x000000003e04783b */ /* 0x002e680000000200 */
[----:B------:R-:W5:Y:S04]  /*f580*/  LDSM.16.M88.4 R108, [R60+0x2800] ;  /* 0x002800003c6c783b */ /* 0x000f680000000200 */
[----:B------:R-:W-:Y:S04]  /*f590*/  LDSM.16.M88.4 R208, [R208] ;  /* 0x00000000d0d0783b */ /* 0x000fe80000000200 */
[----:B------:R-:W3:Y:S04]  /*f5a0*/  LDSM.16.M88.4 R8, [R215+0x2000] ;  /* 0x00200000d708783b */ /* 0x000ee80000000200 */
[----:B------:R-:W3:Y:S04]  /*f5b0*/  LDSM.16.M88.4 R100, [R60+0x3000] ;  /* 0x003000003c64783b */ /* 0x000ee80000000200 */
[----:B------:R-:W3:Y:S04]  /*f5c0*/  LDSM.16.M88.4 R92, [R60+0x3800] ;  /* 0x003800003c5c783b */ /* 0x000ee80000000200 */
[----:B------:R-:W3:Y:S04]  /*f5d0*/  LDSM.16.M88.4 R84, [R60+0x4000] ;  /* 0x004000003c54783b */ /* 0x000ee80000000200 */
[----:B------:R-:W3:Y:S04]  /*f5e0*/  LDSM.16.M88.4 R76, [R60+0x4800] ;  /* 0x004800003c4c783b */ /* 0x000ee80000000200 */
[----:B------:R-:W3:Y:S04]  /*f5f0*/  LDSM.16.M88.4 R64, [R60+0x5000] ;  /* 0x005000003c40783b */ /* 0x000ee80000000200 */
[----:B------:R-:W3:Y:S04]  /*f600*/  LDSM.16.M88.4 R56, [R60+0x5800] ;  /* 0x005800003c38783b */ /* 0x000ee80000000200 */
[----:B------:R-:W-:Y:S01]  /*f610*/  LDSM.16.M88.4 R48, [R60+0x6000] ;  /* 0x006000003c30783b */ /* 0x000fe20000000200 */
[C---:B-1----:R-:W-:Y:S03]  /*f620*/  HMMA.16816.F32 R120, R4.reuse, R116, RZ ;  /* 0x000000740478723c */ /* 0x042fe600000018ff */
[----:B------:R-:W-:Y:S04]  /*f630*/  LDSM.16.M88.4 R40, [R60+0x6800] ;  /* 0x006800003c28783b */ /* 0x000fe80000000200 */
[----:B--2---:R-:W-:Y:S01]  /*f640*/  LDSM.16.M88.4 R28, [R60+0x7000] ;  /* 0x007000003c1c783b */ /* 0x004fe20000000200 */
[C---:B------:R-:W-:Y:S03]  /*f650*/  HMMA.16816.F32 R116, R4.reuse, R118, RZ ;  /* 0x000000760474723c */ /* 0x040fe600000018ff */
[----:B------:R-:W-:Y:S04]  /*f660*/  LDSM.16.M88.4 R20, [R60+0x7800] ;  /* 0x007800003c14783b */ /* 0x000fe80000000200 */
[----:B------:R-:W-:Y:S01]  /*f670*/  LDSM.16.M88.4 R188, [R60+0x8000] ;  /* 0x008000003cbc783b */ /* 0x000fe20000000200 */
[----:B-----5:R-:W-:Y:S03]  /*f680*/  HMMA.16816.F32 R112, R4, R108, RZ ;  /* 0x0000006c0470723c */ /* 0x020fe600000018ff */
[----:B------:R-:W-:Y:S04]  /*f690*/  LDSM.16.M88.4 R180, [R60+0x8800] ;  /* 0x008800003cb4783b */ /* 0x000fe80000000200 */
[----:B------:R-:W-:Y:S01]  /*f6a0*/  LDSM.16.M88.4 R172, [R60+0x9000] ;  /* 0x009000003cac783b */ /* 0x000fe20000000200 */
[C---:B---3--:R-:W-:Y:S03]  /*f6b0*/  HMMA.16816.F32 R120, R208.reuse, R8, R120 ;  /* 0x00000008d078723c */ /* 0x048fe60000001878 */
[----:B------:R1:W-:Y:S04]  /*f6c0*/  LDSM.16.M88.4 R12, [R60+0x9800] ;  /* 0x009800003c0c783b */ /* 0x0003e80000000200 */
[----:B------:R-:W-:Y:S01]  /*f6d0*/  LDSM.16.M88.4 R128, [R215+0x2800] ;  /* 0x00280000d780783b */ /* 0x000fe20000000200 */
[----:B------:R-:W-:Y:S03]  /*f6e0*/  HMMA.16816.F32 R116, R208, R10, R116 ;  /* 0x0000000ad074723c */ /* 0x000fe60000001874 */
[----:B------:R-:W-:Y:S04]  /*f6f0*/  LDSM.16.M88.4 R124, [R215+0x3000] ;  /* 0x00300000d77c783b */ /* 0x000fe80000000200 */
[----:B------:R-:W-:Y:S01]  /*f700*/  LDSM.16.M88.4 R16, [R215+0x4000] ;  /* 0x00400000d710783b */ /* 0x000fe20000000200 */
[C---:B------:R-:W-:Y:S03]  /*f710*/  HMMA.16816.F32 R108, R4.reuse, R110, RZ ;  /* 0x0000006e046c723c */ /* 0x040fe600000018ff */
[----:B------:R-:W-:Y:S04]  /*f720*/  LDSM.16.M88.4 R8, [R215+0x5000] ;  /* 0x00500000d708783b */ /* 0x000fe80000000200 */
[----:B------:R-:W-:Y:S01]  /*f730*/  LDSM.16.M88.4 R196, [R215+0x3800] ;  /* 0x00380000d7c4783b */ /* 0x000fe20000000200 */
[C---:B------:R-:W-:Y:S03]  /*f740*/  HMMA.16816.F32 R104, R4.reuse, R100, RZ ;  /* 0x000000640468723c */ /* 0x040fe600000018ff */
[----:B------:R-:W2:Y:S04]  /*f750*/  LDSM.16.M88.4 R204, [R215+0x9800] ;  /* 0x00980000d7cc783b */ /* 0x000ea80000000200 */
[----:B------:R-:W0:Y:S01]  /*f760*/  LDGDEPBAR ;  /* 0x00000000000079af */ /* 0x000e220000000000 */
[C---:B------:R-:W-:Y:S08]  /*f770*/  HMMA.16816.F32 R96, R4.reuse, R92, RZ ;  /* 0x0000005c0460723c */ /* 0x040ff000000018ff */
[C---:B------:R-:W-:Y:S08]  /*f780*/  HMMA.16816.F32 R88, R4.reuse, R84, RZ ;  /* 0x000000540458723c */ /* 0x040ff000000018ff */
[C---:B------:R-:W-:Y:S08]  /*f790*/  HMMA.16816.F32 R80, R4.reuse, R76, RZ ;  /* 0x0000004c0450723c */ /* 0x040ff000000018ff */
[C---:B------:R-:W-:Y:S08]  /*f7a0*/  HMMA.16816.F32 R68, R4.reuse, R64, RZ ;  /* 0x000000400444723c */ /* 0x040ff000000018ff */
[----:B-1----:R-:W-:Y:S01]  /*f7b0*/  HMMA.16816.F32 R60, R4, R56, RZ ;  /* 0x00000038043c723c */ /* 0x002fe200000018ff */
[----:B--2---:R-:W-:-:S02]  /*f7c0*/  IMAD.MOV.U32 R236, RZ, RZ, R204 ;  /* 0x000000ffffec7224 */ /* 0x004fc400078e00cc */
[----:B------:R-:W-:-:S05]  /*f7d0*/  IMAD.MOV.U32 R218, RZ, RZ, R205 ;  /* 0x000000ffffda7224 */ /* 0x000fca00078e00cd */
        /* <DEDUP_REMOVED lines=41> */
[C---:B--2---:R-:W-:Y:S08]  /*fa70*/  HMMA.16816.F32 R60, R208.reuse, R128, R60 ;  /* 0x00000080d03c723c */ /* 0x044ff0000000183c */
[C---:B------:R-:W-:Y:S01]  /*fa80*/  HMMA.16816.F32 R56, R208.reuse, R130, R56 ;  /* 0x00000082d038723c */ /* 0x040fe20000001838 */
[----:B------:R-:W2:Y:S04]  /*fa90*/  LDSM.16.M88.4 R128, [R200] ;  /* 0x00000000c880783b */ /* 0x000ea80000000200 */
[----:B------:R-:W-:Y:S03]  /*faa0*/  LDSM.16.M88.4 R200, [R215+0x8800] ;  /* 0x00880000d7c8783b */ /* 0x000fe60000000200 */
[C---:B---3--:R-:W-:Y:S08]  /*fab0*/  HMMA.16816.F32 R52, R208.reuse, R124, R52 ;  /* 0x0000007cd034723c */ /* 0x048ff00000001834 */
[C---:B------:R-:W-:Y:S01]  /*fac0*/  HMMA.16816.F32 R48, R208.reuse, R126, R48 ;  /* 0x0000007ed030723c */ /* 0x040fe20000001830 */
[----:B------:R-:W3:Y:S07]  /*fad0*/  LDSM.16.M88.4 R124, [R74+0x2000] ;  /* 0x002000004a7c783b */ /* 0x000eee0000000200 */
[----:B-----5:R-:W-:Y:S01]  /*fae0*/  HMMA.16816.F32 R44, R208, R16, R44 ;  /* 0x00000010d02c723c */ /* 0x020fe2000000182c */
[----:B-1----:R-:W-:-:S02]  /*faf0*/  IMAD.MOV.U32 R217, RZ, RZ, R196 ;  /* 0x000000ffffd97224 */ /* 0x002fc400078e00c4 */
[----:B------:R-:W-:-:S05]  /*fb00*/  IMAD.MOV.U32 R216, RZ, RZ, R197 ;  /* 0x000000ffffd87224 */ /* 0x000fca00078e00c5 */
[C---:B------:R-:W-:Y:S01]  /*fb10*/  HMMA.16816.F32 R40, R208.reuse, R18, R40 ;  /* 0x00000012d028723c */ /* 0x040fe20000001828 */
[----:B------:R-:W-:Y:S07]  /*fb20*/  LDSM.16.M88.4 R16, [R165] ;  /* 0x00000000a510783b */ /* 0x000fee0000000200 */
[C---:B------:R-:W-:Y:S08]  /*fb30*/  HMMA.16816.F32 R24, R208.reuse, R8, R24 ;  /* 0x00000008d018723c */ /* 0x040ff00000001818 */
[C---:B------:R-:W-:Y:S01]  /*fb40*/  HMMA.16816.F32 R20, R208.reuse, R10, R20 ;  /* 0x0000000ad014723c */ /* 0x040fe20000001814 */
[----:B------:R-:W1:Y:S07]  /*fb50*/  LDSM.16.M88.4 R8, [R39+0x9800] ;  /* 0x009800002708783b */ /* 0x000e6e0000000200 */
[C---:B------:R-:W-:Y:S01]  /*fb60*/  HMMA.16816.F32 R4, R208.reuse, R206, R4 ;  /* 0x000000ced004723c */ /* 0x040fe20000001804 */
[----:B------:R-:W-:Y:S07]  /*fb70*/  LDSM.16.M88.4 R204, [R215+0x8000] ;  /* 0x00800000d7cc783b */ /* 0x000fee0000000200 */
[C---:B------:R-:W-:Y:S08]  /*fb80*/  HMMA.16816.F32 R32, R208.reuse, R12, R32 ;  /* 0x0000000cd020723c */ /* 0x040ff00000001820 */
[----:B------:R-:W-:Y:S01]  /*fb90*/  HMMA.16816.F32 R28, R208, R14, R28 ;  /* 0x0000000ed01c723c */ /* 0x000fe2000000181c */
[----:B------:R-:W5:Y:S07]  /*fba0*/  LDSM.16.M88.4 R12, [R39+0x2000] ;  /* 0x00200000270c783b */ /* 0x000f6e0000000200 */
[C---:B--2---:R-:W-:Y:S01]  /*fbb0*/  HMMA.16816.F32 R4, R128.reuse, R198, R4 ;  /* 0x000000c68004723c */ /* 0x044fe20000001804 */
[----:B------:R-:W2:Y:S07]  /*fbc0*/  LDSM.16.M88.4 R196, [R215+0x9000] ;  /* 0x00900000d7c4783b */ /* 0x000eae0000000200 */
[C---:B---3--:R-:W-:Y:S08]  /*fbd0*/  HMMA.16816.F32 R120, R128.reuse, R124, R120 ;  /* 0x0000007c8078723c */ /* 0x048ff00000001878 */
[----:B------:R-:W-:Y:S01]  /*fbe0*/  HMMA.16816.F32 R116, R128, R126, R116 ;  /* 0x0000007e8074723c */ /* 0x000fe20000001874 */
[----:B------:R-:W3:Y:S07]  /*fbf0*/  LDSM.16.M88.4 R124, [R74+0x2800] ;  /* 0x002800004a7c783b */ /* 0x000eee0000000200 */
[----:B-1----:R-:W-:Y:S01]  /*fc00*/  HMMA.16816.F32 R4, R16, R10, R4 ;  /* 0x0000000a1004723c */ /* 0x002fe20000001804 */
[----:B------:R-:W-:-:S05]  /*fc10*/  IMAD.SHL.U32 R10, R37, 0x100, RZ ;  /* 0x00000100250a7824 */ /* 0x000fca00078e00ff */
[----:B------:R-:W-:Y:S02]  /*fc20*/  LOP3.LUT R10, R10, R72, RZ, 0xfc, !PT ;  /* 0x000000480a0a7212 */ /* 0x000fe400078efcff */
[----:B------:R-:W-:Y:S08]  /*fc30*/  HMMA.16816.F32 R184, R208, R200, R184 ;  /* 0x000000c8d0b8723c */ /* 0x000ff000000018b8 */
[----:B-----5:R-:W-:Y:S03]  /*fc40*/  HMMA.16816.F32 R120, R16, R12, R120 ;  /* 0x0000000c1078723c */ /* 0x020fe60000001878 */
[----:B----4-:R-:W-:Y:S01]  /*fc50*/  FMUL.FTZ R11, R5, R75 ;  /* 0x0000004b050b7220 */ /* 0x010fe20000410000 */
[----:B------:R-:W-:-:S02]  /*fc60*/  IMAD.IADD R5, R10, 0x1, R240 ;  /* 0x000000010a057824 */ /* 0x000fc400078e02f0 */
[-C--:B------:R-:W-:Y:S01]  /*fc70*/  FMUL.FTZ R7, R7, R75.reuse ;  /* 0x0000004b07077220 */ /* 0x080fe20000410000 */
[----:B------:R-:W-:Y:S01]  /*fc80*/  FMUL.FTZ R6, R6, R75 ;  /* 0x0000004b06067220 */ /* 0x000fe20000410000 */
[----:B--2---:R-:W-:Y:S01]  /*fc90*/  HMMA.16816.F32 R176, R208, R196, R176 ;  /* 0x000000c4d0b0723c */ /* 0x004fe200000018b0 */
[----:B------:R-:W1:Y:S01]  /*fca0*/  MUFU.TANH R11, R11 ;  /* 0x0000000b000b7308 */ /* 0x000e620000002400 */
[C-C-:B------:R-:W-:Y:S01]  /*fcb0*/  IADD3 R12, PT, PT, R226.reuse, 0x107, -R5.reuse ;  /* 0x00000107e20c7810 */ /* 0x140fe20007ffe805 */
[C---:B------:R-:W-:Y:S01]  /*fcc0*/  VIADD R196, R226.reuse, 0x8 ;  /* 0x00000008e2c47836 */ /* 0x040fe20000000000 */
[--C-:B------:R-:W-:Y:S02]  /*fcd0*/  IADD3 R165, PT, PT, R226, 0x200, -R5.reuse ;  /* 0x00000200e2a57810 */ /* 0x100fe40007ffe805 */
[----:B------:R-:W-:Y:S02]  /*fce0*/  IABS R12, R12 ;  /* 0x0000000c000c7213 */ /* 0x000fe40000000000 */
[----:B------:R-:W-:Y:S01]  /*fcf0*/  IABS R165, R165 ;  /* 0x000000a500a57213 */ /* 0x000fe20000000000 */
[----:B------:R-:W2:Y:S01]  /*fd00*/  MUFU.TANH R7, R7 ;  /* 0x0000000700077308 */ /* 0x000ea20000002400 */
[----:B------:R-:W-:Y:S01]  /*fd10*/  I2FP.F32.S32 R197, R12 ;  /* 0x0000000c00c57245 */ /* 0x000fe20000201400 */
[-C--:B------:R-:W-:Y:S01]  /*fd20*/  FMUL.FTZ R120, R120, R75.reuse ;  /* 0x0000004b78787220 */ /* 0x080fe20000410000 */
[--C-:B------:R-:W-:Y:S01]  /*fd30*/  IADD3 R13, PT, PT, R196, 0x107, -R5.reuse ;  /* 0x00000107c40d7810 */ /* 0x100fe20007ffe805 */
[----:B------:R-:W-:Y:S01]  /*fd40*/  HMMA.16816.F32 R116, R16, R14, R116 ;  /* 0x0000000e1074723c */ /* 0x000fe20000001874 */
[----:B------:R-:W-:Y:S01]  /*fd50*/  FMUL.FTZ R121, R121, R75 ;  /* 0x0000004b79797220 */ /* 0x000fe20000410000 */
[----:B------:R-:W-:-:S02]  /*fd60*/  IADD3 R200, PT, PT, R226, 0x1ef, -R5 ;  /* 0x000001efe2c87810 */ /* 0x000fc40007ffe805 */
[----:B------:R4:W5:Y:S01]  /*fd70*/  MUFU.TANH R12, R120 ;  /* 0x00000078000c7308 */ /* 0x0009620000002400 */
[----:B------:R-:W-:Y:S01]  /*fd80*/  IABS R13, R13 ;  /* 0x0000000d000d7213 */ /* 0x000fe20000000000 */
[C---:B-1----:R-:W-:Y:S01]  /*fd90*/  FFMA.FTZ R11, -R237.reuse, R197, R11 ;  /* 0x000000c5ed0b7223 */ /* 0x042fe2000001010b */
[----:B------:R-:W-:Y:S01]  /*fda0*/  IMAD.MOV.U32 R197, RZ, RZ, R165 ;  /* 0x000000ffffc57224 */ /* 0x000fe200078e00a5 */
[----:B------:R-:W-:Y:S01]  /*fdb0*/  HMMA.16816.F32 R172, R208, R198, R172 ;  /* 0x000000c6d0ac723c */ /* 0x000fe200000018ac */
[----:B------:R-:W-:Y:S02]  /*fdc0*/  I2FP.F32.S32 R165, R13 ;  /* 0x0000000d00a57245 */ /* 0x000fe40000201400 */
[----:B------:R-:W-:Y:S02]  /*fdd0*/  IADD3 R198, PT, PT, R196, 0x200, -R5 ;  /* 0x00000200c4c67810 */ /* 0x000fe40007ffe805 */
[----:B------:R-:W-:Y:S01]  /*fde0*/  I2FP.F32.S32 R13, R197 ;  /* 0x000000c5000d7245 */ /* 0x000fe20000201400 */
[----:B--2---:R-:W-:Y:S01]  /*fdf0*/  FFMA.FTZ R7, -R237, R165, R7 ;  /* 0x000000a5ed077223 */ /* 0x004fe20000010107 */
[----:B------:R-:W-:Y:S01]  /*fe00*/  VIADD R197, R10, 0xfffffe00 ;  /* 0xfffffe000ac57836 */ /* 0x000fe20000000000 */
[----:B------:R1:W-:Y:S01]  /*fe10*/  MUFU.TANH R165, R121 ;  /* 0x0000007900a57308 */ /* 0x0003e20000002400 */
[----:B---3--:R-:W-:Y:S01]  /*fe20*/  HMMA.16816.F32 R112, R128, R124, R112 ;  /* 0x0000007c8070723c */ /* 0x008fe20000001870 */
[--C-:B------:R-:W-:Y:S01]  /*fe30*/  IADD3 R199, PT, PT, R226, 0x1ff, -R5.reuse ;  /* 0x000001ffe2c77810 */ /* 0x100fe20007ffe805 */
[-C--:B------:R-:W-:Y:S01]  /*fe40*/  FMUL.FTZ R124, R116, R75.reuse ;  /* 0x0000004b747c7220 */ /* 0x080fe20000410000 */
[----:B------:R-:W-:Y:S01]  /*fe50*/  IADD3 R116, PT, PT, R196, 0x1ff, -R5 ;  /* 0x000001ffc4747810 */ /* 0x000fe20007ffe805 */
[----:B------:R-:W-:Y:S01]  /*fe60*/  FMUL.FTZ R118, R118, R75 ;  /* 0x0000004b76767220 */ /* 0x000fe20000410000 */
[----:B----4-:R-:W-:-:S02]  /*fe70*/  VIADD R120, R10, 0xfffffef9 ;  /* 0xfffffef90a787836 */ /* 0x010fc40000000000 */
[----:B------:R-:W-:Y:S01]  /*fe80*/  FMUL.FTZ R119, R119, R75 ;  /* 0x0000004b77777220 */ /* 0x000fe20000410000 */
[----:B------:R-:W-:Y:S01]  /*fe90*/  VIADD R125, R10, 0xfffffe01 ;  /* 0xfffffe010a7d7836 */ /* 0x000fe20000000000 */
[----:B------:R-:W-:Y:S01]  /*fea0*/  MUFU.TANH R124, R124 ;  /* 0x0000007c007c7308 */ /* 0x000fe20000002400 */
[----:B------:R-:W-:Y:S01]  /*feb0*/  IABS R116, R116 ;  /* 0x0000007400747213 */ /* 0x000fe20000000000 */
[----:B------:R-:W-:Y:S01]  /*fec0*/  HMMA.16816.F32 R108, R128, R126, R108 ;  /* 0x0000007e806c723c */ /* 0x000fe2000000186c */
[C---:B------:R-:W-:Y:S02]  /*fed0*/  ISETP.GE.AND P3, PT, R120.reuse, R228, PT ;  /* 0x000000e47800720c */ /* 0x040fe40003f66270 */
[C---:B------:R-:W-:Y:S02]  /*fee0*/  ISETP.GE.AND P4, PT, R120.reuse, R227, PT ;  /* 0x000000e37800720c */ /* 0x040fe40003f86270 */
[----:B------:R-:W-:Y:S02]  /*fef0*/  FSEL R11, R11, -INF , P3 ;  /* 0xff8000000b0b7808 */ /* 0x000fe40001800000 */
[C---:B------:R-:W-:Y:S01]  /*ff00*/  ISETP.GE.AND P5, PT, R120.reuse, R224, PT ;  /* 0x000000e07800720c */ /* 0x040fe20003fa6270 */
[----:B------:R-:W-:Y:S01]  /*ff10*/  HMMA.16816.F32 R188, R208, R206, R188 ;  /* 0x000000ced0bc723c */ /* 0x000fe200000018bc */
[----:B------:R-:W-:Y:S01]  /*ff20*/  ISETP.GE.AND P3, PT, R120, R225, PT ;  /* 0x000000e17800720c */ /* 0x000fe20003f66270 */
[----:B------:R-:W-:Y:S01]  /*ff30*/  FMUL.FTZ R120, R122, R75 ;  /* 0x0000004b7a787220 */ /* 0x000fe20000410000 */
[----:B-----5:R-:W-:Y:S01]  /*ff40*/  FFMA.FTZ R122, -R237, R13, R12 ;  /* 0x0000000ded7a7223 */ /* 0x020fe2000001010c */
[----:B------:R-:W-:Y:S01]  /*ff50*/  FSEL R11, R11, -INF , !P4 ;  /* 0xff8000000b0b7808 */ /* 0x000fe20006000000 */
[----:B------:R-:W2:Y:S01]  /*ff60*/  LDSM.16.M88.4 R12, [R39+0x2800] ;  /* 0x00280000270c783b */ /* 0x000ea20000000200 */
[----:B------:R-:W-:-:S02]  /*ff70*/  ISETP.GE.AND P4, PT, R197, R228, PT ;  /* 0x000000e4c500720c */ /* 0x000fc40003f86270 */
[----:B------:R-:W3:Y:S01]  /*ff80*/  MUFU.TANH R120, R120 ;  /* 0x0000007800787308 */ /* 0x000ee20000002400 */
[----:B------:R-:W-:Y:S01]  /*ff90*/  FSEL R7, R7, -INF , P3 ;  /* 0xff80000007077808 */ /* 0x000fe20001800000 */
[C---:B------:R-:W-:Y:S01]  /*ffa0*/  HMMA.16816.F32 R180, R208.reuse, R202, R180 ;  /* 0x000000cad0b4723c */ /* 0x040fe200000018b4 */
[----:B-1----:R-:W-:Y:S02]  /*ffb0*/  IABS R121, R198 ;  /* 0x000000c600797213 */ /* 0x002fe40000000000 */
[----:B------:R-:W-:Y:S02]  /*ffc0*/  FSEL R7, R7, -INF , !P5 ;  /* 0xff80000007077808 */ /* 0x000fe40006800000 */
[----:B------:R-:W-:Y:S02]  /*ffd0*/  FSEL R122, R122, -INF , P4 ;  /* 0xff8000007a7a7808 */ /* 0x000fe40002000000 */
[C---:B------:R-:W-:Y:S01]  /*ffe0*/  ISETP.GE.AND P3, PT, R197.reuse, R227, PT ;  /* 0x000000e3c500720c */ /* 0x040fe20003f66270 */
[----:B------:R-:W-:Y:S01]  /*fff0*/  HMMA.16816.F32 R192, R208, R204, R192 ;  /* 0x000000ccd0c0723c */ /* 0x000fe200000018c0 */
[C---:B------:R-:W-:Y:S01]  /*10000*/  ISETP.GE.AND P5, PT, R197.reuse, R224, PT ;  /* 0x000000e0c500720c */ /* 0x040fe20003fa6270 */
[----:B------:R-:W-:Y:S01]  /*10010*/  IMAD.MOV.U32 R204, RZ, RZ, R236 ;  /* 0x000000ffffcc7224 */ /* 0x000fe200078e00ec */
[----:B------:R-:W-:Y:S01]  /*10020*/  ISETP.GE.AND P4, PT, R197, R225, PT ;  /* 0x000000e1c500720c */ /* 0x000fe20003f86270 */
[----:B------:R-:W-:Y:S01]  /*10030*/  FMUL.FTZ R197, R123, R75 ;  /* 0x0000004b7bc57220 */ /* 0x000fe20000410000 */
[----:B------:R-:W-:Y:S01]  /*10040*/  I2FP.F32.S32 R121, R121 ;  /* 0x0000007900797245 */ /* 0x000fe20000201400 */
[----:B------:R-:W-:Y:S01]  /*10050*/  IMAD.MOV.U32 R205, RZ, RZ, R218 ;  /* 0x000000ffffcd7224 */ /* 0x000fe200078e00da */
[----:B------:R-:W-:-:S02]  /*10060*/  IABS R198, R199 ;  /* 0x000000c700c67213 */ /* 0x000fc40000000000 */
[----:B------:R-:W-:Y:S01]  /*10070*/  I2FP.F32.S32 R116, R116 ;  /* 0x0000007400747245 */ /* 0x000fe20000201400 */
[----:B---3--:R-:W-:Y:S01]  /*10080*/  FFMA.FTZ R121, -R237, R121, R120 ;  /* 0x00000079ed797223 */ /* 0x008fe20000010178 */
[----:B------:R-:W1:Y:S01]  /*10090*/  MUFU.TANH R197, R197 ;  /* 0x000000c500c57308 */ /* 0x000e620000002400 */
[----:B------:R-:W-:Y:S01]  /*100a0*/  FSEL R120, R122, -INF , !P3 ;  /* 0xff8000007a787808 */ /* 0x000fe20005800000 */
[----:B------:R-:W-:Y:S01]  /*100b0*/  HMMA.16816.F32 R168, R208, R204, R168 ;  /* 0x000000ccd0a8723c */ /* 0x000fe200000018a8 */
[----:B------:R-:W-:Y:S02]  /*100c0*/  IADD3 R122, PT, PT, R226, 0x1f8, -R5 ;  /* 0x000001f8e27a7810 */ /* 0x000fe40007ffe805 */
[----:B------:R-:W-:Y:S02]  /*100d0*/  I2FP.F32.S32 R123, R198 ;  /* 0x000000c6007b7245 */ /* 0x000fe40000201400 */
[----:B------:R-:W-:Y:S01]  /*100e0*/  IABS R122, R122 ;  /* 0x0000007a007a7213 */ /* 0x000fe20000000000 */
[----:B------:R-:W-:Y:S01]  /*100f0*/  MUFU.TANH R198, R119 ;  /* 0x0000007700c67308 */ /* 0x000fe20000002400 */
[----:B------:R-:W-:Y:S01]  /*10100*/  ISETP.GE.AND P3, PT, R125, R228, PT ;  /* 0x000000e47d00720c */ /* 0x000fe20003f66270 */
[----:B------:R-:W-:Y:S01]  /*10110*/  FFMA.FTZ R123, -R237, R123, R165 ;  /* 0x0000007bed7b7223 */ /* 0x000fe200000101a5 */
[----:B------:R-:W-:-:S02]  /*10120*/  I2FP.F32.S32 R122, R122 ;  /* 0x0000007a007a7245 */ /* 0x000fc40000201400 */
[----:B------:R-:W-:Y:S02]  /*10130*/  FSEL R121, R121, -INF , P4 ;  /* 0xff80000079797808 */ /* 0x000fe40002000000 */
[----:B------:R-:W-:Y:S01]  /*10140*/  FSEL R123, R123, -INF , P3 ;  /* 0xff8000007b7b7808 */ /* 0x000fe20001800000 */
[C---:B--2---:R-:W-:Y:S01]  /*10150*/  HMMA.16816.F32 R112, R16.reuse, R12, R112 ;  /* 0x0000000c1070723c */ /* 0x044fe20000001870 */
[----:B------:R-:W-:Y:S01]  /*10160*/  FMUL.FTZ R13, R117, R75 ;  /* 0x0000004b750d7220 */ /* 0x000fe20000410000 */
[----:B------:R2:W3:Y:S01]  /*10170*/  MUFU.TANH R12, R118 ;  /* 0x00000076000c7308 */ /* 0x0004e20000002400 */
[C---:B------:R-:W-:Y:S01]  /*10180*/  FFMA.FTZ R124, -R237.reuse, R122, R124 ;  /* 0x0000007aed7c7223 */ /* 0x040fe2000001017c */
[----:B------:R-:W-:Y:S01]  /*10190*/  IADD3 R122, PT, PT, R226, 0x1f7, -R5 ;  /* 0x000001f7e27a7810 */ /* 0x000fe20007ffe805 */
[----:B-1----:R-:W-:Y:S01]  /*101a0*/  FFMA.FTZ R116, -R237, R116, R197 ;  /* 0x00000074ed747223 */ /* 0x002fe200000101c5 */
[----:B------:R-:W-:Y:S01]  /*101b0*/  IADD3 R117, PT, PT, R196, 0x1f8, -R5 ;  /* 0x000001f8c4757810 */ /* 0x000fe20007ffe805 */
[----:B------:R-:W-:Y:S01]  /*101c0*/  VIADD R197, R10, 0xfffffe10 ;  /* 0xfffffe100ac57836 */ /* 0x000fe20000000000 */
[----:B------:R-:W-:Y:S01]  /*101d0*/  ISETP.GE.AND P3, PT, R125, R225, PT ;  /* 0x000000e17d00720c */ /* 0x000fe20003f66270 */
[----:B------:R-:W-:Y:S01]  /*101e0*/  HMMA.16816.F32 R108, R16, R14, R108 ;  /* 0x0000000e106c723c */ /* 0x000fe2000000186c */
[----:B------:R-:W1:Y:S01]  /*101f0*/  MUFU.TANH R13, R13 ;  /* 0x0000000d000d7308 */ /* 0x000e620000002400 */
[----:B------:R-:W-:-:S02]  /*10200*/  IABS R122, R122 ;  /* 0x0000007a007a7213 */ /* 0x000fc40000000000 */
[----:B------:R-:W-:Y:S02]  /*10210*/  IABS R117, R117 ;  /* 0x0000007500757213 */ /* 0x000fe40000000000 */
[----:B------:R-:W-:Y:S02]  /*10220*/  FSEL R121, R121, -INF , !P5 ;  /* 0xff80000079797808 */ /* 0x000fe40006800000 */
[C---:B------:R-:W-:Y:S02]  /*10230*/  ISETP.GE.AND P4, PT, R125.reuse, R227, PT ;  /* 0x000000e37d00720c */ /* 0x040fe40003f86270 */
[----:B------:R-:W-:Y:S01]  /*10240*/  ISETP.GE.AND P5, PT, R125, R224, PT ;  /* 0x000000e07d00720c */ /* 0x000fe20003fa6270 */
[----:B--2---:R-:W-:Y:S01]  /*10250*/  VIADD R118, R10, 0xfffffe08 ;  /* 0xfffffe080a767836 */ /* 0x004fe20000000000 */
[----:B------:R-:W-:Y:S01]  /*10260*/  FSEL R125, R116, -INF , P3 ;  /* 0xff800000747d7808 */ /* 0x000fe20001800000 */
[----:B------:R-:W-:Y:S01]  /*10270*/  IMAD.MOV.U32 R116, RZ, RZ, R122 ;  /* 0x000000ffff747224 */ /* 0x000fe200078e007a */
[----:B------:R-:W-:Y:S01]  /*10280*/  I2FP.F32.S32 R117, R117 ;  /* 0x0000007500757245 */ /* 0x000fe20000201400 */
[-C--:B------:R-:W-:Y:S01]  /*10290*/  FMUL.FTZ R114, R114, R75.reuse ;  /* 0x0000004b72727220 */ /* 0x080fe20000410000 */
[----:B------:R-:W-:Y:S01]  /*102a0*/  FSEL R123, R123, -INF , !P4 ;  /* 0xff8000007b7b7808 */ /* 0x000fe20006000000 */
[----:B------:R-:W-:Y:S01]  /*102b0*/  FMUL.FTZ R113, R113, R75 ;  /* 0x0000004b71717220 */ /* 0x000fe20000410000 */
[----:B------:R-:W-:Y:S01]  /*102c0*/  ISETP.GE.AND P4, PT, R118, R228, PT ;  /* 0x000000e47600720c */ /* 0x000fe20003f86270 */
[----:B---3--:R-:W-:Y:S01]  /*102d0*/  FFMA.FTZ R127, -R237, R117, R12 ;  /* 0x00000075ed7f7223 */ /* 0x008fe2000001010c */
[----:B------:R-:W-:Y:S01]  /*102e0*/  I2FP.F32.S32 R116, R116 ;  /* 0x0000007400747245 */ /* 0x000fe20000201400 */
[----:B------:R-:W-:Y:S01]  /*102f0*/  FMUL.FTZ R12, R112, R75 ;  /* 0x0000004b700c7220 */ /* 0x000fe20000410000 */
[----:B------:R-:W-:Y:S01]  /*10300*/  FSEL R122, R125, -INF , !P5 ;  /* 0xff8000007d7a7808 */ /* 0x000fe20006800000 */
[----:B------:R-:W-:Y:S01]  /*10310*/  VIADD R125, R10, 0xfffffe09 ;  /* 0xfffffe090a7d7836 */ /* 0x000fe20000000000 */
[----:B------:R-:W-:Y:S01]  /*10320*/  FSEL R124, R124, -INF , P4 ;  /* 0xff8000007c7c7808 */ /* 0x000fe20002000000 */
[----:B-1----:R-:W-:Y:S01]  /*10330*/  FFMA.FTZ R126, -R237, R116, R13 ;  /* 0x00000074ed7e7223 */ /* 0x002fe2000001010d */
[C---:B------:R-:W-:Y:S01]  /*10340*/  ISETP.GE.AND P3, PT, R118.reuse, R227, PT ;  /* 0x000000e37600720c */ /* 0x040fe20003f66270 */
[----:B------:R-:W1:Y:S01]  /*10350*/  MUFU.TANH R12, R12 ;  /* 0x0000000c000c7308 */ /* 0x000e620000002400 */
[----:B------:R-:W-:Y:S01]  /*10360*/  ISETP.GE.AND P5, PT, R118, R224, PT ;  /* 0x000000e07600720c */ /* 0x000fe20003fa6270 */
[----:B------:R-:W-:Y:S01]  /*10370*/  FMUL.FTZ R110, R110, R75 ;  /* 0x0000004b6e6e7220 */ /* 0x000fe20000410000 */
[----:B------:R-:W-:Y:S01]  /*10380*/  ISETP.GE.AND P4, PT, R118, R225, PT ;  /* 0x000000e17600720c */ /* 0x000fe20003f86270 */
[----:B------:R-:W-:Y:S01]  /*10390*/  FMUL.FTZ R111, R111, R75 ;  /* 0x0000004b6f6f7220 */ /* 0x000fe20000410000 */
[--C-:B------:R-:W-:Y:S01]  /*103a0*/  IADD3 R112, PT, PT, R226, 0x1f0, -R5.reuse ;  /* 0x000001f0e2707810 */ /* 0x100fe20007ffe805 */
[----:B------:R-:W2:Y:S01]  /*103b0*/  LDSM.16.M88.4 R116, [R74+0x3000] ;  /* 0x003000004a74783b */ /* 0x000ea20000000200 */
[----:B------:R-:W-:-:S02]  /*103c0*/  IADD3 R13, PT, PT, R196, 0x1f7, -R5 ;  /* 0x000001f7c40d7810 */ /* 0x000fc40007ffe805 */
[----:B------:R-:W-:Y:S02]  /*103d0*/  IABS R112, R112 ;  /* 0x0000007000707213 */ /* 0x000fe40000000000 */
[----:B------:R-:W-:Y:S02]  /*103e0*/  FSEL R165, R127, -INF , P4 ;  /* 0xff8000007fa57808 */ /* 0x000fe40002000000 */
[----:B------:R-:W-:Y:S01]  /*103f0*/  IABS R13, R13 ;  /* 0x0000000d000d7213 */ /* 0x000fe20000000000 */
[----:B------:R-:W-:Y:S01]  /*10400*/  IMAD.MOV.U32 R127, RZ, RZ, R112 ;  /* 0x000000ffff7f7224 */ /* 0x000fe200078e0070 */
[----:B------:R-:W-:Y:S02]  /*10410*/  FSEL R124, R124, -INF , !P3 ;  /* 0xff8000007c7c7808 */ /* 0x000fe40005800000 */
[----:B------:R-:W-:Y:S02]  /*10420*/  I2FP.F32.S32 R13, R13 ;  /* 0x0000000d000d7245 */ /* 0x000fe40000201400 */
[----:B------:R-:W-:-:S02]  /*10430*/  I2FP.F32.S32 R127, R127 ;  /* 0x0000007f007f7245 */ /* 0x000fc40000201400 */
[----:B------:R-:W-:Y:S01]  /*10440*/  ISETP.GE.AND P3, PT, R125, R228, PT ;  /* 0x000000e47d00720c */ /* 0x000fe20003f66270 */
[----:B------:R-:W-:Y:S01]  /*10450*/  FFMA.FTZ R198, -R237, R13, R198 ;  /* 0x0000000dedc67223 */ /* 0x000fe200000101c6 */
[----:B------:R-:W-:Y:S01]  /*10460*/  FSEL R112, R165, -INF , !P5 ;  /* 0xff800000a5707808 */ /* 0x000fe20006800000 */
[----:B-1----:R-:W-:Y:S01]  /*10470*/  FFMA.FTZ R127, -R237, R127, R12 ;  /* 0x0000007fed7f7223 */ /* 0x002fe2000001010c */
[----:B------:R-:W-:Y:S01]  /*10480*/  FSEL R126, R126, -INF , P3 ;  /* 0xff8000007e7e7808 */ /* 0x000fe20001800000 */
[----:B------:R-:W1:Y:S01]  /*10490*/  LDSM.16.M88.4 R12, [R39+0x3000] ;  /* 0x00300000270c783b */ /* 0x000e620000000200 */
[C---:B------:R-:W-:Y:S01]  /*104a0*/  ISETP.GE.AND P4, PT, R125.reuse, R227, PT ;  /* 0x000000e37d00720c */ /* 0x040fe20003f86270 */
[----:B------:R3:W-:Y:S01]  /*104b0*/  MUFU.TANH R165, R113 ;  /* 0x0000007100a57308 */ /* 0x0007e20000002400 */
[C---:B------:R-:W-:Y:S02]  /*104c0*/  ISETP.GE.AND P5, PT, R125.reuse, R224, PT ;  /* 0x000000e07d00720c */ /* 0x040fe40003fa6270 */
[----:B------:R-:W-:-:S02]  /*104d0*/  ISETP.GE.AND P3, PT, R125, R225, PT ;  /* 0x000000e17d00720c */ /* 0x000fc40003f66270 */
[--C-:B------:R-:W-:Y:S02]  /*104e0*/  IADD3 R199, PT, PT, R196, 0x1f0, -R5.reuse ;  /* 0x000001f0c4c77810 */ /* 0x100fe40007ffe805 */
[----:B------:R-:W-:Y:S01]  /*104f0*/  IADD3 R208, PT, PT, R226, 0x150, -R5 ;  /* 0x00000150e2d07810 */ /* 0x000fe20007ffe805 */
[----:B------:R4:W5:Y:S03]  /*10500*/  MUFU.TANH R125, R114 ;  /* 0x00000072007d7308 */ /* 0x0009660000002400 */
[----:B------:R-:W-:-:S04]  /*10510*/  IABS R208, R208 ;  /* 0x000000d000d07213 */ /* 0x000fc80000000000 */
[----:B------:R-:W-:Y:S02]  /*10520*/  I2FP.F32.S32 R208, R208 ;  /* 0x000000d000d07245 */ /* 0x000fe40000201400 */
[----:B---3--:R-:W-:Y:S01]  /*10530*/  FSEL R113, R198, -INF , P3 ;  /* 0xff800000c6717808 */ /* 0x008fe20001800000 */
[C---:B--2---:R-:W-:Y:S01]  /*10540*/  HMMA.16816.F32 R104, R128.reuse, R116, R104 ;  /* 0x000000748068723c */ /* 0x044fe20000001868 */
[----:B------:R-:W-:Y:S01]  /*10550*/  IABS R198, R200 ;  /* 0x000000c800c67213 */ /* 0x000fe20000000000 */
[----:B------:R-:W-:Y:S01]  /*10560*/  VIADD R117, R10, 0xfffffe11 ;  /* 0xfffffe110a757836 */ /* 0x000fe20000000000 */
[----:B------:R-:W-:Y:S02]  /*10570*/  FSEL R113, R113, -INF , !P5 ;  /* 0xff80000071717808 */ /* 0x000fe40006800000 */
[C---:B------:R-:W-:Y:S02]  /*10580*/  ISETP.GE.AND P3, PT, R197.reuse, R227, PT ;  /* 0x000000e3c500720c */ /* 0x040fe40003f66270 */
[----:B----4-:R-:W-:Y:S01]  /*10590*/  FSEL R114, R126, -INF , !P4 ;  /* 0xff8000007e727808 */ /* 0x010fe20006000000 */
[----:B------:R-:W-:Y:S01]  /*105a0*/  HMMA.16816.F32 R100, R128, R118, R100 ;  /* 0x000000768064723c */ /* 0x000fe20000001864 */
[----:B------:R-:W-:Y:S01]  /*105b0*/  ISETP.GE.AND P4, PT, R197, R228, PT ;  /* 0x000000e4c500720c */ /* 0x000fe20003f86270 */
[----:B------:R-:W-:Y:S01]  /*105c0*/  VIADD R119, R10, 0xfffffe19 ;  /* 0xfffffe190a777836 */ /* 0x000fe20000000000 */
[----:B------:R-:W-:-:S02]  /*105d0*/  IABS R126, R199 ;  /* 0x000000c7007e7213 */ /* 0x000fc40000000000 */
[----:B------:R-:W-:Y:S02]  /*105e0*/  FSEL R127, R127, -INF , P4 ;  /* 0xff8000007f7f7808 */ /* 0x000fe40002000000 */
[----:B------:R-:W-:Y:S02]  /*105f0*/  I2FP.F32.S32 R126, R126 ;  /* 0x0000007e007e7245 */ /* 0x000fe40000201400 */
[C---:B------:R-:W-:Y:S02]  /*10600*/  ISETP.GE.AND P5, PT, R197.reuse, R224, PT ;  /* 0x000000e0c500720c */ /* 0x040fe40003fa6270 */
[----:B------:R-:W-:Y:S01]  /*10610*/  ISETP.GE.AND P4, PT, R197, R225, PT ;  /* 0x000000e1c500720c */ /* 0x000fe20003f86270 */
[-C--:B------:R-:W-:Y:S01]  /*10620*/  FMUL.FTZ R197, R115, R75.reuse ;  /* 0x0000004b73c57220 */ /* 0x080fe20000410000 */
[----:B------:R-:W-:Y:S01]  /*10630*/  I2FP.F32.S32 R115, R198 ;  /* 0x000000c600737245 */ /* 0x000fe20000201400 */
[C---:B-----5:R-:W-:Y:S01]  /*10640*/  FFMA.FTZ R125, -R237.reuse, R126, R125 ;  /* 0x0000007eed7d7223 */ /* 0x060fe2000001017d */
[----:B------:R-:W-:Y:S01]  /*10650*/  FMUL.FTZ R126, R108, R75 ;  /* 0x0000004b6c7e7220 */ /* 0x000fe20000410000 */
[----:B------:R-:W-:Y:S01]  /*10660*/  IADD3 R108, PT, PT, R196, 0x1ef, -R5 ;  /* 0x000001efc46c7810 */ /* 0x000fe20007ffe805 */
[----:B-1----:R-:W-:Y:S01]  /*10670*/  HMMA.16816.F32 R104, R16, R12, R104 ;  /* 0x0000000c1068723c */ /* 0x002fe20000001868 */
[----:B------:R-:W-:Y:S01]  /*10680*/  FFMA.FTZ R165, -R237, R115, R165 ;  /* 0x00000073eda57223 */ /* 0x000fe200000101a5 */
[----:B------:R-:W-:Y:S01]  /*10690*/  FSEL R115, R127, -INF , !P3 ;  /* 0xff8000007f737808 */ /* 0x000fe20005800000 */
[----:B------:R-:W1:Y:S01]  /*106a0*/  MUFU.TANH R197, R197 ;  /* 0x000000c500c57308 */ /* 0x000e620000002400 */
[----:B------:R-:W-:-:S02]  /*106b0*/  IADD3 R127, PT, PT, R226, 0x1e8, -R5 ;  /* 0x000001e8e27f7810 */ /* 0x000fc40007ffe805 */
[----:B------:R-:W-:Y:S02]  /*106c0*/  ISETP.GE.AND P3, PT, R117, R228, PT ;  /* 0x000000e47500720c */ /* 0x000fe40003f66270 */
[----:B------:R-:W-:Y:S01]  /*106d0*/  FSEL R116, R125, -INF , P4 ;  /* 0xff8000007d747808 */ /* 0x000fe20002000000 */
[----:B------:R-:W-:Y:S01]  /*106e0*/  HMMA.16816.F32 R100, R16, R14, R100 ;  /* 0x0000000e1064723c */ /* 0x000fe20000001864 */
[----:B------:R-:W-:Y:S01]  /*106f0*/  IABS R127, R127 ;  /* 0x0000007f007f7213 */ /* 0x000fe20000000000 */
[----:B------:R-:W2:Y:S01]  /*10700*/  MUFU.TANH R126, R126 ;  /* 0x0000007e007e7308 */ /* 0x000ea20000002400 */
[----:B------:R-:W-:Y:S02]  /*10710*/  FSEL R116, R116, -INF , !P5 ;  /* 0xff80000074747808 */ /* 0x000fe40006800000 */
[----:B------:R-:W-:Y:S02]  /*10720*/  FSEL R125, R165, -INF , P3 ;  /* 0xff800000a57d7808 */ /* 0x000fe40001800000 */
[----:B------:R-:W-:-:S02]  /*10730*/  ISETP.GE.AND P4, PT, R117, R227, PT ;  /* 0x000000e37500720c */ /* 0x000fc40003f86270 */
[C---:B------:R-:W-:Y:S01]  /*10740*/  ISETP.GE.AND P5, PT, R117.reuse, R224, PT ;  /* 0x000000e07500720c */ /* 0x040fe20003fa6270 */
[----:B------:R3:W4:Y:S01]  /*10750*/  MUFU.TANH R12, R110 ;  /* 0x0000006e000c7308 */ /* 0x0007220000002400 */
[----:B------:R-:W-:Y:S01]  /*10760*/  ISETP.GE.AND P3, PT, R117, R225, PT ;  /* 0x000000e17500720c */ /* 0x000fe20003f66270 */
[----:B------:R-:W-:Y:S01]  /*10770*/  IMAD.MOV.U32 R117, RZ, RZ, R127 ;  /* 0x000000ffff757224 */ /* 0x000fe200078e007f */
[----:B------:R-:W-:Y:S01]  /*10780*/  IABS R108, R108 ;  /* 0x0000006c006c7213 */ /* 0x000fe20000000000 */
[-C--:B------:R-:W-:Y:S01]  /*10790*/  FMUL.FTZ R106, R106, R75.reuse ;  /* 0x0000004b6a6a7220 */ /* 0x080fe20000410000 */
[--C-:B------:R-:W-:Y:S01]  /*107a0*/  IADD3 R127, PT, PT, R226, 0x1e7, -R5.reuse ;  /* 0x000001e7e27f7810 */ /* 0x100fe20007ffe805 */
[----:B------:R-:W-:Y:S01]  /*107b0*/  FMUL.FTZ R105, R105, R75 ;  /* 0x0000004b69697220 */ /* 0x000fe20000410000 */
[----:B------:R-:W-:Y:S01]  /*107c0*/  I2FP.F32.S32 R108, R108 ;  /* 0x0000006c006c7245 */ /* 0x000fe20000201400 */
[----:B------:R-:W5:Y:S01]  /*107d0*/  MUFU.TANH R198, R111 ;  /* 0x0000006f00c67308 */ /* 0x000f620000002400 */
[----:B------:R-:W-:Y:S01]  /*107e0*/  I2FP.F32.S32 R13, R117 ;  /* 0x00000075000d7245 */ /* 0x000fe20000201400 */
[----:B------:R-:W-:Y:S01]  /*107f0*/  FMUL.FTZ R102, R102, R75 ;  /* 0x0000004b66667220 */ /* 0x000fe20000410000 */
[----:B------:R-:W-:Y:S01]  /*10800*/  IADD3 R117, PT, PT, R196, 0x1e8, -R5 ;  /* 0x000001e8c4757810 */ /* 0x000fe20007ffe805 */
[C---:B-1----:R-:W-:Y:S01]  /*10810*/  FFMA.FTZ R108, -R237.reuse, R108, R197 ;  /* 0x0000006ced6c7223 */ /* 0x042fe200000101c5 */
[----:B------:R-:W-:Y:S01]  /*10820*/  IABS R127, R127 ;  /* 0x0000007f007f7213 */ /* 0x000fe20000000000 */
[----:B--2---:R-:W-:Y:S01]  /*10830*/  FFMA.FTZ R13, -R237, R13, R126 ;  /* 0x0000000ded0d7223 */ /* 0x004fe2000001017e */
[----:B------:R-:W-:Y:S01]  /*10840*/  IABS R117, R117 ;  /* 0x0000007500757213 */ /* 0x000fe20000000000 */
[----:B------:R-:W-:Y:S01]  /*10850*/  VIADD R197, R10, 0xfffffe20 ;  /* 0xfffffe200ac57836 */ /* 0x000fe20000000000 */
[----:B------:R-:W-:Y:S01]  /*10860*/  FSEL R165, R108, -INF , P3 ;  /* 0xff8000006ca57808 */ /* 0x000fe20001800000 */
[-C--:B---3--:R-:W-:Y:S01]  /*10870*/  FMUL.FTZ R110, R109, R75.reuse ;  /* 0x0000004b6d6e7220 */ /* 0x088fe20000410000 */
[----:B------:R-:W-:Y:S01]  /*10880*/  VIADD R109, R10, 0xfffffe18 ;  /* 0xfffffe180a6d7836 */ /* 0x000fe20000000000 */
[----:B------:R-:W-:Y:S01]  /*10890*/  FSEL R125, R125, -INF , !P4 ;  /* 0xff8000007d7d7808 */ /* 0x000fe20006000000 */
[----:B------:R-:W-:Y:S01]  /*108a0*/  IMAD.MOV.U32 R108, RZ, RZ, R117 ;  /* 0x000000ffff6c7224 */ /* 0x000fe200078e0075 */
[----:B------:R1:W2:Y:S01]  /*108b0*/  MUFU.TANH R126, R110 ;  /* 0x0000006e007e7308 */ /* 0x0002a20000002400 */
[----:B------:R-:W-:Y:S01]  /*108c0*/  FSEL R117, R165, -INF , !P5 ;  /* 0xff800000a5757808 */ /* 0x000fe20006800000 */
[----:B------:R-:W-:Y:S01]  /*108d0*/  FMUL.FTZ R103, R103, R75 ;  /* 0x0000004b67677220 */ /* 0x000fe20000410000 */
[----:B------:R-:W-:-:S02]  /*108e0*/  ISETP.GE.AND P4, PT, R109, R228, PT ;  /* 0x000000e46d00720c */ /* 0x000fc40003f86270 */
[----:B------:R-:W-:Y:S02]  /*108f0*/  ISETP.GE.AND P3, PT, R109, R227, PT ;  /* 0x000000e36d00720c */ /* 0x000fe40003f66270 */
[----:B------:R-:W-:Y:S02]  /*10900*/  FSEL R13, R13, -INF , P4 ;  /* 0xff8000000d0d7808 */ /* 0x000fe40002000000 */
[C---:B------:R-:W-:Y:S02]  /*10910*/  ISETP.GE.AND P5, PT, R109.reuse, R224, PT ;  /* 0x000000e06d00720c */ /* 0x040fe40003fa6270 */
[----:B------:R-:W-:Y:S02]  /*10920*/  ISETP.GE.AND P4, PT, R109, R225, PT ;  /* 0x000000e16d00720c */ /* 0x000fe40003f86270 */
[----:B------:R-:W-:Y:S02]  /*10930*/  IADD3 R165, PT, PT, R196, 0x1e7, -R5 ;  /* 0x000001e7c4a57810 */ /* 0x000fe40007ffe805 */
[----:B------:R-:W-:-:S02]  /*10940*/  FSEL R118, R13, -INF , !P3 ;  /* 0xff8000000d767808 */ /* 0x000fc40005800000 */
[----:B------:R-:W-:Y:S01]  /*10950*/  IABS R13, R165 ;  /* 0x000000a5000d7213 */ /* 0x000fe20000000000 */
[----:B-1----:R-:W-:Y:S01]  /*10960*/  IMAD.MOV.U32 R110, RZ, RZ, R127 ;  /* 0x000000ffff6e7224 */ /* 0x002fe200078e007f */
[----:B------:R-:W-:Y:S02]  /*10970*/  I2FP.F32.S32 R127, R108 ;  /* 0x0000006c007f7245 */ /* 0x000fe40000201400 */
[----:B------:R-:W-:Y:S02]  /*10980*/  I2FP.F32.S32 R13, R13 ;  /* 0x0000000d000d7245 */ /* 0x000fe40000201400 */
[----:B------:R-:W-:Y:S01]  /*10990*/  I2FP.F32.S32 R108, R110 ;  /* 0x0000006e006c7245 */ /* 0x000fe20000201400 */
[C---:B----4-:R-:W-:Y:S01]  /*109a0*/  FFMA.FTZ R127, -R237.reuse, R127, R12 ;  /* 0x0000007fed7f7223 */ /* 0x050fe2000001010c */
[----:B------:R-:W-:Y:S01]  /*109b0*/  FMUL.FTZ R12, R104, R75 ;  /* 0x0000004b680c7220 */ /* 0x000fe20000410000 */
[----:B------:R-:W-:Y:S01]  /*109c0*/  IADD3 R104, PT, PT, R226, 0x1e0, -R5 ;  /* 0x000001e0e2687810 */ /* 0x000fe20007ffe805 */
[C---:B-----5:R-:W-:Y:S01]  /*109d0*/  FFMA.FTZ R198, -R237.reuse, R13, R198 ;  /* 0x0000000dedc67223 */ /* 0x060fe200000101c6 */
[----:B--2---:R-:W-:Y:S01]  /*109e0*/  FFMA.FTZ R126, -R237, R108, R126 ;  /* 0x0000006ced7e7223 */ /* 0x004fe2000001017e */
[----:B------:R-:W-:Y:S01]  /*109f0*/  FSEL R165, R127, -INF , P4 ;  /* 0xff8000007fa57808 */ /* 0x000fe20002000000 */
[----:B------:R-:W1:Y:S01]  /*10a00*/  LDSM.16.M88.4 R108, [R74+0x3800] ;  /* 0x003800004a6c783b */ /* 0x000e620000000200 */
[----:B------:R-:W2:Y:S01]  /*10a10*/  MUFU.TANH R12, R12 ;  /* 0x0000000c000c7308 */ /* 0x000ea20000002400 */
[----:B------:R-:W-:-:S02]  /*10a20*/  IABS R104, R104 ;  /* 0x0000006800687213 */ /* 0x000fc40000000000 */
[C---:B------:R-:W-:Y:S02]  /*10a30*/  ISETP.GE.AND P3, PT, R119.reuse, R228, PT ;  /* 0x000000e47700720c */ /* 0x040fe40003f66270 */
[----:B------:R-:W-:Y:S01]  /*10a40*/  ISETP.GE.AND P4, PT, R119, R227, PT ;  /* 0x000000e37700720c */ /* 0x000fe20003f86270 */
[----:B------:R-:W-:Y:S01]  /*10a50*/  IMAD.MOV.U32 R127, RZ, RZ, R104 ;  /* 0x000000ffff7f7224 */ /* 0x000fe200078e0068 */
[----:B------:R-:W-:Y:S02]  /*10a60*/  FSEL R104, R165, -INF , !P5 ;  /* 0xff800000a5687808 */ /* 0x000fe40006800000 */
[----:B------:R-:W-:Y:S01]  /*10a70*/  FSEL R126, R126, -INF , P3 ;  /* 0xff8000007e7e7808 */ /* 0x000fe20001800000 */
[----:B------:R3:W-:Y:S01]  /*10a80*/  MUFU.TANH R165, R105 ;  /* 0x0000006900a57308 */ /* 0x0007e20000002400 */
[----:B------:R-:W-:Y:S02]  /*10a90*/  I2FP.F32.S32 R127, R127 ;  /* 0x0000007f007f7245 */ /* 0x000fe40000201400 */
[----:B------:R-:W-:-:S02]  /*10aa0*/  ISETP.GE.AND P5, PT, R119, R224, PT ;  /* 0x000000e07700720c */ /* 0x000fc40003fa6270 */
[----:B------:R-:W-:Y:S02]  /*10ab0*/  ISETP.GE.AND P3, PT, R119, R225, PT ;  /* 0x000000e17700720c */ /* 0x000fe40003f66270 */
[--C-:B------:R-:W-:Y:S01]  /*10ac0*/  IADD3 R199, PT, PT, R196, 0x1e0, -R5.reuse ;  /* 0x000001e0c4c77810 */ /* 0x100fe20007ffe805 */
[----:B--2---:R-:W-:Y:S01]  /*10ad0*/  FFMA.FTZ R127, -R237, R127, R12 ;  /* 0x0000007fed7f7223 */ /* 0x004fe2000001010c */
[----:B------:R2:W4:Y:S01]  /*10ae0*/  MUFU.TANH R119, R106 ;  /* 0x0000006a00777308 */ /* 0x0005220000002400 */
[----:B------:R-:W5:Y:S01]  /*10af0*/  LDSM.16.M88.4 R12, [R39+0x3800] ;  /* 0x00380000270c783b */ /* 0x000f620000000200 */
[----:B------:R-:W-:Y:S02]  /*10b00*/  IADD3 R200, PT, PT, R226, 0x1df, -R5 ;  /* 0x000001dfe2c87810 */ /* 0x000fe40007ffe805 */
[----:B---3--:R-:W-:Y:S02]  /*10b10*/  FSEL R105, R198, -INF , P3 ;  /* 0xff800000c6697808 */ /* 0x008fe40001800000 */
[----:B------:R-:W-:-:S02]  /*10b20*/  IABS R198, R200 ;  /* 0x000000c800c67213 */ /* 0x000fc40000000000 */
[----:B------:R-:W-:Y:S02]  /*10b30*/  FSEL R105, R105, -INF , !P5 ;  /* 0xff80000069697808 */ /* 0x000fe40006800000 */
[C---:B------:R-:W-:Y:S02]  /*10b40*/  ISETP.GE.AND P3, PT, R197.reuse, R227, PT ;  /* 0x000000e3c500720c */ /* 0x040fe40003f66270 */
[C---:B------:R-:W-:Y:S02]  /*10b50*/  ISETP.GE.AND P5, PT, R197.reuse, R224, PT ;  /* 0x000000e0c500720c */ /* 0x040fe40003fa6270 */
[----:B--2---:R-:W-:Y:S01]  /*10b60*/  FSEL R106, R126, -INF , !P4 ;  /* 0xff8000007e6a7808 */ /* 0x004fe20006000000 */
[----:B-1----:R-:W-:Y:S01]  /*10b70*/  HMMA.16816.F32 R96, R128, R108, R96 ;  /* 0x0000006c8060723c */ /* 0x002fe20000001860 */
[----:B------:R-:W-:Y:S01]  /*10b80*/  ISETP.GE.AND P4, PT, R197, R228, PT ;  /* 0x000000e4c500720c */ /* 0x000fe20003f86270 */
[----:B------:R-:W-:Y:S01]  /*10b90*/  VIADD R109, R10, 0xfffffe21 ;  /* 0xfffffe210a6d7836 */ /* 0x000fe20000000000 */
[----:B------:R-:W-:-:S02]  /*10ba0*/  IABS R126, R199 ;  /* 0x000000c7007e7213 */ /* 0x000fc40000000000 */
[----:B------:R-:W-:Y:S02]  /*10bb0*/  FSEL R127, R127, -INF , P4 ;  /* 0xff8000007f7f7808 */ /* 0x000fe40002000000 */
[----:B------:R-:W-:Y:S01]  /*10bc0*/  I2FP.F32.S32 R126, R126 ;  /* 0x0000007e007e7245 */ /* 0x000fe20000201400 */
[----:B------:R-:W-:Y:S01]  /*10bd0*/  HMMA.16816.F32 R92, R128, R110, R92 ;  /* 0x0000006e805c723c */ /* 0x000fe2000000185c */
[----:B------:R-:W-:Y:S01]  /*10be0*/  ISETP.GE.AND P4, PT, R197, R225, PT ;  /* 0x000000e1c500720c */ /* 0x000fe20003f86270 */
[-C--:B------:R-:W-:Y:S01]  /*10bf0*/  FMUL.FTZ R197, R107, R75.reuse ;  /* 0x0000004b6bc57220 */ /* 0x080fe20000410000 */
[----:B------:R-:W-:Y:S01]  /*10c00*/  I2FP.F32.S32 R107, R198 ;  /* 0x000000c6006b7245 */ /* 0x000fe20000201400 */
[C---:B----4-:R-:W-:Y:S01]  /*10c10*/  FFMA.FTZ R119, -R237.reuse, R126, R119 ;  /* 0x0000007eed777223 */ /* 0x050fe20000010177 */
[----:B------:R-:W-:Y:S01]  /*10c20*/  FMUL.FTZ R126, R100, R75 ;  /* 0x0000004b647e7220 */ /* 0x000fe20000410000 */
[----:B------:R-:W-:Y:S01]  /*10c30*/  IADD3 R100, PT, PT, R196, 0x1df, -R5 ;  /* 0x000001dfc4647810 */ /* 0x000fe20007ffe805 */
[----:B------:R-:W-:Y:S01]  /*10c40*/  MUFU.TANH R198, R103 ;  /* 0x0000006700c67308 */ /* 0x000fe20000002400 */
[----:B------:R-:W-:Y:S01]  /*10c50*/  FFMA.FTZ R165, -R237, R107, R165 ;  /* 0x0000006beda57223 */ /* 0x000fe200000101a5 */
[----:B------:R-:W-:Y:S01]  /*10c60*/  FSEL R107, R127, -INF , !P3 ;  /* 0xff8000007f6b7808 */ /* 0x000fe20005800000 */
[----:B------:R-:W-:Y:S01]  /*10c70*/  VIADD R111, R10, 0xfffffe29 ;  /* 0xfffffe290a6f7836 */ /* 0x000fe20000000000 */
[----:B------:R-:W-:-:S02]  /*10c80*/  IADD3 R127, PT, PT, R226, 0x1d8, -R5 ;  /* 0x000001d8e27f7810 */ /* 0x000fc40007ffe805 */
[----:B------:R-:W-:Y:S01]  /*10c90*/  ISETP.GE.AND P3, PT, R109, R228, PT ;  /* 0x000000e46d00720c */ /* 0x000fe20003f66270 */
[C---:B-----5:R-:W-:Y:S01]  /*10ca0*/  HMMA.16816.F32 R96, R16.reuse, R12, R96 ;  /* 0x0000000c1060723c */ /* 0x060fe20000001860 */
[----:B------:R-:W1:Y:S01]  /*10cb0*/  MUFU.TANH R197, R197 ;  /* 0x000000c500c57308 */ /* 0x000e620000002400 */
[----:B------:R-:W-:Y:S02]  /*10cc0*/  FSEL R108, R119, -INF , P4 ;  /* 0xff800000776c7808 */ /* 0x000fe40002000000 */
[----:B------:R-:W-:Y:S02]  /*10cd0*/  IABS R127, R127 ;  /* 0x0000007f007f7213 */ /* 0x000fe40000000000 */
[----:B------:R-:W-:Y:S02]  /*10ce0*/  FSEL R108, R108, -INF , !P5 ;  /* 0xff8000006c6c7808 */ /* 0x000fe40006800000 */
[----:B------:R-:W-:Y:S01]  /*10cf0*/  FSEL R119, R165, -INF , P3 ;  /* 0xff800000a5777808 */ /* 0x000fe20001800000 */
[----:B------:R-:W2:Y:S01]  /*10d00*/  MUFU.TANH R126, R126 ;  /* 0x0000007e007e7308 */ /* 0x000ea20000002400 */
[C---:B------:R-:W-:Y:S01]  /*10d10*/  ISETP.GE.AND P4, PT, R109.reuse, R227, PT ;  /* 0x000000e36d00720c */ /* 0x040fe20003f86270 */
[----:B------:R-:W-:Y:S01]  /*10d20*/  HMMA.16816.F32 R92, R16, R14, R92 ;  /* 0x0000000e105c723c */ /* 0x000fe2000000185c */
[----:B------:R-:W-:-:S02]  /*10d30*/  ISETP.GE.AND P5, PT, R109, R224, PT ;  /* 0x000000e06d00720c */ /* 0x000fc40003fa6270 */
[----:B------:R-:W-:Y:S01]  /*10d40*/  ISETP.GE.AND P3, PT, R109, R225, PT ;  /* 0x000000e16d00720c */ /* 0x000fe20003f66270 */
[----:B------:R-:W-:Y:S01]  /*10d50*/  IMAD.MOV.U32 R109, RZ, RZ, R127 ;  /* 0x000000ffff6d7224 */ /* 0x000fe200078e007f */
[----:B------:R-:W-:Y:S01]  /*10d60*/  IABS R100, R100 ;  /* 0x0000006400647213 */ /* 0x000fe20000000000 */
[----:B------:R3:W4:Y:S01]  /*10d70*/  MUFU.TANH R12, R102 ;  /* 0x00000066000c7308 */ /* 0x0007220000002400 */
[--C-:B------:R-:W-:Y:S01]  /*10d80*/  IADD3 R127, PT, PT, R226, 0x1d7, -R5.reuse ;  /* 0x000001d7e27f7810 */ /* 0x100fe20007ffe805 */
[-C--:B------:R-:W-:Y:S01]  /*10d90*/  FMUL.FTZ R98, R98, R75.reuse ;  /* 0x0000004b62627220 */ /* 0x080fe20000410000 */
[----:B------:R-:W-:Y:S01]  /*10da0*/  I2FP.F32.S32 R100, R100 ;  /* 0x0000006400647245 */ /* 0x000fe20000201400 */
[----:B------:R-:W-:Y:S01]  /*10db0*/  FMUL.FTZ R97, R97, R75 ;  /* 0x0000004b61617220 */ /* 0x000fe20000410000 */
[----:B------:R-:W-:Y:S02]  /*10dc0*/  I2FP.F32.S32 R13, R109 ;  /* 0x0000006d000d7245 */ /* 0x000fe40000201400 */
[----:B------:R-:W-:Y:S01]  /*10dd0*/  IADD3 R109, PT, PT, R196, 0x1d8, -R5 ;  /* 0x000001d8c46d7810 */ /* 0x000fe20007ffe805 */
[C---:B-1----:R-:W-:Y:S01]  /*10de0*/  FFMA.FTZ R100, -R237.reuse, R100, R197 ;  /* 0x00000064ed647223 */ /* 0x042fe200000101c5 */
[----:B------:R-:W-:Y:S01]  /*10df0*/  IABS R127, R127 ;  /* 0x0000007f007f7213 */ /* 0x000fe20000000000 */
[----:B--2---:R-:W-:Y:S01]  /*10e00*/  FFMA.FTZ R13, -R237, R13, R126 ;  /* 0x0000000ded0d7223 */ /* 0x004fe2000001017e */
[----:B------:R-:W-:Y:S01]  /*10e10*/  IABS R109, R109 ;  /* 0x0000006d006d7213 */ /* 0x000fe20000000000 */
[----:B------:R-:W-:Y:S01]  /*10e20*/  VIADD R197, R10, 0xfffffe30 ;  /* 0xfffffe300ac57836 */ /* 0x000fe20000000000 */
[----:B------:R-:W-:Y:S01]  /*10e30*/  FSEL R165, R100, -INF , P3 ;  /* 0xff80000064a57808 */ /* 0x000fe20001800000 */
[-C--:B------:R-:W-:Y:S01]  /*10e40*/  FMUL.FTZ R94, R94, R75.reuse ;  /* 0x0000004b5e5e7220 */ /* 0x080fe20000410000 */
[----:B------:R-:W-:Y:S01]  /*10e50*/  FSEL R119, R119, -INF , !P4 ;  /* 0xff80000077777808 */ /* 0x000fe20006000000 */
[----:B------:R-:W-:Y:S01]  /*10e60*/  IMAD.MOV.U32 R100, RZ, RZ, R109 ;  /* 0x000000ffff647224 */ /* 0x000fe200078e006d */
[----:B------:R-:W-:Y:S01]  /*10e70*/  FSEL R109, R165, -INF , !P5 ;  /* 0xff800000a56d7808 */ /* 0x000fe20006800000 */
[-C--:B---3--:R-:W-:Y:S01]  /*10e80*/  FMUL.FTZ R102, R101, R75.reuse ;  /* 0x0000004b65667220 */ /* 0x088fe20000410000 */
[----:B------:R-:W-:Y:S01]  /*10e90*/  VIADD R101, R10, 0xfffffe28 ;  /* 0xfffffe280a657836 */ /* 0x000fe20000000000 */
[C-C-:B------:R-:W-:Y:S01]  /*10ea0*/  IADD3 R165, PT, PT, R196.reuse, 0x1d7, -R5.reuse ;  /* 0x000001d7c4a57810 */ /* 0x140fe20007ffe805 */
[----:B------:R-:W-:Y:S01]  /*10eb0*/  FMUL.FTZ R95, R95, R75 ;  /* 0x0000004b5f5f7220 */ /* 0x000fe20000410000 */
[----:B------:R1:W2:Y:S01]  /*10ec0*/  MUFU.TANH R126, R102 ;  /* 0x00000066007e7308 */ /* 0x0002a20000002400 */
[----:B------:R-:W-:-:S02]  /*10ed0*/  IADD3 R199, PT, PT, R196, 0x1d0, -R5 ;  /* 0x000001d0c4c77810 */ /* 0x000fc40007ffe805 */
[C---:B------:R-:W-:Y:S02]  /*10ee0*/  ISETP.GE.AND P4, PT, R101.reuse, R228, PT ;  /* 0x000000e46500720c */ /* 0x040fe40003f86270 */
[----:B------:R-:W-:Y:S02]  /*10ef0*/  ISETP.GE.AND P3, PT, R101, R227, PT ;  /* 0x000000e36500720c */ /* 0x000fe40003f66270 */
[----:B------:R-:W-:Y:S02]  /*10f00*/  FSEL R13, R13, -INF , P4 ;  /* 0xff8000000d0d7808 */ /* 0x000fe40002000000 */
[C---:B------:R-:W-:Y:S02]  /*10f10*/  ISETP.GE.AND P5, PT, R101.reuse, R224, PT ;  /* 0x000000e06500720c */ /* 0x040fe40003fa6270 */
[----:B------:R-:W-:Y:S02]  /*10f20*/  ISETP.GE.AND P4, PT, R101, R225, PT ;  /* 0x000000e16500720c */ /* 0x000fe40003f86270 */
[----:B------:R-:W-:-:S02]  /*10f30*/  FSEL R110, R13, -INF , !P3 ;  /* 0xff8000000d6e7808 */ /* 0x000fc40005800000 */
[----:B------:R-:W-:Y:S02]  /*10f40*/  IABS R13, R165 ;  /* 0x000000a5000d7213 */ /* 0x000fe40000000000 */
[----:B------:R-:W-:Y:S01]  /*10f50*/  ISETP.GE.AND P3, PT, R111, R228, PT ;  /* 0x000000e46f00720c */ /* 0x000fe20003f66270 */
[----:B-1----:R-:W-:Y:S01]  /*10f60*/  IMAD.MOV.U32 R102, RZ, RZ, R127 ;  /* 0x000000ffff667224 */ /* 0x002fe200078e007f */
[----:B------:R-:W-:Y:S02]  /*10f70*/  I2FP.F32.S32 R127, R100 ;  /* 0x00000064007f7245 */ /* 0x000fe40000201400 */
[----:B------:R-:W-:Y:S02]  /*10f80*/  I2FP.F32.S32 R13, R13 ;  /* 0x0000000d000d7245 */ /* 0x000fe40000201400 */
[----:B------:R-:W-:Y:S01]  /*10f90*/  I2FP.F32.S32 R100, R102 ;  /* 0x0000006600647245 */ /* 0x000fe20000201400 */
[C---:B----4-:R-:W-:Y:S01]  /*10fa0*/  FFMA.FTZ R127, -R237.reuse, R127, R12 ;  /* 0x0000007fed7f7223 */ /* 0x050fe2000001010c */
[----:B------:R-:W-:Y:S01]  /*10fb0*/  FMUL.FTZ R12, R96, R75 ;  /* 0x0000004b600c7220 */ /* 0x000fe20000410000 */
[----:B------:R-:W-:Y:S01]  /*10fc0*/  IADD3 R96, PT, PT, R226, 0x1d0, -R5 ;  /* 0x000001d0e2607810 */ /* 0x000fe20007ffe805 */
[C---:B------:R-:W-:Y:S01]  /*10fd0*/  FFMA.FTZ R198, -R237.reuse, R13, R198 ;  /* 0x0000000dedc67223 */ /* 0x040fe200000101c6 */
[----:B--2---:R-:W-:Y:S01]  /*10fe0*/  FFMA.FTZ R126, -R237, R100, R126 ;  /* 0x00000064ed7e7223 */ /* 0x004fe2000001017e */
[----:B------:R-:W-:Y:S01]  /*10ff0*/  FSEL R165, R127, -INF , P4 ;  /* 0xff8000007fa57808 */ /* 0x000fe20002000000 */
[----:B------:R-:W1:Y:S01]  /*11000*/  LDSM.16.M88.4 R100, [R74+0x4000] ;  /* 0x004000004a64783b */ /* 0x000e620000000200 */
[----:B------:R-:W2:Y:S01]  /*11010*/  MUFU.TANH R12, R12 ;  /* 0x0000000c000c7308 */ /* 0x000ea20000002400 */
[----:B------:R-:W-:-:S02]  /*11020*/  IABS R96, R96 ;  /* 0x0000006000607213 */ /* 0x000fc40000000000 */
[----:B------:R-:W-:Y:S02]  /*11030*/  FSEL R126, R126, -INF , P3 ;  /* 0xff8000007e7e7808 */ /* 0x000fe40001800000 */
[----:B------:R-:W-:Y:S01]  /*11040*/  ISETP.GE.AND P4, PT, R111, R227, PT ;  /* 0x000000e36f00720c */ /* 0x000fe20003f86270 */
[----:B------:R-:W-:Y:S01]  /*11050*/  IMAD.MOV.U32 R127, RZ, RZ, R96 ;  /* 0x000000ffff7f7224 */ /* 0x000fe200078e0060 */
[----:B------:R-:W-:Y:S02]  /*11060*/  FSEL R96, R165, -INF , !P5 ;  /* 0xff800000a5607808 */ /* 0x000fe40006800000 */
[C---:B------:R-:W-:Y:S01]  /*11070*/  ISETP.GE.AND P5, PT, R111.reuse, R224, PT ;  /* 0x000000e06f00720c */ /* 0x040fe20003fa6270 */
[----:B------:R3:W-:Y:S01]  /*11080*/  MUFU.TANH R165, R97 ;  /* 0x0000006100a57308 */ /* 0x0007e20000002400 */
[----:B------:R-:W-:Y:S02]  /*11090*/  I2FP.F32.S32 R127, R127 ;  /* 0x0000007f007f7245 */ /* 0x000fe40000201400 */
[----:B------:R-:W-:-:S02]  /*110a0*/  ISETP.GE.AND P3, PT, R111, R225, PT ;  /* 0x000000e16f00720c */ /* 0x000fc40003f66270 */
[----:B------:R-:W-:Y:S01]  /*110b0*/  IADD3 R200, PT, PT, R226, 0x1cf, -R5 ;  /* 0x000001cfe2c87810 */ /* 0x000fe20007ffe805 */
[----:B--2---:R-:W-:Y:S02]  /*110c0*/  FFMA.FTZ R127, -R237, R127, R12 ;  /* 0x0000007fed7f7223 */ /* 0x004fe4000001010c */
[----:B------:R2:W4:Y:S01]  /*110d0*/  MUFU.TANH R111, R98 ;  /* 0x00000062006f7308 */ /* 0x0005220000002400 */
[----:B------:R-:W5:Y:S01]  /*110e0*/  LDSM.16.M88.4 R12, [R39+0x4000] ;  /* 0x00400000270c783b */ /* 0x000f620000000200 */
[----:B---3--:R-:W-:Y:S02]  /*110f0*/  FSEL R97, R198, -INF , P3 ;  /* 0xff800000c6617808 */ /* 0x008fe40001800000 */
[----:B------:R-:W-:Y:S02]  /*11100*/  IABS R198, R200 ;  /* 0x000000c800c67213 */ /* 0x000fe40000000000 */
[----:B------:R-:W-:Y:S02]  /*11110*/  FSEL R97, R97, -INF , !P5 ;  /* 0xff80000061617808 */ /* 0x000fe40006800000 */
[----:B------:R-:W-:-:S02]  /*11120*/  ISETP.GE.AND P3, PT, R197, R227, PT ;  /* 0x000000e3c500720c */ /* 0x000fc40003f66270 */
[C---:B------:R-:W-:Y:S02]  /*11130*/  ISETP.GE.AND P5, PT, R197.reuse, R224, PT ;  /* 0x000000e0c500720c */ /* 0x040fe40003fa6270 */
[----:B--2---:R-:W-:Y:S01]  /*11140*/  FSEL R98, R126, -INF , !P4 ;  /* 0xff8000007e627808 */ /* 0x004fe20006000000 */
[C---:B-1----:R-:W-:Y:S01]  /*11150*/  HMMA.16816.F32 R88, R128.reuse, R100, R88 ;  /* 0x000000648058723c */ /* 0x042fe20000001858 */
[----:B------:R-:W-:Y:S01]  /*11160*/  ISETP.GE.AND P4, PT, R197, R228, PT ;  /* 0x000000e4c500720c */ /* 0x000fe20003f86270 */
[----:B------:R-:W-:Y:S01]  /*11170*/  VIADD R101, R10, 0xfffffe31 ;  /* 0xfffffe310a657836 */ /* 0x000fe20000000000 */
[----:B------:R-:W-:Y:S02]  /*11180*/  IABS R126, R199 ;  /* 0x000000c7007e7213 */ /* 0x000fe40000000000 */
        /* <DEDUP_REMOVED lines=424> */
[-C--:B------:R-:W-:Y:S01]  /*12c10*/  FMUL.FTZ R49, R49, R75.reuse ;  /* 0x0000004b31317220 */ /* 0x080fe20000410000 */
[----:B------:R1:W2:Y:S01]  /*12c20*/  MUFU.TANH R126, R58 ;  /* 0x0000003a007e7308 */ /* 0x0002a20000002400 */
[----:B------:R-:W-:Y:S01]  /*12c30*/  IADD3 R199, PT, PT, R196, 0x180, -R5 ;  /* 0x00000180c4c77810 */ /* 0x000fe20007ffe805 */
[----:B------:R-:W-:Y:S01]  /*12c40*/  FMUL.FTZ R51, R51, R75 ;  /* 0x0000004b33337220 */ /* 0x000fe20000410000 */
[----:B------:R-:W-:-:S02]  /*12c50*/  ISETP.GE.AND P4, PT, R57, R228, PT ;  /* 0x000000e43900720c */ /* 0x000fc40003f86270 */
[----:B------:R-:W-:Y:S02]  /*12c60*/  ISETP.GE.AND P3, PT, R57, R227, PT ;  /* 0x000000e33900720c */ /* 0x000fe40003f66270 */
[----:B------:R-:W-:Y:S02]  /*12c70*/  FSEL R13, R13, -INF , P4 ;  /* 0xff8000000d0d7808 */ /* 0x000fe40002000000 */
[C---:B------:R-:W-:Y:S02]  /*12c80*/  ISETP.GE.AND P5, PT, R57.reuse, R224, PT ;  /* 0x000000e03900720c */ /* 0x040fe40003fa6270 */
[----:B------:R-:W-:Y:S02]  /*12c90*/  ISETP.GE.AND P4, PT, R57, R225, PT ;  /* 0x000000e13900720c */ /* 0x000fe40003f86270 */
[----:B------:R-:W-:Y:S02]  /*12ca0*/  FSEL R66, R13, -INF , !P3 ;  /* 0xff8000000d427808 */ /* 0x000fe40005800000 */
[----:B------:R-:W-:-:S02]  /*12cb0*/  IABS R13, R165 ;  /* 0x000000a5000d7213 */ /* 0x000fc40000000000 */
        /* <DEDUP_REMOVED lines=33> */
[----:B------:R-:W-:Y:S01]  /*12ed0*/  IABS R126, R199 ;  /* 0x000000c7007e7213 */ /* 0x000fe20000000000 */
[----:B------:R-:W-:Y:S01]  /*12ee0*/  VIADD R57, R10, 0xfffffe81 ;  /* 0xfffffe810a397836 */ /* 0x000fe20000000000 */
[----:B------:R-:W-:Y:S02]  /*12ef0*/  ISETP.GE.AND P4, PT, R197, R228, PT ;  /* 0x000000e4c500720c */ /* 0x000fe40003f86270 */
[----:B------:R-:W-:Y:S02]  /*12f00*/  I2FP.F32.S32 R126, R126 ;  /* 0x0000007e007e7245 */ /* 0x000fe40000201400 */
[----:B------:R-:W-:Y:S01]  /*12f10*/  FSEL R127, R127, -INF , P4 ;  /* 0xff8000007f7f7808 */ /* 0x000fe20002000000 */
[----:B------:R-:W-:Y:S01]  /*12f20*/  HMMA.16816.F32 R40, R128, R58, R40 ;  /* 0x0000003a8028723c */ /* 0x000fe20000001828 */
[----:B------:R-:W-:Y:S01]  /*12f30*/  ISETP.GE.AND P4, PT, R197, R225, PT ;  /* 0x000000e1c500720c */ /* 0x000fe20003f86270 */
[-C--:B------:R-:W-:Y:S01]  /*12f40*/  FMUL.FTZ R197, R55, R75.reuse ;  /* 0x0000004b37c57220 */ /* 0x080fe20000410000 */
[----:B------:R-:W-:Y:S01]  /*12f50*/  I2FP.F32.S32 R55, R198 ;  /* 0x000000c600377245 */ /* 0x000fe20000201400 */
[----:B----4-:R-:W-:Y:S01]  /*12f60*/  FFMA.FTZ R67, -R237, R126, R67 ;  /* 0x0000007eed437223 */ /* 0x010fe20000010143 */
[----:B------:R-:W-:Y:S01]  /*12f70*/  FMUL.FTZ R126, R48, R75 ;  /* 0x0000004b307e7220 */ /* 0x000fe20000410000 */
[----:B------:R-:W-:-:S02]  /*12f80*/  IADD3 R48, PT, PT, R196, 0x17f, -R5 ;  /* 0x0000017fc4307810 */ /* 0x000fc40007ffe805 */
[----:B------:R-:W-:Y:S01]  /*12f90*/  FFMA.FTZ R165, -R237, R55, R165 ;  /* 0x00000037eda57223 */ /* 0x000fe200000101a5 */
[----:B------:R-:W-:Y:S01]  /*12fa0*/  FSEL R55, R127, -INF , !P3 ;  /* 0xff8000007f377808 */ /* 0x000fe20005800000 */
[----:B------:R-:W-:Y:S01]  /*12fb0*/  MUFU.TANH R197, R197 ;  /* 0x000000c500c57308 */ /* 0x000fe20000002400 */
[----:B------:R-:W-:Y:S02]  /*12fc0*/  IADD3 R127, PT, PT, R226, 0x178, -R5 ;  /* 0x00000178e27f7810 */ /* 0x000fe40007ffe805 */
[----:B------:R-:W-:Y:S01]  /*12fd0*/  ISETP.GE.AND P3, PT, R57, R228, PT ;  /* 0x000000e43900720c */ /* 0x000fe20003f66270 */
[----:B-----5:R-:W-:Y:S01]  /*12fe0*/  HMMA.16816.F32 R44, R16, R12, R44 ;  /* 0x0000000c102c723c */ /* 0x020fe2000000182c */
[----:B------:R-:W-:Y:S02]  /*12ff0*/  FSEL R56, R67, -INF , P4 ;  /* 0xff80000043387808 */ /* 0x000fe40002000000 */
[----:B------:R-:W-:Y:S01]  /*13000*/  IABS R127, R127 ;  /* 0x0000007f007f7213 */ /* 0x000fe20000000000 */
[----:B------:R-:W1:Y:S01]  /*13010*/  MUFU.TANH R126, R126 ;  /* 0x0000007e007e7308 */ /* 0x000e620000002400 */
[----:B------:R-:W-:-:S02]  /*13020*/  FSEL R56, R56, -INF , !P5 ;  /* 0xff80000038387808 */ /* 0x000fc40006800000 */
[----:B------:R-:W-:Y:S01]  /*13030*/  FSEL R67, R165, -INF , P3 ;  /* 0xff800000a5437808 */ /* 0x000fe20001800000 */
[----:B------:R-:W-:Y:S01]  /*13040*/  HMMA.16816.F32 R40, R16, R14, R40 ;  /* 0x0000000e1028723c */ /* 0x000fe20000001828 */
[C---:B------:R-:W-:Y:S02]  /*13050*/  ISETP.GE.AND P4, PT, R57.reuse, R227, PT ;  /* 0x000000e33900720c */ /* 0x040fe40003f86270 */
[C---:B------:R-:W-:Y:S01]  /*13060*/  ISETP.GE.AND P5, PT, R57.reuse, R224, PT ;  /* 0x000000e03900720c */ /* 0x040fe20003fa6270 */
[----:B------:R2:W-:Y:S01]  /*13070*/  MUFU.TANH R13, R50 ;  /* 0x00000032000d7308 */ /* 0x0005e20000002400 */
[----:B------:R-:W-:Y:S01]  /*13080*/  ISETP.GE.AND P3, PT, R57, R225, PT ;  /* 0x000000e13900720c */ /* 0x000fe20003f66270 */
[----:B------:R-:W-:Y:S01]  /*13090*/  IMAD.MOV.U32 R57, RZ, RZ, R127 ;  /* 0x000000ffff397224 */ /* 0x000fe200078e007f */
[----:B------:R-:W-:Y:S02]  /*130a0*/  IABS R48, R48 ;  /* 0x0000003000307213 */ /* 0x000fe40000000000 */
[----:B------:R-:W-:-:S02]  /*130b0*/  FSEL R67, R67, -INF , !P4 ;  /* 0xff80000043437808 */ /* 0x000fc40006000000 */
[----:B------:R-:W-:Y:S01]  /*130c0*/  I2FP.F32.S32 R12, R57 ;  /* 0x00000039000c7245 */ /* 0x000fe20000201400 */
[----:B------:R3:W4:Y:S01]  /*130d0*/  MUFU.TANH R127, R49 ;  /* 0x00000031007f7308 */ /* 0x0007220000002400 */
[--C-:B------:R-:W-:Y:S01]  /*130e0*/  IADD3 R57, PT, PT, R196, 0x178, -R5.reuse ;  /* 0x00000178c4397810 */ /* 0x100fe20007ffe805 */
[----:B------:R-:W-:Y:S01]  /*130f0*/  FMUL.FTZ R45, R45, R75 ;  /* 0x0000004b2d2d7220 */ /* 0x000fe20000410000 */
[----:B------:R-:W-:Y:S01]  /*13100*/  I2FP.F32.S32 R48, R48 ;  /* 0x0000003000307245 */ /* 0x000fe20000201400 */
[C---:B-1----:R-:W-:Y:S01]  /*13110*/  FFMA.FTZ R12, -R237.reuse, R12, R126 ;  /* 0x0000000ced0c7223 */ /* 0x042fe2000001017e */
[----:B------:R-:W-:Y:S02]  /*13120*/  IABS R57, R57 ;  /* 0x0000003900397213 */ /* 0x000fe40000000000 */
[----:B------:R-:W-:Y:S01]  /*13130*/  IADD3 R126, PT, PT, R226, 0x177, -R5 ;  /* 0x00000177e27e7810 */ /* 0x000fe20007ffe805 */
[----:B------:R-:W-:Y:S01]  /*13140*/  FFMA.FTZ R48, -R237, R48, R197 ;  /* 0x00000030ed307223 */ /* 0x000fe200000101c5 */
[----:B------:R-:W-:Y:S01]  /*13150*/  VIADD R197, R10, 0xfffffe89 ;  /* 0xfffffe890ac57836 */ /* 0x000fe20000000000 */
[----:B------:R-:W-:Y:S01]  /*13160*/  IADD3 R198, PT, PT, R196, 0x170, -R5 ;  /* 0x00000170c4c67810 */ /* 0x000fe20007ffe805 */
[----:B--2---:R-:W-:Y:S01]  /*13170*/  VIADD R50, R10, 0xfffffe88 ;  /* 0xfffffe880a327836 */ /* 0x004fe20000000000 */
[----:B------:R-:W-:Y:S01]  /*13180*/  IABS R126, R126 ;  /* 0x0000007e007e7213 */ /* 0x000fe20000000000 */
[-C--:B------:R-:W-:Y:S01]  /*13190*/  FMUL.FTZ R42, R42, R75.reuse ;  /* 0x0000004b2a2a7220 */ /* 0x080fe20000410000 */
[----:B------:R-:W-:Y:S01]  /*131a0*/  FSEL R165, R48, -INF , P3 ;  /* 0xff80000030a57808 */ /* 0x000fe20001800000 */
[----:B------:R-:W-:Y:S01]  /*131b0*/  FMUL.FTZ R43, R43, R75 ;  /* 0x0000004b2b2b7220 */ /* 0x000fe20000410000 */
[C---:B------:R-:W-:Y:S01]  /*131c0*/  ISETP.GE.AND P4, PT, R50.reuse, R228, PT ;  /* 0x000000e43200720c */ /* 0x040fe20003f86270 */
[----:B------:R-:W-:Y:S01]  /*131d0*/  IMAD.MOV.U32 R48, RZ, RZ, R126 ;  /* 0x000000ffff307224 */ /* 0x000fe200078e007e */
[----:B------:R-:W-:Y:S01]  /*131e0*/  ISETP.GE.AND P3, PT, R50, R227, PT ;  /* 0x000000e33200720c */ /* 0x000fe20003f66270 */
[----:B---3--:R-:W-:Y:S01]  /*131f0*/  IMAD.MOV.U32 R49, RZ, RZ, R57 ;  /* 0x000000ffff317224 */ /* 0x008fe200078e0039 */
[----:B------:R-:W-:Y:S01]  /*13200*/  FSEL R57, R165, -INF , !P5 ;  /* 0xff800000a5397808 */ /* 0x000fe20006800000 */
[----:B------:R1:W2:Y:S01]  /*13210*/  MUFU.TANH R126, R51 ;  /* 0x00000033007e7308 */ /* 0x0002a20000002400 */
[----:B------:R-:W-:-:S02]  /*13220*/  I2FP.F32.S32 R48, R48 ;  /* 0x0000003000307245 */ /* 0x000fc40000201400 */
[----:B------:R-:W-:Y:S02]  /*13230*/  I2FP.F32.S32 R49, R49 ;  /* 0x0000003100317245 */ /* 0x000fe40000201400 */
[----:B------:R-:W-:Y:S01]  /*13240*/  FSEL R12, R12, -INF , P4 ;  /* 0xff8000000c0c7808 */ /* 0x000fe20002000000 */
[C---:B----4-:R-:W-:Y:S01]  /*13250*/  FFMA.FTZ R127, -R237.reuse, R48, R127 ;  /* 0x00000030ed7f7223 */ /* 0x050fe2000001017f */
[----:B------:R-:W-:Y:S01]  /*13260*/  ISETP.GE.AND P5, PT, R50, R224, PT ;  /* 0x000000e03200720c */ /* 0x000fe20003fa6270 */
[----:B------:R-:W-:Y:S01]  /*13270*/  FFMA.FTZ R58, -R237, R49, R13 ;  /* 0x00000031ed3a7223 */ /* 0x000fe2000001010d */
[----:B------:R-:W-:Y:S01]  /*13280*/  FMUL.FTZ R13, R44, R75 ;  /* 0x0000004b2c0d7220 */ /* 0x000fe20000410000 */
[----:B------:R-:W-:Y:S02]  /*13290*/  ISETP.GE.AND P4, PT, R50, R225, PT ;  /* 0x000000e13200720c */ /* 0x000fe40003f86270 */
[--C-:B------:R-:W-:Y:S02]  /*132a0*/  IADD3 R44, PT, PT, R226, 0x170, -R5.reuse ;  /* 0x00000170e22c7810 */ /* 0x100fe40007ffe805 */
[----:B------:R-:W-:Y:S01]  /*132b0*/  FSEL R59, R12, -INF , !P3 ;  /* 0xff8000000c3b7808 */ /* 0x000fe20005800000 */
[----:B------:R-:W3:Y:S01]  /*132c0*/  MUFU.TANH R13, R13 ;  /* 0x0000000d000d7308 */ /* 0x000ee20000002400 */
[----:B------:R-:W-:Y:S01]  /*132d0*/  IABS R12, R44 ;  /* 0x0000002c000c7213 */ /* 0x000fe20000000000 */
[----:B------:R-:W-:Y:S01]  /*132e0*/  FMUL.FTZ R44, R46, R75 ;  /* 0x0000004b2e2c7220 */ /* 0x000fe20000410000 */
[----:B-1----:R-:W1:Y:S01]  /*132f0*/  LDSM.16.M88.4 R48, [R74+0x7000] ;  /* 0x007000004a30783b */ /* 0x002e620000000200 */
[----:B------:R-:W-:-:S02]  /*13300*/  IADD3 R165, PT, PT, R196, 0x177, -R5 ;  /* 0x00000177c4a57810 */ /* 0x000fc40007ffe805 */
[----:B------:R-:W-:Y:S02]  /*13310*/  I2FP.F32.S32 R12, R12 ;  /* 0x0000000c000c7245 */ /* 0x000fe40000201400 */
[----:B------:R-:W-:Y:S01]  /*13320*/  IABS R165, R165 ;  /* 0x000000a500a57213 */ /* 0x000fe20000000000 */
[----:B------:R-:W4:Y:S01]  /*13330*/  MUFU.TANH R44, R44 ;  /* 0x0000002c002c7308 */ /* 0x000f220000002400 */
[----:B------:R-:W-:Y:S02]  /*13340*/  ISETP.GE.AND P3, PT, R197, R228, PT ;  /* 0x000000e4c500720c */ /* 0x000fe40003f66270 */
[----:B------:R-:W-:Y:S02]  /*13350*/  I2FP.F32.S32 R165, R165 ;  /* 0x000000a500a57245 */ /* 0x000fe40000201400 */
[----:B------:R-:W-:Y:S02]  /*13360*/  FSEL R58, R58, -INF , P4 ;  /* 0xff8000003a3a7808 */ /* 0x000fe40002000000 */
[----:B------:R-:W-:Y:S01]  /*13370*/  FSEL R127, R127, -INF , P3 ;  /* 0xff8000007f7f7808 */ /* 0x000fe20001800000 */
[C---:B--2---:R-:W-:Y:S01]  /*13380*/  FFMA.FTZ R126, -R237.reuse, R165, R126 ;  /* 0x000000a5ed7e7223 */ /* 0x044fe2000001017e */
[----:B---3--:R-:W-:Y:S01]  /*13390*/  FFMA.FTZ R46, -R237, R12, R13 ;  /* 0x0000000ced2e7223 */ /* 0x008fe2000001010d */
[----:B------:R-:W-:Y:S01]  /*133a0*/  FSEL R58, R58, -INF , !P5 ;  /* 0xff8000003a3a7808 */ /* 0x000fe20006800000 */
[----:B------:R-:W2:Y:S01]  /*133b0*/  LDSM.16.M88.4 R12, [R39+0x7000] ;  /* 0x00700000270c783b */ /* 0x000ea20000000200 */
[C---:B------:R-:W-:Y:S01]  /*133c0*/  ISETP.GE.AND P4, PT, R197.reuse, R227, PT ;  /* 0x000000e3c500720c */ /* 0x040fe20003f86270 */
[----:B------:R3:W5:Y:S01]  /*133d0*/  MUFU.TANH R165, R45 ;  /* 0x0000002d00a57308 */ /* 0x0007620000002400 */
[----:B------:R-:W-:-:S02]  /*133e0*/  ISETP.GE.AND P5, PT, R197, R224, PT ;  /* 0x000000e0c500720c */ /* 0x000fc40003fa6270 */
[----:B------:R-:W-:Y:S01]  /*133f0*/  ISETP.GE.AND P3, PT, R197, R225, PT ;  /* 0x000000e1c500720c */ /* 0x000fe20003f66270 */
[----:B------:R-:W-:Y:S01]  /*13400*/  VIADD R197, R10, 0xfffffe90 ;  /* 0xfffffe900ac57836 */ /* 0x000fe20000000000 */
[----:B------:R-:W-:Y:S02]  /*13410*/  FSEL R127, R127, -INF , !P4 ;  /* 0xff8000007f7f7808 */ /* 0x000fe40006000000 */
[----:B------:R-:W-:Y:S02]  /*13420*/  IADD3 R199, PT, PT, R226, 0x16f, -R5 ;  /* 0x0000016fe2c77810 */ /* 0x000fe40007ffe805 */
[----:B------:R-:W-:Y:S02]  /*13430*/  ISETP.GE.AND P4, PT, R197, R228, PT ;  /* 0x000000e4c500720c */ /* 0x000fe40003f86270 */
[----:B------:R-:W-:Y:S02]  /*13440*/  FSEL R126, R126, -INF , P3 ;  /* 0xff8000007e7e7808 */ /* 0x000fe40001800000 */
[----:B------:R-:W-:-:S02]  /*13450*/  FSEL R46, R46, -INF , P4 ;  /* 0xff8000002e2e7808 */ /* 0x000fc40002000000 */
[----:B------:R-:W-:Y:S02]  /*13460*/  FSEL R126, R126, -INF , !P5 ;  /* 0xff8000007e7e7808 */ /* 0x000fe40006800000 */
[C---:B------:R-:W-:Y:S02]  /*13470*/  ISETP.GE.AND P3, PT, R197.reuse, R227, PT ;  /* 0x000000e3c500720c */ /* 0x040fe40003f66270 */
[----:B---3--:R-:W-:Y:S02]  /*13480*/  IABS R45, R198 ;  /* 0x000000c6002d7213 */ /* 0x008fe40000000000 */
[----:B------:R-:W-:Y:S01]  /*13490*/  IABS R198, R199 ;  /* 0x000000c700c67213 */ /* 0x000fe20000000000 */
[C---:B-1----:R-:W-:Y:S01]  /*134a0*/  HMMA.16816.F32 R32, R128.reuse, R48, R32 ;  /* 0x000000308020723c */ /* 0x042fe20000001820 */
[----:B------:R-:W-:Y:S01]  /*134b0*/  ISETP.GE.AND P5, PT, R197, R224, PT ;  /* 0x000000e0c500720c */ /* 0x000fe20003fa6270 */
[----:B------:R-:W-:Y:S01]  /*134c0*/  FMUL.FTZ R199, R41, R75 ;  /* 0x0000004b29c77220 */ /* 0x000fe20000410000 */
[----:B------:R-:W-:Y:S01]  /*134d0*/  I2FP.F32.S32 R45, R45 ;  /* 0x0000002d002d7245 */ /* 0x000fe20000201400 */
[C---:B------:R-:W-:Y:S01]  /*134e0*/  VIADD R41, R10.reuse, 0xfffffe98 ;  /* 0xfffffe980a297836 */ /* 0x040fe20000000000 */
[----:B------:R-:W-:Y:S01]  /*134f0*/  ISETP.GE.AND P4, PT, R197, R225, PT ;  /* 0x000000e1c500720c */ /* 0x000fe20003f86270 */
[----:B------:R-:W-:Y:S01]  /*13500*/  FMUL.FTZ R197, R47, R75 ;  /* 0x0000004b2fc57220 */ /* 0x000fe20000410000 */
[----:B------:R-:W-:Y:S01]  /*13510*/  I2FP.F32.S32 R47, R198 ;  /* 0x000000c6002f7245 */ /* 0x000fe20000201400 */
[C---:B----4-:R-:W-:Y:S01]  /*13520*/  FFMA.FTZ R45, -R237.reuse, R45, R44 ;  /* 0x0000002ded2d7223 */ /* 0x050fe2000001012c */
[----:B------:R-:W-:Y:S01]  /*13530*/  VIADD R44, R10, 0xfffffe91 ;  /* 0xfffffe910a2c7836 */ /* 0x000fe20000000000 */
[----:B------:R-:W-:Y:S01]  /*13540*/  FSEL R48, R46, -INF , !P3 ;  /* 0xff8000002e307808 */ /* 0x000fe20005800000 */
[----:B------:R-:W-:Y:S01]  /*13550*/  FMUL.FTZ R46, R40, R75 ;  /* 0x0000004b282e7220 */ /* 0x000fe20000410000 */
[----:B-----5:R-:W-:Y:S01]  /*13560*/  FFMA.FTZ R47, -R237, R47, R165 ;  /* 0x0000002fed2f7223 */ /* 0x020fe200000101a5 */
[----:B------:R-:W1:Y:S01]  /*13570*/  MUFU.TANH R197, R197 ;  /* 0x000000c500c57308 */ /* 0x000e620000002400 */
[----:B------:R-:W-:Y:S01]  /*13580*/  IADD3 R165, PT, PT, R226, 0x168, -R5 ;  /* 0x00000168e2a57810 */ /* 0x000fe20007ffe805 */
[----:B------:R-:W-:Y:S01]  /*13590*/  HMMA.16816.F32 R28, R128, R50, R28 ;  /* 0x00000032801c723c */ /* 0x000fe2000000181c */
[----:B------:R-:W-:-:S02]  /*135a0*/  FSEL R45, R45, -INF , P4 ;  /* 0xff8000002d2d7808 */ /* 0x000fc40002000000 */
[----:B------:R-:W-:Y:S02]  /*135b0*/  ISETP.GE.AND P3, PT, R44, R228, PT ;  /* 0x000000e42c00720c */ /* 0x000fe40003f66270 */
[----:B------:R-:W-:Y:S01]  /*135c0*/  IABS R165, R165 ;  /* 0x000000a500a57213 */ /* 0x000fe20000000000 */
[----:B------:R-:W3:Y:S01]  /*135d0*/  MUFU.TANH R46, R46 ;  /* 0x0000002e002e7308 */ /* 0x000ee20000002400 */
[----:B------:R-:W-:Y:S01]  /*135e0*/  IADD3 R40, PT, PT, R196, 0x16f, -R5 ;  /* 0x0000016fc4287810 */ /* 0x000fe20007ffe805 */
[----:B--2---:R-:W-:Y:S01]  /*135f0*/  HMMA.16816.F32 R32, R16, R12, R32 ;  /* 0x0000000c1020723c */ /* 0x004fe20000001820 */
[----:B------:R-:W-:Y:S02]  /*13600*/  FSEL R49, R45, -INF , !P5 ;  /* 0xff8000002d317808 */ /* 0x000fe40006800000 */
[----:B------:R-:W-:Y:S02]  /*13610*/  FSEL R45, R47, -INF , P3 ;  /* 0xff8000002f2d7808 */ /* 0x000fe40001800000 */
[C---:B------:R-:W-:Y:S01]  /*13620*/  ISETP.GE.AND P4, PT, R44.reuse, R227, PT ;  /* 0x000000e32c00720c */ /* 0x040fe20003f86270 */
[----:B------:R2:W4:Y:S01]  /*13630*/  MUFU.TANH R12, R42 ;  /* 0x0000002a000c7308 */ /* 0x0005220000002400 */
[----:B------:R-:W-:-:S02]  /*13640*/  ISETP.GE.AND P5, PT, R44, R224, PT ;  /* 0x000000e02c00720c */ /* 0x000fc40003fa6270 */
[----:B------:R-:W-:Y:S01]  /*13650*/  ISETP.GE.AND P3, PT, R44, R225, PT ;  /* 0x000000e12c00720c */ /* 0x000fe20003f66270 */
[----:B------:R-:W-:Y:S01]  /*13660*/  IMAD.MOV.U32 R44, RZ, RZ, R165 ;  /* 0x000000ffff2c7224 */ /* 0x000fe200078e00a5 */
[----:B------:R-:W-:Y:S01]  /*13670*/  IABS R40, R40 ;  /* 0x0000002800287213 */ /* 0x000fe20000000000 */
[----:B------:R-:W-:Y:S01]  /*13680*/  HMMA.16816.F32 R28, R16, R14, R28 ;  /* 0x0000000e101c723c */ /* 0x000fe2000000181c */
[C-C-:B------:R-:W-:Y:S01]  /*13690*/  IADD3 R200, PT, PT, R226.reuse, 0x160, -R5.reuse ;  /* 0x00000160e2c87810 */ /* 0x140fe20007ffe805 */
[----:B------:R-:W5:Y:S01]  /*136a0*/  MUFU.TANH R199, R199 ;  /* 0x000000c700c77308 */ /* 0x000f620000002400 */
[----:B------:R-:W-:Y:S02]  /*136b0*/  I2FP.F32.S32 R40, R40 ;  /* 0x0000002800287245 */ /* 0x000fe40000201400 */
[----:B------:R-:W-:Y:S02]  /*136c0*/  I2FP.F32.S32 R13, R44 ;  /* 0x0000002c000d7245 */ /* 0x000fe40000201400 */
[----:B------:R-:W-:Y:S01]  /*136d0*/  IADD3 R44, PT, PT, R226, 0x167, -R5 ;  /* 0x00000167e22c7810 */ /* 0x000fe20007ffe805 */
[----:B-1----:R-:W-:Y:S01]  /*136e0*/  FFMA.FTZ R40, -R237, R40, R197 ;  /* 0x00000028ed287223 */ /* 0x002fe200000101c5 */
[----:B------:R-:W-:Y:S01]  /*136f0*/  FSEL R197, R45, -INF , !P4 ;  /* 0xff8000002dc57808 */ /* 0x000fe20006000000 */
[----:B---3--:R-:W-:Y:S01]  /*13700*/  FFMA.FTZ R13, -R237, R13, R46 ;  /* 0x0000000ded0d7223 */ /* 0x008fe2000001012e */
[----:B------:R-:W-:Y:S01]  /*13710*/  IABS R44, R44 ;  /* 0x0000002c002c7213 */ /* 0x000fe20000000000 */
[----:B------:R1:W3:Y:S01]  /*13720*/  MUFU.TANH R45, R43 ;  /* 0x0000002b002d7308 */ /* 0x0002e20000002400 */
[----:B--2---:R-:W-:Y:S01]  /*13730*/  IADD3 R42, PT, PT, R196, 0x168, -R5 ;  /* 0x00000168c42a7810 */ /* 0x004fe20007ffe805 */
[-C--:B------:R-:W-:Y:S01]  /*13740*/  FMUL.FTZ R33, R33, R75.reuse ;  /* 0x0000004b21217220 */ /* 0x080fe20000410000 */
[----:B------:R-:W-:Y:S01]  /*13750*/  FSEL R165, R40, -INF , P3 ;  /* 0xff80000028a57808 */ /* 0x000fe20001800000 */
[----:B------:R-:W-:Y:S01]  /*13760*/  IMAD.MOV.U32 R40, RZ, RZ, R44 ;  /* 0x000000ffff287224 */ /* 0x000fe200078e002c */
[----:B------:R-:W-:Y:S01]  /*13770*/  IABS R42, R42 ;  /* 0x0000002a002a7213 */ /* 0x000fe20000000000 */
[----:B------:R-:W-:Y:S01]  /*13780*/  VIADD R44, R10, 0xfffffe99 ;  /* 0xfffffe990a2c7836 */ /* 0x000fe20000000000 */
[----:B------:R-:W-:Y:S01]  /*13790*/  ISETP.GE.AND P4, PT, R41, R228, PT ;  /* 0x000000e42900720c */ /* 0x000fe20003f86270 */
[-C--:B------:R-:W-:Y:S01]  /*137a0*/  FMUL.FTZ R30, R30, R75.reuse ;  /* 0x0000004b1e1e7220 */ /* 0x080fe20000410000 */
[----:B------:R-:W-:Y:S01]  /*137b0*/  I2FP.F32.S32 R46, R42 ;  /* 0x0000002a002e7245 */ /* 0x000fe20000201400 */
[-C--:B------:R-:W-:Y:S01]  /*137c0*/  FMUL.FTZ R207, R29, R75.reuse ;  /* 0x0000004b1dcf7220 */ /* 0x080fe20000410000 */
[----:B------:R-:W-:Y:S01]  /*137d0*/  I2FP.F32.S32 R40, R40 ;  /* 0x0000002800287245 */ /* 0x000fe20000201400 */
[----:B------:R-:W-:Y:S01]  /*137e0*/  VIADD R29, R10, 0xfffffea8 ;  /* 0xfffffea80a1d7836 */ /* 0x000fe20000000000 */
[----:B------:R-:W-:Y:S01]  /*137f0*/  FSEL R165, R165, -INF , !P5 ;  /* 0xff800000a5a57808 */ /* 0x000fe20006800000 */
[----:B----4-:R-:W-:Y:S01]  /*13800*/  FFMA.FTZ R46, -R237, R46, R12 ;  /* 0x0000002eed2e7223 */ /* 0x010fe2000001010c */
[----:B------:R-:W-:Y:S01]  /*13810*/  FMUL.FTZ R12, R32, R75 ;  /* 0x0000004b200c7220 */ /* 0x000fe20000410000 */
[----:B------:R-:W-:Y:S01]  /*13820*/  FSEL R13, R13, -INF , P4 ;  /* 0xff8000000d0d7808 */ /* 0x000fe20002000000 */
[----:B-----5:R-:W-:Y:S01]  /*13830*/  FFMA.FTZ R199, -R237, R40, R199 ;  /* 0x00000028edc77223 */ /* 0x020fe200000101c7 */
[C---:B------:R-:W-:Y:S01]  /*13840*/  ISETP.GE.AND P3, PT, R41.reuse, R227, PT ;  /* 0x000000e32900720c */ /* 0x040fe20003f66270 */
[----:B------:R-:W-:Y:S01]  /*13850*/  MUFU.TANH R207, R207 ;  /* 0x000000cf00cf7308 */ /* 0x000fe20000002400 */
[----:B------:R-:W-:Y:S01]  /*13860*/  ISETP.GE.AND P5, PT, R41, R224, PT ;  /* 0x000000e02900720c */ /* 0x000fe20003fa6270 */
[----:B------:R-:W-:Y:S01]  /*13870*/  FMUL.FTZ R31, R31, R75 ;  /* 0x0000004b1f1f7220 */ /* 0x000fe20000410000 */
[----:B------:R-:W-:-:S02]  /*13880*/  ISETP.GE.AND P4, PT, R41, R225, PT ;  /* 0x000000e12900720c */ /* 0x000fc40003f86270 */
[----:B-1----:R-:W1:Y:S01]  /*13890*/  LDSM.16.M88.4 R40, [R74+0x7800] ;  /* 0x007800004a28783b */ /* 0x002e620000000200 */
[----:B------:R-:W-:Y:S02]  /*138a0*/  IADD3 R32, PT, PT, R196, 0x167, -R5 ;  /* 0x00000167c4207810 */ /* 0x000fe40007ffe805 */
[----:B------:R-:W2:Y:S01]  /*138b0*/  MUFU.TANH R12, R12 ;  /* 0x0000000c000c7308 */ /* 0x000ea20000002400 */
[----:B------:R-:W-:Y:S02]  /*138c0*/  FSEL R51, R13, -INF , !P3 ;  /* 0xff8000000d337808 */ /* 0x000fe40005800000 */
[----:B------:R-:W-:Y:S01]  /*138d0*/  IABS R13, R32 ;  /* 0x00000020000d7213 */ /* 0x000fe20000000000 */
[----:B------:R-:W-:Y:S01]  /*138e0*/  FMUL.FTZ R32, R34, R75 ;  /* 0x0000004b22207220 */ /* 0x000fe20000410000 */
[----:B------:R-:W-:Y:S02]  /*138f0*/  IABS R200, R200 ;  /* 0x000000c800c87213 */ /* 0x000fe40000000000 */
[----:B------:R-:W-:Y:S01]  /*13900*/  I2FP.F32.S32 R13, R13 ;  /* 0x0000000d000d7245 */ /* 0x000fe20000201400 */
[----:B------:R4:W-:Y:S01]  /*13910*/  MUFU.TANH R34, R33 ;  /* 0x0000002100227308 */ /* 0x0009e20000002400 */
[----:B------:R-:W-:-:S02]  /*13920*/  I2FP.F32.S32 R200, R200 ;  /* 0x000000c800c87245 */ /* 0x000fc40000201400 */
[----:B------:R-:W-:Y:S01]  /*13930*/  ISETP.GE.AND P3, PT, R44, R228, PT ;  /* 0x000000e42c00720c */ /* 0x000fe20003f66270 */
[----:B---3--:R-:W-:Y:S01]  /*13940*/  FFMA.FTZ R45, -R237, R13, R45 ;  /* 0x0000000ded2d7223 */ /* 0x008fe2000001012d */
[----:B------:R-:W-:Y:S02]  /*13950*/  FSEL R46, R46, -INF , P4 ;  /* 0xff8000002e2e7808 */ /* 0x000fe40002000000 */
[----:B------:R-:W-:Y:S01]  /*13960*/  FSEL R199, R199, -INF , P3 ;  /* 0xff800000c7c77808 */ /* 0x000fe20001800000 */
[----:B------:R-:W3:Y:S01]  /*13970*/  MUFU.TANH R32, R32 ;  /* 0x0000002000207308 */ /* 0x000ee20000002400 */
[----:B------:R-:W-:Y:S01]  /*13980*/  FSEL R50, R46, -INF , !P5 ;  /* 0xff8000002e327808 */ /* 0x000fe20006800000 */
[----:B--2---:R-:W-:Y:S01]  /*13990*/  FFMA.FTZ R200, -R237, R200, R12 ;  /* 0x000000c8edc87223 */ /* 0x004fe2000001010c */
[C---:B------:R-:W-:Y:S01]  /*139a0*/  ISETP.GE.AND P4, PT, R44.reuse, R227, PT ;  /* 0x000000e32c00720c */ /* 0x040fe20003f86270 */
[----:B------:R-:W2:Y:S01]  /*139b0*/  LDSM.16.M88.4 R12, [R39+0x7800] ;  /* 0x00780000270c783b */ /* 0x000ea20000000200 */
[----:B------:R-:W-:-:S02]  /*139c0*/  ISETP.GE.AND P5, PT, R44, R224, PT ;  /* 0x000000e02c00720c */ /* 0x000fc40003fa6270 */
[----:B------:R-:W-:Y:S01]  /*139d0*/  ISETP.GE.AND P3, PT, R44, R225, PT ;  /* 0x000000e12c00720c */ /* 0x000fe20003f66270 */
[----:B------:R-:W-:Y:S01]  /*139e0*/  VIADD R44, R10, 0xfffffea0 ;  /* 0xfffffea00a2c7836 */ /* 0x000fe20000000000 */
[----:B------:R-:W-:Y:S02]  /*139f0*/  FSEL R199, R199, -INF , !P4 ;  /* 0xff800000c7c77808 */ /* 0x000fe40006000000 */
[----:B------:R-:W-:Y:S02]  /*13a00*/  FSEL R198, R45, -INF , P3 ;  /* 0xff8000002dc67808 */ /* 0x000fe40001800000 */
[----:B------:R-:W-:Y:S02]  /*13a10*/  ISETP.GE.AND P4, PT, R44, R228, PT ;  /* 0x000000e42c00720c */ /* 0x000fe40003f86270 */
[--C-:B------:R-:W-:Y:S02]  /*13a20*/  IADD3 R46, PT, PT, R196, 0x160, -R5.reuse ;  /* 0x00000160c42e7810 */ /* 0x100fe40007ffe805 */
[----:B------:R-:W-:-:S02]  /*13a30*/  IADD3 R47, PT, PT, R226, 0x15f, -R5 ;  /* 0x0000015fe22f7810 */ /* 0x000fc40007ffe805 */
[----:B------:R-:W-:Y:S01]  /*13a40*/  FSEL R198, R198, -INF , !P5 ;  /* 0xff800000c6c67808 */ /* 0x000fe20006800000 */
[C---:B-1----:R-:W-:Y:S01]  /*13a50*/  HMMA.16816.F32 R24, R128.reuse, R40, R24 ;  /* 0x000000288018723c */ /* 0x042fe20000001818 */
[----:B------:R-:W-:Y:S02]  /*13a60*/  FSEL R200, R200, -INF , P4 ;  /* 0xff800000c8c87808 */ /* 0x000fe40002000000 */
[----:B----4-:R-:W-:Y:S02]  /*13a70*/  IABS R33, R46 ;  /* 0x0000002e00217213 */ /* 0x010fe40000000000 */
[C---:B------:R-:W-:Y:S02]  /*13a80*/  ISETP.GE.AND P3, PT, R44.reuse, R227, PT ;  /* 0x000000e32c00720c */ /* 0x040fe40003f66270 */
[C---:B------:R-:W-:Y:S01]  /*13a90*/  ISETP.GE.AND P5, PT, R44.reuse, R224, PT ;  /* 0x000000e02c00720c */ /* 0x040fe20003fa6270 */
[----:B------:R-:W-:Y:S01]  /*13aa0*/  HMMA.16816.F32 R20, R128, R42, R20 ;  /* 0x0000002a8014723c */ /* 0x000fe20000001814 */
[----:B------:R-:W-:Y:S01]  /*13ab0*/  ISETP.GE.AND P4, PT, R44, R225, PT ;  /* 0x000000e12c00720c */ /* 0x000fe20003f86270 */
[----:B------:R-:W-:Y:S01]  /*13ac0*/  FMUL.FTZ R44, R35, R75 ;  /* 0x0000004b232c7220 */ /* 0x000fe20000410000 */
[----:B------:R-:W-:-:S02]  /*13ad0*/  IABS R45, R47 ;  /* 0x0000002f002d7213 */ /* 0x000fc40000000000 */
[----:B------:R-:W-:Y:S02]  /*13ae0*/  I2FP.F32.S32 R33, R33 ;  /* 0x0000002100217245 */ /* 0x000fe40000201400 */
[----:B------:R-:W-:Y:S01]  /*13af0*/  I2FP.F32.S32 R35, R45 ;  /* 0x0000002d00237245 */ /* 0x000fe20000201400 */
[----:B------:R-:W1:Y:S01]  /*13b00*/  MUFU.TANH R44, R44 ;  /* 0x0000002c002c7308 */ /* 0x000e620000002400 */
[----:B------:R-:W-:Y:S01]  /*13b10*/  FSEL R200, R200, -INF , !P3 ;  /* 0xff800000c8c87808 */ /* 0x000fe20005800000 */
[C---:B---3--:R-:W-:Y:S01]  /*13b20*/  FFMA.FTZ R33, -R237.reuse, R33, R32 ;  /* 0x00000021ed217223 */ /* 0x048fe20000010120 */
[----:B------:R-:W-:Y:S02]  /*13b30*/  VIADD R32, R10, 0xfffffea1 ;  /* 0xfffffea10a207836 */ /* 0x000fe40000000000 */
[----:B------:R-:W-:Y:S01]  /*13b40*/  FFMA.FTZ R34, -R237, R35, R34 ;  /* 0x00000023ed227223 */ /* 0x000fe20000010122 */
[----:B------:R-:W-:Y:S01]  /*13b50*/  FMUL.FTZ R35, R28, R75 ;  /* 0x0000004b1c237220 */ /* 0x000fe20000410000 */
[----:B------:R-:W-:Y:S01]  /*13b60*/  IADD3 R28, PT, PT, R196, 0x15f, -R5 ;  /* 0x0000015fc41c7810 */ /* 0x000fe20007ffe805 */
[----:B--2---:R-:W-:Y:S01]  /*13b70*/  HMMA.16816.F32 R24, R16, R12, R24 ;  /* 0x0000000c1018723c */ /* 0x004fe20000001818 */
[----:B------:R-:W-:Y:S01]  /*13b80*/  FSEL R201, R33, -INF , P4 ;  /* 0xff80000021c97808 */ /* 0x000fe20002000000 */
[----:B------:R2:W3:Y:S01]  /*13b90*/  MUFU.TANH R12, R30 ;  /* 0x0000001e000c7308 */ /* 0x0004e20000002400 */
[----:B------:R-:W-:Y:S01]  /*13ba0*/  IABS R28, R28 ;  /* 0x0000001c001c7213 */ /* 0x000fe20000000000 */
[----:B------:R-:W-:Y:S01]  /*13bb0*/  IMAD.MOV.U32 R45, RZ, RZ, R216 ;  /* 0x000000ffff2d7224 */ /* 0x000fe200078e00d8 */
[----:B------:R-:W-:-:S02]  /*13bc0*/  ISETP.GE.AND P3, PT, R32, R228, PT ;  /* 0x000000e42000720c */ /* 0x000fc40003f66270 */
[----:B------:R-:W-:Y:S01]  /*13bd0*/  I2FP.F32.S32 R28, R28 ;  /* 0x0000001c001c7245 */ /* 0x000fe20000201400 */
[----:B------:R-:W-:Y:S01]  /*13be0*/  HMMA.16816.F32 R20, R16, R14, R20 ;  /* 0x0000000e1014723c */ /* 0x000fe20000001814 */
[----:B------:R-:W-:Y:S01]  /*13bf0*/  FSEL R201, R201, -INF , !P5 ;  /* 0xff800000c9c97808 */ /* 0x000fe20006800000 */
[----:B------:R4:W5:Y:S01]  /*13c00*/  MUFU.TANH R33, R35 ;  /* 0x0000002300217308 */ /* 0x0009620000002400 */
[----:B------:R-:W-:Y:S01]  /*13c10*/  FSEL R203, R34, -INF , P3 ;  /* 0xff80000022cb7808 */ /* 0x000fe20001800000 */
[----:B-1----:R-:W-:Y:S01]  /*13c20*/  FFMA.FTZ R28, -R237, R28, R44 ;  /* 0x0000001ced1c7223 */ /* 0x002fe2000001012c */
[----:B------:R-:W-:Y:S01]  /*13c30*/  IADD3 R13, PT, PT, R196, 0x158, -R5 ;  /* 0x00000158c40d7810 */ /* 0x000fe20007ffe805 */
[----:B------:R-:W-:Y:S01]  /*13c40*/  IMAD.MOV.U32 R44, RZ, RZ, R217 ;  /* 0x000000ffff2c7224 */ /* 0x000fe200078e00d9 */
[C---:B------:R-:W-:Y:S02]  /*13c50*/  ISETP.GE.AND P4, PT, R32.reuse, R227, PT ;  /* 0x000000e32000720c */ /* 0x040fe40003f86270 */
[----:B------:R-:W-:-:S02]  /*13c60*/  ISETP.GE.AND P5, PT, R32, R224, PT ;  /* 0x000000e02000720c */ /* 0x000fc40003fa6270 */
[----:B------:R-:W-:Y:S01]  /*13c70*/  ISETP.GE.AND P3, PT, R32, R225, PT ;  /* 0x000000e12000720c */ /* 0x000fe20003f66270 */
[----:B------:R-:W-:Y:S01]  /*13c80*/  FMUL.FTZ R25, R25, R75 ;  /* 0x0000004b19197220 */ /* 0x000fe20000410000 */
[--C-:B--2---:R-:W-:Y:S01]  /*13c90*/  IADD3 R30, PT, PT, R226, 0x157, -R5.reuse ;  /* 0x00000157e21e7810 */ /* 0x104fe20007ffe805 */
[----:B------:R-:W-:Y:S01]  /*13ca0*/  HMMA.16816.F32 R168, R128, R44, R168 ;  /* 0x0000002c80a8723c */ /* 0x000fe200000018a8 */
[----:B------:R-:W-:Y:S02]  /*13cb0*/  IABS R13, R13 ;  /* 0x0000000d000d7213 */ /* 0x000fe40000000000 */
[----:B------:R-:W-:Y:S02]  /*13cc0*/  IABS R30, R30 ;  /* 0x0000001e001e7213 */ /* 0x000fe40000000000 */
[----:B------:R-:W-:Y:S01]  /*13cd0*/  FSEL R202, R28, -INF , P3 ;  /* 0xff8000001cca7808 */ /* 0x000fe20001800000 */
[----:B------:R-:W-:Y:S01]  /*13ce0*/  FMUL.FTZ R22, R22, R75 ;  /* 0x0000004b16167220 */ /* 0x000fe20000410000 */
[----:B----4-:R-:W-:Y:S01]  /*13cf0*/  IADD3 R35, PT, PT, R226, 0x158, -R5 ;  /* 0x00000158e2237810 */ /* 0x010fe20007ffe805 */
[----:B------:R-:W-:Y:S01]  /*13d00*/  IMAD.MOV.U32 R28, RZ, RZ, R30 ;  /* 0x000000ffff1c7224 */ /* 0x000fe200078e001e */
[----:B------:R-:W-:Y:S01]  /*13d10*/  I2FP.F32.S32 R13, R13 ;  /* 0x0000000d000d7245 */ /* 0x000fe20000201400 */
[----:B------:R-:W-:Y:S01]  /*13d20*/  FMUL.FTZ R23, R23, R75 ;  /* 0x0000004b17177220 */ /* 0x000fe20000410000 */
[----:B------:R-:W-:-:S02]  /*13d30*/  IABS R35, R35 ;  /* 0x0000002300237213 */ /* 0x000fc40000000000 */
[----:B------:R-:W-:Y:S01]  /*13d40*/  FSEL R203, R203, -INF , !P4 ;  /* 0xff800000cbcb7808 */ /* 0x000fe20006000000 */
[----:B---3--:R-:W-:Y:S01]  /*13d50*/  FFMA.FTZ R13, -R237, R13, R12 ;  /* 0x0000000ded0d7223 */ /* 0x008fe2000001010c */
[----:B------:R-:W-:Y:S01]  /*13d60*/  ISETP.GE.AND P4, PT, R29, R228, PT ;  /* 0x000000e41d00720c */ /* 0x000fe20003f86270 */
[----:B------:R-:W-:Y:S01]  /*13d70*/  IMAD.MOV.U32 R32, RZ, RZ, R35 ;  /* 0x000000ffff207224 */ /* 0x000fe200078e0023 */
[----:B------:R-:W-:Y:S01]  /*13d80*/  I2FP.F32.S32 R28, R28 ;  /* 0x0000001c001c7245 */ /* 0x000fe20000201400 */
[----:B------:R-:W-:Y:S01]  /*13d90*/  FMUL.FTZ R12, R24, R75 ;  /* 0x0000004b180c7220 */ /* 0x000fe20000410000 */
[----:B------:R-:W-:Y:S01]  /*13da0*/  FSEL R202, R202, -INF , !P5 ;  /* 0xff800000caca7808 */ /* 0x000fe20006800000 */
[----:B------:R-:W-:Y:S01]  /*13db0*/  HMMA.16816.F32 R168, R16, R8, R168 ;  /* 0x0000000810a8723c */ /* 0x000fe200000018a8 */
[----:B------:R-:W-:Y:S01]  /*13dc0*/  I2FP.F32.S32 R32, R32 ;  /* 0x0000002000207245 */ /* 0x000fe20000201400 */
[----:B------:R-:W-:Y:S01]  /*13dd0*/  FFMA.FTZ R207, -R237, R28, R207 ;  /* 0x0000001cedcf7223 */ /* 0x000fe200000101cf */
[C---:B------:R-:W-:Y:S01]  /*13de0*/  ISETP.GE.AND P3, PT, R29.reuse, R227, PT ;  /* 0x000000e31d00720c */ /* 0x040fe20003f66270 */
[----:B------:R-:W1:Y:S01]  /*13df0*/  MUFU.TANH R12, R12 ;  /* 0x0000000c000c7308 */ /* 0x000e620000002400 */
[----:B------:R-:W-:Y:S01]  /*13e00*/  ISETP.GE.AND P5, PT, R29, R224, PT ;  /* 0x000000e01d00720c */ /* 0x000fe20003fa6270 */
[----:B-----5:R-:W-:Y:S01]  /*13e10*/  FFMA.FTZ R33, -R237, R32, R33 ;  /* 0x00000020ed217223 */ /* 0x020fe20000010121 */
[--C-:B------:R-:W-:Y:S01]  /*13e20*/  IADD3 R24, PT, PT, R196, 0x157, -R5.reuse ;  /* 0x00000157c4187810 */ /* 0x100fe20007ffe805 */
[----:B------:R-:W-:Y:S01]  /*13e30*/  VIADD R32, R10, 0xfffffea9 ;  /* 0xfffffea90a207836 */ /* 0x000fe20000000000 */
[----:B------:R-:W-:-:S02]  /*13e40*/  IADD3 R34, PT, PT, R196, 0x150, -R5 ;  /* 0x00000150c4227810 */ /* 0x000fc40007ffe805 */
[----:B------:R-:W-:Y:S02]  /*13e50*/  FSEL R205, R33, -INF , P4 ;  /* 0xff80000021cd7808 */ /* 0x000fe40002000000 */
[----:B------:R-:W-:Y:S01]  /*13e60*/  ISETP.GE.AND P4, PT, R29, R225, PT ;  /* 0x000000e11d00720c */ /* 0x000fe20003f86270 */
[----:B------:R2:W3:Y:S01]  /*13e70*/  MUFU.TANH R33, R31 ;  /* 0x0000001f00217308 */ /* 0x0004e20000002400 */
[----:B------:R-:W-:Y:S02]  /*13e80*/  IABS R24, R24 ;  /* 0x0000001800187213 */ /* 0x000fe40000000000 */
[----:B------:R-:W-:Y:S02]  /*13e90*/  FSEL R204, R13, -INF , P4 ;  /* 0xff8000000dcc7808 */ /* 0x000fe40002000000 */
[----:B------:R-:W-:Y:S01]  /*13ea0*/  FSEL R205, R205, -INF , !P3 ;  /* 0xff800000cdcd7808 */ /* 0x000fe20005800000 */
[----:B------:R-:W-:Y:S02]  /*13eb0*/  IMAD.MOV.U32 R13, RZ, RZ, R24 ;  /* 0x000000ffff0d7224 */ /* 0x000fe400078e0018 */
[----:B------:R-:W-:Y:S01]  /*13ec0*/  FMUL.FTZ R24, R26, R75 ;  /* 0x0000004b1a187220 */ /* 0x000fe20000410000 */
[----:B------:R-:W-:Y:S01]  /*13ed0*/  ISETP.GE.AND P3, PT, R32, R228, PT ;  /* 0x000000e42000720c */ /* 0x000fe20003f66270 */
[----:B-1----:R-:W-:Y:S01]  /*13ee0*/  FFMA.FTZ R208, -R237, R208, R12 ;  /* 0x000000d0edd07223 */ /* 0x002fe2000001010c */
[----:B------:R-:W-:Y:S01]  /*13ef0*/  FSEL R204, R204, -INF , !P5 ;  /* 0xff800000cccc7808 */ /* 0x000fe20006800000 */
[----:B------:R1:W-:Y:S01]  /*13f00*/  MUFU.TANH R26, R25 ;  /* 0x00000019001a7308 */ /* 0x0003e20000002400 */
[----:B------:R-:W-:Y:S01]  /*13f10*/  I2FP.F32.S32 R13, R13 ;  /* 0x0000000d000d7245 */ /* 0x000fe20000201400 */
[-C--:B------:R-:W-:Y:S01]  /*13f20*/  FMUL.FTZ R168, R168, R75.reuse ;  /* 0x0000004ba8a87220 */ /* 0x080fe20000410000 */
[----:B------:R-:W-:Y:S01]  /*13f30*/  FSEL R207, R207, -INF , P3 ;  /* 0xff800000cfcf7808 */ /* 0x000fe20001800000 */
[----:B------:R-:W-:Y:S01]  /*13f40*/  FMUL.FTZ R170, R170, R75 ;  /* 0x0000004baaaa7220 */ /* 0x000fe20000410000 */
[C---:B------:R-:W-:Y:S01]  /*13f50*/  ISETP.GE.AND P4, PT, R32.reuse, R227, PT ;  /* 0x000000e32000720c */ /* 0x040fe20003f86270 */
[----:B------:R-:W-:Y:S01]  /*13f60*/  FMUL.FTZ R169, R169, R75 ;  /* 0x0000004ba9a97220 */ /* 0x000fe20000410000 */
[----:B--2---:R-:W2:Y:S01]  /*13f70*/  LDSM.16.M88.4 R28, [R74+0x8000] ;  /* 0x008000004a1c783b */ /* 0x004ea20000000200 */
[----:B---3--:R-:W-:Y:S01]  /*13f80*/  FFMA.FTZ R33, -R237, R13, R33 ;  /* 0x0000000ded217223 */ /* 0x008fe20000010121 */
[----:B------:R-:W3:Y:S01]  /*13f90*/  MUFU.TANH R24, R24 ;  /* 0x0000001800187308 */ /* 0x000ee20000002400 */
[C---:B------:R-:W-:Y:S01]  /*13fa0*/  ISETP.GE.AND P5, PT, R32.reuse, R224, PT ;  /* 0x000000e02000720c */ /* 0x040fe20003fa6270 */
[----:B------:R-:W4:Y:S01]  /*13fb0*/  LDSM.16.M88.4 R12, [R39+0x8000] ;  /* 0x00800000270c783b */ /* 0x000f220000000200 */
[----:B------:R-:W-:Y:S01]  /*13fc0*/  ISETP.GE.AND P3, PT, R32, R225, PT ;  /* 0x000000e12000720c */ /* 0x000fe20003f66270 */
[----:B------:R-:W-:Y:S01]  /*13fd0*/  VIADD R32, R10, 0xfffffeb0 ;  /* 0xfffffeb00a207836 */ /* 0x000fe20000000000 */
[----:B------:R-:W-:Y:S01]  /*13fe0*/  FSEL R207, R207, -INF , !P4 ;  /* 0xff800000cfcf7808 */ /* 0x000fe20006000000 */
[----:B------:R-:W-:Y:S01]  /*13ff0*/  FMUL.FTZ R171, R171, R75 ;  /* 0x0000004babab7220 */ /* 0x000fe20000410000 */
[----:B------:R-:W-:Y:S01]  /*14000*/  IADD3 R35, PT, PT, R226, 0x14f, -R5 ;  /* 0x0000014fe2237810 */ /* 0x000fe20007ffe805 */
[----:B------:R-:W-:Y:S01]  /*14010*/  MUFU.TANH R170, R170 ;  /* 0x000000aa00aa7308 */ /* 0x000fe20000002400 */
[----:B------:R-:W-:-:S02]  /*14020*/  ISETP.GE.AND P4, PT, R32, R228, PT ;  /* 0x000000e42000720c */ /* 0x000fc40003f86270 */
[----:B------:R-:W-:Y:S02]  /*14030*/  FSEL R206, R33, -INF , P3 ;  /* 0xff80000021ce7808 */ /* 0x000fe40001800000 */
[----:B-1----:R-:W-:Y:S02]  /*14040*/  IABS R25, R34 ;  /* 0x0000002200197213 */ /* 0x002fe40000000000 */
[----:B------:R-:W-:Y:S01]  /*14050*/  IABS R33, R35 ;  /* 0x0000002300217213 */ /* 0x000fe20000000000 */
[----:B------:R-:W-:Y:S01]  /*14060*/  MUFU.TANH R171, R171 ;  /* 0x000000ab00ab7308 */ /* 0x000fe20000002400 */
[----:B------:R-:W-:Y:S02]  /*14070*/  FSEL R206, R206, -INF , !P5 ;  /* 0xff800000cece7808 */ /* 0x000fe40006800000 */
[----:B------:R-:W-:Y:S02]  /*14080*/  FSEL R208, R208, -INF , P4 ;  /* 0xff800000d0d07808 */ /* 0x000fe40002000000 */
[----:B------:R-:W-:-:S02]  /*14090*/  ISETP.GE.AND P3, PT, R32, R227, PT ;  /* 0x000000e32000720c */ /* 0x000fc40003f66270 */
[C---:B------:R-:W-:Y:S02]  /*140a0*/  ISETP.GE.AND P5, PT, R32.reuse, R224, PT ;  /* 0x000000e02000720c */ /* 0x040fe40003fa6270 */
[----:B------:R-:W-:Y:S01]  /*140b0*/  ISETP.GE.AND P4, PT, R32, R225, PT ;  /* 0x000000e12000720c */ /* 0x000fe20003f86270 */
[----:B------:R-:W-:Y:S01]  /*140c0*/  FMUL.FTZ R32, R27, R75 ;  /* 0x0000004b1b207220 */ /* 0x000fe20000410000 */
[----:B------:R-:W-:Y:S02]  /*140d0*/  I2FP.F32.S32 R25, R25 ;  /* 0x0000001900197245 */ /* 0x000fe40000201400 */
[----:B------:R-:W-:Y:S02]  /*140e0*/  I2FP.F32.S32 R27, R33 ;  /* 0x00000021001b7245 */ /* 0x000fe40000201400 */
[----:B------:R-:W-:Y:S01]  /*140f0*/  FSEL R208, R208, -INF , !P3 ;  /* 0xff800000d0d07808 */ /* 0x000fe20005800000 */
[----:B---3--:R-:W-:Y:S01]  /*14100*/  FFMA.FTZ R25, -R237, R25, R24 ;  /* 0x00000019ed197223 */ /* 0x008fe20000010118 */
[----:B------:R-:W-:-:S02]  /*14110*/  VIADD R24, R10, 0xfffffeb1 ;  /* 0xfffffeb10a187836 */ /* 0x000fc40000000000 */
[----:B------:R-:W-:Y:S01]  /*14120*/  FFMA.FTZ R26, -R237, R27, R26 ;  /* 0x0000001bed1a7223 */ /* 0x000fe2000001011a */
[----:B------:R-:W-:Y:S01]  /*14130*/  FMUL.FTZ R27, R20, R75 ;  /* 0x0000004b141b7220 */ /* 0x000fe20000410000 */
[----:B------:R-:W1:Y:S01]  /*14140*/  MUFU.TANH R32, R32 ;  /* 0x0000002000207308 */ /* 0x000e620000002400 */
[----:B------:R-:W-:Y:S01]  /*14150*/  FSEL R209, R25, -INF , P4 ;  /* 0xff80000019d17808 */ /* 0x000fe20002000000 */
[C---:B--2---:R-:W-:Y:S01]  /*14160*/  HMMA.16816.F32 R192, R128.reuse, R28, R192 ;  /* 0x0000001c80c0723c */ /* 0x044fe200000018c0 */
[----:B------:R-:W-:Y:S01]  /*14170*/  ISETP.GE.AND P3, PT, R24, R228, PT ;  /* 0x000000e41800720c */ /* 0x000fe20003f66270 */
[----:B------:R-:W-:Y:S01]  /*14180*/  VIADD R28, R10, 0xfffffec0 ;  /* 0xfffffec00a1c7836 */ /* 0x000fe20000000000 */
[----:B------:R-:W-:Y:S02]  /*14190*/  FSEL R209, R209, -INF , !P5 ;  /* 0xff800000d1d17808 */ /* 0x000fe40006800000 */
[----:B------:R-:W-:Y:S01]  /*141a0*/  FSEL R211, R26, -INF , P3 ;  /* 0xff8000001ad37808 */ /* 0x000fe20001800000 */
[----:B------:R2:W3:Y:S01]  /*141b0*/  MUFU.TANH R25, R27 ;  /* 0x0000001b00197308 */ /* 0x0004e20000002400 */
[C---:B------:R-:W-:Y:S01]  /*141c0*/  ISETP.GE.AND P4, PT, R24.reuse, R227, PT ;  /* 0x000000e31800720c */ /* 0x040fe20003f86270 */
[----:B------:R-:W-:Y:S01]  /*141d0*/  HMMA.16816.F32 R188, R128, R30, R188 ;  /* 0x0000001e80bc723c */ /* 0x000fe200000018bc */
[----:B------:R-:W-:-:S02]  /*141e0*/  ISETP.GE.AND P5, PT, R24, R224, PT ;  /* 0x000000e01800720c */ /* 0x000fc40003fa6270 */
[----:B------:R-:W-:Y:S02]  /*141f0*/  ISETP.GE.AND P3, PT, R24, R225, PT ;  /* 0x000000e11800720c */ /* 0x000fe40003f66270 */
[--C-:B------:R-:W-:Y:S01]  /*14200*/  IADD3 R20, PT, PT, R196, 0x14f, -R5.reuse ;  /* 0x0000014fc4147810 */ /* 0x100fe20007ffe805 */
[----:B------:R-:W-:Y:S01]  /*14210*/  MUFU.TANH R29, R23 ;  /* 0x00000017001d7308 */ /* 0x000fe20000002400 */
[----:B------:R-:W-:Y:S02]  /*14220*/  FSEL R211, R211, -INF , !P4 ;  /* 0xff800000d3d37808 */ /* 0x000fe40006000000 */
[----:B------:R-:W-:Y:S02]  /*14230*/  IABS R20, R20 ;  /* 0x0000001400147213 */ /* 0x000fe40000000000 */
[--C-:B------:R-:W-:Y:S01]  /*14240*/  IADD3 R26, PT, PT, R226, 0x140, -R5.reuse ;  /* 0x00000140e21a7810 */ /* 0x100fe20007ffe805 */
[----:B----4-:R-:W-:Y:S01]  /*14250*/  HMMA.16816.F32 R192, R16, R12, R192 ;  /* 0x0000000c10c0723c */ /* 0x010fe200000018c0 */
[----:B------:R-:W-:Y:S01]  /*14260*/  FMUL.FTZ R13, R21, R75 ;  /* 0x0000004b150d7220 */ /* 0x000fe20000410000 */
[----:B------:R4:W-:Y:S01]  /*14270*/  MUFU.TANH R12, R22 ;  /* 0x00000016000c7308 */ /* 0x0009e20000002400 */
[----:B------:R-:W-:Y:S01]  /*14280*/  I2FP.F32.S32 R20, R20 ;  /* 0x0000001400147245 */ /* 0x000fe20000201400 */
[----:B------:R-:W-:Y:S01]  /*14290*/  VIADD R21, R10, 0xfffffeb8 ;  /* 0xfffffeb80a157836 */ /* 0x000fe20000000000 */
[----:B--2---:R-:W-:-:S02]  /*142a0*/  IADD3 R27, PT, PT, R226, 0x148, -R5 ;  /* 0x00000148e21b7810 */ /* 0x004fc40007ffe805 */
[----:B------:R-:W-:Y:S01]  /*142b0*/  IABS R26, R26 ;  /* 0x0000001a001a7213 */ /* 0x000fe20000000000 */
[----:B-1----:R-:W-:Y:S01]  /*142c0*/  FFMA.FTZ R20, -R237, R20, R32 ;  /* 0x00000014ed147223 */ /* 0x002fe20000010120 */
[----:B------:R-:W-:Y:S01]  /*142d0*/  IABS R27, R27 ;  /* 0x0000001b001b7213 */ /* 0x000fe20000000000 */
[----:B------:R-:W-:Y:S01]  /*142e0*/  HMMA.16816.F32 R188, R16, R14, R188 ;  /* 0x0000000e10bc723c */ /* 0x000fe200000018bc */
[C---:B------:R-:W-:Y:S02]  /*142f0*/  ISETP.GE.AND P4, PT, R21.reuse, R228, PT ;  /* 0x000000e41500720c */ /* 0x040fe40003f86270 */
[----:B------:R-:W-:Y:S01]  /*14300*/  FSEL R210, R20, -INF , P3 ;  /* 0xff80000014d27808 */ /* 0x000fe20001800000 */
[----:B------:R-:W-:Y:S01]  /*14310*/  IMAD.MOV.U32 R24, RZ, RZ, R27 ;  /* 0x000000ffff187224 */ /* 0x000fe200078e001b */
[----:B------:R-:W-:Y:S02]  /*14320*/  ISETP.GE.AND P3, PT, R21, R227, PT ;  /* 0x000000e31500720c */ /* 0x000fe40003f66270 */
[----:B------:R-:W-:-:S02]  /*14330*/  FSEL R210, R210, -INF , !P5 ;  /* 0xff800000d2d27808 */ /* 0x000fc40006800000 */
[----:B------:R-:W-:Y:S01]  /*14340*/  I2FP.F32.S32 R24, R24 ;  /* 0x0000001800187245 */ /* 0x000fe20000201400 */
[-C--:B------:R-:W-:Y:S01]  /*14350*/  FMUL.FTZ R195, R195, R75.reuse ;  /* 0x0000004bc3c37220 */ /* 0x080fe20000410000 */
[----:B----4-:R-:W-:Y:S02]  /*14360*/  IADD3 R22, PT, PT, R196, 0x148, -R5 ;  /* 0x00000148c4167810 */ /* 0x010fe40007ffe805 */
[----:B------:R-:W-:Y:S01]  /*14370*/  ISETP.GE.AND P5, PT, R21, R224, PT ;  /* 0x000000e01500720c */ /* 0x000fe20003fa6270 */
[----:B---3--:R-:W-:Y:S01]  /*14380*/  FFMA.FTZ R215, -R237, R24, R25 ;  /* 0x00000018edd77223 */ /* 0x008fe20000010119 */
[----:B------:R-:W-:Y:S01]  /*14390*/  IABS R22, R22 ;  /* 0x0000001600167213 */ /* 0x000fe20000000000 */
[----:B------:R1:W2:Y:S01]  /*143a0*/  MUFU.TANH R25, R13 ;  /* 0x0000000d00197308 */ /* 0x0002a20000002400 */
[----:B------:R-:W-:Y:S02]  /*143b0*/  IADD3 R24, PT, PT, R226, 0x147, -R5 ;  /* 0x00000147e2187810 */ /* 0x000fe40007ffe805 */
[----:B------:R-:W-:Y:S01]  /*143c0*/  FSEL R215, R215, -INF , P4 ;  /* 0xff800000d7d77808 */ /* 0x000fe20002000000 */
[-C--:B------:R-:W-:Y:S01]  /*143d0*/  FMUL.FTZ R190, R190, R75.reuse ;  /* 0x0000004bbebe7220 */ /* 0x080fe20000410000 */
[----:B------:R-:W-:Y:S01]  /*143e0*/  IABS R24, R24 ;  /* 0x0000001800187213 */ /* 0x000fe20000000000 */
[----:B------:R-:W-:Y:S01]  /*143f0*/  FMUL.FTZ R189, R189, R75 ;  /* 0x0000004bbdbd7220 */ /* 0x000fe20000410000 */
[----:B------:R-:W-:-:S02]  /*14400*/  ISETP.GE.AND P4, PT, R21, R225, PT ;  /* 0x000000e11500720c */ /* 0x000fc40003f86270 */
[----:B------:R-:W-:Y:S01]  /*14410*/  IADD3 R27, PT, PT, R196, 0x147, -R5 ;  /* 0x00000147c41b7810 */ /* 0x000fe20007ffe805 */
[----:B------:R-:W-:Y:S01]  /*14420*/  IMAD.MOV.U32 R20, RZ, RZ, R24 ;  /* 0x000000ffff147224 */ /* 0x000fe200078e0018 */
[----:B------:R-:W-:Y:S01]  /*14430*/  FSEL R215, R215, -INF , !P3 ;  /* 0xff800000d7d77808 */ /* 0x000fe20005800000 */
[----:B------:R-:W-:Y:S01]  /*14440*/  VIADD R24, R10, 0xfffffeb9 ;  /* 0xfffffeb90a187836 */ /* 0x000fe20000000000 */
[----:B------:R-:W-:Y:S02]  /*14450*/  IABS R27, R27 ;  /* 0x0000001b001b7213 */ /* 0x000fe40000000000 */
[----:B------:R-:W-:Y:S02]  /*14460*/  I2FP.F32.S32 R20, R20 ;  /* 0x0000001400147245 */ /* 0x000fe40000201400 */
[----:B------:R-:W-:Y:S01]  /*14470*/  I2FP.F32.S32 R26, R26 ;  /* 0x0000001a001a7245 */ /* 0x000fe20000201400 */
[----:B-1----:R-:W-:Y:S01]  /*14480*/  IMAD.MOV.U32 R13, RZ, RZ, R22 ;  /* 0x000000ffff0d7224 */ /* 0x002fe200078e0016 */
[----:B------:R-:W-:Y:S01]  /*14490*/  ISETP.GE.AND P3, PT, R24, R228, PT ;  /* 0x000000e41800720c */ /* 0x000fe20003f66270 */
[----:B--2---:R-:W-:Y:S01]  /*144a0*/  FFMA.FTZ R25, -R237, R20, R25 ;  /* 0x00000014ed197223 */ /* 0x004fe20000010119 */
[----:B------:R-:W-:Y:S01]  /*144b0*/  IADD3 R30, PT, PT, R196, 0x140, -R5 ;  /* 0x00000140c41e7810 */ /* 0x000fe20007ffe805 */
[----:B------:R-:W1:Y:S01]  /*144c0*/  LDSM.16.M88.4 R20, [R74+0x8800] ;  /* 0x008800004a14783b */ /* 0x000e620000000200 */
[----:B------:R-:W-:-:S02]  /*144d0*/  I2FP.F32.S32 R13, R13 ;  /* 0x0000000d000d7245 */ /* 0x000fc40000201400 */
[----:B------:R-:W-:Y:S02]  /*144e0*/  FSEL R25, R25, -INF , P3 ;  /* 0xff80000019197808 */ /* 0x000fe40001800000 */
[----:B------:R-:W-:Y:S01]  /*144f0*/  ISETP.GE.AND P3, PT, R24, R225, PT ;  /* 0x000000e11800720c */ /* 0x000fe20003f66270 */
[----:B------:R-:W-:Y:S01]  /*14500*/  FFMA.FTZ R13, -R237, R13, R12 ;  /* 0x0000000ded0d7223 */ /* 0x000fe2000001010c */
[----:B------:R-:W-:Y:S01]  /*14510*/  FMUL.FTZ R12, R192, R75 ;  /* 0x0000004bc00c7220 */ /* 0x000fe20000410000 */
[C-C-:B------:R-:W-:Y:S02]  /*14520*/  IADD3 R31, PT, PT, R226.reuse, 0x13f, -R5.reuse ;  /* 0x0000013fe21f7810 */ /* 0x140fe40007ffe805 */
[----:B------:R-:W-:Y:S02]  /*14530*/  IADD3 R8, PT, PT, R226, 0x117, -R5 ;  /* 0x00000117e2087810 */ /* 0x000fe40007ffe805 */
[----:B------:R-:W-:Y:S01]  /*14540*/  FSEL R192, R13, -INF , P4 ;  /* 0xff8000000dc07808 */ /* 0x000fe20002000000 */
[----:B------:R-:W2:Y:S01]  /*14550*/  MUFU.TANH R12, R12 ;  /* 0x0000000c000c7308 */ /* 0x000ea20000002400 */
[----:B------:R-:W-:Y:S01]  /*14560*/  IMAD.MOV.U32 R13, RZ, RZ, R27 ;  /* 0x000000ffff0d7224 */ /* 0x000fe200078e001b */
[----:B------:R-:W-:Y:S01]  /*14570*/  ISETP.GE.AND P4, PT, R24, R227, PT ;  /* 0x000000e31800720c */ /* 0x000fe20003f86270 */
[----:B------:R-:W-:Y:S01]  /*14580*/  FMUL.FTZ R27, R193, R75 ;  /* 0x0000004bc11b7220 */ /* 0x000fe20000410000 */
[----:B------:R-:W-:-:S02]  /*14590*/  FSEL R192, R192, -INF , !P5 ;  /* 0xff800000c0c07808 */ /* 0x000fc40006800000 */
[----:B------:R-:W-:Y:S02]  /*145a0*/  I2FP.F32.S32 R13, R13 ;  /* 0x0000000d000d7245 */ /* 0x000fe40000201400 */
[----:B------:R-:W-:Y:S01]  /*145b0*/  ISETP.GE.AND P5, PT, R24, R224, PT ;  /* 0x000000e01800720c */ /* 0x000fe20003fa6270 */
[----:B------:R-:W-:Y:S01]  /*145c0*/  FMUL.FTZ R24, R194, R75 ;  /* 0x0000004bc2187220 */ /* 0x000fe20000410000 */
[----:B------:R-:W-:Y:S01]  /*145d0*/  MUFU.TANH R27, R27 ;  /* 0x0000001b001b7308 */ /* 0x000fe20000002400 */
[----:B------:R-:W-:Y:S01]  /*145e0*/  FFMA.FTZ R29, -R237, R13, R29 ;  /* 0x0000000ded1d7223 */ /* 0x000fe2000001011d */
[----:B------:R-:W-:Y:S02]  /*145f0*/  FSEL R194, R25, -INF , !P4 ;  /* 0xff80000019c27808 */ /* 0x000fe40006000000 */
[----:B------:R-:W-:Y:S02]  /*14600*/  ISETP.GE.AND P4, PT, R28, R228, PT ;  /* 0x000000e41c00720c */ /* 0x000fe40003f86270 */
[----:B------:R-:W-:Y:S01]  /*14610*/  FSEL R193, R29, -INF , P3 ;  /* 0xff8000001dc17808 */ /* 0x000fe20001800000 */
[----:B--2---:R-:W-:Y:S01]  /*14620*/  FFMA.FTZ R26, -R237, R26, R12 ;  /* 0x0000001aed1a7223 */ /* 0x004fe2000001010c */
[----:B------:R-:W2:Y:S01]  /*14630*/  MUFU.TANH R24, R24 ;  /* 0x0000001800187308 */ /* 0x000ea20000002400 */
[----:B------:R-:W3:Y:S01]  /*14640*/  LDSM.16.M88.4 R12, [R39+0x8800] ;  /* 0x00880000270c783b */ /* 0x000ee20000000200 */
[----:B------:R-:W-:-:S02]  /*14650*/  IABS R25, R30 ;  /* 0x0000001e00197213 */ /* 0x000fc40000000000 */
[----:B------:R-:W-:Y:S02]  /*14660*/  IABS R29, R31 ;  /* 0x0000001f001d7213 */ /* 0x000fe40000000000 */
[----:B------:R-:W-:Y:S02]  /*14670*/  ISETP.GE.AND P3, PT, R28, R227, PT ;  /* 0x000000e31c00720c */ /* 0x000fe40003f66270 */
[----:B------:R-:W-:Y:S01]  /*14680*/  FSEL R26, R26, -INF , P4 ;  /* 0xff8000001a1a7808 */ /* 0x000fe20002000000 */
[----:B-1----:R-:W-:Y:S01]  /*14690*/  HMMA.16816.F32 R184, R128, R20, R184 ;  /* 0x0000001480b8723c */ /* 0x002fe200000018b8 */
[----:B------:R-:W-:Y:S01]  /*146a0*/  FSEL R193, R193, -INF , !P5 ;  /* 0xff800000c1c17808 */ /* 0x000fe20006800000 */
[----:B------:R1:W4:Y:S01]  /*146b0*/  MUFU.TANH R20, R195 ;  /* 0x000000c300147308 */ /* 0x0003220000002400 */
[----:B------:R-:W-:Y:S01]  /*146c0*/  ISETP.GE.AND P5, PT, R28, R224, PT ;  /* 0x000000e01c00720c */ /* 0x000fe20003fa6270 */
[----:B------:R-:W-:Y:S01]  /*146d0*/  VIADD R21, R10, 0xfffffec1 ;  /* 0xfffffec10a157836 */ /* 0x000fe20000000000 */
[----:B------:R-:W-:-:S02]  /*146e0*/  I2FP.F32.S32 R25, R25 ;  /* 0x0000001900197245 */ /* 0x000fc40000201400 */
[----:B------:R-:W-:Y:S01]  /*146f0*/  ISETP.GE.AND P4, PT, R28, R225, PT ;  /* 0x000000e11c00720c */ /* 0x000fe20003f86270 */
[----:B------:R-:W-:Y:S01]  /*14700*/  HMMA.16816.F32 R180, R128, R22, R180 ;  /* 0x0000001680b4723c */ /* 0x000fe200000018b4 */
[----:B------:R-:W-:Y:S01]  /*14710*/  I2FP.F32.S32 R28, R29 ;  /* 0x0000001d001c7245 */ /* 0x000fe20000201400 */
[C---:B--2---:R-:W-:Y:S01]  /*14720*/  FFMA.FTZ R24, -R237.reuse, R25, R24 ;  /* 0x00000019ed187223 */ /* 0x044fe20000010118 */
[C-C-:B------:R-:W-:Y:S02]  /*14730*/  IADD3 R29, PT, PT, R226.reuse, 0x130, -R5.reuse ;  /* 0x00000130e21d7810 */ /* 0x140fe40007ffe805 */
[----:B------:R-:W-:Y:S01]  /*14740*/  IADD3 R31, PT, PT, R226, 0x12f, -R5 ;  /* 0x0000012fe21f7810 */ /* 0x000fe20007ffe805 */
[----:B------:R-:W-:Y:S01]  /*14750*/  FFMA.FTZ R25, -R237, R28, R27 ;  /* 0x0000001ced197223 */ /* 0x000fe2000001011b */
[--C-:B------:R-:W-:Y:S02]  /*14760*/  IADD3 R27, PT, PT, R196, 0x13f, -R5.reuse ;  /* 0x0000013fc41b7810 */ /* 0x100fe40007ffe805 */
[----:B------:R-:W-:-:S02]  /*14770*/  IADD3 R28, PT, PT, R226, 0x137, -R5 ;  /* 0x00000137e21c7810 */ /* 0x000fc40007ffe805 */
[----:B------:R-:W-:Y:S02]  /*14780*/  IABS R27, R27 ;  /* 0x0000001b001b7213 */ /* 0x000fe40000000000 */
[----:B-1----:R-:W-:Y:S01]  /*14790*/  FSEL R195, R26, -INF , !P3 ;  /* 0xff8000001ac37808 */ /* 0x002fe20005800000 */
[----:B------:R-:W-:Y:S01]  /*147a0*/  FMUL.FTZ R26, R188, R75 ;  /* 0x0000004bbc1a7220 */ /* 0x000fe20000410000 */
[----:B------:R-:W-:Y:S02]  /*147b0*/  ISETP.GE.AND P3, PT, R21, R228, PT ;  /* 0x000000e41500720c */ /* 0x000fe40003f66270 */
[----:B------:R-:W-:Y:S02]  /*147c0*/  FSEL R188, R24, -INF , P4 ;  /* 0xff80000018bc7808 */ /* 0x000fe40002000000 */
[----:B------:R-:W-:Y:S01]  /*147d0*/  IADD3 R24, PT, PT, R226, 0x138, -R5 ;  /* 0x00000138e2187810 */ /* 0x000fe20007ffe805 */
[----:B------:R-:W1:Y:S01]  /*147e0*/  MUFU.TANH R26, R26 ;  /* 0x0000001a001a7308 */ /* 0x000e620000002400 */
[----:B------:R-:W-:-:S02]  /*147f0*/  FSEL R188, R188, -INF , !P5 ;  /* 0xff800000bcbc7808 */ /* 0x000fc40006800000 */
[----:B------:R-:W-:Y:S01]  /*14800*/  FSEL R25, R25, -INF , P3 ;  /* 0xff80000019197808 */ /* 0x000fe20001800000 */
[C---:B---3--:R-:W-:Y:S01]  /*14810*/  HMMA.16816.F32 R184, R16.reuse, R12, R184 ;  /* 0x0000000c10b8723c */ /* 0x048fe200000018b8 */
[----:B------:R-:W-:Y:S01]  /*14820*/  ISETP.GE.AND P4, PT, R21, R227, PT ;  /* 0x000000e31500720c */ /* 0x000fe20003f86270 */
[----:B------:R-:W-:Y:S01]  /*14830*/  FMUL.FTZ R12, R191, R75 ;  /* 0x0000004bbf0c7220 */ /* 0x000fe20000410000 */
[C---:B------:R-:W-:Y:S02]  /*14840*/  ISETP.GE.AND P5, PT, R21.reuse, R224, PT ;  /* 0x000000e01500720c */ /* 0x040fe40003fa6270 */
[----:B------:R-:W-:Y:S01]  /*14850*/  ISETP.GE.AND P3, PT, R21, R225, PT ;  /* 0x000000e11500720c */ /* 0x000fe20003f66270 */
[----:B------:R-:W-:Y:S01]  /*14860*/  IMAD.MOV.U32 R21, RZ, RZ, R27 ;  /* 0x000000ffff157224 */ /* 0x000fe200078e001b */
[----:B------:R-:W-:Y:S01]  /*14870*/  IABS R24, R24 ;  /* 0x0000001800187213 */ /* 0x000fe20000000000 */
[----:B------:R-:W-:Y:S01]  /*14880*/  MUFU.TANH R12, R12 ;  /* 0x0000000c000c7308 */ /* 0x000fe20000002400 */
[----:B------:R-:W-:Y:S01]  /*14890*/  IADD3 R27, PT, PT, R196, 0x138, -R5 ;  /* 0x00000138c41b7810 */ /* 0x000fe20007ffe805 */
[----:B------:R-:W-:Y:S01]  /*148a0*/  HMMA.16816.F32 R180, R16, R14, R180 ;  /* 0x0000000e10b4723c */ /* 0x000fe200000018b4 */
[----:B------:R-:W-:-:S02]  /*148b0*/  I2FP.F32.S32 R13, R21 ;  /* 0x00000015000d7245 */ /* 0x000fc40000201400 */
[----:B------:R-:W-:Y:S02]  /*148c0*/  I2FP.F32.S32 R24, R24 ;  /* 0x0000001800187245 */ /* 0x000fe40000201400 */
[----:B------:R-:W-:Y:S01]  /*148d0*/  IABS R27, R27 ;  /* 0x0000001b001b7213 */ /* 0x000fe20000000000 */
[C---:B----4-:R-:W-:Y:S01]  /*148e0*/  FFMA.FTZ R20, -R237.reuse, R13, R20 ;  /* 0x0000000ded147223 */ /* 0x050fe20000010114 */
[----:B------:R2:W3:Y:S01]  /*148f0*/  MUFU.TANH R21, R190 ;  /* 0x000000be00157308 */ /* 0x0004e20000002400 */
[----:B-1----:R-:W-:Y:S01]  /*14900*/  FFMA.FTZ R13, -R237, R24, R26 ;  /* 0x00000018ed0d7223 */ /* 0x002fe2000001011a */
[----:B------:R-:W-:Y:S01]  /*14910*/  IABS R28, R28 ;  /* 0x0000001c001c7213 */ /* 0x000fe20000000000 */
[----:B------:R-:W-:Y:S01]  /*14920*/  VIADD R26, R10, 0xfffffec8 ;  /* 0xfffffec80a1a7836 */ /* 0x000fe20000000000 */
[----:B------:R-:W-:Y:S01]  /*14930*/  IABS R29, R29 ;  /* 0x0000001d001d7213 */ /* 0x000fe20000000000 */
[-C--:B------:R-:W-:Y:S01]  /*14940*/  FMUL.FTZ R186, R186, R75.reuse ;  /* 0x0000004bbaba7220 */ /* 0x080fe20000410000 */
[-C--:B------:R-:W-:Y:S01]  /*14950*/  FMUL.FTZ R30, R185, R75.reuse ;  /* 0x0000004bb91e7220 */ /* 0x080fe20000410000 */
[----:B------:R-:W-:Y:S01]  /*14960*/  FMUL.FTZ R187, R187, R75 ;  /* 0x0000004bbbbb7220 */ /* 0x000fe20000410000 */
[----:B------:R1:W4:Y:S01]  /*14970*/  MUFU.TANH R24, R189 ;  /* 0x000000bd00187308 */ /* 0x0003220000002400 */
[----:B------:R-:W-:-:S03]  /*14980*/  IABS R8, R8 ;  /* 0x0000000800087213 */ /* 0x000fc60000000000 */
[-C--:B------:R-:W-:Y:S01]  /*14990*/  FMUL.FTZ R182, R182, R75.reuse ;  /* 0x0000004bb6b67220 */ /* 0x080fe20000410000 */
[----:B------:R-:W-:-:S03]  /*149a0*/  FMUL.FTZ R181, R181, R75 ;  /* 0x0000004bb5b57220 */ /* 0x000fc60000410000 */
[----:B------:R-:W-:Y:S01]  /*149b0*/  MUFU.TANH R187, R187 ;  /* 0x000000bb00bb7308 */ /* 0x000fe20000002400 */
[----:B--2---:R-:W-:Y:S01]  /*149c0*/  FSEL R190, R25, -INF , !P4 ;  /* 0xff80000019be7808 */ /* 0x004fe20006000000 */
[----:B------:R-:W-:Y:S01]  /*149d0*/  IMAD.MOV.U32 R25, RZ, RZ, R27 ;  /* 0x000000ffff197224 */ /* 0x000fe200078e001b */
[----:B------:R-:W-:Y:S01]  /*149e0*/  ISETP.GE.AND P4, PT, R26, R228, PT ;  /* 0x000000e41a00720c */ /* 0x000fe20003f86270 */
[----:B------:R-:W-:-:S03]  /*149f0*/  VIADD R27, R10, 0xfffffec9 ;  /* 0xfffffec90a1b7836 */ /* 0x000fc60000000000 */
[----:B------:R-:W-:Y:S02]  /*14a00*/  I2FP.F32.S32 R25, R25 ;  /* 0x0000001900197245 */ /* 0x000fe40000201400 */
[----:B-1----:R-:W-:Y:S01]  /*14a10*/  FSEL R189, R20, -INF , P3 ;  /* 0xff80000014bd7808 */ /* 0x002fe20001800000 */
[----:B------:R-:W-:Y:S01]  /*14a20*/  IMAD.MOV.U32 R20, RZ, RZ, R28 ;  /* 0x000000ffff147224 */ /* 0x000fe200078e001c */
[----:B------:R-:W-:Y:S01]  /*14a30*/  FSEL R13, R13, -INF , P4 ;  /* 0xff8000000d0d7808 */ /* 0x000fe20002000000 */
[----:B---3--:R-:W-:Y:S01]  /*14a40*/  FFMA.FTZ R25, -R237, R25, R21 ;  /* 0x00000019ed197223 */ /* 0x008fe20000010115 */
[----:B------:R-:W-:Y:S02]  /*14a50*/  FSEL R189, R189, -INF , !P5 ;  /* 0xff800000bdbd7808 */ /* 0x000fe40006800000 */
[----:B------:R-:W-:Y:S02]  /*14a60*/  I2FP.F32.S32 R20, R20 ;  /* 0x0000001400147245 */ /* 0x000fe40000201400 */
[----:B------:R-:W-:-:S02]  /*14a70*/  ISETP.GE.AND P3, PT, R26, R227, PT ;  /* 0x000000e31a00720c */ /* 0x000fc40003f66270 */
[C---:B------:R-:W-:Y:S01]  /*14a80*/  ISETP.GE.AND P5, PT, R26.reuse, R224, PT ;  /* 0x000000e01a00720c */ /* 0x040fe20003fa6270 */
[----:B----4-:R-:W-:Y:S01]  /*14a90*/  FFMA.FTZ R24, -R237, R20, R24 ;  /* 0x00000014ed187223 */ /* 0x010fe20000010118 */
[----:B------:R-:W-:Y:S01]  /*14aa0*/  ISETP.GE.AND P4, PT, R26, R225, PT ;  /* 0x000000e11a00720c */ /* 0x000fe20003f86270 */
[----:B------:R-:W-:Y:S01]  /*14ab0*/  FMUL.FTZ R26, R184, R75 ;  /* 0x0000004bb81a7220 */ /* 0x000fe20000410000 */
[----:B------:R-:W-:Y:S01]  /*14ac0*/  IADD3 R28, PT, PT, R196, 0x137, -R5 ;  /* 0x00000137c41c7810 */ /* 0x000fe20007ffe805 */
[----:B------:R1:W2:Y:S01]  /*14ad0*/  LDSM.16.M88.4 R20, [R74+0x9000] ;  /* 0x009000004a14783b */ /* 0x0002a20000000200 */
[----:B------:R-:W-:Y:S02]  /*14ae0*/  FSEL R184, R13, -INF , !P3 ;  /* 0xff8000000db87808 */ /* 0x000fe40005800000 */
[----:B------:R-:W-:Y:S01]  /*14af0*/  IABS R28, R28 ;  /* 0x0000001c001c7213 */ /* 0x000fe20000000000 */
[----:B------:R-:W3:Y:S01]  /*14b00*/  MUFU.TANH R26, R26 ;  /* 0x0000001a001a7308 */ /* 0x000ee20000002400 */
[----:B------:R-:W-:-:S03]  /*14b10*/  ISETP.GE.AND P3, PT, R27, R228, PT ;  /* 0x000000e41b00720c */ /* 0x000fc60003f66270 */
[----:B------:R-:W-:Y:S01]  /*14b20*/  IMAD.MOV.U32 R13, RZ, RZ, R28 ;  /* 0x000000ffff0d7224 */ /* 0x000fe200078e001c */
[----:B------:R-:W-:Y:S01]  /*14b30*/  FSEL R24, R24, -INF , P3 ;  /* 0xff80000018187808 */ /* 0x000fe20001800000 */
[----:B------:R-:W-:Y:S01]  /*14b40*/  VIADD R28, R10, 0xfffffed0 ;  /* 0xfffffed00a1c7836 */ /* 0x000fe20000000000 */
[----:B------:R-:W-:Y:S02]  /*14b50*/  ISETP.GE.AND P3, PT, R27, R225, PT ;  /* 0x000000e11b00720c */ /* 0x000fe40003f66270 */
[----:B------:R-:W-:Y:S02]  /*14b60*/  I2FP.F32.S32 R13, R13 ;  /* 0x0000000d000d7245 */ /* 0x000fe40000201400 */
[----:B-1----:R-:W-:Y:S01]  /*14b70*/  FSEL R74, R25, -INF , P4 ;  /* 0xff800000194a7808 */ /* 0x002fe20002000000 */
[----:B------:R-:W-:Y:S01]  /*14b80*/  IMAD.MOV.U32 R25, RZ, RZ, R29 ;  /* 0x000000ffff197224 */ /* 0x000fe200078e001d */
[----:B------:R-:W-:Y:S02]  /*14b90*/  ISETP.GE.AND P4, PT, R27, R227, PT ;  /* 0x000000e31b00720c */ /* 0x000fe40003f86270 */
[----:B------:R-:W-:-:S02]  /*14ba0*/  FSEL R74, R74, -INF , !P5 ;  /* 0xff8000004a4a7808 */ /* 0x000fc40006800000 */
[----:B------:R-:W-:Y:S02]  /*14bb0*/  I2FP.F32.S32 R25, R25 ;  /* 0x0000001900197245 */ /* 0x000fe40000201400 */
[----:B------:R-:W-:Y:S01]  /*14bc0*/  ISETP.GE.AND P5, PT, R27, R224, PT ;  /* 0x000000e01b00720c */ /* 0x000fe20003fa6270 */
[C---:B------:R-:W-:Y:S01]  /*14bd0*/  FFMA.FTZ R27, -R237.reuse, R13, R12 ;  /* 0x0000000ded1b7223 */ /* 0x040fe2000001010c */
[----:B------:R-:W-:Y:S01]  /*14be0*/  IADD3 R29, PT, PT, R196, 0x130, -R5 ;  /* 0x00000130c41d7810 */ /* 0x000fe20007ffe805 */
[----:B------:R1:W4:Y:S01]  /*14bf0*/  LDSM.16.M88.4 R12, [R39+0x9000] ;  /* 0x00900000270c783b */ /* 0x0003220000000200 */
[----:B---3--:R-:W-:Y:S01]  /*14c00*/  FFMA.FTZ R26, -R237, R25, R26 ;  /* 0x00000019ed1a7223 */ /* 0x008fe2000001011a */
[----:B------:R-:W-:Y:S01]  /*14c10*/  FSEL R185, R24, -INF , !P4 ;  /* 0xff80000018b97808 */ /* 0x000fe20006000000 */
[----:B------:R-:W-:Y:S01]  /*14c20*/  MUFU.TANH R25, R186 ;  /* 0x000000ba00197308 */ /* 0x000fe20000002400 */
[----:B------:R-:W-:Y:S01]  /*14c30*/  ISETP.GE.AND P4, PT, R28, R228, PT ;  /* 0x000000e41c00720c */ /* 0x000fe20003f86270 */
[----:B------:R-:W-:-:S04]  /*14c40*/  DEPBAR.LE SB0, 0x0 ;  /* 0x000080000000791a */ /* 0x000fc80000000000 */
[C---:B--2---:R-:W-:Y:S01]  /*14c50*/  HMMA.16816.F32 R176, R128.reuse, R20, R176 ;  /* 0x0000001480b0723c */ /* 0x044fe200000018b0 */
[----:B------:R-:W-:Y:S01]  /*14c60*/  FSEL R26, R26, -INF , P4 ;  /* 0xff8000001a1a7808 */ /* 0x000fe20002000000 */
[----:B------:R2:W3:Y:S01]  /*14c70*/  MUFU.TANH R24, R30 ;  /* 0x0000001e00187308 */ /* 0x0004e20000002400 */
[----:B------:R-:W-:Y:S01]  /*14c80*/  BAR.SYNC.DEFER_BLOCKING 0x0 ;  /* 0x0000000000007b1d */ /* 0x000fe20000010000 */
[----:B------:R-:W-:Y:S01]  /*14c90*/  ISETP.GE.AND P4, PT, R28, R225, PT ;  /* 0x000000e11c00720c */ /* 0x000fe20003f86270 */
[----:B------:R-:W-:Y:S01]  /*14ca0*/  FMUL.FTZ R21, R180, R75 ;  /* 0x0000004bb4157220 */ /* 0x000fe20000410000 */
[----:B------:R-:W-:Y:S02]  /*14cb0*/  VIADD R20, R10, 0xfffffed1 ;  /* 0xfffffed10a147836 */ /* 0x000fe40000000000 */
[----:B------:R-:W-:Y:S01]  /*14cc0*/  HMMA.16816.F32 R172, R128, R22, R172 ;  /* 0x0000001680ac723c */ /* 0x000fe200000018ac */
[----:B------:R-:W-:Y:S01]  /*14cd0*/  IADD3 R22, PT, PT, R226, 0x120, -R5 ;  /* 0x00000120e2167810 */ /* 0x000fe20007ffe805 */
[----:B------:R-:W-:-:S03]  /*14ce0*/  VIADD R23, R10, 0xfffffed9 ;  /* 0xfffffed90a177836 */ /* 0x000fc60000000000 */
[----:B------:R-:W-:Y:S02]  /*14cf0*/  IABS R22, R22 ;  /* 0x0000001600167213 */ /* 0x000fe40000000000 */
[----:B-1----:R-:W-:Y:S02]  /*14d00*/  FSEL R39, R27, -INF , P3 ;  /* 0xff8000001b277808 */ /* 0x002fe40001800000 */
[----:B------:R-:W-:Y:S02]  /*14d10*/  ISETP.GE.AND P3, PT, R28, R227, PT ;  /* 0x000000e31c00720c */ /* 0x000fe40003f66270 */
[----:B------:R-:W-:Y:S02]  /*14d20*/  FSEL R39, R39, -INF , !P5 ;  /* 0xff80000027277808 */ /* 0x000fe40006800000 */
[----:B--2---:R-:W-:Y:S02]  /*14d30*/  IABS R30, R29 ;  /* 0x0000001d001e7213 */ /* 0x004fe40000000000 */
[----:B------:R-:W-:-:S02]  /*14d40*/  IABS R29, R31 ;  /* 0x0000001f001d7213 */ /* 0x000fc40000000000 */
[----:B------:R-:W-:Y:S01]  /*14d50*/  ISETP.GE.AND P5, PT, R28, R224, PT ;  /* 0x000000e01c00720c */ /* 0x000fe20003fa6270 */
[----:B------:R-:W-:Y:S01]  /*14d60*/  IMAD.MOV.U32 R27, RZ, RZ, R30 ;  /* 0x000000ffff1b7224 */ /* 0x000fe200078e001e */
[----:B------:R-:W-:Y:S02]  /*14d70*/  I2FP.F32.S32 R28, R29 ;  /* 0x0000001d001c7245 */ /* 0x000fe40000201400 */
[----:B------:R-:W-:Y:S02]  /*14d80*/  FSEL R186, R26, -INF , !P3 ;  /* 0xff8000001aba7808 */ /* 0x000fe40005800000 */
[----:B------:R-:W-:Y:S01]  /*14d90*/  I2FP.F32.S32 R27, R27 ;  /* 0x0000001b001b7245 */ /* 0x000fe20000201400 */
[C---:B---3--:R-:W-:Y:S01]  /*14da0*/  FFMA.FTZ R24, -R237.reuse, R28, R24 ;  /* 0x0000001ced187223 */ /* 0x048fe20000010118 */
[----:B------:R-:W-:Y:S01]  /*14db0*/  IADD3 R26, PT, PT, R196, 0x12f, -R5 ;  /* 0x0000012fc41a7810 */ /* 0x000fe20007ffe805 */
[C---:B----4-:R-:W-:Y:S01]  /*14dc0*/  HMMA.16816.F32 R176, R16.reuse, R12, R176 ;  /* 0x0000000c10b0723c */ /* 0x050fe200000018b0 */
[----:B------:R-:W-:Y:S01]  /*14dd0*/  ISETP.GE.AND P3, PT, R20, R228, PT ;  /* 0x000000e41400720c */ /* 0x000fe20003f66270 */
[----:B------:R-:W-:Y:S01]  /*14de0*/  FFMA.FTZ R25, -R237, R27, R25 ;  /* 0x0000001bed197223 */ /* 0x000fe20000010119 */
[----:B------:R-:W-:Y:S01]  /*14df0*/  IABS R26, R26 ;  /* 0x0000001a001a7213 */ /* 0x000fe20000000000 */
[----:B------:R1:W-:Y:S01]  /*14e00*/  MUFU.TANH R13, R182 ;  /* 0x000000b6000d7308 */ /* 0x0003e20000002400 */
[----:B------:R-:W-:Y:S01]  /*14e10*/  FSEL R24, R24, -INF , P3 ;  /* 0xff80000018187808 */ /* 0x000fe20001800000 */
[----:B------:R-:W-:Y:S01]  /*14e20*/  FMUL.FTZ R12, R183, R75 ;  /* 0x0000004bb70c7220 */ /* 0x000fe20000410000 */
[----:B------:R-:W-:Y:S01]  /*14e30*/  FSEL R180, R25, -INF , P4 ;  /* 0xff80000019b47808 */ /* 0x000fe20002000000 */
[----:B------:R-:W-:Y:S01]  /*14e40*/  HMMA.16816.F32 R172, R16, R14, R172 ;  /* 0x0000000e10ac723c */ /* 0x000fe200000018ac */
[----:B------:R-:W-:Y:S01]  /*14e50*/  ISETP.GE.AND P4, PT, R20, R227, PT ;  /* 0x000000e31400720c */ /* 0x000fe20003f86270 */
[----:B------:R-:W-:Y:S01]  /*14e60*/  VIADD R15, R10, 0xfffffee0 ;  /* 0xfffffee00a0f7836 */ /* 0x000fe20000000000 */
[----:B------:R-:W-:Y:S01]  /*14e70*/  FSEL R180, R180, -INF , !P5 ;  /* 0xff800000b4b47808 */ /* 0x000fe20006800000 */
[----:B------:R2:W3:Y:S01]  /*14e80*/  MUFU.TANH R25, R21 ;  /* 0x0000001500197308 */ /* 0x0004e20000002400 */
[----:B------:R-:W-:-:S02]  /*14e90*/  ISETP.GE.AND P5, PT, R20, R224, PT ;  /* 0x000000e01400720c */ /* 0x000fc40003fa6270 */
[----:B------:R-:W-:Y:S01]  /*14ea0*/  ISETP.GE.AND P3, PT, R20, R225, PT ;  /* 0x000000e11400720c */ /* 0x000fe20003f66270 */
[----:B------:R-:W-:Y:S01]  /*14eb0*/  IMAD.MOV.U32 R20, RZ, RZ, R26 ;  /* 0x000000ffff147224 */ /* 0x000fe200078e001a */
[----:B------:R-:W-:Y:S02]  /*14ec0*/  IADD3 R26, PT, PT, R226, 0x127, -R5 ;  /* 0x00000127e21a7810 */ /* 0x000fe40007ffe805 */
[-C--:B------:R-:W-:Y:S01]  /*14ed0*/  FMUL.FTZ R14, R177, R75.reuse ;  /* 0x0000004bb10e7220 */ /* 0x080fe20000410000 */
[----:B------:R-:W-:Y:S01]  /*14ee0*/  MUFU.TANH R12, R12 ;  /* 0x0000000c000c7308 */ /* 0x000fe20000002400 */
[----:B------:R-:W-:Y:S01]  /*14ef0*/  I2FP.F32.S32 R20, R20 ;  /* 0x0000001400147245 */ /* 0x000fe20000201400 */
[-C--:B------:R-:W-:Y:S01]  /*14f00*/  FMUL.FTZ R179, R179, R75.reuse ;  /* 0x0000004bb3b37220 */ /* 0x080fe20000410000 */
[----:B------:R-:W-:Y:S02]  /*14f10*/  IABS R26, R26 ;  /* 0x0000001a001a7213 */ /* 0x000fe40000000000 */
[----:B-1----:R-:W-:Y:S01]  /*14f20*/  FSEL R182, R24, -INF , !P4 ;  /* 0xff80000018b67808 */ /* 0x002fe20006000000 */
[----:B------:R-:W-:Y:S01]  /*14f30*/  FFMA.FTZ R187, -R237, R20, R187 ;  /* 0x00000014edbb7223 */ /* 0x000fe200000101bb */
[-C--:B------:R-:W-:Y:S01]  /*14f40*/  FMUL.FTZ R174, R174, R75.reuse ;  /* 0x0000004baeae7220 */ /* 0x080fe20000410000 */
[----:B------:R-:W1:Y:S01]  /*14f50*/  MUFU.TANH R20, R181 ;  /* 0x000000b500147308 */ /* 0x000e620000002400 */
[----:B------:R-:W-:Y:S01]  /*14f60*/  IMAD.MOV.U32 R24, RZ, RZ, R26 ;  /* 0x000000ffff187224 */ /* 0x000fe200078e001a */
[--C-:B--2---:R-:W-:Y:S01]  /*14f70*/  IADD3 R21, PT, PT, R226, 0x128, -R5.reuse ;  /* 0x00000128e2157810 */ /* 0x104fe20007ffe805 */
[-C--:B------:R-:W-:Y:S01]  /*14f80*/  FMUL.FTZ R173, R173, R75.reuse ;  /* 0x0000004badad7220 */ /* 0x080fe20000410000 */
[----:B------:R-:W-:Y:S01]  /*14f90*/  FMUL.FTZ R175, R175, R75 ;  /* 0x0000004bafaf7220 */ /* 0x000fe20000410000 */
[----:B------:R-:W-:-:S02]  /*14fa0*/  IADD3 R16, PT, PT, R196, 0x118, -R5 ;  /* 0x00000118c4107810 */ /* 0x000fc40007ffe805 */
[----:B------:R-:W-:Y:S01]  /*14fb0*/  IABS R21, R21 ;  /* 0x0000001500157213 */ /* 0x000fe20000000000 */
[----:B------:R-:W-:Y:S01]  /*14fc0*/  MUFU.TANH R14, R14 ;  /* 0x0000000e000e7308 */ /* 0x000fe20000002400 */
[----:B------:R-:W-:Y:S02]  /*14fd0*/  I2FP.F32.S32 R24, R24 ;  /* 0x0000001800187245 */ /* 0x000fe40000201400 */
[----:B------:R-:W-:Y:S02]  /*14fe0*/  I2FP.F32.S32 R21, R21 ;  /* 0x0000001500157245 */ /* 0x000fe40000201400 */
[----:B------:R-:W-:Y:S02]  /*14ff0*/  IABS R16, R16 ;  /* 0x0000001000107213 */ /* 0x000fe40000000000 */
[----:B------:R-:W-:Y:S01]  /*15000*/  IADD3 R17, PT, PT, R226, 0x110, -R5 ;  /* 0x00000110e2117810 */ /* 0x000fe20007ffe805 */
[----:B---3--:R-:W-:Y:S01]  /*15010*/  FFMA.FTZ R183, -R237, R21, R25 ;  /* 0x00000015edb77223 */ /* 0x008fe20000010119 */
[----:B------:R-:W-:Y:S01]  /*15020*/  IADD3 R21, PT, PT, R196, 0x128, -R5 ;  /* 0x00000128c4157810 */ /* 0x000fe20007ffe805 */
[----:B------:R-:W-:-:S02]  /*15030*/  VIADD R25, R10, 0xfffffed8 ;  /* 0xfffffed80a197836 */ /* 0x000fc40000000000 */
[----:B-1----:R-:W-:Y:S01]  /*15040*/  FFMA.FTZ R24, -R237, R24, R20 ;  /* 0x00000018ed187223 */ /* 0x002fe20000010114 */
[----:B------:R-:W-:Y:S01]  /*15050*/  IADD3 R20, PT, PT, R196, 0x127, -R5 ;  /* 0x00000127c4147810 */ /* 0x000fe20007ffe805 */
[----:B------:R-:W-:Y:S01]  /*15060*/  MUFU.TANH R179, R179 ;  /* 0x000000b300b37308 */ /* 0x000fe20000002400 */
[----:B------:R-:W-:Y:S02]  /*15070*/  IABS R21, R21 ;  /* 0x0000001500157213 */ /* 0x000fe40000000000 */
[----:B------:R-:W-:Y:S02]  /*15080*/  ISETP.GE.AND P4, PT, R25, R228, PT ;  /* 0x000000e41900720c */ /* 0x000fe40003f86270 */
[----:B------:R-:W-:Y:S02]  /*15090*/  I2FP.F32.S32 R21, R21 ;  /* 0x0000001500157245 */ /* 0x000fe40000201400 */
[----:B------:R-:W-:Y:S01]  /*150a0*/  FSEL R183, R183, -INF , P4 ;  /* 0xff800000b7b77808 */ /* 0x000fe20002000000 */
[----:B------:R-:W-:Y:S01]  /*150b0*/  MUFU.TANH R174, R174 ;  /* 0x000000ae00ae7308 */ /* 0x000fe20000002400 */
[----:B------:R-:W-:Y:S01]  /*150c0*/  ISETP.GE.AND P4, PT, R25, R225, PT ;  /* 0x000000e11900720c */ /* 0x000fe20003f86270 */
[----:B------:R-:W-:Y:S01]  /*150d0*/  FFMA.FTZ R21, -R237, R21, R13 ;  /* 0x00000015ed157223 */ /* 0x000fe2000001010d */
[----:B------:R-:W-:Y:S01]  /*150e0*/  FMUL.FTZ R13, R176, R75 ;  /* 0x0000004bb00d7220 */ /* 0x000fe20000410000 */
[----:B------:R-:W-:-:S02]  /*150f0*/  FSEL R181, R187, -INF , P3 ;  /* 0xff800000bbb57808 */ /* 0x000fc40001800000 */
[----:B------:R-:W-:Y:S02]  /*15100*/  ISETP.GE.AND P3, PT, R25, R227, PT ;  /* 0x000000e31900720c */ /* 0x000fe40003f66270 */
[----:B------:R-:W-:Y:S01]  /*15110*/  IABS R20, R20 ;  /* 0x0000001400147213 */ /* 0x000fe20000000000 */
[----:B------:R-:W1:Y:S01]  /*15120*/  MUFU.TANH R13, R13 ;  /* 0x0000000d000d7308 */ /* 0x000e620000002400 */
[----:B------:R-:W-:Y:S01]  /*15130*/  FSEL R176, R21, -INF , P4 ;  /* 0xff80000015b07808 */ /* 0x000fe20002000000 */
[----:B------:R-:W-:Y:S01]  /*15140*/  IMAD.MOV.U32 R21, RZ, RZ, R22 ;  /* 0x000000ffff157224 */ /* 0x000fe200078e0016 */
[----:B------:R-:W-:Y:S01]  /*15150*/  FSEL R183, R183, -INF , !P3 ;  /* 0xff800000b7b77808 */ /* 0x000fe20005800000 */
[----:B------:R-:W-:Y:S01]  /*15160*/  FMUL.FTZ R22, R178, R75 ;  /* 0x0000004bb2167220 */ /* 0x000fe20000410000 */
[----:B------:R-:W-:Y:S02]  /*15170*/  I2FP.F32.S32 R20, R20 ;  /* 0x0000001400147245 */ /* 0x000fe40000201400 */
[----:B------:R-:W-:Y:S01]  /*15180*/  FSEL R181, R181, -INF , !P5 ;  /* 0xff800000b5b57808 */ /* 0x000fe20006800000 */
[----:B------:R-:W-:Y:S01]  /*15190*/  MUFU.TANH R173, R173 ;  /* 0x000000ad00ad7308 */ /* 0x000fe20000002400 */
[----:B------:R-:W-:Y:S01]  /*151a0*/  ISETP.GE.AND P3, PT, R23, R228, PT ;  /* 0x000000e41700720c */ /* 0x000fe20003f66270 */
[----:B------:R-:W-:Y:S01]  /*151b0*/  FFMA.FTZ R12, -R237, R20, R12 ;  /* 0x00000014ed0c7223 */ /* 0x000fe2000001010c */
[----:B------:R-:W-:-:S02]  /*151c0*/  ISETP.GE.AND P5, PT, R25, R224, PT ;  /* 0x000000e01900720c */ /* 0x000fc40003fa6270 */
[----:B------:R-:W-:Y:S02]  /*151d0*/  I2FP.F32.S32 R21, R21 ;  /* 0x0000001500157245 */ /* 0x000fe40000201400 */
[----:B------:R-:W-:Y:S01]  /*151e0*/  ISETP.GE.AND P4, PT, R23, R227, PT ;  /* 0x000000e31700720c */ /* 0x000fe20003f86270 */
[----:B------:R-:W2:Y:S01]  /*151f0*/  MUFU.TANH R22, R22 ;  /* 0x0000001600167308 */ /* 0x000ea20000002400 */
[----:B------:R-:W-:Y:S01]  /*15200*/  FSEL R178, R24, -INF , P3 ;  /* 0xff80000018b27808 */ /* 0x000fe20001800000 */
[----:B-1----:R-:W-:Y:S01]  /*15210*/  FFMA.FTZ R13, -R237, R21, R13 ;  /* 0x00000015ed0d7223 */ /* 0x002fe2000001010d */
[----:B------:R-:W-:Y:S02]  /*15220*/  FSEL R176, R176, -INF , !P5 ;  /* 0xff800000b0b07808 */ /* 0x000fe40006800000 */
[C---:B------:R-:W-:Y:S02]  /*15230*/  ISETP.GE.AND P3, PT, R23.reuse, R225, PT ;  /* 0x000000e11700720c */ /* 0x040fe40003f66270 */
[----:B------:R-:W-:Y:S01]  /*15240*/  ISETP.GE.AND P5, PT, R23, R224, PT ;  /* 0x000000e01700720c */ /* 0x000fe20003fa6270 */
[----:B------:R-:W-:Y:S01]  /*15250*/  MUFU.TANH R175, R175 ;  /* 0x000000af00af7308 */ /* 0x000fe20000002400 */
[----:B------:R-:W-:-:S02]  /*15260*/  IADD3 R20, PT, PT, R196, 0x120, -R5 ;  /* 0x00000120c4147810 */ /* 0x000fc40007ffe805 */
[----:B------:R-:W-:Y:S02]  /*15270*/  IADD3 R23, PT, PT, R226, 0x11f, -R5 ;  /* 0x0000011fe2177810 */ /* 0x000fe40007ffe805 */
[----:B------:R-:W-:Y:S02]  /*15280*/  FSEL R178, R178, -INF , !P4 ;  /* 0xff800000b2b27808 */ /* 0x000fe40006000000 */
[----:B------:R-:W-:Y:S01]  /*15290*/  ISETP.GE.AND P4, PT, R15, R228, PT ;  /* 0x000000e40f00720c */ /* 0x000fe20003f86270 */
[----:B------:R-:W-:Y:S01]  /*152a0*/  MUFU.TANH R18, R169 ;  /* 0x000000a900127308 */ /* 0x000fe20000002400 */
[----:B------:R-:W-:Y:S02]  /*152b0*/  FSEL R177, R12, -INF , P3 ;  /* 0xff8000000cb17808 */ /* 0x000fe40001800000 */
[----:B------:R-:W-:Y:S02]  /*152c0*/  IABS R21, R20 ;  /* 0x0000001400157213 */ /* 0x000fe40000000000 */
[----:B------:R-:W-:-:S02]  /*152d0*/  IABS R20, R23 ;  /* 0x0000001700147213 */ /* 0x000fc40000000000 */
[----:B------:R-:W-:Y:S01]  /*152e0*/  FSEL R177, R177, -INF , !P5 ;  /* 0xff800000b1b17808 */ /* 0x000fe20006800000 */
[----:B------:R-:W-:Y:S01]  /*152f0*/  IMAD.MOV.U32 R12, RZ, RZ, R21 ;  /* 0x000000ffff0c7224 */ /* 0x000fe200078e0015 */
[----:B------:R-:W-:Y:S02]  /*15300*/  FSEL R13, R13, -INF , P4 ;  /* 0xff8000000d0d7808 */ /* 0x000fe40002000000 */
[C---:B------:R-:W-:Y:S02]  /*15310*/  ISETP.GE.AND P3, PT, R15.reuse, R227, PT ;  /* 0x000000e30f00720c */ /* 0x040fe40003f66270 */
[C---:B------:R-:W-:Y:S02]  /*15320*/  ISETP.GE.AND P5, PT, R15.reuse, R224, PT ;  /* 0x000000e00f00720c */ /* 0x040fe40003fa6270 */
[----:B------:R-:W-:Y:S02]  /*15330*/  ISETP.GE.AND P4, PT, R15, R225, PT ;  /* 0x000000e10f00720c */ /* 0x000fe40003f86270 */
[----:B------:R-:W-:-:S02]  /*15340*/  I2FP.F32.S32 R15, R20 ;  /* 0x00000014000f7245 */ /* 0x000fc40000201400 */
[----:B------:R-:W-:Y:S02]  /*15350*/  I2FP.F32.S32 R12, R12 ;  /* 0x0000000c000c7245 */ /* 0x000fe40000201400 */
[----:B------:R-:W-:Y:S01]  /*15360*/  FSEL R128, R13, -INF , !P3 ;  /* 0xff8000000d807808 */ /* 0x000fe20005800000 */
[C---:B------:R-:W-:Y:S01]  /*15370*/  FFMA.FTZ R14, -R237.reuse, R15, R14 ;  /* 0x0000000fed0e7223 */ /* 0x040fe2000001010e */
[-C--:B------:R-:W-:Y:S01]  /*15380*/  FMUL.FTZ R15, R172, R75.reuse ;  /* 0x0000004bac0f7220 */ /* 0x080fe20000410000 */
[----:B--2---:R-:W-:Y:S01]  /*15390*/  FFMA.FTZ R22, -R237, R12, R22 ;  /* 0x0000000ced167223 */ /* 0x004fe20000010116 */
[----:B------:R-:W-:Y:S01]  /*153a0*/  VIADD R12, R10, 0xfffffee1 ;  /* 0xfffffee10a0c7836 */ /* 0x000fe20000000000 */
[--C-:B------:R-:W-:Y:S01]  /*153b0*/  IADD3 R20, PT, PT, R196, 0x11f, -R5.reuse ;  /* 0x0000011fc4147810 */ /* 0x100fe20007ffe805 */
[----:B------:R-:W-:Y:S01]  /*153c0*/  FMUL.FTZ R75, R4, R75 ;  /* 0x0000004b044b7220 */ /* 0x000fe20000410000 */
[----:B------:R-:W-:Y:S01]  /*153d0*/  IADD3 R13, PT, PT, R226, 0x118, -R5 ;  /* 0x00000118e20d7810 */ /* 0x000fe20007ffe805 */
[----:B------:R-:W1:Y:S01]  /*153e0*/  MUFU.TANH R15, R15 ;  /* 0x0000000f000f7308 */ /* 0x000e620000002400 */
[----:B------:R-:W-:-:S02]  /*153f0*/  ISETP.GE.AND P3, PT, R12, R228, PT ;  /* 0x000000e40c00720c */ /* 0x000fc40003f66270 */
[----:B------:R-:W-:Y:S02]  /*15400*/  FSEL R22, R22, -INF , P4 ;  /* 0xff80000016167808 */ /* 0x000fe40002000000 */
[----:B------:R-:W-:Y:S02]  /*15410*/  IABS R20, R20 ;  /* 0x0000001400147213 */ /* 0x000fe40000000000 */
[----:B------:R-:W-:Y:S01]  /*15420*/  IABS R13, R13 ;  /* 0x0000000d000d7213 */ /* 0x000fe20000000000 */
[----:B------:R-:W-:Y:S01]  /*15430*/  MUFU.TANH R75, R75 ;  /* 0x0000004b004b7308 */ /* 0x000fe20000002400 */
[----:B------:R-:W-:Y:S02]  /*15440*/  FSEL R129, R22, -INF , !P5 ;  /* 0xff80000016817808 */ /* 0x000fe40006800000 */
[----:B------:R-:W-:Y:S02]  /*15450*/  FSEL R14, R14, -INF , P3 ;  /* 0xff8000000e0e7808 */ /* 0x000fe40001800000 */
[----:B------:R-:W-:-:S02]  /*15460*/  ISETP.GE.AND P4, PT, R12, R227, PT ;  /* 0x000000e30c00720c */ /* 0x000fc40003f86270 */
[C---:B------:R-:W-:Y:S02]  /*15470*/  ISETP.GE.AND P5, PT, R12.reuse, R224, PT ;  /* 0x000000e00c00720c */ /* 0x040fe40003fa6270 */
[----:B------:R-:W-:Y:S01]  /*15480*/  ISETP.GE.AND P3, PT, R12, R225, PT ;  /* 0x000000e10c00720c */ /* 0x000fe20003f66270 */
[----:B------:R-:W-:Y:S01]  /*15490*/  IMAD.MOV.U32 R12, RZ, RZ, R20 ;  /* 0x000000ffff0c7224 */ /* 0x000fe200078e0014 */
[----:B------:R-:W-:Y:S02]  /*154a0*/  I2FP.F32.S32 R13, R13 ;  /* 0x0000000d000d7245 */ /* 0x000fe40000201400 */
[----:B------:R-:W-:Y:S02]  /*154b0*/  FSEL R9, R14, -INF , !P4 ;  /* 0xff8000000e097808 */ /* 0x000fe40006000000 */
[----:B------:R-:W-:Y:S01]  /*154c0*/  I2FP.F32.S32 R12, R12 ;  /* 0x0000000c000c7245 */ /* 0x000fe20000201400 */
[----:B-1----:R-:W-:Y:S01]  /*154d0*/  FFMA.FTZ R13, -R237, R13, R15 ;  /* 0x0000000ded0d7223 */ /* 0x002fe2000001010f */
[----:B------:R-:W-:Y:S01]  /*154e0*/  VIADD R15, R10, 0xfffffee8 ;  /* 0xfffffee80a0f7836 */ /* 0x000fe20000000000 */
[----:B------:R-:W-:-:S02]  /*154f0*/  I2FP.F32.S32 R16, R16 ;  /* 0x0000001000107245 */ /* 0x000fc40000201400 */
[----:B------:R-:W-:Y:S02]  /*15500*/  FFMA.FTZ R12, -R237, R12, R179 ;  /* 0x0000000ced0c7223 */ /* 0x000fe400000101b3 */
[----:B------:R-:W-:Y:S01]  /*15510*/  ISETP.GE.AND P4, PT, R15, R228, PT ;  /* 0x000000e40f00720c */ /* 0x000fe20003f86270 */
[----:B------:R-:W-:Y:S02]  /*15520*/  FFMA.FTZ R16, -R237, R16, R174 ;  /* 0x00000010ed107223 */ /* 0x000fe400000101ae */
[----:B------:R-:W-:Y:S01]  /*15530*/  FSEL R14, R12, -INF , P3 ;  /* 0xff8000000c0e7808 */ /* 0x000fe20001800000 */
[----:B------:R-:W-:Y:S01]  /*15540*/  IMAD.MOV.U32 R12, RZ, RZ, R8 ;  /* 0x000000ffff0c7224 */ /* 0x000fe200078e0008 */
[----:B------:R-:W-:Y:S02]  /*15550*/  FSEL R13, R13, -INF , P4 ;  /* 0xff8000000d0d7808 */ /* 0x000fe40002000000 */
[----:B------:R-:W-:Y:S02]  /*15560*/  ISETP.GE.AND P3, PT, R15, R227, PT ;  /* 0x000000e30f00720c */ /* 0x000fe40003f66270 */
[----:B------:R-:W-:Y:S01]  /*15570*/  FSEL R8, R14, -INF , !P5 ;  /* 0xff8000000e087808 */ /* 0x000fe20006800000 */
[----:B------:R-:W-:Y:S01]  /*15580*/  VIADD R14, R10, 0xfffffee9 ;  /* 0xfffffee90a0e7836 */ /* 0x000fe20000000000 */
[----:B------:R-:W-:-:S02]  /*15590*/  FSEL R131, R13, -INF , !P3 ;  /* 0xff8000000d837808 */ /* 0x000fc40005800000 */
[C---:B------:R-:W-:Y:S01]  /*155a0*/  ISETP.GE.AND P5, PT, R15.reuse, R224, PT ;  /* 0x000000e00f00720c */ /* 0x040fe20003fa6270 */
[----:B------:R-:W1:Y:S01]  /*155b0*/  MUFU.TANH R13, R168 ;  /* 0x000000a8000d7308 */ /* 0x000e620000002400 */
[----:B------:R-:W-:Y:S02]  /*155c0*/  ISETP.GE.AND P4, PT, R15, R225, PT ;  /* 0x000000e10f00720c */ /* 0x000fe40003f86270 */
[----:B------:R-:W-:Y:S02]  /*155d0*/  IADD3 R15, PT, PT, R196, 0x117, -R5 ;  /* 0x00000117c40f7810 */ /* 0x000fe40007ffe805 */
[----:B------:R-:W-:Y:S02]  /*155e0*/  I2FP.F32.S32 R12, R12 ;  /* 0x0000000c000c7245 */ /* 0x000fe40000201400 */
[----:B------:R-:W-:Y:S02]  /*155f0*/  IABS R15, R15 ;  /* 0x0000000f000f7213 */ /* 0x000fe40000000000 */
[----:B------:R-:W-:Y:S01]  /*15600*/  ISETP.GE.AND P3, PT, R14, R228, PT ;  /* 0x000000e40e00720c */ /* 0x000fe20003f66270 */
[----:B------:R-:W-:Y:S01]  /*15610*/  FFMA.FTZ R12, -R237, R12, R173 ;  /* 0x0000000ced0c7223 */ /* 0x000fe200000101ad */
[----:B------:R-:W-:-:S02]  /*15620*/  FSEL R130, R16, -INF , P4 ;  /* 0xff80000010827808 */ /* 0x000fc40002000000 */
[----:B------:R-:W-:Y:S02]  /*15630*/  IABS R16, R17 ;  /* 0x0000001100107213 */ /* 0x000fe40000000000 */
        /* <DEDUP_REMOVED lines=8> */
[----:B------:R-:W-:Y:S02]  /*156c0*/  I2FP.F32.S32 R16, R16 ;  /* 0x0000001000107245 */ /* 0x000fe40000201400 */
[----:B------:R-:W-:Y:S02]  /*156d0*/  FSEL R169, R12, -INF , !P4 ;  /* 0xff8000000ca97808 */ /* 0x000fe40006000000 */
[----:B------:R-:W-:Y:S01]  /*156e0*/  ISETP.GE.AND P4, PT, R14, R228, PT ;  /* 0x000000e40e00720c */ /* 0x000fe20003f86270 */
[----:B-1----:R-:W-:Y:S01]  /*156f0*/  FFMA.FTZ R13, -R237, R16, R13 ;  /* 0x00000010ed0d7223 */ /* 0x002fe2000001010d */
[----:B------:R-:W-:Y:S01]  /*15700*/  FSEL R15, R15, -INF , P3 ;  /* 0xff8000000f0f7808 */ /* 0x000fe20001800000 */
[----:B------:R1:W2:Y:S01]  /*15710*/  MUFU.TANH R12, R6 ;  /* 0x00000006000c7308 */ /* 0x0002a20000002400 */
[----:B------:R-:W-:-:S02]  /*15720*/  IADD3 R16, PT, PT, R196, 0x110, -R5 ;  /* 0x00000110c4107810 */ /* 0x000fc40007ffe805 */
[----:B------:R-:W-:Y:S02]  /*15730*/  FSEL R168, R15, -INF , !P5 ;  /* 0xff8000000fa87808 */ /* 0x000fe40006800000 */
[----:B------:R-:W-:Y:S02]  /*15740*/  FSEL R13, R13, -INF , P4 ;  /* 0xff8000000d0d7808 */ /* 0x000fe40002000000 */
[----:B------:R-:W-:Y:S02]  /*15750*/  IADD3 R17, PT, PT, R226, 0x10f, -R5 ;  /* 0x0000010fe2117810 */ /* 0x000fe40007ffe805 */
[C---:B------:R-:W-:Y:S02]  /*15760*/  ISETP.GE.AND P3, PT, R14.reuse, R227, PT ;  /* 0x000000e30e00720c */ /* 0x040fe40003f66270 */
[C---:B------:R-:W-:Y:S02]  /*15770*/  ISETP.GE.AND P5, PT, R14.reuse, R224, PT ;  /* 0x000000e00e00720c */ /* 0x040fe40003fa6270 */
[----:B------:R-:W-:-:S02]  /*15780*/  ISETP.GE.AND P4, PT, R14, R225, PT ;  /* 0x000000e10e00720c */ /* 0x000fc40003f86270 */
[C-C-:B------:R-:W-:Y:S02]  /*15790*/  IADD3 R14, PT, PT, R196.reuse, 0x10f, -R5.reuse ;  /* 0x0000010fc40e7810 */ /* 0x140fe40007ffe805 */
[--C-:B------:R-:W-:Y:S01]  /*157a0*/  IADD3 R196, PT, PT, R196, 0x108, -R5.reuse ;  /* 0x00000108c4c47810 */ /* 0x100fe20007ffe805 */
[C---:B-1----:R-:W-:Y:S01]  /*157b0*/  VIADD R6, R10.reuse, 0xfffffef1 ;  /* 0xfffffef10a067836 */ /* 0x042fe20000000000 */
[----:B------:R-:W-:Y:S01]  /*157c0*/  IABS R16, R16 ;  /* 0x0000001000107213 */ /* 0x000fe20000000000 */
[----:B------:R-:W-:Y:S01]  /*157d0*/  VIADD R10, R10, 0xfffffef8 ;  /* 0xfffffef80a0a7836 */ /* 0x000fe20000000000 */
[----:B------:R-:W-:Y:S02]  /*157e0*/  IADD3 R5, PT, PT, R226, 0x108, -R5 ;  /* 0x00000108e2057810 */ /* 0x000fe40007ffe805 */
[----:B------:R-:W-:Y:S02]  /*157f0*/  IABS R17, R17 ;  /* 0x0000001100117213 */ /* 0x000fe40000000000 */
[----:B------:R-:W-:-:S02]  /*15800*/  I2FP.F32.S32 R16, R16 ;  /* 0x0000001000107245 */ /* 0x000fc40000201400 */
[----:B------:R-:W-:Y:S02]  /*15810*/  IABS R5, R5 ;  /* 0x0000000500057213 */ /* 0x000fe40000000000 */
[----:B------:R-:W-:Y:S01]  /*15820*/  I2FP.F32.S32 R17, R17 ;  /* 0x0000001100117245 */ /* 0x000fe20000201400 */
[----:B------:R-:W-:Y:S01]  /*15830*/  FFMA.FTZ R16, -R237, R16, R170 ;  /* 0x00000010ed107223 */ /* 0x000fe200000101aa */
[----:B------:R-:W-:Y:S01]  /*15840*/  FSEL R4, R13, -INF , !P3 ;  /* 0xff8000000d047808 */ /* 0x000fe20005800000 */
[----:B------:R-:W-:Y:S01]  /*15850*/  IMAD.MOV.U32 R13, RZ, RZ, R5 ;  /* 0x000000ffff0d7224 */ /* 0x000fe200078e0005 */
[----:B------:R-:W-:Y:S01]  /*15860*/  IABS R14, R14 ;  /* 0x0000000e000e7213 */ /* 0x000fe20000000000 */
[----:B------:R-:W-:Y:S01]  /*15870*/  FFMA.FTZ R17, -R237, R17, R18 ;  /* 0x00000011ed117223 */ /* 0x000fe20000010112 */
[----:B------:R-:W-:Y:S02]  /*15880*/  ISETP.GE.AND P3, PT, R6, R228, PT ;  /* 0x000000e40600720c */ /* 0x000fe40003f66270 */
[----:B------:R-:W-:-:S02]  /*15890*/  I2FP.F32.S32 R14, R14 ;  /* 0x0000000e000e7245 */ /* 0x000fc40000201400 */
[----:B------:R-:W-:Y:S02]  /*158a0*/  FSEL R16, R16, -INF , P4 ;  /* 0xff80000010107808 */ /* 0x000fe40002000000 */
[----:B------:R-:W-:Y:S01]  /*158b0*/  I2FP.F32.S32 R13, R13 ;  /* 0x0000000d000d7245 */ /* 0x000fe20000201400 */
[----:B------:R-:W-:Y:S01]  /*158c0*/  FFMA.FTZ R14, -R237, R14, R171 ;  /* 0x0000000eed0e7223 */ /* 0x000fe200000101ab */
[C---:B------:R-:W-:Y:S02]  /*158d0*/  ISETP.GE.AND P4, PT, R6.reuse, R227, PT ;  /* 0x000000e30600720c */ /* 0x040fe40003f86270 */
[----:B------:R-:W-:Y:S01]  /*158e0*/  FSEL R17, R17, -INF , P3 ;  /* 0xff80000011117808 */ /* 0x000fe20001800000 */
[----:B------:R-:W-:Y:S01]  /*158f0*/  FFMA.FTZ R13, -R237, R13, R75 ;  /* 0x0000000ded0d7223 */ /* 0x000fe2000001014b */
[----:B------:R-:W-:Y:S02]  /*15900*/  ISETP.GE.AND P3, PT, R6, R225, PT ;  /* 0x000000e10600720c */ /* 0x000fe40003f66270 */
[----:B------:R-:W-:-:S02]  /*15910*/  FSEL R173, R17, -INF , !P4 ;  /* 0xff80000011ad7808 */ /* 0x000fc40006000000 */
[----:B------:R-:W-:Y:S02]  /*15920*/  ISETP.GE.AND P4, PT, R10, R228, PT ;  /* 0x000000e40a00720c */ /* 0x000fe40003f86270 */
[----:B------:R-:W-:Y:S02]  /*15930*/  FSEL R5, R16, -INF , !P5 ;  /* 0xff80000010057808 */ /* 0x000fe40006800000 */
[----:B------:R-:W-:Y:S01]  /*15940*/  ISETP.GE.AND P5, PT, R6, R224, PT ;  /* 0x000000e00600720c */ /* 0x000fe20003fa6270 */
[----:B------:R-:W-:Y:S01]  /*15950*/  VIADD R6, R37, 0xfffffffe ;  /* 0xfffffffe25067836 */ /* 0x000fe20000000000 */
[----:B------:R-:W-:Y:S02]  /*15960*/  FSEL R14, R14, -INF , P3 ;  /* 0xff8000000e0e7808 */ /* 0x000fe40001800000 */
[----:B------:R-:W-:Y:S02]  /*15970*/  ISETP.GE.AND P3, PT, R10, R227, PT ;  /* 0x000000e30a00720c */ /* 0x000fe40003f66270 */
[----:B------:R-:W-:-:S02]  /*15980*/  FSEL R13, R13, -INF , P4 ;  /* 0xff8000000d0d7808 */ /* 0x000fc40002000000 */
[----:B------:R-:W-:Y:S02]  /*15990*/  IABS R196, R196 ;  /* 0x000000c400c47213 */ /* 0x000fe40000000000 */
[----:B------:R-:W-:Y:S02]  /*159a0*/  FSEL R172, R13, -INF , !P3 ;  /* 0xff8000000dac7808 */ /* 0x000fe40005800000 */
[----:B------:R-:W-:Y:S02]  /*159b0*/  ISETP.GT.AND P3, PT, R6, R229, PT ;  /* 0x000000e50600720c */ /* 0x000fe40003f64270 */
[----:B------:R-:W-:Y:S02]  /*159c0*/  I2FP.F32.S32 R196, R196 ;  /* 0x000000c400c47245 */ /* 0x000fe40000201400 */
[----:B------:R-:W-:Y:S02]  /*159d0*/  ISETP.GE.AND P4, PT, R10, R225, PT ;  /* 0x000000e10a00720c */ /* 0x000fe40003f86270 */
[----:B------:R-:W-:Y:S01]  /*159e0*/  FSEL R171, R14, -INF , !P5 ;  /* 0xff8000000eab7808 */ /* 0x000fe20006800000 */
[----:B--2---:R-:W-:Y:S01]  /*159f0*/  FFMA.FTZ R12, -R237, R196, R12 ;  /* 0x000000c4ed0c7223 */ /* 0x004fe2000001010c */
[----:B------:R-:W-:-:S04]  /*15a00*/  ISETP.GE.AND P5, PT, R10, R224, PT ;  /* 0x000000e00a00720c */ /* 0x000fc80003fa6270 */
        /* <DEDUP_REMOVED lines=17> */
[----:B------:R-:W-:-:S03]  /*15b20*/  LOP3.LUT R18, R18, R19, RZ, 0x3c, !PT ;  /* 0x0000001312127212 */ /* 0x000fc600078e3cff */
[----:B-1----:R-:W1:Y:S02]  /*15b30*/  MUFU.RCP R20, R20 ;  /* 0x0000001400147308 */ /* 0x002e640000001000 */
[----:B-1----:R-:W-:-:S06]  /*15b40*/  VIADD R20, R20, 0xffffffe ;  /* 0x0ffffffe14147836 */ /* 0x002fcc0000000000 */
[----:B------:R-:W1:Y:S02]  /*15b50*/  F2I.FTZ.U32.TRUNC.NTZ R21, R20 ;  /* 0x0000001400157305 */ /* 0x000e64000021f000 */
[----:B-1----:R-:W-:Y:S01]  /*15b60*/  IADD3 R17, PT, PT, RZ, -R21, RZ ;  /* 0x80000015ff117210 */ /* 0x002fe20007ffe0ff */
[----:B------:R-:W-:-:S04]  /*15b70*/  IMAD.MOV.U32 R20, RZ, RZ, RZ ;  /* 0x000000ffff147224 */ /* 0x000fc800078e00ff */
[----:B------:R-:W-:-:S04]  /*15b80*/  IMAD R17, R17, R14, RZ ;  /* 0x0000000e11117224 */ /* 0x000fc800078e02ff */
[----:B------:R-:W-:Y:S02]  /*15b90*/  IMAD.HI.U32 R17, R21, R17, R20 ;  /* 0x0000001115117227 */ /* 0x000fe400078e0014 */
[----:B------:R-:W1:Y:S04]  /*15ba0*/  LDC.64 R20, c[0x0][0x348] ;  /* 0x0000d200ff147b82 */ /* 0x000e680000000a00 */
[----:B------:R-:W-:-:S04]  /*15bb0*/  IMAD.HI.U32 R15, R17, R10, RZ ;  /* 0x0000000a110f7227 */ /* 0x000fc800078e00ff */
[----:B------:R-:W-:Y:S02]  /*15bc0*/  IMAD R10, R15, R12, R10 ;  /* 0x0000000c0f0a7224 */ /* 0x000fe400078e020a */
[----:B------:R-:W-:-:S03]  /*15bd0*/  IMAD.HI.U32 R17, R17, R13, RZ ;  /* 0x0000000d11117227 */ /* 0x000fc600078e00ff */
[----:B------:R-:W-:Y:S01]  /*15be0*/  ISETP.GT.U32.AND P3, PT, R14, R10, PT ;  /* 0x0000000a0e00720c */ /* 0x000fe20003f64070 */
[----:B------:R-:W-:Y:S01]  /*15bf0*/  IMAD R12, R17, R12, R13 ;  /* 0x0000000c110c7224 */ /* 0x000fe200078e020d */
[----:B------:R-:W-:-:S04]  /*15c00*/  LOP3.LUT R13, RZ, R19, RZ, 0x33, !PT ;  /* 0x00000013ff0d7212 */ /* 0x000fc800078e33ff */
[----:B------:R-:W-:-:S07]  /*15c10*/  ISETP.GT.U32.AND P0, PT, R14, R12, PT ;  /* 0x0000000c0e00720c */ /* 0x000fce0003f04070 */
[----:B------:R-:W-:Y:S01]  /*15c20*/  @!P3 IMAD.IADD R10, R10, 0x1, -R14 ;  /* 0x000000010a0ab824 */ /* 0x000fe200078e0a0e */
[----:B------:R-:W-:Y:S02]  /*15c30*/  @!P3 IADD3 R15, PT, PT, R15, 0x1, RZ ;  /* 0x000000010f0fb810 */ /* 0x000fe40007ffe0ff */
[----:B------:R-:W-:Y:S02]  /*15c40*/  ISETP.GE.AND P3, PT, R18, RZ, PT ;  /* 0x000000ff1200720c */ /* 0x000fe40003f66270 */
[-C--:B------:R-:W-:Y:S01]  /*15c50*/  ISETP.GE.U32.AND P4, PT, R10, R14.reuse, PT ;  /* 0x0000000e0a00720c */ /* 0x080fe20003f86070 */
[----:B------:R-:W-:Y:S01]  /*15c60*/  @!P0 VIADD R17, R17, 0x1 ;  /* 0x0000000111118836 */ /* 0x000fe20000000000 */
[-C--:B------:R-:W-:Y:S02]  /*15c70*/  @!P0 IADD3 R12, PT, PT, R12, -R14.reuse, RZ ;  /* 0x8000000e0c0c8210 */ /* 0x080fe40007ffe0ff */
[----:B------:R-:W-:Y:S02]  /*15c80*/  ISETP.GE.AND P0, PT, R16, RZ, PT ;  /* 0x000000ff1000720c */ /* 0x000fe40003f06270 */
[----:B------:R-:W-:-:S07]  /*15c90*/  ISETP.GE.U32.AND P5, PT, R12, R14, PT ;  /* 0x0000000e0c00720c */ /* 0x000fce0003fa6070 */
[----:B------:R-:W-:Y:S01]  /*15ca0*/  @P4 VIADD R15, R15, 0x1 ;  /* 0x000000010f0f4836 */ /* 0x000fe20000000000 */
[----:B------:R-:W-:-:S03]  /*15cb0*/  ISETP.NE.AND P4, PT, R19, RZ, PT ;  /* 0x000000ff1300720c */ /* 0x000fc60003f85270 */
[----:B------:R-:W-:Y:S02]  /*15cc0*/  IMAD.MOV.U32 R14, RZ, RZ, R15 ;  /* 0x000000ffff0e7224 */ /* 0x000fe400078e000f */
[----:B------:R-:W-:-:S03]  /*15cd0*/  @P5 IADD3 R17, PT, PT, R17, 0x1, RZ ;  /* 0x0000000111115810 */ /* 0x000fc60007ffe0ff */
[----:B------:R-:W-:Y:S02]  /*15ce0*/  @!P0 IADD3 R14, PT, PT, -R14, RZ, RZ ;  /* 0x000000ff0e0e8210 */ /* 0x000fe40007ffe1ff */
[----:B------:R-:W-:Y:S02]  /*15cf0*/  @!P3 IMAD.MOV R17, RZ, RZ, -R17 ;  /* 0x000000ffff11b224 */ /* 0x000fe400078e0a11 */
[----:B------:R-:W-:-:S03]  /*15d00*/  SEL R14, R13, R14, !P4 ;  /* 0x0000000e0d0e7207 */ /* 0x000fc60006000000 */
[----:B------:R-:W-:Y:S02]  /*15d10*/  SEL R13, R13, R17, !P4 ;  /* 0x000000110d0d7207 */ /* 0x000fe40006000000 */
[----:B-1----:R-:W2:Y:S01]  /*15d20*/  LD.E.64 R16, desc[UR4][R20.64+0x38] ;  /* 0x0000380414107980 */ /* 0x002ea2000c101b00 */
        /* <DEDUP_REMOVED lines=22> */
.L_x_7536:
        /* <DEDUP_REMOVED lines=8> */
.L_x_7537:
[----:B------:R-:W-:Y:S05]  /*15f10*/  BSYNC.RECONVERGENT B0 ;  /* 0x0000000000007941 */ /* 0x000fea0003800200 */
.L_x_7535:
[C---:B------:R-:W-:Y:S01]  /*15f20*/  SHF.L.U32 R12, R220.reuse, 0x5, RZ ;  /* 0x00000005dc0c7819 */ /* 0x040fe200000006ff */
[--C-:B------:R-:W-:Y:S01]  /*15f30*/  @!P1 IMAD.MOV.U32 R15, RZ, RZ, R230.reuse ;  /* 0x000000ffff0f9224 */ /* 0x100fe200078e00e6 */
[----:B------:R-:W-:Y:S01]  /*15f40*/  SHF.L.U64.HI R10, R220, 0x5, R221 ;  /* 0x00000005dc0a7819 */ /* 0x000fe200000102dd */
[----:B------:R1:W-:Y:S01]  /*15f50*/  @P1 STS.128 [R239+0x2000], RZ ;  /* 0x002000ffef001388 */ /* 0x0003e20000000c00 */
[-C--:B------:R-:W-:Y:S01]  /*15f60*/  IADD3 R16, P3, PT, R12, R231.reuse, RZ ;  /* 0x000000e70c107210 */ /* 0x080fe20007f7e0ff */
[C---:B------:R-:W-:Y:S01]  /*15f70*/  @!P1 IMAD R30, R221.reuse, 0x60, RZ ;  /* 0x00000060dd1e9824 */ /* 0x040fe200078e02ff */
[----:B------:R-:W-:Y:S01]  /*15f80*/  @!P1 MOV R14, R231 ;  /* 0x000000e7000e9202 */ /* 0x000fe20000000f00 */
[----:B------:R-:W-:Y:S01]  /*15f90*/  @!P1 IMAD R22, R221, 0x120, RZ ;  /* 0x00000120dd169824 */ /* 0x000fe200078e02ff */
[----:B------:R-:W-:Y:S01]  /*15fa0*/  @!P1 IADD3 R12, P0, PT, R16, R12, RZ ;  /* 0x0000000c100c9210 */ /* 0x000fe20007f1e0ff */
[----:B------:R-:W-:Y:S01]  /*15fb0*/  IMAD.X R17, R10, 0x1, R230, P3 ;  /* 0x000000010a117824 */ /* 0x000fe200018e06e6 */
[C---:B------:R-:W-:Y:S01]  /*15fc0*/  @!P1 LEA R34, P3, R220.reuse, R16, 0x6 ;  /* 0x00000010dc229211 */ /* 0x040fe200078630ff */
[----:B------:R-:W-:Y:S01]  /*15fd0*/  @!PT LDS RZ, [RZ] ;  /* 0x00000000fffff984 */ /* 0x000fe20000000800 */
[----:B------:R-:W-:Y:S01]  /*15fe0*/  @!PT LDS RZ, [RZ] ;  /* 0x00000000fffff984 */ /* 0x000fe20000000800 */
[----:B------:R-:W-:Y:S01]  /*15ff0*/  @!PT LDS RZ, [RZ] ;  /* 0x00000000fffff984 */ /* 0x000fe20000000800 */
[----:B------:R2:W-:Y:S01]  /*16000*/  @!P1 LDGSTS.E.BYPASS.LTC128B.128 [R239+0x2000], desc[UR4][R14.64] ;  /* 0x020000000eef9fae */ /* 0x0005e2000b981a04 */
[--C-:B------:R-:W-:Y:S01]  /*16010*/  @!P1 IMAD.MOV.U32 R32, RZ, RZ, R16.reuse ;  /* 0x000000ffff209224 */ /* 0x100fe200078e0010 */
[----:B------:R-:W-:Y:S01]  /*16020*/  BSSY.RECONVERGENT B0, `(.L_x_7538) ;  /* 0x0000083000007945 */ /* 0x000fe20003800200 */
[----:B------:R-:W-:Y:S01]  /*16030*/  @!P1 IADD3.X R13, PT, PT, R17, R10, RZ, P0, !PT ;  /* 0x0000000a110d9210 */ /* 0x000fe200007fe4ff */
[----:B------:R1:W-:Y:S01]  /*16040*/  @P1 STS.128 [R239+0x2800], RZ ;  /* 0x002800ffef001388 */ /* 0x0003e20000000c00 */
[-C--:B------:R-:W-:Y:S01]  /*16050*/  @!P1 MOV R33, R17.reuse ;  /* 0x0000001100219202 */ /* 0x080fe20000000f00 */
[----:B------:R-:W-:Y:S01]  /*16060*/  @!P1 IMAD.MOV.U32 R18, RZ, RZ, R16 ;  /* 0x000000ffff129224 */ /* 0x000fe200078e0010 */
[-C--:B------:R-:W-:Y:S01]  /*16070*/  @!P1 MOV R19, R17.reuse ;  /* 0x0000001100139202 */ /* 0x080fe20000000f00 */
[----:B------:R-:W-:Y:S01]  /*16080*/  @!PT LDS RZ, [RZ] ;  /* 0x00000000fffff984 */ /* 0x000fe20000000800 */
[----:B------:R-:W-:Y:S01]  /*16090*/  @!PT LDS RZ, [RZ] ;  /* 0x00000000fffff984 */ /* 0x000fe20000000800 */
[----:B------:R-:W-:Y:S01]  /*160a0*/  @!PT LDS RZ, [RZ] ;  /* 0x00000000fffff984 */ /* 0x000fe20000000800 */
[----:B------:R-:W-:Y:S01]  /*160b0*/  @!P1 LDGSTS.E.BYPASS.LTC128B.128 [R239+0x2800], desc[UR4][R16.64] ;  /* 0x0280000010ef9fae */ /* 0x000fe2000b981a04 */
[----:B------:R-:W-:Y:S01]  /*160c0*/  @!P1 IMAD R26, R221, 0xc0, RZ ;  /* 0x000000c0dd1a9824 */ /* 0x000fe200078e02ff */
[-C--:B------:R-:W-:Y:S01]  /*160d0*/  @!P1 MOV R21, R17.reuse ;  /* 0x0000001100159202 */ /* 0x080fe20000000f00 */
[C---:B------:R-:W-:Y:S01]  /*160e0*/  @!P1 IMAD.WIDE.U32 R32, R220.reuse, 0x60, R32 ;  /* 0x00000060dc209825 */ /* 0x040fe200078e0020 */
[----:B------:R1:W-:Y:S01]  /*160f0*/  @P1 STS.128 [R239+0x3000], RZ ;  /* 0x003000ffef001388 */ /* 0x0003e20000000c00 */
[----:B------:R-:W-:-:S02]  /*16100*/  @!P1 LEA.HI.X R35, R220, R17, R221, 0x6, P3 ;  /* 0x00000011dc239211 */ /* 0x000fc400018f34dd */
[----:B------:R-:W-:Y:S01]  /*16110*/  @!P1 IMAD.WIDE.U32 R18, R220, 0xc0, R18 ;  /* 0x000000c0dc129825 */ /* 0x000fe200078e0012 */
[----:B------:R-:W-:Y:S01]  /*16120*/  @!PT LDS RZ, [RZ] ;  /* 0x00000000fffff984 */ /* 0x000fe20000000800 */
[----:B------:R-:W-:Y:S01]  /*16130*/  @!PT LDS RZ, [RZ] ;  /* 0x00000000fffff984 */ /* 0x000fe20000000800 */
[----:B------:R-:W-:Y:S01]  /*16140*/  @!PT LDS RZ, [RZ] ;  /* 0x00000000fffff984 */ /* 0x000fe20000000800 */
[----:B------:R3:W-:Y:S01]  /*16150*/  @!P1 LDGSTS.E.BYPASS.LTC128B.128 [R239+0x3000], desc[UR4][R12.64] ;  /* 0x030000000cef9fae */ /* 0x0007e2000b981a04 */
[----:B------:R-:W-:Y:S02]  /*16160*/  @!P1 IADD3 R31, PT, PT, R30, R33, RZ ;  /* 0x000000211e1f9210 */ /* 0x000fe40007ffe0ff */
[----:B------:R-:W-:Y:S01]  /*16170*/  @!P1 IMAD.MOV.U32 R20, RZ, RZ, R16 ;  /* 0x000000ffff149224 */ /* 0x000fe200078e0010 */
[----:B------:R1:W-:Y:S01]  /*16180*/  @P1 STS.128 [R239+0x3800], RZ ;  /* 0x003800ffef001388 */ /* 0x0003e20000000c00 */
[----:B------:R-:W-:Y:S01]  /*16190*/  @!P1 IMAD.IADD R27, R26, 0x1, R19 ;  /* 0x000000011a1b9824 */ /* 0x000fe200078e0213 */
[----:B------:R-:W-:Y:S01]  /*161a0*/  @!P1 MOV R26, R18 ;  /* 0x00000012001a9202 */ /* 0x000fe20000000f00 */
[----:B------:R-:W-:Y:S01]  /*161b0*/  @!P1 IMAD.MOV.U32 R30, RZ, RZ, R32 ;  /* 0x000000ffff1e9224 */ /* 0x000fe200078e0020 */
[----:B------:R-:W-:Y:S01]  /*161c0*/  @!P1 MOV R18, R16 ;  /* 0x0000001000129202 */ /* 0x000fe20000000f00 */
[----:B------:R-:W-:Y:S01]  /*161d0*/  @!P1 IMAD.WIDE.U32 R32, R220, 0x180, R16 ;  /* 0x00000180dc209825 */ /* 0x000fe200078e0010 */
[-C--:B------:R-:W-:Y:S01]  /*161e0*/  @!P1 MOV R19, R17.reuse ;  /* 0x0000001100139202 */ /* 0x080fe20000000f00 */
[----:B------:R-:W-:Y:S01]  /*161f0*/  @!PT LDS RZ, [RZ] ;  /* 0x00000000fffff984 */ /* 0x000fe20000000800 */
[----:B------:R-:W-:Y:S01]  /*16200*/  @!PT LDS RZ, [RZ] ;  /* 0x00000000fffff984 */ /* 0x000fe20000000800 */
[----:B------:R-:W-:Y:S01]  /*16210*/  @!PT LDS RZ, [RZ] ;  /* 0x00000000fffff984 */ /* 0x000fe20000000800 */
[----:B------:R-:W-:Y:S01]  /*16220*/  @!P1 LDGSTS.E.BYPASS.LTC128B.128 [R239+0x3800], desc[UR4][R34.64] ;  /* 0x0380000022ef9fae */ /* 0x000fe2000b981a04 */
[----:B--2---:R-:W-:Y:S01]  /*16230*/  @!P1 MOV R15, R17 ;  /* 0x00000011000f9202 */ /* 0x004fe20000000f00 */
[----:B------:R-:W-:-:S02]  /*16240*/  @!P1 IMAD R28, R221, 0xa0, RZ ;  /* 0x000000a0dd1c9824 */ /* 0x000fc400078e02ff */
[----:B------:R-:W-:Y:S01]  /*16250*/  @!P1 IMAD.WIDE.U32 R20, R220, 0xa0, R20 ;  /* 0x000000a0dc149825 */ /* 0x000fe200078e0014 */
[----:B------:R1:W-:Y:S03]  /*16260*/  @P1 STS.128 [R239+0x4000], RZ ;  /* 0x004000ffef001388 */ /* 0x0003e60000000c00 */
[----:B------:R-:W-:Y:S01]  /*16270*/  @!P1 IMAD.MOV.U32 R14, RZ, RZ, R16 ;  /* 0x000000ffff0e9224 */ /* 0x000fe200078e0010 */
[----:B------:R-:W-:Y:S01]  /*16280*/  @!P1 IADD3 R29, PT, PT, R28, R21, RZ ;  /* 0x000000151c1d9210 */ /* 0x000fe20007ffe0ff */
[C---:B------:R-:W-:Y:S01]  /*16290*/  @!P1 IMAD.WIDE.U32 R18, R220.reuse, 0x160, R18 ;  /* 0x00000160dc129825 */ /* 0x040fe200078e0012 */
[----:B------:R-:W-:Y:S01]  /*162a0*/  @!P1 MOV R28, R20 ;  /* 0x00000014001c9202 */ /* 0x000fe20000000f00 */
[----:B------:R-:W-:Y:S01]  /*162b0*/  @!PT LDS RZ, [RZ] ;  /* 0x00000000fffff984 */ /* 0x000fe20000000800 */
[----:B------:R-:W-:Y:S01]  /*162c0*/  @!PT LDS RZ, [RZ] ;  /* 0x00000000fffff984 */ /* 0x000fe20000000800 */
[----:B------:R-:W-:Y:S01]  /*162d0*/  @!PT LDS RZ, [RZ] ;  /* 0x00000000fffff984 */ /* 0x000fe20000000800 */
[----:B------:R2:W-:Y:S01]  /*162e0*/  @!P1 LDGSTS.E.BYPASS.LTC128B.128 [R239+0x4000], desc[UR4][R30.64] ;  /* 0x040000001eef9fae */ /* 0x0005e2000b981a04 */
[-C--:B------:R-:W-:Y:S01]  /*162f0*/  @!P1 MOV R20, R16.reuse ;  /* 0x0000001000149202 */ /* 0x080fe20000000f00 */
[----:B------:R-:W-:Y:S01]  /*16300*/  @!P1 IMAD R24, R221, 0xe0, RZ ;  /* 0x000000e0dd189824 */ /* 0x000fe200078e02ff */
[----:B---3--:R-:W-:Y:S01]  /*16310*/  @!P1 MOV R12, R16 ;  /* 0x00000010000c9202 */ /* 0x008fe20000000f00 */
[----:B------:R-:W-:Y:S01]  /*16320*/  @!P1 IMAD.MOV.U32 R13, RZ, RZ, R17 ;  /* 0x000000ffff0d9224 */ /* 0x000fe200078e0011 */
[----:B------:R1:W-:Y:S01]  /*16330*/  @P1 STS.128 [R239+0x4800], RZ ;  /* 0x004800ffef001388 */ /* 0x0003e20000000c00 */
[----:B------:R-:W-:-:S04]  /*16340*/  @!P1 IMAD.WIDE.U32 R14, R220, 0xe0, R14 ;  /* 0x000000e0dc0e9825 */ /* 0x000fc800078e000e */
[----:B------:R-:W-:Y:S01]  /*16350*/  @!P1 IMAD.WIDE.U32 R12, R220, 0x120, R12 ;  /* 0x00000120dc0c9825 */ /* 0x000fe200078e000c */
[----:B------:R-:W-:Y:S02]  /*16360*/  @!P1 IADD3 R25, PT, PT, R24, R15, RZ ;  /* 0x0000000f18199210 */ /* 0x000fe40007ffe0ff */
[----:B------:R-:W-:Y:S01]  /*16370*/  @!P1 MOV R15, R17 ;  /* 0x00000011000f9202 */ /* 0x000fe20000000f00 */
[----:B------:R-:W-:Y:S01]  /*16380*/  @!P1 IMAD.MOV.U32 R21, RZ, RZ, R17 ;  /* 0x000000ffff159224 */ /* 0x000fe200078e0011 */
[----:B------:R-:W-:Y:S01]  /*16390*/  @!P1 IADD3 R23, PT, PT, R22, R13, RZ ;  /* 0x0000000d16179210 */ /* 0x000fe20007ffe0ff */
[C---:B------:R-:W-:Y:S01]  /*163a0*/  @!P1 IMAD R13, R221.reuse, 0x160, RZ ;  /* 0x00000160dd0d9824 */ /* 0x040fe200078e02ff */
[----:B------:R-:W-:Y:S01]  /*163b0*/  @!P1 MOV R22, R12 ;  /* 0x0000000c00169202 */ /* 0x000fe20000000f00 */
[----:B------:R-:W-:Y:S02]  /*163c0*/  @!P1 IMAD R12, R221, 0x180, RZ ;  /* 0x00000180dd0c9824 */ /* 0x000fe400078e02ff */
[----:B------:R-:W-:-:S02]  /*163d0*/  @!P1 IMAD.IADD R19, R13, 0x1, R19 ;  /* 0x000000010d139824 */ /* 0x000fc400078e0213 */
[----:B------:R-:W-:Y:S01]  /*163e0*/  @!P1 IMAD.MOV.U32 R24, RZ, RZ, R14 ;  /* 0x000000ffff189224 */ /* 0x000fe200078e000e */
[----:B------:R-:W-:Y:S01]  /*163f0*/  @!P1 IADD3 R33, PT, PT, R12, R33, RZ ;  /* 0x000000210c219210 */ /* 0x000fe20007ffe0ff */
[----:B------:R-:W-:Y:S01]  /*16400*/  @!P1 IMAD R14, R221, 0x140, RZ ;  /* 0x00000140dd0e9824 */ /* 0x000fe200078e02ff */
[C---:B------:R-:W-:Y:S01]  /*16410*/  @!P1 LEA R12, P0, R220.reuse, R16, 0x7 ;  /* 0x00000010dc0c9211 */ /* 0x040fe200078038ff */
[----:B------:R-:W-:-:S03]  /*16420*/  @!P1 IMAD.WIDE.U32 R20, R220, 0x140, R20 ;  /* 0x00000140dc149825 */ /* 0x000fc600078e0014 */
[-C--:B------:R-:W-:Y:S01]  /*16430*/  @!P1 LEA.HI.X R13, R220, R17.reuse, R221, 0x7, P0 ;  /* 0x00000011dc0d9211 */ /* 0x080fe200000f3cdd */
[----:B------:R-:W-:Y:S01]  /*16440*/  @!P1 IMAD.IADD R21, R14, 0x1, R21 ;  /* 0x000000010e159824 */ /* 0x000fe200078e0215 */
[CC--:B--2---:R-:W-:Y:S01]  /*16450*/  @!P1 LEA R30, P0, R220.reuse, R16.reuse, 0x8 ;  /* 0x00000010dc1e9211 */ /* 0x0c4fe200078040ff */
[----:B------:R-:W-:Y:S01]  /*16460*/  @!P1 IMAD R10, R221, 0x1a0, RZ ;  /* 0x000001a0dd0a9824 */ /* 0x000fe200078e02ff */
        /* <DEDUP_REMOVED lines=62> */
.L_x_7539:
[----:B------:R-:W-:Y:S05]  /*16850*/  BSYNC.RECONVERGENT B0 ;  /* 0x0000000000007941 */ /* 0x000fea0003800200 */
.L_x_7538:
[----:B------:R-:W0:Y:S02]  /*16860*/  LDGDEPBAR ;  /* 0x00000000000079af */ /* 0x000e240000000000 */
.L_x_7534:
[----:B------:R-:W-:Y:S05]  /*16870*/  BSYNC.RECONVERGENT B1 ;  /* 0x0000000000017941 */ /* 0x000fea0003800200 */
.L_x_7533:
        /* <DEDUP_REMOVED lines=73> */
[----:B------:R-:W-:Y:S02]  /*16d10*/  FSETP.NEU.FTZ.AND P1, PT, R75, -INF , PT ;  /* 0xff8000004b00780b */ /* 0x000fe40003f3d000 */
[----:B----4-:R-:W-:-:S04]  /*16d20*/  FMNMX.FTZ R10, R13, R10, !PT ;  /* 0x0000000a0d0a7209 */ /* 0x010fc80007810000 */
[----:B------:R-:W-:-:S04]  /*16d30*/  FSETP.NEU.FTZ.AND P0, PT, R10, -INF , PT ;  /* 0xff8000000a00780b */ /* 0x000fc80003f1d000 */
[----:B--2---:R-:W-:-:S05]  /*16d40*/  FSEL R16, R10, RZ, P0 ;  /* 0x000000ff0a107208 */ /* 0x004fca0000000000 */
[----:B------:R-:W-:Y:S01]  /*16d50*/  FADD.FTZ R16, R0, -R16 ;  /* 0x8000001000107221 */ /* 0x000fe20000010000 */
[C---:B---3--:R-:W-:Y:S01]  /*16d60*/  FMUL.FTZ R179, R174.reuse, R75 ;  /* 0x0000004baeb37220 */ /* 0x048fe20000410000 */
[C---:B------:R-:W-:Y:S02]  /*16d70*/  FMUL.FTZ R175, R174.reuse, R10 ;  /* 0x0000000aaeaf7220 */ /* 0x040fe40000410000 */
[----:B------:R-:W-:Y:S02]  /*16d80*/  FMUL.FTZ R16, R174, R16 ;  /* 0x00000010ae107220 */ /* 0x000fe40000410000 */
[----:B------:R-:W-:Y:S02]  /*16d90*/  FSEL R179, R179, RZ, P1 ;  /* 0x000000ffb3b37208 */ /* 0x000fe40000800000 */
[----:B------:R-:W-:Y:S02]  /*16da0*/  FSEL R175, R175, RZ, P0 ;  /* 0x000000ffafaf7208 */ /* 0x000fe40000000000 */
[----:B------:R-:W-:Y:S01]  /*16db0*/  ISETP.GT.AND P0, PT, R6, R229, PT ;  /* 0x000000e50600720c */ /* 0x000fe20003f04270 */
[-CC-:B------:R-:W-:Y:S01]  /*16dc0*/  FFMA.FTZ R17, R120, R174.reuse, -R179.reuse ;  /* 0x000000ae78117223 */ /* 0x180fe200000108b3 */
[-C--:B------:R-:W-:Y:S01]  /*16dd0*/  FFMA.FTZ R19, R123, R174.reuse, -R179 ;  /* 0x000000ae7b137223 */ /* 0x080fe200000108b3 */
[-CC-:B------:R-:W-:Y:S01]  /*16de0*/  FFMA.FTZ R122, R122, R174.reuse, -R175.reuse ;  /* 0x000000ae7a7a7223 */ /* 0x180fe200000108af */
[-CC-:B------:R-:W-:Y:S01]  /*16df0*/  FFMA.FTZ R13, R112, R174.reuse, -R175.reuse ;  /* 0x000000ae700d7223 */ /* 0x180fe200000108af */
[----:B------:R1:W-:Y:S01]  /*16e00*/  MUFU.EX2 R123, R17 ;  /* 0x00000011007b7308 */ /* 0x0003e20000000800 */
[-C--:B------:R-:W-:Y:S01]  /*16e10*/  FFMA.FTZ R12, R113, R174.reuse, -R175 ;  /* 0x000000ae710c7223 */ /* 0x080fe200000108af */
[-CC-:B------:R-:W-:Y:S01]  /*16e20*/  FFMA.FTZ R114, R114, R174.reuse, -R179.reuse ;  /* 0x000000ae72727223 */ /* 0x180fe200000108b3 */
[-C--:B------:R-:W-:Y:S01]  /*16e30*/  FFMA.FTZ R18, R124, R174.reuse, -R179 ;  /* 0x000000ae7c127223 */ /* 0x080fe200000108b3 */
[----:B------:R2:W-:Y:S01]  /*16e40*/  MUFU.EX2 R112, R122 ;  /* 0x0000007a00707308 */ /* 0x0005e20000000800 */
[-CC-:B------:R-:W-:Y:S01]  /*16e50*/  FFMA.FTZ R121, R121, R174.reuse, -R175.reuse ;  /* 0x000000ae79797223 */ /* 0x180fe200000108af */
[-C--:B------:R-:W-:Y:S01]  /*16e60*/  FFMA.FTZ R117, R117, R174.reuse, -R175 ;  /* 0x000000ae75757223 */ /* 0x080fe200000108af */
[-CC-:B------:R-:W-:Y:S01]  /*16e70*/  FFMA.FTZ R125, R125, R174.reuse, -R179.reuse ;  /* 0x000000ae7d7d7223 */ /* 0x180fe200000108b3 */
[----:B------:R-:W-:Y:S01]  /*16e80*/  MUFU.EX2 R113, R13 ;  /* 0x0000000d00717308 */ /* 0x000fe20000000800 */
[-C--:B------:R-:W-:Y:S01]  /*16e90*/  FFMA.FTZ R40, R118, R174.reuse, -R179 ;  /* 0x000000ae76287223 */ /* 0x080fe200000108b3 */
[-CC-:B------:R-:W-:Y:S01]  /*16ea0*/  FFMA.FTZ R116, R116, R174.reuse, -R175.reuse ;  /* 0x000000ae74747223 */ /* 0x180fe200000108af */
[-C--:B------:R-:W-:Y:S01]  /*16eb0*/  FFMA.FTZ R109, R109, R174.reuse, -R175 ;  /* 0x000000ae6d6d7223 */ /* 0x080fe200000108af */
[----:B------:R3:W4:Y:S01]  /*16ec0*/  MUFU.EX2 R120, R12 ;  /* 0x0000000c00787308 */ /* 0x0007220000000800 */
[-C--:B------:R-:W-:Y:S01]  /*16ed0*/  FFMA.FTZ R119, R119, R174.reuse, -R179 ;  /* 0x000000ae77777223 */ /* 0x080fe200000108b3 */
[----:B-1----:R-:W-:Y:S01]  /*16ee0*/  FSEL R17, R75, RZ, P1 ;  /* 0x000000ff4b117208 */ /* 0x002fe20000800000 */
[-CC-:B------:R-:W-:Y:S01]  /*16ef0*/  FFMA.FTZ R108, R108, R174.reuse, -R175.reuse ;  /* 0x000000ae6c6c7223 */ /* 0x180fe200000108af */
[----:B------:R-:W1:Y:S01]  /*16f00*/  MUFU.EX2 R124, R19 ;  /* 0x00000013007c7308 */ /* 0x000e620000000800 */
[----:B------:R-:W-:Y:S01]  /*16f10*/  FFMA.FTZ R101, R101, R174, -R175 ;  /* 0x000000ae65657223 */ /* 0x000fe200000108af */
[----:B--2---:R-:W-:Y:S01]  /*16f20*/  LEA R122, R164, R214, 0x1 ;  /* 0x000000d6a47a7211 */ /* 0x004fe200078e08ff */
[----:B------:R-:W-:Y:S01]  /*16f30*/  FADD.FTZ R17, R36, -R17 ;  /* 0x8000001124117221 */ /* 0x000fe20000010000 */
[----:B------:R-:W-:Y:S01]  /*16f40*/  MUFU.EX2 R0, R18 ;  /* 0x0000001200007308 */ /* 0x000fe20000000800 */
[----:B------:R-:W-:Y:S01]  /*16f50*/  FFMA.FTZ R111, R111, R174, -R179 ;  /* 0x000000ae6f6f7223 */ /* 0x000fe200000108b3 */
[----:B------:R-:W-:Y:S01]  /*16f60*/  IADD3 R28, PT, PT, R122, 0xa000, RZ ;  /* 0x0000a0007a1c7810 */ /* 0x000fe20007ffe0ff */
[----:B------:R-:W-:Y:S01]  /*16f70*/  FMUL.FTZ R17, R174, R17 ;  /* 0x00000011ae117220 */ /* 0x000fe20000410000 */
[----:B------:R-:W-:Y:S01]  /*16f80*/  IADD3 R38, PT, PT, R32, R122, RZ ;  /* 0x0000007a20267210 */ /* 0x000fe20007ffe0ff */
[----:B------:R-:W2:Y:S01]  /*16f90*/  MUFU.EX2 R36, R114 ;  /* 0x0000007200247308 */ /* 0x000ea20000000800 */
[----:B---3--:R-:W3:Y:S01]  /*16fa0*/  LDSM.16.MT88.4 R12, [R122+0xa000] ;  /* 0x00a000007a0c783b */ /* 0x008ee20000004200 */
[----:B----4-:R-:W-:Y:S01]  /*16fb0*/  F2FP.F16.F32.PACK_AB R23, R120, R113 ;  /* 0x000000717817723e */ /* 0x010fe200000000ff */
[-CC-:B------:R-:W-:Y:S01]  /*16fc0*/  FFMA.FTZ R100, R100, R174.reuse, -R175.reuse ;  /* 0x000000ae64647223 */ /* 0x180fe200000108af */
[----:B------:R-:W4:Y:S01]  /*16fd0*/  MUFU.EX2 R164, R17 ;  /* 0x0000001100a47308 */ /* 0x000f220000000800 */
[----:B-1----:R-:W-:Y:S01]  /*16fe0*/  F2FP.F16.F32.PACK_AB R20, R124, R123 ;  /* 0x0000007b7c14723e */ /* 0x002fe200000000ff */
[----:B------:R-:W-:Y:S01]  /*16ff0*/  LDSM.16.MT88.4 R44, [R38+0xb000] ;  /* 0x00b00000262c783b */ /* 0x000fe20000004200 */
[-C--:B------:R-:W-:Y:S01]  /*17000*/  FFMA.FTZ R93, R93, R174.reuse, -R175 ;  /* 0x000000ae5d5d7223 */ /* 0x080fe200000108af */
[----:B------:R1:W5:Y:S01]  /*17010*/  MUFU.EX2 R114, R16 ;  /* 0x0000001000727308 */ /* 0x0003620000000800 */
[-C--:B------:R-:W-:Y:S01]  /*17020*/  FFMA.FTZ R103, R103, R174.reuse, -R179 ;  /* 0x000000ae67677223 */ /* 0x080fe200000108b3 */
[-CC-:B------:R-:W-:Y:S01]  /*17030*/  FFMA.FTZ R92, R92, R174.reuse, -R175.reuse ;  /* 0x000000ae5c5c7223 */ /* 0x180fe200000108af */
[-C--:B------:R-:W-:Y:S01]  /*17040*/  FFMA.FTZ R85, R85, R174.reuse, -R175 ;  /* 0x000000ae55557223 */ /* 0x080fe200000108af */
[----:B------:R-:W5:Y:S01]  /*17050*/  MUFU.EX2 R121, R121 ;  /* 0x0000007900797308 */ /* 0x000f620000000800 */
[----:B------:R-:W-:Y:S01]  /*17060*/  FFMA.FTZ R95, R95, R174, -R179 ;  /* 0x000000ae5f5f7223 */ /* 0x000fe200000108b3 */
[----:B--2---:R-:W-:Y:S01]  /*17070*/  F2FP.F16.F32.PACK_AB R22, R36, R0 ;  /* 0x000000002416723e */ /* 0x004fe200000000ff */
[-CC-:B------:R-:W-:Y:S01]  /*17080*/  FFMA.FTZ R84, R84, R174.reuse, -R175.reuse ;  /* 0x000000ae54547223 */ /* 0x180fe200000108af */
[----:B------:R2:W-:Y:S01]  /*17090*/  MUFU.EX2 R118, R125 ;  /* 0x0000007d00767308 */ /* 0x0005e20000000800 */
[----:B------:R-:W-:Y:S01]  /*170a0*/  FFMA.FTZ R77, R77, R174, -R175 ;  /* 0x000000ae4d4d7223 */ /* 0x000fe200000108af */
[-C--:B----4-:R-:W-:Y:S01]  /*170b0*/  FMUL.FTZ R24, R160, R164.reuse ;  /* 0x000000a4a0187220 */ /* 0x090fe20000410000 */
[----:B------:R-:W-:Y:S01]  /*170c0*/  IADD3 R160, PT, PT, R122, 0xa040, RZ ;  /* 0x0000a0407aa07810 */ /* 0x000fe20007ffe0ff */
[----:B------:R-:W-:Y:S01]  /*170d0*/  FMUL.FTZ R25, R161, R164 ;  /* 0x000000a4a1197220 */ /* 0x000fe20000410000 */
[----:B------:R-:W-:Y:S01]  /*170e0*/  @P2 IADD3 R160, PT, PT, R28, -0x40, RZ ;  /* 0xffffffc01ca02810 */ /* 0x000fe20007ffe0ff */
[----:B-1----:R-:W1:Y:S01]  /*170f0*/  LDSM.16.MT88.4 R16, [R38+0xa000] ;  /* 0x00a000002610783b */ /* 0x002e620000004200 */
[-C--:B-----5:R-:W-:Y:S01]  /*17100*/  FMUL.FTZ R26, R162, R114.reuse ;  /* 0x00000072a21a7220 */ /* 0x0a0fe20000410000 */
[-C--:B------:R-:W-:Y:S01]  /*17110*/  FMUL.FTZ R27, R163, R114.reuse ;  /* 0x00000072a31b7220 */ /* 0x080fe20000410000 */
[-C--:B------:R-:W-:Y:S01]  /*17120*/  FMUL.FTZ R158, R158, R114.reuse ;  /* 0x000000729e9e7220 */ /* 0x080fe20000410000 */
[----:B------:R-:W4:Y:S01]  /*17130*/  LDSM.16.MT88.4 R28, [R160] ;  /* 0x00000000a01c783b */ /* 0x000f220000004200 */
        /* <DEDUP_REMOVED lines=12> */
[----:B--2---:R-:W-:Y:S01]  /*17200*/  FFMA.FTZ R125, R106, R174, -R179 ;  /* 0x000000ae6a7d7223 */ /* 0x004fe200000108b3 */
[----:B------:R-:W-:Y:S01]  /*17210*/  FMUL.FTZ R150, R150, R114 ;  /* 0x0000007296967220 */ /* 0x000fe20000410000 */
[C---:B---3--:R-:W-:Y:S01]  /*17220*/  HMMA.16816.F32 R24, R20.reuse, R12, R24 ;  /* 0x0000000c1418723c */ /* 0x048fe20000001818 */
[----:B------:R-:W-:Y:S01]  /*17230*/  FMUL.FTZ R12, R152, R164 ;  /* 0x000000a4980c7220 */ /* 0x000fe20000410000 */
[----:B------:R-:W-:Y:S01]  /*17240*/  IADD3 R152, PT, PT, R32, R160, RZ ;  /* 0x000000a020987210 */ /* 0x000fe20007ffe0ff */
[----:B------:R-:W-:Y:S01]  /*17250*/  FMUL.FTZ R13, R153, R164 ;  /* 0x000000a4990d7220 */ /* 0x000fe20000410000 */
[----:B------:R2:W-:Y:S01]  /*17260*/  MUFU.EX2 R106, R40 ;  /* 0x00000028006a7308 */ /* 0x0005e20000000800 */
[----:B------:R-:W-:Y:S01]  /*17270*/  FMUL.FTZ R151, R151, R114 ;  /* 0x0000007297977220 */ /* 0x000fe20000410000 */
[----:B------:R-:W-:Y:S01]  /*17280*/  FMUL.FTZ R148, R148, R164 ;  /* 0x000000a494947220 */ /* 0x000fe20000410000 */
[----:B------:R-:W3:Y:S01]  /*17290*/  LDSM.16.MT88.4 R32, [R152] ;  /* 0x000000009820783b */ /* 0x000ee20000004200 */
[C---:B------:R-:W-:Y:S01]  /*172a0*/  HMMA.16816.F32 R156, R20.reuse, R14, R156 ;  /* 0x0000000e149c723c */ /* 0x040fe2000000189c */
[-C--:B------:R-:W-:Y:S01]  /*172b0*/  FMUL.FTZ R14, R154, R114.reuse ;  /* 0x000000729a0e7220 */ /* 0x080fe20000410000 */
[----:B------:R-:W-:Y:S01]  /*172c0*/  FMUL.FTZ R15, R155, R114 ;  /* 0x000000729b0f7220 */ /* 0x000fe20000410000 */
[----:B------:R-:W-:Y:S01]  /*172d0*/  FMUL.FTZ R149, R149, R164 ;  /* 0x000000a495957220 */ /* 0x000fe20000410000 */
[----:B------:R-:W-:Y:S01]  /*172e0*/  MUFU.EX2 R116, R116 ;  /* 0x0000007400747308 */ /* 0x000fe20000000800 */
[-C--:B------:R-:W-:Y:S01]  /*172f0*/  FMUL.FTZ R138, R138, R114.reuse ;  /* 0x000000728a8a7220 */ /* 0x080fe20000410000 */
[----:B------:R-:W-:Y:S01]  /*17300*/  FMUL.FTZ R139, R139, R114 ;  /* 0x000000728b8b7220 */ /* 0x000fe20000410000 */
[-C--:B------:R-:W-:Y:S01]  /*17310*/  FMUL.FTZ R136, R136, R164.reuse ;  /* 0x000000a488887220 */ /* 0x080fe20000410000 */
[----:B------:R-:W-:Y:S01]  /*17320*/  MUFU.EX2 R125, R125 ;  /* 0x0000007d007d7308 */ /* 0x000fe20000000800 */
[----:B------:R-:W-:Y:S01]  /*17330*/  FMUL.FTZ R137, R137, R164 ;  /* 0x000000a489897220 */ /* 0x000fe20000410000 */
[----:B--2---:R-:W2:Y:S01]  /*17340*/  LDSM.16.MT88.4 R40, [R160+0x800] ;  /* 0x00080000a028783b */ /* 0x004ea20000004200 */
[-C--:B------:R-:W-:Y:S01]  /*17350*/  FMUL.FTZ R134, R134, R114.reuse ;  /* 0x0000007286867220 */ /* 0x080fe20000410000 */
[----:B------:R-:W-:Y:S01]  /*17360*/  FMUL.FTZ R135, R135, R114 ;  /* 0x0000007287877220 */ /* 0x000fe20000410000 */
[C---:B-1----:R-:W-:Y:S01]  /*17370*/  HMMA.16816.F32 R12, R20.reuse, R16, R12 ;  /* 0x00000010140c723c */ /* 0x042fe2000000180c */
[----:B------:R-:W-:Y:S01]  /*17380*/  FFMA.FTZ R16, R104, R174, -R175 ;  /* 0x000000ae68107223 */ /* 0x000fe200000108af */
[-C--:B------:R-:W-:Y:S01]  /*17390*/  FMUL.FTZ R132, R132, R164.reuse ;  /* 0x000000a484847220 */ /* 0x080fe20000410000 */
[----:B------:R1:W-:Y:S01]  /*173a0*/  MUFU.EX2 R104, R117 ;  /* 0x0000007500687308 */ /* 0x0003e20000000800 */
[----:B------:R-:W-:Y:S01]  /*173b0*/  FMUL.FTZ R133, R133, R164 ;  /* 0x000000a485857220 */ /* 0x000fe20000410000 */
[-C--:B------:R-:W-:Y:S01]  /*173c0*/  FFMA.FTZ R87, R87, R174.reuse, -R179 ;  /* 0x000000ae57577223 */ /* 0x080fe200000108b3 */
[-CC-:B------:R-:W-:Y:S01]  /*173d0*/  FFMA.FTZ R76, R76, R174.reuse, -R175.reuse ;  /* 0x000000ae4c4c7223 */ /* 0x180fe200000108af */
[----:B------:R-:W-:Y:S01]  /*173e0*/  MUFU.EX2 R108, R108 ;  /* 0x0000006c006c7308 */ /* 0x000fe20000000800 */
[C---:B----4-:R-:W-:Y:S01]  /*173f0*/  HMMA.16816.F32 R144, R20.reuse, R28, R144 ;  /* 0x0000001c1490723c */ /* 0x050fe20000001890 */
[-CC-:B------:R-:W-:Y:S01]  /*17400*/  FFMA.FTZ R28, R105, R174.reuse, -R175.reuse ;  /* 0x000000ae691c7223 */ /* 0x180fe200000108af */
[-C--:B------:R-:W-:Y:S01]  /*17410*/  FFMA.FTZ R65, R65, R174.reuse, -R175 ;  /* 0x000000ae41417223 */ /* 0x080fe200000108af */
[----:B------:R4:W-:Y:S01]  /*17420*/  MUFU.EX2 R105, R16 ;  /* 0x0000001000697308 */ /* 0x0009e20000000800 */
[-C--:B------:R-:W-:Y:S01]  /*17430*/  FFMA.FTZ R79, R79, R174.reuse, -R179 ;  /* 0x000000ae4f4f7223 */ /* 0x080fe200000108b3 */
[-CC-:B------:R-:W-:Y:S01]  /*17440*/  FFMA.FTZ R64, R64, R174.reuse, -R175.reuse ;  /* 0x000000ae40407223 */ /* 0x180fe200000108af */
[-C--:B------:R-:W-:Y:S01]  /*17450*/  FFMA.FTZ R58, R58, R174.reuse, -R175 ;  /* 0x000000ae3a3a7223 */ /* 0x080fe200000108af */
[----:B------:R-:W-:Y:S01]  /*17460*/  MUFU.EX2 R100, R100 ;  /* 0x0000006400647308 */ /* 0x000fe20000000800 */
[C---:B------:R-:W-:Y:S01]  /*17470*/  HMMA.16816.F32 R140, R20.reuse, R30, R140 ;  /* 0x0000001e148c723c */ /* 0x040fe2000000188c */
[-C--:B-1----:R-:W-:Y:S01]  /*17480*/  FFMA.FTZ R117, R115, R174.reuse, -R179 ;  /* 0x000000ae73757223 */ /* 0x082fe200000108b3 */
[-CC-:B------:R-:W-:Y:S01]  /*17490*/  FFMA.FTZ R56, R56, R174.reuse, -R175.reuse ;  /* 0x000000ae38387223 */ /* 0x180fe200000108af */
[----:B------:R1:W-:Y:S01]  /*174a0*/  MUFU.EX2 R115, R28 ;  /* 0x0000001c00737308 */ /* 0x0003e20000000800 */
[-C--:B------:R-:W-:Y:S01]  /*174b0*/  FFMA.FTZ R57, R57, R174.reuse, -R175 ;  /* 0x000000ae39397223 */ /* 0x080fe200000108af */
[-C--:B------:R-:W-:Y:S01]  /*174c0*/  FFMA.FTZ R153, R48, R174.reuse, -R179 ;  /* 0x000000ae30997223 */ /* 0x080fe200000108b3 */
[-C--:B------:R-:W-:Y:S01]  /*174d0*/  FFMA.FTZ R49, R49, R174.reuse, -R175 ;  /* 0x000000ae31317223 */ /* 0x080fe200000108af */
[----:B------:R-:W5:Y:S01]  /*174e0*/  MUFU.EX2 R117, R117 ;  /* 0x0000007500757308 */ /* 0x000f620000000800 */
[C---:B------:R-:W-:Y:S01]  /*174f0*/  HMMA.16816.F32 R148, R20.reuse, R18, R148 ;  /* 0x000000121494723c */ /* 0x040fe20000001894 */
[----:B----4-:R-:W4:Y:S01]  /*17500*/  LDSM.16.MT88.4 R16, [R122+0xa800] ;  /* 0x00a800007a10783b */ /* 0x010f220000004200 */
[-CC-:B------:R-:W-:Y:S01]  /*17510*/  FFMA.FTZ R154, R51, R174.reuse, -R179.reuse ;  /* 0x000000ae339a7223 */ /* 0x180fe200000108b3 */
[----:B------:R-:W-:Y:S01]  /*17520*/  MUFU.EX2 R92, R92 ;  /* 0x0000005c005c7308 */ /* 0x000fe20000000800 */
[-C--:B------:R-:W-:Y:S01]  /*17530*/  FFMA.FTZ R155, R199, R174.reuse, -R179 ;  /* 0x000000aec79b7223 */ /* 0x080fe200000108b3 */
[-CC-:B------:R-:W-:Y:S01]  /*17540*/  FFMA.FTZ R161, R198, R174.reuse, -R175.reuse ;  /* 0x000000aec6a17223 */ /* 0x180fe200000108af */
[-C--:B------:R-:W-:Y:S01]  /*17550*/  FFMA.FTZ R165, R165, R174.reuse, -R175 ;  /* 0x000000aea5a57223 */ /* 0x080fe200000108af */
[----:B------:R-:W-:Y:S01]  /*17560*/  MUFU.EX2 R84, R84 ;  /* 0x0000005400547308 */ /* 0x000fe20000000800 */
[C---:B---3--:R-:W-:Y:S01]  /*17570*/  HMMA.16816.F32 R136, R20.reuse, R32, R136 ;  /* 0x000000201488723c */ /* 0x048fe20000001888 */
[----:B-1----:R-:W1:Y:S01]  /*17580*/  LDSM.16.MT88.4 R28, [R38+0xa800] ;  /* 0x00a80000261c783b */ /* 0x002e620000004200 */
[-C--:B------:R-:W-:Y:S01]  /*17590*/  FFMA.FTZ R197, R197, R174.reuse, -R179 ;  /* 0x000000aec5c57223 */ /* 0x080fe200000108b3 */
[----:B------:R-:W-:Y:S01]  /*175a0*/  MUFU.EX2 R76, R76 ;  /* 0x0000004c004c7308 */ /* 0x000fe20000000800 */
[-CC-:B------:R-:W-:Y:S01]  /*175b0*/  FFMA.FTZ R162, R201, R174.reuse, -R175.reuse ;  /* 0x000000aec9a27223 */ /* 0x180fe200000108af */
[-C--:B------:R-:W-:Y:S01]  /*175c0*/  FFMA.FTZ R163, R202, R174.reuse, -R175 ;  /* 0x000000aecaa37223 */ /* 0x080fe200000108af */
[--C-:B------:R-:W-:Y:S01]  /*175d0*/  FFMA.FTZ R187, R200, R174, -R179.reuse ;  /* 0x000000aec8bb7223 */ /* 0x100fe200000108b3 */
[----:B------:R-:W-:Y:S01]  /*175e0*/  MUFU.EX2 R64, R64 ;  /* 0x0000004000407308 */ /* 0x000fe20000000800 */
[----:B------:R-:W-:Y:S01]  /*175f0*/  HMMA.16816.F32 R132, R20, R34, R132 ;  /* 0x000000221484723c */ /* 0x000fe20000001884 */
[----:B-----5:R-:W-:Y:S01]  /*17600*/  F2FP.F16.F32.PACK_AB R20, R118, R117 ;  /* 0x000000757614723e */ /* 0x020fe200000000ff */
[----:B------:R-:W3:Y:S01]  /*17610*/  LDSM.16.MT88.4 R32, [R152+0x800] ;  /* 0x000800009820783b */ /* 0x000ee20000004200 */
[----:B------:R-:W-:Y:S01]  /*17620*/  F2FP.F16.F32.PACK_AB R21, R104, R116 ;  /* 0x000000746815723e */ /* 0x000fe200000000ff */
[----:B------:R-:W-:Y:S01]  /*17630*/  MUFU.EX2 R56, R56 ;  /* 0x0000003800387308 */ /* 0x000fe20000000800 */
[----:B------:R-:W-:Y:S01]  /*17640*/  F2FP.F16.F32.PACK_AB R22, R125, R106 ;  /* 0x0000006a7d16723e */ /* 0x000fe200000000ff */
[-CC-:B------:R-:W-:Y:S01]  /*17650*/  FFMA.FTZ R191, R203, R174.reuse, -R179.reuse ;  /* 0x000000aecbbf7223 */ /* 0x180fe200000108b3 */
[----:B------:R-:W-:Y:S01]  /*17660*/  F2FP.F16.F32.PACK_AB R23, R115, R105 ;  /* 0x000000697317723e */ /* 0x000fe200000000ff */
[----:B------:R-:W-:Y:S01]  /*17670*/  MUFU.EX2 R57, R57 ;  /* 0x0000003900397308 */ /* 0x000fe20000000800 */
[-C--:B------:R-:W-:Y:S01]  /*17680*/  FFMA.FTZ R196, R205, R174.reuse, -R179 ;  /* 0x000000aecdc47223 */ /* 0x080fe200000108b3 */
[-CC-:B------:R-:W-:Y:S01]  /*17690*/  FFMA.FTZ R198, R206, R174.reuse, -R175.reuse ;  /* 0x000000aecec67223 */ /* 0x180fe200000108af */
[----:B------:R-:W-:Y:S01]  /*176a0*/  FFMA.FTZ R192, R192, R174, -R175 ;  /* 0x000000aec0c07223 */ /* 0x000fe200000108af */
[----:B------:R-:W-:Y:S01]  /*176b0*/  MUFU.EX2 R49, R49 ;  /* 0x0000003100317308 */ /* 0x000fe20000000800 */
[----:B------:R-:W-:Y:S01]  /*176c0*/  FFMA.FTZ R121, R245, R114, R121 ;  /* 0x00000072f5797223 */ /* 0x000fe20000010079 */
[C---:B--2---:R-:W-:Y:S01]  /*176d0*/  HMMA.16816.F32 R144, R20.reuse, R40, R144 ;  /* 0x000000281490723c */ /* 0x044fe20000001890 */
[----:B------:R-:W-:Y:S01]  /*176e0*/  FFMA.FTZ R40, R98, R174, -R179 ;  /* 0x000000ae62287223 */ /* 0x000fe200000108b3 */
[----:B------:R-:W-:Y:S01]  /*176f0*/  MUFU.EX2 R153, R153 ;  /* 0x0000009900997308 */ /* 0x000fe20000000800 */
[----:B------:R-:W-:Y:S01]  /*17700*/  FFMA.FTZ R123, R250, R164, R123 ;  /* 0x000000a4fa7b7223 */ /* 0x000fe2000001007b */
[-CC-:B------:R-:W-:Y:S01]  /*17710*/  FFMA.FTZ R164, R209, R174.reuse, -R175.reuse ;  /* 0x000000aed1a47223 */ /* 0x180fe200000108af */
[-C--:B------:R-:W-:Y:S01]  /*17720*/  FFMA.FTZ R114, R210, R174.reuse, -R175 ;  /* 0x000000aed2727223 */ /* 0x080fe200000108af */
[----:B------:R2:W-:Y:S01]  /*17730*/  MUFU.EX2 R51, R197 ;  /* 0x000000c500337308 */ /* 0x0005e20000000800 */
[-C--:B------:R-:W-:Y:S01]  /*17740*/  FFMA.FTZ R199, R208, R174.reuse, -R179 ;  /* 0x000000aed0c77223 */ /* 0x080fe200000108b3 */
[C---:B------:R-:W-:Y:S01]  /*17750*/  HMMA.16816.F32 R140, R20.reuse, R42, R140 ;  /* 0x0000002a148c723c */ /* 0x040fe2000000188c */
[----:B------:R-:W-:Y:S01]  /*17760*/  FADD.FTZ R121, R112, R121 ;  /* 0x0000007970797221 */ /* 0x000fe20000010000 */
[----:B------:R-:W-:Y:S01]  /*17770*/  MUFU.EX2 R154, R154 ;  /* 0x0000009a009a7308 */ /* 0x000fe20000000800 */
[-C--:B------:R-:W-:Y:S01]  /*17780*/  FFMA.FTZ R189, R189, R174.reuse, -R175 ;  /* 0x000000aebdbd7223 */ /* 0x080fe200000108af */
[----:B------:R-:W-:Y:S01]  /*17790*/  FADD.FTZ R123, R124, R123 ;  /* 0x0000007b7c7b7221 */ /* 0x000fe20000010000 */
[----:B------:R-:W-:Y:S01]  /*177a0*/  FADD.FTZ R121, R113, R121 ;  /* 0x0000007971797221 */ /* 0x000fe20000010000 */
[----:B------:R-:W-:Y:S01]  /*177b0*/  MUFU.EX2 R155, R155 ;  /* 0x0000009b009b7308 */ /* 0x000fe20000000800 */
[-CC-:B------:R-:W-:Y:S01]  /*177c0*/  FFMA.FTZ R113, R188, R174.reuse, -R175.reuse ;  /* 0x000000aebc717223 */ /* 0x180fe200000108af */
[C---:B----4-:R-:W-:Y:S01]  /*177d0*/  HMMA.16816.F32 R24, R20.reuse, R16, R24 ;  /* 0x000000101418723c */ /* 0x050fe20000001818 */
[-C--:B------:R-:W-:Y:S01]  /*177e0*/  FFMA.FTZ R112, R74, R174.reuse, -R175 ;  /* 0x000000ae4a707223 */ /* 0x080fe200000108af */
[----:B------:R-:W-:Y:S01]  /*177f0*/  MUFU.EX2 R161, R161 ;  /* 0x000000a100a17308 */ /* 0x000fe20000000800 */
[-CC-:B------:R-:W-:Y:S01]  /*17800*/  FFMA.FTZ R188, R195, R174.reuse, -R179.reuse ;  /* 0x000000aec3bc7223 */ /* 0x180fe200000108b3 */
[-CC-:B--2---:R-:W-:Y:S01]  /*17810*/  FFMA.FTZ R197, R207, R174.reuse, -R179.reuse ;  /* 0x000000aecfc57223 */ /* 0x184fe200000108b3 */
[-CC-:B------:R-:W-:Y:S01]  /*17820*/  FFMA.FTZ R124, R190, R174.reuse, -R179.reuse ;  /* 0x000000aebe7c7223 */ /* 0x180fe200000108b3 */
[----:B------:R-:W-:Y:S01]  /*17830*/  MUFU.EX2 R162, R162 ;  /* 0x000000a200a27308 */ /* 0x000fe20000000800 */
[-C--:B------:R-:W-:Y:S01]  /*17840*/  FFMA.FTZ R184, R184, R174.reuse, -R179 ;  /* 0x000000aeb8b87223 */ /* 0x080fe200000108b3 */
[C---:B-1----:R-:W-:Y:S01]  /*17850*/  HMMA.16816.F32 R12, R20.reuse, R28, R12 ;  /* 0x0000001c140c723c */ /* 0x042fe2000000180c */
[-CC-:B------:R-:W-:Y:S01]  /*17860*/  FFMA.FTZ R28, R96, R174.reuse, -R175.reuse ;  /* 0x000000ae601c7223 */ /* 0x180fe200000108af */
[----:B------:R-:W-:Y:S01]  /*17870*/  MUFU.EX2 R163, R163 ;  /* 0x000000a300a37308 */ /* 0x000fe20000000800 */
[-C--:B------:R-:W-:Y:S01]  /*17880*/  FFMA.FTZ R39, R39, R174.reuse, -R175 ;  /* 0x000000ae27277223 */ /* 0x080fe200000108af */
[----:B------:R-:W-:Y:S01]  /*17890*/  FADD.FTZ R123, R0, R123 ;  /* 0x0000007b007b7221 */ /* 0x000fe20000010000 */
[----:B------:R-:W-:Y:S01]  /*178a0*/  FADD.FTZ R121, R120, R121 ;  /* 0x0000007978797221 */ /* 0x000fe20000010000 */
[----:B------:R1:W2:Y:S01]  /*178b0*/  MUFU.EX2 R96, R109 ;  /* 0x0000006d00607308 */ /* 0x0002a20000000800 */
[-C--:B------:R-:W-:Y:S01]  /*178c0*/  FFMA.FTZ R0, R181, R174.reuse, -R175 ;  /* 0x000000aeb5007223 */ /* 0x080fe200000108af */
[C---:B------:R-:W-:Y:S01]  /*178d0*/  HMMA.16816.F32 R148, R20.reuse, R30, R148 ;  /* 0x0000001e1494723c */ /* 0x040fe20000001894 */
[----:B------:R-:W-:Y:S01]  /*178e0*/  FADD.FTZ R120, R36, R123 ;  /* 0x0000007b24787221 */ /* 0x000fe20000010000 */
[----:B------:R-:W-:Y:S01]  /*178f0*/  MUFU.EX2 R187, R187 ;  /* 0x000000bb00bb7308 */ /* 0x000fe20000000800 */
[----:B------:R-:W-:Y:S01]  /*17900*/  FADD.FTZ R121, R116, R121 ;  /* 0x0000007974797221 */ /* 0x000fe20000010000 */
[-C--:B------:R-:W-:Y:S01]  /*17910*/  FFMA.FTZ R36, R176, R174.reuse, -R175 ;  /* 0x000000aeb0247223 */ /* 0x080fe200000108af */
[----:B------:R-:W-:Y:S01]  /*17920*/  FADD.FTZ R120, R117, R120 ;  /* 0x0000007875787221 */ /* 0x000fe20000010000 */
[----:B------:R-:W-:Y:S01]  /*17930*/  MUFU.EX2 R191, R191 ;  /* 0x000000bf00bf7308 */ /* 0x000fe20000000800 */
[----:B------:R-:W-:Y:S01]  /*17940*/  FADD.FTZ R121, R104, R121 ;  /* 0x0000007968797221 */ /* 0x000fe20000010000 */
[C---:B------:R-:W-:Y:S01]  /*17950*/  HMMA.16816.F32 R156, R20.reuse, R18, R156 ;  /* 0x00000012149c723c */ /* 0x040fe2000000189c */
[----:B------:R-:W4:Y:S01]  /*17960*/  LDSM.16.MT88.4 R16, [R122+0xb000] ;  /* 0x00b000007a10783b */ /* 0x000f220000004200 */
[----:B------:R-:W-:Y:S01]  /*17970*/  MUFU.EX2 R196, R196 ;  /* 0x000000c400c47308 */ /* 0x000fe20000000800 */
[----:B------:R-:W-:Y:S01]  /*17980*/  FADD.FTZ R118, R118, R120 ;  /* 0x0000007876767221 */ /* 0x000fe20000010000 */
[----:B-1----:R-:W-:Y:S01]  /*17990*/  FFMA.FTZ R109, R107, R174, -R179 ;  /* 0x000000ae6b6d7223 */ /* 0x002fe200000108b3 */
[----:B------:R-:W-:Y:S01]  /*179a0*/  FADD.FTZ R105, R105, R121 ;  /* 0x0000007969697221 */ /* 0x000fe20000010000 */
[----:B------:R1:W5:Y:S01]  /*179b0*/  MUFU.EX2 R107, R28 ;  /* 0x0000001c006b7308 */ /* 0x0003620000000800 */
[----:B------:R-:W-:Y:S01]  /*179c0*/  FADD.FTZ R118, R106, R118 ;  /* 0x000000766a767221 */ /* 0x000fe20000010000 */
[C---:B---3--:R-:W-:Y:S01]  /*179d0*/  HMMA.16816.F32 R136, R20.reuse, R32, R136 ;  /* 0x000000201488723c */ /* 0x048fe20000001888 */
[----:B--2---:R-:W-:Y:S01]  /*179e0*/  F2FP.F16.F32.PACK_AB R33, R96, R108 ;  /* 0x0000006c6021723e */ /* 0x004fe200000000ff */
[----:B------:R-:W2:Y:S01]  /*179f0*/  MUFU.EX2 R109, R109 ;  /* 0x0000006d006d7308 */ /* 0x000ea20000000800 */
[----:B------:R-:W-:Y:S01]  /*17a00*/  FADD.FTZ R105, R115, R105 ;  /* 0x0000006973697221 */ /* 0x000fe20000010000 */
[----:B------:R-:W-:Y:S01]  /*17a10*/  FADD.FTZ R125, R125, R118 ;  /* 0x000000767d7d7221 */ /* 0x000fe20000010000 */
[-C--:B------:R-:W-:Y:S01]  /*17a20*/  FFMA.FTZ R116, R180, R174.reuse, -R175 ;  /* 0x000000aeb4747223 */ /* 0x080fe200000108af */
[----:B------:R-:W-:Y:S01]  /*17a30*/  MUFU.EX2 R197, R197 ;  /* 0x000000c500c57308 */ /* 0x000fe20000000800 */
[----:B------:R-:W-:Y:S01]  /*17a40*/  FADD.FTZ R105, R108, R105 ;  /* 0x000000696c697221 */ /* 0x000fe20000010000 */
[----:B------:R-:W-:Y:S01]  /*17a50*/  HMMA.16816.F32 R132, R20, R34, R132 ;  /* 0x000000221484723c */ /* 0x000fe20000001884 */
[----:B------:R-:W-:Y:S01]  /*17a60*/  LDSM.16.MT88.4 R20, [R152+0x1000] ;  /* 0x001000009814783b */ /* 0x000fe20000004200 */
[----:B------:R-:W-:Y:S01]  /*17a70*/  MUFU.EX2 R198, R198 ;  /* 0x000000c600c67308 */ /* 0x000fe20000000800 */
[----:B------:R-:W-:Y:S01]  /*17a80*/  FADD.FTZ R96, R96, R105 ;  /* 0x0000006960607221 */ /* 0x000fe20000010000 */
[-CC-:B-1----:R-:W-:Y:S01]  /*17a90*/  FFMA.FTZ R28, R110, R174.reuse, -R179.reuse ;  /* 0x000000ae6e1c7223 */ /* 0x182fe200000108b3 */
[-C--:B------:R-:W-:Y:S01]  /*17aa0*/  FFMA.FTZ R176, R186, R174.reuse, -R179 ;  /* 0x000000aebab07223 */ /* 0x080fe200000108b3 */
[----:B------:R1:W3:Y:S01]  /*17ab0*/  MUFU.EX2 R110, R119 ;  /* 0x00000077006e7308 */ /* 0x0002e20000000800 */
[----:B-----5:R-:W-:Y:S01]  /*17ac0*/  FADD.FTZ R96, R107, R96 ;  /* 0x000000606b607221 */ /* 0x020fe20000010000 */
[----:B--2---:R-:W-:Y:S01]  /*17ad0*/  FADD.FTZ R125, R109, R125 ;  /* 0x0000007d6d7d7221 */ /* 0x004fe20000010000 */
[-C--:B------:R-:W-:Y:S01]  /*17ae0*/  FFMA.FTZ R178, R178, R174.reuse, -R179 ;  /* 0x000000aeb2b27223 */ /* 0x080fe200000108b3 */
[----:B------:R2:W5:Y:S01]  /*17af0*/  MUFU.EX2 R98, R28 ;  /* 0x0000001c00627308 */ /* 0x0005620000000800 */
[-C--:B------:R-:W-:Y:S01]  /*17b00*/  FFMA.FTZ R8, R8, R174.reuse, -R175 ;  /* 0x000000ae08087223 */ /* 0x080fe200000108af */
[-C--:B------:R-:W-:Y:S01]  /*17b10*/  FFMA.FTZ R9, R9, R174.reuse, -R179 ;  /* 0x000000ae09097223 */ /* 0x080fe200000108b3 */
[-CC-:B------:R-:W-:Y:S01]  /*17b20*/  FFMA.FTZ R129, R129, R174.reuse, -R175.reuse ;  /* 0x000000ae81817223 */ /* 0x180fe200000108af */
[----:B------:R-:W-:Y:S01]  /*17b30*/  MUFU.EX2 R164, R164 ;  /* 0x000000a400a47308 */ /* 0x000fe20000000800 */
[-C--:B------:R-:W-:Y:S01]  /*17b40*/  FFMA.FTZ R130, R130, R174.reuse, -R175 ;  /* 0x000000ae82827223 */ /* 0x080fe200000108af */
[-CC-:B------:R-:W-:Y:S01]  /*17b50*/  FFMA.FTZ R131, R131, R174.reuse, -R179.reuse ;  /* 0x000000ae83837223 */ /* 0x180fe200000108b3 */
[-C--:B------:R-:W-:Y:S01]  /*17b60*/  FFMA.FTZ R250, R11, R174.reuse, -R179 ;  /* 0x000000ae0bfa7223 */ /* 0x080fe200000108b3 */
[----:B------:R-:W-:Y:S01]  /*17b70*/  MUFU.EX2 R114, R114 ;  /* 0x0000007200727308 */ /* 0x000fe20000000800 */
[-CC-:B------:R-:W-:Y:S01]  /*17b80*/  FFMA.FTZ R245, R7, R174.reuse, -R175.reuse ;  /* 0x000000ae07f57223 */ /* 0x180fe200000108af */
[-C--:B-1----:R-:W-:Y:S01]  /*17b90*/  FFMA.FTZ R119, R97, R174.reuse, -R175 ;  /* 0x000000ae61777223 */ /* 0x082fe200000108af */
[C---:B---3--:R-:W-:Y:S01]  /*17ba0*/  F2FP.F16.F32.PACK_AB R32, R110.reuse, R109 ;  /* 0x0000006d6e20723e */ /* 0x048fe200000000ff */
[----:B------:R1:W3:Y:S01]  /*17bb0*/  MUFU.EX2 R97, R40 ;  /* 0x0000002800617308 */ /* 0x0002e20000000800 */
[----:B------:R-:W-:Y:S01]  /*17bc0*/  FADD.FTZ R110, R110, R125 ;  /* 0x0000007d6e6e7221 */ /* 0x000fe20000010000 */
[----:B--2---:R-:W2:Y:S01]  /*17bd0*/  LDSM.16.MT88.4 R28, [R160+0x1000] ;  /* 0x00100000a01c783b */ /* 0x004ea20000004200 */
[-C--:B------:R-:W-:Y:S01]  /*17be0*/  FFMA.FTZ R170, R170, R174.reuse, -R175 ;  /* 0x000000aeaaaa7223 */ /* 0x080fe200000108af */
[----:B------:R-:W4:Y:S01]  /*17bf0*/  MUFU.EX2 R119, R119 ;  /* 0x0000007700777308 */ /* 0x000f220000000800 */
[----:B-----5:R-:W-:Y:S01]  /*17c00*/  FADD.FTZ R110, R98, R110 ;  /* 0x0000006e626e7221 */ /* 0x020fe20000010000 */
[-C--:B------:R-:W-:Y:S01]  /*17c10*/  FFMA.FTZ R173, R173, R174.reuse, -R179 ;  /* 0x000000aeadad7223 */ /* 0x080fe200000108b3 */
[----:B------:R-:W-:Y:S01]  /*17c20*/  @P0 IADD3 R236, PT, PT, R37, -0x3, RZ ;  /* 0xfffffffd25ec0810 */ /* 0x000fe20007ffe0ff */
[----:B------:R-:W-:Y:S04]  /*17c30*/  MUFU.EX2 R199, R199 ;  /* 0x000000c700c77308 */ /* 0x000fe80000000800 */
[----:B------:R5:W-:Y:S01]  /*17c40*/  MUFU.EX2 R74, R189 ;  /* 0x000000bd004a7308 */ /* 0x000be20000000800 */
[----:B-1----:R-:W-:Y:S01]  /*17c50*/  FFMA.FTZ R40, R88, R174, -R175 ;  /* 0x000000ae58287223 */ /* 0x002fe200000108af */
[----:B---3--:R-:W-:-:S02]  /*17c60*/  F2FP.F16.F32.PACK_AB R34, R97, R98 ;  /* 0x000000626122723e */ /* 0x008fc400000000ff */
[----:B------:R1:W-:Y:S01]  /*17c70*/  MUFU.EX2 R88, R101 ;  /* 0x0000006500587308 */ /* 0x0003e20000000800 */
[----:B------:R-:W-:Y:S01]  /*17c80*/  FADD.FTZ R97, R97, R110 ;  /* 0x0000006e61617221 */ /* 0x000fe20000010000 */
[C---:B----4-:R-:W-:Y:S01]  /*17c90*/  F2FP.F16.F32.PACK_AB R35, R119.reuse, R107 ;  /* 0x0000006b7723723e */ /* 0x050fe200000000ff */
[----:B------:R-:W-:Y:S01]  /*17ca0*/  FADD.FTZ R119, R119, R96 ;  /* 0x0000006077777221 */ /* 0x000fe20000010000 */
[----:B------:R-:W-:Y:S03]  /*17cb0*/  MUFU.EX2 R113, R113 ;  /* 0x0000007100717308 */ /* 0x000fe60000000800 */
[----:B------:R-:W-:Y:S01]  /*17cc0*/  FADD.FTZ R119, R100, R119 ;  /* 0x0000007764777221 */ /* 0x000fe20000010000 */
[----:B------:R-:W-:Y:S01]  /*17cd0*/  MUFU.EX2 R112, R112 ;  /* 0x0000007000707308 */ /* 0x000fe20000000800 */
[----:B------:R-:W-:Y:S01]  /*17ce0*/  HMMA.16816.F32 R24, R32, R16, R24 ;  /* 0x000000102018723c */ /* 0x000fe20000001818 */
[----:B-----5:R-:W-:-:S02]  /*17cf0*/  FFMA.FTZ R189, R185, R174, -R179 ;  /* 0x000000aeb9bd7223 */ /* 0x020fc400000108b3 */
[----:B------:R-:W-:Y:S01]  /*17d00*/  MUFU.EX2 R185, R184 ;  /* 0x000000b800b97308 */ /* 0x000fe20000000800 */
[----:B-1----:R-:W-:-:S03]  /*17d10*/  FFMA.FTZ R101, R99, R174, -R179 ;  /* 0x000000ae63657223 */ /* 0x002fc600000108b3 */
[----:B------:R1:W-:Y:S01]  /*17d20*/  MUFU.EX2 R99, R40 ;  /* 0x0000002800637308 */ /* 0x0003e20000000800 */
[C---:B------:R-:W-:Y:S01]  /*17d30*/  HMMA.16816.F32 R156, R32.reuse, R18, R156 ;  /* 0x00000012209c723c */ /* 0x040fe2000000189c */
[----:B------:R-:W-:Y:S02]  /*17d40*/  LDSM.16.MT88.4 R16, [R122+0xb800] ;  /* 0x00b800007a10783b */ /* 0x000fe40000004200 */
[----:B------:R-:W3:Y:S04]  /*17d50*/  MUFU.EX2 R101, R101 ;  /* 0x0000006500657308 */ /* 0x000ee80000000800 */
[----:B------:R-:W-:Y:S01]  /*17d60*/  MUFU.EX2 R188, R188 ;  /* 0x000000bc00bc7308 */ /* 0x000fe20000000800 */
[C---:B------:R-:W-:Y:S03]  /*17d70*/  HMMA.16816.F32 R12, R32.reuse, R44, R12 ;  /* 0x0000002c200c723c */ /* 0x040fe6000000180c */
[----:B------:R-:W-:Y:S01]  /*17d80*/  MUFU.EX2 R124, R124 ;  /* 0x0000007c007c7308 */ /* 0x000fe20000000800 */
[----:B-1----:R-:W1:Y:S03]  /*17d90*/  LDSM.16.MT88.4 R40, [R38+0xb800] ;  /* 0x00b800002628783b */ /* 0x002e660000004200 */
[----:B------:R-:W-:Y:S01]  /*17da0*/  MUFU.EX2 R184, R189 ;  /* 0x000000bd00b87308 */ /* 0x000fe20000000800 */
[----:B--2---:R-:W-:Y:S01]  /*17db0*/  HMMA.16816.F32 R144, R32, R28, R144 ;  /* 0x0000001c2090723c */ /* 0x004fe20000001890 */
[-CC-:B------:R-:W-:Y:S01]  /*17dc0*/  FFMA.FTZ R29, R102, R174.reuse, -R179.reuse ;  /* 0x000000ae661d7223 */ /* 0x180fe200000108b3 */
[----:B------:R-:W-:Y:S01]  /*17dd0*/  FFMA.FTZ R28, R90, R174, -R179 ;  /* 0x000000ae5a1c7223 */ /* 0x000fe200000108b3 */
[----:B------:R2:W4:Y:S01]  /*17de0*/  MUFU.EX2 R102, R111 ;  /* 0x0000006f00667308 */ /* 0x0005220000000800 */
[----:B---3--:R-:W-:-:S03]  /*17df0*/  FADD.FTZ R97, R101, R97 ;  /* 0x0000006165617221 */ /* 0x008fc60000010000 */
[----:B------:R-:W3:Y:S01]  /*17e00*/  MUFU.EX2 R90, R29 ;  /* 0x0000001d005a7308 */ /* 0x000ee20000000800 */
[C---:B------:R-:W-:Y:S03]  /*17e10*/  HMMA.16816.F32 R140, R32.reuse, R30, R140 ;  /* 0x0000001e208c723c */ /* 0x040fe6000000188c */
[----:B------:R-:W-:Y:S04]  /*17e20*/  MUFU.EX2 R39, R39 ;  /* 0x0000002700277308 */ /* 0x000fe80000000800 */
[----:B------:R-:W-:Y:S01]  /*17e30*/  MUFU.EX2 R116, R116 ;  /* 0x0000007400747308 */ /* 0x000fe20000000800 */
[C---:B------:R-:W-:Y:S01]  /*17e40*/  HMMA.16816.F32 R148, R32.reuse, R46, R148 ;  /* 0x0000002e2094723c */ /* 0x040fe20000001894 */
[----:B--2---:R-:W-:Y:S01]  /*17e50*/  FFMA.FTZ R111, R89, R174, -R175 ;  /* 0x000000ae596f7223 */ /* 0x004fe200000108af */
[----:B------:R-:W-:Y:S01]  /*17e60*/  LDSM.16.MT88.4 R44, [R38+0xc000] ;  /* 0x00c00000262c783b */ /* 0x000fe20000004200 */
[----:B------:R2:W5:Y:S04]  /*17e70*/  MUFU.EX2 R89, R28 ;  /* 0x0000001c00597308 */ /* 0x0005680000000800 */
[----:B------:R-:W1:Y:S01]  /*17e80*/  MUFU.EX2 R111, R111 ;  /* 0x0000006f006f7308 */ /* 0x000e620000000800 */
[----:B------:R-:W-:Y:S01]  /*17e90*/  HMMA.16816.F32 R136, R32, R20, R136 ;  /* 0x000000142088723c */ /* 0x000fe20000001888 */
[C---:B----4-:R-:W-:Y:S01]  /*17ea0*/  F2FP.F16.F32.PACK_AB R20, R102.reuse, R101 ;  /* 0x000000656614723e */ /* 0x050fe200000000ff */
[----:B------:R-:W-:Y:S01]  /*17eb0*/  FADD.FTZ R102, R102, R97 ;  /* 0x0000006166667221 */ /* 0x000fe20000010000 */
[C---:B------:R-:W-:Y:S01]  /*17ec0*/  F2FP.F16.F32.PACK_AB R21, R88.reuse, R100 ;  /* 0x000000645815723e */ /* 0x040fe200000000ff */
[----:B------:R-:W-:Y:S01]  /*17ed0*/  MUFU.EX2 R0, R0 ;  /* 0x0000000000007308 */ /* 0x000fe20000000800 */
[----:B------:R-:W-:Y:S01]  /*17ee0*/  FADD.FTZ R88, R88, R119 ;  /* 0x0000007758587221 */ /* 0x000fe20000010000 */
[----:B---3--:R-:W-:-:S02]  /*17ef0*/  FADD.FTZ R102, R90, R102 ;  /* 0x000000665a667221 */ /* 0x008fc40000010000 */
[----:B------:R-:W-:Y:S01]  /*17f00*/  HMMA.16816.F32 R132, R32, R22, R132 ;  /* 0x000000162084723c */ /* 0x000fe20000001884 */
[----:B--2---:R-:W2:Y:S01]  /*17f10*/  LDSM.16.MT88.4 R28, [R160+0x1800] ;  /* 0x00180000a01c783b */ /* 0x004ea20000004200 */
[----:B-----5:R-:W-:Y:S01]  /*17f20*/  F2FP.F16.F32.PACK_AB R22, R89, R90 ;  /* 0x0000005a5916723e */ /* 0x020fe200000000ff */
[----:B------:R-:W-:Y:S01]  /*17f30*/  MUFU.EX2 R36, R36 ;  /* 0x0000002400247308 */ /* 0x000fe20000000800 */
[----:B------:R-:W-:Y:S01]  /*17f40*/  FADD.FTZ R88, R99, R88 ;  /* 0x0000005863587221 */ /* 0x000fe20000010000 */
[----:B------:R-:W3:Y:S01]  /*17f50*/  LDSM.16.MT88.4 R32, [R152+0x1800] ;  /* 0x001800009820783b */ /* 0x000ee20000004200 */
[C---:B-1----:R-:W-:Y:S01]  /*17f60*/  F2FP.F16.F32.PACK_AB R23, R111.reuse, R99 ;  /* 0x000000636f17723e */ /* 0x042fe200000000ff */
[----:B------:R-:W-:Y:S01]  /*17f70*/  MUFU.EX2 R176, R176 ;  /* 0x000000b000b07308 */ /* 0x000fe20000000800 */
[----:B------:R-:W-:Y:S01]  /*17f80*/  FADD.FTZ R111, R111, R88 ;  /* 0x000000586f6f7221 */ /* 0x000fe20000010000 */
[----:B------:R-:W-:Y:S02]  /*17f90*/  FADD.FTZ R102, R89, R102 ;  /* 0x0000006659667221 */ /* 0x000fe40000010000 */
[----:B------:R-:W-:Y:S01]  /*17fa0*/  MUFU.EX2 R8, R8 ;  /* 0x0000000800087308 */ /* 0x000fe20000000800 */
[----:B------:R-:W-:Y:S01]  /*17fb0*/  FADD.FTZ R111, R92, R111 ;  /* 0x0000006f5c6f7221 */ /* 0x000fe20000010000 */
[C---:B------:R-:W-:Y:S01]  /*17fc0*/  HMMA.16816.F32 R12, R20.reuse, R40, R12 ;  /* 0x00000028140c723c */ /* 0x040fe2000000180c */
[-C--:B------:R-:W-:Y:S01]  /*17fd0*/  FFMA.FTZ R40, R80, R174.reuse, -R175 ;  /* 0x000000ae50287223 */ /* 0x080fe200000108af */
[----:B------:R-:W-:Y:S04]  /*17fe0*/  MUFU.EX2 R9, R9 ;  /* 0x0000000900097308 */ /* 0x000fe80000000800 */
[----:B------:R1:W4:Y:S02]  /*17ff0*/  MUFU.EX2 R80, R93 ;  /* 0x0000005d00507308 */ /* 0x0003240000000800 */
[C---:B------:R-:W-:Y:S02]  /*18000*/  HMMA.16816.F32 R148, R20.reuse, R42, R148 ;  /* 0x0000002a1494723c */ /* 0x040fe40000001894 */
[----:B------:R-:W-:Y:S04]  /*18010*/  MUFU.EX2 R11, R173 ;  /* 0x000000ad000b7308 */ /* 0x000fe80000000800 */
[----:B------:R-:W-:Y:S02]  /*18020*/  MUFU.EX2 R250, R250 ;  /* 0x000000fa00fa7308 */ /* 0x000fe40000000800 */
[----:B------:R-:W-:Y:S02]  /*18030*/  HMMA.16816.F32 R24, R20, R16, R24 ;  /* 0x000000101418723c */ /* 0x000fe40000001818 */
[----:B------:R-:W-:Y:S01]  /*18040*/  MUFU.EX2 R245, R245 ;  /* 0x000000f500f57308 */ /* 0x000fe20000000800 */
[----:B-1----:R-:W-:-:S03]  /*18050*/  FFMA.FTZ R93, R91, R174, -R179 ;  /* 0x000000ae5b5d7223 */ /* 0x002fc600000108b3 */
[----:B------:R1:W-:Y:S02]  /*18060*/  MUFU.EX2 R91, R40 ;  /* 0x00000028005b7308 */ /* 0x0003e40000000800 */
[C---:B------:R-:W-:Y:S01]  /*18070*/  HMMA.16816.F32 R156, R20.reuse, R18, R156 ;  /* 0x00000012149c723c */ /* 0x040fe2000000189c */
[----:B------:R-:W5:Y:S01]  /*18080*/  LDSM.16.MT88.4 R16, [R122+0xc000] ;  /* 0x00c000007a10783b */ /* 0x000f620000004200 */
[----:B------:R-:W-:Y:S06]  /*18090*/  MUFU.EX2 R93, R93 ;  /* 0x0000005d005d7308 */ /* 0x000fec0000000800 */
[----:B--2---:R-:W-:Y:S01]  /*180a0*/  HMMA.16816.F32 R144, R20, R28, R144 ;  /* 0x0000001c1490723c */ /* 0x004fe20000001890 */
[----:B------:R-:W-:Y:S01]  /*180b0*/  FFMA.FTZ R28, R82, R174, -R179 ;  /* 0x000000ae521c7223 */ /* 0x000fe200000108b3 */
[C---:B----4-:R-:W-:Y:S01]  /*180c0*/  F2FP.F16.F32.PACK_AB R29, R80.reuse, R92 ;  /* 0x0000005c501d723e */ /* 0x050fe200000000ff */
[----:B------:R-:W-:Y:S01]  /*180d0*/  FADD.FTZ R80, R80, R111 ;  /* 0x0000006f50507221 */ /* 0x000fe20000010000 */
[----:B-1----:R-:W-:-:S02]  /*180e0*/  FFMA.FTZ R40, R94, R174, -R179 ;  /* 0x000000ae5e287223 */ /* 0x002fc400000108b3 */
[----:B------:R1:W2:Y:S02]  /*180f0*/  MUFU.EX2 R94, R103 ;  /* 0x00000067005e7308 */ /* 0x0002a40000000800 */
[C---:B------:R-:W-:Y:S02]  /*18100*/  HMMA.16816.F32 R140, R20.reuse, R30, R140 ;  /* 0x0000001e148c723c */ /* 0x040fe4000000188c */
[----:B------:R4:W-:Y:S06]  /*18110*/  MUFU.EX2 R82, R40 ;  /* 0x0000002800527308 */ /* 0x0009ec0000000800 */
[----:B---3--:R-:W-:Y:S01]  /*18120*/  HMMA.16816.F32 R136, R20, R32, R136 ;  /* 0x000000201488723c */ /* 0x008fe20000001888 */
[----:B------:R-:W-:-:S02]  /*18130*/  FFMA.FTZ R32, R68, R174, -R175 ;  /* 0x000000ae44207223 */ /* 0x000fc400000108af */
[----:B------:R3:W-:Y:S01]  /*18140*/  MUFU.EX2 R68, R85 ;  /* 0x0000005500447308 */ /* 0x0007e20000000800 */
[----:B-1----:R-:W-:-:S03]  /*18150*/  FFMA.FTZ R103, R81, R174, -R175 ;  /* 0x000000ae51677223 */ /* 0x002fc600000108af */
[----:B------:R2:W1:Y:S01]  /*18160*/  MUFU.EX2 R81, R28 ;  /* 0x0000001c00517308 */ /* 0x0004620000000800 */
[----:B----4-:R-:W4:Y:S01]  /*18170*/  LDSM.16.MT88.4 R40, [R160+0x2000] ;  /* 0x00200000a028783b */ /* 0x010f220000004200 */
[----:B------:R-:W-:Y:S02]  /*18180*/  HMMA.16816.F32 R132, R20, R34, R132 ;  /* 0x000000221484723c */ /* 0x000fe40000001884 */
[----:B------:R-:W5:Y:S01]  /*18190*/  MUFU.EX2 R103, R103 ;  /* 0x0000006700677308 */ /* 0x000f620000000800 */
[----:B------:R-:W4:Y:S01]  /*181a0*/  LDSM.16.MT88.4 R20, [R152+0x2000] ;  /* 0x002000009814783b */ /* 0x000f220000004200 */
[----:B---3--:R-:W-:Y:S02]  /*181b0*/  FFMA.FTZ R85, R83, R174, -R179 ;  /* 0x000000ae53557223 */ /* 0x008fe400000108b3 */
[----:B------:R3:W-:Y:S01]  /*181c0*/  MUFU.EX2 R83, R32 ;  /* 0x0000002000537308 */ /* 0x0007e20000000800 */
[C---:B--2---:R-:W-:Y:S01]  /*181d0*/  F2FP.F16.F32.PACK_AB R28, R94.reuse, R93 ;  /* 0x0000005d5e1c723e */ /* 0x044fe200000000ff */
[----:B------:R-:W-:Y:S01]  /*181e0*/  FADD.FTZ R93, R93, R102 ;  /* 0x000000665d5d7221 */ /* 0x000fe20000010000 */
[----:B-1----:R-:W-:Y:S01]  /*181f0*/  F2FP.F16.F32.PACK_AB R30, R81, R82 ;  /* 0x00000052511e723e */ /* 0x002fe200000000ff */
[----:B------:R-:W-:Y:S01]  /*18200*/  MUFU.EX2 R85, R85 ;  /* 0x0000005500557308 */ /* 0x000fe20000000800 */
[----:B-----5:R-:W-:Y:S01]  /*18210*/  F2FP.F16.F32.PACK_AB R31, R103, R91 ;  /* 0x0000005b671f723e */ /* 0x020fe200000000ff */
[----:B------:R-:W-:Y:S01]  /*18220*/  FADD.FTZ R93, R94, R93 ;  /* 0x0000005d5e5d7221 */ /* 0x000fe20000010000 */
[----:B------:R-:W-:-:S02]  /*18230*/  FADD.FTZ R91, R91, R80 ;  /* 0x000000505b5b7221 */ /* 0x000fc40000010000 */
[----:B------:R-:W-:Y:S02]  /*18240*/  MUFU.EX2 R80, R129 ;  /* 0x0000008100507308 */ /* 0x000fe40000000800 */
[----:B------:R-:W-:Y:S01]  /*18250*/  FADD.FTZ R91, R103, R91 ;  /* 0x0000005b675b7221 */ /* 0x000fe20000010000 */
[C---:B------:R-:W-:Y:S01]  /*18260*/  HMMA.16816.F32 R24, R28.reuse, R16, R24 ;  /* 0x000000101c18723c */ /* 0x040fe20000001818 */
[----:B---3--:R-:W1:Y:S07]  /*18270*/  LDSM.16.MT88.4 R32, [R38+0xc800] ;  /* 0x00c800002620783b */ /* 0x008e6e0000004200 */
[C---:B------:R-:W-:Y:S01]  /*18280*/  HMMA.16816.F32 R156, R28.reuse, R18, R156 ;  /* 0x000000121c9c723c */ /* 0x040fe2000000189c */
[----:B------:R-:W2:Y:S07]  /*18290*/  LDSM.16.MT88.4 R16, [R122+0xc800] ;  /* 0x00c800007a10783b */ /* 0x000eae0000004200 */
[C---:B----4-:R-:W-:Y:S01]  /*182a0*/  HMMA.16816.F32 R144, R28.reuse, R40, R144 ;  /* 0x000000281c90723c */ /* 0x050fe20000001890 */
[-CC-:B------:R-:W-:Y:S01]  /*182b0*/  FFMA.FTZ R41, R86, R174.reuse, -R179.reuse ;  /* 0x000000ae56297223 */ /* 0x180fe200000108b3 */
[-C--:B------:R-:W-:Y:S01]  /*182c0*/  FFMA.FTZ R40, R70, R174.reuse, -R179 ;  /* 0x000000ae46287223 */ /* 0x080fe200000108b3 */
[----:B------:R3:W4:Y:S04]  /*182d0*/  MUFU.EX2 R86, R95 ;  /* 0x0000005f00567308 */ /* 0x0007280000000800 */
[----:B------:R-:W-:Y:S01]  /*182e0*/  MUFU.EX2 R70, R41 ;  /* 0x0000002900467308 */ /* 0x000fe20000000800 */
[C---:B------:R-:W-:Y:S08]  /*182f0*/  HMMA.16816.F32 R140, R28.reuse, R42, R140 ;  /* 0x0000002a1c8c723c */ /* 0x040ff0000000188c */
[----:B------:R-:W-:Y:S01]  /*18300*/  HMMA.16816.F32 R12, R28, R44, R12 ;  /* 0x0000002c1c0c723c */ /* 0x000fe2000000180c */
[----:B---3--:R-:W-:-:S02]  /*18310*/  FFMA.FTZ R95, R69, R174, -R175 ;  /* 0x000000ae455f7223 */ /* 0x008fc400000108af */
[----:B------:R3:W5:Y:S04]  /*18320*/  MUFU.EX2 R69, R40 ;  /* 0x0000002800457308 */ /* 0x0007680000000800 */
[----:B------:R-:W1:Y:S01]  /*18330*/  MUFU.EX2 R95, R95 ;  /* 0x0000005f005f7308 */ /* 0x000e620000000800 */
[C---:B------:R-:W-:Y:S01]  /*18340*/  HMMA.16816.F32 R148, R28.reuse, R46, R148 ;  /* 0x0000002e1c94723c */ /* 0x040fe20000001894 */
[----:B------:R-:W-:Y:S07]  /*18350*/  LDSM.16.MT88.4 R44, [R38+0xd000] ;  /* 0x00d00000262c783b */ /* 0x000fee0000004200 */
[----:B------:R-:W-:Y:S01]  /*18360*/  HMMA.16816.F32 R136, R28, R20, R136 ;  /* 0x000000141c88723c */ /* 0x000fe20000001888 */
[----:B---3--:R-:W3:Y:S01]  /*18370*/  LDSM.16.MT88.4 R40, [R160+0x2800] ;  /* 0x00280000a028783b */ /* 0x008ee20000004200 */
[----:B----4-:R-:W-:-:S02]  /*18380*/  F2FP.F16.F32.PACK_AB R20, R86, R85 ;  /* 0x000000555614723e */ /* 0x010fc400000000ff */
[----:B------:R-:W-:Y:S01]  /*18390*/  F2FP.F16.F32.PACK_AB R21, R68, R84 ;  /* 0x000000544415723e */ /* 0x000fe200000000ff */
[----:B------:R-:W-:-:S03]  /*183a0*/  FADD.FTZ R84, R84, R91 ;  /* 0x0000005b54547221 */ /* 0x000fc60000010000 */
[----:B------:R-:W-:Y:S01]  /*183b0*/  HMMA.16816.F32 R132, R28, R22, R132 ;  /* 0x000000161c84723c */ /* 0x000fe20000001884 */
[----:B------:R-:W4:Y:S01]  /*183c0*/  LDSM.16.MT88.4 R28, [R152+0x2800] ;  /* 0x00280000981c783b */ /* 0x000f220000004200 */
[----:B-----5:R-:W-:Y:S01]  /*183d0*/  F2FP.F16.F32.PACK_AB R22, R69, R70 ;  /* 0x000000464516723e */ /* 0x020fe200000000ff */
[----:B------:R-:W-:Y:S01]  /*183e0*/  FADD.FTZ R84, R68, R84 ;  /* 0x0000005444547221 */ /* 0x000fe20000010000 */
[----:B-1----:R-:W-:Y:S01]  /*183f0*/  F2FP.F16.F32.PACK_AB R23, R95, R83 ;  /* 0x000000535f17723e */ /* 0x002fe200000000ff */
[----:B------:R-:W-:Y:S02]  /*18400*/  FFMA.FTZ R68, R169, R174, -R179 ;  /* 0x000000aea9447223 */ /* 0x000fe400000108b3 */
[----:B------:R-:W-:-:S04]  /*18410*/  FADD.FTZ R84, R83, R84 ;  /* 0x0000005453547221 */ /* 0x000fc80000010000 */
[C---:B------:R-:W-:Y:S01]  /*18420*/  HMMA.16816.F32 R12, R20.reuse, R32, R12 ;  /* 0x00000020140c723c */ /* 0x040fe2000000180c */
[-C--:B------:R-:W-:Y:S01]  /*18430*/  FFMA.FTZ R32, R60, R174.reuse, -R175 ;  /* 0x000000ae3c207223 */ /* 0x080fe200000108af */
[----:B------:R-:W-:Y:S01]  /*18440*/  FADD.FTZ R95, R95, R84 ;  /* 0x000000545f5f7221 */ /* 0x000fe20000010000 */
[----:B------:R1:W-:Y:S03]  /*18450*/  MUFU.EX2 R60, R77 ;  /* 0x0000004d003c7308 */ /* 0x0003e60000000800 */
[----:B------:R-:W-:Y:S01]  /*18460*/  FADD.FTZ R95, R76, R95 ;  /* 0x0000005f4c5f7221 */ /* 0x000fe20000010000 */
[----:B------:R-:W-:Y:S01]  /*18470*/  MUFU.EX2 R68, R68 ;  /* 0x0000004400447308 */ /* 0x000fe20000000800 */
[C---:B--2---:R-:W-:Y:S08]  /*18480*/  HMMA.16816.F32 R24, R20.reuse, R16, R24 ;  /* 0x000000101418723c */ /* 0x044ff00000001818 */
[C---:B------:R-:W-:Y:S01]  /*18490*/  HMMA.16816.F32 R156, R20.reuse, R18, R156 ;  /* 0x00000012149c723c */ /* 0x040fe2000000189c */
[-CC-:B-1----:R-:W-:Y:S01]  /*184a0*/  FFMA.FTZ R77, R71, R174.reuse, -R179.reuse ;  /* 0x000000ae474d7223 */ /* 0x182fe200000108b3 */
[----:B------:R-:W1:Y:S01]  /*184b0*/  LDSM.16.MT88.4 R16, [R122+0xd000] ;  /* 0x00d000007a10783b */ /* 0x000e620000004200 */
[----:B------:R2:W-:Y:S04]  /*184c0*/  MUFU.EX2 R71, R32 ;  /* 0x0000002000477308 */ /* 0x0005e80000000800 */
[----:B------:R-:W-:Y:S01]  /*184d0*/  MUFU.EX2 R77, R77 ;  /* 0x0000004d004d7308 */ /* 0x000fe20000000800 */
[----:B---3--:R-:W-:Y:S01]  /*184e0*/  HMMA.16816.F32 R144, R20, R40, R144 ;  /* 0x000000281490723c */ /* 0x008fe20000001890 */
[----:B------:R-:W-:-:S07]  /*184f0*/  FFMA.FTZ R40, R62, R174, -R179 ;  /* 0x000000ae3e287223 */ /* 0x000fce00000108b3 */
[C---:B------:R-:W-:Y:S01]  /*18500*/  HMMA.16816.F32 R148, R20.reuse, R34, R148 ;  /* 0x000000221494723c */ /* 0x040fe20000001894 */
[-C--:B--2---:R-:W-:Y:S02]  /*18510*/  FFMA.FTZ R32, R78, R174.reuse, -R179 ;  /* 0x000000ae4e207223 */ /* 0x084fe400000108b3 */
[----:B------:R2:W3:Y:S04]  /*18520*/  MUFU.EX2 R78, R87 ;  /* 0x00000057004e7308 */ /* 0x0004e80000000800 */
[----:B------:R5:W-:Y:S01]  /*18530*/  MUFU.EX2 R62, R32 ;  /* 0x00000020003e7308 */ /* 0x000be20000000800 */
[C---:B------:R-:W-:Y:S08]  /*18540*/  HMMA.16816.F32 R140, R20.reuse, R42, R140 ;  /* 0x0000002a148c723c */ /* 0x040ff0000000188c */
[C---:B----4-:R-:W-:Y:S01]  /*18550*/  HMMA.16816.F32 R136, R20.reuse, R28, R136 ;  /* 0x0000001c1488723c */ /* 0x050fe20000001888 */
[----:B--2---:R-:W-:Y:S01]  /*18560*/  FFMA.FTZ R87, R61, R174, -R175 ;  /* 0x000000ae3d577223 */ /* 0x004fe200000108af */
[----:B---3--:R-:W-:Y:S01]  /*18570*/  F2FP.F16.F32.PACK_AB R28, R78, R77 ;  /* 0x0000004d4e1c723e */ /* 0x008fe200000000ff */
[----:B------:R-:W2:Y:S01]  /*18580*/  MUFU.EX2 R61, R40 ;  /* 0x00000028003d7308 */ /* 0x000ea20000000800 */
[C---:B------:R-:W-:Y:S01]  /*18590*/  F2FP.F16.F32.PACK_AB R29, R60.reuse, R76 ;  /* 0x0000004c3c1d723e */ /* 0x040fe200000000ff */
[----:B-----5:R-:W3:Y:S01]  /*185a0*/  LDSM.16.MT88.4 R32, [R160+0x3000] ;  /* 0x00300000a020783b */ /* 0x020ee20000004200 */
[----:B------:R-:W-:Y:S01]  /*185b0*/  FADD.FTZ R60, R60, R95 ;  /* 0x0000005f3c3c7221 */ /* 0x000fe20000010000 */
[----:B------:R-:W4:Y:S01]  /*185c0*/  MUFU.EX2 R87, R87 ;  /* 0x0000005700577308 */ /* 0x000f220000000800 */
[----:B------:R-:W-:Y:S01]  /*185d0*/  HMMA.16816.F32 R132, R20, R30, R132 ;  /* 0x0000001e1484723c */ /* 0x000fe20000001884 */
[----:B------:R-:W5:Y:S01]  /*185e0*/  LDSM.16.MT88.4 R20, [R152+0x3000] ;  /* 0x003000009814783b */ /* 0x000f620000004200 */
[----:B------:R-:W-:Y:S01]  /*185f0*/  FADD.FTZ R60, R71, R60 ;  /* 0x0000003c473c7221 */ /* 0x000fe20000010000 */
[----:B--2---:R-:W-:Y:S01]  /*18600*/  F2FP.F16.F32.PACK_AB R30, R61, R62 ;  /* 0x0000003e3d1e723e */ /* 0x004fe200000000ff */
[----:B------:R-:W-:-:S02]  /*18610*/  FFMA.FTZ R40, R52, R174, -R175 ;  /* 0x000000ae34287223 */ /* 0x000fc400000108af */
[----:B------:R2:W-:Y:S01]  /*18620*/  MUFU.EX2 R52, R65 ;  /* 0x0000004100347308 */ /* 0x0005e20000000800 */
[C---:B----4-:R-:W-:Y:S01]  /*18630*/  F2FP.F16.F32.PACK_AB R31, R87.reuse, R71 ;  /* 0x00000047571f723e */ /* 0x050fe200000000ff */
[----:B------:R-:W-:-:S06]  /*18640*/  FADD.FTZ R60, R87, R60 ;  /* 0x0000003c573c7221 */ /* 0x000fcc0000010000 */
[----:B-1----:R-:W-:Y:S01]  /*18650*/  HMMA.16816.F32 R24, R28, R16, R24 ;  /* 0x000000101c18723c */ /* 0x002fe20000001818 */
[----:B--2---:R-:W-:-:S07]  /*18660*/  FFMA.FTZ R65, R63, R174, -R179 ;  /* 0x000000ae3f417223 */ /* 0x004fce00000108b3 */
[C---:B------:R-:W-:Y:S01]  /*18670*/  HMMA.16816.F32 R156, R28.reuse, R18, R156 ;  /* 0x000000121c9c723c */ /* 0x040fe2000000189c */
[----:B------:R-:W1:Y:S01]  /*18680*/  LDSM.16.MT88.4 R16, [R122+0xd800] ;  /* 0x00d800007a10783b */ /* 0x000e620000004200 */
[----:B------:R2:W-:Y:S04]  /*18690*/  MUFU.EX2 R63, R40 ;  /* 0x00000028003f7308 */ /* 0x0005e80000000800 */
[----:B------:R-:W-:Y:S02]  /*186a0*/  MUFU.EX2 R65, R65 ;  /* 0x0000004100417308 */ /* 0x000fe40000000800 */
[C---:B------:R-:W-:Y:S08]  /*186b0*/  HMMA.16816.F32 R12, R28.reuse, R44, R12 ;  /* 0x0000002c1c0c723c */ /* 0x040ff0000000180c */
[C---:B---3--:R-:W-:Y:S01]  /*186c0*/  HMMA.16816.F32 R144, R28.reuse, R32, R144 ;  /* 0x000000201c90723c */ /* 0x048fe20000001890 */
[-CC-:B------:R-:W-:Y:S01]  /*186d0*/  FFMA.FTZ R33, R66, R174.reuse, -R179.reuse ;  /* 0x000000ae42217223 */ /* 0x180fe200000108b3 */
[-C--:B------:R-:W-:Y:S01]  /*186e0*/  FFMA.FTZ R32, R54, R174.reuse, -R179 ;  /* 0x000000ae36207223 */ /* 0x080fe200000108b3 */
[----:B--2---:R-:W2:Y:S01]  /*186f0*/  LDSM.16.MT88.4 R40, [R38+0xd800] ;  /* 0x00d800002628783b */ /* 0x004ea20000004200 */
[----:B------:R3:W4:Y:S04]  /*18700*/  MUFU.EX2 R66, R79 ;  /* 0x0000004f00427308 */ /* 0x0007280000000800 */
[----:B------:R-:W-:Y:S01]  /*18710*/  MUFU.EX2 R54, R33 ;  /* 0x0000002100367308 */ /* 0x000fe20000000800 */
[C---:B------:R-:W-:Y:S08]  /*18720*/  HMMA.16816.F32 R140, R28.reuse, R34, R140 ;  /* 0x000000221c8c723c */ /* 0x040ff0000000188c */
[C---:B------:R-:W-:Y:S01]  /*18730*/  HMMA.16816.F32 R148, R28.reuse, R46, R148 ;  /* 0x0000002e1c94723c */ /* 0x040fe20000001894 */
[----:B---3--:R-:W-:Y:S01]  /*18740*/  FFMA.FTZ R79, R53, R174, -R175 ;  /* 0x000000ae354f7223 */ /* 0x008fe200000108af */
[----:B------:R-:W-:Y:S01]  /*18750*/  LDSM.16.MT88.4 R44, [R38+0xe000] ;  /* 0x00e00000262c783b */ /* 0x000fe20000004200 */
[----:B------:R3:W1:Y:S04]  /*18760*/  MUFU.EX2 R53, R32 ;  /* 0x0000002000357308 */ /* 0x0006680000000800 */
[----:B------:R-:W1:Y:S01]  /*18770*/  MUFU.EX2 R79, R79 ;  /* 0x0000004f004f7308 */ /* 0x000e620000000800 */
[----:B-----5:R-:W-:Y:S01]  /*18780*/  HMMA.16816.F32 R136, R28, R20, R136 ;  /* 0x000000141c88723c */ /* 0x020fe20000001888 */
[----:B----4-:R-:W-:-:S02]  /*18790*/  F2FP.F16.F32.PACK_AB R20, R66, R65 ;  /* 0x000000414214723e */ /* 0x010fc400000000ff */
[----:B------:R-:W-:Y:S01]  /*187a0*/  F2FP.F16.F32.PACK_AB R21, R52, R64 ;  /* 0x000000403415723e */ /* 0x000fe200000000ff */
[----:B------:R-:W-:-:S04]  /*187b0*/  FADD.FTZ R64, R64, R60 ;  /* 0x0000003c40407221 */ /* 0x000fc80000010000 */
[----:B------:R-:W-:Y:S01]  /*187c0*/  HMMA.16816.F32 R132, R28, R22, R132 ;  /* 0x000000161c84723c */ /* 0x000fe20000001884 */
[----:B---3--:R-:W3:Y:S01]  /*187d0*/  LDSM.16.MT88.4 R32, [R160+0x3800] ;  /* 0x00380000a020783b */ /* 0x008ee20000004200 */
[----:B-1----:R-:W-:Y:S01]  /*187e0*/  F2FP.F16.F32.PACK_AB R22, R53, R54 ;  /* 0x000000363516723e */ /* 0x002fe200000000ff */
[----:B------:R-:W-:Y:S02]  /*187f0*/  FADD.FTZ R64, R52, R64 ;  /* 0x0000004034407221 */ /* 0x000fe40000010000 */
[----:B------:R-:W1:Y:S01]  /*18800*/  LDSM.16.MT88.4 R28, [R152+0x3800] ;  /* 0x00380000981c783b */ /* 0x000e620000004200 */
[----:B------:R-:W-:Y:S01]  /*18810*/  F2FP.F16.F32.PACK_AB R23, R79, R63 ;  /* 0x0000003f4f17723e */ /* 0x000fe200000000ff */
[----:B------:R-:W-:-:S04]  /*18820*/  FADD.FTZ R63, R63, R64 ;  /* 0x000000403f3f7221 */ /* 0x000fc80000010000 */
[----:B------:R-:W-:Y:S02]  /*18830*/  FADD.FTZ R63, R79, R63 ;  /* 0x0000003f4f3f7221 */ /* 0x000fe40000010000 */
[C---:B------:R-:W-:Y:S08]  /*18840*/  HMMA.16816.F32 R24, R20.reuse, R16, R24 ;  /* 0x000000101418723c */ /* 0x040ff00000001818 */
[C---:B------:R-:W-:Y:S01]  /*18850*/  HMMA.16816.F32 R156, R20.reuse, R18, R156 ;  /* 0x00000012149c723c */ /* 0x040fe2000000189c */
[----:B------:R-:W4:Y:S07]  /*18860*/  LDSM.16.MT88.4 R16, [R122+0xe000] ;  /* 0x00e000007a10783b */ /* 0x000f2e0000004200 */
[----:B--2---:R-:W-:Y:S01]  /*18870*/  HMMA.16816.F32 R12, R20, R40, R12 ;  /* 0x00000028140c723c */ /* 0x004fe2000000180c */
[-CC-:B------:R-:W-:Y:S01]  /*18880*/  FFMA.FTZ R41, R55, R174.reuse, -R179.reuse ;  /* 0x000000ae37297223 */ /* 0x180fe200000108b3 */
[-CC-:B------:R-:W-:Y:S01]  /*18890*/  FFMA.FTZ R40, R67, R174.reuse, -R179.reuse ;  /* 0x000000ae43287223 */ /* 0x180fe200000108b3 */
[----:B------:R-:W-:Y:S01]  /*188a0*/  MUFU.EX2 R55, R58 ;  /* 0x0000003a00377308 */ /* 0x000fe20000000800 */
[----:B------:R-:W-:-:S03]  /*188b0*/  FFMA.FTZ R67, R59, R174, -R179 ;  /* 0x000000ae3b437223 */ /* 0x000fc600000108b3 */
[----:B------:R-:W-:Y:S01]  /*188c0*/  MUFU.EX2 R58, R41 ;  /* 0x00000029003a7308 */ /* 0x000fe20000000800 */
[C---:B------:R-:W-:Y:S03]  /*188d0*/  HMMA.16816.F32 R148, R20.reuse, R42, R148 ;  /* 0x0000002a1494723c */ /* 0x040fe60000001894 */
[----:B------:R2:W5:Y:S04]  /*188e0*/  MUFU.EX2 R59, R40 ;  /* 0x00000028003b7308 */ /* 0x0005680000000800 */
[----:B------:R-:W-:Y:S01]  /*188f0*/  MUFU.EX2 R67, R67 ;  /* 0x0000004300437308 */ /* 0x000fe20000000800 */
[----:B---3--:R-:W-:Y:S01]  /*18900*/  HMMA.16816.F32 R144, R20, R32, R144 ;  /* 0x000000201490723c */ /* 0x008fe20000001890 */
[-C--:B------:R-:W-:Y:S01]  /*18910*/  FFMA.FTZ R32, R127, R174.reuse, -R179 ;  /* 0x000000ae7f207223 */ /* 0x080fe200000108b3 */
[----:B------:R-:W-:-:S03]  /*18920*/  FFMA.FTZ R127, R126, R174, -R175 ;  /* 0x000000ae7e7f7223 */ /* 0x000fc600000108af */
[----:B------:R3:W4:Y:S03]  /*18930*/  MUFU.EX2 R126, R32 ;  /* 0x00000020007e7308 */ /* 0x0007260000000800 */
[C---:B------:R-:W-:Y:S01]  /*18940*/  HMMA.16816.F32 R140, R20.reuse, R34, R140 ;  /* 0x00000022148c723c */ /* 0x040fe2000000188c */
[----:B--2---:R-:W2:Y:S01]  /*18950*/  LDSM.16.MT88.4 R40, [R160+0x4000] ;  /* 0x00400000a028783b */ /* 0x004ea20000004200 */
[----:B------:R-:W4:Y:S06]  /*18960*/  MUFU.EX2 R127, R127 ;  /* 0x0000007f007f7308 */ /* 0x000f2c0000000800 */
[----:B-1----:R-:W-:Y:S01]  /*18970*/  HMMA.16816.F32 R136, R20, R28, R136 ;  /* 0x0000001c1488723c */ /* 0x002fe20000001888 */
[----:B-----5:R-:W-:Y:S01]  /*18980*/  F2FP.F16.F32.PACK_AB R28, R59, R58 ;  /* 0x0000003a3b1c723e */ /* 0x020fe200000000ff */
[----:B---3--:R-:W-:Y:S01]  /*18990*/  FFMA.FTZ R32, R50, R174, -R175 ;  /* 0x000000ae32207223 */ /* 0x008fe200000108af */
[----:B------:R-:W-:Y:S01]  /*189a0*/  F2FP.F16.F32.PACK_AB R29, R57, R56 ;  /* 0x00000038391d723e */ /* 0x000fe200000000ff */
[----:B------:R1:W3:Y:S01]  /*189b0*/  MUFU.EX2 R50, R165 ;  /* 0x000000a500327308 */ /* 0x0002e20000000800 */
[----:B------:R-:W-:-:S03]  /*189c0*/  FADD.FTZ R56, R56, R63 ;  /* 0x0000003f38387221 */ /* 0x000fc60000010000 */
[----:B------:R-:W-:Y:S01]  /*189d0*/  HMMA.16816.F32 R132, R20, R30, R132 ;  /* 0x0000001e1484723c */ /* 0x000fe20000001884 */
[----:B------:R-:W5:Y:S01]  /*189e0*/  LDSM.16.MT88.4 R20, [R152+0x4000] ;  /* 0x004000009814783b */ /* 0x000f620000004200 */
[----:B------:R3:W5:Y:S01]  /*189f0*/  MUFU.EX2 R48, R32 ;  /* 0x0000002000307308 */ /* 0x0007620000000800 */
[----:B----4-:R-:W-:Y:S01]  /*18a00*/  F2FP.F16.F32.PACK_AB R30, R126, R67 ;  /* 0x000000437e1e723e */ /* 0x010fe200000000ff */
[----:B------:R-:W-:Y:S01]  /*18a10*/  FADD.FTZ R56, R57, R56 ;  /* 0x0000003839387221 */ /* 0x000fe20000010000 */
[----:B------:R-:W-:-:S03]  /*18a20*/  F2FP.F16.F32.PACK_AB R31, R127, R55 ;  /* 0x000000377f1f723e */ /* 0x000fc600000000ff */
[----:B------:R-:W-:Y:S01]  /*18a30*/  FADD.FTZ R55, R55, R56 ;  /* 0x0000003837377221 */ /* 0x000fe20000010000 */
[----:B-1----:R-:W-:-:S03]  /*18a40*/  FFMA.FTZ R165, R204, R174, -R175 ;  /* 0x000000aecca57223 */ /* 0x002fc600000108af */
[C---:B------:R-:W-:Y:S01]  /*18a50*/  HMMA.16816.F32 R24, R28.reuse, R16, R24 ;  /* 0x000000101c18723c */ /* 0x040fe20000001818 */
[----:B------:R-:W-:Y:S01]  /*18a60*/  FADD.FTZ R55, R127, R55 ;  /* 0x000000377f377221 */ /* 0x000fe20000010000 */
[----:B---3--:R-:W1:Y:S01]  /*18a70*/  LDSM.16.MT88.4 R32, [R38+0xe800] ;  /* 0x00e800002620783b */ /* 0x008e620000004200 */
[----:B------:R-:W3:Y:S05]  /*18a80*/  MUFU.EX2 R165, R165 ;  /* 0x000000a500a57308 */ /* 0x000eea0000000800 */
[C---:B------:R-:W-:Y:S01]  /*18a90*/  HMMA.16816.F32 R156, R28.reuse, R18, R156 ;  /* 0x000000121c9c723c */ /* 0x040fe2000000189c */
[----:B------:R-:W4:Y:S07]  /*18aa0*/  LDSM.16.MT88.4 R16, [R122+0xe800] ;  /* 0x00e800007a10783b */ /* 0x000f2e0000004200 */
[C---:B------:R-:W-:Y:S08]  /*18ab0*/  HMMA.16816.F32 R12, R28.reuse, R44, R12 ;  /* 0x0000002c1c0c723c */ /* 0x040ff0000000180c */
[C---:B------:R-:W-:Y:S01]  /*18ac0*/  HMMA.16816.F32 R148, R28.reuse, R46, R148 ;  /* 0x0000002e1c94723c */ /* 0x040fe20000001894 */
[----:B------:R-:W-:Y:S07]  /*18ad0*/  LDSM.16.MT88.4 R44, [R160+0x5000] ;  /* 0x00500000a02c783b */ /* 0x000fee0000004200 */
[C---:B--2---:R-:W-:Y:S08]  /*18ae0*/  HMMA.16816.F32 R144, R28.reuse, R40, R144 ;  /* 0x000000281c90723c */ /* 0x044ff00000001890 */
[C---:B------:R-:W-:Y:S01]  /*18af0*/  HMMA.16816.F32 R140, R28.reuse, R42, R140 ;  /* 0x0000002a1c8c723c */ /* 0x040fe2000000188c */
[----:B------:R-:W2:Y:S07]  /*18b00*/  LDSM.16.MT88.4 R40, [R160+0x4800] ;  /* 0x00480000a028783b */ /* 0x000eae0000004200 */
[----:B-----5:R-:W-:Y:S01]  /*18b10*/  HMMA.16816.F32 R136, R28, R20, R136 ;  /* 0x000000141c88723c */ /* 0x020fe20000001888 */
[----:B------:R-:W-:-:S02]  /*18b20*/  F2FP.F16.F32.PACK_AB R20, R51, R153 ;  /* 0x000000993314723e */ /* 0x000fc400000000ff */
[----:B------:R-:W-:Y:S01]  /*18b30*/  F2FP.F16.F32.PACK_AB R21, R50, R49 ;  /* 0x000000313215723e */ /* 0x000fe200000000ff */
[----:B------:R-:W-:-:S04]  /*18b40*/  FADD.FTZ R49, R49, R55 ;  /* 0x0000003731317221 */ /* 0x000fc80000010000 */
[----:B------:R-:W-:Y:S01]  /*18b50*/  HMMA.16816.F32 R132, R28, R22, R132 ;  /* 0x000000161c84723c */ /* 0x000fe20000001884 */
[----:B------:R-:W-:Y:S01]  /*18b60*/  F2FP.F16.F32.PACK_AB R22, R155, R154 ;  /* 0x0000009a9b16723e */ /* 0x000fe200000000ff */
[----:B------:R-:W5:Y:S01]  /*18b70*/  LDSM.16.MT88.4 R28, [R152+0x4800] ;  /* 0x00480000981c783b */ /* 0x000f620000004200 */
[----:B------:R-:W-:Y:S01]  /*18b80*/  F2FP.F16.F32.PACK_AB R23, R161, R48 ;  /* 0x00000030a117723e */ /* 0x000fe200000000ff */
[----:B------:R-:W-:-:S04]  /*18b90*/  FADD.FTZ R49, R50, R49 ;  /* 0x0000003132317221 */ /* 0x000fc80000010000 */
[----:B------:R-:W-:Y:S02]  /*18ba0*/  FADD.FTZ R49, R48, R49 ;  /* 0x0000003130317221 */ /* 0x000fe40000010000 */
[----:B-1----:R-:W-:Y:S02]  /*18bb0*/  HMMA.16816.F32 R12, R20, R32, R12 ;  /* 0x00000020140c723c */ /* 0x002fe4000000180c */
[----:B------:R-:W-:-:S04]  /*18bc0*/  FADD.FTZ R161, R161, R49 ;  /* 0x00000031a1a17221 */ /* 0x000fc80000010000 */
[----:B------:R-:W-:Y:S02]  /*18bd0*/  FADD.FTZ R161, R162, R161 ;  /* 0x000000a1a2a17221 */ /* 0x000fe40000010000 */
[----:B------:R-:W-:Y:S01]  /*18be0*/  HMMA.16816.F32 R148, R20, R34, R148 ;  /* 0x000000221494723c */ /* 0x000fe20000001894 */
[----:B------:R-:W1:Y:S01]  /*18bf0*/  LDSM.16.MT88.4 R32, [R122+0xf000] ;  /* 0x00f000007a20783b */ /* 0x000e620000004200 */
[----:B------:R-:W-:-:S06]  /*18c00*/  FADD.FTZ R161, R163, R161 ;  /* 0x000000a1a3a17221 */ /* 0x000fcc0000010000 */
[C---:B----4-:R-:W-:Y:S08]  /*18c10*/  HMMA.16816.F32 R24, R20.reuse, R16, R24 ;  /* 0x000000101418723c */ /* 0x050ff00000001818 */
[C---:B------:R-:W-:Y:S01]  /*18c20*/  HMMA.16816.F32 R156, R20.reuse, R18, R156 ;  /* 0x00000012149c723c */ /* 0x040fe2000000189c */
[----:B------:R-:W4:Y:S07]  /*18c30*/  LDSM.16.MT88.4 R16, [R38+0xf000] ;  /* 0x00f000002610783b */ /* 0x000f2e0000004200 */
[C---:B--2---:R-:W-:Y:S08]  /*18c40*/  HMMA.16816.F32 R144, R20.reuse, R40, R144 ;  /* 0x000000281490723c */ /* 0x044ff00000001890 */
[C---:B------:R-:W-:Y:S01]  /*18c50*/  HMMA.16816.F32 R140, R20.reuse, R42, R140 ;  /* 0x0000002a148c723c */ /* 0x040fe2000000188c */
[----:B------:R-:W-:Y:S07]  /*18c60*/  LDSM.16.MT88.4 R40, [R160+0x5800] ;  /* 0x00580000a028783b */ /* 0x000fee0000004200 */
[----:B-----5:R-:W-:Y:S01]  /*18c70*/  HMMA.16816.F32 R136, R20, R28, R136 ;  /* 0x0000001c1488723c */ /* 0x020fe20000001888 */
[----:B------:R-:W-:-:S02]  /*18c80*/  F2FP.F16.F32.PACK_AB R28, R191, R187 ;  /* 0x000000bbbf1c723e */ /* 0x000fc400000000ff */
[----:B------:R-:W-:-:S05]  /*18c90*/  F2FP.F16.F32.PACK_AB R29, R163, R162 ;  /* 0x000000a2a31d723e */ /* 0x000fca00000000ff */
[----:B------:R-:W-:Y:S01]  /*18ca0*/  HMMA.16816.F32 R132, R20, R30, R132 ;  /* 0x0000001e1484723c */ /* 0x000fe20000001884 */
[----:B------:R-:W2:Y:S01]  /*18cb0*/  LDSM.16.MT88.4 R20, [R152+0x5000] ;  /* 0x005000009814783b */ /* 0x000ea20000004200 */
[----:B------:R-:W-:Y:S02]  /*18cc0*/  F2FP.F16.F32.PACK_AB R30, R197, R196 ;  /* 0x000000c4c51e723e */ /* 0x000fe400000000ff */
[----:B---3--:R-:W-:Y:S01]  /*18cd0*/  F2FP.F16.F32.PACK_AB R31, R198, R165 ;  /* 0x000000a5c61f723e */ /* 0x008fe200000000ff */
[----:B------:R-:W-:-:S04]  /*18ce0*/  FADD.FTZ R165, R165, R161 ;  /* 0x000000a1a5a57221 */ /* 0x000fc80000010000 */
[----:B------:R-:W-:Y:S02]  /*18cf0*/  FADD.FTZ R165, R198, R165 ;  /* 0x000000a5c6a57221 */ /* 0x000fe40000010000 */
[C---:B-1----:R-:W-:Y:S08]  /*18d00*/  HMMA.16816.F32 R24, R28.reuse, R32, R24 ;  /* 0x000000201c18723c */ /* 0x042ff00000001818 */
[C---:B------:R-:W-:Y:S01]  /*18d10*/  HMMA.16816.F32 R156, R28.reuse, R34, R156 ;  /* 0x000000221c9c723c */ /* 0x040fe2000000189c */
[----:B------:R-:W1:Y:S07]  /*18d20*/  LDSM.16.MT88.4 R32, [R38+0xf800] ;  /* 0x00f800002620783b */ /* 0x000e6e0000004200 */
[----:B------:R-:W-:Y:S01]  /*18d30*/  HMMA.16816.F32 R144, R28, R44, R144 ;  /* 0x0000002c1c90723c */ /* 0x000fe20000001890 */
[----:B------:R3:W-:Y:S01]  /*18d40*/  MUFU.EX2 R44, R192 ;  /* 0x000000c0002c7308 */ /* 0x0007e20000000800 */
[----:B------:R-:W-:-:S06]  /*18d50*/  FFMA.FTZ R45, R211, R174, -R179 ;  /* 0x000000aed32d7223 */ /* 0x000fcc00000108b3 */
[----:B------:R-:W-:Y:S01]  /*18d60*/  HMMA.16816.F32 R140, R28, R46, R140 ;  /* 0x0000002e1c8c723c */ /* 0x000fe2000000188c */
[-C--:B------:R-:W-:Y:S01]  /*18d70*/  FFMA.FTZ R47, R194, R174.reuse, -R179 ;  /* 0x000000aec22f7223 */ /* 0x080fe200000108b3 */
[-C--:B------:R-:W-:Y:S01]  /*18d80*/  FFMA.FTZ R46, R193, R174.reuse, -R175 ;  /* 0x000000aec12e7223 */ /* 0x080fe200000108af */
[----:B------:R-:W5:Y:S01]  /*18d90*/  MUFU.EX2 R45, R45 ;  /* 0x0000002d002d7308 */ /* 0x000f620000000800 */
[----:B---3--:R-:W-:-:S03]  /*18da0*/  FFMA.FTZ R192, R215, R174, -R179 ;  /* 0x000000aed7c07223 */ /* 0x008fc600000108b3 */
[----:B------:R-:W-:Y:S01]  /*18db0*/  MUFU.EX2 R47, R47 ;  /* 0x0000002f002f7308 */ /* 0x000fe20000000800 */
[C---:B----4-:R-:W-:Y:S03]  /*18dc0*/  HMMA.16816.F32 R12, R28.reuse, R16, R12 ;  /* 0x000000101c0c723c */ /* 0x050fe6000000180c */
[----:B------:R-:W-:Y:S04]  /*18dd0*/  MUFU.EX2 R46, R46 ;  /* 0x0000002e002e7308 */ /* 0x000fe80000000800 */
[----:B------:R-:W3:Y:S01]  /*18de0*/  MUFU.EX2 R192, R192 ;  /* 0x000000c000c07308 */ /* 0x000ee20000000800 */
[C---:B------:R-:W-:Y:S01]  /*18df0*/  HMMA.16816.F32 R148, R28.reuse, R18, R148 ;  /* 0x000000121c94723c */ /* 0x040fe20000001894 */
[----:B------:R-:W4:Y:S07]  /*18e00*/  LDSM.16.MT88.4 R16, [R122+0xf800] ;  /* 0x00f800007a10783b */ /* 0x000f2e0000004200 */
[C---:B--2---:R-:W-:Y:S08]  /*18e10*/  HMMA.16816.F32 R136, R28.reuse, R20, R136 ;  /* 0x000000141c88723c */ /* 0x044ff00000001888 */
[----:B------:R-:W-:Y:S01]  /*18e20*/  HMMA.16816.F32 R132, R28, R22, R132 ;  /* 0x000000161c84723c */ /* 0x000fe20000001884 */
[----:B------:R-:W2:Y:S01]  /*18e30*/  LDSM.16.MT88.4 R20, [R152+0x5800] ;  /* 0x005800009814783b */ /* 0x000ea20000004200 */
[----:B-----5:R-:W-:-:S02]  /*18e40*/  F2FP.F16.F32.PACK_AB R28, R45, R199 ;  /* 0x000000c72d1c723e */ /* 0x020fc400000000ff */
[----:B------:R-:W-:Y:S01]  /*18e50*/  F2FP.F16.F32.PACK_AB R29, R114, R164 ;  /* 0x000000a4721d723e */ /* 0x000fe200000000ff */
[----:B------:R-:W-:Y:S01]  /*18e60*/  FADD.FTZ R164, R164, R165 ;  /* 0x000000a5a4a47221 */ /* 0x000fe20000010000 */
[----:B---3--:R-:W-:Y:S02]  /*18e70*/  F2FP.F16.F32.PACK_AB R30, R47, R192 ;  /* 0x000000c02f1e723e */ /* 0x008fe400000000ff */
[----:B------:R-:W-:Y:S01]  /*18e80*/  F2FP.F16.F32.PACK_AB R31, R46, R44 ;  /* 0x0000002c2e1f723e */ /* 0x000fe200000000ff */
[----:B------:R-:W-:-:S04]  /*18e90*/  FADD.FTZ R164, R114, R164 ;  /* 0x000000a472a47221 */ /* 0x000fc80000010000 */
[----:B------:R-:W-:Y:S02]  /*18ea0*/  FADD.FTZ R44, R44, R164 ;  /* 0x000000a42c2c7221 */ /* 0x000fe40000010000 */
[----:B-1----:R-:W-:Y:S02]  /*18eb0*/  HMMA.16816.F32 R12, R28, R32, R12 ;  /* 0x000000201c0c723c */ /* 0x002fe4000000180c */
[----:B------:R-:W-:-:S06]  /*18ec0*/  FADD.FTZ R44, R46, R44 ;  /* 0x0000002c2e2c7221 */ /* 0x000fcc0000010000 */
[C---:B------:R-:W-:Y:S01]  /*18ed0*/  HMMA.16816.F32 R148, R28.reuse, R34, R148 ;  /* 0x000000221c94723c */ /* 0x040fe20000001894 */
[----:B------:R-:W1:Y:S07]  /*18ee0*/  LDSM.16.MT88.4 R32, [R38+0x10000] ;  /* 0x010000002620783b */ /* 0x000e6e0000004200 */
[C---:B------:R-:W-:Y:S08]  /*18ef0*/  HMMA.16816.F32 R144, R28.reuse, R40, R144 ;  /* 0x000000281c90723c */ /* 0x040ff00000001890 */
[C---:B------:R-:W-:Y:S01]  /*18f00*/  HMMA.16816.F32 R140, R28.reuse, R42, R140 ;  /* 0x0000002a1c8c723c */ /* 0x040fe2000000188c */
[----:B------:R-:W3:Y:S07]  /*18f10*/  LDSM.16.MT88.4 R40, [R160+0x6000] ;  /* 0x00600000a028783b */ /* 0x000eee0000004200 */
[C---:B----4-:R-:W-:Y:S08]  /*18f20*/  HMMA.16816.F32 R24, R28.reuse, R16, R24 ;  /* 0x000000101c18723c */ /* 0x050ff00000001818 */
[C---:B------:R-:W-:Y:S01]  /*18f30*/  HMMA.16816.F32 R156, R28.reuse, R18, R156 ;  /* 0x000000121c9c723c */ /* 0x040fe2000000189c */
[----:B------:R-:W4:Y:S07]  /*18f40*/  LDSM.16.MT88.4 R16, [R122+0x10000] ;  /* 0x010000007a10783b */ /* 0x000f2e0000004200 */
[C---:B--2---:R-:W-:Y:S08]  /*18f50*/  HMMA.16816.F32 R136, R28.reuse, R20, R136 ;  /* 0x000000141c88723c */ /* 0x044ff00000001888 */
[----:B------:R-:W-:Y:S01]  /*18f60*/  HMMA.16816.F32 R132, R28, R22, R132 ;  /* 0x000000161c84723c */ /* 0x000fe20000001884 */
[----:B------:R-:W2:Y:S01]  /*18f70*/  LDSM.16.MT88.4 R20, [R152+0x6000] ;  /* 0x006000009814783b */ /* 0x000ea20000004200 */
[----:B------:R-:W-:-:S02]  /*18f80*/  F2FP.F16.F32.PACK_AB R28, R124, R188 ;  /* 0x000000bc7c1c723e */ /* 0x000fc400000000ff */
[----:B------:R-:W-:Y:S01]  /*18f90*/  F2FP.F16.F32.PACK_AB R29, R74, R113 ;  /* 0x000000714a1d723e */ /* 0x000fe200000000ff */
[----:B------:R-:W-:Y:S01]  /*18fa0*/  FADD.FTZ R113, R113, R44 ;  /* 0x0000002c71717221 */ /* 0x000fe20000010000 */
[----:B------:R-:W-:Y:S02]  /*18fb0*/  F2FP.F16.F32.PACK_AB R30, R184, R185 ;  /* 0x000000b9b81e723e */ /* 0x000fe400000000ff */
[----:B------:R-:W-:Y:S01]  /*18fc0*/  F2FP.F16.F32.PACK_AB R31, R39, R112 ;  /* 0x00000070271f723e */ /* 0x000fe200000000ff */
[----:B------:R-:W-:-:S04]  /*18fd0*/  FADD.FTZ R113, R74, R113 ;  /* 0x000000714a717221 */ /* 0x000fc80000010000 */
[----:B------:R-:W-:Y:S02]  /*18fe0*/  FADD.FTZ R112, R112, R113 ;  /* 0x0000007170707221 */ /* 0x000fe40000010000 */
[----:B-1----:R-:W-:Y:S02]  /*18ff0*/  HMMA.16816.F32 R12, R28, R32, R12 ;  /* 0x000000201c0c723c */ /* 0x002fe4000000180c */
[----:B------:R-:W-:-:S06]  /*19000*/  FADD.FTZ R112, R39, R112 ;  /* 0x0000007027707221 */ /* 0x000fcc0000010000 */
[C---:B------:R-:W-:Y:S01]  /*19010*/  HMMA.16816.F32 R148, R28.reuse, R34, R148 ;  /* 0x000000221c94723c */ /* 0x040fe20000001894 */
[----:B------:R-:W1:Y:S07]  /*19020*/  LDSM.16.MT88.4 R32, [R38+0x10800] ;  /* 0x010800002620783b */ /* 0x000e6e0000004200 */
[----:B---3--:R-:W-:Y:S01]  /*19030*/  HMMA.16816.F32 R144, R28, R40, R144 ;  /* 0x000000281c90723c */ /* 0x008fe20000001890 */
        /* <DEDUP_REMOVED lines=13> */
[----:B---3--:R-:W-:Y:S01]  /*19110*/  F2FP.F16.F32.PACK_AB R28, R40, R176 ;  /* 0x000000b0281c723e */ /* 0x008fe200000000ff */
[----:B------:R-:W2:Y:S01]  /*19120*/  LDSM.16.MT88.4 R20, [R160+0x6800] ;  /* 0x00680000a014783b */ /* 0x000ea20000004200 */
[----:B------:R-:W-:Y:S01]  /*19130*/  F2FP.F16.F32.PACK_AB R29, R0, R116 ;  /* 0x00000074001d723e */ /* 0x000fe200000000ff */
[----:B------:R-:W-:Y:S01]  /*19140*/  FADD.FTZ R116, R116, R112 ;  /* 0x0000007074747221 */ /* 0x000fe20000010000 */
[----:B-----5:R-:W-:-:S02]  /*19150*/  F2FP.F16.F32.PACK_AB R30, R43, R41 ;  /* 0x000000292b1e723e */ /* 0x020fc400000000ff */
[----:B----4-:R-:W-:Y:S01]  /*19160*/  F2FP.F16.F32.PACK_AB R31, R42, R36 ;  /* 0x000000242a1f723e */ /* 0x010fe200000000ff */
[----:B------:R-:W-:Y:S01]  /*19170*/  FADD.FTZ R116, R0, R116 ;  /* 0x0000007400747221 */ /* 0x000fe20000010000 */
[-C--:B------:R-:W-:Y:S02]  /*19180*/  MOV R0, R10.reuse ;  /* 0x0000000a00007202 */ /* 0x080fe40000000f00 */
[----:B------:R-:W-:Y:S01]  /*19190*/  @P0 MOV R0, R10 ;  /* 0x0000000a00000202 */ /* 0x000fe20000000f00 */
[----:B------:R-:W-:Y:S02]  /*191a0*/  FADD.FTZ R36, R36, R116 ;  /* 0x0000007424247221 */ /* 0x000fe40000010000 */
[----:B-1----:R-:W-:Y:S01]  /*191b0*/  HMMA.16816.F32 R12, R28, R32, R12 ;  /* 0x000000201c0c723c */ /* 0x002fe2000000180c */
[----:B------:R-:W-:Y:S01]  /*191c0*/  FADD.FTZ R32, R82, R93 ;  /* 0x0000005d52207221 */ /* 0x000fe20000010000 */
[----:B------:R-:W-:Y:S01]  /*191d0*/  FFMA.FTZ R82, R128, R174, -R179 ;  /* 0x000000ae80527223 */ /* 0x000fe200000108b3 */
[----:B------:R-:W-:-:S02]  /*191e0*/  FADD.FTZ R36, R42, R36 ;  /* 0x000000242a247221 */ /* 0x000fc40000010000 */
[----:B------:R-:W-:Y:S02]  /*191f0*/  FADD.FTZ R32, R81, R32 ;  /* 0x0000002051207221 */ /* 0x000fe40000010000 */
[----:B------:R-:W-:Y:S01]  /*19200*/  MUFU.EX2 R81, R130 ;  /* 0x0000008200517308 */ /* 0x000fe20000000800 */
[----:B------:R-:W-:Y:S01]  /*19210*/  HMMA.16816.F32 R148, R28, R34, R148 ;  /* 0x000000221c94723c */ /* 0x000fe20000001894 */
[----:B------:R-:W-:Y:S02]  /*19220*/  FADD.FTZ R32, R85, R32 ;  /* 0x0000002055207221 */ /* 0x000fe40000010000 */
[----:B------:R-:W1:Y:S02]  /*19230*/  MUFU.EX2 R82, R82 ;  /* 0x0000005200527308 */ /* 0x000e640000000800 */
[----:B------:R-:W-:-:S03]  /*19240*/  FADD.FTZ R32, R86, R32 ;  /* 0x0000002056207221 */ /* 0x000fc60000010000 */
[C---:B------:R-:W-:Y:S01]  /*19250*/  HMMA.16816.F32 R24, R28.reuse, R16, R24 ;  /* 0x000000101c18723c */ /* 0x040fe20000001818 */
[----:B------:R-:W-:Y:S02]  /*19260*/  FADD.FTZ R32, R70, R32 ;  /* 0x0000002046207221 */ /* 0x000fe40000010000 */
[----:B------:R-:W3:Y:S02]  /*19270*/  MUFU.EX2 R70, R131 ;  /* 0x0000008300467308 */ /* 0x000ee40000000800 */
[----:B------:R-:W-:Y:S01]  /*19280*/  FADD.FTZ R83, R69, R32 ;  /* 0x0000002045537221 */ /* 0x000fe20000010000 */
[----:B------:R-:W-:Y:S01]  /*19290*/  FFMA.FTZ R69, R168, R174, -R175 ;  /* 0x000000aea8457223 */ /* 0x000fe200000108af */
[----:B------:R-:W-:Y:S01]  /*192a0*/  LDSM.16.MT88.4 R32, [R38+0x11000] ;  /* 0x011000002620783b */ /* 0x000fe20000004200 */
[----:B------:R-:W-:Y:S01]  /*192b0*/  HMMA.16816.F32 R156, R28, R18, R156 ;  /* 0x000000121c9c723c */ /* 0x000fe2000000189c */
[----:B------:R-:W-:Y:S02]  /*192c0*/  FADD.FTZ R83, R77, R83 ;  /* 0x000000534d537221 */ /* 0x000fe40000010000 */
[----:B------:R-:W4:Y:S01]  /*192d0*/  LDSM.16.MT88.4 R16, [R152+0x6800] ;  /* 0x006800009810783b */ /* 0x000f220000004200 */
[----:B------:R-:W5:Y:S01]  /*192e0*/  MUFU.EX2 R69, R69 ;  /* 0x0000004500457308 */ /* 0x000f620000000800 */
[----:B------:R-:W-:-:S03]  /*192f0*/  FADD.FTZ R78, R78, R83 ;  /* 0x000000534e4e7221 */ /* 0x000fc60000010000 */
[----:B--2---:R-:W-:Y:S01]  /*19300*/  HMMA.16816.F32 R144, R28, R20, R144 ;  /* 0x000000141c90723c */ /* 0x004fe20000001890 */
[----:B------:R-:W-:-:S04]  /*19310*/  FADD.FTZ R78, R62, R78 ;  /* 0x0000004e3e4e7221 */ /* 0x000fc80000010000 */
[----:B------:R-:W-:-:S03]  /*19320*/  FADD.FTZ R61, R61, R78 ;  /* 0x0000004e3d3d7221 */ /* 0x000fc60000010000 */
[----:B------:R-:W-:Y:S01]  /*19330*/  HMMA.16816.F32 R140, R28, R22, R140 ;  /* 0x000000161c8c723c */ /* 0x000fe2000000188c */
[----:B------:R-:W-:Y:S01]  /*19340*/  FADD.FTZ R61, R65, R61 ;  /* 0x0000003d413d7221 */ /* 0x000fe20000010000 */
[----:B------:R-:W2:Y:S03]  /*19350*/  LDSM.16.MT88.4 R20, [R122+0x11000] ;  /* 0x011000007a14783b */ /* 0x000ea60000004200 */
[----:B------:R-:W-:Y:S01]  /*19360*/  FADD.FTZ R66, R66, R61 ;  /* 0x0000003d42427221 */ /* 0x000fe20000010000 */
[----:B------:R-:W-:Y:S03]  /*19370*/  LDSM.16.MT88.4 R120, [R122+0x11800] ;  /* 0x011800007a78783b */ /* 0x000fe60000004200 */
[----:B------:R-:W-:-:S04]  /*19380*/  FADD.FTZ R66, R54, R66 ;  /* 0x0000004236427221 */ /* 0x000fc80000010000 */
[----:B------:R-:W-:-:S04]  /*19390*/  FADD.FTZ R53, R53, R66 ;  /* 0x0000004235357221 */ /* 0x000fc80000010000 */
[----:B------:R-:W-:-:S04]  /*193a0*/  FADD.FTZ R53, R58, R53 ;  /* 0x000000353a357221 */ /* 0x000fc80000010000 */
[----:B------:R-:W-:-:S04]  /*193b0*/  FADD.FTZ R59, R59, R53 ;  /* 0x000000353b3b7221 */ /* 0x000fc80000010000 */
[----:B------:R-:W-:Y:S01]  /*193c0*/  FADD.FTZ R59, R67, R59 ;  /* 0x0000003b433b7221 */ /* 0x000fe20000010000 */
[----:B----4-:R-:W-:Y:S03]  /*193d0*/  HMMA.16816.F32 R136, R28, R16, R136 ;  /* 0x000000101c88723c */ /* 0x010fe60000001888 */
[----:B------:R-:W-:-:S04]  /*193e0*/  FADD.FTZ R126, R126, R59 ;  /* 0x0000003b7e7e7221 */ /* 0x000fc80000010000 */
[----:B------:R-:W-:Y:S01]  /*193f0*/  FADD.FTZ R126, R153, R126 ;  /* 0x0000007e997e7221 */ /* 0x000fe20000010000 */
[----:B------:R-:W-:Y:S01]  /*19400*/  HMMA.16816.F32 R132, R28, R18, R132 ;  /* 0x000000121c84723c */ /* 0x000fe20000001884 */
[----:B-1----:R-:W-:Y:S02]  /*19410*/  F2FP.F16.F32.PACK_AB R28, R9, R82 ;  /* 0x00000052091c723e */ /* 0x002fe400000000ff */
[----:B------:R-:W-:Y:S01]  /*19420*/  FADD.FTZ R126, R51, R126 ;  /* 0x0000007e337e7221 */ /* 0x000fe20000010000 */
[----:B------:R-:W-:Y:S01]  /*19430*/  F2FP.F16.F32.PACK_AB R29, R8, R80 ;  /* 0x00000050081d723e */ /* 0x000fe200000000ff */
[----:B------:R-:W1:Y:S01]  /*19440*/  LDSM.16.MT88.4 R16, [R160+0x7000] ;  /* 0x00700000a010783b */ /* 0x000e620000004200 */
[----:B---3--:R-:W-:Y:S01]  /*19450*/  F2FP.F16.F32.PACK_AB R30, R68, R70 ;  /* 0x00000046441e723e */ /* 0x008fe200000000ff */
[----:B------:R-:W-:Y:S01]  /*19460*/  FADD.FTZ R154, R154, R126 ;  /* 0x0000007e9a9a7221 */ /* 0x000fe20000010000 */
[----:B-----5:R-:W-:Y:S01]  /*19470*/  F2FP.F16.F32.PACK_AB R31, R69, R81 ;  /* 0x00000051451f723e */ /* 0x020fe200000000ff */
[----:B------:R-:W-:Y:S01]  /*19480*/  FADD.FTZ R80, R80, R36 ;  /* 0x0000002450507221 */ /* 0x000fe20000010000 */
[-C--:B------:R-:W-:Y:S01]  /*19490*/  MOV R36, R75.reuse ;  /* 0x0000004b00247202 */ /* 0x080fe20000000f00 */
[----:B------:R-:W-:Y:S01]  /*194a0*/  FADD.FTZ R154, R155, R154 ;  /* 0x0000009a9b9a7221 */ /* 0x000fe20000010000 */
[----:B------:R-:W-:Y:S01]  /*194b0*/  @P0 MOV R36, R75 ;  /* 0x0000004b00240202 */ /* 0x000fe20000000f00 */
[----:B------:R-:W-:-:S02]  /*194c0*/  FADD.FTZ R80, R8, R80 ;  /* 0x0000005008507221 */ /* 0x000fc40000010000 */
[----:B--2---:R-:W-:Y:S01]  /*194d0*/  HMMA.16816.F32 R24, R28, R20, R24 ;  /* 0x000000141c18723c */ /* 0x004fe20000001818 */
[----:B------:R-:W-:Y:S01]  /*194e0*/  FADD.FTZ R154, R187, R154 ;  /* 0x0000009abb9a7221 */ /* 0x000fe20000010000 */
[----:B------:R-:W-:-:S03]  /*194f0*/  FADD.FTZ R81, R81, R80 ;  /* 0x0000005051517221 */ /* 0x000fc60000010000 */
[----:B------:R-:W-:Y:S01]  /*19500*/  FADD.FTZ R191, R191, R154 ;  /* 0x0000009abfbf7221 */ /* 0x000fe20000010000 */
[----:B------:R-:W-:Y:S02]  /*19510*/  FADD.FTZ R81, R69, R81 ;  /* 0x0000005145517221 */ /* 0x000fe40000010000 */
[----:B------:R-:W-:Y:S01]  /*19520*/  HMMA.16816.F32 R156, R28, R22, R156 ;  /* 0x000000161c9c723c */ /* 0x000fe2000000189c */
[----:B------:R-:W2:Y:S01]  /*19530*/  LDSM.16.MT88.4 R20, [R152+0x7000] ;  /* 0x007000009814783b */ /* 0x000ea20000004200 */
[----:B------:R-:W-:-:S04]  /*19540*/  FADD.FTZ R191, R196, R191 ;  /* 0x000000bfc4bf7221 */ /* 0x000fc80000010000 */
[----:B------:R-:W-:Y:S02]  /*19550*/  FADD.FTZ R197, R197, R191 ;  /* 0x000000bfc5c57221 */ /* 0x000fe40000010000 */
[C---:B------:R-:W-:Y:S01]  /*19560*/  HMMA.16816.F32 R12, R28.reuse, R32, R12 ;  /* 0x000000201c0c723c */ /* 0x040fe2000000180c */
[-C--:B------:R-:W-:Y:S01]  /*19570*/  FFMA.FTZ R32, R5, R174.reuse, -R175 ;  /* 0x000000ae05207223 */ /* 0x080fe200000108af */
[----:B------:R-:W-:Y:S01]  /*19580*/  FADD.FTZ R197, R199, R197 ;  /* 0x000000c5c7c57221 */ /* 0x000fe20000010000 */
[-C--:B------:R-:W-:Y:S01]  /*19590*/  FFMA.FTZ R5, R171, R174.reuse, -R175 ;  /* 0x000000aeab057223 */ /* 0x080fe200000108af */
[-C--:B------:R-:W-:Y:S02]  /*195a0*/  FFMA.FTZ R33, R4, R174.reuse, -R179 ;  /* 0x000000ae04217223 */ /* 0x080fe400000108b3 */
[----:B------:R-:W-:Y:S01]  /*195b0*/  FADD.FTZ R197, R45, R197 ;  /* 0x000000c52dc57221 */ /* 0x000fe20000010000 */
[----:B------:R-:W-:Y:S01]  /*195c0*/  MUFU.EX2 R32, R32 ;  /* 0x0000002000207308 */ /* 0x000fe20000000800 */
[C---:B------:R-:W-:Y:S01]  /*195d0*/  HMMA.16816.F32 R148, R28.reuse, R34, R148 ;  /* 0x000000221c94723c */ /* 0x040fe20000001894 */
[----:B------:R-:W-:Y:S01]  /*195e0*/  FFMA.FTZ R34, R172, R174, -R179 ;  /* 0x000000aeac227223 */ /* 0x000fe200000108b3 */
[----:B------:R-:W-:Y:S01]  /*195f0*/  FADD.FTZ R192, R192, R197 ;  /* 0x000000c5c0c07221 */ /* 0x000fe20000010000 */
[----:B------:R-:W-:Y:S03]  /*19600*/  MUFU.EX2 R5, R5 ;  /* 0x0000000500057308 */ /* 0x000fe60000000800 */
[----:B------:R-:W-:Y:S01]  /*19610*/  FADD.FTZ R192, R47, R192 ;  /* 0x000000c02fc07221 */ /* 0x000fe20000010000 */
[----:B------:R-:W-:Y:S01]  /*19620*/  MUFU.EX2 R4, R170 ;  /* 0x000000aa00047308 */ /* 0x000fe20000000800 */
[C---:B-1----:R-:W-:Y:S02]  /*19630*/  HMMA.16816.F32 R144, R28.reuse, R16, R144 ;  /* 0x000000101c90723c */ /* 0x042fe40000001890 */
[----:B------:R-:W-:Y:S01]  /*19640*/  FADD.FTZ R188, R188, R192 ;  /* 0x000000c0bcbc7221 */ /* 0x000fe20000010000 */
[----:B------:R-:W1:Y:S03]  /*19650*/  MUFU.EX2 R33, R33 ;  /* 0x0000002100217308 */ /* 0x000e660000000800 */
[----:B------:R-:W-:Y:S01]  /*19660*/  FADD.FTZ R188, R124, R188 ;  /* 0x000000bc7cbc7221 */ /* 0x000fe20000010000 */
[----:B------:R-:W3:Y:S01]  /*19670*/  MUFU.EX2 R34, R34 ;  /* 0x0000002200227308 */ /* 0x000ee20000000800 */
[----:B------:R-:W-:Y:S01]  /*19680*/  HMMA.16816.F32 R140, R28, R18, R140 ;  /* 0x000000121c8c723c */ /* 0x000fe2000000188c */
[----:B------:R-:W4:Y:S01]  /*19690*/  LDSM.16.MT88.4 R16, [R38+0x11800] ;  /* 0x011800002610783b */ /* 0x000f220000004200 */
[----:B------:R-:W-:-:S04]  /*196a0*/  FADD.FTZ R185, R185, R188 ;  /* 0x000000bcb9b97221 */ /* 0x000fc80000010000 */
[----:B------:R-:W-:Y:S02]  /*196b0*/  FADD.FTZ R185, R184, R185 ;  /* 0x000000b9b8b97221 */ /* 0x000fe40000010000 */
[C---:B--2---:R-:W-:Y:S01]  /*196c0*/  HMMA.16816.F32 R136, R28.reuse, R20, R136 ;  /* 0x000000141c88723c */ /* 0x044fe20000001888 */
[----:B-1----:R-:W-:Y:S01]  /*196d0*/  F2FP.F16.F32.PACK_AB R20, R11, R33 ;  /* 0x000000210b14723e */ /* 0x002fe200000000ff */
[----:B------:R-:W-:Y:S01]  /*196e0*/  FADD.FTZ R176, R176, R185 ;  /* 0x000000b9b0b07221 */ /* 0x000fe20000010000 */
[----:B------:R-:W-:Y:S01]  /*196f0*/  F2FP.F16.F32.PACK_AB R21, R5, R32 ;  /* 0x000000200515723e */ /* 0x000fe200000000ff */
[----:B------:R-:W-:Y:S02]  /*19700*/  FADD.FTZ R32, R32, R81 ;  /* 0x0000005120207221 */ /* 0x000fe40000010000 */
[----:B------:R-:W-:Y:S02]  /*19710*/  FADD.FTZ R176, R40, R176 ;  /* 0x000000b028b07221 */ /* 0x000fe40000010000 */
[----:B------:R-:W-:Y:S01]  /*19720*/  HMMA.16816.F32 R132, R28, R22, R132 ;  /* 0x000000161c84723c */ /* 0x000fe20000001884 */
[----:B---3--:R-:W-:Y:S01]  /*19730*/  F2FP.F16.F32.PACK_AB R22, R250, R34 ;  /* 0x00000022fa16723e */ /* 0x008fe200000000ff */
[----:B------:R1:W2:Y:S01]  /*19740*/  LDSM.16.MT88.4 R28, [R160+0x7800] ;  /* 0x00780000a01c783b */ /* 0x0002a20000004200 */
[----:B------:R-:W-:Y:S01]  /*19750*/  F2FP.F16.F32.PACK_AB R23, R245, R4 ;  /* 0x00000004f517723e */ /* 0x000fe200000000ff */
[----:B------:R-:W-:Y:S01]  /*19760*/  FADD.FTZ R41, R41, R176 ;  /* 0x000000b029297221 */ /* 0x000fe20000010000 */
[----:B------:R-:W-:-:S03]  /*19770*/  FADD.FTZ R32, R5, R32 ;  /* 0x0000002005207221 */ /* 0x000fc60000010000 */
[----:B------:R-:W-:Y:S01]  /*19780*/  FADD.FTZ R41, R43, R41 ;  /* 0x000000292b297221 */ /* 0x000fe20000010000 */
[----:B------:R-:W-:Y:S01]  /*19790*/  FADD.FTZ R32, R4, R32 ;  /* 0x0000002004207221 */ /* 0x000fe20000010000 */
[----:B------:R-:W-:Y:S02]  /*197a0*/  HMMA.16816.F32 R156, R20, R122, R156 ;  /* 0x0000007a149c723c */ /* 0x000fe4000000189c */
[----:B------:R-:W-:Y:S01]  /*197b0*/  FADD.FTZ R82, R82, R41 ;  /* 0x0000002952527221 */ /* 0x000fe20000010000 */
[----:B------:R-:W-:-:S03]  /*197c0*/  FADD.FTZ R245, R245, R32 ;  /* 0x00000020f5f57221 */ /* 0x000fc60000010000 */
[----:B------:R-:W-:-:S04]  /*197d0*/  FADD.FTZ R82, R9, R82 ;  /* 0x0000005209527221 */ /* 0x000fc80000010000 */
[----:B------:R-:W-:-:S04]  /*197e0*/  FADD.FTZ R70, R70, R82 ;  /* 0x0000005246467221 */ /* 0x000fc80000010000 */
[----:B------:R-:W-:Y:S01]  /*197f0*/  FADD.FTZ R70, R68, R70 ;  /* 0x0000004644467221 */ /* 0x000fe20000010000 */
[----:B-1----:R-:W-:Y:S01]  /*19800*/  HMMA.16816.F32 R160, R20, R120, R24 ;  /* 0x0000007814a0723c */ /* 0x002fe20000001818 */
[----:B------:R1:W3:Y:S02]  /*19810*/  LDSM.16.MT88.4 R24, [R152+0x7800] ;  /* 0x007800009818783b */ /* 0x0002e40000004200 */
[----:B------:R-:W-:-:S04]  /*19820*/  FADD.FTZ R33, R33, R70 ;  /* 0x0000004621217221 */ /* 0x000fc80000010000 */
[----:B------:R-:W-:Y:S01]  /*19830*/  FADD.FTZ R33, R11, R33 ;  /* 0x000000210b217221 */ /* 0x000fe20000010000 */
[----:B----4-:R-:W-:Y:S03]  /*19840*/  HMMA.16816.F32 R148, R20, R18, R148 ;  /* 0x000000121494723c */ /* 0x010fe60000001894 */
[----:B------:R-:W-:-:S04]  /*19850*/  FADD.FTZ R33, R34, R33 ;  /* 0x0000002122217221 */ /* 0x000fc80000010000 */
[----:B------:R-:W-:Y:S01]  /*19860*/  FADD.FTZ R250, R250, R33 ;  /* 0x00000021fafa7221 */ /* 0x000fe20000010000 */
[C---:B--2---:R-:W-:Y:S08]  /*19870*/  HMMA.16816.F32 R144, R20.reuse, R28, R144 ;  /* 0x0000001c1490723c */ /* 0x044ff00000001890 */
[C---:B-1----:R-:W-:Y:S08]  /*19880*/  HMMA.16816.F32 R152, R20.reuse, R16, R12 ;  /* 0x000000101498723c */ /* 0x042ff0000000180c */
[C---:B------:R-:W-:Y:S08]  /*19890*/  HMMA.16816.F32 R140, R20.reuse, R30, R140 ;  /* 0x0000001e148c723c */ /* 0x040ff0000000188c */
[C---:B---3--:R-:W-:Y:S08]  /*198a0*/  HMMA.16816.F32 R136, R20.reuse, R24, R136 ;  /* 0x000000181488723c */ /* 0x048ff00000001888 */
[----:B------:R-:W-:Y:S01]  /*198b0*/  HMMA.16816.F32 R132, R20, R26, R132 ;  /* 0x0000001a1484723c */ /* 0x000fe20000001884 */
[----:B------:R-:W-:-:S04]  /*198c0*/  NOP ;  /* 0x0000000000007918 */ /* 0x000fc80000000000 */
[----:B------:R-:W-:-:S15]  /*198d0*/  @P0 BRA `(.L_x_7540) ;  /* 0x0000000000040947 */ /* 0x000fde0003800000 */
.L_x_7529:
[----:B------:R-:W-:-:S07]  /*198e0*/  IADD3 R236, PT, PT, R6, -0x1, RZ ;  /* 0xffffffff06ec7810 */ /* 0x000fce0007ffe0ff */
.L_x_7540:
[----:B------:R-:W-:Y:S05]  /*198f0*/  BSYNC B2 ;  /* 0x0000000000027941 */ /* 0x000fea0003800000 */
.L_x_7528:
[----:B------:R-:W-:-:S13]  /*19900*/  ISETP.GE.AND P0, PT, R236, R229, PT ;  /* 0x000000e5ec00720c */ /* 0x000fda0003f06270 */
[----:B------:R-:W-:Y:S05]  /*19910*/  @!P0 BRA `(.L_x_7541) ;  /* 0x000000c000548947 */ /* 0x000fea0003800000 */
[----:B------:R-:W-:Y:S01]  /*19920*/  ISETP.NE.U32.AND P3, PT, R248, RZ, PT ;  /* 0x000000fff800720c */ /* 0x000fe20003f65070 */
[----:B------:R-:W-:Y:S02]  /*19930*/  IMAD.MOV.U32 R165, RZ, RZ, R0 ;  /* 0x000000ffffa57224 */ /* 0x000fe400078e0000 */
[----:B------:R-:W-:Y:S01]  /*19940*/  IMAD.MOV.U32 R164, RZ, RZ, R36 ;  /* 0x000000ffffa47224 */ /* 0x000fe200078e0024 */
[----:B------:R-:W-:-:S13]  /*19950*/  ISETP.NE.AND.EX P3, PT, R249, RZ, PT, P3 ;  /* 0x000000fff900720c */ /* 0x000fda0003f65330 */
.L_x_7548:
[CC--:B------:R-:W-:Y:S01]  /*19960*/  ISETP.GE.AND P4, PT, R213.reuse, R238.reuse, PT ;  /* 0x000000eed500720c */ /* 0x0c0fe20003f86270 */
        /* <DEDUP_REMOVED lines=85> */
.L_x_7543:
[----:B------:R-:W-:Y:S05]  /*19ec0*/  BSYNC.RECONVERGENT B0 ;  /* 0x0000000000007941 */ /* 0x000fea0003800200 */
.L_x_7542:
        /* <DEDUP_REMOVED lines=25> */
[----:B------:R-:W-:Y:S01]  /*1a060*/  @!P1 MOV R8, R18 ;  /* 0x0000001200089202 */ /* 0x000fe20000000f00 */
        /* <DEDUP_REMOVED lines=25> */
[----:B------:R-:W-:Y:S01]  /*1a200*/  @!P1 IMAD R0, R223, 0x140, RZ ;  /* 0x00000140df009824 */ /* 0x000fe200078e02ff */
        /* <DEDUP_REMOVED lines=22> */
[----:B------:R-:W-:Y:S01]  /*1a370*/  LOP3.LUT R216, R167, 0x8, RZ, 0xc0, !PT ;  /* 0x00000008a7d87812 */ /* 0x000fe200078ec0ff */
        /* <DEDUP_REMOVED lines=16> */
[----:B------:R-:W-:Y:S01]  /*1a480*/  LOP3.LUT R216, R216, R213, RZ, 0x3c, !PT ;  /* 0x000000d5d8d87212 */ /* 0x000fe200078e3cff */
[----:B------:R-:W-:Y:S01]  /*1a490*/  @!PT LDS RZ, [RZ] ;  /* 0x00000000fffff984 */ /* 0x000fe20000000800 */
[----:B------:R-:W-:Y:S01]  /*1a4a0*/  @!PT LDS RZ, [RZ] ;  /* 0x00000000fffff984 */ /* 0x000fe20000000800 */
[----:B------:R-:W-:Y:S01]  /*1a4b0*/  @!PT LDS RZ, [RZ] ;  /* 0x00000000fffff984 */ /* 0x000fe20000000800 */
[----:B------:R1:W-:Y:S01]  /*1a4c0*/  @!P1 LDGSTS.E.BYPASS.LTC128B.128 [R239+0xc800], desc[UR4][R14.64] ;  /* 0x0c8000000eef9fae */ /* 0x0003e2000b981a04 */
[----:B------:R-:W-:Y:S01]  /*1a4d0*/  IADD3 R208, PT, PT, R214, R208, RZ ;  /* 0x000000d0d6d07210 */ /* 0x000fe20007ffe0ff */
[----:B------:R-:W-:Y:S01]  /*1a4e0*/  @!P1 IMAD.WIDE.U32 R4, R222, 0x1c0, R4 ;  /* 0x000001c0de049825 */ /* 0x000fe200078e0004 */
[----:B------:R-:W-:Y:S02]  /*1a4f0*/  MOV R215, 0x20 ;  /* 0x0000002000d77802 */ /* 0x000fe40000000f00 */
[----:B------:R-:W-:Y:S02]  /*1a500*/  MOV R218, 0x40 ;  /* 0x0000004000da7802 */ /* 0x000fe40000000f00 */
[----:B------:R-:W-:Y:S01]  /*1a510*/  @!P1 IADD3 R5, PT, PT, R0, R5, RZ ;  /* 0x0000000500059210 */ /* 0x000fe20007ffe0ff */
[----:B------:R-:W-:Y:S01]  /*1a520*/  @P1 STS.128 [R239+0xd000], RZ ;  /* 0x00d000ffef001388 */ /* 0x000fe20000000c00 */
[----:B------:R-:W-:Y:S02]  /*1a530*/  LOP3.LUT R0, R212, 0x200, R217, 0xf8, !PT ;  /* 0x00000200d4007812 */ /* 0x000fe400078ef8d9 */
[----:B------:R-:W-:Y:S02]  /*1a540*/  LOP3.LUT P2, RZ, R166, 0x4, RZ, 0xc0, !PT ;  /* 0x00000004a6ff7812 */ /* 0x000fe4000784c0ff */
[----:B------:R-:W-:Y:S02]  /*1a550*/  LOP3.LUT R0, R0, R216, RZ, 0xfc, !PT ;  /* 0x000000d800007212 */ /* 0x000fe400078efcff */
[----:B------:R-:W-:Y:S01]  /*1a560*/  SEL R218, R218, 0xffffffc0, !P2 ;  /* 0xffffffc0dada7807 */ /* 0x000fe20005000000 */
[----:B------:R-:W-:Y:S01]  /*1a570*/  @!PT LDS RZ, [RZ] ;  /* 0x00000000fffff984 */ /* 0x000fe20000000800 */
[----:B------:R-:W-:Y:S01]  /*1a580*/  @!PT LDS RZ, [RZ] ;  /* 0x00000000fffff984 */ /* 0x000fe20000000800 */
[----:B------:R-:W-:Y:S01]  /*1a590*/  @!PT LDS RZ, [RZ] ;  /* 0x00000000fffff984 */ /* 0x000fe20000000800 */
[----:B------:R-:W-:Y:S01]  /*1a5a0*/  @!P1 LDGSTS.E.BYPASS.LTC128B.128 [R239+0xd000], desc[UR4][R24.64] ;  /* 0x0d00000018ef9fae */ /* 0x000fe2000b981a04 */
[----:B------:R-:W-:Y:S07]  /*1a5b0*/  LEA R0, R0, R214, 0x1 ;  /* 0x000000d600007211 */ /* 0x000fee00078e08ff */
[----:B------:R-:W-:Y:S01]  /*1a5c0*/  @P1 STS.128 [R239+0xd800], RZ ;  /* 0x00d800ffef001388 */ /* 0x000fe20000000c00 */
[C---:B-1----:R-:W-:Y:S04]  /*1a5d0*/  @!P1 LEA R14, P0, R222.reuse, R18, 0x8 ;  /* 0x00000012de0e9211 */ /* 0x042fe800078040ff */
[----:B------:R-:W-:Y:S03]  /*1a5e0*/  @!P1 LEA.HI.X R15, R222, R19, R223, 0x8, P0 ;  /* 0x00000013de0f9211 */ /* 0x000fe600000f44df */
        /* <DEDUP_REMOVED lines=8> */
[-C--:B------:R-:W-:Y:S02]  /*1a670*/  IADD3 R172, PT, PT, R0, R215.reuse, RZ ;  /* 0x000000d700ac7210 */ /* 0x080fe40007ffe0ff */
[----:B------:R-:W-:Y:S05]  /*1a680*/  IADD3 R209, PT, PT, R208, R215, RZ ;  /* 0x000000d7d0d17210 */ /* 0x000fea0007ffe0ff */
        /* <DEDUP_REMOVED lines=39> */
[----:B------:R3:W-:Y:S08]  /*1a900*/  LDSM.16.M88.4 R128, [R0] ;  /* 0x000000000080783b */ /* 0x0007f00000000200 */
[----:B-1----:R-:W2:Y:S08]  /*1a910*/  LDSM.16.M88.4 R8, [R208+0x2000] ;  /* 0x00200000d008783b */ /* 0x002eb00000000200 */
[----:B------:R-:W1:Y:S01]  /*1a920*/  LDSM.16.M88.4 R16, [R208+0x2800] ;  /* 0x00280000d010783b */ /* 0x000e620000000200 */
[-C--:B---3--:R-:W-:Y:S07]  /*1a930*/  IADD3 R0, PT, PT, R0, R218.reuse, RZ ;  /* 0x000000da00007210 */ /* 0x088fee0007ffe0ff */
[----:B------:R-:W3:Y:S01]  /*1a940*/  LDSM.16.M88.4 R24, [R208+0x3000] ;  /* 0x00300000d018783b */ /* 0x000ee20000000200 */
[----:B------:R-:W-:Y:S07]  /*1a950*/  IADD3 R218, PT, PT, R208, R218, RZ ;  /* 0x000000dad0da7210 */ /* 0x000fee0007ffe0ff */
        /* <DEDUP_REMOVED lines=13> */
[----:B------:R-:W5:Y:S08]  /*1aa30*/  LDSM.16.M88.4 R168, [R208+0x9800] ;  /* 0x00980000d0a8783b */ /* 0x000f700000000200 */
[----:B------:R-:W-:Y:S08]  /*1aa40*/  LDSM.16.M88.4 R172, [R172] ;  /* 0x00000000acac783b */ /* 0x000ff00000000200 */
[----:B------:R-:W5:Y:S08]  /*1aa50*/  LDSM.16.M88.4 R176, [R209+0x2000] ;  /* 0x00200000d1b0783b */ /* 0x000f700000000200 */
[----:B------:R-:W5:Y:S08]  /*1aa60*/  LDSM.16.M88.4 R180, [R209+0x2800] ;  /* 0x00280000d1b4783b */ /* 0x000f700000000200 */
[----:B------:R-:W5:Y:S08]  /*1aa70*/  LDSM.16.M88.4 R184, [R209+0x3000] ;  /* 0x00300000d1b8783b */ /* 0x000f700000000200 */
[----:B------:R-:W5:Y:S08]  /*1aa80*/  LDSM.16.M88.4 R188, [R209+0x3800] ;  /* 0x00380000d1bc783b */ /* 0x000f700000000200 */
[----:B------:R-:W-:Y:S08]  /*1aa90*/  LDSM.16.M88.4 R192, [R209+0x5800] ;  /* 0x00580000d1c0783b */ /* 0x000ff00000000200 */
        /* <DEDUP_REMOVED lines=85> */
[----:B------:R-:W-:Y:S07]  /*1aff0*/  LDSM.16.M88.4 R172, [R218+0x6800] ;  /* 0x00680000daac783b */ /* 0x000fee0000000200 */
[C---:B----4-:R-:W-:Y:S01]  /*1b000*/  HMMA.16816.F32 R4, R184.reuse, R188, R4 ;  /* 0x000000bcb804723c */ /* 0x050fe20000001804 */
[----:B------:R-:W-:Y:S07]  /*1b010*/  LDSM.16.M88.4 R180, [R218+0x7000] ;  /* 0x00700000dab4783b */ /* 0x000fee0000000200 */
        /* <DEDUP_REMOVED lines=217> */
[-C--:B------:R-:W-:Y:S07]  /*1bdb0*/  FMUL.FTZ R97, R97, R252.reuse ;  /* 0x000000fc61617220 */ /* 0x080fee0000410000 */
        /* <DEDUP_REMOVED lines=11> */
[----:B------:R5:W1:Y:S01]  /*1be70*/  MUFU.TANH R184, R97 ;  /* 0x0000006100b87308 */ /* 0x000a620000002400 */
[-C--:B--2---:R-:W-:Y:S02]  /*1be80*/  FMUL.FTZ R96, R98, R252.reuse ;  /* 0x000000fc62607220 */ /* 0x084fe40000410000 */
[C---:B------:R-:W-:Y:S07]  /*1be90*/  HMMA.16816.F32 R112, R204.reuse, R10, R112 ;  /* 0x0000000acc70723c */ /* 0x040fee0000001870 */
[----:B------:R2:W1:Y:S01]  /*1bea0*/  MUFU.TANH R188, R104 ;  /* 0x0000006800bc7308 */ /* 0x0004620000002400 */
[----:B------:R-:W3:Y:S01]  /*1beb0*/  LDSM.16.M88.4 R8, [R0+0x9800] ;  /* 0x009800000008783b */ /* 0x000ee20000000200 */
[----:B------:R-:W-:Y:S08]  /*1bec0*/  DEPBAR.LE SB0, 0x0 ;  /* 0x000080000000791a */ /* 0x000ff00000000000 */
[----:B------:R1:W1:Y:S01]  /*1bed0*/  MUFU.TANH R181, R107 ;  /* 0x0000006b00b57308 */ /* 0x0002620000002400 */
[----:B------:R-:W-:Y:S01]  /*1bee0*/  BAR.SYNC.DEFER_BLOCKING 0x0 ;  /* 0x0000000000007b1d */ /* 0x000fe20000010000 */
[C---:B----4-:R-:W-:Y:S05]  /*1bef0*/  HMMA.16816.F32 R116, R204.reuse, R4, R116 ;  /* 0x00000004cc74723c */ /* 0x050fea0000001874 */
[-C--:B------:R-:W-:Y:S03]  /*1bf00*/  FMUL.FTZ R109, R109, R252.reuse ;  /* 0x000000fc6d6d7220 */ /* 0x080fe60000410000 */
[----:B------:R-:W4:Y:S01]  /*1bf10*/  MUFU.TANH R189, R100 ;  /* 0x0000006400bd7308 */ /* 0x000f220000002400 */
[-C--:B-----5:R-:W-:Y:S01]  /*1bf20*/  FMUL.FTZ R97, R99, R252.reuse ;  /* 0x000000fc63617220 */ /* 0x0a0fe20000410000 */
[C---:B------:R-:W-:Y:S03]  /*1bf30*/  HMMA.16816.F32 R120, R204.reuse, R6, R120 ;  /* 0x00000006cc78723c */ /* 0x040fe60000001878 */
[-C--:B--2---:R-:W-:Y:S01]  /*1bf40*/  FMUL.FTZ R104, R114, R252.reuse ;  /* 0x000000fc72687220 */ /* 0x084fe20000410000 */
[-C--:B------:R-:W-:Y:S01]  /*1bf50*/  FMUL.FTZ R98, R115, R252.reuse ;  /* 0x000000fc73627220 */ /* 0x080fe20000410000 */
[-C--:B------:R-:W-:Y:S03]  /*1bf60*/  FMUL.FTZ R108, R108, R252.reuse ;  /* 0x000000fc6c6c7220 */ /* 0x080fe60000410000 */
[----:B------:R2:W2:Y:S01]  /*1bf70*/  MUFU.TANH R179, R103 ;  /* 0x0000006700b37308 */ /* 0x0004a20000002400 */
[-C--:B------:R-:W-:Y:S01]  /*1bf80*/  FMUL.FTZ R99, R111, R252.reuse ;  /* 0x000000fc6f637220 */ /* 0x080fe20000410000 */
[-C--:B-1----:R-:W-:Y:S01]  /*1bf90*/  FMUL.FTZ R107, R110, R252.reuse ;  /* 0x000000fc6e6b7220 */ /* 0x082fe20000410000 */
[-C--:B------:R-:W-:Y:S01]  /*1bfa0*/  FMUL.FTZ R110, R112, R252.reuse ;  /* 0x000000fc706e7220 */ /* 0x080fe20000410000 */
[-C--:B------:R-:W-:Y:S01]  /*1bfb0*/  FMUL.FTZ R116, R116, R252.reuse ;  /* 0x000000fc74747220 */ /* 0x080fe20000410000 */
[-C--:B------:R-:W-:Y:S01]  /*1bfc0*/  FMUL.FTZ R102, R119, R252.reuse ;  /* 0x000000fc77667220 */ /* 0x080fe20000410000 */
[-C--:B------:R-:W-:Y:S04]  /*1bfd0*/  FMUL.FTZ R117, R117, R252.reuse ;  /* 0x000000fc75757220 */ /* 0x080fe80000410000 */
[----:B------:R1:W1:Y:S01]  /*1bfe0*/  MUFU.TANH R194, R109 ;  /* 0x0000006d00c27308 */ /* 0x0002620000002400 */
[-C--:B------:R-:W-:Y:S01]  /*1bff0*/  FMUL.FTZ R119, R122, R252.reuse ;  /* 0x000000fc7a777220 */ /* 0x080fe20000410000 */
[-C--:B------:R-:W-:Y:S01]  /*1c000*/  FMUL.FTZ R114, R123, R252.reuse ;  /* 0x000000fc7b727220 */ /* 0x080fe20000410000 */
[-C--:B------:R-:W-:Y:S07]  /*1c010*/  FMUL.FTZ R120, R120, R252.reuse ;  /* 0x000000fc78787220 */ /* 0x080fee0000410000 */
[----:B------:R5:W4:Y:S01]  /*1c020*/  MUFU.TANH R193, R116 ;  /* 0x0000007400c17308 */ /* 0x000b220000002400 */
[C---:B---3--:R-:W-:Y:S03]  /*1c030*/  HMMA.16816.F32 R124, R204.reuse, R8, R124 ;  /* 0x00000008cc7c723c */ /* 0x048fe6000000187c */
[-C--:B--2---:R-:W-:Y:S01]  /*1c040*/  FMUL.FTZ R103, R118, R252.reuse ;  /* 0x000000fc76677220 */ /* 0x084fe20000410000 */
[-C--:B------:R-:W-:Y:S05]  /*1c050*/  FMUL.FTZ R121, R121, R252.reuse ;  /* 0x000000fc79797220 */ /* 0x080fea0000410000 */
[----:B------:R-:W2:Y:S01]  /*1c060*/  MUFU.TANH R47, R47 ;  /* 0x0000002f002f7308 */ /* 0x000ea20000002400 */
[----:B------:R-:W-:Y:S03]  /*1c070*/  HMMA.16816.F32 R128, R204, R10, R128 ;  /* 0x0000000acc80723c */ /* 0x000fe60000001880 */
[-C--:B-1----:R-:W-:Y:S06]  /*1c080*/  FMUL.FTZ R109, R113, R252.reuse ;  /* 0x000000fc716d7220 */ /* 0x082fec0000410000 */
[----:B------:R-:W1:Y:S01]  /*1c090*/  MUFU.TANH R48, R48 ;  /* 0x0000003000307308 */ /* 0x000e620000002400 */
[-C--:B------:R-:W-:Y:S01]  /*1c0a0*/  FMUL.FTZ R115, R125, R252.reuse ;  /* 0x000000fc7d737220 */ /* 0x080fe20000410000 */
[-C--:B------:R-:W-:Y:S01]  /*1c0b0*/  FMUL.FTZ R124, R124, R252.reuse ;  /* 0x000000fc7c7c7220 */ /* 0x080fe20000410000 */
[-C--:B------:R-:W-:Y:S01]  /*1c0c0*/  FMUL.FTZ R126, R126, R252.reuse ;  /* 0x000000fc7e7e7220 */ /* 0x080fe20000410000 */
[-C--:B------:R-:W-:Y:S06]  /*1c0d0*/  FMUL.FTZ R127, R127, R252.reuse ;  /* 0x000000fc7f7f7220 */ /* 0x080fec0000410000 */
[----:B------:R-:W3:Y:S01]  /*1c0e0*/  MUFU.TANH R49, R49 ;  /* 0x0000003100317308 */ /* 0x000ee20000002400 */
[-C--:B------:R-:W-:Y:S01]  /*1c0f0*/  FMUL.FTZ R100, R128, R252.reuse ;  /* 0x000000fc80647220 */ /* 0x080fe20000410000 */
[-C--:B------:R-:W-:Y:S01]  /*1c100*/  FMUL.FTZ R4, R129, R252.reuse ;  /* 0x000000fc81047220 */ /* 0x080fe20000410000 */
[-C--:B-----5:R-:W-:Y:S01]  /*1c110*/  FMUL.FTZ R116, R130, R252.reuse ;  /* 0x000000fc82747220 */ /* 0x0a0fe20000410000 */
        /* <DEDUP_REMOVED lines=93> */
[----:B-1----:R-:W2:Y:S04]  /*1c6f0*/  LD.E R73, desc[UR4][R2.64+0x170] ;  /* 0x0001700402497980 */ /* 0x002ea8000c101900 */
        /* <DEDUP_REMOVED lines=61> */
.L_x_7547:
[----:B------:R-:W-:Y:S05]  /*1cad0*/  BSYNC.RECONVERGENT B0 ;  /* 0x0000000000007941 */ /* 0x000fea0003800200 */
.L_x_7546:
[----:B------:R-:W-:Y:S01]  /*1cae0*/  LEA R239, R239, R214, 0x1 ;  /* 0x000000d6efef7211 */ /* 0x000fe200078e08ff */
[----:B------:R-:W-:Y:S01]  /*1caf0*/  @!P4 IMAD.MOV.U32 R10, RZ, RZ, R231 ;  /* 0x000000ffff0ac224 */ /* 0x000fe200078e00e7 */
[----:B------:R-:W-:Y:S01]  /*1cb00*/  @!P4 MOV R11, R230 ;  /* 0x000000e6000bc202 */ /* 0x000fe20000000f00 */
[C---:B-1----:R-:W-:Y:S01]  /*1cb10*/  @!P1 IMAD R101, R221.reuse, 0xa0, RZ ;  /* 0x000000a0dd659824 */ /* 0x042fe200078e02ff */
        /* <DEDUP_REMOVED lines=25> */
[----:B------:R-:W-:Y:S01]  /*1ccb0*/  @!P1 IMAD.WIDE.U32 R72, R220, 0xc0, R72 ;  /* 0x000000c0dc489825 */ /* 0x000fe200078e0048 */
        /* <DEDUP_REMOVED lines=22> */
[C---:B------:R-:W-:Y:S03]  /*1ce20*/  @!P1 IMAD.WIDE.U32 R10, R220.reuse, 0xe0, R10 ;  /* 0x000000e0dc0a9825 */ /* 0x040fe600078e000a */
        /* <DEDUP_REMOVED lines=34> */
[C---:B------:R-:W-:Y:S01]  /*1d050*/  @!P1 IMAD R5, R221.reuse, 0x1a0, RZ ;  /* 0x000001a0dd059824 */ /* 0x040fe200078e02ff */
        /* <DEDUP_REMOVED lines=49> */
.L_x_7545:
[----:B------:R-:W-:Y:S05]  /*1d370*/  BSYNC.RECONVERGENT B1 ;  /* 0x0000000000017941 */ /* 0x000fea0003800200 */
.L_x_7544:
[----:B------:R-:W-:Y:S01]  /*1d380*/  LOP3.LUT R243, R243, 0xdfffffff, RZ, 0xc0, !PT ;  /* 0xdffffffff3f37812 */ /* 0x000fe200078ec0ff */
[----:B-12---:R-:W-:Y:S01]  /*1d390*/  IMAD.SHL.U32 R73, R166, 0x2, RZ ;  /* 0x00000002a6497824 */ /* 0x006fe200078e00ff */
[----:B------:R-:W-:Y:S01]  /*1d3a0*/  LOP3.LUT R244, R244, 0xfffffffe, RZ, 0xc0, !PT ;  /* 0xfffffffef4f47812 */ /* 0x000fe200078ec0ff */
[----:B------:R-:W-:Y:S01]  /*1d3b0*/  VIADD R130, R226, 0x8 ;  /* 0x00000008e2827836 */ /* 0x000fe20000000000 */
[----:B------:R-:W-:Y:S01]  /*1d3c0*/  @P2 LOP3.LUT R243, R243, 0x20000000, RZ, 0xfc, !PT ;  /* 0x20000000f3f32812 */ /* 0x000fe200078efcff */
[----:B------:R-:W1:Y:S01]  /*1d3d0*/  S2UR UR6, SR_CgaCtaId ;  /* 0x00000000000679c3 */ /* 0x000e620000008800 */
[----:B------:R-:W-:Y:S01]  /*1d3e0*/  LOP3.LUT R72, R73, 0x6, RZ, 0xc0, !PT ;  /* 0x0000000649487812 */ /* 0x000fe200078ec0ff */
[----:B------:R-:W-:Y:S01]  /*1d3f0*/  UMOV UR7, 0x400 ;  /* 0x0000040000077882 */ /* 0x000fe20000000000 */
[----:B------:R-:W-:Y:S03]  /*1d400*/  LOP3.LUT R243, R243, 0xefffffff, RZ, 0xc0, !PT ;  /* 0xeffffffff3f37812 */ /* 0x000fe600078ec0ff */
[----:B------:R-:W-:Y:S01]  /*1d410*/  IMAD R5, R236, 0x100, R72 ;  /* 0x00000100ec057824 */ /* 0x000fe200078e0248 */
[----:B------:R-:W-:Y:S03]  /*1d420*/  @P3 LOP3.LUT R243, R243, 0x10000000, RZ, 0xfc, !PT ;  /* 0x10000000f3f33812 */ /* 0x000fe600078efcff */
[----:B------:R-:W-:Y:S01]  /*1d430*/  VIADD R9, R5, 0x1 ;  /* 0x0000000105097836 */ /* 0x000fe20000000000 */
[----:B------:R-:W-:Y:S01]  /*1d440*/  LOP3.LUT R243, R243, 0xf7ffffff, RZ, 0xc0, !PT ;  /* 0xf7fffffff3f37812 */ /* 0x000fe200078ec0ff */
[C---:B------:R-:W-:Y:S02]  /*1d450*/  IMAD.IADD R117, R5.reuse, 0x1, R240 ;  /* 0x0000000105757824 */ /* 0x040fe400078e02f0 */
[----:B------:R-:W-:Y:S01]  /*1d460*/  VIADD R131, R5, 0x10 ;  /* 0x0000001005837836 */ /* 0x000fe20000000000 */
[----:B------:R-:W-:Y:S01]  /*1d470*/  ISETP.GE.AND P0, PT, R9, R227, PT ;  /* 0x000000e30900720c */ /* 0x000fe20003f06270 */
[C---:B------:R-:W-:Y:S01]  /*1d480*/  VIADD R113, R5.reuse, 0x11 ;  /* 0x0000001105717836 */ /* 0x040fe20000000000 */
[C-C-:B------:R-:W-:Y:S01]  /*1d490*/  IADD3 R0, PT, PT, R226.reuse, -0x11, -R117.reuse ;  /* 0xffffffefe2007810 */ /* 0x140fe20007ffe875 */
[C---:B------:R-:W-:Y:S01]  /*1d4a0*/  VIADD R112, R5.reuse, 0x18 ;  /* 0x0000001805707836 */ /* 0x040fe20000000000 */
[C-C-:B------:R-:W-:Y:S01]  /*1d4b0*/  IADD3 R8, PT, PT, R226.reuse, -0x1, -R117.reuse ;  /* 0xffffffffe2087810 */ /* 0x140fe20007ffe875 */
[C-C-:B------:R-:W-:Y:S01]  /*1d4c0*/  IMAD.IADD R128, R226.reuse, 0x1, -R117.reuse ;  /* 0x00000001e2807824 */ /* 0x140fe200078e0a75 */
[----:B------:R-:W-:Y:S01]  /*1d4d0*/  IABS R0, R0 ;  /* 0x0000000000007213 */ /* 0x000fe20000000000 */
[C---:B------:R-:W-:Y:S01]  /*1d4e0*/  VIADD R111, R5.reuse, 0x9 ;  /* 0x00000009056f7836 */ /* 0x040fe20000000000 */
[----:B------:R-:W-:Y:S01]  /*1d4f0*/  IADD3 R6, PT, PT, R226, -0x10, -R117 ;  /* 0xfffffff0e2067810 */ /* 0x000fe20007ffe875 */
[----:B-1----:R-:W-:Y:S01]  /*1d500*/  ULEA UR6, UR6, UR7, 0x18 ;  /* 0x0000000706067291 */ /* 0x002fe2000f8ec0ff */
[----:B------:R-:W-:Y:S01]  /*1d510*/  I2FP.F32.S32 R0, R0 ;  /* 0x0000000000007245 */ /* 0x000fe20000201400 */
[C---:B------:R-:W-:Y:S01]  /*1d520*/  VIADD R127, R5.reuse, 0x20 ;  /* 0x00000020057f7836 */ /* 0x040fe20000000000 */
[----:B------:R-:W-:Y:S01]  /*1d530*/  IABS R8, R8 ;  /* 0x0000000800087213 */ /* 0x000fe20000000000 */
[----:B------:R-:W-:Y:S01]  /*1d540*/  VIADD R126, R5, 0x21 ;  /* 0x00000021057e7836 */ /* 0x000fe20000000000 */
[----:B------:R-:W-:Y:S01]  /*1d550*/  @P0 LOP3.LUT R243, R243, 0x8000000, RZ, 0xfc, !PT ;  /* 0x08000000f3f30812 */ /* 0x000fe200078efcff */
[----:B------:R-:W-:Y:S01]  /*1d560*/  VIADD R125, R5, 0x28 ;  /* 0x00000028057d7836 */ /* 0x000fe20000000000 */
[----:B------:R-:W-:Y:S01]  /*1d570*/  ISETP.GE.AND P0, PT, R9, R224, PT ;  /* 0x000000e00900720c */ /* 0x000fe20003f06270 */
[----:B------:R-:W-:Y:S01]  /*1d580*/  FFMA.FTZ R13, -R237, R0, R13 ;  /* 0x00000000ed0d7223 */ /* 0x000fe2000001010d */
[----:B------:R-:W-:Y:S02]  /*1d590*/  IABS R0, R128 ;  /* 0x0000008000007213 */ /* 0x000fe40000000000 */
[----:B------:R-:W-:Y:S02]  /*1d5a0*/  IABS R6, R6 ;  /* 0x0000000600067213 */ /* 0x000fe40000000000 */
[----:B------:R-:W-:Y:S02]  /*1d5b0*/  I2FP.F32.S32 R8, R8 ;  /* 0x0000000800087245 */ /* 0x000fe40000201400 */
[----:B------:R-:W-:Y:S02]  /*1d5c0*/  I2FP.F32.S32 R0, R0 ;  /* 0x0000000000007245 */ /* 0x000fe40000201400 */
[----:B------:R-:W-:Y:S01]  /*1d5d0*/  ISETP.GE.AND P1, PT, R9, R228, PT ;  /* 0x000000e40900720c */ /* 0x000fe20003f26270 */
[----:B------:R-:W-:Y:S01]  /*1d5e0*/  FFMA.FTZ R173, -R237, R8, R173 ;  /* 0x00000008edad7223 */ /* 0x000fe200000101ad */
[----:B------:R-:W-:Y:S01]  /*1d5f0*/  ISETP.GE.AND P4, PT, R9, R225, PT ;  /* 0x000000e10900720c */ /* 0x000fe20003f86270 */
[C-C-:B------:R-:W-:Y:S01]  /*1d600*/  IMAD.IADD R8, R130.reuse, 0x1, -R117.reuse ;  /* 0x0000000182087824 */ /* 0x140fe200078e0a75 */
[----:B------:R-:W-:Y:S01]  /*1d610*/  I2FP.F32.S32 R6, R6 ;  /* 0x0000000600067245 */ /* 0x000fe20000201400 */
[-C--:B------:R-:W-:Y:S01]  /*1d620*/  FFMA.FTZ R172, -R237, R0.reuse, R172 ;  /* 0x00000000edac7223 */ /* 0x080fe200000101ac */
[----:B------:R-:W-:Y:S01]  /*1d630*/  LOP3.LUT R243, R243, 0xfffff7ff, RZ, 0xc0, !PT ;  /* 0xfffff7fff3f37812 */ /* 0x000fe200078ec0ff */
[----:B------:R-:W-:Y:S01]  /*1d640*/  FFMA.FTZ R176, -R237, R0, R176 ;  /* 0x00000000edb07223 */ /* 0x000fe200000101b0 */
[--C-:B------:R-:W-:Y:S01]  /*1d650*/  IADD3 R9, PT, PT, R130, -0x1, -R117.reuse ;  /* 0xffffffff82097810 */ /* 0x100fe20007ffe875 */
[----:B------:R-:W-:Y:S01]  /*1d660*/  VIADD R0, R5, 0x8 ;  /* 0x0000000805007836 */ /* 0x000fe20000000000 */
[----:B------:R-:W-:Y:S01]  /*1d670*/  @P0 LOP3.LUT R243, R243, 0x800, RZ, 0xfc, !PT ;  /* 0x00000800f3f30812 */ /* 0x000fe200078efcff */
[----:B------:R-:W-:Y:S01]  /*1d680*/  FFMA.FTZ R12, -R237, R6, R12 ;  /* 0x00000006ed0c7223 */ /* 0x000fe2000001010c */
[----:B------:R-:W-:Y:S02]  /*1d690*/  IABS R9, R9 ;  /* 0x0000000900097213 */ /* 0x000fe40000000000 */
[----:B------:R-:W-:Y:S02]  /*1d6a0*/  ISETP.GE.AND P0, PT, R5, R228, PT ;  /* 0x000000e40500720c */ /* 0x000fe40003f06270 */
[----:B------:R-:W-:Y:S02]  /*1d6b0*/  IADD3 R6, PT, PT, R226, -0x19, -R117 ;  /* 0xffffffe7e2067810 */ /* 0x000fe40007ffe875 */
[----:B------:R-:W-:Y:S02]  /*1d6c0*/  IABS R8, R8 ;  /* 0x0000000800087213 */ /* 0x000fe40000000000 */
        /* <DEDUP_REMOVED lines=9> */
[----:B------:R-:W-:Y:S01]  /*1d760*/  VIADD R12, R5, 0x19 ;  /* 0x00000019050c7836 */ /* 0x000fe20000000000 */
[----:B------:R-:W-:Y:S01]  /*1d770*/  IABS R7, R7 ;  /* 0x0000000700077213 */ /* 0x000fe20000000000 */
[----:B------:R-:W-:Y:S01]  /*1d780*/  FFMA.FTZ R174, -R237, R8, R174 ;  /* 0x00000008edae7223 */ /* 0x000fe200000101ae */
[----:B------:R-:W-:Y:S01]  /*1d790*/  FSEL R8, R175, -INF , P4 ;  /* 0xff800000af087808 */ /* 0x000fe20002000000 */
[----:B------:R-:W-:Y:S01]  /*1d7a0*/  FFMA.FTZ R17, -R237, R6, R17 ;  /* 0x00000006ed117223 */ /* 0x000fe20000010111 */
[----:B------:R-:W-:Y:S02]  /*1d7b0*/  I2FP.F32.S32 R7, R7 ;  /* 0x0000000700077245 */ /* 0x000fe40000201400 */
[-C--:B------:R-:W-:Y:S02]  /*1d7c0*/  ISETP.GE.AND P4, PT, R12, R228.reuse, PT ;  /* 0x000000e40c00720c */ /* 0x080fe40003f86270 */
[-C--:B------:R-:W-:Y:S01]  /*1d7d0*/  ISETP.GE.AND P0, PT, R113, R228.reuse, PT ;  /* 0x000000e47100720c */ /* 0x080fe20003f06270 */
[----:B------:R-:W-:Y:S01]  /*1d7e0*/  FFMA.FTZ R169, -R237, R7, R169 ;  /* 0x00000007eda97223 */ /* 0x000fe200000101a9 */
[----:B------:R-:W-:Y:S02]  /*1d7f0*/  FSEL R6, R17, -INF , P4 ;  /* 0xff80000011067808 */ /* 0x000fe40002000000 */
[C-C-:B------:R-:W-:Y:S02]  /*1d800*/  IADD3 R17, PT, PT, R226.reuse, -0x20, -R117.reuse ;  /* 0xffffffe0e2117810 */ /* 0x140fe40007ffe875 */
[C-C-:B------:R-:W-:Y:S02]  /*1d810*/  IADD3 R7, PT, PT, R226.reuse, -0x18, -R117.reuse ;  /* 0xffffffe8e2077810 */ /* 0x140fe40007ffe875 */
[----:B------:R-:W-:Y:S02]  /*1d820*/  IABS R17, R17 ;  /* 0x0000001100117213 */ /* 0x000fe40000000000 */
[----:B------:R-:W-:Y:S02]  /*1d830*/  IABS R7, R7 ;  /* 0x0000000700077213 */ /* 0x000fe40000000000 */
[----:B------:R-:W-:Y:S02]  /*1d840*/  I2FP.F32.S32 R17, R17 ;  /* 0x0000001100117245 */ /* 0x000fe40000201400 */
[----:B------:R-:W-:Y:S02]  /*1d850*/  I2FP.F32.S32 R7, R7 ;  /* 0x0000000700077245 */ /* 0x000fe40000201400 */
[----:B------:R-:W-:Y:S01]  /*1d860*/  FSEL R105, R13, -INF , P0 ;  /* 0xff8000000d697808 */ /* 0x000fe20000000000 */
[C---:B------:R-:W-:Y:S01]  /*1d870*/  FFMA.FTZ R20, -R237.reuse, R17, R20 ;  /* 0x00000011ed147223 */ /* 0x040fe20000010114 */
[--C-:B------:R-:W-:Y:S01]  /*1d880*/  IADD3 R17, PT, PT, R226, -0x29, -R117.reuse ;  /* 0xffffffd7e2117810 */ /* 0x100fe20007ffe875 */
[C---:B------:R-:W-:Y:S01]  /*1d890*/  FFMA.FTZ R16, -R237.reuse, R7, R16 ;  /* 0x00000007ed107223 */ /* 0x040fe20000010110 */
[----:B------:R-:W-:Y:S02]  /*1d8a0*/  ISETP.GE.AND P0, PT, R112, R228, PT ;  /* 0x000000e47000720c */ /* 0x000fe40003f06270 */
[----:B------:R-:W-:Y:S02]  /*1d8b0*/  IABS R17, R17 ;  /* 0x0000001100117213 */ /* 0x000fe40000000000 */
[----:B------:R-:W-:Y:S02]  /*1d8c0*/  FSEL R101, R16, -INF , P0 ;  /* 0xff80000010657808 */ /* 0x000fe40000000000 */
[--C-:B------:R-:W-:Y:S02]  /*1d8d0*/  IADD3 R16, PT, PT, R226, -0x21, -R117.reuse ;  /* 0xffffffdfe2107810 */ /* 0x100fe40007ffe875 */
[----:B------:R-:W-:Y:S02]  /*1d8e0*/  I2FP.F32.S32 R17, R17 ;  /* 0x0000001100117245 */ /* 0x000fe40000201400 */
[----:B------:R-:W-:Y:S02]  /*1d8f0*/  IABS R16, R16 ;  /* 0x0000001000107213 */ /* 0x000fe40000000000 */
[C---:B------:R-:W-:Y:S01]  /*1d900*/  IADD3 R13, PT, PT, R130.reuse, -0x10, -R117 ;  /* 0xfffffff0820d7810 */ /* 0x040fe20007ffe875 */
[C---:B------:R-:W-:Y:S01]  /*1d910*/  FFMA.FTZ R25, -R237.reuse, R17, R25 ;  /* 0x00000011ed197223 */ /* 0x040fe20000010119 */
[----:B------:R-:W-:Y:S02]  /*1d920*/  I2FP.F32.S32 R16, R16 ;  /* 0x0000001000107245 */ /* 0x000fe40000201400 */
[C---:B------:R-:W-:Y:S02]  /*1d930*/  IADD3 R17, PT, PT, R130.reuse, -0x20, -R117 ;  /* 0xffffffe082117810 */ /* 0x040fe40007ffe875 */
[----:B------:R-:W-:Y:S01]  /*1d940*/  IABS R13, R13 ;  /* 0x0000000d000d7213 */ /* 0x000fe20000000000 */
[C---:B------:R-:W-:Y:S01]  /*1d950*/  FFMA.FTZ R21, -R237.reuse, R16, R21 ;  /* 0x00000010ed157223 */ /* 0x040fe20000010115 */
[----:B------:R-:W-:Y:S02]  /*1d960*/  IABS R17, R17 ;  /* 0x0000001100117213 */ /* 0x000fe40000000000 */
[C-C-:B------:R-:W-:Y:S02]  /*1d970*/  IADD3 R16, PT, PT, R130.reuse, -0x18, -R117.reuse ;  /* 0xffffffe882107810 */ /* 0x140fe40007ffe875 */
[----:B------:R-:W-:Y:S02]  /*1d980*/  I2FP.F32.S32 R17, R17 ;  /* 0x0000001100117245 */ /* 0x000fe40000201400 */
[----:B------:R-:W-:Y:S02]  /*1d990*/  IABS R16, R16 ;  /* 0x0000001000107213 */ /* 0x000fe40000000000 */
[----:B------:R-:W-:Y:S01]  /*1d9a0*/  I2FP.F32.S32 R13, R13 ;  /* 0x0000000d000d7245 */ /* 0x000fe20000201400 */
[C---:B------:R-:W-:Y:S01]  /*1d9b0*/  FFMA.FTZ R22, -R237.reuse, R17, R22 ;  /* 0x00000011ed167223 */ /* 0x040fe20000010116 */
[----:B------:R-:W-:Y:S02]  /*1d9c0*/  I2FP.F32.S32 R16, R16 ;  /* 0x0000001000107245 */ /* 0x000fe40000201400 */
[C-C-:B------:R-:W-:Y:S01]  /*1d9d0*/  IADD3 R17, PT, PT, R130.reuse, -0x29, -R117.reuse ;  /* 0xffffffd782117810 */ /* 0x140fe20007ffe875 */
[C---:B------:R-:W-:Y:S01]  /*1d9e0*/  FFMA.FTZ R14, -R237.reuse, R13, R14 ;  /* 0x0000000ded0e7223 */ /* 0x040fe2000001010e */
[C-C-:B------:R-:W-:Y:S01]  /*1d9f0*/  IADD3 R13, PT, PT, R130.reuse, -0x19, -R117.reuse ;  /* 0xffffffe7820d7810 */ /* 0x140fe20007ffe875 */
[C---:B------:R-:W-:Y:S01]  /*1da00*/  FFMA.FTZ R18, -R237.reuse, R16, R18 ;  /* 0x00000010ed127223 */ /* 0x040fe20000010112 */
[----:B------:R-:W-:Y:S02]  /*1da10*/  IABS R17, R17 ;  /* 0x0000001100117213 */ /* 0x000fe40000000000 */
[----:B------:R-:W-:Y:S02]  /*1da20*/  IADD3 R16, PT, PT, R130, -0x21, -R117 ;  /* 0xffffffdf82107810 */ /* 0x000fe40007ffe875 */
[----:B------:R-:W-:Y:S02]  /*1da30*/  IABS R13, R13 ;  /* 0x0000000d000d7213 */ /* 0x000fe40000000000 */
[----:B------:R-:W-:Y:S02]  /*1da40*/  I2FP.F32.S32 R17, R17 ;  /* 0x0000001100117245 */ /* 0x000fe40000201400 */
[----:B------:R-:W-:Y:S02]  /*1da50*/  IABS R16, R16 ;  /* 0x0000001000107213 */ /* 0x000fe40000000000 */
[----:B------:R-:W-:Y:S01]  /*1da60*/  I2FP.F32.S32 R13, R13 ;  /* 0x0000000d000d7245 */ /* 0x000fe20000201400 */
[C---:B------:R-:W-:Y:S01]  /*1da70*/  FFMA.FTZ R27, -R237.reuse, R17, R27 ;  /* 0x00000011ed1b7223 */ /* 0x040fe2000001011b */
[----:B------:R-:W-:Y:S02]  /*1da80*/  I2FP.F32.S32 R16, R16 ;  /* 0x0000001000107245 */ /* 0x000fe40000201400 */
[C---:B------:R-:W-:Y:S01]  /*1da90*/  IADD3 R17, PT, PT, R226.reuse, -0x48, -R117 ;  /* 0xffffffb8e2117810 */ /* 0x040fe20007ffe875 */
[C---:B------:R-:W-:Y:S01]  /*1daa0*/  FFMA.FTZ R19, -R237.reuse, R13, R19 ;  /* 0x0000000ded137223 */ /* 0x040fe20000010113 */
[C---:B------:R-:W-:Y:S01]  /*1dab0*/  IADD3 R13, PT, PT, R226.reuse, -0x38, -R117 ;  /* 0xffffffc8e20d7810 */ /* 0x040fe20007ffe875 */
[C---:B------:R-:W-:Y:S01]  /*1dac0*/  FFMA.FTZ R23, -R237.reuse, R16, R23 ;  /* 0x00000010ed177223 */ /* 0x040fe20000010117 */
[----:B------:R-:W-:Y:S02]  /*1dad0*/  IABS R17, R17 ;  /* 0x0000001100117213 */ /* 0x000fe40000000000 */
[C-C-:B------:R-:W-:Y:S02]  /*1dae0*/  IADD3 R16, PT, PT, R226.reuse, -0x40, -R117.reuse ;  /* 0xffffffc0e2107810 */ /* 0x140fe40007ffe875 */
[----:B------:R-:W-:Y:S02]  /*1daf0*/  IABS R13, R13 ;  /* 0x0000000d000d7213 */ /* 0x000fe40000000000 */
        /* <DEDUP_REMOVED lines=82> */
[C---:B------:R-:W-:Y:S02]  /*1e020*/  IADD3 R16, PT, PT, R130.reuse, -0x71, -R117 ;  /* 0xffffff8f82107810 */ /* 0x040fe40007ffe875 */
[----:B------:R-:W-:Y:S02]  /*1e030*/  IABS R13, R13 ;  /* 0x0000000d000d7213 */ /* 0x000fe40000000000 */
[----:B------:R-:W-:Y:S02]  /*1e040*/  I2FP.F32.S32 R17, R17 ;  /* 0x0000001100117245 */ /* 0x000fe40000201400 */
[----:B------:R-:W-:Y:S02]  /*1e050*/  IABS R16, R16 ;  /* 0x0000001000107213 */ /* 0x000fe40000000000 */
[----:B------:R-:W-:Y:S01]  /*1e060*/  I2FP.F32.S32 R13, R13 ;  /* 0x0000000d000d7245 */ /* 0x000fe20000201400 */
[----:B------:R-:W-:Y:S01]  /*1e070*/  FFMA.FTZ R67, -R237, R17, R67 ;  /* 0x00000011ed437223 */ /* 0x000fe20000010143 */
[----:B------:R-:W-:Y:S02]  /*1e080*/  FSEL R10, R173, -INF , P1 ;  /* 0xff800000ad0a7808 */ /* 0x000fe40000800000 */
[----:B------:R-:W-:Y:S01]  /*1e090*/  ISETP.GE.AND P1, PT, R111, R228, PT ;  /* 0x000000e46f00720c */ /* 0x000fe20003f26270 */
[----:B------:R-:W-:Y:S01]  /*1e0a0*/  FFMA.FTZ R59, -R237, R13, R59 ;  /* 0x0000000ded3b7223 */ /* 0x000fe2000001013b */
[--C-:B------:R-:W-:Y:S02]  /*1e0b0*/  IADD3 R118, PT, PT, R130, -0x9, -R117.reuse ;  /* 0xfffffff782767810 */ /* 0x100fe40007ffe875 */
[----:B------:R-:W-:Y:S02]  /*1e0c0*/  I2FP.F32.S32 R16, R16 ;  /* 0x0000001000107245 */ /* 0x000fe40000201400 */
[C---:B------:R-:W-:Y:S02]  /*1e0d0*/  IADD3 R17, PT, PT, R226.reuse, -0x98, -R117 ;  /* 0xffffff68e2117810 */ /* 0x040fe40007ffe875 */
[----:B------:R-:W-:Y:S01]  /*1e0e0*/  FSEL R9, R169, -INF , P1 ;  /* 0xff800000a9097808 */ /* 0x000fe20000800000 */
[----:B------:R-:W-:Y:S01]  /*1e0f0*/  FFMA.FTZ R63, -R237, R16, R63 ;  /* 0x00000010ed3f7223 */ /* 0x000fe2000001013f */
[C-C-:B------:R-:W-:Y:S02]  /*1e100*/  IADD3 R13, PT, PT, R226.reuse, -0x88, -R117.reuse ;  /* 0xffffff78e20d7810 */ /* 0x140fe40007ffe875 */
[----:B------:R-:W-:Y:S02]  /*1e110*/  ISETP.GE.AND P1, PT, R5, R225, PT ;  /* 0x000000e10500720c */ /* 0x000fe40003f26270 */
[----:B------:R-:W-:Y:S02]  /*1e120*/  IABS R118, R118 ;  /* 0x0000007600767213 */ /* 0x000fe40000000000 */
[----:B------:R-:W-:Y:S02]  /*1e130*/  IABS R17, R17 ;  /* 0x0000001100117213 */ /* 0x000fe40000000000 */
[----:B------:R-:W-:Y:S02]  /*1e140*/  IADD3 R16, PT, PT, R226, -0x90, -R117 ;  /* 0xffffff70e2107810 */ /* 0x000fe40007ffe875 */
[----:B------:R-:W-:Y:S02]  /*1e150*/  IABS R13, R13 ;  /* 0x0000000d000d7213 */ /* 0x000fe40000000000 */
[----:B------:R-:W-:Y:S02]  /*1e160*/  FSEL R174, R174, -INF , P1 ;  /* 0xff800000aeae7808 */ /* 0x000fe40000800000 */
[----:B------:R-:W-:Y:S02]  /*1e170*/  I2FP.F32.S32 R118, R118 ;  /* 0x0000007600767245 */ /* 0x000fe40000201400 */
[----:B------:R-:W-:Y:S02]  /*1e180*/  I2FP.F32.S32 R17, R17 ;  /* 0x0000001100117245 */ /* 0x000fe40000201400 */
[----:B------:R-:W-:Y:S01]  /*1e190*/  ISETP.GE.AND P1, PT, R0, R225, PT ;  /* 0x000000e10000720c */ /* 0x000fe20003f26270 */
[C---:B------:R-:W-:Y:S01]  /*1e1a0*/  FFMA.FTZ R177, -R237.reuse, R118, R177 ;  /* 0x00000076edb17223 */ /* 0x040fe200000101b1 */
[----:B------:R-:W-:Y:S01]  /*1e1b0*/  IABS R16, R16 ;  /* 0x0000001000107213 */ /* 0x000fe20000000000 */
[----:B------:R-:W-:Y:S01]  /*1e1c0*/  FFMA.FTZ R80, -R237, R17, R80 ;  /* 0x00000011ed507223 */ /* 0x000fe20000010150 */
[----:B------:R-:W-:Y:S02]  /*1e1d0*/  I2FP.F32.S32 R13, R13 ;  /* 0x0000000d000d7245 */ /* 0x000fe40000201400 */
[----:B------:R-:W-:Y:S02]  /*1e1e0*/  FSEL R7, R176, -INF , P1 ;  /* 0xff800000b0077808 */ /* 0x000fe40000800000 */
[----:B------:R-:W-:Y:S01]  /*1e1f0*/  ISETP.GE.AND P0, PT, R111, R225, PT ;  /* 0x000000e16f00720c */ /* 0x000fe20003f06270 */
[----:B------:R-:W-:Y:S01]  /*1e200*/  FFMA.FTZ R170, -R237, R13, R170 ;  /* 0x0000000dedaa7223 */ /* 0x000fe200000101aa */
[C---:B------:R-:W-:Y:S02]  /*1e210*/  ISETP.GE.AND P2, PT, R111.reuse, R227, PT ;  /* 0x000000e36f00720c */ /* 0x040fe40003f46270 */
[----:B------:R-:W-:Y:S02]  /*1e220*/  ISETP.GE.AND P1, PT, R111, R224, PT ;  /* 0x000000e06f00720c */ /* 0x000fe40003f26270 */
[--C-:B------:R-:W-:Y:S02]  /*1e230*/  IADD3 R118, PT, PT, R130, -0x11, -R117.reuse ;  /* 0xffffffef82767810 */ /* 0x100fe40007ffe875 */
[----:B------:R-:W-:Y:S02]  /*1e240*/  I2FP.F32.S32 R16, R16 ;  /* 0x0000001000107245 */ /* 0x000fe40000201400 */
[C-C-:B------:R-:W-:Y:S02]  /*1e250*/  IADD3 R17, PT, PT, R226.reuse, -0xa1, -R117.reuse ;  /* 0xffffff5fe2117810 */ /* 0x140fe40007ffe875 */
[C-C-:B------:R-:W-:Y:S01]  /*1e260*/  IADD3 R111, PT, PT, R226.reuse, -0x28, -R117.reuse ;  /* 0xffffffd8e26f7810 */ /* 0x140fe20007ffe875 */
[C---:B------:R-:W-:Y:S01]  /*1e270*/  FFMA.FTZ R76, -R237.reuse, R16, R76 ;  /* 0x00000010ed4c7223 */ /* 0x040fe2000001014c */
[C-C-:B------:R-:W-:Y:S02]  /*1e280*/  IADD3 R13, PT, PT, R226.reuse, -0x91, -R117.reuse ;  /* 0xffffff6fe20d7810 */ /* 0x140fe40007ffe875 */
[----:B------:R-:W-:Y:S02]  /*1e290*/  IABS R118, R118 ;  /* 0x0000007600767213 */ /* 0x000fe40000000000 */
[----:B------:R-:W-:Y:S02]  /*1e2a0*/  IABS R17, R17 ;  /* 0x0000001100117213 */ /* 0x000fe40000000000 */
[----:B------:R-:W-:Y:S02]  /*1e2b0*/  IABS R111, R111 ;  /* 0x0000006f006f7213 */ /* 0x000fe40000000000 */
[C---:B------:R-:W-:Y:S02]  /*1e2c0*/  IADD3 R16, PT, PT, R226.reuse, -0x99, -R117 ;  /* 0xffffff67e2107810 */ /* 0x040fe40007ffe875 */
[----:B------:R-:W-:Y:S02]  /*1e2d0*/  IABS R13, R13 ;  /* 0x0000000d000d7213 */ /* 0x000fe40000000000 */
[----:B------:R-:W-:Y:S02]  /*1e2e0*/  I2FP.F32.S32 R118, R118 ;  /* 0x0000007600767245 */ /* 0x000fe40000201400 */
[----:B------:R-:W-:Y:S02]  /*1e2f0*/  I2FP.F32.S32 R17, R17 ;  /* 0x0000001100117245 */ /* 0x000fe40000201400 */
[----:B------:R-:W-:Y:S01]  /*1e300*/  I2FP.F32.S32 R111, R111 ;  /* 0x0000006f006f7245 */ /* 0x000fe20000201400 */
[C---:B------:R-:W-:Y:S01]  /*1e310*/  FFMA.FTZ R15, -R237.reuse, R118, R15 ;  /* 0x00000076ed0f7223 */ /* 0x040fe2000001010f */
[----:B------:R-:W-:Y:S01]  /*1e320*/  IABS R16, R16 ;  /* 0x0000001000107213 */ /* 0x000fe20000000000 */
[C---:B------:R-:W-:Y:S01]  /*1e330*/  FFMA.FTZ R85, -R237.reuse, R17, R85 ;  /* 0x00000011ed557223 */ /* 0x040fe20000010155 */
[----:B------:R-:W-:Y:S01]  /*1e340*/  I2FP.F32.S32 R13, R13 ;  /* 0x0000000d000d7245 */ /* 0x000fe20000201400 */
[C---:B------:R-:W-:Y:S01]  /*1e350*/  FFMA.FTZ R24, -R237.reuse, R111, R24 ;  /* 0x0000006fed187223 */ /* 0x040fe20000010118 */
[----:B------:R-:W-:Y:S02]  /*1e360*/  IADD3 R118, PT, PT, R226, -0x30, -R117 ;  /* 0xffffffd0e2767810 */ /* 0x000fe40007ffe875 */
[----:B------:R-:W-:Y:S01]  /*1e370*/  I2FP.F32.S32 R16, R16 ;  /* 0x0000001000107245 */ /* 0x000fe20000201400 */
[C---:B------:R-:W-:Y:S01]  /*1e380*/  FFMA.FTZ R77, -R237.reuse, R13, R77 ;  /* 0x0000000ded4d7223 */ /* 0x040fe2000001014d */
[--C-:B------:R-:W-:Y:S02]  /*1e390*/  IADD3 R17, PT, PT, R130, -0x98, -R117.reuse ;  /* 0xffffff6882117810 */ /* 0x100fe40007ffe875 */
[----:B------:R-:W-:Y:S01]  /*1e3a0*/  IADD3 R111, PT, PT, R226, -0x31, -R117 ;  /* 0xffffffcfe26f7810 */ /* 0x000fe20007ffe875 */
[C---:B------:R-:W-:Y:S01]  /*1e3b0*/  FFMA.FTZ R81, -R237.reuse, R16, R81 ;  /* 0x00000010ed517223 */ /* 0x040fe20000010151 */
[C-C-:B------:R-:W-:Y:S02]  /*1e3c0*/  IADD3 R13, PT, PT, R130.reuse, -0x88, -R117.reuse ;  /* 0xffffff78820d7810 */ /* 0x140fe40007ffe875 */
[----:B------:R-:W-:Y:S02]  /*1e3d0*/  IABS R118, R118 ;  /* 0x0000007600767213 */ /* 0x000fe40000000000 */
[----:B------:R-:W-:Y:S02]  /*1e3e0*/  IABS R17, R17 ;  /* 0x0000001100117213 */ /* 0x000fe40000000000 */
[----:B------:R-:W-:Y:S02]  /*1e3f0*/  IABS R111, R111 ;  /* 0x0000006f006f7213 */ /* 0x000fe40000000000 */
[----:B------:R-:W-:Y:S02]  /*1e400*/  IADD3 R16, PT, PT, R130, -0x90, -R117 ;  /* 0xffffff7082107810 */ /* 0x000fe40007ffe875 */
        /* <DEDUP_REMOVED lines=9> */
[--C-:B------:R-:W-:Y:S02]  /*1e4a0*/  IADD3 R118, PT, PT, R226, -0x39, -R117.reuse ;  /* 0xffffffc7e2767810 */ /* 0x100fe40007ffe875 */
[----:B------:R-:W-:Y:S01]  /*1e4b0*/  I2FP.F32.S32 R16, R16 ;  /* 0x0000001000107245 */ /* 0x000fe20000201400 */
[C---:B------:R-:W-:Y:S01]  /*1e4c0*/  FFMA.FTZ R74, -R237.reuse, R13, R74 ;  /* 0x0000000ded4a7223 */ /* 0x040fe2000001014a */
[C-C-:B------:R-:W-:Y:S02]  /*1e4d0*/  IADD3 R17, PT, PT, R130.reuse, -0xa0, -R117.reuse ;  /* 0xffffff6082117810 */ /* 0x140fe40007ffe875 */
[C-C-:B------:R-:W-:Y:S01]  /*1e4e0*/  IADD3 R111, PT, PT, R130.reuse, -0x28, -R117.reuse ;  /* 0xffffffd8826f7810 */ /* 0x140fe20007ffe875 */
[----:B------:R-:W-:Y:S01]  /*1e4f0*/  FFMA.FTZ R78, -R237, R16, R78 ;  /* 0x00000010ed4e7223 */ /* 0x000fe2000001014e */
[C-C-:B------:R-:W-:Y:S02]  /*1e500*/  IADD3 R13, PT, PT, R130.reuse, -0x91, -R117.reuse ;  /* 0xffffff6f820d7810 */ /* 0x140fe40007ffe875 */
[----:B------:R-:W-:Y:S02]  /*1e510*/  IABS R118, R118 ;  /* 0x0000007600767213 */ /* 0x000fe40000000000 */
        /* <DEDUP_REMOVED lines=9> */
[----:B------:R-:W-:Y:S01]  /*1e5b0*/  I2FP.F32.S32 R111, R111 ;  /* 0x0000006f006f7245 */ /* 0x000fe20000201400 */
[C---:B------:R-:W-:Y:S01]  /*1e5c0*/  FFMA.FTZ R86, -R237.reuse, R17, R86 ;  /* 0x00000011ed567223 */ /* 0x040fe20000010156 */
[----:B------:R-:W-:Y:S02]  /*1e5d0*/  IABS R16, R16 ;  /* 0x0000001000107213 */ /* 0x000fe40000000000 */
[----:B------:R-:W-:Y:S01]  /*1e5e0*/  I2FP.F32.S32 R13, R13 ;  /* 0x0000000d000d7245 */ /* 0x000fe20000201400 */
[C---:B------:R-:W-:Y:S01]  /*1e5f0*/  FFMA.FTZ R26, -R237.reuse, R111, R26 ;  /* 0x0000006fed1a7223 */ /* 0x040fe2000001011a */
[----:B------:R-:W-:Y:S02]  /*1e600*/  FSEL R202, R20, -INF , P0 ;  /* 0xff80000014ca7808 */ /* 0x000fe40000000000 */
[----:B------:R-:W-:Y:S01]  /*1e610*/  ISETP.GE.AND P0, PT, R126, R228, PT ;  /* 0x000000e47e00720c */ /* 0x000fe20003f06270 */
[C---:B------:R-:W-:Y:S01]  /*1e620*/  FFMA.FTZ R79, -R237.reuse, R13, R79 ;  /* 0x0000000ded4f7223 */ /* 0x040fe2000001014f */
[C-C-:B------:R-:W-:Y:S02]  /*1e630*/  IADD3 R118, PT, PT, R130.reuse, -0x30, -R117.reuse ;  /* 0xffffffd082767810 */ /* 0x140fe40007ffe875 */
[----:B------:R-:W-:Y:S02]  /*1e640*/  I2FP.F32.S32 R16, R16 ;  /* 0x0000001000107245 */ /* 0x000fe40000201400 */
[C-C-:B------:R-:W-:Y:S02]  /*1e650*/  IADD3 R17, PT, PT, R130.reuse, -0xa8, -R117.reuse ;  /* 0xffffff5882117810 */ /* 0x140fe40007ffe875 */
[----:B------:R-:W-:Y:S01]  /*1e660*/  IADD3 R111, PT, PT, R130, -0x31, -R117 ;  /* 0xffffffcf826f7810 */ /* 0x000fe20007ffe875 */
[----:B------:R-:W-:Y:S01]  /*1e670*/  FFMA.FTZ R83, -R237, R16, R83 ;  /* 0x00000010ed537223 */ /* 0x000fe20000010153 */
[--C-:B------:R-:W-:Y:S02]  /*1e680*/  IADD3 R13, PT, PT, R226, -0xb0, -R117.reuse ;  /* 0xffffff50e20d7810 */ /* 0x100fe40007ffe875 */
[----:B------:R-:W-:Y:S02]  /*1e690*/  FSEL R234, R21, -INF , P0 ;  /* 0xff80000015ea7808 */ /* 0x000fe40000000000 */
[----:B------:R-:W-:Y:S02]  /*1e6a0*/  IABS R118, R118 ;  /* 0x0000007600767213 */ /* 0x000fe40000000000 */
[----:B------:R-:W-:Y:S02]  /*1e6b0*/  IABS R17, R17 ;  /* 0x0000001100117213 */ /* 0x000fe40000000000 */
[----:B------:R-:W-:Y:S02]  /*1e6c0*/  ISETP.GE.AND P0, PT, R131, R225, PT ;  /* 0x000000e18300720c */ /* 0x000fe40003f06270 */
[----:B------:R-:W-:Y:S02]  /*1e6d0*/  IABS R111, R111 ;  /* 0x0000006f006f7213 */ /* 0x000fe40000000000 */
[----:B------:R-:W-:Y:S02]  /*1e6e0*/  IADD3 R16, PT, PT, R130, -0xa1, -R117 ;  /* 0xffffff5f82107810 */ /* 0x000fe40007ffe875 */
[----:B------:R-:W-:Y:S02]  /*1e6f0*/  IABS R13, R13 ;  /* 0x0000000d000d7213 */ /* 0x000fe40000000000 */
[----:B------:R-:W-:Y:S02]  /*1e700*/  I2FP.F32.S32 R118, R118 ;  /* 0x0000007600767245 */ /* 0x000fe40000201400 */
[----:B------:R-:W-:Y:S02]  /*1e710*/  I2FP.F32.S32 R17, R17 ;  /* 0x0000001100117245 */ /* 0x000fe40000201400 */
[----:B------:R-:W-:Y:S01]  /*1e720*/  FSEL R121, R14, -INF , P0 ;  /* 0xff8000000e797808 */ /* 0x000fe20000000000 */
[C---:B------:R-:W-:Y:S01]  /*1e730*/  FFMA.FTZ R30, -R237.reuse, R118, R30 ;  /* 0x00000076ed1e7223 */ /* 0x040fe2000001011e */
[----:B------:R-:W-:Y:S01]  /*1e740*/  I2FP.F32.S32 R111, R111 ;  /* 0x0000006f006f7245 */ /* 0x000fe20000201400 */
[----:B------:R-:W-:Y:S01]  /*1e750*/  FFMA.FTZ R90, -R237, R17, R90 ;  /* 0x00000011ed5a7223 */ /* 0x000fe2000001015a */
[----:B------:R-:W-:Y:S01]  /*1e760*/  ISETP.GE.AND P0, PT, R113, R225, PT ;  /* 0x000000e17100720c */ /* 0x000fe20003f06270 */
[----:B------:R-:W-:Y:S01]  /*1e770*/  VIADD R17, R5, 0x29 ;  /* 0x0000002905117836 */ /* 0x000fe20000000000 */
[----:B------:R-:W-:Y:S01]  /*1e780*/  IABS R16, R16 ;  /* 0x0000001000107213 */ /* 0x000fe20000000000 */
[----:B------:R-:W-:Y:S01]  /*1e790*/  FFMA.FTZ R31, -R237, R111, R31 ;  /* 0x0000006fed1f7223 */ /* 0x000fe2000001011f */
[----:B------:R-:W-:Y:S02]  /*1e7a0*/  I2FP.F32.S32 R13, R13 ;  /* 0x0000000d000d7245 */ /* 0x000fe40000201400 */
[----:B------:R-:W-:Y:S01]  /*1e7b0*/  FSEL R198, R15, -INF , P0 ;  /* 0xff8000000fc67808 */ /* 0x000fe20000000000 */
[----:B------:R-:W-:Y:S01]  /*1e7c0*/  VIADD R15, R5, 0x31 ;  /* 0x00000031050f7836 */ /* 0x000fe20000000000 */
[--C-:B------:R-:W-:Y:S01]  /*1e7d0*/  IADD3 R118, PT, PT, R130, -0x39, -R117.reuse ;  /* 0xffffffc782767810 */ /* 0x100fe20007ffe875 */
[----:B------:R-:W-:Y:S01]  /*1e7e0*/  FFMA.FTZ R92, -R237, R13, R92 ;  /* 0x0000000ded5c7223 */ /* 0x000fe2000001015c */
[----:B------:R-:W-:Y:S02]  /*1e7f0*/  I2FP.F32.S32 R16, R16 ;  /* 0x0000001000107245 */ /* 0x000fe40000201400 */
[----:B------:R-:W-:Y:S02]  /*1e800*/  ISETP.GE.AND P0, PT, R125, R228, PT ;  /* 0x000000e47d00720c */ /* 0x000fe40003f06270 */
[C---:B------:R-:W-:Y:S01]  /*1e810*/  IADD3 R111, PT, PT, R226.reuse, -0x50, -R117 ;  /* 0xffffffb0e26f7810 */ /* 0x040fe20007ffe875 */
[----:B------:R-:W-:Y:S01]  /*1e820*/  FFMA.FTZ R87, -R237, R16, R87 ;  /* 0x00000010ed577223 */ /* 0x000fe20000010157 */
[--C-:B------:R-:W-:Y:S02]  /*1e830*/  IADD3 R13, PT, PT, R226, -0xb8, -R117.reuse ;  /* 0xffffff48e20d7810 */ /* 0x100fe40007ffe875 */
[----:B------:R-:W-:Y:S02]  /*1e840*/  IABS R118, R118 ;  /* 0x0000007600767213 */ /* 0x000fe40000000000 */
[----:B------:R-:W-:Y:S01]  /*1e850*/  FSEL R123, R24, -INF , P0 ;  /* 0xff800000187b7808 */ /* 0x000fe20000000000 */
[----:B------:R-:W-:Y:S01]  /*1e860*/  VIADD R24, R5, 0x41 ;  /* 0x0000004105187836 */ /* 0x000fe20000000000 */
[----:B------:R-:W-:Y:S02]  /*1e870*/  IABS R111, R111 ;  /* 0x0000006f006f7213 */ /* 0x000fe40000000000 */
[----:B------:R-:W-:Y:S02]  /*1e880*/  ISETP.GE.AND P0, PT, R17, R228, PT ;  /* 0x000000e41100720c */ /* 0x000fe40003f06270 */
[----:B------:R-:W-:Y:S02]  /*1e890*/  IADD3 R16, PT, PT, R130, -0xa9, -R117 ;  /* 0xffffff5782107810 */ /* 0x000fe40007ffe875 */
[----:B------:R-:W-:Y:S02]  /*1e8a0*/  IABS R13, R13 ;  /* 0x0000000d000d7213 */ /* 0x000fe40000000000 */
[----:B------:R-:W-:Y:S02]  /*1e8b0*/  I2FP.F32.S32 R118, R118 ;  /* 0x0000007600767245 */ /* 0x000fe40000201400 */
[----:B------:R-:W-:Y:S02]  /*1e8c0*/  I2FP.F32.S32 R111, R111 ;  /* 0x0000006f006f7245 */ /* 0x000fe40000201400 */
[----:B------:R-:W-:Y:S01]  /*1e8d0*/  FSEL R196, R25, -INF , P0 ;  /* 0xff80000019c47808 */ /* 0x000fe20000000000 */
[----:B------:R-:W-:Y:S01]  /*1e8e0*/  FFMA.FTZ R35, -R237, R118, R35 ;  /* 0x00000076ed237223 */ /* 0x000fe20000010123 */
[----:B------:R-:W-:Y:S01]  /*1e8f0*/  IABS R16, R16 ;  /* 0x0000001000107213 */ /* 0x000fe20000000000 */
[----:B------:R-:W-:Y:S01]  /*1e900*/  VIADD R25, R5, 0x38 ;  /* 0x0000003805197836 */ /* 0x000fe20000000000 */
[----:B------:R-:W-:Y:S01]  /*1e910*/  ISETP.GE.AND P0, PT, R112, R225, PT ;  /* 0x000000e17000720c */ /* 0x000fe20003f06270 */
[----:B------:R-:W-:Y:S01]  /*1e920*/  FFMA.FTZ R44, -R237, R111, R44 ;  /* 0x0000006fed2c7223 */ /* 0x000fe2000001012c */
[----:B------:R-:W-:Y:S02]  /*1e930*/  I2FP.F32.S32 R13, R13 ;  /* 0x0000000d000d7245 */ /* 0x000fe40000201400 */
[--C-:B------:R-:W-:Y:S02]  /*1e940*/  IADD3 R118, PT, PT, R226, -0x58, -R117.reuse ;  /* 0xffffffa8e2767810 */ /* 0x100fe40007ffe875 */
[----:B------:R-:W-:Y:S01]  /*1e950*/  I2FP.F32.S32 R14, R16 ;  /* 0x00000010000e7245 */ /* 0x000fe20000201400 */
[----:B------:R-:W-:Y:S01]  /*1e960*/  VIADD R16, R5, 0x30 ;  /* 0x0000003005107836 */ /* 0x000fe20000000000 */
[----:B------:R-:W-:Y:S01]  /*1e970*/  FSEL R177, R18, -INF , P0 ;  /* 0xff80000012b17808 */ /* 0x000fe20000000000 */
[----:B------:R-:W-:Y:S01]  /*1e980*/  FFMA.FTZ R124, -R237, R13, R178 ;  /* 0x0000000ded7c7223 */ /* 0x000fe200000101b2 */
[----:B------:R-:W-:Y:S01]  /*1e990*/  IADD3 R111, PT, PT, R226, -0x59, -R117 ;  /* 0xffffffa7e26f7810 */ /* 0x000fe20007ffe875 */
[----:B------:R-:W-:Y:S01]  /*1e9a0*/  VIADD R178, R5, 0x49 ;  /* 0x0000004905b27836 */ /* 0x000fe20000000000 */
[----:B------:R-:W-:Y:S01]  /*1e9b0*/  ISETP.GE.AND P0, PT, R12, R225, PT ;  /* 0x000000e10c00720c */ /* 0x000fe20003f06270 */
[----:B------:R-:W-:Y:S01]  /*1e9c0*/  FFMA.FTZ R91, -R237, R14, R91 ;  /* 0x0000000eed5b7223 */ /* 0x000fe2000001015b */
[----:B------:R-:W-:Y:S02]  /*1e9d0*/  IADD3 R13, PT, PT, R226, -0xc0, -R117 ;  /* 0xffffff40e20d7810 */ /* 0x000fe40007ffe875 */
[----:B------:R-:W-:Y:S02]  /*1e9e0*/  IABS R118, R118 ;  /* 0x0000007600767213 */ /* 0x000fe40000000000 */
[----:B------:R-:W-:Y:S02]  /*1e9f0*/  IABS R111, R111 ;  /* 0x0000006f006f7213 */ /* 0x000fe40000000000 */
[----:B------:R-:W-:Y:S02]  /*1ea00*/  FSEL R205, R19, -INF , P0 ;  /* 0xff80000013cd7808 */ /* 0x000fe40000000000 */
        /* <DEDUP_REMOVED lines=8> */
[----:B------:R-:W-:Y:S02]  /*1ea90*/  ISETP.GE.AND P0, PT, R15, R228, PT ;  /* 0x000000e40f00720c */ /* 0x000fe40003f06270 */
[----:B------:R-:W-:Y:S01]  /*1eaa0*/  IADD3 R14, PT, PT, R130, -0xb0, -R117 ;  /* 0xffffff50820e7810 */ /* 0x000fe20007ffe875 */
[----:B------:R-:W-:Y:S01]  /*1eab0*/  FFMA.FTZ R189, -R237, R13, R189 ;  /* 0x0000000dedbd7223 */ /* 0x000fe200000101bd */
[--C-:B------:R-:W-:Y:S02]  /*1eac0*/  IADD3 R118, PT, PT, R226, -0x61, -R117.reuse ;  /* 0xffffff9fe2767810 */ /* 0x100fe40007ffe875 */
[C-C-:B------:R-:W-:Y:S02]  /*1ead0*/  IADD3 R111, PT, PT, R130.reuse, -0x50, -R117.reuse ;  /* 0xffffffb0826f7810 */ /* 0x140fe40007ffe875 */
[----:B------:R-:W-:Y:S02]  /*1eae0*/  FSEL R201, R29, -INF , P0 ;  /* 0xff8000001dc97808 */ /* 0x000fe40000000000 */
[----:B------:R-:W-:Y:S02]  /*1eaf0*/  IABS R14, R14 ;  /* 0x0000000e000e7213 */ /* 0x000fe40000000000 */
[----:B------:R-:W-:Y:S02]  /*1eb00*/  ISETP.GE.AND P0, PT, R127, R225, PT ;  /* 0x000000e17f00720c */ /* 0x000fe40003f06270 */
[----:B------:R-:W-:Y:S02]  /*1eb10*/  IADD3 R13, PT, PT, R130, -0xb1, -R117 ;  /* 0xffffff4f820d7810 */ /* 0x000fe40007ffe875 */
[----:B------:R-:W-:Y:S02]  /*1eb20*/  IABS R118, R118 ;  /* 0x0000007600767213 */ /* 0x000fe40000000000 */
[----:B------:R-:W-:Y:S02]  /*1eb30*/  IABS R111, R111 ;  /* 0x0000006f006f7213 */ /* 0x000fe40000000000 */
[----:B------:R-:W-:Y:S02]  /*1eb40*/  I2FP.F32.S32 R14, R14 ;  /* 0x0000000e000e7245 */ /* 0x000fe40000201400 */
[----:B------:R-:W-:Y:S02]  /*1eb50*/  FSEL R217, R22, -INF , P0 ;  /* 0xff80000016d97808 */ /* 0x000fe40000000000 */
[----:B------:R-:W-:Y:S01]  /*1eb60*/  IABS R13, R13 ;  /* 0x0000000d000d7213 */ /* 0x000fe20000000000 */
[----:B------:R-:W-:Y:S01]  /*1eb70*/  FFMA.FTZ R94, -R237, R14, R94 ;  /* 0x0000000eed5e7223 */ /* 0x000fe2000001015e */
[----:B------:R-:W-:Y:S01]  /*1eb80*/  ISETP.GE.AND P0, PT, R126, R225, PT ;  /* 0x000000e17e00720c */ /* 0x000fe20003f06270 */
[----:B------:R-:W-:Y:S01]  /*1eb90*/  VIADD R14, R5, 0x39 ;  /* 0x00000039050e7836 */ /* 0x000fe20000000000 */
[----:B------:R-:W-:Y:S02]  /*1eba0*/  I2FP.F32.S32 R118, R118 ;  /* 0x0000007600767245 */ /* 0x000fe40000201400 */
[----:B------:R-:W-:Y:S02]  /*1ebb0*/  I2FP.F32.S32 R111, R111 ;  /* 0x0000006f006f7245 */ /* 0x000fe40000201400 */
[----:B------:R-:W-:Y:S01]  /*1ebc0*/  I2FP.F32.S32 R13, R13 ;  /* 0x0000000d000d7245 */ /* 0x000fe20000201400 */
[----:B------:R-:W-:Y:S01]  /*1ebd0*/  FFMA.FTZ R53, -R237, R118, R53 ;  /* 0x00000076ed357223 */ /* 0x000fe20000010135 */
[----:B------:R-:W-:Y:S01]  /*1ebe0*/  FSEL R169, R23, -INF , P0 ;  /* 0xff80000017a97808 */ /* 0x000fe20000000000 */
[----:B------:R-:W-:Y:S01]  /*1ebf0*/  FFMA.FTZ R46, -R237, R111, R46 ;  /* 0x0000006fed2e7223 */ /* 0x000fe2000001012e */
[-C--:B------:R-:W-:Y:S01]  /*1ec00*/  ISETP.GE.AND P0, PT, R25, R228.reuse, PT ;  /* 0x000000e41900720c */ /* 0x080fe20003f06270 */
[----:B------:R-:W-:Y:S01]  /*1ec10*/  FFMA.FTZ R95, -R237, R13, R95 ;  /* 0x0000000ded5f7223 */ /* 0x000fe2000001015f */
[C-C-:B------:R-:W-:Y:S02]  /*1ec20*/  IADD3 R118, PT, PT, R130.reuse, -0x58, -R117.reuse ;  /* 0xffffffa882767810 */ /* 0x140fe40007ffe875 */
[--C-:B------:R-:W-:Y:S02]  /*1ec30*/  IADD3 R111, PT, PT, R130, -0x59, -R117.reuse ;  /* 0xffffffa7826f7810 */ /* 0x100fe40007ffe875 */
[----:B------:R-:W-:Y:S02]  /*1ec40*/  FSEL R176, R32, -INF , P0 ;  /* 0xff80000020b07808 */ /* 0x000fe40000000000 */
[----:B------:R-:W-:Y:S02]  /*1ec50*/  IADD3 R13, PT, PT, R226, -0xc8, -R117 ;  /* 0xffffff38e20d7810 */ /* 0x000fe40007ffe875 */
[----:B------:R-:W-:Y:S02]  /*1ec60*/  ISETP.GE.AND P0, PT, R14, R228, PT ;  /* 0x000000e40e00720c */ /* 0x000fe40003f06270 */
[----:B------:R-:W-:Y:S02]  /*1ec70*/  IABS R118, R118 ;  /* 0x0000007600767213 */ /* 0x000fe40000000000 */
[----:B------:R-:W-:Y:S02]  /*1ec80*/  IABS R111, R111 ;  /* 0x0000006f006f7213 */ /* 0x000fe40000000000 */
[----:B------:R-:W-:Y:S02]  /*1ec90*/  IABS R13, R13 ;  /* 0x0000000d000d7213 */ /* 0x000fe40000000000 */
[----:B------:R-:W-:Y:S01]  /*1eca0*/  FSEL R172, R33, -INF , P0 ;  /* 0xff80000021ac7808 */ /* 0x000fe20000000000 */
[----:B------:R-:W-:Y:S01]  /*1ecb0*/  IMAD.MOV.U32 R33, RZ, RZ, R201 ;  /* 0x000000ffff217224 */ /* 0x000fe200078e00c9 */
[----:B------:R-:W-:Y:S01]  /*1ecc0*/  I2FP.F32.S32 R118, R118 ;  /* 0x0000007600767245 */ /* 0x000fe20000201400 */
[----:B------:R-:W-:Y:S01]  /*1ecd0*/  IMAD.MOV.U32 R23, RZ, RZ, R13 ;  /* 0x000000ffff177224 */ /* 0x000fe200078e000d */
[----:B------:R-:W-:Y:S01]  /*1ece0*/  ISETP.GE.AND P0, PT, R125, R225, PT ;  /* 0x000000e17d00720c */ /* 0x000fe20003f06270 */
[----:B------:R-:W-:Y:S01]  /*1ecf0*/  VIADD R13, R5, 0x40 ;  /* 0x00000040050d7836 */ /* 0x000fe20000000000 */
[----:B------:R-:W-:Y:S01]  /*1ed00*/  I2FP.F32.S32 R111, R111 ;  /* 0x0000006f006f7245 */ /* 0x000fe20000201400 */
[----:B------:R-:W-:Y:S01]  /*1ed10*/  FFMA.FTZ R50, -R237, R118, R50 ;  /* 0x00000076ed327223 */ /* 0x000fe20000010132 */
[----:B------:R-:W-:Y:S01]  /*1ed20*/  FSEL R32, R26, -INF , P0 ;  /* 0xff8000001a207808 */ /* 0x000fe20000000000 */
[----:B------:R-:W-:Y:S01]  /*1ed30*/  VIADD R125, R5, 0x50 ;  /* 0x00000050057d7836 */ /* 0x000fe20000000000 */
[----:B------:R-:W-:Y:S01]  /*1ed40*/  IADD3 R20, PT, PT, R226, -0xc1, -R117 ;  /* 0xffffff3fe2147810 */ /* 0x000fe20007ffe875 */
[----:B------:R-:W-:Y:S01]  /*1ed50*/  FFMA.FTZ R51, -R237, R111, R51 ;  /* 0x0000006fed337223 */ /* 0x000fe20000010133 */
[----:B------:R-:W-:Y:S02]  /*1ed60*/  ISETP.GE.AND P0, PT, R17, R225, PT ;  /* 0x000000e11100720c */ /* 0x000fe40003f06270 */
[--C-:B------:R-:W-:Y:S02]  /*1ed70*/  IADD3 R118, PT, PT, R130, -0x61, -R117.reuse ;  /* 0xffffff9f82767810 */ /* 0x100fe40007ffe875 */
[----:B------:R-:W-:Y:S02]  /*1ed80*/  IADD3 R111, PT, PT, R226, -0x78, -R117 ;  /* 0xffffff88e26f7810 */ /* 0x000fe40007ffe875 */
[----:B------:R-:W-:Y:S02]  /*1ed90*/  IABS R20, R20 ;  /* 0x0000001400147213 */ /* 0x000fe40000000000 */
[----:B------:R-:W-:Y:S02]  /*1eda0*/  FSEL R200, R27, -INF , P0 ;  /* 0xff8000001bc87808 */ /* 0x000fe40000000000 */
[----:B------:R-:W-:Y:S01]  /*1edb0*/  IABS R118, R118 ;  /* 0x0000007600767213 */ /* 0x000fe20000000000 */
[----:B------:R-:W-:Y:S01]  /*1edc0*/  IMAD.MOV.U32 R18, RZ, RZ, R20 ;  /* 0x000000ffff127224 */ /* 0x000fe200078e0014 */
[----:B------:R-:W-:Y:S02]  /*1edd0*/  ISETP.GE.AND P0, PT, R13, R228, PT ;  /* 0x000000e40d00720c */ /* 0x000fe40003f06270 */
[----:B------:R-:W-:Y:S02]  /*1ede0*/  IABS R111, R111 ;  /* 0x0000006f006f7213 */ /* 0x000fe40000000000 */
[----:B------:R-:W-:Y:S02]  /*1edf0*/  I2FP.F32.S32 R118, R118 ;  /* 0x0000007600767245 */ /* 0x000fe40000201400 */
[----:B------:R-:W-:Y:S01]  /*1ee00*/  FSEL R214, R36, -INF , P0 ;  /* 0xff80000024d67808 */ /* 0x000fe20000000000 */
[----:B------:R-:W-:Y:S01]  /*1ee10*/  IMAD.MOV.U32 R36, RZ, RZ, R124 ;  /* 0x000000ffff247224 */ /* 0x000fe200078e007c */
[----:B------:R-:W-:Y:S01]  /*1ee20*/  I2FP.F32.S32 R111, R111 ;  /* 0x0000006f006f7245 */ /* 0x000fe20000201400 */
[----:B------:R-:W-:Y:S01]  /*1ee30*/  FFMA.FTZ R55, -R237, R118, R55 ;  /* 0x00000076ed377223 */ /* 0x000fe20000010137 */
[----:B------:R-:W-:Y:S01]  /*1ee40*/  ISETP.GE.AND P0, PT, R24, R228, PT ;  /* 0x000000e41800720c */ /* 0x000fe20003f06270 */
[----:B------:R-:W-:Y:S01]  /*1ee50*/  VIADD R124, R5, 0x51 ;  /* 0x00000051057c7836 */ /* 0x000fe20000000000 */
[----:B------:R-:W-:Y:S01]  /*1ee60*/  I2FP.F32.S32 R18, R18 ;  /* 0x0000001200127245 */ /* 0x000fe20000201400 */
[----:B------:R-:W-:Y:S01]  /*1ee70*/  FFMA.FTZ R64, -R237, R111, R64 ;  /* 0x0000006fed407223 */ /* 0x000fe20000010140 */
[----:B------:R-:W-:Y:S02]  /*1ee80*/  FSEL R197, R37, -INF , P0 ;  /* 0xff80000025c57808 */ /* 0x000fe40000000000 */
[----:B------:R-:W-:Y:S01]  /*1ee90*/  IADD3 R118, PT, PT, R226, -0x80, -R117 ;  /* 0xffffff80e2767810 */ /* 0x000fe20007ffe875 */
[----:B------:R-:W-:Y:S01]  /*1eea0*/  FFMA.FTZ R120, -R237, R18, R183 ;  /* 0x00000012ed787223 */ /* 0x000fe200000101b7 */
[----:B------:R-:W-:Y:S01]  /*1eeb0*/  ISETP.GE.AND P0, PT, R16, R225, PT ;  /* 0x000000e11000720c */ /* 0x000fe20003f06270 */
[C---:B------:R-:W-:Y:S01]  /*1eec0*/  VIADD R183, R5.reuse, 0x48 ;  /* 0x0000004805b77836 */ /* 0x040fe20000000000 */
[--C-:B------:R-:W-:Y:S01]  /*1eed0*/  IADD3 R111, PT, PT, R226, -0x81, -R117.reuse ;  /* 0xffffff7fe26f7810 */ /* 0x100fe20007ffe875 */
[----:B------:R-:W-:Y:S01]  /*1eee0*/  IMAD.MOV.U32 R29, RZ, RZ, R120 ;  /* 0x000000ffff1d7224 */ /* 0x000fe200078e0078 */
[----:B------:R-:W-:Y:S01]  /*1eef0*/  IABS R118, R118 ;  /* 0x0000007600767213 */ /* 0x000fe20000000000 */
[----:B------:R-:W-:Y:S01]  /*1ef00*/  VIADD R120, R5, 0x60 ;  /* 0x0000006005787836 */ /* 0x000fe20000000000 */
[----:B------:R-:W-:Y:S02]  /*1ef10*/  FSEL R195, R30, -INF , P0 ;  /* 0xff8000001ec37808 */ /* 0x000fe40000000000 */
[----:B------:R-:W-:Y:S02]  /*1ef20*/  IABS R111, R111 ;  /* 0x0000006f006f7213 */ /* 0x000fe40000000000 */
[C-C-:B------:R-:W-:Y:S02]  /*1ef30*/  IADD3 R22, PT, PT, R226.reuse, -0xc9, -R117.reuse ;  /* 0xffffff37e2167810 */ /* 0x140fe40007ffe875 */
[----:B------:R-:W-:Y:S02]  /*1ef40*/  ISETP.GE.AND P0, PT, R15, R225, PT ;  /* 0x000000e10f00720c */ /* 0x000fe40003f06270 */
[----:B------:R-:W-:Y:S02]  /*1ef50*/  I2FP.F32.S32 R118, R118 ;  /* 0x0000007600767245 */ /* 0x000fe40000201400 */
[----:B------:R-:W-:Y:S02]  /*1ef60*/  I2FP.F32.S32 R23, R23 ;  /* 0x0000001700177245 */ /* 0x000fe40000201400 */
[----:B------:R-:W-:Y:S01]  /*1ef70*/  I2FP.F32.S32 R111, R111 ;  /* 0x0000006f006f7245 */ /* 0x000fe20000201400 */
[C---:B------:R-:W-:Y:S01]  /*1ef80*/  FFMA.FTZ R68, -R237.reuse, R118, R68 ;  /* 0x00000076ed447223 */ /* 0x040fe20000010144 */
[----:B------:R-:W-:Y:S01]  /*1ef90*/  IABS R22, R22 ;  /* 0x0000001600167213 */ /* 0x000fe20000000000 */
[----:B------:R-:W-:Y:S01]  /*1efa0*/  FFMA.FTZ R23, -R237, R23, R188 ;  /* 0x00000017ed177223 */ /* 0x000fe200000101bc */
[----:B------:R-:W-:Y:S01]  /*1efb0*/  FSEL R192, R31, -INF , P0 ;  /* 0xff8000001fc07808 */ /* 0x000fe20000000000 */
[----:B------:R-:W-:Y:S01]  /*1efc0*/  IMAD.MOV.U32 R31, RZ, RZ, R202 ;  /* 0x000000ffff1f7224 */ /* 0x000fe200078e00ca */
[C---:B------:R-:W-:Y:S01]  /*1efd0*/  IADD3 R129, PT, PT, R226.reuse, -0xb9, -R117 ;  /* 0xffffff47e2817810 */ /* 0x040fe20007ffe875 */
[----:B------:R-:W-:Y:S01]  /*1efe0*/  FFMA.FTZ R69, -R237, R111, R69 ;  /* 0x0000006fed457223 */ /* 0x000fe20000010145 */
[----:B------:R-:W-:Y:S02]  /*1eff0*/  ISETP.GE.AND P0, PT, R183, R228, PT ;  /* 0x000000e4b700720c */ /* 0x000fe40003f06270 */
[----:B------:R-:W-:Y:S02]  /*1f000*/  I2FP.F32.S32 R22, R22 ;  /* 0x0000001600167245 */ /* 0x000fe40000201400 */
[----:B------:R-:W-:Y:S02]  /*1f010*/  IADD3 R118, PT, PT, R226, -0x89, -R117 ;  /* 0xffffff77e2767810 */ /* 0x000fe40007ffe875 */
[----:B------:R-:W-:Y:S01]  /*1f020*/  IABS R129, R129 ;  /* 0x0000008100817213 */ /* 0x000fe20000000000 */
[----:B------:R-:W-:Y:S01]  /*1f030*/  FFMA.FTZ R22, -R237, R22, R187 ;  /* 0x00000016ed167223 */ /* 0x000fe200000101bb */
[----:B------:R-:W-:Y:S01]  /*1f040*/  FSEL R188, R40, -INF , P0 ;  /* 0xff80000028bc7808 */ /* 0x000fe20000000000 */
[----:B------:R-:W-:Y:S01]  /*1f050*/  IMAD.MOV.U32 R40, RZ, RZ, R205 ;  /* 0x000000ffff287224 */ /* 0x000fe200078e00cd */
        /* <DEDUP_REMOVED lines=8> */
[----:B------:R-:W-:Y:S02]  /*1f0e0*/  I2FP.F32.S32 R118, R118 ;  /* 0x0000007600767245 */ /* 0x000fe40000201400 */
[----:B------:R-:W-:Y:S02]  /*1f0f0*/  I2FP.F32.S32 R111, R111 ;  /* 0x0000006f006f7245 */ /* 0x000fe40000201400 */
[----:B------:R-:W-:Y:S01]  /*1f100*/  FSEL R184, R34, -INF , P0 ;  /* 0xff80000022b87808 */ /* 0x000fe20000000000 */
[C---:B------:R-:W-:Y:S01]  /*1f110*/  FFMA.FTZ R171, -R237.reuse, R118, R171 ;  /* 0x00000076edab7223 */ /* 0x040fe200000101ab */
[----:B------:R-:W-:Y:S01]  /*1f120*/  ISETP.GE.AND P0, PT, R14, R225, PT ;  /* 0x000000e10e00720c */ /* 0x000fe20003f06270 */
[----:B------:R-:W-:Y:S01]  /*1f130*/  FFMA.FTZ R66, -R237, R111, R66 ;  /* 0x0000006fed427223 */ /* 0x000fe20000010142 */
[C---:B------:R-:W-:Y:S01]  /*1f140*/  IADD3 R118, PT, PT, R130.reuse, -0x80, -R117 ;  /* 0xffffff8082767810 */ /* 0x040fe20007ffe875 */
[----:B------:R-:W-:Y:S01]  /*1f150*/  IMAD.MOV.U32 R34, RZ, RZ, R177 ;  /* 0x000000ffff227224 */ /* 0x000fe200078e00b1 */
[----:B------:R-:W-:Y:S01]  /*1f160*/  IADD3 R111, PT, PT, R130, -0x81, -R117 ;  /* 0xffffff7f826f7810 */ /* 0x000fe20007ffe875 */
[----:B------:R-:W-:Y:S01]  /*1f170*/  IMAD.MOV.U32 R177, RZ, RZ, R206 ;  /* 0x000000ffffb17224 */ /* 0x000fe200078e00ce */
[----:B------:R-:W-:Y:S01]  /*1f180*/  FSEL R37, R35, -INF , P0 ;  /* 0xff80000023257808 */ /* 0x000fe20000000000 */
[----:B------:R-:W-:Y:S01]  /*1f190*/  IMAD.MOV.U32 R35, RZ, RZ, R199 ;  /* 0x000000ffff237224 */ /* 0x000fe200078e00c7 */
[----:B------:R-:W-:Y:S02]  /*1f1a0*/  ISETP.GE.AND P0, PT, R125, R228, PT ;  /* 0x000000e47d00720c */ /* 0x000fe40003f06270 */
[----:B------:R-:W-:Y:S02]  /*1f1b0*/  IABS R118, R118 ;  /* 0x0000007600767213 */ /* 0x000fe40000000000 */
[----:B------:R-:W-:Y:S02]  /*1f1c0*/  IABS R111, R111 ;  /* 0x0000006f006f7213 */ /* 0x000fe40000000000 */
[----:B------:R-:W-:Y:S01]  /*1f1d0*/  FSEL R218, R44, -INF , P0 ;  /* 0xff8000002cda7808 */ /* 0x000fe20000000000 */
[----:B------:R-:W-:Y:S01]  /*1f1e0*/  IMAD.MOV.U32 R44, RZ, RZ, R203 ;  /* 0x000000ffff2c7224 */ /* 0x000fe200078e00cb */
[----:B------:R-:W-:Y:S02]  /*1f1f0*/  ISETP.GE.AND P0, PT, R124, R228, PT ;  /* 0x000000e47c00720c */ /* 0x000fe40003f06270 */
[----:B------:R-:W-:Y:S02]  /*1f200*/  I2FP.F32.S32 R118, R118 ;  /* 0x0000007600767245 */ /* 0x000fe40000201400 */
[----:B------:R-:W-:Y:S02]  /*1f210*/  I2FP.F32.S32 R111, R111 ;  /* 0x0000006f006f7245 */ /* 0x000fe40000201400 */
[----:B------:R-:W-:Y:S01]  /*1f220*/  FSEL R211, R45, -INF , P0 ;  /* 0xff8000002dd37808 */ /* 0x000fe20000000000 */
[----:B------:R-:W-:Y:S01]  /*1f230*/  FFMA.FTZ R70, -R237, R118, R70 ;  /* 0x00000076ed467223 */ /* 0x000fe20000010146 */
[----:B------:R-:W-:Y:S01]  /*1f240*/  ISETP.GE.AND P0, PT, R13, R225, PT ;  /* 0x000000e10d00720c */ /* 0x000fe20003f06270 */
[----:B------:R-:W-:Y:S01]  /*1f250*/  FFMA.FTZ R71, -R237, R111, R71 ;  /* 0x0000006fed477223 */ /* 0x000fe20000010147 */
[----:B------:R-:W-:Y:S01]  /*1f260*/  IADD3 R118, PT, PT, R130, -0x89, -R117 ;  /* 0xffffff7782767810 */ /* 0x000fe20007ffe875 */
[----:B------:R-:W-:Y:S01]  /*1f270*/  IMAD.MOV.U32 R45, RZ, RZ, R123 ;  /* 0x000000ffff2d7224 */ /* 0x000fe200078e007b */
[----:B------:R-:W-:Y:S01]  /*1f280*/  IADD3 R111, PT, PT, R226, -0xa0, -R117 ;  /* 0xffffff60e26f7810 */ /* 0x000fe20007ffe875 */
[C---:B------:R-:W-:Y:S01]  /*1f290*/  VIADD R123, R5.reuse, 0x58 ;  /* 0x00000058057b7836 */ /* 0x040fe20000000000 */
[----:B------:R-:W-:Y:S01]  /*1f2a0*/  FSEL R127, R38, -INF , P0 ;  /* 0xff800000267f7808 */ /* 0x000fe20000000000 */
[----:B------:R-:W-:Y:S01]  /*1f2b0*/  IMAD.MOV.U32 R38, RZ, RZ, R121 ;  /* 0x000000ffff267224 */ /* 0x000fe200078e0079 */
[----:B------:R-:W-:Y:S01]  /*1f2c0*/  ISETP.GE.AND P0, PT, R24, R225, PT ;  /* 0x000000e11800720c */ /* 0x000fe20003f06270 */
[----:B------:R-:W-:Y:S01]  /*1f2d0*/  VIADD R121, R5, 0x59 ;  /* 0x0000005905797836 */ /* 0x000fe20000000000 */
        /* <DEDUP_REMOVED lines=10> */
[----:B------:R-:W-:Y:S01]  /*1f380*/  IMAD.MOV.U32 R48, RZ, RZ, R198 ;  /* 0x000000ffff307224 */ /* 0x000fe200078e00c6 */
[----:B------:R-:W-:Y:S01]  /*1f390*/  ISETP.GE.AND P0, PT, R121, R228, PT ;  /* 0x000000e47900720c */ /* 0x000fe20003f06270 */
[----:B------:R-:W-:Y:S01]  /*1f3a0*/  FFMA.FTZ R84, -R237, R111, R84 ;  /* 0x0000006fed547223 */ /* 0x000fe20000010154 */
[C-C-:B------:R-:W-:Y:S02]  /*1f3b0*/  IADD3 R118, PT, PT, R226.reuse, -0xa8, -R117.reuse ;  /* 0xffffff58e2767810 */ /* 0x140fe40007ffe875 */
[--C-:B------:R-:W-:Y:S02]  /*1f3c0*/  IADD3 R111, PT, PT, R226, -0xa9, -R117.reuse ;  /* 0xffffff57e26f7810 */ /* 0x100fe40007ffe875 */
[----:B------:R-:W-:Y:S02]  /*1f3d0*/  I2FP.F32.S32 R18, R18 ;  /* 0x0000001200127245 */ /* 0x000fe40000201400 */
[----:B------:R-:W-:Y:S01]  /*1f3e0*/  FSEL R209, R49, -INF , P0 ;  /* 0xff80000031d17808 */ /* 0x000fe20000000000 */
[----:B------:R-:W-:Y:S01]  /*1f3f0*/  VIADD R49, R5, 0xa0 ;  /* 0x000000a005317836 */ /* 0x000fe20000000000 */
[----:B------:R-:W-:Y:S01]  /*1f400*/  IABS R118, R118 ;  /* 0x0000007600767213 */ /* 0x000fe20000000000 */
[----:B------:R-:W-:Y:S01]  /*1f410*/  FFMA.FTZ R96, -R237, R18, R96 ;  /* 0x00000012ed607223 */ /* 0x000fe20000010160 */
[----:B------:R-:W-:Y:S02]  /*1f420*/  ISETP.GE.AND P0, PT, R183, R225, PT ;  /* 0x000000e1b700720c */ /* 0x000fe40003f06270 */
[----:B------:R-:W-:Y:S02]  /*1f430*/  IABS R111, R111 ;  /* 0x0000006f006f7213 */ /* 0x000fe40000000000 */
[--C-:B------:R-:W-:Y:S02]  /*1f440*/  IADD3 R19, PT, PT, R130, -0xb9, -R117.reuse ;  /* 0xffffff4782137810 */ /* 0x100fe40007ffe875 */
[----:B------:R-:W-:Y:S02]  /*1f450*/  IADD3 R18, PT, PT, R226, -0xd1, -R117 ;  /* 0xffffff2fe2127810 */ /* 0x000fe40007ffe875 */
[----:B------:R-:W-:Y:S02]  /*1f460*/  I2FP.F32.S32 R118, R118 ;  /* 0x0000007600767245 */ /* 0x000fe40000201400 */
[----:B------:R-:W-:Y:S02]  /*1f470*/  FSEL R252, R42, -INF , P0 ;  /* 0xff8000002afc7808 */ /* 0x000fe40000000000 */
[----:B------:R-:W-:Y:S01]  /*1f480*/  I2FP.F32.S32 R111, R111 ;  /* 0x0000006f006f7245 */ /* 0x000fe20000201400 */
[----:B------:R-:W-:Y:S01]  /*1f490*/  FFMA.FTZ R88, -R237, R118, R88 ;  /* 0x00000076ed587223 */ /* 0x000fe20000010158 */
[----:B------:R-:W-:Y:S01]  /*1f4a0*/  ISETP.GE.AND P0, PT, R178, R225, PT ;  /* 0x000000e1b200720c */ /* 0x000fe20003f06270 */
[----:B------:R-:W-:Y:S01]  /*1f4b0*/  VIADD R118, R5, 0x61 ;  /* 0x0000006105767836 */ /* 0x000fe20000000000 */
[----:B------:R-:W-:Y:S01]  /*1f4c0*/  IABS R19, R19 ;  /* 0x0000001300137213 */ /* 0x000fe20000000000 */
[----:B------:R-:W-:Y:S01]  /*1f4d0*/  FFMA.FTZ R89, -R237, R111, R89 ;  /* 0x0000006fed597223 */ /* 0x000fe20000010159 */
[----:B------:R-:W-:Y:S02]  /*1f4e0*/  IABS R18, R18 ;  /* 0x0000001200127213 */ /* 0x000fe40000000000 */
[----:B------:R-:W-:Y:S02]  /*1f4f0*/  FSEL R251, R43, -INF , P0 ;  /* 0xff8000002bfb7808 */ /* 0x000fe40000000000 */
[----:B------:R-:W-:Y:S02]  /*1f500*/  I2FP.F32.S32 R19, R19 ;  /* 0x0000001300137245 */ /* 0x000fe40000201400 */
[----:B------:R-:W-:Y:S02]  /*1f510*/  ISETP.GE.AND P0, PT, R120, R228, PT ;  /* 0x000000e47800720c */ /* 0x000fe40003f06270 */
[----:B------:R-:W-:Y:S01]  /*1f520*/  IADD3 R111, PT, PT, R226, -0xb1, -R117 ;  /* 0xffffff4fe26f7810 */ /* 0x000fe20007ffe875 */
[C---:B------:R-:W-:Y:S01]  /*1f530*/  FFMA.FTZ R97, -R237.reuse, R19, R97 ;  /* 0x00000013ed617223 */ /* 0x040fe20000010161 */
[----:B------:R-:W-:Y:S02]  /*1f540*/  I2FP.F32.S32 R18, R18 ;  /* 0x0000001200127245 */ /* 0x000fe40000201400 */
[----:B------:R-:W-:Y:S02]  /*1f550*/  FSEL R204, R52, -INF , P0 ;  /* 0xff80000034cc7808 */ /* 0x000fe40000000000 */
[----:B------:R-:W-:Y:S01]  /*1f560*/  IABS R111, R111 ;  /* 0x0000006f006f7213 */ /* 0x000fe20000000000 */
[----:B------:R-:W-:Y:S01]  /*1f570*/  FFMA.FTZ R173, -R237, R18, R194 ;  /* 0x00000012edad7223 */ /* 0x000fe200000101c2 */
[----:B------:R-:W-:Y:S02]  /*1f580*/  ISETP.GE.AND P0, PT, R118, R228, PT ;  /* 0x000000e47600720c */ /* 0x000fe40003f06270 */
[--C-:B------:R-:W-:Y:S02]  /*1f590*/  IADD3 R19, PT, PT, R226, -0xd8, -R117.reuse ;  /* 0xffffff28e2137810 */ /* 0x100fe40007ffe875 */
[----:B------:R-:W-:Y:S02]  /*1f5a0*/  IADD3 R18, PT, PT, R130, -0xc0, -R117 ;  /* 0xffffff4082127810 */ /* 0x000fe40007ffe875 */
[----:B------:R-:W-:Y:S02]  /*1f5b0*/  I2FP.F32.S32 R111, R111 ;  /* 0x0000006f006f7245 */ /* 0x000fe40000201400 */
[----:B------:R-:W-:Y:S01]  /*1f5c0*/  FSEL R194, R53, -INF , P0 ;  /* 0xff80000035c27808 */ /* 0x000fe20000000000 */
[----:B------:R-:W-:Y:S01]  /*1f5d0*/  VIADD R53, R5, 0x91 ;  /* 0x0000009105357836 */ /* 0x000fe20000000000 */
[----:B------:R-:W-:Y:S01]  /*1f5e0*/  IABS R19, R19 ;  /* 0x0000001300137213 */ /* 0x000fe20000000000 */
[----:B------:R-:W-:Y:S01]  /*1f5f0*/  FFMA.FTZ R93, -R237, R111, R93 ;  /* 0x0000006fed5d7223 */ /* 0x000fe2000001015d */
[----:B------:R-:W-:Y:S01]  /*1f600*/  ISETP.GE.AND P0, PT, R125, R225, PT ;  /* 0x000000e17d00720c */ /* 0x000fe20003f06270 */
[----:B------:R-:W-:Y:S01]  /*1f610*/  VIADD R111, R5, 0x68 ;  /* 0x00000068056f7836 */ /* 0x000fe20000000000 */
[----:B------:R-:W-:Y:S02]  /*1f620*/  IABS R18, R18 ;  /* 0x0000001200127213 */ /* 0x000fe40000000000 */
[----:B------:R-:W-:Y:S02]  /*1f630*/  I2FP.F32.S32 R19, R19 ;  /* 0x0000001300137245 */ /* 0x000fe40000201400 */
[----:B------:R-:W-:Y:S02]  /*1f640*/  FSEL R208, R46, -INF , P0 ;  /* 0xff8000002ed07808 */ /* 0x000fe40000000000 */
[----:B------:R-:W-:Y:S01]  /*1f650*/  I2FP.F32.S32 R18, R18 ;  /* 0x0000001200127245 */ /* 0x000fe20000201400 */
[----:B------:R-:W-:Y:S01]  /*1f660*/  FFMA.FTZ R19, -R237, R19, R110 ;  /* 0x00000013ed137223 */ /* 0x000fe2000001016e */
[----:B------:R-:W-:Y:S01]  /*1f670*/  ISETP.GE.AND P0, PT, R124, R225, PT ;  /* 0x000000e17c00720c */ /* 0x000fe20003f06270 */
[----:B------:R-:W-:Y:S01]  /*1f680*/  VIADD R110, R5, 0x69 ;  /* 0x00000069056e7836 */ /* 0x000fe20000000000 */
[C-C-:B------:R-:W-:Y:S01]  /*1f690*/  IADD3 R21, PT, PT, R226.reuse, -0xd0, -R117.reuse ;  /* 0xffffff30e2157810 */ /* 0x140fe20007ffe875 */
[----:B------:R-:W-:Y:S01]  /*1f6a0*/  FFMA.FTZ R30, -R237, R18, R182 ;  /* 0x00000012ed1e7223 */ /* 0x000fe200000101b6 */
[----:B------:R-:W-:Y:S01]  /*1f6b0*/  FSEL R207, R47, -INF , P0 ;  /* 0xff8000002fcf7808 */ /* 0x000fe20000000000 */
[----:B------:R-:W-:Y:S01]  /*1f6c0*/  IMAD.MOV.U32 R182, RZ, RZ, R196 ;  /* 0x000000ffffb67224 */ /* 0x000fe200078e00c4 */
[----:B------:R-:W-:Y:S01]  /*1f6d0*/  ISETP.GE.AND P0, PT, R111, R228, PT ;  /* 0x000000e46f00720c */ /* 0x000fe20003f06270 */
[----:B------:R-:W-:Y:S01]  /*1f6e0*/  IMAD.MOV.U32 R46, RZ, RZ, R30 ;  /* 0x000000ffff2e7224 */ /* 0x000fe200078e001e */
[----:B------:R-:W-:Y:S01]  /*1f6f0*/  IADD3 R18, PT, PT, R226, -0xd9, -R117 ;  /* 0xffffff27e2127810 */ /* 0x000fe20007ffe875 */
[----:B------:R-:W-:Y:S01]  /*1f700*/  IMAD.MOV.U32 R30, RZ, RZ, R189 ;  /* 0x000000ffff1e7224 */ /* 0x000fe200078e00bd */
        /* <DEDUP_REMOVED lines=11> */
[----:B------:R-:W-:Y:S01]  /*1f7c0*/  ISETP.GE.AND P0, PT, R123, R225, PT ;  /* 0x000000e17b00720c */ /* 0x000fe20003f06270 */
[C---:B------:R-:W-:Y:S01]  /*1f7d0*/  VIADD R109, R5.reuse, 0x70 ;  /* 0x00000070056d7836 */ /* 0x040fe20000000000 */
[----:B------:R-:W-:Y:S02]  /*1f7e0*/  IABS R26, R26 ;  /* 0x0000001a001a7213 */ /* 0x000fe40000000000 */
[----:B------:R-:W-:Y:S02]  /*1f7f0*/  I2FP.F32.S32 R21, R21 ;  /* 0x0000001500157245 */ /* 0x000fe40000201400 */
[----:B------:R-:W-:Y:S01]  /*1f800*/  FSEL R206, R50, -INF , P0 ;  /* 0xff80000032ce7808 */ /* 0x000fe20000000000 */
[----:B------:R-:W-:Y:S01]  /*1f810*/  VIADD R50, R5, 0x99 ;  /* 0x0000009905327836 */ /* 0x000fe20000000000 */
[----:B------:R-:W-:Y:S01]  /*1f820*/  I2FP.F32.S32 R26, R26 ;  /* 0x0000001a001a7245 */ /* 0x000fe20000201400 */
[----:B------:R-:W-:Y:S01]  /*1f830*/  FFMA.FTZ R21, -R237, R21, R108 ;  /* 0x00000015ed157223 */ /* 0x000fe2000001016c */
[-C--:B------:R-:W-:Y:S01]  /*1f840*/  ISETP.GE.AND P0, PT, R121, R225.reuse, PT ;  /* 0x000000e17900720c */ /* 0x080fe20003f06270 */
[----:B------:R-:W-:Y:S01]  /*1f850*/  VIADD R108, R5, 0x71 ;  /* 0x00000071056c7836 */ /* 0x000fe20000000000 */
[C-C-:B------:R-:W-:Y:S01]  /*1f860*/  IADD3 R27, PT, PT, R130.reuse, -0xc9, -R117.reuse ;  /* 0xffffff37821b7810 */ /* 0x140fe20007ffe875 */
[----:B------:R-:W-:Y:S01]  /*1f870*/  FFMA.FTZ R180, -R237, R26, R180 ;  /* 0x0000001aedb47223 */ /* 0x000fe200000101b4 */
[----:B------:R-:W-:Y:S01]  /*1f880*/  FSEL R205, R51, -INF , P0 ;  /* 0xff80000033cd7808 */ /* 0x000fe20000000000 */
[----:B------:R-:W-:Y:S01]  /*1f890*/  VIADD R51, R5, 0x98 ;  /* 0x0000009805337836 */ /* 0x000fe20000000000 */
[----:B------:R-:W-:Y:S02]  /*1f8a0*/  ISETP.GE.AND P0, PT, R109, R228, PT ;  /* 0x000000e46d00720c */ /* 0x000fe40003f06270 */
[----:B------:R-:W-:Y:S02]  /*1f8b0*/  IADD3 R26, PT, PT, R130, -0xd0, -R117 ;  /* 0xffffff30821a7810 */ /* 0x000fe40007ffe875 */
[----:B------:R-:W-:Y:S01]  /*1f8c0*/  FSEL R201, R60, -INF , P0 ;  /* 0xff8000003cc97808 */ /* 0x000fe20000000000 */
[----:B------:R-:W-:Y:S01]  /*1f8d0*/  VIADD R60, R5, 0x79 ;  /* 0x00000079053c7836 */ /* 0x000fe20000000000 */
[----:B------:R-:W-:Y:S02]  /*1f8e0*/  IABS R26, R26 ;  /* 0x0000001a001a7213 */ /* 0x000fe40000000000 */
[----:B------:R-:W-:Y:S02]  /*1f8f0*/  ISETP.GE.AND P0, PT, R108, R228, PT ;  /* 0x000000e46c00720c */ /* 0x000fe40003f06270 */
[----:B------:R-:W-:Y:S02]  /*1f900*/  I2FP.F32.S32 R26, R26 ;  /* 0x0000001a001a7245 */ /* 0x000fe40000201400 */
[----:B------:R-:W-:Y:S02]  /*1f910*/  FSEL R61, R61, -INF , P0 ;  /* 0xff8000003d3d7808 */ /* 0x000fe40000000000 */
[-C--:B------:R-:W-:Y:S01]  /*1f920*/  ISETP.GE.AND P0, PT, R120, R225.reuse, PT ;  /* 0x000000e17800720c */ /* 0x080fe20003f06270 */
[----:B------:R-:W-:Y:S01]  /*1f930*/  FFMA.FTZ R41, -R237, R26, R107 ;  /* 0x0000001aed297223 */ /* 0x000fe2000001016b */
[--C-:B------:R-:W-:Y:S01]  /*1f940*/  IADD3 R28, PT, PT, R226, -0xe0, -R117.reuse ;  /* 0xffffff20e21c7810 */ /* 0x100fe20007ffe875 */
[C---:B------:R-:W-:Y:S01]  /*1f950*/  VIADD R107, R5.reuse, 0x78 ;  /* 0x00000078056b7836 */ /* 0x040fe20000000000 */
        /* <DEDUP_REMOVED lines=8> */
[----:B------:R-:W-:Y:S02]  /*1f9e0*/  IADD3 R27, PT, PT, R226, -0xe1, -R117 ;  /* 0xffffff1fe21b7810 */ /* 0x000fe40007ffe875 */
[----:B------:R-:W-:Y:S02]  /*1f9f0*/  FSEL R199, R64, -INF , P0 ;  /* 0xff80000040c77808 */ /* 0x000fe40000000000 */
        /* <DEDUP_REMOVED lines=8> */
[----:B------:R-:W-:Y:S01]  /*1fa80*/  VIADD R58, R5, 0x80 ;  /* 0x00000080053a7836 */ /* 0x000fe20000000000 */
[----:B------:R-:W-:Y:S01]  /*1fa90*/  ISETP.GE.AND P0, PT, R110, R225, PT ;  /* 0x000000e16e00720c */ /* 0x000fe20003f06270 */
[----:B------:R-:W-:Y:S01]  /*1faa0*/  FFMA.FTZ R43, -R237, R27, R186 ;  /* 0x0000001bed2b7223 */ /* 0x000fe200000101ba */
[----:B------:R-:W-:Y:S02]  /*1fab0*/  IADD3 R27, PT, PT, R130, -0xd1, -R117 ;  /* 0xffffff2f821b7810 */ /* 0x000fe40007ffe875 */
        /* <DEDUP_REMOVED lines=13> */
[-C--:B------:R-:W-:Y:S01]  /*1fb90*/  ISETP.GE.AND P0, PT, R108, R225.reuse, PT ;  /* 0x000000e16c00720c */ /* 0x080fe20003f06270 */
[----:B------:R-:W-:Y:S01]  /*1fba0*/  IMAD.MOV.U32 R44, RZ, RZ, R34 ;  /* 0x000000ffff2c7224 */ /* 0x000fe200078e0022 */
[----:B------:R-:W-:Y:S02]  /*1fbb0*/  IADD3 R34, PT, PT, R226, -0xf0, -R117 ;  /* 0xffffff10e2227810 */ /* 0x000fe40007ffe875 */
[----:B------:R-:W-:Y:S02]  /*1fbc0*/  FSEL R63, R63, -INF , P0 ;  /* 0xff8000003f3f7808 */ /* 0x000fe40000000000 */
[----:B------:R-:W-:Y:S02]  /*1fbd0*/  IABS R34, R34 ;  /* 0x0000002200227213 */ /* 0x000fe40000000000 */
[----:B------:R-:W-:Y:S02]  /*1fbe0*/  ISETP.GE.AND P0, PT, R56, R228, PT ;  /* 0x000000e43800720c */ /* 0x000fe40003f06270 */
[----:B------:R-:W-:Y:S02]  /*1fbf0*/  I2FP.F32.S32 R34, R34 ;  /* 0x0000002200227245 */ /* 0x000fe40000201400 */
[----:B------:R-:W-:Y:S02]  /*1fc00*/  IABS R28, R28 ;  /* 0x0000001c001c7213 */ /* 0x000fe40000000000 */
[----:B------:R-:W-:Y:S01]  /*1fc10*/  FSEL R186, R170, -INF , P0 ;  /* 0xff800000aaba7808 */ /* 0x000fe20000000000 */
[----:B------:R-:W-:Y:S01]  /*1fc20*/  FFMA.FTZ R34, -R237, R34, R185 ;  /* 0x00000022ed227223 */ /* 0x000fe200000101b9 */
[----:B------:R-:W-:Y:S01]  /*1fc30*/  IADD3 R26, PT, PT, R226, -0xe8, -R117 ;  /* 0xffffff18e21a7810 */ /* 0x000fe20007ffe875 */
[----:B------:R-:W-:Y:S01]  /*1fc40*/  IMAD.MOV.U32 R170, RZ, RZ, R44 ;  /* 0x000000ffffaa7224 */ /* 0x000fe200078e002c */
[----:B------:R-:W-:Y:S01]  /*1fc50*/  ISETP.GE.AND P0, PT, R55, R228, PT ;  /* 0x000000e43700720c */ /* 0x000fe20003f06270 */
[----:B------:R-:W-:Y:S01]  /*1fc60*/  IMAD.MOV.U32 R44, RZ, RZ, R31 ;  /* 0x000000ffff2c7224 */ /* 0x000fe200078e001f */
[----:B------:R-:W-:Y:S02]  /*1fc70*/  I2FP.F32.S32 R64, R28 ;  /* 0x0000001c00407245 */ /* 0x000fe40000201400 */
[----:B------:R-:W-:Y:S02]  /*1fc80*/  IABS R26, R26 ;  /* 0x0000001a001a7213 */ /* 0x000fe40000000000 */
[----:B------:R-:W-:Y:S01]  /*1fc90*/  FSEL R185, R171, -INF , P0 ;  /* 0xff800000abb97808 */ /* 0x000fe20000000000 */
[----:B------:R-:W-:Y:S01]  /*1fca0*/  FFMA.FTZ R64, -R237, R64, R191 ;  /* 0x00000040ed407223 */ /* 0x000fe200000101bf */
[--C-:B------:R-:W-:Y:S01]  /*1fcb0*/  IADD3 R20, PT, PT, R130, -0xc1, -R117.reuse ;  /* 0xffffff3f82147810 */ /* 0x100fe20007ffe875 */
[----:B------:R-:W-:Y:S01]  /*1fcc0*/  IMAD.MOV.U32 R171, RZ, RZ, R32 ;  /* 0x000000ffffab7224 */ /* 0x000fe200078e0020 */
[-C--:B------:R-:W-:Y:S02]  /*1fcd0*/  ISETP.GE.AND P0, PT, R107, R225.reuse, PT ;  /* 0x000000e16b00720c */ /* 0x080fe40003f06270 */
[----:B------:R-:W-:Y:S02]  /*1fce0*/  I2FP.F32.S32 R26, R26 ;  /* 0x0000001a001a7245 */ /* 0x000fe40000201400 */
[----:B------:R-:W-:Y:S02]  /*1fcf0*/  IABS R20, R20 ;  /* 0x0000001400147213 */ /* 0x000fe40000000000 */
[----:B------:R-:W-:Y:S01]  /*1fd00*/  FSEL R191, R66, -INF , P0 ;  /* 0xff80000042bf7808 */ /* 0x000fe20000000000 */
[----:B------:R-:W-:Y:S01]  /*1fd10*/  FFMA.FTZ R65, -R237, R26, R190 ;  /* 0x0000001aed417223 */ /* 0x000fe200000101be */
[-C--:B------:R-:W-:Y:S02]  /*1fd20*/  ISETP.GE.AND P0, PT, R60, R225.reuse, PT ;  /* 0x000000e13c00720c */ /* 0x080fe40003f06270 */
[----:B------:R-:W-:Y:S02]  /*1fd30*/  IADD3 R52, PT, PT, R130, -0xd8, -R117 ;  /* 0xffffff2882347810 */ /* 0x000fe40007ffe875 */
[----:B------:R-:W-:Y:S02]  /*1fd40*/  I2FP.F32.S32 R20, R20 ;  /* 0x0000001400147245 */ /* 0x000fe40000201400 */
[----:B------:R-:W-:Y:S01]  /*1fd50*/  FSEL R190, R67, -INF , P0 ;  /* 0xff80000043be7808 */ /* 0x000fe20000000000 */
[----:B------:R-:W-:Y:S01]  /*1fd60*/  IMAD.MOV.U32 R67, RZ, RZ, R182 ;  /* 0x000000ffff437224 */ /* 0x000fe200078e00b6 */
[----:B------:R-:W-:Y:S01]  /*1fd70*/  ISETP.GE.AND P0, PT, R54, R228, PT ;  /* 0x000000e43600720c */ /* 0x000fe20003f06270 */
[----:B------:R-:W-:Y:S01]  /*1fd80*/  FFMA.FTZ R20, -R237, R20, R179 ;  /* 0x00000014ed147223 */ /* 0x000fe200000101b3 */
[----:B------:R-:W-:Y:S01]  /*1fd90*/  IABS R52, R52 ;  /* 0x0000003400347213 */ /* 0x000fe20000000000 */
[----:B------:R-:W-:Y:S01]  /*1fda0*/  IMAD.MOV.U32 R179, RZ, RZ, R35 ;  /* 0x000000ffffb37224 */ /* 0x000fe200078e0023 */
[----:B------:R-:W-:Y:S02]  /*1fdb0*/  FSEL R76, R76, -INF , P0 ;  /* 0xff8000004c4c7808 */ /* 0x000fe40000000000 */
[----:B------:R-:W-:Y:S01]  /*1fdc0*/  I2FP.F32.S32 R52, R52 ;  /* 0x0000003400347245 */ /* 0x000fe20000201400 */
[----:B------:R-:W-:Y:S01]  /*1fdd0*/  IMAD.MOV.U32 R66, RZ, RZ, R179 ;  /* 0x000000ffff427224 */ /* 0x000fe200078e00b3 */
[----:B------:R-:W-:Y:S02]  /*1fde0*/  ISETP.GE.AND P0, PT, R53, R228, PT ;  /* 0x000000e43500720c */ /* 0x000fe40003f06270 */
[----:B------:R-:W-:Y:S01]  /*1fdf0*/  IADD3 R35, PT, PT, R130, -0xd9, -R117 ;  /* 0xffffff2782237810 */ /* 0x000fe20007ffe875 */
[----:B------:R-:W-:Y:S01]  /*1fe00*/  FFMA.FTZ R52, -R237, R52, R104 ;  /* 0x00000034ed347223 */ /* 0x000fe20000010168 */
        /* <DEDUP_REMOVED lines=8> */
[----:B------:R-:W-:Y:S01]  /*1fe90*/  IADD3 R33, PT, PT, R130, -0xe0, -R117 ;  /* 0xffffff2082217810 */ /* 0x000fe20007ffe875 */
[----:B------:R-:W-:Y:S01]  /*1fea0*/  IMAD.MOV.U32 R66, RZ, RZ, R172 ;  /* 0x000000ffff427224 */ /* 0x000fe200078e00ac */
[----:B------:R-:W-:Y:S02]  /*1feb0*/  ISETP.GE.AND P0, PT, R57, R225, PT ;  /* 0x000000e13900720c */ /* 0x000fe40003f06270 */
[----:B------:R-:W-:Y:S02]  /*1fec0*/  IABS R33, R33 ;  /* 0x0000002100217213 */ /* 0x000fe40000000000 */
[----:B------:R-:W-:Y:S02]  /*1fed0*/  FSEL R71, R71, -INF , P0 ;  /* 0xff80000047477808 */ /* 0x000fe40000000000 */
[-C--:B------:R-:W-:Y:S02]  /*1fee0*/  ISETP.GE.AND P0, PT, R51, R228.reuse, PT ;  /* 0x000000e43300720c */ /* 0x080fe40003f06270 */
[----:B------:R-:W-:Y:S02]  /*1fef0*/  I2FP.F32.S32 R33, R33 ;  /* 0x0000002100217245 */ /* 0x000fe40000201400 */
[----:B------:R-:W-:Y:S02]  /*1ff00*/  FSEL R80, R80, -INF , P0 ;  /* 0xff80000050507808 */ /* 0x000fe40000000000 */
[----:B------:R-:W-:Y:S01]  /*1ff10*/  ISETP.GE.AND P0, PT, R50, R228, PT ;  /* 0x000000e43200720c */ /* 0x000fe20003f06270 */
[----:B------:R-:W-:Y:S01]  /*1ff20*/  FFMA.FTZ R33, -R237, R33, R103 ;  /* 0x00000021ed217223 */ /* 0x000fe20000010167 */
[----:B------:R-:W-:Y:S01]  /*1ff30*/  I2FP.F32.S32 R42, R42 ;  /* 0x0000002a002a7245 */ /* 0x000fe20000201400 */
[----:B------:R-:W-:Y:S01]  /*1ff40*/  IMAD.MOV.U32 R103, RZ, RZ, R177 ;  /* 0x000000ffff677224 */ /* 0x000fe200078e00b1 */
[----:B------:R-:W-:Y:S01]  /*1ff50*/  FSEL R177, R81, -INF , P0 ;  /* 0xff80000051b17808 */ /* 0x000fe20000000000 */
[----:B------:R-:W-:Y:S01]  /*1ff60*/  IMAD.MOV.U32 R81, RZ, RZ, R99 ;  /* 0x000000ffff517224 */ /* 0x000fe200078e0063 */
[----:B------:R-:W-:Y:S01]  /*1ff70*/  ISETP.GE.AND P0, PT, R56, R225, PT ;  /* 0x000000e13800720c */ /* 0x000fe20003f06270 */
[----:B------:R-:W-:Y:S01]  /*1ff80*/  FFMA.FTZ R42, -R237, R42, R181 ;  /* 0x0000002aed2a7223 */ /* 0x000fe200000101b5 */
[----:B------:R-:W-:Y:S01]  /*1ff90*/  I2FP.F32.S32 R35, R35 ;  /* 0x0000002300237245 */ /* 0x000fe20000201400 */
[----:B------:R-:W-:Y:S01]  /*1ffa0*/  IMAD.MOV.U32 R99, RZ, RZ, R46 ;  /* 0x000000ffff637224 */ /* 0x000fe200078e002e */
[----:B------:R-:W-:Y:S01]  /*1ffb0*/  FSEL R182, R74, -INF , P0 ;  /* 0xff8000004ab67808 */ /* 0x000fe20000000000 */
[----:B------:R-:W-:Y:S01]  /*1ffc0*/  VIADD R46, R5, 0xa8 ;  /* 0x000000a8052e7836 */ /* 0x000fe20000000000 */
[----:B------:R-:W-:Y:S01]  /*1ffd0*/  ISETP.GE.AND P0, PT, R55, R225, PT ;  /* 0x000000e13700720c */ /* 0x000fe20003f06270 */
[----:B------:R-:W-:Y:S01]  /*1ffe0*/  FFMA.FTZ R35, -R237, R35, R98 ;  /* 0x00000023ed237223 */ /* 0x000fe20000010162 */
[C-C-:B------:R-:W-:Y:S01]  /*1fff0*/  IADD3 R28, PT, PT, R130.reuse, -0xf1, -R117.reuse ;  /* 0xffffff0f821c7810 */ /* 0x140fe20007ffe875 */
[----:B------:R-:W-:Y:S01]  /*20000*/  IMAD.MOV.U32 R98, RZ, RZ, R48 ;  /* 0x000000ffff627224 */ /* 0x000fe200078e0030 */
[----:B------:R-:W-:Y:S01]  /*20010*/  FSEL R181, R75, -INF , P0 ;  /* 0xff8000004bb57808 */ /* 0x000fe20000000000 */
[----:B------:R-:W-:Y:S01]  /*20020*/  VIADD R48, R5, 0xa1 ;  /* 0x000000a105307836 */ /* 0x000fe20000000000 */
[----:B------:R-:W-:Y:S02]  /*20030*/  ISETP.GE.AND P0, PT, R49, R228, PT ;  /* 0x000000e43100720c */ /* 0x000fe40003f06270 */
[----:B------:R-:W-:Y:S02]  /*20040*/  IABS R28, R28 ;  /* 0x0000001c001c7213 */ /* 0x000fe40000000000 */
[----:B------:R-:W-:Y:S02]  /*20050*/  IADD3 R27, PT, PT, R130, -0xf0, -R117 ;  /* 0xffffff10821b7810 */ /* 0x000fe40007ffe875 */
[----:B------:R-:W-:Y:S01]  /*20060*/  FSEL R172, R84, -INF , P0 ;  /* 0xff80000054ac7808 */ /* 0x000fe20000000000 */
[----:B------:R-:W-:Y:S01]  /*20070*/  IMAD.MOV.U32 R84, RZ, RZ, R175 ;  /* 0x000000ffff547224 */ /* 0x000fe200078e00af */
[----:B------:R-:W-:Y:S02]  /*20080*/  ISETP.GE.AND P0, PT, R48, R228, PT ;  /* 0x000000e43000720c */ /* 0x000fe40003f06270 */
[----:B------:R-:W-:Y:S01]  /*20090*/  I2FP.F32.S32 R74, R28 ;  /* 0x0000001c004a7245 */ /* 0x000fe20000201400 */
[----:B------:R-:W-:Y:S01]  /*200a0*/  IMAD.MOV.U32 R28, RZ, RZ, R171 ;  /* 0x000000ffff1c7224 */ /* 0x000fe200078e00ab */
[----:B------:R-:W-:Y:S02]  /*200b0*/  IABS R27, R27 ;  /* 0x0000001b001b7213 */ /* 0x000fe40000000000 */
[----:B------:R-:W-:Y:S01]  /*200c0*/  IADD3 R32, PT, PT, R130, -0xe1, -R117 ;  /* 0xffffff1f82207810 */ /* 0x000fe20007ffe875 */
[----:B------:R-:W-:Y:S01]  /*200d0*/  FFMA.FTZ R74, -R237, R74, R67 ;  /* 0x0000004aed4a7223 */ /* 0x000fe20000010143 */
[----:B------:R-:W-:Y:S01]  /*200e0*/  FSEL R171, R85, -INF , P0 ;  /* 0xff80000055ab7808 */ /* 0x000fe20000000000 */
[----:B------:R-:W-:Y:S01]  /*200f0*/  IMAD.MOV.U32 R67, RZ, RZ, R176 ;  /* 0x000000ffff437224 */ /* 0x000fe200078e00b0 */
[----:B------:R-:W-:Y:S01]  /*20100*/  ISETP.GE.AND P0, PT, R54, R225, PT ;  /* 0x000000e13600720c */ /* 0x000fe20003f06270 */
[----:B------:R-:W-:Y:S01]  /*20110*/  IMAD.MOV.U32 R85, RZ, RZ, R169 ;  /* 0x000000ffff557224 */ /* 0x000fe200078e00a9 */
[----:B------:R-:W-:Y:S02]  /*20120*/  I2FP.F32.S32 R27, R27 ;  /* 0x0000001b001b7245 */ /* 0x000fe40000201400 */
[----:B------:R-:W-:Y:S02]  /*20130*/  IABS R32, R32 ;  /* 0x0000002000207213 */ /* 0x000fe40000000000 */
[----:B------:R-:W-:Y:S01]  /*20140*/  FSEL R176, R78, -INF , P0 ;  /* 0xff8000004eb07808 */ /* 0x000fe20000000000 */
[----:B------:R-:W-:Y:S01]  /*20150*/  FFMA.FTZ R75, -R237, R27, R103 ;  /* 0x0000001bed4b7223 */ /* 0x000fe20000010167 */
[----:B------:R-:W-:Y:S01]  /*20160*/  ISETP.GE.AND P0, PT, R53, R225, PT ;  /* 0x000000e13500720c */ /* 0x000fe20003f06270 */
[----:B------:R-:W-:Y:S01]  /*20170*/  IMAD.MOV.U32 R103, RZ, RZ, R47 ;  /* 0x000000ffff677224 */ /* 0x000fe200078e002f */
[----:B------:R-:W-:Y:S01]  /*20180*/  I2FP.F32.S32 R32, R32 ;  /* 0x0000002000207245 */ /* 0x000fe20000201400 */
[----:B------:R-:W-:Y:S01]  /*20190*/  IMAD.MOV.U32 R47, RZ, RZ, R45 ;  /* 0x000000ffff2f7224 */ /* 0x000fe200078e002d */
[C-C-:B------:R-:W-:Y:S01]  /*201a0*/  IADD3 R26, PT, PT, R130.reuse, -0xe9, -R117.reuse ;  /* 0xffffff17821a7810 */ /* 0x140fe20007ffe875 */
[----:B------:R-:W-:Y:S01]  /*201b0*/  VIADD R45, R5, 0xa9 ;  /* 0x000000a9052d7836 */ /* 0x000fe20000000000 */
[--C-:B------:R-:W-:Y:S01]  /*201c0*/  IADD3 R31, PT, PT, R130, -0xe8, -R117.reuse ;  /* 0xffffff18821f7810 */ /* 0x100fe20007ffe875 */
[----:B------:R-:W-:Y:S01]  /*201d0*/  FFMA.FTZ R32, -R237, R32, R102 ;  /* 0x00000020ed207223 */ /* 0x000fe20000010166 */
[----:B------:R-:W-:Y:S01]  /*201e0*/  FSEL R175, R79, -INF , P0 ;  /* 0xff8000004faf7808 */ /* 0x000fe20000000000 */
[----:B------:R-:W-:Y:S01]  /*201f0*/  IMAD.MOV.U32 R102, RZ, RZ, R170 ;  /* 0x000000ffff667224 */ /* 0x000fe200078e00aa */
[----:B------:R-:W-:Y:S02]  /*20200*/  ISETP.GE.AND P0, PT, R46, R228, PT ;  /* 0x000000e42e00720c */ /* 0x000fe40003f06270 */
[----:B------:R-:W-:Y:S02]  /*20210*/  IABS R26, R26 ;  /* 0x0000001a001a7213 */ /* 0x000fe40000000000 */
[----:B------:R-:W-:Y:S02]  /*20220*/  IABS R31, R31 ;  /* 0x0000001f001f7213 */ /* 0x000fe40000000000 */
[----:B------:R-:W-:Y:S02]  /*20230*/  IADD3 R27, PT, PT, R226, -0xf1, -R117 ;  /* 0xffffff0fe21b7810 */ /* 0x000fe40007ffe875 */
[----:B------:R-:W-:Y:S01]  /*20240*/  FSEL R170, R88, -INF , P0 ;  /* 0xff80000058aa7808 */ /* 0x000fe20000000000 */
[----:B------:R-:W-:Y:S01]  /*20250*/  IMAD.MOV.U32 R88, RZ, RZ, R44 ;  /* 0x000000ffff587224 */ /* 0x000fe200078e002c */
[----:B------:R-:W-:Y:S02]  /*20260*/  I2FP.F32.S32 R26, R26 ;  /* 0x0000001a001a7245 */ /* 0x000fe40000201400 */
[----:B------:R-:W-:Y:S02]  /*20270*/  ISETP.GE.AND P0, PT, R45, R228, PT ;  /* 0x000000e42d00720c */ /* 0x000fe40003f06270 */
[----:B------:R-:W-:Y:S01]  /*20280*/  I2FP.F32.S32 R31, R31 ;  /* 0x0000001f001f7245 */ /* 0x000fe20000201400 */
[----:B------:R-:W-:Y:S01]  /*20290*/  FFMA.FTZ R26, -R237, R26, R114 ;  /* 0x0000001aed1a7223 */ /* 0x000fe20000010172 */
[----:B------:R-:W-:Y:S01]  /*202a0*/  IABS R27, R27 ;  /* 0x0000001b001b7213 */ /* 0x000fe20000000000 */
[----:B------:R-:W-:Y:S01]  /*202b0*/  IMAD.MOV.U32 R114, RZ, RZ, R38 ;  /* 0x000000ffff727224 */ /* 0x000fe200078e0026 */
[----:B------:R-:W-:Y:S01]  /*202c0*/  FSEL R169, R89, -INF , P0 ;  /* 0xff80000059a97808 */ /* 0x000fe20000000000 */
[----:B------:R-:W-:Y:S01]  /*202d0*/  FFMA.FTZ R31, -R237, R31, R119 ;  /* 0x0000001fed1f7223 */ /* 0x000fe20000010177 */
[----:B------:R-:W-:Y:S01]  /*202e0*/  ISETP.GE.AND P0, PT, R51, R225, PT ;  /* 0x000000e13300720c */ /* 0x000fe20003f06270 */
[----:B------:R-:W-:Y:S01]  /*202f0*/  IMAD.MOV.U32 R119, RZ, RZ, R98 ;  /* 0x000000ffff777224 */ /* 0x000fe200078e0062 */
[----:B------:R-:W-:Y:S01]  /*20300*/  I2FP.F32.S32 R79, R27 ;  /* 0x0000001b004f7245 */ /* 0x000fe20000201400 */
[----:B------:R-:W-:Y:S01]  /*20310*/  IMAD.MOV.U32 R98, RZ, RZ, R39 ;  /* 0x000000ffff627224 */ /* 0x000fe200078e0027 */
[--C-:B------:R-:W-:Y:S01]  /*20320*/  IADD3 R38, PT, PT, R130, -0xf9, -R117.reuse ;  /* 0xffffff0782267810 */ /* 0x100fe20007ffe875 */
[----:B------:R-:W-:Y:S01]  /*20330*/  VIADD R27, R128, 0xfffffff8 ;  /* 0xfffffff8801b7836 */ /* 0x000fe20000000000 */
[----:B------:R-:W-:Y:S01]  /*20340*/  IADD3 R39, PT, PT, R130, -0xf8, -R117 ;  /* 0xffffff0882277810 */ /* 0x000fe20007ffe875 */
[----:B------:R-:W-:Y:S01]  /*20350*/  IMAD.MOV.U32 R128, RZ, RZ, R47 ;  /* 0x000000ffff807224 */ /* 0x000fe200078e002f */
[----:B------:R-:W-:Y:S01]  /*20360*/  FSEL R47, R82, -INF , P0 ;  /* 0xff800000522f7808 */ /* 0x000fe20000000000 */
[----:B------:R-:W-:Y:S01]  /*20370*/  IMAD.MOV.U32 R82, RZ, RZ, R114 ;  /* 0x000000ffff527224 */ /* 0x000fe200078e0072 */
[----:B------:R-:W-:Y:S01]  /*20380*/  IABS R38, R38 ;  /* 0x0000002600267213 */ /* 0x000fe20000000000 */
[----:B------:R-:W-:Y:S01]  /*20390*/  IMAD.MOV.U32 R114, RZ, RZ, R41 ;  /* 0x000000ffff727224 */ /* 0x000fe200078e0029 */
[----:B------:R-:W-:Y:S01]  /*203a0*/  ISETP.GE.AND P0, PT, R50, R225, PT ;  /* 0x000000e13200720c */ /* 0x000fe20003f06270 */
[----:B------:R-:W-:Y:S01]  /*203b0*/  VIADD R41, R5, 0xb0 ;  /* 0x000000b005297836 */ /* 0x000fe20000000000 */
[----:B------:R-:W-:Y:S01]  /*203c0*/  IABS R39, R39 ;  /* 0x0000002700277213 */ /* 0x000fe20000000000 */
[----:B------:R-:W-:Y:S01]  /*203d0*/  IMAD.MOV.U32 R89, RZ, RZ, R85 ;  /* 0x000000ffff597224 */ /* 0x000fe200078e0055 */
[----:B------:R-:W-:Y:S01]  /*203e0*/  I2FP.F32.S32 R38, R38 ;  /* 0x0000002600267245 */ /* 0x000fe20000201400 */
[----:B------:R-:W-:Y:S01]  /*203f0*/  FFMA.FTZ R79, -R237, R79, R115 ;  /* 0x0000004fed4f7223 */ /* 0x000fe20000010173 */
[----:B------:R-:W-:Y:S01]  /*20400*/  I2FP.F32.S32 R39, R39 ;  /* 0x0000002700277245 */ /* 0x000fe20000201400 */
[----:B------:R-:W-:Y:S01]  /*20410*/  IMAD.MOV.U32 R85, RZ, RZ, R102 ;  /* 0x000000ffff557224 */ /* 0x000fe200078e0066 */
[C---:B------:R-:W-:Y:S01]  /*20420*/  IADD3 R78, PT, PT, R226.reuse, -0xf8, -R117 ;  /* 0xffffff08e24e7810 */ /* 0x040fe20007ffe875 */
[----:B------:R-:W-:Y:S01]  /*20430*/  IMAD.MOV.U32 R102, RZ, RZ, R173 ;  /* 0x000000ffff667224 */ /* 0x000fe200078e00ad */
[----:B------:R-:W-:Y:S01]  /*20440*/  FSEL R173, R83, -INF , P0 ;  /* 0xff80000053ad7808 */ /* 0x000fe20000000000 */
[----:B------:R-:W-:Y:S01]  /*20450*/  IMAD.MOV.U32 R115, RZ, RZ, R104 ;  /* 0x000000ffff737224 */ /* 0x000fe200078e0068 */
[----:B------:R-:W-:Y:S01]  /*20460*/  ISETP.GE.AND P0, PT, R41, R228, PT ;  /* 0x000000e42900720c */ /* 0x000fe20003f06270 */
[----:B------:R-:W-:Y:S01]  /*20470*/  IMAD.MOV.U32 R104, RZ, RZ, R40 ;  /* 0x000000ffff687224 */ /* 0x000fe200078e0028 */
[----:B------:R-:W-:Y:S01]  /*20480*/  IABS R27, R27 ;  /* 0x0000001b001b7213 */ /* 0x000fe20000000000 */
[----:B------:R-:W-:Y:S01]  /*20490*/  VIADD R40, R5, 0xb1 ;  /* 0x000000b105287836 */ /* 0x000fe20000000000 */
[----:B------:R-:W-:Y:S01]  /*204a0*/  IADD3 R117, PT, PT, R226, -0xf9, -R117 ;  /* 0xffffff07e2757810 */ /* 0x000fe20007ffe875 */
[C---:B------:R-:W-:Y:S01]  /*204b0*/  FFMA.FTZ R38, -R237.reuse, R38, R122 ;  /* 0x00000026ed267223 */ /* 0x040fe2000001017a */
[----:B------:R-:W-:Y:S01]  /*204c0*/  FSEL R122, R92, -INF , P0 ;  /* 0xff8000005c7a7808 */ /* 0x000fe20000000000 */
[----:B------:R-:W-:Y:S01]  /*204d0*/  IMAD.MOV.U32 R83, RZ, RZ, R30 ;  /* 0x000000ffff537224 */ /* 0x000fe200078e001e */
[----:B------:R-:W-:Y:S01]  /*204e0*/  ISETP.GE.AND P0, PT, R40, R228, PT ;  /* 0x000000e42800720c */ /* 0x000fe20003f06270 */
[----:B------:R-:W-:Y:S01]  /*204f0*/  FFMA.FTZ R39, -R237, R39, R116 ;  /* 0x00000027ed277223 */ /* 0x000fe20000010174 */
[----:B------:R-:W-:Y:S01]  /*20500*/  I2FP.F32.S32 R27, R27 ;  /* 0x0000001b001b7245 */ /* 0x000fe20000201400 */
[----:B------:R-:W-:Y:S01]  /*20510*/  IMAD.MOV.U32 R116, RZ, RZ, R84 ;  /* 0x000000ffff747224 */ /* 0x000fe200078e0054 */
[----:B------:R-:W-:Y:S01]  /*20520*/  IABS R117, R117 ;  /* 0x0000007500757213 */ /* 0x000fe20000000000 */
[----:B------:R-:W-:Y:S01]  /*20530*/  IMAD.MOV.U32 R84, RZ, RZ, R81 ;  /* 0x000000ffff547224 */ /* 0x000fe200078e0051 */
[----:B------:R-:W-:Y:S01]  /*20540*/  IABS R78, R78 ;  /* 0x0000004e004e7213 */ /* 0x000fe20000000000 */
[----:B------:R-:W-:Y:S01]  /*20550*/  IMAD.MOV.U32 R81, RZ, RZ, R119 ;  /* 0x000000ffff517224 */ /* 0x000fe200078e0077 */
[----:B------:R-:W-:Y:S01]  /*20560*/  FSEL R119, R93, -INF , P0 ;  /* 0xff8000005d777808 */ /* 0x000fe20000000000 */
[----:B------:R-:W-:Y:S01]  /*20570*/  VIADD R30, R5, 0xb9 ;  /* 0x000000b9051e7836 */ /* 0x000fe20000000000 */
[----:B------:R-:W-:Y:S01]  /*20580*/  ISETP.GE.AND P0, PT, R49, R225, PT ;  /* 0x000000e13100720c */ /* 0x000fe20003f06270 */
[----:B------:R-:W-:Y:S01]  /*20590*/  IMAD.MOV.U32 R92, RZ, RZ, R36 ;  /* 0x000000ffff5c7224 */ /* 0x000fe200078e0024 */
[----:B------:R-:W-:Y:S01]  /*205a0*/  I2FP.F32.S32 R78, R78 ;  /* 0x0000004e004e7245 */ /* 0x000fe20000201400 */
[----:B------:R-:W-:Y:S01]  /*205b0*/  VIADD R36, R5, 0xb8 ;  /* 0x000000b805247836 */ /* 0x000fe20000000000 */
[----:B------:R-:W-:Y:S01]  /*205c0*/  FSEL R44, R86, -INF , P0 ;  /* 0xff800000562c7808 */ /* 0x000fe20000000000 */
[----:B------:R-:W-:Y:S01]  /*205d0*/  FFMA.FTZ R168, -R237, R27, R168 ;  /* 0x0000001beda87223 */ /* 0x000fe200000101a8 */
[-C--:B------:R-:W-:Y:S01]  /*205e0*/  ISETP.GE.AND P0, PT, R48, R225.reuse, PT ;  /* 0x000000e13000720c */ /* 0x080fe20003f06270 */
[----:B------:R-:W-:Y:S01]  /*205f0*/  IMAD.MOV.U32 R27, RZ, RZ, R117 ;  /* 0x000000ffff1b7224 */ /* 0x000fe200078e0075 */
[----:B------:R-:W-:Y:S01]  /*20600*/  LOP3.LUT R243, R243, 0xfbffffff, RZ, 0xc0, !PT ;  /* 0xfbfffffff3f37812 */ /* 0x000fe200078ec0ff */
[----:B------:R-:W-:Y:S01]  /*20610*/  IMAD.MOV.U32 R86, RZ, RZ, R77 ;  /* 0x000000ffff567224 */ /* 0x000fe200078e004d */
[----:B------:R-:W-:Y:S01]  /*20620*/  FSEL R130, R87, -INF , P0 ;  /* 0xff80000057827808 */ /* 0x000fe20000000000 */
[----:B------:R-:W-:Y:S01]  /*20630*/  IMAD.MOV.U32 R87, RZ, RZ, R116 ;  /* 0x000000ffff577224 */ /* 0x000fe200078e0074 */
[----:B------:R-:W-:Y:S01]  /*20640*/  ISETP.GE.AND P0, PT, R36, R228, PT ;  /* 0x000000e42400720c */ /* 0x000fe20003f06270 */
[----:B------:R-:W-:Y:S01]  /*20650*/  FFMA.FTZ R78, -R237, R78, R100 ;  /* 0x0000004eed4e7223 */ /* 0x000fe20000010164 */
[----:B------:R-:W-:Y:S01]  /*20660*/  @P2 LOP3.LUT R243, R243, 0x4000000, RZ, 0xfc, !PT ;  /* 0x04000000f3f32812 */ /* 0x000fe200078efcff */
[----:B------:R-:W-:Y:S01]  /*20670*/  IMAD.MOV.U32 R100, RZ, RZ, R83 ;  /* 0x000000ffff647224 */ /* 0x000fe200078e0053 */
[----:B------:R-:W-:Y:S01]  /*20680*/  FSEL R117, R92, -INF , P0 ;  /* 0xff8000005c757808 */ /* 0x000fe20000000000 */
[----:B------:R-:W-:Y:S01]  /*20690*/  IMAD.MOV.U32 R83, RZ, RZ, R89 ;  /* 0x000000ffff537224 */ /* 0x000fe200078e0059 */
[-C--:B------:R-:W-:Y:S01]  /*206a0*/  ISETP.GE.AND P0, PT, R30, R228.reuse, PT ;  /* 0x000000e41e00720c */ /* 0x080fe20003f06270 */
[----:B------:R-:W-:Y:S01]  /*206b0*/  IMAD.MOV.U32 R92, RZ, RZ, R82 ;  /* 0x000000ffff5c7224 */ /* 0x000fe200078e0052 */
[----:B------:R-:W-:Y:S01]  /*206c0*/  LOP3.LUT R243, R243, 0xfffffbff, RZ, 0xc0, !PT ;  /* 0xfffffbfff3f37812 */ /* 0x000fe200078ec0ff */
[----:B------:R-:W-:Y:S01]  /*206d0*/  IMAD.MOV.U32 R82, RZ, RZ, R28 ;  /* 0x000000ffff527224 */ /* 0x000fe200078e001c */
[----:B------:R-:W-:Y:S01]  /*206e0*/  FSEL R116, R129, -INF , P0 ;  /* 0xff80000081747808 */ /* 0x000fe20000000000 */
[----:B------:R-:W-:Y:S01]  /*206f0*/  VIADD R28, R5, 0xc1 ;  /* 0x000000c1051c7836 */ /* 0x000fe20000000000 */
[-C--:B------:R-:W-:Y:S01]  /*20700*/  ISETP.GE.AND P0, PT, R46, R225.reuse, PT ;  /* 0x000000e12e00720c */ /* 0x080fe20003f06270 */
[----:B------:R-:W-:Y:S01]  /*20710*/  IMAD.MOV.U32 R89, RZ, RZ, R29 ;  /* 0x000000ffff597224 */ /* 0x000fe200078e001d */
[----:B------:R-:W-:Y:S01]  /*20720*/  @P1 LOP3.LUT R243, R243, 0x400, RZ, 0xfc, !PT ;  /* 0x00000400f3f31812 */ /* 0x000fe200078efcff */
[----:B------:R-:W-:Y:S01]  /*20730*/  VIADD R29, R5, 0xc0 ;  /* 0x000000c0051d7836 */ /* 0x000fe20000000000 */
[----:B------:R-:W-:Y:S01]  /*20740*/  FSEL R129, R90, -INF , P0 ;  /* 0xff8000005a817808 */ /* 0x000fe20000000000 */
[----:B------:R-:W-:Y:S01]  /*20750*/  IMAD.MOV.U32 R90, RZ, RZ, R115 ;  /* 0x000000ffff5a7224 */ /* 0x000fe200078e0073 */
[----:B------:R-:W-:Y:S01]  /*20760*/  ISETP.GE.AND P0, PT, R45, R225, PT ;  /* 0x000000e12d00720c */ /* 0x000fe20003f06270 */
[----:B------:R-:W-:Y:S01]  /*20770*/  IMAD.MOV.U32 R93, RZ, RZ, R128 ;  /* 0x000000ffff5d7224 */ /* 0x000fe200078e0080 */
[----:B------:R-:W-:Y:S02]  /*20780*/  LOP3.LUT R243, R243, 0xfdffffff, RZ, 0xc0, !PT ;  /* 0xfdfffffff3f37812 */ /* 0x000fe400078ec0ff */
[----:B------:R-:W-:Y:S01]  /*20790*/  FSEL R128, R91, -INF , P0 ;  /* 0xff8000005b807808 */ /* 0x000fe20000000000 */
[----:B------:R-:W-:Y:S01]  /*207a0*/  IMAD.MOV.U32 R91, RZ, RZ, R87 ;  /* 0x000000ffff5b7224 */ /* 0x000fe200078e0057 */
[----:B------:R-:W-:Y:S01]  /*207b0*/  ISETP.GE.AND P0, PT, R29, R228, PT ;  /* 0x000000e41d00720c */ /* 0x000fe20003f06270 */
[----:B------:R-:W-:Y:S01]  /*207c0*/  IMAD.MOV.U32 R87, RZ, RZ, R88 ;  /* 0x000000ffff577224 */ /* 0x000fe200078e0058 */
[CC--:B------:R-:W-:Y:S01]  /*207d0*/  ISETP.GE.AND P1, PT, R131.reuse, R224.reuse, PT ;  /* 0x000000e08300720c */ /* 0x0c0fe20003f26270 */
[----:B------:R-:W-:Y:S01]  /*207e0*/  IMAD.MOV.U32 R88, RZ, RZ, R114 ;  /* 0x000000ffff587224 */ /* 0x000fe200078e0072 */
[----:B------:R-:W-:Y:S02]  /*207f0*/  FSEL R104, R104, -INF , P0 ;  /* 0xff80000068687808 */ /* 0x000fe40000000000 */
[----:B------:R-:W-:Y:S01]  /*20800*/  ISETP.GE.AND P0, PT, R131, R227, PT ;  /* 0x000000e38300720c */ /* 0x000fe20003f06270 */
[----:B------:R-:W-:Y:S01]  /*20810*/  IMAD.MOV.U32 R131, RZ, RZ, R102 ;  /* 0x000000ffff837224 */ /* 0x000fe200078e0066 */
[----:B------:R-:W-:Y:S02]  /*20820*/  I2FP.F32.S32 R27, R27 ;  /* 0x0000001b001b7245 */ /* 0x000fe40000201400 */
[-C--:B------:R-:W-:Y:S02]  /*20830*/  ISETP.GE.AND P2, PT, R16, R224.reuse, PT ;  /* 0x000000e01000720c */ /* 0x080fe40003f46270 */
[-C--:B------:R-:W-:Y:S01]  /*20840*/  ISETP.GE.AND P3, PT, R15, R224.reuse, PT ;  /* 0x000000e00f00720c */ /* 0x080fe20003f66270 */
[----:B------:R-:W-:Y:S01]  /*20850*/  FFMA.FTZ R77, -R237, R27, R4 ;  /* 0x0000001bed4d7223 */ /* 0x000fe20000010104 */
[-C--:B------:R-:W-:Y:S01]  /*20860*/  ISETP.GE.AND P6, PT, R25, R224.reuse, PT ;  /* 0x000000e01900720c */ /* 0x080fe20003fc6270 */
[----:B------:R-:W-:Y:S01]  /*20870*/  VIADD R27, R5, 0xc8 ;  /* 0x000000c8051b7836 */ /* 0x000fe20000000000 */
[-C--:B------:R-:W-:Y:S01]  /*20880*/  ISETP.GE.AND P5, PT, R14, R224.reuse, PT ;  /* 0x000000e00e00720c */ /* 0x080fe20003fa6270 */
[----:B------:R-:W-:Y:S01]  /*20890*/  IMAD.MOV.U32 R4, RZ, RZ, R100 ;  /* 0x000000ffff047224 */ /* 0x000fe200078e0064 */
[----:B------:R-:W-:Y:S02]  /*208a0*/  ISETP.GE.AND P4, PT, R13, R224, PT ;  /* 0x000000e00d00720c */ /* 0x000fe40003f86270 */
[----:B------:R-:W-:Y:S02]  /*208b0*/  @P0 LOP3.LUT R243, R243, 0x2000000, RZ, 0xfc, !PT ;  /* 0x02000000f3f30812 */ /* 0x000fe400078efcff */
[----:B------:R-:W-:Y:S02]  /*208c0*/  ISETP.GE.AND P0, PT, R28, R228, PT ;  /* 0x000000e41c00720c */ /* 0x000fe40003f06270 */
[----:B------:R-:W-:Y:S02]  /*208d0*/  LOP3.LUT R243, R243, 0xfffffdff, RZ, 0xc0, !PT ;  /* 0xfffffdfff3f37812 */ /* 0x000fe400078ec0ff */
[----:B------:R-:W-:Y:S02]  /*208e0*/  FSEL R103, R103, -INF , P0 ;  /* 0xff80000067677808 */ /* 0x000fe40000000000 */
[-C--:B------:R-:W-:Y:S02]  /*208f0*/  ISETP.GE.AND P0, PT, R41, R225.reuse, PT ;  /* 0x000000e12900720c */ /* 0x080fe40003f06270 */
[----:B------:R-:W-:Y:S02]  /*20900*/  @P1 LOP3.LUT R243, R243, 0x200, RZ, 0xfc, !PT ;  /* 0x00000200f3f31812 */ /* 0x000fe400078efcff */
[----:B------:R-:W-:Y:S01]  /*20910*/  FSEL R115, R94, -INF , P0 ;  /* 0xff8000005e737808 */ /* 0x000fe20000000000 */
[----:B------:R-:W-:Y:S01]  /*20920*/  VIADD R94, R5, 0x20 ;  /* 0x00000020055e7836 */ /* 0x000fe20000000000 */
[----:B------:R-:W-:Y:S02]  /*20930*/  ISETP.GE.AND P0, PT, R40, R225, PT ;  /* 0x000000e12800720c */ /* 0x000fe40003f06270 */
[----:B------:R-:W-:Y:S02]  /*20940*/  LOP3.LUT R243, R243, 0xfeffffff, RZ, 0xc0, !PT ;  /* 0xfefffffff3f37812 */ /* 0x000fe400078ec0ff */
[----:B------:R-:W-:Y:S02]  /*20950*/  FSEL R114, R95, -INF , P0 ;  /* 0xff8000005f727808 */ /* 0x000fe40000000000 */
[CC--:B------:R-:W-:Y:S02]  /*20960*/  ISETP.GE.AND P0, PT, R113.reuse, R227.reuse, PT ;  /* 0x000000e37100720c */ /* 0x0c0fe40003f06270 */
[----:B------:R-:W-:Y:S02]  /*20970*/  ISETP.GE.AND P1, PT, R113, R224, PT ;  /* 0x000000e07100720c */ /* 0x000fe40003f26270 */
[----:B------:R-:W-:Y:S04]  /*20980*/  @P2 LOP3.LUT R244, R244, 0x1, RZ, 0xfc, !PT ;  /* 0x00000001f4f42812 */ /* 0x000fe800078efcff */
[----:B------:R-:W-:Y:S05]  /*20990*/  LOP3.LUT R244, R244, 0xfffffffd, RZ, 0xc0, !PT ;  /* 0xfffffffdf4f47812 */ /* 0x000fea00078ec0ff */
[----:B------:R-:W-:Y:S02]  /*209a0*/  @P0 LOP3.LUT R243, R243, 0x1000000, RZ, 0xfc, !PT ;  /* 0x01000000f3f30812 */ /* 0x000fe400078efcff */
[----:B------:R-:W-:Y:S02]  /*209b0*/  ISETP.GE.AND P0, PT, R27, R228, PT ;  /* 0x000000e41b00720c */ /* 0x000fe40003f06270 */
[----:B------:R-:W-:Y:S02]  /*209c0*/  LOP3.LUT R243, R243, 0xfffffeff, RZ, 0xc0, !PT ;  /* 0xfffffefff3f37812 */ /* 0x000fe400078ec0ff */
[----:B------:R-:W-:Y:S01]  /*209d0*/  FSEL R102, R23, -INF , P0 ;  /* 0xff80000017667808 */ /* 0x000fe20000000000 */
[----:B------:R-:W-:Y:S01]  /*209e0*/  VIADD R23, R5, 0xc9 ;  /* 0x000000c905177836 */ /* 0x000fe20000000000 */
[C---:B------:R-:W-:Y:S02]  /*209f0*/  ISETP.GE.AND P0, PT, R112.reuse, R227, PT ;  /* 0x000000e37000720c */ /* 0x040fe40003f06270 */
[----:B------:R-:W-:Y:S02]  /*20a00*/  @P1 LOP3.LUT R243, R243, 0x100, RZ, 0xfc, !PT ;  /* 0x00000100f3f31812 */ /* 0x000fe400078efcff */
[----:B------:R-:W-:Y:S02]  /*20a10*/  ISETP.GE.AND P1, PT, R112, R224, PT ;  /* 0x000000e07000720c */ /* 0x000fe40003f26270 */
[----:B------:R-:W-:Y:S07]  /*20a20*/  LOP3.LUT R243, R243, 0xff7fffff, RZ, 0xc0, !PT ;  /* 0xff7ffffff3f37812 */ /* 0x000fee00078ec0ff */
[----:B------:R-:W-:Y:S02]  /*20a30*/  @P0 LOP3.LUT R243, R243, 0x800000, RZ, 0xfc, !PT ;  /* 0x00800000f3f30812 */ /* 0x000fe400078efcff */
[----:B------:R-:W-:Y:S02]  /*20a40*/  ISETP.GE.AND P0, PT, R23, R228, PT ;  /* 0x000000e41700720c */ /* 0x000fe40003f06270 */
[----:B------:R-:W-:Y:S02]  /*20a50*/  LOP3.LUT R243, R243, 0xffffff7f, RZ, 0xc0, !PT ;  /* 0xffffff7ff3f37812 */ /* 0x000fe400078ec0ff */
[----:B------:R-:W-:Y:S01]  /*20a60*/  FSEL R100, R22, -INF , P0 ;  /* 0xff80000016647808 */ /* 0x000fe20000000000 */
[----:B------:R-:W-:Y:S01]  /*20a70*/  VIADD R22, R5, 0xd0 ;  /* 0x000000d005167836 */ /* 0x000fe20000000000 */
        /* <DEDUP_REMOVED lines=11> */
[----:B------:R-:W-:Y:S01]  /*20b30*/  FSEL R97, R21, -INF , P0 ;  /* 0xff80000015617808 */ /* 0x000fe20000000000 */
[----:B------:R-:W-:Y:S01]  /*20b40*/  VIADD R21, R5, 0xd1 ;  /* 0x000000d105157836 */ /* 0x000fe20000000000 */
[C---:B------:R-:W-:Y:S02]  /*20b50*/  ISETP.GE.AND P0, PT, R94.reuse, R227, PT ;  /* 0x000000e35e00720c */ /* 0x040fe40003f06270 */
        /* <DEDUP_REMOVED lines=19> */
[----:B------:R-:W-:Y:S01]  /*20c90*/  FSEL R98, R20, -INF , P0 ;  /* 0xff80000014627808 */ /* 0x000fe20000000000 */
[C---:B------:R-:W-:Y:S01]  /*20ca0*/  VIADD R20, R5.reuse, 0xd8 ;  /* 0x000000d805147836 */ /* 0x040fe20000000000 */
[CC--:B------:R-:W-:Y:S02]  /*20cb0*/  ISETP.GE.AND P0, PT, R94.reuse, R227.reuse, PT ;  /* 0x000000e35e00720c */ /* 0x0c0fe40003f06270 */
[----:B------:R-:W-:Y:S01]  /*20cc0*/  ISETP.GE.AND P1, PT, R94, R224, PT ;  /* 0x000000e05e00720c */ /* 0x000fe20003f26270 */
[----:B------:R-:W-:Y:S10]  /*20cd0*/  VIADD R94, R5, 0x28 ;  /* 0x00000028055e7836 */ /* 0x000ff40000000000 */
        /* <DEDUP_REMOVED lines=23> */
[----:B------:R-:W-:Y:S01]  /*20e50*/  ISETP.GE.AND P1, PT, R17, R224, PT ;  /* 0x000000e01100720c */ /* 0x000fe20003f26270 */
[----:B------:R-:W-:Y:S10]  /*20e60*/  VIADD R17, R5, 0xe1 ;  /* 0x000000e105117836 */ /* 0x000ff40000000000 */
[----:B------:R-:W-:Y:S02]  /*20e70*/  @P0 LOP3.LUT R243, R243, 0x40000, RZ, 0xfc, !PT ;  /* 0x00040000f3f30812 */ /* 0x000fe400078efcff */
[----:B------:R-:W-:Y:S02]  /*20e80*/  ISETP.GE.AND P0, PT, R18, R228, PT ;  /* 0x000000e41200720c */ /* 0x000fe40003f06270 */
[----:B------:R-:W-:Y:S02]  /*20e90*/  LOP3.LUT R243, R243, 0xfffffffb, RZ, 0xc0, !PT ;  /* 0xfffffffbf3f37812 */ /* 0x000fe400078ec0ff */
[----:B------:R-:W-:Y:S02]  /*20ea0*/  FSEL R89, R89, -INF , P0 ;  /* 0xff80000059597808 */ /* 0x000fe40000000000 */
[----:B------:R-:W-:Y:S01]  /*20eb0*/  ISETP.GE.AND P0, PT, R16, R227, PT ;  /* 0x000000e31000720c */ /* 0x000fe20003f06270 */
[----:B------:R-:W-:Y:S01]  /*20ec0*/  VIADD R16, R5, 0xe8 ;  /* 0x000000e805107836 */ /* 0x000fe20000000000 */
[----:B------:R-:W-:Y:S02]  /*20ed0*/  @P1 LOP3.LUT R243, R243, 0x4, RZ, 0xfc, !PT ;  /* 0x00000004f3f31812 */ /* 0x000fe400078efcff */
[----:B------:R-:W-:Y:S02]  /*20ee0*/  ISETP.GE.AND P1, PT, R24, R224, PT ;  /* 0x000000e01800720c */ /* 0x000fe40003f26270 */
[----:B------:R-:W-:Y:S07]  /*20ef0*/  LOP3.LUT R243, R243, 0xfffdffff, RZ, 0xc0, !PT ;  /* 0xfffdfffff3f37812 */ /* 0x000fee00078ec0ff */
[----:B------:R-:W-:Y:S02]  /*20f00*/  @P0 LOP3.LUT R243, R243, 0x20000, RZ, 0xfc, !PT ;  /* 0x00020000f3f30812 */ /* 0x000fe400078efcff */
[-C--:B------:R-:W-:Y:S02]  /*20f10*/  ISETP.GE.AND P0, PT, R17, R228.reuse, PT ;  /* 0x000000e41100720c */ /* 0x080fe40003f06270 */
[C---:B------:R-:W-:Y:S02]  /*20f20*/  LOP3.LUT P2, RZ, R243.reuse, 0x8, RZ, 0xc0, !PT ;  /* 0x00000008f3ff7812 */ /* 0x040fe4000784c0ff */
[----:B------:R-:W-:Y:S02]  /*20f30*/  FSEL R88, R88, -INF , P0 ;  /* 0xff80000058587808 */ /* 0x000fe40000000000 */
[-C--:B------:R-:W-:Y:S02]  /*20f40*/  ISETP.GE.AND P0, PT, R22, R225.reuse, PT ;  /* 0x000000e11600720c */ /* 0x080fe40003f06270 */
[----:B------:R-:W-:Y:S02]  /*20f50*/  LOP3.LUT R243, R243, 0xfffeffff, RZ, 0xc0, !PT ;  /* 0xfffefffff3f37812 */ /* 0x000fe400078ec0ff */
[----:B------:R-:W-:Y:S02]  /*20f60*/  FSEL R93, R93, -INF , P0 ;  /* 0xff8000005d5d7808 */ /* 0x000fe40000000000 */
[----:B------:R-:W-:Y:S03]  /*20f70*/  ISETP.GE.AND P0, PT, R21, R225, PT ;  /* 0x000000e11500720c */ /* 0x000fe60003f06270 */
[----:B------:R-:W-:Y:S02]  /*20f80*/  @P2 LOP3.LUT R244, R244, 0x2, RZ, 0xfc, !PT ;  /* 0x00000002f4f42812 */ /* 0x000fe400078efcff */
[----:B------:R-:W-:Y:S02]  /*20f90*/  FSEL R92, R92, -INF , P0 ;  /* 0xff8000005c5c7808 */ /* 0x000fe40000000000 */
[----:B------:R-:W-:Y:S02]  /*20fa0*/  LOP3.LUT R244, R244, 0xfffffffb, RZ, 0xc0, !PT ;  /* 0xfffffffbf4f47812 */ /* 0x000fe400078ec0ff */
[-C--:B------:R-:W-:Y:S01]  /*20fb0*/  ISETP.GE.AND P0, PT, R15, R227.reuse, PT ;  /* 0x000000e30f00720c */ /* 0x080fe20003f06270 */
[----:B------:R-:W-:Y:S01]  /*20fc0*/  VIADD R15, R5, 0xe9 ;  /* 0x000000e9050f7836 */ /* 0x000fe20000000000 */
[----:B------:R-:W-:Y:S02]  /*20fd0*/  @P3 LOP3.LUT R244, R244, 0x4, RZ, 0xfc, !PT ;  /* 0x00000004f4f43812 */ /* 0x000fe400078efcff */
[-C--:B------:R-:W-:Y:S01]  /*20fe0*/  ISETP.GE.AND P3, PT, R25, R227.reuse, PT ;  /* 0x000000e31900720c */ /* 0x080fe20003f66270 */
[----:B------:R-:W-:Y:S01]  /*20ff0*/  IMAD.MOV.U32 R25, RZ, RZ, R86 ;  /* 0x000000ffff197224 */ /* 0x000fe200078e0056 */
[----:B------:R-:W-:Y:S02]  /*21000*/  LOP3.LUT R244, R244, 0xfffffff7, RZ, 0xc0, !PT ;  /* 0xfffffff7f4f47812 */ /* 0x000fe400078ec0ff */
[----:B------:R-:W-:Y:S01]  /*21010*/  ISETP.GE.AND P2, PT, R14, R227, PT ;  /* 0x000000e30e00720c */ /* 0x000fe20003f46270 */
[----:B------:R-:W-:Y:S03]  /*21020*/  VIADD R14, R5, 0xf0 ;  /* 0x000000f0050e7836 */ /* 0x000fe60000000000 */
        /* <DEDUP_REMOVED lines=8> */
[-C--:B------:R-:W-:Y:S01]  /*210b0*/  ISETP.GE.AND P0, PT, R15, R228.reuse, PT ;  /* 0x000000e40f00720c */ /* 0x080fe20003f06270 */
[----:B------:R-:W-:Y:S03]  /*210c0*/  IMAD.MOV.U32 R180, RZ, RZ, R91 ;  /* 0x000000ffffb47224 */ /* 0x000fe600078e005b */
[----:B------:R-:W-:Y:S01]  /*210d0*/  FSEL R86, R64, -INF , P0 ;  /* 0xff80000040567808 */ /* 0x000fe20000000000 */
[----:B------:R-:W-:Y:S01]  /*210e0*/  IMAD.MOV.U32 R64, RZ, RZ, R65 ;  /* 0x000000ffff407224 */ /* 0x000fe200078e0041 */
[-C--:B------:R-:W-:Y:S01]  /*210f0*/  ISETP.GE.AND P0, PT, R20, R225.reuse, PT ;  /* 0x000000e11400720c */ /* 0x080fe20003f06270 */
[----:B------:R-:W-:Y:S01]  /*21100*/  IMAD.MOV.U32 R65, RZ, RZ, R12 ;  /* 0x000000ffff417224 */ /* 0x000fe200078e000c */
[----:B------:R-:W-:Y:S01]  /*21110*/  @P3 LOP3.LUT R244, R244, 0x10, RZ, 0xfc, !PT ;  /* 0x00000010f4f43812 */ /* 0x000fe200078efcff */
[----:B------:R-:W-:Y:S01]  /*21120*/  IMAD.MOV.U32 R12, RZ, RZ, R4 ;  /* 0x000000ffff0c7224 */ /* 0x000fe200078e0004 */
[----:B------:R-:W-:Y:S01]  /*21130*/  LOP3.LUT P3, RZ, R243, 0x20, RZ, 0xc0, !PT ;  /* 0x00000020f3ff7812 */ /* 0x000fe2000786c0ff */
[----:B------:R-:W-:Y:S01]  /*21140*/  IMAD.MOV.U32 R4, RZ, RZ, R85 ;  /* 0x000000ffff047224 */ /* 0x000fe200078e0055 */
[----:B------:R-:W-:Y:S02]  /*21150*/  LOP3.LUT R244, R244, 0xffffffdf, RZ, 0xc0, !PT ;  /* 0xffffffdff4f47812 */ /* 0x000fe400078ec0ff */
[----:B------:R-:W-:Y:S01]  /*21160*/  FSEL R91, R52, -INF , P0 ;  /* 0xff800000345b7808 */ /* 0x000fe20000000000 */
[----:B------:R-:W-:Y:S01]  /*21170*/  IMAD.MOV.U32 R52, RZ, RZ, R25 ;  /* 0x000000ffff347224 */ /* 0x000fe200078e0019 */
[----:B------:R-:W-:Y:S01]  /*21180*/  ISETP.GE.AND P0, PT, R19, R225, PT ;  /* 0x000000e11300720c */ /* 0x000fe20003f06270 */
[----:B------:R-:W-:Y:S03]  /*21190*/  IMAD.MOV.U32 R25, RZ, RZ, R90 ;  /* 0x000000ffff197224 */ /* 0x000fe600078e005a */
[----:B------:R-:W-:Y:S01]  /*211a0*/  FSEL R90, R35, -INF , P0 ;  /* 0xff800000235a7808 */ /* 0x000fe20000000000 */
[----:B------:R-:W-:Y:S01]  /*211b0*/  IMAD.MOV.U32 R35, RZ, RZ, R81 ;  /* 0x000000ffff237224 */ /* 0x000fe200078e0051 */
[-C--:B------:R-:W-:Y:S02]  /*211c0*/  ISETP.GE.AND P0, PT, R14, R228.reuse, PT ;  /* 0x000000e40e00720c */ /* 0x080fe40003f06270 */
[----:B------:R-:W-:Y:S02]  /*211d0*/  @P3 LOP3.LUT R244, R244, 0x20, RZ, 0xfc, !PT ;  /* 0x00000020f4f43812 */ /* 0x000fe400078efcff */
[C---:B------:R-:W-:Y:S02]  /*211e0*/  LOP3.LUT P3, RZ, R243.reuse, 0x10000, RZ, 0xc0, !PT ;  /* 0x00010000f3ff7812 */ /* 0x040fe4000786c0ff */
[----:B------:R-:W-:Y:S02]  /*211f0*/  LOP3.LUT R244, R244, 0xffffffbf, RZ, 0xc0, !PT ;  /* 0xffffffbff4f47812 */ /* 0x000fe400078ec0ff */
[----:B------:R-:W-:Y:S01]  /*21200*/  FSEL R81, R34, -INF , P0 ;  /* 0xff80000022517808 */ /* 0x000fe20000000000 */
[----:B------:R-:W-:Y:S08]  /*21210*/  IMAD.MOV.U32 R34, RZ, RZ, R84 ;  /* 0x000000ffff227224 */ /* 0x000ff000078e0054 */
        /* <DEDUP_REMOVED lines=44> */
[-C--:B------:R-:W-:Y:S01]  /*214e0*/  ISETP.GE.AND P6, PT, R13, R227.reuse, PT ;  /* 0x000000e30d00720c */ /* 0x080fe20003fc6270 */
[----:B------:R-:W-:Y:S01]  /*214f0*/  VIADD R13, R5, 0xf1 ;  /* 0x000000f1050d7836 */ /* 0x000fe20000000000 */
[----:B------:R-:W-:Y:S02]  /*21500*/  LOP3.LUT R243, R243, 0xbfffffff, RZ, 0xc0, !PT ;  /* 0xbffffffff3f37812 */ /* 0x000fe400078ec0ff */
[----:B------:R-:W-:Y:S02]  /*21510*/  LOP3.LUT P3, RZ, R244, 0x80000, RZ, 0xc0, !PT ;  /* 0x00080000f4ff7812 */ /* 0x000fe4000786c0ff */
[-C--:B------:R-:W-:Y:S02]  /*21520*/  ISETP.GE.AND P0, PT, R13, R228.reuse, PT ;  /* 0x000000e40d00720c */ /* 0x080fe40003f06270 */
[----:B------:R-:W-:Y:S02]  /*21530*/  @P5 LOP3.LUT R243, R243, 0x40000000, RZ, 0xfc, !PT ;  /* 0x40000000f3f35812 */ /* 0x000fe400078efcff */
[----:B------:R-:W-:Y:S02]  /*21540*/  FSEL R79, R79, -INF , P0 ;  /* 0xff8000004f4f7808 */ /* 0x000fe40000000000 */
[----:B------:R-:W-:Y:S01]  /*21550*/  ISETP.GE.AND P5, PT, R24, R227, PT ;  /* 0x000000e31800720c */ /* 0x000fe20003fa6270 */
        /* <DEDUP_REMOVED lines=8> */
[C---:B------:R-:W-:Y:S02]  /*215e0*/  VIADD R12, R5.reuse, 0xf8 ;  /* 0x000000f8050c7836 */ /* 0x040fe40000000000 */
[----:B------:R-:W-:Y:S01]  /*215f0*/  IMAD.MOV.U32 R33, RZ, RZ, R4 ;  /* 0x000000ffff217224 */ /* 0x000fe200078e0004 */
[----:B------:R-:W-:Y:S01]  /*21600*/  FSEL R84, R32, -INF , P0 ;  /* 0xff80000020547808 */ /* 0x000fe20000000000 */
[----:B------:R-:W-:Y:S01]  /*21610*/  VIADD R4, R5, 0xf9 ;  /* 0x000000f905047836 */ /* 0x000fe20000000000 */
[-C--:B------:R-:W-:Y:S01]  /*21620*/  ISETP.GE.AND P0, PT, R12, R228.reuse, PT ;  /* 0x000000e40c00720c */ /* 0x080fe20003f06270 */
[----:B------:R-:W-:Y:S03]  /*21630*/  IMAD.MOV.U32 R32, RZ, RZ, R83 ;  /* 0x000000ffff207224 */ /* 0x000fe600078e0053 */
[----:B------:R-:W-:Y:S02]  /*21640*/  FSEL R78, R78, -INF , P0 ;  /* 0xff8000004e4e7808 */ /* 0x000fe40000000000 */
[-C--:B------:R-:W-:Y:S04]  /*21650*/  ISETP.GE.AND P0, PT, R4, R228.reuse, PT ;  /* 0x000000e40400720c */ /* 0x080fe80003f06270 */
[----:B------:R-:W-:Y:S02]  /*21660*/  FSEL R77, R77, -INF , P0 ;  /* 0xff8000004d4d7808 */ /* 0x000fe40000000000 */
[-C--:B------:R-:W-:Y:S04]  /*21670*/  ISETP.GE.AND P0, PT, R16, R225.reuse, PT ;  /* 0x000000e11000720c */ /* 0x080fe80003f06270 */
[----:B------:R-:W-:Y:S01]  /*21680*/  FSEL R83, R31, -INF , P0 ;  /* 0xff8000001f537808 */ /* 0x000fe20000000000 */
[----:B------:R-:W-:Y:S01]  /*21690*/  IMAD.MOV.U32 R31, RZ, RZ, R82 ;  /* 0x000000ffff1f7224 */ /* 0x000fe200078e0052 */
[-C--:B------:R-:W-:Y:S04]  /*216a0*/  ISETP.GE.AND P0, PT, R15, R225.reuse, PT ;  /* 0x000000e10f00720c */ /* 0x080fe80003f06270 */
[----:B------:R-:W-:Y:S01]  /*216b0*/  FSEL R82, R26, -INF , P0 ;  /* 0xff8000001a527808 */ /* 0x000fe20000000000 */
[----:B------:R-:W-:Y:S01]  /*216c0*/  IMAD.MOV.U32 R26, RZ, RZ, R31 ;  /* 0x000000ffff1a7224 */ /* 0x000fe200078e001f */
[-C--:B------:R-:W-:Y:S04]  /*216d0*/  ISETP.GE.AND P0, PT, R14, R225.reuse, PT ;  /* 0x000000e10e00720c */ /* 0x080fe80003f06270 */
[----:B------:R-:W-:Y:S02]  /*216e0*/  FSEL R75, R75, -INF , P0 ;  /* 0xff8000004b4b7808 */ /* 0x000fe40000000000 */
[-C--:B------:R-:W-:Y:S04]  /*216f0*/  ISETP.GE.AND P0, PT, R13, R225.reuse, PT ;  /* 0x000000e10d00720c */ /* 0x080fe80003f06270 */
[----:B------:R-:W-:Y:S02]  /*21700*/  FSEL R74, R74, -INF , P0 ;  /* 0xff8000004a4a7808 */ /* 0x000fe40000000000 */
[-C--:B------:R-:W-:Y:S04]  /*21710*/  ISETP.GE.AND P0, PT, R12, R225.reuse, PT ;  /* 0x000000e10c00720c */ /* 0x080fe80003f06270 */
[----:B------:R-:W-:Y:S02]  /*21720*/  FSEL R39, R39, -INF , P0 ;  /* 0xff80000027277808 */ /* 0x000fe40000000000 */
[----:B------:R-:W-:Y:S04]  /*21730*/  ISETP.GE.AND P0, PT, R4, R225, PT ;  /* 0x000000e10400720c */ /* 0x000fe80003f06270 */
[----:B------:R-:W-:Y:S02]  /*21740*/  FSEL R38, R38, -INF , P0 ;  /* 0xff80000026267808 */ /* 0x000fe40000000000 */
[----:B------:R-:W-:Y:S04]  /*21750*/  ISETP.GE.AND P0, PT, R0, R228, PT ;  /* 0x000000e40000720c */ /* 0x000fe80003f06270 */
[----:B------:R-:W-:Y:S01]  /*21760*/  FSEL R31, R168, -INF , P0 ;  /* 0xff800000a81f7808 */ /* 0x000fe20000000000 */
        /* <DEDUP_REMOVED lines=12> */
[----:B------:R-:W-:Y:S02]  /*21830*/  FSEL R8, R8, -INF , !P0 ;  /* 0xff80000008087808 */ /* 0x000fe40004000000 */
[-C--:B------:R-:W-:Y:S02]  /*21840*/  ISETP.GE.AND P0, PT, R5, R224.reuse, PT ;  /* 0x000000e00500720c */ /* 0x080fe40003f06270 */
[----:B------:R-:W-:Y:S02]  /*21850*/  LOP3.LUT P3, RZ, R244, 0x20000, RZ, 0xc0, !PT ;  /* 0x00020000f4ff7812 */ /* 0x000fe4000786c0ff */
[----:B------:R-:W-:Y:S01]  /*21860*/  FSEL R5, R174, -INF , !P0 ;  /* 0xff800000ae057808 */ /* 0x000fe20004000000 */
[----:B------:R-:W-:Y:S01]  /*21870*/  IMAD.MOV.U32 R174, RZ, RZ, R24 ;  /* 0x000000ffffae7224 */ /* 0x000fe200078e0018 */
[----:B------:R-:W-:Y:S01]  /*21880*/  FSEL R24, R101, -INF , !P3 ;  /* 0xff80000065187808 */ /* 0x000fe20005800000 */
[----:B------:R-:W-:Y:S01]  /*21890*/  IMAD.MOV.U32 R101, RZ, RZ, R52 ;  /* 0x000000ffff657224 */ /* 0x000fe200078e0034 */
[----:B------:R-:W-:Y:S02]  /*218a0*/  LOP3.LUT P0, RZ, R243, 0x400000, RZ, 0xc0, !PT ;  /* 0x00400000f3ff7812 */ /* 0x000fe4000780c0ff */
[----:B------:R-:W-:Y:S02]  /*218b0*/  LOP3.LUT P3, RZ, R244, 0x10000, RZ, 0xc0, !PT ;  /* 0x00010000f4ff7812 */ /* 0x000fe4000786c0ff */
[----:B------:R-:W-:Y:S02]  /*218c0*/  FSEL R52, R6, -INF , !P0 ;  /* 0xff80000006347808 */ /* 0x000fe40004000000 */
[----:B------:R-:W-:Y:S02]  /*218d0*/  FSEL R6, R101, -INF , !P3 ;  /* 0xff80000065067808 */ /* 0x000fe40005800000 */
[----:B------:R-:W-:Y:S02]  /*218e0*/  LOP3.LUT P3, RZ, R244, 0x8000, RZ, 0xc0, !PT ;  /* 0x00008000f4ff7812 */ /* 0x000fe4000786c0ff */
[-C--:B------:R-:W-:Y:S02]  /*218f0*/  ISETP.GE.AND P0, PT, R0, R224.reuse, PT ;  /* 0x000000e00000720c */ /* 0x080fe40003f06270 */
[----:B------:R-:W-:Y:S02]  /*21900*/  FSEL R65, R65, -INF , !P3 ;  /* 0xff80000041417808 */ /* 0x000fe40005800000 */
[C---:B------:R-:W-:Y:S02]  /*21910*/  LOP3.LUT P3, RZ, R244.reuse, 0x4000, RZ, 0xc0, !PT ;  /* 0x00004000f4ff7812 */ /* 0x040fe4000786c0ff */
[----:B------:R-:W-:Y:S02]  /*21920*/  FSEL R7, R7, -INF , !P0 ;  /* 0xff80000007077808 */ /* 0x000fe40004000000 */
        /* <DEDUP_REMOVED lines=11> */
[----:B------:R-:W-:Y:S02]  /*219e0*/  MOV R234, 0x1e0 ;  /* 0x000001e000ea7802 */ /* 0x000fe40000000f00 */
[----:B------:R-:W-:Y:S02]  /*219f0*/  FSEL R101, R174, -INF , !P3 ;  /* 0xff800000ae657808 */ /* 0x000fe40005800000 */
[C---:B------:R-:W-:Y:S04]  /*21a00*/  LOP3.LUT P3, RZ, R244.reuse, 0x200, RZ, 0xc0, !PT ;  /* 0x00000200f4ff7812 */ /* 0x040fe8000786c0ff */
[----:B------:R-:W-:Y:S02]  /*21a10*/  FSEL R33, R33, -INF , !P3 ;  /* 0xff80000021217808 */ /* 0x000fe40005800000 */
[----:B------:R-:W-:Y:S04]  /*21a20*/  LOP3.LUT P3, RZ, R244, 0x100, RZ, 0xc0, !PT ;  /* 0x00000100f4ff7812 */ /* 0x000fe8000786c0ff */
[----:B------:R-:W-:Y:S02]  /*21a30*/  FSEL R32, R32, -INF , !P3 ;  /* 0xff80000020207808 */ /* 0x000fe40005800000 */
[----:B------:R-:W-:Y:S04]  /*21a40*/  LOP3.LUT P3, RZ, R244, 0x80, RZ, 0xc0, !PT ;  /* 0x00000080f4ff7812 */ /* 0x000fe8000786c0ff */
[----:B------:R-:W-:Y:S02]  /*21a50*/  FSEL R180, R180, -INF , !P3 ;  /* 0xff800000b4b47808 */ /* 0x000fe40005800000 */
[----:B------:R-:W-:Y:S04]  /*21a60*/  LOP3.LUT P3, RZ, R244, 0x40, RZ, 0xc0, !PT ;  /* 0x00000040f4ff7812 */ /* 0x000fe8000786c0ff */
[----:B------:R-:W-:Y:S02]  /*21a70*/  FSEL R64, R64, -INF , !P3 ;  /* 0xff80000040407808 */ /* 0x000fe40005800000 */
[C---:B------:R-:W-:Y:S04]  /*21a80*/  LOP3.LUT P3, RZ, R244.reuse, 0x20, RZ, 0xc0, !PT ;  /* 0x00000020f4ff7812 */ /* 0x040fe8000786c0ff */
[----:B------:R-:W-:Y:S02]  /*21a90*/  FSEL R217, R217, -INF , !P3 ;  /* 0xff800000d9d97808 */ /* 0x000fe40005800000 */
[----:B------:R-:W-:Y:S04]  /*21aa0*/  LOP3.LUT P3, RZ, R244, 0x10, RZ, 0xc0, !PT ;  /* 0x00000010f4ff7812 */ /* 0x000fe8000786c0ff */
[----:B------:R-:W-:Y:S02]  /*21ab0*/  FSEL R174, R106, -INF , !P3 ;  /* 0xff8000006aae7808 */ /* 0x000fe40005800000 */
[----:B------:R-:W-:Y:S02]  /*21ac0*/  LOP3.LUT P3, RZ, R244, 0x8, RZ, 0xc0, !PT ;  /* 0x00000008f4ff7812 */ /* 0x000fe4000786c0ff */
[----:B------:R-:W-:Y:S01]  /*21ad0*/  FSEL R106, R200, -INF , !P0 ;  /* 0xff800000c86a7808 */ /* 0x000fe20004000000 */
[----:B------:R-:W-:Y:S01]  /*21ae0*/  IMAD.MOV.U32 R200, RZ, RZ, R64 ;  /* 0x000000ffffc87224 */ /* 0x000fe200078e0040 */
[----:B------:R-:W-:Y:S01]  /*21af0*/  FSEL R64, R214, -INF , !P6 ;  /* 0xff800000d6407808 */ /* 0x000fe20007000000 */
[----:B------:R-:W-:Y:S01]  /*21b00*/  IMAD.MOV.U32 R214, RZ, RZ, R180 ;  /* 0x000000ffffd67224 */ /* 0x000fe200078e00b4 */
[----:B------:R-:W-:Y:S02]  /*21b10*/  FSEL R67, R67, -INF , !P3 ;  /* 0xff80000043437808 */ /* 0x000fe40005800000 */
[----:B------:R-:W-:Y:S02]  /*21b20*/  LOP3.LUT P3, RZ, R244, 0x4, RZ, 0xc0, !PT ;  /* 0x00000004f4ff7812 */ /* 0x000fe4000786c0ff */
[----:B------:R-:W-:Y:S01]  /*21b30*/  FSEL R180, R197, -INF , !P5 ;  /* 0xff800000c5b47808 */ /* 0x000fe20006800000 */
[----:B------:R-:W-:Y:S01]  /*21b40*/  IMAD.MOV.U32 R197, RZ, RZ, R65 ;  /* 0x000000ffffc57224 */ /* 0x000fe200078e0041 */
[----:B------:R-:W-:Y:S01]  /*21b50*/  FSEL R65, R195, -INF , !P2 ;  /* 0xff800000c3417808 */ /* 0x000fe20005000000 */
[----:B------:R-:W-:Y:S01]  /*21b60*/  IMAD.MOV.U32 R195, RZ, RZ, R64 ;  /* 0x000000ffffc37224 */ /* 0x000fe200078e0040 */
[-C--:B------:R-:W-:Y:S02]  /*21b70*/  ISETP.GE.AND P0, PT, R183, R227.reuse, PT ;  /* 0x000000e3b700720c */ /* 0x080fe40003f06270 */
[----:B------:R-:W-:Y:S01]  /*21b80*/  FSEL R64, R192, -INF , !P3 ;  /* 0xff800000c0407808 */ /* 0x000fe20005800000 */
[----:B------:R-:W-:Y:S01]  /*21b90*/  IMAD.MOV.U32 R192, RZ, RZ, R214 ;  /* 0x000000ffffc07224 */ /* 0x000fe200078e00d6 */
[----:B------:R-:W-:Y:S01]  /*21ba0*/  FSEL R214, R188, -INF , !P0 ;  /* 0xff800000bcd67808 */ /* 0x000fe20004000000 */
[----:B------:R-:W-:Y:S01]  /*21bb0*/  IMAD.MOV.U32 R188, RZ, RZ, R217 ;  /* 0x000000ffffbc7224 */ /* 0x000fe200078e00d9 */
[-C--:B------:R-:W-:Y:S01]  /*21bc0*/  ISETP.GE.AND P0, PT, R178, R227.reuse, PT ;  /* 0x000000e3b200720c */ /* 0x080fe20003f06270 */
[----:B------:R-:W-:Y:S01]  /*21bd0*/  IMAD.SHL.U32 R217, R166, 0x40, RZ ;  /* 0x00000040a6d97824 */ /* 0x000fe200078e00ff */
[----:B------:R-:W-:Y:S02]  /*21be0*/  LOP3.LUT P6, RZ, R243, 0x80000000, RZ, 0xc0, !PT ;  /* 0x80000000f3ff7812 */ /* 0x000fe400078cc0ff */
[----:B------:R-:W-:Y:S02]  /*21bf0*/  FSEL R187, R187, -INF , !P0 ;  /* 0xff800000bbbb7808 */ /* 0x000fe40004000000 */
[----:B------:R-:W-:Y:S02]  /*21c00*/  LOP3.LUT P5, RZ, R243, 0x40000000, RZ, 0xc0, !PT ;  /* 0x40000000f3ff7812 */ /* 0x000fe400078ac0ff */
[-C--:B------:R-:W-:Y:S01]  /*21c10*/  ISETP.GE.AND P0, PT, R183, R224.reuse, PT ;  /* 0x000000e0b700720c */ /* 0x080fe20003f06270 */
[----:B------:R-:W-:Y:S01]  /*21c20*/  IMAD.MOV.U32 R183, RZ, RZ, R101 ;  /* 0x000000ffffb77224 */ /* 0x000fe200078e0065 */
[----:B------:R-:W-:Y:S01]  /*21c30*/  FSEL R101, R184, -INF , !P6 ;  /* 0xff800000b8657808 */ /* 0x000fe20007000000 */
[----:B------:R-:W-:Y:S01]  /*21c40*/  IMAD.MOV.U32 R184, RZ, RZ, R105 ;  /* 0x000000ffffb87224 */ /* 0x000fe200078e0069 */
[----:B------:R-:W-:Y:S02]  /*21c50*/  FSEL R105, R37, -INF , !P5 ;  /* 0xff80000025697808 */ /* 0x000fe40006800000 */
[----:B------:R-:W2:Y:S01]  /*21c60*/  LD.E R37, desc[UR4][R2.64+0xdc] ;  /* 0x0000dc0402257980 */ /* 0x000ea2000c101900 */
[-C--:B------:R-:W-:Y:S02]  /*21c70*/  ISETP.GE.AND P5, PT, R124, R227.reuse, PT ;  /* 0x000000e37c00720c */ /* 0x080fe40003fa6270 */
[-C--:B------:R-:W-:Y:S02]  /*21c80*/  ISETP.GE.AND P6, PT, R125, R227.reuse, PT ;  /* 0x000000e37d00720c */ /* 0x080fe40003fc6270 */
[----:B------:R-:W-:Y:S02]  /*21c90*/  FSEL R211, R211, -INF , !P5 ;  /* 0xff800000d3d37808 */ /* 0x000fe40006800000 */
[-C--:B------:R-:W-:Y:S02]  /*21ca0*/  ISETP.GE.AND P5, PT, R123, R227.reuse, PT ;  /* 0x000000e37b00720c */ /* 0x080fe40003fa6270 */
[----:B------:R-:W-:Y:S02]  /*21cb0*/  FSEL R218, R218, -INF , !P6 ;  /* 0xff800000dada7808 */ /* 0x000fe40007000000 */
[-C--:B------:R-:W-:Y:S01]  /*21cc0*/  ISETP.GE.AND P6, PT, R178, R224.reuse, PT ;  /* 0x000000e0b200720c */ /* 0x080fe20003fc6270 */
[----:B------:R-:W-:Y:S01]  /*21cd0*/  IMAD.MOV.U32 R178, RZ, RZ, R197 ;  /* 0x000000ffffb27224 */ /* 0x000fe200078e00c5 */
[----:B------:R-:W-:Y:S02]  /*21ce0*/  FSEL R210, R210, -INF , !P5 ;  /* 0xff800000d2d27808 */ /* 0x000fe40006800000 */
[----:B------:R-:W-:Y:S01]  /*21cf0*/  FSEL R197, R127, -INF , !P4 ;  /* 0xff8000007fc57808 */ /* 0x000fe20006000000 */
[----:B------:R-:W-:Y:S01]  /*21d00*/  IMAD.MOV.U32 R127, RZ, RZ, R178 ;  /* 0x000000ffff7f7224 */ /* 0x000fe200078e00b2 */
[-C--:B------:R-:W-:Y:S01]  /*21d10*/  ISETP.GE.AND P5, PT, R124, R224.reuse, PT ;  /* 0x000000e07c00720c */ /* 0x080fe20003fa6270 */
[----:B------:R-:W-:Y:S01]  /*21d20*/  IMAD.MOV.U32 R124, RZ, RZ, R188 ;  /* 0x000000ffff7c7224 */ /* 0x000fe200078e00bc */
[-C--:B------:R-:W-:Y:S02]  /*21d30*/  ISETP.GE.AND P4, PT, R121, R227.reuse, PT ;  /* 0x000000e37900720c */ /* 0x080fe40003f86270 */
[----:B------:R-:W-:Y:S01]  /*21d40*/  FSEL R178, R126, -INF , !P1 ;  /* 0xff8000007eb27808 */ /* 0x000fe20004800000 */
[----:B------:R-:W-:Y:S01]  /*21d50*/  IMAD.MOV.U32 R126, RZ, RZ, R184 ;  /* 0x000000ffff7e7224 */ /* 0x000fe200078e00b8 */
[----:B------:R-:W-:Y:S02]  /*21d60*/  FSEL R207, R207, -INF , !P5 ;  /* 0xff800000cfcf7808 */ /* 0x000fe40006800000 */
[-C--:B------:R-:W-:Y:S01]  /*21d70*/  ISETP.GE.AND P1, PT, R125, R224.reuse, PT ;  /* 0x000000e07d00720c */ /* 0x080fe20003f26270 */
[----:B------:R-:W-:Y:S01]  /*21d80*/  IMAD.MOV.U32 R125, RZ, RZ, R183 ;  /* 0x000000ffff7d7224 */ /* 0x000fe200078e00b7 */
[CC--:B------:R-:W-:Y:S02]  /*21d90*/  ISETP.GE.AND P5, PT, R120.reuse, R224.reuse, PT ;  /* 0x000000e07800720c */ /* 0x0c0fe40003fa6270 */
[----:B------:R-:W-:Y:S02]  /*21da0*/  FSEL R209, R209, -INF , !P4 ;  /* 0xff800000d1d17808 */ /* 0x000fe40006000000 */
[-C--:B------:R-:W-:Y:S01]  /*21db0*/  ISETP.GE.AND P4, PT, R120, R227.reuse, PT ;  /* 0x000000e37800720c */ /* 0x080fe20003f86270 */
[----:B------:R-:W-:Y:S01]  /*21dc0*/  IMAD.MOV.U32 R120, RZ, RZ, R200 ;  /* 0x000000ffff787224 */ /* 0x000fe200078e00c8 */
[----:B------:R-:W-:Y:S02]  /*21dd0*/  FSEL R208, R208, -INF , !P1 ;  /* 0xff800000d0d07808 */ /* 0x000fe40004800000 */
[----:B------:R-:W-:Y:S02]  /*21de0*/  FSEL R202, R202, -INF , !P5 ;  /* 0xff800000caca7808 */ /* 0x000fe40006800000 */
[-C--:B------:R-:W-:Y:S02]  /*21df0*/  ISETP.GE.AND P1, PT, R110, R227.reuse, PT ;  /* 0x000000e36e00720c */ /* 0x080fe40003f26270 */
[-C--:B------:R-:W-:Y:S02]  /*21e00*/  ISETP.GE.AND P5, PT, R60, R227.reuse, PT ;  /* 0x000000e33c00720c */ /* 0x080fe40003fa6270 */
        /* <DEDUP_REMOVED lines=12> */
[-C--:B------:R-:W-:Y:S01]  /*21ed0*/  ISETP.GE.AND P5, PT, R60, R224.reuse, PT ;  /* 0x000000e03c00720c */ /* 0x080fe20003fa6270 */
[----:B------:R-:W-:Y:S01]  /*21ee0*/  IMAD.MOV.U32 R60, RZ, RZ, R214 ;  /* 0x000000ffff3c7224 */ /* 0x000fe200078e00d6 */
[----:B------:R-:W-:Y:S01]  /*21ef0*/  FSEL R251, R251, -INF , !P6 ;  /* 0xff800000fbfb7808 */ /* 0x000fe20007000000 */
[----:B------:R-:W-:Y:S01]  /*21f00*/  IMAD.U32 R214, RZ, RZ, UR6 ;  /* 0x00000006ffd67e24 */ /* 0x000fe2000f8e00ff */
[----:B------:R-:W-:Y:S02]  /*21f10*/  FSEL R193, R193, -INF , !P4 ;  /* 0xff800000c1c17808 */ /* 0x000fe40006000000 */
[-C--:B------:R-:W-:Y:S02]  /*21f20*/  ISETP.GE.AND P4, PT, R57, R227.reuse, PT ;  /* 0x000000e33900720c */ /* 0x080fe40003f86270 */
[-C--:B------:R-:W-:Y:S01]  /*21f30*/  ISETP.GE.AND P6, PT, R123, R224.reuse, PT ;  /* 0x000000e07b00720c */ /* 0x080fe20003fc6270 */
[----:B------:R-:W-:Y:S01]  /*21f40*/  IMAD.MOV.U32 R123, RZ, RZ, R192 ;  /* 0x000000ffff7b7224 */ /* 0x000fe200078e00c0 */
[----:B------:R-:W-:Y:S01]  /*21f50*/  FSEL R192, R59, -INF , !P1 ;  /* 0xff8000003bc07808 */ /* 0x000fe20004800000 */
[----:B------:R-:W-:Y:S01]  /*21f60*/  IMAD.MOV.U32 R59, RZ, RZ, R187 ;  /* 0x000000ffff3b7224 */ /* 0x000fe200078e00bb */
[----:B------:R-:W-:Y:S02]  /*21f70*/  FSEL R190, R190, -INF , !P5 ;  /* 0xff800000bebe7808 */ /* 0x000fe40006800000 */
[CC--:B------:R-:W-:Y:S02]  /*21f80*/  ISETP.GE.AND P5, PT, R56.reuse, R224.reuse, PT ;  /* 0x000000e03800720c */ /* 0x0c0fe40003fa6270 */
[----:B------:R-:W-:Y:S01]  /*21f90*/  FSEL R187, R69, -INF , !P4 ;  /* 0xff80000045bb7808 */ /* 0x000fe20006000000 */
[----:B------:R-:W-:Y:S01]  /*21fa0*/  IMAD.MOV.U32 R69, RZ, RZ, R180 ;  /* 0x000000ffff457224 */ /* 0x000fe200078e00b4 */
[-C--:B------:R-:W-:Y:S01]  /*21fb0*/  ISETP.GE.AND P4, PT, R56, R227.reuse, PT ;  /* 0x000000e33800720c */ /* 0x080fe20003f86270 */
[----:B------:R-:W-:Y:S01]  /*21fc0*/  IMAD.MOV.U32 R56, RZ, RZ, R101 ;  /* 0x000000ffff387224 */ /* 0x000fe200078e0065 */
[----:B------:R-:W-:Y:S02]  /*21fd0*/  FSEL R182, R182, -INF , !P5 ;  /* 0xff800000b6b67808 */ /* 0x000fe40006800000 */
        /* <DEDUP_REMOVED lines=19> */
[-C--:B------:R-:W-:Y:S02]  /*22110*/  ISETP.GE.AND P0, PT, R118, R227.reuse, PT ;  /* 0x000000e37600720c */ /* 0x080fe40003f06270 */
[----:B------:R-:W-:Y:S02]  /*22120*/  FSEL R122, R122, -INF , !P4 ;  /* 0xff8000007a7a7808 */ /* 0x000fe40006000000 */
[----:B------:R-:W-:Y:S02]  /*22130*/  ISETP.GE.AND P5, PT, R28, R227, PT ;  /* 0x000000e31c00720c */ /* 0x000fe40003fa6270 */
[-C--:B------:R-:W-:Y:S02]  /*22140*/  ISETP.GE.AND P4, PT, R45, R224.reuse, PT ;  /* 0x000000e02d00720c */ /* 0x080fe40003f86270 */
[----:B------:R-:W-:Y:S02]  /*22150*/  FMNMX3.FTZ R0, R0, R31, R9, !PT ;  /* 0x0000001f00007276 */ /* 0x000fe40007810009 */
[----:B------:R-:W-:Y:S02]  /*22160*/  FSEL R194, R194, -INF , !P0 ;  /* 0xff800000c2c27808 */ /* 0x000fe40004000000 */
[-C--:B------:R-:W-:Y:S02]  /*22170*/  ISETP.GE.AND P0, PT, R111, R227.reuse, PT ;  /* 0x000000e36f00720c */ /* 0x080fe40003f06270 */
[----:B------:R-:W-:Y:S02]  /*22180*/  FSEL R128, R128, -INF , !P4 ;  /* 0xff80000080807808 */ /* 0x000fe40006000000 */
[----:B------:R-:W-:Y:S02]  /*22190*/  FSEL R103, R103, -INF , !P5 ;  /* 0xff80000067677808 */ /* 0x000fe40006800000 */
[CC--:B------:R-:W-:Y:S02]  /*221a0*/  ISETP.GE.AND P4, PT, R29.reuse, R227.reuse, PT ;  /* 0x000000e31d00720c */ /* 0x0c0fe40003f86270 */
[----:B------:R-:W-:Y:S02]  /*221b0*/  ISETP.GE.AND P5, PT, R29, R224, PT ;  /* 0x000000e01d00720c */ /* 0x000fe40003fa6270 */
[----:B------:R-:W-:Y:S02]  /*221c0*/  FSEL R206, R206, -INF , !P6 ;  /* 0xff800000cece7808 */ /* 0x000fe40007000000 */
[----:B------:R-:W-:Y:S02]  /*221d0*/  FMNMX3.FTZ R29, R0, R26, R25, !PT ;  /* 0x0000001a001d7276 */ /* 0x000fe40007810019 */
[----:B------:R-:W-:Y:S02]  /*221e0*/  ISETP.GE.AND P6, PT, R108, R227, PT ;  /* 0x000000e36c00720c */ /* 0x000fe40003fc6270 */
[----:B------:R-:W-:Y:S02]  /*221f0*/  FMNMX3.FTZ R0, R165, R5, R8, !PT ;  /* 0x00000005a5007276 */ /* 0x000fe40007810008 */
[----:B------:R-:W-:Y:S02]  /*22200*/  FSEL R203, R203, -INF , !P0 ;  /* 0xff800000cbcb7808 */ /* 0x000fe40004000000 */
[-C--:B------:R-:W-:Y:S01]  /*22210*/  ISETP.GE.AND P0, PT, R118, R224.reuse, PT ;  /* 0x000000e07600720c */ /* 0x080fe20003f06270 */
[----:B------:R-:W-:Y:S01]  /*22220*/  IMAD.MOV.U32 R118, RZ, RZ, R178 ;  /* 0x000000ffff767224 */ /* 0x000fe200078e00b2 */
[----:B------:R-:W-:Y:S01]  /*22230*/  FSEL R200, R61, -INF , !P6 ;  /* 0xff8000003dc87808 */ /* 0x000fe20007000000 */
[----:B------:R-:W-:Y:S01]  /*22240*/  IMAD.MOV.U32 R61, RZ, RZ, R197 ;  /* 0x000000ffff3d7224 */ /* 0x000fe200078e00c5 */
[----:B------:R-:W-:Y:S02]  /*22250*/  ISETP.GE.AND P6, PT, R107, R227, PT ;  /* 0x000000e36b00720c */ /* 0x000fe40003fc6270 */
[----:B------:R-:W-:Y:S02]  /*22260*/  FMNMX3.FTZ R0, R0, R7, R6, !PT ;  /* 0x0000000700007276 */ /* 0x000fe40007810006 */
[----:B------:R-:W-:Y:S02]  /*22270*/  FSEL R196, R196, -INF , !P0 ;  /* 0xff800000c4c47808 */ /* 0x000fe40004000000 */
[-C--:B------:R-:W-:Y:S02]  /*22280*/  ISETP.GE.AND P0, PT, R109, R224.reuse, PT ;  /* 0x000000e06d00720c */ /* 0x080fe40003f06270 */
[----:B------:R-:W-:Y:S02]  /*22290*/  FSEL R199, R199, -INF , !P6 ;  /* 0xff800000c7c77808 */ /* 0x000fe40007000000 */
[----:B------:R-:W-:Y:S02]  /*222a0*/  FMNMX3.FTZ R0, R0, R35, R34, !PT ;  /* 0x0000002300007276 */ /* 0x000fe40007810022 */
[-C--:B------:R-:W-:Y:S02]  /*222b0*/  ISETP.GE.AND P6, PT, R108, R224.reuse, PT ;  /* 0x000000e06c00720c */ /* 0x080fe40003fc6270 */
[----:B------:R-:W-:Y:S01]  /*222c0*/  FSEL R197, R62, -INF , !P0 ;  /* 0xff8000003ec57808 */ /* 0x000fe20004000000 */
[----:B------:R-:W-:Y:S01]  /*222d0*/  IMAD.MOV.U32 R62, RZ, RZ, R174 ;  /* 0x000000ffff3e7224 */ /* 0x000fe200078e00ae */
        /* <DEDUP_REMOVED lines=20> */
[----:B------:R-:W-:Y:S02]  /*22420*/  ISETP.GE.AND P0, PT, R55, R227, PT ;  /* 0x000000e33700720c */ /* 0x000fe40003f06270 */
[----:B------:R-:W-:Y:S02]  /*22430*/  FMNMX3.FTZ R0, R0, R202, R196, !PT ;  /* 0x000000ca00007276 */ /* 0x000fe400078100c4 */
[----:B------:R-:W-:Y:S02]  /*22440*/  FMNMX3.FTZ R29, R29, R218, R211, !PT ;  /* 0x000000da1d1d7276 */ /* 0x000fe400078100d3 */
[----:B------:R-:W-:Y:S02]  /*22450*/  ISETP.GE.AND P1, PT, R107, R224, PT ;  /* 0x000000e06b00720c */ /* 0x000fe40003f26270 */
[----:B------:R-:W-:Y:S02]  /*22460*/  FSEL R185, R185, -INF , !P0 ;  /* 0xff800000b9b97808 */ /* 0x000fe40004000000 */
[----:B------:R-:W-:Y:S02]  /*22470*/  FMNMX3.FTZ R0, R0, R193, R192, !PT ;  /* 0x000000c100007276 */ /* 0x000fe400078100c0 */
[----:B------:R-:W-:Y:S02]  /*22480*/  FMNMX3.FTZ R29, R29, R210, R209, !PT ;  /* 0x000000d21d1d7276 */ /* 0x000fe400078100d1 */
[-C--:B------:R-:W-:Y:S02]  /*22490*/  ISETP.GE.AND P0, PT, R54, R227.reuse, PT ;  /* 0x000000e33600720c */ /* 0x080fe40003f06270 */
[----:B------:R-:W-:Y:S02]  /*224a0*/  FSEL R191, R191, -INF , !P1 ;  /* 0xff800000bfbf7808 */ /* 0x000fe40004800000 */
[----:B------:R-:W-:Y:S02]  /*224b0*/  ISETP.GE.AND P1, PT, R53, R227, PT ;  /* 0x000000e33500720c */ /* 0x000fe40003f26270 */
        /* <DEDUP_REMOVED lines=11> */
[----:B------:R-:W-:Y:S02]  /*22570*/  FSEL R181, R181, -INF , !P0 ;  /* 0xff800000b5b57808 */ /* 0x000fe40004000000 */
[----:B------:R-:W-:Y:S02]  /*22580*/  ISETP.GE.AND P6, PT, R49, R227, PT ;  /* 0x000000e33100720c */ /* 0x000fe40003fc6270 */
        /* <DEDUP_REMOVED lines=8> */
[----:B------:R-:W-:Y:S02]  /*22610*/  FSEL R175, R175, -INF , !P1 ;  /* 0xff800000afaf7808 */ /* 0x000fe40004800000 */
[----:B------:R-:W-:Y:S02]  /*22620*/  FMNMX3.FTZ R29, R29, R199, R198, !PT ;  /* 0x000000c71d1d7276 */ /* 0x000fe400078100c6 */
[-C--:B------:R-:W-:Y:S02]  /*22630*/  ISETP.GE.AND P0, PT, R40, R227.reuse, PT ;  /* 0x000000e32800720c */ /* 0x080fe40003f06270 */
[----:B------:R-:W-:Y:S02]  /*22640*/  FMNMX3.FTZ R0, R0, R182, R181, !PT ;  /* 0x000000b600007276 */ /* 0x000fe400078100b5 */
[----:B------:R-:W-:Y:S02]  /*22650*/  ISETP.GE.AND P1, PT, R49, R224, PT ;  /* 0x000000e03100720c */ /* 0x000fe40003f26270 */
[----:B------:R-:W-:Y:S02]  /*22660*/  FMNMX3.FTZ R0, R0, R176, R175, !PT ;  /* 0x000000b000007276 */ /* 0x000fe400078100af */
        /* <DEDUP_REMOVED lines=16> */
[-C--:B------:R-:W-:Y:S02]  /*22770*/  ISETP.GE.AND P6, PT, R36, R224.reuse, PT ;  /* 0x000000e02400720c */ /* 0x080fe40003fc6270 */
[----:B------:R-:W-:Y:S02]  /*22780*/  FSEL R115, R115, -INF , !P0 ;  /* 0xff80000073737808 */ /* 0x000fe40004000000 */
[----:B------:R-:W-:Y:S02]  /*22790*/  FSEL R104, R104, -INF , !P4 ;  /* 0xff80000068687808 */ /* 0x000fe40006000000 */
[----:B------:R-:W-:Y:S02]  /*227a0*/  ISETP.GE.AND P0, PT, R27, R227, PT ;  /* 0x000000e31b00720c */ /* 0x000fe40003f06270 */
[----:B------:R-:W-:Y:S02]  /*227b0*/  ISETP.GE.AND P4, PT, R30, R224, PT ;  /* 0x000000e01e00720c */ /* 0x000fe40003f86270 */
[----:B------:R-:W-:Y:S02]  /*227c0*/  FSEL R114, R114, -INF , !P1 ;  /* 0xff80000072727808 */ /* 0x000fe40004800000 */
[----:B------:R-:W-:Y:S02]  /*227d0*/  FMNMX3.FTZ R29, R29, R178, R177, !PT ;  /* 0x000000b21d1d7276 */ /* 0x000fe400078100b1 */
[----:B------:R-:W-:Y:S02]  /*227e0*/  FMNMX3.FTZ R0, R0, R129, R128, !PT ;  /* 0x0000008100007276 */ /* 0x000fe40007810080 */
[-C--:B------:R-:W-:Y:S02]  /*227f0*/  ISETP.GE.AND P1, PT, R23, R227.reuse, PT ;  /* 0x000000e31700720c */ /* 0x080fe40003f26270 */
[----:B------:R-:W-:Y:S02]  /*22800*/  FSEL R113, R113, -INF , !P6 ;  /* 0xff80000071717808 */ /* 0x000fe40007000000 */
[----:B------:R-:W-:Y:S02]  /*22810*/  ISETP.GE.AND P6, PT, R22, R227, PT ;  /* 0x000000e31600720c */ /* 0x000fe40003fc6270 */
        /* <DEDUP_REMOVED lines=8> */
[-C--:B------:R-:W-:Y:S02]  /*228a0*/  ISETP.GE.AND P1, PT, R27, R224.reuse, PT ;  /* 0x000000e01b00720c */ /* 0x080fe40003f26270 */
[----:B------:R-:W-:Y:S02]  /*228b0*/  ISETP.GE.AND P5, PT, R20, R227, PT ;  /* 0x000000e31400720c */ /* 0x000fe40003fa6270 */
        /* <DEDUP_REMOVED lines=23> */
[-C--:B------:R-:W-:Y:S02]  /*22a30*/  ISETP.GE.AND P1, PT, R19, R224.reuse, PT ;  /* 0x000000e01300720c */ /* 0x080fe40003f26270 */
[----:B------:R-:W-:Y:S02]  /*22a40*/  FMNMX3.FTZ R0, R0, R43, R42, !PT ;  /* 0x0000002b00007276 */ /* 0x000fe4000781002a */
[----:B------:R-:W-:Y:S02]  /*22a50*/  FSEL R88, R88, -INF , !P6 ;  /* 0xff80000058587808 */ /* 0x000fe40007000000 */
[----:B------:R-:W-:Y:S02]  /*22a60*/  FSEL R91, R91, -INF , !P0 ;  /* 0xff8000005b5b7808 */ /* 0x000fe40004000000 */
[-C--:B------:R-:W-:Y:S02]  /*22a70*/  ISETP.GE.AND P6, PT, R18, R224.reuse, PT ;  /* 0x000000e01200720c */ /* 0x080fe40003fc6270 */
[-C--:B------:R-:W-:Y:S02]  /*22a80*/  ISETP.GE.AND P5, PT, R15, R227.reuse, PT ;  /* 0x000000e30f00720c */ /* 0x080fe40003fa6270 */
[----:B------:R-:W-:Y:S02]  /*22a90*/  ISETP.GE.AND P0, PT, R14, R227, PT ;  /* 0x000000e30e00720c */ /* 0x000fe40003f06270 */
[----:B------:R-:W-:Y:S02]  /*22aa0*/  FSEL R87, R87, -INF , !P4 ;  /* 0xff80000057577808 */ /* 0x000fe40006000000 */
[----:B------:R-:W-:Y:S02]  /*22ab0*/  ISETP.GE.AND P4, PT, R17, R224, PT ;  /* 0x000000e01100720c */ /* 0x000fe40003f86270 */
[----:B------:R-:W-:Y:S02]  /*22ac0*/  FSEL R90, R90, -INF , !P1 ;  /* 0xff8000005a5a7808 */ /* 0x000fe40004800000 */
[----:B------:R-:W-:Y:S02]  /*22ad0*/  FMNMX3.FTZ R0, R0, R93, R92, !PT ;  /* 0x0000005d00007276 */ /* 0x000fe4000781005c */
[----:B------:R-:W-:Y:S02]  /*22ae0*/  FMNMX3.FTZ R29, R29, R104, R103, !PT ;  /* 0x000000681d1d7276 */ /* 0x000fe40007810067 */
[----:B------:R-:W-:Y:S02]  /*22af0*/  FSEL R85, R85, -INF , !P6 ;  /* 0xff80000055557808 */ /* 0x000fe40007000000 */
[----:B------:R-:W-:Y:S02]  /*22b00*/  FSEL R86, R86, -INF , !P5 ;  /* 0xff80000056567808 */ /* 0x000fe40006800000 */
[-C--:B------:R-:W-:Y:S02]  /*22b10*/  ISETP.GE.AND P1, PT, R13, R227.reuse, PT ;  /* 0x000000e30d00720c */ /* 0x080fe40003f26270 */
[----:B------:R-:W-:Y:S02]  /*22b20*/  FSEL R81, R81, -INF , !P0 ;  /* 0xff80000051517808 */ /* 0x000fe40004000000 */
[----:B------:R-:W-:Y:S02]  /*22b30*/  ISETP.GE.AND P6, PT, R12, R227, PT ;  /* 0x000000e30c00720c */ /* 0x000fe40003fc6270 */
[-C--:B------:R-:W-:Y:S02]  /*22b40*/  ISETP.GE.AND P0, PT, R15, R224.reuse, PT ;  /* 0x000000e00f00720c */ /* 0x080fe40003f06270 */
[----:B------:R-:W-:Y:S02]  /*22b50*/  FSEL R84, R84, -INF , !P4 ;  /* 0xff80000054547808 */ /* 0x000fe40006000000 */
[----:B------:R-:W-:Y:S02]  /*22b60*/  FMNMX3.FTZ R0, R0, R91, R90, !PT ;  /* 0x0000005b00007276 */ /* 0x000fe4000781005a */
[----:B------:R-:W-:Y:S02]  /*22b70*/  ISETP.GE.AND P5, PT, R16, R224, PT ;  /* 0x000000e01000720c */ /* 0x000fe40003fa6270 */
[----:B------:R-:W-:Y:S02]  /*22b80*/  FMNMX3.FTZ R29, R29, R102, R100, !PT ;  /* 0x000000661d1d7276 */ /* 0x000fe40007810064 */
[----:B------:R-:W-:Y:S02]  /*22b90*/  FSEL R79, R79, -INF , !P1 ;  /* 0xff8000004f4f7808 */ /* 0x000fe40004800000 */
[----:B------:R-:W-:Y:S02]  /*22ba0*/  ISETP.GE.AND P4, PT, R4, R227, PT ;  /* 0x000000e30400720c */ /* 0x000fe40003f86270 */
[----:B------:R-:W-:Y:S02]  /*22bb0*/  FSEL R78, R78, -INF , !P6 ;  /* 0xff8000004e4e7808 */ /* 0x000fe40007000000 */
[-C--:B------:R-:W-:Y:S02]  /*22bc0*/  ISETP.GE.AND P1, PT, R14, R224.reuse, PT ;  /* 0x000000e00e00720c */ /* 0x080fe40003f26270 */
[-C--:B------:R-:W-:Y:S02]  /*22bd0*/  ISETP.GE.AND P6, PT, R13, R224.reuse, PT ;  /* 0x000000e00d00720c */ /* 0x080fe40003fc6270 */
[----:B------:R-:W-:Y:S02]  /*22be0*/  FSEL R83, R83, -INF , !P5 ;  /* 0xff80000053537808 */ /* 0x000fe40006800000 */
[----:B------:R-:W-:Y:S02]  /*22bf0*/  FSEL R82, R82, -INF , !P0 ;  /* 0xff80000052527808 */ /* 0x000fe40004000000 */
[----:B------:R-:W-:Y:S02]  /*22c00*/  FMNMX3.FTZ R0, R0, R85, R84, !PT ;  /* 0x0000005500007276 */ /* 0x000fe40007810054 */
[----:B------:R-:W-:Y:S02]  /*22c10*/  FMNMX3.FTZ R29, R29, R97, R96, !PT ;  /* 0x000000611d1d7276 */ /* 0x000fe40007810060 */
[----:B------:R-:W-:Y:S02]  /*22c20*/  FSEL R77, R77, -INF , !P4 ;  /* 0xff8000004d4d7808 */ /* 0x000fe40006000000 */
[-C--:B------:R-:W-:Y:S02]  /*22c30*/  ISETP.GE.AND P4, PT, R12, R224.reuse, PT ;  /* 0x000000e00c00720c */ /* 0x080fe40003f86270 */
[----:B------:R-:W-:Y:S02]  /*22c40*/  FMNMX3.FTZ R0, R0, R83, R82, !PT ;  /* 0x0000005300007276 */ /* 0x000fe40007810052 */
[----:B------:R-:W-:Y:S02]  /*22c50*/  FMNMX3.FTZ R29, R29, R95, R94, !PT ;  /* 0x0000005f1d1d7276 */ /* 0x000fe4000781005e */
[----:B------:R-:W-:Y:S02]  /*22c60*/  FSEL R75, R75, -INF , !P1 ;  /* 0xff8000004b4b7808 */ /* 0x000fe40004800000 */
[----:B------:R-:W-:Y:S02]  /*22c70*/  ISETP.GE.AND P5, PT, R4, R224, PT ;  /* 0x000000e00400720c */ /* 0x000fe40003fa6270 */
[----:B------:R-:W-:Y:S02]  /*22c80*/  FSEL R74, R74, -INF , !P6 ;  /* 0xff8000004a4a7808 */ /* 0x000fe40007000000 */
[----:B------:R-:W-:Y:S02]  /*22c90*/  FMNMX3.FTZ R29, R29, R89, R88, !PT ;  /* 0x000000591d1d7276 */ /* 0x000fe40007810058 */
[----:B------:R-:W-:Y:S02]  /*22ca0*/  FSEL R38, R38, -INF , !P5 ;  /* 0xff80000026267808 */ /* 0x000fe40006800000 */
[----:B------:R-:W-:Y:S02]  /*22cb0*/  FSEL R39, R39, -INF , !P4 ;  /* 0xff80000027277808 */ /* 0x000fe40006000000 */
[----:B------:R-:W-:Y:S02]  /*22cc0*/  FMNMX3.FTZ R0, R0, R75, R74, !PT ;  /* 0x0000004b00007276 */ /* 0x000fe4000781004a */
[----:B------:R-:W-:Y:S02]  /*22cd0*/  FMNMX3.FTZ R29, R29, R87, R86, !PT ;  /* 0x000000571d1d7276 */ /* 0x000fe40007810056 */
[----:B------:R-:W-:Y:S02]  /*22ce0*/  FMNMX3.FTZ R0, R0, R39, R38, !PT ;  /* 0x0000002700007276 */ /* 0x000fe40007810026 */
[----:B------:R-:W-:Y:S02]  /*22cf0*/  FMNMX3.FTZ R12, R29, R81, R79, !PT ;  /* 0x000000511d0c7276 */ /* 0x000fe4000781004f */
[----:B------:R-:W-:Y:S01]  /*22d00*/  LOP3.LUT R71, R216, 0x200, R217, 0xf8, !PT ;  /* 0x00000200d8477812 */ /* 0x000fe200078ef8d9 */
[----:B------:R-:W1:Y:S01]  /*22d10*/  SHFL.BFLY PT, R4, R0, 0x2, 0x1f ;  /* 0x0c401f0000047f89 */ /* 0x000e6200000e0000 */
[----:B------:R-:W-:Y:S01]  /*22d20*/  FMNMX3.FTZ R12, R12, R78, R77, !PT ;  /* 0x0000004e0c0c7276 */ /* 0x000fe2000781004d */
[----:B------:R-:W-:Y:S01]  /*22d30*/  IMAD.MOV.U32 R217, RZ, RZ, R118 ;  /* 0x000000ffffd97224 */ /* 0x000fe200078e0076 */
[----:B------:R-:W-:Y:S01]  /*22d40*/  LOP3.LUT P2, RZ, R243, 0x20000000, RZ, 0xc0, !PT ;  /* 0x20000000f3ff7812 */ /* 0x000fe2000784c0ff */
[----:B------:R-:W-:Y:S01]  /*22d50*/  IMAD R71, R71, 0x2, R214 ;  /* 0x0000000247477824 */ /* 0x000fe200078e02d6 */
[----:B------:R-:W-:Y:S03]  /*22d60*/  LOP3.LUT P3, RZ, R243, 0x10000000, RZ, 0xc0, !PT ;  /* 0x10000000f3ff7812 */ /* 0x000fe6000786c0ff */
[----:B------:R-:W3:Y:S01]  /*22d70*/  SHFL.BFLY PT, R13, R12, 0x2, 0x1f ;  /* 0x0c401f000c0d7f89 */ /* 0x000ee200000e0000 */
[----:B------:R-:W-:Y:S02]  /*22d80*/  IMAD.MOV.U32 R216, RZ, RZ, R61 ;  /* 0x000000ffffd87224 */ /* 0x000fe400078e003d */
[----:B------:R-:W-:Y:S02]  /*22d90*/  IMAD.IADD R70, R215, 0x1, R71 ;  /* 0x00000001d7467824 */ /* 0x000fe400078e0247 */
[----:B------:R-:W-:Y:S03]  /*22da0*/  VIADD R68, R71, 0xa040 ;  /* 0x0000a04047447836 */ /* 0x000fe60000000000 */
[----:B------:R-:W-:Y:S01]  /*22db0*/  LDSM.16.MT88.4 R20, [R70+0xa000] ;  /* 0x00a000004614783b */ /* 0x000fe20000004200 */
[----:B-1----:R-:W-:Y:S07]  /*22dc0*/  FMNMX.FTZ R4, R0, R4, !PT ;  /* 0x0000000400047209 */ /* 0x002fee0007810000 */
[----:B------:R-:W1:Y:S01]  /*22dd0*/  SHFL.BFLY PT, R0, R4, 0x1, 0x1f ;  /* 0x0c201f0004007f89 */ /* 0x000e6200000e0000 */
[----:B---3--:R-:W-:Y:S07]  /*22de0*/  FMNMX.FTZ R12, R12, R13, !PT ;  /* 0x0000000d0c0c7209 */ /* 0x008fee0007810000 */
[----:B------:R-:W3:Y:S01]  /*22df0*/  SHFL.BFLY PT, R36, R12, 0x1, 0x1f ;  /* 0x0c201f000c247f89 */ /* 0x000ee200000e0000 */
[----:B-1----:R-:W-:Y:S04]  /*22e00*/  FMNMX.FTZ R0, R4, R0, !PT ;  /* 0x0000000004007209 */ /* 0x002fe80007810000 */
[----:B------:R-:W-:Y:S01]  /*22e10*/  FSETP.NEU.FTZ.AND P0, PT, R0, -INF , PT ;  /* 0xff8000000000780b */ /* 0x000fe20003f1d000 */
[C---:B--2---:R-:W-:Y:S01]  /*22e20*/  FMUL.FTZ R76, R37.reuse, R0 ;  /* 0x00000000254c7220 */ /* 0x044fe20000410000 */
[----:B---3--:R-:W-:Y:S02]  /*22e30*/  FMNMX.FTZ R36, R12, R36, !PT ;  /* 0x000000240c247209 */ /* 0x008fe40007810000 */
[----:B------:R-:W1:Y:S01]  /*22e40*/  LDSM.16.MT88.4 R12, [R71+0xa000] ;  /* 0x00a00000470c783b */ /* 0x000e620000004200 */
[----:B------:R-:W-:Y:S02]  /*22e50*/  FSEL R4, R0, RZ, P0 ;  /* 0x000000ff00047208 */ /* 0x000fe40000000000 */
[----:B------:R-:W-:Y:S01]  /*22e60*/  FSEL R76, R76, RZ, P0 ;  /* 0x000000ff4c4c7208 */ /* 0x000fe20000000000 */
[----:B------:R-:W-:Y:S01]  /*22e70*/  FMUL.FTZ R80, R37, R36 ;  /* 0x0000002425507220 */ /* 0x000fe20000410000 */
[----:B------:R-:W-:Y:S01]  /*22e80*/  FSETP.NEU.FTZ.AND P1, PT, R36, -INF , PT ;  /* 0xff8000002400780b */ /* 0x000fe20003f3d000 */
[----:B------:R-:W-:Y:S01]  /*22e90*/  FADD.FTZ R4, -R4, R165 ;  /* 0x000000a504047221 */ /* 0x000fe20000010100 */
[----:B------:R-:W-:Y:S02]  /*22ea0*/  IMAD.MOV.U32 R165, RZ, RZ, R60 ;  /* 0x000000ffffa57224 */ /* 0x000fe400078e003c */
[-CC-:B------:R-:W-:Y:S01]  /*22eb0*/  FFMA.FTZ R111, R5, R37.reuse, -R76.reuse ;  /* 0x00000025056f7223 */ /* 0x180fe2000001084c */
[----:B------:R-:W-:Y:S01]  /*22ec0*/  FSEL R5, R36, RZ, P1 ;  /* 0x000000ff24057208 */ /* 0x000fe20000800000 */
[-CC-:B------:R-:W-:Y:S01]  /*22ed0*/  FFMA.FTZ R106, R8, R37.reuse, -R76.reuse ;  /* 0x00000025086a7223 */ /* 0x180fe2000001084c */
[----:B------:R-:W-:Y:S01]  /*22ee0*/  FSEL R80, R80, RZ, P1 ;  /* 0x000000ff50507208 */ /* 0x000fe20000800000 */
[-CC-:B------:R-:W-:Y:S01]  /*22ef0*/  FFMA.FTZ R108, R7, R37.reuse, -R76.reuse ;  /* 0x00000025076c7223 */ /* 0x180fe2000001084c */
[-C--:B------:R-:W-:Y:S01]  /*22f00*/  FFMA.FTZ R105, R6, R37.reuse, -R76 ;  /* 0x0000002506697223 */ /* 0x080fe2000001084c */
[----:B------:R-:W-:Y:S01]  /*22f10*/  FADD.FTZ R5, -R5, R164 ;  /* 0x000000a405057221 */ /* 0x000fe20000010100 */
[----:B------:R-:W-:Y:S01]  /*22f20*/  FMUL.FTZ R4, R37, R4 ;  /* 0x0000000425047220 */ /* 0x000fe20000410000 */
[-CC-:B------:R-:W-:Y:S01]  /*22f30*/  FFMA.FTZ R107, R31, R37.reuse, -R80.reuse ;  /* 0x000000251f6b7223 */ /* 0x180fe20000010850 */
[-CC-:B------:R-:W-:Y:S01]  /*22f40*/  FFMA.FTZ R110, R11, R37.reuse, -R80.reuse ;  /* 0x000000250b6e7223 */ /* 0x180fe20000010850 */
[-CC-:B------:R-:W-:Y:S01]  /*22f50*/  FFMA.FTZ R109, R10, R37.reuse, -R80.reuse ;  /* 0x000000250a6d7223 */ /* 0x180fe20000010850 */
[--C-:B------:R-:W-:Y:S01]  /*22f60*/  FFMA.FTZ R101, R9, R37, -R80.reuse ;  /* 0x0000002509657223 */ /* 0x100fe20000010850 */
[----:B------:R-:W-:Y:S01]  /*22f70*/  FMUL.FTZ R5, R37, R5 ;  /* 0x0000000525057220 */ /* 0x000fe20000410000 */
[----:B------:R-:W-:Y:S01]  /*22f80*/  MUFU.EX2 R111, R111 ;  /* 0x0000006f006f7308 */ /* 0x000fe20000000800 */
[----:B------:R-:W-:Y:S02]  /*22f90*/  VIADD R8, R71, 0xa000 ;  /* 0x0000a00047087836 */ /* 0x000fe40000000000 */
[-C--:B------:R-:W-:Y:S01]  /*22fa0*/  FFMA.FTZ R118, R52, R37.reuse, -R80 ;  /* 0x0000002534767223 */ /* 0x080fe20000010850 */
[----:B------:R-:W-:Y:S06]  /*22fb0*/  IMAD.MOV.U32 R164, RZ, RZ, R59 ;  /* 0x000000ffffa47224 */ /* 0x000fec00078e003b */
[----:B------:R-:W-:Y:S01]  /*22fc0*/  MUFU.EX2 R110, R110 ;  /* 0x0000006e006e7308 */ /* 0x000fe20000000800 */
[----:B------:R-:W-:Y:S01]  /*22fd0*/  @P2 VIADD R68, R8, 0xffffffc0 ;  /* 0xffffffc008442836 */ /* 0x000fe20000000000 */
[----:B------:R-:W-:Y:S01]  /*22fe0*/  LDSM.16.MT88.4 R52, [R71+0xa800] ;  /* 0x00a800004734783b */ /* 0x000fe20000004200 */
[-C--:B------:R-:W-:Y:S07]  /*22ff0*/  FFMA.FTZ R183, R183, R37.reuse, -R76 ;  /* 0x00000025b7b77223 */ /* 0x080fee000001084c */
[----:B------:R-:W2:Y:S01]  /*23000*/  MUFU.EX2 R109, R109 ;  /* 0x0000006d006d7308 */ /* 0x000ea20000000800 */
[-CC-:B------:R-:W-:Y:S01]  /*23010*/  FFMA.FTZ R204, R204, R37.reuse, -R80.reuse ;  /* 0x00000025cccc7223 */ /* 0x180fe20000010850 */
[-CC-:B------:R-:W-:Y:S01]  /*23020*/  FFMA.FTZ R201, R201, R37.reuse, -R80.reuse ;  /* 0x00000025c9c97223 */ /* 0x180fe20000010850 */
[-CC-:B------:R-:W-:Y:S07]  /*23030*/  FFMA.FTZ R188, R188, R37.reuse, -R80.reuse ;  /* 0x00000025bcbc7223 */ /* 0x180fee0000010850 */
[----:B------:R-:W-:Y:S01]  /*23040*/  MUFU.EX2 R107, R107 ;  /* 0x0000006b006b7308 */ /* 0x000fe20000000800 */
[-CC-:B------:R-:W-:Y:S01]  /*23050*/  FFMA.FTZ R180, R180, R37.reuse, -R80.reuse ;  /* 0x00000025b4b47223 */ /* 0x180fe20000010850 */
[----:B------:R-:W3:Y:S01]  /*23060*/  LDSM.16.MT88.4 R28, [R68] ;  /* 0x00000000441c783b */ /* 0x000ee20000004200 */
[-C--:B------:R-:W-:Y:S07]  /*23070*/  FFMA.FTZ R122, R122, R37.reuse, -R80 ;  /* 0x000000257a7a7223 */ /* 0x080fee0000010850 */
[----:B------:R-:W4:Y:S01]  /*23080*/  MUFU.EX2 R101, R101 ;  /* 0x0000006500657308 */ /* 0x000f220000000800 */
[-CC-:B------:R-:W-:Y:S01]  /*23090*/  FFMA.FTZ R43, R43, R37.reuse, -R76.reuse ;  /* 0x000000252b2b7223 */ /* 0x180fe2000001084c */
[-CC-:B------:R-:W-:Y:S01]  /*230a0*/  FFMA.FTZ R93, R93, R37.reuse, -R76.reuse ;  /* 0x000000255d5d7223 */ /* 0x180fe2000001084c */
[-CC-:B------:R-:W-:Y:S07]  /*230b0*/  FFMA.FTZ R196, R196, R37.reuse, -R76.reuse ;  /* 0x00000025c4c47223 */ /* 0x180fee000001084c */
[----:B------:R-:W5:Y:S01]  /*230c0*/  MUFU.EX2 R106, R106 ;  /* 0x0000006a006a7308 */ /* 0x000f620000000800 */
[-CC-:B------:R-:W-:Y:S01]  /*230d0*/  FFMA.FTZ R193, R193, R37.reuse, -R76.reuse ;  /* 0x00000025c1c17223 */ /* 0x180fe2000001084c */
[----:B--2---:R-:W-:Y:S01]  /*230e0*/  F2FP.F16.F32.PACK_AB R44, R109, R110 ;  /* 0x0000006e6d2c723e */ /* 0x004fe200000000ff */
[-C--:B------:R-:W-:Y:S07]  /*230f0*/  FFMA.FTZ R192, R192, R37.reuse, -R76 ;  /* 0x00000025c0c07223 */ /* 0x080fee000001084c */
[----:B------:R-:W-:Y:S01]  /*23100*/  MUFU.EX2 R108, R108 ;  /* 0x0000006c006c7308 */ /* 0x000fe20000000800 */
[-C--:B------:R-:W-:Y:S01]  /*23110*/  FFMA.FTZ R203, R203, R37.reuse, -R80 ;  /* 0x00000025cbcb7223 */ /* 0x080fe20000010850 */
[-CC-:B------:R-:W-:Y:S01]  /*23120*/  FFMA.FTZ R195, R195, R37.reuse, -R76.reuse ;  /* 0x00000025c3c37223 */ /* 0x180fe2000001084c */
[-CC-:B------:R-:W-:Y:S07]  /*23130*/  FFMA.FTZ R181, R181, R37.reuse, -R76.reuse ;  /* 0x00000025b5b57223 */ /* 0x180fee000001084c */
[----:B------:R-:W2:Y:S01]  /*23140*/  MUFU.EX2 R105, R105 ;  /* 0x0000006900697308 */ /* 0x000ea20000000800 */
[----:B------:R-:W-:Y:S01]  /*23150*/  FFMA.FTZ R175, R175, R37, -R76 ;  /* 0x00000025afaf7223 */ /* 0x000fe2000001084c */
[----:B----4-:R-:W-:Y:S01]  /*23160*/  F2FP.F16.F32.PACK_AB R46, R101, R107 ;  /* 0x0000006b652e723e */ /* 0x010fe200000000ff */
[-C--:B------:R-:W-:Y:S07]  /*23170*/  FFMA.FTZ R172, R172, R37.reuse, -R80 ;  /* 0x00000025acac7223 */ /* 0x080fee0000010850 */
[----:B------:R-:W4:Y:S01]  /*23180*/  MUFU.EX2 R41, R5 ;  /* 0x0000000500297308 */ /* 0x000f220000000800 */
[----:B------:R-:W-:Y:S01]  /*23190*/  FFMA.FTZ R168, R168, R37, -R76 ;  /* 0x00000025a8a87223 */ /* 0x000fe2000001084c */
[----:B-----5:R-:W-:Y:S01]  /*231a0*/  F2FP.F16.F32.PACK_AB R45, R106, R111 ;  /* 0x0000006f6a2d723e */ /* 0x020fe200000000ff */
[-C--:B------:R-:W-:Y:S07]  /*231b0*/  FFMA.FTZ R104, R104, R37.reuse, -R80 ;  /* 0x0000002568687223 */ /* 0x080fee0000010850 */
[----:B------:R-:W5:Y:S01]  /*231c0*/  MUFU.EX2 R40, R4 ;  /* 0x0000000400287308 */ /* 0x000f620000000800 */
[-C--:B------:R-:W-:Y:S01]  /*231d0*/  FFMA.FTZ R90, R90, R37.reuse, -R76 ;  /* 0x000000255a5a7223 */ /* 0x080fe2000001084c */
[-CC-:B------:R-:W-:Y:S01]  /*231e0*/  FFMA.FTZ R97, R97, R37.reuse, -R80.reuse ;  /* 0x0000002561617223 */ /* 0x180fe20000010850 */
[-CC-:B------:R-:W-:Y:S07]  /*231f0*/  FFMA.FTZ R95, R95, R37.reuse, -R80.reuse ;  /* 0x000000255f5f7223 */ /* 0x180fee0000010850 */
[----:B------:R-:W-:Y:S01]  /*23200*/  MUFU.EX2 R118, R118 ;  /* 0x0000007600767308 */ /* 0x000fe20000000800 */
[-C--:B------:R-:W-:Y:S01]  /*23210*/  FFMA.FTZ R89, R89, R37.reuse, -R80 ;  /* 0x0000002559597223 */ /* 0x080fe20000010850 */
[----:B--2---:R-:W-:Y:S01]  /*23220*/  F2FP.F16.F32.PACK_AB R47, R105, R108 ;  /* 0x0000006c692f723e */ /* 0x004fe200000000ff */
[-C--:B------:R-:W-:Y:S07]  /*23230*/  FFMA.FTZ R82, R82, R37.reuse, -R76 ;  /* 0x0000002552527223 */ /* 0x080fee000001084c */
[----:B------:R-:W-:Y:S01]  /*23240*/  MUFU.EX2 R196, R196 ;  /* 0x000000c400c47308 */ /* 0x000fe20000000800 */
[----:B------:R-:W-:Y:S01]  /*23250*/  FFMA.FTZ R81, R81, R37, -R80 ;  /* 0x0000002551517223 */ /* 0x000fe20000010850 */
[C---:B----4-:R-:W-:Y:S01]  /*23260*/  FMUL.FTZ R5, R41.reuse, R161 ;  /* 0x000000a129057220 */ /* 0x050fe20000410000 */
[C---:B------:R-:W-:Y:S01]  /*23270*/  FMUL.FTZ R8, R41.reuse, R156 ;  /* 0x0000009c29087220 */ /* 0x040fe20000410000 */
[C---:B------:R-:W-:Y:S01]  /*23280*/  FMUL.FTZ R9, R41.reuse, R157 ;  /* 0x0000009d29097220 */ /* 0x040fe20000410000 */
[C---:B------:R-:W-:Y:S01]  /*23290*/  FMUL.FTZ R16, R41.reuse, R148 ;  /* 0x0000009429107220 */ /* 0x040fe20000410000 */
[C---:B-----5:R-:W-:Y:S01]  /*232a0*/  FMUL.FTZ R6, R40.reuse, R162 ;  /* 0x000000a228067220 */ /* 0x060fe20000410000 */
[C---:B------:R-:W-:Y:S01]  /*232b0*/  FMUL.FTZ R7, R40.reuse, R163 ;  /* 0x000000a328077220 */ /* 0x040fe20000410000 */
[----:B------:R-:W-:Y:S01]  /*232c0*/  FMUL.FTZ R4, R41, R160 ;  /* 0x000000a029047220 */ /* 0x000fe20000410000 */
[----:B------:R-:W-:Y:S02]  /*232d0*/  IMAD.MOV.U32 R163, RZ, RZ, R56 ;  /* 0x000000ffffa37224 */ /* 0x000fe400078e0038 */
[C---:B------:R-:W-:Y:S01]  /*232e0*/  FMUL.FTZ R10, R40.reuse, R158 ;  /* 0x0000009e280a7220 */ /* 0x040fe20000410000 */
[----:B------:R-:W-:Y:S02]  /*232f0*/  IMAD.MOV.U32 R162, RZ, RZ, R57 ;  /* 0x000000ffffa27224 */ /* 0x000fe400078e0039 */
[C---:B------:R-:W-:Y:S01]  /*23300*/  FMUL.FTZ R11, R40.reuse, R159 ;  /* 0x0000009f280b7220 */ /* 0x040fe20000410000 */
[----:B------:R-:W-:Y:S02]  /*23310*/  IMAD.MOV.U32 R158, RZ, RZ, R58 ;  /* 0x000000ffff9e7224 */ /* 0x000fe400078e003a */
[----:B------:R-:W-:Y:S01]  /*23320*/  FFMA.FTZ R148, R165, R37, -R80 ;  /* 0x00000025a5947223 */ /* 0x000fe20000010850 */
[C---:B-1----:R-:W-:Y:S01]  /*23330*/  HMMA.16816.F32 R4, R44.reuse, R12, R4 ;  /* 0x0000000c2c04723c */ /* 0x042fe20000001804 */
[----:B------:R-:W-:Y:S01]  /*23340*/  LDSM.16.MT88.4 R56, [R70+0xa800] ;  /* 0x00a800004638783b */ /* 0x000fe20000004200 */
[----:B------:R-:W-:Y:S03]  /*23350*/  MUFU.EX2 R193, R193 ;  /* 0x000000c100c17308 */ /* 0x000fe60000000800 */
[----:B------:R-:W-:Y:S07]  /*23360*/  IMAD.MOV.U32 R160, RZ, RZ, R69 ;  /* 0x000000ffffa07224 */ /* 0x000fee00078e0045 */
[----:B------:R-:W-:Y:S01]  /*23370*/  MUFU.EX2 R148, R148 ;  /* 0x0000009400947308 */ /* 0x000fe20000000800 */
[----:B------:R-:W-:Y:S01]  /*23380*/  IMAD.IADD R69, R215, 0x1, R68 ;  /* 0x00000001d7457824 */ /* 0x000fe200078e0244 */
[C---:B------:R-:W-:Y:S08]  /*23390*/  HMMA.16816.F32 R8, R44.reuse, R14, R8 ;  /* 0x0000000e2c08723c */ /* 0x040ff00000001808 */
[----:B------:R-:W-:Y:S01]  /*233a0*/  MUFU.EX2 R192, R192 ;  /* 0x000000c000c07308 */ /* 0x000fe20000000800 */
[C---:B------:R-:W-:Y:S01]  /*233b0*/  FMUL.FTZ R12, R41.reuse, R152 ;  /* 0x00000098290c7220 */ /* 0x040fe20000410000 */
[----:B------:R-:W1:Y:S01]  /*233c0*/  LDSM.16.MT88.4 R48, [R69] ;  /* 0x000000004530783b */ /* 0x000e620000004200 */
[C---:B------:R-:W-:Y:S01]  /*233d0*/  FMUL.FTZ R13, R41.reuse, R153 ;  /* 0x00000099290d7220 */ /* 0x040fe20000410000 */
[C---:B------:R-:W-:Y:S01]  /*233e0*/  FMUL.FTZ R14, R40.reuse, R154 ;  /* 0x0000009a280e7220 */ /* 0x040fe20000410000 */
[C---:B------:R-:W-:Y:S01]  /*233f0*/  FMUL.FTZ R15, R40.reuse, R155 ;  /* 0x0000009b280f7220 */ /* 0x040fe20000410000 */
[----:B------:R-:W-:Y:S02]  /*23400*/  IMAD.MOV.U32 R159, RZ, RZ, R63 ;  /* 0x000000ffff9f7224 */ /* 0x000fe400078e003f */
[----:B------:R-:W-:Y:S01]  /*23410*/  FMUL.FTZ R17, R41, R149 ;  /* 0x0000009529117220 */ /* 0x000fe20000410000 */
[----:B------:R-:W-:Y:S02]  /*23420*/  IMAD.MOV.U32 R152, RZ, RZ, R62 ;  /* 0x000000ffff987224 */ /* 0x000fe400078e003e */
[----:B------:R-:W-:Y:S01]  /*23430*/  FFMA.FTZ R149, R251, R37, -R76 ;  /* 0x00000025fb957223 */ /* 0x000fe2000001084c */
[----:B------:R-:W2:Y:S01]  /*23440*/  LDSM.16.MT88.4 R60, [R68+0x800] ;  /* 0x00080000443c783b */ /* 0x000ea20000004200 */
[----:B------:R-:W-:Y:S01]  /*23450*/  IMAD.MOV.U32 R155, RZ, RZ, R126 ;  /* 0x000000ffff9b7224 */ /* 0x000fe200078e007e */
[C---:B------:R-:W-:Y:S01]  /*23460*/  HMMA.16816.F32 R12, R44.reuse, R20, R12 ;  /* 0x000000142c0c723c */ /* 0x040fe2000000180c */
[----:B------:R-:W-:Y:S02]  /*23470*/  MUFU.EX2 R195, R195 ;  /* 0x000000c300c37308 */ /* 0x000fe40000000800 */
[C---:B------:R-:W-:Y:S01]  /*23480*/  FMUL.FTZ R18, R40.reuse, R150 ;  /* 0x0000009628127220 */ /* 0x040fe20000410000 */
[----:B------:R-:W-:Y:S07]  /*23490*/  FMUL.FTZ R19, R40, R151 ;  /* 0x0000009728137220 */ /* 0x000fee0000410000 */
[----:B------:R-:W-:Y:S01]  /*234a0*/  MUFU.EX2 R149, R149 ;  /* 0x0000009500957308 */ /* 0x000fe20000000800 */
[C---:B------:R-:W-:Y:S01]  /*234b0*/  FMUL.FTZ R21, R41.reuse, R145 ;  /* 0x0000009129157220 */ /* 0x040fe20000410000 */
[-C--:B------:R-:W-:Y:S01]  /*234c0*/  FFMA.FTZ R145, R64, R37.reuse, -R76 ;  /* 0x0000002540917223 */ /* 0x080fe2000001084c */
[-C--:B------:R-:W-:Y:S01]  /*234d0*/  FFMA.FTZ R150, R160, R37.reuse, -R80 ;  /* 0x00000025a0967223 */ /* 0x080fe20000010850 */
[--C-:B------:R-:W-:Y:S01]  /*234e0*/  FFMA.FTZ R151, R252, R37, -R76.reuse ;  /* 0x00000025fc977223 */ /* 0x100fe2000001084c */
[----:B------:R-:W-:Y:S01]  /*234f0*/  FMUL.FTZ R20, R41, R144 ;  /* 0x0000009029147220 */ /* 0x000fe20000410000 */
[C---:B------:R-:W-:Y:S04]  /*23500*/  HMMA.16816.F32 R16, R44.reuse, R22, R16 ;  /* 0x000000162c10723c */ /* 0x040fe80000001810 */
[----:B------:R-:W-:Y:S01]  /*23510*/  MUFU.EX2 R181, R181 ;  /* 0x000000b500b57308 */ /* 0x000fe20000000800 */
[C---:B------:R-:W-:Y:S01]  /*23520*/  FMUL.FTZ R22, R40.reuse, R146 ;  /* 0x0000009228167220 */ /* 0x040fe20000410000 */
[----:B------:R-:W-:Y:S01]  /*23530*/  FMUL.FTZ R23, R40, R147 ;  /* 0x0000009328177220 */ /* 0x000fe20000410000 */
[----:B------:R-:W-:Y:S02]  /*23540*/  IMAD.MOV.U32 R157, RZ, RZ, R123 ;  /* 0x000000ffff9d7224 */ /* 0x000fe400078e007b */
[-C--:B------:R-:W-:Y:S01]  /*23550*/  FFMA.FTZ R146, R65, R37.reuse, -R76 ;  /* 0x0000002541927223 */ /* 0x080fe2000001084c */
[----:B------:R-:W-:Y:S04]  /*23560*/  IMAD.MOV.U32 R156, RZ, RZ, R120 ;  /* 0x000000ffff9c7224 */ /* 0x000fe800078e0078 */
[----:B------:R-:W-:Y:S01]  /*23570*/  MUFU.EX2 R150, R150 ;  /* 0x0000009600967308 */ /* 0x000fe20000000800 */
[----:B------:R-:W-:Y:S02]  /*23580*/  IMAD.MOV.U32 R161, RZ, RZ, R121 ;  /* 0x000000ffffa17224 */ /* 0x000fe400078e0079 */
[-CC-:B------:R-:W-:Y:S01]  /*23590*/  FFMA.FTZ R121, R24, R37.reuse, -R80.reuse ;  /* 0x0000002518797223 */ /* 0x180fe20000010850 */
[C---:B---3--:R-:W-:Y:S06]  /*235a0*/  HMMA.16816.F32 R20, R44.reuse, R28, R20 ;  /* 0x0000001c2c14723c */ /* 0x048fec0000001814 */
[----:B------:R-:W-:Y:S01]  /*235b0*/  MUFU.EX2 R151, R151 ;  /* 0x0000009700977308 */ /* 0x000fe20000000800 */
[-CC-:B------:R-:W-:Y:S01]  /*235c0*/  FFMA.FTZ R120, R26, R37.reuse, -R80.reuse ;  /* 0x000000251a787223 */ /* 0x180fe20000010850 */
[----:B------:R-:W-:Y:S01]  /*235d0*/  FFMA.FTZ R123, R25, R37, -R80 ;  /* 0x00000025197b7223 */ /* 0x000fe20000010850 */
[C---:B------:R-:W-:Y:S01]  /*235e0*/  FMUL.FTZ R24, R41.reuse, R140 ;  /* 0x0000008c29187220 */ /* 0x040fe20000410000 */
[----:B------:R-:W-:Y:S01]  /*235f0*/  FMUL.FTZ R25, R41, R141 ;  /* 0x0000008d29197220 */ /* 0x000fe20000410000 */
[C---:B------:R-:W-:Y:S01]  /*23600*/  FMUL.FTZ R26, R40.reuse, R142 ;  /* 0x0000008e281a7220 */ /* 0x040fe20000410000 */
[----:B------:R-:W-:Y:S01]  /*23610*/  FMUL.FTZ R27, R40, R143 ;  /* 0x0000008f281b7220 */ /* 0x000fe20000410000 */
[----:B------:R-:W-:Y:S02]  /*23620*/  IMAD.MOV.U32 R153, RZ, RZ, R124 ;  /* 0x000000ffff997224 */ /* 0x000fe400078e007c */
[-CC-:B------:R-:W-:Y:S01]  /*23630*/  FFMA.FTZ R124, R33, R37.reuse, -R76.reuse ;  /* 0x00000025217c7223 */ /* 0x180fe2000001084c */
[----:B------:R-:W-:Y:S02]  /*23640*/  IMAD.MOV.U32 R154, RZ, RZ, R125 ;  /* 0x000000ffff9a7224 */ /* 0x000fe400078e007d */
[-CC-:B------:R-:W-:Y:S01]  /*23650*/  FFMA.FTZ R125, R34, R37.reuse, -R76.reuse ;  /* 0x00000025227d7223 */ /* 0x180fe2000001084c */
[----:B------:R-:W-:Y:S02]  /*23660*/  IMAD.MOV.U32 R215, RZ, RZ, R127 ;  /* 0x000000ffffd77224 */ /* 0x000fe400078e007f */
[-CC-:B------:R-:W-:Y:S01]  /*23670*/  FFMA.FTZ R127, R35, R37.reuse, -R76.reuse ;  /* 0x00000025237f7223 */ /* 0x180fe2000001084c */
[C---:B------:R-:W-:Y:S01]  /*23680*/  HMMA.16816.F32 R24, R44.reuse, R30, R24 ;  /* 0x0000001e2c18723c */ /* 0x040fe20000001818 */
[----:B------:R-:W-:Y:S02]  /*23690*/  MUFU.EX2 R120, R120 ;  /* 0x0000007800787308 */ /* 0x000fe40000000800 */
[----:B------:R-:W-:Y:S01]  /*236a0*/  FFMA.FTZ R126, R32, R37, -R76 ;  /* 0x00000025207e7223 */ /* 0x000fe2000001084c */
[C---:B------:R-:W-:Y:S01]  /*236b0*/  FMUL.FTZ R28, R41.reuse, R136 ;  /* 0x00000088291c7220 */ /* 0x040fe20000410000 */
[----:B------:R-:W-:Y:S01]  /*236c0*/  FMUL.FTZ R29, R41, R137 ;  /* 0x00000089291d7220 */ /* 0x000fe20000410000 */
[C---:B------:R-:W-:Y:S01]  /*236d0*/  FMUL.FTZ R30, R40.reuse, R138 ;  /* 0x0000008a281e7220 */ /* 0x040fe20000410000 */
[----:B------:R-:W-:Y:S04]  /*236e0*/  FMUL.FTZ R31, R40, R139 ;  /* 0x0000008b281f7220 */ /* 0x000fe80000410000 */
[----:B------:R-:W3:Y:S01]  /*236f0*/  MUFU.EX2 R123, R123 ;  /* 0x0000007b007b7308 */ /* 0x000ee20000000800 */
[-CC-:B------:R-:W-:Y:S01]  /*23700*/  FFMA.FTZ R140, R67, R37.reuse, -R80.reuse ;  /* 0x00000025438c7223 */ /* 0x180fe20000010850 */
[--C-:B------:R-:W-:Y:S01]  /*23710*/  FFMA.FTZ R139, R66, R37, -R80.reuse ;  /* 0x00000025428b7223 */ /* 0x100fe20000010850 */
[C---:B------:R-:W-:Y:S07]  /*23720*/  FMUL.FTZ R32, R41.reuse, R132 ;  /* 0x0000008429207220 */ /* 0x040fee0000410000 */
[----:B------:R-:W4:Y:S01]  /*23730*/  MUFU.EX2 R121, R121 ;  /* 0x0000007900797308 */ /* 0x000f220000000800 */
[----:B------:R-:W-:Y:S01]  /*23740*/  LDSM.16.MT88.4 R64, [R68+0x1800] ;  /* 0x001800004440783b */ /* 0x000fe20000004200 */
[C---:B-1----:R-:W-:Y:S08]  /*23750*/  HMMA.16816.F32 R28, R44.reuse, R48, R28 ;  /* 0x000000302c1c723c */ /* 0x042ff0000000181c */
[----:B------:R-:W-:Y:S01]  /*23760*/  MUFU.EX2 R127, R127 ;  /* 0x0000007f007f7308 */ /* 0x000fe20000000800 */
[----:B------:R-:W-:Y:S01]  /*23770*/  FMUL.FTZ R33, R41, R133 ;  /* 0x0000008529217220 */ /* 0x000fe20000410000 */
[C---:B------:R-:W-:Y:S01]  /*23780*/  FMUL.FTZ R34, R40.reuse, R134 ;  /* 0x0000008628227220 */ /* 0x040fe20000410000 */
[----:B------:R-:W-:Y:S07]  /*23790*/  FMUL.FTZ R35, R40, R135 ;  /* 0x0000008728237220 */ /* 0x000fee0000410000 */
[----:B------:R-:W1:Y:S01]  /*237a0*/  MUFU.EX2 R125, R125 ;  /* 0x0000007d007d7308 */ /* 0x000e620000000800 */
[-CC-:B------:R-:W-:Y:S01]  /*237b0*/  FFMA.FTZ R133, R131, R37.reuse, -R80.reuse ;  /* 0x0000002583857223 */ /* 0x180fe20000010850 */
[-C--:B------:R-:W-:Y:S01]  /*237c0*/  FFMA.FTZ R143, R157, R37.reuse, -R80 ;  /* 0x000000259d8f7223 */ /* 0x080fe20000010850 */
[-C--:B------:R-:W-:Y:S07]  /*237d0*/  FFMA.FTZ R141, R162, R37.reuse, -R76 ;  /* 0x00000025a28d7223 */ /* 0x080fee000001084c */
[----:B------:R-:W-:Y:S01]  /*237e0*/  MUFU.EX2 R124, R124 ;  /* 0x0000007c007c7308 */ /* 0x000fe20000000800 */
[-C--:B------:R-:W-:Y:S01]  /*237f0*/  FFMA.FTZ R157, R211, R37.reuse, -R80 ;  /* 0x00000025d39d7223 */ /* 0x080fe20000010850 */
[----:B------:R-:W-:Y:S01]  /*23800*/  HMMA.16816.F32 R32, R44, R50, R32 ;  /* 0x000000322c20723c */ /* 0x000fe20000001820 */
[----:B------:R-:W5:Y:S07]  /*23810*/  LDSM.16.MT88.4 R48, [R69+0x800] ;  /* 0x000800004530783b */ /* 0x000f6e0000004200 */
[----:B------:R-:W2:Y:S01]  /*23820*/  MUFU.EX2 R126, R126 ;  /* 0x0000007e007e7308 */ /* 0x000ea20000000800 */
[----:B---3--:R-:W-:Y:S01]  /*23830*/  F2FP.F16.F32.PACK_AB R44, R123, R120 ;  /* 0x000000787b2c723e */ /* 0x008fe200000000ff */
[--C-:B------:R-:W-:Y:S01]  /*23840*/  FFMA.FTZ R136, R159, R37, -R76.reuse ;  /* 0x000000259f887223 */ /* 0x100fe2000001084c */
[----:B----4-:R-:W-:Y:S01]  /*23850*/  F2FP.F16.F32.PACK_AB R46, R118, R121 ;  /* 0x00000079762e723e */ /* 0x010fe200000000ff */
[-C--:B------:R-:W-:Y:S01]  /*23860*/  FFMA.FTZ R135, R158, R37.reuse, -R76 ;  /* 0x000000259e877223 */ /* 0x080fe2000001084c */
[--C-:B------:R-:W-:Y:S01]  /*23870*/  FFMA.FTZ R138, R215, R37, -R80.reuse ;  /* 0x00000025d78a7223 */ /* 0x100fe20000010850 */
[----:B-1----:R-:W-:Y:S01]  /*23880*/  F2FP.F16.F32.PACK_AB R45, R125, R127 ;  /* 0x0000007f7d2d723e */ /* 0x002fe200000000ff */
[-C--:B------:R-:W-:Y:S01]  /*23890*/  FFMA.FTZ R132, R154, R37.reuse, -R80 ;  /* 0x000000259a847223 */ /* 0x080fe20000010850 */
[-CC-:B------:R-:W-:Y:S01]  /*238a0*/  FFMA.FTZ R134, R153, R37.reuse, -R76.reuse ;  /* 0x0000002599867223 */ /* 0x180fe2000001084c */
[-C--:B------:R-:W-:Y:S01]  /*238b0*/  FFMA.FTZ R137, R152, R37.reuse, -R76 ;  /* 0x0000002598897223 */ /* 0x080fe2000001084c */
[----:B------:R-:W-:Y:S01]  /*238c0*/  MUFU.EX2 R133, R133 ;  /* 0x0000008500857308 */ /* 0x000fe20000000800 */
[-C--:B------:R-:W-:Y:S01]  /*238d0*/  FFMA.FTZ R142, R156, R37.reuse, -R80 ;  /* 0x000000259c8e7223 */ /* 0x080fe20000010850 */
[-CC-:B------:R-:W-:Y:S01]  /*238e0*/  FFMA.FTZ R144, R163, R37.reuse, -R76.reuse ;  /* 0x00000025a3907223 */ /* 0x180fe2000001084c */
[-CC-:B------:R-:W-:Y:S01]  /*238f0*/  FFMA.FTZ R159, R207, R37.reuse, -R76.reuse ;  /* 0x00000025cf9f7223 */ /* 0x180fe2000001084c */
[----:B--2---:R-:W-:Y:S06]  /*23900*/  F2FP.F16.F32.PACK_AB R47, R126, R124 ;  /* 0x0000007c7e2f723e */ /* 0x004fec00000000ff */
        /* <DEDUP_REMOVED lines=8> */
[-CC-:B------:R-:W-:Y:S01]  /*23990*/  FFMA.FTZ R162, R208, R37.reuse, -R76.reuse ;  /* 0x00000025d0a27223 */ /* 0x180fe2000001084c */
        /* <DEDUP_REMOVED lines=19> */
[C---:B------:R-:W-:Y:S08]  /*23ad0*/  HMMA.16816.F32 R16, R44.reuse, R58, R16 ;  /* 0x0000003a2c10723c */ /* 0x040ff00000001810 */
[----:B------:R2:W-:Y:S01]  /*23ae0*/  MUFU.EX2 R131, R56 ;  /* 0x0000003800837308 */ /* 0x0005e20000000800 */
[-C--:B------:R-:W-:Y:S01]  /*23af0*/  FFMA.FTZ R39, R39, R37.reuse, -R76 ;  /* 0x0000002527277223 */ /* 0x080fe2000001084c */
[----:B------:R-:W-:Y:S01]  /*23b00*/  FFMA.FTZ R110, R41, R250, R110 ;  /* 0x000000fa296e7223 */ /* 0x000fe2000001006e */
[--C-:B------:R-:W-:Y:S07]  /*23b10*/  FFMA.FTZ R41, R103, R37, -R80.reuse ;  /* 0x0000002567297223 */ /* 0x100fee0000010850 */
[----:B------:R-:W-:Y:S01]  /*23b20*/  MUFU.EX2 R144, R144 ;  /* 0x0000009000907308 */ /* 0x000fe20000000800 */
[----:B------:R-:W-:Y:S01]  /*23b30*/  FFMA.FTZ R111, R40, R245, R111 ;  /* 0x000000f5286f7223 */ /* 0x000fe2000001006f */
[C---:B------:R-:W-:Y:S08]  /*23b40*/  HMMA.16816.F32 R20, R44.reuse, R60, R20 ;  /* 0x0000003c2c14723c */ /* 0x040ff00000001814 */
[----:B------:R-:W-:Y:S01]  /*23b50*/  MUFU.EX2 R152, R152 ;  /* 0x0000009800987308 */ /* 0x000fe20000000800 */
[----:B------:R-:W-:Y:S01]  /*23b60*/  FFMA.FTZ R40, R102, R37, -R80 ;  /* 0x0000002566287223 */ /* 0x000fe20000010850 */
[----:B------:R-:W-:Y:S01]  /*23b70*/  FADD.FTZ R111, R106, R111 ;  /* 0x0000006f6a6f7221 */ /* 0x000fe20000010000 */
[----:B------:R-:W-:Y:S07]  /*23b80*/  FADD.FTZ R110, R109, R110 ;  /* 0x0000006e6d6e7221 */ /* 0x000fee0000010000 */
[----:B------:R-:W-:Y:S01]  /*23b90*/  MUFU.EX2 R147, R147 ;  /* 0x0000009300937308 */ /* 0x000fe20000000800 */
[----:B------:R-:W-:Y:S01]  /*23ba0*/  ISETP.GT.AND P0, PT, R236, R229, PT ;  /* 0x000000e5ec00720c */ /* 0x000fe20003f04270 */
[C---:B------:R-:W-:Y:S01]  /*23bb0*/  HMMA.16816.F32 R24, R44.reuse, R62, R24 ;  /* 0x0000003e2c18723c */ /* 0x040fe20000001818 */
[----:B--2---:R-:W2:Y:S07]  /*23bc0*/  LDSM.16.MT88.4 R56, [R70+0xb000] ;  /* 0x00b000004638783b */ /* 0x004eae0000004200 */
[----:B------:R-:W3:Y:S01]  /*23bd0*/  MUFU.EX2 R138, R138 ;  /* 0x0000008a008a7308 */ /* 0x000ee20000000800 */
[----:B------:R-:W-:Y:S01]  /*23be0*/  FADD.FTZ R108, R108, R111 ;  /* 0x0000006f6c6c7221 */ /* 0x000fe20000010000 */
[----:B------:R-:W-:Y:S01]  /*23bf0*/  FADD.FTZ R110, R107, R110 ;  /* 0x0000006e6b6e7221 */ /* 0x000fe20000010000 */
[----:B------:R-:W-:Y:S07]  /*23c00*/  VIADD R236, R236, 0xffffffff ;  /* 0xffffffffecec7836 */ /* 0x000fee0000000000 */
[----:B------:R-:W4:Y:S01]  /*23c10*/  MUFU.EX2 R132, R132 ;  /* 0x0000008400847308 */ /* 0x000f220000000800 */
[----:B------:R-:W-:Y:S01]  /*23c20*/  FADD.FTZ R108, R105, R108 ;  /* 0x0000006c696c7221 */ /* 0x000fe20000010000 */
[C---:B-----5:R-:W-:Y:S01]  /*23c30*/  HMMA.16816.F32 R28, R44.reuse, R48, R28 ;  /* 0x000000302c1c723c */ /* 0x060fe2000000181c */
[----:B------:R-:W5:Y:S07]  /*23c40*/  LDSM.16.MT88.4 R60, [R68+0x1000] ;  /* 0x00100000443c783b */ /* 0x000f6e0000004200 */
[----:B------:R-:W-:Y:S01]  /*23c50*/  MUFU.EX2 R134, R134 ;  /* 0x0000008600867308 */ /* 0x000fe20000000800 */
[----:B------:R-:W-:Y:S01]  /*23c60*/  FADD.FTZ R108, R127, R108 ;  /* 0x0000006c7f6c7221 */ /* 0x000fe20000010000 */
[----:B------:R-:W-:Y:S08]  /*23c70*/  FADD.FTZ R110, R101, R110 ;  /* 0x0000006e656e7221 */ /* 0x000ff00000010000 */
[----:B------:R-:W1:Y:S01]  /*23c80*/  MUFU.EX2 R137, R137 ;  /* 0x0000008900897308 */ /* 0x000e620000000800 */
[----:B------:R-:W-:Y:S01]  /*23c90*/  FADD.FTZ R108, R125, R108 ;  /* 0x0000006c7d6c7221 */ /* 0x000fe20000010000 */
[----:B------:R-:W-:Y:S01]  /*23ca0*/  HMMA.16816.F32 R32, R44, R50, R32 ;  /* 0x000000322c20723c */ /* 0x000fe20000001820 */
[----:B------:R-:W5:Y:S07]  /*23cb0*/  LDSM.16.MT88.4 R48, [R69+0x1000] ;  /* 0x001000004530783b */ /* 0x000f6e0000004200 */
[----:B------:R-:W-:Y:S01]  /*23cc0*/  MUFU.EX2 R136, R136 ;  /* 0x0000008800887308 */ /* 0x000fe20000000800 */
[----:B---3--:R-:W-:Y:S01]  /*23cd0*/  F2FP.F16.F32.PACK_AB R44, R131, R138 ;  /* 0x0000008a832c723e */ /* 0x008fe200000000ff */
[----:B------:R-:W-:Y:S01]  /*23ce0*/  FADD.FTZ R108, R124, R108 ;  /* 0x0000006c7c6c7221 */ /* 0x000fe20000010000 */
[----:B----4-:R-:W-:Y:S07]  /*23cf0*/  F2FP.F16.F32.PACK_AB R46, R132, R133 ;  /* 0x00000085842e723e */ /* 0x010fee00000000ff */
[----:B------:R-:W3:Y:S01]  /*23d00*/  MUFU.EX2 R135, R135 ;  /* 0x0000008700877308 */ /* 0x000ee20000000800 */
[----:B------:R-:W-:Y:S01]  /*23d10*/  FADD.FTZ R110, R120, R110 ;  /* 0x0000006e786e7221 */ /* 0x000fe20000010000 */
[----:B------:R-:W-:Y:S08]  /*23d20*/  FADD.FTZ R126, R126, R108 ;  /* 0x0000006c7e7e7221 */ /* 0x000ff00000010000 */
[----:B------:R-:W4:Y:S01]  /*23d30*/  MUFU.EX2 R146, R146 ;  /* 0x0000009200927308 */ /* 0x000f220000000800 */
[----:B------:R-:W-:Y:S01]  /*23d40*/  FADD.FTZ R123, R123, R110 ;  /* 0x0000006e7b7b7221 */ /* 0x000fe20000010000 */
[----:B-1----:R-:W-:Y:S01]  /*23d50*/  F2FP.F16.F32.PACK_AB R45, R137, R134 ;  /* 0x00000086892d723e */ /* 0x002fe200000000ff */
[----:B------:R-:W-:Y:S07]  /*23d60*/  FADD.FTZ R126, R134, R126 ;  /* 0x0000007e867e7221 */ /* 0x000fee0000010000 */
[----:B------:R-:W1:Y:S01]  /*23d70*/  MUFU.EX2 R145, R145 ;  /* 0x0000009100917308 */ /* 0x000e620000000800 */
[----:B------:R-:W-:Y:S01]  /*23d80*/  FADD.FTZ R123, R121, R123 ;  /* 0x0000007b797b7221 */ /* 0x000fe20000010000 */
[----:B------:R-:W-:Y:S08]  /*23d90*/  FADD.FTZ R137, R137, R126 ;  /* 0x0000007e89897221 */ /* 0x000ff00000010000 */
[----:B------:R-:W1:Y:S01]  /*23da0*/  MUFU.EX2 R153, R153 ;  /* 0x0000009900997308 */ /* 0x000e620000000800 */
[----:B------:R-:W-:Y:S01]  /*23db0*/  FADD.FTZ R123, R118, R123 ;  /* 0x0000007b767b7221 */ /* 0x000fe20000010000 */
[C---:B---3--:R-:W-:Y:S01]  /*23dc0*/  F2FP.F16.F32.PACK_AB R47, R135.reuse, R136 ;  /* 0x00000088872f723e */ /* 0x048fe200000000ff */
[----:B------:R-:W-:Y:S07]  /*23dd0*/  FADD.FTZ R137, R136, R137 ;  /* 0x0000008988897221 */ /* 0x000fee0000010000 */
[----:B------:R-:W-:Y:S01]  /*23de0*/  MUFU.EX2 R161, R161 ;  /* 0x000000a100a17308 */ /* 0x000fe20000000800 */
[----:B------:R-:W-:Y:S01]  /*23df0*/  FADD.FTZ R138, R138, R123 ;  /* 0x0000007b8a8a7221 */ /* 0x000fe20000010000 */
[----:B------:R-:W-:Y:S08]  /*23e00*/  FADD.FTZ R135, R135, R137 ;  /* 0x0000008987877221 */ /* 0x000ff00000010000 */
[----:B------:R-:W-:Y:S01]  /*23e10*/  MUFU.EX2 R155, R155 ;  /* 0x0000009b009b7308 */ /* 0x000fe20000000800 */
[C---:B------:R-:W-:Y:S09]  /*23e20*/  HMMA.16816.F32 R4, R44.reuse, R52, R4 ;  /* 0x000000342c04723c */ /* 0x040ff20000001804 */
[----:B------:R-:W-:Y:S01]  /*23e30*/  MUFU.EX2 R162, R162 ;  /* 0x000000a200a27308 */ /* 0x000fe20000000800 */
[----:B----4-:R-:W-:Y:S01]  /*23e40*/  FADD.FTZ R135, R146, R135 ;  /* 0x0000008792877221 */ /* 0x010fe20000010000 */
[----:B------:R-:W-:Y:S08]  /*23e50*/  FADD.FTZ R138, R131, R138 ;  /* 0x0000008a838a7221 */ /* 0x000ff00000010000 */
[----:B------:R-:W-:Y:S01]  /*23e60*/  MUFU.EX2 R160, R160 ;  /* 0x000000a000a07308 */ /* 0x000fe20000000800 */
[C---:B------:R-:W-:Y:S01]  /*23e70*/  HMMA.16816.F32 R8, R44.reuse, R54, R8 ;  /* 0x000000362c08723c */ /* 0x040fe20000001808 */
[----:B------:R-:W3:Y:S08]  /*23e80*/  LDSM.16.MT88.4 R52, [R71+0xb800] ;  /* 0x00b800004734783b */ /* 0x000ef00000004200 */
[----:B------:R-:W-:Y:S01]  /*23e90*/  MUFU.EX2 R194, R204 ;  /* 0x000000cc00c27308 */ /* 0x000fe20000000800 */
[----:B------:R-:W-:Y:S09]  /*23ea0*/  FADD.FTZ R138, R133, R138 ;  /* 0x0000008a858a7221 */ /* 0x000ff20000010000 */
[----:B------:R-:W-:Y:S01]  /*23eb0*/  MUFU.EX2 R163, R163 ;  /* 0x000000a300a37308 */ /* 0x000fe20000000800 */
[C---:B--2---:R-:W-:Y:S03]  /*23ec0*/  HMMA.16816.F32 R12, R44.reuse, R56, R12 ;  /* 0x000000382c0c723c */ /* 0x044fe6000000180c */
[----:B------:R-:W-:Y:S06]  /*23ed0*/  FADD.FTZ R132, R132, R138 ;  /* 0x0000008a84847221 */ /* 0x000fec0000010000 */
[----:B------:R-:W2:Y:S01]  /*23ee0*/  MUFU.EX2 R154, R154 ;  /* 0x0000009a009a7308 */ /* 0x000ea20000000800 */
[----:B------:R-:W-:Y:S01]  /*23ef0*/  FADD.FTZ R132, R143, R132 ;  /* 0x000000848f847221 */ /* 0x000fe20000010000 */
[C---:B------:R-:W-:Y:S01]  /*23f00*/  HMMA.16816.F32 R16, R44.reuse, R58, R16 ;  /* 0x0000003a2c10723c */ /* 0x040fe20000001810 */
[----:B------:R-:W4:Y:S07]  /*23f10*/  LDSM.16.MT88.4 R56, [R70+0xb800] ;  /* 0x00b800004638783b */ /* 0x000f2e0000004200 */
[----:B------:R-:W2:Y:S10]  /*23f20*/  MUFU.EX2 R156, R156 ;  /* 0x0000009c009c7308 */ /* 0x000eb40000000800 */
[----:B------:R-:W-:Y:S01]  /*23f30*/  MUFU.EX2 R189, R203 ;  /* 0x000000cb00bd7308 */ /* 0x000fe20000000800 */
[C---:B-----5:R-:W-:Y:S09]  /*23f40*/  HMMA.16816.F32 R20, R44.reuse, R60, R20 ;  /* 0x0000003c2c14723c */ /* 0x060ff20000001814 */
[----:B------:R-:W-:Y:S10]  /*23f50*/  MUFU.EX2 R164, R164 ;  /* 0x000000a400a47308 */ /* 0x000ff40000000800 */
[----:B------:R-:W5:Y:S01]  /*23f60*/  MUFU.EX2 R165, R165 ;  /* 0x000000a500a57308 */ /* 0x000f620000000800 */
[C---:B------:R-:W-:Y:S01]  /*23f70*/  HMMA.16816.F32 R24, R44.reuse, R62, R24 ;  /* 0x0000003e2c18723c */ /* 0x040fe20000001818 */
[----:B------:R-:W-:Y:S08]  /*23f80*/  LDSM.16.MT88.4 R60, [R68+0x2000] ;  /* 0x00200000443c783b */ /* 0x000ff00000004200 */
[----:B------:R1:W-:Y:S10]  /*23f90*/  MUFU.EX2 R102, R41 ;  /* 0x0000002900667308 */ /* 0x0003f40000000800 */
[----:B------:R-:W-:Y:S01]  /*23fa0*/  MUFU.EX2 R103, R104 ;  /* 0x0000006800677308 */ /* 0x000fe20000000800 */
[C---:B------:R-:W-:Y:S09]  /*23fb0*/  HMMA.16816.F32 R28, R44.reuse, R48, R28 ;  /* 0x000000302c1c723c */ /* 0x040ff2000000181c */
[----:B------:R-:W-:Y:S10]  /*23fc0*/  MUFU.EX2 R90, R90 ;  /* 0x0000005a005a7308 */ /* 0x000ff40000000800 */
[----:B------:R-:W-:Y:S01]  /*23fd0*/  MUFU.EX2 R82, R82 ;  /* 0x0000005200527308 */ /* 0x000fe20000000800 */
[----:B------:R-:W-:Y:S01]  /*23fe0*/  HMMA.16816.F32 R32, R44, R50, R32 ;  /* 0x000000322c20723c */ /* 0x000fe20000001820 */
[----:B------:R-:W2:Y:S02]  /*23ff0*/  LDSM.16.MT88.4 R48, [R69+0x1800] ;  /* 0x001800004530783b */ /* 0x000ea40000004200 */
[C---:B------:R-:W-:Y:S01]  /*24000*/  F2FP.F16.F32.PACK_AB R44, R142.reuse, R143 ;  /* 0x0000008f8e2c723e */ /* 0x040fe200000000ff */
[----:B------:R-:W-:Y:S01]  /*24010*/  FADD.FTZ R142, R142, R132 ;  /* 0x000000848e8e7221 */ /* 0x000fe20000010000 */
[----:B------:R-:W-:Y:S01]  /*24020*/  F2FP.F16.F32.PACK_AB R46, R139, R140 ;  /* 0x0000008c8b2e723e */ /* 0x000fe200000000ff */
[-C--:B-1----:R-:W-:Y:S01]  /*24030*/  FFMA.FTZ R41, R100, R37.reuse, -R80 ;  /* 0x0000002564297223 */ /* 0x082fe20000010850 */
[----:B------:R-:W-:Y:S01]  /*24040*/  F2FP.F16.F32.PACK_AB R47, R141, R144 ;  /* 0x000000908d2f723e */ /* 0x000fe200000000ff */
[----:B------:R-:W-:Y:S01]  /*24050*/  FADD.FTZ R142, R140, R142 ;  /* 0x0000008e8c8e7221 */ /* 0x000fe20000010000 */
[C---:B------:R-:W-:Y:S01]  /*24060*/  F2FP.F16.F32.PACK_AB R45, R145.reuse, R146 ;  /* 0x00000092912d723e */ /* 0x040fe200000000ff */
[----:B------:R1:W-:Y:S01]  /*24070*/  MUFU.EX2 R100, R40 ;  /* 0x0000002800647308 */ /* 0x0003e20000000800 */
[----:B------:R-:W-:Y:S01]  /*24080*/  FADD.FTZ R145, R145, R135 ;  /* 0x0000008791917221 */ /* 0x000fe20000010000 */
[----:B------:R-:W-:Y:S03]  /*24090*/  FADD.FTZ R139, R139, R142 ;  /* 0x0000008e8b8b7221 */ /* 0x000fe60000010000 */
[----:B------:R-:W-:Y:S01]  /*240a0*/  FADD.FTZ R145, R144, R145 ;  /* 0x0000009190917221 */ /* 0x000fe20000010000 */
[C---:B---3--:R-:W-:Y:S03]  /*240b0*/  HMMA.16816.F32 R4, R44.reuse, R52, R4 ;  /* 0x000000342c04723c */ /* 0x048fe60000001804 */
[----:B------:R-:W-:Y:S01]  /*240c0*/  FADD.FTZ R145, R141, R145 ;  /* 0x000000918d917221 */ /* 0x000fe20000010000 */
[----:B------:R-:W-:Y:S01]  /*240d0*/  FADD.FTZ R139, R152, R139 ;  /* 0x0000008b988b7221 */ /* 0x000fe20000010000 */
[----:B------:R-:W-:Y:S02]  /*240e0*/  LDSM.16.MT88.4 R140, [R68+0x7800] ;  /* 0x00780000448c783b */ /* 0x000fe40000004200 */
[----:B------:R-:W-:Y:S01]  /*240f0*/  FADD.FTZ R145, R153, R145 ;  /* 0x0000009199917221 */ /* 0x000fe20000010000 */
[C---:B------:R-:W-:Y:S03]  /*24100*/  HMMA.16816.F32 R8, R44.reuse, R54, R8 ;  /* 0x000000362c08723c */ /* 0x040fe60000001808 */
[----:B------:R-:W-:Y:S01]  /*24110*/  FADD.FTZ R139, R150, R139 ;  /* 0x0000008b968b7221 */ /* 0x000fe20000010000 */
[----:B-1----:R-:W-:Y:S01]  /*24120*/  FFMA.FTZ R40, R99, R37, -R76 ;  /* 0x0000002563287223 */ /* 0x002fe2000001084c */
[----:B------:R-:W1:Y:S01]  /*24130*/  LDSM.16.MT88.4 R52, [R71+0xc000] ;  /* 0x00c000004734783b */ /* 0x000e620000004200 */
[----:B------:R-:W-:Y:S01]  /*24140*/  MUFU.EX2 R99, R41 ;  /* 0x0000002900637308 */ /* 0x000fe20000000800 */
[----:B------:R-:W-:Y:S01]  /*24150*/  FADD.FTZ R139, R148, R139 ;  /* 0x0000008b948b7221 */ /* 0x000fe20000010000 */
[C---:B----4-:R-:W-:Y:S03]  /*24160*/  HMMA.16816.F32 R12, R44.reuse, R56, R12 ;  /* 0x000000382c0c723c */ /* 0x050fe6000000180c */
[C---:B------:R-:W-:Y:S05]  /*24170*/  FADD.FTZ R139, R147.reuse, R139 ;  /* 0x0000008b938b7221 */ /* 0x040fea0000010000 */
        /* <DEDUP_REMOVED lines=11> */
[C---:B------:R-:W-:Y:S01]  /*24230*/  F2FP.F16.F32.PACK_AB R45, R154.reuse, R153 ;  /* 0x000000999a2d723e */ /* 0x040fe200000000ff */
[----:B------:R-:W-:Y:S04]  /*24240*/  FADD.FTZ R154, R154, R145 ;  /* 0x000000919a9a7221 */ /* 0x000fe80000010000 */
[----:B------:R-:W-:Y:S02]  /*24250*/  FADD.FTZ R154, R151, R154 ;  /* 0x0000009a979a7221 */ /* 0x000fe40000010000 */
[C---:B-1----:R-:W-:Y:S03]  /*24260*/  HMMA.16816.F32 R4, R44.reuse, R52, R4 ;  /* 0x000000342c04723c */ /* 0x042fe60000001804 */
[----:B------:R-:W-:Y:S02]  /*24270*/  FADD.FTZ R154, R149, R154 ;  /* 0x0000009a959a7221 */ /* 0x000fe40000010000 */
[----:B------:R-:W-:Y:S03]  /*24280*/  LDSM.16.MT88.4 R148, [R70+0x11800] ;  /* 0x011800004694783b */ /* 0x000fe60000004200 */
[C---:B------:R-:W-:Y:S05]  /*24290*/  HMMA.16816.F32 R8, R44.reuse, R54, R8 ;  /* 0x000000362c08723c */ /* 0x040fea0000001808 */
[----:B------:R-:W1:Y:S03]  /*242a0*/  LDSM.16.MT88.4 R52, [R71+0xc800] ;  /* 0x00c800004734783b */ /* 0x000e660000004200 */
        /* <DEDUP_REMOVED lines=23> */
[----:B------:R-:W1:Y:S02]  /*24420*/  LDSM.16.MT88.4 R52, [R71+0xd000] ;  /* 0x00d000004734783b */ /* 0x000e640000004200 */
[----:B-----5:R-:W-:Y:S05]  /*24430*/  FADD.FTZ R160, R165, R160 ;  /* 0x000000a0a5a07221 */ /* 0x020fea0000010000 */
[C---:B---3--:R-:W-:Y:S08]  /*24440*/  HMMA.16816.F32 R12, R44.reuse, R56, R12 ;  /* 0x000000382c0c723c */ /* 0x048ff0000000180c */
[C---:B------:R-:W-:Y:S01]  /*24450*/  HMMA.16816.F32 R16, R44.reuse, R58, R16 ;  /* 0x0000003a2c10723c */ /* 0x040fe20000001810 */
[----:B------:R-:W3:Y:S07]  /*24460*/  LDSM.16.MT88.4 R56, [R70+0xd000] ;  /* 0x00d000004638783b */ /* 0x000eee0000004200 */
[C---:B------:R-:W-:Y:S03]  /*24470*/  HMMA.16816.F32 R20, R44.reuse, R64, R20 ;  /* 0x000000402c14723c */ /* 0x040fe60000001814 */
[-CC-:B------:R-:W-:Y:S01]  /*24480*/  FFMA.FTZ R65, R199, R37.reuse, -R80.reuse ;  /* 0x00000025c7417223 */ /* 0x180fe20000010850 */
[-C--:B------:R-:W-:Y:S02]  /*24490*/  FFMA.FTZ R64, R200, R37.reuse, -R80 ;  /* 0x00000025c8407223 */ /* 0x080fe40000010850 */
[----:B------:R4:W5:Y:S02]  /*244a0*/  MUFU.EX2 R200, R201 ;  /* 0x000000c900c87308 */ /* 0x0009640000000800 */
[C---:B------:R-:W-:Y:S08]  /*244b0*/  HMMA.16816.F32 R24, R44.reuse, R66, R24 ;  /* 0x000000422c18723c */ /* 0x040ff00000001818 */
[----:B------:R1:W-:Y:S01]  /*244c0*/  MUFU.EX2 R199, R64 ;  /* 0x0000004000c77308 */ /* 0x0003e20000000800 */
[C---:B--2---:R-:W-:Y:S03]  /*244d0*/  HMMA.16816.F32 R28, R44.reuse, R48, R28 ;  /* 0x000000302c1c723c */ /* 0x044fe6000000181c */
[-C--:B----4-:R-:W-:Y:S05]  /*244e0*/  FFMA.FTZ R201, R197, R37.reuse, -R76 ;  /* 0x00000025c5c97223 */ /* 0x090fea000001084c */
[----:B------:R-:W-:Y:S01]  /*244f0*/  HMMA.16816.F32 R32, R44, R50, R32 ;  /* 0x000000322c20723c */ /* 0x000fe20000001820 */
[----:B------:R-:W2:Y:S01]  /*24500*/  LDSM.16.MT88.4 R48, [R69+0x3000] ;  /* 0x003000004530783b */ /* 0x000ea20000004200 */
[----:B------:R-:W4:Y:S01]  /*24510*/  MUFU.EX2 R201, R201 ;  /* 0x000000c900c97308 */ /* 0x000f220000000800 */
[C---:B------:R-:W-:Y:S01]  /*24520*/  F2FP.F16.F32.PACK_AB R44, R163.reuse, R194 ;  /* 0x000000c2a32c723e */ /* 0x040fe200000000ff */
[----:B-1----:R-:W-:Y:S01]  /*24530*/  FFMA.FTZ R64, R198, R37, -R80 ;  /* 0x00000025c6407223 */ /* 0x002fe20000010850 */
[----:B------:R-:W-:Y:S07]  /*24540*/  F2FP.F16.F32.PACK_AB R46, R164, R189 ;  /* 0x000000bda42e723e */ /* 0x000fee00000000ff */
[----:B------:R-:W-:Y:S01]  /*24550*/  MUFU.EX2 R198, R65 ;  /* 0x0000004100c67308 */ /* 0x000fe20000000800 */
[----:B------:R-:W-:Y:S01]  /*24560*/  F2FP.F16.F32.PACK_AB R45, R196, R165 ;  /* 0x000000a5c42d723e */ /* 0x000fe200000000ff */
[----:B------:R-:W-:Y:S01]  /*24570*/  FADD.FTZ R194, R194, R156 ;  /* 0x0000009cc2c27221 */ /* 0x000fe20000010000 */
[----:B------:R-:W-:Y:S01]  /*24580*/  F2FP.F16.F32.PACK_AB R47, R192, R193 ;  /* 0x000000c1c02f723e */ /* 0x000fe200000000ff */
[----:B------:R-:W-:Y:S06]  /*24590*/  LDSM.16.MT88.4 R156, [R71+0x11800] ;  /* 0x01180000479c783b */ /* 0x000fec0000004200 */
[----:B------:R1:W-:Y:S01]  /*245a0*/  MUFU.EX2 R197, R64 ;  /* 0x0000004000c57308 */ /* 0x0003e20000000800 */
[----:B------:R-:W-:Y:S01]  /*245b0*/  FADD.FTZ R194, R163, R194 ;  /* 0x000000c2a3c27221 */ /* 0x000fe20000010000 */
[----:B------:R-:W-:Y:S01]  /*245c0*/  FADD.FTZ R196, R196, R160 ;  /* 0x000000a0c4c47221 */ /* 0x000fe20000010000 */
[----:B------:R-:W-:Y:S01]  /*245d0*/  IMAD.MOV.U32 R165, RZ, RZ, R0 ;  /* 0x000000ffffa57224 */ /* 0x000fe200078e0000 */
[C---:B------:R-:W-:Y:S03]  /*245e0*/  HMMA.16816.F32 R4, R44.reuse, R52, R4 ;  /* 0x000000342c04723c */ /* 0x040fe60000001804 */
[----:B------:R-:W-:Y:S01]  /*245f0*/  FADD.FTZ R189, R189, R194 ;  /* 0x000000c2bdbd7221 */ /* 0x000fe20000010000 */
[----:B------:R-:W-:Y:S03]  /*24600*/  FADD.FTZ R196, R193, R196 ;  /* 0x000000c4c1c47221 */ /* 0x000fe60000010000 */
[----:B------:R-:W-:Y:S01]  /*24610*/  FADD.FTZ R189, R164, R189 ;  /* 0x000000bda4bd7221 */ /* 0x000fe20000010000 */
[C---:B------:R-:W-:Y:S01]  /*24620*/  HMMA.16816.F32 R8, R44.reuse, R54, R8 ;  /* 0x000000362c08723c */ /* 0x040fe20000001808 */
[----:B------:R-:W2:Y:S02]  /*24630*/  LDSM.16.MT88.4 R52, [R71+0xd800] ;  /* 0x00d800004734783b */ /* 0x000ea40000004200 */
[----:B------:R-:W-:Y:S01]  /*24640*/  FADD.FTZ R192, R192, R196 ;  /* 0x000000c4c0c07221 */ /* 0x000fe20000010000 */
[----:B-----5:R-:W-:Y:S01]  /*24650*/  FADD.FTZ R189, R200, R189 ;  /* 0x000000bdc8bd7221 */ /* 0x020fe20000010000 */
[----:B------:R-:W-:Y:S02]  /*24660*/  IMAD.MOV.U32 R164, RZ, RZ, R36 ;  /* 0x000000ffffa47224 */ /* 0x000fe400078e0024 */
[----:B----4-:R-:W-:Y:S01]  /*24670*/  FADD.FTZ R192, R201, R192 ;  /* 0x000000c0c9c07221 */ /* 0x010fe20000010000 */
[C---:B---3--:R-:W-:Y:S01]  /*24680*/  HMMA.16816.F32 R12, R44.reuse, R56, R12 ;  /* 0x000000382c0c723c */ /* 0x048fe2000000180c */
[----:B-1----:R-:W-:Y:S02]  /*24690*/  LDSM.16.MT88.4 R64, [R68+0x3800] ;  /* 0x003800004440783b */ /* 0x002fe40000004200 */
[----:B------:R-:W-:Y:S01]  /*246a0*/  FADD.FTZ R189, R199, R189 ;  /* 0x000000bdc7bd7221 */ /* 0x000fe20000010000 */
[----:B------:R-:W-:Y:S04]  /*246b0*/  FADD.FTZ R192, R195, R192 ;  /* 0x000000c0c3c07221 */ /* 0x000fe80000010000 */
[C---:B------:R-:W-:Y:S01]  /*246c0*/  HMMA.16816.F32 R16, R44.reuse, R58, R16 ;  /* 0x0000003a2c10723c */ /* 0x040fe20000001810 */
[----:B------:R-:W1:Y:S07]  /*246d0*/  LDSM.16.MT88.4 R56, [R70+0xd800] ;  /* 0x00d800004638783b */ /* 0x000e6e0000004200 */
[C---:B------:R-:W-:Y:S03]  /*246e0*/  HMMA.16816.F32 R20, R44.reuse, R60, R20 ;  /* 0x0000003c2c14723c */ /* 0x040fe60000001814 */
[-CC-:B------:R-:W-:Y:S01]  /*246f0*/  FFMA.FTZ R60, R191, R37.reuse, -R76.reuse ;  /* 0x00000025bf3c7223 */ /* 0x180fe2000001084c */
[-CC-:B------:R-:W-:Y:S03]  /*24700*/  FFMA.FTZ R191, R190, R37.reuse, -R76.reuse ;  /* 0x00000025bebf7223 */ /* 0x180fe6000001084c */
[----:B------:R3:W4:Y:S01]  /*24710*/  MUFU.EX2 R190, R60 ;  /* 0x0000003c00be7308 */ /* 0x0007220000000800 */
[C---:B------:R-:W-:Y:S09]  /*24720*/  HMMA.16816.F32 R24, R44.reuse, R62, R24 ;  /* 0x0000003e2c18723c */ /* 0x040ff20000001818 */
[----:B------:R-:W5:Y:S01]  /*24730*/  MUFU.EX2 R191, R191 ;  /* 0x000000bf00bf7308 */ /* 0x000f620000000800 */
[C---:B--2---:R-:W-:Y:S03]  /*24740*/  HMMA.16816.F32 R28, R44.reuse, R48, R28 ;  /* 0x000000302c1c723c */ /* 0x044fe6000000181c */
[----:B---3--:R-:W-:Y:S01]  /*24750*/  FFMA.FTZ R60, R182, R37, -R76 ;  /* 0x00000025b63c7223 */ /* 0x008fe2000001084c */
[----:B----4-:R-:W-:Y:S05]  /*24760*/  FADD.FTZ R192, R190, R192 ;  /* 0x000000c0bec07221 */ /* 0x010fea0000010000 */
[----:B------:R-:W-:Y:S01]  /*24770*/  MUFU.EX2 R182, R183 ;  /* 0x000000b700b67308 */ /* 0x000fe20000000800 */
[----:B------:R-:W-:Y:S01]  /*24780*/  HMMA.16816.F32 R32, R44, R50, R32 ;  /* 0x000000322c20723c */ /* 0x000fe20000001820 */
[----:B------:R-:W2:Y:S02]  /*24790*/  LDSM.16.MT88.4 R48, [R69+0x3800] ;  /* 0x003800004530783b */ /* 0x000ea40000004200 */
[----:B------:R-:W-:Y:S06]  /*247a0*/  F2FP.F16.F32.PACK_AB R44, R199, R200 ;  /* 0x000000c8c72c723e */ /* 0x000fec00000000ff */
[----:B------:R3:W-:Y:S01]  /*247b0*/  MUFU.EX2 R183, R60 ;  /* 0x0000003c00b77308 */ /* 0x0007e20000000800 */
[----:B------:R-:W-:Y:S01]  /*247c0*/  F2FP.F16.F32.PACK_AB R46, R197, R198 ;  /* 0x000000c6c52e723e */ /* 0x000fe200000000ff */
[----:B------:R-:W-:Y:S01]  /*247d0*/  FADD.FTZ R198, R198, R189 ;  /* 0x000000bdc6c67221 */ /* 0x000fe20000010000 */
[----:B------:R-:W-:Y:S01]  /*247e0*/  F2FP.F16.F32.PACK_AB R45, R195, R201 ;  /* 0x000000c9c32d723e */ /* 0x000fe200000000ff */
[C---:B-----5:R-:W-:Y:S01]  /*247f0*/  FADD.FTZ R192, R191.reuse, R192 ;  /* 0x000000c0bfc07221 */ /* 0x060fe20000010000 */
[----:B------:R-:W-:Y:S01]  /*24800*/  F2FP.F16.F32.PACK_AB R47, R191, R190 ;  /* 0x000000bebf2f723e */ /* 0x000fe200000000ff */
[----:B------:R-:W-:Y:S06]  /*24810*/  FADD.FTZ R198, R197, R198 ;  /* 0x000000c6c5c67221 */ /* 0x000fec0000010000 */
[C---:B------:R-:W-:Y:S01]  /*24820*/  HMMA.16816.F32 R4, R44.reuse, R52, R4 ;  /* 0x000000342c04723c */ /* 0x040fe20000001804 */
[----:B---3--:R-:W-:Y:S07]  /*24830*/  LDSM.16.MT88.4 R60, [R68+0x4000] ;  /* 0x00400000443c783b */ /* 0x008fee0000004200 */
[C---:B------:R-:W-:Y:S01]  /*24840*/  HMMA.16816.F32 R8, R44.reuse, R54, R8 ;  /* 0x000000362c08723c */ /* 0x040fe20000001808 */
[----:B------:R-:W3:Y:S07]  /*24850*/  LDSM.16.MT88.4 R52, [R71+0xe000] ;  /* 0x00e000004734783b */ /* 0x000eee0000004200 */
[C---:B-1----:R-:W-:Y:S03]  /*24860*/  HMMA.16816.F32 R12, R44.reuse, R56, R12 ;  /* 0x000000382c0c723c */ /* 0x042fe6000000180c */
[-CC-:B------:R-:W-:Y:S01]  /*24870*/  FFMA.FTZ R57, R187, R37.reuse, -R80.reuse ;  /* 0x00000025bb397223 */ /* 0x180fe20000010850 */
[-C--:B------:R-:W-:Y:S01]  /*24880*/  FFMA.FTZ R56, R186, R37.reuse, -R80 ;  /* 0x00000025ba387223 */ /* 0x080fe20000010850 */
[----:B------:R1:W4:Y:S03]  /*24890*/  MUFU.EX2 R187, R188 ;  /* 0x000000bc00bb7308 */ /* 0x0003260000000800 */
[C---:B------:R-:W-:Y:S07]  /*248a0*/  HMMA.16816.F32 R16, R44.reuse, R58, R16 ;  /* 0x0000003a2c10723c */ /* 0x040fee0000001810 */
[----:B------:R5:W3:Y:S01]  /*248b0*/  MUFU.EX2 R186, R57 ;  /* 0x0000003900ba7308 */ /* 0x000ae20000000800 */
[C---:B------:R-:W-:Y:S03]  /*248c0*/  HMMA.16816.F32 R20, R44.reuse, R64, R20 ;  /* 0x000000402c14723c */ /* 0x040fe60000001814 */
[-C--:B-1----:R-:W-:Y:S01]  /*248d0*/  FFMA.FTZ R188, R184, R37.reuse, -R76 ;  /* 0x00000025b8bc7223 */ /* 0x082fe2000001084c */
[-CC-:B------:R-:W-:Y:S01]  /*248e0*/  FFMA.FTZ R65, R178, R37.reuse, -R80.reuse ;  /* 0x00000025b2417223 */ /* 0x180fe20000010850 */
[-C--:B------:R-:W-:Y:S01]  /*248f0*/  FFMA.FTZ R64, R179, R37.reuse, -R80 ;  /* 0x00000025b3407223 */ /* 0x080fe20000010850 */
[----:B----4-:R-:W-:Y:S01]  /*24900*/  FADD.FTZ R198, R187, R198 ;  /* 0x000000c6bbc67221 */ /* 0x010fe20000010000 */
[----:B-----5:R-:W-:Y:S01]  /*24910*/  FFMA.FTZ R57, R185, R37, -R80 ;  /* 0x00000025b9397223 */ /* 0x020fe20000010850 */
[C---:B------:R-:W-:Y:S01]  /*24920*/  HMMA.16816.F32 R24, R44.reuse, R66, R24 ;  /* 0x000000422c18723c */ /* 0x040fe20000001818 */
[----:B------:R-:W-:Y:S10]  /*24930*/  MUFU.EX2 R185, R56 ;  /* 0x0000003800b97308 */ /* 0x000ff40000000800 */
[----:B------:R-:W1:Y:S01]  /*24940*/  MUFU.EX2 R184, R57 ;  /* 0x0000003900b87308 */ /* 0x000e620000000800 */
[C---:B--2---:R-:W-:Y:S09]  /*24950*/  HMMA.16816.F32 R28, R44.reuse, R48, R28 ;  /* 0x000000302c1c723c */ /* 0x044ff2000000181c */
[----:B------:R-:W2:Y:S10]  /*24960*/  MUFU.EX2 R188, R188 ;  /* 0x000000bc00bc7308 */ /* 0x000eb40000000800 */
[----:B------:R4:W-:Y:S01]  /*24970*/  MUFU.EX2 R178, R64 ;  /* 0x0000004000b27308 */ /* 0x0009e20000000800 */
[----:B------:R-:W-:Y:S01]  /*24980*/  HMMA.16816.F32 R32, R44, R50, R32 ;  /* 0x000000322c20723c */ /* 0x000fe20000001820 */
[----:B------:R-:W-:Y:S08]  /*24990*/  LDSM.16.MT88.4 R48, [R69+0x4000] ;  /* 0x004000004530783b */ /* 0x000ff00000004200 */
[----:B------:R5:W5:Y:S01]  /*249a0*/  MUFU.EX2 R179, R180 ;  /* 0x000000b400b37308 */ /* 0x000b620000000800 */
[C---:B---3--:R-:W-:Y:S01]  /*249b0*/  F2FP.F16.F32.PACK_AB R44, R186.reuse, R187 ;  /* 0x000000bbba2c723e */ /* 0x048fe200000000ff */
[----:B------:R-:W-:Y:S01]  /*249c0*/  FADD.FTZ R186, R186, R198 ;  /* 0x000000c6baba7221 */ /* 0x000fe20000010000 */
[----:B-1----:R-:W-:Y:S02]  /*249d0*/  F2FP.F16.F32.PACK_AB R46, R184, R185 ;  /* 0x000000b9b82e723e */ /* 0x002fe400000000ff */
[----:B--2---:R-:W-:Y:S01]  /*249e0*/  F2FP.F16.F32.PACK_AB R45, R182, R188 ;  /* 0x000000bcb62d723e */ /* 0x004fe200000000ff */
[----:B------:R-:W-:Y:S01]  /*249f0*/  FADD.FTZ R188, R188, R192 ;  /* 0x000000c0bcbc7221 */ /* 0x000fe20000010000 */
[----:B------:R-:W1:Y:S01]  /*24a00*/  LDSM.16.MT88.4 R56, [R70+0xe000] ;  /* 0x00e000004638783b */ /* 0x000e620000004200 */
[----:B------:R-:W-:Y:S01]  /*24a10*/  F2FP.F16.F32.PACK_AB R47, R181, R183 ;  /* 0x000000b7b52f723e */ /* 0x000fe200000000ff */
[-C--:B----4-:R-:W-:Y:S01]  /*24a20*/  FFMA.FTZ R64, R177, R37.reuse, -R80 ;  /* 0x00000025b1407223 */ /* 0x090fe20000010850 */
[----:B------:R-:W-:Y:S01]  /*24a30*/  FADD.FTZ R188, R182, R188 ;  /* 0x000000bcb6bc7221 */ /* 0x000fe20000010000 */
[----:B------:R-:W-:Y:S01]  /*24a40*/  MUFU.EX2 R177, R65 ;  /* 0x0000004100b17308 */ /* 0x000fe20000000800 */
[----:B------:R-:W-:Y:S01]  /*24a50*/  FADD.FTZ R186, R185, R186 ;  /* 0x000000bab9ba7221 */ /* 0x000fe20000010000 */
[-C--:B-----5:R-:W-:Y:S02]  /*24a60*/  FFMA.FTZ R180, R176, R37.reuse, -R76 ;  /* 0x00000025b0b47223 */ /* 0x0a0fe4000001084c */
[C---:B------:R-:W-:Y:S06]  /*24a70*/  HMMA.16816.F32 R4, R44.reuse, R52, R4 ;  /* 0x000000342c04723c */ /* 0x040fec0000001804 */
[----:B------:R2:W3:Y:S01]  /*24a80*/  MUFU.EX2 R176, R64 ;  /* 0x0000004000b07308 */ /* 0x0004e20000000800 */
[----:B------:R-:W-:Y:S01]  /*24a90*/  FADD.FTZ R183, R183, R188 ;  /* 0x000000bcb7b77221 */ /* 0x000fe20000010000 */
[----:B------:R-:W-:Y:S08]  /*24aa0*/  FADD.FTZ R186, R184, R186 ;  /* 0x000000bab8ba7221 */ /* 0x000ff00000010000 */
[----:B------:R-:W-:Y:S01]  /*24ab0*/  MUFU.EX2 R180, R180 ;  /* 0x000000b400b47308 */ /* 0x000fe20000000800 */
[----:B------:R-:W-:Y:S01]  /*24ac0*/  FADD.FTZ R183, R181, R183 ;  /* 0x000000b7b5b77221 */ /* 0x000fe20000010000 */
[C---:B------:R-:W-:Y:S01]  /*24ad0*/  HMMA.16816.F32 R8, R44.reuse, R54, R8 ;  /* 0x000000362c08723c */ /* 0x040fe20000001808 */
[----:B------:R-:W4:Y:S08]  /*24ae0*/  LDSM.16.MT88.4 R52, [R71+0xe800] ;  /* 0x00e800004734783b */ /* 0x000f300000004200 */
[----:B--2---:R-:W-:Y:S01]  /*24af0*/  LDSM.16.MT88.4 R64, [R68+0x4800] ;  /* 0x004800004440783b */ /* 0x004fe20000004200 */
[C---:B-1----:R-:W-:Y:S08]  /*24b00*/  HMMA.16816.F32 R12, R44.reuse, R56, R12 ;  /* 0x000000382c0c723c */ /* 0x042ff0000000180c */
[C---:B------:R-:W-:Y:S01]  /*24b10*/  HMMA.16816.F32 R16, R44.reuse, R58, R16 ;  /* 0x0000003a2c10723c */ /* 0x040fe20000001810 */
[----:B------:R-:W1:Y:S07]  /*24b20*/  LDSM.16.MT88.4 R56, [R70+0xe800] ;  /* 0x00e800004638783b */ /* 0x000e6e0000004200 */
[C---:B------:R-:W-:Y:S03]  /*24b30*/  HMMA.16816.F32 R20, R44.reuse, R60, R20 ;  /* 0x0000003c2c14723c */ /* 0x040fe60000001814 */
[-CC-:B------:R-:W-:Y:S02]  /*24b40*/  FFMA.FTZ R60, R174, R37.reuse, -R76.reuse ;  /* 0x00000025ae3c7223 */ /* 0x180fe4000001084c */
[----:B------:R2:W5:Y:S03]  /*24b50*/  MUFU.EX2 R174, R175 ;  /* 0x000000af00ae7308 */ /* 0x0005660000000800 */
[C---:B------:R-:W-:Y:S08]  /*24b60*/  HMMA.16816.F32 R24, R44.reuse, R62, R24 ;  /* 0x0000003e2c18723c */ /* 0x040ff00000001818 */
[C---:B------:R-:W-:Y:S03]  /*24b70*/  HMMA.16816.F32 R28, R44.reuse, R48, R28 ;  /* 0x000000302c1c723c */ /* 0x040fe6000000181c */
[----:B--2---:R-:W-:Y:S02]  /*24b80*/  FFMA.FTZ R175, R173, R37, -R76 ;  /* 0x00000025adaf7223 */ /* 0x004fe4000001084c */
[----:B------:R2:W-:Y:S03]  /*24b90*/  MUFU.EX2 R173, R60 ;  /* 0x0000003c00ad7308 */ /* 0x0005e60000000800 */
[----:B------:R-:W-:Y:S07]  /*24ba0*/  HMMA.16816.F32 R32, R44, R50, R32 ;  /* 0x000000322c20723c */ /* 0x000fee0000001820 */
[----:B------:R-:W4:Y:S01]  /*24bb0*/  MUFU.EX2 R175, R175 ;  /* 0x000000af00af7308 */ /* 0x000f220000000800 */
[----:B------:R-:W1:Y:S01]  /*24bc0*/  LDSM.16.MT88.4 R48, [R69+0x4800] ;  /* 0x004800004530783b */ /* 0x000e620000004200 */
[----:B------:R-:W-:Y:S01]  /*24bd0*/  F2FP.F16.F32.PACK_AB R44, R178, R179 ;  /* 0x000000b3b22c723e */ /* 0x000fe200000000ff */
[----:B------:R-:W-:Y:S01]  /*24be0*/  FADD.FTZ R179, R179, R186 ;  /* 0x000000bab3b37221 */ /* 0x000fe20000010000 */
[----:B---3--:R-:W-:Y:S02]  /*24bf0*/  F2FP.F16.F32.PACK_AB R46, R176, R177 ;  /* 0x000000b1b02e723e */ /* 0x008fe400000000ff */
[----:B-----5:R-:W-:Y:S01]  /*24c00*/  F2FP.F16.F32.PACK_AB R45, R174, R180 ;  /* 0x000000b4ae2d723e */ /* 0x020fe200000000ff */
[----:B------:R-:W-:Y:S01]  /*24c10*/  FADD.FTZ R180, R180, R183 ;  /* 0x000000b7b4b47221 */ /* 0x000fe20000010000 */
[----:B------:R-:W-:Y:S01]  /*24c20*/  FADD.FTZ R179, R178, R179 ;  /* 0x000000b3b2b37221 */ /* 0x000fe20000010000 */
[----:B--2---:R-:W-:Y:S02]  /*24c30*/  FFMA.FTZ R60, R130, R37, -R76 ;  /* 0x00000025823c7223 */ /* 0x004fe4000001084c */
[----:B------:R-:W-:Y:S01]  /*24c40*/  FADD.FTZ R180, R174, R180 ;  /* 0x000000b4aeb47221 */ /* 0x000fe20000010000 */
[----:B------:R-:W2:Y:S01]  /*24c50*/  MUFU.EX2 R130, R168 ;  /* 0x000000a800827308 */ /* 0x000ea20000000800 */
[----:B------:R-:W-:Y:S01]  /*24c60*/  FADD.FTZ R177, R177, R179 ;  /* 0x000000b3b1b17221 */ /* 0x000fe20000010000 */
[----:B----4-:R-:W-:Y:S01]  /*24c70*/  F2FP.F16.F32.PACK_AB R47, R175, R173 ;  /* 0x000000adaf2f723e */ /* 0x010fe200000000ff */
[----:B------:R-:W-:Y:S02]  /*24c80*/  FADD.FTZ R173, R173, R180 ;  /* 0x000000b4adad7221 */ /* 0x000fe40000010000 */
[----:B------:R-:W-:Y:S02]  /*24c90*/  FADD.FTZ R177, R176, R177 ;  /* 0x000000b1b0b17221 */ /* 0x000fe40000010000 */
[----:B------:R-:W-:Y:S02]  /*24ca0*/  FADD.FTZ R173, R175, R173 ;  /* 0x000000adafad7221 */ /* 0x000fe40000010000 */
[C---:B------:R-:W-:Y:S03]  /*24cb0*/  HMMA.16816.F32 R4, R44.reuse, R52, R4 ;  /* 0x000000342c04723c */ /* 0x040fe60000001804 */
[----:B--2---:R-:W-:Y:S05]  /*24cc0*/  FADD.FTZ R173, R130, R173 ;  /* 0x000000ad82ad7221 */ /* 0x004fea0000010000 */
[C---:B------:R-:W-:Y:S01]  /*24cd0*/  HMMA.16816.F32 R8, R44.reuse, R54, R8 ;  /* 0x000000362c08723c */ /* 0x040fe20000001808 */
[----:B------:R-:W2:Y:S07]  /*24ce0*/  LDSM.16.MT88.4 R52, [R71+0xf000] ;  /* 0x00f000004734783b */ /* 0x000eae0000004200 */
[C---:B-1----:R-:W-:Y:S03]  /*24cf0*/  HMMA.16816.F32 R12, R44.reuse, R56, R12 ;  /* 0x000000382c0c723c */ /* 0x042fe6000000180c */
[-CC-:B------:R-:W-:Y:S01]  /*24d00*/  FFMA.FTZ R57, R171, R37.reuse, -R80.reuse ;  /* 0x00000025ab397223 */ /* 0x180fe20000010850 */
[-CC-:B------:R-:W-:Y:S01]  /*24d10*/  FFMA.FTZ R56, R170, R37.reuse, -R80.reuse ;  /* 0x00000025aa387223 */ /* 0x180fe20000010850 */
[----:B------:R-:W1:Y:S03]  /*24d20*/  MUFU.EX2 R171, R172 ;  /* 0x000000ac00ab7308 */ /* 0x000e660000000800 */
[C---:B------:R-:W-:Y:S07]  /*24d30*/  HMMA.16816.F32 R16, R44.reuse, R58, R16 ;  /* 0x0000003a2c10723c */ /* 0x040fee0000001810 */
[----:B------:R-:W3:Y:S01]  /*24d40*/  MUFU.EX2 R170, R57 ;  /* 0x0000003900aa7308 */ /* 0x000ee20000000800 */
[C---:B------:R-:W-:Y:S09]  /*24d50*/  HMMA.16816.F32 R20, R44.reuse, R64, R20 ;  /* 0x000000402c14723c */ /* 0x040ff20000001814 */
[----:B------:R4:W5:Y:S01]  /*24d60*/  MUFU.EX2 R65, R56 ;  /* 0x0000003800417308 */ /* 0x0009620000000800 */
[-C--:B------:R-:W-:Y:S01]  /*24d70*/  FFMA.FTZ R64, R169, R37.reuse, -R80 ;  /* 0x00000025a9407223 */ /* 0x080fe20000010850 */
[----:B-1----:R-:W-:Y:S01]  /*24d80*/  FADD.FTZ R177, R171, R177 ;  /* 0x000000b1abb17221 */ /* 0x002fe20000010000 */
[C---:B------:R-:W-:Y:S07]  /*24d90*/  HMMA.16816.F32 R24, R44.reuse, R66, R24 ;  /* 0x000000422c18723c */ /* 0x040fee0000001818 */
[----:B------:R-:W1:Y:S01]  /*24da0*/  MUFU.EX2 R64, R64 ;  /* 0x0000004000407308 */ /* 0x000e620000000800 */
[-CC-:B------:R-:W-:Y:S01]  /*24db0*/  FFMA.FTZ R67, R129, R37.reuse, -R76.reuse ;  /* 0x0000002581437223 */ /* 0x180fe2000001084c */
[----:B------:R-:W-:Y:S08]  /*24dc0*/  FFMA.FTZ R66, R128, R37, -R76 ;  /* 0x0000002580427223 */ /* 0x000ff0000001084c */
[----:B------:R-:W2:Y:S01]  /*24dd0*/  MUFU.EX2 R129, R60 ;  /* 0x0000003c00817308 */ /* 0x000ea20000000800 */
[----:B---3--:R-:W-:Y:S01]  /*24de0*/  FADD.FTZ R177, R170, R177 ;  /* 0x000000b1aab17221 */ /* 0x008fe20000010000 */
[----:B----4-:R-:W3:Y:S01]  /*24df0*/  LDSM.16.MT88.4 R56, [R70+0xf000] ;  /* 0x00f000004638783b */ /* 0x010ee20000004200 */
[C---:B------:R-:W-:Y:S07]  /*24e00*/  HMMA.16816.F32 R28, R44.reuse, R48, R28 ;  /* 0x000000302c1c723c */ /* 0x040fee000000181c */
[----:B------:R-:W4:Y:S01]  /*24e10*/  MUFU.EX2 R67, R67 ;  /* 0x0000004300437308 */ /* 0x000f220000000800 */
[----:B-----5:R-:W-:Y:S09]  /*24e20*/  FADD.FTZ R177, R65, R177 ;  /* 0x000000b141b17221 */ /* 0x020ff20000010000 */
[----:B------:R-:W5:Y:S01]  /*24e30*/  MUFU.EX2 R66, R66 ;  /* 0x0000004200427308 */ /* 0x000f620000000800 */
[----:B-1----:R-:W-:Y:S01]  /*24e40*/  FADD.FTZ R177, R64, R177 ;  /* 0x000000b140b17221 */ /* 0x002fe20000010000 */
[----:B------:R-:W-:Y:S01]  /*24e50*/  HMMA.16816.F32 R32, R44, R50, R32 ;  /* 0x000000322c20723c */ /* 0x000fe20000001820 */
[----:B------:R-:W-:Y:S02]  /*24e60*/  LDSM.16.MT88.4 R48, [R69+0x5000] ;  /* 0x005000004530783b */ /* 0x000fe40000004200 */
[----:B------:R-:W-:Y:S01]  /*24e70*/  F2FP.F16.F32.PACK_AB R44, R170, R171 ;  /* 0x000000abaa2c723e */ /* 0x000fe200000000ff */
[C---:B--2---:R-:W-:Y:S01]  /*24e80*/  FADD.FTZ R173, R129.reuse, R173 ;  /* 0x000000ad81ad7221 */ /* 0x044fe20000010000 */
        /* <DEDUP_REMOVED lines=12> */
[----:B------:R3:W4:Y:S03]  /*24f50*/  MUFU.EX2 R119, R122 ;  /* 0x0000007a00777308 */ /* 0x0007260000000800 */
[C---:B------:R-:W-:Y:S07]  /*24f60*/  HMMA.16816.F32 R16, R44.reuse, R58, R16 ;  /* 0x0000003a2c10723c */ /* 0x040fee0000001810 */
[----:B------:R5:W2:Y:S01]  /*24f70*/  MUFU.EX2 R117, R56 ;  /* 0x0000003800757308 */ /* 0x000aa20000000800 */
[C---:B-1----:R-:W-:Y:S03]  /*24f80*/  HMMA.16816.F32 R20, R44.reuse, R60, R20 ;  /* 0x0000003c2c14723c */ /* 0x042fe60000001814 */
[-CC-:B------:R-:W-:Y:S01]  /*24f90*/  FFMA.FTZ R60, R115, R37.reuse, -R76.reuse ;  /* 0x00000025733c7223 */ /* 0x180fe2000001084c */
[-C--:B---3--:R-:W-:Y:S01]  /*24fa0*/  FFMA.FTZ R122, R114, R37.reuse, -R76 ;  /* 0x00000025727a7223 */ /* 0x088fe2000001084c */
[----:B----4-:R-:W-:Y:S01]  /*24fb0*/  FADD.FTZ R177, R119, R177 ;  /* 0x000000b177b17221 */ /* 0x010fe20000010000 */
[-C--:B-----5:R-:W-:Y:S02]  /*24fc0*/  FFMA.FTZ R56, R116, R37.reuse, -R80 ;  /* 0x0000002574387223 */ /* 0x0a0fe40000010850 */
[C---:B------:R-:W-:Y:S01]  /*24fd0*/  HMMA.16816.F32 R24, R44.reuse, R62, R24 ;  /* 0x0000003e2c18723c */ /* 0x040fe20000001818 */
[----:B------:R1:W3:Y:S10]  /*24fe0*/  MUFU.EX2 R114, R60 ;  /* 0x0000003c00727308 */ /* 0x0002f40000000800 */
[----:B------:R-:W-:Y:S01]  /*24ff0*/  MUFU.EX2 R116, R57 ;  /* 0x0000003900747308 */ /* 0x000fe20000000800 */
[C---:B------:R-:W-:Y:S09]  /*25000*/  HMMA.16816.F32 R28, R44.reuse, R48, R28 ;  /* 0x000000302c1c723c */ /* 0x040ff2000000181c */
[----:B------:R-:W4:Y:S10]  /*25010*/  MUFU.EX2 R115, R56 ;  /* 0x0000003800737308 */ /* 0x000f340000000800 */
[----:B------:R-:W5:Y:S01]  /*25020*/  MUFU.EX2 R122, R122 ;  /* 0x0000007a007a7308 */ /* 0x000f620000000800 */
[-CC-:B-1----:R-:W-:Y:S01]  /*25030*/  FFMA.FTZ R60, R113, R37.reuse, -R76.reuse ;  /* 0x00000025713c7223 */ /* 0x182fe2000001084c */
[----:B------:R-:W-:Y:S01]  /*25040*/  HMMA.16816.F32 R32, R44, R50, R32 ;  /* 0x000000322c20723c */ /* 0x000fe20000001820 */
[----:B------:R-:W-:Y:S02]  /*25050*/  LDSM.16.MT88.4 R48, [R69+0x5800] ;  /* 0x005800004530783b */ /* 0x000fe40000004200 */
[----:B------:R-:W-:Y:S01]  /*25060*/  FFMA.FTZ R113, R112, R37, -R76 ;  /* 0x0000002570717223 */ /* 0x000fe2000001084c */
[----:B--2---:R-:W-:Y:S04]  /*25070*/  F2FP.F16.F32.PACK_AB R44, R117, R119 ;  /* 0x00000077752c723e */ /* 0x004fe800000000ff */
[----:B------:R1:W2:Y:S01]  /*25080*/  MUFU.EX2 R112, R60 ;  /* 0x0000003c00707308 */ /* 0x0002a20000000800 */
[----:B---3--:R-:W-:Y:S01]  /*25090*/  FADD.FTZ R66, R114, R66 ;  /* 0x0000004272427221 */ /* 0x008fe20000010000 */
[----:B----4-:R-:W-:Y:S01]  /*250a0*/  F2FP.F16.F32.PACK_AB R46, R115, R116 ;  /* 0x00000074732e723e */ /* 0x010fe200000000ff */
[----:B------:R-:W-:Y:S01]  /*250b0*/  FADD.FTZ R117, R117, R177 ;  /* 0x000000b175757221 */ /* 0x000fe20000010000 */
[----:B------:R-:W3:Y:S06]  /*250c0*/  LDSM.16.MT88.4 R56, [R70+0xf800] ;  /* 0x00f800004638783b */ /* 0x000eec0000004200 */
[----:B------:R-:W4:Y:S01]  /*250d0*/  MUFU.EX2 R113, R113 ;  /* 0x0000007100717308 */ /* 0x000f220000000800 */
[C---:B-----5:R-:W-:Y:S01]  /*250e0*/  F2FP.F16.F32.PACK_AB R45, R122.reuse, R114 ;  /* 0x000000727a2d723e */ /* 0x060fe200000000ff */
[----:B------:R-:W-:Y:S01]  /*250f0*/  FADD.FTZ R122, R122, R66 ;  /* 0x000000427a7a7221 */ /* 0x000fe20000010000 */
[----:B------:R-:W-:Y:S04]  /*25100*/  FADD.FTZ R117, R116, R117 ;  /* 0x0000007574757221 */ /* 0x000fe80000010000 */
[----:B------:R-:W-:Y:S01]  /*25110*/  FADD.FTZ R115, R115, R117 ;  /* 0x0000007573737221 */ /* 0x000fe20000010000 */
[----:B-1----:R-:W1:Y:S01]  /*25120*/  LDSM.16.MT88.4 R60, [R68+0x5800] ;  /* 0x00580000443c783b */ /* 0x002e620000004200 */
[----:B--2---:R-:W-:Y:S02]  /*25130*/  FADD.FTZ R122, R112, R122 ;  /* 0x0000007a707a7221 */ /* 0x004fe40000010000 */
[----:B------:R-:W-:Y:S01]  /*25140*/  FADD.FTZ R115, R103, R115 ;  /* 0x0000007367737221 */ /* 0x000fe20000010000 */
[C---:B----4-:R-:W-:Y:S01]  /*25150*/  F2FP.F16.F32.PACK_AB R47, R113.reuse, R112 ;  /* 0x00000070712f723e */ /* 0x050fe200000000ff */
[----:B------:R-:W-:Y:S06]  /*25160*/  FADD.FTZ R122, R113, R122 ;  /* 0x0000007a717a7221 */ /* 0x000fec0000010000 */
[C---:B------:R-:W-:Y:S08]  /*25170*/  HMMA.16816.F32 R4, R44.reuse, R52, R4 ;  /* 0x000000342c04723c */ /* 0x040ff00000001804 */
[C---:B------:R-:W-:Y:S01]  /*25180*/  HMMA.16816.F32 R8, R44.reuse, R54, R8 ;  /* 0x000000362c08723c */ /* 0x040fe20000001808 */
[----:B------:R-:W2:Y:S07]  /*25190*/  LDSM.16.MT88.4 R52, [R71+0x10000] ;  /* 0x010000004734783b */ /* 0x000eae0000004200 */
[C---:B---3--:R-:W-:Y:S08]  /*251a0*/  HMMA.16816.F32 R12, R44.reuse, R56, R12 ;  /* 0x000000382c0c723c */ /* 0x048ff0000000180c */
[C---:B------:R-:W-:Y:S01]  /*251b0*/  HMMA.16816.F32 R16, R44.reuse, R58, R16 ;  /* 0x0000003a2c10723c */ /* 0x040fe20000001810 */
[----:B------:R-:W3:Y:S07]  /*251c0*/  LDSM.16.MT88.4 R56, [R70+0x10000] ;  /* 0x010000004638783b */ /* 0x000eee0000004200 */
[C---:B-1----:R-:W-:Y:S01]  /*251d0*/  HMMA.16816.F32 R20, R44.reuse, R60, R20 ;  /* 0x0000003c2c14723c */ /* 0x042fe20000001814 */
[----:B------:R1:W-:Y:S02]  /*251e0*/  MUFU.EX2 R61, R40 ;  /* 0x00000028003d7308 */ /* 0x0003e40000000800 */
[-CC-:B------:R-:W-:Y:S05]  /*251f0*/  FFMA.FTZ R60, R98, R37.reuse, -R76.reuse ;  /* 0x00000025623c7223 */ /* 0x180fea000001084c */
[C---:B------:R-:W-:Y:S03]  /*25200*/  HMMA.16816.F32 R24, R44.reuse, R62, R24 ;  /* 0x0000003e2c18723c */ /* 0x040fe60000001818 */
[----:B------:R-:W4:Y:S01]  /*25210*/  MUFU.EX2 R60, R60 ;  /* 0x0000003c003c7308 */ /* 0x000f220000000800 */
[----:B------:R-:W-:Y:S01]  /*25220*/  FFMA.FTZ R62, R42, R37, -R76 ;  /* 0x000000252a3e7223 */ /* 0x000fe2000001084c */
[----:B------:R-:W-:Y:S08]  /*25230*/  F2FP.F16.F32.PACK_AB R42, R99, R100 ;  /* 0x00000064632a723e */ /* 0x000ff000000000ff */
[----:B------:R-:W-:Y:S01]  /*25240*/  MUFU.EX2 R63, R43 ;  /* 0x0000002b003f7308 */ /* 0x000fe20000000800 */
[C---:B-1----:R-:W-:Y:S01]  /*25250*/  F2FP.F16.F32.PACK_AB R40, R102.reuse, R103 ;  /* 0x000000676628723e */ /* 0x042fe200000000ff */
[C---:B------:R-:W-:Y:S08]  /*25260*/  HMMA.16816.F32 R28, R44.reuse, R48, R28 ;  /* 0x000000302c1c723c */ /* 0x040ff0000000181c */
[----:B------:R-:W1:Y:S01]  /*25270*/  MUFU.EX2 R62, R62 ;  /* 0x0000003e003e7308 */ /* 0x000e620000000800 */
[----:B------:R-:W-:Y:S01]  /*25280*/  FADD.FTZ R102, R102, R115 ;  /* 0x0000007366667221 */ /* 0x000fe20000010000 */
[----:B----4-:R-:W-:Y:S01]  /*25290*/  F2FP.F16.F32.PACK_AB R41, R60, R61 ;  /* 0x0000003d3c29723e */ /* 0x010fe200000000ff */
[----:B------:R-:W-:Y:S01]  /*252a0*/  HMMA.16816.F32 R32, R44, R50, R32 ;  /* 0x000000322c20723c */ /* 0x000fe20000001820 */
[----:B------:R-:W4:Y:S02]  /*252b0*/  LDSM.16.MT88.4 R44, [R68+0x6000] ;  /* 0x00600000442c783b */ /* 0x000f240000004200 */
[----:B------:R-:W-:Y:S01]  /*252c0*/  FADD.FTZ R61, R61, R122 ;  /* 0x0000007a3d3d7221 */ /* 0x000fe20000010000 */
[----:B------:R-:W-:Y:S01]  /*252d0*/  FADD.FTZ R102, R100, R102 ;  /* 0x0000006664667221 */ /* 0x000fe20000010000 */
[----:B-1----:R-:W-:Y:S02]  /*252e0*/  F2FP.F16.F32.PACK_AB R43, R62, R63 ;  /* 0x0000003f3e2b723e */ /* 0x002fe400000000ff */
[----:B------:R-:W-:Y:S02]  /*252f0*/  FADD.FTZ R61, R60, R61 ;  /* 0x0000003d3c3d7221 */ /* 0x000fe40000010000 */
[----:B------:R-:W1:Y:S01]  /*25300*/  LDSM.16.MT88.4 R48, [R69+0x6000] ;  /* 0x006000004530783b */ /* 0x000e620000004200 */
[----:B------:R-:W-:Y:S01]  /*25310*/  FADD.FTZ R99, R99, R102 ;  /* 0x0000006663637221 */ /* 0x000fe20000010000 */
[----:B------:R-:W-:Y:S01]  /*25320*/  FADD.FTZ R63, R63, R61 ;  /* 0x0000003d3f3f7221 */ /* 0x000fe20000010000 */
[C---:B--2---:R-:W-:Y:S05]  /*25330*/  HMMA.16816.F32 R4, R40.reuse, R52, R4 ;  /* 0x000000342804723c */ /* 0x044fea0000001804 */
[----:B------:R-:W-:Y:S03]  /*25340*/  FADD.FTZ R63, R62, R63 ;  /* 0x0000003f3e3f7221 */ /* 0x000fe60000010000 */
[C---:B------:R-:W-:Y:S01]  /*25350*/  HMMA.16816.F32 R8, R40.reuse, R54, R8 ;  /* 0x000000362808723c */ /* 0x040fe20000001808 */
[----:B------:R-:W2:Y:S07]  /*25360*/  LDSM.16.MT88.4 R52, [R71+0x10800] ;  /* 0x010800004734783b */ /* 0x000eae0000004200 */
[C---:B---3--:R-:W-:Y:S01]  /*25370*/  HMMA.16816.F32 R12, R40.reuse, R56, R12 ;  /* 0x00000038280c723c */ /* 0x048fe2000000180c */
[----:B------:R-:W3:Y:S02]  /*25380*/  MUFU.EX2 R56, R97 ;  /* 0x0000006100387308 */ /* 0x000ee40000000800 */
[-CC-:B------:R-:W-:Y:S05]  /*25390*/  FFMA.FTZ R57, R96, R37.reuse, -R80.reuse ;  /* 0x0000002560397223 */ /* 0x180fea0000010850 */
[C---:B------:R-:W-:Y:S03]  /*253a0*/  HMMA.16816.F32 R16, R40.reuse, R58, R16 ;  /* 0x0000003a2810723c */ /* 0x040fe60000001810 */
[----:B------:R-:W5:Y:S01]  /*253b0*/  MUFU.EX2 R57, R57 ;  /* 0x0000003900397308 */ /* 0x000f620000000800 */
[-CC-:B------:R-:W-:Y:S01]  /*253c0*/  FFMA.FTZ R59, R94, R37.reuse, -R80.reuse ;  /* 0x000000255e3b7223 */ /* 0x180fe20000010850 */
[-C--:B------:R-:W-:Y:S08]  /*253d0*/  FFMA.FTZ R94, R86, R37.reuse, -R80 ;  /* 0x00000025565e7223 */ /* 0x080ff00000010850 */
[----:B------:R-:W-:Y:S01]  /*253e0*/  MUFU.EX2 R58, R95 ;  /* 0x0000005f003a7308 */ /* 0x000fe20000000800 */
[----:B---3--:R-:W-:Y:S01]  /*253f0*/  FADD.FTZ R99, R56, R99 ;  /* 0x0000006338637221 */ /* 0x008fe20000010000 */
[C---:B----4-:R-:W-:Y:S08]  /*25400*/  HMMA.16816.F32 R20, R40.reuse, R44, R20 ;  /* 0x0000002c2814723c */ /* 0x050ff00000001814 */
[----:B------:R-:W3:Y:S01]  /*25410*/  MUFU.EX2 R59, R59 ;  /* 0x0000003b003b7308 */ /* 0x000ee20000000800 */
[-CC-:B------:R-:W-:Y:S09]  /*25420*/  FFMA.FTZ R44, R92, R37.reuse, -R76.reuse ;  /* 0x000000255c2c7223 */ /* 0x180ff2000001084c */
[----:B------:R4:W-:Y:S01]  /*25430*/  MUFU.EX2 R92, R93 ;  /* 0x0000005d005c7308 */ /* 0x0009e20000000800 */
[C---:B------:R-:W-:Y:S08]  /*25440*/  HMMA.16816.F32 R24, R40.reuse, R46, R24 ;  /* 0x0000002e2818723c */ /* 0x040ff00000001818 */
[C---:B-1----:R-:W-:Y:S03]  /*25450*/  HMMA.16816.F32 R28, R40.reuse, R48, R28 ;  /* 0x00000030281c723c */ /* 0x042fe6000000181c */
[----:B----4-:R-:W-:Y:S02]  /*25460*/  FFMA.FTZ R93, R91, R37, -R76 ;  /* 0x000000255b5d7223 */ /* 0x010fe4000001084c */
[----:B------:R1:W4:Y:S03]  /*25470*/  MUFU.EX2 R91, R44 ;  /* 0x0000002c005b7308 */ /* 0x0003260000000800 */
[----:B------:R-:W-:Y:S07]  /*25480*/  HMMA.16816.F32 R32, R40, R50, R32 ;  /* 0x000000322820723c */ /* 0x000fee0000001820 */
[----:B------:R-:W2:Y:S01]  /*25490*/  MUFU.EX2 R93, R93 ;  /* 0x0000005d005d7308 */ /* 0x000ea20000000800 */
[----:B------:R-:W-:Y:S01]  /*254a0*/  LDSM.16.MT88.4 R48, [R68+0x6800] ;  /* 0x006800004430783b */ /* 0x000fe20000004200 */
[C---:B-----5:R-:W-:Y:S01]  /*254b0*/  F2FP.F16.F32.PACK_AB R40, R57.reuse, R56 ;  /* 0x000000383928723e */ /* 0x060fe200000000ff */
[----:B------:R-:W-:Y:S01]  /*254c0*/  FADD.FTZ R57, R57, R99 ;  /* 0x0000006339397221 */ /* 0x000fe20000010000 */
[----:B---3--:R-:W-:Y:S03]  /*254d0*/  F2FP.F16.F32.PACK_AB R42, R59, R58 ;  /* 0x0000003a3b2a723e */ /* 0x008fe600000000ff */
[----:B------:R-:W-:Y:S02]  /*254e0*/  FADD.FTZ R57, R58, R57 ;  /* 0x000000393a397221 */ /* 0x000fe40000010000 */
[----:B-1----:R-:W1:Y:S01]  /*254f0*/  LDSM.16.MT88.4 R44, [R70+0x10800] ;  /* 0x01080000462c783b */ /* 0x002e620000004200 */
[----:B----4-:R-:W-:Y:S01]  /*25500*/  F2FP.F16.F32.PACK_AB R41, R91, R92 ;  /* 0x0000005c5b29723e */ /* 0x010fe200000000ff */
[----:B------:R-:W-:Y:S01]  /*25510*/  FADD.FTZ R92, R92, R63 ;  /* 0x0000003f5c5c7221 */ /* 0x000fe20000010000 */
[----:B------:R-:W-:Y:S01]  /*25520*/  FADD.FTZ R59, R59, R57 ;  /* 0x000000393b3b7221 */ /* 0x000fe20000010000 */
[C---:B--2---:R-:W-:Y:S02]  /*25530*/  F2FP.F16.F32.PACK_AB R43, R90.reuse, R93 ;  /* 0x0000005d5a2b723e */ /* 0x044fe400000000ff */
[----:B------:R-:W-:Y:S04]  /*25540*/  FADD.FTZ R92, R91, R92 ;  /* 0x0000005c5b5c7221 */ /* 0x000fe80000010000 */
[----:B------:R-:W-:Y:S01]  /*25550*/  FADD.FTZ R93, R93, R92 ;  /* 0x0000005c5d5d7221 */ /* 0x000fe20000010000 */
[C---:B------:R-:W-:Y:S03]  /*25560*/  HMMA.16816.F32 R4, R40.reuse, R52, R4 ;  /* 0x000000342804723c */ /* 0x040fe60000001804 */
[----:B------:R-:W-:Y:S05]  /*25570*/  FADD.FTZ R93, R90, R93 ;  /* 0x0000005d5a5d7221 */ /* 0x000fea0000010000 */
        /* <DEDUP_REMOVED lines=11> */
[-CC-:B------:R-:W-:Y:S05]  /*25630*/  FFMA.FTZ R48, R84, R37.reuse, -R76.reuse ;  /* 0x0000002554307223 */ /* 0x180fea000001084c */
[----:B------:R-:W1:Y:S01]  /*25640*/  MUFU.EX2 R85, R94 ;  /* 0x0000005e00557308 */ /* 0x000e620000000800 */
[----:B---3--:R-:W-:Y:S01]  /*25650*/  FADD.FTZ R59, R88, R59 ;  /* 0x0000003b583b7221 */ /* 0x008fe20000010000 */
[C---:B------:R-:W-:Y:S08]  /*25660*/  HMMA.16816.F32 R24, R40.reuse, R50, R24 ;  /* 0x000000322818723c */ /* 0x040ff00000001818 */
[----:B------:R3:W-:Y:S01]  /*25670*/  MUFU.EX2 R84, R89 ;  /* 0x0000005900547308 */ /* 0x0007e20000000800 */
[----:B-----5:R-:W5:Y:S01]  /*25680*/  LDSM.16.MT88.4 R44, [R71+0x11000] ;  /* 0x01100000472c783b */ /* 0x020f620000004200 */
[C---:B--2---:R-:W-:Y:S03]  /*25690*/  HMMA.16816.F32 R28, R40.reuse, R52, R28 ;  /* 0x00000034281c723c */ /* 0x044fe6000000181c */
[----:B---3--:R-:W-:Y:S05]  /*256a0*/  FFMA.FTZ R89, R83, R37, -R76 ;  /* 0x0000002553597223 */ /* 0x008fea000001084c */
[----:B------:R-:W-:Y:S01]  /*256b0*/  HMMA.16816.F32 R32, R40, R54, R32 ;  /* 0x000000362820723c */ /* 0x000fe20000001820 */
[----:B------:R2:W3:Y:S01]  /*256c0*/  MUFU.EX2 R83, R48 ;  /* 0x0000003000537308 */ /* 0x0004e20000000800 */
[----:B------:R-:W-:Y:S01]  /*256d0*/  LDSM.16.MT88.4 R52, [R68+0x7000] ;  /* 0x007000004434783b */ /* 0x000fe20000004200 */
[C---:B----4-:R-:W-:Y:S01]  /*256e0*/  F2FP.F16.F32.PACK_AB R40, R87.reuse, R88 ;  /* 0x000000585728723e */ /* 0x050fe200000000ff */
[----:B------:R-:W-:Y:S07]  /*256f0*/  FADD.FTZ R87, R87, R59 ;  /* 0x0000003b57577221 */ /* 0x000fee0000010000 */
[----:B------:R-:W4:Y:S01]  /*25700*/  MUFU.EX2 R89, R89 ;  /* 0x0000005900597308 */ /* 0x000f220000000800 */
[C---:B-1----:R-:W-:Y:S01]  /*25710*/  F2FP.F16.F32.PACK_AB R42, R85.reuse, R86 ;  /* 0x00000056552a723e */ /* 0x042fe200000000ff */
[----:B------:R-:W-:Y:S04]  /*25720*/  FADD.FTZ R87, R86, R87 ;  /* 0x0000005756577221 */ /* 0x000fe80000010000 */
[----:B------:R-:W-:Y:S01]  /*25730*/  FADD.FTZ R85, R85, R87 ;  /* 0x0000005755557221 */ /* 0x000fe20000010000 */
[----:B--2---:R-:W1:Y:S01]  /*25740*/  LDSM.16.MT88.4 R48, [R70+0x11000] ;  /* 0x011000004630783b */ /* 0x004e620000004200 */
[C---:B---3--:R-:W-:Y:S01]  /*25750*/  F2FP.F16.F32.PACK_AB R41, R83.reuse, R84 ;  /* 0x000000545329723e */ /* 0x048fe200000000ff */
[----:B------:R-:W-:Y:S01]  /*25760*/  FADD.FTZ R84, R84, R93 ;  /* 0x0000005d54547221 */ /* 0x000fe20000010000 */
[C---:B----4-:R-:W-:Y:S03]  /*25770*/  F2FP.F16.F32.PACK_AB R43, R82.reuse, R89 ;  /* 0x00000059522b723e */ /* 0x050fe600000000ff */
[----:B------:R-:W-:Y:S04]  /*25780*/  FADD.FTZ R84, R83, R84 ;  /* 0x0000005453547221 */ /* 0x000fe80000010000 */
[----:B------:R-:W-:Y:S01]  /*25790*/  FADD.FTZ R89, R89, R84 ;  /* 0x0000005459597221 */ /* 0x000fe20000010000 */
[C---:B-----5:R-:W-:Y:S03]  /*257a0*/  HMMA.16816.F32 R4, R40.reuse, R44, R4 ;  /* 0x0000002c2804723c */ /* 0x060fe60000001804 */
[----:B------:R-:W-:Y:S05]  /*257b0*/  FADD.FTZ R89, R82, R89 ;  /* 0x0000005952597221 */ /* 0x000fea0000010000 */
[C---:B------:R-:W-:Y:S01]  /*257c0*/  HMMA.16816.F32 R8, R40.reuse, R46, R8 ;  /* 0x0000002e2808723c */ /* 0x040fe20000001808 */
[----:B------:R-:W2:Y:S07]  /*257d0*/  LDSM.16.MT88.4 R44, [R69+0x7000] ;  /* 0x00700000452c783b */ /* 0x000eae0000004200 */
[C---:B-1----:R-:W-:Y:S01]  /*257e0*/  HMMA.16816.F32 R12, R40.reuse, R48, R12 ;  /* 0x00000030280c723c */ /* 0x042fe2000000180c */
[----:B------:R-:W1:Y:S02]  /*257f0*/  MUFU.EX2 R48, R81 ;  /* 0x0000005100307308 */ /* 0x000e640000000800 */
[-CC-:B------:R-:W-:Y:S01]  /*25800*/  FFMA.FTZ R49, R79, R37.reuse, -R80.reuse ;  /* 0x000000254f317223 */ /* 0x180fe20000010850 */
[-C--:B------:R-:W-:Y:S04]  /*25810*/  FFMA.FTZ R80, R77, R37.reuse, -R80 ;  /* 0x000000254d507223 */ /* 0x080fe80000010850 */
[C---:B------:R-:W-:Y:S03]  /*25820*/  HMMA.16816.F32 R16, R40.reuse, R50, R16 ;  /* 0x000000322810723c */ /* 0x040fe60000001810 */
[----:B------:R-:W3:Y:S01]  /*25830*/  MUFU.EX2 R49, R49 ;  /* 0x0000003100317308 */ /* 0x000ee20000000800 */
[-CC-:B------:R-:W-:Y:S01]  /*25840*/  FFMA.FTZ R51, R75, R37.reuse, -R76.reuse ;  /* 0x000000254b337223 */ /* 0x180fe2000001084c */
[----:B------:R-:W-:Y:S08]  /*25850*/  FFMA.FTZ R76, R38, R37, -R76 ;  /* 0x00000025264c7223 */ /* 0x000ff0000001084c */
[----:B------:R-:W-:Y:S01]  /*25860*/  MUFU.EX2 R50, R78 ;  /* 0x0000004e00327308 */ /* 0x000fe20000000800 */
[----:B-1----:R-:W-:Y:S01]  /*25870*/  FADD.FTZ R85, R48, R85 ;  /* 0x0000005530557221 */ /* 0x002fe20000010000 */
[C---:B------:R-:W-:Y:S08]  /*25880*/  HMMA.16816.F32 R20, R40.reuse, R52, R20 ;  /* 0x000000342814723c */ /* 0x040ff00000001814 */
[----:B------:R-:W1:Y:S10]  /*25890*/  MUFU.EX2 R80, R80 ;  /* 0x0000005000507308 */ /* 0x000e740000000800 */
[----:B------:R-:W-:Y:S01]  /*258a0*/  MUFU.EX2 R51, R51 ;  /* 0x0000003300337308 */ /* 0x000fe20000000800 */
[C---:B---3--:R-:W-:Y:S01]  /*258b0*/  F2FP.F16.F32.PACK_AB R132, R49.reuse, R48 ;  /* 0x000000303184723e */ /* 0x048fe200000000ff */
[C---:B------:R-:W-:Y:S08]  /*258c0*/  HMMA.16816.F32 R24, R40.reuse, R54, R24 ;  /* 0x000000362818723c */ /* 0x040ff00000001818 */
[----:B------:R-:W3:Y:S01]  /*258d0*/  MUFU.EX2 R37, R74 ;  /* 0x0000004a00257308 */ /* 0x000ee20000000800 */
[----:B------:R-:W-:Y:S09]  /*258e0*/  FADD.FTZ R49, R49, R85 ;  /* 0x0000005531317221 */ /* 0x000ff20000010000 */
[----:B------:R-:W-:Y:S01]  /*258f0*/  MUFU.EX2 R38, R39 ;  /* 0x0000002700267308 */ /* 0x000fe20000000800 */
[----:B-1----:R-:W-:Y:S01]  /*25900*/  F2FP.F16.F32.PACK_AB R134, R80, R50 ;  /* 0x000000325086723e */ /* 0x002fe200000000ff */
[C---:B--2---:R-:W-:Y:S08]  /*25910*/  HMMA.16816.F32 R28, R40.reuse, R44, R28 ;  /* 0x0000002c281c723c */ /* 0x044ff0000000181c */
[----:B------:R-:W1:Y:S01]  /*25920*/  MUFU.EX2 R76, R76 ;  /* 0x0000004c004c7308 */ /* 0x000e620000000800 */
[----:B------:R-:W-:Y:S01]  /*25930*/  FADD.FTZ R49, R50, R49 ;  /* 0x0000003132317221 */ /* 0x000fe20000010000 */
[----:B---3--:R-:W-:Y:S01]  /*25940*/  F2FP.F16.F32.PACK_AB R133, R37, R51 ;  /* 0x000000332585723e */ /* 0x008fe200000000ff */
[----:B------:R-:W-:Y:S03]  /*25950*/  HMMA.16816.F32 R32, R40, R46, R32 ;  /* 0x0000002e2820723c */ /* 0x000fe60000001820 */
[----:B------:R-:W-:Y:S01]  /*25960*/  FADD.FTZ R51, R51, R89 ;  /* 0x0000005933337221 */ /* 0x000fe20000010000 */
[----:B------:R-:W-:Y:S01]  /*25970*/  FADD.FTZ R250, R80, R49 ;  /* 0x0000003150fa7221 */ /* 0x000fe20000010000 */
[----:B-1----:R-:W-:Y:S02]  /*25980*/  F2FP.F16.F32.PACK_AB R135, R76, R38 ;  /* 0x000000264c87723e */ /* 0x002fe400000000ff */
[----:B------:R-:W-:Y:S04]  /*25990*/  FADD.FTZ R51, R37, R51 ;  /* 0x0000003325337221 */ /* 0x000fe80000010000 */
[----:B------:R-:W-:Y:S01]  /*259a0*/  FADD.FTZ R51, R38, R51 ;  /* 0x0000003326337221 */ /* 0x000fe20000010000 */
[C---:B------:R-:W-:Y:S01]  /*259b0*/  HMMA.16816.F32 R160, R132.reuse, R156, R4 ;  /* 0x0000009c84a0723c */ /* 0x040fe20000001804 */
[----:B------:R-:W1:Y:S04]  /*259c0*/  LDSM.16.MT88.4 R4, [R69+0x7800] ;  /* 0x007800004504783b */ /* 0x000e680000004200 */
[----:B------:R-:W-:Y:S03]  /*259d0*/  FADD.FTZ R245, R76, R51 ;  /* 0x000000334cf57221 */ /* 0x000fe60000010000 */
        /* <DEDUP_REMOVED lines=9> */
.L_x_7541:
        /* <DEDUP_REMOVED lines=13> */
.L_x_7556:
[----:B----4-:R-:W-:Y:S01]  /*25b40*/  FADD.FTZ R7, R245, R7 ;  /* 0x00000007f5077221 */ /* 0x010fe20000010000 */
[----:B------:R-:W2:Y:S01]  /*25b50*/  MUFU.RCP R11, R8 ;  /* 0x00000008000b7308 */ /* 0x000ea20000001000 */
[----:B------:R-:W-:Y:S01]  /*25b60*/  SHF.L.U32 R9, R166, 0x4, RZ ;  /* 0x00000004a6097819 */ /* 0x000fe200000006ff */
[----:B------:R-:W-:Y:S05]  /*25b70*/  WARPSYNC.ALL ;  /* 0x0000000000007948 */ /* 0x000fea0003800000 */
[----:B------:R-:W-:Y:S01]  /*25b80*/  BAR.SYNC.DEFER_BLOCKING 0x0 ;  /* 0x0000000000007b1d */ /* 0x000fe20000010000 */
[----:B------:R-:W-:Y:S02]  /*25b90*/  FSETP.NE.FTZ.AND P1, PT, R8, RZ, PT ;  /* 0x000000ff0800720b */ /* 0x000fe40003f35000 */
[----:B------:R-:W-:-:S02]  /*25ba0*/  LOP3.LUT R12, R9, 0x1c0, RZ, 0xc0, !PT ;  /* 0x000001c0090c7812 */ /* 0x000fc400078ec0ff */
[----:B------:R-:W-:Y:S01]  /*25bb0*/  FSETP.NE.FTZ.AND P0, PT, R7, RZ, PT ;  /* 0x000000ff0700720b */ /* 0x000fe20003f15000 */
[----:B------:R-:W4:Y:S01]  /*25bc0*/  MUFU.RCP R10, R7 ;  /* 0x00000007000a7308 */ /* 0x000f220000001000 */
[----:B------:R-:W-:Y:S02]  /*25bd0*/  LOP3.LUT R73, R12, 0x38, R73, 0xf8, !PT ;  /* 0x000000380c497812 */ /* 0x000fe400078ef849 */
[----:B------:R-:W-:Y:S02]  /*25be0*/  R2P PR, R166, 0x18 ;  /* 0x00000018a6007804 */ /* 0x000fe40000000000 */
[----:B------:R-:W-:Y:S02]  /*25bf0*/  LOP3.LUT R72, R73, R72, R212, 0xfe, !PT ;  /* 0x0000004849487212 */ /* 0x000fe400078efed4 */
[----:B--2---:R-:W-:Y:S02]  /*25c00*/  FSEL R11, R11, 1, P1 ;  /* 0x3f8000000b0b7808 */ /* 0x004fe40000800000 */
[----:B------:R-:W-:-:S02]  /*25c10*/  LEA R72, R72, R214, 0x2 ;  /* 0x000000d648487211 */ /* 0x000fc400078e10ff */
[----:B------:R-:W-:Y:S01]  /*25c20*/  SEL R5, R5, 0xffffffe0, !P2 ;  /* 0xffffffe005057807 */ /* 0x000fe20005000000 */
[C---:B------:R-:W-:Y:S01]  /*25c30*/  FMUL.FTZ R160, R11.reuse, R160 ;  /* 0x000000a00ba07220 */ /* 0x040fe20000410000 */
[C---:B------:R-:W-:Y:S01]  /*25c40*/  FMUL.FTZ R161, R11.reuse, R161 ;  /* 0x000000a10ba17220 */ /* 0x040fe20000410000 */
[C---:B------:R-:W-:Y:S01]  /*25c50*/  FMUL.FTZ R156, R11.reuse, R156 ;  /* 0x0000009c0b9c7220 */ /* 0x040fe20000410000 */
        /* <DEDUP_REMOVED lines=54> */
[----:B------:R4:W-:Y:S01]  /*25fc0*/  STS.64 [R5+0x800], R134 ;  /* 0x0008008605007388 */ /* 0x0009e20000000a00 */
[----:B------:R-:W1:Y:S03]  /*25fd0*/  @P1 MUFU.LG2 R8, R8 ;  /* 0x0000000800081308 */ /* 0x000e660000000c00 */
[----:B------:R1:W5:Y:S04]  /*25fe0*/  LD.E R41, desc[UR4][R2.64+0xcc] ;  /* 0x0000cc0402297980 */ /* 0x000368000c101900 */
[----:B------:R1:W5:Y:S01]  /*25ff0*/  LD.E.64 R46, desc[UR4][R2.64+0x78] ;  /* 0x00007804022e7980 */ /* 0x000362000c101b00 */
[----:B------:R-:W3:Y:S03]  /*26000*/  @P0 MUFU.LG2 R7, R7 ;  /* 0x0000000700070308 */ /* 0x000ee60000000c00 */
[----:B------:R1:W5:Y:S04]  /*26010*/  LD.E.64 R44, desc[UR4][R2.64+0xa8] ;  /* 0x0000a804022c7980 */ /* 0x000368000c101b00 */
[----:B--2---:R-:W2:Y:S04]  /*26020*/  LD.E R10, desc[UR4][R2.64+0x60] ;  /* 0x00006004020a7980 */ /* 0x004ea8000c101900 */
[----:B----4-:R-:W4:Y:S01]  /*26030*/  LD.E.64 R4, desc[UR4][R2.64+0xb0] ;  /* 0x0000b00402047980 */ /* 0x010f22000c101b00 */
[----:B------:R-:W-:-:S04]  /*26040*/  SHF.L.U32 R37, R166, 0x2, RZ ;  /* 0x00000002a6257819 */ /* 0x000fc800000006ff */
[----:B------:R-:W-:Y:S02]  /*26050*/  LOP3.LUT R11, R37, 0x1f8, RZ, 0xc0, !PT ;  /* 0x000001f8250b7812 */ /* 0x000fe400078ec0ff */
[----:B------:R-:W-:Y:S02]  /*26060*/  LOP3.LUT R9, R9, 0x10, RZ, 0xc0, !PT ;  /* 0x0000001009097812 */ /* 0x000fe400078ec0ff */
[----:B------:R-:W-:Y:S01]  /*26070*/  LOP3.LUT R11, R11, 0x38, R167, 0x78, !PT ;  /* 0x000000380b0b7812 */ /* 0x000fe200078e78a7 */
[----:B-1----:R-:W-:-:S03]  /*26080*/  @P1 FMUL.FTZ R8, R8, 0.69314718246459960938 ;  /* 0x3f31721808081820 */ /* 0x002fc60000410000 */
[----:B------:R-:W-:Y:S01]  /*26090*/  LEA R9, R11, R9, 0x2 ;  /* 0x000000090b097211 */ /* 0x000fe200078e10ff */
[----:B---3--:R-:W-:Y:S01]  /*260a0*/  @P0 FMUL.FTZ R7, R7, 0.69314718246459960938 ;  /* 0x3f31721807070820 */ /* 0x008fe20000410000 */
[----:B------:R-:W-:Y:S02]  /*260b0*/  SHF.L.U32 R42, R235, 0x6, RZ ;  /* 0x00000006eb2a7819 */ /* 0x000fe400000006ff */
[----:B------:R-:W-:Y:S01]  /*260c0*/  MOV R40, 0xff800000 ;  /* 0xff80000000287802 */ /* 0x000fe20000000f00 */
[C---:B-----5:R-:W-:Y:S01]  /*260d0*/  @P1 FFMA.FTZ R40, R6.reuse, R36, R8 ;  /* 0x0000002406281223 */ /* 0x060fe20000010008 */
        /* <DEDUP_REMOVED lines=30> */
.L_x_7551:
[----:B------:R-:W-:Y:S05]  /*262c0*/  BSYNC.RECONVERGENT B0 ;  /* 0x0000000000007941 */ /* 0x000fea0003800200 */
.L_x_7550:
[----:B------:R5:W2:Y:S01]  /*262d0*/  LD.E R2, desc[UR4][R2.64+0xc0] ;  /* 0x0000c00402027980 */ /* 0x000aa2000c101900 */
[C---:B------:R-:W-:Y:S01]  /*262e0*/  LOP3.LUT R0, R37.reuse, 0xfc0, RZ, 0xc0, !PT ;  /* 0x00000fc025007812 */ /* 0x040fe200078ec0ff */
[----:B------:R-:W-:Y:S01]  /*262f0*/  IMAD R41, R42, R41, RZ ;  /* 0x000000292a297224 */ /* 0x000fe200078e02ff */
[----:B------:R-:W-:Y:S02]  /*26300*/  SHF.R.U32.HI R166, RZ, 0x4, R166 ;  /* 0x00000004ffa67819 */ /* 0x000fe400000116a6 */
[----:B------:R-:W-:Y:S02]  /*26310*/  LOP3.LUT R0, R0, 0x3c, R37, 0xf8, !PT ;  /* 0x0000003c00007812 */ /* 0x000fe400078ef825 */
[----:B------:R-:W-:Y:S02]  /*26320*/  LOP3.LUT R37, R37, 0x3c, RZ, 0xc0, !PT ;  /* 0x0000003c25257812 */ /* 0x000fe400078ec0ff */
[----:B------:R-:W-:-:S04]  /*26330*/  IADD3 R0, P0, PT, R41, R0, RZ ;  /* 0x0000000029007210 */ /* 0x000fc80007f1e0ff */
[----:B------:R-:W-:Y:S02]  /*26340*/  LEA.HI.X.SX32 R41, R41, RZ, 0x1, P0 ;  /* 0x000000ff29297211 */ /* 0x000fe400000f0eff */
[----:B------:R-:W-:Y:S01]  /*26350*/  LEA R36, P2, R0, R46, 0x2 ;  /* 0x0000002e00247211 */ /* 0x000fe200078410ff */
[C---:B-----5:R-:W-:Y:S01]  /*26360*/  VIADD R3, R166.reuse, 0x18 ;  /* 0x00000018a6037836 */ /* 0x060fe20000000000 */
[----:B--2---:R-:W-:Y:S01]  /*26370*/  ISETP.GE.AND P0, PT, R37, R2, PT ;  /* 0x000000022500720c */ /* 0x004fe20003f06270 */
        /* <DEDUP_REMOVED lines=18> */
[----:B---3--:R-:W-:Y:S04]  /*264a0*/  @!P6 ST.E.128 desc[UR4][R36.64+0x800], R28 ;  /* 0x0008001c2400e985 */ /* 0x008fe8000c101d04 */
[----:B----4-:R-:W-:Y:S04]  /*264b0*/  @!P5 ST.E.128 desc[UR4][R36.64+0x1000], R24 ;  /* 0x001000182400d985 */ /* 0x010fe8000c101d04 */
[----:B-1----:R-:W-:Y:S04]  /*264c0*/  @!P4 ST.E.128 desc[UR4][R36.64+0x1800], R20 ;  /* 0x001800142400c985 */ /* 0x002fe8000c101d04 */
[----:B------:R-:W-:Y:S04]  /*264d0*/  @!P3 ST.E.128 desc[UR4][R36.64+0x2000], R16 ;  /* 0x002000102400b985 */ /* 0x000fe8000c101d04 */
[----:B------:R-:W-:Y:S04]  /*264e0*/  @!P2 ST.E.128 desc[UR4][R36.64+0x2800], R12 ;  /* 0x0028000c2400a985 */ /* 0x000fe8000c101d04 */
[----:B------:R1:W-:Y:S02]  /*264f0*/  @!P1 ST.E.128 desc[UR4][R36.64+0x3000], R8 ;  /* 0x0030000824009985 */ /* 0x0003e4000c101d04 */
[----:B-1----:R-:W-:Y:S05]  /*26500*/  @P0 RET.REL.NODEC R2 `(_ZN5flash24flash_fwd_splitkv_kernelI23Flash_fwd_kernel_traitsILi64ELi64ELi256ELi4ELb0ELb0EN7cutlass6half_tE19Flash_kernel_traitsILi64ELi64ELi256ELi4ES3_EELb0ELb1ELb1ELb0ELb0ELb1ELb1ELb0EEEvNS_16Flash_fwd_paramsE) ;  /* 0xfffffd9802bc0950 */ /* 0x002fea0003c3ffff */
[----:B------:R-:W-:Y:S01]  /*26510*/  MOV R235, 0x0 ;  /* 0x0000000000eb7802 */ /* 0x000fe20000000f00 */
[----:B------:R1:W-:Y:S03]  /*26520*/  ST.E.128 desc[UR4][R36.64+0x3800], R4 ;  /* 0x0038000424007985 */ /* 0x0003e6000c101d04 */
[----:B-1----:R-:W-:Y:S05]  /*26530*/  RET.REL.NODEC R234 `(_ZN5flash24flash_fwd_splitkv_kernelI23Flash_fwd_kernel_traitsILi64ELi64ELi256ELi4ELb0ELb0EN7cutlass6half_tE19Flash_kernel_traitsILi64ELi64ELi256ELi4ES3_EELb0ELb1ELb1ELb0ELb0ELb1ELb1ELb0EEEvNS_16Flash_fwd_paramsE) ;  /* 0xfffffd98eab07950 */ /* 0x002fea0003c3ffff */
.L_x_7549:
[----:B------:R-:W-:Y:S01]  /*26540*/  MOV R7, 0x1f ;  /* 0x0000001f00077802 */ /* 0x000fe20000000f00 */
[----:B------:R-:W-:Y:S01]  /*26550*/  IMAD.MOV.U32 R8, RZ, RZ, 0x2 ;  /* 0x00000002ff087424 */ /* 0x000fe200078e00ff */
[----:B------:R-:W-:Y:S01]  /*26560*/  MOV R10, R250 ;  /* 0x000000fa000a7202 */ /* 0x000fe20000000f00 */
[----:B------:R-:W-:-:S07]  /*26570*/  IMAD.MOV.U32 R9, RZ, RZ, -0x1 ;  /* 0xffffffffff097424 */ /* 0x000fce00078e00ff */
[----:B-1---5:R-:W-:Y:S05]  /*26580*/  WARPSYNC.COLLECTIVE R9, `(.L_x_7552) ;  /* 0x0000000009087348 */ /* 0x022fea0003c00000 */
[----:B------:R2:W3:Y:S02]  /*26590*/  SHFL.BFLY P0, R7, R10, R8, R7 ;  /* 0x0c0000080a077389 */ /* 0x0004e40000000007 */
[----:B-123-5:R-:W-:Y:S05]  /*265a0*/  ENDCOLLECTIVE ;  /* 0x000000000000791b */ /* 0x02efea0003800000 */
.L_x_7552:
        /* <DEDUP_REMOVED lines=8> */
.L_x_7553:
[----:B------:R-:W-:Y:S01]  /*26630*/  MOV R11, R7 ;  /* 0x00000007000b7202 */ /* 0x000fe20000000f00 */
[----:B------:R-:W-:Y:S01]  /*26640*/  IMAD.MOV.U32 R10, RZ, RZ, R245 ;  /* 0x000000ffff0a7224 */ /* 0x000fe200078e00f5 */
[----:B------:R-:W-:Y:S02]  /*26650*/  MOV R7, 0x1f ;  /* 0x0000001f00077802 */ /* 0x000fe40000000f00 */
[----:B------:R-:W-:-:S07]  /*26660*/  MOV R8, 0x2 ;  /* 0x0000000200087802 */ /* 0x000fce0000000f00 */
[----:B------:R-:W-:Y:S05]  /*26670*/  WARPSYNC.COLLECTIVE R9, `(.L_x_7554) ;  /* 0x0000000009087348 */ /* 0x000fea0003c00000 */
[----:B------:R1:W2:Y:S02]  /*26680*/  SHFL.BFLY P0, R7, R10, R8, R7 ;  /* 0x0c0000080a077389 */ /* 0x0002a40000000007 */
[----:B-12---:R-:W-:Y:S05]  /*26690*/  ENDCOLLECTIVE ;  /* 0x000000000000791b */ /* 0x006fea0003800000 */
.L_x_7554:
[----:B------:R-:W-:Y:S01]  /*266a0*/  FADD.FTZ R245, R7, R245 ;  /* 0x000000f507f57221 */ /* 0x000fe20000010000 */
[----:B------:R-:W-:Y:S02]  /*266b0*/  MOV R7, 0x1f ;  /* 0x0000001f00077802 */ /* 0x000fe40000000f00 */
[----:B------:R-:W-:Y:S01]  /*266c0*/  MOV R8, 0x1 ;  /* 0x0000000100087802 */ /* 0x000fe20000000f00 */
[----:B------:R-:W-:-:S07]  /*266d0*/  IMAD.MOV.U32 R10, RZ, RZ, R245 ;  /* 0x000000ffff0a7224 */ /* 0x000fce00078e00f5 */
[----:B------:R-:W-:Y:S05]  /*266e0*/  WARPSYNC.COLLECTIVE R9, `(.L_x_7555) ;  /* 0x0000000009087348 */ /* 0x000fea0003c00000 */
[----:B------:R1:W2:Y:S02]  /*266f0*/  SHFL.BFLY P0, R7, R10, R8, R7 ;  /* 0x0c0000080a077389 */ /* 0x0002a40000000007 */
[----:B-12---:R-:W-:Y:S05]  /*26700*/  ENDCOLLECTIVE ;  /* 0x000000000000791b */ /* 0x006fea0003800000 */
.L_x_7555:
[----:B------:R-:W-:Y:S01]  /*26710*/  FADD.FTZ R8, R250, R11 ;  /* 0x0000000bfa087221 */ /* 0x000fe20000010000 */
[----:B------:R-:W-:Y:S06]  /*26720*/  BRA `(.L_x_7556) ;  /* 0xfffffff400047947 */ /* 0x000fec000383ffff */
.L_x_7557:
        /* <DEDUP_REMOVED lines=13> */
.L_x_14767:


//--------------------- .text._ZN5flash24flash_fwd_splitkv_kernelI23Flash_fwd_kernel_traitsILi64ELi64ELi256ELi4ELb0ELb0EN7cutlass6half_tE19Flash_kernel_traitsILi64ELi64ELi256ELi4ES3_EELb0ELb1ELb0ELb0ELb1ELb0ELb1ELb1EEEvNS_16Flash_fwd_paramsE --------------------------
	.section	.text._ZN5flash24flash_fwd_splitkv_kernelI23Flash_fwd_kernel_traitsILi64ELi64ELi256ELi4ELb0ELb0EN7cutlass6half_tE19Flash_kernel_traitsILi64ELi64ELi256ELi4ES3_EELb0ELb1ELb0ELb0ELb1ELb0ELb1ELb1EEEvNS_16Flash_fwd_paramsE,"ax",@progbits
	.align	128
        .global         _ZN5flash24flash_fwd_splitkv_kernelI23Flash_fwd_kernel_traitsILi64ELi64ELi256ELi4ELb0ELb0EN7cutlass6half_tE19Flash_kernel_traitsILi64ELi64ELi256ELi4ES3_EELb0ELb1ELb0ELb0ELb1ELb0ELb1ELb1EEEvNS_16Flash_fwd_paramsE
        .type           _ZN5flash24flash_fwd_splitkv_kernelI23Flash_fwd_kernel_traitsILi64ELi64ELi256ELi4ELb0ELb0EN7cutlass6half_tE19Flash_kernel_traitsILi64ELi64ELi256ELi4ES3_EELb0ELb1ELb0ELb0ELb1ELb0ELb1ELb1EEEvNS_16Flash_fwd_paramsE,@function
        .size           _ZN5flash24flash_fwd_splitkv_kernelI23Flash_fwd_kernel_traitsILi64ELi64ELi256ELi4ELb0ELb0EN7cutlass6half_tE19Flash_kernel_traitsILi64ELi64ELi256ELi4ES3_EELb0ELb1ELb0ELb0ELb1ELb0ELb1ELb1EEEvNS_16Flash_fwd_paramsE,(.L_x_14768 - _ZN5flash24flash_fwd_splitkv_kernelI23Flash_fwd_kernel_traitsILi64ELi64ELi256ELi4ELb0ELb0EN7cutlass6half_tE19Flash_kernel_traitsILi64ELi64ELi256ELi4ES3_EELb0ELb1ELb0ELb0ELb1ELb0ELb1ELb1EEEvNS_16Flash_fwd_paramsE)
        .other          _ZN5flash24flash_fwd_splitkv_kernelI23Flash_fwd_kernel_traitsILi64ELi64ELi256ELi4ELb0ELb0EN7cutlass6half_tE19Flash_kernel_traitsILi64ELi64ELi256ELi4ES3_EELb0ELb1ELb0ELb0ELb1ELb0ELb1ELb1EEEvNS_16Flash_fwd_paramsE,@"STO_CUDA_ENTRY STV_DEFAULT"
_ZN5flash24flash_fwd_splitkv_kernelI23Flash_fwd_kernel_traitsILi64ELi64ELi256ELi4ELb0ELb0EN7cutlass6half_tE19Flash_kernel_traitsILi64ELi64ELi256ELi4ES3_EELb0ELb1ELb0ELb0ELb1ELb0ELb1ELb1EEEvNS_16Flash_fwd_paramsE:
.text._ZN5flash24flash_fwd_splitkv_kernelI23Flash_fwd_kernel_traitsILi64ELi64ELi256ELi4ELb0ELb0EN7cutlass6half_tE19Flash_kernel_traitsILi64ELi64ELi256ELi4ES3_EELb0ELb1ELb0ELb0ELb1ELb0ELb1ELb1EEEvNS_16Flash_fwd_paramsE:
        /* <DEDUP_REMOVED lines=30> */
[----:B-1----:R-:W-:Y:S05]  /*01e0*/  CALL.REL.NOINC `($_ZN5flash24flash_fwd_splitkv_kernelI23Flash_fwd_kernel_traitsILi64ELi64ELi256ELi4ELb0ELb0EN7cutlass6half_tE19Flash_kernel_traitsILi64ELi64ELi256ELi4ES3_EELb0ELb1ELb0ELb0ELb1ELb0ELb1ELb1EEEvNS_16Flash_fwd_paramsE$_ZN5flash30compute_attn_1rowblock_splitkvI23Flash_fwd_kernel_traitsILi64ELi64ELi256ELi4ELb0ELb0EN7cutlass6half_tE19Flash_kernel_traitsILi64ELi64ELi256ELi4ES3_EELb0ELb1ELb0ELb0ELb1ELb0ELb1ELb1ENS_16Flash_fwd_paramsEEEvRKT8_iiiii) ;  /* 0x0000000000087944 */ /* 0x002fea0003c00000 */
[----:B------:R-:W-:Y:S05]  /*01f0*/  BSYNC.RECONVERGENT B3 ;  /* 0x0000000000037941 */ /* 0x000fea0003800200 */
.L_x_7558:
[----:B------:R-:W-:Y:S05]  /*0200*/  EXIT ;  /* 0x000000000000794d */ /* 0x000fea0003800000 */
        .type           $_ZN5flash24flash_fwd_splitkv_kernelI23Flash_fwd_kernel_traitsILi64ELi64ELi256ELi4ELb0ELb0EN7cutlass6half_tE19Flash_kernel_traitsILi64ELi64ELi256ELi4ES3_EELb0ELb1ELb0ELb0ELb1ELb0ELb1ELb1EEEvNS_16Flash_fwd_paramsE$_ZN5flash30compute_attn_1rowblock_splitkvI23Flash_fwd_kernel_traitsILi64ELi64ELi256ELi4ELb0ELb0EN7cutlass6half_tE19Flash_kernel_traitsILi64ELi64ELi256ELi4ES3_EELb0ELb1ELb0ELb0ELb1ELb0ELb1ELb1ENS_16Flash_fwd_paramsEEEvRKT8_iiiii,@function
        .size           $_ZN5flash24flash_fwd_splitkv_kernelI23Flash_fwd_kernel_traitsILi64ELi64ELi256ELi4ELb0ELb0EN7cutlass6half_tE19Flash_kernel_traitsILi64ELi64ELi256ELi4ES3_EELb0ELb1ELb0ELb0ELb1ELb0ELb1ELb1EEEvNS_16Flash_fwd_paramsE$_ZN5flash30compute_attn_1rowblock_splitkvI23Flash_fwd_kernel_traitsILi64ELi64ELi256ELi4ELb0ELb0EN7cutlass6half_tE19Flash_kernel_traitsILi64ELi64ELi256ELi4ES3_EELb0ELb1ELb0ELb0ELb1ELb0ELb1ELb1ENS_16Flash_fwd_paramsEEEvRKT8_iiiii,(.L_x_14768 - $_ZN5flash24flash_fwd_splitkv_kernelI23Flash_fwd_kernel_traitsILi64ELi64ELi256ELi4ELb0ELb0EN7cutlass6half_tE19Flash_kernel_traitsILi64ELi64ELi256ELi4ES3_EELb0ELb1ELb0ELb0ELb1ELb0ELb1ELb1EEEvNS_16Flash_fwd_paramsE$_ZN5flash30compute_attn_1rowblock_splitkvI23Flash_fwd_kernel_traitsILi64ELi64ELi256ELi4ELb0ELb0EN7cutlass6half_tE19Flash_kernel_traitsILi64ELi64ELi256ELi4ES3_EELb0ELb1ELb0ELb0ELb1ELb0ELb1ELb1ENS_16Flash_fwd_paramsEEEvRKT8_iiiii)
$_ZN5flash24flash_fwd_splitkv_kernelI23Flash_fwd_kernel_traitsILi64ELi64ELi256ELi4ELb0ELb0EN7cutlass6half_tE19Flash_kernel_traitsILi64ELi64ELi256ELi4ES3_EELb0ELb1ELb0ELb0ELb1ELb0ELb1ELb1EEEvNS_16Flash_fwd_paramsE$_ZN5flash30compute_attn_1rowblock_splitkvI23Flash_fwd_kernel_traitsILi64ELi64ELi256ELi4ELb0ELb0EN7cutlass6half_tE19Flash_kernel_traitsILi64ELi64ELi256ELi4ES3_EELb0ELb1ELb0ELb0ELb1ELb0ELb1ELb1ENS_16Flash_fwd_paramsEEEvRKT8_iiiii:
        /* <DEDUP_REMOVED lines=40> */
.L_x_7560:
[----:B------:R-:W-:Y:S05]  /*0490*/  BSYNC.RECONVERGENT B0 ;  /* 0x0000000000007941 */ /* 0x000fea0003800200 */
.L_x_7559:
[----:B------:R-:W-:Y:S04]  /*04a0*/  BSSY.RECONVERGENT B0, `(.L_x_7561) ;  /* 0x0000007000007945 */ /* 0x000fe80003800200 */
[----:B------:R-:W-:Y:S05]  /*04b0*/  @!P4 BRA `(.L_x_7562) ;  /* 0x000000000014c947 */ /* 0x000fea0003800000 */
[----:B-----5:R-:W3:Y:S02]  /*04c0*/  LD.E.U8 R0, desc[UR4][R134.64+0x1b2] ;  /* 0x0001b20486007980 */ /* 0x020ee4000c101100 */
[----:B---3--:R-:W-:-:S13]  /*04d0*/  ISETP.NE.AND P0, PT, R0, RZ, PT ;  /* 0x000000ff0000720c */ /* 0x008fda0003f05270 */
[----:B------:R-:W3:Y:S02]  /*04e0*/  @P0 LD.E R0, desc[UR4][R2.64+0x4] ;  /* 0x0000040402000980 */ /* 0x000ee4000c101900 */
[----:B---3--:R-:W-:-:S06]  /*04f0*/  @P0 IADD3 R0, PT, PT, R0, -R20, RZ ;  /* 0x8000001400000210 */ /* 0x008fcc0007ffe0ff */
[----:B------:R3:W5:Y:S02]  /*0500*/  @!P0 LD.E R0, desc[UR4][R2.64] ;  /* 0x0000000402008980 */ /* 0x000764000c101900 */
.L_x_7562:
[----:B------:R-:W-:Y:S05]  /*0510*/  BSYNC.RECONVERGENT B0 ;  /* 0x0000000000007941 */ /* 0x000fea0003800200 */
.L_x_7561:
        /* <DEDUP_REMOVED lines=11> */
.L_x_7564:
[----:B--23--:R-:W2:Y:S01]  /*05d0*/  LD.E.64 R2, desc[UR4][R134.64+0x108] ;  /* 0x0001080486027980 */ /* 0x00cea2000c101b00 */
[----:B------:R-:W-:Y:S01]  /*05e0*/  BSSY.RECONVERGENT B0, `(.L_x_7566) ;  /* 0x0000006000007945 */ /* 0x000fe20003800200 */
[----:B------:R-:W-:Y:S01]  /*05f0*/  IMAD.MOV.U32 R0, RZ, RZ, RZ ;  /* 0x000000ffff007224 */ /* 0x000fe200078e00ff */
[----:B--2---:R-:W-:-:S04]  /*0600*/  ISETP.NE.U32.AND P0, PT, R2, RZ, PT ;  /* 0x000000ff0200720c */ /* 0x004fc80003f05070 */
[----:B------:R-:W-:-:S13]  /*0610*/  ISETP.NE.AND.EX P0, PT, R3, RZ, PT, P0 ;  /* 0x000000ff0300720c */ /* 0x000fda0003f05300 */
[----:B------:R-:W-:Y:S05]  /*0620*/  @!P0 BRA `(.L_x_7567) ;  /* 0x0000000000048947 */ /* 0x000fea0003800000 */
[----:B------:R2:W5:Y:S02]  /*0630*/  LD.E R0, desc[UR4][R134.64+0xbc] ;  /* 0x0000bc0486007980 */ /* 0x000564000c101900 */
.L_x_7567:
[----:B------:R-:W-:Y:S05]  /*0640*/  BSYNC.RECONVERGENT B0 ;  /* 0x0000000000007941 */ /* 0x000fea0003800200 */
.L_x_7566:
[----:B-----5:R-:W-:Y:S02]  /*0650*/  IADD3 R133, PT, PT, R117, R0, RZ ;  /* 0x0000000075857210 */ /* 0x020fe40007ffe0ff */
.L_x_7565:
[----:B------:R-:W-:Y:S05]  /*0660*/  BSYNC.RECONVERGENT B1 ;  /* 0x0000000000017941 */ /* 0x000fea0003800200 */
.L_x_7563:
[----:B------:R-:W3:Y:S01]  /*0670*/  S2R R36, SR_CTAID.X ;  /* 0x0000000000247919 */ /* 0x000ee20000002500 */
[----:B------:R-:W-:Y:S01]  /*0680*/  MOV R12, 0x1f0 ;  /* 0x000001f0000c7802 */ /* 0x000fe20000000f00 */
[----:B------:R-:W-:-:S03]  /*0690*/  IMAD.MOV.U32 R3, RZ, RZ, 0x0 ;  /* 0x00000000ff037424 */ /* 0x000fc600078e00ff */
[----:B------:R-:W-:Y:S01]  /*06a0*/  MOV R2, R12 ;  /* 0x0000000c00027202 */ /* 0x000fe20000000f00 */
[----:B---3--:R-:W-:-:S05]  /*06b0*/  IMAD.SHL.U32 R169, R36, 0x40, RZ ;  /* 0x0000004024a97824 */ /* 0x008fca00078e00ff */
[----:B------:R-:W-:-:S13]  /*06c0*/  ISETP.GT.AND P0, PT, R14, R169, PT ;  /* 0x000000a90e00720c */ /* 0x000fda0003f04270 */
[----:B-12-4-:R-:W-:Y:S05]  /*06d0*/  @!P0 RET.REL.NODEC R2 `(_ZN5flash24flash_fwd_splitkv_kernelI23Flash_fwd_kernel_traitsILi64ELi64ELi256ELi4ELb0ELb0EN7cutlass6half_tE19Flash_kernel_traitsILi64ELi64ELi256ELi4ES3_EELb0ELb1ELb0ELb0ELb1ELb0ELb1ELb1EEEvNS_16Flash_fwd_paramsE) ;  /* 0xfffffff802488950 */ /* 0x016fea0003c3ffff */
        /* <DEDUP_REMOVED lines=65> */
[----:B------:R-:W-:-:S05]  /*0af0*/  IMAD.IADD R8, R14, 0x1, -R169 ;  /* 0x000000010e087824 */ /* 0x000fca00078e0aa9 */
[C---:B------:R-:W-:Y:S01]  /*0b00*/  ISETP.GE.AND P5, PT, R9.reuse, R8, PT ;  /* 0x000000080900720c */ /* 0x040fe20003fa6270 */
[----:B------:R-:W-:-:S05]  /*0b10*/  VIADD R10, R9, 0x18 ;  /* 0x00000018090a7836 */ /* 0x000fca0000000000 */
[----:B------:R-:W-:Y:S01]  /*0b20*/  ISETP.GE.AND P4, PT, R10, R8, PT ;  /* 0x000000080a00720c */ /* 0x000fe20003f86270 */
[C---:B------:R-:W-:Y:S02]  /*0b30*/  VIADD R10, R9.reuse, 0x20 ;  /* 0x00000020090a7836 */ /* 0x040fe40000000000 */
[----:B--2---:R-:W-:Y:S02]  /*0b40*/  IMAD R0, R6, UR8, R39 ;  /* 0x0000000806007c24 */ /* 0x004fe4000f8e0227 */
[----:B------:R-:W-:Y:S02]  /*0b50*/  VIADD R6, R9, 0x10 ;  /* 0x0000001009067836 */ /* 0x000fe40000000000 */
[----:B---3--:R-:W-:-:S04]  /*0b60*/  IMAD R0, R0, R4, R15 ;  /* 0x0000000400007224 */ /* 0x008fc800078e020f */
[----:B------:R-:W-:Y:S02]  /*0b70*/  IMAD R0, R7, R0, R169 ;  /* 0x0000000007007224 */ /* 0x000fe400078e02a9 */
[----:B------:R-:W-:Y:S02]  /*0b80*/  VIADD R7, R9, 0x8 ;  /* 0x0000000809077836 */ /* 0x000fe40000000000 */
[----:B----4-:R-:W-:Y:S01]  /*0b90*/  IMAD R4, R0, R5, RZ ;  /* 0x0000000500047224 */ /* 0x010fe200078e02ff */
[----:B------:R-:W-:Y:S02]  /*0ba0*/  ISETP.GE.AND P6, PT, R6, R8, PT ;  /* 0x000000080600720c */ /* 0x000fe40003fc6270 */
[----:B------:R-:W-:Y:S02]  /*0bb0*/  IADD3 R6, P0, PT, R0, R9, RZ ;  /* 0x0000000900067210 */ /* 0x000fe40007f1e0ff */
[----:B------:R-:W-:Y:S02]  /*0bc0*/  LEA R5, P1, R225, R4, 0x2 ;  /* 0x00000004e1057211 */ /* 0x000fe400078210ff */
[----:B------:R-:W-:-:S02]  /*0bd0*/  ISETP.GE.AND P3, PT, R7, R8, PT ;  /* 0x000000080700720c */ /* 0x000fc40003f66270 */
[----:B------:R-:W-:Y:S02]  /*0be0*/  LEA.HI.X.SX32 R7, R0, RZ, 0x1, P0 ;  /* 0x000000ff00077211 */ /* 0x000fe400000f0eff */
[----:B------:R-:W-:Y:S02]  /*0bf0*/  LEA.HI.X.SX32 R0, R4, RZ, 0x1, P1 ;  /* 0x000000ff04007211 */ /* 0x000fe400008f0eff */
[----:B-----5:R-:W-:-:S04]  /*0c00*/  LEA R2, P0, R6, R2, 0x2 ;  /* 0x0000000206027211 */ /* 0x020fc800078010ff */
[----:B------:R-:W-:Y:S02]  /*0c10*/  LEA.HI.X R3, R6, R3, R7, 0x2, P0 ;  /* 0x0000000306037211 */ /* 0x000fe400000f1407 */
[----:B------:R-:W-:Y:S02]  /*0c20*/  LOP3.LUT P0, R225, R225, 0xf, RZ, 0xc0, !PT ;  /* 0x0000000fe1e17812 */ /* 0x000fe4000780c0ff */
[----:B------:R-:W-:-:S04]  /*0c30*/  LEA R4, P1, R5, R134, 0x2 ;  /* 0x0000008605047211 */ /* 0x000fc800078210ff */
[----:B------:R-:W-:Y:S01]  /*0c40*/  LEA.HI.X R5, R5, R135, R0, 0x2, P1 ;  /* 0x0000008705057211 */ /* 0x000fe200008f1400 */
[----:B------:R-:W-:Y:S01]  /*0c50*/  VIADD R0, R9, 0x30 ;  /* 0x0000003009007836 */ /* 0x000fe20000000000 */
[----:B------:R-:W-:-:S03]  /*0c60*/  ISETP.NE.OR P2, PT, R225, RZ, P3 ;  /* 0x000000ffe100720c */ /* 0x000fc60001f45670 */
[----:B------:R-:W-:Y:S01]  /*0c70*/  @!P3 ST.E.128 desc[UR4][R4.64+0x800], RZ ;  /* 0x000800ff0400b985 */ /* 0x000fe2000c101d04 */
[-C--:B------:R-:W-:Y:S01]  /*0c80*/  ISETP.GE.AND P3, PT, R0, R8.reuse, PT ;  /* 0x000000080000720c */ /* 0x080fe20003f66270 */
[C---:B------:R-:W-:Y:S02]  /*0c90*/  VIADD R0, R9.reuse, 0x38 ;  /* 0x0000003809007836 */ /* 0x040fe40000000000 */
[----:B------:R-:W-:Y:S01]  /*0ca0*/  VIADD R7, R9, 0x28 ;  /* 0x0000002809077836 */ /* 0x000fe20000000000 */
[----:B------:R-:W-:Y:S02]  /*0cb0*/  @!P5 ST.E.128 desc[UR4][R4.64], RZ ;  /* 0x000000ff0400d985 */ /* 0x000fe4000c101d04 */
[-C--:B------:R-:W-:Y:S02]  /*0cc0*/  ISETP.GE.AND P5, PT, R0, R8.reuse, PT ;  /* 0x000000080000720c */ /* 0x080fe40003fa6270 */
[----:B------:R-:W-:Y:S02]  /*0cd0*/  ISETP.GE.AND P1, PT, R10, R8, PT ;  /* 0x000000080a00720c */ /* 0x000fe40003f26270 */
[----:B------:R-:W-:-:S02]  /*0ce0*/  P2R R6, PR, RZ, 0x1 ;  /* 0x00000001ff067803 */ /* 0x000fc40000000000 */
[----:B------:R-:W-:Y:S01]  /*0cf0*/  ISETP.GE.AND P0, PT, R7, R8, PT ;  /* 0x000000080700720c */ /* 0x000fe20003f06270 */
[----:B------:R-:W-:Y:S01]  /*0d00*/  @!P4 ST.E.128 desc[UR4][R4.64+0x1800], RZ ;  /* 0x001800ff0400c985 */ /* 0x000fe2000c101d04 */
[----:B------:R-:W-:-:S05]  /*0d10*/  P2R R0, PR, RZ, 0x20 ;  /* 0x00000020ff007803 */ /* 0x000fca0000000000 */
[----:B------:R-:W-:Y:S01]  /*0d20*/  @!P5 ST.E.128 desc[UR4][R4.64+0x3800], RZ ;  /* 0x003800ff0400d985 */ /* 0x000fe2000c101d04 */
[C---:B------:R-:W-:Y:S02]  /*0d30*/  ISETP.NE.OR P5, PT, R225.reuse, RZ, P4 ;  /* 0x000000ffe100720c */ /* 0x040fe400027a5670 */
[C---:B------:R-:W-:Y:S01]  /*0d40*/  ISETP.NE.OR P4, PT, R225.reuse, RZ, P1 ;  /* 0x000000ffe100720c */ /* 0x040fe20000f85670 */
[----:B------:R-:W-:Y:S01]  /*0d50*/  @!P1 ST.E.128 desc[UR4][R4.64+0x2000], RZ ;  /* 0x002000ff04009985 */ /* 0x000fe2000c101d04 */
[----:B------:R-:W-:-:S03]  /*0d60*/  ISETP.NE.OR P1, PT, R225, RZ, P0 ;  /* 0x000000ffe100720c */ /* 0x000fc60000725670 */
[----:B------:R-:W-:Y:S01]  /*0d70*/  @!P0 ST.E.128 desc[UR4][R4.64+0x2800], RZ ;  /* 0x002800ff04008985 */ /* 0x000fe2000c101d04 */
[C---:B------:R-:W-:Y:S01]  /*0d80*/  ISETP.NE.OR P0, PT, R225.reuse, RZ, P3 ;  /* 0x000000ffe100720c */ /* 0x040fe20001f05670 */
[----:B------:R-:W-:Y:S02]  /*0d90*/  @!P2 IMAD.MOV.U32 R7, RZ, RZ, -0x800000 ;  /* 0xff800000ff07a424 */ /* 0x000fe400078e00ff */
[----:B------:R-:W-:Y:S01]  /*0da0*/  @!P6 ST.E.128 desc[UR4][R4.64+0x1000], RZ ;  /* 0x001000ff0400e985 */ /* 0x000fe2000c101d04 */
[----:B------:R-:W-:-:S03]  /*0db0*/  ISETP.NE.OR P6, PT, R225, RZ, P6 ;  /* 0x000000ffe100720c */ /* 0x000fc600037c5670 */
[----:B------:R2:W-:Y:S04]  /*0dc0*/  @!P3 ST.E.128 desc[UR4][R4.64+0x3000], RZ ;  /* 0x003000ff0400b985 */ /* 0x0005e8000c101d04 */
[----:B------:R3:W-:Y:S01]  /*0dd0*/  @!P2 ST.E desc[UR4][R2.64+0x20], R7 ;  /* 0x000020070200a985 */ /* 0x0007e2000c101904 */
[----:B------:R-:W-:Y:S02]  /*0de0*/  ISETP.NE.AND P2, PT, R6, RZ, PT ;  /* 0x000000ff0600720c */ /* 0x000fe40003f45270 */
[----:B------:R-:W-:Y:S02]  /*0df0*/  ISETP.NE.AND P3, PT, R0, RZ, PT ;  /* 0x000000ff0000720c */ /* 0x000fe40003f65270 */
[----:B------:R-:W-:Y:S01]  /*0e00*/  ISETP.GE.OR P2, PT, R9, R8, P2 ;  /* 0x000000080900720c */ /* 0x000fe20001746670 */
[----:B------:R-:W-:-:S02]  /*0e10*/  @!P6 IMAD.MOV.U32 R0, RZ, RZ, -0x800000 ;  /* 0xff800000ff00e424 */ /* 0x000fc400078e00ff */
[----:B------:R-:W-:Y:S02]  /*0e20*/  @!P4 IMAD.MOV.U32 R6, RZ, RZ, -0x800000 ;  /* 0xff800000ff06c424 */ /* 0x000fe400078e00ff */
[----:B--2---:R-:W-:-:S05]  /*0e30*/  @!P0 IMAD.MOV.U32 R4, RZ, RZ, -0x800000 ;  /* 0xff800000ff048424 */ /* 0x004fca00078e00ff */
[----:B------:R2:W-:Y:S01]  /*0e40*/  @!P0 ST.E desc[UR4][R2.64+0xc0], R4 ;  /* 0x0000c00402008985 */ /* 0x0005e2000c101904 */
[----:B------:R-:W-:Y:S01]  /*0e50*/  ISETP.NE.OR P0, PT, R225, RZ, P3 ;  /* 0x000000ffe100720c */ /* 0x000fe20001f05670 */
[----:B------:R-:W-:Y:S02]  /*0e60*/  @!P1 IMAD.MOV.U32 R5, RZ, RZ, -0x800000 ;  /* 0xff800000ff059424 */ /* 0x000fe400078e00ff */
[----:B------:R4:W-:Y:S01]  /*0e70*/  @!P6 ST.E desc[UR4][R2.64+0x40], R0 ;  /* 0x000040000200e985 */ /* 0x0009e2000c101904 */
[----:B---3--:R-:W-:-:S03]  /*0e80*/  @!P5 IMAD.MOV.U32 R7, RZ, RZ, -0x800000 ;  /* 0xff800000ff07d424 */ /* 0x008fc600078e00ff */
[----:B------:R3:W-:Y:S04]  /*0e90*/  @!P1 ST.E desc[UR4][R2.64+0xa0], R5 ;  /* 0x0000a00502009985 */ /* 0x0007e8000c101904 */
[----:B------:R-:W-:Y:S04]  /*0ea0*/  @!P5 ST.E desc[UR4][R2.64+0x60], R7 ;  /* 0x000060070200d985 */ /* 0x000fe8000c101904 */
[----:B------:R-:W-:Y:S01]  /*0eb0*/  @!P4 ST.E desc[UR4][R2.64+0x80], R6 ;  /* 0x000080060200c985 */ /* 0x000fe2000c101904 */
[----:B--2---:R-:W-:Y:S02]  /*0ec0*/  IMAD.MOV.U32 R4, RZ, RZ, R12 ;  /* 0x000000ffff047224 */ /* 0x004fe400078e000c */
[----:B----4-:R-:W-:-:S02]  /*0ed0*/  @!P2 IMAD.MOV.U32 R0, RZ, RZ, -0x800000 ;  /* 0xff800000ff00a424 */ /* 0x010fc400078e00ff */
[----:B---3--:R-:W-:-:S03]  /*0ee0*/  IMAD.MOV.U32 R5, RZ, RZ, 0x0 ;  /* 0x00000000ff057424 */ /* 0x008fc600078e00ff */
[----:B------:R1:W-:Y:S02]  /*0ef0*/  @!P2 ST.E desc[UR4][R2.64], R0 ;  /* 0x000000000200a985 */ /* 0x0003e4000c101904 */
[----:B-1----:R-:W-:Y:S05]  /*0f00*/  @P0 RET.REL.NODEC R4 `(_ZN5flash24flash_fwd_splitkv_kernelI23Flash_fwd_kernel_traitsILi64ELi64ELi256ELi4ELb0ELb0EN7cutlass6half_tE19Flash_kernel_traitsILi64ELi64ELi256ELi4ES3_EELb0ELb1ELb0ELb0ELb1ELb0ELb1ELb1EEEvNS_16Flash_fwd_paramsE) ;  /* 0xfffffff0043c0950 */ /* 0x002fea0003c3ffff */
[----:B------:R-:W-:-:S05]  /*0f10*/  MOV R0, 0xff800000 ;  /* 0xff80000000007802 */ /* 0x000fca0000000f00 */
[----:B------:R1:W-:Y:S02]  /*0f20*/  ST.E desc[UR4][R2.64+0xe0], R0 ;  /* 0x0000e00002007985 */ /* 0x0003e4000c101904 */
[----:B-1----:R-:W-:Y:S02]  /*0f30*/  MOV R2, R12 ;  /* 0x0000000c00027202 */ /* 0x002fe40000000f00 */
[----:B------:R-:W-:-:S04]  /*0f40*/  MOV R3, 0x0 ;  /* 0x0000000000037802 */ /* 0x000fc80000000f00 */
[----:B------:R-:W-:Y:S05]  /*0f50*/  RET.REL.NODEC R2 `(_ZN5flash24flash_fwd_splitkv_kernelI23Flash_fwd_kernel_traitsILi64ELi64ELi256ELi4ELb0ELb0EN7cutlass6half_tE19Flash_kernel_traitsILi64ELi64ELi256ELi4ES3_EELb0ELb1ELb0ELb0ELb1ELb0ELb1ELb1EEEvNS_16Flash_fwd_paramsE) ;  /* 0xfffffff002287950 */ /* 0x000fea0003c3ffff */
.L_x_7568:
[----:B------:R-:W2:Y:S04]  /*0f60*/  LD.E.64 R2, desc[UR4][R134.64+0x158] ;  /* 0x0001580486027980 */ /* 0x000ea8000c101b00 */
[----:B------:R-:W3:Y:S01]  /*0f70*/  LD.E.64 R14, desc[UR4][R134.64+0x160] ;  /* 0x00016004860e7980 */ /* 0x000ee2000c101b00 */
[----:B------:R-:W-:-:S03]  /*0f80*/  IMAD.MOV.U32 R9, RZ, RZ, R39 ;  /* 0x000000ffff097224 */ /* 0x000fc600078e0027 */
[----:B------:R4:W5:Y:S01]  /*0f90*/  LDL R37, [R1+0x7c] ;  /* 0x00007c0001257983 */ /* 0x0009620000100800 */
        /* <DEDUP_REMOVED lines=9> */
[----:B------:R-:W-:Y:S05]  /*1030*/  @!P0 BRA `(.L_x_7570) ;  /* 0x0000000400848947 */ /* 0x000fea0003800000 */
[----:B-----5:R-:W2:Y:S04]  /*1040*/  LD.E R9, desc[UR4][R134.64+0x170] ;  /* 0x0001700486097980 */ /* 0x020ea8000c101900 */
[----:B------:R-:W3:Y:S04]  /*1050*/  LD.E.64 R6, desc[UR4][R134.64+0x168] ;  /* 0x0001680486067980 */ /* 0x000ee8000c101b00 */
[----:B------:R-:W3:Y:S01]  /*1060*/  LD.E R16, desc[UR4][R134.64+0x68] ;  /* 0x0000680486107980 */ /* 0x000ee2000c101900 */
[----:B------:R-:W-:-:S03]  /*1070*/  LEA R17, R38, 0xffffff00, 0x8 ;  /* 0xffffff0026117811 */ /* 0x000fc600078e40ff */
[----:B------:R-:W3:Y:S01]  /*1080*/  LD.E.64 R232, desc[UR4][R134.64+0x38] ;  /* 0x0000380486e87980 */ /* 0x000ee2000c101b00 */
[----:B------:R-:W-:-:S03]  /*1090*/  IABS R8, R17 ;  /* 0x0000001100087213 */ /* 0x000fc60000000000 */
        /* <DEDUP_REMOVED lines=13> */
[----:B------:R-:W-:Y:S01]  /*1170*/  ISETP.NE.AND P3, PT, R9, RZ, PT ;  /* 0x000000ff0900720c */ /* 0x000fe20003f65270 */
[----:B------:R-:W-:Y:S01]  /*1180*/  IMAD.MOV.U32 R2, RZ, RZ, R8 ;  /* 0x000000ffff027224 */ /* 0x000fe200078e0008 */
[----:B------:R-:W2:Y:S01]  /*1190*/  LD.E.64 R10, desc[UR4][R134.64+0x50] ;  /* 0x00005004860a7980 */ /* 0x000ea2000c101b00 */
        /* <DEDUP_REMOVED lines=75> */
.L_x_7570:
        /* <DEDUP_REMOVED lines=8> */
[----:B------:R-:W-:Y:S01]  /*16d0*/  @P0 IMAD.IADD R7, R13, 0x1, R20 ;  /* 0x000000010d070824 */ /* 0x000fe200078e0214 */
[----:B------:R-:W-:-:S04]  /*16e0*/  LEA R12, R38, 0xffffff00, 0x8 ;  /* 0xffffff00260c7811 */ /* 0x000fc800078e40ff */
[----:B------:R-:W-:Y:S02]  /*16f0*/  SHF.R.S32.HI R17, RZ, 0x1f, R12 ;  /* 0x0000001fff117819 */ /* 0x000fe4000001140c */
[----:B------:R-:W-:Y:S02]  /*1700*/  MOV R30, RZ ;  /* 0x000000ff001e7202 */ /* 0x000fe40000000f00 */
[----:B------:R-:W-:Y:S02]  /*1710*/  MOV R29, RZ ;  /* 0x000000ff001d7202 */ /* 0x000fe40000000f00 */
[----:B--2---:R-:W-:-:S04]  /*1720*/  IABS R0, R16 ;  /* 0x0000001000007213 */ /* 0x004fc80000000000 */
[----:B------:R-:W-:-:S04]  /*1730*/  MOV R8, R0 ;  /* 0x0000000000087202 */ /* 0x000fc80000000f00 */
[----:B------:R-:W2:Y:S08]  /*1740*/  I2F.RP R2, R8 ;  /* 0x0000000800027306 */ /* 0x000eb00000209400 */
[----:B--2---:R-:W2:Y:S02]  /*1750*/  MUFU.RCP R2, R2 ;  /* 0x0000000200027308 */ /* 0x004ea40000001000 */
[----:B--2---:R-:W-:-:S06]  /*1760*/  IADD3 R2, PT, PT, R2, 0xffffffe, RZ ;  /* 0x0ffffffe02027810 */ /* 0x004fcc0007ffe0ff */
[----:B------:R-:W2:Y:S01]  /*1770*/  F2I.FTZ.U32.TRUNC.NTZ R3, R2 ;  /* 0x0000000200037305 */ /* 0x000ea2000021f000 */
[----:B------:R-:W-:Y:S01]  /*1780*/  IABS R5, R16 ;  /* 0x0000001000057213 */ /* 0x000fe20000000000 */
[----:B--2---:R-:W-:Y:S01]  /*1790*/  IMAD.MOV R0, RZ, RZ, -R3 ;  /* 0x000000ffff007224 */ /* 0x004fe200078e0a03 */
[----:B------:R-:W-:-:S03]  /*17a0*/  MOV R2, RZ ;  /* 0x000000ff00027202 */ /* 0x000fc60000000f00 */
[----:B------:R-:W-:Y:S01]  /*17b0*/  IMAD R4, R0, R8, RZ ;  /* 0x0000000800047224 */ /* 0x000fe200078e02ff */
[----:B-----5:R-:W-:-:S03]  /*17c0*/  IABS R0, R37 ;  /* 0x0000002500007213 */ /* 0x020fc60000000000 */
        /* <DEDUP_REMOVED lines=9> */
[----:B------:R-:W-:-:S04]  /*1860*/  @!P0 SHF.R.S32.HI R5, RZ, 0x1f, R9 ;  /* 0x0000001fff058819 */ /* 0x000fc80000011409 */
[----:B------:R-:W-:Y:S01]  /*1870*/  @!P0 IADD3 R3, PT, PT, R3, R4, RZ ;  /* 0x0000000403038210 */ /* 0x000fe20007ffe0ff */
[----:B------:R-:W-:-:S04]  /*1880*/  @!P0 IMAD R4, R11, R9, RZ ;  /* 0x000000090b048224 */ /* 0x000fc800078e02ff */
[----:B------:R-:W-:Y:S01]  /*1890*/  @!P1 IADD3 R0, PT, PT, R0, -R8, RZ ;  /* 0x8000000800009210 */ /* 0x000fe20007ffe0ff */
[----:B------:R-:W-:-:S03]  /*18a0*/  @!P0 IMAD R11, R10, R5, R4 ;  /* 0x000000050a0b8224 */ /* 0x000fc600078e0204 */
[----:B------:R-:W-:Y:S01]  /*18b0*/  ISETP.GE.U32.AND P4, PT, R0, R8, PT ;  /* 0x000000080000720c */ /* 0x000fe20003f86070 */
[----:B------:R-:W-:Y:S01]  /*18c0*/  @!P0 IMAD.WIDE.U32 R4, R10, R9, R2 ;  /* 0x000000090a048225 */ /* 0x000fe200078e0002 */
[----:B------:R-:W-:-:S03]  /*18d0*/  LOP3.LUT R0, R37, R16, RZ, 0x3c, !PT ;  /* 0x0000001025007212 */ /* 0x000fc600078e3cff */
[-C--:B------:R-:W-:Y:S02]  /*18e0*/  @P0 IMAD R10, R233, R7.reuse, RZ ;  /* 0x00000007e90a0224 */ /* 0x080fe400078e02ff */
[----:B------:R-:W-:Y:S01]  /*18f0*/  @P0 IMAD.WIDE.U32 R2, R232, R7, RZ ;  /* 0x00000007e8020225 */ /* 0x000fe200078e00ff */
[----:B------:R-:W-:Y:S02]  /*1900*/  @!P0 IADD3 R5, PT, PT, R5, R11, RZ ;  /* 0x0000000b05058210 */ /* 0x000fe40007ffe0ff */
[----:B------:R-:W-:Y:S01]  /*1910*/  @!P1 IADD3 R6, PT, PT, R6, 0x1, RZ ;  /* 0x0000000106069810 */ /* 0x000fe20007ffe0ff */
[----:B------:R-:W-:Y:S01]  /*1920*/  @P0 IMAD.IADD R5, R3, 0x1, R10 ;  /* 0x0000000103050824 */ /* 0x000fe200078e020a */
[----:B------:R-:W-:Y:S02]  /*1930*/  @P0 MOV R4, R2 ;  /* 0x0000000200040202 */ /* 0x000fe40000000f00 */
[----:B------:R-:W-:Y:S02]  /*1940*/  ISETP.GE.AND P2, PT, R0, RZ, PT ;  /* 0x000000ff0000720c */ /* 0x000fe40003f46270 */
[----:B------:R-:W-:Y:S01]  /*1950*/  ISETP.NE.AND P3, PT, R16, RZ, PT ;  /* 0x000000ff1000720c */ /* 0x000fe20003f65270 */
[----:B------:R-:W-:Y:S01]  /*1960*/  IMAD R0, R233, R12, RZ ;  /* 0x0000000ce9007224 */ /* 0x000fe200078e02ff */
[----:B------:R-:W-:Y:S01]  /*1970*/  @!P0 SHF.R.S32.HI R7, RZ, 0x1f, R13 ;  /* 0x0000001fff078819 */ /* 0x000fe2000001140d */
[----:B------:R-:W-:Y:S01]  /*1980*/  @!P0 IMAD R8, R65, R13, RZ ;  /* 0x0000000d41088224 */ /* 0x000fe200078e02ff */
[----:B------:R-:W-:Y:S01]  /*1990*/  MOV R3, R5 ;  /* 0x0000000500037202 */ /* 0x000fe20000000f00 */
[----:B------:R-:W-:Y:S01]  /*19a0*/  IMAD.MOV.U32 R2, RZ, RZ, R4 ;  /* 0x000000ffff027224 */ /* 0x000fe200078e0004 */
[----:B------:R-:W-:Y:S01]  /*19b0*/  @P4 IADD3 R6, PT, PT, R6, 0x1, RZ ;  /* 0x0000000106064810 */ /* 0x000fe20007ffe0ff */
[----:B------:R-:W-:-:S02]  /*19c0*/  IMAD R10, R17, R232, R0 ;  /* 0x000000e8110a7224 */ /* 0x000fc400078e0200 */
        /* <DEDUP_REMOVED lines=8> */
[----:B----4-:R-:W-:Y:S01]  /*1a50*/  @!P0 IMAD R10, R15, R9, RZ ;  /* 0x000000090f0a8224 */ /* 0x010fe200078e02ff */
        /* <DEDUP_REMOVED lines=17> */
[----:B-1----:R-:W-:-:S02]  /*1b70*/  @P0 IADD3 R13, PT, PT, R3, R0, RZ ;  /* 0x00000000030d0210 */ /* 0x002fc40007ffe0ff */
.L_x_7571:
[----:B------:R-:W-:Y:S05]  /*1b80*/  BSYNC.RECONVERGENT B0 ;  /* 0x0000000000007941 */ /* 0x000fea0003800200 */
.L_x_7569:
        /* <DEDUP_REMOVED lines=22> */
[----:B------:R-:W-:Y:S02]  /*1cf0*/  ISETP.GT.U32.AND P1, PT, R4, R0, PT ;  /* 0x000000000400720c */ /* 0x000fe40003f24070 */
[----:B------:R-:W-:Y:S02]  /*1d00*/  SHF.L.U32 R46, R225, 0x3, RZ ;  /* 0x00000003e12e7819 */ /* 0x000fe400000006ff */
[----:B------:R-:W-:-:S09]  /*1d10*/  LOP3.LUT R2, R37, R16, RZ, 0x3c, !PT ;  /* 0x0000001025027212 */ /* 0x000fd200078e3cff */
[----:B------:R-:W-:Y:S01]  /*1d20*/  @!P1 IMAD.IADD R0, R0, 0x1, -R4 ;  /* 0x0000000100009824 */ /* 0x000fe200078e0a04 */
[----:B------:R-:W-:-:S04]  /*1d30*/  LOP3.LUT R18, R46, 0x38, RZ, 0xc0, !PT ;  /* 0x000000382e127812 */ /* 0x000fc800078ec0ff */
[----:B------:R-:W-:Y:S02]  /*1d40*/  ISETP.GE.U32.AND P4, PT, R0, R4, PT ;  /* 0x000000040000720c */ /* 0x000fe40003f86070 */
[----:B------:R-:W-:Y:S02]  /*1d50*/  ISETP.GE.AND P3, PT, R2, RZ, PT ;  /* 0x000000ff0200720c */ /* 0x000fe40003f66270 */
[----:B------:R-:W-:Y:S02]  /*1d60*/  IADD3 R2, P2, PT, R18, R7, RZ ;  /* 0x0000000712027210 */ /* 0x000fe40007f5e0ff */
[----:B------:R-:W-:Y:S02]  /*1d70*/  @!P1 IADD3 R5, PT, PT, R5, 0x1, RZ ;  /* 0x0000000105059810 */ /* 0x000fe40007ffe0ff */
[C---:B------:R-:W-:Y:S01]  /*1d80*/  LOP3.LUT R40, R46.reuse, 0x1c0, RZ, 0xc0, !PT ;  /* 0x000001c02e287812 */ /* 0x040fe200078ec0ff */
[----:B------:R-:W-:Y:S01]  /*1d90*/  IMAD.MOV.U32 R34, RZ, RZ, RZ ;  /* 0x000000ffff227224 */ /* 0x000fe200078e00ff */
[----:B------:R-:W-:Y:S01]  /*1da0*/  LOP3.LUT R6, R46, 0x1e00, RZ, 0xc0, !PT ;  /* 0x00001e002e067812 */ /* 0x000fe200078ec0ff */
[----:B-----5:R-:W-:Y:S01]  /*1db0*/  IMAD R0, R17, R64, RZ ;  /* 0x0000004011007224 */ /* 0x020fe200078e02ff */
[----:B------:R-:W-:Y:S01]  /*1dc0*/  LOP3.LUT R4, R40, 0x38, R225, 0xf8, !PT ;  /* 0x0000003828047812 */ /* 0x000fe200078ef8e1 */
[----:B------:R-:W-:Y:S01]  /*1dd0*/  IMAD.X R3, RZ, RZ, R13, P2 ;  /* 0x000000ffff037224 */ /* 0x000fe200010e060d */
[----:B------:R-:W-:Y:S01]  /*1de0*/  ISETP.NE.AND P1, PT, R16, RZ, PT ;  /* 0x000000ff1000720c */ /* 0x000fe20003f25270 */
[----:B------:R-:W-:Y:S01]  /*1df0*/  @P4 VIADD R5, R5, 0x1 ;  /* 0x0000000105054836 */ /* 0x000fe20000000000 */
[----:B------:R1:W5:Y:S01]  /*1e00*/  @P6 LD.E R34, desc[UR4][R32.64] ;  /* 0x0000000420226980 */ /* 0x000362000c101900 */
[----:B------:R-:W-:Y:S01]  /*1e10*/  IMAD R0, R12, R65, R0 ;  /* 0x000000410c007224 */ /* 0x000fe200078e0200 */
[----:B------:R-:W-:Y:S01]  /*1e20*/  LOP3.LUT R17, R6, R4, R18, 0xf6, !PT ;  /* 0x0000000406117212 */ /* 0x000fe200078ef612 */
[----:B------:R-:W-:-:S04]  /*1e30*/  IMAD.WIDE.U32 R2, R12, R64, R2 ;  /* 0x000000400c027225 */ /* 0x000fc800078e0002 */
[----:B------:R-:W-:Y:S01]  /*1e40*/  IMAD.MOV.U32 R12, RZ, RZ, R5 ;  /* 0x000000ffff0c7224 */ /* 0x000fe200078e0005 */
[----:B------:R-:W-:-:S03]  /*1e50*/  IADD3 R3, PT, PT, R3, R0, RZ ;  /* 0x0000000003037210 */ /* 0x000fc60007ffe0ff */
[----:B------:R-:W-:Y:S01]  /*1e60*/  @!P3 IMAD.MOV R12, RZ, RZ, -R12 ;  /* 0x000000ffff0cb224 */ /* 0x000fe200078e0a0c */
[----:B------:R-:W-:Y:S01]  /*1e70*/  @!P1 LOP3.LUT R12, RZ, R16, RZ, 0x33, !PT ;  /* 0x00000010ff0c9212 */ /* 0x000fe200078e33ff */
[----:B-1----:R-:W1:Y:S01]  /*1e80*/  S2R R33, SR_CgaCtaId ;  /* 0x0000000000217919 */ /* 0x002e620000008800 */
[----:B------:R-:W-:Y:S02]  /*1e90*/  SHF.R.U32.HI R78, RZ, 0x3, R225 ;  /* 0x00000003ff4e7819 */ /* 0x000fe400000116e1 */
[----:B------:R-:W-:Y:S01]  /*1ea0*/  MOV R79, RZ ;  /* 0x000000ff004f7202 */ /* 0x000fe20000000f00 */
[----:B------:R-:W-:Y:S01]  /*1eb0*/  IMAD.WIDE.U32 R2, R12, R26, R2 ;  /* 0x0000001a0c027225 */ /* 0x000fe200078e0002 */
[----:B------:R-:W-:Y:S01]  /*1ec0*/  MOV R32, 0x400 ;  /* 0x0000040000207802 */ /* 0x000fe20000000f00 */
[----:B------:R1:W-:Y:S03]  /*1ed0*/  STL [R1+0x6c], R40 ;  /* 0x00006c2801007387 */ /* 0x0003e60000100800 */
[----:B-1----:R-:W-:-:S05]  /*1ee0*/  LEA R40, R33, R32, 0x18 ;  /* 0x0000002021287211 */ /* 0x002fca00078ec0ff */
[----:B------:R-:W-:Y:S01]  /*1ef0*/  STL [R1+0x68], R40 ;  /* 0x0000682801007387 */ /* 0x000fe20000100800 */
[C---:B------:R-:W-:Y:S01]  /*1f00*/  SHF.L.U64.HI R92, R232.reuse, 0x4, R233 ;  /* 0x00000004e85c7819 */ /* 0x040fe200000102e9 */
[----:B------:R-:W-:Y:S01]  /*1f10*/  IMAD.SHL.U32 R77, R232, 0x10, RZ ;  /* 0x00000010e84d7824 */ /* 0x000fe200078e00ff */
[C---:B------:R-:W-:Y:S02]  /*1f20*/  SHF.L.U64.HI R115, R64.reuse, 0x4, R65 ;  /* 0x0000000440737819 */ /* 0x040fe40000010241 */
[----:B------:R-:W-:Y:S02]  /*1f30*/  SHF.L.U32 R109, R64, 0x4, RZ ;  /* 0x00000004406d7819 */ /* 0x000fe400000006ff */
[----:B------:R-:W-:Y:S01]  /*1f40*/  LEA R85, R17, R40, 0x1 ;  /* 0x0000002811557211 */ /* 0x000fe200078e08ff */
[----:B--2---:R-:W-:-:S04]  /*1f50*/  @P0 IMAD.WIDE.U32 R4, R8, R31, RZ ;  /* 0x0000001f08040225 */ /* 0x004fc800078e00ff */
[----:B------:R-:W-:Y:S02]  /*1f60*/  @P0 IMAD R13, R9, R31, RZ ;  /* 0x0000001f090d0224 */ /* 0x000fe400078e02ff */
[----:B---3--:R-:W-:Y:S01]  /*1f70*/  @!P0 IMAD.WIDE.U32 R6, R14, R39, RZ ;  /* 0x000000270e068225 */ /* 0x008fe200078e00ff */
[----:B------:R-:W-:-:S03]  /*1f80*/  @P0 MOV R6, R4 ;  /* 0x0000000400060202 */ /* 0x000fc60000000f00 */
[----:B------:R-:W-:Y:S01]  /*1f90*/  @!P0 IMAD R15, R15, R39, RZ ;  /* 0x000000270f0f8224 */ /* 0x000fe200078e02ff */
[----:B------:R-:W-:-:S03]  /*1fa0*/  IADD3 R4, P1, PT, R18, R6, RZ ;  /* 0x0000000612047210 */ /* 0x000fc60007f3e0ff */
[----:B------:R-:W-:Y:S02]  /*1fb0*/  @!P0 IMAD.IADD R0, R7, 0x1, R15 ;  /* 0x0000000107008824 */ /* 0x000fe400078e020f */
[----:B------:R-:W-:Y:S01]  /*1fc0*/  @P0 IMAD.IADD R0, R5, 0x1, R13 ;  /* 0x0000000105000824 */ /* 0x000fe200078e020d */
[----:B------:R-:W-:Y:S01]  /*1fd0*/  SHF.R.S32.HI R31, RZ, 0x1f, R12 ;  /* 0x0000001fff1f7819 */ /* 0x000fe2000001140c */
        /* <DEDUP_REMOVED lines=8> */
[----:B------:R-:W-:Y:S01]  /*2060*/  @P0 IMAD.MOV.U32 R110, RZ, RZ, R8 ;  /* 0x000000ffff6e0224 */ /* 0x000fe200078e0008 */
[----:B------:R-:W-:Y:S01]  /*2070*/  IADD3 R6, P0, PT, R18, R19, RZ ;  /* 0x0000001312067210 */ /* 0x000fe20007f1e0ff */
[----:B------:R-:W-:Y:S02]  /*2080*/  IMAD R7, R10, R13, R7 ;  /* 0x0000000d0a077224 */ /* 0x000fe400078e0207 */
        /* <DEDUP_REMOVED lines=10> */
[----:B----4-:R-:W-:-:S03]  /*2130*/  LEA R37, P1, R6, R20, 0x1 ;  /* 0x0000001406257211 */ /* 0x010fc600078208ff */
[----:B------:R-:W-:Y:S02]  /*2140*/  IMAD R13, R8, R111, R0 ;  /* 0x0000006f080d7224 */ /* 0x000fe400078e0200 */
[----:B------:R-:W-:Y:S01]  /*2150*/  IMAD.IADD R0, R7, 0x1, R11 ;  /* 0x0000000107007824 */ /* 0x000fe200078e020b */
[----:B------:R-:W-:Y:S01]  /*2160*/  LEA R33, P0, R2, R22, 0x1 ;  /* 0x0000001602217211 */ /* 0x000fe200078008ff */
[----:B------:R-:W-:Y:S01]  /*2170*/  IMAD.IADD R3, R3, 0x1, R9 ;  /* 0x0000000103037824 */ /* 0x000fe200078e0209 */
[----:B------:R-:W-:Y:S02]  /*2180*/  SHF.R.S32.HI R10, RZ, 0x1f, R117 ;  /* 0x0000001fff0a7819 */ /* 0x000fe40000011475 */
[----:B------:R-:W-:Y:S02]  /*2190*/  LEA.HI.X R36, R6, R21, R0, 0x1, P1 ;  /* 0x0000001506247211 */ /* 0x000fe400008f0c00 */
[----:B------:R-:W-:Y:S01]  /*21a0*/  LEA.HI.X R32, R2, R23, R3, 0x1, P0 ;  /* 0x0000001702207211 */ /* 0x000fe200000f0c03 */
[----:B------:R-:W-:Y:S01]  /*21b0*/  IMAD.SHL.U32 R2, R225, 0x4, RZ ;  /* 0x00000004e1027824 */ /* 0x000fe200078e00ff */
[----:B------:R-:W-:Y:S01]  /*21c0*/  SHF.L.U32 R3, R38, 0x8, RZ ;  /* 0x0000000826037819 */ /* 0x000fe200000006ff */
[----:B------:R-:W-:Y:S01]  /*21d0*/  STL [R1+0x3c], R37 ;  /* 0x00003c2501007387 */ /* 0x000fe20000100800 */
[----:B------:R-:W-:Y:S01]  /*21e0*/  IMAD.WIDE.U32 R4, R8, R110, R4 ;  /* 0x0000006e08047225 */ /* 0x000fe200078e0004 */
[----:B------:R-:W-:-:S02]  /*21f0*/  LEA.HI R8, R10, R117, RZ, 0x8 ;  /* 0x000000750a087211 */ /* 0x000fc400078f40ff */
[----:B------:R-:W-:Y:S01]  /*2200*/  STL [R1+0x44], R33 ;  /* 0x0000442101007387 */ /* 0x000fe20000100800 */
[----:B------:R-:W-:Y:S01]  /*2210*/  LOP3.LUT R170, R2, 0x1c, RZ, 0xc0, !PT ;  /* 0x0000001c02aa7812 */ /* 0x000fe200078ec0ff */
[----:B------:R-:W-:Y:S02]  /*2220*/  VIADD R116, R3, 0xffffff00 ;  /* 0xffffff0003747836 */ /* 0x000fe40000000000 */
[----:B------:R-:W-:Y:S01]  /*2230*/  STL [R1+0x38], R36 ;  /* 0x0000382401007387 */ /* 0x000fe20000100800 */
[----:B------:R-:W-:-:S03]  /*2240*/  IMAD.MOV.U32 R2, RZ, RZ, R30 ;  /* 0x000000ffff027224 */ /* 0x000fc600078e001e */
        /* <DEDUP_REMOVED lines=9> */
[----:B------:R-:W-:Y:S02]  /*22e0*/  LEA.HI R0, R35, R35, RZ, 0x1 ;  /* 0x0000002323007211 */ /* 0x000fe400078f08ff */
[----:B------:R-:W-:Y:S01]  /*22f0*/  LEA.HI.X R113, R4, R25, R5, 0x1, P2 ;  /* 0x0000001904717211 */ /* 0x000fe200010f0c05 */
[----:B------:R-:W-:Y:S08]  /*2300*/  @!P0 BRA `(.L_x_7572) ;  /* 0x000000c400c88947 */ /* 0x000ff00003800000 */
[----:B------:R-:W2:Y:S04]  /*2310*/  LD.E.64 R4, desc[UR4][R134.64+0x120] ;  /* 0x0001200486047980 */ /* 0x000ea8000c101b00 */
[----:B------:R-:W1:Y:S04]  /*2320*/  LD.E.64 R8, desc[UR4][R134.64+0x118] ;  /* 0x0001180486087980 */ /* 0x000e68000c101b00 */
[----:B------:R-:W3:Y:S04]  /*2330*/  LD.E.64 R54, desc[UR4][R134.64+0x130] ;  /* 0x0001300486367980 */ /* 0x000ee8000c101b00 */
        /* <DEDUP_REMOVED lines=65> */
[----:B-1----:R-:W-:Y:S01]  /*2750*/  IMAD.WIDE.U32 R2, R39, R8, R18 ;  /* 0x0000000827027225 */ /* 0x002fe200078e0012 */
[----:B------:R-:W-:Y:S02]  /*2760*/  SHF.R.S32.HI R8, RZ, 0x1f, R116 ;  /* 0x0000001fff087819 */ /* 0x000fe40000011474 */
[----:B---3--:R-:W-:Y:S01]  /*2770*/  SHF.L.U64.HI R153, R54, 0x5, R55 ;  /* 0x0000000536997819 */ /* 0x008fe20000010237 */
[----:B------:R-:W-:Y:S02]  /*2780*/  IMAD R9, R9, R39, RZ ;  /* 0x0000002709097224 */ /* 0x000fe400078e02ff */
[----:B------:R-:W-:Y:S01]  /*2790*/  IMAD.IADD R5, R5, 0x1, R13 ;  /* 0x0000000105057824 */ /* 0x000fe200078e020d */
[C---:B----4-:R-:W-:Y:S01]  /*27a0*/  SHF.L.U64.HI R146, R50.reuse, 0x5, R51 ;  /* 0x0000000532927819 */ /* 0x050fe20000010233 */
[-C--:B------:R-:W-:Y:S01]  /*27b0*/  IMAD R13, R55, R116.reuse, RZ ;  /* 0x00000074370d7224 */ /* 0x080fe200078e02ff */
[----:B------:R-:W-:Y:S01]  /*27c0*/  IADD3 R3, PT, PT, R3, R9, RZ ;  /* 0x0000000903037210 */ /* 0x000fe20007ffe0ff */
[----:B------:R-:W-:Y:S01]  /*27d0*/  IMAD R9, R51, R116, RZ ;  /* 0x0000007433097224 */ /* 0x000fe200078e02ff */
[----:B------:R-:W-:Y:S01]  /*27e0*/  SHF.L.U32 R147, R50, 0x5, RZ ;  /* 0x0000000532937819 */ /* 0x000fe200000006ff */
[----:B------:R-:W-:Y:S01]  /*27f0*/  IMAD R13, R54, R8, R13 ;  /* 0x00000008360d7224 */ /* 0x000fe200078e020d */
[----:B------:R-:W-:Y:S01]  /*2800*/  SHF.L.U64.HI R148, R50, 0x6, R51 ;  /* 0x0000000632947819 */ /* 0x000fe20000010233 */
[----:B------:R-:W-:Y:S01]  /*2810*/  IMAD.WIDE.U32 R4, R116, R54, R4 ;  /* 0x0000003674047225 */ /* 0x000fe200078e0004 */
[----:B------:R-:W-:-:S02]  /*2820*/  SHF.L.U32 R149, R50, 0x6, RZ ;  /* 0x0000000632957819 */ /* 0x000fc400000006ff */
[C---:B------:R-:W-:Y:S01]  /*2830*/  SHF.L.U64.HI R150, R50.reuse, 0x7, R51 ;  /* 0x0000000732967819 */ /* 0x040fe20000010233 */
[C---:B------:R-:W-:Y:S01]  /*2840*/  IMAD R8, R50.reuse, R8, R9 ;  /* 0x0000000832087224 */ /* 0x040fe200078e0209 */
[----:B------:R-:W-:Y:S01]  /*2850*/  SHF.L.U64.HI R152, R50, 0x4, R51 ;  /* 0x0000000432987819 */ /* 0x000fe20000010233 */
[----:B------:R-:W-:Y:S01]  /*2860*/  IMAD.WIDE.U32 R2, R116, R50, R2 ;  /* 0x0000003274027225 */ /* 0x000fe200078e0002 */
[----:B------:R-:W-:-:S03]  /*2870*/  SHF.L.U32 R137, R50, 0x4, RZ ;  /* 0x0000000432897819 */ /* 0x000fc600000006ff */
[----:B------:R-:W-:Y:S01]  /*2880*/  IMAD.IADD R5, R5, 0x1, R13 ;  /* 0x0000000105057824 */ /* 0x000fe200078e020d */
[----:B------:R-:W-:Y:S01]  /*2890*/  IADD3 R3, PT, PT, R3, R8, RZ ;  /* 0x0000000803037210 */ /* 0x000fe20007ffe0ff */
[-C--:B------:R-:W-:Y:S02]  /*28a0*/  IMAD R9, R7, R12.reuse, RZ ;  /* 0x0000000c07097224 */ /* 0x080fe400078e02ff */
[----:B------:R-:W-:Y:S02]  /*28b0*/  IMAD R7, R11, R12, RZ ;  /* 0x0000000c0b077224 */ /* 0x000fe400078e02ff */
[----:B------:R-:W-:Y:S02]  /*28c0*/  IMAD R9, R6, R31, R9 ;  /* 0x0000001f06097224 */ /* 0x000fe400078e0209 */
[----:B------:R-:W-:-:S04]  /*28d0*/  IMAD.WIDE.U32 R4, R12, R6, R4 ;  /* 0x000000060c047225 */ /* 0x000fc800078e0004 */
[----:B------:R-:W-:Y:S01]  /*28e0*/  IMAD R8, R10, R31, R7 ;  /* 0x0000001f0a087224 */ /* 0x000fe200078e0207 */
[----:B------:R-:W-:Y:S01]  /*28f0*/  SHF.R.S32.HI R7, RZ, 0x1f, R117 ;  /* 0x0000001fff077819 */ /* 0x000fe20000011475 */
[----:B-----5:R-:W-:Y:S01]  /*2900*/  IMAD.IADD R6, R116, 0x1, R34 ;  /* 0x0000000174067824 */ /* 0x020fe200078e0222 */
[----:B------:R-:W-:Y:S01]  /*2910*/  IADD3 R5, PT, PT, R5, R9, RZ ;  /* 0x0000000905057210 */ /* 0x000fe20007ffe0ff */
[----:B------:R-:W-:Y:S01]  /*2920*/  IMAD.WIDE.U32 R2, R12, R10, R2 ;  /* 0x0000000a0c027225 */ /* 0x000fe200078e0002 */
[----:B------:R-:W-:-:S03]  /*2930*/  IADD3.X R7, PT, PT, RZ, ~R7, RZ, P0, !PT ;  /* 0x80000007ff077210 */ /* 0x000fc600007fe4ff */
[-C--:B------:R-:W-:Y:S02]  /*2940*/  IMAD R11, R6, R25.reuse, RZ ;  /* 0x00000019060b7224 */ /* 0x080fe400078e02ff */
[----:B------:R-:W-:Y:S02]  /*2950*/  IMAD R6, R78, R25, R170 ;  /* 0x000000194e067224 */ /* 0x000fe400078e02aa */
[----:B------:R-:W-:Y:S01]  /*2960*/  IMAD.IADD R3, R3, 0x1, R8 ;  /* 0x0000000103037824 */ /* 0x000fe200078e0208 */
[----:B------:R-:W-:Y:S01]  /*2970*/  SHF.R.S32.HI R58, RZ, 0x1f, R11 ;  /* 0x0000001fff3a7819 */ /* 0x000fe2000001140b */
[----:B------:R-:W-:Y:S01]  /*2980*/  IMAD.IADD R9, R170, 0x1, R6 ;  /* 0x00000001aa097824 */ /* 0x000fe200078e0206 */
[----:B------:R-:W-:Y:S01]  /*2990*/  IADD3 R8, P0, PT, R11, R6, RZ ;  /* 0x000000060b087210 */ /* 0x000fe20007f1e0ff */
[C---:B------:R-:W-:Y:S02]  /*29a0*/  IMAD R10, R7.reuse, R54, RZ ;  /* 0x00000036070a7224 */ /* 0x040fe400078e02ff */
[----:B------:R-:W-:Y:S01]  /*29b0*/  IMAD R7, R7, R50, RZ ;  /* 0x0000003207077224 */ /* 0x000fe200078e02ff */
[----:B------:R-:W-:Y:S01]  /*29c0*/  LEA.HI.X.SX32 R12, R6, R58, 0x1, P0 ;  /* 0x0000003a060c7211 */ /* 0x000fe200000f0eff */
[-C--:B------:R-:W-:Y:S01]  /*29d0*/  IMAD R10, R55, R0.reuse, R10 ;  /* 0x00000000370a7224 */ /* 0x080fe200078e020a */
[----:B------:R-:W-:Y:S01]  /*29e0*/  IADD3 R6, P0, PT, R11, R9, RZ ;  /* 0x000000090b067210 */ /* 0x000fe20007f1e0ff */
[----:B------:R-:W-:-:S02]  /*29f0*/  IMAD R7, R51, R0, R7 ;  /* 0x0000000033077224 */ /* 0x000fc400078e0207 */
[----:B------:R-:W-:Y:S01]  /*2a00*/  IMAD.WIDE.U32 R4, R54, R0, R4 ;  /* 0x0000000036047225 */ /* 0x000fe200078e0004 */
[----:B------:R-:W-:-:S03]  /*2a10*/  LEA.HI.X.SX32 R58, R9, R58, 0x1, P0 ;  /* 0x0000003a093a7211 */ /* 0x000fc600000f0eff */
[----:B------:R-:W-:Y:S01]  /*2a20*/  IMAD.WIDE.U32 R2, R50, R0, R2 ;  /* 0x0000000032027225 */ /* 0x000fe200078e0002 */
[----:B------:R-:W-:Y:S02]  /*2a30*/  SHF.L.U64.HI R0, R8, 0x1, R12 ;  /* 0x0000000108007819 */ /* 0x000fe4000001020c */
[----:B------:R-:W-:Y:S01]  /*2a40*/  LEA R82, P1, R4, R20, 0x1 ;  /* 0x0000001404527211 */ /* 0x000fe200078208ff */
[----:B------:R-:W-:Y:S01]  /*2a50*/  IMAD.IADD R5, R5, 0x1, R10 ;  /* 0x0000000105057824 */ /* 0x000fe200078e020a */
[----:B------:R-:W-:Y:S01]  /*2a60*/  IADD3 R26, PT, PT, R3, R7, RZ ;  /* 0x00000007031a7210 */ /* 0x000fe20007ffe0ff */
[----:B------:R-:W-:Y:S01]  /*2a70*/  IMAD.WIDE.U32 R144, R50, 0x60, RZ ;  /* 0x0000006032907825 */ /* 0x000fe200078e00ff */
[----:B------:R-:W-:Y:S02]  /*2a80*/  LEA R27, P0, R2, R22, 0x1 ;  /* 0x00000016021b7211 */ /* 0x000fe400078008ff */
[----:B------:R-:W-:Y:S01]  /*2a90*/  SHF.L.U32 R8, R8, 0x1, RZ ;  /* 0x0000000108087819 */ /* 0x000fe200000006ff */
[----:B------:R-:W-:Y:S01]  /*2aa0*/  IMAD.WIDE.U32 R140, R50, 0xc0, RZ ;  /* 0x000000c0328c7825 */ /* 0x000fe200078e00ff */
[----:B------:R-:W-:-:S02]  /*2ab0*/  SHF.L.U64.HI R58, R6, 0x1, R58 ;  /* 0x00000001063a7819 */ /* 0x000fc4000001023a */
[----:B------:R-:W-:Y:S01]  /*2ac0*/  LEA.HI.X R81, R4, R21, R5, 0x1, P1 ;  /* 0x0000001504517211 */ /* 0x000fe200008f0c05 */
[----:B------:R-:W-:Y:S01]  /*2ad0*/  IMAD.SHL.U32 R6, R6, 0x2, RZ ;  /* 0x0000000206067824 */ /* 0x000fe200078e00ff */
[----:B------:R-:W-:Y:S01]  /*2ae0*/  LEA.HI.X R26, R2, R23, R26, 0x1, P0 ;  /* 0x00000017021a7211 */ /* 0x000fe200000f0c1a */
[C---:B------:R-:W-:Y:S01]  /*2af0*/  IMAD R4, R51.reuse, 0x60, RZ ;  /* 0x0000006033047824 */ /* 0x040fe200078e02ff */
[-C--:B------:R-:W-:Y:S01]  /*2b00*/  IADD3 R44, P1, PT, R14, R8.reuse, RZ ;  /* 0x000000080e2c7210 */ /* 0x080fe20007f3e0ff */
[----:B------:R-:W-:Y:S01]  /*2b10*/  IMAD R2, R51, 0xc0, RZ ;  /* 0x000000c033027824 */ /* 0x000fe200078e02ff */
[----:B------:R-:W-:Y:S01]  /*2b20*/  IADD3 R28, P0, PT, R16, R8, RZ ;  /* 0x00000008101c7210 */ /* 0x000fe20007f1e0ff */
[----:B------:R-:W-:Y:S01]  /*2b30*/  IMAD.WIDE.U32 R138, R50, 0xe0, RZ ;  /* 0x000000e0328a7825 */ /* 0x000fe200078e00ff */
[----:B------:R-:W-:Y:S02]  /*2b40*/  IADD3 R60, P3, PT, R14, R6, RZ ;  /* 0x000000060e3c7210 */ /* 0x000fe40007f7e0ff */
[-C--:B------:R-:W-:Y:S01]  /*2b50*/  IADD3.X R45, PT, PT, R15, R0.reuse, RZ, P1, !PT ;  /* 0x000000000f2d7210 */ /* 0x080fe20000ffe4ff */
[----:B------:R-:W-:Y:S01]  /*2b60*/  IMAD R3, R51, 0xa0, RZ ;  /* 0x000000a033037824 */ /* 0x000fe200078e02ff */
[----:B------:R-:W-:Y:S01]  /*2b70*/  IADD3.X R29, PT, PT, R17, R0, RZ, P0, !PT ;  /* 0x00000000111d7210 */ /* 0x000fe200007fe4ff */
[----:B------:R-:W-:Y:S01]  /*2b80*/  IMAD R0, R51, 0xe0, RZ ;  /* 0x000000e033007824 */ /* 0x000fe200078e02ff */
[----:B------:R-:W-:Y:S01]  /*2b90*/  IADD3 R61, P2, PT, R16, R6, RZ ;  /* 0x00000006103d7210 */ /* 0x000fe20007f5e0ff */
[----:B------:R-:W-:Y:S01]  /*2ba0*/  IMAD.WIDE.U32 R142, R50, 0xa0, RZ ;  /* 0x000000a0328e7825 */ /* 0x000fe200078e00ff */
[----:B------:R-:W-:-:S02]  /*2bb0*/  IADD3 R91, PT, PT, R145, R4, RZ ;  /* 0x00000004915b7210 */ /* 0x000fc40007ffe0ff */
[----:B------:R-:W-:Y:S01]  /*2bc0*/  IADD3 R89, PT, PT, R141, R2, RZ ;  /* 0x000000028d597210 */ /* 0x000fe20007ffe0ff */
[--C-:B------:R-:W-:Y:S01]  /*2bd0*/  IMAD.X R59, R15, 0x1, R58.reuse, P3 ;  /* 0x000000010f3b7824 */ /* 0x100fe200018e063a */
[----:B------:R-:W-:Y:S01]  /*2be0*/  IADD3 R88, PT, PT, R139, R0, RZ ;  /* 0x000000008b587210 */ /* 0x000fe20007ffe0ff */
[----:B------:R-:W-:Y:S02]  /*2bf0*/  IMAD.X R58, R17, 0x1, R58, P2 ;  /* 0x00000001113a7824 */ /* 0x000fe400010e063a */
[----:B------:R-:W-:Y:S02]  /*2c00*/  IMAD.SHL.U32 R154, R54, 0x20, RZ ;  /* 0x00000020369a7824 */ /* 0x000fe400078e00ff */
[----:B------:R-:W-:Y:S02]  /*2c10*/  IMAD.SHL.U32 R151, R50, 0x80, RZ ;  /* 0x0000008032977824 */ /* 0x000fe400078e00ff */
[----:B------:R-:W-:-:S07]  /*2c20*/  IMAD.IADD R90, R143, 0x1, R3 ;  /* 0x000000018f5a7824 */ /* 0x000fce00078e0203 */
.L_x_7643:
        /* <DEDUP_REMOVED lines=310> */
.L_x_7574:
        /* <DEDUP_REMOVED lines=69> */
.L_x_7578:
[----:B------:R-:W-:Y:S05]  /*43e0*/  BSYNC.RECONVERGENT B0 ;  /* 0x0000000000007941 */ /* 0x000fea0003800200 */
.L_x_7577:
        /* <DEDUP_REMOVED lines=54> */
.L_x_7580:
[----:B------:R-:W-:Y:S05]  /*4750*/  BSYNC.RECONVERGENT B0 ;  /* 0x0000000000007941 */ /* 0x000fea0003800200 */
.L_x_7579:
        /* <DEDUP_REMOVED lines=60> */
.L_x_7582:
[----:B------:R-:W-:Y:S05]  /*4b20*/  BSYNC.RECONVERGENT B0 ;  /* 0x0000000000007941 */ /* 0x000fea0003800200 */
.L_x_7581:
        /* <DEDUP_REMOVED lines=60> */
.L_x_7584:
[----:B------:R-:W-:Y:S05]  /*4ef0*/  BSYNC.RECONVERGENT B0 ;  /* 0x0000000000007941 */ /* 0x000fea0003800200 */
.L_x_7583:
        /* <DEDUP_REMOVED lines=60> */
.L_x_7586:
[----:B------:R-:W-:Y:S05]  /*52c0*/  BSYNC.RECONVERGENT B0 ;  /* 0x0000000000007941 */ /* 0x000fea0003800200 */
.L_x_7585:
        /* <DEDUP_REMOVED lines=60> */
.L_x_7588:
[----:B------:R-:W-:Y:S05]  /*5690*/  BSYNC.RECONVERGENT B0 ;  /* 0x0000000000007941 */ /* 0x000fea0003800200 */
.L_x_7587:
        /* <DEDUP_REMOVED lines=60> */
.L_x_7590:
[----:B------:R-:W-:Y:S05]  /*5a60*/  BSYNC.RECONVERGENT B0 ;  /* 0x0000000000007941 */ /* 0x000fea0003800200 */
.L_x_7589:
        /* <DEDUP_REMOVED lines=60> */
.L_x_7592:
[----:B------:R-:W-:Y:S05]  /*5e30*/  BSYNC.RECONVERGENT B0 ;  /* 0x0000000000007941 */ /* 0x000fea0003800200 */
.L_x_7591:
        /* <DEDUP_REMOVED lines=60> */
.L_x_7594:
[----:B------:R-:W-:Y:S05]  /*6200*/  BSYNC.RECONVERGENT B0 ;  /* 0x0000000000007941 */ /* 0x000fea0003800200 */
.L_x_7593:
        /* <DEDUP_REMOVED lines=60> */
.L_x_7596:
[----:B------:R-:W-:Y:S05]  /*65d0*/  BSYNC.RECONVERGENT B0 ;  /* 0x0000000000007941 */ /* 0x000fea0003800200 */
.L_x_7595:
        /* <DEDUP_REMOVED lines=66> */
.L_x_7598:
[----:B------:R-:W-:Y:S05]  /*6a00*/  BSYNC.RECONVERGENT B0 ;  /* 0x0000000000007941 */ /* 0x000fea0003800200 */
.L_x_7597:
        /* <DEDUP_REMOVED lines=66> */
.L_x_7600:
[----:B------:R-:W-:Y:S05]  /*6e30*/  BSYNC.RECONVERGENT B0 ;  /* 0x0000000000007941 */ /* 0x000fea0003800200 */
.L_x_7599:
        /* <DEDUP_REMOVED lines=66> */
.L_x_7602:
[----:B------:R-:W-:Y:S05]  /*7260*/  BSYNC.RECONVERGENT B0 ;  /* 0x0000000000007941 */ /* 0x000fea0003800200 */
.L_x_7601:
        /* <DEDUP_REMOVED lines=66> */
.L_x_7604:
[----:B------:R-:W-:Y:S05]  /*7690*/  BSYNC.RECONVERGENT B0 ;  /* 0x0000000000007941 */ /* 0x000fea0003800200 */
.L_x_7603:
        /* <DEDUP_REMOVED lines=66> */
.L_x_7606:
[----:B------:R-:W-:Y:S05]  /*7ac0*/  BSYNC.RECONVERGENT B0 ;  /* 0x0000000000007941 */ /* 0x000fea0003800200 */
.L_x_7605:
        /* <DEDUP_REMOVED lines=66> */
.L_x_7608:
[----:B------:R-:W-:Y:S05]  /*7ef0*/  BSYNC.RECONVERGENT B0 ;  /* 0x0000000000007941 */ /* 0x000fea0003800200 */
.L_x_7607:
[----:B------:R-:W5:Y:S02]  /*7f00*/  LD.E R0, desc[UR4][R134.64+0xd0] ;  /* 0x0000d00486007980 */ /* 0x000f64000c101900 */
[----:B-----5:R-:W-:Y:S05]  /*7f10*/  IMAD.U32 R0, R0, -0x80, RZ ;  /* 0xffffff8000007824 */ /* 0x020fea00078e00ff */
[C---:B------:R-:W-:Y:S02]  /*7f20*/  LEA R28, P1, R0.reuse, R28, 0x1 ;  /* 0x0000001c001c7211 */ /* 0x040fe400078208ff */
[C---:B------:R-:W-:Y:S02]  /*7f30*/  LEA R44, P0, R0.reuse, R44, 0x1 ;  /* 0x0000002c002c7211 */ /* 0x040fe400078008ff */
[C---:B------:R-:W-:Y:S02]  /*7f40*/  LEA.HI.X.SX32 R29, R0.reuse, R29, 0x1, P1 ;  /* 0x0000001d001d7211 */ /* 0x040fe400008f0eff */
[----:B------:R-:W-:Y:S01]  /*7f50*/  LEA.HI.X.SX32 R45, R0, R45, 0x1, P0 ;  /* 0x0000002d002d7211 */ /* 0x000fe200000f0eff */
[----:B------:R-:W-:Y:S05]  /*7f60*/  BRA `(.L_x_7575) ;  /* 0x0000006400007947 */ /* 0x000fea0003800000 */
.L_x_7576:
        /* <DEDUP_REMOVED lines=101> */
.L_x_7610:
[----:B------:R-:W-:Y:S05]  /*85c0*/  BSYNC.RECONVERGENT B0 ;  /* 0x0000000000007941 */ /* 0x000fea0003800200 */
.L_x_7609:
        /* <DEDUP_REMOVED lines=92> */
.L_x_7612:
[----:B------:R-:W-:Y:S05]  /*8b90*/  BSYNC.RECONVERGENT B0 ;  /* 0x0000000000007941 */ /* 0x000fea0003800200 */
.L_x_7611:
        /* <DEDUP_REMOVED lines=96> */
.L_x_7614:
[----:B------:R-:W-:Y:S05]  /*91a0*/  BSYNC.RECONVERGENT B0 ;  /* 0x0000000000007941 */ /* 0x000fea0003800200 */
.L_x_7613:
        /* <DEDUP_REMOVED lines=96> */
.L_x_7616:
[----:B------:R-:W-:Y:S05]  /*97b0*/  BSYNC.RECONVERGENT B0 ;  /* 0x0000000000007941 */ /* 0x000fea0003800200 */
.L_x_7615:
        /* <DEDUP_REMOVED lines=96> */
.L_x_7618:
[----:B------:R-:W-:Y:S05]  /*9dc0*/  BSYNC.RECONVERGENT B0 ;  /* 0x0000000000007941 */ /* 0x000fea0003800200 */
.L_x_7617:
        /* <DEDUP_REMOVED lines=96> */
.L_x_7620:
[----:B------:R-:W-:Y:S05]  /*a3d0*/  BSYNC.RECONVERGENT B0 ;  /* 0x0000000000007941 */ /* 0x000fea0003800200 */
.L_x_7619:
        /* <DEDUP_REMOVED lines=96> */
.L_x_7622:
[----:B------:R-:W-:Y:S05]  /*a9e0*/  BSYNC.RECONVERGENT B0 ;  /* 0x0000000000007941 */ /* 0x000fea0003800200 */
.L_x_7621:
        /* <DEDUP_REMOVED lines=96> */
.L_x_7624:
[----:B------:R-:W-:Y:S05]  /*aff0*/  BSYNC.RECONVERGENT B0 ;  /* 0x0000000000007941 */ /* 0x000fea0003800200 */
.L_x_7623:
        /* <DEDUP_REMOVED lines=96> */
.L_x_7626:
[----:B------:R-:W-:Y:S05]  /*b600*/  BSYNC.RECONVERGENT B0 ;  /* 0x0000000000007941 */ /* 0x000fea0003800200 */
.L_x_7625:
        /* <DEDUP_REMOVED lines=96> */
.L_x_7628:
[----:B------:R-:W-:Y:S05]  /*bc10*/  BSYNC.RECONVERGENT B0 ;  /* 0x0000000000007941 */ /* 0x000fea0003800200 */
.L_x_7627:
        /* <DEDUP_REMOVED lines=103> */
.L_x_7630:
[----:B------:R-:W-:Y:S05]  /*c290*/  BSYNC.RECONVERGENT B0 ;  /* 0x0000000000007941 */ /* 0x000fea0003800200 */
.L_x_7629:
        /* <DEDUP_REMOVED lines=102> */
.L_x_7632:
[----:B------:R-:W-:Y:S05]  /*c900*/  BSYNC.RECONVERGENT B0 ;  /* 0x0000000000007941 */ /* 0x000fea0003800200 */
.L_x_7631:
        /* <DEDUP_REMOVED lines=102> */
.L_x_7634:
[----:B------:R-:W-:Y:S05]  /*cf70*/  BSYNC.RECONVERGENT B0 ;  /* 0x0000000000007941 */ /* 0x000fea0003800200 */
.L_x_7633:
        /* <DEDUP_REMOVED lines=102> */
.L_x_7636:
[----:B------:R-:W-:Y:S05]  /*d5e0*/  BSYNC.RECONVERGENT B0 ;  /* 0x0000000000007941 */ /* 0x000fea0003800200 */
.L_x_7635:
        /* <DEDUP_REMOVED lines=102> */
.L_x_7638:
[----:B------:R-:W-:Y:S05]  /*dc50*/  BSYNC.RECONVERGENT B0 ;  /* 0x0000000000007941 */ /* 0x000fea0003800200 */
.L_x_7637:
        /* <DEDUP_REMOVED lines=102> */
.L_x_7640:
[----:B------:R-:W-:Y:S05]  /*e2c0*/  BSYNC.RECONVERGENT B0 ;  /* 0x0000000000007941 */ /* 0x000fea0003800200 */
.L_x_7639:
        /* <DEDUP_REMOVED lines=10> */
.L_x_7575:
[----:B------:R-:W-:Y:S05]  /*e370*/  BSYNC.RECONVERGENT B1 ;  /* 0x0000000000017941 */ /* 0x000fea0003800200 */
.L_x_7573:
        /* <DEDUP_REMOVED lines=103> */
.L_x_7642:
[----:B------:R-:W-:Y:S05]  /*e9f0*/  BSYNC.RECONVERGENT B0 ;  /* 0x0000000000007941 */ /* 0x000fea0003800200 */
.L_x_7641:
[----:B------:R-:W-:Y:S11]  /*ea00*/  ISETP.GT.AND P0, PT, R86, R93, PT ;  /* 0x0000005d5600720c */ /* 0x000ff60003f04270 */
[----:B------:R-:W-:Y:S02]  /*ea10*/  @!UPT UIADD3 URZ, UPT, UPT, URZ, URZ, URZ ;  /* 0x000000fffffff290 */ /* 0x000fe4000fffe0ff */
[----:B------:R-:W-:Y:S05]  /*ea20*/  @P0 BRA `(.L_x_7643) ;  /* 0xffffff4000800947 */ /* 0x000fea000383ffff */
.L_x_7572:
[----:B------:R-:W-:Y:S05]  /*ea30*/  WARPSYNC.ALL ;  /* 0x0000000000007948 */ /* 0x000fea0003800000 */
[----:B------:R-:W-:Y:S06]  /*ea40*/  BAR.SYNC.DEFER_BLOCKING 0x0 ;  /* 0x0000000000007b1d */ /* 0x000fec0000010000 */
[----:B------:R2:W5:Y:S04]  /*ea50*/  LDL R87, [R1+0x78] ;  /* 0x0000780001577983 */ /* 0x0005680000100800 */
[----:B------:R-:W2:Y:S01]  /*ea60*/  LD.E R35, desc[UR4][R134.64+0xd0] ;  /* 0x0000d00486237980 */ /* 0x000ea2000c101900 */
[----:B------:R-:W-:Y:S01]  /*ea70*/  BSSY.RECONVERGENT B2, `(.L_x_7644) ;  /* 0x00002e1000027945 */ /* 0x000fe20003800200 */
[C---:B---34-:R-:W-:Y:S01]  /*ea80*/  SHF.L.U64.HI R36, R110.reuse, 0x4, R111 ;  /* 0x000000046e247819 */ /* 0x058fe2000001026f */
[----:B------:R-:W-:Y:S01]  /*ea90*/  IMAD.SHL.U32 R26, R110, 0x10, RZ ;  /* 0x000000106e1a7824 */ /* 0x000fe200078e00ff */
[----:B--2---:R-:W-:-:S13]  /*eaa0*/  ISETP.NE.AND P0, PT, R35, RZ, PT ;  /* 0x000000ff2300720c */ /* 0x004fda0003f05270 */
[----:B------:R-:W-:Y:S05]  /*eab0*/  @P0 BRA `(.L_x_7645) ;  /* 0x0000000000800947 */ /* 0x000fea0003800000 */
[----:B-----5:R-:W-:Y:S01]  /*eac0*/  IMAD.IADD R0, R87, 0x1, -R169 ;  /* 0x0000000157007824 */ /* 0x020fe200078e0aa9 */
        /* <DEDUP_REMOVED lines=22> */
.L_x_7647:
[----:B------:R-:W-:Y:S05]  /*ec30*/  BSYNC.RECONVERGENT B0 ;  /* 0x0000000000007941 */ /* 0x000fea0003800200 */
.L_x_7646:
        /* <DEDUP_REMOVED lines=8> */
.L_x_7645:
        /* <DEDUP_REMOVED lines=41> */
[----:B------:R1:W3:Y:S02]  /*ef50*/  LD.E.64 R10, desc[UR4][R2.64] ;  /* 0x00000004020a7980 */ /* 0x0002e4000c101b00 */
        /* <DEDUP_REMOVED lines=46> */
.L_x_7653:
[----:B------:R-:W-:Y:S05]  /*f240*/  BSYNC.RECONVERGENT B0 ;  /* 0x0000000000007941 */ /* 0x000fea0003800200 */
.L_x_7652:
[----:B-----5:R1:W-:Y:S02]  /*f250*/  STS.128 [R85], R4 ;  /* 0x0000000455007388 */ /* 0x0203e40000000c00 */
.L_x_7651:
[----:B------:R-:W-:Y:S05]  /*f260*/  BSYNC.RECONVERGENT B1 ;  /* 0x0000000000017941 */ /* 0x000fea0003800200 */
.L_x_7650:
        /* <DEDUP_REMOVED lines=66> */
.L_x_7657:
[----:B------:R-:W-:Y:S05]  /*f690*/  BSYNC.RECONVERGENT B0 ;  /* 0x0000000000007941 */ /* 0x000fea0003800200 */
.L_x_7656:
[----:B-----5:R2:W-:Y:S02]  /*f6a0*/  STS.128 [R85+0x800], R4 ;  /* 0x0008000455007388 */ /* 0x0205e40000000c00 */
.L_x_7655:
[----:B------:R-:W-:Y:S05]  /*f6b0*/  BSYNC.RECONVERGENT B1 ;  /* 0x0000000000017941 */ /* 0x000fea0003800200 */
.L_x_7654:
        /* <DEDUP_REMOVED lines=67> */
.L_x_7661:
[----:B------:R-:W-:Y:S05]  /*faf0*/  BSYNC.RECONVERGENT B0 ;  /* 0x0000000000007941 */ /* 0x000fea0003800200 */
.L_x_7660:
[----:B-----5:R3:W-:Y:S02]  /*fb00*/  STS.128 [R85+0x1000], R4 ;  /* 0x0010000455007388 */ /* 0x0207e40000000c00 */
.L_x_7659:
[----:B------:R-:W-:Y:S05]  /*fb10*/  BSYNC.RECONVERGENT B1 ;  /* 0x0000000000017941 */ /* 0x000fea0003800200 */
.L_x_7658:
        /* <DEDUP_REMOVED lines=19> */
[----:B------:R1:W3:Y:S01]  /*fc50*/  LD.E.64 R10, desc[UR4][R2.64] ;  /* 0x00000004020a7980 */ /* 0x0002e2000c101b00 */
[----:B-----5:R-:W-:Y:S02]  /*fc60*/  MOV R0, R5 ;  /* 0x0000000500007202 */ /* 0x020fe40000000f00 */
        /* <DEDUP_REMOVED lines=43> */
.L_x_7663:
[----:B------:R-:W-:Y:S05]  /*ff20*/  BSYNC.RECONVERGENT B0 ;  /* 0x0000000000007941 */ /* 0x000fea0003800200 */
.L_x_7662:
[----:B-----5:R1:W-:Y:S01]  /*ff30*/  STS.128 [R85+0x1800], R4 ;  /* 0x0018000455007388 */ /* 0x0203e20000000c00 */
[----:B------:R-:W-:Y:S05]  /*ff40*/  BRA `(.L_x_7648) ;  /* 0x00000018004c7947 */ /* 0x000fea0003800000 */
.L_x_7649:
        /* <DEDUP_REMOVED lines=100> */
.L_x_7667:
[----:B------:R-:W-:Y:S05]  /*10590*/  BSYNC.RECONVERGENT B0 ;  /* 0x0000000000007941 */ /* 0x000fea0003800200 */
.L_x_7666:
[----:B-----5:R1:W-:Y:S02]  /*105a0*/  STS.128 [R85], R4 ;  /* 0x0000000455007388 */ /* 0x0203e40000000c00 */
.L_x_7665:
[----:B------:R-:W-:Y:S05]  /*105b0*/  BSYNC.RECONVERGENT B1 ;  /* 0x0000000000017941 */ /* 0x000fea0003800200 */
.L_x_7664:
        /* <DEDUP_REMOVED lines=96> */
.L_x_7671:
[----:B------:R-:W-:Y:S05]  /*10bc0*/  BSYNC.RECONVERGENT B0 ;  /* 0x0000000000007941 */ /* 0x000fea0003800200 */
.L_x_7670:
[----:B-----5:R2:W-:Y:S02]  /*10bd0*/  STS.128 [R85+0x800], R4 ;  /* 0x0008000455007388 */ /* 0x0205e40000000c00 */
.L_x_7669:
[----:B------:R-:W-:Y:S05]  /*10be0*/  BSYNC.RECONVERGENT B1 ;  /* 0x0000000000017941 */ /* 0x000fea0003800200 */
.L_x_7668:
        /* <DEDUP_REMOVED lines=97> */
.L_x_7675:
[----:B------:R-:W-:Y:S05]  /*11200*/  BSYNC.RECONVERGENT B0 ;  /* 0x0000000000007941 */ /* 0x000fea0003800200 */
.L_x_7674:
[----:B-----5:R3:W-:Y:S02]  /*11210*/  STS.128 [R85+0x1000], R4 ;  /* 0x0010000455007388 */ /* 0x0207e40000000c00 */
.L_x_7673:
[----:B------:R-:W-:Y:S05]  /*11220*/  BSYNC.RECONVERGENT B1 ;  /* 0x0000000000017941 */ /* 0x000fea0003800200 */
.L_x_7672:
        /* <DEDUP_REMOVED lines=99> */
.L_x_7677:
[----:B------:R-:W-:Y:S05]  /*11860*/  BSYNC.RECONVERGENT B0 ;  /* 0x0000000000007941 */ /* 0x000fea0003800200 */
.L_x_7676:
[----:B-----5:R4:W-:Y:S02]  /*11870*/  STS.128 [R85+0x1800], R4 ;  /* 0x0018000455007388 */ /* 0x0209e40000000c00 */
.L_x_7648:
[----:B------:R-:W-:Y:S05]  /*11880*/  BSYNC.RECONVERGENT B2 ;  /* 0x0000000000027941 */ /* 0x000fea0003800200 */
.L_x_7644:
[----:B------:R-:W2:Y:S04]  /*11890*/  LDL R84, [R1+0x38] ;  /* 0x0000380001547983 */ /* 0x000ea80000100800 */
[----:B------:R-:W5:Y:S04]  /*118a0*/  LDL R67, [R1+0x3c] ;  /* 0x00003c0001437983 */ /* 0x000f680000100800 */
[----:B------:R-:W5:Y:S04]  /*118b0*/  LDL R35, [R1+0x44] ;  /* 0x0000440001237983 */ /* 0x000f680000100800 */
[----:B------:R-:W5:Y:S04]  /*118c0*/  LDL R36, [R1+0x40] ;  /* 0x0000400001247983 */ /* 0x000f680000100800 */
[----:B------:R-:W5:Y:S01]  /*118d0*/  LDL R235, [R1+0x68] ;  /* 0x0000680001eb7983 */ /* 0x000f620000100800 */
[----:B------:R-:W-:-:S05]  /*118e0*/  IMAD.IADD R19, R133, 0x1, -R116 ;  /* 0x0000000185137824 */ /* 0x000fca00078e0a74 */
[-C--:B------:R-:W-:Y:S02]  /*118f0*/  ISETP.GE.AND P4, PT, R78, R19.reuse, PT ;  /* 0x000000134e00720c */ /* 0x080fe40003f86270 */
[-C--:B------:R-:W-:Y:S02]  /*11900*/  ISETP.GE.AND P0, PT, R40, R19.reuse, PT ;  /* 0x000000132800720c */ /* 0x080fe40003f06270 */
[----:B-1----:R-:W-:Y:S01]  /*11910*/  P2R R15, PR, RZ, 0x10 ;  /* 0x00000010ff0f7803 */ /* 0x002fe20000000000 */
[----:B------:R-:W-:Y:S01]  /*11920*/  VIADD R28, R78, 0x40 ;  /* 0x000000404e1c7836 */ /* 0x000fe20000000000 */
[----:B------:R-:W-:-:S04]  /*11930*/  ISETP.GE.AND P2, PT, R47, R19, PT ;  /* 0x000000132f00720c */ /* 0x000fc80003f46270 */
[----:B------:R-:W-:Y:S01]  /*11940*/  ISETP.GE.AND P3, PT, R28, R19, PT ;  /* 0x000000131c00720c */ /* 0x000fe20003f66270 */
[C---:B------:R-:W-:Y:S02]  /*11950*/  VIADD R32, R78.reuse, 0x70 ;  /* 0x000000704e207836 */ /* 0x040fe40000000000 */
[C---:B------:R-:W-:Y:S01]  /*11960*/  VIADD R31, R78.reuse, 0x60 ;  /* 0x000000604e1f7836 */ /* 0x040fe20000000000 */
[C---:B------:R-:W-:Y:S02]  /*11970*/  LOP3.LUT R33, R78.reuse, 0x80, RZ, 0xfc, !PT ;  /* 0x000000804e217812 */ /* 0x040fe400078efcff */
[C---:B------:R-:W-:Y:S01]  /*11980*/  IADD3 R29, PT, PT, R78.reuse, 0x50, RZ ;  /* 0x000000504e1d7810 */ /* 0x040fe20007ffe0ff */
[----:B------:R-:W-:-:S06]  /*11990*/  VIADD R34, R78, 0x90 ;  /* 0x000000904e227836 */ /* 0x000fcc0000000000 */
[----:B------:R-:W-:Y:S01]  /*119a0*/  @!P3 IMAD R0, R233, 0x60, RZ ;  /* 0x00000060e900b824 */ /* 0x000fe200078e02ff */
[----:B------:R-:W-:Y:S02]  /*119b0*/  IADD3 R23, PT, PT, R78, 0xa0, RZ ;  /* 0x000000a04e177810 */ /* 0x000fe40007ffe0ff */
[----:B------:R-:W-:Y:S01]  /*119c0*/  ISETP.GE.AND P6, PT, R34, R19, PT ;  /* 0x000000132200720c */ /* 0x000fe20003fc6270 */
[C---:B------:R-:W-:Y:S01]  /*119d0*/  VIADD R22, R78.reuse, 0xb0 ;  /* 0x000000b04e167836 */ /* 0x040fe20000000000 */
[C---:B------:R-:W-:Y:S01]  /*119e0*/  IADD3 R25, PT, PT, R78.reuse, 0xd0, RZ ;  /* 0x000000d04e197810 */ /* 0x040fe20007ffe0ff */
[C---:B------:R-:W-:Y:S02]  /*119f0*/  VIADD R27, R78.reuse, 0xe0 ;  /* 0x000000e04e1b7836 */ /* 0x040fe40000000000 */
[C---:B------:R-:W-:Y:S02]  /*11a00*/  VIADD R30, R78.reuse, 0xf0 ;  /* 0x000000f04e1e7836 */ /* 0x040fe40000000000 */
[----:B------:R-:W-:Y:S01]  /*11a10*/  VIADD R24, R78, 0xc0 ;  /* 0x000000c04e187836 */ /* 0x000fe20000000000 */
[----:B------:R-:W-:-:S02]  /*11a20*/  SHF.R.U32.HI R222, RZ, 0x1, R225 ;  /* 0x00000001ffde7819 */ /* 0x000fc400000116e1 */
[----:B------:R-:W-:-:S04]  /*11a30*/  SHF.L.U32 R223, R225, 0x5, RZ ;  /* 0x00000005e1df7819 */ /* 0x000fc800000006ff */
[----:B------:R-:W-:Y:S02]  /*11a40*/  LOP3.LUT R223, R223, 0x7c00, RZ, 0xc0, !PT ;  /* 0x00007c00dfdf7812 */ /* 0x000fe400078ec0ff */
[----:B--234-:R-:W-:Y:S01]  /*11a50*/  @!P4 MOV R7, R84 ;  /* 0x000000540007c202 */ /* 0x01cfe20000000f00 */
[----:B-----5:R-:W-:-:S05]  /*11a60*/  @!P4 IMAD.MOV.U32 R6, RZ, RZ, R67 ;  /* 0x000000ffff06c224 */ /* 0x020fca00078e0043 */
        /* <DEDUP_REMOVED lines=15> */
[----:B------:R-:W-:-:S05]  /*11b60*/  @!P4 LEA.HI.X R7, R232, R3, R233, 0x6, P5 ;  /* 0x00000003e807c211 */ /* 0x000fca00028f34e9 */
[----:B------:R1:W-:Y:S01]  /*11b70*/  @!P4 LDGSTS.E.BYPASS.LTC128B.128 [R85+0x3800], desc[UR4][R6.64] ;  /* 0x038000000655cfae */ /* 0x0003e2000b981a04 */
[----:B------:R-:W-:Y:S02]  /*11b80*/  ISETP.GE.AND P4, PT, R29, R19, PT ;  /* 0x000000131d00720c */ /* 0x000fe40003f86270 */
[----:B--2---:R-:W-:Y:S01]  /*11b90*/  @!P3 MOV R4, R2 ;  /* 0x000000020004b202 */ /* 0x004fe20000000f00 */
[----:B------:R-:W-:-:S04]  /*11ba0*/  @!P3 IMAD.MOV.U32 R5, RZ, RZ, R3 ;  /* 0x000000ffff05b224 */ /* 0x000fc800078e0003 */
[----:B------:R-:W-:Y:S01]  /*11bb0*/  @!P3 IMAD.WIDE.U32 R4, R232, 0x60, R4 ;  /* 0x00000060e804b825 */ /* 0x000fe200078e0004 */
[----:B------:R-:W-:-:S03]  /*11bc0*/  @!P2 MOV R9, R3 ;  /* 0x000000030009a202 */ /* 0x000fc60000000f00 */
[----:B------:R-:W-:Y:S01]  /*11bd0*/  @!P3 IMAD.IADD R5, R0, 0x1, R5 ;  /* 0x000000010005b824 */ /* 0x000fe200078e0205 */
[-C--:B------:R-:W-:Y:S01]  /*11be0*/  @!P0 MOV R10, R2.reuse ;  /* 0x00000002000a8202 */ /* 0x080fe20000000f00 */
[--C-:B------:R-:W-:Y:S02]  /*11bf0*/  @!P2 IMAD.MOV.U32 R8, RZ, RZ, R2.reuse ;  /* 0x000000ffff08a224 */ /* 0x100fe400078e0002 */
[----:B------:R-:W-:Y:S01]  /*11c00*/  @!P1 IMAD R13, R233, 0xc0, RZ ;  /* 0x000000c0e90d9824 */ /* 0x000fe200078e02ff */
[----:B------:R2:W-:Y:S01]  /*11c10*/  @!P3 LDGSTS.E.BYPASS.LTC128B.128 [R85+0x4000], desc[UR4][R4.64] ;  /* 0x040000000455bfae */ /* 0x0005e2000b981a04 */
[----:B-1----:R-:W-:Y:S02]  /*11c20*/  @!P1 IMAD.MOV.U32 R6, RZ, RZ, R2 ;  /* 0x000000ffff069224 */ /* 0x002fe400078e0002 */
[--C-:B------:R-:W-:Y:S01]  /*11c30*/  @!P1 IMAD.MOV.U32 R7, RZ, RZ, R3.reuse ;  /* 0x000000ffff079224 */ /* 0x100fe200078e0003 */
[----:B------:R-:W-:Y:S01]  /*11c40*/  @!P4 LEA R12, P3, R232, R2, 0x7 ;  /* 0x00000002e80cc211 */ /* 0x000fe200078638ff */
[----:B------:R-:W-:-:S02]  /*11c50*/  @!P0 IMAD.MOV.U32 R11, RZ, RZ, R3 ;  /* 0x000000ffff0b8224 */ /* 0x000fc400078e0003 */
[----:B------:R-:W-:Y:S01]  /*11c60*/  @!P1 IMAD.WIDE.U32 R6, R232, 0xc0, R6 ;  /* 0x000000c0e8069825 */ /* 0x000fe200078e0006 */
[----:B------:R-:W-:-:S03]  /*11c70*/  ISETP.GE.AND P5, PT, R23, R19, PT ;  /* 0x000000131700720c */ /* 0x000fc60003fa6270 */
[----:B------:R-:W-:Y:S02]  /*11c80*/  @!P2 IMAD R0, R233, 0xa0, RZ ;  /* 0x000000a0e900a824 */ /* 0x000fe400078e02ff */
[C---:B------:R-:W-:Y:S01]  /*11c90*/  @!P2 IMAD.WIDE.U32 R8, R232.reuse, 0xa0, R8 ;  /* 0x000000a0e808a825 */ /* 0x040fe200078e0008 */
[----:B------:R-:W-:Y:S02]  /*11ca0*/  @!P1 IADD3 R7, PT, PT, R13, R7, RZ ;  /* 0x000000070d079210 */ /* 0x000fe40007ffe0ff */
[C---:B------:R-:W-:Y:S01]  /*11cb0*/  @!P4 LEA.HI.X R13, R232.reuse, R3, R233, 0x7, P3 ;  /* 0x00000003e80dc211 */ /* 0x040fe200018f3ce9 */
[----:B------:R-:W-:Y:S02]  /*11cc0*/  @!P0 IMAD R14, R233, 0xe0, RZ ;  /* 0x000000e0e90e8824 */ /* 0x000fe400078e02ff */
[----:B------:R-:W-:Y:S02]  /*11cd0*/  @!P0 IMAD.WIDE.U32 R10, R232, 0xe0, R10 ;  /* 0x000000e0e80a8825 */ /* 0x000fe400078e000a */
[----:B------:R-:W-:Y:S02]  /*11ce0*/  @!P4 LDGSTS.E.BYPASS.LTC128B.128 [R85+0x4800], desc[UR4][R12.64] ;  /* 0x048000000c55cfae */ /* 0x000fe4000b981a04 */
[----:B------:R-:W-:-:S02]  /*11cf0*/  @!P2 IMAD.IADD R9, R0, 0x1, R9 ;  /* 0x000000010009a824 */ /* 0x000fc400078e0209 */
[----:B--2---:R-:W-:Y:S02]  /*11d00*/  @!P0 IMAD.IADD R5, R14, 0x1, R11 ;  /* 0x000000010e058824 */ /* 0x004fe400078e020b */
[----:B------:R-:W-:Y:S01]  /*11d10*/  @!P0 IMAD.MOV.U32 R4, RZ, RZ, R10 ;  /* 0x000000ffff048224 */ /* 0x000fe200078e000a */
[----:B------:R-:W-:Y:S01]  /*11d20*/  @!P2 LDGSTS.E.BYPASS.LTC128B.128 [R85+0x5000], desc[UR4][R8.64] ;  /* 0x050000000855afae */ /* 0x000fe2000b981a04 */
[----:B------:R-:W-:Y:S02]  /*11d30*/  @!P6 LEA R10, P3, R232, R2, 0x8 ;  /* 0x00000002e80ae211 */ /* 0x000fe400078640ff */
[-C--:B------:R-:W-:Y:S01]  /*11d40*/  ISETP.GE.AND P4, PT, R22, R19.reuse, PT ;  /* 0x000000131600720c */ /* 0x080fe20003f86270 */
[----:B------:R-:W-:Y:S01]  /*11d50*/  @!P1 LDGSTS.E.BYPASS.LTC128B.128 [R85+0x5800], desc[UR4][R6.64] ;  /* 0x0580000006559fae */ /* 0x000fe2000b981a04 */
[----:B------:R-:W-:-:S03]  /*11d60*/  ISETP.GE.AND P2, PT, R25, R19, PT ;  /* 0x000000131900720c */ /* 0x000fc60003f46270 */
[----:B------:R1:W-:Y:S01]  /*11d70*/  @!P0 LDGSTS.E.BYPASS.LTC128B.128 [R85+0x6000], desc[UR4][R4.64] ;  /* 0x0600000004558fae */ /* 0x0003e2000b981a04 */
[----:B------:R-:W-:Y:S02]  /*11d80*/  ISETP.GE.AND P1, PT, R27, R19, PT ;  /* 0x000000131b00720c */ /* 0x000fe40003f26270 */
[----:B------:R-:W-:Y:S02]  /*11d90*/  @!P6 LEA.HI.X R11, R232, R3, R233, 0x8, P3 ;  /* 0x00000003e80be211 */ /* 0x000fe400018f44e9 */
[-C--:B------:R-:W-:Y:S01]  /*11da0*/  ISETP.GE.AND P0, PT, R30, R19.reuse, PT ;  /* 0x000000131e00720c */ /* 0x080fe20003f06270 */
[----:B------:R-:W-:Y:S01]  /*11db0*/  @!P5 IMAD R14, R233, 0x120, RZ ;  /* 0x00000120e90ed824 */ /* 0x000fe200078e02ff */
[----:B------:R-:W-:Y:S01]  /*11dc0*/  ISETP.GE.AND P3, PT, R24, R19, PT ;  /* 0x000000131800720c */ /* 0x000fe20003f66270 */
[----:B------:R2:W-:Y:S01]  /*11dd0*/  @!P6 LDGSTS.E.BYPASS.LTC128B.128 [R85+0x6800], desc[UR4][R10.64] ;  /* 0x068000000a55efae */ /* 0x0005e2000b981a04 */
[----:B------:R-:W-:Y:S02]  /*11de0*/  ISETP.NE.AND P6, PT, R15, RZ, PT ;  /* 0x000000ff0f00720c */ /* 0x000fe40003fc5270 */
[----:B-1----:R-:W-:Y:S01]  /*11df0*/  @!P5 MOV R4, R2 ;  /* 0x000000020004d202 */ /* 0x002fe20000000f00 */
[----:B------:R-:W-:-:S04]  /*11e00*/  @!P5 IMAD.MOV.U32 R5, RZ, RZ, R3 ;  /* 0x000000ffff05d224 */ /* 0x000fc800078e0003 */
[----:B------:R-:W-:-:S04]  /*11e10*/  @!P5 IMAD.WIDE.U32 R4, R232, 0x120, R4 ;  /* 0x00000120e804d825 */ /* 0x000fc800078e0004 */
[----:B------:R-:W-:Y:S01]  /*11e20*/  @!P5 IMAD.IADD R15, R14, 0x1, R5 ;  /* 0x000000010e0fd824 */ /* 0x000fe200078e0205 */
[----:B------:R-:W-:Y:S01]  /*11e30*/  @!P5 MOV R14, R4 ;  /* 0x00000004000ed202 */ /* 0x000fe20000000f00 */
[--C-:B------:R-:W-:Y:S02]  /*11e40*/  @!P4 IMAD.MOV.U32 R4, RZ, RZ, R2.reuse ;  /* 0x000000ffff04c224 */ /* 0x100fe400078e0002 */
[--C-:B------:R-:W-:Y:S01]  /*11e50*/  @!P4 IMAD.MOV.U32 R5, RZ, RZ, R3.reuse ;  /* 0x000000ffff05c224 */ /* 0x100fe200078e0003 */
[----:B------:R-:W-:Y:S01]  /*11e60*/  @!P2 MOV R6, R2 ;  /* 0x000000020006a202 */ /* 0x000fe20000000f00 */
[----:B------:R-:W-:Y:S01]  /*11e70*/  @!P2 IMAD.MOV.U32 R7, RZ, RZ, R3 ;  /* 0x000000ffff07a224 */ /* 0x000fe200078e0003 */
[----:B------:R-:W-:Y:S01]  /*11e80*/  @!P1 MOV R13, R3 ;  /* 0x00000003000d9202 */ /* 0x000fe20000000f00 */
[----:B------:R-:W-:Y:S01]  /*11e90*/  @!P1 IMAD.MOV.U32 R12, RZ, RZ, R2 ;  /* 0x000000ffff0c9224 */ /* 0x000fe200078e0002 */
[----:B------:R-:W-:Y:S01]  /*11ea0*/  @!P5 LDGSTS.E.BYPASS.LTC128B.128 [R85+0x7000], desc[UR4][R14.64] ;  /* 0x070000000e55dfae */ /* 0x000fe2000b981a04 */
[----:B--2---:R-:W-:-:S02]  /*11eb0*/  @!P4 IMAD R10, R233, 0x140, RZ ;  /* 0x00000140e90ac824 */ /* 0x004fc400078e02ff */
[----:B------:R-:W-:-:S04]  /*11ec0*/  @!P4 IMAD.WIDE.U32 R4, R232, 0x140, R4 ;  /* 0x00000140e804c825 */ /* 0x000fc800078e0004 */
[--C-:B------:R-:W-:Y:S02]  /*11ed0*/  @!P0 IMAD.MOV.U32 R16, RZ, RZ, R2.reuse ;  /* 0x000000ffff108224 */ /* 0x100fe400078e0002 */
[--C-:B------:R-:W-:Y:S02]  /*11ee0*/  @!P0 IMAD.MOV.U32 R17, RZ, RZ, R3.reuse ;  /* 0x000000ffff118224 */ /* 0x100fe400078e0003 */
[----:B------:R-:W-:Y:S02]  /*11ef0*/  @!P3 IMAD R8, R233, 0x160, RZ ;  /* 0x00000160e908b824 */ /* 0x000fe400078e02ff */
[----:B------:R-:W-:Y:S01]  /*11f00*/  @!P3 IMAD.WIDE.U32 R2, R232, 0x160, R2 ;  /* 0x00000160e802b825 */ /* 0x000fe200078e0002 */
[----:B------:R-:W-:-:S03]  /*11f10*/  @!P4 IADD3 R11, PT, PT, R10, R5, RZ ;  /* 0x000000050a0bc210 */ /* 0x000fc60007ffe0ff */
[C---:B------:R-:W-:Y:S02]  /*11f20*/  @!P2 IMAD R0, R233.reuse, 0x180, RZ ;  /* 0x00000180e900a824 */ /* 0x040fe400078e02ff */
[----:B------:R-:W-:Y:S02]  /*11f30*/  @!P1 IMAD R20, R233, 0x1a0, RZ ;  /* 0x000001a0e9149824 */ /* 0x000fe400078e02ff */
[----:B------:R-:W-:-:S04]  /*11f40*/  @!P2 IMAD.WIDE.U32 R6, R232, 0x180, R6 ;  /* 0x00000180e806a825 */ /* 0x000fc800078e0006 */
[----:B------:R-:W-:-:S04]  /*11f50*/  @!P1 IMAD.WIDE.U32 R12, R232, 0x1a0, R12 ;  /* 0x000001a0e80c9825 */ /* 0x000fc800078e000c */
[----:B------:R-:W-:Y:S02]  /*11f60*/  @!P0 IMAD R21, R233, 0x1c0, RZ ;  /* 0x000001c0e9158824 */ /* 0x000fe400078e02ff */
[----:B------:R-:W-:Y:S01]  /*11f70*/  @!P0 IMAD.WIDE.U32 R16, R232, 0x1c0, R16 ;  /* 0x000001c0e8108825 */ /* 0x000fe200078e0010 */
[----:B------:R-:W-:-:S03]  /*11f80*/  @!P1 IADD3 R5, PT, PT, R20, R13, RZ ;  /* 0x0000000d14059210 */ /* 0x000fc60007ffe0ff */
[----:B------:R-:W-:Y:S01]  /*11f90*/  @!P3 IMAD.IADD R9, R8, 0x1, R3 ;  /* 0x000000010809b824 */ /* 0x000fe200078e0203 */
[----:B------:R-:W-:Y:S01]  /*11fa0*/  @!P3 MOV R8, R2 ;  /* 0x000000020008b202 */ /* 0x000fe20000000f00 */
[----:B------:R-:W-:Y:S02]  /*11fb0*/  @!P4 IMAD.MOV.U32 R10, RZ, RZ, R4 ;  /* 0x000000ffff0ac224 */ /* 0x000fe400078e0004 */
[----:B------:R-:W-:Y:S02]  /*11fc0*/  @!P2 IMAD.IADD R7, R0, 0x1, R7 ;  /* 0x000000010007a824 */ /* 0x000fe400078e0207 */
[----:B------:R-:W-:Y:S01]  /*11fd0*/  @!P1 IMAD.MOV.U32 R4, RZ, RZ, R12 ;  /* 0x000000ffff049224 */ /* 0x000fe200078e000c */
[----:B------:R-:W-:Y:S01]  /*11fe0*/  @!P4 LDGSTS.E.BYPASS.LTC128B.128 [R85+0x7800], desc[UR4][R10.64] ;  /* 0x078000000a55cfae */ /* 0x000fe2000b981a04 */
[----:B------:R-:W-:Y:S02]  /*11ff0*/  @!P0 IMAD.IADD R3, R21, 0x1, R17 ;  /* 0x0000000115038824 */ /* 0x000fe400078e0211 */
[----:B------:R-:W-:Y:S01]  /*12000*/  @!P0 IMAD.MOV.U32 R2, RZ, RZ, R16 ;  /* 0x000000ffff028224 */ /* 0x000fe200078e0010 */
[----:B------:R-:W-:Y:S04]  /*12010*/  @!P3 LDGSTS.E.BYPASS.LTC128B.128 [R85+0x8000], desc[UR4][R8.64] ;  /* 0x080000000855bfae */ /* 0x000fe8000b981a04 */
        /* <DEDUP_REMOVED lines=10> */
[CC--:B-1----:R-:W-:Y:S01]  /*120c0*/  LEA R2, P0, R109.reuse, R35.reuse, 0x1 ;  /* 0x000000236d027211 */ /* 0x0c2fe200078008ff */
[----:B------:R-:W-:Y:S01]  /*120d0*/  @!P6 IMAD.MOV.U32 R5, RZ, RZ, R36 ;  /* 0x000000ffff05e224 */ /* 0x000fe200078e0024 */
[----:B------:R-:W-:Y:S02]  /*120e0*/  @!P6 MOV R4, R35 ;  /* 0x000000230004e202 */ /* 0x000fe40000000f00 */
        /* <DEDUP_REMOVED lines=16> */
[C---:B------:R-:W-:Y:S01]  /*121f0*/  @!P1 LEA R6, P4, R64.reuse, R2, 0x6 ;  /* 0x0000000240069211 */ /* 0x040fe200078830ff */
[----:B------:R-:W-:Y:S01]  /*12200*/  @P2 STS.128 [R85+0xb000], RZ ;  /* 0x00b000ff55002388 */ /* 0x000fe20000000c00 */
[----:B------:R-:W-:Y:S02]  /*12210*/  ISETP.GE.AND P6, PT, R31, R19, PT ;  /* 0x000000131f00720c */ /* 0x000fe40003fc6270 */
[-C--:B------:R-:W-:Y:S01]  /*12220*/  @!P1 LEA.HI.X R7, R64, R3.reuse, R65, 0x6, P4 ;  /* 0x0000000340079211 */ /* 0x080fe200020f3441 */
[----:B------:R-:W-:Y:S01]  /*12230*/  @!PT LDS RZ, [RZ] ;  /* 0x00000000fffff984 */ /* 0x000fe20000000800 */
[----:B------:R-:W-:Y:S01]  /*12240*/  @!PT LDS RZ, [RZ] ;  /* 0x00000000fffff984 */ /* 0x000fe20000000800 */
[----:B------:R-:W-:Y:S01]  /*12250*/  @!PT LDS RZ, [RZ] ;  /* 0x00000000fffff984 */ /* 0x000fe20000000800 */
[----:B------:R-:W-:Y:S01]  /*12260*/  @!P2 LDGSTS.E.BYPASS.LTC128B.128 [R85+0xb000], desc[UR4][R8.64] ;  /* 0x0b0000000855afae */ /* 0x000fe2000b981a04 */
[----:B-1----:R-:W-:Y:S01]  /*12270*/  @!P0 MOV R5, R3 ;  /* 0x0000000300058202 */ /* 0x002fe20000000f00 */
[----:B------:R-:W-:-:S02]  /*12280*/  @!P0 IMAD.MOV.U32 R4, RZ, RZ, R2 ;  /* 0x000000ffff048224 */ /* 0x000fc400078e0002 */
[----:B------:R-:W-:Y:S01]  /*12290*/  @!P0 IMAD R0, R65, 0x60, RZ ;  /* 0x0000006041008824 */ /* 0x000fe200078e02ff */
        /* <DEDUP_REMOVED lines=15> */
[----:B------:R-:W-:Y:S02]  /*12390*/  @!P3 LEA.HI.X R7, R64, R3, R65, 0x7, P1 ;  /* 0x000000034007b211 */ /* 0x000fe400008f3c41 */
[----:B------:R-:W-:Y:S02]  /*123a0*/  ISETP.GE.AND P1, PT, R32, R19, PT ;  /* 0x000000132000720c */ /* 0x000fe40003f26270 */
[----:B----4-:R-:W-:Y:S01]  /*123b0*/  @!P6 MOV R5, R3 ;  /* 0x000000030005e202 */ /* 0x010fe20000000f00 */
[----:B------:R-:W-:Y:S01]  /*123c0*/  @!P6 IMAD.MOV.U32 R4, RZ, RZ, R2 ;  /* 0x000000ffff04e224 */ /* 0x000fe200078e0002 */
[----:B------:R-:W-:Y:S03]  /*123d0*/  @P3 STS.128 [R85+0xc800], RZ ;  /* 0x00c800ff55003388 */ /* 0x000fe60000000c00 */
[----:B------:R-:W-:Y:S01]  /*123e0*/  @!P6 IMAD.WIDE.U32 R4, R64, 0xa0, R4 ;  /* 0x000000a04004e825 */ /* 0x000fe200078e0004 */
[----:B------:R-:W-:Y:S01]  /*123f0*/  @!PT LDS RZ, [RZ] ;  /* 0x00000000fffff984 */ /* 0x000fe20000000800 */
[----:B------:R-:W-:Y:S01]  /*12400*/  @!PT LDS RZ, [RZ] ;  /* 0x00000000fffff984 */ /* 0x000fe20000000800 */
[----:B------:R-:W-:Y:S01]  /*12410*/  @!PT LDS RZ, [RZ] ;  /* 0x00000000fffff984 */ /* 0x000fe20000000800 */
[----:B------:R1:W-:Y:S03]  /*12420*/  @!P3 LDGSTS.E.BYPASS.LTC128B.128 [R85+0xc800], desc[UR4][R6.64] ;  /* 0x0c8000000655bfae */ /* 0x0003e6000b981a04 */
[----:B------:R-:W-:Y:S01]  /*12430*/  @!P6 IMAD.IADD R5, R0, 0x1, R5 ;  /* 0x000000010005e824 */ /* 0x000fe200078e0205 */
[----:B------:R-:W-:Y:S01]  /*12440*/  @P6 STS.128 [R85+0xd000], RZ ;  /* 0x00d000ff55006388 */ /* 0x000fe20000000c00 */
[----:B------:R-:W-:-:S02]  /*12450*/  @!P0 IMAD.MOV.U32 R8, RZ, RZ, R2 ;  /* 0x000000ffff088224 */ /* 0x000fc400078e0002 */
[----:B------:R-:W-:Y:S01]  /*12460*/  @!P0 IMAD.MOV.U32 R9, RZ, RZ, R3 ;  /* 0x000000ffff098224 */ /* 0x000fe200078e0003 */
        /* <DEDUP_REMOVED lines=8> */
[----:B------:R-:W-:Y:S01]  /*124f0*/  @!P0 IMAD R0, R65, 0xe0, RZ ;  /* 0x000000e041008824 */ /* 0x000fe200078e02ff */
[----:B-1----:R-:W-:Y:S01]  /*12500*/  @!P1 MOV R7, R3 ;  /* 0x0000000300079202 */ /* 0x002fe20000000f00 */
[----:B------:R-:W-:-:S04]  /*12510*/  @!P1 IMAD.MOV.U32 R6, RZ, RZ, R2 ;  /* 0x000000ffff069224 */ /* 0x000fc800078e0002 */
[----:B------:R-:W-:Y:S01]  /*12520*/  @!P1 IMAD.WIDE.U32 R6, R64, 0xc0, R6 ;  /* 0x000000c040069825 */ /* 0x000fe200078e0006 */
[----:B------:R-:W-:Y:S01]  /*12530*/  @P1 STS.128 [R85+0xd800], RZ ;  /* 0x00d800ff55001388 */ /* 0x000fe20000000c00 */
[----:B----4-:R-:W-:-:S03]  /*12540*/  @!P0 MOV R4, R8 ;  /* 0x0000000800048202 */ /* 0x010fc60000000f00 */
[----:B------:R-:W-:Y:S01]  /*12550*/  @!P1 IADD3 R7, PT, PT, R10, R7, RZ ;  /* 0x000000070a079210 */ /* 0x000fe20007ffe0ff */
[----:B------:R-:W-:Y:S01]  /*12560*/  @!P0 IMAD.IADD R5, R0, 0x1, R9 ;  /* 0x0000000100058824 */ /* 0x000fe200078e0209 */
[-C--:B------:R-:W-:Y:S01]  /*12570*/  ISETP.GE.AND P4, PT, R22, R19.reuse, PT ;  /* 0x000000131600720c */ /* 0x080fe20003f86270 */
[----:B------:R-:W-:Y:S02]  /*12580*/  IMAD.SHL.U32 R26, R225, 0x40, RZ ;  /* 0x00000040e11a7824 */ /* 0x000fe400078e00ff */
[----:B------:R-:W-:Y:S01]  /*12590*/  @!PT LDS RZ, [RZ] ;  /* 0x00000000fffff984 */ /* 0x000fe20000000800 */
[----:B------:R-:W-:Y:S01]  /*125a0*/  @!PT LDS RZ, [RZ] ;  /* 0x00000000fffff984 */ /* 0x000fe20000000800 */
[----:B------:R-:W-:Y:S01]  /*125b0*/  @!PT LDS RZ, [RZ] ;  /* 0x00000000fffff984 */ /* 0x000fe20000000800 */
[----:B------:R1:W-:Y:S01]  /*125c0*/  @!P1 LDGSTS.E.BYPASS.LTC128B.128 [R85+0xd800], desc[UR4][R6.64] ;  /* 0x0d80000006559fae */ /* 0x0003e2000b981a04 */
[----:B------:R-:W-:-:S03]  /*125d0*/  ISETP.GE.AND P2, PT, R25, R19, PT ;  /* 0x000000131900720c */ /* 0x000fc60003f46270 */
[----:B------:R-:W-:Y:S04]  /*125e0*/  @P0 STS.128 [R85+0xe000], RZ ;  /* 0x00e000ff55000388 */ /* 0x000fe80000000c00 */
[----:B------:R-:W-:Y:S01]  /*125f0*/  @!PT LDS RZ, [RZ] ;  /* 0x00000000fffff984 */ /* 0x000fe20000000800 */
[----:B------:R-:W-:Y:S01]  /*12600*/  @!PT LDS RZ, [RZ] ;  /* 0x00000000fffff984 */ /* 0x000fe20000000800 */
[----:B------:R-:W-:Y:S01]  /*12610*/  @!PT LDS RZ, [RZ] ;  /* 0x00000000fffff984 */ /* 0x000fe20000000800 */
[----:B------:R4:W-:Y:S01]  /*12620*/  @!P0 LDGSTS.E.BYPASS.LTC128B.128 [R85+0xe000], desc[UR4][R4.64] ;  /* 0x0e00000004558fae */ /* 0x0009e2000b981a04 */
[----:B------:R-:W-:Y:S02]  /*12630*/  @!P6 LEA R20, P0, R64, R2, 0x8 ;  /* 0x000000024014e211 */ /* 0x000fe400078040ff */
[----:B------:R-:W-:Y:S02]  /*12640*/  LOP3.LUT R0, R26, 0x1c0, RZ, 0xc0, !PT ;  /* 0x000001c01a007812 */ /* 0x000fe400078ec0ff */
[----:B------:R-:W-:Y:S01]  /*12650*/  @!P6 LEA.HI.X R21, R64, R3, R65, 0x8, P0 ;  /* 0x000000034015e211 */ /* 0x000fe200000f4441 */
[----:B------:R-:W-:Y:S01]  /*12660*/  @!P5 IMAD R16, R65, 0x120, RZ ;  /* 0x000001204110d824 */ /* 0x000fe200078e02ff */
[----:B------:R-:W-:-:S02]  /*12670*/  ISETP.GE.AND P1, PT, R27, R19, PT ;  /* 0x000000131b00720c */ /* 0x000fc40003f26270 */
[-C--:B------:R-:W-:Y:S02]  /*12680*/  ISETP.GE.AND P0, PT, R30, R19.reuse, PT ;  /* 0x000000131e00720c */ /* 0x080fe40003f06270 */
[----:B------:R-:W-:Y:S02]  /*12690*/  ISETP.GE.AND P3, PT, R24, R19, PT ;  /* 0x000000131800720c */ /* 0x000fe40003f66270 */
[----:B------:R-:W-:Y:S02]  /*126a0*/  LOP3.LUT R0, R0, 0x8, R225, 0xf8, !PT ;  /* 0x0000000800007812 */ /* 0x000fe400078ef8e1 */
[----:B-1----:R-:W-:Y:S01]  /*126b0*/  LOP3.LUT R6, R222, 0x8, RZ, 0xc0, !PT ;  /* 0x00000008de067812 */ /* 0x002fe200078ec0ff */
[----:B----4-:R-:W-:Y:S02]  /*126c0*/  @!P5 IMAD.MOV.U32 R4, RZ, RZ, R2 ;  /* 0x000000ffff04d224 */ /* 0x010fe400078e0002 */
[----:B------:R-:W-:Y:S01]  /*126d0*/  @!P5 IMAD.MOV.U32 R5, RZ, RZ, R3 ;  /* 0x000000ffff05d224 */ /* 0x000fe200078e0003 */
[----:B------:R-:W-:Y:S01]  /*126e0*/  LOP3.LUT R6, R6, 0x1c0, R26, 0xf8, !PT ;  /* 0x000001c006067812 */ /* 0x000fe200078ef81a */
[----:B------:R-:W-:Y:S01]  /*126f0*/  @!P5 IMAD.WIDE.U32 R4, R64, 0x120, R4 ;  /* 0x000001204004d825 */ /* 0x000fe200078e0004 */
[----:B------:R-:W-:-:S02]  /*12700*/  LOP3.LUT R22, R26, 0x400, RZ, 0xc0, !PT ;  /* 0x000004001a167812 */ /* 0x000fc400078ec0ff */
[-C--:B------:R-:W-:Y:S02]  /*12710*/  LOP3.LUT R0, R0, R18.reuse, RZ, 0x3c, !PT ;  /* 0x0000001200007212 */ /* 0x080fe400078e3cff */
[----:B------:R-:W-:Y:S01]  /*12720*/  @!P5 IADD3 R17, PT, PT, R16, R5, RZ ;  /* 0x000000051011d210 */ /* 0x000fe20007ffe0ff */
[----:B------:R-:W-:Y:S01]  /*12730*/  @!P5 IMAD.MOV.U32 R16, RZ, RZ, R4 ;  /* 0x000000ffff10d224 */ /* 0x000fe200078e0004 */
[----:B------:R-:W-:Y:S01]  /*12740*/  LOP3.LUT R66, R6, R18, RZ, 0x3c, !PT ;  /* 0x0000001206427212 */ /* 0x000fe200078e3cff */
[----:B------:R-:W-:Y:S01]  /*12750*/  @!P4 IMAD.MOV.U32 R5, RZ, RZ, R3 ;  /* 0x000000ffff05c224 */ /* 0x000fe200078e0003 */
[-C--:B------:R-:W-:Y:S01]  /*12760*/  @!P4 MOV R4, R2.reuse ;  /* 0x000000020004c202 */ /* 0x080fe20000000f00 */
[----:B------:R-:W-:Y:S01]  /*12770*/  @!P2 IMAD.MOV.U32 R6, RZ, RZ, R2 ;  /* 0x000000ffff06a224 */ /* 0x000fe200078e0002 */
[----:B------:R-:W-:Y:S01]  /*12780*/  @!P2 MOV R7, R3 ;  /* 0x000000030007a202 */ /* 0x000fe20000000f00 */
[----:B------:R-:W-:Y:S01]  /*12790*/  IMAD R22, R0, 0x2, R22 ;  /* 0x0000000200167824 */ /* 0x000fe200078e0216 */
[----:B------:R-:W-:Y:S01]  /*127a0*/  @!P0 MOV R14, R2 ;  /* 0x00000002000e8202 */ /* 0x000fe20000000f00 */
[----:B------:R-:W-:-:S02]  /*127b0*/  @!P1 IMAD.MOV.U32 R12, RZ, RZ, R2 ;  /* 0x000000ffff0c9224 */ /* 0x000fc400078e0002 */
[--C-:B------:R-:W-:Y:S02]  /*127c0*/  @!P1 IMAD.MOV.U32 R13, RZ, RZ, R3.reuse ;  /* 0x000000ffff0d9224 */ /* 0x100fe400078e0003 */
[----:B------:R-:W-:Y:S02]  /*127d0*/  @!P0 IMAD.MOV.U32 R15, RZ, RZ, R3 ;  /* 0x000000ffff0f8224 */ /* 0x000fe400078e0003 */
[----:B------:R-:W-:Y:S02]  /*127e0*/  @!P4 IMAD R10, R65, 0x140, RZ ;  /* 0x00000140410ac824 */ /* 0x000fe400078e02ff */
[----:B------:R-:W-:-:S04]  /*127f0*/  @!P4 IMAD.WIDE.U32 R4, R64, 0x140, R4 ;  /* 0x000001404004c825 */ /* 0x000fc800078e0004 */
[----:B------:R-:W-:Y:S02]  /*12800*/  @!P2 IMAD R0, R65, 0x180, RZ ;  /* 0x000001804100a824 */ /* 0x000fe400078e02ff */
[----:B------:R-:W-:-:S04]  /*12810*/  @!P2 IMAD.WIDE.U32 R6, R64, 0x180, R6 ;  /* 0x000001804006a825 */ /* 0x000fc800078e0006 */
[----:B------:R-:W-:Y:S02]  /*12820*/  @!P3 IMAD R8, R65, 0x160, RZ ;  /* 0x000001604108b824 */ /* 0x000fe400078e02ff */
[----:B------:R-:W-:Y:S01]  /*12830*/  @!P3 IMAD.WIDE.U32 R2, R64, 0x160, R2 ;  /* 0x000001604002b825 */ /* 0x000fe200078e0002 */
[----:B------:R-:W-:Y:S03]  /*12840*/  @P6 STS.128 [R85+0xe800], RZ ;  /* 0x00e800ff55006388 */ /* 0x000fe60000000c00 */
[----:B------:R-:W-:Y:S02]  /*12850*/  @!P4 IMAD.IADD R11, R10, 0x1, R5 ;  /* 0x000000010a0bc824 */ /* 0x000fe400078e0205 */
[----:B------:R-:W-:Y:S01]  /*12860*/  @!P2 IMAD.IADD R7, R0, 0x1, R7 ;  /* 0x000000010007a824 */ /* 0x000fe200078e0207 */
[----:B------:R-:W-:Y:S01]  /*12870*/  LOP3.LUT R0, R223, 0x200, R26, 0xf8, !PT ;  /* 0x00000200df007812 */ /* 0x000fe200078ef81a */
[----:B------:R-:W-:Y:S01]  /*12880*/  @!P4 IMAD.MOV.U32 R10, RZ, RZ, R4 ;  /* 0x000000ffff0ac224 */ /* 0x000fe200078e0004 */
[----:B------:R-:W-:Y:S01]  /*12890*/  @!P3 IADD3 R9, PT, PT, R8, R3, RZ ;  /* 0x000000030809b210 */ /* 0x000fe20007ffe0ff */
[----:B------:R-:W-:Y:S01]  /*128a0*/  @!P1 IMAD R18, R65, 0x1a0, RZ ;  /* 0x000001a041129824 */ /* 0x000fe200078e02ff */
[----:B------:R-:W-:Y:S01]  /*128b0*/  @!PT LDS RZ, [RZ] ;  /* 0x00000000fffff984 */ /* 0x000fe20000000800 */
[----:B------:R-:W-:Y:S01]  /*128c0*/  @!PT LDS RZ, [RZ] ;  /* 0x00000000fffff984 */ /* 0x000fe20000000800 */
[----:B------:R-:W-:Y:S01]  /*128d0*/  @!PT LDS RZ, [RZ] ;  /* 0x00000000fffff984 */ /* 0x000fe20000000800 */
[----:B------:R1:W-:Y:S01]  /*128e0*/  @!P6 LDGSTS.E.BYPASS.LTC128B.128 [R85+0xe800], desc[UR4][R20.64] ;  /* 0x0e8000001455efae */ /* 0x0003e2000b981a04 */
[----:B------:R-:W-:Y:S01]  /*128f0*/  @!P1 IMAD.WIDE.U32 R12, R64, 0x1a0, R12 ;  /* 0x000001a0400c9825 */ /* 0x000fe200078e000c */
[----:B------:R-:W-:-:S02]  /*12900*/  LOP3.LUT R0, R0, R66, RZ, 0xfc, !PT ;  /* 0x0000004200007212 */ /* 0x000fc400078efcff */
[----:B------:R-:W-:Y:S01]  /*12910*/  @P5 STS.128 [R85+0xf000], RZ ;  /* 0x00f000ff55005388 */ /* 0x000fe20000000c00 */
[----:B------:R-:W-:Y:S02]  /*12920*/  @!P3 IMAD.MOV.U32 R8, RZ, RZ, R2 ;  /* 0x000000ffff08b224 */ /* 0x000fe400078e0002 */
[----:B------:R-:W-:Y:S01]  /*12930*/  @!P0 IMAD R19, R65, 0x1c0, RZ ;  /* 0x000001c041138824 */ /* 0x000fe200078e02ff */
[----:B------:R-:W-:Y:S01]  /*12940*/  @!PT LDS RZ, [RZ] ;  /* 0x00000000fffff984 */ /* 0x000fe20000000800 */
[----:B------:R-:W-:Y:S01]  /*12950*/  @!PT LDS RZ, [RZ] ;  /* 0x00000000fffff984 */ /* 0x000fe20000000800 */
[----:B------:R-:W-:Y:S01]  /*12960*/  @!PT LDS RZ, [RZ] ;  /* 0x00000000fffff984 */ /* 0x000fe20000000800 */
[----:B------:R4:W-:Y:S01]  /*12970*/  @!P5 LDGSTS.E.BYPASS.LTC128B.128 [R85+0xf000], desc[UR4][R16.64] ;  /* 0x0f0000001055dfae */ /* 0x0009e2000b981a04 */
[----:B------:R-:W-:Y:S01]  /*12980*/  @!P0 IMAD.WIDE.U32 R14, R64, 0x1c0, R14 ;  /* 0x000001c0400e8825 */ /* 0x000fe200078e000e */
[----:B------:R-:W-:Y:S02]  /*12990*/  @!P1 IADD3 R5, PT, PT, R18, R13, RZ ;  /* 0x0000000d12059210 */ /* 0x000fe40007ffe0ff */
[----:B------:R-:W-:Y:S01]  /*129a0*/  @P4 STS.128 [R85+0xf800], RZ ;  /* 0x00f800ff55004388 */ /* 0x000fe20000000c00 */
[----:B------:R-:W-:-:S03]  /*129b0*/  @!P1 IMAD.MOV.U32 R4, RZ, RZ, R12 ;  /* 0x000000ffff049224 */ /* 0x000fc600078e000c */
[----:B------:R-:W-:Y:S01]  /*129c0*/  @!PT LDS RZ, [RZ] ;  /* 0x00000000fffff984 */ /* 0x000fe20000000800 */
[----:B------:R-:W-:Y:S01]  /*129d0*/  @!PT LDS RZ, [RZ] ;  /* 0x00000000fffff984 */ /* 0x000fe20000000800 */
[----:B------:R-:W-:Y:S01]  /*129e0*/  @!PT LDS RZ, [RZ] ;  /* 0x00000000fffff984 */ /* 0x000fe20000000800 */
[----:B------:R-:W-:Y:S01]  /*129f0*/  @!P4 LDGSTS.E.BYPASS.LTC128B.128 [R85+0xf800], desc[UR4][R10.64] ;  /* 0x0f8000000a55cfae */ /* 0x000fe2000b981a04 */
[----:B------:R-:W-:-:S03]  /*12a00*/  @!P0 IMAD.IADD R3, R19, 0x1, R15 ;  /* 0x0000000113038824 */ /* 0x000fc600078e020f */
[----:B------:R-:W-:Y:S01]  /*12a10*/  @P3 STS.128 [R85+0x10000], RZ ;  /* 0x010000ff55003388 */ /* 0x000fe20000000c00 */
[----:B------:R-:W-:Y:S01]  /*12a20*/  @!P0 IMAD.MOV.U32 R2, RZ, RZ, R14 ;  /* 0x000000ffff028224 */ /* 0x000fe200078e000e */
[----:B------:R-:W-:Y:S02]  /*12a30*/  IADD3 R44, PT, PT, R235, R22, RZ ;  /* 0x00000016eb2c7210 */ /* 0x000fe40007ffe0ff */
[----:B------:R-:W-:Y:S01]  /*12a40*/  @!PT LDS RZ, [RZ] ;  /* 0x00000000fffff984 */ /* 0x000fe20000000800 */
[----:B------:R-:W-:Y:S01]  /*12a50*/  @!PT LDS RZ, [RZ] ;  /* 0x00000000fffff984 */ /* 0x000fe20000000800 */
[----:B------:R-:W-:Y:S01]  /*12a60*/  @!PT LDS RZ, [RZ] ;  /* 0x00000000fffff984 */ /* 0x000fe20000000800 */
[----:B------:R-:W-:Y:S01]  /*12a70*/  @!P3 LDGSTS.E.BYPASS.LTC128B.128 [R85+0x10000], desc[UR4][R8.64] ;  /* 0x100000000855bfae */ /* 0x000fe2000b981a04 */
[----:B------:R-:W-:-:S03]  /*12a80*/  IMAD R221, R0, 0x2, R235 ;  /* 0x0000000200dd7824 */ /* 0x000fc600078e02eb */
        /* <DEDUP_REMOVED lines=17> */
[----:B-1----:R-:W-:Y:S04]  /*12ba0*/  LDSM.16.M88.4 R20, [R44+0x3000] ;  /* 0x003000002c14783b */ /* 0x002fe80000000200 */
[----:B----4-:R-:W-:Y:S04]  /*12bb0*/  LDSM.16.M88.4 R16, [R44+0x3800] ;  /* 0x003800002c10783b */ /* 0x010fe80000000200 */
[----:B-----5:R-:W1:Y:S04]  /*12bc0*/  LDSM.16.M88.4 R4, [R221] ;  /* 0x00000000dd04783b */ /* 0x020e680000000200 */
[----:B------:R-:W4:Y:S04]  /*12bd0*/  LDSM.16.M88.4 R8, [R44+0x4800] ;  /* 0x004800002c08783b */ /* 0x000f280000000200 */
[----:B------:R-:W5:Y:S04]  /*12be0*/  LDSM.16.M88.4 R32, [R44+0x5000] ;  /* 0x005000002c20783b */ /* 0x000f680000000200 */
[----:B------:R-:W3:Y:S04]  /*12bf0*/  LDSM.16.M88.4 R12, [R44+0x4000] ;  /* 0x004000002c0c783b */ /* 0x000ee80000000200 */
[----:B------:R-:W3:Y:S04]  /*12c00*/  LDSM.16.M88.4 R40, [R44+0x5800] ;  /* 0x005800002c28783b */ /* 0x000ee80000000200 */
[----:B------:R-:W3:Y:S04]  /*12c10*/  LDSM.16.M88.4 R36, [R44+0x6000] ;  /* 0x006000002c24783b */ /* 0x000ee80000000200 */
[----:B------:R-:W-:Y:S01]  /*12c20*/  LDSM.16.M88.4 R52, [R44+0x9800] ;  /* 0x009800002c34783b */ /* 0x000fe20000000200 */
[----:B------:R-:W-:Y:S01]  /*12c30*/  IMAD.MOV.U32 R0, RZ, RZ, 0x20 ;  /* 0x00000020ff007424 */ /* 0x000fe200078e00ff */
[----:B--2---:R-:W-:-:S02]  /*12c40*/  LOP3.LUT P0, R2, R225, 0x2, RZ, 0xc0, !PT ;  /* 0x00000002e1027812 */ /* 0x004fc4000780c0ff */
[----:B------:R-:W-:Y:S04]  /*12c50*/  STL [R1+0x80], R66 ;  /* 0x0000804201007387 */ /* 0x000fe80000100800 */
[----:B------:R-:W0:Y:S01]  /*12c60*/  LDGDEPBAR ;  /* 0x00000000000079af */ /* 0x000e220000000000 */
[C---:B-1----:R-:W-:Y:S08]  /*12c70*/  HMMA.16816.F32 R68, R4.reuse, R28, RZ ;  /* 0x0000001c0444723c */ /* 0x042ff000000018ff */
[C---:B------:R-:W-:Y:S01]  /*12c80*/  HMMA.16816.F32 R104, R4.reuse, R30, RZ ;  /* 0x0000001e0468723c */ /* 0x040fe200000018ff */
[----:B------:R-:W1:Y:S07]  /*12c90*/  LDSM.16.M88.4 R28, [R44+0x6800] ;  /* 0x006800002c1c783b */ /* 0x000e6e0000000200 */
[C---:B------:R-:W-:Y:S08]  /*12ca0*/  HMMA.16816.F32 R108, R4.reuse, R24, RZ ;  /* 0x00000018046c723c */ /* 0x040ff000000018ff */
[C---:B------:R-:W-:Y:S01]  /*12cb0*/  HMMA.16816.F32 R100, R4.reuse, R26, RZ ;  /* 0x0000001a0464723c */ /* 0x040fe200000018ff */
[----:B------:R-:W2:Y:S07]  /*12cc0*/  LDSM.16.M88.4 R24, [R44+0x7000] ;  /* 0x007000002c18783b */ /* 0x000eae0000000200 */
[C---:B------:R-:W-:Y:S08]  /*12cd0*/  HMMA.16816.F32 R96, R4.reuse, R20, RZ ;  /* 0x000000140460723c */ /* 0x040ff000000018ff */
[C---:B------:R-:W-:Y:S01]  /*12ce0*/  HMMA.16816.F32 R92, R4.reuse, R22, RZ ;  /* 0x00000016045c723c */ /* 0x040fe200000018ff */
[----:B------:R-:W2:Y:S07]  /*12cf0*/  LDSM.16.M88.4 R20, [R44+0x7800] ;  /* 0x007800002c14783b */ /* 0x000eae0000000200 */
[C---:B------:R-:W-:Y:S08]  /*12d00*/  HMMA.16816.F32 R88, R4.reuse, R16, RZ ;  /* 0x000000100458723c */ /* 0x040ff000000018ff */
[C---:B------:R-:W-:Y:S01]  /*12d10*/  HMMA.16816.F32 R76, R4.reuse, R18, RZ ;  /* 0x00000012044c723c */ /* 0x040fe200000018ff */
[----:B------:R-:W2:Y:S07]  /*12d20*/  LDSM.16.M88.4 R16, [R44+0x8000] ;  /* 0x008000002c10783b */ /* 0x000eae0000000200 */
[C---:B----4-:R-:W-:Y:S08]  /*12d30*/  HMMA.16816.F32 R60, R4.reuse, R8, RZ ;  /* 0x00000008043c723c */ /* 0x050ff000000018ff */
[C---:B------:R-:W-:Y:S01]  /*12d40*/  HMMA.16816.F32 R112, R4.reuse, R10, RZ ;  /* 0x0000000a0470723c */ /* 0x040fe200000018ff */
[----:B------:R-:W4:Y:S07]  /*12d50*/  LDSM.16.M88.4 R8, [R44+0x8800] ;  /* 0x008800002c08783b */ /* 0x000f2e0000000200 */
[C---:B-----5:R-:W-:Y:S08]  /*12d60*/  HMMA.16816.F32 R116, R4.reuse, R32, RZ ;  /* 0x000000200474723c */ /* 0x060ff000000018ff */
[----:B------:R-:W-:Y:S01]  /*12d70*/  HMMA.16816.F32 R120, R4, R34, RZ ;  /* 0x000000220478723c */ /* 0x000fe200000018ff */
[----:B------:R-:W5:Y:S01]  /*12d80*/  LDSM.16.M88.4 R32, [R44+0x9000] ;  /* 0x009000002c20783b */ /* 0x000f620000000200 */
[----:B------:R-:W-:-:S03]  /*12d90*/  SEL R132, R0, 0xffffffe0, !P0 ;  /* 0xffffffe000847807 */ /* 0x000fc60004000000 */
[----:B------:R-:W-:Y:S02]  /*12da0*/  STL [R1+0x20], R221 ;  /* 0x000020dd01007387 */ /* 0x000fe40000100800 */
[----:B------:R-:W-:Y:S02]  /*12db0*/  IMAD.IADD R0, R44, 0x1, R132 ;  /* 0x000000012c007824 */ /* 0x000fe400078e0284 */
[----:B------:R1:W-:Y:S01]  /*12dc0*/  STL [R1+0x60], R2 ;  /* 0x0000600201007387 */ /* 0x0003e20000100800 */
[C---:B---3--:R-:W-:Y:S03]  /*12dd0*/  HMMA.16816.F32 R80, R4.reuse, R12, RZ ;  /* 0x0000000c0450723c */ /* 0x048fe600000018ff */
[----:B------:R-:W-:Y:S04]  /*12de0*/  LDSM.16.M88.4 R48, [R0+0x2800] ;  /* 0x002800000030783b */ /* 0x000fe80000000200 */
[----:B------:R-:W-:Y:S01]  /*12df0*/  LDSM.16.M88.4 R56, [R0+0x2000] ;  /* 0x002000000038783b */ /* 0x000fe20000000200 */
[C---:B------:R-:W-:Y:S08]  /*12e00*/  HMMA.16816.F32 R72, R4.reuse, R14, RZ ;  /* 0x0000000e0448723c */ /* 0x040ff000000018ff */
[----:B------:R-:W-:Y:S01]  /*12e10*/  HMMA.16816.F32 R124, R4, R40, RZ ;  /* 0x00000028047c723c */ /* 0x000fe200000018ff */
[----:B-1----:R-:W-:-:S07]  /*12e20*/  IADD3 R2, PT, PT, R221, R132, RZ ;  /* 0x00000084dd027210 */ /* 0x002fce0007ffe0ff */
[C---:B------:R-:W-:Y:S01]  /*12e30*/  HMMA.16816.F32 R136, R4.reuse, R42, RZ ;  /* 0x0000002a0488723c */ /* 0x040fe200000018ff */
[----:B------:R-:W-:Y:S04]  /*12e40*/  LDSM.16.M88.4 R40, [R0+0x3000] ;  /* 0x003000000028783b */ /* 0x000fe80000000200 */
[----:B------:R-:W1:Y:S03]  /*12e50*/  LDSM.16.M88.4 R12, [R2] ;  /* 0x00000000020c783b */ /* 0x000e660000000200 */
[C---:B------:R-:W-:Y:S08]  /*12e60*/  HMMA.16816.F32 R140, R4.reuse, R36, RZ ;  /* 0x00000024048c723c */ /* 0x040ff000000018ff */
[C---:B------:R-:W-:Y:S01]  /*12e70*/  HMMA.16816.F32 R144, R4.reuse, R38, RZ ;  /* 0x000000260490723c */ /* 0x040fe200000018ff */
[----:B------:R-:W3:Y:S07]  /*12e80*/  LDSM.16.M88.4 R36, [R0+0x3800] ;  /* 0x003800000024783b */ /* 0x000eee0000000200 */
[C---:B------:R-:W-:Y:S08]  /*12e90*/  HMMA.16816.F32 R152, R4.reuse, R28, RZ ;  /* 0x0000001c0498723c */ /* 0x040ff000000018ff */
[C---:B------:R-:W-:Y:S01]  /*12ea0*/  HMMA.16816.F32 R160, R4.reuse, R30, RZ ;  /* 0x0000001e04a0723c */ /* 0x040fe200000018ff */
[----:B------:R-:W3:Y:S07]  /*12eb0*/  LDSM.16.M88.4 R28, [R0+0x4000] ;  /* 0x00400000001c783b */ /* 0x000eee0000000200 */
[C---:B--2---:R-:W-:Y:S08]  /*12ec0*/  HMMA.16816.F32 R168, R4.reuse, R24, RZ ;  /* 0x0000001804a8723c */ /* 0x044ff000000018ff */
        /* <DEDUP_REMOVED lines=10> */
[----:B------:R-:W-:Y:S07]  /*12f70*/  LDSM.16.M88.4 R8, [R0+0x6000] ;  /* 0x006000000008783b */ /* 0x000fee0000000200 */
[C---:B-----5:R-:W-:Y:S08]  /*12f80*/  HMMA.16816.F32 R200, R4.reuse, R32, RZ ;  /* 0x0000002004c8723c */ /* 0x060ff000000018ff */
[C---:B------:R-:W-:Y:S01]  /*12f90*/  HMMA.16816.F32 R208, R4.reuse, R34, RZ ;  /* 0x0000002204d0723c */ /* 0x040fe200000018ff */
[----:B------:R-:W4:Y:S07]  /*12fa0*/  LDSM.16.M88.4 R32, [R0+0x7000] ;  /* 0x007000000020783b */ /* 0x000f2e0000000200 */
[C---:B------:R-:W-:Y:S08]  /*12fb0*/  HMMA.16816.F32 R216, R4.reuse, R52, RZ ;  /* 0x0000003404d8723c */ /* 0x040ff000000018ff */
[----:B------:R-:W-:Y:S01]  /*12fc0*/  HMMA.16816.F32 R196, R4, R54, RZ ;  /* 0x0000003604c4723c */ /* 0x000fe200000018ff */
[----:B------:R-:W5:Y:S07]  /*12fd0*/  LDSM.16.M88.4 R4, [R0+0x6800] ;  /* 0x006800000004783b */ /* 0x000f6e0000000200 */
[C---:B-1----:R-:W-:Y:S08]  /*12fe0*/  HMMA.16816.F32 R148, R12.reuse, R50, R100 ;  /* 0x000000320c94723c */ /* 0x042ff00000001864 */
[C---:B------:R-:W-:Y:S08]  /*12ff0*/  HMMA.16816.F32 R188, R12.reuse, R56, R68 ;  /* 0x000000380cbc723c */ /* 0x040ff00000001844 */
[C---:B------:R-:W-:Y:S08]  /*13000*/  HMMA.16816.F32 R128, R12.reuse, R40, R96 ;  /* 0x000000280c80723c */ /* 0x040ff00000001860 */
[C---:B---3--:R-:W-:Y:S08]  /*13010*/  HMMA.16816.F32 R100, R12.reuse, R38, R76 ;  /* 0x000000260c64723c */ /* 0x048ff0000000184c */
[C---:B------:R-:W-:Y:S08]  /*13020*/  HMMA.16816.F32 R180, R12.reuse, R58, R104 ;  /* 0x0000003a0cb4723c */ /* 0x040ff00000001868 */
[C---:B------:R-:W-:Y:S08]  /*13030*/  HMMA.16816.F32 R96, R12.reuse, R28, R80 ;  /* 0x0000001c0c60723c */ /* 0x040ff00000001850 */
[C---:B------:R-:W-:Y:S01]  /*13040*/  HMMA.16816.F32 R76, R12.reuse, R30, R72 ;  /* 0x0000001e0c4c723c */ /* 0x040fe20000001848 */
[----:B------:R-:W-:Y:S01]  /*13050*/  LOP3.LUT P0, R3, R225, 0x4, RZ, 0xc0, !PT ;  /* 0x00000004e1037812 */ /* 0x000fe2000780c0ff */
[----:B------:R-:W-:Y:S06]  /*13060*/  LDSM.16.M88.4 R28, [R0+0x7800] ;  /* 0x00780000001c783b */ /* 0x000fec0000000200 */
[C---:B--2---:R-:W-:Y:S08]  /*13070*/  HMMA.16816.F32 R68, R12.reuse, R24, R60 ;  /* 0x000000180c44723c */ /* 0x044ff0000000183c */
[C---:B------:R-:W-:Y:S08]  /*13080*/  HMMA.16816.F32 R60, R12.reuse, R20, R116 ;  /* 0x000000140c3c723c */ /* 0x040ff00000001874 */
[C---:B------:R-:W-:Y:S08]  /*13090*/  HMMA.16816.F32 R56, R12.reuse, R22, R120 ;  /* 0x000000160c38723c */ /* 0x040ff00000001878 */
[C---:B------:R-:W-:Y:S08]  /*130a0*/  HMMA.16816.F32 R72, R12.reuse, R16, R124 ;  /* 0x000000100c48723c */ /* 0x040ff0000000187c */
[C---:B------:R-:W-:Y:S01]  /*130b0*/  HMMA.16816.F32 R80, R12.reuse, R18, R136 ;  /* 0x000000120c50723c */ /* 0x040fe20000001888 */
[----:B------:R-:W1:Y:S07]  /*130c0*/  LDSM.16.M88.4 R16, [R0+0x8800] ;  /* 0x008800000010783b */ /* 0x000e6e0000000200 */
[C---:B----4-:R-:W-:Y:S01]  /*130d0*/  HMMA.16816.F32 R228, R12.reuse, R34, R156 ;  /* 0x000000220ce4723c */ /* 0x050fe2000000189c */
[----:B------:R-:W-:Y:S01]  /*130e0*/  MOV R2, 0x40 ;  /* 0x0000004000027802 */ /* 0x000fe20000000f00 */
[----:B------:R2:W-:Y:S04]  /*130f0*/  STL [R1+0x84], R3 ;  /* 0x0000840301007387 */ /* 0x0005e80000100800 */
[----:B------:R-:W-:Y:S02]  /*13100*/  LDSM.16.M88.4 R20, [R0+0x8000] ;  /* 0x008000000014783b */ /* 0x000fe40000000200 */
[C---:B-----5:R-:W-:Y:S08]  /*13110*/  HMMA.16816.F32 R120, R12.reuse, R4, R152 ;  /* 0x000000040c78723c */ /* 0x060ff00000001898 */
[C---:B------:R-:W-:Y:S01]  /*13120*/  HMMA.16816.F32 R116, R12.reuse, R6, R160 ;  /* 0x000000060c74723c */ /* 0x040fe200000018a0 */
[----:B------:R-:W3:Y:S01]  /*13130*/  LDSM.16.M88.4 R4, [R0+0x9000] ;  /* 0x009000000004783b */ /* 0x000ee20000000200 */
[----:B------:R-:W-:Y:S01]  /*13140*/  SEL R220, R2, 0xffffffc0, !P0 ;  /* 0xffffffc002dc7807 */ /* 0x000fe20004000000 */
[----:B------:R-:W-:Y:S01]  /*13150*/  IMAD.MOV.U32 R126, RZ, RZ, R228 ;  /* 0x000000ffff7e7224 */ /* 0x000fe200078e00e4 */
[----:B------:R-:W-:Y:S01]  /*13160*/  MOV R125, R229 ;  /* 0x000000e5007d7202 */ /* 0x000fe20000000f00 */
[----:B------:R-:W-:Y:S01]  /*13170*/  IMAD.MOV.U32 R124, RZ, RZ, R230 ;  /* 0x000000ffff7c7224 */ /* 0x000fe200078e00e6 */
[----:B------:R-:W4:Y:S01]  /*13180*/  LDL R234, [R1+0x5c] ;  /* 0x00005c0001ea7983 */ /* 0x000f220000100800 */
[----:B------:R-:W-:Y:S01]  /*13190*/  IMAD.IADD R2, R44, 0x1, R220 ;  /* 0x000000012c027824 */ /* 0x000fe200078e02dc */
[----:B------:R-:W-:Y:S01]  /*131a0*/  HMMA.16816.F32 R172, R12, R48, R108 ;  /* 0x000000300cac723c */ /* 0x000fe2000000186c */
[----:B------:R-:W-:-:S02]  /*131b0*/  IMAD.MOV.U32 R86, RZ, RZ, R231 ;  /* 0x000000ffff567224 */ /* 0x000fc400078e00e7 */
[----:B--2---:R-:W-:Y:S01]  /*131c0*/  IMAD.IADD R3, R221, 0x1, R220 ;  /* 0x00000001dd037824 */ /* 0x004fe200078e02dc */
[----:B------:R-:W-:Y:S04]  /*131d0*/  LDSM.16.M88.4 R48, [R2+0x2000] ;  /* 0x002000000230783b */ /* 0x000fe80000000200 */
[C---:B------:R-:W-:Y:S01]  /*131e0*/  HMMA.16816.F32 R108, R12.reuse, R42, R92 ;  /* 0x0000002a0c6c723c */ /* 0x040fe2000000185c */
[----:B------:R-:W-:Y:S07]  /*131f0*/  LDSM.16.M88.4 R40, [R2+0x2800] ;  /* 0x002800000228783b */ /* 0x000fee0000000200 */
[C---:B------:R-:W-:Y:S01]  /*13200*/  HMMA.16816.F32 R104, R12.reuse, R36, R88 ;  /* 0x000000240c68723c */ /* 0x040fe20000001858 */
[----:B------:R-:W-:Y:S07]  /*13210*/  LDSM.16.M88.4 R36, [R2+0x3000] ;  /* 0x003000000224783b */ /* 0x000fee0000000200 */
[C---:B-1----:R-:W-:Y:S08]  /*13220*/  HMMA.16816.F32 R228, R12.reuse, R16, R204 ;  /* 0x000000100ce4723c */ /* 0x042ff000000018cc */
[C---:B------:R-:W-:Y:S08]  /*13230*/  HMMA.16816.F32 R92, R12.reuse, R8, R140 ;  /* 0x000000080c5c723c */ /* 0x040ff0000000188c */
[C---:B------:R-:W-:Y:S01]  /*13240*/  HMMA.16816.F32 R88, R12.reuse, R10, R144 ;  /* 0x0000000a0c58723c */ /* 0x040fe20000001890 */
[----:B------:R1:W-:Y:S07]  /*13250*/  LDSM.16.M88.4 R8, [R3] ;  /* 0x000000000308783b */ /* 0x0003ee0000000200 */
[C---:B---3--:R-:W-:Y:S08]  /*13260*/  HMMA.16816.F32 R204, R12.reuse, R4, R200 ;  /* 0x000000040ccc723c */ /* 0x048ff000000018c8 */
[----:B------:R-:W-:Y:S01]  /*13270*/  HMMA.16816.F32 R208, R12, R6, R208 ;  /* 0x000000060cd0723c */ /* 0x000fe200000018d0 */
[----:B------:R-:W2:Y:S01]  /*13280*/  LDSM.16.M88.4 R4, [R2+0x5800] ;  /* 0x005800000204783b */ /* 0x000ea20000000200 */
[----:B-1----:R-:W-:-:S06]  /*13290*/  IMAD.IADD R3, R132, 0x1, R3 ;  /* 0x0000000184037824 */ /* 0x002fcc00078e0203 */
[C---:B--2---:R-:W-:Y:S08]  /*132a0*/  HMMA.16816.F32 R140, R8.reuse, R4, R72 ;  /* 0x00000004088c723c */ /* 0x044ff00000001848 */
[----:B------:R-:W-:Y:S01]  /*132b0*/  HMMA.16816.F32 R136, R8, R6, R80 ;  /* 0x000000060888723c */ /* 0x000fe20000001850 */
[----:B------:R1:W-:Y:S04]  /*132c0*/  LDSM.16.M88.4 R4, [R3] ;  /* 0x000000000304783b */ /* 0x0003e80000000200 */
[----:B-1----:R-:W2:Y:S03]  /*132d0*/  LDL R3, [R1+0x70] ;  /* 0x0000700001037983 */ /* 0x002ea60000100800 */
[C---:B------:R-:W-:Y:S01]  /*132e0*/  HMMA.16816.F32 R52, R12.reuse, R26, R112 ;  /* 0x0000001a0c34723c */ /* 0x040fe20000001870 */
[----:B------:R-:W1:Y:S07]  /*132f0*/  LDSM.16.M88.4 R24, [R0+0x9800] ;  /* 0x009800000018783b */ /* 0x000e6e0000000200 */
        /* <DEDUP_REMOVED lines=8> */
[C---:B------:R-:W-:Y:S01]  /*13380*/  HMMA.16816.F32 R212, R12.reuse, R18, R212 ;  /* 0x000000120cd4723c */ /* 0x040fe200000018d4 */
[----:B------:R-:W5:Y:S07]  /*13390*/  LDSM.16.M88.4 R16, [R2+0x6000] ;  /* 0x006000000210783b */ /* 0x000f6e0000000200 */
[C---:B-1----:R-:W-:Y:S08]  /*133a0*/  HMMA.16816.F32 R216, R12.reuse, R24, R216 ;  /* 0x000000180cd8723c */ /* 0x042ff000000018d8 */
[----:B------:R-:W-:Y:S01]  /*133b0*/  HMMA.16816.F32 R200, R12, R26, R196 ;  /* 0x0000001a0cc8723c */ /* 0x000fe200000018c4 */
[----:B------:R-:W1:Y:S01]  /*133c0*/  LDSM.16.M88.4 R12, [R2+0x5000] ;  /* 0x00500000020c783b */ /* 0x000e620000000200 */
[----:B------:R-:W-:-:S03]  /*133d0*/  IMAD.IADD R0, R132, 0x1, R2 ;  /* 0x0000000184007824 */ /* 0x000fc600078e0202 */
[----:B------:R-:W-:Y:S03]  /*133e0*/  LDSM.16.M88.4 R24, [R2+0x9800] ;  /* 0x009800000218783b */ /* 0x000fe60000000200 */
[C---:B------:R-:W-:Y:S08]  /*133f0*/  HMMA.16816.F32 R196, R8.reuse, R48, R188 ;  /* 0x0000003008c4723c */ /* 0x040ff000000018bc */
[C---:B------:R-:W-:Y:S01]  /*13400*/  HMMA.16816.F32 R192, R8.reuse, R50, R180 ;  /* 0x0000003208c0723c */ /* 0x040fe200000018b4 */
[----:B------:R-:W1:Y:S07]  /*13410*/  LDSM.16.M88.4 R48, [R2+0x7000] ;  /* 0x007000000230783b */ /* 0x000e6e0000000200 */
[C---:B------:R-:W-:Y:S08]  /*13420*/  HMMA.16816.F32 R176, R8.reuse, R36, R128 ;  /* 0x0000002408b0723c */ /* 0x040ff00000001880 */
[----:B------:R-:W-:Y:S01]  /*13430*/  HMMA.16816.F32 R164, R8, R38, R108 ;  /* 0x0000002608a4723c */ /* 0x000fe2000000186c */
[----:B------:R-:W4:Y:S01]  /*13440*/  LDSM.16.M88.4 R36, [R2+0x8000] ;  /* 0x008000000224783b */ /* 0x000f220000000200 */
[----:B------:R-:W-:Y:S01]  /*13450*/  MOV R108, R126 ;  /* 0x0000007e006c7202 */ /* 0x000fe20000000f00 */
[----:B------:R-:W-:-:S02]  /*13460*/  IMAD.MOV.U32 R109, RZ, RZ, R125 ;  /* 0x000000ffff6d7224 */ /* 0x000fc400078e007d */
[----:B------:R-:W-:-:S03]  /*13470*/  IMAD.MOV.U32 R110, RZ, RZ, R124 ;  /* 0x000000ffff6e7224 */ /* 0x000fc600078e007c */
[C---:B---3--:R-:W-:Y:S08]  /*13480*/  HMMA.16816.F32 R168, R8.reuse, R20, R68 ;  /* 0x0000001408a8723c */ /* 0x048ff00000001844 */
[C---:B------:R-:W-:Y:S01]  /*13490*/  HMMA.16816.F32 R156, R8.reuse, R22, R52 ;  /* 0x00000016089c723c */ /* 0x040fe20000001834 */
[----:B------:R-:W3:Y:S04]  /*134a0*/  LDSM.16.M88.4 R20, [R0+0x2000] ;  /* 0x002000000014783b */ /* 0x000ee80000000200 */
[----:B------:R-:W3:Y:S03]  /*134b0*/  LDSM.16.M88.4 R52, [R2+0x6800] ;  /* 0x006800000234783b */ /* 0x000ee60000000200 */
[C---:B------:R-:W-:Y:S08]  /*134c0*/  HMMA.16816.F32 R188, R8.reuse, R40, R172 ;  /* 0x0000002808bc723c */ /* 0x040ff000000018ac */
[C---:B------:R-:W-:Y:S01]  /*134d0*/  HMMA.16816.F32 R184, R8.reuse, R42, R148 ;  /* 0x0000002a08b8723c */ /* 0x040fe20000001894 */
[----:B------:R-:W3:Y:S07]  /*134e0*/  LDSM.16.M88.4 R40, [R2+0x7800] ;  /* 0x007800000228783b */ /* 0x000eee0000000200 */
[C---:B-----5:R-:W-:Y:S08]  /*134f0*/  HMMA.16816.F32 R152, R8.reuse, R32, R104 ;  /* 0x000000200898723c */ /* 0x060ff00000001868 */
        /* <DEDUP_REMOVED lines=8> */
[----:B------:R-:W-:-:S06]  /*13580*/  MOV R111, R86 ;  /* 0x00000056006f7202 */ /* 0x000fcc0000000f00 */
[C---:B-1----:R-:W-:Y:S01]  /*13590*/  HMMA.16816.F32 R148, R8.reuse, R12, R60 ;  /* 0x0000000c0894723c */ /* 0x042fe2000000183c */
[----:B------:R-:W-:Y:S07]  /*135a0*/  LDSM.16.M88.4 R60, [R0+0x4800] ;  /* 0x00480000003c783b */ /* 0x000fee0000000200 */
[C---:B------:R-:W-:Y:S01]  /*135b0*/  HMMA.16816.F32 R144, R8.reuse, R14, R56 ;  /* 0x0000000e0890723c */ /* 0x040fe20000001838 */
[----:B------:R-:W1:Y:S04]  /*135c0*/  LDSM.16.M88.4 R12, [R0+0x3000] ;  /* 0x00300000000c783b */ /* 0x000e680000000200 */
[----:B------:R-:W-:Y:S03]  /*135d0*/  LDSM.16.M88.4 R56, [R0+0x3800] ;  /* 0x003800000038783b */ /* 0x000fe60000000200 */
[C---:B------:R-:W-:Y:S08]  /*135e0*/  HMMA.16816.F32 R112, R8.reuse, R48, R112 ;  /* 0x000000300870723c */ /* 0x040ff00000001870 */
[C---:B------:R-:W-:Y:S01]  /*135f0*/  HMMA.16816.F32 R108, R8.reuse, R50, R108 ;  /* 0x00000032086c723c */ /* 0x040fe2000000186c */
[----:B------:R-:W1:Y:S07]  /*13600*/  LDSM.16.M88.4 R48, [R0+0x4000] ;  /* 0x004000000030783b */ /* 0x000e6e0000000200 */
[----:B----4-:R-:W-:Y:S08]  /*13610*/  HMMA.16816.F32 R96, R8, R36, R240 ;  /* 0x000000240860723c */ /* 0x010ff000000018f0 */
[----:B---3--:R-:W-:Y:S08]  /*13620*/  HMMA.16816.F32 R240, R4, R20, R196 ;  /* 0x0000001404f0723c */ /* 0x008ff000000018c4 */
[C---:B------:R-:W-:Y:S08]  /*13630*/  HMMA.16816.F32 R120, R8.reuse, R52, R120 ;  /* 0x000000340878723c */ /* 0x040ff00000001878 */
[----:B------:R-:W-:Y:S08]  /*13640*/  HMMA.16816.F32 R116, R8, R54, R116 ;  /* 0x000000360874723c */ /* 0x000ff00000001874 */
[----:B------:R-:W-:Y:S08]  /*13650*/  HMMA.16816.F32 R20, R4, R22, R192 ;  /* 0x000000160414723c */ /* 0x000ff000000018c0 */
[C---:B------:R-:W-:Y:S08]  /*13660*/  HMMA.16816.F32 R104, R8.reuse, R40, R248 ;  /* 0x000000280868723c */ /* 0x040ff000000018f8 */
[C---:B------:R-:W-:Y:S01]  /*13670*/  HMMA.16816.F32 R100, R8.reuse, R42, R244 ;  /* 0x0000002a0864723c */ /* 0x040fe200000018f4 */
[----:B------:R-:W-:Y:S07]  /*13680*/  LDSM.16.M88.4 R40, [R0+0x5000] ;  /* 0x005000000028783b */ /* 0x000fee0000000200 */
[C---:B------:R-:W-:Y:S08]  /*13690*/  HMMA.16816.F32 R92, R8.reuse, R38, R236 ;  /* 0x00000026085c723c */ /* 0x040ff000000018ec */
[C---:B-----5:R-:W-:Y:S08]  /*136a0*/  HMMA.16816.F32 R88, R8.reuse, R32, R228 ;  /* 0x000000200858723c */ /* 0x060ff000000018e4 */
[C---:B------:R-:W-:Y:S08]  /*136b0*/  HMMA.16816.F32 R80, R8.reuse, R34, R212 ;  /* 0x000000220850723c */ /* 0x040ff000000018d4 */
[C---:B------:R-:W-:Y:S08]  /*136c0*/  HMMA.16816.F32 R76, R8.reuse, R28, R204 ;  /* 0x0000001c084c723c */ /* 0x040ff000000018cc */
[C---:B------:R-:W-:Y:S08]  /*136d0*/  HMMA.16816.F32 R72, R8.reuse, R30, R208 ;  /* 0x0000001e0848723c */ /* 0x040ff000000018d0 */
[C---:B------:R-:W-:Y:S08]  /*136e0*/  HMMA.16816.F32 R68, R8.reuse, R24, R216 ;  /* 0x000000180844723c */ /* 0x040ff000000018d8 */
[----:B------:R-:W-:Y:S01]  /*136f0*/  HMMA.16816.F32 R52, R8, R26, R200 ;  /* 0x0000001a0834723c */ /* 0x000fe200000018c8 */
[----:B------:R-:W3:Y:S04]  /*13700*/  LDSM.16.M88.4 R24, [R0+0x7000] ;  /* 0x007000000018783b */ /* 0x000ee80000000200 */
[----:B------:R-:W-:Y:S03]  /*13710*/  STL.64 [R1+0x10], R20 ;  /* 0x0000101401007387 */ /* 0x000fe60000100a00 */
[C---:B------:R-:W-:Y:S01]  /*13720*/  HMMA.16816.F32 R8, R4.reuse, R16, R188 ;  /* 0x000000100408723c */ /* 0x040fe200000018bc */
[----:B------:R-:W-:Y:S04]  /*13730*/  STL.64 [R1+0x18], R22 ;  /* 0x0000181601007387 */ /* 0x000fe80000100a00 */
[----:B------:R-:W4:Y:S03]  /*13740*/  LDSM.16.M88.4 R32, [R0+0x6000] ;  /* 0x006000000020783b */ /* 0x000f260000000200 */
[C---:B-1----:R-:W-:Y:S01]  /*13750*/  HMMA.16816.F32 R244, R4.reuse, R12, R176 ;  /* 0x0000000c04f4723c */ /* 0x042fe200000018b0 */
[----:B------:R-:W1:Y:S04]  /*13760*/  LDSM.16.M88.4 R36, [R0+0x5800] ;  /* 0x005800000024783b */ /* 0x000e680000000200 */
[----:B------:R-:W5:Y:S03]  /*13770*/  LDSM.16.M88.4 R28, [R0+0x6800] ;  /* 0x00680000001c783b */ /* 0x000f660000000200 */
[C---:B------:R-:W-:Y:S01]  /*13780*/  HMMA.16816.F32 R236, R4.reuse, R14, R164 ;  /* 0x0000000e04ec723c */ /* 0x040fe200000018a4 */
[----:B------:R-:W5:Y:S04]  /*13790*/  LDSM.16.M88.4 R12, [R0+0x8800] ;  /* 0x00880000000c783b */ /* 0x000f680000000200 */
[----:B------:R-:W-:Y:S03]  /*137a0*/  STL.64 [R1], R8 ;  /* 0x0000000801007387 */ /* 0x000fe60000100a00 */
[C---:B------:R-:W-:Y:S01]  /*137b0*/  HMMA.16816.F32 R248, R4.reuse, R18, R184 ;  /* 0x0000001204f8723c */ /* 0x040fe200000018b8 */
[----:B------:R-:W-:Y:S04]  /*137c0*/  STL.64 [R1+0x8], R10 ;  /* 0x0000080a01007387 */ /* 0x000fe80000100a00 */
[----:B------:R-:W5:Y:S03]  /*137d0*/  LDSM.16.M88.4 R20, [R0+0x7800] ;  /* 0x007800000014783b */ /* 0x000f660000000200 */
[C---:B------:R-:W-:Y:S01]  /*137e0*/  HMMA.16816.F32 R208, R4.reuse, R48, R172 ;  /* 0x0000003004d0723c */ /* 0x040fe200000018ac */
[----:B------:R-:W5:Y:S04]  /*137f0*/  LDSM.16.M88.4 R16, [R0+0x8000] ;  /* 0x008000000010783b */ /* 0x000f680000000200 */
[----:B------:R-:W5:Y:S03]  /*13800*/  LDSM.16.M88.4 R8, [R0+0x9000] ;  /* 0x009000000008783b */ /* 0x000f660000000200 */
[----:B------:R-:W-:Y:S01]  /*13810*/  HMMA.16816.F32 R204, R4, R50, R160 ;  /* 0x0000003204cc723c */ /* 0x000fe200000018a0 */
[----:B------:R4:W5:Y:S01]  /*13820*/  LDSM.16.M88.4 R48, [R0+0x9800] ;  /* 0x009800000030783b */ /* 0x0009620000000200 */
[----:B------:R-:W-:Y:S01]  /*13830*/  SHF.R.U32.HI R2, RZ, 0x2, R225 ;  /* 0x00000002ff027819 */ /* 0x000fe200000116e1 */
[----:B------:R-:W-:-:S04]  /*13840*/  DEPBAR.LE SB0, 0x0 ;  /* 0x000080000000791a */ /* 0x000fc80000000000 */
[----:B------:R-:W1:Y:S01]  /*13850*/  S2R R86, SR_CTAID.X ;  /* 0x0000000000567919 */ /* 0x000e620000002500 */
[C---:B------:R-:W-:Y:S08]  /*13860*/  HMMA.16816.F32 R200, R4.reuse, R62, R156 ;  /* 0x0000003e04c8723c */ /* 0x040ff0000000189c */
[----:B---3--:R-:W-:Y:S01]  /*13870*/  HMMA.16816.F32 R156, R4, R26, R108 ;  /* 0x0000001a049c723c */ /* 0x008fe2000000186c */
[----:B--2---:R-:W-:Y:S01]  /*13880*/  VIADD R110, R3, 0xffffffff ;  /* 0xffffffff036e7836 */ /* 0x004fe20000000000 */
[----:B----4-:R-:W-:-:S04]  /*13890*/  LOP3.LUT R0, R222, 0x1f0, RZ, 0xc0, !PT ;  /* 0x000001f0de007812 */ /* 0x010fc800078ec0ff */
[----:B------:R-:W-:Y:S02]  /*138a0*/  ISETP.GT.AND P0, PT, R110, R234, PT ;  /* 0x000000ea6e00720c */ /* 0x000fe40003f04270 */
[----:B------:R-:W-:Y:S02]  /*138b0*/  LOP3.LUT R0, R0, 0x7, R2, 0xf8, !PT ;  /* 0x0000000700007812 */ /* 0x000fe400078ef802 */
[----:B------:R-:W-:Y:S02]  /*138c0*/  IADD3 R2, PT, PT, R45, R133, -R87 ;  /* 0x000000852d027210 */ /* 0x000fe40007ffe857 */
[----:B------:R-:W-:Y:S01]  /*138d0*/  IADD3 R3, PT, PT, R133, -R87, -R47 ;  /* 0x8000005785037210 */ /* 0x000fe20007ffe82f */
[----:B------:R-:W-:Y:S01]  /*138e0*/  HMMA.16816.F32 R212, R4, R58, R180 ;  /* 0x0000003a04d4723c */ /* 0x000fe200000018b4 */
[----:B-1----:R-:W-:-:S07]  /*138f0*/  LEA R0, R86, R0, 0x6 ;  /* 0x0000000056007211 */ /* 0x002fce00078e30ff */
[----:B------:R-:W-:Y:S01]  /*13900*/  HMMA.16816.F32 R188, R4, R60, R168 ;  /* 0x0000003c04bc723c */ /* 0x000fe200000018a8 */
[----:B------:R-:W-:Y:S01]  /*13910*/  BSSY.RECONVERGENT B1, `(.L_x_7678) ;  /* 0x00000ae000017945 */ /* 0x000fe20003800200 */
[C---:B------:R-:W-:Y:S01]  /*13920*/  IMAD.IADD R2, R0.reuse, 0x1, R2 ;  /* 0x0000000100027824 */ /* 0x040fe200078e0202 */
[----:B------:R-:W-:-:S05]  /*13930*/  IADD3 R0, PT, PT, R0, R3, RZ ;  /* 0x0000000300007210 */ /* 0x000fca0007ffe0ff */
[----:B------:R-:W-:Y:S01]  /*13940*/  HMMA.16816.F32 R172, R4, R34, R124 ;  /* 0x0000002204ac723c */ /* 0x000fe2000000187c */
[C-C-:B------:R-:W-:Y:S02]  /*13950*/  VIADDMNMX R228, R2.reuse, 0x1, R133.reuse, PT ;  /* 0x0000000102e47846 */ /* 0x140fe40003800185 */
[----:B------:R-:W-:-:S05]  /*13960*/  VIADDMNMX R229, R2, 0x9, R133, PT ;  /* 0x0000000902e57846 */ /* 0x000fca0003800185 */
[----:B------:R-:W-:Y:S01]  /*13970*/  HMMA.16816.F32 R216, R4, R56, R152 ;  /* 0x0000003804d8723c */ /* 0x000fe20000001898 */
[----:B------:R-:W-:Y:S02]  /*13980*/  VIMNMX R226, PT, PT, RZ, R0, !PT ;  /* 0x00000000ffe27248 */ /* 0x000fe40007fe0100 */
[----:B------:R-:W-:-:S05]  /*13990*/  VIADDMNMX R227, R0, 0x8, RZ, !PT ;  /* 0x0000000800e37846 */ /* 0x000fca00078001ff */
[C---:B------:R-:W-:Y:S08]  /*139a0*/  HMMA.16816.F32 R192, R4.reuse, R42, R144 ;  /* 0x0000002a04c0723c */ /* 0x040ff00000001890 */
[C---:B------:R-:W-:Y:S08]  /*139b0*/  HMMA.16816.F32 R184, R4.reuse, R36, R140 ;  /* 0x0000002404b8723c */ /* 0x040ff0000000188c */
[C---:B------:R-:W-:Y:S08]  /*139c0*/  HMMA.16816.F32 R180, R4.reuse, R38, R136 ;  /* 0x0000002604b4723c */ /* 0x040ff00000001888 */
        /* <DEDUP_REMOVED lines=33> */
.L_x_7681:
        /* <DEDUP_REMOVED lines=74> */
.L_x_7682:
[----:B------:R-:W-:Y:S05]  /*14080*/  BSYNC.RECONVERGENT B0 ;  /* 0x0000000000007941 */ /* 0x000fea0003800200 */
.L_x_7680:
        /* <DEDUP_REMOVED lines=54> */
.L_x_7679:
[----:B------:R-:W-:Y:S05]  /*143f0*/  BSYNC.RECONVERGENT B1 ;  /* 0x0000000000017941 */ /* 0x000fea0003800200 */
.L_x_7678:
[----:B------:R-:W3:Y:S04]  /*14400*/  LDL.LU R9, [R1+0x4] ;  /* 0x0000040001097983 */ /* 0x000ee80000300800 */
[----:B------:R-:W4:Y:S04]  /*14410*/  LDL.LU R8, [R1+0x8] ;  /* 0x0000080001087983 */ /* 0x000f280000300800 */
[----:B--2---:R-:W2:Y:S04]  /*14420*/  LDL.LU R7, [R1+0x1c] ;  /* 0x00001c0001077983 */ /* 0x004ea80000300800 */
[----:B------:R-:W5:Y:S04]  /*14430*/  LDL.LU R6, [R1+0x18] ;  /* 0x0000180001067983 */ /* 0x000f680000300800 */
[----:B------:R-:W5:Y:S04]  /*14440*/  LDL.LU R5, [R1+0xc] ;  /* 0x00000c0001057983 */ /* 0x000f680000300800 */
[----:B------:R-:W5:Y:S04]  /*14450*/  LDL.LU R4, [R1] ;  /* 0x0000000001047983 */ /* 0x000f680000300800 */
[----:B------:R-:W5:Y:S04]  /*14460*/  LDL.LU R3, [R1+0x14] ;  /* 0x0000140001037983 */ /* 0x000f680000300800 */
[----:B------:R-:W5:Y:S01]  /*14470*/  LDL.LU R2, [R1+0x10] ;  /* 0x0000100001027983 */ /* 0x000f620000300800 */
        /* <DEDUP_REMOVED lines=59> */
[----:B---3--:R-:W-:Y:S02]  /*14830*/  IMAD.MOV.U32 R28, RZ, RZ, R9 ;  /* 0x000000ffff1c7224 */ /* 0x008fe400078e0009 */
[----:B------:R-:W-:Y:S02]  /*14840*/  VIADD R9, R0, 0x18 ;  /* 0x0000001800097836 */ /* 0x000fe40000000000 */
[----:B----4-:R-:W-:Y:S02]  /*14850*/  IMAD.MOV.U32 R27, RZ, RZ, R8 ;  /* 0x000000ffff1b7224 */ /* 0x010fe400078e0008 */
[----:B--2---:R-:W-:-:S02]  /*14860*/  IMAD.MOV.U32 R25, RZ, RZ, R7 ;  /* 0x000000ffff197224 */ /* 0x004fc400078e0007 */
[C---:B------:R-:W-:Y:S02]  /*14870*/  VIADD R7, R0.reuse, 0x11 ;  /* 0x0000001100077836 */ /* 0x040fe40000000000 */
[----:B-----5:R-:W-:Y:S02]  /*14880*/  IMAD.MOV.U32 R23, RZ, RZ, R6 ;  /* 0x000000ffff177224 */ /* 0x020fe400078e0006 */
[C---:B------:R-:W-:Y:S02]  /*14890*/  VIADD R6, R0.reuse, 0x10 ;  /* 0x0000001000067836 */ /* 0x040fe40000000000 */
[----:B------:R-:W-:Y:S02]  /*148a0*/  IMAD.MOV.U32 R97, RZ, RZ, R5 ;  /* 0x000000ffff617224 */ /* 0x000fe400078e0005 */
[----:B------:R-:W-:Y:S02]  /*148b0*/  VIADD R5, R0, 0x9 ;  /* 0x0000000900057836 */ /* 0x000fe40000000000 */
[----:B------:R-:W-:-:S02]  /*148c0*/  IMAD.MOV.U32 R29, RZ, RZ, R4 ;  /* 0x000000ffff1d7224 */ /* 0x000fc400078e0004 */
[C---:B------:R-:W-:Y:S02]  /*148d0*/  VIADD R4, R0.reuse, 0x8 ;  /* 0x0000000800047836 */ /* 0x040fe40000000000 */
[----:B------:R-:W-:Y:S02]  /*148e0*/  IMAD.MOV.U32 R30, RZ, RZ, R3 ;  /* 0x000000ffff1e7224 */ /* 0x000fe400078e0003 */
[----:B------:R-:W-:Y:S02]  /*148f0*/  IMAD.MOV.U32 R68, RZ, RZ, R25 ;  /* 0x000000ffff447224 */ /* 0x000fe400078e0019 */
[----:B------:R-:W-:Y:S02]  /*14900*/  IMAD.MOV.U32 R31, RZ, RZ, R2 ;  /* 0x000000ffff1f7224 */ /* 0x000fe400078e0002 */
[----:B------:R-:W-:Y:S02]  /*14910*/  VIADD R2, R0, 0x1 ;  /* 0x0000000100027836 */ /* 0x000fe40000000000 */
        /* <DEDUP_REMOVED lines=12> */
[----:B------:R-:W-:Y:S02]  /*149e0*/  FSEL R3, R241, -INF , P2 ;  /* 0xff800000f1037808 */ /* 0x000fe40001000000 */
[----:B------:R-:W-:Y:S02]  /*149f0*/  ISETP.GE.AND P2, PT, R4, R228, PT ;  /* 0x000000e40400720c */ /* 0x000fe40003f46270 */
[----:B------:R-:W-:Y:S01]  /*14a00*/  FSEL R2, R31, -INF , P0 ;  /* 0xff8000001f027808 */ /* 0x000fe20000000000 */
[----:B------:R-:W-:Y:S01]  /*14a10*/  VIADD R31, R0, 0xc8 ;  /* 0x000000c8001f7836 */ /* 0x000fe20000000000 */
[-C--:B------:R-:W-:Y:S02]  /*14a20*/  ISETP.GE.AND P1, PT, R5, R226.reuse, PT ;  /* 0x000000e20500720c */ /* 0x080fe40003f26270 */
[----:B------:R-:W-:-:S02]  /*14a30*/  ISETP.GE.AND P0, PT, R6, R226, PT ;  /* 0x000000e20600720c */ /* 0x000fc40003f06270 */
[----:B------:R-:W-:Y:S02]  /*14a40*/  FSEL R87, R3, -INF , !P3 ;  /* 0xff80000003577808 */ /* 0x000fe40005800000 */
[-C--:B------:R-:W-:Y:S02]  /*14a50*/  ISETP.GE.AND P3, PT, R5, R228.reuse, PT ;  /* 0x000000e40500720c */ /* 0x080fe40003f66270 */
[----:B------:R-:W-:Y:S02]  /*14a60*/  FSEL R73, R2, -INF , !P2 ;  /* 0xff80000002497808 */ /* 0x000fe40005000000 */
[----:B------:R-:W-:Y:S01]  /*14a70*/  FSEL R3, R30, -INF , P1 ;  /* 0xff8000001e037808 */ /* 0x000fe20000800000 */
[----:B------:R-:W-:Y:S01]  /*14a80*/  VIADD R30, R0, 0xb0 ;  /* 0x000000b0001e7836 */ /* 0x000fe20000000000 */
[----:B------:R-:W-:Y:S02]  /*14a90*/  ISETP.GE.AND P2, PT, R6, R228, PT ;  /* 0x000000e40600720c */ /* 0x000fe40003f46270 */
[----:B------:R-:W-:Y:S01]  /*14aa0*/  FSEL R2, R29, -INF , P0 ;  /* 0xff8000001d027808 */ /* 0x000fe20000000000 */
[----:B------:R-:W-:Y:S01]  /*14ab0*/  VIADD R29, R0, 0xb1 ;  /* 0x000000b1001d7836 */ /* 0x000fe20000000000 */
[----:B------:R-:W-:-:S02]  /*14ac0*/  ISETP.GE.AND P1, PT, R7, R226, PT ;  /* 0x000000e20700720c */ /* 0x000fc40003f26270 */
[----:B------:R-:W-:Y:S02]  /*14ad0*/  ISETP.GE.AND P0, PT, R9, R226, PT ;  /* 0x000000e20900720c */ /* 0x000fe40003f06270 */
[----:B------:R-:W-:Y:S02]  /*14ae0*/  FSEL R74, R3, -INF , !P3 ;  /* 0xff800000034a7808 */ /* 0x000fe40005800000 */
[-C--:B------:R-:W-:Y:S02]  /*14af0*/  ISETP.GE.AND P3, PT, R7, R228.reuse, PT ;  /* 0x000000e40700720c */ /* 0x080fe40003f66270 */
[----:B------:R-:W-:Y:S02]  /*14b00*/  FSEL R83, R2, -INF , !P2 ;  /* 0xff80000002537808 */ /* 0x000fe40005000000 */
[----:B------:R-:W-:Y:S01]  /*14b10*/  FSEL R3, R28, -INF , P1 ;  /* 0xff8000001c037808 */ /* 0x000fe20000800000 */
[----:B------:R-:W-:Y:S01]  /*14b20*/  VIADD R28, R0, 0xb8 ;  /* 0x000000b8001c7836 */ /* 0x000fe20000000000 */
[----:B------:R-:W-:-:S02]  /*14b30*/  ISETP.GE.AND P2, PT, R9, R228, PT ;  /* 0x000000e40900720c */ /* 0x000fc40003f46270 */
[----:B------:R-:W-:Y:S02]  /*14b40*/  FSEL R2, R248, -INF , P0 ;  /* 0xff800000f8027808 */ /* 0x000fe40000000000 */
[-C--:B------:R-:W-:Y:S02]  /*14b50*/  ISETP.GE.AND P1, PT, R11, R226.reuse, PT ;  /* 0x000000e20b00720c */ /* 0x080fe40003f26270 */
[----:B------:R-:W-:Y:S02]  /*14b60*/  ISETP.GE.AND P0, PT, R12, R226, PT ;  /* 0x000000e20c00720c */ /* 0x000fe40003f06270 */
[----:B------:R-:W-:Y:S02]  /*14b70*/  FSEL R82, R3, -INF , !P3 ;  /* 0xff80000003527808 */ /* 0x000fe40005800000 */
[----:B------:R-:W-:Y:S02]  /*14b80*/  ISETP.GE.AND P3, PT, R11, R228, PT ;  /* 0x000000e40b00720c */ /* 0x000fe40003f66270 */
[----:B------:R-:W-:-:S02]  /*14b90*/  FSEL R86, R2, -INF , !P2 ;  /* 0xff80000002567808 */ /* 0x000fc40005000000 */
[----:B------:R-:W-:Y:S02]  /*14ba0*/  FSEL R3, R249, -INF , P1 ;  /* 0xff800000f9037808 */ /* 0x000fe40000800000 */
[----:B------:R-:W-:Y:S02]  /*14bb0*/  ISETP.GE.AND P2, PT, R12, R228, PT ;  /* 0x000000e40c00720c */ /* 0x000fe40003f46270 */
[----:B------:R-:W-:Y:S02]  /*14bc0*/  FSEL R2, R244, -INF , P0 ;  /* 0xff800000f4027808 */ /* 0x000fe40000000000 */
[-C--:B------:R-:W-:Y:S02]  /*14bd0*/  ISETP.GE.AND P1, PT, R13, R226.reuse, PT ;  /* 0x000000e20d00720c */ /* 0x080fe40003f26270 */
[----:B------:R-:W-:Y:S02]  /*14be0*/  ISETP.GE.AND P0, PT, R14, R226, PT ;  /* 0x000000e20e00720c */ /* 0x000fe40003f06270 */
[----:B------:R-:W-:-:S02]  /*14bf0*/  FSEL R84, R3, -INF , !P3 ;  /* 0xff80000003547808 */ /* 0x000fc40005800000 */
[-C--:B------:R-:W-:Y:S02]  /*14c00*/  ISETP.GE.AND P3, PT, R13, R228.reuse, PT ;  /* 0x000000e40d00720c */ /* 0x080fe40003f66270 */
[----:B------:R-:W-:Y:S02]  /*14c10*/  FSEL R98, R2, -INF , !P2 ;  /* 0xff80000002627808 */ /* 0x000fe40005000000 */
[----:B------:R-:W-:Y:S02]  /*14c20*/  FSEL R3, R245, -INF , P1 ;  /* 0xff800000f5037808 */ /* 0x000fe40000800000 */
[----:B------:R-:W-:Y:S02]  /*14c30*/  ISETP.GE.AND P2, PT, R14, R228, PT ;  /* 0x000000e40e00720c */ /* 0x000fe40003f46270 */
[----:B------:R-:W-:Y:S02]  /*14c40*/  FSEL R2, R236, -INF , P0 ;  /* 0xff800000ec027808 */ /* 0x000fe40000000000 */
[----:B------:R-:W-:-:S02]  /*14c50*/  ISETP.GE.AND P1, PT, R15, R226, PT ;  /* 0x000000e20f00720c */ /* 0x000fc40003f26270 */
[----:B------:R-:W-:Y:S02]  /*14c60*/  ISETP.GE.AND P0, PT, R16, R226, PT ;  /* 0x000000e21000720c */ /* 0x000fe40003f06270 */
[----:B------:R-:W-:Y:S02]  /*14c70*/  FSEL R100, R3, -INF , !P3 ;  /* 0xff80000003647808 */ /* 0x000fe40005800000 */
[-C--:B------:R-:W-:Y:S02]  /*14c80*/  ISETP.GE.AND P3, PT, R15, R228.reuse, PT ;  /* 0x000000e40f00720c */ /* 0x080fe40003f66270 */
[----:B------:R-:W-:Y:S02]  /*14c90*/  FSEL R102, R2, -INF , !P2 ;  /* 0xff80000002667808 */ /* 0x000fe40005000000 */
[----:B------:R-:W-:Y:S02]  /*14ca0*/  FSEL R3, R237, -INF , P1 ;  /* 0xff800000ed037808 */ /* 0x000fe40000800000 */
[----:B------:R-:W-:-:S02]  /*14cb0*/  ISETP.GE.AND P2, PT, R16, R228, PT ;  /* 0x000000e41000720c */ /* 0x000fc40003f46270 */
[----:B------:R-:W-:Y:S02]  /*14cc0*/  FSEL R2, R216, -INF , P0 ;  /* 0xff800000d8027808 */ /* 0x000fe40000000000 */
[-C--:B------:R-:W-:Y:S02]  /*14cd0*/  ISETP.GE.AND P1, PT, R17, R226.reuse, PT ;  /* 0x000000e21100720c */ /* 0x080fe40003f26270 */
[----:B------:R-:W-:Y:S02]  /*14ce0*/  ISETP.GE.AND P0, PT, R18, R226, PT ;  /* 0x000000e21200720c */ /* 0x000fe40003f06270 */
[----:B------:R-:W-:Y:S02]  /*14cf0*/  FSEL R103, R3, -INF , !P3 ;  /* 0xff80000003677808 */ /* 0x000fe40005800000 */
[----:B------:R-:W-:Y:S02]  /*14d00*/  ISETP.GE.AND P3, PT, R17, R228, PT ;  /* 0x000000e41100720c */ /* 0x000fe40003f66270 */
[----:B------:R-:W-:-:S02]  /*14d10*/  FSEL R105, R2, -INF , !P2 ;  /* 0xff80000002697808 */ /* 0x000fc40005000000 */
[----:B------:R-:W-:Y:S01]  /*14d20*/  FSEL R3, R217, -INF , P1 ;  /* 0xff800000d9037808 */ /* 0x000fe20000800000 */
[----:B------:R-:W-:Y:S01]  /*14d30*/  IMAD.MOV.U32 R217, RZ, RZ, R96 ;  /* 0x000000ffffd97224 */ /* 0x000fe200078e0060 */
[----:B------:R-:W-:Y:S02]  /*14d40*/  ISETP.GE.AND P2, PT, R18, R228, PT ;  /* 0x000000e41200720c */ /* 0x000fe40003f46270 */
[----:B------:R-:W-:Y:S01]  /*14d50*/  FSEL R2, R212, -INF , P0 ;  /* 0xff800000d4027808 */ /* 0x000fe20000000000 */
[----:B------:R-:W-:Y:S01]  /*14d60*/  IMAD.MOV.U32 R212, RZ, RZ, R235 ;  /* 0x000000ffffd47224 */ /* 0x000fe200078e00eb */
        /* <DEDUP_REMOVED lines=64> */
[CC--:B------:R-:W-:Y:S02]  /*15170*/  ISETP.GE.AND P1, PT, R58.reuse, R226.reuse, PT ;  /* 0x000000e23a00720c */ /* 0x0c0fe40003f26270 */
        /* <DEDUP_REMOVED lines=84> */
[----:B------:R-:W-:Y:S01]  /*156c0*/  FSEL R3, R93, -INF , P1 ;  /* 0xff8000005d037808 */ /* 0x000fe20000800000 */
[----:B------:R-:W-:Y:S01]  /*156d0*/  IMAD.MOV.U32 R93, RZ, RZ, R81 ;  /* 0x000000ffff5d7224 */ /* 0x000fe200078e0051 */
        /* <DEDUP_REMOVED lines=21> */
[----:B------:R-:W-:Y:S02]  /*15830*/  FSEL R156, R2, -INF , !P2 ;  /* 0xff800000029c7808 */ /* 0x000fe40005000000 */
[----:B------:R-:W-:Y:S02]  /*15840*/  FSEL R3, R145, -INF , P1 ;  /* 0xff80000091037808 */ /* 0x000fe40000800000 */
[-C--:B------:R-:W-:Y:S02]  /*15850*/  ISETP.GE.AND P3, PT, R63, R228.reuse, PT ;  /* 0x000000e43f00720c */ /* 0x080fe40003f66270 */
[----:B------:R-:W-:Y:S02]  /*15860*/  ISETP.GE.AND P1, PT, R66, R228, PT ;  /* 0x000000e44200720c */ /* 0x000fe40003f26270 */
[----:B------:R-:W-:Y:S02]  /*15870*/  FSEL R2, R152, -INF , P0 ;  /* 0xff80000098027808 */ /* 0x000fe40000000000 */
[----:B------:R-:W-:-:S02]  /*15880*/  ISETP.GE.AND P0, PT, R69, R226, PT ;  /* 0x000000e24500720c */ /* 0x000fc40003f06270 */
[----:B------:R-:W-:Y:S02]  /*15890*/  FSEL R136, R3, -INF , !P3 ;  /* 0xff80000003887808 */ /* 0x000fe40005800000 */
[----:B------:R-:W-:Y:S02]  /*158a0*/  FSEL R157, R2, -INF , !P1 ;  /* 0xff800000029d7808 */ /* 0x000fe40004800000 */
[----:B------:R-:W-:Y:S02]  /*158b0*/  ISETP.GE.AND P3, PT, R69, R228, PT ;  /* 0x000000e44500720c */ /* 0x000fe40003f66270 */
[----:B------:R-:W-:Y:S02]  /*158c0*/  FSEL R2, R153, -INF , P0 ;  /* 0xff80000099027808 */ /* 0x000fe40000000000 */
[----:B------:R-:W-:Y:S02]  /*158d0*/  ISETP.GE.AND P2, PT, R70, R226, PT ;  /* 0x000000e24600720c */ /* 0x000fe40003f46270 */
[----:B------:R-:W-:-:S02]  /*158e0*/  FSEL R209, R2, -INF , !P3 ;  /* 0xff80000002d17808 */ /* 0x000fc40005800000 */
[----:B------:R-:W-:Y:S02]  /*158f0*/  ISETP.GE.AND P0, PT, R72, R226, PT ;  /* 0x000000e24800720c */ /* 0x000fe40003f06270 */
[----:B------:R-:W-:Y:S02]  /*15900*/  ISETP.GE.AND P1, PT, R70, R228, PT ;  /* 0x000000e44600720c */ /* 0x000fe40003f26270 */
[----:B------:R-:W-:Y:S02]  /*15910*/  FSEL R2, R140, -INF , P2 ;  /* 0xff8000008c027808 */ /* 0x000fe40001000000 */
[----:B------:R-:W-:Y:S02]  /*15920*/  P2R R8, PR, RZ, 0x20 ;  /* 0x00000020ff087803 */ /* 0x000fe40000000000 */
[----:B------:R-:W-:Y:S02]  /*15930*/  ISETP.GE.AND P5, PT, R0, R227, PT ;  /* 0x000000e30000720c */ /* 0x000fe40003fa6270 */
[----:B------:R-:W-:Y:S01]  /*15940*/  FSEL R0, R141, -INF , P0 ;  /* 0xff8000008d007808 */ /* 0x000fe20000000000 */
[----:B------:R-:W-:Y:S01]  /*15950*/  IMAD.MOV.U32 R141, RZ, RZ, R80 ;  /* 0x000000ffff8d7224 */ /* 0x000fe200078e0050 */
[----:B------:R-:W-:-:S02]  /*15960*/  FSEL R137, R2, -INF , !P1 ;  /* 0xff80000002897808 */ /* 0x000fc40004800000 */
[----:B------:R-:W-:Y:S02]  /*15970*/  ISETP.GE.AND P0, PT, R76, R226, PT ;  /* 0x000000e24c00720c */ /* 0x000fe40003f06270 */
[----:B------:R-:W-:Y:S02]  /*15980*/  ISETP.GE.AND P2, PT, R72, R228, PT ;  /* 0x000000e44800720c */ /* 0x000fe40003f46270 */
[----:B------:R-:W-:Y:S02]  /*15990*/  ISETP.GE.AND P1, PT, R75, R226, PT ;  /* 0x000000e24b00720c */ /* 0x000fe40003f26270 */
[----:B------:R-:W-:Y:S01]  /*159a0*/  FSEL R3, R89, -INF , P0 ;  /* 0xff80000059037808 */ /* 0x000fe20000000000 */
[----:B------:R-:W-:Y:S01]  /*159b0*/  IMAD.MOV.U32 R89, RZ, RZ, R78 ;  /* 0x000000ffff597224 */ /* 0x000fe200078e004e */
[----:B------:R-:W-:Y:S02]  /*159c0*/  FSEL R140, R0, -INF , !P2 ;  /* 0xff800000008c7808 */ /* 0x000fe40005000000 */
[----:B------:R-:W-:Y:S01]  /*159d0*/  FSEL R2, R88, -INF , P1 ;  /* 0xff80000058027808 */ /* 0x000fe20000800000 */
[----:B------:R-:W-:Y:S01]  /*159e0*/  IMAD.MOV.U32 R88, RZ, RZ, R79 ;  /* 0x000000ffff587224 */ /* 0x000fe200078e004f */
[----:B------:R-:W-:-:S02]  /*159f0*/  ISETP.GE.AND P0, PT, R75, R228, PT ;  /* 0x000000e44b00720c */ /* 0x000fc40003f06270 */
[----:B------:R-:W-:Y:S02]  /*15a00*/  FSEL R0, R242, -INF , P5 ;  /* 0xff800000f2007808 */ /* 0x000fe40002800000 */
[----:B------:R-:W-:Y:S02]  /*15a10*/  P2R R10, PR, RZ, 0x10 ;  /* 0x00000010ff0a7803 */ /* 0x000fe40000000000 */
[----:B------:R-:W-:Y:S02]  /*15a20*/  ISETP.NE.AND P5, PT, R8, RZ, PT ;  /* 0x000000ff0800720c */ /* 0x000fe40003fa5270 */
[----:B------:R-:W-:Y:S02]  /*15a30*/  FSEL R153, R2, -INF , !P0 ;  /* 0xff80000002997808 */ /* 0x000fe40004000000 */
[----:B------:R-:W-:Y:S02]  /*15a40*/  ISETP.GE.AND P2, PT, R4, R227, PT ;  /* 0x000000e30400720c */ /* 0x000fe40003f46270 */
[----:B------:R-:W-:-:S02]  /*15a50*/  FSEL R77, R0, -INF , !P6 ;  /* 0xff800000004d7808 */ /* 0x000fc40007000000 */
[----:B------:R-:W-:Y:S02]  /*15a60*/  ISETP.GE.AND P0, PT, R76, R228, PT ;  /* 0x000000e44c00720c */ /* 0x000fe40003f06270 */
[----:B------:R-:W-:Y:S02]  /*15a70*/  ISETP.NE.AND P6, PT, R10, RZ, PT ;  /* 0x000000ff0a00720c */ /* 0x000fe40003fc5270 */
        /* <DEDUP_REMOVED lines=16> */
[-C--:B------:R-:W-:Y:S02]  /*15b80*/  ISETP.GE.AND P1, PT, R9, R227.reuse, PT ;  /* 0x000000e30900720c */ /* 0x080fe40003f26270 */
[----:B------:R-:W-:Y:S02]  /*15b90*/  ISETP.GE.AND P0, PT, R11, R227, PT ;  /* 0x000000e30b00720c */ /* 0x000fe40003f06270 */
        /* <DEDUP_REMOVED lines=18> */
[-C--:B------:R-:W-:Y:S02]  /*15cc0*/  ISETP.GE.AND P3, PT, R15, R229.reuse, PT ;  /* 0x000000e50f00720c */ /* 0x080fe40003f66270 */
[----:B------:R-:W-:Y:S02]  /*15cd0*/  FSEL R2, R238, -INF , P0 ;  /* 0xff800000ee027808 */ /* 0x000fe40000000000 */
[----:B------:R-:W-:Y:S02]  /*15ce0*/  FSEL R0, R239, -INF , P2 ;  /* 0xff800000ef007808 */ /* 0x000fe40001000000 */
[----:B------:R-:W-:-:S02]  /*15cf0*/  ISETP.GE.AND P4, PT, R14, R229, PT ;  /* 0x000000e50e00720c */ /* 0x000fc40003f86270 */
[CC--:B------:R-:W-:Y:S02]  /*15d00*/  ISETP.GE.AND P0, PT, R17.reuse, R227.reuse, PT ;  /* 0x000000e31100720c */ /* 0x0c0fe40003f06270 */
        /* <DEDUP_REMOVED lines=11> */
[----:B------:R-:W-:Y:S02]  /*15dc0*/  ISETP.GE.AND P5, PT, R20, R229, PT ;  /* 0x000000e51400720c */ /* 0x000fe40003fa6270 */
[-C--:B------:R-:W-:Y:S02]  /*15dd0*/  ISETP.GE.AND P2, PT, R18, R227.reuse, PT ;  /* 0x000000e31200720c */ /* 0x080fe40003f46270 */
[----:B------:R-:W-:Y:S02]  /*15de0*/  FSEL R114, R0, -INF , !P5 ;  /* 0xff80000000727808 */ /* 0x000fe40006800000 */
[----:B------:R-:W2:Y:S01]  /*15df0*/  LD.E R0, desc[UR4][R134.64+0xdc] ;  /* 0x0000dc0486007980 */ /* 0x000ea2000c101900 */
[----:B------:R-:W-:Y:S02]  /*15e00*/  ISETP.GE.AND P1, PT, R19, R227, PT ;  /* 0x000000e31300720c */ /* 0x000fe40003f26270 */
[----:B------:R-:W-:Y:S02]  /*15e10*/  ISETP.GE.AND P4, PT, R18, R229, PT ;  /* 0x000000e51200720c */ /* 0x000fe40003f86270 */
[----:B------:R-:W-:-:S02]  /*15e20*/  FSEL R3, R214, -INF , P2 ;  /* 0xff800000d6037808 */ /* 0x000fc40001000000 */
[----:B------:R-:W-:Y:S02]  /*15e30*/  ISETP.GE.AND P2, PT, R21, R227, PT ;  /* 0x000000e31500720c */ /* 0x000fe40003f46270 */
[----:B------:R-:W-:Y:S02]  /*15e40*/  ISETP.GE.AND P3, PT, R19, R229, PT ;  /* 0x000000e51300720c */ /* 0x000fe40003f66270 */
[----:B------:R-:W-:Y:S02]  /*15e50*/  FSEL R2, R215, -INF , P1 ;  /* 0xff800000d7027808 */ /* 0x000fe40000800000 */
[----:B------:R-:W-:Y:S02]  /*15e60*/  FSEL R107, R3, -INF , !P4 ;  /* 0xff800000036b7808 */ /* 0x000fe40006000000 */
[----:B------:R-:W-:Y:S02]  /*15e70*/  ISETP.GE.AND P1, PT, R22, R227, PT ;  /* 0x000000e31600720c */ /* 0x000fe40003f26270 */
[----:B------:R-:W-:-:S02]  /*15e80*/  ISETP.GE.AND P6, PT, R21, R229, PT ;  /* 0x000000e51500720c */ /* 0x000fc40003fc6270 */
[----:B------:R-:W-:Y:S02]  /*15e90*/  FSEL R3, R211, -INF , P2 ;  /* 0xff800000d3037808 */ /* 0x000fe40001000000 */
        /* <DEDUP_REMOVED lines=16> */
[----:B------:R-:W-:-:S02]  /*15fa0*/  ISETP.GE.AND P2, PT, R38, R227, PT ;  /* 0x000000e32600720c */ /* 0x000fc40003f46270 */
[-C--:B------:R-:W-:Y:S02]  /*15fb0*/  ISETP.GE.AND P3, PT, R38, R229.reuse, PT ;  /* 0x000000e52600720c */ /* 0x080fe40003f66270 */
[----:B------:R-:W-:Y:S02]  /*15fc0*/  FSEL R38, R2, -INF , !P5 ;  /* 0xff80000002267808 */ /* 0x000fe40006800000 */
[----:B------:R-:W-:Y:S02]  /*15fd0*/  ISETP.GE.AND P4, PT, R36, R229, PT ;  /* 0x000000e52400720c */ /* 0x000fe40003f86270 */
[----:B------:R-:W-:Y:S02]  /*15fe0*/  FSEL R2, R202, -INF , P0 ;  /* 0xff800000ca027808 */ /* 0x000fe40000000000 */
        /* <DEDUP_REMOVED lines=30> */
[-C--:B------:R-:W-:Y:S02]  /*161d0*/  ISETP.GE.AND P0, PT, R58, R227.reuse, PT ;  /* 0x000000e33a00720c */ /* 0x080fe40003f06270 */
[----:B------:R-:W-:-:S02]  /*161e0*/  ISETP.GE.AND P2, PT, R55, R227, PT ;  /* 0x000000e33700720c */ /* 0x000fc40003f46270 */
[----:B------:R-:W-:Y:S02]  /*161f0*/  FSEL R169, R3, -INF , !P6 ;  /* 0xff80000003a97808 */ /* 0x000fe40007000000 */
[-C--:B------:R-:W-:Y:S02]  /*16200*/  ISETP.GE.AND P6, PT, R53, R229.reuse, PT ;  /* 0x000000e53500720c */ /* 0x080fe40003fc6270 */
[----:B------:R-:W-:Y:S02]  /*16210*/  FSEL R168, R2, -INF , !P4 ;  /* 0xff80000002a87808 */ /* 0x000fe40006000000 */
[-C--:B------:R-:W-:Y:S02]  /*16220*/  ISETP.GE.AND P3, PT, R58, R229.reuse, PT ;  /* 0x000000e53a00720c */ /* 0x080fe40003f66270 */
[----:B------:R-:W-:Y:S02]  /*16230*/  ISETP.GE.AND P5, PT, R55, R229, PT ;  /* 0x000000e53700720c */ /* 0x000fe40003fa6270 */
[----:B------:R-:W-:-:S02]  /*16240*/  FSEL R3, R183, -INF , P0 ;  /* 0xff800000b7037808 */ /* 0x000fc40000000000 */
[----:B------:R-:W-:Y:S02]  /*16250*/  FSEL R2, R178, -INF , P2 ;  /* 0xff800000b2027808 */ /* 0x000fe40001000000 */
[-C--:B------:R-:W-:Y:S02]  /*16260*/  ISETP.GE.AND P1, PT, R53, R227.reuse, PT ;  /* 0x000000e33500720c */ /* 0x080fe40003f26270 */
[----:B------:R-:W-:Y:S02]  /*16270*/  P2R R4, PR, RZ, 0x40 ;  /* 0x00000040ff047803 */ /* 0x000fe40000000000 */
[----:B------:R-:W-:Y:S02]  /*16280*/  FSEL R165, R3, -INF , !P3 ;  /* 0xff80000003a57808 */ /* 0x000fe40005800000 */
[----:B------:R-:W-:Y:S02]  /*16290*/  FSEL R177, R2, -INF , !P5 ;  /* 0xff80000002b17808 */ /* 0x000fe40006800000 */
[----:B------:R-:W-:-:S02]  /*162a0*/  ISETP.GE.AND P0, PT, R52, R227, PT ;  /* 0x000000e33400720c */ /* 0x000fc40003f06270 */
[----:B------:R-:W-:Y:S02]  /*162b0*/  FSEL R3, R179, -INF , P1 ;  /* 0xff800000b3037808 */ /* 0x000fe40000800000 */
[----:B------:R-:W-:Y:S02]  /*162c0*/  ISETP.NE.AND P5, PT, R4, RZ, PT ;  /* 0x000000ff0400720c */ /* 0x000fe40003fa5270 */
[----:B------:R-:W-:Y:S02]  /*162d0*/  ISETP.GE.AND P4, PT, R52, R229, PT ;  /* 0x000000e53400720c */ /* 0x000fe40003f86270 */
[----:B------:R-:W-:Y:S02]  /*162e0*/  ISETP.GE.AND P2, PT, R50, R227, PT ;  /* 0x000000e33200720c */ /* 0x000fe40003f46270 */
[----:B------:R-:W-:Y:S02]  /*162f0*/  FSEL R2, R174, -INF , P0 ;  /* 0xff800000ae027808 */ /* 0x000fe40000000000 */
[----:B------:R-:W-:-:S02]  /*16300*/  FSEL R152, R3, -INF , !P5 ;  /* 0xff80000003987808 */ /* 0x000fc40006800000 */
[----:B------:R-:W-:Y:S02]  /*16310*/  ISETP.GE.AND P5, PT, R43, R229, PT ;  /* 0x000000e52b00720c */ /* 0x000fe40003fa6270 */
[----:B------:R-:W-:Y:S02]  /*16320*/  ISETP.GE.AND P1, PT, R47, R227, PT ;  /* 0x000000e32f00720c */ /* 0x000fe40003f26270 */
[----:B------:R-:W-:Y:S02]  /*16330*/  ISETP.GE.AND P3, PT, R50, R229, PT ;  /* 0x000000e53200720c */ /* 0x000fe40003f66270 */
[----:B------:R-:W-:Y:S02]  /*16340*/  FSEL R4, R175, -INF , P2 ;  /* 0xff800000af047808 */ /* 0x000fe40001000000 */
[----:B------:R-:W-:Y:S02]  /*16350*/  FSEL R181, R2, -INF , !P4 ;  /* 0xff80000002b57808 */ /* 0x000fe40006000000 */
[----:B------:R-:W-:-:S02]  /*16360*/  P2R R2, PR, RZ, 0x20 ;  /* 0x00000020ff027803 */ /* 0x000fc40000000000 */
[----:B------:R-:W-:Y:S02]  /*16370*/  ISETP.GE.AND P0, PT, R43, R227, PT ;  /* 0x000000e32b00720c */ /* 0x000fe40003f06270 */
[----:B------:R-:W-:Y:S02]  /*16380*/  ISETP.GE.AND P6, PT, R47, R229, PT ;  /* 0x000000e52f00720c */ /* 0x000fe40003fc6270 */
[----:B------:R-:W-:Y:S02]  /*16390*/  FSEL R3, R170, -INF , P1 ;  /* 0xff800000aa037808 */ /* 0x000fe40000800000 */
[----:B------:R-:W-:Y:S02]  /*163a0*/  ISETP.GE.AND P2, PT, R42, R227, PT ;  /* 0x000000e32a00720c */ /* 0x000fe40003f46270 */
[----:B------:R-:W-:Y:S02]  /*163b0*/  FSEL R183, R4, -INF , !P3 ;  /* 0xff80000004b77808 */ /* 0x000fe40005800000 */
[----:B------:R-:W-:-:S02]  /*163c0*/  ISETP.NE.AND P3, PT, R2, RZ, PT ;  /* 0x000000ff0200720c */ /* 0x000fc40003f65270 */
        /* <DEDUP_REMOVED lines=13> */
[----:B------:R-:W-:Y:S02]  /*164a0*/  P2R R4, PR, RZ, 0x4 ;  /* 0x00000004ff047803 */ /* 0x000fe40000000000 */
[----:B------:R-:W-:Y:S02]  /*164b0*/  FSEL R3, R162, -INF , P0 ;  /* 0xff800000a2037808 */ /* 0x000fe40000000000 */
[----:B------:R-:W-:Y:S02]  /*164c0*/  FSEL R214, R2, -INF , !P4 ;  /* 0xff80000002d67808 */ /* 0x000fe40006000000 */
[----:B------:R-:W-:Y:S02]  /*164d0*/  FSEL R2, R163, -INF , P3 ;  /* 0xff800000a3027808 */ /* 0x000fe40001800000 */
[----:B------:R-:W-:-:S02]  /*164e0*/  ISETP.NE.AND P3, PT, R4, RZ, PT ;  /* 0x000000ff0400720c */ /* 0x000fc40003f65270 */
[----:B------:R-:W-:Y:S02]  /*164f0*/  FSEL R235, R3, -INF , !P6 ;  /* 0xff80000003eb7808 */ /* 0x000fe40007000000 */
[----:B------:R-:W-:Y:S02]  /*16500*/  ISETP.GE.AND P2, PT, R34, R227, PT ;  /* 0x000000e32200720c */ /* 0x000fe40003f46270 */
[----:B------:R-:W-:Y:S02]  /*16510*/  ISETP.GE.AND P6, PT, R30, R229, PT ;  /* 0x000000e51e00720c */ /* 0x000fe40003fc6270 */
[----:B------:R-:W-:Y:S02]  /*16520*/  ISETP.GE.AND P1, PT, R32, R227, PT ;  /* 0x000000e32000720c */ /* 0x000fe40003f26270 */
[----:B------:R-:W-:Y:S02]  /*16530*/  FSEL R172, R2, -INF , !P3 ;  /* 0xff80000002ac7808 */ /* 0x000fe40005800000 */
[----:B------:R-:W-:-:S02]  /*16540*/  FSEL R4, R158, -INF , P2 ;  /* 0xff8000009e047808 */ /* 0x000fc40001000000 */
[----:B------:R-:W-:Y:S02]  /*16550*/  P2R R2, PR, RZ, 0x40 ;  /* 0x00000040ff027803 */ /* 0x000fe40000000000 */
[-C--:B------:R-:W-:Y:S02]  /*16560*/  ISETP.GE.AND P2, PT, R29, R229.reuse, PT ;  /* 0x000000e51d00720c */ /* 0x080fe40003f46270 */
[-C--:B------:R-:W-:Y:S02]  /*16570*/  ISETP.GE.AND P5, PT, R34, R229.reuse, PT ;  /* 0x000000e52200720c */ /* 0x080fe40003fa6270 */
[----:B------:R-:W-:Y:S02]  /*16580*/  FSEL R3, R159, -INF , P1 ;  /* 0xff8000009f037808 */ /* 0x000fe40000800000 */
[----:B------:R-:W-:Y:S02]  /*16590*/  ISETP.GE.AND P4, PT, R32, R229, PT ;  /* 0x000000e52000720c */ /* 0x000fe40003f86270 */
[----:B------:R-:W-:-:S02]  /*165a0*/  ISETP.GE.AND P0, PT, R30, R227, PT ;  /* 0x000000e31e00720c */ /* 0x000fc40003f06270 */
[----:B------:R-:W-:Y:S02]  /*165b0*/  ISETP.NE.AND P1, PT, R2, RZ, PT ;  /* 0x000000ff0200720c */ /* 0x000fe40003f25270 */
[----:B------:R-:W-:Y:S02]  /*165c0*/  ISETP.GE.AND P3, PT, R29, R227, PT ;  /* 0x000000e31d00720c */ /* 0x000fe40003f66270 */
[----:B------:R-:W-:Y:S02]  /*165d0*/  P2R R2, PR, RZ, 0x4 ;  /* 0x00000004ff027803 */ /* 0x000fe40000000000 */
[----:B------:R-:W-:Y:S02]  /*165e0*/  FSEL R236, R4, -INF , !P5 ;  /* 0xff80000004ec7808 */ /* 0x000fe40006800000 */
[----:B------:R-:W-:Y:S02]  /*165f0*/  FSEL R4, R130, -INF , P0 ;  /* 0xff80000082047808 */ /* 0x000fe40000000000 */
[----:B------:R-:W-:-:S02]  /*16600*/  FSEL R237, R3, -INF , !P4 ;  /* 0xff80000003ed7808 */ /* 0x000fc40006000000 */
[----:B------:R-:W-:Y:S02]  /*16610*/  ISETP.NE.AND P0, PT, R2, RZ, PT ;  /* 0x000000ff0200720c */ /* 0x000fe40003f05270 */
[----:B------:R-:W-:Y:S02]  /*16620*/  FSEL R3, R131, -INF , P3 ;  /* 0xff80000083037808 */ /* 0x000fe40001800000 */
[C---:B------:R-:W-:Y:S02]  /*16630*/  ISETP.GE.AND P5, PT, R28.reuse, R227, PT ;  /* 0x000000e31c00720c */ /* 0x040fe40003fa6270 */
[----:B------:R-:W-:Y:S02]  /*16640*/  FMNMX3.FTZ R2, R71, R87, R73, !PT ;  /* 0x0000005747027276 */ /* 0x000fe40007810049 */
[----:B------:R-:W-:Y:S02]  /*16650*/  FSEL R207, R3, -INF , !P0 ;  /* 0xff80000003cf7808 */ /* 0x000fe40004000000 */
[----:B------:R-:W-:-:S02]  /*16660*/  ISETP.GE.AND P6, PT, R28, R229, PT ;  /* 0x000000e51c00720c */ /* 0x000fc40003fc6270 */
[----:B------:R-:W-:Y:S02]  /*16670*/  FSEL R3, R118, -INF , P5 ;  /* 0xff80000076037808 */ /* 0x000fe40002800000 */
[----:B------:R-:W-:Y:S02]  /*16680*/  FMNMX3.FTZ R2, R2, R74, R83, !PT ;  /* 0x0000004a02027276 */ /* 0x000fe40007810053 */
[----:B------:R-:W-:Y:S02]  /*16690*/  FSEL R243, R3, -INF , !P6 ;  /* 0xff80000003f37808 */ /* 0x000fe40007000000 */
        /* <DEDUP_REMOVED lines=28> */
[----:B------:R-:W-:Y:S02]  /*16860*/  FMNMX3.FTZ R2, R2, R145, R161, !PT ;  /* 0x0000009102027276 */ /* 0x000fe400078100a1 */
[----:B------:R-:W-:Y:S02]  /*16870*/  FMNMX3.FTZ R37, R37, R201, R204, !PT ;  /* 0x000000c925257276 */ /* 0x000fe400078100cc */
[-C--:B------:R-:W-:Y:S02]  /*16880*/  ISETP.GE.AND P2, PT, R25, R227.reuse, PT ;  /* 0x000000e31900720c */ /* 0x080fe40003f46270 */
[----:B------:R-:W-:Y:S02]  /*16890*/  FSEL R203, R4, -INF , !P1 ;  /* 0xff80000004cb7808 */ /* 0x000fe40004800000 */
[----:B------:R-:W-:-:S02]  /*168a0*/  ISETP.GE.AND P1, PT, R23, R227, PT ;  /* 0x000000e31700720c */ /* 0x000fc40003f26270 */
[----:B------:R-:W-:Y:S02]  /*168b0*/  P2R R4, PR, RZ, 0x8 ;  /* 0x00000008ff047803 */ /* 0x000fe40000000000 */
[----:B------:R-:W-:Y:S02]  /*168c0*/  FMNMX3.FTZ R2, R2, R169, R168, !PT ;  /* 0x000000a902027276 */ /* 0x000fe400078100a8 */
[----:B------:R-:W-:Y:S02]  /*168d0*/  FMNMX3.FTZ R37, R37, R205, R221, !PT ;  /* 0x000000cd25257276 */ /* 0x000fe400078100dd */
[----:B------:R-:W-:Y:S02]  /*168e0*/  FSEL R5, R119, -INF , P2 ;  /* 0xff80000077057808 */ /* 0x000fe40001000000 */
[----:B------:R-:W-:Y:S02]  /*168f0*/  ISETP.GE.AND P3, PT, R27, R229, PT ;  /* 0x000000e51b00720c */ /* 0x000fe40003f66270 */
[----:B------:R-:W-:-:S02]  /*16900*/  ISETP.NE.AND P2, PT, R4, RZ, PT ;  /* 0x000000ff0400720c */ /* 0x000fc40003f45270 */
[----:B------:R-:W-:Y:S02]  /*16910*/  FSEL R3, R122, -INF , P1 ;  /* 0xff8000007a037808 */ /* 0x000fe40000800000 */
[----:B------:R-:W-:Y:S02]  /*16920*/  FMNMX3.FTZ R2, R2, R165, R177, !PT ;  /* 0x000000a502027276 */ /* 0x000fe400078100b1 */
[-C--:B------:R-:W-:Y:S02]  /*16930*/  ISETP.GE.AND P5, PT, R31, R227.reuse, PT ;  /* 0x000000e31f00720c */ /* 0x080fe40003fa6270 */
[----:B------:R-:W-:Y:S02]  /*16940*/  FMNMX3.FTZ R37, R37, R224, R231, !PT ;  /* 0x000000e025257276 */ /* 0x000fe400078100e7 */
[----:B------:R-:W-:Y:S02]  /*16950*/  ISETP.GE.AND P0, PT, R27, R227, PT ;  /* 0x000000e31b00720c */ /* 0x000fe40003f06270 */
[----:B------:R-:W-:-:S02]  /*16960*/  ISETP.GE.AND P4, PT, R25, R229, PT ;  /* 0x000000e51900720c */ /* 0x000fc40003f86270 */
[----:B------:R-:W-:Y:S02]  /*16970*/  P2R R6, PR, RZ, 0x8 ;  /* 0x00000008ff067803 */ /* 0x000fe40000000000 */
[----:B------:R-:W-:Y:S02]  /*16980*/  FSEL R218, R3, -INF , !P2 ;  /* 0xff80000003da7808 */ /* 0x000fe40005000000 */
[----:B------:R-:W-:Y:S02]  /*16990*/  FMNMX3.FTZ R2, R2, R152, R181, !PT ;  /* 0x0000009802027276 */ /* 0x000fe400078100b5 */
[----:B------:R-:W-:Y:S02]  /*169a0*/  ISETP.GE.AND P6, PT, R31, R229, PT ;  /* 0x000000e51f00720c */ /* 0x000fe40003fc6270 */
[----:B------:R-:W-:Y:S02]  /*169b0*/  FSEL R3, R94, -INF , P5 ;  /* 0xff8000005e037808 */ /* 0x000fe40002800000 */
[----:B------:R-:W-:-:S02]  /*169c0*/  ISETP.GE.AND P1, PT, R49, R227, PT ;  /* 0x000000e33100720c */ /* 0x000fc40003f26270 */
[----:B------:R-:W-:Y:S02]  /*169d0*/  ISETP.GE.AND P5, PT, R57, R229, PT ;  /* 0x000000e53900720c */ /* 0x000fe40003fa6270 */
[----:B------:R-:W-:Y:S02]  /*169e0*/  FMNMX3.FTZ R37, R37, R230, R240, !PT ;  /* 0x000000e625257276 */ /* 0x000fe400078100f0 */
[----:B------:R-:W-:Y:S01]  /*169f0*/  FSEL R4, R123, -INF , P0 ;  /* 0xff8000007b047808 */ /* 0x000fe20000000000 */
[----:B------:R-:W-:Y:S01]  /*16a00*/  IMAD.MOV.U32 R123, RZ, RZ, R137 ;  /* 0x000000ffff7b7224 */ /* 0x000fe200078e0089 */
[----:B------:R-:W-:Y:S02]  /*16a10*/  FSEL R242, R5, -INF , !P4 ;  /* 0xff80000005f27808 */ /* 0x000fe40006000000 */
[----:B------:R-:W-:Y:S02]  /*16a20*/  ISETP.NE.AND P0, PT, R6, RZ, PT ;  /* 0x000000ff0600720c */ /* 0x000fe40003f05270 */
[----:B------:R-:W-:Y:S01]  /*16a30*/  FMNMX3.FTZ R2, R2, R183, R215, !PT ;  /* 0x000000b702027276 */ /* 0x000fe200078100d7 */
[----:B------:R-:W-:Y:S01]  /*16a40*/  IMAD.MOV.U32 R137, RZ, RZ, R213 ;  /* 0x000000ffff897224 */ /* 0x000fe200078e00d5 */
[----:B------:R-:W-:-:S02]  /*16a50*/  ISETP.GE.AND P4, PT, R39, R227, PT ;  /* 0x000000e32700720c */ /* 0x000fc40003f86270 */
[----:B------:R-:W-:Y:S01]  /*16a60*/  FSEL R247, R3, -INF , !P6 ;  /* 0xff80000003f77808 */ /* 0x000fe20007000000 */
[----:B------:R-:W-:Y:S01]  /*16a70*/  IMAD.MOV.U32 R213, RZ, RZ, R217 ;  /* 0x000000ffffd57224 */ /* 0x000fe200078e00d9 */
[----:B------:R-:W-:Y:S02]  /*16a80*/  ISETP.GE.AND P2, PT, R49, R229, PT ;  /* 0x000000e53100720c */ /* 0x000fe40003f46270 */
[----:B------:R-:W-:Y:S02]  /*16a90*/  P2R R5, PR, RZ, 0x20 ;  /* 0x00000020ff057803 */ /* 0x000fe40000000000 */
[----:B------:R-:W-:Y:S02]  /*16aa0*/  FSEL R3, R126, -INF , P1 ;  /* 0xff8000007e037808 */ /* 0x000fe40000800000 */
[----:B------:R-:W-:Y:S02]  /*16ab0*/  FMNMX3.FTZ R37, R37, R241, R244, !PT ;  /* 0x000000f125257276 */ /* 0x000fe400078100f4 */
[----:B------:R-:W-:Y:S01]  /*16ac0*/  ISETP.GE.AND P5, PT, R60, R227, PT ;  /* 0x000000e33c00720c */ /* 0x000fe20003fa6270 */
[----:B------:R-:W-:Y:S01]  /*16ad0*/  IMAD.MOV.U32 R118, RZ, RZ, R89 ;  /* 0x000000ffff767224 */ /* 0x000fe200078e0059 */
[----:B------:R-:W-:-:S02]  /*16ae0*/  FSEL R217, R4, -INF , !P0 ;  /* 0xff80000004d97808 */ /* 0x000fc40004000000 */
[----:B------:R-:W-:Y:S02]  /*16af0*/  FMNMX3.FTZ R2, R2, R164, R216, !PT ;  /* 0x000000a402027276 */ /* 0x000fe400078100d8 */
[----:B------:R-:W-:Y:S02]  /*16b00*/  ISETP.GE.AND P3, PT, R39, R229, PT ;  /* 0x000000e52700720c */ /* 0x000fe40003f66270 */
[----:B------:R-:W-:Y:S02]  /*16b10*/  FSEL R4, R95, -INF , P4 ;  /* 0xff8000005f047808 */ /* 0x000fe40002000000 */
[----:B------:R-:W-:Y:S02]  /*16b20*/  ISETP.GE.AND P0, PT, R57, R227, PT ;  /* 0x000000e33900720c */ /* 0x000fe40003f06270 */
[----:B------:R-:W-:Y:S02]  /*16b30*/  FSEL R251, R3, -INF , !P2 ;  /* 0xff80000003fb7808 */ /* 0x000fe40005000000 */
[----:B------:R-:W-:-:S02]  /*16b40*/  FMNMX3.FTZ R37, R37, R245, R248, !PT ;  /* 0x000000f525257276 */ /* 0x000fc400078100f8 */
[----:B------:R-:W-:Y:S02]  /*16b50*/  ISETP.GE.AND P4, PT, R60, R229, PT ;  /* 0x000000e53c00720c */ /* 0x000fe40003f86270 */
[----:B------:R-:W-:Y:S01]  /*16b60*/  FSEL R3, R138, -INF , P5 ;  /* 0xff8000008a037808 */ /* 0x000fe20002800000 */
[----:B------:R-:W-:Y:S01]  /*16b70*/  IMAD.MOV.U32 R138, RZ, RZ, R153 ;  /* 0x000000ffff8a7224 */ /* 0x000fe200078e0099 */
[----:B------:R-:W-:Y:S01]  /*16b80*/  FMNMX3.FTZ R2, R2, R214, R235, !PT ;  /* 0x000000d602027276 */ /* 0x000fe200078100eb */
[----:B------:R-:W-:Y:S01]  /*16b90*/  IMAD.MOV.U32 R153, RZ, RZ, R137 ;  /* 0x000000ffff997224 */ /* 0x000fe200078e0089 */
[----:B------:R-:W-:Y:S02]  /*16ba0*/  FSEL R246, R4, -INF , !P3 ;  /* 0xff80000004f67808 */ /* 0x000fe40005800000 */
[----:B------:R-:W-:Y:S01]  /*16bb0*/  FSEL R4, R127, -INF , P0 ;  /* 0xff8000007f047808 */ /* 0x000fe20000000000 */
[----:B------:R-:W-:Y:S01]  /*16bc0*/  IMAD.MOV.U32 R127, RZ, RZ, R208 ;  /* 0x000000ffff7f7224 */ /* 0x000fe200078e00d0 */
[----:B------:R-:W-:Y:S01]  /*16bd0*/  FMNMX3.FTZ R37, R37, R249, R118, !PT ;  /* 0x000000f925257276 */ /* 0x000fe20007810076 */
[----:B------:R-:W-:Y:S01]  /*16be0*/  IMAD.MOV.U32 R208, RZ, RZ, R213 ;  /* 0x000000ffffd07224 */ /* 0x000fe200078e00d5 */
[----:B------:R-:W-:-:S02]  /*16bf0*/  P2R R6, PR, RZ, 0x10 ;  /* 0x00000010ff067803 */ /* 0x000fc40000000000 */
[----:B------:R-:W-:Y:S01]  /*16c00*/  ISETP.NE.AND P3, PT, R5, RZ, PT ;  /* 0x000000ff0500720c */ /* 0x000fe20003f65270 */
[----:B------:R-:W-:Y:S01]  /*16c10*/  IMAD.MOV.U32 R213, RZ, RZ, R212 ;  /* 0x000000ffffd57224 */ /* 0x000fe200078e00d4 */
[----:B------:R-:W-:Y:S01]  /*16c20*/  ISETP.GE.AND P4, PT, R61, R227, PT ;  /* 0x000000e33d00720c */ /* 0x000fe20003f86270 */
[----:B------:R-:W-:Y:S01]  /*16c30*/  IMAD.MOV.U32 R182, RZ, RZ, R93 ;  /* 0x000000ffffb67224 */ /* 0x000fe200078e005d */
[----:B------:R-:W-:Y:S01]  /*16c40*/  FMNMX3.FTZ R2, R2, R172, R236, !PT ;  /* 0x000000ac02027276 */ /* 0x000fe200078100ec */
[----:B------:R-:W-:Y:S01]  /*16c50*/  IMAD.MOV.U32 R191, RZ, RZ, R160 ;  /* 0x000000ffffbf7224 */ /* 0x000fe200078e00a0 */
[----:B------:R-:W-:Y:S01]  /*16c60*/  FMNMX3.FTZ R37, R37, R252, R153, !PT ;  /* 0x000000fc25257276 */ /* 0x000fe20007810099 */
[----:B------:R-:W-:Y:S01]  /*16c70*/  IMAD.MOV.U32 R212, RZ, RZ, R234 ;  /* 0x000000ffffd47224 */ /* 0x000fe200078e00ea */
[----:B------:R-:W-:Y:S01]  /*16c80*/  FSEL R234, R4, -INF , !P3 ;  /* 0xff80000004ea7808 */ /* 0x000fe20005800000 */
[----:B------:R-:W-:Y:S01]  /*16c90*/  IMAD.MOV.U32 R178, RZ, RZ, R173 ;  /* 0x000000ffffb27224 */ /* 0x000fe200078e00ad */
[----:B------:R-:W-:Y:S01]  /*16ca0*/  FSEL R4, R139, -INF , P4 ;  /* 0xff8000008b047808 */ /* 0x000fe20002000000 */
[----:B------:R-:W-:Y:S01]  /*16cb0*/  IMAD.MOV.U32 R139, RZ, RZ, R92 ;  /* 0x000000ffff8b7224 */ /* 0x000fe200078e005c */
[----:B------:R-:W-:-:S02]  /*16cc0*/  FMNMX3.FTZ R2, R2, R237, R203, !PT ;  /* 0x000000ed02027276 */ /* 0x000fc400078100cb */
[----:B------:R-:W-:Y:S01]  /*16cd0*/  FMNMX3.FTZ R37, R37, R182, R191, !PT ;  /* 0x000000b625257276 */ /* 0x000fe200078100bf */
[----:B------:R-:W-:Y:S01]  /*16ce0*/  IMAD.MOV.U32 R122, RZ, RZ, R141 ;  /* 0x000000ffff7a7224 */ /* 0x000fe200078e008d */
[----:B------:R-:W-:Y:S02]  /*16cf0*/  FMNMX3.FTZ R2, R2, R207, R243, !PT ;  /* 0x000000cf02027276 */ /* 0x000fe400078100f3 */
[----:B------:R-:W-:Y:S02]  /*16d00*/  ISETP.NE.AND P5, PT, R6, RZ, PT ;  /* 0x000000ff0600720c */ /* 0x000fe40003fa5270 */
[----:B------:R-:W-:Y:S02]  /*16d10*/  ISETP.GE.AND P1, PT, R62, R227, PT ;  /* 0x000000e33e00720c */ /* 0x000fe40003f26270 */
[----:B------:R-:W-:Y:S01]  /*16d20*/  FMNMX3.FTZ R37, R37, R178, R139, !PT ;  /* 0x000000b225257276 */ /* 0x000fe2000781008b */
[----:B------:R-:W-:Y:S01]  /*16d30*/  IMAD.MOV.U32 R119, RZ, RZ, R88 ;  /* 0x000000ffff777224 */ /* 0x000fe200078e0058 */
[----:B------:R-:W-:Y:S01]  /*16d40*/  FMNMX3.FTZ R2, R2, R242, R218, !PT ;  /* 0x000000f202027276 */ /* 0x000fe200078100da */
[----:B------:R-:W-:Y:S01]  /*16d50*/  IMAD.MOV.U32 R190, RZ, RZ, R156 ;  /* 0x000000ffffbe7224 */ /* 0x000fe200078e009c */
[----:B------:R-:W-:-:S02]  /*16d60*/  ISETP.GE.AND P6, PT, R61, R229, PT ;  /* 0x000000e53d00720c */ /* 0x000fc40003fc6270 */
[----:B------:R-:W-:Y:S02]  /*16d70*/  FSEL R219, R3, -INF , !P5 ;  /* 0xff80000003db7808 */ /* 0x000fe40006800000 */
[----:B------:R-:W-:Y:S02]  /*16d80*/  ISETP.GE.AND P2, PT, R62, R229, PT ;  /* 0x000000e53e00720c */ /* 0x000fe40003f46270 */
[----:B------:R-:W-:Y:S02]  /*16d90*/  ISETP.GE.AND P0, PT, R63, R227, PT ;  /* 0x000000e33f00720c */ /* 0x000fe40003f06270 */
[----:B------:R-:W-:Y:S02]  /*16da0*/  FSEL R3, R146, -INF , P1 ;  /* 0xff80000092037808 */ /* 0x000fe40000800000 */
[----:B------:R-:W-:Y:S02]  /*16db0*/  FMNMX3.FTZ R37, R37, R127, R122, !PT ;  /* 0x0000007f25257276 */ /* 0x000fe4000781007a */
[----:B------:R-:W-:-:S02]  /*16dc0*/  ISETP.GE.AND P5, PT, R66, R229, PT ;  /* 0x000000e54200720c */ /* 0x000fc40003fa6270 */
[----:B------:R-:W-:Y:S02]  /*16dd0*/  FMNMX3.FTZ R2, R2, R217, R247, !PT ;  /* 0x000000d902027276 */ /* 0x000fe400078100f7 */
[----:B------:R-:W-:Y:S02]  /*16de0*/  FSEL R250, R4, -INF , !P6 ;  /* 0xff80000004fa7808 */ /* 0x000fe40007000000 */
[----:B------:R-:W-:Y:S02]  /*16df0*/  ISETP.GE.AND P3, PT, R63, R229, PT ;  /* 0x000000e53f00720c */ /* 0x000fe40003f66270 */
[----:B------:R-:W-:Y:S02]  /*16e00*/  FSEL R4, R147, -INF , P0 ;  /* 0xff80000093047808 */ /* 0x000fe40000000000 */
[----:B------:R-:W-:Y:S02]  /*16e10*/  FSEL R47, R3, -INF , !P2 ;  /* 0xff800000032f7808 */ /* 0x000fe40005000000 */
[----:B------:R-:W-:-:S02]  /*16e20*/  FMNMX3.FTZ R37, R37, R119, R190, !PT ;  /* 0x0000007725257276 */ /* 0x000fc400078100be */
[----:B------:R-:W-:Y:S02]  /*16e30*/  ISETP.GE.AND P1, PT, R69, R229, PT ;  /* 0x000000e54500720c */ /* 0x000fe40003f26270 */
[-C--:B------:R-:W-:Y:S01]  /*16e40*/  ISETP.GE.AND P2, PT, R75, R227.reuse, PT ;  /* 0x000000e34b00720c */ /* 0x080fe20003f46270 */
[----:B------:R-:W-:Y:S01]  /*16e50*/  IMAD.MOV.U32 R146, RZ, RZ, R209 ;  /* 0x000000ffff927224 */ /* 0x000fe200078e00d1 */
[----:B------:R-:W-:Y:S02]  /*16e60*/  ISETP.GE.AND P4, PT, R66, R227, PT ;  /* 0x000000e34200720c */ /* 0x000fe40003f86270 */
[----:B------:R-:W-:Y:S02]  /*16e70*/  P2R R9, PR, RZ, 0x20 ;  /* 0x00000020ff097803 */ /* 0x000fe40000000000 */
[----:B------:R-:W-:Y:S02]  /*16e80*/  FMNMX3.FTZ R2, R2, R246, R251, !PT ;  /* 0x000000f602027276 */ /* 0x000fe400078100fb */
[----:B------:R-:W-:-:S02]  /*16e90*/  FSEL R130, R4, -INF , !P3 ;  /* 0xff80000004827808 */ /* 0x000fc40005800000 */
[----:B------:R-:W-:Y:S02]  /*16ea0*/  FMNMX3.FTZ R37, R37, R136, R157, !PT ;  /* 0x0000008825257276 */ /* 0x000fe4000781009d */
[-C--:B------:R-:W-:Y:S02]  /*16eb0*/  ISETP.GE.AND P5, PT, R69, R227.reuse, PT ;  /* 0x000000e34500720c */ /* 0x080fe40003fa6270 */
[----:B------:R-:W-:Y:S02]  /*16ec0*/  P2R R5, PR, RZ, 0x2 ;  /* 0x00000002ff057803 */ /* 0x000fe40000000000 */
[----:B------:R-:W-:Y:S01]  /*16ed0*/  FSEL R4, R90, -INF , P2 ;  /* 0xff8000005a047808 */ /* 0x000fe20001000000 */
[----:B------:R-:W-:Y:S01]  /*16ee0*/  IMAD.MOV.U32 R126, RZ, RZ, R140 ;  /* 0x000000ffff7e7224 */ /* 0x000fe200078e008c */
[----:B------:R-:W-:Y:S02]  /*16ef0*/  ISETP.GE.AND P1, PT, R70, R227, PT ;  /* 0x000000e34600720c */ /* 0x000fe40003f26270 */
[----:B------:R-:W-:-:S02]  /*16f00*/  FSEL R8, R154, -INF , P4 ;  /* 0xff8000009a087808 */ /* 0x000fc40002000000 */
[----:B------:R-:W-:Y:S02]  /*16f10*/  ISETP.NE.AND P2, PT, R9, RZ, PT ;  /* 0x000000ff0900720c */ /* 0x000fe40003f45270 */
[----:B------:R-:W-:Y:S02]  /*16f20*/  FMNMX3.FTZ R2, R2, R234, R219, !PT ;  /* 0x000000ea02027276 */ /* 0x000fe400078100db */
[----:B------:R-:W-:Y:S02]  /*16f30*/  FMNMX3.FTZ R37, R37, R146, R123, !PT ;  /* 0x0000009225257276 */ /* 0x000fe4000781007b */
[----:B------:R-:W-:Y:S02]  /*16f40*/  ISETP.GE.AND P0, PT, R72, R227, PT ;  /* 0x000000e34800720c */ /* 0x000fe40003f06270 */
[----:B------:R-:W-:Y:S02]  /*16f50*/  FSEL R7, R155, -INF , P5 ;  /* 0xff8000009b077808 */ /* 0x000fe40002800000 */
[----:B------:R-:W-:-:S02]  /*16f60*/  ISETP.GE.AND P6, PT, R70, R229, PT ;  /* 0x000000e54600720c */ /* 0x000fc40003fc6270 */
[----:B------:R-:W-:Y:S02]  /*16f70*/  ISETP.NE.AND P5, PT, R5, RZ, PT ;  /* 0x000000ff0500720c */ /* 0x000fe40003fa5270 */
[----:B------:R-:W-:Y:S02]  /*16f80*/  FSEL R6, R142, -INF , P1 ;  /* 0xff8000008e067808 */ /* 0x000fe40000800000 */
[----:B------:R-:W-:Y:S02]  /*16f90*/  FSEL R238, R8, -INF , !P2 ;  /* 0xff80000008ee7808 */ /* 0x000fe40005000000 */
[----:B------:R-:W-:Y:S02]  /*16fa0*/  FMNMX3.FTZ R2, R2, R250, R47, !PT ;  /* 0x000000fa02027276 */ /* 0x000fe4000781002f */
[----:B------:R-:W-:Y:S02]  /*16fb0*/  FMNMX3.FTZ R37, R37, R126, R138, !PT ;  /* 0x0000007e25257276 */ /* 0x000fe4000781008a */
[----:B------:R-:W-:-:S02]  /*16fc0*/  FSEL R5, R143, -INF , P0 ;  /* 0xff8000008f057808 */ /* 0x000fc40000000000 */
[-C--:B------:R-:W-:Y:S02]  /*16fd0*/  ISETP.GE.AND P4, PT, R72, R229.reuse, PT ;  /* 0x000000e54800720c */ /* 0x080fe40003f86270 */
[----:B------:R-:W-:Y:S02]  /*16fe0*/  ISETP.GE.AND P3, PT, R75, R229, PT ;  /* 0x000000e54b00720c */ /* 0x000fe40003f66270 */
[----:B------:R-:W-:Y:S02]  /*16ff0*/  ISETP.GE.AND P0, PT, R76, R227, PT ;  /* 0x000000e34c00720c */ /* 0x000fe40003f06270 */
[----:B------:R-:W-:Y:S02]  /*17000*/  FSEL R239, R7, -INF , !P5 ;  /* 0xff80000007ef7808 */ /* 0x000fe40006800000 */
[----:B------:R-:W-:Y:S02]  /*17010*/  FSEL R141, R6, -INF , !P6 ;  /* 0xff800000068d7808 */ /* 0x000fe40007000000 */
[----:B------:R-:W-:-:S02]  /*17020*/  FMNMX3.FTZ R2, R2, R130, R238, !PT ;  /* 0x0000008202027276 */ /* 0x000fc400078100ee */
[----:B------:R-:W-:Y:S02]  /*17030*/  FMNMX.FTZ R37, R144, R37, !PT ;  /* 0x0000002590257209 */ /* 0x000fe40007810000 */
        /* <DEDUP_REMOVED lines=15> */
[----:B------:R-:W-:-:S05]  /*17130*/  IMAD.SHL.U32 R208, R225, 0x40, RZ ;  /* 0x00000040e1d07824 */ /* 0x000fca00078e00ff */
[----:B------:R-:W-:Y:S02]  /*17140*/  LOP3.LUT R208, R208, 0x200, RZ, 0xc0, !PT ;  /* 0x00000200d0d07812 */ /* 0x000fe400078ec0ff */
[----:B-1----:R-:W-:-:S03]  /*17150*/  FMNMX.FTZ R37, R37, R4, !PT ;  /* 0x0000000425257209 */ /* 0x002fc60007810000 */
[----:B------:R-:W-:Y:S01]  /*17160*/  IMAD.IADD R3, R208, 0x1, R209 ;  /* 0x00000001d0037824 */ /* 0x000fe200078e02d1 */
[----:B------:R-:W-:Y:S01]  /*17170*/  FSETP.NEU.FTZ.AND P0, PT, R37, -INF , PT ;  /* 0xff8000002500780b */ /* 0x000fe20003f1d000 */
[----:B--2---:R-:W-:Y:S02]  /*17180*/  FMUL.FTZ R5, R0, R37 ;  /* 0x0000002500057220 */ /* 0x004fe40000410000 */
[----:B------:R-:W-:-:S03]  /*17190*/  IMAD R160, R3, 0x2, R213 ;  /* 0x0000000203a07824 */ /* 0x000fc600078e02d5 */
[----:B------:R-:W-:Y:S02]  /*171a0*/  FSEL R5, R5, RZ, P0 ;  /* 0x000000ff05057208 */ /* 0x000fe40000000000 */
[----:B------:R-:W1:Y:S01]  /*171b0*/  LDSM.16.MT88.4 R12, [R160+0xa000] ;  /* 0x00a00000a00c783b */ /* 0x000e620000004200 */
[----:B---3--:R-:W-:Y:S02]  /*171c0*/  FMNMX.FTZ R66, R2, R6, !PT ;  /* 0x0000000602427209 */ /* 0x008fe40007810000 */
[--C-:B------:R-:W-:Y:S02]  /*171d0*/  FFMA.FTZ R2, R71, R0, -R5.reuse ;  /* 0x0000000047027223 */ /* 0x100fe40000010805 */
        /* <DEDUP_REMOVED lines=45> */
[----:B------:R4:W-:Y:S01]  /*174b0*/  MUFU.EX2 R208, R4 ;  /* 0x0000000400d07308 */ /* 0x0009e20000000800 */
[-C--:B--2---:R-:W-:Y:S01]  /*174c0*/  FFMA.FTZ R2, R80, R0.reuse, -R3 ;  /* 0x0000000050027223 */ /* 0x084fe20000010803 */
[C---:B------:R-:W-:Y:S01]  /*174d0*/  HMMA.16816.F32 R48, R8.reuse, R14, RZ ;  /* 0x0000000e0830723c */ /* 0x040fe200000018ff */
[----:B------:R-:W2:Y:S02]  /*174e0*/  LDSM.16.MT88.4 R12, [R45+0xa800] ;  /* 0x00a800002d0c783b */ /* 0x000ea40000004200 */
[----:B------:R-:W1:Y:S05]  /*174f0*/  MUFU.EX2 R210, R2 ;  /* 0x0000000200d27308 */ /* 0x000e6a0000000800 */
[C---:B------:R-:W-:Y:S08]  /*17500*/  HMMA.16816.F32 R40, R8.reuse, R16, RZ ;  /* 0x000000100828723c */ /* 0x040ff000000018ff */
[C---:B------:R-:W-:Y:S08]  /*17510*/  HMMA.16816.F32 R56, R8.reuse, R28, RZ ;  /* 0x0000001c0838723c */ /* 0x040ff000000018ff */
[C---:B------:R-:W-:Y:S01]  /*17520*/  HMMA.16816.F32 R68, R8.reuse, R30, RZ ;  /* 0x0000001e0844723c */ /* 0x040fe200000018ff */
[----:B------:R-:W2:Y:S07]  /*17530*/  LDSM.16.MT88.4 R28, [R36+0xa800] ;  /* 0x00a80000241c783b */ /* 0x000eae0000004200 */
[C---:B------:R-:W-:Y:S08]  /*17540*/  HMMA.16816.F32 R76, R8.reuse, R24, RZ ;  /* 0x00000018084c723c */ /* 0x040ff000000018ff */
[C---:B------:R-:W-:Y:S01]  /*17550*/  HMMA.16816.F32 R60, R8.reuse, R26, RZ ;  /* 0x0000001a083c723c */ /* 0x040fe200000018ff */
[----:B----4-:R-:W-:Y:S01]  /*17560*/  FFMA.FTZ R4, R100, R0, -R5 ;  /* 0x0000000064047223 */ /* 0x010fe20000010805 */
[----:B------:R-:W-:Y:S06]  /*17570*/  LDSM.16.MT88.4 R80, [R45+0xb000] ;  /* 0x00b000002d50783b */ /* 0x000fec0000004200 */
[----:B------:R-:W-:Y:S01]  /*17580*/  HMMA.16816.F32 R16, R8, R18, RZ ;  /* 0x000000120810723c */ /* 0x000fe200000018ff */
[----:B---3--:R-:W-:-:S02]  /*17590*/  F2FP.F16.F32.PACK_AB R8, R198, R199 ;  /* 0x000000c7c608723e */ /* 0x008fc400000000ff */
[----:B-----5:R-:W-:Y:S02]  /*175a0*/  F2FP.F16.F32.PACK_AB R10, R213, R212 ;  /* 0x000000d4d50a723e */ /* 0x020fe400000000ff */
[----:B-1----:R-:W-:Y:S02]  /*175b0*/  F2FP.F16.F32.PACK_AB R9, R195, R194 ;  /* 0x000000c2c309723e */ /* 0x002fe400000000ff */
[----:B------:R-:W-:Y:S01]  /*175c0*/  F2FP.F16.F32.PACK_AB R11, R210, R208 ;  /* 0x000000d0d20b723e */ /* 0x000fe200000000ff */
[----:B------:R-:W-:-:S06]  /*175d0*/  FFMA.FTZ R2, R98, R0, -R5 ;  /* 0x0000000062027223 */ /* 0x000fcc0000010805 */
[C---:B------:R-:W-:Y:S01]  /*175e0*/  HMMA.16816.F32 R88, R8.reuse, R22, R48 ;  /* 0x000000160858723c */ /* 0x040fe20000001830 */
[----:B------:R-:W1:Y:S01]  /*175f0*/  LDSM.16.MT88.4 R48, [R160+0xb000] ;  /* 0x00b00000a030783b */ /* 0x000e620000004200 */
[----:B------:R3:W-:Y:S06]  /*17600*/  MUFU.EX2 R187, R2 ;  /* 0x0000000200bb7308 */ /* 0x0007ec0000000800 */
[----:B------:R-:W-:Y:S01]  /*17610*/  HMMA.16816.F32 R92, R8, R20, R32 ;  /* 0x00000014085c723c */ /* 0x000fe20000001820 */
[----:B------:R-:W4:Y:S01]  /*17620*/  LDSM.16.MT88.4 R32, [R39+0xb000] ;  /* 0x00b000002720783b */ /* 0x000f220000004200 */
[----:B------:R-:W-:-:S02]  /*17630*/  IMAD.MOV.U32 R98, RZ, RZ, R191 ;  /* 0x000000ffff627224 */ /* 0x000fc400078e00bf */
[----:B------:R5:W1:Y:S01]  /*17640*/  MUFU.EX2 R191, R4 ;  /* 0x0000000400bf7308 */ /* 0x000a620000000800 */
[-C--:B---3--:R-:W-:Y:S01]  /*17650*/  FFMA.FTZ R2, R102, R0.reuse, -R5 ;  /* 0x0000000066027223 */ /* 0x088fe20000010805 */
[----:B------:R-:W-:-:S03]  /*17660*/  FFMA.FTZ R6, R96, R0, -R3 ;  /* 0x0000000060067223 */ /* 0x000fc60000010803 */
[----:B------:R3:W-:Y:S01]  /*17670*/  MUFU.EX2 R186, R2 ;  /* 0x0000000200ba7308 */ /* 0x0007e20000000800 */
[----:B------:R-:W-:Y:S02]  /*17680*/  IMAD.MOV.U32 R86, RZ, RZ, R190 ;  /* 0x000000ffff567224 */ /* 0x000fe400078e00be */
[----:B------:R-:W-:Y:S02]  /*17690*/  IMAD.MOV.U32 R96, RZ, RZ, R182 ;  /* 0x000000ffff607224 */ /* 0x000fe400078e00b6 */
[----:B-----5:R-:W-:-:S04]  /*176a0*/  FFMA.FTZ R4, R103, R0, -R5 ;  /* 0x0000000067047223 */ /* 0x020fc80000010805 */
[----:B------:R5:W1:Y:S01]  /*176b0*/  MUFU.EX2 R190, R4 ;  /* 0x0000000400be7308 */ /* 0x000a620000000800 */
[----:B---3--:R-:W-:-:S04]  /*176c0*/  FFMA.FTZ R2, R97, R0, -R3 ;  /* 0x0000000061027223 */ /* 0x008fc80000010803 */
[----:B------:R3:W-:Y:S01]  /*176d0*/  MUFU.EX2 R182, R2 ;  /* 0x0000000200b67308 */ /* 0x0007e20000000800 */
[----:B------:R-:W-:Y:S02]  /*176e0*/  IMAD.MOV.U32 R97, RZ, RZ, R178 ;  /* 0x000000ffff617224 */ /* 0x000fe400078e00b2 */
[-CC-:B-----5:R-:W-:Y:S01]  /*176f0*/  FFMA.FTZ R4, R99, R0.reuse, -R3.reuse ;  /* 0x0000000063047223 */ /* 0x1a0fe20000010803 */
[----:B------:R-:W5:Y:S01]  /*17700*/  MUFU.EX2 R179, R6 ;  /* 0x0000000600b37308 */ /* 0x000f620000000800 */
[C---:B--2---:R-:W-:Y:S01]  /*17710*/  HMMA.16816.F32 R72, R8.reuse, R12, R40 ;  /* 0x0000000c0848723c */ /* 0x044fe20000001828 */
[----:B---3--:R-:W-:Y:S02]  /*17720*/  FFMA.FTZ R2, R101, R0, -R3 ;  /* 0x0000000065027223 */ /* 0x008fe40000010803 */
[----:B------:R-:W-:Y:S05]  /*17730*/  MUFU.EX2 R178, R4 ;  /* 0x0000000400b27308 */ /* 0x000fea0000000800 */
[C---:B------:R-:W-:Y:S01]  /*17740*/  HMMA.16816.F32 R20, R8.reuse, R14, R16 ;  /* 0x0000000e0814723c */ /* 0x040fe20000001810 */
[----:B------:R-:W2:Y:S01]  /*17750*/  LDSM.16.MT88.4 R12, [R36+0xb000] ;  /* 0x00b00000240c783b */ /* 0x000ea20000004200 */
[----:B------:R-:W3:Y:S06]  /*17760*/  MUFU.EX2 R175, R2 ;  /* 0x0000000200af7308 */ /* 0x000eec0000000800 */
        /* <DEDUP_REMOVED lines=15> */
[C---:B----4-:R-:W-:Y:S01]  /*17860*/  HMMA.16816.F32 R68, R8.reuse, R32, R16 ;  /* 0x000000200844723c */ /* 0x050fe20000001810 */
[----:B------:R-:W4:Y:S01]  /*17870*/  LDSM.16.MT88.4 R16, [R36+0xb800] ;  /* 0x00b800002410783b */ /* 0x000f220000004200 */
[-C--:B-1----:R-:W-:Y:S01]  /*17880*/  FFMA.FTZ R2, R112, R0.reuse, -R5 ;  /* 0x0000000070027223 */ /* 0x082fe20000010805 */
[----:B------:R1:W5:Y:S04]  /*17890*/  MUFU.EX2 R171, R4 ;  /* 0x0000000400ab7308 */ /* 0x0003680000000800 */
[----:B------:R2:W-:Y:S01]  /*178a0*/  MUFU.EX2 R170, R2 ;  /* 0x0000000200aa7308 */ /* 0x0005e20000000800 */
[----:B------:R-:W-:Y:S01]  /*178b0*/  HMMA.16816.F32 R72, R8, R80, R72 ;  /* 0x000000500848723c */ /* 0x000fe20000001848 */
[----:B------:R-:W-:-:S07]  /*178c0*/  FFMA.FTZ R6, R108, R0, -R3 ;  /* 0x000000006c067223 */ /* 0x000fce0000010803 */
[C---:B------:R-:W-:Y:S01]  /*178d0*/  HMMA.16816.F32 R80, R8.reuse, R82, R20 ;  /* 0x000000520850723c */ /* 0x040fe20000001814 */
[-C--:B-1----:R-:W-:Y:S01]  /*178e0*/  FFMA.FTZ R4, R111, R0.reuse, -R5 ;  /* 0x000000006f047223 */ /* 0x082fe20000010805 */
[----:B------:R-:W1:Y:S01]  /*178f0*/  LDSM.16.MT88.4 R20, [R39+0xb800] ;  /* 0x00b800002714783b */ /* 0x000e620000004200 */
[-CC-:B--2---:R-:W-:Y:S02]  /*17900*/  FFMA.FTZ R2, R104, R0.reuse, -R3.reuse ;  /* 0x0000000068027223 */ /* 0x184fe40000010803 */
[----:B------:R2:W3:Y:S04]  /*17910*/  MUFU.EX2 R167, R4 ;  /* 0x0000000400a77308 */ /* 0x0004e80000000800 */
[----:B------:R5:W-:Y:S01]  /*17920*/  MUFU.EX2 R158, R2 ;  /* 0x00000002009e7308 */ /* 0x000be20000000800 */
[----:B------:R-:W-:Y:S01]  /*17930*/  HMMA.16816.F32 R76, R8, R34, R40 ;  /* 0x00000022084c723c */ /* 0x000fe20000001828 */
[----:B------:R-:W1:Y:S02]  /*17940*/  LDSM.16.MT88.4 R32, [R160+0xc000] ;  /* 0x00c00000a020783b */ /* 0x000e640000004200 */
[----:B------:R-:W4:Y:S01]  /*17950*/  MUFU.EX2 R163, R6 ;  /* 0x0000000600a37308 */ /* 0x000f220000000800 */
[-CC-:B--2---:R-:W-:Y:S01]  /*17960*/  FFMA.FTZ R4, R107, R0.reuse, -R3.reuse ;  /* 0x000000006b047223 */ /* 0x184fe20000010803 */
[----:B-----5:R-:W-:-:S03]  /*17970*/  FFMA.FTZ R2, R106, R0, -R3 ;  /* 0x000000006a027223 */ /* 0x020fc60000010803 */
[----:B------:R-:W-:Y:S01]  /*17980*/  MUFU.EX2 R162, R4 ;  /* 0x0000000400a27308 */ /* 0x000fe20000000800 */
[C---:B------:R-:W-:Y:S03]  /*17990*/  HMMA.16816.F32 R24, R8.reuse, R12, R24 ;  /* 0x0000000c0818723c */ /* 0x040fe60000001818 */
[----:B------:R2:W5:Y:S05]  /*179a0*/  MUFU.EX2 R159, R2 ;  /* 0x00000002009f7308 */ /* 0x00056a0000000800 */
[----:B------:R-:W-:Y:S01]  /*179b0*/  HMMA.16816.F32 R12, R8, R14, R28 ;  /* 0x0000000e080c723c */ /* 0x000fe2000000181c */
[----:B------:R-:W-:-:S02]  /*179c0*/  IMAD.MOV.U32 R94, RZ, RZ, R136 ;  /* 0x000000ffff5e7224 */ /* 0x000fc400078e0088 */
[-CC-:B--2---:R-:W-:Y:S01]  /*179d0*/  FFMA.FTZ R2, R115, R0.reuse, -R5.reuse ;  /* 0x0000000073027223 */ /* 0x184fe20000010805 */
[----:B------:R-:W-:-:S03]  /*179e0*/  FFMA.FTZ R4, R133, R0, -R5 ;  /* 0x0000000085047223 */ /* 0x000fc60000010805 */
[----:B------:R2:W-:Y:S01]  /*179f0*/  MUFU.EX2 R154, R2 ;  /* 0x00000002009a7308 */ /* 0x0005e20000000800 */
[----:B------:R-:W-:-:S03]  /*17a00*/  IMAD.MOV.U32 R136, RZ, RZ, R156 ;  /* 0x000000ffff887224 */ /* 0x000fc600078e009c */
[----:B------:R3:W1:Y:S01]  /*17a10*/  MUFU.EX2 R156, R4 ;  /* 0x00000004009c7308 */ /* 0x0006620000000800 */
[----:B------:R-:W-:Y:S01]  /*17a20*/  IMAD.MOV.U32 R92, RZ, RZ, R157 ;  /* 0x000000ffff5c7224 */ /* 0x000fe200078e009d */
[----:B------:R-:W-:Y:S01]  /*17a30*/  F2FP.F16.F32.PACK_AB R8, R171, R166 ;  /* 0x000000a6ab08723e */ /* 0x000fe200000000ff */
[----:B--2---:R-:W-:-:S04]  /*17a40*/  FFMA.FTZ R2, R148, R0, -R5 ;  /* 0x0000000094027223 */ /* 0x004fc80000010805 */
[----:B------:R2:W-:Y:S01]  /*17a50*/  MUFU.EX2 R155, R2 ;  /* 0x00000002009b7308 */ /* 0x0005e20000000800 */
[----:B---3--:R-:W-:Y:S01]  /*17a60*/  FFMA.FTZ R4, R149, R0, -R5 ;  /* 0x0000000095047223 */ /* 0x008fe20000010805 */
[----:B------:R-:W-:Y:S02]  /*17a70*/  F2FP.F16.F32.PACK_AB R10, R167, R170 ;  /* 0x000000aaa70a723e */ /* 0x000fe400000000ff */
[----:B----4-:R-:W-:Y:S01]  /*17a80*/  F2FP.F16.F32.PACK_AB R9, R163, R158 ;  /* 0x0000009ea309723e */ /* 0x010fe200000000ff */
[----:B------:R3:W4:Y:S01]  /*17a90*/  MUFU.EX2 R157, R4 ;  /* 0x00000004009d7308 */ /* 0x0007220000000800 */
[----:B-----5:R-:W-:Y:S01]  /*17aa0*/  F2FP.F16.F32.PACK_AB R11, R159, R162 ;  /* 0x000000a29f0b723e */ /* 0x020fe200000000ff */
[-CC-:B------:R-:W-:Y:S01]  /*17ab0*/  FFMA.FTZ R6, R113, R0.reuse, -R3.reuse ;  /* 0x0000000071067223 */ /* 0x180fe20000010803 */
[----:B--2---:R-:W-:-:S04]  /*17ac0*/  FFMA.FTZ R2, R114, R0, -R3 ;  /* 0x0000000072027223 */ /* 0x004fc80000010803 */
[----:B------:R2:W-:Y:S01]  /*17ad0*/  MUFU.EX2 R148, R2 ;  /* 0x0000000200947308 */ /* 0x0005e20000000800 */
[-C--:B---3--:R-:W-:Y:S01]  /*17ae0*/  FFMA.FTZ R4, R116, R0.reuse, -R3 ;  /* 0x0000000074047223 */ /* 0x088fe20000010803 */
[----:B------:R-:W-:Y:S01]  /*17af0*/  IMAD.MOV.U32 R99, RZ, RZ, R153 ;  /* 0x000000ffff637224 */ /* 0x000fe200078e0099 */
[C---:B------:R-:W-:Y:S01]  /*17b00*/  HMMA.16816.F32 R28, R8.reuse, R48, R52 ;  /* 0x00000030081c723c */ /* 0x040fe20000001834 */
[----:B------:R-:W3:Y:S04]  /*17b10*/  MUFU.EX2 R67, R6 ;  /* 0x0000000600437308 */ /* 0x000ee80000000800 */
[----:B------:R-:W-:Y:S01]  /*17b20*/  MUFU.EX2 R153, R4 ;  /* 0x0000000400997308 */ /* 0x000fe20000000800 */
[----:B--2---:R-:W-:Y:S02]  /*17b30*/  FFMA.FTZ R2, R117, R0, -R3 ;  /* 0x0000000075027223 */ /* 0x004fe40000010803 */
        /* <DEDUP_REMOVED lines=10> */
[C---:B-1----:R-:W-:Y:S08]  /*17be0*/  HMMA.16816.F32 R68, R8.reuse, R20, R68 ;  /* 0x000000140844723c */ /* 0x042ff00000001844 */
[----:B------:R-:W-:Y:S01]  /*17bf0*/  HMMA.16816.F32 R76, R8, R22, R76 ;  /* 0x00000016084c723c */ /* 0x000fe2000000184c */
[----:B------:R-:W-:-:S02]  /*17c00*/  F2FP.F16.F32.PACK_AB R8, R156, R154 ;  /* 0x0000009a9c08723e */ /* 0x000fc400000000ff */
[----:B----4-:R-:W-:Y:S02]  /*17c10*/  F2FP.F16.F32.PACK_AB R10, R157, R155 ;  /* 0x0000009b9d0a723e */ /* 0x010fe400000000ff */
[----:B---3--:R-:W-:Y:S02]  /*17c20*/  F2FP.F16.F32.PACK_AB R9, R67, R148 ;  /* 0x000000944309723e */ /* 0x008fe400000000ff */
[----:B-----5:R-:W-:Y:S01]  /*17c30*/  F2FP.F16.F32.PACK_AB R11, R149, R153 ;  /* 0x00000099950b723e */ /* 0x020fe200000000ff */
[----:B------:R-:W-:Y:S01]  /*17c40*/  FFMA.FTZ R2, R150, R0, -R5 ;  /* 0x0000000096027223 */ /* 0x000fe20000010805 */
[----:B------:R-:W-:-:S05]  /*17c50*/  IMAD.MOV.U32 R109, RZ, RZ, R47 ;  /* 0x000000ffff6d7224 */ /* 0x000fca00078e002f */
[----:B------:R-:W-:Y:S01]  /*17c60*/  HMMA.16816.F32 R20, R8, R32, R28 ;  /* 0x000000200814723c */ /* 0x000fe2000000181c */
[----:B------:R1:W-:Y:S01]  /*17c70*/  MUFU.EX2 R47, R2 ;  /* 0x00000002002f7308 */ /* 0x0003e20000000800 */
[----:B------:R-:W-:-:S06]  /*17c80*/  FFMA.FTZ R4, R151, R0, -R5 ;  /* 0x0000000097047223 */ /* 0x000fcc0000010805 */
[----:B------:R-:W-:Y:S01]  /*17c90*/  HMMA.16816.F32 R28, R8, R34, R40 ;  /* 0x00000022081c723c */ /* 0x000fe20000001828 */
[----:B------:R-:W3:Y:S01]  /*17ca0*/  LDSM.16.MT88.4 R40, [R45+0xc800] ;  /* 0x00c800002d28783b */ /* 0x000ee20000004200 */
[----:B------:R-:W-:Y:S02]  /*17cb0*/  IMAD.MOV.U32 R100, RZ, RZ, R144 ;  /* 0x000000ffff647224 */ /* 0x000fe400078e0090 */
[----:B-1----:R-:W-:Y:S01]  /*17cc0*/  FFMA.FTZ R2, R189, R0, -R5 ;  /* 0x00000000bd027223 */ /* 0x002fe20000010805 */
[----:B------:R1:W4:Y:S04]  /*17cd0*/  MUFU.EX2 R144, R4 ;  /* 0x0000000400907308 */ /* 0x0003280000000800 */
[----:B------:R5:W-:Y:S01]  /*17ce0*/  MUFU.EX2 R147, R2 ;  /* 0x0000000200937308 */ /* 0x000be20000000800 */
[----:B------:R-:W-:-:S02]  /*17cf0*/  IMAD.MOV.U32 R151, RZ, RZ, R146 ;  /* 0x000000ffff977224 */ /* 0x000fc400078e0092 */
[----:B------:R-:W-:Y:S02]  /*17d00*/  IMAD.MOV.U32 R103, RZ, RZ, R140 ;  /* 0x000000ffff677224 */ /* 0x000fe400078e008c */
[-C--:B------:R-:W-:Y:S01]  /*17d10*/  FFMA.FTZ R6, R124, R0.reuse, -R3 ;  /* 0x000000007c067223 */ /* 0x080fe20000010803 */
[-C--:B-1----:R-:W-:Y:S01]  /*17d20*/  FFMA.FTZ R4, R188, R0.reuse, -R5 ;  /* 0x00000000bc047223 */ /* 0x082fe20000010805 */
[----:B-----5:R-:W-:-:S03]  /*17d30*/  FFMA.FTZ R2, R38, R0, -R3 ;  /* 0x0000000026027223 */ /* 0x020fc60000010803 */
[----:B------:R1:W5:Y:S04]  /*17d40*/  MUFU.EX2 R146, R4 ;  /* 0x0000000400927308 */ /* 0x0003680000000800 */
[----:B------:R4:W-:Y:S01]  /*17d50*/  MUFU.EX2 R140, R2 ;  /* 0x00000002008c7308 */ /* 0x0009e20000000800 */
[----:B------:R-:W-:Y:S01]  /*17d60*/  IMAD.MOV.U32 R102, RZ, RZ, R141 ;  /* 0x000000ffff667224 */ /* 0x000fe200078e008d */
[----:B--2---:R-:W-:Y:S02]  /*17d70*/  HMMA.16816.F32 R32, R8, R60, R48 ;  /* 0x0000003c0820723c */ /* 0x004fe40000001830 */
[----:B------:R-:W2:Y:S01]  /*17d80*/  MUFU.EX2 R142, R6 ;  /* 0x00000006008e7308 */ /* 0x000ea20000000800 */
[-CC-:B-1----:R-:W-:Y:S01]  /*17d90*/  FFMA.FTZ R4, R121, R0.reuse, -R3.reuse ;  /* 0x0000000079047223 */ /* 0x182fe20000010803 */
[----:B----4-:R-:W-:-:S03]  /*17da0*/  FFMA.FTZ R2, R120, R0, -R3 ;  /* 0x0000000078027223 */ /* 0x010fc60000010803 */
[----:B------:R-:W-:Y:S01]  /*17db0*/  MUFU.EX2 R143, R4 ;  /* 0x00000004008f7308 */ /* 0x000fe20000000800 */
[C---:B------:R-:W-:Y:S01]  /*17dc0*/  HMMA.16816.F32 R88, R8.reuse, R62, R56 ;  /* 0x0000003e0858723c */ /* 0x040fe20000001838 */
[----:B------:R-:W1:Y:S02]  /*17dd0*/  LDSM.16.MT88.4 R60, [R39+0xc800] ;  /* 0x00c80000273c783b */ /* 0x000e640000004200 */
[----:B------:R4:W3:Y:S05]  /*17de0*/  MUFU.EX2 R141, R2 ;  /* 0x00000002008d7308 */ /* 0x0008ea0000000800 */
[C---:B------:R-:W-:Y:S01]  /*17df0*/  HMMA.16816.F32 R56, R8.reuse, R18, R12 ;  /* 0x000000120838723c */ /* 0x040fe2000000180c */
[----:B------:R-:W1:Y:S07]  /*17e00*/  LDSM.16.MT88.4 R12, [R36+0xc800] ;  /* 0x00c80000240c783b */ /* 0x000e6e0000004200 */
[C---:B------:R-:W-:Y:S08]  /*17e10*/  HMMA.16816.F32 R48, R8.reuse, R72, R68 ;  /* 0x000000480830723c */ /* 0x040ff00000001844 */
[C---:B------:R-:W-:Y:S01]  /*17e20*/  HMMA.16816.F32 R80, R8.reuse, R74, R76 ;  /* 0x0000004a0850723c */ /* 0x040fe2000000184c */
[----:B----4-:R-:W-:Y:S01]  /*17e30*/  FFMA.FTZ R2, R196, R0, -R5 ;  /* 0x00000000c4027223 */ /* 0x010fe20000010805 */
[----:B------:R-:W-:Y:S06]  /*17e40*/  LDSM.16.MT88.4 R76, [R39+0xd000] ;  /* 0x00d00000274c783b */ /* 0x000fec0000004200 */
[----:B------:R-:W-:Y:S01]  /*17e50*/  HMMA.16816.F32 R72, R8, R16, R52 ;  /* 0x000000100848723c */ /* 0x000fe20000001834 */
[----:B------:R-:W-:Y:S01]  /*17e60*/  F2FP.F16.F32.PACK_AB R8, R144, R47 ;  /* 0x0000002f9008723e */ /* 0x000fe200000000ff */
[----:B------:R-:W4:Y:S01]  /*17e70*/  LDSM.16.MT88.4 R16, [R160+0xd000] ;  /* 0x00d00000a010783b */ /* 0x000f220000004200 */
[----:B-----5:R-:W-:-:S02]  /*17e80*/  F2FP.F16.F32.PACK_AB R10, R146, R147 ;  /* 0x00000093920a723e */ /* 0x020fc400000000ff */
[----:B--2---:R-:W-:Y:S02]  /*17e90*/  F2FP.F16.F32.PACK_AB R9, R142, R140 ;  /* 0x0000008c8e09723e */ /* 0x004fe400000000ff */
[----:B---3--:R-:W-:Y:S01]  /*17ea0*/  F2FP.F16.F32.PACK_AB R11, R141, R143 ;  /* 0x0000008f8d0b723e */ /* 0x008fe200000000ff */
[----:B------:R-:W-:Y:S02]  /*17eb0*/  IMAD.MOV.U32 R93, RZ, RZ, R136 ;  /* 0x000000ffff5d7224 */ /* 0x000fe400078e0088 */
[----:B------:R-:W-:Y:S01]  /*17ec0*/  FFMA.FTZ R4, R192, R0, -R5 ;  /* 0x00000000c0047223 */ /* 0x000fe20000010805 */
[----:B------:R2:W-:Y:S03]  /*17ed0*/  MUFU.EX2 R136, R2 ;  /* 0x0000000200887308 */ /* 0x0005e60000000800 */
[C---:B------:R-:W-:Y:S08]  /*17ee0*/  HMMA.16816.F32 R68, R8.reuse, R24, R20 ;  /* 0x000000180844723c */ /* 0x040ff00000001814 */
[----:B------:R-:W-:Y:S01]  /*17ef0*/  HMMA.16816.F32 R52, R8, R26, R28 ;  /* 0x0000001a0834723c */ /* 0x000fe2000000181c */
[----:B------:R-:W-:-:S02]  /*17f00*/  IMAD.MOV.U32 R87, RZ, RZ, R139 ;  /* 0x000000ffff577224 */ /* 0x000fc400078e008b */
[----:B--2---:R-:W-:Y:S01]  /*17f10*/  FFMA.FTZ R2, R197, R0, -R5 ;  /* 0x00000000c5027223 */ /* 0x004fe20000010805 */
[----:B------:R-:W-:Y:S01]  /*17f20*/  IMAD.MOV.U32 R101, RZ, RZ, R137 ;  /* 0x000000ffff657224 */ /* 0x000fe200078e0089 */
[----:B------:R-:W-:Y:S03]  /*17f30*/  LDSM.16.MT88.4 R24, [R45+0xd000] ;  /* 0x00d000002d18783b */ /* 0x000fe60000004200 */
[C---:B------:R-:W-:Y:S08]  /*17f40*/  HMMA.16816.F32 R20, R8.reuse, R40, R32 ;  /* 0x000000280814723c */ /* 0x040ff00000001820 */
[----:B------:R-:W-:Y:S01]  /*17f50*/  HMMA.16816.F32 R28, R8, R42, R88 ;  /* 0x0000002a081c723c */ /* 0x000fe20000001858 */
[----:B------:R-:W2:Y:S01]  /*17f60*/  LDSM.16.MT88.4 R40, [R36+0xd000] ;  /* 0x00d000002428783b */ /* 0x000ea20000004200 */
[----:B------:R3:W5:Y:S04]  /*17f70*/  MUFU.EX2 R139, R4 ;  /* 0x00000004008b7308 */ /* 0x0007680000000800 */
[----:B------:R1:W-:Y:S01]  /*17f80*/  MUFU.EX2 R137, R2 ;  /* 0x0000000200897308 */ /* 0x0003e20000000800 */
[----:B------:R-:W-:-:S02]  /*17f90*/  IMAD.MOV.U32 R84, RZ, RZ, R138 ;  /* 0x000000ffff547224 */ /* 0x000fc400078e008a */
[----:B------:R-:W-:Y:S02]  /*17fa0*/  IMAD.MOV.U32 R105, RZ, RZ, R130 ;  /* 0x000000ffff697224 */ /* 0x000fe400078e0082 */
[-C--:B------:R-:W-:Y:S01]  /*17fb0*/  FFMA.FTZ R6, R125, R0.reuse, -R3 ;  /* 0x000000007d067223 */ /* 0x080fe20000010803 */
[-C--:B---3--:R-:W-:Y:S01]  /*17fc0*/  FFMA.FTZ R4, R184, R0.reuse, -R5 ;  /* 0x00000000b8047223 */ /* 0x088fe20000010805 */
[----:B-1----:R-:W-:-:S03]  /*17fd0*/  FFMA.FTZ R2, R128, R0, -R3 ;  /* 0x0000000080027223 */ /* 0x002fc60000010803 */
[----:B------:R1:W3:Y:S04]  /*17fe0*/  MUFU.EX2 R138, R4 ;  /* 0x00000004008a7308 */ /* 0x0002e80000000800 */
[----:B------:R4:W-:Y:S01]  /*17ff0*/  MUFU.EX2 R130, R2 ;  /* 0x0000000200827308 */ /* 0x0009e20000000800 */
[----:B------:R-:W-:Y:S01]  /*18000*/  IMAD.MOV.U32 R95, RZ, RZ, R131 ;  /* 0x000000ffff5f7224 */ /* 0x000fe200078e0083 */
[----:B------:R-:W-:Y:S02]  /*18010*/  HMMA.16816.F32 R48, R8, R60, R48 ;  /* 0x0000003c0830723c */ /* 0x000fe40000001830 */
[----:B------:R-:W2:Y:S01]  /*18020*/  MUFU.EX2 R132, R6 ;  /* 0x0000000600847308 */ /* 0x000ea20000000800 */
[-CC-:B-1----:R-:W-:Y:S01]  /*18030*/  FFMA.FTZ R4, R129, R0.reuse, -R3.reuse ;  /* 0x0000000081047223 */ /* 0x182fe20000010803 */
[----:B----4-:R-:W-:-:S03]  /*18040*/  FFMA.FTZ R2, R145, R0, -R3 ;  /* 0x0000000091027223 */ /* 0x010fc60000010803 */
[----:B------:R-:W-:Y:S01]  /*18050*/  MUFU.EX2 R133, R4 ;  /* 0x0000000400857308 */ /* 0x000fe20000000800 */
[C---:B------:R-:W-:Y:S03]  /*18060*/  HMMA.16816.F32 R80, R8.reuse, R62, R80 ;  /* 0x0000003e0850723c */ /* 0x040fe60000001850 */
[----:B------:R1:W4:Y:S05]  /*18070*/  MUFU.EX2 R131, R2 ;  /* 0x0000000200837308 */ /* 0x00032a0000000800 */
[C---:B------:R-:W-:Y:S08]  /*18080*/  HMMA.16816.F32 R60, R8.reuse, R12, R72 ;  /* 0x0000000c083c723c */ /* 0x040ff00000001848 */
[----:B------:R-:W-:Y:S01]  /*18090*/  HMMA.16816.F32 R32, R8, R14, R56 ;  /* 0x0000000e0820723c */ /* 0x000fe20000001838 */
[----:B-----5:R-:W-:Y:S01]  /*180a0*/  F2FP.F16.F32.PACK_AB R8, R139, R136 ;  /* 0x000000888b08723e */ /* 0x020fe200000000ff */
[----:B-1----:R-:W-:Y:S01]  /*180b0*/  FFMA.FTZ R2, R193, R0, -R5 ;  /* 0x00000000c1027223 */ /* 0x002fe20000010805 */
[----:B---3--:R-:W-:Y:S01]  /*180c0*/  F2FP.F16.F32.PACK_AB R10, R138, R137 ;  /* 0x000000898a0a723e */ /* 0x008fe200000000ff */
[----:B------:R-:W1:Y:S01]  /*180d0*/  LDSM.16.MT88.4 R12, [R45+0xd800] ;  /* 0x00d800002d0c783b */ /* 0x000e620000004200 */
[----:B--2---:R-:W-:-:S02]  /*180e0*/  F2FP.F16.F32.PACK_AB R9, R132, R130 ;  /* 0x000000828409723e */ /* 0x004fc400000000ff */
[----:B----4-:R-:W-:Y:S01]  /*180f0*/  F2FP.F16.F32.PACK_AB R11, R131, R133 ;  /* 0x00000085830b723e */ /* 0x010fe200000000ff */
[----:B------:R2:W-:Y:S01]  /*18100*/  MUFU.EX2 R125, R2 ;  /* 0x00000002007d7308 */ /* 0x0005e20000000800 */
[----:B------:R-:W-:-:S05]  /*18110*/  FFMA.FTZ R4, R180, R0, -R5 ;  /* 0x00000000b4047223 */ /* 0x000fca0000010805 */
        /* <DEDUP_REMOVED lines=12> */
[C---:B------:R-:W-:Y:S01]  /*181e0*/  HMMA.16816.F32 R68, R8.reuse, R40, R60 ;  /* 0x000000280844723c */ /* 0x040fe2000000183c */
[-CC-:B-----5:R-:W-:Y:S01]  /*181f0*/  FFMA.FTZ R2, R161, R0.reuse, -R3.reuse ;  /* 0x00000000a1027223 */ /* 0x1a0fe20000010803 */
[----:B------:R-:W-:Y:S01]  /*18200*/  IMAD.MOV.U32 R93, RZ, RZ, R122 ;  /* 0x000000ffff5d7224 */ /* 0x000fe200078e007a */
[----:B------:R5:W1:Y:S05]  /*18210*/  MUFU.EX2 R127, R4 ;  /* 0x00000004007f7308 */ /* 0x000a6a0000000800 */
[----:B------:R-:W-:Y:S01]  /*18220*/  HMMA.16816.F32 R40, R8, R42, R32 ;  /* 0x0000002a0828723c */ /* 0x000fe20000001820 */
[----:B------:R-:W3:Y:S01]  /*18230*/  LDSM.16.MT88.4 R32, [R36+0xd800] ;  /* 0x00d800002420783b */ /* 0x000ee20000004200 */
[----:B------:R4:W-:Y:S01]  /*18240*/  MUFU.EX2 R122, R2 ;  /* 0x00000002007a7308 */ /* 0x0009e20000000800 */
[----:B------:R-:W-:Y:S01]  /*18250*/  FFMA.FTZ R6, R169, R0, -R3 ;  /* 0x00000000a9067223 */ /* 0x000fe20000010803 */
[----:B------:R-:W-:-:S02]  /*18260*/  IMAD.MOV.U32 R38, RZ, RZ, R126 ;  /* 0x000000ffff267224 */ /* 0x000fc400078e007e */
[----:B------:R-:W-:Y:S02]  /*18270*/  IMAD.MOV.U32 R150, RZ, RZ, R123 ;  /* 0x000000ffff967224 */ /* 0x000fe400078e007b */
[-CC-:B-----5:R-:W-:Y:S01]  /*18280*/  FFMA.FTZ R4, R168, R0.reuse, -R3.reuse ;  /* 0x00000000a8047223 */ /* 0x1a0fe20000010803 */
[----:B------:R-:W5:Y:S01]  /*18290*/  MUFU.EX2 R124, R6 ;  /* 0x00000006007c7308 */ /* 0x000f620000000800 */
[C---:B------:R-:W-:Y:S01]  /*182a0*/  HMMA.16816.F32 R20, R8.reuse, R24, R20 ;  /* 0x000000180814723c */ /* 0x040fe20000001814 */
[----:B----4-:R-:W-:Y:S02]  /*182b0*/  FFMA.FTZ R2, R165, R0, -R3 ;  /* 0x00000000a5027223 */ /* 0x010fe40000010803 */
[----:B------:R-:W-:Y:S04]  /*182c0*/  MUFU.EX2 R126, R4 ;  /* 0x00000004007e7308 */ /* 0x000fe80000000800 */
[----:B------:R-:W4:Y:S01]  /*182d0*/  MUFU.EX2 R123, R2 ;  /* 0x00000002007b7308 */ /* 0x000f220000000800 */
[C---:B------:R-:W-:Y:S01]  /*182e0*/  HMMA.16816.F32 R88, R8.reuse, R26, R28 ;  /* 0x0000001a0858723c */ /* 0x040fe2000000181c */
[----:B------:R-:W3:Y:S07]  /*182f0*/  LDSM.16.MT88.4 R24, [R160+0xe000] ;  /* 0x00e00000a018783b */ /* 0x000eee0000004200 */
[----:B------:R-:W-:Y:S01]  /*18300*/  HMMA.16816.F32 R76, R8, R78, R80 ;  /* 0x0000004e084c723c */ /* 0x000fe20000001850 */
[----:B------:R-:W-:-:S02]  /*18310*/  F2FP.F16.F32.PACK_AB R8, R128, R125 ;  /* 0x0000007d8008723e */ /* 0x000fc400000000ff */
[----:B-1----:R-:W-:Y:S02]  /*18320*/  F2FP.F16.F32.PACK_AB R10, R127, R129 ;  /* 0x000000817f0a723e */ /* 0x002fe400000000ff */
[----:B-----5:R-:W-:Y:S02]  /*18330*/  F2FP.F16.F32.PACK_AB R9, R124, R122 ;  /* 0x0000007a7c09723e */ /* 0x020fe400000000ff */
[----:B----4-:R-:W-:Y:S01]  /*18340*/  F2FP.F16.F32.PACK_AB R11, R123, R126 ;  /* 0x0000007e7b0b723e */ /* 0x010fe200000000ff */
[----:B------:R-:W-:Y:S01]  /*18350*/  FFMA.FTZ R2, R200, R0, -R5 ;  /* 0x00000000c8027223 */ /* 0x000fe20000010805 */
[----:B------:R-:W-:-:S05]  /*18360*/  IMAD.MOV.U32 R169, RZ, RZ, R118 ;  /* 0x000000ffffa97224 */ /* 0x000fca00078e0076 */
[C---:B------:R-:W-:Y:S01]  /*18370*/  HMMA.16816.F32 R28, R8.reuse, R12, R20 ;  /* 0x0000000c081c723c */ /* 0x040fe20000001814 */
[----:B------:R-:W1:Y:S01]  /*18380*/  LDSM.16.MT88.4 R20, [R45+0xe000] ;  /* 0x00e000002d14783b */ /* 0x000e620000004200 */
[----:B------:R4:W-:Y:S01]  /*18390*/  MUFU.EX2 R118, R2 ;  /* 0x0000000200767308 */ /* 0x0009e20000000800 */
[-C--:B------:R-:W-:Y:S01]  /*183a0*/  FFMA.FTZ R4, R201, R0.reuse, -R5 ;  /* 0x00000000c9047223 */ /* 0x080fe20000010805 */
[----:B------:R-:W-:Y:S02]  /*183b0*/  IMAD.MOV.U32 R180, RZ, RZ, R87 ;  /* 0x000000ffffb47224 */ /* 0x000fe400078e0057 */
[----:B------:R-:W-:Y:S01]  /*183c0*/  IMAD.MOV.U32 R87, RZ, RZ, R119 ;  /* 0x000000ffff577224 */ /* 0x000fe200078e0077 */
[----:B------:R5:W1:Y:S01]  /*183d0*/  MUFU.EX2 R121, R4 ;  /* 0x0000000400797308 */ /* 0x000a620000000800 */
        /* <DEDUP_REMOVED lines=14> */
[----:B------:R-:W-:Y:S01]  /*184c0*/  HMMA.16816.F32 R48, R8, R34, R40 ;  /* 0x000000220830723c */ /* 0x000fe20000001828 */
[----:B------:R-:W4:Y:S01]  /*184d0*/  LDSM.16.MT88.4 R40, [R36+0xe000] ;  /* 0x00e000002428783b */ /* 0x000f220000004200 */
[----:B------:R-:W2:Y:S01]  /*184e0*/  MUFU.EX2 R161, R6 ;  /* 0x0000000600a17308 */ /* 0x000ea20000000800 */
[----:B---3--:R-:W-:-:S03]  /*184f0*/  FFMA.FTZ R2, R183, R0, -R3 ;  /* 0x00000000b7027223 */ /* 0x008fc60000010803 */
[----:B------:R-:W-:Y:S02]  /*18500*/  MUFU.EX2 R116, R4 ;  /* 0x0000000400747308 */ /* 0x000fe40000000800 */
[----:B------:R-:W-:Y:S01]  /*18510*/  HMMA.16816.F32 R52, R8, R32, R68 ;  /* 0x000000200834723c */ /* 0x000fe20000001844 */
[----:B------:R-:W3:Y:S01]  /*18520*/  LDSM.16.MT88.4 R32, [R160+0xe800] ;  /* 0x00e80000a020783b */ /* 0x000ee20000004200 */
[----:B------:R5:W2:Y:S01]  /*18530*/  MUFU.EX2 R115, R2 ;  /* 0x0000000200737308 */ /* 0x000aa20000000800 */
[----:B-1----:R-:W-:Y:S01]  /*18540*/  F2FP.F16.F32.PACK_AB R8, R121, R118 ;  /* 0x000000767908723e */ /* 0x002fe200000000ff */
[-CC-:B-----5:R-:W-:Y:S01]  /*18550*/  FFMA.FTZ R2, R221, R0.reuse, -R5.reuse ;  /* 0x00000000dd027223 */ /* 0x1a0fe20000010805 */
[----:B------:R-:W-:-:S03]  /*18560*/  FFMA.FTZ R4, R224, R0, -R5 ;  /* 0x00000000e0047223 */ /* 0x000fc60000010805 */
[----:B------:R1:W-:Y:S04]  /*18570*/  MUFU.EX2 R108, R2 ;  /* 0x00000002006c7308 */ /* 0x0003e80000000800 */
[----:B------:R5:W3:Y:S01]  /*18580*/  MUFU.EX2 R112, R4 ;  /* 0x0000000400707308 */ /* 0x000ae20000000800 */
[----:B------:R-:W-:Y:S01]  /*18590*/  F2FP.F16.F32.PACK_AB R10, R120, R119 ;  /* 0x00000077780a723e */ /* 0x000fe200000000ff */
[----:B-1----:R-:W-:-:S04]  /*185a0*/  FFMA.FTZ R2, R231, R0, -R5 ;  /* 0x00000000e7027223 */ /* 0x002fc80000010805 */
[----:B------:R1:W-:Y:S01]  /*185b0*/  MUFU.EX2 R114, R2 ;  /* 0x0000000200727308 */ /* 0x0003e20000000800 */
[----:B-----5:R-:W-:Y:S01]  /*185c0*/  FFMA.FTZ R4, R230, R0, -R5 ;  /* 0x00000000e6047223 */ /* 0x020fe20000010805 */
[----:B--2---:R-:W-:Y:S02]  /*185d0*/  F2FP.F16.F32.PACK_AB R9, R161, R117 ;  /* 0x00000075a109723e */ /* 0x004fe400000000ff */
[----:B------:R-:W-:Y:S01]  /*185e0*/  F2FP.F16.F32.PACK_AB R11, R115, R116 ;  /* 0x00000074730b723e */ /* 0x000fe200000000ff */
[----:B------:R2:W5:Y:S01]  /*185f0*/  MUFU.EX2 R113, R4 ;  /* 0x0000000400717308 */ /* 0x0005620000000800 */
[-CC-:B------:R-:W-:Y:S01]  /*18600*/  FFMA.FTZ R6, R164, R0.reuse, -R3.reuse ;  /* 0x00000000a4067223 */ /* 0x180fe20000010803 */
[----:B-1----:R-:W-:-:S04]  /*18610*/  FFMA.FTZ R2, R215, R0, -R3 ;  /* 0x00000000d7027223 */ /* 0x002fc80000010803 */
[----:B------:R1:W-:Y:S01]  /*18620*/  MUFU.EX2 R107, R2 ;  /* 0x00000002006b7308 */ /* 0x0003e20000000800 */
[-C--:B--2---:R-:W-:Y:S01]  /*18630*/  FFMA.FTZ R4, R216, R0.reuse, -R3 ;  /* 0x00000000d8047223 */ /* 0x084fe20000010803 */
[----:B------:R-:W-:Y:S01]  /*18640*/  IMAD.MOV.U32 R176, RZ, RZ, R109 ;  /* 0x000000ffffb07224 */ /* 0x000fe200078e006d */
[C---:B------:R-:W-:Y:S01]  /*18650*/  HMMA.16816.F32 R56, R8.reuse, R24, R56 ;  /* 0x000000180838723c */ /* 0x040fe20000001838 */
[----:B------:R-:W2:Y:S04]  /*18660*/  MUFU.EX2 R152, R6 ;  /* 0x0000000600987308 */ /* 0x000ea80000000800 */
[----:B------:R-:W-:Y:S01]  /*18670*/  MUFU.EX2 R111, R4 ;  /* 0x00000004006f7308 */ /* 0x000fe20000000800 */
[-C--:B-1----:R-:W-:Y:S02]  /*18680*/  FFMA.FTZ R2, R214, R0.reuse, -R3 ;  /* 0x00000000d6027223 */ /* 0x082fe40000010803 */
[C---:B------:R-:W-:Y:S01]  /*18690*/  HMMA.16816.F32 R68, R8.reuse, R26, R60 ;  /* 0x0000001a0844723c */ /* 0x040fe2000000183c */
[----:B------:R-:W-:Y:S01]  /*186a0*/  LDSM.16.MT88.4 R24, [R39+0xe800] ;  /* 0x00e800002718783b */ /* 0x000fe20000004200 */
[----:B------:R1:W2:Y:S06]  /*186b0*/  MUFU.EX2 R109, R2 ;  /* 0x00000002006d7308 */ /* 0x0002ac0000000800 */
[C---:B------:R-:W-:Y:S08]  /*186c0*/  HMMA.16816.F32 R60, R8.reuse, R20, R28 ;  /* 0x00000014083c723c */ /* 0x040ff0000000181c */
[C---:B------:R-:W-:Y:S01]  /*186d0*/  HMMA.16816.F32 R88, R8.reuse, R22, R16 ;  /* 0x000000160858723c */ /* 0x040fe20000001810 */
[----:B------:R-:W2:Y:S04]  /*186e0*/  LDSM.16.MT88.4 R20, [R45+0xe800] ;  /* 0x00e800002d14783b */ /* 0x000ea80000004200 */
[----:B------:R-:W2:Y:S03]  /*186f0*/  LDSM.16.MT88.4 R16, [R36+0xe800] ;  /* 0x00e800002410783b */ /* 0x000ea60000004200 */
[C---:B------:R-:W-:Y:S08]  /*18700*/  HMMA.16816.F32 R80, R8.reuse, R72, R12 ;  /* 0x000000480850723c */ /* 0x040ff0000000180c */
[----:B------:R-:W-:Y:S01]  /*18710*/  HMMA.16816.F32 R72, R8, R74, R76 ;  /* 0x0000004a0848723c */ /* 0x000fe2000000184c */
[----:B-1----:R-:W-:Y:S01]  /*18720*/  FFMA.FTZ R2, R240, R0, -R5 ;  /* 0x00000000f0027223 */ /* 0x002fe20000010805 */
[----:B------:R-:W-:-:S02]  /*18730*/  IMAD.MOV.U32 R192, RZ, RZ, R103 ;  /* 0x000000ffffc07224 */ /* 0x000fc400078e0067 */
[----:B------:R-:W-:Y:S01]  /*18740*/  FFMA.FTZ R4, R241, R0, -R5 ;  /* 0x00000000f1047223 */ /* 0x000fe20000010805 */
[----:B------:R-:W-:-:S03]  /*18750*/  IMAD.MOV.U32 R185, RZ, RZ, R105 ;  /* 0x000000ffffb97224 */ /* 0x000fc600078e0069 */
[C---:B----4-:R-:W-:Y:S08]  /*18760*/  HMMA.16816.F32 R28, R8.reuse, R40, R52 ;  /* 0x00000028081c723c */ /* 0x050ff00000001834 */
[----:B------:R-:W-:Y:S01]  /*18770*/  HMMA.16816.F32 R12, R8, R42, R48 ;  /* 0x0000002a080c723c */ /* 0x000fe20000001830 */
[----:B---3--:R-:W-:Y:S01]  /*18780*/  F2FP.F16.F32.PACK_AB R8, R112, R108 ;  /* 0x0000006c7008723e */ /* 0x008fe200000000ff */
[----:B------:R-:W-:Y:S01]  /*18790*/  IMAD.MOV.U32 R184, RZ, RZ, R100 ;  /* 0x000000ffffb87224 */ /* 0x000fe200078e0064 */
[----:B-----5:R-:W-:Y:S01]  /*187a0*/  F2FP.F16.F32.PACK_AB R10, R113, R114 ;  /* 0x00000072710a723e */ /* 0x020fe200000000ff */
[-C--:B------:R-:W-:Y:S01]  /*187b0*/  FFMA.FTZ R6, R172, R0.reuse, -R3 ;  /* 0x00000000ac067223 */ /* 0x080fe20000010803 */
[----:B--2---:R-:W-:Y:S01]  /*187c0*/  F2FP.F16.F32.PACK_AB R9, R152, R107 ;  /* 0x0000006b9809723e */ /* 0x004fe200000000ff */
[----:B------:R-:W-:Y:S01]  /*187d0*/  IMAD.MOV.U32 R196, RZ, RZ, R101 ;  /* 0x000000ffffc47224 */ /* 0x000fe200078e0065 */
[----:B------:R-:W-:Y:S01]  /*187e0*/  F2FP.F16.F32.PACK_AB R11, R109, R111 ;  /* 0x0000006f6d0b723e */ /* 0x000fe200000000ff */
[----:B------:R1:W-:Y:S01]  /*187f0*/  MUFU.EX2 R103, R2 ;  /* 0x0000000200677308 */ /* 0x0003e20000000800 */
[----:B------:R-:W-:Y:S01]  /*18800*/  IMAD.MOV.U32 R197, RZ, RZ, R102 ;  /* 0x000000ffffc57224 */ /* 0x000fe200078e0066 */
[----:B------:R-:W-:Y:S04]  /*18810*/  LDSM.16.MT88.4 R76, [R39+0xf000] ;  /* 0x00f00000274c783b */ /* 0x000fe80000004200 */
        /* <DEDUP_REMOVED lines=11> */
[----:B------:R-:W-:Y:S03]  /*188d0*/  HMMA.16816.F32 R52, R8, R20, R60 ;  /* 0x000000140834723c */ /* 0x000fe6000000183c */
        /* <DEDUP_REMOVED lines=28> */
[----:B------:R1:W-:Y:S04]  /*18aa0*/  MUFU.EX2 R99, R2 ;  /* 0x0000000200637308 */ /* 0x0003e80000000800 */
[----:B------:R5:W2:Y:S01]  /*18ab0*/  MUFU.EX2 R98, R4 ;  /* 0x0000000400627308 */ /* 0x000aa20000000800 */
[----:B------:R-:W-:Y:S02]  /*18ac0*/  IMAD.MOV.U32 R200, RZ, RZ, R97 ;  /* 0x000000ffffc87224 */ /* 0x000fe400078e0061 */
[-CC-:B------:R-:W-:Y:S01]  /*18ad0*/  FFMA.FTZ R6, R207, R0.reuse, -R3.reuse ;  /* 0x00000000cf067223 */ /* 0x180fe20000010803 */
[----:B------:R-:W-:Y:S02]  /*18ae0*/  IMAD.MOV.U32 R168, RZ, RZ, R92 ;  /* 0x000000ffffa87224 */ /* 0x000fe400078e005c */
[-C--:B-1----:R-:W-:Y:S01]  /*18af0*/  FFMA.FTZ R2, R203, R0.reuse, -R3 ;  /* 0x00000000cb027223 */ /* 0x082fe20000010803 */
[----:B-----5:R-:W-:-:S03]  /*18b00*/  FFMA.FTZ R4, R252, R0, -R5 ;  /* 0x00000000fc047223 */ /* 0x020fc60000010805 */
[----:B------:R1:W-:Y:S04]  /*18b10*/  MUFU.EX2 R164, R2 ;  /* 0x0000000200a47308 */ /* 0x0003e80000000800 */
[----:B------:R5:W4:Y:S01]  /*18b20*/  MUFU.EX2 R97, R4 ;  /* 0x0000000400617308 */ /* 0x000b220000000800 */
[----:B------:R-:W-:Y:S02]  /*18b30*/  IMAD.MOV.U32 R169, RZ, RZ, R151 ;  /* 0x000000ffffa97224 */ /* 0x000fe400078e0097 */
[----:B------:R-:W-:Y:S01]  /*18b40*/  IMAD.MOV.U32 R165, RZ, RZ, R94 ;  /* 0x000000ffffa57224 */ /* 0x000fe200078e005e */
[----:B------:R-:W4:Y:S01]  /*18b50*/  MUFU.EX2 R151, R6 ;  /* 0x0000000600977308 */ /* 0x000f220000000800 */
[----:B------:R-:W-:Y:S02]  /*18b60*/  IMAD.MOV.U32 R92, RZ, RZ, R96 ;  /* 0x000000ffff5c7224 */ /* 0x000fe400078e0060 */
[-CC-:B-1----:R-:W-:Y:S01]  /*18b70*/  FFMA.FTZ R2, R242, R0.reuse, -R3.reuse ;  /* 0x00000000f2027223 */ /* 0x182fe20000010803 */
[----:B-----5:R-:W-:-:S03]  /*18b80*/  FFMA.FTZ R4, R243, R0, -R3 ;  /* 0x00000000f3047223 */ /* 0x020fc60000010803 */
[----:B------:R1:W-:Y:S01]  /*18b90*/  MUFU.EX2 R94, R2 ;  /* 0x00000002005e7308 */ /* 0x0003e20000000800 */
[C---:B------:R-:W-:Y:S01]  /*18ba0*/  HMMA.16816.F32 R80, R8.reuse, R76, R68 ;  /* 0x0000004c0850723c */ /* 0x040fe20000001844 */
[----:B------:R-:W5:Y:S02]  /*18bb0*/  LDSM.16.MT88.4 R68, [R39+0xf800] ;  /* 0x00f800002744783b */ /* 0x000f640000004200 */
[----:B------:R-:W1:Y:S05]  /*18bc0*/  MUFU.EX2 R96, R4 ;  /* 0x0000000400607308 */ /* 0x000e6a0000000800 */
[C---:B------:R-:W-:Y:S08]  /*18bd0*/  HMMA.16816.F32 R76, R8.reuse, R78, R72 ;  /* 0x0000004e084c723c */ /* 0x040ff00000001848 */
[C---:B---3--:R-:W-:Y:S08]  /*18be0*/  HMMA.16816.F32 R72, R8.reuse, R16, R60 ;  /* 0x000000100848723c */ /* 0x048ff0000000183c */
[----:B------:R-:W-:Y:S01]  /*18bf0*/  HMMA.16816.F32 R60, R8, R18, R12 ;  /* 0x00000012083c723c */ /* 0x000fe2000000180c */
[----:B--2---:R-:W-:Y:S01]  /*18c00*/  F2FP.F16.F32.PACK_AB R8, R98, R95 ;  /* 0x0000005f6208723e */ /* 0x004fe200000000ff */
[----:B------:R-:W2:Y:S01]  /*18c10*/  LDSM.16.MT88.4 R12, [R36+0xf800] ;  /* 0x00f80000240c783b */ /* 0x000ea20000004200 */
[----:B----4-:R-:W-:-:S02]  /*18c20*/  F2FP.F16.F32.PACK_AB R10, R97, R99 ;  /* 0x00000063610a723e */ /* 0x010fc400000000ff */
[----:B------:R-:W-:Y:S01]  /*18c30*/  F2FP.F16.F32.PACK_AB R9, R151, R164 ;  /* 0x000000a49709723e */ /* 0x000fe200000000ff */
[--C-:B-1----:R-:W-:Y:S01]  /*18c40*/  FFMA.FTZ R2, R204, R0, -R5.reuse ;  /* 0x00000000cc027223 */ /* 0x102fe20000010805 */
[----:B------:R-:W-:Y:S01]  /*18c50*/  F2FP.F16.F32.PACK_AB R11, R94, R96 ;  /* 0x000000605e0b723e */ /* 0x000fe200000000ff */
[-C--:B------:R-:W-:Y:S01]  /*18c60*/  FFMA.FTZ R4, R92, R0.reuse, -R5 ;  /* 0x000000005c047223 */ /* 0x080fe20000010805 */
[-C--:B------:R-:W-:Y:S01]  /*18c70*/  FFMA.FTZ R6, R217, R0.reuse, -R3 ;  /* 0x00000000d9067223 */ /* 0x080fe20000010803 */
[----:B------:R-:W-:Y:S02]  /*18c80*/  IMAD.MOV.U32 R205, RZ, RZ, R180 ;  /* 0x000000ffffcd7224 */ /* 0x000fe400078e00b4 */
[----:B------:R-:W-:Y:S01]  /*18c90*/  FADD.FTZ R7, R174, R7 ;  /* 0x00000007ae077221 */ /* 0x000fe20000010000 */
[----:B------:R-:W-:Y:S01]  /*18ca0*/  LDSM.16.MT88.4 R16, [R45+0x10000] ;  /* 0x010000002d10783b */ /* 0x000fe20000004200 */
[C---:B------:R-:W-:Y:S01]  /*18cb0*/  HMMA.16816.F32 R48, R8.reuse, R22, R24 ;  /* 0x000000160830723c */ /* 0x040fe20000001818 */
[----:B------:R1:W-:Y:S07]  /*18cc0*/  MUFU.EX2 R92, R2 ;  /* 0x00000002005c7308 */ /* 0x0003ee0000000800 */
[----:B------:R-:W-:Y:S01]  /*18cd0*/  HMMA.16816.F32 R24, R8, R32, R40 ;  /* 0x000000200818723c */ /* 0x000fe20000001828 */
[----:B------:R-:W3:Y:S01]  /*18ce0*/  LDSM.16.MT88.4 R40, [R39+0x10000] ;  /* 0x010000002728783b */ /* 0x000ee20000004200 */
[----:B------:R4:W2:Y:S01]  /*18cf0*/  MUFU.EX2 R90, R4 ;  /* 0x00000004005a7308 */ /* 0x0008a20000000800 */
[----:B-1----:R-:W-:-:S04]  /*18d00*/  FFMA.FTZ R2, R201, R0, -R5 ;  /* 0x00000000c9027223 */ /* 0x002fc80000010805 */
[----:B------:R1:W-:Y:S01]  /*18d10*/  MUFU.EX2 R91, R2 ;  /* 0x00000002005b7308 */ /* 0x0003e20000000800 */
[-C--:B----4-:R-:W-:Y:S01]  /*18d20*/  FFMA.FTZ R4, R200, R0.reuse, -R5 ;  /* 0x00000000c8047223 */ /* 0x090fe20000010805 */
[----:B------:R-:W-:Y:S02]  /*18d30*/  IMAD.MOV.U32 R200, RZ, RZ, R165 ;  /* 0x000000ffffc87224 */ /* 0x000fe400078e00a5 */
[----:B------:R-:W-:Y:S02]  /*18d40*/  IMAD.MOV.U32 R165, RZ, RZ, R168 ;  /* 0x000000ffffa57224 */ /* 0x000fe400078e00a8 */
[----:B------:R-:W-:Y:S02]  /*18d50*/  IMAD.MOV.U32 R168, RZ, RZ, R169 ;  /* 0x000000ffffa87224 */ /* 0x000fe400078e00a9 */
[----:B------:R-:W-:Y:S02]  /*18d60*/  IMAD.MOV.U32 R169, RZ, RZ, R176 ;  /* 0x000000ffffa97224 */ /* 0x000fe400078e00b0 */
[----:B-1----:R-:W-:Y:S01]  /*18d70*/  FFMA.FTZ R2, R218, R0, -R3 ;  /* 0x00000000da027223 */ /* 0x002fe20000010803 */
[----:B------:R-:W-:-:S02]  /*18d80*/  IMAD.MOV.U32 R176, RZ, RZ, R185 ;  /* 0x000000ffffb07224 */ /* 0x000fc400078e00b9 */
[----:B------:R-:W-:Y:S02]  /*18d90*/  IMAD.MOV.U32 R185, RZ, RZ, R150 ;  /* 0x000000ffffb97224 */ /* 0x000fe400078e0096 */
[----:B------:R-:W-:Y:S01]  /*18da0*/  IMAD.MOV.U32 R204, RZ, RZ, R93 ;  /* 0x000000ffffcc7224 */ /* 0x000fe200078e005d */
[----:B------:R1:W-:Y:S04]  /*18db0*/  MUFU.EX2 R150, R2 ;  /* 0x0000000200967308 */ /* 0x0003e80000000800 */
[----:B------:R4:W3:Y:S01]  /*18dc0*/  MUFU.EX2 R93, R4 ;  /* 0x00000004005d7308 */ /* 0x0008e20000000800 */
[----:B------:R-:W-:Y:S01]  /*18dd0*/  HMMA.16816.F32 R56, R8, R20, R28 ;  /* 0x000000140838723c */ /* 0x000fe2000000181c */
[----:B------:R-:W-:Y:S01]  /*18de0*/  IMAD.MOV.U32 R201, RZ, RZ, R87 ;  /* 0x000000ffffc97224 */ /* 0x000fe200078e0057 */
[----:B------:R-:W3:Y:S01]  /*18df0*/  LDSM.16.MT88.4 R20, [R160+0x10000] ;  /* 0x01000000a014783b */ /* 0x000ee20000004200 */
[----:B------:R-:W3:Y:S01]  /*18e00*/  MUFU.EX2 R88, R6 ;  /* 0x0000000600587308 */ /* 0x000ee20000000800 */
[-CC-:B-1----:R-:W-:Y:S01]  /*18e10*/  FFMA.FTZ R2, R246, R0.reuse, -R3.reuse ;  /* 0x00000000f6027223 */ /* 0x182fe20000010803 */
[----:B----4-:R-:W-:-:S03]  /*18e20*/  FFMA.FTZ R4, R247, R0, -R3 ;  /* 0x00000000f7047223 */ /* 0x010fc60000010803 */
[C---:B------:R-:W-:Y:S01]  /*18e30*/  HMMA.16816.F32 R28, R8.reuse, R34, R52 ;  /* 0x00000022081c723c */ /* 0x040fe20000001834 */
[----:B------:R1:W-:Y:S07]  /*18e40*/  MUFU.EX2 R87, R2 ;  /* 0x0000000200577308 */ /* 0x0003ee0000000800 */
[C---:B-----5:R-:W-:Y:S01]  /*18e50*/  HMMA.16816.F32 R76, R8.reuse, R70, R76 ;  /* 0x00000046084c723c */ /* 0x060fe2000000184c */
[----:B------:R4:W5:Y:S01]  /*18e60*/  MUFU.EX2 R89, R4 ;  /* 0x0000000400597308 */ /* 0x0009620000000800 */
[----:B------:R-:W-:Y:S01]  /*18e70*/  IMAD.MOV.U32 R180, RZ, RZ, R38 ;  /* 0x000000ffffb47224 */ /* 0x000fe200078e0026 */
[----:B------:R-:W5:Y:S05]  /*18e80*/  LDSM.16.MT88.4 R52, [R36+0x10000] ;  /* 0x010000002434783b */ /* 0x000f6a0000004200 */
[----:B------:R-:W-:Y:S01]  /*18e90*/  HMMA.16816.F32 R32, R8, R68, R80 ;  /* 0x000000440820723c */ /* 0x000fe20000001850 */
[-CC-:B-1----:R-:W-:Y:S01]  /*18ea0*/  FFMA.FTZ R2, R205, R0.reuse, -R5.reuse ;  /* 0x00000000cd027223 */ /* 0x182fe20000010805 */
[----:B----4-:R-:W-:-:S03]  /*18eb0*/  FFMA.FTZ R4, R84, R0, -R5 ;  /* 0x0000000054047223 */ /* 0x010fc60000010805 */
[----:B------:R1:W-:Y:S03]  /*18ec0*/  MUFU.EX2 R84, R2 ;  /* 0x0000000200547308 */ /* 0x0003e60000000800 */
[C---:B--2---:R-:W-:Y:S01]  /*18ed0*/  HMMA.16816.F32 R72, R8.reuse, R12, R72 ;  /* 0x0000000c0848723c */ /* 0x044fe20000001848 */
[----:B------:R2:W4:Y:S07]  /*18ee0*/  MUFU.EX2 R82, R4 ;  /* 0x0000000400527308 */ /* 0x00052e0000000800 */
[----:B------:R-:W-:Y:S01]  /*18ef0*/  HMMA.16816.F32 R60, R8, R14, R60 ;  /* 0x0000000e083c723c */ /* 0x000fe2000000183c */
[--C-:B-1----:R-:W-:Y:S01]  /*18f00*/  FFMA.FTZ R2, R204, R0, -R5.reuse ;  /* 0x00000000cc027223 */ /* 0x102fe20000010805 */
[----:B------:R-:W-:Y:S01]  /*18f10*/  F2FP.F16.F32.PACK_AB R8, R90, R92 ;  /* 0x0000005c5a08723e */ /* 0x000fe200000000ff */
[----:B------:R-:W-:Y:S01]  /*18f20*/  FADD.FTZ R38, R173, R220 ;  /* 0x000000dcad267221 */ /* 0x000fe20000010000 */
[----:B---3--:R-:W-:Y:S01]  /*18f30*/  F2FP.F16.F32.PACK_AB R10, R93, R91 ;  /* 0x0000005b5d0a723e */ /* 0x008fe200000000ff */
[----:B------:R1:W-:Y:S01]  /*18f40*/  MUFU.EX2 R83, R2 ;  /* 0x0000000200537308 */ /* 0x0003e20000000800 */
[----:B------:R-:W-:Y:S01]  /*18f50*/  F2FP.F16.F32.PACK_AB R9, R88, R150 ;  /* 0x000000965809723e */ /* 0x000fe200000000ff */
[-C--:B--2---:R-:W-:Y:S01]  /*18f60*/  FFMA.FTZ R4, R201, R0.reuse, -R5 ;  /* 0x00000000c9047223 */ /* 0x084fe20000010805 */
[----:B-----5:R-:W-:Y:S01]  /*18f70*/  F2FP.F16.F32.PACK_AB R11, R87, R89 ;  /* 0x00000059570b723e */ /* 0x020fe200000000ff */
[----:B------:R-:W-:Y:S01]  /*18f80*/  IMAD.MOV.U32 R201, RZ, RZ, R86 ;  /* 0x000000ffffc97224 */ /* 0x000fe200078e0056 */
[----:B------:R-:W2:Y:S01]  /*18f90*/  LDSM.16.MT88.4 R12, [R160+0x10800] ;  /* 0x01080000a00c783b */ /* 0x000ea20000004200 */
[----:B------:R3:W5:Y:S01]  /*18fa0*/  MUFU.EX2 R86, R4 ;  /* 0x0000000400567308 */ /* 0x0007620000000800 */
[----:B-1----:R-:W-:-:S03]  /*18fb0*/  FFMA.FTZ R2, R251, R0, -R3 ;  /* 0x00000000fb027223 */ /* 0x002fc60000010803 */
[----:B------:R-:W-:Y:S01]  /*18fc0*/  HMMA.16816.F32 R32, R8, R40, R32 ;  /* 0x000000280820723c */ /* 0x000fe20000001820 */
[----:B------:R1:W-:Y:S01]  /*18fd0*/  MUFU.EX2 R81, R2 ;  /* 0x0000000200517308 */ /* 0x0003e20000000800 */
[----:B---3--:R-:W-:-:S06]  /*18fe0*/  FADD.FTZ R4, R202, R7 ;  /* 0x00000007ca047221 */ /* 0x008fcc0000010000 */
[----:B------:R-:W-:Y:S01]  /*18ff0*/  HMMA.16816.F32 R40, R8, R42, R76 ;  /* 0x0000002a0828723c */ /* 0x000fe2000000184c */
[----:B------:R-:W-:Y:S01]  /*19000*/  FADD.FTZ R4, R211, R4 ;  /* 0x00000004d3047221 */ /* 0x000fe20000010000 */
[----:B-1----:R-:W-:-:S04]  /*19010*/  FFMA.FTZ R2, R219, R0, -R3 ;  /* 0x00000000db027223 */ /* 0x002fc80000010803 */
[----:B------:R1:W-:Y:S01]  /*19020*/  MUFU.EX2 R78, R2 ;  /* 0x00000002004e7308 */ /* 0x0003e20000000800 */
        /* <DEDUP_REMOVED lines=23> */
[----:B------:R-:W-:Y:S03]  /*191a0*/  HMMA.16816.F32 R24, R8, R16, R24 ;  /* 0x000000100818723c */ /* 0x000fe60000001818 */
[----:B------:R-:W-:Y:S01]  /*191b0*/  FADD.FTZ R2, R162, R2 ;  /* 0x00000002a2027221 */ /* 0x000fe20000010000 */
[----:B------:R-:W-:-:S03]  /*191c0*/  FADD.FTZ R4, R167, R4 ;  /* 0x00000004a7047221 */ /* 0x000fc60000010000 */
[----:B------:R-:W-:Y:S01]  /*191d0*/  FADD.FTZ R2, R159, R2 ;  /* 0x000000029f027221 */ /* 0x000fe20000010000 */
        /* <DEDUP_REMOVED lines=10> */
[----:B------:R-:W-:Y:S01]  /*19280*/  HMMA.16816.F32 R48, R8, R22, R48 ;  /* 0x000000160830723c */ /* 0x000fe20000001830 */
[----:B------:R-:W3:Y:S01]  /*19290*/  LDSM.16.MT88.4 R20, [R39+0x10800] ;  /* 0x010800002714783b */ /* 0x000ee20000004200 */
[----:B------:R4:W2:Y:S01]  /*192a0*/  MUFU.EX2 R80, R6 ;  /* 0x0000000600507308 */ /* 0x0008a20000000800 */
[----:B------:R-:W-:Y:S01]  /*192b0*/  FADD.FTZ R4, R157, R4 ;  /* 0x000000049d047221 */ /* 0x000fe20000010000 */
[----:B------:R-:W-:-:S03]  /*192c0*/  FADD.FTZ R2, R149, R2 ;  /* 0x0000000295027221 */ /* 0x000fc60000010000 */
        /* <DEDUP_REMOVED lines=12> */
[----:B------:R-:W-:Y:S02]  /*19390*/  F2FP.F16.F32.PACK_AB R8, R82, R84 ;  /* 0x000000545208723e */ /* 0x000fe400000000ff */
[----:B-----5:R-:W-:Y:S02]  /*193a0*/  F2FP.F16.F32.PACK_AB R10, R86, R83 ;  /* 0x00000053560a723e */ /* 0x020fe400000000ff */
[----:B--2---:R-:W-:Y:S02]  /*193b0*/  F2FP.F16.F32.PACK_AB R9, R80, R81 ;  /* 0x000000515009723e */ /* 0x004fe400000000ff */
        /* <DEDUP_REMOVED lines=9> */
[----:B------:R-:W1:Y:S01]  /*19450*/  LDSM.16.MT88.4 R24, [R36+0x10800] ;  /* 0x010800002418783b */ /* 0x000e620000004200 */
[----:B------:R-:W-:Y:S01]  /*19460*/  FADD.FTZ R4, R138, R4 ;  /* 0x000000048a047221 */ /* 0x000fe20000010000 */
[----:B------:R-:W-:-:S05]  /*19470*/  FADD.FTZ R2, R131, R2 ;  /* 0x0000000283027221 */ /* 0x000fca0000010000 */
[C---:B------:R-:W-:Y:S01]  /*19480*/  HMMA.16816.F32 R56, R8.reuse, R12, R56 ;  /* 0x0000000c0838723c */ /* 0x040fe20000001838 */
[-CC-:B------:R-:W-:Y:S01]  /*19490*/  FFMA.FTZ R12, R200, R0.reuse, -R5.reuse ;  /* 0x00000000c80c7223 */ /* 0x180fe20000010805 */
[-CC-:B------:R-:W-:Y:S01]  /*194a0*/  FFMA.FTZ R6, R201, R0.reuse, -R5.reuse ;  /* 0x00000000c9067223 */ /* 0x180fe20000010805 */
[----:B------:R-:W-:Y:S02]  /*194b0*/  FADD.FTZ R4, R125, R4 ;  /* 0x000000047d047221 */ /* 0x000fe40000010000 */
[----:B------:R2:W-:Y:S03]  /*194c0*/  MUFU.EX2 R69, R12 ;  /* 0x0000000c00457308 */ /* 0x0005e60000000800 */
[C---:B---3--:R-:W-:Y:S01]  /*194d0*/  HMMA.16816.F32 R32, R8.reuse, R20, R32 ;  /* 0x000000140820723c */ /* 0x048fe20000001820 */
[----:B------:R-:W-:Y:S01]  /*194e0*/  FADD.FTZ R2, R122, R2 ;  /* 0x000000027a027221 */ /* 0x000fe20000010000 */
[----:B------:R3:W4:Y:S06]  /*194f0*/  MUFU.EX2 R70, R6 ;  /* 0x0000000600467308 */ /* 0x00072c0000000800 */
[----:B------:R-:W-:Y:S01]  /*19500*/  HMMA.16816.F32 R40, R8, R22, R40 ;  /* 0x000000160828723c */ /* 0x000fe20000001828 */
[----:B------:R-:W5:Y:S04]  /*19510*/  LDSM.16.MT88.4 R20, [R160+0x11000] ;  /* 0x01100000a014783b */ /* 0x000f680000004200 */
[----:B--2---:R-:W2:Y:S01]  /*19520*/  LDSM.16.MT88.4 R12, [R39+0x11000] ;  /* 0x01100000270c783b */ /* 0x004ea20000004200 */
[-CC-:B------:R-:W-:Y:S01]  /*19530*/  FFMA.FTZ R7, R165, R0.reuse, -R5.reuse ;  /* 0x00000000a5077223 */ /* 0x180fe20000010805 */
[----:B------:R-:W-:Y:S01]  /*19540*/  FADD.FTZ R4, R128, R4 ;  /* 0x0000000480047221 */ /* 0x000fe20000010000 */
[----:B---3--:R-:W-:Y:S01]  /*19550*/  FFMA.FTZ R6, R168, R0, -R5 ;  /* 0x00000000a8067223 */ /* 0x008fe20000010805 */
[----:B------:R-:W-:Y:S01]  /*19560*/  FADD.FTZ R2, R124, R2 ;  /* 0x000000027c027221 */ /* 0x000fe20000010000 */
[----:B------:R3:W-:Y:S01]  /*19570*/  MUFU.EX2 R76, R7 ;  /* 0x00000007004c7308 */ /* 0x0007e20000000800 */
[----:B------:R-:W-:-:S02]  /*19580*/  FADD.FTZ R4, R129, R4 ;  /* 0x0000000481047221 */ /* 0x000fc40000010000 */
[----:B------:R-:W-:Y:S01]  /*19590*/  FADD.FTZ R2, R126, R2 ;  /* 0x000000027e027221 */ /* 0x000fe20000010000 */
[----:B------:R4:W5:Y:S01]  /*195a0*/  MUFU.EX2 R71, R6 ;  /* 0x0000000600477308 */ /* 0x0009620000000800 */
[----:B------:R-:W-:Y:S02]  /*195b0*/  FADD.FTZ R4, R127, R4 ;  /* 0x000000047f047221 */ /* 0x000fe40000010000 */
[----:B------:R-:W-:Y:S01]  /*195c0*/  FADD.FTZ R2, R123, R2 ;  /* 0x000000027b027221 */ /* 0x000fe20000010000 */
[-CC-:B---3--:R-:W-:Y:S01]  /*195d0*/  FFMA.FTZ R7, R169, R0.reuse, -R3.reuse ;  /* 0x00000000a9077223 */ /* 0x188fe20000010803 */
[----:B----4-:R-:W-:-:S03]  /*195e0*/  FFMA.FTZ R6, R176, R0, -R3 ;  /* 0x00000000b0067223 */ /* 0x010fc60000010803 */
[----:B------:R3:W-:Y:S01]  /*195f0*/  MUFU.EX2 R67, R7 ;  /* 0x0000000700437308 */ /* 0x0007e20000000800 */
[----:B------:R-:W-:-:S03]  /*19600*/  FADD.FTZ R4, R118, R4 ;  /* 0x0000000476047221 */ /* 0x000fc60000010000 */
[----:B------:R4:W2:Y:S01]  /*19610*/  MUFU.EX2 R47, R6 ;  /* 0x00000006002f7308 */ /* 0x0008a20000000800 */
[----:B------:R-:W-:Y:S01]  /*19620*/  FADD.FTZ R2, R117, R2 ;  /* 0x0000000275027221 */ /* 0x000fe20000010000 */
[----:B------:R-:W-:Y:S01]  /*19630*/  FADD.FTZ R4, R121, R4 ;  /* 0x0000000479047221 */ /* 0x000fe20000010000 */
[-CC-:B---3--:R-:W-:Y:S01]  /*19640*/  FFMA.FTZ R7, R238, R0.reuse, -R3.reuse ;  /* 0x00000000ee077223 */ /* 0x188fe20000010803 */
[----:B----4-:R-:W-:-:S03]  /*19650*/  FFMA.FTZ R6, R239, R0, -R3 ;  /* 0x00000000ef067223 */ /* 0x010fc60000010803 */
[----:B------:R-:W-:Y:S01]  /*19660*/  MUFU.EX2 R68, R7 ;  /* 0x0000000700447308 */ /* 0x000fe20000000800 */
[----:B------:R-:W-:Y:S01]  /*19670*/  FADD.FTZ R2, R161, R2 ;  /* 0x00000002a1027221 */ /* 0x000fe20000010000 */
[----:B------:R-:W-:Y:S01]  /*19680*/  FADD.FTZ R4, R119, R4 ;  /* 0x0000000477047221 */ /* 0x000fe20000010000 */
[C---:B-1----:R-:W-:Y:S01]  /*19690*/  HMMA.16816.F32 R72, R8.reuse, R24, R72 ;  /* 0x000000180848723c */ /* 0x042fe20000001848 */
[----:B------:R-:W1:Y:S01]  /*196a0*/  MUFU.EX2 R38, R6 ;  /* 0x0000000600267308 */ /* 0x000e620000000800 */
[----:B------:R-:W-:Y:S01]  /*196b0*/  FADD.FTZ R2, R116, R2 ;  /* 0x0000000274027221 */ /* 0x000fe20000010000 */
[----:B------:R-:W-:Y:S01]  /*196c0*/  FADD.FTZ R4, R120, R4 ;  /* 0x0000000478047221 */ /* 0x000fe20000010000 */
[----:B------:R-:W-:Y:S02]  /*196d0*/  LDSM.16.MT88.4 R160, [R160+0x11800] ;  /* 0x01180000a0a0783b */ /* 0x000fe40000004200 */
[----:B------:R-:W-:Y:S01]  /*196e0*/  FADD.FTZ R2, R115, R2 ;  /* 0x0000000273027221 */ /* 0x000fe20000010000 */
[----:B------:R-:W-:Y:S01]  /*196f0*/  FADD.FTZ R4, R108, R4 ;  /* 0x000000046c047221 */ /* 0x000fe20000010000 */
[----:B------:R-:W-:Y:S01]  /*19700*/  HMMA.16816.F32 R28, R8, R18, R28 ;  /* 0x00000012081c723c */ /* 0x000fe2000000181c */
[----:B------:R-:W3:Y:S01]  /*19710*/  LDSM.16.MT88.4 R16, [R45+0x11000] ;  /* 0x011000002d10783b */ /* 0x000ee20000004200 */
[----:B------:R-:W-:Y:S01]  /*19720*/  FADD.FTZ R2, R107, R2 ;  /* 0x000000026b027221 */ /* 0x000fe20000010000 */
[----:B------:R-:W-:-:S05]  /*19730*/  FADD.FTZ R4, R112, R4 ;  /* 0x0000000470047221 */ /* 0x000fca0000010000 */
[----:B------:R-:W-:Y:S01]  /*19740*/  HMMA.16816.F32 R24, R8, R26, R60 ;  /* 0x0000001a0818723c */ /* 0x000fe2000000183c */
[----:B------:R-:W-:Y:S02]  /*19750*/  F2FP.F16.F32.PACK_AB R8, R69, R70 ;  /* 0x000000464508723e */ /* 0x000fe400000000ff */
[----:B-----5:R-:W-:Y:S02]  /*19760*/  F2FP.F16.F32.PACK_AB R10, R71, R76 ;  /* 0x0000004c470a723e */ /* 0x020fe400000000ff */
[----:B--2---:R-:W-:Y:S02]  /*19770*/  F2FP.F16.F32.PACK_AB R9, R47, R67 ;  /* 0x000000432f09723e */ /* 0x004fe400000000ff */
[----:B-1----:R-:W-:Y:S01]  /*19780*/  F2FP.F16.F32.PACK_AB R11, R38, R68 ;  /* 0x00000044260b723e */ /* 0x002fe200000000ff */
[-CC-:B------:R-:W-:Y:S01]  /*19790*/  FFMA.FTZ R6, R185, R0.reuse, -R5.reuse ;  /* 0x00000000b9067223 */ /* 0x180fe20000010805 */
[----:B------:R-:W-:Y:S01]  /*197a0*/  FADD.FTZ R2, R152, R2 ;  /* 0x0000000298027221 */ /* 0x000fe20000010000 */
[----:B------:R-:W-:Y:S01]  /*197b0*/  FFMA.FTZ R7, R180, R0, -R5 ;  /* 0x00000000b4077223 */ /* 0x000fe20000010805 */
[----:B------:R-:W-:Y:S01]  /*197c0*/  FADD.FTZ R4, R114, R4 ;  /* 0x0000000472047221 */ /* 0x000fe20000010000 */
[----:B------:R-:W-:Y:S02]  /*197d0*/  LDSM.16.MT88.4 R152, [R45+0x11800] ;  /* 0x011800002d98783b */ /* 0x000fe40000004200 */
[----:B------:R-:W-:Y:S01]  /*197e0*/  HMMA.16816.F32 R56, R8, R20, R56 ;  /* 0x000000140838723c */ /* 0x000fe20000001838 */
[----:B------:R1:W2:Y:S01]  /*197f0*/  MUFU.EX2 R21, R6 ;  /* 0x0000000600157308 */ /* 0x0002a20000000800 */
[----:B------:R-:W-:Y:S01]  /*19800*/  FADD.FTZ R2, R111, R2 ;  /* 0x000000026f027221 */ /* 0x000fe20000010000 */
[----:B------:R-:W-:-:S05]  /*19810*/  FADD.FTZ R4, R113, R4 ;  /* 0x0000000471047221 */ /* 0x000fca0000010000 */
[----:B------:R-:W-:Y:S01]  /*19820*/  HMMA.16816.F32 R32, R8, R12, R32 ;  /* 0x0000000c0820723c */ /* 0x000fe20000001820 */
        /* <DEDUP_REMOVED lines=15> */
[----:B------:R-:W-:Y:S01]  /*19920*/  FADD.FTZ R2, R105, R2 ;  /* 0x0000000269027221 */ /* 0x000fe20000010000 */
[C---:B---3--:R-:W-:Y:S08]  /*19930*/  HMMA.16816.F32 R48, R8.reuse, R16, R48 ;  /* 0x000000100830723c */ /* 0x048ff00000001830 */
[C---:B------:R-:W-:Y:S01]  /*19940*/  HMMA.16816.F32 R28, R8.reuse, R18, R28 ;  /* 0x00000012081c723c */ /* 0x040fe2000000181c */
[----:B------:R-:W-:Y:S01]  /*19950*/  FADD.FTZ R0, R102, R0 ;  /* 0x0000000066007221 */ /* 0x000fe20000010000 */
[----:B------:R-:W-:Y:S01]  /*19960*/  FADD.FTZ R2, R106, R2 ;  /* 0x000000026a027221 */ /* 0x000fe20000010000 */
[----:B------:R-:W1:Y:S02]  /*19970*/  LDSM.16.MT88.4 R16, [R36+0x11000] ;  /* 0x011000002410783b */ /* 0x000e640000004200 */
        /* <DEDUP_REMOVED lines=35> */
[----:B------:R-:W4:Y:S01]  /*19bb0*/  MUFU.EX2 R5, R5 ;  /* 0x0000000500057308 */ /* 0x000f220000000800 */
[----:B------:R-:W-:-:S04]  /*19bc0*/  FADD.FTZ R2, R71, R2 ;  /* 0x0000000247027221 */ /* 0x000fc80000010000 */
[C---:B-1----:R-:W-:Y:S01]  /*19bd0*/  HMMA.16816.F32 R140, R8.reuse, R16, R72 ;  /* 0x00000010088c723c */ /* 0x042fe20000001848 */
[----:B------:R-:W-:Y:S01]  /*19be0*/  FADD.FTZ R0, R38, R0 ;  /* 0x0000000026007221 */ /* 0x000fe20000010000 */
[----:B------:R-:W1:Y:S06]  /*19bf0*/  MUFU.EX2 R3, R3 ;  /* 0x0000000300037308 */ /* 0x000e6c0000000800 */
[----:B------:R-:W-:Y:S01]  /*19c00*/  HMMA.16816.F32 R24, R8, R18, R24 ;  /* 0x000000120818723c */ /* 0x000fe20000001818 */
[----:B------:R1:W1:Y:S01]  /*19c10*/  LDSM.16.MT88.4 R8, [R36+0x11800] ;  /* 0x011800002408783b */ /* 0x0002620000004200 */
[----:B--2---:R-:W-:Y:S01]  /*19c20*/  FADD.FTZ R2, R21, R2 ;  /* 0x0000000215027221 */ /* 0x004fe20000010000 */
[----:B-----5:R-:W-:-:S03]  /*19c30*/  FADD.FTZ R0, R7, R0 ;  /* 0x0000000007007221 */ /* 0x020fc60000010000 */
[----:B------:R-:W-:Y:S01]  /*19c40*/  FADD.FTZ R2, R20, R2 ;  /* 0x0000000214027221 */ /* 0x000fe20000010000 */
[----:B---3--:R-:W-:-:S03]  /*19c50*/  FADD.FTZ R0, R6, R0 ;  /* 0x0000000006007221 */ /* 0x008fc60000010000 */
[----:B------:R-:W-:Y:S01]  /*19c60*/  FADD.FTZ R2, R13, R2 ;  /* 0x000000020d027221 */ /* 0x000fe20000010000 */
[----:B----4-:R-:W-:-:S03]  /*19c70*/  FADD.FTZ R0, R5, R0 ;  /* 0x0000000005007221 */ /* 0x010fc60000010000 */
[----:B------:R-:W-:Y:S01]  /*19c80*/  FADD.FTZ R132, R12, R2 ;  /* 0x000000020c847221 */ /* 0x000fe20000010000 */
[----:B------:R-:W-:-:S04]  /*19c90*/  IMAD.MOV.U32 R221, RZ, RZ, R189 ;  /* 0x000000ffffdd7224 */ /* 0x000fc800078e00bd */
[----:B------:R2:W-:Y:S01]  /*19ca0*/  STL [R1+0x28], R132 ;  /* 0x0000288401007387 */ /* 0x0005e20000100800 */
[----:B-1----:R-:W-:-:S05]  /*19cb0*/  FADD.FTZ R36, R3, R0 ;  /* 0x0000000003247221 */ /* 0x002fca0000010000 */
[----:B------:R2:W-:Y:S01]  /*19cc0*/  STL [R1+0x48], R36 ;  /* 0x0000482401007387 */ /* 0x0005e20000100800 */
[----:B------:R-:W-:Y:S02]  /*19cd0*/  ISETP.GT.AND P0, PT, R110, R221, PT ;  /* 0x000000dd6e00720c */ /* 0x000fe40003f04270 */
        /* <DEDUP_REMOVED lines=94> */
.L_x_7686:
        /* <DEDUP_REMOVED lines=12> */
.L_x_7687:
[----:B------:R-:W-:Y:S05]  /*1a380*/  BSYNC.RECONVERGENT B0 ;  /* 0x0000000000007941 */ /* 0x000fea0003800200 */
.L_x_7685:
[----:B------:R-:W1:Y:S04]  /*1a390*/  LDL R6, [R1+0x44] ;  /* 0x0000440001067983 */ /* 0x000e680000100800 */
[----:B------:R-:W3:Y:S04]  /*1a3a0*/  LDL R7, [R1+0x40] ;  /* 0x0000400001077983 */ /* 0x000ee80000100800 */
[----:B------:R-:W4:Y:S04]  /*1a3b0*/  LDL.LU R17, [R1+0x20] ;  /* 0x0000200001117983 */ /* 0x000f280000300800 */
[----:B------:R-:W5:Y:S04]  /*1a3c0*/  LDL R16, [R1+0x3c] ;  /* 0x00003c0001107983 */ /* 0x000f680000100800 */
[----:B------:R-:W2:Y:S04]  /*1a3d0*/  LDL R15, [R1+0x38] ;  /* 0x00003800010f7983 */ /* 0x000ea80000100800 */
[----:B------:R-:W4:Y:S04]  /*1a3e0*/  LDL.LU R12, [R1+0x84] ;  /* 0x00008400010c7983 */ /* 0x000f280000300800 */
[----:B------:R-:W5:Y:S01]  /*1a3f0*/  LDL.LU R10, [R1+0x60] ;  /* 0x00006000010a7983 */ /* 0x000f620000300800 */
[C---:B------:R-:W-:Y:S01]  /*1a400*/  IMAD.SHL.U32 R14, R64.reuse, 0x20, RZ ;  /* 0x00000020400e7824 */ /* 0x040fe200078e00ff */
[----:B------:R-:W-:Y:S01]  /*1a410*/  SHF.L.U64.HI R0, R64, 0x5, R65 ;  /* 0x0000000540007819 */ /* 0x000fe20000010241 */
[----:B------:R-:W-:-:S03]  /*1a420*/  IMAD.MOV.U32 R46, RZ, RZ, 0x20 ;  /* 0x00000020ff2e7424 */ /* 0x000fc600078e00ff */
[----:B-1----:R-:W-:-:S04]  /*1a430*/  IADD3 R4, P0, PT, R14, R6, RZ ;  /* 0x000000060e047210 */ /* 0x002fc80007f1e0ff */
        /* <DEDUP_REMOVED lines=17> */
[-C--:B-1----:R-:W-:Y:S01]  /*1a550*/  IADD3 R6, P1, PT, R12, R14.reuse, RZ ;  /* 0x0000000e0c067210 */ /* 0x082fe20007f3e0ff */
[----:B------:R-:W-:Y:S01]  /*1a560*/  IMAD.X R13, R11, 0x1, R0, P0 ;  /* 0x000000010b0d7824 */ /* 0x000fe200000e0600 */
[----:B------:R1:W-:Y:S02]  /*1a570*/  LDGSTS.E.BYPASS.LTC128B.128 [R85+0xc000], desc[UR4][R10.64] ;  /* 0x0c0000000a557fae */ /* 0x0003e4000b981a04 */
[----:B---3--:R-:W-:Y:S02]  /*1a580*/  IADD3 R4, P0, PT, R6, R14, RZ ;  /* 0x0000000e06047210 */ /* 0x008fe40007f1e0ff */
[----:B------:R3:W-:Y:S01]  /*1a590*/  LDGSTS.E.BYPASS.LTC128B.128 [R85+0xc800], desc[UR4][R12.64] ;  /* 0x0c8000000c557fae */ /* 0x0007e2000b981a04 */
[----:B------:R-:W-:Y:S02]  /*1a5a0*/  IADD3.X R7, PT, PT, R13, R0, RZ, P1, !PT ;  /* 0x000000000d077210 */ /* 0x000fe40000ffe4ff */
[----:B--2---:R-:W-:-:S03]  /*1a5b0*/  IADD3 R2, P1, PT, R4, R14, RZ ;  /* 0x0000000e04027210 */ /* 0x004fc60007f3e0ff */
[--C-:B------:R-:W-:Y:S01]  /*1a5c0*/  IMAD.X R5, R7, 0x1, R0.reuse, P0 ;  /* 0x0000000107057824 */ /* 0x100fe200000e0600 */
[----:B------:R2:W-:Y:S03]  /*1a5d0*/  LDGSTS.E.BYPASS.LTC128B.128 [R85+0xd000], desc[UR4][R6.64] ;  /* 0x0d00000006557fae */ /* 0x0005e6000b981a04 */
[----:B------:R-:W-:Y:S01]  /*1a5e0*/  IMAD.X R3, R5, 0x1, R0, P1 ;  /* 0x0000000105037824 */ /* 0x000fe200008e0600 */
[----:B------:R4:W-:Y:S04]  /*1a5f0*/  LDGSTS.E.BYPASS.LTC128B.128 [R85+0xd800], desc[UR4][R4.64] ;  /* 0x0d80000004557fae */ /* 0x0009e8000b981a04 */
[----:B------:R5:W-:Y:S01]  /*1a600*/  LDGSTS.E.BYPASS.LTC128B.128 [R85+0xe000], desc[UR4][R2.64] ;  /* 0x0e00000002557fae */ /* 0x000be2000b981a04 */
[----:B-1----:R-:W-:-:S04]  /*1a610*/  IADD3 R10, P0, PT, R2, R14, RZ ;  /* 0x0000000e020a7210 */ /* 0x002fc80007f1e0ff */
[----:B---3--:R-:W-:Y:S02]  /*1a620*/  IADD3 R12, P1, PT, R10, R14, RZ ;  /* 0x0000000e0a0c7210 */ /* 0x008fe40007f3e0ff */
[----:B------:R-:W-:Y:S02]  /*1a630*/  IADD3.X R11, PT, PT, R3, R0, RZ, P0, !PT ;  /* 0x00000000030b7210 */ /* 0x000fe400007fe4ff */
[----:B------:R-:W-:-:S03]  /*1a640*/  IADD3 R8, P0, PT, R12, R14, RZ ;  /* 0x0000000e0c087210 */ /* 0x000fc60007f1e0ff */
[--C-:B------:R-:W-:Y:S01]  /*1a650*/  IMAD.X R13, R11, 0x1, R0.reuse, P1 ;  /* 0x000000010b0d7824 */ /* 0x100fe200008e0600 */
[-C--:B--2---:R-:W-:Y:S01]  /*1a660*/  IADD3 R6, P1, PT, R8, R14.reuse, RZ ;  /* 0x0000000e08067210 */ /* 0x084fe20007f3e0ff */
[----:B------:R1:W-:Y:S02]  /*1a670*/  LDGSTS.E.BYPASS.LTC128B.128 [R85+0xe800], desc[UR4][R10.64] ;  /* 0x0e8000000a557fae */ /* 0x0003e4000b981a04 */
[--C-:B------:R-:W-:Y:S01]  /*1a680*/  IMAD.X R9, R13, 0x1, R0.reuse, P0 ;  /* 0x000000010d097824 */ /* 0x100fe200000e0600 */
[----:B----4-:R-:W-:Y:S01]  /*1a690*/  IADD3 R4, P0, PT, R6, R14, RZ ;  /* 0x0000000e06047210 */ /* 0x010fe20007f1e0ff */
[----:B------:R-:W-:Y:S03]  /*1a6a0*/  LDGSTS.E.BYPASS.LTC128B.128 [R85+0xf000], desc[UR4][R12.64] ;  /* 0x0f0000000c557fae */ /* 0x000fe6000b981a04 */
[----:B------:R-:W-:Y:S01]  /*1a6b0*/  IADD3.X R7, PT, PT, R9, R0, RZ, P1, !PT ;  /* 0x0000000009077210 */ /* 0x000fe20000ffe4ff */
[----:B------:R-:W-:Y:S01]  /*1a6c0*/  IMAD.MOV.U32 R182, RZ, RZ, R17 ;  /* 0x000000ffffb67224 */ /* 0x000fe200078e0011 */
[----:B-----5:R-:W-:Y:S01]  /*1a6d0*/  IADD3 R2, P1, PT, R4, R14, RZ ;  /* 0x0000000e04027210 */ /* 0x020fe20007f3e0ff */
[----:B------:R-:W-:Y:S02]  /*1a6e0*/  LDGSTS.E.BYPASS.LTC128B.128 [R85+0xf800], desc[UR4][R8.64] ;  /* 0x0f80000008557fae */ /* 0x000fe4000b981a04 */
[----:B------:R-:W-:-:S02]  /*1a6f0*/  IMAD.X R5, R7, 0x1, R0, P0 ;  /* 0x0000000107057824 */ /* 0x000fc400000e0600 */
[----:B------:R-:W-:Y:S02]  /*1a700*/  LDGSTS.E.BYPASS.LTC128B.128 [R85+0x10000], desc[UR4][R6.64] ;  /* 0x1000000006557fae */ /* 0x000fe4000b981a04 */
[----:B------:R-:W-:Y:S02]  /*1a710*/  IMAD.X R3, R5, 0x1, R0, P1 ;  /* 0x0000000105037824 */ /* 0x000fe400008e0600 */
[----:B------:R2:W-:Y:S04]  /*1a720*/  LDGSTS.E.BYPASS.LTC128B.128 [R85+0x10800], desc[UR4][R4.64] ;  /* 0x1080000004557fae */ /* 0x0005e8000b981a04 */
[----:B------:R-:W-:Y:S01]  /*1a730*/  LDGSTS.E.BYPASS.LTC128B.128 [R85+0x11000], desc[UR4][R2.64] ;  /* 0x1100000002557fae */ /* 0x000fe2000b981a04 */
[----:B-1----:R-:W-:-:S04]  /*1a740*/  IADD3 R10, P0, PT, R2, R14, RZ ;  /* 0x0000000e020a7210 */ /* 0x002fc80007f1e0ff */
[----:B------:R-:W-:-:S05]  /*1a750*/  IADD3.X R11, PT, PT, R3, R0, RZ, P0, !PT ;  /* 0x00000000030b7210 */ /* 0x000fca00007fe4ff */
[----:B------:R1:W-:Y:S04]  /*1a760*/  LDGSTS.E.BYPASS.LTC128B.128 [R85+0x11800], desc[UR4][R10.64] ;  /* 0x118000000a557fae */ /* 0x0003e8000b981a04 */
[----:B------:R-:W-:Y:S04]  /*1a770*/  LDSM.16.M88.4 R32, [R44+0x5000] ;  /* 0x005000002c20783b */ /* 0x000fe80000000200 */
[----:B------:R-:W-:Y:S04]  /*1a780*/  LDSM.16.M88.4 R24, [R44+0x2800] ;  /* 0x002800002c18783b */ /* 0x000fe80000000200 */
[----:B--2---:R-:W2:Y:S04]  /*1a790*/  LDSM.16.M88.4 R4, [R182] ;  /* 0x00000000b604783b */ /* 0x004ea80000000200 */
[----:B------:R-:W3:Y:S01]  /*1a7a0*/  LDSM.16.M88.4 R28, [R44+0x2000] ;  /* 0x002000002c1c783b */ /* 0x000ee20000000200 */
[----:B------:R-:W-:-:S03]  /*1a7b0*/  IMAD.MOV.U32 R39, RZ, RZ, R16 ;  /* 0x000000ffff277224 */ /* 0x000fc600078e0010 */
[----:B------:R-:W4:Y:S01]  /*1a7c0*/  LDSM.16.M88.4 R16, [R44+0x3800] ;  /* 0x003800002c10783b */ /* 0x000f220000000200 */
[----:B------:R-:W-:-:S03]  /*1a7d0*/  MOV R38, R15 ;  /* 0x0000000f00267202 */ /* 0x000fc60000000f00 */
[----:B------:R-:W-:Y:S04]  /*1a7e0*/  LDSM.16.M88.4 R48, [R44+0x7800] ;  /* 0x007800002c30783b */ /* 0x000fe80000000200 */
[----:B-1----:R-:W1:Y:S04]  /*1a7f0*/  LDSM.16.M88.4 R8, [R44+0x4800] ;  /* 0x004800002c08783b */ /* 0x002e680000000200 */
[----:B------:R-:W-:Y:S04]  /*1a800*/  LDSM.16.M88.4 R20, [R44+0x3000] ;  /* 0x003000002c14783b */ /* 0x000fe80000000200 */
[----:B------:R-:W-:Y:S01]  /*1a810*/  LDSM.16.M88.4 R12, [R44+0x4000] ;  /* 0x004000002c0c783b */ /* 0x000fe20000000200 */
[----:B------:R-:W-:-:S03]  /*1a820*/  ISETP.NE.AND P0, PT, R47, RZ, PT ;  /* 0x000000ff2f00720c */ /* 0x000fc60003f05270 */
[----:B------:R-:W-:Y:S04]  /*1a830*/  LDSM.16.M88.4 R40, [R44+0x5800] ;  /* 0x005800002c28783b */ /* 0x000fe80000000200 */
[----:B------:R-:W0:Y:S01]  /*1a840*/  LDGDEPBAR ;  /* 0x00000000000079af */ /* 0x000e220000000000 */
[C---:B--2---:R-:W-:Y:S08]  /*1a850*/  HMMA.16816.F32 R124, R4.reuse, R32, RZ ;  /* 0x00000020047c723c */ /* 0x044ff000000018ff */
[C---:B------:R-:W-:Y:S01]  /*1a860*/  HMMA.16816.F32 R112, R4.reuse, R34, RZ ;  /* 0x000000220470723c */ /* 0x040fe200000018ff */
[----:B------:R-:W2:Y:S07]  /*1a870*/  LDSM.16.M88.4 R32, [R44+0x8800] ;  /* 0x008800002c20783b */ /* 0x000eae0000000200 */
[C---:B------:R-:W-:Y:S08]  /*1a880*/  HMMA.16816.F32 R92, R4.reuse, R24, RZ ;  /* 0x00000018045c723c */ /* 0x040ff000000018ff */
[C---:B------:R-:W-:Y:S01]  /*1a890*/  HMMA.16816.F32 R68, R4.reuse, R26, RZ ;  /* 0x0000001a0444723c */ /* 0x040fe200000018ff */
[----:B------:R-:W5:Y:S07]  /*1a8a0*/  LDSM.16.M88.4 R24, [R44+0x6000] ;  /* 0x006000002c18783b */ /* 0x000f6e0000000200 */
        /* <DEDUP_REMOVED lines=9> */
[----:B--2---:R-:W-:Y:S01]  /*1a940*/  HMMA.16816.F32 R184, R4, R32, RZ ;  /* 0x0000002004b8723c */ /* 0x004fe200000018ff */
[----:B------:R-:W-:-:S04]  /*1a950*/  SEL R3, R46, 0xffffffe0, !P0 ;  /* 0xffffffe02e037807 */ /* 0x000fc80004000000 */
[----:B------:R-:W-:Y:S01]  /*1a960*/  IADD3 R0, PT, PT, R44, R3, RZ ;  /* 0x000000032c007210 */ /* 0x000fe20007ffe0ff */
[----:B------:R-:W-:Y:S02]  /*1a970*/  IMAD.IADD R2, R182, 0x1, R3 ;  /* 0x00000001b6027824 */ /* 0x000fe400078e0203 */
[C---:B------:R-:W-:Y:S02]  /*1a980*/  HMMA.16816.F32 R200, R4.reuse, R48, RZ ;  /* 0x0000003004c8723c */ /* 0x040fe400000018ff */
[----:B------:R-:W-:Y:S06]  /*1a990*/  LDSM.16.M88.4 R52, [R0+0x3800] ;  /* 0x003800000034783b */ /* 0x000fec0000000200 */
[----:B------:R-:W-:Y:S03]  /*1a9a0*/  HMMA.16816.F32 R208, R4, R50, RZ ;  /* 0x0000003204d0723c */ /* 0x000fe600000018ff */
[----:B------:R-:W-:Y:S01]  /*1a9b0*/  IMAD.MOV.U32 R47, RZ, RZ, R185 ;  /* 0x000000ffff2f7224 */ /* 0x000fe200078e00b9 */
[----:B------:R-:W-:Y:S01]  /*1a9c0*/  MOV R33, R187 ;  /* 0x000000bb00217202 */ /* 0x000fe20000000f00 */
[----:B------:R-:W-:-:S02]  /*1a9d0*/  IMAD.MOV.U32 R46, RZ, RZ, R186 ;  /* 0x000000ffff2e7224 */ /* 0x000fc400078e00ba */
[----:B------:R-:W-:Y:S01]  /*1a9e0*/  IMAD.MOV.U32 R32, RZ, RZ, R184 ;  /* 0x000000ffff207224 */ /* 0x000fe200078e00b8 */
[C---:B-----5:R-:W-:Y:S08]  /*1a9f0*/  HMMA.16816.F32 R76, R4.reuse, R24, RZ ;  /* 0x00000018044c723c */ /* 0x060ff000000018ff */
[C---:B------:R-:W-:Y:S01]  /*1aa00*/  HMMA.16816.F32 R168, R4.reuse, R26, RZ ;  /* 0x0000001a04a8723c */ /* 0x040fe200000018ff */
[----:B------:R-:W2:Y:S07]  /*1aa10*/  LDSM.16.M88.4 R24, [R44+0x9800] ;  /* 0x009800002c18783b */ /* 0x000eae0000000200 */
[C---:B------:R-:W-:Y:S08]  /*1aa20*/  HMMA.16816.F32 R48, R4.reuse, R34, RZ ;  /* 0x000000220430723c */ /* 0x040ff000000018ff */
[C---:B---3--:R-:W-:Y:S08]  /*1aa30*/  HMMA.16816.F32 R184, R4.reuse, R28, RZ ;  /* 0x0000001c04b8723c */ /* 0x048ff000000018ff */
[C---:B------:R-:W-:Y:S08]  /*1aa40*/  HMMA.16816.F32 R60, R4.reuse, R20, RZ ;  /* 0x00000014043c723c */ /* 0x040ff000000018ff */
[C---:B------:R-:W-:Y:S01]  /*1aa50*/  HMMA.16816.F32 R56, R4.reuse, R22, RZ ;  /* 0x000000160438723c */ /* 0x040fe200000018ff */
[----:B------:R-:W-:Y:S07]  /*1aa60*/  LDSM.16.M88.4 R20, [R0+0x2000] ;  /* 0x002000000014783b */ /* 0x000fee0000000200 */
[C---:B------:R-:W-:Y:S08]  /*1aa70*/  HMMA.16816.F32 R80, R4.reuse, R12, RZ ;  /* 0x0000000c0450723c */ /* 0x040ff000000018ff */
[----:B------:R-:W-:Y:S01]  /*1aa80*/  HMMA.16816.F32 R120, R4, R14, RZ ;  /* 0x0000000e0478723c */ /* 0x000fe200000018ff */
[----:B------:R-:W3:Y:S01]  /*1aa90*/  LDSM.16.M88.4 R12, [R2] ;  /* 0x00000000020c783b */ /* 0x000ee20000000200 */
        /* <DEDUP_REMOVED lines=8> */
[C---:B----4-:R-:W-:Y:S08]  /*1ab20*/  HMMA.16816.F32 R172, R4.reuse, R16, RZ ;  /* 0x0000001004ac723c */ /* 0x050ff000000018ff */
[C---:B------:R-:W-:Y:S08]  /*1ab30*/  HMMA.16816.F32 R184, R4.reuse, R30, RZ ;  /* 0x0000001e04b8723c */ /* 0x040ff000000018ff */
[C---:B------:R-:W-:Y:S01]  /*1ab40*/  HMMA.16816.F32 R176, R4.reuse, R18, RZ ;  /* 0x0000001204b0723c */ /* 0x040fe200000018ff */
[----:B------:R-:W4:Y:S07]  /*1ab50*/  LDSM.16.M88.4 R16, [R0+0x2800] ;  /* 0x002800000010783b */ /* 0x000f2e0000000200 */
[C---:B-1----:R-:W-:Y:S08]  /*1ab60*/  HMMA.16816.F32 R188, R4.reuse, R8, RZ ;  /* 0x0000000804bc723c */ /* 0x042ff000000018ff */
[----:B------:R-:W-:Y:S01]  /*1ab70*/  HMMA.16816.F32 R196, R4, R10, RZ ;  /* 0x0000000a04c4723c */ /* 0x000fe200000018ff */
[----:B------:R-:W1:Y:S01]  /*1ab80*/  LDSM.16.M88.4 R8, [R0+0x3000] ;  /* 0x003000000008783b */ /* 0x000e620000000200 */
[----:B------:R-:W-:Y:S01]  /*1ab90*/  IMAD.MOV.U32 R31, RZ, RZ, R186 ;  /* 0x000000ffff1f7224 */ /* 0x000fe200078e00ba */
[----:B------:R-:W-:Y:S01]  /*1aba0*/  MOV R29, R184 ;  /* 0x000000b8001d7202 */ /* 0x000fe20000000f00 */
[----:B------:R-:W-:-:S02]  /*1abb0*/  IMAD.MOV.U32 R30, RZ, RZ, R187 ;  /* 0x000000ffff1e7224 */ /* 0x000fc400078e00bb */
[----:B------:R-:W-:Y:S02]  /*1abc0*/  IMAD.MOV.U32 R28, RZ, RZ, R185 ;  /* 0x000000ffff1c7224 */ /* 0x000fe400078e00b9 */
[----:B--2---:R-:W-:Y:S08]  /*1abd0*/  HMMA.16816.F32 R184, R4, R24, RZ ;  /* 0x0000001804b8723c */ /* 0x004ff000000018ff */
[----:B---3--:R-:W-:Y:S08]  /*1abe0*/  HMMA.16816.F32 R96, R12, R20, R96 ;  /* 0x000000140c60723c */ /* 0x008ff00000001860 */
[C---:B------:R-:W-:Y:S08]  /*1abf0*/  HMMA.16816.F32 R108, R4.reuse, R40, RZ ;  /* 0x00000028046c723c */ /* 0x040ff000000018ff */
[----:B------:R-:W-:Y:S01]  /*1ac00*/  HMMA.16816.F32 R100, R4, R42, RZ ;  /* 0x0000002a0464723c */ /* 0x000fe200000018ff */
[----:B------:R-:W2:Y:S01]  /*1ac10*/  LDSM.16.M88.4 R40, [R44+0x8000] ;  /* 0x008000002c28783b */ /* 0x000ea20000000200 */
[----:B------:R-:W-:-:S02]  /*1ac20*/  IMAD.MOV.U32 R24, RZ, RZ, R184 ;  /* 0x000000ffff187224 */ /* 0x000fc400078e00b8 */
[----:B------:R-:W-:Y:S01]  /*1ac30*/  IMAD.MOV.U32 R231, RZ, RZ, R96 ;  /* 0x000000ffffe77224 */ /* 0x000fe200078e0060 */
[----:B------:R-:W-:Y:S01]  /*1ac40*/  MOV R96, R34 ;  /* 0x0000002200607202 */ /* 0x000fe20000000f00 */
[----:B------:R-:W-:Y:S02]  /*1ac50*/  IMAD.MOV.U32 R220, RZ, RZ, R99 ;  /* 0x000000ffffdc7224 */ /* 0x000fe400078e0063 */
[C---:B------:R-:W-:Y:S01]  /*1ac60*/  HMMA.16816.F32 R20, R12.reuse, R22, R72 ;  /* 0x000000160c14723c */ /* 0x040fe20000001848 */
[----:B------:R-:W-:Y:S01]  /*1ac70*/  IMAD.MOV.U32 R99, RZ, RZ, R35 ;  /* 0x000000ffff637224 */ /* 0x000fe200078e0023 */
[----:B------:R-:W-:Y:S01]  /*1ac80*/  MOV R72, R32 ;  /* 0x0000002000487202 */ /* 0x000fe20000000f00 */
[----:B------:R-:W-:Y:S01]  /*1ac90*/  IMAD.MOV.U32 R75, RZ, RZ, R33 ;  /* 0x000000ffff4b7224 */ /* 0x000fe200078e0021 */
[----:B------:R-:W-:Y:S01]  /*1aca0*/  MOV R252, R185 ;  /* 0x000000b900fc7202 */ /* 0x000fe20000000f00 */
[----:B------:R-:W-:Y:S01]  /*1acb0*/  IMAD.MOV.U32 R235, RZ, RZ, R186 ;  /* 0x000000ffffeb7224 */ /* 0x000fe200078e00ba */
[----:B------:R-:W3:Y:S01]  /*1acc0*/  LDSM.16.M88.4 R32, [R0+0x4800] ;  /* 0x004800000020783b */ /* 0x000ee20000000200 */
[----:B------:R-:W-:Y:S01]  /*1acd0*/  IMAD.MOV.U32 R234, RZ, RZ, R187 ;  /* 0x000000ffffea7224 */ /* 0x000fe200078e00bb */
[----:B----4-:R-:W-:Y:S01]  /*1ace0*/  HMMA.16816.F32 R240, R12, R18, R68 ;  /* 0x000000120cf0723c */ /* 0x010fe20000001844 */
[----:B------:R-:W-:Y:S01]  /*1acf0*/  IMAD.MOV.U32 R68, RZ, RZ, R31 ;  /* 0x000000ffff447224 */ /* 0x000fe200078e001f */
[----:B------:R-:W-:Y:S01]  /*1ad00*/  MOV R69, R30 ;  /* 0x0000001e00457202 */ /* 0x000fe20000000f00 */
[----:B------:R-:W-:-:S05]  /*1ad10*/  IMAD.MOV.U32 R70, RZ, RZ, R29 ;  /* 0x000000ffff467224 */ /* 0x000fca00078e001d */
[----:B-1----:R-:W-:Y:S01]  /*1ad20*/  HMMA.16816.F32 R212, R12, R8, R60 ;  /* 0x000000080cd4723c */ /* 0x002fe2000000183c */
[----:B------:R-:W-:Y:S01]  /*1ad30*/  MOV R62, R28 ;  /* 0x0000001c003e7202 */ /* 0x000fe20000000f00 */
[----:B------:R-:W-:Y:S01]  /*1ad40*/  IMAD.MOV.U32 R63, RZ, RZ, R24 ;  /* 0x000000ffff3f7224 */ /* 0x000fe200078e0018 */
[----:B------:R-:W1:Y:S05]  /*1ad50*/  LDSM.16.M88.4 R28, [R0+0x5000] ;  /* 0x00500000001c783b */ /* 0x000e6a0000000200 */
[----:B------:R-:W-:Y:S01]  /*1ad60*/  HMMA.16816.F32 R184, R4, R26, RZ ;  /* 0x0000001a04b8723c */ /* 0x000fe200000018ff */
[----:B------:R-:W4:Y:S01]  /*1ad70*/  LDSM.16.M88.4 R24, [R0+0x5800] ;  /* 0x005800000018783b */ /* 0x000f220000000200 */
[----:B------:R-:W-:Y:S01]  /*1ad80*/  IMAD.MOV.U32 R133, RZ, RZ, R20 ;  /* 0x000000ffff857224 */ /* 0x000fe200078e0014 */
[----:B------:R-:W-:Y:S01]  /*1ad90*/  MOV R87, R21 ;  /* 0x0000001500577202 */ /* 0x000fe20000000f00 */
[----:B------:R-:W-:-:S04]  /*1ada0*/  IMAD.MOV.U32 R86, RZ, RZ, R22 ;  /* 0x000000ffff567224 */ /* 0x000fc800078e0016 */
[C---:B--2---:R-:W-:Y:S01]  /*1adb0*/  HMMA.16816.F32 R216, R4.reuse, R40, RZ ;  /* 0x0000002804d8723c */ /* 0x044fe200000018ff */
[----:B------:R-:W-:Y:S02]  /*1adc0*/  IMAD.MOV.U32 R67, RZ, RZ, R23 ;  /* 0x000000ffff437224 */ /* 0x000fe400078e0017 */
[----:B------:R-:W2:Y:S05]  /*1add0*/  LDSM.16.M88.4 R20, [R0+0x6000] ;  /* 0x006000000014783b */ /* 0x000eaa0000000200 */
[----:B------:R-:W-:Y:S01]  /*1ade0*/  HMMA.16816.F32 R244, R4, R42, RZ ;  /* 0x0000002a04f4723c */ /* 0x000fe200000018ff */
[----:B------:R-:W-:Y:S02]  /*1adf0*/  LDSM.16.M88.4 R40, [R0+0x4000] ;  /* 0x004000000028783b */ /* 0x000fe40000000200 */
[----:B------:R-:W-:Y:S01]  /*1ae00*/  MOV R7, R185 ;  /* 0x000000b900077202 */ /* 0x000fe20000000f00 */
[----:B------:R-:W-:Y:S01]  /*1ae10*/  IMAD.MOV.U32 R6, RZ, RZ, R186 ;  /* 0x000000ffff067224 */ /* 0x000fe200078e00ba */
[----:B------:R-:W-:Y:S01]  /*1ae20*/  MOV R4, R184 ;  /* 0x000000b800047202 */ /* 0x000fe20000000f00 */
[----:B------:R-:W-:-:S02]  /*1ae30*/  IMAD.MOV.U32 R5, RZ, RZ, R187 ;  /* 0x000000ffff057224 */ /* 0x000fc400078e00bb */
[C---:B------:R-:W-:Y:S01]  /*1ae40*/  HMMA.16816.F32 R248, R12.reuse, R16, R92 ;  /* 0x000000100cf8723c */ /* 0x040fe2000000185c */
[----:B------:R-:W-:Y:S01]  /*1ae50*/  IMAD.MOV.U32 R92, RZ, RZ, R7 ;  /* 0x000000ffff5c7224 */ /* 0x000fe200078e0007 */
[----:B------:R-:W-:Y:S01]  /*1ae60*/  MOV R93, R6 ;  /* 0x00000006005d7202 */ /* 0x000fe20000000f00 */
[----:B------:R-:W-:Y:S01]  /*1ae70*/  IMAD.MOV.U32 R94, RZ, RZ, R5 ;  /* 0x000000ffff5e7224 */ /* 0x000fe200078e0005 */
[----:B------:R-:W-:Y:S01]  /*1ae80*/  MOV R95, R4 ;  /* 0x00000004005f7202 */ /* 0x000fe20000000f00 */
[----:B------:R-:W-:Y:S04]  /*1ae90*/  LDSM.16.M88.4 R16, [R0+0x6800] ;  /* 0x006800000010783b */ /* 0x000fe80000000200 */
[----:B------:R-:W5:Y:S01]  /*1aea0*/  LDSM.16.M88.4 R4, [R0+0x7800] ;  /* 0x007800000004783b */ /* 0x000f620000000200 */
[C---:B------:R-:W-:Y:S03]  /*1aeb0*/  HMMA.16816.F32 R204, R12.reuse, R10, R56 ;  /* 0x0000000a0ccc723c */ /* 0x040fe60000001838 */
[----:B------:R-:W5:Y:S05]  /*1aec0*/  LDSM.16.M88.4 R8, [R0+0x7000] ;  /* 0x007000000008783b */ /* 0x000f6a0000000200 */
[C---:B---3--:R-:W-:Y:S08]  /*1aed0*/  HMMA.16816.F32 R236, R12.reuse, R34, R116 ;  /* 0x000000220cec723c */ /* 0x048ff00000001874 */
[----:B-1----:R-:W-:Y:S01]  /*1aee0*/  HMMA.16816.F32 R116, R12, R30, R112 ;  /* 0x0000001e0c74723c */ /* 0x002fe20000001870 */
[----:B------:R-:W-:Y:S01]  /*1aef0*/  IMAD.MOV.U32 R30, RZ, RZ, R51 ;  /* 0x000000ffff1e7224 */ /* 0x000fe200078e0033 */
[----:B------:R-:W-:-:S06]  /*1af00*/  MOV R31, R50 ;  /* 0x00000032001f7202 */ /* 0x000fcc0000000f00 */
[C---:B------:R-:W-:Y:S01]  /*1af10*/  HMMA.16816.F32 R128, R12.reuse, R32, R128 ;  /* 0x000000200c80723c */ /* 0x040fe20000001880 */
[----:B------:R-:W1:Y:S07]  /*1af20*/  LDSM.16.M88.4 R32, [R0+0x8000] ;  /* 0x008000000020783b */ /* 0x000e6e0000000200 */
[----:B----4-:R-:W-:Y:S01]  /*1af30*/  HMMA.16816.F32 R112, R12, R24, R108 ;  /* 0x000000180c70723c */ /* 0x010fe2000000186c */
[----:B------:R-:W-:Y:S01]  /*1af40*/  IMAD.MOV.U32 R24, RZ, RZ, R49 ;  /* 0x000000ffff187224 */ /* 0x000fe200078e0031 */
[----:B------:R-:W-:-:S02]  /*1af50*/  MOV R25, R48 ;  /* 0x0000003000197202 */ /* 0x000fc40000000f00 */
[----:B------:R-:W3:Y:S04]  /*1af60*/  LDSM.16.M88.4 R48, [R0+0x9000] ;  /* 0x009000000030783b */ /* 0x000ee80000000200 */
[----:B------:R-:W-:Y:S01]  /*1af70*/  HMMA.16816.F32 R56, R12, R28, R124 ;  /* 0x0000001c0c38723c */ /* 0x000fe2000000187c */
[----:B------:R-:W-:Y:S02]  /*1af80*/  IMAD.MOV.U32 R230, RZ, RZ, R97 ;  /* 0x000000ffffe67224 */ /* 0x000fe400078e0061 */
[----:B------:R-:W-:Y:S01]  /*1af90*/  IMAD.MOV.U32 R97, RZ, RZ, R181 ;  /* 0x000000ffff617224 */ /* 0x000fe200078e00b5 */
[----:B------:R-:W-:Y:S01]  /*1afa0*/  MOV R74, R46 ;  /* 0x0000002e004a7202 */ /* 0x000fe20000000f00 */
[----:B------:R-:W-:-:S03]  /*1afb0*/  IMAD.MOV.U32 R73, RZ, RZ, R47 ;  /* 0x000000ffff497224 */ /* 0x000fc600078e002f */
[----:B------:R-:W-:Y:S01]  /*1afc0*/  HMMA.16816.F32 R108, R12, R26, R100 ;  /* 0x0000001a0c6c723c */ /* 0x000fe20000001864 */
[----:B------:R-:W-:Y:S01]  /*1afd0*/  MOV R224, R98 ;  /* 0x0000006200e07202 */ /* 0x000fe20000000f00 */
[----:B------:R-:W-:Y:S01]  /*1afe0*/  IMAD.MOV.U32 R60, RZ, RZ, R62 ;  /* 0x000000ffff3c7224 */ /* 0x000fe200078e003e */
[----:B------:R-:W-:Y:S01]  /*1aff0*/  MOV R2, R182 ;  /* 0x000000b600027202 */ /* 0x000fe20000000f00 */
[----:B------:R-:W-:Y:S01]  /*1b000*/  IMAD.MOV.U32 R62, RZ, RZ, R69 ;  /* 0x000000ffff3e7224 */ /* 0x000fe200078e0045 */
[----:B------:R-:W-:-:S03]  /*1b010*/  MOV R98, R180 ;  /* 0x000000b400627202 */ /* 0x000fc60000000f00 */
[----:B--2---:R-:W-:Y:S01]  /*1b020*/  HMMA.16816.F32 R100, R12, R20, R76 ;  /* 0x000000140c64723c */ /* 0x004fe2000000184c */
[----:B------:R-:W-:Y:S01]  /*1b030*/  MOV R71, R45 ;  /* 0x0000002d00477202 */ /* 0x000fe20000000f00 */
[----:B------:R-:W-:Y:S01]  /*1b040*/  IMAD.MOV.U32 R28, RZ, RZ, R96 ;  /* 0x000000ffff1c7224 */ /* 0x000fe200078e0060 */
[----:B------:R-:W-:Y:S02]  /*1b050*/  MOV R61, R68 ;  /* 0x00000044003d7202 */ /* 0x000fe40000000f00 */
[----:B------:R-:W-:-:S03]  /*1b060*/  MOV R29, R97 ;  /* 0x00000061001d7202 */ /* 0x000fc60000000f00 */
[C---:B-----5:R-:W-:Y:S01]  /*1b070*/  HMMA.16816.F32 R76, R12.reuse, R4, R200 ;  /* 0x000000040c4c723c */ /* 0x060fe200000018c8 */
        /* <DEDUP_REMOVED lines=8> */
[----:B------:R-:W-:Y:S01]  /*1b100*/  IMAD.MOV.U32 R46, RZ, RZ, R58 ;  /* 0x000000ffff2e7224 */ /* 0x000fe200078e003a */
[----:B------:R-:W-:Y:S01]  /*1b110*/  MOV R127, R95 ;  /* 0x0000005f007f7202 */ /* 0x000fe20000000f00 */
[----:B------:R-:W-:Y:S01]  /*1b120*/  IMAD.MOV.U32 R40, RZ, RZ, R94 ;  /* 0x000000ffff287224 */ /* 0x000fe200078e005e */
[----:B------:R-:W-:Y:S01]  /*1b130*/  MOV R57, R73 ;  /* 0x0000004900397202 */ /* 0x000fe20000000f00 */
[----:B------:R-:W-:Y:S01]  /*1b140*/  IMAD.MOV.U32 R56, RZ, RZ, R72 ;  /* 0x000000ffff387224 */ /* 0x000fe200078e0048 */
[----:B------:R-:W-:-:S02]  /*1b150*/  MOV R59, R75 ;  /* 0x0000004b003b7202 */ /* 0x000fc40000000f00 */
[C---:B------:R-:W-:Y:S01]  /*1b160*/  HMMA.16816.F32 R120, R12.reuse, R42, R120 ;  /* 0x0000002a0c78723c */ /* 0x040fe20000001878 */
[----:B------:R-:W-:Y:S01]  /*1b170*/  IMAD.MOV.U32 R42, RZ, RZ, R92 ;  /* 0x000000ffff2a7224 */ /* 0x000fe200078e005c */
[----:B------:R-:W-:Y:S01]  /*1b180*/  MOV R43, R93 ;  /* 0x0000005d002b7202 */ /* 0x000fe20000000f00 */
[----:B------:R-:W-:Y:S01]  /*1b190*/  IMAD.MOV.U32 R58, RZ, RZ, R74 ;  /* 0x000000ffff3a7224 */ /* 0x000fe200078e004a */
[----:B------:R-:W-:Y:S02]  /*1b1a0*/  MOV R41, R70 ;  /* 0x0000004600297202 */ /* 0x000fe40000000f00 */
[----:B------:R-:W-:Y:S02]  /*1b1b0*/  ISETP.NE.AND P0, PT, R71, RZ, PT ;  /* 0x000000ff4700720c */ /* 0x000fe40003f05270 */
[C---:B------:R-:W-:Y:S08]  /*1b1c0*/  HMMA.16816.F32 R184, R12.reuse, R52, R88 ;  /* 0x000000340cb8723c */ /* 0x040ff00000001858 */
[----:B------:R-:W-:Y:S01]  /*1b1d0*/  HMMA.16816.F32 R92, R12, R18, R176 ;  /* 0x000000120c5c723c */ /* 0x000fe200000018b0 */
[----:B------:R-:W-:Y:S01]  /*1b1e0*/  IMAD.MOV.U32 R177, RZ, RZ, R60 ;  /* 0x000000ffffb17224 */ /* 0x000fe200078e003c */
[----:B------:R-:W-:Y:S01]  /*1b1f0*/  MOV R178, R61 ;  /* 0x0000003d00b27202 */ /* 0x000fe20000000f00 */
[----:B------:R-:W-:-:S05]  /*1b200*/  IMAD.MOV.U32 R179, RZ, RZ, R62 ;  /* 0x000000ffffb37224 */ /* 0x000fca00078e003e */
[----:B------:R-:W-:Y:S01]  /*1b210*/  HMMA.16816.F32 R88, R12, R8, R188 ;  /* 0x000000080c58723c */ /* 0x000fe200000018bc */
[----:B------:R-:W-:-:S07]  /*1b220*/  MOV R188, R63 ;  /* 0x0000003f00bc7202 */ /* 0x000fce0000000f00 */
[C---:B------:R-:W-:Y:S01]  /*1b230*/  HMMA.16816.F32 R72, R12.reuse, R6, R208 ;  /* 0x000000060c48723c */ /* 0x040fe200000018d0 */
[----:B------:R-:W-:Y:S01]  /*1b240*/  MOV R208, R28 ;  /* 0x0000001c00d07202 */ /* 0x000fe20000000f00 */
[----:B------:R-:W-:Y:S02]  /*1b250*/  IMAD.MOV.U32 R209, RZ, RZ, R29 ;  /* 0x000000ffffd17224 */ /* 0x000fe400078e001d */
[----:B------:R-:W-:Y:S04]  /*1b260*/  LDSM.16.M88.4 R28, [R0+0x9800] ;  /* 0x00980000001c783b */ /* 0x000fe80000000200 */
[----:B------:R-:W-:Y:S01]  /*1b270*/  HMMA.16816.F32 R192, R12, R54, R104 ;  /* 0x000000360cc0723c */ /* 0x000fe20000001868 */
[----:B------:R2:W4:Y:S01]  /*1b280*/  LDSM.16.M88.4 R52, [R0+0x8800] ;  /* 0x008800000034783b */ /* 0x0005220000000200 */
[----:B------:R-:W-:-:S06]  /*1b290*/  IMAD.MOV.U32 R27, RZ, RZ, R2 ;  /* 0x000000ffff1b7224 */ /* 0x000fcc00078e0002 */
[----:B-1----:R-:W-:Y:S01]  /*1b2a0*/  HMMA.16816.F32 R68, R12, R32, R216 ;  /* 0x000000200c44723c */ /* 0x002fe200000018d8 */
[----:B------:R-:W-:-:S07]  /*1b2b0*/  MOV R2, 0x40 ;  /* 0x0000004000027802 */ /* 0x000fce0000000f00 */
[C---:B------:R-:W-:Y:S08]  /*1b2c0*/  HMMA.16816.F32 R60, R12.reuse, R34, R244 ;  /* 0x000000220c3c723c */ /* 0x040ff000000018f4 */
[----:B---3--:R-:W-:Y:S01]  /*1b2d0*/  HMMA.16816.F32 R32, R12, R48, R200 ;  /* 0x000000300c20723c */ /* 0x008fe200000018c8 */
[----:B------:R-:W-:Y:S02]  /*1b2e0*/  SEL R2, R2, 0xffffffc0, !P0 ;  /* 0xffffffc002027807 */ /* 0x000fe40004000000 */
[----:B------:R-:W-:-:S03]  /*1b2f0*/  MOV R176, R41 ;  /* 0x0000002900b07202 */ /* 0x000fc60000000f00 */
[----:B------:R-:W-:Y:S01]  /*1b300*/  IMAD.IADD R4, R27, 0x1, R2 ;  /* 0x000000011b047824 */ /* 0x000fe200078e0202 */
[----:B------:R-:W-:Y:S01]  /*1b310*/  IADD3 R2, PT, PT, R44, R2, RZ ;  /* 0x000000022c027210 */ /* 0x000fe20007ffe0ff */
[----:B------:R-:W-:Y:S03]  /*1b320*/  HMMA.16816.F32 R80, R12, R10, R196 ;  /* 0x0000000a0c50723c */ /* 0x000fe600000018c4 */
[----:B------:R-:W-:Y:S04]  /*1b330*/  LDSM.16.M88.4 R8, [R4] ;  /* 0x000000000408783b */ /* 0x000fe80000000200 */
[----:B------:R-:W1:Y:S04]  /*1b340*/  LDSM.16.M88.4 R24, [R2+0x2000] ;  /* 0x002000000218783b */ /* 0x000e680000000200 */
[----:B------:R-:W-:Y:S01]  /*1b350*/  IMAD.MOV.U32 R7, RZ, RZ, R32 ;  /* 0x000000ffff077224 */ /* 0x000fe200078e0020 */
[----:B------:R-:W-:Y:S01]  /*1b360*/  MOV R6, R33 ;  /* 0x0000002100067202 */ /* 0x000fe20000000f00 */
[----:B------:R-:W-:Y:S01]  /*1b370*/  IMAD.MOV.U32 R5, RZ, RZ, R34 ;  /* 0x000000ffff057224 */ /* 0x000fe200078e0022 */
[----:B--2---:R-:W-:-:S02]  /*1b380*/  MOV R0, R35 ;  /* 0x0000002300007202 */ /* 0x004fc40000000f00 */
        /* <DEDUP_REMOVED lines=12> */
[C---:B------:R-:W-:Y:S01]  /*1b450*/  HMMA.16816.F32 R104, R12.reuse, R22, R168 ;  /* 0x000000160c68723c */ /* 0x040fe200000018a8 */
[----:B------:R-:W2:Y:S04]  /*1b460*/  LDSM.16.M88.4 R20, [R2+0x2800] ;  /* 0x002800000214783b */ /* 0x000ea80000000200 */
[----:B------:R-:W-:Y:S02]  /*1b470*/  LDSM.16.M88.4 R48, [R2+0x4800] ;  /* 0x004800000230783b */ /* 0x000fe40000000200 */
[----:B------:R-:W-:Y:S01]  /*1b480*/  IMAD.MOV.U32 R179, RZ, RZ, R32 ;  /* 0x000000ffffb37224 */ /* 0x000fe200078e0020 */
[C---:B------:R-:W-:Y:S01]  /*1b490*/  HMMA.16816.F32 R96, R12.reuse, R16, R172 ;  /* 0x000000100c60723c */ /* 0x040fe200000018ac */
[----:B------:R-:W3:Y:S01]  /*1b4a0*/  LDSM.16.M88.4 R16, [R2+0x3000] ;  /* 0x003000000210783b */ /* 0x000ee20000000200 */
[----:B------:R-:W-:Y:S01]  /*1b4b0*/  MOV R178, R33 ;  /* 0x0000002100b27202 */ /* 0x000fe20000000f00 */
[----:B------:R-:W-:Y:S01]  /*1b4c0*/  IMAD.MOV.U32 R177, RZ, RZ, R34 ;  /* 0x000000ffffb17224 */ /* 0x000fe200078e0022 */
[----:B------:R-:W-:Y:S01]  /*1b4d0*/  MOV R176, R35 ;  /* 0x0000002300b07202 */ /* 0x000fe20000000f00 */
[----:B------:R-:W-:Y:S03]  /*1b4e0*/  LDSM.16.M88.4 R40, [R2+0x3800] ;  /* 0x003800000228783b */ /* 0x000fe60000000200 */
[C---:B----4-:R-:W-:Y:S08]  /*1b4f0*/  HMMA.16816.F32 R56, R12.reuse, R52, R56 ;  /* 0x000000340c38723c */ /* 0x050ff00000001838 */
        /* <DEDUP_REMOVED lines=9> */
[----:B------:R-:W-:Y:S01]  /*1b590*/  MOV R171, R67 ;  /* 0x0000004300ab7202 */ /* 0x000fe20000000f00 */
[----:B------:R-:W-:Y:S06]  /*1b5a0*/  LDSM.16.M88.4 R52, [R2+0x4000] ;  /* 0x004000000234783b */ /* 0x000fec0000000200 */
[----:B------:R-:W-:Y:S01]  /*1b5b0*/  HMMA.16816.F32 R12, R12, R30, R196 ;  /* 0x0000001e0c0c723c */ /* 0x000fe200000018c4 */
[----:B------:R-:W-:-:S15]  /*1b5c0*/  LDSM.16.M88.4 R28, [R2+0x6000] ;  /* 0x00600000021c783b */ /* 0x000fde0000000200 */
[----:B------:R-:W-:-:S03]  /*1b5d0*/  NOP ;  /* 0x0000000000007918 */ /* 0x000fc60000000000 */
[----:B------:R-:W-:Y:S01]  /*1b5e0*/  IMAD.MOV.U32 R133, RZ, RZ, R12 ;  /* 0x000000ffff857224 */ /* 0x000fe200078e000c */
[----:B------:R-:W-:Y:S01]  /*1b5f0*/  MOV R87, R13 ;  /* 0x0000000d00577202 */ /* 0x000fe20000000f00 */
[----:B------:R-:W-:Y:S01]  /*1b600*/  IMAD.MOV.U32 R86, RZ, RZ, R14 ;  /* 0x000000ffff567224 */ /* 0x000fe200078e000e */
[----:B------:R-:W-:Y:S02]  /*1b610*/  MOV R67, R15 ;  /* 0x0000000f00437202 */ /* 0x000fe40000000f00 */
[C---:B-1----:R-:W-:Y:S08]  /*1b620*/  HMMA.16816.F32 R12, R8.reuse, R24, R172 ;  /* 0x00000018080c723c */ /* 0x042ff000000018ac */
[C---:B--2---:R-:W-:Y:S08]  /*1b630*/  HMMA.16816.F32 R244, R8.reuse, R22, R240 ;  /* 0x0000001608f4723c */ /* 0x044ff000000018f0 */
[C---:B---3--:R-:W-:Y:S01]  /*1b640*/  HMMA.16816.F32 R240, R8.reuse, R16, R212 ;  /* 0x0000001008f0723c */ /* 0x048fe200000018d4 */
        /* <DEDUP_REMOVED lines=8> */
[----:B------:R-:W1:Y:S04]  /*1b6d0*/  LDSM.16.M88.4 R44, [R2+0x5000] ;  /* 0x00500000022c783b */ /* 0x000e680000000200 */
[----:B------:R-:W2:Y:S03]  /*1b6e0*/  LDSM.16.M88.4 R24, [R2+0x6800] ;  /* 0x006800000218783b */ /* 0x000ea60000000200 */
[----:B------:R-:W-:Y:S01]  /*1b6f0*/  HMMA.16816.F32 R208, R8, R18, R204 ;  /* 0x0000001208d0723c */ /* 0x000fe200000018cc */
[----:B------:R-:W3:Y:S01]  /*1b700*/  LDSM.16.M88.4 R16, [R2+0x7800] ;  /* 0x007800000210783b */ /* 0x000ee20000000200 */
[----:B------:R-:W-:Y:S01]  /*1b710*/  IMAD.MOV.U32 R191, RZ, RZ, R32 ;  /* 0x000000ffffbf7224 */ /* 0x000fe200078e0020 */
[----:B------:R-:W-:Y:S01]  /*1b720*/  MOV R190, R33 ;  /* 0x0000002100be7202 */ /* 0x000fe20000000f00 */
[----:B------:R-:W-:Y:S01]  /*1b730*/  IMAD.MOV.U32 R189, RZ, RZ, R34 ;  /* 0x000000ffffbd7224 */ /* 0x000fe200078e0022 */
[----:B------:R-:W-:-:S02]  /*1b740*/  MOV R188, R35 ;  /* 0x0000002300bc7202 */ /* 0x000fc40000000f00 */
[----:B------:R-:W4:Y:S01]  /*1b750*/  LDSM.16.M88.4 R32, [R2+0x5800] ;  /* 0x005800000220783b */ /* 0x000f220000000200 */
[C---:B------:R-:W-:Y:S03]  /*1b760*/  HMMA.16816.F32 R248, R8.reuse, R20, R248 ;  /* 0x0000001408f8723c */ /* 0x040fe600000018f8 */
[----:B------:R-:W-:Y:S01]  /*1b770*/  IMAD.MOV.U32 R231, RZ, RZ, R12 ;  /* 0x000000ffffe77224 */ /* 0x000fe200078e000c */
[----:B------:R-:W-:Y:S01]  /*1b780*/  MOV R230, R13 ;  /* 0x0000000d00e67202 */ /* 0x000fe20000000f00 */
[----:B------:R-:W-:Y:S01]  /*1b790*/  IMAD.MOV.U32 R224, RZ, RZ, R14 ;  /* 0x000000ffffe07224 */ /* 0x000fe200078e000e */
[----:B------:R-:W-:Y:S01]  /*1b7a0*/  MOV R220, R15 ;  /* 0x0000000f00dc7202 */ /* 0x000fe20000000f00 */
[----:B------:R-:W5:Y:S04]  /*1b7b0*/  LDSM.16.M88.4 R20, [R2+0x7000] ;  /* 0x007000000214783b */ /* 0x000f680000000200 */
[----:B------:R-:W5:Y:S01]  /*1b7c0*/  LDSM.16.M88.4 R12, [R2+0x8000] ;  /* 0x00800000020c783b */ /* 0x000f620000000200 */
[----:B------:R-:W-:Y:S01]  /*1b7d0*/  IMAD.MOV.U32 R212, RZ, RZ, R124 ;  /* 0x000000ffffd47224 */ /* 0x000fe200078e007c */
[----:B------:R-:W-:Y:S01]  /*1b7e0*/  HMMA.16816.F32 R168, R8, R48, R128 ;  /* 0x0000003008a8723c */ /* 0x000fe20000001880 */
[----:B------:R-:W-:Y:S01]  /*1b7f0*/  IMAD.MOV.U32 R48, RZ, RZ, R191 ;  /* 0x000000ffff307224 */ /* 0x000fe200078e00bf */
[----:B------:R-:W-:Y:S01]  /*1b800*/  MOV R49, R190 ;  /* 0x000000be00317202 */ /* 0x000fe20000000f00 */
[----:B------:R-:W-:-:S05]  /*1b810*/  IMAD.IADD R4, R3, 0x1, R4 ;  /* 0x0000000103047824 */ /* 0x000fca00078e0204 */
[----:B------:R-:W-:Y:S01]  /*1b820*/  HMMA.16816.F32 R124, R8, R50, R236 ;  /* 0x00000032087c723c */ /* 0x000fe200000018ec */
[----:B------:R-:W-:Y:S01]  /*1b830*/  IMAD.MOV.U32 R50, RZ, RZ, R189 ;  /* 0x000000ffff327224 */ /* 0x000fe200078e00bd */
[----:B------:R-:W-:-:S06]  /*1b840*/  MOV R51, R188 ;  /* 0x000000bc00337202 */ /* 0x000fcc0000000f00 */
[----:B-1----:R-:W-:Y:S01]  /*1b850*/  HMMA.16816.F32 R188, R8, R46, R116 ;  /* 0x0000002e08bc723c */ /* 0x002fe20000001874 */
[----:B------:R-:W-:-:S07]  /*1b860*/  IMAD.MOV.U32 R204, RZ, RZ, R199 ;  /* 0x000000ffffcc7224 */ /* 0x000fce00078e00c7 */
[----:B--2---:R-:W-:Y:S01]  /*1b870*/  HMMA.16816.F32 R116, R8, R24, R96 ;  /* 0x000000180874723c */ /* 0x004fe20000001860 */
[----:B------:R-:W-:Y:S01]  /*1b880*/  MOV R205, R198 ;  /* 0x000000c600cd7202 */ /* 0x000fe20000000f00 */
[----:B------:R-:W-:-:S06]  /*1b890*/  IMAD.MOV.U32 R206, RZ, RZ, R197 ;  /* 0x000000ffffce7224 */ /* 0x000fcc00078e00c5 */
[C---:B---3--:R-:W-:Y:S01]  /*1b8a0*/  HMMA.16816.F32 R96, R8.reuse, R18, R72 ;  /* 0x000000120860723c */ /* 0x048fe20000001848 */
[----:B------:R-:W-:Y:S02]  /*1b8b0*/  MOV R75, R0 ;  /* 0x00000000004b7202 */ /* 0x000fe40000000f00 */
[----:B------:R-:W-:Y:S01]  /*1b8c0*/  IADD3 R0, PT, PT, R3, R2, RZ ;  /* 0x0000000203007210 */ /* 0x000fe20007ffe0ff */
[----:B------:R-:W-:Y:S01]  /*1b8d0*/  IMAD.MOV.U32 R72, RZ, RZ, R7 ;  /* 0x000000ffff487224 */ /* 0x000fe200078e0007 */
[----:B------:R-:W-:Y:S01]  /*1b8e0*/  MOV R207, R196 ;  /* 0x000000c400cf7202 */ /* 0x000fe20000000f00 */
[----:B------:R-:W-:Y:S02]  /*1b8f0*/  IMAD.MOV.U32 R74, RZ, RZ, R5 ;  /* 0x000000ffff4a7224 */ /* 0x000fe400078e0005 */
[----:B------:R-:W-:Y:S01]  /*1b900*/  HMMA.16816.F32 R180, R8, R52, R180 ;  /* 0x0000003408b4723c */ /* 0x000fe200000018b4 */
[----:B------:R-:W-:Y:S01]  /*1b910*/  IMAD.MOV.U32 R52, RZ, RZ, R179 ;  /* 0x000000ffff347224 */ /* 0x000fe200078e00b3 */
[----:B------:R-:W-:-:S02]  /*1b920*/  MOV R53, R178 ;  /* 0x000000b200357202 */ /* 0x000fc40000000f00 */
[----:B------:R-:W-:Y:S02]  /*1b930*/  MOV R73, R6 ;  /* 0x0000000600497202 */ /* 0x000fe40000000f00 */
[----:B------:R-:W-:Y:S02]  /*1b940*/  LDSM.16.M88.4 R4, [R4] ;  /* 0x000000000404783b */ /* 0x000fe40000000200 */
[----:B------:R-:W-:Y:S01]  /*1b950*/  HMMA.16816.F32 R172, R8, R54, R120 ;  /* 0x0000003608ac723c */ /* 0x000fe20000001878 */
[----:B------:R-:W-:Y:S01]  /*1b960*/  IMAD.MOV.U32 R54, RZ, RZ, R177 ;  /* 0x000000ffff367224 */ /* 0x000fe200078e00b1 */
[----:B------:R-:W-:-:S06]  /*1b970*/  MOV R55, R176 ;  /* 0x000000b000377202 */ /* 0x000fcc0000000f00 */
[C---:B------:R-:W-:Y:S08]  /*1b980*/  HMMA.16816.F32 R200, R8.reuse, R40, R184 ;  /* 0x0000002808c8723c */ /* 0x040ff000000018b8 */
[C---:B------:R-:W-:Y:S08]  /*1b990*/  HMMA.16816.F32 R176, R8.reuse, R28, R100 ;  /* 0x0000001c08b0723c */ /* 0x040ff00000001864 */
[C---:B------:R-:W-:Y:S01]  /*1b9a0*/  HMMA.16816.F32 R120, R8.reuse, R30, R104 ;  /* 0x0000001e0878723c */ /* 0x040fe20000001868 */
[----:B------:R-:W1:Y:S07]  /*1b9b0*/  LDSM.16.M88.4 R28, [R0+0x2000] ;  /* 0x00200000001c783b */ /* 0x000e6e0000000200 */
[C---:B----4-:R-:W-:Y:S08]  /*1b9c0*/  HMMA.16816.F32 R196, R8.reuse, R32, R112 ;  /* 0x0000002008c4723c */ /* 0x050ff00000001870 */
[C---:B------:R-:W-:Y:S01]  /*1b9d0*/  HMMA.16816.F32 R184, R8.reuse, R34, R108 ;  /* 0x0000002208b8723c */ /* 0x040fe2000000186c */
[----:B------:R-:W2:Y:S07]  /*1b9e0*/  LDSM.16.M88.4 R32, [R2+0x9800] ;  /* 0x009800000220783b */ /* 0x000eae0000000200 */
[C---:B------:R-:W-:Y:S01]  /*1b9f0*/  HMMA.16816.F32 R192, R8.reuse, R42, R192 ;  /* 0x0000002a08c0723c */ /* 0x040fe200000018c0 */
[----:B------:R-:W3:Y:S07]  /*1ba00*/  LDSM.16.M88.4 R40, [R2+0x8800] ;  /* 0x008800000228783b */ /* 0x000eee0000000200 */
[C---:B------:R-:W-:Y:S01]  /*1ba10*/  HMMA.16816.F32 R128, R8.reuse, R44, R212 ;  /* 0x0000002c0880723c */ /* 0x040fe200000018d4 */
[----:B------:R-:W4:Y:S07]  /*1ba20*/  LDSM.16.M88.4 R44, [R2+0x9000] ;  /* 0x00900000022c783b */ /* 0x000f2e0000000200 */
[C---:B------:R-:W-:Y:S01]  /*1ba30*/  HMMA.16816.F32 R112, R8.reuse, R26, R92 ;  /* 0x0000001a0870723c */ /* 0x040fe2000000185c */
[----:B------:R-:W4:Y:S07]  /*1ba40*/  LDSM.16.M88.4 R24, [R0+0x2800] ;  /* 0x002800000018783b */ /* 0x000f2e0000000200 */
[C---:B-----5:R-:W-:Y:S08]  /*1ba50*/  HMMA.16816.F32 R108, R8.reuse, R20, R88 ;  /* 0x00000014086c723c */ /* 0x060ff00000001858 */
[C---:B------:R-:W-:Y:S01]  /*1ba60*/  HMMA.16816.F32 R104, R8.reuse, R22, R80 ;  /* 0x000000160868723c */ /* 0x040fe20000001850 */
[----:B------:R-:W5:Y:S07]  /*1ba70*/  LDSM.16.M88.4 R20, [R0+0x3000] ;  /* 0x003000000014783b */ /* 0x000f6e0000000200 */
[C---:B------:R-:W-:Y:S01]  /*1ba80*/  HMMA.16816.F32 R100, R8.reuse, R16, R76 ;  /* 0x000000100864723c */ /* 0x040fe2000000184c */
[----:B------:R-:W5:Y:S07]  /*1ba90*/  LDSM.16.M88.4 R16, [R0+0x3800] ;  /* 0x003800000010783b */ /* 0x000f6e0000000200 */
[C---:B------:R-:W-:Y:S08]  /*1baa0*/  HMMA.16816.F32 R92, R8.reuse, R12, R68 ;  /* 0x0000000c085c723c */ /* 0x040ff00000001844 */
[----:B------:R-:W-:Y:S01]  /*1bab0*/  HMMA.16816.F32 R88, R8, R14, R60 ;  /* 0x0000000e0858723c */ /* 0x000fe2000000183c */
[----:B------:R-:W5:Y:S01]  /*1bac0*/  LDSM.16.M88.4 R12, [R0+0x4000] ;  /* 0x00400000000c783b */ /* 0x000f620000000200 */
[----:B------:R-:W-:Y:S01]  /*1bad0*/  IMAD.MOV.U32 R212, RZ, RZ, R231 ;  /* 0x000000ffffd47224 */ /* 0x000fe200078e00e7 */
[----:B------:R-:W-:Y:S01]  /*1bae0*/  MOV R213, R230 ;  /* 0x000000e600d57202 */ /* 0x000fe20000000f00 */
[----:B------:R-:W-:Y:S01]  /*1baf0*/  IMAD.MOV.U32 R214, RZ, RZ, R224 ;  /* 0x000000ffffd67224 */ /* 0x000fe200078e00e0 */
[----:B------:R-:W-:-:S03]  /*1bb00*/  MOV R215, R220 ;  /* 0x000000dc00d77202 */ /* 0x000fc60000000f00 */
[C---:B-1----:R-:W-:Y:S08]  /*1bb10*/  HMMA.16816.F32 R204, R4.reuse, R28, R204 ;  /* 0x0000001c04cc723c */ /* 0x042ff000000018cc */
[----:B------:R-:W-:Y:S01]  /*1bb20*/  HMMA.16816.F32 R212, R4, R30, R212 ;  /* 0x0000001e04d4723c */ /* 0x000fe200000018d4 */
[----:B------:R-:W1:Y:S07]  /*1bb30*/  LDSM.16.M88.4 R28, [R0+0x7000] ;  /* 0x00700000001c783b */ /* 0x000e6e0000000200 */
[----:B--2---:R-:W-:Y:S01]  /*1bb40*/  HMMA.16816.F32 R60, R8, R32, R48 ;  /* 0x00000020083c723c */ /* 0x004fe20000001830 */
[----:B------:R-:W2:Y:S01]  /*1bb50*/  LDSM.16.M88.4 R48, [R0+0x5800] ;  /* 0x005800000030783b */ /* 0x000ea20000000200 */
[----:B------:R-:W-:Y:S01]  /*1bb60*/  IMAD.MOV.U32 R236, RZ, RZ, R133 ;  /* 0x000000ffffec7224 */ /* 0x000fe200078e0085 */
[----:B------:R-:W-:Y:S01]  /*1bb70*/  MOV R237, R87 ;  /* 0x0000005700ed7202 */ /* 0x000fe20000000f00 */
[----:B------:R-:W-:Y:S01]  /*1bb80*/  IMAD.MOV.U32 R238, RZ, RZ, R86 ;  /* 0x000000ffffee7224 */ /* 0x000fe200078e0056 */
[----:B------:R-:W-:-:S03]  /*1bb90*/  MOV R239, R67 ;  /* 0x0000004300ef7202 */ /* 0x000fc60000000f00 */
[C---:B---3--:R-:W-:Y:S08]  /*1bba0*/  HMMA.16816.F32 R76, R8.reuse, R42, R216 ;  /* 0x0000002a084c723c */ /* 0x048ff000000018d8 */
[C---:B------:R-:W-:Y:S01]  /*1bbb0*/  HMMA.16816.F32 R80, R8.reuse, R40, R56 ;  /* 0x000000280850723c */ /* 0x040fe20000001838 */
[----:B------:R-:W-:Y:S07]  /*1bbc0*/  LDSM.16.M88.4 R40, [R0+0x6000] ;  /* 0x006000000028783b */ /* 0x000fee0000000200 */
[----:B----4-:R-:W-:Y:S01]  /*1bbd0*/  HMMA.16816.F32 R68, R8, R46, R52 ;  /* 0x0000002e0844723c */ /* 0x010fe20000001834 */
[----:B------:R-:W3:Y:S07]  /*1bbe0*/  LDSM.16.M88.4 R52, [R0+0x5000] ;  /* 0x005000000034783b */ /* 0x000eee0000000200 */
[C---:B------:R-:W-:Y:S08]  /*1bbf0*/  HMMA.16816.F32 R216, R4.reuse, R24, R248 ;  /* 0x0000001804d8723c */ /* 0x040ff000000018f8 */
[----:B------:R-:W-:Y:S01]  /*1bc00*/  HMMA.16816.F32 R244, R4, R26, R244 ;  /* 0x0000001a04f4723c */ /* 0x000fe200000018f4 */
[----:B------:R-:W4:Y:S07]  /*1bc10*/  LDSM.16.M88.4 R24, [R0+0x7800] ;  /* 0x007800000018783b */ /* 0x000f2e0000000200 */
[C---:B------:R-:W-:Y:S01]  /*1bc20*/  HMMA.16816.F32 R72, R8.reuse, R44, R72 ;  /* 0x0000002c0848723c */ /* 0x040fe20000001848 */
[----:B------:R-:W4:Y:S07]  /*1bc30*/  LDSM.16.M88.4 R44, [R0+0x4800] ;  /* 0x00480000002c783b */ /* 0x000f2e0000000200 */
[----:B------:R-:W-:Y:S01]  /*1bc40*/  HMMA.16816.F32 R56, R8, R34, R236 ;  /* 0x000000220838723c */ /* 0x000fe200000018ec */
[----:B------:R-:W4:Y:S04]  /*1bc50*/  LDSM.16.M88.4 R32, [R0+0x6800] ;  /* 0x006800000020783b */ /* 0x000f280000000200 */
[----:B------:R-:W-:Y:S03]  /*1bc60*/  LDSM.16.M88.4 R8, [R0+0x9800] ;  /* 0x009800000008783b */ /* 0x000fe60000000200 */
        /* <DEDUP_REMOVED lines=9> */
[----:B------:R-:W-:-:S06]  /*1bd00*/  DEPBAR.LE SB0, 0x0 ;  /* 0x000080000000791a */ /* 0x000fcc0000000000 */
[----:B-1----:R-:W-:Y:S01]  /*1bd10*/  HMMA.16816.F32 R104, R4, R30, R104 ;  /* 0x0000001e0468723c */ /* 0x002fe20000001868 */
[----:B------:R-:W-:-:S07]  /*1bd20*/  IMAD.MOV.U32 R31, RZ, RZ, R221 ;  /* 0x000000ffff1f7224 */ /* 0x000fce00078e00dd */
[----:B--2---:R-:W-:Y:S01]  /*1bd30*/  HMMA.16816.F32 R184, R4, R50, R184 ;  /* 0x0000003204b8723c */ /* 0x004fe200000018b8 */
[----:B------:R-:W-:-:S04]  /*1bd40*/  IADD3 R51, PT, PT, R84, -0x2, RZ ;  /* 0xfffffffe54337810 */ /* 0x000fc80007ffe0ff */
[----:B------:R-:W-:Y:S01]  /*1bd50*/  ISETP.GT.AND P0, PT, R51, R31, PT ;  /* 0x0000001f3300720c */ /* 0x000fe20003f04270 */
[----:B------:R-:W-:Y:S02]  /*1bd60*/  BSSY.RECONVERGENT B1, `(.L_x_7688) ;  /* 0x00000a2000017945 */ /* 0x000fe40003800200 */
        /* <DEDUP_REMOVED lines=94> */
.L_x_7691:
        /* <DEDUP_REMOVED lines=12> */
.L_x_7692:
[----:B------:R-:W-:Y:S05]  /*1c410*/  BSYNC.RECONVERGENT B0 ;  /* 0x0000000000007941 */ /* 0x000fea0003800200 */
.L_x_7690:
[----:B------:R-:W2:Y:S04]  /*1c420*/  LDL R6, [R1+0x3c] ;  /* 0x00003c0001067983 */ /* 0x000ea80000100800 */
[----:B------:R-:W3:Y:S01]  /*1c430*/  LDL R7, [R1+0x38] ;  /* 0x0000380001077983 */ /* 0x000ee20000100800 */
        /* <DEDUP_REMOVED lines=52> */
.L_x_7689:
[----:B------:R-:W-:Y:S05]  /*1c780*/  BSYNC.RECONVERGENT B1 ;  /* 0x0000000000017941 */ /* 0x000fea0003800200 */
.L_x_7688:
[----:B------:R-:W2:Y:S04]  /*1c790*/  LDL R0, [R1+0x4c] ;  /* 0x00004c0001007983 */ /* 0x000ea80000100800 */
[----:B------:R-:W3:Y:S01]  /*1c7a0*/  LDL.LU R30, [R1+0x80] ;  /* 0x00008000011e7983 */ /* 0x000ee20000300800 */
[----:B--2---:R-:W-:-:S04]  /*1c7b0*/  IMAD R2, R84, 0x100, R0 ;  /* 0x0000010054027824 */ /* 0x004fc800078e0200 */
[C---:B------:R-:W-:Y:S02]  /*1c7c0*/  VIADD R3, R2.reuse, 0xfffffe00 ;  /* 0xfffffe0002037836 */ /* 0x040fe40000000000 */
[----:B------:R-:W-:-:S03]  /*1c7d0*/  VIADD R0, R2, 0xfffffe01 ;  /* 0xfffffe0102007836 */ /* 0x000fc60000000000 */
[CC--:B------:R-:W-:Y:S02]  /*1c7e0*/  ISETP.GE.AND P2, PT, R3.reuse, R226.reuse, PT ;  /* 0x000000e20300720c */ /* 0x0c0fe40003f46270 */
[----:B------:R-:W-:Y:S02]  /*1c7f0*/  ISETP.GE.AND P1, PT, R0, R226, PT ;  /* 0x000000e20000720c */ /* 0x000fe40003f26270 */
[----:B------:R-:W-:Y:S02]  /*1c800*/  FSEL R4, R204, -INF , P2 ;  /* 0xff800000cc047808 */ /* 0x000fe40001000000 */
[C---:B------:R-:W-:Y:S02]  /*1c810*/  ISETP.GE.AND P6, PT, R0.reuse, R228, PT ;  /* 0x000000e40000720c */ /* 0x040fe40003fc6270 */
[C---:B------:R-:W-:Y:S02]  /*1c820*/  ISETP.GE.AND P5, PT, R0.reuse, R227, PT ;  /* 0x000000e30000720c */ /* 0x040fe40003fa6270 */
[----:B------:R-:W-:Y:S01]  /*1c830*/  ISETP.GE.AND P2, PT, R0, R229, PT ;  /* 0x000000e50000720c */ /* 0x000fe20003f46270 */
[----:B------:R-:W-:Y:S01]  /*1c840*/  VIADD R0, R2, 0xfffffe08 ;  /* 0xfffffe0802007836 */ /* 0x000fe20000000000 */
[----:B------:R-:W-:-:S02]  /*1c850*/  ISETP.GE.AND P0, PT, R3, R227, PT ;  /* 0x000000e30300720c */ /* 0x000fc40003f06270 */
[CC--:B------:R-:W-:Y:S02]  /*1c860*/  ISETP.GE.AND P4, PT, R3.reuse, R228.reuse, PT ;  /* 0x000000e40300720c */ /* 0x0c0fe40003f86270 */
[----:B------:R-:W-:Y:S02]  /*1c870*/  ISETP.GE.AND P3, PT, R3, R229, PT ;  /* 0x000000e50300720c */ /* 0x000fe40003f66270 */
[----:B------:R-:W-:Y:S02]  /*1c880*/  FSEL R3, R206, -INF , P0 ;  /* 0xff800000ce037808 */ /* 0x000fe40000000000 */
[----:B------:R-:W-:Y:S02]  /*1c890*/  ISETP.GE.AND P0, PT, R0, R228, PT ;  /* 0x000000e40000720c */ /* 0x000fe40003f06270 */
[----:B------:R-:W-:Y:S02]  /*1c8a0*/  P2R R5, PR, RZ, 0x4 ;  /* 0x00000004ff057803 */ /* 0x000fe40000000000 */
[----:B------:R-:W-:-:S02]  /*1c8b0*/  FSEL R22, R3, -INF , !P3 ;  /* 0xff80000003167808 */ /* 0x000fc40005800000 */
[----:B------:R-:W-:Y:S02]  /*1c8c0*/  FSEL R17, R4, -INF , !P4 ;  /* 0xff80000004117808 */ /* 0x000fe40006000000 */
[----:B------:R-:W-:Y:S02]  /*1c8d0*/  P2R R3, PR, RZ, 0x1 ;  /* 0x00000001ff037803 */ /* 0x000fe40000000000 */
[C---:B------:R-:W-:Y:S02]  /*1c8e0*/  ISETP.GE.AND P4, PT, R0.reuse, R226, PT ;  /* 0x000000e20000720c */ /* 0x040fe40003f86270 */
[C---:B------:R-:W-:Y:S02]  /*1c8f0*/  ISETP.GE.AND P0, PT, R0.reuse, R227, PT ;  /* 0x000000e30000720c */ /* 0x040fe40003f06270 */
[----:B------:R-:W-:Y:S02]  /*1c900*/  ISETP.GE.AND P2, PT, R0, R229, PT ;  /* 0x000000e50000720c */ /* 0x000fe40003f46270 */
[----:B------:R-:W-:-:S02]  /*1c910*/  ISETP.NE.AND P3, PT, R5, RZ, PT ;  /* 0x000000ff0500720c */ /* 0x000fc40003f65270 */
[----:B------:R-:W-:Y:S02]  /*1c920*/  FSEL R0, R207, -INF , P5 ;  /* 0xff800000cf007808 */ /* 0x000fe40002800000 */
[----:B------:R-:W-:Y:S02]  /*1c930*/  FSEL R4, R205, -INF , P1 ;  /* 0xff800000cd047808 */ /* 0x000fe40000800000 */
[----:B------:R-:W-:Y:S01]  /*1c940*/  FSEL R16, R0, -INF , !P3 ;  /* 0xff80000000107808 */ /* 0x000fe20005800000 */
[----:B------:R-:W-:Y:S01]  /*1c950*/  VIADD R0, R2, 0xfffffe10 ;  /* 0xfffffe1002007836 */ /* 0x000fe20000000000 */
[----:B------:R-:W-:Y:S01]  /*1c960*/  FSEL R15, R4, -INF , !P6 ;  /* 0xff800000040f7808 */ /* 0x000fe20007000000 */
[----:B------:R-:W-:Y:S01]  /*1c970*/  VIADD R6, R2, 0xfffffe09 ;  /* 0xfffffe0902067836 */ /* 0x000fe20000000000 */
[----:B------:R-:W-:Y:S02]  /*1c980*/  FSEL R4, R212, -INF , P4 ;  /* 0xff800000d4047808 */ /* 0x000fe40002000000 */
[----:B------:R-:W-:-:S02]  /*1c990*/  ISETP.NE.AND P4, PT, R3, RZ, PT ;  /* 0x000000ff0300720c */ /* 0x000fc40003f85270 */
[----:B------:R-:W-:Y:S02]  /*1c9a0*/  FSEL R3, R214, -INF , P0 ;  /* 0xff800000d6037808 */ /* 0x000fe40000000000 */
[----:B------:R-:W-:Y:S02]  /*1c9b0*/  ISETP.GE.AND P0, PT, R0, R228, PT ;  /* 0x000000e40000720c */ /* 0x000fe40003f06270 */
[C---:B------:R-:W-:Y:S02]  /*1c9c0*/  ISETP.GE.AND P3, PT, R6.reuse, R227, PT ;  /* 0x000000e30600720c */ /* 0x040fe40003f66270 */
[----:B------:R-:W-:Y:S02]  /*1c9d0*/  FSEL R19, R3, -INF , !P2 ;  /* 0xff80000003137808 */ /* 0x000fe40005000000 */
[----:B------:R-:W-:Y:S02]  /*1c9e0*/  ISETP.GE.AND P1, PT, R6, R226, PT ;  /* 0x000000e20600720c */ /* 0x000fe40003f26270 */
[----:B------:R-:W-:-:S02]  /*1c9f0*/  FSEL R13, R4, -INF , !P4 ;  /* 0xff800000040d7808 */ /* 0x000fc40006000000 */
[----:B------:R-:W-:Y:S02]  /*1ca00*/  P2R R3, PR, RZ, 0x1 ;  /* 0x00000001ff037803 */ /* 0x000fe40000000000 */
[C---:B------:R-:W-:Y:S02]  /*1ca10*/  ISETP.GE.AND P4, PT, R0.reuse, R226, PT ;  /* 0x000000e20000720c */ /* 0x040fe40003f86270 */
[C---:B------:R-:W-:Y:S02]  /*1ca20*/  ISETP.GE.AND P0, PT, R0.reuse, R227, PT ;  /* 0x000000e30000720c */ /* 0x040fe40003f06270 */
[-C--:B------:R-:W-:Y:S02]  /*1ca30*/  ISETP.GE.AND P2, PT, R0, R229.reuse, PT ;  /* 0x000000e50000720c */ /* 0x080fe40003f46270 */
[----:B------:R-:W-:Y:S02]  /*1ca40*/  ISETP.GE.AND P5, PT, R6, R229, PT ;  /* 0x000000e50600720c */ /* 0x000fe40003fa6270 */
[----:B------:R-:W-:-:S02]  /*1ca50*/  FSEL R0, R215, -INF , P3 ;  /* 0xff800000d7007808 */ /* 0x000fc40001800000 */
[----:B------:R-:W-:Y:S02]  /*1ca60*/  ISETP.GE.AND P6, PT, R6, R228, PT ;  /* 0x000000e40600720c */ /* 0x000fe40003fc6270 */
        /* <DEDUP_REMOVED lines=9> */
[----:B------:R-:W-:Y:S02]  /*1cb00*/  ISETP.GE.AND P3, PT, R5, R227, PT ;  /* 0x000000e30500720c */ /* 0x000fe40003f66270 */
        /* <DEDUP_REMOVED lines=160> */
[----:B------:R-:W-:Y:S02]  /*1d510*/  ISETP.GE.AND P1, PT, R5, R226, PT ;  /* 0x000000e20500720c */ /* 0x000fe40003f26270 */
[----:B------:R-:W-:Y:S02]  /*1d520*/  FSEL R174, R3, -INF , !P2 ;  /* 0xff80000003ae7808 */ /* 0x000fe40005000000 */
        /* <DEDUP_REMOVED lines=8> */
[----:B------:R-:W-:Y:S01]  /*1d5b0*/  FSEL R4, R169, -INF , P1 ;  /* 0xff800000a9047808 */ /* 0x000fe20000800000 */
[----:B------:R-:W-:Y:S01]  /*1d5c0*/  VIADD R5, R2, 0xfffffe59 ;  /* 0xfffffe5902057836 */ /* 0x000fe20000000000 */
[----:B------:R-:W-:Y:S01]  /*1d5d0*/  FSEL R173, R0, -INF , !P5 ;  /* 0xff80000000ad7808 */ /* 0x000fe20006800000 */
[----:B------:R-:W-:Y:S01]  /*1d5e0*/  VIADD R0, R2, 0xfffffe60 ;  /* 0xfffffe6002007836 */ /* 0x000fe20000000000 */
[----:B------:R-:W-:Y:S02]  /*1d5f0*/  FSEL R170, R4, -INF , !P6 ;  /* 0xff80000004aa7808 */ /* 0x000fe40007000000 */
[----:B------:R-:W-:Y:S02]  /*1d600*/  FSEL R4, R124, -INF , P4 ;  /* 0xff8000007c047808 */ /* 0x000fe40002000000 */
[----:B------:R-:W-:-:S02]  /*1d610*/  ISETP.NE.AND P4, PT, R3, RZ, PT ;  /* 0x000000ff0300720c */ /* 0x000fc40003f85270 */
[C---:B------:R-:W-:Y:S02]  /*1d620*/  ISETP.GE.AND P1, PT, R5.reuse, R226, PT ;  /* 0x000000e20500720c */ /* 0x040fe40003f26270 */
[----:B------:R-:W-:Y:S02]  /*1d630*/  FSEL R3, R126, -INF , P0 ;  /* 0xff8000007e037808 */ /* 0x000fe40000000000 */
[----:B------:R-:W-:Y:S02]  /*1d640*/  ISETP.GE.AND P0, PT, R0, R228, PT ;  /* 0x000000e40000720c */ /* 0x000fe40003f06270 */
[----:B------:R-:W-:Y:S02]  /*1d650*/  FSEL R81, R4, -INF , !P4 ;  /* 0xff80000004517808 */ /* 0x000fe40006000000 */
[----:B------:R-:W-:Y:S02]  /*1d660*/  ISETP.GE.AND P3, PT, R5, R227, PT ;  /* 0x000000e30500720c */ /* 0x000fe40003f66270 */
[----:B------:R-:W-:-:S02]  /*1d670*/  FSEL R4, R125, -INF , P1 ;  /* 0xff8000007d047808 */ /* 0x000fc40000800000 */
[----:B------:R-:W-:Y:S02]  /*1d680*/  FSEL R125, R3, -INF , !P2 ;  /* 0xff800000037d7808 */ /* 0x000fe40005000000 */
[----:B------:R-:W-:Y:S02]  /*1d690*/  P2R R3, PR, RZ, 0x1 ;  /* 0x00000001ff037803 */ /* 0x000fe40000000000 */
[C---:B------:R-:W-:Y:S02]  /*1d6a0*/  ISETP.GE.AND P4, PT, R0.reuse, R226, PT ;  /* 0x000000e20000720c */ /* 0x040fe40003f86270 */
[C---:B------:R-:W-:Y:S02]  /*1d6b0*/  ISETP.GE.AND P0, PT, R0.reuse, R227, PT ;  /* 0x000000e30000720c */ /* 0x040fe40003f06270 */
[-C--:B------:R-:W-:Y:S02]  /*1d6c0*/  ISETP.GE.AND P2, PT, R0, R229.reuse, PT ;  /* 0x000000e50000720c */ /* 0x080fe40003f46270 */
[----:B------:R-:W-:-:S02]  /*1d6d0*/  ISETP.GE.AND P5, PT, R5, R229, PT ;  /* 0x000000e50500720c */ /* 0x000fc40003fa6270 */
[----:B------:R-:W-:Y:S02]  /*1d6e0*/  FSEL R0, R127, -INF , P3 ;  /* 0xff8000007f007808 */ /* 0x000fe40001800000 */
[----:B------:R-:W-:Y:S02]  /*1d6f0*/  ISETP.GE.AND P6, PT, R5, R228, PT ;  /* 0x000000e40500720c */ /* 0x000fe40003fc6270 */
        /* <DEDUP_REMOVED lines=150> */
[C---:B------:R-:W-:Y:S02]  /*1e060*/  ISETP.GE.AND P1, PT, R5.reuse, R226, PT ;  /* 0x000000e20500720c */ /* 0x040fe40003f26270 */
[----:B------:R-:W-:-:S02]  /*1e070*/  ISETP.GE.AND P6, PT, R5, R228, PT ;  /* 0x000000e40500720c */ /* 0x000fc40003fc6270 */
[----:B------:R-:W-:Y:S01]  /*1e080*/  ISETP.GE.AND P5, PT, R5, R229, PT ;  /* 0x000000e50500720c */ /* 0x000fe20003fa6270 */
[----:B------:R-:W-:Y:S01]  /*1e090*/  VIADD R5, R2, 0xfffffea1 ;  /* 0xfffffea102057836 */ /* 0x000fe20000000000 */
[----:B------:R-:W-:Y:S02]  /*1e0a0*/  FSEL R177, R4, -INF , !P4 ;  /* 0xff80000004b17808 */ /* 0x000fe40006000000 */
[----:B------:R-:W-:Y:S02]  /*1e0b0*/  P2R R3, PR, RZ, 0x1 ;  /* 0x00000001ff037803 */ /* 0x000fe40000000000 */
[C---:B------:R-:W-:Y:S02]  /*1e0c0*/  ISETP.GE.AND P4, PT, R0.reuse, R226, PT ;  /* 0x000000e20000720c */ /* 0x040fe40003f86270 */
[C---:B------:R-:W-:Y:S02]  /*1e0d0*/  ISETP.GE.AND P0, PT, R0.reuse, R227, PT ;  /* 0x000000e30000720c */ /* 0x040fe40003f06270 */
[----:B------:R-:W-:-:S02]  /*1e0e0*/  ISETP.GE.AND P2, PT, R0, R229, PT ;  /* 0x000000e50000720c */ /* 0x000fc40003f46270 */
[----:B------:R-:W-:Y:S02]  /*1e0f0*/  FSEL R0, R115, -INF , P3 ;  /* 0xff80000073007808 */ /* 0x000fe40001800000 */
[----:B------:R-:W-:Y:S02]  /*1e100*/  FSEL R4, R113, -INF , P1 ;  /* 0xff80000071047808 */ /* 0x000fe40000800000 */
[----:B------:R-:W-:Y:S02]  /*1e110*/  ISETP.GE.AND P3, PT, R5, R228, PT ;  /* 0x000000e40500720c */ /* 0x000fe40003f66270 */
[----:B------:R-:W-:Y:S01]  /*1e120*/  FSEL R221, R0, -INF , !P5 ;  /* 0xff80000000dd7808 */ /* 0x000fe20006800000 */
[----:B------:R-:W-:Y:S01]  /*1e130*/  VIADD R0, R2, 0xfffffea8 ;  /* 0xfffffea802007836 */ /* 0x000fe20000000000 */
[----:B------:R-:W-:Y:S02]  /*1e140*/  FSEL R217, R4, -INF , !P6 ;  /* 0xff80000004d97808 */ /* 0x000fe40007000000 */
[----:B------:R-:W-:-:S02]  /*1e150*/  FSEL R4, R110, -INF , P0 ;  /* 0xff8000006e047808 */ /* 0x000fc40000000000 */
[----:B------:R-:W-:Y:S02]  /*1e160*/  ISETP.GE.AND P1, PT, R5, R226, PT ;  /* 0x000000e20500720c */ /* 0x000fe40003f26270 */
[----:B------:R-:W-:Y:S02]  /*1e170*/  ISETP.NE.AND P5, PT, R3, RZ, PT ;  /* 0x000000ff0300720c */ /* 0x000fe40003fa5270 */
[----:B------:R-:W-:Y:S02]  /*1e180*/  P2R R6, PR, RZ, 0x8 ;  /* 0x00000008ff067803 */ /* 0x000fe40000000000 */
[----:B------:R-:W-:Y:S02]  /*1e190*/  FSEL R3, R108, -INF , P4 ;  /* 0xff8000006c037808 */ /* 0x000fe40002000000 */
[----:B------:R-:W-:Y:S01]  /*1e1a0*/  ISETP.GE.AND P0, PT, R0, R228, PT ;  /* 0x000000e40000720c */ /* 0x000fe20003f06270 */
[----:B------:R-:W-:Y:S01]  /*1e1b0*/  VIADD R7, R2, 0xfffffea9 ;  /* 0xfffffea902077836 */ /* 0x000fe20000000000 */
[----:B------:R-:W-:-:S02]  /*1e1c0*/  ISETP.GE.AND P3, PT, R5, R227, PT ;  /* 0x000000e30500720c */ /* 0x000fc40003f66270 */
[----:B------:R-:W-:Y:S02]  /*1e1d0*/  ISETP.GE.AND P6, PT, R5, R229, PT ;  /* 0x000000e50500720c */ /* 0x000fe40003fc6270 */
[----:B------:R-:W-:Y:S02]  /*1e1e0*/  FSEL R238, R4, -INF , !P2 ;  /* 0xff80000004ee7808 */ /* 0x000fe40005000000 */
[----:B------:R-:W-:Y:S02]  /*1e1f0*/  FSEL R5, R109, -INF , P1 ;  /* 0xff8000006d057808 */ /* 0x000fe40000800000 */
[----:B------:R-:W-:Y:S02]  /*1e200*/  ISETP.NE.AND P2, PT, R6, RZ, PT ;  /* 0x000000ff0600720c */ /* 0x000fe40003f45270 */
[----:B------:R-:W-:Y:S02]  /*1e210*/  FSEL R194, R3, -INF , !P5 ;  /* 0xff80000003c27808 */ /* 0x000fe40006800000 */
[----:B------:R-:W-:-:S02]  /*1e220*/  P2R R3, PR, RZ, 0x1 ;  /* 0x00000001ff037803 */ /* 0x000fc40000000000 */
[C---:B------:R-:W-:Y:S02]  /*1e230*/  ISETP.GE.AND P5, PT, R0.reuse, R226, PT ;  /* 0x000000e20000720c */ /* 0x040fe40003fa6270 */
[C---:B------:R-:W-:Y:S02]  /*1e240*/  ISETP.GE.AND P0, PT, R0.reuse, R227, PT ;  /* 0x000000e30000720c */ /* 0x040fe40003f06270 */
[----:B------:R-:W-:Y:S02]  /*1e250*/  ISETP.GE.AND P4, PT, R0, R229, PT ;  /* 0x000000e50000720c */ /* 0x000fe40003f86270 */
[----:B------:R-:W-:Y:S02]  /*1e260*/  FSEL R0, R111, -INF , P3 ;  /* 0xff8000006f007808 */ /* 0x000fe40001800000 */
[----:B------:R-:W-:Y:S02]  /*1e270*/  FSEL R190, R5, -INF , !P2 ;  /* 0xff80000005be7808 */ /* 0x000fe40005000000 */
[----:B------:R-:W-:-:S02]  /*1e280*/  ISETP.GE.AND P2, PT, R7, R228, PT ;  /* 0x000000e40700720c */ /* 0x000fc40003f46270 */
[----:B------:R-:W-:Y:S02]  /*1e290*/  FSEL R237, R0, -INF , !P6 ;  /* 0xff80000000ed7808 */ /* 0x000fe40007000000 */
[----:B------:R-:W-:-:S04]  /*1e2a0*/  P2R R0, PR, RZ, 0x4 ;  /* 0x00000004ff007803 */ /* 0x000fc80000000000 */
[----:B------:R-:W-:Y:S02]  /*1e2b0*/  ISETP.NE.AND P6, PT, R0, RZ, PT ;  /* 0x000000ff0000720c */ /* 0x000fe40003fc5270 */
[----:B------:R-:W2:Y:S01]  /*1e2c0*/  LD.E R0, desc[UR4][R134.64+0xdc] ;  /* 0x0000dc0486007980 */ /* 0x000ea2000c101900 */
[----:B------:R-:W-:Y:S01]  /*1e2d0*/  ISETP.NE.AND P1, PT, R3, RZ, PT ;  /* 0x000000ff0300720c */ /* 0x000fe20003f25270 */
[----:B------:R-:W-:Y:S01]  /*1e2e0*/  VIADD R3, R2, 0xfffffeb0 ;  /* 0xfffffeb002037836 */ /* 0x000fe20000000000 */
[----:B------:R-:W-:Y:S02]  /*1e2f0*/  FSEL R5, R104, -INF , P5 ;  /* 0xff80000068057808 */ /* 0x000fe40002800000 */
[----:B------:R-:W-:Y:S02]  /*1e300*/  FSEL R4, R106, -INF , P0 ;  /* 0xff8000006a047808 */ /* 0x000fe40000000000 */
[----:B------:R-:W-:Y:S02]  /*1e310*/  ISETP.GE.AND P3, PT, R7, R226, PT ;  /* 0x000000e20700720c */ /* 0x000fe40003f66270 */
[----:B------:R-:W-:-:S02]  /*1e320*/  ISETP.GE.AND P0, PT, R3, R228, PT ;  /* 0x000000e40300720c */ /* 0x000fc40003f06270 */
[----:B------:R-:W-:Y:S02]  /*1e330*/  ISETP.GE.AND P2, PT, R7, R227, PT ;  /* 0x000000e30700720c */ /* 0x000fe40003f46270 */
[----:B------:R-:W-:Y:S02]  /*1e340*/  FSEL R187, R5, -INF , !P1 ;  /* 0xff80000005bb7808 */ /* 0x000fe40004800000 */
[----:B------:R-:W-:Y:S02]  /*1e350*/  FSEL R236, R4, -INF , !P4 ;  /* 0xff80000004ec7808 */ /* 0x000fe40006000000 */
[----:B------:R-:W-:Y:S02]  /*1e360*/  P2R R6, PR, RZ, 0x1 ;  /* 0x00000001ff067803 */ /* 0x000fe40000000000 */
[----:B------:R-:W-:Y:S02]  /*1e370*/  FSEL R5, R105, -INF , P3 ;  /* 0xff80000069057808 */ /* 0x000fe40001800000 */
[----:B------:R-:W-:-:S02]  /*1e380*/  ISETP.GE.AND P1, PT, R3, R226, PT ;  /* 0x000000e20300720c */ /* 0x000fc40003f26270 */
[C---:B------:R-:W-:Y:S02]  /*1e390*/  ISETP.GE.AND P0, PT, R3.reuse, R227, PT ;  /* 0x000000e30300720c */ /* 0x040fe40003f06270 */
[-C--:B------:R-:W-:Y:S01]  /*1e3a0*/  ISETP.GE.AND P4, PT, R3, R229.reuse, PT ;  /* 0x000000e50300720c */ /* 0x080fe20003f86270 */
[C---:B------:R-:W-:Y:S01]  /*1e3b0*/  VIADD R3, R2.reuse, 0xfffffeb1 ;  /* 0xfffffeb102037836 */ /* 0x040fe20000000000 */
[----:B------:R-:W-:Y:S02]  /*1e3c0*/  ISETP.GE.AND P5, PT, R7, R229, PT ;  /* 0x000000e50700720c */ /* 0x000fe40003fa6270 */
[----:B------:R-:W-:Y:S01]  /*1e3d0*/  FSEL R4, R107, -INF , P2 ;  /* 0xff8000006b047808 */ /* 0x000fe20001000000 */
[----:B------:R-:W-:Y:S01]  /*1e3e0*/  VIADD R7, R2, 0xfffffeb8 ;  /* 0xfffffeb802077836 */ /* 0x000fe20000000000 */
[----:B------:R-:W-:Y:S02]  /*1e3f0*/  FSEL R186, R5, -INF , !P6 ;  /* 0xff80000005ba7808 */ /* 0x000fe40007000000 */
[----:B------:R-:W-:-:S02]  /*1e400*/  FSEL R5, R100, -INF , P1 ;  /* 0xff80000064057808 */ /* 0x000fc40000800000 */
[----:B------:R-:W-:Y:S02]  /*1e410*/  ISETP.NE.AND P1, PT, R6, RZ, PT ;  /* 0x000000ff0600720c */ /* 0x000fe40003f25270 */
[----:B------:R-:W-:Y:S02]  /*1e420*/  FSEL R234, R4, -INF , !P5 ;  /* 0xff80000004ea7808 */ /* 0x000fe40006800000 */
[C---:B------:R-:W-:Y:S02]  /*1e430*/  ISETP.GE.AND P3, PT, R3.reuse, R226, PT ;  /* 0x000000e20300720c */ /* 0x040fe40003f66270 */
[C---:B------:R-:W-:Y:S02]  /*1e440*/  ISETP.GE.AND P6, PT, R3.reuse, R228, PT ;  /* 0x000000e40300720c */ /* 0x040fe40003fc6270 */
[C---:B------:R-:W-:Y:S02]  /*1e450*/  ISETP.GE.AND P2, PT, R3.reuse, R227, PT ;  /* 0x000000e30300720c */ /* 0x040fe40003f46270 */
[----:B------:R-:W-:-:S02]  /*1e460*/  ISETP.GE.AND P5, PT, R3, R229, PT ;  /* 0x000000e50300720c */ /* 0x000fc40003fa6270 */
[----:B------:R-:W-:Y:S02]  /*1e470*/  FSEL R3, R102, -INF , P0 ;  /* 0xff80000066037808 */ /* 0x000fe40000000000 */
[----:B------:R-:W-:Y:S02]  /*1e480*/  ISETP.GE.AND P0, PT, R7, R228, PT ;  /* 0x000000e40700720c */ /* 0x000fe40003f06270 */
[----:B------:R-:W-:Y:S02]  /*1e490*/  FSEL R207, R5, -INF , !P1 ;  /* 0xff80000005cf7808 */ /* 0x000fe40004800000 */
[----:B------:R-:W-:Y:S02]  /*1e4a0*/  FSEL R5, R101, -INF , P3 ;  /* 0xff80000065057808 */ /* 0x000fe40001800000 */
[----:B------:R-:W-:Y:S02]  /*1e4b0*/  ISETP.GE.AND P1, PT, R7, R226, PT ;  /* 0x000000e20700720c */ /* 0x000fe40003f26270 */
[----:B------:R-:W-:Y:S01]  /*1e4c0*/  FSEL R245, R3, -INF , !P4 ;  /* 0xff80000003f57808 */ /* 0x000fe20006000000 */
[----:B------:R-:W-:Y:S01]  /*1e4d0*/  VIADD R3, R2, 0xfffffeb9 ;  /* 0xfffffeb902037836 */ /* 0x000fe20000000000 */
[----:B------:R-:W-:-:S02]  /*1e4e0*/  P2R R6, PR, RZ, 0x1 ;  /* 0x00000001ff067803 */ /* 0x000fc40000000000 */
[----:B------:R-:W-:Y:S02]  /*1e4f0*/  FSEL R4, R103, -INF , P2 ;  /* 0xff80000067047808 */ /* 0x000fe40001000000 */
[C---:B------:R-:W-:Y:S02]  /*1e500*/  ISETP.GE.AND P0, PT, R7.reuse, R227, PT ;  /* 0x000000e30700720c */ /* 0x040fe40003f06270 */
[----:B------:R-:W-:Y:S01]  /*1e510*/  ISETP.GE.AND P4, PT, R7, R229, PT ;  /* 0x000000e50700720c */ /* 0x000fe20003f86270 */
[----:B------:R-:W-:Y:S01]  /*1e520*/  VIADD R7, R2, 0xfffffec0 ;  /* 0xfffffec002077836 */ /* 0x000fe20000000000 */
[----:B------:R-:W-:Y:S02]  /*1e530*/  FSEL R239, R5, -INF , !P6 ;  /* 0xff80000005ef7808 */ /* 0x000fe40007000000 */
[----:B------:R-:W-:Y:S02]  /*1e540*/  FSEL R5, R96, -INF , P1 ;  /* 0xff80000060057808 */ /* 0x000fe40000800000 */
[----:B------:R-:W-:-:S02]  /*1e550*/  ISETP.NE.AND P1, PT, R6, RZ, PT ;  /* 0x000000ff0600720c */ /* 0x000fc40003f25270 */
[----:B------:R-:W-:Y:S02]  /*1e560*/  FSEL R243, R4, -INF , !P5 ;  /* 0xff80000004f37808 */ /* 0x000fe40006800000 */
[C---:B------:R-:W-:Y:S02]  /*1e570*/  ISETP.GE.AND P3, PT, R3.reuse, R226, PT ;  /* 0x000000e20300720c */ /* 0x040fe40003f66270 */
[C---:B------:R-:W-:Y:S02]  /*1e580*/  ISETP.GE.AND P6, PT, R3.reuse, R228, PT ;  /* 0x000000e40300720c */ /* 0x040fe40003fc6270 */
[C---:B------:R-:W-:Y:S02]  /*1e590*/  ISETP.GE.AND P2, PT, R3.reuse, R227, PT ;  /* 0x000000e30300720c */ /* 0x040fe40003f46270 */
[----:B------:R-:W-:Y:S02]  /*1e5a0*/  ISETP.GE.AND P5, PT, R3, R229, PT ;  /* 0x000000e50300720c */ /* 0x000fe40003fa6270 */
[----:B------:R-:W-:-:S02]  /*1e5b0*/  FSEL R3, R98, -INF , P0 ;  /* 0xff80000062037808 */ /* 0x000fc40000000000 */
        /* <DEDUP_REMOVED lines=28> */
[----:B------:R-:W-:Y:S02]  /*1e780*/  FSEL R249, R5, -INF , !P6 ;  /* 0xff80000005f97808 */ /* 0x000fe40007000000 */
[C---:B------:R-:W-:Y:S02]  /*1e790*/  ISETP.GE.AND P0, PT, R7.reuse, R227, PT ;  /* 0x000000e30700720c */ /* 0x040fe40003f06270 */
[----:B------:R-:W-:Y:S01]  /*1e7a0*/  ISETP.GE.AND P4, PT, R7, R229, PT ;  /* 0x000000e50700720c */ /* 0x000fe20003f86270 */
[----:B------:R-:W-:Y:S01]  /*1e7b0*/  VIADD R7, R2, 0xfffffed0 ;  /* 0xfffffed002077836 */ /* 0x000fe20000000000 */
        /* <DEDUP_REMOVED lines=8> */
[----:B------:R-:W-:Y:S02]  /*1e840*/  FSEL R214, R5, -INF , !P1 ;  /* 0xff80000005d67808 */ /* 0x000fe40004800000 */
[----:B------:R-:W-:Y:S02]  /*1e850*/  ISETP.GE.AND P1, PT, R7, R228, PT ;  /* 0x000000e40700720c */ /* 0x000fe40003f26270 */
[----:B------:R-:W-:Y:S01]  /*1e860*/  FSEL R251, R3, -INF , !P4 ;  /* 0xff80000003fb7808 */ /* 0x000fe20006000000 */
[----:B------:R-:W-:Y:S01]  /*1e870*/  VIADD R3, R2, 0xfffffed1 ;  /* 0xfffffed102037836 */ /* 0x000fe20000000000 */
[----:B------:R-:W-:Y:S02]  /*1e880*/  FSEL R4, R89, -INF , P3 ;  /* 0xff80000059047808 */ /* 0x000fe40001800000 */
[----:B------:R-:W-:Y:S02]  /*1e890*/  ISETP.GE.AND P0, PT, R7, R226, PT ;  /* 0x000000e20700720c */ /* 0x000fe40003f06270 */
[----:B------:R-:W-:-:S02]  /*1e8a0*/  FSEL R6, R91, -INF , P2 ;  /* 0xff8000005b067808 */ /* 0x000fc40001000000 */
[----:B------:R-:W-:Y:S02]  /*1e8b0*/  P2R R5, PR, RZ, 0x2 ;  /* 0x00000002ff057803 */ /* 0x000fe40000000000 */
[C---:B------:R-:W-:Y:S02]  /*1e8c0*/  ISETP.GE.AND P1, PT, R7.reuse, R227, PT ;  /* 0x000000e30700720c */ /* 0x040fe40003f26270 */
[----:B------:R-:W-:Y:S02]  /*1e8d0*/  FSEL R247, R4, -INF , !P6 ;  /* 0xff80000004f77808 */ /* 0x000fe40007000000 */
[----:B------:R-:W-:Y:S02]  /*1e8e0*/  FSEL R4, R24, -INF , P0 ;  /* 0xff80000018047808 */ /* 0x000fe40000000000 */
[----:B------:R-:W-:Y:S02]  /*1e8f0*/  FSEL R250, R6, -INF , !P5 ;  /* 0xff80000006fa7808 */ /* 0x000fe40006800000 */
[----:B------:R-:W-:Y:S01]  /*1e900*/  ISETP.GE.AND P4, PT, R7, R229, PT ;  /* 0x000000e50700720c */ /* 0x000fe20003f86270 */
[----:B------:R-:W-:Y:S01]  /*1e910*/  VIADD R7, R2, 0xfffffed8 ;  /* 0xfffffed802077836 */ /* 0x000fe20000000000 */
[----:B------:R-:W-:-:S02]  /*1e920*/  ISETP.GE.AND P3, PT, R3, R226, PT ;  /* 0x000000e20300720c */ /* 0x000fc40003f66270 */
[C---:B------:R-:W-:Y:S02]  /*1e930*/  ISETP.GE.AND P6, PT, R3.reuse, R228, PT ;  /* 0x000000e40300720c */ /* 0x040fe40003fc6270 */
[C---:B------:R-:W-:Y:S02]  /*1e940*/  ISETP.GE.AND P0, PT, R3.reuse, R227, PT ;  /* 0x000000e30300720c */ /* 0x040fe40003f06270 */
[----:B------:R-:W-:Y:S02]  /*1e950*/  ISETP.GE.AND P5, PT, R3, R229, PT ;  /* 0x000000e50300720c */ /* 0x000fe40003fa6270 */
[----:B------:R-:W-:Y:S02]  /*1e960*/  ISETP.NE.AND P2, PT, R5, RZ, PT ;  /* 0x000000ff0500720c */ /* 0x000fe40003f45270 */
[----:B------:R-:W-:Y:S02]  /*1e970*/  FSEL R3, R26, -INF , P1 ;  /* 0xff8000001a037808 */ /* 0x000fe40000800000 */
[----:B------:R-:W-:-:S02]  /*1e980*/  FSEL R230, R4, -INF , !P2 ;  /* 0xff80000004e67808 */ /* 0x000fc40005000000 */
[----:B------:R-:W-:Y:S01]  /*1e990*/  FSEL R110, R3, -INF , !P4 ;  /* 0xff800000036e7808 */ /* 0x000fe20006000000 */
[----:B------:R-:W-:Y:S01]  /*1e9a0*/  VIADD R3, R2, 0xfffffed9 ;  /* 0xfffffed902037836 */ /* 0x000fe20000000000 */
[----:B------:R-:W-:Y:S02]  /*1e9b0*/  ISETP.GE.AND P1, PT, R7, R228, PT ;  /* 0x000000e40700720c */ /* 0x000fe40003f26270 */
[----:B------:R-:W-:Y:S02]  /*1e9c0*/  FSEL R5, R25, -INF , P3 ;  /* 0xff80000019057808 */ /* 0x000fe40001800000 */
[----:B------:R-:W-:Y:S02]  /*1e9d0*/  FSEL R4, R27, -INF , P0 ;  /* 0xff8000001b047808 */ /* 0x000fe40000000000 */
[----:B------:R-:W-:Y:S02]  /*1e9e0*/  ISETP.GE.AND P4, PT, R7, R227, PT ;  /* 0x000000e30700720c */ /* 0x000fe40003f86270 */
[----:B------:R-:W-:-:S02]  /*1e9f0*/  P2R R6, PR, RZ, 0x2 ;  /* 0x00000002ff067803 */ /* 0x000fc40000000000 */
[----:B------:R-:W-:Y:S02]  /*1ea00*/  FSEL R120, R5, -INF , !P6 ;  /* 0xff80000005787808 */ /* 0x000fe40007000000 */
[----:B------:R-:W-:Y:S02]  /*1ea10*/  FSEL R97, R4, -INF , !P5 ;  /* 0xff80000004617808 */ /* 0x000fe40006800000 */
[C---:B------:R-:W-:Y:S02]  /*1ea20*/  ISETP.GE.AND P1, PT, R3.reuse, R226, PT ;  /* 0x000000e20300720c */ /* 0x040fe40003f26270 */
[C---:B------:R-:W-:Y:S02]  /*1ea30*/  ISETP.GE.AND P6, PT, R3.reuse, R228, PT ;  /* 0x000000e40300720c */ /* 0x040fe40003fc6270 */
[C---:B------:R-:W-:Y:S02]  /*1ea40*/  ISETP.GE.AND P0, PT, R3.reuse, R227, PT ;  /* 0x000000e30300720c */ /* 0x040fe40003f06270 */
[----:B------:R-:W-:-:S02]  /*1ea50*/  ISETP.GE.AND P5, PT, R3, R229, PT ;  /* 0x000000e50300720c */ /* 0x000fc40003fa6270 */
        /* <DEDUP_REMOVED lines=26> */
[----:B------:R-:W-:Y:S01]  /*1ec00*/  FMNMX3.FTZ R4, R4, R81, R124, !PT ;  /* 0x0000005104047276 */ /* 0x000fe2000781007c */
[----:B------:R-:W-:Y:S01]  /*1ec10*/  VIADD R7, R2, 0xfffffee0 ;  /* 0xfffffee002077836 */ /* 0x000fe20000000000 */
[----:B------:R-:W-:Y:S02]  /*1ec20*/  FSEL R5, R76, -INF , P2 ;  /* 0xff8000004c057808 */ /* 0x000fe40001000000 */
[----:B------:R-:W-:Y:S02]  /*1ec30*/  FMNMX3.FTZ R3, R3, R87, R86, !PT ;  /* 0x0000005703037276 */ /* 0x000fe40007810056 */
[----:B------:R-:W-:Y:S02]  /*1ec40*/  ISETP.NE.AND P2, PT, R6, RZ, PT ;  /* 0x000000ff0600720c */ /* 0x000fe40003f45270 */
[----:B------:R-:W-:Y:S02]  /*1ec50*/  FMNMX3.FTZ R4, R4, R83, R181, !PT ;  /* 0x0000005304047276 */ /* 0x000fe400078100b5 */
[----:B------:R-:W-:-:S02]  /*1ec60*/  FMNMX3.FTZ R3, R3, R174, R173, !PT ;  /* 0x000000ae03037276 */ /* 0x000fc400078100ad */
[----:B------:R-:W-:Y:S02]  /*1ec70*/  FSEL R219, R5, -INF , !P2 ;  /* 0xff80000005db7808 */ /* 0x000fe40005000000 */
[----:B------:R-:W-:Y:S02]  /*1ec80*/  FMNMX3.FTZ R4, R4, R82, R175, !PT ;  /* 0x0000005204047276 */ /* 0x000fe400078100af */
[----:B------:R-:W-:Y:S02]  /*1ec90*/  ISETP.GE.AND P2, PT, R7, R228, PT ;  /* 0x000000e40700720c */ /* 0x000fe40003f46270 */
[----:B------:R-:W-:Y:S02]  /*1eca0*/  FMNMX3.FTZ R3, R3, R125, R126, !PT ;  /* 0x0000007d03037276 */ /* 0x000fe4000781007e */
[----:B------:R-:W-:Y:S02]  /*1ecb0*/  FMNMX3.FTZ R4, R4, R169, R191, !PT ;  /* 0x000000a904047276 */ /* 0x000fe400078100bf */
[----:B------:R-:W-:-:S02]  /*1ecc0*/  P2R R5, PR, RZ, 0x4 ;  /* 0x00000004ff057803 */ /* 0x000fc40000000000 */
[C---:B------:R-:W-:Y:S02]  /*1ecd0*/  ISETP.GE.AND P4, PT, R7.reuse, R226, PT ;  /* 0x000000e20700720c */ /* 0x040fe40003f86270 */
[C---:B------:R-:W-:Y:S02]  /*1ece0*/  ISETP.GE.AND P3, PT, R7.reuse, R227, PT ;  /* 0x000000e30700720c */ /* 0x040fe40003f66270 */
[----:B------:R-:W-:Y:S01]  /*1ecf0*/  ISETP.GE.AND P2, PT, R7, R229, PT ;  /* 0x000000e50700720c */ /* 0x000fe20003f46270 */
[----:B------:R-:W-:Y:S01]  /*1ed00*/  VIADD R7, R2, 0xfffffee1 ;  /* 0xfffffee102077836 */ /* 0x000fe20000000000 */
[----:B------:R-:W-:Y:S02]  /*1ed10*/  FMNMX3.FTZ R3, R3, R192, R193, !PT ;  /* 0x000000c003037276 */ /* 0x000fe400078100c1 */
[----:B------:R-:W-:Y:S02]  /*1ed20*/  FMNMX3.FTZ R4, R4, R168, R195, !PT ;  /* 0x000000a804047276 */ /* 0x000fe400078100c3 */
[----:B------:R-:W-:-:S02]  /*1ed30*/  ISETP.NE.AND P6, PT, R5, RZ, PT ;  /* 0x000000ff0500720c */ /* 0x000fc40003fc5270 */
[----:B------:R-:W-:Y:S02]  /*1ed40*/  FSEL R5, R40, -INF , P4 ;  /* 0xff80000028057808 */ /* 0x000fe40002000000 */
[----:B------:R-:W-:Y:S02]  /*1ed50*/  FMNMX3.FTZ R3, R3, R189, R188, !PT ;  /* 0x000000bd03037276 */ /* 0x000fe400078100bc */
[----:B------:R-:W-:Y:S02]  /*1ed60*/  FSEL R6, R79, -INF , P0 ;  /* 0xff8000004f067808 */ /* 0x000fe40000000000 */
[----:B------:R-:W-:Y:S02]  /*1ed70*/  FMNMX3.FTZ R4, R4, R172, R209, !PT ;  /* 0x000000ac04047276 */ /* 0x000fe400078100d1 */
[----:B------:R-:W-:Y:S02]  /*1ed80*/  ISETP.GE.AND P0, PT, R7, R228, PT ;  /* 0x000000e40700720c */ /* 0x000fe40003f06270 */
[----:B------:R-:W-:-:S02]  /*1ed90*/  FSEL R242, R5, -INF , !P6 ;  /* 0xff80000005f27808 */ /* 0x000fc40007000000 */
[----:B------:R-:W-:Y:S02]  /*1eda0*/  FSEL R5, R42, -INF , P3 ;  /* 0xff8000002a057808 */ /* 0x000fe40001800000 */
[----:B------:R-:W-:Y:S02]  /*1edb0*/  FMNMX3.FTZ R3, R3, R204, R202, !PT ;  /* 0x000000cc03037276 */ /* 0x000fe400078100ca */
[----:B------:R-:W-:Y:S02]  /*1edc0*/  ISETP.GE.AND P1, PT, R7, R226, PT ;  /* 0x000000e20700720c */ /* 0x000fe40003f26270 */
[----:B------:R-:W-:Y:S01]  /*1edd0*/  FSEL R111, R6, -INF , !P5 ;  /* 0xff800000066f7808 */ /* 0x000fe20006800000 */
[----:B------:R-:W-:Y:S01]  /*1ede0*/  VIADD R6, R2, 0xfffffee8 ;  /* 0xfffffee802067836 */ /* 0x000fe20000000000 */
[----:B------:R-:W-:Y:S02]  /*1edf0*/  FMNMX3.FTZ R4, R4, R171, R208, !PT ;  /* 0x000000ab04047276 */ /* 0x000fe400078100d0 */
[----:B------:R-:W-:-:S02]  /*1ee00*/  P2R R8, PR, RZ, 0x1 ;  /* 0x00000001ff087803 */ /* 0x000fc40000000000 */
[----:B------:R-:W-:Y:S02]  /*1ee10*/  FSEL R105, R5, -INF , !P2 ;  /* 0xff80000005697808 */ /* 0x000fe40005000000 */
[----:B------:R-:W-:Y:S02]  /*1ee20*/  FMNMX3.FTZ R3, R3, R200, R203, !PT ;  /* 0x000000c803037276 */ /* 0x000fe400078100cb */
[----:B------:R-:W-:Y:S02]  /*1ee30*/  FSEL R5, R41, -INF , P1 ;  /* 0xff80000029057808 */ /* 0x000fe40000800000 */
[----:B------:R-:W-:Y:S02]  /*1ee40*/  FMNMX3.FTZ R4, R4, R178, R216, !PT ;  /* 0x000000b204047276 */ /* 0x000fe400078100d8 */
[----:B------:R-:W-:Y:S02]  /*1ee50*/  ISETP.NE.AND P1, PT, R8, RZ, PT ;  /* 0x000000ff0800720c */ /* 0x000fe40003f25270 */
[----:B------:R-:W-:-:S02]  /*1ee60*/  ISETP.GE.AND P6, PT, R6, R226, PT ;  /* 0x000000e20600720c */ /* 0x000fc40003fc6270 */
[----:B------:R-:W-:Y:S02]  /*1ee70*/  FMNMX3.FTZ R3, R3, R212, R213, !PT ;  /* 0x000000d403037276 */ /* 0x000fe400078100d5 */
[----:B------:R-:W-:Y:S02]  /*1ee80*/  FMNMX3.FTZ R4, R4, R177, R217, !PT ;  /* 0x000000b104047276 */ /* 0x000fe400078100d9 */
[----:B------:R-:W-:Y:S02]  /*1ee90*/  FSEL R240, R5, -INF , !P1 ;  /* 0xff80000005f07808 */ /* 0x000fe40004800000 */
[----:B------:R-:W-:Y:S02]  /*1eea0*/  ISETP.GE.AND P5, PT, R6, R228, PT ;  /* 0x000000e40600720c */ /* 0x000fe40003fa6270 */
[----:B------:R-:W-:Y:S02]  /*1eeb0*/  FSEL R5, R68, -INF , P6 ;  /* 0xff80000044057808 */ /* 0x000fe40003000000 */
[----:B------:R-:W-:-:S02]  /*1eec0*/  ISETP.GE.AND P3, PT, R6, R227, PT ;  /* 0x000000e30600720c */ /* 0x000fc40003f66270 */
[----:B------:R-:W-:Y:S01]  /*1eed0*/  ISETP.GE.AND P2, PT, R6, R229, PT ;  /* 0x000000e50600720c */ /* 0x000fe20003f46270 */
[----:B------:R-:W-:Y:S01]  /*1eee0*/  VIADD R6, R2, 0xfffffee9 ;  /* 0xfffffee902067836 */ /* 0x000fe20000000000 */
[----:B------:R-:W-:Y:S02]  /*1eef0*/  FMNMX3.FTZ R3, R3, R211, R210, !PT ;  /* 0x000000d303037276 */ /* 0x000fe400078100d2 */
[----:B------:R-:W-:Y:S02]  /*1ef00*/  ISETP.GE.AND P0, PT, R7, R227, PT ;  /* 0x000000e30700720c */ /* 0x000fe40003f06270 */
[----:B------:R-:W-:Y:S02]  /*1ef10*/  FMNMX3.FTZ R4, R4, R194, R190, !PT ;  /* 0x000000c204047276 */ /* 0x000fe400078100be */
[----:B------:R-:W-:Y:S02]  /*1ef20*/  FSEL R107, R5, -INF , !P5 ;  /* 0xff800000056b7808 */ /* 0x000fe40006800000 */
[----:B------:R-:W-:-:S02]  /*1ef30*/  ISETP.GE.AND P4, PT, R7, R229, PT ;  /* 0x000000e50700720c */ /* 0x000fc40003f86270 */
[----:B------:R-:W-:Y:S02]  /*1ef40*/  FSEL R5, R70, -INF , P3 ;  /* 0xff80000046057808 */ /* 0x000fe40001800000 */
[----:B------:R-:W-:Y:S02]  /*1ef50*/  FMNMX3.FTZ R3, R3, R224, R220, !PT ;  /* 0x000000e003037276 */ /* 0x000fe400078100dc */
[----:B------:R-:W-:Y:S02]  /*1ef60*/  FSEL R7, R43, -INF , P0 ;  /* 0xff8000002b077808 */ /* 0x000fe40000000000 */
[----:B------:R-:W-:Y:S02]  /*1ef70*/  FMNMX3.FTZ R4, R4, R187, R186, !PT ;  /* 0x000000bb04047276 */ /* 0x000fe400078100ba */
[----:B------:R-:W-:Y:S02]  /*1ef80*/  ISETP.GE.AND P0, PT, R6, R228, PT ;  /* 0x000000e40600720c */ /* 0x000fe40003f06270 */
[----:B------:R-:W-:Y:S01]  /*1ef90*/  FSEL R98, R5, -INF , !P2 ;  /* 0xff80000005627808 */ /* 0x000fe20005000000 */
[----:B------:R-:W-:Y:S01]  /*1efa0*/  VIADD R5, R2, 0xfffffef1 ;  /* 0xfffffef102057836 */ /* 0x000fe20000000000 */
[----:B------:R-:W-:-:S02]  /*1efb0*/  FMNMX3.FTZ R3, R3, R218, R221, !PT ;  /* 0x000000da03037276 */ /* 0x000fc400078100dd */
[----:B------:R-:W-:Y:S02]  /*1efc0*/  ISETP.GE.AND P1, PT, R6, R226, PT ;  /* 0x000000e20600720c */ /* 0x000fe40003f26270 */
[----:B------:R-:W-:Y:S02]  /*1efd0*/  FMNMX3.FTZ R4, R4, R207, R239, !PT ;  /* 0x000000cf04047276 */ /* 0x000fe400078100ef */
[----:B------:R-:W-:Y:S02]  /*1efe0*/  P2R R9, PR, RZ, 0x1 ;  /* 0x00000001ff097803 */ /* 0x000fe40000000000 */
[----:B------:R-:W-:Y:S02]  /*1eff0*/  FSEL R114, R7, -INF , !P4 ;  /* 0xff80000007727808 */ /* 0x000fe40006000000 */
[C---:B------:R-:W-:Y:S02]  /*1f000*/  ISETP.GE.AND P0, PT, R6.reuse, R227, PT ;  /* 0x000000e30600720c */ /* 0x040fe40003f06270 */
[----:B------:R-:W-:Y:S01]  /*1f010*/  ISETP.GE.AND P4, PT, R6, R229, PT ;  /* 0x000000e50600720c */ /* 0x000fe20003f86270 */
[----:B------:R-:W-:Y:S01]  /*1f020*/  VIADD R6, R2, 0xfffffef0 ;  /* 0xfffffef002067836 */ /* 0x000fe20000000000 */
[----:B------:R-:W-:-:S02]  /*1f030*/  FMNMX3.FTZ R3, R3, R238, R237, !PT ;  /* 0x000000ee03037276 */ /* 0x000fc400078100ed */
[----:B------:R-:W-:Y:S02]  /*1f040*/  FSEL R8, R69, -INF , P1 ;  /* 0xff80000045087808 */ /* 0x000fe40000800000 */
[----:B------:R-:W-:Y:S02]  /*1f050*/  FMNMX3.FTZ R4, R4, R206, R241, !PT ;  /* 0x000000ce04047276 */ /* 0x000fe400078100f1 */
[----:B------:R-:W-:Y:S02]  /*1f060*/  ISETP.GE.AND P1, PT, R5, R226, PT ;  /* 0x000000e20500720c */ /* 0x000fe40003f26270 */
[----:B------:R-:W-:Y:S02]  /*1f070*/  P2R R10, PR, RZ, 0x10 ;  /* 0x00000010ff0a7803 */ /* 0x000fe40000000000 */
[----:B------:R-:W-:Y:S02]  /*1f080*/  FMNMX3.FTZ R3, R3, R236, R234, !PT ;  /* 0x000000ec03037276 */ /* 0x000fe400078100ea */
[----:B------:R-:W-:-:S02]  /*1f090*/  ISETP.GE.AND P4, PT, R6, R226, PT ;  /* 0x000000e20600720c */ /* 0x000fc40003f86270 */
[CC--:B------:R-:W-:Y:S02]  /*1f0a0*/  ISETP.GE.AND P5, PT, R6.reuse, R228.reuse, PT ;  /* 0x000000e40600720c */ /* 0x0c0fe40003fa6270 */
[C---:B------:R-:W-:Y:S02]  /*1f0b0*/  ISETP.GE.AND P2, PT, R6.reuse, R227, PT ;  /* 0x000000e30600720c */ /* 0x040fe40003f46270 */
[----:B------:R-:W-:Y:S02]  /*1f0c0*/  ISETP.GE.AND P6, PT, R6, R229, PT ;  /* 0x000000e50600720c */ /* 0x000fe40003fc6270 */
[----:B------:R-:W-:Y:S02]  /*1f0d0*/  FMNMX3.FTZ R4, R4, R215, R249, !PT ;  /* 0x000000d704047276 */ /* 0x000fe400078100f9 */
[----:B------:R-:W-:Y:S02]  /*1f0e0*/  ISETP.GE.AND P3, PT, R5, R228, PT ;  /* 0x000000e40500720c */ /* 0x000fe40003f66270 */
[----:B------:R-:W-:-:S02]  /*1f0f0*/  FSEL R6, R53, -INF , P1 ;  /* 0xff80000035067808 */ /* 0x000fc40000800000 */
[----:B------:R-:W-:Y:S02]  /*1f100*/  FMNMX3.FTZ R3, R3, R245, R243, !PT ;  /* 0x000000f503037276 */ /* 0x000fe400078100f3 */
[----:B------:R-:W-:Y:S02]  /*1f110*/  FSEL R12, R71, -INF , P0 ;  /* 0xff800000470c7808 */ /* 0x000fe40000000000 */
[----:B------:R-:W-:Y:S02]  /*1f120*/  FSEL R7, R52, -INF , P4 ;  /* 0xff80000034077808 */ /* 0x000fe40002000000 */
[----:B------:R-:W-:Y:S02]  /*1f130*/  FMNMX3.FTZ R4, R4, R214, R247, !PT ;  /* 0x000000d604047276 */ /* 0x000fe400078100f7 */
[C---:B------:R-:W-:Y:S02]  /*1f140*/  ISETP.GE.AND P0, PT, R5.reuse, R227, PT ;  /* 0x000000e30500720c */ /* 0x040fe40003f06270 */
[----:B------:R-:W-:Y:S01]  /*1f150*/  ISETP.GE.AND P4, PT, R5, R229, PT ;  /* 0x000000e50500720c */ /* 0x000fe20003f86270 */
[----:B------:R-:W-:Y:S01]  /*1f160*/  VIADD R5, R2, 0xfffffef8 ;  /* 0xfffffef802057836 */ /* 0x000fe20000000000 */
[----:B------:R-:W-:Y:S01]  /*1f170*/  FSEL R248, R6, -INF , !P3 ;  /* 0xff80000006f87808 */ /* 0x000fe20005800000 */
[----:B------:R-:W-:Y:S01]  /*1f180*/  VIADD R6, R2, 0xfffffef9 ;  /* 0xfffffef902067836 */ /* 0x000fe20000000000 */
[----:B------:R-:W-:-:S02]  /*1f190*/  FMNMX3.FTZ R2, R3, R244, R92, !PT ;  /* 0x000000f403027276 */ /* 0x000fc4000781005c */
[----:B------:R-:W-:Y:S02]  /*1f1a0*/  FSEL R11, R54, -INF , P2 ;  /* 0xff800000360b7808 */ /* 0x000fe40001000000 */
[----:B------:R-:W-:Y:S02]  /*1f1b0*/  FMNMX3.FTZ R3, R4, R230, R120, !PT ;  /* 0x000000e604037276 */ /* 0x000fe40007810078 */
[----:B------:R-:W-:Y:S02]  /*1f1c0*/  ISETP.NE.AND P2, PT, R9, RZ, PT ;  /* 0x000000ff0900720c */ /* 0x000fe40003f45270 */
[----:B------:R-:W-:Y:S02]  /*1f1d0*/  FSEL R9, R55, -INF , P0 ;  /* 0xff80000037097808 */ /* 0x000fe40000000000 */
[----:B------:R-:W-:Y:S02]  /*1f1e0*/  ISETP.GE.AND P0, PT, R5, R226, PT ;  /* 0x000000e20500720c */ /* 0x000fe40003f06270 */
[----:B------:R-:W-:-:S02]  /*1f1f0*/  FMNMX3.FTZ R2, R2, R104, R252, !PT ;  /* 0x0000006802027276 */ /* 0x000fc400078100fc */
[----:B------:R-:W-:Y:S02]  /*1f200*/  FMNMX3.FTZ R4, R3, R219, R116, !PT ;  /* 0x000000db03047276 */ /* 0x000fe40007810074 */
[----:B------:R-:W-:Y:S02]  /*1f210*/  FSEL R235, R8, -INF , !P2 ;  /* 0xff80000008eb7808 */ /* 0x000fe40005000000 */
[C---:B------:R-:W-:Y:S02]  /*1f220*/  ISETP.GE.AND P2, PT, R5.reuse, R228, PT ;  /* 0x000000e40500720c */ /* 0x040fe40003f46270 */
[C---:B------:R-:W-:Y:S02]  /*1f230*/  ISETP.GE.AND P1, PT, R5.reuse, R227, PT ;  /* 0x000000e30500720c */ /* 0x040fe40003f26270 */
[----:B------:R-:W-:Y:S02]  /*1f240*/  ISETP.GE.AND P3, PT, R5, R229, PT ;  /* 0x000000e50500720c */ /* 0x000fe40003f66270 */
[----:B------:R-:W-:-:S02]  /*1f250*/  FSEL R5, R56, -INF , P0 ;  /* 0xff80000038057808 */ /* 0x000fc40000000000 */
[----:B------:R-:W-:Y:S02]  /*1f260*/  FMNMX3.FTZ R2, R2, R251, R250, !PT ;  /* 0x000000fb02027276 */ /* 0x000fe400078100fa */
[----:B------:R-:W-:Y:S02]  /*1f270*/  ISETP.GE.AND P0, PT, R6, R226, PT ;  /* 0x000000e20600720c */ /* 0x000fe40003f06270 */
[----:B------:R-:W-:Y:S02]  /*1f280*/  FMNMX3.FTZ R4, R4, R242, R240, !PT ;  /* 0x000000f204047276 */ /* 0x000fe400078100f0 */
[----:B------:R-:W-:Y:S02]  /*1f290*/  FSEL R94, R7, -INF , !P5 ;  /* 0xff800000075e7808 */ /* 0x000fe40006800000 */
[----:B------:R-:W-:Y:S02]  /*1f2a0*/  FSEL R7, R58, -INF , P1 ;  /* 0xff8000003a077808 */ /* 0x000fe40000800000 */
[----:B------:R-:W-:-:S02]  /*1f2b0*/  FMNMX3.FTZ R2, R2, R110, R97, !PT ;  /* 0x0000006e02027276 */ /* 0x000fc40007810061 */
[----:B------:R-:W-:Y:S02]  /*1f2c0*/  ISETP.GE.AND P1, PT, R6, R228, PT ;  /* 0x000000e40600720c */ /* 0x000fe40003f26270 */
[----:B------:R-:W-:Y:S02]  /*1f2d0*/  FSEL R3, R57, -INF , P0 ;  /* 0xff80000039037808 */ /* 0x000fe40000000000 */
[----:B------:R-:W-:Y:S02]  /*1f2e0*/  FMNMX3.FTZ R4, R4, R107, R235, !PT ;  /* 0x0000006b04047276 */ /* 0x000fe400078100eb */
[----:B------:R-:W-:Y:S02]  /*1f2f0*/  FMNMX3.FTZ R2, R2, R127, R111, !PT ;  /* 0x0000007f02027276 */ /* 0x000fe4000781006f */
[----:B------:R-:W-:Y:S02]  /*1f300*/  FSEL R95, R5, -INF , !P2 ;  /* 0xff800000055f7808 */ /* 0x000fe40005000000 */
[----:B------:R-:W-:-:S02]  /*1f310*/  FSEL R246, R3, -INF , !P1 ;  /* 0xff80000003f67808 */ /* 0x000fc40004800000 */
[----:B------:R-:W-:Y:S02]  /*1f320*/  FMNMX3.FTZ R4, R4, R94, R248, !PT ;  /* 0x0000005e04047276 */ /* 0x000fe400078100f8 */
[----:B------:R-:W-:Y:S02]  /*1f330*/  ISETP.NE.AND P5, PT, R10, RZ, PT ;  /* 0x000000ff0a00720c */ /* 0x000fe40003fa5270 */
[----:B------:R-:W-:Y:S02]  /*1f340*/  FMNMX3.FTZ R3, R2, R105, R114, !PT ;  /* 0x0000006902037276 */ /* 0x000fe40007810072 */
[----:B------:R-:W-:Y:S02]  /*1f350*/  FMNMX3.FTZ R2, R4, R95, R246, !PT ;  /* 0x0000005f04027276 */ /* 0x000fe400078100f6 */
[----:B------:R-:W-:Y:S02]  /*1f360*/  ISETP.GE.AND P0, PT, R6, R227, PT ;  /* 0x000000e30600720c */ /* 0x000fe40003f06270 */
        /* <DEDUP_REMOVED lines=11> */
[----:B------:R-:W4:Y:S01]  /*1f420*/  SHFL.BFLY PT, R4, R3, 0x2, 0x1f ;  /* 0x0c401f0003047f89 */ /* 0x000f2200000e0000 */
[----:B-1----:R-:W-:-:S05]  /*1f430*/  FMNMX.FTZ R2, R2, R5, !PT ;  /* 0x0000000502027209 */ /* 0x002fca0007810000 */
[----:B------:R-:W1:Y:S01]  /*1f440*/  SHFL.BFLY PT, R5, R2, 0x1, 0x1f ;  /* 0x0c201f0002057f89 */ /* 0x000e6200000e0000 */
[----:B------:R-:W5:Y:S01]  /*1f450*/  S2UR UR6, SR_CgaCtaId ;  /* 0x00000000000679c3 */ /* 0x000f620000008800 */
[----:B----4-:R-:W-:-:S05]  /*1f460*/  FMNMX.FTZ R3, R3, R4, !PT ;  /* 0x0000000403037209 */ /* 0x010fca0007810000 */
[----:B------:R-:W4:Y:S01]  /*1f470*/  SHFL.BFLY PT, R4, R3, 0x1, 0x1f ;  /* 0x0c201f0003047f89 */ /* 0x000f2200000e0000 */
[----:B-1----:R-:W-:-:S04]  /*1f480*/  FMNMX.FTZ R113, R2, R5, !PT ;  /* 0x0000000502717209 */ /* 0x002fc80007810000 */
[----:B------:R-:W-:Y:S01]  /*1f490*/  FSETP.NEU.FTZ.AND P1, PT, R113, -INF , PT ;  /* 0xff8000007100780b */ /* 0x000fe20003f3d000 */
[----:B--2---:R-:W-:-:S05]  /*1f4a0*/  FMUL.FTZ R9, R0, R113 ;  /* 0x0000007100097220 */ /* 0x004fca0000410000 */
[----:B------:R-:W-:Y:S01]  /*1f4b0*/  FSEL R9, R9, RZ, P1 ;  /* 0x000000ff09097208 */ /* 0x000fe20000800000 */
[----:B------:R-:W-:Y:S01]  /*1f4c0*/  IMAD.SHL.U32 R205, R225, 0x40, RZ ;  /* 0x00000040e1cd7824 */ /* 0x000fe200078e00ff */
[----:B------:R-:W-:Y:S02]  /*1f4d0*/  UMOV UR7, 0x400 ;  /* 0x0000040000077882 */ /* 0x000fe40000000000 */
[----:B-----5:R-:W-:Y:S01]  /*1f4e0*/  ULEA UR6, UR6, UR7, 0x18 ;  /* 0x0000000706067291 */ /* 0x020fe2000f8ec0ff */
[----:B----4-:R-:W-:Y:S01]  /*1f4f0*/  FMNMX.FTZ R112, R3, R4, !PT ;  /* 0x0000000403707209 */ /* 0x010fe20007810000 */
[----:B------:R-:W-:-:S04]  /*1f500*/  FFMA.FTZ R4, R17, R0, -R9 ;  /* 0x0000000011047223 */ /* 0x000fc80000010809 */
[----:B------:R3:W-:Y:S01]  /*1f510*/  MUFU.EX2 R197, R4 ;  /* 0x0000000400c57308 */ /* 0x0007e20000000800 */
[----:B------:R-:W-:Y:S01]  /*1f520*/  FMUL.FTZ R3, R0, R112 ;  /* 0x0000007000037220 */ /* 0x000fe20000410000 */
[----:B------:R-:W-:Y:S01]  /*1f530*/  FSETP.NEU.FTZ.AND P0, PT, R112, -INF , PT ;  /* 0xff8000007000780b */ /* 0x000fe20003f1d000 */
[----:B------:R-:W-:-:S03]  /*1f540*/  FFMA.FTZ R2, R15, R0, -R9 ;  /* 0x000000000f027223 */ /* 0x000fc60000010809 */
[----:B------:R-:W-:Y:S01]  /*1f550*/  FSEL R3, R3, RZ, P0 ;  /* 0x000000ff03037208 */ /* 0x000fe20000000000 */
[----:B------:R1:W2:Y:S01]  /*1f560*/  MUFU.EX2 R198, R2 ;  /* 0x0000000200c67308 */ /* 0x0002a20000000800 */
[----:B---3--:R-:W-:-:S04]  /*1f570*/  LOP3.LUT R4, R30, 0x200, R205, 0xf8, !PT ;  /* 0x000002001e047812 */ /* 0x008fc800078ef8cd */
[----:B------:R-:W-:Y:S01]  /*1f580*/  LEA R88, R4, UR6, 0x1 ;  /* 0x0000000604587c11 */ /* 0x000fe2000f8e08ff */
[-CC-:B------:R-:W-:Y:S01]  /*1f590*/  FFMA.FTZ R5, R13, R0.reuse, -R9.reuse ;  /* 0x000000000d057223 */ /* 0x180fe20000010809 */
[-C--:B-1----:R-:W-:Y:S01]  /*1f5a0*/  FFMA.FTZ R2, R14, R0.reuse, -R9 ;  /* 0x000000000e027223 */ /* 0x082fe20000010809 */
[----:B------:R-:W-:Y:S02]  /*1f5b0*/  FFMA.FTZ R4, R22, R0, -R3 ;  /* 0x0000000016047223 */ /* 0x000fe40000010803 */
[----:B------:R-:W1:Y:S01]  /*1f5c0*/  LDSM.16.MT88.4 R12, [R88+0xa000] ;  /* 0x00a00000580c783b */ /* 0x000e620000004200 */
[----:B------:R3:W-:Y:S04]  /*1f5d0*/  MUFU.EX2 R91, R5 ;  /* 0x00000005005b7308 */ /* 0x0007e80000000800 */
[----:B------:R4:W-:Y:S04]  /*1f5e0*/  MUFU.EX2 R196, R4 ;  /* 0x0000000400c47308 */ /* 0x0009e80000000800 */
[----:B------:R5:W-:Y:S01]  /*1f5f0*/  MUFU.EX2 R205, R2 ;  /* 0x0000000200cd7308 */ /* 0x000be20000000800 */
[----:B---3--:R-:W-:-:S02]  /*1f600*/  FSEL R5, R113, RZ, P1 ;  /* 0x000000ff71057208 */ /* 0x008fc40000800000 */
[----:B----4-:R-:W-:-:S03]  /*1f610*/  FSEL R4, R112, RZ, P0 ;  /* 0x000000ff70047208 */ /* 0x010fc60000000000 */
[----:B------:R-:W-:Y:S01]  /*1f620*/  FADD.FTZ R6, R37, -R5 ;  /* 0x8000000525067221 */ /* 0x000fe20000010000 */
[-CC-:B------:R-:W-:Y:S01]  /*1f630*/  FFMA.FTZ R5, R19, R0.reuse, -R3.reuse ;  /* 0x0000000013057223 */ /* 0x180fe20000010803 */
[----:B-----5:R-:W-:Y:S01]  /*1f640*/  FFMA.FTZ R2, R16, R0, -R3 ;  /* 0x0000000010027223 */ /* 0x020fe20000010803 */
[----:B------:R-:W-:Y:S02]  /*1f650*/  FADD.FTZ R4, R66, -R4 ;  /* 0x8000000442047221 */ /* 0x000fe40000010000 */
[----:B------:R3:W-:Y:S01]  /*1f660*/  MUFU.EX2 R201, R5 ;  /* 0x0000000500c97308 */ /* 0x0007e20000000800 */
[----:B------:R-:W-:Y:S01]  /*1f670*/  R2P PR, R225, 0x6 ;  /* 0x00000006e1007804 */ /* 0x000fe20000000000 */
[C---:B------:R-:W-:Y:S01]  /*1f680*/  FMUL.FTZ R6, R0.reuse, R6 ;  /* 0x0000000600067220 */ /* 0x040fe20000410000 */
[----:B------:R-:W-:Y:S01]  /*1f690*/  FMUL.FTZ R4, R0, R4 ;  /* 0x0000000400047220 */ /* 0x000fe20000410000 */
[----:B------:R4:W-:Y:S04]  /*1f6a0*/  MUFU.EX2 R93, R2 ;  /* 0x00000002005d7308 */ /* 0x0009e80000000800 */
[----:B------:R-:W5:Y:S01]  /*1f6b0*/  MUFU.EX2 R37, R6 ;  /* 0x0000000600257308 */ /* 0x000f620000000800 */
[----:B---3--:R-:W-:-:S02]  /*1f6c0*/  IMAD.MOV.U32 R5, RZ, RZ, 0x20 ;  /* 0x00000020ff057424 */ /* 0x008fc400078e00ff */
[----:B----4-:R-:W-:Y:S01]  /*1f6d0*/  FFMA.FTZ R2, R18, R0, -R3 ;  /* 0x0000000012027223 */ /* 0x010fe20000010803 */
[----:B------:R-:W3:Y:S04]  /*1f6e0*/  MUFU.EX2 R11, R4 ;  /* 0x00000004000b7308 */ /* 0x000ee80000000800 */
[----:B------:R4:W1:Y:S01]  /*1f6f0*/  MUFU.EX2 R199, R2 ;  /* 0x0000000200c77308 */ /* 0x0008620000000800 */
[----:B------:R-:W-:Y:S02]  /*1f700*/  IMAD.MOV.U32 R131, RZ, RZ, R84 ;  /* 0x000000ffff837224 */ /* 0x000fe400078e0054 */
[----:B------:R-:W-:Y:S01]  /*1f710*/  VIADD R8, R88, 0xa000 ;  /* 0x0000a00058087836 */ /* 0x000fe20000000000 */
[----:B----4-:R-:W-:-:S05]  /*1f720*/  SEL R2, R5, 0xffffffe0, !P1 ;  /* 0xffffffe005027807 */ /* 0x010fca0004800000 */
[C---:B------:R-:W-:Y:S02]  /*1f730*/  IMAD.IADD R84, R88.reuse, 0x1, R2 ;  /* 0x0000000158547824 */ /* 0x040fe400078e0202 */
[----:B------:R-:W-:Y:S02]  /*1f740*/  IMAD.MOV.U32 R122, RZ, RZ, R36 ;  /* 0x000000ffff7a7224 */ /* 0x000fe400078e0024 */
[----:B------:R-:W-:Y:S01]  /*1f750*/  VIADD R36, R88, 0xa040 ;  /* 0x0000a04058247836 */ /* 0x000fe20000000000 */
[----:B------:R-:W4:Y:S01]  /*1f760*/  LDSM.16.MT88.4 R16, [R84+0xa000] ;  /* 0x00a000005410783b */ /* 0x000f220000004200 */
[----:B------:R-:W-:Y:S01]  /*1f770*/  @P2 VIADD R36, R8, 0xffffffc0 ;  /* 0xffffffc008242836 */ /* 0x000fe20000000000 */
[----:B--2---:R-:W-:Y:S01]  /*1f780*/  F2FP.F16.F32.PACK_AB R4, R198, R197 ;  /* 0x000000c5c604723e */ /* 0x004fe200000000ff */
[----:B-----5:R-:W-:Y:S01]  /*1f790*/  FMUL.FTZ R164, R164, R37 ;  /* 0x00000025a4a47220 */ /* 0x020fe20000410000 */
[----:B------:R-:W-:Y:S01]  /*1f7a0*/  F2FP.F16.F32.PACK_AB R6, R205, R91 ;  /* 0x0000005bcd06723e */ /* 0x000fe200000000ff */
[----:B------:R-:W-:Y:S01]  /*1f7b0*/  FMUL.FTZ R165, R165, R37 ;  /* 0x00000025a5a57220 */ /* 0x000fe20000410000 */
[----:B------:R-:W-:Y:S01]  /*1f7c0*/  F2FP.F16.F32.PACK_AB R5, R93, R196 ;  /* 0x000000c45d05723e */ /* 0x000fe200000000ff */
[----:B---3--:R-:W-:Y:S01]  /*1f7d0*/  FMUL.FTZ R166, R166, R11 ;  /* 0x0000000ba6a67220 */ /* 0x008fe20000410000 */
[----:B-1----:R-:W-:Y:S01]  /*1f7e0*/  F2FP.F16.F32.PACK_AB R7, R199, R201 ;  /* 0x000000c9c707723e */ /* 0x002fe200000000ff */
[----:B------:R-:W-:Y:S01]  /*1f7f0*/  FMUL.FTZ R167, R167, R11 ;  /* 0x0000000ba7a77220 */ /* 0x000fe20000410000 */
[-C--:B------:R-:W-:Y:S01]  /*1f800*/  FMUL.FTZ R160, R160, R37.reuse ;  /* 0x00000025a0a07220 */ /* 0x080fe20000410000 */
[----:B------:R-:W-:Y:S01]  /*1f810*/  FMUL.FTZ R161, R161, R37 ;  /* 0x00000025a1a17220 */ /* 0x000fe20000410000 */
[-C--:B------:R-:W-:Y:S01]  /*1f820*/  FMUL.FTZ R162, R162, R11.reuse ;  /* 0x0000000ba2a27220 */ /* 0x080fe20000410000 */
[----:B------:R-:W-:Y:S01]  /*1f830*/  FMUL.FTZ R163, R163, R11 ;  /* 0x0000000ba3a37220 */ /* 0x000fe20000410000 */
[----:B------:R-:W-:Y:S01]  /*1f840*/  IMAD.IADD R99, R2, 0x1, R36 ;  /* 0x0000000102637824 */ /* 0x000fe200078e0224 */
[----:B------:R-:W-:Y:S01]  /*1f850*/  LDSM.16.MT88.4 R24, [R36] ;  /* 0x000000002418783b */ /* 0x000fe20000004200 */
[C---:B------:R-:W-:Y:S01]  /*1f860*/  HMMA.16816.F32 R164, R4.reuse, R12, R164 ;  /* 0x0000000c04a4723c */ /* 0x040fe200000018a4 */
[-CC-:B------:R-:W-:Y:S01]  /*1f870*/  FFMA.FTZ R2, R21, R0.reuse, -R9.reuse ;  /* 0x0000000015027223 */ /* 0x180fe20000010809 */
[-CC-:B------:R-:W-:Y:S01]  /*1f880*/  FFMA.FTZ R10, R23, R0.reuse, -R9.reuse ;  /* 0x00000000170a7223 */ /* 0x180fe20000010809 */
[-CC-:B------:R-:W-:Y:S01]  /*1f890*/  FFMA.FTZ R8, R28, R0.reuse, -R9.reuse ;  /* 0x000000001c087223 */ /* 0x180fe20000010809 */
[-C--:B------:R-:W-:Y:S01]  /*1f8a0*/  FMUL.FTZ R156, R156, R37.reuse ;  /* 0x000000259c9c7220 */ /* 0x080fe20000410000 */
[----:B------:R-:W-:Y:S01]  /*1f8b0*/  FMUL.FTZ R157, R157, R37 ;  /* 0x000000259d9d7220 */ /* 0x000fe20000410000 */
[-C--:B------:R-:W-:Y:S01]  /*1f8c0*/  FMUL.FTZ R158, R158, R11.reuse ;  /* 0x0000000b9e9e7220 */ /* 0x080fe20000410000 */
[----:B------:R-:W-:Y:S01]  /*1f8d0*/  FMUL.FTZ R159, R159, R11 ;  /* 0x0000000b9f9f7220 */ /* 0x000fe20000410000 */
[----:B------:R-:W-:Y:S01]  /*1f8e0*/  HMMA.16816.F32 R160, R4, R14, R160 ;  /* 0x0000000e04a0723c */ /* 0x000fe200000018a0 */
[----:B------:R-:W1:Y:S01]  /*1f8f0*/  LDSM.16.MT88.4 R12, [R99] ;  /* 0x00000000630c783b */ /* 0x000e620000004200 */
[----:B------:R2:W-:Y:S01]  /*1f900*/  MUFU.EX2 R101, R2 ;  /* 0x0000000200657308 */ /* 0x0005e20000000800 */
[-C--:B------:R-:W-:Y:S01]  /*1f910*/  FMUL.FTZ R152, R152, R37.reuse ;  /* 0x0000002598987220 */ /* 0x080fe20000410000 */
[----:B------:R-:W-:Y:S01]  /*1f920*/  FMUL.FTZ R153, R153, R37 ;  /* 0x0000002599997220 */ /* 0x000fe20000410000 */
[-C--:B------:R-:W-:Y:S01]  /*1f930*/  FMUL.FTZ R154, R154, R11.reuse ;  /* 0x0000000b9a9a7220 */ /* 0x080fe20000410000 */
[----:B------:R3:W5:Y:S01]  /*1f940*/  MUFU.EX2 R185, R8 ;  /* 0x0000000800b97308 */ /* 0x0007620000000800 */
[----:B------:R-:W-:Y:S01]  /*1f950*/  FMUL.FTZ R155, R155, R11 ;  /* 0x0000000b9b9b7220 */ /* 0x000fe20000410000 */
[----:B------:R-:W-:Y:S01]  /*1f960*/  LDSM.16.MT88.4 R40, [R36+0x800] ;  /* 0x000800002428783b */ /* 0x000fe20000004200 */
[----:B--2---:R-:W-:-:S03]  /*1f970*/  FFMA.FTZ R2, R20, R0, -R9 ;  /* 0x0000000014027223 */ /* 0x004fc60000010809 */
[----:B------:R-:W2:Y:S01]  /*1f980*/  LDSM.16.MT88.4 R20, [R84+0xa800] ;  /* 0x00a800005414783b */ /* 0x000ea20000004200 */
[----:B------:R4:W-:Y:S01]  /*1f990*/  MUFU.EX2 R90, R2 ;  /* 0x00000002005a7308 */ /* 0x0009e20000000800 */
[----:B---3--:R-:W-:-:S04]  /*1f9a0*/  FFMA.FTZ R8, R29, R0, -R3 ;  /* 0x000000001d087223 */ /* 0x008fc80000010803 */
[----:B------:R3:W-:Y:S01]  /*1f9b0*/  MUFU.EX2 R183, R8 ;  /* 0x0000000800b77308 */ /* 0x0007e20000000800 */
[----:B----4-:R-:W-:-:S04]  /*1f9c0*/  FFMA.FTZ R2, R34, R0, -R3 ;  /* 0x0000000022027223 */ /* 0x010fc80000010803 */
[----:B------:R4:W-:Y:S01]  /*1f9d0*/  MUFU.EX2 R182, R2 ;  /* 0x0000000200b67308 */ /* 0x0009e20000000800 */
[-C--:B---3--:R-:W-:Y:S01]  /*1f9e0*/  FFMA.FTZ R8, R35, R0.reuse, -R3 ;  /* 0x0000000023087223 */ /* 0x088fe20000010803 */
[----:B------:R-:W-:Y:S01]  /*1f9f0*/  IMAD.MOV.U32 R128, RZ, RZ, R31 ;  /* 0x000000ffff807224 */ /* 0x000fe200078e001f */
[C---:B------:R-:W-:Y:S01]  /*1fa00*/  HMMA.16816.F32 R156, R4.reuse, R16, R156 ;  /* 0x00000010049c723c */ /* 0x040fe2000000189c */
[----:B------:R-:W3:Y:S01]  /*1fa10*/  MUFU.EX2 R184, R10 ;  /* 0x0000000a00b87308 */ /* 0x000ee20000000800 */
[----:B------:R-:W2:Y:S03]  /*1fa20*/  LDSM.16.MT88.4 R28, [R88+0xa800] ;  /* 0x00a80000581c783b */ /* 0x000ea60000004200 */
[----:B------:R-:W-:Y:S01]  /*1fa30*/  MUFU.EX2 R179, R8 ;  /* 0x0000000800b37308 */ /* 0x000fe20000000800 */
[----:B----4-:R-:W-:Y:S02]  /*1fa40*/  FFMA.FTZ R2, R38, R0, -R3 ;  /* 0x0000000026027223 */ /* 0x010fe40000010803 */
[C---:B------:R-:W-:Y:S02]  /*1fa50*/  HMMA.16816.F32 R152, R4.reuse, R18, R152 ;  /* 0x000000120498723c */ /* 0x040fe40000001898 */
        /* <DEDUP_REMOVED lines=18> */
[C---:B------:R-:W-:Y:S01]  /*1fb80*/  HMMA.16816.F32 R136, R4.reuse, R14, R136 ;  /* 0x0000000e0488723c */ /* 0x040fe20000001888 */
[----:B------:R-:W1:Y:S07]  /*1fb90*/  LDSM.16.MT88.4 R12, [R99+0x800] ;  /* 0x00080000630c783b */ /* 0x000e6e0000004200 */
[C---:B------:R-:W-:Y:S08]  /*1fba0*/  HMMA.16816.F32 R148, R4.reuse, R24, R148 ;  /* 0x000000180494723c */ /* 0x040ff00000001894 */
[----:B------:R-:W-:Y:S01]  /*1fbb0*/  HMMA.16816.F32 R144, R4, R26, R144 ;  /* 0x0000001a0490723c */ /* 0x000fe20000001890 */
[----:B-----5:R-:W-:-:S02]  /*1fbc0*/  F2FP.F16.F32.PACK_AB R4, R185, R101 ;  /* 0x00000065b904723e */ /* 0x020fc400000000ff */
[----:B---3--:R-:W-:Y:S02]  /*1fbd0*/  F2FP.F16.F32.PACK_AB R6, R184, R90 ;  /* 0x0000005ab806723e */ /* 0x008fe400000000ff */
[----:B------:R-:W-:Y:S02]  /*1fbe0*/  F2FP.F16.F32.PACK_AB R5, R182, R183 ;  /* 0x000000b7b605723e */ /* 0x000fe400000000ff */
[----:B----4-:R-:W-:Y:S01]  /*1fbf0*/  F2FP.F16.F32.PACK_AB R7, R176, R179 ;  /* 0x000000b3b007723e */ /* 0x010fe200000000ff */
[----:B------:R-:W-:-:S06]  /*1fc00*/  FFMA.FTZ R2, R32, R0, -R9 ;  /* 0x0000000020027223 */ /* 0x000fcc0000010809 */
[----:B--2---:R-:W-:Y:S01]  /*1fc10*/  HMMA.16816.F32 R24, R4, R20, R156 ;  /* 0x000000140418723c */ /* 0x004fe2000000189c */
[----:B------:R2:W-:Y:S01]  /*1fc20*/  MUFU.EX2 R157, R2 ;  /* 0x00000002009d7308 */ /* 0x0005e20000000800 */
[----:B------:R-:W-:-:S06]  /*1fc30*/  FFMA.FTZ R8, R46, R0, -R9 ;  /* 0x000000002e087223 */ /* 0x000fcc0000010809 */
[----:B------:R-:W-:Y:S01]  /*1fc40*/  HMMA.16816.F32 R152, R4, R22, R152 ;  /* 0x000000160498723c */ /* 0x000fe20000001898 */
[----:B------:R-:W3:Y:S01]  /*1fc50*/  LDSM.16.MT88.4 R20, [R88+0xb000] ;  /* 0x00b000005814783b */ /* 0x000ee20000004200 */
[----:B------:R4:W5:Y:S01]  /*1fc60*/  MUFU.EX2 R156, R8 ;  /* 0x00000008009c7308 */ /* 0x0009620000000800 */
[----:B--2---:R-:W-:-:S05]  /*1fc70*/  FFMA.FTZ R2, R33, R0, -R9 ;  /* 0x0000000021027223 */ /* 0x004fca0000010809 */
[----:B------:R-:W-:Y:S01]  /*1fc80*/  HMMA.16816.F32 R52, R4, R40, R148 ;  /* 0x000000280434723c */ /* 0x000fe20000001894 */
[-C--:B------:R-:W-:Y:S01]  /*1fc90*/  FFMA.FTZ R10, R50, R0.reuse, -R3 ;  /* 0x00000000320a7223 */ /* 0x080fe20000010803 */
[----:B------:R-:W2:Y:S01]  /*1fca0*/  LDSM.16.MT88.4 R32, [R84+0xb000] ;  /* 0x00b000005420783b */ /* 0x000ea20000004200 */
[----:B------:R1:W-:Y:S01]  /*1fcb0*/  MUFU.EX2 R100, R2 ;  /* 0x0000000200647308 */ /* 0x0003e20000000800 */
[----:B----4-:R-:W-:-:S04]  /*1fcc0*/  FFMA.FTZ R8, R45, R0, -R9 ;  /* 0x000000002d087223 */ /* 0x010fc80000010809 */
[----:B------:R4:W5:Y:S01]  /*1fcd0*/  MUFU.EX2 R151, R8 ;  /* 0x0000000800977308 */ /* 0x0009620000000800 */
[----:B-1----:R-:W-:-:S04]  /*1fce0*/  FFMA.FTZ R2, R49, R0, -R3 ;  /* 0x0000000031027223 */ /* 0x002fc80000010803 */
[----:B------:R1:W-:Y:S01]  /*1fcf0*/  MUFU.EX2 R149, R2 ;  /* 0x0000000200957308 */ /* 0x0003e20000000800 */
[C---:B------:R-:W-:Y:S01]  /*1fd00*/  HMMA.16816.F32 R68, R4.reuse, R42, R144 ;  /* 0x0000002a0444723c */ /* 0x040fe20000001890 */
[----:B------:R-:W2:Y:S01]  /*1fd10*/  LDSM.16.MT88.4 R40, [R36+0x1000] ;  /* 0x001000002428783b */ /* 0x000ea20000004200 */
[-CC-:B----4-:R-:W-:Y:S01]  /*1fd20*/  FFMA.FTZ R8, R48, R0.reuse, -R3.reuse ;  /* 0x0000000030087223 */ /* 0x190fe20000010803 */
[----:B------:R-:W4:Y:S05]  /*1fd30*/  MUFU.EX2 R148, R10 ;  /* 0x0000000a00947308 */ /* 0x000f2a0000000800 */
[----:B------:R-:W-:Y:S01]  /*1fd40*/  HMMA.16816.F32 R16, R4, R28, R164 ;  /* 0x0000001c0410723c */ /* 0x000fe200000018a4 */
[----:B------:R-:W-:Y:S01]  /*1fd50*/  MUFU.EX2 R150, R8 ;  /* 0x0000000800967308 */ /* 0x000fe20000000800 */
[----:B-1----:R-:W-:-:S06]  /*1fd60*/  FFMA.FTZ R2, R47, R0, -R3 ;  /* 0x000000002f027223 */ /* 0x002fcc0000010803 */
[C---:B------:R-:W-:Y:S01]  /*1fd70*/  HMMA.16816.F32 R28, R4.reuse, R30, R160 ;  /* 0x0000001e041c723c */ /* 0x040fe200000018a0 */
[----:B------:R-:W1:Y:S07]  /*1fd80*/  MUFU.EX2 R146, R2 ;  /* 0x0000000200927308 */ /* 0x000e6e0000000800 */
[C---:B------:R-:W-:Y:S08]  /*1fd90*/  HMMA.16816.F32 R56, R4.reuse, R12, R140 ;  /* 0x0000000c0438723c */ /* 0x040ff0000000188c */
[----:B------:R-:W-:Y:S01]  /*1fda0*/  HMMA.16816.F32 R136, R4, R14, R136 ;  /* 0x0000000e0488723c */ /* 0x000fe20000001888 */
[----:B------:R-:W2:Y:S01]  /*1fdb0*/  LDSM.16.MT88.4 R12, [R99+0x1000] ;  /* 0x00100000630c783b */ /* 0x000ea20000004200 */
[----:B-----5:R-:W-:-:S02]  /*1fdc0*/  F2FP.F16.F32.PACK_AB R4, R156, R157 ;  /* 0x0000009d9c04723e */ /* 0x020fc400000000ff */
[----:B------:R-:W-:Y:S02]  /*1fdd0*/  F2FP.F16.F32.PACK_AB R6, R151, R100 ;  /* 0x000000649706723e */ /* 0x000fe400000000ff */
[----:B----4-:R-:W-:Y:S02]  /*1fde0*/  F2FP.F16.F32.PACK_AB R5, R148, R149 ;  /* 0x000000959405723e */ /* 0x010fe400000000ff */
[----:B-1----:R-:W-:Y:S01]  /*1fdf0*/  F2FP.F16.F32.PACK_AB R7, R146, R150 ;  /* 0x000000969207723e */ /* 0x002fe200000000ff */
[----:B------:R-:W-:Y:S02]  /*1fe00*/  IMAD.MOV.U32 R130, RZ, RZ, R51 ;  /* 0x000000ffff827224 */ /* 0x000fe400078e0033 */
[----:B------:R-:W-:-:S04]  /*1fe10*/  FFMA.FTZ R2, R39, R0, -R9 ;  /* 0x0000000027027223 */ /* 0x000fc80000010809 */
[C---:B---3--:R-:W-:Y:S01]  /*1fe20*/  HMMA.16816.F32 R48, R4.reuse, R20, R16 ;  /* 0x000000140430723c */ /* 0x048fe20000001810 */
[----:B------:R1:W-:Y:S01]  /*1fe30*/  MUFU.EX2 R147, R2 ;  /* 0x0000000200937308 */ /* 0x0003e20000000800 */
[-C--:B------:R-:W-:Y:S01]  /*1fe40*/  FFMA.FTZ R8, R60, R0.reuse, -R9 ;  /* 0x000000003c087223 */ /* 0x080fe20000010809 */
[-C--:B------:R-:W-:Y:S01]  /*1fe50*/  FFMA.FTZ R10, R63, R0.reuse, -R3 ;  /* 0x000000003f0a7223 */ /* 0x080fe20000010803 */
[----:B------:R-:W-:Y:S04]  /*1fe60*/  LDSM.16.MT88.4 R16, [R84+0xb800] ;  /* 0x00b800005410783b */ /* 0x000fe80000004200 */
[----:B------:R-:W-:Y:S01]  /*1fe70*/  HMMA.16816.F32 R28, R4, R22, R28 ;  /* 0x00000016041c723c */ /* 0x000fe2000000181c */
[----:B------:R-:W3:Y:S01]  /*1fe80*/  LDSM.16.MT88.4 R20, [R88+0xb800] ;  /* 0x00b800005814783b */ /* 0x000ee20000004200 */
[----:B------:R4:W5:Y:S01]  /*1fe90*/  MUFU.EX2 R144, R8 ;  /* 0x0000000800907308 */ /* 0x0009620000000800 */
[----:B-1----:R-:W-:-:S04]  /*1fea0*/  FFMA.FTZ R2, R44, R0, -R9 ;  /* 0x000000002c027223 */ /* 0x002fc80000010809 */
[----:B------:R1:W-:Y:S01]  /*1feb0*/  MUFU.EX2 R89, R2 ;  /* 0x0000000200597308 */ /* 0x0003e20000000800 */
[----:B----4-:R-:W-:-:S04]  /*1fec0*/  FFMA.FTZ R8, R61, R0, -R9 ;  /* 0x000000003d087223 */ /* 0x010fc80000010809 */
[----:B------:R4:W5:Y:S01]  /*1fed0*/  MUFU.EX2 R145, R8 ;  /* 0x0000000800917308 */ /* 0x0009620000000800 */
[----:B-1----:R-:W-:-:S04]  /*1fee0*/  FFMA.FTZ R2, R74, R0, -R3 ;  /* 0x000000004a027223 */ /* 0x002fc80000010803 */
[----:B------:R1:W-:Y:S01]  /*1fef0*/  MUFU.EX2 R142, R2 ;  /* 0x00000002008e7308 */ /* 0x0003e20000000800 */
[----:B----4-:R-:W-:-:S03]  /*1ff00*/  FFMA.FTZ R8, R62, R0, -R3 ;  /* 0x000000003e087223 */ /* 0x010fc60000010803 */
[----:B------:R-:W4:Y:S01]  /*1ff10*/  MUFU.EX2 R140, R10 ;  /* 0x0000000a008c7308 */ /* 0x000f220000000800 */
[----:B--2---:R-:W-:Y:S01]  /*1ff20*/  HMMA.16816.F32 R24, R4, R32, R24 ;  /* 0x000000200418723c */ /* 0x004fe20000001818 */
[----:B------:R-:W2:Y:S02]  /*1ff30*/  LDSM.16.MT88.4 R60, [R36+0x1800] ;  /* 0x00180000243c783b */ /* 0x000ea40000004200 */
[----:B------:R-:W-:Y:S01]  /*1ff40*/  MUFU.EX2 R143, R8 ;  /* 0x00000008008f7308 */ /* 0x000fe20000000800 */
[----:B-1----:R-:W-:-:S04]  /*1ff50*/  FFMA.FTZ R2, R73, R0, -R3 ;  /* 0x0000000049027223 */ /* 0x002fc80000010803 */
[----:B------:R-:W1:Y:S01]  /*1ff60*/  MUFU.EX2 R141, R2 ;  /* 0x00000002008d7308 */ /* 0x000e620000000800 */
[C---:B------:R-:W-:Y:S08]  /*1ff70*/  HMMA.16816.F32 R52, R4.reuse, R40, R52 ;  /* 0x000000280434723c */ /* 0x040ff00000001834 */
[C---:B------:R-:W-:Y:S01]  /*1ff80*/  HMMA.16816.F32 R68, R4.reuse, R42, R68 ;  /* 0x0000002a0444723c */ /* 0x040fe20000001844 */
[----:B------:R-:W2:Y:S07]  /*1ff90*/  LDSM.16.MT88.4 R40, [R99+0x1800] ;  /* 0x001800006328783b */ /* 0x000eae0000004200 */
[C---:B------:R-:W-:Y:S08]  /*1ffa0*/  HMMA.16816.F32 R56, R4.reuse, R12, R56 ;  /* 0x0000000c0438723c */ /* 0x040ff00000001838 */
[C---:B------:R-:W-:Y:S08]  /*1ffb0*/  HMMA.16816.F32 R32, R4.reuse, R34, R152 ;  /* 0x000000220420723c */ /* 0x040ff00000001898 */
[----:B------:R-:W-:Y:S01]  /*1ffc0*/  HMMA.16816.F32 R12, R4, R14, R136 ;  /* 0x0000000e040c723c */ /* 0x000fe20000001888 */
[----:B-----5:R-:W-:-:S02]  /*1ffd0*/  F2FP.F16.F32.PACK_AB R4, R144, R147 ;  /* 0x000000939004723e */ /* 0x020fc400000000ff */
[----:B------:R-:W-:Y:S02]  /*1ffe0*/  F2FP.F16.F32.PACK_AB R6, R145, R89 ;  /* 0x000000599106723e */ /* 0x000fe400000000ff */
[----:B----4-:R-:W-:Y:S02]  /*1fff0*/  F2FP.F16.F32.PACK_AB R5, R140, R142 ;  /* 0x0000008e8c05723e */ /* 0x010fe400000000ff */
[----:B-1----:R-:W-:Y:S01]  /*20000*/  F2FP.F16.F32.PACK_AB R7, R141, R143 ;  /* 0x0000008f8d07723e */ /* 0x002fe200000000ff */
[----:B------:R-:W-:-:S06]  /*20010*/  FFMA.FTZ R2, R67, R0, -R9 ;  /* 0x0000000043027223 */ /* 0x000fcc0000010809 */
[----:B---3--:R-:W-:Y:S01]  /*20020*/  HMMA.16816.F32 R48, R4, R20, R48 ;  /* 0x000000140430723c */ /* 0x008fe20000001830 */
[----:B------:R1:W-:Y:S01]  /*20030*/  MUFU.EX2 R166, R2 ;  /* 0x0000000200a67308 */ /* 0x0003e20000000800 */
[----:B------:R-:W-:-:S06]  /*20040*/  FFMA.FTZ R8, R85, R0, -R9 ;  /* 0x0000000055087223 */ /* 0x000fcc0000010809 */
[----:B------:R-:W-:Y:S01]  /*20050*/  HMMA.16816.F32 R44, R4, R22, R28 ;  /* 0x00000016042c723c */ /* 0x000fe2000000181c */
[----:B------:R-:W3:Y:S01]  /*20060*/  LDSM.16.MT88.4 R20, [R88+0xc000] ;  /* 0x00c000005814783b */ /* 0x000ee20000004200 */
[----:B------:R-:W-:Y:S02]  /*20070*/  IMAD.MOV.U32 R121, RZ, RZ, R132 ;  /* 0x000000ffff797224 */ /* 0x000fe400078e0084 */
[-C--:B-1----:R-:W-:Y:S01]  /*20080*/  FFMA.FTZ R2, R72, R0.reuse, -R9 ;  /* 0x0000000048027223 */ /* 0x082fe20000010809 */
[----:B------:R1:W4:Y:S04]  /*20090*/  MUFU.EX2 R132, R8 ;  /* 0x0000000800847308 */ /* 0x0003280000000800 */
[----:B------:R5:W-:Y:S01]  /*200a0*/  MUFU.EX2 R167, R2 ;  /* 0x0000000200a77308 */ /* 0x000be20000000800 */
[----:B------:R-:W-:Y:S01]  /*200b0*/  FFMA.FTZ R10, R180, R0, -R3 ;  /* 0x00000000b40a7223 */ /* 0x000fe20000010803 */
[----:B------:R-:W-:-:S02]  /*200c0*/  IMAD.MOV.U32 R85, RZ, RZ, R101 ;  /* 0x000000ffff557224 */ /* 0x000fc400078e0065 */
[-C--:B-1----:R-:W-:Y:S01]  /*200d0*/  FFMA.FTZ R8, R75, R0.reuse, -R9 ;  /* 0x000000004b087223 */ /* 0x082fe20000010809 */
[----:B-----5:R-:W-:-:S03]  /*200e0*/  FFMA.FTZ R2, R133, R0, -R3 ;  /* 0x0000000085027223 */ /* 0x020fc60000010803 */
[----:B------:R1:W5:Y:S04]  /*200f0*/  MUFU.EX2 R133, R8 ;  /* 0x0000000800857308 */ /* 0x0003680000000800 */
[----:B------:R2:W-:Y:S01]  /*20100*/  MUFU.EX2 R67, R2 ;  /* 0x0000000200437308 */ /* 0x0005e20000000800 */
[----:B------:R-:W-:Y:S02]  /*20110*/  IMAD.MOV.U32 R101, RZ, RZ, R131 ;  /* 0x000000ffff657224 */ /* 0x000fe400078e0083 */
[----:B------:R-:W-:Y:S01]  /*20120*/  IMAD.MOV.U32 R102, RZ, RZ, R130 ;  /* 0x000000ffff667224 */ /* 0x000fe200078e0082 */
[----:B------:R-:W3:Y:S01]  /*20130*/  MUFU.EX2 R129, R10 ;  /* 0x0000000a00817308 */ /* 0x000ee20000000800 */
[-CC-:B-1----:R-:W-:Y:S01]  /*20140*/  FFMA.FTZ R8, R87, R0.reuse, -R3.reuse ;  /* 0x0000000057087223 */ /* 0x182fe20000010803 */
[----:B--2---:R-:W-:-:S03]  /*20150*/  FFMA.FTZ R2, R86, R0, -R3 ;  /* 0x0000000056027223 */ /* 0x004fc60000010803 */
[----:B------:R-:W-:Y:S01]  /*20160*/  MUFU.EX2 R130, R8 ;  /* 0x0000000800827308 */ /* 0x000fe20000000800 */
[C---:B------:R-:W-:Y:S01]  /*20170*/  HMMA.16816.F32 R28, R4.reuse, R16, R24 ;  /* 0x00000010041c723c */ /* 0x040fe20000001818 */
[----:B------:R-:W1:Y:S02]  /*20180*/  LDSM.16.MT88.4 R24, [R84+0xc000] ;  /* 0x00c000005418783b */ /* 0x000e640000004200 */
[----:B------:R2:W3:Y:S05]  /*20190*/  MUFU.EX2 R131, R2 ;  /* 0x0000000200837308 */ /* 0x0004ea0000000800 */
[C---:B------:R-:W-:Y:S08]  /*201a0*/  HMMA.16816.F32 R52, R4.reuse, R60, R52 ;  /* 0x0000003c0434723c */ /* 0x040ff00000001834 */
[C---:B------:R-:W-:Y:S08]  /*201b0*/  HMMA.16816.F32 R72, R4.reuse, R62, R68 ;  /* 0x0000003e0448723c */ /* 0x040ff00000001844 */
[C---:B------:R-:W-:Y:S01]  /*201c0*/  HMMA.16816.F32 R76, R4.reuse, R18, R32 ;  /* 0x00000012044c723c */ /* 0x040fe20000001820 */
[----:B------:R-:W-:Y:S07]  /*201d0*/  LDSM.16.MT88.4 R16, [R99+0x2000] ;  /* 0x002000006310783b */ /* 0x000fee0000004200 */
[C---:B------:R-:W-:Y:S01]  /*201e0*/  HMMA.16816.F32 R12, R4.reuse, R42, R12 ;  /* 0x0000002a040c723c */ /* 0x040fe2000000180c */
[----:B--2---:R-:W-:Y:S01]  /*201f0*/  FFMA.FTZ R2, R80, R0, -R9 ;  /* 0x0000000050027223 */ /* 0x004fe20000010809 */
[----:B------:R-:W-:Y:S06]  /*20200*/  LDSM.16.MT88.4 R32, [R84+0xc800] ;  /* 0x00c800005420783b */ /* 0x000fec0000004200 */
[----:B------:R-:W-:Y:S01]  /*20210*/  HMMA.16816.F32 R60, R4, R40, R56 ;  /* 0x00000028043c723c */ /* 0x000fe20000001838 */
[----:B------:R-:W2:Y:S01]  /*20220*/  LDSM.16.MT88.4 R56, [R36+0x2000] ;  /* 0x002000002438783b */ /* 0x000ea20000004200 */
[----:B----4-:R-:W-:-:S02]  /*20230*/  F2FP.F16.F32.PACK_AB R4, R132, R166 ;  /* 0x000000a68404723e */ /* 0x010fc400000000ff */
[----:B-----5:R-:W-:Y:S01]  /*20240*/  F2FP.F16.F32.PACK_AB R6, R133, R167 ;  /* 0x000000a78506723e */ /* 0x020fe200000000ff */
[----:B------:R-:W-:Y:S01]  /*20250*/  FFMA.FTZ R8, R170, R0, -R9 ;  /* 0x00000000aa087223 */ /* 0x000fe20000010809 */
[----:B---3--:R-:W-:Y:S01]  /*20260*/  F2FP.F16.F32.PACK_AB R5, R129, R67 ;  /* 0x000000438105723e */ /* 0x008fe200000000ff */
[----:B------:R-:W-:Y:S01]  /*20270*/  IMAD.MOV.U32 R86, RZ, RZ, R100 ;  /* 0x000000ffff567224 */ /* 0x000fe200078e0064 */
[----:B------:R-:W-:Y:S01]  /*20280*/  F2FP.F16.F32.PACK_AB R7, R131, R130 ;  /* 0x000000828307723e */ /* 0x000fe200000000ff */
[----:B------:R3:W-:Y:S01]  /*20290*/  MUFU.EX2 R165, R2 ;  /* 0x0000000200a57308 */ /* 0x0007e20000000800 */
[-C--:B------:R-:W-:Y:S01]  /*202a0*/  FFMA.FTZ R10, R173, R0.reuse, -R3 ;  /* 0x00000000ad0a7223 */ /* 0x080fe20000010803 */
[----:B------:R-:W-:Y:S01]  /*202b0*/  IMAD.MOV.U32 R155, RZ, RZ, R127 ;  /* 0x000000ffff9b7224 */ /* 0x000fe200078e007f */
[----:B------:R-:W-:Y:S03]  /*202c0*/  LDSM.16.MT88.4 R68, [R36+0x2800] ;  /* 0x002800002444783b */ /* 0x000fe60000004200 */
[C---:B------:R-:W-:Y:S08]  /*202d0*/  HMMA.16816.F32 R48, R4.reuse, R20, R48 ;  /* 0x000000140430723c */ /* 0x040ff00000001830 */
[----:B------:R-:W-:Y:S01]  /*202e0*/  HMMA.16816.F32 R44, R4, R22, R44 ;  /* 0x00000016042c723c */ /* 0x000fe2000000182c */
[----:B------:R-:W4:Y:S01]  /*202f0*/  LDSM.16.MT88.4 R20, [R88+0xc800] ;  /* 0x00c800005814783b */ /* 0x000f220000004200 */
[----:B---3--:R-:W-:Y:S01]  /*20300*/  FFMA.FTZ R2, R81, R0, -R9 ;  /* 0x0000000051027223 */ /* 0x008fe20000010809 */
[----:B------:R3:W5:Y:S04]  /*20310*/  MUFU.EX2 R66, R8 ;  /* 0x0000000800427308 */ /* 0x0007680000000800 */
[----:B------:R1:W-:Y:S01]  /*20320*/  MUFU.EX2 R164, R2 ;  /* 0x0000000200a47308 */ /* 0x0003e20000000800 */
[----:B------:R-:W-:-:S02]  /*20330*/  IMAD.MOV.U32 R100, RZ, RZ, R128 ;  /* 0x000000ffff647224 */ /* 0x000fc400078e0080 */
[-C--:B---3--:R-:W-:Y:S01]  /*20340*/  FFMA.FTZ R8, R124, R0.reuse, -R9 ;  /* 0x000000007c087223 */ /* 0x088fe20000010809 */
[----:B-1----:R-:W-:-:S03]  /*20350*/  FFMA.FTZ R2, R174, R0, -R3 ;  /* 0x00000000ae027223 */ /* 0x002fc60000010803 */
[----:B------:R1:W3:Y:S04]  /*20360*/  MUFU.EX2 R128, R8 ;  /* 0x0000000800807308 */ /* 0x0002e80000000800 */
[----:B------:R5:W-:Y:S01]  /*20370*/  MUFU.EX2 R39, R2 ;  /* 0x0000000200277308 */ /* 0x000be20000000800 */
[----:B------:R-:W-:Y:S03]  /*20380*/  HMMA.16816.F32 R28, R4, R24, R28 ;  /* 0x00000018041c723c */ /* 0x000fe6000000181c */
[----:B------:R-:W4:Y:S01]  /*20390*/  MUFU.EX2 R38, R10 ;  /* 0x0000000a00267308 */ /* 0x000f220000000800 */
[-CC-:B-1----:R-:W-:Y:S01]  /*203a0*/  FFMA.FTZ R8, R125, R0.reuse, -R3.reuse ;  /* 0x000000007d087223 */ /* 0x182fe20000010803 */
[----:B-----5:R-:W-:-:S03]  /*203b0*/  FFMA.FTZ R2, R126, R0, -R3 ;  /* 0x000000007e027223 */ /* 0x020fc60000010803 */
[----:B------:R-:W-:Y:S01]  /*203c0*/  MUFU.EX2 R127, R8 ;  /* 0x00000008007f7308 */ /* 0x000fe20000000800 */
[C---:B------:R-:W-:Y:S03]  /*203d0*/  HMMA.16816.F32 R40, R4.reuse, R26, R76 ;  /* 0x0000001a0428723c */ /* 0x040fe6000000184c */
[----:B------:R-:W1:Y:S05]  /*203e0*/  MUFU.EX2 R126, R2 ;  /* 0x00000002007e7308 */ /* 0x000e6a0000000800 */
[C---:B--2---:R-:W-:Y:S08]  /*203f0*/  HMMA.16816.F32 R52, R4.reuse, R56, R52 ;  /* 0x000000380434723c */ /* 0x044ff00000001834 */
[C---:B------:R-:W-:Y:S08]  /*20400*/  HMMA.16816.F32 R72, R4.reuse, R58, R72 ;  /* 0x0000003a0448723c */ /* 0x040ff00000001848 */
[C---:B------:R-:W-:Y:S08]  /*20410*/  HMMA.16816.F32 R56, R4.reuse, R16, R60 ;  /* 0x000000100438723c */ /* 0x040ff0000000183c */
[----:B------:R-:W-:Y:S01]  /*20420*/  HMMA.16816.F32 R12, R4, R18, R12 ;  /* 0x00000012040c723c */ /* 0x000fe2000000180c */
[----:B------:R-:W2:Y:S01]  /*20430*/  LDSM.16.MT88.4 R16, [R99+0x2800] ;  /* 0x002800006310783b */ /* 0x000ea20000004200 */
[----:B------:R-:W-:-:S02]  /*20440*/  F2FP.F16.F32.PACK_AB R4, R66, R165 ;  /* 0x000000a54204723e */ /* 0x000fc400000000ff */
[----:B---3--:R-:W-:Y:S02]  /*20450*/  F2FP.F16.F32.PACK_AB R6, R128, R164 ;  /* 0x000000a48006723e */ /* 0x008fe400000000ff */
[----:B----4-:R-:W-:Y:S02]  /*20460*/  F2FP.F16.F32.PACK_AB R5, R38, R39 ;  /* 0x000000272605723e */ /* 0x010fe400000000ff */
[----:B-1----:R-:W-:Y:S01]  /*20470*/  F2FP.F16.F32.PACK_AB R7, R126, R127 ;  /* 0x0000007f7e07723e */ /* 0x002fe200000000ff */
[----:B------:R-:W-:-:S06]  /*20480*/  FFMA.FTZ R2, R83, R0, -R9 ;  /* 0x0000000053027223 */ /* 0x000fcc0000010809 */
[----:B------:R-:W-:Y:S01]  /*20490*/  HMMA.16816.F32 R48, R4, R20, R48 ;  /* 0x000000140430723c */ /* 0x000fe20000001830 */
[----:B------:R1:W-:Y:S01]  /*204a0*/  MUFU.EX2 R162, R2 ;  /* 0x0000000200a27308 */ /* 0x0003e20000000800 */
[----:B------:R-:W-:-:S06]  /*204b0*/  FFMA.FTZ R8, R181, R0, -R9 ;  /* 0x00000000b5087223 */ /* 0x000fcc0000010809 */
[C---:B------:R-:W-:Y:S01]  /*204c0*/  HMMA.16816.F32 R44, R4.reuse, R22, R44 ;  /* 0x00000016042c723c */ /* 0x040fe2000000182c */
[----:B------:R-:W3:Y:S07]  /*204d0*/  LDSM.16.MT88.4 R20, [R88+0xd000] ;  /* 0x00d000005814783b */ /* 0x000eee0000004200 */
[----:B------:R-:W-:Y:S01]  /*204e0*/  HMMA.16816.F32 R24, R4, R32, R28 ;  /* 0x000000200418723c */ /* 0x000fe2000000181c */
[----:B-1----:R-:W-:-:S07]  /*204f0*/  FFMA.FTZ R2, R82, R0, -R9 ;  /* 0x0000000052027223 */ /* 0x002fce0000010809 */
[----:B------:R-:W-:Y:S01]  /*20500*/  HMMA.16816.F32 R60, R4, R34, R40 ;  /* 0x00000022043c723c */ /* 0x000fe20000001828 */
[----:B------:R-:W1:Y:S01]  /*20510*/  LDSM.16.MT88.4 R32, [R84+0xd000] ;  /* 0x00d000005420783b */ /* 0x000e620000004200 */
[----:B------:R4:W5:Y:S04]  /*20520*/  MUFU.EX2 R124, R8 ;  /* 0x00000008007c7308 */ /* 0x0009680000000800 */
[----:B------:R2:W-:Y:S01]  /*20530*/  MUFU.EX2 R163, R2 ;  /* 0x0000000200a37308 */ /* 0x0005e20000000800 */
[----:B------:R-:W-:Y:S02]  /*20540*/  IMAD.MOV.U32 R158, RZ, RZ, R120 ;  /* 0x000000ffff9e7224 */ /* 0x000fe400078e0078 */
[-C--:B------:R-:W-:Y:S01]  /*20550*/  FFMA.FTZ R10, R193, R0.reuse, -R3 ;  /* 0x00000000c10a7223 */ /* 0x080fe20000010803 */
[-C--:B----4-:R-:W-:Y:S01]  /*20560*/  FFMA.FTZ R8, R175, R0.reuse, -R9 ;  /* 0x00000000af087223 */ /* 0x090fe20000010809 */
[----:B--2---:R-:W-:-:S03]  /*20570*/  FFMA.FTZ R2, R192, R0, -R3 ;  /* 0x00000000c0027223 */ /* 0x004fc60000010803 */
[----:B------:R2:W4:Y:S04]  /*20580*/  MUFU.EX2 R125, R8 ;  /* 0x00000008007d7308 */ /* 0x0005280000000800 */
[----:B------:R5:W-:Y:S01]  /*20590*/  MUFU.EX2 R120, R2 ;  /* 0x0000000200787308 */ /* 0x000be20000000800 */
[----:B------:R-:W-:Y:S02]  /*205a0*/  IMAD.MOV.U32 R106, RZ, RZ, R121 ;  /* 0x000000ffff6a7224 */ /* 0x000fe400078e0079 */
[----:B------:R-:W-:Y:S01]  /*205b0*/  IMAD.MOV.U32 R159, RZ, RZ, R122 ;  /* 0x000000ffff9f7224 */ /* 0x000fe200078e007a */
[----:B------:R-:W3:Y:S01]  /*205c0*/  MUFU.EX2 R121, R10 ;  /* 0x0000000a00797308 */ /* 0x000ee20000000800 */
[-CC-:B--2---:R-:W-:Y:S01]  /*205d0*/  FFMA.FTZ R8, R189, R0.reuse, -R3.reuse ;  /* 0x00000000bd087223 */ /* 0x184fe20000010803 */
[----:B-----5:R-:W-:-:S03]  /*205e0*/  FFMA.FTZ R2, R188, R0, -R3 ;  /* 0x00000000bc027223 */ /* 0x020fc60000010803 */
[----:B------:R-:W-:Y:S04]  /*205f0*/  MUFU.EX2 R123, R8 ;  /* 0x00000008007b7308 */ /* 0x000fe80000000800 */
[----:B------:R-:W2:Y:S01]  /*20600*/  MUFU.EX2 R122, R2 ;  /* 0x00000002007a7308 */ /* 0x000ea20000000800 */
[C---:B------:R-:W-:Y:S01]  /*20610*/  HMMA.16816.F32 R40, R4.reuse, R68, R52 ;  /* 0x000000440428723c */ /* 0x040fe20000001834 */
[----:B------:R-:W5:Y:S07]  /*20620*/  LDSM.16.MT88.4 R52, [R36+0x3000] ;  /* 0x003000002434783b */ /* 0x000f6e0000004200 */
[C---:B------:R-:W-:Y:S08]  /*20630*/  HMMA.16816.F32 R68, R4.reuse, R70, R72 ;  /* 0x000000460444723c */ /* 0x040ff00000001848 */
[C---:B------:R-:W-:Y:S08]  /*20640*/  HMMA.16816.F32 R56, R4.reuse, R16, R56 ;  /* 0x000000100438723c */ /* 0x040ff00000001838 */
[----:B------:R-:W-:Y:S01]  /*20650*/  HMMA.16816.F32 R12, R4, R18, R12 ;  /* 0x00000012040c723c */ /* 0x000fe2000000180c */
[----:B------:R-:W-:Y:S01]  /*20660*/  F2FP.F16.F32.PACK_AB R4, R124, R162 ;  /* 0x000000a27c04723e */ /* 0x000fe200000000ff */
[----:B------:R-:W5:Y:S01]  /*20670*/  LDSM.16.MT88.4 R16, [R99+0x3000] ;  /* 0x003000006310783b */ /* 0x000f620000004200 */
[----:B----4-:R-:W-:-:S02]  /*20680*/  F2FP.F16.F32.PACK_AB R6, R125, R163 ;  /* 0x000000a37d06723e */ /* 0x010fc400000000ff */
        /* <DEDUP_REMOVED lines=8> */
[----:B-1----:R-:W-:Y:S01]  /*20710*/  HMMA.16816.F32 R28, R4, R32, R24 ;  /* 0x00000020041c723c */ /* 0x002fe20000001818 */
[----:B------:R-:W1:Y:S01]  /*20720*/  LDSM.16.MT88.4 R24, [R88+0xd800] ;  /* 0x00d800005818783b */ /* 0x000e620000004200 */
[-C--:B--2---:R-:W-:Y:S01]  /*20730*/  FFMA.FTZ R2, R168, R0.reuse, -R9 ;  /* 0x00000000a8027223 */ /* 0x084fe20000010809 */
[----:B------:R2:W4:Y:S04]  /*20740*/  MUFU.EX2 R119, R8 ;  /* 0x0000000800777308 */ /* 0x0005280000000800 */
[----:B------:R5:W-:Y:S01]  /*20750*/  MUFU.EX2 R160, R2 ;  /* 0x0000000200a07308 */ /* 0x000be20000000800 */
[----:B------:R-:W-:Y:S01]  /*20760*/  FFMA.FTZ R10, R202, R0, -R3 ;  /* 0x00000000ca0a7223 */ /* 0x000fe20000010803 */
[----:B------:R-:W-:-:S02]  /*20770*/  IMAD.MOV.U32 R152, RZ, RZ, R114 ;  /* 0x000000ffff987224 */ /* 0x000fc400078e0072 */
[-C--:B--2---:R-:W-:Y:S01]  /*20780*/  FFMA.FTZ R8, R195, R0.reuse, -R9 ;  /* 0x00000000c3087223 */ /* 0x084fe20000010809 */
[----:B-----5:R-:W-:-:S03]  /*20790*/  FFMA.FTZ R2, R204, R0, -R3 ;  /* 0x00000000cc027223 */ /* 0x020fc60000010803 */
[----:B------:R2:W5:Y:S04]  /*207a0*/  MUFU.EX2 R118, R8 ;  /* 0x0000000800767308 */ /* 0x0005680000000800 */
[----:B------:R4:W-:Y:S01]  /*207b0*/  MUFU.EX2 R117, R2 ;  /* 0x0000000200757308 */ /* 0x0009e20000000800 */
[----:B------:R-:W-:Y:S01]  /*207c0*/  IMAD.MOV.U32 R139, RZ, RZ, R116 ;  /* 0x000000ffff8b7224 */ /* 0x000fe200078e0074 */
[----:B------:R-:W-:Y:S01]  /*207d0*/  HMMA.16816.F32 R32, R4, R34, R60 ;  /* 0x000000220420723c */ /* 0x000fe2000000183c */
[----:B------:R-:W1:Y:S01]  /*207e0*/  LDSM.16.MT88.4 R60, [R36+0x3800] ;  /* 0x00380000243c783b */ /* 0x000e620000004200 */
[----:B------:R-:W3:Y:S01]  /*207f0*/  MUFU.EX2 R115, R10 ;  /* 0x0000000a00737308 */ /* 0x000ee20000000800 */
[-CC-:B--2---:R-:W-:Y:S01]  /*20800*/  FFMA.FTZ R8, R200, R0.reuse, -R3.reuse ;  /* 0x00000000c8087223 */ /* 0x184fe20000010803 */
[----:B----4-:R-:W-:-:S03]  /*20810*/  FFMA.FTZ R2, R203, R0, -R3 ;  /* 0x00000000cb027223 */ /* 0x010fc60000010803 */
[----:B------:R-:W-:Y:S04]  /*20820*/  MUFU.EX2 R116, R8 ;  /* 0x0000000800747308 */ /* 0x000fe80000000800 */
[----:B------:R-:W2:Y:S01]  /*20830*/  MUFU.EX2 R114, R2 ;  /* 0x0000000200727308 */ /* 0x000ea20000000800 */
[C---:B------:R-:W-:Y:S08]  /*20840*/  HMMA.16816.F32 R40, R4.reuse, R52, R40 ;  /* 0x000000340428723c */ /* 0x040ff00000001828 */
[C---:B------:R-:W-:Y:S08]  /*20850*/  HMMA.16816.F32 R68, R4.reuse, R54, R68 ;  /* 0x000000360444723c */ /* 0x040ff00000001844 */
[C---:B------:R-:W-:Y:S08]  /*20860*/  HMMA.16816.F32 R56, R4.reuse, R16, R56 ;  /* 0x000000100438723c */ /* 0x040ff00000001838 */
[----:B------:R-:W-:Y:S01]  /*20870*/  HMMA.16816.F32 R12, R4, R18, R12 ;  /* 0x00000012040c723c */ /* 0x000fe2000000180c */
[----:B------:R-:W4:Y:S01]  /*20880*/  LDSM.16.MT88.4 R16, [R99+0x3800] ;  /* 0x003800006310783b */ /* 0x000f220000004200 */
        /* <DEDUP_REMOVED lines=11> */
[----:B--2---:R-:W-:Y:S01]  /*20940*/  FFMA.FTZ R2, R171, R0, -R9 ;  /* 0x00000000ab027223 */ /* 0x004fe20000010809 */
[----:B------:R-:W-:-:S02]  /*20950*/  IMAD.MOV.U32 R153, RZ, RZ, R158 ;  /* 0x000000ffff997224 */ /* 0x000fc400078e009e */
[----:B------:R-:W-:Y:S01]  /*20960*/  FFMA.FTZ R10, R213, R0, -R3 ;  /* 0x00000000d50a7223 */ /* 0x000fe20000010803 */
[----:B------:R-:W-:Y:S01]  /*20970*/  IMAD.MOV.U32 R203, RZ, RZ, R155 ;  /* 0x000000ffffcb7224 */ /* 0x000fe200078e009b */
[----:B------:R-:W-:Y:S02]  /*20980*/  LDSM.16.MT88.4 R32, [R84+0xe800] ;  /* 0x00e800005420783b */ /* 0x000fe40000004200 */
[----:B------:R-:W-:Y:S02]  /*20990*/  HMMA.16816.F32 R48, R4, R26, R44 ;  /* 0x0000001a0430723c */ /* 0x000fe4000000182c */
[----:B------:R-:W1:Y:S01]  /*209a0*/  LDSM.16.MT88.4 R24, [R84+0xe000] ;  /* 0x00e000005418783b */ /* 0x000e620000004200 */
[----:B------:R-:W-:Y:S01]  /*209b0*/  IMAD.MOV.U32 R158, RZ, RZ, R110 ;  /* 0x000000ffff9e7224 */ /* 0x000fe200078e006e */
[----:B------:R2:W-:Y:S01]  /*209c0*/  MUFU.EX2 R155, R2 ;  /* 0x00000002009b7308 */ /* 0x0005e20000000800 */
[----:B------:R-:W-:Y:S01]  /*209d0*/  IMAD.MOV.U32 R172, RZ, RZ, R159 ;  /* 0x000000ffffac7224 */ /* 0x000fe200078e009f */
[----:B------:R-:W5:Y:S02]  /*209e0*/  LDSM.16.MT88.4 R44, [R36+0x4000] ;  /* 0x00400000242c783b */ /* 0x000f640000004200 */
[----:B------:R4:W3:Y:S01]  /*209f0*/  MUFU.EX2 R110, R8 ;  /* 0x00000008006e7308 */ /* 0x0008e20000000800 */
[----:B------:R-:W-:-:S02]  /*20a00*/  IMAD.MOV.U32 R171, RZ, RZ, R106 ;  /* 0x000000ffffab7224 */ /* 0x000fc400078e006a */
[----:B------:R-:W-:Y:S02]  /*20a10*/  IMAD.MOV.U32 R159, RZ, RZ, R111 ;  /* 0x000000ffff9f7224 */ /* 0x000fe400078e006f */
[-C--:B--2---:R-:W-:Y:S01]  /*20a20*/  FFMA.FTZ R2, R212, R0.reuse, -R3 ;  /* 0x00000000d4027223 */ /* 0x084fe20000010803 */
[----:B----4-:R-:W-:-:S03]  /*20a30*/  FFMA.FTZ R8, R208, R0, -R9 ;  /* 0x00000000d0087223 */ /* 0x010fc60000010809 */
[----:B------:R2:W-:Y:S04]  /*20a40*/  MUFU.EX2 R106, R2 ;  /* 0x00000002006a7308 */ /* 0x0005e80000000800 */
[----:B------:R4:W1:Y:S01]  /*20a50*/  MUFU.EX2 R111, R8 ;  /* 0x00000008006f7308 */ /* 0x0008620000000800 */
[----:B------:R-:W-:Y:S02]  /*20a60*/  IMAD.MOV.U32 R175, RZ, RZ, R108 ;  /* 0x000000ffffaf7224 */ /* 0x000fe400078e006c */
[----:B------:R-:W-:Y:S01]  /*20a70*/  IMAD.MOV.U32 R168, RZ, RZ, R107 ;  /* 0x000000ffffa87224 */ /* 0x000fe200078e006b */
[----:B------:R-:W5:Y:S01]  /*20a80*/  MUFU.EX2 R108, R10 ;  /* 0x0000000a006c7308 */ /* 0x000f620000000800 */
[----:B------:R-:W-:Y:S02]  /*20a90*/  IMAD.MOV.U32 R192, RZ, RZ, R109 ;  /* 0x000000ffffc07224 */ /* 0x000fe400078e006d */
[-CC-:B--2---:R-:W-:Y:S01]  /*20aa0*/  FFMA.FTZ R2, R210, R0.reuse, -R3.reuse ;  /* 0x00000000d2027223 */ /* 0x184fe20000010803 */
[----:B----4-:R-:W-:-:S03]  /*20ab0*/  FFMA.FTZ R8, R211, R0, -R3 ;  /* 0x00000000d3087223 */ /* 0x010fc60000010803 */
[----:B------:R2:W-:Y:S04]  /*20ac0*/  MUFU.EX2 R107, R2 ;  /* 0x00000002006b7308 */ /* 0x0005e80000000800 */
[----:B------:R4:W5:Y:S01]  /*20ad0*/  MUFU.EX2 R109, R8 ;  /* 0x00000008006d7308 */ /* 0x0009620000000800 */
[C---:B------:R-:W-:Y:S08]  /*20ae0*/  HMMA.16816.F32 R40, R4.reuse, R60, R40 ;  /* 0x0000003c0428723c */ /* 0x040ff00000001828 */
[C---:B------:R-:W-:Y:S08]  /*20af0*/  HMMA.16816.F32 R72, R4.reuse, R62, R68 ;  /* 0x0000003e0448723c */ /* 0x040ff00000001844 */
[----:B------:R-:W-:Y:S01]  /*20b00*/  HMMA.16816.F32 R12, R4, R18, R12 ;  /* 0x00000012040c723c */ /* 0x000fe2000000180c */
[----:B--2---:R-:W-:Y:S01]  /*20b10*/  FFMA.FTZ R2, R178, R0, -R9 ;  /* 0x00000000b2027223 */ /* 0x004fe20000010809 */
[----:B------:R-:W-:-:S02]  /*20b20*/  IMAD.MOV.U32 R191, RZ, RZ, R152 ;  /* 0x000000ffffbf7224 */ /* 0x000fc400078e0098 */
[----:B----4-:R-:W-:Y:S01]  /*20b30*/  FFMA.FTZ R8, R216, R0, -R9 ;  /* 0x00000000d8087223 */ /* 0x010fe20000010809 */
[----:B------:R-:W-:-:S03]  /*20b40*/  IMAD.MOV.U32 R210, RZ, RZ, R153 ;  /* 0x000000ffffd27224 */ /* 0x000fc600078e0099 */
[----:B------:R-:W-:Y:S01]  /*20b50*/  HMMA.16816.F32 R60, R4, R16, R56 ;  /* 0x00000010043c723c */ /* 0x000fe20000001838 */
[----:B---3--:R-:W-:Y:S01]  /*20b60*/  F2FP.F16.F32.PACK_AB R4, R110, R154 ;  /* 0x0000009a6e04723e */ /* 0x008fe200000000ff */
[----:B------:R-:W2:Y:S01]  /*20b70*/  LDSM.16.MT88.4 R16, [R99+0x4000] ;  /* 0x004000006310783b */ /* 0x000ea20000004200 */
[----:B-1----:R-:W-:Y:S02]  /*20b80*/  F2FP.F16.F32.PACK_AB R6, R111, R155 ;  /* 0x0000009b6f06723e */ /* 0x002fe400000000ff */
[----:B-----5:R-:W-:Y:S01]  /*20b90*/  F2FP.F16.F32.PACK_AB R5, R108, R106 ;  /* 0x0000006a6c05723e */ /* 0x020fe200000000ff */
[----:B------:R-:W-:Y:S01]  /*20ba0*/  IMAD.MOV.U32 R180, RZ, RZ, R101 ;  /* 0x000000ffffb47224 */ /* 0x000fe200078e0065 */
[----:B------:R-:W-:Y:S01]  /*20bb0*/  F2FP.F16.F32.PACK_AB R7, R107, R109 ;  /* 0x0000006d6b07723e */ /* 0x000fe200000000ff */
[----:B------:R-:W-:Y:S02]  /*20bc0*/  IMAD.MOV.U32 R169, RZ, RZ, R105 ;  /* 0x000000ffffa97224 */ /* 0x000fe400078e0069 */
[-C--:B------:R-:W-:Y:S01]  /*20bd0*/  FFMA.FTZ R10, R220, R0.reuse, -R3 ;  /* 0x00000000dc0a7223 */ /* 0x080fe20000010803 */
[----:B------:R-:W-:Y:S01]  /*20be0*/  IMAD.MOV.U32 R181, RZ, RZ, R103 ;  /* 0x000000ffffb57224 */ /* 0x000fe200078e0067 */
[----:B------:R-:W-:Y:S02]  /*20bf0*/  LDSM.16.MT88.4 R68, [R36+0x4800] ;  /* 0x004800002444783b */ /* 0x000fe40000004200 */
[C---:B------:R-:W-:Y:S01]  /*20c00*/  HMMA.16816.F32 R56, R4.reuse, R20, R52 ;  /* 0x000000140438723c */ /* 0x040fe20000001834 */
[----:B------:R1:W-:Y:S07]  /*20c10*/  MUFU.EX2 R152, R2 ;  /* 0x0000000200987308 */ /* 0x0003ee0000000800 */
[C---:B------:R-:W-:Y:S08]  /*20c20*/  HMMA.16816.F32 R52, R4.reuse, R22, R48 ;  /* 0x000000160434723c */ /* 0x040ff00000001830 */
[----:B------:R-:W-:Y:S01]  /*20c30*/  HMMA.16816.F32 R48, R4, R24, R28 ;  /* 0x000000180430723c */ /* 0x000fe2000000181c */
[----:B------:R-:W3:Y:S01]  /*20c40*/  LDSM.16.MT88.4 R28, [R88+0xe800] ;  /* 0x00e80000581c783b */ /* 0x000ee20000004200 */
[----:B-1----:R-:W-:Y:S01]  /*20c50*/  FFMA.FTZ R2, R177, R0, -R9 ;  /* 0x00000000b1027223 */ /* 0x002fe20000010809 */
[----:B------:R-:W-:-:S02]  /*20c60*/  IMAD.MOV.U32 R216, RZ, RZ, R104 ;  /* 0x000000ffffd87224 */ /* 0x000fc400078e0068 */
[----:B------:R1:W4:Y:S04]  /*20c70*/  MUFU.EX2 R104, R8 ;  /* 0x0000000800687308 */ /* 0x0003280000000800 */
[----:B------:R5:W-:Y:S01]  /*20c80*/  MUFU.EX2 R153, R2 ;  /* 0x0000000200997308 */ /* 0x000be20000000800 */
[----:B------:R-:W-:Y:S02]  /*20c90*/  IMAD.MOV.U32 R170, RZ, RZ, R102 ;  /* 0x000000ffffaa7224 */ /* 0x000fe400078e0066 */
[-C--:B-1----:R-:W-:Y:S01]  /*20ca0*/  FFMA.FTZ R8, R217, R0.reuse, -R9 ;  /* 0x00000000d9087223 */ /* 0x082fe20000010809 */
[----:B-----5:R-:W-:-:S03]  /*20cb0*/  FFMA.FTZ R2, R224, R0, -R3 ;  /* 0x00000000e0027223 */ /* 0x020fc60000010803 */
[----:B------:R1:W5:Y:S04]  /*20cc0*/  MUFU.EX2 R105, R8 ;  /* 0x0000000800697308 */ /* 0x0003680000000800 */
[----:B------:R2:W-:Y:S01]  /*20cd0*/  MUFU.EX2 R101, R2 ;  /* 0x0000000200657308 */ /* 0x0005e20000000800 */
[----:B------:R-:W-:Y:S01]  /*20ce0*/  IMAD.MOV.U32 R174, RZ, RZ, R100 ;  /* 0x000000ffffae7224 */ /* 0x000fe200078e0064 */
[----:B------:R-:W-:Y:S02]  /*20cf0*/  HMMA.16816.F32 R24, R4, R26, R76 ;  /* 0x0000001a0418723c */ /* 0x000fe4000000184c */
[----:B------:R-:W3:Y:S01]  /*20d00*/  MUFU.EX2 R100, R10 ;  /* 0x0000000a00647308 */ /* 0x000ee20000000800 */
[-CC-:B-1----:R-:W-:Y:S01]  /*20d10*/  FFMA.FTZ R8, R218, R0.reuse, -R3.reuse ;  /* 0x00000000da087223 */ /* 0x182fe20000010803 */
[----:B--2---:R-:W-:-:S03]  /*20d20*/  FFMA.FTZ R2, R221, R0, -R3 ;  /* 0x00000000dd027223 */ /* 0x004fc60000010803 */
[----:B------:R-:W-:Y:S04]  /*20d30*/  MUFU.EX2 R102, R8 ;  /* 0x0000000800667308 */ /* 0x000fe80000000800 */
[----:B------:R-:W1:Y:S01]  /*20d40*/  MUFU.EX2 R103, R2 ;  /* 0x0000000200677308 */ /* 0x000e620000000800 */
[C---:B------:R-:W-:Y:S08]  /*20d50*/  HMMA.16816.F32 R40, R4.reuse, R44, R40 ;  /* 0x0000002c0428723c */ /* 0x040ff00000001828 */
[C---:B------:R-:W-:Y:S08]  /*20d60*/  HMMA.16816.F32 R72, R4.reuse, R46, R72 ;  /* 0x0000002e0448723c */ /* 0x040ff00000001848 */
[C---:B------:R-:W-:Y:S08]  /*20d70*/  HMMA.16816.F32 R44, R4.reuse, R16, R60 ;  /* 0x00000010042c723c */ /* 0x040ff0000000183c */
[----:B------:R-:W-:Y:S01]  /*20d80*/  HMMA.16816.F32 R12, R4, R18, R12 ;  /* 0x00000012040c723c */ /* 0x000fe2000000180c */
[----:B------:R-:W2:Y:S01]  /*20d90*/  LDSM.16.MT88.4 R16, [R99+0x4800] ;  /* 0x004800006310783b */ /* 0x000ea20000004200 */
[----:B----4-:R-:W-:-:S02]  /*20da0*/  F2FP.F16.F32.PACK_AB R4, R104, R152 ;  /* 0x000000986804723e */ /* 0x010fc400000000ff */
[----:B-----5:R-:W-:Y:S02]  /*20db0*/  F2FP.F16.F32.PACK_AB R6, R105, R153 ;  /* 0x000000996906723e */ /* 0x020fe400000000ff */
[----:B---3--:R-:W-:Y:S02]  /*20dc0*/  F2FP.F16.F32.PACK_AB R5, R100, R101 ;  /* 0x000000656405723e */ /* 0x008fe400000000ff */
[----:B-1----:R-:W-:Y:S01]  /*20dd0*/  F2FP.F16.F32.PACK_AB R7, R103, R102 ;  /* 0x000000666707723e */ /* 0x002fe200000000ff */
[----:B------:R-:W-:-:S06]  /*20de0*/  FFMA.FTZ R2, R194, R0, -R9 ;  /* 0x00000000c2027223 */ /* 0x000fcc0000010809 */
[----:B------:R-:W-:Y:S01]  /*20df0*/  HMMA.16816.F32 R20, R4, R28, R56 ;  /* 0x0000001c0414723c */ /* 0x000fe20000001838 */
[----:B------:R1:W-:Y:S01]  /*20e00*/  MUFU.EX2 R137, R2 ;  /* 0x0000000200897308 */ /* 0x0003e20000000800 */
[----:B------:R-:W-:-:S06]  /*20e10*/  FFMA.FTZ R8, R190, R0, -R9 ;  /* 0x00000000be087223 */ /* 0x000fcc0000010809 */
[C---:B------:R-:W-:Y:S01]  /*20e20*/  HMMA.16816.F32 R56, R4.reuse, R30, R52 ;  /* 0x0000001e0438723c */ /* 0x040fe20000001834 */
[----:B------:R-:W-:Y:S07]  /*20e30*/  LDSM.16.MT88.4 R52, [R36+0x5000] ;  /* 0x005000002434783b */ /* 0x000fee0000004200 */
[----:B------:R-:W-:Y:S01]  /*20e40*/  HMMA.16816.F32 R80, R4, R34, R24 ;  /* 0x000000220450723c */ /* 0x000fe20000001818 */
[----:B------:R-:W3:Y:S01]  /*20e50*/  LDSM.16.MT88.4 R24, [R88+0xf000] ;  /* 0x00f000005818783b */ /* 0x000ee20000004200 */
[----:B-1----:R-:W-:-:S06]  /*20e60*/  FFMA.FTZ R2, R187, R0, -R9 ;  /* 0x00000000bb027223 */ /* 0x002fcc0000010809 */
[----:B------:R-:W-:Y:S01]  /*20e70*/  HMMA.16816.F32 R28, R4, R32, R48 ;  /* 0x00000020041c723c */ /* 0x000fe20000001830 */
[----:B------:R-:W1:Y:S01]  /*20e80*/  LDSM.16.MT88.4 R48, [R84+0xf000] ;  /* 0x00f000005430783b */ /* 0x000e620000004200 */
[----:B------:R-:W-:Y:S01]  /*20e90*/  IMAD.MOV.U32 R211, RZ, RZ, R139 ;  /* 0x000000ffffd37224 */ /* 0x000fe200078e008b */
[----:B------:R4:W5:Y:S04]  /*20ea0*/  MUFU.EX2 R138, R8 ;  /* 0x00000008008a7308 */ /* 0x0009680000000800 */
[----:B------:R2:W-:Y:S01]  /*20eb0*/  MUFU.EX2 R139, R2 ;  /* 0x00000002008b7308 */ /* 0x0005e20000000800 */
[----:B------:R-:W-:Y:S02]  /*20ec0*/  IMAD.MOV.U32 R200, RZ, RZ, R147 ;  /* 0x000000ffffc87224 */ /* 0x000fe400078e0093 */
[----:B------:R-:W-:-:S02]  /*20ed0*/  IMAD.MOV.U32 R193, RZ, RZ, R95 ;  /* 0x000000ffffc17224 */ /* 0x000fc400078e005f */
[-C--:B------:R-:W-:Y:S01]  /*20ee0*/  FFMA.FTZ R10, R237, R0.reuse, -R3 ;  /* 0x00000000ed0a7223 */ /* 0x080fe20000010803 */
[-C--:B----4-:R-:W-:Y:S01]  /*20ef0*/  FFMA.FTZ R8, R186, R0.reuse, -R9 ;  /* 0x00000000ba087223 */ /* 0x090fe20000010809 */
[----:B--2---:R-:W-:-:S03]  /*20f00*/  FFMA.FTZ R2, R238, R0, -R3 ;  /* 0x00000000ee027223 */ /* 0x004fc60000010803 */
[----:B------:R2:W4:Y:S04]  /*20f10*/  MUFU.EX2 R147, R8 ;  /* 0x0000000800937308 */ /* 0x0005280000000800 */
[----:B------:R5:W-:Y:S01]  /*20f20*/  MUFU.EX2 R95, R2 ;  /* 0x00000002005f7308 */ /* 0x000be20000000800 */
[----:B------:R-:W-:Y:S02]  /*20f30*/  IMAD.MOV.U32 R212, RZ, RZ, R97 ;  /* 0x000000ffffd47224 */ /* 0x000fe400078e0061 */
[----:B------:R-:W-:Y:S02]  /*20f40*/  IMAD.MOV.U32 R188, RZ, RZ, R98 ;  /* 0x000000ffffbc7224 */ /* 0x000fe400078e0062 */
[----:B------:R-:W-:Y:S02]  /*20f50*/  IMAD.MOV.U32 R173, RZ, RZ, R96 ;  /* 0x000000ffffad7224 */ /* 0x000fe400078e0060 */
[-CC-:B--2---:R-:W-:Y:S01]  /*20f60*/  FFMA.FTZ R8, R236, R0.reuse, -R3.reuse ;  /* 0x00000000ec087223 */ /* 0x184fe20000010803 */
[----:B-----5:R-:W-:Y:S01]  /*20f70*/  FFMA.FTZ R2, R234, R0, -R3 ;  /* 0x00000000ea027223 */ /* 0x020fe20000010803 */
[----:B------:R-:W2:Y:S01]  /*20f80*/  MUFU.EX2 R96, R10 ;  /* 0x0000000a00607308 */ /* 0x000ea20000000800 */
[C---:B------:R-:W-:Y:S03]  /*20f90*/  HMMA.16816.F32 R76, R4.reuse, R68, R40 ;  /* 0x00000044044c723c */ /* 0x040fe60000001828 */
[----:B------:R-:W-:Y:S04]  /*20fa0*/  MUFU.EX2 R98, R8 ;  /* 0x0000000800627308 */ /* 0x000fe80000000800 */
[----:B------:R5:W3:Y:S01]  /*20fb0*/  MUFU.EX2 R97, R2 ;  /* 0x0000000200617308 */ /* 0x000ae20000000800 */
[C---:B------:R-:W-:Y:S08]  /*20fc0*/  HMMA.16816.F32 R60, R4.reuse, R16, R44 ;  /* 0x00000010043c723c */ /* 0x040ff0000000182c */
[C---:B------:R-:W-:Y:S08]  /*20fd0*/  HMMA.16816.F32 R68, R4.reuse, R70, R72 ;  /* 0x000000460444723c */ /* 0x040ff00000001848 */
[----:B------:R-:W-:Y:S01]  /*20fe0*/  HMMA.16816.F32 R44, R4, R18, R12 ;  /* 0x00000012042c723c */ /* 0x000fe2000000180c */
[----:B------:R-:W-:Y:S01]  /*20ff0*/  F2FP.F16.F32.PACK_AB R4, R138, R137 ;  /* 0x000000898a04723e */ /* 0x000fe200000000ff */
[----:B------:R-:W1:Y:S01]  /*21000*/  LDSM.16.MT88.4 R12, [R99+0x5000] ;  /* 0x00500000630c783b */ /* 0x000e620000004200 */
[----:B----4-:R-:W-:-:S02]  /*21010*/  F2FP.F16.F32.PACK_AB R6, R147, R139 ;  /* 0x0000008b9306723e */ /* 0x010fc400000000ff */
[----:B--2---:R-:W-:Y:S01]  /*21020*/  F2FP.F16.F32.PACK_AB R5, R96, R95 ;  /* 0x0000005f6005723e */ /* 0x004fe200000000ff */
[--C-:B-----5:R-:W-:Y:S01]  /*21030*/  FFMA.FTZ R2, R207, R0, -R9.reuse ;  /* 0x00000000cf027223 */ /* 0x120fe20000010809 */
[----:B---3--:R-:W-:Y:S01]  /*21040*/  F2FP.F16.F32.PACK_AB R7, R97, R98 ;  /* 0x000000626107723e */ /* 0x008fe200000000ff */
[----:B------:R-:W-:Y:S01]  /*21050*/  FFMA.FTZ R8, R239, R0, -R9 ;  /* 0x00000000ef087223 */ /* 0x000fe20000010809 */
[----:B------:R-:W-:Y:S02]  /*21060*/  IMAD.MOV.U32 R213, RZ, RZ, R159 ;  /* 0x000000ffffd57224 */ /* 0x000fe400078e009f */
[----:B------:R-:W-:Y:S02]  /*21070*/  IMAD.MOV.U32 R208, RZ, RZ, R93 ;  /* 0x000000ffffd07224 */ /* 0x000fe400078e005d */
[----:B------:R-:W-:Y:S01]  /*21080*/  IMAD.MOV.U32 R189, RZ, RZ, R94 ;  /* 0x000000ffffbd7224 */ /* 0x000fe200078e005e */
[----:B------:R-:W-:Y:S01]  /*21090*/  HMMA.16816.F32 R40, R4, R24, R20 ;  /* 0x000000180428723c */ /* 0x000fe20000001814 */
[----:B------:R2:W-:Y:S01]  /*210a0*/  MUFU.EX2 R136, R2 ;  /* 0x0000000200887308 */ /* 0x0005e20000000800 */
[----:B------:R-:W-:-:S02]  /*210b0*/  IMAD.MOV.U32 R195, RZ, RZ, R89 ;  /* 0x000000ffffc37224 */ /* 0x000fc400078e0059 */
[-C--:B------:R-:W-:Y:S01]  /*210c0*/  FFMA.FTZ R10, R243, R0.reuse, -R3 ;  /* 0x00000000f30a7223 */ /* 0x080fe20000010803 */
[----:B------:R-:W-:Y:S01]  /*210d0*/  IMAD.MOV.U32 R209, RZ, RZ, R91 ;  /* 0x000000ffffd17224 */ /* 0x000fe200078e005b */
[----:B------:R-:W-:Y:S02]  /*210e0*/  LDSM.16.MT88.4 R16, [R84+0xf800] ;  /* 0x00f800005410783b */ /* 0x000fe40000004200 */
[C---:B------:R-:W-:Y:S02]  /*210f0*/  HMMA.16816.F32 R32, R4.reuse, R26, R56 ;  /* 0x0000001a0420723c */ /* 0x040fe40000001838 */
[----:B------:R-:W3:Y:S06]  /*21100*/  LDSM.16.MT88.4 R24, [R88+0xf800] ;  /* 0x00f800005818783b */ /* 0x000eec0000004200 */
[----:B-1----:R-:W-:Y:S01]  /*21110*/  HMMA.16816.F32 R28, R4, R48, R28 ;  /* 0x00000030041c723c */ /* 0x002fe2000000181c */
[----:B--2---:R-:W-:-:S07]  /*21120*/  FFMA.FTZ R2, R206, R0, -R9 ;  /* 0x00000000ce027223 */ /* 0x004fce0000010809 */
[C---:B------:R-:W-:Y:S08]  /*21130*/  HMMA.16816.F32 R20, R4.reuse, R50, R80 ;  /* 0x000000320414723c */ /* 0x040ff00000001850 */
[----:B------:R-:W-:Y:S01]  /*21140*/  HMMA.16816.F32 R48, R4, R52, R76 ;  /* 0x000000340430723c */ /* 0x000fe2000000184c */
[----:B------:R-:W1:Y:S01]  /*21150*/  LDSM.16.MT88.4 R76, [R36+0x5800] ;  /* 0x00580000244c783b */ /* 0x000e620000004200 */
[----:B------:R2:W4:Y:S04]  /*21160*/  MUFU.EX2 R93, R8 ;  /* 0x00000008005d7308 */ /* 0x0005280000000800 */
[----:B------:R5:W-:Y:S01]  /*21170*/  MUFU.EX2 R159, R2 ;  /* 0x00000002009f7308 */ /* 0x000be20000000800 */
[----:B------:R-:W-:-:S02]  /*21180*/  IMAD.MOV.U32 R202, RZ, RZ, R90 ;  /* 0x000000ffffca7224 */ /* 0x000fc400078e005a */
[-C--:B--2---:R-:W-:Y:S01]  /*21190*/  FFMA.FTZ R8, R241, R0.reuse, -R9 ;  /* 0x00000000f1087223 */ /* 0x084fe20000010809 */
[----:B-----5:R-:W-:-:S03]  /*211a0*/  FFMA.FTZ R2, R245, R0, -R3 ;  /* 0x00000000f5027223 */ /* 0x020fc60000010803 */
[----:B------:R2:W5:Y:S04]  /*211b0*/  MUFU.EX2 R94, R8 ;  /* 0x00000008005e7308 */ /* 0x0005680000000800 */
[----:B------:R4:W-:Y:S01]  /*211c0*/  MUFU.EX2 R89, R2 ;  /* 0x0000000200597308 */ /* 0x0009e20000000800 */
[----:B------:R-:W-:Y:S03]  /*211d0*/  HMMA.16816.F32 R72, R4, R54, R68 ;  /* 0x000000360448723c */ /* 0x000fe60000001844 */
[----:B------:R-:W3:Y:S01]  /*211e0*/  MUFU.EX2 R91, R10 ;  /* 0x0000000a005b7308 */ /* 0x000ee20000000800 */
[-CC-:B--2---:R-:W-:Y:S01]  /*211f0*/  FFMA.FTZ R8, R244, R0.reuse, -R3.reuse ;  /* 0x00000000f4087223 */ /* 0x184fe20000010803 */
[----:B----4-:R-:W-:-:S03]  /*21200*/  FFMA.FTZ R2, R92, R0, -R3 ;  /* 0x000000005c027223 */ /* 0x010fc60000010803 */
[----:B------:R2:W-:Y:S04]  /*21210*/  MUFU.EX2 R92, R8 ;  /* 0x00000008005c7308 */ /* 0x0005e80000000800 */
[----:B------:R4:W1:Y:S01]  /*21220*/  MUFU.EX2 R90, R2 ;  /* 0x00000002005a7308 */ /* 0x0008620000000800 */
[----:B------:R-:W-:Y:S02]  /*21230*/  IMAD.MOV.U32 R204, RZ, RZ, R157 ;  /* 0x000000ffffcc7224 */ /* 0x000fe400078e009d */
[----:B------:R-:W-:Y:S02]  /*21240*/  IMAD.MOV.U32 R177, RZ, RZ, R210 ;  /* 0x000000ffffb17224 */ /* 0x000fe400078e00d2 */
[-CC-:B--2---:R-:W-:Y:S01]  /*21250*/  FFMA.FTZ R8, R249, R0.reuse, -R9.reuse ;  /* 0x00000000f9087223 */ /* 0x184fe20000010809 */
[----:B----4-:R-:W-:-:S03]  /*21260*/  FFMA.FTZ R2, R215, R0, -R9 ;  /* 0x00000000d7027223 */ /* 0x010fc60000010809 */
[----:B------:R2:W-:Y:S01]  /*21270*/  MUFU.EX2 R87, R8 ;  /* 0x0000000800577308 */ /* 0x0005e20000000800 */
[----:B------:R-:W-:-:S03]  /*21280*/  IMAD.MOV.U32 R178, RZ, RZ, R158 ;  /* 0x000000ffffb27224 */ /* 0x000fc600078e009e */
[----:B------:R4:W1:Y:S01]  /*21290*/  MUFU.EX2 R157, R2 ;  /* 0x00000002009d7308 */ /* 0x0008620000000800 */
[----:B------:R-:W-:Y:S02]  /*212a0*/  IMAD.MOV.U32 R210, RZ, RZ, R171 ;  /* 0x000000ffffd27224 */ /* 0x000fe400078e00ab */
[----:B------:R-:W-:Y:S02]  /*212b0*/  IMAD.MOV.U32 R171, RZ, RZ, R203 ;  /* 0x000000ffffab7224 */ /* 0x000fe400078e00cb */
[----:B------:R-:W-:Y:S02]  /*212c0*/  IMAD.MOV.U32 R203, RZ, RZ, R86 ;  /* 0x000000ffffcb7224 */ /* 0x000fe400078e0056 */
[-CC-:B--2---:R-:W-:Y:S01]  /*212d0*/  FFMA.FTZ R8, R247, R0.reuse, -R9.reuse ;  /* 0x00000000f7087223 */ /* 0x184fe20000010809 */
[----:B----4-:R-:W-:-:S03]  /*212e0*/  FFMA.FTZ R2, R214, R0, -R9 ;  /* 0x00000000d6027223 */ /* 0x010fc60000010809 */
[----:B------:R2:W-:Y:S01]  /*212f0*/  MUFU.EX2 R86, R8 ;  /* 0x0000000800567308 */ /* 0x0005e20000000800 */
[C---:B------:R-:W-:Y:S03]  /*21300*/  HMMA.16816.F32 R68, R4.reuse, R12, R60 ;  /* 0x0000000c0444723c */ /* 0x040fe6000000183c */
[----:B------:R4:W1:Y:S05]  /*21310*/  MUFU.EX2 R158, R2 ;  /* 0x00000002009e7308 */ /* 0x00086a0000000800 */
[----:B------:R-:W-:Y:S01]  /*21320*/  HMMA.16816.F32 R56, R4, R14, R44 ;  /* 0x0000000e0438723c */ /* 0x000fe2000000182c */
[----:B------:R-:W-:Y:S01]  /*21330*/  F2FP.F16.F32.PACK_AB R4, R93, R136 ;  /* 0x000000885d04723e */ /* 0x000fe200000000ff */
[-CC-:B------:R-:W-:Y:S01]  /*21340*/  FFMA.FTZ R10, R252, R0.reuse, -R3.reuse ;  /* 0x00000000fc0a7223 */ /* 0x180fe20000010803 */
[----:B-----5:R-:W-:Y:S01]  /*21350*/  F2FP.F16.F32.PACK_AB R6, R94, R159 ;  /* 0x0000009f5e06723e */ /* 0x020fe200000000ff */
[----:B------:R-:W5:Y:S01]  /*21360*/  LDSM.16.MT88.4 R44, [R99+0x5800] ;  /* 0x00580000632c783b */ /* 0x000f620000004200 */
[-CC-:B--2---:R-:W-:Y:S01]  /*21370*/  FFMA.FTZ R8, R251, R0.reuse, -R3.reuse ;  /* 0x00000000fb087223 */ /* 0x184fe20000010803 */
[----:B---3--:R-:W-:Y:S01]  /*21380*/  F2FP.F16.F32.PACK_AB R5, R91, R89 ;  /* 0x000000595b05723e */ /* 0x008fe200000000ff */
[----:B----4-:R-:W-:Y:S01]  /*21390*/  FFMA.FTZ R2, R216, R0, -R3 ;  /* 0x00000000d8027223 */ /* 0x010fe20000010803 */
[----:B------:R-:W-:Y:S01]  /*213a0*/  IMAD.MOV.U32 R216, RZ, RZ, R178 ;  /* 0x000000ffffd87224 */ /* 0x000fe200078e00b2 */
[----:B-1----:R-:W-:Y:S01]  /*213b0*/  F2FP.F16.F32.PACK_AB R7, R90, R92 ;  /* 0x0000005c5a07723e */ /* 0x002fe200000000ff */
[----:B------:R-:W-:Y:S01]  /*213c0*/  IMAD.MOV.U32 R178, RZ, RZ, R211 ;  /* 0x000000ffffb27224 */ /* 0x000fe200078e00d3 */
[----:B------:R1:W-:Y:S01]  /*213d0*/  MUFU.EX2 R81, R2 ;  /* 0x0000000200517308 */ /* 0x0003e20000000800 */
[----:B------:R-:W-:Y:S01]  /*213e0*/  IMAD.MOV.U32 R211, RZ, RZ, R172 ;  /* 0x000000ffffd37224 */ /* 0x000fe200078e00ac */
[----:B------:R-:W-:Y:S01]  /*213f0*/  LDSM.16.MT88.4 R12, [R84+0x10000] ;  /* 0x01000000540c783b */ /* 0x000fe20000004200 */
[----:B------:R-:W-:-:S02]  /*21400*/  IMAD.MOV.U32 R172, RZ, RZ, R85 ;  /* 0x000000ffffac7224 */ /* 0x000fc400078e0055 */
[----:B------:R2:W-:Y:S01]  /*21410*/  MUFU.EX2 R85, R8 ;  /* 0x0000000800557308 */ /* 0x0005e20000000800 */
[----:B------:R-:W-:Y:S01]  /*21420*/  HMMA.16816.F32 R52, R4, R26, R32 ;  /* 0x0000001a0434723c */ /* 0x000fe20000001820 */
[----:B-1----:R-:W-:-:S07]  /*21430*/  FFMA.FTZ R2, R250, R0, -R3 ;  /* 0x00000000fa027223 */ /* 0x002fce0000010803 */
[----:B------:R-:W-:Y:S01]  /*21440*/  HMMA.16816.F32 R32, R4, R78, R72 ;  /* 0x0000004e0420723c */ /* 0x000fe20000001848 */
[----:B--2---:R-:W-:Y:S01]  /*21450*/  FFMA.FTZ R8, R177, R0, -R9 ;  /* 0x00000000b1087223 */ /* 0x004fe20000010809 */
[----:B------:R-:W-:Y:S01]  /*21460*/  IMAD.MOV.U32 R177, RZ, RZ, R216 ;  /* 0x000000ffffb17224 */ /* 0x000fe200078e00d8 */
[----:B------:R1:W-:Y:S01]  /*21470*/  MUFU.EX2 R82, R2 ;  /* 0x0000000200527308 */ /* 0x0003e20000000800 */
[----:B------:R-:W-:Y:S02]  /*21480*/  IMAD.MOV.U32 R216, RZ, RZ, R212 ;  /* 0x000000ffffd87224 */ /* 0x000fe400078e00d4 */
[----:B------:R-:W-:Y:S01]  /*21490*/  IMAD.MOV.U32 R212, RZ, RZ, R208 ;  /* 0x000000ffffd47224 */ /* 0x000fe200078e00d0 */
[----:B------:R2:W-:Y:S01]  /*214a0*/  MUFU.EX2 R79, R8 ;  /* 0x00000008004f7308 */ /* 0x0005e20000000800 */
[----:B------:R-:W-:Y:S02]  /*214b0*/  IMAD.MOV.U32 R208, RZ, RZ, R209 ;  /* 0x000000ffffd07224 */ /* 0x000fe400078e00d1 */
[----:B------:R-:W-:-:S02]  /*214c0*/  IMAD.MOV.U32 R209, RZ, RZ, R202 ;  /* 0x000000ffffd17224 */ /* 0x000fc400078e00ca */
[----:B------:R-:W-:Y:S02]  /*214d0*/  IMAD.MOV.U32 R202, RZ, RZ, R195 ;  /* 0x000000ffffca7224 */ /* 0x000fe400078e00c3 */
[----:B------:R-:W-:Y:S02]  /*214e0*/  IMAD.MOV.U32 R195, RZ, RZ, R169 ;  /* 0x000000ffffc37224 */ /* 0x000fe400078e00a9 */
[-CC-:B-1----:R-:W-:Y:S01]  /*214f0*/  FFMA.FTZ R2, R230, R0.reuse, -R9.reuse ;  /* 0x00000000e6027223 */ /* 0x182fe20000010809 */
[----:B--2---:R-:W-:Y:S01]  /*21500*/  FFMA.FTZ R8, R178, R0, -R9 ;  /* 0x00000000b2087223 */ /* 0x004fe20000010809 */
[----:B------:R-:W-:Y:S02]  /*21510*/  IMAD.MOV.U32 R178, RZ, RZ, R210 ;  /* 0x000000ffffb27224 */ /* 0x000fe400078e00d2 */
[----:B------:R1:W-:Y:S01]  /*21520*/  MUFU.EX2 R169, R2 ;  /* 0x0000000200a97308 */ /* 0x0003e20000000800 */
[----:B------:R-:W-:Y:S02]  /*21530*/  IMAD.MOV.U32 R210, RZ, RZ, R211 ;  /* 0x000000ffffd27224 */ /* 0x000fe400078e00d3 */
[----:B------:R-:W-:-:S02]  /*21540*/  IMAD.MOV.U32 R211, RZ, RZ, R171 ;  /* 0x000000ffffd37224 */ /* 0x000fc400078e00ab */
[----:B------:R-:W-:Y:S02]  /*21550*/  IMAD.MOV.U32 R171, RZ, RZ, R172 ;  /* 0x000000ffffab7224 */ /* 0x000fe400078e00ac */
[----:B------:R-:W-:Y:S02]  /*21560*/  IMAD.MOV.U32 R172, RZ, RZ, R204 ;  /* 0x000000ffffac7224 */ /* 0x000fe400078e00cc */
[----:B------:R-:W-:Y:S02]  /*21570*/  IMAD.MOV.U32 R204, RZ, RZ, R168 ;  /* 0x000000ffffcc7224 */ /* 0x000fe400078e00a8 */
[-C--:B-1----:R-:W-:Y:S01]  /*21580*/  FFMA.FTZ R2, R219, R0.reuse, -R9 ;  /* 0x00000000db027223 */ /* 0x082fe20000010809 */
[C---:B------:R-:W-:Y:S03]  /*21590*/  HMMA.16816.F32 R60, R4.reuse, R24, R40 ;  /* 0x00000018043c723c */ /* 0x040fe60000001828 */
[----:B------:R1:W-:Y:S04]  /*215a0*/  MUFU.EX2 R168, R2 ;  /* 0x0000000200a87308 */ /* 0x0003e80000000800 */
[----:B------:R2:W-:Y:S01]  /*215b0*/  MUFU.EX2 R80, R8 ;  /* 0x0000000800507308 */ /* 0x0005e20000000800 */
[----:B------:R-:W-:Y:S03]  /*215c0*/  HMMA.16816.F32 R24, R4, R76, R48 ;  /* 0x0000004c0418723c */ /* 0x000fe60000001830 */
[----:B------:R3:W4:Y:S01]  /*215d0*/  MUFU.EX2 R83, R10 ;  /* 0x0000000a00537308 */ /* 0x0007220000000800 */
[-CC-:B-1----:R-:W-:Y:S01]  /*215e0*/  FFMA.FTZ R2, R177, R0.reuse, -R3.reuse ;  /* 0x00000000b1027223 */ /* 0x182fe20000010803 */
[----:B--2---:R-:W-:-:S03]  /*215f0*/  FFMA.FTZ R8, R216, R0, -R3 ;  /* 0x00000000d8087223 */ /* 0x004fc60000010803 */
[----:B------:R1:W-:Y:S01]  /*21600*/  MUFU.EX2 R77, R2 ;  /* 0x00000002004d7308 */ /* 0x0003e20000000800 */
[----:B---3--:R-:W-:-:S03]  /*21610*/  FFMA.FTZ R10, R210, R11, R196 ;  /* 0x0000000bd20a7223 */ /* 0x008fc600000100c4 */
[----:B------:R2:W3:Y:S01]  /*21620*/  MUFU.EX2 R78, R8 ;  /* 0x00000008004e7308 */ /* 0x0004e20000000800 */
[----:B------:R-:W-:Y:S01]  /*21630*/  FADD.FTZ R10, R212, R10 ;  /* 0x0000000ad40a7221 */ /* 0x000fe20000010000 */
[----:B-1----:R-:W-:-:S04]  /*21640*/  FFMA.FTZ R2, R178, R37, R197 ;  /* 0x00000025b2027223 */ /* 0x002fc800000100c5 */
[----:B------:R-:W-:Y:S01]  /*21650*/  FADD.FTZ R2, R198, R2 ;  /* 0x00000002c6027221 */ /* 0x000fe20000010000 */
[----:B--2---:R-:W-:-:S03]  /*21660*/  FFMA.FTZ R8, R213, R0, -R3 ;  /* 0x00000000d5087223 */ /* 0x004fc60000010803 */
[----:B------:R-:W-:Y:S01]  /*21670*/  FADD.FTZ R2, R208, R2 ;  /* 0x00000002d0027221 */ /* 0x000fe20000010000 */
[----:B------:R1:W-:Y:S03]  /*21680*/  MUFU.EX2 R76, R8 ;  /* 0x00000008004c7308 */ /* 0x0003e60000000800 */
[----:B------:R-:W-:Y:S01]  /*21690*/  FADD.FTZ R2, R205, R2 ;  /* 0x00000002cd027221 */ /* 0x000fe20000010000 */
[----:B-1----:R-:W-:-:S03]  /*216a0*/  FADD.FTZ R8, R201, R10 ;  /* 0x0000000ac9087221 */ /* 0x002fc60000010000 */
[----:B------:R-:W-:Y:S01]  /*216b0*/  FADD.FTZ R10, R171, R2 ;  /* 0x00000002ab0a7221 */ /* 0x000fe20000010000 */
[----:B------:R-:W-:-:S04]  /*216c0*/  FADD.FTZ R8, R199, R8 ;  /* 0x00000008c7087221 */ /* 0x000fc80000010000 */
[----:B------:R-:W-:Y:S01]  /*216d0*/  FADD.FTZ R2, R183, R8 ;  /* 0x00000008b7027221 */ /* 0x000fe20000010000 */
[----:B------:R-:W-:Y:S01]  /*216e0*/  FADD.FTZ R8, R185, R10 ;  /* 0x0000000ab9087221 */ /* 0x000fe20000010000 */
[----:B------:R-:W-:Y:S02]  /*216f0*/  HMMA.16816.F32 R40, R4, R16, R28 ;  /* 0x000000100428723c */ /* 0x000fe4000000181c */
[----:B------:R-:W-:Y:S01]  /*21700*/  FADD.FTZ R2, R182, R2 ;  /* 0x00000002b6027221 */ /* 0x000fe20000010000 */
[----:B------:R-:W-:-:S03]  /*21710*/  FADD.FTZ R8, R209, R8 ;  /* 0x00000008d1087221 */ /* 0x000fc60000010000 */
[----:B------:R-:W-:Y:S02]  /*21720*/  FADD.FTZ R2, R179, R2 ;  /* 0x00000002b3027221 */ /* 0x000fe40000010000 */
        /* <DEDUP_REMOVED lines=21> */
[----:B------:R-:W-:Y:S01]  /*21880*/  F2FP.F16.F32.PACK_AB R4, R87, R157 ;  /* 0x0000009d5704723e */ /* 0x000fe200000000ff */
[----:B------:R-:W5:Y:S01]  /*21890*/  LDSM.16.MT88.4 R44, [R99+0x6000] ;  /* 0x00600000632c783b */ /* 0x000f620000004200 */
[----:B------:R-:W-:Y:S02]  /*218a0*/  F2FP.F16.F32.PACK_AB R6, R86, R158 ;  /* 0x0000009e5606723e */ /* 0x000fe400000000ff */
[----:B----4-:R-:W-:Y:S02]  /*218b0*/  F2FP.F16.F32.PACK_AB R5, R83, R81 ;  /* 0x000000515305723e */ /* 0x010fe400000000ff */
        /* <DEDUP_REMOVED lines=10> */
[----:B------:R-:W-:-:S06]  /*21960*/  FADD.FTZ R8, R167, R8 ;  /* 0x00000008a7087221 */ /* 0x000fcc0000010000 */
[----:B------:R-:W-:Y:S01]  /*21970*/  HMMA.16816.F32 R52, R4, R12, R40 ;  /* 0x0000000c0434723c */ /* 0x000fe20000001828 */
[----:B------:R-:W-:-:S07]  /*21980*/  FADD.FTZ R2, R130, R2 ;  /* 0x0000000282027221 */ /* 0x000fce0000010000 */
[C---:B------:R-:W-:Y:S01]  /*21990*/  HMMA.16816.F32 R40, R4.reuse, R14, R28 ;  /* 0x0000000e0428723c */ /* 0x040fe2000000181c */
[----:B------:R-:W4:Y:S01]  /*219a0*/  LDSM.16.MT88.4 R12, [R36+0x6800] ;  /* 0x00680000240c783b */ /* 0x000f220000004200 */
[----:B------:R-:W-:Y:S01]  /*219b0*/  FADD.FTZ R8, R133, R8 ;  /* 0x0000000885087221 */ /* 0x000fe20000010000 */
[----:B------:R-:W-:Y:S01]  /*219c0*/  FADD.FTZ R2, R131, R2 ;  /* 0x0000000283027221 */ /* 0x000fe20000010000 */
[----:B------:R-:W-:Y:S01]  /*219d0*/  FFMA.FTZ R11, R211, R0, -R3 ;  /* 0x00000000d30b7223 */ /* 0x000fe20000010803 */
[----:B------:R-:W4:Y:S01]  /*219e0*/  LDSM.16.MT88.4 R28, [R88+0x10800] ;  /* 0x01080000581c783b */ /* 0x000f220000004200 */
[----:B------:R-:W-:Y:S01]  /*219f0*/  FADD.FTZ R8, R165, R8 ;  /* 0x00000008a5087221 */ /* 0x000fe20000010000 */
[----:B------:R-:W-:Y:S01]  /*21a00*/  FADD.FTZ R2, R39, R2 ;  /* 0x0000000227027221 */ /* 0x000fe20000010000 */
[----:B------:R-:W3:Y:S02]  /*21a10*/  MUFU.EX2 R75, R11 ;  /* 0x0000000b004b7308 */ /* 0x000ee40000000800 */
        /* <DEDUP_REMOVED lines=11> */
[----:B------:R-:W-:Y:S02]  /*21ad0*/  FADD.FTZ R8, R124, R8 ;  /* 0x000000087c087221 */ /* 0x000fe40000010000 */
[----:B-----5:R-:W-:Y:S01]  /*21ae0*/  HMMA.16816.F32 R68, R4, R44, R68 ;  /* 0x0000002c0444723c */ /* 0x020fe20000001844 */
[----:B------:R-:W-:Y:S01]  /*21af0*/  FADD.FTZ R2, R121, R2 ;  /* 0x0000000279027221 */ /* 0x000fe20000010000 */
[----:B------:R-:W-:-:S06]  /*21b00*/  FADD.FTZ R8, R163, R8 ;  /* 0x00000008a3087221 */ /* 0x000fcc0000010000 */
[----:B------:R-:W-:Y:S01]  /*21b10*/  HMMA.16816.F32 R48, R4, R46, R48 ;  /* 0x0000002e0430723c */ /* 0x000fe20000001830 */
[----:B------:R-:W-:Y:S02]  /*21b20*/  F2FP.F16.F32.PACK_AB R4, R79, R169 ;  /* 0x000000a94f04723e */ /* 0x000fe400000000ff */
[----:B------:R-:W-:Y:S02]  /*21b30*/  F2FP.F16.F32.PACK_AB R6, R80, R168 ;  /* 0x000000a85006723e */ /* 0x000fe400000000ff */
[----:B---3--:R-:W-:Y:S02]  /*21b40*/  F2FP.F16.F32.PACK_AB R5, R78, R77 ;  /* 0x0000004d4e05723e */ /* 0x008fe400000000ff */
[----:B------:R-:W-:Y:S01]  /*21b50*/  F2FP.F16.F32.PACK_AB R7, R76, R75 ;  /* 0x0000004b4c07723e */ /* 0x000fe200000000ff */
[----:B------:R-:W-:Y:S01]  /*21b60*/  FADD.FTZ R2, R123, R2 ;  /* 0x000000027b027221 */ /* 0x000fe20000010000 */
[----:B------:R-:W-:-:S03]  /*21b70*/  FADD.FTZ R8, R125, R8 ;  /* 0x000000087d087221 */ /* 0x000fc60000010000 */
[----:B------:R-:W-:Y:S02]  /*21b80*/  FADD.FTZ R2, R122, R2 ;  /* 0x000000027a027221 */ /* 0x000fe40000010000 */
[----:B-1----:R-:W-:Y:S01]  /*21b90*/  HMMA.16816.F32 R44, R4, R18, R40 ;  /* 0x00000012042c723c */ /* 0x002fe20000001828 */
[----:B------:R-:W-:Y:S01]  /*21ba0*/  FADD.FTZ R8, R161, R8 ;  /* 0x00000008a1087221 */ /* 0x000fe20000010000 */
[----:B------:R-:W-:-:S06]  /*21bb0*/  FADD.FTZ R2, R117, R2 ;  /* 0x0000000275027221 */ /* 0x000fcc0000010000 */
[C---:B----4-:R-:W-:Y:S01]  /*21bc0*/  HMMA.16816.F32 R40, R4.reuse, R12, R24 ;  /* 0x0000000c0428723c */ /* 0x050fe20000001818 */
[-CC-:B------:R-:W-:Y:S01]  /*21bd0*/  FFMA.FTZ R12, R240, R0.reuse, -R9.reuse ;  /* 0x00000000f00c7223 */ /* 0x180fe20000010809 */
[-CC-:B------:R-:W-:Y:S01]  /*21be0*/  FFMA.FTZ R10, R242, R0.reuse, -R9.reuse ;  /* 0x00000000f20a7223 */ /* 0x180fe20000010809 */
[----:B------:R-:W-:Y:S01]  /*21bf0*/  FADD.FTZ R8, R119, R8 ;  /* 0x0000000877087221 */ /* 0x000fe20000010000 */
[----:B------:R-:W-:Y:S01]  /*21c00*/  FADD.FTZ R2, R115, R2 ;  /* 0x0000000273027221 */ /* 0x000fe20000010000 */
[----:B------:R1:W-:Y:S01]  /*21c10*/  MUFU.EX2 R73, R12 ;  /* 0x0000000c00497308 */ /* 0x0003e20000000800 */
[-CC-:B------:R-:W-:Y:S02]  /*21c20*/  FFMA.FTZ R11, R204, R0.reuse, -R9.reuse ;  /* 0x00000000cc0b7223 */ /* 0x180fe40000010809 */
[C---:B------:R-:W-:Y:S01]  /*21c30*/  HMMA.16816.F32 R32, R4.reuse, R14, R32 ;  /* 0x0000000e0420723c */ /* 0x040fe20000001820 */
[----:B------:R3:W4:Y:S01]  /*21c40*/  MUFU.EX2 R67, R10 ;  /* 0x0000000a00437308 */ /* 0x0007220000000800 */
[----:B------:R-:W-:Y:S01]  /*21c50*/  FADD.FTZ R8, R160, R8 ;  /* 0x00000008a0087221 */ /* 0x000fe20000010000 */
[----:B------:R-:W-:Y:S01]  /*21c60*/  FADD.FTZ R2, R116, R2 ;  /* 0x0000000274027221 */ /* 0x000fe20000010000 */
[----:B------:R-:W-:Y:S04]  /*21c70*/  LDSM.16.MT88.4 R24, [R88+0x11000] ;  /* 0x011000005818783b */ /* 0x000fe80000004200 */
[----:B-1----:R-:W1:Y:S01]  /*21c80*/  LDSM.16.MT88.4 R12, [R36+0x7000] ;  /* 0x00700000240c783b */ /* 0x002e620000004200 */
        /* <DEDUP_REMOVED lines=8> */
[----:B------:R-:W-:Y:S01]  /*21d10*/  LDSM.16.MT88.4 R160, [R88+0x11800] ;  /* 0x0118000058a0783b */ /* 0x000fe20000004200 */
[-CC-:B---3--:R-:W-:Y:S01]  /*21d20*/  FFMA.FTZ R11, R195, R0.reuse, -R3.reuse ;  /* 0x00000000c30b7223 */ /* 0x188fe20000010803 */
[----:B-----5:R-:W-:-:S03]  /*21d30*/  FFMA.FTZ R10, R191, R0, -R3 ;  /* 0x00000000bf0a7223 */ /* 0x020fc60000010803 */
[----:B------:R3:W-:Y:S01]  /*21d40*/  MUFU.EX2 R37, R11 ;  /* 0x0000000b00257308 */ /* 0x0007e20000000800 */
[----:B------:R-:W-:-:S03]  /*21d50*/  FADD.FTZ R8, R110, R8 ;  /* 0x000000086e087221 */ /* 0x000fc60000010000 */
[----:B------:R5:W1:Y:S01]  /*21d60*/  MUFU.EX2 R66, R10 ;  /* 0x0000000a00427308 */ /* 0x000a620000000800 */
        /* <DEDUP_REMOVED lines=16> */
[----:B---3--:R-:W-:-:S05]  /*21e70*/  FFMA.FTZ R10, R189, R0, -R9 ;  /* 0x00000000bd0a7223 */ /* 0x008fca0000010809 */
[----:B--2---:R-:W-:Y:S01]  /*21e80*/  HMMA.16816.F32 R68, R4, R20, R68 ;  /* 0x000000140444723c */ /* 0x004fe20000001844 */
[----:B------:R-:W-:-:S07]  /*21e90*/  FADD.FTZ R2, R102, R2 ;  /* 0x0000000266027221 */ /* 0x000fce0000010000 */
[----:B------:R-:W-:Y:S01]  /*21ea0*/  HMMA.16816.F32 R28, R4, R22, R48 ;  /* 0x00000016041c723c */ /* 0x000fe20000001830 */
[----:B----4-:R-:W-:Y:S01]  /*21eb0*/  F2FP.F16.F32.PACK_AB R4, R73, R67 ;  /* 0x000000434904723e */ /* 0x010fe200000000ff */
[--C-:B------:R-:W-:Y:S01]  /*21ec0*/  FFMA.FTZ R11, R248, R0, -R9.reuse ;  /* 0x00000000f80b7223 */ /* 0x100fe20000010809 */
[----:B------:R-:W-:Y:S01]  /*21ed0*/  F2FP.F16.F32.PACK_AB R6, R74, R72 ;  /* 0x000000484a06723e */ /* 0x000fe200000000ff */
[----:B------:R-:W2:Y:S01]  /*21ee0*/  LDSM.16.MT88.4 R16, [R84+0x11000] ;  /* 0x011000005410783b */ /* 0x000ea20000004200 */
[----:B-1----:R-:W-:Y:S02]  /*21ef0*/  F2FP.F16.F32.PACK_AB R5, R66, R37 ;  /* 0x000000254205723e */ /* 0x002fe400000000ff */
[----:B-----5:R-:W-:Y:S01]  /*21f00*/  F2FP.F16.F32.PACK_AB R7, R38, R39 ;  /* 0x000000272607723e */ /* 0x020fe200000000ff */
[----:B------:R1:W3:Y:S01]  /*21f10*/  MUFU.EX2 R20, R10 ;  /* 0x0000000a00147308 */ /* 0x0002e20000000800 */
[----:B------:R-:W-:Y:S01]  /*21f20*/  FADD.FTZ R8, R105, R8 ;  /* 0x0000000869087221 */ /* 0x000fe20000010000 */
[----:B------:R-:W-:Y:S01]  /*21f30*/  FADD.FTZ R2, R103, R2 ;  /* 0x0000000267027221 */ /* 0x000fe20000010000 */
[----:B------:R-:W-:Y:S03]  /*21f40*/  LDSM.16.MT88.4 R152, [R84+0x11800] ;  /* 0x011800005498783b */ /* 0x000fe60000004200 */
        /* <DEDUP_REMOVED lines=18> */
[C---:B--2---:R-:W-:Y:S08]  /*22070*/  HMMA.16816.F32 R52, R4.reuse, R16, R52 ;  /* 0x000000100434723c */ /* 0x044ff00000001834 */
[C---:B------:R-:W-:Y:S01]  /*22080*/  HMMA.16816.F32 R44, R4.reuse, R18, R44 ;  /* 0x00000012042c723c */ /* 0x040fe2000000182c */
[----:B------:R-:W-:Y:S01]  /*22090*/  FADD.FTZ R0, R97, R0 ;  /* 0x0000000061007221 */ /* 0x000fe20000010000 */
[----:B------:R-:W-:Y:S01]  /*220a0*/  FADD.FTZ R2, R136, R2 ;  /* 0x0000000288027221 */ /* 0x000fe20000010000 */
[----:B------:R-:W1:Y:S02]  /*220b0*/  LDSM.16.MT88.4 R16, [R99+0x7000] ;  /* 0x007000006310783b */ /* 0x000e640000004200 */
[----:B------:R-:W-:Y:S01]  /*220c0*/  FADD.FTZ R0, R89, R0 ;  /* 0x0000000059007221 */ /* 0x000fe20000010000 */
[----:B------:R-:W-:Y:S01]  /*220d0*/  FADD.FTZ R2, R93, R2 ;  /* 0x000000025d027221 */ /* 0x000fe20000010000 */
[----:B------:R-:W2:Y:S01]  /*220e0*/  MUFU.EX2 R10, R10 ;  /* 0x0000000a000a7308 */ /* 0x000ea20000000800 */
[----:B------:R-:W-:Y:S01]  /*220f0*/  HMMA.16816.F32 R60, R4, R24, R60 ;  /* 0x00000018043c723c */ /* 0x000fe2000000183c */
[----:B------:R-:W-:Y:S01]  /*22100*/  FADD.FTZ R0, R91, R0 ;  /* 0x000000005b007221 */ /* 0x000fe20000010000 */
[----:B------:R-:W-:Y:S01]  /*22110*/  FADD.FTZ R2, R159, R2 ;  /* 0x000000029f027221 */ /* 0x000fe20000010000 */
[----:B------:R-:W4:Y:S01]  /*22120*/  MUFU.EX2 R9, R9 ;  /* 0x0000000900097308 */ /* 0x000f220000000800 */
        /* <DEDUP_REMOVED lines=29> */
[----:B------:R-:W4:Y:S01]  /*22300*/  MUFU.EX2 R3, R3 ;  /* 0x0000000300037308 */ /* 0x000f220000000800 */
[----:B---3--:R-:W-:Y:S02]  /*22310*/  FADD.FTZ R2, R20, R2 ;  /* 0x0000000214027221 */ /* 0x008fe40000010000 */
[----:B-----5:R-:W-:Y:S02]  /*22320*/  FADD.FTZ R0, R11, R0 ;  /* 0x000000000b007221 */ /* 0x020fe40000010000 */
[----:B------:R-:W-:Y:S01]  /*22330*/  HMMA.16816.F32 R32, R4, R14, R32 ;  /* 0x0000000e0420723c */ /* 0x000fe20000001820 */
[----:B------:R-:W-:Y:S01]  /*22340*/  FADD.FTZ R2, R21, R2 ;  /* 0x0000000215027221 */ /* 0x000fe20000010000 */
[----:B--2---:R-:W-:-:S06]  /*22350*/  FADD.FTZ R0, R10, R0 ;  /* 0x000000000a007221 */ /* 0x004fcc0000010000 */
[----:B-1----:R-:W-:Y:S01]  /*22360*/  HMMA.16816.F32 R140, R4, R16, R68 ;  /* 0x00000010048c723c */ /* 0x002fe20000001844 */
[----:B------:R-:W-:-:S07]  /*22370*/  ISETP.GT.AND P0, PT, R170, R174, PT ;  /* 0x000000aeaa00720c */ /* 0x000fce0003f04270 */
[----:B------:R-:W-:Y:S01]  /*22380*/  HMMA.16816.F32 R28, R4, R18, R28 ;  /* 0x00000012041c723c */ /* 0x000fe2000000181c */
[----:B------:R-:W1:Y:S01]  /*22390*/  LDSM.16.MT88.4 R4, [R99+0x7800] ;  /* 0x007800006304783b */ /* 0x000e620000004200 */
[----:B------:R-:W-:Y:S01]  /*223a0*/  FADD.FTZ R2, R13, R2 ;  /* 0x000000020d027221 */ /* 0x000fe20000010000 */
[----:B----4-:R-:W-:-:S03]  /*223b0*/  FADD.FTZ R0, R9, R0 ;  /* 0x0000000009007221 */ /* 0x010fc60000010000 */
[----:B------:R-:W-:Y:S01]  /*223c0*/  FADD.FTZ R2, R12, R2 ;  /* 0x000000020c027221 */ /* 0x000fe20000010000 */
[----:B------:R-:W-:-:S04]  /*223d0*/  FADD.FTZ R0, R3, R0 ;  /* 0x0000000003007221 */ /* 0x000fc80000010000 */
[----:B------:R-:W-:Y:S04]  /*223e0*/  STL [R1+0x28], R2 ;  /* 0x0000280201007387 */ /* 0x000fe80000100800 */
[----:B------:R2:W-:Y:S01]  /*223f0*/  STL [R1+0x48], R0 ;  /* 0x0000480001007387 */ /* 0x0005e20000100800 */
[----:B------:R-:W-:Y:S02]  /*22400*/  F2FP.F16.F32.PACK_AB R136, R21, R20 ;  /* 0x000000141588723e */ /* 0x000fe400000000ff */
[----:B------:R-:W-:Y:S02]  /*22410*/  F2FP.F16.F32.PACK_AB R138, R12, R13 ;  /* 0x0000000d0c8a723e */ /* 0x000fe400000000ff */
[----:B------:R-:W-:Y:S02]  /*22420*/  F2FP.F16.F32.PACK_AB R137, R10, R11 ;  /* 0x0000000b0a89723e */ /* 0x000fe400000000ff */
[----:B------:R-:W-:Y:S01]  /*22430*/  F2FP.F16.F32.PACK_AB R139, R3, R9 ;  /* 0x00000009038b723e */ /* 0x000fe200000000ff */
[----:B--2---:R-:W-:-:S05]  /*22440*/  @P0 VIADD R0, R180, 0xfffffffd ;  /* 0xfffffffdb4000836 */ /* 0x004fca0000000000 */
[----:B------:R2:W-:Y:S01]  /*22450*/  @P0 STL [R1+0x24], R0 ;  /* 0x0000240001000387 */ /* 0x0005e20000100800 */
        /* <DEDUP_REMOVED lines=9> */
[----:B------:R-:W-:Y:S01]  /*224f0*/  HMMA.16816.F32 R152, R136, R154, R44 ;  /* 0x0000009a8898723c */ /* 0x000fe2000000182c */
[----:B------:R-:W-:-:S07]  /*22500*/  IMAD.SHL.U32 R46, R225, 0x8, RZ ;  /* 0x00000008e12e7824 */ /* 0x000fce00078e00ff */
[C---:B------:R-:W-:Y:S08]  /*22510*/  HMMA.16816.F32 R144, R136.reuse, R146, R32 ;  /* 0x000000928890723c */ /* 0x040ff00000001820 */
[C---:B-1----:R-:W-:Y:S08]  /*22520*/  HMMA.16816.F32 R140, R136.reuse, R4, R140 ;  /* 0x00000004888c723c */ /* 0x042ff0000000188c */
[----:B------:R-:W-:Y:S01]  /*22530*/  HMMA.16816.F32 R136, R136, R6, R28 ;  /* 0x000000068888723c */ /* 0x000fe2000000181c */
[----:B------:R-:W-:-:S04]  /*22540*/  NOP ;  /* 0x0000000000007918 */ /* 0x000fc80000000000 */
[----:B--2---:R-:W-:-:S15]  /*22550*/  @P0 BRA `(.L_x_7693) ;  /* 0x0000000000080947 */ /* 0x004fde0003800000 */
.L_x_7684:
[----:B------:R-:W-:-:S05]  /*22560*/  IADD3 R0, PT, PT, R110, -0x1, RZ ;  /* 0xffffffff6e007810 */ /* 0x000fca0007ffe0ff */
[----:B------:R1:W-:Y:S02]  /*22570*/  STL [R1+0x24], R0 ;  /* 0x0000240001007387 */ /* 0x0003e40000100800 */
.L_x_7693:
[----:B------:R-:W-:Y:S05]  /*22580*/  BSYNC B2 ;  /* 0x0000000000027941 */ /* 0x000fea0003800000 */
.L_x_7683:
[----:B------:R-:W2:Y:S04]  /*22590*/  LDL R2, [R1+0x5c] ;  /* 0x00005c0001027983 */ /* 0x000ea80000100800 */
[----:B-1----:R-:W2:Y:S02]  /*225a0*/  LDL R0, [R1+0x24] ;  /* 0x0000240001007983 */ /* 0x002ea40000100800 */
[----:B--2---:R-:W-:-:S13]  /*225b0*/  ISETP.GE.AND P0, PT, R0, R2, PT ;  /* 0x000000020000720c */ /* 0x004fda0003f06270 */
[----:B------:R-:W-:Y:S05]  /*225c0*/  @!P0 BRA `(.L_x_7694) ;  /* 0x00000078008c8947 */ /* 0x000fea0003800000 */
[----:B------:R-:W2:Y:S01]  /*225d0*/  LDL.64 R2, [R1+0x50] ;  /* 0x0000500001027983 */ /* 0x000ea20000100a00 */
[----:B------:R-:W-:Y:S01]  /*225e0*/  LOP3.LUT R231, R231, 0xfffffff7, RZ, 0xc0, !PT ;  /* 0xfffffff7e7e77812 */ /* 0x000fe200078ec0ff */
[C---:B------:R-:W-:Y:S01]  /*225f0*/  IMAD.SHL.U32 R234, R64.reuse, 0x20, RZ ;  /* 0x0000002040ea7824 */ /* 0x040fe200078e00ff */
[----:B------:R-:W-:Y:S01]  /*22600*/  SHF.L.U64.HI R235, R64, 0x5, R65 ;  /* 0x0000000540eb7819 */ /* 0x000fe20000010241 */
[----:B------:R-:W-:Y:S01]  /*22610*/  IMAD.MOV.U32 R132, RZ, RZ, R66 ;  /* 0x000000ffff847224 */ /* 0x000fe200078e0042 */
[----:B--2---:R-:W-:Y:S01]  /*22620*/  ISETP.NE.U32.AND P0, PT, R2, RZ, PT ;  /* 0x000000ff0200720c */ /* 0x004fe20003f05070 */
[----:B------:R-:W-:-:S03]  /*22630*/  IMAD.MOV.U32 R2, RZ, RZ, R37 ;  /* 0x000000ffff027224 */ /* 0x000fc600078e0025 */
[----:B------:R-:W-:-:S13]  /*22640*/  ISETP.NE.AND.EX P0, PT, R3, RZ, PT, P0 ;  /* 0x000000ff0300720c */ /* 0x000fda0003f05300 */
[----:B------:R-:W-:-:S07]  /*22650*/  @P0 LOP3.LUT R231, R231, 0x8, RZ, 0xfc, !PT ;  /* 0x00000008e7e70812 */ /* 0x000fce00078efcff */
.L_x_7701:
[----:B------:R-:W2:Y:S01]  /*22660*/  LDL R6, [R1+0x44] ;  /* 0x0000440001067983 */ /* 0x000ea20000100800 */
[----:B------:R-:W-:Y:S04]  /*22670*/  DEPBAR.LE SB0, 0x0 ;  /* 0x000080000000791a */ /* 0x000fe80000000000 */
[----:B------:R-:W3:Y:S01]  /*22680*/  LDL R5, [R1+0x40] ;  /* 0x0000400001057983 */ /* 0x000ee20000100800 */
[----:B------:R-:W-:Y:S05]  /*22690*/  WARPSYNC.ALL ;  /* 0x0000000000007948 */ /* 0x000fea0003800000 */
[----:B------:R-:W-:Y:S01]  /*226a0*/  BAR.SYNC.DEFER_BLOCKING 0x0 ;  /* 0x0000000000007b1d */ /* 0x000fe20000010000 */
[----:B------:R-:W-:Y:S05]  /*226b0*/  LOP3.LUT P1, RZ, R231, 0x8, RZ, 0xc0, !PT ;  /* 0x00000008e7ff7812 */ /* 0x000fea000782c0ff */
[----:B-1----:R1:W5:Y:S01]  /*226c0*/  LDL.64 R238, [R1+0x30] ;  /* 0x0000300001ee7983 */ /* 0x0023620000100a00 */
[----:B------:R-:W-:Y:S03]  /*226d0*/  BSSY.RECONVERGENT B0, `(.L_x_7695) ;  /* 0x0000051000007945 */ /* 0x000fe60003800200 */
[----:B------:R1:W5:Y:S04]  /*226e0*/  LDL R236, [R1+0x24] ;  /* 0x0000240001ec7983 */ /* 0x0003680000100800 */
[----:B------:R-:W-:Y:S05]  /*226f0*/  @!P1 IMAD.MOV.U32 R0, RZ, RZ, RZ ;  /* 0x000000ffff009224 */ /* 0x000fea00078e00ff */
[----:B------:R-:W-:Y:S01]  /*22700*/  @!P1 IADD3 R4, P0, PT, RZ, -R0, RZ ;  /* 0x80000000ff049210 */ /* 0x000fe20007f1e0ff */
        /* <DEDUP_REMOVED lines=77> */
.L_x_7696:
[----:B------:R-:W-:Y:S05]  /*22be0*/  BSYNC.RECONVERGENT B0 ;  /* 0x0000000000007941 */ /* 0x000fea0003800200 */
.L_x_7695:
[----:B------:R-:W1:Y:S01]  /*22bf0*/  LDL R3, [R1+0x40] ;  /* 0x0000400001037983 */ /* 0x000e620000100800 */
[----:B------:R-:W3:Y:S01]  /*22c00*/  S2UR UR6, SR_CgaCtaId ;  /* 0x00000000000679c3 */ /* 0x000ee20000008800 */
[----:B------:R-:W-:Y:S01]  /*22c10*/  UMOV UR7, 0x400 ;  /* 0x0000040000077882 */ /* 0x000fe20000000000 */
[----:B------:R-:W-:Y:S02]  /*22c20*/  IADD3 R4, P0, PT, R234, R16, RZ ;  /* 0x00000010ea047210 */ /* 0x000fe40007f1e0ff */
[----:B--2---:R-:W2:Y:S01]  /*22c30*/  LDL R0, [R1+0x6c] ;  /* 0x00006c0001007983 */ /* 0x004ea20000100800 */
[C---:B------:R-:W-:Y:S01]  /*22c40*/  IMAD.SHL.U32 R224, R225.reuse, 0x40, RZ ;  /* 0x00000040e1e07824 */ /* 0x040fe200078e00ff */
[--C-:B------:R-:W-:Y:S01]  /*22c50*/  SHF.R.U32.HI R222, RZ, 0x1, R225.reuse ;  /* 0x00000001ffde7819 */ /* 0x100fe200000116e1 */
[----:B------:R-:W-:Y:S01]  /*22c60*/  IMAD.SHL.U32 R223, R225, 0x20, RZ ;  /* 0x00000020e1df7824 */ /* 0x000fe200078e00ff */
[----:B------:R-:W-:Y:S01]  /*22c70*/  BSSY.RECONVERGENT B1, `(.L_x_7697) ;  /* 0x00001ae000017945 */ /* 0x000fe20003800200 */
[----:B------:R-:W-:Y:S01]  /*22c80*/  IMAD.MOV.U32 R220, RZ, RZ, 0x20 ;  /* 0x00000020ffdc7424 */ /* 0x000fe200078e00ff */
[----:B------:R-:W-:Y:S02]  /*22c90*/  LOP3.LUT R168, R224, 0x1c0, RZ, 0xc0, !PT ;  /* 0x000001c0e0a87812 */ /* 0x000fe400078ec0ff */
[----:B------:R-:W-:Y:S02]  /*22ca0*/  LOP3.LUT R223, R223, 0x7c00, RZ, 0xc0, !PT ;  /* 0x00007c00dfdf7812 */ /* 0x000fe400078ec0ff */
[----:B------:R-:W-:Y:S04]  /*22cb0*/  LOP3.LUT R168, R168, 0x8, R225, 0xf8, !PT ;  /* 0x00000008a8a87812 */ /* 0x000fe800078ef8e1 */
[----:B------:R-:W-:Y:S01]  /*22cc0*/  LOP3.LUT R168, R168, 0x38, R46, 0x78, !PT ;  /* 0x00000038a8a87812 */ /* 0x000fe200078e782e */
[----:B---3--:R-:W-:Y:S01]  /*22cd0*/  ULEA UR6, UR6, UR7, 0x18 ;  /* 0x0000000706067291 */ /* 0x008fe2000f8ec0ff */
[----:B-1----:R-:W-:Y:S01]  /*22ce0*/  IMAD.MOV.U32 R6, RZ, RZ, R3 ;  /* 0x000000ffff067224 */ /* 0x002fe200078e0003 */
[----:B--2---:R-:W-:Y:S03]  /*22cf0*/  LOP3.LUT R3, R0, 0x38, R225, 0xf8, !PT ;  /* 0x0000003800037812 */ /* 0x004fe600078ef8e1 */
[--C-:B------:R-:W-:Y:S01]  /*22d00*/  IMAD.X R5, R235, 0x1, R6.reuse, P0 ;  /* 0x00000001eb057824 */ /* 0x100fe200000e0606 */
[-C--:B------:R-:W-:Y:S01]  /*22d10*/  IADD3 R8, P0, PT, R4, R234.reuse, RZ ;  /* 0x000000ea04087210 */ /* 0x080fe20007f1e0ff */
[----:B------:R-:W-:Y:S01]  /*22d20*/  IMAD.MOV.U32 R17, RZ, RZ, R6 ;  /* 0x000000ffff117224 */ /* 0x000fe200078e0006 */
[--C-:B------:R-:W-:Y:S02]  /*22d30*/  LOP3.LUT R3, R3, 0x38, R46.reuse, 0x78, !PT ;  /* 0x0000003803037812 */ /* 0x100fe400078e782e */
[----:B------:R-:W-:Y:S01]  /*22d40*/  LOP3.LUT R0, R222, 0x8, RZ, 0xc0, !PT ;  /* 0x00000008de007812 */ /* 0x000fe200078ec0ff */
[--C-:B------:R-:W-:Y:S01]  /*22d50*/  IMAD.X R9, R5, 0x1, R235.reuse, P0 ;  /* 0x0000000105097824 */ /* 0x100fe200000e06eb */
[----:B------:R-:W-:Y:S02]  /*22d60*/  LOP3.LUT R3, R3, 0x1e00, R46, 0xf8, !PT ;  /* 0x00001e0003037812 */ /* 0x000fe400078ef82e */
[-C--:B------:R-:W-:Y:S02]  /*22d70*/  IADD3 R14, P0, PT, R8, R234.reuse, RZ ;  /* 0x000000ea080e7210 */ /* 0x080fe40007f1e0ff */
[----:B------:R-:W-:Y:S02]  /*22d80*/  LEA R230, R3, UR6, 0x1 ;  /* 0x0000000603e67c11 */ /* 0x000fe4000f8e08ff */
[----:B------:R-:W-:Y:S01]  /*22d90*/  LOP3.LUT R0, R0, 0x1c0, R224, 0xf8, !PT ;  /* 0x000001c000007812 */ /* 0x000fe200078ef8e0 */
[--C-:B------:R-:W-:Y:S01]  /*22da0*/  IMAD.X R15, R9, 0x1, R235.reuse, P0 ;  /* 0x00000001090f7824 */ /* 0x100fe200000e06eb */
[-C--:B------:R-:W-:Y:S01]  /*22db0*/  IADD3 R12, P0, PT, R14, R234.reuse, RZ ;  /* 0x000000ea0e0c7210 */ /* 0x080fe20007f1e0ff */
[----:B------:R-:W-:Y:S01]  /*22dc0*/  @!PT LDS RZ, [RZ] ;  /* 0x00000000fffff984 */ /* 0x000fe20000000800 */
[----:B------:R-:W-:Y:S01]  /*22dd0*/  @!PT LDS RZ, [RZ] ;  /* 0x00000000fffff984 */ /* 0x000fe20000000800 */
[----:B------:R-:W-:Y:S01]  /*22de0*/  @!PT LDS RZ, [RZ] ;  /* 0x00000000fffff984 */ /* 0x000fe20000000800 */
[----:B------:R-:W-:Y:S01]  /*22df0*/  LDGSTS.E.BYPASS.LTC128B.128 [R230+0xa000], desc[UR4][R16.64] ;  /* 0x0a00000010e67fae */ /* 0x000fe2000b981a04 */
[----:B------:R-:W-:Y:S02]  /*22e00*/  LOP3.LUT R221, R0, 0x38, R46, 0x78, !PT ;  /* 0x0000003800dd7812 */ /* 0x000fe400078e782e */
[----:B------:R-:W-:Y:S02]  /*22e10*/  LOP3.LUT R0, R224, 0x400, RZ, 0xc0, !PT ;  /* 0x00000400e0007812 */ /* 0x000fe400078ec0ff */
[----:B------:R1:W-:Y:S01]  /*22e20*/  LDGSTS.E.BYPASS.LTC128B.128 [R230+0xa800], desc[UR4][R4.64] ;  /* 0x0a80000004e67fae */ /* 0x0003e2000b981a04 */
[--C-:B------:R-:W-:Y:S01]  /*22e30*/  IMAD.X R13, R15, 0x1, R235.reuse, P0 ;  /* 0x000000010f0d7824 */ /* 0x100fe200000e06eb */
[-C--:B------:R-:W-:Y:S03]  /*22e40*/  IADD3 R10, P0, PT, R12, R234.reuse, RZ ;  /* 0x000000ea0c0a7210 */ /* 0x080fe60007f1e0ff */
[----:B------:R2:W-:Y:S01]  /*22e50*/  LDGSTS.E.BYPASS.LTC128B.128 [R230+0xb000], desc[UR4][R8.64] ;  /* 0x0b00000008e67fae */ /* 0x0005e2000b981a04 */
[----:B------:R-:W-:Y:S01]  /*22e60*/  IMAD R168, R168, 0x2, R0 ;  /* 0x00000002a8a87824 */ /* 0x000fe200078e0200 */
[----:B------:R-:W-:Y:S01]  /*22e70*/  LOP3.LUT R0, R223, 0x200, R224, 0xf8, !PT ;  /* 0x00000200df007812 */ /* 0x000fe200078ef8e0 */
[--C-:B------:R-:W-:Y:S02]  /*22e80*/  IMAD.X R11, R13, 0x1, R235.reuse, P0 ;  /* 0x000000010d0b7824 */ /* 0x100fe400000e06eb */
[----:B------:R-:W-:Y:S01]  /*22e90*/  LDGSTS.E.BYPASS.LTC128B.128 [R230+0xb800], desc[UR4][R14.64] ;  /* 0x0b8000000ee67fae */ /* 0x000fe2000b981a04 */
[-C--:B------:R-:W-:Y:S01]  /*22ea0*/  IADD3 R6, P0, PT, R10, R234.reuse, RZ ;  /* 0x000000ea0a067210 */ /* 0x080fe20007f1e0ff */
[----:B------:R-:W-:Y:S01]  /*22eb0*/  VIADD R212, R168, UR6 ;  /* 0x00000006a8d47c36 */ /* 0x000fe20008000000 */
[----:B------:R-:W-:Y:S02]  /*22ec0*/  LOP3.LUT R0, R0, R221, RZ, 0xfc, !PT ;  /* 0x000000dd00007212 */ /* 0x000fe400078efcff */
[----:B------:R3:W-:Y:S01]  /*22ed0*/  LDGSTS.E.BYPASS.LTC128B.128 [R230+0xc000], desc[UR4][R12.64] ;  /* 0x0c0000000ce67fae */ /* 0x0007e2000b981a04 */
[--C-:B------:R-:W-:Y:S01]  /*22ee0*/  IMAD.X R7, R11, 0x1, R235.reuse, P0 ;  /* 0x000000010b077824 */ /* 0x100fe200000e06eb */
[----:B------:R-:W-:Y:S03]  /*22ef0*/  LEA R133, R0, UR6, 0x1 ;  /* 0x0000000600857c11 */ /* 0x000fe6000f8e08ff */
[----:B------:R4:W-:Y:S01]  /*22f00*/  LDGSTS.E.BYPASS.LTC128B.128 [R230+0xc800], desc[UR4][R10.64] ;  /* 0x0c8000000ae67fae */ /* 0x0009e2000b981a04 */
[----:B------:R-:W-:Y:S04]  /*22f10*/  IMAD.MOV.U32 R0, RZ, RZ, 0x40 ;  /* 0x00000040ff007424 */ /* 0x000fe800078e00ff */
[----:B------:R-:W-:Y:S01]  /*22f20*/  LDGSTS.E.BYPASS.LTC128B.128 [R230+0xd000], desc[UR4][R6.64] ;  /* 0x0d00000006e67fae */ /* 0x000fe2000b981a04 */
[-C--:B-1----:R-:W-:Y:S05]  /*22f30*/  IADD3 R4, P0, PT, R6, R234.reuse, RZ ;  /* 0x000000ea06047210 */ /* 0x082fea0007f1e0ff */
        /* <DEDUP_REMOVED lines=25> */
[C---:B------:R-:W-:Y:S04]  /*230d0*/  LOP3.LUT P0, RZ, R225.reuse, 0x2, RZ, 0xc0, !PT ;  /* 0x00000002e1ff7812 */ /* 0x040fe8000780c0ff */
[----:B------:R1:W-:Y:S01]  /*230e0*/  LDGSTS.E.BYPASS.LTC128B.128 [R230+0x11800], desc[UR4][R4.64] ;  /* 0x1180000004e67fae */ /* 0x0003e2000b981a04 */
[----:B------:R-:W-:Y:S02]  /*230f0*/  SEL R220, R220, 0xffffffe0, !P0 ;  /* 0xffffffe0dcdc7807 */ /* 0x000fe40004000000 */
[----:B------:R-:W-:Y:S02]  /*23100*/  LOP3.LUT P0, RZ, R225, 0x4, RZ, 0xc0, !PT ;  /* 0x00000004e1ff7812 */ /* 0x000fe4000780c0ff */
[----:B------:R3:W-:Y:S01]  /*23110*/  LDSM.16.M88.4 R128, [R133] ;  /* 0x000000008580783b */ /* 0x0007e20000000200 */
[C-C-:B------:R-:W-:Y:S01]  /*23120*/  IMAD.IADD R172, R133.reuse, 0x1, R220.reuse ;  /* 0x0000000185ac7824 */ /* 0x140fe200078e02dc */
[----:B------:R-:W-:Y:S01]  /*23130*/  SEL R0, R0, 0xffffffc0, !P0 ;  /* 0xffffffc000007807 */ /* 0x000fe20004000000 */
[C---:B------:R-:W-:Y:S02]  /*23140*/  IMAD.IADD R3, R212.reuse, 0x1, R220 ;  /* 0x00000001d4037824 */ /* 0x040fe400078e02dc */
[----:B--2---:R-:W1:Y:S05]  /*23150*/  LDSM.16.M88.4 R8, [R168+UR6+0x2000] ;  /* 0x00200006a808783b */ /* 0x004e6a0008000200 */
[----:B------:R-:W2:Y:S05]  /*23160*/  LDSM.16.M88.4 R16, [R168+UR6+0x2800] ;  /* 0x00280006a810783b */ /* 0x000eaa0008000200 */
[----:B------:R-:W4:Y:S05]  /*23170*/  LDSM.16.M88.4 R24, [R168+UR6+0x3000] ;  /* 0x00300006a818783b */ /* 0x000f2a0008000200 */
[----:B------:R-:W0:Y:S01]  /*23180*/  LDGDEPBAR ;  /* 0x00000000000079af */ /* 0x000e220000000000 */
[--C-:B---3--:R-:W-:Y:S04]  /*23190*/  IMAD.IADD R133, R133, 0x1, R0.reuse ;  /* 0x0000000185857824 */ /* 0x108fe800078e0200 */
[----:B------:R-:W3:Y:S01]  /*231a0*/  LDSM.16.M88.4 R32, [R168+UR6+0x3800] ;  /* 0x00380006a820783b */ /* 0x000ee20008000200 */
[----:B------:R-:W-:Y:S04]  /*231b0*/  IMAD.IADD R0, R212, 0x1, R0 ;  /* 0x00000001d4007824 */ /* 0x000fe800078e0200 */
        /* <DEDUP_REMOVED lines=17> */
[----:B------:R-:W4:Y:S05]  /*232d0*/  LDSM.16.M88.4 R168, [R168+UR6+0x9800] ;  /* 0x00980006a8a8783b */ /* 0x000f2a0008000200 */
[----:B------:R-:W-:Y:S02]  /*232e0*/  LDSM.16.M88.4 R172, [R172] ;  /* 0x00000000acac783b */ /* 0x000fe40000000200 */
[C---:B---3--:R-:W-:Y:S03]  /*232f0*/  HMMA.16816.F32 R28, R128.reuse, R32, RZ ;  /* 0x00000020801c723c */ /* 0x048fe600000018ff */
        /* <DEDUP_REMOVED lines=8> */
[----:B------:R-:W-:Y:S02]  /*23380*/  LDSM.16.M88.4 R196, [R3+0x5000] ;  /* 0x0050000003c4783b */ /* 0x000fe40000000200 */
[C---:B------:R-:W-:Y:S03]  /*23390*/  HMMA.16816.F32 R44, R128.reuse, R48, RZ ;  /* 0x00000030802c723c */ /* 0x040fe600000018ff */
[----:B------:R-:W-:Y:S05]  /*233a0*/  LDSM.16.M88.4 R200, [R3+0x5800] ;  /* 0x0058000003c8783b */ /* 0x000fea0000000200 */
[C---:B------:R-:W-:Y:S01]  /*233b0*/  HMMA.16816.F32 R48, R128.reuse, R50, RZ ;  /* 0x000000328030723c */ /* 0x040fe200000018ff */
[----:B------:R-:W-:Y:S05]  /*233c0*/  LDSM.16.M88.4 R204, [R3+0x6000] ;  /* 0x0060000003cc783b */ /* 0x000fea0000000200 */
[----:B------:R-:W-:Y:S02]  /*233d0*/  LDSM.16.M88.4 R208, [R3+0x7000] ;  /* 0x0070000003d0783b */ /* 0x000fe40000000200 */
[C---:B------:R-:W-:Y:S03]  /*233e0*/  HMMA.16816.F32 R52, R128.reuse, R56, RZ ;  /* 0x000000388034723c */ /* 0x040fe600000018ff */
[----:B------:R-:W-:Y:S05]  /*233f0*/  LDSM.16.M88.4 R212, [R0+0x5000] ;  /* 0x0050000000d4783b */ /* 0x000fea0000000200 */
        /* <DEDUP_REMOVED lines=50> */
[C---:B------:R-:W-:Y:S08]  /*23720*/  HMMA.16816.F32 R84, R172.reuse, R208, R84 ;  /* 0x000000d0ac54723c */ /* 0x040ff00000001854 */
[C---:B------:R-:W-:Y:S01]  /*23730*/  HMMA.16816.F32 R88, R172.reuse, R210, R88 ;  /* 0x000000d2ac58723c */ /* 0x040fe20000001858 */
[----:B------:R-:W-:Y:S07]  /*23740*/  LDSM.16.M88.4 R208, [R0+0x4800] ;  /* 0x0048000000d0783b */ /* 0x000fee0000000200 */
[C---:B---3--:R-:W-:Y:S03]  /*23750*/  HMMA.16816.F32 R92, R172.reuse, R180, R92 ;  /* 0x000000b4ac5c723c */ /* 0x048fe6000000185c */
[C---:B--2---:R-:W-:Y:S05]  /*23760*/  IMAD.IADD R3, R220.reuse, 0x1, R0 ;  /* 0x00000001dc037824 */ /* 0x044fea00078e0200 */
[C---:B------:R-:W-:Y:S01]  /*23770*/  HMMA.16816.F32 R96, R172.reuse, R182, R96 ;  /* 0x000000b6ac60723c */ /* 0x040fe20000001860 */
[----:B------:R-:W2:Y:S05]  /*23780*/  LDSM.16.M88.4 R180, [R0+0x3800] ;  /* 0x0038000000b4783b */ /* 0x000eaa0000000200 */
[----:B------:R-:W-:Y:S02]  /*23790*/  LDSM.16.M88.4 R216, [R3+0x2000] ;  /* 0x0020000003d8783b */ /* 0x000fe40000000200 */
[C---:B-1----:R-:W-:Y:S08]  /*237a0*/  HMMA.16816.F32 R100, R172.reuse, R168, R100 ;  /* 0x000000a8ac64723c */ /* 0x042ff00000001864 */
[C---:B------:R-:W-:Y:S01]  /*237b0*/  HMMA.16816.F32 R104, R172.reuse, R170, R104 ;  /* 0x000000aaac68723c */ /* 0x040fe20000001868 */
[----:B------:R-:W1:Y:S07]  /*237c0*/  LDSM.16.M88.4 R168, [R0+0x4000] ;  /* 0x0040000000a8783b */ /* 0x000e6e0000000200 */
        /* <DEDUP_REMOVED lines=9> */
[----:B------:R-:W4:Y:S02]  /*23860*/  LDSM.16.M88.4 R188, [R0+0x7000] ;  /* 0x0070000000bc783b */ /* 0x000f240000000200 */
        /* <DEDUP_REMOVED lines=15> */
[C---:B------:R-:W-:Y:S03]  /*23960*/  HMMA.16816.F32 R44, R192.reuse, R208, R44 ;  /* 0x000000d0c02c723c */ /* 0x040fe6000000182c */
[----:B------:R-:W-:Y:S05]  /*23970*/  IMAD.IADD R208, R220, 0x1, R133 ;  /* 0x00000001dcd07824 */ /* 0x000fea00078e0285 */
        /* <DEDUP_REMOVED lines=44> */
[----:B------:R-:W3:Y:S01]  /*23c40*/  LDSM.16.M88.4 R176, [R3+0x9800] ;  /* 0x0098000003b0783b */ /* 0x000ee20000000200 */
[----:B------:R-:W-:Y:S04]  /*23c50*/  DEPBAR.LE SB0, 0x0 ;  /* 0x000080000000791a */ /* 0x000fe80000000000 */
[----:B------:R-:W-:Y:S02]  /*23c60*/  BAR.SYNC.DEFER_BLOCKING 0x0 ;  /* 0x0000000000007b1d */ /* 0x000fe40000010000 */
[C---:B-1----:R-:W-:Y:S08]  /*23c70*/  HMMA.16816.F32 R36, R208.reuse, R168, R36 ;  /* 0x000000a8d024723c */ /* 0x042ff00000001824 */
[C---:B------:R-:W-:Y:S08]  /*23c80*/  HMMA.16816.F32 R40, R208.reuse, R170, R40 ;  /* 0x000000aad028723c */ /* 0x040ff00000001828 */
[C---:B----4-:R-:W-:Y:S08]  /*23c90*/  HMMA.16816.F32 R44, R208.reuse, R180, R44 ;  /* 0x000000b4d02c723c */ /* 0x050ff0000000182c */
[C---:B------:R-:W-:Y:S01]  /*23ca0*/  HMMA.16816.F32 R48, R208.reuse, R182, R48 ;  /* 0x000000b6d030723c */ /* 0x040fe20000001830 */
[----:B------:R-:W4:Y:S07]  /*23cb0*/  LDL R181, [R1+0x5c] ;  /* 0x00005c0001b57983 */ /* 0x000f2e0000100800 */
        /* <DEDUP_REMOVED lines=19> */
[----:B------:R-:W-:Y:S03]  /*23df0*/  HMMA.16816.F32 R128, R208, R178, R128 ;  /* 0x000000b2d080723c */ /* 0x000fe60000001880 */
[----:B----45:R-:W-:Y:S11]  /*23e00*/  ISETP.GT.AND P1, PT, R236, R181, PT ;  /* 0x000000b5ec00720c */ /* 0x030ff60003f24270 */
[----:B------:R-:W-:Y:S02]  /*23e10*/  @!UPT UIADD3 URZ, UPT, UPT, URZ, URZ, URZ ;  /* 0x000000fffffff290 */ /* 0x000fe4000fffe0ff */
[----:B------:R-:W-:Y:S05]  /*23e20*/  @!P1 BRA `(.L_x_7698) ;  /* 0x0000000800489947 */ /* 0x000fea0003800000 */
[----:B------:R-:W2:Y:S01]  /*23e30*/  LDL.64 R242, [R1+0x50] ;  /* 0x0000500001f27983 */ /* 0x000ea20000100a00 */
[----:B------:R-:W-:Y:S01]  /*23e40*/  LOP3.LUT R231, R231, 0xfffffff7, RZ, 0xc0, !PT ;  /* 0xfffffff7e7e77812 */ /* 0x000fe200078ec0ff */
[----:B------:R-:W-:Y:S02]  /*23e50*/  BSSY.RECONVERGENT B0, `(.L_x_7699) ;  /* 0x0000056000007945 */ /* 0x000fe40003800200 */
[----:B------:R-:W3:Y:S04]  /*23e60*/  LDL R240, [R1+0x3c] ;  /* 0x00003c0001f07983 */ /* 0x000ee80000100800 */
[----:B------:R-:W4:Y:S01]  /*23e70*/  LDL R237, [R1+0x38] ;  /* 0x0000380001ed7983 */ /* 0x000f220000100800 */
[----:B--2---:R-:W-:Y:S04]  /*23e80*/  ISETP.NE.U32.AND P1, PT, R242, RZ, PT ;  /* 0x000000fff200720c */ /* 0x004fe80003f25070 */
[----:B------:R-:W-:Y:S11]  /*23e90*/  ISETP.NE.AND.EX P2, PT, R243, RZ, PT, P1 ;  /* 0x000000fff300720c */ /* 0x000ff60003f45310 */
[----:B------:R-:W-:Y:S02]  /*23ea0*/  @!UPT UIADD3 URZ, UPT, UPT, URZ, URZ, URZ ;  /* 0x000000fffffff290 */ /* 0x000fe4000fffe0ff */
[----:B------:R-:W2:Y:S01]  /*23eb0*/  @!P2 LD.E R3, desc[UR4][R134.64+0x38] ;  /* 0x000038048603a980 */ /* 0x000ea2000c101900 */
[----:B------:R-:W-:Y:S01]  /*23ec0*/  @P2 LOP3.LUT R231, R231, 0x8, RZ, 0xfc, !PT ;  /* 0x00000008e7e72812 */ /* 0x000fe200078efcff */
        /* <DEDUP_REMOVED lines=59> */
[----:B------:R3:W4:Y:S01]  /*24280*/  LD.E R176, desc[UR4][R174.64] ;  /* 0x00000004aeb07980 */ /* 0x000722000c101900 */
[----:B------:R-:W-:Y:S03]  /*24290*/  IMAD R133, R133, R168, -0x100 ;  /* 0xffffff0085857424 */ /* 0x000fe600078e02a8 */
[----:B------:R-:W4:Y:S02]  /*242a0*/  LD.E R175, desc[UR4][R172.64] ;  /* 0x00000004acaf7980 */ /* 0x000f24000c101900 */
[----:B---3--:R-:W-:Y:S02]  /*242b0*/  SHF.R.S32.HI R174, RZ, 0x1f, R133 ;  /* 0x0000001fffae7819 */ /* 0x008fe40000011485 */
        /* <DEDUP_REMOVED lines=15> */
.L_x_7700:
[----:B------:R-:W-:Y:S05]  /*243b0*/  BSYNC.RECONVERGENT B0 ;  /* 0x0000000000007941 */ /* 0x000fea0003800200 */
.L_x_7699:
[----:B------:R-:W3:Y:S01]  /*243c0*/  LDL R133, [R1+0x38] ;  /* 0x0000380001857983 */ /* 0x000ee20000100800 */
[----:B------:R-:W-:Y:S01]  /*243d0*/  IADD3 R170, P1, PT, R0, R178, RZ ;  /* 0x000000b200aa7210 */ /* 0x000fe20007f3e0ff */
[----:B------:R-:W-:Y:S01]  /*243e0*/  IMAD.MOV.U32 R172, RZ, RZ, R178 ;  /* 0x000000ffffac7224 */ /* 0x000fe200078e00b2 */
[----:B------:R-:W-:Y:S01]  /*243f0*/  SHF.L.U64.HI R3, R232, 0x5, R233 ;  /* 0x00000005e8037819 */ /* 0x000fe200000102e9 */
[----:B------:R-:W-:Y:S01]  /*24400*/  IMAD.SHL.U32 R225, R225, 0x8, RZ ;  /* 0x00000008e1e17824 */ /* 0x000fe200078e00ff */
        /* <DEDUP_REMOVED lines=19> */
[-C--:B---3--:R-:W-:Y:S04]  /*24540*/  IADD3 R172, P2, PT, R178, R0.reuse, RZ ;  /* 0x00000000b2ac7210 */ /* 0x088fe80007f5e0ff */
[-C--:B----4-:R-:W-:Y:S01]  /*24550*/  IADD3 R170, P1, PT, R172, R0.reuse, RZ ;  /* 0x00000000acaa7210 */ /* 0x090fe20007f3e0ff */
[--C-:B------:R-:W-:Y:S03]  /*24560*/  IMAD.X R173, R179, 0x1, R3.reuse, P2 ;  /* 0x00000001b3ad7824 */ /* 0x100fe600010e0603 */
[-C--:B--2---:R-:W-:Y:S01]  /*24570*/  IADD3 R168, P2, PT, R170, R0.reuse, RZ ;  /* 0x00000000aaa87210 */ /* 0x084fe20007f5e0ff */
[--C-:B------:R-:W-:Y:S01]  /*24580*/  IMAD.X R171, R173, 0x1, R3.reuse, P1 ;  /* 0x00000001adab7824 */ /* 0x100fe200008e0603 */
[----:B------:R2:W-:Y:S04]  /*24590*/  LDGSTS.E.BYPASS.LTC128B.128 [R230+0x5000], desc[UR4][R172.64] ;  /* 0x05000000ace67fae */ /* 0x0005e8000b981a04 */
[----:B------:R3:W-:Y:S01]  /*245a0*/  LDGSTS.E.BYPASS.LTC128B.128 [R230+0x5800], desc[UR4][R170.64] ;  /* 0x05800000aae67fae */ /* 0x0007e2000b981a04 */
[-C--:B------:R-:W-:Y:S02]  /*245b0*/  IADD3.X R169, PT, PT, R171, R3.reuse, RZ, P2, !PT ;  /* 0x00000003aba97210 */ /* 0x080fe400017fe4ff */
[-C--:B-----5:R-:W-:Y:S03]  /*245c0*/  IADD3 R176, P1, PT, R168, R0.reuse, RZ ;  /* 0x00000000a8b07210 */ /* 0x0a0fe60007f3e0ff */
[----:B------:R4:W-:Y:S01]  /*245d0*/  LDGSTS.E.BYPASS.LTC128B.128 [R230+0x6000], desc[UR4][R168.64] ;  /* 0x06000000a8e67fae */ /* 0x0009e2000b981a04 */
[-C--:B-1----:R-:W-:Y:S01]  /*245e0*/  IADD3 R178, P2, PT, R176, R0.reuse, RZ ;  /* 0x00000000b0b27210 */ /* 0x082fe20007f5e0ff */
[--C-:B------:R-:W-:Y:S03]  /*245f0*/  IMAD.X R177, R169, 0x1, R3.reuse, P1 ;  /* 0x00000001a9b17824 */ /* 0x100fe600008e0603 */
[-C--:B------:R-:W-:Y:S01]  /*24600*/  IADD3 R174, P1, PT, R178, R0.reuse, RZ ;  /* 0x00000000b2ae7210 */ /* 0x080fe20007f3e0ff */
[--C-:B------:R-:W-:Y:S01]  /*24610*/  IMAD.X R179, R177, 0x1, R3.reuse, P2 ;  /* 0x00000001b1b37824 */ /* 0x100fe200010e0603 */
[----:B------:R1:W-:Y:S03]  /*24620*/  LDGSTS.E.BYPASS.LTC128B.128 [R230+0x6800], desc[UR4][R176.64] ;  /* 0x06800000b0e67fae */ /* 0x0003e6000b981a04 */
[--C-:B------:R-:W-:Y:S01]  /*24630*/  IMAD.X R175, R179, 0x1, R3.reuse, P1 ;  /* 0x00000001b3af7824 */ /* 0x100fe200008e0603 */
[----:B------:R1:W-:Y:S04]  /*24640*/  LDGSTS.E.BYPASS.LTC128B.128 [R230+0x7000], desc[UR4][R178.64] ;  /* 0x07000000b2e67fae */ /* 0x0003e8000b981a04 */
[----:B------:R1:W-:Y:S01]  /*24650*/  LDGSTS.E.BYPASS.LTC128B.128 [R230+0x7800], desc[UR4][R174.64] ;  /* 0x07800000aee67fae */ /* 0x0003e2000b981a04 */
[-C--:B--2---:R-:W-:Y:S04]  /*24660*/  IADD3 R172, P2, PT, R174, R0.reuse, RZ ;  /* 0x00000000aeac7210 */ /* 0x084fe80007f5e0ff */
[-C--:B---3--:R-:W-:Y:S01]  /*24670*/  IADD3 R170, P1, PT, R172, R0.reuse, RZ ;  /* 0x00000000acaa7210 */ /* 0x088fe20007f3e0ff */
[--C-:B------:R-:W-:Y:S05]  /*24680*/  IMAD.X R173, R175, 0x1, R3.reuse, P2 ;  /* 0x00000001afad7824 */ /* 0x100fea00010e0603 */
[----:B------:R2:W-:Y:S01]  /*24690*/  LDGSTS.E.BYPASS.LTC128B.128 [R230+0x8000], desc[UR4][R172.64] ;  /* 0x08000000ace67fae */ /* 0x0005e2000b981a04 */
[-C--:B----4-:R-:W-:Y:S02]  /*246a0*/  IADD3 R168, P2, PT, R170, R0.reuse, RZ ;  /* 0x00000000aaa87210 */ /* 0x090fe40007f5e0ff */
[----:B------:R-:W-:Y:S02]  /*246b0*/  IADD3.X R171, PT, PT, R173, R3, RZ, P1, !PT ;  /* 0x00000003adab7210 */ /* 0x000fe40000ffe4ff */
[----:B-1----:R-:W-:Y:S03]  /*246c0*/  IADD3 R176, P1, PT, R168, R0, RZ ;  /* 0x00000000a8b07210 */ /* 0x002fe60007f3e0ff */
[----:B------:R2:W-:Y:S01]  /*246d0*/  LDGSTS.E.BYPASS.LTC128B.128 [R230+0x8800], desc[UR4][R170.64] ;  /* 0x08800000aae67fae */ /* 0x0005e2000b981a04 */
[--C-:B------:R-:W-:Y:S01]  /*246e0*/  IMAD.X R169, R171, 0x1, R3.reuse, P2 ;  /* 0x00000001aba97824 */ /* 0x100fe200010e0603 */
[----:B------:R-:W-:Y:S03]  /*246f0*/  LOP3.LUT R0, R225, 0x1c0, RZ, 0xc0, !PT ;  /* 0x000001c0e1007812 */ /* 0x000fe600078ec0ff */
[----:B------:R-:W-:Y:S01]  /*24700*/  IMAD.X R177, R169, 0x1, R3, P1 ;  /* 0x00000001a9b17824 */ /* 0x000fe200008e0603 */
[----:B------:R2:W-:Y:S04]  /*24710*/  LDGSTS.E.BYPASS.LTC128B.128 [R230+0x9000], desc[UR4][R168.64] ;  /* 0x09000000a8e67fae */ /* 0x0005e8000b981a04 */
[----:B------:R2:W-:Y:S04]  /*24720*/  LDGSTS.E.BYPASS.LTC128B.128 [R230+0x9800], desc[UR4][R176.64] ;  /* 0x09800000b0e67fae */ /* 0x0005e8000b981a04 */
[----:B------:R-:W0:Y:S04]  /*24730*/  LDGDEPBAR ;  /* 0x00000000000079af */ /* 0x000e280000000000 */
[----:B------:R2:W-:Y:S02]  /*24740*/  STL [R1+0x6c], R0 ;  /* 0x00006c0001007387 */ /* 0x0005e40000100800 */
.L_x_7698:
[----:B------:R-:W-:Y:S05]  /*24750*/  BSYNC.RECONVERGENT B1 ;  /* 0x0000000000017941 */ /* 0x000fea0003800200 */
.L_x_7697:
[----:B--2---:R-:W-:Y:S01]  /*24760*/  LOP3.LUT R0, R221, 0x200, R224, 0xf8, !PT ;  /* 0x00000200dd007812 */ /* 0x004fe200078ef8e0 */
[----:B------:R-:W1:Y:S01]  /*24770*/  S2R R225, SR_TID.X ;  /* 0x0000000000e17919 */ /* 0x000e620000002100 */
[----:B------:R-:W-:Y:S01]  /*24780*/  LOP3.LUT R231, R231, 0xfffffffe, RZ, 0xc0, !PT ;  /* 0xfffffffee7e77812 */ /* 0x000fe200078ec0ff */
[----:B------:R-:W2:Y:S01]  /*24790*/  S2UR UR6, SR_CgaCtaId ;  /* 0x00000000000679c3 */ /* 0x000ea20000008800 */
[----:B------:R-:W-:Y:S01]  /*247a0*/  UMOV UR7, 0x400 ;  /* 0x0000040000077882 */ /* 0x000fe20000000000 */
[----:B------:R-:W-:Y:S02]  /*247b0*/  IMAD.MOV.U32 R174, RZ, RZ, R236 ;  /* 0x000000ffffae7224 */ /* 0x000fe400078e00ec */
[----:B-1----:R-:W-:Y:S01]  /*247c0*/  IMAD.SHL.U32 R3, R225, 0x2, RZ ;  /* 0x00000002e1037824 */ /* 0x002fe200078e00ff */
[----:B--2---:R-:W-:Y:S04]  /*247d0*/  ULEA UR6, UR6, UR7, 0x18 ;  /* 0x0000000706067291 */ /* 0x004fe8000f8ec0ff */
[----:B------:R-:W-:Y:S01]  /*247e0*/  LOP3.LUT R169, R3, 0x6, RZ, 0xc0, !PT ;  /* 0x0000000603a97812 */ /* 0x000fe200078ec0ff */
[----:B------:R1:W-:Y:S01]  /*247f0*/  STL [R1+0x58], R3 ;  /* 0x0000580301007387 */ /* 0x0003e20000100800 */
[----:B------:R-:W-:Y:S03]  /*24800*/  LEA R168, R0, UR6, 0x1 ;  /* 0x0000000600a87c11 */ /* 0x000fe6000f8e08ff */
[----:B------:R-:W-:Y:S01]  /*24810*/  IMAD R0, R174, 0x100, R169 ;  /* 0x00000100ae007824 */ /* 0x000fe200078e02a9 */
[----:B------:R2:W-:Y:S01]  /*24820*/  STL [R1+0x4c], R169 ;  /* 0x00004ca901007387 */ /* 0x0005e20000100800 */
[----:B------:R-:W-:Y:S02]  /*24830*/  VIADD R133, R168, 0xa040 ;  /* 0x0000a040a8857836 */ /* 0x000fe40000000000 */
[C---:B------:R-:W-:Y:S01]  /*24840*/  VIADD R195, R0.reuse, 0x11 ;  /* 0x0000001100c37836 */ /* 0x040fe20000000000 */
[C---:B------:R-:W-:Y:S01]  /*24850*/  ISETP.GE.AND P6, PT, R0.reuse, R228, PT ;  /* 0x000000e40000720c */ /* 0x040fe20003fc6270 */
[C---:B------:R-:W-:Y:S02]  /*24860*/  VIADD R191, R0.reuse, 0x1 ;  /* 0x0000000100bf7836 */ /* 0x040fe40000000000 */
[C---:B------:R-:W-:Y:S02]  /*24870*/  VIADD R199, R0.reuse, 0x21 ;  /* 0x0000002100c77836 */ /* 0x040fe40000000000 */
        /* <DEDUP_REMOVED lines=12> */
[----:B-1----:R-:W-:Y:S01]  /*24940*/  VIADD R3, R168, 0xa000 ;  /* 0x0000a000a8037836 */ /* 0x002fe20000000000 */
[----:B------:R-:W-:Y:S01]  /*24950*/  FSEL R16, R16, -INF , P1 ;  /* 0xff80000010107808 */ /* 0x000fe20000800000 */
[C---:B------:R-:W-:Y:S01]  /*24960*/  VIADD R209, R0.reuse, 0x49 ;  /* 0x0000004900d17836 */ /* 0x040fe20000000000 */
[-C--:B------:R-:W-:Y:S01]  /*24970*/  ISETP.GE.AND P1, PT, R201, R226.reuse, PT ;  /* 0x000000e2c900720c */ /* 0x080fe20003f26270 */
[----:B------:R-:W-:Y:S01]  /*24980*/  @P0 VIADD R133, R3, 0xffffffc0 ;  /* 0xffffffc003850836 */ /* 0x000fe20000000000 */
[CC--:B------:R-:W-:Y:S01]  /*24990*/  ISETP.GE.AND P0, PT, R0.reuse, R226.reuse, PT ;  /* 0x000000e20000720c */ /* 0x0c0fe20003f06270 */
        /* <DEDUP_REMOVED lines=67> */
[-C--:B------:R-:W-:Y:S01]  /*24dd0*/  ISETP.GE.AND P4, PT, R203, R226.reuse, PT ;  /* 0x000000e2cb00720c */ /* 0x080fe20003f86270 */
[C---:B------:R-:W-:Y:S01]  /*24de0*/  VIADD R243, R0.reuse, 0x99 ;  /* 0x0000009900f37836 */ /* 0x040fe20000000000 */
[-C--:B------:R-:W-:Y:S01]  /*24df0*/  ISETP.GE.AND P6, PT, R213, R226.reuse, PT ;  /* 0x000000e2d500720c */ /* 0x080fe20003fc6270 */
[C---:B--2---:R-:W-:Y:S01]  /*24e00*/  VIADD R169, R0.reuse, 0xe9 ;  /* 0x000000e900a97836 */ /* 0x044fe20000000000 */
        /* <DEDUP_REMOVED lines=71> */
[----:B------:R-:W-:Y:S02]  /*25280*/  ISETP.GE.AND P3, PT, R241, R226, PT ;  /* 0x000000e2f100720c */ /* 0x000fe40003f66270 */
[----:B------:R-:W-:Y:S02]  /*25290*/  FSEL R187, R125, -INF , P0 ;  /* 0xff8000007dbb7808 */ /* 0x000fe40000000000 */
[----:B------:R-:W-:Y:S02]  /*252a0*/  FSEL R96, R96, -INF , P2 ;  /* 0xff80000060607808 */ /* 0x000fe40001000000 */
[----:B------:R-:W-:Y:S02]  /*252b0*/  ISETP.GE.AND P0, PT, R195, R228, PT ;  /* 0x000000e4c300720c */ /* 0x000fe40003f06270 */
[----:B------:R-:W-:Y:S02]  /*252c0*/  FSEL R76, R76, -INF , P4 ;  /* 0xff8000004c4c7808 */ /* 0x000fe40002000000 */
[-C--:B------:R-:W-:Y:S02]  /*252d0*/  ISETP.GE.AND P2, PT, R180, R226.reuse, PT ;  /* 0x000000e2b400720c */ /* 0x080fe40003f46270 */
[----:B------:R-:W-:Y:S02]  /*252e0*/  FSEL R97, R97, -INF , P6 ;  /* 0xff80000061617808 */ /* 0x000fe40003000000 */
[-C--:B------:R-:W-:Y:S02]  /*252f0*/  ISETP.GE.AND P4, PT, R247, R226.reuse, PT ;  /* 0x000000e2f700720c */ /* 0x080fe40003f86270 */
[-C--:B------:R-:W-:Y:S02]  /*25300*/  ISETP.GE.AND P6, PT, R179, R226.reuse, PT ;  /* 0x000000e2b300720c */ /* 0x080fe40003fc6270 */
[----:B------:R-:W-:Y:S02]  /*25310*/  FSEL R80, R80, -INF , P3 ;  /* 0xff80000050507808 */ /* 0x000fe40001800000 */
[----:B------:R-:W-:Y:S02]  /*25320*/  ISETP.GE.AND P3, PT, R249, R226, PT ;  /* 0x000000e2f900720c */ /* 0x000fe40003f66270 */
[----:B------:R-:W-:Y:S01]  /*25330*/  FSEL R180, R13, -INF , !P0 ;  /* 0xff8000000db47808 */ /* 0x000fe20004000000 */
[----:B------:R-:W-:Y:S01]  /*25340*/  IMAD.MOV.U32 R13, RZ, RZ, R174 ;  /* 0x000000ffff0d7224 */ /* 0x000fe200078e00ae */
[----:B------:R-:W-:Y:S02]  /*25350*/  FSEL R4, R108, -INF , P2 ;  /* 0xff8000006c047808 */ /* 0x000fe40001000000 */
[----:B------:R-:W-:Y:S02]  /*25360*/  ISETP.GE.AND P0, PT, R201, R228, PT ;  /* 0x000000e4c900720c */ /* 0x000fe40003f06270 */
[----:B------:R-:W-:Y:S02]  /*25370*/  FSEL R92, R92, -INF , P4 ;  /* 0xff8000005c5c7808 */ /* 0x000fe40002000000 */
[-C--:B------:R-:W-:Y:S01]  /*25380*/  ISETP.GE.AND P2, PT, R173, R226.reuse, PT ;  /* 0x000000e2ad00720c */ /* 0x080fe20003f46270 */
[----:B------:R-:W-:Y:S01]  /*25390*/  IMAD.MOV.U32 R173, RZ, RZ, R181 ;  /* 0x000000ffffad7224 */ /* 0x000fe200078e00b5 */
[----:B------:R-:W-:Y:S02]  /*253a0*/  FSEL R3, R109, -INF , P6 ;  /* 0xff8000006d037808 */ /* 0x000fe40003000000 */
[----:B------:R-:W-:Y:S02]  /*253b0*/  ISETP.GE.AND P4, PT, R183, R226, PT ;  /* 0x000000e2b700720c */ /* 0x000fe40003f86270 */
[----:B------:R-:W-:Y:S02]  /*253c0*/  ISETP.GE.AND P6, PT, R191, R228, PT ;  /* 0x000000e4bf00720c */ /* 0x000fe40003fc6270 */
[----:B------:R-:W-:Y:S02]  /*253d0*/  FSEL R93, R93, -INF , P3 ;  /* 0xff8000005d5d7808 */ /* 0x000fe40001800000 */
[----:B------:R-:W-:Y:S02]  /*253e0*/  ISETP.GE.AND P3, PT, R182, R226, PT ;  /* 0x000000e2b600720c */ /* 0x000fe40003f66270 */
[----:B------:R-:W-:Y:S02]  /*253f0*/  FSEL R174, R25, -INF , !P0 ;  /* 0xff80000019ae7808 */ /* 0x000fe40004000000 */
[----:B------:R-:W-:Y:S02]  /*25400*/  FSEL R186, R120, -INF , P2 ;  /* 0xff80000078ba7808 */ /* 0x000fe40001000000 */
[----:B------:R-:W-:Y:S02]  /*25410*/  FSEL R185, R121, -INF , P1 ;  /* 0xff80000079b97808 */ /* 0x000fe40000800000 */
[-C--:B------:R-:W-:Y:S02]  /*25420*/  ISETP.GE.AND P0, PT, R207, R228.reuse, PT ;  /* 0x000000e4cf00720c */ /* 0x080fe40003f06270 */
[----:B------:R-:W-:Y:S02]  /*25430*/  FSEL R104, R104, -INF , P4 ;  /* 0xff80000068687808 */ /* 0x000fe40002000000 */
[-C--:B------:R-:W-:Y:S02]  /*25440*/  ISETP.GE.AND P2, PT, R192, R228.reuse, PT ;  /* 0x000000e4c000720c */ /* 0x080fe40003f46270 */
[----:B------:R-:W-:Y:S02]  /*25450*/  ISETP.GE.AND P1, PT, R193, R228, PT ;  /* 0x000000e4c100720c */ /* 0x000fe40003f26270 */
[----:B------:R-:W-:Y:S01]  /*25460*/  FSEL R184, R5, -INF , !P6 ;  /* 0xff80000005b87808 */ /* 0x000fe20007000000 */
[----:B------:R-:W-:Y:S01]  /*25470*/  IMAD.MOV.U32 R5, RZ, RZ, R173 ;  /* 0x000000ffff057224 */ /* 0x000fe200078e00ad */
[-C--:B------:R-:W-:Y:S02]  /*25480*/  ISETP.GE.AND P4, PT, R176, R226.reuse, PT ;  /* 0x000000e2b000720c */ /* 0x080fe40003f86270 */
[----:B------:R-:W-:Y:S02]  /*25490*/  FSEL R105, R105, -INF , P3 ;  /* 0xff80000069697808 */ /* 0x000fe40001800000 */
[----:B------:R-:W-:Y:S02]  /*254a0*/  ISETP.GE.AND P3, PT, R175, R226, PT ;  /* 0x000000e2af00720c */ /* 0x000fe40003f66270 */
[----:B------:R-:W-:Y:S02]  /*254b0*/  FSEL R188, R124, -INF , P5 ;  /* 0xff8000007cbc7808 */ /* 0x000fe40002800000 */
[----:B------:R-:W-:Y:S02]  /*254c0*/  FSEL R120, R37, -INF , !P0 ;  /* 0xff80000025787808 */ /* 0x000fe40004000000 */
[----:B------:R-:W-:Y:S02]  /*254d0*/  ISETP.GE.AND P5, PT, R194, R228, PT ;  /* 0x000000e4c200720c */ /* 0x000fe40003fa6270 */
[----:B------:R-:W-:Y:S01]  /*254e0*/  FSEL R183, R8, -INF , !P2 ;  /* 0xff80000008b77808 */ /* 0x000fe20005000000 */
[C---:B------:R-:W-:Y:S01]  /*254f0*/  VIADD R8, R0.reuse, 0xf9 ;  /* 0x000000f900087836 */ /* 0x040fe20000000000 */
[----:B------:R-:W-:Y:S01]  /*25500*/  FSEL R182, R9, -INF , !P1 ;  /* 0xff80000009b67808 */ /* 0x000fe20004800000 */
[----:B------:R-:W-:Y:S01]  /*25510*/  VIADD R9, R0, 0xd0 ;  /* 0x000000d000097836 */ /* 0x000fe20000000000 */
[----:B------:R-:W-:Y:S02]  /*25520*/  FMNMX3.FTZ R37, R2, R190, R184, !PT ;  /* 0x000000be02257276 */ /* 0x000fe400078100b8 */
[----:B------:R-:W-:Y:S02]  /*25530*/  FSEL R170, R116, -INF , P4 ;  /* 0xff80000074aa7808 */ /* 0x000fe40002000000 */
[----:B------:R-:W-:Y:S02]  /*25540*/  ISETP.GE.AND P4, PT, R172, R226, PT ;  /* 0x000000e2ac00720c */ /* 0x000fe40003f86270 */
[----:B------:R-:W-:Y:S02]  /*25550*/  FSEL R172, R117, -INF , P3 ;  /* 0xff80000075ac7808 */ /* 0x000fe40001800000 */
[-C--:B------:R-:W-:Y:S02]  /*25560*/  ISETP.GE.AND P3, PT, R196, R228.reuse, PT ;  /* 0x000000e4c400720c */ /* 0x080fe40003f66270 */
[-C--:B------:R-:W-:Y:S02]  /*25570*/  ISETP.GE.AND P6, PT, R197, R228.reuse, PT ;  /* 0x000000e4c500720c */ /* 0x080fe40003fc6270 */
        /* <DEDUP_REMOVED lines=8> */
[----:B------:R-:W-:Y:S02]  /*25600*/  FMNMX3.FTZ R37, R37, R181, R180, !PT ;  /* 0x000000b525257276 */ /* 0x000fe400078100b4 */
[----:B------:R-:W-:Y:S02]  /*25610*/  FSEL R189, R128, -INF , P4 ;  /* 0xff80000080bd7808 */ /* 0x000fe40002000000 */
        /* <DEDUP_REMOVED lines=56> */
[----:B------:R-:W-:Y:S02]  /*259a0*/  ISETP.GE.AND P2, PT, R230, R228, PT ;  /* 0x000000e4e600720c */ /* 0x000fe40003f46270 */
[----:B------:R-:W-:Y:S02]  /*259b0*/  FSEL R65, R65, -INF , !P5 ;  /* 0xff80000041417808 */ /* 0x000fe40006800000 */
[----:B------:R-:W-:Y:S02]  /*259c0*/  FMNMX3.FTZ R37, R37, R60, R61, !PT ;  /* 0x0000003c25257276 */ /* 0x000fe4000781003d */
[-C--:B------:R-:W-:Y:S02]  /*259d0*/  ISETP.GE.AND P1, PT, R236, R228.reuse, PT ;  /* 0x000000e4ec00720c */ /* 0x080fe40003f26270 */
        /* <DEDUP_REMOVED lines=31> */
[----:B------:R-:W-:Y:S01]  /*25bd0*/  FSEL R24, R169, -INF , !P0 ;  /* 0xff800000a9187808 */ /* 0x000fe20004000000 */
[----:B------:R-:W-:Y:S01]  /*25be0*/  VIADD R169, R0, 0xd9 ;  /* 0x000000d900a97836 */ /* 0x000fe20000000000 */
[-C--:B------:R-:W-:Y:S02]  /*25bf0*/  ISETP.GE.AND P4, PT, R16, R228.reuse, PT ;  /* 0x000000e41000720c */ /* 0x080fe40003f86270 */
[----:B------:R-:W-:Y:S02]  /*25c00*/  FSEL R97, R97, -INF , !P6 ;  /* 0xff80000061617808 */ /* 0x000fe40007000000 */
[----:B------:R-:W-:Y:S02]  /*25c10*/  FSEL R88, R88, -INF , !P2 ;  /* 0xff80000058587808 */ /* 0x000fe40005000000 */
[----:B------:R-:W-:Y:S01]  /*25c20*/  FSEL R29, R105, -INF , !P3 ;  /* 0xff800000691d7808 */ /* 0x000fe20005800000 */
[----:B------:R-:W-:Y:S01]  /*25c30*/  VIADD R105, R0, 0xe0 ;  /* 0x000000e000697836 */ /* 0x000fe20000000000 */
[-C--:B------:R-:W-:Y:S02]  /*25c40*/  ISETP.GE.AND P6, PT, R251, R228.reuse, PT ;  /* 0x000000e4fb00720c */ /* 0x080fe40003fc6270 */
[----:B------:R-:W-:Y:S02]  /*25c50*/  ISETP.GE.AND P1, PT, R247, R228, PT ;  /* 0x000000e4f700720c */ /* 0x000fe40003f26270 */
[----:B------:R-:W-:Y:S02]  /*25c60*/  FMNMX3.FTZ R37, R37, R84, R85, !PT ;  /* 0x0000005425257276 */ /* 0x000fe40007810055 */
[-C--:B------:R-:W-:Y:S02]  /*25c70*/  ISETP.GE.AND P2, PT, R248, R228.reuse, PT ;  /* 0x000000e4f800720c */ /* 0x080fe40003f46270 */
[----:B------:R-:W-:Y:S01]  /*25c80*/  FSEL R32, R104, -INF , !P4 ;  /* 0xff80000068207808 */ /* 0x000fe20006000000 */
[C---:B------:R-:W-:Y:S01]  /*25c90*/  VIADD R104, R0.reuse, 0xe1 ;  /* 0x000000e100687836 */ /* 0x040fe20000000000 */
        /* <DEDUP_REMOVED lines=8> */
[----:B------:R-:W-:Y:S02]  /*25d20*/  ISETP.GE.AND P3, PT, R105, R228, PT ;  /* 0x000000e46900720c */ /* 0x000fe40003f66270 */
[----:B------:R-:W-:Y:S01]  /*25d30*/  FSEL R21, R171, -INF , !P4 ;  /* 0xff800000ab157808 */ /* 0x000fe20006000000 */
[----:B------:R-:W-:Y:S01]  /*25d40*/  IMAD.MOV.U32 R171, RZ, RZ, R16 ;  /* 0x000000ffffab7224 */ /* 0x000fe200078e0010 */
[----:B------:R-:W-:Y:S01]  /*25d50*/  FMNMX3.FTZ R37, R37, R92, R93, !PT ;  /* 0x0000005c25257276 */ /* 0x000fe2000781005d */
[----:B------:R-:W-:Y:S01]  /*25d60*/  VIADD R16, R0, 0xf1 ;  /* 0x000000f100107836 */ /* 0x000fe20000000000 */
[----:B------:R-:W-:Y:S01]  /*25d70*/  FSEL R40, R100, -INF , !P5 ;  /* 0xff80000064287808 */ /* 0x000fe20006800000 */
[----:B------:R-:W-:Y:S01]  /*25d80*/  VIADD R100, R0, 0xe8 ;  /* 0x000000e800647836 */ /* 0x000fe20000000000 */
[----:B------:R-:W-:Y:S01]  /*25d90*/  FSEL R28, R4, -INF , !P2 ;  /* 0xff800000041c7808 */ /* 0x000fe20005000000 */
[----:B------:R-:W-:Y:S01]  /*25da0*/  IMAD.MOV.U32 R4, RZ, RZ, R5 ;  /* 0x000000ffff047224 */ /* 0x000fe200078e0005 */
[-C--:B------:R-:W-:Y:S02]  /*25db0*/  ISETP.GE.AND P5, PT, R101, R228.reuse, PT ;  /* 0x000000e46500720c */ /* 0x080fe40003fa6270 */
[----:B------:R-:W-:Y:S01]  /*25dc0*/  FSEL R20, R170, -INF , !P3 ;  /* 0xff800000aa147808 */ /* 0x000fe20005800000 */
[----:B------:R-:W-:Y:S01]  /*25dd0*/  VIADD R170, R0, 0xf8 ;  /* 0x000000f800aa7836 */ /* 0x000fe20000000000 */
[-C--:B------:R-:W-:Y:S02]  /*25de0*/  ISETP.GE.AND P2, PT, R104, R228.reuse, PT ;  /* 0x000000e46800720c */ /* 0x080fe40003f46270 */
[----:B------:R-:W-:Y:S02]  /*25df0*/  ISETP.GE.AND P4, PT, R45, R228, PT ;  /* 0x000000e42d00720c */ /* 0x000fe40003f86270 */
[----:B------:R-:W-:Y:S02]  /*25e00*/  FMNMX3.FTZ R37, R37, R96, R97, !PT ;  /* 0x0000006025257276 */ /* 0x000fe40007810061 */
[-C--:B------:R-:W-:Y:S02]  /*25e10*/  ISETP.GE.AND P1, PT, R41, R228.reuse, PT ;  /* 0x000000e42900720c */ /* 0x080fe40003f26270 */
[----:B------:R-:W-:Y:S02]  /*25e20*/  ISETP.GE.AND P3, PT, R16, R228, PT ;  /* 0x000000e41000720c */ /* 0x000fe40003f66270 */
[----:B------:R-:W-:Y:S01]  /*25e30*/  FSEL R13, R185, -INF , !P5 ;  /* 0xff800000b90d7808 */ /* 0x000fe20006800000 */
[----:B------:R-:W-:Y:S01]  /*25e40*/  IMAD.MOV.U32 R185, RZ, RZ, R12 ;  /* 0x000000ffffb97224 */ /* 0x000fe200078e000c */
[----:B------:R-:W-:Y:S02]  /*25e50*/  ISETP.GE.AND P0, PT, R8, R226, PT ;  /* 0x000000e20800720c */ /* 0x000fe40003f06270 */
[----:B------:R-:W-:Y:S01]  /*25e60*/  FSEL R17, R172, -INF , !P2 ;  /* 0xff800000ac117808 */ /* 0x000fe20005000000 */
[----:B------:R-:W-:Y:S01]  /*25e70*/  IMAD.MOV.U32 R172, RZ, RZ, R16 ;  /* 0x000000ffffac7224 */ /* 0x000fe200078e0010 */
[----:B------:R-:W-:Y:S01]  /*25e80*/  FSEL R12, R188, -INF , !P4 ;  /* 0xff800000bc0c7808 */ /* 0x000fe20006000000 */
[----:B------:R-:W-:Y:S01]  /*25e90*/  IMAD.MOV.U32 R188, RZ, RZ, R9 ;  /* 0x000000ffffbc7224 */ /* 0x000fe200078e0009 */
[----:B------:R-:W-:Y:S02]  /*25ea0*/  ISETP.GE.AND P2, PT, R170, R228, PT ;  /* 0x000000e4aa00720c */ /* 0x000fe40003f46270 */
[----:B------:R-:W-:Y:S02]  /*25eb0*/  FSEL R25, R3, -INF , !P1 ;  /* 0xff80000003197808 */ /* 0x000fe40004800000 */
[----:B------:R-:W-:Y:S02]  /*25ec0*/  FMNMX3.FTZ R37, R37, R40, R33, !PT ;  /* 0x0000002825257276 */ /* 0x000fe40007810021 */
[----:B------:R-:W-:Y:S01]  /*25ed0*/  FSEL R9, R187, -INF , !P3 ;  /* 0xff800000bb097808 */ /* 0x000fe20005800000 */
[----:B------:R-:W-:Y:S01]  /*25ee0*/  IMAD.MOV.U32 R187, RZ, RZ, R8 ;  /* 0x000000ffffbb7224 */ /* 0x000fe200078e0008 */
[----:B------:R-:W-:Y:S02]  /*25ef0*/  ISETP.GE.AND P1, PT, R8, R228, PT ;  /* 0x000000e40800720c */ /* 0x000fe40003f26270 */
[----:B------:R-:W-:Y:S02]  /*25f00*/  FSEL R129, R129, -INF , P0 ;  /* 0xff80000081817808 */ /* 0x000fe40000000000 */
[----:B------:R-:W-:Y:S01]  /*25f10*/  FSEL R8, R189, -INF , !P2 ;  /* 0xff800000bd087808 */ /* 0x000fe20005000000 */
[----:B------:R-:W-:Y:S01]  /*25f20*/  IMAD.MOV.U32 R189, RZ, RZ, R41 ;  /* 0x000000ffffbd7224 */ /* 0x000fe200078e0029 */
[----:B------:R-:W-:Y:S02]  /*25f30*/  FMNMX3.FTZ R37, R37, R32, R29, !PT ;  /* 0x0000002025257276 */ /* 0x000fe4000781001d */
[C---:B------:R-:W-:Y:S02]  /*25f40*/  ISETP.GE.AND P2, PT, R0.reuse, R229, PT ;  /* 0x000000e50000720c */ /* 0x040fe40003f46270 */
[----:B------:R-:W-:Y:S02]  /*25f50*/  FSEL R129, R129, -INF , !P1 ;  /* 0xff80000081817808 */ /* 0x000fe40004800000 */
[-C--:B------:R-:W-:Y:S02]  /*25f60*/  ISETP.GE.AND P1, PT, R0, R227.reuse, PT ;  /* 0x000000e30000720c */ /* 0x080fe40003f26270 */
[----:B------:R-:W-:Y:S02]  /*25f70*/  FMNMX3.FTZ R37, R37, R28, R25, !PT ;  /* 0x0000001c25257276 */ /* 0x000fe40007810019 */
[----:B------:R-:W-:Y:S02]  /*25f80*/  FSEL R41, R6, -INF , P1 ;  /* 0xff80000006297808 */ /* 0x000fe40000800000 */
[-C--:B------:R-:W-:Y:S02]  /*25f90*/  ISETP.GE.AND P1, PT, R194, R227.reuse, PT ;  /* 0x000000e3c200720c */ /* 0x080fe40003f26270 */
[----:B------:R-:W-:Y:S02]  /*25fa0*/  ISETP.GE.AND P6, PT, R100, R228, PT ;  /* 0x000000e46400720c */ /* 0x000fe40003fc6270 */
[----:B------:R-:W-:Y:S02]  /*25fb0*/  FMNMX3.FTZ R37, R37, R24, R21, !PT ;  /* 0x0000001825257276 */ /* 0x000fe40007810015 */
[----:B------:R-:W-:Y:S02]  /*25fc0*/  FSEL R14, R14, -INF , P1 ;  /* 0xff8000000e0e7808 */ /* 0x000fe40000800000 */
[----:B------:R-:W-:Y:S01]  /*25fd0*/  FSEL R16, R186, -INF , !P6 ;  /* 0xff800000ba107808 */ /* 0x000fe20007000000 */
[----:B------:R-:W-:Y:S01]  /*25fe0*/  IMAD.MOV.U32 R186, RZ, RZ, R45 ;  /* 0x000000ffffba7224 */ /* 0x000fe200078e002d */
[----:B------:R-:W-:Y:S02]  /*25ff0*/  FMNMX3.FTZ R37, R37, R20, R17, !PT ;  /* 0x0000001425257276 */ /* 0x000fe40007810011 */
[-C--:B------:R-:W-:Y:S02]  /*26000*/  ISETP.GE.AND P1, PT, R198, R227.reuse, PT ;  /* 0x000000e3c600720c */ /* 0x080fe40003f26270 */
[-C--:B------:R-:W-:Y:S02]  /*26010*/  ISETP.GE.AND P3, PT, R192, R227.reuse, PT ;  /* 0x000000e3c000720c */ /* 0x080fe40003f66270 */
[----:B------:R-:W-:Y:S02]  /*26020*/  @P2 LOP3.LUT R231, R231, 0x1, RZ, 0xfc, !PT ;  /* 0x00000001e7e72812 */ /* 0x000fe400078efcff */
[-C--:B------:R-:W-:Y:S02]  /*26030*/  ISETP.GE.AND P2, PT, R193, R227.reuse, PT ;  /* 0x000000e3c100720c */ /* 0x080fe40003f46270 */
[----:B------:R-:W-:Y:S02]  /*26040*/  FMNMX3.FTZ R37, R37, R16, R13, !PT ;  /* 0x0000001025257276 */ /* 0x000fe4000781000d */
[----:B------:R-:W-:Y:S02]  /*26050*/  FSEL R22, R22, -INF , P1 ;  /* 0xff80000016167808 */ /* 0x000fe40000800000 */
[----:B------:R-:W-:Y:S02]  /*26060*/  FSEL R45, R10, -INF , P3 ;  /* 0xff8000000a2d7808 */ /* 0x000fe40001800000 */
[-C--:B------:R-:W-:Y:S02]  /*26070*/  ISETP.GE.AND P1, PT, R202, R227.reuse, PT ;  /* 0x000000e3ca00720c */ /* 0x080fe40003f26270 */
[----:B------:R-:W-:Y:S01]  /*26080*/  FSEL R10, R11, -INF , P2 ;  /* 0xff8000000b0a7808 */ /* 0x000fe20001000000 */
[----:B------:R-:W-:Y:S01]  /*26090*/  IMAD.MOV.U32 R11, RZ, RZ, R64 ;  /* 0x000000ffff0b7224 */ /* 0x000fe200078e0040 */
[-C--:B------:R-:W-:Y:S02]  /*260a0*/  ISETP.GE.AND P2, PT, R197, R227.reuse, PT ;  /* 0x000000e3c500720c */ /* 0x080fe40003f46270 */
[----:B------:R-:W-:Y:S02]  /*260b0*/  FMNMX3.FTZ R37, R37, R12, R9, !PT ;  /* 0x0000000c25257276 */ /* 0x000fe40007810009 */
        /* <DEDUP_REMOVED lines=10> */
[C---:B------:R-:W-:Y:S02]  /*26160*/  ISETP.GE.AND P0, PT, R191.reuse, R227, PT ;  /* 0x000000e3bf00720c */ /* 0x040fe40003f06270 */
[----:B------:R-:W-:Y:S01]  /*26170*/  ISETP.GE.AND P6, PT, R191, R229, PT ;  /* 0x000000e5bf00720c */ /* 0x000fe20003fc6270 */
[----:B------:R-:W-:Y:S01]  /*26180*/  IMAD.MOV.U32 R191, RZ, RZ, R4 ;  /* 0x000000ffffbf7224 */ /* 0x000fe200078e0004 */
        /* <DEDUP_REMOVED lines=21> */
[----:B------:R-:W-:Y:S02]  /*262e0*/  FSEL R59, R59, -INF , P2 ;  /* 0xff8000003b3b7808 */ /* 0x000fe40001000000 */
[----:B-1----:R-:W-:Y:S02]  /*262f0*/  FMNMX.FTZ R37, R37, R3, !PT ;  /* 0x0000000325257209 */ /* 0x002fe40007810000 */
[-C--:B------:R-:W-:Y:S02]  /*26300*/  ISETP.GE.AND P2, PT, R221, R227.reuse, PT ;  /* 0x000000e3dd00720c */ /* 0x080fe40003f46270 */
[----:B------:R-:W-:Y:S01]  /*26310*/  FSEL R26, R26, -INF , P3 ;  /* 0xff8000001a1a7808 */ /* 0x000fe20001800000 */
[----:B------:R-:W1:Y:S01]  /*26320*/  SHFL.BFLY PT, R0, R37, 0x1, 0x1f ;  /* 0x0c201f0025007f89 */ /* 0x000e6200000e0000 */
        /* <DEDUP_REMOVED lines=38> */
[----:B-1----:R-:W-:Y:S02]  /*26590*/  FMNMX.FTZ R37, R37, R0, !PT ;  /* 0x0000000025257209 */ /* 0x002fe40007810000 */
[-C--:B------:R-:W-:Y:S02]  /*265a0*/  ISETP.GE.AND P1, PT, R250, R227.reuse, PT ;  /* 0x000000e3fa00720c */ /* 0x080fe40003f26270 */
[----:B------:R-:W-:Y:S02]  /*265b0*/  FSEL R91, R91, -INF , P2 ;  /* 0xff8000005b5b7808 */ /* 0x000fe40001000000 */
[-C--:B------:R-:W-:Y:S02]  /*265c0*/  ISETP.GE.AND P2, PT, R248, R227.reuse, PT ;  /* 0x000000e3f800720c */ /* 0x080fe40003f46270 */
[----:B------:R-:W-:Y:S02]  /*265d0*/  FSEL R5, R31, -INF , P0 ;  /* 0xff8000001f057808 */ /* 0x000fe40000000000 */
[----:B------:R-:W-:Y:S02]  /*265e0*/  FSEL R78, R78, -INF , P3 ;  /* 0xff8000004e4e7808 */ /* 0x000fe40001800000 */
[----:B------:R-:W-:Y:S02]  /*265f0*/  FSETP.NEU.FTZ.AND P0, PT, R37, -INF , PT ;  /* 0xff8000002500780b */ /* 0x000fe40003f1d000 */
[----:B------:R-:W-:Y:S02]  /*26600*/  FSEL R99, R99, -INF , P1 ;  /* 0xff80000063637808 */ /* 0x000fe40000800000 */
[-C--:B------:R-:W-:Y:S02]  /*26610*/  ISETP.GE.AND P3, PT, R242, R227.reuse, PT ;  /* 0x000000e3f200720c */ /* 0x080fe40003f66270 */
[-C--:B------:R-:W-:Y:S02]  /*26620*/  ISETP.GE.AND P1, PT, R171, R227.reuse, PT ;  /* 0x000000e3ab00720c */ /* 0x080fe40003f26270 */
[----:B------:R-:W-:Y:S02]  /*26630*/  FSEL R98, R98, -INF , P2 ;  /* 0xff80000062627808 */ /* 0x000fe40001000000 */
[-C--:B------:R-:W-:Y:S02]  /*26640*/  ISETP.GE.AND P2, PT, R251, R227.reuse, PT ;  /* 0x000000e3fb00720c */ /* 0x080fe40003f46270 */
[----:B------:R-:W-:Y:S02]  /*26650*/  FSEL R0, R37, RZ, P0 ;  /* 0x000000ff25007208 */ /* 0x000fe40000000000 */
[----:B------:R-:W-:Y:S02]  /*26660*/  FSEL R86, R86, -INF , P3 ;  /* 0xff80000056567808 */ /* 0x000fe40001800000 */
[----:B------:R-:W-:Y:S01]  /*26670*/  FSEL R106, R106, -INF , P1 ;  /* 0xff8000006a6a7808 */ /* 0x000fe20000800000 */
[----:B------:R-:W-:Y:S01]  /*26680*/  FADD.FTZ R3, -R0, R2 ;  /* 0x0000000200037221 */ /* 0x000fe20000010100 */
[-C--:B------:R-:W-:Y:S01]  /*26690*/  ISETP.GE.AND P3, PT, R247, R227.reuse, PT ;  /* 0x000000e3f700720c */ /* 0x080fe20003f66270 */
[----:B------:R-:W-:Y:S01]  /*266a0*/  IMAD.MOV.U32 R0, RZ, RZ, R36 ;  /* 0x000000ffff007224 */ /* 0x000fe200078e0024 */
[-C--:B------:R-:W-:Y:S01]  /*266b0*/  ISETP.GE.AND P1, PT, R189, R227.reuse, PT ;  /* 0x000000e3bd00720c */ /* 0x080fe20003f26270 */
[----:B------:R-:W-:Y:S01]  /*266c0*/  IMAD.MOV.U32 R2, RZ, RZ, R11 ;  /* 0x000000ffff027224 */ /* 0x000fe200078e000b */
[----:B------:R-:W-:Y:S01]  /*266d0*/  FSEL R103, R103, -INF , P2 ;  /* 0xff80000067677808 */ /* 0x000fe20001000000 */
[----:B------:R-:W2:Y:S01]  /*266e0*/  LD.E R36, desc[UR4][R134.64+0xdc] ;  /* 0x0000dc0486247980 */ /* 0x000ea2000c101900 */
        /* <DEDUP_REMOVED lines=21> */
[----:B------:R-:W-:Y:S02]  /*26840*/  ISETP.GE.AND P1, PT, R170, R227, PT ;  /* 0x000000e3aa00720c */ /* 0x000fe40003f26270 */
[----:B------:R-:W-:Y:S02]  /*26850*/  FSEL R126, R126, -INF , P2 ;  /* 0xff8000007e7e7808 */ /* 0x000fe40001000000 */
[----:B------:R-:W-:Y:S02]  /*26860*/  ISETP.GE.AND P2, PT, R193, R229, PT ;  /* 0x000000e5c100720c */ /* 0x000fe40003f46270 */
[----:B------:R-:W-:Y:S02]  /*26870*/  ISETP.GE.AND P5, PT, R105, R227, PT ;  /* 0x000000e36900720c */ /* 0x000fe40003fa6270 */
[----:B------:R-:W-:Y:S02]  /*26880*/  FSEL R123, R123, -INF , P3 ;  /* 0xff8000007b7b7808 */ /* 0x000fe40001800000 */
[----:B------:R-:W-:Y:S02]  /*26890*/  FSEL R122, R122, -INF , P4 ;  /* 0xff8000007a7a7808 */ /* 0x000fe40002000000 */
[-C--:B------:R-:W-:Y:S02]  /*268a0*/  ISETP.GE.AND P3, PT, R194, R229.reuse, PT ;  /* 0x000000e5c200720c */ /* 0x080fe40003f66270 */
[----:B------:R-:W-:Y:S02]  /*268b0*/  FSEL R38, R130, -INF , P1 ;  /* 0xff80000082267808 */ /* 0x000fe40000800000 */
[-C--:B------:R-:W-:Y:S02]  /*268c0*/  ISETP.GE.AND P4, PT, R192, R229.reuse, PT ;  /* 0x000000e5c000720c */ /* 0x080fe40003f86270 */
        /* <DEDUP_REMOVED lines=21> */
[----:B------:R-:W-:Y:S02]  /*26a20*/  FSEL R68, R68, -INF , !P4 ;  /* 0xff80000044447808 */ /* 0x000fe40006000000 */
[----:B------:R-:W-:Y:S02]  /*26a30*/  LOP3.LUT R231, R231, 0xfffff7ff, RZ, 0xc0, !PT ;  /* 0xfffff7ffe7e77812 */ /* 0x000fe400078ec0ff */
[----:B------:R-:W-:Y:S01]  /*26a40*/  FSEL R104, R26, -INF , !P1 ;  /* 0xff8000001a687808 */ /* 0x000fe20004800000 */
[----:B------:R-:W-:Y:S01]  /*26a50*/  IMAD.MOV.U32 R26, RZ, RZ, R105 ;  /* 0x000000ffff1a7224 */ /* 0x000fe200078e0069 */
[-C--:B------:R-:W-:Y:S02]  /*26a60*/  ISETP.GE.AND P4, PT, R202, R229.reuse, PT ;  /* 0x000000e5ca00720c */ /* 0x080fe40003f86270 */
[----:B------:R-:W-:Y:S01]  /*26a70*/  FSEL R105, R27, -INF , !P5 ;  /* 0xff8000001b697808 */ /* 0x000fe20006800000 */
[----:B------:R-:W-:Y:S01]  /*26a80*/  IMAD.MOV.U32 R27, RZ, RZ, R169 ;  /* 0x000000ffff1b7224 */ /* 0x000fe200078e00a9 */
[----:B------:R-:W-:Y:S02]  /*26a90*/  @P0 LOP3.LUT R231, R231, 0x800, RZ, 0xfc, !PT ;  /* 0x00000800e7e70812 */ /* 0x000fe400078efcff */
[----:B------:R-:W-:Y:S01]  /*26aa0*/  FSEL R169, R6, -INF , !P4 ;  /* 0xff80000006a97808 */ /* 0x000fe20006000000 */
[----:B------:R-:W-:Y:S01]  /*26ab0*/  IMAD.MOV.U32 R6, RZ, RZ, R0 ;  /* 0x000000ffff067224 */ /* 0x000fe200078e0000 */
[-C--:B------:R-:W-:Y:S02]  /*26ac0*/  ISETP.GE.AND P4, PT, R207, R229.reuse, PT ;  /* 0x000000e5cf00720c */ /* 0x080fe40003f86270 */
[----:B------:R-:W-:Y:S02]  /*26ad0*/  LOP3.LUT P0, RZ, R231, 0x1, RZ, 0xc0, !PT ;  /* 0x00000001e7ff7812 */ /* 0x000fe4000780c0ff */
[----:B------:R-:W-:Y:S02]  /*26ae0*/  FSEL R172, R39, -INF , !P4 ;  /* 0xff80000027ac7808 */ /* 0x000fe40006000000 */
[-C--:B------:R-:W-:Y:S02]  /*26af0*/  ISETP.GE.AND P4, PT, R212, R229.reuse, PT ;  /* 0x000000e5d400720c */ /* 0x080fe40003f86270 */
[----:B------:R-:W-:Y:S01]  /*26b00*/  FSEL R11, R41, -INF , !P0 ;  /* 0xff800000290b7808 */ /* 0x000fe20004000000 */
[----:B------:R-:W-:Y:S01]  /*26b10*/  IMAD.MOV.U32 R41, RZ, RZ, R2 ;  /* 0x000000ffff297224 */ /* 0x000fe200078e0002 */
[-C--:B------:R-:W-:Y:S01]  /*26b20*/  ISETP.GE.AND P3, PT, R204, R229.reuse, PT ;  /* 0x000000e5cc00720c */ /* 0x080fe20003f66270 */
        /* <DEDUP_REMOVED lines=10> */
[-C--:B------:R-:W-:Y:S01]  /*26bd0*/  ISETP.GE.AND P3, PT, R209, R229.reuse, PT ;  /* 0x000000e5d100720c */ /* 0x080fe20003f66270 */
[----:B------:R-:W-:Y:S01]  /*26be0*/  IMAD.MOV.U32 R209, RZ, RZ, R171 ;  /* 0x000000ffffd17224 */ /* 0x000fe200078e00ab */
        /* <DEDUP_REMOVED lines=17> */
[----:B------:R-:W-:Y:S01]  /*26d00*/  FSEL R15, R48, -INF , !P6 ;  /* 0xff800000300f7808 */ /* 0x000fe20007000000 */
[----:B------:R-:W-:Y:S01]  /*26d10*/  IMAD.MOV.U32 R48, RZ, RZ, R187 ;  /* 0x000000ffff307224 */ /* 0x000fe200078e00bb */
        /* <DEDUP_REMOVED lines=56> */
[----:B------:R-:W-:Y:S02]  /*270a0*/  FSEL R87, R87, -INF , !P6 ;  /* 0xff80000057577808 */ /* 0x000fe40007000000 */
        /* <DEDUP_REMOVED lines=10> */
[----:B------:R-:W-:Y:S02]  /*27150*/  FMNMX3.FTZ R0, R0, R205, R91, !PT ;  /* 0x000000cd00007276 */ /* 0x000fe4000781005b */
[----:B------:R-:W-:Y:S02]  /*27160*/  FSEL R209, R98, -INF , !P0 ;  /* 0xff80000062d17808 */ /* 0x000fe40004000000 */
[-C--:B------:R-:W-:Y:S02]  /*27170*/  ISETP.GE.AND P0, PT, R208, R229.reuse, PT ;  /* 0x000000e5d000720c */ /* 0x080fe40003f06270 */
[-C--:B------:R-:W-:Y:S01]  /*27180*/  ISETP.GE.AND P1, PT, R252, R229.reuse, PT ;  /* 0x000000e5fc00720c */ /* 0x080fe20003f26270 */
[----:B------:R-:W-:Y:S01]  /*27190*/  IMAD.MOV.U32 R252, RZ, RZ, R41 ;  /* 0x000000fffffc7224 */ /* 0x000fe200078e0029 */
[----:B------:R-:W-:Y:S01]  /*271a0*/  ISETP.GE.AND P5, PT, R251, R229, PT ;  /* 0x000000e5fb00720c */ /* 0x000fe20003fa6270 */
[----:B------:R-:W-:Y:S01]  /*271b0*/  IMAD.MOV.U32 R41, RZ, RZ, R2 ;  /* 0x000000ffff297224 */ /* 0x000fe200078e0002 */
[----:B------:R-:W-:Y:S02]  /*271c0*/  FSEL R208, R99, -INF , !P6 ;  /* 0xff80000063d07808 */ /* 0x000fe40007000000 */
[----:B------:R-:W-:Y:S02]  /*271d0*/  FMNMX3.FTZ R0, R0, R207, R206, !PT ;  /* 0x000000cf00007276 */ /* 0x000fe400078100ce */
[----:B------:R-:W-:Y:S02]  /*271e0*/  FSEL R210, R102, -INF , !P1 ;  /* 0xff80000066d27808 */ /* 0x000fe40004800000 */
[----:B------:R-:W-:Y:S02]  /*271f0*/  FSEL R211, R103, -INF , !P5 ;  /* 0xff80000067d37808 */ /* 0x000fe40006800000 */
[----:B------:R-:W-:Y:S02]  /*27200*/  FMNMX3.FTZ R0, R0, R209, R208, !PT ;  /* 0x000000d100007276 */ /* 0x000fe400078100d0 */
[----:B------:R-:W-:Y:S01]  /*27210*/  ISETP.GE.AND P3, PT, R5, R229, PT ;  /* 0x000000e50500720c */ /* 0x000fe20003f66270 */
[----:B--2---:R-:W-:Y:S01]  /*27220*/  FMUL.FTZ R5, R36, R37 ;  /* 0x0000002524057220 */ /* 0x004fe20000410000 */
        /* <DEDUP_REMOVED lines=11> */
[----:B------:R-:W-:Y:S02]  /*272e0*/  FMNMX3.FTZ R0, R0, R214, R215, !PT ;  /* 0x000000d600007276 */ /* 0x000fe400078100d7 */
[-C--:B------:R-:W-:Y:S02]  /*272f0*/  ISETP.GE.AND P2, PT, R7, R229.reuse, PT ;  /* 0x000000e50700720c */ /* 0x080fe40003f46270 */
[----:B------:R-:W-:Y:S02]  /*27300*/  FSEL R219, R119, -INF , !P0 ;  /* 0xff80000077db7808 */ /* 0x000fe40004000000 */
[----:B------:R-:W-:Y:S02]  /*27310*/  ISETP.GE.AND P6, PT, R22, R229, PT ;  /* 0x000000e51600720c */ /* 0x000fe40003fc6270 */
[----:B------:R-:W-:Y:S02]  /*27320*/  FMNMX3.FTZ R0, R0, R216, R217, !PT ;  /* 0x000000d800007276 */ /* 0x000fe400078100d9 */
[----:B------:R-:W-:Y:S02]  /*27330*/  ISETP.GE.AND P1, PT, R48, R227, PT ;  /* 0x000000e33000720c */ /* 0x000fe40003f26270 */
[----:B------:R-:W-:Y:S02]  /*27340*/  FSEL R221, R122, -INF , !P6 ;  /* 0xff8000007add7808 */ /* 0x000fe40007000000 */
[----:B------:R-:W-:Y:S02]  /*27350*/  FSEL R224, R123, -INF , !P2 ;  /* 0xff8000007be07808 */ /* 0x000fe40005000000 */
[-C--:B------:R-:W-:Y:S02]  /*27360*/  ISETP.GE.AND P5, PT, R14, R229.reuse, PT ;  /* 0x000000e50e00720c */ /* 0x080fe40003fa6270 */
[----:B------:R-:W-:Y:S02]  /*27370*/  FMNMX3.FTZ R0, R0, R218, R219, !PT ;  /* 0x000000da00007276 */ /* 0x000fe400078100db */
[-C--:B------:R-:W-:Y:S02]  /*27380*/  ISETP.GE.AND P3, PT, R45, R229.reuse, PT ;  /* 0x000000e52d00720c */ /* 0x080fe40003f66270 */
[----:B------:R-:W-:Y:S02]  /*27390*/  ISETP.GE.AND P2, PT, R48, R229, PT ;  /* 0x000000e53000720c */ /* 0x000fe40003f46270 */
[----:B------:R-:W-:Y:S02]  /*273a0*/  FSEL R230, R126, -INF , !P5 ;  /* 0xff8000007ee67808 */ /* 0x000fe40006800000 */
[----:B------:R-:W-:Y:S02]  /*273b0*/  FSEL R236, R127, -INF , !P4 ;  /* 0xff8000007fec7808 */ /* 0x000fe40006000000 */
[----:B------:R-:W-:Y:S02]  /*273c0*/  FSEL R39, R131, -INF , P1 ;  /* 0xff80000083277808 */ /* 0x000fe40000800000 */
[----:B------:R-:W-:Y:S02]  /*273d0*/  FMNMX3.FTZ R0, R0, R221, R224, !PT ;  /* 0x000000dd00007276 */ /* 0x000fe400078100e0 */
[----:B------:R-:W-:Y:S02]  /*273e0*/  FSEL R39, R39, -INF , !P2 ;  /* 0xff80000027277808 */ /* 0x000fe40005000000 */
[----:B------:R-:W-:Y:S02]  /*273f0*/  FSEL R38, R38, -INF , !P3 ;  /* 0xff80000026267808 */ /* 0x000fe40005800000 */
[----:B------:R-:W-:Y:S02]  /*27400*/  FMNMX3.FTZ R0, R0, R230, R236, !PT ;  /* 0x000000e600007276 */ /* 0x000fe400078100ec */
[----:B------:R-:W-:Y:S02]  /*27410*/  LOP3.LUT P0, RZ, R231, 0x800, RZ, 0xc0, !PT ;  /* 0x00000800e7ff7812 */ /* 0x000fe4000780c0ff */
[----:B------:R-:W-:Y:S02]  /*27420*/  FMNMX3.FTZ R0, R0, R38, R39, !PT ;  /* 0x0000002600007276 */ /* 0x000fe40007810027 */
[----:B------:R-:W-:Y:S03]  /*27430*/  FSEL R5, R5, RZ, P0 ;  /* 0x000000ff05057208 */ /* 0x000fe60000000000 */
[----:B------:R-:W1:Y:S02]  /*27440*/  SHFL.BFLY PT, R2, R0, 0x2, 0x1f ;  /* 0x0c401f0000027f89 */ /* 0x000e6400000e0000 */
[-CC-:B------:R-:W-:Y:S01]  /*27450*/  FFMA.FTZ R6, R184, R36.reuse, -R5.reuse ;  /* 0x00000024b8067223 */ /* 0x180fe20000010805 */
        /* <DEDUP_REMOVED lines=57> */
[----:B------:R-:W4:Y:S01]  /*277f0*/  MUFU.EX2 R0, R0 ;  /* 0x0000000000007308 */ /* 0x000f220000000800 */
[-CC-:B------:R-:W-:Y:S01]  /*27800*/  FFMA.FTZ R182, R93, R36.reuse, -R5.reuse ;  /* 0x000000245db67223 */ /* 0x180fe20000010805 */
[-CC-:B------:R-:W-:Y:S01]  /*27810*/  FFMA.FTZ R183, R96, R36.reuse, -R5.reuse ;  /* 0x0000002460b77223 */ /* 0x180fe20000010805 */
[----:B------:R-:W-:Y:S01]  /*27820*/  FSEL R65, R65, RZ, P0 ;  /* 0x000000ff41417208 */ /* 0x000fe20000000000 */
[-CC-:B------:R-:W-:Y:S01]  /*27830*/  FFMA.FTZ R184, R97, R36.reuse, -R5.reuse ;  /* 0x0000002461b87223 */ /* 0x180fe20000010805 */
[-CC-:B------:R-:W-:Y:S01]  /*27840*/  FFMA.FTZ R237, R33, R36.reuse, -R5.reuse ;  /* 0x0000002421ed7223 */ /* 0x180fe20000010805 */
[-CC-:B------:R-:W-:Y:S01]  /*27850*/  FFMA.FTZ R238, R32, R36.reuse, -R5.reuse ;  /* 0x0000002420ee7223 */ /* 0x180fe20000010805 */
[-C--:B------:R-:W-:Y:S01]  /*27860*/  FFMA.FTZ R239, R29, R36.reuse, -R5 ;  /* 0x000000241def7223 */ /* 0x080fe20000010805 */
[-C--:B--2---:R-:W-:Y:S01]  /*27870*/  FFMA.FTZ R7, R11, R36.reuse, -R65 ;  /* 0x000000240b077223 */ /* 0x084fe20000010841 */
[-C--:B------:R-:W-:Y:S01]  /*27880*/  FFMA.FTZ R240, R28, R36.reuse, -R5 ;  /* 0x000000241cf07223 */ /* 0x080fe20000010805 */
[-C--:B-1----:R-:W-:Y:S01]  /*27890*/  FFMA.FTZ R6, R15, R36.reuse, -R65 ;  /* 0x000000240f067223 */ /* 0x082fe20000010841 */
[-CC-:B------:R-:W-:Y:S01]  /*278a0*/  FFMA.FTZ R241, R25, R36.reuse, -R5.reuse ;  /* 0x0000002419f17223 */ /* 0x180fe20000010805 */
[-CC-:B------:R-:W-:Y:S01]  /*278b0*/  FFMA.FTZ R242, R24, R36.reuse, -R5.reuse ;  /* 0x0000002418f27223 */ /* 0x180fe20000010805 */
[--C-:B------:R-:W-:Y:S01]  /*278c0*/  FFMA.FTZ R243, R21, R36, -R5.reuse ;  /* 0x0000002415f37223 */ /* 0x100fe20000010805 */
[----:B----4-:R-:W-:Y:S01]  /*278d0*/  FMUL.FTZ R8, R0, R160 ;  /* 0x000000a000087220 */ /* 0x010fe20000410000 */
[----:B------:R1:W-:Y:S01]  /*278e0*/  MUFU.EX2 R77, R6 ;  /* 0x00000006004d7308 */ /* 0x0003e20000000800 */
[-CC-:B------:R-:W-:Y:S01]  /*278f0*/  FFMA.FTZ R244, R20, R36.reuse, -R5.reuse ;  /* 0x0000002414f47223 */ /* 0x180fe20000010805 */
[-CC-:B------:R-:W-:Y:S01]  /*27900*/  FFMA.FTZ R245, R17, R36.reuse, -R5.reuse ;  /* 0x0000002411f57223 */ /* 0x180fe20000010805 */
[-CC-:B------:R-:W-:Y:S07]  /*27910*/  FFMA.FTZ R246, R16, R36.reuse, -R5.reuse ;  /* 0x0000002410f67223 */ /* 0x180fee0000010805 */
[----:B------:R2:W4:Y:S01]  /*27920*/  MUFU.EX2 R160, R7 ;  /* 0x0000000700a07308 */ /* 0x0005220000000800 */
        /* <DEDUP_REMOVED lines=20> */
[----:B------:R-:W-:Y:S02]  /*27a70*/  IMAD.IADD R152, R168, 0x1, R220 ;  /* 0x00000001a8987824 */ /* 0x000fe400078e02dc */
[-CC-:B-1----:R-:W-:Y:S01]  /*27a80*/  FFMA.FTZ R6, R19, R36.reuse, -R65.reuse ;  /* 0x0000002413067223 */ /* 0x182fe20000010841 */
[----:B--2---:R-:W-:Y:S01]  /*27a90*/  FFMA.FTZ R7, R18, R36, -R65 ;  /* 0x0000002412077223 */ /* 0x004fe20000010841 */
[----:B------:R-:W1:Y:S01]  /*27aa0*/  MUFU.EX2 R156, R14 ;  /* 0x0000000e009c7308 */ /* 0x000e620000000800 */
[----:B------:R-:W-:Y:S01]  /*27ab0*/  FADD.FTZ R0, -R0, R132 ;  /* 0x0000008400007221 */ /* 0x000fe20000010100 */
[----:B------:R-:W2:Y:S01]  /*27ac0*/  LDSM.16.MT88.4 R48, [R152+0xa000] ;  /* 0x00a000009830783b */ /* 0x000ea20000004200 */
[----:B------:R-:W-:Y:S07]  /*27ad0*/  IMAD.MOV.U32 R164, RZ, RZ, R41 ;  /* 0x000000ffffa47224 */ /* 0x000fee00078e0029 */
[----:B------:R-:W-:Y:S01]  /*27ae0*/  MUFU.EX2 R153, R6 ;  /* 0x0000000600997308 */ /* 0x000fe20000000800 */
[----:B------:R-:W-:Y:S01]  /*27af0*/  FMUL.FTZ R0, R36, R0 ;  /* 0x0000000024007220 */ /* 0x000fe20000410000 */
[----:B----4-:R-:W-:Y:S01]  /*27b00*/  F2FP.F16.F32.PACK_AB R41, R77, R160 ;  /* 0x000000a04d29723e */ /* 0x010fe200000000ff */
[C---:B------:R-:W-:Y:S07]  /*27b10*/  FADD.FTZ R61, R3.reuse, R10 ;  /* 0x0000000a033d7221 */ /* 0x040fee0000010000 */
[----:B------:R-:W3:Y:S01]  /*27b20*/  MUFU.EX2 R80, R7 ;  /* 0x0000000700507308 */ /* 0x000ee20000000800 */
[----:B------:R-:W-:Y:S01]  /*27b30*/  F2FP.F16.F32.PACK_AB R40, R3, R40 ;  /* 0x000000280328723e */ /* 0x000fe200000000ff */
[----:B------:R-:W4:Y:S01]  /*27b40*/  LDSM.16.MT88.4 R52, [R133] ;  /* 0x000000008534783b */ /* 0x000f220000004200 */
[----:B------:R-:W-:Y:S07]  /*27b50*/  IMAD.IADD R3, R220, 0x1, R133 ;  /* 0x00000001dc037824 */ /* 0x000fee00078e0285 */
[----:B------:R-:W5:Y:S01]  /*27b60*/  MUFU.EX2 R0, R0 ;  /* 0x0000000000007308 */ /* 0x000f620000000800 */
[--C-:B------:R-:W-:Y:S01]  /*27b70*/  FFMA.FTZ R31, R31, R36, -R65.reuse ;  /* 0x000000241f1f7223 */ /* 0x100fe20000010841 */
[----:B-1----:R-:W-:Y:S01]  /*27b80*/  F2FP.F16.F32.PACK_AB R42, R156, R60 ;  /* 0x0000003c9c2a723e */ /* 0x002fe200000000ff */
[----:B------:R-:W-:Y:S07]  /*27b90*/  FFMA.FTZ R30, R30, R36, -R65 ;  /* 0x000000241e1e7223 */ /* 0x000fee0000010841 */
[----:B------:R1:W-:Y:S01]  /*27ba0*/  MUFU.EX2 R76, R26 ;  /* 0x0000001a004c7308 */ /* 0x0003e20000000800 */
[----:B------:R-:W-:Y:S01]  /*27bb0*/  IMAD.MOV.U32 R220, RZ, RZ, R164 ;  /* 0x000000ffffdc7224 */ /* 0x000fe200078e00a4 */
[----:B------:R-:W-:Y:S08]  /*27bc0*/  LDSM.16.MT88.4 R56, [R152+0xa800] ;  /* 0x00a800009838783b */ /* 0x000ff00000004200 */
[----:B------:R4:W-:Y:S01]  /*27bd0*/  MUFU.EX2 R148, R31 ;  /* 0x0000001f00947308 */ /* 0x0009e20000000800 */
[----:B---3--:R-:W-:Y:S09]  /*27be0*/  F2FP.F16.F32.PACK_AB R43, R153, R80 ;  /* 0x00000050992b723e */ /* 0x008ff200000000ff */
[----:B------:R-:W-:Y:S01]  /*27bf0*/  MUFU.EX2 R176, R176 ;  /* 0x000000b000b07308 */ /* 0x000fe20000000800 */
[----:B------:R-:W-:Y:S01]  /*27c00*/  ISETP.GT.AND P0, PT, R252, R220, PT ;  /* 0x000000dcfc00720c */ /* 0x000fe20003f04270 */
[C---:B-----5:R-:W-:Y:S01]  /*27c10*/  FMUL.FTZ R6, R0.reuse, R166 ;  /* 0x000000a600067220 */ /* 0x060fe20000410000 */
[C---:B------:R-:W-:Y:S01]  /*27c20*/  FMUL.FTZ R7, R0.reuse, R167 ;  /* 0x000000a700077220 */ /* 0x040fe20000410000 */
[----:B------:R-:W3:Y:S01]  /*27c30*/  LDL.LU R161, [R1+0x48] ;  /* 0x0000480001a17983 */ /* 0x000ee20000300800 */
[C---:B------:R-:W-:Y:S01]  /*27c40*/  FMUL.FTZ R10, R0.reuse, R162 ;  /* 0x000000a2000a7220 */ /* 0x040fe20000410000 */
[----:B------:R-:W-:Y:S01]  /*27c50*/  FMUL.FTZ R11, R0, R163 ;  /* 0x000000a3000b7220 */ /* 0x000fe20000410000 */
[----:B------:R-:W-:Y:S02]  /*27c60*/  VIADD R252, R252, 0xffffffff ;  /* 0xfffffffffcfc7836 */ /* 0x000fe40000000000 */
[C---:B------:R-:W-:Y:S01]  /*27c70*/  FMUL.FTZ R14, R0.reuse, R158 ;  /* 0x0000009e000e7220 */ /* 0x040fe20000410000 */
[C---:B------:R-:W-:Y:S01]  /*27c80*/  FMUL.FTZ R15, R0.reuse, R159 ;  /* 0x0000009f000f7220 */ /* 0x040fe20000410000 */
[C---:B------:R-:W-:Y:S01]  /*27c90*/  HMMA.16816.F32 R4, R40.reuse, R44, R4 ;  /* 0x0000002c2804723c */ /* 0x040fe20000001804 */
[----:B------:R-:W-:Y:S04]  /*27ca0*/  MUFU.EX2 R175, R175 ;  /* 0x000000af00af7308 */ /* 0x000fe80000000800 */
[C---:B------:R-:W-:Y:S01]  /*27cb0*/  FMUL.FTZ R22, R0.reuse, R150 ;  /* 0x0000009600167220 */ /* 0x040fe20000410000 */
[C---:B------:R-:W-:Y:S01]  /*27cc0*/  FMUL.FTZ R27, R0.reuse, R147 ;  /* 0x00000093001b7220 */ /* 0x040fe20000410000 */
[----:B------:R-:W-:Y:S01]  /*27cd0*/  FMUL.FTZ R18, R0, R154 ;  /* 0x0000009a00127220 */ /* 0x000fe20000410000 */
[C---:B------:R-:W-:Y:S01]  /*27ce0*/  HMMA.16816.F32 R8, R40.reuse, R46, R8 ;  /* 0x0000002e2808723c */ /* 0x040fe20000001808 */
[----:B------:R-:W5:Y:S02]  /*27cf0*/  LDSM.16.MT88.4 R44, [R3] ;  /* 0x00000000032c783b */ /* 0x000f640000004200 */
[----:B------:R4:W-:Y:S01]  /*27d00*/  MUFU.EX2 R147, R35 ;  /* 0x0000002300937308 */ /* 0x0009e20000000800 */
[----:B------:R-:W-:Y:S01]  /*27d10*/  FADD.FTZ R154, R60, R61 ;  /* 0x0000003d3c9a7221 */ /* 0x000fe20000010000 */
[-CC-:B------:R-:W-:Y:S01]  /*27d20*/  FFMA.FTZ R61, R101, R36.reuse, -R65.reuse ;  /* 0x00000024653d7223 */ /* 0x180fe20000010841 */
[--C-:B------:R-:W-:Y:S01]  /*27d30*/  FFMA.FTZ R60, R100, R36, -R65.reuse ;  /* 0x00000024643c7223 */ /* 0x100fe20000010841 */
[C---:B------:R-:W-:Y:S01]  /*27d40*/  FMUL.FTZ R19, R0.reuse, R155 ;  /* 0x0000009b00137220 */ /* 0x040fe20000410000 */
[C---:B------:R-:W-:Y:S01]  /*27d50*/  FMUL.FTZ R23, R0.reuse, R151 ;  /* 0x0000009700177220 */ /* 0x040fe20000410000 */
[C---:B--2---:R-:W-:Y:S04]  /*27d60*/  HMMA.16816.F32 R12, R40.reuse, R48, R12 ;  /* 0x00000030280c723c */ /* 0x044fe8000000180c */
[----:B------:R2:W-:Y:S01]  /*27d70*/  MUFU.EX2 R150, R34 ;  /* 0x0000002200967308 */ /* 0x0005e20000000800 */
[C---:B-1----:R-:W-:Y:S01]  /*27d80*/  FMUL.FTZ R26, R0.reuse, R146 ;  /* 0x00000092001a7220 */ /* 0x042fe20000410000 */
[----:B----4-:R-:W-:Y:S08]  /*27d90*/  FMUL.FTZ R31, R0, R143 ;  /* 0x0000008f001f7220 */ /* 0x010ff00000410000 */
[----:B------:R-:W1:Y:S01]  /*27da0*/  MUFU.EX2 R146, R62 ;  /* 0x0000003e00927308 */ /* 0x000e620000000800 */
[C---:B------:R-:W-:Y:S01]  /*27db0*/  HMMA.16816.F32 R16, R40.reuse, R50, R16 ;  /* 0x000000322810723c */ /* 0x040fe20000001810 */
[----:B------:R-:W4:Y:S08]  /*27dc0*/  LDSM.16.MT88.4 R48, [R168+0xa800] ;  /* 0x00a80000a830783b */ /* 0x000f300000004200 */
[----:B------:R1:W-:Y:S01]  /*27dd0*/  MUFU.EX2 R151, R30 ;  /* 0x0000001e00977308 */ /* 0x0003e20000000800 */
[-CC-:B------:R-:W-:Y:S09]  /*27de0*/  FFMA.FTZ R35, R68, R36.reuse, -R65.reuse ;  /* 0x0000002444237223 */ /* 0x180ff20000010841 */
[----:B------:R-:W-:Y:S01]  /*27df0*/  MUFU.EX2 R143, R61 ;  /* 0x0000003d008f7308 */ /* 0x000fe20000000800 */
[--C-:B--2---:R-:W-:Y:S01]  /*27e00*/  FFMA.FTZ R34, R64, R36, -R65.reuse ;  /* 0x0000002440227223 */ /* 0x104fe20000010841 */
[C---:B------:R-:W-:Y:S08]  /*27e10*/  HMMA.16816.F32 R20, R40.reuse, R52, R20 ;  /* 0x000000342814723c */ /* 0x040ff00000001814 */
[----:B------:R2:W-:Y:S10]  /*27e20*/  MUFU.EX2 R149, R35 ;  /* 0x0000002300957308 */ /* 0x0005f40000000800 */
[----:B------:R4:W4:Y:S01]  /*27e30*/  MUFU.EX2 R145, R34 ;  /* 0x0000002200917308 */ /* 0x0009220000000800 */
[C---:B------:R-:W-:Y:S01]  /*27e40*/  HMMA.16816.F32 R24, R40.reuse, R54, R24 ;  /* 0x000000362818723c */ /* 0x040fe20000001818 */
[----:B------:R-:W4:Y:S08]  /*27e50*/  LDSM.16.MT88.4 R52, [R133+0x800] ;  /* 0x000800008534783b */ /* 0x000f300000004200 */
[----:B------:R4:W3:Y:S01]  /*27e60*/  MUFU.EX2 R144, R60 ;  /* 0x0000003c00907308 */ /* 0x0008e20000000800 */
[C---:B-1----:R-:W-:Y:S09]  /*27e70*/  FMUL.FTZ R30, R0.reuse, R142 ;  /* 0x0000008e001e7220 */ /* 0x042ff20000410000 */
[----:B------:R-:W-:Y:S01]  /*27e80*/  MUFU.EX2 R155, R84 ;  /* 0x00000054009b7308 */ /* 0x000fe20000000800 */
[C---:B--2---:R-:W-:Y:S01]  /*27e90*/  FMUL.FTZ R35, R0.reuse, R139 ;  /* 0x0000008b00237220 */ /* 0x044fe20000410000 */
[C---:B-----5:R-:W-:Y:S08]  /*27ea0*/  HMMA.16816.F32 R28, R40.reuse, R44, R28 ;  /* 0x0000002c281c723c */ /* 0x060ff0000000181c */
[----:B------:R-:W1:Y:S01]  /*27eb0*/  MUFU.EX2 R177, R177 ;  /* 0x000000b100b17308 */ /* 0x000e620000000800 */
[----:B----4-:R-:W-:Y:S09]  /*27ec0*/  FMUL.FTZ R34, R0, R138 ;  /* 0x0000008a00227220 */ /* 0x010ff20000410000 */
[----:B------:R-:W-:Y:S01]  /*27ed0*/  MUFU.EX2 R73, R125 ;  /* 0x0000007d00497308 */ /* 0x000fe20000000800 */
[----:B------:R-:W-:Y:S09]  /*27ee0*/  LDSM.16.MT88.4 R60, [R133+0x1000] ;  /* 0x00100000853c783b */ /* 0x000ff20000004200 */
[----:B------:R-:W-:Y:S01]  /*27ef0*/  MUFU.EX2 R69, R120 ;  /* 0x0000007800457308 */ /* 0x000fe20000000800 */
[----:B------:R-:W-:Y:S03]  /*27f00*/  HMMA.16816.F32 R32, R40, R46, R32 ;  /* 0x0000002e2820723c */ /* 0x000fe60000001820 */
[----:B------:R-:W-:Y:S01]  /*27f10*/  F2FP.F16.F32.PACK_AB R42, R146, R147 ;  /* 0x00000093922a723e */ /* 0x000fe200000000ff */
[----:B------:R-:W2:Y:S01]  /*27f20*/  LDSM.16.MT88.4 R44, [R3+0x800] ;  /* 0x00080000032c783b */ /* 0x000ea20000004200 */
[----:B------:R-:W-:Y:S04]  /*27f30*/  F2FP.F16.F32.PACK_AB R43, R149, R145 ;  /* 0x00000091952b723e */ /* 0x000fe800000000ff */
[----:B------:R-:W4:Y:S01]  /*27f40*/  MUFU.EX2 R174, R174 ;  /* 0x000000ae00ae7308 */ /* 0x000f220000000800 */
        /* <DEDUP_REMOVED lines=24> */
[----:B------:R-:W-:Y:S10]  /*280d0*/  MUFU.EX2 R75, R52 ;  /* 0x00000034004b7308 */ /* 0x000ff40000000800 */
[----:B------:R-:W5:Y:S01]  /*280e0*/  MUFU.EX2 R142, R53 ;  /* 0x00000035008e7308 */ /* 0x000f620000000800 */
[C---:B--2---:R-:W-:Y:S09]  /*280f0*/  HMMA.16816.F32 R28, R40.reuse, R44, R28 ;  /* 0x0000002c281c723c */ /* 0x044ff2000000181c */
[----:B------:R-:W-:Y:S10]  /*28100*/  MUFU.EX2 R105, R95 ;  /* 0x0000005f00697308 */ /* 0x000ff40000000800 */
[----:B------:R-:W-:Y:S01]  /*28110*/  MUFU.EX2 R70, R121 ;  /* 0x0000007900467308 */ /* 0x000fe20000000800 */
[----:B------:R-:W-:Y:S01]  /*28120*/  HMMA.16816.F32 R32, R40, R46, R32 ;  /* 0x0000002e2820723c */ /* 0x000fe20000001820 */
[----:B------:R-:W2:Y:S08]  /*28130*/  LDSM.16.MT88.4 R44, [R3+0x1000] ;  /* 0x00100000032c783b */ /* 0x000eb00000004200 */
[----:B------:R-:W-:Y:S01]  /*28140*/  MUFU.EX2 R121, R66 ;  /* 0x0000004200797308 */ /* 0x000fe20000000800 */
[----:B---3--:R-:W-:Y:S02]  /*28150*/  F2FP.F16.F32.PACK_AB R41, R144, R143 ;  /* 0x0000008f9029723e */ /* 0x008fe400000000ff */
[----:B-1----:R-:W-:Y:S07]  /*28160*/  F2FP.F16.F32.PACK_AB R40, R176, R177 ;  /* 0x000000b1b028723e */ /* 0x002fee00000000ff */
[----:B------:R-:W-:Y:S01]  /*28170*/  MUFU.EX2 R66, R90 ;  /* 0x0000005a00427308 */ /* 0x000fe20000000800 */
[----:B----4-:R-:W-:Y:S02]  /*28180*/  F2FP.F16.F32.PACK_AB R42, R174, R175 ;  /* 0x000000afae2a723e */ /* 0x010fe400000000ff */
[----:B-----5:R-:W-:Y:S01]  /*28190*/  F2FP.F16.F32.PACK_AB R43, R142, R75 ;  /* 0x0000004b8e2b723e */ /* 0x020fe200000000ff */
[----:B------:R-:W-:Y:S06]  /*281a0*/  LDSM.16.MT88.4 R52, [R152+0xb800] ;  /* 0x00b800009834783b */ /* 0x000fec0000004200 */
        /* <DEDUP_REMOVED lines=10> */
[-CC-:B------:R-:W-:Y:S01]  /*28250*/  FFMA.FTZ R57, R169, R36.reuse, -R65.reuse ;  /* 0x00000024a9397223 */ /* 0x180fe20000010841 */
[-CC-:B------:R-:W-:Y:S05]  /*28260*/  FFMA.FTZ R56, R130, R36.reuse, -R65.reuse ;  /* 0x0000002482387223 */ /* 0x180fea0000010841 */
[----:B------:R-:W-:Y:S01]  /*28270*/  MUFU.EX2 R101, R178 ;  /* 0x000000b200657308 */ /* 0x000fe20000000800 */
[C---:B------:R-:W-:Y:S09]  /*28280*/  HMMA.16816.F32 R16, R40.reuse, R58, R16 ;  /* 0x0000003a2810723c */ /* 0x040ff20000001810 */
[----:B------:R-:W-:Y:S10]  /*28290*/  MUFU.EX2 R71, R57 ;  /* 0x0000003900477308 */ /* 0x000ff40000000800 */
[----:B------:R3:W4:Y:S01]  /*282a0*/  MUFU.EX2 R72, R56 ;  /* 0x0000003800487308 */ /* 0x0007220000000800 */
[C---:B------:R-:W-:Y:S09]  /*282b0*/  HMMA.16816.F32 R20, R40.reuse, R60, R20 ;  /* 0x0000003c2814723c */ /* 0x040ff20000001814 */
[----:B------:R-:W-:Y:S01]  /*282c0*/  MUFU.EX2 R130, R109 ;  /* 0x0000006d00827308 */ /* 0x000fe20000000800 */
[-CC-:B------:R-:W-:Y:S01]  /*282d0*/  FFMA.FTZ R60, R170, R36.reuse, -R65.reuse ;  /* 0x00000024aa3c7223 */ /* 0x180fe20000010841 */
[-CC-:B------:R-:W-:Y:S08]  /*282e0*/  FFMA.FTZ R61, R171, R36.reuse, -R65.reuse ;  /* 0x00000024ab3d7223 */ /* 0x180ff00000010841 */
[----:B------:R-:W-:Y:S01]  /*282f0*/  MUFU.EX2 R109, R99 ;  /* 0x00000063006d7308 */ /* 0x000fe20000000800 */
[C---:B------:R-:W-:Y:S09]  /*28300*/  HMMA.16816.F32 R24, R40.reuse, R62, R24 ;  /* 0x0000003e2818723c */ /* 0x040ff20000001818 */
[----:B------:R5:W-:Y:S01]  /*28310*/  MUFU.EX2 R140, R60 ;  /* 0x0000003c008c7308 */ /* 0x000be20000000800 */
[----:B---3--:R-:W3:Y:S09]  /*28320*/  LDSM.16.MT88.4 R56, [R133+0x1800] ;  /* 0x001800008538783b */ /* 0x008ef20000004200 */
[----:B------:R1:W4:Y:S01]  /*28330*/  MUFU.EX2 R139, R61 ;  /* 0x0000003d008b7308 */ /* 0x0003220000000800 */
[C---:B--2---:R-:W-:Y:S09]  /*28340*/  HMMA.16816.F32 R28, R40.reuse, R44, R28 ;  /* 0x0000002c281c723c */ /* 0x044ff2000000181c */
[----:B------:R-:W-:Y:S10]  /*28350*/  MUFU.EX2 R100, R179 ;  /* 0x000000b300647308 */ /* 0x000ff40000000800 */
[----:B------:R-:W-:Y:S01]  /*28360*/  MUFU.EX2 R102, R81 ;  /* 0x0000005100667308 */ /* 0x000fe20000000800 */
[-CC-:B-----5:R-:W-:Y:S01]  /*28370*/  FFMA.FTZ R60, R172, R36.reuse, -R65.reuse ;  /* 0x00000024ac3c7223 */ /* 0x1a0fe20000010841 */
[----:B------:R-:W-:Y:S01]  /*28380*/  HMMA.16816.F32 R32, R40, R46, R32 ;  /* 0x0000002e2820723c */ /* 0x000fe20000001820 */
[----:B------:R-:W2:Y:S07]  /*28390*/  LDSM.16.MT88.4 R44, [R3+0x1800] ;  /* 0x00180000032c783b */ /* 0x000eae0000004200 */
[----:B------:R-:W-:Y:S01]  /*283a0*/  MUFU.EX2 R81, R190 ;  /* 0x000000be00517308 */ /* 0x000fe20000000800 */
[----:B------:R-:W-:Y:S01]  /*283b0*/  F2FP.F16.F32.PACK_AB R40, R74, R173 ;  /* 0x000000ad4a28723e */ /* 0x000fe200000000ff */
[--C-:B-1----:R-:W-:Y:S01]  /*283c0*/  FFMA.FTZ R61, R185, R36, -R65.reuse ;  /* 0x00000024b93d7223 */ /* 0x102fe20000010841 */
[----:B----4-:R-:W-:Y:S07]  /*283d0*/  F2FP.F16.F32.PACK_AB R41, R72, R71 ;  /* 0x000000474829723e */ /* 0x010fee00000000ff */
[----:B------:R-:W-:Y:S01]  /*283e0*/  MUFU.EX2 R137, R60 ;  /* 0x0000003c00897308 */ /* 0x000fe20000000800 */
[----:B------:R-:W-:Y:S02]  /*283f0*/  F2FP.F16.F32.PACK_AB R42, R141, R73 ;  /* 0x000000498d2a723e */ /* 0x000fe400000000ff */
[----:B------:R-:W-:Y:S07]  /*28400*/  F2FP.F16.F32.PACK_AB R43, R139, R140 ;  /* 0x0000008c8b2b723e */ /* 0x000fee00000000ff */
[----:B------:R1:W4:Y:S10]  /*28410*/  MUFU.EX2 R68, R61 ;  /* 0x0000003d00447308 */ /* 0x0003340000000800 */
[----:B------:R-:W-:Y:S01]  /*28420*/  MUFU.EX2 R94, R88 ;  /* 0x00000058005e7308 */ /* 0x000fe20000000800 */
[C---:B------:R-:W-:Y:S09]  /*28430*/  HMMA.16816.F32 R4, R40.reuse, R48, R4 ;  /* 0x000000302804723c */ /* 0x040ff20000001804 */
[----:B------:R-:W-:Y:S10]  /*28440*/  MUFU.EX2 R180, R180 ;  /* 0x000000b400b47308 */ /* 0x000ff40000000800 */
[----:B------:R-:W-:Y:S01]  /*28450*/  MUFU.EX2 R157, R183 ;  /* 0x000000b7009d7308 */ /* 0x000fe20000000800 */
[C---:B------:R-:W-:Y:S01]  /*28460*/  HMMA.16816.F32 R8, R40.reuse, R50, R8 ;  /* 0x000000322808723c */ /* 0x040fe20000001808 */
[----:B------:R-:W5:Y:S08]  /*28470*/  LDSM.16.MT88.4 R48, [R168+0xc000] ;  /* 0x00c00000a830783b */ /* 0x000f700000004200 */
[----:B------:R-:W-:Y:S01]  /*28480*/  MUFU.EX2 R88, R184 ;  /* 0x000000b800587308 */ /* 0x000fe20000000800 */
[C---:B------:R-:W-:Y:S01]  /*28490*/  HMMA.16816.F32 R12, R40.reuse, R52, R12 ;  /* 0x00000034280c723c */ /* 0x040fe2000000180c */
[----:B-1----:R-:W-:Y:S07]  /*284a0*/  LDSM.16.MT88.4 R60, [R133+0x2000] ;  /* 0x00200000853c783b */ /* 0x002fee0000004200 */
[C---:B------:R-:W-:Y:S01]  /*284b0*/  HMMA.16816.F32 R16, R40.reuse, R54, R16 ;  /* 0x000000362810723c */ /* 0x040fe20000001810 */
[----:B------:R-:W1:Y:S07]  /*284c0*/  LDSM.16.MT88.4 R52, [R152+0xc000] ;  /* 0x00c000009834783b */ /* 0x000e6e0000004200 */
[C---:B---3--:R-:W-:Y:S03]  /*284d0*/  HMMA.16816.F32 R20, R40.reuse, R56, R20 ;  /* 0x000000382814723c */ /* 0x048fe60000001814 */
[-CC-:B------:R-:W-:Y:S01]  /*284e0*/  FFMA.FTZ R56, R186, R36.reuse, -R65.reuse ;  /* 0x00000024ba387223 */ /* 0x180fe20000010841 */
[-CC-:B------:R-:W-:Y:S03]  /*284f0*/  FFMA.FTZ R57, R187, R36.reuse, -R65.reuse ;  /* 0x00000024bb397223 */ /* 0x180fe60000010841 */
[----:B------:R3:W-:Y:S01]  /*28500*/  MUFU.EX2 R132, R56 ;  /* 0x0000003800847308 */ /* 0x0007e20000000800 */
[C---:B------:R-:W-:Y:S09]  /*28510*/  HMMA.16816.F32 R24, R40.reuse, R58, R24 ;  /* 0x0000003a2818723c */ /* 0x040ff20000001818 */
[----:B------:R4:W5:Y:S01]  /*28520*/  MUFU.EX2 R131, R57 ;  /* 0x0000003900837308 */ /* 0x0009620000000800 */
[C---:B--2---:R-:W-:Y:S03]  /*28530*/  HMMA.16816.F32 R28, R40.reuse, R44, R28 ;  /* 0x0000002c281c723c */ /* 0x044fe6000000181c */
[--C-:B---3--:R-:W-:Y:S05]  /*28540*/  FFMA.FTZ R56, R188, R36, -R65.reuse ;  /* 0x00000024bc387223 */ /* 0x108fea0000010841 */
[----:B------:R-:W-:Y:S01]  /*28550*/  HMMA.16816.F32 R32, R40, R46, R32 ;  /* 0x0000002e2820723c */ /* 0x000fe20000001820 */
[----:B------:R-:W2:Y:S01]  /*28560*/  LDSM.16.MT88.4 R44, [R3+0x2000] ;  /* 0x00200000032c783b */ /* 0x000ea20000004200 */
[----:B------:R-:W-:Y:S01]  /*28570*/  MUFU.EX2 R127, R56 ;  /* 0x00000038007f7308 */ /* 0x000fe20000000800 */
[----:B------:R-:W-:Y:S01]  /*28580*/  F2FP.F16.F32.PACK_AB R40, R69, R70 ;  /* 0x000000464528723e */ /* 0x000fe200000000ff */
[--C-:B----4-:R-:W-:Y:S01]  /*28590*/  FFMA.FTZ R57, R189, R36, -R65.reuse ;  /* 0x00000024bd397223 */ /* 0x110fe20000010841 */
[----:B------:R-:W-:Y:S02]  /*285a0*/  F2FP.F16.F32.PACK_AB R41, R137, R68 ;  /* 0x000000448929723e */ /* 0x000fe400000000ff */
[----:B------:R-:W-:Y:S05]  /*285b0*/  F2FP.F16.F32.PACK_AB R42, R136, R138 ;  /* 0x0000008a882a723e */ /* 0x000fea00000000ff */
[----:B------:R3:W4:Y:S01]  /*285c0*/  MUFU.EX2 R126, R57 ;  /* 0x00000039007e7308 */ /* 0x0007220000000800 */
[----:B-----5:R-:W-:Y:S07]  /*285d0*/  F2FP.F16.F32.PACK_AB R43, R131, R132 ;  /* 0x00000084832b723e */ /* 0x020fee00000000ff */
[C---:B------:R-:W-:Y:S03]  /*285e0*/  HMMA.16816.F32 R4, R40.reuse, R48, R4 ;  /* 0x000000302804723c */ /* 0x040fe60000001804 */
[----:B------:R-:W-:Y:S02]  /*285f0*/  FFMA.FTZ R0, R0, R161, R160 ;  /* 0x000000a100007223 */ /* 0x000fe400000100a0 */
[----:B------:R-:W-:Y:S02]  /*28600*/  LDSM.16.MT88.4 R160, [R168+0x11800] ;  /* 0x01180000a8a0783b */ /* 0x000fe40000004200 */
[----:B------:R-:W-:Y:S01]  /*28610*/  FADD.FTZ R0, R77, R0 ;  /* 0x000000004d007221 */ /* 0x000fe20000010000 */
[C---:B------:R-:W-:Y:S05]  /*28620*/  HMMA.16816.F32 R8, R40.reuse, R50, R8 ;  /* 0x000000322808723c */ /* 0x040fea0000001808 */
[----:B------:R-:W5:Y:S03]  /*28630*/  LDSM.16.MT88.4 R48, [R168+0xc800] ;  /* 0x00c80000a830783b */ /* 0x000f660000004200 */
[C---:B-1----:R-:W-:Y:S05]  /*28640*/  HMMA.16816.F32 R12, R40.reuse, R52, R12 ;  /* 0x00000034280c723c */ /* 0x042fea000000180c */
[----:B---3--:R-:W-:Y:S03]  /*28650*/  LDSM.16.MT88.4 R56, [R133+0x2800] ;  /* 0x002800008538783b */ /* 0x008fe60000004200 */
[C---:B------:R-:W-:Y:S05]  /*28660*/  HMMA.16816.F32 R16, R40.reuse, R54, R16 ;  /* 0x000000362810723c */ /* 0x040fea0000001810 */
[----:B------:R-:W1:Y:S03]  /*28670*/  LDSM.16.MT88.4 R52, [R152+0xc800] ;  /* 0x00c800009834783b */ /* 0x000e660000004200 */
[C---:B------:R-:W-:Y:S03]  /*28680*/  HMMA.16816.F32 R20, R40.reuse, R60, R20 ;  /* 0x0000003c2814723c */ /* 0x040fe60000001814 */
        /* <DEDUP_REMOVED lines=16> */
[C---:B------:R-:W-:Y:S01]  /*28790*/  HMMA.16816.F32 R4, R40.reuse, R48, R4 ;  /* 0x000000302804723c */ /* 0x040fe20000001804 */
[----:B---3--:R-:W-:Y:S07]  /*287a0*/  LDSM.16.MT88.4 R60, [R133+0x3000] ;  /* 0x00300000853c783b */ /* 0x008fee0000004200 */
[C---:B------:R-:W-:Y:S01]  /*287b0*/  HMMA.16816.F32 R8, R40.reuse, R50, R8 ;  /* 0x000000322808723c */ /* 0x040fe20000001808 */
[----:B------:R-:W3:Y:S07]  /*287c0*/  LDSM.16.MT88.4 R48, [R168+0xd000] ;  /* 0x00d00000a830783b */ /* 0x000eee0000004200 */
[C---:B-1----:R-:W-:Y:S08]  /*287d0*/  HMMA.16816.F32 R12, R40.reuse, R52, R12 ;  /* 0x00000034280c723c */ /* 0x042ff0000000180c */
[C---:B------:R-:W-:Y:S01]  /*287e0*/  HMMA.16816.F32 R16, R40.reuse, R54, R16 ;  /* 0x000000362810723c */ /* 0x040fe20000001810 */
[----:B------:R-:W1:Y:S07]  /*287f0*/  LDSM.16.MT88.4 R52, [R152+0xd000] ;  /* 0x00d000009834783b */ /* 0x000e6e0000004200 */
[C---:B------:R-:W-:Y:S03]  /*28800*/  HMMA.16816.F32 R20, R40.reuse, R56, R20 ;  /* 0x000000382814723c */ /* 0x040fe60000001814 */
[-CC-:B------:R-:W-:Y:S01]  /*28810*/  FFMA.FTZ R56, R195, R36.reuse, -R65.reuse ;  /* 0x00000024c3387223 */ /* 0x180fe20000010841 */
[-CC-:B------:R-:W-:Y:S03]  /*28820*/  FFMA.FTZ R57, R196, R36.reuse, -R65.reuse ;  /* 0x00000024c4397223 */ /* 0x180fe60000010841 */
[----:B------:R5:W-:Y:S01]  /*28830*/  MUFU.EX2 R67, R56 ;  /* 0x0000003800437308 */ /* 0x000be20000000800 */
[C---:B------:R-:W-:Y:S09]  /*28840*/  HMMA.16816.F32 R24, R40.reuse, R58, R24 ;  /* 0x0000003a2818723c */ /* 0x040ff20000001818 */
[----:B------:R4:W3:Y:S01]  /*28850*/  MUFU.EX2 R116, R57 ;  /* 0x0000003900747308 */ /* 0x0008e20000000800 */
[C---:B--2---:R-:W-:Y:S03]  /*28860*/  HMMA.16816.F32 R28, R40.reuse, R44, R28 ;  /* 0x0000002c281c723c */ /* 0x044fe6000000181c */
[-CC-:B-----5:R-:W-:Y:S05]  /*28870*/  FFMA.FTZ R56, R197, R36.reuse, -R65.reuse ;  /* 0x00000024c5387223 */ /* 0x1a0fea0000010841 */
[----:B------:R-:W-:Y:S01]  /*28880*/  HMMA.16816.F32 R32, R40, R46, R32 ;  /* 0x0000002e2820723c */ /* 0x000fe20000001820 */
[----:B------:R-:W2:Y:S01]  /*28890*/  LDSM.16.MT88.4 R44, [R3+0x3000] ;  /* 0x00300000032c783b */ /* 0x000ea20000004200 */
[----:B------:R-:W-:Y:S01]  /*288a0*/  MUFU.EX2 R112, R56 ;  /* 0x0000003800707308 */ /* 0x000fe20000000800 */
[----:B------:R-:W-:Y:S01]  /*288b0*/  F2FP.F16.F32.PACK_AB R40, R120, R121 ;  /* 0x000000797828723e */ /* 0x000fe200000000ff */
[--C-:B----4-:R-:W-:Y:S01]  /*288c0*/  FFMA.FTZ R57, R198, R36, -R65.reuse ;  /* 0x00000024c6397223 */ /* 0x110fe20000010841 */
[----:B------:R-:W-:Y:S02]  /*288d0*/  F2FP.F16.F32.PACK_AB R41, R118, R117 ;  /* 0x000000757629723e */ /* 0x000fe400000000ff */
[----:B------:R-:W-:Y:S05]  /*288e0*/  F2FP.F16.F32.PACK_AB R42, R119, R122 ;  /* 0x0000007a772a723e */ /* 0x000fea00000000ff */
[----:B------:R4:W5:Y:S01]  /*288f0*/  MUFU.EX2 R64, R57 ;  /* 0x0000003900407308 */ /* 0x0009620000000800 */
[----:B---3--:R-:W-:Y:S07]  /*28900*/  F2FP.F16.F32.PACK_AB R43, R116, R67 ;  /* 0x00000043742b723e */ /* 0x008fee00000000ff */
[C---:B------:R-:W-:Y:S01]  /*28910*/  HMMA.16816.F32 R4, R40.reuse, R48, R4 ;  /* 0x000000302804723c */ /* 0x040fe20000001804 */
[----:B----4-:R-:W-:Y:S07]  /*28920*/  LDSM.16.MT88.4 R56, [R133+0x3800] ;  /* 0x003800008538783b */ /* 0x010fee0000004200 */
        /* <DEDUP_REMOVED lines=12> */
[--C-:B----4-:R-:W-:Y:S05]  /*289f0*/  FFMA.FTZ R60, R201, R36, -R65.reuse ;  /* 0x00000024c93c7223 */ /* 0x110fea0000010841 */
[----:B------:R-:W-:Y:S01]  /*28a00*/  HMMA.16816.F32 R32, R40, R46, R32 ;  /* 0x0000002e2820723c */ /* 0x000fe20000001820 */
[----:B------:R-:W2:Y:S01]  /*28a10*/  LDSM.16.MT88.4 R44, [R3+0x3800] ;  /* 0x00380000032c783b */ /* 0x000ea20000004200 */
[----:B------:R-:W-:Y:S01]  /*28a20*/  MUFU.EX2 R104, R60 ;  /* 0x0000003c00687308 */ /* 0x000fe20000000800 */
[----:B------:R-:W-:Y:S01]  /*28a30*/  F2FP.F16.F32.PACK_AB R40, R111, R66 ;  /* 0x000000426f28723e */ /* 0x000fe200000000ff */
[--C-:B-----5:R-:W-:Y:S01]  /*28a40*/  FFMA.FTZ R61, R202, R36, -R65.reuse ;  /* 0x00000024ca3d7223 */ /* 0x120fe20000010841 */
        /* <DEDUP_REMOVED lines=18> */
[--C-:B----4-:R-:W-:Y:S06]  /*28b70*/  FFMA.FTZ R56, R79, R36, -R65.reuse ;  /* 0x000000244f387223 */ /* 0x110fec0000010841 */
[----:B------:R-:W-:Y:S01]  /*28b80*/  MUFU.EX2 R79, R238 ;  /* 0x000000ee004f7308 */ /* 0x000fe20000000800 */
[----:B------:R-:W-:Y:S01]  /*28b90*/  HMMA.16816.F32 R32, R40, R46, R32 ;  /* 0x0000002e2820723c */ /* 0x000fe20000001820 */
[----:B------:R-:W2:Y:S02]  /*28ba0*/  LDSM.16.MT88.4 R44, [R3+0x4000] ;  /* 0x00400000032c783b */ /* 0x000ea40000004200 */
[----:B------:R-:W-:Y:S01]  /*28bb0*/  F2FP.F16.F32.PACK_AB R40, R105, R106 ;  /* 0x0000006a6928723e */ /* 0x000fe200000000ff */
[--C-:B-----5:R-:W-:Y:S01]  /*28bc0*/  FFMA.FTZ R57, R78, R36, -R65.reuse ;  /* 0x000000244e397223 */ /* 0x120fe20000010841 */
[----:B------:R-:W-:Y:S04]  /*28bd0*/  F2FP.F16.F32.PACK_AB R41, R104, R103 ;  /* 0x000000676829723e */ /* 0x000fe800000000ff */
[----:B------:R-:W-:Y:S01]  /*28be0*/  MUFU.EX2 R99, R56 ;  /* 0x0000003800637308 */ /* 0x000fe20000000800 */
[----:B------:R-:W-:Y:S02]  /*28bf0*/  F2FP.F16.F32.PACK_AB R42, R109, R159 ;  /* 0x0000009f6d2a723e */ /* 0x000fe400000000ff */
[----:B---3--:R-:W-:Y:S07]  /*28c00*/  F2FP.F16.F32.PACK_AB R43, R107, R108 ;  /* 0x0000006c6b2b723e */ /* 0x008fee00000000ff */
[----:B------:R3:W4:Y:S01]  /*28c10*/  MUFU.EX2 R95, R57 ;  /* 0x00000039005f7308 */ /* 0x0007220000000800 */
[C---:B------:R-:W-:Y:S08]  /*28c20*/  HMMA.16816.F32 R4, R40.reuse, R48, R4 ;  /* 0x000000302804723c */ /* 0x040ff00000001804 */
[C---:B------:R-:W-:Y:S01]  /*28c30*/  HMMA.16816.F32 R8, R40.reuse, R50, R8 ;  /* 0x000000322808723c */ /* 0x040fe20000001808 */
[----:B------:R-:W5:Y:S07]  /*28c40*/  LDSM.16.MT88.4 R48, [R168+0xe800] ;  /* 0x00e80000a830783b */ /* 0x000f6e0000004200 */
[C---:B-1----:R-:W-:Y:S01]  /*28c50*/  HMMA.16816.F32 R12, R40.reuse, R52, R12 ;  /* 0x00000034280c723c */ /* 0x042fe2000000180c */
[----:B---3--:R-:W-:Y:S07]  /*28c60*/  LDSM.16.MT88.4 R56, [R133+0x4800] ;  /* 0x004800008538783b */ /* 0x008fee0000004200 */
[C---:B------:R-:W-:Y:S01]  /*28c70*/  HMMA.16816.F32 R16, R40.reuse, R54, R16 ;  /* 0x000000362810723c */ /* 0x040fe20000001810 */
[----:B------:R-:W1:Y:S07]  /*28c80*/  LDSM.16.MT88.4 R52, [R152+0xe800] ;  /* 0x00e800009834783b */ /* 0x000e6e0000004200 */
[C---:B------:R-:W-:Y:S03]  /*28c90*/  HMMA.16816.F32 R20, R40.reuse, R60, R20 ;  /* 0x0000003c2814723c */ /* 0x040fe60000001814 */
[-CC-:B------:R-:W-:Y:S01]  /*28ca0*/  FFMA.FTZ R60, R82, R36.reuse, -R65.reuse ;  /* 0x00000024523c7223 */ /* 0x180fe20000010841 */
[-CC-:B------:R-:W-:Y:S01]  /*28cb0*/  FFMA.FTZ R61, R83, R36.reuse, -R65.reuse ;  /* 0x00000024533d7223 */ /* 0x180fe20000010841 */
[----:B------:R-:W-:Y:S03]  /*28cc0*/  MUFU.EX2 R82, R237 ;  /* 0x000000ed00527308 */ /* 0x000fe60000000800 */
[C---:B------:R-:W-:Y:S07]  /*28cd0*/  HMMA.16816.F32 R24, R40.reuse, R62, R24 ;  /* 0x0000003e2818723c */ /* 0x040fee0000001818 */
[----:B------:R3:W-:Y:S10]  /*28ce0*/  MUFU.EX2 R97, R60 ;  /* 0x0000003c00617308 */ /* 0x0007f40000000800 */
[----:B------:R4:W5:Y:S01]  /*28cf0*/  MUFU.EX2 R96, R61 ;  /* 0x0000003d00607308 */ /* 0x0009620000000800 */
[C---:B--2---:R-:W-:Y:S09]  /*28d00*/  HMMA.16816.F32 R28, R40.reuse, R44, R28 ;  /* 0x0000002c281c723c */ /* 0x044ff2000000181c */
[----:B------:R-:W-:Y:S01]  /*28d10*/  MUFU.EX2 R83, R181 ;  /* 0x000000b500537308 */ /* 0x000fe20000000800 */
[--C-:B---3--:R-:W-:Y:S01]  /*28d20*/  FFMA.FTZ R60, R87, R36, -R65.reuse ;  /* 0x00000024573c7223 */ /* 0x108fe20000010841 */
[----:B------:R-:W-:Y:S01]  /*28d30*/  HMMA.16816.F32 R32, R40, R46, R32 ;  /* 0x0000002e2820723c */ /* 0x000fe20000001820 */
[----:B------:R-:W2:Y:S02]  /*28d40*/  LDSM.16.MT88.4 R44, [R3+0x4800] ;  /* 0x00480000032c783b */ /* 0x000ea40000004200 */
[----:B------:R-:W-:Y:S01]  /*28d50*/  F2FP.F16.F32.PACK_AB R40, R101, R98 ;  /* 0x000000626528723e */ /* 0x000fe200000000ff */
[--C-:B----4-:R-:W-:Y:S01]  /*28d60*/  FFMA.FTZ R61, R86, R36, -R65.reuse ;  /* 0x00000024563d7223 */ /* 0x110fe20000010841 */
[----:B------:R-:W-:Y:S03]  /*28d70*/  F2FP.F16.F32.PACK_AB R41, R99, R95 ;  /* 0x0000005f6329723e */ /* 0x000fe600000000ff */
[----:B------:R-:W-:Y:S01]  /*28d80*/  MUFU.EX2 R92, R60 ;  /* 0x0000003c005c7308 */ /* 0x000fe20000000800 */
[----:B------:R-:W-:Y:S02]  /*28d90*/  F2FP.F16.F32.PACK_AB R42, R102, R100 ;  /* 0x00000064662a723e */ /* 0x000fe400000000ff */
[----:B-----5:R-:W-:Y:S07]  /*28da0*/  F2FP.F16.F32.PACK_AB R43, R96, R97 ;  /* 0x00000061602b723e */ /* 0x020fee00000000ff */
[----:B------:R3:W4:Y:S10]  /*28db0*/  MUFU.EX2 R89, R61 ;  /* 0x0000003d00597308 */ /* 0x0007340000000800 */
[----:B------:R-:W-:Y:S01]  /*28dc0*/  MUFU.EX2 R86, R182 ;  /* 0x000000b600567308 */ /* 0x000fe20000000800 */
        /* <DEDUP_REMOVED lines=9> */
[-CC-:B------:R-:W-:Y:S03]  /*28e60*/  FFMA.FTZ R56, R205, R36.reuse, -R65.reuse ;  /* 0x00000024cd387223 */ /* 0x180fe60000010841 */
[----:B------:R3:W-:Y:S01]  /*28e70*/  MUFU.EX2 R93, R57 ;  /* 0x00000039005d7308 */ /* 0x0007e20000000800 */
[C---:B------:R-:W-:Y:S09]  /*28e80*/  HMMA.16816.F32 R24, R40.reuse, R58, R24 ;  /* 0x0000003a2818723c */ /* 0x040ff20000001818 */
[----:B------:R4:W5:Y:S01]  /*28e90*/  MUFU.EX2 R91, R56 ;  /* 0x00000038005b7308 */ /* 0x0009620000000800 */
[C---:B--2---:R-:W-:Y:S03]  /*28ea0*/  HMMA.16816.F32 R28, R40.reuse, R44, R28 ;  /* 0x0000002c281c723c */ /* 0x044fe6000000181c */
[-CC-:B---3--:R-:W-:Y:S05]  /*28eb0*/  FFMA.FTZ R57, R207, R36.reuse, -R65.reuse ;  /* 0x00000024cf397223 */ /* 0x188fea0000010841 */
        /* <DEDUP_REMOVED lines=10> */
[-CC-:B---3--:R-:W-:Y:S05]  /*28f60*/  FFMA.FTZ R56, R209, R36.reuse, -R65.reuse ;  /* 0x00000024d1387223 */ /* 0x188fea0000010841 */
[C---:B------:R-:W-:Y:S01]  /*28f70*/  HMMA.16816.F32 R8, R40.reuse, R50, R8 ;  /* 0x000000322808723c */ /* 0x040fe20000001808 */
[----:B------:R-:W3:Y:S01]  /*28f80*/  LDSM.16.MT88.4 R48, [R168+0xf800] ;  /* 0x00f80000a830783b */ /* 0x000ee20000004200 */
[----:B------:R5:W-:Y:S06]  /*28f90*/  MUFU.EX2 R158, R56 ;  /* 0x00000038009e7308 */ /* 0x000bec0000000800 */
[C---:B-1----:R-:W-:Y:S08]  /*28fa0*/  HMMA.16816.F32 R12, R40.reuse, R52, R12 ;  /* 0x00000034280c723c */ /* 0x042ff0000000180c */
[C---:B------:R-:W-:Y:S01]  /*28fb0*/  HMMA.16816.F32 R16, R40.reuse, R54, R16 ;  /* 0x000000362810723c */ /* 0x040fe20000001810 */
[----:B------:R-:W1:Y:S07]  /*28fc0*/  LDSM.16.MT88.4 R52, [R152+0xf800] ;  /* 0x00f800009834783b */ /* 0x000e6e0000004200 */
[C---:B------:R-:W-:Y:S01]  /*28fd0*/  HMMA.16816.F32 R20, R40.reuse, R60, R20 ;  /* 0x0000003c2814723c */ /* 0x040fe20000001814 */
[----:B-----5:R-:W5:Y:S02]  /*28fe0*/  LDSM.16.MT88.4 R56, [R133+0x5800] ;  /* 0x005800008538783b */ /* 0x020f640000004200 */
[--C-:B------:R-:W-:Y:S04]  /*28ff0*/  FFMA.FTZ R60, R208, R36, -R65.reuse ;  /* 0x00000024d03c7223 */ /* 0x100fe80000010841 */
[----:B------:R-:W3:Y:S01]  /*29000*/  MUFU.EX2 R87, R60 ;  /* 0x0000003c00577308 */ /* 0x000ee20000000800 */
[C---:B------:R-:W-:Y:S09]  /*29010*/  HMMA.16816.F32 R24, R40.reuse, R62, R24 ;  /* 0x0000003e2818723c */ /* 0x040ff20000001818 */
[----:B------:R-:W-:Y:S10]  /*29020*/  MUFU.EX2 R63, R247 ;  /* 0x000000f7003f7308 */ /* 0x000ff40000000800 */
[----:B------:R-:W-:Y:S01]  /*29030*/  MUFU.EX2 R60, R248 ;  /* 0x000000f8003c7308 */ /* 0x000fe20000000800 */
[C---:B--2---:R-:W-:Y:S08]  /*29040*/  HMMA.16816.F32 R28, R40.reuse, R44, R28 ;  /* 0x0000002c281c723c */ /* 0x044ff0000000181c */
[----:B------:R-:W-:Y:S01]  /*29050*/  HMMA.16816.F32 R32, R40, R46, R32 ;  /* 0x0000002e2820723c */ /* 0x000fe20000001820 */
[----:B------:R-:W2:Y:S02]  /*29060*/  LDSM.16.MT88.4 R44, [R3+0x5800] ;  /* 0x00580000032c783b */ /* 0x000ea40000004200 */
[----:B------:R-:W-:Y:S02]  /*29070*/  F2FP.F16.F32.PACK_AB R40, R86, R83 ;  /* 0x000000535628723e */ /* 0x000fe400000000ff */
[----:B----4-:R-:W-:Y:S02]  /*29080*/  F2FP.F16.F32.PACK_AB R41, R85, R84 ;  /* 0x000000545529723e */ /* 0x010fe400000000ff */
[----:B------:R-:W-:Y:S02]  /*29090*/  F2FP.F16.F32.PACK_AB R42, R88, R157 ;  /* 0x0000009d582a723e */ /* 0x000fe400000000ff */
[----:B---3--:R-:W-:Y:S07]  /*290a0*/  F2FP.F16.F32.PACK_AB R43, R87, R158 ;  /* 0x0000009e572b723e */ /* 0x008fee00000000ff */
[C---:B------:R-:W-:Y:S08]  /*290b0*/  HMMA.16816.F32 R4, R40.reuse, R48, R4 ;  /* 0x000000302804723c */ /* 0x040ff00000001804 */
[C---:B------:R-:W-:Y:S01]  /*290c0*/  HMMA.16816.F32 R8, R40.reuse, R50, R8 ;  /* 0x000000322808723c */ /* 0x040fe20000001808 */
[----:B------:R-:W3:Y:S07]  /*290d0*/  LDSM.16.MT88.4 R48, [R168+0x10000] ;  /* 0x01000000a830783b */ /* 0x000eee0000004200 */
[C---:B-1----:R-:W-:Y:S03]  /*290e0*/  HMMA.16816.F32 R12, R40.reuse, R52, R12 ;  /* 0x00000034280c723c */ /* 0x042fe6000000180c */
[-CC-:B------:R-:W-:Y:S01]  /*290f0*/  FFMA.FTZ R52, R211, R36.reuse, -R65.reuse ;  /* 0x00000024d3347223 */ /* 0x180fe20000010841 */
[-CC-:B------:R-:W-:Y:S03]  /*29100*/  FFMA.FTZ R53, R210, R36.reuse, -R65.reuse ;  /* 0x00000024d2357223 */ /* 0x180fe60000010841 */
[----:B------:R1:W-:Y:S01]  /*29110*/  MUFU.EX2 R77, R52 ;  /* 0x00000034004d7308 */ /* 0x0003e20000000800 */
[C---:B------:R-:W-:Y:S09]  /*29120*/  HMMA.16816.F32 R16, R40.reuse, R54, R16 ;  /* 0x000000362810723c */ /* 0x040ff20000001810 */
[----:B------:R-:W4:Y:S01]  /*29130*/  MUFU.EX2 R78, R53 ;  /* 0x00000035004e7308 */ /* 0x000f220000000800 */
[C---:B-----5:R-:W-:Y:S03]  /*29140*/  HMMA.16816.F32 R20, R40.reuse, R56, R20 ;  /* 0x000000382814723c */ /* 0x060fe60000001814 */
[----:B-1----:R-:W-:Y:S01]  /*29150*/  FADD.FTZ R52, R80, R0 ;  /* 0x0000000050347221 */ /* 0x002fe20000010000 */
[----:B------:R-:W-:Y:S05]  /*29160*/  FADD.FTZ R0, R156, R154 ;  /* 0x0000009a9c007221 */ /* 0x000fea0000010000 */
[----:B------:R-:W1:Y:S01]  /*29170*/  MUFU.EX2 R80, R239 ;  /* 0x000000ef00507308 */ /* 0x000e620000000800 */
[C---:B------:R-:W-:Y:S03]  /*29180*/  HMMA.16816.F32 R24, R40.reuse, R58, R24 ;  /* 0x0000003a2818723c */ /* 0x040fe60000001818 */
[----:B------:R-:W-:Y:S01]  /*29190*/  FADD.FTZ R56, R153, R52 ;  /* 0x0000003499387221 */ /* 0x000fe20000010000 */
[-CC-:B------:R-:W-:Y:S01]  /*291a0*/  FFMA.FTZ R52, R212, R36.reuse, -R65.reuse ;  /* 0x00000024d4347223 */ /* 0x180fe20000010841 */
[----:B------:R-:W-:Y:S01]  /*291b0*/  FADD.FTZ R57, R76, R0 ;  /* 0x000000004c397221 */ /* 0x000fe20000010000 */
[----:B------:R-:W-:Y:S01]  /*291c0*/  FFMA.FTZ R0, R213, R36, -R65 ;  /* 0x00000024d5007223 */ /* 0x000fe20000010841 */
[----:B------:R-:W-:Y:S01]  /*291d0*/  FADD.FTZ R56, R148, R56 ;  /* 0x0000003894387221 */ /* 0x000fe20000010000 */
[C---:B--2---:R-:W-:Y:S01]  /*291e0*/  HMMA.16816.F32 R28, R40.reuse, R44, R28 ;  /* 0x0000002c281c723c */ /* 0x044fe2000000181c */
[----:B------:R2:W-:Y:S02]  /*291f0*/  MUFU.EX2 R76, R52 ;  /* 0x00000034004c7308 */ /* 0x0005e40000000800 */
[----:B------:R-:W-:Y:S08]  /*29200*/  FADD.FTZ R57, R150, R57 ;  /* 0x0000003996397221 */ /* 0x000ff00000010000 */
[----:B------:R5:W3:Y:S01]  /*29210*/  MUFU.EX2 R148, R0 ;  /* 0x0000000000947308 */ /* 0x000ae20000000800 */
[----:B------:R-:W-:Y:S01]  /*29220*/  FADD.FTZ R44, R147, R57 ;  /* 0x00000039932c7221 */ /* 0x000fe20000010000 */
[----:B------:R-:W-:Y:S03]  /*29230*/  HMMA.16816.F32 R32, R40, R46, R32 ;  /* 0x0000002e2820723c */ /* 0x000fe60000001820 */
[----:B------:R-:W-:Y:S02]  /*29240*/  F2FP.F16.F32.PACK_AB R40, R82, R81 ;  /* 0x000000515228723e */ /* 0x000fe400000000ff */
[----:B----4-:R-:W-:Y:S01]  /*29250*/  F2FP.F16.F32.PACK_AB R41, R77, R78 ;  /* 0x0000004e4d29723e */ /* 0x010fe200000000ff */
[----:B--2---:R-:W2:Y:S01]  /*29260*/  LDSM.16.MT88.4 R52, [R152+0x10000] ;  /* 0x010000009834783b */ /* 0x004ea20000004200 */
[----:B-1----:R-:W-:Y:S01]  /*29270*/  F2FP.F16.F32.PACK_AB R42, R80, R79 ;  /* 0x0000004f502a723e */ /* 0x002fe200000000ff */
[----:B-----5:R-:W-:Y:S01]  /*29280*/  FADD.FTZ R0, R151, R56 ;  /* 0x0000003897007221 */ /* 0x020fe20000010000 */
[----:B------:R-:W-:Y:S01]  /*29290*/  FADD.FTZ R56, R146, R44 ;  /* 0x0000002c92387221 */ /* 0x000fe20000010000 */
[----:B---3--:R-:W-:Y:S02]  /*292a0*/  F2FP.F16.F32.PACK_AB R43, R148, R76 ;  /* 0x0000004c942b723e */ /* 0x008fe400000000ff */
        /* <DEDUP_REMOVED lines=8> */
[C---:B------:R-:W-:Y:S01]  /*29330*/  HMMA.16816.F32 R8, R40.reuse, R50, R8 ;  /* 0x000000322808723c */ /* 0x040fe20000001808 */
[----:B------:R-:W-:Y:S02]  /*29340*/  LDSM.16.MT88.4 R144, [R133+0x7800] ;  /* 0x007800008590783b */ /* 0x000fe40000004200 */
[----:B------:R-:W-:Y:S01]  /*29350*/  FADD.FTZ R56, R175, R48 ;  /* 0x00000030af387221 */ /* 0x000fe20000010000 */
[----:B------:R-:W-:Y:S02]  /*29360*/  FADD.FTZ R0, R75, R0 ;  /* 0x000000004b007221 */ /* 0x000fe40000010000 */
[----:B------:R-:W-:Y:S01]  /*29370*/  MUFU.EX2 R75, R240 ;  /* 0x000000f0004b7308 */ /* 0x000fe20000000800 */
[----:B------:R-:W-:Y:S01]  /*29380*/  FADD.FTZ R56, R174, R56 ;  /* 0x00000038ae387221 */ /* 0x000fe20000010000 */
[----:B------:R-:W-:Y:S01]  /*29390*/  FADD.FTZ R0, R142, R0 ;  /* 0x000000008e007221 */ /* 0x000fe20000010000 */
[----:B------:R-:W3:Y:S02]  /*293a0*/  LDSM.16.MT88.4 R48, [R3+0x6000] ;  /* 0x006000000330783b */ /* 0x000ee40000004200 */
[----:B------:R-:W-:Y:S01]  /*293b0*/  FADD.FTZ R57, R173, R56 ;  /* 0x00000038ad397221 */ /* 0x000fe20000010000 */
[----:B------:R-:W-:Y:S04]  /*293c0*/  FADD.FTZ R56, R71, R0 ;  /* 0x0000000047387221 */ /* 0x000fe80000010000 */
[----:B------:R-:W-:Y:S01]  /*293d0*/  MUFU.EX2 R71, R242 ;  /* 0x000000f200477308 */ /* 0x000fe20000000800 */
[----:B------:R-:W-:Y:S01]  /*293e0*/  FADD.FTZ R0, R74, R57 ;  /* 0x000000394a007221 */ /* 0x000fe20000010000 */
[----:B------:R-:W-:Y:S01]  /*293f0*/  FADD.FTZ R57, R72, R56 ;  /* 0x0000003848397221 */ /* 0x000fe20000010000 */
[-CC-:B------:R-:W-:Y:S07]  /*29400*/  FFMA.FTZ R56, R215, R36.reuse, -R65.reuse ;  /* 0x00000024d7387223 */ /* 0x180fee0000010841 */
[----:B------:R-:W4:Y:S01]  /*29410*/  MUFU.EX2 R74, R241 ;  /* 0x000000f1004a7308 */ /* 0x000f220000000800 */
[C---:B--2---:R-:W-:Y:S09]  /*29420*/  HMMA.16816.F32 R12, R40.reuse, R52, R12 ;  /* 0x00000034280c723c */ /* 0x044ff2000000180c */
[----:B------:R2:W-:Y:S01]  /*29430*/  MUFU.EX2 R72, R56 ;  /* 0x0000003800487308 */ /* 0x0005e20000000800 */
[-C--:B------:R-:W-:Y:S01]  /*29440*/  FFMA.FTZ R52, R214, R36.reuse, -R65 ;  /* 0x00000024d6347223 */ /* 0x080fe20000010841 */
[----:B------:R-:W-:Y:S01]  /*29450*/  FADD.FTZ R58, R73, R0 ;  /* 0x00000000493a7221 */ /* 0x000fe20000010000 */
[----:B------:R-:W-:Y:S01]  /*29460*/  FADD.FTZ R0, R140, R57 ;  /* 0x000000398c007221 */ /* 0x000fe20000010000 */
[C---:B------:R-:W-:Y:S06]  /*29470*/  HMMA.16816.F32 R16, R40.reuse, R54, R16 ;  /* 0x000000362810723c */ /* 0x040fec0000001810 */
[----:B------:R5:W4:Y:S01]  /*29480*/  MUFU.EX2 R73, R52 ;  /* 0x0000003400497308 */ /* 0x000b220000000800 */
[----:B------:R-:W-:Y:S01]  /*29490*/  FADD.FTZ R57, R141, R58 ;  /* 0x0000003a8d397221 */ /* 0x000fe20000010000 */
[C---:B-1----:R-:W-:Y:S03]  /*294a0*/  HMMA.16816.F32 R20, R40.reuse, R44, R20 ;  /* 0x0000002c2814723c */ /* 0x042fe60000001814 */
[----:B--2---:R-:W-:Y:S01]  /*294b0*/  FADD.FTZ R56, R139, R0 ;  /* 0x000000008b387221 */ /* 0x004fe20000010000 */
[----:B------:R-:W-:Y:S01]  /*294c0*/  FADD.FTZ R0, R70, R57 ;  /* 0x0000003946007221 */ /* 0x000fe20000010000 */
[-CC-:B------:R-:W-:Y:S03]  /*294d0*/  FFMA.FTZ R44, R216, R36.reuse, -R65.reuse ;  /* 0x00000024d82c7223 */ /* 0x180fe60000010841 */
[----:B------:R-:W1:Y:S01]  /*294e0*/  MUFU.EX2 R70, R243 ;  /* 0x000000f300467308 */ /* 0x000e620000000800 */
[----:B-----5:R-:W2:Y:S01]  /*294f0*/  LDSM.16.MT88.4 R52, [R168+0x10800] ;  /* 0x01080000a834783b */ /* 0x020ea20000004200 */
[C---:B------:R-:W-:Y:S03]  /*29500*/  HMMA.16816.F32 R24, R40.reuse, R46, R24 ;  /* 0x0000002e2818723c */ /* 0x040fe60000001818 */
[----:B------:R-:W-:Y:S01]  /*29510*/  FADD.FTZ R57, R69, R0 ;  /* 0x0000000045397221 */ /* 0x000fe20000010000 */
[-C--:B------:R-:W-:Y:S04]  /*29520*/  FFMA.FTZ R0, R217, R36.reuse, -R65 ;  /* 0x00000024d9007223 */ /* 0x080fe80000010841 */
[----:B------:R5:W-:Y:S01]  /*29530*/  MUFU.EX2 R69, R44 ;  /* 0x0000002c00457308 */ /* 0x000be20000000800 */
[----:B------:R-:W-:Y:S01]  /*29540*/  FADD.FTZ R56, R68, R56 ;  /* 0x0000003844387221 */ /* 0x000fe20000010000 */
[----:B------:R-:W-:Y:S01]  /*29550*/  FADD.FTZ R57, R138, R57 ;  /* 0x000000398a397221 */ /* 0x000fe20000010000 */
[C---:B---3--:R-:W-:Y:S07]  /*29560*/  HMMA.16816.F32 R28, R40.reuse, R48, R28 ;  /* 0x00000030281c723c */ /* 0x048fee000000181c */
[----:B------:R3:W1:Y:S01]  /*29570*/  MUFU.EX2 R68, R0 ;  /* 0x0000000000447308 */ /* 0x0006620000000800 */
[----:B------:R-:W-:Y:S01]  /*29580*/  FADD.FTZ R56, R137, R56 ;  /* 0x0000003889387221 */ /* 0x000fe20000010000 */
[----:B------:R-:W-:Y:S01]  /*29590*/  FADD.FTZ R48, R136, R57 ;  /* 0x0000003988307221 */ /* 0x000fe20000010000 */
[-CC-:B------:R-:W-:Y:S01]  /*295a0*/  FFMA.FTZ R57, R218, R36.reuse, -R65.reuse ;  /* 0x00000024da397223 */ /* 0x180fe20000010841 */
[----:B------:R-:W-:Y:S01]  /*295b0*/  HMMA.16816.F32 R32, R40, R50, R32 ;  /* 0x000000322820723c */ /* 0x000fe20000001820 */
[----:B-----5:R-:W5:Y:S02]  /*295c0*/  LDSM.16.MT88.4 R44, [R152+0x10800] ;  /* 0x01080000982c783b */ /* 0x020f640000004200 */
[----:B----4-:R-:W-:Y:S02]  /*295d0*/  F2FP.F16.F32.PACK_AB R40, R74, R75 ;  /* 0x0000004b4a28723e */ /* 0x010fe400000000ff */
[----:B------:R-:W-:Y:S01]  /*295e0*/  F2FP.F16.F32.PACK_AB R41, R72, R73 ;  /* 0x000000494829723e */ /* 0x000fe200000000ff */
[----:B---3--:R-:W-:Y:S01]  /*295f0*/  FADD.FTZ R0, R132, R56 ;  /* 0x0000003884007221 */ /* 0x008fe20000010000 */
[----:B------:R-:W-:Y:S01]  /*29600*/  FADD.FTZ R56, R124, R48 ;  /* 0x000000307c387221 */ /* 0x000fe20000010000 */
[----:B-1----:R-:W-:Y:S01]  /*29610*/  F2FP.F16.F32.PACK_AB R42, R70, R71 ;  /* 0x00000047462a723e */ /* 0x002fe200000000ff */
[----:B------:R-:W-:Y:S02]  /*29620*/  IMAD.MOV.U32 R132, RZ, RZ, R2 ;  /* 0x000000ffff847224 */ /* 0x000fe400078e0002 */
[----:B------:R-:W-:Y:S01]  /*29630*/  FADD.FTZ R0, R131, R0 ;  /* 0x0000000083007221 */ /* 0x000fe20000010000 */
[----:B------:R-:W-:Y:S01]  /*29640*/  F2FP.F16.F32.PACK_AB R43, R68, R69 ;  /* 0x00000045442b723e */ /* 0x000fe200000000ff */
[----:B------:R-:W-:Y:S01]  /*29650*/  FADD.FTZ R56, R129, R56 ;  /* 0x0000003881387221 */ /* 0x000fe20000010000 */
[----:B------:R-:W1:Y:S01]  /*29660*/  LDSM.16.MT88.4 R48, [R133+0x6800] ;  /* 0x006800008530783b */ /* 0x000e620000004200 */
[----:B------:R-:W-:Y:S04]  /*29670*/  FADD.FTZ R0, R126, R0 ;  /* 0x000000007e007221 */ /* 0x000fe80000010000 */
[----:B------:R-:W-:Y:S01]  /*29680*/  FADD.FTZ R0, R127, R0 ;  /* 0x000000007f007221 */ /* 0x000fe20000010000 */
[C---:B--2---:R-:W-:Y:S03]  /*29690*/  HMMA.16816.F32 R4, R40.reuse, R52, R4 ;  /* 0x000000342804723c */ /* 0x044fe60000001804 */
[----:B------:R-:W-:Y:S01]  /*296a0*/  FADD.FTZ R52, R130, R56 ;  /* 0x0000003882347221 */ /* 0x000fe20000010000 */
[----:B------:R-:W-:Y:S03]  /*296b0*/  FADD.FTZ R0, R125, R0 ;  /* 0x000000007d007221 */ /* 0x000fe60000010000 */
[----:B------:R-:W-:Y:S01]  /*296c0*/  FADD.FTZ R52, R128, R52 ;  /* 0x0000003480347221 */ /* 0x000fe20000010000 */
[C---:B------:R-:W-:Y:S03]  /*296d0*/  HMMA.16816.F32 R8, R40.reuse, R54, R8 ;  /* 0x000000362808723c */ /* 0x040fe60000001808 */
[----:B------:R-:W-:Y:S01]  /*296e0*/  FADD.FTZ R0, R123, R0 ;  /* 0x000000007b007221 */ /* 0x000fe20000010000 */
[----:B------:R-:W-:Y:S02]  /*296f0*/  FADD.FTZ R56, R121, R52 ;  /* 0x0000003479387221 */ /* 0x000fe40000010000 */
[----:B------:R-:W2:Y:S01]  /*29700*/  LDSM.16.MT88.4 R52, [R3+0x6800] ;  /* 0x006800000334783b */ /* 0x000ea20000004200 */
[----:B------:R-:W-:Y:S01]  /*29710*/  FADD.FTZ R0, R117, R0 ;  /* 0x0000000075007221 */ /* 0x000fe20000010000 */
[----:B------:R-:W-:Y:S03]  /*29720*/  FADD.FTZ R56, R120, R56 ;  /* 0x0000003878387221 */ /* 0x000fe60000010000 */
[----:B------:R-:W-:Y:S01]  /*29730*/  FADD.FTZ R0, R118, R0 ;  /* 0x0000000076007221 */ /* 0x000fe20000010000 */
[C---:B-----5:R-:W-:Y:S03]  /*29740*/  HMMA.16816.F32 R12, R40.reuse, R44, R12 ;  /* 0x0000002c280c723c */ /* 0x060fe6000000180c */
[----:B------:R-:W-:Y:S01]  /*29750*/  FADD.FTZ R44, R122, R56 ;  /* 0x000000387a2c7221 */ /* 0x000fe20000010000 */
[----:B------:R-:W-:Y:S01]  /*29760*/  FADD.FTZ R0, R67, R0 ;  /* 0x0000000043007221 */ /* 0x000fe20000010000 */
[-C--:B------:R-:W-:Y:S01]  /*29770*/  FFMA.FTZ R56, R219, R36.reuse, -R65 ;  /* 0x00000024db387223 */ /* 0x080fe20000010841 */
[----:B------:R-:W-:Y:S01]  /*29780*/  MUFU.EX2 R67, R244 ;  /* 0x000000f400437308 */ /* 0x000fe20000000800 */
[----:B------:R-:W-:Y:S01]  /*29790*/  FADD.FTZ R44, R119, R44 ;  /* 0x0000002c772c7221 */ /* 0x000fe20000010000 */
[C---:B------:R-:W-:Y:S03]  /*297a0*/  HMMA.16816.F32 R16, R40.reuse, R46, R16 ;  /* 0x0000002e2810723c */ /* 0x040fe60000001810 */
[----:B------:R-:W-:Y:S01]  /*297b0*/  FADD.FTZ R58, R116, R0 ;  /* 0x00000000743a7221 */ /* 0x000fe20000010000 */
[----:B------:R-:W-:Y:S04]  /*297c0*/  FADD.FTZ R0, R66, R44 ;  /* 0x0000002c42007221 */ /* 0x000fe80000010000 */
[----:B------:R-:W3:Y:S01]  /*297d0*/  MUFU.EX2 R116, R245 ;  /* 0x000000f500747308 */ /* 0x000ee20000000800 */
[----:B------:R-:W4:Y:S01]  /*297e0*/  LDSM.16.MT88.4 R44, [R168+0x11000] ;  /* 0x01100000a82c783b */ /* 0x000f220000004200 */
[C---:B-1----:R-:W-:Y:S08]  /*297f0*/  HMMA.16816.F32 R20, R40.reuse, R48, R20 ;  /* 0x000000302814723c */ /* 0x042ff00000001814 */
[----:B------:R1:W-:Y:S01]  /*29800*/  MUFU.EX2 R66, R57 ;  /* 0x0000003900427308 */ /* 0x0003e20000000800 */
[C---:B------:R-:W-:Y:S01]  /*29810*/  HMMA.16816.F32 R24, R40.reuse, R50, R24 ;  /* 0x000000322818723c */ /* 0x040fe20000001818 */
[----:B------:R-:W5:Y:S02]  /*29820*/  LDSM.16.MT88.4 R48, [R152+0x11000] ;  /* 0x011000009830783b */ /* 0x000f640000004200 */
[----:B-1----:R-:W-:Y:S01]  /*29830*/  FADD.FTZ R57, R64, R58 ;  /* 0x0000003a40397221 */ /* 0x002fe20000010000 */
[----:B------:R-:W-:Y:S05]  /*29840*/  FADD.FTZ R58, R111, R0 ;  /* 0x000000006f3a7221 */ /* 0x000fea0000010000 */
[----:B------:R-:W-:Y:S01]  /*29850*/  MUFU.EX2 R64, R246 ;  /* 0x000000f600407308 */ /* 0x000fe20000000800 */
[C---:B--2---:R-:W-:Y:S09]  /*29860*/  HMMA.16816.F32 R28, R40.reuse, R52, R28 ;  /* 0x00000034281c723c */ /* 0x044ff2000000181c */
[----:B------:R1:W2:Y:S01]  /*29870*/  MUFU.EX2 R111, R56 ;  /* 0x00000038006f7308 */ /* 0x0002a20000000800 */
[----:B------:R-:W-:Y:S01]  /*29880*/  FADD.FTZ R0, R112, R57 ;  /* 0x0000003970007221 */ /* 0x000fe20000010000 */
[----:B------:R-:W-:Y:S01]  /*29890*/  FADD.FTZ R58, R113, R58 ;  /* 0x0000003a713a7221 */ /* 0x000fe20000010000 */
[----:B------:R-:W-:Y:S03]  /*298a0*/  HMMA.16816.F32 R32, R40, R54, R32 ;  /* 0x000000362820723c */ /* 0x000fe60000001820 */
[----:B------:R-:W-:Y:S01]  /*298b0*/  FADD.FTZ R57, R110, R0 ;  /* 0x000000006e397221 */ /* 0x000fe20000010000 */
[-C--:B------:R-:W-:Y:S01]  /*298c0*/  FFMA.FTZ R0, R224, R36.reuse, -R65 ;  /* 0x00000024e0007223 */ /* 0x080fe20000010841 */
[----:B---3--:R-:W-:Y:S02]  /*298d0*/  F2FP.F16.F32.PACK_AB R40, R116, R67 ;  /* 0x000000437428723e */ /* 0x008fe400000000ff */
[----:B------:R-:W-:Y:S01]  /*298e0*/  FADD.FTZ R57, R114, R57 ;  /* 0x0000003972397221 */ /* 0x000fe20000010000 */
[----:B------:R3:W-:Y:S01]  /*298f0*/  MUFU.EX2 R61, R0 ;  /* 0x00000000003d7308 */ /* 0x0007e20000000800 */
[----:B-1----:R-:W-:Y:S01]  /*29900*/  FFMA.FTZ R56, R221, R36, -R65 ;  /* 0x00000024dd387223 */ /* 0x002fe20000010841 */
[----:B--2---:R-:W-:Y:S02]  /*29910*/  F2FP.F16.F32.PACK_AB R41, R111, R66 ;  /* 0x000000426f29723e */ /* 0x004fe400000000ff */
[----:B------:R-:W-:Y:S06]  /*29920*/  F2FP.F16.F32.PACK_AB R42, R63, R64 ;  /* 0x000000403f2a723e */ /* 0x000fec00000000ff */
[----:B------:R1:W2:Y:S01]  /*29930*/  MUFU.EX2 R62, R56 ;  /* 0x00000038003e7308 */ /* 0x0002a20000000800 */
[----:B---3--:R-:W-:Y:S01]  /*29940*/  FADD.FTZ R0, R103, R57 ;  /* 0x0000003967007221 */ /* 0x008fe20000010000 */
[----:B-1----:R-:W-:Y:S01]  /*29950*/  FADD.FTZ R56, R115, R58 ;  /* 0x0000003a73387221 */ /* 0x002fe20000010000 */
[----:B--2---:R-:W-:Y:S03]  /*29960*/  F2FP.F16.F32.PACK_AB R43, R61, R62 ;  /* 0x0000003e3d2b723e */ /* 0x004fe600000000ff */
[----:B------:R-:W-:Y:S01]  /*29970*/  FADD.FTZ R52, R106, R56 ;  /* 0x000000386a347221 */ /* 0x000fe20000010000 */
[----:B------:R-:W-:Y:S03]  /*29980*/  FADD.FTZ R56, R104, R0 ;  /* 0x0000000068387221 */ /* 0x000fe60000010000 */
[C---:B----4-:R-:W-:Y:S03]  /*29990*/  HMMA.16816.F32 R4, R40.reuse, R44, R4 ;  /* 0x0000002c2804723c */ /* 0x050fe60000001804 */
        /* <DEDUP_REMOVED lines=8> */
[C---:B-----5:R-:W-:Y:S01]  /*29a20*/  HMMA.16816.F32 R12, R40.reuse, R48, R12 ;  /* 0x00000030280c723c */ /* 0x060fe2000000180c */
[----:B------:R-:W2:Y:S01]  /*29a30*/  LDSM.16.MT88.4 R56, [R3+0x7000] ;  /* 0x007000000338783b */ /* 0x000ea20000004200 */
[----:B------:R-:W3:Y:S01]  /*29a40*/  MUFU.EX2 R49, R249 ;  /* 0x000000f900317308 */ /* 0x000ee20000000800 */
        /* <DEDUP_REMOVED lines=8> */
[--C-:B------:R-:W-:Y:S01]  /*29ad0*/  FFMA.FTZ R44, R230, R36, -R65.reuse ;  /* 0x00000024e62c7223 */ /* 0x100fe20000010841 */
[----:B---3--:R-:W-:Y:S01]  /*29ae0*/  F2FP.F16.F32.PACK_AB R136, R49, R60 ;  /* 0x0000003c3188723e */ /* 0x008fe200000000ff */
[----:B------:R-:W-:Y:S01]  /*29af0*/  FADD.FTZ R46, R155, R0 ;  /* 0x000000009b2e7221 */ /* 0x000fe20000010000 */
[-C--:B------:R-:W-:Y:S01]  /*29b00*/  FFMA.FTZ R0, R236, R36.reuse, -R65 ;  /* 0x00000024ec007223 */ /* 0x080fe20000010841 */
[----:B------:R3:W-:Y:S01]  /*29b10*/  MUFU.EX2 R48, R44 ;  /* 0x0000002c00307308 */ /* 0x0007e20000000800 */
[----:B------:R-:W4:Y:S09]  /*29b20*/  LDSM.16.MT88.4 R152, [R152+0x11800] ;  /* 0x011800009898783b */ /* 0x000f320000004200 */
[----:B------:R5:W2:Y:S01]  /*29b30*/  MUFU.EX2 R47, R0 ;  /* 0x00000000002f7308 */ /* 0x000aa20000000800 */
[C---:B-1----:R-:W-:Y:S03]  /*29b40*/  HMMA.16816.F32 R20, R40.reuse, R52, R20 ;  /* 0x000000342814723c */ /* 0x042fe60000001814 */
[----:B---3--:R-:W-:Y:S01]  /*29b50*/  FADD.FTZ R44, R89, R45 ;  /* 0x0000002d592c7221 */ /* 0x008fe20000010000 */
[----:B------:R-:W-:Y:S04]  /*29b60*/  FADD.FTZ R45, R90, R46 ;  /* 0x0000002e5a2d7221 */ /* 0x000fe80000010000 */
[C---:B------:R-:W-:Y:S01]  /*29b70*/  HMMA.16816.F32 R24, R40.reuse, R54, R24 ;  /* 0x000000362818723c */ /* 0x040fe20000001818 */
[----:B------:R-:W-:Y:S02]  /*29b80*/  MUFU.EX2 R46, R250 ;  /* 0x000000fa002e7308 */ /* 0x000fe40000000800 */
[----:B-----5:R-:W-:Y:S01]  /*29b90*/  FADD.FTZ R0, R92, R44 ;  /* 0x0000002c5c007221 */ /* 0x020fe20000010000 */
[-CC-:B------:R-:W-:Y:S01]  /*29ba0*/  FFMA.FTZ R44, R38, R36.reuse, -R65.reuse ;  /* 0x00000024262c7223 */ /* 0x180fe20000010841 */
[----:B------:R-:W-:Y:S01]  /*29bb0*/  FFMA.FTZ R65, R39, R36, -R65 ;  /* 0x0000002427417223 */ /* 0x000fe20000010841 */
[----:B------:R-:W-:Y:S05]  /*29bc0*/  FADD.FTZ R36, R94, R45 ;  /* 0x0000002d5e247221 */ /* 0x000fea0000010000 */
[----:B------:R-:W1:Y:S01]  /*29bd0*/  MUFU.EX2 R39, R251 ;  /* 0x000000fb00277308 */ /* 0x000e620000000800 */
[C---:B--2---:R-:W-:Y:S09]  /*29be0*/  HMMA.16816.F32 R28, R40.reuse, R56, R28 ;  /* 0x00000038281c723c */ /* 0x044ff2000000181c */
[----:B------:R-:W-:Y:S01]  /*29bf0*/  MUFU.EX2 R65, R65 ;  /* 0x0000004100417308 */ /* 0x000fe20000000800 */
[----:B------:R-:W-:Y:S01]  /*29c00*/  FADD.FTZ R38, R91, R0 ;  /* 0x000000005b267221 */ /* 0x000fe20000010000 */
[----:B------:R-:W-:Y:S01]  /*29c10*/  FADD.FTZ R0, R180, R36 ;  /* 0x00000024b4007221 */ /* 0x000fe20000010000 */
[----:B------:R-:W-:Y:S07]  /*29c20*/  F2FP.F16.F32.PACK_AB R137, R47, R48 ;  /* 0x000000302f89723e */ /* 0x000fee00000000ff */
[----:B------:R-:W2:Y:S01]  /*29c30*/  MUFU.EX2 R44, R44 ;  /* 0x0000002c002c7308 */ /* 0x000ea20000000800 */
[----:B------:R-:W-:Y:S03]  /*29c40*/  HMMA.16816.F32 R32, R40, R58, R32 ;  /* 0x0000003a2820723c */ /* 0x000fe60000001820 */
[----:B------:R-:W-:Y:S01]  /*29c50*/  FADD.FTZ R36, R93, R38 ;  /* 0x000000265d247221 */ /* 0x000fe20000010000 */
[----:B------:R-:W-:Y:S01]  /*29c60*/  FADD.FTZ R38, R83, R0 ;  /* 0x0000000053267221 */ /* 0x000fe20000010000 */
[----:B-1----:R-:W-:Y:S02]  /*29c70*/  F2FP.F16.F32.PACK_AB R138, R39, R46 ;  /* 0x0000002e278a723e */ /* 0x002fe400000000ff */
[----:B------:R-:W-:Y:S01]  /*29c80*/  FADD.FTZ R0, R84, R36 ;  /* 0x0000002454007221 */ /* 0x000fe20000010000 */
[----:B------:R-:W-:Y:S03]  /*29c90*/  FADD.FTZ R36, R86, R38 ;  /* 0x0000002656247221 */ /* 0x000fe60000010000 */
[----:B------:R-:W-:Y:S01]  /*29ca0*/  FADD.FTZ R0, R85, R0 ;  /* 0x0000000055007221 */ /* 0x000fe20000010000 */
[----:B------:R-:W-:Y:S01]  /*29cb0*/  FADD.FTZ R36, R157, R36 ;  /* 0x000000249d247221 */ /* 0x000fe20000010000 */
[----:B--2---:R-:W-:Y:S02]  /*29cc0*/  F2FP.F16.F32.PACK_AB R139, R65, R44 ;  /* 0x0000002c418b723e */ /* 0x004fe400000000ff */
[----:B------:R-:W-:Y:S01]  /*29cd0*/  FADD.FTZ R0, R158, R0 ;  /* 0x000000009e007221 */ /* 0x000fe20000010000 */
[----:B------:R-:W-:Y:S03]  /*29ce0*/  FADD.FTZ R36, R88, R36 ;  /* 0x0000002458247221 */ /* 0x000fe60000010000 */
        /* <DEDUP_REMOVED lines=8> */
[C---:B----4-:R-:W-:Y:S03]  /*29d70*/  HMMA.16816.F32 R156, R136.reuse, R152, R12 ;  /* 0x00000098889c723c */ /* 0x050fe6000000180c */
        /* <DEDUP_REMOVED lines=11> */
[----:B------:R-:W-:Y:S01]  /*29e30*/  FADD.FTZ R3, R80, R3 ;  /* 0x0000000350037221 */ /* 0x000fe20000010000 */
[----:B------:R-:W-:Y:S02]  /*29e40*/  IMAD.MOV.U32 R66, RZ, RZ, R2 ;  /* 0x000000ffff427224 */ /* 0x000fe400078e0002 */
[----:B------:R-:W-:Y:S01]  /*29e50*/  FADD.FTZ R0, R111, R0 ;  /* 0x000000006f007221 */ /* 0x000fe20000010000 */
[----:B------:R-:W-:Y:S01]  /*29e60*/  FADD.FTZ R3, R75, R3 ;  /* 0x000000034b037221 */ /* 0x000fe20000010000 */
[----:B------:R-:W-:Y:S02]  /*29e70*/  IMAD.MOV.U32 R2, RZ, RZ, R37 ;  /* 0x000000ffff027224 */ /* 0x000fe400078e0025 */
        /* <DEDUP_REMOVED lines=17> */
[----:B------:R-:W-:Y:S01]  /*29f90*/  FADD.FTZ R3, R46, R3 ;  /* 0x000000032e037221 */ /* 0x000fe20000010000 */
[----:B------:R-:W-:Y:S03]  /*29fa0*/  IMAD.SHL.U32 R46, R225, 0x8, RZ ;  /* 0x00000008e12e7824 */ /* 0x000fe600078e00ff */
[----:B------:R-:W-:Y:S05]  /*29fb0*/  FADD.FTZ R3, R39, R3 ;  /* 0x0000000327037221 */ /* 0x000fea0000010000 */
[----:B------:R1:W-:Y:S04]  /*29fc0*/  STL [R1+0x28], R3 ;  /* 0x0000280301007387 */ /* 0x0003e80000100800 */
[----:B------:R1:W-:Y:S04]  /*29fd0*/  STL [R1+0x48], R0 ;  /* 0x0000480001007387 */ /* 0x0003e80000100800 */
[----:B------:R1:W-:Y:S01]  /*29fe0*/  STL [R1+0x24], R252 ;  /* 0x000024fc01007387 */ /* 0x0003e20000100800 */
[----:B------:R-:W-:Y:S05]  /*29ff0*/  @P0 BRA `(.L_x_7701) ;  /* 0xffffff8400980947 */ /* 0x000fea000383ffff */
.L_x_7694:
        /* <DEDUP_REMOVED lines=14> */
.L_x_7709:
        /* <DEDUP_REMOVED lines=12> */
[----:B------:R-:W2:Y:S01]  /*2a1a0*/  LDL R52, [R1+0x78] ;  /* 0x0000780001347983 */ /* 0x000ea20000100800 */
        /* <DEDUP_REMOVED lines=44> */
[-C--:B------:R-:W-:Y:S01]  /*2a470*/  IADD3 R3, PT, PT, R5, R2.reuse, RZ ;  /* 0x0000000205037210 */ /* 0x080fe20007ffe0ff */
[C---:B------:R-:W-:Y:S01]  /*2a480*/  VIADD R0, R2.reuse, 0x80 ;  /* 0x0000008002007836 */ /* 0x040fe20000000000 */
[----:B------:R-:W-:Y:S02]  /*2a490*/  @P4 IADD3 R0, PT, PT, R2, -0x80, RZ ;  /* 0xffffff8002004810 */ /* 0x000fe40007ffe0ff */
[C---:B------:R-:W-:Y:S01]  /*2a4a0*/  IADD3 R4, PT, PT, R7.reuse, R2, RZ ;  /* 0x0000000207047210 */ /* 0x040fe20007ffe0ff */
[----:B------:R-:W-:Y:S01]  /*2a4b0*/  STS.64 [R2], R164 ;  /* 0x000000a402007388 */ /* 0x000fe20000000a00 */
[----:B------:R-:W-:-:S03]  /*2a4c0*/  IADD3 R6, PT, PT, R7, R3, RZ ;  /* 0x0000000307067210 */ /* 0x000fc60007ffe0ff */
[----:B------:R1:W-:Y:S04]  /*2a4d0*/  STS.64 [R2+0x800], R166 ;  /* 0x000800a602007388 */ /* 0x0003e80000000a00 */
[----:B------:R-:W-:Y:S04]  /*2a4e0*/  STS.64 [R4], R160 ;  /* 0x000000a004007388 */ /* 0x000fe80000000a00 */
[----:B------:R-:W-:Y:S04]  /*2a4f0*/  STS.64 [R4+0x800], R162 ;  /* 0x000800a204007388 */ /* 0x000fe80000000a00 */
[----:B------:R-:W-:Y:S04]  /*2a500*/  STS.64 [R3], R156 ;  /* 0x0000009c03007388 */ /* 0x000fe80000000a00 */
[----:B------:R2:W-:Y:S04]  /*2a510*/  STS.64 [R3+0x800], R158 ;  /* 0x0008009e03007388 */ /* 0x0005e80000000a00 */
[----:B------:R-:W-:Y:S04]  /*2a520*/  STS.64 [R6], R152 ;  /* 0x0000009806007388 */ /* 0x000fe80000000a00 */
[----:B------:R-:W-:Y:S01]  /*2a530*/  STS.64 [R6+0x800], R154 ;  /* 0x0008009a06007388 */ /* 0x000fe20000000a00 */
[----:B-1----:R-:W-:-:S03]  /*2a540*/  IMAD.IADD R2, R5, 0x1, R0 ;  /* 0x0000000105027824 */ /* 0x002fc600078e0200 */
[----:B------:R-:W-:Y:S04]  /*2a550*/  STS.64 [R0], R148 ;  /* 0x0000009400007388 */ /* 0x000fe80000000a00 */
[----:B------:R1:W-:Y:S01]  /*2a560*/  STS.64 [R0+0x800], R150 ;  /* 0x0008009600007388 */ /* 0x0003e20000000a00 */
[----:B--2---:R-:W-:-:S05]  /*2a570*/  IADD3 R3, PT, PT, R7, R0, RZ ;  /* 0x0000000007037210 */ /* 0x004fca0007ffe0ff */
[----:B------:R-:W-:Y:S04]  /*2a580*/  STS.64 [R3], R144 ;  /* 0x0000009003007388 */ /* 0x000fe80000000a00 */
[----:B------:R2:W-:Y:S01]  /*2a590*/  STS.64 [R3+0x800], R146 ;  /* 0x0008009203007388 */ /* 0x0005e20000000a00 */
[----:B-1----:R-:W-:-:S03]  /*2a5a0*/  IADD3 R0, PT, PT, R7, R2, RZ ;  /* 0x0000000207007210 */ /* 0x002fc60007ffe0ff */
[----:B------:R-:W-:Y:S04]  /*2a5b0*/  STS.64 [R2], R140 ;  /* 0x0000008c02007388 */ /* 0x000fe80000000a00 */
[----:B------:R-:W-:Y:S04]  /*2a5c0*/  STS.64 [R2+0x800], R142 ;  /* 0x0008008e02007388 */ /* 0x000fe80000000a00 */
[----:B------:R-:W-:Y:S04]  /*2a5d0*/  STS.64 [R0], R136 ;  /* 0x0000008800007388 */ /* 0x000fe80000000a00 */
[----:B------:R1:W-:Y:S04]  /*2a5e0*/  STS.64 [R0+0x800], R138 ;  /* 0x0008008a00007388 */ /* 0x0003e80000000a00 */
[----:B------:R-:W3:Y:S04]  /*2a5f0*/  LD.E.64 R4, desc[UR4][R134.64+0xb0] ;  /* 0x0000b00486047980 */ /* 0x000ee8000c101b00 */
[----:B--2---:R-:W2:Y:S04]  /*2a600*/  LD.E R3, desc[UR4][R134.64+0x60] ;  /* 0x0000600486037980 */ /* 0x004ea8000c101900 */
[----:B------:R-:W4:Y:S04]  /*2a610*/  LD.E R7, desc[UR4][R134.64+0xcc] ;  /* 0x0000cc0486077980 */ /* 0x000f28000c101900 */
[----:B------:R-:W4:Y:S01]  /*2a620*/  LD.E.64 R8, desc[UR4][R134.64+0x78] ;  /* 0x0000780486087980 */ /* 0x000f22000c101b00 */
[----:B------:R-:W1:Y:S01]  /*2a630*/  S2R R14, SR_CTAID.X ;  /* 0x00000000000e7919 */ /* 0x000e620000002500 */
[----:B------:R-:W-:-:S02]  /*2a640*/  SHF.R.U32.HI R49, RZ, 0x4, R51 ;  /* 0x00000004ff317819 */ /* 0x000fc40000011633 */
[----:B------:R2:W5:Y:S01]  /*2a650*/  LD.E.64 R12, desc[UR4][R134.64+0xa8] ;  /* 0x0000a804860c7980 */ /* 0x000562000c101b00 */
[----:B-1----:R-:W1:Y:S01]  /*2a660*/  @P0 MUFU.LG2 R0, R10 ;  /* 0x0000000a00000308 */ /* 0x002e620000000c00 */
[----:B------:R-:W-:-:S04]  /*2a670*/  SHF.L.U32 R17, R51, 0x2, RZ ;  /* 0x0000000233117819 */ /* 0x000fc800000006ff */
[----:B------:R-:W-:Y:S01]  /*2a680*/  LOP3.LUT R15, R17, 0x1f8, RZ, 0xc0, !PT ;  /* 0x000001f8110f7812 */ /* 0x000fe200078ec0ff */
[----:B-1----:R-:W-:Y:S01]  /*2a690*/  @P0 FMUL.FTZ R2, R0, 0.69314718246459960938 ;  /* 0x3f31721800020820 */ /* 0x002fe20000410000 */
[----:B------:R-:W-:Y:S02]  /*2a6a0*/  VIADD R10, R49, 0x8 ;  /* 0x00000008310a7836 */ /* 0x000fe40000000000 */
[----:B------:R-:W-:Y:S01]  /*2a6b0*/  IMAD.SHL.U32 R50, R14, 0x40, RZ ;  /* 0x000000400e327824 */ /* 0x000fe200078e00ff */
[----:B------:R-:W-:Y:S01]  /*2a6c0*/  MOV R14, 0xff800000 ;  /* 0xff800000000e7802 */ /* 0x000fe20000000f00 */
[----:B------:R-:W-:-:S03]  /*2a6d0*/  @P0 FFMA.FTZ R14, R48, R37, R2 ;  /* 0x00000025300e0223 */ /* 0x000fc60000010002 */
[----:B------:R-:W-:Y:S01]  /*2a6e0*/  IADD3 R6, PT, PT, -R50, R52, RZ ;  /* 0x0000003432067210 */ /* 0x000fe20007ffe1ff */
[----:B------:R-:W-:Y:S03]  /*2a6f0*/  BAR.SYNC.DEFER_BLOCKING 0x0 ;  /* 0x0000000000007b1d */ /* 0x000fe60000010000 */
[-C--:B------:R-:W-:Y:S02]  /*2a700*/  ISETP.GE.AND P0, PT, R10, R6.reuse, PT ;  /* 0x000000060a00720c */ /* 0x080fe40003f06270 */
[----:B------:R-:W-:Y:S02]  /*2a710*/  IADD3 R10, PT, PT, R49, 0x18, RZ ;  /* 0x00000018310a7810 */ /* 0x000fe40007ffe0ff */
[----:B------:R-:W-:Y:S02]  /*2a720*/  LOP3.LUT R16, R16, 0x10, RZ, 0xc0, !PT ;  /* 0x0000001010107812 */ /* 0x000fe400078ec0ff */
[----:B------:R-:W-:-:S02]  /*2a730*/  ISETP.GE.AND P5, PT, R10, R6, PT ;  /* 0x000000060a00720c */ /* 0x000fc40003fa6270 */
[----:B------:R-:W-:-:S04]  /*2a740*/  LOP3.LUT R0, R15, 0x38, R222, 0x78, !PT ;  /* 0x000000380f007812 */ /* 0x000fc800078e78de */
[----:B------:R-:W-:Y:S02]  /*2a750*/  LEA R0, R0, R16, 0x2 ;  /* 0x0000001000007211 */ /* 0x000fe400078e10ff */
[C---:B------:R-:W-:Y:S02]  /*2a760*/  IADD3 R16, PT, PT, R49.reuse, 0x10, RZ ;  /* 0x0000001031107810 */ /* 0x040fe40007ffe0ff */
[----:B------:R-:W-:Y:S02]  /*2a770*/  P2R R15, PR, RZ, 0x1 ;  /* 0x00000001ff0f7803 */ /* 0x000fe40000000000 */
[-C--:B------:R-:W-:Y:S01]  /*2a780*/  ISETP.GE.AND P6, PT, R16, R6.reuse, PT ;  /* 0x000000061000720c */ /* 0x080fe20003fc6270 */
[----:B------:R-:W1:Y:S04]  /*2a790*/  LDS.128 R44, [R0+UR6] ;  /* 0x00000006002c7984 */ /* 0x000e680008000c00 */
[----:B------:R-:W1:Y:S04]  /*2a7a0*/  LDS.128 R40, [R0+UR6+0x800] ;  /* 0x0008000600287984 */ /* 0x000e680008000c00 */
[----:B------:R-:W1:Y:S04]  /*2a7b0*/  LDS.128 R36, [R0+UR6+0x1000] ;  /* 0x0010000600247984 */ /* 0x000e680008000c00 */
[----:B------:R-:W1:Y:S04]  /*2a7c0*/  LDS.128 R32, [R0+UR6+0x1800] ;  /* 0x0018000600207984 */ /* 0x000e680008000c00 */
[----:B------:R-:W1:Y:S04]  /*2a7d0*/  LDS.128 R28, [R0+UR6+0x2000] ;  /* 0x00200006001c7984 */ /* 0x000e680008000c00 */
[----:B------:R-:W1:Y:S04]  /*2a7e0*/  LDS.128 R24, [R0+UR6+0x2800] ;  /* 0x0028000600187984 */ /* 0x000e680008000c00 */
[----:B------:R-:W1:Y:S01]  /*2a7f0*/  LDS.128 R20, [R0+UR6+0x3000] ;  /* 0x0030000600147984 */ /* 0x000e620008000c00 */
[----:B------:R-:W-:Y:S01]  /*2a800*/  BSSY.RECONVERGENT B0, `(.L_x_7703) ;  /* 0x0000024000007945 */ /* 0x000fe20003800200 */
[----:B------:R-:W-:Y:S01]  /*2a810*/  ISETP.GE.AND P2, PT, R49, R6, PT ;  /* 0x000000063100720c */ /* 0x000fe20003f46270 */
[----:B---3--:R-:W-:-:S04]  /*2a820*/  IMAD R2, R4, UR8, R19 ;  /* 0x0000000804027c24 */ /* 0x008fc8000f8e0213 */
[----:B--2---:R-:W-:-:S04]  /*2a830*/  IMAD R2, R2, R3, R18 ;  /* 0x0000000302027224 */ /* 0x004fc800078e0212 */
[----:B------:R-:W-:Y:S01]  /*2a840*/  IMAD R10, R5, R2, R50 ;  /* 0x00000002050a7224 */ /* 0x000fe200078e0232 */
[----:B------:R-:W-:Y:S01]  /*2a850*/  LOP3.LUT R3, R17, 0xffc, RZ, 0xc0, !PT ;  /* 0x00000ffc11037812 */ /* 0x000fe200078ec0ff */
[----:B------:R-:W2:Y:S01]  /*2a860*/  @P1 MUFU.LG2 R4, R11 ;  /* 0x0000000b00041308 */ /* 0x000ea20000000c00 */
[----:B------:R3:W1:Y:S01]  /*2a870*/  LDS.128 R16, [R0+UR6+0x3800] ;  /* 0x0038000600107984 */ /* 0x0006620008000c00 */
[----:B----4-:R-:W-:-:S05]  /*2a880*/  IMAD R2, R10, R7, RZ ;  /* 0x000000070a027224 */ /* 0x010fca00078e02ff */
[C---:B------:R-:W-:Y:S02]  /*2a890*/  IADD3 R3, P0, PT, R2.reuse, R3, RZ ;  /* 0x0000000302037210 */ /* 0x040fe40007f1e0ff */
[----:B------:R-:W-:Y:S02]  /*2a8a0*/  IADD3 R7, PT, PT, R49, 0x20, RZ ;  /* 0x0000002031077810 */ /* 0x000fe40007ffe0ff */
[----:B---3--:R-:W-:Y:S02]  /*2a8b0*/  LEA.HI.X.SX32 R0, R2, RZ, 0x1, P0 ;  /* 0x000000ff02007211 */ /* 0x008fe400000f0eff */
[----:B------:R-:W-:-:S04]  /*2a8c0*/  LEA R2, P0, R3, R8, 0x2 ;  /* 0x0000000803027211 */ /* 0x000fc800078010ff */
[----:B------:R-:W-:Y:S02]  /*2a8d0*/  LEA.HI.X R3, R3, R9, R0, 0x2, P0 ;  /* 0x0000000903037211 */ /* 0x000fe400000f1400 */
[----:B------:R-:W-:Y:S01]  /*2a8e0*/  LOP3.LUT P0, RZ, R51, 0x3, RZ, 0xc0, !PT ;  /* 0x0000000333ff7812 */ /* 0x000fe2000780c0ff */
[----:B--2---:R-:W-:Y:S01]  /*2a8f0*/  @P1 FMUL.FTZ R4, R4, 0.69314718246459960938 ;  /* 0x3f31721804041820 */ /* 0x004fe20000410000 */
[----:B------:R-:W-:Y:S02]  /*2a900*/  ISETP.GE.AND P4, PT, R7, R6, PT ;  /* 0x000000060700720c */ /* 0x000fe40003f86270 */
[----:B------:R-:W-:Y:S02]  /*2a910*/  IADD3 R5, PT, PT, R49, 0x28, RZ ;  /* 0x0000002831057810 */ /* 0x000fe40007ffe0ff */
[----:B------:R-:W-:Y:S02]  /*2a920*/  LOP3.LUT R0, R222, 0x30, RZ, 0xc0, !PT ;  /* 0x00000030de007812 */ /* 0x000fe400078ec0ff */
[----:B------:R-:W-:Y:S01]  /*2a930*/  SHF.R.U32.HI R7, RZ, 0x2, R51 ;  /* 0x00000002ff077819 */ /* 0x000fe20000011633 */
[----:B------:R-:W-:-:S02]  /*2a940*/  IMAD.MOV.U32 R11, RZ, RZ, -0x800000 ;  /* 0xff800000ff0b7424 */ /* 0x000fc400078e00ff */
[----:B------:R-:W-:Y:S01]  /*2a950*/  @P1 FFMA.FTZ R11, R48, R66, R4 ;  /* 0x00000042300b1223 */ /* 0x000fe20000010004 */
[----:B------:R-:W-:Y:S02]  /*2a960*/  ISETP.GE.AND P3, PT, R5, R6, PT ;  /* 0x000000060500720c */ /* 0x000fe40003f66270 */
[----:B------:R-:W-:Y:S02]  /*2a970*/  IADD3 R9, PT, PT, R49, 0x30, RZ ;  /* 0x0000003031097810 */ /* 0x000fe40007ffe0ff */
[----:B------:R-:W-:Y:S01]  /*2a980*/  LOP3.LUT R7, R0, 0x7, R7, 0xf8, !PT ;  /* 0x0000000700077812 */ /* 0x000fe200078ef807 */
[----:B-1----:R-:W-:Y:S08]  /*2a990*/  @P0 BRA `(.L_x_7704) ;  /* 0x0000000000280947 */ /* 0x002ff00003800000 */
[----:B------:R-:W-:Y:S01]  /*2a9a0*/  IADD3 R5, P0, PT, R10, R7, RZ ;  /* 0x000000070a057210 */ /* 0x000fe20007f1e0ff */
[----:B------:R-:W-:-:S03]  /*2a9b0*/  IMAD.IADD R0, R52, 0x1, -R50 ;  /* 0x0000000134007824 */ /* 0x000fc600078e0a32 */
[----:B------:R-:W-:Y:S02]  /*2a9c0*/  LEA.HI.X.SX32 R8, R10, RZ, 0x1, P0 ;  /* 0x000000ff0a087211 */ /* 0x000fe400000f0eff */
[----:B-----5:R-:W-:-:S04]  /*2a9d0*/  LEA R4, P0, R5, R12, 0x2 ;  /* 0x0000000c05047211 */ /* 0x020fc800078010ff */
[----:B------:R-:W-:Y:S02]  /*2a9e0*/  LEA.HI.X R5, R5, R13, R8, 0x2, P0 ;  /* 0x0000000d05057211 */ /* 0x000fe400000f1408 */
[C---:B------:R-:W-:Y:S01]  /*2a9f0*/  ISETP.GE.AND P0, PT, R7.reuse, R0, PT ;  /* 0x000000000700720c */ /* 0x040fe20003f06270 */
[----:B------:R-:W-:-:S12]  /*2aa00*/  VIADD R7, R7, 0x8 ;  /* 0x0000000807077836 */ /* 0x000fd80000000000 */
[----:B------:R1:W-:Y:S01]  /*2aa10*/  @!P0 ST.E desc[UR4][R4.64], R14 ;  /* 0x0000000e04008985 */ /* 0x0003e2000c101904 */
[----:B------:R-:W-:-:S13]  /*2aa20*/  ISETP.GE.AND P0, PT, R7, R0, PT ;  /* 0x000000000700720c */ /* 0x000fda0003f06270 */
[----:B------:R1:W-:Y:S02]  /*2aa30*/  @!P0 ST.E desc[UR4][R4.64+0x20], R11 ;  /* 0x0000200b04008985 */ /* 0x0003e4000c101904 */
.L_x_7704:
[----:B------:R-:W-:Y:S05]  /*2aa40*/  BSYNC.RECONVERGENT B0 ;  /* 0x0000000000007941 */ /* 0x000fea0003800200 */
.L_x_7703:
[----:B------:R-:W-:Y:S01]  /*2aa50*/  VIADD R49, R49, 0x38 ;  /* 0x0000003831317836 */ /* 0x000fe20000000000 */
[----:B------:R-:W-:Y:S01]  /*2aa60*/  @!P2 ST.E.128 desc[UR4][R2.64], R44 ;  /* 0x0000002c0200a985 */ /* 0x000fe2000c101d04 */
[-C--:B------:R-:W-:Y:S01]  /*2aa70*/  ISETP.GE.AND P1, PT, R9, R6.reuse, PT ;  /* 0x000000060900720c */ /* 0x080fe20003f26270 */
[----:B-1----:R-:W-:Y:S01]  /*2aa80*/  IMAD.MOV.U32 R5, RZ, RZ, 0x0 ;  /* 0x00000000ff057424 */ /* 0x002fe200078e00ff */
[----:B------:R-:W-:Y:S01]  /*2aa90*/  ISETP.NE.AND P2, PT, R15, RZ, PT ;  /* 0x000000ff0f00720c */ /* 0x000fe20003f45270 */
        /* <DEDUP_REMOVED lines=8> */
[----:B------:R1:W-:Y:S02]  /*2ab20*/  @!P1 ST.E.128 desc[UR4][R2.64+0x3000], R20 ;  /* 0x0030001402009985 */ /* 0x0003e4000c101d04 */
[----:B-1---5:R-:W-:Y:S05]  /*2ab30*/  @P0 RET.REL.NODEC R4 `(_ZN5flash24flash_fwd_splitkv_kernelI23Flash_fwd_kernel_traitsILi64ELi64ELi256ELi4ELb0ELb0EN7cutlass6half_tE19Flash_kernel_traitsILi64ELi64ELi256ELi4ES3_EELb0ELb1ELb0ELb0ELb1ELb0ELb1ELb1EEEvNS_16Flash_fwd_paramsE) ;  /* 0xfffffd5404300950 */ /* 0x022fea0003c3ffff */
[----:B------:R1:W-:Y:S02]  /*2ab40*/  ST.E.128 desc[UR4][R2.64+0x3800], R16 ;  /* 0x0038001002007985 */ /* 0x0003e4000c101d04 */
[----:B-1----:R-:W-:Y:S02]  /*2ab50*/  MOV R2, R0 ;  /* 0x0000000000027202 */ /* 0x002fe40000000f00 */
[----:B------:R-:W-:-:S04]  /*2ab60*/  MOV R3, 0x0 ;  /* 0x0000000000037802 */ /* 0x000fc80000000f00 */
[----:B------:R-:W-:Y:S05]  /*2ab70*/  RET.REL.NODEC R2 `(_ZN5flash24flash_fwd_splitkv_kernelI23Flash_fwd_kernel_traitsILi64ELi64ELi256ELi4ELb0ELb0EN7cutlass6half_tE19Flash_kernel_traitsILi64ELi64ELi256ELi4ES3_EELb0ELb1ELb0ELb0ELb1ELb0ELb1ELb1EEEvNS_16Flash_fwd_paramsE) ;  /* 0xfffffd5402207950 */ /* 0x000fea0003c3ffff */
.L_x_7702:
[----:B-1----:R-:W-:Y:S01]  /*2ab80*/  IMAD.MOV.U32 R0, RZ, RZ, 0x2 ;  /* 0x00000002ff007424 */ /* 0x002fe200078e00ff */
[----:B-----5:R-:W-:Y:S01]  /*2ab90*/  MOV R2, R9 ;  /* 0x0000000900027202 */ /* 0x020fe20000000f00 */
[----:B------:R-:W-:Y:S01]  /*2aba0*/  IMAD.MOV.U32 R4, RZ, RZ, -0x1 ;  /* 0xffffffffff047424 */ /* 0x000fe200078e00ff */
[----:B------:R-:W-:-:S07]  /*2abb0*/  MOV R3, 0x1f ;  /* 0x0000001f00037802 */ /* 0x000fce0000000f00 */
[----:B--2---:R-:W-:Y:S05]  /*2abc0*/  WARPSYNC.COLLECTIVE R4, `(.L_x_7705) ;  /* 0x0000000004087348 */ /* 0x004fea0003c00000 */
[----:B------:R1:W3:Y:S02]  /*2abd0*/  SHFL.BFLY P0, R0, R2, R0, R3 ;  /* 0x0c00000002007389 */ /* 0x0002e40000000003 */
[----:B-123--:R-:W-:Y:S05]  /*2abe0*/  ENDCOLLECTIVE ;  /* 0x000000000000791b */ /* 0x00efea0003800000 */
.L_x_7705:
[----:B------:R-:W-:Y:S02]  /*2abf0*/  MOV R5, R0 ;  /* 0x0000000000057202 */ /* 0x000fe40000000f00 */
[----:B------:R-:W-:-:S03]  /*2ac00*/  MOV R0, 0x1 ;  /* 0x0000000100007802 */ /* 0x000fc60000000f00 */
[----:B------:R-:W-:-:S04]  /*2ac10*/  FADD.FTZ R5, R5, R9 ;  /* 0x0000000905057221 */ /* 0x000fc80000010000 */
[----:B------:R-:W-:-:S07]  /*2ac20*/  IMAD.MOV.U32 R2, RZ, RZ, R5 ;  /* 0x000000ffff027224 */ /* 0x000fce00078e0005 */
[----:B------:R-:W-:Y:S05]  /*2ac30*/  WARPSYNC.COLLECTIVE R4, `(.L_x_7706) ;  /* 0x0000000004087348 */ /* 0x000fea0003c00000 */
[----:B------:R1:W2:Y:S02]  /*2ac40*/  SHFL.BFLY P0, R0, R2, R0, R3 ;  /* 0x0c00000002007389 */ /* 0x0002a40000000003 */
[----:B-12---:R-:W-:Y:S05]  /*2ac50*/  ENDCOLLECTIVE ;  /* 0x000000000000791b */ /* 0x006fea0003800000 */
.L_x_7706:
[----:B------:R-:W-:Y:S01]  /*2ac60*/  IMAD.MOV.U32 R10, RZ, RZ, R0 ;  /* 0x000000ffff0a7224 */ /* 0x000fe200078e0000 */
[----:B------:R-:W-:Y:S02]  /*2ac70*/  MOV R0, 0x2 ;  /* 0x0000000200007802 */ /* 0x000fe40000000f00 */
[----:B------:R-:W-:Y:S01]  /*2ac80*/  MOV R2, R8 ;  /* 0x0000000800027202 */ /* 0x000fe20000000f00 */
[----:B------:R-:W-:-:S07]  /*2ac90*/  FADD.FTZ R10, R5, R10 ;  /* 0x0000000a050a7221 */ /* 0x000fce0000010000 */
[----:B------:R-:W-:Y:S05]  /*2aca0*/  WARPSYNC.COLLECTIVE R4, `(.L_x_7707) ;  /* 0x0000000004087348 */ /* 0x000fea0003c00000 */
[----:B------:R1:W2:Y:S02]  /*2acb0*/  SHFL.BFLY P0, R0, R2, R0, R3 ;  /* 0x0c00000002007389 */ /* 0x0002a40000000003 */
[----:B-12---:R-:W-:Y:S05]  /*2acc0*/  ENDCOLLECTIVE ;  /* 0x000000000000791b */ /* 0x006fea0003800000 */
.L_x_7707:
[----:B------:R-:W-:Y:S01]  /*2acd0*/  IMAD.MOV.U32 R2, RZ, RZ, R0 ;  /* 0x000000ffff027224 */ /* 0x000fe200078e0000 */
[----:B------:R-:W-:-:S03]  /*2ace0*/  MOV R0, 0x1 ;  /* 0x0000000100007802 */ /* 0x000fc60000000f00 */
[----:B------:R-:W-:-:S07]  /*2acf0*/  FADD.FTZ R2, R2, R8 ;  /* 0x0000000802027221 */ /* 0x000fce0000010000 */
[----:B------:R-:W-:Y:S05]  /*2ad00*/  WARPSYNC.COLLECTIVE R4, `(.L_x_7708) ;  /* 0x0000000004087348 */ /* 0x000fea0003c00000 */
[----:B------:R1:W2:Y:S02]  /*2ad10*/  SHFL.BFLY P0, R0, R2, R0, R3 ;  /* 0x0c00000002007389 */ /* 0x0002a40000000003 */
[----:B-12---:R-:W-:Y:S05]  /*2ad20*/  ENDCOLLECTIVE ;  /* 0x000000000000791b */ /* 0x006fea0003800000 */
.L_x_7708:
[----:B------:R-:W-:Y:S01]  /*2ad30*/  MOV R11, R0 ;  /* 0x00000000000b7202 */ /* 0x000fe20000000f00 */
[----:B------:R-:W-:Y:S06]  /*2ad40*/  BRA `(.L_x_7709) ;  /* 0xfffffff000e47947 */ /* 0x000fec000383ffff */
.L_x_7710:
        /* <DEDUP_REMOVED lines=11> */
.L_x_14768:


//--------------------- .text._ZN5flash24flash_fwd_splitkv_kernelI23Flash_fwd_kernel_traitsILi64ELi64ELi256ELi4ELb0ELb0EN7cutlass6half_tE19Flash_kernel_traitsILi64ELi64ELi256ELi4ES3_EELb0ELb1ELb0ELb0ELb1ELb1ELb1ELb1EEEvNS_16Flash_fwd_paramsE --------------------------
	.section	.text._ZN5flash24flash_fwd_splitkv_kernelI23Flash_fwd_kernel_traitsILi64ELi64ELi256ELi4ELb0ELb0EN7cutlass6half_tE19Flash_kernel_traitsILi64ELi64ELi256ELi4ES3_EELb0ELb1ELb0ELb0ELb1ELb1ELb1ELb1EEEvNS_16Flash_fwd_paramsE,"ax",@progbits
	.align	128
        .global         _ZN5flash24flash_fwd_splitkv_kernelI23Flash_fwd_kernel_traitsILi64ELi64ELi256ELi4ELb0ELb0EN7cutlass6half_tE19Flash_kernel_traitsILi64ELi64ELi256ELi4ES3_EELb0ELb1ELb0ELb0ELb1ELb1ELb1ELb1EEEvNS_16Flash_fwd_paramsE
        .type           _ZN5flash24flash_fwd_splitkv_kernelI23Flash_fwd_kernel_traitsILi64ELi64ELi256ELi4ELb0ELb0EN7cutlass6half_tE19Flash_kernel_traitsILi64ELi64ELi256ELi4ES3_EELb0ELb1ELb0ELb0ELb1ELb1ELb1ELb1EEEvNS_16Flash_fwd_paramsE,@function
        .size           _ZN5flash24flash_fwd_splitkv_kernelI23Flash_fwd_kernel_traitsILi64ELi64ELi256ELi4ELb0ELb0EN7cutlass6half_tE19Flash_kernel_traitsILi64ELi64ELi256ELi4ES3_EELb0ELb1ELb0ELb0ELb1ELb1ELb1ELb1EEEvNS_16Flash_fwd_paramsE,(.L_x_14769 - _ZN5flash24flash_fwd_splitkv_kernelI23Flash_fwd_kernel_traitsILi64ELi64ELi256ELi4ELb0ELb0EN7cutlass6half_tE19Flash_kernel_traitsILi64ELi64ELi256ELi4ES3_EELb0ELb1ELb0ELb0ELb1ELb1ELb1ELb1EEEvNS_16Flash_fwd_paramsE)
        .other          _ZN5flash24flash_fwd_splitkv_kernelI23Flash_fwd_kernel_traitsILi64ELi64ELi256ELi4ELb0ELb0EN7cutlass6half_tE19Flash_kernel_traitsILi64ELi64ELi256ELi4ES3_EELb0ELb1ELb0ELb0ELb1ELb1ELb1ELb1EEEvNS_16Flash_fwd_paramsE,@"STO_CUDA_ENTRY STV_DEFAULT"
_ZN5flash24flash_fwd_splitkv_kernelI23Flash_fwd_kernel_traitsILi64ELi64ELi256ELi4ELb0ELb0EN7cutlass6half_tE19Flash_kernel_traitsILi64ELi64ELi256ELi4ES3_EELb0ELb1ELb0ELb0ELb1ELb1ELb1ELb1EEEvNS_16Flash_fwd_paramsE:
.text._ZN5flash24flash_fwd_splitkv_kernelI23Flash_fwd_kernel_traitsILi64ELi64ELi256ELi4ELb0ELb0EN7cutlass6half_tE19Flash_kernel_traitsILi64ELi64ELi256ELi4ES3_EELb0ELb1ELb0ELb0ELb1ELb1ELb1ELb1EEEvNS_16Flash_fwd_paramsE:
        /* <DEDUP_REMOVED lines=30> */
[----:B-1----:R-:W-:Y:S05]  /*01e0*/  CALL.REL.NOINC `($_ZN5flash24flash_fwd_splitkv_kernelI23Flash_fwd_kernel_traitsILi64ELi64ELi256ELi4ELb0ELb0EN7cutlass6half_tE19Flash_kernel_traitsILi64ELi64ELi256ELi4ES3_EELb0ELb1ELb0ELb0ELb1ELb1ELb1ELb1EEEvNS_16Flash_fwd_paramsE$_ZN5flash30compute_attn_1rowblock_splitkvI23Flash_fwd_kernel_traitsILi64ELi64ELi256ELi4ELb0ELb0EN7cutlass6half_tE19Flash_kernel_traitsILi64ELi64ELi256ELi4ES3_EELb0ELb1ELb0ELb0ELb1ELb1ELb1ELb1ENS_16Flash_fwd_paramsEEEvRKT8_iiiii) ;  /* 0x0000000000087944 */ /* 0x002fea0003c00000 */
[----:B------:R-:W-:Y:S05]  /*01f0*/  BSYNC.RECONVERGENT B3 ;  /* 0x0000000000037941 */ /* 0x000fea0003800200 */
.L_x_7711:
[----:B------:R-:W-:Y:S05]  /*0200*/  EXIT ;  /* 0x000000000000794d */ /* 0x000fea0003800000 */
        .type           $_ZN5flash24flash_fwd_splitkv_kernelI23Flash_fwd_kernel_traitsILi64ELi64ELi256ELi4ELb0ELb0EN7cutlass6half_tE19Flash_kernel_traitsILi64ELi64ELi256ELi4ES3_EELb0ELb1ELb0ELb0ELb1ELb1ELb1ELb1EEEvNS_16Flash_fwd_paramsE$_ZN5flash30compute_attn_1rowblock_splitkvI23Flash_fwd_kernel_traitsILi64ELi64ELi256ELi4ELb0ELb0EN7cutlass6half_tE19Flash_kernel_traitsILi64ELi64ELi256ELi4ES3_EELb0ELb1ELb0ELb0ELb1ELb1ELb1ELb1ENS_16Flash_fwd_paramsEEEvRKT8_iiiii,@function
        .size           $_ZN5flash24flash_fwd_splitkv_kernelI23Flash_fwd_kernel_traitsILi64ELi64ELi256ELi4ELb0ELb0EN7cutlass6half_tE19Flash_kernel_traitsILi64ELi64ELi256ELi4ES3_EELb0ELb1ELb0ELb0ELb1ELb1ELb1ELb1EEEvNS_16Flash_fwd_paramsE$_ZN5flash30compute_attn_1rowblock_splitkvI23Flash_fwd_kernel_traitsILi64ELi64ELi256ELi4ELb0ELb0EN7cutlass6half_tE19Flash_kernel_traitsILi64ELi64ELi256ELi4ES3_EELb0ELb1ELb0ELb0ELb1ELb1ELb1ELb1ENS_16Flash_fwd_paramsEEEvRKT8_iiiii,(.L_x_14769 - $_ZN5flash24flash_fwd_splitkv_kernelI23Flash_fwd_kernel_traitsILi64ELi64ELi256ELi4ELb0ELb0EN7cutlass6half_tE19Flash_kernel_traitsILi64ELi64ELi256ELi4ES3_EELb0ELb1ELb0ELb0ELb1ELb1ELb1ELb1EEEvNS_16Flash_fwd_paramsE$_ZN5flash30compute_attn_1rowblock_splitkvI23Flash_fwd_kernel_traitsILi64ELi64ELi256ELi4ELb0ELb0EN7cutlass6half_tE19Flash_kernel_traitsILi64ELi64ELi256ELi4ES3_EELb0ELb1ELb0ELb0ELb1ELb1ELb1ELb1ENS_16Flash_fwd_paramsEEEvRKT8_iiiii)
$_ZN5flash24flash_fwd_splitkv_kernelI23Flash_fwd_kernel_traitsILi64ELi64ELi256ELi4ELb0ELb0EN7cutlass6half_tE19Flash_kernel_traitsILi64ELi64ELi256ELi4ES3_EELb0ELb1ELb0ELb0ELb1ELb1ELb1ELb1EEEvNS_16Flash_fwd_paramsE$_ZN5flash30compute_attn_1rowblock_splitkvI23Flash_fwd_kernel_traitsILi64ELi64ELi256ELi4ELb0ELb0EN7cutlass6half_tE19Flash_kernel_traitsILi64ELi64ELi256ELi4ES3_EELb0ELb1ELb0ELb0ELb1ELb1ELb1ELb1ENS_16Flash_fwd_paramsEEEvRKT8_iiiii:
        /* <DEDUP_REMOVED lines=40> */
.L_x_7713:
[----:B------:R-:W-:Y:S05]  /*0490*/  BSYNC.RECONVERGENT B0 ;  /* 0x0000000000007941 */ /* 0x000fea0003800200 */
.L_x_7712:
[----:B------:R-:W-:Y:S04]  /*04a0*/  BSSY.RECONVERGENT B0, `(.L_x_7714) ;  /* 0x0000007000007945 */ /* 0x000fe80003800200 */
[----:B------:R-:W-:Y:S05]  /*04b0*/  @!P4 BRA `(.L_x_7715) ;  /* 0x000000000014c947 */ /* 0x000fea0003800000 */
[----:B-----5:R-:W3:Y:S02]  /*04c0*/  LD.E.U8 R0, desc[UR4][R134.64+0x1b2] ;  /* 0x0001b20486007980 */ /* 0x020ee4000c101100 */
[----:B---3--:R-:W-:-:S13]  /*04d0*/  ISETP.NE.AND P0, PT, R0, RZ, PT ;  /* 0x000000ff0000720c */ /* 0x008fda0003f05270 */
[----:B------:R-:W3:Y:S02]  /*04e0*/  @P0 LD.E R0, desc[UR4][R2.64+0x4] ;  /* 0x0000040402000980 */ /* 0x000ee4000c101900 */
[----:B---3--:R-:W-:-:S06]  /*04f0*/  @P0 IADD3 R0, PT, PT, R0, -R20, RZ ;  /* 0x8000001400000210 */ /* 0x008fcc0007ffe0ff */
[----:B------:R3:W5:Y:S02]  /*0500*/  @!P0 LD.E R0, desc[UR4][R2.64] ;  /* 0x0000000402008980 */ /* 0x000764000c101900 */
.L_x_7715:
[----:B------:R-:W-:Y:S05]  /*0510*/  BSYNC.RECONVERGENT B0 ;  /* 0x0000000000007941 */ /* 0x000fea0003800200 */
.L_x_7714:
        /* <DEDUP_REMOVED lines=11> */
.L_x_7717:
[----:B--23--:R-:W2:Y:S01]  /*05d0*/  LD.E.64 R2, desc[UR4][R134.64+0x108] ;  /* 0x0001080486027980 */ /* 0x00cea2000c101b00 */
[----:B------:R-:W-:Y:S01]  /*05e0*/  BSSY.RECONVERGENT B0, `(.L_x_7719) ;  /* 0x0000006000007945 */ /* 0x000fe20003800200 */
[----:B------:R-:W-:Y:S01]  /*05f0*/  IMAD.MOV.U32 R0, RZ, RZ, RZ ;  /* 0x000000ffff007224 */ /* 0x000fe200078e00ff */
[----:B--2---:R-:W-:-:S04]  /*0600*/  ISETP.NE.U32.AND P0, PT, R2, RZ, PT ;  /* 0x000000ff0200720c */ /* 0x004fc80003f05070 */
[----:B------:R-:W-:-:S13]  /*0610*/  ISETP.NE.AND.EX P0, PT, R3, RZ, PT, P0 ;  /* 0x000000ff0300720c */ /* 0x000fda0003f05300 */
[----:B------:R-:W-:Y:S05]  /*0620*/  @!P0 BRA `(.L_x_7720) ;  /* 0x0000000000048947 */ /* 0x000fea0003800000 */
[----:B------:R2:W5:Y:S02]  /*0630*/  LD.E R0, desc[UR4][R134.64+0xbc] ;  /* 0x0000bc0486007980 */ /* 0x000564000c101900 */
.L_x_7720:
[----:B------:R-:W-:Y:S05]  /*0640*/  BSYNC.RECONVERGENT B0 ;  /* 0x0000000000007941 */ /* 0x000fea0003800200 */
.L_x_7719:
[----:B-----5:R-:W-:Y:S02]  /*0650*/  IADD3 R149, PT, PT, R117, R0, RZ ;  /* 0x0000000075957210 */ /* 0x020fe40007ffe0ff */
.L_x_7718:
[----:B------:R-:W-:Y:S05]  /*0660*/  BSYNC.RECONVERGENT B1 ;  /* 0x0000000000017941 */ /* 0x000fea0003800200 */
.L_x_7716:
[----:B------:R-:W3:Y:S01]  /*0670*/  S2R R36, SR_CTAID.X ;  /* 0x0000000000247919 */ /* 0x000ee20000002500 */
[----:B------:R-:W-:Y:S01]  /*0680*/  MOV R12, 0x1f0 ;  /* 0x000001f0000c7802 */ /* 0x000fe20000000f00 */
[----:B------:R-:W-:-:S03]  /*0690*/  IMAD.MOV.U32 R3, RZ, RZ, 0x0 ;  /* 0x00000000ff037424 */ /* 0x000fc600078e00ff */
[----:B------:R-:W-:Y:S01]  /*06a0*/  MOV R2, R12 ;  /* 0x0000000c00027202 */ /* 0x000fe20000000f00 */
[----:B---3--:R-:W-:-:S05]  /*06b0*/  IMAD.SHL.U32 R169, R36, 0x40, RZ ;  /* 0x0000004024a97824 */ /* 0x008fca00078e00ff */
[----:B------:R-:W-:-:S13]  /*06c0*/  ISETP.GT.AND P0, PT, R14, R169, PT ;  /* 0x000000a90e00720c */ /* 0x000fda0003f04270 */
[----:B-12-4-:R-:W-:Y:S05]  /*06d0*/  @!P0 RET.REL.NODEC R2 `(_ZN5flash24flash_fwd_splitkv_kernelI23Flash_fwd_kernel_traitsILi64ELi64ELi256ELi4ELb0ELb0EN7cutlass6half_tE19Flash_kernel_traitsILi64ELi64ELi256ELi4ES3_EELb0ELb1ELb0ELb0ELb1ELb1ELb1ELb1EEEvNS_16Flash_fwd_paramsE) ;  /* 0xfffffff802488950 */ /* 0x016fea0003c3ffff */
        /* <DEDUP_REMOVED lines=130> */
[----:B-1----:R-:W-:Y:S05]  /*0f00*/  @P0 RET.REL.NODEC R4 `(_ZN5flash24flash_fwd_splitkv_kernelI23Flash_fwd_kernel_traitsILi64ELi64ELi256ELi4ELb0ELb0EN7cutlass6half_tE19Flash_kernel_traitsILi64ELi64ELi256ELi4ES3_EELb0ELb1ELb0ELb0ELb1ELb1ELb1ELb1EEEvNS_16Flash_fwd_paramsE) ;  /* 0xfffffff0043c0950 */ /* 0x002fea0003c3ffff */
[----:B------:R-:W-:-:S05]  /*0f10*/  MOV R0, 0xff800000 ;  /* 0xff80000000007802 */ /* 0x000fca0000000f00 */
[----:B------:R1:W-:Y:S02]  /*0f20*/  ST.E desc[UR4][R2.64+0xe0], R0 ;  /* 0x0000e00002007985 */ /* 0x0003e4000c101904 */
[----:B-1----:R-:W-:Y:S02]  /*0f30*/  MOV R2, R12 ;  /* 0x0000000c00027202 */ /* 0x002fe40000000f00 */
[----:B------:R-:W-:-:S04]  /*0f40*/  MOV R3, 0x0 ;  /* 0x0000000000037802 */ /* 0x000fc80000000f00 */
[----:B------:R-:W-:Y:S05]  /*0f50*/  RET.REL.NODEC R2 `(_ZN5flash24flash_fwd_splitkv_kernelI23Flash_fwd_kernel_traitsILi64ELi64ELi256ELi4ELb0ELb0EN7cutlass6half_tE19Flash_kernel_traitsILi64ELi64ELi256ELi4ES3_EELb0ELb1ELb0ELb0ELb1ELb1ELb1ELb1EEEvNS_16Flash_fwd_paramsE) ;  /* 0xfffffff002287950 */ /* 0x000fea0003c3ffff */
.L_x_7721:
        /* <DEDUP_REMOVED lines=111> */
.L_x_7723:
        /* <DEDUP_REMOVED lines=83> */
.L_x_7724:
[----:B------:R-:W-:Y:S05]  /*1b80*/  BSYNC.RECONVERGENT B0 ;  /* 0x0000000000007941 */ /* 0x000fea0003800200 */
.L_x_7722:
        /* <DEDUP_REMOVED lines=53> */
[----:B-1----:R-:W-:Y:S01]  /*1ee0*/  LEA R40, R33, R32, 0x18 ;  /* 0x0000002021287211 */ /* 0x002fe200078ec0ff */
[C---:B------:R-:W-:Y:S01]  /*1ef0*/  IMAD.SHL.U32 R77, R232.reuse, 0x10, RZ ;  /* 0x00000010e84d7824 */ /* 0x040fe200078e00ff */
[----:B------:R-:W-:-:S02]  /*1f00*/  SHF.L.U64.HI R91, R232, 0x4, R233 ;  /* 0x00000004e85b7819 */ /* 0x000fc400000102e9 */
        /* <DEDUP_REMOVED lines=209> */
.L_x_7796:
        /* <DEDUP_REMOVED lines=310> */
.L_x_7727:
        /* <DEDUP_REMOVED lines=69> */
.L_x_7731:
[----:B------:R-:W-:Y:S05]  /*43d0*/  BSYNC.RECONVERGENT B0 ;  /* 0x0000000000007941 */ /* 0x000fea0003800200 */
.L_x_7730:
        /* <DEDUP_REMOVED lines=54> */
.L_x_7733:
[----:B------:R-:W-:Y:S05]  /*4740*/  BSYNC.RECONVERGENT B0 ;  /* 0x0000000000007941 */ /* 0x000fea0003800200 */
.L_x_7732:
        /* <DEDUP_REMOVED lines=60> */
.L_x_7735:
[----:B------:R-:W-:Y:S05]  /*4b10*/  BSYNC.RECONVERGENT B0 ;  /* 0x0000000000007941 */ /* 0x000fea0003800200 */
.L_x_7734:
        /* <DEDUP_REMOVED lines=60> */
.L_x_7737:
[----:B------:R-:W-:Y:S05]  /*4ee0*/  BSYNC.RECONVERGENT B0 ;  /* 0x0000000000007941 */ /* 0x000fea0003800200 */
.L_x_7736:
        /* <DEDUP_REMOVED lines=60> */
.L_x_7739:
[----:B------:R-:W-:Y:S05]  /*52b0*/  BSYNC.RECONVERGENT B0 ;  /* 0x0000000000007941 */ /* 0x000fea0003800200 */
.L_x_7738:
        /* <DEDUP_REMOVED lines=60> */
.L_x_7741:
[----:B------:R-:W-:Y:S05]  /*5680*/  BSYNC.RECONVERGENT B0 ;  /* 0x0000000000007941 */ /* 0x000fea0003800200 */
.L_x_7740:
        /* <DEDUP_REMOVED lines=60> */
.L_x_7743:
[----:B------:R-:W-:Y:S05]  /*5a50*/  BSYNC.RECONVERGENT B0 ;  /* 0x0000000000007941 */ /* 0x000fea0003800200 */
.L_x_7742:
        /* <DEDUP_REMOVED lines=60> */
.L_x_7745:
[----:B------:R-:W-:Y:S05]  /*5e20*/  BSYNC.RECONVERGENT B0 ;  /* 0x0000000000007941 */ /* 0x000fea0003800200 */
.L_x_7744:
        /* <DEDUP_REMOVED lines=60> */
.L_x_7747:
[----:B------:R-:W-:Y:S05]  /*61f0*/  BSYNC.RECONVERGENT B0 ;  /* 0x0000000000007941 */ /* 0x000fea0003800200 */
.L_x_7746:
        /* <DEDUP_REMOVED lines=60> */
.L_x_7749:
[----:B------:R-:W-:Y:S05]  /*65c0*/  BSYNC.RECONVERGENT B0 ;  /* 0x0000000000007941 */ /* 0x000fea0003800200 */
.L_x_7748:
        /* <DEDUP_REMOVED lines=66> */
.L_x_7751:
[----:B------:R-:W-:Y:S05]  /*69f0*/  BSYNC.RECONVERGENT B0 ;  /* 0x0000000000007941 */ /* 0x000fea0003800200 */
.L_x_7750:
        /* <DEDUP_REMOVED lines=66> */
.L_x_7753:
[----:B------:R-:W-:Y:S05]  /*6e20*/  BSYNC.RECONVERGENT B0 ;  /* 0x0000000000007941 */ /* 0x000fea0003800200 */
.L_x_7752:
        /* <DEDUP_REMOVED lines=66> */
.L_x_7755:
[----:B------:R-:W-:Y:S05]  /*7250*/  BSYNC.RECONVERGENT B0 ;  /* 0x0000000000007941 */ /* 0x000fea0003800200 */
.L_x_7754:
        /* <DEDUP_REMOVED lines=66> */
.L_x_7757:
[----:B------:R-:W-:Y:S05]  /*7680*/  BSYNC.RECONVERGENT B0 ;  /* 0x0000000000007941 */ /* 0x000fea0003800200 */
.L_x_7756:
        /* <DEDUP_REMOVED lines=66> */
.L_x_7759:
[----:B------:R-:W-:Y:S05]  /*7ab0*/  BSYNC.RECONVERGENT B0 ;  /* 0x0000000000007941 */ /* 0x000fea0003800200 */
.L_x_7758:
        /* <DEDUP_REMOVED lines=66> */
.L_x_7761:
[----:B------:R-:W-:Y:S05]  /*7ee0*/  BSYNC.RECONVERGENT B0 ;  /* 0x0000000000007941 */ /* 0x000fea0003800200 */
.L_x_7760:
[----:B------:R-:W5:Y:S02]  /*7ef0*/  LD.E R0, desc[UR4][R134.64+0xd0] ;  /* 0x0000d00486007980 */ /* 0x000f64000c101900 */
[----:B-----5:R-:W-:Y:S05]  /*7f00*/  IMAD.U32 R0, R0, -0x80, RZ ;  /* 0xffffff8000007824 */ /* 0x020fea00078e00ff */
[C---:B------:R-:W-:Y:S02]  /*7f10*/  LEA R28, P1, R0.reuse, R28, 0x1 ;  /* 0x0000001c001c7211 */ /* 0x040fe400078208ff */
[C---:B------:R-:W-:Y:S02]  /*7f20*/  LEA R44, P0, R0.reuse, R44, 0x1 ;  /* 0x0000002c002c7211 */ /* 0x040fe400078008ff */
[C---:B------:R-:W-:Y:S02]  /*7f30*/  LEA.HI.X.SX32 R29, R0.reuse, R29, 0x1, P1 ;  /* 0x0000001d001d7211 */ /* 0x040fe400008f0eff */
[----:B------:R-:W-:Y:S01]  /*7f40*/  LEA.HI.X.SX32 R45, R0, R45, 0x1, P0 ;  /* 0x0000002d002d7211 */ /* 0x000fe200000f0eff */
[----:B------:R-:W-:Y:S05]  /*7f50*/  BRA `(.L_x_7728) ;  /* 0x0000006400007947 */ /* 0x000fea0003800000 */
.L_x_7729:
        /* <DEDUP_REMOVED lines=101> */
.L_x_7763:
[----:B------:R-:W-:Y:S05]  /*85b0*/  BSYNC.RECONVERGENT B0 ;  /* 0x0000000000007941 */ /* 0x000fea0003800200 */
.L_x_7762:
        /* <DEDUP_REMOVED lines=92> */
.L_x_7765:
[----:B------:R-:W-:Y:S05]  /*8b80*/  BSYNC.RECONVERGENT B0 ;  /* 0x0000000000007941 */ /* 0x000fea0003800200 */
.L_x_7764:
        /* <DEDUP_REMOVED lines=96> */
.L_x_7767:
[----:B------:R-:W-:Y:S05]  /*9190*/  BSYNC.RECONVERGENT B0 ;  /* 0x0000000000007941 */ /* 0x000fea0003800200 */
.L_x_7766:
        /* <DEDUP_REMOVED lines=96> */
.L_x_7769:
[----:B------:R-:W-:Y:S05]  /*97a0*/  BSYNC.RECONVERGENT B0 ;  /* 0x0000000000007941 */ /* 0x000fea0003800200 */
.L_x_7768:
        /* <DEDUP_REMOVED lines=96> */
.L_x_7771:
[----:B------:R-:W-:Y:S05]  /*9db0*/  BSYNC.RECONVERGENT B0 ;  /* 0x0000000000007941 */ /* 0x000fea0003800200 */
.L_x_7770:
        /* <DEDUP_REMOVED lines=96> */
.L_x_7773:
[----:B------:R-:W-:Y:S05]  /*a3c0*/  BSYNC.RECONVERGENT B0 ;  /* 0x0000000000007941 */ /* 0x000fea0003800200 */
.L_x_7772:
        /* <DEDUP_REMOVED lines=96> */
.L_x_7775:
[----:B------:R-:W-:Y:S05]  /*a9d0*/  BSYNC.RECONVERGENT B0 ;  /* 0x0000000000007941 */ /* 0x000fea0003800200 */
.L_x_7774:
        /* <DEDUP_REMOVED lines=96> */
.L_x_7777:
[----:B------:R-:W-:Y:S05]  /*afe0*/  BSYNC.RECONVERGENT B0 ;  /* 0x0000000000007941 */ /* 0x000fea0003800200 */
.L_x_7776:
        /* <DEDUP_REMOVED lines=96> */
.L_x_7779:
[----:B------:R-:W-:Y:S05]  /*b5f0*/  BSYNC.RECONVERGENT B0 ;  /* 0x0000000000007941 */ /* 0x000fea0003800200 */
.L_x_7778:
        /* <DEDUP_REMOVED lines=96> */
.L_x_7781:
[----:B------:R-:W-:Y:S05]  /*bc00*/  BSYNC.RECONVERGENT B0 ;  /* 0x0000000000007941 */ /* 0x000fea0003800200 */
.L_x_7780:
        /* <DEDUP_REMOVED lines=103> */
.L_x_7783:
[----:B------:R-:W-:Y:S05]  /*c280*/  BSYNC.RECONVERGENT B0 ;  /* 0x0000000000007941 */ /* 0x000fea0003800200 */
.L_x_7782:
        /* <DEDUP_REMOVED lines=102> */
.L_x_7785:
[----:B------:R-:W-:Y:S05]  /*c8f0*/  BSYNC.RECONVERGENT B0 ;  /* 0x0000000000007941 */ /* 0x000fea0003800200 */
.L_x_7784:
        /* <DEDUP_REMOVED lines=102> */
.L_x_7787:
[----:B------:R-:W-:Y:S05]  /*cf60*/  BSYNC.RECONVERGENT B0 ;  /* 0x0000000000007941 */ /* 0x000fea0003800200 */
.L_x_7786:
        /* <DEDUP_REMOVED lines=102> */
.L_x_7789:
[----:B------:R-:W-:Y:S05]  /*d5d0*/  BSYNC.RECONVERGENT B0 ;  /* 0x0000000000007941 */ /* 0x000fea0003800200 */
.L_x_7788:
        /* <DEDUP_REMOVED lines=102> */
.L_x_7791:
[----:B------:R-:W-:Y:S05]  /*dc40*/  BSYNC.RECONVERGENT B0 ;  /* 0x0000000000007941 */ /* 0x000fea0003800200 */
.L_x_7790:
        /* <DEDUP_REMOVED lines=102> */
.L_x_7793:
[----:B------:R-:W-:Y:S05]  /*e2b0*/  BSYNC.RECONVERGENT B0 ;  /* 0x0000000000007941 */ /* 0x000fea0003800200 */
.L_x_7792:
        /* <DEDUP_REMOVED lines=10> */
.L_x_7728:
[----:B------:R-:W-:Y:S05]  /*e360*/  BSYNC.RECONVERGENT B1 ;  /* 0x0000000000017941 */ /* 0x000fea0003800200 */
.L_x_7726:
        /* <DEDUP_REMOVED lines=103> */
.L_x_7795:
[----:B------:R-:W-:Y:S05]  /*e9e0*/  BSYNC.RECONVERGENT B0 ;  /* 0x0000000000007941 */ /* 0x000fea0003800200 */
.L_x_7794:
[----:B------:R-:W-:Y:S11]  /*e9f0*/  ISETP.GT.AND P0, PT, R85, R92, PT ;  /* 0x0000005c5500720c */ /* 0x000ff60003f04270 */
[----:B------:R-:W-:Y:S02]  /*ea00*/  @!UPT UIADD3 URZ, UPT, UPT, URZ, URZ, URZ ;  /* 0x000000fffffff290 */ /* 0x000fe4000fffe0ff */
[----:B------:R-:W-:Y:S05]  /*ea10*/  @P0 BRA `(.L_x_7796) ;  /* 0xffffff4000800947 */ /* 0x000fea000383ffff */
.L_x_7725:
        /* <DEDUP_REMOVED lines=32> */
.L_x_7800:
[----:B------:R-:W-:Y:S05]  /*ec20*/  BSYNC.RECONVERGENT B0 ;  /* 0x0000000000007941 */ /* 0x000fea0003800200 */
.L_x_7799:
        /* <DEDUP_REMOVED lines=8> */
.L_x_7798:
        /* <DEDUP_REMOVED lines=88> */
.L_x_7806:
[----:B------:R-:W-:Y:S05]  /*f230*/  BSYNC.RECONVERGENT B0 ;  /* 0x0000000000007941 */ /* 0x000fea0003800200 */
.L_x_7805:
[----:B-----5:R1:W-:Y:S02]  /*f240*/  STS.128 [R93], R4 ;  /* 0x000000045d007388 */ /* 0x0203e40000000c00 */
.L_x_7804:
[----:B------:R-:W-:Y:S05]  /*f250*/  BSYNC.RECONVERGENT B1 ;  /* 0x0000000000017941 */ /* 0x000fea0003800200 */
.L_x_7803:
        /* <DEDUP_REMOVED lines=66> */
.L_x_7810:
[----:B------:R-:W-:Y:S05]  /*f680*/  BSYNC.RECONVERGENT B0 ;  /* 0x0000000000007941 */ /* 0x000fea0003800200 */
.L_x_7809:
[----:B-----5:R2:W-:Y:S02]  /*f690*/  STS.128 [R93+0x800], R4 ;  /* 0x000800045d007388 */ /* 0x0205e40000000c00 */
.L_x_7808:
[----:B------:R-:W-:Y:S05]  /*f6a0*/  BSYNC.RECONVERGENT B1 ;  /* 0x0000000000017941 */ /* 0x000fea0003800200 */
.L_x_7807:
        /* <DEDUP_REMOVED lines=67> */
.L_x_7814:
[----:B------:R-:W-:Y:S05]  /*fae0*/  BSYNC.RECONVERGENT B0 ;  /* 0x0000000000007941 */ /* 0x000fea0003800200 */
.L_x_7813:
[----:B-----5:R3:W-:Y:S02]  /*faf0*/  STS.128 [R93+0x1000], R4 ;  /* 0x001000045d007388 */ /* 0x0207e40000000c00 */
.L_x_7812:
[----:B------:R-:W-:Y:S05]  /*fb00*/  BSYNC.RECONVERGENT B1 ;  /* 0x0000000000017941 */ /* 0x000fea0003800200 */
.L_x_7811:
        /* <DEDUP_REMOVED lines=64> */
.L_x_7816:
[----:B------:R-:W-:Y:S05]  /*ff10*/  BSYNC.RECONVERGENT B0 ;  /* 0x0000000000007941 */ /* 0x000fea0003800200 */
.L_x_7815:
[----:B-----5:R1:W-:Y:S01]  /*ff20*/  STS.128 [R93+0x1800], R4 ;  /* 0x001800045d007388 */ /* 0x0203e20000000c00 */
[----:B------:R-:W-:Y:S05]  /*ff30*/  BRA `(.L_x_7801) ;  /* 0x00000018004c7947 */ /* 0x000fea0003800000 */
.L_x_7802:
        /* <DEDUP_REMOVED lines=100> */
.L_x_7820:
[----:B------:R-:W-:Y:S05]  /*10580*/  BSYNC.RECONVERGENT B0 ;  /* 0x0000000000007941 */ /* 0x000fea0003800200 */
.L_x_7819:
[----:B-----5:R1:W-:Y:S02]  /*10590*/  STS.128 [R93], R4 ;  /* 0x000000045d007388 */ /* 0x0203e40000000c00 */
.L_x_7818:
[----:B------:R-:W-:Y:S05]  /*105a0*/  BSYNC.RECONVERGENT B1 ;  /* 0x0000000000017941 */ /* 0x000fea0003800200 */
.L_x_7817:
        /* <DEDUP_REMOVED lines=96> */
.L_x_7824:
[----:B------:R-:W-:Y:S05]  /*10bb0*/  BSYNC.RECONVERGENT B0 ;  /* 0x0000000000007941 */ /* 0x000fea0003800200 */
.L_x_7823:
[----:B-----5:R2:W-:Y:S02]  /*10bc0*/  STS.128 [R93+0x800], R4 ;  /* 0x000800045d007388 */ /* 0x0205e40000000c00 */
.L_x_7822:
[----:B------:R-:W-:Y:S05]  /*10bd0*/  BSYNC.RECONVERGENT B1 ;  /* 0x0000000000017941 */ /* 0x000fea0003800200 */
.L_x_7821:
        /* <DEDUP_REMOVED lines=97> */
.L_x_7828:
[----:B------:R-:W-:Y:S05]  /*111f0*/  BSYNC.RECONVERGENT B0 ;  /* 0x0000000000007941 */ /* 0x000fea0003800200 */
.L_x_7827:
[----:B-----5:R3:W-:Y:S02]  /*11200*/  STS.128 [R93+0x1000], R4 ;  /* 0x001000045d007388 */ /* 0x0207e40000000c00 */
.L_x_7826:
[----:B------:R-:W-:Y:S05]  /*11210*/  BSYNC.RECONVERGENT B1 ;  /* 0x0000000000017941 */ /* 0x000fea0003800200 */
.L_x_7825:
        /* <DEDUP_REMOVED lines=99> */
.L_x_7830:
[----:B------:R-:W-:Y:S05]  /*11850*/  BSYNC.RECONVERGENT B0 ;  /* 0x0000000000007941 */ /* 0x000fea0003800200 */
.L_x_7829:
[----:B-----5:R4:W-:Y:S02]  /*11860*/  STS.128 [R93+0x1800], R4 ;  /* 0x001800045d007388 */ /* 0x0209e40000000c00 */
.L_x_7801:
[----:B------:R-:W-:Y:S05]  /*11870*/  BSYNC.RECONVERGENT B2 ;  /* 0x0000000000027941 */ /* 0x000fea0003800200 */
.L_x_7797:
[----:B------:R-:W2:Y:S04]  /*11880*/  LDL R201, [R1+0x60] ;  /* 0x0000600001c97983 */ /* 0x000ea80000100800 */
[----:B------:R-:W5:Y:S04]  /*11890*/  LDL R199, [R1+0x64] ;  /* 0x0000640001c77983 */ /* 0x000f680000100800 */
[----:B------:R-:W5:Y:S04]  /*118a0*/  LDL R35, [R1+0x70] ;  /* 0x0000700001237983 */ /* 0x000f680000100800 */
[----:B------:R-:W5:Y:S01]  /*118b0*/  LDL R36, [R1+0x6c] ;  /* 0x00006c0001247983 */ /* 0x000f620000100800 */
[----:B------:R-:W-:-:S04]  /*118c0*/  IADD3 R19, PT, PT, -R116, R149, RZ ;  /* 0x0000009574137210 */ /* 0x000fc80007ffe1ff */
[-C--:B------:R-:W-:Y:S02]  /*118d0*/  ISETP.GE.AND P4, PT, R78, R19.reuse, PT ;  /* 0x000000134e00720c */ /* 0x080fe40003f86270 */
[-C--:B------:R-:W-:Y:S02]  /*118e0*/  ISETP.GE.AND P0, PT, R40, R19.reuse, PT ;  /* 0x000000132800720c */ /* 0x080fe40003f06270 */
[----:B-1----:R-:W-:Y:S02]  /*118f0*/  P2R R15, PR, RZ, 0x10 ;  /* 0x00000010ff0f7803 */ /* 0x002fe40000000000 */
[----:B------:R-:W-:Y:S02]  /*11900*/  IADD3 R28, PT, PT, R78, 0x40, RZ ;  /* 0x000000404e1c7810 */ /* 0x000fe40007ffe0ff */
[-C--:B------:R-:W-:Y:S02]  /*11910*/  ISETP.GE.AND P2, PT, R47, R19.reuse, PT ;  /* 0x000000132f00720c */ /* 0x080fe40003f46270 */
[----:B------:R-:W-:-:S02]  /*11920*/  ISETP.GE.AND P3, PT, R28, R19, PT ;  /* 0x000000131c00720c */ /* 0x000fc40003f66270 */
[C---:B------:R-:W-:Y:S02]  /*11930*/  IADD3 R32, PT, PT, R78.reuse, 0x70, RZ ;  /* 0x000000704e207810 */ /* 0x040fe40007ffe0ff */
[C---:B------:R-:W-:Y:S02]  /*11940*/  IADD3 R31, PT, PT, R78.reuse, 0x60, RZ ;  /* 0x000000604e1f7810 */ /* 0x040fe40007ffe0ff */
[C---:B------:R-:W-:Y:S02]  /*11950*/  LOP3.LUT R33, R78.reuse, 0x80, RZ, 0xfc, !PT ;  /* 0x000000804e217812 */ /* 0x040fe400078efcff */
[----:B------:R-:W-:-:S05]  /*11960*/  IADD3 R30, PT, PT, R78, 0x50, RZ ;  /* 0x000000504e1e7810 */ /* 0x000fca0007ffe0ff */
[----:B------:R-:W-:Y:S01]  /*11970*/  @!P3 IMAD R0, R233, 0x60, RZ ;  /* 0x00000060e900b824 */ /* 0x000fe200078e02ff */
[C---:B------:R-:W-:Y:S02]  /*11980*/  IADD3 R34, PT, PT, R78.reuse, 0x90, RZ ;  /* 0x000000904e227810 */ /* 0x040fe40007ffe0ff */
[----:B------:R-:W-:Y:S02]  /*11990*/  IADD3 R24, PT, PT, R78, 0xa0, RZ ;  /* 0x000000a04e187810 */ /* 0x000fe40007ffe0ff */
[----:B------:R-:W-:Y:S02]  /*119a0*/  ISETP.GE.AND P6, PT, R34, R19, PT ;  /* 0x000000132200720c */ /* 0x000fe40003fc6270 */
[C---:B------:R-:W-:Y:S01]  /*119b0*/  IADD3 R23, PT, PT, R78.reuse, 0xb0, RZ ;  /* 0x000000b04e177810 */ /* 0x040fe20007ffe0ff */
[C---:B------:R-:W-:Y:S01]  /*119c0*/  VIADD R27, R78.reuse, 0xe0 ;  /* 0x000000e04e1b7836 */ /* 0x040fe20000000000 */
[C---:B------:R-:W-:Y:S02]  /*119d0*/  IADD3 R25, PT, PT, R78.reuse, 0xd0, RZ ;  /* 0x000000d04e197810 */ /* 0x040fe40007ffe0ff */
[----:B------:R-:W-:-:S02]  /*119e0*/  IADD3 R29, PT, PT, R78, 0xf0, RZ ;  /* 0x000000f04e1d7810 */ /* 0x000fc40007ffe0ff */
[----:B------:R-:W-:Y:S02]  /*119f0*/  IADD3 R22, PT, PT, R78, 0xc0, RZ ;  /* 0x000000c04e167810 */ /* 0x000fe40007ffe0ff */
[----:B--234-:R-:W-:Y:S02]  /*11a00*/  @!P4 MOV R7, R201 ;  /* 0x000000c90007c202 */ /* 0x01cfe40000000f00 */
[----:B-----5:R-:W-:-:S05]  /*11a10*/  @!P4 MOV R6, R199 ;  /* 0x000000c70006c202 */ /* 0x020fca0000000f00 */
        /* <DEDUP_REMOVED lines=18> */
[----:B--2---:R-:W-:Y:S02]  /*11b40*/  @!P3 MOV R4, R2 ;  /* 0x000000020004b202 */ /* 0x004fe40000000f00 */
[----:B------:R-:W-:-:S03]  /*11b50*/  @!P3 MOV R5, R3 ;  /* 0x000000030005b202 */ /* 0x000fc60000000f00 */
[----:B------:R-:W-:Y:S01]  /*11b60*/  @!P3 IMAD.WIDE.U32 R4, R232, 0x60, R4 ;  /* 0x00000060e804b825 */ /* 0x000fe200078e0004 */
[-C--:B------:R-:W-:Y:S02]  /*11b70*/  @!P2 MOV R8, R2.reuse ;  /* 0x000000020008a202 */ /* 0x080fe40000000f00 */
[----:B------:R-:W-:Y:S02]  /*11b80*/  @!P2 MOV R9, R3 ;  /* 0x000000030009a202 */ /* 0x000fe40000000f00 */
[----:B------:R-:W-:Y:S01]  /*11b90*/  @!P3 IADD3 R5, PT, PT, R0, R5, RZ ;  /* 0x000000050005b210 */ /* 0x000fe20007ffe0ff */
[----:B------:R-:W-:Y:S01]  /*11ba0*/  @!P1 IMAD R13, R233, 0xc0, RZ ;  /* 0x000000c0e90d9824 */ /* 0x000fe200078e02ff */
[-C--:B------:R-:W-:Y:S02]  /*11bb0*/  @!P0 MOV R10, R2.reuse ;  /* 0x00000002000a8202 */ /* 0x080fe40000000f00 */
[-C--:B-1----:R-:W-:Y:S01]  /*11bc0*/  @!P1 MOV R7, R3.reuse ;  /* 0x0000000300079202 */ /* 0x082fe20000000f00 */
[----:B------:R-:W-:Y:S01]  /*11bd0*/  @!P1 IMAD.MOV.U32 R6, RZ, RZ, R2 ;  /* 0x000000ffff069224 */ /* 0x000fe200078e0002 */
[----:B------:R-:W-:Y:S01]  /*11be0*/  @!P0 MOV R11, R3 ;  /* 0x00000003000b8202 */ /* 0x000fe20000000f00 */
[----:B------:R1:W-:Y:S02]  /*11bf0*/  @!P3 LDGSTS.E.BYPASS.LTC128B.128 [R93+0x4000], desc[UR4][R4.64] ;  /* 0x04000000045dbfae */ /* 0x0003e4000b981a04 */
[C---:B------:R-:W-:Y:S01]  /*11c00*/  @!P1 IMAD.WIDE.U32 R6, R232.reuse, 0xc0, R6 ;  /* 0x000000c0e8069825 */ /* 0x040fe200078e0006 */
[----:B------:R-:W-:-:S02]  /*11c10*/  @!P4 LEA R12, P3, R232, R2, 0x7 ;  /* 0x00000002e80cc211 */ /* 0x000fc400078638ff */
[----:B------:R-:W-:Y:S01]  /*11c20*/  ISETP.GE.AND P5, PT, R24, R19, PT ;  /* 0x000000131800720c */ /* 0x000fe20003fa6270 */
[----:B------:R-:W-:Y:S02]  /*11c30*/  @!P2 IMAD R0, R233, 0xa0, RZ ;  /* 0x000000a0e900a824 */ /* 0x000fe400078e02ff */
[----:B------:R-:W-:Y:S01]  /*11c40*/  @!P2 IMAD.WIDE.U32 R8, R232, 0xa0, R8 ;  /* 0x000000a0e808a825 */ /* 0x000fe200078e0008 */
[----:B------:R-:W-:-:S03]  /*11c50*/  @!P1 IADD3 R7, PT, PT, R13, R7, RZ ;  /* 0x000000070d079210 */ /* 0x000fc60007ffe0ff */
[----:B------:R-:W-:Y:S02]  /*11c60*/  @!P0 IMAD R14, R233, 0xe0, RZ ;  /* 0x000000e0e90e8824 */ /* 0x000fe400078e02ff */
[C---:B------:R-:W-:Y:S01]  /*11c70*/  @!P0 IMAD.WIDE.U32 R10, R232.reuse, 0xe0, R10 ;  /* 0x000000e0e80a8825 */ /* 0x040fe200078e000a */
[----:B------:R-:W-:Y:S02]  /*11c80*/  @!P4 LEA.HI.X R13, R232, R3, R233, 0x7, P3 ;  /* 0x00000003e80dc211 */ /* 0x000fe400018f3ce9 */
[----:B------:R-:W-:-:S03]  /*11c90*/  @!P2 IADD3 R9, PT, PT, R0, R9, RZ ;  /* 0x000000090009a210 */ /* 0x000fc60007ffe0ff */
[----:B------:R-:W-:Y:S01]  /*11ca0*/  @!P4 LDGSTS.E.BYPASS.LTC128B.128 [R93+0x4800], desc[UR4][R12.64] ;  /* 0x048000000c5dcfae */ /* 0x000fe2000b981a04 */
[----:B------:R-:W-:-:S03]  /*11cb0*/  ISETP.GE.AND P4, PT, R23, R19, PT ;  /* 0x000000131700720c */ /* 0x000fc60003f86270 */
[----:B------:R-:W-:Y:S01]  /*11cc0*/  @!P2 LDGSTS.E.BYPASS.LTC128B.128 [R93+0x5000], desc[UR4][R8.64] ;  /* 0x05000000085dafae */ /* 0x000fe2000b981a04 */
[----:B-1----:R-:W-:-:S03]  /*11cd0*/  @!P0 IADD3 R5, PT, PT, R14, R11, RZ ;  /* 0x0000000b0e058210 */ /* 0x002fc60007ffe0ff */
[----:B------:R-:W-:Y:S01]  /*11ce0*/  @!P1 LDGSTS.E.BYPASS.LTC128B.128 [R93+0x5800], desc[UR4][R6.64] ;  /* 0x05800000065d9fae */ /* 0x000fe2000b981a04 */
[----:B------:R-:W-:Y:S02]  /*11cf0*/  @!P0 MOV R4, R10 ;  /* 0x0000000a00048202 */ /* 0x000fe40000000f00 */
[----:B------:R-:W-:-:S03]  /*11d00*/  @!P6 LEA R10, P3, R232, R2, 0x8 ;  /* 0x00000002e80ae211 */ /* 0x000fc600078640ff */
[----:B------:R1:W-:Y:S01]  /*11d10*/  @!P0 LDGSTS.E.BYPASS.LTC128B.128 [R93+0x6000], desc[UR4][R4.64] ;  /* 0x06000000045d8fae */ /* 0x0003e2000b981a04 */
[----:B------:R-:W-:Y:S02]  /*11d20*/  ISETP.GE.AND P2, PT, R25, R19, PT ;  /* 0x000000131900720c */ /* 0x000fe40003f46270 */
[----:B------:R-:W-:Y:S02]  /*11d30*/  @!P6 LEA.HI.X R11, R232, R3, R233, 0x8, P3 ;  /* 0x00000003e80be211 */ /* 0x000fe400018f44e9 */
[-C--:B------:R-:W-:Y:S01]  /*11d40*/  ISETP.GE.AND P1, PT, R27, R19.reuse, PT ;  /* 0x000000131b00720c */ /* 0x080fe20003f26270 */
[----:B------:R-:W-:Y:S01]  /*11d50*/  @!P5 IMAD R14, R233, 0x120, RZ ;  /* 0x00000120e90ed824 */ /* 0x000fe200078e02ff */
[-C--:B------:R-:W-:Y:S01]  /*11d60*/  ISETP.GE.AND P0, PT, R29, R19.reuse, PT ;  /* 0x000000131d00720c */ /* 0x080fe20003f06270 */
[----:B------:R2:W-:Y:S01]  /*11d70*/  @!P6 LDGSTS.E.BYPASS.LTC128B.128 [R93+0x6800], desc[UR4][R10.64] ;  /* 0x068000000a5defae */ /* 0x0005e2000b981a04 */
[----:B------:R-:W-:Y:S02]  /*11d80*/  ISETP.GE.AND P3, PT, R22, R19, PT ;  /* 0x000000131600720c */ /* 0x000fe40003f66270 */
[----:B------:R-:W-:-:S02]  /*11d90*/  ISETP.NE.AND P6, PT, R15, RZ, PT ;  /* 0x000000ff0f00720c */ /* 0x000fc40003fc5270 */
[----:B-1----:R-:W-:Y:S02]  /*11da0*/  @!P5 MOV R4, R2 ;  /* 0x000000020004d202 */ /* 0x002fe40000000f00 */
[----:B------:R-:W-:-:S03]  /*11db0*/  @!P5 MOV R5, R3 ;  /* 0x000000030005d202 */ /* 0x000fc60000000f00 */
[----:B------:R-:W-:-:S05]  /*11dc0*/  @!P5 IMAD.WIDE.U32 R4, R232, 0x120, R4 ;  /* 0x00000120e804d825 */ /* 0x000fca00078e0004 */
[----:B------:R-:W-:Y:S02]  /*11dd0*/  @!P5 IADD3 R15, PT, PT, R14, R5, RZ ;  /* 0x000000050e0fd210 */ /* 0x000fe40007ffe0ff */
[----:B------:R-:W-:Y:S02]  /*11de0*/  @!P5 MOV R14, R4 ;  /* 0x00000004000ed202 */ /* 0x000fe40000000f00 */
[-C--:B------:R-:W-:Y:S02]  /*11df0*/  @!P4 MOV R4, R2.reuse ;  /* 0x000000020004c202 */ /* 0x080fe40000000f00 */
[-C--:B------:R-:W-:Y:S02]  /*11e00*/  @!P4 MOV R5, R3.reuse ;  /* 0x000000030005c202 */ /* 0x080fe40000000f00 */
[-C--:B------:R-:W-:Y:S02]  /*11e10*/  @!P2 MOV R6, R2.reuse ;  /* 0x000000020006a202 */ /* 0x080fe40000000f00 */
[-C--:B------:R-:W-:Y:S01]  /*11e20*/  @!P2 MOV R7, R3.reuse ;  /* 0x000000030007a202 */ /* 0x080fe20000000f00 */
[----:B------:R-:W-:Y:S01]  /*11e30*/  @!P0 IMAD.MOV.U32 R16, RZ, RZ, R2 ;  /* 0x000000ffff108224 */ /* 0x000fe200078e0002 */
[----:B------:R-:W-:Y:S01]  /*11e40*/  @!P1 MOV R12, R2 ;  /* 0x00000002000c9202 */ /* 0x000fe20000000f00 */
[C---:B--2---:R-:W-:Y:S01]  /*11e50*/  @!P4 IMAD R10, R233.reuse, 0x140, RZ ;  /* 0x00000140e90ac824 */ /* 0x044fe200078e02ff */
[-C--:B------:R-:W-:Y:S01]  /*11e60*/  @!P1 MOV R13, R3.reuse ;  /* 0x00000003000d9202 */ /* 0x080fe20000000f00 */
[----:B------:R-:W-:Y:S01]  /*11e70*/  @!P4 IMAD.WIDE.U32 R4, R232, 0x140, R4 ;  /* 0x00000140e804c825 */ /* 0x000fe200078e0004 */
[----:B------:R-:W-:Y:S01]  /*11e80*/  @!P0 MOV R17, R3 ;  /* 0x0000000300118202 */ /* 0x000fe20000000f00 */
[----:B------:R-:W-:Y:S02]  /*11e90*/  @!P5 LDGSTS.E.BYPASS.LTC128B.128 [R93+0x7000], desc[UR4][R14.64] ;  /* 0x070000000e5ddfae */ /* 0x000fe4000b981a04 */
[----:B------:R-:W-:-:S02]  /*11ea0*/  @!P3 IMAD R8, R233, 0x160, RZ ;  /* 0x00000160e908b824 */ /* 0x000fc400078e02ff */
[----:B------:R-:W-:Y:S01]  /*11eb0*/  @!P3 IMAD.WIDE.U32 R2, R232, 0x160, R2 ;  /* 0x00000160e802b825 */ /* 0x000fe200078e0002 */
[----:B------:R-:W-:-:S03]  /*11ec0*/  @!P4 IADD3 R11, PT, PT, R10, R5, RZ ;  /* 0x000000050a0bc210 */ /* 0x000fc60007ffe0ff */
[----:B------:R-:W-:Y:S02]  /*11ed0*/  @!P2 IMAD R0, R233, 0x180, RZ ;  /* 0x00000180e900a824 */ /* 0x000fe400078e02ff */
[----:B------:R-:W-:Y:S01]  /*11ee0*/  @!P2 IMAD.WIDE.U32 R6, R232, 0x180, R6 ;  /* 0x00000180e806a825 */ /* 0x000fe200078e0006 */
[----:B------:R-:W-:-:S03]  /*11ef0*/  @!P3 IADD3 R9, PT, PT, R8, R3, RZ ;  /* 0x000000030809b210 */ /* 0x000fc60007ffe0ff */
[----:B------:R-:W-:Y:S02]  /*11f00*/  @!P1 IMAD R20, R233, 0x1a0, RZ ;  /* 0x000001a0e9149824 */ /* 0x000fe400078e02ff */
[----:B------:R-:W-:Y:S01]  /*11f10*/  @!P1 IMAD.WIDE.U32 R12, R232, 0x1a0, R12 ;  /* 0x000001a0e80c9825 */ /* 0x000fe200078e000c */
[----:B------:R-:W-:-:S03]  /*11f20*/  @!P4 MOV R10, R4 ;  /* 0x00000004000ac202 */ /* 0x000fc60000000f00 */
[----:B------:R-:W-:Y:S02]  /*11f30*/  @!P0 IMAD R21, R233, 0x1c0, RZ ;  /* 0x000001c0e9158824 */ /* 0x000fe400078e02ff */
[----:B------:R-:W-:Y:S01]  /*11f40*/  @!P0 IMAD.WIDE.U32 R16, R232, 0x1c0, R16 ;  /* 0x000001c0e8108825 */ /* 0x000fe200078e0010 */
[----:B------:R-:W-:Y:S01]  /*11f50*/  @!P3 MOV R8, R2 ;  /* 0x000000020008b202 */ /* 0x000fe20000000f00 */
[----:B------:R-:W-:Y:S01]  /*11f60*/  @!P4 LDGSTS.E.BYPASS.LTC128B.128 [R93+0x7800], desc[UR4][R10.64] ;  /* 0x078000000a5dcfae */ /* 0x000fe2000b981a04 */
[----:B------:R-:W-:Y:S02]  /*11f70*/  @!P2 IADD3 R7, PT, PT, R0, R7, RZ ;  /* 0x000000070007a210 */ /* 0x000fe40007ffe0ff */
[----:B------:R-:W-:Y:S01]  /*11f80*/  @!P1 IADD3 R5, PT, PT, R20, R13, RZ ;  /* 0x0000000d14059210 */ /* 0x000fe20007ffe0ff */
[----:B------:R-:W-:Y:S01]  /*11f90*/  @!P3 LDGSTS.E.BYPASS.LTC128B.128 [R93+0x8000], desc[UR4][R8.64] ;  /* 0x08000000085dbfae */ /* 0x000fe2000b981a04 */
[----:B------:R-:W-:Y:S02]  /*11fa0*/  @!P1 MOV R4, R12 ;  /* 0x0000000c00049202 */ /* 0x000fe40000000f00 */
[----:B------:R-:W-:Y:S01]  /*11fb0*/  @!P0 IADD3 R3, PT, PT, R21, R17, RZ ;  /* 0x0000001115038210 */ /* 0x000fe20007ffe0ff */
[----:B------:R-:W-:Y:S01]  /*11fc0*/  @!P2 LDGSTS.E.BYPASS.LTC128B.128 [R93+0x8800], desc[UR4][R6.64] ;  /* 0x08800000065dafae */ /* 0x000fe2000b981a04 */
[----:B------:R-:W-:-:S03]  /*11fd0*/  @!P0 MOV R2, R16 ;  /* 0x0000001000028202 */ /* 0x000fc60000000f00 */
[----:B------:R-:W-:Y:S04]  /*11fe0*/  @!P1 LDGSTS.E.BYPASS.LTC128B.128 [R93+0x9000], desc[UR4][R4.64] ;  /* 0x09000000045d9fae */ /* 0x000fe8000b981a04 */
[----:B------:R1:W-:Y:S04]  /*11ff0*/  @!P0 LDGSTS.E.BYPASS.LTC128B.128 [R93+0x9800], desc[UR4][R2.64] ;  /* 0x09800000025d8fae */ /* 0x0003e8000b981a04 */
[----:B------:R-:W0:Y:S04]  /*12000*/  LDGDEPBAR ;  /* 0x00000000000079af */ /* 0x000e280000000000 */
[----:B------:R-:W2:Y:S04]  /*12010*/  LD.E R197, desc[UR4][R134.64+0x184] ;  /* 0x0001840486c57980 */ /* 0x000ea8000c101900 */
[----:B------:R-:W3:Y:S01]  /*12020*/  LD.E R231, desc[UR4][R134.64+0x188] ;  /* 0x0001880486e77980 */ /* 0x000ee2000c101900 */
[----:B------:R-:W-:Y:S01]  /*12030*/  ISETP.GE.AND P3, PT, R47, R19, PT ;  /* 0x000000132f00720c */ /* 0x000fe20003f66270 */
[----:B------:R-:W-:-:S04]  /*12040*/  DEPBAR.LE SB0, 0x0 ;  /* 0x000080000000791a */ /* 0x000fc80000000000 */
[----:B------:R-:W-:Y:S02]  /*12050*/  ISETP.GE.AND P2, PT, R40, R19, PT ;  /* 0x000000132800720c */ /* 0x000fe40003f46270 */
[CC--:B-1----:R-:W-:Y:S01]  /*12060*/  LEA R2, P0, R109.reuse, R35.reuse, 0x1 ;  /* 0x000000236d027211 */ /* 0x0c2fe200078008ff */
[----:B------:R-:W-:Y:S01]  /*12070*/  @!P6 IMAD.MOV.U32 R5, RZ, RZ, R36 ;  /* 0x000000ffff05e224 */ /* 0x000fe200078e0024 */
[----:B------:R-:W-:Y:S01]  /*12080*/  @!P6 MOV R4, R35 ;  /* 0x000000230004e202 */ /* 0x000fe20000000f00 */
        /* <DEDUP_REMOVED lines=15> */
[----:B------:R-:W-:Y:S02]  /*12180*/  @!P2 LEA.HI.X R9, R64, R3, R65, 0x5, P3 ;  /* 0x000000034009a211 */ /* 0x000fe400018f2c41 */
[-C--:B------:R-:W-:Y:S02]  /*12190*/  ISETP.GE.AND P3, PT, R30, R19.reuse, PT ;  /* 0x000000131e00720c */ /* 0x080fe40003f66270 */
[-C--:B------:R-:W-:Y:S02]  /*121a0*/  @!P1 LEA R6, P4, R64, R2.reuse, 0x6 ;  /* 0x0000000240069211 */ /* 0x080fe400078830ff */
[----:B------:R-:W-:Y:S02]  /*121b0*/  ISETP.GE.AND P6, PT, R31, R19, PT ;  /* 0x000000131f00720c */ /* 0x000fe40003fc6270 */
[----:B-1----:R-:W-:Y:S02]  /*121c0*/  @!P0 MOV R4, R2 ;  /* 0x0000000200048202 */ /* 0x002fe40000000f00 */
[----:B------:R-:W-:-:S02]  /*121d0*/  @!P0 MOV R5, R3 ;  /* 0x0000000300058202 */ /* 0x000fc40000000f00 */
[C---:B------:R-:W-:Y:S01]  /*121e0*/  @!P1 LEA.HI.X R7, R64.reuse, R3, R65, 0x6, P4 ;  /* 0x0000000340079211 */ /* 0x040fe200020f3441 */
[----:B------:R-:W-:Y:S01]  /*121f0*/  @!P0 IMAD R0, R65, 0x60, RZ ;  /* 0x0000006041008824 */ /* 0x000fe200078e02ff */
[----:B------:R-:W-:Y:S01]  /*12200*/  @P2 STS.128 [R93+0xb000], RZ ;  /* 0x00b000ff5d002388 */ /* 0x000fe20000000c00 */
[----:B------:R-:W-:-:S03]  /*12210*/  @!P0 IMAD.WIDE.U32 R4, R64, 0x60, R4 ;  /* 0x0000006040048825 */ /* 0x000fc600078e0004 */
[----:B------:R-:W-:Y:S01]  /*12220*/  @!PT LDS RZ, [RZ] ;  /* 0x00000000fffff984 */ /* 0x000fe20000000800 */
[----:B------:R-:W-:Y:S01]  /*12230*/  @!PT LDS RZ, [RZ] ;  /* 0x00000000fffff984 */ /* 0x000fe20000000800 */
[----:B------:R-:W-:Y:S01]  /*12240*/  @!PT LDS RZ, [RZ] ;  /* 0x00000000fffff984 */ /* 0x000fe20000000800 */
[----:B------:R-:W-:Y:S04]  /*12250*/  @!P2 LDGSTS.E.BYPASS.LTC128B.128 [R93+0xb000], desc[UR4][R8.64] ;  /* 0x0b000000085dafae */ /* 0x000fe8000b981a04 */
[----:B------:R-:W-:Y:S01]  /*12260*/  @P1 STS.128 [R93+0xb800], RZ ;  /* 0x00b800ff5d001388 */ /* 0x000fe20000000c00 */
[----:B------:R-:W-:-:S03]  /*12270*/  @!P0 IADD3 R5, PT, PT, R0, R5, RZ ;  /* 0x0000000500058210 */ /* 0x000fc60007ffe0ff */
        /* <DEDUP_REMOVED lines=14> */
[-C--:B----4-:R-:W-:Y:S02]  /*12360*/  @!P6 MOV R4, R2.reuse ;  /* 0x000000020004e202 */ /* 0x090fe40000000f00 */
[----:B------:R-:W-:Y:S01]  /*12370*/  @!P6 MOV R5, R3 ;  /* 0x000000030005e202 */ /* 0x000fe20000000f00 */
[----:B------:R-:W-:Y:S02]  /*12380*/  @P3 STS.128 [R93+0xc800], RZ ;  /* 0x00c800ff5d003388 */ /* 0x000fe40000000c00 */
[----:B------:R-:W-:Y:S02]  /*12390*/  @!P6 IMAD.WIDE.U32 R4, R64, 0xa0, R4 ;  /* 0x000000a04004e825 */ /* 0x000fe400078e0004 */
[----:B------:R-:W-:Y:S01]  /*123a0*/  @!PT LDS RZ, [RZ] ;  /* 0x00000000fffff984 */ /* 0x000fe20000000800 */
[----:B------:R-:W-:Y:S01]  /*123b0*/  @!PT LDS RZ, [RZ] ;  /* 0x00000000fffff984 */ /* 0x000fe20000000800 */
[----:B------:R-:W-:Y:S01]  /*123c0*/  @!PT LDS RZ, [RZ] ;  /* 0x00000000fffff984 */ /* 0x000fe20000000800 */
[----:B------:R1:W-:Y:S01]  /*123d0*/  @!P3 LDGSTS.E.BYPASS.LTC128B.128 [R93+0xc800], desc[UR4][R6.64] ;  /* 0x0c800000065dbfae */ /* 0x0003e2000b981a04 */
[----:B------:R-:W-:-:S02]  /*123e0*/  @!P0 MOV R8, R2 ;  /* 0x0000000200088202 */ /* 0x000fc40000000f00 */
[----:B------:R-:W-:Y:S01]  /*123f0*/  @!P6 IADD3 R5, PT, PT, R0, R5, RZ ;  /* 0x000000050005e210 */ /* 0x000fe20007ffe0ff */
[----:B------:R-:W-:Y:S01]  /*12400*/  @P6 STS.128 [R93+0xd000], RZ ;  /* 0x00d000ff5d006388 */ /* 0x000fe20000000c00 */
[----:B------:R-:W-:Y:S01]  /*12410*/  @!P0 MOV R9, R3 ;  /* 0x0000000300098202 */ /* 0x000fe20000000f00 */
[C---:B------:R-:W-:Y:S02]  /*12420*/  @!P1 IMAD R10, R65.reuse, 0xc0, RZ ;  /* 0x000000c0410a9824 */ /* 0x040fe400078e02ff */
        /* <DEDUP_REMOVED lines=8> */
[----:B-1----:R-:W-:-:S02]  /*124b0*/  @!P1 MOV R6, R2 ;  /* 0x0000000200069202 */ /* 0x002fc40000000f00 */
[----:B------:R-:W-:-:S03]  /*124c0*/  @!P1 MOV R7, R3 ;  /* 0x0000000300079202 */ /* 0x000fc60000000f00 */
[----:B------:R-:W-:Y:S01]  /*124d0*/  @!P1 IMAD.WIDE.U32 R6, R64, 0xc0, R6 ;  /* 0x000000c040069825 */ /* 0x000fe200078e0006 */
[----:B----4-:R-:W-:-:S04]  /*124e0*/  @!P0 IADD3 R5, PT, PT, R0, R9, RZ ;  /* 0x0000000900058210 */ /* 0x010fc80007ffe0ff */
[----:B------:R-:W-:Y:S01]  /*124f0*/  @!P1 IADD3 R7, PT, PT, R10, R7, RZ ;  /* 0x000000070a079210 */ /* 0x000fe20007ffe0ff */
[----:B------:R-:W-:Y:S01]  /*12500*/  @!P0 IMAD.MOV.U32 R4, RZ, RZ, R8 ;  /* 0x000000ffff048224 */ /* 0x000fe200078e0008 */
[----:B------:R-:W-:Y:S01]  /*12510*/  @P1 STS.128 [R93+0xd800], RZ ;  /* 0x00d800ff5d001388 */ /* 0x000fe20000000c00 */
[----:B------:R-:W-:-:S03]  /*12520*/  ISETP.GE.AND P4, PT, R23, R19, PT ;  /* 0x000000131700720c */ /* 0x000fc60003f86270 */
        /* <DEDUP_REMOVED lines=9> */
[----:B------:R-:W-:Y:S02]  /*125c0*/  @!P6 LEA R20, P0, R64, R2, 0x8 ;  /* 0x000000024014e211 */ /* 0x000fe400078040ff */
[----:B------:R-:W-:-:S02]  /*125d0*/  ISETP.GE.AND P2, PT, R25, R19, PT ;  /* 0x000000131900720c */ /* 0x000fc40003f46270 */
[----:B------:R-:W-:Y:S01]  /*125e0*/  @!P6 LEA.HI.X R21, R64, R3, R65, 0x8, P0 ;  /* 0x000000034015e211 */ /* 0x000fe200000f4441 */
[----:B------:R-:W-:Y:S01]  /*125f0*/  @!P5 IMAD R14, R65, 0x120, RZ ;  /* 0x00000120410ed824 */ /* 0x000fe200078e02ff */
[-C--:B------:R-:W-:Y:S02]  /*12600*/  ISETP.GE.AND P1, PT, R27, R19.reuse, PT ;  /* 0x000000131b00720c */ /* 0x080fe40003f26270 */
[-C--:B------:R-:W-:Y:S02]  /*12610*/  ISETP.GE.AND P0, PT, R29, R19.reuse, PT ;  /* 0x000000131d00720c */ /* 0x080fe40003f06270 */
[----:B------:R-:W-:Y:S02]  /*12620*/  ISETP.GE.AND P3, PT, R22, R19, PT ;  /* 0x000000131600720c */ /* 0x000fe40003f66270 */
[----:B-1----:R-:W-:Y:S02]  /*12630*/  @!P5 MOV R4, R2 ;  /* 0x000000020004d202 */ /* 0x002fe40000000f00 */
[----:B------:R-:W-:-:S03]  /*12640*/  @!P5 MOV R5, R3 ;  /* 0x000000030005d202 */ /* 0x000fc60000000f00 */
[----:B------:R-:W-:-:S05]  /*12650*/  @!P5 IMAD.WIDE.U32 R4, R64, 0x120, R4 ;  /* 0x000001204004d825 */ /* 0x000fca00078e0004 */
[----:B------:R-:W-:Y:S02]  /*12660*/  @!P5 IADD3 R15, PT, PT, R14, R5, RZ ;  /* 0x000000050e0fd210 */ /* 0x000fe40007ffe0ff */
[----:B------:R-:W-:Y:S02]  /*12670*/  @!P5 MOV R14, R4 ;  /* 0x00000004000ed202 */ /* 0x000fe40000000f00 */
[-C--:B------:R-:W-:Y:S02]  /*12680*/  @!P4 MOV R4, R2.reuse ;  /* 0x000000020004c202 */ /* 0x080fe40000000f00 */
[-C--:B------:R-:W-:Y:S01]  /*12690*/  @!P4 MOV R5, R3.reuse ;  /* 0x000000030005c202 */ /* 0x080fe20000000f00 */
[----:B------:R-:W-:Y:S01]  /*126a0*/  @!P4 IMAD R10, R65, 0x140, RZ ;  /* 0x00000140410ac824 */ /* 0x000fe200078e02ff */
[-C--:B------:R-:W-:Y:S02]  /*126b0*/  @!P2 MOV R6, R2.reuse ;  /* 0x000000020006a202 */ /* 0x080fe40000000f00 */
[----:B------:R-:W-:Y:S01]  /*126c0*/  @!P2 MOV R7, R3 ;  /* 0x000000030007a202 */ /* 0x000fe20000000f00 */
[----:B------:R-:W-:Y:S01]  /*126d0*/  @!P4 IMAD.WIDE.U32 R4, R64, 0x140, R4 ;  /* 0x000001404004c825 */ /* 0x000fe200078e0004 */
[----:B------:R-:W-:-:S02]  /*126e0*/  @!P1 MOV R12, R2 ;  /* 0x00000002000c9202 */ /* 0x000fc40000000f00 */
[-C--:B------:R-:W-:Y:S01]  /*126f0*/  @!P1 MOV R13, R3.reuse ;  /* 0x00000003000d9202 */ /* 0x080fe20000000f00 */
[C---:B------:R-:W-:Y:S01]  /*12700*/  @!P3 IMAD R8, R65.reuse, 0x160, RZ ;  /* 0x000001604108b824 */ /* 0x040fe200078e02ff */
[----:B------:R-:W-:Y:S02]  /*12710*/  @!P0 MOV R16, R2 ;  /* 0x0000000200108202 */ /* 0x000fe40000000f00 */
[----:B------:R-:W-:Y:S01]  /*12720*/  @!P0 MOV R17, R3 ;  /* 0x0000000300118202 */ /* 0x000fe20000000f00 */
[C---:B------:R-:W-:Y:S01]  /*12730*/  @!P3 IMAD.WIDE.U32 R2, R64.reuse, 0x160, R2 ;  /* 0x000001604002b825 */ /* 0x040fe200078e0002 */
[----:B------:R-:W-:Y:S03]  /*12740*/  @P6 STS.128 [R93+0xe800], RZ ;  /* 0x00e800ff5d006388 */ /* 0x000fe60000000c00 */
[C---:B------:R-:W-:Y:S02]  /*12750*/  @!P2 IMAD R0, R65.reuse, 0x180, RZ ;  /* 0x000001804100a824 */ /* 0x040fe400078e02ff */
[----:B------:R-:W-:Y:S01]  /*12760*/  @!P2 IMAD.WIDE.U32 R6, R64, 0x180, R6 ;  /* 0x000001804006a825 */ /* 0x000fe200078e0006 */
[----:B------:R-:W-:Y:S01]  /*12770*/  @!P3 IADD3 R9, PT, PT, R8, R3, RZ ;  /* 0x000000030809b210 */ /* 0x000fe20007ffe0ff */
[----:B------:R-:W-:Y:S01]  /*12780*/  @!PT LDS RZ, [RZ] ;  /* 0x00000000fffff984 */ /* 0x000fe20000000800 */
[----:B------:R-:W-:Y:S01]  /*12790*/  @!PT LDS RZ, [RZ] ;  /* 0x00000000fffff984 */ /* 0x000fe20000000800 */
[----:B------:R-:W-:Y:S01]  /*127a0*/  @!PT LDS RZ, [RZ] ;  /* 0x00000000fffff984 */ /* 0x000fe20000000800 */
[----:B------:R-:W-:Y:S02]  /*127b0*/  @!P6 LDGSTS.E.BYPASS.LTC128B.128 [R93+0xe800], desc[UR4][R20.64] ;  /* 0x0e800000145defae */ /* 0x000fe4000b981a04 */
[----:B------:R-:W-:Y:S01]  /*127c0*/  @!P4 IMAD.IADD R11, R10, 0x1, R5 ;  /* 0x000000010a0bc824 */ /* 0x000fe200078e0205 */
[----:B------:R-:W-:Y:S01]  /*127d0*/  @!P4 MOV R10, R4 ;  /* 0x00000004000ac202 */ /* 0x000fe20000000f00 */
[----:B------:R-:W-:Y:S01]  /*127e0*/  @!P1 IMAD R19, R65, 0x1a0, RZ ;  /* 0x000001a041139824 */ /* 0x000fe200078e02ff */
[----:B------:R-:W-:Y:S01]  /*127f0*/  @!P3 MOV R8, R2 ;  /* 0x000000020008b202 */ /* 0x000fe20000000f00 */
[----:B------:R-:W-:Y:S01]  /*12800*/  @!P1 IMAD.WIDE.U32 R12, R64, 0x1a0, R12 ;  /* 0x000001a0400c9825 */ /* 0x000fe200078e000c */
[----:B------:R-:W-:Y:S01]  /*12810*/  @P5 STS.128 [R93+0xf000], RZ ;  /* 0x00f000ff5d005388 */ /* 0x000fe20000000c00 */
[----:B------:R-:W-:-:S02]  /*12820*/  @!P2 IADD3 R7, PT, PT, R0, R7, RZ ;  /* 0x000000070007a210 */ /* 0x000fc40007ffe0ff */
[----:B------:R-:W-:Y:S01]  /*12830*/  @!P0 IMAD R22, R65, 0x1c0, RZ ;  /* 0x000001c041168824 */ /* 0x000fe200078e02ff */
[----:B------:R-:W-:Y:S01]  /*12840*/  @!PT LDS RZ, [RZ] ;  /* 0x00000000fffff984 */ /* 0x000fe20000000800 */
[----:B------:R-:W-:Y:S01]  /*12850*/  @!PT LDS RZ, [RZ] ;  /* 0x00000000fffff984 */ /* 0x000fe20000000800 */
[----:B------:R-:W-:Y:S01]  /*12860*/  @!PT LDS RZ, [RZ] ;  /* 0x00000000fffff984 */ /* 0x000fe20000000800 */
[----:B------:R-:W-:Y:S01]  /*12870*/  @!P5 LDGSTS.E.BYPASS.LTC128B.128 [R93+0xf000], desc[UR4][R14.64] ;  /* 0x0f0000000e5ddfae */ /* 0x000fe2000b981a04 */
[----:B------:R-:W-:Y:S01]  /*12880*/  @!P0 IMAD.WIDE.U32 R16, R64, 0x1c0, R16 ;  /* 0x000001c040108825 */ /* 0x000fe200078e0010 */
[----:B------:R-:W-:Y:S02]  /*12890*/  @!P1 IADD3 R5, PT, PT, R19, R13, RZ ;  /* 0x0000000d13059210 */ /* 0x000fe40007ffe0ff */
[----:B------:R-:W-:Y:S01]  /*128a0*/  @P4 STS.128 [R93+0xf800], RZ ;  /* 0x00f800ff5d004388 */ /* 0x000fe20000000c00 */
[----:B------:R-:W-:-:S03]  /*128b0*/  @!P1 MOV R4, R12 ;  /* 0x0000000c00049202 */ /* 0x000fc60000000f00 */
[----:B------:R-:W-:Y:S01]  /*128c0*/  @!PT LDS RZ, [RZ] ;  /* 0x00000000fffff984 */ /* 0x000fe20000000800 */
[----:B------:R-:W-:Y:S01]  /*128d0*/  @!PT LDS RZ, [RZ] ;  /* 0x00000000fffff984 */ /* 0x000fe20000000800 */
[----:B------:R-:W-:Y:S01]  /*128e0*/  @!PT LDS RZ, [RZ] ;  /* 0x00000000fffff984 */ /* 0x000fe20000000800 */
[----:B------:R-:W-:Y:S01]  /*128f0*/  @!P4 LDGSTS.E.BYPASS.LTC128B.128 [R93+0xf800], desc[UR4][R10.64] ;  /* 0x0f8000000a5dcfae */ /* 0x000fe2000b981a04 */
[----:B------:R-:W-:-:S03]  /*12900*/  @!P0 IADD3 R3, PT, PT, R22, R17, RZ ;  /* 0x0000001116038210 */ /* 0x000fc60007ffe0ff */
[----:B------:R-:W-:Y:S01]  /*12910*/  @P3 STS.128 [R93+0x10000], RZ ;  /* 0x010000ff5d003388 */ /* 0x000fe20000000c00 */
[----:B------:R-:W-:-:S03]  /*12920*/  @!P0 MOV R2, R16 ;  /* 0x0000001000028202 */ /* 0x000fc60000000f00 */
        /* <DEDUP_REMOVED lines=19> */
[----:B------:R-:W5:Y:S01]  /*12a60*/  LD.E R0, desc[UR4][R134.64+0x18c] ;  /* 0x00018c0486007980 */ /* 0x000f62000c101900 */
[----:B------:R-:W2:Y:S01]  /*12a70*/  S2R R230, SR_CgaCtaId ;  /* 0x0000000000e67919 */ /* 0x000ea20000008800 */
[----:B------:R-:W-:-:S02]  /*12a80*/  SHF.R.U32.HI R222, RZ, 0x1, R225 ;  /* 0x00000001ffde7819 */ /* 0x000fc400000116e1 */
[C---:B------:R-:W-:Y:S02]  /*12a90*/  SHF.L.U32 R26, R225.reuse, 0x6, RZ ;  /* 0x00000006e11a7819 */ /* 0x040fe400000006ff */
[----:B------:R-:W-:Y:S02]  /*12aa0*/  SHF.L.U32 R223, R225, 0x5, RZ ;  /* 0x00000005e1df7819 */ /* 0x000fe400000006ff */
[----:B------:R-:W-:Y:S01]  /*12ab0*/  MOV R226, 0x400 ;  /* 0x0000040000e27802 */ /* 0x000fe20000000f00 */
[----:B------:R-:W3:Y:S01]  /*12ac0*/  S2R R210, SR_CTAID.X ;  /* 0x0000000000d27919 */ /* 0x000ee20000002500 */
[----:B-1----:R-:W-:Y:S01]  /*12ad0*/  LOP3.LUT R4, R26, 0x1c0, RZ, 0xc0, !PT ;  /* 0x000001c01a047812 */ /* 0x002fe200078ec0ff */
[----:B------:R-:W0:Y:S01]  /*12ae0*/  LDGDEPBAR ;  /* 0x00000000000079af */ /* 0x000e220000000000 */
[----:B------:R-:W-:Y:S02]  /*12af0*/  LOP3.LUT R223, R223, 0x7c00, RZ, 0xc0, !PT ;  /* 0x00007c00dfdf7812 */ /* 0x000fe400078ec0ff */
[----:B----4-:R-:W-:-:S04]  /*12b00*/  LOP3.LUT R2, R222, 0x8, RZ, 0xc0, !PT ;  /* 0x00000008de027812 */ /* 0x010fc800078ec0ff */
[--C-:B------:R-:W-:Y:S02]  /*12b10*/  LOP3.LUT R3, R2, 0x1c0, R26.reuse, 0xf8, !PT ;  /* 0x000001c002037812 */ /* 0x100fe400078ef81a */
[----:B------:R-:W-:Y:S02]  /*12b20*/  LOP3.LUT R2, R4, 0x8, R225, 0xf8, !PT ;  /* 0x0000000804027812 */ /* 0x000fe400078ef8e1 */
[-C--:B------:R-:W-:Y:S02]  /*12b30*/  LOP3.LUT R224, R3, R18.reuse, RZ, 0x3c, !PT ;  /* 0x0000001203e07212 */ /* 0x080fe400078e3cff */
[----:B------:R-:W-:Y:S02]  /*12b40*/  LOP3.LUT R18, R2, R18, RZ, 0x3c, !PT ;  /* 0x0000001202127212 */ /* 0x000fe400078e3cff */
[----:B------:R-:W-:Y:S02]  /*12b50*/  LOP3.LUT R3, R26, 0x400, RZ, 0xc0, !PT ;  /* 0x000004001a037812 */ /* 0x000fe400078ec0ff */
[----:B------:R-:W-:-:S02]  /*12b60*/  LOP3.LUT R2, R223, 0x200, R26, 0xf8, !PT ;  /* 0x00000200df027812 */ /* 0x000fc400078ef81a */
[----:B--2---:R-:W-:Y:S02]  /*12b70*/  LEA R226, R230, R226, 0x18 ;  /* 0x000000e2e6e27211 */ /* 0x004fe400078ec0ff */
[----:B------:R-:W-:Y:S02]  /*12b80*/  LEA R18, R18, R3, 0x1 ;  /* 0x0000000312127211 */ /* 0x000fe400078e08ff */
[----:B------:R-:W-:-:S03]  /*12b90*/  LOP3.LUT R2, R2, R224, RZ, 0xfc, !PT ;  /* 0x000000e002027212 */ /* 0x000fc600078efcff */
[----:B------:R-:W-:Y:S01]  /*12ba0*/  IMAD.IADD R66, R226, 0x1, R18 ;  /* 0x00000001e2427824 */ /* 0x000fe200078e0212 */
[----:B------:R-:W-:-:S04]  /*12bb0*/  LEA R235, R2, R226, 0x1 ;  /* 0x000000e202eb7211 */ /* 0x000fc800078e08ff */
[----:B------:R-:W-:Y:S04]  /*12bc0*/  LDSM.16.M88.4 R20, [R66+0x2000] ;  /* 0x002000004214783b */ /* 0x000fe80000000200 */
[----:B------:R-:W1:Y:S01]  /*12bd0*/  LDSM.16.M88.4 R16, [R235] ;  /* 0x00000000eb10783b */ /* 0x000e620000000200 */
[----:B------:R-:W-:Y:S02]  /*12be0*/  LOP3.LUT P0, R3, R225, 0x2, RZ, 0xc0, !PT ;  /* 0x00000002e1037812 */ /* 0x000fe4000780c0ff */
[----:B------:R-:W-:Y:S01]  /*12bf0*/  MOV R2, 0x20 ;  /* 0x0000002000027802 */ /* 0x000fe20000000f00 */
[----:B------:R-:W2:Y:S03]  /*12c00*/  LDSM.16.M88.4 R36, [R66+0x2800] ;  /* 0x002800004224783b */ /* 0x000ea60000000200 */
[----:B------:R-:W-:Y:S01]  /*12c10*/  SEL R119, R2, 0xffffffe0, !P0 ;  /* 0xffffffe002777807 */ /* 0x000fe20004000000 */
[----:B------:R-:W-:Y:S03]  /*12c20*/  STL [R1+0x14], R224 ;  /* 0x000014e001007387 */ /* 0x000fe60000100800 */
[-C--:B------:R-:W-:Y:S01]  /*12c30*/  IADD3 R2, PT, PT, R235, R119.reuse, RZ ;  /* 0x00000077eb027210 */ /* 0x080fe20007ffe0ff */
[----:B------:R-:W-:Y:S01]  /*12c40*/  LDSM.16.M88.4 R68, [R66+0x3000] ;  /* 0x003000004244783b */ /* 0x000fe20000000200 */
[----:B------:R-:W-:-:S03]  /*12c50*/  IADD3 R45, PT, PT, R66, R119, RZ ;  /* 0x00000077422d7210 */ /* 0x000fc60007ffe0ff */
[----:B------:R4:W-:Y:S04]  /*12c60*/  LDSM.16.M88.4 R12, [R2] ;  /* 0x00000000020c783b */ /* 0x0009e80000000200 */
[----:B------:R-:W3:Y:S04]  /*12c70*/  LDSM.16.M88.4 R32, [R45+0x2000] ;  /* 0x002000002d20783b */ /* 0x000ee80000000200 */
[----:B------:R1:W-:Y:S04]  /*12c80*/  STL [R1+0x18], R3 ;  /* 0x0000180301007387 */ /* 0x0003e80000100800 */
[----:B------:R-:W3:Y:S04]  /*12c90*/  LDSM.16.M88.4 R56, [R45+0x2800] ;  /* 0x002800002d38783b */ /* 0x000ee80000000200 */
[----:B------:R-:W-:Y:S01]  /*12ca0*/  LDSM.16.M88.4 R72, [R45+0x3000] ;  /* 0x003000002d48783b */ /* 0x000fe20000000200 */
[----:B----4-:R-:W-:-:S02]  /*12cb0*/  MOV R2, 0x40 ;  /* 0x0000004000027802 */ /* 0x010fc40000000f00 */
[----:B-1----:R-:W-:-:S04]  /*12cc0*/  LOP3.LUT P0, R3, R225, 0x4, RZ, 0xc0, !PT ;  /* 0x00000004e1037812 */ /* 0x002fc8000780c0ff */
[----:B------:R-:W-:-:S04]  /*12cd0*/  SEL R167, R2, 0xffffffc0, !P0 ;  /* 0xffffffc002a77807 */ /* 0x000fc80004000000 */
[-C--:B------:R-:W-:Y:S02]  /*12ce0*/  IADD3 R2, PT, PT, R235, R167.reuse, RZ ;  /* 0x000000a7eb027210 */ /* 0x080fe40007ffe0ff */
[----:B------:R-:W-:Y:S01]  /*12cf0*/  IADD3 R44, PT, PT, R66, R167, RZ ;  /* 0x000000a7422c7210 */ /* 0x000fe20007ffe0ff */
[C---:B------:R-:W-:Y:S02]  /*12d00*/  HMMA.16816.F32 R4, R16.reuse, R20, RZ ;  /* 0x000000141004723c */ /* 0x040fe400000018ff */
[----:B------:R1:W-:Y:S04]  /*12d10*/  LDSM.16.M88.4 R8, [R2] ;  /* 0x000000000208783b */ /* 0x0003e80000000200 */
[----:B------:R-:W4:Y:S04]  /*12d20*/  LDSM.16.M88.4 R52, [R44+0x2000] ;  /* 0x002000002c34783b */ /* 0x000f280000000200 */
[----:B------:R1:W-:Y:S01]  /*12d30*/  STL [R1+0x1c], R3 ;  /* 0x00001c0301007387 */ /* 0x0003e20000100800 */
[----:B--2---:R-:W-:Y:S03]  /*12d40*/  HMMA.16816.F32 R40, R16, R36, RZ ;  /* 0x000000241028723c */ /* 0x004fe600000018ff */
[----:B------:R-:W2:Y:S04]  /*12d50*/  LDL R108, [R1+0x10] ;  /* 0x00001000016c7983 */ /* 0x000ea80000100800 */
[----:B------:R-:W2:Y:S02]  /*12d60*/  LDL R230, [R1+0x88] ;  /* 0x0000880001e67983 */ /* 0x000ea40000100800 */
[----:B---3--:R-:W-:Y:S01]  /*12d70*/  HMMA.16816.F32 R24, R12, R32, R4 ;  /* 0x000000200c18723c */ /* 0x008fe20000001804 */
[----:B-1----:R-:W-:-:S07]  /*12d80*/  IADD3 R2, PT, PT, R119, R2, RZ ;  /* 0x0000000277027210 */ /* 0x002fce0007ffe0ff */
[----:B------:R-:W-:Y:S01]  /*12d90*/  HMMA.16816.F32 R28, R16, R22, RZ ;  /* 0x00000016101c723c */ /* 0x000fe200000018ff */
[----:B------:R-:W-:Y:S01]  /*12da0*/  LDSM.16.M88.4 R4, [R2] ;  /* 0x000000000204783b */ /* 0x000fe20000000200 */
[----:B------:R-:W-:-:S06]  /*12db0*/  IADD3 R3, PT, PT, R119, R44, RZ ;  /* 0x0000002c77037210 */ /* 0x000fcc0007ffe0ff */
[----:B------:R-:W-:Y:S01]  /*12dc0*/  HMMA.16816.F32 R36, R16, R38, RZ ;  /* 0x000000261024723c */ /* 0x000fe200000018ff */
[----:B------:R-:W1:Y:S07]  /*12dd0*/  LDSM.16.M88.4 R60, [R3+0x2000] ;  /* 0x00200000033c783b */ /* 0x000e6e0000000200 */
[----:B------:R-:W-:Y:S01]  /*12de0*/  HMMA.16816.F32 R48, R12, R56, R40 ;  /* 0x000000380c30723c */ /* 0x000fe20000001828 */
[----:B------:R-:W-:Y:S07]  /*12df0*/  LDSM.16.M88.4 R40, [R66+0x3800] ;  /* 0x003800004228783b */ /* 0x000fee0000000200 */
[----:B----4-:R-:W-:Y:S08]  /*12e00*/  HMMA.16816.F32 R20, R8, R52, R24 ;  /* 0x000000340814723c */ /* 0x010ff00000001818 */
[C---:B------:R-:W-:Y:S08]  /*12e10*/  HMMA.16816.F32 R24, R12.reuse, R34, R28 ;  /* 0x000000220c18723c */ /* 0x040ff0000000181c */
[----:B------:R-:W-:Y:S01]  /*12e20*/  HMMA.16816.F32 R76, R12, R58, R36 ;  /* 0x0000003a0c4c723c */ /* 0x000fe20000001824 */
[----:B------:R-:W3:Y:S04]  /*12e30*/  LDSM.16.M88.4 R56, [R44+0x2800] ;  /* 0x002800002c38783b */ /* 0x000ee80000000200 */
[----:B------:R-:W4:Y:S03]  /*12e40*/  LDSM.16.M88.4 R36, [R3+0x2800] ;  /* 0x002800000324783b */ /* 0x000f260000000200 */
[----:B------:R-:W-:Y:S08]  /*12e50*/  HMMA.16816.F32 R28, R16, R68, RZ ;  /* 0x00000044101c723c */ /* 0x000ff000000018ff */
[----:B-1----:R-:W-:Y:S08]  /*12e60*/  HMMA.16816.F32 R32, R4, R60, R20 ;  /* 0x0000003c0420723c */ /* 0x002ff00000001814 */
[----:B------:R-:W-:Y:S01]  /*12e70*/  HMMA.16816.F32 R20, R8, R54, R24 ;  /* 0x000000360814723c */ /* 0x000fe20000001818 */
[----:B------:R-:W-:Y:S07]  /*12e80*/  LDSM.16.M88.4 R52, [R3+0x3000] ;  /* 0x003000000334783b */ /* 0x000fee0000000200 */
[----:B------:R-:W-:Y:S08]  /*12e90*/  HMMA.16816.F32 R80, R12, R72, R28 ;  /* 0x000000480c50723c */ /* 0x000ff0000000181c */
[----:B------:R-:W-:Y:S08]  /*12ea0*/  HMMA.16816.F32 R24, R16, R70, RZ ;  /* 0x000000461018723c */ /* 0x000ff000000018ff */
[----:B------:R-:W-:Y:S01]  /*12eb0*/  HMMA.16816.F32 R28, R4, R62, R20 ;  /* 0x0000003e041c723c */ /* 0x000fe20000001814 */
[----:B------:R-:W1:Y:S07]  /*12ec0*/  LDSM.16.M88.4 R60, [R45+0x3800] ;  /* 0x003800002d3c783b */ /* 0x000e6e0000000200 */
[----:B---3--:R-:W-:Y:S01]  /*12ed0*/  HMMA.16816.F32 R20, R8, R56, R48 ;  /* 0x000000380814723c */ /* 0x008fe20000001830 */
[----:B------:R-:W3:Y:S07]  /*12ee0*/  LDSM.16.M88.4 R48, [R44+0x3000] ;  /* 0x003000002c30783b */ /* 0x000eee0000000200 */
[----:B------:R-:W-:Y:S08]  /*12ef0*/  HMMA.16816.F32 R72, R12, R74, R24 ;  /* 0x0000004a0c48723c */ /* 0x000ff00000001818 */
[----:B------:R-:W-:Y:S01]  /*12f00*/  HMMA.16816.F32 R24, R16, R40, RZ ;  /* 0x000000281018723c */ /* 0x000fe200000018ff */
[----:B-----5:R-:W-:-:S04]  /*12f10*/  FMUL.FTZ R2, R32, R0 ;  /* 0x0000000020027220 */ /* 0x020fc80000410000 */
[----:B------:R5:W1:Y:S02]  /*12f20*/  MUFU.TANH R174, R2 ;  /* 0x0000000200ae7308 */ /* 0x000a640000002400 */
[----:B-----5:R-:W-:-:S06]  /*12f30*/  FMUL.FTZ R2, R33, R0 ;  /* 0x0000000021027220 */ /* 0x020fcc0000410000 */
[----:B------:R5:W1:Y:S02]  /*12f40*/  MUFU.TANH R193, R2 ;  /* 0x0000000200c17308 */ /* 0x000a640000002400 */
[----:B-----5:R-:W-:-:S06]  /*12f50*/  FMUL.FTZ R2, R34, R0 ;  /* 0x0000000022027220 */ /* 0x020fcc0000410000 */
[----:B------:R5:W1:Y:S02]  /*12f60*/  MUFU.TANH R215, R2 ;  /* 0x0000000200d77308 */ /* 0x000a640000002400 */
[-C--:B-----5:R-:W-:Y:S02]  /*12f70*/  FMUL.FTZ R2, R35, R0.reuse ;  /* 0x0000000023027220 */ /* 0x0a0fe40000410000 */
[----:B----4-:R-:W-:Y:S04]  /*12f80*/  HMMA.16816.F32 R32, R4, R36, R20 ;  /* 0x000000240420723c */ /* 0x010fe80000001814 */
[----:B------:R4:W1:Y:S04]  /*12f90*/  MUFU.TANH R213, R2 ;  /* 0x0000000200d57308 */ /* 0x0008680000002400 */
[----:B------:R-:W-:Y:S01]  /*12fa0*/  HMMA.16816.F32 R20, R8, R58, R76 ;  /* 0x0000003a0814723c */ /* 0x000fe2000000184c */
[----:B------:R-:W5:Y:S01]  /*12fb0*/  LDSM.16.M88.4 R56, [R66+0x4000] ;  /* 0x004000004238783b */ /* 0x000f620000000200 */
[----:B----4-:R-:W-:-:S04]  /*12fc0*/  FMUL.FTZ R2, R28, R0 ;  /* 0x000000001c027220 */ /* 0x010fc80000410000 */
[----:B------:R4:W2:Y:S02]  /*12fd0*/  MUFU.TANH R178, R2 ;  /* 0x0000000200b27308 */ /* 0x0008a40000002400 */
[----:B-1----:R-:W-:Y:S01]  /*12fe0*/  HMMA.16816.F32 R68, R12, R60, R24 ;  /* 0x0000003c0c44723c */ /* 0x002fe20000001818 */
[----:B----4-:R-:W-:-:S05]  /*12ff0*/  FMUL.FTZ R2, R29, R0 ;  /* 0x000000001d027220 */ /* 0x010fca0000410000 */
[----:B------:R1:W4:Y:S02]  /*13000*/  MUFU.TANH R171, R2 ;  /* 0x0000000200ab7308 */ /* 0x0003240000002400 */
[----:B------:R-:W-:Y:S01]  /*13010*/  HMMA.16816.F32 R24, R16, R42, RZ ;  /* 0x0000002a1018723c */ /* 0x000fe200000018ff */
[----:B------:R-:W-:Y:S01]  /*13020*/  LDSM.16.M88.4 R40, [R44+0x3800] ;  /* 0x003800002c28783b */ /* 0x000fe20000000200 */
[----:B-1----:R-:W-:-:S04]  /*13030*/  FMUL.FTZ R2, R30, R0 ;  /* 0x000000001e027220 */ /* 0x002fc80000410000 */
[----:B------:R1:W1:Y:S02]  /*13040*/  MUFU.TANH R209, R2 ;  /* 0x0000000200d17308 */ /* 0x0002640000002400 */
[-C--:B-1----:R-:W-:Y:S02]  /*13050*/  FMUL.FTZ R2, R31, R0.reuse ;  /* 0x000000001f027220 */ /* 0x082fe40000410000 */
[----:B------:R-:W-:Y:S01]  /*13060*/  HMMA.16816.F32 R28, R4, R38, R20 ;  /* 0x00000026041c723c */ /* 0x000fe20000001814 */
[----:B------:R-:W1:Y:S03]  /*13070*/  LDSM.16.M88.4 R36, [R45+0x4000] ;  /* 0x004000002d24783b */ /* 0x000e660000000200 */
[----:B------:R5:W1:Y:S04]  /*13080*/  MUFU.TANH R208, R2 ;  /* 0x0000000200d07308 */ /* 0x000a680000002400 */
[----:B---3--:R-:W-:Y:S01]  /*13090*/  HMMA.16816.F32 R20, R8, R48, R80 ;  /* 0x000000300814723c */ /* 0x008fe20000001850 */
[----:B-----5:R-:W-:-:S04]  /*130a0*/  FMUL.FTZ R2, R32, R0 ;  /* 0x0000000020027220 */ /* 0x020fc80000410000 */
[----:B------:R3:W1:Y:S03]  /*130b0*/  MUFU.TANH R170, R2 ;  /* 0x0000000200aa7308 */ /* 0x0006660000002400 */
[----:B------:R-:W-:Y:S01]  /*130c0*/  HMMA.16816.F32 R80, R12, R62, R24 ;  /* 0x0000003e0c50723c */ /* 0x000fe20000001818 */
[----:B------:R-:W5:Y:S01]  /*130d0*/  LDSM.16.M88.4 R60, [R66+0x4800] ;  /* 0x00480000423c783b */ /* 0x000f620000000200 */
[----:B---3--:R-:W-:-:S04]  /*130e0*/  FMUL.FTZ R2, R33, R0 ;  /* 0x0000000021027220 */ /* 0x008fc80000410000 */
[----:B------:R3:W1:Y:S02]  /*130f0*/  MUFU.TANH R155, R2 ;  /* 0x00000002009b7308 */ /* 0x0006640000002400 */
[----:B------:R-:W-:Y:S01]  /*13100*/  HMMA.16816.F32 R24, R16, R56, RZ ;  /* 0x000000381018723c */ /* 0x000fe200000018ff */
[----:B---3--:R-:W-:-:S05]  /*13110*/  FMUL.FTZ R2, R34, R0 ;  /* 0x0000000022027220 */ /* 0x008fca0000410000 */
[----:B------:R3:W1:Y:S02]  /*13120*/  MUFU.TANH R207, R2 ;  /* 0x0000000200cf7308 */ /* 0x0006640000002400 */
[-C--:B---3--:R-:W-:Y:S02]  /*13130*/  FMUL.FTZ R2, R35, R0.reuse ;  /* 0x0000000023027220 */ /* 0x088fe40000410000 */
[----:B------:R-:W-:Y:S04]  /*13140*/  HMMA.16816.F32 R32, R4, R52, R20 ;  /* 0x000000340420723c */ /* 0x000fe80000001814 */
[----:B------:R3:W1:Y:S04]  /*13150*/  MUFU.TANH R206, R2 ;  /* 0x0000000200ce7308 */ /* 0x0006680000002400 */
[----:B------:R-:W-:Y:S01]  /*13160*/  HMMA.16816.F32 R20, R8, R50, R72 ;  /* 0x000000320814723c */ /* 0x000fe20000001848 */
[----:B------:R-:W2:Y:S01]  /*13170*/  LDSM.16.M88.4 R48, [R3+0x3800] ;  /* 0x003800000330783b */ /* 0x000ea20000000200 */
[----:B---3--:R-:W-:-:S04]  /*13180*/  FMUL.FTZ R2, R28, R0 ;  /* 0x000000001c027220 */ /* 0x008fc80000410000 */
[----:B------:R3:W2:Y:S02]  /*13190*/  MUFU.TANH R153, R2 ;  /* 0x0000000200997308 */ /* 0x0006a40000002400 */
[----:B-1----:R-:W-:Y:S01]  /*131a0*/  HMMA.16816.F32 R72, R12, R36, R24 ;  /* 0x000000240c48723c */ /* 0x002fe20000001818 */
[----:B---3--:R-:W-:-:S05]  /*131b0*/  FMUL.FTZ R2, R29, R0 ;  /* 0x000000001d027220 */ /* 0x008fca0000410000 */
[----:B------:R1:W3:Y:S02]  /*131c0*/  MUFU.TANH R109, R2 ;  /* 0x00000002006d7308 */ /* 0x0002e40000002400 */
        /* <DEDUP_REMOVED lines=8> */
[----:B------:R-:W-:Y:S01]  /*13250*/  HMMA.16816.F32 R20, R8, R40, R68 ;  /* 0x000000280814723c */ /* 0x000fe20000001844 */
[----:B------:R-:W-:Y:S01]  /*13260*/  LDSM.16.M88.4 R68, [R44+0x4000] ;  /* 0x004000002c44783b */ /* 0x000fe20000000200 */
[----:B----4-:R-:W-:-:S04]  /*13270*/  FMUL.FTZ R2, R32, R0 ;  /* 0x0000000020027220 */ /* 0x010fc80000410000 */
[----:B------:R4:W1:Y:S02]  /*13280*/  MUFU.TANH R99, R2 ;  /* 0x0000000200637308 */ /* 0x0008640000002400 */
[----:B------:R-:W-:Y:S01]  /*13290*/  HMMA.16816.F32 R76, R12, R38, R24 ;  /* 0x000000260c4c723c */ /* 0x000fe20000001818 */
[----:B------:R-:W-:Y:S01]  /*132a0*/  LDSM.16.M88.4 R36, [R3+0x4000] ;  /* 0x004000000324783b */ /* 0x000fe20000000200 */
[----:B----4-:R-:W-:-:S04]  /*132b0*/  FMUL.FTZ R2, R33, R0 ;  /* 0x0000000021027220 */ /* 0x010fc80000410000 */
[----:B------:R4:W1:Y:S02]  /*132c0*/  MUFU.TANH R101, R2 ;  /* 0x0000000200657308 */ /* 0x0008640000002400 */
[----:B-----5:R-:W-:Y:S01]  /*132d0*/  HMMA.16816.F32 R24, R16, R60, RZ ;  /* 0x0000003c1018723c */ /* 0x020fe200000018ff */
[----:B----4-:R-:W-:-:S05]  /*132e0*/  FMUL.FTZ R2, R34, R0 ;  /* 0x0000000022027220 */ /* 0x010fca0000410000 */
[----:B------:R4:W1:Y:S02]  /*132f0*/  MUFU.TANH R203, R2 ;  /* 0x0000000200cb7308 */ /* 0x0008640000002400 */
[-C--:B----4-:R-:W-:Y:S02]  /*13300*/  FMUL.FTZ R2, R35, R0.reuse ;  /* 0x0000000023027220 */ /* 0x090fe40000410000 */
[----:B--2---:R-:W-:Y:S08]  /*13310*/  HMMA.16816.F32 R32, R4, R48, R20 ;  /* 0x000000300420723c */ /* 0x004ff00000001814 */
[----:B------:R-:W-:Y:S01]  /*13320*/  HMMA.16816.F32 R20, R8, R42, R80 ;  /* 0x0000002a0814723c */ /* 0x000fe20000001850 */
[----:B------:R-:W2:Y:S01]  /*13330*/  LDSM.16.M88.4 R40, [R66+0x5000] ;  /* 0x005000004228783b */ /* 0x000ea20000000200 */
[----:B------:R4:W2:Y:S06]  /*13340*/  MUFU.TANH R200, R2 ;  /* 0x0000000200c87308 */ /* 0x0008ac0000002400 */
[----:B-1----:R-:W-:Y:S08]  /*13350*/  HMMA.16816.F32 R88, R12, R52, R24 ;  /* 0x000000340c58723c */ /* 0x002ff00000001818 */
[----:B------:R-:W-:Y:S01]  /*13360*/  HMMA.16816.F32 R24, R16, R62, RZ ;  /* 0x0000003e1018723c */ /* 0x000fe200000018ff */
[----:B------:R-:W1:Y:S01]  /*13370*/  LDSM.16.M88.4 R60, [R66+0x5800] ;  /* 0x00580000423c783b */ /* 0x000e620000000200 */
[----:B----4-:R-:W-:-:S04]  /*13380*/  FMUL.FTZ R2, R28, R0 ;  /* 0x000000001c027220 */ /* 0x010fc80000410000 */
[----:B------:R4:W1:Y:S02]  /*13390*/  MUFU.TANH R100, R2 ;  /* 0x0000000200647308 */ /* 0x0008640000002400 */
[----:B----4-:R-:W-:-:S06]  /*133a0*/  FMUL.FTZ R2, R29, R0 ;  /* 0x000000001d027220 */ /* 0x010fcc0000410000 */
[----:B------:R4:W1:Y:S06]  /*133b0*/  MUFU.TANH R47, R2 ;  /* 0x00000002002f7308 */ /* 0x00086c0000002400 */
[----:B------:R-:W-:Y:S01]  /*133c0*/  HMMA.16816.F32 R84, R12, R54, R24 ;  /* 0x000000360c54723c */ /* 0x000fe20000001818 */
[----:B------:R-:W-:Y:S07]  /*133d0*/  LDSM.16.M88.4 R52, [R3+0x4800] ;  /* 0x004800000334783b */ /* 0x000fee0000000200 */
[----:B--2---:R-:W-:Y:S01]  /*133e0*/  HMMA.16816.F32 R24, R16, R40, RZ ;  /* 0x000000281018723c */ /* 0x004fe200000018ff */
[----:B----4-:R-:W-:-:S04]  /*133f0*/  FMUL.FTZ R2, R30, R0 ;  /* 0x000000001e027220 */ /* 0x010fc80000410000 */
[----:B------:R2:W4:Y:S02]  /*13400*/  MUFU.TANH R198, R2 ;  /* 0x0000000200c67308 */ /* 0x0005240000002400 */
[-C--:B--2---:R-:W-:Y:S02]  /*13410*/  FMUL.FTZ R2, R31, R0.reuse ;  /* 0x000000001f027220 */ /* 0x084fe40000410000 */
[----:B------:R-:W-:Y:S01]  /*13420*/  HMMA.16816.F32 R28, R4, R50, R20 ;  /* 0x00000032041c723c */ /* 0x000fe20000001814 */
[----:B------:R-:W-:Y:S03]  /*13430*/  LDSM.16.M88.4 R48, [R45+0x5800] ;  /* 0x005800002d30783b */ /* 0x000fe60000000200 */
[----:B------:R2:W1:Y:S04]  /*13440*/  MUFU.TANH R196, R2 ;  /* 0x0000000200c47308 */ /* 0x0004680000002400 */
[----:B------:R-:W-:Y:S01]  /*13450*/  HMMA.16816.F32 R20, R8, R68, R72 ;  /* 0x000000440814723c */ /* 0x000fe20000001848 */
[----:B------:R-:W5:Y:S01]  /*13460*/  LDSM.16.M88.4 R72, [R44+0x4800] ;  /* 0x004800002c48783b */ /* 0x000f620000000200 */
[----:B--2---:R-:W-:-:S04]  /*13470*/  FMUL.FTZ R2, R32, R0 ;  /* 0x0000000020027220 */ /* 0x004fc80000410000 */
[----:B------:R2:W1:Y:S02]  /*13480*/  MUFU.TANH R102, R2 ;  /* 0x0000000200667308 */ /* 0x0004640000002400 */
[----:B------:R-:W-:Y:S01]  /*13490*/  HMMA.16816.F32 R80, R12, R56, R24 ;  /* 0x000000380c50723c */ /* 0x000fe20000001818 */
[----:B--2---:R-:W-:-:S05]  /*134a0*/  FMUL.FTZ R2, R33, R0 ;  /* 0x0000000021027220 */ /* 0x004fca0000410000 */
[----:B------:R2:W1:Y:S02]  /*134b0*/  MUFU.TANH R112, R2 ;  /* 0x0000000200707308 */ /* 0x0004640000002400 */
[----:B------:R-:W-:Y:S01]  /*134c0*/  HMMA.16816.F32 R24, R16, R42, RZ ;  /* 0x0000002a1018723c */ /* 0x000fe200000018ff */
[----:B------:R-:W3:Y:S01]  /*134d0*/  LDSM.16.M88.4 R40, [R66+0x6000] ;  /* 0x006000004228783b */ /* 0x000ee20000000200 */
[----:B--2---:R-:W-:-:S04]  /*134e0*/  FMUL.FTZ R2, R34, R0 ;  /* 0x0000000022027220 */ /* 0x004fc80000410000 */
[----:B------:R2:W1:Y:S02]  /*134f0*/  MUFU.TANH R195, R2 ;  /* 0x0000000200c37308 */ /* 0x0004640000002400 */
[-C--:B--2---:R-:W-:Y:S02]  /*13500*/  FMUL.FTZ R2, R35, R0.reuse ;  /* 0x0000000023027220 */ /* 0x084fe40000410000 */
[----:B------:R-:W-:Y:S04]  /*13510*/  HMMA.16816.F32 R32, R4, R36, R20 ;  /* 0x000000240420723c */ /* 0x000fe80000001814 */
[----:B------:R2:W1:Y:S04]  /*13520*/  MUFU.TANH R194, R2 ;  /* 0x0000000200c27308 */ /* 0x0004680000002400 */
[----:B------:R-:W-:Y:S01]  /*13530*/  HMMA.16816.F32 R20, R8, R70, R76 ;  /* 0x000000460814723c */ /* 0x000fe2000000184c */
[----:B------:R-:W4:Y:S01]  /*13540*/  LDSM.16.M88.4 R68, [R44+0x5000] ;  /* 0x005000002c44783b */ /* 0x000f220000000200 */
[----:B--2---:R-:W-:-:S04]  /*13550*/  FMUL.FTZ R2, R28, R0 ;  /* 0x000000001c027220 */ /* 0x004fc80000410000 */
[----:B------:R2:W1:Y:S02]  /*13560*/  MUFU.TANH R110, R2 ;  /* 0x00000002006e7308 */ /* 0x0004640000002400 */
[----:B------:R-:W-:Y:S01]  /*13570*/  HMMA.16816.F32 R76, R12, R58, R24 ;  /* 0x0000003a0c4c723c */ /* 0x000fe20000001818 */
[----:B------:R-:W4:Y:S01]  /*13580*/  LDSM.16.M88.4 R56, [R45+0x6000] ;  /* 0x006000002d38783b */ /* 0x000f220000000200 */
[----:B--2---:R-:W-:-:S04]  /*13590*/  FMUL.FTZ R2, R29, R0 ;  /* 0x000000001d027220 */ /* 0x004fc80000410000 */
[----:B------:R2:W2:Y:S02]  /*135a0*/  MUFU.TANH R114, R2 ;  /* 0x0000000200727308 */ /* 0x0004a40000002400 */
[----:B-1----:R-:W-:Y:S01]  /*135b0*/  HMMA.16816.F32 R24, R16, R60, RZ ;  /* 0x0000003c1018723c */ /* 0x002fe200000018ff */
[----:B--2---:R-:W-:-:S05]  /*135c0*/  FMUL.FTZ R2, R30, R0 ;  /* 0x000000001e027220 */ /* 0x004fca0000410000 */
[----:B------:R1:W2:Y:S02]  /*135d0*/  MUFU.TANH R192, R2 ;  /* 0x0000000200c07308 */ /* 0x0002a40000002400 */
[-C--:B-1----:R-:W-:Y:S02]  /*135e0*/  FMUL.FTZ R2, R31, R0.reuse ;  /* 0x000000001f027220 */ /* 0x082fe40000410000 */
[----:B------:R-:W-:Y:S01]  /*135f0*/  HMMA.16816.F32 R28, R4, R38, R20 ;  /* 0x00000026041c723c */ /* 0x000fe20000001814 */
[----:B------:R-:W1:Y:S03]  /*13600*/  LDSM.16.M88.4 R36, [R3+0x5000] ;  /* 0x005000000324783b */ /* 0x000e660000000200 */
[----:B------:R3:W1:Y:S04]  /*13610*/  MUFU.TANH R191, R2 ;  /* 0x0000000200bf7308 */ /* 0x0006680000002400 */
[----:B-----5:R-:W-:Y:S01]  /*13620*/  HMMA.16816.F32 R20, R8, R72, R88 ;  /* 0x000000480814723c */ /* 0x020fe20000001858 */
[----:B---3--:R-:W-:-:S04]  /*13630*/  FMUL.FTZ R2, R32, R0 ;  /* 0x0000000020027220 */ /* 0x008fc80000410000 */
[----:B------:R3:W1:Y:S03]  /*13640*/  MUFU.TANH R111, R2 ;  /* 0x00000002006f7308 */ /* 0x0006660000002400 */
[----:B------:R-:W-:Y:S01]  /*13650*/  HMMA.16816.F32 R88, R12, R48, R24 ;  /* 0x000000300c58723c */ /* 0x000fe20000001818 */
[----:B---3--:R-:W-:-:S04]  /*13660*/  FMUL.FTZ R2, R33, R0 ;  /* 0x0000000021027220 */ /* 0x008fc80000410000 */
[----:B------:R3:W1:Y:S03]  /*13670*/  MUFU.TANH R117, R2 ;  /* 0x0000000200757308 */ /* 0x0006660000002400 */
[----:B------:R-:W-:Y:S01]  /*13680*/  HMMA.16816.F32 R24, R16, R62, RZ ;  /* 0x0000003e1018723c */ /* 0x000fe200000018ff */
[----:B------:R-:W5:Y:S01]  /*13690*/  LDSM.16.M88.4 R60, [R66+0x6800] ;  /* 0x00680000423c783b */ /* 0x000f620000000200 */
[----:B---3--:R-:W-:-:S04]  /*136a0*/  FMUL.FTZ R2, R34, R0 ;  /* 0x0000000022027220 */ /* 0x008fc80000410000 */
[----:B------:R3:W1:Y:S02]  /*136b0*/  MUFU.TANH R190, R2 ;  /* 0x0000000200be7308 */ /* 0x0006640000002400 */
[-C--:B---3--:R-:W-:Y:S02]  /*136c0*/  FMUL.FTZ R2, R35, R0.reuse ;  /* 0x0000000023027220 */ /* 0x088fe40000410000 */
[----:B------:R-:W-:Y:S04]  /*136d0*/  HMMA.16816.F32 R32, R4, R52, R20 ;  /* 0x000000340420723c */ /* 0x000fe80000001814 */
[----:B------:R3:W1:Y:S04]  /*136e0*/  MUFU.TANH R189, R2 ;  /* 0x0000000200bd7308 */ /* 0x0006680000002400 */
[----:B------:R-:W-:Y:S01]  /*136f0*/  HMMA.16816.F32 R20, R8, R74, R84 ;  /* 0x0000004a0814723c */ /* 0x000fe20000001854 */
[----:B------:R-:W2:Y:S01]  /*13700*/  LDSM.16.M88.4 R72, [R44+0x5800] ;  /* 0x005800002c48783b */ /* 0x000ea20000000200 */
[----:B---3--:R-:W-:-:S04]  /*13710*/  FMUL.FTZ R2, R28, R0 ;  /* 0x000000001c027220 */ /* 0x008fc80000410000 */
[----:B------:R3:W1:Y:S02]  /*13720*/  MUFU.TANH R116, R2 ;  /* 0x0000000200747308 */ /* 0x0006640000002400 */
[----:B------:R-:W-:Y:S01]  /*13730*/  HMMA.16816.F32 R84, R12, R50, R24 ;  /* 0x000000320c54723c */ /* 0x000fe20000001818 */
[----:B------:R-:W-:Y:S01]  /*13740*/  LDSM.16.M88.4 R48, [R45+0x6800] ;  /* 0x006800002d30783b */ /* 0x000fe20000000200 */
[----:B---3--:R-:W-:-:S04]  /*13750*/  FMUL.FTZ R2, R29, R0 ;  /* 0x000000001d027220 */ /* 0x008fc80000410000 */
[----:B------:R3:W1:Y:S02]  /*13760*/  MUFU.TANH R122, R2 ;  /* 0x00000002007a7308 */ /* 0x0006640000002400 */
[----:B------:R-:W-:Y:S01]  /*13770*/  HMMA.16816.F32 R24, R16, R40, RZ ;  /* 0x000000281018723c */ /* 0x000fe200000018ff */
[----:B---3--:R-:W-:-:S05]  /*13780*/  FMUL.FTZ R2, R30, R0 ;  /* 0x000000001e027220 */ /* 0x008fca0000410000 */
[----:B------:R3:W1:Y:S02]  /*13790*/  MUFU.TANH R188, R2 ;  /* 0x0000000200bc7308 */ /* 0x0006640000002400 */
[-C--:B---3--:R-:W-:Y:S02]  /*137a0*/  FMUL.FTZ R2, R31, R0.reuse ;  /* 0x000000001f027220 */ /* 0x088fe40000410000 */
[----:B------:R-:W-:Y:S01]  /*137b0*/  HMMA.16816.F32 R28, R4, R54, R20 ;  /* 0x00000036041c723c */ /* 0x000fe20000001814 */
[----:B------:R-:W3:Y:S03]  /*137c0*/  LDSM.16.M88.4 R52, [R3+0x5800] ;  /* 0x005800000334783b */ /* 0x000ee60000000200 */
[----:B------:R5:W1:Y:S04]  /*137d0*/  MUFU.TANH R187, R2 ;  /* 0x0000000200bb7308 */ /* 0x000a680000002400 */
[----:B----4-:R-:W-:Y:S01]  /*137e0*/  HMMA.16816.F32 R20, R8, R68, R80 ;  /* 0x000000440814723c */ /* 0x010fe20000001850 */
[----:B-----5:R-:W-:-:S04]  /*137f0*/  FMUL.FTZ R2, R32, R0 ;  /* 0x0000000020027220 */ /* 0x020fc80000410000 */
[----:B------:R4:W1:Y:S03]  /*13800*/  MUFU.TANH R118, R2 ;  /* 0x0000000200767308 */ /* 0x0008660000002400 */
[----:B------:R-:W-:Y:S01]  /*13810*/  HMMA.16816.F32 R80, R12, R56, R24 ;  /* 0x000000380c50723c */ /* 0x000fe20000001818 */
[----:B----4-:R-:W-:-:S04]  /*13820*/  FMUL.FTZ R2, R33, R0 ;  /* 0x0000000021027220 */ /* 0x010fc80000410000 */
[----:B------:R4:W1:Y:S03]  /*13830*/  MUFU.TANH R125, R2 ;  /* 0x00000002007d7308 */ /* 0x0008660000002400 */
[----:B------:R-:W-:Y:S01]  /*13840*/  HMMA.16816.F32 R24, R16, R42, RZ ;  /* 0x0000002a1018723c */ /* 0x000fe200000018ff */
[----:B------:R-:W-:Y:S01]  /*13850*/  LDSM.16.M88.4 R40, [R66+0x7000] ;  /* 0x007000004228783b */ /* 0x000fe20000000200 */
[----:B----4-:R-:W-:-:S04]  /*13860*/  FMUL.FTZ R2, R34, R0 ;  /* 0x0000000022027220 */ /* 0x010fc80000410000 */
[----:B------:R4:W1:Y:S02]  /*13870*/  MUFU.TANH R186, R2 ;  /* 0x0000000200ba7308 */ /* 0x0008640000002400 */
[-C--:B----4-:R-:W-:Y:S02]  /*13880*/  FMUL.FTZ R2, R35, R0.reuse ;  /* 0x0000000023027220 */ /* 0x090fe40000410000 */
[----:B-1----:R-:W-:Y:S04]  /*13890*/  HMMA.16816.F32 R32, R4, R36, R20 ;  /* 0x000000240420723c */ /* 0x002fe80000001814 */
[----:B------:R1:W4:Y:S04]  /*138a0*/  MUFU.TANH R185, R2 ;  /* 0x0000000200b97308 */ /* 0x0003280000002400 */
[----:B------:R-:W-:Y:S01]  /*138b0*/  HMMA.16816.F32 R20, R8, R70, R76 ;  /* 0x000000460814723c */ /* 0x000fe2000000184c */
[----:B------:R-:W5:Y:S01]  /*138c0*/  LDSM.16.M88.4 R68, [R44+0x6000] ;  /* 0x006000002c44783b */ /* 0x000f620000000200 */
[----:B-1----:R-:W-:-:S04]  /*138d0*/  FMUL.FTZ R2, R28, R0 ;  /* 0x000000001c027220 */ /* 0x002fc80000410000 */
[----:B------:R1:W1:Y:S02]  /*138e0*/  MUFU.TANH R123, R2 ;  /* 0x00000002007b7308 */ /* 0x0002640000002400 */
[----:B------:R-:W-:Y:S01]  /*138f0*/  HMMA.16816.F32 R76, R12, R58, R24 ;  /* 0x0000003a0c4c723c */ /* 0x000fe20000001818 */
[----:B------:R-:W-:Y:S01]  /*13900*/  LDSM.16.M88.4 R56, [R45+0x7000] ;  /* 0x007000002d38783b */ /* 0x000fe20000000200 */
[----:B-1----:R-:W-:-:S04]  /*13910*/  FMUL.FTZ R2, R29, R0 ;  /* 0x000000001d027220 */ /* 0x002fc80000410000 */
[----:B------:R1:W1:Y:S02]  /*13920*/  MUFU.TANH R128, R2 ;  /* 0x0000000200807308 */ /* 0x0002640000002400 */
[----:B------:R-:W-:Y:S01]  /*13930*/  HMMA.16816.F32 R24, R16, R60, RZ ;  /* 0x0000003c1018723c */ /* 0x000fe200000018ff */
[----:B-1----:R-:W-:-:S05]  /*13940*/  FMUL.FTZ R2, R30, R0 ;  /* 0x000000001e027220 */ /* 0x002fca0000410000 */
[----:B------:R1:W1:Y:S02]  /*13950*/  MUFU.TANH R184, R2 ;  /* 0x0000000200b87308 */ /* 0x0002640000002400 */
[-C--:B-1----:R-:W-:Y:S02]  /*13960*/  FMUL.FTZ R2, R31, R0.reuse ;  /* 0x000000001f027220 */ /* 0x082fe40000410000 */
[----:B------:R-:W-:Y:S01]  /*13970*/  HMMA.16816.F32 R28, R4, R38, R20 ;  /* 0x00000026041c723c */ /* 0x000fe20000001814 */
[----:B------:R-:W1:Y:S03]  /*13980*/  LDSM.16.M88.4 R36, [R3+0x6000] ;  /* 0x006000000324783b */ /* 0x000e660000000200 */
[----:B------:R3:W1:Y:S04]  /*13990*/  MUFU.TANH R183, R2 ;  /* 0x0000000200b77308 */ /* 0x0006680000002400 */
[----:B--2---:R-:W-:Y:S01]  /*139a0*/  HMMA.16816.F32 R20, R8, R72, R88 ;  /* 0x000000480814723c */ /* 0x004fe20000001858 */
[----:B---3--:R-:W-:-:S04]  /*139b0*/  FMUL.FTZ R2, R32, R0 ;  /* 0x0000000020027220 */ /* 0x008fc80000410000 */
[----:B------:R2:W3:Y:S02]  /*139c0*/  MUFU.TANH R124, R2 ;  /* 0x00000002007c7308 */ /* 0x0004e40000002400 */
[----:B--2---:R-:W-:-:S06]  /*139d0*/  FMUL.FTZ R2, R33, R0 ;  /* 0x0000000021027220 */ /* 0x004fcc0000410000 */
[----:B------:R2:W1:Y:S02]  /*139e0*/  MUFU.TANH R131, R2 ;  /* 0x0000000200837308 */ /* 0x0004640000002400 */
[----:B--2---:R-:W-:-:S06]  /*139f0*/  FMUL.FTZ R2, R34, R0 ;  /* 0x0000000022027220 */ /* 0x004fcc0000410000 */
[----:B------:R2:W1:Y:S02]  /*13a00*/  MUFU.TANH R182, R2 ;  /* 0x0000000200b67308 */ /* 0x0004640000002400 */
[-C--:B--2---:R-:W-:Y:S02]  /*13a10*/  FMUL.FTZ R2, R35, R0.reuse ;  /* 0x0000000023027220 */ /* 0x084fe40000410000 */
[----:B------:R-:W-:Y:S04]  /*13a20*/  HMMA.16816.F32 R32, R4, R52, R20 ;  /* 0x000000340420723c */ /* 0x000fe80000001814 */
[----:B------:R2:W1:Y:S04]  /*13a30*/  MUFU.TANH R181, R2 ;  /* 0x0000000200b57308 */ /* 0x0004680000002400 */
[----:B------:R-:W-:Y:S01]  /*13a40*/  HMMA.16816.F32 R20, R8, R74, R84 ;  /* 0x0000004a0814723c */ /* 0x000fe20000001854 */
[----:B------:R-:W4:Y:S07]  /*13a50*/  LDSM.16.M88.4 R72, [R44+0x6800] ;  /* 0x006800002c48783b */ /* 0x000f2e0000000200 */
[----:B------:R-:W-:Y:S01]  /*13a60*/  HMMA.16816.F32 R84, R12, R48, R24 ;  /* 0x000000300c54723c */ /* 0x000fe20000001818 */
[----:B--2---:R-:W-:-:S07]  /*13a70*/  FMUL.FTZ R2, R28, R0 ;  /* 0x000000001c027220 */ /* 0x004fce0000410000 */
[----:B------:R-:W-:Y:S01]  /*13a80*/  HMMA.16816.F32 R24, R16, R62, RZ ;  /* 0x0000003e1018723c */ /* 0x000fe200000018ff */
[----:B------:R2:W1:Y:S01]  /*13a90*/  MUFU.TANH R130, R2 ;  /* 0x0000000200827308 */ /* 0x0004620000002400 */
[----:B------:R-:W3:Y:S01]  /*13aa0*/  LDSM.16.M88.4 R60, [R66+0x7800] ;  /* 0x00780000423c783b */ /* 0x000ee20000000200 */
[----:B--2---:R-:W-:-:S06]  /*13ab0*/  FMUL.FTZ R2, R29, R0 ;  /* 0x000000001d027220 */ /* 0x004fcc0000410000 */
[----:B------:R2:W1:Y:S02]  /*13ac0*/  MUFU.TANH R147, R2 ;  /* 0x0000000200937308 */ /* 0x0004640000002400 */
[----:B--2---:R-:W-:-:S06]  /*13ad0*/  FMUL.FTZ R2, R30, R0 ;  /* 0x000000001e027220 */ /* 0x004fcc0000410000 */
[----:B------:R2:W1:Y:S02]  /*13ae0*/  MUFU.TANH R180, R2 ;  /* 0x0000000200b47308 */ /* 0x0004640000002400 */
[-C--:B--2---:R-:W-:Y:S02]  /*13af0*/  FMUL.FTZ R2, R31, R0.reuse ;  /* 0x000000001f027220 */ /* 0x084fe40000410000 */
[----:B------:R-:W-:Y:S01]  /*13b00*/  HMMA.16816.F32 R28, R4, R54, R20 ;  /* 0x00000036041c723c */ /* 0x000fe20000001814 */
[----:B------:R-:W2:Y:S03]  /*13b10*/  LDSM.16.M88.4 R52, [R3+0x6800] ;  /* 0x006800000334783b */ /* 0x000ea60000000200 */
[----:B------:R4:W1:Y:S04]  /*13b20*/  MUFU.TANH R179, R2 ;  /* 0x0000000200b37308 */ /* 0x0008680000002400 */
[----:B-----5:R-:W-:Y:S08]  /*13b30*/  HMMA.16816.F32 R20, R8, R68, R80 ;  /* 0x000000440814723c */ /* 0x020ff00000001850 */
[----:B------:R-:W-:Y:S01]  /*13b40*/  HMMA.16816.F32 R80, R12, R50, R24 ;  /* 0x000000320c50723c */ /* 0x000fe20000001818 */
[----:B------:R-:W5:Y:S01]  /*13b50*/  LDSM.16.M88.4 R48, [R45+0x7800] ;  /* 0x007800002d30783b */ /* 0x000f620000000200 */
[----:B----4-:R-:W-:-:S06]  /*13b60*/  FMUL.FTZ R2, R32, R0 ;  /* 0x0000000020027220 */ /* 0x010fcc0000410000 */
[----:B------:R-:W-:Y:S01]  /*13b70*/  HMMA.16816.F32 R24, R16, R40, RZ ;  /* 0x000000281018723c */ /* 0x000fe200000018ff */
[----:B------:R4:W1:Y:S02]  /*13b80*/  MUFU.TANH R137, R2 ;  /* 0x0000000200897308 */ /* 0x0008640000002400 */
[----:B----4-:R-:W-:-:S06]  /*13b90*/  FMUL.FTZ R2, R33, R0 ;  /* 0x0000000021027220 */ /* 0x010fcc0000410000 */
[----:B------:R4:W1:Y:S02]  /*13ba0*/  MUFU.TANH R148, R2 ;  /* 0x0000000200947308 */ /* 0x0008640000002400 */
[----:B----4-:R-:W-:-:S06]  /*13bb0*/  FMUL.FTZ R2, R34, R0 ;  /* 0x0000000022027220 */ /* 0x010fcc0000410000 */
[----:B------:R4:W1:Y:S02]  /*13bc0*/  MUFU.TANH R177, R2 ;  /* 0x0000000200b17308 */ /* 0x0008640000002400 */
[-C--:B----4-:R-:W-:Y:S02]  /*13bd0*/  FMUL.FTZ R2, R35, R0.reuse ;  /* 0x0000000023027220 */ /* 0x090fe40000410000 */
[----:B-1----:R-:W-:Y:S04]  /*13be0*/  HMMA.16816.F32 R32, R4, R36, R20 ;  /* 0x000000240420723c */ /* 0x002fe80000001814 */
[----:B------:R1:W4:Y:S04]  /*13bf0*/  MUFU.TANH R176, R2 ;  /* 0x0000000200b07308 */ /* 0x0003280000002400 */
[----:B------:R-:W-:Y:S08]  /*13c00*/  HMMA.16816.F32 R20, R8, R70, R76 ;  /* 0x000000460814723c */ /* 0x000ff0000000184c */
[----:B------:R-:W-:Y:S01]  /*13c10*/  HMMA.16816.F32 R68, R12, R56, R24 ;  /* 0x000000380c44723c */ /* 0x000fe20000001818 */
[----:B-1----:R-:W-:-:S07]  /*13c20*/  FMUL.FTZ R2, R28, R0 ;  /* 0x000000001c027220 */ /* 0x002fce0000410000 */
[----:B------:R-:W-:Y:S01]  /*13c30*/  HMMA.16816.F32 R24, R16, R42, RZ ;  /* 0x0000002a1018723c */ /* 0x000fe200000018ff */
[----:B------:R1:W1:Y:S01]  /*13c40*/  MUFU.TANH R133, R2 ;  /* 0x0000000200857308 */ /* 0x0002620000002400 */
[----:B------:R-:W-:Y:S01]  /*13c50*/  LDSM.16.M88.4 R40, [R66+0x8000] ;  /* 0x008000004228783b */ /* 0x000fe20000000200 */
[----:B-1----:R-:W-:-:S06]  /*13c60*/  FMUL.FTZ R2, R29, R0 ;  /* 0x000000001d027220 */ /* 0x002fcc0000410000 */
[----:B------:R1:W1:Y:S11]  /*13c70*/  MUFU.TANH R129, R2 ;  /* 0x0000000200817308 */ /* 0x0002760000002400 */
[----:B------:R-:W-:Y:S01]  /*13c80*/  HMMA.16816.F32 R76, R12, R58, R24 ;  /* 0x0000003a0c4c723c */ /* 0x000fe20000001818 */
[----:B------:R-:W4:Y:S01]  /*13c90*/  LDSM.16.M88.4 R56, [R44+0x7000] ;  /* 0x007000002c38783b */ /* 0x000f220000000200 */
[----:B-1----:R-:W-:-:S04]  /*13ca0*/  FMUL.FTZ R2, R30, R0 ;  /* 0x000000001e027220 */ /* 0x002fc80000410000 */
[----:B------:R1:W1:Y:S02]  /*13cb0*/  MUFU.TANH R154, R2 ;  /* 0x00000002009a7308 */ /* 0x0002640000002400 */
[-C--:B-1----:R-:W-:Y:S02]  /*13cc0*/  FMUL.FTZ R2, R31, R0.reuse ;  /* 0x000000001f027220 */ /* 0x082fe40000410000 */
[----:B------:R-:W-:Y:S01]  /*13cd0*/  HMMA.16816.F32 R28, R4, R38, R20 ;  /* 0x00000026041c723c */ /* 0x000fe20000001814 */
[----:B------:R-:W1:Y:S03]  /*13ce0*/  LDSM.16.M88.4 R36, [R3+0x7000] ;  /* 0x007000000324783b */ /* 0x000e660000000200 */
[----:B------:R3:W1:Y:S04]  /*13cf0*/  MUFU.TANH R152, R2 ;  /* 0x0000000200987308 */ /* 0x0006680000002400 */
[----:B------:R-:W-:Y:S01]  /*13d00*/  HMMA.16816.F32 R20, R8, R72, R84 ;  /* 0x000000480814723c */ /* 0x000fe20000001854 */
[----:B---3--:R-:W-:-:S04]  /*13d10*/  FMUL.FTZ R2, R32, R0 ;  /* 0x0000000020027220 */ /* 0x008fc80000410000 */
[----:B------:R3:W1:Y:S03]  /*13d20*/  MUFU.TANH R127, R2 ;  /* 0x00000002007f7308 */ /* 0x0006660000002400 */
[----:B------:R-:W-:Y:S01]  /*13d30*/  HMMA.16816.F32 R24, R16, R60, RZ ;  /* 0x0000003c1018723c */ /* 0x000fe200000018ff */
[----:B---3--:R-:W-:-:S04]  /*13d40*/  FMUL.FTZ R2, R33, R0 ;  /* 0x0000000021027220 */ /* 0x008fc80000410000 */
[----:B------:R3:W1:Y:S02]  /*13d50*/  MUFU.TANH R126, R2 ;  /* 0x00000002007e7308 */ /* 0x0006640000002400 */
[----:B---3--:R-:W-:-:S06]  /*13d60*/  FMUL.FTZ R2, R34, R0 ;  /* 0x0000000022027220 */ /* 0x008fcc0000410000 */
[----:B------:R3:W1:Y:S02]  /*13d70*/  MUFU.TANH R151, R2 ;  /* 0x0000000200977308 */ /* 0x0006640000002400 */
[-C--:B---3--:R-:W-:Y:S02]  /*13d80*/  FMUL.FTZ R2, R35, R0.reuse ;  /* 0x0000000023027220 */ /* 0x088fe40000410000 */
[----:B--2---:R-:W-:Y:S04]  /*13d90*/  HMMA.16816.F32 R32, R4, R52, R20 ;  /* 0x000000340420723c */ /* 0x004fe80000001814 */
[----:B------:R2:W3:Y:S04]  /*13da0*/  MUFU.TANH R175, R2 ;  /* 0x0000000200af7308 */ /* 0x0004e80000002400 */
[----:B------:R-:W-:Y:S01]  /*13db0*/  HMMA.16816.F32 R20, R8, R74, R80 ;  /* 0x0000004a0814723c */ /* 0x000fe20000001850 */
[----:B--2---:R-:W-:-:S04]  /*13dc0*/  FMUL.FTZ R2, R28, R0 ;  /* 0x000000001c027220 */ /* 0x004fc80000410000 */
[----:B------:R2:W1:Y:S03]  /*13dd0*/  MUFU.TANH R121, R2 ;  /* 0x0000000200797308 */ /* 0x0004660000002400 */
[----:B-----5:R-:W-:Y:S01]  /*13de0*/  HMMA.16816.F32 R84, R12, R48, R24 ;  /* 0x000000300c54723c */ /* 0x020fe20000001818 */
[----:B--2---:R-:W-:-:S04]  /*13df0*/  FMUL.FTZ R2, R29, R0 ;  /* 0x000000001d027220 */ /* 0x004fc80000410000 */
[----:B------:R2:W1:Y:S03]  /*13e00*/  MUFU.TANH R120, R2 ;  /* 0x0000000200787308 */ /* 0x0004660000002400 */
[----:B------:R-:W-:Y:S01]  /*13e10*/  HMMA.16816.F32 R24, R16, R62, RZ ;  /* 0x0000003e1018723c */ /* 0x000fe200000018ff */
[----:B------:R-:W5:Y:S01]  /*13e20*/  LDSM.16.M88.4 R60, [R45+0x8000] ;  /* 0x008000002d3c783b */ /* 0x000f620000000200 */
[----:B--2---:R-:W-:-:S04]  /*13e30*/  FMUL.FTZ R2, R30, R0 ;  /* 0x000000001e027220 */ /* 0x004fc80000410000 */
[----:B------:R2:W1:Y:S02]  /*13e40*/  MUFU.TANH R173, R2 ;  /* 0x0000000200ad7308 */ /* 0x0004640000002400 */
[-C--:B--2---:R-:W-:Y:S02]  /*13e50*/  FMUL.FTZ R2, R31, R0.reuse ;  /* 0x000000001f027220 */ /* 0x084fe40000410000 */
[----:B------:R-:W-:Y:S01]  /*13e60*/  HMMA.16816.F32 R28, R4, R54, R20 ;  /* 0x00000036041c723c */ /* 0x000fe20000001814 */
[----:B------:R-:W-:Y:S03]  /*13e70*/  LDSM.16.M88.4 R52, [R66+0x8800] ;  /* 0x008800004234783b */ /* 0x000fe60000000200 */
[----:B------:R2:W1:Y:S04]  /*13e80*/  MUFU.TANH R172, R2 ;  /* 0x0000000200ac7308 */ /* 0x0004680000002400 */
[----:B----4-:R-:W-:Y:S01]  /*13e90*/  HMMA.16816.F32 R20, R8, R56, R68 ;  /* 0x000000380814723c */ /* 0x010fe20000001844 */
[----:B------:R-:W4:Y:S01]  /*13ea0*/  LDSM.16.M88.4 R68, [R44+0x7800] ;  /* 0x007800002c44783b */ /* 0x000f220000000200 */
[----:B--2---:R-:W-:-:S04]  /*13eb0*/  FMUL.FTZ R2, R32, R0 ;  /* 0x0000000020027220 */ /* 0x004fc80000410000 */
[----:B------:R2:W1:Y:S02]  /*13ec0*/  MUFU.TANH R115, R2 ;  /* 0x0000000200737308 */ /* 0x0004640000002400 */
[----:B------:R-:W-:Y:S01]  /*13ed0*/  HMMA.16816.F32 R72, R12, R50, R24 ;  /* 0x000000320c48723c */ /* 0x000fe20000001818 */
[----:B------:R-:W-:Y:S01]  /*13ee0*/  LDSM.16.M88.4 R48, [R45+0x8800] ;  /* 0x008800002d30783b */ /* 0x000fe20000000200 */
[----:B--2---:R-:W-:-:S04]  /*13ef0*/  FMUL.FTZ R2, R33, R0 ;  /* 0x0000000021027220 */ /* 0x004fc80000410000 */
[----:B------:R2:W1:Y:S02]  /*13f00*/  MUFU.TANH R113, R2 ;  /* 0x0000000200717308 */ /* 0x0004640000002400 */
[----:B------:R-:W-:Y:S01]  /*13f10*/  HMMA.16816.F32 R24, R16, R40, RZ ;  /* 0x000000281018723c */ /* 0x000fe200000018ff */
[----:B--2---:R-:W-:-:S05]  /*13f20*/  FMUL.FTZ R2, R34, R0 ;  /* 0x0000000022027220 */ /* 0x004fca0000410000 */
[----:B------:R2:W1:Y:S02]  /*13f30*/  MUFU.TANH R169, R2 ;  /* 0x0000000200a97308 */ /* 0x0004640000002400 */
[-C--:B--2---:R-:W-:Y:S02]  /*13f40*/  FMUL.FTZ R2, R35, R0.reuse ;  /* 0x0000000023027220 */ /* 0x084fe40000410000 */
[----:B-1----:R-:W-:Y:S04]  /*13f50*/  HMMA.16816.F32 R32, R4, R36, R20 ;  /* 0x000000240420723c */ /* 0x002fe80000001814 */
[----:B------:R1:W2:Y:S04]  /*13f60*/  MUFU.TANH R168, R2 ;  /* 0x0000000200a87308 */ /* 0x0002a80000002400 */
[----:B------:R-:W-:Y:S01]  /*13f70*/  HMMA.16816.F32 R20, R8, R58, R76 ;  /* 0x0000003a0814723c */ /* 0x000fe2000000184c */
[----:B------:R-:W3:Y:S01]  /*13f80*/  LDSM.16.M88.4 R56, [R3+0x7800] ;  /* 0x007800000338783b */ /* 0x000ee20000000200 */
[----:B-1----:R-:W-:-:S04]  /*13f90*/  FMUL.FTZ R2, R28, R0 ;  /* 0x000000001c027220 */ /* 0x002fc80000410000 */
[----:B------:R1:W1:Y:S02]  /*13fa0*/  MUFU.TANH R107, R2 ;  /* 0x00000002006b7308 */ /* 0x0002640000002400 */
[----:B-----5:R-:W-:Y:S01]  /*13fb0*/  HMMA.16816.F32 R80, R12, R60, R24 ;  /* 0x0000003c0c50723c */ /* 0x020fe20000001818 */
[----:B-1----:R-:W-:-:S05]  /*13fc0*/  FMUL.FTZ R2, R29, R0 ;  /* 0x000000001d027220 */ /* 0x002fca0000410000 */
[----:B------:R1:W1:Y:S02]  /*13fd0*/  MUFU.TANH R106, R2 ;  /* 0x00000002006a7308 */ /* 0x0002640000002400 */
        /* <DEDUP_REMOVED lines=8> */
[----:B----4-:R-:W-:Y:S01]  /*14060*/  HMMA.16816.F32 R20, R8, R68, R84 ;  /* 0x000000440814723c */ /* 0x010fe20000001854 */
[----:B-----5:R-:W-:-:S04]  /*14070*/  FMUL.FTZ R2, R32, R0 ;  /* 0x0000000020027220 */ /* 0x020fc80000410000 */
[----:B------:R4:W1:Y:S03]  /*14080*/  MUFU.TANH R105, R2 ;  /* 0x0000000200697308 */ /* 0x0008660000002400 */
[----:B------:R-:W-:Y:S01]  /*14090*/  HMMA.16816.F32 R76, R12, R62, R24 ;  /* 0x0000003e0c4c723c */ /* 0x000fe20000001818 */
[----:B------:R-:W-:Y:S01]  /*140a0*/  LDSM.16.M88.4 R60, [R44+0x8800] ;  /* 0x008800002c3c783b */ /* 0x000fe20000000200 */
[----:B----4-:R-:W-:-:S04]  /*140b0*/  FMUL.FTZ R2, R33, R0 ;  /* 0x0000000021027220 */ /* 0x010fc80000410000 */
[----:B------:R4:W1:Y:S02]  /*140c0*/  MUFU.TANH R104, R2 ;  /* 0x0000000200687308 */ /* 0x0008640000002400 */
[----:B------:R-:W-:Y:S01]  /*140d0*/  HMMA.16816.F32 R24, R16, R52, RZ ;  /* 0x000000341018723c */ /* 0x000fe200000018ff */
[----:B----4-:R-:W-:-:S05]  /*140e0*/  FMUL.FTZ R2, R34, R0 ;  /* 0x0000000022027220 */ /* 0x010fca0000410000 */
[----:B------:R4:W1:Y:S02]  /*140f0*/  MUFU.TANH R165, R2 ;  /* 0x0000000200a57308 */ /* 0x0008640000002400 */
[-C--:B----4-:R-:W-:Y:S02]  /*14100*/  FMUL.FTZ R2, R35, R0.reuse ;  /* 0x0000000023027220 */ /* 0x090fe40000410000 */
[----:B---3--:R-:W-:Y:S04]  /*14110*/  HMMA.16816.F32 R32, R4, R56, R20 ;  /* 0x000000380420723c */ /* 0x008fe80000001814 */
[----:B------:R3:W4:Y:S04]  /*14120*/  MUFU.TANH R164, R2 ;  /* 0x0000000200a47308 */ /* 0x0007280000002400 */
[----:B------:R-:W-:Y:S01]  /*14130*/  HMMA.16816.F32 R20, R8, R70, R72 ;  /* 0x000000460814723c */ /* 0x000fe20000001848 */
[----:B------:R-:W5:Y:S01]  /*14140*/  LDSM.16.M88.4 R68, [R66+0x9000] ;  /* 0x009000004244783b */ /* 0x000f620000000200 */
[----:B---3--:R-:W-:-:S04]  /*14150*/  FMUL.FTZ R2, R28, R0 ;  /* 0x000000001c027220 */ /* 0x008fc80000410000 */
[----:B------:R3:W1:Y:S02]  /*14160*/  MUFU.TANH R103, R2 ;  /* 0x0000000200677308 */ /* 0x0006640000002400 */
[----:B------:R-:W-:Y:S01]  /*14170*/  HMMA.16816.F32 R72, R12, R48, R24 ;  /* 0x000000300c48723c */ /* 0x000fe20000001818 */
[----:B---3--:R-:W-:-:S05]  /*14180*/  FMUL.FTZ R2, R29, R0 ;  /* 0x000000001d027220 */ /* 0x008fca0000410000 */
[----:B------:R3:W1:Y:S06]  /*14190*/  MUFU.TANH R98, R2 ;  /* 0x0000000200627308 */ /* 0x00066c0000002400 */
[----:B------:R-:W-:Y:S01]  /*141a0*/  HMMA.16816.F32 R24, R4, R58, R20 ;  /* 0x0000003a0418723c */ /* 0x000fe20000001814 */
[----:B------:R-:W2:Y:S01]  /*141b0*/  LDSM.16.M88.4 R56, [R3+0x8800] ;  /* 0x008800000338783b */ /* 0x000ea20000000200 */
[----:B---3--:R-:W-:-:S04]  /*141c0*/  FMUL.FTZ R2, R30, R0 ;  /* 0x000000001e027220 */ /* 0x008fc80000410000 */
[----:B------:R3:W2:Y:S02]  /*141d0*/  MUFU.TANH R163, R2 ;  /* 0x0000000200a37308 */ /* 0x0006a40000002400 */
[----:B-1----:R-:W-:Y:S01]  /*141e0*/  HMMA.16816.F32 R20, R8, R36, R80 ;  /* 0x000000240814723c */ /* 0x002fe20000001850 */
[----:B------:R-:W1:Y:S01]  /*141f0*/  LDSM.16.M88.4 R80, [R45+0x9000] ;  /* 0x009000002d50783b */ /* 0x000e620000000200 */
[----:B---3--:R-:W-:-:S06]  /*14200*/  FMUL.FTZ R2, R31, R0 ;  /* 0x000000001f027220 */ /* 0x008fcc0000410000 */
[----:B------:R-:W-:Y:S01]  /*14210*/  HMMA.16816.F32 R28, R16, R54, RZ ;  /* 0x00000036101c723c */ /* 0x000fe200000018ff */
[----:B------:R-:W3:Y:S01]  /*14220*/  LDSM.16.M88.4 R52, [R66+0x9800] ;  /* 0x009800004234783b */ /* 0x000ee20000000200 */
[----:B------:R4:W1:Y:S02]  /*14230*/  MUFU.TANH R162, R2 ;  /* 0x0000000200a27308 */ /* 0x0008640000002400 */
[----:B----4-:R-:W-:-:S06]  /*14240*/  FMUL.FTZ R2, R32, R0 ;  /* 0x0000000020027220 */ /* 0x010fcc0000410000 */
[----:B------:R4:W1:Y:S10]  /*14250*/  MUFU.TANH R97, R2 ;  /* 0x0000000200617308 */ /* 0x0008740000002400 */
[----:B------:R-:W-:Y:S01]  /*14260*/  HMMA.16816.F32 R48, R12, R50, R28 ;  /* 0x000000320c30723c */ /* 0x000fe2000000181c */
[----:B----4-:R-:W-:-:S04]  /*14270*/  FMUL.FTZ R2, R33, R0 ;  /* 0x0000000021027220 */ /* 0x010fc80000410000 */
[----:B------:R4:W1:Y:S03]  /*14280*/  MUFU.TANH R96, R2 ;  /* 0x0000000200607308 */ /* 0x0008660000002400 */
[----:B------:R-:W-:Y:S01]  /*14290*/  HMMA.16816.F32 R28, R4, R40, R20 ;  /* 0x00000028041c723c */ /* 0x000fe20000001814 */
[----:B----4-:R-:W-:-:S04]  /*142a0*/  FMUL.FTZ R2, R34, R0 ;  /* 0x0000000022027220 */ /* 0x010fc80000410000 */
[----:B------:R4:W1:Y:S02]  /*142b0*/  MUFU.TANH R161, R2 ;  /* 0x0000000200a17308 */ /* 0x0008640000002400 */
[-C--:B----4-:R-:W-:Y:S02]  /*142c0*/  FMUL.FTZ R2, R35, R0.reuse ;  /* 0x0000000023027220 */ /* 0x090fe40000410000 */
[----:B------:R-:W-:Y:S04]  /*142d0*/  HMMA.16816.F32 R32, R8, R38, R76 ;  /* 0x000000260820723c */ /* 0x000fe8000000184c */
[----:B------:R4:W1:Y:S02]  /*142e0*/  MUFU.TANH R160, R2 ;  /* 0x0000000200a07308 */ /* 0x0008640000002400 */
[----:B----4-:R-:W-:-:S06]  /*142f0*/  FMUL.FTZ R2, R24, R0 ;  /* 0x0000000018027220 */ /* 0x010fcc0000410000 */
[----:B------:R4:W1:Y:S08]  /*14300*/  MUFU.TANH R95, R2 ;  /* 0x00000002005f7308 */ /* 0x0008700000002400 */
[----:B------:R-:W-:Y:S01]  /*14310*/  HMMA.16816.F32 R40, R4, R42, R32 ;  /* 0x0000002a0428723c */ /* 0x000fe20000001820 */
[----:B----4-:R-:W-:-:S04]  /*14320*/  FMUL.FTZ R2, R25, R0 ;  /* 0x0000000019027220 */ /* 0x010fc80000410000 */
[----:B------:R4:W1:Y:S02]  /*14330*/  MUFU.TANH R94, R2 ;  /* 0x00000002005e7308 */ /* 0x0008640000002400 */
[----:B----4-:R-:W-:-:S06]  /*14340*/  FMUL.FTZ R2, R26, R0 ;  /* 0x000000001a027220 */ /* 0x010fcc0000410000 */
[----:B------:R4:W1:Y:S01]  /*14350*/  MUFU.TANH R159, R2 ;  /* 0x00000002009f7308 */ /* 0x0008620000002400 */
[----:B-----5:R-:W-:Y:S01]  /*14360*/  HMMA.16816.F32 R20, R16, R68, RZ ;  /* 0x000000441014723c */ /* 0x020fe200000018ff */
[----:B----4-:R-:W-:-:S07]  /*14370*/  FMUL.FTZ R2, R27, R0 ;  /* 0x000000001b027220 */ /* 0x010fce0000410000 */
[----:B------:R-:W-:Y:S01]  /*14380*/  HMMA.16816.F32 R24, R8, R60, R72 ;  /* 0x0000003c0818723c */ /* 0x000fe20000001848 */
[----:B------:R-:W4:Y:S01]  /*14390*/  LDSM.16.M88.4 R72, [R44+0x9000] ;  /* 0x009000002c48783b */ /* 0x000f220000000200 */
[----:B------:R5:W1:Y:S02]  /*143a0*/  MUFU.TANH R158, R2 ;  /* 0x00000002009e7308 */ /* 0x000a640000002400 */
[----:B-----5:R-:W-:-:S06]  /*143b0*/  FMUL.FTZ R2, R28, R0 ;  /* 0x000000001c027220 */ /* 0x020fcc0000410000 */
[----:B------:R5:W1:Y:S01]  /*143c0*/  MUFU.TANH R89, R2 ;  /* 0x0000000200597308 */ /* 0x000a620000002400 */
[----:B------:R-:W-:Y:S01]  /*143d0*/  HMMA.16816.F32 R32, R8, R62, R48 ;  /* 0x0000003e0820723c */ /* 0x000fe20000001830 */
[----:B------:R-:W4:Y:S01]  /*143e0*/  LDSM.16.M88.4 R60, [R45+0x9800] ;  /* 0x009800002d3c783b */ /* 0x000f220000000200 */
[----:B-----5:R-:W-:-:S05]  /*143f0*/  FMUL.FTZ R2, R29, R0 ;  /* 0x000000001d027220 */ /* 0x020fca0000410000 */
[----:B------:R5:W1:Y:S02]  /*14400*/  MUFU.TANH R88, R2 ;  /* 0x0000000200587308 */ /* 0x000a640000002400 */
[----:B--2---:R-:W-:Y:S01]  /*14410*/  HMMA.16816.F32 R36, R4, R56, R24 ;  /* 0x000000380424723c */ /* 0x004fe20000001818 */
[----:B-----5:R-:W-:-:S05]  /*14420*/  FMUL.FTZ R2, R30, R0 ;  /* 0x000000001e027220 */ /* 0x020fca0000410000 */
[----:B------:R2:W2:Y:S02]  /*14430*/  MUFU.TANH R156, R2 ;  /* 0x00000002009c7308 */ /* 0x0004a40000002400 */
[----:B-1----:R-:W-:Y:S01]  /*14440*/  HMMA.16816.F32 R20, R12, R80, R20 ;  /* 0x000000500c14723c */ /* 0x002fe20000001814 */
[----:B--2---:R-:W-:-:S05]  /*14450*/  FMUL.FTZ R2, R31, R0 ;  /* 0x000000001f027220 */ /* 0x004fca0000410000 */
[----:B------:R1:W2:Y:S02]  /*14460*/  MUFU.TANH R150, R2 ;  /* 0x0000000200967308 */ /* 0x0002a40000002400 */
[----:B------:R-:W-:Y:S01]  /*14470*/  HMMA.16816.F32 R28, R16, R70, RZ ;  /* 0x00000046101c723c */ /* 0x000fe200000018ff */
[----:B------:R-:W5:Y:S01]  /*14480*/  LDSM.16.M88.4 R68, [R3+0x9000] ;  /* 0x009000000344783b */ /* 0x000f620000000200 */
[----:B-1----:R-:W-:-:S04]  /*14490*/  FMUL.FTZ R2, R40, R0 ;  /* 0x0000000028027220 */ /* 0x002fc80000410000 */
[----:B------:R1:W1:Y:S02]  /*144a0*/  MUFU.TANH R87, R2 ;  /* 0x0000000200577308 */ /* 0x0002640000002400 */
[----:B---3--:R-:W-:Y:S01]  /*144b0*/  HMMA.16816.F32 R48, R16, R52, RZ ;  /* 0x000000341030723c */ /* 0x008fe200000018ff */
[----:B-1----:R-:W-:-:S05]  /*144c0*/  FMUL.FTZ R2, R41, R0 ;  /* 0x0000000029027220 */ /* 0x002fca0000410000 */
[----:B------:R1:W3:Y:S02]  /*144d0*/  MUFU.TANH R81, R2 ;  /* 0x0000000200517308 */ /* 0x0002e40000002400 */
[----:B------:R-:W-:Y:S01]  /*144e0*/  HMMA.16816.F32 R52, R16, R54, RZ ;  /* 0x000000361034723c */ /* 0x000fe200000018ff */
[----:B-1----:R-:W-:-:S05]  /*144f0*/  FMUL.FTZ R2, R42, R0 ;  /* 0x000000002a027220 */ /* 0x002fca0000410000 */
[----:B------:R1:W1:Y:S02]  /*14500*/  MUFU.TANH R146, R2 ;  /* 0x0000000200927308 */ /* 0x0002640000002400 */
[----:B----4-:R-:W-:Y:S01]  /*14510*/  HMMA.16816.F32 R16, R8, R72, R20 ;  /* 0x000000480810723c */ /* 0x010fe20000001814 */
[-C--:B-1----:R-:W-:Y:S02]  /*14520*/  FMUL.FTZ R2, R43, R0.reuse ;  /* 0x000000002b027220 */ /* 0x082fe40000410000 */
[----:B------:R-:W1:Y:S03]  /*14530*/  LDSM.16.M88.4 R40, [R44+0x9800] ;  /* 0x009800002c28783b */ /* 0x000e660000000200 */
[----:B------:R4:W1:Y:S02]  /*14540*/  MUFU.TANH R145, R2 ;  /* 0x0000000200917308 */ /* 0x0008640000002400 */
[----:B------:R-:W-:Y:S01]  /*14550*/  HMMA.16816.F32 R24, R4, R58, R32 ;  /* 0x0000003a0418723c */ /* 0x000fe20000001820 */
[----:B----4-:R-:W-:-:S05]  /*14560*/  FMUL.FTZ R2, R36, R0 ;  /* 0x0000000024027220 */ /* 0x010fca0000410000 */
        /* <DEDUP_REMOVED lines=8> */
[----:B----4-:R-:W-:Y:S02]  /*145f0*/  FMUL.FTZ R2, R39, R0 ;  /* 0x0000000027027220 */ /* 0x010fe40000410000 */
[----:B------:R-:W4:Y:S05]  /*14600*/  LDSM.16.M88.4 R36, [R3+0x9800] ;  /* 0x009800000324783b */ /* 0x000f2a0000000200 */
[----:B-----5:R-:W-:Y:S01]  /*14610*/  HMMA.16816.F32 R32, R4, R68, R16 ;  /* 0x000000440420723c */ /* 0x020fe20000001810 */
[----:B------:R5:W1:Y:S01]  /*14620*/  MUFU.TANH R143, R2 ;  /* 0x00000002008f7308 */ /* 0x000a620000002400 */
[----:B------:R-:W-:Y:S01]  /*14630*/  IADD3 R108, PT, PT, R108, -0x1, RZ ;  /* 0xffffffff6c6c7810 */ /* 0x000fe20007ffe0ff */
[----:B------:R-:W-:-:S05]  /*14640*/  DEPBAR.LE SB0, 0x0 ;  /* 0x000080000000791a */ /* 0x000fca0000000000 */
[----:B------:R-:W-:Y:S01]  /*14650*/  HMMA.16816.F32 R16, R8, R74, R20 ;  /* 0x0000004a0810723c */ /* 0x000fe20000001814 */
[----:B-----5:R-:W-:-:S07]  /*14660*/  FMUL.FTZ R2, R24, R0 ;  /* 0x0000000018027220 */ /* 0x020fce0000410000 */
[C---:B-1----:R-:W-:Y:S01]  /*14670*/  HMMA.16816.F32 R20, R8.reuse, R40, R28 ;  /* 0x000000280814723c */ /* 0x042fe2000000181c */
[----:B------:R1:W1:Y:S07]  /*14680*/  MUFU.TANH R78, R2 ;  /* 0x00000002004e7308 */ /* 0x00026e0000002400 */
[----:B------:R-:W-:Y:S01]  /*14690*/  HMMA.16816.F32 R8, R8, R42, R12 ;  /* 0x0000002a0808723c */ /* 0x000fe2000000180c */
[----:B-1----:R-:W-:-:S04]  /*146a0*/  FMUL.FTZ R2, R25, R0 ;  /* 0x0000000019027220 */ /* 0x002fc80000410000 */
[----:B------:R1:W1:Y:S03]  /*146b0*/  MUFU.TANH R69, R2 ;  /* 0x0000000200457308 */ /* 0x0002660000002400 */
[----:B------:R-:W-:Y:S01]  /*146c0*/  HMMA.16816.F32 R16, R4, R70, R16 ;  /* 0x000000460410723c */ /* 0x000fe20000001810 */
[----:B-1----:R-:W-:-:S04]  /*146d0*/  FMUL.FTZ R2, R26, R0 ;  /* 0x000000001a027220 */ /* 0x002fc80000410000 */
[----:B------:R1:W1:Y:S03]  /*146e0*/  MUFU.TANH R142, R2 ;  /* 0x00000002008e7308 */ /* 0x0002660000002400 */
[----:B----4-:R-:W-:Y:S01]  /*146f0*/  HMMA.16816.F32 R12, R4, R36, R20 ;  /* 0x00000024040c723c */ /* 0x010fe20000001814 */
[----:B-1----:R-:W-:-:S04]  /*14700*/  FMUL.FTZ R2, R27, R0 ;  /* 0x000000001b027220 */ /* 0x002fc80000410000 */
[----:B------:R1:W4:Y:S03]  /*14710*/  MUFU.TANH R141, R2 ;  /* 0x00000002008d7308 */ /* 0x0003260000002400 */
[----:B------:R-:W-:Y:S01]  /*14720*/  HMMA.16816.F32 R4, R4, R38, R8 ;  /* 0x000000260404723c */ /* 0x000fe20000001808 */
[----:B-1----:R-:W-:-:S04]  /*14730*/  FMUL.FTZ R2, R32, R0 ;  /* 0x0000000020027220 */ /* 0x002fc80000410000 */
[----:B------:R1:W1:Y:S02]  /*14740*/  MUFU.TANH R76, R2 ;  /* 0x00000002004c7308 */ /* 0x0002640000002400 */
[----:B-1----:R-:W-:-:S06]  /*14750*/  FMUL.FTZ R2, R33, R0 ;  /* 0x0000000021027220 */ /* 0x002fcc0000410000 */
[----:B------:R1:W1:Y:S02]  /*14760*/  MUFU.TANH R70, R2 ;  /* 0x0000000200467308 */ /* 0x0002640000002400 */
[----:B-1----:R-:W-:-:S06]  /*14770*/  FMUL.FTZ R2, R34, R0 ;  /* 0x0000000022027220 */ /* 0x002fcc0000410000 */
[----:B------:R1:W1:Y:S01]  /*14780*/  MUFU.TANH R140, R2 ;  /* 0x00000002008c7308 */ /* 0x0002620000002400 */
[----:B------:R-:W-:Y:S01]  /*14790*/  SHF.R.U32.HI R3, RZ, 0x2, R225 ;  /* 0x00000002ff037819 */ /* 0x000fe200000116e1 */
[-C--:B------:R-:W-:Y:S01]  /*147a0*/  FMUL.FTZ R17, R17, R0.reuse ;  /* 0x0000000011117220 */ /* 0x080fe20000410000 */
[----:B-1----:R-:W-:-:S05]  /*147b0*/  FMUL.FTZ R2, R35, R0 ;  /* 0x0000000023027220 */ /* 0x002fca0000410000 */
[----:B------:R1:W1:Y:S01]  /*147c0*/  MUFU.TANH R139, R2 ;  /* 0x00000002008b7308 */ /* 0x0002620000002400 */
[-C--:B------:R-:W-:Y:S01]  /*147d0*/  FMUL.FTZ R18, R18, R0.reuse ;  /* 0x0000000012127220 */ /* 0x080fe20000410000 */
[-C--:B------:R-:W-:Y:S01]  /*147e0*/  FMUL.FTZ R19, R19, R0.reuse ;  /* 0x0000000013137220 */ /* 0x080fe20000410000 */
[-C--:B------:R-:W-:Y:S01]  /*147f0*/  FMUL.FTZ R12, R12, R0.reuse ;  /* 0x000000000c0c7220 */ /* 0x080fe20000410000 */
[-C--:B------:R-:W-:Y:S01]  /*14800*/  FMUL.FTZ R13, R13, R0.reuse ;  /* 0x000000000d0d7220 */ /* 0x080fe20000410000 */
[-C--:B------:R-:W-:Y:S01]  /*14810*/  FMUL.FTZ R14, R14, R0.reuse ;  /* 0x000000000e0e7220 */ /* 0x080fe20000410000 */
[-C--:B------:R-:W-:Y:S01]  /*14820*/  FMUL.FTZ R4, R4, R0.reuse ;  /* 0x0000000004047220 */ /* 0x080fe20000410000 */
[-C--:B------:R-:W-:Y:S01]  /*14830*/  FMUL.FTZ R5, R5, R0.reuse ;  /* 0x0000000005057220 */ /* 0x080fe20000410000 */
[----:B-1----:R-:W-:-:S04]  /*14840*/  FMUL.FTZ R2, R16, R0 ;  /* 0x0000000010027220 */ /* 0x002fc80000410000 */
[----:B------:R1:W1:Y:S01]  /*14850*/  MUFU.TANH R71, R2 ;  /* 0x0000000200477308 */ /* 0x0002620000002400 */
[-C--:B------:R-:W-:Y:S01]  /*14860*/  FMUL.FTZ R6, R6, R0.reuse ;  /* 0x0000000006067220 */ /* 0x080fe20000410000 */
[----:B------:R-:W-:Y:S01]  /*14870*/  FMUL.FTZ R7, R7, R0 ;  /* 0x0000000007077220 */ /* 0x000fe20000410000 */
[----:B------:R-:W-:Y:S02]  /*14880*/  ISETP.GT.AND P0, PT, R108, R230, PT ;  /* 0x000000e66c00720c */ /* 0x000fe40003f04270 */
[----:B------:R-:W-:-:S03]  /*14890*/  IADD3 R231, PT, PT, R231, R149, -R202 ;  /* 0x00000095e7e77210 */ /* 0x000fc60007ffe8ca */
[----:B------:R-:W2:Y:S01]  /*148a0*/  MUFU.TANH R74, R17 ;  /* 0x00000011004a7308 */ /* 0x000ea20000002400 */
[----:B-1----:R-:W-:-:S07]  /*148b0*/  FMUL.FTZ R2, R15, R0 ;  /* 0x000000000f027220 */ /* 0x002fce0000410000 */
[----:B------:R1:W1:Y:S08]  /*148c0*/  MUFU.TANH R132, R2 ;  /* 0x0000000200847308 */ /* 0x0002700000002400 */
[----:B------:R2:W2:Y:S01]  /*148d0*/  MUFU.TANH R136, R18 ;  /* 0x0000001200887308 */ /* 0x0004a20000002400 */
[----:B-1----:R-:W-:-:S07]  /*148e0*/  LOP3.LUT R2, R222, 0x1f0, RZ, 0xc0, !PT ;  /* 0x000001f0de027812 */ /* 0x002fce00078ec0ff */
[----:B------:R1:W1:Y:S01]  /*148f0*/  MUFU.TANH R138, R19 ;  /* 0x00000013008a7308 */ /* 0x0002620000002400 */
[----:B------:R-:W-:-:S07]  /*14900*/  LOP3.LUT R2, R2, 0x7, R3, 0xf8, !PT ;  /* 0x0000000702027812 */ /* 0x000fce00078ef803 */
[----:B------:R1:W1:Y:S01]  /*14910*/  MUFU.TANH R68, R12 ;  /* 0x0000000c00447308 */ /* 0x0002620000002400 */
[----:B------:R-:W-:Y:S02]  /*14920*/  LEA R0, R210, R2, 0x6 ;  /* 0x00000002d2007211 */ /* 0x000fe400078e30ff */
[----:B------:R-:W-:-:S05]  /*14930*/  IADD3 R2, PT, PT, R149, -R202, -R197 ;  /* 0x800000ca95027210 */ /* 0x000fca0007ffe8c5 */
[----:B------:R1:W1:Y:S01]  /*14940*/  MUFU.TANH R77, R13 ;  /* 0x0000000d004d7308 */ /* 0x0002620000002400 */
[----:B------:R-:W-:-:S07]  /*14950*/  IADD3 R231, PT, PT, R0, R231, RZ ;  /* 0x000000e700e77210 */ /* 0x000fce0007ffe0ff */
[----:B------:R1:W1:Y:S08]  /*14960*/  MUFU.TANH R92, R14 ;  /* 0x0000000e005c7308 */ /* 0x0002700000002400 */
[----:B------:R1:W1:Y:S08]  /*14970*/  MUFU.TANH R67, R4 ;  /* 0x0000000400437308 */ /* 0x0002700000002400 */
[----:B------:R1:W1:Y:S08]  /*14980*/  MUFU.TANH R41, R5 ;  /* 0x0000000500297308 */ /* 0x0002700000002400 */
[----:B------:R1:W1:Y:S08]  /*14990*/  MUFU.TANH R91, R6 ;  /* 0x00000006005b7308 */ /* 0x0002700000002400 */
[----:B------:R1:W1:Y:S01]  /*149a0*/  MUFU.TANH R90, R7 ;  /* 0x00000007005a7308 */ /* 0x0002620000002400 */
[----:B------:R-:W-:Y:S01]  /*149b0*/  IADD3 R0, PT, PT, R0, R2, RZ ;  /* 0x0000000200007210 */ /* 0x000fe20007ffe0ff */
[----:B------:R-:W-:Y:S01]  /*149c0*/  BSSY.RECONVERGENT B1, `(.L_x_7831) ;  /* 0x0000096000017945 */ /* 0x000fe20003800200 */
[----:B------:R-:W-:-:S02]  /*149d0*/  VIADDMNMX R229, R231, 0x1, R149, PT ;  /* 0x00000001e7e57846 */ /* 0x000fc40003800195 */
[----:B------:R-:W-:Y:S02]  /*149e0*/  VIADDMNMX R231, R231, 0x9, R149, PT ;  /* 0x00000009e7e77846 */ /* 0x000fe40003800195 */
[----:B------:R-:W-:Y:S02]  /*149f0*/  VIMNMX R227, PT, PT, RZ, R0, !PT ;  /* 0x00000000ffe37248 */ /* 0x000fe40007fe0100 */
[----:B------:R-:W-:Y:S01]  /*14a00*/  VIADDMNMX R228, R0, 0x8, RZ, !PT ;  /* 0x0000000800e47846 */ /* 0x000fe200078001ff */
[----:B------:R-:W-:Y:S06]  /*14a10*/  BAR.SYNC.DEFER_BLOCKING 0x0 ;  /* 0x0000000000007b1d */ /* 0x000fec0000010000 */
[----:B--234-:R-:W-:Y:S05]  /*14a20*/  @!P0 BRA `(.L_x_7832) ;  /* 0x00000008003c8947 */ /* 0x01cfea0003800000 */
        /* <DEDUP_REMOVED lines=16> */
.L_x_7834:
[----:B------:R-:W1:Y:S04]  /*14b30*/  LDL.64 R2, [R1+0x58] ;  /* 0x0000580001027983 */ /* 0x000e680000100a00 */
[----:B------:R-:W2:Y:S01]  /*14b40*/  LDL R8, [R1+0x20] ;  /* 0x0000200001087983 */ /* 0x000ea20000100800 */
[----:B-1----:R-:W-:-:S03]  /*14b50*/  IMAD.MOV.U32 R6, RZ, RZ, R2 ;  /* 0x000000ffff067224 */ /* 0x002fc600078e0002 */
[----:B------:R-:W3:Y:S01]  /*14b60*/  LD.E R2, desc[UR4][R134.64+0x170] ;  /* 0x0001700486027980 */ /* 0x000ee2000c101900 */
[----:B------:R-:W-:Y:S01]  /*14b70*/  IMAD.MOV.U32 R7, RZ, RZ, R3 ;  /* 0x000000ffff077224 */ /* 0x000fe200078e0003 */
[----:B--2---:R-:W-:Y:S01]  /*14b80*/  IADD3 R8, PT, PT, R8, -0x200, RZ ;  /* 0xfffffe0008087810 */ /* 0x004fe20007ffe0ff */
[----:B------:R-:W-:Y:S01]  /*14b90*/  IMAD.SHL.U32 R9, R108, 0x100, RZ ;  /* 0x000001006c097824 */ /* 0x000fe200078e00ff */
[----:B------:R-:W-:Y:S02]  /*14ba0*/  MOV R14, R6 ;  /* 0x00000006000e7202 */ /* 0x000fe40000000f00 */
[----:B------:R-:W-:Y:S01]  /*14bb0*/  IABS R6, R8 ;  /* 0x0000000800067213 */ /* 0x000fe20000000000 */
[----:B------:R-:W-:Y:S01]  /*14bc0*/  IMAD.MOV.U32 R15, RZ, RZ, R7 ;  /* 0x000000ffff0f7224 */ /* 0x000fe200078e0007 */
[----:B------:R-:W-:Y:S02]  /*14bd0*/  IABS R7, R9 ;  /* 0x0000000900077213 */ /* 0x000fe40000000000 */
[----:B---3--:R-:W-:-:S04]  /*14be0*/  IABS R0, R2 ;  /* 0x0000000200007213 */ /* 0x008fc80000000000 */
        /* <DEDUP_REMOVED lines=60> */
.L_x_7835:
[----:B------:R-:W-:Y:S05]  /*14fb0*/  BSYNC.RECONVERGENT B0 ;  /* 0x0000000000007941 */ /* 0x000fea0003800200 */
.L_x_7833:
[----:B-1----:R-:W4:Y:S04]  /*14fc0*/  LDL R6, [R1+0x64] ;  /* 0x0000640001067983 */ /* 0x002f280000100800 */
[----:B------:R-:W5:Y:S01]  /*14fd0*/  LDL R7, [R1+0x60] ;  /* 0x0000600001077983 */ /* 0x000f620000100800 */
[C---:B------:R-:W-:Y:S01]  /*14fe0*/  IMAD.SHL.U32 R14, R232.reuse, 0x20, RZ ;  /* 0x00000020e80e7824 */ /* 0x040fe200078e00ff */
[----:B------:R-:W-:-:S04]  /*14ff0*/  SHF.L.U64.HI R0, R232, 0x5, R233 ;  /* 0x00000005e8007819 */ /* 0x000fc800000102e9 */
[----:B----4-:R-:W-:-:S04]  /*15000*/  IADD3 R4, P0, PT, R14, R6, RZ ;  /* 0x000000060e047210 */ /* 0x010fc80007f1e0ff */
        /* <DEDUP_REMOVED lines=12> */
[-C--:B---3--:R-:W-:Y:S01]  /*150d0*/  IADD3 R12, P0, PT, R10, R14.reuse, RZ ;  /* 0x0000000e0a0c7210 */ /* 0x088fe20007f1e0ff */
[--C-:B------:R-:W-:Y:S01]  /*150e0*/  IMAD.X R11, R9, 0x1, R0.reuse, P1 ;  /* 0x00000001090b7824 */ /* 0x100fe200008e0600 */
[----:B------:R-:W-:Y:S03]  /*150f0*/  LDGSTS.E.BYPASS.LTC128B.128 [R93+0x3800], desc[UR4][R8.64] ;  /* 0x03800000085d7fae */ /* 0x000fe6000b981a04 */
[----:B------:R-:W-:Y:S01]  /*15100*/  IMAD.X R13, R11, 0x1, R0, P0 ;  /* 0x000000010b0d7824 */ /* 0x000fe200000e0600 */
[----:B------:R3:W-:Y:S04]  /*15110*/  LDGSTS.E.BYPASS.LTC128B.128 [R93+0x4000], desc[UR4][R10.64] ;  /* 0x040000000a5d7fae */ /* 0x0007e8000b981a04 */
[----:B------:R2:W-:Y:S01]  /*15120*/  LDGSTS.E.BYPASS.LTC128B.128 [R93+0x4800], desc[UR4][R12.64] ;  /* 0x048000000c5d7fae */ /* 0x0005e2000b981a04 */
[----:B-1----:R-:W-:-:S04]  /*15130*/  IADD3 R6, P1, PT, R12, R14, RZ ;  /* 0x0000000e0c067210 */ /* 0x002fc80007f3e0ff */
[----:B----4-:R-:W-:Y:S01]  /*15140*/  IADD3 R4, P0, PT, R6, R14, RZ ;  /* 0x0000000e06047210 */ /* 0x010fe20007f1e0ff */
[----:B------:R-:W-:-:S03]  /*15150*/  IMAD.X R7, R13, 0x1, R0, P1 ;  /* 0x000000010d077824 */ /* 0x000fc600008e0600 */
[-C--:B-----5:R-:W-:Y:S01]  /*15160*/  IADD3 R2, P1, PT, R4, R14.reuse, RZ ;  /* 0x0000000e04027210 */ /* 0x0a0fe20007f3e0ff */
[--C-:B------:R-:W-:Y:S01]  /*15170*/  IMAD.X R5, R7, 0x1, R0.reuse, P0 ;  /* 0x0000000107057824 */ /* 0x100fe200000e0600 */
[----:B------:R1:W-:Y:S03]  /*15180*/  LDGSTS.E.BYPASS.LTC128B.128 [R93+0x5000], desc[UR4][R6.64] ;  /* 0x05000000065d7fae */ /* 0x0003e6000b981a04 */
[----:B------:R-:W-:Y:S01]  /*15190*/  IMAD.X R3, R5, 0x1, R0, P1 ;  /* 0x0000000105037824 */ /* 0x000fe200008e0600 */
[----:B------:R4:W-:Y:S01]  /*151a0*/  LDGSTS.E.BYPASS.LTC128B.128 [R93+0x5800], desc[UR4][R4.64] ;  /* 0x05800000045d7fae */ /* 0x0009e2000b981a04 */
[----:B---3--:R-:W-:-:S03]  /*151b0*/  IADD3 R10, P0, PT, R2, R14, RZ ;  /* 0x0000000e020a7210 */ /* 0x008fc60007f1e0ff */
        /* <DEDUP_REMOVED lines=10> */
[----:B----4-:R-:W-:Y:S01]  /*15260*/  IADD3 R4, P0, PT, R6, R14, RZ ;  /* 0x0000000e06047210 */ /* 0x010fe20007f1e0ff */
[----:B------:R-:W-:-:S03]  /*15270*/  IMAD.X R7, R9, 0x1, R0, P1 ;  /* 0x0000000109077824 */ /* 0x000fc600008e0600 */
[-C--:B---3--:R-:W-:Y:S01]  /*15280*/  IADD3 R2, P1, PT, R4, R14.reuse, RZ ;  /* 0x0000000e04027210 */ /* 0x088fe20007f3e0ff */
        /* <DEDUP_REMOVED lines=9> */
.L_x_7832:
[----:B------:R-:W-:Y:S05]  /*15320*/  BSYNC.RECONVERGENT B1 ;  /* 0x0000000000017941 */ /* 0x000fea0003800200 */
.L_x_7831:
[----:B------:R-:W-:-:S05]  /*15330*/  IMAD.SHL.U32 R0, R225, 0x2, RZ ;  /* 0x00000002e1007824 */ /* 0x000fca00078e00ff */
[----:B------:R2:W-:Y:S02]  /*15340*/  STL [R1+0x7c], R0 ;  /* 0x00007c0001007387 */ /* 0x0005e40000100800 */
[----:B--2---:R-:W-:-:S05]  /*15350*/  LOP3.LUT R0, R0, 0x6, RZ, 0xc0, !PT ;  /* 0x0000000600007812 */ /* 0x004fca00078ec0ff */
[----:B------:R2:W-:Y:S02]  /*15360*/  STL [R1+0x78], R0 ;  /* 0x0000780001007387 */ /* 0x0005e40000100800 */
[----:B--2---:R-:W-:-:S04]  /*15370*/  IMAD R0, R108, 0x100, R0 ;  /* 0x000001006c007824 */ /* 0x004fc800078e0200 */
[C---:B---3--:R-:W-:Y:S01]  /*15380*/  VIADD R2, R0.reuse, 0x1 ;  /* 0x0000000100027836 */ /* 0x048fe20000000000 */
[C---:B------:R-:W-:Y:S01]  /*15390*/  ISETP.GE.AND P0, PT, R0.reuse, R227, PT ;  /* 0x000000e30000720c */ /* 0x040fe20003f06270 */
[C---:B-1----:R-:W-:Y:S01]  /*153a0*/  VIADD R4, R0.reuse, 0x8 ;  /* 0x0000000800047836 */ /* 0x042fe20000000000 */
[C---:B------:R-:W-:Y:S01]  /*153b0*/  ISETP.GE.AND P1, PT, R0.reuse, R229, PT ;  /* 0x000000e50000720c */ /* 0x040fe20003f26270 */
        /* <DEDUP_REMOVED lines=12> */
[----:B------:R-:W-:Y:S01]  /*15480*/  VIADD R13, R0, 0x21 ;  /* 0x00000021000d7836 */ /* 0x000fe20000000000 */
[----:B------:R-:W-:Y:S01]  /*15490*/  FSEL R72, R2, -INF , !P1 ;  /* 0xff80000002487808 */ /* 0x000fe20004800000 */
[C---:B------:R-:W-:Y:S01]  /*154a0*/  VIADD R14, R0.reuse, 0x28 ;  /* 0x00000028000e7836 */ /* 0x040fe20000000000 */
[----:B------:R-:W-:Y:S01]  /*154b0*/  FSEL R3, R193, -INF , P2 ;  /* 0xff800000c1037808 */ /* 0x000fe20001000000 */
[C---:B------:R-:W-:Y:S01]  /*154c0*/  VIADD R15, R0.reuse, 0x29 ;  /* 0x00000029000f7836 */ /* 0x040fe20000000000 */
[----:B------:R-:W-:Y:S01]  /*154d0*/  ISETP.GE.AND P1, PT, R5, R227, PT ;  /* 0x000000e30500720c */ /* 0x000fe20003f26270 */
[----:B------:R-:W-:Y:S01]  /*154e0*/  VIADD R16, R0, 0x30 ;  /* 0x0000003000107836 */ /* 0x000fe20000000000 */
[----:B------:R-:W-:Y:S01]  /*154f0*/  ISETP.GE.AND P2, PT, R4, R229, PT ;  /* 0x000000e50400720c */ /* 0x000fe20003f46270 */
[----:B------:R-:W-:Y:S01]  /*15500*/  VIADD R17, R0, 0x31 ;  /* 0x0000003100117836 */ /* 0x000fe20000000000 */
[----:B------:R-:W-:Y:S01]  /*15510*/  FSEL R2, R178, -INF , P0 ;  /* 0xff800000b2027808 */ /* 0x000fe20000000000 */
[C---:B------:R-:W-:Y:S01]  /*15520*/  VIADD R18, R0.reuse, 0x38 ;  /* 0x0000003800127836 */ /* 0x040fe20000000000 */
[----:B------:R-:W-:Y:S01]  /*15530*/  FSEL R86, R3, -INF , !P3 ;  /* 0xff80000003567808 */ /* 0x000fe20005800000 */
[----:B------:R-:W-:Y:S01]  /*15540*/  VIADD R19, R0, 0x39 ;  /* 0x0000003900137836 */ /* 0x000fe20000000000 */
[----:B------:R-:W-:Y:S01]  /*15550*/  ISETP.GE.AND P0, PT, R6, R227, PT ;  /* 0x000000e30600720c */ /* 0x000fe20003f06270 */
[C---:B------:R-:W-:Y:S01]  /*15560*/  VIADD R20, R0.reuse, 0x40 ;  /* 0x0000004000147836 */ /* 0x040fe20000000000 */
[----:B------:R-:W-:Y:S01]  /*15570*/  ISETP.GE.AND P3, PT, R5, R229, PT ;  /* 0x000000e50500720c */ /* 0x000fe20003f66270 */
[C---:B------:R-:W-:Y:S01]  /*15580*/  VIADD R21, R0.reuse, 0x41 ;  /* 0x0000004100157836 */ /* 0x040fe20000000000 */
[----:B------:R-:W-:Y:S01]  /*15590*/  FSEL R3, R171, -INF , P1 ;  /* 0xff800000ab037808 */ /* 0x000fe20000800000 */
[C---:B------:R-:W-:Y:S01]  /*155a0*/  VIADD R22, R0.reuse, 0x48 ;  /* 0x0000004800167836 */ /* 0x040fe20000000000 */
[----:B------:R-:W-:Y:S01]  /*155b0*/  ISETP.GE.AND P1, PT, R7, R227, PT ;  /* 0x000000e30700720c */ /* 0x000fe20003f26270 */
[----:B------:R-:W-:Y:S01]  /*155c0*/  VIADD R23, R0, 0x49 ;  /* 0x0000004900177836 */ /* 0x000fe20000000000 */
[----:B------:R-:W-:Y:S01]  /*155d0*/  FSEL R73, R2, -INF , !P2 ;  /* 0xff80000002497808 */ /* 0x000fe20005000000 */
        /* <DEDUP_REMOVED lines=18> */
[C---:B------:R-:W-:Y:S01]  /*15700*/  VIADD R56, R0.reuse, 0x71 ;  /* 0x0000007100387836 */ /* 0x040fe20000000000 */
        /* <DEDUP_REMOVED lines=55> */
[----:B------:R-:W-:Y:S01]  /*15a80*/  VIADD R63, R0, 0xe1 ;  /* 0x000000e1003f7836 */ /* 0x000fe20000000000 */
[----:B------:R-:W-:-:S02]  /*15a90*/  FSEL R3, R112, -INF , P1 ;  /* 0xff80000070037808 */ /* 0x000fc40000800000 */
[----:B------:R-:W-:Y:S02]  /*15aa0*/  ISETP.GE.AND P1, PT, R19, R227, PT ;  /* 0x000000e31300720c */ /* 0x000fe40003f26270 */
[----:B------:R-:W-:Y:S02]  /*15ab0*/  FSEL R109, R2, -INF , !P2 ;  /* 0xff800000026d7808 */ /* 0x000fe40005000000 */
[----:B------:R-:W-:Y:S02]  /*15ac0*/  ISETP.GE.AND P2, PT, R18, R229, PT ;  /* 0x000000e51200720c */ /* 0x000fe40003f46270 */
[----:B------:R-:W-:Y:S02]  /*15ad0*/  FSEL R2, R110, -INF , P0 ;  /* 0xff8000006e027808 */ /* 0x000fe40000000000 */
[----:B------:R-:W-:Y:S02]  /*15ae0*/  FSEL R110, R3, -INF , !P3 ;  /* 0xff800000036e7808 */ /* 0x000fe40005800000 */
[----:B------:R-:W-:-:S02]  /*15af0*/  ISETP.GE.AND P0, PT, R20, R227, PT ;  /* 0x000000e31400720c */ /* 0x000fc40003f06270 */
[----:B------:R-:W-:Y:S02]  /*15b00*/  ISETP.GE.AND P3, PT, R19, R229, PT ;  /* 0x000000e51300720c */ /* 0x000fe40003f66270 */
[----:B------:R-:W-:Y:S02]  /*15b10*/  FSEL R3, R114, -INF , P1 ;  /* 0xff80000072037808 */ /* 0x000fe40000800000 */
[----:B------:R-:W-:Y:S02]  /*15b20*/  ISETP.GE.AND P1, PT, R21, R227, PT ;  /* 0x000000e31500720c */ /* 0x000fe40003f26270 */
[----:B------:R-:W-:Y:S02]  /*15b30*/  FSEL R112, R2, -INF , !P2 ;  /* 0xff80000002707808 */ /* 0x000fe40005000000 */
[----:B------:R-:W-:Y:S02]  /*15b40*/  ISETP.GE.AND P2, PT, R20, R229, PT ;  /* 0x000000e51400720c */ /* 0x000fe40003f46270 */
[----:B------:R-:W-:-:S02]  /*15b50*/  FSEL R2, R111, -INF , P0 ;  /* 0xff8000006f027808 */ /* 0x000fc40000000000 */
[----:B------:R-:W-:Y:S02]  /*15b60*/  FSEL R111, R3, -INF , !P3 ;  /* 0xff800000036f7808 */ /* 0x000fe40005800000 */
[----:B------:R-:W-:Y:S02]  /*15b70*/  ISETP.GE.AND P0, PT, R22, R227, PT ;  /* 0x000000e31600720c */ /* 0x000fe40003f06270 */
[----:B------:R-:W-:Y:S02]  /*15b80*/  ISETP.GE.AND P3, PT, R21, R229, PT ;  /* 0x000000e51500720c */ /* 0x000fe40003f66270 */
[----:B------:R-:W-:Y:S02]  /*15b90*/  FSEL R3, R117, -INF , P1 ;  /* 0xff80000075037808 */ /* 0x000fe40000800000 */
[----:B------:R-:W-:Y:S02]  /*15ba0*/  ISETP.GE.AND P1, PT, R23, R227, PT ;  /* 0x000000e31700720c */ /* 0x000fe40003f26270 */
[----:B------:R-:W-:-:S02]  /*15bb0*/  FSEL R114, R2, -INF , !P2 ;  /* 0xff80000002727808 */ /* 0x000fc40005000000 */
[----:B------:R-:W-:Y:S02]  /*15bc0*/  ISETP.GE.AND P2, PT, R22, R229, PT ;  /* 0x000000e51600720c */ /* 0x000fe40003f46270 */
[----:B------:R-:W-:Y:S02]  /*15bd0*/  FSEL R2, R116, -INF , P0 ;  /* 0xff80000074027808 */ /* 0x000fe40000000000 */
[----:B------:R-:W-:Y:S02]  /*15be0*/  FSEL R116, R3, -INF , !P3 ;  /* 0xff80000003747808 */ /* 0x000fe40005800000 */
[----:B------:R-:W-:Y:S02]  /*15bf0*/  ISETP.GE.AND P0, PT, R25, R227, PT ;  /* 0x000000e31900720c */ /* 0x000fe40003f06270 */
[----:B------:R-:W-:Y:S02]  /*15c00*/  ISETP.GE.AND P3, PT, R23, R229, PT ;  /* 0x000000e51700720c */ /* 0x000fe40003f66270 */
        /* <DEDUP_REMOVED lines=35> */
[----:B------:R-:W-:Y:S02]  /*15e40*/  FSEL R2, R137, -INF , P0 ;  /* 0xff80000089027808 */ /* 0x000fe40000000000 */
        /* <DEDUP_REMOVED lines=111> */
[----:B------:R-:W-:Y:S02]  /*16540*/  ISETP.GE.AND P1, PT, R63, R227, PT ;  /* 0x000000e33f00720c */ /* 0x000fe40003f26270 */
[----:B------:R-:W-:Y:S02]  /*16550*/  FSEL R246, R2, -INF , !P2 ;  /* 0xff80000002f67808 */ /* 0x000fe40005000000 */
[----:B------:R-:W-:Y:S02]  /*16560*/  FSEL R247, R3, -INF , !P3 ;  /* 0xff80000003f77808 */ /* 0x000fe40005800000 */
[----:B------:R-:W-:Y:S02]  /*16570*/  ISETP.GE.AND P2, PT, R62, R229, PT ;  /* 0x000000e53e00720c */ /* 0x000fe40003f46270 */
[----:B------:R-:W-:Y:S01]  /*16580*/  FSEL R2, R76, -INF , P0 ;  /* 0xff8000004c027808 */ /* 0x000fe20000000000 */
[----:B------:R-:W-:Y:S01]  /*16590*/  VIADD R76, R0, 0xf8 ;  /* 0x000000f8004c7836 */ /* 0x000fe20000000000 */
[----:B------:R-:W-:Y:S01]  /*165a0*/  FSEL R3, R70, -INF , P1 ;  /* 0xff80000046037808 */ /* 0x000fe20000800000 */
[----:B------:R-:W-:Y:S01]  /*165b0*/  VIADD R70, R0, 0xe9 ;  /* 0x000000e900467836 */ /* 0x000fe20000000000 */
[----:B------:R-:W-:-:S02]  /*165c0*/  ISETP.GE.AND P0, PT, R69, R227, PT ;  /* 0x000000e34500720c */ /* 0x000fc40003f06270 */
[----:B------:R-:W-:Y:S02]  /*165d0*/  FSEL R251, R2, -INF , !P2 ;  /* 0xff80000002fb7808 */ /* 0x000fe40005000000 */
[----:B------:R-:W-:Y:S02]  /*165e0*/  ISETP.GE.AND P1, PT, R69, R229, PT ;  /* 0x000000e54500720c */ /* 0x000fe40003f26270 */
[----:B------:R-:W-:Y:S01]  /*165f0*/  FSEL R2, R71, -INF , P0 ;  /* 0xff80000047027808 */ /* 0x000fe20000000000 */
[----:B------:R-:W-:Y:S01]  /*16600*/  VIADD R71, R0, 0xf0 ;  /* 0x000000f000477836 */ /* 0x000fe20000000000 */
[----:B------:R-:W-:Y:S02]  /*16610*/  ISETP.GE.AND P0, PT, R70, R227, PT ;  /* 0x000000e34600720c */ /* 0x000fe40003f06270 */
[----:B------:R-:W-:Y:S02]  /*16620*/  ISETP.GE.AND P3, PT, R63, R229, PT ;  /* 0x000000e53f00720c */ /* 0x000fe40003f66270 */
[----:B------:R-:W-:-:S02]  /*16630*/  FSEL R252, R2, -INF , !P1 ;  /* 0xff80000002fc7808 */ /* 0x000fc40004800000 */
[----:B------:R-:W-:Y:S01]  /*16640*/  FSEL R2, R74, -INF , P0 ;  /* 0xff8000004a027808 */ /* 0x000fe20000000000 */
[----:B------:R-:W-:Y:S01]  /*16650*/  VIADD R74, R0, 0xf1 ;  /* 0x000000f1004a7836 */ /* 0x000fe20000000000 */
[----:B------:R-:W-:Y:S02]  /*16660*/  FSEL R250, R3, -INF , !P3 ;  /* 0xff80000003fa7808 */ /* 0x000fe40005800000 */
[----:B------:R-:W-:Y:S02]  /*16670*/  ISETP.GE.AND P3, PT, R70, R229, PT ;  /* 0x000000e54600720c */ /* 0x000fe40003f66270 */
[-C--:B------:R-:W-:Y:S02]  /*16680*/  ISETP.GE.AND P2, PT, R71, R227.reuse, PT ;  /* 0x000000e34700720c */ /* 0x080fe40003f46270 */
[----:B------:R-:W-:Y:S02]  /*16690*/  FSEL R241, R2, -INF , !P3 ;  /* 0xff80000002f17808 */ /* 0x000fe40005800000 */
[----:B------:R-:W-:-:S02]  /*166a0*/  ISETP.GE.AND P0, PT, R74, R227, PT ;  /* 0x000000e34a00720c */ /* 0x000fc40003f06270 */
[----:B------:R-:W-:Y:S02]  /*166b0*/  ISETP.GE.AND P1, PT, R71, R229, PT ;  /* 0x000000e54700720c */ /* 0x000fe40003f26270 */
[----:B------:R-:W-:Y:S02]  /*166c0*/  FSEL R2, R68, -INF , P2 ;  /* 0xff80000044027808 */ /* 0x000fe40001000000 */
[----:B------:R-:W-:Y:S02]  /*166d0*/  P2R R8, PR, RZ, 0x20 ;  /* 0x00000020ff087803 */ /* 0x000fe40000000000 */
[C---:B------:R-:W-:Y:S02]  /*166e0*/  ISETP.GE.AND P6, PT, R0.reuse, R231, PT ;  /* 0x000000e70000720c */ /* 0x040fe40003fc6270 */
[----:B------:R-:W-:Y:S02]  /*166f0*/  ISETP.GE.AND P5, PT, R0, R228, PT ;  /* 0x000000e40000720c */ /* 0x000fe40003fa6270 */
[----:B------:R-:W-:-:S02]  /*16700*/  FSEL R0, R77, -INF , P0 ;  /* 0xff8000004d007808 */ /* 0x000fc40000000000 */
[----:B------:R-:W-:Y:S02]  /*16710*/  FSEL R238, R2, -INF , !P1 ;  /* 0xff80000002ee7808 */ /* 0x000fe40004800000 */
[----:B------:R-:W-:Y:S02]  /*16720*/  ISETP.GE.AND P0, PT, R78, R227, PT ;  /* 0x000000e34e00720c */ /* 0x000fe40003f06270 */
[----:B------:R-:W-:Y:S02]  /*16730*/  ISETP.GE.AND P2, PT, R74, R229, PT ;  /* 0x000000e54a00720c */ /* 0x000fe40003f46270 */
[----:B------:R-:W-:Y:S02]  /*16740*/  ISETP.GE.AND P1, PT, R76, R227, PT ;  /* 0x000000e34c00720c */ /* 0x000fe40003f26270 */
[----:B------:R-:W-:Y:S02]  /*16750*/  FSEL R3, R41, -INF , P0 ;  /* 0xff80000029037808 */ /* 0x000fe40000000000 */
[----:B------:R-:W-:-:S02]  /*16760*/  FSEL R234, R0, -INF , !P2 ;  /* 0xff80000000ea7808 */ /* 0x000fc40005000000 */
[----:B------:R-:W-:Y:S02]  /*16770*/  FSEL R2, R67, -INF , P1 ;  /* 0xff80000043027808 */ /* 0x000fe40000800000 */
[----:B------:R-:W-:Y:S02]  /*16780*/  ISETP.GE.AND P0, PT, R76, R229, PT ;  /* 0x000000e54c00720c */ /* 0x000fe40003f06270 */
[----:B------:R-:W-:Y:S02]  /*16790*/  FSEL R0, R215, -INF , P5 ;  /* 0xff800000d7007808 */ /* 0x000fe40002800000 */
[----:B------:R-:W-:Y:S02]  /*167a0*/  P2R R9, PR, RZ, 0x10 ;  /* 0x00000010ff097803 */ /* 0x000fe40000000000 */
[----:B------:R-:W-:Y:S02]  /*167b0*/  ISETP.NE.AND P5, PT, R8, RZ, PT ;  /* 0x000000ff0800720c */ /* 0x000fe40003fa5270 */
[----:B------:R-:W-:-:S02]  /*167c0*/  FSEL R217, R2, -INF , !P0 ;  /* 0xff80000002d97808 */ /* 0x000fc40004000000 */
[----:B------:R-:W-:Y:S02]  /*167d0*/  FSEL R77, R0, -INF , !P6 ;  /* 0xff800000004d7808 */ /* 0x000fe40007000000 */
[----:B------:R-:W-:Y:S02]  /*167e0*/  ISETP.GE.AND P0, PT, R78, R229, PT ;  /* 0x000000e54e00720c */ /* 0x000fe40003f06270 */
[----:B------:R-:W-:Y:S02]  /*167f0*/  ISETP.NE.AND P6, PT, R9, RZ, PT ;  /* 0x000000ff0900720c */ /* 0x000fe40003fc5270 */
[----:B------:R-:W-:Y:S02]  /*16800*/  FSEL R0, R213, -INF , P5 ;  /* 0xff800000d5007808 */ /* 0x000fe40002800000 */
[----:B------:R-:W-:Y:S02]  /*16810*/  FSEL R216, R3, -INF , !P0 ;  /* 0xff80000003d87808 */ /* 0x000fe40004000000 */
[----:B------:R-:W-:-:S02]  /*16820*/  ISETP.GE.AND P2, PT, R4, R228, PT ;  /* 0x000000e40400720c */ /* 0x000fc40003f46270 */
[-C--:B------:R-:W-:Y:S02]  /*16830*/  ISETP.GE.AND P0, PT, R6, R228.reuse, PT ;  /* 0x000000e40600720c */ /* 0x080fe40003f06270 */
[----:B------:R-:W-:Y:S02]  /*16840*/  FSEL R41, R0, -INF , !P6 ;  /* 0xff80000000297808 */ /* 0x000fe40007000000 */
[-C--:B------:R-:W-:Y:S02]  /*16850*/  ISETP.GE.AND P6, PT, R7, R231.reuse, PT ;  /* 0x000000e70700720c */ /* 0x080fe40003fc6270 */
[-C--:B------:R-:W-:Y:S02]  /*16860*/  ISETP.GE.AND P4, PT, R4, R231.reuse, PT ;  /* 0x000000e70400720c */ /* 0x080fe40003f86270 */
[----:B------:R-:W-:Y:S02]  /*16870*/  ISETP.GE.AND P1, PT, R5, R228, PT ;  /* 0x000000e40500720c */ /* 0x000fe40003f26270 */
[----:B------:R-:W-:-:S02]  /*16880*/  ISETP.GE.AND P5, PT, R6, R231, PT ;  /* 0x000000e70600720c */ /* 0x000fc40003fa6270 */
[----:B------:R-:W-:Y:S02]  /*16890*/  FSEL R2, R209, -INF , P2 ;  /* 0xff800000d1027808 */ /* 0x000fe40001000000 */
[----:B------:R-:W-:Y:S02]  /*168a0*/  FSEL R3, R207, -INF , P0 ;  /* 0xff800000cf037808 */ /* 0x000fe40000000000 */
[----:B------:R-:W-:Y:S02]  /*168b0*/  ISETP.GE.AND P2, PT, R7, R228, PT ;  /* 0x000000e40700720c */ /* 0x000fe40003f46270 */
[----:B------:R-:W-:Y:S02]  /*168c0*/  P2R R4, PR, RZ, 0x40 ;  /* 0x00000040ff047803 */ /* 0x000fe40000000000 */
[----:B------:R-:W-:Y:S02]  /*168d0*/  ISETP.GE.AND P3, PT, R5, R231, PT ;  /* 0x000000e70500720c */ /* 0x000fe40003f66270 */
[----:B------:R-:W-:-:S02]  /*168e0*/  FSEL R0, R208, -INF , P1 ;  /* 0xff800000d0007808 */ /* 0x000fc40000800000 */
[----:B------:R-:W-:Y:S02]  /*168f0*/  FSEL R68, R2, -INF , !P4 ;  /* 0xff80000002447808 */ /* 0x000fe40006000000 */
[----:B------:R-:W-:Y:S02]  /*16900*/  FSEL R79, R3, -INF , !P5 ;  /* 0xff800000034f7808 */ /* 0x000fe40006800000 */
[----:B------:R-:W-:Y:S02]  /*16910*/  ISETP.GE.AND P1, PT, R10, R228, PT ;  /* 0x000000e40a00720c */ /* 0x000fe40003f26270 */
[----:B------:R-:W-:Y:S02]  /*16920*/  FSEL R2, R206, -INF , P2 ;  /* 0xff800000ce027808 */ /* 0x000fe40001000000 */
[----:B------:R-:W-:Y:S02]  /*16930*/  ISETP.NE.AND P5, PT, R4, RZ, PT ;  /* 0x000000ff0400720c */ /* 0x000fe40003fa5270 */
[----:B------:R-:W-:-:S02]  /*16940*/  ISETP.GE.AND P4, PT, R10, R231, PT ;  /* 0x000000e70a00720c */ /* 0x000fc40003f86270 */
[----:B------:R-:W-:Y:S02]  /*16950*/  FSEL R10, R0, -INF , !P3 ;  /* 0xff800000000a7808 */ /* 0x000fe40005800000 */
[----:B------:R-:W-:Y:S02]  /*16960*/  ISETP.GE.AND P0, PT, R11, R228, PT ;  /* 0x000000e40b00720c */ /* 0x000fe40003f06270 */
[----:B------:R-:W-:Y:S02]  /*16970*/  FSEL R0, R205, -INF , P1 ;  /* 0xff800000cd007808 */ /* 0x000fe40000800000 */
[----:B------:R-:W-:Y:S02]  /*16980*/  FSEL R67, R2, -INF , !P5 ;  /* 0xff80000002437808 */ /* 0x000fe40006800000 */
[-C--:B------:R-:W-:Y:S02]  /*16990*/  ISETP.GE.AND P5, PT, R13, R231.reuse, PT ;  /* 0x000000e70d00720c */ /* 0x080fe40003fa6270 */
[----:B------:R-:W-:-:S02]  /*169a0*/  ISETP.GE.AND P3, PT, R11, R231, PT ;  /* 0x000000e70b00720c */ /* 0x000fc40003f66270 */
[----:B------:R-:W-:Y:S02]  /*169b0*/  FSEL R2, R204, -INF , P0 ;  /* 0xff800000cc027808 */ /* 0x000fe40000000000 */
[----:B------:R-:W-:Y:S02]  /*169c0*/  FSEL R81, R0, -INF , !P4 ;  /* 0xff80000000517808 */ /* 0x000fe40006000000 */
[-C--:B------:R-:W-:Y:S02]  /*169d0*/  ISETP.GE.AND P1, PT, R13, R228.reuse, PT ;  /* 0x000000e40d00720c */ /* 0x080fe40003f26270 */
[----:B------:R-:W-:Y:S02]  /*169e0*/  P2R R0, PR, RZ, 0x20 ;  /* 0x00000020ff007803 */ /* 0x000fe40000000000 */
[----:B------:R-:W-:Y:S02]  /*169f0*/  ISETP.GE.AND P2, PT, R12, R228, PT ;  /* 0x000000e40c00720c */ /* 0x000fe40003f46270 */
[----:B------:R-:W-:-:S02]  /*16a00*/  FSEL R80, R2, -INF , !P3 ;  /* 0xff80000002507808 */ /* 0x000fc40005800000 */
[----:B------:R-:W-:Y:S02]  /*16a10*/  ISETP.GE.AND P0, PT, R14, R228, PT ;  /* 0x000000e40e00720c */ /* 0x000fe40003f06270 */
[----:B------:R-:W-:Y:S02]  /*16a20*/  ISETP.NE.AND P3, PT, R0, RZ, PT ;  /* 0x000000ff0000720c */ /* 0x000fe40003f65270 */
[----:B------:R-:W-:Y:S02]  /*16a30*/  FSEL R2, R200, -INF , P1 ;  /* 0xff800000c8027808 */ /* 0x000fe40000800000 */
[-C--:B------:R-:W-:Y:S02]  /*16a40*/  ISETP.GE.AND P6, PT, R12, R231.reuse, PT ;  /* 0x000000e70c00720c */ /* 0x080fe40003fc6270 */
[----:B------:R-:W-:Y:S02]  /*16a50*/  FSEL R3, R203, -INF , P2 ;  /* 0xff800000cb037808 */ /* 0x000fe40001000000 */
[----:B------:R-:W-:-:S02]  /*16a60*/  ISETP.GE.AND P5, PT, R14, R231, PT ;  /* 0x000000e70e00720c */ /* 0x000fc40003fa6270 */
[-C--:B------:R-:W-:Y:S02]  /*16a70*/  ISETP.GE.AND P2, PT, R15, R228.reuse, PT ;  /* 0x000000e40f00720c */ /* 0x080fe40003f46270 */
[----:B------:R-:W-:Y:S02]  /*16a80*/  FSEL R0, R198, -INF , P0 ;  /* 0xff800000c6007808 */ /* 0x000fe40000000000 */
[----:B------:R-:W-:Y:S02]  /*16a90*/  FSEL R94, R2, -INF , !P3 ;  /* 0xff800000025e7808 */ /* 0x000fe40005800000 */
[----:B------:R-:W-:Y:S02]  /*16aa0*/  ISETP.GE.AND P3, PT, R17, R231, PT ;  /* 0x000000e71100720c */ /* 0x000fe40003f66270 */
[----:B------:R-:W-:Y:S02]  /*16ab0*/  ISETP.GE.AND P1, PT, R16, R228, PT ;  /* 0x000000e41000720c */ /* 0x000fe40003f26270 */
[----:B------:R-:W-:-:S02]  /*16ac0*/  FSEL R96, R3, -INF , !P6 ;  /* 0xff80000003607808 */ /* 0x000fc40007000000 */
[-C--:B------:R-:W-:Y:S02]  /*16ad0*/  ISETP.GE.AND P4, PT, R15, R231.reuse, PT ;  /* 0x000000e70f00720c */ /* 0x080fe40003f86270 */
[----:B------:R-:W-:Y:S02]  /*16ae0*/  FSEL R3, R196, -INF , P2 ;  /* 0xff800000c4037808 */ /* 0x000fe40001000000 */
[----:B------:R-:W-:Y:S02]  /*16af0*/  FSEL R97, R0, -INF , !P5 ;  /* 0xff80000000617808 */ /* 0x000fe40006800000 */
[----:B------:R-:W-:Y:S02]  /*16b00*/  P2R R0, PR, RZ, 0x8 ;  /* 0x00000008ff007803 */ /* 0x000fe40000000000 */
[----:B------:R-:W-:Y:S02]  /*16b10*/  ISETP.GE.AND P6, PT, R16, R231, PT ;  /* 0x000000e71000720c */ /* 0x000fe40003fc6270 */
[----:B------:R-:W-:-:S02]  /*16b20*/  ISETP.GE.AND P0, PT, R17, R228, PT ;  /* 0x000000e41100720c */ /* 0x000fc40003f06270 */
[----:B------:R-:W-:Y:S02]  /*16b30*/  FSEL R2, R195, -INF , P1 ;  /* 0xff800000c3027808 */ /* 0x000fe40000800000 */
[----:B------:R-:W-:Y:S02]  /*16b40*/  FSEL R98, R3, -INF , !P4 ;  /* 0xff80000003627808 */ /* 0x000fe40006000000 */
[----:B------:R-:W-:Y:S02]  /*16b50*/  ISETP.NE.AND P4, PT, R0, RZ, PT ;  /* 0x000000ff0000720c */ /* 0x000fe40003f85270 */
[----:B------:R-:W-:Y:S02]  /*16b60*/  FSEL R0, R194, -INF , P0 ;  /* 0xff800000c2007808 */ /* 0x000fe40000000000 */
[----:B------:R-:W-:Y:S02]  /*16b70*/  FSEL R106, R2, -INF , !P6 ;  /* 0xff800000026a7808 */ /* 0x000fe40007000000 */
[----:B------:R-:W-:-:S02]  /*16b80*/  ISETP.GE.AND P6, PT, R20, R231, PT ;  /* 0x000000e71400720c */ /* 0x000fc40003fc6270 */
[-C--:B------:R-:W-:Y:S02]  /*16b90*/  ISETP.GE.AND P1, PT, R19, R228.reuse, PT ;  /* 0x000000e41300720c */ /* 0x080fe40003f26270 */
[----:B------:R-:W-:Y:S02]  /*16ba0*/  FSEL R95, R0, -INF , !P4 ;  /* 0xff800000005f7808 */ /* 0x000fe40006000000 */
[----:B------:R-:W-:Y:S02]  /*16bb0*/  P2R R0, PR, RZ, 0x40 ;  /* 0x00000040ff007803 */ /* 0x000fe40000000000 */
[----:B------:R-:W-:Y:S02]  /*16bc0*/  ISETP.GE.AND P0, PT, R20, R228, PT ;  /* 0x000000e41400720c */ /* 0x000fe40003f06270 */
[----:B------:R-:W-:Y:S02]  /*16bd0*/  FSEL R2, R191, -INF , P1 ;  /* 0xff800000bf027808 */ /* 0x000fe40000800000 */
[----:B------:R-:W-:-:S02]  /*16be0*/  ISETP.NE.AND P1, PT, R0, RZ, PT ;  /* 0x000000ff0000720c */ /* 0x000fc40003f25270 */
[----:B------:R-:W-:Y:S02]  /*16bf0*/  FSEL R0, R190, -INF , P0 ;  /* 0xff800000be007808 */ /* 0x000fe40000000000 */
[----:B------:R-:W-:Y:S02]  /*16c00*/  ISETP.GE.AND P2, PT, R18, R228, PT ;  /* 0x000000e41200720c */ /* 0x000fe40003f46270 */
[----:B------:R-:W-:Y:S02]  /*16c10*/  FSEL R104, R0, -INF , !P1 ;  /* 0xff80000000687808 */ /* 0x000fe40004800000 */
[----:B------:R-:W2:Y:S01]  /*16c20*/  LD.E R0, desc[UR4][R134.64+0xdc] ;  /* 0x0000dc0486007980 */ /* 0x000ea2000c101900 */
[----:B------:R-:W-:Y:S02]  /*16c30*/  FSEL R3, R192, -INF , P2 ;  /* 0xff800000c0037808 */ /* 0x000fe40001000000 */
[-C--:B------:R-:W-:Y:S02]  /*16c40*/  ISETP.GE.AND P2, PT, R21, R231.reuse, PT ;  /* 0x000000e71500720c */ /* 0x080fe40003f46270 */
[----:B------:R-:W-:-:S02]  /*16c50*/  ISETP.GE.AND P5, PT, R19, R231, PT ;  /* 0x000000e71300720c */ /* 0x000fc40003fa6270 */
[-C--:B------:R-:W-:Y:S02]  /*16c60*/  ISETP.GE.AND P6, PT, R21, R228.reuse, PT ;  /* 0x000000e41500720c */ /* 0x080fe40003fc6270 */
[----:B------:R-:W-:Y:S02]  /*16c70*/  P2R R4, PR, RZ, 0x4 ;  /* 0x00000004ff047803 */ /* 0x000fe40000000000 */
[----:B------:R-:W-:Y:S02]  /*16c80*/  ISETP.GE.AND P3, PT, R18, R231, PT ;  /* 0x000000e71200720c */ /* 0x000fe40003f66270 */
[----:B------:R-:W-:Y:S02]  /*16c90*/  FSEL R105, R2, -INF , !P5 ;  /* 0xff80000002697808 */ /* 0x000fe40006800000 */
[----:B------:R-:W-:Y:S02]  /*16ca0*/  ISETP.GE.AND P2, PT, R22, R228, PT ;  /* 0x000000e41600720c */ /* 0x000fe40003f46270 */
[----:B------:R-:W-:-:S02]  /*16cb0*/  FSEL R2, R189, -INF , P6 ;  /* 0xff800000bd027808 */ /* 0x000fc40003000000 */
[----:B------:R-:W-:Y:S02]  /*16cc0*/  ISETP.NE.AND P6, PT, R4, RZ, PT ;  /* 0x000000ff0400720c */ /* 0x000fe40003fc5270 */
        /* <DEDUP_REMOVED lines=26> */
[-C--:B------:R-:W-:Y:S02]  /*16e70*/  ISETP.GE.AND P5, PT, R40, R231.reuse, PT ;  /* 0x000000e72800720c */ /* 0x080fe40003fa6270 */
[----:B------:R-:W-:Y:S02]  /*16e80*/  ISETP.GE.AND P6, PT, R45, R231, PT ;  /* 0x000000e72d00720c */ /* 0x000fe40003fc6270 */
[----:B------:R-:W-:-:S02]  /*16e90*/  FSEL R3, R182, -INF , P2 ;  /* 0xff800000b6037808 */ /* 0x000fc40001000000 */
[-C--:B------:R-:W-:Y:S02]  /*16ea0*/  ISETP.GE.AND P1, PT, R48, R228.reuse, PT ;  /* 0x000000e43000720c */ /* 0x080fe40003f26270 */
[----:B------:R-:W-:Y:S02]  /*16eb0*/  FSEL R45, R2, -INF , !P3 ;  /* 0xff800000022d7808 */ /* 0x000fe40005800000 */
        /* <DEDUP_REMOVED lines=18> */
[----:B------:R-:W-:Y:S02]  /*16fe0*/  FSEL R3, R154, -INF , P2 ;  /* 0xff8000009a037808 */ /* 0x000fe40001000000 */
[-C--:B------:R-:W-:Y:S02]  /*16ff0*/  ISETP.GE.AND P1, PT, R55, R228.reuse, PT ;  /* 0x000000e43700720c */ /* 0x080fe40003f26270 */
[----:B------:R-:W-:Y:S02]  /*17000*/  FSEL R154, R2, -INF , !P6 ;  /* 0xff800000029a7808 */ /* 0x000fe40007000000 */
[----:B------:R-:W-:-:S02]  /*17010*/  ISETP.GE.AND P0, PT, R57, R228, PT ;  /* 0x000000e43900720c */ /* 0x000fc40003f06270 */
[CC--:B------:R-:W-:Y:S02]  /*17020*/  ISETP.GE.AND P6, PT, R53.reuse, R231.reuse, PT ;  /* 0x000000e73500720c */ /* 0x0c0fe40003fc6270 */
[-C--:B------:R-:W-:Y:S02]  /*17030*/  ISETP.GE.AND P4, PT, R58, R231.reuse, PT ;  /* 0x000000e73a00720c */ /* 0x080fe40003f86270 */
[----:B------:R-:W-:Y:S02]  /*17040*/  ISETP.GE.AND P2, PT, R53, R228, PT ;  /* 0x000000e43500720c */ /* 0x000fe40003f46270 */
[----:B------:R-:W-:Y:S02]  /*17050*/  ISETP.GE.AND P5, PT, R55, R231, PT ;  /* 0x000000e73700720c */ /* 0x000fe40003fa6270 */
[----:B------:R-:W-:Y:S02]  /*17060*/  FSEL R4, R151, -INF , P1 ;  /* 0xff80000097047808 */ /* 0x000fe40000800000 */
[----:B------:R-:W-:-:S02]  /*17070*/  FSEL R2, R152, -INF , P0 ;  /* 0xff80000098027808 */ /* 0x000fc40000000000 */
[----:B------:R-:W-:Y:S02]  /*17080*/  P2R R5, PR, RZ, 0x40 ;  /* 0x00000040ff057803 */ /* 0x000fe40000000000 */
[----:B------:R-:W-:Y:S02]  /*17090*/  FSEL R152, R3, -INF , !P4 ;  /* 0xff80000003987808 */ /* 0x000fe40006000000 */
[----:B------:R-:W-:Y:S02]  /*170a0*/  FSEL R3, R175, -INF , P2 ;  /* 0xff800000af037808 */ /* 0x000fe40001000000 */
[----:B------:R-:W-:Y:S02]  /*170b0*/  ISETP.GE.AND P3, PT, R57, R231, PT ;  /* 0x000000e73900720c */ /* 0x000fe40003f66270 */
[----:B------:R-:W-:Y:S02]  /*170c0*/  FSEL R175, R4, -INF , !P5 ;  /* 0xff80000004af7808 */ /* 0x000fe40006800000 */
[----:B------:R-:W-:-:S02]  /*170d0*/  ISETP.GE.AND P0, PT, R52, R228, PT ;  /* 0x000000e43400720c */ /* 0x000fc40003f06270 */
[----:B------:R-:W-:Y:S02]  /*170e0*/  ISETP.NE.AND P5, PT, R5, RZ, PT ;  /* 0x000000ff0500720c */ /* 0x000fe40003fa5270 */
[----:B------:R-:W-:Y:S02]  /*170f0*/  FSEL R151, R2, -INF , !P3 ;  /* 0xff80000002977808 */ /* 0x000fe40005800000 */
[C---:B------:R-:W-:Y:S02]  /*17100*/  ISETP.GE.AND P2, PT, R47.reuse, R228, PT ;  /* 0x000000e42f00720c */ /* 0x040fe40003f46270 */
[-C--:B------:R-:W-:Y:S02]  /*17110*/  ISETP.GE.AND P6, PT, R47, R231.reuse, PT ;  /* 0x000000e72f00720c */ /* 0x080fe40003fc6270 */
[----:B------:R-:W-:Y:S02]  /*17120*/  ISETP.GE.AND P4, PT, R52, R231, PT ;  /* 0x000000e73400720c */ /* 0x000fe40003f86270 */
[----:B------:R-:W-:-:S02]  /*17130*/  FSEL R2, R173, -INF , P0 ;  /* 0xff800000ad027808 */ /* 0x000fc40000000000 */
[----:B------:R-:W-:Y:S02]  /*17140*/  FSEL R47, R3, -INF , !P5 ;  /* 0xff800000032f7808 */ /* 0x000fe40006800000 */
[----:B------:R-:W-:Y:S02]  /*17150*/  ISETP.GE.AND P1, PT, R49, R228, PT ;  /* 0x000000e43100720c */ /* 0x000fe40003f26270 */
[----:B------:R-:W-:Y:S02]  /*17160*/  ISETP.GE.AND P5, PT, R44, R231, PT ;  /* 0x000000e72c00720c */ /* 0x000fe40003fa6270 */
[----:B------:R-:W-:Y:S02]  /*17170*/  FSEL R177, R2, -INF , !P4 ;  /* 0xff80000002b17808 */ /* 0x000fe40006000000 */
[----:B------:R-:W-:Y:S02]  /*17180*/  FSEL R3, R172, -INF , P1 ;  /* 0xff800000ac037808 */ /* 0x000fe40000800000 */
[----:B------:R-:W-:-:S02]  /*17190*/  P2R R2, PR, RZ, 0x20 ;  /* 0x00000020ff027803 */ /* 0x000fc40000000000 */
[-C--:B------:R-:W-:Y:S02]  /*171a0*/  ISETP.GE.AND P1, PT, R43, R228.reuse, PT ;  /* 0x000000e42b00720c */ /* 0x080fe40003f26270 */
[-C--:B------:R-:W-:Y:S02]  /*171b0*/  ISETP.GE.AND P3, PT, R49, R231.reuse, PT ;  /* 0x000000e73100720c */ /* 0x080fe40003f66270 */
[----:B------:R-:W-:Y:S02]  /*171c0*/  FSEL R4, R169, -INF , P2 ;  /* 0xff800000a9047808 */ /* 0x000fe40001000000 */
[----:B------:R-:W-:Y:S02]  /*171d0*/  ISETP.GE.AND P0, PT, R44, R228, PT ;  /* 0x000000e42c00720c */ /* 0x000fe40003f06270 */
[----:B------:R-:W-:Y:S02]  /*171e0*/  ISETP.NE.AND P2, PT, R2, RZ, PT ;  /* 0x000000ff0200720c */ /* 0x000fe40003f45270 */
[----:B------:R-:W-:-:S02]  /*171f0*/  ISETP.GE.AND P5, PT, R43, R231, PT ;  /* 0x000000e72b00720c */ /* 0x000fc40003fa6270 */
[----:B------:R-:W-:Y:S02]  /*17200*/  FSEL R2, R157, -INF , P1 ;  /* 0xff8000009d027808 */ /* 0x000fe40000800000 */
[-C--:B------:R-:W-:Y:S02]  /*17210*/  ISETP.GE.AND P1, PT, R36, R231.reuse, PT ;  /* 0x000000e72400720c */ /* 0x080fe40003f26270 */
[----:B------:R-:W-:Y:S02]  /*17220*/  FSEL R179, R3, -INF , !P3 ;  /* 0xff80000003b37808 */ /* 0x000fe40005800000 */
[----:B------:R-:W-:Y:S02]  /*17230*/  FSEL R205, R4, -INF , !P6 ;  /* 0xff80000004cd7808 */ /* 0x000fe40007000000 */
[----:B------:R-:W-:Y:S02]  /*17240*/  FSEL R3, R168, -INF , P0 ;  /* 0xff800000a8037808 */ /* 0x000fe40000000000 */
[----:B------:R-:W-:-:S02]  /*17250*/  ISETP.GE.AND P6, PT, R37, R231, PT ;  /* 0x000000e72500720c */ /* 0x000fc40003fc6270 */
[-C--:B------:R-:W-:Y:S02]  /*17260*/  ISETP.GE.AND P3, PT, R39, R228.reuse, PT ;  /* 0x000000e42700720c */ /* 0x080fe40003f66270 */
[----:B------:R-:W-:Y:S02]  /*17270*/  FSEL R207, R2, -INF , !P5 ;  /* 0xff80000002cf7808 */ /* 0x000fe40006800000 */
[----:B------:R-:W-:Y:S02]  /*17280*/  P2R R2, PR, RZ, 0x2 ;  /* 0x00000002ff027803 */ /* 0x000fe40000000000 */
[----:B------:R-:W-:Y:S02]  /*17290*/  ISETP.GE.AND P0, PT, R37, R228, PT ;  /* 0x000000e42500720c */ /* 0x000fe40003f06270 */
[----:B------:R-:W-:Y:S02]  /*172a0*/  FSEL R157, R3, -INF , !P2 ;  /* 0xff800000039d7808 */ /* 0x000fe40005000000 */
[----:B------:R-:W-:-:S02]  /*172b0*/  P2R R4, PR, RZ, 0x40 ;  /* 0x00000040ff047803 */ /* 0x000fc40000000000 */
[----:B------:R-:W-:Y:S02]  /*172c0*/  ISETP.GE.AND P4, PT, R39, R231, PT ;  /* 0x000000e72700720c */ /* 0x000fe40003f86270 */
[----:B------:R-:W-:Y:S02]  /*172d0*/  FSEL R3, R166, -INF , P3 ;  /* 0xff800000a6037808 */ /* 0x000fe40001800000 */
[----:B------:R-:W-:Y:S02]  /*172e0*/  ISETP.GE.AND P2, PT, R36, R228, PT ;  /* 0x000000e42400720c */ /* 0x000fe40003f46270 */
[----:B------:R-:W-:Y:S02]  /*172f0*/  ISETP.NE.AND P5, PT, R2, RZ, PT ;  /* 0x000000ff0200720c */ /* 0x000fe40003fa5270 */
[----:B------:R-:W-:Y:S02]  /*17300*/  FSEL R2, R165, -INF , P0 ;  /* 0xff800000a5027808 */ /* 0x000fe40000000000 */
[----:B------:R-:W-:-:S02]  /*17310*/  ISETP.NE.AND P0, PT, R4, RZ, PT ;  /* 0x000000ff0400720c */ /* 0x000fc40003f05270 */
[-C--:B------:R-:W-:Y:S02]  /*17320*/  ISETP.GE.AND P3, PT, R35, R228.reuse, PT ;  /* 0x000000e42300720c */ /* 0x080fe40003f66270 */
[----:B------:R-:W-:Y:S02]  /*17330*/  FSEL R206, R3, -INF , !P4 ;  /* 0xff80000003ce7808 */ /* 0x000fe40006000000 */
[----:B------:R-:W-:Y:S02]  /*17340*/  FSEL R3, R164, -INF , P2 ;  /* 0xff800000a4037808 */ /* 0x000fe40001000000 */
[----:B------:R-:W-:Y:S02]  /*17350*/  ISETP.GE.AND P1, PT, R33, R228, PT ;  /* 0x000000e42100720c */ /* 0x000fe40003f26270 */
[----:B------:R-:W-:Y:S02]  /*17360*/  ISETP.GE.AND P2, PT, R30, R231, PT ;  /* 0x000000e71e00720c */ /* 0x000fe40003f46270 */
[----:B------:R-:W-:-:S02]  /*17370*/  FSEL R173, R2, -INF , !P0 ;  /* 0xff80000002ad7808 */ /* 0x000fc40004000000 */
[----:B------:R-:W-:Y:S02]  /*17380*/  ISETP.GE.AND P6, PT, R35, R231, PT ;  /* 0x000000e72300720c */ /* 0x000fe40003fc6270 */
[----:B------:R-:W-:Y:S02]  /*17390*/  FSEL R2, R163, -INF , P3 ;  /* 0xff800000a3027808 */ /* 0x000fe40001800000 */
[----:B------:R-:W-:Y:S02]  /*173a0*/  ISETP.GE.AND P0, PT, R30, R228, PT ;  /* 0x000000e41e00720c */ /* 0x000fe40003f06270 */
[----:B------:R-:W-:Y:S02]  /*173b0*/  P2R R5, PR, RZ, 0x4 ;  /* 0x00000004ff057803 */ /* 0x000fe40000000000 */
[----:B------:R-:W-:Y:S01]  /*173c0*/  FSEL R4, R162, -INF , P1 ;  /* 0xff800000a2047808 */ /* 0x000fe20000800000 */
[----:B------:R-:W-:Y:S01]  /*173d0*/  IMAD.MOV.U32 R162, RZ, RZ, R216 ;  /* 0x000000ffffa27224 */ /* 0x000fe200078e00d8 */
[----:B------:R-:W-:-:S02]  /*173e0*/  FSEL R216, R2, -INF , !P6 ;  /* 0xff80000002d87808 */ /* 0x000fc40007000000 */
[-C--:B------:R-:W-:Y:S02]  /*173f0*/  ISETP.GE.AND P2, PT, R29, R231.reuse, PT ;  /* 0x000000e71d00720c */ /* 0x080fe40003f46270 */
[----:B------:R-:W-:Y:S02]  /*17400*/  FSEL R2, R161, -INF , P0 ;  /* 0xff800000a1027808 */ /* 0x000fe40000000000 */
[----:B------:R-:W-:Y:S02]  /*17410*/  ISETP.NE.AND P0, PT, R5, RZ, PT ;  /* 0x000000ff0500720c */ /* 0x000fe40003f05270 */
[----:B------:R-:W-:Y:S02]  /*17420*/  ISETP.GE.AND P4, PT, R33, R231, PT ;  /* 0x000000e72100720c */ /* 0x000fe40003f86270 */
[----:B------:R-:W-:Y:S02]  /*17430*/  FSEL R172, R3, -INF , !P5 ;  /* 0xff80000003ac7808 */ /* 0x000fe40006800000 */
[----:B------:R-:W-:Y:S01]  /*17440*/  P2R R3, PR, RZ, 0x4 ;  /* 0x00000004ff037803 */ /* 0x000fe20000000000 */
[----:B------:R-:W-:Y:S01]  /*17450*/  IMAD.MOV.U32 R161, RZ, RZ, R217 ;  /* 0x000000ffffa17224 */ /* 0x000fe200078e00d9 */
[----:B------:R-:W-:-:S02]  /*17460*/  ISETP.GE.AND P5, PT, R29, R228, PT ;  /* 0x000000e41d00720c */ /* 0x000fc40003fa6270 */
[----:B------:R-:W-:Y:S02]  /*17470*/  FSEL R189, R2, -INF , !P0 ;  /* 0xff80000002bd7808 */ /* 0x000fe40004000000 */
[----:B------:R-:W-:Y:S02]  /*17480*/  FMNMX3.FTZ R2, R72, R86, R73, !PT ;  /* 0x0000005648027276 */ /* 0x000fe40007810049 */
[----:B------:R-:W-:Y:S02]  /*17490*/  FSEL R217, R4, -INF , !P4 ;  /* 0xff80000004d97808 */ /* 0x000fe40006000000 */
[----:B------:R-:W-:Y:S02]  /*174a0*/  ISETP.NE.AND P4, PT, R3, RZ, PT ;  /* 0x000000ff0300720c */ /* 0x000fe40003f85270 */
[----:B------:R-:W-:Y:S02]  /*174b0*/  FSEL R3, R160, -INF , P5 ;  /* 0xff800000a0037808 */ /* 0x000fe40002800000 */
[----:B------:R-:W-:-:S02]  /*174c0*/  FMNMX3.FTZ R2, R2, R75, R83, !PT ;  /* 0x0000004b02027276 */ /* 0x000fc40007810053 */
[----:B------:R-:W-:Y:S02]  /*174d0*/  FSEL R193, R3, -INF , !P4 ;  /* 0xff80000003c17808 */ /* 0x000fe40006000000 */
        /* <DEDUP_REMOVED lines=24> */
[----:B------:R-:W-:Y:S02]  /*17660*/  ISETP.GE.AND P4, PT, R26, R231, PT ;  /* 0x000000e71a00720c */ /* 0x000fe40003f86270 */
[----:B------:R-:W-:Y:S02]  /*17670*/  FMNMX3.FTZ R37, R37, R149, R153, !PT ;  /* 0x0000009525257276 */ /* 0x000fe40007810099 */
[-C--:B------:R-:W-:Y:S02]  /*17680*/  ISETP.GE.AND P3, PT, R28, R228.reuse, PT ;  /* 0x000000e41c00720c */ /* 0x080fe40003f66270 */
[----:B------:R-:W-:Y:S02]  /*17690*/  ISETP.GE.AND P0, PT, R24, R228, PT ;  /* 0x000000e41800720c */ /* 0x000fe40003f06270 */
[----:B------:R-:W-:-:S02]  /*176a0*/  FMNMX3.FTZ R2, R2, R126, R129, !PT ;  /* 0x0000007e02027276 */ /* 0x000fc40007810081 */
[----:B------:R-:W-:Y:S02]  /*176b0*/  P2R R6, PR, RZ, 0x10 ;  /* 0x00000010ff067803 */ /* 0x000fe40000000000 */
[----:B------:R-:W-:Y:S02]  /*176c0*/  ISETP.GE.AND P4, PT, R32, R228, PT ;  /* 0x000000e42000720c */ /* 0x000fe40003f86270 */
[----:B------:R-:W-:Y:S02]  /*176d0*/  FMNMX3.FTZ R37, R37, R155, R170, !PT ;  /* 0x0000009b25257276 */ /* 0x000fe400078100aa */
[----:B------:R-:W-:Y:S02]  /*176e0*/  ISETP.GE.AND P5, PT, R24, R231, PT ;  /* 0x000000e71800720c */ /* 0x000fe40003fa6270 */
[----:B------:R-:W-:Y:S02]  /*176f0*/  FSEL R4, R159, -INF , P3 ;  /* 0xff8000009f047808 */ /* 0x000fe40001800000 */
[----:B------:R-:W-:-:S02]  /*17700*/  FSEL R3, R156, -INF , P0 ;  /* 0xff8000009c037808 */ /* 0x000fc40000000000 */
[----:B------:R-:W-:Y:S02]  /*17710*/  ISETP.GE.AND P3, PT, R26, R228, PT ;  /* 0x000000e41a00720c */ /* 0x000fe40003f66270 */
[----:B------:R-:W-:Y:S01]  /*17720*/  FMNMX3.FTZ R2, R2, R133, R148, !PT ;  /* 0x0000008502027276 */ /* 0x000fe20007810094 */
[----:B------:R-:W-:Y:S01]  /*17730*/  IMAD.MOV.U32 R163, RZ, RZ, R241 ;  /* 0x000000ffffa37224 */ /* 0x000fe200078e00f1 */
[----:B------:R-:W-:Y:S02]  /*17740*/  P2R R5, PR, RZ, 0x10 ;  /* 0x00000010ff057803 */ /* 0x000fe40000000000 */
[----:B------:R-:W-:Y:S02]  /*17750*/  FMNMX3.FTZ R37, R37, R171, R174, !PT ;  /* 0x000000ab25257276 */ /* 0x000fe400078100ae */
[----:B------:R-:W-:Y:S02]  /*17760*/  FSEL R241, R3, -INF , !P5 ;  /* 0xff80000003f17808 */ /* 0x000fe40006800000 */
[----:B------:R-:W-:-:S02]  /*17770*/  FSEL R3, R150, -INF , P3 ;  /* 0xff80000096037808 */ /* 0x000fc40001800000 */
[----:B------:R-:W-:Y:S02]  /*17780*/  FMNMX3.FTZ R2, R2, R154, R152, !PT ;  /* 0x0000009a02027276 */ /* 0x000fe40007810098 */
[----:B------:R-:W-:Y:S02]  /*17790*/  ISETP.GE.AND P6, PT, R28, R231, PT ;  /* 0x000000e71c00720c */ /* 0x000fe40003fc6270 */
[----:B------:R-:W-:Y:S02]  /*177a0*/  ISETP.NE.AND P3, PT, R6, RZ, PT ;  /* 0x000000ff0600720c */ /* 0x000fe40003f65270 */
[----:B------:R-:W-:Y:S02]  /*177b0*/  ISETP.GE.AND P1, PT, R27, R228, PT ;  /* 0x000000e41b00720c */ /* 0x000fe40003f26270 */
[----:B------:R-:W-:Y:S02]  /*177c0*/  ISETP.NE.AND P5, PT, R5, RZ, PT ;  /* 0x000000ff0500720c */ /* 0x000fe40003fa5270 */
[----:B------:R-:W-:Y:S01]  /*177d0*/  FMNMX3.FTZ R37, R37, R178, R197, !PT ;  /* 0x000000b225257276 */ /* 0x000fe200078100c5 */
[----:B------:R-:W-:Y:S01]  /*177e0*/  IMAD.MOV.U32 R159, RZ, RZ, R234 ;  /* 0x000000ffff9f7224 */ /* 0x000fe200078e00ea */
[----:B------:R-:W-:-:S02]  /*177f0*/  FMNMX3.FTZ R2, R2, R151, R175, !PT ;  /* 0x0000009702027276 */ /* 0x000fc400078100af */
[----:B------:R-:W-:Y:S02]  /*17800*/  FSEL R234, R4, -INF , !P6 ;  /* 0xff80000004ea7808 */ /* 0x000fe40007000000 */
[----:B------:R-:W-:Y:S02]  /*17810*/  FSEL R209, R3, -INF , !P3 ;  /* 0xff80000003d17808 */ /* 0x000fe40005800000 */
[-C--:B------:R-:W-:Y:S02]  /*17820*/  ISETP.GE.AND P2, PT, R27, R231.reuse, PT ;  /* 0x000000e71b00720c */ /* 0x080fe40003f46270 */
[----:B------:R-:W-:Y:S02]  /*17830*/  FSEL R4, R158, -INF , P1 ;  /* 0xff8000009e047808 */ /* 0x000fe40000800000 */
[----:B------:R-:W-:Y:S02]  /*17840*/  ISETP.GE.AND P6, PT, R32, R231, PT ;  /* 0x000000e72000720c */ /* 0x000fe40003fc6270 */
[----:B------:R-:W-:-:S02]  /*17850*/  FSEL R3, R146, -INF , P5 ;  /* 0xff80000092037808 */ /* 0x000fc40002800000 */
[----:B------:R-:W-:Y:S02]  /*17860*/  FMNMX3.FTZ R37, R37, R199, R202, !PT ;  /* 0x000000c725257276 */ /* 0x000fe400078100ca */
[----:B------:R-:W-:Y:S01]  /*17870*/  ISETP.GE.AND P4, PT, R42, R228, PT ;  /* 0x000000e42a00720c */ /* 0x000fe20003f86270 */
[----:B------:R-:W-:Y:S01]  /*17880*/  IMAD.MOV.U32 R89, RZ, RZ, R230 ;  /* 0x000000ffff597224 */ /* 0x000fe200078e00e6 */
[----:B------:R-:W-:Y:S02]  /*17890*/  FMNMX3.FTZ R2, R2, R47, R177, !PT ;  /* 0x0000002f02027276 */ /* 0x000fe400078100b1 */
[----:B------:R-:W-:Y:S02]  /*178a0*/  FSEL R230, R4, -INF , !P2 ;  /* 0xff80000004e67808 */ /* 0x000fe40005000000 */
[----:B------:R-:W-:Y:S02]  /*178b0*/  FSEL R208, R3, -INF , !P6 ;  /* 0xff80000003d07808 */ /* 0x000fe40007000000 */
[----:B------:R-:W-:-:S02]  /*178c0*/  FMNMX3.FTZ R37, R37, R201, R210, !PT ;  /* 0x000000c925257276 */ /* 0x000fc400078100d2 */
[----:B------:R-:W-:Y:S02]  /*178d0*/  ISETP.GE.AND P2, PT, R42, R231, PT ;  /* 0x000000e72a00720c */ /* 0x000fe40003f46270 */
[----:B------:R-:W-:Y:S02]  /*178e0*/  FSEL R3, R145, -INF , P4 ;  /* 0xff80000091037808 */ /* 0x000fe40002000000 */
[----:B------:R-:W-:Y:S02]  /*178f0*/  ISETP.GE.AND P0, PT, R51, R228, PT ;  /* 0x000000e43300720c */ /* 0x000fe40003f06270 */
[----:B------:R-:W-:Y:S01]  /*17900*/  FMNMX3.FTZ R2, R2, R179, R205, !PT ;  /* 0x000000b302027276 */ /* 0x000fe200078100cd */
[----:B------:R-:W-:Y:S01]  /*17910*/  IMAD.MOV.U32 R158, RZ, RZ, R238 ;  /* 0x000000ffff9e7224 */ /* 0x000fe200078e00ee */
[----:B------:R-:W-:Y:S02]  /*17920*/  ISETP.GE.AND P5, PT, R59, R231, PT ;  /* 0x000000e73b00720c */ /* 0x000fe40003fa6270 */
[----:B------:R-:W-:-:S02]  /*17930*/  FMNMX3.FTZ R37, R37, R211, R212, !PT ;  /* 0x000000d325257276 */ /* 0x000fc400078100d4 */
[----:B------:R-:W-:Y:S02]  /*17940*/  FSEL R238, R3, -INF , !P2 ;  /* 0xff80000003ee7808 */ /* 0x000fe40005000000 */
[----:B------:R-:W-:Y:S02]  /*17950*/  ISETP.GE.AND P1, PT, R51, R231, PT ;  /* 0x000000e73300720c */ /* 0x000fe40003f26270 */
[----:B------:R-:W-:Y:S02]  /*17960*/  FSEL R3, R144, -INF , P0 ;  /* 0xff80000090037808 */ /* 0x000fe40000000000 */
[----:B------:R-:W-:Y:S02]  /*17970*/  FMNMX3.FTZ R2, R2, R157, R207, !PT ;  /* 0x0000009d02027276 */ /* 0x000fe400078100cf */
[----:B------:R-:W-:Y:S02]  /*17980*/  ISETP.GE.AND P3, PT, R59, R228, PT ;  /* 0x000000e43b00720c */ /* 0x000fe40003f66270 */
[----:B------:R-:W-:-:S02]  /*17990*/  P2R R4, PR, RZ, 0x20 ;  /* 0x00000020ff047803 */ /* 0x000fc40000000000 */
[----:B------:R-:W-:Y:S02]  /*179a0*/  FMNMX3.FTZ R37, R37, R214, R218, !PT ;  /* 0x000000d625257276 */ /* 0x000fe400078100da */
[----:B------:R-:W-:Y:S02]  /*179b0*/  ISETP.GE.AND P4, PT, R60, R231, PT ;  /* 0x000000e73c00720c */ /* 0x000fe40003f86270 */
[----:B------:R-:W-:Y:S02]  /*179c0*/  FSEL R243, R3, -INF , !P1 ;  /* 0xff80000003f37808 */ /* 0x000fe40004800000 */
[----:B------:R-:W-:Y:S02]  /*179d0*/  FMNMX3.FTZ R2, R2, R206, R173, !PT ;  /* 0x000000ce02027276 */ /* 0x000fe400078100ad */
[----:B------:R-:W-:Y:S02]  /*179e0*/  ISETP.NE.AND P2, PT, R4, RZ, PT ;  /* 0x000000ff0400720c */ /* 0x000fe40003f45270 */
[----:B------:R-:W-:-:S02]  /*179f0*/  FSEL R3, R143, -INF , P3 ;  /* 0xff8000008f037808 */ /* 0x000fc40001800000 */
[----:B------:R-:W-:Y:S02]  /*17a00*/  ISETP.GE.AND P5, PT, R60, R228, PT ;  /* 0x000000e43c00720c */ /* 0x000fe40003fa6270 */
[----:B------:R-:W-:Y:S02]  /*17a10*/  FMNMX3.FTZ R37, R37, R219, R221, !PT ;  /* 0x000000db25257276 */ /* 0x000fe400078100dd */
[----:B------:R-:W-:Y:S02]  /*17a20*/  P2R R5, PR, RZ, 0x10 ;  /* 0x00000010ff057803 */ /* 0x000fe40000000000 */
[----:B------:R-:W-:Y:S02]  /*17a30*/  FMNMX3.FTZ R2, R2, R172, R216, !PT ;  /* 0x000000ac02027276 */ /* 0x000fe400078100d8 */
[----:B------:R-:W-:Y:S02]  /*17a40*/  FSEL R215, R3, -INF , !P2 ;  /* 0xff80000003d77808 */ /* 0x000fe40005000000 */
[----:B------:R-:W-:-:S02]  /*17a50*/  FSEL R3, R142, -INF , P5 ;  /* 0xff8000008e037808 */ /* 0x000fc40002800000 */
[----:B------:R-:W-:Y:S02]  /*17a60*/  FMNMX3.FTZ R37, R37, R220, R237, !PT ;  /* 0x000000dc25257276 */ /* 0x000fe400078100ed */
[----:B------:R-:W-:Y:S02]  /*17a70*/  ISETP.NE.AND P5, PT, R5, RZ, PT ;  /* 0x000000ff0500720c */ /* 0x000fe40003fa5270 */
[----:B------:R-:W-:Y:S02]  /*17a80*/  ISETP.GE.AND P6, PT, R61, R228, PT ;  /* 0x000000e43d00720c */ /* 0x000fe40003fc6270 */
[----:B------:R-:W-:Y:S02]  /*17a90*/  FMNMX3.FTZ R2, R2, R217, R189, !PT ;  /* 0x000000d902027276 */ /* 0x000fe400078100bd */
[----:B------:R-:W-:Y:S02]  /*17aa0*/  FMNMX3.FTZ R37, R37, R236, R239, !PT ;  /* 0x000000ec25257276 */ /* 0x000fe400078100ef */
[----:B------:R-:W-:-:S02]  /*17ab0*/  FSEL R213, R3, -INF , !P5 ;  /* 0xff80000003d57808 */ /* 0x000fc40006800000 */
[----:B------:R-:W-:Y:S02]  /*17ac0*/  ISETP.GE.AND P4, PT, R61, R231, PT ;  /* 0x000000e73d00720c */ /* 0x000fe40003f86270 */
[----:B------:R-:W-:Y:S02]  /*17ad0*/  FSEL R3, R141, -INF , P6 ;  /* 0xff8000008d037808 */ /* 0x000fe40003000000 */
[----:B------:R-:W-:Y:S02]  /*17ae0*/  FMNMX3.FTZ R2, R2, R193, R234, !PT ;  /* 0x000000c102027276 */ /* 0x000fe400078100ea */
[----:B------:R-:W-:Y:S02]  /*17af0*/  ISETP.GE.AND P0, PT, R62, R228, PT ;  /* 0x000000e43e00720c */ /* 0x000fe40003f06270 */
[----:B------:R-:W-:Y:S02]  /*17b00*/  FMNMX3.FTZ R37, R37, R240, R245, !PT ;  /* 0x000000f025257276 */ /* 0x000fe400078100f5 */
[----:B------:R-:W-:-:S02]  /*17b10*/  FSEL R242, R3, -INF , !P4 ;  /* 0xff80000003f27808 */ /* 0x000fc40006000000 */
[----:B------:R-:W-:Y:S02]  /*17b20*/  FMNMX3.FTZ R2, R2, R230, R241, !PT ;  /* 0x000000e602027276 */ /* 0x000fe400078100f1 */
[-C--:B------:R-:W-:Y:S02]  /*17b30*/  ISETP.GE.AND P1, PT, R62, R231.reuse, PT ;  /* 0x000000e73e00720c */ /* 0x080fe40003f26270 */
[----:B------:R-:W-:Y:S02]  /*17b40*/  FSEL R3, R140, -INF , P0 ;  /* 0xff8000008c037808 */ /* 0x000fe40000000000 */
[----:B------:R-:W-:Y:S02]  /*17b50*/  ISETP.GE.AND P2, PT, R63, R228, PT ;  /* 0x000000e43f00720c */ /* 0x000fe40003f46270 */
[----:B------:R-:W-:Y:S02]  /*17b60*/  ISETP.GE.AND P0, PT, R70, R231, PT ;  /* 0x000000e74600720c */ /* 0x000fe40003f06270 */
[----:B------:R-:W-:-:S02]  /*17b70*/  FMNMX3.FTZ R37, R37, R244, R246, !PT ;  /* 0x000000f425257276 */ /* 0x000fc400078100f6 */
[----:B------:R-:W-:Y:S02]  /*17b80*/  ISETP.GE.AND P6, PT, R69, R231, PT ;  /* 0x000000e74500720c */ /* 0x000fe40003fc6270 */
[----:B------:R-:W-:Y:S02]  /*17b90*/  FMNMX3.FTZ R2, R2, R209, R208, !PT ;  /* 0x000000d102027276 */ /* 0x000fe400078100d0 */
[----:B------:R-:W-:Y:S02]  /*17ba0*/  ISETP.GE.AND P4, PT, R70, R228, PT ;  /* 0x000000e44600720c */ /* 0x000fe40003f86270 */
[----:B------:R-:W-:Y:S02]  /*17bb0*/  FSEL R249, R3, -INF , !P1 ;  /* 0xff80000003f97808 */ /* 0x000fe40004800000 */
[----:B------:R-:W-:Y:S02]  /*17bc0*/  P2R R4, PR, RZ, 0x1 ;  /* 0x00000001ff047803 */ /* 0x000fe40000000000 */
[----:B------:R-:W-:-:S02]  /*17bd0*/  FSEL R3, R139, -INF , P2 ;  /* 0xff8000008b037808 */ /* 0x000fc40001000000 */
[----:B------:R-:W-:Y:S02]  /*17be0*/  FMNMX3.FTZ R37, R37, R247, R251, !PT ;  /* 0x000000f725257276 */ /* 0x000fe400078100fb */
[-C--:B------:R-:W-:Y:S02]  /*17bf0*/  ISETP.GE.AND P2, PT, R76, R228.reuse, PT ;  /* 0x000000e44c00720c */ /* 0x080fe40003f46270 */
[----:B------:R-:W-:Y:S02]  /*17c00*/  ISETP.GE.AND P5, PT, R69, R228, PT ;  /* 0x000000e44500720c */ /* 0x000fe40003fa6270 */
[----:B------:R-:W-:Y:S02]  /*17c10*/  P2R R9, PR, RZ, 0x40 ;  /* 0x00000040ff097803 */ /* 0x000fe40000000000 */
[----:B------:R-:W-:Y:S02]  /*17c20*/  FMNMX3.FTZ R2, R2, R238, R243, !PT ;  /* 0x000000ee02027276 */ /* 0x000fe400078100f3 */
[----:B------:R-:W-:-:S02]  /*17c30*/  FSEL R7, R138, -INF , P4 ;  /* 0xff8000008a077808 */ /* 0x000fc40002000000 */
[----:B------:R-:W-:Y:S02]  /*17c40*/  ISETP.NE.AND P4, PT, R4, RZ, PT ;  /* 0x000000ff0400720c */ /* 0x000fe40003f85270 */
[----:B------:R-:W-:Y:S02]  /*17c50*/  FMNMX3.FTZ R37, R37, R250, R252, !PT ;  /* 0x000000fa25257276 */ /* 0x000fe400078100fc */
[----:B------:R-:W-:Y:S02]  /*17c60*/  FSEL R4, R91, -INF , P2 ;  /* 0xff8000005b047808 */ /* 0x000fe40001000000 */
[----:B------:R-:W-:Y:S02]  /*17c70*/  ISETP.GE.AND P3, PT, R63, R231, PT ;  /* 0x000000e73f00720c */ /* 0x000fe40003f66270 */
[----:B------:R-:W-:Y:S02]  /*17c80*/  ISETP.GE.AND P1, PT, R71, R228, PT ;  /* 0x000000e44700720c */ /* 0x000fe40003f26270 */
[----:B------:R-:W-:-:S02]  /*17c90*/  FSEL R8, R136, -INF , P5 ;  /* 0xff80000088087808 */ /* 0x000fc40002800000 */
[----:B------:R-:W-:Y:S02]  /*17ca0*/  ISETP.NE.AND P2, PT, R9, RZ, PT ;  /* 0x000000ff0900720c */ /* 0x000fe40003f45270 */
[----:B------:R-:W-:Y:S01]  /*17cb0*/  FMNMX3.FTZ R2, R2, R215, R213, !PT ;  /* 0x000000d702027276 */ /* 0x000fe200078100d5 */
[----:B------:R-:W-:Y:S01]  /*17cc0*/  IMAD.MOV.U32 R11, RZ, RZ, R224 ;  /* 0x000000ffff0b7224 */ /* 0x000fe200078e00e0 */
[----:B------:R-:W-:Y:S02]  /*17cd0*/  FMNMX3.FTZ R37, R37, R163, R158, !PT ;  /* 0x000000a325257276 */ /* 0x000fe4000781009e */
[----:B------:R-:W-:Y:S02]  /*17ce0*/  ISETP.GE.AND P0, PT, R74, R228, PT ;  /* 0x000000e44a00720c */ /* 0x000fe40003f06270 */
[----:B------:R-:W-:Y:S02]  /*17cf0*/  ISETP.GE.AND P6, PT, R71, R231, PT ;  /* 0x000000e74700720c */ /* 0x000fe40003fc6270 */
[----:B------:R-:W-:-:S02]  /*17d00*/  FSEL R248, R3, -INF , !P3 ;  /* 0xff80000003f87808 */ /* 0x000fc40005800000 */
[----:B------:R-:W-:Y:S02]  /*17d10*/  FSEL R6, R92, -INF , P1 ;  /* 0xff8000005c067808 */ /* 0x000fe40000800000 */
[----:B------:R-:W-:Y:S02]  /*17d20*/  FSEL R224, R8, -INF , !P2 ;  /* 0xff80000008e07808 */ /* 0x000fe40005000000 */
[----:B------:R-:W-:Y:S01]  /*17d30*/  FMNMX3.FTZ R2, R2, R242, R249, !PT ;  /* 0x000000f202027276 */ /* 0x000fe200078100f9 */
[----:B------:R-:W-:Y:S01]  /*17d40*/  IMAD.MOV.U32 R88, RZ, RZ, R226 ;  /* 0x000000ffff587224 */ /* 0x000fe200078e00e2 */
[----:B------:R-:W-:Y:S02]  /*17d50*/  FMNMX3.FTZ R37, R37, R159, R161, !PT ;  /* 0x0000009f25257276 */ /* 0x000fe400078100a1 */
[----:B------:R-:W-:Y:S02]  /*17d60*/  FSEL R5, R132, -INF , P0 ;  /* 0xff80000084057808 */ /* 0x000fe40000000000 */
[----:B------:R-:W-:-:S02]  /*17d70*/  ISETP.GE.AND P5, PT, R74, R231, PT ;  /* 0x000000e74a00720c */ /* 0x000fc40003fa6270 */
[----:B------:R-:W-:Y:S02]  /*17d80*/  ISETP.GE.AND P3, PT, R76, R231, PT ;  /* 0x000000e74c00720c */ /* 0x000fe40003f66270 */
[----:B------:R-:W-:Y:S02]  /*17d90*/  ISETP.GE.AND P0, PT, R78, R228, PT ;  /* 0x000000e44e00720c */ /* 0x000fe40003f06270 */
        /* <DEDUP_REMOVED lines=34> */
[----:B------:R-:W-:Y:S01]  /*17fc0*/  IMAD.IADD R44, R119, 0x1, R160 ;  /* 0x00000001772c7824 */ /* 0x000fe200078e02a0 */
        /* <DEDUP_REMOVED lines=42> */
[----:B------:R-:W4:Y:S01]  /*18270*/  MUFU.EX2 R198, R2 ;  /* 0x0000000200c67308 */ /* 0x000f220000000800 */
[----:B------:R-:W-:Y:S01]  /*18280*/  IMAD.MOV.U32 R164, RZ, RZ, R89 ;  /* 0x000000ffffa47224 */ /* 0x000fe200078e0059 */
        /* <DEDUP_REMOVED lines=40> */
[--C-:B------:R-:W-:Y:S01]  /*18510*/  FFMA.FTZ R4, R110, R0, -R5.reuse ;  /* 0x000000006e047223 */ /* 0x100fe20000010805 */
        /* <DEDUP_REMOVED lines=15> */
[----:B------:R4:W-:Y:S04]  /*18610*/  MUFU.EX2 R168, R2 ;  /* 0x0000000200a87308 */ /* 0x0009e80000000800 */
[----:B------:R5:W3:Y:S01]  /*18620*/  MUFU.EX2 R169, R4 ;  /* 0x0000000400a97308 */ /* 0x000ae20000000800 */
[----:B------:R-:W-:Y:S01]  /*18630*/  HMMA.16816.F32 R72, R8, R80, R72 ;  /* 0x000000500848723c */ /* 0x000fe20000001848 */
[----:B------:R-:W-:Y:S02]  /*18640*/  IMAD.MOV.U32 R97, RZ, RZ, R163 ;  /* 0x000000ffff617224 */ /* 0x000fe400078e00a3 */
[----:B------:R-:W-:-:S05]  /*18650*/  FFMA.FTZ R6, R95, R0, -R3 ;  /* 0x000000005f067223 */ /* 0x000fca0000010803 */
[C---:B------:R-:W-:Y:S01]  /*18660*/  HMMA.16816.F32 R80, R8.reuse, R82, R20 ;  /* 0x000000520850723c */ /* 0x040fe20000001814 */
[-C--:B----4-:R-:W-:Y:S01]  /*18670*/  FFMA.FTZ R2, R106, R0.reuse, -R3 ;  /* 0x000000006a027223 */ /* 0x090fe20000010803 */
[----:B------:R-:W4:Y:S01]  /*18680*/  LDSM.16.MT88.4 R20, [R39+0xb800] ;  /* 0x00b800002714783b */ /* 0x000f220000004200 */
[-C--:B-----5:R-:W-:Y:S02]  /*18690*/  FFMA.FTZ R4, R111, R0.reuse, -R5 ;  /* 0x000000006f047223 */ /* 0x0a0fe40000010805 */
[----:B------:R5:W-:Y:S04]  /*186a0*/  MUFU.EX2 R163, R2 ;  /* 0x0000000200a37308 */ /* 0x000be80000000800 */
[----:B------:R2:W1:Y:S01]  /*186b0*/  MUFU.EX2 R167, R4 ;  /* 0x0000000400a77308 */ /* 0x0004620000000800 */
[----:B------:R-:W-:Y:S01]  /*186c0*/  IMAD.MOV.U32 R94, RZ, RZ, R164 ;  /* 0x000000ffff5e7224 */ /* 0x000fe200078e00a4 */
[----:B------:R-:W-:Y:S01]  /*186d0*/  HMMA.16816.F32 R76, R8, R34, R40 ;  /* 0x00000022084c723c */ /* 0x000fe20000001828 */
[----:B------:R-:W-:Y:S01]  /*186e0*/  IMAD.MOV.U32 R96, RZ, RZ, R165 ;  /* 0x000000ffff607224 */ /* 0x000fe200078e00a5 */
[----:B------:R-:W1:Y:S01]  /*186f0*/  MUFU.EX2 R109, R6 ;  /* 0x00000006006d7308 */ /* 0x000e620000000800 */
[----:B------:R-:W4:Y:S01]  /*18700*/  LDSM.16.MT88.4 R32, [R160+0xc000] ;  /* 0x00c00000a020783b */ /* 0x000f220000004200 */
[-CC-:B-----5:R-:W-:Y:S01]  /*18710*/  FFMA.FTZ R2, R105, R0.reuse, -R3.reuse ;  /* 0x0000000069027223 */ /* 0x1a0fe20000010803 */
[----:B--2---:R-:W-:-:S03]  /*18720*/  FFMA.FTZ R4, R107, R0, -R3 ;  /* 0x000000006b047223 */ /* 0x004fc60000010803 */
[----:B------:R2:W-:Y:S01]  /*18730*/  MUFU.EX2 R164, R2 ;  /* 0x0000000200a47308 */ /* 0x0005e20000000800 */
[----:B------:R-:W-:Y:S03]  /*18740*/  HMMA.16816.F32 R24, R8, R12, R24 ;  /* 0x0000000c0818723c */ /* 0x000fe60000001818 */
[----:B------:R5:W1:Y:S01]  /*18750*/  MUFU.EX2 R165, R4 ;  /* 0x0000000400a57308 */ /* 0x000a620000000800 */
[----:B------:R-:W-:-:S04]  /*18760*/  IMAD.MOV.U32 R110, RZ, RZ, R158 ;  /* 0x000000ffff6e7224 */ /* 0x000fc800078e009e */
[----:B------:R-:W-:Y:S01]  /*18770*/  HMMA.16816.F32 R12, R8, R14, R28 ;  /* 0x0000000e080c723c */ /* 0x000fe2000000181c */
[----:B--2---:R-:W-:-:S04]  /*18780*/  FFMA.FTZ R2, R114, R0, -R5 ;  /* 0x0000000072027223 */ /* 0x004fc80000010805 */
[----:B------:R2:W-:Y:S01]  /*18790*/  MUFU.EX2 R158, R2 ;  /* 0x00000002009e7308 */ /* 0x0005e20000000800 */
[-C--:B-----5:R-:W-:Y:S01]  /*187a0*/  FFMA.FTZ R4, R116, R0.reuse, -R5 ;  /* 0x0000000074047223 */ /* 0x0a0fe20000010805 */
[----:B------:R-:W-:Y:S02]  /*187b0*/  IMAD.MOV.U32 R89, RZ, RZ, R159 ;  /* 0x000000ffff597224 */ /* 0x000fe400078e009f */
[----:B------:R-:W-:Y:S02]  /*187c0*/  IMAD.MOV.U32 R90, RZ, RZ, R161 ;  /* 0x000000ffff5a7224 */ /* 0x000fe400078e00a1 */
[----:B------:R5:W4:Y:S01]  /*187d0*/  MUFU.EX2 R161, R4 ;  /* 0x0000000400a17308 */ /* 0x000b220000000800 */
[----:B--2---:R-:W-:-:S04]  /*187e0*/  FFMA.FTZ R2, R117, R0, -R5 ;  /* 0x0000000075027223 */ /* 0x004fc80000010805 */
[----:B------:R2:W-:Y:S01]  /*187f0*/  MUFU.EX2 R159, R2 ;  /* 0x00000002009f7308 */ /* 0x0005e20000000800 */
[----:B-----5:R-:W-:Y:S01]  /*18800*/  FFMA.FTZ R4, R118, R0, -R5 ;  /* 0x0000000076047223 */ /* 0x020fe20000010805 */
[----:B------:R-:W-:Y:S01]  /*18810*/  IMAD.MOV.U32 R91, RZ, RZ, R162 ;  /* 0x000000ffff5b7224 */ /* 0x000fe200078e00a2 */
[----:B---3--:R-:W-:Y:S02]  /*18820*/  F2FP.F16.F32.PACK_AB R8, R169, R166 ;  /* 0x000000a6a908723e */ /* 0x008fe400000000ff */
[----:B-1----:R-:W-:Y:S01]  /*18830*/  F2FP.F16.F32.PACK_AB R10, R167, R168 ;  /* 0x000000a8a70a723e */ /* 0x002fe200000000ff */
[----:B------:R1:W3:Y:S01]  /*18840*/  MUFU.EX2 R162, R4 ;  /* 0x0000000400a27308 */ /* 0x0002e20000000800 */
[----:B------:R-:W-:Y:S02]  /*18850*/  F2FP.F16.F32.PACK_AB R9, R109, R163 ;  /* 0x000000a36d09723e */ /* 0x000fe400000000ff */
[----:B------:R-:W-:Y:S01]  /*18860*/  F2FP.F16.F32.PACK_AB R11, R164, R165 ;  /* 0x000000a5a40b723e */ /* 0x000fe200000000ff */
[-CC-:B--2---:R-:W-:Y:S01]  /*18870*/  FFMA.FTZ R2, R104, R0.reuse, -R3.reuse ;  /* 0x0000000068027223 */ /* 0x184fe20000010803 */
[----:B------:R-:W-:-:S03]  /*18880*/  FFMA.FTZ R6, R103, R0, -R3 ;  /* 0x0000000067067223 */ /* 0x000fc60000010803 */
[----:B------:R2:W-:Y:S01]  /*18890*/  MUFU.EX2 R88, R2 ;  /* 0x0000000200587308 */ /* 0x0005e20000000800 */
[----:B-1----:R-:W-:-:S03]  /*188a0*/  FFMA.FTZ R4, R113, R0, -R3 ;  /* 0x0000000071047223 */ /* 0x002fc60000010803 */
        /* <DEDUP_REMOVED lines=36> */
[----:B--2---:R-:W-:Y:S03]  /*18af0*/  HMMA.16816.F32 R32, R8, R60, R48 ;  /* 0x0000003c0820723c */ /* 0x004fe60000001830 */
[----:B------:R-:W-:Y:S01]  /*18b00*/  MUFU.EX2 R142, R4 ;  /* 0x00000004008e7308 */ /* 0x000fe20000000800 */
[----:B-1----:R-:W-:-:S04]  /*18b10*/  FFMA.FTZ R2, R45, R0, -R3 ;  /* 0x000000002d027223 */ /* 0x002fc80000010803 */
        /* <DEDUP_REMOVED lines=8> */
[----:B------:R-:W-:Y:S06]  /*18ba0*/  LDSM.16.MT88.4 R76, [R39+0xd000] ;  /* 0x00d00000274c783b */ /* 0x000fec0000004200 */
[----:B------:R-:W-:Y:S01]  /*18bb0*/  HMMA.16816.F32 R72, R8, R16, R52 ;  /* 0x000000100848723c */ /* 0x000fe20000001834 */
[----:B-----5:R-:W-:Y:S01]  /*18bc0*/  F2FP.F16.F32.PACK_AB R8, R144, R143 ;  /* 0x0000008f9008723e */ /* 0x020fe200000000ff */
[----:B------:R-:W2:Y:S01]  /*18bd0*/  LDSM.16.MT88.4 R16, [R160+0xd000] ;  /* 0x00d00000a010783b */ /* 0x000ea20000004200 */
[----:B------:R-:W-:-:S02]  /*18be0*/  F2FP.F16.F32.PACK_AB R10, R145, R146 ;  /* 0x00000092910a723e */ /* 0x000fc400000000ff */
[----:B----4-:R-:W-:Y:S02]  /*18bf0*/  F2FP.F16.F32.PACK_AB R9, R141, R67 ;  /* 0x000000438d09723e */ /* 0x010fe400000000ff */
[----:B---3--:R-:W-:Y:S01]  /*18c00*/  F2FP.F16.F32.PACK_AB R11, R140, R142 ;  /* 0x0000008e8c0b723e */ /* 0x008fe200000000ff */
[----:B------:R-:W-:Y:S02]  /*18c10*/  IMAD.MOV.U32 R99, RZ, RZ, R136 ;  /* 0x000000ffff637224 */ /* 0x000fe400078e0088 */
[-CC-:B------:R-:W-:Y:S01]  /*18c20*/  FFMA.FTZ R4, R130, R0.reuse, -R5.reuse ;  /* 0x0000000082047223 */ /* 0x180fe20000010805 */
[----:B------:R3:W-:Y:S03]  /*18c30*/  MUFU.EX2 R136, R2 ;  /* 0x0000000200887308 */ /* 0x0007e60000000800 */
[C---:B------:R-:W-:Y:S01]  /*18c40*/  HMMA.16816.F32 R68, R8.reuse, R24, R20 ;  /* 0x000000180844723c */ /* 0x040fe20000001814 */
[----:B------:R4:W5:Y:S07]  /*18c50*/  MUFU.EX2 R139, R4 ;  /* 0x00000004008b7308 */ /* 0x00096e0000000800 */
[----:B------:R-:W-:Y:S01]  /*18c60*/  HMMA.16816.F32 R52, R8, R26, R28 ;  /* 0x0000001a0834723c */ /* 0x000fe2000000181c */
[----:B------:R-:W-:Y:S01]  /*18c70*/  LDSM.16.MT88.4 R24, [R44+0xd000] ;  /* 0x00d000002c18783b */ /* 0x000fe20000004200 */
[----:B---3--:R-:W-:-:S06]  /*18c80*/  FFMA.FTZ R2, R131, R0, -R5 ;  /* 0x0000000083027223 */ /* 0x008fcc0000010805 */
[----:B------:R-:W-:Y:S01]  /*18c90*/  HMMA.16816.F32 R20, R8, R40, R32 ;  /* 0x000000280814723c */ /* 0x000fe20000001820 */
[----:B----4-:R-:W-:-:S07]  /*18ca0*/  FFMA.FTZ R4, R137, R0, -R5 ;  /* 0x0000000089047223 */ /* 0x010fce0000010805 */
[----:B------:R-:W-:Y:S01]  /*18cb0*/  HMMA.16816.F32 R28, R8, R42, R84 ;  /* 0x0000002a081c723c */ /* 0x000fe20000001854 */
[----:B------:R-:W3:Y:S01]  /*18cc0*/  LDSM.16.MT88.4 R40, [R36+0xd000] ;  /* 0x00d000002428783b */ /* 0x000ee20000004200 */
[----:B------:R4:W-:Y:S01]  /*18cd0*/  MUFU.EX2 R137, R2 ;  /* 0x0000000200897308 */ /* 0x0009e20000000800 */
[----:B------:R-:W-:-:S03]  /*18ce0*/  FFMA.FTZ R6, R126, R0, -R3 ;  /* 0x000000007e067223 */ /* 0x000fc60000010803 */
[----:B------:R1:W2:Y:S01]  /*18cf0*/  MUFU.EX2 R138, R4 ;  /* 0x00000004008a7308 */ /* 0x0002a20000000800 */
[----:B------:R-:W-:Y:S02]  /*18d00*/  IMAD.MOV.U32 R112, RZ, RZ, R132 ;  /* 0x000000ffff707224 */ /* 0x000fe400078e0084 */
[----:B----4-:R-:W-:-:S04]  /*18d10*/  FFMA.FTZ R2, R127, R0, -R3 ;  /* 0x000000007f027223 */ /* 0x010fc80000010803 */
[----:B------:R4:W-:Y:S01]  /*18d20*/  MUFU.EX2 R130, R2 ;  /* 0x0000000200827308 */ /* 0x0009e20000000800 */
[-CC-:B-1----:R-:W-:Y:S01]  /*18d30*/  FFMA.FTZ R4, R129, R0.reuse, -R3.reuse ;  /* 0x0000000081047223 */ /* 0x182fe20000010803 */
[----:B------:R-:W-:Y:S02]  /*18d40*/  HMMA.16816.F32 R48, R8, R60, R48 ;  /* 0x0000003c0830723c */ /* 0x000fe40000001830 */
[----:B------:R-:W1:Y:S01]  /*18d50*/  MUFU.EX2 R132, R6 ;  /* 0x0000000600847308 */ /* 0x000e620000000800 */
[----:B----4-:R-:W-:-:S03]  /*18d60*/  FFMA.FTZ R2, R133, R0, -R3 ;  /* 0x0000000085027223 */ /* 0x010fc60000010803 */
[----:B------:R-:W-:Y:S02]  /*18d70*/  MUFU.EX2 R133, R4 ;  /* 0x0000000400857308 */ /* 0x000fe40000000800 */
[C---:B------:R-:W-:Y:S02]  /*18d80*/  HMMA.16816.F32 R80, R8.reuse, R62, R80 ;  /* 0x0000003e0850723c */ /* 0x040fe40000001850 */
[----:B------:R4:W3:Y:S06]  /*18d90*/  MUFU.EX2 R131, R2 ;  /* 0x0000000200837308 */ /* 0x0008ec0000000800 */
[C---:B------:R-:W-:Y:S08]  /*18da0*/  HMMA.16816.F32 R60, R8.reuse, R12, R72 ;  /* 0x0000000c083c723c */ /* 0x040ff00000001848 */
[----:B------:R-:W-:Y:S01]  /*18db0*/  HMMA.16816.F32 R32, R8, R14, R56 ;  /* 0x0000000e0820723c */ /* 0x000fe20000001838 */
[----:B-----5:R-:W-:Y:S01]  /*18dc0*/  F2FP.F16.F32.PACK_AB R8, R139, R136 ;  /* 0x000000888b08723e */ /* 0x020fe200000000ff */
[----:B----4-:R-:W-:Y:S01]  /*18dd0*/  FFMA.FTZ R2, R147, R0, -R5 ;  /* 0x0000000093027223 */ /* 0x010fe20000010805 */
[----:B--2---:R-:W-:Y:S01]  /*18de0*/  F2FP.F16.F32.PACK_AB R10, R138, R137 ;  /* 0x000000898a0a723e */ /* 0x004fe200000000ff */
[----:B------:R-:W2:Y:S01]  /*18df0*/  LDSM.16.MT88.4 R12, [R44+0xd800] ;  /* 0x00d800002c0c783b */ /* 0x000ea20000004200 */
[----:B-1----:R-:W-:-:S02]  /*18e00*/  F2FP.F16.F32.PACK_AB R9, R132, R130 ;  /* 0x000000828409723e */ /* 0x002fc400000000ff */
[----:B---3--:R-:W-:Y:S01]  /*18e10*/  F2FP.F16.F32.PACK_AB R11, R131, R133 ;  /* 0x00000085830b723e */ /* 0x008fe200000000ff */
[----:B------:R1:W-:Y:S01]  /*18e20*/  MUFU.EX2 R125, R2 ;  /* 0x00000002007d7308 */ /* 0x0003e20000000800 */
[----:B------:R-:W-:-:S05]  /*18e30*/  FFMA.FTZ R4, R149, R0, -R5 ;  /* 0x0000000095047223 */ /* 0x000fca0000010805 */
[----:B------:R-:W-:Y:S01]  /*18e40*/  HMMA.16816.F32 R56, R8, R16, R68 ;  /* 0x000000100838723c */ /* 0x000fe20000001844 */
[----:B------:R3:W4:Y:S01]  /*18e50*/  MUFU.EX2 R128, R4 ;  /* 0x0000000400807308 */ /* 0x0007220000000800 */
[----:B-1----:R-:W-:-:S06]  /*18e60*/  FFMA.FTZ R2, R153, R0, -R5 ;  /* 0x0000000099027223 */ /* 0x002fcc0000010805 */
[----:B------:R-:W-:Y:S01]  /*18e70*/  HMMA.16816.F32 R52, R8, R18, R52 ;  /* 0x000000120834723c */ /* 0x000fe20000001834 */
[----:B------:R-:W1:Y:S01]  /*18e80*/  LDSM.16.MT88.4 R16, [R160+0xd800] ;  /* 0x00d80000a010783b */ /* 0x000e620000004200 */
[----:B------:R5:W-:Y:S01]  /*18e90*/  MUFU.EX2 R129, R2 ;  /* 0x0000000200817308 */ /* 0x000be20000000800 */
[----:B---3--:R-:W-:-:S05]  /*18ea0*/  FFMA.FTZ R4, R155, R0, -R5 ;  /* 0x000000009b047223 */ /* 0x008fca0000010805 */
[C---:B------:R-:W-:Y:S01]  /*18eb0*/  HMMA.16816.F32 R72, R8.reuse, R76, R48 ;  /* 0x0000004c0848723c */ /* 0x040fe20000001830 */
[----:B------:R-:W3:Y:S01]  /*18ec0*/  LDSM.16.MT88.4 R48, [R39+0xd800] ;  /* 0x00d800002730783b */ /* 0x000ee20000004200 */
[----:B------:R4:W2:Y:S06]  /*18ed0*/  MUFU.EX2 R127, R4 ;  /* 0x00000004007f7308 */ /* 0x0008ac0000000800 */
[----:B------:R-:W-:Y:S01]  /*18ee0*/  HMMA.16816.F32 R68, R8, R40, R60 ;  /* 0x000000280844723c */ /* 0x000fe2000000183c */
[-CC-:B-----5:R-:W-:Y:S01]  /*18ef0*/  FFMA.FTZ R2, R148, R0.reuse, -R3.reuse ;  /* 0x0000000094027223 */ /* 0x1a0fe20000010803 */
[----:B------:R-:W-:-:S06]  /*18f00*/  FFMA.FTZ R6, R154, R0, -R3 ;  /* 0x000000009a067223 */ /* 0x000fcc0000010803 */
[----:B------:R-:W-:Y:S01]  /*18f10*/  HMMA.16816.F32 R40, R8, R42, R32 ;  /* 0x0000002a0828723c */ /* 0x000fe20000001820 */
[----:B------:R-:W5:Y:S01]  /*18f20*/  LDSM.16.MT88.4 R32, [R36+0xd800] ;  /* 0x00d800002420783b */ /* 0x000f620000004200 */
[----:B------:R2:W-:Y:S01]  /*18f30*/  MUFU.EX2 R122, R2 ;  /* 0x00000002007a7308 */ /* 0x0005e20000000800 */
[----:B----4-:R-:W-:-:S03]  /*18f40*/  FFMA.FTZ R4, R152, R0, -R3 ;  /* 0x0000000098047223 */ /* 0x010fc60000010803 */
[----:B------:R-:W4:Y:S02]  /*18f50*/  MUFU.EX2 R124, R6 ;  /* 0x00000006007c7308 */ /* 0x000f240000000800 */
[----:B------:R-:W-:Y:S02]  /*18f60*/  HMMA.16816.F32 R20, R8, R24, R20 ;  /* 0x000000180814723c */ /* 0x000fe40000001814 */
[----:B------:R-:W-:Y:S01]  /*18f70*/  MUFU.EX2 R126, R4 ;  /* 0x00000004007e7308 */ /* 0x000fe20000000800 */
[----:B--2---:R-:W-:-:S04]  /*18f80*/  FFMA.FTZ R2, R151, R0, -R3 ;  /* 0x0000000097027223 */ /* 0x004fc80000010803 */
[----:B------:R-:W2:Y:S01]  /*18f90*/  MUFU.EX2 R123, R2 ;  /* 0x00000002007b7308 */ /* 0x000ea20000000800 */
[C---:B------:R-:W-:Y:S01]  /*18fa0*/  HMMA.16816.F32 R84, R8.reuse, R26, R28 ;  /* 0x0000001a0854723c */ /* 0x040fe2000000181c */
[----:B------:R-:W5:Y:S07]  /*18fb0*/  LDSM.16.MT88.4 R24, [R160+0xe000] ;  /* 0x00e00000a018783b */ /* 0x000f6e0000004200 */
[----:B------:R-:W-:Y:S01]  /*18fc0*/  HMMA.16816.F32 R76, R8, R78, R80 ;  /* 0x0000004e084c723c */ /* 0x000fe20000001850 */
[----:B------:R-:W-:-:S02]  /*18fd0*/  F2FP.F16.F32.PACK_AB R8, R128, R125 ;  /* 0x0000007d8008723e */ /* 0x000fc400000000ff */
[----:B------:R-:W-:Y:S02]  /*18fe0*/  F2FP.F16.F32.PACK_AB R10, R127, R129 ;  /* 0x000000817f0a723e */ /* 0x000fe400000000ff */
[----:B----4-:R-:W-:Y:S02]  /*18ff0*/  F2FP.F16.F32.PACK_AB R9, R124, R122 ;  /* 0x0000007a7c09723e */ /* 0x010fe400000000ff */
[----:B--2---:R-:W-:Y:S01]  /*19000*/  F2FP.F16.F32.PACK_AB R11, R123, R126 ;  /* 0x0000007e7b0b723e */ /* 0x004fe200000000ff */
[-CC-:B------:R-:W-:Y:S01]  /*19010*/  FFMA.FTZ R2, R170, R0.reuse, -R5.reuse ;  /* 0x00000000aa027223 */ /* 0x180fe20000010805 */
[----:B------:R-:W-:-:S05]  /*19020*/  FFMA.FTZ R4, R171, R0, -R5 ;  /* 0x00000000ab047223 */ /* 0x000fca0000010805 */
[C---:B------:R-:W-:Y:S01]  /*19030*/  HMMA.16816.F32 R28, R8.reuse, R12, R20 ;  /* 0x0000000c081c723c */ /* 0x040fe20000001814 */
[----:B------:R-:W2:Y:S01]  /*19040*/  LDSM.16.MT88.4 R20, [R44+0xe000] ;  /* 0x00e000002c14783b */ /* 0x000ea20000004200 */
[----:B------:R4:W-:Y:S01]  /*19050*/  MUFU.EX2 R118, R2 ;  /* 0x0000000200767308 */ /* 0x0009e20000000800 */
[----:B------:R-:W-:Y:S02]  /*19060*/  IMAD.MOV.U32 R148, RZ, RZ, R112 ;  /* 0x000000ffff947224 */ /* 0x000fe400078e0070 */
[----:B------:R-:W-:Y:S01]  /*19070*/  IMAD.MOV.U32 R112, RZ, RZ, R119 ;  /* 0x000000ffff707224 */ /* 0x000fe200078e0077 */
[----:B------:R3:W2:Y:S02]  /*19080*/  MUFU.EX2 R121, R4 ;  /* 0x0000000400797308 */ /* 0x0006a40000000800 */
[----:B-1----:R-:W-:Y:S01]  /*19090*/  HMMA.16816.F32 R56, R8, R16, R56 ;  /* 0x000000100838723c */ /* 0x002fe20000001838 */
[----:B----4-:R-:W-:-:S07]  /*190a0*/  FFMA.FTZ R2, R174, R0, -R5 ;  /* 0x00000000ae027223 */ /* 0x010fce0000010805 */
[----:B------:R-:W-:Y:S01]  /*190b0*/  HMMA.16816.F32 R60, R8, R18, R52 ;  /* 0x00000012083c723c */ /* 0x000fe20000001834 */
[----:B------:R1:W-:Y:S01]  /*190c0*/  MUFU.EX2 R119, R2 ;  /* 0x0000000200777308 */ /* 0x0003e20000000800 */
[----:B---3--:R-:W-:-:S06]  /*190d0*/  FFMA.FTZ R4, R178, R0, -R5 ;  /* 0x00000000b2047223 */ /* 0x008fcc0000010805 */
[----:B------:R-:W-:Y:S01]  /*190e0*/  HMMA.16816.F32 R16, R8, R14, R84 ;  /* 0x0000000e0810723c */ /* 0x000fe20000001854 */
[----:B------:R3:W4:Y:S01]  /*190f0*/  MUFU.EX2 R120, R4 ;  /* 0x0000000400787308 */ /* 0x0007220000000800 */
[----:B------:R-:W-:-:S06]  /*19100*/  FFMA.FTZ R6, R47, R0, -R3 ;  /* 0x000000002f067223 */ /* 0x000fcc0000010803 */
[C---:B------:R-:W-:Y:S01]  /*19110*/  HMMA.16816.F32 R12, R8.reuse, R48, R72 ;  /* 0x00000030080c723c */ /* 0x040fe20000001848 */
[-CC-:B-1----:R-:W-:Y:S01]  /*19120*/  FFMA.FTZ R2, R175, R0.reuse, -R3.reuse ;  /* 0x00000000af027223 */ /* 0x182fe20000010803 */
[----:B------:R-:W1:Y:S06]  /*19130*/  LDSM.16.MT88.4 R72, [R39+0xe000] ;  /* 0x00e000002748783b */ /* 0x000e6c0000004200 */
[----:B------:R-:W-:Y:S01]  /*19140*/  HMMA.16816.F32 R76, R8, R50, R76 ;  /* 0x00000032084c723c */ /* 0x000fe2000000184c */
[----:B------:R2:W-:Y:S01]  /*19150*/  MUFU.EX2 R117, R2 ;  /* 0x0000000200757308 */ /* 0x0005e20000000800 */
[----:B---3--:R-:W-:-:S06]  /*19160*/  FFMA.FTZ R4, R177, R0, -R3 ;  /* 0x00000000b1047223 */ /* 0x008fcc0000010803 */
[----:B-----5:R-:W-:Y:S01]  /*19170*/  HMMA.16816.F32 R48, R8, R34, R40 ;  /* 0x000000220830723c */ /* 0x020fe20000001828 */
[----:B------:R-:W3:Y:S01]  /*19180*/  LDSM.16.MT88.4 R40, [R36+0xe000] ;  /* 0x00e000002428783b */ /* 0x000ee20000004200 */
[----:B------:R-:W5:Y:S01]  /*19190*/  MUFU.EX2 R153, R6 ;  /* 0x0000000600997308 */ /* 0x000f620000000800 */
[----:B--2---:R-:W-:-:S03]  /*191a0*/  FFMA.FTZ R2, R179, R0, -R3 ;  /* 0x00000000b3027223 */ /* 0x004fc60000010803 */
[----:B------:R2:W-:Y:S02]  /*191b0*/  MUFU.EX2 R116, R4 ;  /* 0x0000000400747308 */ /* 0x0005e40000000800 */
[----:B------:R-:W-:Y:S01]  /*191c0*/  HMMA.16816.F32 R52, R8, R32, R68 ;  /* 0x000000200834723c */ /* 0x000fe20000001844 */
[----:B------:R-:W3:Y:S01]  /*191d0*/  LDSM.16.MT88.4 R32, [R160+0xe800] ;  /* 0x00e80000a020783b */ /* 0x000ee20000004200 */
[----:B------:R4:W1:Y:S01]  /*191e0*/  MUFU.EX2 R115, R2 ;  /* 0x0000000200737308 */ /* 0x0008620000000800 */
[-C--:B--2---:R-:W-:Y:S01]  /*191f0*/  FFMA.FTZ R4, R199, R0.reuse, -R5 ;  /* 0x00000000c7047223 */ /* 0x084fe20000010805 */
[----:B------:R-:W-:Y:S02]  /*19200*/  IMAD.MOV.U32 R199, RZ, RZ, R109 ;  /* 0x000000ffffc77224 */ /* 0x000fe400078e006d */
[----:B----4-:R-:W-:-:S04]  /*19210*/  FFMA.FTZ R2, R197, R0, -R5 ;  /* 0x00000000c5027223 */ /* 0x010fc80000010805 */
[----:B------:R2:W-:Y:S01]  /*19220*/  MUFU.EX2 R109, R2 ;  /* 0x00000002006d7308 */ /* 0x0005e20000000800 */
[----:B------:R-:W-:Y:S02]  /*19230*/  F2FP.F16.F32.PACK_AB R8, R121, R118 ;  /* 0x000000767908723e */ /* 0x000fe400000000ff */
[----:B------:R-:W-:Y:S02]  /*19240*/  F2FP.F16.F32.PACK_AB R10, R120, R119 ;  /* 0x00000077780a723e */ /* 0x000fe400000000ff */
[----:B-----5:R-:W-:Y:S01]  /*19250*/  F2FP.F16.F32.PACK_AB R9, R153, R117 ;  /* 0x000000759909723e */ /* 0x020fe200000000ff */
[----:B--2---:R-:W-:Y:S01]  /*19260*/  FFMA.FTZ R2, R202, R0, -R5 ;  /* 0x00000000ca027223 */ /* 0x004fe20000010805 */
[----:B------:R-:W-:Y:S02]  /*19270*/  IMAD.MOV.U32 R202, RZ, RZ, R112 ;  /* 0x000000ffffca7224 */ /* 0x000fe400078e0070 */
[----:B------:R2:W4:Y:S04]  /*19280*/  MUFU.EX2 R112, R4 ;  /* 0x0000000400707308 */ /* 0x0005280000000800 */
[----:B------:R5:W-:Y:S01]  /*19290*/  MUFU.EX2 R114, R2 ;  /* 0x0000000200727308 */ /* 0x000be20000000800 */
[----:B-1----:R-:W-:Y:S01]  /*192a0*/  F2FP.F16.F32.PACK_AB R11, R115, R116 ;  /* 0x00000074730b723e */ /* 0x002fe200000000ff */
[-C--:B------:R-:W-:Y:S01]  /*192b0*/  FFMA.FTZ R6, R157, R0.reuse, -R3 ;  /* 0x000000009d067223 */ /* 0x080fe20000010803 */
[-C--:B--2---:R-:W-:Y:S01]  /*192c0*/  FFMA.FTZ R4, R201, R0.reuse, -R5 ;  /* 0x00000000c9047223 */ /* 0x084fe20000010805 */
[----:B-----5:R-:W-:-:S03]  /*192d0*/  FFMA.FTZ R2, R205, R0, -R3 ;  /* 0x00000000cd027223 */ /* 0x020fc60000010803 */
[----:B------:R1:W2:Y:S04]  /*192e0*/  MUFU.EX2 R113, R4 ;  /* 0x0000000400717308 */ /* 0x0002a80000000800 */
[----:B------:R5:W-:Y:S01]  /*192f0*/  MUFU.EX2 R107, R2 ;  /* 0x00000002006b7308 */ /* 0x000be20000000800 */
[----:B------:R-:W-:Y:S01]  /*19300*/  IMAD.MOV.U32 R45, RZ, RZ, R110 ;  /* 0x000000ffff2d7224 */ /* 0x000fe200078e006e */
[----:B------:R-:W-:Y:S02]  /*19310*/  HMMA.16816.F32 R56, R8, R24, R56 ;  /* 0x000000180838723c */ /* 0x000fe40000001838 */
[----:B------:R-:W2:Y:S01]  /*19320*/  MUFU.EX2 R152, R6 ;  /* 0x0000000600987308 */ /* 0x000ea20000000800 */
[-CC-:B-1----:R-:W-:Y:S01]  /*19330*/  FFMA.FTZ R4, R207, R0.reuse, -R3.reuse ;  /* 0x00000000cf047223 */ /* 0x182fe20000010803 */
[----:B-----5:R-:W-:-:S03]  /*19340*/  FFMA.FTZ R2, R206, R0, -R3 ;  /* 0x00000000ce027223 */ /* 0x020fc60000010803 */
[----:B------:R-:W-:Y:S01]  /*19350*/  MUFU.EX2 R111, R4 ;  /* 0x00000004006f7308 */ /* 0x000fe20000000800 */
        /* <DEDUP_REMOVED lines=9> */
[-CC-:B-1----:R-:W-:Y:S01]  /*193f0*/  FFMA.FTZ R2, R210, R0.reuse, -R5.reuse ;  /* 0x00000000d2027223 */ /* 0x182fe20000010805 */
[-C--:B------:R-:W-:Y:S01]  /*19400*/  FFMA.FTZ R4, R211, R0.reuse, -R5 ;  /* 0x00000000d3047223 */ /* 0x080fe20000010805 */
[----:B------:R-:W-:Y:S01]  /*19410*/  FFMA.FTZ R6, R172, R0, -R3 ;  /* 0x00000000ac067223 */ /* 0x000fe20000010803 */
[----:B------:R-:W-:-:S04]  /*19420*/  IMAD.MOV.U32 R170, RZ, RZ, R102 ;  /* 0x000000ffffaa7224 */ /* 0x000fc800078e0066 */
[C---:B---3--:R-:W-:Y:S08]  /*19430*/  HMMA.16816.F32 R28, R8.reuse, R40, R52 ;  /* 0x00000028081c723c */ /* 0x048ff00000001834 */
[----:B------:R-:W-:Y:S01]  /*19440*/  HMMA.16816.F32 R12, R8, R42, R48 ;  /* 0x0000002a080c723c */ /* 0x000fe20000001830 */
[----:B----4-:R-:W-:Y:S01]  /*19450*/  F2FP.F16.F32.PACK_AB R8, R112, R109 ;  /* 0x0000006d7008723e */ /* 0x010fe200000000ff */
[----:B------:R-:W-:Y:S01]  /*19460*/  IMAD.MOV.U32 R171, RZ, RZ, R101 ;  /* 0x000000ffffab7224 */ /* 0x000fe200078e0065 */
[----:B--2---:R-:W-:Y:S01]  /*19470*/  F2FP.F16.F32.PACK_AB R10, R113, R114 ;  /* 0x00000072710a723e */ /* 0x004fe200000000ff */
[----:B------:R-:W-:Y:S01]  /*19480*/  LDSM.16.MT88.4 R76, [R39+0xf000] ;  /* 0x00f00000274c783b */ /* 0x000fe20000004200 */
[----:B------:R-:W-:-:S02]  /*19490*/  F2FP.F16.F32.PACK_AB R9, R152, R107 ;  /* 0x0000006b9809723e */ /* 0x000fc400000000ff */
[----:B-----5:R-:W-:Y:S01]  /*194a0*/  F2FP.F16.F32.PACK_AB R11, R110, R111 ;  /* 0x0000006f6e0b723e */ /* 0x020fe200000000ff */
        /* <DEDUP_REMOVED lines=45> */
[-C--:B-1----:R-:W-:Y:S01]  /*19780*/  FFMA.FTZ R2, R189, R0.reuse, -R3 ;  /* 0x00000000bd027223 */ /* 0x082fe20000010803 */
[----:B-----5:R-:W-:-:S03]  /*19790*/  FFMA.FTZ R4, R220, R0, -R5 ;  /* 0x00000000dc047223 */ /* 0x020fc60000010805 */
[----:B------:R1:W-:Y:S04]  /*197a0*/  MUFU.EX2 R151, R2 ;  /* 0x0000000200977308 */ /* 0x0003e80000000800 */
[----:B------:R5:W4:Y:S01]  /*197b0*/  MUFU.EX2 R98, R4 ;  /* 0x0000000400627308 */ /* 0x000b220000000800 */
[----:B------:R-:W-:Y:S01]  /*197c0*/  IMAD.MOV.U32 R177, RZ, RZ, R97 ;  /* 0x000000ffffb17224 */ /* 0x000fe200078e0061 */
[----:B------:R-:W-:Y:S01]  /*197d0*/  HMMA.16816.F32 R80, R8, R76, R68 ;  /* 0x0000004c0850723c */ /* 0x000fe20000001844 */
[----:B------:R-:W4:Y:S01]  /*197e0*/  LDSM.16.MT88.4 R68, [R39+0xf800] ;  /* 0x00f800002744783b */ /* 0x000f220000004200 */
[----:B------:R-:W4:Y:S01]  /*197f0*/  MUFU.EX2 R149, R6 ;  /* 0x0000000600957308 */ /* 0x000f220000000800 */
[-CC-:B-1----:R-:W-:Y:S01]  /*19800*/  FFMA.FTZ R2, R230, R0.reuse, -R3.reuse ;  /* 0x00000000e6027223 */ /* 0x182fe20000010803 */
[----:B-----5:R-:W-:-:S03]  /*19810*/  FFMA.FTZ R4, R234, R0, -R3 ;  /* 0x00000000ea047223 */ /* 0x020fc60000010803 */
[----:B------:R1:W-:Y:S04]  /*19820*/  MUFU.EX2 R95, R2 ;  /* 0x00000002005f7308 */ /* 0x0003e80000000800 */
[----:B------:R-:W5:Y:S01]  /*19830*/  MUFU.EX2 R97, R4 ;  /* 0x0000000400617308 */ /* 0x000f620000000800 */
[C---:B------:R-:W-:Y:S08]  /*19840*/  HMMA.16816.F32 R76, R8.reuse, R78, R72 ;  /* 0x0000004e084c723c */ /* 0x040ff00000001848 */
[C---:B---3--:R-:W-:Y:S08]  /*19850*/  HMMA.16816.F32 R72, R8.reuse, R16, R60 ;  /* 0x000000100848723c */ /* 0x048ff0000000183c */
[----:B------:R-:W-:Y:S01]  /*19860*/  HMMA.16816.F32 R60, R8, R18, R12 ;  /* 0x00000012083c723c */ /* 0x000fe2000000180c */
[----:B--2---:R-:W-:Y:S01]  /*19870*/  F2FP.F16.F32.PACK_AB R8, R99, R96 ;  /* 0x000000606308723e */ /* 0x004fe200000000ff */
[----:B------:R-:W2:Y:S01]  /*19880*/  LDSM.16.MT88.4 R12, [R36+0xf800] ;  /* 0x00f80000240c783b */ /* 0x000ea20000004200 */
[----:B----4-:R-:W-:-:S02]  /*19890*/  F2FP.F16.F32.PACK_AB R10, R98, R100 ;  /* 0x00000064620a723e */ /* 0x010fc400000000ff */
[----:B------:R-:W-:Y:S01]  /*198a0*/  F2FP.F16.F32.PACK_AB R9, R149, R151 ;  /* 0x000000979509723e */ /* 0x000fe200000000ff */
[-C--:B-1----:R-:W-:Y:S01]  /*198b0*/  FFMA.FTZ R2, R237, R0.reuse, -R5 ;  /* 0x00000000ed027223 */ /* 0x082fe20000010805 */
[----:B-----5:R-:W-:Y:S01]  /*198c0*/  F2FP.F16.F32.PACK_AB R11, R95, R97 ;  /* 0x000000615f0b723e */ /* 0x020fe200000000ff */
[----:B------:R-:W-:Y:S02]  /*198d0*/  IMAD.MOV.U32 R178, RZ, RZ, R91 ;  /* 0x000000ffffb27224 */ /* 0x000fe400078e005b */
[-C--:B------:R-:W-:Y:S01]  /*198e0*/  FFMA.FTZ R4, R236, R0.reuse, -R5 ;  /* 0x00000000ec047223 */ /* 0x080fe20000010805 */
[----:B------:R-:W-:Y:S02]  /*198f0*/  IMAD.MOV.U32 R47, RZ, RZ, R89 ;  /* 0x000000ffff2f7224 */ /* 0x000fe400078e0059 */
[----:B------:R-:W-:Y:S02]  /*19900*/  IMAD.MOV.U32 R175, RZ, RZ, R90 ;  /* 0x000000ffffaf7224 */ /* 0x000fe400078e005a */
[----:B------:R-:W-:Y:S01]  /*19910*/  IMAD.MOV.U32 R155, RZ, RZ, R94 ;  /* 0x000000ffff9b7224 */ /* 0x000fe200078e005e */
[----:B------:R-:W-:Y:S01]  /*19920*/  HMMA.16816.F32 R48, R8, R22, R24 ;  /* 0x000000160830723c */ /* 0x000fe20000001818 */
[----:B------:R1:W-:Y:S01]  /*19930*/  MUFU.EX2 R91, R2 ;  /* 0x00000002005b7308 */ /* 0x0003e20000000800 */
[----:B------:R-:W-:Y:S01]  /*19940*/  FFMA.FTZ R6, R209, R0, -R3 ;  /* 0x00000000d1067223 */ /* 0x000fe20000010803 */
[----:B------:R-:W-:-:S02]  /*19950*/  IMAD.MOV.U32 R197, RZ, RZ, R88 ;  /* 0x000000ffffc57224 */ /* 0x000fc400078e0058 */
[----:B------:R-:W-:Y:S01]  /*19960*/  FADD.FTZ R7, R180, R7 ;  /* 0x00000007b4077221 */ /* 0x000fe20000010000 */
[----:B------:R-:W-:Y:S01]  /*19970*/  FADD.FTZ R38, R176, R38 ;  /* 0x00000026b0267221 */ /* 0x000fe20000010000 */
[----:B------:R-:W-:Y:S01]  /*19980*/  IMAD.MOV.U32 R201, RZ, RZ, R148 ;  /* 0x000000ffffc97224 */ /* 0x000fe200078e0094 */
[----:B------:R-:W-:Y:S01]  /*19990*/  LDSM.16.MT88.4 R16, [R44+0x10000] ;  /* 0x010000002c10783b */ /* 0x000fe20000004200 */
[C---:B------:R-:W-:Y:S03]  /*199a0*/  HMMA.16816.F32 R24, R8.reuse, R32, R40 ;  /* 0x000000200818723c */ /* 0x040fe60000001828 */
[----:B------:R-:W3:Y:S01]  /*199b0*/  LDSM.16.MT88.4 R40, [R39+0x10000] ;  /* 0x010000002728783b */ /* 0x000ee20000004200 */
[-CC-:B-1----:R-:W-:Y:S01]  /*199c0*/  FFMA.FTZ R2, R239, R0.reuse, -R5.reuse ;  /* 0x00000000ef027223 */ /* 0x182fe20000010805 */
[----:B------:R1:W4:Y:S04]  /*199d0*/  MUFU.EX2 R89, R4 ;  /* 0x0000000400597308 */ /* 0x0003280000000800 */
[----:B------:R5:W-:Y:S01]  /*199e0*/  MUFU.EX2 R90, R2 ;  /* 0x00000002005a7308 */ /* 0x000be20000000800 */
[----:B------:R-:W-:Y:S01]  /*199f0*/  HMMA.16816.F32 R56, R8, R20, R28 ;  /* 0x000000140838723c */ /* 0x000fe2000000181c */
[----:B------:R-:W3:Y:S01]  /*19a00*/  LDSM.16.MT88.4 R20, [R160+0x10000] ;  /* 0x01000000a014783b */ /* 0x000ee20000004200 */
[-C--:B-1----:R-:W-:Y:S01]  /*19a10*/  FFMA.FTZ R4, R240, R0.reuse, -R5 ;  /* 0x00000000f0047223 */ /* 0x082fe20000010805 */
[----:B-----5:R-:W-:-:S03]  /*19a20*/  FFMA.FTZ R2, R241, R0, -R3 ;  /* 0x00000000f1027223 */ /* 0x020fc60000010803 */
[----:B------:R1:W5:Y:S04]  /*19a30*/  MUFU.EX2 R94, R4 ;  /* 0x00000004005e7308 */ /* 0x0003680000000800 */
[----:B------:R2:W-:Y:S01]  /*19a40*/  MUFU.EX2 R85, R2 ;  /* 0x0000000200557308 */ /* 0x0005e20000000800 */
[----:B------:R-:W-:Y:S01]  /*19a50*/  HMMA.16816.F32 R28, R8, R34, R52 ;  /* 0x00000022081c723c */ /* 0x000fe20000001834 */
[----:B------:R-:W3:Y:S02]  /*19a60*/  LDSM.16.MT88.4 R52, [R36+0x10000] ;  /* 0x010000002434783b */ /* 0x000ee40000004200 */
        /* <DEDUP_REMOVED lines=12> */
[--C-:B-1----:R-:W-:Y:S01]  /*19b30*/  FFMA.FTZ R2, R246, R0, -R5.reuse ;  /* 0x00000000f6027223 */ /* 0x102fe20000010805 */
[----:B----4-:R-:W-:Y:S01]  /*19b40*/  F2FP.F16.F32.PACK_AB R8, R89, R91 ;  /* 0x0000005b5908723e */ /* 0x010fe200000000ff */
[----:B------:R1:W4:Y:S01]  /*19b50*/  MUFU.EX2 R81, R4 ;  /* 0x0000000400517308 */ /* 0x0003220000000800 */
[----:B-----5:R-:W-:Y:S01]  /*19b60*/  F2FP.F16.F32.PACK_AB R10, R94, R90 ;  /* 0x0000005a5e0a723e */ /* 0x020fe200000000ff */
[----:B------:R-:W5:Y:S01]  /*19b70*/  LDSM.16.MT88.4 R12, [R160+0x10800] ;  /* 0x01080000a00c783b */ /* 0x000f620000004200 */
[----:B------:R-:W-:Y:S01]  /*19b80*/  F2FP.F16.F32.PACK_AB R9, R87, R85 ;  /* 0x000000555709723e */ /* 0x000fe200000000ff */
[----:B------:R3:W-:Y:S01]  /*19b90*/  MUFU.EX2 R82, R2 ;  /* 0x0000000200527308 */ /* 0x0007e20000000800 */
[----:B--2---:R-:W-:Y:S01]  /*19ba0*/  F2FP.F16.F32.PACK_AB R11, R86, R88 ;  /* 0x00000058560b723e */ /* 0x004fe200000000ff */
[-C--:B-1----:R-:W-:Y:S01]  /*19bb0*/  FFMA.FTZ R4, R247, R0.reuse, -R5 ;  /* 0x00000000f7047223 */ /* 0x082fe20000010805 */
[----:B---3--:R-:W-:-:S05]  /*19bc0*/  FFMA.FTZ R2, R243, R0, -R3 ;  /* 0x00000000f3027223 */ /* 0x008fca0000010803 */
[C---:B------:R-:W-:Y:S01]  /*19bd0*/  HMMA.16816.F32 R32, R8.reuse, R40, R32 ;  /* 0x000000280820723c */ /* 0x040fe20000001820 */
[----:B------:R1:W-:Y:S04]  /*19be0*/  MUFU.EX2 R80, R2 ;  /* 0x0000000200507308 */ /* 0x0003e80000000800 */
[----:B------:R2:W3:Y:S03]  /*19bf0*/  MUFU.EX2 R84, R4 ;  /* 0x0000000400547308 */ /* 0x0004e60000000800 */
[----:B------:R-:W-:Y:S01]  /*19c00*/  HMMA.16816.F32 R40, R8, R42, R76 ;  /* 0x0000002a0828723c */ /* 0x000fe2000000184c */
[----:B-1----:R-:W-:Y:S01]  /*19c10*/  FFMA.FTZ R2, R213, R0, -R3 ;  /* 0x00000000d5027223 */ /* 0x002fe20000010803 */
[----:B--2---:R-:W-:-:S03]  /*19c20*/  FADD.FTZ R4, R190, R7 ;  /* 0x00000007be047221 */ /* 0x004fc60000010000 */
[----:B------:R1:W-:Y:S01]  /*19c30*/  MUFU.EX2 R77, R2 ;  /* 0x00000002004d7308 */ /* 0x0003e20000000800 */
        /* <DEDUP_REMOVED lines=39> */
[----:B------:R-:W2:Y:S01]  /*19eb0*/  LDSM.16.MT88.4 R20, [R39+0x10800] ;  /* 0x010800002714783b */ /* 0x000ea20000004200 */
[----:B------:R4:W5:Y:S01]  /*19ec0*/  MUFU.EX2 R148, R6 ;  /* 0x0000000600947308 */ /* 0x0009620000000800 */
        /* <DEDUP_REMOVED lines=15> */
[----:B---3--:R-:W-:Y:S02]  /*19fc0*/  F2FP.F16.F32.PACK_AB R10, R84, R82 ;  /* 0x00000052540a723e */ /* 0x008fe400000000ff */
[----:B-----5:R-:W-:Y:S02]  /*19fd0*/  F2FP.F16.F32.PACK_AB R9, R148, R80 ;  /* 0x000000509409723e */ /* 0x020fe400000000ff */
        /* <DEDUP_REMOVED lines=17> */
[C---:B--2---:R-:W-:Y:S01]  /*1a0f0*/  HMMA.16816.F32 R32, R8.reuse, R20, R32 ;  /* 0x000000140820723c */ /* 0x044fe20000001820 */
[----:B------:R-:W-:Y:S01]  /*1a100*/  FADD.FTZ R2, R122, R2 ;  /* 0x000000027a027221 */ /* 0x000fe20000010000 */
[----:B------:R2:W4:Y:S06]  /*1a110*/  MUFU.EX2 R69, R6 ;  /* 0x0000000600457308 */ /* 0x00052c0000000800 */
[----:B------:R-:W-:Y:S01]  /*1a120*/  HMMA.16816.F32 R40, R8, R22, R40 ;  /* 0x000000160828723c */ /* 0x000fe20000001828 */
[----:B------:R-:W5:Y:S04]  /*1a130*/  LDSM.16.MT88.4 R20, [R160+0x11000] ;  /* 0x01100000a014783b */ /* 0x000f680000004200 */
[----:B---3--:R-:W3:Y:S01]  /*1a140*/  LDSM.16.MT88.4 R12, [R39+0x11000] ;  /* 0x01100000270c783b */ /* 0x008ee20000004200 */
[-CC-:B------:R-:W-:Y:S01]  /*1a150*/  FFMA.FTZ R7, R252, R0.reuse, -R5.reuse ;  /* 0x00000000fc077223 */ /* 0x180fe20000010805 */
[----:B------:R-:W-:Y:S01]  /*1a160*/  FADD.FTZ R4, R128, R4 ;  /* 0x0000000480047221 */ /* 0x000fe20000010000 */
[----:B--2---:R-:W-:Y:S01]  /*1a170*/  FFMA.FTZ R6, R177, R0, -R5 ;  /* 0x00000000b1067223 */ /* 0x004fe20000010805 */
[----:B------:R-:W-:Y:S01]  /*1a180*/  FADD.FTZ R2, R124, R2 ;  /* 0x000000027c027221 */ /* 0x000fe20000010000 */
[----:B------:R2:W-:Y:S01]  /*1a190*/  MUFU.EX2 R71, R7 ;  /* 0x0000000700477308 */ /* 0x0005e20000000800 */
[----:B------:R-:W-:Y:S01]  /*1a1a0*/  FADD.FTZ R4, R129, R4 ;  /* 0x0000000481047221 */ /* 0x000fe20000010000 */
[----:B------:R-:W-:-:S02]  /*1a1b0*/  IMAD.MOV.U32 R179, RZ, RZ, R45 ;  /* 0x000000ffffb37224 */ /* 0x000fc400078e002d */
[----:B------:R-:W-:Y:S01]  /*1a1c0*/  FADD.FTZ R2, R126, R2 ;  /* 0x000000027e027221 */ /* 0x000fe20000010000 */
[----:B------:R4:W5:Y:S01]  /*1a1d0*/  MUFU.EX2 R70, R6 ;  /* 0x0000000600467308 */ /* 0x0009620000000800 */
[----:B------:R-:W-:Y:S02]  /*1a1e0*/  IMAD.MOV.U32 R177, RZ, RZ, R47 ;  /* 0x000000ffffb17224 */ /* 0x000fe400078e002f */
[----:B------:R-:W-:Y:S01]  /*1a1f0*/  FADD.FTZ R4, R127, R4 ;  /* 0x000000047f047221 */ /* 0x000fe20000010000 */
[----:B------:R-:W-:Y:S01]  /*1a200*/  FADD.FTZ R2, R123, R2 ;  /* 0x000000027b027221 */ /* 0x000fe20000010000 */
[----:B-1----:R-:W-:Y:S01]  /*1a210*/  HMMA.16816.F32 R72, R8, R24, R72 ;  /* 0x000000180848723c */ /* 0x002fe20000001848 */
[----:B------:R-:W-:Y:S01]  /*1a220*/  IMAD.MOV.U32 R239, RZ, RZ, R155 ;  /* 0x000000ffffef7224 */ /* 0x000fe200078e009b */
[----:B------:R-:W-:Y:S01]  /*1a230*/  LDSM.16.MT88.4 R160, [R160+0x11800] ;  /* 0x01180000a0a0783b */ /* 0x000fe20000004200 */
[-CC-:B--2---:R-:W-:Y:S01]  /*1a240*/  FFMA.FTZ R7, R249, R0.reuse, -R3.reuse ;  /* 0x00000000f9077223 */ /* 0x184fe20000010803 */
[----:B----4-:R-:W-:-:S03]  /*1a250*/  FFMA.FTZ R6, R248, R0, -R3 ;  /* 0x00000000f8067223 */ /* 0x010fc60000010803 */
[----:B------:R1:W-:Y:S01]  /*1a260*/  MUFU.EX2 R47, R7 ;  /* 0x00000007002f7308 */ /* 0x0003e20000000800 */
[----:B------:R-:W-:-:S03]  /*1a270*/  FADD.FTZ R4, R118, R4 ;  /* 0x0000000476047221 */ /* 0x000fc60000010000 */
[----:B------:R2:W4:Y:S01]  /*1a280*/  MUFU.EX2 R45, R6 ;  /* 0x00000006002d7308 */ /* 0x0005220000000800 */
[----:B------:R-:W-:Y:S01]  /*1a290*/  FADD.FTZ R2, R117, R2 ;  /* 0x0000000275027221 */ /* 0x000fe20000010000 */
[----:B------:R-:W-:Y:S01]  /*1a2a0*/  FADD.FTZ R4, R121, R4 ;  /* 0x0000000479047221 */ /* 0x000fe20000010000 */
[-CC-:B-1----:R-:W-:Y:S01]  /*1a2b0*/  FFMA.FTZ R7, R224, R0.reuse, -R3.reuse ;  /* 0x00000000e0077223 */ /* 0x182fe20000010803 */
[----:B--2---:R-:W-:-:S03]  /*1a2c0*/  FFMA.FTZ R6, R226, R0, -R3 ;  /* 0x00000000e2067223 */ /* 0x004fc60000010803 */
[----:B------:R-:W-:Y:S01]  /*1a2d0*/  MUFU.EX2 R67, R7 ;  /* 0x0000000700437308 */ /* 0x000fe20000000800 */
[----:B------:R-:W-:-:S03]  /*1a2e0*/  FADD.FTZ R2, R153, R2 ;  /* 0x0000000299027221 */ /* 0x000fc60000010000 */
        /* <DEDUP_REMOVED lines=9> */
[----:B------:R-:W-:Y:S01]  /*1a380*/  HMMA.16816.F32 R24, R8, R26, R60 ;  /* 0x0000001a0818723c */ /* 0x000fe2000000183c */
[----:B------:R-:W-:Y:S02]  /*1a390*/  F2FP.F16.F32.PACK_AB R8, R68, R69 ;  /* 0x000000454408723e */ /* 0x000fe400000000ff */
[----:B-----5:R-:W-:Y:S02]  /*1a3a0*/  F2FP.F16.F32.PACK_AB R10, R70, R71 ;  /* 0x00000047460a723e */ /* 0x020fe400000000ff */
[----:B----4-:R-:W-:Y:S02]  /*1a3b0*/  F2FP.F16.F32.PACK_AB R9, R45, R47 ;  /* 0x0000002f2d09723e */ /* 0x010fe400000000ff */
[----:B-1----:R-:W-:Y:S01]  /*1a3c0*/  F2FP.F16.F32.PACK_AB R11, R38, R67 ;  /* 0x00000043260b723e */ /* 0x002fe200000000ff */
[-CC-:B------:R-:W-:Y:S01]  /*1a3d0*/  FFMA.FTZ R6, R179, R0.reuse, -R5.reuse ;  /* 0x00000000b3067223 */ /* 0x180fe20000010805 */
[----:B------:R-:W-:Y:S01]  /*1a3e0*/  FADD.FTZ R4, R112, R4 ;  /* 0x0000000470047221 */ /* 0x000fe20000010000 */
[----:B------:R-:W-:Y:S01]  /*1a3f0*/  FADD.FTZ R2, R152, R2 ;  /* 0x0000000298027221 */ /* 0x000fe20000010000 */
[----:B------:R-:W-:-:S02]  /*1a400*/  FFMA.FTZ R7, R177, R0, -R5 ;  /* 0x00000000b1077223 */ /* 0x000fc40000010805 */
[----:B------:R-:W-:Y:S01]  /*1a410*/  FADD.FTZ R4, R114, R4 ;  /* 0x0000000472047221 */ /* 0x000fe20000010000 */
[----:B------:R-:W-:Y:S01]  /*1a420*/  HMMA.16816.F32 R56, R8, R20, R56 ;  /* 0x000000140838723c */ /* 0x000fe20000001838 */
[----:B------:R1:W4:Y:S01]  /*1a430*/  MUFU.EX2 R21, R6 ;  /* 0x0000000600157308 */ /* 0x0003220000000800 */
[----:B------:R-:W-:Y:S01]  /*1a440*/  FADD.FTZ R2, R111, R2 ;  /* 0x000000026f027221 */ /* 0x000fe20000010000 */
[----:B------:R-:W-:-:S05]  /*1a450*/  FADD.FTZ R4, R113, R4 ;  /* 0x0000000471047221 */ /* 0x000fca0000010000 */
[----:B---3--:R-:W-:Y:S01]  /*1a460*/  HMMA.16816.F32 R32, R8, R12, R32 ;  /* 0x0000000c0820723c */ /* 0x008fe20000001820 */
        /* <DEDUP_REMOVED lines=25> */
[----:B------:R-:W3:Y:S02]  /*1a600*/  LDSM.16.MT88.4 R152, [R44+0x11800] ;  /* 0x011800002c98783b */ /* 0x000ee40000004200 */
        /* <DEDUP_REMOVED lines=31> */
[----:B------:R-:W3:Y:S01]  /*1a800*/  MUFU.EX2 R5, R5 ;  /* 0x0000000500057308 */ /* 0x000ee20000000800 */
[----:B------:R-:W-:-:S04]  /*1a810*/  FADD.FTZ R2, R70, R2 ;  /* 0x0000000246027221 */ /* 0x000fc80000010000 */
[C---:B-1----:R-:W-:Y:S01]  /*1a820*/  HMMA.16816.F32 R140, R8.reuse, R16, R72 ;  /* 0x00000010088c723c */ /* 0x042fe20000001848 */
[----:B------:R-:W-:Y:S01]  /*1a830*/  FADD.FTZ R0, R38, R0 ;  /* 0x0000000026007221 */ /* 0x000fe20000010000 */
[----:B------:R-:W1:Y:S06]  /*1a840*/  MUFU.EX2 R3, R3 ;  /* 0x0000000300037308 */ /* 0x000e6c0000000800 */
[----:B------:R-:W-:Y:S01]  /*1a850*/  HMMA.16816.F32 R24, R8, R18, R24 ;  /* 0x000000120818723c */ /* 0x000fe20000001818 */
[----:B------:R-:W1:Y:S01]  /*1a860*/  LDSM.16.MT88.4 R8, [R36+0x11800] ;  /* 0x011800002408783b */ /* 0x000e620000004200 */
[----:B----4-:R-:W-:Y:S01]  /*1a870*/  FADD.FTZ R2, R21, R2 ;  /* 0x0000000215027221 */ /* 0x010fe20000010000 */
[----:B-----5:R-:W-:-:S03]  /*1a880*/  FADD.FTZ R0, R7, R0 ;  /* 0x0000000007007221 */ /* 0x020fc60000010000 */
[----:B------:R-:W-:Y:S01]  /*1a890*/  FADD.FTZ R2, R20, R2 ;  /* 0x0000000214027221 */ /* 0x000fe20000010000 */
[----:B--2---:R-:W-:-:S03]  /*1a8a0*/  FADD.FTZ R0, R6, R0 ;  /* 0x0000000006007221 */ /* 0x004fc60000010000 */
[----:B------:R-:W-:Y:S01]  /*1a8b0*/  FADD.FTZ R2, R13, R2 ;  /* 0x000000020d027221 */ /* 0x000fe20000010000 */
[----:B---3--:R-:W-:-:S03]  /*1a8c0*/  FADD.FTZ R0, R5, R0 ;  /* 0x0000000005007221 */ /* 0x008fc60000010000 */
[----:B------:R-:W-:Y:S01]  /*1a8d0*/  FADD.FTZ R226, R12, R2 ;  /* 0x000000020ce27221 */ /* 0x000fe20000010000 */
[----:B-1----:R-:W-:-:S04]  /*1a8e0*/  FADD.FTZ R230, R3, R0 ;  /* 0x0000000003e67221 */ /* 0x002fc80000010000 */
        /* <DEDUP_REMOVED lines=97> */
.L_x_7839:
        /* <DEDUP_REMOVED lines=12> */
.L_x_7840:
[----:B------:R-:W-:Y:S05]  /*1afc0*/  BSYNC.RECONVERGENT B0 ;  /* 0x0000000000007941 */ /* 0x000fea0003800200 */
.L_x_7838:
[----:B------:R-:W1:Y:S04]  /*1afd0*/  LDL R6, [R1+0x70] ;  /* 0x0000700001067983 */ /* 0x000e680000100800 */
[----:B------:R-:W3:Y:S04]  /*1afe0*/  LDL R7, [R1+0x6c] ;  /* 0x00006c0001077983 */ /* 0x000ee80000100800 */
[----:B------:R-:W4:Y:S04]  /*1aff0*/  LDL R16, [R1+0x60] ;  /* 0x0000600001107983 */ /* 0x000f280000100800 */
[----:B------:R-:W5:Y:S04]  /*1b000*/  LDL R15, [R1+0x64] ;  /* 0x00006400010f7983 */ /* 0x000f680000100800 */
[----:B------:R-:W2:Y:S04]  /*1b010*/  LDL.LU R12, [R1+0x1c] ;  /* 0x00001c00010c7983 */ /* 0x000ea80000300800 */
[----:B------:R-:W4:Y:S01]  /*1b020*/  LDL.LU R10, [R1+0x18] ;  /* 0x00001800010a7983 */ /* 0x000f220000300800 */
[----:B------:R-:W-:-:S02]  /*1b030*/  SHF.L.U32 R14, R64, 0x5, RZ ;  /* 0x00000005400e7819 */ /* 0x000fc400000006ff */
[----:B------:R-:W-:Y:S02]  /*1b040*/  SHF.L.U64.HI R0, R64, 0x5, R65 ;  /* 0x0000000540007819 */ /* 0x000fe40000010241 */
[----:B-1----:R-:W-:-:S04]  /*1b050*/  IADD3 R4, P0, PT, R14, R6, RZ ;  /* 0x000000060e047210 */ /* 0x002fc80007f1e0ff */
[-C--:B------:R-:W-:Y:S01]  /*1b060*/  IADD3 R2, P1, PT, R4, R14.reuse, RZ ;  /* 0x0000000e04027210 */ /* 0x080fe20007f3e0ff */
[----:B------:R-:W-:Y:S01]  /*1b070*/  @!PT LDS RZ, [RZ] ;  /* 0x00000000fffff984 */ /* 0x000fe20000000800 */
[----:B------:R-:W-:Y:S01]  /*1b080*/  @!PT LDS RZ, [RZ] ;  /* 0x00000000fffff984 */ /* 0x000fe20000000800 */
[----:B------:R-:W-:Y:S01]  /*1b090*/  @!PT LDS RZ, [RZ] ;  /* 0x00000000fffff984 */ /* 0x000fe20000000800 */
[----:B---3--:R1:W-:Y:S01]  /*1b0a0*/  LDGSTS.E.BYPASS.LTC128B.128 [R93+0xa000], desc[UR4][R6.64] ;  /* 0x0a000000065d7fae */ /* 0x0083e2000b981a04 */
[----:B------:R-:W-:Y:S02]  /*1b0b0*/  IADD3.X R5, PT, PT, R0, R7, RZ, P0, !PT ;  /* 0x0000000700057210 */ /* 0x000fe400007fe4ff */
[----:B------:R-:W-:Y:S02]  /*1b0c0*/  IADD3 R8, P0, PT, R2, R14, RZ ;  /* 0x0000000e02087210 */ /* 0x000fe40007f1e0ff */
[-C--:B------:R-:W-:Y:S01]  /*1b0d0*/  IADD3.X R3, PT, PT, R5, R0.reuse, RZ, P1, !PT ;  /* 0x0000000005037210 */ /* 0x080fe20000ffe4ff */
[----:B------:R3:W-:Y:S03]  /*1b0e0*/  LDGSTS.E.BYPASS.LTC128B.128 [R93+0xa800], desc[UR4][R4.64] ;  /* 0x0a800000045d7fae */ /* 0x0007e6000b981a04 */
[----:B------:R-:W-:Y:S01]  /*1b0f0*/  IADD3.X R9, PT, PT, R3, R0, RZ, P0, !PT ;  /* 0x0000000003097210 */ /* 0x000fe200007fe4ff */
[----:B------:R5:W-:Y:S01]  /*1b100*/  LDGSTS.E.BYPASS.LTC128B.128 [R93+0xb000], desc[UR4][R2.64] ;  /* 0x0b000000025d7fae */ /* 0x000be2000b981a04 */
[----:B--2---:R-:W-:-:S03]  /*1b110*/  MOV R23, R12 ;  /* 0x0000000c00177202 */ /* 0x004fc60000000f00 */
[----:B------:R-:W-:Y:S01]  /*1b120*/  LDGSTS.E.BYPASS.LTC128B.128 [R93+0xb800], desc[UR4][R8.64] ;  /* 0x0b800000085d7fae */ /* 0x000fe2000b981a04 */
[----:B----4-:R-:W-:Y:S02]  /*1b130*/  MOV R22, R10 ;  /* 0x0000000a00167202 */ /* 0x010fe40000000f00 */
[----:B------:R-:W-:-:S04]  /*1b140*/  IADD3 R10, P1, PT, R8, R14, RZ ;  /* 0x0000000e080a7210 */ /* 0x000fc80007f3e0ff */
[----:B------:R-:W-:Y:S02]  /*1b150*/  IADD3 R12, P0, PT, R10, R14, RZ ;  /* 0x0000000e0a0c7210 */ /* 0x000fe40007f1e0ff */
[----:B------:R-:W-:Y:S02]  /*1b160*/  IADD3.X R11, PT, PT, R9, R0, RZ, P1, !PT ;  /* 0x00000000090b7210 */ /* 0x000fe40000ffe4ff */
[----:B-1----:R-:W-:-:S03]  /*1b170*/  IADD3 R6, P1, PT, R12, R14, RZ ;  /* 0x0000000e0c067210 */ /* 0x002fc60007f3e0ff */
[----:B------:R1:W-:Y:S01]  /*1b180*/  LDGSTS.E.BYPASS.LTC128B.128 [R93+0xc000], desc[UR4][R10.64] ;  /* 0x0c0000000a5d7fae */ /* 0x0003e2000b981a04 */
[----:B------:R-:W-:Y:S02]  /*1b190*/  IADD3.X R13, PT, PT, R11, R0, RZ, P0, !PT ;  /* 0x000000000b0d7210 */ /* 0x000fe400007fe4ff */
[----:B---3--:R-:W-:-:S03]  /*1b1a0*/  IADD3 R4, P0, PT, R6, R14, RZ ;  /* 0x0000000e06047210 */ /* 0x008fc60007f1e0ff */
[----:B------:R2:W-:Y:S01]  /*1b1b0*/  LDGSTS.E.BYPASS.LTC128B.128 [R93+0xc800], desc[UR4][R12.64] ;  /* 0x0c8000000c5d7fae */ /* 0x0005e2000b981a04 */
[----:B------:R-:W-:Y:S02]  /*1b1c0*/  IADD3.X R7, PT, PT, R13, R0, RZ, P1, !PT ;  /* 0x000000000d077210 */ /* 0x000fe40000ffe4ff */
[----:B-----5:R-:W-:Y:S02]  /*1b1d0*/  IADD3 R2, P1, PT, R4, R14, RZ ;  /* 0x0000000e04027210 */ /* 0x020fe40007f3e0ff */
[-C--:B------:R-:W-:Y:S01]  /*1b1e0*/  IADD3.X R5, PT, PT, R7, R0.reuse, RZ, P0, !PT ;  /* 0x0000000007057210 */ /* 0x080fe200007fe4ff */
[----:B------:R3:W-:Y:S03]  /*1b1f0*/  LDGSTS.E.BYPASS.LTC128B.128 [R93+0xd000], desc[UR4][R6.64] ;  /* 0x0d000000065d7fae */ /* 0x0007e6000b981a04 */
[----:B------:R-:W-:Y:S01]  /*1b200*/  IADD3.X R3, PT, PT, R5, R0, RZ, P1, !PT ;  /* 0x0000000005037210 */ /* 0x000fe20000ffe4ff */
[----:B------:R4:W-:Y:S04]  /*1b210*/  LDGSTS.E.BYPASS.LTC128B.128 [R93+0xd800], desc[UR4][R4.64] ;  /* 0x0d800000045d7fae */ /* 0x0009e8000b981a04 */
[----:B------:R5:W-:Y:S01]  /*1b220*/  LDGSTS.E.BYPASS.LTC128B.128 [R93+0xe000], desc[UR4][R2.64] ;  /* 0x0e000000025d7fae */ /* 0x000be2000b981a04 */
[----:B-1----:R-:W-:-:S04]  /*1b230*/  IADD3 R10, P0, PT, R2, R14, RZ ;  /* 0x0000000e020a7210 */ /* 0x002fc80007f1e0ff */
[----:B------:R-:W-:Y:S02]  /*1b240*/  IADD3.X R11, PT, PT, R3, R0, RZ, P0, !PT ;  /* 0x00000000030b7210 */ /* 0x000fe400007fe4ff */
[----:B--2---:R-:W-:-:S03]  /*1b250*/  IADD3 R12, P1, PT, R10, R14, RZ ;  /* 0x0000000e0a0c7210 */ /* 0x004fc60007f3e0ff */
[----:B------:R1:W-:Y:S01]  /*1b260*/  LDGSTS.E.BYPASS.LTC128B.128 [R93+0xe800], desc[UR4][R10.64] ;  /* 0x0e8000000a5d7fae */ /* 0x0003e2000b981a04 */
[----:B------:R-:W-:Y:S02]  /*1b270*/  IADD3 R8, P0, PT, R12, R14, RZ ;  /* 0x0000000e0c087210 */ /* 0x000fe40007f1e0ff */
[----:B------:R-:W-:Y:S02]  /*1b280*/  IADD3.X R13, PT, PT, R11, R0, RZ, P1, !PT ;  /* 0x000000000b0d7210 */ /* 0x000fe40000ffe4ff */
[----:B---3--:R-:W-:Y:S02]  /*1b290*/  IADD3 R6, P1, PT, R8, R14, RZ ;  /* 0x0000000e08067210 */ /* 0x008fe40007f3e0ff */
[----:B------:R-:W-:Y:S01]  /*1b2a0*/  IADD3.X R9, PT, PT, R13, R0, RZ, P0, !PT ;  /* 0x000000000d097210 */ /* 0x000fe200007fe4ff */
[----:B------:R-:W-:Y:S01]  /*1b2b0*/  LDGSTS.E.BYPASS.LTC128B.128 [R93+0xf000], desc[UR4][R12.64] ;  /* 0x0f0000000c5d7fae */ /* 0x000fe2000b981a04 */
[----:B----4-:R-:W-:Y:S02]  /*1b2c0*/  IADD3 R4, P0, PT, R6, R14, RZ ;  /* 0x0000000e06047210 */ /* 0x010fe40007f1e0ff */
        /* <DEDUP_REMOVED lines=12> */
[----:B------:R-:W-:-:S03]  /*1b390*/  MOV R20, R16 ;  /* 0x0000001000147202 */ /* 0x000fc60000000f00 */
[----:B------:R-:W-:Y:S04]  /*1b3a0*/  LDSM.16.M88.4 R16, [R235] ;  /* 0x00000000eb10783b */ /* 0x000fe80000000200 */
[----:B------:R-:W4:Y:S01]  /*1b3b0*/  LDSM.16.M88.4 R24, [R66+0x2000] ;  /* 0x002000004218783b */ /* 0x000f220000000200 */
[----:B------:R-:W-:Y:S02]  /*1b3c0*/  MOV R21, R15 ;  /* 0x0000000f00157202 */ /* 0x000fe40000000f00 */
[----:B------:R-:W-:Y:S01]  /*1b3d0*/  MOV R15, 0x20 ;  /* 0x00000020000f7802 */ /* 0x000fe20000000f00 */
[----:B------:R-:W-:Y:S01]  /*1b3e0*/  LDSM.16.M88.4 R40, [R66+0x2800] ;  /* 0x002800004228783b */ /* 0x000fe20000000200 */
[----:B------:R-:W-:-:S03]  /*1b3f0*/  ISETP.NE.AND P0, PT, R22, RZ, PT ;  /* 0x000000ff1600720c */ /* 0x000fc60003f05270 */
[----:B------:R-:W-:Y:S01]  /*1b400*/  LDSM.16.M88.4 R76, [R66+0x3000] ;  /* 0x00300000424c783b */ /* 0x000fe20000000200 */
[----:B--2---:R-:W-:-:S03]  /*1b410*/  SEL R2, R15, 0xffffffe0, !P0 ;  /* 0xffffffe00f027807 */ /* 0x004fc60004000000 */
[----:B------:R-:W-:Y:S01]  /*1b420*/  LDSM.16.M88.4 R72, [R66+0x3800] ;  /* 0x003800004248783b */ /* 0x000fe20000000200 */
[-C--:B------:R-:W-:Y:S02]  /*1b430*/  IADD3 R3, PT, PT, R235, R2.reuse, RZ ;  /* 0x00000002eb037210 */ /* 0x080fe40007ffe0ff */
[----:B------:R-:W-:Y:S01]  /*1b440*/  IADD3 R38, PT, PT, R66, R2, RZ ;  /* 0x0000000242267210 */ /* 0x000fe20007ffe0ff */
[----:B------:R-:W0:Y:S04]  /*1b450*/  LDGDEPBAR ;  /* 0x00000000000079af */ /* 0x000e280000000000 */
[----:B------:R2:W-:Y:S04]  /*1b460*/  LDSM.16.M88.4 R12, [R3] ;  /* 0x00000000030c783b */ /* 0x0005e80000000200 */
[----:B------:R-:W5:Y:S01]  /*1b470*/  LDSM.16.M88.4 R32, [R38+0x2000] ;  /* 0x002000002620783b */ /* 0x000f620000000200 */
[----:B------:R-:W-:-:S02]  /*1b480*/  MOV R22, 0x40 ;  /* 0x0000004000167802 */ /* 0x000fc40000000f00 */
[----:B------:R-:W-:Y:S01]  /*1b490*/  ISETP.NE.AND P0, PT, R23, RZ, PT ;  /* 0x000000ff1700720c */ /* 0x000fe20003f05270 */
[----:B------:R-:W-:Y:S01]  /*1b4a0*/  LDSM.16.M88.4 R52, [R38+0x2800] ;  /* 0x002800002634783b */ /* 0x000fe20000000200 */
[----:B------:R-:W-:Y:S02]  /*1b4b0*/  MOV R236, R21 ;  /* 0x0000001500ec7202 */ /* 0x000fe40000000f00 */
[----:B------:R-:W-:Y:S01]  /*1b4c0*/  MOV R234, R20 ;  /* 0x0000001400ea7202 */ /* 0x000fe20000000f00 */
[----:B------:R-:W-:Y:S01]  /*1b4d0*/  LDSM.16.M88.4 R56, [R38+0x3000] ;  /* 0x003000002638783b */ /* 0x000fe20000000200 */
[----:B--2---:R-:W-:-:S04]  /*1b4e0*/  SEL R3, R22, 0xffffffc0, !P0 ;  /* 0xffffffc016037807 */ /* 0x004fc80004000000 */
[-C--:B------:R-:W-:Y:S02]  /*1b4f0*/  IADD3 R4, PT, PT, R235, R3.reuse, RZ ;  /* 0x00000003eb047210 */ /* 0x080fe40007ffe0ff */
[----:B------:R-:W-:Y:S01]  /*1b500*/  IADD3 R36, PT, PT, R66, R3, RZ ;  /* 0x0000000342247210 */ /* 0x000fe20007ffe0ff */
[----:B----4-:R-:W-:Y:S02]  /*1b510*/  HMMA.16816.F32 R20, R16, R24, RZ ;  /* 0x000000181014723c */ /* 0x010fe400000018ff */
[----:B-1----:R-:W-:Y:S04]  /*1b520*/  LDSM.16.M88.4 R8, [R4] ;  /* 0x000000000408783b */ /* 0x002fe80000000200 */
[----:B------:R-:W1:Y:S01]  /*1b530*/  LDSM.16.M88.4 R48, [R36+0x2000] ;  /* 0x002000002430783b */ /* 0x000e620000000200 */
[----:B------:R-:W-:-:S02]  /*1b540*/  IADD3 R3, PT, PT, R2, R4, RZ ;  /* 0x0000000402037210 */ /* 0x000fc40007ffe0ff */
[----:B------:R-:W-:Y:S01]  /*1b550*/  IADD3 R2, PT, PT, R2, R36, RZ ;  /* 0x0000002402027210 */ /* 0x000fe20007ffe0ff */
[----:B------:R-:W-:Y:S01]  /*1b560*/  HMMA.16816.F32 R24, R16, R26, RZ ;  /* 0x0000001a1018723c */ /* 0x000fe200000018ff */
[----:B------:R-:W-:Y:S04]  /*1b570*/  LDSM.16.M88.4 R68, [R36+0x2800] ;  /* 0x002800002444783b */ /* 0x000fe80000000200 */
[----:B------:R-:W-:Y:S04]  /*1b580*/  LDSM.16.M88.4 R4, [R3] ;  /* 0x000000000304783b */ /* 0x000fe80000000200 */
[----:B------:R-:W2:Y:S01]  /*1b590*/  LDSM.16.M88.4 R60, [R2+0x2000] ;  /* 0x00200000023c783b */ /* 0x000ea20000000200 */
[----:B-----5:R-:W-:Y:S03]  /*1b5a0*/  HMMA.16816.F32 R20, R12, R32, R20 ;  /* 0x000000200c14723c */ /* 0x020fe60000001814 */
[----:B------:R-:W-:Y:S05]  /*1b5b0*/  LDSM.16.M88.4 R80, [R36+0x3000] ;  /* 0x003000002450783b */ /* 0x000fea0000000200 */
[----:B------:R-:W-:Y:S08]  /*1b5c0*/  HMMA.16816.F32 R28, R16, R40, RZ ;  /* 0x00000028101c723c */ /* 0x000ff000000018ff */
[----:B------:R-:W-:Y:S08]  /*1b5d0*/  HMMA.16816.F32 R24, R12, R34, R24 ;  /* 0x000000220c18723c */ /* 0x000ff00000001818 */
[----:B-1----:R-:W-:Y:S08]  /*1b5e0*/  HMMA.16816.F32 R20, R8, R48, R20 ;  /* 0x000000300814723c */ /* 0x002ff00000001814 */
[----:B------:R-:W-:Y:S08]  /*1b5f0*/  HMMA.16816.F32 R44, R12, R52, R28 ;  /* 0x000000340c2c723c */ /* 0x000ff0000000181c */
[----:B------:R-:W-:Y:S08]  /*1b600*/  HMMA.16816.F32 R28, R16, R42, RZ ;  /* 0x0000002a101c723c */ /* 0x000ff000000018ff */
        /* <DEDUP_REMOVED lines=16> */
[----:B------:R-:W3:Y:S08]  /*1b710*/  MUFU.TANH R224, R32 ;  /* 0x0000002000e07308 */ /* 0x000ef00000002400 */
[----:B------:R-:W1:Y:S08]  /*1b720*/  MUFU.TANH R221, R33 ;  /* 0x0000002100dd7308 */ /* 0x000e700000002400 */
[----:B------:R-:W1:Y:S08]  /*1b730*/  MUFU.TANH R220, R34 ;  /* 0x0000002200dc7308 */ /* 0x000e700000002400 */
[----:B------:R1:W1:Y:S01]  /*1b740*/  MUFU.TANH R219, R35 ;  /* 0x0000002300db7308 */ /* 0x0002620000002400 */
[-C--:B------:R-:W-:Y:S01]  /*1b750*/  FMUL.FTZ R28, R28, R0.reuse ;  /* 0x000000001c1c7220 */ /* 0x080fe20000410000 */
[-C--:B------:R-:W-:Y:S01]  /*1b760*/  FMUL.FTZ R29, R29, R0.reuse ;  /* 0x000000001d1d7220 */ /* 0x080fe20000410000 */
[----:B-1----:R-:W-:Y:S08]  /*1b770*/  HMMA.16816.F32 R32, R4, R48, R20 ;  /* 0x000000300420723c */ /* 0x002ff00000001814 */
[----:B------:R-:W-:Y:S01]  /*1b780*/  HMMA.16816.F32 R20, R8, R70, R40 ;  /* 0x000000460814723c */ /* 0x000fe20000001828 */
[-C--:B------:R-:W-:Y:S01]  /*1b790*/  FMUL.FTZ R30, R30, R0.reuse ;  /* 0x000000001e1e7220 */ /* 0x080fe20000410000 */
[-C--:B------:R-:W-:Y:S01]  /*1b7a0*/  FMUL.FTZ R31, R31, R0.reuse ;  /* 0x000000001f1f7220 */ /* 0x080fe20000410000 */
[----:B------:R-:W1:Y:S01]  /*1b7b0*/  MUFU.TANH R218, R28 ;  /* 0x0000001c00da7308 */ /* 0x000e620000002400 */
[----:B------:R-:W-:Y:S04]  /*1b7c0*/  LDSM.16.M88.4 R68, [R66+0x4800] ;  /* 0x004800004244783b */ /* 0x000fe80000000200 */
[----:B------:R-:W-:Y:S01]  /*1b7d0*/  HMMA.16816.F32 R40, R12, R58, R24 ;  /* 0x0000003a0c28723c */ /* 0x000fe20000001818 */
[----:B------:R-:W-:Y:S07]  /*1b7e0*/  LDSM.16.M88.4 R56, [R38+0x4000] ;  /* 0x004000002638783b */ /* 0x000fee0000000200 */
[----:B------:R-:W-:Y:S01]  /*1b7f0*/  HMMA.16816.F32 R24, R16, R72, RZ ;  /* 0x000000481018723c */ /* 0x000fe200000018ff */
[----:B------:R-:W1:Y:S08]  /*1b800*/  MUFU.TANH R217, R29 ;  /* 0x0000001d00d97308 */ /* 0x000e700000002400 */
[----:B------:R-:W1:Y:S08]  /*1b810*/  MUFU.TANH R216, R30 ;  /* 0x0000001e00d87308 */ /* 0x000e700000002400 */
[----:B------:R5:W1:Y:S01]  /*1b820*/  MUFU.TANH R215, R31 ;  /* 0x0000001f00d77308 */ /* 0x000a620000002400 */
[-C--:B------:R-:W-:Y:S01]  /*1b830*/  FMUL.FTZ R32, R32, R0.reuse ;  /* 0x0000000020207220 */ /* 0x080fe20000410000 */
[----:B-----5:R-:W-:Y:S01]  /*1b840*/  HMMA.16816.F32 R28, R4, R50, R20 ;  /* 0x00000032041c723c */ /* 0x020fe20000001814 */
[-C--:B------:R-:W-:Y:S01]  /*1b850*/  FMUL.FTZ R33, R33, R0.reuse ;  /* 0x0000000021217220 */ /* 0x080fe20000410000 */
[-C--:B------:R-:W-:Y:S01]  /*1b860*/  FMUL.FTZ R34, R34, R0.reuse ;  /* 0x0000000022227220 */ /* 0x080fe20000410000 */
[----:B------:R-:W-:-:S03]  /*1b870*/  FMUL.FTZ R35, R35, R0 ;  /* 0x0000000023237220 */ /* 0x000fc60000410000 */
[----:B------:R-:W1:Y:S01]  /*1b880*/  MUFU.TANH R214, R32 ;  /* 0x0000002000d67308 */ /* 0x000e620000002400 */
[----:B------:R-:W-:Y:S01]  /*1b890*/  LDSM.16.M88.4 R48, [R2+0x3800] ;  /* 0x003800000230783b */ /* 0x000fe20000000200 */
[----:B------:R-:W-:Y:S08]  /*1b8a0*/  HMMA.16816.F32 R20, R8, R80, R44 ;  /* 0x000000500814723c */ /* 0x000ff0000000182c */
[----:B--2---:R-:W-:Y:S08]  /*1b8b0*/  HMMA.16816.F32 R44, R12, R60, R24 ;  /* 0x0000003c0c2c723c */ /* 0x004ff00000001818 */
[----:B------:R-:W-:Y:S01]  /*1b8c0*/  HMMA.16816.F32 R24, R16, R74, RZ ;  /* 0x0000004a1018723c */ /* 0x000fe200000018ff */
[----:B------:R-:W2:Y:S01]  /*1b8d0*/  LDSM.16.M88.4 R72, [R36+0x3800] ;  /* 0x003800002448783b */ /* 0x000ea20000000200 */
[----:B------:R-:W1:Y:S08]  /*1b8e0*/  MUFU.TANH R213, R33 ;  /* 0x0000002100d57308 */ /* 0x000e700000002400 */
[----:B------:R-:W1:Y:S08]  /*1b8f0*/  MUFU.TANH R212, R34 ;  /* 0x0000002200d47308 */ /* 0x000e700000002400 */
[----:B------:R5:W1:Y:S01]  /*1b900*/  MUFU.TANH R211, R35 ;  /* 0x0000002300d37308 */ /* 0x000a620000002400 */
[-C--:B------:R-:W-:Y:S01]  /*1b910*/  FMUL.FTZ R28, R28, R0.reuse ;  /* 0x000000001c1c7220 */ /* 0x080fe20000410000 */
[-C--:B------:R-:W-:Y:S01]  /*1b920*/  FMUL.FTZ R29, R29, R0.reuse ;  /* 0x000000001d1d7220 */ /* 0x080fe20000410000 */
[----:B-----5:R-:W-:Y:S08]  /*1b930*/  HMMA.16816.F32 R32, R4, R52, R20 ;  /* 0x000000340420723c */ /* 0x020ff00000001814 */
[----:B------:R-:W-:Y:S01]  /*1b940*/  HMMA.16816.F32 R20, R8, R82, R40 ;  /* 0x000000520814723c */ /* 0x000fe20000001828 */
[-C--:B------:R-:W-:Y:S01]  /*1b950*/  FMUL.FTZ R30, R30, R0.reuse ;  /* 0x000000001e1e7220 */ /* 0x080fe20000410000 */
[-C--:B------:R-:W-:Y:S01]  /*1b960*/  FMUL.FTZ R31, R31, R0.reuse ;  /* 0x000000001f1f7220 */ /* 0x080fe20000410000 */
[----:B------:R-:W1:Y:S01]  /*1b970*/  MUFU.TANH R210, R28 ;  /* 0x0000001c00d27308 */ /* 0x000e620000002400 */
[----:B------:R-:W5:Y:S04]  /*1b980*/  LDSM.16.M88.4 R80, [R36+0x4000] ;  /* 0x004000002450783b */ /* 0x000f680000000200 */
[----:B------:R-:W-:Y:S01]  /*1b990*/  HMMA.16816.F32 R40, R12, R62, R24 ;  /* 0x0000003e0c28723c */ /* 0x000fe20000001818 */
[----:B------:R-:W3:Y:S07]  /*1b9a0*/  LDSM.16.M88.4 R60, [R38+0x4800] ;  /* 0x00480000263c783b */ /* 0x000eee0000000200 */
[----:B----4-:R-:W-:Y:S01]  /*1b9b0*/  HMMA.16816.F32 R24, R16, R76, RZ ;  /* 0x0000004c1018723c */ /* 0x010fe200000018ff */
[----:B------:R-:W4:Y:S08]  /*1b9c0*/  MUFU.TANH R209, R29 ;  /* 0x0000001d00d17308 */ /* 0x000f300000002400 */
[----:B------:R-:W1:Y:S08]  /*1b9d0*/  MUFU.TANH R208, R30 ;  /* 0x0000001e00d07308 */ /* 0x000e700000002400 */
[----:B------:R2:W1:Y:S01]  /*1b9e0*/  MUFU.TANH R207, R31 ;  /* 0x0000001f00cf7308 */ /* 0x0004620000002400 */
[-C--:B------:R-:W-:Y:S01]  /*1b9f0*/  FMUL.FTZ R32, R32, R0.reuse ;  /* 0x0000000020207220 */ /* 0x080fe20000410000 */
[-C--:B------:R-:W-:Y:S01]  /*1ba00*/  FMUL.FTZ R33, R33, R0.reuse ;  /* 0x0000000021217220 */ /* 0x080fe20000410000 */
[----:B--2---:R-:W-:Y:S01]  /*1ba10*/  HMMA.16816.F32 R28, R4, R54, R20 ;  /* 0x00000036041c723c */ /* 0x004fe20000001814 */
[-C--:B------:R-:W-:Y:S01]  /*1ba20*/  FMUL.FTZ R34, R34, R0.reuse ;  /* 0x0000000022227220 */ /* 0x080fe20000410000 */
[----:B------:R-:W-:-:S03]  /*1ba30*/  FMUL.FTZ R35, R35, R0 ;  /* 0x0000000023237220 */ /* 0x000fc60000410000 */
[----:B------:R-:W2:Y:S01]  /*1ba40*/  MUFU.TANH R206, R32 ;  /* 0x0000002000ce7308 */ /* 0x000ea20000002400 */
[----:B------:R-:W4:Y:S02]  /*1ba50*/  LDSM.16.M88.4 R52, [R2+0x4000] ;  /* 0x004000000234783b */ /* 0x000f240000000200 */
[----:B------:R-:W-:Y:S08]  /*1ba60*/  HMMA.16816.F32 R20, R8, R72, R44 ;  /* 0x000000480814723c */ /* 0x000ff0000000182c */
[----:B------:R-:W-:Y:S08]  /*1ba70*/  HMMA.16816.F32 R44, R12, R56, R24 ;  /* 0x000000380c2c723c */ /* 0x000ff00000001818 */
[----:B------:R-:W-:Y:S01]  /*1ba80*/  HMMA.16816.F32 R24, R16, R78, RZ ;  /* 0x0000004e1018723c */ /* 0x000fe200000018ff */
[----:B------:R-:W1:Y:S01]  /*1ba90*/  MUFU.TANH R205, R33 ;  /* 0x0000002100cd7308 */ /* 0x000e620000002400 */
[----:B------:R-:W2:Y:S07]  /*1baa0*/  LDSM.16.M88.4 R76, [R66+0x5000] ;  /* 0x00500000424c783b */ /* 0x000eae0000000200 */
        /* <DEDUP_REMOVED lines=11> */
[----:B------:R-:W1:Y:S07]  /*1bb60*/  LDSM.16.M88.4 R56, [R38+0x5000] ;  /* 0x005000002638783b */ /* 0x000e6e0000000200 */
[----:B------:R-:W-:Y:S01]  /*1bb70*/  HMMA.16816.F32 R24, R16, R68, RZ ;  /* 0x000000441018723c */ /* 0x000fe200000018ff */
[----:B------:R-:W1:Y:S08]  /*1bb80*/  MUFU.TANH R201, R29 ;  /* 0x0000001d00c97308 */ /* 0x000e700000002400 */
[----:B------:R-:W1:Y:S08]  /*1bb90*/  MUFU.TANH R200, R30 ;  /* 0x0000001e00c87308 */ /* 0x000e700000002400 */
[----:B------:R3:W1:Y:S01]  /*1bba0*/  MUFU.TANH R199, R31 ;  /* 0x0000001f00c77308 */ /* 0x0006620000002400 */
[-C--:B------:R-:W-:Y:S01]  /*1bbb0*/  FMUL.FTZ R32, R32, R0.reuse ;  /* 0x0000000020207220 */ /* 0x080fe20000410000 */
[-C--:B------:R-:W-:Y:S01]  /*1bbc0*/  FMUL.FTZ R33, R33, R0.reuse ;  /* 0x0000000021217220 */ /* 0x080fe20000410000 */
[----:B---3--:R-:W-:Y:S01]  /*1bbd0*/  HMMA.16816.F32 R28, R4, R50, R20 ;  /* 0x00000032041c723c */ /* 0x008fe20000001814 */
[-C--:B------:R-:W-:Y:S01]  /*1bbe0*/  FMUL.FTZ R34, R34, R0.reuse ;  /* 0x0000000022227220 */ /* 0x080fe20000410000 */
[----:B------:R-:W-:-:S03]  /*1bbf0*/  FMUL.FTZ R35, R35, R0 ;  /* 0x0000000023237220 */ /* 0x000fc60000410000 */
[----:B------:R-:W3:Y:S01]  /*1bc00*/  MUFU.TANH R198, R32 ;  /* 0x0000002000c67308 */ /* 0x000ee20000002400 */
[----:B------:R-:W3:Y:S02]  /*1bc10*/  LDSM.16.M88.4 R48, [R2+0x4800] ;  /* 0x004800000230783b */ /* 0x000ee40000000200 */
[----:B------:R-:W-:Y:S08]  /*1bc20*/  HMMA.16816.F32 R20, R8, R80, R44 ;  /* 0x000000500814723c */ /* 0x000ff0000000182c */
[----:B------:R-:W-:Y:S08]  /*1bc30*/  HMMA.16816.F32 R44, R12, R60, R24 ;  /* 0x0000003c0c2c723c */ /* 0x000ff00000001818 */
[----:B------:R-:W-:Y:S01]  /*1bc40*/  HMMA.16816.F32 R24, R16, R70, RZ ;  /* 0x000000461018723c */ /* 0x000fe200000018ff */
[----:B------:R-:W1:Y:S01]  /*1bc50*/  MUFU.TANH R197, R33 ;  /* 0x0000002100c57308 */ /* 0x000e620000002400 */
[----:B------:R-:W3:Y:S07]  /*1bc60*/  LDSM.16.M88.4 R68, [R66+0x5800] ;  /* 0x005800004244783b */ /* 0x000eee0000000200 */
[----:B------:R-:W1:Y:S08]  /*1bc70*/  MUFU.TANH R39, R34 ;  /* 0x0000002200277308 */ /* 0x000e700000002400 */
[----:B------:R4:W1:Y:S01]  /*1bc80*/  MUFU.TANH R196, R35 ;  /* 0x0000002300c47308 */ /* 0x0008620000002400 */
[-C--:B------:R-:W-:Y:S01]  /*1bc90*/  FMUL.FTZ R28, R28, R0.reuse ;  /* 0x000000001c1c7220 */ /* 0x080fe20000410000 */
[-C--:B------:R-:W-:Y:S01]  /*1bca0*/  FMUL.FTZ R29, R29, R0.reuse ;  /* 0x000000001d1d7220 */ /* 0x080fe20000410000 */
[----:B----4-:R-:W-:Y:S08]  /*1bcb0*/  HMMA.16816.F32 R32, R4, R52, R20 ;  /* 0x000000340420723c */ /* 0x010ff00000001814 */
[----:B------:R-:W-:Y:S01]  /*1bcc0*/  HMMA.16816.F32 R20, R8, R82, R40 ;  /* 0x000000520814723c */ /* 0x000fe20000001828 */
[-C--:B------:R-:W-:Y:S01]  /*1bcd0*/  FMUL.FTZ R30, R30, R0.reuse ;  /* 0x000000001e1e7220 */ /* 0x080fe20000410000 */
[-C--:B------:R-:W-:Y:S01]  /*1bce0*/  FMUL.FTZ R31, R31, R0.reuse ;  /* 0x000000001f1f7220 */ /* 0x080fe20000410000 */
[----:B------:R-:W4:Y:S01]  /*1bcf0*/  MUFU.TANH R195, R28 ;  /* 0x0000001c00c37308 */ /* 0x000f220000002400 */
[----:B------:R-:W4:Y:S04]  /*1bd00*/  LDSM.16.M88.4 R80, [R36+0x5000] ;  /* 0x005000002450783b */ /* 0x000f280000000200 */
[----:B------:R-:W-:Y:S01]  /*1bd10*/  HMMA.16816.F32 R40, R12, R62, R24 ;  /* 0x0000003e0c28723c */ /* 0x000fe20000001818 */
[----:B------:R-:W4:Y:S07]  /*1bd20*/  LDSM.16.M88.4 R60, [R38+0x5800] ;  /* 0x00580000263c783b */ /* 0x000f2e0000000200 */
[----:B--2---:R-:W-:Y:S01]  /*1bd30*/  HMMA.16816.F32 R24, R16, R76, RZ ;  /* 0x0000004c1018723c */ /* 0x004fe200000018ff */
[----:B------:R-:W2:Y:S08]  /*1bd40*/  MUFU.TANH R194, R29 ;  /* 0x0000001d00c27308 */ /* 0x000eb00000002400 */
[----:B------:R-:W1:Y:S08]  /*1bd50*/  MUFU.TANH R193, R30 ;  /* 0x0000001e00c17308 */ /* 0x000e700000002400 */
[----:B------:R5:W1:Y:S01]  /*1bd60*/  MUFU.TANH R192, R31 ;  /* 0x0000001f00c07308 */ /* 0x000a620000002400 */
[-C--:B------:R-:W-:Y:S01]  /*1bd70*/  FMUL.FTZ R32, R32, R0.reuse ;  /* 0x0000000020207220 */ /* 0x080fe20000410000 */
[-C--:B------:R-:W-:Y:S01]  /*1bd80*/  FMUL.FTZ R33, R33, R0.reuse ;  /* 0x0000000021217220 */ /* 0x080fe20000410000 */
[----:B-----5:R-:W-:Y:S01]  /*1bd90*/  HMMA.16816.F32 R28, R4, R54, R20 ;  /* 0x00000036041c723c */ /* 0x020fe20000001814 */
[-C--:B------:R-:W-:Y:S01]  /*1bda0*/  FMUL.FTZ R34, R34, R0.reuse ;  /* 0x0000000022227220 */ /* 0x080fe20000410000 */
[----:B------:R-:W-:-:S03]  /*1bdb0*/  FMUL.FTZ R35, R35, R0 ;  /* 0x0000000023237220 */ /* 0x000fc60000410000 */
[----:B------:R-:W2:Y:S01]  /*1bdc0*/  MUFU.TANH R191, R32 ;  /* 0x0000002000bf7308 */ /* 0x000ea20000002400 */
[----:B------:R-:W5:Y:S02]  /*1bdd0*/  LDSM.16.M88.4 R52, [R2+0x5000] ;  /* 0x005000000234783b */ /* 0x000f640000000200 */
[----:B------:R-:W-:Y:S08]  /*1bde0*/  HMMA.16816.F32 R20, R8, R72, R44 ;  /* 0x000000480814723c */ /* 0x000ff0000000182c */
[----:B-1----:R-:W-:Y:S08]  /*1bdf0*/  HMMA.16816.F32 R44, R12, R56, R24 ;  /* 0x000000380c2c723c */ /* 0x002ff00000001818 */
[----:B------:R-:W-:Y:S01]  /*1be00*/  HMMA.16816.F32 R24, R16, R78, RZ ;  /* 0x0000004e1018723c */ /* 0x000fe200000018ff */
[----:B------:R-:W1:Y:S01]  /*1be10*/  MUFU.TANH R190, R33 ;  /* 0x0000002100be7308 */ /* 0x000e620000002400 */
[----:B------:R-:W2:Y:S07]  /*1be20*/  LDSM.16.M88.4 R76, [R66+0x6000] ;  /* 0x00600000424c783b */ /* 0x000eae0000000200 */
[----:B------:R-:W1:Y:S08]  /*1be30*/  MUFU.TANH R88, R34 ;  /* 0x0000002200587308 */ /* 0x000e700000002400 */
[----:B------:R3:W1:Y:S01]  /*1be40*/  MUFU.TANH R89, R35 ;  /* 0x0000002300597308 */ /* 0x0006620000002400 */
[-C--:B------:R-:W-:Y:S01]  /*1be50*/  FMUL.FTZ R28, R28, R0.reuse ;  /* 0x000000001c1c7220 */ /* 0x080fe20000410000 */
[-C--:B------:R-:W-:Y:S01]  /*1be60*/  FMUL.FTZ R29, R29, R0.reuse ;  /* 0x000000001d1d7220 */ /* 0x080fe20000410000 */
[----:B---3--:R-:W-:Y:S08]  /*1be70*/  HMMA.16816.F32 R32, R4, R48, R20 ;  /* 0x000000300420723c */ /* 0x008ff00000001814 */
[----:B------:R-:W-:Y:S01]  /*1be80*/  HMMA.16816.F32 R20, R8, R74, R40 ;  /* 0x0000004a0814723c */ /* 0x000fe20000001828 */
[-C--:B------:R-:W-:Y:S01]  /*1be90*/  FMUL.FTZ R30, R30, R0.reuse ;  /* 0x000000001e1e7220 */ /* 0x080fe20000410000 */
[-C--:B------:R-:W-:Y:S01]  /*1bea0*/  FMUL.FTZ R31, R31, R0.reuse ;  /* 0x000000001f1f7220 */ /* 0x080fe20000410000 */
[----:B------:R-:W3:Y:S01]  /*1beb0*/  MUFU.TANH R189, R28 ;  /* 0x0000001c00bd7308 */ /* 0x000ee20000002400 */
[----:B------:R-:W1:Y:S04]  /*1bec0*/  LDSM.16.M88.4 R72, [R36+0x5800] ;  /* 0x005800002448783b */ /* 0x000e680000000200 */
[----:B------:R-:W-:Y:S01]  /*1bed0*/  HMMA.16816.F32 R40, R12, R58, R24 ;  /* 0x0000003a0c28723c */ /* 0x000fe20000001818 */
[----:B------:R-:W3:Y:S07]  /*1bee0*/  LDSM.16.M88.4 R56, [R38+0x6000] ;  /* 0x006000002638783b */ /* 0x000eee0000000200 */
[----:B------:R-:W-:Y:S01]  /*1bef0*/  HMMA.16816.F32 R24, R16, R68, RZ ;  /* 0x000000441018723c */ /* 0x000fe200000018ff */
[----:B------:R-:W1:Y:S08]  /*1bf00*/  MUFU.TANH R86, R29 ;  /* 0x0000001d00567308 */ /* 0x000e700000002400 */
[----:B------:R-:W1:Y:S08]  /*1bf10*/  MUFU.TANH R67, R30 ;  /* 0x0000001e00437308 */ /* 0x000e700000002400 */
[----:B------:R4:W1:Y:S01]  /*1bf20*/  MUFU.TANH R85, R31 ;  /* 0x0000001f00557308 */ /* 0x0008620000002400 */
[-C--:B------:R-:W-:Y:S01]  /*1bf30*/  FMUL.FTZ R32, R32, R0.reuse ;  /* 0x0000000020207220 */ /* 0x080fe20000410000 */
[-C--:B------:R-:W-:Y:S01]  /*1bf40*/  FMUL.FTZ R33, R33, R0.reuse ;  /* 0x0000000021217220 */ /* 0x080fe20000410000 */
[----:B----4-:R-:W-:Y:S01]  /*1bf50*/  HMMA.16816.F32 R28, R4, R50, R20 ;  /* 0x00000032041c723c */ /* 0x010fe20000001814 */
[-C--:B------:R-:W-:Y:S01]  /*1bf60*/  FMUL.FTZ R34, R34, R0.reuse ;  /* 0x0000000022227220 */ /* 0x080fe20000410000 */
[----:B------:R-:W-:-:S03]  /*1bf70*/  FMUL.FTZ R35, R35, R0 ;  /* 0x0000000023237220 */ /* 0x000fc60000410000 */
[----:B------:R-:W4:Y:S01]  /*1bf80*/  MUFU.TANH R188, R32 ;  /* 0x0000002000bc7308 */ /* 0x000f220000002400 */
[----:B------:R-:W4:Y:S02]  /*1bf90*/  LDSM.16.M88.4 R48, [R2+0x5800] ;  /* 0x005800000230783b */ /* 0x000f240000000200 */
[----:B------:R-:W-:Y:S08]  /*1bfa0*/  HMMA.16816.F32 R20, R8, R80, R44 ;  /* 0x000000500814723c */ /* 0x000ff0000000182c */
[----:B------:R-:W-:Y:S08]  /*1bfb0*/  HMMA.16816.F32 R44, R12, R60, R24 ;  /* 0x0000003c0c2c723c */ /* 0x000ff00000001818 */
[----:B------:R-:W-:Y:S01]  /*1bfc0*/  HMMA.16816.F32 R24, R16, R70, RZ ;  /* 0x000000461018723c */ /* 0x000fe200000018ff */
[----:B------:R-:W1:Y:S01]  /*1bfd0*/  MUFU.TANH R187, R33 ;  /* 0x0000002100bb7308 */ /* 0x000e620000002400 */
[----:B------:R-:W4:Y:S07]  /*1bfe0*/  LDSM.16.M88.4 R68, [R66+0x6800] ;  /* 0x006800004244783b */ /* 0x000f2e0000000200 */
        /* <DEDUP_REMOVED lines=11> */
[----:B------:R-:W5:Y:S07]  /*1c0a0*/  LDSM.16.M88.4 R60, [R38+0x6800] ;  /* 0x00680000263c783b */ /* 0x000f6e0000000200 */
[----:B--2---:R-:W-:Y:S01]  /*1c0b0*/  HMMA.16816.F32 R24, R16, R76, RZ ;  /* 0x0000004c1018723c */ /* 0x004fe200000018ff */
[----:B------:R-:W2:Y:S08]  /*1c0c0*/  MUFU.TANH R98, R29 ;  /* 0x0000001d00627308 */ /* 0x000eb00000002400 */
        /* <DEDUP_REMOVED lines=8> */
[----:B------:R-:W2:Y:S02]  /*1c150*/  LDSM.16.M88.4 R52, [R2+0x6000] ;  /* 0x006000000234783b */ /* 0x000ea40000000200 */
[----:B-1----:R-:W-:Y:S08]  /*1c160*/  HMMA.16816.F32 R20, R8, R72, R44 ;  /* 0x000000480814723c */ /* 0x002ff0000000182c */
        /* <DEDUP_REMOVED lines=13> */
[----:B------:R-:W1:Y:S04]  /*1c240*/  LDSM.16.M88.4 R72, [R36+0x6800] ;  /* 0x006800002448783b */ /* 0x000e680000000200 */
[----:B------:R-:W-:Y:S01]  /*1c250*/  HMMA.16816.F32 R40, R12, R58, R24 ;  /* 0x0000003a0c28723c */ /* 0x000fe20000001818 */
[----:B------:R-:W4:Y:S07]  /*1c260*/  LDSM.16.M88.4 R56, [R38+0x7000] ;  /* 0x007000002638783b */ /* 0x000f2e0000000200 */
[----:B------:R-:W-:Y:S01]  /*1c270*/  HMMA.16816.F32 R24, R16, R68, RZ ;  /* 0x000000441018723c */ /* 0x000fe200000018ff */
[----:B------:R-:W1:Y:S08]  /*1c280*/  MUFU.TANH R110, R29 ;  /* 0x0000001d006e7308 */ /* 0x000e700000002400 */
[----:B------:R-:W1:Y:S08]  /*1c290*/  MUFU.TANH R108, R30 ;  /* 0x0000001e006c7308 */ /* 0x000e700000002400 */
[----:B------:R5:W1:Y:S01]  /*1c2a0*/  MUFU.TANH R104, R31 ;  /* 0x0000001f00687308 */ /* 0x000a620000002400 */
[-C--:B------:R-:W-:Y:S01]  /*1c2b0*/  FMUL.FTZ R32, R32, R0.reuse ;  /* 0x0000000020207220 */ /* 0x080fe20000410000 */
[-C--:B------:R-:W-:Y:S01]  /*1c2c0*/  FMUL.FTZ R33, R33, R0.reuse ;  /* 0x0000000021217220 */ /* 0x080fe20000410000 */
[----:B-----5:R-:W-:Y:S01]  /*1c2d0*/  HMMA.16816.F32 R28, R4, R50, R20 ;  /* 0x00000032041c723c */ /* 0x020fe20000001814 */
[-C--:B------:R-:W-:Y:S01]  /*1c2e0*/  FMUL.FTZ R34, R34, R0.reuse ;  /* 0x0000000022227220 */ /* 0x080fe20000410000 */
[----:B------:R-:W-:-:S03]  /*1c2f0*/  FMUL.FTZ R35, R35, R0 ;  /* 0x0000000023237220 */ /* 0x000fc60000410000 */
[----:B------:R-:W1:Y:S01]  /*1c300*/  MUFU.TANH R178, R32 ;  /* 0x0000002000b27308 */ /* 0x000e620000002400 */
[----:B------:R-:W5:Y:S02]  /*1c310*/  LDSM.16.M88.4 R48, [R2+0x6800] ;  /* 0x006800000230783b */ /* 0x000f640000000200 */
[----:B------:R-:W-:Y:S08]  /*1c320*/  HMMA.16816.F32 R20, R8, R80, R44 ;  /* 0x000000500814723c */ /* 0x000ff0000000182c */
[----:B------:R-:W-:Y:S08]  /*1c330*/  HMMA.16816.F32 R44, R12, R60, R24 ;  /* 0x0000003c0c2c723c */ /* 0x000ff00000001818 */
[----:B------:R-:W-:Y:S01]  /*1c340*/  HMMA.16816.F32 R24, R16, R70, RZ ;  /* 0x000000461018723c */ /* 0x000fe200000018ff */
[----:B------:R-:W1:Y:S01]  /*1c350*/  MUFU.TANH R177, R33 ;  /* 0x0000002100b17308 */ /* 0x000e620000002400 */
[----:B------:R-:W5:Y:S07]  /*1c360*/  LDSM.16.M88.4 R68, [R66+0x7800] ;  /* 0x007800004244783b */ /* 0x000f6e0000000200 */
[----:B------:R-:W1:Y:S08]  /*1c370*/  MUFU.TANH R90, R34 ;  /* 0x00000022005a7308 */ /* 0x000e700000002400 */
[----:B------:R2:W1:Y:S01]  /*1c380*/  MUFU.TANH R117, R35 ;  /* 0x0000002300757308 */ /* 0x0004620000002400 */
[-C--:B------:R-:W-:Y:S01]  /*1c390*/  FMUL.FTZ R28, R28, R0.reuse ;  /* 0x000000001c1c7220 */ /* 0x080fe20000410000 */
[-C--:B------:R-:W-:Y:S01]  /*1c3a0*/  FMUL.FTZ R29, R29, R0.reuse ;  /* 0x000000001d1d7220 */ /* 0x080fe20000410000 */
[----:B--2---:R-:W-:Y:S08]  /*1c3b0*/  HMMA.16816.F32 R32, R4, R52, R20 ;  /* 0x000000340420723c */ /* 0x004ff00000001814 */
[----:B------:R-:W-:Y:S01]  /*1c3c0*/  HMMA.16816.F32 R20, R8, R82, R40 ;  /* 0x000000520814723c */ /* 0x000fe20000001828 */
[-C--:B------:R-:W-:Y:S01]  /*1c3d0*/  FMUL.FTZ R30, R30, R0.reuse ;  /* 0x000000001e1e7220 */ /* 0x080fe20000410000 */
[-C--:B------:R-:W-:Y:S01]  /*1c3e0*/  FMUL.FTZ R31, R31, R0.reuse ;  /* 0x000000001f1f7220 */ /* 0x080fe20000410000 */
[----:B------:R-:W2:Y:S01]  /*1c3f0*/  MUFU.TANH R180, R28 ;  /* 0x0000001c00b47308 */ /* 0x000ea20000002400 */
[----:B------:R-:W-:Y:S04]  /*1c400*/  LDSM.16.M88.4 R80, [R36+0x8000] ;  /* 0x008000002450783b */ /* 0x000fe80000000200 */
[----:B------:R-:W-:Y:S01]  /*1c410*/  HMMA.16816.F32 R40, R12, R62, R24 ;  /* 0x0000003e0c28723c */ /* 0x000fe20000001818 */
[----:B------:R-:W-:Y:S07]  /*1c420*/  LDSM.16.M88.4 R60, [R38+0x7800] ;  /* 0x00780000263c783b */ /* 0x000fee0000000200 */
[----:B---3--:R-:W-:Y:S01]  /*1c430*/  HMMA.16816.F32 R24, R16, R76, RZ ;  /* 0x0000004c1018723c */ /* 0x008fe200000018ff */
[----:B------:R-:W3:Y:S08]  /*1c440*/  MUFU.TANH R179, R29 ;  /* 0x0000001d00b37308 */ /* 0x000ef00000002400 */
[----:B------:R-:W1:Y:S08]  /*1c450*/  MUFU.TANH R91, R30 ;  /* 0x0000001e005b7308 */ /* 0x000e700000002400 */
[----:B------:R4:W1:Y:S01]  /*1c460*/  MUFU.TANH R174, R31 ;  /* 0x0000001f00ae7308 */ /* 0x0008620000002400 */
[-C--:B------:R-:W-:Y:S01]  /*1c470*/  FMUL.FTZ R32, R32, R0.reuse ;  /* 0x0000000020207220 */ /* 0x080fe20000410000 */
[----:B----4-:R-:W-:Y:S01]  /*1c480*/  HMMA.16816.F32 R28, R4, R54, R20 ;  /* 0x00000036041c723c */ /* 0x010fe20000001814 */
[-C--:B------:R-:W-:Y:S01]  /*1c490*/  FMUL.FTZ R33, R33, R0.reuse ;  /* 0x0000000021217220 */ /* 0x080fe20000410000 */
[-C--:B------:R-:W-:Y:S01]  /*1c4a0*/  FMUL.FTZ R34, R34, R0.reuse ;  /* 0x0000000022227220 */ /* 0x080fe20000410000 */
[----:B------:R-:W-:-:S03]  /*1c4b0*/  FMUL.FTZ R35, R35, R0 ;  /* 0x0000000023237220 */ /* 0x000fc60000410000 */
[----:B------:R-:W4:Y:S01]  /*1c4c0*/  MUFU.TANH R183, R32 ;  /* 0x0000002000b77308 */ /* 0x000f220000002400 */
[----:B------:R-:W-:Y:S01]  /*1c4d0*/  LDSM.16.M88.4 R52, [R2+0x7000] ;  /* 0x007000000234783b */ /* 0x000fe20000000200 */
[----:B-1----:R-:W-:Y:S08]  /*1c4e0*/  HMMA.16816.F32 R20, R8, R72, R44 ;  /* 0x000000480814723c */ /* 0x002ff0000000182c */
[----:B------:R-:W-:Y:S08]  /*1c4f0*/  HMMA.16816.F32 R44, R12, R56, R24 ;  /* 0x000000380c2c723c */ /* 0x000ff00000001818 */
[----:B------:R-:W-:Y:S01]  /*1c500*/  HMMA.16816.F32 R24, R16, R78, RZ ;  /* 0x0000004e1018723c */ /* 0x000fe200000018ff */
[----:B------:R-:W1:Y:S01]  /*1c510*/  LDSM.16.M88.4 R76, [R36+0x7000] ;  /* 0x00700000244c783b */ /* 0x000e620000000200 */
[----:B------:R-:W1:Y:S08]  /*1c520*/  MUFU.TANH R182, R33 ;  /* 0x0000002100b67308 */ /* 0x000e700000002400 */
[----:B------:R-:W1:Y:S08]  /*1c530*/  MUFU.TANH R100, R34 ;  /* 0x0000002200647308 */ /* 0x000e700000002400 */
[----:B------:R5:W1:Y:S01]  /*1c540*/  MUFU.TANH R181, R35 ;  /* 0x0000002300b57308 */ /* 0x000a620000002400 */
[-C--:B------:R-:W-:Y:S01]  /*1c550*/  FMUL.FTZ R28, R28, R0.reuse ;  /* 0x000000001c1c7220 */ /* 0x080fe20000410000 */
[-C--:B------:R-:W-:Y:S01]  /*1c560*/  FMUL.FTZ R29, R29, R0.reuse ;  /* 0x000000001d1d7220 */ /* 0x080fe20000410000 */
[----:B-----5:R-:W-:Y:S08]  /*1c570*/  HMMA.16816.F32 R32, R4, R48, R20 ;  /* 0x000000300420723c */ /* 0x020ff00000001814 */
[----:B------:R-:W-:Y:S01]  /*1c580*/  HMMA.16816.F32 R20, R8, R74, R40 ;  /* 0x0000004a0814723c */ /* 0x000fe20000001828 */
[----:B------:R-:W5:Y:S07]  /*1c590*/  LDSM.16.M88.4 R72, [R66+0x8000] ;  /* 0x008000004248783b */ /* 0x000f6e0000000200 */
[----:B------:R-:W-:Y:S01]  /*1c5a0*/  HMMA.16816.F32 R40, R12, R58, R24 ;  /* 0x0000003a0c28723c */ /* 0x000fe20000001818 */
[-C--:B------:R-:W-:Y:S01]  /*1c5b0*/  FMUL.FTZ R30, R30, R0.reuse ;  /* 0x000000001e1e7220 */ /* 0x080fe20000410000 */
[-C--:B------:R-:W-:Y:S01]  /*1c5c0*/  FMUL.FTZ R31, R31, R0.reuse ;  /* 0x000000001f1f7220 */ /* 0x080fe20000410000 */
[----:B------:R-:W1:Y:S01]  /*1c5d0*/  MUFU.TANH R176, R28 ;  /* 0x0000001c00b07308 */ /* 0x000e620000002400 */
[----:B------:R-:W-:Y:S04]  /*1c5e0*/  LDSM.16.M88.4 R56, [R38+0x8000] ;  /* 0x008000002638783b */ /* 0x000fe80000000200 */
[----:B------:R-:W-:Y:S03]  /*1c5f0*/  HMMA.16816.F32 R24, R16, R68, RZ ;  /* 0x000000441018723c */ /* 0x000fe600000018ff */
[----:B------:R-:W1:Y:S08]  /*1c600*/  MUFU.TANH R175, R29 ;  /* 0x0000001d00af7308 */ /* 0x000e700000002400 */
[----:B------:R-:W1:Y:S08]  /*1c610*/  MUFU.TANH R101, R30 ;  /* 0x0000001e00657308 */ /* 0x000e700000002400 */
[----:B------:R2:W1:Y:S01]  /*1c620*/  MUFU.TANH R173, R31 ;  /* 0x0000001f00ad7308 */ /* 0x0004620000002400 */
[-C--:B------:R-:W-:Y:S01]  /*1c630*/  FMUL.FTZ R32, R32, R0.reuse ;  /* 0x0000000020207220 */ /* 0x080fe20000410000 */
[----:B--2---:R-:W-:Y:S01]  /*1c640*/  HMMA.16816.F32 R28, R4, R50, R20 ;  /* 0x00000032041c723c */ /* 0x004fe20000001814 */
[-C--:B------:R-:W-:Y:S01]  /*1c650*/  FMUL.FTZ R33, R33, R0.reuse ;  /* 0x0000000021217220 */ /* 0x080fe20000410000 */
[-C--:B------:R-:W-:Y:S01]  /*1c660*/  FMUL.FTZ R34, R34, R0.reuse ;  /* 0x0000000022227220 */ /* 0x080fe20000410000 */
[----:B------:R-:W-:-:S03]  /*1c670*/  FMUL.FTZ R35, R35, R0 ;  /* 0x0000000023237220 */ /* 0x000fc60000410000 */
[----:B------:R-:W2:Y:S01]  /*1c680*/  MUFU.TANH R172, R32 ;  /* 0x0000002000ac7308 */ /* 0x000ea20000002400 */
        /* <DEDUP_REMOVED lines=15> */
[----:B------:R-:W-:Y:S04]  /*1c780*/  LDSM.16.M88.4 R76, [R38+0x8800] ;  /* 0x00880000264c783b */ /* 0x000fe80000000200 */
[----:B------:R-:W-:Y:S01]  /*1c790*/  HMMA.16816.F32 R40, R12, R62, R24 ;  /* 0x0000003e0c28723c */ /* 0x000fe20000001818 */
[----:B------:R-:W4:Y:S07]  /*1c7a0*/  LDSM.16.M88.4 R60, [R66+0x8800] ;  /* 0x00880000423c783b */ /* 0x000f2e0000000200 */
[----:B-----5:R-:W-:Y:S01]  /*1c7b0*/  HMMA.16816.F32 R24, R16, R72, RZ ;  /* 0x000000481018723c */ /* 0x020fe200000018ff */
        /* <DEDUP_REMOVED lines=10> */
[----:B-1----:R-:W-:Y:S08]  /*1c860*/  HMMA.16816.F32 R20, R8, R68, R44 ;  /* 0x000000440814723c */ /* 0x002ff0000000182c */
[----:B------:R-:W-:Y:S08]  /*1c870*/  HMMA.16816.F32 R44, R12, R56, R24 ;  /* 0x000000380c2c723c */ /* 0x000ff00000001818 */
[----:B------:R-:W-:Y:S01]  /*1c880*/  HMMA.16816.F32 R24, R16, R74, RZ ;  /* 0x0000004a1018723c */ /* 0x000fe200000018ff */
[----:B------:R-:W1:Y:S01]  /*1c890*/  MUFU.TANH R129, R33 ;  /* 0x0000002100817308 */ /* 0x000e620000002400 */
[-C--:B------:R-:W-:Y:S01]  /*1c8a0*/  FMUL.FTZ R28, R28, R0.reuse ;  /* 0x000000001c1c7220 */ /* 0x080fe20000410000 */
[-C--:B------:R-:W-:Y:S01]  /*1c8b0*/  FMUL.FTZ R29, R29, R0.reuse ;  /* 0x000000001d1d7220 */ /* 0x080fe20000410000 */
[-C--:B------:R-:W-:Y:S01]  /*1c8c0*/  FMUL.FTZ R30, R30, R0.reuse ;  /* 0x000000001e1e7220 */ /* 0x080fe20000410000 */
[-C--:B------:R-:W-:Y:S01]  /*1c8d0*/  FMUL.FTZ R31, R31, R0.reuse ;  /* 0x000000001f1f7220 */ /* 0x080fe20000410000 */
[----:B------:R-:W-:Y:S03]  /*1c8e0*/  LDSM.16.M88.4 R72, [R36+0x8800] ;  /* 0x008800002448783b */ /* 0x000fe60000000200 */
[----:B------:R-:W1:Y:S08]  /*1c8f0*/  MUFU.TANH R128, R34 ;  /* 0x0000002200807308 */ /* 0x000e700000002400 */
[----:B------:R3:W1:Y:S02]  /*1c900*/  MUFU.TANH R127, R35 ;  /* 0x00000023007f7308 */ /* 0x0006640000002400 */
[----:B---3--:R-:W-:Y:S08]  /*1c910*/  HMMA.16816.F32 R32, R4, R48, R20 ;  /* 0x000000300420723c */ /* 0x008ff00000001814 */
[----:B------:R-:W-:Y:S01]  /*1c920*/  HMMA.16816.F32 R20, R8, R70, R40 ;  /* 0x000000460814723c */ /* 0x000fe20000001828 */
[----:B------:R-:W3:Y:S01]  /*1c930*/  MUFU.TANH R126, R28 ;  /* 0x0000001c007e7308 */ /* 0x000ee20000002400 */
[----:B------:R-:W-:Y:S06]  /*1c940*/  LDSM.16.M88.4 R68, [R2+0x8800] ;  /* 0x008800000244783b */ /* 0x000fec0000000200 */
[----:B------:R-:W-:Y:S01]  /*1c950*/  HMMA.16816.F32 R40, R12, R58, R24 ;  /* 0x0000003a0c28723c */ /* 0x000fe20000001818 */
[----:B------:R-:W2:Y:S07]  /*1c960*/  LDSM.16.M88.4 R56, [R2+0x8000] ;  /* 0x008000000238783b */ /* 0x000eae0000000200 */
[----:B----4-:R-:W-:Y:S01]  /*1c970*/  HMMA.16816.F32 R24, R16, R60, RZ ;  /* 0x0000003c1018723c */ /* 0x010fe200000018ff */
[----:B------:R-:W4:Y:S08]  /*1c980*/  MUFU.TANH R125, R29 ;  /* 0x0000001d007d7308 */ /* 0x000f300000002400 */
[----:B------:R-:W1:Y:S08]  /*1c990*/  MUFU.TANH R124, R30 ;  /* 0x0000001e007c7308 */ /* 0x000e700000002400 */
[----:B------:R5:W1:Y:S01]  /*1c9a0*/  MUFU.TANH R123, R31 ;  /* 0x0000001f007b7308 */ /* 0x000a620000002400 */
[-C--:B------:R-:W-:Y:S01]  /*1c9b0*/  FMUL.FTZ R32, R32, R0.reuse ;  /* 0x0000000020207220 */ /* 0x080fe20000410000 */
[-C--:B------:R-:W-:Y:S01]  /*1c9c0*/  FMUL.FTZ R33, R33, R0.reuse ;  /* 0x0000000021217220 */ /* 0x080fe20000410000 */
[----:B-----5:R-:W-:Y:S08]  /*1c9d0*/  HMMA.16816.F32 R28, R4, R50, R20 ;  /* 0x00000032041c723c */ /* 0x020ff00000001814 */
[----:B------:R-:W-:Y:S08]  /*1c9e0*/  HMMA.16816.F32 R20, R8, R80, R44 ;  /* 0x000000500814723c */ /* 0x000ff0000000182c */
[----:B------:R-:W-:Y:S08]  /*1c9f0*/  HMMA.16816.F32 R48, R12, R76, R24 ;  /* 0x0000004c0c30723c */ /* 0x000ff00000001818 */
[----:B------:R-:W-:Y:S01]  /*1ca00*/  HMMA.16816.F32 R24, R16, R62, RZ ;  /* 0x0000003e1018723c */ /* 0x000fe200000018ff */
[----:B------:R-:W5:Y:S01]  /*1ca10*/  LDSM.16.M88.4 R60, [R38+0x9000] ;  /* 0x00900000263c783b */ /* 0x000f620000000200 */
[-C--:B------:R-:W-:Y:S01]  /*1ca20*/  FMUL.FTZ R34, R34, R0.reuse ;  /* 0x0000000022227220 */ /* 0x080fe20000410000 */
[-C--:B------:R-:W-:Y:S01]  /*1ca30*/  FMUL.FTZ R35, R35, R0.reuse ;  /* 0x0000000023237220 */ /* 0x080fe20000410000 */
[----:B------:R-:W1:Y:S08]  /*1ca40*/  MUFU.TANH R122, R32 ;  /* 0x00000020007a7308 */ /* 0x000e700000002400 */
[----:B------:R-:W1:Y:S08]  /*1ca50*/  MUFU.TANH R121, R33 ;  /* 0x0000002100797308 */ /* 0x000e700000002400 */
[----:B------:R-:W1:Y:S01]  /*1ca60*/  MUFU.TANH R120, R34 ;  /* 0x0000002200787308 */ /* 0x000e620000002400 */
[----:B------:R-:W-:Y:S01]  /*1ca70*/  HMMA.16816.F32 R44, R12, R78, R24 ;  /* 0x0000004e0c2c723c */ /* 0x000fe20000001818 */
[-C--:B------:R-:W-:Y:S01]  /*1ca80*/  FMUL.FTZ R28, R28, R0.reuse ;  /* 0x000000001c1c7220 */ /* 0x080fe20000410000 */
[-C--:B------:R-:W-:Y:S01]  /*1ca90*/  FMUL.FTZ R29, R29, R0.reuse ;  /* 0x000000001d1d7220 */ /* 0x080fe20000410000 */
[-C--:B------:R-:W-:Y:S01]  /*1caa0*/  FMUL.FTZ R30, R30, R0.reuse ;  /* 0x000000001e1e7220 */ /* 0x080fe20000410000 */
[-C--:B------:R-:W-:Y:S01]  /*1cab0*/  FMUL.FTZ R31, R31, R0.reuse ;  /* 0x000000001f1f7220 */ /* 0x080fe20000410000 */
[----:B------:R-:W-:Y:S02]  /*1cac0*/  LDSM.16.M88.4 R76, [R38+0x9800] ;  /* 0x00980000264c783b */ /* 0x000fe40000000200 */
[----:B------:R2:W1:Y:S01]  /*1cad0*/  MUFU.TANH R119, R35 ;  /* 0x0000002300777308 */ /* 0x0004620000002400 */
[----:B------:R-:W-:Y:S08]  /*1cae0*/  HMMA.16816.F32 R24, R16, R52, RZ ;  /* 0x000000341018723c */ /* 0x000ff000000018ff */
[----:B--2---:R-:W-:Y:S08]  /*1caf0*/  HMMA.16816.F32 R32, R4, R56, R20 ;  /* 0x000000380420723c */ /* 0x004ff00000001814 */
[----:B------:R-:W-:Y:S01]  /*1cb00*/  HMMA.16816.F32 R20, R8, R82, R40 ;  /* 0x000000520814723c */ /* 0x000fe20000001828 */
[----:B------:R-:W2:Y:S01]  /*1cb10*/  LDSM.16.M88.4 R80, [R66+0x9800] ;  /* 0x009800004250783b */ /* 0x000ea20000000200 */
[----:B------:R-:W1:Y:S08]  /*1cb20*/  MUFU.TANH R118, R28 ;  /* 0x0000001c00767308 */ /* 0x000e700000002400 */
[----:B------:R-:W1:Y:S08]  /*1cb30*/  MUFU.TANH R116, R29 ;  /* 0x0000001d00747308 */ /* 0x000e700000002400 */
[----:B------:R-:W1:Y:S08]  /*1cb40*/  MUFU.TANH R115, R30 ;  /* 0x0000001e00737308 */ /* 0x000e700000002400 */
[----:B------:R3:W1:Y:S02]  /*1cb50*/  MUFU.TANH R113, R31 ;  /* 0x0000001f00717308 */ /* 0x0006640000002400 */
[----:B---3--:R-:W-:Y:S01]  /*1cb60*/  HMMA.16816.F32 R28, R4, R58, R20 ;  /* 0x0000003a041c723c */ /* 0x008fe20000001814 */
[-C--:B------:R-:W-:Y:S01]  /*1cb70*/  FMUL.FTZ R32, R32, R0.reuse ;  /* 0x0000000020207220 */ /* 0x080fe20000410000 */
[-C--:B------:R-:W-:Y:S01]  /*1cb80*/  FMUL.FTZ R33, R33, R0.reuse ;  /* 0x0000000021217220 */ /* 0x080fe20000410000 */
[-C--:B------:R-:W-:Y:S01]  /*1cb90*/  FMUL.FTZ R34, R34, R0.reuse ;  /* 0x0000000022227220 */ /* 0x080fe20000410000 */
[-C--:B------:R-:W-:Y:S01]  /*1cba0*/  FMUL.FTZ R35, R35, R0.reuse ;  /* 0x0000000023237220 */ /* 0x080fe20000410000 */
[----:B------:R-:W-:Y:S03]  /*1cbb0*/  LDSM.16.M88.4 R56, [R2+0x9000] ;  /* 0x009000000238783b */ /* 0x000fe60000000200 */
[----:B------:R-:W-:Y:S08]  /*1cbc0*/  HMMA.16816.F32 R20, R8, R72, R48 ;  /* 0x000000480814723c */ /* 0x000ff00000001830 */
[----:B-----5:R-:W-:Y:S08]  /*1cbd0*/  HMMA.16816.F32 R48, R12, R60, R24 ;  /* 0x0000003c0c30723c */ /* 0x020ff00000001818 */
[----:B------:R-:W-:Y:S01]  /*1cbe0*/  HMMA.16816.F32 R24, R16, R54, RZ ;  /* 0x000000361018723c */ /* 0x000fe200000018ff */
[----:B------:R-:W3:Y:S01]  /*1cbf0*/  LDSM.16.M88.4 R52, [R36+0x9000] ;  /* 0x009000002434783b */ /* 0x000ee20000000200 */
[----:B------:R-:W1:Y:S06]  /*1cc00*/  MUFU.TANH R112, R32 ;  /* 0x0000002000707308 */ /* 0x000e6c0000002400 */
[----:B------:R-:W-:Y:S02]  /*1cc10*/  HMMA.16816.F32 R40, R4, R68, R20 ;  /* 0x000000440428723c */ /* 0x000fe40000001814 */
[----:B------:R-:W1:Y:S06]  /*1cc20*/  MUFU.TANH R111, R33 ;  /* 0x00000021006f7308 */ /* 0x000e6c0000002400 */
[----:B------:R-:W-:Y:S02]  /*1cc30*/  HMMA.16816.F32 R20, R8, R74, R44 ;  /* 0x0000004a0814723c */ /* 0x000fe4000000182c */
[----:B------:R-:W1:Y:S08]  /*1cc40*/  MUFU.TANH R107, R34 ;  /* 0x00000022006b7308 */ /* 0x000e700000002400 */
[----:B------:R5:W1:Y:S01]  /*1cc50*/  MUFU.TANH R106, R35 ;  /* 0x00000023006a7308 */ /* 0x000a620000002400 */
[-C--:B------:R-:W-:Y:S01]  /*1cc60*/  FMUL.FTZ R40, R40, R0.reuse ;  /* 0x0000000028287220 */ /* 0x080fe20000410000 */
[-C--:B------:R-:W-:Y:S01]  /*1cc70*/  FMUL.FTZ R41, R41, R0.reuse ;  /* 0x0000000029297220 */ /* 0x080fe20000410000 */
[-C--:B------:R-:W-:Y:S01]  /*1cc80*/  FMUL.FTZ R42, R42, R0.reuse ;  /* 0x000000002a2a7220 */ /* 0x080fe20000410000 */
[----:B-----5:R-:W-:Y:S01]  /*1cc90*/  HMMA.16816.F32 R32, R12, R62, R24 ;  /* 0x0000003e0c20723c */ /* 0x020fe20000001818 */
[----:B------:R-:W5:Y:S07]  /*1cca0*/  LDSM.16.M88.4 R60, [R36+0x9800] ;  /* 0x00980000243c783b */ /* 0x000f6e0000000200 */
[C---:B--2---:R-:W-:Y:S08]  /*1ccb0*/  HMMA.16816.F32 R24, R16.reuse, R80, RZ ;  /* 0x000000501018723c */ /* 0x044ff000000018ff */
[----:B------:R-:W-:Y:S01]  /*1ccc0*/  HMMA.16816.F32 R16, R16, R82, RZ ;  /* 0x000000521010723c */ /* 0x000fe200000018ff */
[-C--:B------:R-:W-:Y:S01]  /*1ccd0*/  FMUL.FTZ R43, R43, R0.reuse ;  /* 0x000000002b2b7220 */ /* 0x080fe20000410000 */
[----:B------:R-:W2:Y:S06]  /*1cce0*/  MUFU.TANH R84, R40 ;  /* 0x0000002800547308 */ /* 0x000eac0000002400 */
[----:B------:R-:W-:Y:S02]  /*1ccf0*/  HMMA.16816.F32 R44, R4, R70, R20 ;  /* 0x00000046042c723c */ /* 0x000fe40000001814 */
[----:B------:R-:W1:Y:S06]  /*1cd00*/  MUFU.TANH R71, R41 ;  /* 0x0000002900477308 */ /* 0x000e6c0000002400 */
[----:B---3--:R-:W-:Y:S02]  /*1cd10*/  HMMA.16816.F32 R20, R8, R52, R48 ;  /* 0x000000340814723c */ /* 0x008fe40000001830 */
[----:B------:R-:W3:Y:S06]  /*1cd20*/  MUFU.TANH R70, R42 ;  /* 0x0000002a00467308 */ /* 0x000eec0000002400 */
[C---:B------:R-:W-:Y:S02]  /*1cd30*/  HMMA.16816.F32 R24, R12.reuse, R76, R24 ;  /* 0x0000004c0c18723c */ /* 0x040fe40000001818 */
[----:B------:R4:W1:Y:S06]  /*1cd40*/  MUFU.TANH R69, R43 ;  /* 0x0000002b00457308 */ /* 0x00086c0000002400 */
[----:B------:R-:W-:Y:S01]  /*1cd50*/  HMMA.16816.F32 R12, R12, R78, R16 ;  /* 0x0000004e0c0c723c */ /* 0x000fe20000001810 */
[----:B----4-:R-:W4:Y:S01]  /*1cd60*/  LDSM.16.M88.4 R40, [R2+0x9800] ;  /* 0x009800000228783b */ /* 0x010f220000000200 */
[-C--:B------:R-:W-:Y:S01]  /*1cd70*/  FMUL.FTZ R28, R28, R0.reuse ;  /* 0x000000001c1c7220 */ /* 0x080fe20000410000 */
[-C--:B------:R-:W-:Y:S01]  /*1cd80*/  FMUL.FTZ R29, R29, R0.reuse ;  /* 0x000000001d1d7220 */ /* 0x080fe20000410000 */
[-C--:B------:R-:W-:Y:S01]  /*1cd90*/  FMUL.FTZ R30, R30, R0.reuse ;  /* 0x000000001e1e7220 */ /* 0x080fe20000410000 */
[-C--:B------:R-:W-:Y:S01]  /*1cda0*/  FMUL.FTZ R31, R31, R0.reuse ;  /* 0x000000001f1f7220 */ /* 0x080fe20000410000 */
[----:B------:R-:W1:Y:S01]  /*1cdb0*/  MUFU.TANH R103, R28 ;  /* 0x0000001c00677308 */ /* 0x000e620000002400 */
[----:B------:R-:W-:Y:S01]  /*1cdc0*/  MOV R79, R237 ;  /* 0x000000ed004f7202 */ /* 0x000fe20000000f00 */
[-C--:B------:R-:W-:Y:S01]  /*1cdd0*/  FMUL.FTZ R44, R44, R0.reuse ;  /* 0x000000002c2c7220 */ /* 0x080fe20000410000 */
[----:B------:R-:W-:Y:S01]  /*1cde0*/  MOV R77, R239 ;  /* 0x000000ef004d7202 */ /* 0x000fe20000000f00 */
[-C--:B------:R-:W-:Y:S01]  /*1cdf0*/  FMUL.FTZ R45, R45, R0.reuse ;  /* 0x000000002d2d7220 */ /* 0x080fe20000410000 */
[-C--:B------:R-:W-:Y:S01]  /*1ce00*/  FMUL.FTZ R46, R46, R0.reuse ;  /* 0x000000002e2e7220 */ /* 0x080fe20000410000 */
[----:B------:R-:W-:Y:S01]  /*1ce10*/  FMUL.FTZ R47, R47, R0 ;  /* 0x000000002f2f7220 */ /* 0x000fe20000410000 */
[----:B------:R-:W-:-:S04]  /*1ce20*/  DEPBAR.LE SB0, 0x0 ;  /* 0x000080000000791a */ /* 0x000fc80000000000 */
[----:B------:R-:W1:Y:S08]  /*1ce30*/  MUFU.TANH R102, R29 ;  /* 0x0000001d00667308 */ /* 0x000e700000002400 */
[----:B------:R-:W1:Y:S08]  /*1ce40*/  MUFU.TANH R99, R30 ;  /* 0x0000001e00637308 */ /* 0x000e700000002400 */
[----:B------:R2:W1:Y:S02]  /*1ce50*/  MUFU.TANH R87, R31 ;  /* 0x0000001f00577308 */ /* 0x0004640000002400 */
[----:B--2---:R-:W-:Y:S08]  /*1ce60*/  HMMA.16816.F32 R28, R8, R54, R32 ;  /* 0x00000036081c723c */ /* 0x004ff00000001820 */
[----:B------:R-:W-:Y:S08]  /*1ce70*/  HMMA.16816.F32 R32, R4, R56, R20 ;  /* 0x000000380420723c */ /* 0x000ff00000001814 */
[C---:B-----5:R-:W-:Y:S08]  /*1ce80*/  HMMA.16816.F32 R20, R8.reuse, R60, R24 ;  /* 0x0000003c0814723c */ /* 0x060ff00000001818 */
[----:B------:R-:W-:Y:S08]  /*1ce90*/  HMMA.16816.F32 R8, R8, R62, R12 ;  /* 0x0000003e0808723c */ /* 0x000ff0000000180c */
[C---:B------:R-:W-:Y:S08]  /*1cea0*/  HMMA.16816.F32 R24, R4.reuse, R58, R28 ;  /* 0x0000003a0418723c */ /* 0x040ff0000000181c */
[C---:B----4-:R-:W-:Y:S08]  /*1ceb0*/  HMMA.16816.F32 R16, R4.reuse, R40, R20 ;  /* 0x000000280410723c */ /* 0x050ff00000001814 */
[----:B------:R-:W-:Y:S01]  /*1cec0*/  HMMA.16816.F32 R4, R4, R42, R8 ;  /* 0x0000002a0404723c */ /* 0x000fe20000001808 */
[----:B------:R-:W-:-:S02]  /*1ced0*/  IADD3 R238, PT, PT, R79, -0x2, RZ ;  /* 0xfffffffe4fee7810 */ /* 0x000fc40007ffe0ff */
        /* <DEDUP_REMOVED lines=12> */
[----:B------:R-:W-:Y:S01]  /*1cfa0*/  ISETP.GT.AND P0, PT, R238, R77, PT ;  /* 0x0000004dee00720c */ /* 0x000fe20003f04270 */
[----:B------:R2:W4:Y:S03]  /*1cfb0*/  MUFU.TANH R36, R24 ;  /* 0x0000001800247308 */ /* 0x0005260000002400 */
[-C--:B------:R-:W-:Y:S01]  /*1cfc0*/  FMUL.FTZ R4, R4, R0.reuse ;  /* 0x0000000004047220 */ /* 0x080fe20000410000 */
[-C--:B------:R-:W-:Y:S01]  /*1cfd0*/  FMUL.FTZ R5, R5, R0.reuse ;  /* 0x0000000005057220 */ /* 0x080fe20000410000 */
[-C--:B------:R-:W-:Y:S01]  /*1cfe0*/  FMUL.FTZ R6, R6, R0.reuse ;  /* 0x0000000006067220 */ /* 0x080fe20000410000 */
[----:B------:R-:W-:-:S02]  /*1cff0*/  FMUL.FTZ R7, R7, R0 ;  /* 0x0000000007077220 */ /* 0x000fc40000410000 */
[----:B------:R2:W1:Y:S08]  /*1d000*/  MUFU.TANH R41, R27 ;  /* 0x0000001b00297308 */ /* 0x0004700000002400 */
        /* <DEDUP_REMOVED lines=8> */
[----:B------:R-:W1:Y:S08]  /*1d090*/  MUFU.TANH R25, R25 ;  /* 0x0000001900197308 */ /* 0x000e700000002400 */
[----:B------:R-:W1:Y:S08]  /*1d0a0*/  MUFU.TANH R26, R26 ;  /* 0x0000001a001a7308 */ /* 0x000e700000002400 */
[----:B------:R2:W1:Y:S08]  /*1d0b0*/  MUFU.TANH R53, R16 ;  /* 0x0000001000357308 */ /* 0x0004700000002400 */
[----:B------:R2:W1:Y:S08]  /*1d0c0*/  MUFU.TANH R27, R17 ;  /* 0x00000011001b7308 */ /* 0x0004700000002400 */
[----:B------:R2:W1:Y:S08]  /*1d0d0*/  MUFU.TANH R24, R18 ;  /* 0x0000001200187308 */ /* 0x0004700000002400 */
[----:B------:R2:W1:Y:S08]  /*1d0e0*/  MUFU.TANH R40, R19 ;  /* 0x0000001300287308 */ /* 0x0004700000002400 */
[----:B------:R2:W1:Y:S08]  /*1d0f0*/  MUFU.TANH R43, R4 ;  /* 0x00000004002b7308 */ /* 0x0004700000002400 */
[----:B------:R2:W1:Y:S08]  /*1d100*/  MUFU.TANH R55, R5 ;  /* 0x0000000500377308 */ /* 0x0004700000002400 */
[----:B------:R2:W1:Y:S08]  /*1d110*/  MUFU.TANH R42, R6 ;  /* 0x00000006002a7308 */ /* 0x0004700000002400 */
[----:B------:R2:W1:Y:S01]  /*1d120*/  MUFU.TANH R56, R7 ;  /* 0x0000000700387308 */ /* 0x0004620000002400 */
[----:B------:R-:W-:Y:S01]  /*1d130*/  BSSY.RECONVERGENT B1, `(.L_x_7841) ;  /* 0x000008c000017945 */ /* 0x000fe20003800200 */
[----:B------:R-:W-:Y:S06]  /*1d140*/  BAR.SYNC.DEFER_BLOCKING 0x0 ;  /* 0x0000000000007b1d */ /* 0x000fec0000010000 */
[----:B---34-:R-:W-:Y:S05]  /*1d150*/  @!P0 BRA `(.L_x_7842) ;  /* 0x0000000800248947 */ /* 0x018fea0003800000 */
[----:B------:R-:W-:Y:S04]  /*1d160*/  BSSY.RECONVERGENT B0, `(.L_x_7843) ;  /* 0x0000052000007945 */ /* 0x000fe80003800200 */
[----:B------:R-:W-:Y:S05]  /*1d170*/  @!P6 BRA `(.L_x_7844) ;  /* 0x000000040010e947 */ /* 0x000fea0003800000 */
[----:B------:R-:W3:Y:S04]  /*1d180*/  LD.E R2, desc[UR4][R134.64+0x170] ;  /* 0x0001700486027980 */ /* 0x000ee8000c101900 */
[----:B------:R-:W4:Y:S01]  /*1d190*/  LDL.64 R240, [R1+0x58] ;  /* 0x0000580001f07983 */ /* 0x000f220000100a00 */
[----:B------:R-:W-:-:S05]  /*1d1a0*/  SHF.L.U32 R3, R79, 0x8, RZ ;  /* 0x000000084f037819 */ /* 0x000fca00000006ff */
[C---:B------:R-:W-:Y:S02]  /*1d1b0*/  VIADD R8, R3.reuse, 0xfffffd00 ;  /* 0xfffffd0003087836 */ /* 0x040fe40000000000 */
[----:B------:R-:W-:-:S03]  /*1d1c0*/  VIADD R9, R3, 0xfffffe00 ;  /* 0xfffffe0003097836 */ /* 0x000fc60000000000 */
[----:B--2---:R-:W-:Y:S02]  /*1d1d0*/  IABS R6, R8 ;  /* 0x0000000800067213 */ /* 0x004fe40000000000 */
[----:B------:R-:W-:Y:S02]  /*1d1e0*/  IABS R10, R9 ;  /* 0x00000009000a7213 */ /* 0x000fe40000000000 */
[----:B---3--:R-:W-:-:S04]  /*1d1f0*/  IABS R0, R2 ;  /* 0x0000000200007213 */ /* 0x008fc80000000000 */
[----:B------:R-:W2:Y:S08]  /*1d200*/  I2F.RP R4, R0 ;  /* 0x0000000000047306 */ /* 0x000eb00000209400 */
[----:B--2---:R-:W2:Y:S02]  /*1d210*/  MUFU.RCP R4, R4 ;  /* 0x0000000400047308 */ /* 0x004ea40000001000 */
[----:B--2---:R-:W-:-:S06]  /*1d220*/  VIADD R4, R4, 0xffffffe ;  /* 0x0ffffffe04047836 */ /* 0x004fcc0000000000 */
[----:B------:R-:W2:Y:S01]  /*1d230*/  F2I.FTZ.U32.TRUNC.NTZ R5, R4 ;  /* 0x0000000400057305 */ /* 0x000ea2000021f000 */
[----:B------:R-:W-:Y:S01]  /*1d240*/  IABS R7, R2 ;  /* 0x0000000200077213 */ /* 0x000fe20000000000 */
[----:B--2---:R-:W-:-:S04]  /*1d250*/  IMAD.MOV R4, RZ, RZ, -R5 ;  /* 0x000000ffff047224 */ /* 0x004fc800078e0a05 */
[----:B------:R-:W-:Y:S01]  /*1d260*/  IMAD R3, R4, R0, RZ ;  /* 0x0000000004037224 */ /* 0x000fe200078e02ff */
[----:B------:R-:W-:-:S05]  /*1d270*/  MOV R4, RZ ;  /* 0x000000ff00047202 */ /* 0x000fca0000000f00 */
[----:B------:R-:W-:-:S04]  /*1d280*/  IMAD.HI.U32 R4, R5, R3, R4 ;  /* 0x0000000305047227 */ /* 0x000fc800078e0004 */
[----:B------:R-:W-:Y:S01]  /*1d290*/  IMAD.MOV.U32 R5, RZ, RZ, R6 ;  /* 0x000000ffff057224 */ /* 0x000fe200078e0006 */
[----:B------:R-:W-:Y:S01]  /*1d2a0*/  MOV R6, R10 ;  /* 0x0000000a00067202 */ /* 0x000fe20000000f00 */
        /* <DEDUP_REMOVED lines=28> */
[----:B------:R3:W4:Y:S04]  /*1d470*/  LD.E R10, desc[UR4][R8.64] ;  /* 0x00000004080a7980 */ /* 0x000728000c101900 */
[----:B------:R-:W4:Y:S04]  /*1d480*/  LD.E R9, desc[UR4][R6.64] ;  /* 0x0000000406097980 */ /* 0x000f28000c101900 */
[----:B------:R-:W5:Y:S01]  /*1d490*/  LD.E.64 R6, desc[UR4][R134.64+0x20] ;  /* 0x0000200486067980 */ /* 0x000f62000c101b00 */
        /* <DEDUP_REMOVED lines=18> */
.L_x_7844:
[----:B------:R-:W3:Y:S01]  /*1d5c0*/  LD.E R0, desc[UR4][R134.64+0x38] ;  /* 0x0000380486007980 */ /* 0x000ee2000c101900 */
[----:B------:R-:W-:Y:S01]  /*1d5d0*/  UMOV UR6, URZ ;  /* 0x000000ff00067c82 */ /* 0x000fe20008000000 */
[----:B--2---:R-:W-:Y:S01]  /*1d5e0*/  IMAD.MOV.U32 R4, RZ, RZ, R236 ;  /* 0x000000ffff047224 */ /* 0x004fe200078e00ec */
        /* <DEDUP_REMOVED lines=9> */
.L_x_7845:
[----:B------:R-:W-:Y:S05]  /*1d680*/  BSYNC.RECONVERGENT B0 ;  /* 0x0000000000007941 */ /* 0x000fea0003800200 */
.L_x_7843:
        /* <DEDUP_REMOVED lines=54> */
.L_x_7842:
[----:B------:R-:W-:Y:S05]  /*1d9f0*/  BSYNC.RECONVERGENT B1 ;  /* 0x0000000000017941 */ /* 0x000fea0003800200 */
.L_x_7841:
[----:B------:R-:W2:Y:S04]  /*1da00*/  LDL.LU R0, [R1+0x14] ;  /* 0x0000140001007983 */ /* 0x000ea80000300800 */
[----:B---3--:R-:W3:Y:S01]  /*1da10*/  LDL R2, [R1+0x78] ;  /* 0x0000780001027983 */ /* 0x008ee20000100800 */
[----:B------:R-:W-:Y:S02]  /*1da20*/  IMAD.MOV.U32 R76, RZ, RZ, R230 ;  /* 0x000000ffff4c7224 */ /* 0x000fe400078e00e6 */
[----:B------:R-:W-:Y:S02]  /*1da30*/  IMAD.MOV.U32 R59, RZ, RZ, R226 ;  /* 0x000000ffff3b7224 */ /* 0x000fe400078e00e2 */
[----:B--2---:R-:W-:Y:S02]  /*1da40*/  IMAD.MOV.U32 R7, RZ, RZ, R0 ;  /* 0x000000ffff077224 */ /* 0x004fe400078e0000 */
[----:B---3--:R-:W-:-:S04]  /*1da50*/  IMAD R2, R79, 0x100, R2 ;  /* 0x000001004f027824 */ /* 0x008fc800078e0202 */
[C---:B------:R-:W-:Y:S02]  /*1da60*/  VIADD R3, R2.reuse, 0xfffffe00 ;  /* 0xfffffe0002037836 */ /* 0x040fe40000000000 */
[C---:B------:R-:W-:Y:S02]  /*1da70*/  VIADD R0, R2.reuse, 0xfffffe01 ;  /* 0xfffffe0102007836 */ /* 0x040fe40000000000 */
[----:B------:R-:W-:Y:S01]  /*1da80*/  VIADD R6, R2, 0xfffffe09 ;  /* 0xfffffe0902067836 */ /* 0x000fe20000000000 */
[-C--:B------:R-:W-:Y:S02]  /*1da90*/  ISETP.GE.AND P2, PT, R3, R227.reuse, PT ;  /* 0x000000e30300720c */ /* 0x080fe40003f46270 */
[----:B------:R-:W-:Y:S02]  /*1daa0*/  ISETP.GE.AND P1, PT, R0, R227, PT ;  /* 0x000000e30000720c */ /* 0x000fe40003f26270 */
[----:B------:R-:W-:Y:S02]  /*1dab0*/  FSEL R4, R224, -INF , P2 ;  /* 0xff800000e0047808 */ /* 0x000fe40001000000 */
[----:B------:R-:W-:-:S02]  /*1dac0*/  ISETP.GE.AND P6, PT, R0, R229, PT ;  /* 0x000000e50000720c */ /* 0x000fc40003fc6270 */
[CC--:B------:R-:W-:Y:S02]  /*1dad0*/  ISETP.GE.AND P5, PT, R0.reuse, R228.reuse, PT ;  /* 0x000000e40000720c */ /* 0x0c0fe40003fa6270 */
[----:B------:R-:W-:Y:S01]  /*1dae0*/  ISETP.GE.AND P2, PT, R0, R231, PT ;  /* 0x000000e70000720c */ /* 0x000fe20003f46270 */
[----:B------:R-:W-:Y:S01]  /*1daf0*/  VIADD R0, R2, 0xfffffe08 ;  /* 0xfffffe0802007836 */ /* 0x000fe20000000000 */
[C---:B------:R-:W-:Y:S02]  /*1db00*/  ISETP.GE.AND P0, PT, R3.reuse, R228, PT ;  /* 0x000000e40300720c */ /* 0x040fe40003f06270 */
[C---:B------:R-:W-:Y:S02]  /*1db10*/  ISETP.GE.AND P4, PT, R3.reuse, R229, PT ;  /* 0x000000e50300720c */ /* 0x040fe40003f86270 */
[----:B------:R-:W-:Y:S02]  /*1db20*/  ISETP.GE.AND P3, PT, R3, R231, PT ;  /* 0x000000e70300720c */ /* 0x000fe40003f66270 */
[----:B------:R-:W-:-:S02]  /*1db30*/  FSEL R3, R220, -INF , P0 ;  /* 0xff800000dc037808 */ /* 0x000fc40000000000 */
[----:B------:R-:W-:Y:S02]  /*1db40*/  ISETP.GE.AND P0, PT, R0, R229, PT ;  /* 0x000000e50000720c */ /* 0x000fe40003f06270 */
[----:B------:R-:W-:Y:S02]  /*1db50*/  P2R R5, PR, RZ, 0x4 ;  /* 0x00000004ff057803 */ /* 0x000fe40000000000 */
[----:B------:R-:W-:Y:S02]  /*1db60*/  FSEL R19, R3, -INF , !P3 ;  /* 0xff80000003137808 */ /* 0x000fe40005800000 */
[----:B------:R-:W-:Y:S02]  /*1db70*/  FSEL R15, R4, -INF , !P4 ;  /* 0xff800000040f7808 */ /* 0x000fe40006000000 */
[----:B------:R-:W-:Y:S02]  /*1db80*/  P2R R3, PR, RZ, 0x1 ;  /* 0x00000001ff037803 */ /* 0x000fe40000000000 */
[----:B------:R-:W-:-:S02]  /*1db90*/  ISETP.GE.AND P4, PT, R0, R227, PT ;  /* 0x000000e30000720c */ /* 0x000fc40003f86270 */
[C---:B------:R-:W-:Y:S02]  /*1dba0*/  ISETP.GE.AND P0, PT, R0.reuse, R228, PT ;  /* 0x000000e40000720c */ /* 0x040fe40003f06270 */
[----:B------:R-:W-:Y:S02]  /*1dbb0*/  ISETP.GE.AND P2, PT, R0, R231, PT ;  /* 0x000000e70000720c */ /* 0x000fe40003f46270 */
[----:B------:R-:W-:Y:S01]  /*1dbc0*/  ISETP.NE.AND P3, PT, R5, RZ, PT ;  /* 0x000000ff0500720c */ /* 0x000fe20003f65270 */
[----:B------:R-:W-:Y:S01]  /*1dbd0*/  VIADD R5, R2, 0xfffffe11 ;  /* 0xfffffe1102057836 */ /* 0x000fe20000000000 */
[----:B------:R-:W-:Y:S02]  /*1dbe0*/  FSEL R0, R219, -INF , P5 ;  /* 0xff800000db007808 */ /* 0x000fe40002800000 */
[----:B------:R-:W-:Y:S02]  /*1dbf0*/  FSEL R4, R221, -INF , P1 ;  /* 0xff800000dd047808 */ /* 0x000fe40000800000 */
[----:B------:R-:W-:Y:S01]  /*1dc00*/  FSEL R16, R0, -INF , !P3 ;  /* 0xff80000000107808 */ /* 0x000fe20005800000 */
[----:B------:R-:W-:Y:S01]  /*1dc10*/  VIADD R0, R2, 0xfffffe10 ;  /* 0xfffffe1002007836 */ /* 0x000fe20000000000 */
[----:B------:R-:W-:-:S02]  /*1dc20*/  FSEL R14, R4, -INF , !P6 ;  /* 0xff800000040e7808 */ /* 0x000fc40007000000 */
[----:B------:R-:W-:Y:S02]  /*1dc30*/  FSEL R4, R218, -INF , P4 ;  /* 0xff800000da047808 */ /* 0x000fe40002000000 */
[----:B------:R-:W-:Y:S02]  /*1dc40*/  ISETP.NE.AND P4, PT, R3, RZ, PT ;  /* 0x000000ff0300720c */ /* 0x000fe40003f85270 */
[----:B------:R-:W-:Y:S02]  /*1dc50*/  FSEL R3, R216, -INF , P0 ;  /* 0xff800000d8037808 */ /* 0x000fe40000000000 */
[----:B------:R-:W-:Y:S02]  /*1dc60*/  ISETP.GE.AND P0, PT, R0, R229, PT ;  /* 0x000000e50000720c */ /* 0x000fe40003f06270 */
[----:B------:R-:W-:Y:S02]  /*1dc70*/  ISETP.GE.AND P3, PT, R6, R228, PT ;  /* 0x000000e40600720c */ /* 0x000fe40003f66270 */
[----:B------:R-:W-:-:S02]  /*1dc80*/  FSEL R18, R3, -INF , !P2 ;  /* 0xff80000003127808 */ /* 0x000fc40005000000 */
[-C--:B------:R-:W-:Y:S02]  /*1dc90*/  ISETP.GE.AND P1, PT, R6, R227.reuse, PT ;  /* 0x000000e30600720c */ /* 0x080fe40003f26270 */
[----:B------:R-:W-:Y:S02]  /*1dca0*/  FSEL R12, R4, -INF , !P4 ;  /* 0xff800000040c7808 */ /* 0x000fe40006000000 */
[----:B------:R-:W-:Y:S02]  /*1dcb0*/  P2R R3, PR, RZ, 0x1 ;  /* 0x00000001ff037803 */ /* 0x000fe40000000000 */
[C---:B------:R-:W-:Y:S02]  /*1dcc0*/  ISETP.GE.AND P4, PT, R0.reuse, R227, PT ;  /* 0x000000e30000720c */ /* 0x040fe40003f86270 */
[C---:B------:R-:W-:Y:S02]  /*1dcd0*/  ISETP.GE.AND P0, PT, R0.reuse, R228, PT ;  /* 0x000000e40000720c */ /* 0x040fe40003f06270 */
[----:B------:R-:W-:-:S02]  /*1dce0*/  ISETP.GE.AND P2, PT, R0, R231, PT ;  /* 0x000000e70000720c */ /* 0x000fc40003f46270 */
[C---:B------:R-:W-:Y:S02]  /*1dcf0*/  ISETP.GE.AND P5, PT, R6.reuse, R231, PT ;  /* 0x000000e70600720c */ /* 0x040fe40003fa6270 */
[----:B------:R-:W-:Y:S02]  /*1dd00*/  FSEL R0, R215, -INF , P3 ;  /* 0xff800000d7007808 */ /* 0x000fe40001800000 */
[----:B------:R-:W-:Y:S02]  /*1dd10*/  ISETP.GE.AND P6, PT, R6, R229, PT ;  /* 0x000000e50600720c */ /* 0x000fe40003fc6270 */
        /* <DEDUP_REMOVED lines=16> */
[----:B------:R-:W-:Y:S02]  /*1de20*/  ISETP.GE.AND P5, PT, R5, R231, PT ;  /* 0x000000e70500720c */ /* 0x000fe40003fa6270 */
[----:B------:R-:W-:Y:S02]  /*1de30*/  FSEL R0, R211, -INF , P3 ;  /* 0xff800000d3007808 */ /* 0x000fe40001800000 */
[----:B------:R-:W-:Y:S01]  /*1de40*/  ISETP.GE.AND P6, PT, R5, R229, PT ;  /* 0x000000e50500720c */ /* 0x000fe20003fc6270 */
[----:B------:R-:W-:Y:S01]  /*1de50*/  VIADD R5, R2, 0xfffffe19 ;  /* 0xfffffe1902057836 */ /* 0x000fe20000000000 */
        /* <DEDUP_REMOVED lines=108> */
[C---:B------:R-:W-:Y:S02]  /*1e520*/  ISETP.GE.AND P3, PT, R5.reuse, R228, PT ;  /* 0x000000e40500720c */ /* 0x040fe40003f66270 */
[----:B------:R-:W-:-:S02]  /*1e530*/  ISETP.GE.AND P1, PT, R5, R227, PT ;  /* 0x000000e30500720c */ /* 0x000fc40003f26270 */
[----:B------:R-:W-:Y:S02]  /*1e540*/  FSEL R88, R3, -INF , !P2 ;  /* 0xff80000003587808 */ /* 0x000fe40005000000 */
        /* <DEDUP_REMOVED lines=9> */
[----:B------:R-:W-:Y:S01]  /*1e5e0*/  FSEL R4, R190, -INF , P1 ;  /* 0xff800000be047808 */ /* 0x000fe20000800000 */
[----:B------:R-:W-:Y:S01]  /*1e5f0*/  IMAD.MOV.U32 R190, RZ, RZ, R7 ;  /* 0x000000ffffbe7224 */ /* 0x000fe200078e0007 */
[----:B------:R-:W-:Y:S01]  /*1e600*/  FSEL R89, R0, -INF , !P5 ;  /* 0xff80000000597808 */ /* 0x000fe20006800000 */
[----:B------:R-:W-:Y:S01]  /*1e610*/  VIADD R0, R2, 0xfffffe50 ;  /* 0xfffffe5002007836 */ /* 0x000fe20000000000 */
[----:B------:R-:W-:Y:S01]  /*1e620*/  FSEL R75, R4, -INF , !P6 ;  /* 0xff800000044b7808 */ /* 0x000fe20007000000 */
[----:B------:R-:W-:Y:S01]  /*1e630*/  VIADD R7, R2, 0xfffffea9 ;  /* 0xfffffea902077836 */ /* 0x000fe20000000000 */
[----:B------:R-:W-:-:S02]  /*1e640*/  FSEL R4, R189, -INF , P4 ;  /* 0xff800000bd047808 */ /* 0x000fc40002000000 */
[----:B------:R-:W-:Y:S02]  /*1e650*/  ISETP.NE.AND P4, PT, R3, RZ, PT ;  /* 0x000000ff0300720c */ /* 0x000fe40003f85270 */
[----:B------:R-:W-:Y:S02]  /*1e660*/  ISETP.GE.AND P1, PT, R5, R227, PT ;  /* 0x000000e30500720c */ /* 0x000fe40003f26270 */
[----:B------:R-:W-:Y:S02]  /*1e670*/  FSEL R3, R67, -INF , P0 ;  /* 0xff80000043037808 */ /* 0x000fe40000000000 */
[----:B------:R-:W-:Y:S02]  /*1e680*/  ISETP.GE.AND P0, PT, R0, R229, PT ;  /* 0x000000e50000720c */ /* 0x000fe40003f06270 */
[----:B------:R-:W-:Y:S02]  /*1e690*/  FSEL R67, R4, -INF , !P4 ;  /* 0xff80000004437808 */ /* 0x000fe40006000000 */
[----:B------:R-:W-:-:S02]  /*1e6a0*/  ISETP.GE.AND P3, PT, R5, R228, PT ;  /* 0x000000e40500720c */ /* 0x000fc40003f66270 */
[----:B------:R-:W-:Y:S02]  /*1e6b0*/  FSEL R4, R86, -INF , P1 ;  /* 0xff80000056047808 */ /* 0x000fe40000800000 */
        /* <DEDUP_REMOVED lines=9> */
[----:B------:R-:W-:Y:S01]  /*1e750*/  FSEL R85, R0, -INF , !P5 ;  /* 0xff80000000557808 */ /* 0x000fe20006800000 */
[----:B------:R-:W-:Y:S01]  /*1e760*/  VIADD R0, R2, 0xfffffe58 ;  /* 0xfffffe5802007836 */ /* 0x000fe20000000000 */
[----:B------:R-:W-:Y:S02]  /*1e770*/  FSEL R74, R4, -INF , !P6 ;  /* 0xff800000044a7808 */ /* 0x000fe40007000000 */
[----:B------:R-:W-:-:S02]  /*1e780*/  FSEL R4, R188, -INF , P4 ;  /* 0xff800000bc047808 */ /* 0x000fc40002000000 */
[----:B------:R-:W-:Y:S02]  /*1e790*/  ISETP.NE.AND P4, PT, R3, RZ, PT ;  /* 0x000000ff0300720c */ /* 0x000fe40003f85270 */
[----:B------:R-:W-:Y:S02]  /*1e7a0*/  FSEL R3, R96, -INF , P0 ;  /* 0xff80000060037808 */ /* 0x000fe40000000000 */
[----:B------:R-:W-:Y:S02]  /*1e7b0*/  ISETP.GE.AND P0, PT, R0, R229, PT ;  /* 0x000000e50000720c */ /* 0x000fe40003f06270 */
[----:B------:R-:W-:Y:S02]  /*1e7c0*/  ISETP.GE.AND P3, PT, R5, R228, PT ;  /* 0x000000e40500720c */ /* 0x000fe40003f66270 */
[----:B------:R-:W-:Y:S02]  /*1e7d0*/  FSEL R96, R3, -INF , !P2 ;  /* 0xff80000003607808 */ /* 0x000fe40005000000 */
[----:B------:R-:W-:-:S02]  /*1e7e0*/  ISETP.GE.AND P1, PT, R5, R227, PT ;  /* 0x000000e30500720c */ /* 0x000fc40003f26270 */
[----:B------:R-:W-:Y:S02]  /*1e7f0*/  FSEL R80, R4, -INF , !P4 ;  /* 0xff80000004507808 */ /* 0x000fe40006000000 */
[----:B------:R-:W-:Y:S02]  /*1e800*/  P2R R3, PR, RZ, 0x1 ;  /* 0x00000001ff037803 */ /* 0x000fe40000000000 */
[C---:B------:R-:W-:Y:S02]  /*1e810*/  ISETP.GE.AND P4, PT, R0.reuse, R227, PT ;  /* 0x000000e30000720c */ /* 0x040fe40003f86270 */
[C---:B------:R-:W-:Y:S02]  /*1e820*/  ISETP.GE.AND P0, PT, R0.reuse, R228, PT ;  /* 0x000000e40000720c */ /* 0x040fe40003f06270 */
[-C--:B------:R-:W-:Y:S02]  /*1e830*/  ISETP.GE.AND P2, PT, R0, R231.reuse, PT ;  /* 0x000000e70000720c */ /* 0x080fe40003f46270 */
[----:B------:R-:W-:-:S02]  /*1e840*/  ISETP.GE.AND P5, PT, R5, R231, PT ;  /* 0x000000e70500720c */ /* 0x000fc40003fa6270 */
[----:B------:R-:W-:Y:S02]  /*1e850*/  FSEL R0, R95, -INF , P3 ;  /* 0xff8000005f007808 */ /* 0x000fe40001800000 */
[----:B------:R-:W-:Y:S01]  /*1e860*/  ISETP.GE.AND P6, PT, R5, R229, PT ;  /* 0x000000e50500720c */ /* 0x000fe20003fc6270 */
[----:B------:R-:W-:Y:S01]  /*1e870*/  VIADD R5, R2, 0xfffffe59 ;  /* 0xfffffe5902057836 */ /* 0x000fe20000000000 */
[----:B------:R-:W-:Y:S02]  /*1e880*/  FSEL R4, R187, -INF , P1 ;  /* 0xff800000bb047808 */ /* 0x000fe40000800000 */
        /* <DEDUP_REMOVED lines=27> */
[C---:B------:R-:W-:Y:S02]  /*1ea40*/  ISETP.GE.AND P3, PT, R5.reuse, R228, PT ;  /* 0x000000e40500720c */ /* 0x040fe40003f66270 */
[----:B------:R-:W-:Y:S02]  /*1ea50*/  ISETP.GE.AND P1, PT, R5, R227, PT ;  /* 0x000000e30500720c */ /* 0x000fe40003f26270 */
[----:B------:R-:W-:-:S02]  /*1ea60*/  FSEL R109, R3, -INF , !P2 ;  /* 0xff800000036d7808 */ /* 0x000fc40005000000 */
        /* <DEDUP_REMOVED lines=15> */
[C---:B------:R-:W-:Y:S02]  /*1eb60*/  ISETP.GE.AND P1, PT, R5.reuse, R227, PT ;  /* 0x000000e30500720c */ /* 0x040fe40003f26270 */
        /* <DEDUP_REMOVED lines=124> */
[C---:B------:R-:W-:Y:S02]  /*1f330*/  ISETP.GE.AND P6, PT, R5.reuse, R229, PT ;  /* 0x000000e50500720c */ /* 0x040fe40003fc6270 */
[----:B------:R-:W-:Y:S01]  /*1f340*/  ISETP.GE.AND P5, PT, R5, R231, PT ;  /* 0x000000e70500720c */ /* 0x000fe20003fa6270 */
[----:B------:R-:W-:Y:S01]  /*1f350*/  VIADD R5, R2, 0xfffffea1 ;  /* 0xfffffea102057836 */ /* 0x000fe20000000000 */
[----:B------:R-:W-:Y:S02]  /*1f360*/  FSEL R169, R4, -INF , !P4 ;  /* 0xff80000004a97808 */ /* 0x000fe40006000000 */
[----:B------:R-:W-:Y:S02]  /*1f370*/  P2R R3, PR, RZ, 0x1 ;  /* 0x00000001ff037803 */ /* 0x000fe40000000000 */
[C---:B------:R-:W-:Y:S02]  /*1f380*/  ISETP.GE.AND P4, PT, R0.reuse, R227, PT ;  /* 0x000000e30000720c */ /* 0x040fe40003f86270 */
[----:B------:R-:W-:-:S02]  /*1f390*/  ISETP.GE.AND P0, PT, R0, R228, PT ;  /* 0x000000e40000720c */ /* 0x000fc40003f06270 */
[----:B------:R-:W-:Y:S02]  /*1f3a0*/  ISETP.GE.AND P2, PT, R0, R231, PT ;  /* 0x000000e70000720c */ /* 0x000fe40003f46270 */
[----:B------:R-:W-:Y:S02]  /*1f3b0*/  FSEL R0, R131, -INF , P3 ;  /* 0xff80000083007808 */ /* 0x000fe40001800000 */
[----:B------:R-:W-:Y:S02]  /*1f3c0*/  FSEL R4, R133, -INF , P1 ;  /* 0xff80000085047808 */ /* 0x000fe40000800000 */
[----:B------:R-:W-:Y:S02]  /*1f3d0*/  ISETP.GE.AND P3, PT, R5, R229, PT ;  /* 0x000000e50500720c */ /* 0x000fe40003f66270 */
[----:B------:R-:W-:Y:S01]  /*1f3e0*/  FSEL R206, R0, -INF , !P5 ;  /* 0xff80000000ce7808 */ /* 0x000fe20006800000 */
[----:B------:R-:W-:Y:S01]  /*1f3f0*/  VIADD R0, R2, 0xfffffea8 ;  /* 0xfffffea802007836 */ /* 0x000fe20000000000 */
[----:B------:R-:W-:-:S02]  /*1f400*/  FSEL R202, R4, -INF , !P6 ;  /* 0xff80000004ca7808 */ /* 0x000fc40007000000 */
[----:B-1----:R-:W-:Y:S02]  /*1f410*/  FSEL R4, R128, -INF , P0 ;  /* 0xff80000080047808 */ /* 0x002fe40000000000 */
[----:B------:R-:W-:Y:S02]  /*1f420*/  ISETP.GE.AND P1, PT, R5, R227, PT ;  /* 0x000000e30500720c */ /* 0x000fe40003f26270 */
[----:B------:R-:W-:Y:S02]  /*1f430*/  ISETP.NE.AND P5, PT, R3, RZ, PT ;  /* 0x000000ff0300720c */ /* 0x000fe40003fa5270 */
[----:B------:R-:W-:Y:S02]  /*1f440*/  P2R R6, PR, RZ, 0x8 ;  /* 0x00000008ff067803 */ /* 0x000fe40000000000 */
[----:B------:R-:W-:Y:S02]  /*1f450*/  FSEL R3, R130, -INF , P4 ;  /* 0xff80000082037808 */ /* 0x000fe40002000000 */
[----:B------:R-:W-:-:S02]  /*1f460*/  ISETP.GE.AND P0, PT, R0, R229, PT ;  /* 0x000000e50000720c */ /* 0x000fc40003f06270 */
[C---:B------:R-:W-:Y:S02]  /*1f470*/  ISETP.GE.AND P3, PT, R5.reuse, R228, PT ;  /* 0x000000e40500720c */ /* 0x040fe40003f66270 */
[----:B------:R-:W-:Y:S02]  /*1f480*/  ISETP.GE.AND P6, PT, R5, R231, PT ;  /* 0x000000e70500720c */ /* 0x000fe40003fc6270 */
[----:B------:R-:W-:Y:S02]  /*1f490*/  FSEL R212, R4, -INF , !P2 ;  /* 0xff80000004d47808 */ /* 0x000fe40005000000 */
[----:B------:R-:W-:Y:S02]  /*1f4a0*/  FSEL R5, R129, -INF , P1 ;  /* 0xff80000081057808 */ /* 0x000fe40000800000 */
[----:B------:R-:W-:Y:S02]  /*1f4b0*/  ISETP.NE.AND P2, PT, R6, RZ, PT ;  /* 0x000000ff0600720c */ /* 0x000fe40003f45270 */
[----:B------:R-:W-:-:S02]  /*1f4c0*/  FSEL R183, R3, -INF , !P5 ;  /* 0xff80000003b77808 */ /* 0x000fc40006800000 */
[----:B------:R-:W-:Y:S02]  /*1f4d0*/  P2R R3, PR, RZ, 0x1 ;  /* 0x00000001ff037803 */ /* 0x000fe40000000000 */
[C---:B------:R-:W-:Y:S02]  /*1f4e0*/  ISETP.GE.AND P5, PT, R0.reuse, R227, PT ;  /* 0x000000e30000720c */ /* 0x040fe40003fa6270 */
[C---:B------:R-:W-:Y:S02]  /*1f4f0*/  ISETP.GE.AND P0, PT, R0.reuse, R228, PT ;  /* 0x000000e40000720c */ /* 0x040fe40003f06270 */
[----:B------:R-:W-:Y:S02]  /*1f500*/  ISETP.GE.AND P4, PT, R0, R231, PT ;  /* 0x000000e70000720c */ /* 0x000fe40003f86270 */
[----:B------:R-:W-:Y:S02]  /*1f510*/  FSEL R0, R127, -INF , P3 ;  /* 0xff8000007f007808 */ /* 0x000fe40001800000 */
[----:B------:R-:W-:-:S02]  /*1f520*/  FSEL R182, R5, -INF , !P2 ;  /* 0xff80000005b67808 */ /* 0x000fc40005000000 */
[----:B------:R-:W-:Y:S02]  /*1f530*/  ISETP.GE.AND P2, PT, R7, R229, PT ;  /* 0x000000e50700720c */ /* 0x000fe40003f46270 */
[----:B------:R-:W-:Y:S02]  /*1f540*/  FSEL R213, R0, -INF , !P6 ;  /* 0xff80000000d57808 */ /* 0x000fe40007000000 */
[----:B------:R-:W-:Y:S02]  /*1f550*/  P2R R0, PR, RZ, 0x4 ;  /* 0x00000004ff007803 */ /* 0x000fe40000000000 */
[----:B------:R-:W-:Y:S01]  /*1f560*/  ISETP.NE.AND P1, PT, R3, RZ, PT ;  /* 0x000000ff0300720c */ /* 0x000fe20003f25270 */
[----:B------:R-:W-:Y:S01]  /*1f570*/  VIADD R3, R2, 0xfffffeb0 ;  /* 0xfffffeb002037836 */ /* 0x000fe20000000000 */
[----:B------:R-:W-:Y:S02]  /*1f580*/  ISETP.NE.AND P6, PT, R0, RZ, PT ;  /* 0x000000ff0000720c */ /* 0x000fe40003fc5270 */
[----:B------:R-:W2:Y:S01]  /*1f590*/  LD.E R0, desc[UR4][R134.64+0xdc] ;  /* 0x0000dc0486007980 */ /* 0x000ea2000c101900 */
[----:B------:R-:W-:-:S02]  /*1f5a0*/  FSEL R5, R126, -INF , P5 ;  /* 0xff8000007e057808 */ /* 0x000fc40002800000 */
[----:B------:R-:W-:Y:S02]  /*1f5b0*/  FSEL R4, R124, -INF , P0 ;  /* 0xff8000007c047808 */ /* 0x000fe40000000000 */
[----:B------:R-:W-:Y:S02]  /*1f5c0*/  ISETP.GE.AND P3, PT, R7, R227, PT ;  /* 0x000000e30700720c */ /* 0x000fe40003f66270 */
[----:B------:R-:W-:Y:S02]  /*1f5d0*/  ISETP.GE.AND P0, PT, R3, R229, PT ;  /* 0x000000e50300720c */ /* 0x000fe40003f06270 */
[----:B------:R-:W-:Y:S02]  /*1f5e0*/  ISETP.GE.AND P2, PT, R7, R228, PT ;  /* 0x000000e40700720c */ /* 0x000fe40003f46270 */
[----:B------:R-:W-:Y:S02]  /*1f5f0*/  FSEL R184, R5, -INF , !P1 ;  /* 0xff80000005b87808 */ /* 0x000fe40004800000 */
[----:B------:R-:W-:-:S02]  /*1f600*/  FSEL R211, R4, -INF , !P4 ;  /* 0xff80000004d37808 */ /* 0x000fc40006000000 */
[----:B------:R-:W-:Y:S02]  /*1f610*/  P2R R6, PR, RZ, 0x1 ;  /* 0x00000001ff067803 */ /* 0x000fe40000000000 */
[----:B------:R-:W-:Y:S02]  /*1f620*/  FSEL R5, R125, -INF , P3 ;  /* 0xff8000007d057808 */ /* 0x000fe40001800000 */
[C---:B------:R-:W-:Y:S02]  /*1f630*/  ISETP.GE.AND P1, PT, R3.reuse, R227, PT ;  /* 0x000000e30300720c */ /* 0x040fe40003f26270 */
[C---:B------:R-:W-:Y:S02]  /*1f640*/  ISETP.GE.AND P0, PT, R3.reuse, R228, PT ;  /* 0x000000e40300720c */ /* 0x040fe40003f06270 */
[-C--:B------:R-:W-:Y:S01]  /*1f650*/  ISETP.GE.AND P4, PT, R3, R231.reuse, PT ;  /* 0x000000e70300720c */ /* 0x080fe20003f86270 */
[----:B------:R-:W-:Y:S01]  /*1f660*/  VIADD R3, R2, 0xfffffeb1 ;  /* 0xfffffeb102037836 */ /* 0x000fe20000000000 */
[----:B------:R-:W-:-:S02]  /*1f670*/  ISETP.GE.AND P5, PT, R7, R231, PT ;  /* 0x000000e70700720c */ /* 0x000fc40003fa6270 */
[----:B------:R-:W-:Y:S01]  /*1f680*/  FSEL R4, R123, -INF , P2 ;  /* 0xff8000007b047808 */ /* 0x000fe20001000000 */
[----:B------:R-:W-:Y:S01]  /*1f690*/  VIADD R7, R2, 0xfffffeb8 ;  /* 0xfffffeb802077836 */ /* 0x000fe20000000000 */
[----:B------:R-:W-:Y:S02]  /*1f6a0*/  FSEL R181, R5, -INF , !P6 ;  /* 0xff80000005b57808 */ /* 0x000fe40007000000 */
[----:B------:R-:W-:Y:S02]  /*1f6b0*/  FSEL R5, R122, -INF , P1 ;  /* 0xff8000007a057808 */ /* 0x000fe40000800000 */
[----:B------:R-:W-:Y:S02]  /*1f6c0*/  ISETP.NE.AND P1, PT, R6, RZ, PT ;  /* 0x000000ff0600720c */ /* 0x000fe40003f25270 */
[----:B------:R-:W-:Y:S02]  /*1f6d0*/  FSEL R210, R4, -INF , !P5 ;  /* 0xff80000004d27808 */ /* 0x000fe40006800000 */
[----:B------:R-:W-:-:S02]  /*1f6e0*/  ISETP.GE.AND P3, PT, R3, R227, PT ;  /* 0x000000e30300720c */ /* 0x000fc40003f66270 */
[C---:B------:R-:W-:Y:S02]  /*1f6f0*/  ISETP.GE.AND P6, PT, R3.reuse, R229, PT ;  /* 0x000000e50300720c */ /* 0x040fe40003fc6270 */
[C---:B------:R-:W-:Y:S02]  /*1f700*/  ISETP.GE.AND P2, PT, R3.reuse, R228, PT ;  /* 0x000000e40300720c */ /* 0x040fe40003f46270 */
[----:B------:R-:W-:Y:S02]  /*1f710*/  ISETP.GE.AND P5, PT, R3, R231, PT ;  /* 0x000000e70300720c */ /* 0x000fe40003fa6270 */
[----:B------:R-:W-:Y:S02]  /*1f720*/  FSEL R3, R120, -INF , P0 ;  /* 0xff80000078037808 */ /* 0x000fe40000000000 */
[----:B------:R-:W-:Y:S02]  /*1f730*/  ISETP.GE.AND P0, PT, R7, R229, PT ;  /* 0x000000e50700720c */ /* 0x000fe40003f06270 */
[----:B------:R-:W-:-:S02]  /*1f740*/  FSEL R192, R5, -INF , !P1 ;  /* 0xff80000005c07808 */ /* 0x000fc40004800000 */
[----:B------:R-:W-:Y:S02]  /*1f750*/  FSEL R5, R121, -INF , P3 ;  /* 0xff80000079057808 */ /* 0x000fe40001800000 */
[----:B------:R-:W-:Y:S02]  /*1f760*/  ISETP.GE.AND P1, PT, R7, R227, PT ;  /* 0x000000e30700720c */ /* 0x000fe40003f26270 */
[----:B------:R-:W-:Y:S01]  /*1f770*/  FSEL R221, R3, -INF , !P4 ;  /* 0xff80000003dd7808 */ /* 0x000fe20006000000 */
[----:B------:R-:W-:Y:S01]  /*1f780*/  VIADD R3, R2, 0xfffffeb9 ;  /* 0xfffffeb902037836 */ /* 0x000fe20000000000 */
[----:B------:R-:W-:Y:S02]  /*1f790*/  P2R R6, PR, RZ, 0x1 ;  /* 0x00000001ff067803 */ /* 0x000fe40000000000 */
[----:B------:R-:W-:Y:S02]  /*1f7a0*/  FSEL R4, R119, -INF , P2 ;  /* 0xff80000077047808 */ /* 0x000fe40001000000 */
[----:B------:R-:W-:-:S02]  /*1f7b0*/  ISETP.GE.AND P0, PT, R7, R228, PT ;  /* 0x000000e40700720c */ /* 0x000fc40003f06270 */
[----:B------:R-:W-:Y:S01]  /*1f7c0*/  ISETP.GE.AND P4, PT, R7, R231, PT ;  /* 0x000000e70700720c */ /* 0x000fe20003f86270 */
        /* <DEDUP_REMOVED lines=38> */
[----:B------:R-:W-:-:S02]  /*1fa30*/  FSEL R230, R5, -INF , !P6 ;  /* 0xff80000005e67808 */ /* 0x000fc40007000000 */
[C---:B------:R-:W-:Y:S02]  /*1fa40*/  ISETP.GE.AND P0, PT, R7.reuse, R228, PT ;  /* 0x000000e40700720c */ /* 0x040fe40003f06270 */
[----:B------:R-:W-:Y:S01]  /*1fa50*/  ISETP.GE.AND P4, PT, R7, R231, PT ;  /* 0x000000e70700720c */ /* 0x000fe20003f86270 */
[----:B------:R-:W-:Y:S01]  /*1fa60*/  VIADD R7, R2, 0xfffffed0 ;  /* 0xfffffed002077836 */ /* 0x000fe20000000000 */
        /* <DEDUP_REMOVED lines=8> */
[----:B------:R-:W-:Y:S02]  /*1faf0*/  FSEL R199, R5, -INF , !P1 ;  /* 0xff80000005c77808 */ /* 0x000fe40004800000 */
[----:B------:R-:W-:-:S02]  /*1fb00*/  ISETP.GE.AND P1, PT, R7, R229, PT ;  /* 0x000000e50700720c */ /* 0x000fc40003f26270 */
[----:B------:R-:W-:Y:S01]  /*1fb10*/  FSEL R235, R3, -INF , !P4 ;  /* 0xff80000003eb7808 */ /* 0x000fe20006000000 */
[----:B------:R-:W-:Y:S01]  /*1fb20*/  VIADD R3, R2, 0xfffffed1 ;  /* 0xfffffed102037836 */ /* 0x000fe20000000000 */
[----:B------:R-:W-:Y:S02]  /*1fb30*/  FSEL R4, R102, -INF , P3 ;  /* 0xff80000066047808 */ /* 0x000fe40001800000 */
[----:B------:R-:W-:Y:S02]  /*1fb40*/  ISETP.GE.AND P0, PT, R7, R227, PT ;  /* 0x000000e30700720c */ /* 0x000fe40003f06270 */
[----:B------:R-:W-:Y:S02]  /*1fb50*/  FSEL R6, R87, -INF , P2 ;  /* 0xff80000057067808 */ /* 0x000fe40001000000 */
[----:B------:R-:W-:Y:S02]  /*1fb60*/  P2R R5, PR, RZ, 0x2 ;  /* 0x00000002ff057803 */ /* 0x000fe40000000000 */
[----:B------:R-:W-:-:S02]  /*1fb70*/  ISETP.GE.AND P1, PT, R7, R228, PT ;  /* 0x000000e40700720c */ /* 0x000fc40003f26270 */
[----:B------:R-:W-:Y:S02]  /*1fb80*/  FSEL R226, R4, -INF , !P6 ;  /* 0xff80000004e27808 */ /* 0x000fe40007000000 */
[----:B------:R-:W-:Y:S02]  /*1fb90*/  FSEL R4, R84, -INF , P0 ;  /* 0xff80000054047808 */ /* 0x000fe40000000000 */
[----:B------:R-:W-:Y:S02]  /*1fba0*/  FSEL R234, R6, -INF , !P5 ;  /* 0xff80000006ea7808 */ /* 0x000fe40006800000 */
[----:B------:R-:W-:Y:S01]  /*1fbb0*/  ISETP.GE.AND P4, PT, R7, R231, PT ;  /* 0x000000e70700720c */ /* 0x000fe20003f86270 */
[----:B------:R-:W-:Y:S01]  /*1fbc0*/  VIADD R7, R2, 0xfffffed8 ;  /* 0xfffffed802077836 */ /* 0x000fe20000000000 */
[C---:B------:R-:W-:Y:S02]  /*1fbd0*/  ISETP.GE.AND P3, PT, R3.reuse, R227, PT ;  /* 0x000000e30300720c */ /* 0x040fe40003f66270 */
[----:B------:R-:W-:-:S02]  /*1fbe0*/  ISETP.GE.AND P6, PT, R3, R229, PT ;  /* 0x000000e50300720c */ /* 0x000fc40003fc6270 */
[C---:B------:R-:W-:Y:S02]  /*1fbf0*/  ISETP.GE.AND P0, PT, R3.reuse, R228, PT ;  /* 0x000000e40300720c */ /* 0x040fe40003f06270 */
[----:B------:R-:W-:Y:S02]  /*1fc00*/  ISETP.GE.AND P5, PT, R3, R231, PT ;  /* 0x000000e70300720c */ /* 0x000fe40003fa6270 */
[----:B------:R-:W-:Y:S02]  /*1fc10*/  ISETP.NE.AND P2, PT, R5, RZ, PT ;  /* 0x000000ff0500720c */ /* 0x000fe40003f45270 */
[----:B------:R-:W-:Y:S02]  /*1fc20*/  FSEL R3, R70, -INF , P1 ;  /* 0xff80000046037808 */ /* 0x000fe40000800000 */
[----:B------:R-:W-:Y:S02]  /*1fc30*/  FSEL R208, R4, -INF , !P2 ;  /* 0xff80000004d07808 */ /* 0x000fe40005000000 */
[----:B------:R-:W-:Y:S01]  /*1fc40*/  FSEL R244, R3, -INF , !P4 ;  /* 0xff80000003f47808 */ /* 0x000fe20006000000 */
[----:B------:R-:W-:Y:S01]  /*1fc50*/  VIADD R3, R2, 0xfffffed9 ;  /* 0xfffffed902037836 */ /* 0x000fe20000000000 */
[----:B------:R-:W-:-:S02]  /*1fc60*/  ISETP.GE.AND P1, PT, R7, R229, PT ;  /* 0x000000e50700720c */ /* 0x000fc40003f26270 */
[----:B------:R-:W-:Y:S02]  /*1fc70*/  FSEL R5, R71, -INF , P3 ;  /* 0xff80000047057808 */ /* 0x000fe40001800000 */
[----:B------:R-:W-:Y:S02]  /*1fc80*/  FSEL R4, R69, -INF , P0 ;  /* 0xff80000045047808 */ /* 0x000fe40000000000 */
[----:B------:R-:W-:Y:S02]  /*1fc90*/  ISETP.GE.AND P4, PT, R7, R228, PT ;  /* 0x000000e40700720c */ /* 0x000fe40003f86270 */
[----:B------:R-:W-:Y:S02]  /*1fca0*/  P2R R6, PR, RZ, 0x2 ;  /* 0x00000002ff067803 */ /* 0x000fe40000000000 */
[----:B------:R-:W-:Y:S02]  /*1fcb0*/  FSEL R239, R5, -INF , !P6 ;  /* 0xff80000005ef7808 */ /* 0x000fe40007000000 */
        /* <DEDUP_REMOVED lines=27> */
[----:B------:R-:W-:Y:S01]  /*1fe70*/  FMNMX3.FTZ R4, R4, R67, R74, !PT ;  /* 0x0000004304047276 */ /* 0x000fe2000781004a */
[----:B------:R-:W-:Y:S01]  /*1fe80*/  VIADD R7, R2, 0xfffffee0 ;  /* 0xfffffee002077836 */ /* 0x000fe20000000000 */
[----:B------:R-:W-:Y:S02]  /*1fe90*/  FSEL R5, R68, -INF , P2 ;  /* 0xff80000044057808 */ /* 0x000fe40001000000 */
[----:B------:R-:W-:Y:S02]  /*1fea0*/  ISETP.NE.AND P2, PT, R6, RZ, PT ;  /* 0x000000ff0600720c */ /* 0x000fe40003f45270 */
        /* <DEDUP_REMOVED lines=8> */
[----:B------:R-:W-:Y:S02]  /*1ff30*/  P2R R6, PR, RZ, 0x4 ;  /* 0x00000004ff067803 */ /* 0x000fe40000000000 */
[----:B------:R-:W-:Y:S02]  /*1ff40*/  FMNMX3.FTZ R3, R3, R86, R85, !PT ;  /* 0x0000005603037276 */ /* 0x000fe40007810055 */
[----:B------:R-:W-:Y:S02]  /*1ff50*/  FMNMX3.FTZ R4, R4, R82, R105, !PT ;  /* 0x0000005204047276 */ /* 0x000fe40007810069 */
[----:B------:R-:W-:Y:S02]  /*1ff60*/  FSEL R243, R5, -INF , !P5 ;  /* 0xff80000005f37808 */ /* 0x000fe40006800000 */
[----:B------:R-:W-:-:S02]  /*1ff70*/  ISETP.GE.AND P3, PT, R7, R228, PT ;  /* 0x000000e40700720c */ /* 0x000fc40003f66270 */
[----:B------:R-:W-:Y:S01]  /*1ff80*/  ISETP.GE.AND P2, PT, R7, R231, PT ;  /* 0x000000e70700720c */ /* 0x000fe20003f46270 */
[----:B------:R-:W-:Y:S01]  /*1ff90*/  VIADD R7, R2, 0xfffffee1 ;  /* 0xfffffee102077836 */ /* 0x000fe20000000000 */
[----:B------:R-:W-:Y:S02]  /*1ffa0*/  ISETP.NE.AND P5, PT, R6, RZ, PT ;  /* 0x000000ff0600720c */ /* 0x000fe40003fa5270 */
[----:B------:R-:W-:Y:S02]  /*1ffb0*/  FSEL R5, R31, -INF , P4 ;  /* 0xff8000001f057808 */ /* 0x000fe40002000000 */
[----:B------:R-:W-:Y:S02]  /*1ffc0*/  FMNMX3.FTZ R3, R3, R96, R95, !PT ;  /* 0x0000006003037276 */ /* 0x000fe4000781005f */
[----:B------:R-:W-:Y:S02]  /*1ffd0*/  FMNMX3.FTZ R4, R4, R83, R104, !PT ;  /* 0x0000005304047276 */ /* 0x000fe40007810068 */
[----:B------:R-:W-:-:S02]  /*1ffe0*/  FSEL R217, R5, -INF , !P5 ;  /* 0xff80000005d97808 */ /* 0x000fc40006800000 */
[----:B------:R-:W-:Y:S02]  /*1fff0*/  FMNMX3.FTZ R3, R3, R97, R98, !PT ;  /* 0x0000006103037276 */ /* 0x000fe40007810062 */
[----:B------:R-:W-:Y:S02]  /*20000*/  FSEL R5, R29, -INF , P3 ;  /* 0xff8000001d057808 */ /* 0x000fe40001800000 */
[----:B------:R-:W-:Y:S01]  /*20010*/  FMNMX3.FTZ R4, R4, R90, R117, !PT ;  /* 0x0000005a04047276 */ /* 0x000fe20007810075 */
[----:B------:R-:W-:Y:S01]  /*20020*/  VIADD R6, R2, 0xfffffee8 ;  /* 0xfffffee802067836 */ /* 0x000fe20000000000 */
[----:B------:R-:W-:Y:S02]  /*20030*/  ISETP.GE.AND P1, PT, R7, R227, PT ;  /* 0x000000e30700720c */ /* 0x000fe40003f26270 */
[----:B------:R-:W-:Y:S02]  /*20040*/  FMNMX3.FTZ R3, R3, R109, R114, !PT ;  /* 0x0000006d03037276 */ /* 0x000fe40007810072 */
[----:B------:R-:W-:-:S02]  /*20050*/  FSEL R249, R5, -INF , !P2 ;  /* 0xff80000005f97808 */ /* 0x000fc40005000000 */
[----:B------:R-:W-:Y:S02]  /*20060*/  FMNMX3.FTZ R4, R4, R91, R174, !PT ;  /* 0x0000005b04047276 */ /* 0x000fe400078100ae */
[C---:B------:R-:W-:Y:S02]  /*20070*/  ISETP.GE.AND P6, PT, R7.reuse, R229, PT ;  /* 0x000000e50700720c */ /* 0x040fe40003fc6270 */
[----:B------:R-:W-:Y:S02]  /*20080*/  FSEL R5, R30, -INF , P1 ;  /* 0xff8000001e057808 */ /* 0x000fe40000800000 */
[----:B------:R-:W-:Y:S02]  /*20090*/  ISETP.GE.AND P0, PT, R7, R228, PT ;  /* 0x000000e40700720c */ /* 0x000fe40003f06270 */
[----:B------:R-:W-:Y:S02]  /*200a0*/  ISETP.GE.AND P5, PT, R6, R227, PT ;  /* 0x000000e30600720c */ /* 0x000fe40003fa6270 */
[----:B------:R-:W-:-:S02]  /*200b0*/  FMNMX3.FTZ R3, R3, R110, R108, !PT ;  /* 0x0000006e03037276 */ /* 0x000fc4000781006c */
[----:B------:R-:W-:Y:S02]  /*200c0*/  FMNMX3.FTZ R4, R4, R100, R194, !PT ;  /* 0x0000006404047276 */ /* 0x000fe400078100c2 */
[----:B------:R-:W-:Y:S02]  /*200d0*/  FSEL R246, R5, -INF , !P6 ;  /* 0xff80000005f67808 */ /* 0x000fe40007000000 */
[----:B------:R-:W-:Y:S02]  /*200e0*/  ISETP.GE.AND P4, PT, R7, R231, PT ;  /* 0x000000e70700720c */ /* 0x000fe40003f86270 */
[----:B------:R-:W-:Y:S02]  /*200f0*/  FSEL R5, R51, -INF , P0 ;  /* 0xff80000033057808 */ /* 0x000fe40000000000 */
[----:B------:R-:W-:Y:S02]  /*20100*/  P2R R7, PR, RZ, 0x20 ;  /* 0x00000020ff077803 */ /* 0x000fe40000000000 */
[----:B------:R-:W-:-:S02]  /*20110*/  FMNMX3.FTZ R3, R3, R178, R177, !PT ;  /* 0x000000b203037276 */ /* 0x000fc400078100b1 */
[----:B------:R-:W-:Y:S02]  /*20120*/  FMNMX3.FTZ R4, R4, R101, R193, !PT ;  /* 0x0000006504047276 */ /* 0x000fe400078100c1 */
[----:B------:R-:W-:Y:S02]  /*20130*/  FSEL R248, R5, -INF , !P4 ;  /* 0xff80000005f87808 */ /* 0x000fe40006000000 */
[----:B------:R-:W-:Y:S02]  /*20140*/  ISETP.NE.AND P4, PT, R7, RZ, PT ;  /* 0x000000ff0700720c */ /* 0x000fe40003f85270 */
[----:B------:R-:W-:Y:S02]  /*20150*/  FMNMX3.FTZ R3, R3, R179, R180, !PT ;  /* 0x000000b303037276 */ /* 0x000fe400078100b4 */
[----:B------:R-:W-:Y:S02]  /*20160*/  FMNMX3.FTZ R4, R4, R168, R201, !PT ;  /* 0x000000a804047276 */ /* 0x000fe400078100c9 */
[----:B------:R-:W-:-:S02]  /*20170*/  ISETP.GE.AND P5, PT, R6, R229, PT ;  /* 0x000000e50600720c */ /* 0x000fc40003fa6270 */
[C---:B------:R-:W-:Y:S02]  /*20180*/  ISETP.GE.AND P3, PT, R6.reuse, R228, PT ;  /* 0x000000e40600720c */ /* 0x040fe40003f66270 */
[----:B------:R-:W-:Y:S01]  /*20190*/  ISETP.GE.AND P2, PT, R6, R231, PT ;  /* 0x000000e70600720c */ /* 0x000fe20003f46270 */
[----:B------:R-:W-:Y:S01]  /*201a0*/  VIADD R6, R2, 0xfffffee9 ;  /* 0xfffffee902067836 */ /* 0x000fe20000000000 */
[----:B------:R-:W-:Y:S02]  /*201b0*/  FSEL R5, R36, -INF , P4 ;  /* 0xff80000024057808 */ /* 0x000fe40002000000 */
[----:B------:R-:W-:Y:S02]  /*201c0*/  FMNMX3.FTZ R3, R3, R196, R198, !PT ;  /* 0x000000c403037276 */ /* 0x000fe400078100c6 */
[----:B------:R-:W-:Y:S02]  /*201d0*/  FMNMX3.FTZ R4, R4, R169, R202, !PT ;  /* 0x000000a904047276 */ /* 0x000fe400078100ca */
[----:B------:R-:W-:-:S02]  /*201e0*/  FSEL R214, R5, -INF , !P5 ;  /* 0xff80000005d67808 */ /* 0x000fc40006800000 */
[----:B------:R-:W-:Y:S02]  /*201f0*/  FMNMX3.FTZ R3, R3, R197, R195, !PT ;  /* 0x000000c503037276 */ /* 0x000fe400078100c3 */
        /* <DEDUP_REMOVED lines=10> */
[----:B------:R-:W-:Y:S02]  /*202a0*/  P2R R11, PR, RZ, 0x10 ;  /* 0x00000010ff0b7803 */ /* 0x000fe40000000000 */
[----:B------:R-:W-:-:S02]  /*202b0*/  FSEL R5, R25, -INF , P6 ;  /* 0xff80000019057808 */ /* 0x000fc40003000000 */
[C---:B------:R-:W-:Y:S02]  /*202c0*/  ISETP.GE.AND P4, PT, R6.reuse, R227, PT ;  /* 0x000000e30600720c */ /* 0x040fe40003f86270 */
[C---:B------:R-:W-:Y:S02]  /*202d0*/  ISETP.GE.AND P5, PT, R6.reuse, R229, PT ;  /* 0x000000e50600720c */ /* 0x040fe40003fa6270 */
[C---:B------:R-:W-:Y:S02]  /*202e0*/  ISETP.GE.AND P2, PT, R6.reuse, R228, PT ;  /* 0x000000e40600720c */ /* 0x040fe40003f46270 */
[----:B------:R-:W-:Y:S01]  /*202f0*/  ISETP.GE.AND P6, PT, R6, R231, PT ;  /* 0x000000e70600720c */ /* 0x000fe20003fc6270 */
[----:B------:R-:W-:Y:S01]  /*20300*/  VIADD R6, R2, 0xfffffef1 ;  /* 0xfffffef102067836 */ /* 0x000fe20000000000 */
[----:B------:R-:W-:Y:S02]  /*20310*/  FMNMX3.FTZ R3, R3, R203, R206, !PT ;  /* 0x000000cb03037276 */ /* 0x000fe400078100ce */
[----:B------:R-:W-:-:S02]  /*20320*/  FMNMX3.FTZ R4, R4, R192, R215, !PT ;  /* 0x000000c004047276 */ /* 0x000fc400078100d7 */
[----:B------:R-:W-:Y:S02]  /*20330*/  FSEL R245, R5, -INF , !P1 ;  /* 0xff80000005f57808 */ /* 0x000fe40004800000 */
[----:B------:R-:W-:Y:S02]  /*20340*/  FSEL R5, R53, -INF , P4 ;  /* 0xff80000035057808 */ /* 0x000fe40002000000 */
[----:B------:R-:W-:Y:S02]  /*20350*/  FMNMX3.FTZ R3, R3, R212, R213, !PT ;  /* 0x000000d403037276 */ /* 0x000fe400078100d5 */
[----:B------:R-:W-:Y:S02]  /*20360*/  ISETP.GE.AND P3, PT, R6, R227, PT ;  /* 0x000000e30600720c */ /* 0x000fe40003f66270 */
[----:B------:R-:W-:Y:S02]  /*20370*/  FMNMX3.FTZ R4, R4, R191, R216, !PT ;  /* 0x000000bf04047276 */ /* 0x000fe400078100d8 */
[----:B------:R-:W-:-:S02]  /*20380*/  FSEL R10, R41, -INF , P0 ;  /* 0xff800000290a7808 */ /* 0x000fc40000000000 */
[----:B------:R-:W-:Y:S02]  /*20390*/  FSEL R103, R5, -INF , !P5 ;  /* 0xff80000005677808 */ /* 0x000fe40006800000 */
[C---:B------:R-:W-:Y:S02]  /*203a0*/  ISETP.GE.AND P0, PT, R6.reuse, R229, PT ;  /* 0x000000e50600720c */ /* 0x040fe40003f06270 */
[C---:B------:R-:W-:Y:S02]  /*203b0*/  ISETP.GE.AND P1, PT, R6.reuse, R228, PT ;  /* 0x000000e40600720c */ /* 0x040fe40003f26270 */
[----:B------:R-:W-:Y:S01]  /*203c0*/  ISETP.GE.AND P5, PT, R6, R231, PT ;  /* 0x000000e70600720c */ /* 0x000fe20003fa6270 */
[----:B------:R-:W-:Y:S01]  /*203d0*/  VIADD R6, R2, 0xfffffef8 ;  /* 0xfffffef802067836 */ /* 0x000fe20000000000 */
[----:B------:R-:W-:Y:S02]  /*203e0*/  FMNMX3.FTZ R3, R3, R211, R210, !PT ;  /* 0x000000d303037276 */ /* 0x000fe400078100d2 */
[----:B------:R-:W-:-:S02]  /*203f0*/  FSEL R5, R27, -INF , P3 ;  /* 0xff8000001b057808 */ /* 0x000fc40001800000 */
[----:B------:R-:W-:Y:S02]  /*20400*/  FMNMX3.FTZ R4, R4, R200, R230, !PT ;  /* 0x000000c804047276 */ /* 0x000fe400078100e6 */
[----:B------:R-:W-:Y:S02]  /*20410*/  FMNMX3.FTZ R3, R3, R221, R218, !PT ;  /* 0x000000dd03037276 */ /* 0x000fe400078100da */
[----:B------:R-:W-:Y:S02]  /*20420*/  FSEL R9, R24, -INF , P2 ;  /* 0xff80000018097808 */ /* 0x000fe40001000000 */
[----:B------:R-:W-:Y:S02]  /*20430*/  FSEL R102, R5, -INF , !P0 ;  /* 0xff80000005667808 */ /* 0x000fe40004000000 */
[----:B------:R-:W-:Y:S02]  /*20440*/  FMNMX3.FTZ R4, R4, R199, R226, !PT ;  /* 0x000000c704047276 */ /* 0x000fe400078100e2 */
        /* <DEDUP_REMOVED lines=22> */
[----:B------:R-:W-:Y:S02]  /*205b0*/  ISETP.NE.AND P4, PT, R11, RZ, PT ;  /* 0x000000ff0b00720c */ /* 0x000fe40003f85270 */
[----:B------:R-:W-:Y:S02]  /*205c0*/  FMNMX3.FTZ R3, R2, R249, R248, !PT ;  /* 0x000000f902037276 */ /* 0x000fe400078100f8 */
[----:B------:R-:W-:Y:S02]  /*205d0*/  FMNMX3.FTZ R2, R4, R250, R224, !PT ;  /* 0x000000fa04027276 */ /* 0x000fe400078100e0 */
[----:B------:R-:W-:-:S02]  /*205e0*/  FSEL R7, R42, -INF , P0 ;  /* 0xff8000002a077808 */ /* 0x000fc40000000000 */
[----:B------:R-:W-:Y:S02]  /*205f0*/  ISETP.GE.AND P0, PT, R6, R228, PT ;  /* 0x000000e40600720c */ /* 0x000fe40003f06270 */
[----:B------:R-:W-:Y:S01]  /*20600*/  FSEL R209, R10, -INF , !P4 ;  /* 0xff8000000ad17808 */ /* 0x000fe20006000000 */
[----:B------:R-:W1:Y:S01]  /*20610*/  SHFL.BFLY PT, R5, R2, 0x2, 0x1f ;  /* 0x0c401f0002057f89 */ /* 0x000e6200000e0000 */
[----:B------:R-:W-:Y:S02]  /*20620*/  ISETP.GE.AND P1, PT, R6, R231, PT ;  /* 0x000000e70600720c */ /* 0x000fe40003f26270 */
        /* <DEDUP_REMOVED lines=19> */
[----:B------:R-:W-:Y:S02]  /*20760*/  UMOV UR7, 0x400 ;  /* 0x0000040000077882 */ /* 0x000fe40000000000 */
[----:B----4-:R-:W-:Y:S01]  /*20770*/  ULEA UR6, UR6, UR7, 0x18 ;  /* 0x0000000706067291 */ /* 0x010fe2000f8ec0ff */
[----:B---3--:R-:W-:Y:S01]  /*20780*/  FMNMX.FTZ R112, R3, R4, !PT ;  /* 0x0000000403707209 */ /* 0x008fe20007810000 */
[----:B------:R-:W-:-:S04]  /*20790*/  FFMA.FTZ R4, R15, R0, -R9 ;  /* 0x000000000f047223 */ /* 0x000fc80000010809 */
[----:B------:R1:W-:Y:S01]  /*207a0*/  MUFU.EX2 R186, R4 ;  /* 0x0000000400ba7308 */ /* 0x0003e20000000800 */
[----:B------:R-:W-:Y:S01]  /*207b0*/  FMUL.FTZ R3, R0, R112 ;  /* 0x0000007000037220 */ /* 0x000fe20000410000 */
[----:B------:R-:W-:Y:S01]  /*207c0*/  FSETP.NEU.FTZ.AND P0, PT, R112, -INF , PT ;  /* 0xff8000007000780b */ /* 0x000fe20003f1d000 */
[----:B------:R-:W-:-:S03]  /*207d0*/  FFMA.FTZ R2, R14, R0, -R9 ;  /* 0x000000000e027223 */ /* 0x000fc60000010809 */
[----:B------:R-:W-:Y:S01]  /*207e0*/  FSEL R3, R3, RZ, P0 ;  /* 0x000000ff03037208 */ /* 0x000fe20000000000 */
[----:B------:R2:W-:Y:S01]  /*207f0*/  MUFU.EX2 R187, R2 ;  /* 0x0000000200bb7308 */ /* 0x0005e20000000800 */
[----:B-1----:R-:W-:-:S04]  /*20800*/  LOP3.LUT R4, R190, 0x200, R189, 0xf8, !PT ;  /* 0x00000200be047812 */ /* 0x002fc800078ef8bd */
[----:B------:R-:W-:Y:S01]  /*20810*/  LEA R87, R4, UR6, 0x1 ;  /* 0x0000000604577c11 */ /* 0x000fe2000f8e08ff */
[-CC-:B------:R-:W-:Y:S01]  /*20820*/  FFMA.FTZ R5, R12, R0.reuse, -R9.reuse ;  /* 0x000000000c057223 */ /* 0x180fe20000010809 */
[-C--:B--2---:R-:W-:Y:S01]  /*20830*/  FFMA.FTZ R2, R13, R0.reuse, -R9 ;  /* 0x000000000d027223 */ /* 0x084fe20000010809 */
[----:B------:R-:W-:Y:S02]  /*20840*/  FFMA.FTZ R4, R19, R0, -R3 ;  /* 0x0000000013047223 */ /* 0x000fe40000010803 */
[----:B------:R-:W1:Y:S01]  /*20850*/  LDSM.16.MT88.4 R12, [R87+0xa000] ;  /* 0x00a00000570c783b */ /* 0x000e620000004200 */
[----:B------:R2:W-:Y:S04]  /*20860*/  MUFU.EX2 R51, R5 ;  /* 0x0000000500337308 */ /* 0x0005e80000000800 */
[----:B------:R3:W-:Y:S04]  /*20870*/  MUFU.EX2 R185, R4 ;  /* 0x0000000400b97308 */ /* 0x0007e80000000800 */
[----:B------:R4:W5:Y:S01]  /*20880*/  MUFU.EX2 R190, R2 ;  /* 0x0000000200be7308 */ /* 0x0009620000000800 */
[----:B--2---:R-:W-:-:S02]  /*20890*/  FSEL R5, R113, RZ, P1 ;  /* 0x000000ff71057208 */ /* 0x004fc40000800000 */
[----:B---3--:R-:W-:-:S03]  /*208a0*/  FSEL R4, R112, RZ, P0 ;  /* 0x000000ff70047208 */ /* 0x008fc60000000000 */
[----:B------:R-:W-:Y:S01]  /*208b0*/  FADD.FTZ R6, R37, -R5 ;  /* 0x8000000525067221 */ /* 0x000fe20000010000 */
[-CC-:B----4-:R-:W-:Y:S01]  /*208c0*/  FFMA.FTZ R2, R16, R0.reuse, -R3.reuse ;  /* 0x0000000010027223 */ /* 0x190fe20000010803 */
[----:B------:R-:W-:Y:S01]  /*208d0*/  FADD.FTZ R4, R92, -R4 ;  /* 0x800000045c047221 */ /* 0x000fe20000010000 */
[--C-:B------:R-:W-:Y:S01]  /*208e0*/  FFMA.FTZ R5, R18, R0, -R3.reuse ;  /* 0x0000000012057223 */ /* 0x100fe20000010803 */
[C---:B------:R-:W-:Y:S01]  /*208f0*/  FMUL.FTZ R6, R0.reuse, R6 ;  /* 0x0000000600067220 */ /* 0x040fe20000410000 */
[----:B------:R2:W-:Y:S01]  /*20900*/  MUFU.EX2 R106, R2 ;  /* 0x00000002006a7308 */ /* 0x0005e20000000800 */
[----:B------:R-:W-:Y:S01]  /*20910*/  FMUL.FTZ R4, R0, R4 ;  /* 0x0000000400047220 */ /* 0x000fe20000410000 */
[----:B------:R-:W-:Y:S02]  /*20920*/  R2P PR, R225, 0x6 ;  /* 0x00000006e1007804 */ /* 0x000fe40000000000 */
[----:B------:R3:W-:Y:S04]  /*20930*/  MUFU.EX2 R189, R5 ;  /* 0x0000000500bd7308 */ /* 0x0007e80000000800 */
[----:B------:R5:W4:Y:S01]  /*20940*/  MUFU.EX2 R37, R6 ;  /* 0x0000000600257308 */ /* 0x000b220000000800 */
[----:B--2---:R-:W-:-:S03]  /*20950*/  FFMA.FTZ R2, R17, R0, -R3 ;  /* 0x0000000011027223 */ /* 0x004fc60000010803 */
[----:B------:R2:W1:Y:S01]  /*20960*/  MUFU.EX2 R11, R4 ;  /* 0x00000004000b7308 */ /* 0x0004620000000800 */
[----:B---3--:R-:W-:-:S03]  /*20970*/  IMAD.MOV.U32 R5, RZ, RZ, 0x20 ;  /* 0x00000020ff057424 */ /* 0x008fc600078e00ff */
[----:B------:R3:W3:Y:S01]  /*20980*/  MUFU.EX2 R188, R2 ;  /* 0x0000000200bc7308 */ /* 0x0006e20000000800 */
[C---:B------:R-:W-:Y:S02]  /*20990*/  VIADD R8, R87.reuse, 0xa000 ;  /* 0x0000a00057087836 */ /* 0x040fe40000000000 */
[----:B------:R-:W-:Y:S01]  /*209a0*/  VIADD R36, R87, 0xa040 ;  /* 0x0000a04057247836 */ /* 0x000fe20000000000 */
[----:B-----5:R-:W-:Y:S01]  /*209b0*/  F2FP.F16.F32.PACK_AB R6, R190, R51 ;  /* 0x00000033be06723e */ /* 0x020fe200000000ff */
[----:B------:R-:W-:Y:S02]  /*209c0*/  @P2 VIADD R36, R8, 0xffffffc0 ;  /* 0xffffffc008242836 */ /* 0x000fe40000000000 */
[-C--:B----4-:R-:W-:Y:S01]  /*209d0*/  FMUL.FTZ R164, R164, R37.reuse ;  /* 0x00000025a4a47220 */ /* 0x090fe20000410000 */
[-C--:B------:R-:W-:Y:S01]  /*209e0*/  FMUL.FTZ R165, R165, R37.reuse ;  /* 0x00000025a5a57220 */ /* 0x080fe20000410000 */
[-C--:B------:R-:W-:Y:S01]  /*209f0*/  FMUL.FTZ R160, R160, R37.reuse ;  /* 0x00000025a0a07220 */ /* 0x080fe20000410000 */
[----:B------:R-:W-:Y:S01]  /*20a00*/  FMUL.FTZ R161, R161, R37 ;  /* 0x00000025a1a17220 */ /* 0x000fe20000410000 */
[----:B--2---:R-:W-:Y:S01]  /*20a10*/  F2FP.F16.F32.PACK_AB R4, R187, R186 ;  /* 0x000000babb04723e */ /* 0x004fe200000000ff */
[-C--:B-1----:R-:W-:Y:S01]  /*20a20*/  FMUL.FTZ R166, R166, R11.reuse ;  /* 0x0000000ba6a67220 */ /* 0x082fe20000410000 */
[-C--:B------:R-:W-:Y:S01]  /*20a30*/  FMUL.FTZ R167, R167, R11.reuse ;  /* 0x0000000ba7a77220 */ /* 0x080fe20000410000 */
[-C--:B------:R-:W-:Y:S01]  /*20a40*/  FMUL.FTZ R162, R162, R11.reuse ;  /* 0x0000000ba2a27220 */ /* 0x080fe20000410000 */
[----:B---3--:R-:W-:Y:S01]  /*20a50*/  SEL R2, R5, 0xffffffe0, !P1 ;  /* 0xffffffe005027807 */ /* 0x008fe20004800000 */
[----:B------:R-:W-:Y:S01]  /*20a60*/  FMUL.FTZ R163, R163, R11 ;  /* 0x0000000ba3a37220 */ /* 0x000fe20000410000 */
[----:B------:R-:W-:Y:S01]  /*20a70*/  F2FP.F16.F32.PACK_AB R5, R106, R185 ;  /* 0x000000b96a05723e */ /* 0x000fe200000000ff */
[----:B------:R-:W-:Y:S02]  /*20a80*/  LDSM.16.MT88.4 R24, [R36] ;  /* 0x000000002418783b */ /* 0x000fe40000004200 */
[----:B------:R-:W-:Y:S01]  /*20a90*/  IMAD.IADD R84, R87, 0x1, R2 ;  /* 0x0000000157547824 */ /* 0x000fe200078e0202 */
[----:B------:R-:W-:Y:S01]  /*20aa0*/  F2FP.F16.F32.PACK_AB R7, R188, R189 ;  /* 0x000000bdbc07723e */ /* 0x000fe200000000ff */
[----:B------:R-:W-:-:S02]  /*20ab0*/  IMAD.IADD R99, R2, 0x1, R36 ;  /* 0x0000000102637824 */ /* 0x000fc400078e0224 */
[----:B------:R-:W-:Y:S01]  /*20ac0*/  IMAD.MOV.U32 R132, RZ, RZ, R76 ;  /* 0x000000ffff847224 */ /* 0x000fe200078e004c */
[----:B------:R-:W1:Y:S03]  /*20ad0*/  LDSM.16.MT88.4 R16, [R84+0xa000] ;  /* 0x00a000005410783b */ /* 0x000e660000004200 */
[C---:B------:R-:W-:Y:S01]  /*20ae0*/  HMMA.16816.F32 R164, R4.reuse, R12, R164 ;  /* 0x0000000c04a4723c */ /* 0x040fe200000018a4 */
[-CC-:B------:R-:W-:Y:S01]  /*20af0*/  FFMA.FTZ R8, R23, R0.reuse, -R9.reuse ;  /* 0x0000000017087223 */ /* 0x180fe20000010809 */
[-CC-:B------:R-:W-:Y:S01]  /*20b00*/  FFMA.FTZ R10, R22, R0.reuse, -R9.reuse ;  /* 0x00000000160a7223 */ /* 0x180fe20000010809 */
[-C--:B------:R-:W-:Y:S01]  /*20b10*/  FMUL.FTZ R156, R156, R37.reuse ;  /* 0x000000259c9c7220 */ /* 0x080fe20000410000 */
[----:B------:R-:W-:Y:S01]  /*20b20*/  FMUL.FTZ R157, R157, R37 ;  /* 0x000000259d9d7220 */ /* 0x000fe20000410000 */
[-C--:B------:R-:W-:Y:S01]  /*20b30*/  FMUL.FTZ R158, R158, R11.reuse ;  /* 0x0000000b9e9e7220 */ /* 0x080fe20000410000 */
[----:B------:R-:W-:Y:S01]  /*20b40*/  FMUL.FTZ R159, R159, R11 ;  /* 0x0000000b9f9f7220 */ /* 0x000fe20000410000 */
[-C--:B------:R-:W-:Y:S01]  /*20b50*/  FMUL.FTZ R152, R152, R37.reuse ;  /* 0x0000002598987220 */ /* 0x080fe20000410000 */
[----:B------:R-:W-:Y:S01]  /*20b60*/  HMMA.16816.F32 R160, R4, R14, R160 ;  /* 0x0000000e04a0723c */ /* 0x000fe200000018a0 */
[----:B------:R-:W2:Y:S01]  /*20b70*/  LDSM.16.MT88.4 R12, [R99] ;  /* 0x00000000630c783b */ /* 0x000ea20000004200 */
[-CC-:B------:R-:W-:Y:S01]  /*20b80*/  FFMA.FTZ R2, R21, R0.reuse, -R9.reuse ;  /* 0x0000000015027223 */ /* 0x180fe20000010809 */
[----:B------:R-:W-:Y:S01]  /*20b90*/  FMUL.FTZ R153, R153, R37 ;  /* 0x0000002599997220 */ /* 0x000fe20000410000 */
[-C--:B------:R-:W-:Y:S01]  /*20ba0*/  FMUL.FTZ R154, R154, R11.reuse ;  /* 0x0000000b9a9a7220 */ /* 0x080fe20000410000 */
[----:B------:R-:W-:Y:S01]  /*20bb0*/  FMUL.FTZ R155, R155, R11 ;  /* 0x0000000b9b9b7220 */ /* 0x000fe20000410000 */
[----:B------:R3:W-:Y:S01]  /*20bc0*/  MUFU.EX2 R76, R2 ;  /* 0x00000002004c7308 */ /* 0x0007e20000000800 */
[----:B------:R-:W-:Y:S03]  /*20bd0*/  LDSM.16.MT88.4 R40, [R36+0x800] ;  /* 0x000800002428783b */ /* 0x000fe60000004200 */
[----:B------:R4:W5:Y:S01]  /*20be0*/  MUFU.EX2 R176, R8 ;  /* 0x0000000800b07308 */ /* 0x0009620000000800 */
[----:B---3--:R-:W-:-:S02]  /*20bf0*/  FFMA.FTZ R2, R20, R0, -R9 ;  /* 0x0000000014027223 */ /* 0x008fc40000010809 */
[----:B------:R-:W3:Y:S02]  /*20c00*/  LDSM.16.MT88.4 R20, [R84+0xa800] ;  /* 0x00a800005414783b */ /* 0x000ee40000004200 */
[----:B------:R5:W-:Y:S01]  /*20c10*/  MUFU.EX2 R92, R2 ;  /* 0x00000002005c7308 */ /* 0x000be20000000800 */
[-CC-:B----4-:R-:W-:Y:S01]  /*20c20*/  FFMA.FTZ R8, R28, R0.reuse, -R3.reuse ;  /* 0x000000001c087223 */ /* 0x190fe20000010803 */
[-C--:B------:R-:W-:Y:S01]  /*20c30*/  FMUL.FTZ R140, R140, R37.reuse ;  /* 0x000000258c8c7220 */ /* 0x080fe20000410000 */
[----:B------:R-:W-:Y:S01]  /*20c40*/  FMUL.FTZ R141, R141, R37 ;  /* 0x000000258d8d7220 */ /* 0x000fe20000410000 */
[----:B------:R-:W4:Y:S01]  /*20c50*/  MUFU.EX2 R175, R10 ;  /* 0x0000000a00af7308 */ /* 0x000f220000000800 */
[-C--:B------:R-:W-:Y:S01]  /*20c60*/  FMUL.FTZ R142, R142, R11.reuse ;  /* 0x0000000b8e8e7220 */ /* 0x080fe20000410000 */
[----:B------:R-:W-:Y:S01]  /*20c70*/  FMUL.FTZ R143, R143, R11 ;  /* 0x0000000b8f8f7220 */ /* 0x000fe20000410000 */
[-C--:B------:R-:W-:Y:S01]  /*20c80*/  FMUL.FTZ R136, R136, R37.reuse ;  /* 0x0000002588887220 */ /* 0x080fe20000410000 */
[----:B------:R2:W-:Y:S01]  /*20c90*/  MUFU.EX2 R173, R8 ;  /* 0x0000000800ad7308 */ /* 0x0005e20000000800 */
[----:B------:R-:W-:Y:S01]  /*20ca0*/  FMUL.FTZ R137, R137, R37 ;  /* 0x0000002589897220 */ /* 0x000fe20000410000 */
[-C--:B------:R-:W-:Y:S01]  /*20cb0*/  FMUL.FTZ R138, R138, R11.reuse ;  /* 0x0000000b8a8a7220 */ /* 0x080fe20000410000 */
[----:B------:R-:W-:Y:S01]  /*20cc0*/  FMUL.FTZ R139, R139, R11 ;  /* 0x0000000b8b8b7220 */ /* 0x000fe20000410000 */
[----:B-1----:R-:W-:Y:S01]  /*20cd0*/  HMMA.16816.F32 R156, R4, R16, R156 ;  /* 0x00000010049c723c */ /* 0x002fe2000000189c */
[----:B------:R-:W1:Y:S01]  /*20ce0*/  LDSM.16.MT88.4 R28, [R87+0xa800] ;  /* 0x00a80000571c783b */ /* 0x000e620000004200 */
[----:B-----5:R-:W-:-:S04]  /*20cf0*/  FFMA.FTZ R2, R34, R0, -R3 ;  /* 0x0000000022027223 */ /* 0x020fc80000010803 */
[----:B------:R5:W4:Y:S01]  /*20d00*/  MUFU.EX2 R172, R2 ;  /* 0x0000000200ac7308 */ /* 0x000b220000000800 */
[-CC-:B--2---:R-:W-:Y:S01]  /*20d10*/  FFMA.FTZ R8, R35, R0.reuse, -R3.reuse ;  /* 0x0000000023087223 */ /* 0x184fe20000010803 */
[----:B------:R-:W-:Y:S03]  /*20d20*/  HMMA.16816.F32 R152, R4, R18, R152 ;  /* 0x000000120498723c */ /* 0x000fe60000001898 */
[----:B------:R-:W-:Y:S01]  /*20d30*/  MUFU.EX2 R171, R8 ;  /* 0x0000000800ab7308 */ /* 0x000fe20000000800 */
[----:B-----5:R-:W-:-:S04]  /*20d40*/  FFMA.FTZ R2, R38, R0, -R3 ;  /* 0x0000000026027223 */ /* 0x020fc80000010803 */
[----:B------:R-:W2:Y:S01]  /*20d50*/  MUFU.EX2 R170, R2 ;  /* 0x0000000200aa7308 */ /* 0x000ea20000000800 */
        /* <DEDUP_REMOVED lines=8> */
[C---:B------:R-:W-:Y:S08]  /*20de0*/  HMMA.16816.F32 R140, R4.reuse, R12, R140 ;  /* 0x0000000c048c723c */ /* 0x040ff0000000188c */
[C---:B------:R-:W-:Y:S01]  /*20df0*/  HMMA.16816.F32 R136, R4.reuse, R14, R136 ;  /* 0x0000000e0488723c */ /* 0x040fe20000001888 */
[----:B------:R-:W5:Y:S07]  /*20e00*/  LDSM.16.MT88.4 R12, [R99+0x800] ;  /* 0x00080000630c783b */ /* 0x000f6e0000004200 */
[C---:B------:R-:W-:Y:S08]  /*20e10*/  HMMA.16816.F32 R148, R4.reuse, R24, R148 ;  /* 0x000000180494723c */ /* 0x040ff00000001894 */
[----:B------:R-:W-:Y:S01]  /*20e20*/  HMMA.16816.F32 R144, R4, R26, R144 ;  /* 0x0000001a0490723c */ /* 0x000fe20000001890 */
[----:B------:R-:W-:-:S02]  /*20e30*/  F2FP.F16.F32.PACK_AB R4, R176, R76 ;  /* 0x0000004cb004723e */ /* 0x000fc400000000ff */
[----:B----4-:R-:W-:Y:S02]  /*20e40*/  F2FP.F16.F32.PACK_AB R6, R175, R92 ;  /* 0x0000005caf06723e */ /* 0x010fe400000000ff */
[----:B------:R-:W-:Y:S02]  /*20e50*/  F2FP.F16.F32.PACK_AB R5, R172, R173 ;  /* 0x000000adac05723e */ /* 0x000fe400000000ff */
[----:B--2---:R-:W-:Y:S01]  /*20e60*/  F2FP.F16.F32.PACK_AB R7, R170, R171 ;  /* 0x000000abaa07723e */ /* 0x004fe200000000ff */
[----:B------:R-:W-:-:S06]  /*20e70*/  FFMA.FTZ R2, R32, R0, -R9 ;  /* 0x0000000020027223 */ /* 0x000fcc0000010809 */
[----:B---3--:R-:W-:Y:S01]  /*20e80*/  HMMA.16816.F32 R24, R4, R20, R156 ;  /* 0x000000140418723c */ /* 0x008fe2000000189c */
[----:B------:R2:W-:Y:S01]  /*20e90*/  MUFU.EX2 R158, R2 ;  /* 0x00000002009e7308 */ /* 0x0005e20000000800 */
[----:B------:R-:W-:-:S06]  /*20ea0*/  FFMA.FTZ R8, R46, R0, -R9 ;  /* 0x000000002e087223 */ /* 0x000fcc0000010809 */
[----:B------:R-:W-:Y:S01]  /*20eb0*/  HMMA.16816.F32 R152, R4, R22, R152 ;  /* 0x000000160498723c */ /* 0x000fe20000001898 */
[----:B------:R-:W3:Y:S01]  /*20ec0*/  LDSM.16.MT88.4 R20, [R87+0xb000] ;  /* 0x00b000005714783b */ /* 0x000ee20000004200 */
[----:B------:R4:W-:Y:S01]  /*20ed0*/  MUFU.EX2 R156, R8 ;  /* 0x00000008009c7308 */ /* 0x0009e20000000800 */
[----:B--2---:R-:W-:-:S05]  /*20ee0*/  FFMA.FTZ R2, R33, R0, -R9 ;  /* 0x0000000021027223 */ /* 0x004fca0000010809 */
[----:B------:R-:W-:Y:S01]  /*20ef0*/  HMMA.16816.F32 R52, R4, R40, R148 ;  /* 0x000000280434723c */ /* 0x000fe20000001894 */
[----:B------:R-:W-:-:S07]  /*20f00*/  FFMA.FTZ R10, R50, R0, -R3 ;  /* 0x00000000320a7223 */ /* 0x000fce0000010803 */
[----:B------:R-:W-:Y:S01]  /*20f10*/  HMMA.16816.F32 R68, R4, R42, R144 ;  /* 0x0000002a0444723c */ /* 0x000fe20000001890 */
[----:B------:R2:W3:Y:S01]  /*20f20*/  MUFU.EX2 R56, R2 ;  /* 0x0000000200387308 */ /* 0x0004e20000000800 */
[----:B----4-:R-:W-:-:S06]  /*20f30*/  FFMA.FTZ R8, R45, R0, -R9 ;  /* 0x000000002d087223 */ /* 0x010fcc0000010809 */
[C---:B-1----:R-:W-:Y:S01]  /*20f40*/  HMMA.16816.F32 R16, R4.reuse, R28, R164 ;  /* 0x0000001c0410723c */ /* 0x042fe200000018a4 */
[----:B------:R1:W4:Y:S01]  /*20f50*/  MUFU.EX2 R151, R8 ;  /* 0x0000000800977308 */ /* 0x0003220000000800 */
[----:B------:R-:W-:Y:S01]  /*20f60*/  IMAD.MOV.U32 R111, RZ, RZ, R59 ;  /* 0x000000ffff6f7224 */ /* 0x000fe200078e003b */
[----:B------:R-:W-:Y:S01]  /*20f70*/  LDSM.16.MT88.4 R32, [R84+0xb000] ;  /* 0x00b000005420783b */ /* 0x000fe20000004200 */
[-CC-:B--2---:R-:W-:Y:S01]  /*20f80*/  FFMA.FTZ R2, R49, R0.reuse, -R3.reuse ;  /* 0x0000000031027223 */ /* 0x184fe20000010803 */
[----:B------:R-:W-:Y:S01]  /*20f90*/  MUFU.EX2 R148, R10 ;  /* 0x0000000a00947308 */ /* 0x000fe20000000800 */
[----:B------:R-:W-:Y:S02]  /*20fa0*/  IMAD.MOV.U32 R157, RZ, RZ, R58 ;  /* 0x000000ffff9d7224 */ /* 0x000fe400078e003a */
[----:B-----5:R-:W-:Y:S01]  /*20fb0*/  HMMA.16816.F32 R136, R4, R14, R136 ;  /* 0x0000000e0488723c */ /* 0x020fe20000001888 */
[----:B------:R-:W-:Y:S01]  /*20fc0*/  LDSM.16.MT88.4 R40, [R36+0x1000] ;  /* 0x001000002428783b */ /* 0x000fe20000004200 */
[----:B------:R2:W5:Y:S01]  /*20fd0*/  MUFU.EX2 R149, R2 ;  /* 0x0000000200957308 */ /* 0x0005620000000800 */
[----:B-1----:R-:W-:-:S05]  /*20fe0*/  FFMA.FTZ R8, R48, R0, -R3 ;  /* 0x0000000030087223 */ /* 0x002fca0000010803 */
[----:B------:R-:W-:Y:S01]  /*20ff0*/  HMMA.16816.F32 R28, R4, R30, R160 ;  /* 0x0000001e041c723c */ /* 0x000fe200000018a0 */
[----:B------:R-:W-:Y:S01]  /*21000*/  MUFU.EX2 R150, R8 ;  /* 0x0000000800967308 */ /* 0x000fe20000000800 */
[----:B--2---:R-:W-:-:S04]  /*21010*/  FFMA.FTZ R2, R47, R0, -R3 ;  /* 0x000000002f027223 */ /* 0x004fc80000010803 */
[----:B------:R-:W1:Y:S01]  /*21020*/  MUFU.EX2 R146, R2 ;  /* 0x0000000200927308 */ /* 0x000e620000000800 */
[----:B---3--:R-:W-:Y:S02]  /*21030*/  IMAD.MOV.U32 R147, RZ, RZ, R56 ;  /* 0x000000ffff937224 */ /* 0x008fe400078e0038 */
[----:B------:R-:W-:Y:S01]  /*21040*/  HMMA.16816.F32 R56, R4, R12, R140 ;  /* 0x0000000c0438723c */ /* 0x000fe2000000188c */
[----:B------:R-:W2:Y:S01]  /*21050*/  LDSM.16.MT88.4 R12, [R99+0x1000] ;  /* 0x00100000630c783b */ /* 0x000ea20000004200 */
[----:B------:R-:W-:Y:S02]  /*21060*/  F2FP.F16.F32.PACK_AB R4, R156, R158 ;  /* 0x0000009e9c04723e */ /* 0x000fe400000000ff */
[----:B----4-:R-:W-:Y:S02]  /*21070*/  F2FP.F16.F32.PACK_AB R6, R151, R147 ;  /* 0x000000939706723e */ /* 0x010fe400000000ff */
[----:B-----5:R-:W-:Y:S02]  /*21080*/  F2FP.F16.F32.PACK_AB R5, R148, R149 ;  /* 0x000000959405723e */ /* 0x020fe400000000ff */
[----:B-1----:R-:W-:Y:S01]  /*21090*/  F2FP.F16.F32.PACK_AB R7, R146, R150 ;  /* 0x000000969207723e */ /* 0x002fe200000000ff */
[----:B------:R-:W-:-:S02]  /*210a0*/  IMAD.MOV.U32 R159, RZ, RZ, R51 ;  /* 0x000000ffff9f7224 */ /* 0x000fc400078e0033 */
[----:B------:R-:W-:-:S04]  /*210b0*/  FFMA.FTZ R2, R39, R0, -R9 ;  /* 0x0000000027027223 */ /* 0x000fc80000010809 */
[C---:B------:R-:W-:Y:S01]  /*210c0*/  HMMA.16816.F32 R48, R4.reuse, R20, R16 ;  /* 0x000000140430723c */ /* 0x040fe20000001810 */
[----:B------:R1:W-:Y:S01]  /*210d0*/  MUFU.EX2 R167, R2 ;  /* 0x0000000200a77308 */ /* 0x0003e20000000800 */
[-C--:B------:R-:W-:Y:S01]  /*210e0*/  FFMA.FTZ R8, R60, R0.reuse, -R9 ;  /* 0x000000003c087223 */ /* 0x080fe20000010809 */
[-C--:B------:R-:W-:Y:S01]  /*210f0*/  FFMA.FTZ R10, R62, R0.reuse, -R3 ;  /* 0x000000003e0a7223 */ /* 0x080fe20000010803 */
[----:B------:R-:W-:Y:S04]  /*21100*/  LDSM.16.MT88.4 R16, [R84+0xb800] ;  /* 0x00b800005410783b */ /* 0x000fe80000004200 */
[----:B------:R-:W-:Y:S01]  /*21110*/  HMMA.16816.F32 R28, R4, R22, R28 ;  /* 0x00000016041c723c */ /* 0x000fe2000000181c */
[----:B------:R-:W3:Y:S01]  /*21120*/  LDSM.16.MT88.4 R20, [R87+0xb800] ;  /* 0x00b800005714783b */ /* 0x000ee20000004200 */
[----:B------:R4:W-:Y:S01]  /*21130*/  MUFU.EX2 R144, R8 ;  /* 0x0000000800907308 */ /* 0x0009e20000000800 */
[----:B-1----:R-:W-:-:S04]  /*21140*/  FFMA.FTZ R2, R44, R0, -R9 ;  /* 0x000000002c027223 */ /* 0x002fc80000010809 */
[----:B------:R1:W5:Y:S01]  /*21150*/  MUFU.EX2 R38, R2 ;  /* 0x0000000200267308 */ /* 0x0003620000000800 */
[----:B----4-:R-:W-:-:S04]  /*21160*/  FFMA.FTZ R8, R61, R0, -R9 ;  /* 0x000000003d087223 */ /* 0x010fc80000010809 */
[----:B------:R4:W3:Y:S01]  /*21170*/  MUFU.EX2 R145, R8 ;  /* 0x0000000800917308 */ /* 0x0008e20000000800 */
        /* <DEDUP_REMOVED lines=9> */
[----:B------:R-:W-:Y:S01]  /*21210*/  HMMA.16816.F32 R12, R4, R14, R136 ;  /* 0x0000000e040c723c */ /* 0x000fe20000001888 */
[----:B-----5:R-:W-:-:S07]  /*21220*/  IMAD.MOV.U32 R136, RZ, RZ, R38 ;  /* 0x000000ffff887224 */ /* 0x020fce00078e0026 */
[C---:B------:R-:W-:Y:S08]  /*21230*/  HMMA.16816.F32 R24, R4.reuse, R32, R24 ;  /* 0x000000200418723c */ /* 0x040ff00000001818 */
[C---:B------:R-:W-:Y:S08]  /*21240*/  HMMA.16816.F32 R52, R4.reuse, R40, R52 ;  /* 0x000000280434723c */ /* 0x040ff00000001834 */
[C---:B------:R-:W-:Y:S01]  /*21250*/  HMMA.16816.F32 R68, R4.reuse, R42, R68 ;  /* 0x0000002a0444723c */ /* 0x040fe20000001844 */
[----:B------:R-:W5:Y:S07]  /*21260*/  LDSM.16.MT88.4 R40, [R99+0x1800] ;  /* 0x001800006328783b */ /* 0x000f6e0000004200 */
[----:B------:R-:W-:Y:S01]  /*21270*/  HMMA.16816.F32 R32, R4, R34, R152 ;  /* 0x000000220420723c */ /* 0x000fe20000001898 */
        /* <DEDUP_REMOVED lines=14> */
[-C--:B------:R-:W-:Y:S01]  /*21360*/  FFMA.FTZ R10, R89, R0.reuse, -R3 ;  /* 0x00000000590a7223 */ /* 0x080fe20000010803 */
[-C--:B-1----:R-:W-:Y:S01]  /*21370*/  FFMA.FTZ R8, R74, R0.reuse, -R9 ;  /* 0x000000004a087223 */ /* 0x082fe20000010809 */
[----:B--2---:R-:W-:-:S03]  /*21380*/  FFMA.FTZ R2, R88, R0, -R3 ;  /* 0x0000000058027223 */ /* 0x004fc60000010803 */
[----:B------:R1:W2:Y:S04]  /*21390*/  MUFU.EX2 R133, R8 ;  /* 0x0000000800857308 */ /* 0x0002a80000000800 */
[----:B------:R5:W-:Y:S01]  /*213a0*/  MUFU.EX2 R67, R2 ;  /* 0x0000000200437308 */ /* 0x000be20000000800 */
[----:B------:R-:W-:Y:S01]  /*213b0*/  HMMA.16816.F32 R28, R4, R16, R24 ;  /* 0x00000010041c723c */ /* 0x000fe20000001818 */
[----:B------:R-:W3:Y:S02]  /*213c0*/  LDSM.16.MT88.4 R24, [R84+0xc000] ;  /* 0x00c000005418783b */ /* 0x000ee40000004200 */
[----:B------:R-:W2:Y:S01]  /*213d0*/  MUFU.EX2 R129, R10 ;  /* 0x0000000a00817308 */ /* 0x000ea20000000800 */
[-CC-:B-1----:R-:W-:Y:S01]  /*213e0*/  FFMA.FTZ R8, R86, R0.reuse, -R3.reuse ;  /* 0x0000000056087223 */ /* 0x182fe20000010803 */
[----:B-----5:R-:W-:-:S03]  /*213f0*/  FFMA.FTZ R2, R85, R0, -R3 ;  /* 0x0000000055027223 */ /* 0x020fc60000010803 */
[----:B------:R-:W-:Y:S04]  /*21400*/  MUFU.EX2 R130, R8 ;  /* 0x0000000800827308 */ /* 0x000fe80000000800 */
[----:B------:R1:W5:Y:S01]  /*21410*/  MUFU.EX2 R131, R2 ;  /* 0x0000000200837308 */ /* 0x0003620000000800 */
[----:B------:R-:W-:Y:S01]  /*21420*/  HMMA.16816.F32 R52, R4, R60, R52 ;  /* 0x0000003c0434723c */ /* 0x000fe20000001834 */
[----:B------:R-:W-:Y:S02]  /*21430*/  IMAD.MOV.U32 R139, RZ, RZ, R78 ;  /* 0x000000ffff8b7224 */ /* 0x000fe400078e004e */
[----:B------:R-:W-:Y:S02]  /*21440*/  IMAD.MOV.U32 R138, RZ, RZ, R79 ;  /* 0x000000ffff8a7224 */ /* 0x000fe400078e004f */
[----:B------:R-:W-:-:S02]  /*21450*/  IMAD.MOV.U32 R152, RZ, RZ, R76 ;  /* 0x000000ffff987224 */ /* 0x000fc400078e004c */
[----:B------:R-:W-:Y:S01]  /*21460*/  IMAD.MOV.U32 R137, RZ, RZ, R77 ;  /* 0x000000ffff897224 */ /* 0x000fe200078e004d */
[C---:B------:R-:W-:Y:S08]  /*21470*/  HMMA.16816.F32 R72, R4.reuse, R62, R68 ;  /* 0x0000003e0448723c */ /* 0x040ff00000001844 */
[C---:B------:R-:W-:Y:S01]  /*21480*/  HMMA.16816.F32 R12, R4.reuse, R42, R12 ;  /* 0x0000002a040c723c */ /* 0x040fe2000000180c */
[-CC-:B-1----:R-:W-:Y:S01]  /*21490*/  FFMA.FTZ R2, R80, R0.reuse, -R9.reuse ;  /* 0x0000000050027223 */ /* 0x182fe20000010809 */
[-C--:B------:R-:W-:Y:S01]  /*214a0*/  FFMA.FTZ R8, R93, R0.reuse, -R9 ;  /* 0x000000005d087223 */ /* 0x080fe20000010809 */
[----:B------:R-:W-:Y:S01]  /*214b0*/  FFMA.FTZ R10, R95, R0, -R3 ;  /* 0x000000005f0a7223 */ /* 0x000fe20000010803 */
[----:B------:R-:W-:Y:S04]  /*214c0*/  LDSM.16.MT88.4 R68, [R36+0x2800] ;  /* 0x002800002444783b */ /* 0x000fe80000004200 */
[C---:B------:R-:W-:Y:S01]  /*214d0*/  HMMA.16816.F32 R60, R4.reuse, R40, R56 ;  /* 0x00000028043c723c */ /* 0x040fe20000001838 */
[----:B------:R-:W1:Y:S07]  /*214e0*/  LDSM.16.MT88.4 R56, [R36+0x2000] ;  /* 0x002000002438783b */ /* 0x000e6e0000004200 */
[----:B------:R-:W-:Y:S01]  /*214f0*/  HMMA.16816.F32 R76, R4, R18, R32 ;  /* 0x00000012044c723c */ /* 0x000fe20000001820 */
[----:B----4-:R-:W-:Y:S01]  /*21500*/  F2FP.F16.F32.PACK_AB R4, R132, R165 ;  /* 0x000000a58404723e */ /* 0x010fe200000000ff */
[----:B------:R-:W4:Y:S01]  /*21510*/  LDSM.16.MT88.4 R16, [R99+0x2000] ;  /* 0x002000006310783b */ /* 0x000f220000004200 */
[----:B--2---:R-:W-:-:S02]  /*21520*/  F2FP.F16.F32.PACK_AB R6, R133, R166 ;  /* 0x000000a68506723e */ /* 0x004fc400000000ff */
[----:B------:R-:W-:Y:S01]  /*21530*/  F2FP.F16.F32.PACK_AB R5, R129, R67 ;  /* 0x000000438105723e */ /* 0x000fe200000000ff */
[----:B------:R-:W-:Y:S01]  /*21540*/  LDSM.16.MT88.4 R32, [R84+0xc800] ;  /* 0x00c800005420783b */ /* 0x000fe20000004200 */
[----:B-----5:R-:W-:Y:S01]  /*21550*/  F2FP.F16.F32.PACK_AB R7, R131, R130 ;  /* 0x000000828307723e */ /* 0x020fe200000000ff */
[----:B------:R2:W-:Y:S06]  /*21560*/  MUFU.EX2 R164, R2 ;  /* 0x0000000200a47308 */ /* 0x0005ec0000000800 */
[C---:B---3--:R-:W-:Y:S08]  /*21570*/  HMMA.16816.F32 R48, R4.reuse, R20, R48 ;  /* 0x000000140430723c */ /* 0x048ff00000001830 */
[----:B------:R-:W-:Y:S01]  /*21580*/  HMMA.16816.F32 R44, R4, R22, R44 ;  /* 0x00000016042c723c */ /* 0x000fe2000000182c */
[----:B------:R-:W3:Y:S01]  /*21590*/  LDSM.16.MT88.4 R20, [R87+0xc800] ;  /* 0x00c800005714783b */ /* 0x000ee20000004200 */
[-CC-:B--2---:R-:W-:Y:S01]  /*215a0*/  FFMA.FTZ R2, R81, R0.reuse, -R9.reuse ;  /* 0x0000000051027223 */ /* 0x184fe20000010809 */
[----:B------:R2:W5:Y:S04]  /*215b0*/  MUFU.EX2 R66, R8 ;  /* 0x0000000800427308 */ /* 0x0005680000000800 */
[----:B------:R1:W-:Y:S01]  /*215c0*/  MUFU.EX2 R163, R2 ;  /* 0x0000000200a37308 */ /* 0x0003e20000000800 */
[-C--:B--2---:R-:W-:Y:S01]  /*215d0*/  FFMA.FTZ R8, R94, R0.reuse, -R9 ;  /* 0x000000005e087223 */ /* 0x084fe20000010809 */
[----:B-1----:R-:W-:-:S03]  /*215e0*/  FFMA.FTZ R2, R96, R0, -R3 ;  /* 0x0000000060027223 */ /* 0x002fc60000010803 */
        /* <DEDUP_REMOVED lines=8> */
[----:B------:R-:W1:Y:S05]  /*21670*/  MUFU.EX2 R126, R2 ;  /* 0x00000002007e7308 */ /* 0x000e6a0000000800 */
[C---:B------:R-:W-:Y:S08]  /*21680*/  HMMA.16816.F32 R52, R4.reuse, R56, R52 ;  /* 0x000000380434723c */ /* 0x040ff00000001834 */
[C---:B------:R-:W-:Y:S08]  /*21690*/  HMMA.16816.F32 R72, R4.reuse, R58, R72 ;  /* 0x0000003a0448723c */ /* 0x040ff00000001848 */
[C---:B----4-:R-:W-:Y:S08]  /*216a0*/  HMMA.16816.F32 R56, R4.reuse, R16, R60 ;  /* 0x000000100438723c */ /* 0x050ff0000000183c */
[----:B------:R-:W-:Y:S01]  /*216b0*/  HMMA.16816.F32 R12, R4, R18, R12 ;  /* 0x00000012040c723c */ /* 0x000fe2000000180c */
[----:B------:R-:W4:Y:S01]  /*216c0*/  LDSM.16.MT88.4 R16, [R99+0x2800] ;  /* 0x002800006310783b */ /* 0x000f220000004200 */
[----:B------:R-:W-:-:S02]  /*216d0*/  F2FP.F16.F32.PACK_AB R4, R66, R164 ;  /* 0x000000a44204723e */ /* 0x000fc400000000ff */
[----:B--2---:R-:W-:Y:S02]  /*216e0*/  F2FP.F16.F32.PACK_AB R6, R128, R163 ;  /* 0x000000a38006723e */ /* 0x004fe400000000ff */
        /* <DEDUP_REMOVED lines=8> */
[----:B------:R-:W-:Y:S01]  /*21770*/  HMMA.16816.F32 R24, R4, R32, R28 ;  /* 0x000000200418723c */ /* 0x000fe2000000181c */
[----:B-1----:R-:W-:-:S07]  /*21780*/  FFMA.FTZ R2, R83, R0, -R9 ;  /* 0x0000000053027223 */ /* 0x002fce0000010809 */
[----:B------:R-:W-:Y:S01]  /*21790*/  HMMA.16816.F32 R60, R4, R34, R40 ;  /* 0x00000022043c723c */ /* 0x000fe20000001828 */
[----:B------:R-:W1:Y:S01]  /*217a0*/  LDSM.16.MT88.4 R32, [R84+0xd000] ;  /* 0x00d000005420783b */ /* 0x000e620000004200 */
[----:B------:R3:W5:Y:S04]  /*217b0*/  MUFU.EX2 R124, R8 ;  /* 0x00000008007c7308 */ /* 0x0007680000000800 */
[----:B------:R4:W-:Y:S01]  /*217c0*/  MUFU.EX2 R162, R2 ;  /* 0x0000000200a27308 */ /* 0x0009e20000000800 */
[-C--:B------:R-:W-:Y:S01]  /*217d0*/  FFMA.FTZ R10, R114, R0.reuse, -R3 ;  /* 0x00000000720a7223 */ /* 0x080fe20000010803 */
[-C--:B---3--:R-:W-:Y:S01]  /*217e0*/  FFMA.FTZ R8, R104, R0.reuse, -R9 ;  /* 0x0000000068087223 */ /* 0x088fe20000010809 */
[----:B----4-:R-:W-:-:S03]  /*217f0*/  FFMA.FTZ R2, R109, R0, -R3 ;  /* 0x000000006d027223 */ /* 0x010fc60000010803 */
[----:B------:R3:W4:Y:S04]  /*21800*/  MUFU.EX2 R125, R8 ;  /* 0x00000008007d7308 */ /* 0x0007280000000800 */
[----:B------:R5:W-:Y:S04]  /*21810*/  MUFU.EX2 R120, R2 ;  /* 0x0000000200787308 */ /* 0x000be80000000800 */
[----:B------:R-:W2:Y:S01]  /*21820*/  MUFU.EX2 R121, R10 ;  /* 0x0000000a00797308 */ /* 0x000ea20000000800 */
[-CC-:B---3--:R-:W-:Y:S01]  /*21830*/  FFMA.FTZ R8, R110, R0.reuse, -R3.reuse ;  /* 0x000000006e087223 */ /* 0x188fe20000010803 */
[----:B-----5:R-:W-:-:S03]  /*21840*/  FFMA.FTZ R2, R108, R0, -R3 ;  /* 0x000000006c027223 */ /* 0x020fc60000010803 */
[----:B------:R-:W-:Y:S04]  /*21850*/  MUFU.EX2 R123, R8 ;  /* 0x00000008007b7308 */ /* 0x000fe80000000800 */
[----:B------:R-:W3:Y:S01]  /*21860*/  MUFU.EX2 R122, R2 ;  /* 0x00000002007a7308 */ /* 0x000ee20000000800 */
        /* <DEDUP_REMOVED lines=8> */
[----:B--2---:R-:W-:Y:S02]  /*218f0*/  F2FP.F16.F32.PACK_AB R5, R121, R120 ;  /* 0x000000787905723e */ /* 0x004fe400000000ff */
[----:B---3--:R-:W-:Y:S01]  /*21900*/  F2FP.F16.F32.PACK_AB R7, R122, R123 ;  /* 0x0000007b7a07723e */ /* 0x008fe200000000ff */
        /* <DEDUP_REMOVED lines=11> */
[-C--:B------:R-:W-:Y:S01]  /*219c0*/  FFMA.FTZ R10, R177, R0.reuse, -R3 ;  /* 0x00000000b10a7223 */ /* 0x080fe20000010803 */
[-C--:B--2---:R-:W-:Y:S01]  /*219d0*/  FFMA.FTZ R8, R174, R0.reuse, -R9 ;  /* 0x00000000ae087223 */ /* 0x084fe20000010809 */
[----:B-----5:R-:W-:-:S03]  /*219e0*/  FFMA.FTZ R2, R178, R0, -R3 ;  /* 0x00000000b2027223 */ /* 0x020fc60000010803 */
[----:B------:R2:W5:Y:S04]  /*219f0*/  MUFU.EX2 R118, R8 ;  /* 0x0000000800767308 */ /* 0x0005680000000800 */
[----:B------:R4:W-:Y:S01]  /*21a00*/  MUFU.EX2 R117, R2 ;  /* 0x0000000200757308 */ /* 0x0009e20000000800 */
[----:B------:R-:W-:Y:S01]  /*21a10*/  HMMA.16816.F32 R32, R4, R34, R60 ;  /* 0x000000220420723c */ /* 0x000fe2000000183c */
[----:B------:R-:W1:Y:S02]  /*21a20*/  LDSM.16.MT88.4 R60, [R36+0x3800] ;  /* 0x00380000243c783b */ /* 0x000e640000004200 */
        /* <DEDUP_REMOVED lines=22> */
[----:B------:R1:W2:Y:S01]  /*21b90*/  MUFU.EX2 R110, R8 ;  /* 0x00000008006e7308 */ /* 0x0002a20000000800 */
[----:B------:R-:W-:-:S02]  /*21ba0*/  IMAD.MOV.U32 R180, RZ, RZ, R157 ;  /* 0x000000ffffb47224 */ /* 0x000fc400078e009d */
[-C--:B------:R-:W-:Y:S01]  /*21bb0*/  FFMA.FTZ R10, R198, R0.reuse, -R3 ;  /* 0x00000000c60a7223 */ /* 0x080fe20000010803 */
[----:B------:R-:W-:Y:S01]  /*21bc0*/  IMAD.MOV.U32 R194, RZ, RZ, R102 ;  /* 0x000000ffffc27224 */ /* 0x000fe200078e0066 */
[----:B------:R-:W-:Y:S01]  /*21bd0*/  LDSM.16.MT88.4 R32, [R84+0xe800] ;  /* 0x00e800005420783b */ /* 0x000fe20000004200 */
[C---:B------:R-:W-:Y:S03]  /*21be0*/  HMMA.16816.F32 R48, R4.reuse, R26, R44 ;  /* 0x0000001a0430723c */ /* 0x040fe6000000182c */
[----:B------:R-:W5:Y:S01]  /*21bf0*/  LDSM.16.MT88.4 R24, [R84+0xe000] ;  /* 0x00e000005418783b */ /* 0x000f620000004200 */
[----:B------:R4:W-:Y:S01]  /*21c00*/  MUFU.EX2 R154, R2 ;  /* 0x00000002009a7308 */ /* 0x0009e20000000800 */
[----:B------:R-:W-:Y:S02]  /*21c10*/  IMAD.MOV.U32 R157, RZ, RZ, R159 ;  /* 0x000000ffff9d7224 */ /* 0x000fe400078e009f */
[-C--:B-1----:R-:W-:Y:S01]  /*21c20*/  FFMA.FTZ R8, R193, R0.reuse, -R9 ;  /* 0x00000000c1087223 */ /* 0x082fe20000010809 */
[----:B------:R-:W-:Y:S01]  /*21c30*/  IMAD.MOV.U32 R193, RZ, RZ, R103 ;  /* 0x000000ffffc17224 */ /* 0x000fe200078e0067 */
[----:B------:R-:W-:Y:S01]  /*21c40*/  MUFU.EX2 R108, R10 ;  /* 0x0000000a006c7308 */ /* 0x000fe20000000800 */
[----:B------:R-:W-:Y:S01]  /*21c50*/  IMAD.MOV.U32 R103, RZ, RZ, R111 ;  /* 0x000000ffff677224 */ /* 0x000fe200078e006f */
[----:B------:R-:W-:Y:S01]  /*21c60*/  HMMA.16816.F32 R40, R4, R60, R40 ;  /* 0x0000003c0428723c */ /* 0x000fe20000001828 */
[----:B------:R-:W-:Y:S01]  /*21c70*/  IMAD.MOV.U32 R159, RZ, RZ, R106 ;  /* 0x000000ffff9f7224 */ /* 0x000fe200078e006a */
[----:B------:R-:W1:Y:S01]  /*21c80*/  LDSM.16.MT88.4 R44, [R36+0x4000] ;  /* 0x00400000242c783b */ /* 0x000e620000004200 */
[----:B----4-:R-:W-:Y:S01]  /*21c90*/  FFMA.FTZ R2, R196, R0, -R3 ;  /* 0x00000000c4027223 */ /* 0x010fe20000010803 */
[----:B------:R4:W3:Y:S04]  /*21ca0*/  MUFU.EX2 R111, R8 ;  /* 0x00000008006f7308 */ /* 0x0008e80000000800 */
[----:B------:R2:W3:Y:S01]  /*21cb0*/  MUFU.EX2 R106, R2 ;  /* 0x00000002006a7308 */ /* 0x0004e20000000800 */
[----:B------:R-:W-:-:S02]  /*21cc0*/  IMAD.MOV.U32 R102, RZ, RZ, R107 ;  /* 0x000000ffff667224 */ /* 0x000fc400078e006b */
[-CC-:B----4-:R-:W-:Y:S01]  /*21cd0*/  FFMA.FTZ R8, R197, R0.reuse, -R3.reuse ;  /* 0x00000000c5087223 */ /* 0x190fe20000010803 */
[----:B--2---:R-:W-:-:S03]  /*21ce0*/  FFMA.FTZ R2, R195, R0, -R3 ;  /* 0x00000000c3027223 */ /* 0x004fc60000010803 */
[----:B------:R2:W-:Y:S04]  /*21cf0*/  MUFU.EX2 R109, R8 ;  /* 0x00000008006d7308 */ /* 0x0005e80000000800 */
[----:B------:R-:W4:Y:S01]  /*21d00*/  MUFU.EX2 R107, R2 ;  /* 0x00000002006b7308 */ /* 0x000f220000000800 */
[C---:B------:R-:W-:Y:S08]  /*21d10*/  HMMA.16816.F32 R72, R4.reuse, R62, R68 ;  /* 0x0000003e0448723c */ /* 0x040ff00000001844 */
[----:B------:R-:W-:Y:S01]  /*21d20*/  HMMA.16816.F32 R12, R4, R18, R12 ;  /* 0x00000012040c723c */ /* 0x000fe2000000180c */
[----:B------:R-:W-:-:S02]  /*21d30*/  IMAD.MOV.U32 R198, RZ, RZ, R147 ;  /* 0x000000ffffc67224 */ /* 0x000fc400078e0093 */
[-C--:B--2---:R-:W-:Y:S01]  /*21d40*/  FFMA.FTZ R8, R201, R0.reuse, -R9 ;  /* 0x00000000c9087223 */ /* 0x084fe20000010809 */
[----:B------:R-:W-:Y:S01]  /*21d50*/  FFMA.FTZ R10, R204, R0, -R3 ;  /* 0x00000000cc0a7223 */ /* 0x000fe20000010803 */
[----:B------:R-:W-:Y:S03]  /*21d60*/  LDSM.16.MT88.4 R68, [R36+0x4800] ;  /* 0x004800002444783b */ /* 0x000fe60000004200 */
[----:B------:R-:W-:Y:S01]  /*21d70*/  HMMA.16816.F32 R60, R4, R16, R56 ;  /* 0x00000010043c723c */ /* 0x000fe20000001838 */
[----:B------:R-:W-:Y:S01]  /*21d80*/  F2FP.F16.F32.PACK_AB R4, R110, R153 ;  /* 0x000000996e04723e */ /* 0x000fe200000000ff */
[----:B------:R-:W2:Y:S01]  /*21d90*/  LDSM.16.MT88.4 R16, [R99+0x4000] ;  /* 0x004000006310783b */ /* 0x000ea20000004200 */
[----:B---3--:R-:W-:Y:S02]  /*21da0*/  F2FP.F16.F32.PACK_AB R6, R111, R154 ;  /* 0x0000009a6f06723e */ /* 0x008fe400000000ff */
[----:B------:R-:W-:-:S02]  /*21db0*/  F2FP.F16.F32.PACK_AB R5, R108, R106 ;  /* 0x0000006a6c05723e */ /* 0x000fc400000000ff */
[----:B----4-:R-:W-:Y:S01]  /*21dc0*/  F2FP.F16.F32.PACK_AB R7, R107, R109 ;  /* 0x0000006d6b07723e */ /* 0x010fe200000000ff */
[----:B------:R-:W-:-:S06]  /*21dd0*/  FFMA.FTZ R2, R168, R0, -R9 ;  /* 0x00000000a8027223 */ /* 0x000fcc0000010809 */
[C---:B------:R-:W-:Y:S01]  /*21de0*/  HMMA.16816.F32 R56, R4.reuse, R20, R52 ;  /* 0x000000140438723c */ /* 0x040fe20000001834 */
[----:B------:R3:W-:Y:S07]  /*21df0*/  MUFU.EX2 R147, R2 ;  /* 0x0000000200937308 */ /* 0x0007ee0000000800 */
[C---:B------:R-:W-:Y:S08]  /*21e00*/  HMMA.16816.F32 R52, R4.reuse, R22, R48 ;  /* 0x000000160434723c */ /* 0x040ff00000001830 */
[----:B-----5:R-:W-:Y:S01]  /*21e10*/  HMMA.16816.F32 R48, R4, R24, R28 ;  /* 0x000000180430723c */ /* 0x020fe2000000181c */
[----:B------:R-:W4:Y:S01]  /*21e20*/  LDSM.16.MT88.4 R28, [R87+0xe800] ;  /* 0x00e80000571c783b */ /* 0x000f220000004200 */
[----:B---3--:R-:W-:Y:S01]  /*21e30*/  FFMA.FTZ R2, R169, R0, -R9 ;  /* 0x00000000a9027223 */ /* 0x008fe20000010809 */
[----:B------:R-:W-:Y:S01]  /*21e40*/  IMAD.MOV.U32 R168, RZ, RZ, R152 ;  /* 0x000000ffffa87224 */ /* 0x000fe200078e0098 */
[----:B------:R3:W5:Y:S04]  /*21e50*/  MUFU.EX2 R104, R8 ;  /* 0x0000000800687308 */ /* 0x0007680000000800 */
[----:B------:R1:W-:Y:S01]  /*21e60*/  MUFU.EX2 R152, R2 ;  /* 0x0000000200987308 */ /* 0x0003e20000000800 */
[----:B------:R-:W-:-:S02]  /*21e70*/  IMAD.MOV.U32 R204, RZ, RZ, R103 ;  /* 0x000000ffffcc7224 */ /* 0x000fc400078e0067 */
[-C--:B---3--:R-:W-:Y:S01]  /*21e80*/  FFMA.FTZ R8, R202, R0.reuse, -R9 ;  /* 0x00000000ca087223 */ /* 0x088fe20000010809 */
[----:B-1----:R-:W-:-:S03]  /*21e90*/  FFMA.FTZ R2, R207, R0, -R3 ;  /* 0x00000000cf027223 */ /* 0x002fc60000010803 */
[----:B------:R1:W3:Y:S04]  /*21ea0*/  MUFU.EX2 R105, R8 ;  /* 0x0000000800697308 */ /* 0x0002e80000000800 */
[----:B------:R2:W-:Y:S01]  /*21eb0*/  MUFU.EX2 R101, R2 ;  /* 0x0000000200657308 */ /* 0x0005e20000000800 */
[----:B------:R-:W-:Y:S01]  /*21ec0*/  IMAD.MOV.U32 R207, RZ, RZ, R102 ;  /* 0x000000ffffcf7224 */ /* 0x000fe200078e0066 */
[----:B------:R-:W-:Y:S02]  /*21ed0*/  HMMA.16816.F32 R24, R4, R26, R76 ;  /* 0x0000001a0418723c */ /* 0x000fe4000000184c */
[----:B------:R-:W4:Y:S01]  /*21ee0*/  MUFU.EX2 R100, R10 ;  /* 0x0000000a00647308 */ /* 0x000f220000000800 */
        /* <DEDUP_REMOVED lines=9> */
[----:B-----5:R-:W-:-:S02]  /*21f80*/  F2FP.F16.F32.PACK_AB R4, R104, R147 ;  /* 0x000000936804723e */ /* 0x020fc400000000ff */
[----:B---3--:R-:W-:Y:S02]  /*21f90*/  F2FP.F16.F32.PACK_AB R6, R105, R152 ;  /* 0x000000986906723e */ /* 0x008fe400000000ff */
[----:B----4-:R-:W-:Y:S02]  /*21fa0*/  F2FP.F16.F32.PACK_AB R5, R100, R101 ;  /* 0x000000656405723e */ /* 0x010fe400000000ff */
[----:B-1----:R-:W-:Y:S01]  /*21fb0*/  F2FP.F16.F32.PACK_AB R7, R103, R102 ;  /* 0x000000666707723e */ /* 0x002fe200000000ff */
[----:B------:R-:W-:Y:S01]  /*21fc0*/  FFMA.FTZ R2, R183, R0, -R9 ;  /* 0x00000000b7027223 */ /* 0x000fe20000010809 */
[----:B------:R-:W-:-:S05]  /*21fd0*/  IMAD.MOV.U32 R177, RZ, RZ, R137 ;  /* 0x000000ffffb17224 */ /* 0x000fca00078e0089 */
        /* <DEDUP_REMOVED lines=10> */
[----:B------:R-:W-:Y:S02]  /*22080*/  IMAD.MOV.U32 R178, RZ, RZ, R138 ;  /* 0x000000ffffb27224 */ /* 0x000fe400078e008a */
[----:B------:R-:W-:Y:S01]  /*22090*/  IMAD.MOV.U32 R179, RZ, RZ, R139 ;  /* 0x000000ffffb37224 */ /* 0x000fe200078e008b */
[----:B------:R4:W5:Y:S04]  /*220a0*/  MUFU.EX2 R138, R8 ;  /* 0x00000008008a7308 */ /* 0x0009680000000800 */
[----:B------:R2:W-:Y:S01]  /*220b0*/  MUFU.EX2 R139, R2 ;  /* 0x00000002008b7308 */ /* 0x0005e20000000800 */
[-C--:B------:R-:W-:Y:S01]  /*220c0*/  FFMA.FTZ R10, R213, R0.reuse, -R3 ;  /* 0x00000000d50a7223 */ /* 0x080fe20000010803 */
[-C--:B----4-:R-:W-:Y:S01]  /*220d0*/  FFMA.FTZ R8, R181, R0.reuse, -R9 ;  /* 0x00000000b5087223 */ /* 0x090fe20000010809 */
[----:B--2---:R-:W-:-:S03]  /*220e0*/  FFMA.FTZ R2, R212, R0, -R3 ;  /* 0x00000000d4027223 */ /* 0x004fc60000010803 */
        /* <DEDUP_REMOVED lines=8> */
[----:B------:R-:W-:Y:S01]  /*22170*/  HMMA.16816.F32 R60, R4, R16, R44 ;  /* 0x00000010043c723c */ /* 0x000fe2000000182c */
[----:B------:R-:W-:-:S07]  /*22180*/  IMAD.MOV.U32 R196, RZ, RZ, R136 ;  /* 0x000000ffffc47224 */ /* 0x000fce00078e0088 */
[C---:B------:R-:W-:Y:S08]  /*22190*/  HMMA.16816.F32 R68, R4.reuse, R70, R72 ;  /* 0x000000460444723c */ /* 0x040ff00000001848 */
[----:B------:R-:W-:Y:S01]  /*221a0*/  HMMA.16816.F32 R44, R4, R18, R12 ;  /* 0x00000012042c723c */ /* 0x000fe2000000180c */
[----:B------:R-:W-:Y:S01]  /*221b0*/  F2FP.F16.F32.PACK_AB R4, R138, R137 ;  /* 0x000000898a04723e */ /* 0x000fe200000000ff */
[----:B------:R-:W1:Y:S01]  /*221c0*/  LDSM.16.MT88.4 R12, [R99+0x5000] ;  /* 0x00500000630c783b */ /* 0x000e620000004200 */
[----:B----4-:R-:W-:-:S02]  /*221d0*/  F2FP.F16.F32.PACK_AB R6, R98, R139 ;  /* 0x0000008b6206723e */ /* 0x010fc400000000ff */
[----:B---3--:R-:W-:Y:S01]  /*221e0*/  F2FP.F16.F32.PACK_AB R5, R95, R94 ;  /* 0x0000005e5f05723e */ /* 0x008fe200000000ff */
[-C--:B--2---:R-:W-:Y:S01]  /*221f0*/  FFMA.FTZ R2, R192, R0.reuse, -R9 ;  /* 0x00000000c0027223 */ /* 0x084fe20000010809 */
[----:B-----5:R-:W-:Y:S01]  /*22200*/  F2FP.F16.F32.PACK_AB R7, R96, R97 ;  /* 0x000000616007723e */ /* 0x020fe200000000ff */
[----:B------:R-:W-:Y:S02]  /*22210*/  IMAD.MOV.U32 R202, RZ, RZ, R159 ;  /* 0x000000ffffca7224 */ /* 0x000fe400078e009f */
[-C--:B------:R-:W-:Y:S01]  /*22220*/  FFMA.FTZ R8, R215, R0.reuse, -R9 ;  /* 0x00000000d7087223 */ /* 0x080fe20000010809 */
[----:B------:R2:W-:Y:S01]  /*22230*/  MUFU.EX2 R136, R2 ;  /* 0x0000000200887308 */ /* 0x0005e20000000800 */
[----:B------:R-:W-:Y:S02]  /*22240*/  IMAD.MOV.U32 R195, RZ, RZ, R92 ;  /* 0x000000ffffc37224 */ /* 0x000fe400078e005c */
[-C--:B------:R-:W-:Y:S01]  /*22250*/  FFMA.FTZ R10, R218, R0.reuse, -R3 ;  /* 0x00000000da0a7223 */ /* 0x080fe20000010803 */
[----:B------:R-:W-:Y:S01]  /*22260*/  IMAD.MOV.U32 R201, RZ, RZ, R157 ;  /* 0x000000ffffc97224 */ /* 0x000fe200078e009d */
[C---:B------:R-:W-:Y:S01]  /*22270*/  HMMA.16816.F32 R40, R4.reuse, R24, R20 ;  /* 0x000000180428723c */ /* 0x040fe20000001814 */
[----:B------:R-:W-:Y:S01]  /*22280*/  IMAD.MOV.U32 R197, RZ, RZ, R158 ;  /* 0x000000ffffc57224 */ /* 0x000fe200078e009e */
[----:B------:R-:W-:Y:S06]  /*22290*/  LDSM.16.MT88.4 R16, [R84+0xf800] ;  /* 0x00f800005410783b */ /* 0x000fec0000004200 */
[----:B------:R-:W-:Y:S01]  /*222a0*/  HMMA.16816.F32 R32, R4, R26, R56 ;  /* 0x0000001a0420723c */ /* 0x000fe20000001838 */
[----:B------:R-:W3:Y:S01]  /*222b0*/  LDSM.16.MT88.4 R24, [R87+0xf800] ;  /* 0x00f800005718783b */ /* 0x000ee20000004200 */
[----:B--2---:R-:W-:-:S06]  /*222c0*/  FFMA.FTZ R2, R191, R0, -R9 ;  /* 0x00000000bf027223 */ /* 0x004fcc0000010809 */
[C---:B-1----:R-:W-:Y:S01]  /*222d0*/  HMMA.16816.F32 R28, R4.reuse, R48, R28 ;  /* 0x00000030041c723c */ /* 0x042fe2000000181c */
[----:B------:R1:W-:Y:S07]  /*222e0*/  MUFU.EX2 R159, R2 ;  /* 0x00000002009f7308 */ /* 0x0003ee0000000800 */
[C---:B------:R-:W-:Y:S08]  /*222f0*/  HMMA.16816.F32 R20, R4.reuse, R50, R80 ;  /* 0x000000320414723c */ /* 0x040ff00000001850 */
[----:B------:R-:W-:Y:S01]  /*22300*/  HMMA.16816.F32 R48, R4, R52, R76 ;  /* 0x000000340430723c */ /* 0x000fe2000000184c */
[----:B------:R-:W2:Y:S01]  /*22310*/  LDSM.16.MT88.4 R76, [R36+0x5800] ;  /* 0x00580000244c783b */ /* 0x000ea20000004200 */
[-C--:B-1----:R-:W-:Y:S01]  /*22320*/  FFMA.FTZ R2, R221, R0.reuse, -R3 ;  /* 0x00000000dd027223 */ /* 0x082fe20000010803 */
[----:B------:R1:W4:Y:S04]  /*22330*/  MUFU.EX2 R92, R8 ;  /* 0x00000008005c7308 */ /* 0x0003280000000800 */
[----:B------:R5:W-:Y:S01]  /*22340*/  MUFU.EX2 R88, R2 ;  /* 0x0000000200587308 */ /* 0x000be20000000800 */
[-C--:B-1----:R-:W-:Y:S01]  /*22350*/  FFMA.FTZ R8, R216, R0.reuse, -R9 ;  /* 0x00000000d8087223 */ /* 0x082fe20000010809 */
[----:B-----5:R-:W-:-:S03]  /*22360*/  FFMA.FTZ R2, R219, R0, -R3 ;  /* 0x00000000db027223 */ /* 0x020fc60000010803 */
[----:B------:R1:W5:Y:S04]  /*22370*/  MUFU.EX2 R93, R8 ;  /* 0x00000008005d7308 */ /* 0x0003680000000800 */
[----:B------:R3:W-:Y:S01]  /*22380*/  MUFU.EX2 R89, R2 ;  /* 0x0000000200597308 */ /* 0x0007e20000000800 */
[----:B------:R-:W-:Y:S03]  /*22390*/  HMMA.16816.F32 R72, R4, R54, R68 ;  /* 0x000000360448723c */ /* 0x000fe60000001844 */
[----:B------:R-:W2:Y:S01]  /*223a0*/  MUFU.EX2 R90, R10 ;  /* 0x0000000a005a7308 */ /* 0x000ea20000000800 */
[-C--:B-1----:R-:W-:Y:S01]  /*223b0*/  FFMA.FTZ R8, R220, R0.reuse, -R3 ;  /* 0x00000000dc087223 */ /* 0x082fe20000010803 */
[----:B---3--:R-:W-:-:S03]  /*223c0*/  FFMA.FTZ R2, R200, R0, -R9 ;  /* 0x00000000c8027223 */ /* 0x008fc60000010809 */
[----:B------:R1:W3:Y:S04]  /*223d0*/  MUFU.EX2 R91, R8 ;  /* 0x00000008005b7308 */ /* 0x0002e80000000800 */
[----:B------:R4:W-:Y:S01]  /*223e0*/  MUFU.EX2 R157, R2 ;  /* 0x00000002009d7308 */ /* 0x0009e20000000800 */
[----:B------:R-:W-:Y:S01]  /*223f0*/  HMMA.16816.F32 R68, R4, R12, R60 ;  /* 0x0000000c0444723c */ /* 0x000fe2000000183c */
[-CC-:B-1----:R-:W-:Y:S01]  /*22400*/  FFMA.FTZ R8, R230, R0.reuse, -R9.reuse ;  /* 0x00000000e6087223 */ /* 0x182fe20000010809 */
[----:B----4-:R-:W-:-:S04]  /*22410*/  FFMA.FTZ R2, R199, R0, -R9 ;  /* 0x00000000c7027223 */ /* 0x010fc80000010809 */
[----:B------:R1:W-:Y:S04]  /*22420*/  MUFU.EX2 R158, R2 ;  /* 0x00000002009e7308 */ /* 0x0003e80000000800 */
[----:B------:R4:W3:Y:S01]  /*22430*/  MUFU.EX2 R86, R8 ;  /* 0x0000000800567308 */ /* 0x0008e20000000800 */
[----:B------:R-:W-:Y:S01]  /*22440*/  HMMA.16816.F32 R56, R4, R14, R44 ;  /* 0x0000000e0438723c */ /* 0x000fe2000000182c */
[-C--:B-1----:R-:W-:Y:S01]  /*22450*/  FFMA.FTZ R2, R237, R0.reuse, -R3 ;  /* 0x00000000ed027223 */ /* 0x082fe20000010803 */
[----:B----4-:R-:W-:-:S03]  /*22460*/  FFMA.FTZ R8, R226, R0, -R9 ;  /* 0x00000000e2087223 */ /* 0x010fc60000010809 */
[----:B------:R1:W-:Y:S01]  /*22470*/  MUFU.EX2 R80, R2 ;  /* 0x0000000200507308 */ /* 0x0003e20000000800 */
[----:B------:R-:W-:Y:S01]  /*22480*/  F2FP.F16.F32.PACK_AB R4, R92, R136 ;  /* 0x000000885c04723e */ /* 0x000fe200000000ff */
[----:B------:R-:W-:Y:S01]  /*22490*/  FFMA.FTZ R10, R236, R0, -R3 ;  /* 0x00000000ec0a7223 */ /* 0x000fe20000010803 */
[----:B-----5:R-:W-:Y:S01]  /*224a0*/  F2FP.F16.F32.PACK_AB R6, R93, R159 ;  /* 0x0000009f5d06723e */ /* 0x020fe200000000ff */
[----:B------:R4:W5:Y:S01]  /*224b0*/  MUFU.EX2 R85, R8 ;  /* 0x0000000800557308 */ /* 0x0009620000000800 */
[----:B--2---:R-:W-:Y:S01]  /*224c0*/  F2FP.F16.F32.PACK_AB R5, R90, R88 ;  /* 0x000000585a05723e */ /* 0x004fe200000000ff */
[----:B------:R-:W2:Y:S01]  /*224d0*/  LDSM.16.MT88.4 R44, [R99+0x5800] ;  /* 0x00580000632c783b */ /* 0x000ea20000004200 */
[----:B---3--:R-:W-:-:S03]  /*224e0*/  F2FP.F16.F32.PACK_AB R7, R89, R91 ;  /* 0x0000005b5907723e */ /* 0x008fc600000000ff */
[----:B------:R-:W-:Y:S01]  /*224f0*/  LDSM.16.MT88.4 R12, [R84+0x10000] ;  /* 0x01000000540c783b */ /* 0x000fe20000004200 */
[-CC-:B-1----:R-:W-:Y:S01]  /*22500*/  FFMA.FTZ R2, R234, R0.reuse, -R3.reuse ;  /* 0x00000000ea027223 */ /* 0x182fe20000010803 */
[----:B----4-:R-:W-:-:S03]  /*22510*/  FFMA.FTZ R8, R235, R0, -R3 ;  /* 0x00000000eb087223 */ /* 0x010fc60000010803 */
[----:B------:R1:W-:Y:S01]  /*22520*/  MUFU.EX2 R81, R2 ;  /* 0x0000000200517308 */ /* 0x0003e20000000800 */
[----:B------:R-:W-:Y:S03]  /*22530*/  HMMA.16816.F32 R52, R4, R26, R32 ;  /* 0x0000001a0434723c */ /* 0x000fe60000001820 */
[----:B------:R3:W-:Y:S01]  /*22540*/  MUFU.EX2 R83, R8 ;  /* 0x0000000800537308 */ /* 0x0007e20000000800 */
[----:B-1----:R-:W-:-:S04]  /*22550*/  FFMA.FTZ R2, R208, R0, -R9 ;  /* 0x00000000d0027223 */ /* 0x002fc80000010809 */
[----:B------:R-:W-:Y:S01]  /*22560*/  HMMA.16816.F32 R32, R4, R78, R72 ;  /* 0x0000004e0420723c */ /* 0x000fe20000001848 */
[-CC-:B---3--:R-:W-:Y:S01]  /*22570*/  FFMA.FTZ R8, R239, R0.reuse, -R9.reuse ;  /* 0x00000000ef087223 */ /* 0x188fe20000010809 */
[----:B------:R1:W-:Y:S04]  /*22580*/  MUFU.EX2 R174, R2 ;  /* 0x0000000200ae7308 */ /* 0x0003e80000000800 */
[----:B------:R3:W-:Y:S01]  /*22590*/  MUFU.EX2 R78, R8 ;  /* 0x00000008004e7308 */ /* 0x0007e20000000800 */
[-CC-:B-1----:R-:W-:Y:S01]  /*225a0*/  FFMA.FTZ R2, R205, R0.reuse, -R9.reuse ;  /* 0x00000000cd027223 */ /* 0x182fe20000010809 */
[----:B---3--:R-:W-:-:S03]  /*225b0*/  FFMA.FTZ R8, R240, R0, -R9 ;  /* 0x00000000f0087223 */ /* 0x008fc60000010809 */
[----:B------:R1:W-:Y:S01]  /*225c0*/  MUFU.EX2 R169, R2 ;  /* 0x0000000200a97308 */ /* 0x0003e20000000800 */
[C---:B------:R-:W-:Y:S03]  /*225d0*/  HMMA.16816.F32 R60, R4.reuse, R24, R40 ;  /* 0x00000018043c723c */ /* 0x040fe60000001828 */
[----:B------:R3:W-:Y:S04]  /*225e0*/  MUFU.EX2 R79, R8 ;  /* 0x00000008004f7308 */ /* 0x0007e80000000800 */
[----:B------:R4:W5:Y:S01]  /*225f0*/  MUFU.EX2 R82, R10 ;  /* 0x0000000a00527308 */ /* 0x0009620000000800 */
[-CC-:B-1----:R-:W-:Y:S01]  /*22600*/  FFMA.FTZ R2, R244, R0.reuse, -R3.reuse ;  /* 0x00000000f4027223 */ /* 0x182fe20000010803 */
[----:B------:R-:W-:Y:S01]  /*22610*/  HMMA.16816.F32 R24, R4, R76, R48 ;  /* 0x0000004c0418723c */ /* 0x000fe20000001830 */
[----:B---3--:R-:W-:-:S02]  /*22620*/  FFMA.FTZ R8, R242, R0, -R3 ;  /* 0x00000000f2087223 */ /* 0x008fc40000010803 */
[----:B------:R1:W-:Y:S01]  /*22630*/  MUFU.EX2 R75, R2 ;  /* 0x00000002004b7308 */ /* 0x0003e20000000800 */
[----:B----4-:R-:W-:-:S03]  /*22640*/  FFMA.FTZ R10, R207, R11, R185 ;  /* 0x0000000bcf0a7223 */ /* 0x010fc600000100b9 */
[----:B------:R3:W4:Y:S01]  /*22650*/  MUFU.EX2 R77, R8 ;  /* 0x00000008004d7308 */ /* 0x0007220000000800 */
[----:B------:R-:W-:Y:S01]  /*22660*/  FADD.FTZ R10, R202, R10 ;  /* 0x0000000aca0a7221 */ /* 0x000fe20000010000 */
[----:B-1----:R-:W-:-:S04]  /*22670*/  FFMA.FTZ R2, R204, R37, R186 ;  /* 0x00000025cc027223 */ /* 0x002fc800000100ba */
[----:B------:R-:W-:Y:S01]  /*22680*/  FADD.FTZ R2, R187, R2 ;  /* 0x00000002bb027221 */ /* 0x000fe20000010000 */
[----:B---3--:R-:W-:-:S03]  /*22690*/  FFMA.FTZ R8, R243, R0, -R3 ;  /* 0x00000000f3087223 */ /* 0x008fc60000010803 */
        /* <DEDUP_REMOVED lines=33> */
[----:B------:R-:W-:Y:S01]  /*228b0*/  F2FP.F16.F32.PACK_AB R4, R86, R157 ;  /* 0x0000009d5604723e */ /* 0x000fe200000000ff */
[----:B------:R-:W2:Y:S01]  /*228c0*/  LDSM.16.MT88.4 R44, [R99+0x6000] ;  /* 0x00600000632c783b */ /* 0x000ea20000004200 */
[----:B-----5:R-:W-:Y:S02]  /*228d0*/  F2FP.F16.F32.PACK_AB R6, R85, R158 ;  /* 0x0000009e5506723e */ /* 0x020fe400000000ff */
[----:B------:R-:W-:Y:S02]  /*228e0*/  F2FP.F16.F32.PACK_AB R5, R82, R80 ;  /* 0x000000505205723e */ /* 0x000fe400000000ff */
        /* <DEDUP_REMOVED lines=14> */
[----:B------:R-:W5:Y:S01]  /*229d0*/  LDSM.16.MT88.4 R12, [R36+0x6800] ;  /* 0x00680000240c783b */ /* 0x000f620000004200 */
[----:B------:R-:W-:Y:S01]  /*229e0*/  FADD.FTZ R8, R133, R8 ;  /* 0x0000000885087221 */ /* 0x000fe20000010000 */
[----:B------:R-:W-:Y:S01]  /*229f0*/  FADD.FTZ R2, R131, R2 ;  /* 0x0000000283027221 */ /* 0x000fe20000010000 */
[----:B------:R-:W-:Y:S01]  /*22a00*/  FFMA.FTZ R11, R241, R0, -R3 ;  /* 0x00000000f10b7223 */ /* 0x000fe20000010803 */
[----:B------:R-:W5:Y:S01]  /*22a10*/  LDSM.16.MT88.4 R28, [R87+0x10800] ;  /* 0x01080000571c783b */ /* 0x000f620000004200 */
[----:B------:R-:W-:Y:S01]  /*22a20*/  FADD.FTZ R8, R164, R8 ;  /* 0x00000008a4087221 */ /* 0x000fe20000010000 */
[----:B------:R-:W-:Y:S01]  /*22a30*/  FADD.FTZ R2, R39, R2 ;  /* 0x0000000227027221 */ /* 0x000fe20000010000 */
[----:B------:R-:W4:Y:S02]  /*22a40*/  MUFU.EX2 R74, R11 ;  /* 0x0000000b004a7308 */ /* 0x000f240000000800 */
        /* <DEDUP_REMOVED lines=18> */
[----:B----4-:R-:W-:Y:S02]  /*22b70*/  F2FP.F16.F32.PACK_AB R5, R77, R75 ;  /* 0x0000004b4d05723e */ /* 0x010fe400000000ff */
[----:B------:R-:W-:Y:S01]  /*22b80*/  F2FP.F16.F32.PACK_AB R7, R76, R74 ;  /* 0x0000004a4c07723e */ /* 0x000fe200000000ff */
[----:B------:R-:W-:Y:S01]  /*22b90*/  FADD.FTZ R2, R123, R2 ;  /* 0x000000027b027221 */ /* 0x000fe20000010000 */
[----:B------:R-:W-:-:S03]  /*22ba0*/  FADD.FTZ R8, R125, R8 ;  /* 0x000000087d087221 */ /* 0x000fc60000010000 */
[----:B------:R-:W-:Y:S02]  /*22bb0*/  FADD.FTZ R2, R122, R2 ;  /* 0x000000027a027221 */ /* 0x000fe40000010000 */
[----:B-1----:R-:W-:Y:S01]  /*22bc0*/  HMMA.16816.F32 R44, R4, R18, R40 ;  /* 0x00000012042c723c */ /* 0x002fe20000001828 */
[----:B------:R-:W-:Y:S01]  /*22bd0*/  FADD.FTZ R8, R160, R8 ;  /* 0x00000008a0087221 */ /* 0x000fe20000010000 */
[----:B------:R-:W-:Y:S01]  /*22be0*/  FADD.FTZ R2, R117, R2 ;  /* 0x0000000275027221 */ /* 0x000fe20000010000 */
[-CC-:B------:R-:W-:Y:S01]  /*22bf0*/  FFMA.FTZ R10, R217, R0.reuse, -R9.reuse ;  /* 0x00000000d90a7223 */ /* 0x180fe20000010809 */
[----:B------:R-:W-:-:S04]  /*22c00*/  FFMA.FTZ R11, R214, R0, -R9 ;  /* 0x00000000d60b7223 */ /* 0x000fc80000010809 */
[----:B-----5:R-:W-:Y:S01]  /*22c10*/  HMMA.16816.F32 R40, R4, R12, R24 ;  /* 0x0000000c0428723c */ /* 0x020fe20000001818 */
        /* <DEDUP_REMOVED lines=9> */
[----:B------:R-:W-:Y:S02]  /*22cb0*/  FADD.FTZ R8, R118, R8 ;  /* 0x0000000876087221 */ /* 0x000fe40000010000 */
[----:B------:R-:W-:Y:S01]  /*22cc0*/  HMMA.16816.F32 R60, R4, R28, R60 ;  /* 0x0000001c043c723c */ /* 0x000fe2000000183c */
[----:B------:R-:W-:Y:S04]  /*22cd0*/  LDSM.16.MT88.4 R160, [R87+0x11800] ;  /* 0x0118000057a0783b */ /* 0x000fe80000004200 */
[----:B-1----:R-:W1:Y:S01]  /*22ce0*/  LDSM.16.MT88.4 R12, [R36+0x7000] ;  /* 0x00700000240c783b */ /* 0x002e620000004200 */
[----:B--2---:R-:W-:Y:S01]  /*22cf0*/  FFMA.FTZ R10, R245, R0, -R9 ;  /* 0x00000000f50a7223 */ /* 0x004fe20000010809 */
[----:B------:R2:W-:Y:S01]  /*22d00*/  MUFU.EX2 R67, R11 ;  /* 0x0000000b00437308 */ /* 0x0005e20000000800 */
[----:B------:R-:W-:-:S03]  /*22d10*/  FADD.FTZ R2, R114, R2 ;  /* 0x0000000272027221 */ /* 0x000fc60000010000 */
[----:B------:R5:W4:Y:S01]  /*22d20*/  MUFU.EX2 R73, R10 ;  /* 0x0000000a00497308 */ /* 0x000b220000000800 */
[----:B------:R-:W-:Y:S01]  /*22d30*/  FADD.FTZ R8, R153, R8 ;  /* 0x0000000899087221 */ /* 0x000fe20000010000 */
[----:B------:R-:W-:Y:S01]  /*22d40*/  FADD.FTZ R2, R106, R2 ;  /* 0x000000026a027221 */ /* 0x000fe20000010000 */
[-CC-:B--2---:R-:W-:Y:S01]  /*22d50*/  FFMA.FTZ R11, R249, R0.reuse, -R3.reuse ;  /* 0x00000000f90b7223 */ /* 0x184fe20000010803 */
[----:B-----5:R-:W-:-:S03]  /*22d60*/  FFMA.FTZ R10, R248, R0, -R3 ;  /* 0x00000000f80a7223 */ /* 0x020fc60000010803 */
[----:B------:R2:W-:Y:S01]  /*22d70*/  MUFU.EX2 R37, R11 ;  /* 0x0000000b00257308 */ /* 0x0005e20000000800 */
[----:B------:R-:W-:-:S03]  /*22d80*/  FADD.FTZ R8, R110, R8 ;  /* 0x000000086e087221 */ /* 0x000fc60000010000 */
[----:B------:R5:W1:Y:S01]  /*22d90*/  MUFU.EX2 R66, R10 ;  /* 0x0000000a00427308 */ /* 0x000a620000000800 */
[----:B------:R-:W-:Y:S01]  /*22da0*/  FADD.FTZ R2, R108, R2 ;  /* 0x000000026c027221 */ /* 0x000fe20000010000 */
[----:B------:R-:W-:Y:S01]  /*22db0*/  FADD.FTZ R8, R154, R8 ;  /* 0x000000089a087221 */ /* 0x000fe20000010000 */
[-CC-:B--2---:R-:W-:Y:S01]  /*22dc0*/  FFMA.FTZ R11, R247, R0.reuse, -R3.reuse ;  /* 0x00000000f70b7223 */ /* 0x184fe20000010803 */
[----:B-----5:R-:W-:-:S03]  /*22dd0*/  FFMA.FTZ R10, R209, R0, -R3 ;  /* 0x00000000d10a7223 */ /* 0x020fc60000010803 */
[----:B------:R-:W-:Y:S01]  /*22de0*/  MUFU.EX2 R39, R11 ;  /* 0x0000000b00277308 */ /* 0x000fe20000000800 */
[----:B------:R-:W-:-:S03]  /*22df0*/  FADD.FTZ R2, R109, R2 ;  /* 0x000000026d027221 */ /* 0x000fc60000010000 */
[----:B------:R2:W5:Y:S01]  /*22e00*/  MUFU.EX2 R38, R10 ;  /* 0x0000000a00267308 */ /* 0x0005620000000800 */
[----:B------:R-:W-:Y:S01]  /*22e10*/  FADD.FTZ R8, R111, R8 ;  /* 0x000000086f087221 */ /* 0x000fe20000010000 */
[----:B------:R-:W-:Y:S01]  /*22e20*/  FADD.FTZ R2, R107, R2 ;  /* 0x000000026b027221 */ /* 0x000fe20000010000 */
[C---:B------:R-:W-:Y:S02]  /*22e30*/  HMMA.16816.F32 R56, R4.reuse, R30, R56 ;  /* 0x0000001e0438723c */ /* 0x040fe40000001838 */
[----:B------:R-:W-:Y:S01]  /*22e40*/  FADD.FTZ R8, R147, R8 ;  /* 0x0000000893087221 */ /* 0x000fe20000010000 */
[----:B------:R-:W-:Y:S01]  /*22e50*/  FADD.FTZ R2, R101, R2 ;  /* 0x0000000265027221 */ /* 0x000fe20000010000 */
[----:B------:R-:W-:Y:S02]  /*22e60*/  LDSM.16.MT88.4 R144, [R36+0x7800] ;  /* 0x007800002490783b */ /* 0x000fe40000004200 */
[----:B------:R-:W-:Y:S02]  /*22e70*/  FADD.FTZ R8, R104, R8 ;  /* 0x0000000868087221 */ /* 0x000fe40000010000 */
[----:B------:R-:W-:Y:S01]  /*22e80*/  HMMA.16816.F32 R52, R4, R16, R52 ;  /* 0x000000100434723c */ /* 0x000fe20000001834 */
[----:B------:R-:W-:Y:S01]  /*22e90*/  FADD.FTZ R2, R100, R2 ;  /* 0x0000000264027221 */ /* 0x000fe20000010000 */
[----:B------:R-:W-:Y:S01]  /*22ea0*/  FADD.FTZ R8, R152, R8 ;  /* 0x0000000898087221 */ /* 0x000fe20000010000 */
[----:B--2---:R-:W-:-:S05]  /*22eb0*/  FFMA.FTZ R10, R193, R0, -R9 ;  /* 0x00000000c10a7223 */ /* 0x004fca0000010809 */
[----:B---3--:R-:W-:Y:S01]  /*22ec0*/  HMMA.16816.F32 R68, R4, R20, R68 ;  /* 0x000000140444723c */ /* 0x008fe20000001844 */
[----:B------:R-:W-:-:S07]  /*22ed0*/  FADD.FTZ R2, R102, R2 ;  /* 0x0000000266027221 */ /* 0x000fce0000010000 */
[----:B------:R-:W-:Y:S01]  /*22ee0*/  HMMA.16816.F32 R28, R4, R22, R48 ;  /* 0x00000016041c723c */ /* 0x000fe20000001830 */
[----:B----4-:R-:W-:Y:S01]  /*22ef0*/  F2FP.F16.F32.PACK_AB R4, R72, R168 ;  /* 0x000000a84804723e */ /* 0x010fe200000000ff */
[-CC-:B------:R-:W-:Y:S01]  /*22f00*/  FFMA.FTZ R11, R194, R0.reuse, -R9.reuse ;  /* 0x00000000c20b7223 */ /* 0x180fe20000010809 */
        /* <DEDUP_REMOVED lines=63> */
[----:B------:R-:W-:Y:S02]  /*23300*/  HMMA.16816.F32 R60, R4, R24, R60 ;  /* 0x00000018043c723c */ /* 0x000fe4000000183c */
[----:B------:R-:W-:Y:S01]  /*23310*/  FADD.FTZ R0, R38, R0 ;  /* 0x0000000026007221 */ /* 0x000fe20000010000 */
[----:B------:R-:W4:Y:S01]  /*23320*/  MUFU.EX2 R3, R3 ;  /* 0x0000000300037308 */ /* 0x000f220000000800 */
[----:B---3--:R-:W-:-:S02]  /*23330*/  FADD.FTZ R2, R20, R2 ;  /* 0x0000000214027221 */ /* 0x008fc40000010000 */
[----:B-----5:R-:W-:Y:S02]  /*23340*/  FADD.FTZ R0, R11, R0 ;  /* 0x000000000b007221 */ /* 0x020fe40000010000 */
        /* <DEDUP_REMOVED lines=36> */
.L_x_7837:
[----:B------:R-:W-:-:S05]  /*23590*/  IADD3 R0, PT, PT, R108, -0x1, RZ ;  /* 0xffffffff6c007810 */ /* 0x000fca0007ffe0ff */
[----:B------:R1:W-:Y:S02]  /*235a0*/  STL [R1+0x24], R0 ;  /* 0x0000240001007387 */ /* 0x0003e40000100800 */
.L_x_7846:
[----:B------:R-:W-:Y:S05]  /*235b0*/  BSYNC B2 ;  /* 0x0000000000027941 */ /* 0x000fea0003800000 */
.L_x_7836:
        /* <DEDUP_REMOVED lines=13> */
.L_x_7854:
[----:B------:R-:W2:Y:S01]  /*23690*/  LDL R6, [R1+0x70] ;  /* 0x0000700001067983 */ /* 0x000ea20000100800 */
[----:B------:R-:W-:Y:S04]  /*236a0*/  DEPBAR.LE SB0, 0x0 ;  /* 0x000080000000791a */ /* 0x000fe80000000000 */
[----:B------:R-:W3:Y:S01]  /*236b0*/  LDL R5, [R1+0x6c] ;  /* 0x00006c0001057983 */ /* 0x000ee20000100800 */
[----:B------:R-:W-:Y:S05]  /*236c0*/  WARPSYNC.ALL ;  /* 0x0000000000007948 */ /* 0x000fea0003800000 */
[----:B------:R-:W-:Y:S01]  /*236d0*/  BAR.SYNC.DEFER_BLOCKING 0x0 ;  /* 0x0000000000007b1d */ /* 0x000fe20000010000 */
[----:B------:R-:W-:Y:S05]  /*236e0*/  LOP3.LUT P1, RZ, R241, 0x8, RZ, 0xc0, !PT ;  /* 0x00000008f1ff7812 */ /* 0x000fea000782c0ff */
[----:B-1----:R1:W5:Y:S01]  /*236f0*/  LDL.64 R238, [R1+0x58] ;  /* 0x0000580001ee7983 */ /* 0x0023620000100a00 */
[----:B------:R-:W-:Y:S07]  /*23700*/  BSSY.RECONVERGENT B0, `(.L_x_7848) ;  /* 0x0000051000007945 */ /* 0x000fee0003800200 */
        /* <DEDUP_REMOVED lines=14> */
[----:B------:R-:W2:Y:S04]  /*237f0*/  LD.E R3, desc[UR4][R134.64+0x170] ;  /* 0x0001700486037980 */ /* 0x000ea8000c101900 */
[----:B-1----:R-:W3:Y:S02]  /*23800*/  LDL R6, [R1+0x24] ;  /* 0x0000240001067983 */ /* 0x002ee40000100800 */
[----:B---3--:R-:W-:Y:S01]  /*23810*/  IMAD.SHL.U32 R9, R6, 0x100, RZ ;  /* 0x0000010006097824 */ /* 0x008fe200078e00ff */
[-C--:B--2---:R-:W-:Y:S02]  /*23820*/  IABS R0, R3.reuse ;  /* 0x0000000300007213 */ /* 0x084fe40000000000 */
[----:B------:R-:W-:Y:S02]  /*23830*/  IABS R11, R3 ;  /* 0x00000003000b7213 */ /* 0x000fe40000000000 */
[----:B------:R-:W1:Y:S01]  /*23840*/  I2F.RP R4, R0 ;  /* 0x0000000000047306 */ /* 0x000e620000209400 */
[----:B------:R-:W-:Y:S02]  /*23850*/  IABS R6, R9 ;  /* 0x0000000900067213 */ /* 0x000fe40000000000 */
[C---:B------:R-:W-:Y:S02]  /*23860*/  IADD3 R10, PT, PT, R9.reuse, 0x100, RZ ;  /* 0x00000100090a7810 */ /* 0x040fe40007ffe0ff */
[----:B------:R-:W-:Y:S02]  /*23870*/  LOP3.LUT R9, R9, R3, RZ, 0x3c, !PT ;  /* 0x0000000309097212 */ /* 0x000fe400078e3cff */
[----:B------:R-:W-:Y:S02]  /*23880*/  IABS R7, R10 ;  /* 0x0000000a00077213 */ /* 0x000fe40000000000 */
[----:B------:R-:W-:Y:S01]  /*23890*/  ISETP.GE.AND P4, PT, R9, RZ, PT ;  /* 0x000000ff0900720c */ /* 0x000fe20003f86270 */
        /* <DEDUP_REMOVED lines=30> */
[-C--:B-----5:R-:W-:Y:S02]  /*23a80*/  LEA R8, P1, R10, R238.reuse, 0x2 ;  /* 0x000000ee0a087211 */ /* 0x0a0fe400078210ff */
        /* <DEDUP_REMOVED lines=24> */
.L_x_7849:
[----:B------:R-:W-:Y:S05]  /*23c10*/  BSYNC.RECONVERGENT B0 ;  /* 0x0000000000007941 */ /* 0x000fea0003800200 */
.L_x_7848:
[----:B------:R-:W1:Y:S01]  /*23c20*/  LDL R3, [R1+0x6c] ;  /* 0x00006c0001037983 */ /* 0x000e620000100800 */
[----:B------:R-:W3:Y:S01]  /*23c30*/  S2UR UR6, SR_CgaCtaId ;  /* 0x00000000000679c3 */ /* 0x000ee20000008800 */
[----:B------:R-:W-:Y:S01]  /*23c40*/  UMOV UR7, 0x400 ;  /* 0x0000040000077882 */ /* 0x000fe20000000000 */
[----:B------:R-:W-:Y:S01]  /*23c50*/  IADD3 R4, P0, PT, R234, R16, RZ ;  /* 0x00000010ea047210 */ /* 0x000fe20007f1e0ff */
[----:B--2---:R-:W2:Y:S01]  /*23c60*/  LDL R0, [R1+0x8c] ;  /* 0x00008c0001007983 */ /* 0x004ea20000100800 */
[--C-:B------:R-:W-:Y:S01]  /*23c70*/  SHF.R.U32.HI R222, RZ, 0x1, R225.reuse ;  /* 0x00000001ffde7819 */ /* 0x100fe200000116e1 */
[----:B------:R-:W-:Y:S01]  /*23c80*/  BSSY.RECONVERGENT B1, `(.L_x_7850) ;  /* 0x00002c2000017945 */ /* 0x000fe20003800200 */
[C---:B------:R-:W-:Y:S02]  /*23c90*/  SHF.L.U32 R224, R225.reuse, 0x6, RZ ;  /* 0x00000006e1e07819 */ /* 0x040fe400000006ff */
[----:B------:R-:W-:Y:S02]  /*23ca0*/  SHF.L.U32 R223, R225, 0x5, RZ ;  /* 0x00000005e1df7819 */ /* 0x000fe400000006ff */
[----:B------:R-:W-:Y:S02]  /*23cb0*/  LOP3.LUT R168, R224, 0x1c0, RZ, 0xc0, !PT ;  /* 0x000001c0e0a87812 */ /* 0x000fe400078ec0ff */
[----:B------:R-:W-:Y:S02]  /*23cc0*/  LOP3.LUT R223, R223, 0x7c00, RZ, 0xc0, !PT ;  /* 0x00007c00dfdf7812 */ /* 0x000fe400078ec0ff */
[--C-:B------:R-:W-:Y:S02]  /*23cd0*/  LOP3.LUT R168, R168, 0x8, R225.reuse, 0xf8, !PT ;  /* 0x00000008a8a87812 */ /* 0x100fe400078ef8e1 */
[----:B------:R-:W-:Y:S02]  /*23ce0*/  MOV R220, 0x20 ;  /* 0x0000002000dc7802 */ /* 0x000fe40000000f00 */
[--C-:B------:R-:W-:Y:S01]  /*23cf0*/  LOP3.LUT R168, R168, 0x38, R46.reuse, 0x78, !PT ;  /* 0x00000038a8a87812 */ /* 0x100fe200078e782e */
[----:B---3--:R-:W-:Y:S01]  /*23d00*/  ULEA UR6, UR6, UR7, 0x18 ;  /* 0x0000000706067291 */ /* 0x008fe2000f8ec0ff */
[----:B-1----:R-:W-:Y:S02]  /*23d10*/  MOV R6, R3 ;  /* 0x0000000300067202 */ /* 0x002fe40000000f00 */
[----:B--2---:R-:W-:Y:S02]  /*23d20*/  LOP3.LUT R3, R0, 0x38, R225, 0xf8, !PT ;  /* 0x0000003800037812 */ /* 0x004fe400078ef8e1 */
[-C--:B------:R-:W-:Y:S02]  /*23d30*/  MOV R17, R6.reuse ;  /* 0x0000000600117202 */ /* 0x080fe40000000f00 */
[--C-:B------:R-:W-:Y:S02]  /*23d40*/  LOP3.LUT R3, R3, 0x38, R46.reuse, 0x78, !PT ;  /* 0x0000003803037812 */ /* 0x100fe400078e782e */
[----:B------:R-:W-:Y:S02]  /*23d50*/  IADD3.X R5, PT, PT, R235, R6, RZ, P0, !PT ;  /* 0x00000006eb057210 */ /* 0x000fe400007fe4ff */
[----:B------:R-:W-:Y:S02]  /*23d60*/  LOP3.LUT R3, R3, 0x1e00, R46, 0xf8, !PT ;  /* 0x00001e0003037812 */ /* 0x000fe400078ef82e */
[-C--:B------:R-:W-:Y:S02]  /*23d70*/  IADD3 R8, P0, PT, R4, R234.reuse, RZ ;  /* 0x000000ea04087210 */ /* 0x080fe40007f1e0ff */
[----:B------:R-:W-:Y:S02]  /*23d80*/  LEA R230, R3, UR6, 0x1 ;  /* 0x0000000603e67c11 */ /* 0x000fe4000f8e08ff */
[-C--:B------:R-:W-:Y:S02]  /*23d90*/  IADD3.X R9, PT, PT, R5, R235.reuse, RZ, P0, !PT ;  /* 0x000000eb05097210 */ /* 0x080fe400007fe4ff */
[-C--:B------:R-:W-:Y:S01]  /*23da0*/  IADD3 R14, P0, PT, R8, R234.reuse, RZ ;  /* 0x000000ea080e7210 */ /* 0x080fe20007f1e0ff */
[----:B------:R-:W-:Y:S01]  /*23db0*/  @!PT LDS RZ, [RZ] ;  /* 0x00000000fffff984 */ /* 0x000fe20000000800 */
[----:B------:R-:W-:Y:S01]  /*23dc0*/  @!PT LDS RZ, [RZ] ;  /* 0x00000000fffff984 */ /* 0x000fe20000000800 */
[----:B------:R-:W-:Y:S01]  /*23dd0*/  @!PT LDS RZ, [RZ] ;  /* 0x00000000fffff984 */ /* 0x000fe20000000800 */
[----:B------:R-:W-:Y:S01]  /*23de0*/  LDGSTS.E.BYPASS.LTC128B.128 [R230+0xa000], desc[UR4][R16.64] ;  /* 0x0a00000010e67fae */ /* 0x000fe2000b981a04 */
[----:B------:R-:W-:Y:S02]  /*23df0*/  LOP3.LUT R0, R222, 0x8, RZ, 0xc0, !PT ;  /* 0x00000008de007812 */ /* 0x000fe400078ec0ff */
[-C--:B------:R-:W-:Y:S02]  /*23e00*/  IADD3.X R15, PT, PT, R9, R235.reuse, RZ, P0, !PT ;  /* 0x000000eb090f7210 */ /* 0x080fe400007fe4ff */
[-C--:B------:R-:W-:Y:S02]  /*23e10*/  IADD3 R12, P0, PT, R14, R234.reuse, RZ ;  /* 0x000000ea0e0c7210 */ /* 0x080fe40007f1e0ff */
[----:B------:R-:W-:Y:S01]  /*23e20*/  LOP3.LUT R0, R0, 0x1c0, R224, 0xf8, !PT ;  /* 0x000001c000007812 */ /* 0x000fe200078ef8e0 */
[----:B------:R1:W-:Y:S01]  /*23e30*/  LDGSTS.E.BYPASS.LTC128B.128 [R230+0xa800], desc[UR4][R4.64] ;  /* 0x0a80000004e67fae */ /* 0x0003e2000b981a04 */
[-C--:B------:R-:W-:Y:S02]  /*23e40*/  IADD3.X R13, PT, PT, R15, R235.reuse, RZ, P0, !PT ;  /* 0x000000eb0f0d7210 */ /* 0x080fe400007fe4ff */
[-C--:B------:R-:W-:Y:S02]  /*23e50*/  IADD3 R10, P0, PT, R12, R234.reuse, RZ ;  /* 0x000000ea0c0a7210 */ /* 0x080fe40007f1e0ff */
[----:B------:R-:W-:Y:S02]  /*23e60*/  LOP3.LUT R221, R0, 0x38, R46, 0x78, !PT ;  /* 0x0000003800dd7812 */ /* 0x000fe400078e782e */
[-C--:B------:R-:W-:Y:S01]  /*23e70*/  IADD3.X R11, PT, PT, R13, R235.reuse, RZ, P0, !PT ;  /* 0x000000eb0d0b7210 */ /* 0x080fe200007fe4ff */
[----:B------:R2:W-:Y:S01]  /*23e80*/  LDGSTS.E.BYPASS.LTC128B.128 [R230+0xb000], desc[UR4][R8.64] ;  /* 0x0b00000008e67fae */ /* 0x0005e2000b981a04 */
[----:B------:R-:W-:Y:S02]  /*23e90*/  IADD3 R6, P0, PT, R10, R234, RZ ;  /* 0x000000ea0a067210 */ /* 0x000fe40007f1e0ff */
[----:B------:R-:W-:Y:S02]  /*23ea0*/  LOP3.LUT R0, R224, 0x400, RZ, 0xc0, !PT ;  /* 0x00000400e0007812 */ /* 0x000fe400078ec0ff */
[----:B------:R-:W-:Y:S02]  /*23eb0*/  IADD3.X R7, PT, PT, R11, R235, RZ, P0, !PT ;  /* 0x000000eb0b077210 */ /* 0x000fe400007fe4ff */
[----:B------:R-:W-:Y:S01]  /*23ec0*/  LEA R168, R168, R0, 0x1 ;  /* 0x00000000a8a87211 */ /* 0x000fe200078e08ff */
[----:B------:R-:W-:Y:S01]  /*23ed0*/  LDGSTS.E.BYPASS.LTC128B.128 [R230+0xb800], desc[UR4][R14.64] ;  /* 0x0b8000000ee67fae */ /* 0x000fe2000b981a04 */
[----:B------:R-:W-:Y:S02]  /*23ee0*/  LOP3.LUT R0, R223, 0x200, R224, 0xf8, !PT ;  /* 0x00000200df007812 */ /* 0x000fe400078ef8e0 */
[----:B------:R-:W-:Y:S02]  /*23ef0*/  IADD3 R208, PT, PT, R168, UR6, RZ ;  /* 0x00000006a8d07c10 */ /* 0x000fe4000fffe0ff */
[----:B------:R-:W-:Y:S03]  /*23f00*/  LOP3.LUT R0, R0, R221, RZ, 0xfc, !PT ;  /* 0x000000dd00007212 */ /* 0x000fe600078efcff */
[----:B------:R3:W-:Y:S01]  /*23f10*/  LDGSTS.E.BYPASS.LTC128B.128 [R230+0xc000], desc[UR4][R12.64] ;  /* 0x0c0000000ce67fae */ /* 0x0007e2000b981a04 */
[----:B------:R-:W-:Y:S02]  /*23f20*/  LEA R133, R0, UR6, 0x1 ;  /* 0x0000000600857c11 */ /* 0x000fe4000f8e08ff */
[-C--:B-1----:R-:W-:Y:S02]  /*23f30*/  IADD3 R4, P0, PT, R6, R234.reuse, RZ ;  /* 0x000000ea06047210 */ /* 0x082fe40007f1e0ff */
[----:B------:R-:W-:Y:S02]  /*23f40*/  MOV R0, 0x40 ;  /* 0x0000004000007802 */ /* 0x000fe40000000f00 */
[-C--:B------:R-:W-:Y:S01]  /*23f50*/  IADD3.X R5, PT, PT, R7, R235.reuse, RZ, P0, !PT ;  /* 0x000000eb07057210 */ /* 0x080fe200007fe4ff */
[----:B------:R1:W-:Y:S01]  /*23f60*/  LDGSTS.E.BYPASS.LTC128B.128 [R230+0xc800], desc[UR4][R10.64] ;  /* 0x0c8000000ae67fae */ /* 0x0003e2000b981a04 */
[-C--:B--2---:R-:W-:Y:S04]  /*23f70*/  IADD3 R8, P0, PT, R4, R234.reuse, RZ ;  /* 0x000000ea04087210 */ /* 0x084fe80007f1e0ff */
[-C--:B------:R-:W-:Y:S03]  /*23f80*/  IADD3.X R9, PT, PT, R5, R235.reuse, RZ, P0, !PT ;  /* 0x000000eb05097210 */ /* 0x080fe600007fe4ff */
[----:B------:R-:W-:Y:S08]  /*23f90*/  LDGSTS.E.BYPASS.LTC128B.128 [R230+0xd000], desc[UR4][R6.64] ;  /* 0x0d00000006e67fae */ /* 0x000ff0000b981a04 */
[----:B------:R2:W-:Y:S01]  /*23fa0*/  LDGSTS.E.BYPASS.LTC128B.128 [R230+0xd800], desc[UR4][R4.64] ;  /* 0x0d80000004e67fae */ /* 0x0005e2000b981a04 */
[-C--:B---3--:R-:W-:Y:S04]  /*23fb0*/  IADD3 R12, P0, PT, R8, R234.reuse, RZ ;  /* 0x000000ea080c7210 */ /* 0x088fe80007f1e0ff */
[-C--:B------:R-:W-:Y:S03]  /*23fc0*/  IADD3.X R13, PT, PT, R9, R235.reuse, RZ, P0, !PT ;  /* 0x000000eb090d7210 */ /* 0x080fe600007fe4ff */
[----:B------:R-:W-:Y:S01]  /*23fd0*/  LDGSTS.E.BYPASS.LTC128B.128 [R230+0xe000], desc[UR4][R8.64] ;  /* 0x0e00000008e67fae */ /* 0x000fe2000b981a04 */
[-C--:B-1----:R-:W-:Y:S04]  /*23fe0*/  IADD3 R10, P0, PT, R12, R234.reuse, RZ ;  /* 0x000000ea0c0a7210 */ /* 0x082fe80007f1e0ff */
[-C--:B------:R-:W-:Y:S03]  /*23ff0*/  IADD3.X R11, PT, PT, R13, R235.reuse, RZ, P0, !PT ;  /* 0x000000eb0d0b7210 */ /* 0x080fe600007fe4ff */
[----:B------:R1:W-:Y:S08]  /*24000*/  LDGSTS.E.BYPASS.LTC128B.128 [R230+0xe800], desc[UR4][R12.64] ;  /* 0x0e8000000ce67fae */ /* 0x0003f0000b981a04 */
[----:B------:R-:W-:Y:S01]  /*24010*/  LDGSTS.E.BYPASS.LTC128B.128 [R230+0xf000], desc[UR4][R10.64] ;  /* 0x0f0000000ae67fae */ /* 0x000fe2000b981a04 */
[-C--:B--2---:R-:W-:Y:S04]  /*24020*/  IADD3 R4, P0, PT, R10, R234.reuse, RZ ;  /* 0x000000ea0a047210 */ /* 0x084fe80007f1e0ff */
[-C--:B------:R-:W-:Y:S02]  /*24030*/  IADD3.X R5, PT, PT, R11, R235.reuse, RZ, P0, !PT ;  /* 0x000000eb0b057210 */ /* 0x080fe400007fe4ff */
[-C--:B------:R-:W-:Y:S03]  /*24040*/  IADD3 R6, P0, PT, R4, R234.reuse, RZ ;  /* 0x000000ea04067210 */ /* 0x080fe60007f1e0ff */
[----:B------:R2:W-:Y:S01]  /*24050*/  LDGSTS.E.BYPASS.LTC128B.128 [R230+0xf800], desc[UR4][R4.64] ;  /* 0x0f80000004e67fae */ /* 0x0005e2000b981a04 */
[-C--:B------:R-:W-:Y:S02]  /*24060*/  IADD3.X R7, PT, PT, R5, R235.reuse, RZ, P0, !PT ;  /* 0x000000eb05077210 */ /* 0x080fe400007fe4ff */
[-C--:B-1----:R-:W-:Y:S05]  /*24070*/  IADD3 R12, P0, PT, R6, R234.reuse, RZ ;  /* 0x000000ea060c7210 */ /* 0x082fea0007f1e0ff */
[----:B------:R-:W-:Y:S01]  /*24080*/  LDGSTS.E.BYPASS.LTC128B.128 [R230+0x10000], desc[UR4][R6.64] ;  /* 0x1000000006e67fae */ /* 0x000fe2000b981a04 */
[-C--:B------:R-:W-:Y:S02]  /*24090*/  IADD3.X R13, PT, PT, R7, R235.reuse, RZ, P0, !PT ;  /* 0x000000eb070d7210 */ /* 0x080fe400007fe4ff */
[-C--:B------:R-:W-:Y:S05]  /*240a0*/  IADD3 R8, P0, PT, R12, R234.reuse, RZ ;  /* 0x000000ea0c087210 */ /* 0x080fea0007f1e0ff */
[----:B------:R-:W-:Y:S01]  /*240b0*/  LDGSTS.E.BYPASS.LTC128B.128 [R230+0x10800], desc[UR4][R12.64] ;  /* 0x108000000ce67fae */ /* 0x000fe2000b981a04 */
[-C--:B------:R-:W-:Y:S07]  /*240c0*/  IADD3.X R9, PT, PT, R13, R235.reuse, RZ, P0, !PT ;  /* 0x000000eb0d097210 */ /* 0x080fee00007fe4ff */
[----:B------:R1:W-:Y:S01]  /*240d0*/  LDGSTS.E.BYPASS.LTC128B.128 [R230+0x11000], desc[UR4][R8.64] ;  /* 0x1100000008e67fae */ /* 0x0003e2000b981a04 */
[----:B--2---:R-:W-:Y:S04]  /*240e0*/  IADD3 R4, P0, PT, R8, R234, RZ ;  /* 0x000000ea08047210 */ /* 0x004fe80007f1e0ff */
[----:B------:R-:W-:Y:S02]  /*240f0*/  IADD3.X R5, PT, PT, R9, R235, RZ, P0, !PT ;  /* 0x000000eb09057210 */ /* 0x000fe400007fe4ff */
[C---:B------:R-:W-:Y:S03]  /*24100*/  LOP3.LUT P0, RZ, R225.reuse, 0x2, RZ, 0xc0, !PT ;  /* 0x00000002e1ff7812 */ /* 0x040fe6000780c0ff */
[----:B------:R2:W-:Y:S01]  /*24110*/  LDGSTS.E.BYPASS.LTC128B.128 [R230+0x11800], desc[UR4][R4.64] ;  /* 0x1180000004e67fae */ /* 0x0005e2000b981a04 */
[----:B------:R-:W-:Y:S02]  /*24120*/  SEL R220, R220, 0xffffffe0, !P0 ;  /* 0xffffffe0dcdc7807 */ /* 0x000fe40004000000 */
[----:B------:R-:W-:Y:S02]  /*24130*/  LOP3.LUT P0, RZ, R225, 0x4, RZ, 0xc0, !PT ;  /* 0x00000004e1ff7812 */ /* 0x000fe4000780c0ff */
[CC--:B------:R-:W-:Y:S02]  /*24140*/  IADD3 R172, PT, PT, R133.reuse, R220.reuse, RZ ;  /* 0x000000dc85ac7210 */ /* 0x0c0fe40007ffe0ff */
[----:B------:R-:W-:Y:S01]  /*24150*/  IADD3 R3, PT, PT, R208, R220, RZ ;  /* 0x000000dcd0037210 */ /* 0x000fe20007ffe0ff */
[----:B------:R3:W-:Y:S01]  /*24160*/  LDSM.16.M88.4 R128, [R133] ;  /* 0x000000008580783b */ /* 0x0007e20000000200 */
[----:B------:R-:W-:Y:S07]  /*24170*/  SEL R0, R0, 0xffffffc0, !P0 ;  /* 0xffffffc000007807 */ /* 0x000fee0004000000 */
[----:B-1----:R-:W2:Y:S08]  /*24180*/  LDSM.16.M88.4 R8, [R168+UR6+0x2000] ;  /* 0x00200006a808783b */ /* 0x002eb00008000200 */
[----:B------:R-:W1:Y:S01]  /*24190*/  LDSM.16.M88.4 R16, [R168+UR6+0x2800] ;  /* 0x00280006a810783b */ /* 0x000e620008000200 */
[-C--:B---3--:R-:W-:Y:S07]  /*241a0*/  IADD3 R133, PT, PT, R133, R0.reuse, RZ ;  /* 0x0000000085857210 */ /* 0x088fee0007ffe0ff */
[----:B------:R-:W3:Y:S01]  /*241b0*/  LDSM.16.M88.4 R24, [R168+UR6+0x3000] ;  /* 0x00300006a818783b */ /* 0x000ee20008000200 */
[----:B------:R-:W-:Y:S07]  /*241c0*/  IADD3 R0, PT, PT, R208, R0, RZ ;  /* 0x00000000d0007210 */ /* 0x000fee0007ffe0ff */
[----:B------:R-:W4:Y:S08]  /*241d0*/  LDSM.16.M88.4 R32, [R168+UR6+0x3800] ;  /* 0x00380006a820783b */ /* 0x000f300008000200 */
        /* <DEDUP_REMOVED lines=17> */
[C---:B------:R-:W-:Y:S07]  /*242f0*/  HMMA.16816.F32 R36, R128.reuse, R40, RZ ;  /* 0x000000288024723c */ /* 0x040fee00000018ff */
[----:B------:R-:W4:Y:S01]  /*24300*/  LDSM.16.M88.4 R112, [R168+UR6+0x8800] ;  /* 0x00880006a870783b */ /* 0x000f220008000200 */
[C---:B------:R-:W-:Y:S07]  /*24310*/  HMMA.16816.F32 R40, R128.reuse, R42, RZ ;  /* 0x0000002a8028723c */ /* 0x040fee00000018ff */
[----:B------:R-:W4:Y:S01]  /*24320*/  LDSM.16.M88.4 R120, [R168+UR6+0x9000] ;  /* 0x00900006a878783b */ /* 0x000f220008000200 */
[C---:B--2---:R-:W-:Y:S07]  /*24330*/  HMMA.16816.F32 R44, R128.reuse, R48, RZ ;  /* 0x00000030802c723c */ /* 0x044fee00000018ff */
[----:B------:R-:W2:Y:S01]  /*24340*/  LDSM.16.M88.4 R168, [R168+UR6+0x9800] ;  /* 0x00980006a8a8783b */ /* 0x000ea20008000200 */
        /* <DEDUP_REMOVED lines=17> */
[----:B------:R-:W-:Y:S01]  /*24460*/  LDSM.16.M88.4 R204, [R3+0x6000] ;  /* 0x0060000003cc783b */ /* 0x000fe20000000200 */
[C---:B------:R-:W-:Y:S07]  /*24470*/  HMMA.16816.F32 R84, R128.reuse, R88, RZ ;  /* 0x000000588054723c */ /* 0x040fee00000018ff */
[----:B------:R-:W3:Y:S04]  /*24480*/  LD.E R226, desc[UR4][R134.64+0x18c] ;  /* 0x00018c0486e27980 */ /* 0x000ee8000c101900 */
[----:B------:R-:W-:Y:S01]  /*24490*/  LDSM.16.M88.4 R208, [R0+0x3800] ;  /* 0x0038000000d0783b */ /* 0x000fe20000000200 */
[C---:B------:R-:W-:Y:S07]  /*244a0*/  HMMA.16816.F32 R88, R128.reuse, R90, RZ ;  /* 0x0000005a8058723c */ /* 0x040fee00000018ff */
[----:B------:R-:W-:Y:S01]  /*244b0*/  LDSM.16.M88.4 R212, [R0+0x4000] ;  /* 0x0040000000d4783b */ /* 0x000fe20000000200 */
[C---:B----4-:R-:W-:Y:S07]  /*244c0*/  HMMA.16816.F32 R92, R128.reuse, R96, RZ ;  /* 0x00000060805c723c */ /* 0x050fee00000018ff */
[----:B------:R-:W-:Y:S01]  /*244d0*/  LDSM.16.M88.4 R216, [R0+0x4800] ;  /* 0x0048000000d8783b */ /* 0x000fe20000000200 */
[C---:B------:R-:W-:Y:S07]  /*244e0*/  HMMA.16816.F32 R96, R128.reuse, R98, RZ ;  /* 0x000000628060723c */ /* 0x040fee00000018ff */
[----:B------:R-:W0:Y:S01]  /*244f0*/  LDGDEPBAR ;  /* 0x00000000000079af */ /* 0x000e220000000000 */
        /* <DEDUP_REMOVED lines=118> */
[----:B-1----:R1:W-:Y:S01]  /*24c60*/  STL [R1+0x54], R0 ;  /* 0x0000540001007387 */ /* 0x0023e20000100800 */
[-C--:B------:R-:W-:Y:S01]  /*24c70*/  FMUL.FTZ R19, R19, R226.reuse ;  /* 0x000000e213137220 */ /* 0x080fe20000410000 */
[-C--:B------:R-:W-:Y:S01]  /*24c80*/  FMUL.FTZ R18, R18, R226.reuse ;  /* 0x000000e212127220 */ /* 0x080fe20000410000 */
[-C--:B------:R-:W-:Y:S01]  /*24c90*/  FMUL.FTZ R16, R16, R226.reuse ;  /* 0x000000e210107220 */ /* 0x080fe20000410000 */
[-C--:B------:R-:W-:Y:S05]  /*24ca0*/  FMUL.FTZ R17, R17, R226.reuse ;  /* 0x000000e211117220 */ /* 0x080fea0000410000 */
[----:B------:R-:W-:Y:S10]  /*24cb0*/  MUFU.TANH R173, R8 ;  /* 0x0000000800ad7308 */ /* 0x000ff40000002400 */
[----:B------:R-:W-:Y:S10]  /*24cc0*/  MUFU.TANH R174, R9 ;  /* 0x0000000900ae7308 */ /* 0x000ff40000002400 */
[----:B------:R-:W-:Y:S10]  /*24cd0*/  MUFU.TANH R192, R10 ;  /* 0x0000000a00c07308 */ /* 0x000ff40000002400 */
[----:B-1----:R1:W2:Y:S10]  /*24ce0*/  MUFU.TANH R0, R7 ;  /* 0x0000000700007308 */ /* 0x0022b40000002400 */
[----:B------:R3:W-:Y:S10]  /*24cf0*/  MUFU.TANH R190, R11 ;  /* 0x0000000b00be7308 */ /* 0x0007f40000002400 */
[----:B------:R-:W-:Y:S01]  /*24d00*/  MUFU.TANH R181, R19 ;  /* 0x0000001300b57308 */ /* 0x000fe20000002400 */
[----:B-1----:R-:W1:Y:S09]  /*24d10*/  LDSM.16.M88.4 R4, [R3+0x3000] ;  /* 0x003000000304783b */ /* 0x002e720000000200 */
[----:B------:R-:W-:Y:S01]  /*24d20*/  MUFU.TANH R179, R18 ;  /* 0x0000001200b37308 */ /* 0x000fe20000002400 */
[----:B---3--:R-:W3:Y:S09]  /*24d30*/  LDSM.16.M88.4 R8, [R3+0x3800] ;  /* 0x003800000308783b */ /* 0x008ef20000000200 */
[----:B------:R-:W-:Y:S01]  /*24d40*/  MUFU.TANH R177, R16 ;  /* 0x0000001000b17308 */ /* 0x000fe20000002400 */
[----:B--2---:R2:W-:Y:S09]  /*24d50*/  STL [R1+0x50], R0 ;  /* 0x0000500001007387 */ /* 0x0045f20000100800 */
        /* <DEDUP_REMOVED lines=8> */
[C---:B---3--:R-:W-:Y:S03]  /*24de0*/  HMMA.16816.F32 R28, R212.reuse, R8, R28 ;  /* 0x00000008d41c723c */ /* 0x048fe6000000181c */
[-C--:B------:R-:W-:Y:S01]  /*24df0*/  FMUL.FTZ R23, R23, R226.reuse ;  /* 0x000000e217177220 */ /* 0x080fe20000410000 */
[-C--:B------:R-:W-:Y:S01]  /*24e00*/  FMUL.FTZ R20, R20, R226.reuse ;  /* 0x000000e214147220 */ /* 0x080fe20000410000 */
[-C--:B------:R-:W-:Y:S01]  /*24e10*/  FMUL.FTZ R21, R21, R226.reuse ;  /* 0x000000e215157220 */ /* 0x080fe20000410000 */
[-C--:B------:R-:W-:Y:S03]  /*24e20*/  FMUL.FTZ R22, R22, R226.reuse ;  /* 0x000000e216167220 */ /* 0x080fe60000410000 */
[----:B--2---:R-:W2:Y:S01]  /*24e30*/  MUFU.TANH R0, R23 ;  /* 0x0000001700007308 */ /* 0x004ea20000002400 */
[C---:B------:R-:W-:Y:S01]  /*24e40*/  HMMA.16816.F32 R32, R212.reuse, R10, R32 ;  /* 0x0000000ad420723c */ /* 0x040fe20000001820 */
[----:B------:R-:W3:Y:S02]  /*24e50*/  LDSM.16.M88.4 R8, [R3+0x4800] ;  /* 0x004800000308783b */ /* 0x000ee40000000200 */
        /* <DEDUP_REMOVED lines=10> */
[----:B--2---:R2:W-:Y:S01]  /*24f00*/  STL [R1+0x4c], R0 ;  /* 0x00004c0001007387 */ /* 0x0045e20000100800 */
[-C--:B------:R-:W-:Y:S01]  /*24f10*/  FMUL.FTZ R35, R35, R226.reuse ;  /* 0x000000e223237220 */ /* 0x080fe20000410000 */
[-C--:B------:R-:W-:Y:S01]  /*24f20*/  FMUL.FTZ R32, R32, R226.reuse ;  /* 0x000000e220207220 */ /* 0x080fe20000410000 */
[-C--:B------:R-:W-:Y:S01]  /*24f30*/  FMUL.FTZ R33, R33, R226.reuse ;  /* 0x000000e221217220 */ /* 0x080fe20000410000 */
[-C--:B------:R-:W-:Y:S05]  /*24f40*/  FMUL.FTZ R34, R34, R226.reuse ;  /* 0x000000e222227220 */ /* 0x080fea0000410000 */
        /* <DEDUP_REMOVED lines=10> */
[----:B--2---:R-:W2:Y:S01]  /*24ff0*/  MUFU.TANH R0, R26 ;  /* 0x0000001a00007308 */ /* 0x004ea20000002400 */
[-C--:B------:R-:W-:Y:S01]  /*25000*/  FMUL.FTZ R39, R39, R226.reuse ;  /* 0x000000e227277220 */ /* 0x080fe20000410000 */
[C---:B------:R-:W-:Y:S01]  /*25010*/  HMMA.16816.F32 R48, R212.reuse, R10, R48 ;  /* 0x0000000ad430723c */ /* 0x040fe20000001830 */
[----:B------:R-:W3:Y:S02]  /*25020*/  LDSM.16.M88.4 R8, [R3+0x5800] ;  /* 0x005800000308783b */ /* 0x000ee40000000200 */
        /* <DEDUP_REMOVED lines=10> */
[----:B--2---:R2:W-:Y:S01]  /*250d0*/  STL [R1+0x48], R0 ;  /* 0x0000480001007387 */ /* 0x0045e20000100800 */
[-C--:B------:R-:W-:Y:S01]  /*250e0*/  FMUL.FTZ R50, R50, R226.reuse ;  /* 0x000000e232327220 */ /* 0x080fe20000410000 */
[-C--:B------:R-:W-:Y:S01]  /*250f0*/  FMUL.FTZ R51, R51, R226.reuse ;  /* 0x000000e233337220 */ /* 0x080fe20000410000 */
[-C--:B------:R-:W-:Y:S05]  /*25100*/  FMUL.FTZ R48, R48, R226.reuse ;  /* 0x000000e230307220 */ /* 0x080fea0000410000 */
[----:B------:R-:W-:Y:S01]  /*25110*/  MUFU.TANH R23, R45 ;  /* 0x0000002d00177308 */ /* 0x000fe20000002400 */
[-C--:B------:R-:W-:Y:S01]  /*25120*/  FMUL.FTZ R49, R49, R226.reuse ;  /* 0x000000e231317220 */ /* 0x080fe20000410000 */
[C---:B-1----:R-:W-:Y:S08]  /*25130*/  HMMA.16816.F32 R52, R212.reuse, R4, R52 ;  /* 0x00000004d434723c */ /* 0x042ff00000001834 */
[----:B------:R-:W-:Y:S01]  /*25140*/  MUFU.TANH R4, R50 ;  /* 0x0000003200047308 */ /* 0x000fe20000002400 */
[C---:B------:R-:W-:Y:S09]  /*25150*/  HMMA.16816.F32 R56, R212.reuse, R6, R56 ;  /* 0x00000006d438723c */ /* 0x040ff20000001838 */
[----:B------:R-:W-:Y:S01]  /*25160*/  MUFU.TANH R184, R25 ;  /* 0x0000001900b87308 */ /* 0x000fe20000002400 */
[C---:B---3--:R-:W-:Y:S03]  /*25170*/  HMMA.16816.F32 R60, R212.reuse, R8, R60 ;  /* 0x00000008d43c723c */ /* 0x048fe6000000183c */
[-C--:B------:R-:W-:Y:S01]  /*25180*/  FMUL.FTZ R54, R54, R226.reuse ;  /* 0x000000e236367220 */ /* 0x080fe20000410000 */
[-C--:B------:R-:W-:Y:S05]  /*25190*/  FMUL.FTZ R55, R55, R226.reuse ;  /* 0x000000e237377220 */ /* 0x080fea0000410000 */
[----:B--2---:R-:W1:Y:S01]  /*251a0*/  MUFU.TANH R0, R30 ;  /* 0x0000001e00007308 */ /* 0x004e620000002400 */
[-C--:B------:R-:W-:Y:S01]  /*251b0*/  FMUL.FTZ R52, R52, R226.reuse ;  /* 0x000000e234347220 */ /* 0x080fe20000410000 */
[-C--:B------:R-:W-:Y:S01]  /*251c0*/  FMUL.FTZ R53, R53, R226.reuse ;  /* 0x000000e235357220 */ /* 0x080fe20000410000 */
[C---:B------:R-:W-:Y:S01]  /*251d0*/  HMMA.16816.F32 R64, R212.reuse, R10, R64 ;  /* 0x0000000ad440723c */ /* 0x040fe20000001840 */
[----:B------:R-:W-:Y:S02]  /*251e0*/  LDSM.16.M88.4 R8, [R3+0x6800] ;  /* 0x006800000308783b */ /* 0x000fe40000000200 */
        /* <DEDUP_REMOVED lines=15> */
[-C--:B------:R-:W-:Y:S08]  /*252e0*/  FMUL.FTZ R65, R65, R226.reuse ;  /* 0x000000e241417220 */ /* 0x080ff00000410000 */
        /* <DEDUP_REMOVED lines=19> */
[----:B-1----:R-:W-:Y:S04]  /*25420*/  STL [R1+0x38], R0 ;  /* 0x0000380001007387 */ /* 0x002fe80000100800 */
[----:B------:R1:W-:Y:S05]  /*25430*/  STL [R1+0x34], R4 ;  /* 0x0000340401007387 */ /* 0x0003ea0000100800 */
[----:B------:R-:W-:Y:S10]  /*25440*/  MUFU.TANH R21, R44 ;  /* 0x0000002c00157308 */ /* 0x000ff40000002400 */
[----:B------:R-:W-:Y:S10]  /*25450*/  MUFU.TANH R17, R46 ;  /* 0x0000002e00117308 */ /* 0x000ff40000002400 */
[----:B------:R-:W-:Y:S10]  /*25460*/  MUFU.TANH R25, R48 ;  /* 0x0000003000197308 */ /* 0x000ff40000002400 */
[----:B-1----:R-:W-:Y:S10]  /*25470*/  MUFU.TANH R4, R54 ;  /* 0x0000003600047308 */ /* 0x002ff40000002400 */
[----:B------:R-:W-:Y:S10]  /*25480*/  MUFU.TANH R24, R49 ;  /* 0x0000003100187308 */ /* 0x000ff40000002400 */
[----:B------:R-:W1:Y:S10]  /*25490*/  MUFU.TANH R0, R51 ;  /* 0x0000003300007308 */ /* 0x000e740000002400 */
[----:B------:R-:W-:Y:S10]  /*254a0*/  MUFU.TANH R28, R53 ;  /* 0x00000035001c7308 */ /* 0x000ff40000002400 */
[----:B------:R-:W-:Y:S01]  /*254b0*/  MUFU.TANH R27, R56 ;  /* 0x00000038001b7308 */ /* 0x000fe20000002400 */
[----:B-1----:R1:W-:Y:S04]  /*254c0*/  STL [R1+0x30], R0 ;  /* 0x0000300001007387 */ /* 0x0023e80000100800 */
[----:B------:R-:W-:Y:S05]  /*254d0*/  STL [R1+0x2c], R4 ;  /* 0x00002c0401007387 */ /* 0x000fea0000100800 */
[----:B------:R-:W-:Y:S01]  /*254e0*/  MUFU.TANH R20, R59 ;  /* 0x0000003b00147308 */ /* 0x000fe20000002400 */
[----:B------:R-:W2:Y:S09]  /*254f0*/  LDSM.16.M88.4 R4, [R3+0x6000] ;  /* 0x006000000304783b */ /* 0x000eb20000000200 */
[----:B------:R-:W-:Y:S10]  /*25500*/  MUFU.TANH R193, R62 ;  /* 0x0000003e00c17308 */ /* 0x000ff40000002400 */
[----:B------:R-:W-:Y:S10]  /*25510*/  MUFU.TANH R63, R67 ;  /* 0x00000043003f7308 */ /* 0x000ff40000002400 */
[----:B-1----:R-:W1:Y:S10]  /*25520*/  MUFU.TANH R0, R55 ;  /* 0x0000003700007308 */ /* 0x002e740000002400 */
[----:B------:R-:W-:Y:S10]  /*25530*/  MUFU.TANH R32, R64 ;  /* 0x0000004000207308 */ /* 0x000ff40000002400 */
[----:B------:R-:W-:Y:S01]  /*25540*/  MUFU.TANH R34, R65 ;  /* 0x0000004100227308 */ /* 0x000fe20000002400 */
[----:B-1----:R1:W-:Y:S01]  /*25550*/  STL [R1+0x28], R0 ;  /* 0x0000280001007387 */ /* 0x0023e20000100800 */
[C---:B--2---:R-:W-:Y:S08]  /*25560*/  HMMA.16816.F32 R68, R212.reuse, R4, R68 ;  /* 0x00000004d444723c */ /* 0x044ff00000001844 */
[C---:B------:R-:W-:Y:S01]  /*25570*/  HMMA.16816.F32 R72, R212.reuse, R6, R72 ;  /* 0x00000006d448723c */ /* 0x040fe20000001848 */
[----:B------:R-:W2:Y:S07]  /*25580*/  LDSM.16.M88.4 R4, [R3+0x7000] ;  /* 0x007000000304783b */ /* 0x000eae0000000200 */
[C---:B------:R-:W-:Y:S03]  /*25590*/  HMMA.16816.F32 R76, R212.reuse, R8, R76 ;  /* 0x00000008d44c723c */ /* 0x040fe6000000184c */
        /* <DEDUP_REMOVED lines=20> */
[----:B-1----:R-:W1:Y:S01]  /*256e0*/  MUFU.TANH R0, R66 ;  /* 0x0000004200007308 */ /* 0x002e620000002400 */
[C---:B--2---:R-:W-:Y:S09]  /*256f0*/  HMMA.16816.F32 R84, R212.reuse, R4, R84 ;  /* 0x00000004d454723c */ /* 0x044ff20000001854 */
[----:B------:R-:W-:Y:S01]  /*25700*/  MUFU.TANH R42, R81 ;  /* 0x00000051002a7308 */ /* 0x000fe20000002400 */
[C---:B------:R-:W-:Y:S01]  /*25710*/  HMMA.16816.F32 R88, R212.reuse, R6, R88 ;  /* 0x00000006d458723c */ /* 0x040fe20000001858 */
[----:B------:R-:W-:Y:S08]  /*25720*/  LDSM.16.M88.4 R4, [R3+0x8000] ;  /* 0x008000000304783b */ /* 0x000ff00000000200 */
[----:B------:R-:W-:Y:S01]  /*25730*/  MUFU.TANH R38, R72 ;  /* 0x0000004800267308 */ /* 0x000fe20000002400 */
[----:B-1----:R1:W-:Y:S01]  /*25740*/  STL [R1+0x14], R0 ;  /* 0x0000140001007387 */ /* 0x0023e20000100800 */
[-C--:B------:R-:W-:Y:S01]  /*25750*/  FMUL.FTZ R85, R85, R226.reuse ;  /* 0x000000e255557220 */ /* 0x080fe20000410000 */
[-C--:B------:R-:W-:Y:S02]  /*25760*/  FMUL.FTZ R87, R87, R226.reuse ;  /* 0x000000e257577220 */ /* 0x080fe40000410000 */
[----:B------:R-:W-:Y:S05]  /*25770*/  STL [R1+0xc], R8 ;  /* 0x00000c0801007387 */ /* 0x000fea0000100800 */
[----:B------:R-:W-:Y:S01]  /*25780*/  MUFU.TANH R58, R79 ;  /* 0x0000004f003a7308 */ /* 0x000fe20000002400 */
[-C--:B------:R-:W-:Y:S01]  /*25790*/  FMUL.FTZ R84, R84, R226.reuse ;  /* 0x000000e254547220 */ /* 0x080fe20000410000 */
[-C--:B------:R-:W-:Y:S01]  /*257a0*/  FMUL.FTZ R86, R86, R226.reuse ;  /* 0x000000e256567220 */ /* 0x080fe20000410000 */
[----:B------:R-:W2:Y:S01]  /*257b0*/  LDSM.16.M88.4 R8, [R3+0x7800] ;  /* 0x007800000308783b */ /* 0x000ea20000000200 */
[-C--:B------:R-:W-:Y:S01]  /*257c0*/  FMUL.FTZ R88, R88, R226.reuse ;  /* 0x000000e258587220 */ /* 0x080fe20000410000 */
[-C--:B------:R-:W-:Y:S01]  /*257d0*/  FMUL.FTZ R91, R91, R226.reuse ;  /* 0x000000e25b5b7220 */ /* 0x080fe20000410000 */
[-C--:B------:R-:W-:Y:S04]  /*257e0*/  FMUL.FTZ R89, R89, R226.reuse ;  /* 0x000000e259597220 */ /* 0x080fe80000410000 */
[----:B------:R-:W-:Y:S01]  /*257f0*/  MUFU.TANH R43, R85 ;  /* 0x00000055002b7308 */ /* 0x000fe20000002400 */
[-C--:B------:R-:W-:Y:S09]  /*25800*/  FMUL.FTZ R90, R90, R226.reuse ;  /* 0x000000e25a5a7220 */ /* 0x080ff20000410000 */
[----:B------:R-:W-:Y:S10]  /*25810*/  MUFU.TANH R45, R88 ;  /* 0x00000058002d7308 */ /* 0x000ff40000002400 */
[----:B-1----:R-:W1:Y:S10]  /*25820*/  MUFU.TANH R0, R75 ;  /* 0x0000004b00007308 */ /* 0x002e740000002400 */
[----:B------:R-:W-:Y:S10]  /*25830*/  MUFU.TANH R249, R87 ;  /* 0x0000005700f97308 */ /* 0x000ff40000002400 */
[----:B------:R-:W-:Y:S01]  /*25840*/  MUFU.TANH R247, R91 ;  /* 0x0000005b00f77308 */ /* 0x000fe20000002400 */
[----:B-1----:R1:W-:Y:S01]  /*25850*/  STL [R1+0x8], R0 ;  /* 0x0000080001007387 */ /* 0x0023e20000100800 */
[C---:B--2---:R-:W-:Y:S08]  /*25860*/  HMMA.16816.F32 R92, R212.reuse, R8, R92 ;  /* 0x00000008d45c723c */ /* 0x044ff0000000185c */
[----:B------:R-:W-:Y:S01]  /*25870*/  MUFU.TANH R33, R68 ;  /* 0x0000004400217308 */ /* 0x000fe20000002400 */
[C---:B------:R-:W-:Y:S01]  /*25880*/  HMMA.16816.F32 R96, R212.reuse, R10, R96 ;  /* 0x0000000ad460723c */ /* 0x040fe20000001860 */
[----:B------:R-:W2:Y:S08]  /*25890*/  LDSM.16.M88.4 R8, [R3+0x8800] ;  /* 0x008800000308783b */ /* 0x000eb00000000200 */
[----:B------:R-:W-:Y:S01]  /*258a0*/  MUFU.TANH R187, R70 ;  /* 0x0000004600bb7308 */ /* 0x000fe20000002400 */
[C---:B------:R-:W-:Y:S03]  /*258b0*/  HMMA.16816.F32 R100, R212.reuse, R4, R100 ;  /* 0x00000004d464723c */ /* 0x040fe60000001864 */
        /* <DEDUP_REMOVED lines=9> */
[----:B-1----:R-:W1:Y:S01]  /*25950*/  MUFU.TANH R0, R78 ;  /* 0x0000004e00007308 */ /* 0x002e620000002400 */
        /* <DEDUP_REMOVED lines=13> */
[C---:B--2---:R-:W-:Y:S02]  /*25a30*/  HMMA.16816.F32 R108, R212.reuse, R8, R108 ;  /* 0x00000008d46c723c */ /* 0x044fe4000000186c */
[----:B------:R-:W2:Y:S04]  /*25a40*/  LDL R195, [R1+0x24] ;  /* 0x0000240001c37983 */ /* 0x000ea80000100800 */
[----:B------:R-:W-:Y:S02]  /*25a50*/  MUFU.TANH R244, R98 ;  /* 0x0000006200f47308 */ /* 0x000fe40000002400 */
[C---:B------:R-:W-:Y:S01]  /*25a60*/  HMMA.16816.F32 R112, R212.reuse, R10, R112 ;  /* 0x0000000ad470723c */ /* 0x040fe20000001870 */
[----:B------:R-:W4:Y:S01]  /*25a70*/  LDSM.16.M88.4 R8, [R3+0x9800] ;  /* 0x009800000308783b */ /* 0x000f220000000200 */
[----:B------:R-:W-:Y:S06]  /*25a80*/  DEPBAR.LE SB0, 0x0 ;  /* 0x000080000000791a */ /* 0x000fec0000000000 */
[----:B------:R-:W-:Y:S01]  /*25a90*/  MUFU.TANH R55, R100 ;  /* 0x0000006400377308 */ /* 0x000fe20000002400 */
[C---:B---3--:R-:W-:Y:S09]  /*25aa0*/  HMMA.16816.F32 R116, R212.reuse, R4, R116 ;  /* 0x00000004d474723c */ /* 0x048ff20000001874 */
[----:B------:R-:W-:Y:S01]  /*25ab0*/  MUFU.TANH R54, R101 ;  /* 0x0000006500367308 */ /* 0x000fe20000002400 */
[----:B------:R-:W-:Y:S01]  /*25ac0*/  BAR.SYNC.DEFER_BLOCKING 0x0 ;  /* 0x0000000000007b1d */ /* 0x000fe20000010000 */
[C---:B------:R-:W-:Y:S03]  /*25ad0*/  HMMA.16816.F32 R120, R212.reuse, R6, R120 ;  /* 0x00000006d478723c */ /* 0x040fe60000001878 */
[-C--:B------:R-:W-:Y:S01]  /*25ae0*/  FMUL.FTZ R114, R114, R226.reuse ;  /* 0x000000e272727220 */ /* 0x080fe20000410000 */
[-C--:B------:R-:W-:Y:S01]  /*25af0*/  FMUL.FTZ R108, R108, R226.reuse ;  /* 0x000000e26c6c7220 */ /* 0x080fe20000410000 */
[-C--:B------:R-:W-:Y:S03]  /*25b00*/  FMUL.FTZ R109, R109, R226.reuse ;  /* 0x000000e26d6d7220 */ /* 0x080fe60000410000 */
[----:B-1----:R-:W1:Y:S01]  /*25b10*/  MUFU.TANH R0, R82 ;  /* 0x0000005200007308 */ /* 0x002e620000002400 */
[-C--:B------:R-:W-:Y:S01]  /*25b20*/  FMUL.FTZ R110, R110, R226.reuse ;  /* 0x000000e26e6e7220 */ /* 0x080fe20000410000 */
[-C--:B------:R-:W-:Y:S01]  /*25b30*/  FMUL.FTZ R111, R111, R226.reuse ;  /* 0x000000e26f6f7220 */ /* 0x080fe20000410000 */
[-C--:B------:R-:W-:Y:S01]  /*25b40*/  FMUL.FTZ R112, R112, R226.reuse ;  /* 0x000000e270707220 */ /* 0x080fe20000410000 */
[-C--:B------:R-:W-:Y:S01]  /*25b50*/  FMUL.FTZ R113, R113, R226.reuse ;  /* 0x000000e271717220 */ /* 0x080fe20000410000 */
[-C--:B------:R-:W-:Y:S01]  /*25b60*/  FMUL.FTZ R115, R115, R226.reuse ;  /* 0x000000e273737220 */ /* 0x080fe20000410000 */
[-C--:B------:R-:W-:Y:S01]  /*25b70*/  FMUL.FTZ R116, R116, R226.reuse ;  /* 0x000000e274747220 */ /* 0x080fe20000410000 */
[-C--:B------:R-:W-:Y:S03]  /*25b80*/  FMUL.FTZ R117, R117, R226.reuse ;  /* 0x000000e275757220 */ /* 0x080fe60000410000 */
[----:B------:R3:W2:Y:S01]  /*25b90*/  MUFU.TANH R96, R114 ;  /* 0x0000007200607308 */ /* 0x0006a20000002400 */
[-C--:B------:R-:W-:Y:S01]  /*25ba0*/  FMUL.FTZ R118, R118, R226.reuse ;  /* 0x000000e276767220 */ /* 0x080fe20000410000 */
[-C--:B------:R-:W-:Y:S01]  /*25bb0*/  FMUL.FTZ R119, R119, R226.reuse ;  /* 0x000000e277777220 */ /* 0x080fe20000410000 */
[-C--:B------:R-:W-:Y:S01]  /*25bc0*/  FMUL.FTZ R120, R120, R226.reuse ;  /* 0x000000e278787220 */ /* 0x080fe20000410000 */
[-C--:B------:R-:W-:Y:S01]  /*25bd0*/  FMUL.FTZ R121, R121, R226.reuse ;  /* 0x000000e279797220 */ /* 0x080fe20000410000 */
[-C--:B------:R-:W-:Y:S05]  /*25be0*/  FMUL.FTZ R122, R122, R226.reuse ;  /* 0x000000e27a7a7220 */ /* 0x080fea0000410000 */
[----:B------:R2:W2:Y:S01]  /*25bf0*/  MUFU.TANH R81, R103 ;  /* 0x0000006700517308 */ /* 0x0004a20000002400 */
[-C--:B------:R-:W-:Y:S01]  /*25c00*/  FMUL.FTZ R123, R123, R226.reuse ;  /* 0x000000e27b7b7220 */ /* 0x080fe20000410000 */
[----:B-1----:R1:W-:Y:S01]  /*25c10*/  STL [R1], R0 ;  /* 0x0000000001007387 */ /* 0x0023e20000100800 */
[C---:B----4-:R-:W-:Y:S07]  /*25c20*/  HMMA.16816.F32 R124, R212.reuse, R8, R124 ;  /* 0x00000008d47c723c */ /* 0x050fee000000187c */
[----:B------:R1:W4:Y:S01]  /*25c30*/  MUFU.TANH R52, R105 ;  /* 0x0000006900347308 */ /* 0x0003220000002400 */
[----:B---3--:R-:W2:Y:S01]  /*25c40*/  LDL R114, [R1+0x88] ;  /* 0x0000880001727983 */ /* 0x008ea20000100800 */
[----:B------:R-:W-:Y:S08]  /*25c50*/  HMMA.16816.F32 R128, R212, R10, R128 ;  /* 0x0000000ad480723c */ /* 0x000ff00000001880 */
[----:B------:R1:W3:Y:S02]  /*25c60*/  MUFU.TANH R88, R107 ;  /* 0x0000006b00587308 */ /* 0x0002e40000002400 */
[-C--:B------:R-:W-:Y:S01]  /*25c70*/  FMUL.FTZ R124, R124, R226.reuse ;  /* 0x000000e27c7c7220 */ /* 0x080fe20000410000 */
[-C--:B------:R-:W-:Y:S07]  /*25c80*/  FMUL.FTZ R125, R125, R226.reuse ;  /* 0x000000e27d7d7220 */ /* 0x080fee0000410000 */
        /* <DEDUP_REMOVED lines=43> */
[----:B------:R2:W1:Y:S10]  /*25f40*/  MUFU.TANH R79, R129 ;  /* 0x00000081004f7308 */ /* 0x0004740000002400 */
[----:B------:R2:W1:Y:S10]  /*25f50*/  MUFU.TANH R240, R130 ;  /* 0x0000008200f07308 */ /* 0x0004740000002400 */
[----:B------:R2:W1:Y:S01]  /*25f60*/  MUFU.TANH R242, R131 ;  /* 0x0000008300f27308 */ /* 0x0004620000002400 */
[----:B---34-:R-:W-:Y:S05]  /*25f70*/  @!P1 BRA `(.L_x_7851) ;  /* 0x0000000800489947 */ /* 0x018fea0003800000 */
[----:B------:R-:W3:Y:S01]  /*25f80*/  LDL.64 R14, [R1+0x80] ;  /* 0x00008000010e7983 */ /* 0x000ee20000100a00 */
[----:B------:R-:W-:Y:S01]  /*25f90*/  LOP3.LUT R241, R241, 0xfffffff7, RZ, 0xc0, !PT ;  /* 0xfffffff7f1f17812 */ /* 0x000fe200078ec0ff */
[----:B------:R-:W-:Y:S02]  /*25fa0*/  BSSY.RECONVERGENT B0, `(.L_x_7852) ;  /* 0x0000056000007945 */ /* 0x000fe40003800200 */
[----:B------:R-:W4:Y:S04]  /*25fb0*/  LDL R13, [R1+0x64] ;  /* 0x00006400010d7983 */ /* 0x000f280000100800 */
[----:B------:R-:W2:Y:S01]  /*25fc0*/  LDL R12, [R1+0x60] ;  /* 0x00006000010c7983 */ /* 0x000ea20000100800 */
[----:B---3--:R-:W-:Y:S04]  /*25fd0*/  ISETP.NE.U32.AND P1, PT, R14, RZ, PT ;  /* 0x000000ff0e00720c */ /* 0x008fe80003f25070 */
[----:B------:R-:W-:Y:S11]  /*25fe0*/  ISETP.NE.AND.EX P2, PT, R15, RZ, PT, P1 ;  /* 0x000000ff0f00720c */ /* 0x000ff60003f45310 */
[----:B------:R-:W-:Y:S02]  /*25ff0*/  @!UPT UIADD3 URZ, UPT, UPT, URZ, URZ, URZ ;  /* 0x000000fffffff290 */ /* 0x000fe4000fffe0ff */
[----:B------:R-:W3:Y:S01]  /*26000*/  @!P2 LD.E R3, desc[UR4][R134.64+0x38] ;  /* 0x000038048603a980 */ /* 0x000ee2000c101900 */
[----:B------:R-:W-:Y:S01]  /*26010*/  @P2 LOP3.LUT R241, R241, 0x8, RZ, 0xfc, !PT ;  /* 0x00000008f1f12812 */ /* 0x000fe200078efcff */
[----:B-1----:R-:W-:Y:S05]  /*26020*/  @!P2 IMAD.MOV.U32 R0, RZ, RZ, RZ ;  /* 0x000000ffff00a224 */ /* 0x002fea00078e00ff */
[----:B------:R-:W-:Y:S01]  /*26030*/  @!P2 IADD3 R0, P1, PT, RZ, -R0, RZ ;  /* 0x80000000ff00a210 */ /* 0x000fe20007f3e0ff */
[----:B---3--:R-:W-:Y:S04]  /*26040*/  @!P2 IMAD.SHL.U32 R3, R3, 0x100, RZ ;  /* 0x000001000303a824 */ /* 0x008fe800078e00ff */
[----:B------:R-:W-:Y:S05]  /*26050*/  @!P2 IMAD.X R3, RZ, RZ, ~R3, P1 ;  /* 0x000000ffff03a224 */ /* 0x000fea00008e0e03 */
[----:B------:R-:W-:Y:S04]  /*26060*/  @!P2 SHF.R.S64 R0, R0, 0x1f, R3 ;  /* 0x0000001f0000a819 */ /* 0x000fe80000001003 */
[----:B----4-:R-:W-:Y:S01]  /*26070*/  @!P2 IADD3 R13, P1, PT, R0, R13, RZ ;  /* 0x0000000d000da210 */ /* 0x010fe20007f3e0ff */
[----:B------:R-:W-:Y:S03]  /*26080*/  IMAD.SHL.U32 R0, R232, 0x20, RZ ;  /* 0x00000020e8007824 */ /* 0x000fe600078e00ff */
[----:B--2---:R-:W-:Y:S01]  /*26090*/  @!P2 LEA.HI.X.SX32 R12, R3, R12, 0x1, P1 ;  /* 0x0000000c030ca211 */ /* 0x004fe200008f0eff */
[----:B------:R1:W-:Y:S01]  /*260a0*/  @!P2 STL [R1+0x64], R13 ;  /* 0x0000640d0100a387 */ /* 0x0003e20000100800 */
[----:B------:R-:W-:Y:S03]  /*260b0*/  IMAD.MOV.U32 R14, RZ, RZ, R13 ;  /* 0x000000ffff0e7224 */ /* 0x000fe600078e000d */
[----:B------:R1:W-:Y:S01]  /*260c0*/  @!P2 STL [R1+0x60], R12 ;  /* 0x0000600c0100a387 */ /* 0x0003e20000100800 */
[----:B------:R-:W-:Y:S05]  /*260d0*/  @!P2 BRA `(.L_x_7853) ;  /* 0x000000040008a947 */ /* 0x000fea0003800000 */
[----:B------:R-:W-:Y:S01]  /*260e0*/  IMAD.SHL.U32 R11, R195, 0x100, RZ ;  /* 0x00000100c30b7824 */ /* 0x000fe200078e00ff */
[----:B------:R-:W2:Y:S01]  /*260f0*/  LD.E R4, desc[UR4][R134.64+0x170] ;  /* 0x0001700486047980 */ /* 0x000ea2000c101900 */
[----:B-1----:R-:W-:Y:S02]  /*26100*/  MOV R13, R12 ;  /* 0x0000000c000d7202 */ /* 0x002fe40000000f00 */
[C---:B------:R-:W-:Y:S01]  /*26110*/  VIADD R12, R11.reuse, 0xffffff00 ;  /* 0xffffff000b0c7836 */ /* 0x040fe20000000000 */
[----:B------:R-:W-:Y:S04]  /*26120*/  IABS R8, R11 ;  /* 0x0000000b00087213 */ /* 0x000fe80000000000 */
        /* <DEDUP_REMOVED lines=37> */
[-C--:B-----5:R-:W-:Y:S02]  /*26380*/  LEA R10, P2, R5, R238.reuse, 0x2 ;  /* 0x000000ee050a7211 */ /* 0x0a0fe400078410ff */
        /* <DEDUP_REMOVED lines=23> */
.L_x_7853:
[----:B------:R-:W-:Y:S05]  /*26500*/  BSYNC.RECONVERGENT B0 ;  /* 0x0000000000007941 */ /* 0x000fea0003800200 */
.L_x_7852:
[----:B------:R-:W3:Y:S01]  /*26510*/  LDL R8, [R1+0x60] ;  /* 0x0000600001087983 */ /* 0x000ee20000100800 */
[----:B------:R-:W-:Y:S01]  /*26520*/  IADD3 R6, P1, PT, R0, R14, RZ ;  /* 0x0000000e00067210 */ /* 0x000fe20007f3e0ff */
[----:B------:R-:W-:Y:S01]  /*26530*/  IMAD.SHL.U32 R225, R225, 0x8, RZ ;  /* 0x00000008e1e17824 */ /* 0x000fe200078e00ff */
[----:B------:R-:W-:Y:S02]  /*26540*/  SHF.L.U64.HI R3, R232, 0x5, R233 ;  /* 0x00000005e8037819 */ /* 0x000fe400000102e9 */
[-C--:B------:R-:W-:Y:S03]  /*26550*/  IADD3 R4, P2, PT, R6, R0.reuse, RZ ;  /* 0x0000000006047210 */ /* 0x080fe60007f5e0ff */
[--C-:B---3--:R-:W-:Y:S01]  /*26560*/  IMAD.X R7, R3, 0x1, R8.reuse, P1 ;  /* 0x0000000103077824 */ /* 0x108fe200008e0608 */
[-C--:B------:R-:W-:Y:S01]  /*26570*/  IADD3 R10, P1, PT, R4, R0.reuse, RZ ;  /* 0x00000000040a7210 */ /* 0x080fe20007f3e0ff */
[----:B------:R-:W-:Y:S02]  /*26580*/  IMAD.MOV.U32 R9, RZ, RZ, R8 ;  /* 0x000000ffff097224 */ /* 0x000fe400078e0008 */
[----:B------:R-:W-:Y:S02]  /*26590*/  IMAD.MOV.U32 R8, RZ, RZ, R14 ;  /* 0x000000ffff087224 */ /* 0x000fe400078e000e */
[--C-:B------:R-:W-:Y:S01]  /*265a0*/  IMAD.X R5, R7, 0x1, R3.reuse, P2 ;  /* 0x0000000107057824 */ /* 0x100fe200010e0603 */
[-C--:B-1----:R-:W-:Y:S02]  /*265b0*/  IADD3 R12, P2, PT, R10, R0.reuse, RZ ;  /* 0x000000000a0c7210 */ /* 0x082fe40007f5e0ff */
        /* <DEDUP_REMOVED lines=16> */
[-C--:B---3--:R-:W-:Y:S01]  /*266c0*/  IADD3 R4, P2, PT, R6, R0.reuse, RZ ;  /* 0x0000000006047210 */ /* 0x088fe20007f5e0ff */
[--C-:B------:R-:W-:Y:S01]  /*266d0*/  IMAD.X R7, R9, 0x1, R3.reuse, P1 ;  /* 0x0000000109077824 */ /* 0x100fe200008e0603 */
[----:B------:R1:W-:Y:S04]  /*266e0*/  LDGSTS.E.BYPASS.LTC128B.128 [R230+0x5000], desc[UR4][R8.64] ;  /* 0x0500000008e67fae */ /* 0x0003e8000b981a04 */
[----:B------:R2:W-:Y:S01]  /*266f0*/  LDGSTS.E.BYPASS.LTC128B.128 [R230+0x5800], desc[UR4][R6.64] ;  /* 0x0580000006e67fae */ /* 0x0005e2000b981a04 */
[-C--:B------:R-:W-:Y:S02]  /*26700*/  IADD3.X R5, PT, PT, R7, R3.reuse, RZ, P2, !PT ;  /* 0x0000000307057210 */ /* 0x080fe400017fe4ff */
[-C--:B----4-:R-:W-:Y:S03]  /*26710*/  IADD3 R12, P1, PT, R4, R0.reuse, RZ ;  /* 0x00000000040c7210 */ /* 0x090fe60007f3e0ff */
[----:B------:R3:W-:Y:S01]  /*26720*/  LDGSTS.E.BYPASS.LTC128B.128 [R230+0x6000], desc[UR4][R4.64] ;  /* 0x0600000004e67fae */ /* 0x0007e2000b981a04 */
[-C--:B------:R-:W-:Y:S01]  /*26730*/  IADD3 R14, P2, PT, R12, R0.reuse, RZ ;  /* 0x000000000c0e7210 */ /* 0x080fe20007f5e0ff */
[--C-:B------:R-:W-:Y:S03]  /*26740*/  IMAD.X R13, R5, 0x1, R3.reuse, P1 ;  /* 0x00000001050d7824 */ /* 0x100fe600008e0603 */
[-C--:B------:R-:W-:Y:S01]  /*26750*/  IADD3 R10, P1, PT, R14, R0.reuse, RZ ;  /* 0x000000000e0a7210 */ /* 0x080fe20007f3e0ff */
[--C-:B------:R-:W-:Y:S01]  /*26760*/  IMAD.X R15, R13, 0x1, R3.reuse, P2 ;  /* 0x000000010d0f7824 */ /* 0x100fe200010e0603 */
[----:B------:R4:W-:Y:S03]  /*26770*/  LDGSTS.E.BYPASS.LTC128B.128 [R230+0x6800], desc[UR4][R12.64] ;  /* 0x068000000ce67fae */ /* 0x0009e6000b981a04 */
[--C-:B------:R-:W-:Y:S01]  /*26780*/  IMAD.X R11, R15, 0x1, R3.reuse, P1 ;  /* 0x000000010f0b7824 */ /* 0x100fe200008e0603 */
[----:B------:R4:W-:Y:S04]  /*26790*/  LDGSTS.E.BYPASS.LTC128B.128 [R230+0x7000], desc[UR4][R14.64] ;  /* 0x070000000ee67fae */ /* 0x0009e8000b981a04 */
[----:B------:R4:W-:Y:S01]  /*267a0*/  LDGSTS.E.BYPASS.LTC128B.128 [R230+0x7800], desc[UR4][R10.64] ;  /* 0x078000000ae67fae */ /* 0x0009e2000b981a04 */
[-C--:B-1----:R-:W-:Y:S04]  /*267b0*/  IADD3 R8, P2, PT, R10, R0.reuse, RZ ;  /* 0x000000000a087210 */ /* 0x082fe80007f5e0ff */
[-C--:B--2---:R-:W-:Y:S01]  /*267c0*/  IADD3 R6, P1, PT, R8, R0.reuse, RZ ;  /* 0x0000000008067210 */ /* 0x084fe20007f3e0ff */
[--C-:B------:R-:W-:Y:S05]  /*267d0*/  IMAD.X R9, R11, 0x1, R3.reuse, P2 ;  /* 0x000000010b097824 */ /* 0x100fea00010e0603 */
[----:B------:R1:W-:Y:S01]  /*267e0*/  LDGSTS.E.BYPASS.LTC128B.128 [R230+0x8000], desc[UR4][R8.64] ;  /* 0x0800000008e67fae */ /* 0x0003e2000b981a04 */
[-C--:B---3--:R-:W-:Y:S02]  /*267f0*/  IADD3 R4, P2, PT, R6, R0.reuse, RZ ;  /* 0x0000000006047210 */ /* 0x088fe40007f5e0ff */
[----:B------:R-:W-:Y:S02]  /*26800*/  IADD3.X R7, PT, PT, R9, R3, RZ, P1, !PT ;  /* 0x0000000309077210 */ /* 0x000fe40000ffe4ff */
[----:B----4-:R-:W-:Y:S03]  /*26810*/  IADD3 R12, P1, PT, R4, R0, RZ ;  /* 0x00000000040c7210 */ /* 0x010fe60007f3e0ff */
        /* <DEDUP_REMOVED lines=8> */
.L_x_7851:
[----:B------:R-:W-:Y:S05]  /*268a0*/  BSYNC.RECONVERGENT B1 ;  /* 0x0000000000017941 */ /* 0x000fea0003800200 */
.L_x_7850:
[----:B-1----:R-:W-:Y:S01]  /*268b0*/  LOP3.LUT R0, R221, 0x200, R224, 0xf8, !PT ;  /* 0x00000200dd007812 */ /* 0x002fe200078ef8e0 */
[----:B------:R-:W1:Y:S01]  /*268c0*/  S2R R225, SR_TID.X ;  /* 0x0000000000e17919 */ /* 0x000e620000002100 */
[----:B------:R-:W-:Y:S01]  /*268d0*/  LOP3.LUT R241, R241, 0xfffff7ff, RZ, 0xc0, !PT ;  /* 0xfffff7fff1f17812 */ /* 0x000fe200078ec0ff */
[----:B------:R-:W3:Y:S01]  /*268e0*/  S2UR UR6, SR_CgaCtaId ;  /* 0x00000000000679c3 */ /* 0x000ee20000008800 */
[----:B------:R-:W-:Y:S01]  /*268f0*/  UMOV UR7, 0x400 ;  /* 0x0000040000077882 */ /* 0x000fe20000000000 */
        /* <DEDUP_REMOVED lines=14> */
[----:B-1----:R-:W-:Y:S01]  /*269e0*/  IMAD.SHL.U32 R3, R225, 0x2, RZ ;  /* 0x00000002e1037824 */ /* 0x002fe200078e00ff */
[----:B---3--:R-:W-:Y:S01]  /*269f0*/  ULEA UR6, UR6, UR7, 0x18 ;  /* 0x0000000706067291 */ /* 0x008fe2000f8ec0ff */
[----:B------:R-:W3:Y:S01]  /*26a00*/  LDL.LU R225, [R1+0x24] ;  /* 0x0000240001e17983 */ /* 0x000ee20000300800 */
[----:B------:R-:W-:Y:S02]  /*26a10*/  IMAD.MOV.U32 R70, RZ, RZ, R191 ;  /* 0x000000ffff467224 */ /* 0x000fe400078e00bf */
[----:B------:R-:W-:Y:S01]  /*26a20*/  LOP3.LUT R4, R3, 0x6, RZ, 0xc0, !PT ;  /* 0x0000000603047812 */ /* 0x000fe200078ec0ff */
[----:B------:R1:W-:Y:S01]  /*26a30*/  STL [R1+0x7c], R3 ;  /* 0x00007c0301007387 */ /* 0x0003e20000100800 */
[----:B------:R-:W-:Y:S01]  /*26a40*/  LEA R65, R0, UR6, 0x1 ;  /* 0x0000000600417c11 */ /* 0x000fe2000f8e08ff */
[----:B------:R-:W-:Y:S02]  /*26a50*/  IMAD.MOV.U32 R14, RZ, RZ, R178 ;  /* 0x000000ffff0e7224 */ /* 0x000fe400078e00b2 */
[----:B------:R4:W-:Y:S01]  /*26a60*/  STL [R1+0x78], R4 ;  /* 0x0000780401007387 */ /* 0x0009e20000100800 */
[----:B------:R-:W-:Y:S02]  /*26a70*/  IMAD.MOV.U32 R9, RZ, RZ, R181 ;  /* 0x000000ffff097224 */ /* 0x000fe400078e00b5 */
[C---:B------:R-:W-:Y:S02]  /*26a80*/  VIADD R64, R65.reuse, 0xa040 ;  /* 0x0000a04041407836 */ /* 0x040fe40000000000 */
        /* <DEDUP_REMOVED lines=8> */
[----:B-1----:R-:W-:Y:S02]  /*26b10*/  VIADD R3, R65, 0xa000 ;  /* 0x0000a00041037836 */ /* 0x002fe40000000000 */
[----:B------:R-:W-:Y:S02]  /*26b20*/  IMAD.MOV.U32 R77, RZ, RZ, R194 ;  /* 0x000000ffff4d7224 */ /* 0x000fe400078e00c2 */
[----:B------:R-:W-:Y:S02]  /*26b30*/  @P0 VIADD R64, R3, 0xffffffc0 ;  /* 0xffffffc003400836 */ /* 0x000fe40000000000 */
[----:B------:R-:W-:Y:S02]  /*26b40*/  IMAD.MOV.U32 R73, RZ, RZ, R190 ;  /* 0x000000ffff497224 */ /* 0x000fe400078e00be */
[----:B------:R-:W-:Y:S02]  /*26b50*/  IMAD.MOV.U32 R75, RZ, RZ, R189 ;  /* 0x000000ffff4b7224 */ /* 0x000fe400078e00bd */
[----:B---3--:R-:W-:Y:S02]  /*26b60*/  IMAD R0, R225, 0x100, R4 ;  /* 0x00000100e1007824 */ /* 0x008fe400078e0204 */
[----:B----4-:R-:W-:Y:S02]  /*26b70*/  IMAD.MOV.U32 R4, RZ, RZ, R58 ;  /* 0x000000ffff047224 */ /* 0x010fe400078e003a */
[----:B------:R-:W-:Y:S01]  /*26b80*/  IMAD.MOV.U32 R58, RZ, RZ, R19 ;  /* 0x000000ffff3a7224 */ /* 0x000fe200078e0013 */
[C---:B------:R-:W-:Y:S01]  /*26b90*/  ISETP.GE.AND P0, PT, R0.reuse, R227, PT ;  /* 0x000000e30000720c */ /* 0x040fe20003f06270 */
[C---:B------:R-:W-:Y:S01]  /*26ba0*/  VIADD R202, R0.reuse, 0x98 ;  /* 0x0000009800ca7836 */ /* 0x040fe20000000000 */
[C---:B------:R-:W-:Y:S01]  /*26bb0*/  ISETP.GE.AND P6, PT, R0.reuse, R229, PT ;  /* 0x000000e50000720c */ /* 0x040fe20003fc6270 */
[C---:B-----5:R-:W-:Y:S01]  /*26bc0*/  VIADD R238, R0.reuse, 0xf8 ;  /* 0x000000f800ee7836 */ /* 0x060fe20000000000 */
[----:B------:R-:W-:Y:S01]  /*26bd0*/  FSEL R3, R95, -INF , P0 ;  /* 0xff8000005f037808 */ /* 0x000fe20000000000 */
[----:B------:R-:W-:Y:S02]  /*26be0*/  IMAD.MOV.U32 R95, RZ, RZ, R92 ;  /* 0x000000ffff5f7224 */ /* 0x000fe400078e005c */
[----:B------:R-:W-:Y:S02]  /*26bf0*/  IMAD.MOV.U32 R92, RZ, RZ, R90 ;  /* 0x000000ffff5c7224 */ /* 0x000fe400078e005a */
[----:B------:R-:W-:Y:S02]  /*26c00*/  IMAD.MOV.U32 R90, RZ, RZ, R89 ;  /* 0x000000ffff5a7224 */ /* 0x000fe400078e0059 */
[----:B------:R-:W-:Y:S02]  /*26c10*/  IMAD.MOV.U32 R89, RZ, RZ, R80 ;  /* 0x000000ffff597224 */ /* 0x000fe400078e0050 */
[----:B------:R-:W-:Y:S02]  /*26c20*/  IMAD.MOV.U32 R80, RZ, RZ, R61 ;  /* 0x000000ffff507224 */ /* 0x000fe400078e003d */
[----:B------:R-:W-:Y:S01]  /*26c30*/  IMAD.MOV.U32 R97, RZ, RZ, R95 ;  /* 0x000000ffff617224 */ /* 0x000fe200078e005f */
[----:B------:R-:W3:Y:S01]  /*26c40*/  LDL.LU R61, [R1+0x50] ;  /* 0x00005000013d7983 */ /* 0x000ee20000300800 */
[----:B------:R-:W-:Y:S02]  /*26c50*/  IMAD.MOV.U32 R95, RZ, RZ, R92 ;  /* 0x000000ffff5f7224 */ /* 0x000fe400078e005c */
[----:B------:R-:W-:Y:S02]  /*26c60*/  IMAD.MOV.U32 R92, RZ, RZ, R90 ;  /* 0x000000ffff5c7224 */ /* 0x000fe400078e005a */
[----:B------:R-:W-:Y:S02]  /*26c70*/  IMAD.MOV.U32 R90, RZ, RZ, R89 ;  /* 0x000000ffff5a7224 */ /* 0x000fe400078e0059 */
[----:B------:R-:W-:Y:S02]  /*26c80*/  IMAD.MOV.U32 R89, RZ, RZ, R84 ;  /* 0x000000ffff597224 */ /* 0x000fe400078e0054 */
[----:B------:R-:W4:Y:S01]  /*26c90*/  LDL.LU R84, [R1+0x2c] ;  /* 0x00002c0001547983 */ /* 0x000f220000300800 */
        /* <DEDUP_REMOVED lines=13> */
[C---:B------:R-:W-:Y:S02]  /*26d70*/  VIADD R117, R0.reuse, 0x11 ;  /* 0x0000001100757836 */ /* 0x040fe40000000000 */
[----:B------:R-:W-:Y:S02]  /*26d80*/  IMAD.MOV.U32 R108, RZ, RZ, R106 ;  /* 0x000000ffff6c7224 */ /* 0x000fe400078e006a */
[----:B------:R-:W-:Y:S01]  /*26d90*/  IMAD.MOV.U32 R106, RZ, RZ, R104 ;  /* 0x000000ffff6a7224 */ /* 0x000fe200078e0068 */
[-C--:B------:R-:W-:Y:S01]  /*26da0*/  ISETP.GE.AND P0, PT, R117, R227.reuse, PT ;  /* 0x000000e37500720c */ /* 0x080fe20003f06270 */
[C---:B------:R-:W-:Y:S02]  /*26db0*/  VIADD R93, R0.reuse, 0x9 ;  /* 0x00000009005d7836 */ /* 0x040fe40000000000 */
[----:B------:R-:W-:Y:S01]  /*26dc0*/  VIADD R174, R0, 0x28 ;  /* 0x0000002800ae7836 */ /* 0x000fe20000000000 */
[----:B------:R-:W-:Y:S01]  /*26dd0*/  FSEL R16, R16, -INF , P0 ;  /* 0xff80000010107808 */ /* 0x000fe20000000000 */
[----:B------:R-:W-:Y:S01]  /*26de0*/  IMAD.MOV.U32 R109, RZ, RZ, R108 ;  /* 0x000000ffff6d7224 */ /* 0x000fe200078e006c */
[-C--:B------:R-:W-:Y:S01]  /*26df0*/  ISETP.GE.AND P3, PT, R93, R227.reuse, PT ;  /* 0x000000e35d00720c */ /* 0x080fe20003f66270 */
[----:B------:R-:W-:Y:S01]  /*26e00*/  IMAD.MOV.U32 R19, RZ, RZ, R173 ;  /* 0x000000ffff137224 */ /* 0x000fe200078e00ad */
[-C--:B------:R-:W-:Y:S01]  /*26e10*/  ISETP.GE.AND P0, PT, R174, R227.reuse, PT ;  /* 0x000000e3ae00720c */ /* 0x080fe20003f06270 */
[----:B------:R-:W-:Y:S01]  /*26e20*/  IMAD.MOV.U32 R108, RZ, RZ, R106 ;  /* 0x000000ffff6c7224 */ /* 0x000fe200078e006a */
[----:B------:R-:W-:Y:S01]  /*26e30*/  FSEL R18, R18, -INF , P3 ;  /* 0xff80000012127808 */ /* 0x000fe20001800000 */
[C---:B------:R-:W-:Y:S01]  /*26e40*/  VIADD R173, R0.reuse, 0x21 ;  /* 0x0000002100ad7836 */ /* 0x040fe20000000000 */
[----:B------:R-:W-:Y:S01]  /*26e50*/  FSEL R11, R11, -INF , P0 ;  /* 0xff8000000b0b7808 */ /* 0x000fe20000000000 */
[C---:B------:R-:W-:Y:S02]  /*26e60*/  VIADD R171, R0.reuse, 0x20 ;  /* 0x0000002000ab7836 */ /* 0x040fe40000000000 */
[C---:B------:R-:W-:Y:S01]  /*26e70*/  VIADD R179, R0.reuse, 0x39 ;  /* 0x0000003900b37836 */ /* 0x040fe20000000000 */
[-C--:B------:R-:W-:Y:S01]  /*26e80*/  ISETP.GE.AND P5, PT, R173, R227.reuse, PT ;  /* 0x000000e3ad00720c */ /* 0x080fe20003fa6270 */
[C---:B------:R-:W-:Y:S01]  /*26e90*/  VIADD R76, R0.reuse, 0x8 ;  /* 0x00000008004c7836 */ /* 0x040fe20000000000 */
[-C--:B------:R-:W-:Y:S01]  /*26ea0*/  ISETP.GE.AND P3, PT, R171, R227.reuse, PT ;  /* 0x000000e3ab00720c */ /* 0x080fe20003f66270 */
        /* <DEDUP_REMOVED lines=24> */
[----:B------:R-:W-:Y:S01]  /*27030*/  IMAD.MOV.U32 R116, RZ, RZ, R4 ;  /* 0x000000ffff747224 */ /* 0x000fe200078e0004 */
        /* <DEDUP_REMOVED lines=29> */
[C---:B------:R-:W-:Y:S02]  /*27210*/  VIADD R210, R0.reuse, 0xb1 ;  /* 0x000000b100d27836 */ /* 0x040fe40000000000 */
[C---:B------:R-:W-:Y:S02]  /*27220*/  VIADD R212, R0.reuse, 0xc1 ;  /* 0x000000c100d47836 */ /* 0x040fe40000000000 */
[----:B------:R-:W-:Y:S01]  /*27230*/  VIADD R190, R0, 0x68 ;  /* 0x0000006800be7836 */ /* 0x000fe20000000000 */
[-C--:B------:R-:W-:Y:S01]  /*27240*/  ISETP.GE.AND P3, PT, R210, R227.reuse, PT ;  /* 0x000000e3d200720c */ /* 0x080fe20003f66270 */
[C---:B------:R-:W-:Y:S02]  /*27250*/  VIADD R204, R0.reuse, 0x99 ;  /* 0x0000009900cc7836 */ /* 0x040fe40000000000 */
[----:B------:R-:W-:Y:S01]  /*27260*/  VIADD R206, R0, 0xa9 ;  /* 0x000000a900ce7836 */ /* 0x000fe20000000000 */
[----:B------:R-:W-:Y:S01]  /*27270*/  FSEL R48, R48, -INF , P3 ;  /* 0xff80000030307808 */ /* 0x000fe20001800000 */
[C---:B------:R-:W-:Y:S02]  /*27280*/  VIADD R199, R0.reuse, 0x89 ;  /* 0x0000008900c77836 */ /* 0x040fe40000000000 */
        /* <DEDUP_REMOVED lines=11> */
[----:B------:R-:W-:Y:S01]  /*27340*/  ISETP.GE.AND P3, PT, R226, R227, PT ;  /* 0x000000e3e200720c */ /* 0x000fe20003f66270 */
[C---:B------:R-:W-:Y:S02]  /*27350*/  VIADD R215, R0.reuse, 0xd0 ;  /* 0x000000d000d77836 */ /* 0x040fe40000000000 */
[----:B------:R-:W-:Y:S01]  /*27360*/  VIADD R211, R0, 0xb9 ;  /* 0x000000b900d37836 */ /* 0x000fe20000000000 */
[----:B------:R-:W-:Y:S01]  /*27370*/  FSEL R66, R66, -INF , P3 ;  /* 0xff80000042427808 */ /* 0x000fe20001800000 */
[----:B------:R-:W-:Y:S01]  /*27380*/  VIADD R237, R0, 0xf0 ;  /* 0x000000f000ed7836 */ /* 0x000fe20000000000 */
[-C--:B------:R-:W-:Y:S01]  /*27390*/  ISETP.GE.AND P3, PT, R120, R229.reuse, PT ;  /* 0x000000e57800720c */ /* 0x080fe20003f66270 */
[C---:B------:R-:W-:Y:S02]  /*273a0*/  VIADD R213, R0.reuse, 0xc0 ;  /* 0x000000c000d57836 */ /* 0x040fe40000000000 */
[C---:B------:R-:W-:Y:S01]  /*273b0*/  VIADD R224, R0.reuse, 0xe8 ;  /* 0x000000e800e07836 */ /* 0x040fe20000000000 */
[----:B--2---:R-:W-:Y:S01]  /*273c0*/  FSEL R129, R15, -INF , !P3 ;  /* 0xff8000000f817808 */ /* 0x004fe20005800000 */
[----:B------:R-:W-:Y:S01]  /*273d0*/  VIADD R217, R0, 0xd1 ;  /* 0x000000d100d97836 */ /* 0x000fe20000000000 */
[----:B------:R-:W-:Y:S01]  /*273e0*/  ISETP.GE.AND P3, PT, R176, R229, PT ;  /* 0x000000e5b000720c */ /* 0x000fe20003f66270 */
[C---:B------:R-:W-:Y:S02]  /*273f0*/  VIADD R182, R0.reuse, 0x48 ;  /* 0x0000004800b67836 */ /* 0x040fe40000000000 */
[C---:B------:R-:W-:Y:S02]  /*27400*/  VIADD R230, R0.reuse, 0xe9 ;  /* 0x000000e900e67836 */ /* 0x040fe40000000000 */
[C---:B------:R-:W-:Y:S02]  /*27410*/  VIADD R189, R0.reuse, 0x60 ;  /* 0x0000006000bd7836 */ /* 0x040fe40000000000 */
[C---:B------:R-:W-:Y:S02]  /*27420*/  VIADD R195, R0.reuse, 0x78 ;  /* 0x0000007800c37836 */ /* 0x040fe40000000000 */
[C---:B------:R-:W-:Y:S02]  /*27430*/  VIADD R201, R0.reuse, 0x90 ;  /* 0x0000009000c97836 */ /* 0x040fe40000000000 */
[C---:B------:R-:W-:Y:S02]  /*27440*/  VIADD R208, R0.reuse, 0xb0 ;  /* 0x000000b000d07836 */ /* 0x040fe40000000000 */
[C---:B------:R-:W-:Y:S02]  /*27450*/  VIADD R214, R0.reuse, 0xc8 ;  /* 0x000000c800d67836 */ /* 0x040fe40000000000 */
[C---:B------:R-:W-:Y:S02]  /*27460*/  VIADD R221, R0.reuse, 0xe0 ;  /* 0x000000e000dd7836 */ /* 0x040fe40000000000 */
[----:B------:R-:W-:Y:S02]  /*27470*/  VIADD R239, R0, 0xf9 ;  /* 0x000000f900ef7836 */ /* 0x000fe40000000000 */
[----:B----4-:R-:W-:Y:S02]  /*27480*/  IMAD.MOV.U32 R89, RZ, RZ, R84 ;  /* 0x000000ffff597224 */ /* 0x010fe400078e0054 */
[----:B------:R-:W-:Y:S02]  /*27490*/  IMAD.MOV.U32 R84, RZ, RZ, R58 ;  /* 0x000000ffff547224 */ /* 0x000fe400078e003a */
[----:B------:R-:W2:Y:S01]  /*274a0*/  LDL.LU R58, [R1+0x54] ;  /* 0x00005400013a7983 */ /* 0x000ea20000300800 */
        /* <DEDUP_REMOVED lines=16> */
[----:B------:R-:W-:Y:S04]  /*275b0*/  IMAD.MOV.U32 R108, RZ, RZ, R104 ;  /* 0x000000ffff6c7224 */ /* 0x000fe800078e0068 */
[----:B------:R-:W-:Y:S02]  /*275c0*/  IMAD.MOV.U32 R113, RZ, RZ, R108 ;  /* 0x000000ffff717224 */ /* 0x000fe400078e006c */
[----:B----4-:R-:W-:Y:S02]  /*275d0*/  IMAD.MOV.U32 R84, RZ, RZ, R7 ;  /* 0x000000ffff547224 */ /* 0x010fe400078e0007 */
        /* <DEDUP_REMOVED lines=19> */
[-C--:B------:R-:W-:Y:S02]  /*27710*/  ISETP.GE.AND P2, PT, R196, R227.reuse, PT ;  /* 0x000000e3c400720c */ /* 0x080fe40003f46270 */
[-C--:B------:R-:W-:Y:S02]  /*27720*/  ISETP.GE.AND P4, PT, R182, R227.reuse, PT ;  /* 0x000000e3b600720c */ /* 0x080fe40003f86270 */
[----:B------:R-:W-:Y:S02]  /*27730*/  FSEL R33, R33, -INF , P2 ;  /* 0xff80000021217808 */ /* 0x000fe40001000000 */
[-C--:B------:R-:W-:Y:S02]  /*27740*/  ISETP.GE.AND P2, PT, R204, R227.reuse, PT ;  /* 0x000000e3cc00720c */ /* 0x080fe40003f46270 */
[----:B------:R-:W-:Y:S01]  /*27750*/  FSEL R122, R9, -INF , !P3 ;  /* 0xff800000097a7808 */ /* 0x000fe20005800000 */
[----:B------:R-:W-:Y:S01]  /*27760*/  IMAD.MOV.U32 R9, RZ, RZ, R97 ;  /* 0x000000ffff097224 */ /* 0x000fe200078e0061 */
[----:B------:R-:W-:Y:S02]  /*27770*/  FSEL R42, R42, -INF , P2 ;  /* 0xff8000002a2a7808 */ /* 0x000fe40001000000 */
[----:B------:R-:W-:Y:S02]  /*27780*/  ISETP.GE.AND P2, PT, R209, R227, PT ;  /* 0x000000e3d100720c */ /* 0x000fe40003f46270 */
[----:B------:R-:W-:Y:S02]  /*27790*/  ISETP.GE.AND P3, PT, R182, R229, PT ;  /* 0x000000e5b600720c */ /* 0x000fe40003f66270 */
[----:B------:R-:W-:Y:S02]  /*277a0*/  FSEL R57, R57, -INF , P2 ;  /* 0xff80000039397808 */ /* 0x000fe40001000000 */
[-C--:B------:R-:W-:Y:S04]  /*277b0*/  ISETP.GE.AND P2, PT, R215, R227.reuse, PT ;  /* 0x000000e3d700720c */ /* 0x080fe80003f46270 */
[----:B------:R-:W-:Y:S02]  /*277c0*/  FSEL R51, R51, -INF , P2 ;  /* 0xff80000033337808 */ /* 0x000fe40001000000 */
[----:B------:R-:W-:Y:S04]  /*277d0*/  ISETP.GE.AND P2, PT, R224, R227, PT ;  /* 0x000000e3e000720c */ /* 0x000fe80003f46270 */
[----:B------:R-:W-:Y:S02]  /*277e0*/  FSEL R67, R67, -INF , P2 ;  /* 0xff80000043437808 */ /* 0x000fe40001000000 */
[----:B------:R-:W-:Y:S01]  /*277f0*/  ISETP.GE.AND P2, PT, R76, R229, PT ;  /* 0x000000e54c00720c */ /* 0x000fe20003f46270 */
[----:B----4-:R-:W-:Y:S02]  /*27800*/  IMAD.MOV.U32 R7, RZ, RZ, R6 ;  /* 0x000000ffff077224 */ /* 0x010fe400078e0006 */
[----:B------:R-:W-:Y:S02]  /*27810*/  IMAD.MOV.U32 R6, RZ, RZ, R5 ;  /* 0x000000ffff067224 */ /* 0x000fe400078e0005 */
[----:B------:R-:W4:Y:S01]  /*27820*/  LDL.LU R5, [R1+0x44] ;  /* 0x0000440001057983 */ /* 0x000f220000300800 */
[----:B------:R-:W-:Y:S01]  /*27830*/  IMAD.MOV.U32 R115, RZ, RZ, R7 ;  /* 0x000000ffff737224 */ /* 0x000fe200078e0007 */
[----:B------:R-:W-:Y:S01]  /*27840*/  FSEL R7, R170, -INF , P5 ;  /* 0xff800000aa077808 */ /* 0x000fe20002800000 */
[----:B------:R-:W-:Y:S01]  /*27850*/  IMAD.MOV.U32 R108, RZ, RZ, R6 ;  /* 0x000000ffff6c7224 */ /* 0x000fe200078e0006 */
[----:B------:R-:W-:Y:S01]  /*27860*/  FSEL R6, R169, -INF , P0 ;  /* 0xff800000a9067808 */ /* 0x000fe20000000000 */
[----:B------:R-:W3:Y:S01]  /*27870*/  LDL.LU R84, [R1+0x4] ;  /* 0x0000040001547983 */ /* 0x000ee20000300800 */
[-C--:B------:R-:W-:Y:S02]  /*27880*/  ISETP.GE.AND P0, PT, R186, R227.reuse, PT ;  /* 0x000000e3ba00720c */ /* 0x080fe40003f06270 */
[-C--:B------:R-:W-:Y:S01]  /*27890*/  ISETP.GE.AND P5, PT, R183, R227.reuse, PT ;  /* 0x000000e3b700720c */ /* 0x080fe20003fa6270 */
[----:B------:R-:W2:Y:S01]  /*278a0*/  LDL.LU R89, [R1+0x8] ;  /* 0x0000080001597983 */ /* 0x000ea20000300800 */
        /* <DEDUP_REMOVED lines=35> */
[----:B------:R-:W-:Y:S02]  /*27ae0*/  ISETP.GE.AND P0, PT, R117, R229, PT ;  /* 0x000000e57500720c */ /* 0x000fe40003f06270 */
[----:B------:R-:W-:Y:S02]  /*27af0*/  FSEL R56, R56, -INF , P6 ;  /* 0xff80000038387808 */ /* 0x000fe40003000000 */
[----:B------:R-:W-:Y:S02]  /*27b00*/  FSEL R71, R71, -INF , P5 ;  /* 0xff80000047477808 */ /* 0x000fe40002800000 */
[----:B------:R-:W-:Y:S02]  /*27b10*/  ISETP.GE.AND P6, PT, R217, R227, PT ;  /* 0x000000e3d900720c */ /* 0x000fe40003fc6270 */
        /* <DEDUP_REMOVED lines=8> */
[----:B------:R-:W-:Y:S02]  /*27ba0*/  ISETP.GE.AND P5, PT, R177, R229, PT ;  /* 0x000000e5b100720c */ /* 0x000fe40003fa6270 */
[----:B------:R-:W-:Y:S02]  /*27bb0*/  FSEL R3, R37, -INF , P4 ;  /* 0xff80000025037808 */ /* 0x000fe40002000000 */
[----:B------:R-:W-:Y:S01]  /*27bc0*/  FSEL R123, R10, -INF , !P0 ;  /* 0xff8000000a7b7808 */ /* 0x000fe20004000000 */
[----:B------:R-:W-:Y:S01]  /*27bd0*/  IMAD.MOV.U32 R10, RZ, RZ, R99 ;  /* 0x000000ffff0a7224 */ /* 0x000fe200078e0063 */
[----:B------:R-:W-:Y:S02]  /*27be0*/  ISETP.GE.AND P4, PT, R189, R227, PT ;  /* 0x000000e3bd00720c */ /* 0x000fe40003f86270 */
[-C--:B------:R-:W-:Y:S02]  /*27bf0*/  ISETP.GE.AND P0, PT, R181, R229.reuse, PT ;  /* 0x000000e5b500720c */ /* 0x080fe40003f06270 */
[----:B------:R-:W-:Y:S01]  /*27c00*/  FSEL R169, R20, -INF , !P6 ;  /* 0xff80000014a97808 */ /* 0x000fe20007000000 */
[----:B------:R-:W-:Y:S01]  /*27c10*/  IMAD.MOV.U32 R20, RZ, RZ, R116 ;  /* 0x000000ffff147224 */ /* 0x000fe200078e0074 */
[----:B------:R-:W-:Y:S01]  /*27c20*/  FSEL R121, R8, -INF , !P5 ;  /* 0xff80000008797808 */ /* 0x000fe20006800000 */
[----:B------:R-:W-:Y:S01]  /*27c30*/  IMAD.MOV.U32 R8, RZ, RZ, R95 ;  /* 0x000000ffff087224 */ /* 0x000fe200078e005f */
[-C--:B------:R-:W-:Y:S02]  /*27c40*/  ISETP.GE.AND P6, PT, R127, R229.reuse, PT ;  /* 0x000000e57f00720c */ /* 0x080fe40003fc6270 */
[-C--:B------:R-:W-:Y:S02]  /*27c50*/  ISETP.GE.AND P5, PT, R183, R229.reuse, PT ;  /* 0x000000e5b700720c */ /* 0x080fe40003fa6270 */
[----:B------:R-:W-:Y:S02]  /*27c60*/  FSEL R114, R3, -INF , !P3 ;  /* 0xff80000003727808 */ /* 0x000fe40005800000 */
[----:B------:R-:W-:Y:S02]  /*27c70*/  FSEL R26, R26, -INF , P4 ;  /* 0xff8000001a1a7808 */ /* 0x000fe40002000000 */
[----:B------:R-:W-:Y:S02]  /*27c80*/  ISETP.GE.AND P3, PT, R189, R229, PT ;  /* 0x000000e5bd00720c */ /* 0x000fe40003f66270 */
[-C--:B------:R-:W-:Y:S02]  /*27c90*/  ISETP.GE.AND P4, PT, R195, R227.reuse, PT ;  /* 0x000000e3c300720c */ /* 0x080fe40003f86270 */
[----:B------:R-:W-:Y:S01]  /*27ca0*/  FSEL R128, R14, -INF , !P6 ;  /* 0xff8000000e807808 */ /* 0x000fe20007000000 */
[----:B------:R-:W-:Y:S01]  /*27cb0*/  IMAD.MOV.U32 R14, RZ, RZ, R108 ;  /* 0x000000ffff0e7224 */ /* 0x000fe200078e006c */
[----:B------:R-:W-:Y:S02]  /*27cc0*/  FSEL R32, R32, -INF , P4 ;  /* 0xff80000020207808 */ /* 0x000fe40002000000 */
[C---:B------:R-:W-:Y:S02]  /*27cd0*/  ISETP.GE.AND P4, PT, R201.reuse, R227, PT ;  /* 0x000000e3c900720c */ /* 0x040fe40003f86270 */
[----:B------:R-:W-:Y:S02]  /*27ce0*/  ISETP.GE.AND P6, PT, R201, R229, PT ;  /* 0x000000e5c900720c */ /* 0x000fe40003fc6270 */
[----:B------:R-:W-:Y:S02]  /*27cf0*/  FSEL R39, R39, -INF , P4 ;  /* 0xff80000027277808 */ /* 0x000fe40002000000 */
[-C--:B------:R-:W-:Y:S02]  /*27d00*/  ISETP.GE.AND P4, PT, R208, R227.reuse, PT ;  /* 0x000000e3d000720c */ /* 0x080fe40003f86270 */
[----:B------:R-:W-:Y:S02]  /*27d10*/  FMNMX3.FTZ R37, R2, R170, R169, !PT ;  /* 0x000000aa02257276 */ /* 0x000fe400078100a9 */
[----:B------:R-:W-:Y:S02]  /*27d20*/  FSEL R46, R46, -INF , P4 ;  /* 0xff8000002e2e7808 */ /* 0x000fe40002000000 */
[-C--:B------:R-:W-:Y:S04]  /*27d30*/  ISETP.GE.AND P4, PT, R214, R227.reuse, PT ;  /* 0x000000e3d600720c */ /* 0x080fe80003f86270 */
[----:B------:R-:W-:Y:S02]  /*27d40*/  FSEL R53, R53, -INF , P4 ;  /* 0xff80000035357808 */ /* 0x000fe40002000000 */
[-C--:B------:R-:W-:Y:S04]  /*27d50*/  ISETP.GE.AND P4, PT, R221, R227.reuse, PT ;  /* 0x000000e3dd00720c */ /* 0x080fe80003f86270 */
[----:B------:R-:W-:Y:S02]  /*27d60*/  FSEL R62, R62, -INF , P4 ;  /* 0xff8000003e3e7808 */ /* 0x000fe40002000000 */
[----:B------:R-:W-:Y:S04]  /*27d70*/  ISETP.GE.AND P4, PT, R238, R227, PT ;  /* 0x000000e3ee00720c */ /* 0x000fe80003f86270 */
[----:B------:R-:W-:Y:S02]  /*27d80*/  FSEL R74, R74, -INF , P4 ;  /* 0xff8000004a4a7808 */ /* 0x000fe40002000000 */
[-C--:B------:R-:W-:Y:S04]  /*27d90*/  ISETP.GE.AND P4, PT, R174, R229.reuse, PT ;  /* 0x000000e5ae00720c */ /* 0x080fe80003f86270 */
[----:B------:R-:W-:Y:S01]  /*27da0*/  FSEL R124, R11, -INF , !P4 ;  /* 0xff8000000b7c7808 */ /* 0x000fe20006000000 */
[----:B------:R-:W-:Y:S01]  /*27db0*/  IMAD.MOV.U32 R11, RZ, RZ, R102 ;  /* 0x000000ffff0b7224 */ /* 0x000fe200078e0066 */
[----:B------:R-:W-:Y:S01]  /*27dc0*/  ISETP.GE.AND P4, PT, R180, R229, PT ;  /* 0x000000e5b400720c */ /* 0x000fe20003f86270 */
[----:B----4-:R-:W-:Y:S01]  /*27dd0*/  IMAD.MOV.U32 R109, RZ, RZ, R5 ;  /* 0x000000ffff6d7224 */ /* 0x010fe200078e0005 */
[----:B------:R-:W-:Y:S02]  /*27de0*/  FSEL R5, R168, -INF , P1 ;  /* 0xff800000a8057808 */ /* 0x000fe40000800000 */
[-C--:B------:R-:W-:Y:S01]  /*27df0*/  ISETP.GE.AND P1, PT, R190, R227.reuse, PT ;  /* 0x000000e3be00720c */ /* 0x080fe20003f26270 */
[----:B------:R-:W-:Y:S01]  /*27e00*/  IMAD.MOV.U32 R15, RZ, RZ, R109 ;  /* 0x000000ffff0f7224 */ /* 0x000fe200078e006d */
[----:B------:R-:W-:Y:S01]  /*27e10*/  FSEL R168, R19, -INF , !P2 ;  /* 0xff80000013a87808 */ /* 0x000fe20005000000 */
[----:B------:R-:W-:Y:S01]  /*27e20*/  IMAD.MOV.U32 R19, RZ, RZ, R115 ;  /* 0x000000ffff137224 */ /* 0x000fe200078e0073 */
[----:B------:R-:W-:Y:S02]  /*27e30*/  FSEL R27, R27, -INF , P1 ;  /* 0xff8000001b1b7808 */ /* 0x000fe40000800000 */
[----:B------:R-:W-:Y:S02]  /*27e40*/  ISETP.GE.AND P1, PT, R198, R227, PT ;  /* 0x000000e3c600720c */ /* 0x000fe40003f26270 */
[----:B------:R-:W-:Y:S02]  /*27e50*/  ISETP.GE.AND P2, PT, R171, R229, PT ;  /* 0x000000e5ab00720c */ /* 0x000fe40003f46270 */
[----:B------:R-:W-:Y:S02]  /*27e60*/  FSEL R35, R35, -INF , P1 ;  /* 0xff80000023237808 */ /* 0x000fe40000800000 */
[-C--:B------:R-:W-:Y:S02]  /*27e70*/  ISETP.GE.AND P1, PT, R203, R227.reuse, PT ;  /* 0x000000e3cb00720c */ /* 0x080fe40003f26270 */
[----:B------:R-:W-:Y:S02]  /*27e80*/  FSEL R115, R4, -INF , !P0 ;  /* 0xff80000004737808 */ /* 0x000fe40004000000 */
[----:B------:R-:W-:Y:S02]  /*27e90*/  FSEL R44, R44, -INF , P1 ;  /* 0xff8000002c2c7808 */ /* 0x000fe40000800000 */
[----:B------:R-:W-:Y:S02]  /*27ea0*/  ISETP.GE.AND P1, PT, R213, R227, PT ;  /* 0x000000e3d500720c */ /* 0x000fe40003f26270 */
[----:B------:R-:W-:Y:S02]  /*27eb0*/  ISETP.GE.AND P0, PT, R187, R229, PT ;  /* 0x000000e5bb00720c */ /* 0x000fe40003f06270 */
[----:B------:R-:W-:Y:S02]  /*27ec0*/  FSEL R55, R55, -INF , P1 ;  /* 0xff80000037377808 */ /* 0x000fe40000800000 */
[----:B------:R-:W-:Y:S02]  /*27ed0*/  ISETP.GE.AND P1, PT, R230, R227, PT ;  /* 0x000000e3e600720c */ /* 0x000fe40003f26270 */
[----:B------:R-:W-:Y:S01]  /*27ee0*/  FSEL R126, R13, -INF , !P2 ;  /* 0xff8000000d7e7808 */ /* 0x000fe20005000000 */
[----:B------:R-:W-:Y:S01]  /*27ef0*/  IMAD.MOV.U32 R13, RZ, RZ, R106 ;  /* 0x000000ffff0d7224 */ /* 0x000fe200078e006a */
[----:B------:R-:W-:Y:S02]  /*27f00*/  FSEL R69, R69, -INF , P1 ;  /* 0xff80000045457808 */ /* 0x000fe40000800000 */
[-C--:B------:R-:W-:Y:S02]  /*27f10*/  ISETP.GE.AND P1, PT, R93, R229.reuse, PT ;  /* 0x000000e55d00720c */ /* 0x080fe40003f26270 */
[----:B------:R-:W-:Y:S01]  /*27f20*/  FSEL R106, R26, -INF , !P3 ;  /* 0xff8000001a6a7808 */ /* 0x000fe20005800000 */
[----:B------:R-:W-:Y:S01]  /*27f30*/  IMAD.MOV.U32 R26, RZ, RZ, R17 ;  /* 0x000000ffff1a7224 */ /* 0x000fe200078e0011 */
[----:B------:R-:W-:Y:S01]  /*27f40*/  FSEL R133, R18, -INF , !P1 ;  /* 0xff80000012857808 */ /* 0x000fe20004800000 */
[----:B------:R-:W-:Y:S01]  /*27f50*/  IMAD.MOV.U32 R18, RZ, RZ, R113 ;  /* 0x000000ffff127224 */ /* 0x000fe200078e0071 */
[-C--:B------:R-:W-:Y:S01]  /*27f60*/  ISETP.GE.AND P1, PT, R173, R229.reuse, PT ;  /* 0x000000e5ad00720c */ /* 0x080fe20003f26270 */
[----:B------:R-:W-:Y:S01]  /*27f70*/  IMAD.MOV.U32 R17, RZ, RZ, R90 ;  /* 0x000000ffff117224 */ /* 0x000fe200078e005a */
[----:B------:R-:W-:Y:S01]  /*27f80*/  FSEL R113, R22, -INF , !P5 ;  /* 0xff80000016717808 */ /* 0x000fe20006800000 */
[----:B------:R-:W-:Y:S01]  /*27f90*/  IMAD.MOV.U32 R22, RZ, RZ, R68 ;  /* 0x000000ffff167224 */ /* 0x000fe200078e0044 */
[-C--:B------:R-:W-:Y:S02]  /*27fa0*/  ISETP.GE.AND P5, PT, R188, R229.reuse, PT ;  /* 0x000000e5bc00720c */ /* 0x080fe40003fa6270 */
[----:B------:R-:W-:Y:S01]  /*27fb0*/  FSEL R108, R24, -INF , !P0 ;  /* 0xff800000186c7808 */ /* 0x000fe20004000000 */
[----:B------:R-:W-:Y:S01]  /*27fc0*/  IMAD.MOV.U32 R24, RZ, RZ, R92 ;  /* 0x000000ffff187224 */ /* 0x000fe200078e005c */
[-C--:B------:R-:W-:Y:S02]  /*27fd0*/  ISETP.GE.AND P3, PT, R195, R229.reuse, PT ;  /* 0x000000e5c300720c */ /* 0x080fe40003f66270 */
[-C--:B------:R-:W-:Y:S02]  /*27fe0*/  ISETP.GE.AND P0, PT, R193, R229.reuse, PT ;  /* 0x000000e5c100720c */ /* 0x080fe40003f06270 */
[----:B------:R-:W-:Y:S01]  /*27ff0*/  FSEL R125, R12, -INF , !P1 ;  /* 0xff8000000c7d7808 */ /* 0x000fe20004800000 */
[----:B------:R-:W-:Y:S01]  /*28000*/  IMAD.MOV.U32 R12, RZ, RZ, R104 ;  /* 0x000000ffff0c7224 */ /* 0x000fe200078e0068 */
[----:B------:R-:W-:Y:S01]  /*28010*/  FSEL R104, R28, -INF , !P5 ;  /* 0xff8000001c687808 */ /* 0x000fe20006800000 */
[----:B------:R-:W-:Y:S01]  /*28020*/  IMAD.MOV.U32 R28, RZ, RZ, R9 ;  /* 0x000000ffff1c7224 */ /* 0x000fe200078e0009 */
[-C--:B------:R-:W-:Y:S01]  /*28030*/  ISETP.GE.AND P5, PT, R194, R229.reuse, PT ;  /* 0x000000e5c200720c */ /* 0x080fe20003fa6270 */
[----:B---3--:R-:W-:Y:S01]  /*28040*/  IMAD.MOV.U32 R9, RZ, RZ, R84 ;  /* 0x000000ffff097224 */ /* 0x008fe200078e0054 */
[----:B------:R-:W-:Y:S01]  /*28050*/  FSEL R92, R32, -INF , !P3 ;  /* 0xff800000205c7808 */ /* 0x000fe20005800000 */
[----:B------:R-:W-:Y:S01]  /*28060*/  IMAD.MOV.U32 R32, RZ, RZ, R80 ;  /* 0x000000ffff207224 */ /* 0x000fe200078e0050 */
[----:B------:R-:W-:Y:S01]  /*28070*/  FSEL R95, R30, -INF , !P0 ;  /* 0xff8000001e5f7808 */ /* 0x000fe20004000000 */
[----:B------:R-:W-:Y:S01]  /*28080*/  IMAD.MOV.U32 R30, RZ, RZ, R8 ;  /* 0x000000ffff1e7224 */ /* 0x000fe200078e0008 */
[----:B------:R-:W-:Y:S01]  /*28090*/  FSEL R90, R34, -INF , !P5 ;  /* 0xff800000225a7808 */ /* 0x000fe20006800000 */
[----:B------:R-:W-:Y:S01]  /*280a0*/  IMAD.MOV.U32 R34, RZ, RZ, R32 ;  /* 0x000000ffff227224 */ /* 0x000fe200078e0020 */
[-C--:B------:R-:W-:Y:S01]  /*280b0*/  ISETP.GE.AND P2, PT, R178, R229.reuse, PT ;  /* 0x000000e5b200720c */ /* 0x080fe20003f46270 */
[----:B------:R-:W-:Y:S01]  /*280c0*/  IMAD.MOV.U32 R32, RZ, RZ, R30 ;  /* 0x000000ffff207224 */ /* 0x000fe200078e001e */
[----:B------:R-:W-:Y:S01]  /*280d0*/  FSEL R116, R5, -INF , !P4 ;  /* 0xff80000005747808 */ /* 0x000fe20006000000 */
[----:B------:R-:W3:Y:S01]  /*280e0*/  LDL.LU R30, [R1+0x3c] ;  /* 0x00003c00011e7983 */ /* 0x000ee20000300800 */
        /* <DEDUP_REMOVED lines=11> */
[----:B--2---:R-:W-:Y:S01]  /*281a0*/  IMAD.MOV.U32 R25, RZ, RZ, R89 ;  /* 0x000000ffff197224 */ /* 0x004fe200078e0059 */
        /* <DEDUP_REMOVED lines=45> */
[-C--:B------:R-:W-:Y:S02]  /*28480*/  ISETP.GE.AND P0, PT, R210, R229.reuse, PT ;  /* 0x000000e5d200720c */ /* 0x080fe40003f06270 */
[-C--:B------:R-:W-:Y:S02]  /*28490*/  ISETP.GE.AND P2, PT, R209, R229.reuse, PT ;  /* 0x000000e5d100720c */ /* 0x080fe40003f46270 */
[-C--:B------:R-:W-:Y:S02]  /*284a0*/  ISETP.GE.AND P3, PT, R216, R229.reuse, PT ;  /* 0x000000e5d800720c */ /* 0x080fe40003f66270 */
[-C--:B------:R-:W-:Y:S02]  /*284b0*/  ISETP.GE.AND P6, PT, R203, R229.reuse, PT ;  /* 0x000000e5cb00720c */ /* 0x080fe40003fc6270 */
[-C--:B------:R-:W-:Y:S02]  /*284c0*/  ISETP.GE.AND P4, PT, R218, R229.reuse, PT ;  /* 0x000000e5da00720c */ /* 0x080fe40003f86270 */
[----:B------:R-:W-:Y:S02]  /*284d0*/  FSEL R58, R48, -INF , !P0 ;  /* 0xff800000303a7808 */ /* 0x000fe40004000000 */
[----:B------:R-:W-:Y:S02]  /*284e0*/  FSEL R57, R57, -INF , !P2 ;  /* 0xff80000039397808 */ /* 0x000fe40005000000 */
[----:B------:R-:W-:Y:S02]  /*284f0*/  FSEL R52, R52, -INF , !P3 ;  /* 0xff80000034347808 */ /* 0x000fe40005800000 */
[----:B------:R-:W-:Y:S02]  /*28500*/  FSEL R70, R44, -INF , !P6 ;  /* 0xff8000002c467808 */ /* 0x000fe40007000000 */
[-C--:B------:R-:W-:Y:S02]  /*28510*/  ISETP.GE.AND P1, PT, R200, R229.reuse, PT ;  /* 0x000000e5c800720c */ /* 0x080fe40003f26270 */
[----:B------:R-:W-:Y:S02]  /*28520*/  FSEL R48, R59, -INF , !P4 ;  /* 0xff8000003b307808 */ /* 0x000fe40006000000 */
        /* <DEDUP_REMOVED lines=10> */
[----:B------:R-:W-:Y:S02]  /*285d0*/  FSEL R60, R46, -INF , !P1 ;  /* 0xff8000002e3c7808 */ /* 0x000fe40004800000 */
[----:B------:R-:W-:Y:S02]  /*285e0*/  FSEL R54, R54, -INF , !P6 ;  /* 0xff80000036367808 */ /* 0x000fe40007000000 */
[----:B------:R-:W-:Y:S02]  /*285f0*/  FSEL R46, R66, -INF , !P2 ;  /* 0xff800000422e7808 */ /* 0x000fe40005000000 */
        /* <DEDUP_REMOVED lines=26> */
[----:B------:R-:W-:Y:S02]  /*287a0*/  ISETP.GE.AND P3, PT, R236, R229, PT ;  /* 0x000000e5ec00720c */ /* 0x000fe40003f66270 */
[----:B------:R-:W-:Y:S02]  /*287b0*/  FMNMX3.FTZ R37, R37, R97, R95, !PT ;  /* 0x0000006125257276 */ /* 0x000fe4000781005f */
[-C--:B------:R-:W-:Y:S02]  /*287c0*/  ISETP.GE.AND P4, PT, R237, R229.reuse, PT ;  /* 0x000000e5ed00720c */ /* 0x080fe40003f86270 */
[----:B------:R-:W-:Y:S02]  /*287d0*/  FMNMX3.FTZ R37, R37, R92, R90, !PT ;  /* 0x0000005c25257276 */ /* 0x000fe4000781005a */
[----:B------:R-:W-:Y:S02]  /*287e0*/  ISETP.GE.AND P2, PT, R238, R229, PT ;  /* 0x000000e5ee00720c */ /* 0x000fe40003f46270 */
[----:B------:R-:W-:Y:S02]  /*287f0*/  FMNMX3.FTZ R37, R37, R89, R86, !PT ;  /* 0x0000005925257276 */ /* 0x000fe40007810056 */
[----:B------:R-:W-:Y:S02]  /*28800*/  ISETP.GE.AND P1, PT, R239, R229, PT ;  /* 0x000000e5ef00720c */ /* 0x000fe40003f26270 */
[----:B------:R-:W-:Y:S02]  /*28810*/  FMNMX3.FTZ R37, R37, R84, R83, !PT ;  /* 0x0000005425257276 */ /* 0x000fe40007810053 */
[----:B------:R-:W-:Y:S02]  /*28820*/  FSEL R42, R72, -INF , !P3 ;  /* 0xff800000482a7808 */ /* 0x000fe40005800000 */
[----:B------:R-:W-:Y:S02]  /*28830*/  FMNMX3.FTZ R37, R37, R80, R77, !PT ;  /* 0x0000005025257276 */ /* 0x000fe4000781004d */
[----:B------:R-:W-:Y:S02]  /*28840*/  FSEL R3, R79, -INF , P0 ;  /* 0xff8000004f037808 */ /* 0x000fe40000000000 */
        /* <DEDUP_REMOVED lines=11> */
[-C--:B------:R-:W-:Y:S02]  /*28900*/  ISETP.GE.AND P2, PT, R76, R228.reuse, PT ;  /* 0x000000e44c00720c */ /* 0x080fe40003f46270 */
[----:B------:R-:W-:Y:S02]  /*28910*/  FMNMX3.FTZ R37, R37, R53, R52, !PT ;  /* 0x0000003525257276 */ /* 0x000fe40007810034 */
[----:B------:R-:W-:Y:S02]  /*28920*/  FSEL R6, R6, -INF , P0 ;  /* 0xff80000006067808 */ /* 0x000fe40000000000 */
        /* <DEDUP_REMOVED lines=26> */
[----:B-1----:R-:W-:Y:S02]  /*28ad0*/  FMNMX.FTZ R37, R37, R3, !PT ;  /* 0x0000000325257209 */ /* 0x002fe40007810000 */
[-C--:B------:R-:W-:Y:S02]  /*28ae0*/  ISETP.GE.AND P4, PT, R0, R231.reuse, PT ;  /* 0x000000e70000720c */ /* 0x080fe40003f86270 */
[----:B------:R-:W-:Y:S01]  /*28af0*/  FSEL R5, R5, -INF , P1 ;  /* 0xff80000005057808 */ /* 0x000fe20000800000 */
[----:B------:R-:W1:Y:S01]  /*28b00*/  SHFL.BFLY PT, R3, R37, 0x1, 0x1f ;  /* 0x0c201f0025037f89 */ /* 0x000e6200000e0000 */
[-C--:B------:R-:W-:Y:S02]  /*28b10*/  ISETP.GE.AND P1, PT, R180, R228.reuse, PT ;  /* 0x000000e4b400720c */ /* 0x080fe40003f26270 */
[-C--:B------:R-:W-:Y:S02]  /*28b20*/  ISETP.GE.AND P5, PT, R78, R231.reuse, PT ;  /* 0x000000e74e00720c */ /* 0x080fe40003fa6270 */
[----:B------:R-:W-:Y:S02]  /*28b30*/  ISETP.GE.AND P6, PT, R76, R231, PT ;  /* 0x000000e74c00720c */ /* 0x000fe40003fc6270 */
[-C--:B------:R-:W-:Y:S04]  /*28b40*/  ISETP.GE.AND P3, PT, R117, R228.reuse, PT ;  /* 0x000000e47500720c */ /* 0x080fe80003f66270 */
[----:B------:R-:W-:Y:S02]  /*28b50*/  FSEL R19, R19, -INF , P3 ;  /* 0xff80000013137808 */ /* 0x000fe40001800000 */
[-C--:B------:R-:W-:Y:S04]  /*28b60*/  ISETP.GE.AND P3, PT, R171, R228.reuse, PT ;  /* 0x000000e4ab00720c */ /* 0x080fe80003f66270 */
[----:B------:R-:W-:Y:S02]  /*28b70*/  FSEL R16, R16, -INF , P3 ;  /* 0xff80000010107808 */ /* 0x000fe40001800000 */
[-C--:B------:R-:W-:Y:S04]  /*28b80*/  ISETP.GE.AND P3, PT, R186, R228.reuse, PT ;  /* 0x000000e4ba00720c */ /* 0x080fe80003f66270 */
[----:B------:R-:W-:Y:S02]  /*28b90*/  FSEL R8, R8, -INF , P3 ;  /* 0xff80000008087808 */ /* 0x000fe40001800000 */
[----:B-1----:R-:W-:Y:S01]  /*28ba0*/  FMNMX.FTZ R37, R37, R3, !PT ;  /* 0x0000000325257209 */ /* 0x002fe20007810000 */
[----:B---3--:R-:W-:Y:S01]  /*28bb0*/  IMAD.MOV.U32 R32, RZ, RZ, R30 ;  /* 0x000000ffff207224 */ /* 0x008fe200078e001e */
[-C--:B------:R-:W-:Y:S01]  /*28bc0*/  ISETP.GE.AND P3, PT, R187, R228.reuse, PT ;  /* 0x000000e4bb00720c */ /* 0x080fe20003f66270 */
[----:B------:R-:W-:Y:S02]  /*28bd0*/  IMAD.MOV.U32 R30, RZ, RZ, R31 ;  /* 0x000000ffff1e7224 */ /* 0x000fe400078e001f */
[----:B------:R-:W2:Y:S01]  /*28be0*/  LDL.LU R31, [R1+0x14] ;  /* 0x00001400011f7983 */ /* 0x000ea20000300800 */
[----:B------:R-:W-:Y:S04]  /*28bf0*/  IMAD.MOV.U32 R35, RZ, RZ, R32 ;  /* 0x000000ffff237224 */ /* 0x000fe800078e0020 */
[----:B------:R-:W-:Y:S04]  /*28c00*/  IMAD.MOV.U32 R38, RZ, RZ, R35 ;  /* 0x000000ffff267224 */ /* 0x000fe800078e0023 */
[----:B------:R-:W-:Y:S02]  /*28c10*/  IMAD.MOV.U32 R36, RZ, RZ, R38 ;  /* 0x000000ffff247224 */ /* 0x000fe400078e0026 */
[----:B--2---:R-:W-:Y:S02]  /*28c20*/  IMAD.MOV.U32 R32, RZ, RZ, R31 ;  /* 0x000000ffff207224 */ /* 0x004fe400078e001f */
[----:B------:R-:W-:Y:S02]  /*28c30*/  IMAD.MOV.U32 R31, RZ, RZ, R11 ;  /* 0x000000ffff1f7224 */ /* 0x000fe400078e000b */
[----:B------:R-:W2:Y:S02]  /*28c40*/  LDL.LU R11, [R1] ;  /* 0x00000000010b7983 */ /* 0x000ea40000300800 */
[----:B--2---:R-:W-:Y:S02]  /*28c50*/  IMAD.MOV.U32 R35, RZ, RZ, R11 ;  /* 0x000000ffff237224 */ /* 0x004fe400078e000b */
[----:B------:R-:W-:Y:S02]  /*28c60*/  IMAD.MOV.U32 R11, RZ, RZ, R172 ;  /* 0x000000ffff0b7224 */ /* 0x000fe400078e00ac */
[----:B------:R-:W-:Y:S01]  /*28c70*/  IMAD.MOV.U32 R38, RZ, RZ, R35 ;  /* 0x000000ffff267224 */ /* 0x000fe200078e0023 */
[----:B------:R-:W2:Y:S01]  /*28c80*/  LDL.LU R172, [R1+0x28] ;  /* 0x0000280001ac7983 */ /* 0x000ea20000300800 */
[----:B------:R-:W-:Y:S01]  /*28c90*/  IMAD.MOV.U32 R35, RZ, RZ, R10 ;  /* 0x000000ffff237224 */ /* 0x000fe200078e000a */
[----:B------:R-:W-:Y:S01]  /*28ca0*/  FSEL R11, R11, -INF , P2 ;  /* 0xff8000000b0b7808 */ /* 0x000fe20001000000 */
[----:B------:R-:W-:Y:S01]  /*28cb0*/  IMAD.MOV.U32 R39, RZ, RZ, R38 ;  /* 0x000000ffff277224 */ /* 0x000fe200078e0026 */
[----:B------:R-:W3:Y:S01]  /*28cc0*/  LDL.LU R10, [R1+0x38] ;  /* 0x00003800010a7983 */ /* 0x000ee20000300800 */
[----:B------:R-:W-:Y:S01]  /*28cd0*/  IMAD.MOV.U32 R38, RZ, RZ, R35 ;  /* 0x000000ffff267224 */ /* 0x000fe200078e0023 */
[-C--:B------:R-:W-:Y:S01]  /*28ce0*/  ISETP.GE.AND P2, PT, R179, R228.reuse, PT ;  /* 0x000000e4b300720c */ /* 0x080fe20003f46270 */
[----:B------:R-:W-:Y:S02]  /*28cf0*/  IMAD.MOV.U32 R59, RZ, RZ, R39 ;  /* 0x000000ffff3b7224 */ /* 0x000fe400078e0027 */
[----:B------:R-:W-:Y:S01]  /*28d00*/  IMAD.MOV.U32 R39, RZ, RZ, R38 ;  /* 0x000000ffff277224 */ /* 0x000fe200078e0026 */
[----:B------:R-:W-:Y:S01]  /*28d10*/  FSEL R4, R4, -INF , P2 ;  /* 0xff80000004047808 */ /* 0x000fe20001000000 */
[----:B------:R-:W-:Y:S01]  /*28d20*/  IMAD.MOV.U32 R38, RZ, RZ, R9 ;  /* 0x000000ffff267224 */ /* 0x000fe200078e0009 */
[-C--:B------:R-:W-:Y:S01]  /*28d30*/  ISETP.GE.AND P2, PT, R181, R228.reuse, PT ;  /* 0x000000e4b500720c */ /* 0x080fe20003f46270 */
[----:B------:R-:W-:Y:S02]  /*28d40*/  IMAD.MOV.U32 R35, RZ, RZ, R34 ;  /* 0x000000ffff237224 */ /* 0x000fe400078e0022 */
[----:B------:R-:W-:Y:S01]  /*28d50*/  IMAD.MOV.U32 R62, RZ, RZ, R59 ;  /* 0x000000ffff3e7224 */ /* 0x000fe200078e003b */
[----:B------:R-:W4:Y:S01]  /*28d60*/  LDL.LU R34, [R1+0xc] ;  /* 0x00000c0001227983 */ /* 0x000f220000300800 */
[----:B------:R-:W-:Y:S02]  /*28d70*/  IMAD.MOV.U32 R59, RZ, RZ, R39 ;  /* 0x000000ffff3b7224 */ /* 0x000fe400078e0027 */
[----:B------:R-:W-:Y:S01]  /*28d80*/  IMAD.MOV.U32 R39, RZ, RZ, R38 ;  /* 0x000000ffff277224 */ /* 0x000fe200078e0026 */
[----:B------:R-:W4:Y:S01]  /*28d90*/  LDL.LU R9, [R1+0x34] ;  /* 0x0000340001097983 */ /* 0x000f220000300800 */
[----:B------:R-:W-:Y:S02]  /*28da0*/  IMAD.MOV.U32 R66, RZ, RZ, R59 ;  /* 0x000000ffff427224 */ /* 0x000fe400078e003b */
[----:B------:R-:W-:Y:S02]  /*28db0*/  IMAD.MOV.U32 R59, RZ, RZ, R39 ;  /* 0x000000ffff3b7224 */ /* 0x000fe400078e0027 */
[----:B------:R-:W-:Y:S02]  /*28dc0*/  IMAD.MOV.U32 R39, RZ, RZ, R24 ;  /* 0x000000ffff277224 */ /* 0x000fe400078e0018 */
[----:B------:R-:W2:Y:S01]  /*28dd0*/  LDL.LU R24, [R1+0x30] ;  /* 0x0000300001187983 */ /* 0x000ea20000300800 */
[----:B------:R-:W-:Y:S02]  /*28de0*/  IMAD.MOV.U32 R67, RZ, RZ, R66 ;  /* 0x000000ffff437224 */ /* 0x000fe400078e0042 */
[----:B------:R-:W-:Y:S02]  /*28df0*/  IMAD.MOV.U32 R66, RZ, RZ, R39 ;  /* 0x000000ffff427224 */ /* 0x000fe400078e0027 */
[----:B------:R-:W-:Y:S02]  /*28e00*/  IMAD.MOV.U32 R39, RZ, RZ, R14 ;  /* 0x000000ffff277224 */ /* 0x000fe400078e000e */
[----:B------:R-:W3:Y:S01]  /*28e10*/  LDL.LU R14, [R1+0x48] ;  /* 0x00004800010e7983 */ /* 0x000ee20000300800 */
[----:B------:R-:W-:Y:S02]  /*28e20*/  IMAD.MOV.U32 R69, RZ, RZ, R67 ;  /* 0x000000ffff457224 */ /* 0x000fe400078e0043 */
[----:B------:R-:W-:Y:S02]  /*28e30*/  IMAD.MOV.U32 R38, RZ, RZ, R25 ;  /* 0x000000ffff267224 */ /* 0x000fe400078e0019 */
[----:B------:R-:W-:Y:S02]  /*28e40*/  IMAD.MOV.U32 R25, RZ, RZ, R225 ;  /* 0x000000ffff197224 */ /* 0x000fe400078e00e1 */
[----:B------:R-:W-:Y:S01]  /*28e50*/  IMAD.MOV.U32 R67, RZ, RZ, R36 ;  /* 0x000000ffff437224 */ /* 0x000fe200078e0024 */
[----:B------:R-:W1:Y:S01]  /*28e60*/  S2R R225, SR_TID.X ;  /* 0x0000000000e17919 */ /* 0x000e620000002100 */
[----:B------:R-:W4:Y:S01]  /*28e70*/  LD.E R36, desc[UR4][R134.64+0xdc] ;  /* 0x0000dc0486247980 */ /* 0x000f22000c101900 */
[----:B--2---:R-:W-:Y:S02]  /*28e80*/  FSEL R24, R24, -INF , P3 ;  /* 0xff80000018187808 */ /* 0x004fe40001800000 */
[-C--:B------:R-:W-:Y:S04]  /*28e90*/  ISETP.GE.AND P3, PT, R190, R228.reuse, PT ;  /* 0x000000e4be00720c */ /* 0x080fe80003f66270 */
[----:B------:R-:W-:Y:S02]  /*28ea0*/  FSEL R27, R27, -INF , P3 ;  /* 0xff8000001b1b7808 */ /* 0x000fe40001800000 */
[----:B---3--:R-:W-:Y:S02]  /*28eb0*/  FSEL R14, R14, -INF , P0 ;  /* 0xff8000000e0e7808 */ /* 0x008fe40000000000 */
[----:B------:R-:W-:Y:S02]  /*28ec0*/  FSETP.NEU.FTZ.AND P0, PT, R37, -INF , PT ;  /* 0xff8000002500780b */ /* 0x000fe40003f1d000 */
[-C--:B------:R-:W-:Y:S02]  /*28ed0*/  ISETP.GE.AND P3, PT, R193, R228.reuse, PT ;  /* 0x000000e4c100720c */ /* 0x080fe40003f66270 */
[----:B------:R-:W-:Y:S02]  /*28ee0*/  FSEL R0, R37, RZ, P0 ;  /* 0x000000ff25007208 */ /* 0x000fe40000000000 */
[----:B------:R-:W-:Y:S02]  /*28ef0*/  FSEL R30, R30, -INF , P3 ;  /* 0xff8000001e1e7808 */ /* 0x000fe40001800000 */
[-C--:B------:R-:W-:Y:S01]  /*28f00*/  ISETP.GE.AND P3, PT, R196, R228.reuse, PT ;  /* 0x000000e4c400720c */ /* 0x080fe20003f66270 */
[----:B------:R-:W-:Y:S01]  /*28f10*/  FADD.FTZ R3, -R0, R2 ;  /* 0x0000000200037221 */ /* 0x000fe20000010100 */
[----:B------:R-:W-:Y:S02]  /*28f20*/  FSEL R2, R69, -INF , P1 ;  /* 0xff80000045027808 */ /* 0x000fe40000800000 */
[-C--:B------:R-:W-:Y:S02]  /*28f30*/  ISETP.GE.AND P1, PT, R182, R228.reuse, PT ;  /* 0x000000e4b600720c */ /* 0x080fe40003f26270 */
[----:B------:R-:W-:Y:S01]  /*28f40*/  FSEL R0, R66, -INF , P2 ;  /* 0xff80000042007808 */ /* 0x000fe20001000000 */
[----:B------:R-:W-:Y:S01]  /*28f50*/  IMAD.MOV.U32 R66, RZ, RZ, R25 ;  /* 0x000000ffff427224 */ /* 0x000fe200078e0019 */
[-C--:B------:R-:W-:Y:S01]  /*28f60*/  ISETP.GE.AND P2, PT, R183, R228.reuse, PT ;  /* 0x000000e4b700720c */ /* 0x080fe20003f46270 */
[----:B------:R-:W-:Y:S01]  /*28f70*/  IMAD.MOV.U32 R25, RZ, RZ, R172 ;  /* 0x000000ffff197224 */ /* 0x000fe200078e00ac */
[----:B------:R-:W-:Y:S02]  /*28f80*/  FSEL R7, R7, -INF , P1 ;  /* 0xff80000007077808 */ /* 0x000fe40000800000 */
[----:B------:R-:W-:Y:S02]  /*28f90*/  FSEL R172, R6, -INF , !P4 ;  /* 0xff80000006ac7808 */ /* 0x000fe40006000000 */
[-C--:B------:R-:W-:Y:S02]  /*28fa0*/  ISETP.GE.AND P1, PT, R185, R228.reuse, PT ;  /* 0x000000e4b900720c */ /* 0x080fe40003f26270 */
[----:B------:R-:W-:Y:S02]  /*28fb0*/  FSEL R6, R67, -INF , P2 ;  /* 0xff80000043067808 */ /* 0x000fe40001000000 */
[-C--:B------:R-:W-:Y:S02]  /*28fc0*/  ISETP.GE.AND P2, PT, R184, R228.reuse, PT ;  /* 0x000000e4b800720c */ /* 0x080fe40003f46270 */
[----:B------:R-:W-:Y:S02]  /*28fd0*/  FSEL R10, R10, -INF , P1 ;  /* 0xff8000000a0a7808 */ /* 0x000fe40000800000 */
[-C--:B------:R-:W-:Y:S02]  /*28fe0*/  ISETP.GE.AND P1, PT, R189, R228.reuse, PT ;  /* 0x000000e4bd00720c */ /* 0x080fe40003f26270 */
[----:B----4-:R-:W-:Y:S02]  /*28ff0*/  FSEL R9, R9, -INF , P2 ;  /* 0xff80000009097808 */ /* 0x010fe40001000000 */
        /* <DEDUP_REMOVED lines=53> */
[-C--:B------:R-:W-:Y:S02]  /*29350*/  ISETP.GE.AND P2, PT, R173, R231.reuse, PT ;  /* 0x000000e7ad00720c */ /* 0x080fe40003f46270 */
[----:B------:R-:W-:Y:S02]  /*29360*/  FSEL R33, R33, -INF , P3 ;  /* 0xff80000021217808 */ /* 0x000fe40001800000 */
[----:B------:R-:W-:Y:S02]  /*29370*/  FSEL R173, R15, -INF , !P2 ;  /* 0xff8000000fad7808 */ /* 0x000fe40005000000 */
[----:B------:R-:W2:Y:S01]  /*29380*/  LDL.LU R15, [R1+0x68] ;  /* 0x00006800010f7983 */ /* 0x000ea20000300800 */
        /* <DEDUP_REMOVED lines=32> */
[----:B------:R-:W-:Y:S01]  /*29590*/  FSEL R120, R19, -INF , !P1 ;  /* 0xff80000013787808 */ /* 0x000fe20004800000 */
[----:B------:R-:W-:Y:S01]  /*295a0*/  IMAD.MOV.U32 R19, RZ, RZ, R252 ;  /* 0x000000ffff137224 */ /* 0x000fe200078e00fc */
[----:B------:R-:W-:Y:S02]  /*295b0*/  FSEL R178, R12, -INF , !P5 ;  /* 0xff8000000cb27808 */ /* 0x000fe40006800000 */
[-C--:B------:R-:W-:Y:S02]  /*295c0*/  ISETP.GE.AND P5, PT, R181, R231.reuse, PT ;  /* 0x000000e7b500720c */ /* 0x080fe40003fa6270 */
[----:B------:R-:W-:Y:S01]  /*295d0*/  FSEL R127, R18, -INF , !P4 ;  /* 0xff800000127f7808 */ /* 0x000fe20006000000 */
[----:B------:R-:W-:Y:S01]  /*295e0*/  IMAD.MOV.U32 R18, RZ, RZ, R251 ;  /* 0x000000ffff127224 */ /* 0x000fe200078e00fb */
        /* <DEDUP_REMOVED lines=11> */
[-C--:B------:R-:W-:Y:S02]  /*296a0*/  ISETP.GE.AND P3, PT, R177, R231.reuse, PT ;  /* 0x000000e7b100720c */ /* 0x080fe40003f66270 */
[----:B------:R-:W-:Y:S02]  /*296b0*/  ISETP.GE.AND P1, PT, R179, R231, PT ;  /* 0x000000e7b300720c */ /* 0x000fe40003f26270 */
[----:B------:R-:W-:Y:S02]  /*296c0*/  FSEL R177, R11, -INF , !P3 ;  /* 0xff8000000bb17808 */ /* 0x000fe40005800000 */
[----:B------:R-:W-:Y:S02]  /*296d0*/  FMNMX3.FTZ R0, R0, R175, R176, !PT ;  /* 0x000000af00007276 */ /* 0x000fe400078100b0 */
[----:B------:R-:W-:Y:S02]  /*296e0*/  ISETP.GE.AND P4, PT, R180, R231, PT ;  /* 0x000000e7b400720c */ /* 0x000fe40003f86270 */
[----:B------:R-:W-:Y:S01]  /*296f0*/  FSEL R179, R5, -INF , !P2 ;  /* 0xff80000005b37808 */ /* 0x000fe20005000000 */
[----:B------:R-:W-:Y:S01]  /*29700*/  FMUL.FTZ R5, R36, R37 ;  /* 0x0000002524057220 */ /* 0x000fe20000410000 */
[----:B------:R-:W-:Y:S02]  /*29710*/  FSEL R180, R4, -INF , !P1 ;  /* 0xff80000004b47808 */ /* 0x000fe40004800000 */
[----:B------:R-:W-:Y:S02]  /*29720*/  FMNMX3.FTZ R0, R0, R178, R177, !PT ;  /* 0x000000b200007276 */ /* 0x000fe400078100b1 */
[-C--:B------:R-:W-:Y:S02]  /*29730*/  ISETP.GE.AND P3, PT, R182, R231.reuse, PT ;  /* 0x000000e7b600720c */ /* 0x080fe40003f66270 */
[----:B------:R-:W-:Y:S02]  /*29740*/  FSEL R182, R2, -INF , !P4 ;  /* 0xff80000002b67808 */ /* 0x000fe40006000000 */
[----:B------:R-:W-:Y:S02]  /*29750*/  ISETP.GE.AND P2, PT, R183, R231, PT ;  /* 0x000000e7b700720c */ /* 0x000fe40003f46270 */
        /* <DEDUP_REMOVED lines=52> */
[----:B------:R-:W-:Y:S01]  /*29aa0*/  FSEL R203, R62, -INF , !P3 ;  /* 0xff8000003ecb7808 */ /* 0x000fe20005800000 */
[----:B------:R-:W-:Y:S01]  /*29ab0*/  IMAD.MOV.U32 R62, RZ, RZ, R18 ;  /* 0x000000ffff3e7224 */ /* 0x000fe200078e0012 */
[-C--:B------:R-:W-:Y:S02]  /*29ac0*/  ISETP.GE.AND P4, PT, R205, R231.reuse, PT ;  /* 0x000000e7cd00720c */ /* 0x080fe40003f86270 */
[----:B------:R-:W-:Y:S02]  /*29ad0*/  FSEL R204, R67, -INF , !P2 ;  /* 0xff80000043cc7808 */ /* 0x000fe40005000000 */
[----:B------:R-:W-:Y:S02]  /*29ae0*/  FMNMX3.FTZ R0, R0, R202, R201, !PT ;  /* 0x000000ca00007276 */ /* 0x000fe400078100c9 */
[-C--:B------:R-:W-:Y:S02]  /*29af0*/  ISETP.GE.AND P3, PT, R206, R231.reuse, PT ;  /* 0x000000e7ce00720c */ /* 0x080fe40003f66270 */
[----:B------:R-:W-:Y:S01]  /*29b00*/  FSEL R206, R66, -INF , !P1 ;  /* 0xff80000042ce7808 */ /* 0x000fe20004800000 */
[----:B------:R-:W-:Y:S01]  /*29b10*/  IMAD.MOV.U32 R66, RZ, RZ, R19 ;  /* 0x000000ffff427224 */ /* 0x000fe200078e0013 */
        /* <DEDUP_REMOVED lines=26> */
[----:B------:R-:W-:Y:S02]  /*29cc0*/  FMNMX3.FTZ R0, R0, R213, R81, !PT ;  /* 0x000000d500007276 */ /* 0x000fe40007810051 */
[-C--:B------:R-:W-:Y:S02]  /*29cd0*/  ISETP.GE.AND P4, PT, R217, R231.reuse, PT ;  /* 0x000000e7d900720c */ /* 0x080fe40003f86270 */
[-C--:B------:R-:W-:Y:S02]  /*29ce0*/  ISETP.GE.AND P5, PT, R226, R231.reuse, PT ;  /* 0x000000e7e200720c */ /* 0x080fe40003fa6270 */
[-C--:B------:R-:W-:Y:S02]  /*29cf0*/  ISETP.GE.AND P3, PT, R219, R231.reuse, PT ;  /* 0x000000e7db00720c */ /* 0x080fe40003f66270 */
[----:B------:R-:W-:Y:S02]  /*29d00*/  FSEL R216, R87, -INF , !P6 ;  /* 0xff80000057d87808 */ /* 0x000fe40007000000 */
[-C--:B------:R-:W-:Y:S02]  /*29d10*/  ISETP.GE.AND P2, PT, R218, R231.reuse, PT ;  /* 0x000000e7da00720c */ /* 0x080fe40003f46270 */
[----:B------:R-:W-:Y:S02]  /*29d20*/  FSEL R217, R91, -INF , !P4 ;  /* 0xff8000005bd97808 */ /* 0x000fe40006000000 */
[----:B------:R-:W-:Y:S02]  /*29d30*/  P2R R2, PR, RZ, 0x20 ;  /* 0x00000020ff027803 */ /* 0x000fe40000000000 */
[----:B------:R-:W-:Y:S02]  /*29d40*/  FMNMX3.FTZ R0, R0, R214, R215, !PT ;  /* 0x000000d600007276 */ /* 0x000fe400078100d7 */
[----:B------:R-:W-:Y:S02]  /*29d50*/  FSEL R218, R96, -INF , !P3 ;  /* 0xff80000060da7808 */ /* 0x000fe40005800000 */
[-C--:B------:R-:W-:Y:S02]  /*29d60*/  ISETP.GE.AND P1, PT, R221, R231.reuse, PT ;  /* 0x000000e7dd00720c */ /* 0x080fe40003f26270 */
[----:B------:R-:W-:Y:S02]  /*29d70*/  ISETP.NE.AND P3, PT, R2, RZ, PT ;  /* 0x000000ff0200720c */ /* 0x000fe40003f65270 */
[----:B------:R-:W-:Y:S02]  /*29d80*/  FSEL R219, R94, -INF , !P2 ;  /* 0xff8000005edb7808 */ /* 0x000fe40005000000 */
[----:B------:R-:W-:Y:S02]  /*29d90*/  FMNMX3.FTZ R0, R0, R216, R217, !PT ;  /* 0x000000d800007276 */ /* 0x000fe400078100d9 */
[----:B------:R-:W-:Y:S02]  /*29da0*/  @P0 LOP3.LUT R241, R241, 0x800, RZ, 0xfc, !PT ;  /* 0x00000800f1f10812 */ /* 0x000fe400078efcff */
[-C--:B------:R-:W-:Y:S02]  /*29db0*/  ISETP.GE.AND P0, PT, R224, R231.reuse, PT ;  /* 0x000000e7e000720c */ /* 0x080fe40003f06270 */
[----:B------:R-:W-:Y:S02]  /*29dc0*/  FSEL R221, R98, -INF , !P1 ;  /* 0xff80000062dd7808 */ /* 0x000fe40004800000 */
[-C--:B------:R-:W-:Y:S02]  /*29dd0*/  ISETP.GE.AND P6, PT, R230, R231.reuse, PT ;  /* 0x000000e7e600720c */ /* 0x080fe40003fc6270 */
[----:B------:R-:W-:Y:S02]  /*29de0*/  FSEL R224, R101, -INF , !P3 ;  /* 0xff80000065e07808 */ /* 0x000fe40005800000 */
[----:B------:R-:W-:Y:S02]  /*29df0*/  FMNMX3.FTZ R0, R0, R218, R219, !PT ;  /* 0x000000da00007276 */ /* 0x000fe400078100db */
[----:B------:R-:W-:Y:S02]  /*29e00*/  ISETP.GE.AND P1, PT, R239, R228, PT ;  /* 0x000000e4ef00720c */ /* 0x000fe40003f26270 */
[----:B------:R-:W-:Y:S02]  /*29e10*/  FSEL R230, R103, -INF , !P6 ;  /* 0xff80000067e67808 */ /* 0x000fe40007000000 */
        /* <DEDUP_REMOVED lines=11> */
[----:B------:R-:W-:Y:S02]  /*29ed0*/  FSEL R38, R110, -INF , !P3 ;  /* 0xff8000006e267808 */ /* 0x000fe40005800000 */
[----:B------:R-:W-:Y:S02]  /*29ee0*/  FMNMX3.FTZ R0, R0, R236, R237, !PT ;  /* 0x000000ec00007276 */ /* 0x000fe400078100ed */
[----:B------:R-:W-:Y:S02]  /*29ef0*/  LOP3.LUT P0, RZ, R241, 0x800, RZ, 0xc0, !PT ;  /* 0x00000800f1ff7812 */ /* 0x000fe4000780c0ff */
[----:B------:R-:W-:Y:S02]  /*29f00*/  FMNMX3.FTZ R0, R0, R38, R39, !PT ;  /* 0x0000002600007276 */ /* 0x000fe40007810027 */
[----:B------:R-:W-:Y:S03]  /*29f10*/  FSEL R5, R5, RZ, P0 ;  /* 0x000000ff05057208 */ /* 0x000fe60000000000 */
[----:B------:R-:W3:Y:S02]  /*29f20*/  SHFL.BFLY PT, R2, R0, 0x2, 0x1f ;  /* 0x0c401f0000027f89 */ /* 0x000ee400000e0000 */
        /* <DEDUP_REMOVED lines=52> */
[----:B------:R-:W-:Y:S01]  /*2a270*/  FMUL.FTZ R0, R36, R3 ;  /* 0x0000000324007220 */ /* 0x000fe20000410000 */
[--C-:B------:R-:W-:Y:S01]  /*2a280*/  FFMA.FTZ R112, R112, R36, -R5.reuse ;  /* 0x0000002470707223 */ /* 0x100fe20000010805 */
[----:B------:R3:W-:Y:S01]  /*2a290*/  MUFU.EX2 R3, R6 ;  /* 0x0000000600037308 */ /* 0x0007e20000000800 */
[----:B------:R-:W-:Y:S01]  /*2a2a0*/  FSETP.NEU.FTZ.AND P0, PT, R2, -INF , PT ;  /* 0xff8000000200780b */ /* 0x000fe20003f1d000 */
[----:B------:R-:W-:Y:S01]  /*2a2b0*/  FMUL.FTZ R67, R36, R2 ;  /* 0x0000000224437220 */ /* 0x000fe20000410000 */
[-CC-:B------:R-:W-:Y:S07]  /*2a2c0*/  FFMA.FTZ R133, R111, R36.reuse, -R5.reuse ;  /* 0x000000246f857223 */ /* 0x180fee0000010805 */
        /* <DEDUP_REMOVED lines=8> */
[-C--:B----4-:R-:W-:Y:S01]  /*2a350*/  FFMA.FTZ R7, R172, R36.reuse, -R67 ;  /* 0x00000024ac077223 */ /* 0x090fe20000010843 */
[-C--:B------:R-:W-:Y:S01]  /*2a360*/  FFMA.FTZ R92, R92, R36.reuse, -R5 ;  /* 0x000000245c5c7223 */ /* 0x080fe20000010805 */
[-C--:B---3--:R-:W-:Y:S01]  /*2a370*/  FFMA.FTZ R6, R93, R36.reuse, -R67 ;  /* 0x000000245d067223 */ /* 0x088fe20000010843 */
[-CC-:B------:R-:W-:Y:S01]  /*2a380*/  FFMA.FTZ R90, R90, R36.reuse, -R5.reuse ;  /* 0x000000245a5a7223 */ /* 0x180fe20000010805 */
[----:B------:R3:W-:Y:S01]  /*2a390*/  MUFU.EX2 R79, R7 ;  /* 0x00000007004f7308 */ /* 0x0007e20000000800 */
[-CC-:B------:R-:W-:Y:S01]  /*2a3a0*/  FFMA.FTZ R86, R86, R36.reuse, -R5.reuse ;  /* 0x0000002456567223 */ /* 0x180fe20000010805 */
[-CC-:B------:R-:W-:Y:S01]  /*2a3b0*/  FFMA.FTZ R84, R84, R36.reuse, -R5.reuse ;  /* 0x0000002454547223 */ /* 0x180fe20000010805 */
[-CC-:B------:R-:W-:Y:S07]  /*2a3c0*/  FFMA.FTZ R85, R83, R36.reuse, -R5.reuse ;  /* 0x0000002453557223 */ /* 0x180fee0000010805 */
[----:B------:R4:W4:Y:S01]  /*2a3d0*/  MUFU.EX2 R80, R6 ;  /* 0x0000000600507308 */ /* 0x0009220000000800 */
        /* <DEDUP_REMOVED lines=21> */
[----:B--2---:R-:W-:Y:S01]  /*2a530*/  FFMA.FTZ R10, R0, R15, R40 ;  /* 0x0000000f000a7223 */ /* 0x004fe20000010028 */
[----:B------:R-:W-:Y:S01]  /*2a540*/  FSEL R0, R2, RZ, P0 ;  /* 0x000000ff02007208 */ /* 0x000fe20000000000 */
[----:B------:R-:W-:Y:S02]  /*2a550*/  IMAD.IADD R152, R65, 0x1, R220 ;  /* 0x0000000141987824 */ /* 0x000fe400078e02dc */
[-CC-:B---3--:R-:W-:Y:S01]  /*2a560*/  FFMA.FTZ R7, R23, R36.reuse, -R67.reuse ;  /* 0x0000002417077223 */ /* 0x188fe20000010843 */
[--C-:B----4-:R-:W-:Y:S01]  /*2a570*/  FFMA.FTZ R6, R22, R36, -R67.reuse ;  /* 0x0000002416067223 */ /* 0x110fe20000010843 */
[----:B------:R-:W1:Y:S01]  /*2a580*/  MUFU.EX2 R161, R11 ;  /* 0x0000000b00a17308 */ /* 0x000e620000000800 */
[----:B------:R-:W-:Y:S01]  /*2a590*/  FADD.FTZ R0, -R0, R132 ;  /* 0x0000008400007221 */ /* 0x000fe20000010100 */
[----:B------:R-:W2:Y:S01]  /*2a5a0*/  LDSM.16.MT88.4 R48, [R152+0xa000] ;  /* 0x00a000009830783b */ /* 0x000ea20000004200 */
[C---:B------:R-:W-:Y:S07]  /*2a5b0*/  F2FP.F16.F32.PACK_AB R40, R3.reuse, R40 ;  /* 0x000000280328723e */ /* 0x040fee00000000ff */
[----:B------:R-:W-:Y:S01]  /*2a5c0*/  MUFU.EX2 R82, R7 ;  /* 0x0000000700527308 */ /* 0x000fe20000000800 */
[----:B------:R-:W-:Y:S01]  /*2a5d0*/  FMUL.FTZ R0, R36, R0 ;  /* 0x0000000024007220 */ /* 0x000fe20000410000 */
[----:B------:R-:W-:Y:S01]  /*2a5e0*/  F2FP.F16.F32.PACK_AB R41, R80, R79 ;  /* 0x0000004f5029723e */ /* 0x000fe200000000ff */
[----:B------:R-:W-:Y:S07]  /*2a5f0*/  FADD.FTZ R61, R3, R10 ;  /* 0x0000000a033d7221 */ /* 0x000fee0000010000 */
[----:B------:R-:W3:Y:S01]  /*2a600*/  MUFU.EX2 R83, R6 ;  /* 0x0000000600537308 */ /* 0x000ee20000000800 */
[----:B------:R-:W-:Y:S01]  /*2a610*/  IMAD.IADD R3, R220, 0x1, R64 ;  /* 0x00000001dc037824 */ /* 0x000fe200078e0240 */
[----:B------:R-:W4:Y:S01]  /*2a620*/  LDSM.16.MT88.4 R52, [R64] ;  /* 0x000000004034783b */ /* 0x000f220000004200 */
[-CC-:B------:R-:W-:Y:S07]  /*2a630*/  FFMA.FTZ R30, R120, R36.reuse, -R67.reuse ;  /* 0x00000024781e7223 */ /* 0x180fee0000010843 */
[----:B------:R-:W2:Y:S01]  /*2a640*/  MUFU.EX2 R0, R0 ;  /* 0x0000000000007308 */ /* 0x000ea20000000800 */
[--C-:B------:R-:W-:Y:S01]  /*2a650*/  FFMA.FTZ R31, R117, R36, -R67.reuse ;  /* 0x00000024751f7223 */ /* 0x100fe20000010843 */
[----:B-1----:R-:W-:Y:S01]  /*2a660*/  F2FP.F16.F32.PACK_AB R42, R161, R60 ;  /* 0x0000003ca12a723e */ /* 0x002fe200000000ff */
[-CC-:B------:R-:W-:Y:S07]  /*2a670*/  FFMA.FTZ R34, R127, R36.reuse, -R67.reuse ;  /* 0x000000247f227223 */ /* 0x180fee0000010843 */
[----:B------:R1:W-:Y:S01]  /*2a680*/  MUFU.EX2 R160, R30 ;  /* 0x0000001e00a07308 */ /* 0x0003e20000000800 */
[----:B------:R-:W-:Y:S01]  /*2a690*/  FFMA.FTZ R35, R171, R36, -R67 ;  /* 0x00000024ab237223 */ /* 0x000fe20000010843 */
[----:B------:R-:W-:Y:S01]  /*2a6a0*/  LDSM.16.MT88.4 R56, [R152+0xa800] ;  /* 0x00a800009838783b */ /* 0x000fe20000004200 */
[----:B------:R-:W-:Y:S07]  /*2a6b0*/  IMAD.MOV.U32 R172, RZ, RZ, R66 ;  /* 0x000000ffffac7224 */ /* 0x000fee00078e0042 */
[----:B------:R4:W4:Y:S01]  /*2a6c0*/  MUFU.EX2 R156, R31 ;  /* 0x0000001f009c7308 */ /* 0x0009220000000800 */
[----:B------:R-:W-:Y:S01]  /*2a6d0*/  IMAD.MOV.U32 R171, RZ, RZ, R71 ;  /* 0x000000ffffab7224 */ /* 0x000fe200078e0047 */
[----:B---3--:R-:W-:Y:S01]  /*2a6e0*/  F2FP.F16.F32.PACK_AB R43, R83, R82 ;  /* 0x00000052532b723e */ /* 0x008fe200000000ff */
[----:B------:R-:W-:Y:S07]  /*2a6f0*/  IMAD.MOV.U32 R220, RZ, RZ, R72 ;  /* 0x000000ffffdc7224 */ /* 0x000fee00078e0048 */
[----:B------:R-:W-:Y:S01]  /*2a700*/  MUFU.EX2 R78, R131 ;  /* 0x00000083004e7308 */ /* 0x000fe20000000800 */
[C---:B--2---:R-:W-:Y:S01]  /*2a710*/  FMUL.FTZ R6, R0.reuse, R166 ;  /* 0x000000a600067220 */ /* 0x044fe20000410000 */
[C---:B------:R-:W-:Y:S08]  /*2a720*/  FMUL.FTZ R7, R0.reuse, R167 ;  /* 0x000000a700077220 */ /* 0x040ff00000410000 */
[----:B------:R-:W-:Y:S01]  /*2a730*/  MUFU.EX2 R153, R126 ;  /* 0x0000007e00997308 */ /* 0x000fe20000000800 */
[----:B------:R-:W-:Y:S02]  /*2a740*/  IMAD.MOV.U32 R166, RZ, RZ, R62 ;  /* 0x000000ffffa67224 */ /* 0x000fe400078e003e */
[----:B------:R-:W-:Y:S01]  /*2a750*/  FMUL.FTZ R10, R0, R162 ;  /* 0x000000a2000a7220 */ /* 0x000fe20000410000 */
[----:B------:R-:W-:Y:S01]  /*2a760*/  FADD.FTZ R162, R60, R61 ;  /* 0x0000003d3ca27221 */ /* 0x000fe20000010000 */
[-CC-:B------:R-:W-:Y:S01]  /*2a770*/  FFMA.FTZ R61, R174, R36.reuse, -R67.reuse ;  /* 0x00000024ae3d7223 */ /* 0x180fe20000010843 */
[----:B------:R-:W-:Y:S01]  /*2a780*/  FFMA.FTZ R60, R173, R36, -R67 ;  /* 0x00000024ad3c7223 */ /* 0x000fe20000010843 */
[C---:B------:R-:W-:Y:S03]  /*2a790*/  HMMA.16816.F32 R4, R40.reuse, R44, R4 ;  /* 0x0000002c2804723c */ /* 0x040fe60000001804 */
[----:B------:R-:W-:Y:S01]  /*2a7a0*/  MUFU.EX2 R157, R129 ;  /* 0x00000081009d7308 */ /* 0x000fe20000000800 */
[----:B------:R-:W2:Y:S01]  /*2a7b0*/  LDL.LU R173, [R1+0x74] ;  /* 0x0000740001ad7983 */ /* 0x000ea20000300800 */
[C---:B------:R-:W-:Y:S08]  /*2a7c0*/  FMUL.FTZ R11, R0.reuse, R163 ;  /* 0x000000a3000b7220 */ /* 0x040ff00000410000 */
[----:B------:R-:W-:Y:S01]  /*2a7d0*/  MUFU.EX2 R148, R60 ;  /* 0x0000003c00947308 */ /* 0x000fe20000000800 */
[C---:B------:R-:W-:Y:S01]  /*2a7e0*/  FMUL.FTZ R14, R0.reuse, R158 ;  /* 0x0000009e000e7220 */ /* 0x040fe20000410000 */
[C---:B------:R-:W-:Y:S01]  /*2a7f0*/  FMUL.FTZ R15, R0.reuse, R159 ;  /* 0x0000009f000f7220 */ /* 0x040fe20000410000 */
[C---:B------:R-:W-:Y:S07]  /*2a800*/  FMUL.FTZ R18, R0.reuse, R154 ;  /* 0x0000009a00127220 */ /* 0x040fee0000410000 */
[----:B------:R-:W-:Y:S01]  /*2a810*/  MUFU.EX2 R144, R118 ;  /* 0x0000007600907308 */ /* 0x000fe20000000800 */
[C---:B------:R-:W-:Y:S01]  /*2a820*/  FMUL.FTZ R19, R0.reuse, R155 ;  /* 0x0000009b00137220 */ /* 0x040fe20000410000 */
[C---:B------:R-:W-:Y:S01]  /*2a830*/  HMMA.16816.F32 R8, R40.reuse, R46, R8 ;  /* 0x0000002e2808723c */ /* 0x040fe20000001808 */
[----:B------:R-:W3:Y:S07]  /*2a840*/  LDSM.16.MT88.4 R44, [R3] ;  /* 0x00000000032c783b */ /* 0x000eee0000004200 */
[----:B------:R3:W-:Y:S01]  /*2a850*/  MUFU.EX2 R154, R34 ;  /* 0x00000022009a7308 */ /* 0x0007e20000000800 */
[C---:B------:R-:W-:Y:S01]  /*2a860*/  FMUL.FTZ R22, R0.reuse, R150 ;  /* 0x0000009600167220 */ /* 0x040fe20000410000 */
[C---:B------:R-:W-:Y:S01]  /*2a870*/  FMUL.FTZ R23, R0.reuse, R151 ;  /* 0x0000009700177220 */ /* 0x040fe20000410000 */
[C---:B------:R-:W-:Y:S07]  /*2a880*/  FMUL.FTZ R26, R0.reuse, R146 ;  /* 0x00000092001a7220 */ /* 0x040fee0000410000 */
[----:B------:R-:W3:Y:S01]  /*2a890*/  MUFU.EX2 R155, R128 ;  /* 0x00000080009b7308 */ /* 0x000ee20000000800 */
[C---:B------:R-:W-:Y:S01]  /*2a8a0*/  FMUL.FTZ R27, R0.reuse, R147 ;  /* 0x00000093001b7220 */ /* 0x040fe20000410000 */
[C---:B------:R-:W-:Y:S08]  /*2a8b0*/  HMMA.16816.F32 R12, R40.reuse, R48, R12 ;  /* 0x00000030280c723c */ /* 0x040ff0000000180c */
[----:B------:R3:W-:Y:S01]  /*2a8c0*/  MUFU.EX2 R147, R61 ;  /* 0x0000003d00937308 */ /* 0x0007e20000000800 */
[C---:B-1----:R-:W-:Y:S01]  /*2a8d0*/  FMUL.FTZ R30, R0.reuse, R142 ;  /* 0x0000008e001e7220 */ /* 0x042fe20000410000 */
[C---:B----4-:R-:W-:Y:S01]  /*2a8e0*/  FMUL.FTZ R31, R0.reuse, R143 ;  /* 0x0000008f001f7220 */ /* 0x050fe20000410000 */
[----:B------:R-:W-:Y:S07]  /*2a8f0*/  IMAD.MOV.U32 R174, RZ, RZ, R74 ;  /* 0x000000ffffae7224 */ /* 0x000fee00078e004a */
[----:B------:R-:W-:Y:S01]  /*2a900*/  MUFU.EX2 R163, R91 ;  /* 0x0000005b00a37308 */ /* 0x000fe20000000800 */
[----:B------:R-:W-:Y:S01]  /*2a910*/  IMAD.MOV.U32 R167, RZ, RZ, R69 ;  /* 0x000000ffffa77224 */ /* 0x000fe200078e0045 */
[C---:B------:R-:W-:Y:S01]  /*2a920*/  HMMA.16816.F32 R16, R40.reuse, R50, R16 ;  /* 0x000000322810723c */ /* 0x040fe20000001810 */
[----:B------:R-:W1:Y:S07]  /*2a930*/  LDSM.16.MT88.4 R48, [R65+0xa800] ;  /* 0x00a800004130783b */ /* 0x000e6e0000004200 */
[----:B------:R4:W1:Y:S01]  /*2a940*/  MUFU.EX2 R158, R35 ;  /* 0x00000023009e7308 */ /* 0x0008620000000800 */
[C---:B---3--:R-:W-:Y:S09]  /*2a950*/  FMUL.FTZ R34, R0.reuse, R138 ;  /* 0x0000008a00227220 */ /* 0x048ff20000410000 */
[----:B------:R-:W3:Y:S01]  /*2a960*/  MUFU.EX2 R159, R130 ;  /* 0x00000082009f7308 */ /* 0x000ee20000000800 */
[C---:B------:R-:W-:Y:S01]  /*2a970*/  HMMA.16816.F32 R20, R40.reuse, R52, R20 ;  /* 0x000000342814723c */ /* 0x040fe20000001814 */
[----:B------:R-:W-:Y:S08]  /*2a980*/  LDSM.16.MT88.4 R60, [R64+0x1000] ;  /* 0x00100000403c783b */ /* 0x000ff00000004200 */
[----:B------:R-:W3:Y:S10]  /*2a990*/  MUFU.EX2 R151, R125 ;  /* 0x0000007d00977308 */ /* 0x000ef40000000800 */
[----:B------:R-:W-:Y:S01]  /*2a9a0*/  MUFU.EX2 R149, R124 ;  /* 0x0000007c00957308 */ /* 0x000fe20000000800 */
[C---:B------:R-:W-:Y:S01]  /*2a9b0*/  HMMA.16816.F32 R24, R40.reuse, R54, R24 ;  /* 0x000000362818723c */ /* 0x040fe20000001818 */
[----:B------:R-:W3:Y:S08]  /*2a9c0*/  LDSM.16.MT88.4 R52, [R64+0x800] ;  /* 0x000800004034783b */ /* 0x000ef00000004200 */
[----:B------:R-:W-:Y:S01]  /*2a9d0*/  MUFU.EX2 R77, R122 ;  /* 0x0000007a004d7308 */ /* 0x000fe20000000800 */
[----:B----4-:R-:W-:Y:S09]  /*2a9e0*/  FMUL.FTZ R35, R0, R139 ;  /* 0x0000008b00237220 */ /* 0x010ff20000410000 */
[----:B------:R-:W-:Y:S01]  /*2a9f0*/  MUFU.EX2 R76, R121 ;  /* 0x00000079004c7308 */ /* 0x000fe20000000800 */
[C---:B------:R-:W-:Y:S09]  /*2aa00*/  HMMA.16816.F32 R28, R40.reuse, R44, R28 ;  /* 0x0000002c281c723c */ /* 0x040ff2000000181c */
[----:B------:R-:W-:Y:S10]  /*2aa10*/  MUFU.EX2 R75, R119 ;  /* 0x00000077004b7308 */ /* 0x000ff40000000800 */
[----:B------:R-:W-:Y:S01]  /*2aa20*/  MUFU.EX2 R72, R116 ;  /* 0x0000007400487308 */ /* 0x000fe20000000800 */
[----:B------:R-:W-:Y:S01]  /*2aa30*/  HMMA.16816.F32 R32, R40, R46, R32 ;  /* 0x0000002e2820723c */ /* 0x000fe20000001820 */
[----:B------:R-:W4:Y:S08]  /*2aa40*/  LDSM.16.MT88.4 R44, [R3+0x800] ;  /* 0x00080000032c783b */ /* 0x000f300000004200 */
[----:B------:R-:W-:Y:S01]  /*2aa50*/  MUFU.EX2 R150, R123 ;  /* 0x0000007b00967308 */ /* 0x000fe20000000800 */
[----:B------:R-:W-:Y:S02]  /*2aa60*/  F2FP.F16.F32.PACK_AB R41, R160, R156 ;  /* 0x0000009ca029723e */ /* 0x000fe400000000ff */
[----:B------:R-:W-:Y:S07]  /*2aa70*/  F2FP.F16.F32.PACK_AB R42, R155, R157 ;  /* 0x0000009d9b2a723e */ /* 0x000fee00000000ff */
[----:B------:R-:W-:Y:S01]  /*2aa80*/  MUFU.EX2 R71, R115 ;  /* 0x0000007300477308 */ /* 0x000fe20000000800 */
[----:B-1----:R-:W-:Y:S02]  /*2aa90*/  F2FP.F16.F32.PACK_AB R43, R158, R154 ;  /* 0x0000009a9e2b723e */ /* 0x002fe400000000ff */
[----:B---3--:R-:W-:Y:S07]  /*2aaa0*/  F2FP.F16.F32.PACK_AB R40, R159, R78 ;  /* 0x0000004e9f28723e */ /* 0x008fee00000000ff */
        /* <DEDUP_REMOVED lines=23> */
[----:B------:R-:W1:Y:S01]  /*2ac20*/  MUFU.EX2 R146, R53 ;  /* 0x0000003500927308 */ /* 0x000e620000000800 */
[C---:B----4-:R-:W-:Y:S09]  /*2ac30*/  HMMA.16816.F32 R28, R40.reuse, R44, R28 ;  /* 0x0000002c281c723c */ /* 0x050ff2000000181c */
        /* <DEDUP_REMOVED lines=9> */
[----:B------:R-:W-:Y:S01]  /*2acd0*/  F2FP.F16.F32.PACK_AB R42, R150, R149 ;  /* 0x00000095962a723e */ /* 0x000fe200000000ff */
        /* <DEDUP_REMOVED lines=10> */
[C---:B---3--:R-:W-:Y:S03]  /*2ad80*/  HMMA.16816.F32 R12, R40.reuse, R56, R12 ;  /* 0x00000038280c723c */ /* 0x048fe6000000180c */
[-CC-:B------:R-:W-:Y:S01]  /*2ad90*/  FFMA.FTZ R57, R178, R36.reuse, -R67.reuse ;  /* 0x00000024b2397223 */ /* 0x180fe20000010843 */
[-CC-:B------:R-:W-:Y:S05]  /*2ada0*/  FFMA.FTZ R56, R177, R36.reuse, -R67.reuse ;  /* 0x00000024b1387223 */ /* 0x180fea0000010843 */
[----:B------:R-:W-:Y:S01]  /*2adb0*/  MUFU.EX2 R115, R95 ;  /* 0x0000005f00737308 */ /* 0x000fe20000000800 */
[C---:B------:R-:W-:Y:S09]  /*2adc0*/  HMMA.16816.F32 R16, R40.reuse, R58, R16 ;  /* 0x0000003a2810723c */ /* 0x040ff20000001810 */
[----:B------:R-:W-:Y:S10]  /*2add0*/  MUFU.EX2 R73, R57 ;  /* 0x0000003900497308 */ /* 0x000ff40000000800 */
[----:B------:R3:W2:Y:S01]  /*2ade0*/  MUFU.EX2 R74, R56 ;  /* 0x00000038004a7308 */ /* 0x0006a20000000800 */
        /* <DEDUP_REMOVED lines=8> */
[----:B------:R2:W2:Y:S01]  /*2ae70*/  MUFU.EX2 R142, R61 ;  /* 0x0000003d008e7308 */ /* 0x0004a20000000800 */
[C---:B----4-:R-:W-:Y:S09]  /*2ae80*/  HMMA.16816.F32 R28, R40.reuse, R44, R28 ;  /* 0x0000002c281c723c */ /* 0x050ff2000000181c */
[----:B------:R-:W-:Y:S10]  /*2ae90*/  MUFU.EX2 R106, R89 ;  /* 0x00000059006a7308 */ /* 0x000ff40000000800 */
[----:B------:R-:W-:Y:S01]  /*2aea0*/  MUFU.EX2 R98, R98 ;  /* 0x0000006200627308 */ /* 0x000fe20000000800 */
[-CC-:B-1----:R-:W-:Y:S01]  /*2aeb0*/  FFMA.FTZ R60, R181, R36.reuse, -R67.reuse ;  /* 0x00000024b53c7223 */ /* 0x182fe20000010843 */
[----:B------:R-:W-:Y:S01]  /*2aec0*/  HMMA.16816.F32 R32, R40, R46, R32 ;  /* 0x0000002e2820723c */ /* 0x000fe20000001820 */
[----:B------:R-:W1:Y:S07]  /*2aed0*/  LDSM.16.MT88.4 R44, [R3+0x1800] ;  /* 0x00180000032c783b */ /* 0x000e6e0000004200 */
[----:B------:R-:W-:Y:S01]  /*2aee0*/  MUFU.EX2 R168, R168 ;  /* 0x000000a800a87308 */ /* 0x000fe20000000800 */
[----:B------:R-:W-:Y:S01]  /*2aef0*/  F2FP.F16.F32.PACK_AB R42, R144, R75 ;  /* 0x0000004b902a723e */ /* 0x000fe200000000ff */
[-CC-:B--2---:R-:W-:Y:S01]  /*2af00*/  FFMA.FTZ R61, R182, R36.reuse, -R67.reuse ;  /* 0x00000024b63d7223 */ /* 0x184fe20000010843 */
[----:B------:R-:W-:Y:S07]  /*2af10*/  F2FP.F16.F32.PACK_AB R40, R76, R77 ;  /* 0x0000004d4c28723e */ /* 0x000fee00000000ff */
        /* <DEDUP_REMOVED lines=9> */
[----:B------:R-:W4:Y:S07]  /*2afb0*/  LDSM.16.MT88.4 R48, [R65+0xc000] ;  /* 0x00c000004130783b */ /* 0x000f2e0000004200 */
[C---:B------:R-:W-:Y:S01]  /*2afc0*/  HMMA.16816.F32 R12, R40.reuse, R52, R12 ;  /* 0x00000034280c723c */ /* 0x040fe2000000180c */
[----:B--2---:R-:W-:Y:S07]  /*2afd0*/  LDSM.16.MT88.4 R60, [R64+0x2000] ;  /* 0x00200000403c783b */ /* 0x004fee0000004200 */
[C---:B------:R-:W-:Y:S01]  /*2afe0*/  HMMA.16816.F32 R16, R40.reuse, R54, R16 ;  /* 0x000000362810723c */ /* 0x040fe20000001810 */
[----:B------:R-:W2:Y:S07]  /*2aff0*/  LDSM.16.MT88.4 R52, [R152+0xc000] ;  /* 0x00c000009834783b */ /* 0x000eae0000004200 */
[C---:B---3--:R-:W-:Y:S03]  /*2b000*/  HMMA.16816.F32 R20, R40.reuse, R56, R20 ;  /* 0x000000382814723c */ /* 0x048fe60000001814 */
[-CC-:B------:R-:W-:Y:S01]  /*2b010*/  FFMA.FTZ R56, R183, R36.reuse, -R67.reuse ;  /* 0x00000024b7387223 */ /* 0x180fe20000010843 */
[-CC-:B------:R-:W-:Y:S03]  /*2b020*/  FFMA.FTZ R57, R184, R36.reuse, -R67.reuse ;  /* 0x00000024b8397223 */ /* 0x180fe60000010843 */
[----:B------:R3:W-:Y:S01]  /*2b030*/  MUFU.EX2 R138, R56 ;  /* 0x00000038008a7308 */ /* 0x0007e20000000800 */
[C---:B------:R-:W-:Y:S09]  /*2b040*/  HMMA.16816.F32 R24, R40.reuse, R58, R24 ;  /* 0x0000003a2818723c */ /* 0x040ff20000001818 */
[----:B------:R4:W2:Y:S01]  /*2b050*/  MUFU.EX2 R137, R57 ;  /* 0x0000003900897308 */ /* 0x0008a20000000800 */
[C---:B-1----:R-:W-:Y:S03]  /*2b060*/  HMMA.16816.F32 R28, R40.reuse, R44, R28 ;  /* 0x0000002c281c723c */ /* 0x042fe6000000181c */
[--C-:B---3--:R-:W-:Y:S05]  /*2b070*/  FFMA.FTZ R56, R185, R36, -R67.reuse ;  /* 0x00000024b9387223 */ /* 0x108fea0000010843 */
[----:B------:R-:W-:Y:S01]  /*2b080*/  HMMA.16816.F32 R32, R40, R46, R32 ;  /* 0x0000002e2820723c */ /* 0x000fe20000001820 */
[----:B------:R-:W1:Y:S01]  /*2b090*/  LDSM.16.MT88.4 R44, [R3+0x2000] ;  /* 0x00200000032c783b */ /* 0x000e620000004200 */
[----:B------:R-:W-:Y:S01]  /*2b0a0*/  MUFU.EX2 R131, R56 ;  /* 0x0000003800837308 */ /* 0x000fe20000000800 */
[----:B------:R-:W-:Y:S01]  /*2b0b0*/  F2FP.F16.F32.PACK_AB R40, R71, R72 ;  /* 0x000000484728723e */ /* 0x000fe200000000ff */
[----:B----4-:R-:W-:Y:S01]  /*2b0c0*/  FFMA.FTZ R57, R186, R36, -R67 ;  /* 0x00000024ba397223 */ /* 0x010fe20000010843 */
[----:B------:R-:W-:Y:S02]  /*2b0d0*/  F2FP.F16.F32.PACK_AB R41, R140, R70 ;  /* 0x000000468c29723e */ /* 0x000fe400000000ff */
[----:B------:R-:W-:Y:S05]  /*2b0e0*/  F2FP.F16.F32.PACK_AB R42, R139, R141 ;  /* 0x0000008d8b2a723e */ /* 0x000fea00000000ff */
[----:B------:R3:W4:Y:S01]  /*2b0f0*/  MUFU.EX2 R130, R57 ;  /* 0x0000003900827308 */ /* 0x0007220000000800 */
[----:B--2---:R-:W-:Y:S07]  /*2b100*/  F2FP.F16.F32.PACK_AB R43, R137, R138 ;  /* 0x0000008a892b723e */ /* 0x004fee00000000ff */
[C---:B------:R-:W-:Y:S01]  /*2b110*/  HMMA.16816.F32 R4, R40.reuse, R48, R4 ;  /* 0x000000302804723c */ /* 0x040fe20000001804 */
[----:B---3--:R-:W-:Y:S07]  /*2b120*/  LDSM.16.MT88.4 R56, [R64+0x2800] ;  /* 0x002800004038783b */ /* 0x008fee0000004200 */
[C---:B------:R-:W-:Y:S03]  /*2b130*/  HMMA.16816.F32 R8, R40.reuse, R50, R8 ;  /* 0x000000322808723c */ /* 0x040fe60000001808 */
[----:B------:R-:W-:Y:S01]  /*2b140*/  FFMA.FTZ R0, R0, R173, R79 ;  /* 0x000000ad00007223 */ /* 0x000fe2000001004f */
[----:B------:R-:W2:Y:S03]  /*2b150*/  LDSM.16.MT88.4 R48, [R65+0xc800] ;  /* 0x00c800004130783b */ /* 0x000ea60000004200 */
[----:B------:R-:W-:Y:S01]  /*2b160*/  FADD.FTZ R0, R80, R0 ;  /* 0x0000000050007221 */ /* 0x000fe20000010000 */
[C---:B------:R-:W-:Y:S08]  /*2b170*/  HMMA.16816.F32 R12, R40.reuse, R52, R12 ;  /* 0x00000034280c723c */ /* 0x040ff0000000180c */
[C---:B------:R-:W-:Y:S01]  /*2b180*/  HMMA.16816.F32 R16, R40.reuse, R54, R16 ;  /* 0x000000362810723c */ /* 0x040fe20000001810 */
[----:B------:R-:W3:Y:S07]  /*2b190*/  LDSM.16.MT88.4 R52, [R152+0xc800] ;  /* 0x00c800009834783b */ /* 0x000eee0000004200 */
[C---:B------:R-:W-:Y:S03]  /*2b1a0*/  HMMA.16816.F32 R20, R40.reuse, R60, R20 ;  /* 0x0000003c2814723c */ /* 0x040fe60000001814 */
[-CC-:B------:R-:W-:Y:S01]  /*2b1b0*/  FFMA.FTZ R60, R187, R36.reuse, -R67.reuse ;  /* 0x00000024bb3c7223 */ /* 0x180fe20000010843 */
[-CC-:B------:R-:W-:Y:S03]  /*2b1c0*/  FFMA.FTZ R61, R188, R36.reuse, -R67.reuse ;  /* 0x00000024bc3d7223 */ /* 0x180fe60000010843 */
[----:B------:R4:W-:Y:S01]  /*2b1d0*/  MUFU.EX2 R129, R60 ;  /* 0x0000003c00817308 */ /* 0x0009e20000000800 */
[C---:B------:R-:W-:Y:S09]  /*2b1e0*/  HMMA.16816.F32 R24, R40.reuse, R62, R24 ;  /* 0x0000003e2818723c */ /* 0x040ff20000001818 */
[----:B------:R2:W3:Y:S01]  /*2b1f0*/  MUFU.EX2 R127, R61 ;  /* 0x0000003d007f7308 */ /* 0x0004e20000000800 */
[C---:B-1----:R-:W-:Y:S03]  /*2b200*/  HMMA.16816.F32 R28, R40.reuse, R44, R28 ;  /* 0x0000002c281c723c */ /* 0x042fe6000000181c */
[--C-:B----4-:R-:W-:Y:S05]  /*2b210*/  FFMA.FTZ R60, R189, R36, -R67.reuse ;  /* 0x00000024bd3c7223 */ /* 0x110fea0000010843 */
[----:B------:R-:W-:Y:S01]  /*2b220*/  HMMA.16816.F32 R32, R40, R46, R32 ;  /* 0x0000002e2820723c */ /* 0x000fe20000001820 */
[----:B------:R-:W1:Y:S01]  /*2b230*/  LDSM.16.MT88.4 R44, [R3+0x2800] ;  /* 0x00280000032c783b */ /* 0x000e620000004200 */
[----:B------:R-:W-:Y:S01]  /*2b240*/  MUFU.EX2 R122, R60 ;  /* 0x0000003c007a7308 */ /* 0x000fe20000000800 */
[----:B------:R-:W-:Y:S01]  /*2b250*/  F2FP.F16.F32.PACK_AB R40, R133, R128 ;  /* 0x000000808528723e */ /* 0x000fe200000000ff */
[--C-:B--2---:R-:W-:Y:S01]  /*2b260*/  FFMA.FTZ R61, R190, R36, -R67.reuse ;  /* 0x00000024be3d7223 */ /* 0x104fe20000010843 */
[----:B------:R-:W-:Y:S02]  /*2b270*/  F2FP.F16.F32.PACK_AB R41, R131, R130 ;  /* 0x000000828329723e */ /* 0x000fe400000000ff */
[----:B------:R-:W-:Y:S05]  /*2b280*/  F2FP.F16.F32.PACK_AB R42, R132, R136 ;  /* 0x00000088842a723e */ /* 0x000fea00000000ff */
[----:B------:R2:W4:Y:S01]  /*2b290*/  MUFU.EX2 R121, R61 ;  /* 0x0000003d00797308 */ /* 0x0005220000000800 */
[----:B---3--:R-:W-:Y:S07]  /*2b2a0*/  F2FP.F16.F32.PACK_AB R43, R127, R129 ;  /* 0x000000817f2b723e */ /* 0x008fee00000000ff */
[C---:B------:R-:W-:Y:S01]  /*2b2b0*/  HMMA.16816.F32 R4, R40.reuse, R48, R4 ;  /* 0x000000302804723c */ /* 0x040fe20000001804 */
[----:B--2---:R-:W-:Y:S07]  /*2b2c0*/  LDSM.16.MT88.4 R60, [R64+0x3000] ;  /* 0x00300000403c783b */ /* 0x004fee0000004200 */
[C---:B------:R-:W-:Y:S01]  /*2b2d0*/  HMMA.16816.F32 R8, R40.reuse, R50, R8 ;  /* 0x000000322808723c */ /* 0x040fe20000001808 */
[----:B------:R-:W2:Y:S07]  /*2b2e0*/  LDSM.16.MT88.4 R48, [R65+0xd000] ;  /* 0x00d000004130783b */ /* 0x000eae0000004200 */
        /* <DEDUP_REMOVED lines=10> */
[-CC-:B----4-:R-:W-:Y:S05]  /*2b390*/  FFMA.FTZ R56, R193, R36.reuse, -R67.reuse ;  /* 0x00000024c1387223 */ /* 0x190fea0000010843 */
        /* <DEDUP_REMOVED lines=105> */
[C---:B------:R-:W-:Y:S03]  /*2ba30*/  HMMA.16816.F32 R4, R40.reuse, R48, R4 ;  /* 0x000000302804723c */ /* 0x040fe60000001804 */
[-CC-:B--2---:R-:W-:Y:S05]  /*2ba40*/  FFMA.FTZ R56, R212, R36.reuse, -R67.reuse ;  /* 0x00000024d4387223 */ /* 0x184fea0000010843 */
[C---:B------:R-:W-:Y:S01]  /*2ba50*/  HMMA.16816.F32 R8, R40.reuse, R50, R8 ;  /* 0x000000322808723c */ /* 0x040fe20000001808 */
[----:B------:R-:W2:Y:S01]  /*2ba60*/  LDSM.16.MT88.4 R48, [R65+0xf800] ;  /* 0x00f800004130783b */ /* 0x000ea20000004200 */
[----:B------:R3:W-:Y:S06]  /*2ba70*/  MUFU.EX2 R91, R56 ;  /* 0x00000038005b7308 */ /* 0x0007ec0000000800 */
[C---:B------:R-:W-:Y:S08]  /*2ba80*/  HMMA.16816.F32 R12, R40.reuse, R52, R12 ;  /* 0x00000034280c723c */ /* 0x040ff0000000180c */
[C---:B------:R-:W-:Y:S01]  /*2ba90*/  HMMA.16816.F32 R16, R40.reuse, R54, R16 ;  /* 0x000000362810723c */ /* 0x040fe20000001810 */
[----:B------:R-:W2:Y:S07]  /*2baa0*/  LDSM.16.MT88.4 R52, [R152+0xf800] ;  /* 0x00f800009834783b */ /* 0x000eae0000004200 */
[C---:B------:R-:W-:Y:S01]  /*2bab0*/  HMMA.16816.F32 R20, R40.reuse, R60, R20 ;  /* 0x0000003c2814723c */ /* 0x040fe20000001814 */
[----:B---3--:R-:W3:Y:S02]  /*2bac0*/  LDSM.16.MT88.4 R56, [R64+0x5800] ;  /* 0x005800004038783b */ /* 0x008ee40000004200 */
[--C-:B------:R-:W-:Y:S04]  /*2bad0*/  FFMA.FTZ R60, R211, R36, -R67.reuse ;  /* 0x00000024d33c7223 */ /* 0x100fe80000010843 */
[----:B------:R-:W4:Y:S01]  /*2bae0*/  MUFU.EX2 R90, R60 ;  /* 0x0000003c005a7308 */ /* 0x000f220000000800 */
[C---:B------:R-:W-:Y:S09]  /*2baf0*/  HMMA.16816.F32 R24, R40.reuse, R62, R24 ;  /* 0x0000003e2818723c */ /* 0x040ff20000001818 */
[----:B------:R-:W-:Y:S10]  /*2bb00*/  MUFU.EX2 R63, R251 ;  /* 0x000000fb003f7308 */ /* 0x000ff40000000800 */
[----:B------:R-:W-:Y:S01]  /*2bb10*/  MUFU.EX2 R62, R252 ;  /* 0x000000fc003e7308 */ /* 0x000fe20000000800 */
[C---:B-1----:R-:W-:Y:S09]  /*2bb20*/  HMMA.16816.F32 R28, R40.reuse, R44, R28 ;  /* 0x0000002c281c723c */ /* 0x042ff2000000181c */
[----:B------:R-:W-:Y:S01]  /*2bb30*/  MUFU.EX2 R60, R174 ;  /* 0x000000ae003c7308 */ /* 0x000fe20000000800 */
[----:B------:R-:W-:Y:S01]  /*2bb40*/  HMMA.16816.F32 R32, R40, R46, R32 ;  /* 0x0000002e2820723c */ /* 0x000fe20000001820 */
[----:B------:R-:W1:Y:S02]  /*2bb50*/  LDSM.16.MT88.4 R44, [R3+0x5800] ;  /* 0x00580000032c783b */ /* 0x000e640000004200 */
[----:B------:R-:W-:Y:S02]  /*2bb60*/  F2FP.F16.F32.PACK_AB R40, R89, R86 ;  /* 0x000000565928723e */ /* 0x000fe400000000ff */
[----:B----4-:R-:W-:Y:S02]  /*2bb70*/  F2FP.F16.F32.PACK_AB R41, R88, R87 ;  /* 0x000000575829723e */ /* 0x010fe400000000ff */
[----:B------:R-:W-:Y:S02]  /*2bb80*/  F2FP.F16.F32.PACK_AB R42, R92, R164 ;  /* 0x000000a45c2a723e */ /* 0x000fe400000000ff */
[----:B------:R-:W-:Y:S07]  /*2bb90*/  F2FP.F16.F32.PACK_AB R43, R90, R91 ;  /* 0x0000005b5a2b723e */ /* 0x000fee00000000ff */
[C---:B--2---:R-:W-:Y:S08]  /*2bba0*/  HMMA.16816.F32 R4, R40.reuse, R48, R4 ;  /* 0x000000302804723c */ /* 0x044ff00000001804 */
[C---:B------:R-:W-:Y:S01]  /*2bbb0*/  HMMA.16816.F32 R8, R40.reuse, R50, R8 ;  /* 0x000000322808723c */ /* 0x040fe20000001808 */
[----:B------:R-:W2:Y:S07]  /*2bbc0*/  LDSM.16.MT88.4 R48, [R65+0x10000] ;  /* 0x010000004130783b */ /* 0x000eae0000004200 */
[C---:B------:R-:W-:Y:S03]  /*2bbd0*/  HMMA.16816.F32 R12, R40.reuse, R52, R12 ;  /* 0x00000034280c723c */ /* 0x040fe6000000180c */
[-CC-:B------:R-:W-:Y:S01]  /*2bbe0*/  FFMA.FTZ R52, R81, R36.reuse, -R67.reuse ;  /* 0x0000002451347223 */ /* 0x180fe20000010843 */
[-CC-:B------:R-:W-:Y:S03]  /*2bbf0*/  FFMA.FTZ R53, R213, R36.reuse, -R67.reuse ;  /* 0x00000024d5357223 */ /* 0x180fe60000010843 */
[----:B------:R4:W-:Y:S01]  /*2bc00*/  MUFU.EX2 R80, R52 ;  /* 0x0000003400507308 */ /* 0x0009e20000000800 */
[C---:B------:R-:W-:Y:S09]  /*2bc10*/  HMMA.16816.F32 R16, R40.reuse, R54, R16 ;  /* 0x000000362810723c */ /* 0x040ff20000001810 */
[----:B------:R-:W2:Y:S01]  /*2bc20*/  MUFU.EX2 R81, R53 ;  /* 0x0000003500517308 */ /* 0x000ea20000000800 */
[C---:B---3--:R-:W-:Y:S03]  /*2bc30*/  HMMA.16816.F32 R20, R40.reuse, R56, R20 ;  /* 0x000000382814723c */ /* 0x048fe60000001814 */
[----:B----4-:R-:W-:Y:S01]  /*2bc40*/  FADD.FTZ R52, R82, R0 ;  /* 0x0000000052347221 */ /* 0x010fe20000010000 */
[----:B------:R-:W-:Y:S05]  /*2bc50*/  FADD.FTZ R0, R161, R162 ;  /* 0x000000a2a1007221 */ /* 0x000fea0000010000 */
[----:B------:R-:W-:Y:S01]  /*2bc60*/  MUFU.EX2 R82, R243 ;  /* 0x000000f300527308 */ /* 0x000fe20000000800 */
[C---:B------:R-:W-:Y:S03]  /*2bc70*/  HMMA.16816.F32 R24, R40.reuse, R58, R24 ;  /* 0x0000003a2818723c */ /* 0x040fe60000001818 */
[----:B------:R-:W-:Y:S01]  /*2bc80*/  FADD.FTZ R56, R83, R52 ;  /* 0x0000003453387221 */ /* 0x000fe20000010000 */
[-CC-:B------:R-:W-:Y:S01]  /*2bc90*/  FFMA.FTZ R52, R214, R36.reuse, -R67.reuse ;  /* 0x00000024d6347223 */ /* 0x180fe20000010843 */
[----:B------:R-:W-:Y:S01]  /*2bca0*/  FADD.FTZ R57, R78, R0 ;  /* 0x000000004e397221 */ /* 0x000fe20000010000 */
[----:B------:R-:W-:Y:S03]  /*2bcb0*/  FFMA.FTZ R0, R215, R36, -R67 ;  /* 0x00000024d7007223 */ /* 0x000fe60000010843 */
[----:B------:R-:W3:Y:S01]  /*2bcc0*/  MUFU.EX2 R83, R244 ;  /* 0x000000f400537308 */ /* 0x000ee20000000800 */
[C---:B-1----:R-:W-:Y:S09]  /*2bcd0*/  HMMA.16816.F32 R28, R40.reuse, R44, R28 ;  /* 0x0000002c281c723c */ /* 0x042ff2000000181c */
[----:B------:R1:W-:Y:S01]  /*2bce0*/  MUFU.EX2 R79, R52 ;  /* 0x00000034004f7308 */ /* 0x0003e20000000800 */
[----:B------:R-:W-:Y:S01]  /*2bcf0*/  FADD.FTZ R56, R156, R56 ;  /* 0x000000389c387221 */ /* 0x000fe20000010000 */
[----:B------:R-:W-:Y:S08]  /*2bd00*/  FADD.FTZ R57, R159, R57 ;  /* 0x000000399f397221 */ /* 0x000ff00000010000 */
[----:B------:R4:W4:Y:S01]  /*2bd10*/  MUFU.EX2 R78, R0 ;  /* 0x00000000004e7308 */ /* 0x0009220000000800 */
[----:B------:R-:W-:Y:S03]  /*2bd20*/  HMMA.16816.F32 R32, R40, R46, R32 ;  /* 0x0000002e2820723c */ /* 0x000fe60000001820 */
[----:B------:R-:W-:Y:S01]  /*2bd30*/  FADD.FTZ R44, R157, R57 ;  /* 0x000000399d2c7221 */ /* 0x000fe20000010000 */
[----:B------:R-:W-:Y:S02]  /*2bd40*/  F2FP.F16.F32.PACK_AB R40, R85, R84 ;  /* 0x000000545528723e */ /* 0x000fe400000000ff */
[----:B--2---:R-:W-:Y:S02]  /*2bd50*/  F2FP.F16.F32.PACK_AB R41, R80, R81 ;  /* 0x000000515029723e */ /* 0x004fe400000000ff */
[----:B---3--:R-:W-:Y:S01]  /*2bd60*/  F2FP.F16.F32.PACK_AB R42, R83, R82 ;  /* 0x00000052532a723e */ /* 0x008fe200000000ff */
[----:B-1----:R-:W1:Y:S01]  /*2bd70*/  LDSM.16.MT88.4 R52, [R152+0x10000] ;  /* 0x010000009834783b */ /* 0x002e620000004200 */
[----:B----4-:R-:W-:Y:S01]  /*2bd80*/  FADD.FTZ R0, R160, R56 ;  /* 0x00000038a0007221 */ /* 0x010fe20000010000 */
[----:B------:R-:W-:Y:S01]  /*2bd90*/  FADD.FTZ R56, R155, R44 ;  /* 0x0000002c9b387221 */ /* 0x000fe20000010000 */
[----:B------:R-:W-:Y:S02]  /*2bda0*/  F2FP.F16.F32.PACK_AB R43, R78, R79 ;  /* 0x0000004f4e2b723e */ /* 0x000fe400000000ff */
[----:B------:R-:W-:Y:S01]  /*2bdb0*/  FADD.FTZ R0, R154, R0 ;  /* 0x000000009a007221 */ /* 0x000fe20000010000 */
[----:B------:R-:W-:Y:S02]  /*2bdc0*/  FADD.FTZ R56, R153, R56 ;  /* 0x0000003899387221 */ /* 0x000fe40000010000 */
[----:B------:R-:W2:Y:S01]  /*2bdd0*/  LDSM.16.MT88.4 R44, [R64+0x6000] ;  /* 0x00600000402c783b */ /* 0x000ea20000004200 */
[----:B------:R-:W-:Y:S01]  /*2bde0*/  FADD.FTZ R0, R158, R0 ;  /* 0x000000009e007221 */ /* 0x000fe20000010000 */
[C---:B------:R-:W-:Y:S03]  /*2bdf0*/  HMMA.16816.F32 R4, R40.reuse, R48, R4 ;  /* 0x000000302804723c */ /* 0x040fe60000001804 */
[----:B------:R-:W-:Y:S01]  /*2be00*/  FADD.FTZ R0, R147, R0 ;  /* 0x0000000093007221 */ /* 0x000fe20000010000 */
[----:B------:R-:W-:Y:S03]  /*2be10*/  FADD.FTZ R48, R151, R56 ;  /* 0x0000003897307221 */ /* 0x000fe60000010000 */
[----:B------:R-:W-:Y:S01]  /*2be20*/  FADD.FTZ R0, R148, R0 ;  /* 0x0000000094007221 */ /* 0x000fe20000010000 */
[C---:B------:R-:W-:Y:S03]  /*2be30*/  HMMA.16816.F32 R8, R40.reuse, R50, R8 ;  /* 0x000000322808723c */ /* 0x040fe60000001808 */
[----:B------:R-:W-:Y:S01]  /*2be40*/  FADD.FTZ R56, R149, R48 ;  /* 0x0000003095387221 */ /* 0x000fe20000010000 */
[----:B------:R-:W-:Y:S01]  /*2be50*/  FADD.FTZ R0, R145, R0 ;  /* 0x0000000091007221 */ /* 0x000fe20000010000 */
[----:B------:R-:W3:Y:S02]  /*2be60*/  LDSM.16.MT88.4 R48, [R3+0x6000] ;  /* 0x006000000330783b */ /* 0x000ee40000004200 */
[----:B------:R-:W-:Y:S01]  /*2be70*/  FADD.FTZ R56, R150, R56 ;  /* 0x0000003896387221 */ /* 0x000fe20000010000 */
[----:B------:R-:W-:Y:S03]  /*2be80*/  FADD.FTZ R0, R146, R0 ;  /* 0x0000000092007221 */ /* 0x000fe60000010000 */
[----:B------:R-:W-:Y:S01]  /*2be90*/  FADD.FTZ R57, R77, R56 ;  /* 0x000000384d397221 */ /* 0x000fe20000010000 */
[----:B------:R-:W-:Y:S01]  /*2bea0*/  FADD.FTZ R56, R73, R0 ;  /* 0x0000000049387221 */ /* 0x000fe20000010000 */
[----:B------:R-:W-:Y:S02]  /*2beb0*/  MUFU.EX2 R77, R245 ;  /* 0x000000f5004d7308 */ /* 0x000fe40000000800 */
[----:B------:R-:W-:Y:S01]  /*2bec0*/  FADD.FTZ R0, R76, R57 ;  /* 0x000000394c007221 */ /* 0x000fe20000010000 */
[----:B------:R-:W-:Y:S01]  /*2bed0*/  FADD.FTZ R57, R74, R56 ;  /* 0x000000384a397221 */ /* 0x000fe20000010000 */
[-CC-:B------:R-:W-:Y:S06]  /*2bee0*/  FFMA.FTZ R56, R217, R36.reuse, -R67.reuse ;  /* 0x00000024d9387223 */ /* 0x180fec0000010843 */
[----:B------:R-:W4:Y:S01]  /*2bef0*/  MUFU.EX2 R76, R246 ;  /* 0x000000f6004c7308 */ /* 0x000f220000000800 */
[C---:B-1----:R-:W-:Y:S09]  /*2bf00*/  HMMA.16816.F32 R12, R40.reuse, R52, R12 ;  /* 0x00000034280c723c */ /* 0x042ff2000000180c */
[----:B------:R1:W-:Y:S01]  /*2bf10*/  MUFU.EX2 R74, R56 ;  /* 0x00000038004a7308 */ /* 0x0003e20000000800 */
[-C--:B------:R-:W-:Y:S01]  /*2bf20*/  FFMA.FTZ R52, R216, R36.reuse, -R67 ;  /* 0x00000024d8347223 */ /* 0x080fe20000010843 */
[----:B------:R-:W-:Y:S01]  /*2bf30*/  FADD.FTZ R58, R75, R0 ;  /* 0x000000004b3a7221 */ /* 0x000fe20000010000 */
[----:B------:R-:W-:Y:S07]  /*2bf40*/  FADD.FTZ R0, R143, R57 ;  /* 0x000000398f007221 */ /* 0x000fee0000010000 */
[----:B------:R-:W-:Y:S01]  /*2bf50*/  MUFU.EX2 R73, R247 ;  /* 0x000000f700497308 */ /* 0x000fe20000000800 */
[C---:B------:R-:W-:Y:S09]  /*2bf60*/  HMMA.16816.F32 R16, R40.reuse, R54, R16 ;  /* 0x000000362810723c */ /* 0x040ff20000001810 */
[----:B------:R4:W3:Y:S01]  /*2bf70*/  MUFU.EX2 R75, R52 ;  /* 0x00000034004b7308 */ /* 0x0008e20000000800 */
[----:B------:R-:W-:Y:S02]  /*2bf80*/  FADD.FTZ R57, R144, R58 ;  /* 0x0000003a90397221 */ /* 0x000fe40000010000 */
[----:B------:R-:W-:Y:S01]  /*2bf90*/  LDSM.16.MT88.4 R144, [R64+0x7800] ;  /* 0x007800004090783b */ /* 0x000fe20000004200 */
[C---:B--2---:R-:W-:Y:S03]  /*2bfa0*/  HMMA.16816.F32 R20, R40.reuse, R44, R20 ;  /* 0x0000002c2814723c */ /* 0x044fe60000001814 */
[----:B-1----:R-:W-:Y:S01]  /*2bfb0*/  FADD.FTZ R56, R142, R0 ;  /* 0x000000008e387221 */ /* 0x002fe20000010000 */
[----:B------:R-:W-:Y:S01]  /*2bfc0*/  FADD.FTZ R0, R72, R57 ;  /* 0x0000003948007221 */ /* 0x000fe20000010000 */
[-CC-:B------:R-:W-:Y:S01]  /*2bfd0*/  FFMA.FTZ R44, R218, R36.reuse, -R67.reuse ;  /* 0x00000024da2c7223 */ /* 0x180fe20000010843 */
[----:B------:R-:W1:Y:S01]  /*2bfe0*/  MUFU.EX2 R72, R248 ;  /* 0x000000f800487308 */ /* 0x000e620000000800 */
[----:B------:R-:W-:Y:S01]  /*2bff0*/  FADD.FTZ R56, R70, R56 ;  /* 0x0000003846387221 */ /* 0x000fe20000010000 */
[C---:B------:R-:W-:Y:S01]  /*2c000*/  HMMA.16816.F32 R24, R40.reuse, R46, R24 ;  /* 0x0000002e2818723c */ /* 0x040fe20000001818 */
[----:B----4-:R-:W2:Y:S02]  /*2c010*/  LDSM.16.MT88.4 R52, [R65+0x10800] ;  /* 0x010800004134783b */ /* 0x010ea40000004200 */
        /* <DEDUP_REMOVED lines=8> */
[-CC-:B------:R-:W-:Y:S01]  /*2c0a0*/  FFMA.FTZ R57, R221, R36.reuse, -R67.reuse ;  /* 0x00000024dd397223 */ /* 0x180fe20000010843 */
[----:B------:R-:W-:Y:S01]  /*2c0b0*/  HMMA.16816.F32 R32, R40, R50, R32 ;  /* 0x000000322820723c */ /* 0x000fe20000001820 */
[----:B----4-:R-:W4:Y:S02]  /*2c0c0*/  LDSM.16.MT88.4 R44, [R152+0x10800] ;  /* 0x01080000982c783b */ /* 0x010f240000004200 */
[----:B------:R-:W-:Y:S02]  /*2c0d0*/  F2FP.F16.F32.PACK_AB R40, R76, R77 ;  /* 0x0000004d4c28723e */ /* 0x000fe400000000ff */
[----:B------:R-:W-:Y:S01]  /*2c0e0*/  F2FP.F16.F32.PACK_AB R41, R74, R75 ;  /* 0x0000004b4a29723e */ /* 0x000fe200000000ff */
[----:B---3--:R-:W-:Y:S01]  /*2c0f0*/  FADD.FTZ R0, R138, R56 ;  /* 0x000000388a007221 */ /* 0x008fe20000010000 */
[----:B------:R-:W-:Y:S01]  /*2c100*/  FADD.FTZ R56, R128, R48 ;  /* 0x0000003080387221 */ /* 0x000fe20000010000 */
[----:B-1----:R-:W-:Y:S02]  /*2c110*/  F2FP.F16.F32.PACK_AB R42, R72, R73 ;  /* 0x00000049482a723e */ /* 0x002fe400000000ff */
[----:B------:R-:W-:Y:S01]  /*2c120*/  FADD.FTZ R0, R137, R0 ;  /* 0x0000000089007221 */ /* 0x000fe20000010000 */
[----:B------:R-:W-:Y:S01]  /*2c130*/  F2FP.F16.F32.PACK_AB R43, R70, R71 ;  /* 0x00000047462b723e */ /* 0x000fe200000000ff */
[----:B------:R-:W-:Y:S01]  /*2c140*/  FADD.FTZ R56, R133, R56 ;  /* 0x0000003885387221 */ /* 0x000fe20000010000 */
[----:B------:R-:W1:Y:S01]  /*2c150*/  LDSM.16.MT88.4 R48, [R64+0x6800] ;  /* 0x006800004030783b */ /* 0x000e620000004200 */
[----:B------:R-:W-:Y:S04]  /*2c160*/  FADD.FTZ R0, R130, R0 ;  /* 0x0000000082007221 */ /* 0x000fe80000010000 */
        /* <DEDUP_REMOVED lines=8> */
[----:B------:R-:W-:Y:S01]  /*2c1f0*/  FADD.FTZ R0, R121, R0 ;  /* 0x0000000079007221 */ /* 0x000fe20000010000 */
[----:B------:R-:W2:Y:S01]  /*2c200*/  LDSM.16.MT88.4 R52, [R3+0x6800] ;  /* 0x006800000334783b */ /* 0x000ea20000004200 */
[----:B------:R-:W-:Y:S02]  /*2c210*/  IMAD.MOV.U32 R132, RZ, RZ, R2 ;  /* 0x000000ffff847224 */ /* 0x000fe400078e0002 */
[----:B------:R-:W-:Y:S01]  /*2c220*/  FADD.FTZ R56, R124, R56 ;  /* 0x000000387c387221 */ /* 0x000fe20000010000 */
[----:B------:R-:W-:Y:S01]  /*2c230*/  FADD.FTZ R0, R122, R0 ;  /* 0x000000007a007221 */ /* 0x000fe20000010000 */
[C---:B----4-:R-:W-:Y:S03]  /*2c240*/  HMMA.16816.F32 R12, R40.reuse, R44, R12 ;  /* 0x0000002c280c723c */ /* 0x050fe6000000180c */
        /* <DEDUP_REMOVED lines=13> */
[----:B------:R-:W4:Y:S02]  /*2c320*/  LDSM.16.MT88.4 R48, [R152+0x11000] ;  /* 0x011000009830783b */ /* 0x000f240000004200 */
[----:B-1----:R-:W-:Y:S01]  /*2c330*/  FADD.FTZ R57, R66, R58 ;  /* 0x0000003a42397221 */ /* 0x002fe20000010000 */
[----:B------:R-:W-:Y:S05]  /*2c340*/  FADD.FTZ R58, R115, R0 ;  /* 0x00000000733a7221 */ /* 0x000fea0000010000 */
[----:B------:R1:W3:Y:S01]  /*2c350*/  MUFU.EX2 R66, R56 ;  /* 0x0000003800427308 */ /* 0x0002e20000000800 */
[----:B------:R-:W-:Y:S01]  /*2c360*/  LDSM.16.MT88.4 R152, [R152+0x11800] ;  /* 0x011800009898783b */ /* 0x000fe20000004200 */
[C---:B--2---:R-:W-:Y:S03]  /*2c370*/  HMMA.16816.F32 R28, R40.reuse, R52, R28 ;  /* 0x00000034281c723c */ /* 0x044fe6000000181c */
[----:B------:R-:W-:Y:S01]  /*2c380*/  FADD.FTZ R0, R116, R57 ;  /* 0x0000003974007221 */ /* 0x000fe20000010000 */
[----:B------:R-:W-:Y:S03]  /*2c390*/  FADD.FTZ R58, R118, R58 ;  /* 0x0000003a763a7221 */ /* 0x000fe60000010000 */
[----:B------:R-:W-:Y:S01]  /*2c3a0*/  FADD.FTZ R57, R114, R0 ;  /* 0x0000000072397221 */ /* 0x000fe20000010000 */
[----:B------:R-:W-:Y:S03]  /*2c3b0*/  HMMA.16816.F32 R32, R40, R54, R32 ;  /* 0x000000362820723c */ /* 0x000fe60000001820 */
[-CC-:B------:R-:W-:Y:S01]  /*2c3c0*/  FFMA.FTZ R0, R230, R36.reuse, -R67.reuse ;  /* 0x00000024e6007223 */ /* 0x180fe20000010843 */
[----:B-1----:R-:W-:Y:S01]  /*2c3d0*/  FFMA.FTZ R56, R226, R36, -R67 ;  /* 0x00000024e2387223 */ /* 0x002fe20000010843 */
[----:B------:R-:W-:Y:S01]  /*2c3e0*/  FADD.FTZ R57, R117, R57 ;  /* 0x0000003975397221 */ /* 0x000fe20000010000 */
[----:B---3--:R-:W-:Y:S01]  /*2c3f0*/  F2FP.F16.F32.PACK_AB R40, R69, R120 ;  /* 0x000000784528723e */ /* 0x008fe200000000ff */
[----:B------:R1:W-:Y:S01]  /*2c400*/  MUFU.EX2 R61, R0 ;  /* 0x00000000003d7308 */ /* 0x0003e20000000800 */
[----:B------:R-:W-:Y:S02]  /*2c410*/  F2FP.F16.F32.PACK_AB R41, R66, R68 ;  /* 0x000000444229723e */ /* 0x000fe400000000ff */
[----:B------:R-:W-:Y:S07]  /*2c420*/  F2FP.F16.F32.PACK_AB R42, R62, R63 ;  /* 0x0000003f3e2a723e */ /* 0x000fee00000000ff */
[----:B------:R2:W3:Y:S01]  /*2c430*/  MUFU.EX2 R114, R56 ;  /* 0x0000003800727308 */ /* 0x0004e20000000800 */
[----:B-1----:R-:W-:Y:S01]  /*2c440*/  FADD.FTZ R0, R107, R57 ;  /* 0x000000396b007221 */ /* 0x002fe20000010000 */
[----:B--2---:R-:W-:Y:S01]  /*2c450*/  FADD.FTZ R56, R119, R58 ;  /* 0x0000003a77387221 */ /* 0x004fe20000010000 */
[----:B---3--:R-:W-:Y:S03]  /*2c460*/  F2FP.F16.F32.PACK_AB R43, R61, R114 ;  /* 0x000000723d2b723e */ /* 0x008fe600000000ff */
        /* <DEDUP_REMOVED lines=28> */
[----:B------:R2:W4:Y:S01]  /*2c630*/  MUFU.EX2 R47, R0 ;  /* 0x00000000002f7308 */ /* 0x0005220000000800 */
[C---:B-1----:R-:W-:Y:S03]  /*2c640*/  HMMA.16816.F32 R20, R40.reuse, R52, R20 ;  /* 0x000000342814723c */ /* 0x042fe60000001814 */
[----:B---3--:R-:W-:Y:S01]  /*2c650*/  FADD.FTZ R44, R93, R45 ;  /* 0x0000002d5d2c7221 */ /* 0x008fe20000010000 */
[----:B------:R-:W-:Y:S04]  /*2c660*/  FADD.FTZ R45, R94, R46 ;  /* 0x0000002e5e2d7221 */ /* 0x000fe80000010000 */
[C---:B------:R-:W-:Y:S01]  /*2c670*/  HMMA.16816.F32 R24, R40.reuse, R54, R24 ;  /* 0x000000362818723c */ /* 0x040fe20000001818 */
[----:B------:R-:W-:Y:S02]  /*2c680*/  MUFU.EX2 R46, R220 ;  /* 0x000000dc002e7308 */ /* 0x000fe40000000800 */
[----:B--2---:R-:W-:Y:S01]  /*2c690*/  FADD.FTZ R0, R96, R44 ;  /* 0x0000002c60007221 */ /* 0x004fe20000010000 */
[-CC-:B------:R-:W-:Y:S01]  /*2c6a0*/  FFMA.FTZ R44, R38, R36.reuse, -R67.reuse ;  /* 0x00000024262c7223 */ /* 0x180fe20000010843 */
[----:B------:R-:W-:Y:S01]  /*2c6b0*/  FFMA.FTZ R67, R39, R36, -R67 ;  /* 0x0000002427437223 */ /* 0x000fe20000010843 */
[----:B------:R-:W-:Y:S05]  /*2c6c0*/  FADD.FTZ R36, R98, R45 ;  /* 0x0000002d62247221 */ /* 0x000fea0000010000 */
[----:B------:R-:W1:Y:S01]  /*2c6d0*/  MUFU.EX2 R39, R167 ;  /* 0x000000a700277308 */ /* 0x000e620000000800 */
[C---:B------:R-:W-:Y:S09]  /*2c6e0*/  HMMA.16816.F32 R28, R40.reuse, R56, R28 ;  /* 0x00000038281c723c */ /* 0x040ff2000000181c */
[----:B------:R-:W-:Y:S01]  /*2c6f0*/  MUFU.EX2 R67, R67 ;  /* 0x0000004300437308 */ /* 0x000fe20000000800 */
[----:B------:R-:W-:Y:S01]  /*2c700*/  FADD.FTZ R38, R95, R0 ;  /* 0x000000005f267221 */ /* 0x000fe20000010000 */
[----:B------:R-:W-:Y:S01]  /*2c710*/  FADD.FTZ R0, R168, R36 ;  /* 0x00000024a8007221 */ /* 0x000fe20000010000 */
[----:B----4-:R-:W-:Y:S07]  /*2c720*/  F2FP.F16.F32.PACK_AB R137, R47, R48 ;  /* 0x000000302f89723e */ /* 0x010fee00000000ff */
[----:B------:R-:W2:Y:S01]  /*2c730*/  MUFU.EX2 R44, R44 ;  /* 0x0000002c002c7308 */ /* 0x000ea20000000800 */
[----:B------:R-:W-:Y:S03]  /*2c740*/  HMMA.16816.F32 R32, R40, R58, R32 ;  /* 0x0000003a2820723c */ /* 0x000fe60000001820 */
[----:B------:R-:W-:Y:S01]  /*2c750*/  FADD.FTZ R36, R97, R38 ;  /* 0x0000002661247221 */ /* 0x000fe20000010000 */
[----:B------:R-:W-:Y:S01]  /*2c760*/  FADD.FTZ R38, R86, R0 ;  /* 0x0000000056267221 */ /* 0x000fe20000010000 */
[----:B-1----:R-:W-:Y:S01]  /*2c770*/  F2FP.F16.F32.PACK_AB R138, R39, R46 ;  /* 0x0000002e278a723e */ /* 0x002fe200000000ff */
[----:B------:R-:W-:Y:S02]  /*2c780*/  IMAD.MOV.U32 R220, RZ, RZ, R166 ;  /* 0x000000ffffdc7224 */ /* 0x000fe400078e00a6 */
[----:B------:R-:W-:Y:S01]  /*2c790*/  FADD.FTZ R0, R87, R36 ;  /* 0x0000002457007221 */ /* 0x000fe20000010000 */
[----:B------:R-:W-:Y:S03]  /*2c7a0*/  FADD.FTZ R36, R89, R38 ;  /* 0x0000002659247221 */ /* 0x000fe60000010000 */
[----:B------:R-:W-:Y:S01]  /*2c7b0*/  FADD.FTZ R0, R88, R0 ;  /* 0x0000000058007221 */ /* 0x000fe20000010000 */
[----:B------:R-:W-:Y:S01]  /*2c7c0*/  FADD.FTZ R36, R164, R36 ;  /* 0x00000024a4247221 */ /* 0x000fe20000010000 */
[----:B--2---:R-:W-:Y:S02]  /*2c7d0*/  F2FP.F16.F32.PACK_AB R139, R67, R44 ;  /* 0x0000002c438b723e */ /* 0x004fe400000000ff */
[----:B------:R-:W-:Y:S01]  /*2c7e0*/  ISETP.GT.AND P0, PT, R172, R220, PT ;  /* 0x000000dcac00720c */ /* 0x000fe20003f04270 */
[----:B------:R-:W-:Y:S01]  /*2c7f0*/  FADD.FTZ R36, R92, R36 ;  /* 0x000000245c247221 */ /* 0x000fe20000010000 */
[----:B------:R-:W-:Y:S02]  /*2c800*/  VIADD R172, R172, 0xffffffff ;  /* 0xffffffffacac7836 */ /* 0x000fe40000000000 */
[----:B------:R-:W-:Y:S01]  /*2c810*/  FADD.FTZ R0, R91, R0 ;  /* 0x000000005b007221 */ /* 0x000fe20000010000 */
[----:B------:R-:W-:Y:S01]  /*2c820*/  IMAD.MOV.U32 R92, RZ, RZ, R2 ;  /* 0x000000ffff5c7224 */ /* 0x000fe200078e0002 */
[C---:B------:R-:W-:Y:S05]  /*2c830*/  HMMA.16816.F32 R164, R136.reuse, R160, R4 ;  /* 0x000000a088a4723c */ /* 0x040fea0000001804 */
[----:B------:R-:W-:Y:S01]  /*2c840*/  FADD.FTZ R4, R84, R36 ;  /* 0x0000002454047221 */ /* 0x000fe20000010000 */
[----:B------:R-:W-:Y:S01]  /*2c850*/  FADD.FTZ R0, R90, R0 ;  /* 0x000000005a007221 */ /* 0x000fe20000010000 */
[----:B------:R-:W-:Y:S01]  /*2c860*/  IMAD.MOV.U32 R2, RZ, RZ, R37 ;  /* 0x000000ffff027224 */ /* 0x000fe200078e0025 */
        /* <DEDUP_REMOVED lines=44> */
.L_x_7847:
        /* <DEDUP_REMOVED lines=14> */
.L_x_7862:
        /* <DEDUP_REMOVED lines=150> */
.L_x_7857:
[----:B------:R-:W-:Y:S05]  /*2d570*/  BSYNC.RECONVERGENT B0 ;  /* 0x0000000000007941 */ /* 0x000fea0003800200 */
.L_x_7856:
        /* <DEDUP_REMOVED lines=14> */
[----:B-1---5:R-:W-:Y:S05]  /*2d660*/  @P0 RET.REL.NODEC R4 `(_ZN5flash24flash_fwd_splitkv_kernelI23Flash_fwd_kernel_traitsILi64ELi64ELi256ELi4ELb0ELb0EN7cutlass6half_tE19Flash_kernel_traitsILi64ELi64ELi256ELi4ES3_EELb0ELb1ELb0ELb0ELb1ELb1ELb1ELb1EEEvNS_16Flash_fwd_paramsE) ;  /* 0xfffffd2804640950 */ /* 0x022fea0003c3ffff */
[----:B------:R1:W-:Y:S02]  /*2d670*/  ST.E.128 desc[UR4][R2.64+0x3800], R16 ;  /* 0x0038001002007985 */ /* 0x0003e4000c101d04 */
[----:B-1----:R-:W-:Y:S02]  /*2d680*/  MOV R2, R0 ;  /* 0x0000000000027202 */ /* 0x002fe40000000f00 */
[----:B------:R-:W-:-:S04]  /*2d690*/  MOV R3, 0x0 ;  /* 0x0000000000037802 */ /* 0x000fc80000000f00 */
[----:B------:R-:W-:Y:S05]  /*2d6a0*/  RET.REL.NODEC R2 `(_ZN5flash24flash_fwd_splitkv_kernelI23Flash_fwd_kernel_traitsILi64ELi64ELi256ELi4ELb0ELb0EN7cutlass6half_tE19Flash_kernel_traitsILi64ELi64ELi256ELi4ES3_EELb0ELb1ELb0ELb0ELb1ELb1ELb1ELb1EEEvNS_16Flash_fwd_paramsE) ;  /* 0xfffffd2802547950 */ /* 0x000fea0003c3ffff */
.L_x_7855:
[----:B-1----:R-:W-:Y:S01]  /*2d6b0*/  IMAD.MOV.U32 R0, RZ, RZ, 0x2 ;  /* 0x00000002ff007424 */ /* 0x002fe200078e00ff */
[----:B-----5:R-:W-:Y:S01]  /*2d6c0*/  MOV R2, R9 ;  /* 0x0000000900027202 */ /* 0x020fe20000000f00 */
[----:B------:R-:W-:Y:S01]  /*2d6d0*/  IMAD.MOV.U32 R4, RZ, RZ, -0x1 ;  /* 0xffffffffff047424 */ /* 0x000fe200078e00ff */
[----:B------:R-:W-:-:S07]  /*2d6e0*/  MOV R3, 0x1f ;  /* 0x0000001f00037802 */ /* 0x000fce0000000f00 */
[----:B--2---:R-:W-:Y:S05]  /*2d6f0*/  WARPSYNC.COLLECTIVE R4, `(.L_x_7858) ;  /* 0x0000000004087348 */ /* 0x004fea0003c00000 */
[----:B------:R1:W3:Y:S02]  /*2d700*/  SHFL.BFLY P0, R0, R2, R0, R3 ;  /* 0x0c00000002007389 */ /* 0x0002e40000000003 */
[----:B-123--:R-:W-:Y:S05]  /*2d710*/  ENDCOLLECTIVE ;  /* 0x000000000000791b */ /* 0x00efea0003800000 */
.L_x_7858:
[----:B------:R-:W-:Y:S02]  /*2d720*/  MOV R5, R0 ;  /* 0x0000000000057202 */ /* 0x000fe40000000f00 */
[----:B------:R-:W-:-:S03]  /*2d730*/  MOV R0, 0x1 ;  /* 0x0000000100007802 */ /* 0x000fc60000000f00 */
[----:B------:R-:W-:-:S04]  /*2d740*/  FADD.FTZ R5, R5, R9 ;  /* 0x0000000905057221 */ /* 0x000fc80000010000 */
[----:B------:R-:W-:-:S07]  /*2d750*/  IMAD.MOV.U32 R2, RZ, RZ, R5 ;  /* 0x000000ffff027224 */ /* 0x000fce00078e0005 */
[----:B------:R-:W-:Y:S05]  /*2d760*/  WARPSYNC.COLLECTIVE R4, `(.L_x_7859) ;  /* 0x0000000004087348 */ /* 0x000fea0003c00000 */
[----:B------:R1:W2:Y:S02]  /*2d770*/  SHFL.BFLY P0, R0, R2, R0, R3 ;  /* 0x0c00000002007389 */ /* 0x0002a40000000003 */
[----:B-12---:R-:W-:Y:S05]  /*2d780*/  ENDCOLLECTIVE ;  /* 0x000000000000791b */ /* 0x006fea0003800000 */
.L_x_7859:
[----:B------:R-:W-:Y:S01]  /*2d790*/  IMAD.MOV.U32 R10, RZ, RZ, R0 ;  /* 0x000000ffff0a7224 */ /* 0x000fe200078e0000 */
[----:B------:R-:W-:Y:S02]  /*2d7a0*/  MOV R0, 0x2 ;  /* 0x0000000200007802 */ /* 0x000fe40000000f00 */
[----:B------:R-:W-:Y:S01]  /*2d7b0*/  MOV R2, R8 ;  /* 0x0000000800027202 */ /* 0x000fe20000000f00 */
[----:B------:R-:W-:-:S07]  /*2d7c0*/  FADD.FTZ R10, R5, R10 ;  /* 0x0000000a050a7221 */ /* 0x000fce0000010000 */
[----:B------:R-:W-:Y:S05]  /*2d7d0*/  WARPSYNC.COLLECTIVE R4, `(.L_x_7860) ;  /* 0x0000000004087348 */ /* 0x000fea0003c00000 */
[----:B------:R1:W2:Y:S02]  /*2d7e0*/  SHFL.BFLY P0, R0, R2, R0, R3 ;  /* 0x0c00000002007389 */ /* 0x0002a40000000003 */
[----:B-12---:R-:W-:Y:S05]  /*2d7f0*/  ENDCOLLECTIVE ;  /* 0x000000000000791b */ /* 0x006fea0003800000 */
.L_x_7860:
[----:B------:R-:W-:Y:S01]  /*2d800*/  IMAD.MOV.U32 R2, RZ, RZ, R0 ;  /* 0x000000ffff027224 */ /* 0x000fe200078e0000 */
[----:B------:R-:W-:-:S03]  /*2d810*/  MOV R0, 0x1 ;  /* 0x0000000100007802 */ /* 0x000fc60000000f00 */
[----:B------:R-:W-:-:S07]  /*2d820*/  FADD.FTZ R2, R2, R8 ;  /* 0x0000000802027221 */ /* 0x000fce0000010000 */
[----:B------:R-:W-:Y:S05]  /*2d830*/  WARPSYNC.COLLECTIVE R4, `(.L_x_7861) ;  /* 0x0000000004087348 */ /* 0x000fea0003c00000 */
[----:B------:R1:W2:Y:S02]  /*2d840*/  SHFL.BFLY P0, R0, R2, R0, R3 ;  /* 0x0c00000002007389 */ /* 0x0002a40000000003 */
[----:B-12---:R-:W-:Y:S05]  /*2d850*/  ENDCOLLECTIVE ;  /* 0x000000000000791b */ /* 0x006fea0003800000 */
.L_x_7861:
[----:B------:R-:W-:Y:S01]  /*2d860*/  MOV R11, R0 ;  /* 0x00000000000b7202 */ /* 0x000fe20000000f00 */
[----:B------:R-:W-:Y:S06]  /*2d870*/  BRA `(.L_x_7862) ;  /* 0xfffffff000e47947 */ /* 0x000fec000383ffff */
.L_x_7863:
        /* <DEDUP_REMOVED lines=16> */
.L_x_14769:


//--------------------- .text._ZN5flash24flash_fwd_splitkv_kernelI23Flash_fwd_kernel_traitsILi64ELi64ELi256ELi4ELb0ELb0EN7cutlass6half_tE19Flash_kernel_traitsILi64ELi64ELi256ELi4ES3_EELb0ELb1ELb1ELb0ELb0ELb0ELb1ELb1EEEvNS_16Flash_fwd_paramsE --------------------------
	.section	.text._ZN5flash24flash_fwd_splitkv_kernelI23Flash_fwd_kernel_traitsILi64ELi64ELi256ELi4ELb0ELb0EN7cutlass6half_tE19Flash_kernel_traitsILi64ELi64ELi256ELi4ES3_EELb0ELb1ELb1ELb0ELb0ELb0ELb1ELb1EEEvNS_16Flash_fwd_paramsE,"ax",@progbits
	.align	128
        .global         _ZN5flash24flash_fwd_splitkv_kernelI23Flash_fwd_kernel_traitsILi64ELi64ELi256ELi4ELb0ELb0EN7cutlass6half_tE19Flash_kernel_traitsILi64ELi64ELi256ELi4ES3_EELb0ELb1ELb1ELb0ELb0ELb0ELb1ELb1EEEvNS_16Flash_fwd_paramsE
        .type           _ZN5flash24flash_fwd_splitkv_kernelI23Flash_fwd_kernel_traitsILi64ELi64ELi256ELi4ELb0ELb0EN7cutlass6half_tE19Flash_kernel_traitsILi64ELi64ELi256ELi4ES3_EELb0ELb1ELb1ELb0ELb0ELb0ELb1ELb1EEEvNS_16Flash_fwd_paramsE,@function
        .size           _ZN5flash24flash_fwd_splitkv_kernelI23Flash_fwd_kernel_traitsILi64ELi64ELi256ELi4ELb0ELb0EN7cutlass6half_tE19Flash_kernel_traitsILi64ELi64ELi256ELi4ES3_EELb0ELb1ELb1ELb0ELb0ELb0ELb1ELb1EEEvNS_16Flash_fwd_paramsE,(.L_x_14770 - _ZN5flash24flash_fwd_splitkv_kernelI23Flash_fwd_kernel_traitsILi64ELi64ELi256ELi4ELb0ELb0EN7cutlass6half_tE19Flash_kernel_traitsILi64ELi64ELi256ELi4ES3_EELb0ELb1ELb1ELb0ELb0ELb0ELb1ELb1EEEvNS_16Flash_fwd_paramsE)
        .other          _ZN5flash24flash_fwd_splitkv_kernelI23Flash_fwd_kernel_traitsILi64ELi64ELi256ELi4ELb0ELb0EN7cutlass6half_tE19Flash_kernel_traitsILi64ELi64ELi256ELi4ES3_EELb0ELb1ELb1ELb0ELb0ELb0ELb1ELb1EEEvNS_16Flash_fwd_paramsE,@"STO_CUDA_ENTRY STV_DEFAULT"
_ZN5flash24flash_fwd_splitkv_kernelI23Flash_fwd_kernel_traitsILi64ELi64ELi256ELi4ELb0ELb0EN7cutlass6half_tE19Flash_kernel_traitsILi64ELi64ELi256ELi4ES3_EELb0ELb1ELb1ELb0ELb0ELb0ELb1ELb1EEEvNS_16Flash_fwd_paramsE:
.text._ZN5flash24flash_fwd_splitkv_kernelI23Flash_fwd_kernel_traitsILi64ELi64ELi256ELi4ELb0ELb0EN7cutlass6half_tE19Flash_kernel_traitsILi64ELi64ELi256ELi4ES3_EELb0ELb1ELb1ELb0ELb0ELb0ELb1ELb1EEEvNS_16Flash_fwd_paramsE:
        /* <DEDUP_REMOVED lines=30> */
[----:B------:R-:W-:Y:S05]  /*01e0*/  CALL.REL.NOINC `($_ZN5flash24flash_fwd_splitkv_kernelI23Flash_fwd_kernel_traitsILi64ELi64ELi256ELi4ELb0ELb0EN7cutlass6half_tE19Flash_kernel_traitsILi64ELi64ELi256ELi4ES3_EELb0ELb1ELb1ELb0ELb0ELb0ELb1ELb1EEEvNS_16Flash_fwd_paramsE$_ZN5flash30compute_attn_1rowblock_splitkvI23Flash_fwd_kernel_traitsILi64ELi64ELi256ELi4ELb0ELb0EN7cutlass6half_tE19Flash_kernel_traitsILi64ELi64ELi256ELi4ES3_EELb0ELb1ELb1ELb0ELb0ELb0ELb1ELb1ENS_16Flash_fwd_paramsEEEvRKT8_iiiii) ;  /* 0x0000000000087944 */ /* 0x000fea0003c00000 */
[----:B------:R-:W-:Y:S05]  /*01f0*/  BSYNC.RECONVERGENT B3 ;  /* 0x0000000000037941 */ /* 0x000fea0003800200 */
.L_x_7864:
[----:B------:R-:W-:Y:S05]  /*0200*/  EXIT ;  /* 0x000000000000794d */ /* 0x000fea0003800000 */
        .type           $_ZN5flash24flash_fwd_splitkv_kernelI23Flash_fwd_kernel_traitsILi64ELi64ELi256ELi4ELb0ELb0EN7cutlass6half_tE19Flash_kernel_traitsILi64ELi64ELi256ELi4ES3_EELb0ELb1ELb1ELb0ELb0ELb0ELb1ELb1EEEvNS_16Flash_fwd_paramsE$_ZN5flash30compute_attn_1rowblock_splitkvI23Flash_fwd_kernel_traitsILi64ELi64ELi256ELi4ELb0ELb0EN7cutlass6half_tE19Flash_kernel_traitsILi64ELi64ELi256ELi4ES3_EELb0ELb1ELb1ELb0ELb0ELb0ELb1ELb1ENS_16Flash_fwd_paramsEEEvRKT8_iiiii,@function
        .size           $_ZN5flash24flash_fwd_splitkv_kernelI23Flash_fwd_kernel_traitsILi64ELi64ELi256ELi4ELb0ELb0EN7cutlass6half_tE19Flash_kernel_traitsILi64ELi64ELi256ELi4ES3_EELb0ELb1ELb1ELb0ELb0ELb0ELb1ELb1EEEvNS_16Flash_fwd_paramsE$_ZN5flash30compute_attn_1rowblock_splitkvI23Flash_fwd_kernel_traitsILi64ELi64ELi256ELi4ELb0ELb0EN7cutlass6half_tE19Flash_kernel_traitsILi64ELi64ELi256ELi4ES3_EELb0ELb1ELb1ELb0ELb0ELb0ELb1ELb1ENS_16Flash_fwd_paramsEEEvRKT8_iiiii,(.L_x_14770 - $_ZN5flash24flash_fwd_splitkv_kernelI23Flash_fwd_kernel_traitsILi64ELi64ELi256ELi4ELb0ELb0EN7cutlass6half_tE19Flash_kernel_traitsILi64ELi64ELi256ELi4ES3_EELb0ELb1ELb1ELb0ELb0ELb0ELb1ELb1EEEvNS_16Flash_fwd_paramsE$_ZN5flash30compute_attn_1rowblock_splitkvI23Flash_fwd_kernel_traitsILi64ELi64ELi256ELi4ELb0ELb0EN7cutlass6half_tE19Flash_kernel_traitsILi64ELi64ELi256ELi4ES3_EELb0ELb1ELb1ELb0ELb0ELb0ELb1ELb1ENS_16Flash_fwd_paramsEEEvRKT8_iiiii)
$_ZN5flash24flash_fwd_splitkv_kernelI23Flash_fwd_kernel_traitsILi64ELi64ELi256ELi4ELb0ELb0EN7cutlass6half_tE19Flash_kernel_traitsILi64ELi64ELi256ELi4ES3_EELb0ELb1ELb1ELb0ELb0ELb0ELb1ELb1EEEvNS_16Flash_fwd_paramsE$_ZN5flash30compute_attn_1rowblock_splitkvI23Flash_fwd_kernel_traitsILi64ELi64ELi256ELi4ELb0ELb0EN7cutlass6half_tE19Flash_kernel_traitsILi64ELi64ELi256ELi4ES3_EELb0ELb1ELb1ELb0ELb0ELb0ELb1ELb1ENS_16Flash_fwd_paramsEEEvRKT8_iiiii:
        /* <DEDUP_REMOVED lines=38> */
.L_x_7866:
[----:B------:R-:W-:Y:S05]  /*0470*/  BSYNC.RECONVERGENT B0 ;  /* 0x0000000000007941 */ /* 0x000fea0003800200 */
.L_x_7865:
[----:B------:R-:W-:Y:S04]  /*0480*/  BSSY.RECONVERGENT B0, `(.L_x_7867) ;  /* 0x0000007000007945 */ /* 0x000fe80003800200 */
[----:B------:R-:W-:Y:S05]  /*0490*/  @!P3 BRA `(.L_x_7868) ;  /* 0x000000000014b947 */ /* 0x000fea0003800000 */
[----:B------:R-:W2:Y:S02]  /*04a0*/  LD.E.U8 R2, desc[UR4][R164.64+0x1b2] ;  /* 0x0001b204a4027980 */ /* 0x000ea4000c101100 */
[----:B--2---:R-:W-:-:S13]  /*04b0*/  ISETP.NE.AND P1, PT, R2, RZ, PT ;  /* 0x000000ff0200720c */ /* 0x004fda0003f25270 */
[----:B-----5:R-:W2:Y:S02]  /*04c0*/  @P1 LD.E R57, desc[UR4][R12.64+0x4] ;  /* 0x000004040c391980 */ /* 0x020ea4000c101900 */
[----:B--2---:R-:W-:-:S06]  /*04d0*/  @P1 IADD3 R57, PT, PT, R57, -R11, RZ ;  /* 0x8000000b39391210 */ /* 0x004fcc0007ffe0ff */
[----:B------:R2:W5:Y:S02]  /*04e0*/  @!P1 LD.E R57, desc[UR4][R12.64] ;  /* 0x000000040c399980 */ /* 0x000564000c101900 */
.L_x_7868:
[----:B------:R-:W-:Y:S05]  /*04f0*/  BSYNC.RECONVERGENT B0 ;  /* 0x0000000000007941 */ /* 0x000fea0003800200 */
.L_x_7867:
        /* <DEDUP_REMOVED lines=9> */
.L_x_7870:
[----:B------:R-:W3:Y:S01]  /*0590*/  LD.E.64 R2, desc[UR4][R164.64+0x108] ;  /* 0x00010804a4027980 */ /* 0x000ee2000c101b00 */
[----:B------:R-:W-:Y:S01]  /*05a0*/  BSSY.RECONVERGENT B0, `(.L_x_7872) ;  /* 0x0000006000007945 */ /* 0x000fe20003800200 */
[----:B------:R-:W-:Y:S01]  /*05b0*/  IMAD.MOV.U32 R50, RZ, RZ, RZ ;  /* 0x000000ffff327224 */ /* 0x000fe200078e00ff */
[----:B---3--:R-:W-:-:S04]  /*05c0*/  ISETP.NE.U32.AND P0, PT, R2, RZ, PT ;  /* 0x000000ff0200720c */ /* 0x008fc80003f05070 */
[----:B------:R-:W-:-:S13]  /*05d0*/  ISETP.NE.AND.EX P0, PT, R3, RZ, PT, P0 ;  /* 0x000000ff0300720c */ /* 0x000fda0003f05300 */
[----:B------:R-:W-:Y:S05]  /*05e0*/  @!P0 BRA `(.L_x_7873) ;  /* 0x0000000000048947 */ /* 0x000fea0003800000 */
[----:B------:R3:W5:Y:S02]  /*05f0*/  LD.E R50, desc[UR4][R164.64+0xbc] ;  /* 0x0000bc04a4327980 */ /* 0x000764000c101900 */
.L_x_7873:
[----:B------:R-:W-:Y:S05]  /*0600*/  BSYNC.RECONVERGENT B0 ;  /* 0x0000000000007941 */ /* 0x000fea0003800200 */
.L_x_7872:
[----:B-----5:R-:W-:Y:S02]  /*0610*/  IADD3 R50, PT, PT, R57, R50, RZ ;  /* 0x0000003239327210 */ /* 0x020fe40007ffe0ff */
.L_x_7871:
[----:B------:R-:W-:Y:S05]  /*0620*/  BSYNC.RECONVERGENT B1 ;  /* 0x0000000000017941 */ /* 0x000fea0003800200 */
.L_x_7869:
[----:B------:R-:W-:Y:S01]  /*0630*/  IMAD.SHL.U32 R61, R233, 0x40, RZ ;  /* 0x00000040e93d7824 */ /* 0x000fe200078e00ff */
[----:B------:R-:W-:Y:S01]  /*0640*/  MOV R2, R232 ;  /* 0x000000e800027202 */ /* 0x000fe20000000f00 */
[----:B------:R-:W-:-:S03]  /*0650*/  IMAD.MOV.U32 R3, RZ, RZ, 0x0 ;  /* 0x00000000ff037424 */ /* 0x000fc600078e00ff */
[----:B------:R-:W-:-:S13]  /*0660*/  ISETP.GT.AND P0, PT, R235, R61, PT ;  /* 0x0000003deb00720c */ /* 0x000fda0003f04270 */
[----:B-123--:R-:W-:Y:S05]  /*0670*/  @!P0 RET.REL.NODEC R2 `(_ZN5flash24flash_fwd_splitkv_kernelI23Flash_fwd_kernel_traitsILi64ELi64ELi256ELi4ELb0ELb0EN7cutlass6half_tE19Flash_kernel_traitsILi64ELi64ELi256ELi4ES3_EELb0ELb1ELb1ELb0ELb0ELb0ELb1ELb1EEEvNS_16Flash_fwd_paramsE) ;  /* 0xfffffff802608950 */ /* 0x00efea0003c3ffff */
        /* <DEDUP_REMOVED lines=126> */
[----:B-1----:R-:W-:Y:S05]  /*0e60*/  @P6 RET.REL.NODEC R2 `(_ZN5flash24flash_fwd_splitkv_kernelI23Flash_fwd_kernel_traitsILi64ELi64ELi256ELi4ELb0ELb0EN7cutlass6half_tE19Flash_kernel_traitsILi64ELi64ELi256ELi4ES3_EELb0ELb1ELb1ELb0ELb0ELb0ELb1ELb1EEEvNS_16Flash_fwd_paramsE) ;  /* 0xfffffff002646950 */ /* 0x002fea0003c3ffff */
[----:B------:R-:W-:Y:S02]  /*0e70*/  MOV R0, 0xff800000 ;  /* 0xff80000000007802 */ /* 0x000fe40000000f00 */
[----:B------:R-:W-:-:S03]  /*0e80*/  MOV R233, 0x0 ;  /* 0x0000000000e97802 */ /* 0x000fc60000000f00 */
[----:B------:R1:W-:Y:S02]  /*0e90*/  ST.E desc[UR4][R12.64+0xe0], R0 ;  /* 0x0000e0000c007985 */ /* 0x0003e4000c101904 */
[----:B-1----:R-:W-:Y:S05]  /*0ea0*/  RET.REL.NODEC R232 `(_ZN5flash24flash_fwd_splitkv_kernelI23Flash_fwd_kernel_traitsILi64ELi64ELi256ELi4ELb0ELb0EN7cutlass6half_tE19Flash_kernel_traitsILi64ELi64ELi256ELi4ES3_EELb0ELb1ELb1ELb0ELb0ELb0ELb1ELb1EEEvNS_16Flash_fwd_paramsE) ;  /* 0xfffffff0e8547950 */ /* 0x002fea0003c3ffff */
.L_x_7874:
        /* <DEDUP_REMOVED lines=105> */
.L_x_7876:
        /* <DEDUP_REMOVED lines=31> */
[----:B------:R-:W-:Y:S01]  /*1730*/  @!P1 IMAD.IADD R4, R4, 0x1, -R3 ;  /* 0x0000000104049824 */ /* 0x000fe200078e0a03 */
[----:B------:R-:W-:Y:S01]  /*1740*/  @!P2 SHF.R.S32.HI R2, RZ, 0x1f, R9 ;  /* 0x0000001fff02a819 */ /* 0x000fe20000011409 */
[----:B------:R-:W-:-:S03]  /*1750*/  @!P2 IMAD.WIDE.U32 R16, R12, R9, R16 ;  /* 0x000000090c10a225 */ /* 0x000fc600078e0010 */
[----:B------:R-:W-:Y:S02]  /*1760*/  ISETP.GE.U32.AND P5, PT, R4, R3, PT ;  /* 0x000000030400720c */ /* 0x000fe40003fa6070 */
[----:B------:R-:W-:Y:S01]  /*1770*/  LOP3.LUT R3, R236, R0, RZ, 0x3c, !PT ;  /* 0x00000000ec037212 */ /* 0x000fe200078e3cff */
[----:B------:R-:W-:Y:S01]  /*1780*/  @!P2 IMAD R5, R12, R2, R5 ;  /* 0x000000020c05a224 */ /* 0x000fe200078e0205 */
[----:B------:R-:W-:Y:S01]  /*1790*/  ISETP.NE.AND P3, PT, R0, RZ, PT ;  /* 0x000000ff0000720c */ /* 0x000fe20003f65270 */
[-C--:B------:R-:W-:Y:S01]  /*17a0*/  @P2 IMAD R2, R225, R6.reuse, RZ ;  /* 0x00000006e1022224 */ /* 0x080fe200078e02ff */
[----:B------:R-:W-:Y:S01]  /*17b0*/  ISETP.GE.AND P0, PT, R3, RZ, PT ;  /* 0x000000ff0300720c */ /* 0x000fe20003f06270 */
[----:B------:R-:W-:Y:S01]  /*17c0*/  @P2 IMAD.WIDE.U32 R12, R224, R6, RZ ;  /* 0x00000006e00c2225 */ /* 0x000fe200078e00ff */
[----:B------:R-:W-:Y:S02]  /*17d0*/  @!P2 IADD3 R5, PT, PT, R17, R5, RZ ;  /* 0x000000051105a210 */ /* 0x000fe40007ffe0ff */
[----:B------:R-:W-:Y:S01]  /*17e0*/  @!P2 MOV R6, R16 ;  /* 0x000000100006a202 */ /* 0x000fe20000000f00 */
[----:B------:R-:W-:Y:S01]  /*17f0*/  @P2 IMAD.IADD R5, R13, 0x1, R2 ;  /* 0x000000010d052824 */ /* 0x000fe200078e0202 */
[----:B------:R-:W-:-:S02]  /*1800*/  LEA R16, R45, 0xffffff00, 0x8 ;  /* 0xffffff002d107811 */ /* 0x000fc400078e40ff */
[----:B------:R-:W-:Y:S02]  /*1810*/  @P2 MOV R6, R12 ;  /* 0x0000000c00062202 */ /* 0x000fe40000000f00 */
[----:B------:R-:W-:Y:S01]  /*1820*/  @!P1 IADD3 R8, PT, PT, R8, 0x1, RZ ;  /* 0x0000000108089810 */ /* 0x000fe20007ffe0ff */
[----:B------:R-:W-:Y:S01]  /*1830*/  @!P2 IMAD R3, R227, R10, RZ ;  /* 0x0000000ae303a224 */ /* 0x000fe200078e02ff */
[----:B------:R-:W-:Y:S01]  /*1840*/  @!P2 SHF.R.S32.HI R2, RZ, 0x1f, R10 ;  /* 0x0000001fff02a819 */ /* 0x000fe2000001140a */
[----:B------:R-:W-:Y:S01]  /*1850*/  IMAD R4, R225, R16, RZ ;  /* 0x00000010e1047224 */ /* 0x000fe200078e02ff */
[----:B------:R-:W-:Y:S01]  /*1860*/  SHF.R.S32.HI R13, RZ, 0x1f, R16 ;  /* 0x0000001fff0d7819 */ /* 0x000fe20000011410 */
[----:B------:R-:W-:Y:S01]  /*1870*/  IMAD.MOV.U32 R22, RZ, RZ, R6 ;  /* 0x000000ffff167224 */ /* 0x000fe200078e0006 */
[----:B------:R-:W-:Y:S02]  /*1880*/  MOV R23, R5 ;  /* 0x0000000500177202 */ /* 0x000fe40000000f00 */
[----:B------:R-:W-:Y:S01]  /*1890*/  @P5 IADD3 R8, PT, PT, R8, 0x1, RZ ;  /* 0x0000000108085810 */ /* 0x000fe20007ffe0ff */
[----:B------:R-:W-:-:S02]  /*18a0*/  @!P2 IMAD R2, R2, R226, R3 ;  /* 0x000000e20202a224 */ /* 0x000fc400078e0203 */
[----:B------:R-:W-:Y:S01]  /*18b0*/  @!P2 IMAD.WIDE.U32 R24, R226, R10, RZ ;  /* 0x0000000ae218a225 */ /* 0x000fe200078e00ff */
[----:B------:R-:W-:Y:S02]  /*18c0*/  @!P0 IADD3 R8, PT, PT, -R8, RZ, RZ ;  /* 0x000000ff08088210 */ /* 0x000fe40007ffe1ff */
[----:B------:R-:W-:Y:S01]  /*18d0*/  @!P3 LOP3.LUT R8, RZ, R0, RZ, 0x33, !PT ;  /* 0x00000000ff08b212 */ /* 0x000fe200078e33ff */
[----:B------:R-:W-:Y:S02]  /*18e0*/  IMAD R4, R13, R224, R4 ;  /* 0x000000e00d047224 */ /* 0x000fe400078e0204 */
[----:B------:R-:W-:Y:S01]  /*18f0*/  IMAD.WIDE.U32 R22, R224, R16, R22 ;  /* 0x00000010e0167225 */ /* 0x000fe200078e0016 */
[----:B------:R-:W-:-:S03]  /*1900*/  SHF.R.S32.HI R5, RZ, 0x1f, R8 ;  /* 0x0000001fff057819 */ /* 0x000fc60000011408 */
[----:B------:R-:W-:Y:S01]  /*1910*/  @!P2 IMAD.IADD R25, R25, 0x1, R2 ;  /* 0x000000011919a824 */ /* 0x000fe200078e0202 */
[----:B------:R-:W-:Y:S01]  /*1920*/  @!P2 SHF.R.S32.HI R2, RZ, 0x1f, R9 ;  /* 0x0000001fff02a819 */ /* 0x000fe20000011409 */
[----:B------:R-:W-:Y:S01]  /*1930*/  IMAD.IADD R23, R23, 0x1, R4 ;  /* 0x0000000117177824 */ /* 0x000fe200078e0204 */
[----:B------:R-:W-:Y:S01]  /*1940*/  @P2 IADD3 R10, PT, PT, R10, R11, RZ ;  /* 0x0000000b0a0a2210 */ /* 0x000fe20007ffe0ff */
[----:B----4-:R-:W-:Y:S02]  /*1950*/  @!P2 IMAD R3, R19, R9, RZ ;  /* 0x000000091303a224 */ /* 0x010fe400078e02ff */
[----:B------:R-:W-:Y:S02]  /*1960*/  IMAD R4, R15, R8, RZ ;  /* 0x000000080f047224 */ /* 0x000fe400078e02ff */
[----:B------:R-:W-:Y:S02]  /*1970*/  @!P2 IMAD R2, R18, R2, R3 ;  /* 0x000000021202a224 */ /* 0x000fe400078e0203 */
[----:B------:R-:W-:-:S02]  /*1980*/  IMAD R5, R14, R5, R4 ;  /* 0x000000050e057224 */ /* 0x000fc400078e0204 */
[----:B------:R-:W-:-:S04]  /*1990*/  @!P2 IMAD.WIDE.U32 R18, R18, R9, R24 ;  /* 0x000000091212a225 */ /* 0x000fc800078e0018 */
[----:B------:R-:W-:Y:S02]  /*19a0*/  @P2 IMAD R4, R227, R10, RZ ;  /* 0x0000000ae3042224 */ /* 0x000fe400078e02ff */
[----:B------:R-:W-:-:S04]  /*19b0*/  IMAD.WIDE.U32 R8, R14, R8, R22 ;  /* 0x000000080e087225 */ /* 0x000fc800078e0016 */
[----:B------:R-:W-:Y:S01]  /*19c0*/  @P2 IMAD.WIDE.U32 R10, R226, R10, RZ ;  /* 0x0000000ae20a2225 */ /* 0x000fe200078e00ff */
[----:B------:R-:W-:Y:S02]  /*19d0*/  @!P2 IADD3 R17, PT, PT, R19, R2, RZ ;  /* 0x000000021311a210 */ /* 0x000fe40007ffe0ff */
[----:B------:R-:W-:Y:S01]  /*19e0*/  MOV R3, R8 ;  /* 0x0000000800037202 */ /* 0x000fe20000000f00 */
[----:B------:R-:W-:Y:S01]  /*19f0*/  IMAD.IADD R2, R9, 0x1, R5 ;  /* 0x0000000109027824 */ /* 0x000fe200078e0205 */
[----:B------:R-:W-:Y:S02]  /*1a00*/  @P2 IADD3 R17, PT, PT, R11, R4, RZ ;  /* 0x000000040b112210 */ /* 0x000fe40007ffe0ff */
[----:B------:R-:W-:Y:S02]  /*1a10*/  @P2 MOV R18, R10 ;  /* 0x0000000a00122202 */ /* 0x000fe40000000f00 */
.L_x_7877:
[----:B------:R-:W-:Y:S05]  /*1a20*/  BSYNC.RECONVERGENT B0 ;  /* 0x0000000000007941 */ /* 0x000fea0003800200 */
.L_x_7875:
        /* <DEDUP_REMOVED lines=34> */
[----:B------:R-:W-:Y:S01]  /*1c50*/  ISETP.GE.AND P1, PT, R18, RZ, PT ;  /* 0x000000ff1200720c */ /* 0x000fe20003f26270 */
[----:B-----5:R-:W-:Y:S01]  /*1c60*/  IMAD R6, R13, R226, RZ ;  /* 0x000000e20d067224 */ /* 0x020fe200078e02ff */
[----:B------:R-:W-:-:S03]  /*1c70*/  ISETP.NE.AND P2, PT, R0, RZ, PT ;  /* 0x000000ff0000720c */ /* 0x000fc60003f45270 */
[----:B------:R-:W-:Y:S01]  /*1c80*/  @P3 IADD3 R20, PT, PT, R20, 0x1, RZ ;  /* 0x0000000114143810 */ /* 0x000fe20007ffe0ff */
[C---:B------:R-:W-:Y:S02]  /*1c90*/  IMAD R17, R16.reuse, R227, R6 ;  /* 0x000000e310117224 */ /* 0x040fe400078e0206 */
[----:B------:R-:W-:Y:S01]  /*1ca0*/  IMAD.WIDE.U32 R30, R16, R226, R30 ;  /* 0x000000e2101e7225 */ /* 0x000fe200078e001e */
[----:B------:R-:W1:Y:S03]  /*1cb0*/  S2R R48, SR_CgaCtaId ;  /* 0x0000000000307919 */ /* 0x000e660000008800 */
[----:B------:R-:W-:Y:S02]  /*1cc0*/  IMAD.MOV.U32 R6, RZ, RZ, R20 ;  /* 0x000000ffff067224 */ /* 0x000fe400078e0014 */
[----:B------:R-:W-:Y:S02]  /*1cd0*/  IMAD.IADD R21, R31, 0x1, R17 ;  /* 0x000000011f157824 */ /* 0x000fe400078e0211 */
[----:B------:R-:W-:Y:S01]  /*1ce0*/  IMAD.MOV.U32 R20, RZ, RZ, R30 ;  /* 0x000000ffff147224 */ /* 0x000fe200078e001e */
[----:B------:R-:W-:-:S02]  /*1cf0*/  @!P1 IADD3 R6, PT, PT, -R6, RZ, RZ ;  /* 0x000000ff06069210 */ /* 0x000fc40007ffe1ff */
[----:B------:R-:W-:-:S04]  /*1d00*/  @!P2 LOP3.LUT R6, RZ, R0, RZ, 0x33, !PT ;  /* 0x00000000ff06a212 */ /* 0x000fc800078e33ff */
[----:B------:R-:W-:Y:S01]  /*1d10*/  SHF.R.S32.HI R0, RZ, 0x1f, R6 ;  /* 0x0000001fff007819 */ /* 0x000fe20000011406 */
[----:B------:R-:W-:Y:S01]  /*1d20*/  IMAD.WIDE.U32 R20, R6, R26, R20 ;  /* 0x0000001a06147225 */ /* 0x000fe200078e0014 */
[----:B------:R-:W-:Y:S02]  /*1d30*/  SHF.R.U32.HI R140, RZ, 0x3, R46 ;  /* 0x00000003ff8c7819 */ /* 0x000fe4000001162e */
[----:B------:R-:W-:-:S03]  /*1d40*/  SHF.R.S32.HI R137, RZ, 0x1f, R236 ;  /* 0x0000001fff897819 */ /* 0x000fc600000114ec */
[----:B------:R-:W-:Y:S02]  /*1d50*/  IMAD R230, R227, R140, RZ ;  /* 0x0000008ce3e67224 */ /* 0x000fe400078e02ff */
[----:B------:R-:W-:Y:S01]  /*1d60*/  IMAD.MOV.U32 R141, RZ, RZ, RZ ;  /* 0x000000ffff8d7224 */ /* 0x000fe200078e00ff */
[----:B------:R-:W-:-:S04]  /*1d70*/  LOP3.LUT R47, R49, 0x1c0, RZ, 0xc0, !PT ;  /* 0x000001c0312f7812 */ /* 0x000fc800078ec0ff */
[----:B------:R-:W-:Y:S01]  /*1d80*/  LOP3.LUT R47, R47, 0x38, R46, 0xf8, !PT ;  /* 0x000000382f2f7812 */ /* 0x000fe200078ef82e */
[----:B------:R-:W-:Y:S01]  /*1d90*/  IMAD R228, R225, R140, RZ ;  /* 0x0000008ce1e47224 */ /* 0x000fe200078e02ff */
[-C--:B------:R-:W-:Y:S02]  /*1da0*/  LOP3.LUT R239, R239, R238.reuse, RZ, 0x3c, !PT ;  /* 0x000000eeefef7212 */ /* 0x080fe400078e3cff */
[--C-:B------:R-:W-:Y:S01]  /*1db0*/  LOP3.LUT R47, R47, 0x38, R49.reuse, 0x78, !PT ;  /* 0x000000382f2f7812 */ /* 0x100fe200078e7831 */
[----:B------:R-:W-:Y:S01]  /*1dc0*/  IMAD.SHL.U32 R60, R46, 0x4, RZ ;  /* 0x000000042e3c7824 */ /* 0x000fe200078e00ff */
[----:B------:R-:W-:Y:S02]  /*1dd0*/  SHF.L.U32 R44, R45, 0x8, RZ ;  /* 0x000000082d2c7819 */ /* 0x000fe400000006ff */
[----:B------:R-:W-:Y:S02]  /*1de0*/  LOP3.LUT R47, R47, 0x1e00, R49, 0xf8, !PT ;  /* 0x00001e002f2f7812 */ /* 0x000fe400078ef831 */
[----:B------:R-:W-:Y:S01]  /*1df0*/  LOP3.LUT R238, R239, R238, RZ, 0x3c, !PT ;  /* 0x000000eeefee7212 */ /* 0x000fe200078e3cff */
[C---:B------:R-:W-:Y:S01]  /*1e00*/  IMAD.SHL.U32 R53, R224.reuse, 0x10, RZ ;  /* 0x00000010e0357824 */ /* 0x040fe200078e00ff */
[----:B------:R-:W-:Y:S01]  /*1e10*/  SHF.L.U64.HI R54, R224, 0x4, R225 ;  /* 0x00000004e0367819 */ /* 0x000fe200000102e1 */
[C---:B------:R-:W-:Y:S01]  /*1e20*/  IMAD.SHL.U32 R51, R226.reuse, 0x10, RZ ;  /* 0x00000010e2337824 */ /* 0x040fe200078e00ff */
[----:B------:R-:W-:-:S02]  /*1e30*/  SHF.L.U64.HI R52, R226, 0x4, R227 ;  /* 0x00000004e2347819 */ /* 0x000fc400000102e3 */
[----:B------:R-:W-:Y:S02]  /*1e40*/  LOP3.LUT R60, R60, 0x1c, RZ, 0xc0, !PT ;  /* 0x0000001c3c3c7812 */ /* 0x000fe400078ec0ff */
[----:B------:R-:W-:Y:S02]  /*1e50*/  IADD3 R56, PT, PT, R44, -0x100, RZ ;  /* 0xffffff002c387810 */ /* 0x000fe40007ffe0ff */
[----:B------:R-:W-:Y:S01]  /*1e60*/  LOP3.LUT R239, R239, R238, RZ, 0x3c, !PT ;  /* 0x000000eeefef7212 */ /* 0x000fe200078e3cff */
[----:B--2---:R-:W-:-:S04]  /*1e70*/  @P0 IMAD.WIDE.U32 R30, R22, R7, RZ ;  /* 0x00000007161e0225 */ /* 0x004fc800078e00ff */
[----:B------:R-:W-:Y:S02]  /*1e80*/  @P0 IMAD R16, R23, R7, RZ ;  /* 0x0000000717100224 */ /* 0x000fe400078e02ff */
[----:B---3--:R-:W-:-:S04]  /*1e90*/  @!P0 IMAD.WIDE.U32 R18, R28, R237, RZ ;  /* 0x000000ed1c128225 */ /* 0x008fc800078e00ff */
[----:B------:R-:W-:Y:S02]  /*1ea0*/  @!P0 IMAD R28, R29, R237, RZ ;  /* 0x000000ed1d1c8224 */ /* 0x000fe400078e02ff */
[----:B------:R-:W-:Y:S02]  /*1eb0*/  @!P0 IMAD.MOV.U32 R17, RZ, RZ, R18 ;  /* 0x000000ffff118224 */ /* 0x000fe400078e0012 */
[----:B------:R-:W-:Y:S01]  /*1ec0*/  @P0 IMAD.MOV.U32 R17, RZ, RZ, R30 ;  /* 0x000000ffff110224 */ /* 0x000fe200078e001e */
[----:B------:R-:W-:Y:S01]  /*1ed0*/  @!P0 IADD3 R7, PT, PT, R19, R28, RZ ;  /* 0x0000001c13078210 */ /* 0x000fe20007ffe0ff */
[----:B------:R-:W-:Y:S02]  /*1ee0*/  IMAD R18, R27, R6, RZ ;  /* 0x000000061b127224 */ /* 0x000fe400078e02ff */
[----:B------:R-:W-:Y:S01]  /*1ef0*/  @P0 IMAD.IADD R7, R31, 0x1, R16 ;  /* 0x000000011f070824 */ /* 0x000fe200078e0210 */
[----:B------:R-:W-:Y:S01]  /*1f00*/  IADD3 R28, P1, PT, R12, R17, RZ ;  /* 0x000000110c1c7210 */ /* 0x000fe20007f3e0ff */
[----:B------:R-:W-:-:S02]  /*1f10*/  IMAD R26, R0, R26, R18 ;  /* 0x0000001a001a7224 */ /* 0x000fc400078e0212 */
[----:B------:R-:W-:Y:S01]  /*1f20*/  IMAD.MOV.U32 R18, RZ, RZ, R20 ;  /* 0x000000ffff127224 */ /* 0x000fe200078e0014 */
[----:B------:R-:W-:Y:S02]  /*1f30*/  IADD3.X R29, PT, PT, RZ, R7, RZ, P1, !PT ;  /* 0x00000007ff1d7210 */ /* 0x000fe40000ffe4ff */
[----:B------:R-:W-:Y:S02]  /*1f40*/  IADD3 R20, P1, PT, R12, R3, RZ ;  /* 0x000000030c147210 */ /* 0x000fe40007f3e0ff */
[----:B------:R-:W-:Y:S01]  /*1f50*/  SHF.R.S32.HI R3, RZ, 0x1f, R57 ;  /* 0x0000001fff037819 */ /* 0x000fe20000011439 */
[----:B------:R-:W-:-:S03]  /*1f60*/  IMAD.IADD R19, R21, 0x1, R26 ;  /* 0x0000000115137824 */ /* 0x000fc600078e021a */
[----:B------:R-:W-:Y:S01]  /*1f70*/  LEA.HI R3, R3, R57, RZ, 0x8 ;  /* 0x0000003903037211 */ /* 0x000fe200078f40ff */
[----:B------:R-:W-:Y:S01]  /*1f80*/  IMAD.WIDE.U32 R18, R140, R226, R18 ;  /* 0x000000e28c127225 */ /* 0x000fe200078e0012 */
[----:B------:R-:W-:Y:S02]  /*1f90*/  @!P0 MOV R147, R23 ;  /* 0x0000001700938202 */ /* 0x000fe40000000f00 */
[----:B------:R-:W-:Y:S01]  /*1fa0*/  SHF.R.S32.HI R3, RZ, 0x8, R3 ;  /* 0x00000008ff037819 */ /* 0x000fe20000011403 */
[----:B------:R-:W-:Y:S01]  /*1fb0*/  @!P0 IMAD.MOV.U32 R146, RZ, RZ, R22 ;  /* 0x000000ffff928224 */ /* 0x000fe200078e0016 */
[----:B------:R-:W-:Y:S01]  /*1fc0*/  @P0 MOV R146, R22 ;  /* 0x0000001600920202 */ /* 0x000fe20000000f00 */
[----:B------:R-:W-:Y:S01]  /*1fd0*/  IMAD R16, R25, R236, RZ ;  /* 0x000000ec19107224 */ /* 0x000fe200078e02ff */
[----:B------:R-:W-:Y:S01]  /*1fe0*/  IADD3 R230, PT, PT, R19, R230, RZ ;  /* 0x000000e613e67210 */ /* 0x000fe20007ffe0ff */
[----:B------:R-:W-:Y:S01]  /*1ff0*/  @P0 IMAD.MOV.U32 R147, RZ, RZ, R23 ;  /* 0x000000ffff930224 */ /* 0x000fe200078e0017 */
[----:B----4-:R-:W-:-:S02]  /*2000*/  LEA R231, P0, R18, R8, 0x1 ;  /* 0x0000000812e77211 */ /* 0x010fc400078008ff */
[----:B------:R-:W-:Y:S01]  /*2010*/  VIMNMX R55, PT, PT, R223, R3, !PT ;  /* 0x00000003df377248 */ /* 0x000fe20007fe0100 */
[----:B------:R-:W-:Y:S01]  /*2020*/  IMAD R7, R24, R137, R16 ;  /* 0x0000008918077224 */ /* 0x000fe200078e0210 */
[----:B------:R-:W-:Y:S01]  /*2030*/  MOV R17, 0x400 ;  /* 0x0000040000117802 */ /* 0x000fe20000000f00 */
[----:B------:R-:W-:Y:S01]  /*2040*/  IMAD.WIDE.U32 R28, R236, R24, R28 ;  /* 0x00000018ec1c7225 */ /* 0x000fe200078e001c */
[----:B------:R-:W-:-:S03]  /*2050*/  LEA.HI.X R230, R18, R9, R230, 0x1, P0 ;  /* 0x0000000912e67211 */ /* 0x000fc600000f0ce6 */
[----:B------:R-:W-:Y:S01]  /*2060*/  IMAD.WIDE.U32 R22, R233, 0x40, R140 ;  /* 0x00000040e9167825 */ /* 0x000fe200078e008c */
[----:B------:R-:W-:Y:S02]  /*2070*/  ISETP.GT.AND P0, PT, R45, R55, PT ;  /* 0x000000372d00720c */ /* 0x000fe40003f04270 */
[----:B-1----:R-:W-:Y:S01]  /*2080*/  LEA R48, R48, R17, 0x18 ;  /* 0x0000001130307211 */ /* 0x002fe200078ec0ff */
[----:B------:R-:W-:Y:S01]  /*2090*/  IMAD.IADD R17, R29, 0x1, R7 ;  /* 0x000000011d117824 */ /* 0x000fe200078e0207 */
[----:B------:R-:W-:Y:S01]  /*20a0*/  IADD3.X R21, PT, PT, RZ, R2, RZ, P1, !PT ;  /* 0x00000002ff157210 */ /* 0x000fe20000ffe4ff */
[----:B------:R-:W-:Y:S02]  /*20b0*/  IMAD.MOV.U32 R16, RZ, RZ, R28 ;  /* 0x000000ffff107224 */ /* 0x000fe400078e001c */
[----:B------:R-:W-:Y:S02]  /*20c0*/  IMAD R2, R23, R146, RZ ;  /* 0x0000009217027224 */ /* 0x000fe400078e02ff */
[----:B------:R-:W-:-:S04]  /*20d0*/  IMAD.WIDE.U32 R20, R140, R224, R20 ;  /* 0x000000e08c147225 */ /* 0x000fc800078e0014 */
[C---:B------:R-:W-:Y:S02]  /*20e0*/  IMAD R2, R22.reuse, R147, R2 ;  /* 0x0000009316027224 */ /* 0x040fe400078e0202 */
[----:B------:R-:W-:Y:S01]  /*20f0*/  IMAD.WIDE.U32 R16, R22, R146, R16 ;  /* 0x0000009216107225 */ /* 0x000fe200078e0010 */
[----:B------:R-:W-:-:S03]  /*2100*/  LEA R229, P1, R20, R14, 0x1 ;  /* 0x0000000e14e57211 */ /* 0x000fc600078208ff */
[----:B------:R-:W-:Y:S01]  /*2110*/  IMAD.IADD R228, R21, 0x1, R228 ;  /* 0x0000000115e47824 */ /* 0x000fe200078e02e4 */
[----:B------:R-:W-:Y:S01]  /*2120*/  LEA R138, P2, R16, R4, 0x1 ;  /* 0x00000004108a7211 */ /* 0x000fe200078408ff */
[----:B------:R-:W-:Y:S01]  /*2130*/  IMAD.IADD R2, R17, 0x1, R2 ;  /* 0x0000000111027824 */ /* 0x000fe200078e0202 */
[----:B------:R-:W-:Y:S01]  /*2140*/  LEA.HI R11, R11, R11, RZ, 0x1 ;  /* 0x0000000b0b0b7211 */ /* 0x000fe200078f08ff */
[----:B------:R-:W-:Y:S01]  /*2150*/  IMAD R47, R47, 0x2, R48 ;  /* 0x000000022f2f7824 */ /* 0x000fe200078e0230 */
[----:B------:R-:W-:Y:S02]  /*2160*/  LEA.HI.X R228, R20, R15, R228, 0x1, P1 ;  /* 0x0000000f14e47211 */ /* 0x000fe400008f0ce4 */
[----:B------:R-:W-:Y:S01]  /*2170*/  LEA.HI.X R139, R16, R5, R2, 0x1, P2 ;  /* 0x00000005108b7211 */ /* 0x000fe200010f0c02 */
        /* <DEDUP_REMOVED lines=77> */
[----:B-----5:R-:W-:Y:S01]  /*2650*/  SHF.L.U64.HI R68, R144, 0x5, R145 ;  /* 0x0000000590447819 */ /* 0x020fe20000010291 */
        /* <DEDUP_REMOVED lines=8> */
[----:B------:R-:W-:Y:S01]  /*26e0*/  SHF.L.U64.HI R72, R144, 0x7, R145 ;  /* 0x0000000790487819 */ /* 0x000fe20000010291 */
        /* <DEDUP_REMOVED lines=63> */
.L_x_7949:
[----:B------:R-:W-:Y:S01]  /*2ae0*/  VIADD R103, R103, 0x100 ;  /* 0x0000010067677836 */ /* 0x000fe20000000000 */
[----:B------:R-:W-:Y:S01]  /*2af0*/  UMOV UR6, URZ ;  /* 0x000000ff00067c82 */ /* 0x000fe20008000000 */
[----:B------:R-:W-:Y:S01]  /*2b00*/  VIADD R104, R104, 0x100 ;  /* 0x0000010068687836 */ /* 0x000fe20000000000 */
[----:B------:R-:W-:Y:S01]  /*2b10*/  BSSY.RECONVERGENT B1, `(.L_x_7879) ;  /* 0x0000b46000017945 */ /* 0x000fe20003800200 */
[----:B------:R-:W-:Y:S01]  /*2b20*/  IMAD.MOV.U32 R135, RZ, RZ, R102 ;  /* 0x000000ffff877224 */ /* 0x000fe200078e0066 */
[-C--:B------:R-:W-:Y:S01]  /*2b30*/  ISETP.GE.OR P4, PT, R140, R103.reuse, P2 ;  /* 0x000000678c00720c */ /* 0x080fe20001786670 */
[----:B------:R-:W-:Y:S01]  /*2b40*/  VIADD R101, R101, 0xffffffff ;  /* 0xffffffff65657836 */ /* 0x000fe20000000000 */
[----:B------:R-:W-:Y:S01]  /*2b50*/  ISETP.GE.AND P2, PT, R12, R234, PT ;  /* 0x000000ea0c00720c */ /* 0x000fe20003f46270 */
[----:B------:R-:W-:Y:S01]  /*2b60*/  VIADD R102, R102, 0xffffff00 ;  /* 0xffffff0066667836 */ /* 0x000fe20000000000 */
        /* <DEDUP_REMOVED lines=11> */
[----:B------:R-:W-:Y:S02]  /*2c20*/  @!P4 IMAD.MOV.U32 R16, RZ, RZ, R83 ;  /* 0x000000ffff10c224 */ /* 0x000fe400078e0053 */
[----:B------:R-:W-:Y:S01]  /*2c30*/  @!P4 IMAD.MOV.U32 R17, RZ, RZ, R82 ;  /* 0x000000ffff11c224 */ /* 0x000fe200078e0052 */
[----:B------:R1:W2:Y:S01]  /*2c40*/  @!P4 LD.E.128 R4, desc[UR4][R2.64] ;  /* 0x000000040204c980 */ /* 0x0002a2000c101d00 */
[--C-:B------:R-:W-:Y:S01]  /*2c50*/  IMAD.X R27, R74, 0x1, R62.reuse, P0 ;  /* 0x000000014a1b7824 */ /* 0x100fe200000e063e */
[----:B------:R-:W-:Y:S05]  /*2c60*/  @!P5 IADD3 R38, P0, PT, R26, R63, RZ ;  /* 0x0000003f1a26d210 */ /* 0x000fea0007f1e0ff */
[----:B------:R-:W-:Y:S01]  /*2c70*/  @!P5 IMAD.X R39, R27, 0x1, R62, P0 ;  /* 0x000000011b27d824 */ /* 0x000fe200000e063e */
[----:B-1----:R-:W-:Y:S02]  /*2c80*/  P2R R3, PR, RZ, 0x2 ;  /* 0x00000002ff037803 */ /* 0x002fe40000000000 */
[----:B----4-:R-:W-:Y:S02]  /*2c90*/  LEA R24, P1, R51, R83, 0x1 ;  /* 0x0000005333187211 */ /* 0x010fe400078208ff */
[----:B------:R-:W-:Y:S02]  /*2ca0*/  ISETP.NE.AND P3, PT, R3, RZ, PT ;  /* 0x000000ff0300720c */ /* 0x000fe40003f65270 */
[----:B------:R-:W-:Y:S02]  /*2cb0*/  LEA.HI.X R25, R51, R82, R52, 0x1, P1 ;  /* 0x0000005233197211 */ /* 0x000fe400008f0c34 */
[C---:B------:R-:W-:Y:S02]  /*2cc0*/  @!P5 LEA R36, P1, R226.reuse, R24, 0x5 ;  /* 0x00000018e224d211 */ /* 0x040fe400078228ff */
[----:B------:R-:W-:Y:S02]  /*2cd0*/  P2R R2, PR, RZ, 0x40 ;  /* 0x00000040ff027803 */ /* 0x000fe40000000000 */
[----:B------:R-:W-:Y:S02]  /*2ce0*/  @!P5 LEA.HI.X R37, R226, R25, R227, 0x5, P1 ;  /* 0x00000019e225d211 */ /* 0x000fe400008f2ce3 */
[C---:B------:R-:W-:Y:S03]  /*2cf0*/  ISETP.GE.OR P1, PT, R125.reuse, R103, P2 ;  /* 0x000000677d00720c */ /* 0x040fe60001726670 */
        /* <DEDUP_REMOVED lines=40> */
[----:B------:R-:W-:Y:S02]  /*2f80*/  ISETP.LT.OR P3, PT, R127, R104, P0 ;  /* 0x000000687f00720c */ /* 0x000fe40000761670 */
[-C--:B------:R-:W-:Y:S05]  /*2f90*/  ISETP.GE.OR P0, PT, R126, R103.reuse, P2 ;  /* 0x000000677e00720c */ /* 0x080fea0001706670 */
[----:B------:R-:W-:Y:S02]  /*2fa0*/  @!P1 IMAD R16, R143, 0xa0, RZ ;  /* 0x000000a08f109824 */ /* 0x000fe400078e02ff */
[----:B------:R-:W-:Y:S02]  /*2fb0*/  @!P1 IMAD R18, R227, 0xa0, RZ ;  /* 0x000000a0e3129824 */ /* 0x000fe400078e02ff */
[----:B-1----:R-:W-:Y:S01]  /*2fc0*/  @!P1 IMAD.WIDE.U32 R34, R142, 0xa0, R26 ;  /* 0x000000a08e229825 */ /* 0x002fe200078e001a */
[----:B------:R1:W2:Y:S03]  /*2fd0*/  @!P6 LD.E.128 R4, desc[UR4][R20.64] ;  /* 0x000000041404e980 */ /* 0x0002a6000c101d00 */
[----:B------:R-:W-:Y:S02]  /*2fe0*/  @!P1 IMAD.IADD R35, R35, 0x1, R16 ;  /* 0x0000000123239824 */ /* 0x000fe400078e0210 */
[----:B------:R-:W-:Y:S04]  /*2ff0*/  @!P1 IMAD.WIDE.U32 R36, R226, 0xa0, R24 ;  /* 0x000000a0e2249825 */ /* 0x000fe800078e0018 */
[----:B------:R-:W-:Y:S01]  /*3000*/  @!P3 IMAD R16, R143, 0xc0, RZ ;  /* 0x000000c08f10b824 */ /* 0x000fe200078e02ff */
[----:B------:R-:W-:Y:S01]  /*3010*/  @!P1 IADD3 R37, PT, PT, R37, R18, RZ ;  /* 0x0000001225259210 */ /* 0x000fe20007ffe0ff */
[----:B------:R-:W-:Y:S01]  /*3020*/  @!P3 IMAD R18, R227, 0xc0, RZ ;  /* 0x000000c0e312b824 */ /* 0x000fe200078e02ff */
[----:B-1----:R-:W-:Y:S01]  /*3030*/  P2R R21, PR, RZ, 0x2 ;  /* 0x00000002ff157803 */ /* 0x002fe20000000000 */
[----:B--2---:R1:W-:Y:S01]  /*3040*/  @!P6 ST.E.128 desc[UR4][R22.64], R4 ;  /* 0x000000041600e985 */ /* 0x0043e2000c101d04 */
[CC--:B------:R-:W-:Y:S04]  /*3050*/  ISETP.GE.OR P6, PT, R122.reuse, R103.reuse, P2 ;  /* 0x000000677a00720c */ /* 0x0c0fe800017c6670 */
[-C--:B------:R-:W-:Y:S01]  /*3060*/  ISETP.LT.OR P6, PT, R122, R104.reuse, P6 ;  /* 0x000000687a00720c */ /* 0x080fe200037c1670 */
[----:B-1----:R1:W2:Y:S01]  /*3070*/  @!P1 LD.E.128 R4, desc[UR4][R34.64] ;  /* 0x0000000422049980 */ /* 0x0022a2000c101d00 */
[----:B------:R-:W-:Y:S01]  /*3080*/  P2R R22, PR, RZ, 0x8 ;  /* 0x00000008ff167803 */ /* 0x000fe20000000000 */
[----:B-1----:R-:W-:Y:S04]  /*3090*/  @!P3 IMAD.WIDE.U32 R34, R142, 0xc0, R26 ;  /* 0x000000c08e22b825 */ /* 0x002fe800078e001a */
[----:B------:R-:W-:Y:S01]  /*30a0*/  @!P3 IMAD.IADD R35, R35, 0x1, R16 ;  /* 0x000000012323b824 */ /* 0x000fe200078e0210 */
        /* <DEDUP_REMOVED lines=38> */
[CC--:B------:R-:W-:Y:S04]  /*3310*/  ISETP.GE.OR P3, PT, R121.reuse, R103.reuse, P2 ;  /* 0x000000677900720c */ /* 0x0c0fe80001766670 */
[----:B------:R-:W-:Y:S01]  /*3320*/  ISETP.LT.OR P3, PT, R121, R104, P3 ;  /* 0x000000687900720c */ /* 0x000fe20001f61670 */
        /* <DEDUP_REMOVED lines=32> */
[----:B------:R-:W-:Y:S05]  /*3530*/  @!P0 IMAD.WIDE.U32 R24, R226, 0x1c0, R24 ;  /* 0x000001c0e2188825 */ /* 0x000fea00078e0018 */
[----:B------:R-:W-:Y:S01]  /*3540*/  @!P0 IADD3 R25, PT, PT, R25, R16, RZ ;  /* 0x0000001019198210 */ /* 0x000fe20007ffe0ff */
        /* <DEDUP_REMOVED lines=30> */
[----:B------:R-:W-:Y:S02]  /*3730*/  LEA R22, P5, R53, R81, 0x1 ;  /* 0x0000005135167211 */ /* 0x000fe400078a08ff */
        /* <DEDUP_REMOVED lines=16> */
[----:B------:R-:W-:Y:S01]  /*3840*/  @!P3 LEA.HI.X R31, R224, R23, R225, 0x6, P4 ;  /* 0x00000017e01fb211 */ /* 0x000fe200020f34e1 */
        /* <DEDUP_REMOVED lines=104> */
.L_x_7880:
        /* <DEDUP_REMOVED lines=77> */
.L_x_7884:
[----:B------:R-:W-:Y:S05]  /*43a0*/  BSYNC.RECONVERGENT B0 ;  /* 0x0000000000007941 */ /* 0x000fea0003800200 */
.L_x_7883:
        /* <DEDUP_REMOVED lines=57> */
.L_x_7886:
[----:B------:R-:W-:Y:S05]  /*4740*/  BSYNC.RECONVERGENT B0 ;  /* 0x0000000000007941 */ /* 0x000fea0003800200 */
.L_x_7885:
        /* <DEDUP_REMOVED lines=57> */
.L_x_7888:
[----:B------:R-:W-:Y:S05]  /*4ae0*/  BSYNC.RECONVERGENT B0 ;  /* 0x0000000000007941 */ /* 0x000fea0003800200 */
.L_x_7887:
        /* <DEDUP_REMOVED lines=58> */
.L_x_7890:
[----:B------:R-:W-:Y:S05]  /*4e90*/  BSYNC.RECONVERGENT B0 ;  /* 0x0000000000007941 */ /* 0x000fea0003800200 */
.L_x_7889:
        /* <DEDUP_REMOVED lines=61> */
.L_x_7892:
[----:B------:R-:W-:Y:S05]  /*5270*/  BSYNC.RECONVERGENT B0 ;  /* 0x0000000000007941 */ /* 0x000fea0003800200 */
.L_x_7891:
        /* <DEDUP_REMOVED lines=58> */
.L_x_7894:
[----:B------:R-:W-:Y:S05]  /*5620*/  BSYNC.RECONVERGENT B0 ;  /* 0x0000000000007941 */ /* 0x000fea0003800200 */
.L_x_7893:
        /* <DEDUP_REMOVED lines=61> */
.L_x_7896:
[----:B------:R-:W-:Y:S05]  /*5a00*/  BSYNC.RECONVERGENT B0 ;  /* 0x0000000000007941 */ /* 0x000fea0003800200 */
.L_x_7895:
        /* <DEDUP_REMOVED lines=60> */
.L_x_7898:
[----:B------:R-:W-:Y:S05]  /*5dd0*/  BSYNC.RECONVERGENT B0 ;  /* 0x0000000000007941 */ /* 0x000fea0003800200 */
.L_x_7897:
        /* <DEDUP_REMOVED lines=61> */
.L_x_7900:
[----:B------:R-:W-:Y:S05]  /*61b0*/  BSYNC.RECONVERGENT B0 ;  /* 0x0000000000007941 */ /* 0x000fea0003800200 */
.L_x_7899:
        /* <DEDUP_REMOVED lines=58> */
.L_x_7902:
[----:B------:R-:W-:Y:S05]  /*6560*/  BSYNC.RECONVERGENT B0 ;  /* 0x0000000000007941 */ /* 0x000fea0003800200 */
.L_x_7901:
        /* <DEDUP_REMOVED lines=70> */
.L_x_7904:
[----:B------:R-:W-:Y:S05]  /*69d0*/  BSYNC.RECONVERGENT B0 ;  /* 0x0000000000007941 */ /* 0x000fea0003800200 */
.L_x_7903:
        /* <DEDUP_REMOVED lines=59> */
.L_x_7906:
[----:B------:R-:W-:Y:S05]  /*6d90*/  BSYNC.RECONVERGENT B0 ;  /* 0x0000000000007941 */ /* 0x000fea0003800200 */
.L_x_7905:
        /* <DEDUP_REMOVED lines=59> */
.L_x_7908:
[----:B------:R-:W-:Y:S05]  /*7150*/  BSYNC.RECONVERGENT B0 ;  /* 0x0000000000007941 */ /* 0x000fea0003800200 */
.L_x_7907:
        /* <DEDUP_REMOVED lines=59> */
.L_x_7910:
[----:B------:R-:W-:Y:S05]  /*7510*/  BSYNC.RECONVERGENT B0 ;  /* 0x0000000000007941 */ /* 0x000fea0003800200 */
.L_x_7909:
        /* <DEDUP_REMOVED lines=59> */
.L_x_7912:
[----:B------:R-:W-:Y:S05]  /*78d0*/  BSYNC.RECONVERGENT B0 ;  /* 0x0000000000007941 */ /* 0x000fea0003800200 */
.L_x_7911:
        /* <DEDUP_REMOVED lines=59> */
.L_x_7914:
[----:B------:R-:W-:Y:S05]  /*7c90*/  BSYNC.RECONVERGENT B0 ;  /* 0x0000000000007941 */ /* 0x000fea0003800200 */
.L_x_7913:
[----:B------:R-:W5:Y:S02]  /*7ca0*/  LD.E R0, desc[UR4][R164.64+0xd0] ;  /* 0x0000d004a4007980 */ /* 0x000f64000c101900 */
[----:B-----5:R-:W-:Y:S05]  /*7cb0*/  IMAD.U32 R0, R0, -0x80, RZ ;  /* 0xffffff8000007824 */ /* 0x020fea00078e00ff */
[C---:B------:R-:W-:Y:S02]  /*7cc0*/  LEA R14, P1, R0.reuse, R14, 0x1 ;  /* 0x0000000e000e7211 */ /* 0x040fe400078208ff */
[C---:B------:R-:W-:Y:S02]  /*7cd0*/  LEA R32, P0, R0.reuse, R32, 0x1 ;  /* 0x0000002000207211 */ /* 0x040fe400078008ff */
[C---:B------:R-:W-:Y:S02]  /*7ce0*/  LEA.HI.X.SX32 R15, R0.reuse, R15, 0x1, P1 ;  /* 0x0000000f000f7211 */ /* 0x040fe400008f0eff */
[----:B------:R-:W-:Y:S01]  /*7cf0*/  LEA.HI.X.SX32 R33, R0, R33, 0x1, P0 ;  /* 0x0000002100217211 */ /* 0x000fe200000f0eff */
[----:B------:R-:W-:Y:S05]  /*7d00*/  BRA `(.L_x_7881) ;  /* 0x0000006000987947 */ /* 0x000fea0003800000 */
.L_x_7882:
        /* <DEDUP_REMOVED lines=101> */
.L_x_7916:
[----:B------:R-:W-:Y:S05]  /*8360*/  BSYNC.RECONVERGENT B0 ;  /* 0x0000000000007941 */ /* 0x000fea0003800200 */
.L_x_7915:
        /* <DEDUP_REMOVED lines=96> */
.L_x_7918:
[----:B------:R-:W-:Y:S05]  /*8970*/  BSYNC.RECONVERGENT B0 ;  /* 0x0000000000007941 */ /* 0x000fea0003800200 */
.L_x_7917:
        /* <DEDUP_REMOVED lines=99> */
.L_x_7920:
[----:B------:R-:W-:Y:S05]  /*8fb0*/  BSYNC.RECONVERGENT B0 ;  /* 0x0000000000007941 */ /* 0x000fea0003800200 */
.L_x_7919:
        /* <DEDUP_REMOVED lines=93> */
.L_x_7922:
[----:B------:R-:W-:Y:S05]  /*9590*/  BSYNC.RECONVERGENT B0 ;  /* 0x0000000000007941 */ /* 0x000fea0003800200 */
.L_x_7921:
        /* <DEDUP_REMOVED lines=94> */
.L_x_7924:
[----:B------:R-:W-:Y:S05]  /*9b80*/  BSYNC.RECONVERGENT B0 ;  /* 0x0000000000007941 */ /* 0x000fea0003800200 */
.L_x_7923:
        /* <DEDUP_REMOVED lines=97> */
.L_x_7926:
[----:B------:R-:W-:Y:S05]  /*a1a0*/  BSYNC.RECONVERGENT B0 ;  /* 0x0000000000007941 */ /* 0x000fea0003800200 */
.L_x_7925:
        /* <DEDUP_REMOVED lines=94> */
.L_x_7928:
[----:B------:R-:W-:Y:S05]  /*a790*/  BSYNC.RECONVERGENT B0 ;  /* 0x0000000000007941 */ /* 0x000fea0003800200 */
.L_x_7927:
        /* <DEDUP_REMOVED lines=97> */
.L_x_7930:
[----:B------:R-:W-:Y:S05]  /*adb0*/  BSYNC.RECONVERGENT B0 ;  /* 0x0000000000007941 */ /* 0x000fea0003800200 */
.L_x_7929:
        /* <DEDUP_REMOVED lines=97> */
.L_x_7932:
[----:B------:R-:W-:Y:S05]  /*b3d0*/  BSYNC.RECONVERGENT B0 ;  /* 0x0000000000007941 */ /* 0x000fea0003800200 */
.L_x_7931:
        /* <DEDUP_REMOVED lines=97> */
.L_x_7934:
[----:B------:R-:W-:Y:S05]  /*b9f0*/  BSYNC.RECONVERGENT B0 ;  /* 0x0000000000007941 */ /* 0x000fea0003800200 */
.L_x_7933:
        /* <DEDUP_REMOVED lines=95> */
.L_x_7936:
[----:B------:R-:W-:Y:S05]  /*bff0*/  BSYNC.RECONVERGENT B0 ;  /* 0x0000000000007941 */ /* 0x000fea0003800200 */
.L_x_7935:
        /* <DEDUP_REMOVED lines=98> */
.L_x_7938:
[----:B------:R-:W-:Y:S05]  /*c620*/  BSYNC.RECONVERGENT B0 ;  /* 0x0000000000007941 */ /* 0x000fea0003800200 */
.L_x_7937:
        /* <DEDUP_REMOVED lines=98> */
.L_x_7940:
[----:B------:R-:W-:Y:S05]  /*cc50*/  BSYNC.RECONVERGENT B0 ;  /* 0x0000000000007941 */ /* 0x000fea0003800200 */
.L_x_7939:
        /* <DEDUP_REMOVED lines=98> */
.L_x_7942:
[----:B------:R-:W-:Y:S05]  /*d280*/  BSYNC.RECONVERGENT B0 ;  /* 0x0000000000007941 */ /* 0x000fea0003800200 */
.L_x_7941:
        /* <DEDUP_REMOVED lines=99> */
.L_x_7944:
[----:B------:R-:W-:Y:S05]  /*d8c0*/  BSYNC.RECONVERGENT B0 ;  /* 0x0000000000007941 */ /* 0x000fea0003800200 */
.L_x_7943:
        /* <DEDUP_REMOVED lines=95> */
.L_x_7946:
[----:B------:R-:W-:Y:S05]  /*dec0*/  BSYNC.RECONVERGENT B0 ;  /* 0x0000000000007941 */ /* 0x000fea0003800200 */
.L_x_7945:
        /* <DEDUP_REMOVED lines=10> */
.L_x_7881:
[----:B------:R-:W-:Y:S05]  /*df70*/  BSYNC.RECONVERGENT B1 ;  /* 0x0000000000017941 */ /* 0x000fea0003800200 */
.L_x_7879:
        /* <DEDUP_REMOVED lines=101> */
.L_x_7948:
[----:B------:R-:W-:Y:S05]  /*e5d0*/  BSYNC.RECONVERGENT B0 ;  /* 0x0000000000007941 */ /* 0x000fea0003800200 */
.L_x_7947:
[----:B------:R-:W-:Y:S11]  /*e5e0*/  ISETP.GT.AND P0, PT, R101, R55, PT ;  /* 0x000000376500720c */ /* 0x000ff60003f04270 */
[----:B------:R-:W-:Y:S02]  /*e5f0*/  @!UPT UIADD3 URZ, UPT, UPT, URZ, URZ, URZ ;  /* 0x000000fffffff290 */ /* 0x000fe4000fffe0ff */
[----:B------:R-:W-:Y:S05]  /*e600*/  @P0 BRA `(.L_x_7949) ;  /* 0xffffff4400340947 */ /* 0x000fea000383ffff */
.L_x_7878:
        /* <DEDUP_REMOVED lines=19> */
.L_x_7954:
[----:B------:R2:W-:Y:S02]  /*e740*/  STS.128 [R47], RZ ;  /* 0x000000ff2f007388 */ /* 0x0005e40000000c00 */
.L_x_7953:
[----:B------:R-:W-:Y:S05]  /*e750*/  BSYNC.RECONVERGENT B0 ;  /* 0x0000000000007941 */ /* 0x000fea0003800200 */
.L_x_7952:
        /* <DEDUP_REMOVED lines=17> */
.L_x_7956:
[----:B------:R-:W-:Y:S05]  /*e870*/  BSYNC.RECONVERGENT B0 ;  /* 0x0000000000007941 */ /* 0x000fea0003800200 */
.L_x_7955:
        /* <DEDUP_REMOVED lines=11> */
.L_x_7958:
[----:B------:R-:W-:Y:S05]  /*e930*/  BSYNC.RECONVERGENT B0 ;  /* 0x0000000000007941 */ /* 0x000fea0003800200 */
.L_x_7957:
        /* <DEDUP_REMOVED lines=11> */
.L_x_7951:
        /* <DEDUP_REMOVED lines=48> */
[----:B------:R-:W-:Y:S02]  /*ecf0*/  HADD2.F32 R21, -RZ, R21.H1_H1 ;  /* 0x30000015ff157230 */ /* 0x000fe40000004100 */
[--C-:B------:R-:W-:Y:S01]  /*ed00*/  HADD2.F32 R23, -RZ, R9.reuse.H0_H0 ;  /* 0x20000009ff177230 */ /* 0x100fe20000004100 */
[----:B---3--:R-:W-:Y:S01]  /*ed10*/  MOV R19, R10 ;  /* 0x0000000a00137202 */ /* 0x008fe20000000f00 */
[----:B------:R-:W-:Y:S02]  /*ed20*/  HADD2.F32 R18, -RZ, R9.H1_H1 ;  /* 0x30000009ff127230 */ /* 0x000fe40000004100 */
        /* <DEDUP_REMOVED lines=11> */
[C---:B------:R-:W-:Y:S01]  /*ede0*/  FFMA.FTZ R21, R20.reuse, R11, R21 ;  /* 0x0000000b14157223 */ /* 0x040fe20000010015 */
[----:B------:R-:W-:Y:S02]  /*edf0*/  HADD2.F32 R4, -RZ, R4.H0_H0 ;  /* 0x20000004ff047230 */ /* 0x000fe40000004100 */
[----:B------:R-:W-:Y:S02]  /*ee00*/  HADD2.F32 R5, -RZ, R5.H0_H0 ;  /* 0x20000005ff057230 */ /* 0x000fe40000004100 */
[----:B------:R-:W-:Y:S02]  /*ee10*/  HADD2.F32 R11, -RZ, R19.H1_H1 ;  /* 0x30000013ff0b7230 */ /* 0x000fe40000004100 */
[----:B------:R-:W-:Y:S01]  /*ee20*/  FFMA.FTZ R22, R20, R17, -R22 ;  /* 0x0000001114167223 */ /* 0x000fe20000010816 */
[----:B------:R-:W-:-:S02]  /*ee30*/  HADD2.F32 R7, -RZ, R7.H0_H0 ;  /* 0x20000007ff077230 */ /* 0x000fc40000004100 */
[----:B------:R-:W-:Y:S01]  /*ee40*/  FFMA.FTZ R9, R23, R14, -R9 ;  /* 0x0000000e17097223 */ /* 0x000fe20000010809 */
[----:B------:R-:W-:Y:S02]  /*ee50*/  HADD2.F32 R8, -RZ, R8.H0_H0 ;  /* 0x20000008ff087230 */ /* 0x000fe40000004100 */
        /* <DEDUP_REMOVED lines=16> */
.L_x_7965:
[----:B------:R-:W-:Y:S05]  /*ef60*/  BSYNC.RECONVERGENT B0 ;  /* 0x0000000000007941 */ /* 0x000fea0003800200 */
.L_x_7964:
[----:B-----5:R3:W-:Y:S01]  /*ef70*/  STS.128 [R47], R8 ;  /* 0x000000082f007388 */ /* 0x0207e20000000c00 */
[----:B------:R-:W-:Y:S05]  /*ef80*/  BRA `(.L_x_7962) ;  /* 0x0000000000047947 */ /* 0x000fea0003800000 */
.L_x_7963:
[----:B------:R2:W-:Y:S02]  /*ef90*/  STS.128 [R47], RZ ;  /* 0x000000ff2f007388 */ /* 0x0005e40000000c00 */
.L_x_7962:
[----:B------:R-:W-:Y:S05]  /*efa0*/  BSYNC.RECONVERGENT B1 ;  /* 0x0000000000017941 */ /* 0x000fea0003800200 */
.L_x_7961:
        /* <DEDUP_REMOVED lines=65> */
.L_x_7969:
[----:B------:R-:W-:Y:S05]  /*f3c0*/  BSYNC.RECONVERGENT B0 ;  /* 0x0000000000007941 */ /* 0x000fea0003800200 */
.L_x_7968:
[----:B-----5:R1:W-:Y:S02]  /*f3d0*/  STS.128 [R47+0x800], R8 ;  /* 0x000800082f007388 */ /* 0x0203e40000000c00 */
.L_x_7967:
[----:B------:R-:W-:Y:S05]  /*f3e0*/  BSYNC.RECONVERGENT B1 ;  /* 0x0000000000017941 */ /* 0x000fea0003800200 */
.L_x_7966:
        /* <DEDUP_REMOVED lines=27> */
[----:B------:R-:W-:Y:S02]  /*f5a0*/  HADD2.F32 R23, -RZ, R23.H1_H1 ;  /* 0x30000017ff177230 */ /* 0x000fe40000004100 */
[--C-:B------:R-:W-:Y:S01]  /*f5b0*/  HADD2.F32 R26, -RZ, R9.reuse.H0_H0 ;  /* 0x20000009ff1a7230 */ /* 0x100fe20000004100 */
[----:B-1----:R-:W-:Y:S01]  /*f5c0*/  MOV R21, R10 ;  /* 0x0000000a00157202 */ /* 0x002fe20000000f00 */
[----:B------:R-:W-:Y:S02]  /*f5d0*/  HADD2.F32 R20, -RZ, R9.H1_H1 ;  /* 0x30000009ff147230 */ /* 0x000fe40000004100 */
        /* <DEDUP_REMOVED lines=9> */
[----:B------:R-:W-:Y:S01]  /*f670*/  FMUL.FTZ R20, R20, R14 ;  /* 0x0000000e14147220 */ /* 0x000fe20000410000 */
[----:B------:R-:W-:Y:S02]  /*f680*/  HADD2.F32 R7, -RZ, R7.H0_H0 ;  /* 0x20000007ff077230 */ /* 0x000fe40000004100 */
[-C--:B------:R-:W-:Y:S01]  /*f690*/  FMUL.FTZ R23, R23, R17.reuse ;  /* 0x0000001117177220 */ /* 0x080fe20000410000 */
[----:B------:R-:W-:Y:S01]  /*f6a0*/  FFMA.FTZ R24, R22, R17, -R24 ;  /* 0x0000001116187223 */ /* 0x000fe20000010818 */
[----:B------:R-:W-:Y:S01]  /*f6b0*/  FFMA.FTZ R20, R26, R10, R20 ;  /* 0x0000000a1a147223 */ /* 0x000fe20000010014 */
[--C-:B------:R-:W-:Y:S02]  /*f6c0*/  HADD2.F32 R10, -RZ, R8.reuse.H1_H1 ;  /* 0x30000008ff0a7230 */ /* 0x100fe40000004100 */
[----:B------:R-:W-:Y:S01]  /*f6d0*/  FFMA.FTZ R23, R22, R11, R23 ;  /* 0x0000000b16177223 */ /* 0x000fe20000010017 */
[----:B------:R-:W-:Y:S02]  /*f6e0*/  HADD2.F32 R11, -RZ, R21.H1_H1 ;  /* 0x30000015ff0b7230 */ /* 0x000fe40000004100 */
        /* <DEDUP_REMOVED lines=18> */
.L_x_7973:
[----:B------:R-:W-:Y:S05]  /*f810*/  BSYNC.RECONVERGENT B0 ;  /* 0x0000000000007941 */ /* 0x000fea0003800200 */
.L_x_7972:
[----:B-----5:R1:W-:Y:S02]  /*f820*/  STS.128 [R47+0x1000], R8 ;  /* 0x001000082f007388 */ /* 0x0203e40000000c00 */
.L_x_7971:
[----:B------:R-:W-:Y:S05]  /*f830*/  BSYNC.RECONVERGENT B1 ;  /* 0x0000000000017941 */ /* 0x000fea0003800200 */
.L_x_7970:
        /* <DEDUP_REMOVED lines=24> */
[----:B-1----:R-:W-:Y:S02]  /*f9c0*/  MOV R7, R9 ;  /* 0x0000000900077202 */ /* 0x002fe40000000f00 */
[----:B------:R-:W-:Y:S02]  /*f9d0*/  MOV R6, R8 ;  /* 0x0000000800067202 */ /* 0x000fe40000000f00 */
[----:B------:R-:W-:Y:S01]  /*f9e0*/  MOV R9, R10 ;  /* 0x0000000a00097202 */ /* 0x000fe20000000f00 */
[----:B------:R-:W-:-:S02]  /*f9f0*/  HADD2.F32 R11, -RZ, R7.H0_H0 ;  /* 0x20000007ff0b7230 */ /* 0x000fc40000004100 */
[----:B------:R-:W-:Y:S02]  /*fa00*/  HADD2.F32 R10, -RZ, R7.H1_H1 ;  /* 0x30000007ff0a7230 */ /* 0x000fe40000004100 */
[--C-:B------:R-:W-:Y:S02]  /*fa10*/  HADD2.F32 R14, -RZ, R6.reuse.H1_H1 ;  /* 0x30000006ff0e7230 */ /* 0x100fe40000004100 */
[----:B------:R-:W-:Y:S02]  /*fa20*/  HADD2.F32 R15, -RZ, R6.H0_H0 ;  /* 0x20000006ff0f7230 */ /* 0x000fe40000004100 */
[--C-:B---3--:R-:W-:Y:S02]  /*fa30*/  HADD2.F32 R8, -RZ, R4.reuse.H1_H1 ;  /* 0x30000004ff087230 */ /* 0x108fe40000004100 */
[----:B------:R-:W-:Y:S02]  /*fa40*/  HADD2.F32 R4, -RZ, R4.H0_H0 ;  /* 0x20000004ff047230 */ /* 0x000fe40000004100 */
[----:B--2---:R-:W-:-:S02]  /*fa50*/  HADD2.F32 R7, -RZ, R2.H1_H1 ;  /* 0x30000002ff077230 */ /* 0x004fc40000004100 */
        /* <DEDUP_REMOVED lines=33> */
.L_x_7975:
[----:B------:R-:W-:Y:S05]  /*fc70*/  BSYNC.RECONVERGENT B0 ;  /* 0x0000000000007941 */ /* 0x000fea0003800200 */
.L_x_7974:
[----:B-----5:R1:W-:Y:S01]  /*fc80*/  STS.128 [R47+0x1800], R8 ;  /* 0x001800082f007388 */ /* 0x0203e20000000c00 */
[----:B------:R-:W-:Y:S05]  /*fc90*/  BRA `(.L_x_7959) ;  /* 0x0000001800587947 */ /* 0x000fea0003800000 */
.L_x_7960:
        /* <DEDUP_REMOVED lines=100> */
.L_x_7980:
[----:B------:R-:W-:Y:S05]  /*102e0*/  BSYNC.RECONVERGENT B0 ;  /* 0x0000000000007941 */ /* 0x000fea0003800200 */
.L_x_7979:
[----:B-----5:R2:W-:Y:S01]  /*102f0*/  STS.128 [R47], R20 ;  /* 0x000000142f007388 */ /* 0x0205e20000000c00 */
[----:B------:R-:W-:Y:S05]  /*10300*/  BRA `(.L_x_7977) ;  /* 0x0000000000047947 */ /* 0x000fea0003800000 */
.L_x_7978:
[----:B------:R3:W-:Y:S02]  /*10310*/  STS.128 [R47], RZ ;  /* 0x000000ff2f007388 */ /* 0x0007e40000000c00 */
.L_x_7977:
[----:B------:R-:W-:Y:S05]  /*10320*/  BSYNC.RECONVERGENT B1 ;  /* 0x0000000000017941 */ /* 0x000fea0003800200 */
.L_x_7976:
        /* <DEDUP_REMOVED lines=96> */
.L_x_7984:
[----:B------:R-:W-:Y:S05]  /*10930*/  BSYNC.RECONVERGENT B0 ;  /* 0x0000000000007941 */ /* 0x000fea0003800200 */
.L_x_7983:
[----:B-----5:R1:W-:Y:S02]  /*10940*/  STS.128 [R47+0x800], R20 ;  /* 0x000800142f007388 */ /* 0x0203e40000000c00 */
.L_x_7982:
[----:B------:R-:W-:Y:S05]  /*10950*/  BSYNC.RECONVERGENT B1 ;  /* 0x0000000000017941 */ /* 0x000fea0003800200 */
.L_x_7981:
        /* <DEDUP_REMOVED lines=97> */
.L_x_7988:
[----:B------:R-:W-:Y:S05]  /*10f70*/  BSYNC.RECONVERGENT B0 ;  /* 0x0000000000007941 */ /* 0x000fea0003800200 */
.L_x_7987:
[----:B-----5:R2:W-:Y:S02]  /*10f80*/  STS.128 [R47+0x1000], R20 ;  /* 0x001000142f007388 */ /* 0x0205e40000000c00 */
.L_x_7986:
[----:B------:R-:W-:Y:S05]  /*10f90*/  BSYNC.RECONVERGENT B1 ;  /* 0x0000000000017941 */ /* 0x000fea0003800200 */
.L_x_7985:
        /* <DEDUP_REMOVED lines=100> */
.L_x_7990:
[----:B------:R-:W-:Y:S05]  /*115e0*/  BSYNC.RECONVERGENT B0 ;  /* 0x0000000000007941 */ /* 0x000fea0003800200 */
.L_x_7989:
[----:B-----5:R1:W-:Y:S02]  /*115f0*/  STS.128 [R47+0x1800], R20 ;  /* 0x001800142f007388 */ /* 0x0203e40000000c00 */
.L_x_7959:
[----:B------:R-:W-:Y:S05]  /*11600*/  BSYNC.RECONVERGENT B2 ;  /* 0x0000000000027941 */ /* 0x000fea0003800200 */
.L_x_7950:
        /* <DEDUP_REMOVED lines=13> */
.L_x_7993:
[----:B------:R1:W-:Y:S02]  /*116e0*/  STS.128 [R47+0x2000], RZ ;  /* 0x002000ff2f007388 */ /* 0x0003e40000000c00 */
.L_x_7992:
[----:B------:R-:W-:Y:S05]  /*116f0*/  BSYNC.RECONVERGENT B0 ;  /* 0x0000000000007941 */ /* 0x000fea0003800200 */
.L_x_7991:
        /* <DEDUP_REMOVED lines=12> */
.L_x_7996:
[----:B------:R1:W-:Y:S02]  /*117c0*/  STS.128 [R47+0x2800], RZ ;  /* 0x002800ff2f007388 */ /* 0x0003e40000000c00 */
.L_x_7995:
[----:B------:R-:W-:Y:S05]  /*117d0*/  BSYNC.RECONVERGENT B0 ;  /* 0x0000000000007941 */ /* 0x000fea0003800200 */
.L_x_7994:
        /* <DEDUP_REMOVED lines=12> */
.L_x_7999:
[----:B------:R1:W-:Y:S02]  /*118a0*/  STS.128 [R47+0x3000], RZ ;  /* 0x003000ff2f007388 */ /* 0x0003e40000000c00 */
.L_x_7998:
[----:B------:R-:W-:Y:S05]  /*118b0*/  BSYNC.RECONVERGENT B0 ;  /* 0x0000000000007941 */ /* 0x000fea0003800200 */
.L_x_7997:
        /* <DEDUP_REMOVED lines=12> */
.L_x_8002:
[----:B------:R1:W-:Y:S02]  /*11980*/  STS.128 [R47+0x3800], RZ ;  /* 0x003800ff2f007388 */ /* 0x0003e40000000c00 */
.L_x_8001:
[----:B------:R-:W-:Y:S05]  /*11990*/  BSYNC.RECONVERGENT B0 ;  /* 0x0000000000007941 */ /* 0x000fea0003800200 */
.L_x_8000:
        /* <DEDUP_REMOVED lines=16> */
.L_x_8005:
[----:B------:R1:W-:Y:S02]  /*11aa0*/  STS.128 [R47+0x4000], RZ ;  /* 0x004000ff2f007388 */ /* 0x0003e40000000c00 */
.L_x_8004:
[----:B------:R-:W-:Y:S05]  /*11ab0*/  BSYNC.RECONVERGENT B0 ;  /* 0x0000000000007941 */ /* 0x000fea0003800200 */
.L_x_8003:
[----:B-1-3--:R-:W-:Y:S01]  /*11ac0*/  IADD3 R11, PT, PT, R140, 0x50, RZ ;  /* 0x000000508c0b7810 */ /* 0x00afe20007ffe0ff */
[----:B------:R-:W-:Y:S03]  /*11ad0*/  BSSY.RECONVERGENT B0, `(.L_x_8006) ;  /* 0x000000d000007945 */ /* 0x000fe60003800200 */
[----:B------:R-:W-:-:S13]  /*11ae0*/  ISETP.GE.AND P0, PT, R11, R56, PT ;  /* 0x000000380b00720c */ /* 0x000fda0003f06270 */
        /* <DEDUP_REMOVED lines=10> */
.L_x_8008:
[----:B------:R3:W-:Y:S02]  /*11b90*/  STS.128 [R47+0x4800], RZ ;  /* 0x004800ff2f007388 */ /* 0x0007e40000000c00 */
.L_x_8007:
[----:B------:R-:W-:Y:S05]  /*11ba0*/  BSYNC.RECONVERGENT B0 ;  /* 0x0000000000007941 */ /* 0x000fea0003800200 */
.L_x_8006:
[----:B------:R-:W-:Y:S01]  /*11bb0*/  IADD3 R10, PT, PT, R140, 0x60, RZ ;  /* 0x000000608c0a7810 */ /* 0x000fe20007ffe0ff */
[----:B------:R-:W-:Y:S03]  /*11bc0*/  BSSY.RECONVERGENT B0, `(.L_x_8009) ;  /* 0x0000010000007945 */ /* 0x000fe60003800200 */
[----:B------:R-:W-:-:S13]  /*11bd0*/  ISETP.GE.AND P0, PT, R10, R56, PT ;  /* 0x000000380a00720c */ /* 0x000fda0003f06270 */
[----:B------:R-:W-:Y:S05]  /*11be0*/  @P0 BRA `(.L_x_8010) ;  /* 0x0000000000340947 */ /* 0x000fea0003800000 */
[----:B------:R-:W-:-:S13]  /*11bf0*/  ISETP.GE.AND P0, PT, R12, R234, PT ;  /* 0x000000ea0c00720c */ /* 0x000fda0003f06270 */
[----:B------:R-:W-:Y:S05]  /*11c00*/  @P0 BRA `(.L_x_8011) ;  /* 0x0000000000280947 */ /* 0x000fea0003800000 */
[----:B-1--4-:R-:W-:Y:S01]  /*11c10*/  MOV R2, R16 ;  /* 0x0000001000027202 */ /* 0x012fe20000000f00 */
        /* <DEDUP_REMOVED lines=9> */
.L_x_8011:
[----:B------:R1:W-:Y:S02]  /*11cb0*/  STS.128 [R47+0x5000], RZ ;  /* 0x005000ff2f007388 */ /* 0x0003e40000000c00 */
.L_x_8010:
[----:B------:R-:W-:Y:S05]  /*11cc0*/  BSYNC.RECONVERGENT B0 ;  /* 0x0000000000007941 */ /* 0x000fea0003800200 */
.L_x_8009:
        /* <DEDUP_REMOVED lines=16> */
.L_x_8014:
[----:B------:R1:W-:Y:S02]  /*11dd0*/  STS.128 [R47+0x5800], RZ ;  /* 0x005800ff2f007388 */ /* 0x0003e40000000c00 */
.L_x_8013:
[----:B------:R-:W-:Y:S05]  /*11de0*/  BSYNC.RECONVERGENT B0 ;  /* 0x0000000000007941 */ /* 0x000fea0003800200 */
.L_x_8012:
[----:B------:R-:W-:Y:S01]  /*11df0*/  LOP3.LUT R8, R140, 0x80, RZ, 0xfc, !PT ;  /* 0x000000808c087812 */ /* 0x000fe200078efcff */
        /* <DEDUP_REMOVED lines=15> */
.L_x_8017:
[----:B------:R1:W-:Y:S02]  /*11ef0*/  STS.128 [R47+0x6000], RZ ;  /* 0x006000ff2f007388 */ /* 0x0003e40000000c00 */
.L_x_8016:
[----:B------:R-:W-:Y:S05]  /*11f00*/  BSYNC.RECONVERGENT B0 ;  /* 0x0000000000007941 */ /* 0x000fea0003800200 */
.L_x_8015:
[----:B------:R-:W-:Y:S01]  /*11f10*/  IADD3 R7, PT, PT, R140, 0x90, RZ ;  /* 0x000000908c077810 */ /* 0x000fe20007ffe0ff */
[----:B------:R-:W-:Y:S03]  /*11f20*/  BSSY.RECONVERGENT B0, `(.L_x_8018) ;  /* 0x000000d000007945 */ /* 0x000fe60003800200 */
[----:B------:R-:W-:-:S13]  /*11f30*/  ISETP.GE.AND P0, PT, R7, R56, PT ;  /* 0x000000380700720c */ /* 0x000fda0003f06270 */
[----:B------:R-:W-:Y:S05]  /*11f40*/  @P0 BRA `(.L_x_8019) ;  /* 0x0000000000280947 */ /* 0x000fea0003800000 */
[----:B------:R-:W-:-:S13]  /*11f50*/  ISETP.GE.AND P0, PT, R12, R234, PT ;  /* 0x000000ea0c00720c */ /* 0x000fda0003f06270 */
[----:B------:R-:W-:Y:S05]  /*11f60*/  @P0 BRA `(.L_x_8020) ;  /* 0x00000000001c0947 */ /* 0x000fea0003800000 */
[----:B-1--4-:R-:W-:-:S04]  /*11f70*/  LEA R2, P0, R224, R16, 0x8 ;  /* 0x00000010e0027211 */ /* 0x012fc800078040ff */
[----:B-----5:R-:W-:-:S05]  /*11f80*/  LEA.HI.X R3, R224, R17, R225, 0x8, P0 ;  /* 0x00000011e0037211 */ /* 0x020fca00000f44e1 */
[----:B------:R-:W-:Y:S01]  /*11f90*/  @!PT LDS RZ, [RZ] ;  /* 0x00000000fffff984 */ /* 0x000fe20000000800 */
[----:B------:R-:W-:Y:S01]  /*11fa0*/  @!PT LDS RZ, [RZ] ;  /* 0x00000000fffff984 */ /* 0x000fe20000000800 */
[----:B------:R-:W-:Y:S01]  /*11fb0*/  @!PT LDS RZ, [RZ] ;  /* 0x00000000fffff984 */ /* 0x000fe20000000800 */
[----:B------:R1:W-:Y:S01]  /*11fc0*/  LDGSTS.E.BYPASS.LTC128B.128 [R47+0x6800], desc[UR4][R2.64] ;  /* 0x06800000022f7fae */ /* 0x0003e2000b981a04 */
[----:B------:R-:W-:Y:S05]  /*11fd0*/  BRA `(.L_x_8019) ;  /* 0x0000000000047947 */ /* 0x000fea0003800000 */
.L_x_8020:
[----:B------:R1:W-:Y:S02]  /*11fe0*/  STS.128 [R47+0x6800], RZ ;  /* 0x006800ff2f007388 */ /* 0x0003e40000000c00 */
.L_x_8019:
[----:B------:R-:W-:Y:S05]  /*11ff0*/  BSYNC.RECONVERGENT B0 ;  /* 0x0000000000007941 */ /* 0x000fea0003800200 */
.L_x_8018:
        /* <DEDUP_REMOVED lines=16> */
.L_x_8023:
[----:B------:R1:W-:Y:S02]  /*12100*/  STS.128 [R47+0x7000], RZ ;  /* 0x007000ff2f007388 */ /* 0x0003e40000000c00 */
.L_x_8022:
[----:B------:R-:W-:Y:S05]  /*12110*/  BSYNC.RECONVERGENT B0 ;  /* 0x0000000000007941 */ /* 0x000fea0003800200 */
.L_x_8021:
        /* <DEDUP_REMOVED lines=16> */
.L_x_8026:
[----:B------:R1:W-:Y:S02]  /*12220*/  STS.128 [R47+0x7800], RZ ;  /* 0x007800ff2f007388 */ /* 0x0003e40000000c00 */
.L_x_8025:
[----:B------:R-:W-:Y:S05]  /*12230*/  BSYNC.RECONVERGENT B0 ;  /* 0x0000000000007941 */ /* 0x000fea0003800200 */
.L_x_8024:
        /* <DEDUP_REMOVED lines=16> */
.L_x_8029:
[----:B------:R1:W-:Y:S02]  /*12340*/  STS.128 [R47+0x8000], RZ ;  /* 0x008000ff2f007388 */ /* 0x0003e40000000c00 */
.L_x_8028:
[----:B------:R-:W-:Y:S05]  /*12350*/  BSYNC.RECONVERGENT B0 ;  /* 0x0000000000007941 */ /* 0x000fea0003800200 */
.L_x_8027:
[----:B-1--45:R-:W-:Y:S01]  /*12360*/  IADD3 R3, PT, PT, R140, 0xd0, RZ ;  /* 0x000000d08c037810 */ /* 0x032fe20007ffe0ff */
        /* <DEDUP_REMOVED lines=15> */
.L_x_8032:
[----:B------:R1:W-:Y:S02]  /*12460*/  STS.128 [R47+0x8800], RZ ;  /* 0x008800ff2f007388 */ /* 0x0003e40000000c00 */
.L_x_8031:
[----:B------:R-:W-:Y:S05]  /*12470*/  BSYNC.RECONVERGENT B0 ;  /* 0x0000000000007941 */ /* 0x000fea0003800200 */
.L_x_8030:
        /* <DEDUP_REMOVED lines=16> */
.L_x_8035:
[----:B------:R1:W-:Y:S02]  /*12580*/  STS.128 [R47+0x9000], RZ ;  /* 0x009000ff2f007388 */ /* 0x0003e40000000c00 */
.L_x_8034:
[----:B------:R-:W-:Y:S05]  /*12590*/  BSYNC.RECONVERGENT B0 ;  /* 0x0000000000007941 */ /* 0x000fea0003800200 */
.L_x_8033:
        /* <DEDUP_REMOVED lines=14> */
.L_x_8038:
[----:B------:R1:W-:Y:S02]  /*12680*/  STS.128 [R47+0x9800], RZ ;  /* 0x009800ff2f007388 */ /* 0x0003e40000000c00 */
.L_x_8037:
[----:B------:R-:W-:Y:S05]  /*12690*/  BSYNC.RECONVERGENT B0 ;  /* 0x0000000000007941 */ /* 0x000fea0003800200 */
.L_x_8036:
[----:B--2---:R-:W2:Y:S04]  /*126a0*/  LD.E.64 R22, desc[UR4][R164.64+0x1c0] ;  /* 0x0001c004a4167980 */ /* 0x004ea8000c101b00 */
[----:B----4-:R-:W4:Y:S01]  /*126b0*/  LD.E.64 R18, desc[UR4][R164.64+0x1b8] ;  /* 0x0001b804a4127980 */ /* 0x010f22000c101b00 */
[----:B------:R-:W-:-:S03]  /*126c0*/  MOV R136, R236 ;  /* 0x000000ec00887202 */ /* 0x000fc60000000f00 */
[----:B-1----:R-:W3:Y:S04]  /*126d0*/  LD.E R16, desc[UR4][R164.64+0xd8] ;  /* 0x0000d804a4107980 */ /* 0x002ee8000c101900 */
[----:B------:R-:W0:Y:S04]  /*126e0*/  LDGDEPBAR ;  /* 0x00000000000079af */ /* 0x000e280000000000 */
[----:B------:R1:W5:Y:S01]  /*126f0*/  LD.E R15, desc[UR4][R164.64+0x184] ;  /* 0x00018404a40f7980 */ /* 0x000362000c101900 */
[----:B--2---:R-:W-:-:S04]  /*12700*/  IMAD.WIDE.U32 R20, R237, R22, R136 ;  /* 0x00000016ed147225 */ /* 0x004fc800078e0088 */
[----:B------:R-:W-:Y:S01]  /*12710*/  IMAD R0, R23, R237, RZ ;  /* 0x000000ed17007224 */ /* 0x000fe200078e02ff */
[----:B----4-:R-:W-:-:S04]  /*12720*/  LEA R242, P0, R20, R18, 0x2 ;  /* 0x0000001214f27211 */ /* 0x010fc800078010ff */
[----:B------:R-:W-:-:S04]  /*12730*/  IADD3 R0, PT, PT, R21, R0, RZ ;  /* 0x0000000015007210 */ /* 0x000fc80007ffe0ff */
[----:B------:R-:W-:Y:S01]  /*12740*/  LEA.HI.X R243, R20, R19, R0, 0x2, P0 ;  /* 0x0000001314f37211 */ /* 0x000fe200000f1400 */
[----:B---3--:R-:W2:Y:S01]  /*12750*/  MUFU.RCP R16, R16 ;  /* 0x0000001000107308 */ /* 0x008ea20000001000 */
[----:B------:R1:W5:Y:S04]  /*12760*/  LD.E R0, desc[UR4][R164.64+0x188] ;  /* 0x00018804a4007980 */ /* 0x000368000c101900 */
[----:B------:R-:W2:Y:S01]  /*12770*/  LD.E R242, desc[UR4][R242.64] ;  /* 0x00000004f2f27980 */ /* 0x000ea2000c101900 */
[----:B------:R-:W-:-:S04]  /*12780*/  DEPBAR.LE SB0, 0x0 ;  /* 0x000080000000791a */ /* 0x000fc80000000000 */
[----:B------:R-:W-:Y:S01]  /*12790*/  BSSY.RECONVERGENT B0, `(.L_x_8039) ;  /* 0x0000010000007945 */ /* 0x000fe20003800200 */
[----:B------:R-:W-:Y:S01]  /*127a0*/  BAR.SYNC.DEFER_BLOCKING 0x0 ;  /* 0x0000000000007b1d */ /* 0x000fe20000010000 */
[----:B--2---:R-:W-:-:S05]  /*127b0*/  FMUL.FTZ R242, R242, R16 ;  /* 0x00000010f2f27220 */ /* 0x004fca0000410000 */
[----:B-1----:R-:W-:Y:S05]  /*127c0*/  @P2 BRA `(.L_x_8040) ;  /* 0x00000000002c2947 */ /* 0x002fea0003800000 */
        /* <DEDUP_REMOVED lines=9> */
.L_x_8041:
[----:B------:R2:W-:Y:S01]  /*12860*/  STS.128 [R47+0xa000], RZ ;  /* 0x00a000ff2f007388 */ /* 0x0005e20000000c00 */
[----:B------:R-:W-:Y:S05]  /*12870*/  BRA `(.L_x_8042) ;  /* 0x0000000000047947 */ /* 0x000fea0003800000 */
.L_x_8040:
[----:B------:R3:W-:Y:S02]  /*12880*/  STS.128 [R47+0xa000], RZ ;  /* 0x00a000ff2f007388 */ /* 0x0007e40000000c00 */
.L_x_8042:
[----:B------:R-:W-:Y:S05]  /*12890*/  BSYNC.RECONVERGENT B0 ;  /* 0x0000000000007941 */ /* 0x000fea0003800200 */
.L_x_8039:
        /* <DEDUP_REMOVED lines=13> */
.L_x_8045:
[----:B------:R4:W-:Y:S02]  /*12970*/  STS.128 [R47+0xa800], RZ ;  /* 0x00a800ff2f007388 */ /* 0x0009e40000000c00 */
.L_x_8044:
[----:B------:R-:W-:Y:S05]  /*12980*/  BSYNC.RECONVERGENT B0 ;  /* 0x0000000000007941 */ /* 0x000fea0003800200 */
.L_x_8043:
        /* <DEDUP_REMOVED lines=13> */
.L_x_8048:
[----:B------:R1:W-:Y:S02]  /*12a60*/  STS.128 [R47+0xb000], RZ ;  /* 0x00b000ff2f007388 */ /* 0x0003e40000000c00 */
.L_x_8047:
[----:B------:R-:W-:Y:S05]  /*12a70*/  BSYNC.RECONVERGENT B0 ;  /* 0x0000000000007941 */ /* 0x000fea0003800200 */
.L_x_8046:
        /* <DEDUP_REMOVED lines=13> */
.L_x_8051:
[----:B------:R1:W-:Y:S02]  /*12b50*/  STS.128 [R47+0xb800], RZ ;  /* 0x00b800ff2f007388 */ /* 0x0003e40000000c00 */
.L_x_8050:
[----:B------:R-:W-:Y:S05]  /*12b60*/  BSYNC.RECONVERGENT B0 ;  /* 0x0000000000007941 */ /* 0x000fea0003800200 */
.L_x_8049:
        /* <DEDUP_REMOVED lines=16> */
.L_x_8054:
[----:B------:R1:W-:Y:S02]  /*12c70*/  STS.128 [R47+0xc000], RZ ;  /* 0x00c000ff2f007388 */ /* 0x0003e40000000c00 */
.L_x_8053:
[----:B------:R-:W-:Y:S05]  /*12c80*/  BSYNC.RECONVERGENT B0 ;  /* 0x0000000000007941 */ /* 0x000fea0003800200 */
.L_x_8052:
        /* <DEDUP_REMOVED lines=13> */
.L_x_8057:
[----:B------:R1:W-:Y:S02]  /*12d60*/  STS.128 [R47+0xc800], RZ ;  /* 0x00c800ff2f007388 */ /* 0x0003e40000000c00 */
.L_x_8056:
[----:B------:R-:W-:Y:S05]  /*12d70*/  BSYNC.RECONVERGENT B0 ;  /* 0x0000000000007941 */ /* 0x000fea0003800200 */
.L_x_8055:
        /* <DEDUP_REMOVED lines=17> */
.L_x_8060:
[----:B------:R1:W-:Y:S02]  /*12e90*/  STS.128 [R47+0xd000], RZ ;  /* 0x00d000ff2f007388 */ /* 0x0003e40000000c00 */
.L_x_8059:
[----:B------:R-:W-:Y:S05]  /*12ea0*/  BSYNC.RECONVERGENT B0 ;  /* 0x0000000000007941 */ /* 0x000fea0003800200 */
.L_x_8058:
        /* <DEDUP_REMOVED lines=16> */
.L_x_8063:
[----:B------:R1:W-:Y:S02]  /*12fb0*/  STS.128 [R47+0xd800], RZ ;  /* 0x00d800ff2f007388 */ /* 0x0003e40000000c00 */
.L_x_8062:
[----:B------:R-:W-:Y:S05]  /*12fc0*/  BSYNC.RECONVERGENT B0 ;  /* 0x0000000000007941 */ /* 0x000fea0003800200 */
.L_x_8061:
        /* <DEDUP_REMOVED lines=17> */
.L_x_8066:
[----:B------:R1:W-:Y:S02]  /*130e0*/  STS.128 [R47+0xe000], RZ ;  /* 0x00e000ff2f007388 */ /* 0x0003e40000000c00 */
.L_x_8065:
[----:B------:R-:W-:Y:S05]  /*130f0*/  BSYNC.RECONVERGENT B0 ;  /* 0x0000000000007941 */ /* 0x000fea0003800200 */
.L_x_8064:
        /* <DEDUP_REMOVED lines=13> */
.L_x_8069:
[----:B------:R1:W-:Y:S02]  /*131d0*/  STS.128 [R47+0xe800], RZ ;  /* 0x00e800ff2f007388 */ /* 0x0003e40000000c00 */
.L_x_8068:
[----:B------:R-:W-:Y:S05]  /*131e0*/  BSYNC.RECONVERGENT B0 ;  /* 0x0000000000007941 */ /* 0x000fea0003800200 */
.L_x_8067:
        /* <DEDUP_REMOVED lines=17> */
.L_x_8072:
[----:B------:R1:W-:Y:S02]  /*13300*/  STS.128 [R47+0xf000], RZ ;  /* 0x00f000ff2f007388 */ /* 0x0003e40000000c00 */
.L_x_8071:
[----:B------:R-:W-:Y:S05]  /*13310*/  BSYNC.RECONVERGENT B0 ;  /* 0x0000000000007941 */ /* 0x000fea0003800200 */
.L_x_8070:
        /* <DEDUP_REMOVED lines=16> */
.L_x_8075:
[----:B------:R1:W-:Y:S02]  /*13420*/  STS.128 [R47+0xf800], RZ ;  /* 0x00f800ff2f007388 */ /* 0x0003e40000000c00 */
.L_x_8074:
[----:B------:R-:W-:Y:S05]  /*13430*/  BSYNC.RECONVERGENT B0 ;  /* 0x0000000000007941 */ /* 0x000fea0003800200 */
.L_x_8073:
        /* <DEDUP_REMOVED lines=17> */
.L_x_8078:
[----:B------:R1:W-:Y:S02]  /*13550*/  STS.128 [R47+0x10000], RZ ;  /* 0x010000ff2f007388 */ /* 0x0003e40000000c00 */
.L_x_8077:
[----:B------:R-:W-:Y:S05]  /*13560*/  BSYNC.RECONVERGENT B0 ;  /* 0x0000000000007941 */ /* 0x000fea0003800200 */
.L_x_8076:
        /* <DEDUP_REMOVED lines=16> */
.L_x_8081:
[----:B------:R1:W-:Y:S02]  /*13670*/  STS.128 [R47+0x10800], RZ ;  /* 0x010800ff2f007388 */ /* 0x0003e40000000c00 */
.L_x_8080:
[----:B------:R-:W-:Y:S05]  /*13680*/  BSYNC.RECONVERGENT B0 ;  /* 0x0000000000007941 */ /* 0x000fea0003800200 */
.L_x_8079:
        /* <DEDUP_REMOVED lines=17> */
.L_x_8084:
[----:B------:R1:W-:Y:S02]  /*137a0*/  STS.128 [R47+0x11000], RZ ;  /* 0x011000ff2f007388 */ /* 0x0003e40000000c00 */
.L_x_8083:
[----:B------:R-:W-:Y:S05]  /*137b0*/  BSYNC.RECONVERGENT B0 ;  /* 0x0000000000007941 */ /* 0x000fea0003800200 */
.L_x_8082:
[----:B------:R-:W-:Y:S01]  /*137c0*/  ISETP.GE.AND P0, PT, R140, R56, PT ;  /* 0x000000388c00720c */ /* 0x000fe20003f06270 */
[----:B------:R-:W-:-:S12]  /*137d0*/  BSSY.RECONVERGENT B0, `(.L_x_8085) ;  /* 0x000000f000007945 */ /* 0x000fd80003800200 */
[----:B------:R1:W-:Y:S01]  /*137e0*/  @P0 STS.128 [R47+0x11800], RZ ;  /* 0x011800ff2f000388 */ /* 0x0003e20000000c00 */
[----:B------:R-:W-:Y:S05]  /*137f0*/  @P0 BRA `(.L_x_8086) ;  /* 0x0000000000300947 */ /* 0x000fea0003800000 */
[----:B------:R-:W-:-:S13]  /*13800*/  ISETP.GE.AND P0, PT, R12, R234, PT ;  /* 0x000000ea0c00720c */ /* 0x000fda0003f06270 */
[----:B------:R-:W-:Y:S05]  /*13810*/  @P0 BRA `(.L_x_8087) ;  /* 0x0000000000240947 */ /* 0x000fea0003800000 */
[----:B-1----:R-:W-:Y:S02]  /*13820*/  IMAD R2, R227, 0x1c0, RZ ;  /* 0x000001c0e3027824 */ /* 0x002fe400078e02ff */
[----:B----4-:R-:W-:-:S05]  /*13830*/  IMAD.WIDE.U32 R16, R226, 0x1c0, R16 ;  /* 0x000001c0e2107825 */ /* 0x010fca00078e0010 */
[----:B------:R-:W-:Y:S02]  /*13840*/  IADD3 R3, PT, PT, R2, R17, RZ ;  /* 0x0000001102037210 */ /* 0x000fe40007ffe0ff */
[----:B------:R-:W-:-:S05]  /*13850*/  MOV R2, R16 ;  /* 0x0000001000027202 */ /* 0x000fca0000000f00 */
[----:B------:R-:W-:Y:S01]  /*13860*/  @!PT LDS RZ, [RZ] ;  /* 0x00000000fffff984 */ /* 0x000fe20000000800 */
[----:B------:R-:W-:Y:S01]  /*13870*/  @!PT LDS RZ, [RZ] ;  /* 0x00000000fffff984 */ /* 0x000fe20000000800 */
[----:B------:R-:W-:Y:S01]  /*13880*/  @!PT LDS RZ, [RZ] ;  /* 0x00000000fffff984 */ /* 0x000fe20000000800 */
[----:B------:R1:W-:Y:S01]  /*13890*/  LDGSTS.E.BYPASS.LTC128B.128 [R47+0x11800], desc[UR4][R2.64] ;  /* 0x11800000022f7fae */ /* 0x0003e2000b981a04 */
[----:B------:R-:W-:Y:S05]  /*138a0*/  BRA `(.L_x_8086) ;  /* 0x0000000000047947 */ /* 0x000fea0003800000 */
.L_x_8087:
[----:B------:R1:W-:Y:S02]  /*138b0*/  STS.128 [R47+0x11800], RZ ;  /* 0x011800ff2f007388 */ /* 0x0003e40000000c00 */
.L_x_8086:
[----:B------:R-:W-:Y:S05]  /*138c0*/  BSYNC.RECONVERGENT B0 ;  /* 0x0000000000007941 */ /* 0x000fea0003800200 */
.L_x_8085:
[----:B------:R-:W-:Y:S01]  /*138d0*/  SHF.R.U32.HI R216, RZ, 0x1, R46 ;  /* 0x00000001ffd87819 */ /* 0x000fe2000001162e */
[C---:B------:R-:W-:Y:S01]  /*138e0*/  IMAD.SHL.U32 R14, R46.reuse, 0x40, RZ ;  /* 0x000000402e0e7824 */ /* 0x040fe200078e00ff */
[C---:B------:R-:W-:Y:S01]  /*138f0*/  LOP3.LUT P4, RZ, R46.reuse, 0x2, RZ, 0xc0, !PT ;  /* 0x000000022eff7812 */ /* 0x040fe2000788c0ff */
[----:B------:R-:W-:Y:S01]  /*13900*/  IMAD.SHL.U32 R217, R46, 0x20, RZ ;  /* 0x000000202ed97824 */ /* 0x000fe200078e00ff */
[----:B-1----:R-:W-:Y:S01]  /*13910*/  LOP3.LUT R2, R216, 0x8, RZ, 0xc0, !PT ;  /* 0x00000008d8027812 */ /* 0x002fe200078ec0ff */
[----:B------:R-:W-:Y:S01]  /*13920*/  IMAD.MOV.U32 R205, RZ, RZ, 0x20 ;  /* 0x00000020ffcd7424 */ /* 0x000fe200078e00ff */
[----:B------:R-:W-:Y:S01]  /*13930*/  LOP3.LUT R4, R14, 0x1c0, RZ, 0xc0, !PT ;  /* 0x000001c00e047812 */ /* 0x000fe200078ec0ff */
[----:B------:R-:W0:Y:S01]  /*13940*/  LDGDEPBAR ;  /* 0x00000000000079af */ /* 0x000e220000000000 */
[----:B------:R-:W-:Y:S01]  /*13950*/  LOP3.LUT R2, R2, 0x1c0, R14, 0xf8, !PT ;  /* 0x000001c002027812 */ /* 0x000fe200078ef80e */
[----:B------:R-:W-:Y:S01]  /*13960*/  BSSY.RECONVERGENT B1, `(.L_x_8088) ;  /* 0x00001ad000017945 */ /* 0x000fe20003800200 */
[----:B------:R-:W-:-:S02]  /*13970*/  LOP3.LUT R4, R4, 0x8, R46, 0xf8, !PT ;  /* 0x0000000804047812 */ /* 0x000fc400078ef82e */
[----:B------:R-:W-:Y:S02]  /*13980*/  LOP3.LUT R217, R217, 0x7c00, RZ, 0xc0, !PT ;  /* 0x00007c00d9d97812 */ /* 0x000fe400078ec0ff */
[--C-:B------:R-:W-:Y:S02]  /*13990*/  LOP3.LUT R2, R2, 0x38, R49.reuse, 0x78, !PT ;  /* 0x0000003802027812 */ /* 0x100fe400078e7831 */
[----:B------:R-:W-:Y:S02]  /*139a0*/  LOP3.LUT R49, R4, 0x38, R49, 0x78, !PT ;  /* 0x0000003804317812 */ /* 0x000fe400078e7831 */
[----:B------:R-:W-:Y:S02]  /*139b0*/  LOP3.LUT R3, R217, 0x200, R14, 0xf8, !PT ;  /* 0x00000200d9037812 */ /* 0x000fe400078ef80e */
[----:B------:R-:W-:Y:S02]  /*139c0*/  LOP3.LUT R4, R14, 0x400, RZ, 0xc0, !PT ;  /* 0x000004000e047812 */ /* 0x000fe400078ec0ff */
[----:B------:R-:W-:-:S02]  /*139d0*/  LOP3.LUT R3, R3, R2, RZ, 0xfc, !PT ;  /* 0x0000000203037212 */ /* 0x000fc400078efcff */
[----:B------:R-:W-:Y:S01]  /*139e0*/  SEL R205, R205, 0xffffffe0, !P4 ;  /* 0xffffffe0cdcd7807 */ /* 0x000fe20006000000 */
[----:B------:R-:W-:Y:S01]  /*139f0*/  IMAD R4, R49, 0x2, R4 ;  /* 0x0000000231047824 */ /* 0x000fe200078e0204 */
[----:B------:R-:W-:Y:S01]  /*13a00*/  LOP3.LUT P2, RZ, R46, 0x4, RZ, 0xc0, !PT ;  /* 0x000000042eff7812 */ /* 0x000fe2000784c0ff */
        /* <DEDUP_REMOVED lines=8> */
[----:B------:R-:W-:Y:S01]  /*13a90*/  IMAD.MOV.U32 R48, RZ, RZ, 0x40 ;  /* 0x00000040ff307424 */ /* 0x000fe200078e00ff */
[----:B------:R-:W1:Y:S01]  /*13aa0*/  LDSM.16.M88.4 R24, [R206+0x3000] ;  /* 0x00300000ce18783b */ /* 0x000e620000000200 */
[----:B-----5:R-:W-:Y:S01]  /*13ab0*/  IADD3 R245, PT, PT, R0, R50, -R235 ;  /* 0x0000003200f57210 */ /* 0x020fe20007ffe8eb */
[C---:B------:R-:W-:Y:S01]  /*13ac0*/  IMAD R0, R233.reuse, 0x40, R50 ;  /* 0x00000040e9007824 */ /* 0x040fe200078e0232 */
[----:B------:R-:W-:Y:S01]  /*13ad0*/  IADD3 R15, PT, PT, R50, -R235, -R15 ;  /* 0x800000eb320f7210 */ /* 0x000fe20007ffe80f */
[----:B----4-:R-:W4:Y:S01]  /*13ae0*/  LDSM.16.M88.4 R16, [R206+0x3800] ;  /* 0x00380000ce10783b */ /* 0x010f220000000200 */
[----:B------:R-:W-:Y:S01]  /*13af0*/  SEL R48, R48, 0xffffffc0, !P2 ;  /* 0xffffffc030307807 */ /* 0x000fe20005000000 */
[----:B------:R-:W-:-:S02]  /*13b00*/  IMAD R246, R233, 0x40, R243 ;  /* 0x00000040e9f67824 */ /* 0x000fc400078e02f3 */
[----:B------:R-:W-:Y:S01]  /*13b10*/  LDSM.16.M88.4 R160, [R160] ;  /* 0x00000000a0a0783b */ /* 0x000fe20000000200 */
[----:B------:R-:W-:Y:S02]  /*13b20*/  IMAD.IADD R243, R243, 0x1, R0 ;  /* 0x00000001f3f37824 */ /* 0x000fe400078e0200 */
[--C-:B------:R-:W-:Y:S01]  /*13b30*/  IMAD.IADD R212, R204, 0x1, R48.reuse ;  /* 0x00000001ccd47824 */ /* 0x100fe200078e0230 */
[----:B------:R-:W2:Y:S01]  /*13b40*/  LDSM.16.M88.4 R148, [R3+0x3000] ;  /* 0x003000000394783b */ /* 0x000ea20000000200 */
[----:B------:R-:W-:Y:S02]  /*13b50*/  IMAD.IADD R166, R206, 0x1, R48 ;  /* 0x00000001cea67824 */ /* 0x000fe400078e0230 */
[----:B------:R-:W-:Y:S01]  /*13b60*/  IMAD.IADD R167, R205, 0x1, R212 ;  /* 0x00000001cda77824 */ /* 0x000fe200078e02d4 */
[----:B------:R-:W3:Y:S01]  /*13b70*/  LDSM.16.M88.4 R144, [R3+0x3800] ;  /* 0x003800000390783b */ /* 0x000ee20000000200 */
[C---:B------:R-:W-:Y:S02]  /*13b80*/  IMAD.IADD R245, R246.reuse, 0x1, R245 ;  /* 0x00000001f6f57824 */ /* 0x040fe400078e02f5 */
[----:B------:R-:W-:Y:S01]  /*13b90*/  IMAD.IADD R246, R246, 0x1, R15 ;  /* 0x00000001f6f67824 */ /* 0x000fe200078e020f */
[----:B------:R-:W3:Y:S02]  /*13ba0*/  LDSM.16.M88.4 R40, [R206+0x2000] ;  /* 0x00200000ce28783b */ /* 0x000ee40000000200 */
[----:B------:R-:W-:-:S02]  /*13bb0*/  VIADDMNMX R244, R245, 0x1, R50, PT ;  /* 0x00000001f5f47846 */ /* 0x000fc40003800132 */
[----:B------:R-:W3:Y:S01]  /*13bc0*/  LDSM.16.M88.4 R32, [R206+0x2800] ;  /* 0x00280000ce20783b */ /* 0x000ee20000000200 */
[----:B------:R-:W-:Y:S02]  /*13bd0*/  VIMNMX R247, PT, PT, RZ, R246, !PT ;  /* 0x000000f6fff77248 */ /* 0x000fe40007fe0100 */
[----:B------:R-:W-:Y:S01]  /*13be0*/  VIADDMNMX R245, R245, 0x9, R50, PT ;  /* 0x00000009f5f57846 */ /* 0x000fe20003800132 */
[----:B------:R-:W3:Y:S01]  /*13bf0*/  LDSM.16.M88.4 R4, [R206+0x4000] ;  /* 0x00400000ce04783b */ /* 0x000ee20000000200 */
[----:B------:R-:W-:-:S03]  /*13c00*/  VIADDMNMX R246, R246, 0x8, RZ, !PT ;  /* 0x00000008f6f67846 */ /* 0x000fc600078001ff */
[----:B------:R-:W3:Y:S04]  /*13c10*/  LDSM.16.M88.4 R104, [R206+0x6800] ;  /* 0x00680000ce68783b */ /* 0x000ee80000000200 */
[----:B------:R-:W3:Y:S01]  /*13c20*/  LDSM.16.M88.4 R96, [R206+0x7000] ;  /* 0x00700000ce60783b */ /* 0x000ee20000000200 */
[C---:B-1----:R-:W-:Y:S03]  /*13c30*/  HMMA.16816.F32 R28, R56.reuse, R24, RZ ;  /* 0x00000018381c723c */ /* 0x042fe600000018ff */
[----:B------:R-:W1:Y:S04]  /*13c40*/  LDSM.16.M88.4 R168, [R3+0x2000] ;  /* 0x0020000003a8783b */ /* 0x000e680000000200 */
[----:B------:R-:W1:Y:S01]  /*13c50*/  LDSM.16.M88.4 R136, [R206+0x4800] ;  /* 0x00480000ce88783b */ /* 0x000e620000000200 */
[C---:B----4-:R-:W-:Y:S03]  /*13c60*/  HMMA.16816.F32 R20, R56.reuse, R16, RZ ;  /* 0x000000103814723c */ /* 0x050fe600000018ff */
        /* <DEDUP_REMOVED lines=8> */
[C---:B--2---:R-:W-:Y:S03]  /*13cf0*/  HMMA.16816.F32 R28, R160.reuse, R148, R28 ;  /* 0x00000094a01c723c */ /* 0x044fe6000000181c */
[----:B------:R-:W2:Y:S04]  /*13d00*/  LDSM.16.M88.4 R64, [R206+0x9000] ;  /* 0x00900000ce40783b */ /* 0x000ea80000000200 */
[----:B------:R-:W2:Y:S01]  /*13d10*/  LDSM.16.M88.4 R172, [R206+0x9800] ;  /* 0x00980000ceac783b */ /* 0x000ea20000000200 */
[C---:B------:R-:W-:Y:S03]  /*13d20*/  HMMA.16816.F32 R24, R160.reuse, R150, R24 ;  /* 0x00000096a018723c */ /* 0x040fe60000001818 */
[----:B------:R-:W2:Y:S04]  /*13d30*/  LDSM.16.M88.4 R156, [R3+0x2800] ;  /* 0x00280000039c783b */ /* 0x000ea80000000200 */
[----:B------:R-:W2:Y:S01]  /*13d40*/  LDSM.16.M88.4 R152, [R3+0x4000] ;  /* 0x004000000398783b */ /* 0x000ea20000000200 */
[C---:B---3--:R-:W-:Y:S03]  /*13d50*/  HMMA.16816.F32 R20, R160.reuse, R144, R20 ;  /* 0x00000090a014723c */ /* 0x048fe60000001814 */
[----:B------:R-:W3:Y:S04]  /*13d60*/  LDSM.16.M88.4 R148, [R3+0x6800] ;  /* 0x006800000394783b */ /* 0x000ee80000000200 */
[----:B------:R-:W-:Y:S01]  /*13d70*/  LDSM.16.M88.4 R176, [R3+0x4800] ;  /* 0x0048000003b0783b */ /* 0x000fe20000000200 */
[----:B------:R-:W-:Y:S03]  /*13d80*/  HMMA.16816.F32 R16, R160, R146, R16 ;  /* 0x00000092a010723c */ /* 0x000fe60000001810 */
[----:B------:R-:W3:Y:S04]  /*13d90*/  LDSM.16.M88.4 R144, [R3+0x7000] ;  /* 0x007000000390783b */ /* 0x000ee80000000200 */
[----:B------:R-:W-:Y:S01]  /*13da0*/  LDSM.16.M88.4 R196, [R166+0x5000] ;  /* 0x00500000a6c4783b */ /* 0x000fe20000000200 */
[C---:B------:R-:W-:Y:S03]  /*13db0*/  HMMA.16816.F32 R52, R56.reuse, R40, RZ ;  /* 0x000000283834723c */ /* 0x040fe600000018ff */
[----:B------:R-:W-:Y:S04]  /*13dc0*/  LDSM.16.M88.4 R188, [R166+0x5800] ;  /* 0x00580000a6bc783b */ /* 0x000fe80000000200 */
[----:B------:R-:W-:Y:S01]  /*13dd0*/  LDSM.16.M88.4 R184, [R166+0x6000] ;  /* 0x00600000a6b8783b */ /* 0x000fe20000000200 */
[C---:B------:R-:W-:Y:S03]  /*13de0*/  HMMA.16816.F32 R40, R56.reuse, R42, RZ ;  /* 0x0000002a3828723c */ /* 0x040fe600000018ff */
[----:B------:R-:W-:Y:S04]  /*13df0*/  LDSM.16.M88.4 R180, [R166+0x7800] ;  /* 0x00780000a6b4783b */ /* 0x000fe80000000200 */
[----:B------:R-:W-:Y:S01]  /*13e00*/  LDSM.16.M88.4 R192, [R167] ;  /* 0x00000000a7c0783b */ /* 0x000fe20000000200 */
        /* <DEDUP_REMOVED lines=9> */
[----:B------:R-:W-:Y:S01]  /*13ea0*/  HMMA.16816.F32 R40, R160, R170, R40 ;  /* 0x000000aaa028723c */ /* 0x000fe20000001828 */
[----:B------:R-:W1:Y:S07]  /*13eb0*/  LDSM.16.M88.4 R168, [R3+0x5800] ;  /* 0x0058000003a8783b */ /* 0x000e6e0000000200 */
[C---:B------:R-:W-:Y:S08]  /*13ec0*/  HMMA.16816.F32 R140, R56.reuse, R136, RZ ;  /* 0x00000088388c723c */ /* 0x040ff000000018ff */
[C---:B----4-:R-:W-:Y:S08]  /*13ed0*/  HMMA.16816.F32 R132, R56.reuse, R128, RZ ;  /* 0x000000803884723c */ /* 0x050ff000000018ff */
        /* <DEDUP_REMOVED lines=34> */
[----:B------:R2:W1:Y:S07]  /*14100*/  LDSM.16.M88.4 R172, [R3+0x9800] ;  /* 0x0098000003ac783b */ /* 0x00046e0000000200 */
[C---:B----4-:R-:W-:Y:S08]  /*14110*/  HMMA.16816.F32 R116, R160.reuse, R156, R116 ;  /* 0x0000009ca074723c */ /* 0x050ff00000001874 */
[C---:B------:R-:W-:Y:S01]  /*14120*/  HMMA.16816.F32 R112, R160.reuse, R158, R112 ;  /* 0x0000009ea070723c */ /* 0x040fe20000001870 */
[----:B------:R-:W-:Y:S07]  /*14130*/  LDSM.16.M88.4 R156, [R212] ;  /* 0x00000000d49c783b */ /* 0x000fee0000000200 */
[----:B------:R-:W-:Y:S01]  /*14140*/  HMMA.16816.F32 R92, R160, R152, R92 ;  /* 0x00000098a05c723c */ /* 0x000fe2000000185c */
[----:B--2---:R-:W-:-:S05]  /*14150*/  IMAD.IADD R3, R205, 0x1, R166 ;  /* 0x00000001cd037824 */ /* 0x004fca00078e02a6 */
[----:B------:R-:W-:Y:S02]  /*14160*/  LDSM.16.M88.4 R200, [R3+0x3800] ;  /* 0x0038000003c8783b */ /* 0x000fe40000000200 */
[C---:B------:R-:W-:Y:S02]  /*14170*/  HMMA.16816.F32 R88, R160.reuse, R154, R88 ;  /* 0x0000009aa058723c */ /* 0x040fe40000001858 */
[----:B------:R-:W2:Y:S06]  /*14180*/  LDSM.16.M88.4 R152, [R166+0x2000] ;  /* 0x00200000a698783b */ /* 0x000eac0000000200 */
[C---:B---3--:R-:W-:Y:S08]  /*14190*/  HMMA.16816.F32 R76, R160.reuse, R148, R76 ;  /* 0x00000094a04c723c */ /* 0x048ff0000000184c */
        /* <DEDUP_REMOVED lines=61> */
[----:B------:R-:W-:Y:S01]  /*14570*/  HMMA.16816.F32 R56, R156, R162, R56 ;  /* 0x000000a29c38723c */ /* 0x000fe20000001838 */
[----:B------:R-:W1:Y:S04]  /*14580*/  LDSM.16.M88.4 R160, [R3+0x7800] ;  /* 0x0078000003a0783b */ /* 0x000e680000000200 */
[----:B------:R-:W1:Y:S03]  /*14590*/  LDSM.16.M88.4 R156, [R3+0x8000] ;  /* 0x00800000039c783b */ /* 0x000e660000000200 */
        /* <DEDUP_REMOVED lines=8> */
[----:B------:R-:W4:Y:S01]  /*14620*/  LDSM.16.M88.4 R144, [R3+0x9800] ;  /* 0x009800000390783b */ /* 0x000f220000000200 */
[----:B------:R-:W-:-:S06]  /*14630*/  DEPBAR.LE SB0, 0x0 ;  /* 0x000080000000791a */ /* 0x000fcc0000000000 */
[----:B-1----:R-:W-:Y:S01]  /*14640*/  HMMA.16816.F32 R96, R192, R170, R96 ;  /* 0x000000aac060723c */ /* 0x002fe20000001860 */
[----:B------:R-:W-:-:S05]  /*14650*/  VIADD R170, R45, 0xffffffff ;  /* 0xffffffff2daa7836 */ /* 0x000fca0000000000 */
[----:B------:R-:W-:Y:S02]  /*14660*/  ISETP.GT.AND P0, PT, R170, R223, PT ;  /* 0x000000dfaa00720c */ /* 0x000fe40003f04270 */
        /* <DEDUP_REMOVED lines=23> */
[C---:B----4-:R-:W-:Y:S08]  /*147e0*/  HMMA.16816.F32 R60, R192.reuse, R144, R60 ;  /* 0x00000090c03c723c */ /* 0x050ff0000000183c */
[----:B------:R-:W-:Y:S01]  /*147f0*/  HMMA.16816.F32 R56, R192, R146, R56 ;  /* 0x00000092c038723c */ /* 0x000fe20000001838 */
[----:B------:R-:W-:Y:S06]  /*14800*/  BAR.SYNC.DEFER_BLOCKING 0x0 ;  /* 0x0000000000007b1d */ /* 0x000fec0000010000 */
[----:B------:R-:W-:-:S13]  /*14810*/  @!P0 BRA `(.L_x_8089) ;  /* 0x0000000c00048947 */ /* 0x000fda0003800000 */
[----:B------:R-:W-:Y:S01]  /*14820*/  ISETP.NE.U32.AND P0, PT, R240, RZ, PT ;  /* 0x000000fff000720c */ /* 0x000fe20003f05070 */
[----:B------:R-:W-:Y:S01]  /*14830*/  BSSY.RECONVERGENT B0, `(.L_x_8090) ;  /* 0x000004b000007945 */ /* 0x000fe20003800200 */
[----:B------:R-:W-:Y:S02]  /*14840*/  VIADD R0, R44, 0xffffff00 ;  /* 0xffffff002c007836 */ /* 0x000fe40000000000 */
        /* <DEDUP_REMOVED lines=11> */
.L_x_8091:
        /* <DEDUP_REMOVED lines=62> */
.L_x_8092:
[----:B------:R-:W-:Y:S05]  /*14ce0*/  BSYNC.RECONVERGENT B0 ;  /* 0x0000000000007941 */ /* 0x000fea0003800200 */
.L_x_8090:
        /* <DEDUP_REMOVED lines=116> */
.L_x_8089:
[----:B------:R-:W-:Y:S05]  /*15430*/  BSYNC.RECONVERGENT B1 ;  /* 0x0000000000017941 */ /* 0x000fea0003800200 */
.L_x_8088:
[----:B------:R-:W1:Y:S01]  /*15440*/  S2R R219, SR_TID.X ;  /* 0x0000000000db7919 */ /* 0x000e620000002100 */
[----:B------:R-:W-:Y:S02]  /*15450*/  VIADD R0, R243, 0x8 ;  /* 0x00000008f3007836 */ /* 0x000fe40000000000 */
[----:B-1----:R-:W-:-:S05]  /*15460*/  IMAD.SHL.U32 R169, R219, 0x2, RZ ;  /* 0x00000002dba97824 */ /* 0x002fca00078e00ff */
[----:B------:R-:W-:-:S05]  /*15470*/  LOP3.LUT R168, R169, 0x6, RZ, 0xc0, !PT ;  /* 0x00000006a9a87812 */ /* 0x000fca00078ec0ff */
[----:B------:R-:W-:-:S04]  /*15480*/  IMAD R221, R170, 0x100, R168 ;  /* 0x00000100aadd7824 */ /* 0x000fc800078e02a8 */
[C---:B--2---:R-:W-:Y:S01]  /*15490*/  IMAD.IADD R47, R221.reuse, 0x1, R235 ;  /* 0x00000001dd2f7824 */ /* 0x044fe200078e02eb */
[C---:B------:R-:W-:Y:S01]  /*154a0*/  ISETP.GE.AND P3, PT, R221.reuse, R246, PT ;  /* 0x000000f6dd00720c */ /* 0x040fe20003f66270 */
[----:B------:R-:W-:Y:S02]  /*154b0*/  VIADD R12, R221, 0x1 ;  /* 0x00000001dd0c7836 */ /* 0x000fe40000000000 */
[--C-:B------:R-:W-:Y:S01]  /*154c0*/  IMAD.IADD R46, R0, 0x1, -R47.reuse ;  /* 0x00000001002e7824 */ /* 0x100fe200078e0a2f */
[----:B------:R-:W-:Y:S02]  /*154d0*/  IADD3 R13, PT, PT, R243, -0x1, -R47 ;  /* 0xfffffffff30d7810 */ /* 0x000fe40007ffe82f */
[----:B------:R-:W-:Y:S02]  /*154e0*/  ISETP.GE.AND P6, PT, R12, R247, PT ;  /* 0x000000f70c00720c */ /* 0x000fe40003fc6270 */
[----:B------:R-:W-:Y:S02]  /*154f0*/  IABS R46, R46 ;  /* 0x0000002e002e7213 */ /* 0x000fe40000000000 */
[----:B------:R-:W-:-:S02]  /*15500*/  IABS R13, R13 ;  /* 0x0000000d000d7213 */ /* 0x000fc40000000000 */
[----:B------:R-:W-:Y:S02]  /*15510*/  I2FP.F32.S32 R46, R46 ;  /* 0x0000002e002e7245 */ /* 0x000fe40000201400 */
[C---:B------:R-:W-:Y:S02]  /*15520*/  ISETP.GE.AND P0, PT, R12.reuse, R244, PT ;  /* 0x000000f40c00720c */ /* 0x040fe40003f06270 */
[----:B------:R-:W-:Y:S01]  /*15530*/  ISETP.GE.AND P1, PT, R12, R246, PT ;  /* 0x000000f60c00720c */ /* 0x000fe20003f26270 */
[----:B------:R-:W-:Y:S01]  /*15540*/  FFMA.FTZ R54, -R242, R46, R54 ;  /* 0x0000002ef2367223 */ /* 0x000fe20000010136 */
[----:B------:R-:W-:Y:S01]  /*15550*/  ISETP.GE.AND P5, PT, R12, R245, PT ;  /* 0x000000f50c00720c */ /* 0x000fe20003fa6270 */
[--C-:B------:R-:W-:Y:S01]  /*15560*/  IMAD.IADD R12, R243, 0x1, -R47.reuse ;  /* 0x00000001f30c7824 */ /* 0x100fe200078e0a2f */
[----:B------:R-:W-:Y:S02]  /*15570*/  IADD3 R15, PT, PT, R0, -0x1, -R47 ;  /* 0xffffffff000f7810 */ /* 0x000fe40007ffe82f */
[----:B------:R-:W-:Y:S01]  /*15580*/  I2FP.F32.S32 R13, R13 ;  /* 0x0000000d000d7245 */ /* 0x000fe20000201400 */
[----:B------:R-:W-:Y:S01]  /*15590*/  VIADD R46, R12, 0xfffffff8 ;  /* 0xfffffff80c2e7836 */ /* 0x000fe20000000000 */
[----:B------:R-:W-:-:S02]  /*155a0*/  IABS R15, R15 ;  /* 0x0000000f000f7213 */ /* 0x000fc40000000000 */
[----:B------:R-:W-:Y:S01]  /*155b0*/  IABS R12, R12 ;  /* 0x0000000c000c7213 */ /* 0x000fe20000000000 */
[C---:B------:R-:W-:Y:S01]  /*155c0*/  FFMA.FTZ R13, -R242.reuse, R13, R53 ;  /* 0x0000000df20d7223 */ /* 0x040fe20000010135 */
[----:B------:R-:W-:Y:S02]  /*155d0*/  I2FP.F32.S32 R15, R15 ;  /* 0x0000000f000f7245 */ /* 0x000fe40000201400 */
[----:B------:R-:W-:Y:S01]  /*155e0*/  IABS R50, R46 ;  /* 0x0000002e00327213 */ /* 0x000fe20000000000 */
[----:B------:R-:W-:Y:S01]  /*155f0*/  VIADD R46, R221, 0x8 ;  /* 0x00000008dd2e7836 */ /* 0x000fe20000000000 */
[----:B------:R-:W-:Y:S01]  /*15600*/  I2FP.F32.S32 R222, R12 ;  /* 0x0000000c00de7245 */ /* 0x000fe20000201400 */
[C---:B------:R-:W-:Y:S01]  /*15610*/  FFMA.FTZ R15, -R242.reuse, R15, R55 ;  /* 0x0000000ff20f7223 */ /* 0x040fe20000010137 */
[----:B------:R-:W-:Y:S02]  /*15620*/  FSEL R220, R13, -INF , P6 ;  /* 0xff8000000ddc7808 */ /* 0x000fe40003000000 */
[----:B------:R-:W-:Y:S01]  /*15630*/  IADD3 R49, PT, PT, R243, -0x9, -R47 ;  /* 0xfffffff7f3317810 */ /* 0x000fe20007ffe82f */
[----:B------:R-:W-:Y:S01]  /*15640*/  FFMA.FTZ R12, -R242, R222, R42 ;  /* 0x000000def20c7223 */ /* 0x000fe2000001012a */
[----:B------:R-:W-:-:S02]  /*15650*/  FSEL R54, R54, -INF , P3 ;  /* 0xff80000036367808 */ /* 0x000fc40001800000 */
[----:B------:R-:W-:Y:S02]  /*15660*/  I2FP.F32.S32 R50, R50 ;  /* 0x0000003200327245 */ /* 0x000fe40000201400 */
[C---:B------:R-:W-:Y:S02]  /*15670*/  ISETP.GE.AND P3, PT, R221.reuse, R245, PT ;  /* 0x000000f5dd00720c */ /* 0x040fe40003f66270 */
[----:B------:R-:W-:Y:S01]  /*15680*/  FSEL R220, R220, -INF , !P0 ;  /* 0xff800000dcdc7808 */ /* 0x000fe20004000000 */
[----:B------:R-:W-:Y:S01]  /*15690*/  FFMA.FTZ R50, -R242, R50, R40 ;  /* 0x00000032f2327223 */ /* 0x000fe20000010128 */
[----:B------:R-:W-:Y:S01]  /*156a0*/  ISETP.GE.AND P0, PT, R46, R246, PT ;  /* 0x000000f62e00720c */ /* 0x000fe20003f06270 */
[----:B------:R-:W-:Y:S01]  /*156b0*/  VIADD R40, R221, 0x9 ;  /* 0x00000009dd287836 */ /* 0x000fe20000000000 */
[----:B------:R-:W-:Y:S02]  /*156c0*/  IABS R49, R49 ;  /* 0x0000003100317213 */ /* 0x000fe40000000000 */
[----:B------:R-:W-:-:S02]  /*156d0*/  FSEL R13, R54, -INF , !P3 ;  /* 0xff800000360d7808 */ /* 0x000fc40005800000 */
[----:B------:R-:W-:Y:S02]  /*156e0*/  FSEL R15, R15, -INF , P1 ;  /* 0xff8000000f0f7808 */ /* 0x000fe40000800000 */
[C---:B------:R-:W-:Y:S02]  /*156f0*/  ISETP.GE.AND P3, PT, R46.reuse, R247, PT ;  /* 0x000000f72e00720c */ /* 0x040fe40003f66270 */
[----:B------:R-:W-:Y:S02]  /*15700*/  ISETP.GE.AND P1, PT, R46, R245, PT ;  /* 0x000000f52e00720c */ /* 0x000fe40003f26270 */
[----:B------:R-:W-:Y:S02]  /*15710*/  FSEL R12, R12, -INF , P0 ;  /* 0xff8000000c0c7808 */ /* 0x000fe40000000000 */
[----:B------:R-:W-:Y:S02]  /*15720*/  ISETP.GE.AND P6, PT, R46, R244, PT ;  /* 0x000000f42e00720c */ /* 0x000fe40003fc6270 */
[----:B------:R-:W-:-:S02]  /*15730*/  I2FP.F32.S32 R49, R49 ;  /* 0x0000003100317245 */ /* 0x000fc40000201400 */
[----:B------:R-:W-:Y:S02]  /*15740*/  IADD3 R46, PT, PT, R0, -0x9, -R47 ;  /* 0xfffffff7002e7810 */ /* 0x000fe40007ffe82f */
[----:B------:R-:W-:Y:S02]  /*15750*/  FSEL R15, R15, -INF , !P5 ;  /* 0xff8000000f0f7808 */ /* 0x000fe40006800000 */
[----:B------:R-:W-:Y:S02]  /*15760*/  FSEL R42, R50, -INF , P3 ;  /* 0xff800000322a7808 */ /* 0x000fe40001800000 */
[----:B------:R-:W-:Y:S02]  /*15770*/  FSEL R12, R12, -INF , !P1 ;  /* 0xff8000000c0c7808 */ /* 0x000fe40004800000 */
[C---:B------:R-:W-:Y:S02]  /*15780*/  ISETP.GE.AND P5, PT, R40.reuse, R247, PT ;  /* 0x000000f72800720c */ /* 0x040fe40003fa6270 */
[----:B------:R-:W-:-:S02]  /*15790*/  ISETP.GE.AND P3, PT, R40, R244, PT ;  /* 0x000000f42800720c */ /* 0x000fc40003f66270 */
[C---:B------:R-:W-:Y:S02]  /*157a0*/  ISETP.GE.AND P0, PT, R40.reuse, R246, PT ;  /* 0x000000f62800720c */ /* 0x040fe40003f06270 */
[----:B------:R-:W-:Y:S01]  /*157b0*/  ISETP.GE.AND P1, PT, R40, R245, PT ;  /* 0x000000f52800720c */ /* 0x000fe20003f26270 */
[----:B------:R-:W-:Y:S01]  /*157c0*/  FFMA.FTZ R40, -R242, R49, R41 ;  /* 0x00000031f2287223 */ /* 0x000fe20000010129 */
[----:B------:R-:W-:Y:S02]  /*157d0*/  IABS R46, R46 ;  /* 0x0000002e002e7213 */ /* 0x000fe40000000000 */
[--C-:B------:R-:W-:Y:S02]  /*157e0*/  IADD3 R49, PT, PT, R243, -0x10, -R47.reuse ;  /* 0xfffffff0f3317810 */ /* 0x100fe40007ffe82f */
[----:B------:R-:W-:Y:S02]  /*157f0*/  IADD3 R51, PT, PT, R0, -0x10, -R47 ;  /* 0xfffffff000337810 */ /* 0x000fe40007ffe82f */
[----:B------:R-:W-:-:S02]  /*15800*/  I2FP.F32.S32 R46, R46 ;  /* 0x0000002e002e7245 */ /* 0x000fc40000201400 */
[----:B------:R-:W-:Y:S02]  /*15810*/  IABS R49, R49 ;  /* 0x0000003100317213 */ /* 0x000fe40000000000 */
[----:B------:R-:W-:Y:S01]  /*15820*/  IABS R51, R51 ;  /* 0x0000003300337213 */ /* 0x000fe20000000000 */
[----:B------:R-:W-:Y:S01]  /*15830*/  FFMA.FTZ R41, -R242, R46, R43 ;  /* 0x0000002ef2297223 */ /* 0x000fe2000001012b */
[----:B------:R-:W-:Y:S01]  /*15840*/  I2FP.F32.S32 R49, R49 ;  /* 0x0000003100317245 */ /* 0x000fe20000201400 */
[----:B------:R-:W-:Y:S01]  /*15850*/  VIADD R43, R221, 0x10 ;  /* 0x00000010dd2b7836 */ /* 0x000fe20000000000 */
[----:B------:R-:W-:Y:S02]  /*15860*/  I2FP.F32.S32 R51, R51 ;  /* 0x0000003300337245 */ /* 0x000fe40000201400 */
[----:B------:R-:W-:Y:S01]  /*15870*/  IADD3 R55, PT, PT, R0, -0x11, -R47 ;  /* 0xffffffef00377810 */ /* 0x000fe20007ffe82f */
[----:B------:R-:W-:Y:S01]  /*15880*/  FFMA.FTZ R49, -R242, R49, R36 ;  /* 0x00000031f2317223 */ /* 0x000fe20000010124 */
[----:B------:R-:W-:Y:S01]  /*15890*/  FSEL R40, R40, -INF , P5 ;  /* 0xff80000028287808 */ /* 0x000fe20002800000 */
[----:B------:R-:W-:Y:S01]  /*158a0*/  FFMA.FTZ R51, -R242, R51, R38 ;  /* 0x00000033f2337223 */ /* 0x000fe20000010126 */
[----:B------:R-:W-:Y:S01]  /*158b0*/  FSEL R41, R41, -INF , P0 ;  /* 0xff80000029297808 */ /* 0x000fe20000000000 */
[----:B------:R-:W-:Y:S01]  /*158c0*/  VIADD R36, R221, 0x11 ;  /* 0x00000011dd247836 */ /* 0x000fe20000000000 */
[----:B------:R-:W-:-:S02]  /*158d0*/  ISETP.GE.AND P5, PT, R43, R247, PT ;  /* 0x000000f72b00720c */ /* 0x000fc40003fa6270 */
[----:B------:R-:W-:Y:S02]  /*158e0*/  ISETP.GE.AND P0, PT, R43, R246, PT ;  /* 0x000000f62b00720c */ /* 0x000fe40003f06270 */
[----:B------:R-:W-:Y:S02]  /*158f0*/  IABS R55, R55 ;  /* 0x0000003700377213 */ /* 0x000fe40000000000 */
[----:B------:R-:W-:Y:S02]  /*15900*/  FSEL R40, R40, -INF , !P3 ;  /* 0xff80000028287808 */ /* 0x000fe40005800000 */
[----:B------:R-:W-:Y:S02]  /*15910*/  FSEL R41, R41, -INF , !P1 ;  /* 0xff80000029297808 */ /* 0x000fe40004800000 */
[C---:B------:R-:W-:Y:S02]  /*15920*/  ISETP.GE.AND P3, PT, R43.reuse, R244, PT ;  /* 0x000000f42b00720c */ /* 0x040fe40003f66270 */
[----:B------:R-:W-:-:S02]  /*15930*/  ISETP.GE.AND P1, PT, R43, R245, PT ;  /* 0x000000f52b00720c */ /* 0x000fc40003f26270 */
[----:B------:R-:W-:Y:S02]  /*15940*/  FSEL R49, R49, -INF , P5 ;  /* 0xff80000031317808 */ /* 0x000fe40002800000 */
[----:B------:R-:W-:Y:S02]  /*15950*/  FSEL R51, R51, -INF , P0 ;  /* 0xff80000033337808 */ /* 0x000fe40000000000 */
[----:B------:R-:W-:Y:S02]  /*15960*/  I2FP.F32.S32 R55, R55 ;  /* 0x0000003700377245 */ /* 0x000fe40000201400 */
[----:B------:R-:W-:Y:S02]  /*15970*/  IADD3 R43, PT, PT, R243, -0x11, -R47 ;  /* 0xffffffeff32b7810 */ /* 0x000fe40007ffe82f */
[----:B------:R-:W-:Y:S01]  /*15980*/  FSEL R49, R49, -INF , !P3 ;  /* 0xff80000031317808 */ /* 0x000fe20005800000 */
[----:B------:R-:W-:Y:S01]  /*15990*/  FFMA.FTZ R55, -R242, R55, R39 ;  /* 0x00000037f2377223 */ /* 0x000fe20000010127 */
[----:B------:R-:W-:-:S02]  /*159a0*/  FSEL R51, R51, -INF , !P1 ;  /* 0xff80000033337808 */ /* 0x000fc40004800000 */
[----:B------:R-:W-:Y:S02]  /*159b0*/  IABS R38, R43 ;  /* 0x0000002b00267213 */ /* 0x000fe40000000000 */
[C---:B------:R-:W-:Y:S02]  /*159c0*/  ISETP.GE.AND P5, PT, R36.reuse, R247, PT ;  /* 0x000000f72400720c */ /* 0x040fe40003fa6270 */
[C---:B------:R-:W-:Y:S02]  /*159d0*/  ISETP.GE.AND P3, PT, R36.reuse, R244, PT ;  /* 0x000000f42400720c */ /* 0x040fe40003f66270 */
[C---:B------:R-:W-:Y:S02]  /*159e0*/  ISETP.GE.AND P0, PT, R36.reuse, R246, PT ;  /* 0x000000f62400720c */ /* 0x040fe40003f06270 */
[----:B------:R-:W-:Y:S02]  /*159f0*/  ISETP.GE.AND P1, PT, R36, R245, PT ;  /* 0x000000f52400720c */ /* 0x000fe40003f26270 */
[----:B------:R-:W-:-:S02]  /*15a00*/  IADD3 R36, PT, PT, R243, -0x18, -R47 ;  /* 0xffffffe8f3247810 */ /* 0x000fc40007ffe82f */
[----:B------:R-:W-:Y:S02]  /*15a10*/  IADD3 R39, PT, PT, R0, -0x18, -R47 ;  /* 0xffffffe800277810 */ /* 0x000fe40007ffe82f */
[----:B------:R-:W-:Y:S02]  /*15a20*/  I2FP.F32.S32 R38, R38 ;  /* 0x0000002600267245 */ /* 0x000fe40000201400 */
[----:B------:R-:W-:Y:S02]  /*15a30*/  IABS R36, R36 ;  /* 0x0000002400247213 */ /* 0x000fe40000000000 */
[----:B------:R-:W-:Y:S01]  /*15a40*/  IABS R39, R39 ;  /* 0x0000002700277213 */ /* 0x000fe20000000000 */
[----:B------:R-:W-:Y:S01]  /*15a50*/  FFMA.FTZ R38, -R242, R38, R37 ;  /* 0x00000026f2267223 */ /* 0x000fe20000010125 */
[----:B------:R-:W-:Y:S01]  /*15a60*/  I2FP.F32.S32 R36, R36 ;  /* 0x0000002400247245 */ /* 0x000fe20000201400 */
[----:B------:R-:W-:Y:S01]  /*15a70*/  VIADD R37, R221, 0x18 ;  /* 0x00000018dd257836 */ /* 0x000fe20000000000 */
[----:B------:R-:W-:-:S02]  /*15a80*/  I2FP.F32.S32 R39, R39 ;  /* 0x0000002700277245 */ /* 0x000fc40000201400 */
[--C-:B------:R-:W-:Y:S01]  /*15a90*/  IADD3 R43, PT, PT, R243, -0x19, -R47.reuse ;  /* 0xffffffe7f32b7810 */ /* 0x100fe20007ffe82f */
[----:B------:R-:W-:Y:S01]  /*15aa0*/  FFMA.FTZ R36, -R242, R36, R32 ;  /* 0x00000024f2247223 */ /* 0x000fe20000010120 */
[----:B------:R-:W-:Y:S01]  /*15ab0*/  FSEL R38, R38, -INF , P5 ;  /* 0xff80000026267808 */ /* 0x000fe20002800000 */
[----:B------:R-:W-:Y:S01]  /*15ac0*/  FFMA.FTZ R39, -R242, R39, R34 ;  /* 0x00000027f2277223 */ /* 0x000fe20000010122 */
[----:B------:R-:W-:Y:S02]  /*15ad0*/  FSEL R55, R55, -INF , P0 ;  /* 0xff80000037377808 */ /* 0x000fe40000000000 */
[----:B------:R-:W-:Y:S02]  /*15ae0*/  IADD3 R32, PT, PT, R0, -0x19, -R47 ;  /* 0xffffffe700207810 */ /* 0x000fe40007ffe82f */
[----:B------:R-:W-:Y:S02]  /*15af0*/  IABS R34, R43 ;  /* 0x0000002b00227213 */ /* 0x000fe40000000000 */
[----:B------:R-:W-:-:S02]  /*15b00*/  FSEL R38, R38, -INF , !P3 ;  /* 0xff80000026267808 */ /* 0x000fc40005800000 */
[----:B------:R-:W-:Y:S02]  /*15b10*/  FSEL R55, R55, -INF , !P1 ;  /* 0xff80000037377808 */ /* 0x000fe40004800000 */
[C---:B------:R-:W-:Y:S02]  /*15b20*/  ISETP.GE.AND P5, PT, R37.reuse, R247, PT ;  /* 0x000000f72500720c */ /* 0x040fe40003fa6270 */
[C---:B------:R-:W-:Y:S02]  /*15b30*/  ISETP.GE.AND P3, PT, R37.reuse, R244, PT ;  /* 0x000000f42500720c */ /* 0x040fe40003f66270 */
[C---:B------:R-:W-:Y:S02]  /*15b40*/  ISETP.GE.AND P0, PT, R37.reuse, R246, PT ;  /* 0x000000f62500720c */ /* 0x040fe40003f06270 */
[----:B------:R-:W-:Y:S01]  /*15b50*/  ISETP.GE.AND P1, PT, R37, R245, PT ;  /* 0x000000f52500720c */ /* 0x000fe20003f26270 */
[----:B------:R-:W-:Y:S01]  /*15b60*/  VIADD R37, R221, 0x19 ;  /* 0x00000019dd257836 */ /* 0x000fe20000000000 */
[----:B------:R-:W-:-:S02]  /*15b70*/  IABS R32, R32 ;  /* 0x0000002000207213 */ /* 0x000fc40000000000 */
[----:B------:R-:W-:Y:S02]  /*15b80*/  I2FP.F32.S32 R34, R34 ;  /* 0x0000002200227245 */ /* 0x000fe40000201400 */
[--C-:B------:R-:W-:Y:S02]  /*15b90*/  IADD3 R213, PT, PT, R243, -0x20, -R47.reuse ;  /* 0xffffffe0f3d57810 */ /* 0x100fe40007ffe82f */
[----:B------:R-:W-:Y:S01]  /*15ba0*/  IADD3 R54, PT, PT, R0, -0x20, -R47 ;  /* 0xffffffe000367810 */ /* 0x000fe20007ffe82f */
[----:B------:R-:W-:Y:S01]  /*15bb0*/  FFMA.FTZ R33, -R242, R34, R33 ;  /* 0x00000022f2217223 */ /* 0x000fe20000010121 */
[----:B------:R-:W-:Y:S02]  /*15bc0*/  FSEL R36, R36, -INF , P5 ;  /* 0xff80000024247808 */ /* 0x000fe40002800000 */
[----:B------:R-:W-:Y:S02]  /*15bd0*/  FSEL R39, R39, -INF , P0 ;  /* 0xff80000027277808 */ /* 0x000fe40000000000 */
[----:B------:R-:W-:-:S02]  /*15be0*/  I2FP.F32.S32 R32, R32 ;  /* 0x0000002000207245 */ /* 0x000fc40000201400 */
[----:B------:R-:W-:Y:S02]  /*15bf0*/  IABS R213, R213 ;  /* 0x000000d500d57213 */ /* 0x000fe40000000000 */
[----:B------:R-:W-:Y:S01]  /*15c00*/  IABS R54, R54 ;  /* 0x0000003600367213 */ /* 0x000fe20000000000 */
[----:B------:R-:W-:Y:S01]  /*15c10*/  FFMA.FTZ R35, -R242, R32, R35 ;  /* 0x00000020f2237223 */ /* 0x000fe20000010123 */
[----:B------:R-:W-:Y:S01]  /*15c20*/  ISETP.GE.AND P5, PT, R37, R247, PT ;  /* 0x000000f72500720c */ /* 0x000fe20003fa6270 */
[----:B------:R-:W-:Y:S01]  /*15c30*/  VIADD R32, R221, 0x20 ;  /* 0x00000020dd207836 */ /* 0x000fe20000000000 */
[----:B------:R-:W-:Y:S02]  /*15c40*/  FSEL R36, R36, -INF , !P3 ;  /* 0xff80000024247808 */ /* 0x000fe40005800000 */
[----:B------:R-:W-:Y:S02]  /*15c50*/  FSEL R39, R39, -INF , !P1 ;  /* 0xff80000027277808 */ /* 0x000fe40004800000 */
[----:B------:R-:W-:-:S02]  /*15c60*/  ISETP.GE.AND P3, PT, R37, R244, PT ;  /* 0x000000f42500720c */ /* 0x000fc40003f66270 */
[C---:B------:R-:W-:Y:S02]  /*15c70*/  ISETP.GE.AND P0, PT, R37.reuse, R246, PT ;  /* 0x000000f62500720c */ /* 0x040fe40003f06270 */
[----:B------:R-:W-:Y:S02]  /*15c80*/  ISETP.GE.AND P1, PT, R37, R245, PT ;  /* 0x000000f52500720c */ /* 0x000fe40003f26270 */
[----:B------:R-:W-:Y:S02]  /*15c90*/  I2FP.F32.S32 R213, R213 ;  /* 0x000000d500d57245 */ /* 0x000fe40000201400 */
[----:B------:R-:W-:Y:S02]  /*15ca0*/  I2FP.F32.S32 R54, R54 ;  /* 0x0000003600367245 */ /* 0x000fe40000201400 */
[----:B------:R-:W-:Y:S01]  /*15cb0*/  FSEL R37, R33, -INF , P5 ;  /* 0xff80000021257808 */ /* 0x000fe20002800000 */
[C---:B------:R-:W-:Y:S01]  /*15cc0*/  FFMA.FTZ R213, -R242.reuse, R213, R28 ;  /* 0x000000d5f2d57223 */ /* 0x040fe2000001011c */
[----:B------:R-:W-:Y:S01]  /*15cd0*/  IADD3 R33, PT, PT, R243, -0x21, -R47 ;  /* 0xffffffdff3217810 */ /* 0x000fe20007ffe82f */
[----:B------:R-:W-:Y:S01]  /*15ce0*/  FFMA.FTZ R54, -R242, R54, R30 ;  /* 0x00000036f2367223 */ /* 0x000fe2000001011e */
[----:B------:R-:W-:-:S02]  /*15cf0*/  FSEL R50, R35, -INF , P0 ;  /* 0xff80000023327808 */ /* 0x000fc40000000000 */
[----:B------:R-:W-:Y:S02]  /*15d00*/  IADD3 R28, PT, PT, R0, -0x21, -R47 ;  /* 0xffffffdf001c7810 */ /* 0x000fe40007ffe82f */
[----:B------:R-:W-:Y:S02]  /*15d10*/  IABS R30, R33 ;  /* 0x00000021001e7213 */ /* 0x000fe40000000000 */
[----:B------:R-:W-:Y:S02]  /*15d20*/  FSEL R37, R37, -INF , !P3 ;  /* 0xff80000025257808 */ /* 0x000fe40005800000 */
[----:B------:R-:W-:Y:S02]  /*15d30*/  FSEL R50, R50, -INF , !P1 ;  /* 0xff80000032327808 */ /* 0x000fe40004800000 */
[C---:B------:R-:W-:Y:S02]  /*15d40*/  ISETP.GE.AND P5, PT, R32.reuse, R247, PT ;  /* 0x000000f72000720c */ /* 0x040fe40003fa6270 */
[----:B------:R-:W-:-:S02]  /*15d50*/  ISETP.GE.AND P3, PT, R32, R244, PT ;  /* 0x000000f42000720c */ /* 0x000fc40003f66270 */
[C---:B------:R-:W-:Y:S02]  /*15d60*/  ISETP.GE.AND P0, PT, R32.reuse, R246, PT ;  /* 0x000000f62000720c */ /* 0x040fe40003f06270 */
[----:B------:R-:W-:Y:S01]  /*15d70*/  ISETP.GE.AND P1, PT, R32, R245, PT ;  /* 0x000000f52000720c */ /* 0x000fe20003f26270 */
[----:B------:R-:W-:Y:S01]  /*15d80*/  VIADD R32, R221, 0x21 ;  /* 0x00000021dd207836 */ /* 0x000fe20000000000 */
[----:B------:R-:W-:Y:S02]  /*15d90*/  IABS R28, R28 ;  /* 0x0000001c001c7213 */ /* 0x000fe40000000000 */
[----:B------:R-:W-:Y:S02]  /*15da0*/  I2FP.F32.S32 R30, R30 ;  /* 0x0000001e001e7245 */ /* 0x000fe40000201400 */
[--C-:B------:R-:W-:Y:S02]  /*15db0*/  IADD3 R211, PT, PT, R243, -0x28, -R47.reuse ;  /* 0xffffffd8f3d37810 */ /* 0x100fe40007ffe82f */
[----:B------:R-:W-:Y:S01]  /*15dc0*/  IADD3 R218, PT, PT, R0, -0x28, -R47 ;  /* 0xffffffd800da7810 */ /* 0x000fe20007ffe82f */
[----:B------:R-:W-:Y:S01]  /*15dd0*/  FFMA.FTZ R29, -R242, R30, R29 ;  /* 0x0000001ef21d7223 */ /* 0x000fe2000001011d */
[----:B------:R-:W-:-:S02]  /*15de0*/  I2FP.F32.S32 R28, R28 ;  /* 0x0000001c001c7245 */ /* 0x000fc40000201400 */
[----:B------:R-:W-:Y:S02]  /*15df0*/  FSEL R213, R213, -INF , P5 ;  /* 0xff800000d5d57808 */ /* 0x000fe40002800000 */
[----:B------:R-:W-:Y:S01]  /*15e00*/  IABS R211, R211 ;  /* 0x000000d300d37213 */ /* 0x000fe20000000000 */
[----:B------:R-:W-:Y:S01]  /*15e10*/  FFMA.FTZ R31, -R242, R28, R31 ;  /* 0x0000001cf21f7223 */ /* 0x000fe2000001011f */
[----:B------:R-:W-:Y:S01]  /*15e20*/  IABS R218, R218 ;  /* 0x000000da00da7213 */ /* 0x000fe20000000000 */
[----:B------:R-:W-:Y:S01]  /*15e30*/  VIADD R28, R221, 0x28 ;  /* 0x00000028dd1c7836 */ /* 0x000fe20000000000 */
[----:B------:R-:W-:Y:S02]  /*15e40*/  ISETP.GE.AND P5, PT, R32, R247, PT ;  /* 0x000000f72000720c */ /* 0x000fe40003fa6270 */
[----:B------:R-:W-:Y:S02]  /*15e50*/  FSEL R54, R54, -INF , P0 ;  /* 0xff80000036367808 */ /* 0x000fe40000000000 */
[----:B------:R-:W-:-:S02]  /*15e60*/  I2FP.F32.S32 R211, R211 ;  /* 0x000000d300d37245 */ /* 0x000fc40000201400 */
[----:B------:R-:W-:Y:S02]  /*15e70*/  I2FP.F32.S32 R218, R218 ;  /* 0x000000da00da7245 */ /* 0x000fe40000201400 */
[----:B------:R-:W-:Y:S01]  /*15e80*/  ISETP.GE.AND P0, PT, R32, R246, PT ;  /* 0x000000f62000720c */ /* 0x000fe20003f06270 */
[C---:B------:R-:W-:Y:S01]  /*15e90*/  FFMA.FTZ R211, -R242.reuse, R211, R24 ;  /* 0x000000d3f2d37223 */ /* 0x040fe20000010118 */
[----:B------:R-:W-:Y:S01]  /*15ea0*/  FSEL R214, R29, -INF , P5 ;  /* 0xff8000001dd67808 */ /* 0x000fe20002800000 */
[----:B------:R-:W-:Y:S01]  /*15eb0*/  FFMA.FTZ R218, -R242, R218, R26 ;  /* 0x000000daf2da7223 */ /* 0x000fe2000001011a */
[----:B------:R-:W-:Y:S02]  /*15ec0*/  IADD3 R29, PT, PT, R243, -0x29, -R47 ;  /* 0xffffffd7f31d7810 */ /* 0x000fe40007ffe82f */
[----:B------:R-:W-:Y:S02]  /*15ed0*/  FSEL R213, R213, -INF , !P3 ;  /* 0xff800000d5d57808 */ /* 0x000fe40005800000 */
[----:B------:R-:W-:-:S02]  /*15ee0*/  FSEL R54, R54, -INF , !P1 ;  /* 0xff80000036367808 */ /* 0x000fc40004800000 */
[C---:B------:R-:W-:Y:S02]  /*15ef0*/  ISETP.GE.AND P3, PT, R32.reuse, R244, PT ;  /* 0x000000f42000720c */ /* 0x040fe40003f66270 */
[----:B------:R-:W-:Y:S02]  /*15f00*/  ISETP.GE.AND P1, PT, R32, R245, PT ;  /* 0x000000f52000720c */ /* 0x000fe40003f26270 */
        /* <DEDUP_REMOVED lines=14> */
[C---:B------:R-:W-:Y:S01]  /*15ff0*/  FFMA.FTZ R25, -R242.reuse, R26, R25 ;  /* 0x0000001af2197223 */ /* 0x040fe20000010119 */
[----:B------:R-:W-:Y:S02]  /*16000*/  I2FP.F32.S32 R24, R24 ;  /* 0x0000001800187245 */ /* 0x000fe40000201400 */
[----:B------:R-:W-:Y:S02]  /*16010*/  FSEL R211, R211, -INF , P5 ;  /* 0xff800000d3d37808 */ /* 0x000fe40002800000 */
[----:B------:R-:W-:Y:S01]  /*16020*/  IABS R145, R145 ;  /* 0x0000009100917213 */ /* 0x000fe20000000000 */
[----:B------:R-:W-:Y:S01]  /*16030*/  FFMA.FTZ R27, -R242, R24, R27 ;  /* 0x00000018f21b7223 */ /* 0x000fe2000001011b */
[----:B------:R-:W-:Y:S01]  /*16040*/  IABS R209, R209 ;  /* 0x000000d100d17213 */ /* 0x000fe20000000000 */
[----:B------:R-:W-:Y:S01]  /*16050*/  VIADD R24, R221, 0x30 ;  /* 0x00000030dd187836 */ /* 0x000fe20000000000 */
[----:B------:R-:W-:-:S02]  /*16060*/  ISETP.GE.AND P5, PT, R28, R247, PT ;  /* 0x000000f71c00720c */ /* 0x000fc40003fa6270 */
[----:B------:R-:W-:Y:S02]  /*16070*/  FSEL R218, R218, -INF , P0 ;  /* 0xff800000dada7808 */ /* 0x000fe40000000000 */
[----:B------:R-:W-:Y:S02]  /*16080*/  I2FP.F32.S32 R145, R145 ;  /* 0x0000009100917245 */ /* 0x000fe40000201400 */
[----:B------:R-:W-:Y:S02]  /*16090*/  I2FP.F32.S32 R209, R209 ;  /* 0x000000d100d17245 */ /* 0x000fe40000201400 */
[----:B------:R-:W-:Y:S01]  /*160a0*/  ISETP.GE.AND P0, PT, R28, R246, PT ;  /* 0x000000f61c00720c */ /* 0x000fe20003f06270 */
[C---:B------:R-:W-:Y:S01]  /*160b0*/  FFMA.FTZ R145, -R242.reuse, R145, R20 ;  /* 0x00000091f2917223 */ /* 0x040fe20000010114 */
[----:B------:R-:W-:Y:S01]  /*160c0*/  FSEL R210, R25, -INF , P5 ;  /* 0xff80000019d27808 */ /* 0x000fe20002800000 */
[----:B------:R-:W-:Y:S01]  /*160d0*/  FFMA.FTZ R209, -R242, R209, R22 ;  /* 0x000000d1f2d17223 */ /* 0x000fe20000010116 */
[----:B------:R-:W-:-:S02]  /*160e0*/  IADD3 R25, PT, PT, R243, -0x31, -R47 ;  /* 0xffffffcff3197810 */ /* 0x000fc40007ffe82f */
[----:B------:R-:W-:Y:S02]  /*160f0*/  FSEL R211, R211, -INF , !P3 ;  /* 0xff800000d3d37808 */ /* 0x000fe40005800000 */
[----:B------:R-:W-:Y:S02]  /*16100*/  FSEL R218, R218, -INF , !P1 ;  /* 0xff800000dada7808 */ /* 0x000fe40004800000 */
[C---:B------:R-:W-:Y:S02]  /*16110*/  ISETP.GE.AND P3, PT, R28.reuse, R244, PT ;  /* 0x000000f41c00720c */ /* 0x040fe40003f66270 */
[----:B------:R-:W-:Y:S02]  /*16120*/  ISETP.GE.AND P1, PT, R28, R245, PT ;  /* 0x000000f51c00720c */ /* 0x000fe40003f26270 */
[----:B------:R-:W-:Y:S02]  /*16130*/  FSEL R215, R27, -INF , P0 ;  /* 0xff8000001bd77808 */ /* 0x000fe40000000000 */
[----:B------:R-:W-:-:S02]  /*16140*/  IADD3 R20, PT, PT, R0, -0x31, -R47 ;  /* 0xffffffcf00147810 */ /* 0x000fc40007ffe82f */
[----:B------:R-:W-:Y:S02]  /*16150*/  IABS R22, R25 ;  /* 0x0000001900167213 */ /* 0x000fe40000000000 */
[----:B------:R-:W-:Y:S02]  /*16160*/  FSEL R210, R210, -INF , !P3 ;  /* 0xff800000d2d27808 */ /* 0x000fe40005800000 */
[----:B------:R-:W-:Y:S02]  /*16170*/  FSEL R215, R215, -INF , !P1 ;  /* 0xff800000d7d77808 */ /* 0x000fe40004800000 */
[C---:B------:R-:W-:Y:S02]  /*16180*/  ISETP.GE.AND P5, PT, R24.reuse, R247, PT ;  /* 0x000000f71800720c */ /* 0x040fe40003fa6270 */
[C---:B------:R-:W-:Y:S02]  /*16190*/  ISETP.GE.AND P3, PT, R24.reuse, R244, PT ;  /* 0x000000f41800720c */ /* 0x040fe40003f66270 */
[----:B------:R-:W-:-:S02]  /*161a0*/  ISETP.GE.AND P0, PT, R24, R246, PT ;  /* 0x000000f61800720c */ /* 0x000fc40003f06270 */
        /* <DEDUP_REMOVED lines=27> */
[--C-:B------:R-:W-:Y:S02]  /*16360*/  IADD3 R16, PT, PT, R0, -0x39, -R47.reuse ;  /* 0xffffffc700107810 */ /* 0x100fe40007ffe82f */
[----:B------:R-:W-:Y:S02]  /*16370*/  IABS R18, R21 ;  /* 0x0000001500127213 */ /* 0x000fe40000000000 */
[----:B------:R-:W-:-:S02]  /*16380*/  IADD3 R157, PT, PT, R243, -0x40, -R47 ;  /* 0xffffffc0f39d7810 */ /* 0x000fc40007ffe82f */
[----:B------:R-:W-:Y:S02]  /*16390*/  FSEL R146, R146, -INF , !P3 ;  /* 0xff80000092927808 */ /* 0x000fe40005800000 */
        /* <DEDUP_REMOVED lines=15> */
[----:B------:R-:W-:Y:S01]  /*16490*/  I2FP.F32.S32 R157, R157 ;  /* 0x0000009d009d7245 */ /* 0x000fe20000201400 */
[----:B------:R-:W-:Y:S01]  /*164a0*/  VIADD R16, R221, 0x40 ;  /* 0x00000040dd107836 */ /* 0x000fe20000000000 */
[----:B------:R-:W-:-:S02]  /*164b0*/  ISETP.GE.AND P5, PT, R20, R247, PT ;  /* 0x000000f71400720c */ /* 0x000fc40003fa6270 */
[----:B------:R-:W-:Y:S01]  /*164c0*/  FSEL R148, R148, -INF , P0 ;  /* 0xff80000094947808 */ /* 0x000fe20000000000 */
[----:B------:R-:W-:Y:S01]  /*164d0*/  FFMA.FTZ R157, -R242, R157, R8 ;  /* 0x0000009df29d7223 */ /* 0x000fe20000010108 */
[----:B------:R-:W-:Y:S02]  /*164e0*/  I2FP.F32.S32 R172, R172 ;  /* 0x000000ac00ac7245 */ /* 0x000fe40000201400 */
[----:B------:R-:W-:Y:S02]  /*164f0*/  ISETP.GE.AND P0, PT, R20, R246, PT ;  /* 0x000000f61400720c */ /* 0x000fe40003f06270 */
[----:B------:R-:W-:Y:S01]  /*16500*/  FSEL R149, R17, -INF , P5 ;  /* 0xff80000011957808 */ /* 0x000fe20002800000 */
[----:B------:R-:W-:Y:S01]  /*16510*/  FFMA.FTZ R172, -R242, R172, R10 ;  /* 0x000000acf2ac7223 */ /* 0x000fe2000001010a */
[--C-:B------:R-:W-:Y:S02]  /*16520*/  IADD3 R17, PT, PT, R243, -0x41, -R47.reuse ;  /* 0xffffffbff3117810 */ /* 0x100fe40007ffe82f */
[----:B------:R-:W-:-:S02]  /*16530*/  IADD3 R8, PT, PT, R0, -0x41, -R47 ;  /* 0xffffffbf00087810 */ /* 0x000fc40007ffe82f */
[----:B------:R-:W-:Y:S02]  /*16540*/  FSEL R147, R147, -INF , !P3 ;  /* 0xff80000093937808 */ /* 0x000fe40005800000 */
[----:B------:R-:W-:Y:S02]  /*16550*/  FSEL R148, R148, -INF , !P1 ;  /* 0xff80000094947808 */ /* 0x000fe40004800000 */
[C---:B------:R-:W-:Y:S02]  /*16560*/  ISETP.GE.AND P3, PT, R20.reuse, R244, PT ;  /* 0x000000f41400720c */ /* 0x040fe40003f66270 */
[----:B------:R-:W-:Y:S02]  /*16570*/  ISETP.GE.AND P1, PT, R20, R245, PT ;  /* 0x000000f51400720c */ /* 0x000fe40003f26270 */
[----:B------:R-:W-:Y:S02]  /*16580*/  FSEL R208, R19, -INF , P0 ;  /* 0xff80000013d07808 */ /* 0x000fe40000000000 */
[----:B------:R-:W-:-:S02]  /*16590*/  IABS R10, R17 ;  /* 0x00000011000a7213 */ /* 0x000fc40000000000 */
[----:B------:R-:W-:Y:S02]  /*165a0*/  IABS R8, R8 ;  /* 0x0000000800087213 */ /* 0x000fe40000000000 */
[--C-:B------:R-:W-:Y:S02]  /*165b0*/  IADD3 R163, PT, PT, R243, -0x48, -R47.reuse ;  /* 0xffffffb8f3a37810 */ /* 0x100fe40007ffe82f */
[----:B------:R-:W-:Y:S02]  /*165c0*/  IADD3 R155, PT, PT, R0, -0x48, -R47 ;  /* 0xffffffb8009b7810 */ /* 0x000fe40007ffe82f */
[----:B------:R-:W-:Y:S02]  /*165d0*/  FSEL R149, R149, -INF , !P3 ;  /* 0xff80000095957808 */ /* 0x000fe40005800000 */
[----:B------:R-:W-:Y:S02]  /*165e0*/  FSEL R208, R208, -INF , !P1 ;  /* 0xff800000d0d07808 */ /* 0x000fe40004800000 */
[----:B------:R-:W-:-:S02]  /*165f0*/  ISETP.GE.AND P5, PT, R16, R247, PT ;  /* 0x000000f71000720c */ /* 0x000fc40003fa6270 */
[C---:B------:R-:W-:Y:S02]  /*16600*/  ISETP.GE.AND P3, PT, R16.reuse, R244, PT ;  /* 0x000000f41000720c */ /* 0x040fe40003f66270 */
[C---:B------:R-:W-:Y:S02]  /*16610*/  ISETP.GE.AND P0, PT, R16.reuse, R246, PT ;  /* 0x000000f61000720c */ /* 0x040fe40003f06270 */
[----:B------:R-:W-:Y:S01]  /*16620*/  ISETP.GE.AND P1, PT, R16, R245, PT ;  /* 0x000000f51000720c */ /* 0x000fe20003f26270 */
[----:B------:R-:W-:Y:S01]  /*16630*/  VIADD R16, R221, 0x41 ;  /* 0x00000041dd107836 */ /* 0x000fe20000000000 */
[----:B------:R-:W-:Y:S02]  /*16640*/  I2FP.F32.S32 R10, R10 ;  /* 0x0000000a000a7245 */ /* 0x000fe40000201400 */
[----:B------:R-:W-:Y:S02]  /*16650*/  I2FP.F32.S32 R8, R8 ;  /* 0x0000000800087245 */ /* 0x000fe40000201400 */
[----:B------:R-:W-:Y:S01]  /*16660*/  IABS R163, R163 ;  /* 0x000000a300a37213 */ /* 0x000fe20000000000 */
[C---:B------:R-:W-:Y:S01]  /*16670*/  FFMA.FTZ R9, -R242.reuse, R10, R9 ;  /* 0x0000000af2097223 */ /* 0x040fe20000010109 */
[----:B------:R-:W-:Y:S01]  /*16680*/  IABS R155, R155 ;  /* 0x0000009b009b7213 */ /* 0x000fe20000000000 */
[----:B------:R-:W-:Y:S01]  /*16690*/  FFMA.FTZ R11, -R242, R8, R11 ;  /* 0x00000008f20b7223 */ /* 0x000fe2000001010b */
[----:B------:R-:W-:Y:S01]  /*166a0*/  FSEL R157, R157, -INF , P5 ;  /* 0xff8000009d9d7808 */ /* 0x000fe20002800000 */
[----:B------:R-:W-:Y:S01]  /*166b0*/  VIADD R8, R221, 0x48 ;  /* 0x00000048dd087836 */ /* 0x000fe20000000000 */
[----:B------:R-:W-:-:S02]  /*166c0*/  FSEL R172, R172, -INF , P0 ;  /* 0xff800000acac7808 */ /* 0x000fc40000000000 */
[----:B------:R-:W-:Y:S02]  /*166d0*/  I2FP.F32.S32 R163, R163 ;  /* 0x000000a300a37245 */ /* 0x000fe40000201400 */
[----:B------:R-:W-:Y:S02]  /*166e0*/  I2FP.F32.S32 R155, R155 ;  /* 0x0000009b009b7245 */ /* 0x000fe40000201400 */
[----:B------:R-:W-:Y:S01]  /*166f0*/  ISETP.GE.AND P5, PT, R16, R247, PT ;  /* 0x000000f71000720c */ /* 0x000fe20003fa6270 */
[----:B------:R-:W-:Y:S01]  /*16700*/  FFMA.FTZ R163, -R242, R163, R4 ;  /* 0x000000a3f2a37223 */ /* 0x000fe20000010104 */
[----:B------:R-:W-:Y:S01]  /*16710*/  ISETP.GE.AND P0, PT, R16, R246, PT ;  /* 0x000000f61000720c */ /* 0x000fe20003f06270 */
[----:B------:R-:W-:Y:S01]  /*16720*/  FFMA.FTZ R155, -R242, R155, R6 ;  /* 0x0000009bf29b7223 */ /* 0x000fe20000010106 */
[----:B------:R-:W-:Y:S01]  /*16730*/  FSEL R157, R157, -INF , !P3 ;  /* 0xff8000009d9d7808 */ /* 0x000fe20005800000 */
[----:B------:R-:W-:Y:S01]  /*16740*/  VIADD R4, R221, 0x49 ;  /* 0x00000049dd047836 */ /* 0x000fe20000000000 */
[----:B------:R-:W-:-:S02]  /*16750*/  FSEL R172, R172, -INF , !P1 ;  /* 0xff800000acac7808 */ /* 0x000fc40004800000 */
[C---:B------:R-:W-:Y:S02]  /*16760*/  ISETP.GE.AND P3, PT, R16.reuse, R244, PT ;  /* 0x000000f41000720c */ /* 0x040fe40003f66270 */
[----:B------:R-:W-:Y:S02]  /*16770*/  ISETP.GE.AND P1, PT, R16, R245, PT ;  /* 0x000000f51000720c */ /* 0x000fe40003f26270 */
[----:B------:R-:W-:Y:S02]  /*16780*/  FSEL R159, R9, -INF , P5 ;  /* 0xff800000099f7808 */ /* 0x000fe40002800000 */
[----:B------:R-:W-:Y:S02]  /*16790*/  FSEL R156, R11, -INF , P0 ;  /* 0xff8000000b9c7808 */ /* 0x000fe40000000000 */
[C---:B------:R-:W-:Y:S02]  /*167a0*/  ISETP.GE.AND P5, PT, R8.reuse, R247, PT ;  /* 0x000000f70800720c */ /* 0x040fe40003fa6270 */
[----:B------:R-:W-:-:S02]  /*167b0*/  ISETP.GE.AND P0, PT, R8, R246, PT ;  /* 0x000000f60800720c */ /* 0x000fc40003f06270 */
[----:B------:R-:W-:Y:S02]  /*167c0*/  FSEL R159, R159, -INF , !P3 ;  /* 0xff8000009f9f7808 */ /* 0x000fe40005800000 */
[----:B------:R-:W-:Y:S02]  /*167d0*/  FSEL R156, R156, -INF , !P1 ;  /* 0xff8000009c9c7808 */ /* 0x000fe40004800000 */
[C---:B------:R-:W-:Y:S02]  /*167e0*/  ISETP.GE.AND P3, PT, R8.reuse, R244, PT ;  /* 0x000000f40800720c */ /* 0x040fe40003f66270 */
[----:B------:R-:W-:Y:S02]  /*167f0*/  ISETP.GE.AND P1, PT, R8, R245, PT ;  /* 0x000000f50800720c */ /* 0x000fe40003f26270 */
[----:B------:R-:W-:Y:S02]  /*16800*/  FSEL R163, R163, -INF , P5 ;  /* 0xff800000a3a37808 */ /* 0x000fe40002800000 */
[----:B------:R-:W-:-:S02]  /*16810*/  FSEL R155, R155, -INF , P0 ;  /* 0xff8000009b9b7808 */ /* 0x000fc40000000000 */
[----:B------:R-:W-:Y:S02]  /*16820*/  FSEL R163, R163, -INF , !P3 ;  /* 0xff800000a3a37808 */ /* 0x000fe40005800000 */
[----:B------:R-:W-:Y:S02]  /*16830*/  FSEL R155, R155, -INF , !P1 ;  /* 0xff8000009b9b7808 */ /* 0x000fe40004800000 */
[C---:B------:R-:W-:Y:S02]  /*16840*/  ISETP.GE.AND P5, PT, R4.reuse, R247, PT ;  /* 0x000000f70400720c */ /* 0x040fe40003fa6270 */
[C---:B------:R-:W-:Y:S02]  /*16850*/  ISETP.GE.AND P3, PT, R4.reuse, R244, PT ;  /* 0x000000f40400720c */ /* 0x040fe40003f66270 */
[C---:B------:R-:W-:Y:S02]  /*16860*/  ISETP.GE.AND P0, PT, R4.reuse, R246, PT ;  /* 0x000000f60400720c */ /* 0x040fe40003f06270 */
[----:B------:R-:W-:-:S02]  /*16870*/  ISETP.GE.AND P1, PT, R4, R245, PT ;  /* 0x000000f50400720c */ /* 0x000fc40003f26270 */
[C-C-:B------:R-:W-:Y:S02]  /*16880*/  IADD3 R4, PT, PT, R243.reuse, -0x50, -R47.reuse ;  /* 0xffffffb0f3047810 */ /* 0x140fe40007ffe82f */
[----:B------:R-:W-:Y:S02]  /*16890*/  IADD3 R162, PT, PT, R243, -0x49, -R47 ;  /* 0xffffffb7f3a27810 */ /* 0x000fe40007ffe82f */
[----:B------:R-:W-:Y:S02]  /*168a0*/  IABS R4, R4 ;  /* 0x0000000400047213 */ /* 0x000fe40000000000 */
[----:B------:R-:W-:Y:S02]  /*168b0*/  IABS R162, R162 ;  /* 0x000000a200a27213 */ /* 0x000fe40000000000 */
[----:B------:R-:W-:Y:S02]  /*168c0*/  I2FP.F32.S32 R4, R4 ;  /* 0x0000000400047245 */ /* 0x000fe40000201400 */
[----:B------:R-:W-:-:S02]  /*168d0*/  I2FP.F32.S32 R162, R162 ;  /* 0x000000a200a27245 */ /* 0x000fc40000201400 */
[--C-:B------:R-:W-:Y:S01]  /*168e0*/  IADD3 R6, PT, PT, R0, -0x49, -R47.reuse ;  /* 0xffffffb700067810 */ /* 0x100fe20007ffe82f */
        /* <DEDUP_REMOVED lines=20> */
[----:B------:R-:W-:Y:S01]  /*16a30*/  FFMA.FTZ R143, -R242, R5, R143 ;  /* 0x00000005f28f7223 */ /* 0x000fe2000001018f */
[----:B------:R-:W-:Y:S01]  /*16a40*/  IADD3 R5, PT, PT, R0, -0x58, -R47 ;  /* 0xffffffa800057810 */ /* 0x000fe20007ffe82f */
[----:B------:R-:W-:Y:S01]  /*16a50*/  FFMA.FTZ R7, -R242, R6, R7 ;  /* 0x00000006f2077223 */ /* 0x000fe20000010107 */
[----:B------:R-:W-:Y:S01]  /*16a60*/  IABS R4, R4 ;  /* 0x0000000400047213 */ /* 0x000fe20000000000 */
[----:B------:R-:W-:Y:S01]  /*16a70*/  VIADD R6, R221, 0x50 ;  /* 0x00000050dd067836 */ /* 0x000fe20000000000 */
[----:B------:R-:W-:-:S02]  /*16a80*/  IABS R5, R5 ;  /* 0x0000000500057213 */ /* 0x000fc40000000000 */
[----:B------:R-:W-:Y:S02]  /*16a90*/  I2FP.F32.S32 R4, R4 ;  /* 0x0000000400047245 */ /* 0x000fe40000201400 */
[----:B------:R-:W-:Y:S02]  /*16aa0*/  I2FP.F32.S32 R5, R5 ;  /* 0x0000000500057245 */ /* 0x000fe40000201400 */
[----:B------:R-:W-:Y:S01]  /*16ab0*/  FSEL R162, R162, -INF , P5 ;  /* 0xff800000a2a27808 */ /* 0x000fe20002800000 */
[C---:B------:R-:W-:Y:S01]  /*16ac0*/  FFMA.FTZ R137, -R242.reuse, R4, R137 ;  /* 0x00000004f2897223 */ /* 0x040fe20000010189 */
[--C-:B------:R-:W-:Y:S01]  /*16ad0*/  IADD3 R4, PT, PT, R243, -0x60, -R47.reuse ;  /* 0xffffffa0f3047810 */ /* 0x100fe20007ffe82f */
[----:B------:R-:W-:Y:S01]  /*16ae0*/  FFMA.FTZ R138, -R242, R5, R138 ;  /* 0x00000005f28a7223 */ /* 0x000fe2000001018a */
[----:B------:R-:W-:Y:S02]  /*16af0*/  IADD3 R5, PT, PT, R0, -0x59, -R47 ;  /* 0xffffffa700057810 */ /* 0x000fe40007ffe82f */
[----:B------:R-:W-:-:S02]  /*16b00*/  IABS R4, R4 ;  /* 0x0000000400047213 */ /* 0x000fc40000000000 */
[----:B------:R-:W-:Y:S02]  /*16b10*/  IABS R5, R5 ;  /* 0x0000000500057213 */ /* 0x000fe40000000000 */
[----:B------:R-:W-:Y:S02]  /*16b20*/  I2FP.F32.S32 R4, R4 ;  /* 0x0000000400047245 */ /* 0x000fe40000201400 */
[----:B------:R-:W-:Y:S02]  /*16b30*/  I2FP.F32.S32 R5, R5 ;  /* 0x0000000500057245 */ /* 0x000fe40000201400 */
[----:B------:R-:W-:Y:S01]  /*16b40*/  FSEL R158, R7, -INF , P0 ;  /* 0xff800000079e7808 */ /* 0x000fe20000000000 */
[C---:B------:R-:W-:Y:S01]  /*16b50*/  FFMA.FTZ R132, -R242.reuse, R4, R132 ;  /* 0x00000004f2847223 */ /* 0x040fe20000010184 */
[----:B------:R-:W-:Y:S01]  /*16b60*/  IADD3 R4, PT, PT, R243, -0x61, -R47 ;  /* 0xffffff9ff3047810 */ /* 0x000fe20007ffe82f */
        /* <DEDUP_REMOVED lines=50> */
[----:B------:R-:W-:Y:S01]  /*16e90*/  ISETP.GE.AND P1, PT, R6, R245, PT ;  /* 0x000000f50600720c */ /* 0x000fe20003f26270 */
[----:B------:R-:W-:Y:S01]  /*16ea0*/  VIADD R6, R221, 0x51 ;  /* 0x00000051dd067836 */ /* 0x000fe20000000000 */
[----:B------:R-:W-:Y:S01]  /*16eb0*/  I2FP.F32.S32 R5, R5 ;  /* 0x0000000500057245 */ /* 0x000fe20000201400 */
[----:B------:R-:W-:Y:S01]  /*16ec0*/  FFMA.FTZ R120, -R242, R4, R120 ;  /* 0x00000004f2787223 */ /* 0x000fe20000010178 */
[----:B------:R-:W-:-:S02]  /*16ed0*/  FSEL R176, R140, -INF , P5 ;  /* 0xff8000008cb07808 */ /* 0x000fc40002800000 */
[----:B------:R-:W-:Y:S01]  /*16ee0*/  FSEL R175, R142, -INF , P0 ;  /* 0xff8000008eaf7808 */ /* 0x000fe20000000000 */
[----:B------:R-:W-:Y:S01]  /*16ef0*/  FFMA.FTZ R127, -R242, R5, R127 ;  /* 0x00000005f27f7223 */ /* 0x000fe2000001017f */
[----:B------:R-:W-:Y:S02]  /*16f00*/  IADD3 R4, PT, PT, R243, -0x79, -R47 ;  /* 0xffffff87f3047810 */ /* 0x000fe40007ffe82f */
[----:B------:R-:W-:Y:S02]  /*16f10*/  FSEL R176, R176, -INF , !P3 ;  /* 0xff800000b0b07808 */ /* 0x000fe40005800000 */
[----:B------:R-:W-:Y:S02]  /*16f20*/  FSEL R175, R175, -INF , !P1 ;  /* 0xff800000afaf7808 */ /* 0x000fe40004800000 */
[C---:B------:R-:W-:Y:S02]  /*16f30*/  ISETP.GE.AND P5, PT, R6.reuse, R247, PT ;  /* 0x000000f70600720c */ /* 0x040fe40003fa6270 */
[----:B------:R-:W-:-:S02]  /*16f40*/  ISETP.GE.AND P3, PT, R6, R244, PT ;  /* 0x000000f40600720c */ /* 0x000fc40003f66270 */
[C---:B------:R-:W-:Y:S02]  /*16f50*/  ISETP.GE.AND P0, PT, R6.reuse, R246, PT ;  /* 0x000000f60600720c */ /* 0x040fe40003f06270 */
[----:B------:R-:W-:Y:S01]  /*16f60*/  ISETP.GE.AND P1, PT, R6, R245, PT ;  /* 0x000000f50600720c */ /* 0x000fe20003f26270 */
[----:B------:R-:W-:Y:S01]  /*16f70*/  VIADD R6, R221, 0x58 ;  /* 0x00000058dd067836 */ /* 0x000fe20000000000 */
[----:B------:R-:W-:Y:S02]  /*16f80*/  IADD3 R5, PT, PT, R0, -0x78, -R47 ;  /* 0xffffff8800057810 */ /* 0x000fe40007ffe82f */
[----:B------:R-:W-:Y:S02]  /*16f90*/  IABS R4, R4 ;  /* 0x0000000400047213 */ /* 0x000fe40000000000 */
[----:B------:R-:W-:Y:S02]  /*16fa0*/  FSEL R177, R141, -INF , P5 ;  /* 0xff8000008db17808 */ /* 0x000fe40002800000 */
[----:B------:R-:W-:-:S02]  /*16fb0*/  FSEL R174, R143, -INF , P0 ;  /* 0xff8000008fae7808 */ /* 0x000fc40000000000 */
[----:B------:R-:W-:Y:S02]  /*16fc0*/  IABS R5, R5 ;  /* 0x0000000500057213 */ /* 0x000fe40000000000 */
[----:B------:R-:W-:Y:S02]  /*16fd0*/  I2FP.F32.S32 R4, R4 ;  /* 0x0000000400047245 */ /* 0x000fe40000201400 */
[C---:B------:R-:W-:Y:S02]  /*16fe0*/  ISETP.GE.AND P5, PT, R6.reuse, R247, PT ;  /* 0x000000f70600720c */ /* 0x040fe40003fa6270 */
[----:B------:R-:W-:Y:S01]  /*16ff0*/  ISETP.GE.AND P0, PT, R6, R246, PT ;  /* 0x000000f60600720c */ /* 0x000fe20003f06270 */
[----:B------:R-:W-:Y:S01]  /*17000*/  FFMA.FTZ R121, -R242, R4, R121 ;  /* 0x00000004f2797223 */ /* 0x000fe20000010179 */
[----:B------:R-:W-:Y:S02]  /*17010*/  FSEL R177, R177, -INF , !P3 ;  /* 0xff800000b1b17808 */ /* 0x000fe40005800000 */
[----:B------:R-:W-:-:S02]  /*17020*/  FSEL R174, R174, -INF , !P1 ;  /* 0xff800000aeae7808 */ /* 0x000fc40004800000 */
[----:B------:R-:W-:Y:S02]  /*17030*/  I2FP.F32.S32 R5, R5 ;  /* 0x0000000500057245 */ /* 0x000fe40000201400 */
[C---:B------:R-:W-:Y:S02]  /*17040*/  ISETP.GE.AND P3, PT, R6.reuse, R244, PT ;  /* 0x000000f40600720c */ /* 0x040fe40003f66270 */
[----:B------:R-:W-:Y:S01]  /*17050*/  ISETP.GE.AND P1, PT, R6, R245, PT ;  /* 0x000000f50600720c */ /* 0x000fe20003f26270 */
[----:B------:R-:W-:Y:S01]  /*17060*/  VIADD R6, R221, 0x59 ;  /* 0x00000059dd067836 */ /* 0x000fe20000000000 */
[----:B------:R-:W-:Y:S01]  /*17070*/  FSEL R178, R136, -INF , P5 ;  /* 0xff80000088b27808 */ /* 0x000fe20002800000 */
[----:B------:R-:W-:Y:S01]  /*17080*/  FFMA.FTZ R122, -R242, R5, R122 ;  /* 0x00000005f27a7223 */ /* 0x000fe2000001017a */
[----:B------:R-:W-:Y:S02]  /*17090*/  FSEL R173, R138, -INF , P0 ;  /* 0xff8000008aad7808 */ /* 0x000fe40000000000 */
[----:B------:R-:W-:-:S02]  /*170a0*/  IADD3 R4, PT, PT, R243, -0x80, -R47 ;  /* 0xffffff80f3047810 */ /* 0x000fc40007ffe82f */
[----:B------:R-:W-:Y:S02]  /*170b0*/  FSEL R178, R178, -INF , !P3 ;  /* 0xff800000b2b27808 */ /* 0x000fe40005800000 */
[----:B------:R-:W-:Y:S02]  /*170c0*/  FSEL R173, R173, -INF , !P1 ;  /* 0xff800000adad7808 */ /* 0x000fe40004800000 */
[----:B------:R-:W-:Y:S02]  /*170d0*/  IADD3 R5, PT, PT, R0, -0x79, -R47 ;  /* 0xffffff8700057810 */ /* 0x000fe40007ffe82f */
[C---:B------:R-:W-:Y:S02]  /*170e0*/  ISETP.GE.AND P5, PT, R6.reuse, R247, PT ;  /* 0x000000f70600720c */ /* 0x040fe40003fa6270 */
[C---:B------:R-:W-:Y:S02]  /*170f0*/  ISETP.GE.AND P3, PT, R6.reuse, R244, PT ;  /* 0x000000f40600720c */ /* 0x040fe40003f66270 */
[----:B------:R-:W-:-:S02]  /*17100*/  ISETP.GE.AND P0, PT, R6, R246, PT ;  /* 0x000000f60600720c */ /* 0x000fc40003f06270 */
[----:B------:R-:W-:Y:S01]  /*17110*/  ISETP.GE.AND P1, PT, R6, R245, PT ;  /* 0x000000f50600720c */ /* 0x000fe20003f26270 */
[----:B------:R-:W-:Y:S01]  /*17120*/  VIADD R6, R221, 0x60 ;  /* 0x00000060dd067836 */ /* 0x000fe20000000000 */
[----:B------:R-:W-:Y:S02]  /*17130*/  IABS R4, R4 ;  /* 0x0000000400047213 */ /* 0x000fe40000000000 */
[----:B------:R-:W-:Y:S02]  /*17140*/  IABS R5, R5 ;  /* 0x0000000500057213 */ /* 0x000fe40000000000 */
[----:B------:R-:W-:Y:S02]  /*17150*/  FSEL R183, R137, -INF , P5 ;  /* 0xff80000089b77808 */ /* 0x000fe40002800000 */
[----:B------:R-:W-:Y:S02]  /*17160*/  FSEL R179, R139, -INF , P0 ;  /* 0xff8000008bb37808 */ /* 0x000fe40000000000 */
[----:B------:R-:W-:-:S02]  /*17170*/  I2FP.F32.S32 R4, R4 ;  /* 0x0000000400047245 */ /* 0x000fc40000201400 */
[C---:B------:R-:W-:Y:S02]  /*17180*/  ISETP.GE.AND P5, PT, R6.reuse, R247, PT ;  /* 0x000000f70600720c */ /* 0x040fe40003fa6270 */
[----:B------:R-:W-:Y:S01]  /*17190*/  ISETP.GE.AND P0, PT, R6, R246, PT ;  /* 0x000000f60600720c */ /* 0x000fe20003f06270 */
[C---:B------:R-:W-:Y:S01]  /*171a0*/  FFMA.FTZ R116, -R242.reuse, R4, R116 ;  /* 0x00000004f2747223 */ /* 0x040fe20000010174 */
[----:B------:R-:W-:Y:S02]  /*171b0*/  I2FP.F32.S32 R5, R5 ;  /* 0x0000000500057245 */ /* 0x000fe40000201400 */
[----:B------:R-:W-:Y:S02]  /*171c0*/  FSEL R183, R183, -INF , !P3 ;  /* 0xff800000b7b77808 */ /* 0x000fe40005800000 */
[----:B------:R-:W-:Y:S01]  /*171d0*/  FSEL R179, R179, -INF , !P1 ;  /* 0xff800000b3b37808 */ /* 0x000fe20004800000 */
[----:B------:R-:W-:Y:S01]  /*171e0*/  FFMA.FTZ R123, -R242, R5, R123 ;  /* 0x00000005f27b7223 */ /* 0x000fe2000001017b */
[----:B------:R-:W-:-:S02]  /*171f0*/  ISETP.GE.AND P3, PT, R6, R244, PT ;  /* 0x000000f40600720c */ /* 0x000fc40003f66270 */
[----:B------:R-:W-:Y:S01]  /*17200*/  ISETP.GE.AND P1, PT, R6, R245, PT ;  /* 0x000000f50600720c */ /* 0x000fe20003f26270 */
[----:B------:R-:W-:Y:S01]  /*17210*/  VIADD R6, R221, 0x61 ;  /* 0x00000061dd067836 */ /* 0x000fe20000000000 */
[----:B------:R-:W-:Y:S02]  /*17220*/  FSEL R191, R132, -INF , P5 ;  /* 0xff80000084bf7808 */ /* 0x000fe40002800000 */
[----:B------:R-:W-:Y:S02]  /*17230*/  FSEL R196, R134, -INF , P0 ;  /* 0xff80000086c47808 */ /* 0x000fe40000000000 */
[--C-:B------:R-:W-:Y:S02]  /*17240*/  IADD3 R4, PT, PT, R243, -0x81, -R47.reuse ;  /* 0xffffff7ff3047810 */ /* 0x100fe40007ffe82f */
[----:B------:R-:W-:Y:S02]  /*17250*/  IADD3 R5, PT, PT, R0, -0x80, -R47 ;  /* 0xffffff8000057810 */ /* 0x000fe40007ffe82f */
[----:B------:R-:W-:-:S02]  /*17260*/  FSEL R191, R191, -INF , !P3 ;  /* 0xff800000bfbf7808 */ /* 0x000fc40005800000 */
[----:B------:R-:W-:Y:S02]  /*17270*/  FSEL R196, R196, -INF , !P1 ;  /* 0xff800000c4c47808 */ /* 0x000fe40004800000 */
[----:B------:R-:W-:Y:S02]  /*17280*/  IABS R4, R4 ;  /* 0x0000000400047213 */ /* 0x000fe40000000000 */
[C---:B------:R-:W-:Y:S02]  /*17290*/  ISETP.GE.AND P5, PT, R6.reuse, R247, PT ;  /* 0x000000f70600720c */ /* 0x040fe40003fa6270 */
[C---:B------:R-:W-:Y:S02]  /*172a0*/  ISETP.GE.AND P3, PT, R6.reuse, R244, PT ;  /* 0x000000f40600720c */ /* 0x040fe40003f66270 */
[C---:B------:R-:W-:Y:S02]  /*172b0*/  ISETP.GE.AND P0, PT, R6.reuse, R246, PT ;  /* 0x000000f60600720c */ /* 0x040fe40003f06270 */
[----:B------:R-:W-:Y:S01]  /*172c0*/  ISETP.GE.AND P1, PT, R6, R245, PT ;  /* 0x000000f50600720c */ /* 0x000fe20003f26270 */
[----:B------:R-:W-:Y:S01]  /*172d0*/  VIADD R6, R221, 0x68 ;  /* 0x00000068dd067836 */ /* 0x000fe20000000000 */
[----:B------:R-:W-:-:S02]  /*172e0*/  IABS R5, R5 ;  /* 0x0000000500057213 */ /* 0x000fc40000000000 */
[----:B------:R-:W-:Y:S02]  /*172f0*/  I2FP.F32.S32 R4, R4 ;  /* 0x0000000400047245 */ /* 0x000fe40000201400 */
[----:B------:R-:W-:Y:S02]  /*17300*/  FSEL R193, R133, -INF , P5 ;  /* 0xff80000085c17808 */ /* 0x000fe40002800000 */
[----:B------:R-:W-:Y:S01]  /*17310*/  FSEL R190, R135, -INF , P0 ;  /* 0xff80000087be7808 */ /* 0x000fe20000000000 */
[----:B------:R-:W-:Y:S01]  /*17320*/  FFMA.FTZ R117, -R242, R4, R117 ;  /* 0x00000004f2757223 */ /* 0x000fe20000010175 */
[C---:B------:R-:W-:Y:S02]  /*17330*/  ISETP.GE.AND P5, PT, R6.reuse, R247, PT ;  /* 0x000000f70600720c */ /* 0x040fe40003fa6270 */
[----:B------:R-:W-:Y:S02]  /*17340*/  ISETP.GE.AND P0, PT, R6, R246, PT ;  /* 0x000000f60600720c */ /* 0x000fe40003f06270 */
[----:B------:R-:W-:-:S02]  /*17350*/  I2FP.F32.S32 R5, R5 ;  /* 0x0000000500057245 */ /* 0x000fc40000201400 */
[----:B------:R-:W-:Y:S02]  /*17360*/  FSEL R193, R193, -INF , !P3 ;  /* 0xff800000c1c17808 */ /* 0x000fe40005800000 */
[----:B------:R-:W-:Y:S01]  /*17370*/  FSEL R190, R190, -INF , !P1 ;  /* 0xff800000bebe7808 */ /* 0x000fe20004800000 */
[----:B------:R-:W-:Y:S01]  /*17380*/  FFMA.FTZ R118, -R242, R5, R118 ;  /* 0x00000005f2767223 */ /* 0x000fe20000010176 */
[C---:B------:R-:W-:Y:S02]  /*17390*/  ISETP.GE.AND P3, PT, R6.reuse, R244, PT ;  /* 0x000000f40600720c */ /* 0x040fe40003f66270 */
[----:B------:R-:W-:Y:S01]  /*173a0*/  ISETP.GE.AND P1, PT, R6, R245, PT ;  /* 0x000000f50600720c */ /* 0x000fe20003f26270 */
[----:B------:R-:W-:Y:S01]  /*173b0*/  VIADD R6, R221, 0x69 ;  /* 0x00000069dd067836 */ /* 0x000fe20000000000 */
[----:B------:R-:W-:Y:S02]  /*173c0*/  IADD3 R4, PT, PT, R243, -0x88, -R47 ;  /* 0xffffff78f3047810 */ /* 0x000fe40007ffe82f */
[----:B------:R-:W-:-:S02]  /*173d0*/  FSEL R195, R128, -INF , P5 ;  /* 0xff80000080c37808 */ /* 0x000fc40002800000 */
[----:B------:R-:W-:Y:S02]  /*173e0*/  FSEL R189, R130, -INF , P0 ;  /* 0xff80000082bd7808 */ /* 0x000fe40000000000 */
[----:B------:R-:W-:Y:S02]  /*173f0*/  IADD3 R5, PT, PT, R0, -0x81, -R47 ;  /* 0xffffff7f00057810 */ /* 0x000fe40007ffe82f */
[----:B------:R-:W-:Y:S02]  /*17400*/  IABS R4, R4 ;  /* 0x0000000400047213 */ /* 0x000fe40000000000 */
[----:B------:R-:W-:Y:S02]  /*17410*/  FSEL R195, R195, -INF , !P3 ;  /* 0xff800000c3c37808 */ /* 0x000fe40005800000 */
[----:B------:R-:W-:Y:S02]  /*17420*/  FSEL R189, R189, -INF , !P1 ;  /* 0xff800000bdbd7808 */ /* 0x000fe40004800000 */
[----:B------:R-:W-:-:S02]  /*17430*/  ISETP.GE.AND P5, PT, R6, R247, PT ;  /* 0x000000f70600720c */ /* 0x000fc40003fa6270 */
[C---:B------:R-:W-:Y:S02]  /*17440*/  ISETP.GE.AND P3, PT, R6.reuse, R244, PT ;  /* 0x000000f40600720c */ /* 0x040fe40003f66270 */
[C---:B------:R-:W-:Y:S02]  /*17450*/  ISETP.GE.AND P0, PT, R6.reuse, R246, PT ;  /* 0x000000f60600720c */ /* 0x040fe40003f06270 */
[----:B------:R-:W-:Y:S01]  /*17460*/  ISETP.GE.AND P1, PT, R6, R245, PT ;  /* 0x000000f50600720c */ /* 0x000fe20003f26270 */
[----:B------:R-:W-:Y:S01]  /*17470*/  VIADD R6, R221, 0x70 ;  /* 0x00000070dd067836 */ /* 0x000fe20000000000 */
[----:B------:R-:W-:Y:S02]  /*17480*/  IABS R5, R5 ;  /* 0x0000000500057213 */ /* 0x000fe40000000000 */
[----:B------:R-:W-:Y:S02]  /*17490*/  I2FP.F32.S32 R4, R4 ;  /* 0x0000000400047245 */ /* 0x000fe40000201400 */
[----:B------:R-:W-:-:S02]  /*174a0*/  FSEL R194, R129, -INF , P5 ;  /* 0xff80000081c27808 */ /* 0x000fc40002800000 */
[----:B------:R-:W-:Y:S01]  /*174b0*/  FSEL R192, R131, -INF , P0 ;  /* 0xff80000083c07808 */ /* 0x000fe20000000000 */
[----:B------:R-:W-:Y:S01]  /*174c0*/  FFMA.FTZ R112, -R242, R4, R112 ;  /* 0x00000004f2707223 */ /* 0x000fe20000010170 */
[----:B------:R-:W-:Y:S02]  /*174d0*/  I2FP.F32.S32 R5, R5 ;  /* 0x0000000500057245 */ /* 0x000fe40000201400 */
[C---:B------:R-:W-:Y:S02]  /*174e0*/  ISETP.GE.AND P5, PT, R6.reuse, R247, PT ;  /* 0x000000f70600720c */ /* 0x040fe40003fa6270 */
[----:B------:R-:W-:Y:S01]  /*174f0*/  ISETP.GE.AND P0, PT, R6, R246, PT ;  /* 0x000000f60600720c */ /* 0x000fe20003f06270 */
[----:B------:R-:W-:Y:S01]  /*17500*/  FFMA.FTZ R119, -R242, R5, R119 ;  /* 0x00000005f2777223 */ /* 0x000fe20000010177 */
[----:B------:R-:W-:Y:S02]  /*17510*/  FSEL R194, R194, -INF , !P3 ;  /* 0xff800000c2c27808 */ /* 0x000fe40005800000 */
[----:B------:R-:W-:-:S02]  /*17520*/  FSEL R192, R192, -INF , !P1 ;  /* 0xff800000c0c07808 */ /* 0x000fc40004800000 */
[--C-:B------:R-:W-:Y:S02]  /*17530*/  IADD3 R4, PT, PT, R243, -0x89, -R47.reuse ;  /* 0xffffff77f3047810 */ /* 0x100fe40007ffe82f */
[C---:B------:R-:W-:Y:S02]  /*17540*/  ISETP.GE.AND P3, PT, R6.reuse, R244, PT ;  /* 0x000000f40600720c */ /* 0x040fe40003f66270 */
[----:B------:R-:W-:Y:S01]  /*17550*/  ISETP.GE.AND P1, PT, R6, R245, PT ;  /* 0x000000f50600720c */ /* 0x000fe20003f26270 */
[----:B------:R-:W-:Y:S01]  /*17560*/  VIADD R6, R221, 0x71 ;  /* 0x00000071dd067836 */ /* 0x000fe20000000000 */
[----:B------:R-:W-:Y:S02]  /*17570*/  FSEL R199, R124, -INF , P5 ;  /* 0xff8000007cc77808 */ /* 0x000fe40002800000 */
        /* <DEDUP_REMOVED lines=12> */
[----:B------:R-:W-:Y:S02]  /*17640*/  FSEL R197, R125, -INF , P5 ;  /* 0xff8000007dc57808 */ /* 0x000fe40002800000 */
[----:B------:R-:W-:Y:S01]  /*17650*/  FSEL R203, R127, -INF , P0 ;  /* 0xff8000007fcb7808 */ /* 0x000fe20000000000 */
[----:B------:R-:W-:Y:S01]  /*17660*/  FFMA.FTZ R113, -R242, R4, R113 ;  /* 0x00000004f2717223 */ /* 0x000fe20000010171 */
[----:B------:R-:W-:-:S02]  /*17670*/  I2FP.F32.S32 R5, R5 ;  /* 0x0000000500057245 */ /* 0x000fc40000201400 */
[C---:B------:R-:W-:Y:S02]  /*17680*/  ISETP.GE.AND P5, PT, R6.reuse, R247, PT ;  /* 0x000000f70600720c */ /* 0x040fe40003fa6270 */
[----:B------:R-:W-:Y:S01]  /*17690*/  ISETP.GE.AND P0, PT, R6, R246, PT ;  /* 0x000000f60600720c */ /* 0x000fe20003f06270 */
[----:B------:R-:W-:Y:S01]  /*176a0*/  FFMA.FTZ R114, -R242, R5, R114 ;  /* 0x00000005f2727223 */ /* 0x000fe20000010172 */
[----:B------:R-:W-:Y:S02]  /*176b0*/  IADD3 R4, PT, PT, R243, -0x90, -R47 ;  /* 0xffffff70f3047810 */ /* 0x000fe40007ffe82f */
[----:B------:R-:W-:Y:S02]  /*176c0*/  FSEL R197, R197, -INF , !P3 ;  /* 0xff800000c5c57808 */ /* 0x000fe40005800000 */
[----:B------:R-:W-:Y:S02]  /*176d0*/  FSEL R203, R203, -INF , !P1 ;  /* 0xff800000cbcb7808 */ /* 0x000fe40004800000 */
[----:B------:R-:W-:-:S02]  /*176e0*/  ISETP.GE.AND P3, PT, R6, R244, PT ;  /* 0x000000f40600720c */ /* 0x000fc40003f66270 */
[----:B------:R-:W-:Y:S01]  /*176f0*/  ISETP.GE.AND P1, PT, R6, R245, PT ;  /* 0x000000f50600720c */ /* 0x000fe20003f26270 */
[----:B------:R-:W-:Y:S01]  /*17700*/  VIADD R6, R221, 0x79 ;  /* 0x00000079dd067836 */ /* 0x000fe20000000000 */
[----:B------:R-:W-:Y:S02]  /*17710*/  FSEL R198, R120, -INF , P5 ;  /* 0xff80000078c67808 */ /* 0x000fe40002800000 */
[----:B------:R-:W-:Y:S02]  /*17720*/  FSEL R201, R122, -INF , P0 ;  /* 0xff8000007ac97808 */ /* 0x000fe40000000000 */
[----:B------:R-:W-:Y:S02]  /*17730*/  IADD3 R5, PT, PT, R0, -0x89, -R47 ;  /* 0xffffff7700057810 */ /* 0x000fe40007ffe82f */
[----:B------:R-:W-:Y:S02]  /*17740*/  IABS R4, R4 ;  /* 0x0000000400047213 */ /* 0x000fe40000000000 */
        /* <DEDUP_REMOVED lines=8> */
[----:B------:R-:W-:-:S02]  /*177d0*/  I2FP.F32.S32 R4, R4 ;  /* 0x0000000400047245 */ /* 0x000fc40000201400 */
[----:B------:R-:W-:Y:S02]  /*177e0*/  I2FP.F32.S32 R5, R5 ;  /* 0x0000000500057245 */ /* 0x000fe40000201400 */
[----:B------:R-:W-:Y:S01]  /*177f0*/  FSEL R200, R121, -INF , P5 ;  /* 0xff80000079c87808 */ /* 0x000fe20002800000 */
[C---:B------:R-:W-:Y:S01]  /*17800*/  FFMA.FTZ R108, -R242.reuse, R4, R108 ;  /* 0x00000004f26c7223 */ /* 0x040fe2000001016c */
[----:B------:R-:W-:Y:S01]  /*17810*/  FSEL R202, R123, -INF , P0 ;  /* 0xff8000007bca7808 */ /* 0x000fe20000000000 */
[----:B------:R-:W-:Y:S01]  /*17820*/  FFMA.FTZ R115, -R242, R5, R115 ;  /* 0x00000005f2737223 */ /* 0x000fe20000010173 */
[C---:B------:R-:W-:Y:S02]  /*17830*/  ISETP.GE.AND P5, PT, R6.reuse, R247, PT ;  /* 0x000000f70600720c */ /* 0x040fe40003fa6270 */
[----:B------:R-:W-:Y:S02]  /*17840*/  ISETP.GE.AND P0, PT, R6, R246, PT ;  /* 0x000000f60600720c */ /* 0x000fe40003f06270 */
[----:B------:R-:W-:-:S02]  /*17850*/  IADD3 R4, PT, PT, R243, -0x91, -R47 ;  /* 0xffffff6ff3047810 */ /* 0x000fc40007ffe82f */
[----:B------:R-:W-:Y:S02]  /*17860*/  FSEL R200, R200, -INF , !P3 ;  /* 0xff800000c8c87808 */ /* 0x000fe40005800000 */
[----:B------:R-:W-:Y:S02]  /*17870*/  FSEL R202, R202, -INF , !P1 ;  /* 0xff800000caca7808 */ /* 0x000fe40004800000 */
[C---:B------:R-:W-:Y:S02]  /*17880*/  ISETP.GE.AND P3, PT, R6.reuse, R244, PT ;  /* 0x000000f40600720c */ /* 0x040fe40003f66270 */
[----:B------:R-:W-:Y:S01]  /*17890*/  ISETP.GE.AND P1, PT, R6, R245, PT ;  /* 0x000000f50600720c */ /* 0x000fe20003f26270 */
[----:B------:R-:W-:Y:S01]  /*178a0*/  VIADD R6, R221, 0x81 ;  /* 0x00000081dd067836 */ /* 0x000fe20000000000 */
[----:B------:R-:W-:Y:S02]  /*178b0*/  IADD3 R5, PT, PT, R0, -0x90, -R47 ;  /* 0xffffff7000057810 */ /* 0x000fe40007ffe82f */
[----:B------:R-:W-:-:S02]  /*178c0*/  FSEL R182, R116, -INF , P5 ;  /* 0xff80000074b67808 */ /* 0x000fc40002800000 */
[----:B------:R-:W-:Y:S02]  /*178d0*/  FSEL R188, R118, -INF , P0 ;  /* 0xff80000076bc7808 */ /* 0x000fe40000000000 */
[----:B------:R-:W-:Y:S02]  /*178e0*/  IABS R4, R4 ;  /* 0x0000000400047213 */ /* 0x000fe40000000000 */
[----:B------:R-:W-:Y:S02]  /*178f0*/  IABS R5, R5 ;  /* 0x0000000500057213 */ /* 0x000fe40000000000 */
[----:B------:R-:W-:Y:S02]  /*17900*/  FSEL R182, R182, -INF , !P3 ;  /* 0xff800000b6b67808 */ /* 0x000fe40005800000 */
[----:B------:R-:W-:Y:S02]  /*17910*/  FSEL R188, R188, -INF , !P1 ;  /* 0xff800000bcbc7808 */ /* 0x000fe40004800000 */
[----:B------:R-:W-:-:S02]  /*17920*/  I2FP.F32.S32 R4, R4 ;  /* 0x0000000400047245 */ /* 0x000fc40000201400 */
[C---:B------:R-:W-:Y:S02]  /*17930*/  ISETP.GE.AND P5, PT, R6.reuse, R247, PT ;  /* 0x000000f70600720c */ /* 0x040fe40003fa6270 */
[----:B------:R-:W-:Y:S01]  /*17940*/  ISETP.GE.AND P3, PT, R6, R244, PT ;  /* 0x000000f40600720c */ /* 0x000fe20003f66270 */
[----:B------:R-:W-:Y:S01]  /*17950*/  FFMA.FTZ R109, -R242, R4, R109 ;  /* 0x00000004f26d7223 */ /* 0x000fe2000001016d */
[C---:B------:R-:W-:Y:S02]  /*17960*/  ISETP.GE.AND P0, PT, R6.reuse, R246, PT ;  /* 0x000000f60600720c */ /* 0x040fe40003f06270 */
[----:B------:R-:W-:Y:S01]  /*17970*/  ISETP.GE.AND P1, PT, R6, R245, PT ;  /* 0x000000f50600720c */ /* 0x000fe20003f26270 */
[----:B------:R-:W-:Y:S01]  /*17980*/  VIADD R6, R221, 0x88 ;  /* 0x00000088dd067836 */ /* 0x000fe20000000000 */
[----:B------:R-:W-:Y:S02]  /*17990*/  I2FP.F32.S32 R5, R5 ;  /* 0x0000000500057245 */ /* 0x000fe40000201400 */
[----:B------:R-:W-:-:S02]  /*179a0*/  FSEL R184, R117, -INF , P5 ;  /* 0xff80000075b87808 */ /* 0x000fc40002800000 */
[----:B------:R-:W-:Y:S01]  /*179b0*/  FSEL R187, R119, -INF , P0 ;  /* 0xff80000077bb7808 */ /* 0x000fe20000000000 */
[----:B------:R-:W-:Y:S01]  /*179c0*/  FFMA.FTZ R110, -R242, R5, R110 ;  /* 0x00000005f26e7223 */ /* 0x000fe2000001016e */
[----:B------:R-:W-:Y:S02]  /*179d0*/  IADD3 R4, PT, PT, R243, -0x98, -R47 ;  /* 0xffffff68f3047810 */ /* 0x000fe40007ffe82f */
[C---:B------:R-:W-:Y:S02]  /*179e0*/  ISETP.GE.AND P5, PT, R6.reuse, R247, PT ;  /* 0x000000f70600720c */ /* 0x040fe40003fa6270 */
[----:B------:R-:W-:Y:S02]  /*179f0*/  ISETP.GE.AND P0, PT, R6, R246, PT ;  /* 0x000000f60600720c */ /* 0x000fe40003f06270 */
[----:B------:R-:W-:Y:S02]  /*17a00*/  FSEL R184, R184, -INF , !P3 ;  /* 0xff800000b8b87808 */ /* 0x000fe40005800000 */
[----:B------:R-:W-:-:S02]  /*17a10*/  FSEL R187, R187, -INF , !P1 ;  /* 0xff800000bbbb7808 */ /* 0x000fc40004800000 */
[----:B------:R-:W-:Y:S02]  /*17a20*/  IADD3 R5, PT, PT, R0, -0x91, -R47 ;  /* 0xffffff6f00057810 */ /* 0x000fe40007ffe82f */
[C---:B------:R-:W-:Y:S02]  /*17a30*/  ISETP.GE.AND P3, PT, R6.reuse, R244, PT ;  /* 0x000000f40600720c */ /* 0x040fe40003f66270 */
[----:B------:R-:W-:Y:S01]  /*17a40*/  ISETP.GE.AND P1, PT, R6, R245, PT ;  /* 0x000000f50600720c */ /* 0x000fe20003f26270 */
[----:B------:R-:W-:Y:S01]  /*17a50*/  VIADD R6, R221, 0x89 ;  /* 0x00000089dd067836 */ /* 0x000fe20000000000 */
[----:B------:R-:W-:Y:S02]  /*17a60*/  IABS R4, R4 ;  /* 0x0000000400047213 */ /* 0x000fe40000000000 */
[----:B------:R-:W-:Y:S02]  /*17a70*/  FSEL R181, R112, -INF , P5 ;  /* 0xff80000070b57808 */ /* 0x000fe40002800000 */
[----:B------:R-:W-:-:S02]  /*17a80*/  FSEL R186, R114, -INF , P0 ;  /* 0xff80000072ba7808 */ /* 0x000fc40000000000 */
[----:B------:R-:W-:Y:S02]  /*17a90*/  IABS R5, R5 ;  /* 0x0000000500057213 */ /* 0x000fe40000000000 */
[----:B------:R-:W-:Y:S02]  /*17aa0*/  I2FP.F32.S32 R4, R4 ;  /* 0x0000000400047245 */ /* 0x000fe40000201400 */
[----:B------:R-:W-:Y:S02]  /*17ab0*/  FSEL R181, R181, -INF , !P3 ;  /* 0xff800000b5b57808 */ /* 0x000fe40005800000 */
[----:B------:R-:W-:Y:S01]  /*17ac0*/  FSEL R186, R186, -INF , !P1 ;  /* 0xff800000baba7808 */ /* 0x000fe20004800000 */
[----:B------:R-:W-:Y:S01]  /*17ad0*/  FFMA.FTZ R104, -R242, R4, R104 ;  /* 0x00000004f2687223 */ /* 0x000fe20000010168 */
[C---:B------:R-:W-:Y:S02]  /*17ae0*/  ISETP.GE.AND P5, PT, R6.reuse, R247, PT ;  /* 0x000000f70600720c */ /* 0x040fe40003fa6270 */
[----:B------:R-:W-:-:S02]  /*17af0*/  ISETP.GE.AND P3, PT, R6, R244, PT ;  /* 0x000000f40600720c */ /* 0x000fc40003f66270 */
[C---:B------:R-:W-:Y:S02]  /*17b00*/  ISETP.GE.AND P0, PT, R6.reuse, R246, PT ;  /* 0x000000f60600720c */ /* 0x040fe40003f06270 */
[----:B------:R-:W-:Y:S01]  /*17b10*/  ISETP.GE.AND P1, PT, R6, R245, PT ;  /* 0x000000f50600720c */ /* 0x000fe20003f26270 */
[----:B------:R-:W-:Y:S01]  /*17b20*/  VIADD R6, R221, 0x90 ;  /* 0x00000090dd067836 */ /* 0x000fe20000000000 */
[----:B------:R-:W-:Y:S02]  /*17b30*/  I2FP.F32.S32 R5, R5 ;  /* 0x0000000500057245 */ /* 0x000fe40000201400 */
[----:B------:R-:W-:Y:S02]  /*17b40*/  FSEL R180, R113, -INF , P5 ;  /* 0xff80000071b47808 */ /* 0x000fe40002800000 */
[----:B------:R-:W-:Y:S01]  /*17b50*/  FSEL R185, R115, -INF , P0 ;  /* 0xff80000073b97808 */ /* 0x000fe20000000000 */
[----:B------:R-:W-:Y:S01]  /*17b60*/  FFMA.FTZ R111, -R242, R5, R111 ;  /* 0x00000005f26f7223 */ /* 0x000fe2000001016f */
[----:B------:R-:W-:-:S02]  /*17b70*/  IADD3 R4, PT, PT, R243, -0x99, -R47 ;  /* 0xffffff67f3047810 */ /* 0x000fc40007ffe82f */
[C---:B------:R-:W-:Y:S02]  /*17b80*/  ISETP.GE.AND P5, PT, R6.reuse, R247, PT ;  /* 0x000000f70600720c */ /* 0x040fe40003fa6270 */
[----:B------:R-:W-:Y:S02]  /*17b90*/  ISETP.GE.AND P0, PT, R6, R246, PT ;  /* 0x000000f60600720c */ /* 0x000fe40003f06270 */
[----:B------:R-:W-:Y:S02]  /*17ba0*/  IADD3 R5, PT, PT, R0, -0x98, -R47 ;  /* 0xffffff6800057810 */ /* 0x000fe40007ffe82f */
[----:B------:R-:W-:Y:S02]  /*17bb0*/  FSEL R180, R180, -INF , !P3 ;  /* 0xff800000b4b47808 */ /* 0x000fe40005800000 */
[----:B------:R-:W-:Y:S02]  /*17bc0*/  FSEL R185, R185, -INF , !P1 ;  /* 0xff800000b9b97808 */ /* 0x000fe40004800000 */
[----:B------:R-:W-:-:S02]  /*17bd0*/  IABS R4, R4 ;  /* 0x0000000400047213 */ /* 0x000fc40000000000 */
[C---:B------:R-:W-:Y:S02]  /*17be0*/  ISETP.GE.AND P3, PT, R6.reuse, R244, PT ;  /* 0x000000f40600720c */ /* 0x040fe40003f66270 */
[----:B------:R-:W-:Y:S01]  /*17bf0*/  ISETP.GE.AND P1, PT, R6, R245, PT ;  /* 0x000000f50600720c */ /* 0x000fe20003f26270 */
[----:B------:R-:W-:Y:S01]  /*17c00*/  VIADD R6, R221, 0x91 ;  /* 0x00000091dd067836 */ /* 0x000fe20000000000 */
[----:B------:R-:W-:Y:S02]  /*17c10*/  FSEL R152, R108, -INF , P5 ;  /* 0xff8000006c987808 */ /* 0x000fe40002800000 */
[----:B------:R-:W-:Y:S02]  /*17c20*/  FSEL R171, R110, -INF , P0 ;  /* 0xff8000006eab7808 */ /* 0x000fe40000000000 */
[----:B------:R-:W-:Y:S02]  /*17c30*/  IABS R5, R5 ;  /* 0x0000000500057213 */ /* 0x000fe40000000000 */
[----:B------:R-:W-:-:S02]  /*17c40*/  I2FP.F32.S32 R4, R4 ;  /* 0x0000000400047245 */ /* 0x000fc40000201400 */
[----:B------:R-:W-:Y:S02]  /*17c50*/  FSEL R152, R152, -INF , !P3 ;  /* 0xff80000098987808 */ /* 0x000fe40005800000 */
[----:B------:R-:W-:Y:S01]  /*17c60*/  FSEL R171, R171, -INF , !P1 ;  /* 0xff800000abab7808 */ /* 0x000fe20004800000 */
[----:B------:R-:W-:Y:S01]  /*17c70*/  FFMA.FTZ R105, -R242, R4, R105 ;  /* 0x00000004f2697223 */ /* 0x000fe20000010169 */
[C---:B------:R-:W-:Y:S02]  /*17c80*/  ISETP.GE.AND P5, PT, R6.reuse, R247, PT ;  /* 0x000000f70600720c */ /* 0x040fe40003fa6270 */
[C---:B------:R-:W-:Y:S02]  /*17c90*/  ISETP.GE.AND P3, PT, R6.reuse, R244, PT ;  /* 0x000000f40600720c */ /* 0x040fe40003f66270 */
[C---:B------:R-:W-:Y:S02]  /*17ca0*/  ISETP.GE.AND P0, PT, R6.reuse, R246, PT ;  /* 0x000000f60600720c */ /* 0x040fe40003f06270 */
[----:B------:R-:W-:Y:S01]  /*17cb0*/  ISETP.GE.AND P1, PT, R6, R245, PT ;  /* 0x000000f50600720c */ /* 0x000fe20003f26270 */
[----:B------:R-:W-:Y:S01]  /*17cc0*/  VIADD R6, R221, 0x98 ;  /* 0x00000098dd067836 */ /* 0x000fe20000000000 */
[----:B------:R-:W-:-:S02]  /*17cd0*/  I2FP.F32.S32 R5, R5 ;  /* 0x0000000500057245 */ /* 0x000fc40000201400 */
[--C-:B------:R-:W-:Y:S02]  /*17ce0*/  IADD3 R4, PT, PT, R243, -0xa0, -R47.reuse ;  /* 0xffffff60f3047810 */ /* 0x100fe40007ffe82f */
[----:B------:R-:W-:Y:S01]  /*17cf0*/  FSEL R150, R109, -INF , P5 ;  /* 0xff8000006d967808 */ /* 0x000fe20002800000 */
[----:B------:R-:W-:Y:S01]  /*17d00*/  FFMA.FTZ R106, -R242, R5, R106 ;  /* 0x00000005f26a7223 */ /* 0x000fe2000001016a */
[----:B------:R-:W-:Y:S02]  /*17d10*/  FSEL R161, R111, -INF , P0 ;  /* 0xff8000006fa17808 */ /* 0x000fe40000000000 */
[C---:B------:R-:W-:Y:S02]  /*17d20*/  ISETP.GE.AND P5, PT, R6.reuse, R247, PT ;  /* 0x000000f70600720c */ /* 0x040fe40003fa6270 */
[----:B------:R-:W-:Y:S02]  /*17d30*/  ISETP.GE.AND P0, PT, R6, R246, PT ;  /* 0x000000f60600720c */ /* 0x000fe40003f06270 */
[----:B------:R-:W-:-:S02]  /*17d40*/  IADD3 R46, PT, PT, R0, -0xa0, -R47 ;  /* 0xffffff60002e7810 */ /* 0x000fc40007ffe82f */
[----:B------:R-:W-:Y:S02]  /*17d50*/  IABS R4, R4 ;  /* 0x0000000400047213 */ /* 0x000fe40000000000 */
[----:B------:R-:W-:Y:S02]  /*17d60*/  FSEL R150, R150, -INF , !P3 ;  /* 0xff80000096967808 */ /* 0x000fe40005800000 */
[----:B------:R-:W-:Y:S02]  /*17d70*/  FSEL R161, R161, -INF , !P1 ;  /* 0xff800000a1a17808 */ /* 0x000fe40004800000 */
[C---:B------:R-:W-:Y:S02]  /*17d80*/  ISETP.GE.AND P3, PT, R6.reuse, R244, PT ;  /* 0x000000f40600720c */ /* 0x040fe40003f66270 */
[----:B------:R-:W-:Y:S01]  /*17d90*/  ISETP.GE.AND P1, PT, R6, R245, PT ;  /* 0x000000f50600720c */ /* 0x000fe20003f26270 */
[----:B------:R-:W-:Y:S01]  /*17da0*/  VIADD R6, R221, 0x99 ;  /* 0x00000099dd067836 */ /* 0x000fe20000000000 */
[----:B------:R-:W-:-:S02]  /*17db0*/  FSEL R151, R104, -INF , P5 ;  /* 0xff80000068977808 */ /* 0x000fc40002800000 */
[----:B------:R-:W-:Y:S02]  /*17dc0*/  FSEL R154, R106, -INF , P0 ;  /* 0xff8000006a9a7808 */ /* 0x000fe40000000000 */
[----:B------:R-:W-:Y:S02]  /*17dd0*/  IABS R46, R46 ;  /* 0x0000002e002e7213 */ /* 0x000fe40000000000 */
[----:B------:R-:W-:Y:S02]  /*17de0*/  I2FP.F32.S32 R4, R4 ;  /* 0x0000000400047245 */ /* 0x000fe40000201400 */
[----:B------:R-:W-:Y:S02]  /*17df0*/  FSEL R151, R151, -INF , !P3 ;  /* 0xff80000097977808 */ /* 0x000fe40005800000 */
[----:B------:R-:W-:Y:S01]  /*17e00*/  FSEL R154, R154, -INF , !P1 ;  /* 0xff8000009a9a7808 */ /* 0x000fe20004800000 */
[----:B------:R-:W-:Y:S01]  /*17e10*/  FFMA.FTZ R100, -R242, R4, R100 ;  /* 0x00000004f2647223 */ /* 0x000fe20000010164 */
[----:B------:R-:W-:-:S02]  /*17e20*/  I2FP.F32.S32 R46, R46 ;  /* 0x0000002e002e7245 */ /* 0x000fc40000201400 */
[C---:B------:R-:W-:Y:S02]  /*17e30*/  ISETP.GE.AND P5, PT, R6.reuse, R247, PT ;  /* 0x000000f70600720c */ /* 0x040fe40003fa6270 */
[----:B------:R-:W-:Y:S01]  /*17e40*/  ISETP.GE.AND P3, PT, R6, R244, PT ;  /* 0x000000f40600720c */ /* 0x000fe20003f66270 */
[----:B------:R-:W-:Y:S01]  /*17e50*/  FFMA.FTZ R46, -R242, R46, R102 ;  /* 0x0000002ef22e7223 */ /* 0x000fe20000010166 */
[C---:B------:R-:W-:Y:S02]  /*17e60*/  ISETP.GE.AND P0, PT, R6.reuse, R246, PT ;  /* 0x000000f60600720c */ /* 0x040fe40003f06270 */
[----:B------:R-:W-:Y:S02]  /*17e70*/  ISETP.GE.AND P1, PT, R6, R245, PT ;  /* 0x000000f50600720c */ /* 0x000fe40003f26270 */
[--C-:B------:R-:W-:Y:S02]  /*17e80*/  IADD3 R6, PT, PT, R243, -0xa1, -R47.reuse ;  /* 0xffffff5ff3067810 */ /* 0x100fe40007ffe82f */
[----:B------:R-:W-:-:S02]  /*17e90*/  IADD3 R4, PT, PT, R0, -0xa1, -R47 ;  /* 0xffffff5f00047810 */ /* 0x000fc40007ffe82f */
[----:B------:R-:W-:Y:S02]  /*17ea0*/  IADD3 R5, PT, PT, R0, -0x99, -R47 ;  /* 0xffffff6700057810 */ /* 0x000fe40007ffe82f */
[----:B------:R-:W-:Y:S02]  /*17eb0*/  IABS R102, R6 ;  /* 0x0000000600667213 */ /* 0x000fe40000000000 */
[----:B------:R-:W-:Y:S02]  /*17ec0*/  IABS R4, R4 ;  /* 0x0000000400047213 */ /* 0x000fe40000000000 */
[----:B------:R-:W-:Y:S02]  /*17ed0*/  IABS R5, R5 ;  /* 0x0000000500057213 */ /* 0x000fe40000000000 */
[----:B------:R-:W-:Y:S02]  /*17ee0*/  I2FP.F32.S32 R102, R102 ;  /* 0x0000006600667245 */ /* 0x000fe40000201400 */
[----:B------:R-:W-:-:S02]  /*17ef0*/  I2FP.F32.S32 R4, R4 ;  /* 0x0000000400047245 */ /* 0x000fc40000201400 */
[----:B------:R-:W-:Y:S01]  /*17f00*/  I2FP.F32.S32 R5, R5 ;  /* 0x0000000500057245 */ /* 0x000fe20000201400 */
[C---:B------:R-:W-:Y:S01]  /*17f10*/  FFMA.FTZ R102, -R242.reuse, R102, R101 ;  /* 0x00000066f2667223 */ /* 0x040fe20000010165 */
[----:B------:R-:W-:Y:S01]  /*17f20*/  IADD3 R6, PT, PT, R243, -0xa8, -R47 ;  /* 0xffffff58f3067810 */ /* 0x000fe20007ffe82f */
[----:B------:R-:W-:Y:S01]  /*17f30*/  FFMA.FTZ R101, -R242, R4, R103 ;  /* 0x00000004f2657223 */ /* 0x000fe20000010167 */
[----:B------:R-:W-:Y:S01]  /*17f40*/  IADD3 R4, PT, PT, R0, -0xa8, -R47 ;  /* 0xffffff5800047810 */ /* 0x000fe20007ffe82f */
[----:B------:R-:W-:Y:S01]  /*17f50*/  FFMA.FTZ R107, -R242, R5, R107 ;  /* 0x00000005f26b7223 */ /* 0x000fe2000001016b */
[----:B------:R-:W-:Y:S01]  /*17f60*/  VIADD R5, R221, 0xa0 ;  /* 0x000000a0dd057836 */ /* 0x000fe20000000000 */
[----:B------:R-:W-:Y:S02]  /*17f70*/  IABS R6, R6 ;  /* 0x0000000600067213 */ /* 0x000fe40000000000 */
[----:B------:R-:W-:Y:S02]  /*17f80*/  IABS R4, R4 ;  /* 0x0000000400047213 */ /* 0x000fe40000000000 */
[----:B------:R-:W-:-:S02]  /*17f90*/  FSEL R153, R105, -INF , P5 ;  /* 0xff80000069997808 */ /* 0x000fc40002800000 */
[----:B------:R-:W-:Y:S02]  /*17fa0*/  FSEL R160, R107, -INF , P0 ;  /* 0xff8000006ba07808 */ /* 0x000fe40000000000 */
[C---:B------:R-:W-:Y:S02]  /*17fb0*/  ISETP.GE.AND P5, PT, R5.reuse, R247, PT ;  /* 0x000000f70500720c */ /* 0x040fe40003fa6270 */
[----:B------:R-:W-:Y:S02]  /*17fc0*/  ISETP.GE.AND P0, PT, R5, R246, PT ;  /* 0x000000f60500720c */ /* 0x000fe40003f06270 */
[----:B------:R-:W-:Y:S02]  /*17fd0*/  I2FP.F32.S32 R6, R6 ;  /* 0x0000000600067245 */ /* 0x000fe40000201400 */
[----:B------:R-:W-:Y:S02]  /*17fe0*/  I2FP.F32.S32 R4, R4 ;  /* 0x0000000400047245 */ /* 0x000fe40000201400 */
[----:B------:R-:W-:Y:S01]  /*17ff0*/  FSEL R153, R153, -INF , !P3 ;  /* 0xff80000099997808 */ /* 0x000fe20005800000 */
[----:B------:R-:W-:Y:S01]  /*18000*/  FFMA.FTZ R6, -R242, R6, R96 ;  /* 0x00000006f2067223 */ /* 0x000fe20000010160 */
        /* <DEDUP_REMOVED lines=17> */
[----:B------:R-:W-:Y:S02]  /*18120*/  IABS R4, R4 ;  /* 0x0000000400047213 */ /* 0x000fe40000000000 */
[----:B------:R-:W-:Y:S02]  /*18130*/  FSEL R102, R102, -INF , P5 ;  /* 0xff80000066667808 */ /* 0x000fe40002800000 */
[----:B------:R-:W-:Y:S02]  /*18140*/  I2FP.F32.S32 R7, R7 ;  /* 0x0000000700077245 */ /* 0x000fe40000201400 */
[----:B------:R-:W-:Y:S02]  /*18150*/  ISETP.GE.AND P5, PT, R5, R247, PT ;  /* 0x000000f70500720c */ /* 0x000fe40003fa6270 */
[----:B------:R-:W-:Y:S01]  /*18160*/  I2FP.F32.S32 R4, R4 ;  /* 0x0000000400047245 */ /* 0x000fe20000201400 */
[----:B------:R-:W-:Y:S01]  /*18170*/  FFMA.FTZ R7, -R242, R7, R97 ;  /* 0x00000007f2077223 */ /* 0x000fe20000010161 */
[----:B------:R-:W-:-:S02]  /*18180*/  FSEL R101, R101, -INF , P0 ;  /* 0xff80000065657808 */ /* 0x000fc40000000000 */
[----:B------:R-:W-:Y:S01]  /*18190*/  FSEL R98, R6, -INF , P5 ;  /* 0xff80000006627808 */ /* 0x000fe20002800000 */
[----:B------:R-:W-:Y:S01]  /*181a0*/  FFMA.FTZ R97, -R242, R4, R99 ;  /* 0x00000004f2617223 */ /* 0x000fe20000010163 */
[--C-:B------:R-:W-:Y:S02]  /*181b0*/  IADD3 R6, PT, PT, R243, -0xb0, -R47.reuse ;  /* 0xffffff50f3067810 */ /* 0x100fe40007ffe82f */
[----:B------:R-:W-:Y:S02]  /*181c0*/  IADD3 R4, PT, PT, R0, -0xb0, -R47 ;  /* 0xffffff5000047810 */ /* 0x000fe40007ffe82f */
[----:B------:R-:W-:Y:S02]  /*181d0*/  FSEL R102, R102, -INF , !P3 ;  /* 0xff80000066667808 */ /* 0x000fe40005800000 */
[----:B------:R-:W-:Y:S02]  /*181e0*/  FSEL R101, R101, -INF , !P1 ;  /* 0xff80000065657808 */ /* 0x000fe40004800000 */
[----:B------:R-:W-:-:S02]  /*181f0*/  ISETP.GE.AND P3, PT, R5, R244, PT ;  /* 0x000000f40500720c */ /* 0x000fc40003f66270 */
[C---:B------:R-:W-:Y:S02]  /*18200*/  ISETP.GE.AND P0, PT, R5.reuse, R246, PT ;  /* 0x000000f60500720c */ /* 0x040fe40003f06270 */
[----:B------:R-:W-:Y:S01]  /*18210*/  ISETP.GE.AND P1, PT, R5, R245, PT ;  /* 0x000000f50500720c */ /* 0x000fe20003f26270 */
[----:B------:R-:W-:Y:S01]  /*18220*/  VIADD R5, R221, 0xa9 ;  /* 0x000000a9dd057836 */ /* 0x000fe20000000000 */
[----:B------:R-:W-:Y:S02]  /*18230*/  IABS R6, R6 ;  /* 0x0000000600067213 */ /* 0x000fe40000000000 */
[----:B------:R-:W-:Y:S02]  /*18240*/  IABS R4, R4 ;  /* 0x0000000400047213 */ /* 0x000fe40000000000 */
[----:B------:R-:W-:Y:S02]  /*18250*/  I2FP.F32.S32 R6, R6 ;  /* 0x0000000600067245 */ /* 0x000fe40000201400 */
[----:B------:R-:W-:-:S02]  /*18260*/  ISETP.GE.AND P5, PT, R5, R247, PT ;  /* 0x000000f70500720c */ /* 0x000fc40003fa6270 */
[----:B------:R-:W-:Y:S01]  /*18270*/  I2FP.F32.S32 R4, R4 ;  /* 0x0000000400047245 */ /* 0x000fe20000201400 */
[----:B------:R-:W-:Y:S01]  /*18280*/  FFMA.FTZ R6, -R242, R6, R92 ;  /* 0x00000006f2067223 */ /* 0x000fe2000001015c */
[----:B------:R-:W-:Y:S02]  /*18290*/  FSEL R96, R96, -INF , P0 ;  /* 0xff80000060607808 */ /* 0x000fe40000000000 */
[----:B------:R-:W-:Y:S01]  /*182a0*/  FSEL R99, R7, -INF , P5 ;  /* 0xff80000007637808 */ /* 0x000fe20002800000 */
[----:B------:R-:W-:Y:S01]  /*182b0*/  FFMA.FTZ R92, -R242, R4, R94 ;  /* 0x00000004f25c7223 */ /* 0x000fe2000001015e */
[--C-:B------:R-:W-:Y:S02]  /*182c0*/  IADD3 R7, PT, PT, R243, -0xb1, -R47.reuse ;  /* 0xffffff4ff3077810 */ /* 0x100fe40007ffe82f */
[----:B------:R-:W-:Y:S02]  /*182d0*/  IADD3 R4, PT, PT, R0, -0xb1, -R47 ;  /* 0xffffff4f00047810 */ /* 0x000fe40007ffe82f */
[----:B------:R-:W-:-:S02]  /*182e0*/  FSEL R98, R98, -INF , !P3 ;  /* 0xff80000062627808 */ /* 0x000fc40005800000 */
[----:B------:R-:W-:Y:S02]  /*182f0*/  FSEL R96, R96, -INF , !P1 ;  /* 0xff80000060607808 */ /* 0x000fe40004800000 */
[C---:B------:R-:W-:Y:S02]  /*18300*/  ISETP.GE.AND P3, PT, R5.reuse, R244, PT ;  /* 0x000000f40500720c */ /* 0x040fe40003f66270 */
[C---:B------:R-:W-:Y:S02]  /*18310*/  ISETP.GE.AND P0, PT, R5.reuse, R246, PT ;  /* 0x000000f60500720c */ /* 0x040fe40003f06270 */
[----:B------:R-:W-:Y:S01]  /*18320*/  ISETP.GE.AND P1, PT, R5, R245, PT ;  /* 0x000000f50500720c */ /* 0x000fe20003f26270 */
[----:B------:R-:W-:Y:S01]  /*18330*/  VIADD R5, R221, 0xb0 ;  /* 0x000000b0dd057836 */ /* 0x000fe20000000000 */
[----:B------:R-:W-:Y:S02]  /*18340*/  IABS R7, R7 ;  /* 0x0000000700077213 */ /* 0x000fe40000000000 */
[----:B------:R-:W-:-:S02]  /*18350*/  IABS R4, R4 ;  /* 0x0000000400047213 */ /* 0x000fc40000000000 */
[----:B------:R-:W-:Y:S02]  /*18360*/  I2FP.F32.S32 R7, R7 ;  /* 0x0000000700077245 */ /* 0x000fe40000201400 */
[----:B------:R-:W-:Y:S02]  /*18370*/  ISETP.GE.AND P5, PT, R5, R247, PT ;  /* 0x000000f70500720c */ /* 0x000fe40003fa6270 */
[----:B------:R-:W-:Y:S01]  /*18380*/  I2FP.F32.S32 R4, R4 ;  /* 0x0000000400047245 */ /* 0x000fe20000201400 */
[----:B------:R-:W-:Y:S01]  /*18390*/  FFMA.FTZ R7, -R242, R7, R93 ;  /* 0x00000007f2077223 */ /* 0x000fe2000001015d */
[----:B------:R-:W-:Y:S02]  /*183a0*/  FSEL R97, R97, -INF , P0 ;  /* 0xff80000061617808 */ /* 0x000fe40000000000 */
[----:B------:R-:W-:Y:S01]  /*183b0*/  FSEL R94, R6, -INF , P5 ;  /* 0xff800000065e7808 */ /* 0x000fe20002800000 */
[----:B------:R-:W-:Y:S01]  /*183c0*/  FFMA.FTZ R93, -R242, R4, R95 ;  /* 0x00000004f25d7223 */ /* 0x000fe2000001015f */
[----:B------:R-:W-:-:S02]  /*183d0*/  IADD3 R6, PT, PT, R243, -0xb8, -R47 ;  /* 0xffffff48f3067810 */ /* 0x000fc40007ffe82f */
[----:B------:R-:W-:Y:S02]  /*183e0*/  IADD3 R4, PT, PT, R0, -0xb8, -R47 ;  /* 0xffffff4800047810 */ /* 0x000fe40007ffe82f */
[----:B------:R-:W-:Y:S02]  /*183f0*/  FSEL R99, R99, -INF , !P3 ;  /* 0xff80000063637808 */ /* 0x000fe40005800000 */
[----:B------:R-:W-:Y:S02]  /*18400*/  FSEL R97, R97, -INF , !P1 ;  /* 0xff80000061617808 */ /* 0x000fe40004800000 */
[C---:B------:R-:W-:Y:S02]  /*18410*/  ISETP.GE.AND P3, PT, R5.reuse, R244, PT ;  /* 0x000000f40500720c */ /* 0x040fe40003f66270 */
[C---:B------:R-:W-:Y:S02]  /*18420*/  ISETP.GE.AND P0, PT, R5.reuse, R246, PT ;  /* 0x000000f60500720c */ /* 0x040fe40003f06270 */
[----:B------:R-:W-:Y:S01]  /*18430*/  ISETP.GE.AND P1, PT, R5, R245, PT ;  /* 0x000000f50500720c */ /* 0x000fe20003f26270 */
[----:B------:R-:W-:Y:S01]  /*18440*/  VIADD R5, R221, 0xb1 ;  /* 0x000000b1dd057836 */ /* 0x000fe20000000000 */
[----:B------:R-:W-:-:S02]  /*18450*/  IABS R6, R6 ;  /* 0x0000000600067213 */ /* 0x000fc40000000000 */
[----:B------:R-:W-:Y:S02]  /*18460*/  IABS R4, R4 ;  /* 0x0000000400047213 */ /* 0x000fe40000000000 */
        /* <DEDUP_REMOVED lines=73> */
[----:B------:R-:W-:-:S02]  /*18900*/  FSEL R86, R86, -INF , !P3 ;  /* 0xff80000056567808 */ /* 0x000fc40005800000 */
[----:B------:R-:W-:Y:S01]  /*18910*/  FSEL R84, R84, -INF , !P1 ;  /* 0xff80000054547808 */ /* 0x000fe20004800000 */
[----:B------:R-:W-:Y:S01]  /*18920*/  FFMA.FTZ R80, -R242, R4, R82 ;  /* 0x00000004f2507223 */ /* 0x000fe20000010152 */
[C---:B------:R-:W-:Y:S02]  /*18930*/  ISETP.GE.AND P3, PT, R5.reuse, R244, PT ;  /* 0x000000f40500720c */ /* 0x040fe40003f66270 */
[C---:B------:R-:W-:Y:S02]  /*18940*/  ISETP.GE.AND P0, PT, R5.reuse, R246, PT ;  /* 0x000000f60500720c */ /* 0x040fe40003f06270 */
[----:B------:R-:W-:Y:S01]  /*18950*/  ISETP.GE.AND P1, PT, R5, R245, PT ;  /* 0x000000f50500720c */ /* 0x000fe20003f26270 */
[----:B------:R-:W-:Y:S01]  /*18960*/  VIADD R5, R221, 0xc8 ;  /* 0x000000c8dd057836 */ /* 0x000fe20000000000 */
[----:B------:R-:W-:Y:S02]  /*18970*/  FSEL R87, R7, -INF , P5 ;  /* 0xff80000007577808 */ /* 0x000fe40002800000 */
[----:B------:R-:W-:-:S02]  /*18980*/  IADD3 R7, PT, PT, R243, -0xc9, -R47 ;  /* 0xffffff37f3077810 */ /* 0x000fc40007ffe82f */
[----:B------:R-:W-:Y:S02]  /*18990*/  IADD3 R4, PT, PT, R0, -0xc9, -R47 ;  /* 0xffffff3700047810 */ /* 0x000fe40007ffe82f */
[----:B------:R-:W-:Y:S02]  /*189a0*/  FSEL R85, R85, -INF , P0 ;  /* 0xff80000055557808 */ /* 0x000fe40000000000 */
[C---:B------:R-:W-:Y:S02]  /*189b0*/  ISETP.GE.AND P5, PT, R5.reuse, R247, PT ;  /* 0x000000f70500720c */ /* 0x040fe40003fa6270 */
[----:B------:R-:W-:Y:S02]  /*189c0*/  ISETP.GE.AND P0, PT, R5, R246, PT ;  /* 0x000000f60500720c */ /* 0x000fe40003f06270 */
[----:B------:R-:W-:Y:S02]  /*189d0*/  IABS R7, R7 ;  /* 0x0000000700077213 */ /* 0x000fe40000000000 */
[----:B------:R-:W-:-:S02]  /*189e0*/  IABS R4, R4 ;  /* 0x0000000400047213 */ /* 0x000fc40000000000 */
[----:B------:R-:W-:Y:S02]  /*189f0*/  FSEL R87, R87, -INF , !P3 ;  /* 0xff80000057577808 */ /* 0x000fe40005800000 */
[----:B------:R-:W-:Y:S02]  /*18a00*/  FSEL R85, R85, -INF , !P1 ;  /* 0xff80000055557808 */ /* 0x000fe40004800000 */
[C---:B------:R-:W-:Y:S02]  /*18a10*/  ISETP.GE.AND P3, PT, R5.reuse, R244, PT ;  /* 0x000000f40500720c */ /* 0x040fe40003f66270 */
[----:B------:R-:W-:Y:S01]  /*18a20*/  ISETP.GE.AND P1, PT, R5, R245, PT ;  /* 0x000000f50500720c */ /* 0x000fe20003f26270 */
[C---:B------:R-:W-:Y:S01]  /*18a30*/  VIADD R5, R221.reuse, 0xc9 ;  /* 0x000000c9dd057836 */ /* 0x040fe20000000000 */
[----:B------:R-:W-:Y:S01]  /*18a40*/  FSEL R82, R6, -INF , P5 ;  /* 0xff80000006527808 */ /* 0x000fe20002800000 */
[----:B------:R-:W-:Y:S01]  /*18a50*/  VIADD R6, R221, 0xd0 ;  /* 0x000000d0dd067836 */ /* 0x000fe20000000000 */
[----:B------:R-:W-:-:S02]  /*18a60*/  FSEL R80, R80, -INF , P0 ;  /* 0xff80000050507808 */ /* 0x000fc40000000000 */
[----:B------:R-:W-:Y:S02]  /*18a70*/  I2FP.F32.S32 R7, R7 ;  /* 0x0000000700077245 */ /* 0x000fe40000201400 */
[----:B------:R-:W-:Y:S02]  /*18a80*/  I2FP.F32.S32 R4, R4 ;  /* 0x0000000400047245 */ /* 0x000fe40000201400 */
[----:B------:R-:W-:Y:S01]  /*18a90*/  FSEL R82, R82, -INF , !P3 ;  /* 0xff80000052527808 */ /* 0x000fe20005800000 */
[----:B------:R-:W-:Y:S01]  /*18aa0*/  FFMA.FTZ R7, -R242, R7, R81 ;  /* 0x00000007f2077223 */ /* 0x000fe20000010151 */
[----:B------:R-:W-:Y:S01]  /*18ab0*/  FSEL R80, R80, -INF , !P1 ;  /* 0xff80000050507808 */ /* 0x000fe20004800000 */
[----:B------:R-:W-:Y:S01]  /*18ac0*/  FFMA.FTZ R81, -R242, R4, R83 ;  /* 0x00000004f2517223 */ /* 0x000fe20000010153 */
[C---:B------:R-:W-:Y:S02]  /*18ad0*/  ISETP.GE.AND P5, PT, R5.reuse, R247, PT ;  /* 0x000000f70500720c */ /* 0x040fe40003fa6270 */
[----:B------:R-:W-:-:S02]  /*18ae0*/  ISETP.GE.AND P3, PT, R5, R244, PT ;  /* 0x000000f40500720c */ /* 0x000fc40003f66270 */
[C---:B------:R-:W-:Y:S02]  /*18af0*/  ISETP.GE.AND P0, PT, R5.reuse, R246, PT ;  /* 0x000000f60500720c */ /* 0x040fe40003f06270 */
[----:B------:R-:W-:Y:S02]  /*18b00*/  ISETP.GE.AND P1, PT, R5, R245, PT ;  /* 0x000000f50500720c */ /* 0x000fe40003f26270 */
[--C-:B------:R-:W-:Y:S02]  /*18b10*/  IADD3 R5, PT, PT, R243, -0xd0, -R47.reuse ;  /* 0xffffff30f3057810 */ /* 0x100fe40007ffe82f */
[----:B------:R-:W-:Y:S02]  /*18b20*/  IADD3 R4, PT, PT, R0, -0xd0, -R47 ;  /* 0xffffff3000047810 */ /* 0x000fe40007ffe82f */
[----:B------:R-:W-:Y:S02]  /*18b30*/  IABS R5, R5 ;  /* 0x0000000500057213 */ /* 0x000fe40000000000 */
[----:B------:R-:W-:-:S02]  /*18b40*/  IABS R4, R4 ;  /* 0x0000000400047213 */ /* 0x000fc40000000000 */
[----:B------:R-:W-:Y:S02]  /*18b50*/  I2FP.F32.S32 R5, R5 ;  /* 0x0000000500057245 */ /* 0x000fe40000201400 */
[----:B------:R-:W-:Y:S02]  /*18b60*/  I2FP.F32.S32 R4, R4 ;  /* 0x0000000400047245 */ /* 0x000fe40000201400 */
[----:B------:R-:W-:Y:S01]  /*18b70*/  FSEL R83, R7, -INF , P5 ;  /* 0xff80000007537808 */ /* 0x000fe20002800000 */
[C---:B------:R-:W-:Y:S01]  /*18b80*/  FFMA.FTZ R5, -R242.reuse, R5, R76 ;  /* 0x00000005f2057223 */ /* 0x040fe2000001014c */
[----:B------:R-:W-:Y:S01]  /*18b90*/  FSEL R81, R81, -INF , P0 ;  /* 0xff80000051517808 */ /* 0x000fe20000000000 */
[----:B------:R-:W-:Y:S01]  /*18ba0*/  FFMA.FTZ R76, -R242, R4, R78 ;  /* 0x00000004f24c7223 */ /* 0x000fe2000001014e */
[C---:B------:R-:W-:Y:S01]  /*18bb0*/  ISETP.GE.AND P5, PT, R6.reuse, R247, PT ;  /* 0x000000f70600720c */ /* 0x040fe20003fa6270 */
[----:B------:R-:W-:Y:S01]  /*18bc0*/  VIADD R4, R221, 0xd1 ;  /* 0x000000d1dd047836 */ /* 0x000fe20000000000 */
        /* <DEDUP_REMOVED lines=14> */
[--C-:B------:R-:W-:Y:S02]  /*18cb0*/  IADD3 R7, PT, PT, R243, -0xd1, -R47.reuse ;  /* 0xffffff2ff3077810 */ /* 0x100fe40007ffe82f */
[----:B------:R-:W-:Y:S02]  /*18cc0*/  IABS R4, R4 ;  /* 0x0000000400047213 */ /* 0x000fe40000000000 */
[C-C-:B------:R-:W-:Y:S02]  /*18cd0*/  IADD3 R6, PT, PT, R0.reuse, -0xd1, -R47.reuse ;  /* 0xffffff2f00067810 */ /* 0x140fe40007ffe82f */
[----:B------:R-:W-:Y:S02]  /*18ce0*/  I2FP.F32.S32 R4, R4 ;  /* 0x0000000400047245 */ /* 0x000fe40000201400 */
[----:B------:R-:W-:-:S02]  /*18cf0*/  IADD3 R5, PT, PT, R0, -0xd8, -R47 ;  /* 0xffffff2800057810 */ /* 0x000fc40007ffe82f */
[----:B------:R-:W-:Y:S01]  /*18d00*/  IABS R7, R7 ;  /* 0x0000000700077213 */ /* 0x000fe20000000000 */
[C---:B------:R-:W-:Y:S01]  /*18d10*/  FFMA.FTZ R103, -R242.reuse, R4, R72 ;  /* 0x00000004f2677223 */ /* 0x040fe20000010148 */
[----:B------:R-:W-:Y:S01]  /*18d20*/  IABS R6, R6 ;  /* 0x0000000600067213 */ /* 0x000fe20000000000 */
[----:B------:R-:W2:Y:S01]  /*18d30*/  LD.E R72, desc[UR4][R164.64+0xdc] ;  /* 0x0000dc04a4487980 */ /* 0x000ea2000c101900 */
[----:B------:R-:W-:Y:S02]  /*18d40*/  IABS R5, R5 ;  /* 0x0000000500057213 */ /* 0x000fe40000000000 */
[----:B------:R-:W-:Y:S02]  /*18d50*/  I2FP.F32.S32 R7, R7 ;  /* 0x0000000700077245 */ /* 0x000fe40000201400 */
[----:B------:R-:W-:Y:S02]  /*18d60*/  I2FP.F32.S32 R6, R6 ;  /* 0x0000000600067245 */ /* 0x000fe40000201400 */
[----:B------:R-:W-:Y:S01]  /*18d70*/  I2FP.F32.S32 R5, R5 ;  /* 0x0000000500057245 */ /* 0x000fe20000201400 */
[----:B------:R-:W-:-:S02]  /*18d80*/  FFMA.FTZ R7, -R242, R7, R77 ;  /* 0x00000007f2077223 */ /* 0x000fc4000001014d */
[C---:B------:R-:W-:Y:S01]  /*18d90*/  FFMA.FTZ R77, -R242.reuse, R6, R79 ;  /* 0x00000006f24d7223 */ /* 0x040fe2000001014f */
[----:B------:R-:W-:Y:S02]  /*18da0*/  VIADD R6, R221, 0xd8 ;  /* 0x000000d8dd067836 */ /* 0x000fe40000000000 */
[----:B------:R-:W-:Y:S01]  /*18db0*/  FFMA.FTZ R74, -R242, R5, R74 ;  /* 0x00000005f24a7223 */ /* 0x000fe2000001014a */
[--C-:B------:R-:W-:Y:S02]  /*18dc0*/  IADD3 R5, PT, PT, R243, -0xd9, -R47.reuse ;  /* 0xffffff27f3057810 */ /* 0x100fe40007ffe82f */
[----:B------:R-:W-:Y:S02]  /*18dd0*/  IADD3 R4, PT, PT, R0, -0xd9, -R47 ;  /* 0xffffff2700047810 */ /* 0x000fe40007ffe82f */
[----:B------:R-:W-:Y:S02]  /*18de0*/  FSEL R79, R7, -INF , P5 ;  /* 0xff800000074f7808 */ /* 0x000fe40002800000 */
[----:B------:R-:W-:-:S02]  /*18df0*/  FSEL R77, R77, -INF , P0 ;  /* 0xff8000004d4d7808 */ /* 0x000fc40000000000 */
[----:B------:R-:W-:Y:S02]  /*18e00*/  IABS R5, R5 ;  /* 0x0000000500057213 */ /* 0x000fe40000000000 */
[----:B------:R-:W-:Y:S02]  /*18e10*/  IABS R4, R4 ;  /* 0x0000000400047213 */ /* 0x000fe40000000000 */
[C---:B------:R-:W-:Y:S02]  /*18e20*/  ISETP.GE.AND P5, PT, R6.reuse, R247, PT ;  /* 0x000000f70600720c */ /* 0x040fe40003fa6270 */
[----:B------:R-:W-:Y:S02]  /*18e30*/  ISETP.GE.AND P0, PT, R6, R246, PT ;  /* 0x000000f60600720c */ /* 0x000fe40003f06270 */
[----:B------:R-:W-:Y:S02]  /*18e40*/  FSEL R79, R79, -INF , !P3 ;  /* 0xff8000004f4f7808 */ /* 0x000fe40005800000 */
[----:B------:R-:W-:-:S02]  /*18e50*/  FSEL R77, R77, -INF , !P1 ;  /* 0xff8000004d4d7808 */ /* 0x000fc40004800000 */
[----:B------:R-:W-:Y:S02]  /*18e60*/  I2FP.F32.S32 R5, R5 ;  /* 0x0000000500057245 */ /* 0x000fe40000201400 */
[C---:B------:R-:W-:Y:S02]  /*18e70*/  ISETP.GE.AND P3, PT, R6.reuse, R244, PT ;  /* 0x000000f40600720c */ /* 0x040fe40003f66270 */
[----:B------:R-:W-:Y:S01]  /*18e80*/  ISETP.GE.AND P1, PT, R6, R245, PT ;  /* 0x000000f50600720c */ /* 0x000fe20003f26270 */
[----:B------:R-:W-:Y:S01]  /*18e90*/  VIADD R6, R221, 0xd9 ;  /* 0x000000d9dd067836 */ /* 0x000fe20000000000 */
[----:B------:R-:W-:Y:S02]  /*18ea0*/  I2FP.F32.S32 R4, R4 ;  /* 0x0000000400047245 */ /* 0x000fe40000201400 */
[----:B------:R-:W-:Y:S02]  /*18eb0*/  FSEL R103, R103, -INF , P5 ;  /* 0xff80000067677808 */ /* 0x000fe40002800000 */
[----:B------:R-:W-:Y:S01]  /*18ec0*/  FSEL R74, R74, -INF , P0 ;  /* 0xff8000004a4a7808 */ /* 0x000fe20000000000 */
[C---:B------:R-:W-:Y:S01]  /*18ed0*/  FFMA.FTZ R5, -R242.reuse, R5, R73 ;  /* 0x00000005f2057223 */ /* 0x040fe20000010149 */
[----:B------:R-:W-:Y:S01]  /*18ee0*/  FSEL R103, R103, -INF , !P3 ;  /* 0xff80000067677808 */ /* 0x000fe20005800000 */
[----:B------:R-:W-:Y:S01]  /*18ef0*/  FFMA.FTZ R73, -R242, R4, R75 ;  /* 0x00000004f2497223 */ /* 0x000fe2000001014b */
[----:B------:R-:W-:-:S02]  /*18f00*/  FSEL R74, R74, -INF , !P1 ;  /* 0xff8000004a4a7808 */ /* 0x000fc40004800000 */
[C---:B------:R-:W-:Y:S02]  /*18f10*/  ISETP.GE.AND P5, PT, R6.reuse, R247, PT ;  /* 0x000000f70600720c */ /* 0x040fe40003fa6270 */
[C---:B------:R-:W-:Y:S02]  /*18f20*/  ISETP.GE.AND P3, PT, R6.reuse, R244, PT ;  /* 0x000000f40600720c */ /* 0x040fe40003f66270 */
[C---:B------:R-:W-:Y:S02]  /*18f30*/  ISETP.GE.AND P0, PT, R6.reuse, R246, PT ;  /* 0x000000f60600720c */ /* 0x040fe40003f06270 */
[----:B------:R-:W-:Y:S02]  /*18f40*/  ISETP.GE.AND P1, PT, R6, R245, PT ;  /* 0x000000f50600720c */ /* 0x000fe40003f26270 */
[--C-:B------:R-:W-:Y:S02]  /*18f50*/  IADD3 R7, PT, PT, R243, -0xe0, -R47.reuse ;  /* 0xffffff20f3077810 */ /* 0x100fe40007ffe82f */
[----:B------:R-:W-:Y:S01]  /*18f60*/  IADD3 R6, PT, PT, R0, -0xe0, -R47 ;  /* 0xffffff2000067810 */ /* 0x000fe20007ffe82f */
[----:B------:R-:W-:Y:S01]  /*18f70*/  VIADD R4, R221, 0xe0 ;  /* 0x000000e0dd047836 */ /* 0x000fe20000000000 */
[----:B------:R-:W-:-:S02]  /*18f80*/  IABS R7, R7 ;  /* 0x0000000700077213 */ /* 0x000fc40000000000 */
[----:B------:R-:W-:Y:S02]  /*18f90*/  FSEL R75, R5, -INF , P5 ;  /* 0xff800000054b7808 */ /* 0x000fe40002800000 */
[----:B------:R-:W-:Y:S02]  /*18fa0*/  FSEL R73, R73, -INF , P0 ;  /* 0xff80000049497808 */ /* 0x000fe40000000000 */
[----:B------:R-:W-:Y:S02]  /*18fb0*/  IABS R6, R6 ;  /* 0x0000000600067213 */ /* 0x000fe40000000000 */
[----:B------:R-:W-:Y:S02]  /*18fc0*/  FSEL R75, R75, -INF , !P3 ;  /* 0xff8000004b4b7808 */ /* 0x000fe40005800000 */
[----:B------:R-:W-:Y:S02]  /*18fd0*/  I2FP.F32.S32 R7, R7 ;  /* 0x0000000700077245 */ /* 0x000fe40000201400 */
[----:B------:R-:W-:-:S02]  /*18fe0*/  FSEL R73, R73, -INF , !P1 ;  /* 0xff80000049497808 */ /* 0x000fc40004800000 */
[C---:B------:R-:W-:Y:S02]  /*18ff0*/  ISETP.GE.AND P5, PT, R4.reuse, R247, PT ;  /* 0x000000f70400720c */ /* 0x040fe40003fa6270 */
[C---:B------:R-:W-:Y:S02]  /*19000*/  ISETP.GE.AND P3, PT, R4.reuse, R244, PT ;  /* 0x000000f40400720c */ /* 0x040fe40003f66270 */
[C---:B------:R-:W-:Y:S02]  /*19010*/  ISETP.GE.AND P0, PT, R4.reuse, R246, PT ;  /* 0x000000f60400720c */ /* 0x040fe40003f06270 */
[----:B------:R-:W-:Y:S02]  /*19020*/  I2FP.F32.S32 R6, R6 ;  /* 0x0000000600067245 */ /* 0x000fe40000201400 */
[----:B------:R-:W-:Y:S02]  /*19030*/  ISETP.GE.AND P1, PT, R4, R245, PT ;  /* 0x000000f50400720c */ /* 0x000fe40003f26270 */
[----:B------:R-:W-:-:S02]  /*19040*/  IADD3 R4, PT, PT, R243, -0xe1, -R47 ;  /* 0xffffff1ff3047810 */ /* 0x000fc40007ffe82f */
[----:B------:R-:W-:Y:S01]  /*19050*/  IADD3 R5, PT, PT, R0, -0xe1, -R47 ;  /* 0xffffff1f00057810 */ /* 0x000fe20007ffe82f */
[C---:B------:R-:W-:Y:S01]  /*19060*/  FFMA.FTZ R7, -R242.reuse, R7, R68 ;  /* 0x00000007f2077223 */ /* 0x040fe20000010144 */
[----:B------:R-:W-:Y:S01]  /*19070*/  FFMA.FTZ R68, -R242, R6, R70 ;  /* 0x00000006f2447223 */ /* 0x000fe20000010146 */
[----:B------:R-:W-:Y:S02]  /*19080*/  IABS R4, R4 ;  /* 0x0000000400047213 */ /* 0x000fe40000000000 */
[----:B------:R-:W-:Y:S01]  /*19090*/  IABS R5, R5 ;  /* 0x0000000500057213 */ /* 0x000fe20000000000 */
[----:B------:R-:W-:Y:S01]  /*190a0*/  VIADD R6, R221, 0xe1 ;  /* 0x000000e1dd067836 */ /* 0x000fe20000000000 */
[----:B------:R-:W-:Y:S02]  /*190b0*/  I2FP.F32.S32 R4, R4 ;  /* 0x0000000400047245 */ /* 0x000fe40000201400 */
[----:B------:R-:W-:Y:S02]  /*190c0*/  FSEL R70, R7, -INF , P5 ;  /* 0xff80000007467808 */ /* 0x000fe40002800000 */
[----:B------:R-:W-:-:S02]  /*190d0*/  FSEL R68, R68, -INF , P0 ;  /* 0xff80000044447808 */ /* 0x000fc40000000000 */
[----:B------:R-:W-:Y:S01]  /*190e0*/  I2FP.F32.S32 R5, R5 ;  /* 0x0000000500057245 */ /* 0x000fe20000201400 */
[----:B------:R-:W-:Y:S01]  /*190f0*/  FFMA.FTZ R4, -R242, R4, R69 ;  /* 0x00000004f2047223 */ /* 0x000fe20000010145 */
[----:B------:R-:W-:Y:S02]  /*19100*/  FSEL R70, R70, -INF , !P3 ;  /* 0xff80000046467808 */ /* 0x000fe40005800000 */
[----:B------:R-:W-:Y:S01]  /*19110*/  FSEL R68, R68, -INF , !P1 ;  /* 0xff80000044447808 */ /* 0x000fe20004800000 */
[----:B------:R-:W-:Y:S01]  /*19120*/  FFMA.FTZ R69, -R242, R5, R71 ;  /* 0x00000005f2457223 */ /* 0x000fe20000010147 */
[C---:B------:R-:W-:Y:S02]  /*19130*/  ISETP.GE.AND P5, PT, R6.reuse, R247, PT ;  /* 0x000000f70600720c */ /* 0x040fe40003fa6270 */
[C---:B------:R-:W-:Y:S02]  /*19140*/  ISETP.GE.AND P3, PT, R6.reuse, R244, PT ;  /* 0x000000f40600720c */ /* 0x040fe40003f66270 */
[----:B------:R-:W-:-:S02]  /*19150*/  ISETP.GE.AND P0, PT, R6, R246, PT ;  /* 0x000000f60600720c */ /* 0x000fc40003f06270 */
[----:B------:R-:W-:Y:S02]  /*19160*/  ISETP.GE.AND P1, PT, R6, R245, PT ;  /* 0x000000f50600720c */ /* 0x000fe40003f26270 */
[--C-:B------:R-:W-:Y:S01]  /*19170*/  IADD3 R6, PT, PT, R243, -0xe8, -R47.reuse ;  /* 0xffffff18f3067810 */ /* 0x100fe20007ffe82f */
[----:B------:R-:W-:Y:S01]  /*19180*/  VIADD R7, R221, 0xe8 ;  /* 0x000000e8dd077836 */ /* 0x000fe20000000000 */
[----:B------:R-:W-:Y:S02]  /*19190*/  FSEL R71, R4, -INF , P5 ;  /* 0xff80000004477808 */ /* 0x000fe40002800000 */
[----:B------:R-:W-:Y:S02]  /*191a0*/  IADD3 R4, PT, PT, R243, -0xe9, -R47 ;  /* 0xffffff17f3047810 */ /* 0x000fe40007ffe82f */
[----:B------:R-:W-:Y:S02]  /*191b0*/  IABS R6, R6 ;  /* 0x0000000600067213 */ /* 0x000fe40000000000 */
[----:B------:R-:W-:-:S02]  /*191c0*/  FSEL R69, R69, -INF , P0 ;  /* 0xff80000045457808 */ /* 0x000fc40000000000 */
[----:B------:R-:W-:Y:S02]  /*191d0*/  FSEL R71, R71, -INF , !P3 ;  /* 0xff80000047477808 */ /* 0x000fe40005800000 */
[----:B------:R-:W-:Y:S02]  /*191e0*/  IABS R4, R4 ;  /* 0x0000000400047213 */ /* 0x000fe40000000000 */
[----:B------:R-:W-:Y:S02]  /*191f0*/  I2FP.F32.S32 R6, R6 ;  /* 0x0000000600067245 */ /* 0x000fe40000201400 */
[----:B------:R-:W-:Y:S02]  /*19200*/  FSEL R69, R69, -INF , !P1 ;  /* 0xff80000045457808 */ /* 0x000fe40004800000 */
[C---:B------:R-:W-:Y:S02]  /*19210*/  ISETP.GE.AND P5, PT, R7.reuse, R247, PT ;  /* 0x000000f70700720c */ /* 0x040fe40003fa6270 */
[----:B------:R-:W-:-:S02]  /*19220*/  ISETP.GE.AND P3, PT, R7, R244, PT ;  /* 0x000000f40700720c */ /* 0x000fc40003f66270 */
[C---:B------:R-:W-:Y:S02]  /*19230*/  ISETP.GE.AND P0, PT, R7.reuse, R246, PT ;  /* 0x000000f60700720c */ /* 0x040fe40003f06270 */
[----:B------:R-:W-:Y:S02]  /*19240*/  ISETP.GE.AND P1, PT, R7, R245, PT ;  /* 0x000000f50700720c */ /* 0x000fe40003f26270 */
[C-C-:B------:R-:W-:Y:S02]  /*19250*/  IADD3 R5, PT, PT, R0.reuse, -0xe8, -R47.reuse ;  /* 0xffffff1800057810 */ /* 0x140fe40007ffe82f */
[----:B------:R-:W-:Y:S01]  /*19260*/  IADD3 R7, PT, PT, R0, -0xe9, -R47 ;  /* 0xffffff1700077810 */ /* 0x000fe20007ffe82f */
[----:B------:R-:W-:Y:S01]  /*19270*/  FFMA.FTZ R6, -R242, R6, R64 ;  /* 0x00000006f2067223 */ /* 0x000fe20000010140 */
[----:B------:R-:W-:Y:S02]  /*19280*/  I2FP.F32.S32 R4, R4 ;  /* 0x0000000400047245 */ /* 0x000fe40000201400 */
[----:B------:R-:W-:-:S02]  /*19290*/  IABS R5, R5 ;  /* 0x0000000500057213 */ /* 0x000fc40000000000 */
[----:B------:R-:W-:Y:S01]  /*192a0*/  IABS R7, R7 ;  /* 0x0000000700077213 */ /* 0x000fe20000000000 */
[----:B------:R-:W-:Y:S01]  /*192b0*/  FFMA.FTZ R4, -R242, R4, R65 ;  /* 0x00000004f2047223 */ /* 0x000fe20000010141 */
[----:B------:R-:W-:Y:S02]  /*192c0*/  I2FP.F32.S32 R5, R5 ;  /* 0x0000000500057245 */ /* 0x000fe40000201400 */
[----:B------:R-:W-:Y:S01]  /*192d0*/  FSEL R65, R6, -INF , P5 ;  /* 0xff80000006417808 */ /* 0x000fe20002800000 */
[----:B------:R-:W-:Y:S02]  /*192e0*/  IMAD.MOV.U32 R6, RZ, RZ, R7 ;  /* 0x000000ffff067224 */ /* 0x000fe400078e0007 */
[----:B------:R-:W-:Y:S01]  /*192f0*/  FFMA.FTZ R66, -R242, R5, R66 ;  /* 0x00000005f2427223 */ /* 0x000fe20000010142 */
[----:B------:R-:W-:Y:S02]  /*19300*/  VIADD R5, R221, 0xe9 ;  /* 0x000000e9dd057836 */ /* 0x000fe40000000000 */
[----:B------:R-:W-:-:S02]  /*19310*/  I2FP.F32.S32 R6, R6 ;  /* 0x0000000600067245 */ /* 0x000fc40000201400 */
[----:B------:R-:W-:Y:S02]  /*19320*/  FSEL R64, R66, -INF , P0 ;  /* 0xff80000042407808 */ /* 0x000fe40000000000 */
[----:B------:R-:W-:Y:S01]  /*19330*/  ISETP.GE.AND P5, PT, R5, R247, PT ;  /* 0x000000f70500720c */ /* 0x000fe20003fa6270 */
[----:B------:R-:W-:Y:S01]  /*19340*/  FFMA.FTZ R6, -R242, R6, R67 ;  /* 0x00000006f2067223 */ /* 0x000fe20000010143 */
[----:B------:R-:W-:Y:S02]  /*19350*/  FSEL R65, R65, -INF , !P3 ;  /* 0xff80000041417808 */ /* 0x000fe40005800000 */
[----:B------:R-:W-:Y:S02]  /*19360*/  ISETP.GE.AND P3, PT, R5, R246, PT ;  /* 0x000000f60500720c */ /* 0x000fe40003f66270 */
[----:B------:R-:W-:Y:S02]  /*19370*/  FSEL R64, R64, -INF , !P1 ;  /* 0xff80000040407808 */ /* 0x000fe40004800000 */
[----:B------:R-:W-:-:S02]  /*19380*/  FSEL R66, R4, -INF , P5 ;  /* 0xff80000004427808 */ /* 0x000fc40002800000 */
[----:B------:R-:W-:Y:S02]  /*19390*/  ISETP.GE.AND P1, PT, R5, R245, PT ;  /* 0x000000f50500720c */ /* 0x000fe40003f26270 */
[--C-:B------:R-:W-:Y:S02]  /*193a0*/  IADD3 R4, PT, PT, R243, -0xf0, -R47.reuse ;  /* 0xffffff10f3047810 */ /* 0x100fe40007ffe82f */
[----:B------:R-:W-:Y:S01]  /*193b0*/  FSEL R6, R6, -INF , P3 ;  /* 0xff80000006067808 */ /* 0x000fe20001800000 */
[----:B------:R-:W-:Y:S01]  /*193c0*/  FFMA.FTZ R52, -R242, R222, R52 ;  /* 0x000000def2347223 */ /* 0x000fe20000010134 */
[----:B------:R-:W-:Y:S02]  /*193d0*/  IADD3 R7, PT, PT, R0, -0xf0, -R47 ;  /* 0xffffff1000077810 */ /* 0x000fe40007ffe82f */
[----:B------:R-:W-:Y:S02]  /*193e0*/  IABS R4, R4 ;  /* 0x0000000400047213 */ /* 0x000fe40000000000 */
[----:B------:R-:W-:-:S02]  /*193f0*/  FSEL R67, R6, -INF , !P1 ;  /* 0xff80000006437808 */ /* 0x000fc40004800000 */
[----:B------:R-:W-:Y:S02]  /*19400*/  ISETP.GE.AND P1, PT, R221, R247, PT ;  /* 0x000000f7dd00720c */ /* 0x000fe40003f26270 */
[----:B------:R-:W-:Y:S01]  /*19410*/  ISETP.GE.AND P0, PT, R5, R244, PT ;  /* 0x000000f40500720c */ /* 0x000fe20003f06270 */
[C---:B------:R-:W-:Y:S01]  /*19420*/  VIADD R5, R221.reuse, 0xf0 ;  /* 0x000000f0dd057836 */ /* 0x040fe20000000000 */
[----:B------:R-:W-:Y:S02]  /*19430*/  IABS R7, R7 ;  /* 0x0000000700077213 */ /* 0x000fe40000000000 */
[----:B------:R-:W-:Y:S02]  /*19440*/  I2FP.F32.S32 R6, R4 ;  /* 0x0000000400067245 */ /* 0x000fe40000201400 */
[----:B------:R-:W-:Y:S02]  /*19450*/  FSEL R4, R52, -INF , P1 ;  /* 0xff80000034047808 */ /* 0x000fe40000800000 */
[----:B------:R-:W-:-:S02]  /*19460*/  ISETP.GE.AND P1, PT, R221, R244, PT ;  /* 0x000000f4dd00720c */ /* 0x000fc40003f26270 */
[----:B------:R-:W-:Y:S02]  /*19470*/  FSEL R42, R42, -INF , !P6 ;  /* 0xff8000002a2a7808 */ /* 0x000fe40007000000 */
[----:B------:R-:W-:Y:S02]  /*19480*/  FSEL R66, R66, -INF , !P0 ;  /* 0xff80000042427808 */ /* 0x000fe40004000000 */
[C---:B------:R-:W-:Y:S02]  /*19490*/  ISETP.GE.AND P5, PT, R5.reuse, R247, PT ;  /* 0x000000f70500720c */ /* 0x040fe40003fa6270 */
[C---:B------:R-:W-:Y:S02]  /*194a0*/  ISETP.GE.AND P6, PT, R5.reuse, R244, PT ;  /* 0x000000f40500720c */ /* 0x040fe40003fc6270 */
[C---:B------:R-:W-:Y:S02]  /*194b0*/  ISETP.GE.AND P0, PT, R5.reuse, R246, PT ;  /* 0x000000f60500720c */ /* 0x040fe40003f06270 */
[----:B------:R-:W-:-:S02]  /*194c0*/  ISETP.GE.AND P3, PT, R5, R245, PT ;  /* 0x000000f50500720c */ /* 0x000fc40003f66270 */
[----:B------:R-:W-:Y:S02]  /*194d0*/  I2FP.F32.S32 R7, R7 ;  /* 0x0000000700077245 */ /* 0x000fe40000201400 */
[----:B------:R-:W-:Y:S02]  /*194e0*/  FMNMX3.FTZ R5, R13, R15, R12, !PT ;  /* 0x0000000f0d057276 */ /* 0x000fe4000781000c */
[----:B------:R-:W-:Y:S01]  /*194f0*/  FSEL R4, R4, -INF , !P1 ;  /* 0xff80000004047808 */ /* 0x000fe20004800000 */
[----:B------:R-:W-:Y:S01]  /*19500*/  FFMA.FTZ R62, -R242, R7, R62 ;  /* 0x00000007f23e7223 */ /* 0x000fe2000001013e */
[----:B------:R-:W-:Y:S02]  /*19510*/  FMNMX3.FTZ R5, R5, R41, R51, !PT ;  /* 0x0000002905057276 */ /* 0x000fe40007810033 */
[----:B------:R-:W-:Y:S02]  /*19520*/  FMNMX3.FTZ R7, R4, R220, R42, !PT ;  /* 0x000000dc04077276 */ /* 0x000fe4000781002a */
[----:B------:R-:W-:Y:S01]  /*19530*/  FMNMX3.FTZ R5, R5, R55, R39, !PT ;  /* 0x0000003705057276 */ /* 0x000fe20007810027 */
[----:B------:R-:W-:Y:S01]  /*19540*/  FFMA.FTZ R60, -R242, R6, R60 ;  /* 0x00000006f23c7223 */ /* 0x000fe2000001013c */
[----:B------:R-:W-:Y:S01]  /*19550*/  FMNMX3.FTZ R7, R7, R40, R49, !PT ;  /* 0x0000002807077276 */ /* 0x000fe20007810031 */
[----:B------:R-:W-:Y:S01]  /*19560*/  VIADD R6, R221, 0xf1 ;  /* 0x000000f1dd067836 */ /* 0x000fe20000000000 */
[----:B------:R-:W-:-:S02]  /*19570*/  FSEL R104, R62, -INF , P0 ;  /* 0xff8000003e687808 */ /* 0x000fc40000000000 */
[----:B------:R-:W-:Y:S02]  /*19580*/  FMNMX3.FTZ R5, R5, R50, R54, !PT ;  /* 0x0000003205057276 */ /* 0x000fe40007810036 */
[----:B------:R-:W-:Y:S02]  /*19590*/  FMNMX3.FTZ R7, R7, R38, R36, !PT ;  /* 0x0000002607077276 */ /* 0x000fe40007810024 */
[----:B------:R-:W-:Y:S02]  /*195a0*/  FSEL R112, R60, -INF , P5 ;  /* 0xff8000003c707808 */ /* 0x000fe40002800000 */
[----:B------:R-:W-:Y:S02]  /*195b0*/  FSEL R104, R104, -INF , !P3 ;  /* 0xff80000068687808 */ /* 0x000fe40005800000 */
[C---:B------:R-:W-:Y:S02]  /*195c0*/  ISETP.GE.AND P1, PT, R6.reuse, R247, PT ;  /* 0x000000f70600720c */ /* 0x040fe40003f26270 */
[----:B------:R-:W-:-:S02]  /*195d0*/  ISETP.GE.AND P5, PT, R6, R244, PT ;  /* 0x000000f40600720c */ /* 0x000fc40003fa6270 */
[----:B------:R-:W-:Y:S02]  /*195e0*/  FMNMX3.FTZ R5, R5, R53, R218, !PT ;  /* 0x0000003505057276 */ /* 0x000fe400078100da */
[C---:B------:R-:W-:Y:S02]  /*195f0*/  ISETP.GE.AND P0, PT, R6.reuse, R246, PT ;  /* 0x000000f60600720c */ /* 0x040fe40003f06270 */
[----:B------:R-:W-:Y:S02]  /*19600*/  ISETP.GE.AND P3, PT, R6, R245, PT ;  /* 0x000000f50600720c */ /* 0x000fe40003f66270 */
        /* <DEDUP_REMOVED lines=31> */
[--C-:B------:R-:W-:Y:S02]  /*19800*/  IADD3 R9, PT, PT, R243, -0xf1, -R47.reuse ;  /* 0xffffff0ff3097810 */ /* 0x100fe40007ffe82f */
[----:B------:R-:W-:-:S02]  /*19810*/  IADD3 R8, PT, PT, R0, -0xf1, -R47 ;  /* 0xffffff0f00087810 */ /* 0x000fc40007ffe82f */
[----:B------:R-:W-:Y:S02]  /*19820*/  FMNMX3.FTZ R5, R5, R101, R96, !PT ;  /* 0x0000006505057276 */ /* 0x000fe40007810060 */
[----:B------:R-:W-:Y:S02]  /*19830*/  FMNMX3.FTZ R6, R6, R153, R100, !PT ;  /* 0x0000009906067276 */ /* 0x000fe40007810064 */
[----:B------:R-:W-:Y:S02]  /*19840*/  IABS R9, R9 ;  /* 0x0000000900097213 */ /* 0x000fe40000000000 */
[----:B------:R-:W-:Y:S02]  /*19850*/  IABS R8, R8 ;  /* 0x0000000800087213 */ /* 0x000fe40000000000 */
[----:B------:R-:W-:Y:S02]  /*19860*/  IADD3 R10, PT, PT, R243, -0xf8, -R47 ;  /* 0xffffff08f30a7810 */ /* 0x000fe40007ffe82f */
[----:B------:R-:W-:-:S02]  /*19870*/  FMNMX3.FTZ R11, R5, R97, R92, !PT ;  /* 0x00000061050b7276 */ /* 0x000fc4000781005c */
[--C-:B------:R-:W-:Y:S02]  /*19880*/  IADD3 R7, PT, PT, R0, -0xf8, -R47.reuse ;  /* 0xffffff0800077810 */ /* 0x100fe40007ffe82f */
[----:B------:R-:W-:Y:S02]  /*19890*/  FMNMX3.FTZ R6, R6, R102, R98, !PT ;  /* 0x0000006606067276 */ /* 0x000fe40007810062 */
[----:B------:R-:W-:Y:S02]  /*198a0*/  I2FP.F32.S32 R9, R9 ;  /* 0x0000000900097245 */ /* 0x000fe40000201400 */
[----:B------:R-:W-:Y:S02]  /*198b0*/  IADD3 R0, PT, PT, R0, -0xf9, -R47 ;  /* 0xffffff0700007810 */ /* 0x000fe40007ffe82f */
[----:B------:R-:W-:Y:S02]  /*198c0*/  I2FP.F32.S32 R8, R8 ;  /* 0x0000000800087245 */ /* 0x000fe40000201400 */
[----:B------:R-:W-:-:S02]  /*198d0*/  IABS R10, R10 ;  /* 0x0000000a000a7213 */ /* 0x000fc40000000000 */
[----:B------:R-:W-:Y:S02]  /*198e0*/  FMNMX3.FTZ R11, R11, R93, R88, !PT ;  /* 0x0000005d0b0b7276 */ /* 0x000fe40007810058 */
[----:B------:R-:W-:Y:S02]  /*198f0*/  IABS R7, R7 ;  /* 0x0000000700077213 */ /* 0x000fe40000000000 */
[----:B------:R-:W-:Y:S02]  /*19900*/  IADD3 R47, PT, PT, R243, -0xf9, -R47 ;  /* 0xffffff07f32f7810 */ /* 0x000fe40007ffe82f */
[----:B------:R-:W-:Y:S01]  /*19910*/  FMNMX3.FTZ R6, R6, R99, R94, !PT ;  /* 0x0000006306067276 */ /* 0x000fe2000781005e */
[C---:B------:R-:W-:Y:S01]  /*19920*/  FFMA.FTZ R9, -R242.reuse, R9, R61 ;  /* 0x00000009f2097223 */ /* 0x040fe2000001013d */
[----:B------:R-:W-:Y:S01]  /*19930*/  I2FP.F32.S32 R10, R10 ;  /* 0x0000000a000a7245 */ /* 0x000fe20000201400 */
[----:B------:R-:W-:Y:S01]  /*19940*/  FFMA.FTZ R8, -R242, R8, R63 ;  /* 0x00000008f2087223 */ /* 0x000fe2000001013f */
[----:B------:R-:W-:Y:S01]  /*19950*/  FMNMX3.FTZ R11, R11, R89, R84, !PT ;  /* 0x000000590b0b7276 */ /* 0x000fe20007810054 */
[----:B------:R-:W-:Y:S01]  /*19960*/  VIADD R5, R221, 0xf8 ;  /* 0x000000f8dd057836 */ /* 0x000fe20000000000 */
[----:B------:R-:W-:-:S02]  /*19970*/  I2FP.F32.S32 R7, R7 ;  /* 0x0000000700077245 */ /* 0x000fc40000201400 */
[----:B------:R-:W-:Y:S02]  /*19980*/  IABS R47, R47 ;  /* 0x0000002f002f7213 */ /* 0x000fe40000000000 */
[----:B------:R-:W-:Y:S02]  /*19990*/  FMNMX3.FTZ R6, R6, R95, R90, !PT ;  /* 0x0000005f06067276 */ /* 0x000fe4000781005a */
[----:B------:R-:W-:Y:S01]  /*199a0*/  IABS R0, R0 ;  /* 0x0000000000007213 */ /* 0x000fe20000000000 */
[C---:B------:R-:W-:Y:S01]  /*199b0*/  FFMA.FTZ R10, -R242.reuse, R10, R56 ;  /* 0x0000000af20a7223 */ /* 0x040fe20000010138 */
[----:B------:R-:W-:Y:S01]  /*199c0*/  FMNMX3.FTZ R11, R11, R85, R80, !PT ;  /* 0x000000550b0b7276 */ /* 0x000fe20007810050 */
[----:B------:R-:W-:Y:S01]  /*199d0*/  FFMA.FTZ R7, -R242, R7, R58 ;  /* 0x00000007f2077223 */ /* 0x000fe2000001013a */
[----:B------:R-:W-:Y:S01]  /*199e0*/  I2FP.F32.S32 R47, R47 ;  /* 0x0000002f002f7245 */ /* 0x000fe20000201400 */
[----:B------:R-:W-:Y:S01]  /*199f0*/  VIADD R221, R221, 0xf9 ;  /* 0x000000f9dddd7836 */ /* 0x000fe20000000000 */
[----:B------:R-:W-:-:S02]  /*19a00*/  FSEL R9, R9, -INF , P1 ;  /* 0xff80000009097808 */ /* 0x000fc40000800000 */
[----:B------:R-:W-:Y:S02]  /*19a10*/  FMNMX3.FTZ R6, R6, R91, R86, !PT ;  /* 0x0000005b06067276 */ /* 0x000fe40007810056 */
[----:B------:R-:W-:Y:S02]  /*19a20*/  I2FP.F32.S32 R0, R0 ;  /* 0x0000000000007245 */ /* 0x000fe40000201400 */
[C---:B------:R-:W-:Y:S02]  /*19a30*/  ISETP.GE.AND P1, PT, R5.reuse, R247, PT ;  /* 0x000000f70500720c */ /* 0x040fe40003f26270 */
[----:B------:R-:W-:Y:S02]  /*19a40*/  FSEL R8, R8, -INF , P0 ;  /* 0xff80000008087808 */ /* 0x000fe40000000000 */
[----:B------:R-:W-:Y:S02]  /*19a50*/  ISETP.GE.AND P0, PT, R5, R246, PT ;  /* 0x000000f60500720c */ /* 0x000fe40003f06270 */
[----:B------:R-:W-:Y:S01]  /*19a60*/  FMNMX3.FTZ R11, R11, R81, R76, !PT ;  /* 0x000000510b0b7276 */ /* 0x000fe2000781004c */
[----:B------:R-:W-:Y:S01]  /*19a70*/  FFMA.FTZ R47, -R242, R47, R57 ;  /* 0x0000002ff22f7223 */ /* 0x000fe20000010139 */
[----:B------:R-:W-:Y:S01]  /*19a80*/  FMNMX3.FTZ R6, R6, R87, R82, !PT ;  /* 0x0000005706067276 */ /* 0x000fe20007810052 */
[----:B------:R-:W-:Y:S01]  /*19a90*/  FFMA.FTZ R0, -R242, R0, R59 ;  /* 0x00000000f2007223 */ /* 0x000fe2000001013b */
[----:B------:R-:W-:-:S02]  /*19aa0*/  FSEL R10, R10, -INF , P1 ;  /* 0xff8000000a0a7808 */ /* 0x000fc40000800000 */
        /* <DEDUP_REMOVED lines=10> */
[----:B------:R-:W-:Y:S02]  /*19b50*/  FSEL R108, R8, -INF , !P3 ;  /* 0xff800000086c7808 */ /* 0x000fe40005800000 */
[----:B------:R-:W-:-:S02]  /*19b60*/  ISETP.GE.AND P3, PT, R5, R245, PT ;  /* 0x000000f50500720c */ /* 0x000fc40003f66270 */
[----:B------:R-:W-:Y:S02]  /*19b70*/  FMNMX3.FTZ R11, R11, R69, R64, !PT ;  /* 0x000000450b0b7276 */ /* 0x000fe40007810040 */
[----:B------:R-:W-:Y:S02]  /*19b80*/  FSEL R106, R0, -INF , !P1 ;  /* 0xff800000006a7808 */ /* 0x000fe40004800000 */
[----:B------:R-:W-:Y:S02]  /*19b90*/  FMNMX3.FTZ R0, R6, R75, R70, !PT ;  /* 0x0000004b06007276 */ /* 0x000fe40007810046 */
[----:B------:R-:W-:Y:S02]  /*19ba0*/  FSEL R107, R7, -INF , !P3 ;  /* 0xff800000076b7808 */ /* 0x000fe40005800000 */
[----:B------:R-:W-:Y:S02]  /*19bb0*/  FMNMX3.FTZ R11, R11, R67, R104, !PT ;  /* 0x000000430b0b7276 */ /* 0x000fe40007810068 */
[----:B------:R-:W-:-:S02]  /*19bc0*/  ISETP.GE.AND P0, PT, R5, R244, PT ;  /* 0x000000f40500720c */ /* 0x000fc40003f06270 */
[----:B------:R-:W-:Y:S02]  /*19bd0*/  FSEL R112, R112, -INF , !P6 ;  /* 0xff80000070707808 */ /* 0x000fe40007000000 */
[----:B------:R-:W-:Y:S02]  /*19be0*/  FMNMX3.FTZ R0, R0, R71, R65, !PT ;  /* 0x0000004700007276 */ /* 0x000fe40007810041 */
[----:B------:R-:W-:Y:S02]  /*19bf0*/  FMNMX3.FTZ R7, R11, R108, R107, !PT ;  /* 0x0000006c0b077276 */ /* 0x000fe4000781006b */
[----:B------:R-:W-:Y:S02]  /*19c00*/  ISETP.GE.AND P1, PT, R221, R244, PT ;  /* 0x000000f4dd00720c */ /* 0x000fe40003f26270 */
        /* <DEDUP_REMOVED lines=17> */
[----:B------:R-:W-:-:S05]  /*19d20*/  LEA R114, R47, UR6, 0x1 ;  /* 0x000000062f727c11 */ /* 0x000fca000f8e08ff */
        /* <DEDUP_REMOVED lines=10> */
[----:B------:R-:W-:Y:S02]  /*19dd0*/  IMAD.IADD R113, R205, 0x1, R114 ;  /* 0x00000001cd717824 */ /* 0x000fe400078e0272 */
[----:B------:R-:W-:Y:S01]  /*19de0*/  FSEL R121, R121, RZ, P0 ;  /* 0x000000ff79797208 */ /* 0x000fe20000000000 */
[----:B------:R-:W-:Y:S02]  /*19df0*/  IMAD.IADD R105, R205, 0x1, R122 ;  /* 0x00000001cd697824 */ /* 0x000fe400078e027a */
[-CC-:B------:R-:W-:Y:S01]  /*19e00*/  FFMA.FTZ R118, R13, R72.reuse, -R119.reuse ;  /* 0x000000480d767223 */ /* 0x180fe20000010877 */
[-CC-:B------:R-:W-:Y:S01]  /*19e10*/  FFMA.FTZ R117, R15, R72.reuse, -R119.reuse ;  /* 0x000000480f757223 */ /* 0x180fe20000010877 */
[-C--:B------:R-:W-:Y:S01]  /*19e20*/  FFMA.FTZ R116, R12, R72.reuse, -R119 ;  /* 0x000000480c747223 */ /* 0x080fe20000010877 */
[-C--:B------:R-:W-:Y:S01]  /*19e30*/  FFMA.FTZ R120, R4, R72.reuse, -R121 ;  /* 0x0000004804787223 */ /* 0x080fe20000010879 */
[----:B------:R-:W1:Y:S01]  /*19e40*/  LDSM.16.MT88.4 R12, [R113+0xa000] ;  /* 0x00a00000710c783b */ /* 0x000e620000004200 */
[-C--:B------:R-:W-:Y:S01]  /*19e50*/  FFMA.FTZ R115, R41, R72.reuse, -R119 ;  /* 0x0000004829737223 */ /* 0x080fe20000010877 */
        /* <DEDUP_REMOVED lines=8> */
[----:B------:R-:W5:Y:S01]  /*19ee0*/  LDSM.16.MT88.4 R56, [R113+0xa800] ;  /* 0x00a800007138783b */ /* 0x000f620000004200 */
[----:B------:R-:W4:Y:S01]  /*19ef0*/  MUFU.EX2 R117, R117 ;  /* 0x0000007500757308 */ /* 0x000f220000000800 */
[-CC-:B------:R-:W-:Y:S01]  /*19f00*/  FFMA.FTZ R124, R39, R72.reuse, -R119.reuse ;  /* 0x00000048277c7223 */ /* 0x180fe20000010877 */
[----:B------:R-:W-:Y:S01]  /*19f10*/  FFMA.FTZ R123, R50, R72, -R119 ;  /* 0x00000048327b7223 */ /* 0x000fe20000010877 */
[----:B------:R-:W5:Y:S01]  /*19f20*/  LDSM.16.MT88.4 R60, [R122+0xa800] ;  /* 0x00a800007a3c783b */ /* 0x000f620000004200 */
[----:B------:R-:W-:Y:S04]  /*19f30*/  MUFU.EX2 R116, R116 ;  /* 0x0000007400747308 */ /* 0x000fe80000000800 */
[----:B------:R-:W4:Y:S04]  /*19f40*/  MUFU.EX2 R115, R115 ;  /* 0x0000007300737308 */ /* 0x000f280000000800 */
[----:B------:R-:W-:Y:S04]  /*19f50*/  MUFU.EX2 R120, R120 ;  /* 0x0000007800787308 */ /* 0x000fe80000000800 */
[----:B------:R-:W1:Y:S04]  /*19f60*/  MUFU.EX2 R133, R133 ;  /* 0x0000008500857308 */ /* 0x000e680000000800 */
[----:B------:R-:W-:Y:S04]  /*19f70*/  MUFU.EX2 R132, R132 ;  /* 0x0000008400847308 */ /* 0x000fe80000000800 */
[----:B------:R-:W2:Y:S01]  /*19f80*/  MUFU.EX2 R131, R131 ;  /* 0x0000008300837308 */ /* 0x000ea20000000800 */
[----:B----4-:R-:W-:Y:S01]  /*19f90*/  F2FP.F16.F32.PACK_AB R41, R117, R118 ;  /* 0x000000767529723e */ /* 0x010fe200000000ff */
[--C-:B------:R-:W-:Y:S01]  /*19fa0*/  FFMA.FTZ R130, R49, R72, -R121.reuse ;  /* 0x0000004831827223 */ /* 0x100fe20000010879 */
[----:B------:R-:W-:Y:S01]  /*19fb0*/  F2FP.F16.F32.PACK_AB R43, R115, R116 ;  /* 0x00000074732b723e */ /* 0x000fe200000000ff */
[-CC-:B------:R-:W-:Y:S01]  /*19fc0*/  FFMA.FTZ R129, R38, R72.reuse, -R121.reuse ;  /* 0x0000004826817223 */ /* 0x180fe20000010879 */
[--C-:B------:R-:W-:Y:S01]  /*19fd0*/  FFMA.FTZ R128, R36, R72, -R121.reuse ;  /* 0x0000004824807223 */ /* 0x100fe20000010879 */
[----:B-1----:R-:W-:Y:S01]  /*19fe0*/  F2FP.F16.F32.PACK_AB R40, R133, R120 ;  /* 0x000000788528723e */ /* 0x002fe200000000ff */
[----:B------:R-:W-:Y:S01]  /*19ff0*/  FFMA.FTZ R127, R37, R72, -R121 ;  /* 0x00000048257f7223 */ /* 0x000fe20000010879 */
[----:B--2---:R-:W-:Y:S01]  /*1a000*/  F2FP.F16.F32.PACK_AB R42, R131, R132 ;  /* 0x00000084832a723e */ /* 0x004fe200000000ff */
        /* <DEDUP_REMOVED lines=8> */
[----:B------:R-:W4:Y:S04]  /*1a090*/  MUFU.EX2 R129, R129 ;  /* 0x0000008100817308 */ /* 0x000f280000000800 */
[----:B------:R-:W-:Y:S04]  /*1a0a0*/  MUFU.EX2 R128, R128 ;  /* 0x0000008000807308 */ /* 0x000fe80000000800 */
[----:B------:R-:W5:Y:S01]  /*1a0b0*/  MUFU.EX2 R127, R127 ;  /* 0x0000007f007f7308 */ /* 0x000f620000000800 */
[C---:B------:R-:W-:Y:S08]  /*1a0c0*/  HMMA.16816.F32 R16, R40.reuse, R12, RZ ;  /* 0x0000000c2810723c */ /* 0x040ff000000018ff */
[C---:B------:R-:W-:Y:S08]  /*1a0d0*/  HMMA.16816.F32 R8, R40.reuse, R4, RZ ;  /* 0x000000042808723c */ /* 0x040ff000000018ff */
[C---:B------:R-:W-:Y:S08]  /*1a0e0*/  HMMA.16816.F32 R12, R40.reuse, R14, RZ ;  /* 0x0000000e280c723c */ /* 0x040ff000000018ff */
[C---:B------:R-:W-:Y:S08]  /*1a0f0*/  HMMA.16816.F32 R4, R40.reuse, R6, RZ ;  /* 0x000000062804723c */ /* 0x040ff000000018ff */
[----:B---3--:R-:W-:Y:S01]  /*1a100*/  HMMA.16816.F32 R48, R40, R32, RZ ;  /* 0x000000202830723c */ /* 0x008fe200000018ff */
[----:B--2---:R-:W-:-:S02]  /*1a110*/  F2FP.F16.F32.PACK_AB R33, R125, R126 ;  /* 0x0000007e7d21723e */ /* 0x004fc400000000ff */
[----:B----4-:R-:W-:-:S05]  /*1a120*/  F2FP.F16.F32.PACK_AB R32, R129, R130 ;  /* 0x000000828120723e */ /* 0x010fca00000000ff */
[----:B------:R-:W-:Y:S01]  /*1a130*/  HMMA.16816.F32 R40, R40, R34, RZ ;  /* 0x000000222828723c */ /* 0x000fe200000018ff */
[----:B------:R-:W-:Y:S02]  /*1a140*/  F2FP.F16.F32.PACK_AB R35, R123, R124 ;  /* 0x0000007c7b23723e */ /* 0x000fe400000000ff */
[----:B-----5:R-:W-:Y:S01]  /*1a150*/  F2FP.F16.F32.PACK_AB R34, R127, R128 ;  /* 0x000000807f22723e */ /* 0x020fe200000000ff */
[-CC-:B------:R-:W-:Y:S01]  /*1a160*/  FFMA.FTZ R135, R54, R72.reuse, -R119.reuse ;  /* 0x0000004836877223 */ /* 0x180fe20000010877 */
[-CC-:B------:R-:W-:Y:S02]  /*1a170*/  FFMA.FTZ R134, R53, R72.reuse, -R119.reuse ;  /* 0x0000004835867223 */ /* 0x180fe40000010877 */
[----:B------:R-:W-:Y:S03]  /*1a180*/  LDSM.16.MT88.4 R52, [R114+0xb000] ;  /* 0x00b000007234783b */ /* 0x000fe60000004200 */
[C---:B------:R-:W-:Y:S08]  /*1a190*/  HMMA.16816.F32 R24, R32.reuse, R28, R24 ;  /* 0x0000001c2018723c */ /* 0x040ff00000001818 */
[----:B------:R-:W-:Y:S01]  /*1a1a0*/  HMMA.16816.F32 R20, R32, R30, R20 ;  /* 0x0000001e2014723c */ /* 0x000fe20000001814 */
[----:B------:R-:W2:Y:S01]  /*1a1b0*/  LDSM.16.MT88.4 R28, [R113+0xb000] ;  /* 0x00b00000711c783b */ /* 0x000ea20000004200 */
[-CC-:B------:R-:W-:Y:S01]  /*1a1c0*/  FFMA.FTZ R137, R218, R72.reuse, -R119.reuse ;  /* 0x00000048da897223 */ /* 0x180fe20000010877 */
[-C--:B------:R-:W-:Y:S01]  /*1a1d0*/  FFMA.FTZ R136, R215, R72.reuse, -R119 ;  /* 0x00000048d7887223 */ /* 0x080fe20000010877 */
[-CC-:B------:R-:W-:Y:S01]  /*1a1e0*/  FFMA.FTZ R138, R213, R72.reuse, -R121.reuse ;  /* 0x00000048d58a7223 */ /* 0x180fe20000010879 */
[-CC-:B------:R-:W-:Y:S01]  /*1a1f0*/  FFMA.FTZ R140, R214, R72.reuse, -R121.reuse ;  /* 0x00000048d68c7223 */ /* 0x180fe20000010879 */
[----:B------:R-:W-:-:S02]  /*1a200*/  FFMA.FTZ R139, R211, R72, -R121 ;  /* 0x00000048d38b7223 */ /* 0x000fc40000010879 */
[----:B------:R-:W-:Y:S01]  /*1a210*/  HMMA.16816.F32 R16, R32, R56, R16 ;  /* 0x000000382010723c */ /* 0x000fe20000001810 */
[----:B------:R-:W-:-:S07]  /*1a220*/  FFMA.FTZ R141, R210, R72, -R121 ;  /* 0x00000048d28d7223 */ /* 0x000fce0000010879 */
[C---:B------:R-:W-:Y:S01]  /*1a230*/  HMMA.16816.F32 R12, R32.reuse, R58, R12 ;  /* 0x0000003a200c723c */ /* 0x040fe2000000180c */
[----:B------:R-:W3:Y:S01]  /*1a240*/  LDSM.16.MT88.4 R56, [R122+0xb000] ;  /* 0x00b000007a38783b */ /* 0x000ee20000004200 */
[----:B------:R-:W-:Y:S04]  /*1a250*/  MUFU.EX2 R135, R135 ;  /* 0x0000008700877308 */ /* 0x000fe80000000800 */
        /* <DEDUP_REMOVED lines=8> */
[----:B------:R-:W-:Y:S01]  /*1a2e0*/  HMMA.16816.F32 R4, R32, R62, R4 ;  /* 0x0000003e2004723c */ /* 0x000fe20000001804 */
[----:B------:R-:W-:-:S07]  /*1a2f0*/  FFMA.FTZ R142, R148, R72, -R119 ;  /* 0x00000048948e7223 */ /* 0x000fce0000010877 */
[C---:B-1----:R-:W-:Y:S08]  /*1a300*/  HMMA.16816.F32 R48, R32.reuse, R36, R48 ;  /* 0x000000242030723c */ /* 0x042ff00000001830 */
[----:B------:R-:W-:Y:S01]  /*1a310*/  HMMA.16816.F32 R40, R32, R38, R40 ;  /* 0x000000262028723c */ /* 0x000fe20000001828 */
[----:B------:R-:W1:Y:S01]  /*1a320*/  LDSM.16.MT88.4 R36, [R105+0xb000] ;  /* 0x00b000006924783b */ /* 0x000e620000004200 */
[----:B----4-:R-:W-:-:S02]  /*1a330*/  F2FP.F16.F32.PACK_AB R33, R134, R135 ;  /* 0x000000878621723e */ /* 0x010fc400000000ff */
[----:B-----5:R-:W-:Y:S01]  /*1a340*/  F2FP.F16.F32.PACK_AB R35, R136, R137 ;  /* 0x000000898823723e */ /* 0x020fe200000000ff */
[----:B------:R-:W-:Y:S01]  /*1a350*/  FFMA.FTZ R143, R144, R72, -R119 ;  /* 0x00000048908f7223 */ /* 0x000fe20000010877 */
[----:B--2---:R-:W-:Y:S01]  /*1a360*/  F2FP.F16.F32.PACK_AB R32, R140, R138 ;  /* 0x0000008a8c20723e */ /* 0x004fe200000000ff */
[-C--:B------:R-:W-:Y:S01]  /*1a370*/  FFMA.FTZ R149, R149, R72.reuse, -R121 ;  /* 0x0000004895957223 */ /* 0x080fe20000010879 */
[----:B---3--:R-:W-:Y:S01]  /*1a380*/  F2FP.F16.F32.PACK_AB R34, R141, R139 ;  /* 0x0000008b8d22723e */ /* 0x008fe200000000ff */
[-CC-:B------:R-:W-:Y:S01]  /*1a390*/  FFMA.FTZ R209, R209, R72.reuse, -R119.reuse ;  /* 0x00000048d1d17223 */ /* 0x180fe20000010877 */
[-C--:B------:R-:W-:Y:S01]  /*1a3a0*/  FFMA.FTZ R208, R208, R72.reuse, -R119 ;  /* 0x00000048d0d07223 */ /* 0x080fe20000010877 */
[----:B------:R-:W-:Y:S04]  /*1a3b0*/  LDSM.16.MT88.4 R60, [R122+0xb800] ;  /* 0x00b800007a3c783b */ /* 0x000fe80000004200 */
[C---:B------:R-:W-:Y:S08]  /*1a3c0*/  HMMA.16816.F32 R16, R32.reuse, R28, R16 ;  /* 0x0000001c2010723c */ /* 0x040ff00000001810 */
[C---:B------:R-:W-:Y:S01]  /*1a3d0*/  HMMA.16816.F32 R12, R32.reuse, R30, R12 ;  /* 0x0000001e200c723c */ /* 0x040fe2000000180c */
[----:B------:R-:W2:Y:S07]  /*1a3e0*/  LDSM.16.MT88.4 R28, [R114+0xb800] ;  /* 0x00b80000721c783b */ /* 0x000eae0000004200 */
[C---:B------:R-:W-:Y:S08]  /*1a3f0*/  HMMA.16816.F32 R24, R32.reuse, R52, R24 ;  /* 0x000000342018723c */ /* 0x040ff00000001818 */
[----:B------:R-:W-:Y:S01]  /*1a400*/  HMMA.16816.F32 R20, R32, R54, R20 ;  /* 0x000000362014723c */ /* 0x000fe20000001814 */
[----:B------:R-:W3:Y:S01]  /*1a410*/  LDSM.16.MT88.4 R52, [R113+0xb800] ;  /* 0x00b800007134783b */ /* 0x000ee20000004200 */
[----:B------:R-:W-:-:S06]  /*1a420*/  FFMA.FTZ R148, R145, R72, -R121 ;  /* 0x0000004891947223 */ /* 0x000fcc0000010879 */
[C---:B------:R-:W-:Y:S01]  /*1a430*/  HMMA.16816.F32 R8, R32.reuse, R56, R8 ;  /* 0x000000382008723c */ /* 0x040fe20000001808 */
[-CC-:B------:R-:W-:Y:S01]  /*1a440*/  FFMA.FTZ R56, R146, R72.reuse, -R121.reuse ;  /* 0x0000004892387223 */ /* 0x180fe20000010879 */
[-C--:B------:R-:W-:Y:S01]  /*1a450*/  FFMA.FTZ R146, R147, R72.reuse, -R121 ;  /* 0x0000004893927223 */ /* 0x080fe20000010879 */
[----:B------:R-:W-:Y:S04]  /*1a460*/  MUFU.EX2 R144, R209 ;  /* 0x000000d100907308 */ /* 0x000fe80000000800 */
[----:B------:R-:W4:Y:S04]  /*1a470*/  MUFU.EX2 R143, R143 ;  /* 0x0000008f008f7308 */ /* 0x000f280000000800 */
[----:B------:R-:W-:Y:S04]  /*1a480*/  MUFU.EX2 R142, R142 ;  /* 0x0000008e008e7308 */ /* 0x000fe80000000800 */
[----:B------:R-:W5:Y:S04]  /*1a490*/  MUFU.EX2 R145, R208 ;  /* 0x000000d000917308 */ /* 0x000f680000000800 */
[----:B------:R-:W-:Y:S04]  /*1a4a0*/  MUFU.EX2 R148, R148 ;  /* 0x0000009400947308 */ /* 0x000fe80000000800 */
[----:B------:R1:W2:Y:S04]  /*1a4b0*/  MUFU.EX2 R147, R56 ;  /* 0x0000003800937308 */ /* 0x0002a80000000800 */
[----:B------:R-:W-:Y:S04]  /*1a4c0*/  MUFU.EX2 R146, R146 ;  /* 0x0000009200927308 */ /* 0x000fe80000000800 */
[----:B------:R-:W3:Y:S01]  /*1a4d0*/  MUFU.EX2 R149, R149 ;  /* 0x0000009500957308 */ /* 0x000ee20000000800 */
[C---:B------:R-:W-:Y:S01]  /*1a4e0*/  HMMA.16816.F32 R4, R32.reuse, R58, R4 ;  /* 0x0000003a2004723c */ /* 0x040fe20000001804 */
[----:B------:R-:W-:Y:S01]  /*1a4f0*/  FFMA.FTZ R172, R172, R72, -R119 ;  /* 0x00000048acac7223 */ /* 0x000fe20000010877 */
[----:B-1----:R-:W-:Y:S06]  /*1a500*/  LDSM.16.MT88.4 R56, [R114+0xc000] ;  /* 0x00c000007238783b */ /* 0x002fec0000004200 */
[C---:B------:R-:W-:Y:S08]  /*1a510*/  HMMA.16816.F32 R48, R32.reuse, R36, R48 ;  /* 0x000000242030723c */ /* 0x040ff00000001830 */
[----:B------:R-:W-:Y:S01]  /*1a520*/  HMMA.16816.F32 R40, R32, R38, R40 ;  /* 0x000000262028723c */ /* 0x000fe20000001828 */
[----:B----4-:R-:W-:Y:S01]  /*1a530*/  F2FP.F16.F32.PACK_AB R33, R143, R144 ;  /* 0x000000908f21723e */ /* 0x010fe200000000ff */
[----:B------:R-:W1:Y:S01]  /*1a540*/  LDSM.16.MT88.4 R36, [R105+0xb800] ;  /* 0x00b800006924783b */ /* 0x000e620000004200 */
[----:B-----5:R-:W-:-:S02]  /*1a550*/  F2FP.F16.F32.PACK_AB R35, R145, R142 ;  /* 0x0000008e9123723e */ /* 0x020fc400000000ff */
[----:B--2---:R-:W-:Y:S02]  /*1a560*/  F2FP.F16.F32.PACK_AB R32, R147, R148 ;  /* 0x000000949320723e */ /* 0x004fe400000000ff */
[----:B---3--:R-:W-:-:S07]  /*1a570*/  F2FP.F16.F32.PACK_AB R34, R149, R146 ;  /* 0x000000929522723e */ /* 0x008fce00000000ff */
[----:B------:R-:W-:Y:S01]  /*1a580*/  HMMA.16816.F32 R24, R32, R28, R24 ;  /* 0x0000001c2018723c */ /* 0x000fe20000001818 */
[----:B------:R-:W-:-:S07]  /*1a590*/  FFMA.FTZ R28, R156, R72, -R119 ;  /* 0x000000489c1c7223 */ /* 0x000fce0000010877 */
[C---:B------:R-:W-:Y:S01]  /*1a5a0*/  HMMA.16816.F32 R16, R32.reuse, R52, R16 ;  /* 0x000000342010723c */ /* 0x040fe20000001810 */
[-CC-:B------:R-:W-:Y:S02]  /*1a5b0*/  FFMA.FTZ R52, R155, R72.reuse, -R119.reuse ;  /* 0x000000489b347223 */ /* 0x180fe40000010877 */
[----:B------:R2:W-:Y:S05]  /*1a5c0*/  MUFU.EX2 R155, R28 ;  /* 0x0000001c009b7308 */ /* 0x0005ea0000000800 */
[C---:B------:R-:W-:Y:S01]  /*1a5d0*/  HMMA.16816.F32 R20, R32.reuse, R30, R20 ;  /* 0x0000001e2014723c */ /* 0x040fe20000001814 */
[-C--:B------:R-:W-:Y:S02]  /*1a5e0*/  FFMA.FTZ R53, R158, R72.reuse, -R119 ;  /* 0x000000489e357223 */ /* 0x080fe40000010877 */
[----:B------:R3:W-:Y:S01]  /*1a5f0*/  MUFU.EX2 R158, R52 ;  /* 0x00000034009e7308 */ /* 0x0007e20000000800 */
[----:B--2---:R-:W2:Y:S04]  /*1a600*/  LDSM.16.MT88.4 R28, [R113+0xc000] ;  /* 0x00c00000711c783b */ /* 0x004ea80000004200 */
[----:B------:R-:W-:Y:S01]  /*1a610*/  HMMA.16816.F32 R12, R32, R54, R12 ;  /* 0x00000036200c723c */ /* 0x000fe2000000180c */
[-CC-:B------:R-:W-:Y:S01]  /*1a620*/  FFMA.FTZ R54, R157, R72.reuse, -R121.reuse ;  /* 0x000000489d367223 */ /* 0x180fe20000010879 */
[----:B---3--:R-:W-:-:S06]  /*1a630*/  FFMA.FTZ R52, R159, R72, -R121 ;  /* 0x000000489f347223 */ /* 0x008fcc0000010879 */
[----:B------:R-:W-:Y:S01]  /*1a640*/  HMMA.16816.F32 R8, R32, R60, R8 ;  /* 0x0000003c2008723c */ /* 0x000fe20000001808 */
[-CC-:B------:R-:W-:Y:S01]  /*1a650*/  FFMA.FTZ R60, R163, R72.reuse, -R121.reuse ;  /* 0x00000048a33c7223 */ /* 0x180fe20000010879 */
[----:B------:R-:W-:Y:S04]  /*1a660*/  MUFU.EX2 R157, R53 ;  /* 0x00000035009d7308 */ /* 0x000fe80000000800 */
        /* <DEDUP_REMOVED lines=9> */
[-CC-:B------:R-:W-:Y:S01]  /*1a700*/  FFMA.FTZ R175, R175, R72.reuse, -R119.reuse ;  /* 0x00000048afaf7223 */ /* 0x180fe20000010877 */
[-CC-:B------:R-:W-:Y:S01]  /*1a710*/  FFMA.FTZ R174, R174, R72.reuse, -R119.reuse ;  /* 0x00000048aeae7223 */ /* 0x180fe20000010877 */
[-CC-:B------:R-:W-:Y:S01]  /*1a720*/  FFMA.FTZ R173, R173, R72.reuse, -R119.reuse ;  /* 0x00000048adad7223 */ /* 0x180fe20000010877 */
[-C--:B------:R-:W-:Y:S01]  /*1a730*/  FFMA.FTZ R179, R179, R72.reuse, -R119 ;  /* 0x00000048b3b37223 */ /* 0x080fe20000010877 */
[----:B------:R-:W-:Y:S01]  /*1a740*/  FFMA.FTZ R183, R183, R72, -R121 ;  /* 0x00000048b7b77223 */ /* 0x000fe20000010879 */
[----:B----4-:R-:W-:Y:S02]  /*1a750*/  LDSM.16.MT88.4 R60, [R122+0xc800] ;  /* 0x00c800007a3c783b */ /* 0x010fe40000004200 */
[----:B------:R-:W-:Y:S01]  /*1a760*/  HMMA.16816.F32 R40, R32, R38, R40 ;  /* 0x000000262028723c */ /* 0x000fe20000001828 */
[----:B-----5:R-:W-:Y:S01]  /*1a770*/  F2FP.F16.F32.PACK_AB R33, R155, R156 ;  /* 0x0000009c9b21723e */ /* 0x020fe200000000ff */
[----:B------:R-:W1:Y:S01]  /*1a780*/  LDSM.16.MT88.4 R36, [R105+0xc000] ;  /* 0x00c000006924783b */ /* 0x000e620000004200 */
[----:B------:R-:W-:-:S02]  /*1a790*/  F2FP.F16.F32.PACK_AB R35, R157, R158 ;  /* 0x0000009e9d23723e */ /* 0x000fc400000000ff */
        /* <DEDUP_REMOVED lines=8> */
[C---:B---3--:R-:W-:Y:S01]  /*1a820*/  HMMA.16816.F32 R8, R32.reuse, R52, R8 ;  /* 0x000000342008723c */ /* 0x048fe20000001808 */
[-CC-:B------:R-:W-:Y:S01]  /*1a830*/  FFMA.FTZ R52, R177, R72.reuse, -R121.reuse ;  /* 0x00000048b1347223 */ /* 0x180fe20000010879 */
[-CC-:B------:R-:W-:Y:S01]  /*1a840*/  FFMA.FTZ R177, R178, R72.reuse, -R121.reuse ;  /* 0x00000048b2b17223 */ /* 0x180fe20000010879 */
[----:B------:R-:W-:Y:S01]  /*1a850*/  FFMA.FTZ R53, R176, R72, -R121 ;  /* 0x00000048b0357223 */ /* 0x000fe20000010879 */
[----:B------:R-:W-:Y:S04]  /*1a860*/  MUFU.EX2 R175, R175 ;  /* 0x000000af00af7308 */ /* 0x000fe80000000800 */
[----:B------:R-:W-:Y:S04]  /*1a870*/  MUFU.EX2 R176, R179 ;  /* 0x000000b300b07308 */ /* 0x000fe80000000800 */
[----:B------:R-:W3:Y:S04]  /*1a880*/  MUFU.EX2 R174, R174 ;  /* 0x000000ae00ae7308 */ /* 0x000ee80000000800 */
        /* <DEDUP_REMOVED lines=18> */
[-CC-:B------:R-:W-:Y:S02]  /*1a9b0*/  FFMA.FTZ R56, R189, R72.reuse, -R119.reuse ;  /* 0x00000048bd387223 */ /* 0x180fe40000010877 */
[----:B------:R2:W-:Y:S01]  /*1a9c0*/  MUFU.EX2 R189, R28 ;  /* 0x0000001c00bd7308 */ /* 0x0005e20000000800 */
[----:B------:R-:W-:-:S04]  /*1a9d0*/  FFMA.FTZ R57, R192, R72, -R119 ;  /* 0x00000048c0397223 */ /* 0x000fc80000010877 */
[C---:B------:R-:W-:Y:S01]  /*1a9e0*/  HMMA.16816.F32 R20, R36.reuse, R30, R20 ;  /* 0x0000001e2414723c */ /* 0x040fe20000001814 */
[----:B------:R3:W-:Y:S01]  /*1a9f0*/  MUFU.EX2 R192, R56 ;  /* 0x0000003800c07308 */ /* 0x0007e20000000800 */
[----:B--2---:R-:W2:Y:S06]  /*1aa00*/  LDSM.16.MT88.4 R28, [R113+0xd000] ;  /* 0x00d00000711c783b */ /* 0x004eac0000004200 */
[C---:B------:R-:W-:Y:S01]  /*1aa10*/  HMMA.16816.F32 R12, R36.reuse, R58, R12 ;  /* 0x0000003a240c723c */ /* 0x040fe2000000180c */
[-CC-:B------:R-:W-:Y:S01]  /*1aa20*/  FFMA.FTZ R58, R191, R72.reuse, -R121.reuse ;  /* 0x00000048bf3a7223 */ /* 0x180fe20000010879 */
[-CC-:B---3--:R-:W-:Y:S01]  /*1aa30*/  FFMA.FTZ R56, R193, R72.reuse, -R121.reuse ;  /* 0x00000048c1387223 */ /* 0x188fe20000010879 */
[----:B------:R-:W-:Y:S05]  /*1aa40*/  MUFU.EX2 R191, R57 ;  /* 0x0000003900bf7308 */ /* 0x000fea0000000800 */
[----:B------:R-:W-:Y:S01]  /*1aa50*/  HMMA.16816.F32 R8, R36, R60, R8 ;  /* 0x0000003c2408723c */ /* 0x000fe20000001808 */
[-CC-:B------:R-:W-:Y:S01]  /*1aa60*/  FFMA.FTZ R60, R195, R72.reuse, -R121.reuse ;  /* 0x00000048c33c7223 */ /* 0x180fe20000010879 */
        /* <DEDUP_REMOVED lines=26> */
[----:B------:R2:W3:Y:S01]  /*1ac10*/  MUFU.EX2 R199, R28 ;  /* 0x0000001c00c77308 */ /* 0x0004e20000000800 */
[-CC-:B------:R-:W-:Y:S01]  /*1ac20*/  FFMA.FTZ R57, R197, R72.reuse, -R121.reuse ;  /* 0x00000048c5397223 */ /* 0x180fe20000010879 */
[----:B--2---:R-:W2:Y:S01]  /*1ac30*/  LDSM.16.MT88.4 R28, [R113+0xd800] ;  /* 0x00d80000711c783b */ /* 0x004ea20000004200 */
[C---:B------:R-:W-:Y:S01]  /*1ac40*/  HMMA.16816.F32 R24, R36.reuse, R32, R24 ;  /* 0x000000202418723c */ /* 0x040fe20000001818 */
[----:B------:R4:W5:Y:S04]  /*1ac50*/  MUFU.EX2 R203, R207 ;  /* 0x000000cf00cb7308 */ /* 0x0009680000000800 */
[----:B------:R1:W-:Y:S03]  /*1ac60*/  MUFU.EX2 R197, R56 ;  /* 0x0000003800c57308 */ /* 0x0003e60000000800 */
[----:B------:R-:W-:Y:S01]  /*1ac70*/  HMMA.16816.F32 R20, R36, R34, R20 ;  /* 0x000000222414723c */ /* 0x000fe20000001814 */
[----:B------:R-:W2:Y:S01]  /*1ac80*/  LDSM.16.MT88.4 R32, [R114+0xd800] ;  /* 0x00d800007220783b */ /* 0x000ea20000004200 */
[-CC-:B----4-:R-:W-:Y:S01]  /*1ac90*/  FFMA.FTZ R207, R200, R72.reuse, -R121.reuse ;  /* 0x00000048c8cf7223 */ /* 0x190fe20000010879 */
[----:B-1----:R-:W-:-:S02]  /*1aca0*/  FFMA.FTZ R56, R198, R72, -R121 ;  /* 0x00000048c6387223 */ /* 0x002fc40000010879 */
[----:B------:R5:W1:Y:S04]  /*1acb0*/  MUFU.EX2 R198, R57 ;  /* 0x0000003900c67308 */ /* 0x000a680000000800 */
[----:B------:R1:W-:Y:S04]  /*1acc0*/  MUFU.EX2 R200, R56 ;  /* 0x0000003800c87308 */ /* 0x0003e80000000800 */
[----:B------:R-:W4:Y:S01]  /*1acd0*/  MUFU.EX2 R207, R207 ;  /* 0x000000cf00cf7308 */ /* 0x000f220000000800 */
[----:B------:R-:W-:Y:S01]  /*1ace0*/  HMMA.16816.F32 R4, R36, R58, R4 ;  /* 0x0000003a2404723c */ /* 0x000fe20000001804 */
[----:B---3--:R-:W-:-:S02]  /*1acf0*/  F2FP.F16.F32.PACK_AB R59, R199, R202 ;  /* 0x000000cac73b723e */ /* 0x008fc400000000ff */
[----:B-----5:R-:W-:Y:S02]  /*1ad00*/  F2FP.F16.F32.PACK_AB R57, R201, R203 ;  /* 0x000000cbc939723e */ /* 0x020fe400000000ff */
[----:B-1----:R-:W-:Y:S02]  /*1ad10*/  F2FP.F16.F32.PACK_AB R56, R198, R197 ;  /* 0x000000c5c638723e */ /* 0x002fe400000000ff */
[----:B----4-:R-:W-:Y:S01]  /*1ad20*/  F2FP.F16.F32.PACK_AB R58, R207, R200 ;  /* 0x000000c8cf3a723e */ /* 0x010fe200000000ff */
[----:B------:R-:W-:Y:S08]  /*1ad30*/  HMMA.16816.F32 R48, R36, R52, R48 ;  /* 0x000000342430723c */ /* 0x000ff00000001830 */
[----:B--2---:R-:W-:Y:S01]  /*1ad40*/  HMMA.16816.F32 R16, R56, R28, R16 ;  /* 0x0000001c3810723c */ /* 0x004fe20000001810 */
[-CC-:B------:R-:W-:Y:S01]  /*1ad50*/  FFMA.FTZ R29, R187, R72.reuse, -R119.reuse ;  /* 0x00000048bb1d7223 */ /* 0x180fe20000010877 */
[----:B------:R-:W-:-:S03]  /*1ad60*/  FFMA.FTZ R28, R186, R72, -R119 ;  /* 0x00000048ba1c7223 */ /* 0x000fc60000010877 */
[----:B------:R1:W-:Y:S03]  /*1ad70*/  MUFU.EX2 R186, R29 ;  /* 0x0000001d00ba7308 */ /* 0x0003e60000000800 */
[----:B------:R-:W-:Y:S01]  /*1ad80*/  HMMA.16816.F32 R40, R36, R54, R40 ;  /* 0x000000362428723c */ /* 0x000fe20000001828 */
[----:B------:R-:W2:Y:S04]  /*1ad90*/  LDSM.16.MT88.4 R52, [R105+0xd800] ;  /* 0x00d800006934783b */ /* 0x000ea80000004200 */
[----:B------:R-:W3:Y:S03]  /*1ada0*/  LDSM.16.MT88.4 R36, [R114+0xe000] ;  /* 0x00e000007224783b */ /* 0x000ee60000004200 */
[----:B------:R-:W-:Y:S01]  /*1adb0*/  HMMA.16816.F32 R12, R56, R30, R12 ;  /* 0x0000001e380c723c */ /* 0x000fe2000000180c */
[-C--:B------:R-:W-:Y:S01]  /*1adc0*/  FFMA.FTZ R30, R182, R72.reuse, -R121 ;  /* 0x00000048b61e7223 */ /* 0x080fe20000010879 */
[----:B-1----:R-:W-:-:S02]  /*1add0*/  FFMA.FTZ R29, R185, R72, -R119 ;  /* 0x00000048b91d7223 */ /* 0x002fc40000010877 */
[----:B------:R1:W-:Y:S04]  /*1ade0*/  MUFU.EX2 R185, R28 ;  /* 0x0000001c00b97308 */ /* 0x0003e80000000800 */
[----:B------:R-:W-:Y:S01]  /*1adf0*/  HMMA.16816.F32 R8, R56, R60, R8 ;  /* 0x0000003c3808723c */ /* 0x000fe20000001808 */
[-CC-:B------:R-:W-:Y:S01]  /*1ae00*/  FFMA.FTZ R60, R181, R72.reuse, -R121.reuse ;  /* 0x00000048b53c7223 */ /* 0x180fe20000010879 */
[----:B------:R-:W-:Y:S01]  /*1ae10*/  MUFU.EX2 R182, R29 ;  /* 0x0000001d00b67308 */ /* 0x000fe20000000800 */
[----:B-1----:R-:W-:-:S05]  /*1ae20*/  FFMA.FTZ R28, R184, R72, -R121 ;  /* 0x00000048b81c7223 */ /* 0x002fca0000010879 */
[C---:B------:R-:W-:Y:S01]  /*1ae30*/  HMMA.16816.F32 R24, R56.reuse, R32, R24 ;  /* 0x000000203818723c */ /* 0x040fe20000001818 */
[----:B------:R-:W-:Y:S04]  /*1ae40*/  MUFU.EX2 R184, R30 ;  /* 0x0000001e00b87308 */ /* 0x000fe80000000800 */
[----:B------:R1:W-:Y:S03]  /*1ae50*/  MUFU.EX2 R181, R28 ;  /* 0x0000001c00b57308 */ /* 0x0003e60000000800 */
[----:B------:R-:W-:Y:S01]  /*1ae60*/  HMMA.16816.F32 R20, R56, R34, R20 ;  /* 0x000000223814723c */ /* 0x000fe20000001814 */
[----:B------:R-:W4:Y:S01]  /*1ae70*/  LDSM.16.MT88.4 R32, [R113+0xe000] ;  /* 0x00e000007120783b */ /* 0x000f220000004200 */
[----:B------:R-:W-:-:S03]  /*1ae80*/  FFMA.FTZ R188, R188, R72, -R119 ;  /* 0x00000048bcbc7223 */ /* 0x000fc60000010877 */
[----:B-1----:R-:W1:Y:S01]  /*1ae90*/  LDSM.16.MT88.4 R28, [R122+0xe000] ;  /* 0x00e000007a1c783b */ /* 0x002e620000004200 */
[----:B------:R5:W3:Y:S02]  /*1aea0*/  MUFU.EX2 R187, R188 ;  /* 0x000000bc00bb7308 */ /* 0x000ae40000000800 */
[-C--:B-----5:R-:W-:Y:S02]  /*1aeb0*/  FFMA.FTZ R188, R180, R72.reuse, -R121 ;  /* 0x00000048b4bc7223 */ /* 0x0a0fe40000010879 */
[----:B------:R5:W-:Y:S04]  /*1aec0*/  MUFU.EX2 R180, R60 ;  /* 0x0000003c00b47308 */ /* 0x000be80000000800 */
[----:B------:R-:W4:Y:S01]  /*1aed0*/  MUFU.EX2 R188, R188 ;  /* 0x000000bc00bc7308 */ /* 0x000f220000000800 */
[C---:B------:R-:W-:Y:S08]  /*1aee0*/  HMMA.16816.F32 R4, R56.reuse, R62, R4 ;  /* 0x0000003e3804723c */ /* 0x040ff00000001804 */
[C---:B--2---:R-:W-:Y:S01]  /*1aef0*/  HMMA.16816.F32 R48, R56.reuse, R52, R48 ;  /* 0x000000343830723c */ /* 0x044fe20000001830 */
[-CC-:B------:R-:W-:Y:S01]  /*1af00*/  FFMA.FTZ R171, R171, R72.reuse, -R119.reuse ;  /* 0x00000048abab7223 */ /* 0x180fe20000010877 */
[-C--:B------:R-:W-:Y:S01]  /*1af10*/  FFMA.FTZ R101, R101, R72.reuse, -R119 ;  /* 0x0000004865657223 */ /* 0x080fe20000010877 */
[----:B------:R-:W-:Y:S01]  /*1af20*/  FFMA.FTZ R102, R102, R72, -R121 ;  /* 0x0000004866667223 */ /* 0x000fe20000010879 */
[----:B-----5:R-:W-:Y:S04]  /*1af30*/  LDSM.16.MT88.4 R60, [R113+0xf000] ;  /* 0x00f00000713c783b */ /* 0x020fe80000004200 */
[----:B------:R-:W-:Y:S01]  /*1af40*/  HMMA.16816.F32 R40, R56, R54, R40 ;  /* 0x000000363828723c */ /* 0x000fe20000001828 */
[----:B------:R-:W2:Y:S01]  /*1af50*/  LDSM.16.MT88.4 R52, [R105+0xe000] ;  /* 0x00e000006934783b */ /* 0x000ea20000004200 */
[----:B---3--:R-:W-:-:S02]  /*1af60*/  F2FP.F16.F32.PACK_AB R57, R186, R187 ;  /* 0x000000bbba39723e */ /* 0x008fc400000000ff */
[----:B------:R-:W-:Y:S02]  /*1af70*/  F2FP.F16.F32.PACK_AB R59, R182, R185 ;  /* 0x000000b9b63b723e */ /* 0x000fe400000000ff */
[----:B------:R-:W-:Y:S02]  /*1af80*/  F2FP.F16.F32.PACK_AB R56, R181, R184 ;  /* 0x000000b8b538723e */ /* 0x000fe400000000ff */
[----:B----4-:R-:W-:-:S07]  /*1af90*/  F2FP.F16.F32.PACK_AB R58, R188, R180 ;  /* 0x000000b4bc3a723e */ /* 0x010fce00000000ff */
[----:B------:R-:W-:Y:S01]  /*1afa0*/  HMMA.16816.F32 R24, R56, R36, R24 ;  /* 0x000000243818723c */ /* 0x000fe20000001818 */
[-CC-:B------:R-:W-:Y:S01]  /*1afb0*/  FFMA.FTZ R36, R161, R72.reuse, -R119.reuse ;  /* 0x00000048a1247223 */ /* 0x180fe20000010877 */
[----:B------:R-:W-:-:S06]  /*1afc0*/  FFMA.FTZ R37, R154, R72, -R119 ;  /* 0x000000489a257223 */ /* 0x000fcc0000010877 */
[C---:B------:R-:W-:Y:S01]  /*1afd0*/  HMMA.16816.F32 R16, R56.reuse, R32, R16 ;  /* 0x000000203810723c */ /* 0x040fe20000001810 */
[----:B------:R3:W-:Y:S07]  /*1afe0*/  MUFU.EX2 R154, R36 ;  /* 0x00000024009a7308 */ /* 0x0007ee0000000800 */
[C---:B------:R-:W-:Y:S01]  /*1aff0*/  HMMA.16816.F32 R12, R56.reuse, R34, R12 ;  /* 0x00000022380c723c */ /* 0x040fe2000000180c */
[----:B------:R-:W4:Y:S07]  /*1b000*/  LDSM.16.MT88.4 R32, [R114+0xe800] ;  /* 0x00e800007220783b */ /* 0x000f2e0000004200 */
[----:B-1----:R-:W-:Y:S01]  /*1b010*/  HMMA.16816.F32 R8, R56, R28, R8 ;  /* 0x0000001c3808723c */ /* 0x002fe20000001808 */
[-CC-:B------:R-:W-:Y:S01]  /*1b020*/  FFMA.FTZ R28, R152, R72.reuse, -R121.reuse ;  /* 0x00000048981c7223 */ /* 0x180fe20000010879 */
[-C--:B------:R-:W-:Y:S01]  /*1b030*/  FFMA.FTZ R29, R150, R72.reuse, -R121 ;  /* 0x00000048961d7223 */ /* 0x080fe20000010879 */
[----:B---3--:R-:W-:-:S02]  /*1b040*/  FFMA.FTZ R36, R160, R72, -R119 ;  /* 0x00000048a0247223 */ /* 0x008fc40000010877 */
[----:B------:R1:W-:Y:S04]  /*1b050*/  MUFU.EX2 R150, R28 ;  /* 0x0000001c00967308 */ /* 0x0003e80000000800 */
[----:B------:R3:W5:Y:S01]  /*1b060*/  MUFU.EX2 R161, R171 ;  /* 0x000000ab00a17308 */ /* 0x0007620000000800 */
[----:B------:R-:W-:Y:S03]  /*1b070*/  HMMA.16816.F32 R20, R56, R38, R20 ;  /* 0x000000263814723c */ /* 0x000fe60000001814 */
[----:B------:R-:W-:Y:S01]  /*1b080*/  MUFU.EX2 R160, R37 ;  /* 0x0000002500a07308 */ /* 0x000fe20000000800 */
[----:B-1----:R-:W-:-:S03]  /*1b090*/  FFMA.FTZ R28, R151, R72, -R121 ;  /* 0x00000048971c7223 */ /* 0x002fc60000010879 */
[----:B------:R1:W-:Y:S01]  /*1b0a0*/  MUFU.EX2 R152, R36 ;  /* 0x0000002400987308 */ /* 0x0003e20000000800 */
[C---:B------:R-:W-:Y:S01]  /*1b0b0*/  HMMA.16816.F32 R4, R56.reuse, R30, R4 ;  /* 0x0000001e3804723c */ /* 0x040fe20000001804 */
[----:B---3--:R-:W-:Y:S02]  /*1b0c0*/  FFMA.FTZ R171, R153, R72, -R121 ;  /* 0x0000004899ab7223 */ /* 0x008fe40000010879 */
[----:B------:R-:W3:Y:S04]  /*1b0d0*/  MUFU.EX2 R151, R29 ;  /* 0x0000001d00977308 */ /* 0x000ee80000000800 */
[----:B------:R2:W-:Y:S01]  /*1b0e0*/  MUFU.EX2 R153, R28 ;  /* 0x0000001c00997308 */ /* 0x0005e20000000800 */
[----:B-1----:R-:W1:Y:S04]  /*1b0f0*/  LDSM.16.MT88.4 R36, [R113+0xe800] ;  /* 0x00e800007124783b */ /* 0x002e680000004200 */
[----:B--2---:R-:W2:Y:S01]  /*1b100*/  LDSM.16.MT88.4 R28, [R122+0xe800] ;  /* 0x00e800007a1c783b */ /* 0x004ea20000004200 */
[----:B------:R-:W4:Y:S01]  /*1b110*/  MUFU.EX2 R171, R171 ;  /* 0x000000ab00ab7308 */ /* 0x000f220000000800 */
[----:B------:R-:W-:Y:S01]  /*1b120*/  HMMA.16816.F32 R48, R56, R52, R48 ;  /* 0x000000343830723c */ /* 0x000fe20000001830 */
[----:B-----5:R-:W-:-:S02]  /*1b130*/  F2FP.F16.F32.PACK_AB R53, R154, R161 ;  /* 0x000000a19a35723e */ /* 0x020fc400000000ff */
[----:B---3--:R-:W-:-:S05]  /*1b140*/  F2FP.F16.F32.PACK_AB R52, R151, R150 ;  /* 0x000000969734723e */ /* 0x008fca00000000ff */
[----:B------:R-:W-:Y:S01]  /*1b150*/  HMMA.16816.F32 R40, R56, R54, R40 ;  /* 0x000000363828723c */ /* 0x000fe20000001828 */
[----:B------:R-:W-:Y:S01]  /*1b160*/  F2FP.F16.F32.PACK_AB R55, R152, R160 ;  /* 0x000000a09837723e */ /* 0x000fe200000000ff */
[----:B------:R-:W3:Y:S01]  /*1b170*/  LDSM.16.MT88.4 R56, [R105+0xe800] ;  /* 0x00e800006938783b */ /* 0x000ee20000004200 */
[----:B----4-:R-:W-:-:S07]  /*1b180*/  F2FP.F16.F32.PACK_AB R54, R171, R153 ;  /* 0x00000099ab36723e */ /* 0x010fce00000000ff */
[C---:B------:R-:W-:Y:S08]  /*1b190*/  HMMA.16816.F32 R24, R52.reuse, R32, R24 ;  /* 0x000000203418723c */ /* 0x040ff00000001818 */
[----:B------:R-:W-:Y:S01]  /*1b1a0*/  HMMA.16816.F32 R20, R52, R34, R20 ;  /* 0x000000223414723c */ /* 0x000fe20000001814 */
[----:B------:R-:W4:Y:S01]  /*1b1b0*/  LDSM.16.MT88.4 R32, [R114+0xf000] ;  /* 0x00f000007220783b */ /* 0x000f220000004200 */
[----:B------:R-:W-:-:S06]  /*1b1c0*/  FFMA.FTZ R46, R46, R72, -R119 ;  /* 0x000000482e2e7223 */ /* 0x000fcc0000010877 */
[C---:B-1----:R-:W-:Y:S01]  /*1b1d0*/  HMMA.16816.F32 R16, R52.reuse, R36, R16 ;  /* 0x000000243410723c */ /* 0x042fe20000001810 */
[-C--:B------:R-:W-:Y:S02]  /*1b1e0*/  FFMA.FTZ R36, R96, R72.reuse, -R119 ;  /* 0x0000004860247223 */ /* 0x080fe40000010877 */
[----:B------:R1:W-:Y:S05]  /*1b1f0*/  MUFU.EX2 R96, R101 ;  /* 0x0000006500607308 */ /* 0x0003ea0000000800 */
[----:B--2---:R-:W-:Y:S01]  /*1b200*/  HMMA.16816.F32 R8, R52, R28, R8 ;  /* 0x0000001c3408723c */ /* 0x004fe20000001808 */
[-C--:B------:R-:W-:Y:S02]  /*1b210*/  FFMA.FTZ R28, R98, R72.reuse, -R121 ;  /* 0x00000048621c7223 */ /* 0x080fe40000010879 */
[----:B------:R2:W-:Y:S01]  /*1b220*/  MUFU.EX2 R98, R102 ;  /* 0x0000006600627308 */ /* 0x0005e20000000800 */
[-C--:B------:R-:W-:Y:S01]  /*1b230*/  FFMA.FTZ R37, R97, R72.reuse, -R119 ;  /* 0x0000004861257223 */ /* 0x080fe20000010877 */
[----:B-1----:R-:W-:-:S02]  /*1b240*/  FFMA.FTZ R101, R100, R72, -R121 ;  /* 0x0000004864657223 */ /* 0x002fc40000010879 */
[----:B------:R-:W1:Y:S01]  /*1b250*/  MUFU.EX2 R46, R46 ;  /* 0x0000002e002e7308 */ /* 0x000e620000000800 */
[----:B--2---:R-:W-:-:S03]  /*1b260*/  FFMA.FTZ R102, R99, R72, -R121 ;  /* 0x0000004863667223 */ /* 0x004fc60000010879 */
[----:B------:R-:W-:Y:S01]  /*1b270*/  MUFU.EX2 R97, R36 ;  /* 0x0000002400617308 */ /* 0x000fe20000000800 */
[C---:B------:R-:W-:Y:S03]  /*1b280*/  HMMA.16816.F32 R12, R52.reuse, R38, R12 ;  /* 0x00000026340c723c */ /* 0x040fe6000000180c */
[----:B------:R2:W5:Y:S04]  /*1b290*/  MUFU.EX2 R100, R37 ;  /* 0x0000002500647308 */ /* 0x0005680000000800 */
[----:B------:R-:W4:Y:S04]  /*1b2a0*/  MUFU.EX2 R101, R101 ;  /* 0x0000006500657308 */ /* 0x000f280000000800 */
[----:B------:R3:W-:Y:S04]  /*1b2b0*/  MUFU.EX2 R99, R28 ;  /* 0x0000001c00637308 */ /* 0x0007e80000000800 */
[----:B------:R-:W4:Y:S01]  /*1b2c0*/  MUFU.EX2 R102, R102 ;  /* 0x0000006600667308 */ /* 0x000f220000000800 */
[----:B--2---:R-:W2:Y:S01]  /*1b2d0*/  LDSM.16.MT88.4 R36, [R122+0xf000] ;  /* 0x00f000007a24783b */ /* 0x004ea20000004200 */
[C---:B------:R-:W-:Y:S03]  /*1b2e0*/  HMMA.16816.F32 R4, R52.reuse, R30, R4 ;  /* 0x0000001e3404723c */ /* 0x040fe60000001804 */
[----:B---3--:R-:W3:Y:S05]  /*1b2f0*/  LDSM.16.MT88.4 R28, [R105+0xf000] ;  /* 0x00f00000691c783b */ /* 0x008eea0000004200 */
[C---:B------:R-:W-:Y:S08]  /*1b300*/  HMMA.16816.F32 R48, R52.reuse, R56, R48 ;  /* 0x000000383430723c */ /* 0x040ff00000001830 */
[----:B------:R-:W-:Y:S01]  /*1b310*/  HMMA.16816.F32 R40, R52, R58, R40 ;  /* 0x0000003a3428723c */ /* 0x000fe20000001828 */
[----:B-1----:R-:W-:Y:S01]  /*1b320*/  F2FP.F16.F32.PACK_AB R53, R96, R46 ;  /* 0x0000002e6035723e */ /* 0x002fe200000000ff */
[-C--:B------:R-:W-:Y:S01]  /*1b330*/  FFMA.FTZ R92, R92, R72.reuse, -R119 ;  /* 0x000000485c5c7223 */ /* 0x080fe20000010877 */
[----:B-----5:R-:W-:Y:S01]  /*1b340*/  F2FP.F16.F32.PACK_AB R55, R100, R97 ;  /* 0x000000616437723e */ /* 0x020fe200000000ff */
[----:B------:R-:W-:Y:S01]  /*1b350*/  FADD.FTZ R117, R118, R117 ;  /* 0x0000007576757221 */ /* 0x000fe20000010000 */
[----:B----4-:R-:W-:Y:S01]  /*1b360*/  F2FP.F16.F32.PACK_AB R52, R98, R101 ;  /* 0x000000656234723e */ /* 0x010fe200000000ff */
[----:B------:R-:W-:Y:S01]  /*1b370*/  FADD.FTZ R120, R120, R133 ;  /* 0x0000008578787221 */ /* 0x000fe20000010000 */
[----:B------:R-:W-:Y:S01]  /*1b380*/  F2FP.F16.F32.PACK_AB R54, R102, R99 ;  /* 0x000000636636723e */ /* 0x000fe200000000ff */
[----:B------:R-:W-:Y:S06]  /*1b390*/  LDSM.16.MT88.4 R56, [R113+0xf800] ;  /* 0x00f800007138783b */ /* 0x000fec0000004200 */
[C---:B------:R-:W-:Y:S08]  /*1b3a0*/  HMMA.16816.F32 R24, R52.reuse, R32, R24 ;  /* 0x000000203418723c */ /* 0x040ff00000001818 */
[C---:B------:R-:W-:Y:S01]  /*1b3b0*/  HMMA.16816.F32 R20, R52.reuse, R34, R20 ;  /* 0x000000223414723c */ /* 0x040fe20000001814 */
[----:B------:R-:W1:Y:S07]  /*1b3c0*/  LDSM.16.MT88.4 R32, [R114+0xf800] ;  /* 0x00f800007220783b */ /* 0x000e6e0000004200 */
[----:B------:R-:W-:Y:S01]  /*1b3d0*/  HMMA.16816.F32 R16, R52, R60, R16 ;  /* 0x0000003c3410723c */ /* 0x000fe20000001810 */
[-CC-:B------:R-:W-:Y:S01]  /*1b3e0*/  FFMA.FTZ R60, R88, R72.reuse, -R119.reuse ;  /* 0x00000048583c7223 */ /* 0x180fe20000010877 */
[-C--:B------:R-:W-:Y:S01]  /*1b3f0*/  FFMA.FTZ R61, R89, R72.reuse, -R119 ;  /* 0x00000048593d7223 */ /* 0x080fe20000010877 */
[-CC-:B------:R-:W-:Y:S01]  /*1b400*/  FFMA.FTZ R88, R90, R72.reuse, -R121.reuse ;  /* 0x000000485a587223 */ /* 0x180fe20000010879 */
[----:B------:R-:W-:-:S04]  /*1b410*/  FFMA.FTZ R89, R91, R72, -R121 ;  /* 0x000000485b597223 */ /* 0x000fc80000010879 */
[----:B------:R-:W-:Y:S01]  /*1b420*/  HMMA.16816.F32 R12, R52, R62, R12 ;  /* 0x0000003e340c723c */ /* 0x000fe2000000180c */
[-C--:B------:R-:W-:Y:S01]  /*1b430*/  FFMA.FTZ R62, R93, R72.reuse, -R119 ;  /* 0x000000485d3e7223 */ /* 0x080fe20000010877 */
[-CC-:B------:R-:W-:Y:S01]  /*1b440*/  FFMA.FTZ R93, R94, R72.reuse, -R121.reuse ;  /* 0x000000485e5d7223 */ /* 0x180fe20000010879 */
[----:B------:R-:W-:Y:S01]  /*1b450*/  FFMA.FTZ R63, R95, R72, -R121 ;  /* 0x000000485f3f7223 */ /* 0x000fe20000010879 */
[----:B------:R-:W-:Y:S01]  /*1b460*/  MUFU.EX2 R92, R92 ;  /* 0x0000005c005c7308 */ /* 0x000fe20000000800 */
[----:B------:R-:W-:-:S03]  /*1b470*/  FADD.FTZ R117, R116, R117 ;  /* 0x0000007574757221 */ /* 0x000fc60000010000 */
[----:B------:R-:W4:Y:S01]  /*1b480*/  MUFU.EX2 R62, R62 ;  /* 0x0000003e003e7308 */ /* 0x000f220000000800 */
[----:B--2---:R-:W-:Y:S03]  /*1b490*/  HMMA.16816.F32 R8, R52, R36, R8 ;  /* 0x000000243408723c */ /* 0x004fe60000001808 */
[----:B------:R-:W-:Y:S01]  /*1b4a0*/  MUFU.EX2 R60, R60 ;  /* 0x0000003c003c7308 */ /* 0x000fe20000000800 */
[----:B------:R-:W-:-:S03]  /*1b4b0*/  FADD.FTZ R120, R132, R120 ;  /* 0x0000007884787221 */ /* 0x000fc60000010000 */
[----:B------:R-:W-:Y:S01]  /*1b4c0*/  MUFU.EX2 R61, R61 ;  /* 0x0000003d003d7308 */ /* 0x000fe20000000800 */
[----:B------:R-:W-:Y:S01]  /*1b4d0*/  HMMA.16816.F32 R4, R52, R38, R4 ;  /* 0x000000263404723c */ /* 0x000fe20000001804 */
[----:B------:R-:W2:Y:S02]  /*1b4e0*/  LDSM.16.MT88.4 R36, [R122+0xf800] ;  /* 0x00f800007a24783b */ /* 0x000ea40000004200 */
[----:B------:R-:W-:Y:S04]  /*1b4f0*/  MUFU.EX2 R93, R93 ;  /* 0x0000005d005d7308 */ /* 0x000fe80000000800 */
[----:B------:R-:W5:Y:S04]  /*1b500*/  MUFU.EX2 R63, R63 ;  /* 0x0000003f003f7308 */ /* 0x000f680000000800 */
[----:B------:R-:W-:Y:S04]  /*1b510*/  MUFU.EX2 R88, R88 ;  /* 0x0000005800587308 */ /* 0x000fe80000000800 */
[----:B------:R-:W1:Y:S01]  /*1b520*/  MUFU.EX2 R89, R89 ;  /* 0x0000005900597308 */ /* 0x000e620000000800 */
[----:B------:R-:W-:Y:S01]  /*1b530*/  FADD.FTZ R117, R115, R117 ;  /* 0x0000007573757221 */ /* 0x000fe20000010000 */
[----:B------:R-:W-:-:S03]  /*1b540*/  FADD.FTZ R120, R131, R120 ;  /* 0x0000007883787221 */ /* 0x000fc60000010000 */
[----:B------:R-:W-:Y:S01]  /*1b550*/  FADD.FTZ R117, R126, R117 ;  /* 0x000000757e757221 */ /* 0x000fe20000010000 */
[----:B------:R-:W-:Y:S01]  /*1b560*/  FADD.FTZ R120, R130, R120 ;  /* 0x0000007882787221 */ /* 0x000fe20000010000 */
[----:B---3--:R-:W-:Y:S01]  /*1b570*/  HMMA.16816.F32 R48, R52, R28, R48 ;  /* 0x0000001c3430723c */ /* 0x008fe20000001830 */
[----:B----4-:R-:W-:Y:S01]  /*1b580*/  F2FP.F16.F32.PACK_AB R29, R62, R92 ;  /* 0x0000005c3e1d723e */ /* 0x010fe200000000ff */
[----:B------:R-:W-:Y:S01]  /*1b590*/  FADD.FTZ R125, R125, R117 ;  /* 0x000000757d7d7221 */ /* 0x000fe20000010000 */
[----:B-----5:R-:W-:Y:S01]  /*1b5a0*/  F2FP.F16.F32.PACK_AB R28, R63, R93 ;  /* 0x0000005d3f1c723e */ /* 0x020fe200000000ff */
[----:B------:R-:W-:-:S04]  /*1b5b0*/  FADD.FTZ R129, R129, R120 ;  /* 0x0000007881817221 */ /* 0x000fc80000010000 */
[----:B------:R-:W-:Y:S01]  /*1b5c0*/  HMMA.16816.F32 R40, R52, R30, R40 ;  /* 0x0000001e3428723c */ /* 0x000fe20000001828 */
[----:B------:R-:W-:Y:S02]  /*1b5d0*/  F2FP.F16.F32.PACK_AB R31, R61, R60 ;  /* 0x0000003c3d1f723e */ /* 0x000fe400000000ff */
[----:B-1----:R-:W-:Y:S01]  /*1b5e0*/  F2FP.F16.F32.PACK_AB R30, R89, R88 ;  /* 0x00000058591e723e */ /* 0x002fe200000000ff */
        /* <DEDUP_REMOVED lines=15> */
[-CC-:B------:R-:W-:Y:S01]  /*1b6e0*/  FFMA.FTZ R86, R86, R72.reuse, -R121.reuse ;  /* 0x0000004856567223 */ /* 0x180fe20000010879 */
[C---:B--2---:R-:W-:Y:S01]  /*1b6f0*/  HMMA.16816.F32 R8, R28.reuse, R36, R8 ;  /* 0x000000241c08723c */ /* 0x044fe20000001808 */
[----:B------:R-:W-:Y:S01]  /*1b700*/  FADD.FTZ R136, R144, R136 ;  /* 0x0000008890887221 */ /* 0x000fe20000010000 */
[-CC-:B------:R-:W-:Y:S01]  /*1b710*/  FFMA.FTZ R37, R87, R72.reuse, -R121.reuse ;  /* 0x0000004857257223 */ /* 0x180fe20000010879 */
[-C--:B------:R-:W-:Y:S01]  /*1b720*/  FFMA.FTZ R36, R82, R72.reuse, -R121 ;  /* 0x0000004852247223 */ /* 0x080fe20000010879 */
[----:B------:R-:W-:Y:S01]  /*1b730*/  FADD.FTZ R141, R148, R141 ;  /* 0x0000008d948d7221 */ /* 0x000fe20000010000 */
[----:B------:R2:W-:Y:S01]  /*1b740*/  MUFU.EX2 R87, R86 ;  /* 0x0000005600577308 */ /* 0x0005e20000000800 */
[----:B------:R-:W-:Y:S02]  /*1b750*/  FADD.FTZ R143, R143, R136 ;  /* 0x000000888f8f7221 */ /* 0x000fe40000010000 */
[----:B------:R-:W-:Y:S01]  /*1b760*/  FADD.FTZ R147, R147, R141 ;  /* 0x0000008d93937221 */ /* 0x000fe20000010000 */
[----:B------:R-:W-:Y:S01]  /*1b770*/  MUFU.EX2 R82, R37 ;  /* 0x0000002500527308 */ /* 0x000fe20000000800 */
[----:B------:R-:W-:Y:S01]  /*1b780*/  HMMA.16816.F32 R4, R28, R38, R4 ;  /* 0x000000261c04723c */ /* 0x000fe20000001804 */
[----:B------:R-:W-:Y:S01]  /*1b790*/  FADD.FTZ R143, R142, R143 ;  /* 0x0000008f8e8f7221 */ /* 0x000fe20000010000 */
[----:B------:R-:W-:Y:S01]  /*1b7a0*/  FADD.FTZ R147, R146, R147 ;  /* 0x0000009392937221 */ /* 0x000fe20000010000 */
[----:B--2---:R-:W-:-:S02]  /*1b7b0*/  FFMA.FTZ R86, R83, R72, -R121 ;  /* 0x0000004853567223 */ /* 0x004fc40000010879 */
[----:B------:R2:W-:Y:S01]  /*1b7c0*/  MUFU.EX2 R83, R36 ;  /* 0x0000002400537308 */ /* 0x0005e20000000800 */
[----:B------:R-:W-:Y:S01]  /*1b7d0*/  FADD.FTZ R145, R145, R143 ;  /* 0x0000008f91917221 */ /* 0x000fe20000010000 */
[----:B------:R-:W-:Y:S01]  /*1b7e0*/  FADD.FTZ R149, R149, R147 ;  /* 0x0000009395957221 */ /* 0x000fe20000010000 */
[----:B------:R-:W-:Y:S01]  /*1b7f0*/  HMMA.16816.F32 R16, R28, R56, R16 ;  /* 0x000000381c10723c */ /* 0x000fe20000001810 */
[----:B------:R-:W-:Y:S01]  /*1b800*/  FFMA.FTZ R52, R84, R72, -R119 ;  /* 0x0000004854347223 */ /* 0x000fe20000010877 */
[----:B------:R-:W-:Y:S01]  /*1b810*/  FADD.FTZ R145, R156, R145 ;  /* 0x000000919c917221 */ /* 0x000fe20000010000 */
[----:B--2---:R-:W2:Y:S01]  /*1b820*/  LDSM.16.MT88.4 R36, [R122+0x10000] ;  /* 0x010000007a24783b */ /* 0x004ea20000004200 */
[----:B------:R-:W-:-:S04]  /*1b830*/  FADD.FTZ R149, R159, R149 ;  /* 0x000000959f957221 */ /* 0x000fc80000010000 */
[C---:B------:R-:W-:Y:S01]  /*1b840*/  HMMA.16816.F32 R12, R28.reuse, R58, R12 ;  /* 0x0000003a1c0c723c */ /* 0x040fe2000000180c */
[-CC-:B------:R-:W-:Y:S01]  /*1b850*/  FFMA.FTZ R90, R80, R72.reuse, -R119.reuse ;  /* 0x00000048505a7223 */ /* 0x180fe20000010877 */
[----:B------:R-:W3:Y:S01]  /*1b860*/  LDSM.16.MT88.4 R56, [R113+0x10000] ;  /* 0x010000007138783b */ /* 0x000ee20000004200 */
[-CC-:B------:R-:W-:Y:S01]  /*1b870*/  FFMA.FTZ R84, R85, R72.reuse, -R119.reuse ;  /* 0x0000004855547223 */ /* 0x180fe20000010877 */
[----:B------:R-:W-:Y:S01]  /*1b880*/  FFMA.FTZ R80, R81, R72, -R119 ;  /* 0x0000004851507223 */ /* 0x000fe20000010877 */
[----:B------:R-:W-:Y:S01]  /*1b890*/  FADD.FTZ R145, R155, R145 ;  /* 0x000000919b917221 */ /* 0x000fe20000010000 */
[----:B------:R-:W-:Y:S02]  /*1b8a0*/  FADD.FTZ R149, R163, R149 ;  /* 0x00000095a3957221 */ /* 0x000fe40000010000 */
[----:B-1----:R-:W-:Y:S01]  /*1b8b0*/  HMMA.16816.F32 R48, R28, R32, R48 ;  /* 0x000000201c30723c */ /* 0x002fe20000001830 */
[----:B------:R-:W-:Y:S01]  /*1b8c0*/  FADD.FTZ R158, R158, R145 ;  /* 0x000000919e9e7221 */ /* 0x000fe20000010000 */
[----:B------:R-:W-:-:S06]  /*1b8d0*/  FADD.FTZ R162, R162, R149 ;  /* 0x00000095a2a27221 */ /* 0x000fcc0000010000 */
[----:B------:R-:W-:Y:S01]  /*1b8e0*/  HMMA.16816.F32 R40, R28, R34, R40 ;  /* 0x000000221c28723c */ /* 0x000fe20000001828 */
[----:B------:R-:W1:Y:S01]  /*1b8f0*/  LDSM.16.MT88.4 R28, [R105+0x10000] ;  /* 0x01000000691c783b */ /* 0x000e620000004200 */
[----:B------:R4:W-:Y:S01]  /*1b900*/  MUFU.EX2 R85, R52 ;  /* 0x0000003400557308 */ /* 0x0009e20000000800 */
[----:B------:R-:W-:Y:S01]  /*1b910*/  FADD.FTZ R158, R157, R158 ;  /* 0x0000009e9d9e7221 */ /* 0x000fe20000010000 */
[-C--:B------:R-:W-:Y:S01]  /*1b920*/  FFMA.FTZ R75, R75, R72.reuse, -R121 ;  /* 0x000000484b4b7223 */ /* 0x080fe20000010879 */
[-CC-:B------:R-:W-:Y:S01]  /*1b930*/  FFMA.FTZ R77, R77, R72.reuse, -R119.reuse ;  /* 0x000000484d4d7223 */ /* 0x180fe20000010877 */
[----:B------:R-:W5:Y:S01]  /*1b940*/  MUFU.EX2 R84, R84 ;  /* 0x0000005400547308 */ /* 0x000f620000000800 */
[----:B------:R-:W-:Y:S01]  /*1b950*/  FADD.FTZ R162, R172, R162 ;  /* 0x000000a2aca27221 */ /* 0x000fe20000010000 */
[-C--:B------:R-:W-:Y:S01]  /*1b960*/  FFMA.FTZ R69, R69, R72.reuse, -R119 ;  /* 0x0000004845457223 */ /* 0x080fe20000010877 */
[-C--:B------:R-:W-:Y:S01]  /*1b970*/  FFMA.FTZ R71, R71, R72.reuse, -R121 ;  /* 0x0000004847477223 */ /* 0x080fe20000010879 */
[----:B------:R-:W-:Y:S01]  /*1b980*/  MUFU.EX2 R81, R90 ;  /* 0x0000005a00517308 */ /* 0x000fe20000000800 */
[-CC-:B------:R-:W-:Y:S01]  /*1b990*/  FFMA.FTZ R68, R68, R72.reuse, -R119.reuse ;  /* 0x0000004844447223 */ /* 0x180fe20000010877 */
[-C--:B------:R-:W-:Y:S01]  /*1b9a0*/  FFMA.FTZ R67, R67, R72.reuse, -R119 ;  /* 0x0000004843437223 */ /* 0x080fe20000010877 */
[-C--:B------:R-:W-:Y:S01]  /*1b9b0*/  FFMA.FTZ R70, R70, R72.reuse, -R121 ;  /* 0x0000004846467223 */ /* 0x080fe20000010879 */
[----:B------:R-:W2:Y:S04]  /*1b9c0*/  MUFU.EX2 R80, R80 ;  /* 0x0000005000507308 */ /* 0x000ea80000000800 */
[----:B------:R-:W3:Y:S01]  /*1b9d0*/  MUFU.EX2 R86, R86 ;  /* 0x0000005600567308 */ /* 0x000ee20000000800 */
[----:B------:R-:W-:Y:S01]  /*1b9e0*/  FADD.FTZ R158, R175, R158 ;  /* 0x0000009eaf9e7221 */ /* 0x000fe20000010000 */
[----:B------:R-:W-:Y:S01]  /*1b9f0*/  FADD.FTZ R162, R179, R162 ;  /* 0x000000a2b3a27221 */ /* 0x000fe20000010000 */
[----:B----4-:R-:W4:Y:S02]  /*1ba00*/  LDSM.16.MT88.4 R52, [R114+0x10000] ;  /* 0x010000007234783b */ /* 0x010f240000004200 */
[----:B------:R-:W-:Y:S01]  /*1ba10*/  FADD.FTZ R158, R174, R158 ;  /* 0x0000009eae9e7221 */ /* 0x000fe20000010000 */
[----:B------:R-:W-:Y:S01]  /*1ba20*/  FADD.FTZ R178, R178, R162 ;  /* 0x000000a2b2b27221 */ /* 0x000fe20000010000 */
[----:B-----5:R-:W-:Y:S01]  /*1ba30*/  F2FP.F16.F32.PACK_AB R33, R84, R85 ;  /* 0x000000555421723e */ /* 0x020fe200000000ff */
[-C--:B------:R-:W-:Y:S01]  /*1ba40*/  FFMA.FTZ R107, R107, R72.reuse, -R119 ;  /* 0x000000486b6b7223 */ /* 0x080fe20000010877 */
[----:B------:R-:W-:Y:S01]  /*1ba50*/  F2FP.F16.F32.PACK_AB R32, R82, R87 ;  /* 0x000000575220723e */ /* 0x000fe200000000ff */
[----:B------:R-:W-:Y:S01]  /*1ba60*/  FADD.FTZ R173, R173, R158 ;  /* 0x0000009eadad7221 */ /* 0x000fe20000010000 */
[----:B--2---:R-:W-:Y:S01]  /*1ba70*/  F2FP.F16.F32.PACK_AB R35, R80, R81 ;  /* 0x000000515023723e */ /* 0x004fe200000000ff */
[----:B------:R-:W-:Y:S01]  /*1ba80*/  FADD.FTZ R177, R177, R178 ;  /* 0x000000b2b1b17221 */ /* 0x000fe20000010000 */
[----:B------:R-:W-:Y:S01]  /*1ba90*/  MUFU.EX2 R75, R75 ;  /* 0x0000004b004b7308 */ /* 0x000fe20000000800 */
[----:B---3--:R-:W-:Y:S01]  /*1baa0*/  F2FP.F16.F32.PACK_AB R34, R86, R83 ;  /* 0x000000535622723e */ /* 0x008fe200000000ff */
[----:B------:R-:W-:Y:S01]  /*1bab0*/  FADD.FTZ R173, R176, R173 ;  /* 0x000000adb0ad7221 */ /* 0x000fe20000010000 */
[----:B------:R-:W-:Y:S01]  /*1bac0*/  FADD.FTZ R177, R183, R177 ;  /* 0x000000b1b7b17221 */ /* 0x000fe20000010000 */
[----:B------:R-:W-:Y:S01]  /*1bad0*/  MUFU.EX2 R68, R68 ;  /* 0x0000004400447308 */ /* 0x000fe20000000800 */
[----:B------:R-:W-:Y:S01]  /*1bae0*/  FFMA.FTZ R106, R106, R72, -R119 ;  /* 0x000000486a6a7223 */ /* 0x000fe20000010877 */
[----:B------:R-:W-:Y:S01]  /*1baf0*/  FADD.FTZ R190, R190, R173 ;  /* 0x000000adbebe7221 */ /* 0x000fe20000010000 */
[----:B------:R-:W-:Y:S01]  /*1bb00*/  LDSM.16.MT88.4 R156, [R114+0x11800] ;  /* 0x01180000729c783b */ /* 0x000fe20000004200 */
[C---:B------:R-:W-:Y:S01]  /*1bb10*/  HMMA.16816.F32 R8, R32.reuse, R36, R8 ;  /* 0x000000242008723c */ /* 0x040fe20000001808 */
[----:B------:R-:W-:Y:S01]  /*1bb20*/  FADD.FTZ R193, R193, R177 ;  /* 0x000000b1c1c17221 */ /* 0x000fe20000010000 */
[----:B------:R-:W-:Y:S01]  /*1bb30*/  FADD.FTZ R190, R189, R190 ;  /* 0x000000bebdbe7221 */ /* 0x000fe20000010000 */
[----:B------:R-:W-:Y:S05]  /*1bb40*/  LDSM.16.MT88.4 R140, [R122+0x11800] ;  /* 0x011800007a8c783b */ /* 0x000fea0000004200 */
[----:B------:R-:W-:Y:S01]  /*1bb50*/  HMMA.16816.F32 R4, R32, R38, R4 ;  /* 0x000000262004723c */ /* 0x000fe20000001804 */
[----:B------:R-:W2:Y:S01]  /*1bb60*/  LDSM.16.MT88.4 R36, [R113+0x10800] ;  /* 0x010800007124783b */ /* 0x000ea20000004200 */
[----:B------:R-:W-:Y:S01]  /*1bb70*/  FADD.FTZ R193, R195, R193 ;  /* 0x000000c1c3c17221 */ /* 0x000fe20000010000 */
[----:B------:R-:W-:-:S03]  /*1bb80*/  FADD.FTZ R190, R192, R190 ;  /* 0x000000bec0be7221 */ /* 0x000fc60000010000 */
[----:B------:R-:W-:Y:S01]  /*1bb90*/  FADD.FTZ R194, R194, R193 ;  /* 0x000000c1c2c27221 */ /* 0x000fe20000010000 */
[----:B------:R-:W-:Y:S01]  /*1bba0*/  FADD.FTZ R191, R191, R190 ;  /* 0x000000bebfbf7221 */ /* 0x000fe20000010000 */
[----:B------:R-:W-:Y:S01]  /*1bbb0*/  HMMA.16816.F32 R16, R32, R56, R16 ;  /* 0x000000382010723c */ /* 0x000fe20000001810 */
[-CC-:B------:R-:W-:Y:S01]  /*1bbc0*/  FFMA.FTZ R56, R76, R72.reuse, -R119.reuse ;  /* 0x000000484c387223 */ /* 0x180fe20000010877 */
        /* <DEDUP_REMOVED lines=8> */
[----:B------:R-:W-:-:S04]  /*1bc50*/  FADD.FTZ R197, R197, R194 ;  /* 0x000000c2c5c57221 */ /* 0x000fc80000010000 */
[C---:B-1----:R-:W-:Y:S01]  /*1bc60*/  HMMA.16816.F32 R48, R32.reuse, R28, R48 ;  /* 0x0000001c2030723c */ /* 0x042fe20000001830 */
[----:B------:R-:W-:Y:S07]  /*1bc70*/  MUFU.EX2 R56, R56 ;  /* 0x0000003800387308 */ /* 0x000fee0000000800 */
[----:B------:R-:W-:Y:S01]  /*1bc80*/  HMMA.16816.F32 R40, R32, R30, R40 ;  /* 0x0000001e2028723c */ /* 0x000fe20000001828 */
[----:B------:R-:W1:Y:S01]  /*1bc90*/  LDSM.16.MT88.4 R28, [R122+0x10800] ;  /* 0x010800007a1c783b */ /* 0x000e620000004200 */
[----:B------:R-:W3:Y:S01]  /*1bca0*/  MUFU.EX2 R58, R77 ;  /* 0x0000004d003a7308 */ /* 0x000ee20000000800 */
[----:B------:R-:W-:Y:S01]  /*1bcb0*/  FADD.FTZ R201, R201, R191 ;  /* 0x000000bfc9c97221 */ /* 0x000fe20000010000 */
[----:B------:R-:W-:-:S02]  /*1bcc0*/  FADD.FTZ R197, R198, R197 ;  /* 0x000000c5c6c57221 */ /* 0x000fc40000010000 */
[----:B------:R-:W-:Y:S04]  /*1bcd0*/  MUFU.EX2 R59, R59 ;  /* 0x0000003b003b7308 */ /* 0x000fe80000000800 */
[----:B------:R-:W5:Y:S04]  /*1bce0*/  MUFU.EX2 R57, R57 ;  /* 0x0000003900397308 */ /* 0x000f680000000800 */
[----:B------:R-:W-:Y:S04]  /*1bcf0*/  MUFU.EX2 R74, R74 ;  /* 0x0000004a004a7308 */ /* 0x000fe80000000800 */
[----:B------:R-:W2:Y:S04]  /*1bd00*/  MUFU.EX2 R73, R73 ;  /* 0x0000004900497308 */ /* 0x000ea80000000800 */
[----:B------:R-:W2:Y:S01]  /*1bd10*/  MUFU.EX2 R76, R76 ;  /* 0x0000004c004c7308 */ /* 0x000ea20000000800 */
[----:B------:R-:W-:Y:S01]  /*1bd20*/  FADD.FTZ R201, R202, R201 ;  /* 0x000000c9cac97221 */ /* 0x000fe20000010000 */
[----:B------:R-:W-:Y:S01]  /*1bd30*/  FADD.FTZ R200, R200, R197 ;  /* 0x000000c5c8c87221 */ /* 0x000fe20000010000 */
[----:B----4-:R-:W-:Y:S02]  /*1bd40*/  HMMA.16816.F32 R24, R32, R52, R24 ;  /* 0x000000342018723c */ /* 0x010fe40000001818 */
[----:B------:R-:W-:Y:S01]  /*1bd50*/  FADD.FTZ R199, R199, R201 ;  /* 0x000000c9c7c77221 */ /* 0x000fe20000010000 */
[----:B------:R-:W-:-:S03]  /*1bd60*/  FADD.FTZ R200, R207, R200 ;  /* 0x000000c8cfc87221 */ /* 0x000fc60000010000 */
[----:B------:R-:W-:Y:S02]  /*1bd70*/  FADD.FTZ R199, R187, R199 ;  /* 0x000000c7bbc77221 */ /* 0x000fe40000010000 */
[----:B------:R-:W-:Y:S01]  /*1bd80*/  HMMA.16816.F32 R20, R32, R54, R20 ;  /* 0x000000362014723c */ /* 0x000fe20000001814 */
[----:B------:R-:W4:Y:S01]  /*1bd90*/  LDSM.16.MT88.4 R52, [R114+0x10800] ;  /* 0x010800007234783b */ /* 0x000f220000004200 */
[----:B---3--:R-:W-:Y:S01]  /*1bda0*/  F2FP.F16.F32.PACK_AB R33, R58, R56 ;  /* 0x000000383a21723e */ /* 0x008fe200000000ff */
[----:B------:R-:W-:Y:S01]  /*1bdb0*/  FADD.FTZ R184, R184, R200 ;  /* 0x000000c8b8b87221 */ /* 0x000fe20000010000 */
[----:B-----5:R-:W-:Y:S02]  /*1bdc0*/  F2FP.F16.F32.PACK_AB R35, R57, R59 ;  /* 0x0000003b3923723e */ /* 0x020fe400000000ff */
        /* <DEDUP_REMOVED lines=15> */
[C---:B-1----:R-:W-:Y:S01]  /*1bec0*/  HMMA.16816.F32 R8, R32.reuse, R28, R8 ;  /* 0x0000001c2008723c */ /* 0x042fe20000001808 */
[----:B------:R-:W-:Y:S01]  /*1bed0*/  FFMA.FTZ R28, R64, R72, -R119 ;  /* 0x00000048401c7223 */ /* 0x000fe20000010877 */
[----:B------:R-:W-:Y:S01]  /*1bee0*/  FADD.FTZ R182, R160, R182 ;  /* 0x000000b6a0b67221 */ /* 0x000fe20000010000 */
[----:B------:R-:W-:Y:S01]  /*1bef0*/  FADD.FTZ R188, R153, R188 ;  /* 0x000000bc99bc7221 */ /* 0x000fe20000010000 */
[----:B------:R-:W1:Y:S01]  /*1bf00*/  MUFU.EX2 R64, R69 ;  /* 0x0000004500407308 */ /* 0x000e620000000800 */
[----:B------:R-:W-:Y:S01]  /*1bf10*/  LDSM.16.MT88.4 R148, [R113+0x11800] ;  /* 0x011800007194783b */ /* 0x000fe20000004200 */
        /* <DEDUP_REMOVED lines=8> */
[----:B---3--:R-:W3:Y:S01]  /*1bfa0*/  LDSM.16.MT88.4 R28, [R114+0x11000] ;  /* 0x01100000721c783b */ /* 0x008ee20000004200 */
[----:B----4-:R-:W-:Y:S01]  /*1bfb0*/  HMMA.16816.F32 R24, R32, R52, R24 ;  /* 0x000000342018723c */ /* 0x010fe20000001818 */
[-C--:B------:R-:W-:Y:S01]  /*1bfc0*/  FFMA.FTZ R52, R65, R72.reuse, -R121 ;  /* 0x0000004841347223 */ /* 0x080fe20000010879 */
[----:B------:R-:W-:Y:S01]  /*1bfd0*/  FADD.FTZ R97, R97, R182 ;  /* 0x000000b661617221 */ /* 0x000fe20000010000 */
[----:B------:R4:W-:Y:S01]  /*1bfe0*/  MUFU.EX2 R65, R71 ;  /* 0x0000004700417308 */ /* 0x0009e20000000800 */
[----:B------:R-:W-:Y:S02]  /*1bff0*/  FADD.FTZ R98, R99, R98 ;  /* 0x0000006263627221 */ /* 0x000fe40000010000 */
[----:B------:R-:W-:Y:S02]  /*1c000*/  FADD.FTZ R97, R100, R97 ;  /* 0x0000006164617221 */ /* 0x000fe40000010000 */
[----:B------:R-:W-:Y:S01]  /*1c010*/  FADD.FTZ R102, R102, R98 ;  /* 0x0000006266667221 */ /* 0x000fe20000010000 */
[----:B------:R-:W5:Y:S01]  /*1c020*/  MUFU.EX2 R67, R67 ;  /* 0x0000004300437308 */ /* 0x000f620000000800 */
[----:B------:R-:W-:Y:S01]  /*1c030*/  FADD.FTZ R92, R92, R97 ;  /* 0x000000615c5c7221 */ /* 0x000fe20000010000 */
[----:B----4-:R-:W-:-:S02]  /*1c040*/  FFMA.FTZ R71, R66, R72, -R121 ;  /* 0x0000004842477223 */ /* 0x010fc40000010879 */
[----:B------:R-:W4:Y:S01]  /*1c050*/  MUFU.EX2 R70, R70 ;  /* 0x0000004600467308 */ /* 0x000f220000000800 */
[C---:B------:R-:W-:Y:S01]  /*1c060*/  HMMA.16816.F32 R20, R32.reuse, R54, R20 ;  /* 0x000000362014723c */ /* 0x040fe20000001814 */
[----:B------:R-:W-:Y:S02]  /*1c070*/  FADD.FTZ R102, R93, R102 ;  /* 0x000000665d667221 */ /* 0x000fe40000010000 */
[----:B------:R1:W-:Y:S04]  /*1c080*/  MUFU.EX2 R66, R52 ;  /* 0x0000003400427308 */ /* 0x0003e80000000800 */
[----:B------:R-:W3:Y:S01]  /*1c090*/  MUFU.EX2 R71, R71 ;  /* 0x0000004700477308 */ /* 0x000ee20000000800 */
[----:B--2---:R-:W-:Y:S01]  /*1c0a0*/  HMMA.16816.F32 R48, R32, R36, R48 ;  /* 0x000000242030723c */ /* 0x004fe20000001830 */
[----:B------:R-:W-:Y:S01]  /*1c0b0*/  FADD.FTZ R92, R62, R92 ;  /* 0x0000005c3e5c7221 */ /* 0x000fe20000010000 */
[----:B------:R-:W-:-:S06]  /*1c0c0*/  FADD.FTZ R102, R63, R102 ;  /* 0x000000663f667221 */ /* 0x000fcc0000010000 */
[----:B------:R-:W-:Y:S01]  /*1c0d0*/  HMMA.16816.F32 R40, R32, R38, R40 ;  /* 0x000000262028723c */ /* 0x000fe20000001828 */
[----:B------:R-:W2:Y:S04]  /*1c0e0*/  LDSM.16.MT88.4 R32, [R122+0x11000] ;  /* 0x011000007a20783b */ /* 0x000ea80000004200 */
[----:B-1----:R-:W1:Y:S01]  /*1c0f0*/  LDSM.16.MT88.4 R52, [R113+0x11000] ;  /* 0x011000007134783b */ /* 0x002e620000004200 */
[----:B------:R-:W-:Y:S01]  /*1c100*/  FADD.FTZ R60, R60, R92 ;  /* 0x0000005c3c3c7221 */ /* 0x000fe20000010000 */
[----:B------:R-:W-:Y:S01]  /*1c110*/  FADD.FTZ R88, R88, R102 ;  /* 0x0000006658587221 */ /* 0x000fe20000010000 */
[----:B------:R-:W-:Y:S02]  /*1c120*/  F2FP.F16.F32.PACK_AB R37, R64, R68 ;  /* 0x000000444025723e */ /* 0x000fe400000000ff */
[----:B------:R-:W-:Y:S01]  /*1c130*/  FADD.FTZ R60, R61, R60 ;  /* 0x0000003c3d3c7221 */ /* 0x000fe20000010000 */
[----:B------:R-:W-:Y:S01]  /*1c140*/  FADD.FTZ R88, R89, R88 ;  /* 0x0000005859587221 */ /* 0x000fe20000010000 */
[----:B-----5:R-:W-:-:S02]  /*1c150*/  F2FP.F16.F32.PACK_AB R39, R67, R69 ;  /* 0x000000454327723e */ /* 0x020fc400000000ff */
[----:B----4-:R-:W-:Y:S02]  /*1c160*/  F2FP.F16.F32.PACK_AB R36, R65, R70 ;  /* 0x000000464124723e */ /* 0x010fe400000000ff */
        /* <DEDUP_REMOVED lines=15> */
[----:B------:R-:W-:Y:S01]  /*1c260*/  FADD.FTZ R74, R73, R74 ;  /* 0x0000004a494a7221 */ /* 0x000fe20000010000 */
[C---:B--2---:R-:W-:Y:S02]  /*1c270*/  HMMA.16816.F32 R8, R36.reuse, R32, R8 ;  /* 0x000000202408723c */ /* 0x044fe40000001808 */
[----:B------:R-:W-:Y:S01]  /*1c280*/  FADD.FTZ R59, R59, R56 ;  /* 0x000000383b3b7221 */ /* 0x000fe20000010000 */
[----:B------:R-:W-:Y:S01]  /*1c290*/  FADD.FTZ R76, R76, R74 ;  /* 0x0000004a4c4c7221 */ /* 0x000fe20000010000 */
[-CC-:B------:R-:W-:Y:S01]  /*1c2a0*/  FFMA.FTZ R33, R104, R72.reuse, -R119.reuse ;  /* 0x0000004868217223 */ /* 0x180fe20000010877 */
[-C--:B------:R-:W-:Y:S01]  /*1c2b0*/  FFMA.FTZ R32, R108, R72.reuse, -R119 ;  /* 0x000000486c207223 */ /* 0x080fe20000010877 */
[-C--:B------:R-:W-:Y:S01]  /*1c2c0*/  FFMA.FTZ R46, R111, R72.reuse, -R121 ;  /* 0x000000486f2e7223 */ /* 0x080fe20000010879 */
[----:B------:R-:W-:Y:S01]  /*1c2d0*/  FADD.FTZ R59, R57, R59 ;  /* 0x0000003b393b7221 */ /* 0x000fe20000010000 */
[----:B-1----:R-:W-:Y:S01]  /*1c2e0*/  HMMA.16816.F32 R16, R36, R52, R16 ;  /* 0x000000342410723c */ /* 0x002fe20000001810 */
[----:B------:R-:W-:Y:S01]  /*1c2f0*/  FFMA.FTZ R52, R112, R72, -R121 ;  /* 0x0000004870347223 */ /* 0x000fe20000010879 */
[----:B------:R-:W-:Y:S01]  /*1c300*/  FADD.FTZ R76, R75, R76 ;  /* 0x0000004c4b4c7221 */ /* 0x000fe20000010000 */
[----:B------:R-:W-:Y:S01]  /*1c310*/  FADD.FTZ R68, R68, R59 ;  /* 0x0000003b44447221 */ /* 0x000fe20000010000 */
[----:B------:R-:W-:Y:S02]  /*1c320*/  MUFU.EX2 R33, R33 ;  /* 0x0000002100217308 */ /* 0x000fe40000000800 */
[----:B------:R-:W-:-:S02]  /*1c330*/  FADD.FTZ R70, R70, R76 ;  /* 0x0000004c46467221 */ /* 0x000fc40000010000 */
[----:B------:R-:W1:Y:S01]  /*1c340*/  MUFU.EX2 R32, R32 ;  /* 0x0000002000207308 */ /* 0x000e620000000800 */
[----:B------:R-:W-:-:S03]  /*1c350*/  FADD.FTZ R68, R64, R68 ;  /* 0x0000004440447221 */ /* 0x000fc60000010000 */
[----:B------:R-:W-:Y:S01]  /*1c360*/  MUFU.EX2 R52, R52 ;  /* 0x0000003400347308 */ /* 0x000fe20000000800 */
[----:B------:R-:W-:-:S03]  /*1c370*/  FFMA.FTZ R53, R110, R72, -R121 ;  /* 0x000000486e357223 */ /* 0x000fc60000010879 */
[----:B------:R-:W2:Y:S01]  /*1c380*/  MUFU.EX2 R46, R46 ;  /* 0x0000002e002e7308 */ /* 0x000ea20000000800 */
[----:B------:R-:W-:Y:S01]  /*1c390*/  FADD.FTZ R70, R65, R70 ;  /* 0x0000004641467221 */ /* 0x000fe20000010000 */
[----:B------:R-:W-:Y:S01]  /*1c3a0*/  HMMA.16816.F32 R4, R36, R34, R4 ;  /* 0x000000222404723c */ /* 0x000fe20000001804 */
[----:B------:R-:W-:Y:S01]  /*1c3b0*/  FADD.FTZ R69, R69, R68 ;  /* 0x0000004445457221 */ /* 0x000fe20000010000 */
[----:B------:R-:W4:Y:S01]  /*1c3c0*/  MUFU.EX2 R34, R107 ;  /* 0x0000006b00227308 */ /* 0x000f220000000800 */
[----:B------:R-:W-:Y:S01]  /*1c3d0*/  FADD.FTZ R66, R66, R70 ;  /* 0x0000004642427221 */ /* 0x000fe20000010000 */
[----:B------:R-:W-:Y:S02]  /*1c3e0*/  FFMA.FTZ R72, R109, R72, -R121 ;  /* 0x000000486d487223 */ /* 0x000fe40000010879 */
[----:B------:R5:W-:Y:S01]  /*1c3f0*/  MUFU.EX2 R35, R106 ;  /* 0x0000006a00237308 */ /* 0x000be20000000800 */
[----:B------:R-:W-:Y:S01]  /*1c400*/  FADD.FTZ R69, R67, R69 ;  /* 0x0000004543457221 */ /* 0x000fe20000010000 */
[----:B------:R-:W-:-:S02]  /*1c410*/  FADD.FTZ R66, R71, R66 ;  /* 0x0000004247427221 */ /* 0x000fc40000010000 */
[----:B------:R-:W4:Y:S01]  /*1c420*/  MUFU.EX2 R53, R53 ;  /* 0x0000003500357308 */ /* 0x000f220000000800 */
[----:B---3--:R-:W-:Y:S01]  /*1c430*/  HMMA.16816.F32 R48, R36, R28, R48 ;  /* 0x0000001c2430723c */ /* 0x008fe20000001830 */
[----:B-1----:R-:W-:Y:S01]  /*1c440*/  F2FP.F16.F32.PACK_AB R133, R32, R33 ;  /* 0x000000212085723e */ /* 0x002fe200000000ff */
[----:B------:R-:W-:Y:S01]  /*1c450*/  FADD.FTZ R33, R33, R69 ;  /* 0x0000004521217221 */ /* 0x000fe20000010000 */
[----:B------:R-:W1:Y:S01]  /*1c460*/  MUFU.EX2 R28, R72 ;  /* 0x00000048001c7308 */ /* 0x000e620000000800 */
[----:B-----5:R-:W3:Y:S01]  /*1c470*/  LDSM.16.MT88.4 R104, [R105+0x11800] ;  /* 0x011800006968783b */ /* 0x020ee20000004200 */
[----:B--2---:R-:W-:Y:S01]  /*1c480*/  F2FP.F16.F32.PACK_AB R132, R46, R52 ;  /* 0x000000342e84723e */ /* 0x004fe200000000ff */
[----:B------:R-:W-:Y:S01]  /*1c490*/  FADD.FTZ R52, R52, R66 ;  /* 0x0000004234347221 */ /* 0x000fe20000010000 */
[----:B------:R-:W-:-:S03]  /*1c4a0*/  FADD.FTZ R33, R32, R33 ;  /* 0x0000002120217221 */ /* 0x000fc60000010000 */
[----:B------:R-:W-:Y:S01]  /*1c4b0*/  FADD.FTZ R52, R46, R52 ;  /* 0x000000342e347221 */ /* 0x000fe20000010000 */
[----:B----4-:R-:W-:-:S03]  /*1c4c0*/  FADD.FTZ R33, R34, R33 ;  /* 0x0000002122217221 */ /* 0x010fc60000010000 */
[----:B------:R-:W-:Y:S01]  /*1c4d0*/  FADD.FTZ R52, R53, R52 ;  /* 0x0000003435347221 */ /* 0x000fe20000010000 */
[----:B------:R-:W-:Y:S01]  /*1c4e0*/  FADD.FTZ R249, R35, R33 ;  /* 0x0000002123f97221 */ /* 0x000fe20000010000 */
[C---:B------:R-:W-:Y:S02]  /*1c4f0*/  HMMA.16816.F32 R12, R36.reuse, R54, R12 ;  /* 0x00000036240c723c */ /* 0x040fe4000000180c */
[----:B-1----:R-:W-:Y:S02]  /*1c500*/  FADD.FTZ R248, R28, R52 ;  /* 0x000000341cf87221 */ /* 0x002fe40000010000 */
[----:B------:R1:W-:Y:S04]  /*1c510*/  STL [R1], R249 ;  /* 0x000000f901007387 */ /* 0x0003e80000100800 */
[----:B------:R-:W-:Y:S01]  /*1c520*/  HMMA.16816.F32 R40, R36, R30, R40 ;  /* 0x0000001e2428723c */ /* 0x000fe20000001828 */
[----:B------:R1:W-:Y:S01]  /*1c530*/  STL [R1+0x4], R248 ;  /* 0x000004f801007387 */ /* 0x0003e20000100800 */
[----:B------:R-:W-:-:S02]  /*1c540*/  ISETP.GT.AND P0, PT, R170, R223, PT ;  /* 0x000000dfaa00720c */ /* 0x000fc40003f04270 */
[----:B------:R-:W-:Y:S02]  /*1c550*/  F2FP.F16.F32.PACK_AB R135, R35, R34 ;  /* 0x000000222387723e */ /* 0x000fe400000000ff */
[----:B------:R-:W-:Y:S01]  /*1c560*/  F2FP.F16.F32.PACK_AB R134, R28, R53 ;  /* 0x000000351c86723e */ /* 0x000fe200000000ff */
[----:B------:R-:W-:Y:S01]  /*1c570*/  IMAD.SHL.U32 R46, R219, 0x8, RZ ;  /* 0x00000008db2e7824 */ /* 0x000fe200078e00ff */
[----:B------:R-:W-:Y:S05]  /*1c580*/  BSSY B2, `(.L_x_8093) ;  /* 0x00009db000027945 */ /* 0x000fea0003800000 */
[----:B------:R-:W-:Y:S01]  /*1c590*/  HMMA.16816.F32 R160, R132, R156, R24 ;  /* 0x0000009c84a0723c */ /* 0x000fe20000001818 */
[----:B------:R-:W-:-:S07]  /*1c5a0*/  LOP3.LUT R218, R46, 0x38, RZ, 0xc0, !PT ;  /* 0x000000382eda7812 */ /* 0x000fce00078ec0ff */
[----:B------:R-:W-:Y:S01]  /*1c5b0*/  HMMA.16816.F32 R152, R132, R148, R16 ;  /* 0x000000948498723c */ /* 0x000fe20000001810 */
[----:B------:R-:W-:-:S07]  /*1c5c0*/  IMAD.MOV.U32 R16, RZ, RZ, R170 ;  /* 0x000000ffff107224 */ /* 0x000fce00078e00aa */
        /* <DEDUP_REMOVED lines=40> */
[--C-:B------:R-:W-:Y:S02]  /*1c850*/  @!P3 IMAD.IADD R7, R7, 0x1, -R4.reuse ;  /* 0x000000010707b824 */ /* 0x100fe400078e0a04 */
[----:B------:R-:W-:Y:S01]  /*1c860*/  @!P3 VIADD R10, R10, 0x1 ;  /* 0x000000010a0ab836 */ /* 0x000fe20000000000 */
[----:B------:R-:W-:Y:S02]  /*1c870*/  ISETP.GE.AND P3, PT, R44, RZ, PT ;  /* 0x000000ff2c00720c */ /* 0x000fe40003f66270 */
[-C--:B------:R-:W-:Y:S01]  /*1c880*/  ISETP.GE.U32.AND P5, PT, R7, R4.reuse, PT ;  /* 0x000000040700720c */ /* 0x080fe20003fa6070 */
[----:B------:R-:W-:Y:S01]  /*1c890*/  @!P0 IMAD.IADD R8, R8, 0x1, -R4 ;  /* 0x0000000108088824 */ /* 0x000fe200078e0a04 */
[----:B------:R-:W-:Y:S02]  /*1c8a0*/  @!P0 IADD3 R11, PT, PT, R11, 0x1, RZ ;  /* 0x000000010b0b8810 */ /* 0x000fe40007ffe0ff */
[----:B------:R-:W-:Y:S02]  /*1c8b0*/  ISETP.GE.AND P0, PT, R6, RZ, PT ;  /* 0x000000ff0600720c */ /* 0x000fe40003f06270 */
[----:B------:R-:W-:-:S02]  /*1c8c0*/  ISETP.GE.U32.AND P6, PT, R8, R4, PT ;  /* 0x000000040800720c */ /* 0x000fc40003fc6070 */
[----:B------:R-:W-:-:S05]  /*1c8d0*/  LOP3.LUT R7, RZ, R5, RZ, 0x33, !PT ;  /* 0x00000005ff077212 */ /* 0x000fca00078e33ff */
[----:B------:R-:W-:Y:S02]  /*1c8e0*/  @P5 IADD3 R10, PT, PT, R10, 0x1, RZ ;  /* 0x000000010a0a5810 */ /* 0x000fe40007ffe0ff */
[----:B------:R-:W-:Y:S02]  /*1c8f0*/  ISETP.NE.AND P5, PT, R5, RZ, PT ;  /* 0x000000ff0500720c */ /* 0x000fe40003fa5270 */
[----:B------:R-:W-:Y:S02]  /*1c900*/  MOV R8, R10 ;  /* 0x0000000a00087202 */ /* 0x000fe40000000f00 */
[----:B------:R-:W-:-:S03]  /*1c910*/  @P6 VIADD R11, R11, 0x1 ;  /* 0x000000010b0b6836 */ /* 0x000fc60000000000 */
[----:B------:R-:W-:Y:S02]  /*1c920*/  @!P0 IMAD.MOV R8, RZ, RZ, -R8 ;  /* 0x000000ffff088224 */ /* 0x000fe400078e0a08 */
[----:B------:R-:W-:-:S03]  /*1c930*/  @!P3 IADD3 R11, PT, PT, -R11, RZ, RZ ;  /* 0x000000ff0b0bb210 */ /* 0x000fc60007ffe1ff */
        /* <DEDUP_REMOVED lines=13> */
[----:B------:R-:W-:Y:S01]  /*1ca10*/  IMAD R5, R10, R7, R5 ;  /* 0x000000070a057224 */ /* 0x000fe200078e0205 */
[----:B---3--:R-:W-:-:S03]  /*1ca20*/  IADD3 R4, PT, PT, R6, -R4, RZ ;  /* 0x8000000406047210 */ /* 0x008fc60007ffe0ff */
[----:B------:R-:W-:Y:S01]  /*1ca30*/  IMAD.IADD R9, R9, 0x1, R5 ;  /* 0x0000000109097824 */ /* 0x000fe200078e0205 */
        /* <DEDUP_REMOVED lines=8> */
.L_x_8096:
        /* <DEDUP_REMOVED lines=8> */
.L_x_8097:
[----:B------:R-:W-:Y:S05]  /*1cb40*/  BSYNC.RECONVERGENT B0 ;  /* 0x0000000000007941 */ /* 0x000fea0003800200 */
.L_x_8095:
[C---:B------:R-:W-:Y:S01]  /*1cb50*/  IMAD.SHL.U32 R4, R226.reuse, 0x20, RZ ;  /* 0x00000020e2047824 */ /* 0x040fe200078e00ff */
[----:B------:R-:W-:Y:S01]  /*1cb60*/  SHF.L.U64.HI R5, R226, 0x5, R227 ;  /* 0x00000005e2057819 */ /* 0x000fe200000102e3 */
[----:B------:R-:W-:Y:S01]  /*1cb70*/  IMAD.IADD R200, R206, 0x1, R205 ;  /* 0x00000001cec87824 */ /* 0x000fe200078e02cd */
[----:B------:R-:W-:Y:S01]  /*1cb80*/  LOP3.LUT R44, R46, 0x1c0, RZ, 0xc0, !PT ;  /* 0x000001c02e2c7812 */ /* 0x000fe200078ec0ff */
[----:B------:R-:W-:Y:S01]  /*1cb90*/  BSSY.RECONVERGENT B1, `(.L_x_8098) ;  /* 0x000066f000017945 */ /* 0x000fe20003800200 */
[----:B------:R-:W-:Y:S02]  /*1cba0*/  IADD3 R10, P0, PT, R4, R231, RZ ;  /* 0x000000e7040a7210 */ /* 0x000fe40007f1e0ff */
[----:B------:R-:W-:-:S03]  /*1cbb0*/  LOP3.LUT R44, R44, 0x38, R219, 0xf8, !PT ;  /* 0x000000382c2c7812 */ /* 0x000fc600078ef8db */
[----:B------:R-:W-:Y:S01]  /*1cbc0*/  IMAD.X R11, R5, 0x1, R230, P0 ;  /* 0x00000001050b7824 */ /* 0x000fe200000e06e6 */
[----:B------:R-:W-:Y:S02]  /*1cbd0*/  IADD3 R8, P0, PT, R10, R4, RZ ;  /* 0x000000040a087210 */ /* 0x000fe40007f1e0ff */
[----:B------:R-:W-:-:S03]  /*1cbe0*/  LOP3.LUT R44, R44, R218, RZ, 0x3c, !PT ;  /* 0x000000da2c2c7212 */ /* 0x000fc600078e3cff */
[--C-:B------:R-:W-:Y:S01]  /*1cbf0*/  IMAD.X R9, R11, 0x1, R5.reuse, P0 ;  /* 0x000000010b097824 */ /* 0x100fe200000e0605 */
[-C--:B------:R-:W-:Y:S02]  /*1cc00*/  IADD3 R6, P0, PT, R8, R4.reuse, RZ ;  /* 0x0000000408067210 */ /* 0x080fe40007f1e0ff */
[----:B------:R-:W-:Y:S02]  /*1cc10*/  LOP3.LUT R44, R44, 0x1e00, R46, 0xf8, !PT ;  /* 0x00001e002c2c7812 */ /* 0x000fe400078ef82e */
[----:B------:R-:W-:Y:S01]  /*1cc20*/  IADD3 R12, P3, PT, R6, R4, RZ ;  /* 0x00000004060c7210 */ /* 0x000fe20007f7e0ff */
[--C-:B------:R-:W-:Y:S01]  /*1cc30*/  IMAD.X R7, R9, 0x1, R5.reuse, P0 ;  /* 0x0000000109077824 */ /* 0x100fe200000e0605 */
[----:B------:R-:W-:Y:S02]  /*1cc40*/  ISETP.GE.AND P0, PT, R218, R234, PT ;  /* 0x000000eada00720c */ /* 0x000fe40003f06270 */
[----:B------:R-:W-:Y:S01]  /*1cc50*/  LEA R44, R44, UR6, 0x1 ;  /* 0x000000062c2c7c11 */ /* 0x000fe2000f8e08ff */
        /* <DEDUP_REMOVED lines=48> */
[----:B------:R3:W-:Y:S01]  /*1cf60*/  @!P0 LDGSTS.E.BYPASS.LTC128B.128 [R44+0xd000], desc[UR4][R16.64] ;  /* 0x0d000000102c8fae */ /* 0x0007e2000b981a04 */
[----:B----4-:R-:W-:-:S03]  /*1cf70*/  IADD3 R6, P3, PT, R8, R4, RZ ;  /* 0x0000000408067210 */ /* 0x010fc60007f7e0ff */
[----:B------:R-:W-:Y:S02]  /*1cf80*/  @P0 STS.128 [R44+0xd000], RZ ;  /* 0x00d000ff2c000388 */ /* 0x000fe40000000c00 */
[----:B------:R-:W-:Y:S02]  /*1cf90*/  IMAD.X R7, R9, 0x1, R5, P3 ;  /* 0x0000000109077824 */ /* 0x000fe400018e0605 */
[----:B------:R-:W-:Y:S01]  /*1cfa0*/  @!PT LDS RZ, [RZ] ;  /* 0x00000000fffff984 */ /* 0x000fe20000000800 */
[----:B------:R-:W-:Y:S01]  /*1cfb0*/  @!PT LDS RZ, [RZ] ;  /* 0x00000000fffff984 */ /* 0x000fe20000000800 */
[----:B------:R-:W-:Y:S01]  /*1cfc0*/  @!PT LDS RZ, [RZ] ;  /* 0x00000000fffff984 */ /* 0x000fe20000000800 */
[----:B------:R-:W-:Y:S01]  /*1cfd0*/  @!P0 LDGSTS.E.BYPASS.LTC128B.128 [R44+0xd800], desc[UR4][R20.64] ;  /* 0x0d800000142c8fae */ /* 0x000fe2000b981a04 */
[----:B-1----:R-:W-:-:S03]  /*1cfe0*/  IADD3 R12, P3, PT, R6, R4, RZ ;  /* 0x00000004060c7210 */ /* 0x002fc60007f7e0ff */
[----:B------:R-:W-:Y:S02]  /*1cff0*/  @P0 STS.128 [R44+0xd800], RZ ;  /* 0x00d800ff2c000388 */ /* 0x000fe40000000c00 */
[----:B------:R-:W-:Y:S02]  /*1d000*/  IMAD.X R13, R7, 0x1, R5, P3 ;  /* 0x00000001070d7824 */ /* 0x000fe400018e0605 */
        /* <DEDUP_REMOVED lines=12> */
[----:B------:R-:W-:Y:S01]  /*1d0d0*/  @P0 STS.128 [R44+0xe800], RZ ;  /* 0x00e800ff2c000388 */ /* 0x000fe20000000c00 */
[----:B------:R-:W-:Y:S01]  /*1d0e0*/  @!P0 IADD3 R4, P3, PT, R16, R4, RZ ;  /* 0x0000000410048210 */ /* 0x000fe20007f7e0ff */
[--C-:B------:R-:W-:Y:S02]  /*1d0f0*/  IMAD.X R17, R15, 0x1, R5.reuse, P5 ;  /* 0x000000010f117824 */ /* 0x100fe400028e0605 */
[----:B------:R-:W-:Y:S01]  /*1d100*/  @!PT LDS RZ, [RZ] ;  /* 0x00000000fffff984 */ /* 0x000fe20000000800 */
[----:B------:R-:W-:Y:S01]  /*1d110*/  @!PT LDS RZ, [RZ] ;  /* 0x00000000fffff984 */ /* 0x000fe20000000800 */
[----:B------:R-:W-:Y:S01]  /*1d120*/  @!PT LDS RZ, [RZ] ;  /* 0x00000000fffff984 */ /* 0x000fe20000000800 */
[----:B------:R-:W-:Y:S02]  /*1d130*/  @!P0 LDGSTS.E.BYPASS.LTC128B.128 [R44+0xf000], desc[UR4][R8.64] ;  /* 0x0f000000082c8fae */ /* 0x000fe4000b981a04 */
[----:B------:R-:W-:Y:S02]  /*1d140*/  @!P0 IMAD.X R5, R17, 0x1, R5, P3 ;  /* 0x0000000111058824 */ /* 0x000fe400018e0605 */
        /* <DEDUP_REMOVED lines=26> */
[----:B------:R-:W-:Y:S04]  /*1d2f0*/  LDSM.16.M88.4 R128, [R206+0x2000] ;  /* 0x00200000ce80783b */ /* 0x000fe80000000200 */
[----:B------:R-:W-:Y:S04]  /*1d300*/  LDSM.16.M88.4 R120, [R206+0x2800] ;  /* 0x00280000ce78783b */ /* 0x000fe80000000200 */
[----:B------:R-:W-:Y:S04]  /*1d310*/  LDSM.16.M88.4 R112, [R206+0x3000] ;  /* 0x00300000ce70783b */ /* 0x000fe80000000200 */
[----:B-1----:R1:W3:Y:S04]  /*1d320*/  LDSM.16.M88.4 R16, [R204] ;  /* 0x00000000cc10783b */ /* 0x0022e80000000200 */
[----:B------:R-:W4:Y:S04]  /*1d330*/  LDSM.16.M88.4 R104, [R206+0x3800] ;  /* 0x00380000ce68783b */ /* 0x000f280000000200 */
[----:B------:R-:W5:Y:S04]  /*1d340*/  LDSM.16.M88.4 R96, [R206+0x4000] ;  /* 0x00400000ce60783b */ /* 0x000f680000000200 */
[----:B------:R-:W5:Y:S04]  /*1d350*/  LDSM.16.M88.4 R88, [R206+0x4800] ;  /* 0x00480000ce58783b */ /* 0x000f680000000200 */
[----:B------:R-:W5:Y:S04]  /*1d360*/  LDSM.16.M88.4 R80, [R206+0x5000] ;  /* 0x00500000ce50783b */ /* 0x000f680000000200 */
[----:B------:R-:W5:Y:S01]  /*1d370*/  LDSM.16.M88.4 R72, [R206+0x5800] ;  /* 0x00580000ce48783b */ /* 0x000f620000000200 */
[----:B-1----:R-:W-:-:S03]  /*1d380*/  IMAD.IADD R204, R204, 0x1, R205 ;  /* 0x00000001cccc7824 */ /* 0x002fc600078e02cd */
[----:B------:R-:W1:Y:S04]  /*1d390*/  LDSM.16.M88.4 R64, [R206+0x6000] ;  /* 0x00600000ce40783b */ /* 0x000e680000000200 */
[----:B------:R-:W1:Y:S04]  /*1d3a0*/  LDSM.16.M88.4 R56, [R206+0x6800] ;  /* 0x00680000ce38783b */ /* 0x000e680000000200 */
[----:B------:R-:W1:Y:S04]  /*1d3b0*/  LDSM.16.M88.4 R48, [R206+0x7000] ;  /* 0x00700000ce30783b */ /* 0x000e680000000200 */
[----:B------:R-:W1:Y:S04]  /*1d3c0*/  LDSM.16.M88.4 R36, [R206+0x7800] ;  /* 0x00780000ce24783b */ /* 0x000e680000000200 */
[----:B------:R-:W1:Y:S01]  /*1d3d0*/  LDSM.16.M88.4 R28, [R206+0x8000] ;  /* 0x00800000ce1c783b */ /* 0x000e620000000200 */
[C---:B---3--:R-:W-:Y:S03]  /*1d3e0*/  HMMA.16816.F32 R172, R16.reuse, R128, RZ ;  /* 0x0000008010ac723c */ /* 0x048fe600000018ff */
[----:B------:R-:W3:Y:S04]  /*1d3f0*/  LDSM.16.M88.4 R20, [R206+0x8800] ;  /* 0x00880000ce14783b */ /* 0x000ee80000000200 */
[----:B------:R-:W3:Y:S01]  /*1d400*/  LDSM.16.M88.4 R192, [R206+0x9000] ;  /* 0x00900000cec0783b */ /* 0x000ee20000000200 */
[C---:B------:R-:W-:Y:S03]  /*1d410*/  HMMA.16816.F32 R128, R16.reuse, R130, RZ ;  /* 0x000000821080723c */ /* 0x040fe600000018ff */
[----:B------:R-:W3:Y:S04]  /*1d420*/  LDSM.16.M88.4 R12, [R206+0x9800] ;  /* 0x00980000ce0c783b */ /* 0x000ee80000000200 */
[----:B------:R-:W-:Y:S01]  /*1d430*/  LDSM.16.M88.4 R204, [R204] ;  /* 0x00000000cccc783b */ /* 0x000fe20000000200 */
[C---:B------:R-:W-:Y:S03]  /*1d440*/  HMMA.16816.F32 R124, R16.reuse, R120, RZ ;  /* 0x00000078107c723c */ /* 0x040fe600000018ff */
[----:B--2---:R-:W2:Y:S04]  /*1d450*/  LDSM.16.M88.4 R4, [R200+0x2000] ;  /* 0x00200000c804783b */ /* 0x004ea80000000200 */
[----:B------:R-:W2:Y:S01]  /*1d460*/  LDSM.16.M88.4 R8, [R200+0x2800] ;  /* 0x00280000c808783b */ /* 0x000ea20000000200 */
[C---:B------:R-:W-:Y:S03]  /*1d470*/  HMMA.16816.F32 R120, R16.reuse, R122, RZ ;  /* 0x0000007a1078723c */ /* 0x040fe600000018ff */
[----:B------:R-:W2:Y:S04]  /*1d480*/  LDSM.16.M88.4 R184, [R200+0x3000] ;  /* 0x00300000c8b8783b */ /* 0x000ea80000000200 */
[----:B------:R-:W2:Y:S01]  /*1d490*/  LDSM.16.M88.4 R176, [R200+0x4000] ;  /* 0x00400000c8b0783b */ /* 0x000ea20000000200 */
[C---:B------:R-:W-:Y:S03]  /*1d4a0*/  HMMA.16816.F32 R116, R16.reuse, R112, RZ ;  /* 0x000000701074723c */ /* 0x040fe600000018ff */
[----:B------:R-:W2:Y:S04]  /*1d4b0*/  LDSM.16.M88.4 R180, [R200+0x3800] ;  /* 0x00380000c8b4783b */ /* 0x000ea80000000200 */
[----:B------:R-:W-:Y:S01]  /*1d4c0*/  LDSM.16.M88.4 R208, [R200+0x9800] ;  /* 0x00980000c8d0783b */ /* 0x000fe20000000200 */
[C---:B----4-:R-:W-:Y:S03]  /*1d4d0*/  HMMA.16816.F32 R108, R16.reuse, R104, RZ ;  /* 0x00000068106c723c */ /* 0x050fe600000018ff */
[----:B------:R-:W0:Y:S05]  /*1d4e0*/  LDGDEPBAR ;  /* 0x00000000000079af */ /* 0x000e2a0000000000 */
[C---:B-----5:R-:W-:Y:S08]  /*1d4f0*/  HMMA.16816.F32 R100, R16.reuse, R96, RZ ;  /* 0x000000601064723c */ /* 0x060ff000000018ff */
        /* <DEDUP_REMOVED lines=50> */
[----:B------:R-:W-:Y:S03]  /*1d820*/  LDSM.16.M88.4 R200, [R200+0x9000] ;  /* 0x00900000c8c8783b */ /* 0x000fe60000000200 */
[C---:B----4-:R-:W-:Y:S08]  /*1d830*/  HMMA.16816.F32 R68, R204.reuse, R184, R68 ;  /* 0x000000b8cc44723c */ /* 0x050ff00000001844 */
[C---:B------:R-:W-:Y:S01]  /*1d840*/  HMMA.16816.F32 R64, R204.reuse, R186, R64 ;  /* 0x000000bacc40723c */ /* 0x040fe20000001840 */
[----:B------:R-:W-:Y:S07]  /*1d850*/  LDSM.16.M88.4 R184, [R212] ;  /* 0x00000000d4b8783b */ /* 0x000fee0000000200 */
        /* <DEDUP_REMOVED lines=8> */
[----:B------:R1:W-:Y:S07]  /*1d8e0*/  LDSM.16.M88.4 R12, [R167] ;  /* 0x00000000a70c783b */ /* 0x0003ee0000000200 */
[C---:B--2---:R-:W-:Y:S08]  /*1d8f0*/  HMMA.16816.F32 R32, R204.reuse, R4, R32 ;  /* 0x00000004cc20723c */ /* 0x044ff00000001820 */
[C---:B------:R-:W-:Y:S01]  /*1d900*/  HMMA.16816.F32 R28, R204.reuse, R6, R28 ;  /* 0x00000006cc1c723c */ /* 0x040fe2000000181c */
[----:B------:R-:W2:Y:S07]  /*1d910*/  LDSM.16.M88.4 R4, [R3+0x9800] ;  /* 0x009800000304783b */ /* 0x000eae0000000200 */
[----:B------:R-:W-:Y:S01]  /*1d920*/  HMMA.16816.F32 R16, R204, R210, R16 ;  /* 0x000000d2cc10723c */ /* 0x000fe20000001810 */
[----:B-1----:R-:W-:-:S05]  /*1d930*/  IMAD.SHL.U32 R167, R45, 0x100, RZ ;  /* 0x000001002da77824 */ /* 0x002fca00078e00ff */
[----:B------:R-:W-:Y:S02]  /*1d940*/  LOP3.LUT R167, R167, R168, RZ, 0xfc, !PT ;  /* 0x000000a8a7a77212 */ /* 0x000fe400078efcff */
[----:B---3--:R-:W-:Y:S03]  /*1d950*/  HMMA.16816.F32 R24, R204, R8, R24 ;  /* 0x00000008cc18723c */ /* 0x008fe60000001818 */
[C---:B------:R-:W-:Y:S02]  /*1d960*/  IMAD.IADD R170, R167.reuse, 0x1, R235 ;  /* 0x00000001a7aa7824 */ /* 0x040fe400078e02eb */
[----:B------:R-:W-:-:S03]  /*1d970*/  VIADD R171, R167, 0xfffffef9 ;  /* 0xfffffef9a7ab7836 */ /* 0x000fc60000000000 */
[----:B------:R-:W-:Y:S01]  /*1d980*/  HMMA.16816.F32 R20, R204, R10, R20 ;  /* 0x0000000acc14723c */ /* 0x000fe20000001814 */
[----:B------:R-:W1:Y:S01]  /*1d990*/  LDSM.16.M88.4 R8, [R3+0x2000] ;  /* 0x002000000308783b */ /* 0x000e620000000200 */
[C---:B------:R-:W-:Y:S02]  /*1d9a0*/  ISETP.GE.AND P3, PT, R171.reuse, R247, PT ;  /* 0x000000f7ab00720c */ /* 0x040fe40003f66270 */
[C---:B------:R-:W-:Y:S02]  /*1d9b0*/  ISETP.GE.AND P5, PT, R171.reuse, R244, PT ;  /* 0x000000f4ab00720c */ /* 0x040fe40003fa6270 */
[----:B------:R-:W-:Y:S02]  /*1d9c0*/  ISETP.GE.AND P6, PT, R171, R245, PT ;  /* 0x000000f5ab00720c */ /* 0x000fe40003fc6270 */
[----:B----4-:R-:W-:Y:S01]  /*1d9d0*/  HMMA.16816.F32 R16, R184, R178, R16 ;  /* 0x000000b2b810723c */ /* 0x010fe20000001810 */
[----:B------:R-:W-:-:S07]  /*1d9e0*/  VIADD R178, R167, 0xfffffe01 ;  /* 0xfffffe01a7b27836 */ /* 0x000fce0000000000 */
[C---:B-----5:R-:W-:Y:S08]  /*1d9f0*/  HMMA.16816.F32 R172, R184.reuse, R180, R172 ;  /* 0x000000b4b8ac723c */ /* 0x060ff000000018ac */
[----:B------:R-:W-:Y:S01]  /*1da00*/  HMMA.16816.F32 R128, R184, R182, R128 ;  /* 0x000000b6b880723c */ /* 0x000fe20000001880 */
[----:B------:R-:W3:Y:S07]  /*1da10*/  LDSM.16.M88.4 R180, [R166+0x2800] ;  /* 0x00280000a6b4783b */ /* 0x000eee0000000200 */
[----:B--2---:R-:W-:Y:S01]  /*1da20*/  HMMA.16816.F32 R16, R12, R6, R16 ;  /* 0x000000060c10723c */ /* 0x004fe20000001810 */
[C---:B------:R-:W-:Y:S01]  /*1da30*/  IADD3 R6, PT, PT, R243.reuse, 0x107, -R170 ;  /* 0x00000107f3067810 */ /* 0x040fe20007ffe8aa */
[----:B------:R-:W-:-:S03]  /*1da40*/  VIADD R7, R243, 0x8 ;  /* 0x00000008f3077836 */ /* 0x000fc60000000000 */
[----:B------:R-:W-:Y:S02]  /*1da50*/  IABS R6, R6 ;  /* 0x0000000600067213 */ /* 0x000fe40000000000 */
[C---:B------:R-:W-:Y:S01]  /*1da60*/  IADD3 R179, PT, PT, R7.reuse, 0x1ff, -R170 ;  /* 0x000001ff07b37810 */ /* 0x040fe20007ffe8aa */
[----:B------:R-:W-:Y:S08]  /*1da70*/  HMMA.16816.F32 R196, R204, R200, R196 ;  /* 0x000000c8ccc4723c */ /* 0x000ff000000018c4 */
[----:B-1----:R-:W-:Y:S01]  /*1da80*/  HMMA.16816.F32 R172, R12, R8, R172 ;  /* 0x000000080cac723c */ /* 0x002fe200000018ac */
        /* <DEDUP_REMOVED lines=8> */
[----:B------:R-:W-:Y:S02]  /*1db10*/  I2FP.F32.S32 R8, R6 ;  /* 0x0000000600087245 */ /* 0x000fe40000201400 */
[----:B------:R-:W-:-:S02]  /*1db20*/  I2FP.F32.S32 R6, R9 ;  /* 0x0000000900067245 */ /* 0x000fc40000201400 */
[----:B------:R-:W-:Y:S01]  /*1db30*/  FSEL R17, R17, -INF , P3 ;  /* 0xff80000011117808 */ /* 0x000fe20001800000 */
[C---:B------:R-:W-:Y:S01]  /*1db40*/  FFMA.FTZ R19, -R242.reuse, R8, R19 ;  /* 0x00000008f2137223 */ /* 0x040fe20000010113 */
[----:B------:R-:W-:Y:S01]  /*1db50*/  VIADD R8, R167, 0xfffffe00 ;  /* 0xfffffe00a7087836 */ /* 0x000fe20000000000 */
[----:B------:R-:W-:Y:S01]  /*1db60*/  ISETP.GE.AND P3, PT, R171, R246, PT ;  /* 0x000000f6ab00720c */ /* 0x000fe20003f66270 */
[----:B------:R-:W-:Y:S01]  /*1db70*/  FFMA.FTZ R172, -R242, R6, R172 ;  /* 0x00000006f2ac7223 */ /* 0x000fe200000101ac */
[----:B------:R-:W-:Y:S01]  /*1db80*/  IADD3 R9, PT, PT, R7, 0x200, -R170 ;  /* 0x0000020007097810 */ /* 0x000fe20007ffe8aa */
[----:B---3--:R-:W-:Y:S01]  /*1db90*/  HMMA.16816.F32 R124, R184, R180, R124 ;  /* 0x000000b4b87c723c */ /* 0x008fe2000000187c */
[----:B------:R-:W-:Y:S02]  /*1dba0*/  FSEL R17, R17, -INF , !P5 ;  /* 0xff80000011117808 */ /* 0x000fe40006800000 */
[----:B------:R-:W-:Y:S02]  /*1dbb0*/  ISETP.GE.AND P5, PT, R8, R247, PT ;  /* 0x000000f70800720c */ /* 0x000fe40003fa6270 */
[----:B------:R-:W-:-:S02]  /*1dbc0*/  IABS R9, R9 ;  /* 0x0000000900097213 */ /* 0x000fc40000000000 */
[----:B------:R-:W-:Y:S01]  /*1dbd0*/  FSEL R6, R19, -INF , P3 ;  /* 0xff80000013067808 */ /* 0x000fe20001800000 */
[----:B------:R-:W-:Y:S01]  /*1dbe0*/  HMMA.16816.F32 R120, R184, R182, R120 ;  /* 0x000000b6b878723c */ /* 0x000fe20000001878 */
[----:B------:R-:W-:Y:S01]  /*1dbf0*/  FSEL R172, R172, -INF , P5 ;  /* 0xff800000acac7808 */ /* 0x000fe20002800000 */
[----:B------:R-:W-:Y:S01]  /*1dc00*/  IMAD.MOV.U32 R19, RZ, RZ, R9 ;  /* 0x000000ffff137224 */ /* 0x000fe200078e0009 */
[----:B------:R-:W-:Y:S01]  /*1dc10*/  FSEL R6, R6, -INF , !P6 ;  /* 0xff80000006067808 */ /* 0x000fe20007000000 */
[----:B------:R-:W-:Y:S01]  /*1dc20*/  VIADD R182, R167, 0xfffffe11 ;  /* 0xfffffe11a7b67836 */ /* 0x000fe20000000000 */
[C---:B------:R-:W-:Y:S02]  /*1dc30*/  ISETP.GE.AND P3, PT, R8.reuse, R244, PT ;  /* 0x000000f40800720c */ /* 0x040fe40003f66270 */
[C---:B------:R-:W-:Y:S01]  /*1dc40*/  ISETP.GE.AND P6, PT, R8.reuse, R245, PT ;  /* 0x000000f50800720c */ /* 0x040fe20003fc6270 */
[----:B------:R-:W-:Y:S01]  /*1dc50*/  HMMA.16816.F32 R192, R204, R202, R192 ;  /* 0x000000caccc0723c */ /* 0x000fe200000018c0 */
[----:B------:R-:W-:-:S02]  /*1dc60*/  ISETP.GE.AND P5, PT, R8, R246, PT ;  /* 0x000000f60800720c */ /* 0x000fc40003fa6270 */
[----:B------:R-:W1:Y:S01]  /*1dc70*/  LDSM.16.M88.4 R8, [R3+0x2800] ;  /* 0x002800000308783b */ /* 0x000e620000000200 */
[C-C-:B------:R-:W-:Y:S02]  /*1dc80*/  IADD3 R171, PT, PT, R243.reuse, 0x1ff, -R170.reuse ;  /* 0x000001fff3ab7810 */ /* 0x140fe40007ffe8aa */
[----:B------:R-:W-:Y:S02]  /*1dc90*/  I2FP.F32.S32 R19, R19 ;  /* 0x0000001300137245 */ /* 0x000fe40000201400 */
[----:B------:R-:W-:Y:S01]  /*1dca0*/  IABS R171, R171 ;  /* 0x000000ab00ab7213 */ /* 0x000fe20000000000 */
[----:B------:R-:W-:Y:S01]  /*1dcb0*/  HMMA.16816.F32 R188, R204, R208, R188 ;  /* 0x000000d0ccbc723c */ /* 0x000fe200000018bc */
[----:B------:R-:W-:Y:S01]  /*1dcc0*/  IADD3 R180, PT, PT, R243, 0x1ef, -R170 ;  /* 0x000001eff3b47810 */ /* 0x000fe20007ffe8aa */
[----:B------:R-:W-:Y:S01]  /*1dcd0*/  FFMA.FTZ R19, -R242, R19, R174 ;  /* 0x00000013f2137223 */ /* 0x000fe200000101ae */
[----:B------:R-:W-:Y:S02]  /*1dce0*/  I2FP.F32.S32 R171, R171 ;  /* 0x000000ab00ab7245 */ /* 0x000fe40000201400 */
[----:B------:R-:W-:-:S02]  /*1dcf0*/  IABS R180, R180 ;  /* 0x000000b400b47213 */ /* 0x000fc40000000000 */
[----:B------:R-:W-:Y:S01]  /*1dd00*/  FSEL R19, R19, -INF , P5 ;  /* 0xff80000013137808 */ /* 0x000fe20002800000 */
[----:B------:R-:W-:Y:S01]  /*1dd10*/  FFMA.FTZ R174, -R242, R171, R173 ;  /* 0x000000abf2ae7223 */ /* 0x000fe200000101ad */
[----:B------:R-:W-:Y:S02]  /*1dd20*/  IADD3 R173, PT, PT, R243, 0x1f8, -R170 ;  /* 0x000001f8f3ad7810 */ /* 0x000fe40007ffe8aa */
[----:B------:R-:W-:Y:S02]  /*1dd30*/  FSEL R171, R172, -INF , !P3 ;  /* 0xff800000acab7808 */ /* 0x000fe40005800000 */
[----:B------:R-:W-:Y:S02]  /*1dd40*/  IABS R172, R179 ;  /* 0x000000b300ac7213 */ /* 0x000fe40000000000 */
[----:B------:R-:W-:Y:S02]  /*1dd50*/  IABS R173, R173 ;  /* 0x000000ad00ad7213 */ /* 0x000fe40000000000 */
[----:B------:R-:W-:-:S02]  /*1dd60*/  I2FP.F32.S32 R172, R172 ;  /* 0x000000ac00ac7245 */ /* 0x000fc40000201400 */
[----:B------:R-:W-:Y:S01]  /*1dd70*/  I2FP.F32.S32 R173, R173 ;  /* 0x000000ad00ad7245 */ /* 0x000fe20000201400 */
[----:B------:R-:W-:Y:S01]  /*1dd80*/  HMMA.16816.F32 R188, R184, R176, R188 ;  /* 0x000000b0b8bc723c */ /* 0x000fe200000018bc */
[----:B------:R-:W-:Y:S01]  /*1dd90*/  ISETP.GE.AND P3, PT, R178, R247, PT ;  /* 0x000000f7b200720c */ /* 0x000fe20003f66270 */
[C---:B------:R-:W-:Y:S01]  /*1dda0*/  FFMA.FTZ R172, -R242.reuse, R172, R175 ;  /* 0x000000acf2ac7223 */ /* 0x040fe200000101af */
[----:B------:R-:W-:Y:S01]  /*1ddb0*/  FSEL R19, R19, -INF , !P6 ;  /* 0xff80000013137808 */ /* 0x000fe20007000000 */
[----:B------:R-:W-:Y:S01]  /*1ddc0*/  FFMA.FTZ R175, -R242, R173, R128 ;  /* 0x000000adf2af7223 */ /* 0x000fe20000010180 */
[----:B------:R-:W-:Y:S02]  /*1ddd0*/  IADD3 R128, PT, PT, R7, 0x1f8, -R170 ;  /* 0x000001f807807810 */ /* 0x000fe40007ffe8aa */
[----:B------:R-:W-:Y:S02]  /*1dde0*/  FSEL R174, R174, -INF , P3 ;  /* 0xff800000aeae7808 */ /* 0x000fe40001800000 */
[----:B------:R-:W-:-:S02]  /*1ddf0*/  ISETP.GE.AND P5, PT, R178, R244, PT ;  /* 0x000000f4b200720c */ /* 0x000fc40003fa6270 */
[C---:B------:R-:W-:Y:S02]  /*1de00*/  ISETP.GE.AND P6, PT, R178.reuse, R245, PT ;  /* 0x000000f5b200720c */ /* 0x040fe40003fc6270 */
[----:B------:R-:W-:Y:S01]  /*1de10*/  ISETP.GE.AND P3, PT, R178, R246, PT ;  /* 0x000000f6b200720c */ /* 0x000fe20003f66270 */
[----:B------:R-:W-:Y:S01]  /*1de20*/  VIADD R178, R167, 0xfffffe08 ;  /* 0xfffffe08a7b27836 */ /* 0x000fe20000000000 */
[----:B------:R-:W-:Y:S01]  /*1de30*/  IABS R128, R128 ;  /* 0x0000008000807213 */ /* 0x000fe20000000000 */
[----:B-1----:R-:W-:Y:S01]  /*1de40*/  HMMA.16816.F32 R124, R12, R8, R124 ;  /* 0x000000080c7c723c */ /* 0x002fe2000000187c */
[----:B------:R-:W-:Y:S02]  /*1de50*/  IADD3 R179, PT, PT, R243, 0x1f7, -R170 ;  /* 0x000001f7f3b37810 */ /* 0x000fe40007ffe8aa */
[----:B------:R-:W-:Y:S02]  /*1de60*/  FSEL R173, R174, -INF , !P5 ;  /* 0xff800000aead7808 */ /* 0x000fe40006800000 */
[----:B------:R-:W-:-:S02]  /*1de70*/  I2FP.F32.S32 R128, R128 ;  /* 0x0000008000807245 */ /* 0x000fc40000201400 */
[----:B------:R-:W-:Y:S01]  /*1de80*/  IABS R174, R179 ;  /* 0x000000b300ae7213 */ /* 0x000fe20000000000 */
[C---:B------:R-:W-:Y:S01]  /*1de90*/  HMMA.16816.F32 R120, R12.reuse, R10, R120 ;  /* 0x0000000a0c78723c */ /* 0x040fe20000001878 */
[----:B------:R-:W-:Y:S01]  /*1dea0*/  ISETP.GE.AND P5, PT, R178, R247, PT ;  /* 0x000000f7b200720c */ /* 0x000fe20003fa6270 */
[----:B------:R-:W-:Y:S01]  /*1deb0*/  FFMA.FTZ R130, -R242, R128, R130 ;  /* 0x00000080f2827223 */ /* 0x000fe20000010182 */
[----:B------:R-:W-:Y:S01]  /*1dec0*/  IADD3 R9, PT, PT, R7, 0x1f7, -R170 ;  /* 0x000001f707097810 */ /* 0x000fe20007ffe8aa */
[----:B------:R-:W-:Y:S01]  /*1ded0*/  VIADD R128, R167, 0xfffffe09 ;  /* 0xfffffe09a7807836 */ /* 0x000fe20000000000 */
[----:B------:R-:W-:Y:S02]  /*1dee0*/  FSEL R172, R172, -INF , P3 ;  /* 0xff800000acac7808 */ /* 0x000fe40001800000 */
[----:B------:R-:W-:Y:S01]  /*1def0*/  I2FP.F32.S32 R174, R174 ;  /* 0x000000ae00ae7245 */ /* 0x000fe20000201400 */
[----:B------:R-:W-:Y:S01]  /*1df00*/  HMMA.16816.F32 R188, R12, R4, R188 ;  /* 0x000000040cbc723c */ /* 0x000fe200000018bc */
[----:B------:R-:W-:-:S02]  /*1df10*/  ISETP.GE.AND P3, PT, R178, R244, PT ;  /* 0x000000f4b200720c */ /* 0x000fc40003f66270 */
[----:B------:R-:W-:Y:S01]  /*1df20*/  FSEL R175, R175, -INF , P5 ;  /* 0xff800000afaf7808 */ /* 0x000fe20002800000 */
[----:B------:R-:W-:Y:S01]  /*1df30*/  FFMA.FTZ R129, -R242, R174, R129 ;  /* 0x000000aef2817223 */ /* 0x000fe20000010181 */
[----:B------:R-:W-:Y:S02]  /*1df40*/  ISETP.GE.AND P5, PT, R178, R246, PT ;  /* 0x000000f6b200720c */ /* 0x000fe40003fa6270 */
[----:B------:R-:W-:Y:S02]  /*1df50*/  IABS R9, R9 ;  /* 0x0000000900097213 */ /* 0x000fe40000000000 */
[----:B------:R-:W-:Y:S02]  /*1df60*/  FSEL R172, R172, -INF , !P6 ;  /* 0xff800000acac7808 */ /* 0x000fe40007000000 */
[----:B------:R-:W-:Y:S02]  /*1df70*/  FSEL R175, R175, -INF , !P3 ;  /* 0xff800000afaf7808 */ /* 0x000fe40005800000 */
[----:B------:R-:W-:-:S02]  /*1df80*/  ISETP.GE.AND P6, PT, R178, R245, PT ;  /* 0x000000f5b200720c */ /* 0x000fc40003fc6270 */
[----:B------:R-:W-:Y:S02]  /*1df90*/  ISETP.GE.AND P3, PT, R128, R247, PT ;  /* 0x000000f78000720c */ /* 0x000fe40003f66270 */
[----:B------:R-:W-:Y:S02]  /*1dfa0*/  FSEL R130, R130, -INF , P5 ;  /* 0xff80000082827808 */ /* 0x000fe40002800000 */
[----:B------:R-:W-:Y:S02]  /*1dfb0*/  I2FP.F32.S32 R9, R9 ;  /* 0x0000000900097245 */ /* 0x000fe40000201400 */
[----:B------:R-:W-:Y:S02]  /*1dfc0*/  IADD3 R8, PT, PT, R243, 0x1f0, -R170 ;  /* 0x000001f0f3087810 */ /* 0x000fe40007ffe8aa */
[----:B------:R-:W-:Y:S01]  /*1dfd0*/  FSEL R174, R130, -INF , !P6 ;  /* 0xff80000082ae7808 */ /* 0x000fe20007000000 */
[----:B------:R-:W-:Y:S01]  /*1dfe0*/  FFMA.FTZ R9, -R242, R9, R131 ;  /* 0x00000009f2097223 */ /* 0x000fe20000010183 */
[----:B------:R-:W-:-:S02]  /*1dff0*/  FSEL R178, R129, -INF , P3 ;  /* 0xff80000081b27808 */ /* 0x000fc40001800000 */
[----:B------:R-:W-:Y:S02]  /*1e000*/  IABS R8, R8 ;  /* 0x0000000800087213 */ /* 0x000fe40000000000 */
[C---:B------:R-:W-:Y:S02]  /*1e010*/  ISETP.GE.AND P5, PT, R128.reuse, R244, PT ;  /* 0x000000f48000720c */ /* 0x040fe40003fa6270 */
[C---:B------:R-:W-:Y:S02]  /*1e020*/  ISETP.GE.AND P6, PT, R128.reuse, R245, PT ;  /* 0x000000f58000720c */ /* 0x040fe40003fc6270 */
[----:B------:R-:W-:Y:S02]  /*1e030*/  ISETP.GE.AND P3, PT, R128, R246, PT ;  /* 0x000000f68000720c */ /* 0x000fe40003f66270 */
[----:B------:R-:W1:Y:S01]  /*1e040*/  LDSM.16.M88.4 R128, [R166+0x3000] ;  /* 0x00300000a680783b */ /* 0x000e620000000200 */
[----:B------:R-:W-:Y:S02]  /*1e050*/  I2FP.F32.S32 R8, R8 ;  /* 0x0000000800087245 */ /* 0x000fe40000201400 */
[----:B------:R-:W-:-:S02]  /*1e060*/  IADD3 R179, PT, PT, R7, 0x1f0, -R170 ;  /* 0x000001f007b37810 */ /* 0x000fc40007ffe8aa */
[----:B------:R-:W-:Y:S01]  /*1e070*/  FSEL R178, R178, -INF , !P5 ;  /* 0xff800000b2b27808 */ /* 0x000fe20006800000 */
[----:B------:R-:W-:Y:S01]  /*1e080*/  FFMA.FTZ R181, -R242, R8, R124 ;  /* 0x00000008f2b57223 */ /* 0x000fe2000001017c */
[----:B------:R-:W-:Y:S01]  /*1e090*/  VIADD R8, R167, 0xfffffe10 ;  /* 0xfffffe10a7087836 */ /* 0x000fe20000000000 */
[----:B------:R-:W-:Y:S02]  /*1e0a0*/  FSEL R9, R9, -INF , P3 ;  /* 0xff80000009097808 */ /* 0x000fe40001800000 */
[----:B------:R-:W-:Y:S02]  /*1e0b0*/  IABS R179, R179 ;  /* 0x000000b300b37213 */ /* 0x000fe40000000000 */
[----:B------:R-:W-:Y:S02]  /*1e0c0*/  ISETP.GE.AND P5, PT, R8, R247, PT ;  /* 0x000000f70800720c */ /* 0x000fe40003fa6270 */
[----:B------:R-:W-:Y:S02]  /*1e0d0*/  I2FP.F32.S32 R180, R180 ;  /* 0x000000b400b47245 */ /* 0x000fe40000201400 */
[----:B------:R-:W-:-:S02]  /*1e0e0*/  FSEL R124, R9, -INF , !P6 ;  /* 0xff800000097c7808 */ /* 0x000fc40007000000 */
[----:B------:R-:W-:Y:S01]  /*1e0f0*/  FSEL R181, R181, -INF , P5 ;  /* 0xff800000b5b57808 */ /* 0x000fe20002800000 */
[----:B------:R-:W-:Y:S01]  /*1e100*/  FFMA.FTZ R183, -R242, R180, R125 ;  /* 0x000000b4f2b77223 */ /* 0x000fe2000001017d */
[C---:B------:R-:W-:Y:S02]  /*1e110*/  ISETP.GE.AND P3, PT, R8.reuse, R244, PT ;  /* 0x000000f40800720c */ /* 0x040fe40003f66270 */
[C---:B------:R-:W-:Y:S02]  /*1e120*/  ISETP.GE.AND P6, PT, R8.reuse, R245, PT ;  /* 0x000000f50800720c */ /* 0x040fe40003fc6270 */
[----:B------:R-:W-:Y:S02]  /*1e130*/  ISETP.GE.AND P5, PT, R8, R246, PT ;  /* 0x000000f60800720c */ /* 0x000fe40003fa6270 */
[----:B------:R-:W-:Y:S01]  /*1e140*/  I2FP.F32.S32 R179, R179 ;  /* 0x000000b300b37245 */ /* 0x000fe20000201400 */
[----:B------:R-:W2:Y:S01]  /*1e150*/  LDSM.16.M88.4 R8, [R3+0x3000] ;  /* 0x003000000308783b */ /* 0x000ea20000000200 */
[----:B------:R-:W-:-:S02]  /*1e160*/  IADD3 R125, PT, PT, R7, 0x1ef, -R170 ;  /* 0x000001ef077d7810 */ /* 0x000fc40007ffe8aa */
[----:B------:R-:W-:Y:S01]  /*1e170*/  IADD3 R180, PT, PT, R243, 0x1e8, -R170 ;  /* 0x000001e8f3b47810 */ /* 0x000fe20007ffe8aa */
[----:B------:R-:W-:Y:S01]  /*1e180*/  FFMA.FTZ R179, -R242, R179, R126 ;  /* 0x000000b3f2b37223 */ /* 0x000fe2000001017e */
[----:B------:R-:W-:Y:S02]  /*1e190*/  FSEL R126, R181, -INF , !P3 ;  /* 0xff800000b57e7808 */ /* 0x000fe40005800000 */
[----:B------:R-:W-:Y:S02]  /*1e1a0*/  IABS R181, R125 ;  /* 0x0000007d00b57213 */ /* 0x000fe40000000000 */
[----:B------:R-:W-:Y:S02]  /*1e1b0*/  FSEL R125, R179, -INF , P5 ;  /* 0xff800000b37d7808 */ /* 0x000fe40002800000 */
[----:B------:R-:W-:Y:S01]  /*1e1c0*/  IABS R180, R180 ;  /* 0x000000b400b47213 */ /* 0x000fe20000000000 */
[----:B------:R-:W-:Y:S01]  /*1e1d0*/  IMAD.MOV.U32 R179, RZ, RZ, R181 ;  /* 0x000000ffffb37224 */ /* 0x000fe200078e00b5 */
[----:B-1----:R-:W-:Y:S01]  /*1e1e0*/  HMMA.16816.F32 R116, R184, R128, R116 ;  /* 0x00000080b874723c */ /* 0x002fe20000001874 */
[----:B------:R-:W-:-:S02]  /*1e1f0*/  ISETP.GE.AND P3, PT, R182, R247, PT ;  /* 0x000000f7b600720c */ /* 0x000fc40003f66270 */
[----:B------:R-:W-:Y:S02]  /*1e200*/  I2FP.F32.S32 R180, R180 ;  /* 0x000000b400b47245 */ /* 0x000fe40000201400 */
[----:B------:R-:W-:Y:S02]  /*1e210*/  I2FP.F32.S32 R179, R179 ;  /* 0x000000b300b37245 */ /* 0x000fe40000201400 */
[----:B------:R-:W-:Y:S01]  /*1e220*/  ISETP.GE.AND P5, PT, R182, R244, PT ;  /* 0x000000f4b600720c */ /* 0x000fe20003fa6270 */
[----:B------:R-:W-:Y:S01]  /*1e230*/  HMMA.16816.F32 R112, R184, R130, R112 ;  /* 0x00000082b870723c */ /* 0x000fe20000001870 */
[----:B------:R-:W-:Y:S01]  /*1e240*/  FSEL R181, R183, -INF , P3 ;  /* 0xff800000b7b57808 */ /* 0x000fe20001800000 */
[C---:B------:R-:W-:Y:S01]  /*1e250*/  FFMA.FTZ R127, -R242.reuse, R179, R127 ;  /* 0x000000b3f27f7223 */ /* 0x040fe2000001017f */
[----:B------:R-:W-:Y:S01]  /*1e260*/  FFMA.FTZ R179, -R242, R180, R120 ;  /* 0x000000b4f2b37223 */ /* 0x000fe20000010178 */
[--C-:B------:R-:W-:Y:S01]  /*1e270*/  IADD3 R120, PT, PT, R7, 0x1e8, -R170.reuse ;  /* 0x000001e807787810 */ /* 0x100fe20007ffe8aa */
[----:B------:R-:W-:Y:S01]  /*1e280*/  VIADD R180, R167, 0xfffffe18 ;  /* 0xfffffe18a7b47836 */ /* 0x000fe20000000000 */
[----:B------:R-:W-:-:S02]  /*1e290*/  IADD3 R129, PT, PT, R243, 0x1e7, -R170 ;  /* 0x000001e7f3817810 */ /* 0x000fc40007ffe8aa */
[----:B------:R-:W-:Y:S02]  /*1e2a0*/  IABS R120, R120 ;  /* 0x0000007800787213 */ /* 0x000fe40000000000 */
[----:B------:R-:W-:Y:S02]  /*1e2b0*/  FSEL R128, R181, -INF , !P5 ;  /* 0xff800000b5807808 */ /* 0x000fe40006800000 */
[----:B------:R-:W-:Y:S02]  /*1e2c0*/  I2FP.F32.S32 R120, R120 ;  /* 0x0000007800787245 */ /* 0x000fe40000201400 */
[----:B------:R-:W-:Y:S02]  /*1e2d0*/  IABS R129, R129 ;  /* 0x0000008100817213 */ /* 0x000fe40000000000 */
[----:B------:R-:W-:Y:S01]  /*1e2e0*/  ISETP.GE.AND P5, PT, R180, R247, PT ;  /* 0x000000f7b400720c */ /* 0x000fe20003fa6270 */
[----:B------:R-:W-:Y:S01]  /*1e2f0*/  FFMA.FTZ R120, -R242, R120, R122 ;  /* 0x00000078f2787223 */ /* 0x000fe2000001017a */
[----:B------:R-:W-:Y:S01]  /*1e300*/  IADD3 R122, PT, PT, R7, 0x1e7, -R170 ;  /* 0x000001e7077a7810 */ /* 0x000fe20007ffe8aa */
[----:B--2---:R-:W-:Y:S01]  /*1e310*/  HMMA.16816.F32 R116, R12, R8, R116 ;  /* 0x000000080c74723c */ /* 0x004fe20000001874 */
[----:B------:R-:W-:-:S02]  /*1e320*/  I2FP.F32.S32 R129, R129 ;  /* 0x0000008100817245 */ /* 0x000fc40000201400 */
[----:B------:R-:W-:Y:S02]  /*1e330*/  FSEL R179, R179, -INF , P5 ;  /* 0xff800000b3b37808 */ /* 0x000fe40002800000 */
[-C--:B------:R-:W-:Y:S01]  /*1e340*/  ISETP.GE.AND P3, PT, R182, R246.reuse, PT ;  /* 0x000000f6b600720c */ /* 0x080fe20003f66270 */
[----:B------:R-:W-:Y:S01]  /*1e350*/  FFMA.FTZ R9, -R242, R129, R121 ;  /* 0x00000081f2097223 */ /* 0x000fe20000010179 */
[----:B------:R-:W-:Y:S01]  /*1e360*/  ISETP.GE.AND P5, PT, R180, R246, PT ;  /* 0x000000f6b400720c */ /* 0x000fe20003fa6270 */
[----:B------:R-:W-:Y:S01]  /*1e370*/  VIADD R121, R167, 0xfffffe19 ;  /* 0xfffffe19a7797836 */ /* 0x000fe20000000000 */
[----:B------:R-:W-:Y:S01]  /*1e380*/  IABS R122, R122 ;  /* 0x0000007a007a7213 */ /* 0x000fe20000000000 */
[----:B------:R-:W-:Y:S01]  /*1e390*/  HMMA.16816.F32 R112, R12, R10, R112 ;  /* 0x0000000a0c70723c */ /* 0x000fe20000001870 */
[----:B------:R-:W-:Y:S02]  /*1e3a0*/  FSEL R125, R125, -INF , !P6 ;  /* 0xff8000007d7d7808 */ /* 0x000fe40007000000 */
[----:B------:R-:W-:-:S02]  /*1e3b0*/  FSEL R127, R127, -INF , P3 ;  /* 0xff8000007f7f7808 */ /* 0x000fc40001800000 */
[----:B------:R-:W-:Y:S02]  /*1e3c0*/  IADD3 R8, PT, PT, R243, 0x1e0, -R170 ;  /* 0x000001e0f3087810 */ /* 0x000fe40007ffe8aa */
[----:B------:R-:W-:Y:S01]  /*1e3d0*/  FSEL R129, R120, -INF , P5 ;  /* 0xff80000078817808 */ /* 0x000fe20002800000 */
[----:B------:R-:W-:Y:S01]  /*1e3e0*/  IMAD.MOV.U32 R120, RZ, RZ, R122 ;  /* 0x000000ffff787224 */ /* 0x000fe200078e007a */
[----:B------:R-:W-:Y:S01]  /*1e3f0*/  ISETP.GE.AND P6, PT, R182, R245, PT ;  /* 0x000000f5b600720c */ /* 0x000fe20003fc6270 */
[----:B------:R-:W-:Y:S01]  /*1e400*/  VIADD R182, R167, 0xfffffe21 ;  /* 0xfffffe21a7b67836 */ /* 0x000fe20000000000 */
[----:B------:R-:W-:Y:S02]  /*1e410*/  ISETP.GE.AND P3, PT, R180, R244, PT ;  /* 0x000000f4b400720c */ /* 0x000fe40003f66270 */
[----:B------:R-:W-:Y:S02]  /*1e420*/  IABS R8, R8 ;  /* 0x0000000800087213 */ /* 0x000fe40000000000 */
[----:B------:R-:W-:-:S02]  /*1e430*/  FSEL R127, R127, -INF , !P6 ;  /* 0xff8000007f7f7808 */ /* 0x000fc40007000000 */
[----:B------:R-:W-:Y:S02]  /*1e440*/  FSEL R179, R179, -INF , !P3 ;  /* 0xff800000b3b37808 */ /* 0x000fe40005800000 */
[----:B------:R-:W-:Y:S02]  /*1e450*/  ISETP.GE.AND P6, PT, R180, R245, PT ;  /* 0x000000f5b400720c */ /* 0x000fe40003fc6270 */
[----:B------:R-:W-:Y:S02]  /*1e460*/  ISETP.GE.AND P3, PT, R121, R247, PT ;  /* 0x000000f77900720c */ /* 0x000fe40003f66270 */
[----:B------:R-:W-:Y:S02]  /*1e470*/  I2FP.F32.S32 R120, R120 ;  /* 0x0000007800787245 */ /* 0x000fe40000201400 */
[----:B------:R-:W-:Y:S02]  /*1e480*/  I2FP.F32.S32 R8, R8 ;  /* 0x0000000800087245 */ /* 0x000fe40000201400 */
[----:B------:R-:W-:Y:S01]  /*1e490*/  FSEL R129, R129, -INF , !P6 ;  /* 0xff80000081817808 */ /* 0x000fe20007000000 */
[C---:B------:R-:W-:Y:S01]  /*1e4a0*/  FFMA.FTZ R131, -R242.reuse, R120, R123 ;  /* 0x00000078f2837223 */ /* 0x040fe2000001017b */
[----:B------:R-:W-:Y:S01]  /*1e4b0*/  FSEL R9, R9, -INF , P3 ;  /* 0xff80000009097808 */ /* 0x000fe20001800000 */
[----:B------:R-:W-:Y:S01]  /*1e4c0*/  FFMA.FTZ R181, -R242, R8, R116 ;  /* 0x00000008f2b57223 */ /* 0x000fe20000010174 */
[----:B------:R-:W-:Y:S01]  /*1e4d0*/  ISETP.GE.AND P5, PT, R121, R244, PT ;  /* 0x000000f47900720c */ /* 0x000fe20003fa6270 */
[----:B------:R-:W-:Y:S01]  /*1e4e0*/  VIADD R8, R167, 0xfffffe20 ;  /* 0xfffffe20a7087836 */ /* 0x000fe20000000000 */
[----:B------:R-:W-:-:S02]  /*1e4f0*/  ISETP.GE.AND P6, PT, R121, R245, PT ;  /* 0x000000f57900720c */ /* 0x000fc40003fc6270 */
[----:B------:R-:W-:Y:S02]  /*1e500*/  ISETP.GE.AND P3, PT, R121, R246, PT ;  /* 0x000000f67900720c */ /* 0x000fe40003f66270 */
[----:B------:R-:W1:Y:S01]  /*1e510*/  LDSM.16.M88.4 R120, [R166+0x3800] ;  /* 0x00380000a678783b */ /* 0x000e620000000200 */
[--C-:B------:R-:W-:Y:S02]  /*1e520*/  IADD3 R116, PT, PT, R7, 0x1e0, -R170.reuse ;  /* 0x000001e007747810 */ /* 0x100fe40007ffe8aa */
[----:B------:R-:W-:Y:S02]  /*1e530*/  IADD3 R180, PT, PT, R243, 0x1df, -R170 ;  /* 0x000001dff3b47810 */ /* 0x000fe40007ffe8aa */
[----:B------:R-:W-:Y:S02]  /*1e540*/  FSEL R130, R9, -INF , !P5 ;  /* 0xff80000009827808 */ /* 0x000fe40006800000 */
[----:B------:R-:W-:Y:S02]  /*1e550*/  IABS R9, R116 ;  /* 0x0000007400097213 */ /* 0x000fe40000000000 */
[----:B------:R-:W-:-:S02]  /*1e560*/  IABS R180, R180 ;  /* 0x000000b400b47213 */ /* 0x000fc40000000000 */
[----:B------:R-:W-:Y:S01]  /*1e570*/  FSEL R116, R131, -INF , P3 ;  /* 0xff80000083747808 */ /* 0x000fe20001800000 */
[----:B------:R-:W-:Y:S01]  /*1e580*/  IMAD.MOV.U32 R131, RZ, RZ, R9 ;  /* 0x000000ffff837224 */ /* 0x000fe200078e0009 */
[----:B------:R-:W-:Y:S02]  /*1e590*/  I2FP.F32.S32 R180, R180 ;  /* 0x000000b400b47245 */ /* 0x000fe40000201400 */
[----:B------:R-:W-:Y:S02]  /*1e5a0*/  ISETP.GE.AND P5, PT, R8, R247, PT ;  /* 0x000000f70800720c */ /* 0x000fe40003fa6270 */
[----:B------:R-:W-:Y:S01]  /*1e5b0*/  I2FP.F32.S32 R131, R131 ;  /* 0x0000008300837245 */ /* 0x000fe20000201400 */
[----:B------:R-:W-:Y:S01]  /*1e5c0*/  FFMA.FTZ R183, -R242, R180, R117 ;  /* 0x000000b4f2b77223 */ /* 0x000fe20000010175 */
[----:B------:R-:W-:Y:S02]  /*1e5d0*/  ISETP.GE.AND P3, PT, R8, R244, PT ;  /* 0x000000f40800720c */ /* 0x000fe40003f66270 */
[----:B------:R-:W-:Y:S01]  /*1e5e0*/  FSEL R116, R116, -INF , !P6 ;  /* 0xff80000074747808 */ /* 0x000fe20007000000 */
[----:B------:R-:W-:Y:S01]  /*1e5f0*/  FFMA.FTZ R131, -R242, R131, R118 ;  /* 0x00000083f2837223 */ /* 0x000fe20000010176 */
[----:B------:R-:W-:-:S02]  /*1e600*/  FSEL R181, R181, -INF , P5 ;  /* 0xff800000b5b57808 */ /* 0x000fc40002800000 */
[C---:B------:R-:W-:Y:S02]  /*1e610*/  ISETP.GE.AND P6, PT, R8.reuse, R245, PT ;  /* 0x000000f50800720c */ /* 0x040fe40003fc6270 */
[----:B------:R-:W-:Y:S02]  /*1e620*/  ISETP.GE.AND P5, PT, R8, R246, PT ;  /* 0x000000f60800720c */ /* 0x000fe40003fa6270 */
[--C-:B------:R-:W-:Y:S01]  /*1e630*/  IADD3 R117, PT, PT, R7, 0x1df, -R170.reuse ;  /* 0x000001df07757810 */ /* 0x100fe20007ffe8aa */
[----:B------:R-:W2:Y:S01]  /*1e640*/  LDSM.16.M88.4 R8, [R3+0x3800] ;  /* 0x003800000308783b */ /* 0x000ea20000000200 */
[----:B------:R-:W-:Y:S02]  /*1e650*/  FSEL R118, R181, -INF , !P3 ;  /* 0xff800000b5767808 */ /* 0x000fe40005800000 */
[----:B------:R-:W-:Y:S02]  /*1e660*/  IABS R181, R117 ;  /* 0x0000007500b57213 */ /* 0x000fe40000000000 */
[----:B------:R-:W-:-:S02]  /*1e670*/  IADD3 R180, PT, PT, R243, 0x1d8, -R170 ;  /* 0x000001d8f3b47810 */ /* 0x000fc40007ffe8aa */
[----:B------:R-:W-:Y:S01]  /*1e680*/  FSEL R117, R131, -INF , P5 ;  /* 0xff80000083757808 */ /* 0x000fe20002800000 */
[----:B------:R-:W-:Y:S01]  /*1e690*/  IMAD.MOV.U32 R131, RZ, RZ, R181 ;  /* 0x000000ffff837224 */ /* 0x000fe200078e00b5 */
[----:B------:R-:W-:Y:S01]  /*1e6a0*/  IABS R180, R180 ;  /* 0x000000b400b47213 */ /* 0x000fe20000000000 */
[C---:B-1----:R-:W-:Y:S01]  /*1e6b0*/  HMMA.16816.F32 R108, R184.reuse, R120, R108 ;  /* 0x00000078b86c723c */ /* 0x042fe2000000186c */
[C---:B------:R-:W-:Y:S02]  /*1e6c0*/  ISETP.GE.AND P3, PT, R182.reuse, R247, PT ;  /* 0x000000f7b600720c */ /* 0x040fe40003f66270 */
[----:B------:R-:W-:Y:S02]  /*1e6d0*/  I2FP.F32.S32 R131, R131 ;  /* 0x0000008300837245 */ /* 0x000fe40000201400 */
[----:B------:R-:W-:Y:S02]  /*1e6e0*/  I2FP.F32.S32 R180, R180 ;  /* 0x000000b400b47245 */ /* 0x000fe40000201400 */
[----:B------:R-:W-:Y:S01]  /*1e6f0*/  ISETP.GE.AND P5, PT, R182, R244, PT ;  /* 0x000000f4b600720c */ /* 0x000fe20003fa6270 */
[C---:B------:R-:W-:Y:S01]  /*1e700*/  FFMA.FTZ R119, -R242.reuse, R131, R119 ;  /* 0x00000083f2777223 */ /* 0x040fe20000010177 */
[----:B------:R-:W-:Y:S01]  /*1e710*/  FSEL R181, R183, -INF , P3 ;  /* 0xff800000b7b57808 */ /* 0x000fe20001800000 */
[----:B------:R-:W-:Y:S01]  /*1e720*/  FFMA.FTZ R131, -R242, R180, R112 ;  /* 0x000000b4f2837223 */ /* 0x000fe20000010170 */
[--C-:B------:R-:W-:Y:S01]  /*1e730*/  IADD3 R112, PT, PT, R7, 0x1d8, -R170.reuse ;  /* 0x000001d807707810 */ /* 0x100fe20007ffe8aa */
[----:B------:R-:W-:Y:S01]  /*1e740*/  VIADD R180, R167, 0xfffffe28 ;  /* 0xfffffe28a7b47836 */ /* 0x000fe20000000000 */
[----:B------:R-:W-:Y:S01]  /*1e750*/  IADD3 R121, PT, PT, R243, 0x1d7, -R170 ;  /* 0x000001d7f3797810 */ /* 0x000fe20007ffe8aa */
[----:B------:R-:W-:Y:S01]  /*1e760*/  HMMA.16816.F32 R104, R184, R122, R104 ;  /* 0x0000007ab868723c */ /* 0x000fe20000001868 */
[----:B------:R-:W-:-:S02]  /*1e770*/  IABS R112, R112 ;  /* 0x0000007000707213 */ /* 0x000fc40000000000 */
[----:B------:R-:W-:Y:S02]  /*1e780*/  FSEL R120, R181, -INF , !P5 ;  /* 0xff800000b5787808 */ /* 0x000fe40006800000 */
[----:B------:R-:W-:Y:S02]  /*1e790*/  I2FP.F32.S32 R112, R112 ;  /* 0x0000007000707245 */ /* 0x000fe40000201400 */
[----:B------:R-:W-:Y:S02]  /*1e7a0*/  IABS R121, R121 ;  /* 0x0000007900797213 */ /* 0x000fe40000000000 */
[----:B------:R-:W-:Y:S01]  /*1e7b0*/  ISETP.GE.AND P5, PT, R180, R247, PT ;  /* 0x000000f7b400720c */ /* 0x000fe20003fa6270 */
[----:B------:R-:W-:Y:S01]  /*1e7c0*/  FFMA.FTZ R112, -R242, R112, R114 ;  /* 0x00000070f2707223 */ /* 0x000fe20000010172 */
[----:B------:R-:W-:Y:S02]  /*1e7d0*/  IADD3 R114, PT, PT, R7, 0x1d7, -R170 ;  /* 0x000001d707727810 */ /* 0x000fe40007ffe8aa */
[----:B------:R-:W-:-:S02]  /*1e7e0*/  I2FP.F32.S32 R121, R121 ;  /* 0x0000007900797245 */ /* 0x000fc40000201400 */
[----:B------:R-:W-:Y:S01]  /*1e7f0*/  FSEL R131, R131, -INF , P5 ;  /* 0xff80000083837808 */ /* 0x000fe20002800000 */
[C---:B--2---:R-:W-:Y:S01]  /*1e800*/  HMMA.16816.F32 R108, R12.reuse, R8, R108 ;  /* 0x000000080c6c723c */ /* 0x044fe2000000186c */
[-C--:B------:R-:W-:Y:S01]  /*1e810*/  ISETP.GE.AND P3, PT, R182, R246.reuse, PT ;  /* 0x000000f6b600720c */ /* 0x080fe20003f66270 */
[----:B------:R-:W-:Y:S01]  /*1e820*/  FFMA.FTZ R9, -R242, R121, R113 ;  /* 0x00000079f2097223 */ /* 0x000fe20000010171 */
[----:B------:R-:W-:Y:S01]  /*1e830*/  ISETP.GE.AND P5, PT, R180, R246, PT ;  /* 0x000000f6b400720c */ /* 0x000fe20003fa6270 */
[----:B------:R-:W-:Y:S01]  /*1e840*/  VIADD R113, R167, 0xfffffe29 ;  /* 0xfffffe29a7717836 */ /* 0x000fe20000000000 */
[----:B------:R-:W-:Y:S02]  /*1e850*/  IABS R114, R114 ;  /* 0x0000007200727213 */ /* 0x000fe40000000000 */
[----:B------:R-:W-:Y:S01]  /*1e860*/  FSEL R117, R117, -INF , !P6 ;  /* 0xff80000075757808 */ /* 0x000fe20007000000 */
[----:B------:R-:W-:Y:S01]  /*1e870*/  HMMA.16816.F32 R104, R12, R10, R104 ;  /* 0x0000000a0c68723c */ /* 0x000fe20000001868 */
[----:B------:R-:W-:-:S02]  /*1e880*/  FSEL R119, R119, -INF , P3 ;  /* 0xff80000077777808 */ /* 0x000fc40001800000 */
[----:B------:R-:W-:Y:S01]  /*1e890*/  FSEL R121, R112, -INF , P5 ;  /* 0xff80000070797808 */ /* 0x000fe20002800000 */
[----:B------:R-:W-:Y:S01]  /*1e8a0*/  IMAD.MOV.U32 R112, RZ, RZ, R114 ;  /* 0x000000ffff707224 */ /* 0x000fe200078e0072 */
[----:B------:R-:W-:Y:S01]  /*1e8b0*/  ISETP.GE.AND P6, PT, R182, R245, PT ;  /* 0x000000f5b600720c */ /* 0x000fe20003fc6270 */
[----:B------:R-:W-:Y:S01]  /*1e8c0*/  VIADD R182, R167, 0xfffffe31 ;  /* 0xfffffe31a7b67836 */ /* 0x000fe20000000000 */
[----:B------:R-:W-:Y:S02]  /*1e8d0*/  ISETP.GE.AND P3, PT, R180, R244, PT ;  /* 0x000000f4b400720c */ /* 0x000fe40003f66270 */
[----:B------:R-:W-:Y:S02]  /*1e8e0*/  IADD3 R8, PT, PT, R243, 0x1d0, -R170 ;  /* 0x000001d0f3087810 */ /* 0x000fe40007ffe8aa */
[----:B------:R-:W-:Y:S02]  /*1e8f0*/  FSEL R119, R119, -INF , !P6 ;  /* 0xff80000077777808 */ /* 0x000fe40007000000 */
[----:B------:R-:W-:-:S02]  /*1e900*/  FSEL R131, R131, -INF , !P3 ;  /* 0xff80000083837808 */ /* 0x000fc40005800000 */
[----:B------:R-:W-:Y:S02]  /*1e910*/  ISETP.GE.AND P6, PT, R180, R245, PT ;  /* 0x000000f5b400720c */ /* 0x000fe40003fc6270 */
[----:B------:R-:W-:Y:S02]  /*1e920*/  ISETP.GE.AND P3, PT, R113, R247, PT ;  /* 0x000000f77100720c */ /* 0x000fe40003f66270 */
[----:B------:R-:W-:Y:S02]  /*1e930*/  I2FP.F32.S32 R112, R112 ;  /* 0x0000007000707245 */ /* 0x000fe40000201400 */
[----:B------:R-:W-:Y:S02]  /*1e940*/  IABS R8, R8 ;  /* 0x0000000800087213 */ /* 0x000fe40000000000 */
[----:B------:R-:W-:Y:S01]  /*1e950*/  FSEL R121, R121, -INF , !P6 ;  /* 0xff80000079797808 */ /* 0x000fe20007000000 */
[----:B------:R-:W-:Y:S01]  /*1e960*/  FFMA.FTZ R123, -R242, R112, R115 ;  /* 0x00000070f27b7223 */ /* 0x000fe20000010173 */
[----:B------:R-:W-:-:S02]  /*1e970*/  FSEL R9, R9, -INF , P3 ;  /* 0xff80000009097808 */ /* 0x000fc40001800000 */
[C---:B------:R-:W-:Y:S02]  /*1e980*/  ISETP.GE.AND P5, PT, R113.reuse, R244, PT ;  /* 0x000000f47100720c */ /* 0x040fe40003fa6270 */
[C---:B------:R-:W-:Y:S02]  /*1e990*/  ISETP.GE.AND P6, PT, R113.reuse, R245, PT ;  /* 0x000000f57100720c */ /* 0x040fe40003fc6270 */
[----:B------:R-:W-:Y:S02]  /*1e9a0*/  ISETP.GE.AND P3, PT, R113, R246, PT ;  /* 0x000000f67100720c */ /* 0x000fe40003f66270 */
[----:B------:R-:W-:Y:S01]  /*1e9b0*/  I2FP.F32.S32 R8, R8 ;  /* 0x0000000800087245 */ /* 0x000fe20000201400 */
[----:B------:R-:W1:Y:S01]  /*1e9c0*/  LDSM.16.M88.4 R112, [R166+0x4000] ;  /* 0x00400000a670783b */ /* 0x000e620000000200 */
[----:B------:R-:W-:Y:S02]  /*1e9d0*/  IADD3 R180, PT, PT, R243, 0x1cf, -R170 ;  /* 0x000001cff3b47810 */ /* 0x000fe40007ffe8aa */
[----:B------:R-:W-:Y:S01]  /*1e9e0*/  FSEL R122, R9, -INF , !P5 ;  /* 0xff800000097a7808 */ /* 0x000fe20006800000 */
[----:B------:R-:W-:Y:S01]  /*1e9f0*/  FFMA.FTZ R181, -R242, R8, R108 ;  /* 0x00000008f2b57223 */ /* 0x000fe2000001016c */
[----:B------:R-:W-:Y:S01]  /*1ea00*/  IADD3 R108, PT, PT, R7, 0x1d0, -R170 ;  /* 0x000001d0076c7810 */ /* 0x000fe20007ffe8aa */
[----:B------:R-:W-:Y:S01]  /*1ea10*/  VIADD R8, R167, 0xfffffe30 ;  /* 0xfffffe30a7087836 */ /* 0x000fe20000000000 */
[----:B------:R-:W-:-:S02]  /*1ea20*/  IABS R180, R180 ;  /* 0x000000b400b47213 */ /* 0x000fc40000000000 */
[----:B------:R-:W-:Y:S02]  /*1ea30*/  IABS R9, R108 ;  /* 0x0000006c00097213 */ /* 0x000fe40000000000 */
[----:B------:R-:W-:Y:S02]  /*1ea40*/  ISETP.GE.AND P5, PT, R8, R247, PT ;  /* 0x000000f70800720c */ /* 0x000fe40003fa6270 */
        /* <DEDUP_REMOVED lines=9> */
[----:B------:R-:W-:Y:S01]  /*1eae0*/  I2FP.F32.S32 R123, R123 ;  /* 0x0000007b007b7245 */ /* 0x000fe20000201400 */
[----:B------:R-:W2:Y:S01]  /*1eaf0*/  LDSM.16.M88.4 R8, [R3+0x4000] ;  /* 0x004000000308783b */ /* 0x000ea20000000200 */
[--C-:B------:R-:W-:Y:S02]  /*1eb00*/  IADD3 R109, PT, PT, R7, 0x1cf, -R170.reuse ;  /* 0x000001cf076d7810 */ /* 0x100fe40007ffe8aa */
[----:B------:R-:W-:Y:S01]  /*1eb10*/  IADD3 R180, PT, PT, R243, 0x1c8, -R170 ;  /* 0x000001c8f3b47810 */ /* 0x000fe20007ffe8aa */
[----:B------:R-:W-:Y:S01]  /*1eb20*/  FFMA.FTZ R123, -R242, R123, R110 ;  /* 0x0000007bf27b7223 */ /* 0x000fe2000001016e */
[----:B------:R-:W-:-:S02]  /*1eb30*/  FSEL R110, R181, -INF , !P3 ;  /* 0xff800000b56e7808 */ /* 0x000fc40005800000 */
[----:B------:R-:W-:Y:S02]  /*1eb40*/  IABS R181, R109 ;  /* 0x0000006d00b57213 */ /* 0x000fe40000000000 */
[----:B------:R-:W-:Y:S02]  /*1eb50*/  FSEL R109, R123, -INF , P5 ;  /* 0xff8000007b6d7808 */ /* 0x000fe40002800000 */
[----:B------:R-:W-:Y:S01]  /*1eb60*/  IABS R180, R180 ;  /* 0x000000b400b47213 */ /* 0x000fe20000000000 */
[----:B------:R-:W-:Y:S01]  /*1eb70*/  IMAD.MOV.U32 R123, RZ, RZ, R181 ;  /* 0x000000ffff7b7224 */ /* 0x000fe200078e00b5 */
[----:B-1----:R-:W-:Y:S01]  /*1eb80*/  HMMA.16816.F32 R100, R184, R112, R100 ;  /* 0x00000070b864723c */ /* 0x002fe20000001864 */
[----:B------:R-:W-:Y:S02]  /*1eb90*/  ISETP.GE.AND P3, PT, R182, R247, PT ;  /* 0x000000f7b600720c */ /* 0x000fe40003f66270 */
[----:B------:R-:W-:Y:S02]  /*1eba0*/  I2FP.F32.S32 R180, R180 ;  /* 0x000000b400b47245 */ /* 0x000fe40000201400 */
[----:B------:R-:W-:-:S02]  /*1ebb0*/  I2FP.F32.S32 R123, R123 ;  /* 0x0000007b007b7245 */ /* 0x000fc40000201400 */
[----:B------:R-:W-:Y:S01]  /*1ebc0*/  ISETP.GE.AND P5, PT, R182, R244, PT ;  /* 0x000000f4b600720c */ /* 0x000fe20003fa6270 */
[----:B------:R-:W-:Y:S01]  /*1ebd0*/  HMMA.16816.F32 R96, R184, R114, R96 ;  /* 0x00000072b860723c */ /* 0x000fe20000001860 */
[----:B------:R-:W-:Y:S01]  /*1ebe0*/  FSEL R181, R183, -INF , P3 ;  /* 0xff800000b7b57808 */ /* 0x000fe20001800000 */
[C---:B------:R-:W-:Y:S01]  /*1ebf0*/  FFMA.FTZ R111, -R242.reuse, R123, R111 ;  /* 0x0000007bf26f7223 */ /* 0x040fe2000001016f */
[----:B------:R-:W-:Y:S01]  /*1ec00*/  FFMA.FTZ R123, -R242, R180, R104 ;  /* 0x000000b4f27b7223 */ /* 0x000fe20000010168 */
[--C-:B------:R-:W-:Y:S01]  /*1ec10*/  IADD3 R104, PT, PT, R7, 0x1c8, -R170.reuse ;  /* 0x000001c807687810 */ /* 0x100fe20007ffe8aa */
[----:B------:R-:W-:Y:S01]  /*1ec20*/  VIADD R180, R167, 0xfffffe38 ;  /* 0xfffffe38a7b47836 */ /* 0x000fe20000000000 */
[----:B------:R-:W-:Y:S02]  /*1ec30*/  IADD3 R113, PT, PT, R243, 0x1c7, -R170 ;  /* 0x000001c7f3717810 */ /* 0x000fe40007ffe8aa */
[----:B------:R-:W-:Y:S02]  /*1ec40*/  IABS R104, R104 ;  /* 0x0000006800687213 */ /* 0x000fe40000000000 */
[----:B------:R-:W-:-:S02]  /*1ec50*/  FSEL R112, R181, -INF , !P5 ;  /* 0xff800000b5707808 */ /* 0x000fc40006800000 */
[----:B------:R-:W-:Y:S02]  /*1ec60*/  I2FP.F32.S32 R104, R104 ;  /* 0x0000006800687245 */ /* 0x000fe40000201400 */
[----:B------:R-:W-:Y:S02]  /*1ec70*/  IABS R113, R113 ;  /* 0x0000007100717213 */ /* 0x000fe40000000000 */
[----:B------:R-:W-:Y:S01]  /*1ec80*/  ISETP.GE.AND P5, PT, R180, R247, PT ;  /* 0x000000f7b400720c */ /* 0x000fe20003fa6270 */
[----:B------:R-:W-:Y:S01]  /*1ec90*/  FFMA.FTZ R104, -R242, R104, R106 ;  /* 0x00000068f2687223 */ /* 0x000fe2000001016a */
[----:B------:R-:W-:Y:S01]  /*1eca0*/  IADD3 R106, PT, PT, R7, 0x1c7, -R170 ;  /* 0x000001c7076a7810 */ /* 0x000fe20007ffe8aa */
[----:B--2---:R-:W-:Y:S01]  /*1ecb0*/  HMMA.16816.F32 R100, R12, R8, R100 ;  /* 0x000000080c64723c */ /* 0x004fe20000001864 */
[----:B------:R-:W-:Y:S02]  /*1ecc0*/  I2FP.F32.S32 R113, R113 ;  /* 0x0000007100717245 */ /* 0x000fe40000201400 */
[----:B------:R-:W-:-:S02]  /*1ecd0*/  FSEL R123, R123, -INF , P5 ;  /* 0xff8000007b7b7808 */ /* 0x000fc40002800000 */
[-C--:B------:R-:W-:Y:S01]  /*1ece0*/  ISETP.GE.AND P3, PT, R182, R246.reuse, PT ;  /* 0x000000f6b600720c */ /* 0x080fe20003f66270 */
[----:B------:R-:W-:Y:S01]  /*1ecf0*/  FFMA.FTZ R9, -R242, R113, R105 ;  /* 0x00000071f2097223 */ /* 0x000fe20000010169 */
[----:B------:R-:W-:Y:S01]  /*1ed00*/  ISETP.GE.AND P5, PT, R180, R246, PT ;  /* 0x000000f6b400720c */ /* 0x000fe20003fa6270 */
[----:B------:R-:W-:Y:S01]  /*1ed10*/  VIADD R105, R167, 0xfffffe39 ;  /* 0xfffffe39a7697836 */ /* 0x000fe20000000000 */
[----:B------:R-:W-:Y:S01]  /*1ed20*/  IABS R106, R106 ;  /* 0x0000006a006a7213 */ /* 0x000fe20000000000 */
[----:B------:R-:W-:Y:S01]  /*1ed30*/  HMMA.16816.F32 R96, R12, R10, R96 ;  /* 0x0000000a0c60723c */ /* 0x000fe20000001860 */
[----:B------:R-:W-:Y:S02]  /*1ed40*/  FSEL R109, R109, -INF , !P6 ;  /* 0xff8000006d6d7808 */ /* 0x000fe40007000000 */
[----:B------:R-:W-:Y:S02]  /*1ed50*/  FSEL R111, R111, -INF , P3 ;  /* 0xff8000006f6f7808 */ /* 0x000fe40001800000 */
[----:B------:R-:W-:-:S02]  /*1ed60*/  IADD3 R8, PT, PT, R243, 0x1c0, -R170 ;  /* 0x000001c0f3087810 */ /* 0x000fc40007ffe8aa */
[----:B------:R-:W-:Y:S01]  /*1ed70*/  FSEL R113, R104, -INF , P5 ;  /* 0xff80000068717808 */ /* 0x000fe20002800000 */
[----:B------:R-:W-:Y:S01]  /*1ed80*/  IMAD.MOV.U32 R104, RZ, RZ, R106 ;  /* 0x000000ffff687224 */ /* 0x000fe200078e006a */
[----:B------:R-:W-:Y:S01]  /*1ed90*/  ISETP.GE.AND P6, PT, R182, R245, PT ;  /* 0x000000f5b600720c */ /* 0x000fe20003fc6270 */
[----:B------:R-:W-:Y:S01]  /*1eda0*/  VIADD R182, R167, 0xfffffe41 ;  /* 0xfffffe41a7b67836 */ /* 0x000fe20000000000 */
[----:B------:R-:W-:Y:S02]  /*1edb0*/  ISETP.GE.AND P3, PT, R180, R244, PT ;  /* 0x000000f4b400720c */ /* 0x000fe40003f66270 */
[----:B------:R-:W-:Y:S02]  /*1edc0*/  IABS R8, R8 ;  /* 0x0000000800087213 */ /* 0x000fe40000000000 */
[----:B------:R-:W-:Y:S02]  /*1edd0*/  FSEL R111, R111, -INF , !P6 ;  /* 0xff8000006f6f7808 */ /* 0x000fe40007000000 */
[----:B------:R-:W-:-:S02]  /*1ede0*/  FSEL R123, R123, -INF , !P3 ;  /* 0xff8000007b7b7808 */ /* 0x000fc40005800000 */
        /* <DEDUP_REMOVED lines=532> */
[-C--:B------:R-:W-:Y:S02]  /*20f30*/  ISETP.GE.AND P6, PT, R182, R245.reuse, PT ;  /* 0x000000f5b600720c */ /* 0x080fe40003fc6270 */
[C---:B------:R-:W-:Y:S02]  /*20f40*/  ISETP.GE.AND P3, PT, R180.reuse, R244, PT ;  /* 0x000000f4b400720c */ /* 0x040fe40003f66270 */
[----:B------:R-:W-:Y:S02]  /*20f50*/  FSEL R55, R55, -INF , !P6 ;  /* 0xff80000037377808 */ /* 0x000fe40007000000 */
[----:B------:R-:W-:Y:S02]  /*20f60*/  FSEL R67, R67, -INF , !P3 ;  /* 0xff80000043437808 */ /* 0x000fe40005800000 */
[----:B------:R-:W-:-:S02]  /*20f70*/  ISETP.GE.AND P6, PT, R180, R245, PT ;  /* 0x000000f5b400720c */ /* 0x000fc40003fc6270 */
[----:B------:R-:W-:Y:S02]  /*20f80*/  ISETP.GE.AND P3, PT, R49, R247, PT ;  /* 0x000000f73100720c */ /* 0x000fe40003f66270 */
[----:B------:R-:W-:Y:S02]  /*20f90*/  I2FP.F32.S32 R48, R48 ;  /* 0x0000003000307245 */ /* 0x000fe40000201400 */
[----:B------:R-:W-:Y:S02]  /*20fa0*/  IADD3 R8, PT, PT, R243, 0x150, -R170 ;  /* 0x00000150f3087810 */ /* 0x000fe40007ffe8aa */
[----:B------:R-:W-:Y:S01]  /*20fb0*/  FSEL R57, R57, -INF , !P6 ;  /* 0xff80000039397808 */ /* 0x000fe20007000000 */
[----:B------:R-:W-:Y:S01]  /*20fc0*/  FFMA.FTZ R58, -R242, R48, R51 ;  /* 0x00000030f23a7223 */ /* 0x000fe20000010133 */
[----:B------:R-:W-:Y:S02]  /*20fd0*/  FSEL R9, R9, -INF , P3 ;  /* 0xff80000009097808 */ /* 0x000fe40001800000 */
[----:B------:R-:W-:-:S02]  /*20fe0*/  IABS R8, R8 ;  /* 0x0000000800087213 */ /* 0x000fc40000000000 */
[C---:B------:R-:W-:Y:S02]  /*20ff0*/  ISETP.GE.AND P5, PT, R49.reuse, R244, PT ;  /* 0x000000f43100720c */ /* 0x040fe40003fa6270 */
[C---:B------:R-:W-:Y:S02]  /*21000*/  ISETP.GE.AND P6, PT, R49.reuse, R245, PT ;  /* 0x000000f53100720c */ /* 0x040fe40003fc6270 */
[----:B------:R-:W-:Y:S02]  /*21010*/  ISETP.GE.AND P3, PT, R49, R246, PT ;  /* 0x000000f63100720c */ /* 0x000fe40003f66270 */
[----:B------:R-:W1:Y:S01]  /*21020*/  LDSM.16.M88.4 R48, [R166+0x8000] ;  /* 0x00800000a630783b */ /* 0x000e620000000200 */
[----:B------:R-:W-:Y:S02]  /*21030*/  I2FP.F32.S32 R8, R8 ;  /* 0x0000000800087245 */ /* 0x000fe40000201400 */
[----:B------:R-:W-:Y:S02]  /*21040*/  FSEL R59, R9, -INF , !P5 ;  /* 0xff800000093b7808 */ /* 0x000fe40006800000 */
[----:B------:R-:W-:Y:S01]  /*21050*/  FSEL R58, R58, -INF , P3 ;  /* 0xff8000003a3a7808 */ /* 0x000fe20001800000 */
[----:B------:R-:W-:Y:S01]  /*21060*/  FFMA.FTZ R181, -R242, R8, R40 ;  /* 0x00000008f2b57223 */ /* 0x000fe20000010128 */
[----:B------:R-:W-:Y:S01]  /*21070*/  VIADD R8, R167, 0xfffffeb0 ;  /* 0xfffffeb0a7087836 */ /* 0x000fe20000000000 */
[----:B------:R-:W-:-:S02]  /*21080*/  IADD3 R180, PT, PT, R243, 0x14f, -R170 ;  /* 0x0000014ff3b47810 */ /* 0x000fc40007ffe8aa */
[----:B------:R-:W-:Y:S02]  /*21090*/  FSEL R58, R58, -INF , !P6 ;  /* 0xff8000003a3a7808 */ /* 0x000fe40007000000 */
[C---:B------:R-:W-:Y:S02]  /*210a0*/  ISETP.GE.AND P5, PT, R8.reuse, R247, PT ;  /* 0x000000f70800720c */ /* 0x040fe40003fa6270 */
[C---:B------:R-:W-:Y:S02]  /*210b0*/  ISETP.GE.AND P3, PT, R8.reuse, R244, PT ;  /* 0x000000f40800720c */ /* 0x040fe40003f66270 */
[----:B------:R-:W-:Y:S02]  /*210c0*/  FSEL R181, R181, -INF , P5 ;  /* 0xff800000b5b57808 */ /* 0x000fe40002800000 */
[C---:B------:R-:W-:Y:S02]  /*210d0*/  ISETP.GE.AND P6, PT, R8.reuse, R245, PT ;  /* 0x000000f50800720c */ /* 0x040fe40003fc6270 */
[----:B------:R-:W-:-:S02]  /*210e0*/  ISETP.GE.AND P5, PT, R8, R246, PT ;  /* 0x000000f60800720c */ /* 0x000fc40003fa6270 */
[----:B------:R-:W2:Y:S01]  /*210f0*/  LDSM.16.M88.4 R8, [R3+0x8000] ;  /* 0x008000000308783b */ /* 0x000ea20000000200 */
[C-C-:B------:R-:W-:Y:S02]  /*21100*/  IADD3 R40, PT, PT, R7.reuse, 0x150, -R170.reuse ;  /* 0x0000015007287810 */ /* 0x140fe40007ffe8aa */
[----:B------:R-:W-:Y:S02]  /*21110*/  IABS R180, R180 ;  /* 0x000000b400b47213 */ /* 0x000fe40000000000 */
[----:B------:R-:W-:Y:S02]  /*21120*/  IABS R40, R40 ;  /* 0x0000002800287213 */ /* 0x000fe40000000000 */
[----:B------:R-:W-:Y:S02]  /*21130*/  I2FP.F32.S32 R180, R180 ;  /* 0x000000b400b47245 */ /* 0x000fe40000201400 */
[----:B------:R-:W-:Y:S02]  /*21140*/  I2FP.F32.S32 R40, R40 ;  /* 0x0000002800287245 */ /* 0x000fe40000201400 */
[--C-:B------:R-:W-:Y:S01]  /*21150*/  IADD3 R182, PT, PT, R7, 0x14f, -R170.reuse ;  /* 0x0000014f07b67810 */ /* 0x100fe20007ffe8aa */
[C---:B------:R-:W-:Y:S01]  /*21160*/  FFMA.FTZ R183, -R242.reuse, R180, R41 ;  /* 0x000000b4f2b77223 */ /* 0x040fe20000010129 */
[----:B------:R-:W-:Y:S01]  /*21170*/  IADD3 R41, PT, PT, R243, 0x148, -R170 ;  /* 0x00000148f3297810 */ /* 0x000fe20007ffe8aa */
[----:B------:R-:W-:Y:S01]  /*21180*/  FFMA.FTZ R40, -R242, R40, R42 ;  /* 0x00000028f2287223 */ /* 0x000fe2000001012a */
[----:B------:R-:W-:Y:S01]  /*21190*/  IABS R182, R182 ;  /* 0x000000b600b67213 */ /* 0x000fe20000000000 */
[----:B------:R-:W-:Y:S01]  /*211a0*/  VIADD R42, R167, 0xfffffeb1 ;  /* 0xfffffeb1a72a7836 */ /* 0x000fe20000000000 */
[----:B------:R-:W-:Y:S01]  /*211b0*/  IABS R41, R41 ;  /* 0x0000002900297213 */ /* 0x000fe20000000000 */
[----:B-1----:R-:W-:Y:S01]  /*211c0*/  HMMA.16816.F32 R32, R184, R48, R32 ;  /* 0x00000030b820723c */ /* 0x002fe20000001820 */
[----:B------:R-:W-:Y:S01]  /*211d0*/  FSEL R180, R40, -INF , P5 ;  /* 0xff80000028b47808 */ /* 0x000fe20002800000 */
[----:B------:R-:W-:Y:S01]  /*211e0*/  IMAD.MOV.U32 R40, RZ, RZ, R182 ;  /* 0x000000ffff287224 */ /* 0x000fe200078e00b6 */
[----:B------:R-:W-:-:S02]  /*211f0*/  FSEL R181, R181, -INF , !P3 ;  /* 0xff800000b5b57808 */ /* 0x000fc40005800000 */
[----:B------:R-:W-:Y:S02]  /*21200*/  ISETP.GE.AND P3, PT, R42, R247, PT ;  /* 0x000000f72a00720c */ /* 0x000fe40003f66270 */
[----:B------:R-:W-:Y:S01]  /*21210*/  I2FP.F32.S32 R41, R41 ;  /* 0x0000002900297245 */ /* 0x000fe20000201400 */
[----:B------:R-:W-:Y:S01]  /*21220*/  HMMA.16816.F32 R28, R184, R50, R28 ;  /* 0x00000032b81c723c */ /* 0x000fe2000000181c */
[----:B------:R-:W-:Y:S02]  /*21230*/  FSEL R180, R180, -INF , !P6 ;  /* 0xff800000b4b47808 */ /* 0x000fe40007000000 */
[----:B------:R-:W-:Y:S01]  /*21240*/  I2FP.F32.S32 R40, R40 ;  /* 0x0000002800287245 */ /* 0x000fe20000201400 */
[----:B------:R-:W-:Y:S01]  /*21250*/  FFMA.FTZ R201, -R242, R41, R36 ;  /* 0x00000029f2c97223 */ /* 0x000fe20000010124 */
[----:B------:R-:W-:Y:S01]  /*21260*/  FSEL R183, R183, -INF , P3 ;  /* 0xff800000b7b77808 */ /* 0x000fe20001800000 */
[----:B------:R-:W-:Y:S01]  /*21270*/  VIADD R41, R167, 0xfffffeb8 ;  /* 0xfffffeb8a7297836 */ /* 0x000fe20000000000 */
[----:B------:R-:W-:Y:S01]  /*21280*/  ISETP.GE.AND P5, PT, R42, R244, PT ;  /* 0x000000f42a00720c */ /* 0x000fe20003fa6270 */
[----:B------:R-:W-:Y:S01]  /*21290*/  FFMA.FTZ R40, -R242, R40, R43 ;  /* 0x00000028f2287223 */ /* 0x000fe2000001012b */
[----:B------:R-:W-:-:S02]  /*212a0*/  ISETP.GE.AND P6, PT, R42, R245, PT ;  /* 0x000000f52a00720c */ /* 0x000fc40003fc6270 */
[----:B------:R-:W-:Y:S02]  /*212b0*/  ISETP.GE.AND P3, PT, R42, R246, PT ;  /* 0x000000f62a00720c */ /* 0x000fe40003f66270 */
[--C-:B------:R-:W-:Y:S01]  /*212c0*/  IADD3 R42, PT, PT, R243, 0x147, -R170.reuse ;  /* 0x00000147f32a7810 */ /* 0x100fe20007ffe8aa */
[C---:B--2---:R-:W-:Y:S01]  /*212d0*/  HMMA.16816.F32 R32, R12.reuse, R8, R32 ;  /* 0x000000080c20723c */ /* 0x044fe20000001820 */
[----:B------:R-:W-:Y:S02]  /*212e0*/  IADD3 R36, PT, PT, R7, 0x148, -R170 ;  /* 0x0000014807247810 */ /* 0x000fe40007ffe8aa */
[----:B------:R-:W-:Y:S02]  /*212f0*/  IABS R42, R42 ;  /* 0x0000002a002a7213 */ /* 0x000fe40000000000 */
[----:B------:R-:W-:Y:S02]  /*21300*/  IABS R36, R36 ;  /* 0x0000002400247213 */ /* 0x000fe40000000000 */
[----:B------:R-:W-:Y:S01]  /*21310*/  FSEL R182, R40, -INF , P3 ;  /* 0xff80000028b67808 */ /* 0x000fe20001800000 */
[----:B------:R-:W-:Y:S01]  /*21320*/  IMAD.MOV.U32 R40, RZ, RZ, R42 ;  /* 0x000000ffff287224 */ /* 0x000fe200078e002a */
[----:B------:R-:W-:Y:S01]  /*21330*/  I2FP.F32.S32 R36, R36 ;  /* 0x0000002400247245 */ /* 0x000fe20000201400 */
[----:B------:R-:W-:Y:S01]  /*21340*/  HMMA.16816.F32 R28, R12, R10, R28 ;  /* 0x0000000a0c1c723c */ /* 0x000fe2000000181c */
[----:B------:R-:W-:-:S02]  /*21350*/  FSEL R183, R183, -INF , !P5 ;  /* 0xff800000b7b77808 */ /* 0x000fc40006800000 */
[----:B------:R-:W-:Y:S01]  /*21360*/  ISETP.GE.AND P5, PT, R41, R247, PT ;  /* 0x000000f72900720c */ /* 0x000fe20003fa6270 */
[C---:B------:R-:W-:Y:S01]  /*21370*/  FFMA.FTZ R38, -R242.reuse, R36, R38 ;  /* 0x00000024f2267223 */ /* 0x040fe20000010126 */
[----:B------:R-:W-:Y:S01]  /*21380*/  IADD3 R9, PT, PT, R7, 0x147, -R170 ;  /* 0x0000014707097810 */ /* 0x000fe20007ffe8aa */
[----:B------:R-:W-:Y:S01]  /*21390*/  VIADD R36, R167, 0xfffffeb9 ;  /* 0xfffffeb9a7247836 */ /* 0x000fe20000000000 */
[----:B------:R-:W-:Y:S02]  /*213a0*/  I2FP.F32.S32 R40, R40 ;  /* 0x0000002800287245 */ /* 0x000fe40000201400 */
[----:B------:R-:W-:Y:S02]  /*213b0*/  ISETP.GE.AND P3, PT, R41, R244, PT ;  /* 0x000000f42900720c */ /* 0x000fe40003f66270 */
[----:B------:R-:W-:Y:S01]  /*213c0*/  FSEL R201, R201, -INF , P5 ;  /* 0xff800000c9c97808 */ /* 0x000fe20002800000 */
[----:B------:R-:W-:Y:S01]  /*213d0*/  FFMA.FTZ R37, -R242, R40, R37 ;  /* 0x00000028f2257223 */ /* 0x000fe20000010125 */
[----:B------:R-:W-:-:S02]  /*213e0*/  ISETP.GE.AND P5, PT, R41, R246, PT ;  /* 0x000000f62900720c */ /* 0x000fc40003fa6270 */
[----:B------:R-:W-:Y:S02]  /*213f0*/  IABS R9, R9 ;  /* 0x0000000900097213 */ /* 0x000fe40000000000 */
[----:B------:R-:W-:Y:S02]  /*21400*/  FSEL R182, R182, -INF , !P6 ;  /* 0xff800000b6b67808 */ /* 0x000fe40007000000 */
[----:B------:R-:W-:Y:S02]  /*21410*/  FSEL R201, R201, -INF , !P3 ;  /* 0xff800000c9c97808 */ /* 0x000fe40005800000 */
[----:B------:R-:W-:Y:S02]  /*21420*/  ISETP.GE.AND P6, PT, R41, R245, PT ;  /* 0x000000f52900720c */ /* 0x000fe40003fc6270 */
[----:B------:R-:W-:Y:S02]  /*21430*/  ISETP.GE.AND P3, PT, R36, R247, PT ;  /* 0x000000f72400720c */ /* 0x000fe40003f66270 */
[----:B------:R-:W-:-:S02]  /*21440*/  FSEL R38, R38, -INF , P5 ;  /* 0xff80000026267808 */ /* 0x000fc40002800000 */
[----:B------:R-:W-:Y:S02]  /*21450*/  I2FP.F32.S32 R9, R9 ;  /* 0x0000000900097245 */ /* 0x000fe40000201400 */
[----:B------:R-:W-:Y:S02]  /*21460*/  IADD3 R8, PT, PT, R243, 0x140, -R170 ;  /* 0x00000140f3087810 */ /* 0x000fe40007ffe8aa */
[----:B------:R-:W-:Y:S01]  /*21470*/  FSEL R200, R38, -INF , !P6 ;  /* 0xff80000026c87808 */ /* 0x000fe20007000000 */
[----:B------:R-:W-:Y:S01]  /*21480*/  FFMA.FTZ R9, -R242, R9, R39 ;  /* 0x00000009f2097223 */ /* 0x000fe20000010127 */
[----:B------:R-:W-:Y:S02]  /*21490*/  FSEL R203, R37, -INF , P3 ;  /* 0xff80000025cb7808 */ /* 0x000fe40001800000 */
[----:B------:R-:W-:Y:S02]  /*214a0*/  IABS R8, R8 ;  /* 0x0000000800087213 */ /* 0x000fe40000000000 */
[----:B------:R-:W-:-:S02]  /*214b0*/  ISETP.GE.AND P5, PT, R36, R244, PT ;  /* 0x000000f42400720c */ /* 0x000fc40003fa6270 */
        /* <DEDUP_REMOVED lines=78> */
[----:B------:R1:W2:Y:S01]  /*219a0*/  LDSM.16.M88.4 R28, [R166+0x9000] ;  /* 0x00900000a61c783b */ /* 0x0002a20000000200 */
[----:B------:R-:W-:Y:S02]  /*219b0*/  I2FP.F32.S32 R8, R8 ;  /* 0x0000000800087245 */ /* 0x000fe40000201400 */
[----:B------:R-:W-:Y:S02]  /*219c0*/  FSEL R210, R210, -INF , !P5 ;  /* 0xff800000d2d27808 */ /* 0x000fe40006800000 */
[----:B------:R-:W-:Y:S01]  /*219d0*/  FSEL R9, R9, -INF , P3 ;  /* 0xff80000009097808 */ /* 0x000fe20001800000 */
[----:B------:R-:W-:Y:S01]  /*219e0*/  FFMA.FTZ R211, -R242, R8, R24 ;  /* 0x00000008f2d37223 */ /* 0x000fe20000010118 */
[----:B------:R-:W-:Y:S01]  /*219f0*/  VIADD R8, R167, 0xfffffed0 ;  /* 0xfffffed0a7087836 */ /* 0x000fe20000000000 */
[----:B------:R-:W-:-:S02]  /*21a00*/  IADD3 R32, PT, PT, R243, 0x12f, -R170 ;  /* 0x0000012ff3207810 */ /* 0x000fc40007ffe8aa */
[----:B------:R-:W-:Y:S02]  /*21a10*/  IADD3 R24, PT, PT, R7, 0x130, -R170 ;  /* 0x0000013007187810 */ /* 0x000fe40007ffe8aa */
[C---:B------:R-:W-:Y:S02]  /*21a20*/  ISETP.GE.AND P5, PT, R8.reuse, R247, PT ;  /* 0x000000f70800720c */ /* 0x040fe40003fa6270 */
[C---:B------:R-:W-:Y:S02]  /*21a30*/  ISETP.GE.AND P3, PT, R8.reuse, R244, PT ;  /* 0x000000f40800720c */ /* 0x040fe40003f66270 */
[----:B------:R-:W-:Y:S02]  /*21a40*/  FSEL R211, R211, -INF , P5 ;  /* 0xff800000d3d37808 */ /* 0x000fe40002800000 */
[----:B------:R-:W-:Y:S02]  /*21a50*/  ISETP.GE.AND P5, PT, R8, R246, PT ;  /* 0x000000f60800720c */ /* 0x000fe40003fa6270 */
[----:B------:R-:W-:-:S02]  /*21a60*/  IABS R32, R32 ;  /* 0x0000002000207213 */ /* 0x000fc40000000000 */
[----:B------:R-:W-:Y:S02]  /*21a70*/  IABS R24, R24 ;  /* 0x0000001800187213 */ /* 0x000fe40000000000 */
[----:B-1----:R-:W-:Y:S02]  /*21a80*/  FSEL R166, R9, -INF , !P6 ;  /* 0xff80000009a67808 */ /* 0x002fe40007000000 */
[----:B------:R-:W-:Y:S02]  /*21a90*/  ISETP.GE.AND P6, PT, R8, R245, PT ;  /* 0x000000f50800720c */ /* 0x000fe40003fc6270 */
[----:B------:R1:W3:Y:S01]  /*21aa0*/  LDSM.16.M88.4 R8, [R3+0x9000] ;  /* 0x009000000308783b */ /* 0x0002e20000000200 */
[----:B------:R-:W-:Y:S01]  /*21ab0*/  I2FP.F32.S32 R32, R32 ;  /* 0x0000002000207245 */ /* 0x000fe20000201400 */
[----:B------:R-:W-:-:S04]  /*21ac0*/  DEPBAR.LE SB0, 0x0 ;  /* 0x000080000000791a */ /* 0x000fc80000000000 */
[----:B------:R-:W-:Y:S01]  /*21ad0*/  I2FP.F32.S32 R24, R24 ;  /* 0x0000001800187245 */ /* 0x000fe20000201400 */
[C---:B------:R-:W-:Y:S01]  /*21ae0*/  FFMA.FTZ R32, -R242.reuse, R32, R25 ;  /* 0x00000020f2207223 */ /* 0x040fe20000010119 */
[--C-:B------:R-:W-:Y:S02]  /*21af0*/  IADD3 R33, PT, PT, R7, 0x12f, -R170.reuse ;  /* 0x0000012f07217810 */ /* 0x100fe40007ffe8aa */
[----:B------:R-:W-:Y:S01]  /*21b00*/  IADD3 R25, PT, PT, R243, 0x128, -R170 ;  /* 0x00000128f3197810 */ /* 0x000fe20007ffe8aa */
[----:B------:R-:W-:Y:S01]  /*21b10*/  FFMA.FTZ R24, -R242, R24, R26 ;  /* 0x00000018f2187223 */ /* 0x000fe2000001011a */
[----:B------:R-:W-:Y:S01]  /*21b20*/  IABS R33, R33 ;  /* 0x0000002100217213 */ /* 0x000fe20000000000 */
[----:B------:R-:W-:Y:S01]  /*21b30*/  VIADD R26, R167, 0xfffffed1 ;  /* 0xfffffed1a71a7836 */ /* 0x000fe20000000000 */
[----:B------:R-:W-:Y:S01]  /*21b40*/  IABS R25, R25 ;  /* 0x0000001900197213 */ /* 0x000fe20000000000 */
[----:B--2---:R-:W-:Y:S01]  /*21b50*/  HMMA.16816.F32 R196, R184, R28, R196 ;  /* 0x0000001cb8c4723c */ /* 0x004fe200000018c4 */
[----:B------:R-:W-:-:S02]  /*21b60*/  FSEL R211, R211, -INF , !P3 ;  /* 0xff800000d3d37808 */ /* 0x000fc40005800000 */
[----:B------:R-:W-:Y:S01]  /*21b70*/  I2FP.F32.S32 R25, R25 ;  /* 0x0000001900197245 */ /* 0x000fe20000201400 */
[----:B------:R-:W-:Y:S01]  /*21b80*/  BAR.SYNC.DEFER_BLOCKING 0x0 ;  /* 0x0000000000007b1d */ /* 0x000fe20000010000 */
[----:B------:R-:W-:Y:S02]  /*21b90*/  ISETP.GE.AND P3, PT, R26, R247, PT ;  /* 0x000000f71a00720c */ /* 0x000fe40003f66270 */
[----:B------:R-:W-:Y:S01]  /*21ba0*/  IADD3 R4, PT, PT, R7, 0x117, -R170 ;  /* 0x0000011707047810 */ /* 0x000fe20007ffe8aa */
[----:B------:R-:W-:Y:S01]  /*21bb0*/  FFMA.FTZ R215, -R242, R25, R20 ;  /* 0x00000019f2d77223 */ /* 0x000fe20000010114 */
[----:B-1----:R-:W-:Y:S01]  /*21bc0*/  FSEL R3, R24, -INF , P5 ;  /* 0xff80000018037808 */ /* 0x002fe20002800000 */
[----:B------:R-:W-:Y:S01]  /*21bd0*/  IMAD.MOV.U32 R24, RZ, RZ, R33 ;  /* 0x000000ffff187224 */ /* 0x000fe200078e0021 */
[----:B------:R-:W-:Y:S01]  /*21be0*/  FSEL R213, R32, -INF , P3 ;  /* 0xff80000020d57808 */ /* 0x000fe20001800000 */
[----:B------:R-:W-:Y:S01]  /*21bf0*/  VIADD R25, R167, 0xfffffed8 ;  /* 0xfffffed8a7197836 */ /* 0x000fe20000000000 */
[----:B------:R-:W-:Y:S01]  /*21c00*/  FSEL R3, R3, -INF , !P6 ;  /* 0xff80000003037808 */ /* 0x000fe20007000000 */
[----:B------:R-:W-:Y:S01]  /*21c10*/  HMMA.16816.F32 R192, R184, R30, R192 ;  /* 0x0000001eb8c0723c */ /* 0x000fe200000018c0 */
[----:B------:R-:W-:-:S02]  /*21c20*/  I2FP.F32.S32 R24, R24 ;  /* 0x0000001800187245 */ /* 0x000fc40000201400 */
[--C-:B------:R-:W-:Y:S02]  /*21c30*/  IADD3 R20, PT, PT, R7, 0x128, -R170.reuse ;  /* 0x0000012807147810 */ /* 0x100fe40007ffe8aa */
[----:B------:R-:W-:Y:S01]  /*21c40*/  ISETP.GE.AND P5, PT, R26, R244, PT ;  /* 0x000000f41a00720c */ /* 0x000fe20003fa6270 */
[----:B------:R-:W-:Y:S01]  /*21c50*/  FFMA.FTZ R24, -R242, R24, R27 ;  /* 0x00000018f2187223 */ /* 0x000fe2000001011b */
[C---:B------:R-:W-:Y:S02]  /*21c60*/  ISETP.GE.AND P6, PT, R26.reuse, R245, PT ;  /* 0x000000f51a00720c */ /* 0x040fe40003fc6270 */
[----:B------:R-:W-:Y:S02]  /*21c70*/  ISETP.GE.AND P3, PT, R26, R246, PT ;  /* 0x000000f61a00720c */ /* 0x000fe40003f66270 */
[----:B------:R-:W-:Y:S01]  /*21c80*/  IADD3 R26, PT, PT, R243, 0x127, -R170 ;  /* 0x00000127f31a7810 */ /* 0x000fe20007ffe8aa */
[----:B---3--:R-:W-:Y:S01]  /*21c90*/  HMMA.16816.F32 R196, R12, R8, R196 ;  /* 0x000000080cc4723c */ /* 0x008fe200000018c4 */
[----:B------:R-:W-:-:S02]  /*21ca0*/  IABS R20, R20 ;  /* 0x0000001400147213 */ /* 0x000fc40000000000 */
[----:B------:R-:W-:Y:S02]  /*21cb0*/  IABS R26, R26 ;  /* 0x0000001a001a7213 */ /* 0x000fe40000000000 */
[----:B------:R-:W-:Y:S02]  /*21cc0*/  FSEL R213, R213, -INF , !P5 ;  /* 0xff800000d5d57808 */ /* 0x000fe40006800000 */
[----:B------:R-:W-:Y:S01]  /*21cd0*/  I2FP.F32.S32 R20, R20 ;  /* 0x0000001400147245 */ /* 0x000fe20000201400 */
[----:B------:R-:W-:Y:S01]  /*21ce0*/  HMMA.16816.F32 R192, R12, R10, R192 ;  /* 0x0000000a0cc0723c */ /* 0x000fe200000018c0 */
[----:B------:R-:W-:Y:S01]  /*21cf0*/  ISETP.GE.AND P5, PT, R25, R247, PT ;  /* 0x000000f71900720c */ /* 0x000fe20003fa6270 */
[----:B------:R-:W-:Y:S01]  /*21d00*/  VIADD R11, R167, 0xfffffee1 ;  /* 0xfffffee1a70b7836 */ /* 0x000fe20000000000 */
[----:B------:R-:W-:Y:S01]  /*21d10*/  FSEL R212, R24, -INF , P3 ;  /* 0xff80000018d47808 */ /* 0x000fe20001800000 */
[----:B------:R-:W-:Y:S01]  /*21d20*/  IMAD.MOV.U32 R24, RZ, RZ, R26 ;  /* 0x000000ffff187224 */ /* 0x000fe200078e001a */
[----:B------:R-:W-:Y:S01]  /*21d30*/  FSEL R215, R215, -INF , P5 ;  /* 0xff800000d7d77808 */ /* 0x000fe20002800000 */
[----:B------:R-:W-:Y:S01]  /*21d40*/  FFMA.FTZ R22, -R242, R20, R22 ;  /* 0x00000014f2167223 */ /* 0x000fe20000010116 */
[----:B------:R-:W-:Y:S01]  /*21d50*/  IADD3 R8, PT, PT, R7, 0x127, -R170 ;  /* 0x0000012707087810 */ /* 0x000fe20007ffe8aa */
[----:B------:R-:W-:Y:S01]  /*21d60*/  VIADD R20, R167, 0xfffffed9 ;  /* 0xfffffed9a7147836 */ /* 0x000fe20000000000 */
[----:B------:R-:W-:Y:S01]  /*21d70*/  ISETP.GE.AND P5, PT, R25, R246, PT ;  /* 0x000000f61900720c */ /* 0x000fe20003fa6270 */
[----:B------:R-:W-:Y:S01]  /*21d80*/  VIADD R13, R167, 0xfffffef0 ;  /* 0xfffffef0a70d7836 */ /* 0x000fe20000000000 */
[----:B------:R-:W-:-:S02]  /*21d90*/  I2FP.F32.S32 R24, R24 ;  /* 0x0000001800187245 */ /* 0x000fc40000201400 */
[----:B------:R-:W-:Y:S02]  /*21da0*/  ISETP.GE.AND P3, PT, R25, R244, PT ;  /* 0x000000f41900720c */ /* 0x000fe40003f66270 */
[----:B------:R-:W-:Y:S01]  /*21db0*/  FSEL R212, R212, -INF , !P6 ;  /* 0xff800000d4d47808 */ /* 0x000fe20007000000 */
[----:B------:R-:W-:Y:S01]  /*21dc0*/  FFMA.FTZ R21, -R242, R24, R21 ;  /* 0x00000018f2157223 */ /* 0x000fe20000010115 */
[----:B------:R-:W-:Y:S02]  /*21dd0*/  IADD3 R9, PT, PT, R243, 0x120, -R170 ;  /* 0x00000120f3097810 */ /* 0x000fe40007ffe8aa */
[----:B------:R-:W-:Y:S02]  /*21de0*/  IABS R8, R8 ;  /* 0x0000000800087213 */ /* 0x000fe40000000000 */
[----:B------:R-:W-:Y:S02]  /*21df0*/  ISETP.GE.AND P6, PT, R25, R245, PT ;  /* 0x000000f51900720c */ /* 0x000fe40003fc6270 */
[----:B------:R-:W-:-:S02]  /*21e00*/  FSEL R22, R22, -INF , P5 ;  /* 0xff80000016167808 */ /* 0x000fc40002800000 */
[----:B------:R-:W-:Y:S02]  /*21e10*/  FSEL R215, R215, -INF , !P3 ;  /* 0xff800000d7d77808 */ /* 0x000fe40005800000 */
[----:B------:R-:W-:Y:S02]  /*21e20*/  IABS R9, R9 ;  /* 0x0000000900097213 */ /* 0x000fe40000000000 */
[----:B------:R-:W-:Y:S02]  /*21e30*/  I2FP.F32.S32 R8, R8 ;  /* 0x0000000800087245 */ /* 0x000fe40000201400 */
[----:B------:R-:W-:Y:S02]  /*21e40*/  ISETP.GE.AND P3, PT, R20, R247, PT ;  /* 0x000000f71400720c */ /* 0x000fe40003f66270 */
[----:B------:R-:W-:Y:S01]  /*21e50*/  FSEL R214, R22, -INF , !P6 ;  /* 0xff80000016d67808 */ /* 0x000fe20007000000 */
[----:B------:R-:W-:Y:S01]  /*21e60*/  FFMA.FTZ R8, -R242, R8, R23 ;  /* 0x00000008f2087223 */ /* 0x000fe20000010117 */
[----:B------:R-:W-:-:S02]  /*21e70*/  IADD3 R22, PT, PT, R7, 0x120, -R170 ;  /* 0x0000012007167810 */ /* 0x000fc40007ffe8aa */
[----:B------:R-:W-:Y:S02]  /*21e80*/  I2FP.F32.S32 R9, R9 ;  /* 0x0000000900097245 */ /* 0x000fe40000201400 */
[----:B------:R-:W-:Y:S01]  /*21e90*/  FSEL R220, R21, -INF , P3 ;  /* 0xff80000015dc7808 */ /* 0x000fe20001800000 */
[----:B------:R-:W-:Y:S01]  /*21ea0*/  VIADD R21, R167, 0xfffffee0 ;  /* 0xfffffee0a7157836 */ /* 0x000fe20000000000 */
[C---:B------:R-:W-:Y:S02]  /*21eb0*/  ISETP.GE.AND P3, PT, R20.reuse, R246, PT ;  /* 0x000000f61400720c */ /* 0x040fe40003f66270 */
[----:B------:R-:W-:Y:S02]  /*21ec0*/  IABS R22, R22 ;  /* 0x0000001600167213 */ /* 0x000fe40000000000 */
[C---:B------:R-:W-:Y:S02]  /*21ed0*/  ISETP.GE.AND P5, PT, R20.reuse, R244, PT ;  /* 0x000000f41400720c */ /* 0x040fe40003fa6270 */
[----:B------:R-:W-:Y:S01]  /*21ee0*/  ISETP.GE.AND P6, PT, R20, R245, PT ;  /* 0x000000f51400720c */ /* 0x000fe20003fc6270 */
[----:B------:R-:W-:Y:S01]  /*21ef0*/  FFMA.FTZ R20, -R242, R9, R196 ;  /* 0x00000009f2147223 */ /* 0x000fe200000101c4 */
[----:B------:R-:W-:Y:S01]  /*21f00*/  FSEL R196, R8, -INF , P3 ;  /* 0xff80000008c47808 */ /* 0x000fe20001800000 */
[----:B------:R-:W-:Y:S01]  /*21f10*/  IMAD.MOV.U32 R8, RZ, RZ, R22 ;  /* 0x000000ffff087224 */ /* 0x000fe200078e0016 */
[----:B------:R-:W-:-:S02]  /*21f20*/  FSEL R220, R220, -INF , !P5 ;  /* 0xff800000dcdc7808 */ /* 0x000fc40006800000 */
[----:B------:R-:W-:Y:S02]  /*21f30*/  IADD3 R9, PT, PT, R243, 0x11f, -R170 ;  /* 0x0000011ff3097810 */ /* 0x000fe40007ffe8aa */
        /* <DEDUP_REMOVED lines=9> */
[----:B------:R-:W-:Y:S02]  /*21fd0*/  IADD3 R21, PT, PT, R7, 0x11f, -R170 ;  /* 0x0000011f07157810 */ /* 0x000fe40007ffe8aa */
[----:B------:R-:W-:Y:S02]  /*21fe0*/  I2FP.F32.S32 R9, R9 ;  /* 0x0000000900097245 */ /* 0x000fe40000201400 */
[----:B------:R-:W-:-:S02]  /*21ff0*/  FSEL R198, R20, -INF , !P3 ;  /* 0xff80000014c67808 */ /* 0x000fc40005800000 */
[----:B------:R-:W-:Y:S01]  /*22000*/  IABS R20, R21 ;  /* 0x0000001500147213 */ /* 0x000fe20000000000 */
[----:B------:R-:W-:Y:S01]  /*22010*/  FFMA.FTZ R10, -R242, R9, R197 ;  /* 0x00000009f20a7223 */ /* 0x000fe200000101c5 */
[----:B------:R-:W-:Y:S02]  /*22020*/  FSEL R197, R8, -INF , P5 ;  /* 0xff80000008c57808 */ /* 0x000fe40002800000 */
[----:B------:R-:W-:Y:S01]  /*22030*/  ISETP.GE.AND P3, PT, R11, R247, PT ;  /* 0x000000f70b00720c */ /* 0x000fe20003f66270 */
[----:B------:R-:W-:Y:S01]  /*22040*/  IMAD.MOV.U32 R8, RZ, RZ, R20 ;  /* 0x000000ffff087224 */ /* 0x000fe200078e0014 */
[----:B------:R-:W-:Y:S02]  /*22050*/  IADD3 R9, PT, PT, R243, 0x118, -R170 ;  /* 0x00000118f3097810 */ /* 0x000fe40007ffe8aa */
[----:B------:R-:W-:Y:S02]  /*22060*/  ISETP.GE.AND P5, PT, R11, R244, PT ;  /* 0x000000f40b00720c */ /* 0x000fe40003fa6270 */
[----:B------:R-:W-:-:S02]  /*22070*/  I2FP.F32.S32 R8, R8 ;  /* 0x0000000800087245 */ /* 0x000fc40000201400 */
[----:B------:R-:W-:Y:S02]  /*22080*/  FSEL R10, R10, -INF , P3 ;  /* 0xff8000000a0a7808 */ /* 0x000fe40001800000 */
[----:B------:R-:W-:Y:S01]  /*22090*/  IADD3 R20, PT, PT, R7, 0x118, -R170 ;  /* 0x0000011807147810 */ /* 0x000fe20007ffe8aa */
[----:B------:R-:W-:Y:S01]  /*220a0*/  FFMA.FTZ R8, -R242, R8, R199 ;  /* 0x00000008f2087223 */ /* 0x000fe200000101c7 */
[----:B------:R-:W-:Y:S02]  /*220b0*/  IABS R9, R9 ;  /* 0x0000000900097213 */ /* 0x000fe40000000000 */
[----:B------:R-:W-:Y:S02]  /*220c0*/  FSEL R177, R10, -INF , !P5 ;  /* 0xff8000000ab17808 */ /* 0x000fe40006800000 */
[----:B------:R-:W-:Y:S02]  /*220d0*/  ISETP.GE.AND P3, PT, R11, R246, PT ;  /* 0x000000f60b00720c */ /* 0x000fe40003f66270 */
[----:B------:R-:W-:-:S02]  /*220e0*/  IABS R10, R20 ;  /* 0x00000014000a7213 */ /* 0x000fc40000000000 */
[----:B------:R-:W-:Y:S02]  /*220f0*/  I2FP.F32.S32 R9, R9 ;  /* 0x0000000900097245 */ /* 0x000fe40000201400 */
[----:B------:R-:W-:Y:S02]  /*22100*/  FSEL R197, R197, -INF , !P6 ;  /* 0xff800000c5c57808 */ /* 0x000fe40007000000 */
[----:B------:R-:W-:Y:S01]  /*22110*/  FSEL R176, R8, -INF , P3 ;  /* 0xff80000008b07808 */ /* 0x000fe20001800000 */
[----:B------:R-:W-:Y:S01]  /*22120*/  IMAD.MOV.U32 R8, RZ, RZ, R10 ;  /* 0x000000ffff087224 */ /* 0x000fe200078e000a */
[----:B------:R-:W-:Y:S01]  /*22130*/  ISETP.GE.AND P6, PT, R11, R245, PT ;  /* 0x000000f50b00720c */ /* 0x000fe20003fc6270 */
[----:B------:R-:W-:Y:S02]  /*22140*/  VIADD R11, R167, 0xfffffee8 ;  /* 0xfffffee8a70b7836 */ /* 0x000fe40000000000 */
[----:B------:R-:W-:Y:S01]  /*22150*/  FFMA.FTZ R192, -R242, R9, R192 ;  /* 0x00000009f2c07223 */ /* 0x000fe200000101c0 */
[----:B------:R-:W-:-:S02]  /*22160*/  IADD3 R9, PT, PT, R243, 0x117, -R170 ;  /* 0x00000117f3097810 */ /* 0x000fc40007ffe8aa */
[----:B------:R-:W-:Y:S02]  /*22170*/  I2FP.F32.S32 R8, R8 ;  /* 0x0000000800087245 */ /* 0x000fe40000201400 */
[C---:B------:R-:W-:Y:S02]  /*22180*/  ISETP.GE.AND P5, PT, R11.reuse, R247, PT ;  /* 0x000000f70b00720c */ /* 0x040fe40003fa6270 */
[----:B------:R-:W-:Y:S01]  /*22190*/  IABS R9, R9 ;  /* 0x0000000900097213 */ /* 0x000fe20000000000 */
[----:B------:R-:W-:Y:S01]  /*221a0*/  FFMA.FTZ R8, -R242, R8, R194 ;  /* 0x00000008f2087223 */ /* 0x000fe200000101c2 */
[----:B------:R-:W-:Y:S02]  /*221b0*/  FSEL R176, R176, -INF , !P6 ;  /* 0xff800000b0b07808 */ /* 0x000fe40007000000 */
[----:B------:R-:W-:Y:S02]  /*221c0*/  FSEL R10, R192, -INF , P5 ;  /* 0xff800000c00a7808 */ /* 0x000fe40002800000 */
[----:B------:R-:W-:-:S02]  /*221d0*/  ISETP.GE.AND P3, PT, R11, R244, PT ;  /* 0x000000f40b00720c */ /* 0x000fc40003f66270 */
[C---:B------:R-:W-:Y:S02]  /*221e0*/  ISETP.GE.AND P6, PT, R11.reuse, R245, PT ;  /* 0x000000f50b00720c */ /* 0x040fe40003fc6270 */
[----:B------:R-:W-:Y:S02]  /*221f0*/  I2FP.F32.S32 R9, R9 ;  /* 0x0000000900097245 */ /* 0x000fe40000201400 */
[----:B------:R-:W-:Y:S01]  /*22200*/  ISETP.GE.AND P5, PT, R11, R246, PT ;  /* 0x000000f60b00720c */ /* 0x000fe20003fa6270 */
[----:B------:R-:W-:Y:S01]  /*22210*/  VIADD R11, R167, 0xfffffee9 ;  /* 0xfffffee9a70b7836 */ /* 0x000fe20000000000 */
[----:B------:R-:W-:Y:S01]  /*22220*/  IABS R4, R4 ;  /* 0x0000000400047213 */ /* 0x000fe20000000000 */
[----:B------:R-:W-:Y:S01]  /*22230*/  FFMA.FTZ R9, -R242, R9, R193 ;  /* 0x00000009f2097223 */ /* 0x000fe200000101c1 */
[----:B------:R-:W-:Y:S02]  /*22240*/  IADD3 R12, PT, PT, R243, 0x110, -R170 ;  /* 0x00000110f30c7810 */ /* 0x000fe40007ffe8aa */
[----:B------:R-:W-:-:S02]  /*22250*/  FSEL R5, R10, -INF , !P3 ;  /* 0xff8000000a057808 */ /* 0x000fc40005800000 */
[----:B------:R-:W-:Y:S02]  /*22260*/  FSEL R8, R8, -INF , P5 ;  /* 0xff80000008087808 */ /* 0x000fe40002800000 */
[----:B------:R-:W-:Y:S02]  /*22270*/  I2FP.F32.S32 R10, R4 ;  /* 0x00000004000a7245 */ /* 0x000fe40000201400 */
[----:B------:R-:W-:Y:S02]  /*22280*/  ISETP.GE.AND P3, PT, R11, R247, PT ;  /* 0x000000f70b00720c */ /* 0x000fe40003f66270 */
[----:B------:R-:W-:Y:S01]  /*22290*/  IABS R12, R12 ;  /* 0x0000000c000c7213 */ /* 0x000fe20000000000 */
[----:B------:R-:W-:Y:S01]  /*222a0*/  FFMA.FTZ R10, -R242, R10, R195 ;  /* 0x0000000af20a7223 */ /* 0x000fe200000101c3 */
[----:B------:R-:W-:Y:S02]  /*222b0*/  FSEL R4, R8, -INF , !P6 ;  /* 0xff80000008047808 */ /* 0x000fe40007000000 */
[----:B------:R-:W-:-:S02]  /*222c0*/  IADD3 R8, PT, PT, R7, 0x110, -R170 ;  /* 0x0000011007087810 */ /* 0x000fc40007ffe8aa */
[----:B------:R-:W-:Y:S02]  /*222d0*/  FSEL R9, R9, -INF , P3 ;  /* 0xff80000009097808 */ /* 0x000fe40001800000 */
[----:B------:R-:W-:Y:S02]  /*222e0*/  I2FP.F32.S32 R12, R12 ;  /* 0x0000000c000c7245 */ /* 0x000fe40000201400 */
[C---:B------:R-:W-:Y:S02]  /*222f0*/  ISETP.GE.AND P3, PT, R11.reuse, R246, PT ;  /* 0x000000f60b00720c */ /* 0x040fe40003f66270 */
[C---:B------:R-:W-:Y:S01]  /*22300*/  ISETP.GE.AND P5, PT, R11.reuse, R244, PT ;  /* 0x000000f40b00720c */ /* 0x040fe20003fa6270 */
[----:B------:R-:W-:Y:S01]  /*22310*/  FFMA.FTZ R12, -R242, R12, R188 ;  /* 0x0000000cf20c7223 */ /* 0x000fe200000101bc */
[----:B------:R-:W-:Y:S02]  /*22320*/  ISETP.GE.AND P6, PT, R11, R245, PT ;  /* 0x000000f50b00720c */ /* 0x000fe40003fc6270 */
[----:B------:R-:W-:-:S02]  /*22330*/  IABS R8, R8 ;  /* 0x0000000800087213 */ /* 0x000fc40000000000 */
[----:B------:R-:W-:Y:S02]  /*22340*/  IADD3 R11, PT, PT, R243, 0x10f, -R170 ;  /* 0x0000010ff30b7810 */ /* 0x000fe40007ffe8aa */
[----:B------:R-:W-:Y:S02]  /*22350*/  FSEL R10, R10, -INF , P3 ;  /* 0xff8000000a0a7808 */ /* 0x000fe40001800000 */
[----:B------:R-:W-:Y:S01]  /*22360*/  FSEL R185, R9, -INF , !P5 ;  /* 0xff80000009b97808 */ /* 0x000fe20006800000 */
[----:B------:R-:W-:Y:S01]  /*22370*/  VIADD R9, R167, 0xfffffef1 ;  /* 0xfffffef1a7097836 */ /* 0x000fe20000000000 */
[----:B------:R-:W-:Y:S02]  /*22380*/  ISETP.GE.AND P5, PT, R13, R247, PT ;  /* 0x000000f70d00720c */ /* 0x000fe40003fa6270 */
[----:B------:R-:W-:Y:S02]  /*22390*/  I2FP.F32.S32 R8, R8 ;  /* 0x0000000800087245 */ /* 0x000fe40000201400 */
[----:B------:R-:W-:-:S02]  /*223a0*/  IABS R11, R11 ;  /* 0x0000000b000b7213 */ /* 0x000fc40000000000 */
[----:B------:R-:W-:Y:S01]  /*223b0*/  FSEL R184, R10, -INF , !P6 ;  /* 0xff8000000ab87808 */ /* 0x000fe20007000000 */
[----:B------:R-:W-:Y:S01]  /*223c0*/  FFMA.FTZ R8, -R242, R8, R190 ;  /* 0x00000008f2087223 */ /* 0x000fe200000101be */
[C-C-:B------:R-:W-:Y:S02]  /*223d0*/  IADD3 R10, PT, PT, R7.reuse, 0x10f, -R170.reuse ;  /* 0x0000010f070a7810 */ /* 0x140fe40007ffe8aa */
[----:B------:R-:W-:Y:S02]  /*223e0*/  FSEL R12, R12, -INF , P5 ;  /* 0xff8000000c0c7808 */ /* 0x000fe40002800000 */
[----:B------:R-:W-:Y:S02]  /*223f0*/  IADD3 R7, PT, PT, R7, 0x108, -R170 ;  /* 0x0000010807077810 */ /* 0x000fe40007ffe8aa */
[----:B------:R-:W-:Y:S02]  /*22400*/  ISETP.GE.AND P3, PT, R13, R244, PT ;  /* 0x000000f40d00720c */ /* 0x000fe40003f66270 */
[----:B------:R-:W-:-:S02]  /*22410*/  I2FP.F32.S32 R11, R11 ;  /* 0x0000000b000b7245 */ /* 0x000fc40000201400 */
[C---:B------:R-:W-:Y:S02]  /*22420*/  ISETP.GE.AND P6, PT, R13.reuse, R245, PT ;  /* 0x000000f50d00720c */ /* 0x040fe40003fc6270 */
[----:B------:R-:W-:Y:S01]  /*22430*/  ISETP.GE.AND P5, PT, R13, R246, PT ;  /* 0x000000f60d00720c */ /* 0x000fe20003fa6270 */
[----:B------:R-:W-:Y:S01]  /*22440*/  FFMA.FTZ R11, -R242, R11, R189 ;  /* 0x0000000bf20b7223 */ /* 0x000fe200000101bd */
[----:B------:R-:W-:Y:S02]  /*22450*/  IADD3 R13, PT, PT, R243, 0x108, -R170 ;  /* 0x00000108f30d7810 */ /* 0x000fe40007ffe8aa */
[----:B------:R-:W-:Y:S02]  /*22460*/  IABS R7, R7 ;  /* 0x0000000700077213 */ /* 0x000fe40000000000 */
[----:B------:R-:W-:Y:S02]  /*22470*/  IABS R10, R10 ;  /* 0x0000000a000a7213 */ /* 0x000fe40000000000 */
[----:B------:R-:W-:Y:S01]  /*22480*/  FSEL R170, R12, -INF , !P3 ;  /* 0xff8000000caa7808 */ /* 0x000fe20005800000 */
[----:B------:R-:W-:Y:S01]  /*22490*/  IMAD.MOV.U32 R12, RZ, RZ, R7 ;  /* 0x000000ffff0c7224 */ /* 0x000fe200078e0007 */
[----:B------:R-:W-:-:S02]  /*224a0*/  IABS R13, R13 ;  /* 0x0000000d000d7213 */ /* 0x000fc40000000000 */
[----:B------:R-:W-:Y:S02]  /*224b0*/  FSEL R8, R8, -INF , P5 ;  /* 0xff80000008087808 */ /* 0x000fe40002800000 */
[----:B------:R-:W-:Y:S02]  /*224c0*/  ISETP.GE.AND P3, PT, R9, R247, PT ;  /* 0x000000f70900720c */ /* 0x000fe40003f66270 */
[----:B------:R-:W-:Y:S02]  /*224d0*/  I2FP.F32.S32 R10, R10 ;  /* 0x0000000a000a7245 */ /* 0x000fe40000201400 */
[----:B------:R-:W-:Y:S01]  /*224e0*/  FSEL R7, R8, -INF , !P6 ;  /* 0xff80000008077808 */ /* 0x000fe20007000000 */
[----:B------:R-:W-:Y:S01]  /*224f0*/  VIADD R8, R167, 0xfffffef8 ;  /* 0xfffffef8a7087836 */ /* 0x000fe20000000000 */
[----:B------:R-:W-:Y:S01]  /*22500*/  I2FP.F32.S32 R13, R13 ;  /* 0x0000000d000d7245 */ /* 0x000fe20000201400 */
[----:B------:R-:W-:Y:S01]  /*22510*/  FFMA.FTZ R10, -R242, R10, R191 ;  /* 0x0000000af20a7223 */ /* 0x000fe200000101bf */
[----:B------:R-:W-:-:S02]  /*22520*/  ISETP.GE.AND P5, PT, R9, R244, PT ;  /* 0x000000f40900720c */ /* 0x000fc40003fa6270 */
[----:B------:R-:W-:Y:S01]  /*22530*/  FSEL R11, R11, -INF , P3 ;  /* 0xff8000000b0b7808 */ /* 0x000fe20001800000 */
[----:B------:R-:W-:Y:S01]  /*22540*/  FFMA.FTZ R13, -R242, R13, R16 ;  /* 0x0000000df20d7223 */ /* 0x000fe20000010110 */
[----:B------:R-:W-:Y:S01]  /*22550*/  ISETP.GE.AND P3, PT, R9, R246, PT ;  /* 0x000000f60900720c */ /* 0x000fe20003f66270 */
[----:B------:R-:W-:Y:S01]  /*22560*/  VIADD R16, R45, 0xfffffffe ;  /* 0xfffffffe2d107836 */ /* 0x000fe20000000000 */
[----:B------:R-:W-:Y:S02]  /*22570*/  FSEL R187, R11, -INF , !P5 ;  /* 0xff8000000bbb7808 */ /* 0x000fe40006800000 */
[----:B------:R-:W-:Y:S02]  /*22580*/  ISETP.GE.AND P5, PT, R8, R247, PT ;  /* 0x000000f70800720c */ /* 0x000fe40003fa6270 */
[----:B------:R-:W-:Y:S02]  /*22590*/  FSEL R10, R10, -INF , P3 ;  /* 0xff8000000a0a7808 */ /* 0x000fe40001800000 */
[----:B------:R-:W-:-:S02]  /*225a0*/  ISETP.GE.AND P3, PT, R8, R244, PT ;  /* 0x000000f40800720c */ /* 0x000fc40003f66270 */
[----:B------:R-:W-:Y:S02]  /*225b0*/  FSEL R13, R13, -INF , P5 ;  /* 0xff8000000d0d7808 */ /* 0x000fe40002800000 */
[----:B------:R-:W-:Y:S02]  /*225c0*/  I2FP.F32.S32 R12, R12 ;  /* 0x0000000c000c7245 */ /* 0x000fe40000201400 */
[----:B------:R-:W-:Y:S02]  /*225d0*/  FSEL R186, R13, -INF , !P3 ;  /* 0xff8000000dba7808 */ /* 0x000fe40005800000 */
[----:B------:R-:W-:Y:S01]  /*225e0*/  ISETP.GT.AND P3, PT, R16, R223, PT ;  /* 0x000000df1000720c */ /* 0x000fe20003f64270 */
[----:B------:R-:W-:Y:S01]  /*225f0*/  FFMA.FTZ R12, -R242, R12, R18 ;  /* 0x0000000cf20c7223 */ /* 0x000fe20000010112 */
[----:B------:R-:W-:Y:S02]  /*22600*/  ISETP.GE.AND P6, PT, R9, R245, PT ;  /* 0x000000f50900720c */ /* 0x000fe40003fc6270 */
[----:B------:R-:W-:-:S02]  /*22610*/  ISETP.GE.AND P5, PT, R8, R246, PT ;  /* 0x000000f60800720c */ /* 0x000fc40003fa6270 */
[----:B------:R-:W-:Y:S02]  /*22620*/  FSEL R167, R10, -INF , !P6 ;  /* 0xff8000000aa77808 */ /* 0x000fe40007000000 */
[----:B------:R-:W-:Y:S02]  /*22630*/  ISETP.GE.AND P6, PT, R8, R245, PT ;  /* 0x000000f50800720c */ /* 0x000fe40003fc6270 */
[----:B------:R-:W-:-:S04]  /*22640*/  FSEL R12, R12, -INF , P5 ;  /* 0xff8000000c0c7808 */ /* 0x000fc80002800000 */
[----:B------:R-:W-:Y:S01]  /*22650*/  FSEL R18, R12, -INF , !P6 ;  /* 0xff8000000c127808 */ /* 0x000fe20007000000 */
[----:B------:R-:W-:Y:S05]  /*22660*/  @!P3 BRA `(.L_x_8099) ;  /* 0x0000000c0004b947 */ /* 0x000fea0003800000 */
[----:B------:R-:W-:Y:S04]  /*22670*/  BSSY.RECONVERGENT B0, `(.L_x_8100) ;  /* 0x000004b000007945 */ /* 0x000fe80003800200 */
[----:B------:R-:W-:Y:S05]  /*22680*/  @!P1 BRA `(.L_x_8101) ;  /* 0x0000000400049947 */ /* 0x000fea0003800000 */
[----:B------:R-:W2:Y:S01]  /*22690*/  LD.E R20, desc[UR4][R164.64+0x170] ;  /* 0x00017004a4147980 */ /* 0x000ea2000c101900 */
[----:B------:R-:W-:-:S05]  /*226a0*/  SHF.L.U32 R14, R45, 0x8, RZ ;  /* 0x000000082d0e7819 */ /* 0x000fca00000006ff */
[C---:B------:R-:W-:Y:S02]  /*226b0*/  VIADD R9, R14.reuse, 0xfffffe00 ;  /* 0xfffffe000e097836 */ /* 0x040fe40000000000 */
        /* <DEDUP_REMOVED lines=8> */
[----:B------:R-:W-:-:S04]  /*22740*/  LOP3.LUT R9, R9, R20, RZ, 0x3c, !PT ;  /* 0x0000001409097212 */ /* 0x000fc800078e3cff */
        /* <DEDUP_REMOVED lines=20> */
[----:B------:R-:W-:-:S02]  /*22890*/  ISETP.GE.U32.AND P6, PT, R8, R12, PT ;  /* 0x0000000c0800720c */ /* 0x000fc40003fc6070 */
[----:B------:R-:W-:-:S05]  /*228a0*/  LOP3.LUT R10, RZ, R20, RZ, 0x33, !PT ;  /* 0x00000014ff0a7212 */ /* 0x000fca00078e33ff */
[----:B------:R-:W-:Y:S01]  /*228b0*/  @P5 VIADD R13, R13, 0x1 ;  /* 0x000000010d0d5836 */ /* 0x000fe20000000000 */
[----:B------:R-:W-:-:S03]  /*228c0*/  ISETP.NE.AND P5, PT, R20, RZ, PT ;  /* 0x000000ff1400720c */ /* 0x000fc60003fa5270 */
        /* <DEDUP_REMOVED lines=29> */
.L_x_8101:
        /* <DEDUP_REMOVED lines=8> */
.L_x_8102:
[----:B------:R-:W-:Y:S05]  /*22b20*/  BSYNC.RECONVERGENT B0 ;  /* 0x0000000000007941 */ /* 0x000fea0003800200 */
.L_x_8100:
[C---:B------:R-:W-:Y:S01]  /*22b30*/  IMAD.SHL.U32 R10, R224.reuse, 0x10, RZ ;  /* 0x00000010e00a7824 */ /* 0x040fe200078e00ff */
[C-C-:B------:R-:W-:Y:S01]  /*22b40*/  SHF.L.U64.HI R11, R224.reuse, 0x4, R225.reuse ;  /* 0x00000004e00b7819 */ /* 0x140fe200000102e1 */
[C---:B------:R-:W-:Y:S01]  /*22b50*/  IMAD.SHL.U32 R8, R224.reuse, 0x20, RZ ;  /* 0x00000020e0087824 */ /* 0x040fe200078e00ff */
[----:B------:R-:W-:Y:S02]  /*22b60*/  SHF.L.U64.HI R9, R224, 0x5, R225 ;  /* 0x00000005e0097819 */ /* 0x000fe400000102e1 */
[----:B------:R-:W-:-:S04]  /*22b70*/  LEA R12, P1, R10, R229, 0x1 ;  /* 0x000000e50a0c7211 */ /* 0x000fc800078208ff */
[----:B------:R-:W-:Y:S01]  /*22b80*/  LEA.HI.X R13, R10, R228, R11, 0x1, P1 ;  /* 0x000000e40a0d7211 */ /* 0x000fe200008f0c0b */
[----:B------:R-:W-:Y:S01]  /*22b90*/  @!P0 IMAD.MOV.U32 R10, RZ, RZ, R229 ;  /* 0x000000ffff0a8224 */ /* 0x000fe200078e00e5 */
[----:B------:R-:W-:Y:S01]  /*22ba0*/  IADD3 R26, P1, PT, R8, R12, RZ ;  /* 0x0000000c081a7210 */ /* 0x000fe20007f3e0ff */
[----:B------:R-:W-:-:S04]  /*22bb0*/  @!P0 IMAD.MOV.U32 R11, RZ, RZ, R228 ;  /* 0x000000ffff0b8224 */ /* 0x000fc800078e00e4 */
[----:B------:R-:W-:Y:S01]  /*22bc0*/  IMAD.X R27, R9, 0x1, R13, P1 ;  /* 0x00000001091b7824 */ /* 0x000fe200008e060d */
        /* <DEDUP_REMOVED lines=29> */
[----:B------:R2:W-:Y:S01]  /*22da0*/  @P0 STS.128 [R44+0x3800], RZ ;  /* 0x003800ff2c000388 */ /* 0x0005e20000000c00 */
[----:B---3--:R-:W-:-:S03]  /*22db0*/  IADD3 R12, P1, PT, R10, R8, RZ ;  /* 0x000000080a0c7210 */ /* 0x008fc60007f3e0ff */
        /* <DEDUP_REMOVED lines=76> */
.L_x_8099:
[----:B------:R-:W-:Y:S05]  /*23280*/  BSYNC.RECONVERGENT B1 ;  /* 0x0000000000017941 */ /* 0x000fea0003800200 */
.L_x_8098:
        /* <DEDUP_REMOVED lines=65> */
[----:B------:R-:W-:Y:S01]  /*236a0*/  LEA R47, R47, UR6, 0x1 ;  /* 0x000000062f2f7c11 */ /* 0x000fe2000f8e08ff */
[----:B------:R-:W1:Y:S01]  /*236b0*/  SHFL.BFLY PT, R9, R11, 0x2, 0x1f ;  /* 0x0c401f000b097f89 */ /* 0x000e6200000e0000 */
[----:B------:R-:W-:-:S02]  /*236c0*/  MOV R32, 0x20 ;  /* 0x0000002000207802 */ /* 0x000fc40000000f00 */
[----:B------:R-:W-:Y:S01]  /*236d0*/  IADD3 R28, PT, PT, R47, 0xa000, RZ ;  /* 0x0000a0002f1c7810 */ /* 0x000fe20007ffe0ff */
[----:B------:R-:W2:Y:S01]  /*236e0*/  SHFL.BFLY PT, R8, R10, 0x2, 0x1f ;  /* 0x0c401f000a087f89 */ /* 0x000ea200000e0000 */
[----:B------:R-:W-:Y:S02]  /*236f0*/  SEL R32, R32, 0xffffffe0, !P4 ;  /* 0xffffffe020207807 */ /* 0x000fe40006000000 */
[----:B-1----:R-:W-:Y:S02]  /*23700*/  FMNMX.FTZ R9, R11, R9, !PT ;  /* 0x000000090b097209 */ /* 0x002fe40007810000 */
[----:B--2---:R-:W-:-:S03]  /*23710*/  FMNMX.FTZ R8, R10, R8, !PT ;  /* 0x000000080a087209 */ /* 0x004fc60007810000 */
[----:B------:R-:W1:Y:S04]  /*23720*/  SHFL.BFLY PT, R44, R9, 0x1, 0x1f ;  /* 0x0c201f00092c7f89 */ /* 0x000e6800000e0000 */
[----:B------:R-:W2:Y:S01]  /*23730*/  SHFL.BFLY PT, R188, R8, 0x1, 0x1f ;  /* 0x0c201f0008bc7f89 */ /* 0x000ea200000e0000 */
[----:B-1----:R-:W-:-:S04]  /*23740*/  FMNMX.FTZ R44, R9, R44, !PT ;  /* 0x0000002c092c7209 */ /* 0x002fc80007810000 */
[----:B------:R-:W-:Y:S02]  /*23750*/  FSETP.NEU.FTZ.AND P0, PT, R44, -INF , PT ;  /* 0xff8000002c00780b */ /* 0x000fe40003f1d000 */
[----:B--2---:R-:W-:-:S04]  /*23760*/  FMNMX.FTZ R188, R8, R188, !PT ;  /* 0x000000bc08bc7209 */ /* 0x004fc80007810000 */
[----:B------:R-:W-:Y:S01]  /*23770*/  FSETP.NEU.FTZ.AND P1, PT, R188, -INF , PT ;  /* 0xff800000bc00780b */ /* 0x000fe20003f3d000 */
[C---:B---3--:R-:W-:Y:S01]  /*23780*/  FMUL.FTZ R190, R189.reuse, R44 ;  /* 0x0000002cbdbe7220 */ /* 0x048fe20000410000 */
[----:B------:R-:W-:-:S04]  /*23790*/  FMUL.FTZ R9, R189, R188 ;  /* 0x000000bcbd097220 */ /* 0x000fc80000410000 */
[----:B------:R-:W-:-:S05]  /*237a0*/  FSEL R190, R190, RZ, P0 ;  /* 0x000000ffbebe7208 */ /* 0x000fca0000000000 */
[-CC-:B------:R-:W-:Y:S01]  /*237b0*/  FFMA.FTZ R8, R172, R189.reuse, -R190.reuse ;  /* 0x000000bdac087223 */ /* 0x180fe200000108be */
[----:B------:R-:W-:Y:S01]  /*237c0*/  FSEL R172, R9, RZ, P1 ;  /* 0x000000ff09ac7208 */ /* 0x000fe20000800000 */
[-CC-:B------:R-:W-:Y:S01]  /*237d0*/  FFMA.FTZ R9, R174, R189.reuse, -R190.reuse ;  /* 0x000000bdae097223 */ /* 0x180fe200000108be */
[-CC-:B------:R-:W-:Y:S01]  /*237e0*/  FFMA.FTZ R19, R19, R189.reuse, -R190.reuse ;  /* 0x000000bd13137223 */ /* 0x180fe200000108be */
[----:B------:R1:W-:Y:S01]  /*237f0*/  MUFU.EX2 R174, R8 ;  /* 0x0000000800ae7308 */ /* 0x0003e20000000800 */
[-C--:B------:R-:W-:Y:S01]  /*23800*/  FFMA.FTZ R129, R129, R189.reuse, -R190 ;  /* 0x000000bd81817223 */ /* 0x080fe200000108be */
[-CC-:B------:R-:W-:Y:S01]  /*23810*/  FFMA.FTZ R12, R173, R189.reuse, -R172.reuse ;  /* 0x000000bdad0c7223 */ /* 0x180fe200000108ac */
[-CC-:B------:R-:W-:Y:S01]  /*23820*/  FFMA.FTZ R14, R175, R189.reuse, -R172.reuse ;  /* 0x000000bdaf0e7223 */ /* 0x180fe200000108ac */
[-CC-:B------:R-:W-:Y:S01]  /*23830*/  FFMA.FTZ R13, R171, R189.reuse, -R172.reuse ;  /* 0x000000bdab0d7223 */ /* 0x180fe200000108ac */
[-C--:B------:R-:W-:Y:S01]  /*23840*/  FFMA.FTZ R178, R178, R189.reuse, -R172 ;  /* 0x000000bdb2b27223 */ /* 0x080fe200000108ac */
[----:B------:R2:W-:Y:S01]  /*23850*/  MUFU.EX2 R175, R12 ;  /* 0x0000000c00af7308 */ /* 0x0005e20000000800 */
[-CC-:B------:R-:W-:Y:S01]  /*23860*/  FFMA.FTZ R125, R125, R189.reuse, -R190.reuse ;  /* 0x000000bd7d7d7223 */ /* 0x180fe200000108be */
[-C--:B------:R-:W-:Y:S01]  /*23870*/  FFMA.FTZ R127, R127, R189.reuse, -R190 ;  /* 0x000000bd7f7f7223 */ /* 0x080fe200000108be */
[-C--:B------:R-:W-:Y:S01]  /*23880*/  FFMA.FTZ R179, R179, R189.reuse, -R172 ;  /* 0x000000bdb3b37223 */ /* 0x080fe200000108ac */
[----:B------:R3:W4:Y:S01]  /*23890*/  MUFU.EX2 R173, R13 ;  /* 0x0000000d00ad7308 */ /* 0x0007220000000800 */
[-C--:B------:R-:W-:Y:S01]  /*238a0*/  FFMA.FTZ R121, R121, R189.reuse, -R190 ;  /* 0x000000bd79797223 */ /* 0x080fe200000108be */
[-C--:B------:R-:W-:Y:S01]  /*238b0*/  FFMA.FTZ R131, R131, R189.reuse, -R172 ;  /* 0x000000bd83837223 */ /* 0x080fe200000108ac */
[-CC-:B------:R-:W-:Y:S01]  /*238c0*/  FFMA.FTZ R117, R117, R189.reuse, -R190.reuse ;  /* 0x000000bd75757223 */ /* 0x180fe200000108be */
[-CC-:B-1----:R-:W-:Y:S01]  /*238d0*/  FFMA.FTZ R8, R124, R189.reuse, -R190.reuse ;  /* 0x000000bd7c087223 */ /* 0x182fe200000108be */
[----:B------:R-:W1:Y:S01]  /*238e0*/  MUFU.EX2 R19, R19 ;  /* 0x0000001300137308 */ /* 0x000e620000000800 */
[-CC-:B------:R-:W-:Y:S01]  /*238f0*/  FFMA.FTZ R119, R119, R189.reuse, -R190.reuse ;  /* 0x000000bd77777223 */ /* 0x180fe200000108be */
[-C--:B------:R-:W-:Y:S01]  /*23900*/  FFMA.FTZ R113, R113, R189.reuse, -R190 ;  /* 0x000000bd71717223 */ /* 0x080fe200000108be */
[-C--:B------:R-:W-:Y:S01]  /*23910*/  FFMA.FTZ R123, R123, R189.reuse, -R172 ;  /* 0x000000bd7b7b7223 */ /* 0x080fe200000108ac */
[----:B------:R-:W-:Y:S01]  /*23920*/  MUFU.EX2 R124, R9 ;  /* 0x00000009007c7308 */ /* 0x000fe20000000800 */
[----:B--2---:R-:W-:Y:S01]  /*23930*/  FSEL R12, R188, RZ, P1 ;  /* 0x000000ffbc0c7208 */ /* 0x004fe20000800000 */
[-CC-:B------:R-:W-:Y:S01]  /*23940*/  FFMA.FTZ R109, R109, R189.reuse, -R190.reuse ;  /* 0x000000bd6d6d7223 */ /* 0x180fe200000108be */
[----:B------:R-:W-:Y:S01]  /*23950*/  FFMA.FTZ R111, R111, R189, -R190 ;  /* 0x000000bd6f6f7223 */ /* 0x000fe200000108be */
[----:B------:R2:W5:Y:S01]  /*23960*/  MUFU.EX2 R171, R8 ;  /* 0x0000000800ab7308 */ /* 0x0005620000000800 */
[----:B---3--:R-:W-:Y:S01]  /*23970*/  FSEL R13, R44, RZ, P0 ;  /* 0x000000ff2c0d7208 */ /* 0x008fe20000000000 */
[----:B------:R-:W-:Y:S01]  /*23980*/  FADD.FTZ R12, R2, -R12 ;  /* 0x8000000c020c7221 */ /* 0x000fe20000010000 */
[----:B------:R-:W-:Y:S01]  /*23990*/  IADD3 R2, PT, PT, R32, R47, RZ ;  /* 0x0000002f20027210 */ /* 0x000fe20007ffe0ff */
[----:B------:R-:W-:Y:S01]  /*239a0*/  MUFU.EX2 R178, R178 ;  /* 0x000000b200b27308 */ /* 0x000fe20000000800 */
[----:B----4-:R-:W-:Y:S01]  /*239b0*/  F2FP.F16.F32.PACK_AB R20, R175, R173 ;  /* 0x000000adaf14723e */ /* 0x010fe200000000ff */
[C---:B------:R-:W-:Y:S01]  /*239c0*/  FMUL.FTZ R12, R189.reuse, R12 ;  /* 0x0000000cbd0c7220 */ /* 0x040fe20000410000 */
[----:B------:R-:W-:Y:S01]  /*239d0*/  FADD.FTZ R13, R0, -R13 ;  /* 0x8000000d000d7221 */ /* 0x000fe20000010000 */
[----:B-1----:R-:W-:Y:S01]  /*239e0*/  F2FP.F16.F32.PACK_AB R21, R174, R19 ;  /* 0x00000013ae15723e */ /* 0x002fe200000000ff */
[----:B------:R-:W1:Y:S01]  /*239f0*/  MUFU.EX2 R0, R14 ;  /* 0x0000000e00007308 */ /* 0x000e620000000800 */
[----:B------:R-:W-:Y:S01]  /*23a00*/  LDSM.16.MT88.4 R36, [R2+0xa800] ;  /* 0x00a800000224783b */ /* 0x000fe20000004200 */
[----:B------:R-:W-:Y:S01]  /*23a10*/  FMUL.FTZ R13, R189, R13 ;  /* 0x0000000dbd0d7220 */ /* 0x000fe20000410000 */
[-C--:B------:R-:W-:Y:S01]  /*23a20*/  FFMA.FTZ R105, R105, R189.reuse, -R190 ;  /* 0x000000bd69697223 */ /* 0x080fe200000108be */
[----:B------:R-:W3:Y:S01]  /*23a30*/  MUFU.EX2 R192, R12 ;  /* 0x0000000c00c07308 */ /* 0x000ee20000000800 */
[----:B--2---:R-:W2:Y:S01]  /*23a40*/  LDSM.16.MT88.4 R8, [R47+0xa000] ;  /* 0x00a000002f08783b */ /* 0x004ea20000004200 */
[----:B-----5:R-:W-:Y:S01]  /*23a50*/  F2FP.F16.F32.PACK_AB R23, R171, R124 ;  /* 0x0000007cab17723e */ /* 0x020fe200000000ff */
[-C--:B------:R-:W-:Y:S01]  /*23a60*/  FFMA.FTZ R115, R115, R189.reuse, -R172 ;  /* 0x000000bd73737223 */ /* 0x080fe200000108ac */
[----:B------:R4:W5:Y:S01]  /*23a70*/  MUFU.EX2 R191, R13 ;  /* 0x0000000d00bf7308 */ /* 0x0009620000000800 */
[----:B------:R-:W-:Y:S01]  /*23a80*/  LDSM.16.MT88.4 R48, [R2+0xb800] ;  /* 0x00b800000230783b */ /* 0x000fe20000004200 */
[-CC-:B------:R-:W-:Y:S01]  /*23a90*/  FFMA.FTZ R101, R101, R189.reuse, -R190.reuse ;  /* 0x000000bd65657223 */ /* 0x180fe200000108be */
[-CC-:B------:R-:W-:Y:S01]  /*23aa0*/  FFMA.FTZ R103, R103, R189.reuse, -R190.reuse ;  /* 0x000000bd67677223 */ /* 0x180fe200000108be */
[----:B------:R-:W-:Y:S01]  /*23ab0*/  MUFU.EX2 R125, R125 ;  /* 0x0000007d007d7308 */ /* 0x000fe20000000800 */
[-C--:B------:R-:W-:Y:S01]  /*23ac0*/  FFMA.FTZ R97, R97, R189.reuse, -R190 ;  /* 0x000000bd61617223 */ /* 0x080fe200000108be */
[----:B-1----:R-:W-:Y:S01]  /*23ad0*/  F2FP.F16.F32.PACK_AB R22, R178, R0 ;  /* 0x00000000b216723e */ /* 0x002fe200000000ff */
[-C--:B------:R-:W-:Y:S01]  /*23ae0*/  FFMA.FTZ R107, R107, R189.reuse, -R172 ;  /* 0x000000bd6b6b7223 */ /* 0x080fe200000108ac */
[----:B------:R-:W1:Y:S01]  /*23af0*/  MUFU.EX2 R127, R127 ;  /* 0x0000007f007f7308 */ /* 0x000e620000000800 */
[----:B------:R-:W-:Y:S01]  /*23b00*/  FFMA.FTZ R93, R93, R189, -R190 ;  /* 0x000000bd5d5d7223 */ /* 0x000fe200000108be */
[-C--:B---3--:R-:W-:Y:S01]  /*23b10*/  FMUL.FTZ R24, R160, R192.reuse ;  /* 0x000000c0a0187220 */ /* 0x088fe20000410000 */
[----:B------:R-:W-:Y:S01]  /*23b20*/  IADD3 R160, PT, PT, R47, 0xa040, RZ ;  /* 0x0000a0402fa07810 */ /* 0x000fe20007ffe0ff */
[-C--:B------:R-:W-:Y:S01]  /*23b30*/  FMUL.FTZ R25, R161, R192.reuse ;  /* 0x000000c0a1197220 */ /* 0x080fe20000410000 */
[----:B------:R-:W-:Y:S01]  /*23b40*/  @P2 IADD3 R160, PT, PT, R28, -0x40, RZ ;  /* 0xffffffc01ca02810 */ /* 0x000fe20007ffe0ff */
[----:B----4-:R-:W3:Y:S01]  /*23b50*/  LDSM.16.MT88.4 R12, [R2+0xa000] ;  /* 0x00a00000020c783b */ /* 0x010ee20000004200 */
[-C--:B-----5:R-:W-:Y:S01]  /*23b60*/  FMUL.FTZ R26, R162, R191.reuse ;  /* 0x000000bfa21a7220 */ /* 0x0a0fe20000410000 */
[-C--:B------:R-:W-:Y:S01]  /*23b70*/  FMUL.FTZ R27, R163, R191.reuse ;  /* 0x000000bfa31b7220 */ /* 0x080fe20000410000 */
[-C--:B------:R-:W-:Y:S01]  /*23b80*/  FMUL.FTZ R158, R158, R191.reuse ;  /* 0x000000bf9e9e7220 */ /* 0x080fe20000410000 */
[----:B------:R-:W4:Y:S01]  /*23b90*/  LDSM.16.MT88.4 R28, [R160] ;  /* 0x00000000a01c783b */ /* 0x000f220000004200 */
        /* <DEDUP_REMOVED lines=18> */
[C---:B--2---:R-:W-:Y:S01]  /*23cc0*/  HMMA.16816.F32 R24, R20.reuse, R8, R24 ;  /* 0x000000081418723c */ /* 0x044fe20000001818 */
[----:B------:R-:W-:Y:S01]  /*23cd0*/  FMUL.FTZ R8, R152, R192 ;  /* 0x000000c098087220 */ /* 0x000fe20000410000 */
[----:B------:R-:W-:Y:S01]  /*23ce0*/  IADD3 R152, PT, PT, R32, R160, RZ ;  /* 0x000000a020987210 */ /* 0x000fe20007ffe0ff */
[-C--:B------:R-:W-:Y:S01]  /*23cf0*/  FMUL.FTZ R9, R153, R192.reuse ;  /* 0x000000c099097220 */ /* 0x080fe20000410000 */
[----:B------:R-:W-:Y:S01]  /*23d00*/  FFMA.FTZ R153, R130, R189, -R172 ;  /* 0x000000bd82997223 */ /* 0x000fe200000108ac */
[-C--:B------:R-:W-:Y:S01]  /*23d10*/  FMUL.FTZ R137, R137, R192.reuse ;  /* 0x000000c089897220 */ /* 0x080fe20000410000 */
[----:B------:R-:W-:Y:S01]  /*23d20*/  MUFU.EX2 R130, R179 ;  /* 0x000000b300827308 */ /* 0x000fe20000000800 */
[----:B------:R-:W2:Y:S01]  /*23d30*/  LDSM.16.MT88.4 R32, [R152] ;  /* 0x000000009820783b */ /* 0x000ea20000004200 */
[C---:B------:R-:W-:Y:S01]  /*23d40*/  HMMA.16816.F32 R156, R20.reuse, R10, R156 ;  /* 0x0000000a149c723c */ /* 0x040fe2000000189c */
[-C--:B------:R-:W-:Y:S01]  /*23d50*/  FMUL.FTZ R10, R154, R191.reuse ;  /* 0x000000bf9a0a7220 */ /* 0x080fe20000410000 */
[-C--:B------:R-:W-:Y:S01]  /*23d60*/  FMUL.FTZ R11, R155, R191.reuse ;  /* 0x000000bf9b0b7220 */ /* 0x080fe20000410000 */
[----:B------:R-:W5:Y:S01]  /*23d70*/  MUFU.EX2 R153, R153 ;  /* 0x0000009900997308 */ /* 0x000f620000000800 */
[-C--:B------:R-:W-:Y:S01]  /*23d80*/  FMUL.FTZ R134, R134, R191.reuse ;  /* 0x000000bf86867220 */ /* 0x080fe20000410000 */
[----:B------:R-:W-:Y:S01]  /*23d90*/  FMUL.FTZ R135, R135, R191 ;  /* 0x000000bf87877220 */ /* 0x000fe20000410000 */
[-C--:B------:R-:W-:Y:S01]  /*23da0*/  FMUL.FTZ R132, R132, R192.reuse ;  /* 0x000000c084847220 */ /* 0x080fe20000410000 */
[----:B------:R-:W-:Y:S01]  /*23db0*/  FMUL.FTZ R133, R133, R192 ;  /* 0x000000c085857220 */ /* 0x000fe20000410000 */
[----:B-1----:R-:W-:Y:S01]  /*23dc0*/  F2FP.F16.F32.PACK_AB R41, R127, R125 ;  /* 0x0000007d7f29723e */ /* 0x002fe200000000ff */
[C---:B---3--:R-:W-:Y:S01]  /*23dd0*/  HMMA.16816.F32 R8, R20.reuse, R12, R8 ;  /* 0x0000000c1408723c */ /* 0x048fe20000001808 */
[-CC-:B------:R-:W-:Y:S01]  /*23de0*/  FFMA.FTZ R12, R116, R189.reuse, -R190.reuse ;  /* 0x000000bd740c7223 */ /* 0x180fe200000108be */
[----:B------:R-:W-:Y:S01]  /*23df0*/  MUFU.EX2 R117, R117 ;  /* 0x0000007500757308 */ /* 0x000fe20000000800 */
[-CC-:B------:R-:W-:Y:S01]  /*23e00*/  FFMA.FTZ R95, R95, R189.reuse, -R190.reuse ;  /* 0x000000bd5f5f7223 */ /* 0x180fe200000108be */
[-C--:B------:R-:W-:Y:S01]  /*23e10*/  FFMA.FTZ R89, R89, R189.reuse, -R190 ;  /* 0x000000bd59597223 */ /* 0x080fe200000108be */
[-C--:B------:R-:W-:Y:S01]  /*23e20*/  FFMA.FTZ R99, R99, R189.reuse, -R172 ;  /* 0x000000bd63637223 */ /* 0x080fe200000108ac */
[----:B------:R1:W-:Y:S01]  /*23e30*/  MUFU.EX2 R116, R129 ;  /* 0x0000008100747308 */ /* 0x0003e20000000800 */
[-C--:B------:R-:W-:Y:S01]  /*23e40*/  FFMA.FTZ R85, R85, R189.reuse, -R190 ;  /* 0x000000bd55557223 */ /* 0x080fe200000108be */
[C---:B----4-:R-:W-:Y:S01]  /*23e50*/  HMMA.16816.F32 R144, R20.reuse, R28, R144 ;  /* 0x0000001c1490723c */ /* 0x050fe20000001890 */
[-C--:B------:R-:W-:Y:S01]  /*23e60*/  FFMA.FTZ R28, R126, R189.reuse, -R172 ;  /* 0x000000bd7e1c7223 */ /* 0x080fe200000108ac */
[----:B-----5:R-:W-:Y:S01]  /*23e70*/  F2FP.F16.F32.PACK_AB R42, R153, R130 ;  /* 0x00000082992a723e */ /* 0x020fe200000000ff */
[----:B------:R3:W4:Y:S01]  /*23e80*/  MUFU.EX2 R126, R12 ;  /* 0x0000000c007e7308 */ /* 0x0007220000000800 */
[-CC-:B------:R-:W-:Y:S01]  /*23e90*/  FFMA.FTZ R87, R87, R189.reuse, -R190.reuse ;  /* 0x000000bd57577223 */ /* 0x180fe200000108be */
[-C--:B------:R-:W-:Y:S01]  /*23ea0*/  FFMA.FTZ R81, R81, R189.reuse, -R190 ;  /* 0x000000bd51517223 */ /* 0x080fe200000108be */
[-C--:B------:R-:W-:Y:S01]  /*23eb0*/  FFMA.FTZ R91, R91, R189.reuse, -R172 ;  /* 0x000000bd5b5b7223 */ /* 0x080fe200000108ac */
[----:B------:R-:W-:Y:S01]  /*23ec0*/  MUFU.EX2 R119, R119 ;  /* 0x0000007700777308 */ /* 0x000fe20000000800 */
[C---:B------:R-:W-:Y:S01]  /*23ed0*/  HMMA.16816.F32 R140, R20.reuse, R30, R140 ;  /* 0x0000001e148c723c */ /* 0x040fe2000000188c */
[-CC-:B------:R-:W-:Y:S01]  /*23ee0*/  FFMA.FTZ R77, R77, R189.reuse, -R190.reuse ;  /* 0x000000bd4d4d7223 */ /* 0x180fe200000108be */
[-C--:B------:R-:W-:Y:S01]  /*23ef0*/  FFMA.FTZ R79, R79, R189.reuse, -R190 ;  /* 0x000000bd4f4f7223 */ /* 0x080fe200000108be */
[----:B------:R-:W-:Y:S01]  /*23f00*/  MUFU.EX2 R109, R109 ;  /* 0x0000006d006d7308 */ /* 0x000fe20000000800 */
[-C--:B-1----:R-:W-:Y:S01]  /*23f10*/  FFMA.FTZ R129, R128, R189.reuse, -R172 ;  /* 0x000000bd80817223 */ /* 0x082fe200000108ac */
[-C--:B------:R-:W-:Y:S01]  /*23f20*/  FFMA.FTZ R73, R73, R189.reuse, -R190 ;  /* 0x000000bd49497223 */ /* 0x080fe200000108be */
[-C--:B------:R-:W-:Y:S01]  /*23f30*/  FFMA.FTZ R83, R83, R189.reuse, -R172 ;  /* 0x000000bd53537223 */ /* 0x080fe200000108ac */
[----:B------:R1:W-:Y:S01]  /*23f40*/  MUFU.EX2 R128, R28 ;  /* 0x0000001c00807308 */ /* 0x0003e20000000800 */
[C---:B------:R-:W-:Y:S01]  /*23f50*/  HMMA.16816.F32 R148, R20.reuse, R14, R148 ;  /* 0x0000000e1494723c */ /* 0x040fe20000001894 */
[----:B---3--:R-:W3:Y:S01]  /*23f60*/  LDSM.16.MT88.4 R12, [R47+0xa800] ;  /* 0x00a800002f0c783b */ /* 0x008ee20000004200 */
[----:B----4-:R-:W-:Y:S01]  /*23f70*/  F2FP.F16.F32.PACK_AB R43, R126, R116 ;  /* 0x000000747e2b723e */ /* 0x010fe200000000ff */
[----:B------:R-:W4:Y:S01]  /*23f80*/  MUFU.EX2 R129, R129 ;  /* 0x0000008100817308 */ /* 0x000f220000000800 */
[-CC-:B------:R-:W-:Y:S01]  /*23f90*/  FFMA.FTZ R69, R69, R189.reuse, -R190.reuse ;  /* 0x000000bd45457223 */ /* 0x180fe200000108be */
[-CC-:B------:R-:W-:Y:S01]  /*23fa0*/  FFMA.FTZ R71, R71, R189.reuse, -R190.reuse ;  /* 0x000000bd47477223 */ /* 0x180fe200000108be */
[-C--:B------:R-:W-:Y:S01]  /*23fb0*/  FFMA.FTZ R65, R65, R189.reuse, -R190 ;  /* 0x000000bd41417223 */ /* 0x080fe200000108be */
[----:B------:R-:W-:Y:S01]  /*23fc0*/  MUFU.EX2 R111, R111 ;  /* 0x0000006f006f7308 */ /* 0x000fe20000000800 */
[C---:B--2---:R-:W-:Y:S01]  /*23fd0*/  HMMA.16816.F32 R136, R20.reuse, R32, R136 ;  /* 0x000000201488723c */ /* 0x044fe20000001888 */
[-C--:B------:R-:W-:Y:S01]  /*23fe0*/  FFMA.FTZ R75, R75, R189.reuse, -R172 ;  /* 0x000000bd4b4b7223 */ /* 0x080fe200000108ac */
[-CC-:B------:R-:W-:Y:S01]  /*23ff0*/  FFMA.FTZ R61, R61, R189.reuse, -R190.reuse ;  /* 0x000000bd3d3d7223 */ /* 0x180fe200000108be */
[----:B------:R-:W-:Y:S01]  /*24000*/  MUFU.EX2 R101, R101 ;  /* 0x0000006500657308 */ /* 0x000fe20000000800 */
[-CC-:B------:R-:W-:Y:S01]  /*24010*/  FFMA.FTZ R63, R63, R189.reuse, -R190.reuse ;  /* 0x000000bd3f3f7223 */ /* 0x180fe200000108be */
[----:B-1----:R-:W1:Y:S01]  /*24020*/  LDSM.16.MT88.4 R28, [R160+0x800] ;  /* 0x00080000a01c783b */ /* 0x002e620000004200 */
[-C--:B------:R-:W-:Y:S01]  /*24030*/  FFMA.FTZ R57, R57, R189.reuse, -R190 ;  /* 0x000000bd39397223 */ /* 0x080fe200000108be */
[----:B------:R-:W-:Y:S01]  /*24040*/  MUFU.EX2 R103, R103 ;  /* 0x0000006700677308 */ /* 0x000fe20000000800 */
[----:B------:R-:W-:Y:S01]  /*24050*/  HMMA.16816.F32 R20, R20, R34, R132 ;  /* 0x000000221414723c */ /* 0x000fe20000001884 */
[----:B----4-:R-:W-:Y:S01]  /*24060*/  F2FP.F16.F32.PACK_AB R40, R129, R128 ;  /* 0x000000808128723e */ /* 0x010fe200000000ff */
[----:B------:R-:W2:Y:S01]  /*24070*/  LDSM.16.MT88.4 R32, [R152+0x800] ;  /* 0x000800009820783b */ /* 0x000ea20000004200 */
        /* <DEDUP_REMOVED lines=8> */
[----:B------:R4:W-:Y:S01]  /*24100*/  MUFU.EX2 R118, R121 ;  /* 0x0000007900767308 */ /* 0x0009e20000000800 */
[-CC-:B------:R-:W-:Y:S01]  /*24110*/  FFMA.FTZ R133, R182, R189.reuse, -R190.reuse ;  /* 0x000000bdb6857223 */ /* 0x180fe200000108be */
[-C--:B------:R-:W-:Y:S01]  /*24120*/  FFMA.FTZ R134, R200, R189.reuse, -R190 ;  /* 0x000000bdc8867223 */ /* 0x080fe200000108be */
[-CC-:B------:R-:W-:Y:S01]  /*24130*/  FFMA.FTZ R135, R181, R189.reuse, -R172.reuse ;  /* 0x000000bdb5877223 */ /* 0x180fe200000108ac */
[----:B------:R-:W-:Y:S01]  /*24140*/  MUFU.EX2 R85, R85 ;  /* 0x0000005500557308 */ /* 0x000fe20000000800 */
[C---:B------:R-:W-:Y:S01]  /*24150*/  HMMA.16816.F32 R148, R40.reuse, R38, R148 ;  /* 0x000000262894723c */ /* 0x040fe20000001894 */
[-CC-:B------:R-:W-:Y:S01]  /*24160*/  FFMA.FTZ R155, R183, R189.reuse, -R172.reuse ;  /* 0x000000bdb79b7223 */ /* 0x180fe200000108ac */
[-CC-:B------:R-:W-:Y:S01]  /*24170*/  FFMA.FTZ R161, R201, R189.reuse, -R172.reuse ;  /* 0x000000bdc9a17223 */ /* 0x180fe200000108ac */
[----:B------:R-:W-:Y:S01]  /*24180*/  MUFU.EX2 R87, R87 ;  /* 0x0000005700577308 */ /* 0x000fe20000000800 */
[-C--:B------:R-:W-:Y:S01]  /*24190*/  FFMA.FTZ R154, R203, R189.reuse, -R172 ;  /* 0x000000bdcb9a7223 */ /* 0x080fe200000108ac */
[----:B------:R-:W-:Y:S01]  /*241a0*/  FFMA.FTZ R179, R202, R189, -R190 ;  /* 0x000000bdcab37223 */ /* 0x000fe200000108be */
[----:B------:R-:W-:Y:S01]  /*241b0*/  FFMA.FTZ R191, R249, R191, R19 ;  /* 0x000000bff9bf7223 */ /* 0x000fe20000010013 */
[----:B------:R-:W-:Y:S01]  /*241c0*/  MUFU.EX2 R77, R77 ;  /* 0x0000004d004d7308 */ /* 0x000fe20000000800 */
[----:B------:R-:W-:Y:S01]  /*241d0*/  FFMA.FTZ R192, R248, R192, R173 ;  /* 0x000000c0f8c07223 */ /* 0x000fe200000100ad */
[-C--:B----4-:R-:W-:Y:S01]  /*241e0*/  FFMA.FTZ R121, R120, R189.reuse, -R172 ;  /* 0x000000bd78797223 */ /* 0x090fe200000108ac */
[C---:B---3--:R-:W-:Y:S01]  /*241f0*/  HMMA.16816.F32 R24, R40.reuse, R12, R24 ;  /* 0x0000000c2818723c */ /* 0x048fe20000001818 */
[----:B------:R3:W-:Y:S01]  /*24200*/  MUFU.EX2 R120, R36 ;  /* 0x0000002400787308 */ /* 0x0007e20000000800 */
[----:B------:R-:W-:Y:S01]  /*24210*/  FADD.FTZ R163, R174, R191 ;  /* 0x000000bfaea37221 */ /* 0x000fe20000010000 */
[----:B------:R-:W-:Y:S01]  /*24220*/  FADD.FTZ R162, R175, R192 ;  /* 0x000000c0afa27221 */ /* 0x000fe20000010000 */
[-CC-:B------:R-:W-:Y:S01]  /*24230*/  FFMA.FTZ R173, R204, R189.reuse, -R190.reuse ;  /* 0x000000bdccad7223 */ /* 0x180fe200000108be */
[----:B------:R-:W4:Y:S01]  /*24240*/  MUFU.EX2 R121, R121 ;  /* 0x0000007900797308 */ /* 0x000f220000000800 */
[-C--:B------:R-:W-:Y:S01]  /*24250*/  FFMA.FTZ R19, R206, R189.reuse, -R190 ;  /* 0x000000bdce137223 */ /* 0x080fe200000108be */
[-CC-:B------:R-:W-:Y:S01]  /*24260*/  FFMA.FTZ R181, R205, R189.reuse, -R172.reuse ;  /* 0x000000bdcdb57223 */ /* 0x180fe200000108ac */
[C---:B------:R-:W-:Y:S01]  /*24270*/  HMMA.16816.F32 R156, R40.reuse, R14, R156 ;  /* 0x0000000e289c723c */ /* 0x040fe2000000189c */
[----:B------:R-:W-:Y:S01]  /*24280*/  LDSM.16.MT88.4 R12, [R47+0xb000] ;  /* 0x00b000002f0c783b */ /* 0x000fe20000004200 */
[----:B------:R-:W-:Y:S01]  /*24290*/  MUFU.EX2 R79, R79 ;  /* 0x0000004f004f7308 */ /* 0x000fe20000000800 */
[-C--:B------:R-:W-:Y:S01]  /*242a0*/  FFMA.FTZ R180, R209, R189.reuse, -R172 ;  /* 0x000000bdd1b47223 */ /* 0x080fe200000108ac */
[----:B------:R-:W-:Y:S01]  /*242b0*/  FADD.FTZ R163, R124, R163 ;  /* 0x000000a37ca37221 */ /* 0x000fe20000010000 */
[-C--:B------:R-:W-:Y:S01]  /*242c0*/  FFMA.FTZ R208, R208, R189.reuse, -R190 ;  /* 0x000000bdd0d07223 */ /* 0x080fe200000108be */
[----:B------:R-:W-:Y:S01]  /*242d0*/  MUFU.EX2 R69, R69 ;  /* 0x0000004500457308 */ /* 0x000fe20000000800 */
[----:B---3--:R-:W3:Y:S01]  /*242e0*/  LDSM.16.MT88.4 R36, [R2+0xb000] ;  /* 0x00b000000224783b */ /* 0x008ee20000004200 */
[C---:B-1----:R-:W-:Y:S01]  /*242f0*/  HMMA.16816.F32 R144, R40.reuse, R28, R144 ;  /* 0x0000001c2890723c */ /* 0x042fe20000001890 */
[-C--:B------:R-:W-:Y:S01]  /*24300*/  FFMA.FTZ R28, R122, R189.reuse, -R172 ;  /* 0x000000bd7a1c7223 */ /* 0x080fe200000108ac */
[----:B------:R-:W-:Y:S01]  /*24310*/  MUFU.EX2 R71, R71 ;  /* 0x0000004700477308 */ /* 0x000fe20000000800 */
[----:B------:R-:W-:Y:S01]  /*24320*/  FADD.FTZ R162, R0, R162 ;  /* 0x000000a200a27221 */ /* 0x000fe20000010000 */
[----:B------:R-:W-:Y:S01]  /*24330*/  FADD.FTZ R163, R171, R163 ;  /* 0x000000a3aba37221 */ /* 0x000fe20000010000 */
[-C--:B------:R-:W-:Y:S01]  /*24340*/  FFMA.FTZ R0, R3, R189.reuse, -R190 ;  /* 0x000000bd03007223 */ /* 0x080fe200000108be */
[----:B------:R1:W-:Y:S01]  /*24350*/  MUFU.EX2 R122, R131 ;  /* 0x00000083007a7308 */ /* 0x0003e20000000800 */
[----:B------:R-:W-:Y:S01]  /*24360*/  FADD.FTZ R162, R178, R162 ;  /* 0x000000a2b2a27221 */ /* 0x000fe20000010000 */
[C---:B------:R-:W-:Y:S01]  /*24370*/  HMMA.16816.F32 R140, R40.reuse, R30, R140 ;  /* 0x0000001e288c723c */ /* 0x040fe2000000188c */
[----:B------:R-:W-:Y:S01]  /*24380*/  FADD.FTZ R163, R125, R163 ;  /* 0x000000a37da37221 */ /* 0x000fe20000010000 */
[----:B------:R-:W-:Y:S01]  /*24390*/  MUFU.EX2 R61, R61 ;  /* 0x0000003d003d7308 */ /* 0x000fe20000000800 */
[----:B------:R-:W-:Y:S01]  /*243a0*/  FADD.FTZ R162, R128, R162 ;  /* 0x000000a280a27221 */ /* 0x000fe20000010000 */
[----:B------:R-:W-:Y:S01]  /*243b0*/  FFMA.FTZ R3, R212, R189, -R190 ;  /* 0x000000bdd4037223 */ /* 0x000fe200000108be */
[----:B------:R-:W-:Y:S01]  /*243c0*/  FADD.FTZ R163, R127, R163 ;  /* 0x000000a37fa37221 */ /* 0x000fe20000010000 */
[----:B------:R-:W-:Y:S01]  /*243d0*/  MUFU.EX2 R63, R63 ;  /* 0x0000003f003f7308 */ /* 0x000fe20000000800 */
[----:B------:R-:W-:Y:S01]  /*243e0*/  FADD.FTZ R129, R129, R162 ;  /* 0x000000a281817221 */ /* 0x000fe20000010000 */
[C---:B--2---:R-:W-:Y:S01]  /*243f0*/  HMMA.16816.F32 R136, R40.reuse, R32, R136 ;  /* 0x000000202888723c */ /* 0x044fe20000001888 */
[----:B----4-:R-:W-:Y:S01]  /*24400*/  F2FP.F16.F32.PACK_AB R32, R121, R120 ;  /* 0x000000787920723e */ /* 0x010fe200000000ff */
[----:B------:R-:W-:Y:S01]  /*24410*/  MUFU.EX2 R53, R53 ;  /* 0x0000003500357308 */ /* 0x000fe20000000800 */
[----:B------:R-:W-:Y:S01]  /*24420*/  F2FP.F16.F32.PACK_AB R33, R119, R117 ;  /* 0x000000757721723e */ /* 0x000fe200000000ff */
[-C--:B-1----:R-:W-:Y:S01]  /*24430*/  FFMA.FTZ R131, R108, R189.reuse, -R190 ;  /* 0x000000bd6c837223 */ /* 0x082fe200000108be */
[----:B------:R-:W-:Y:S01]  /*24440*/  FADD.FTZ R116, R116, R163 ;  /* 0x000000a374747221 */ /* 0x000fe20000010000 */
[----:B------:R1:W2:Y:S01]  /*24450*/  MUFU.EX2 R108, R28 ;  /* 0x0000001c006c7308 */ /* 0x0002a20000000800 */
[----:B------:R-:W-:Y:S01]  /*24460*/  FADD.FTZ R129, R130, R129 ;  /* 0x0000008182817221 */ /* 0x000fe20000010000 */
[----:B------:R-:W-:Y:S01]  /*24470*/  HMMA.16816.F32 R20, R40, R34, R20 ;  /* 0x000000222814723c */ /* 0x000fe20000001814 */
[----:B------:R-:W-:Y:S01]  /*24480*/  LDSM.16.MT88.4 R40, [R152+0x1000] ;  /* 0x001000009828783b */ /* 0x000fe20000004200 */
[----:B------:R-:W4:Y:S01]  /*24490*/  MUFU.EX2 R131, R131 ;  /* 0x0000008300837308 */ /* 0x000f220000000800 */
[----:B------:R-:W-:Y:S01]  /*244a0*/  FADD.FTZ R116, R126, R116 ;  /* 0x000000747e747221 */ /* 0x000fe20000010000 */
[----:B------:R-:W-:Y:S01]  /*244b0*/  FADD.FTZ R153, R153, R129 ;  /* 0x0000008199997221 */ /* 0x000fe20000010000 */
[-C--:B------:R-:W-:Y:S01]  /*244c0*/  FFMA.FTZ R124, R214, R189.reuse, -R190 ;  /* 0x000000bdd67c7223 */ /* 0x080fe200000108be */
[----:B------:R-:W-:Y:S01]  /*244d0*/  MUFU.EX2 R55, R55 ;  /* 0x0000003700377308 */ /* 0x000fe20000000800 */
[----:B------:R-:W-:Y:S01]  /*244e0*/  FADD.FTZ R116, R117, R116 ;  /* 0x0000007475747221 */ /* 0x000fe20000010000 */
[----:B------:R-:W-:Y:S01]  /*244f0*/  FADD.FTZ R153, R120, R153 ;  /* 0x0000009978997221 */ /* 0x000fe20000010000 */
[-C--:B------:R-:W-:Y:S01]  /*24500*/  FFMA.FTZ R220, R220, R189.reuse, -R172 ;  /* 0x000000bddcdc7223 */ /* 0x080fe200000108ac */
[----:B------:R-:W-:Y:S01]  /*24510*/  MUFU.EX2 R132, R132 ;  /* 0x0000008400847308 */ /* 0x000fe20000000800 */
[----:B------:R-:W-:Y:S01]  /*24520*/  FADD.FTZ R119, R119, R116 ;  /* 0x0000007477777221 */ /* 0x000fe20000010000 */
[----:B-1----:R-:W1:Y:S01]  /*24530*/  LDSM.16.MT88.4 R28, [R160+0x1000] ;  /* 0x00100000a01c783b */ /* 0x002e620000004200 */
[----:B--2---:R-:W-:Y:S01]  /*24540*/  F2FP.F16.F32.PACK_AB R34, R108, R122 ;  /* 0x0000007a6c22723e */ /* 0x004fe200000000ff */
[----:B------:R-:W-:Y:S01]  /*24550*/  MUFU.EX2 R133, R133 ;  /* 0x0000008500857308 */ /* 0x000fe20000000800 */
[----:B------:R-:W-:Y:S01]  /*24560*/  FADD.FTZ R121, R121, R153 ;  /* 0x0000009979797221 */ /* 0x000fe20000010000 */
[C---:B----4-:R-:W-:Y:S01]  /*24570*/  F2FP.F16.F32.PACK_AB R35, R131.reuse, R118 ;  /* 0x000000768323723e */ /* 0x050fe200000000ff */
[----:B------:R-:W-:Y:S01]  /*24580*/  FADD.FTZ R119, R118, R119 ;  /* 0x0000007776777221 */ /* 0x000fe20000010000 */
[----:B------:R-:W-:Y:S01]  /*24590*/  MUFU.EX2 R134, R134 ;  /* 0x0000008600867308 */ /* 0x000fe20000000800 */
[----:B------:R-:W-:Y:S01]  /*245a0*/  FADD.FTZ R121, R122, R121 ;  /* 0x000000797a797221 */ /* 0x000fe20000010000 */
[-CC-:B------:R-:W-:Y:S01]  /*245b0*/  FFMA.FTZ R198, R198, R189.reuse, -R172.reuse ;  /* 0x000000bdc6c67223 */ /* 0x180fe200000108ac */
[----:B------:R-:W-:Y:S01]  /*245c0*/  FADD.FTZ R131, R131, R119 ;  /* 0x0000007783837221 */ /* 0x000fe20000010000 */
[----:B------:R-:W-:Y:S01]  /*245d0*/  MUFU.EX2 R135, R135 ;  /* 0x0000008700877308 */ /* 0x000fe20000000800 */
[C---:B---3--:R-:W-:Y:S01]  /*245e0*/  HMMA.16816.F32 R8, R32.reuse, R36, R8 ;  /* 0x000000242008723c */ /* 0x048fe20000001808 */
[-CC-:B------:R-:W-:Y:S01]  /*245f0*/  FFMA.FTZ R36, R110, R189.reuse, -R172.reuse ;  /* 0x000000bd6e247223 */ /* 0x180fe200000108ac */
[----:B------:R-:W-:Y:S01]  /*24600*/  FADD.FTZ R108, R108, R121 ;  /* 0x000000796c6c7221 */ /* 0x000fe20000010000 */
[----:B------:R2:W-:Y:S01]  /*24610*/  MUFU.EX2 R110, R113 ;  /* 0x00000071006e7308 */ /* 0x0005e20000000800 */
[----:B------:R-:W-:Y:S01]  /*24620*/  FADD.FTZ R131, R109, R131 ;  /* 0x000000836d837221 */ /* 0x000fe20000010000 */
[-CC-:B------:R-:W-:Y:S01]  /*24630*/  FFMA.FTZ R177, R177, R189.reuse, -R172.reuse ;  /* 0x000000bdb1b17223 */ /* 0x180fe200000108ac */
[-CC-:B------:R-:W-:Y:S01]  /*24640*/  FFMA.FTZ R5, R5, R189.reuse, -R172.reuse ;  /* 0x000000bd05057223 */ /* 0x180fe200000108ac */
        /* <DEDUP_REMOVED lines=9> */
[----:B------:R-:W-:Y:S01]  /*246e0*/  HMMA.16816.F32 R24, R32, R12, R24 ;  /* 0x0000000c2018723c */ /* 0x000fe20000001818 */
[-CC-:B--2---:R-:W-:Y:S01]  /*246f0*/  FFMA.FTZ R113, R112, R189.reuse, -R172.reuse ;  /* 0x000000bd70717223 */ /* 0x184fe200000108ac */
[-C--:B------:R-:W-:Y:S01]  /*24700*/  FFMA.FTZ R186, R186, R189.reuse, -R172 ;  /* 0x000000bdbaba7223 */ /* 0x080fe200000108ac */
[----:B------:R2:W3:Y:S01]  /*24710*/  MUFU.EX2 R112, R36 ;  /* 0x0000002400707308 */ /* 0x0004e20000000800 */
[----:B------:R-:W-:Y:S01]  /*24720*/  FFMA.FTZ R167, R167, R189, -R190 ;  /* 0x000000bda7a77223 */ /* 0x000fe200000108be */
[----:B------:R-:W-:-:S02]  /*24730*/  ISETP.GT.AND P0, PT, R16, R223, PT ;  /* 0x000000df1000720c */ /* 0x000fc40003f04270 */
[----:B------:R-:W4:Y:S01]  /*24740*/  MUFU.EX2 R113, R113 ;  /* 0x0000007100717308 */ /* 0x000f220000000800 */
[C---:B------:R-:W-:Y:S01]  /*24750*/  HMMA.16816.F32 R156, R32.reuse, R14, R156 ;  /* 0x0000000e209c723c */ /* 0x040fe2000000189c */
[----:B------:R-:W-:Y:S02]  /*24760*/  LDSM.16.MT88.4 R12, [R47+0xb800] ;  /* 0x00b800002f0c783b */ /* 0x000fe40000004200 */
[----:B------:R-:W-:Y:S04]  /*24770*/  MUFU.EX2 R179, R179 ;  /* 0x000000b300b37308 */ /* 0x000fe80000000800 */
[----:B------:R-:W-:Y:S01]  /*24780*/  MUFU.EX2 R173, R173 ;  /* 0x000000ad00ad7308 */ /* 0x000fe20000000800 */
[----:B-1----:R-:W-:Y:S01]  /*24790*/  HMMA.16816.F32 R144, R32, R28, R144 ;  /* 0x0000001c2090723c */ /* 0x002fe20000001890 */
[----:B------:R-:W-:Y:S01]  /*247a0*/  FFMA.FTZ R28, R114, R189, -R172 ;  /* 0x000000bd721c7223 */ /* 0x000fe200000108ac */
[----:B--2---:R-:W1:Y:S01]  /*247b0*/  LDSM.16.MT88.4 R36, [R160+0x1800] ;  /* 0x00180000a024783b */ /* 0x004e620000004200 */
[----:B------:R2:W5:Y:S01]  /*247c0*/  MUFU.EX2 R114, R123 ;  /* 0x0000007b00727308 */ /* 0x0005620000000800 */
[----:B---3--:R-:W-:Y:S01]  /*247d0*/  FADD.FTZ R108, R112, R108 ;  /* 0x0000006c706c7221 */ /* 0x008fe20000010000 */
[----:B------:R-:W-:-:S02]  /*247e0*/  @P0 IADD3 R250, PT, PT, R45, -0x3, RZ ;  /* 0xfffffffd2dfa0810 */ /* 0x000fc40007ffe0ff */
[----:B------:R-:W-:Y:S01]  /*247f0*/  MUFU.EX2 R19, R19 ;  /* 0x0000001300137308 */ /* 0x000fe20000000800 */
[C---:B------:R-:W-:Y:S03]  /*24800*/  HMMA.16816.F32 R140, R32.reuse, R30, R140 ;  /* 0x0000001e208c723c */ /* 0x040fe6000000188c */
[----:B------:R-:W-:Y:S04]  /*24810*/  MUFU.EX2 R181, R181 ;  /* 0x000000b500b57308 */ /* 0x000fe80000000800 */
[----:B------:R-:W-:Y:S01]  /*24820*/  MUFU.EX2 R180, R180 ;  /* 0x000000b400b47308 */ /* 0x000fe20000000800 */
[C---:B------:R-:W-:Y:S01]  /*24830*/  HMMA.16816.F32 R136, R32.reuse, R40, R136 ;  /* 0x000000282088723c */ /* 0x040fe20000001888 */
[-C--:B--2---:R-:W-:Y:S01]  /*24840*/  FFMA.FTZ R123, R100, R189.reuse, -R190 ;  /* 0x000000bd647b7223 */ /* 0x084fe200000108be */
[----:B------:R-:W-:Y:S01]  /*24850*/  FFMA.FTZ R40, R102, R189, -R172 ;  /* 0x000000bd66287223 */ /* 0x000fe200000108ac */
[----:B------:R2:W3:Y:S04]  /*24860*/  MUFU.EX2 R100, R28 ;  /* 0x0000001c00647308 */ /* 0x0004e80000000800 */
[----:B------:R-:W3:Y:S01]  /*24870*/  MUFU.EX2 R123, R123 ;  /* 0x0000007b007b7308 */ /* 0x000ee20000000800 */
[----:B------:R-:W-:Y:S01]  /*24880*/  HMMA.16816.F32 R20, R32, R42, R20 ;  /* 0x0000002a2014723c */ /* 0x000fe20000001814 */
[C---:B----4-:R-:W-:Y:S01]  /*24890*/  F2FP.F16.F32.PACK_AB R32, R113.reuse, R112 ;  /* 0x000000707120723e */ /* 0x050fe200000000ff */
[----:B------:R-:W-:Y:S01]  /*248a0*/  FADD.FTZ R113, R113, R108 ;  /* 0x0000006c71717221 */ /* 0x000fe20000010000 */
[----:B------:R4:W-:Y:S01]  /*248b0*/  MUFU.EX2 R102, R105 ;  /* 0x0000006900667308 */ /* 0x0009e20000000800 */
[C---:B------:R-:W-:Y:S01]  /*248c0*/  F2FP.F16.F32.PACK_AB R33, R111.reuse, R109 ;  /* 0x0000006d6f21723e */ /* 0x040fe200000000ff */
[----:B------:R-:W-:Y:S01]  /*248d0*/  FADD.FTZ R111, R111, R131 ;  /* 0x000000836f6f7221 */ /* 0x000fe20000010000 */
[----:B-----5:R-:W-:Y:S01]  /*248e0*/  FADD.FTZ R113, R114, R113 ;  /* 0x0000007172717221 */ /* 0x020fe20000010000 */
[----:B------:R-:W-:Y:S01]  /*248f0*/  MUFU.EX2 R0, R0 ;  /* 0x0000000000007308 */ /* 0x000fe20000000800 */
[----:B--2---:R-:W2:Y:S01]  /*24900*/  LDSM.16.MT88.4 R28, [R152+0x1800] ;  /* 0x00180000981c783b */ /* 0x004ea20000004200 */
[----:B---3--:R-:W-:-:S02]  /*24910*/  F2FP.F16.F32.PACK_AB R34, R100, R114 ;  /* 0x000000726422723e */ /* 0x008fc400000000ff */
[----:B------:R-:W-:Y:S01]  /*24920*/  MUFU.EX2 R3, R3 ;  /* 0x0000000300037308 */ /* 0x000fe20000000800 */
[----:B------:R-:W-:Y:S01]  /*24930*/  FADD.FTZ R111, R110, R111 ;  /* 0x0000006f6e6f7221 */ /* 0x000fe20000010000 */
[C---:B------:R-:W-:Y:S01]  /*24940*/  F2FP.F16.F32.PACK_AB R35, R123.reuse, R110 ;  /* 0x0000006e7b23723e */ /* 0x040fe200000000ff */
[----:B------:R-:W-:Y:S01]  /*24950*/  FADD.FTZ R113, R100, R113 ;  /* 0x0000007164717221 */ /* 0x000fe20000010000 */
[----:B------:R-:W-:Y:S01]  /*24960*/  MUFU.EX2 R124, R124 ;  /* 0x0000007c007c7308 */ /* 0x000fe20000000800 */
[----:B------:R-:W-:Y:S01]  /*24970*/  FADD.FTZ R123, R123, R111 ;  /* 0x0000006f7b7b7221 */ /* 0x000fe20000010000 */
[-C--:B----4-:R-:W-:Y:S01]  /*24980*/  FFMA.FTZ R105, R104, R189.reuse, -R172 ;  /* 0x000000bd68697223 */ /* 0x090fe200000108ac */
[-C--:B------:R-:W-:Y:S01]  /*24990*/  FFMA.FTZ R100, R176, R189.reuse, -R190 ;  /* 0x000000bdb0647223 */ /* 0x080fe200000108be */
[----:B------:R3:W-:Y:S01]  /*249a0*/  MUFU.EX2 R104, R40 ;  /* 0x0000002800687308 */ /* 0x0007e20000000800 */
[C---:B-1----:R-:W-:Y:S01]  /*249b0*/  HMMA.16816.F32 R144, R32.reuse, R36, R144 ;  /* 0x000000242090723c */ /* 0x042fe20000001890 */
[-C--:B------:R-:W-:Y:S01]  /*249c0*/  FFMA.FTZ R36, R106, R189.reuse, -R172 ;  /* 0x000000bd6a247223 */ /* 0x080fe200000108ac */
[----:B------:R-:W-:Y:S01]  /*249d0*/  FADD.FTZ R123, R101, R123 ;  /* 0x0000007b657b7221 */ /* 0x000fe20000010000 */
[----:B------:R1:W-:Y:S04]  /*249e0*/  MUFU.EX2 R106, R115 ;  /* 0x00000073006a7308 */ /* 0x0003e80000000800 */
[----:B------:R-:W4:Y:S01]  /*249f0*/  MUFU.EX2 R105, R105 ;  /* 0x0000006900697308 */ /* 0x000f220000000800 */
[C---:B------:R-:W-:Y:S03]  /*24a00*/  HMMA.16816.F32 R24, R32.reuse, R12, R24 ;  /* 0x0000000c2018723c */ /* 0x040fe60000001818 */
[----:B------:R-:W-:Y:S01]  /*24a10*/  MUFU.EX2 R100, R100 ;  /* 0x0000006400647308 */ /* 0x000fe20000000800 */
[----:B---3--:R-:W3:Y:S04]  /*24a20*/  LDSM.16.MT88.4 R40, [R2+0xc000] ;  /* 0x00c000000228783b */ /* 0x008ee80000004200 */
[C---:B------:R-:W-:Y:S01]  /*24a30*/  HMMA.16816.F32 R156, R32.reuse, R14, R156 ;  /* 0x0000000e209c723c */ /* 0x040fe2000000189c */
[--C-:B-1----:R-:W-:Y:S01]  /*24a40*/  FFMA.FTZ R115, R92, R189, -R190.reuse ;  /* 0x000000bd5c737223 */ /* 0x102fe200000108be */
[----:B------:R-:W1:Y:S01]  /*24a50*/  LDSM.16.MT88.4 R12, [R47+0xc000] ;  /* 0x00c000002f0c783b */ /* 0x000e620000004200 */
[----:B------:R5:W4:Y:S04]  /*24a60*/  MUFU.EX2 R92, R36 ;  /* 0x00000024005c7308 */ /* 0x000b280000000800 */
[----:B------:R-:W4:Y:S01]  /*24a70*/  MUFU.EX2 R115, R115 ;  /* 0x0000007300737308 */ /* 0x000f220000000800 */
[C---:B------:R-:W-:Y:S08]  /*24a80*/  HMMA.16816.F32 R8, R32.reuse, R48, R8 ;  /* 0x000000302008723c */ /* 0x040ff00000001808 */
[C---:B------:R-:W-:Y:S01]  /*24a90*/  HMMA.16816.F32 R148, R32.reuse, R50, R148 ;  /* 0x000000322094723c */ /* 0x040fe20000001894 */
[----:B------:R-:W-:Y:S07]  /*24aa0*/  LDSM.16.MT88.4 R48, [R2+0xc800] ;  /* 0x00c800000230783b */ /* 0x000fee0000004200 */
[C---:B------:R-:W-:Y:S01]  /*24ab0*/  HMMA.16816.F32 R140, R32.reuse, R38, R140 ;  /* 0x00000026208c723c */ /* 0x040fe2000000188c */
[----:B-----5:R-:W5:Y:S07]  /*24ac0*/  LDSM.16.MT88.4 R36, [R160+0x2000] ;  /* 0x00200000a024783b */ /* 0x020f6e0000004200 */
[----:B--2---:R-:W-:Y:S01]  /*24ad0*/  HMMA.16816.F32 R136, R32, R28, R136 ;  /* 0x0000001c2088723c */ /* 0x004fe20000001888 */
[----:B----4-:R-:W-:Y:S01]  /*24ae0*/  F2FP.F16.F32.PACK_AB R28, R105, R104 ;  /* 0x00000068691c723e */ /* 0x010fe200000000ff */
[----:B------:R-:W-:Y:S01]  /*24af0*/  FADD.FTZ R104, R104, R113 ;  /* 0x0000007168687221 */ /* 0x000fe20000010000 */
[C---:B------:R-:W-:Y:S01]  /*24b00*/  F2FP.F16.F32.PACK_AB R29, R103.reuse, R101 ;  /* 0x00000065671d723e */ /* 0x040fe200000000ff */
[----:B------:R-:W-:Y:S01]  /*24b10*/  FADD.FTZ R103, R103, R123 ;  /* 0x0000007b67677221 */ /* 0x000fe20000010000 */
[----:B------:R-:W-:Y:S01]  /*24b20*/  FFMA.FTZ R101, R197, R189, -R190 ;  /* 0x000000bdc5657223 */ /* 0x000fe200000108be */
[----:B------:R-:W-:-:S02]  /*24b30*/  FADD.FTZ R104, R105, R104 ;  /* 0x0000006869687221 */ /* 0x000fc40000010000 */
[----:B------:R-:W-:Y:S01]  /*24b40*/  HMMA.16816.F32 R20, R32, R30, R20 ;  /* 0x0000001e2014723c */ /* 0x000fe20000001814 */
[----:B------:R-:W2:Y:S01]  /*24b50*/  LDSM.16.MT88.4 R32, [R152+0x2000] ;  /* 0x002000009820783b */ /* 0x000ea20000004200 */
[----:B------:R-:W-:Y:S01]  /*24b60*/  F2FP.F16.F32.PACK_AB R30, R92, R106 ;  /* 0x0000006a5c1e723e */ /* 0x000fe200000000ff */
[----:B------:R-:W-:Y:S01]  /*24b70*/  FADD.FTZ R103, R102, R103 ;  /* 0x0000006766677221 */ /* 0x000fe20000010000 */
[C---:B------:R-:W-:Y:S01]  /*24b80*/  F2FP.F16.F32.PACK_AB R31, R115.reuse, R102 ;  /* 0x00000066731f723e */ /* 0x040fe200000000ff */
[----:B------:R-:W-:Y:S01]  /*24b90*/  FADD.FTZ R104, R106, R104 ;  /* 0x000000686a687221 */ /* 0x000fe20000010000 */
[----:B------:R-:W-:Y:S01]  /*24ba0*/  MUFU.EX2 R101, R101 ;  /* 0x0000006500657308 */ /* 0x000fe20000000800 */
[----:B------:R-:W-:-:S04]  /*24bb0*/  FADD.FTZ R103, R115, R103 ;  /* 0x0000006773677221 */ /* 0x000fc80000010000 */
[C---:B---3--:R-:W-:Y:S01]  /*24bc0*/  HMMA.16816.F32 R8, R28.reuse, R40, R8 ;  /* 0x000000281c08723c */ /* 0x048fe20000001808 */
[-CC-:B------:R-:W-:Y:S02]  /*24bd0*/  FFMA.FTZ R40, R94, R189.reuse, -R172.reuse ;  /* 0x000000bd5e287223 */ /* 0x180fe400000108ac */
[----:B------:R3:W-:Y:S05]  /*24be0*/  MUFU.EX2 R94, R97 ;  /* 0x00000061005e7308 */ /* 0x0007ea0000000800 */
[C---:B------:R-:W-:Y:S08]  /*24bf0*/  HMMA.16816.F32 R148, R28.reuse, R42, R148 ;  /* 0x0000002a1c94723c */ /* 0x040ff00000001894 */
[----:B-1----:R-:W-:Y:S01]  /*24c00*/  HMMA.16816.F32 R24, R28, R12, R24 ;  /* 0x0000000c1c18723c */ /* 0x002fe20000001818 */
[----:B---3--:R-:W-:-:S02]  /*24c10*/  FFMA.FTZ R97, R96, R189, -R172 ;  /* 0x000000bd60617223 */ /* 0x008fc400000108ac */
[----:B------:R1:W-:Y:S04]  /*24c20*/  MUFU.EX2 R96, R40 ;  /* 0x0000002800607308 */ /* 0x0003e80000000800 */
[----:B------:R-:W3:Y:S01]  /*24c30*/  MUFU.EX2 R97, R97 ;  /* 0x0000006100617308 */ /* 0x000ee20000000800 */
[C---:B------:R-:W-:Y:S01]  /*24c40*/  HMMA.16816.F32 R156, R28.reuse, R14, R156 ;  /* 0x0000000e1c9c723c */ /* 0x040fe2000000189c */
[----:B------:R-:W-:Y:S07]  /*24c50*/  LDSM.16.MT88.4 R12, [R47+0xc800] ;  /* 0x00c800002f0c783b */ /* 0x000fee0000004200 */
[----:B-----5:R-:W-:Y:S01]  /*24c60*/  HMMA.16816.F32 R144, R28, R36, R144 ;  /* 0x000000241c90723c */ /* 0x020fe20000001890 */
[----:B-1----:R-:W1:Y:S01]  /*24c70*/  LDSM.16.MT88.4 R40, [R160+0x2800] ;  /* 0x00280000a028783b */ /* 0x002e620000004200 */
[----:B------:R-:W-:-:S02]  /*24c80*/  FFMA.FTZ R36, R98, R189, -R172 ;  /* 0x000000bd62247223 */ /* 0x000fc400000108ac */
[----:B------:R4:W-:Y:S04]  /*24c90*/  MUFU.EX2 R98, R107 ;  /* 0x0000006b00627308 */ /* 0x0009e80000000800 */
[C---:B------:R-:W-:Y:S08]  /*24ca0*/  HMMA.16816.F32 R140, R28.reuse, R38, R140 ;  /* 0x000000261c8c723c */ /* 0x040ff0000000188c */
[----:B--2---:R-:W-:Y:S01]  /*24cb0*/  HMMA.16816.F32 R136, R28, R32, R136 ;  /* 0x000000201c88723c */ /* 0x004fe20000001888 */
[----:B---3--:R-:W-:Y:S01]  /*24cc0*/  F2FP.F16.F32.PACK_AB R32, R97, R96 ;  /* 0x000000606120723e */ /* 0x008fe200000000ff */
[----:B----4-:R-:W-:Y:S01]  /*24cd0*/  FFMA.FTZ R107, R84, R189, -R190 ;  /* 0x000000bd546b7223 */ /* 0x010fe200000108be */
[----:B------:R-:W-:Y:S01]  /*24ce0*/  F2FP.F16.F32.PACK_AB R33, R95, R93 ;  /* 0x0000005d5f21723e */ /* 0x000fe200000000ff */
[----:B------:R2:W3:Y:S01]  /*24cf0*/  MUFU.EX2 R84, R36 ;  /* 0x0000002400547308 */ /* 0x0004e20000000800 */
[----:B------:R-:W-:-:S03]  /*24d00*/  FADD.FTZ R93, R93, R103 ;  /* 0x000000675d5d7221 */ /* 0x000fc60000010000 */
[----:B------:R-:W-:Y:S01]  /*24d10*/  HMMA.16816.F32 R20, R28, R34, R20 ;  /* 0x000000221c14723c */ /* 0x000fe20000001814 */
[----:B------:R-:W4:Y:S01]  /*24d20*/  LDSM.16.MT88.4 R28, [R152+0x2800] ;  /* 0x00280000981c783b */ /* 0x000f220000004200 */
[----:B------:R-:W5:Y:S01]  /*24d30*/  MUFU.EX2 R107, R107 ;  /* 0x0000006b006b7308 */ /* 0x000f620000000800 */
[----:B------:R-:W-:-:S03]  /*24d40*/  FADD.FTZ R95, R95, R93 ;  /* 0x0000005d5f5f7221 */ /* 0x000fc60000010000 */
[----:B------:R-:W-:Y:S01]  /*24d50*/  MUFU.EX2 R93, R177 ;  /* 0x000000b1005d7308 */ /* 0x000fe20000000800 */
[----:B------:R-:W-:Y:S01]  /*24d60*/  FADD.FTZ R95, R94, R95 ;  /* 0x0000005f5e5f7221 */ /* 0x000fe20000010000 */
[----:B--2---:R-:W-:Y:S01]  /*24d70*/  FFMA.FTZ R36, R86, R189, -R172 ;  /* 0x000000bd56247223 */ /* 0x004fe200000108ac */
[----:B---3--:R-:W-:Y:S01]  /*24d80*/  F2FP.F16.F32.PACK_AB R34, R84, R98 ;  /* 0x000000625422723e */ /* 0x008fe200000000ff */
[----:B------:R2:W-:Y:S01]  /*24d90*/  MUFU.EX2 R86, R89 ;  /* 0x0000005900567308 */ /* 0x0005e20000000800 */
[C---:B-----5:R-:W-:Y:S01]  /*24da0*/  F2FP.F16.F32.PACK_AB R35, R107.reuse, R94 ;  /* 0x0000005e6b23723e */ /* 0x060fe200000000ff */
[----:B------:R-:W-:Y:S02]  /*24db0*/  FADD.FTZ R107, R107, R95 ;  /* 0x0000005f6b6b7221 */ /* 0x000fe40000010000 */
[----:B------:R-:W-:Y:S02]  /*24dc0*/  MUFU.EX2 R94, R5 ;  /* 0x00000005005e7308 */ /* 0x000fe40000000800 */
[----:B------:R-:W-:-:S02]  /*24dd0*/  FADD.FTZ R107, R85, R107 ;  /* 0x0000006b556b7221 */ /* 0x000fc40000010000 */
[C---:B-1----:R-:W-:Y:S01]  /*24de0*/  HMMA.16816.F32 R144, R32.reuse, R40, R144 ;  /* 0x000000282090723c */ /* 0x042fe20000001890 */
[-CC-:B------:R-:W-:Y:S01]  /*24df0*/  FFMA.FTZ R40, R90, R189.reuse, -R172.reuse ;  /* 0x000000bd5a287223 */ /* 0x180fe200000108ac */
[-C--:B--2---:R-:W-:Y:S01]  /*24e00*/  FFMA.FTZ R89, R88, R189.reuse, -R172 ;  /* 0x000000bd58597223 */ /* 0x084fe200000108ac */
[----:B------:R1:W-:Y:S04]  /*24e10*/  MUFU.EX2 R90, R99 ;  /* 0x00000063005a7308 */ /* 0x0003e80000000800 */
[----:B------:R2:W-:Y:S01]  /*24e20*/  MUFU.EX2 R88, R36 ;  /* 0x0000002400587308 */ /* 0x0005e20000000800 */
[C---:B------:R-:W-:Y:S03]  /*24e30*/  HMMA.16816.F32 R24, R32.reuse, R12, R24 ;  /* 0x0000000c2018723c */ /* 0x040fe60000001818 */
[----:B------:R-:W3:Y:S05]  /*24e40*/  MUFU.EX2 R89, R89 ;  /* 0x0000005900597308 */ /* 0x000eea0000000800 */
[C---:B------:R-:W-:Y:S01]  /*24e50*/  HMMA.16816.F32 R156, R32.reuse, R14, R156 ;  /* 0x0000000e209c723c */ /* 0x040fe2000000189c */
[----:B-1----:R-:W-:Y:S01]  /*24e60*/  FFMA.FTZ R99, R76, R189, -R190 ;  /* 0x000000bd4c637223 */ /* 0x002fe200000108be */
[----:B------:R-:W-:Y:S01]  /*24e70*/  LDSM.16.MT88.4 R12, [R47+0xd000] ;  /* 0x00d000002f0c783b */ /* 0x000fe20000004200 */
[----:B------:R1:W5:Y:S03]  /*24e80*/  MUFU.EX2 R76, R40 ;  /* 0x00000028004c7308 */ /* 0x0003660000000800 */
[----:B--2---:R-:W2:Y:S01]  /*24e90*/  LDSM.16.MT88.4 R36, [R2+0xd000] ;  /* 0x00d000000224783b */ /* 0x004ea20000004200 */
[----:B------:R-:W5:Y:S01]  /*24ea0*/  MUFU.EX2 R99, R99 ;  /* 0x0000006300637308 */ /* 0x000f620000000800 */
[C---:B------:R-:W-:Y:S08]  /*24eb0*/  HMMA.16816.F32 R8, R32.reuse, R48, R8 ;  /* 0x000000302008723c */ /* 0x040ff00000001808 */
[C---:B------:R-:W-:Y:S01]  /*24ec0*/  HMMA.16816.F32 R148, R32.reuse, R50, R148 ;  /* 0x000000322094723c */ /* 0x040fe20000001894 */
[----:B------:R-:W-:Y:S07]  /*24ed0*/  LDSM.16.MT88.4 R48, [R2+0xd800] ;  /* 0x00d800000230783b */ /* 0x000fee0000004200 */
[C---:B------:R-:W-:Y:S01]  /*24ee0*/  HMMA.16816.F32 R140, R32.reuse, R42, R140 ;  /* 0x0000002a208c723c */ /* 0x040fe2000000188c */
[----:B-1----:R-:W1:Y:S07]  /*24ef0*/  LDSM.16.MT88.4 R40, [R160+0x3000] ;  /* 0x00300000a028783b */ /* 0x002e6e0000004200 */
[----:B----4-:R-:W-:Y:S01]  /*24f00*/  HMMA.16816.F32 R136, R32, R28, R136 ;  /* 0x0000001c2088723c */ /* 0x010fe20000001888 */
[----:B---3--:R-:W-:-:S02]  /*24f10*/  F2FP.F16.F32.PACK_AB R28, R89, R88 ;  /* 0x00000058591c723e */ /* 0x008fc400000000ff */
[C---:B------:R-:W-:Y:S01]  /*24f20*/  F2FP.F16.F32.PACK_AB R29, R87.reuse, R85 ;  /* 0x00000055571d723e */ /* 0x040fe200000000ff */
[----:B------:R-:W-:Y:S01]  /*24f30*/  FADD.FTZ R87, R87, R107 ;  /* 0x0000006b57577221 */ /* 0x000fe20000010000 */
[----:B------:R-:W-:Y:S03]  /*24f40*/  MUFU.EX2 R85, R184 ;  /* 0x000000b800557308 */ /* 0x000fe60000000800 */
[----:B------:R-:W-:Y:S01]  /*24f50*/  HMMA.16816.F32 R20, R32, R30, R20 ;  /* 0x0000001e2014723c */ /* 0x000fe20000001814 */
[----:B------:R-:W3:Y:S01]  /*24f60*/  LDSM.16.MT88.4 R32, [R152+0x3000] ;  /* 0x003000009820783b */ /* 0x000ee20000004200 */
[----:B-----5:R-:W-:Y:S01]  /*24f70*/  F2FP.F16.F32.PACK_AB R30, R76, R90 ;  /* 0x0000005a4c1e723e */ /* 0x020fe200000000ff */
[----:B------:R-:W-:Y:S01]  /*24f80*/  FADD.FTZ R87, R86, R87 ;  /* 0x0000005756577221 */ /* 0x000fe20000010000 */
[----:B------:R-:W-:-:S03]  /*24f90*/  F2FP.F16.F32.PACK_AB R31, R99, R86 ;  /* 0x00000056631f723e */ /* 0x000fc600000000ff */
[----:B------:R-:W-:-:S04]  /*24fa0*/  FADD.FTZ R87, R99, R87 ;  /* 0x0000005763577221 */ /* 0x000fc80000010000 */
[C---:B--2---:R-:W-:Y:S01]  /*24fb0*/  HMMA.16816.F32 R8, R28.reuse, R36, R8 ;  /* 0x000000241c08723c */ /* 0x044fe20000001808 */
[-CC-:B------:R-:W-:Y:S02]  /*24fc0*/  FFMA.FTZ R36, R78, R189.reuse, -R172.reuse ;  /* 0x000000bd4e247223 */ /* 0x180fe400000108ac */
[----:B------:R2:W-:Y:S05]  /*24fd0*/  MUFU.EX2 R78, R81 ;  /* 0x00000051004e7308 */ /* 0x0005ea0000000800 */
[C---:B------:R-:W-:Y:S08]  /*24fe0*/  HMMA.16816.F32 R148, R28.reuse, R38, R148 ;  /* 0x000000261c94723c */ /* 0x040ff00000001894 */
[----:B------:R-:W-:Y:S01]  /*24ff0*/  HMMA.16816.F32 R24, R28, R12, R24 ;  /* 0x0000000c1c18723c */ /* 0x000fe20000001818 */
[----:B--2---:R-:W-:-:S02]  /*25000*/  FFMA.FTZ R81, R80, R189, -R172 ;  /* 0x000000bd50517223 */ /* 0x004fc400000108ac */
[----:B------:R2:W-:Y:S04]  /*25010*/  MUFU.EX2 R80, R36 ;  /* 0x0000002400507308 */ /* 0x0005e80000000800 */
[----:B------:R-:W4:Y:S01]  /*25020*/  MUFU.EX2 R81, R81 ;  /* 0x0000005100517308 */ /* 0x000f220000000800 */
[C---:B------:R-:W-:Y:S01]  /*25030*/  HMMA.16816.F32 R156, R28.reuse, R14, R156 ;  /* 0x0000000e1c9c723c */ /* 0x040fe2000000189c */
[----:B------:R-:W-:Y:S07]  /*25040*/  LDSM.16.MT88.4 R12, [R47+0xd800] ;  /* 0x00d800002f0c783b */ /* 0x000fee0000004200 */
[----:B-1----:R-:W-:Y:S01]  /*25050*/  HMMA.16816.F32 R144, R28, R40, R144 ;  /* 0x000000281c90723c */ /* 0x002fe20000001890 */
[----:B--2---:R-:W1:Y:S01]  /*25060*/  LDSM.16.MT88.4 R36, [R160+0x3800] ;  /* 0x00380000a024783b */ /* 0x004e620000004200 */
[----:B------:R-:W-:-:S02]  /*25070*/  FFMA.FTZ R40, R82, R189, -R172 ;  /* 0x000000bd52287223 */ /* 0x000fc400000108ac */
[----:B------:R2:W-:Y:S04]  /*25080*/  MUFU.EX2 R82, R91 ;  /* 0x0000005b00527308 */ /* 0x0005e80000000800 */
[C---:B------:R-:W-:Y:S08]  /*25090*/  HMMA.16816.F32 R140, R28.reuse, R42, R140 ;  /* 0x0000002a1c8c723c */ /* 0x040ff0000000188c */
[----:B---3--:R-:W-:Y:S01]  /*250a0*/  HMMA.16816.F32 R136, R28, R32, R136 ;  /* 0x000000201c88723c */ /* 0x008fe20000001888 */
[----:B----4-:R-:W-:Y:S01]  /*250b0*/  F2FP.F16.F32.PACK_AB R32, R81, R80 ;  /* 0x000000505120723e */ /* 0x010fe200000000ff */
[----:B--2---:R-:W-:Y:S01]  /*250c0*/  FFMA.FTZ R91, R68, R189, -R190 ;  /* 0x000000bd445b7223 */ /* 0x004fe200000108be */
[----:B------:R-:W-:Y:S01]  /*250d0*/  F2FP.F16.F32.PACK_AB R33, R79, R77 ;  /* 0x0000004d4f21723e */ /* 0x000fe200000000ff */
[----:B------:R2:W3:Y:S01]  /*250e0*/  MUFU.EX2 R68, R40 ;  /* 0x0000002800447308 */ /* 0x0004e20000000800 */
[----:B------:R-:W-:-:S03]  /*250f0*/  FADD.FTZ R77, R77, R87 ;  /* 0x000000574d4d7221 */ /* 0x000fc60000010000 */
[----:B------:R-:W-:Y:S01]  /*25100*/  HMMA.16816.F32 R20, R28, R34, R20 ;  /* 0x000000221c14723c */ /* 0x000fe20000001814 */
[----:B------:R-:W4:Y:S01]  /*25110*/  LDSM.16.MT88.4 R28, [R152+0x3800] ;  /* 0x00380000981c783b */ /* 0x000f220000004200 */
[----:B------:R-:W5:Y:S01]  /*25120*/  MUFU.EX2 R91, R91 ;  /* 0x0000005b005b7308 */ /* 0x000f620000000800 */
[----:B------:R-:W-:Y:S01]  /*25130*/  FADD.FTZ R77, R79, R77 ;  /* 0x0000004d4f4d7221 */ /* 0x000fe20000010000 */
[----:B--2---:R-:W-:Y:S01]  /*25140*/  FFMA.FTZ R40, R70, R189, -R172 ;  /* 0x000000bd46287223 */ /* 0x004fe200000108ac */
[----:B---3--:R-:W-:Y:S01]  /*25150*/  F2FP.F16.F32.PACK_AB R34, R68, R82 ;  /* 0x000000524422723e */ /* 0x008fe200000000ff */
[----:B------:R2:W-:Y:S01]  /*25160*/  MUFU.EX2 R70, R73 ;  /* 0x0000004900467308 */ /* 0x0005e20000000800 */
[----:B-----5:R-:W-:Y:S01]  /*25170*/  F2FP.F16.F32.PACK_AB R35, R91, R78 ;  /* 0x0000004e5b23723e */ /* 0x020fe200000000ff */
[----:B------:R-:W-:-:S04]  /*25180*/  FADD.FTZ R78, R78, R77 ;  /* 0x0000004d4e4e7221 */ /* 0x000fc80000010000 */
[----:B------:R-:W-:Y:S02]  /*25190*/  FADD.FTZ R78, R91, R78 ;  /* 0x0000004e5b4e7221 */ /* 0x000fe40000010000 */
        /* <DEDUP_REMOVED lines=20> */
[----:B------:R-:W-:Y:S01]  /*252e0*/  F2FP.F16.F32.PACK_AB R29, R71, R69 ;  /* 0x00000045471d723e */ /* 0x000fe200000000ff */
[----:B------:R-:W-:-:S04]  /*252f0*/  FADD.FTZ R69, R69, R78 ;  /* 0x0000004e45457221 */ /* 0x000fc80000010000 */
[----:B------:R-:W-:Y:S01]  /*25300*/  HMMA.16816.F32 R20, R32, R30, R20 ;  /* 0x0000001e2014723c */ /* 0x000fe20000001814 */
[----:B------:R-:W3:Y:S01]  /*25310*/  LDSM.16.MT88.4 R32, [R152+0x4000] ;  /* 0x004000009820783b */ /* 0x000ee20000004200 */
[----:B-----5:R-:W-:Y:S01]  /*25320*/  F2FP.F16.F32.PACK_AB R30, R60, R74 ;  /* 0x0000004a3c1e723e */ /* 0x020fe200000000ff */
[----:B------:R-:W-:Y:S01]  /*25330*/  FADD.FTZ R69, R71, R69 ;  /* 0x0000004547457221 */ /* 0x000fe20000010000 */
[----:B------:R-:W-:-:S03]  /*25340*/  F2FP.F16.F32.PACK_AB R31, R83, R70 ;  /* 0x00000046531f723e */ /* 0x000fc600000000ff */
[----:B------:R-:W-:-:S04]  /*25350*/  FADD.FTZ R70, R70, R69 ;  /* 0x0000004546467221 */ /* 0x000fc80000010000 */
[C---:B--2---:R-:W-:Y:S01]  /*25360*/  HMMA.16816.F32 R8, R28.reuse, R40, R8 ;  /* 0x000000281c08723c */ /* 0x044fe20000001808 */
[-C--:B------:R-:W-:Y:S01]  /*25370*/  FFMA.FTZ R40, R62, R189.reuse, -R172 ;  /* 0x000000bd3e287223 */ /* 0x080fe200000108ac */
[----:B------:R-:W-:Y:S01]  /*25380*/  FADD.FTZ R70, R83, R70 ;  /* 0x0000004653467221 */ /* 0x000fe20000010000 */
        /* <DEDUP_REMOVED lines=17> */
[----:B------:R-:W2:Y:S01]  /*254a0*/  MUFU.EX2 R52, R36 ;  /* 0x0000002400347308 */ /* 0x000ea20000000800 */
[----:B------:R-:W-:-:S03]  /*254b0*/  FADD.FTZ R61, R61, R70 ;  /* 0x000000463d3d7221 */ /* 0x000fc60000010000 */
[----:B------:R-:W-:Y:S01]  /*254c0*/  HMMA.16816.F32 R20, R28, R34, R20 ;  /* 0x000000221c14723c */ /* 0x000fe20000001814 */
[----:B------:R-:W3:Y:S01]  /*254d0*/  LDSM.16.MT88.4 R28, [R152+0x4800] ;  /* 0x00480000981c783b */ /* 0x000ee20000004200 */
[----:B------:R-:W4:Y:S01]  /*254e0*/  MUFU.EX2 R75, R75 ;  /* 0x0000004b004b7308 */ /* 0x000f220000000800 */
[----:B------:R-:W-:-:S03]  /*254f0*/  FADD.FTZ R63, R63, R61 ;  /* 0x0000003d3f3f7221 */ /* 0x000fc60000010000 */
[----:B------:R-:W-:Y:S01]  /*25500*/  MUFU.EX2 R61, R7 ;  /* 0x00000007003d7308 */ /* 0x000fe20000000800 */
[----:B------:R-:W-:Y:S01]  /*25510*/  FADD.FTZ R63, R62, R63 ;  /* 0x0000003f3e3f7221 */ /* 0x000fe20000010000 */
[----:B--2---:R-:W-:Y:S01]  /*25520*/  F2FP.F16.F32.PACK_AB R34, R52, R66 ;  /* 0x000000423422723e */ /* 0x004fe200000000ff */
[----:B------:R-:W-:Y:S02]  /*25530*/  FFMA.FTZ R36, R54, R189, -R172 ;  /* 0x000000bd36247223 */ /* 0x000fe400000108ac */
[----:B------:R2:W-:Y:S01]  /*25540*/  MUFU.EX2 R54, R57 ;  /* 0x0000003900367308 */ /* 0x0005e20000000800 */
[C---:B----4-:R-:W-:Y:S01]  /*25550*/  F2FP.F16.F32.PACK_AB R35, R75.reuse, R62 ;  /* 0x0000003e4b23723e */ /* 0x050fe200000000ff */
[----:B------:R-:W-:-:S04]  /*25560*/  FADD.FTZ R75, R75, R63 ;  /* 0x0000003f4b4b7221 */ /* 0x000fc80000010000 */
[----:B------:R-:W-:Y:S02]  /*25570*/  FADD.FTZ R75, R53, R75 ;  /* 0x0000004b354b7221 */ /* 0x000fe40000010000 */
[----:B-1----:R-:W-:Y:S01]  /*25580*/  HMMA.16816.F32 R144, R32, R40, R144 ;  /* 0x000000282090723c */ /* 0x002fe20000001890 */
[-CC-:B------:R-:W-:Y:S02]  /*25590*/  FFMA.FTZ R40, R59, R189.reuse, -R172.reuse ;  /* 0x000000bd3b287223 */ /* 0x180fe400000108ac */
[----:B------:R1:W-:Y:S01]  /*255a0*/  MUFU.EX2 R59, R67 ;  /* 0x00000043003b7308 */ /* 0x0003e20000000800 */
[----:B--2---:R-:W-:-:S03]  /*255b0*/  FFMA.FTZ R57, R56, R189, -R172 ;  /* 0x000000bd38397223 */ /* 0x004fc600000108ac */
[----:B------:R2:W-:Y:S01]  /*255c0*/  MUFU.EX2 R56, R36 ;  /* 0x0000002400387308 */ /* 0x0005e20000000800 */
[C---:B------:R-:W-:Y:S03]  /*255d0*/  HMMA.16816.F32 R24, R32.reuse, R12, R24 ;  /* 0x0000000c2018723c */ /* 0x040fe60000001818 */
[----:B------:R-:W4:Y:S05]  /*255e0*/  MUFU.EX2 R57, R57 ;  /* 0x0000003900397308 */ /* 0x000f2a0000000800 */
[C---:B------:R-:W-:Y:S01]  /*255f0*/  HMMA.16816.F32 R156, R32.reuse, R14, R156 ;  /* 0x0000000e209c723c */ /* 0x040fe2000000189c */
[----:B-1----:R-:W-:Y:S01]  /*25600*/  FFMA.FTZ R67, R58, R189, -R190 ;  /* 0x000000bd3a437223 */ /* 0x002fe200000108be */
[----:B------:R-:W1:Y:S01]  /*25610*/  LDSM.16.MT88.4 R12, [R47+0xf000] ;  /* 0x00f000002f0c783b */ /* 0x000e620000004200 */
[----:B------:R5:W4:Y:S03]  /*25620*/  MUFU.EX2 R58, R40 ;  /* 0x00000028003a7308 */ /* 0x000b260000000800 */
[----:B--2---:R-:W2:Y:S01]  /*25630*/  LDSM.16.MT88.4 R36, [R2+0xf000] ;  /* 0x00f000000224783b */ /* 0x004ea20000004200 */
[----:B------:R-:W4:Y:S01]  /*25640*/  MUFU.EX2 R67, R67 ;  /* 0x0000004300437308 */ /* 0x000f220000000800 */
[C---:B------:R-:W-:Y:S08]  /*25650*/  HMMA.16816.F32 R8, R32.reuse, R48, R8 ;  /* 0x000000302008723c */ /* 0x040ff00000001808 */
[C---:B------:R-:W-:Y:S01]  /*25660*/  HMMA.16816.F32 R148, R32.reuse, R50, R148 ;  /* 0x000000322094723c */ /* 0x040fe20000001894 */
[----:B------:R-:W-:Y:S07]  /*25670*/  LDSM.16.MT88.4 R48, [R160+0x5800] ;  /* 0x00580000a030783b */ /* 0x000fee0000004200 */
[C---:B------:R-:W-:Y:S01]  /*25680*/  HMMA.16816.F32 R140, R32.reuse, R42, R140 ;  /* 0x0000002a208c723c */ /* 0x040fe2000000188c */
[----:B-----5:R-:W5:Y:S07]  /*25690*/  LDSM.16.MT88.4 R40, [R160+0x5000] ;  /* 0x00500000a028783b */ /* 0x020f6e0000004200 */
[----:B---3--:R-:W-:Y:S01]  /*256a0*/  HMMA.16816.F32 R136, R32, R28, R136 ;  /* 0x0000001c2088723c */ /* 0x008fe20000001888 */
[----:B----4-:R-:W-:-:S02]  /*256b0*/  F2FP.F16.F32.PACK_AB R28, R57, R56 ;  /* 0x00000038391c723e */ /* 0x010fc400000000ff */
[----:B------:R-:W-:-:S05]  /*256c0*/  F2FP.F16.F32.PACK_AB R29, R55, R53 ;  /* 0x00000035371d723e */ /* 0x000fca00000000ff */
[----:B------:R-:W-:Y:S01]  /*256d0*/  HMMA.16816.F32 R20, R32, R30, R20 ;  /* 0x0000001e2014723c */ /* 0x000fe20000001814 */
[----:B------:R-:W3:Y:S01]  /*256e0*/  LDSM.16.MT88.4 R32, [R152+0x5000] ;  /* 0x005000009820783b */ /* 0x000ee20000004200 */
[----:B------:R-:W-:Y:S02]  /*256f0*/  F2FP.F16.F32.PACK_AB R30, R58, R59 ;  /* 0x0000003b3a1e723e */ /* 0x000fe400000000ff */
[----:B------:R-:W-:-:S07]  /*25700*/  F2FP.F16.F32.PACK_AB R31, R67, R54 ;  /* 0x00000036431f723e */ /* 0x000fce00000000ff */
[C---:B-1----:R-:W-:Y:S08]  /*25710*/  HMMA.16816.F32 R24, R28.reuse, R12, R24 ;  /* 0x0000000c1c18723c */ /* 0x042ff00000001818 */
[C---:B------:R-:W-:Y:S01]  /*25720*/  HMMA.16816.F32 R156, R28.reuse, R14, R156 ;  /* 0x0000000e1c9c723c */ /* 0x040fe2000000189c */
[----:B------:R-:W1:Y:S07]  /*25730*/  LDSM.16.MT88.4 R12, [R2+0xf800] ;  /* 0x00f80000020c783b */ /* 0x000e6e0000004200 */
[C---:B--2---:R-:W-:Y:S08]  /*25740*/  HMMA.16816.F32 R8, R28.reuse, R36, R8 ;  /* 0x000000241c08723c */ /* 0x044ff00000001808 */
[C---:B------:R-:W-:Y:S01]  /*25750*/  HMMA.16816.F32 R148, R28.reuse, R38, R148 ;  /* 0x000000261c94723c */ /* 0x040fe20000001894 */
[----:B------:R-:W-:Y:S07]  /*25760*/  LDSM.16.MT88.4 R36, [R47+0xf800] ;  /* 0x00f800002f24783b */ /* 0x000fee0000004200 */
[C---:B-----5:R-:W-:Y:S08]  /*25770*/  HMMA.16816.F32 R144, R28.reuse, R40, R144 ;  /* 0x000000281c90723c */ /* 0x060ff00000001890 */
[C---:B------:R-:W-:Y:S01]  /*25780*/  HMMA.16816.F32 R140, R28.reuse, R42, R140 ;  /* 0x0000002a1c8c723c */ /* 0x040fe2000000188c */
[----:B------:R-:W-:Y:S07]  /*25790*/  LDSM.16.MT88.4 R40, [R160+0x6000] ;  /* 0x00600000a028783b */ /* 0x000fee0000004200 */
[----:B---3--:R-:W-:Y:S01]  /*257a0*/  HMMA.16816.F32 R136, R28, R32, R136 ;  /* 0x000000201c88723c */ /* 0x008fe20000001888 */
        /* <DEDUP_REMOVED lines=9> */
[C---:B------:R-:W-:Y:S01]  /*25840*/  HMMA.16816.F32 R144, R32.reuse, R48, R144 ;  /* 0x000000302090723c */ /* 0x040fe20000001890 */
[-CC-:B------:R-:W-:Y:S01]  /*25850*/  FFMA.FTZ R49, R207, R189.reuse, -R172.reuse ;  /* 0x000000bdcf317223 */ /* 0x180fe200000108ac */
[----:B------:R-:W-:Y:S05]  /*25860*/  MUFU.EX2 R48, R208 ;  /* 0x000000d000307308 */ /* 0x000fea0000000800 */
[----:B------:R-:W3:Y:S01]  /*25870*/  MUFU.EX2 R49, R49 ;  /* 0x0000003100317308 */ /* 0x000ee20000000800 */
[----:B------:R-:W-:Y:S01]  /*25880*/  HMMA.16816.F32 R140, R32, R50, R140 ;  /* 0x00000032208c723c */ /* 0x000fe2000000188c */
[-C--:B------:R-:W-:Y:S01]  /*25890*/  FFMA.FTZ R51, R210, R189.reuse, -R172 ;  /* 0x000000bdd2337223 */ /* 0x080fe200000108ac */
[-C--:B------:R-:W-:Y:S01]  /*258a0*/  FFMA.FTZ R50, R166, R189.reuse, -R190 ;  /* 0x000000bda6327223 */ /* 0x080fe200000108be */
[----:B------:R-:W-:-:S04]  /*258b0*/  FFMA.FTZ R166, R211, R189, -R172 ;  /* 0x000000bdd3a67223 */ /* 0x000fc800000108ac */
[----:B------:R-:W4:Y:S01]  /*258c0*/  MUFU.EX2 R51, R51 ;  /* 0x0000003300337308 */ /* 0x000f220000000800 */
[C---:B--2---:R-:W-:Y:S03]  /*258d0*/  HMMA.16816.F32 R136, R32.reuse, R28, R136 ;  /* 0x0000001c2088723c */ /* 0x044fe60000001888 */
[----:B------:R-:W2:Y:S04]  /*258e0*/  MUFU.EX2 R50, R50 ;  /* 0x0000003200327308 */ /* 0x000ea80000000800 */
[----:B------:R-:W-:Y:S01]  /*258f0*/  MUFU.EX2 R166, R166 ;  /* 0x000000a600a67308 */ /* 0x000fe20000000800 */
[C---:B------:R-:W-:Y:S01]  /*25900*/  HMMA.16816.F32 R20, R32.reuse, R30, R20 ;  /* 0x0000001e2014723c */ /* 0x040fe20000001814 */
[----:B------:R-:W5:Y:S07]  /*25910*/  LDSM.16.MT88.4 R28, [R152+0x6000] ;  /* 0x00600000981c783b */ /* 0x000f6e0000004200 */
[C---:B------:R-:W-:Y:S08]  /*25920*/  HMMA.16816.F32 R24, R32.reuse, R36, R24 ;  /* 0x000000242018723c */ /* 0x040ff00000001818 */
[----:B------:R-:W-:Y:S01]  /*25930*/  HMMA.16816.F32 R156, R32, R38, R156 ;  /* 0x00000026209c723c */ /* 0x000fe2000000189c */
[----:B------:R-:W5:Y:S01]  /*25940*/  LDSM.16.MT88.4 R36, [R2+0x10000] ;  /* 0x010000000224783b */ /* 0x000f620000004200 */
[----:B---3--:R-:W-:-:S02]  /*25950*/  F2FP.F16.F32.PACK_AB R32, R49, R181 ;  /* 0x000000b53120723e */ /* 0x008fc400000000ff */
[----:B------:R-:W-:Y:S02]  /*25960*/  F2FP.F16.F32.PACK_AB R33, R19, R173 ;  /* 0x000000ad1321723e */ /* 0x000fe400000000ff */
[----:B----4-:R-:W-:Y:S02]  /*25970*/  F2FP.F16.F32.PACK_AB R34, R51, R180 ;  /* 0x000000b43322723e */ /* 0x010fe400000000ff */
[----:B--2---:R-:W-:-:S07]  /*25980*/  F2FP.F16.F32.PACK_AB R35, R50, R48 ;  /* 0x000000303223723e */ /* 0x004fce00000000ff */
[C---:B-1----:R-:W-:Y:S08]  /*25990*/  HMMA.16816.F32 R24, R32.reuse, R12, R24 ;  /* 0x0000000c2018723c */ /* 0x042ff00000001818 */
[C---:B------:R-:W-:Y:S01]  /*259a0*/  HMMA.16816.F32 R156, R32.reuse, R14, R156 ;  /* 0x0000000e209c723c */ /* 0x040fe2000000189c */
[----:B------:R-:W-:Y:S07]  /*259b0*/  LDSM.16.MT88.4 R12, [R47+0x10800] ;  /* 0x010800002f0c783b */ /* 0x000fee0000004200 */
[C---:B-----5:R-:W-:Y:S08]  /*259c0*/  HMMA.16816.F32 R136, R32.reuse, R28, R136 ;  /* 0x0000001c2088723c */ /* 0x060ff00000001888 */
[C---:B------:R-:W-:Y:S01]  /*259d0*/  HMMA.16816.F32 R20, R32.reuse, R30, R20 ;  /* 0x0000001e2014723c */ /* 0x040fe20000001814 */
[----:B------:R-:W1:Y:S07]  /*259e0*/  LDSM.16.MT88.4 R28, [R160+0x6800] ;  /* 0x00680000a01c783b */ /* 0x000e6e0000004200 */
[----:B------:R-:W-:Y:S01]  /*259f0*/  HMMA.16816.F32 R144, R32, R40, R144 ;  /* 0x000000282090723c */ /* 0x000fe20000001890 */
[-CC-:B------:R-:W-:Y:S01]  /*25a00*/  FFMA.FTZ R40, R213, R189.reuse, -R172.reuse ;  /* 0x000000bdd5287223 */ /* 0x180fe200000108ac */
[-CC-:B------:R-:W-:Y:S01]  /*25a10*/  FFMA.FTZ R41, R215, R189.reuse, -R172.reuse ;  /* 0x000000bdd7297223 */ /* 0x180fe200000108ac */
[----:B------:R-:W-:-:S02]  /*25a20*/  FFMA.FTZ R172, R17, R189, -R172 ;  /* 0x000000bd11ac7223 */ /* 0x000fc400000108ac */
[----:B------:R-:W-:Y:S03]  /*25a30*/  MUFU.EX2 R17, R187 ;  /* 0x000000bb00117308 */ /* 0x000fe60000000800 */
[C---:B------:R-:W-:Y:S01]  /*25a40*/  HMMA.16816.F32 R140, R32.reuse, R42, R140 ;  /* 0x0000002a208c723c */ /* 0x040fe2000000188c */
[----:B------:R-:W-:Y:S01]  /*25a50*/  FFMA.FTZ R43, R196, R189, -R190 ;  /* 0x000000bdc42b7223 */ /* 0x000fe200000108be */
[----:B------:R-:W2:Y:S04]  /*25a60*/  MUFU.EX2 R40, R40 ;  /* 0x0000002800287308 */ /* 0x000ea80000000800 */
[----:B------:R-:W-:Y:S02]  /*25a70*/  MUFU.EX2 R41, R41 ;  /* 0x0000002900297308 */ /* 0x000fe40000000800 */
[C---:B------:R-:W-:Y:S02]  /*25a80*/  HMMA.16816.F32 R8, R32.reuse, R36, R8 ;  /* 0x000000242008723c */ /* 0x040fe40000001808 */
[----:B------:R-:W3:Y:S04]  /*25a90*/  MUFU.EX2 R42, R220 ;  /* 0x000000dc002a7308 */ /* 0x000ee80000000800 */
[----:B------:R-:W4:Y:S02]  /*25aa0*/  MUFU.EX2 R43, R43 ;  /* 0x0000002b002b7308 */ /* 0x000f240000000800 */
[----:B------:R-:W-:Y:S01]  /*25ab0*/  HMMA.16816.F32 R148, R32, R38, R148 ;  /* 0x000000262094723c */ /* 0x000fe20000001894 */
[----:B--2---:R-:W-:Y:S01]  /*25ac0*/  F2FP.F16.F32.PACK_AB R32, R40, R166 ;  /* 0x000000a62820723e */ /* 0x004fe200000000ff */
[----:B------:R-:W2:Y:S01]  /*25ad0*/  LDSM.16.MT88.4 R36, [R2+0x10800] ;  /* 0x010800000224783b */ /* 0x000ea20000004200 */
[----:B------:R-:W-:Y:S01]  /*25ae0*/  F2FP.F16.F32.PACK_AB R33, R3, R0 ;  /* 0x000000000321723e */ /* 0x000fe200000000ff */
[----:B------:R-:W-:Y:S01]  /*25af0*/  MUFU.EX2 R53, R172 ;  /* 0x000000ac00357308 */ /* 0x000fe20000000800 */
[----:B---3--:R-:W-:-:S02]  /*25b00*/  F2FP.F16.F32.PACK_AB R34, R42, R41 ;  /* 0x000000292a22723e */ /* 0x008fc400000000ff */
[----:B----4-:R-:W-:-:S07]  /*25b10*/  F2FP.F16.F32.PACK_AB R35, R43, R124 ;  /* 0x0000007c2b23723e */ /* 0x010fce00000000ff */
[----:B-1----:R-:W-:Y:S01]  /*25b20*/  HMMA.16816.F32 R144, R32, R28, R144 ;  /* 0x0000001c2090723c */ /* 0x002fe20000001890 */
[----:B------:R-:W-:Y:S01]  /*25b30*/  FFMA.FTZ R28, R4, R189, -R190 ;  /* 0x000000bd041c7223 */ /* 0x000fe200000108be */
[----:B------:R-:W-:-:S03]  /*25b40*/  FADD.FTZ R4, R92, R104 ;  /* 0x000000685c047221 */ /* 0x000fc60000010000 */
[----:B------:R1:W-:Y:S01]  /*25b50*/  MUFU.EX2 R92, R28 ;  /* 0x0000001c005c7308 */ /* 0x0003e20000000800 */
[----:B------:R-:W-:Y:S02]  /*25b60*/  FADD.FTZ R4, R96, R4 ;  /* 0x0000000460047221 */ /* 0x000fe40000010000 */
[----:B------:R-:W-:Y:S01]  /*25b70*/  HMMA.16816.F32 R24, R32, R12, R24 ;  /* 0x0000000c2018723c */ /* 0x000fe20000001818 */
[----:B------:R-:W3:Y:S01]  /*25b80*/  MUFU.EX2 R96, R198 ;  /* 0x000000c600607308 */ /* 0x000ee20000000800 */
[----:B------:R-:W-:-:S04]  /*25b90*/  FADD.FTZ R4, R97, R4 ;  /* 0x0000000461047221 */ /* 0x000fc80000010000 */
[----:B------:R-:W-:Y:S02]  /*25ba0*/  FADD.FTZ R4, R98, R4 ;  /* 0x0000000462047221 */ /* 0x000fe40000010000 */
[C---:B------:R-:W-:Y:S01]  /*25bb0*/  HMMA.16816.F32 R156, R32.reuse, R14, R156 ;  /* 0x0000000e209c723c */ /* 0x040fe2000000189c */
[----:B------:R-:W4:Y:S01]  /*25bc0*/  LDSM.16.MT88.4 R12, [R152+0x6800] ;  /* 0x00680000980c783b */ /* 0x000f220000004200 */
[----:B------:R-:W-:Y:S02]  /*25bd0*/  FADD.FTZ R4, R84, R4 ;  /* 0x0000000454047221 */ /* 0x000fe40000010000 */
[----:B------:R-:W5:Y:S02]  /*25be0*/  MUFU.EX2 R84, R185 ;  /* 0x000000b900547308 */ /* 0x000f640000000800 */
[----:B------:R-:W-:Y:S02]  /*25bf0*/  FADD.FTZ R4, R88, R4 ;  /* 0x0000000458047221 */ /* 0x000fe40000010000 */
[----:B------:R-:W-:Y:S01]  /*25c00*/  HMMA.16816.F32 R140, R32, R30, R140 ;  /* 0x0000001e208c723c */ /* 0x000fe2000000188c */
[----:B-1----:R-:W1:Y:S01]  /*25c10*/  LDSM.16.MT88.4 R28, [R47+0x11000] ;  /* 0x011000002f1c783b */ /* 0x002e620000004200 */
[----:B------:R-:W-:Y:S01]  /*25c20*/  FADD.FTZ R89, R89, R4 ;  /* 0x0000000459597221 */ /* 0x000fe20000010000 */
[-CC-:B------:R-:W-:Y:S01]  /*25c30*/  FFMA.FTZ R4, R18, R189.reuse, -R190.reuse ;  /* 0x000000bd12047223 */ /* 0x180fe200000108be */
[----:B------:R-:W-:Y:S01]  /*25c40*/  FFMA.FTZ R189, R6, R189, -R190 ;  /* 0x000000bd06bd7223 */ /* 0x000fe200000108be */
[----:B------:R-:W1:Y:S01]  /*25c50*/  MUFU.EX2 R18, R167 ;  /* 0x000000a700127308 */ /* 0x000e620000000800 */
[----:B------:R-:W-:-:S02]  /*25c60*/  FADD.FTZ R89, R90, R89 ;  /* 0x000000595a597221 */ /* 0x000fc40000010000 */
[----:B--2---:R-:W-:Y:S02]  /*25c70*/  HMMA.16816.F32 R8, R32, R36, R8 ;  /* 0x000000242008723c */ /* 0x004fe40000001808 */
[----:B------:R-:W-:-:S04]  /*25c80*/  FADD.FTZ R76, R76, R89 ;  /* 0x000000594c4c7221 */ /* 0x000fc80000010000 */
[----:B------:R-:W-:Y:S02]  /*25c90*/  FADD.FTZ R76, R80, R76 ;  /* 0x0000004c504c7221 */ /* 0x000fe40000010000 */
[----:B------:R-:W-:Y:S01]  /*25ca0*/  HMMA.16816.F32 R148, R32, R38, R148 ;  /* 0x000000262094723c */ /* 0x000fe20000001894 */
[----:B------:R-:W2:Y:S01]  /*25cb0*/  LDSM.16.MT88.4 R36, [R2+0x11000] ;  /* 0x011000000224783b */ /* 0x000ea20000004200 */
        /* <DEDUP_REMOVED lines=8> */
[----:B------:R-:W4:Y:S02]  /*25d40*/  LDSM.16.MT88.4 R12, [R160+0x7000] ;  /* 0x00700000a00c783b */ /* 0x000f240000004200 */
[----:B------:R-:W-:Y:S01]  /*25d50*/  FADD.FTZ R60, R60, R73 ;  /* 0x000000493c3c7221 */ /* 0x000fe20000010000 */
[----:B---3--:R-:W-:Y:S02]  /*25d60*/  F2FP.F16.F32.PACK_AB R32, R93, R96 ;  /* 0x000000605d20723e */ /* 0x008fe400000000ff */
[----:B------:R-:W-:Y:S01]  /*25d70*/  F2FP.F16.F32.PACK_AB R33, R100, R101 ;  /* 0x000000656421723e */ /* 0x000fe200000000ff */
[----:B------:R-:W-:Y:S01]  /*25d80*/  FADD.FTZ R60, R64, R60 ;  /* 0x0000003c403c7221 */ /* 0x000fe20000010000 */
[----:B-----5:R-:W-:Y:S02]  /*25d90*/  F2FP.F16.F32.PACK_AB R34, R84, R94 ;  /* 0x0000005e5422723e */ /* 0x020fe400000000ff */
[----:B------:R-:W-:Y:S01]  /*25da0*/  F2FP.F16.F32.PACK_AB R35, R85, R92 ;  /* 0x0000005c5523723e */ /* 0x000fe200000000ff */
[----:B------:R-:W-:-:S04]  /*25db0*/  FADD.FTZ R60, R65, R60 ;  /* 0x0000003c413c7221 */ /* 0x000fc80000010000 */
[----:B------:R-:W-:Y:S02]  /*25dc0*/  FADD.FTZ R66, R66, R60 ;  /* 0x0000003c42427221 */ /* 0x000fe40000010000 */
[----:B------:R3:W-:Y:S01]  /*25dd0*/  MUFU.EX2 R60, R4 ;  /* 0x00000004003c7308 */ /* 0x0007e20000000800 */
[----:B-1----:R-:W-:Y:S01]  /*25de0*/  HMMA.16816.F32 R24, R32, R28, R24 ;  /* 0x0000001c2018723c */ /* 0x002fe20000001818 */
[----:B------:R-:W-:Y:S02]  /*25df0*/  FADD.FTZ R66, R52, R66 ;  /* 0x0000004234427221 */ /* 0x000fe40000010000 */
[----:B------:R-:W1:Y:S02]  /*25e00*/  MUFU.EX2 R52, R186 ;  /* 0x000000ba00347308 */ /* 0x000e640000000800 */
[----:B------:R-:W-:-:S03]  /*25e10*/  FADD.FTZ R66, R56, R66 ;  /* 0x0000004238427221 */ /* 0x000fc60000010000 */
[C---:B------:R-:W-:Y:S01]  /*25e20*/  HMMA.16816.F32 R156, R32.reuse, R30, R156 ;  /* 0x0000001e209c723c */ /* 0x040fe2000000189c */
[----:B------:R-:W-:Y:S01]  /*25e30*/  FADD.FTZ R57, R57, R66 ;  /* 0x0000004239397221 */ /* 0x000fe20000010000 */
[----:B------:R-:W5:Y:S03]  /*25e40*/  LDSM.16.MT88.4 R28, [R152+0x7000] ;  /* 0x00700000981c783b */ /* 0x000f660000004200 */
[----:B------:R-:W-:Y:S01]  /*25e50*/  FADD.FTZ R57, R59, R57 ;  /* 0x000000393b397221 */ /* 0x000fe20000010000 */
[----:B---3--:R3:W5:Y:S02]  /*25e60*/  LDSM.16.MT88.4 R4, [R2+0x11800] ;  /* 0x011800000204783b */ /* 0x0087640000004200 */
[----:B--2---:R-:W-:Y:S01]  /*25e70*/  HMMA.16816.F32 R8, R32, R36, R8 ;  /* 0x000000242008723c */ /* 0x004fe20000001808 */
[----:B------:R-:W-:-:S04]  /*25e80*/  FADD.FTZ R58, R58, R57 ;  /* 0x000000393a3a7221 */ /* 0x000fc80000010000 */
[----:B------:R-:W-:-:S03]  /*25e90*/  FADD.FTZ R58, R135, R58 ;  /* 0x0000003a873a7221 */ /* 0x000fc60000010000 */
[----:B----4-:R-:W-:Y:S01]  /*25ea0*/  HMMA.16816.F32 R144, R32, R12, R144 ;  /* 0x0000000c2090723c */ /* 0x010fe20000001890 */
[----:B------:R-:W-:Y:S01]  /*25eb0*/  FADD.FTZ R12, R55, R75 ;  /* 0x0000004b370c7221 */ /* 0x000fe20000010000 */
[----:B------:R-:W-:-:S03]  /*25ec0*/  F2FP.F16.F32.PACK_AB R13, R18, R61 ;  /* 0x0000003d120d723e */ /* 0x000fc600000000ff */
[----:B------:R-:W-:Y:S02]  /*25ed0*/  FADD.FTZ R12, R54, R12 ;  /* 0x0000000c360c7221 */ /* 0x000fe40000010000 */
[----:B------:R-:W2:Y:S01]  /*25ee0*/  MUFU.EX2 R54, R189 ;  /* 0x000000bd00367308 */ /* 0x000ea20000000800 */
[C---:B------:R-:W-:Y:S01]  /*25ef0*/  HMMA.16816.F32 R148, R32.reuse, R38, R148 ;  /* 0x000000262094723c */ /* 0x040fe20000001894 */
[----:B------:R-:W-:Y:S01]  /*25f00*/  FADD.FTZ R12, R67, R12 ;  /* 0x0000000c430c7221 */ /* 0x000fe20000010000 */
[----:B------:R4:W4:Y:S03]  /*25f10*/  LDSM.16.MT88.4 R36, [R47+0x11800] ;  /* 0x011800002f24783b */ /* 0x0009260000004200 */
[----:B------:R-:W-:Y:S01]  /*25f20*/  FADD.FTZ R132, R132, R12 ;  /* 0x0000000c84847221 */ /* 0x000fe20000010000 */
[----:B---3--:R-:W-:Y:S02]  /*25f30*/  FADD.FTZ R2, R155, R58 ;  /* 0x0000003a9b027221 */ /* 0x008fe40000010000 */
[----:B------:R-:W-:Y:S01]  /*25f40*/  HMMA.16816.F32 R140, R32, R14, R140 ;  /* 0x0000000e208c723c */ /* 0x000fe2000000188c */
[----:B------:R-:W-:Y:S01]  /*25f50*/  FADD.FTZ R132, R133, R132 ;  /* 0x0000008485847221 */ /* 0x000fe20000010000 */
[----:B------:R-:W-:Y:S01]  /*25f60*/  FADD.FTZ R2, R161, R2 ;  /* 0x00000002a1027221 */ /* 0x000fe20000010000 */
[----:B-1----:R-:W-:-:S02]  /*25f70*/  F2FP.F16.F32.PACK_AB R14, R53, R52 ;  /* 0x00000034350e723e */ /* 0x002fc400000000ff */
[----:B------:R-:W-:Y:S01]  /*25f80*/  FADD.FTZ R134, R134, R132 ;  /* 0x0000008486867221 */ /* 0x000fe20000010000 */
[----:B------:R-:W-:Y:S01]  /*25f90*/  FADD.FTZ R2, R154, R2 ;  /* 0x000000029a027221 */ /* 0x000fe20000010000 */
[----:B--2---:R-:W-:Y:S02]  /*25fa0*/  F2FP.F16.F32.PACK_AB R15, R54, R60 ;  /* 0x0000003c360f723e */ /* 0x004fe400000000ff */
[----:B------:R-:W-:Y:S01]  /*25fb0*/  FADD.FTZ R134, R179, R134 ;  /* 0x00000086b3867221 */ /* 0x000fe20000010000 */
[----:B------:R-:W-:Y:S01]  /*25fc0*/  FADD.FTZ R181, R181, R2 ;  /* 0x00000002b5b57221 */ /* 0x000fe20000010000 */
[C---:B-----5:R-:W-:Y:S01]  /*25fd0*/  HMMA.16816.F32 R136, R32.reuse, R28, R136 ;  /* 0x0000001c2088723c */ /* 0x060fe20000001888 */
[-C--:B------:R-:W-:Y:S01]  /*25fe0*/  MOV R2, R188.reuse ;  /* 0x000000bc00027202 */ /* 0x080fe20000000f00 */
[----:B------:R-:W-:Y:S01]  /*25ff0*/  FADD.FTZ R173, R173, R134 ;  /* 0x00000086adad7221 */ /* 0x000fe20000010000 */
[----:B------:R-:W-:Y:S01]  /*26000*/  FADD.FTZ R181, R49, R181 ;  /* 0x000000b531b57221 */ /* 0x000fe20000010000 */
[----:B------:R1:W2:Y:S01]  /*26010*/  LDSM.16.MT88.4 R132, [R152+0x7800] ;  /* 0x007800009884783b */ /* 0x0002a20000004200 */
[----:B------:R-:W-:Y:S01]  /*26020*/  @P0 MOV R2, R188 ;  /* 0x000000bc00020202 */ /* 0x000fe20000000f00 */
[----:B------:R-:W-:Y:S01]  /*26030*/  FADD.FTZ R173, R19, R173 ;  /* 0x000000ad13ad7221 */ /* 0x000fe20000010000 */
[----:B------:R-:W-:Y:S01]  /*26040*/  FADD.FTZ R180, R180, R181 ;  /* 0x000000b5b4b47221 */ /* 0x000fe20000010000 */
[----:B----4-:R-:W3:Y:S01]  /*26050*/  MUFU.EX2 R47, R170 ;  /* 0x000000aa002f7308 */ /* 0x010ee20000000800 */
[----:B------:R-:W-:Y:S01]  /*26060*/  HMMA.16816.F32 R20, R32, R30, R20 ;  /* 0x0000001e2014723c */ /* 0x000fe20000001814 */
[----:B------:R-:W-:Y:S01]  /*26070*/  FADD.FTZ R48, R48, R173 ;  /* 0x000000ad30307221 */ /* 0x000fe20000010000 */
[----:B------:R-:W-:Y:S01]  /*26080*/  FADD.FTZ R180, R51, R180 ;  /* 0x000000b433b47221 */ /* 0x000fe20000010000 */
[----:B------:R4:W5:Y:S02]  /*26090*/  LDSM.16.MT88.4 R28, [R160+0x7800] ;  /* 0x00780000a01c783b */ /* 0x0009640000004200 */
[----:B------:R-:W-:Y:S01]  /*260a0*/  FADD.FTZ R48, R50, R48 ;  /* 0x0000003032307221 */ /* 0x000fe20000010000 */
[----:B------:R-:W-:-:S03]  /*260b0*/  FADD.FTZ R166, R166, R180 ;  /* 0x000000b4a6a67221 */ /* 0x000fc60000010000 */
[----:B------:R-:W-:Y:S01]  /*260c0*/  FADD.FTZ R0, R0, R48 ;  /* 0x0000003000007221 */ /* 0x000fe20000010000 */
[----:B------:R-:W-:-:S03]  /*260d0*/  FADD.FTZ R166, R40, R166 ;  /* 0x000000a628a67221 */ /* 0x000fc60000010000 */
[----:B------:R-:W-:Y:S01]  /*260e0*/  FADD.FTZ R0, R3, R0 ;  /* 0x0000000003007221 */ /* 0x000fe20000010000 */
[----:B------:R-:W-:Y:S01]  /*260f0*/  FADD.FTZ R41, R41, R166 ;  /* 0x000000a629297221 */ /* 0x000fe20000010000 */
[----:B---3--:R-:W-:Y:S02]  /*26100*/  F2FP.F16.F32.PACK_AB R12, R17, R47 ;  /* 0x0000002f110c723e */ /* 0x008fe400000000ff */
[----:B------:R-:W-:Y:S01]  /*26110*/  FADD.FTZ R124, R124, R0 ;  /* 0x000000007c7c7221 */ /* 0x000fe20000010000 */
[----:B------:R-:W-:Y:S01]  /*26120*/  FADD.FTZ R41, R42, R41 ;  /* 0x000000292a297221 */ /* 0x000fe20000010000 */
[-C--:B------:R-:W-:Y:S02]  /*26130*/  MOV R0, R44.reuse ;  /* 0x0000002c00007202 */ /* 0x080fe40000000f00 */
[----:B------:R-:W-:Y:S01]  /*26140*/  FADD.FTZ R124, R43, R124 ;  /* 0x0000007c2b7c7221 */ /* 0x000fe20000010000 */
[----:B------:R-:W-:Y:S01]  /*26150*/  FADD.FTZ R96, R96, R41 ;  /* 0x0000002960607221 */ /* 0x000fe20000010000 */
[----:B-1----:R-:W-:Y:S01]  /*26160*/  HMMA.16816.F32 R152, R12, R4, R8 ;  /* 0x000000040c98723c */ /* 0x002fe20000001808 */
[----:B------:R-:W-:Y:S01]  /*26170*/  @P0 MOV R0, R44 ;  /* 0x0000002c00000202 */ /* 0x000fe20000000f00 */
        /* <DEDUP_REMOVED lines=18> */
[C---:B------:R-:W-:Y:S03]  /*262a0*/  HMMA.16816.F32 R148, R12.reuse, R6, R148 ;  /* 0x000000060c94723c */ /* 0x040fe60000001894 */
[----:B------:R1:W-:Y:S04]  /*262b0*/  STL [R1], R4 ;  /* 0x0000000401007387 */ /* 0x0003e80000100800 */
[----:B------:R1:W-:Y:S01]  /*262c0*/  STL [R1+0x4], R3 ;  /* 0x0000040301007387 */ /* 0x0003e20000100800 */
[C---:B-----5:R-:W-:Y:S08]  /*262d0*/  HMMA.16816.F32 R144, R12.reuse, R28, R144 ;  /* 0x0000001c0c90723c */ /* 0x060ff00000001890 */
[C---:B------:R-:W-:Y:S08]  /*262e0*/  HMMA.16816.F32 R140, R12.reuse, R30, R140 ;  /* 0x0000001e0c8c723c */ /* 0x040ff0000000188c */
[----:B------:R-:W-:Y:S01]  /*262f0*/  HMMA.16816.F32 R132, R12, R134, R20 ;  /* 0x000000860c84723c */ /* 0x000fe20000001814 */
[----:B------:R-:W-:-:S04]  /*26300*/  NOP ;  /* 0x0000000000007918 */ /* 0x000fc80000000000 */
[----:B------:R-:W-:-:S15]  /*26310*/  @P0 BRA `(.L_x_8103) ;  /* 0x0000000000040947 */ /* 0x000fde0003800000 */
.L_x_8094:
[----:B------:R-:W-:-:S07]  /*26320*/  IADD3 R250, PT, PT, R16, -0x1, RZ ;  /* 0xffffffff10fa7810 */ /* 0x000fce0007ffe0ff */
.L_x_8103:
[----:B------:R-:W-:Y:S05]  /*26330*/  BSYNC B2 ;  /* 0x0000000000027941 */ /* 0x000fea0003800000 */
.L_x_8093:
[----:B------:R-:W-:-:S13]  /*26340*/  ISETP.GE.AND P0, PT, R250, R223, PT ;  /* 0x000000dffa00720c */ /* 0x000fda0003f06270 */
[----:B------:R-:W-:Y:S05]  /*26350*/  @!P0 BRA `(.L_x_8104) ;  /* 0x000000b400288947 */ /* 0x000fea0003800000 */
[----:B------:R-:W-:Y:S01]  /*26360*/  LOP3.LUT R249, R219, 0x38, RZ, 0xc0, !PT ;  /* 0x00000038dbf97812 */ /* 0x000fe200078ec0ff */
[----:B------:R-:W-:Y:S01]  /*26370*/  IMAD.MOV.U32 R167, RZ, RZ, R0 ;  /* 0x000000ffffa77224 */ /* 0x000fe200078e0000 */
[----:B------:R-:W-:Y:S01]  /*26380*/  ISETP.NE.U32.AND P3, PT, R240, RZ, PT ;  /* 0x000000fff000720c */ /* 0x000fe20003f65070 */
[----:B------:R-:W-:Y:S01]  /*26390*/  IMAD.MOV.U32 R166, RZ, RZ, R2 ;  /* 0x000000ffffa67224 */ /* 0x000fe200078e0002 */
[----:B-1----:R-:W-:Y:S02]  /*263a0*/  LOP3.LUT R3, R249, 0x1c0, R46, 0xf8, !PT ;  /* 0x000001c0f9037812 */ /* 0x002fe400078ef82e */
[----:B------:R-:W-:Y:S02]  /*263b0*/  ISETP.NE.AND.EX P3, PT, R241, RZ, PT, P3 ;  /* 0x000000fff100720c */ /* 0x000fe40003f65330 */
[----:B------:R-:W-:-:S04]  /*263c0*/  LOP3.LUT R3, R3, R218, RZ, 0x3c, !PT ;  /* 0x000000da03037212 */ /* 0x000fc800078e3cff */
[----:B------:R-:W-:-:S04]  /*263d0*/  LOP3.LUT R46, R3, 0x1e00, R46, 0xf8, !PT ;  /* 0x00001e00032e7812 */ /* 0x000fc800078ef82e */
[----:B------:R-:W-:-:S07]  /*263e0*/  LEA R248, R46, UR6, 0x1 ;  /* 0x000000062ef87c11 */ /* 0x000fce000f8e08ff */
.L_x_8111:
[----:B------:R-:W-:Y:S04]  /*263f0*/  DEPBAR.LE SB0, 0x0 ;  /* 0x000080000000791a */ /* 0x000fe80000000000 */
[----:B------:R-:W-:Y:S05]  /*26400*/  WARPSYNC.ALL ;  /* 0x0000000000007948 */ /* 0x000fea0003800000 */
[----:B------:R-:W-:Y:S01]  /*26410*/  BAR.SYNC.DEFER_BLOCKING 0x0 ;  /* 0x0000000000007b1d */ /* 0x000fe20000010000 */
[----:B-----5:R-:W-:Y:S01]  /*26420*/  ISETP.GE.AND P1, PT, R218, R234, PT ;  /* 0x000000eada00720c */ /* 0x020fe20003f26270 */
[----:B------:R-:W-:Y:S02]  /*26430*/  @!P3 IMAD.MOV.U32 R0, RZ, RZ, RZ ;  /* 0x000000ffff00b224 */ /* 0x000fe400078e00ff */
[----:B------:R-:W-:Y:S02]  /*26440*/  IMAD.SHL.U32 R2, R219, 0x8, RZ ;  /* 0x00000008db027824 */ /* 0x000fe400078e00ff */
[----:B--2---:R-:W-:Y:S01]  /*26450*/  IMAD.MOV.U32 R4, RZ, RZ, R231 ;  /* 0x000000ffff047224 */ /* 0x004fe200078e00e7 */
[----:B------:R-:W-:Y:S01]  /*26460*/  @!P3 IADD3 R0, P0, PT, RZ, -R0, RZ ;  /* 0x80000000ff00b210 */ /* 0x000fe20007f1e0ff */
[----:B------:R-:W-:Y:S01]  /*26470*/  IMAD.MOV.U32 R3, RZ, RZ, R230 ;  /* 0x000000ffff037224 */ /* 0x000fe200078e00e6 */
[----:B------:R-:W-:Y:S01]  /*26480*/  LOP3.LUT R218, R2, 0x38, RZ, 0xc0, !PT ;  /* 0x0000003802da7812 */ /* 0x000fe200078ec0ff */
[----:B------:R-:W1:Y:S01]  /*26490*/  S2R R219, SR_TID.X ;  /* 0x0000000000db7919 */ /* 0x000e620000002100 */
[----:B------:R-:W-:Y:S01]  /*264a0*/  BSSY.RECONVERGENT B0, `(.L_x_8105) ;  /* 0x0000048000007945 */ /* 0x000fe20003800200 */
[----:B------:R-:W2:Y:S02]  /*264b0*/  @!P3 LD.E R5, desc[UR4][R164.64+0x40] ;  /* 0x00004004a405b980 */ /* 0x000ea4000c101900 */
[----:B--2---:R-:W-:Y:S04]  /*264c0*/  @!P3 IMAD.SHL.U32 R5, R5, 0x100, RZ ;  /* 0x000001000505b824 */ /* 0x004fe800078e00ff */
[----:B------:R-:W-:Y:S05]  /*264d0*/  @!P3 IMAD.X R5, RZ, RZ, ~R5, P0 ;  /* 0x000000ffff05b224 */ /* 0x000fea00000e0e05 */
[----:B------:R-:W-:Y:S04]  /*264e0*/  @!P3 SHF.R.S64 R0, R0, 0x1f, R5 ;  /* 0x0000001f0000b819 */ /* 0x000fe80000001005 */
[----:B------:R-:W-:Y:S02]  /*264f0*/  @!P3 IADD3 R231, P0, PT, R231, R0, RZ ;  /* 0x00000000e7e7b210 */ /* 0x000fe40007f1e0ff */
[----:B------:R-:W-:Y:S02]  /*26500*/  LOP3.LUT R0, R249, 0x1c0, R2, 0xf8, !PT ;  /* 0x000001c0f9007812 */ /* 0x000fe400078ef802 */
[----:B------:R-:W-:Y:S01]  /*26510*/  @!P3 LEA.HI.X.SX32 R230, R5, R230, 0x1, P0 ;  /* 0x000000e605e6b211 */ /* 0x000fe200000f0eff */
[----:B-1----:R-:W-:Y:S08]  /*26520*/  @!P3 BRA `(.L_x_8106) ;  /* 0x0000000000fcb947 */ /* 0x002ff00003800000 */
        /* <DEDUP_REMOVED lines=11> */
[-C--:B------:R-:W-:Y:S02]  /*265e0*/  LOP3.LUT R13, R13, R12.reuse, RZ, 0x3c, !PT ;  /* 0x0000000c0d0d7212 */ /* 0x080fe400078e3cff */
[----:B------:R-:W-:Y:S02]  /*265f0*/  ISETP.GE.AND P0, PT, R5, RZ, PT ;  /* 0x000000ff0500720c */ /* 0x000fe40003f06270 */
[----:B------:R-:W-:Y:S02]  /*26600*/  LOP3.LUT R5, RZ, R12, RZ, 0x33, !PT ;  /* 0x0000000cff057212 */ /* 0x000fe400078e33ff */
        /* <DEDUP_REMOVED lines=49> */
.L_x_8106:
[----:B------:R-:W-:Y:S05]  /*26920*/  BSYNC.RECONVERGENT B0 ;  /* 0x0000000000007941 */ /* 0x000fea0003800200 */
.L_x_8105:
[----:B------:R-:W-:Y:S01]  /*26930*/  @!P1 IMAD.MOV.U32 R10, RZ, RZ, R231 ;  /* 0x000000ffff0a9224 */ /* 0x000fe200078e00e7 */
[----:B------:R-:W-:Y:S01]  /*26940*/  LOP3.LUT R5, R0, R218, RZ, 0x3c, !PT ;  /* 0x000000da00057212 */ /* 0x000fe200078e3cff */
[----:B------:R-:W-:Y:S01]  /*26950*/  @!P1 IMAD.MOV.U32 R11, RZ, RZ, R230 ;  /* 0x000000ffff0b9224 */ /* 0x000fe200078e00e6 */
[C---:B------:R-:W-:Y:S01]  /*26960*/  SHF.L.U64.HI R3, R226.reuse, 0x5, R227 ;  /* 0x00000005e2037819 */ /* 0x040fe200000102e3 */
[----:B------:R-:W-:Y:S01]  /*26970*/  IMAD.SHL.U32 R4, R226, 0x20, RZ ;  /* 0x00000020e2047824 */ /* 0x000fe200078e00ff */
[----:B------:R-:W-:Y:S01]  /*26980*/  LOP3.LUT R5, R5, 0x1e00, R2, 0xf8, !PT ;  /* 0x00001e0005057812 */ /* 0x000fe200078ef802 */
[C---:B------:R-:W-:Y:S01]  /*26990*/  IMAD.SHL.U32 R222, R219.reuse, 0x40, RZ ;  /* 0x00000040dbde7824 */ /* 0x040fe200078e00ff */
[----:B------:R-:W-:Y:S01]  /*269a0*/  @!PT LDS RZ, [RZ] ;  /* 0x00000000fffff984 */ /* 0x000fe20000000800 */
[----:B------:R-:W-:Y:S01]  /*269b0*/  @!PT LDS RZ, [RZ] ;  /* 0x00000000fffff984 */ /* 0x000fe20000000800 */
[----:B------:R-:W-:Y:S01]  /*269c0*/  @!PT LDS RZ, [RZ] ;  /* 0x00000000fffff984 */ /* 0x000fe20000000800 */
[----:B------:R1:W-:Y:S01]  /*269d0*/  @!P1 LDGSTS.E.BYPASS.LTC128B.128 [R248+0xa000], desc[UR4][R10.64] ;  /* 0x0a0000000af89fae */ /* 0x0003e2000b981a04 */
[C---:B------:R-:W-:Y:S01]  /*269e0*/  LOP3.LUT R0, R219.reuse, 0x8, RZ, 0xc0, !PT ;  /* 0x00000008db007812 */ /* 0x040fe200078ec0ff */
[----:B------:R-:W-:Y:S01]  /*269f0*/  IMAD.SHL.U32 R217, R219, 0x20, RZ ;  /* 0x00000020dbd97824 */ /* 0x000fe200078e00ff */
[----:B------:R-:W-:Y:S02]  /*26a00*/  IADD3 R6, P0, PT, R4, R231, RZ ;  /* 0x000000e704067210 */ /* 0x000fe40007f1e0ff */
[----:B------:R1:W-:Y:S01]  /*26a10*/  @P1 STS.128 [R248+0xa000], RZ ;  /* 0x00a000fff8001388 */ /* 0x0003e20000000c00 */
[----:B------:R-:W-:Y:S01]  /*26a20*/  SHF.R.U32.HI R216, RZ, 0x1, R219 ;  /* 0x00000001ffd87819 */ /* 0x000fe200000116db */
[----:B------:R-:W-:Y:S01]  /*26a30*/  IMAD.MOV.U32 R220, RZ, RZ, 0x20 ;  /* 0x00000020ffdc7424 */ /* 0x000fe200078e00ff */
[----:B------:R-:W-:Y:S01]  /*26a40*/  LOP3.LUT R0, R0, 0x1c0, R222, 0xf8, !PT ;  /* 0x000001c000007812 */ /* 0x000fe200078ef8de */
[----:B------:R-:W-:Y:S01]  /*26a50*/  IMAD.X R7, R3, 0x1, R230, P0 ;  /* 0x0000000103077824 */ /* 0x000fe200000e06e6 */
[----:B------:R-:W-:Y:S01]  /*26a60*/  IADD3 R8, P0, PT, R6, R4, RZ ;  /* 0x0000000406087210 */ /* 0x000fe20007f1e0ff */
[----:B------:R-:W-:Y:S01]  /*26a70*/  BSSY.RECONVERGENT B1, `(.L_x_8107) ;  /* 0x0000209000017945 */ /* 0x000fe20003800200 */
[----:B------:R-:W-:Y:S02]  /*26a80*/  LOP3.LUT R221, R216, 0x8, RZ, 0xc0, !PT ;  /* 0x00000008d8dd7812 */ /* 0x000fe400078ec0ff */
[----:B------:R-:W-:Y:S01]  /*26a90*/  LOP3.LUT R2, R222, 0x400, RZ, 0xc0, !PT ;  /* 0x00000400de027812 */ /* 0x000fe200078ec0ff */
[--C-:B------:R-:W-:Y:S01]  /*26aa0*/  IMAD.X R9, R7, 0x1, R3.reuse, P0 ;  /* 0x0000000107097824 */ /* 0x100fe200000e0603 */
[-C--:B------:R-:W-:Y:S02]  /*26ab0*/  LOP3.LUT R0, R0, R218.reuse, RZ, 0x3c, !PT ;  /* 0x000000da00007212 */ /* 0x080fe400078e3cff */
[----:B------:R-:W-:Y:S02]  /*26ac0*/  LOP3.LUT R217, R217, 0x7c00, RZ, 0xc0, !PT ;  /* 0x00007c00d9d97812 */ /* 0x000fe400078ec0ff */
[----:B------:R-:W-:Y:S01]  /*26ad0*/  LOP3.LUT R221, R221, 0x1c0, R222, 0xf8, !PT ;  /* 0x000001c0dddd7812 */ /* 0x000fe200078ef8de */
[----:B------:R-:W-:Y:S01]  /*26ae0*/  IMAD R2, R0, 0x2, R2 ;  /* 0x0000000200027824 */ /* 0x000fe200078e0202 */
[----:B------:R-:W-:Y:S02]  /*26af0*/  LOP3.LUT R0, R217, 0x200, R222, 0xf8, !PT ;  /* 0x00000200d9007812 */ /* 0x000fe400078ef8de */
[----:B------:R-:W-:Y:S02]  /*26b00*/  LOP3.LUT R221, R221, R218, RZ, 0x3c, !PT ;  /* 0x000000dadddd7212 */ /* 0x000fe400078e3cff */
[----:B------:R-:W-:Y:S02]  /*26b10*/  LOP3.LUT P2, RZ, R219, 0x4, RZ, 0xc0, !PT ;  /* 0x00000004dbff7812 */ /* 0x000fe4000784c0ff */
[----:B-1----:R-:W-:Y:S02]  /*26b20*/  LEA R248, R5, UR6, 0x1 ;  /* 0x0000000605f87c11 */ /* 0x002fe4000f8e08ff */
[-C--:B------:R-:W-:Y:S02]  /*26b30*/  IADD3 R10, P0, PT, R8, R4.reuse, RZ ;  /* 0x00000004080a7210 */ /* 0x080fe40007f1e0ff */
[----:B------:R-:W-:Y:S01]  /*26b40*/  LOP3.LUT R0, R0, R221, RZ, 0xfc, !PT ;  /* 0x000000dd00007212 */ /* 0x000fe200078efcff */
[----:B------:R-:W-:Y:S01]  /*26b50*/  @!PT LDS RZ, [RZ] ;  /* 0x00000000fffff984 */ /* 0x000fe20000000800 */
[----:B------:R-:W-:Y:S01]  /*26b60*/  @!PT LDS RZ, [RZ] ;  /* 0x00000000fffff984 */ /* 0x000fe20000000800 */
[----:B------:R-:W-:Y:S01]  /*26b70*/  @!PT LDS RZ, [RZ] ;  /* 0x00000000fffff984 */ /* 0x000fe20000000800 */
[----:B------:R1:W-:Y:S02]  /*26b80*/  @!P1 LDGSTS.E.BYPASS.LTC128B.128 [R248+0xa800], desc[UR4][R6.64] ;  /* 0x0a80000006f89fae */ /* 0x0003e4000b981a04 */
[--C-:B------:R-:W-:Y:S01]  /*26b90*/  IMAD.X R11, R9, 0x1, R3.reuse, P0 ;  /* 0x00000001090b7824 */ /* 0x100fe200000e0603 */
[-C--:B------:R-:W-:Y:S02]  /*26ba0*/  IADD3 R12, P0, PT, R10, R4.reuse, RZ ;  /* 0x000000040a0c7210 */ /* 0x080fe40007f1e0ff */
[----:B------:R-:W-:Y:S01]  /*26bb0*/  @P1 STS.128 [R248+0xa800], RZ ;  /* 0x00a800fff8001388 */ /* 0x000fe20000000c00 */
[----:B------:R-:W-:Y:S04]  /*26bc0*/  LEA R0, R0, UR6, 0x1 ;  /* 0x0000000600007c11 */ /* 0x000fe8000f8e08ff */
        /* <DEDUP_REMOVED lines=25> */
[-C--:B---3--:R-:W-:Y:S04]  /*26d60*/  IADD3 R10, P0, PT, R8, R4.reuse, RZ ;  /* 0x00000004080a7210 */ /* 0x088fe80007f1e0ff */
[----:B------:R-:W-:Y:S01]  /*26d70*/  @!PT LDS RZ, [RZ] ;  /* 0x00000000fffff984 */ /* 0x000fe20000000800 */
[----:B------:R-:W-:Y:S01]  /*26d80*/  @!PT LDS RZ, [RZ] ;  /* 0x00000000fffff984 */ /* 0x000fe20000000800 */
[----:B------:R-:W-:Y:S01]  /*26d90*/  @!PT LDS RZ, [RZ] ;  /* 0x00000000fffff984 */ /* 0x000fe20000000800 */
[----:B------:R1:W-:Y:S01]  /*26da0*/  @!P1 LDGSTS.E.BYPASS.LTC128B.128 [R248+0xd000], desc[UR4][R8.64] ;  /* 0x0d00000008f89fae */ /* 0x0003e2000b981a04 */
[--C-:B------:R-:W-:Y:S04]  /*26db0*/  IMAD.X R11, R9, 0x1, R3.reuse, P0 ;  /* 0x00000001090b7824 */ /* 0x100fe800000e0603 */
[----:B------:R-:W-:Y:S01]  /*26dc0*/  @P1 STS.128 [R248+0xd000], RZ ;  /* 0x00d000fff8001388 */ /* 0x000fe20000000c00 */
[-C--:B------:R-:W-:Y:S04]  /*26dd0*/  IADD3 R14, P0, PT, R10, R4.reuse, RZ ;  /* 0x000000040a0e7210 */ /* 0x080fe80007f1e0ff */
[----:B------:R-:W-:Y:S01]  /*26de0*/  @!PT LDS RZ, [RZ] ;  /* 0x00000000fffff984 */ /* 0x000fe20000000800 */
[----:B------:R-:W-:Y:S01]  /*26df0*/  @!PT LDS RZ, [RZ] ;  /* 0x00000000fffff984 */ /* 0x000fe20000000800 */
[----:B------:R-:W-:Y:S01]  /*26e00*/  @!PT LDS RZ, [RZ] ;  /* 0x00000000fffff984 */ /* 0x000fe20000000800 */
[----:B------:R-:W-:Y:S01]  /*26e10*/  @!P1 LDGSTS.E.BYPASS.LTC128B.128 [R248+0xd800], desc[UR4][R10.64] ;  /* 0x0d8000000af89fae */ /* 0x000fe2000b981a04 */
[--C-:B------:R-:W-:Y:S01]  /*26e20*/  IMAD.X R15, R11, 0x1, R3.reuse, P0 ;  /* 0x000000010b0f7824 */ /* 0x100fe200000e0603 */
[-C--:B----4-:R-:W-:Y:S03]  /*26e30*/  IADD3 R12, P0, PT, R14, R4.reuse, RZ ;  /* 0x000000040e0c7210 */ /* 0x090fe60007f1e0ff */
[----:B------:R-:W-:Y:S05]  /*26e40*/  @P1 STS.128 [R248+0xd800], RZ ;  /* 0x00d800fff8001388 */ /* 0x000fea0000000c00 */
        /* <DEDUP_REMOVED lines=9> */
[----:B------:R-:W-:Y:S01]  /*26ee0*/  @!P1 LDGSTS.E.BYPASS.LTC128B.128 [R248+0xe800], desc[UR4][R12.64] ;  /* 0x0e8000000cf89fae */ /* 0x000fe2000b981a04 */
[-C--:B-1----:R-:W-:Y:S04]  /*26ef0*/  IADD3 R8, P0, PT, R12, R4.reuse, RZ ;  /* 0x000000040c087210 */ /* 0x082fe80007f1e0ff */
[----:B------:R-:W-:Y:S01]  /*26f00*/  @P1 STS.128 [R248+0xe800], RZ ;  /* 0x00e800fff8001388 */ /* 0x000fe20000000c00 */
[--C-:B------:R-:W-:Y:S01]  /*26f10*/  IMAD.X R9, R13, 0x1, R3.reuse, P0 ;  /* 0x000000010d097824 */ /* 0x100fe200000e0603 */
[-C--:B------:R-:W-:Y:S04]  /*26f20*/  IADD3 R6, P0, PT, R8, R4.reuse, RZ ;  /* 0x0000000408067210 */ /* 0x080fe80007f1e0ff */
        /* <DEDUP_REMOVED lines=25> */
[-C--:B-1----:R-:W-:Y:S05]  /*270c0*/  IADD3 R8, P0, PT, R6, R4.reuse, RZ ;  /* 0x0000000406087210 */ /* 0x082fea0007f1e0ff */
[--C-:B------:R-:W-:Y:S01]  /*270d0*/  IMAD.X R9, R7, 0x1, R3.reuse, P0 ;  /* 0x0000000107097824 */ /* 0x100fe200000e0603 */
[----:B------:R-:W-:Y:S04]  /*270e0*/  @!P1 IADD3 R4, P0, PT, R8, R4, RZ ;  /* 0x0000000408049210 */ /* 0x000fe80007f1e0ff */
[----:B------:R-:W-:Y:S01]  /*270f0*/  @!PT LDS RZ, [RZ] ;  /* 0x00000000fffff984 */ /* 0x000fe20000000800 */
[----:B------:R-:W-:Y:S01]  /*27100*/  @!PT LDS RZ, [RZ] ;  /* 0x00000000fffff984 */ /* 0x000fe20000000800 */
[----:B------:R-:W-:Y:S01]  /*27110*/  @!PT LDS RZ, [RZ] ;  /* 0x00000000fffff984 */ /* 0x000fe20000000800 */
[----:B------:R1:W-:Y:S01]  /*27120*/  @!P1 LDGSTS.E.BYPASS.LTC128B.128 [R248+0x11000], desc[UR4][R8.64] ;  /* 0x1100000008f89fae */ /* 0x0003e2000b981a04 */
        /* <DEDUP_REMOVED lines=8> */
[----:B------:R-:W-:Y:S01]  /*271b0*/  ISETP.GT.AND P0, PT, R250, R223, PT ;  /* 0x000000dffa00720c */ /* 0x000fe20003f04270 */
[--C-:B------:R-:W-:Y:S03]  /*271c0*/  IMAD.IADD R172, R0, 0x1, R220.reuse ;  /* 0x0000000100ac7824 */ /* 0x100fe600078e02dc */
[----:B------:R-:W-:Y:S05]  /*271d0*/  @P1 STS.128 [R248+0x11800], RZ ;  /* 0x011800fff8001388 */ /* 0x000fea0000000c00 */
[----:B------:R-:W-:Y:S05]  /*271e0*/  LDSM.16.M88.4 R128, [R0] ;  /* 0x000000000080783b */ /* 0x000fea0000000200 */
[----:B------:R-:W-:Y:S05]  /*271f0*/  LDSM.16.M88.4 R16, [R2+UR6+0x2800] ;  /* 0x002800060210783b */ /* 0x000fea0008000200 */
[----:B------:R-:W-:Y:S05]  /*27200*/  LDSM.16.M88.4 R24, [R2+UR6+0x3000] ;  /* 0x003000060218783b */ /* 0x000fea0008000200 */
[----:B-1----:R-:W2:Y:S05]  /*27210*/  LDSM.16.M88.4 R8, [R2+UR6+0x2000] ;  /* 0x002000060208783b */ /* 0x002eaa0008000200 */
[----:B------:R-:W0:Y:S05]  /*27220*/  LDGDEPBAR ;  /* 0x00000000000079af */ /* 0x000e2a0000000000 */
[----:B------:R-:W1:Y:S05]  /*27230*/  LDSM.16.M88.4 R32, [R2+UR6+0x3800] ;  /* 0x003800060220783b */ /* 0x000e6a0008000200 */
[----:B------:R-:W3:Y:S05]  /*27240*/  LDSM.16.M88.4 R40, [R2+UR6+0x4000] ;  /* 0x004000060228783b */ /* 0x000eea0008000200 */
[----:B------:R-:W4:Y:S05]  /*27250*/  LDSM.16.M88.4 R48, [R2+UR6+0x4800] ;  /* 0x004800060230783b */ /* 0x000f2a0008000200 */
[----:B------:R-:W5:Y:S05]  /*27260*/  LDSM.16.M88.4 R56, [R2+UR6+0x5000] ;  /* 0x005000060238783b */ /* 0x000f6a0008000200 */
[----:B------:R-:W5:Y:S05]  /*27270*/  LDSM.16.M88.4 R64, [R2+UR6+0x5800] ;  /* 0x005800060240783b */ /* 0x000f6a0008000200 */
[----:B------:R-:W5:Y:S05]  /*27280*/  LDSM.16.M88.4 R72, [R2+UR6+0x6000] ;  /* 0x006000060248783b */ /* 0x000f6a0008000200 */
[----:B------:R-:W5:Y:S01]  /*27290*/  LDSM.16.M88.4 R80, [R2+UR6+0x6800] ;  /* 0x006800060250783b */ /* 0x000f620008000200 */
[C---:B--2---:R-:W-:Y:S04]  /*272a0*/  HMMA.16816.F32 R4, R128.reuse, R8, RZ ;  /* 0x000000088004723c */ /* 0x044fe800000018ff */
[----:B------:R-:W2:Y:S04]  /*272b0*/  LDSM.16.M88.4 R88, [R2+UR6+0x7000] ;  /* 0x007000060258783b */ /* 0x000ea80008000200 */
[C---:B------:R-:W-:Y:S01]  /*272c0*/  HMMA.16816.F32 R8, R128.reuse, R10, RZ ;  /* 0x0000000a8008723c */ /* 0x040fe200000018ff */
[----:B------:R-:W2:Y:S05]  /*272d0*/  LDSM.16.M88.4 R96, [R2+UR6+0x7800] ;  /* 0x007800060260783b */ /* 0x000eaa0008000200 */
[----:B------:R-:W2:Y:S02]  /*272e0*/  LDSM.16.M88.4 R104, [R2+UR6+0x8000] ;  /* 0x008000060268783b */ /* 0x000ea40008000200 */
[C---:B------:R-:W-:Y:S03]  /*272f0*/  HMMA.16816.F32 R12, R128.reuse, R16, RZ ;  /* 0x00000010800c723c */ /* 0x040fe600000018ff */
[----:B------:R-:W2:Y:S05]  /*27300*/  LDSM.16.M88.4 R112, [R2+UR6+0x8800] ;  /* 0x008800060270783b */ /* 0x000eaa0008000200 */
[C---:B------:R-:W-:Y:S01]  /*27310*/  HMMA.16816.F32 R16, R128.reuse, R18, RZ ;  /* 0x000000128010723c */ /* 0x040fe200000018ff */
[----:B------:R-:W2:Y:S05]  /*27320*/  LDSM.16.M88.4 R120, [R2+UR6+0x9000] ;  /* 0x009000060278783b */ /* 0x000eaa0008000200 */
[----:B------:R3:W2:Y:S02]  /*27330*/  LDSM.16.M88.4 R168, [R2+UR6+0x9800] ;  /* 0x0098000602a8783b */ /* 0x0006a40008000200 */
[C---:B------:R-:W-:Y:S03]  /*27340*/  HMMA.16816.F32 R20, R128.reuse, R24, RZ ;  /* 0x000000188014723c */ /* 0x040fe600000018ff */
[----:B------:R-:W-:Y:S05]  /*27350*/  LDSM.16.M88.4 R172, [R172] ;  /* 0x00000000acac783b */ /* 0x000fea0000000200 */
[C---:B------:R-:W-:Y:S08]  /*27360*/  HMMA.16816.F32 R24, R128.reuse, R26, RZ ;  /* 0x0000001a8018723c */ /* 0x040ff000000018ff */
[C---:B-1----:R-:W-:Y:S01]  /*27370*/  HMMA.16816.F32 R28, R128.reuse, R32, RZ ;  /* 0x00000020801c723c */ /* 0x042fe200000018ff */
[----:B---3--:R-:W-:Y:S07]  /*27380*/  VIADD R2, R2, UR6 ;  /* 0x0000000602027c36 */ /* 0x008fee0008000000 */
[C---:B------:R-:W-:Y:S01]  /*27390*/  HMMA.16816.F32 R32, R128.reuse, R34, RZ ;  /* 0x000000228020723c */ /* 0x040fe200000018ff */
[----:B------:R-:W-:Y:S05]  /*273a0*/  IMAD.IADD R3, R2, 0x1, R220 ;  /* 0x0000000102037824 */ /* 0x000fea00078e02dc */
[----:B------:R-:W1:Y:S02]  /*273b0*/  LDSM.16.M88.4 R176, [R3+0x2000] ;  /* 0x0020000003b0783b */ /* 0x000e640000000200 */
[C---:B------:R-:W-:Y:S03]  /*273c0*/  HMMA.16816.F32 R36, R128.reuse, R40, RZ ;  /* 0x000000288024723c */ /* 0x040fe600000018ff */
[----:B------:R-:W3:Y:S05]  /*273d0*/  LDSM.16.M88.4 R180, [R3+0x2800] ;  /* 0x0028000003b4783b */ /* 0x000eea0000000200 */
[C---:B------:R-:W-:Y:S01]  /*273e0*/  HMMA.16816.F32 R40, R128.reuse, R42, RZ ;  /* 0x0000002a8028723c */ /* 0x040fe200000018ff */
[----:B------:R-:W3:Y:S05]  /*273f0*/  LDSM.16.M88.4 R184, [R3+0x3000] ;  /* 0x0030000003b8783b */ /* 0x000eea0000000200 */
[----:B------:R-:W-:Y:S02]  /*27400*/  LDSM.16.M88.4 R188, [R3+0x4800] ;  /* 0x0048000003bc783b */ /* 0x000fe40000000200 */
[C---:B----4-:R-:W-:Y:S03]  /*27410*/  HMMA.16816.F32 R44, R128.reuse, R48, RZ ;  /* 0x00000030802c723c */ /* 0x050fe600000018ff */
[----:B------:R-:W-:Y:S05]  /*27420*/  LDSM.16.M88.4 R192, [R3+0x5000] ;  /* 0x0050000003c0783b */ /* 0x000fea0000000200 */
[C---:B------:R-:W-:Y:S01]  /*27430*/  HMMA.16816.F32 R48, R128.reuse, R50, RZ ;  /* 0x000000328030723c */ /* 0x040fe200000018ff */
[----:B------:R-:W-:Y:S05]  /*27440*/  LDSM.16.M88.4 R196, [R3+0x6000] ;  /* 0x0060000003c4783b */ /* 0x000fea0000000200 */
[----:B------:R-:W-:Y:S02]  /*27450*/  LDSM.16.M88.4 R200, [R3+0x6800] ;  /* 0x0068000003c8783b */ /* 0x000fe40000000200 */
[C---:B-----5:R-:W-:Y:S03]  /*27460*/  HMMA.16816.F32 R52, R128.reuse, R56, RZ ;  /* 0x000000388034723c */ /* 0x060fe600000018ff */
        /* <DEDUP_REMOVED lines=36> */
[C---:B------:R-:W-:Y:S01]  /*276b0*/  HMMA.16816.F32 R44, R172.reuse, R188, R44 ;  /* 0x000000bcac2c723c */ /* 0x040fe2000000182c */
[----:B------:R-:W-:Y:S05]  /*276c0*/  IMAD.MOV.U32 R188, RZ, RZ, 0x40 ;  /* 0x00000040ffbc7424 */ /* 0x000fea00078e00ff */
[----:B------:R-:W-:Y:S02]  /*276d0*/  SEL R188, R188, 0xffffffc0, !P2 ;  /* 0xffffffc0bcbc7807 */ /* 0x000fe40005000000 */
[C---:B------:R-:W-:Y:S03]  /*276e0*/  HMMA.16816.F32 R48, R172.reuse, R190, R48 ;  /* 0x000000beac30723c */ /* 0x040fe60000001830 */
[--C-:B------:R-:W-:Y:S02]  /*276f0*/  IMAD.IADD R0, R0, 0x1, R188.reuse ;  /* 0x0000000100007824 */ /* 0x100fe400078e02bc */
[----:B------:R-:W-:Y:S03]  /*27700*/  IMAD.IADD R2, R2, 0x1, R188 ;  /* 0x0000000102027824 */ /* 0x000fe600078e02bc */
[C---:B------:R-:W-:Y:S02]  /*27710*/  HMMA.16816.F32 R52, R172.reuse, R192, R52 ;  /* 0x000000c0ac34723c */ /* 0x040fe40000001834 */
[----:B------:R-:W-:Y:S05]  /*27720*/  LDSM.16.M88.4 R188, [R2+0x2000] ;  /* 0x0020000002bc783b */ /* 0x000fea0000000200 */
[----:B------:R-:W-:Y:S01]  /*27730*/  LDSM.16.M88.4 R208, [R2+0x5800] ;  /* 0x0058000002d0783b */ /* 0x000fe20000000200 */
[C---:B------:R-:W-:Y:S04]  /*27740*/  HMMA.16816.F32 R56, R172.reuse, R194, R56 ;  /* 0x000000c2ac38723c */ /* 0x040fe80000001838 */
[----:B------:R-:W-:Y:S04]  /*27750*/  LDSM.16.M88.4 R192, [R2+0x2800] ;  /* 0x0028000002c0783b */ /* 0x000fe80000000200 */
[C---:B---3--:R-:W-:Y:S01]  /*27760*/  HMMA.16816.F32 R60, R172.reuse, R180, R60 ;  /* 0x000000b4ac3c723c */ /* 0x048fe2000000183c */
[----:B------:R-:W-:Y:S07]  /*27770*/  LDSM.16.M88.4 R212, [R2+0x6000] ;  /* 0x0060000002d4783b */ /* 0x000fee0000000200 */
        /* <DEDUP_REMOVED lines=13> */
[----:B------:R-:W4:Y:S07]  /*27850*/  LDSM.16.M88.4 R184, [R3+0x9800] ;  /* 0x0098000003b8783b */ /* 0x000f2e0000000200 */
[C---:B--2---:R-:W-:Y:S08]  /*27860*/  HMMA.16816.F32 R100, R172.reuse, R168, R100 ;  /* 0x000000a8ac64723c */ /* 0x044ff00000001864 */
[C---:B------:R-:W-:Y:S01]  /*27870*/  HMMA.16816.F32 R104, R172.reuse, R170, R104 ;  /* 0x000000aaac68723c */ /* 0x040fe20000001868 */
[----:B------:R-:W2:Y:S07]  /*27880*/  LDSM.16.M88.4 R168, [R0] ;  /* 0x0000000000a8783b */ /* 0x000eae0000000200 */
[C---:B-1----:R-:W-:Y:S08]  /*27890*/  HMMA.16816.F32 R108, R172.reuse, R176, R108 ;  /* 0x000000b0ac6c723c */ /* 0x042ff0000000186c */
[C---:B------:R-:W-:Y:S01]  /*278a0*/  HMMA.16816.F32 R112, R172.reuse, R178, R112 ;  /* 0x000000b2ac70723c */ /* 0x040fe20000001870 */
[----:B------:R-:W1:Y:S07]  /*278b0*/  LDSM.16.M88.4 R176, [R2+0x4800] ;  /* 0x0048000002b0783b */ /* 0x000e6e0000000200 */
[C---:B---3--:R-:W-:Y:S08]  /*278c0*/  HMMA.16816.F32 R116, R172.reuse, R180, R116 ;  /* 0x000000b4ac74723c */ /* 0x048ff00000001874 */
[C---:B------:R-:W-:Y:S01]  /*278d0*/  HMMA.16816.F32 R120, R172.reuse, R182, R120 ;  /* 0x000000b6ac78723c */ /* 0x040fe20000001878 */
[----:B------:R-:W3:Y:S07]  /*278e0*/  LDSM.16.M88.4 R180, [R2+0x5000] ;  /* 0x0050000002b4783b */ /* 0x000eee0000000200 */
[C---:B----4-:R-:W-:Y:S08]  /*278f0*/  HMMA.16816.F32 R124, R172.reuse, R184, R124 ;  /* 0x000000b8ac7c723c */ /* 0x050ff0000000187c */
[----:B------:R-:W-:Y:S01]  /*27900*/  HMMA.16816.F32 R128, R172, R186, R128 ;  /* 0x000000baac80723c */ /* 0x000fe20000001880 */
[----:B------:R-:W4:Y:S05]  /*27910*/  LDSM.16.M88.4 R172, [R2+0x6800] ;  /* 0x0068000002ac783b */ /* 0x000f2a0000000200 */
[----:B------:R-:W5:Y:S02]  /*27920*/  LDSM.16.M88.4 R184, [R2+0x7000] ;  /* 0x0070000002b8783b */ /* 0x000f640000000200 */
        /* <DEDUP_REMOVED lines=9> */
[C---:B------:R-:W-:Y:S03]  /*279c0*/  HMMA.16816.F32 R28, R168.reuse, R200, R28 ;  /* 0x000000c8a81c723c */ /* 0x040fe6000000181c */
[C---:B------:R-:W-:Y:S02]  /*279d0*/  IMAD.IADD R200, R220.reuse, 0x1, R0 ;  /* 0x00000001dcc87824 */ /* 0x040fe400078e0200 */
[----:B------:R-:W-:Y:S03]  /*279e0*/  IMAD.IADD R0, R220, 0x1, R2 ;  /* 0x00000001dc007824 */ /* 0x000fe600078e0202 */
        /* <DEDUP_REMOVED lines=23> */
[C---:B--2---:R-:W-:Y:S08]  /*27b60*/  HMMA.16816.F32 R92, R168.reuse, R188, R92 ;  /* 0x000000bca85c723c */ /* 0x044ff0000000185c */
[C---:B------:R-:W-:Y:S01]  /*27b70*/  HMMA.16816.F32 R96, R168.reuse, R190, R96 ;  /* 0x000000bea860723c */ /* 0x040fe20000001860 */
[----:B------:R-:W-:Y:S07]  /*27b80*/  LDSM.16.M88.4 R188, [R0+0x6000] ;  /* 0x0060000000bc783b */ /* 0x000fee0000000200 */
[C---:B-1----:R-:W-:Y:S08]  /*27b90*/  HMMA.16816.F32 R100, R168.reuse, R176, R100 ;  /* 0x000000b0a864723c */ /* 0x042ff00000001864 */
        /* <DEDUP_REMOVED lines=11> */
[----:B------:R-:W-:Y:S02]  /*27c50*/  LDSM.16.M88.4 R196, [R0+0x7800] ;  /* 0x0078000000c4783b */ /* 0x000fe40000000200 */
        /* <DEDUP_REMOVED lines=12> */
[C---:B-----5:R-:W-:Y:S08]  /*27d20*/  HMMA.16816.F32 R36, R200.reuse, R184, R36 ;  /* 0x000000b8c824723c */ /* 0x060ff00000001824 */
[C---:B------:R-:W-:Y:S01]  /*27d30*/  HMMA.16816.F32 R40, R200.reuse, R186, R40 ;  /* 0x000000bac828723c */ /* 0x040fe20000001828 */
[----:B------:R-:W3:Y:S01]  /*27d40*/  LDSM.16.M88.4 R184, [R0+0x9800] ;  /* 0x0098000000b8783b */ /* 0x000ee20000000200 */
[----:B------:R-:W-:Y:S04]  /*27d50*/  DEPBAR.LE SB0, 0x0 ;  /* 0x000080000000791a */ /* 0x000fe80000000000 */
[----:B------:R-:W-:Y:S02]  /*27d60*/  BAR.SYNC.DEFER_BLOCKING 0x0 ;  /* 0x0000000000007b1d */ /* 0x000fe40000010000 */
        /* <DEDUP_REMOVED lines=77> */
[C---:B------:R-:W-:Y:S02]  /*28240*/  SEL R171, R2.reuse, R171, !P5 ;  /* 0x000000ab02ab7207 */ /* 0x040fe40006800000 */
        /* <DEDUP_REMOVED lines=23> */
.L_x_8110:
[----:B------:R-:W-:Y:S05]  /*283c0*/  BSYNC.RECONVERGENT B0 ;  /* 0x0000000000007941 */ /* 0x000fea0003800200 */
.L_x_8109:
[----:B------:R-:W-:Y:S01]  /*283d0*/  @!P1 IMAD.MOV.U32 R172, RZ, RZ, R229 ;  /* 0x000000ffffac9224 */ /* 0x000fe200078e00e5 */
[-C--:B------:R-:W-:Y:S01]  /*283e0*/  @!P1 LEA R170, P0, R224, R229.reuse, 0x5 ;  /* 0x000000e5e0aa9211 */ /* 0x080fe200078028ff */
[----:B------:R-:W-:Y:S01]  /*283f0*/  @!P1 IMAD.MOV.U32 R173, RZ, RZ, R228 ;  /* 0x000000ffffad9224 */ /* 0x000fe200078e00e4 */
[--C-:B------:R-:W-:Y:S02]  /*28400*/  IADD3 R168, P6, P5, R0, R229, R0.reuse ;  /* 0x000000e500a87210 */ /* 0x100fe40007dde000 */
[--C-:B------:R-:W-:Y:S02]  /*28410*/  @!P1 LEA.HI.X R171, R224, R228, R225.reuse, 0x5, P0 ;  /* 0x000000e4e0ab9211 */ /* 0x100fe400000f2ce1 */
[----:B------:R-:W-:Y:S01]  /*28420*/  @!PT LDS RZ, [RZ] ;  /* 0x00000000fffff984 */ /* 0x000fe20000000800 */
[----:B------:R-:W-:Y:S01]  /*28430*/  @!PT LDS RZ, [RZ] ;  /* 0x00000000fffff984 */ /* 0x000fe20000000800 */
[----:B------:R-:W-:Y:S01]  /*28440*/  @!PT LDS RZ, [RZ] ;  /* 0x00000000fffff984 */ /* 0x000fe20000000800 */
[----:B------:R1:W-:Y:S01]  /*28450*/  @!P1 LDGSTS.E.BYPASS.LTC128B.128 [R248+0x2000], desc[UR4][R172.64] ;  /* 0x02000000acf89fae */ /* 0x0003e2000b981a04 */
[----:B------:R-:W-:Y:S02]  /*28460*/  IADD3 R176, P4, P0, R0, R168, R0 ;  /* 0x000000a800b07210 */ /* 0x000fe4000789e000 */
[----:B------:R-:W-:Y:S01]  /*28470*/  SHF.L.U64.HI R2, R224, 0x5, R225 ;  /* 0x00000005e0027819 */ /* 0x000fe200000102e1 */
[----:B------:R2:W-:Y:S01]  /*28480*/  @P1 STS.128 [R248+0x2000], RZ ;  /* 0x002000fff8001388 */ /* 0x0005e20000000c00 */
[----:B------:R-:W-:Y:S02]  /*28490*/  LOP3.LUT R249, R219, 0x38, RZ, 0xc0, !PT ;  /* 0x00000038dbf97812 */ /* 0x000fe400078ec0ff */
[--C-:B------:R-:W-:Y:S01]  /*284a0*/  IADD3.X R169, PT, PT, R2, R228, R2.reuse, P6, P5 ;  /* 0x000000e402a97210 */ /* 0x100fe200037ea402 */
[----:B------:R-:W-:Y:S01]  /*284b0*/  @!PT LDS RZ, [RZ] ;  /* 0x00000000fffff984 */ /* 0x000fe20000000800 */
[----:B------:R-:W-:Y:S01]  /*284c0*/  @!PT LDS RZ, [RZ] ;  /* 0x00000000fffff984 */ /* 0x000fe20000000800 */
[----:B------:R-:W-:Y:S01]  /*284d0*/  @!PT LDS RZ, [RZ] ;  /* 0x00000000fffff984 */ /* 0x000fe20000000800 */
[----:B------:R3:W-:Y:S01]  /*284e0*/  @!P1 LDGSTS.E.BYPASS.LTC128B.128 [R248+0x2800], desc[UR4][R170.64] ;  /* 0x02800000aaf89fae */ /* 0x0007e2000b981a04 */
[-C--:B------:R-:W-:Y:S02]  /*284f0*/  IADD3 R174, P5, PT, R176, R0.reuse, RZ ;  /* 0x00000000b0ae7210 */ /* 0x080fe40007fbe0ff */
[--C-:B------:R-:W-:Y:S01]  /*28500*/  IADD3.X R177, PT, PT, R2, R169, R2.reuse, P4, P0 ;  /* 0x000000a902b17210 */ /* 0x100fe200027e0402 */
[----:B------:R2:W-:Y:S01]  /*28510*/  @P1 STS.128 [R248+0x2800], RZ ;  /* 0x002800fff8001388 */ /* 0x0005e20000000c00 */
[-C--:B------:R-:W-:Y:S03]  /*28520*/  @!P1 IADD3 R178, P4, PT, R168, R0.reuse, RZ ;  /* 0x00000000a8b29210 */ /* 0x080fe60007f9e0ff */
[----:B------:R-:W-:Y:S01]  /*28530*/  @!PT LDS RZ, [RZ] ;  /* 0x00000000fffff984 */ /* 0x000fe20000000800 */
[----:B------:R-:W-:Y:S01]  /*28540*/  @!PT LDS RZ, [RZ] ;  /* 0x00000000fffff984 */ /* 0x000fe20000000800 */
[----:B------:R-:W-:Y:S01]  /*28550*/  @!PT LDS RZ, [RZ] ;  /* 0x00000000fffff984 */ /* 0x000fe20000000800 */
[----:B------:R4:W-:Y:S01]  /*28560*/  @!P1 LDGSTS.E.BYPASS.LTC128B.128 [R248+0x3000], desc[UR4][R168.64] ;  /* 0x03000000a8f89fae */ /* 0x0009e2000b981a04 */
[--C-:B------:R-:W-:Y:S02]  /*28570*/  IMAD.X R175, R177, 0x1, R2.reuse, P5 ;  /* 0x00000001b1af7824 */ /* 0x100fe400028e0602 */
[--C-:B------:R-:W-:Y:S01]  /*28580*/  @!P1 IMAD.X R179, R169, 0x1, R2.reuse, P4 ;  /* 0x00000001a9b39824 */ /* 0x100fe200020e0602 */
        /* <DEDUP_REMOVED lines=87> */
.L_x_8108:
[----:B------:R-:W-:Y:S05]  /*28b00*/  BSYNC.RECONVERGENT B1 ;  /* 0x0000000000017941 */ /* 0x000fea0003800200 */
.L_x_8107:
[----:B------:R-:W-:Y:S01]  /*28b10*/  LOP3.LUT R251, R251, 0xdfffffff, RZ, 0xc0, !PT ;  /* 0xdffffffffbfb7812 */ /* 0x000fe200078ec0ff */
[----:B--2---:R-:W-:Y:S01]  /*28b20*/  IMAD.SHL.U32 R169, R219, 0x2, RZ ;  /* 0x00000002dba97824 */ /* 0x004fe200078e00ff */
[----:B------:R-:W-:Y:S01]  /*28b30*/  LOP3.LUT R252, R252, 0xfffffffe, RZ, 0xc0, !PT ;  /* 0xfffffffefcfc7812 */ /* 0x000fe200078ec0ff */
[----:B------:R-:W-:Y:S01]  /*28b40*/  STL [R1+0x34], R234 ;  /* 0x000034ea01007387 */ /* 0x000fe20000100800 */
[----:B------:R-:W-:Y:S01]  /*28b50*/  @P2 LOP3.LUT R251, R251, 0x20000000, RZ, 0xfc, !PT ;  /* 0x20000000fbfb2812 */ /* 0x000fe200078efcff */
[----:B------:R-:W1:Y:S01]  /*28b60*/  S2UR UR7, SR_CgaCtaId ;  /* 0x00000000000779c3 */ /* 0x000e620000008800 */
[----:B------:R-:W-:Y:S01]  /*28b70*/  LOP3.LUT R168, R169, 0x6, RZ, 0xc0, !PT ;  /* 0x00000006a9a87812 */ /* 0x000fe200078ec0ff */
[----:B------:R-:W-:Y:S01]  /*28b80*/  STL [R1+0x30], R231 ;  /* 0x000030e701007387 */ /* 0x000fe20000100800 */
[----:B------:R-:W-:Y:S01]  /*28b90*/  LOP3.LUT R251, R251, 0xefffffff, RZ, 0xc0, !PT ;  /* 0xeffffffffbfb7812 */ /* 0x000fe200078ec0ff */
[----:B------:R-:W-:Y:S01]  /*28ba0*/  UMOV UR9, 0x400 ;  /* 0x0000040000097882 */ /* 0x000fe20000000000 */
[----:B------:R-:W-:Y:S01]  /*28bb0*/  VIADD R175, R243, 0x8 ;  /* 0x00000008f3af7836 */ /* 0x000fe20000000000 */
[----:B------:R-:W-:Y:S01]  /*28bc0*/  STL [R1+0x2c], R230 ;  /* 0x00002ce601007387 */ /* 0x000fe20000100800 */
[----:B------:R-:W-:Y:S01]  /*28bd0*/  @P3 LOP3.LUT R251, R251, 0x10000000, RZ, 0xfc, !PT ;  /* 0x10000000fbfb3812 */ /* 0x000fe200078efcff */
[----:B------:R-:W-:Y:S02]  /*28be0*/  IMAD R2, R250, 0x100, R168 ;  /* 0x00000100fa027824 */ /* 0x000fe400078e02a8 */
[----:B------:R-:W-:Y:S01]  /*28bf0*/  STL [R1+0x28], R229 ;  /* 0x000028e501007387 */ /* 0x000fe20000100800 */
[----:B------:R-:W-:Y:S01]  /*28c00*/  LOP3.LUT R251, R251, 0xf7ffffff, RZ, 0xc0, !PT ;  /* 0xf7fffffffbfb7812 */ /* 0x000fe200078ec0ff */
[C---:B------:R-:W-:Y:S02]  /*28c10*/  VIADD R172, R2.reuse, 0x1 ;  /* 0x0000000102ac7836 */ /* 0x040fe40000000000 */
[----:B------:R-:W-:Y:S01]  /*28c20*/  STL [R1+0x24], R228 ;  /* 0x000024e401007387 */ /* 0x000fe20000100800 */
[----:B------:R-:W-:Y:S02]  /*28c30*/  IMAD.IADD R212, R2, 0x1, R235 ;  /* 0x0000000102d47824 */ /* 0x000fe400078e02eb */
[C---:B------:R-:W-:Y:S01]  /*28c40*/  ISETP.GE.AND P0, PT, R172.reuse, R244, PT ;  /* 0x000000f4ac00720c */ /* 0x040fe20003f06270 */
[----:B------:R-:W-:Y:S01]  /*28c50*/  STL [R1+0x20], R227 ;  /* 0x000020e301007387 */ /* 0x000fe20000100800 */
[----:B------:R-:W-:Y:S01]  /*28c60*/  ISETP.GE.AND P1, PT, R172, R247, PT ;  /* 0x000000f7ac00720c */ /* 0x000fe20003f26270 */
[----:B------:R-:W-:Y:S01]  /*28c70*/  VIADD R174, R2, 0x9 ;  /* 0x0000000902ae7836 */ /* 0x000fe20000000000 */
[C-C-:B------:R-:W-:Y:S01]  /*28c80*/  IADD3 R171, PT, PT, R243.reuse, -0x1, -R212.reuse ;  /* 0xfffffffff3ab7810 */ /* 0x140fe20007ffe8d4 */
[----:B------:R-:W-:Y:S01]  /*28c90*/  STL [R1+0x1c], R226 ;  /* 0x00001ce201007387 */ /* 0x000fe20000100800 */
[----:B------:R-:W-:Y:S01]  /*28ca0*/  ISETP.GE.AND P4, PT, R172, R246, PT ;  /* 0x000000f6ac00720c */ /* 0x000fe20003f86270 */
[----:B-1----:R-:W-:Y:S01]  /*28cb0*/  ULEA UR6, UR7, UR9, 0x18 ;  /* 0x0000000907067291 */ /* 0x002fe2000f8ec0ff */
[----:B------:R-:W-:Y:S01]  /*28cc0*/  IABS R171, R171 ;  /* 0x000000ab00ab7213 */ /* 0x000fe20000000000 */
[----:B------:R1:W-:Y:S01]  /*28cd0*/  STL [R1+0x18], R225 ;  /* 0x000018e101007387 */ /* 0x0003e20000100800 */
[C-C-:B------:R-:W-:Y:S01]  /*28ce0*/  IADD3 R170, PT, PT, R243.reuse, -0x9, -R212.reuse ;  /* 0xfffffff7f3aa7810 */ /* 0x140fe20007ffe8d4 */
[--C-:B------:R-:W-:Y:S01]  /*28cf0*/  IMAD.IADD R173, R243, 0x1, -R212.reuse ;  /* 0x00000001f3ad7824 */ /* 0x100fe200078e0ad4 */
[----:B------:R-:W-:Y:S01]  /*28d00*/  I2FP.F32.S32 R171, R171 ;  /* 0x000000ab00ab7245 */ /* 0x000fe20000201400 */
[----:B------:R-:W-:Y:S01]  /*28d10*/  STL [R1+0x14], R224 ;  /* 0x000014e001007387 */ /* 0x000fe20000100800 */
[----:B------:R-:W-:Y:S01]  /*28d20*/  @P0 LOP3.LUT R251, R251, 0x8000000, RZ, 0xfc, !PT ;  /* 0x08000000fbfb0812 */ /* 0x000fe200078efcff */
[----:B------:R-:W-:Y:S01]  /*28d30*/  VIADD R211, R2, 0x10 ;  /* 0x0000001002d37836 */ /* 0x000fe20000000000 */
[----:B------:R-:W-:Y:S01]  /*28d40*/  ISETP.GE.AND P0, PT, R172, R245, PT ;  /* 0x000000f5ac00720c */ /* 0x000fe20003f06270 */
[----:B------:R2:W-:Y:S01]  /*28d50*/  STL [R1+0x10], R218 ;  /* 0x000010da01007387 */ /* 0x0005e20000100800 */
[--C-:B------:R-:W-:Y:S01]  /*28d60*/  IADD3 R172, PT, PT, R175, -0x1, -R212.reuse ;  /* 0xffffffffafac7810 */ /* 0x100fe20007ffe8d4 */
[----:B------:R-:W-:Y:S01]  /*28d70*/  VIADD R203, R2, 0x11 ;  /* 0x0000001102cb7836 */ /* 0x000fe20000000000 */
[--C-:B------:R-:W-:Y:S01]  /*28d80*/  IADD3 R0, PT, PT, R243, -0x11, -R212.reuse ;  /* 0xffffffeff3007810 */ /* 0x100fe20007ffe8d4 */
[----:B------:R3:W-:Y:S01]  /*28d90*/  STL [R1+0xc], R217 ;  /* 0x00000cd901007387 */ /* 0x0007e20000100800 */
[----:B------:R-:W-:Y:S01]  /*28da0*/  IABS R172, R172 ;  /* 0x000000ac00ac7213 */ /* 0x000fe20000000000 */
[----:B------:R-:W-:Y:S01]  /*28db0*/  FFMA.FTZ R5, -R242, R171, R5 ;  /* 0x000000abf2057223 */ /* 0x000fe20000010105 */
[----:B------:R-:W-:Y:S01]  /*28dc0*/  IABS R170, R170 ;  /* 0x000000aa00aa7213 */ /* 0x000fe20000000000 */
[--C-:B------:R-:W-:Y:S01]  /*28dd0*/  IMAD.IADD R171, R175, 0x1, -R212.reuse ;  /* 0x00000001afab7824 */ /* 0x100fe200078e0ad4 */
[----:B------:R-:W-:Y:S01]  /*28de0*/  I2FP.F32.S32 R172, R172 ;  /* 0x000000ac00ac7245 */ /* 0x000fe20000201400 */
[----:B------:R4:W-:Y:S01]  /*28df0*/  STL [R1+0x8], R216 ;  /* 0x000008d801007387 */ /* 0x0009e20000100800 */
[----:B------:R-:W-:Y:S01]  /*28e00*/  IABS R0, R0 ;  /* 0x0000000000007213 */ /* 0x000fe20000000000 */
[----:B------:R-:W-:Y:S01]  /*28e10*/  VIADD R181, R2, 0x20 ;  /* 0x0000002002b57836 */ /* 0x000fe20000000000 */
[----:B------:R-:W-:Y:S01]  /*28e20*/  I2FP.F32.S32 R170, R170 ;  /* 0x000000aa00aa7245 */ /* 0x000fe20000201400 */
[----:B------:R-:W-:Y:S01]  /*28e30*/  FFMA.FTZ R7, -R242, R172, R7 ;  /* 0x000000acf2077223 */ /* 0x000fe20000010107 */
[----:B------:R-:W-:Y:S01]  /*28e40*/  IABS R171, R171 ;  /* 0x000000ab00ab7213 */ /* 0x000fe20000000000 */
[C---:B------:R-:W-:Y:S01]  /*28e50*/  VIADD R186, R2.reuse, 0x21 ;  /* 0x0000002102ba7836 */ /* 0x040fe20000000000 */
[----:B------:R-:W-:Y:S01]  /*28e60*/  I2FP.F32.S32 R0, R0 ;  /* 0x0000000000007245 */ /* 0x000fe20000201400 */
[C---:B------:R-:W-:Y:S01]  /*28e70*/  VIADD R185, R2.reuse, 0x28 ;  /* 0x0000002802b97836 */ /* 0x040fe20000000000 */
[----:B------:R-:W-:Y:S01]  /*28e80*/  I2FP.F32.S32 R171, R171 ;  /* 0x000000ab00ab7245 */ /* 0x000fe20000201400 */
[----:B------:R-:W-:Y:S01]  /*28e90*/  VIADD R215, R2, 0x49 ;  /* 0x0000004902d77836 */ /* 0x000fe20000000000 */
[----:B------:R-:W-:Y:S01]  /*28ea0*/  FSEL R172, R5, -INF , P1 ;  /* 0xff80000005ac7808 */ /* 0x000fe20000800000 */
[----:B------:R-:W-:Y:S01]  /*28eb0*/  FFMA.FTZ R9, -R242, R170, R9 ;  /* 0x000000aaf2097223 */ /* 0x000fe20000010109 */
[----:B------:R-:W-:Y:S01]  /*28ec0*/  ISETP.GE.AND P1, PT, R174, R247, PT ;  /* 0x000000f7ae00720c */ /* 0x000fe20003f26270 */
[----:B------:R-:W-:Y:S01]  /*28ed0*/  FFMA.FTZ R13, -R242, R0, R13 ;  /* 0x00000000f20d7223 */ /* 0x000fe2000001010d */
[----:B------:R-:W-:Y:S01]  /*28ee0*/  IADD3 R3, PT, PT, R243, -0x10, -R212 ;  /* 0xfffffff0f3037810 */ /* 0x000fe20007ffe8d4 */
[C---:B------:R-:W-:Y:S01]  /*28ef0*/  VIADD R210, R2.reuse, 0x50 ;  /* 0x0000005002d27836 */ /* 0x040fe20000000000 */
[----:B------:R-:W-:Y:S01]  /*28f00*/  IABS R0, R173 ;  /* 0x000000ad00007213 */ /* 0x000fe20000000000 */
[----:B------:R-:W-:Y:S01]  /*28f10*/  VIADD R209, R2, 0x51 ;  /* 0x0000005102d17836 */ /* 0x000fe20000000000 */
[----:B------:R-:W-:Y:S01]  /*28f20*/  FSEL R9, R9, -INF , P1 ;  /* 0xff80000009097808 */ /* 0x000fe20000800000 */
[----:B------:R-:W-:Y:S01]  /*28f30*/  FFMA.FTZ R6, -R242, R171, R6 ;  /* 0x000000abf2067223 */ /* 0x000fe20000010106 */
[C---:B------:R-:W-:Y:S01]  /*28f40*/  ISETP.GE.AND P1, PT, R2.reuse, R246, PT ;  /* 0x000000f60200720c */ /* 0x040fe20003f26270 */
[C---:B------:R-:W-:Y:S01]  /*28f50*/  VIADD R204, R2.reuse, 0x58 ;  /* 0x0000005802cc7836 */ /* 0x040fe20000000000 */
[----:B------:R-:W-:Y:S01]  /*28f60*/  IABS R3, R3 ;  /* 0x0000000300037213 */ /* 0x000fe20000000000 */
[C---:B------:R-:W-:Y:S01]  /*28f70*/  VIADD R192, R2.reuse, 0x59 ;  /* 0x0000005902c07836 */ /* 0x040fe20000000000 */
[----:B------:R-:W-:Y:S01]  /*28f80*/  I2FP.F32.S32 R0, R0 ;  /* 0x0000000000007245 */ /* 0x000fe20000201400 */
[C---:B------:R-:W-:Y:S01]  /*28f90*/  VIADD R202, R2.reuse, 0x60 ;  /* 0x0000006002ca7836 */ /* 0x040fe20000000000 */
[----:B------:R-:W-:Y:S01]  /*28fa0*/  LOP3.LUT R251, R251, 0xfffff7ff, RZ, 0xc0, !PT ;  /* 0xfffff7fffbfb7812 */ /* 0x000fe200078ec0ff */
[C---:B------:R-:W-:Y:S01]  /*28fb0*/  VIADD R201, R2.reuse, 0x61 ;  /* 0x0000006102c97836 */ /* 0x040fe20000000000 */
[--C-:B------:R-:W-:Y:S01]  /*28fc0*/  IADD3 R170, PT, PT, R243, -0x18, -R212.reuse ;  /* 0xffffffe8f3aa7810 */ /* 0x100fe20007ffe8d4 */
[----:B------:R-:W-:Y:S01]  /*28fd0*/  VIADD R199, R2, 0x68 ;  /* 0x0000006802c77836 */ /* 0x000fe20000000000 */
[----:B------:R-:W-:Y:S01]  /*28fe0*/  FSEL R5, R6, -INF , P1 ;  /* 0xff80000006057808 */ /* 0x000fe20000800000 */
[C---:B------:R-:W-:Y:S01]  /*28ff0*/  VIADD R198, R2.reuse, 0x69 ;  /* 0x0000006902c67836 */ /* 0x040fe20000000000 */
[----:B------:R-:W-:Y:S01]  /*29000*/  IADD3 R6, PT, PT, R175, -0x10, -R212 ;  /* 0xfffffff0af067810 */ /* 0x000fe20007ffe8d4 */
[C---:B------:R-:W-:Y:S01]  /*29010*/  VIADD R194, R2.reuse, 0x70 ;  /* 0x0000007002c27836 */ /* 0x040fe20000000000 */
[----:B------:R-:W-:Y:S01]  /*29020*/  I2FP.F32.S32 R3, R3 ;  /* 0x0000000300037245 */ /* 0x000fe20000201400 */
[C---:B------:R-:W-:Y:S01]  /*29030*/  VIADD R191, R2.reuse, 0x71 ;  /* 0x0000007102bf7836 */ /* 0x040fe20000000000 */
[----:B------:R-:W-:Y:S01]  /*29040*/  @P0 LOP3.LUT R251, R251, 0x800, RZ, 0xfc, !PT ;  /* 0x00000800fbfb0812 */ /* 0x000fe200078efcff */
[----:B------:R-:W-:Y:S01]  /*29050*/  VIADD R188, R2, 0x78 ;  /* 0x0000007802bc7836 */ /* 0x000fe20000000000 */
[----:B------:R-:W-:Y:S01]  /*29060*/  IABS R170, R170 ;  /* 0x000000aa00aa7213 */ /* 0x000fe20000000000 */
[----:B------:R-:W-:Y:S01]  /*29070*/  FFMA.FTZ R4, -R242, R0, R4 ;  /* 0x00000000f2047223 */ /* 0x000fe20000010104 */
[C---:B------:R-:W-:Y:S01]  /*29080*/  ISETP.GE.AND P0, PT, R2.reuse, R247, PT ;  /* 0x000000f70200720c */ /* 0x040fe20003f06270 */
[----:B------:R-:W-:Y:S01]  /*29090*/  VIADD R187, R2, 0x79 ;  /* 0x0000007902bb7836 */ /* 0x000fe20000000000 */
[----:B------:R-:W-:Y:S01]  /*290a0*/  IABS R6, R6 ;  /* 0x0000000600067213 */ /* 0x000fe20000000000 */
[C---:B------:R-:W-:Y:S01]  /*290b0*/  FFMA.FTZ R12, -R242.reuse, R3, R12 ;  /* 0x00000003f20c7223 */ /* 0x040fe2000001010c */
[----:B------:R-:W-:Y:S01]  /*290c0*/  I2FP.F32.S32 R170, R170 ;  /* 0x000000aa00aa7245 */ /* 0x000fe20000201400 */
[----:B------:R-:W-:Y:S01]  /*290d0*/  FFMA.FTZ R10, -R242, R0, R10 ;  /* 0x00000000f20a7223 */ /* 0x000fe2000001010a */
[----:B------:R-:W-:Y:S01]  /*290e0*/  IADD3 R3, PT, PT, R243, -0x19, -R212 ;  /* 0xffffffe7f3037810 */ /* 0x000fe20007ffe8d4 */
[----:B------:R-:W-:Y:S01]  /*290f0*/  VIADD R0, R2, 0x8 ;  /* 0x0000000802007836 */ /* 0x000fe20000000000 */
[----:B------:R-:W-:Y:S01]  /*29100*/  FSEL R171, R4, -INF , P0 ;  /* 0xff80000004ab7808 */ /* 0x000fe20000000000 */
[----:B------:R-:W-:Y:S01]  /*29110*/  VIADD R4, R2, 0x19 ;  /* 0x0000001902047836 */ /* 0x000fe20000000000 */
[----:B------:R-:W-:Y:S01]  /*29120*/  I2FP.F32.S32 R6, R6 ;  /* 0x0000000600067245 */ /* 0x000fe20000201400 */
[C---:B------:R-:W-:Y:S01]  /*29130*/  FFMA.FTZ R16, -R242.reuse, R170, R16 ;  /* 0x000000aaf2107223 */ /* 0x040fe20000010110 */
[----:B------:R-:W-:Y:S02]  /*29140*/  ISETP.GE.AND P0, PT, R211, R247, PT ;  /* 0x000000f7d300720c */ /* 0x000fe40003f06270 */
[----:B------:R-:W-:Y:S01]  /*29150*/  IABS R3, R3 ;  /* 0x0000000300037213 */ /* 0x000fe20000000000 */
[----:B------:R-:W-:Y:S01]  /*29160*/  FFMA.FTZ R14, -R242, R6, R14 ;  /* 0x00000006f20e7223 */ /* 0x000fe2000001010e */
[----:B------:R-:W-:Y:S01]  /*29170*/  FSEL R170, R12, -INF , P0 ;  /* 0xff8000000caa7808 */ /* 0x000fe20000000000 */
[----:B------:R-:W-:Y:S01]  /*29180*/  VIADD R12, R2, 0x18 ;  /* 0x00000018020c7836 */ /* 0x000fe20000000000 */
[----:B------:R-:W-:Y:S02]  /*29190*/  ISETP.GE.AND P0, PT, R203, R247, PT ;  /* 0x000000f7cb00720c */ /* 0x000fe40003f06270 */
[--C-:B------:R-:W-:Y:S02]  /*291a0*/  IADD3 R6, PT, PT, R175, -0x19, -R212.reuse ;  /* 0xffffffe7af067810 */ /* 0x100fe40007ffe8d4 */
[----:B------:R-:W-:Y:S02]  /*291b0*/  I2FP.F32.S32 R3, R3 ;  /* 0x0000000300037245 */ /* 0x000fe40000201400 */
[----:B------:R-:W-:Y:S02]  /*291c0*/  FSEL R13, R13, -INF , P0 ;  /* 0xff8000000d0d7808 */ /* 0x000fe40000000000 */
[----:B------:R-:W-:Y:S01]  /*291d0*/  IABS R6, R6 ;  /* 0x0000000600067213 */ /* 0x000fe20000000000 */
[----:B------:R-:W-:Y:S01]  /*291e0*/  FFMA.FTZ R17, -R242, R3, R17 ;  /* 0x00000003f2117223 */ /* 0x000fe20000010111 */
[----:B------:R-:W-:Y:S02]  /*291f0*/  ISETP.GE.AND P0, PT, R12, R247, PT ;  /* 0x000000f70c00720c */ /* 0x000fe40003f06270 */
[----:B------:R-:W-:Y:S02]  /*29200*/  ISETP.GE.AND P1, PT, R0, R246, PT ;  /* 0x000000f60000720c */ /* 0x000fe40003f26270 */
[----:B------:R-:W-:Y:S02]  /*29210*/  FSEL R3, R7, -INF , P4 ;  /* 0xff80000007037808 */ /* 0x000fe40002000000 */
[----:B------:R-:W-:Y:S02]  /*29220*/  I2FP.F32.S32 R6, R6 ;  /* 0x0000000600067245 */ /* 0x000fe40000201400 */
[----:B------:R-:W-:Y:S02]  /*29230*/  FSEL R16, R16, -INF , P0 ;  /* 0xff80000010107808 */ /* 0x000fe40000000000 */
[----:B------:R-:W-:Y:S01]  /*29240*/  FSEL R7, R10, -INF , P1 ;  /* 0xff8000000a077808 */ /* 0x000fe20000800000 */
[----:B------:R-:W-:Y:S01]  /*29250*/  FFMA.FTZ R19, -R242, R6, R19 ;  /* 0x00000006f2137223 */ /* 0x000fe20000010113 */
[C---:B------:R-:W-:Y:S02]  /*29260*/  ISETP.GE.AND P0, PT, R174.reuse, R246, PT ;  /* 0x000000f6ae00720c */ /* 0x040fe40003f06270 */
[C---:B------:R-:W-:Y:S02]  /*29270*/  ISETP.GE.AND P2, PT, R174.reuse, R244, PT ;  /* 0x000000f4ae00720c */ /* 0x040fe40003f46270 */
[----:B------:R-:W-:Y:S02]  /*29280*/  ISETP.GE.AND P1, PT, R174, R245, PT ;  /* 0x000000f5ae00720c */ /* 0x000fe40003f26270 */
[C-C-:B------:R-:W-:Y:S02]  /*29290*/  IADD3 R174, PT, PT, R243.reuse, -0x29, -R212.reuse ;  /* 0xffffffd7f3ae7810 */ /* 0x140fe40007ffe8d4 */
[--C-:B------:R-:W-:Y:S02]  /*292a0*/  IADD3 R6, PT, PT, R243, -0x38, -R212.reuse ;  /* 0xffffffc8f3067810 */ /* 0x100fe40007ffe8d4 */
[----:B------:R-:W-:Y:S02]  /*292b0*/  IABS R174, R174 ;  /* 0x000000ae00ae7213 */ /* 0x000fe40000000000 */
[----:B------:R-:W-:Y:S02]  /*292c0*/  IABS R6, R6 ;  /* 0x0000000600067213 */ /* 0x000fe40000000000 */
[----:B------:R-:W-:Y:S02]  /*292d0*/  I2FP.F32.S32 R174, R174 ;  /* 0x000000ae00ae7245 */ /* 0x000fe40000201400 */
[----:B------:R-:W-:Y:S02]  /*292e0*/  I2FP.F32.S32 R6, R6 ;  /* 0x0000000600067245 */ /* 0x000fe40000201400 */
[C-C-:B------:R-:W-:Y:S01]  /*292f0*/  IADD3 R10, PT, PT, R175.reuse, -0x18, -R212.reuse ;  /* 0xffffffe8af0a7810 */ /* 0x140fe20007ffe8d4 */
[C---:B------:R-:W-:Y:S01]  /*29300*/  FFMA.FTZ R25, -R242.reuse, R174, R25 ;  /* 0x000000aef2197223 */ /* 0x040fe20000010119 */
[----:B------:R-:W-:Y:S01]  /*29310*/  IADD3 R174, PT, PT, R175, -0x20, -R212 ;  /* 0xffffffe0afae7810 */ /* 0x000fe20007ffe8d4 */
[C---:B------:R-:W-:Y:S01]  /*29320*/  FFMA.FTZ R32, -R242.reuse, R6, R32 ;  /* 0x00000006f2207223 */ /* 0x040fe20000010120 */
[----:B------:R-:W-:Y:S02]  /*29330*/  IADD3 R6, PT, PT, R243, -0x41, -R212 ;  /* 0xffffffbff3067810 */ /* 0x000fe40007ffe8d4 */
[----:B------:R-:W-:Y:S02]  /*29340*/  IABS R174, R174 ;  /* 0x000000ae00ae7213 */ /* 0x000fe40000000000 */
[----:B------:R-:W-:Y:S02]  /*29350*/  IABS R6, R6 ;  /* 0x0000000600067213 */ /* 0x000fe40000000000 */
[----:B------:R-:W-:Y:S02]  /*29360*/  I2FP.F32.S32 R174, R174 ;  /* 0x000000ae00ae7245 */ /* 0x000fe40000201400 */
[----:B------:R-:W-:Y:S02]  /*29370*/  I2FP.F32.S32 R6, R6 ;  /* 0x0000000600067245 */ /* 0x000fe40000201400 */
[----:B------:R-:W-:Y:S01]  /*29380*/  IABS R10, R10 ;  /* 0x0000000a000a7213 */ /* 0x000fe20000000000 */
[C---:B------:R-:W-:Y:S01]  /*29390*/  FFMA.FTZ R22, -R242.reuse, R174, R22 ;  /* 0x000000aef2167223 */ /* 0x040fe20000010116 */
[C-C-:B------:R-:W-:Y:S01]  /*293a0*/  IADD3 R174, PT, PT, R175.reuse, -0x29, -R212.reuse ;  /* 0xffffffd7afae7810 */ /* 0x140fe20007ffe8d4 */
[C---:B------:R-:W-:Y:S01]  /*293b0*/  FFMA.FTZ R37, -R242.reuse, R6, R37 ;  /* 0x00000006f2257223 */ /* 0x040fe20000010125 */
[C---:B------:R-:W-:Y:S02]  /*293c0*/  IADD3 R6, PT, PT, R175.reuse, -0x38, -R212 ;  /* 0xffffffc8af067810 */ /* 0x040fe40007ffe8d4 */
[----:B------:R-:W-:Y:S02]  /*293d0*/  IABS R174, R174 ;  /* 0x000000ae00ae7213 */ /* 0x000fe40000000000 */
[----:B------:R-:W-:Y:S02]  /*293e0*/  IABS R6, R6 ;  /* 0x0000000600067213 */ /* 0x000fe40000000000 */
[----:B------:R-:W-:Y:S02]  /*293f0*/  I2FP.F32.S32 R10, R10 ;  /* 0x0000000a000a7245 */ /* 0x000fe40000201400 */
[----:B------:R-:W-:Y:S02]  /*29400*/  I2FP.F32.S32 R174, R174 ;  /* 0x000000ae00ae7245 */ /* 0x000fe40000201400 */
[----:B------:R-:W-:Y:S01]  /*29410*/  I2FP.F32.S32 R6, R6 ;  /* 0x0000000600067245 */ /* 0x000fe20000201400 */
[C---:B------:R-:W-:Y:S01]  /*29420*/  FFMA.FTZ R18, -R242.reuse, R10, R18 ;  /* 0x0000000af2127223 */ /* 0x040fe20000010112 */
[--C-:B------:R-:W-:Y:S01]  /*29430*/  IADD3 R10, PT, PT, R175, -0x21, -R212.reuse ;  /* 0xffffffdfaf0a7810 */ /* 0x100fe20007ffe8d4 */
[C---:B------:R-:W-:Y:S01]  /*29440*/  FFMA.FTZ R27, -R242.reuse, R174, R27 ;  /* 0x000000aef21b7223 */ /* 0x040fe2000001011b */
[C---:B------:R-:W-:Y:S01]  /*29450*/  IADD3 R174, PT, PT, R243.reuse, -0x48, -R212 ;  /* 0xffffffb8f3ae7810 */ /* 0x040fe20007ffe8d4 */
[C---:B------:R-:W-:Y:S01]  /*29460*/  FFMA.FTZ R34, -R242.reuse, R6, R34 ;  /* 0x00000006f2227223 */ /* 0x040fe20000010122 */
[--C-:B------:R-:W-:Y:S02]  /*29470*/  IADD3 R177, PT, PT, R243, -0x20, -R212.reuse ;  /* 0xffffffe0f3b17810 */ /* 0x100fe40007ffe8d4 */
        /* <DEDUP_REMOVED lines=13> */
[C-C-:B------:R-:W-:Y:S01]  /*29550*/  IADD3 R10, PT, PT, R243.reuse, -0x40, -R212.reuse ;  /* 0xffffffc0f30a7810 */ /* 0x140fe20007ffe8d4 */
[C---:B------:R-:W-:Y:S01]  /*29560*/  FFMA.FTZ R39, -R242.reuse, R6, R39 ;  /* 0x00000006f2277223 */ /* 0x040fe20000010127 */
[--C-:B------:R-:W-:Y:S02]  /*29570*/  IADD3 R174, PT, PT, R243, -0x51, -R212.reuse ;  /* 0xffffffaff3ae7810 */ /* 0x100fe40007ffe8d4 */
        /* <DEDUP_REMOVED lines=16> */
[C---:B------:R-:W-:Y:S01]  /*29680*/  FFMA.FTZ R15, -R242.reuse, R177, R15 ;  /* 0x000000b1f20f7223 */ /* 0x040fe2000001010f */
[----:B------:R-:W-:Y:S01]  /*29690*/  IADD3 R10, PT, PT, R243, -0x49, -R212 ;  /* 0xffffffb7f30a7810 */ /* 0x000fe20007ffe8d4 */
[C---:B------:R-:W-:Y:S01]  /*296a0*/  FFMA.FTZ R52, -R242.reuse, R6, R52 ;  /* 0x00000006f2347223 */ /* 0x040fe20000010134 */
[--C-:B------:R-:W-:Y:S02]  /*296b0*/  IADD3 R174, PT, PT, R175, -0x48, -R212.reuse ;  /* 0xffffffb8afae7810 */ /* 0x100fe40007ffe8d4 */
        /* <DEDUP_REMOVED lines=15> */
[----:B------:R-:W-:Y:S01]  /*297b0*/  IADD3 R176, PT, PT, R243, -0x31, -R212 ;  /* 0xffffffcff3b07810 */ /* 0x000fe20007ffe8d4 */
        /* <DEDUP_REMOVED lines=139> */
[--C-:B------:R-:W-:Y:S01]  /*2a070*/  IADD3 R178, PT, PT, R175, -0x9, -R212.reuse ;  /* 0xfffffff7afb27810 */ /* 0x100fe20007ffe8d4 */
[C---:B------:R-:W-:Y:S01]  /*2a080*/  FFMA.FTZ R55, -R242.reuse, R177, R55 ;  /* 0x000000b1f2377223 */ /* 0x040fe20000010137 */
[C---:B------:R-:W-:Y:S01]  /*2a090*/  IADD3 R176, PT, PT, R243.reuse, -0x78, -R212 ;  /* 0xffffff88f3b07810 */ /* 0x040fe20007ffe8d4 */
[C---:B------:R-:W-:Y:S01]  /*2a0a0*/  FFMA.FTZ R92, -R242.reuse, R6, R92 ;  /* 0x00000006f25c7223 */ /* 0x040fe2000001015c */
[--C-:B------:R-:W-:Y:S02]  /*2a0b0*/  IADD3 R10, PT, PT, R243, -0x99, -R212.reuse ;  /* 0xffffff67f30a7810 */ /* 0x100fe40007ffe8d4 */
[--C-:B------:R-:W-:Y:S02]  /*2a0c0*/  IADD3 R174, PT, PT, R175, -0x98, -R212.reuse ;  /* 0xffffff68afae7810 */ /* 0x100fe40007ffe8d4 */
[----:B------:R-:W-:Y:S02]  /*2a0d0*/  IABS R178, R178 ;  /* 0x000000b200b27213 */ /* 0x000fe40000000000 */
[----:B------:R-:W-:Y:S02]  /*2a0e0*/  IABS R176, R176 ;  /* 0x000000b000b07213 */ /* 0x000fe40000000000 */
[C-C-:B------:R-:W-:Y:S02]  /*2a0f0*/  IADD3 R177, PT, PT, R243.reuse, -0x80, -R212.reuse ;  /* 0xffffff80f3b17810 */ /* 0x140fe40007ffe8d4 */
[C---:B------:R-:W-:Y:S02]  /*2a100*/  IADD3 R6, PT, PT, R243.reuse, -0xb9, -R212 ;  /* 0xffffff47f3067810 */ /* 0x040fe40007ffe8d4 */
[----:B------:R-:W-:Y:S02]  /*2a110*/  IABS R10, R10 ;  /* 0x0000000a000a7213 */ /* 0x000fe40000000000 */
[----:B------:R-:W-:Y:S02]  /*2a120*/  IABS R174, R174 ;  /* 0x000000ae00ae7213 */ /* 0x000fe40000000000 */
[----:B------:R-:W-:Y:S02]  /*2a130*/  I2FP.F32.S32 R178, R178 ;  /* 0x000000b200b27245 */ /* 0x000fe40000201400 */
[----:B------:R-:W-:Y:S02]  /*2a140*/  I2FP.F32.S32 R176, R176 ;  /* 0x000000b000b07245 */ /* 0x000fe40000201400 */
[----:B------:R-:W-:Y:S01]  /*2a150*/  IABS R177, R177 ;  /* 0x000000b100b17213 */ /* 0x000fe20000000000 */
[C---:B------:R-:W-:Y:S01]  /*2a160*/  FFMA.FTZ R11, -R242.reuse, R178, R11 ;  /* 0x000000b2f20b7223 */ /* 0x040fe2000001010b */
        /* <DEDUP_REMOVED lines=14> */
[----:B------:R-:W-:Y:S02]  /*2a250*/  IADD3 R177, PT, PT, R243, -0x89, -R212 ;  /* 0xffffff77f3b17810 */ /* 0x000fe40007ffe8d4 */
[----:B------:R-:W-:Y:S02]  /*2a260*/  FSEL R6, R11, -INF , P0 ;  /* 0xff8000000b067808 */ /* 0x000fe40000000000 */
[----:B------:R-:W-:Y:S02]  /*2a270*/  IABS R10, R10 ;  /* 0x0000000a000a7213 */ /* 0x000fe40000000000 */
[----:B------:R-:W-:Y:S02]  /*2a280*/  IABS R174, R174 ;  /* 0x000000ae00ae7213 */ /* 0x000fe40000000000 */
[----:B------:R-:W-:Y:S02]  /*2a290*/  ISETP.GE.AND P0, PT, R181, R247, PT ;  /* 0x000000f7b500720c */ /* 0x000fe40003f06270 */
[----:B------:R-:W-:Y:S02]  /*2a2a0*/  I2FP.F32.S32 R176, R176 ;  /* 0x000000b000b07245 */ /* 0x000fe40000201400 */
[----:B------:R-:W-:Y:S02]  /*2a2b0*/  IABS R177, R177 ;  /* 0x000000b100b17213 */ /* 0x000fe40000000000 */
[----:B------:R-:W-:Y:S01]  /*2a2c0*/  I2FP.F32.S32 R10, R10 ;  /* 0x0000000a000a7245 */ /* 0x000fe20000201400 */
[----:B------:R-:W-:Y:S01]  /*2a2d0*/  FFMA.FTZ R69, -R242, R176, R69 ;  /* 0x000000b0f2457223 */ /* 0x000fe20000010145 */
[----:B------:R-:W-:Y:S02]  /*2a2e0*/  I2FP.F32.S32 R174, R174 ;  /* 0x000000ae00ae7245 */ /* 0x000fe40000201400 */
[----:B-1----:R-:W-:Y:S01]  /*2a2f0*/  FSEL R225, R20, -INF , P0 ;  /* 0xff80000014e17808 */ /* 0x002fe20000000000 */
[----:B------:R-:W-:Y:S01]  /*2a300*/  FFMA.FTZ R78, -R242, R10, R78 ;  /* 0x0000000af24e7223 */ /* 0x000fe2000001014e */
[----:B------:R-:W-:Y:S01]  /*2a310*/  ISETP.GE.AND P0, PT, R186, R247, PT ;  /* 0x000000f7ba00720c */ /* 0x000fe20003f06270 */
[C---:B------:R-:W-:Y:S01]  /*2a320*/  FFMA.FTZ R87, -R242.reuse, R174, R87 ;  /* 0x000000aef2577223 */ /* 0x040fe20000010157 */
[----:B------:R-:W-:Y:S02]  /*2a330*/  I2FP.F32.S32 R177, R177 ;  /* 0x000000b100b17245 */ /* 0x000fe40000201400 */
[--C-:B------:R-:W-:Y:S02]  /*2a340*/  IADD3 R176, PT, PT, R175, -0x78, -R212.reuse ;  /* 0xffffff88afb07810 */ /* 0x100fe40007ffe8d4 */
[----:B------:R-:W-:Y:S01]  /*2a350*/  FSEL R190, R21, -INF , P0 ;  /* 0xff80000015be7808 */ /* 0x000fe20000000000 */
[----:B------:R-:W-:Y:S01]  /*2a360*/  FFMA.FTZ R73, -R242, R177, R73 ;  /* 0x000000b1f2497223 */ /* 0x000fe20000010149 */
[C-C-:B------:R-:W-:Y:S01]  /*2a370*/  IADD3 R10, PT, PT, R175.reuse, -0x99, -R212.reuse ;  /* 0xffffff67af0a7810 */ /* 0x140fe20007ffe8d4 */
[----:B------:R-:W-:Y:S01]  /*2a380*/  VIADD R21, R2, 0x29 ;  /* 0x0000002902157836 */ /* 0x000fe20000000000 */
[--C-:B------:R-:W-:Y:S02]  /*2a390*/  IADD3 R174, PT, PT, R175, -0xa8, -R212.reuse ;  /* 0xffffff58afae7810 */ /* 0x100fe40007ffe8d4 */
[----:B------:R-:W-:Y:S02]  /*2a3a0*/  ISETP.GE.AND P0, PT, R211, R246, PT ;  /* 0x000000f6d300720c */ /* 0x000fe40003f06270 */
[----:B------:R-:W-:Y:S02]  /*2a3b0*/  IABS R176, R176 ;  /* 0x000000b000b07213 */ /* 0x000fe40000000000 */
[----:B------:R-:W-:Y:S02]  /*2a3c0*/  IADD3 R177, PT, PT, R175, -0x80, -R212 ;  /* 0xffffff80afb17810 */ /* 0x000fe40007ffe8d4 */
[----:B------:R-:W-:Y:S02]  /*2a3d0*/  IABS R10, R10 ;  /* 0x0000000a000a7213 */ /* 0x000fe40000000000 */
[----:B------:R-:W-:Y:S02]  /*2a3e0*/  IABS R174, R174 ;  /* 0x000000ae00ae7213 */ /* 0x000fe40000000000 */
[----:B------:R-:W-:Y:S02]  /*2a3f0*/  FSEL R180, R14, -INF , P0 ;  /* 0xff8000000eb47808 */ /* 0x000fe40000000000 */
[----:B------:R-:W-:Y:S02]  /*2a400*/  ISETP.GE.AND P0, PT, R203, R246, PT ;  /* 0x000000f6cb00720c */ /* 0x000fe40003f06270 */
[----:B------:R-:W-:Y:S02]  /*2a410*/  I2FP.F32.S32 R176, R176 ;  /* 0x000000b000b07245 */ /* 0x000fe40000201400 */
[----:B------:R-:W-:Y:S02]  /*2a420*/  IABS R177, R177 ;  /* 0x000000b100b17213 */ /* 0x000fe40000000000 */
[----:B------:R-:W-:Y:S01]  /*2a430*/  I2FP.F32.S32 R10, R10 ;  /* 0x0000000a000a7245 */ /* 0x000fe20000201400 */
[----:B------:R-:W-:Y:S01]  /*2a440*/  FFMA.FTZ R66, -R242, R176, R66 ;  /* 0x000000b0f2427223 */ /* 0x000fe20000010142 */
[----:B------:R-:W-:Y:S02]  /*2a450*/  I2FP.F32.S32 R20, R174 ;  /* 0x000000ae00147245 */ /* 0x000fe40000201400 */
[----:B------:R-:W-:Y:S01]  /*2a460*/  FSEL R174, R15, -INF , P0 ;  /* 0xff8000000fae7808 */ /* 0x000fe20000000000 */
[----:B------:R-:W-:Y:S01]  /*2a470*/  VIADD R15, R2, 0x31 ;  /* 0x00000031020f7836 */ /* 0x000fe20000000000 */
[----:B------:R-:W-:Y:S01]  /*2a480*/  ISETP.GE.AND P0, PT, R185, R247, PT ;  /* 0x000000f7b900720c */ /* 0x000fe20003f06270 */
[----:B------:R-:W-:Y:S01]  /*2a490*/  FFMA.FTZ R90, -R242, R20, R90 ;  /* 0x00000014f25a7223 */ /* 0x000fe2000001015a */
[----:B------:R-:W-:Y:S01]  /*2a4a0*/  I2FP.F32.S32 R177, R177 ;  /* 0x000000b100b17245 */ /* 0x000fe20000201400 */
[----:B------:R-:W-:Y:S01]  /*2a4b0*/  VIADD R20, R2, 0x30 ;  /* 0x0000003002147836 */ /* 0x000fe20000000000 */
[--C-:B------:R-:W-:Y:S01]  /*2a4c0*/  IADD3 R176, PT, PT, R175, -0x81, -R212.reuse ;  /* 0xffffff7fafb07810 */ /* 0x100fe20007ffe8d4 */
[C---:B------:R-:W-:Y:S01]  /*2a4d0*/  FFMA.FTZ R83, -R242.reuse, R10, R83 ;  /* 0x0000000af2537223 */ /* 0x040fe20000010153 */
[----:B------:R-:W-:Y:S01]  /*2a4e0*/  IADD3 R10, PT, PT, R243, -0xb8, -R212 ;  /* 0xffffff48f30a7810 */ /* 0x000fe20007ffe8d4 */
[----:B------:R-:W-:Y:S01]  /*2a4f0*/  FFMA.FTZ R70, -R242, R177, R70 ;  /* 0x000000b1f2467223 */ /* 0x000fe20000010146 */
[----:B------:R-:W-:Y:S02]  /*2a500*/  FSEL R182, R24, -INF , P0 ;  /* 0xff80000018b67808 */ /* 0x000fe40000000000 */
[----:B------:R-:W-:Y:S02]  /*2a510*/  ISETP.GE.AND P0, PT, R21, R247, PT ;  /* 0x000000f71500720c */ /* 0x000fe40003f06270 */
[----:B------:R-:W-:Y:S02]  /*2a520*/  IABS R176, R176 ;  /* 0x000000b000b07213 */ /* 0x000fe40000000000 */
[----:B------:R-:W-:Y:S02]  /*2a530*/  IADD3 R177, PT, PT, R175, -0x89, -R212 ;  /* 0xffffff77afb17810 */ /* 0x000fe40007ffe8d4 */
[----:B------:R-:W-:Y:S02]  /*2a540*/  IABS R10, R10 ;  /* 0x0000000a000a7213 */ /* 0x000fe40000000000 */
[----:B------:R-:W-:Y:S02]  /*2a550*/  FSEL R184, R25, -INF , P0 ;  /* 0xff80000019b87808 */ /* 0x000fe40000000000 */
[----:B------:R-:W-:Y:S02]  /*2a560*/  ISETP.GE.AND P0, PT, R12, R246, PT ;  /* 0x000000f60c00720c */ /* 0x000fe40003f06270 */
        /* <DEDUP_REMOVED lines=9> */
[C-C-:B------:R-:W-:Y:S01]  /*2a600*/  IADD3 R176, PT, PT, R243.reuse, -0xa0, -R212.reuse ;  /* 0xffffff60f3b07810 */ /* 0x140fe20007ffe8d4 */
[----:B------:R-:W-:Y:S01]  /*2a610*/  FFMA.FTZ R75, -R242, R177, R75 ;  /* 0x000000b1f24b7223 */ /* 0x000fe2000001014b */
[--C-:B------:R-:W-:Y:S02]  /*2a620*/  IADD3 R10, PT, PT, R243, -0xc0, -R212.reuse ;  /* 0xffffff40f30a7810 */ /* 0x100fe40007ffe8d4 */
[----:B------:R-:W-:Y:S02]  /*2a630*/  FSEL R183, R19, -INF , P0 ;  /* 0xff80000013b77808 */ /* 0x000fe40000000000 */
[----:B------:R-:W-:Y:S02]  /*2a640*/  ISETP.GE.AND P0, PT, R20, R247, PT ;  /* 0x000000f71400720c */ /* 0x000fe40003f06270 */
[----:B------:R-:W-:Y:S02]  /*2a650*/  IABS R176, R176 ;  /* 0x000000b000b07213 */ /* 0x000fe40000000000 */
[----:B------:R-:W-:Y:S02]  /*2a660*/  IADD3 R177, PT, PT, R243, -0xa8, -R212 ;  /* 0xffffff58f3b17810 */ /* 0x000fe40007ffe8d4 */
[----:B------:R-:W-:Y:S02]  /*2a670*/  IABS R10, R10 ;  /* 0x0000000a000a7213 */ /* 0x000fe40000000000 */
[----:B------:R-:W-:Y:S02]  /*2a680*/  FSEL R179, R28, -INF , P0 ;  /* 0xff8000001cb37808 */ /* 0x000fe40000000000 */
[----:B------:R-:W-:Y:S02]  /*2a690*/  I2FP.F32.S32 R176, R176 ;  /* 0x000000b000b07245 */ /* 0x000fe40000201400 */
[----:B------:R-:W-:Y:S02]  /*2a6a0*/  IABS R177, R177 ;  /* 0x000000b100b17213 */ /* 0x000fe40000000000 */
[----:B------:R-:W-:Y:S01]  /*2a6b0*/  ISETP.GE.AND P0, PT, R15, R247, PT ;  /* 0x000000f70f00720c */ /* 0x000fe20003f06270 */
[C---:B------:R-:W-:Y:S01]  /*2a6c0*/  FFMA.FTZ R84, -R242.reuse, R176, R84 ;  /* 0x000000b0f2547223 */ /* 0x040fe20000010154 */
[----:B------:R-:W-:Y:S02]  /*2a6d0*/  I2FP.F32.S32 R10, R10 ;  /* 0x0000000a000a7245 */ /* 0x000fe40000201400 */
[--C-:B------:R-:W-:Y:S02]  /*2a6e0*/  IADD3 R14, PT, PT, R243, -0xc1, -R212.reuse ;  /* 0xffffff3ff30e7810 */ /* 0x100fe40007ffe8d4 */
[----:B------:R-:W-:Y:S01]  /*2a6f0*/  IADD3 R11, PT, PT, R175, -0xa9, -R212 ;  /* 0xffffff57af0b7810 */ /* 0x000fe20007ffe8d4 */
[C---:B------:R-:W-:Y:S01]  /*2a700*/  FFMA.FTZ R100, -R242.reuse, R10, R100 ;  /* 0x0000000af2647223 */ /* 0x040fe20000010164 */
[----:B------:R-:W-:Y:S02]  /*2a710*/  I2FP.F32.S32 R177, R177 ;  /* 0x000000b100b17245 */ /* 0x000fe40000201400 */
[----:B--2---:R-:W-:Y:S02]  /*2a720*/  FSEL R218, R29, -INF , P0 ;  /* 0xff8000001dda7808 */ /* 0x004fe40000000000 */
[----:B------:R-:W-:Y:S01]  /*2a730*/  IABS R14, R14 ;  /* 0x0000000e000e7213 */ /* 0x000fe20000000000 */
[----:B------:R-:W-:Y:S01]  /*2a740*/  FFMA.FTZ R88, -R242, R177, R88 ;  /* 0x000000b1f2587223 */ /* 0x000fe20000010158 */
[----:B------:R-:W-:Y:S02]  /*2a750*/  ISETP.GE.AND P0, PT, R181, R246, PT ;  /* 0x000000f6b500720c */ /* 0x000fe40003f06270 */
[--C-:B------:R-:W-:Y:S02]  /*2a760*/  IADD3 R176, PT, PT, R243, -0xa9, -R212.reuse ;  /* 0xffffff57f3b07810 */ /* 0x100fe40007ffe8d4 */
[----:B------:R-:W-:Y:S02]  /*2a770*/  IABS R11, R11 ;  /* 0x0000000b000b7213 */ /* 0x000fe40000000000 */
[--C-:B------:R-:W-:Y:S02]  /*2a780*/  IADD3 R10, PT, PT, R175, -0xb1, -R212.reuse ;  /* 0xffffff4faf0a7810 */ /* 0x100fe40007ffe8d4 */
[----:B------:R-:W-:Y:S02]  /*2a790*/  I2FP.F32.S32 R14, R14 ;  /* 0x0000000e000e7245 */ /* 0x000fe40000201400 */
[----:B------:R-:W-:Y:S02]  /*2a7a0*/  FSEL R181, R22, -INF , P0 ;  /* 0xff80000016b57808 */ /* 0x000fe40000000000 */
[----:B------:R-:W-:Y:S01]  /*2a7b0*/  IABS R176, R176 ;  /* 0x000000b000b07213 */ /* 0x000fe20000000000 */
[----:B------:R-:W-:Y:S01]  /*2a7c0*/  FFMA.FTZ R101, -R242, R14, R101 ;  /* 0x0000000ef2657223 */ /* 0x000fe20000010165 */
[--C-:B------:R-:W-:Y:S01]  /*2a7d0*/  IADD3 R177, PT, PT, R243, -0xb1, -R212.reuse ;  /* 0xffffff4ff3b17810 */ /* 0x100fe20007ffe8d4 */
[----:B------:R-:W-:Y:S01]  /*2a7e0*/  VIADD R14, R2, 0x39 ;  /* 0x00000039020e7836 */ /* 0x000fe20000000000 */
[----:B------:R-:W-:Y:S02]  /*2a7f0*/  I2FP.F32.S32 R11, R11 ;  /* 0x0000000b000b7245 */ /* 0x000fe40000201400 */
[----:B------:R-:W-:Y:S01]  /*2a800*/  ISETP.GE.AND P0, PT, R186, R246, PT ;  /* 0x000000f6ba00720c */ /* 0x000fe20003f06270 */
[----:B------:R-:W-:Y:S01]  /*2a810*/  VIADD R186, R2, 0x80 ;  /* 0x0000008002ba7836 */ /* 0x000fe20000000000 */
[----:B------:R-:W-:Y:S01]  /*2a820*/  IABS R10, R10 ;  /* 0x0000000a000a7213 */ /* 0x000fe20000000000 */
[C---:B------:R-:W-:Y:S01]  /*2a830*/  FFMA.FTZ R91, -R242.reuse, R11, R91 ;  /* 0x0000000bf25b7223 */ /* 0x040fe2000001015b */
[----:B------:R-:W-:Y:S02]  /*2a840*/  I2FP.F32.S32 R176, R176 ;  /* 0x000000b000b07245 */ /* 0x000fe40000201400 */
[----:B------:R-:W-:Y:S02]  /*2a850*/  IABS R177, R177 ;  /* 0x000000b100b17213 */ /* 0x000fe40000000000 */
[----:B------:R-:W-:Y:S01]  /*2a860*/  FSEL R28, R23, -INF , P0 ;  /* 0xff800000171c7808 */ /* 0x000fe20000000000 */
[----:B------:R-:W-:Y:S01]  /*2a870*/  FFMA.FTZ R89, -R242, R176, R89 ;  /* 0x000000b0f2597223 */ /* 0x000fe20000010159 */
[----:B------:R-:W-:Y:S02]  /*2a880*/  I2FP.F32.S32 R10, R10 ;  /* 0x0000000a000a7245 */ /* 0x000fe40000201400 */
[----:B------:R-:W-:Y:S02]  /*2a890*/  ISETP.GE.AND P0, PT, R18, R247, PT ;  /* 0x000000f71200720c */ /* 0x000fe40003f06270 */
[C-C-:B------:R-:W-:Y:S01]  /*2a8a0*/  IADD3 R11, PT, PT, R175.reuse, -0xb0, -R212.reuse ;  /* 0xffffff50af0b7810 */ /* 0x140fe20007ffe8d4 */
[----:B------:R-:W-:Y:S01]  /*2a8b0*/  FFMA.FTZ R95, -R242, R10, R95 ;  /* 0x0000000af25f7223 */ /* 0x000fe2000001015f */
[----:B------:R-:W-:Y:S02]  /*2a8c0*/  I2FP.F32.S32 R177, R177 ;  /* 0x000000b100b17245 */ /* 0x000fe40000201400 */
[----:B------:R-:W-:Y:S02]  /*2a8d0*/  FSEL R24, R32, -INF , P0 ;  /* 0xff80000020187808 */ /* 0x000fe40000000000 */
[--C-:B------:R-:W-:Y:S01]  /*2a8e0*/  IADD3 R176, PT, PT, R175, -0xa0, -R212.reuse ;  /* 0xffffff60afb07810 */ /* 0x100fe20007ffe8d4 */
[----:B------:R-:W-:Y:S01]  /*2a8f0*/  FFMA.FTZ R93, -R242, R177, R93 ;  /* 0x000000b1f25d7223 */ /* 0x000fe2000001015d */
[----:B------:R-:W-:Y:S02]  /*2a900*/  IABS R11, R11 ;  /* 0x0000000b000b7213 */ /* 0x000fe40000000000 */
[----:B------:R-:W-:Y:S02]  /*2a910*/  ISETP.GE.AND P0, PT, R14, R247, PT ;  /* 0x000000f70e00720c */ /* 0x000fe40003f06270 */
[----:B------:R-:W-:Y:S02]  /*2a920*/  IADD3 R10, PT, PT, R243, -0xc8, -R212 ;  /* 0xffffff38f30a7810 */ /* 0x000fe40007ffe8d4 */
[----:B------:R-:W-:Y:S02]  /*2a930*/  IABS R176, R176 ;  /* 0x000000b000b07213 */ /* 0x000fe40000000000 */
[----:B------:R-:W-:Y:S02]  /*2a940*/  I2FP.F32.S32 R11, R11 ;  /* 0x0000000b000b7245 */ /* 0x000fe40000201400 */
[----:B------:R-:W-:Y:S01]  /*2a950*/  FSEL R177, R33, -INF , P0 ;  /* 0xff80000021b17808 */ /* 0x000fe20000000000 */
[----:B------:R-:W-:Y:S01]  /*2a960*/  VIADD R33, R2, 0x48 ;  /* 0x0000004802217836 */ /* 0x000fe20000000000 */
[----:B------:R-:W-:Y:S01]  /*2a970*/  IABS R10, R10 ;  /* 0x0000000a000a7213 */ /* 0x000fe20000000000 */
[----:B------:R-:W-:Y:S01]  /*2a980*/  FFMA.FTZ R94, -R242, R11, R94 ;  /* 0x0000000bf25e7223 */ /* 0x000fe2000001015e */
[----:B------:R-:W-:Y:S01]  /*2a990*/  ISETP.GE.AND P0, PT, R185, R246, PT ;  /* 0x000000f6b900720c */ /* 0x000fe20003f06270 */
[C---:B------:R-:W-:Y:S01]  /*2a9a0*/  VIADD R11, R2.reuse, 0x40 ;  /* 0x00000040020b7836 */ /* 0x040fe20000000000 */
[----:B------:R-:W-:Y:S01]  /*2a9b0*/  I2FP.F32.S32 R176, R176 ;  /* 0x000000b000b07245 */ /* 0x000fe20000201400 */
[----:B------:R-:W-:Y:S01]  /*2a9c0*/  VIADD R185, R2, 0x81 ;  /* 0x0000008102b97836 */ /* 0x000fe20000000000 */
[----:B------:R-:W-:Y:S02]  /*2a9d0*/  I2FP.F32.S32 R10, R10 ;  /* 0x0000000a000a7245 */ /* 0x000fe40000201400 */
[----:B------:R-:W-:Y:S01]  /*2a9e0*/  FSEL R29, R26, -INF , P0 ;  /* 0xff8000001a1d7808 */ /* 0x000fe20000000000 */
[C---:B------:R-:W-:Y:S01]  /*2a9f0*/  FFMA.FTZ R86, -R242.reuse, R176, R86 ;  /* 0x000000b0f2567223 */ /* 0x040fe20000010156 */
[----:B------:R-:W-:Y:S01]  /*2aa00*/  ISETP.GE.AND P0, PT, R21, R246, PT ;  /* 0x000000f61500720c */ /* 0x000fe20003f06270 */
[----:B------:R-:W-:Y:S01]  /*2aa10*/  FFMA.FTZ R104, -R242, R10, R104 ;  /* 0x0000000af2687223 */ /* 0x000fe20000010168 */
[--C-:B------:R-:W-:Y:S01]  /*2aa20*/  IADD3 R22, PT, PT, R243, -0xc9, -R212.reuse ;  /* 0xffffff37f3167810 */ /* 0x100fe20007ffe8d4 */
[C---:B------:R-:W-:Y:S01]  /*2aa30*/  VIADD R10, R2.reuse, 0x41 ;  /* 0x00000041020a7836 */ /* 0x040fe20000000000 */
[----:B------:R-:W-:Y:S01]  /*2aa40*/  FSEL R176, R27, -INF , P0 ;  /* 0xff8000001bb07808 */ /* 0x000fe20000000000 */
[----:B------:R-:W-:Y:S01]  /*2aa50*/  IMAD.MOV.U32 R27, RZ, RZ, R179 ;  /* 0x000000ffff1b7224 */ /* 0x000fe200078e00b3 */
[-C--:B------:R-:W-:Y:S01]  /*2aa60*/  ISETP.GE.AND P0, PT, R11, R247.reuse, PT ;  /* 0x000000f70b00720c */ /* 0x080fe20003f06270 */
[----:B------:R-:W-:Y:S01]  /*2aa70*/  VIADD R179, R2, 0x88 ;  /* 0x0000008802b37836 */ /* 0x000fe20000000000 */
[----:B------:R-:W-:Y:S01]  /*2aa80*/  IADD3 R19, PT, PT, R175, -0xb8, -R212 ;  /* 0xffffff48af137810 */ /* 0x000fe20007ffe8d4 */
[----:B------:R-:W-:Y:S01]  /*2aa90*/  IMAD.MOV.U32 R26, RZ, RZ, R190 ;  /* 0x000000ffff1a7224 */ /* 0x000fe200078e00be */
[----:B------:R-:W-:Y:S02]  /*2aaa0*/  FSEL R222, R36, -INF , P0 ;  /* 0xff80000024de7808 */ /* 0x000fe40000000000 */
[----:B------:R-:W-:Y:S02]  /*2aab0*/  ISETP.GE.AND P0, PT, R10, R247, PT ;  /* 0x000000f70a00720c */ /* 0x000fe40003f06270 */
[----:B------:R-:W-:Y:S02]  /*2aac0*/  IABS R22, R22 ;  /* 0x0000001600167213 */ /* 0x000fe40000000000 */
[----:B------:R-:W-:Y:S01]  /*2aad0*/  FSEL R234, R37, -INF , P0 ;  /* 0xff80000025ea7808 */ /* 0x000fe20000000000 */
[----:B------:R-:W-:Y:S01]  /*2aae0*/  IMAD.MOV.U32 R37, RZ, RZ, R180 ;  /* 0x000000ffff257224 */ /* 0x000fe200078e00b4 */
[-C--:B------:R-:W-:Y:S02]  /*2aaf0*/  ISETP.GE.AND P0, PT, R20, R246.reuse, PT ;  /* 0x000000f61400720c */ /* 0x080fe40003f06270 */
[----:B------:R-:W-:Y:S02]  /*2ab00*/  IABS R19, R19 ;  /* 0x0000001300137213 */ /* 0x000fe40000000000 */
[----:B------:R-:W-:Y:S01]  /*2ab10*/  FSEL R232, R30, -INF , P0 ;  /* 0xff8000001ee87808 */ /* 0x000fe20000000000 */
[----:B------:R-:W-:Y:S01]  /*2ab20*/  IMAD.MOV.U32 R30, RZ, RZ, R184 ;  /* 0x000000ffff1e7224 */ /* 0x000fe200078e00b8 */
[----:B------:R-:W-:Y:S02]  /*2ab30*/  ISETP.GE.AND P0, PT, R15, R246, PT ;  /* 0x000000f60f00720c */ /* 0x000fe40003f06270 */
[----:B------:R-:W-:Y:S02]  /*2ab40*/  I2FP.F32.S32 R22, R22 ;  /* 0x0000001600167245 */ /* 0x000fe40000201400 */
[----:B------:R-:W-:Y:S02]  /*2ab50*/  FSEL R25, R31, -INF , P0 ;  /* 0xff8000001f197808 */ /* 0x000fe40000000000 */
[----:B------:R-:W-:Y:S01]  /*2ab60*/  ISETP.GE.AND P0, PT, R33, R247, PT ;  /* 0x000000f72100720c */ /* 0x000fe20003f06270 */
        /* <DEDUP_REMOVED lines=8> */
[-C--:B------:R-:W-:Y:S02]  /*2abf0*/  ISETP.GE.AND P0, PT, R18, R246.reuse, PT ;  /* 0x000000f61200720c */ /* 0x080fe40003f06270 */
[----:B------:R-:W-:Y:S02]  /*2ac00*/  IADD3 R19, PT, PT, R243, -0xd1, -R212 ;  /* 0xffffff2ff3137810 */ /* 0x000fe40007ffe8d4 */
[----:B------:R-:W-:Y:S02]  /*2ac10*/  FSEL R34, R34, -INF , P0 ;  /* 0xff80000022227808 */ /* 0x000fe40000000000 */
[----:B------:R-:W-:Y:S02]  /*2ac20*/  ISETP.GE.AND P0, PT, R14, R246, PT ;  /* 0x000000f60e00720c */ /* 0x000fe40003f06270 */
[----:B------:R-:W-:Y:S02]  /*2ac30*/  IABS R22, R22 ;  /* 0x0000001600167213 */ /* 0x000fe40000000000 */
[----:B------:R-:W-:Y:S01]  /*2ac40*/  FSEL R32, R35, -INF , P0 ;  /* 0xff80000023207808 */ /* 0x000fe20000000000 */
[----:B------:R-:W-:Y:S01]  /*2ac50*/  IMAD.MOV.U32 R35, RZ, RZ, R176 ;  /* 0x000000ffff237224 */ /* 0x000fe200078e00b0 */
[----:B------:R-:W-:Y:S01]  /*2ac60*/  ISETP.GE.AND P0, PT, R210, R247, PT ;  /* 0x000000f7d200720c */ /* 0x000fe20003f06270 */
[----:B------:R-:W-:Y:S01]  /*2ac70*/  VIADD R176, R2, 0x91 ;  /* 0x0000009102b07836 */ /* 0x000fe20000000000 */
[----:B------:R-:W-:Y:S02]  /*2ac80*/  IABS R19, R19 ;  /* 0x0000001300137213 */ /* 0x000fe40000000000 */
[----:B------:R-:W-:Y:S01]  /*2ac90*/  FSEL R178, R44, -INF , P0 ;  /* 0xff8000002cb27808 */ /* 0x000fe20000000000 */
[----:B------:R-:W-:Y:S01]  /*2aca0*/  IMAD.MOV.U32 R44, RZ, RZ, R218 ;  /* 0x000000ffff2c7224 */ /* 0x000fe200078e00da */
[----:B------:R-:W-:Y:S02]  /*2acb0*/  ISETP.GE.AND P0, PT, R209, R247, PT ;  /* 0x000000f7d100720c */ /* 0x000fe40003f06270 */
[----:B------:R-:W-:Y:S02]  /*2acc0*/  I2FP.F32.S32 R22, R22 ;  /* 0x0000001600167245 */ /* 0x000fe40000201400 */
[----:B------:R-:W-:Y:S01]  /*2acd0*/  FSEL R36, R45, -INF , P0 ;  /* 0xff8000002d247808 */ /* 0x000fe20000000000 */
[----:B------:R-:W-:Y:S01]  /*2ace0*/  IMAD.MOV.U32 R45, RZ, RZ, R32 ;  /* 0x000000ffff2d7224 */ /* 0x000fe200078e0020 */
[----:B------:R-:W-:Y:S01]  /*2acf0*/  ISETP.GE.AND P0, PT, R11, R246, PT ;  /* 0x000000f60b00720c */ /* 0x000fe20003f06270 */
[----:B------:R-:W-:Y:S01]  /*2ad00*/  FFMA.FTZ R108, -R242, R22, R108 ;  /* 0x00000016f26c7223 */ /* 0x000fe2000001016c */
[----:B------:R-:W-:Y:S01]  /*2ad10*/  I2FP.F32.S32 R19, R19 ;  /* 0x0000001300137245 */ /* 0x000fe20000201400 */
[----:B------:R-:W-:Y:S01]  /*2ad20*/  IMAD.MOV.U32 R32, RZ, RZ, R183 ;  /* 0x000000ffff207224 */ /* 0x000fe200078e00b7 */
[----:B------:R-:W-:Y:S02]  /*2ad30*/  FSEL R229, R38, -INF , P0 ;  /* 0xff80000026e57808 */ /* 0x000fe40000000000 */
[-C--:B------:R-:W-:Y:S01]  /*2ad40*/  ISETP.GE.AND P0, PT, R10, R246.reuse, PT ;  /* 0x000000f60a00720c */ /* 0x080fe20003f06270 */
[----:B------:R-:W-:Y:S01]  /*2ad50*/  FFMA.FTZ R109, -R242, R19, R109 ;  /* 0x00000013f26d7223 */ /* 0x000fe2000001016d */
[--C-:B------:R-:W-:Y:S02]  /*2ad60*/  IADD3 R23, PT, PT, R175, -0xb9, -R212.reuse ;  /* 0xffffff47af177810 */ /* 0x100fe40007ffe8d4 */
[----:B------:R-:W-:Y:S02]  /*2ad70*/  FSEL R230, R39, -INF , P0 ;  /* 0xff80000027e67808 */ /* 0x000fe40000000000 */
[-C--:B------:R-:W-:Y:S02]  /*2ad80*/  ISETP.GE.AND P0, PT, R204, R247.reuse, PT ;  /* 0x000000f7cc00720c */ /* 0x080fe40003f06270 */
[--C-:B------:R-:W-:Y:S02]  /*2ad90*/  IADD3 R22, PT, PT, R175, -0xc1, -R212.reuse ;  /* 0xffffff3faf167810 */ /* 0x100fe40007ffe8d4 */
[----:B------:R-:W-:Y:S02]  /*2ada0*/  FSEL R224, R48, -INF , P0 ;  /* 0xff80000030e07808 */ /* 0x000fe40000000000 */
[----:B------:R-:W-:Y:S02]  /*2adb0*/  ISETP.GE.AND P0, PT, R192, R247, PT ;  /* 0x000000f7c000720c */ /* 0x000fe40003f06270 */
[----:B------:R-:W-:Y:S02]  /*2adc0*/  IADD3 R19, PT, PT, R243, -0xd8, -R212 ;  /* 0xffffff28f3137810 */ /* 0x000fe40007ffe8d4 */
[----:B------:R-:W-:Y:S02]  /*2add0*/  FSEL R49, R49, -INF , P0 ;  /* 0xff80000031317808 */ /* 0x000fe40000000000 */
[-C--:B------:R-:W-:Y:S01]  /*2ade0*/  ISETP.GE.AND P0, PT, R33, R246.reuse, PT ;  /* 0x000000f62100720c */ /* 0x080fe20003f06270 */
[----:B------:R-:W-:Y:S01]  /*2adf0*/  IMAD.MOV.U32 R33, RZ, RZ, R189 ;  /* 0x000000ffff217224 */ /* 0x000fe200078e00bd */
[----:B------:R-:W-:Y:S02]  /*2ae00*/  IABS R23, R23 ;  /* 0x0000001700177213 */ /* 0x000fe40000000000 */
[----:B------:R-:W-:Y:S01]  /*2ae10*/  FSEL R214, R42, -INF , P0 ;  /* 0xff8000002ad67808 */ /* 0x000fe20000000000 */
[----:B------:R-:W-:Y:S01]  /*2ae20*/  IMAD.MOV.U32 R42, RZ, RZ, R29 ;  /* 0x000000ffff2a7224 */ /* 0x000fe200078e001d */
[----:B------:R-:W-:Y:S01]  /*2ae30*/  ISETP.GE.AND P0, PT, R215, R246, PT ;  /* 0x000000f6d700720c */ /* 0x000fe20003f06270 */
[----:B------:R-:W-:Y:S01]  /*2ae40*/  IMAD.MOV.U32 R29, RZ, RZ, R182 ;  /* 0x000000ffff1d7224 */ /* 0x000fe200078e00b6 */
[----:B------:R-:W-:Y:S02]  /*2ae50*/  IABS R22, R22 ;  /* 0x0000001600167213 */ /* 0x000fe40000000000 */
[----:B------:R-:W-:Y:S01]  /*2ae60*/  FSEL R213, R43, -INF , P0 ;  /* 0xff8000002bd57808 */ /* 0x000fe20000000000 */
[----:B------:R-:W-:Y:S01]  /*2ae70*/  IMAD.MOV.U32 R43, RZ, RZ, R178 ;  /* 0x000000ffff2b7224 */ /* 0x000fe200078e00b2 */
[----:B------:R-:W-:Y:S01]  /*2ae80*/  ISETP.GE.AND P0, PT, R202, R247, PT ;  /* 0x000000f7ca00720c */ /* 0x000fe20003f06270 */
[----:B------:R-:W-:Y:S01]  /*2ae90*/  VIADD R178, R2, 0x89 ;  /* 0x0000008902b27836 */ /* 0x000fe20000000000 */
[----:B------:R-:W-:Y:S02]  /*2aea0*/  IABS R19, R19 ;  /* 0x0000001300137213 */ /* 0x000fe40000000000 */
        /* <DEDUP_REMOVED lines=8> */
[----:B------:R-:W-:Y:S01]  /*2af30*/  I2FP.F32.S32 R22, R22 ;  /* 0x0000001600167245 */ /* 0x000fe20000201400 */
[----:B------:R-:W-:Y:S01]  /*2af40*/  VIADD R177, R2, 0x90 ;  /* 0x0000009002b17836 */ /* 0x000fe20000000000 */
[----:B------:R-:W-:Y:S02]  /*2af50*/  FSEL R48, R46, -INF , P0 ;  /* 0xff8000002e307808 */ /* 0x000fe40000000000 */
[----:B------:R-:W-:Y:S01]  /*2af60*/  ISETP.GE.AND P0, PT, R209, R246, PT ;  /* 0x000000f6d100720c */ /* 0x000fe20003f06270 */
[----:B------:R-:W-:Y:S01]  /*2af70*/  FFMA.FTZ R103, -R242, R22, R103 ;  /* 0x00000016f2677223 */ /* 0x000fe20000010167 */
[----:B------:R-:W-:Y:S02]  /*2af80*/  I2FP.F32.S32 R19, R19 ;  /* 0x0000001300137245 */ /* 0x000fe40000201400 */
[----:B------:R-:W-:Y:S01]  /*2af90*/  FSEL R207, R47, -INF , P0 ;  /* 0xff8000002fcf7808 */ /* 0x000fe20000000000 */
[----:B------:R-:W-:Y:S01]  /*2afa0*/  IMAD.MOV.U32 R47, RZ, RZ, R29 ;  /* 0x000000ffff2f7224 */ /* 0x000fe200078e001d */
[----:B------:R-:W-:Y:S01]  /*2afb0*/  ISETP.GE.AND P0, PT, R199, R247, PT ;  /* 0x000000f7c700720c */ /* 0x000fe20003f06270 */
[----:B------:R-:W-:Y:S01]  /*2afc0*/  VIADD R29, R2, 0xc9 ;  /* 0x000000c9021d7836 */ /* 0x000fe20000000000 */
[C---:B------:R-:W-:Y:S01]  /*2afd0*/  IADD3 R23, PT, PT, R175.reuse, -0xc0, -R212 ;  /* 0xffffff40af177810 */ /* 0x040fe20007ffe8d4 */
[----:B------:R-:W-:Y:S01]  /*2afe0*/  FFMA.FTZ R112, -R242, R19, R112 ;  /* 0x00000013f2707223 */ /* 0x000fe20000010170 */
[----:B------:R-:W-:Y:S02]  /*2aff0*/  FSEL R226, R56, -INF , P0 ;  /* 0xff80000038e27808 */ /* 0x000fe40000000000 */
[----:B------:R-:W-:Y:S02]  /*2b000*/  ISETP.GE.AND P0, PT, R198, R247, PT ;  /* 0x000000f7c600720c */ /* 0x000fe40003f06270 */
[--C-:B------:R-:W-:Y:S02]  /*2b010*/  IADD3 R22, PT, PT, R175, -0xc8, -R212.reuse ;  /* 0xffffff38af167810 */ /* 0x100fe40007ffe8d4 */
        /* <DEDUP_REMOVED lines=9> */
[----:B------:R-:W-:Y:S02]  /*2b0b0*/  IABS R22, R22 ;  /* 0x0000001600167213 */ /* 0x000fe40000000000 */
[----:B------:R-:W-:Y:S02]  /*2b0c0*/  FSEL R46, R60, -INF , P0 ;  /* 0xff8000003c2e7808 */ /* 0x000fe40000000000 */
[----:B------:R-:W-:Y:S02]  /*2b0d0*/  ISETP.GE.AND P0, PT, R191, R247, PT ;  /* 0x000000f7bf00720c */ /* 0x000fe40003f06270 */
[----:B------:R-:W-:Y:S02]  /*2b0e0*/  IABS R19, R19 ;  /* 0x0000001300137213 */ /* 0x000fe40000000000 */
[----:B---3--:R-:W-:Y:S01]  /*2b0f0*/  FSEL R217, R61, -INF , P0 ;  /* 0xff8000003dd97808 */ /* 0x008fe20000000000 */
[----:B------:R-:W-:Y:S01]  /*2b100*/  IMAD.MOV.U32 R61, RZ, RZ, R43 ;  /* 0x000000ffff3d7224 */ /* 0x000fe200078e002b */
[-C--:B------:R-:W-:Y:S01]  /*2b110*/  ISETP.GE.AND P0, PT, R202, R246.reuse, PT ;  /* 0x000000f6ca00720c */ /* 0x080fe20003f06270 */
[----:B------:R-:W-:Y:S01]  /*2b120*/  VIADD R43, R2, 0xb9 ;  /* 0x000000b9022b7836 */ /* 0x000fe20000000000 */
[----:B------:R-:W-:Y:S02]  /*2b130*/  I2FP.F32.S32 R23, R23 ;  /* 0x0000001700177245 */ /* 0x000fe40000201400 */
[----:B------:R-:W-:Y:S01]  /*2b140*/  FSEL R219, R54, -INF , P0 ;  /* 0xff80000036db7808 */ /* 0x000fe20000000000 */
[----:B------:R-:W-:Y:S01]  /*2b150*/  VIADD R54, R2, 0xa1 ;  /* 0x000000a102367836 */ /* 0x000fe20000000000 */
[----:B------:R-:W-:Y:S01]  /*2b160*/  ISETP.GE.AND P0, PT, R201, R246, PT ;  /* 0x000000f6c900720c */ /* 0x000fe20003f06270 */
[----:B------:R-:W-:Y:S01]  /*2b170*/  FFMA.FTZ R102, -R242, R23, R102 ;  /* 0x00000017f2667223 */ /* 0x000fe20000010166 */
        /* <DEDUP_REMOVED lines=8> */
[--C-:B------:R-:W-:Y:S02]  /*2b200*/  IADD3 R23, PT, PT, R243, -0xd9, -R212.reuse ;  /* 0xffffff27f3177810 */ /* 0x100fe40007ffe8d4 */
[----:B------:R-:W-:Y:S02]  /*2b210*/  FSEL R196, R65, -INF , P0 ;  /* 0xff80000041c47808 */ /* 0x000fe40000000000 */
[-C--:B------:R-:W-:Y:S02]  /*2b220*/  ISETP.GE.AND P0, PT, R199, R246.reuse, PT ;  /* 0x000000f6c700720c */ /* 0x080fe40003f06270 */
[--C-:B------:R-:W-:Y:S02]  /*2b230*/  IADD3 R22, PT, PT, R243, -0xe1, -R212.reuse ;  /* 0xffffff1ff3167810 */ /* 0x100fe40007ffe8d4 */
[----:B------:R-:W-:Y:S01]  /*2b240*/  FSEL R227, R58, -INF , P0 ;  /* 0xff8000003ae37808 */ /* 0x000fe20000000000 */
[----:B------:R-:W-:Y:S01]  /*2b250*/  VIADD R58, R2, 0xa0 ;  /* 0x000000a0023a7836 */ /* 0x000fe20000000000 */
[----:B------:R-:W-:Y:S02]  /*2b260*/  ISETP.GE.AND P0, PT, R198, R246, PT ;  /* 0x000000f6c600720c */ /* 0x000fe40003f06270 */
[----:B------:R-:W-:Y:S02]  /*2b270*/  IADD3 R19, PT, PT, R175, -0xd0, -R212 ;  /* 0xffffff30af137810 */ /* 0x000fe40007ffe8d4 */
[----:B------:R-:W-:Y:S02]  /*2b280*/  FSEL R228, R59, -INF , P0 ;  /* 0xff8000003be47808 */ /* 0x000fe40000000000 */
[----:B------:R-:W-:Y:S02]  /*2b290*/  ISETP.GE.AND P0, PT, R186, R247, PT ;  /* 0x000000f7ba00720c */ /* 0x000fe40003f06270 */
[----:B------:R-:W-:Y:S02]  /*2b2a0*/  IABS R23, R23 ;  /* 0x0000001700177213 */ /* 0x000fe40000000000 */
[----:B------:R-:W-:Y:S01]  /*2b2b0*/  FSEL R31, R68, -INF , P0 ;  /* 0xff800000441f7808 */ /* 0x000fe20000000000 */
[----:B------:R-:W-:Y:S01]  /*2b2c0*/  IMAD.MOV.U32 R68, RZ, RZ, R30 ;  /* 0x000000ffff447224 */ /* 0x000fe200078e001e */
[----:B------:R-:W-:Y:S02]  /*2b2d0*/  ISETP.GE.AND P0, PT, R185, R247, PT ;  /* 0x000000f7b900720c */ /* 0x000fe40003f06270 */
[----:B------:R-:W-:Y:S02]  /*2b2e0*/  IABS R22, R22 ;  /* 0x0000001600167213 */ /* 0x000fe40000000000 */
[----:B------:R-:W-:Y:S02]  /*2b2f0*/  FSEL R69, R69, -INF , P0 ;  /* 0xff80000045457808 */ /* 0x000fe40000000000 */
[-C--:B------:R-:W-:Y:S02]  /*2b300*/  ISETP.GE.AND P0, PT, R194, R246.reuse, PT ;  /* 0x000000f6c200720c */ /* 0x080fe40003f06270 */
        /* <DEDUP_REMOVED lines=8> */
[----:B------:R-:W-:Y:S01]  /*2b390*/  IMAD.MOV.U32 R24, RZ, RZ, R225 ;  /* 0x000000ffff187224 */ /* 0x000fe200078e00e1 */
[----:B------:R-:W-:Y:S01]  /*2b3a0*/  I2FP.F32.S32 R22, R22 ;  /* 0x0000001600167245 */ /* 0x000fe20000201400 */
[----:B------:R-:W-:Y:S01]  /*2b3b0*/  FFMA.FTZ R113, -R242, R23, R113 ;  /* 0x00000017f2717223 */ /* 0x000fe20000010171 */
[----:B------:R-:W-:Y:S01]  /*2b3c0*/  FSEL R39, R72, -INF , P0 ;  /* 0xff80000048277808 */ /* 0x000fe20000000000 */
[----:B------:R-:W-:Y:S01]  /*2b3d0*/  IMAD.MOV.U32 R72, RZ, RZ, R31 ;  /* 0x000000ffff487224 */ /* 0x000fe200078e001f */
[----:B------:R-:W-:Y:S01]  /*2b3e0*/  ISETP.GE.AND P0, PT, R178, R247, PT ;  /* 0x000000f7b200720c */ /* 0x000fe20003f06270 */
[----:B------:R-:W-:Y:S01]  /*2b3f0*/  FFMA.FTZ R117, -R242, R22, R117 ;  /* 0x00000016f2757223 */ /* 0x000fe20000010175 */
[----:B------:R-:W-:Y:S02]  /*2b400*/  I2FP.F32.S32 R19, R19 ;  /* 0x0000001300137245 */ /* 0x000fe40000201400 */
[----:B------:R-:W-:Y:S01]  /*2b410*/  FSEL R218, R73, -INF , P0 ;  /* 0xff80000049da7808 */ /* 0x000fe20000000000 */
[----:B------:R-:W-:Y:S01]  /*2b420*/  IMAD.MOV.U32 R73, RZ, RZ, R34 ;  /* 0x000000ffff497224 */ /* 0x000fe200078e0022 */
[-C--:B------:R-:W-:Y:S01]  /*2b430*/  ISETP.GE.AND P0, PT, R188, R246.reuse, PT ;  /* 0x000000f6bc00720c */ /* 0x080fe20003f06270 */
[----:B------:R-:W-:Y:S01]  /*2b440*/  IMAD.MOV.U32 R34, RZ, RZ, R174 ;  /* 0x000000ffff227224 */ /* 0x000fe200078e00ae */
[----:B------:R-:W-:Y:S01]  /*2b450*/  IADD3 R23, PT, PT, R243, -0xe0, -R212 ;  /* 0xffffff20f3177810 */ /* 0x000fe20007ffe8d4 */
[----:B------:R-:W-:Y:S01]  /*2b460*/  FFMA.FTZ R110, -R242, R19, R110 ;  /* 0x00000013f26e7223 */ /* 0x000fe2000001016e */
[----:B------:R-:W-:Y:S01]  /*2b470*/  FSEL R190, R66, -INF , P0 ;  /* 0xff80000042be7808 */ /* 0x000fe20000000000 */
[C---:B------:R-:W-:Y:S01]  /*2b480*/  VIADD R66, R2.reuse, 0x99 ;  /* 0x0000009902427836 */ /* 0x040fe20000000000 */
[----:B------:R-:W-:Y:S02]  /*2b490*/  ISETP.GE.AND P0, PT, R187, R246, PT ;  /* 0x000000f6bb00720c */ /* 0x000fe40003f06270 */
[--C-:B------:R-:W-:Y:S02]  /*2b4a0*/  IADD3 R22, PT, PT, R243, -0xe8, -R212.reuse ;  /* 0xffffff18f3167810 */ /* 0x100fe40007ffe8d4 */
[----:B------:R-:W-:Y:S01]  /*2b4b0*/  FSEL R189, R67, -INF , P0 ;  /* 0xff80000043bd7808 */ /* 0x000fe20000000000 */
[----:B------:R-:W-:Y:S01]  /*2b4c0*/  VIADD R67, R2, 0x98 ;  /* 0x0000009802437836 */ /* 0x000fe20000000000 */
[-C--:B------:R-:W-:Y:S02]  /*2b4d0*/  ISETP.GE.AND P0, PT, R177, R247.reuse, PT ;  /* 0x000000f7b100720c */ /* 0x080fe40003f06270 */
[----:B------:R-:W-:Y:S02]  /*2b4e0*/  IADD3 R19, PT, PT, R243, -0xe9, -R212 ;  /* 0xffffff17f3137810 */ /* 0x000fe40007ffe8d4 */
[----:B------:R-:W-:Y:S02]  /*2b4f0*/  FSEL R180, R76, -INF , P0 ;  /* 0xff8000004cb47808 */ /* 0x000fe40000000000 */
[----:B------:R-:W-:Y:S02]  /*2b500*/  ISETP.GE.AND P0, PT, R176, R247, PT ;  /* 0x000000f7b000720c */ /* 0x000fe40003f06270 */
[----:B------:R-:W-:Y:S02]  /*2b510*/  IABS R23, R23 ;  /* 0x0000001700177213 */ /* 0x000fe40000000000 */
[----:B------:R-:W-:Y:S02]  /*2b520*/  IABS R22, R22 ;  /* 0x0000001600167213 */ /* 0x000fe40000000000 */
[----:B------:R-:W-:Y:S02]  /*2b530*/  IABS R19, R19 ;  /* 0x0000001300137213 */ /* 0x000fe40000000000 */
[----:B------:R-:W-:Y:S01]  /*2b540*/  FSEL R184, R77, -INF , P0 ;  /* 0xff8000004db87808 */ /* 0x000fe20000000000 */
[----:B------:R-:W-:Y:S01]  /*2b550*/  IMAD.MOV.U32 R77, RZ, RZ, R38 ;  /* 0x000000ffff4d7224 */ /* 0x000fe200078e0026 */
[----:B------:R-:W-:Y:S01]  /*2b560*/  I2FP.F32.S32 R23, R23 ;  /* 0x0000001700177245 */ /* 0x000fe20000201400 */
[----:B------:R-:W-:Y:S01]  /*2b570*/  VIADD R38, R2, 0xc8 ;  /* 0x000000c802267836 */ /* 0x000fe20000000000 */
[----:B------:R-:W-:Y:S02]  /*2b580*/  I2FP.F32.S32 R22, R22 ;  /* 0x0000001600167245 */ /* 0x000fe40000201400 */
[----:B------:R-:W-:Y:S01]  /*2b590*/  I2FP.F32.S32 R19, R19 ;  /* 0x0000001300137245 */ /* 0x000fe20000201400 */
[----:B------:R-:W-:Y:S01]  /*2b5a0*/  FFMA.FTZ R116, -R242, R23, R116 ;  /* 0x00000017f2747223 */ /* 0x000fe20000010174 */
[----:B------:R-:W-:Y:S01]  /*2b5b0*/  ISETP.GE.AND P0, PT, R186, R246, PT ;  /* 0x000000f6ba00720c */ /* 0x000fe20003f06270 */
[C---:B------:R-:W-:Y:S01]  /*2b5c0*/  FFMA.FTZ R120, -R242.reuse, R22, R120 ;  /* 0x00000016f2787223 */ /* 0x040fe20000010178 */
[--C-:B------:R-:W-:Y:S01]  /*2b5d0*/  IADD3 R23, PT, PT, R175, -0xd1, -R212.reuse ;  /* 0xffffff2faf177810 */ /* 0x100fe20007ffe8d4 */
[----:B------:R-:W-:Y:S01]  /*2b5e0*/  FFMA.FTZ R121, -R242, R19, R121 ;  /* 0x00000013f2797223 */ /* 0x000fe20000010179 */
[----:B----4-:R-:W-:Y:S02]  /*2b5f0*/  FSEL R216, R70, -INF , P0 ;  /* 0xff80000046d87808 */ /* 0x010fe40000000000 */
[----:B------:R-:W-:Y:S02]  /*2b600*/  ISETP.GE.AND P0, PT, R185, R246, PT ;  /* 0x000000f6b900720c */ /* 0x000fe40003f06270 */
[--C-:B------:R-:W-:Y:S02]  /*2b610*/  IADD3 R22, PT, PT, R175, -0xd9, -R212.reuse ;  /* 0xffffff27af167810 */ /* 0x100fe40007ffe8d4 */
[----:B------:R-:W-:Y:S02]  /*2b620*/  IADD3 R19, PT, PT, R243, -0xf0, -R212 ;  /* 0xffffff10f3137810 */ /* 0x000fe40007ffe8d4 */
[----:B------:R-:W-:Y:S01]  /*2b630*/  FSEL R183, R71, -INF , P0 ;  /* 0xff80000047b77808 */ /* 0x000fe20000000000 */
[----:B------:R-:W-:Y:S01]  /*2b640*/  IMAD.MOV.U32 R71, RZ, RZ, R44 ;  /* 0x000000ffff477224 */ /* 0x000fe200078e002c */
[----:B------:R-:W-:Y:S01]  /*2b650*/  IABS R23, R23 ;  /* 0x0000001700177213 */ /* 0x000fe20000000000 */
[----:B------:R-:W-:Y:S01]  /*2b660*/  VIADD R44, R2, 0xb8 ;  /* 0x000000b8022c7836 */ /* 0x000fe20000000000 */
[----:B------:R-:W-:Y:S02]  /*2b670*/  IABS R22, R22 ;  /* 0x0000001600167213 */ /* 0x000fe40000000000 */
[----:B------:R-:W-:Y:S02]  /*2b680*/  IABS R19, R19 ;  /* 0x0000001300137213 */ /* 0x000fe40000000000 */
[----:B------:R-:W-:Y:S02]  /*2b690*/  ISETP.GE.AND P0, PT, R67, R247, PT ;  /* 0x000000f74300720c */ /* 0x000fe40003f06270 */
[----:B------:R-:W-:Y:S02]  /*2b6a0*/  I2FP.F32.S32 R23, R23 ;  /* 0x0000001700177245 */ /* 0x000fe40000201400 */
[----:B------:R-:W-:Y:S02]  /*2b6b0*/  I2FP.F32.S32 R22, R22 ;  /* 0x0000001600167245 */ /* 0x000fe40000201400 */
[----:B------:R-:W-:Y:S01]  /*2b6c0*/  I2FP.F32.S32 R19, R19 ;  /* 0x0000001300137245 */ /* 0x000fe20000201400 */
[----:B------:R-:W-:Y:S01]  /*2b6d0*/  FFMA.FTZ R111, -R242, R23, R111 ;  /* 0x00000017f26f7223 */ /* 0x000fe2000001016f */
[----:B------:R-:W-:Y:S01]  /*2b6e0*/  FSEL R76, R80, -INF , P0 ;  /* 0xff800000504c7808 */ /* 0x000fe20000000000 */
[----:B------:R-:W-:Y:S01]  /*2b6f0*/  FFMA.FTZ R115, -R242, R22, R115 ;  /* 0x00000016f2737223 */ /* 0x000fe20000010173 */
[----:B------:R-:W-:Y:S01]  /*2b700*/  ISETP.GE.AND P0, PT, R66, R247, PT ;  /* 0x000000f74200720c */ /* 0x000fe20003f06270 */
[----:B------:R-:W-:Y:S01]  /*2b710*/  FFMA.FTZ R124, -R242, R19, R124 ;  /* 0x00000013f27c7223 */ /* 0x000fe2000001017c */
[--C-:B------:R-:W-:Y:S01]  /*2b720*/  IADD3 R23, PT, PT, R175, -0xd8, -R212.reuse ;  /* 0xffffff28af177810 */ /* 0x100fe20007ffe8d4 */
[----:B------:R-:W-:Y:S01]  /*2b730*/  IMAD.MOV.U32 R80, RZ, RZ, R39 ;  /* 0x000000ffff507224 */ /* 0x000fe200078e0027 */
[----:B------:R-:W-:Y:S01]  /*2b740*/  FSEL R60, R81, -INF , P0 ;  /* 0xff800000513c7808 */ /* 0x000fe20000000000 */
[----:B------:R-:W-:Y:S01]  /*2b750*/  VIADD R39, R2, 0xc1 ;  /* 0x000000c102277836 */ /* 0x000fe20000000000 */
[C---:B------:R-:W-:Y:S01]  /*2b760*/  IADD3 R22, PT, PT, R175.reuse, -0xe1, -R212 ;  /* 0xffffff1faf167810 */ /* 0x040fe20007ffe8d4 */
[----:B------:R-:W-:Y:S01]  /*2b770*/  IMAD.MOV.U32 R81, RZ, RZ, R40 ;  /* 0x000000ffff517224 */ /* 0x000fe200078e0028 */
[----:B------:R-:W-:Y:S02]  /*2b780*/  IADD3 R19, PT, PT, R175, -0xe8, -R212 ;  /* 0xffffff18af137810 */ /* 0x000fe40007ffe8d4 */
[----:B------:R-:W-:Y:S02]  /*2b790*/  ISETP.GE.AND P0, PT, R179, R246, PT ;  /* 0x000000f6b300720c */ /* 0x000fe40003f06270 */
[----:B------:R-:W-:Y:S02]  /*2b7a0*/  IABS R23, R23 ;  /* 0x0000001700177213 */ /* 0x000fe40000000000 */
[----:B------:R-:W-:Y:S02]  /*2b7b0*/  IABS R22, R22 ;  /* 0x0000001600167213 */ /* 0x000fe40000000000 */
[----:B------:R-:W-:Y:S02]  /*2b7c0*/  IABS R19, R19 ;  /* 0x0000001300137213 */ /* 0x000fe40000000000 */
[----:B------:R-:W-:Y:S02]  /*2b7d0*/  FSEL R182, R74, -INF , P0 ;  /* 0xff8000004ab67808 */ /* 0x000fe40000000000 */
[----:B------:R-:W-:Y:S02]  /*2b7e0*/  ISETP.GE.AND P0, PT, R178, R246, PT ;  /* 0x000000f6b200720c */ /* 0x000fe40003f06270 */
[----:B------:R-:W-:Y:S02]  /*2b7f0*/  I2FP.F32.S32 R23, R23 ;  /* 0x0000001700177245 */ /* 0x000fe40000201400 */
[----:B------:R-:W-:Y:S02]  /*2b800*/  I2FP.F32.S32 R22, R22 ;  /* 0x0000001600167245 */ /* 0x000fe40000201400 */
[----:B------:R-:W-:Y:S01]  /*2b810*/  I2FP.F32.S32 R19, R19 ;  /* 0x0000001300137245 */ /* 0x000fe20000201400 */
[----:B------:R-:W-:Y:S01]  /*2b820*/  FFMA.FTZ R114, -R242, R23, R114 ;  /* 0x00000017f2727223 */ /* 0x000fe20000010172 */
[----:B------:R-:W-:Y:S01]  /*2b830*/  FSEL R181, R75, -INF , P0 ;  /* 0xff8000004bb57808 */ /* 0x000fe20000000000 */
[----:B------:R-:W-:Y:S01]  /*2b840*/  IMAD.MOV.U32 R75, RZ, RZ, R49 ;  /* 0x000000ffff4b7224 */ /* 0x000fe200078e0031 */
[----:B------:R-:W-:Y:S01]  /*2b850*/  ISETP.GE.AND P0, PT, R58, R247, PT ;  /* 0x000000f73a00720c */ /* 0x000fe20003f06270 */
[C---:B------:R-:W-:Y:S01]  /*2b860*/  FFMA.FTZ R119, -R242.reuse, R22, R119 ;  /* 0x00000016f2777223 */ /* 0x040fe20000010177 */
[C---:B------:R-:W-:Y:S01]  /*2b870*/  IADD3 R23, PT, PT, R175.reuse, -0xe0, -R212 ;  /* 0xffffff20af177810 */ /* 0x040fe20007ffe8d4 */
[----:B------:R-:W-:Y:S01]  /*2b880*/  FFMA.FTZ R122, -R242, R19, R122 ;  /* 0x00000013f27a7223 */ /* 0x000fe2000001017a */
[C-C-:B------:R-:W-:Y:S02]  /*2b890*/  IADD3 R22, PT, PT, R175.reuse, -0xf0, -R212.reuse ;  /* 0xffffff10af167810 */ /* 0x140fe40007ffe8d4 */
[----:B------:R-:W-:Y:S02]  /*2b8a0*/  IADD3 R19, PT, PT, R175, -0xf1, -R212 ;  /* 0xffffff0faf137810 */ /* 0x000fe40007ffe8d4 */
[----:B------:R-:W-:Y:S01]  /*2b8b0*/  FSEL R225, R84, -INF , P0 ;  /* 0xff80000054e17808 */ /* 0x000fe20000000000 */
[----:B------:R-:W-:Y:S01]  /*2b8c0*/  IMAD.MOV.U32 R84, RZ, RZ, R28 ;  /* 0x000000ffff547224 */ /* 0x000fe200078e001c */
[----:B------:R-:W-:Y:S01]  /*2b8d0*/  ISETP.GE.AND P0, PT, R54, R247, PT ;  /* 0x000000f73600720c */ /* 0x000fe20003f06270 */
[C---:B------:R-:W-:Y:S01]  /*2b8e0*/  VIADD R28, R2.reuse, 0xd0 ;  /* 0x000000d0021c7836 */ /* 0x040fe20000000000 */
[----:B------:R-:W-:Y:S02]  /*2b8f0*/  IABS R23, R23 ;  /* 0x0000001700177213 */ /* 0x000fe40000000000 */
[----:B------:R-:W-:Y:S02]  /*2b900*/  IABS R22, R22 ;  /* 0x0000001600167213 */ /* 0x000fe40000000000 */
[----:B------:R-:W-:Y:S02]  /*2b910*/  IABS R19, R19 ;  /* 0x0000001300137213 */ /* 0x000fe40000000000 */
[----:B------:R-:W-:Y:S01]  /*2b920*/  FSEL R74, R85, -INF , P0 ;  /* 0xff800000554a7808 */ /* 0x000fe20000000000 */
[----:B------:R-:W-:Y:S01]  /*2b930*/  IMAD.MOV.U32 R85, RZ, RZ, R46 ;  /* 0x000000ffff557224 */ /* 0x000fe200078e002e */
        /* <DEDUP_REMOVED lines=10> */
[C---:B------:R-:W-:Y:S01]  /*2b9e0*/  IADD3 R23, PT, PT, R175.reuse, -0xe9, -R212 ;  /* 0xffffff17af177810 */ /* 0x040fe20007ffe8d4 */
[----:B------:R-:W-:Y:S01]  /*2b9f0*/  IMAD.MOV.U32 R78, RZ, RZ, R42 ;  /* 0x000000ffff4e7224 */ /* 0x000fe200078e002a */
[C-C-:B------:R-:W-:Y:S01]  /*2ba00*/  IADD3 R22, PT, PT, R175.reuse, -0xf8, -R212.reuse ;  /* 0xffffff08af167810 */ /* 0x140fe20007ffe8d4 */
[----:B------:R-:W-:Y:S01]  /*2ba10*/  VIADD R42, R2, 0xc0 ;  /* 0x000000c0022a7836 */ /* 0x000fe20000000000 */
[----:B------:R-:W-:Y:S02]  /*2ba20*/  IADD3 R19, PT, PT, R175, -0xf9, -R212 ;  /* 0xffffff07af137810 */ /* 0x000fe40007ffe8d4 */
[----:B------:R-:W-:Y:S01]  /*2ba30*/  FSEL R175, R79, -INF , P0 ;  /* 0xff8000004faf7808 */ /* 0x000fe20000000000 */
[----:B------:R-:W-:Y:S01]  /*2ba40*/  IMAD.MOV.U32 R79, RZ, RZ, R45 ;  /* 0x000000ffff4f7224 */ /* 0x000fe200078e002d */
[-C--:B------:R-:W-:Y:S01]  /*2ba50*/  ISETP.GE.AND P0, PT, R52, R247.reuse, PT ;  /* 0x000000f73400720c */ /* 0x080fe20003f06270 */
[----:B------:R-:W-:Y:S01]  /*2ba60*/  VIADD R45, R2, 0xb1 ;  /* 0x000000b1022d7836 */ /* 0x000fe20000000000 */
[----:B------:R-:W-:Y:S02]  /*2ba70*/  IABS R22, R22 ;  /* 0x0000001600167213 */ /* 0x000fe40000000000 */
[----:B------:R-:W-:Y:S01]  /*2ba80*/  FSEL R65, R88, -INF , P0 ;  /* 0xff80000058417808 */ /* 0x000fe20000000000 */
[----:B------:R-:W-:Y:S01]  /*2ba90*/  IMAD.MOV.U32 R88, RZ, RZ, R35 ;  /* 0x000000ffff587224 */ /* 0x000fe200078e0023 */
[-C--:B------:R-:W-:Y:S01]  /*2baa0*/  ISETP.GE.AND P0, PT, R50, R247.reuse, PT ;  /* 0x000000f73200720c */ /* 0x080fe20003f06270 */
[----:B------:R-:W-:Y:S01]  /*2bab0*/  IMAD.MOV.U32 R35, RZ, RZ, R41 ;  /* 0x000000ffff237224 */ /* 0x000fe200078e0029 */
[----:B------:R-:W-:Y:S02]  /*2bac0*/  I2FP.F32.S32 R22, R22 ;  /* 0x0000001600167245 */ /* 0x000fe40000201400 */
[----:B------:R-:W-:Y:S01]  /*2bad0*/  FSEL R64, R89, -INF , P0 ;  /* 0xff80000059407808 */ /* 0x000fe20000000000 */
[----:B------:R-:W-:Y:S01]  /*2bae0*/  VIADD R89, R2, 0x21 ;  /* 0x0000002102597836 */ /* 0x000fe20000000000 */
[----:B------:R-:W-:Y:S01]  /*2baf0*/  ISETP.GE.AND P0, PT, R67, R246, PT ;  /* 0x000000f64300720c */ /* 0x000fe20003f06270 */
[----:B------:R-:W-:Y:S01]  /*2bb00*/  FFMA.FTZ R130, -R242, R22, R130 ;  /* 0x00000016f2827223 */ /* 0x000fe20000010182 */
[----:B------:R-:W-:Y:S01]  /*2bb10*/  LOP3.LUT R251, R251, 0xfbffffff, RZ, 0xc0, !PT ;  /* 0xfbfffffffbfb7812 */ /* 0x000fe200078ec0ff */
[----:B------:R-:W-:Y:S01]  /*2bb20*/  VIADD R22, R173, 0xfffffff8 ;  /* 0xfffffff8ad167836 */ /* 0x000fe20000000000 */
[----:B------:R-:W-:Y:S02]  /*2bb30*/  FSEL R174, R82, -INF , P0 ;  /* 0xff80000052ae7808 */ /* 0x000fe40000000000 */
[-C--:B------:R-:W-:Y:S02]  /*2bb40*/  ISETP.GE.AND P0, PT, R66, R246.reuse, PT ;  /* 0x000000f64200720c */ /* 0x080fe40003f06270 */
[----:B------:R-:W-:Y:S02]  /*2bb50*/  @P2 LOP3.LUT R251, R251, 0x4000000, RZ, 0xfc, !PT ;  /* 0x04000000fbfb2812 */ /* 0x000fe400078efcff */
[----:B------:R-:W-:Y:S01]  /*2bb60*/  FSEL R173, R83, -INF , P0 ;  /* 0xff80000053ad7808 */ /* 0x000fe20000000000 */
[----:B------:R-:W-:Y:S01]  /*2bb70*/  VIADD R83, R2, 0x28 ;  /* 0x0000002802537836 */ /* 0x000fe20000000000 */
[-C--:B------:R-:W-:Y:S02]  /*2bb80*/  ISETP.GE.AND P0, PT, R46, R247.reuse, PT ;  /* 0x000000f72e00720c */ /* 0x080fe40003f06270 */
[----:B------:R-:W-:Y:S02]  /*2bb90*/  LOP3.LUT R251, R251, 0xfffffbff, RZ, 0xc0, !PT ;  /* 0xfffffbfffbfb7812 */ /* 0x000fe400078ec0ff */
[----:B------:R-:W-:Y:S02]  /*2bba0*/  FSEL R59, R92, -INF , P0 ;  /* 0xff8000005c3b7808 */ /* 0x000fe40000000000 */
[----:B------:R-:W-:Y:S02]  /*2bbb0*/  ISETP.GE.AND P0, PT, R45, R247, PT ;  /* 0x000000f72d00720c */ /* 0x000fe40003f06270 */
[----:B------:R-:W-:Y:S02]  /*2bbc0*/  @P1 LOP3.LUT R251, R251, 0x400, RZ, 0xfc, !PT ;  /* 0x00000400fbfb1812 */ /* 0x000fe400078efcff */
[----:B------:R-:W-:Y:S02]  /*2bbd0*/  FSEL R57, R93, -INF , P0 ;  /* 0xff8000005d397808 */ /* 0x000fe40000000000 */
[-C--:B------:R-:W-:Y:S02]  /*2bbe0*/  ISETP.GE.AND P0, PT, R58, R246.reuse, PT ;  /* 0x000000f63a00720c */ /* 0x080fe40003f06270 */
[----:B------:R-:W-:Y:S02]  /*2bbf0*/  LOP3.LUT R251, R251, 0xfdffffff, RZ, 0xc0, !PT ;  /* 0xfdfffffffbfb7812 */ /* 0x000fe400078ec0ff */
[----:B------:R-:W-:Y:S02]  /*2bc00*/  FSEL R56, R86, -INF , P0 ;  /* 0xff80000056387808 */ /* 0x000fe40000000000 */
[-C--:B------:R-:W-:Y:S02]  /*2bc10*/  ISETP.GE.AND P0, PT, R54, R246.reuse, PT ;  /* 0x000000f63600720c */ /* 0x080fe40003f06270 */
[----:B------:R-:W-:Y:S02]  /*2bc20*/  ISETP.GE.AND P1, PT, R211, R245, PT ;  /* 0x000000f5d300720c */ /* 0x000fe40003f26270 */
[----:B------:R-:W-:Y:S02]  /*2bc30*/  FSEL R55, R87, -INF , P0 ;  /* 0xff80000057377808 */ /* 0x000fe40000000000 */
[----:B------:R-:W-:Y:S02]  /*2bc40*/  ISETP.GE.AND P0, PT, R44, R247, PT ;  /* 0x000000f72c00720c */ /* 0x000fe40003f06270 */
[----:B------:R-:W-:Y:S02]  /*2bc50*/  IABS R23, R23 ;  /* 0x0000001700177213 */ /* 0x000fe40000000000 */
[----:B------:R-:W-:Y:S02]  /*2bc60*/  FSEL R53, R96, -INF , P0 ;  /* 0xff80000060357808 */ /* 0x000fe40000000000 */
[----:B------:R-:W-:Y:S02]  /*2bc70*/  ISETP.GE.AND P0, PT, R43, R247, PT ;  /* 0x000000f72b00720c */ /* 0x000fe40003f06270 */
[----:B------:R-:W-:Y:S02]  /*2bc80*/  I2FP.F32.S32 R23, R23 ;  /* 0x0000001700177245 */ /* 0x000fe40000201400 */
[----:B------:R-:W-:Y:S02]  /*2bc90*/  FSEL R97, R97, -INF , P0 ;  /* 0xff80000061617808 */ /* 0x000fe40000000000 */
[-C--:B------:R-:W-:Y:S01]  /*2bca0*/  ISETP.GE.AND P0, PT, R52, R246.reuse, PT ;  /* 0x000000f63400720c */ /* 0x080fe20003f06270 */
[----:B------:R-:W-:Y:S01]  /*2bcb0*/  FFMA.FTZ R123, -R242, R23, R123 ;  /* 0x00000017f27b7223 */ /* 0x000fe2000001017b */
[----:B------:R-:W-:Y:S02]  /*2bcc0*/  IADD3 R23, PT, PT, R243, -0xf1, -R212 ;  /* 0xffffff0ff3177810 */ /* 0x000fe40007ffe8d4 */
[----:B------:R-:W-:Y:S02]  /*2bcd0*/  FSEL R51, R90, -INF , P0 ;  /* 0xff8000005a337808 */ /* 0x000fe40000000000 */
[----:B------:R-:W-:Y:S02]  /*2bce0*/  ISETP.GE.AND P0, PT, R50, R246, PT ;  /* 0x000000f63200720c */ /* 0x000fe40003f06270 */
        /* <DEDUP_REMOVED lines=9> */
[-C--:B------:R-:W-:Y:S01]  /*2bd80*/  ISETP.GE.AND P2, PT, R20, R245.reuse, PT ;  /* 0x000000f51400720c */ /* 0x080fe20003f46270 */
[----:B------:R-:W-:Y:S01]  /*2bd90*/  IMAD.MOV.U32 R211, RZ, RZ, R36 ;  /* 0x000000ffffd37224 */ /* 0x000fe200078e0024 */
[----:B------:R-:W-:Y:S02]  /*2bda0*/  I2FP.F32.S32 R22, R22 ;  /* 0x0000001600167245 */ /* 0x000fe40000201400 */
[----:B------:R-:W-:Y:S02]  /*2bdb0*/  ISETP.GE.AND P3, PT, R15, R245, PT ;  /* 0x000000f50f00720c */ /* 0x000fe40003f66270 */
[----:B------:R-:W-:Y:S01]  /*2bdc0*/  IABS R19, R19 ;  /* 0x0000001300137213 */ /* 0x000fe20000000000 */
[----:B------:R-:W-:Y:S01]  /*2bdd0*/  FFMA.FTZ R8, -R242, R22, R8 ;  /* 0x00000016f2087223 */ /* 0x000fe20000010108 */
[----:B------:R-:W-:Y:S01]  /*2bde0*/  ISETP.GE.AND P6, PT, R18, R245, PT ;  /* 0x000000f51200720c */ /* 0x000fe20003fc6270 */
[----:B------:R-:W-:Y:S01]  /*2bdf0*/  VIADD R22, R2, 0xd9 ;  /* 0x000000d902167836 */ /* 0x000fe20000000000 */
        /* <DEDUP_REMOVED lines=11> */
[----:B------:R-:W-:Y:S01]  /*2beb0*/  ISETP.GE.AND P1, PT, R203, R245, PT ;  /* 0x000000f5cb00720c */ /* 0x000fe20003f26270 */
[----:B------:R-:W-:Y:S01]  /*2bec0*/  IMAD.MOV.U32 R203, RZ, RZ, R69 ;  /* 0x000000ffffcb7224 */ /* 0x000fe200078e0045 */
[----:B------:R-:W-:Y:S02]  /*2bed0*/  @P2 LOP3.LUT R252, R252, 0x1, RZ, 0xfc, !PT ;  /* 0x00000001fcfc2812 */ /* 0x000fe400078efcff */
[----:B------:R-:W-:Y:S02]  /*2bee0*/  I2FP.F32.S32 R19, R19 ;  /* 0x0000001300137245 */ /* 0x000fe40000201400 */
[----:B------:R-:W-:Y:S02]  /*2bef0*/  LOP3.LUT R252, R252, 0xfffffffd, RZ, 0xc0, !PT ;  /* 0xfffffffdfcfc7812 */ /* 0x000fe400078ec0ff */
[----:B------:R-:W-:Y:S01]  /*2bf00*/  ISETP.GE.AND P5, PT, R14, R245, PT ;  /* 0x000000f50e00720c */ /* 0x000fe20003fa6270 */
[----:B------:R-:W-:Y:S01]  /*2bf10*/  FFMA.FTZ R131, -R242, R19, R131 ;  /* 0x00000013f2837223 */ /* 0x000fe20000010183 */
[--C-:B------:R-:W-:Y:S02]  /*2bf20*/  IADD3 R19, PT, PT, R243, -0xf8, -R212.reuse ;  /* 0xffffff08f3137810 */ /* 0x100fe40007ffe8d4 */
[----:B------:R-:W-:Y:S02]  /*2bf30*/  @P0 LOP3.LUT R251, R251, 0x1000000, RZ, 0xfc, !PT ;  /* 0x01000000fbfb0812 */ /* 0x000fe400078efcff */
[----:B------:R-:W-:Y:S02]  /*2bf40*/  ISETP.GE.AND P0, PT, R38, R247, PT ;  /* 0x000000f72600720c */ /* 0x000fe40003f06270 */
[----:B------:R-:W-:Y:S02]  /*2bf50*/  LOP3.LUT R251, R251, 0xfffffeff, RZ, 0xc0, !PT ;  /* 0xfffffefffbfb7812 */ /* 0x000fe400078ec0ff */
[----:B------:R-:W-:Y:S02]  /*2bf60*/  FSEL R104, R104, -INF , P0 ;  /* 0xff80000068687808 */ /* 0x000fe40000000000 */
[C---:B------:R-:W-:Y:S02]  /*2bf70*/  ISETP.GE.AND P0, PT, R12.reuse, R244, PT ;  /* 0x000000f40c00720c */ /* 0x040fe40003f06270 */
[----:B------:R-:W-:Y:S02]  /*2bf80*/  @P1 LOP3.LUT R251, R251, 0x100, RZ, 0xfc, !PT ;  /* 0x00000100fbfb1812 */ /* 0x000fe400078efcff */
[----:B------:R-:W-:Y:S01]  /*2bf90*/  ISETP.GE.AND P1, PT, R12, R245, PT ;  /* 0x000000f50c00720c */ /* 0x000fe20003f26270 */
[----:B------:R-:W-:Y:S01]  /*2bfa0*/  VIADD R12, R2, 0xf8 ;  /* 0x000000f8020c7836 */ /* 0x000fe20000000000 */
[----:B------:R-:W-:Y:S02]  /*2bfb0*/  LOP3.LUT R251, R251, 0xff7fffff, RZ, 0xc0, !PT ;  /* 0xff7ffffffbfb7812 */ /* 0x000fe400078ec0ff */
[----:B------:R-:W-:Y:S02]  /*2bfc0*/  IABS R19, R19 ;  /* 0x0000001300137213 */ /* 0x000fe40000000000 */
[----:B------:R-:W-:Y:S02]  /*2bfd0*/  IADD3 R212, PT, PT, R243, -0xf9, -R212 ;  /* 0xffffff07f3d47810 */ /* 0x000fe40007ffe8d4 */
        /* <DEDUP_REMOVED lines=8> */
[-C--:B------:R-:W-:Y:S02]  /*2c060*/  ISETP.GE.AND P0, PT, R44, R246.reuse, PT ;  /* 0x000000f62c00720c */ /* 0x080fe40003f06270 */
[----:B------:R-:W-:Y:S02]  /*2c070*/  @P1 LOP3.LUT R251, R251, 0x80, RZ, 0xfc, !PT ;  /* 0x00000080fbfb1812 */ /* 0x000fe400078efcff */
[----:B------:R-:W-:Y:S02]  /*2c080*/  FSEL R31, R98, -INF , P0 ;  /* 0xff800000621f7808 */ /* 0x000fe40000000000 */
[----:B------:R-:W-:Y:S02]  /*2c090*/  ISETP.GE.AND P0, PT, R43, R246, PT ;  /* 0x000000f62b00720c */ /* 0x000fe40003f06270 */
[C---:B------:R-:W-:Y:S02]  /*2c0a0*/  ISETP.GE.AND P1, PT, R4.reuse, R245, PT ;  /* 0x000000f50400720c */ /* 0x040fe40003f26270 */
[----:B------:R-:W-:Y:S02]  /*2c0b0*/  FSEL R30, R99, -INF , P0 ;  /* 0xff800000631e7808 */ /* 0x000fe40000000000 */
[C---:B------:R-:W-:Y:S02]  /*2c0c0*/  ISETP.GE.AND P0, PT, R4.reuse, R244, PT ;  /* 0x000000f40400720c */ /* 0x040fe40003f06270 */
[----:B------:R-:W-:Y:S02]  /*2c0d0*/  LOP3.LUT R251, R251, 0xffbfffff, RZ, 0xc0, !PT ;  /* 0xffbffffffbfb7812 */ /* 0x000fe400078ec0ff */
[----:B------:R-:W-:Y:S02]  /*2c0e0*/  IABS R212, R212 ;  /* 0x000000d400d47213 */ /* 0x000fe40000000000 */
[----:B------:R-:W-:Y:S01]  /*2c0f0*/  ISETP.GE.AND P4, PT, R4, R247, PT ;  /* 0x000000f70400720c */ /* 0x000fe20003f86270 */
[----:B------:R-:W-:Y:S01]  /*2c100*/  VIADD R4, R2, 0xf9 ;  /* 0x000000f902047836 */ /* 0x000fe20000000000 */
[----:B------:R-:W-:Y:S02]  /*2c110*/  I2FP.F32.S32 R212, R212 ;  /* 0x000000d400d47245 */ /* 0x000fe40000201400 */
[----:B------:R-:W-:Y:S02]  /*2c120*/  FSEL R17, R17, -INF , P4 ;  /* 0xff80000011117808 */ /* 0x000fe40002000000 */
[----:B------:R-:W-:Y:S01]  /*2c130*/  ISETP.GE.AND P4, PT, R11, R245, PT ;  /* 0x000000f50b00720c */ /* 0x000fe20003f86270 */
[----:B------:R-:W-:Y:S01]  /*2c140*/  FFMA.FTZ R129, -R242, R212, R129 ;  /* 0x000000d4f2817223 */ /* 0x000fe20000010181 */
[----:B------:R-:W-:Y:S02]  /*2c150*/  @P0 LOP3.LUT R251, R251, 0x400000, RZ, 0xfc, !PT ;  /* 0x00400000fbfb0812 */ /* 0x000fe400078efcff */
[----:B------:R-:W-:Y:S02]  /*2c160*/  ISETP.GE.AND P0, PT, R28, R247, PT ;  /* 0x000000f71c00720c */ /* 0x000fe40003f06270 */
[----:B------:R-:W-:Y:S02]  /*2c170*/  LOP3.LUT R251, R251, 0xffffffbf, RZ, 0xc0, !PT ;  /* 0xffffffbffbfb7812 */ /* 0x000fe400078ec0ff */
[----:B------:R-:W-:Y:S01]  /*2c180*/  FSEL R91, R108, -INF , P0 ;  /* 0xff8000006c5b7808 */ /* 0x000fe20000000000 */
[----:B------:R-:W-:Y:S01]  /*2c190*/  IMAD.MOV.U32 R108, RZ, RZ, R60 ;  /* 0x000000ffff6c7224 */ /* 0x000fe200078e003c */
[----:B------:R-:W-:Y:S01]  /*2c1a0*/  ISETP.GE.AND P0, PT, R23, R244, PT ;  /* 0x000000f41700720c */ /* 0x000fe20003f06270 */
[----:B------:R-:W-:Y:S01]  /*2c1b0*/  IMAD.MOV.U32 R60, RZ, RZ, R25 ;  /* 0x000000ffff3c7224 */ /* 0x000fe200078e0019 */
        /* <DEDUP_REMOVED lines=8> */
[----:B------:R-:W-:Y:S02]  /*2c240*/  IMAD.MOV.U32 R85, RZ, RZ, R76 ;  /* 0x000000ffff557224 */ /* 0x000fe400078e004c */
[----:B------:R-:W-:Y:S01]  /*2c250*/  IMAD.MOV.U32 R76, RZ, RZ, R27 ;  /* 0x000000ffff4c7224 */ /* 0x000fe200078e001b */
[----:B------:R-:W-:Y:S01]  /*2c260*/  LOP3.LUT R251, R251, 0xffffffdf, RZ, 0xc0, !PT ;  /* 0xffffffdffbfb7812 */ /* 0x000fe200078ec0ff */
[C---:B------:R-:W-:Y:S02]  /*2c270*/  VIADD R27, R2.reuse, 0xd1 ;  /* 0x000000d1021b7836 */ /* 0x040fe40000000000 */
[----:B------:R-:W-:Y:S01]  /*2c280*/  IMAD.MOV.U32 R82, RZ, RZ, R23 ;  /* 0x000000ffff527224 */ /* 0x000fe200078e0017 */
        /* <DEDUP_REMOVED lines=10> */
[----:B------:R-:W-:Y:S01]  /*2c330*/  ISETP.GE.AND P1, PT, R89, R245, PT ;  /* 0x000000f55900720c */ /* 0x000fe20003f26270 */
[----:B------:R-:W-:Y:S01]  /*2c340*/  IMAD.MOV.U32 R82, RZ, RZ, R88 ;  /* 0x000000ffff527224 */ /* 0x000fe200078e0058 */
[----:B------:R-:W-:Y:S01]  /*2c350*/  FSEL R95, R102, -INF , P0 ;  /* 0xff800000665f7808 */ /* 0x000fe20000000000 */
[----:B------:R-:W-:Y:S01]  /*2c360*/  IMAD.MOV.U32 R102, RZ, RZ, R75 ;  /* 0x000000ffff667224 */ /* 0x000fe200078e004b */
[----:B------:R-:W-:Y:S04]  /*2c370*/  ISETP.GE.AND P0, PT, R39, R246, PT ;  /* 0x000000f62700720c */ /* 0x000fe80003f06270 */
[----:B------:R-:W-:Y:S01]  /*2c380*/  FSEL R94, R103, -INF , P0 ;  /* 0xff800000675e7808 */ /* 0x000fe20000000000 */
[----:B------:R-:W-:Y:S01]  /*2c390*/  IMAD.MOV.U32 R103, RZ, RZ, R77 ;  /* 0x000000ffff677224 */ /* 0x000fe200078e004d */
[-C--:B------:R-:W-:Y:S11]  /*2c3a0*/  ISETP.GE.AND P0, PT, R89, R244.reuse, PT ;  /* 0x000000f45900720c */ /* 0x080ff60003f06270 */
[----:B------:R-:W-:Y:S02]  /*2c3b0*/  @!UPT UIADD3 URZ, UPT, UPT, URZ, URZ, URZ ;  /* 0x000000fffffff290 */ /* 0x000fe4000fffe0ff */
        /* <DEDUP_REMOVED lines=18> */
[----:B------:R-:W-:Y:S01]  /*2c4e0*/  ISETP.GE.AND P0, PT, R29, R246, PT ;  /* 0x000000f61d00720c */ /* 0x000fe20003f06270 */
[----:B------:R-:W-:Y:S01]  /*2c4f0*/  IMAD.MOV.U32 R35, RZ, RZ, R37 ;  /* 0x000000ffff237224 */ /* 0x000fe200078e0025 */
[----:B------:R-:W-:Y:S02]  /*2c500*/  ISETP.GE.AND P1, PT, R21, R245, PT ;  /* 0x000000f51500720c */ /* 0x000fe40003f26270 */
[----:B------:R-:W-:Y:S01]  /*2c510*/  FSEL R92, R107, -INF , P0 ;  /* 0xff8000006b5c7808 */ /* 0x000fe20000000000 */
[----:B------:R-:W-:Y:S01]  /*2c520*/  IMAD.MOV.U32 R107, RZ, RZ, R82 ;  /* 0x000000ffff6b7224 */ /* 0x000fe200078e0052 */
[-C--:B------:R-:W-:Y:S01]  /*2c530*/  ISETP.GE.AND P0, PT, R21, R244.reuse, PT ;  /* 0x000000f41500720c */ /* 0x080fe20003f06270 */
[----:B------:R-:W-:Y:S01]  /*2c540*/  VIADD R21, R2, 0xe0 ;  /* 0x000000e002157836 */ /* 0x000fe20000000000 */
[----:B------:R-:W-:Y:S11]  /*2c550*/  LOP3.LUT R251, R251, 0xfffbffff, RZ, 0xc0, !PT ;  /* 0xfffbfffffbfb7812 */ /* 0x000ff600078ec0ff */
[----:B------:R-:W-:Y:S02]  /*2c560*/  @P0 LOP3.LUT R251, R251, 0x40000, RZ, 0xfc, !PT ;  /* 0x00040000fbfb0812 */ /* 0x000fe400078efcff */
[----:B------:R-:W-:Y:S02]  /*2c570*/  ISETP.GE.AND P0, PT, R21, R247, PT ;  /* 0x000000f71500720c */ /* 0x000fe40003f06270 */
[----:B------:R-:W-:Y:S02]  /*2c580*/  LOP3.LUT R251, R251, 0xfffffffb, RZ, 0xc0, !PT ;  /* 0xfffffffbfbfb7812 */ /* 0x000fe400078ec0ff */
[----:B------:R-:W-:Y:S01]  /*2c590*/  FSEL R83, R116, -INF , P0 ;  /* 0xff80000074537808 */ /* 0x000fe20000000000 */
[----:B------:R-:W-:Y:S01]  /*2c5a0*/  IMAD.MOV.U32 R116, RZ, RZ, R24 ;  /* 0x000000ffff747224 */ /* 0x000fe200078e0018 */
[----:B------:R-:W-:Y:S01]  /*2c5b0*/  ISETP.GE.AND P0, PT, R20, R244, PT ;  /* 0x000000f41400720c */ /* 0x000fe20003f06270 */
[----:B------:R-:W-:Y:S01]  /*2c5c0*/  VIADD R20, R2, 0xe1 ;  /* 0x000000e102147836 */ /* 0x000fe20000000000 */
        /* <DEDUP_REMOVED lines=20> */
[-C--:B------:R-:W-:Y:S01]  /*2c710*/  ISETP.GE.AND P3, PT, R18, R244.reuse, PT ;  /* 0x000000f41200720c */ /* 0x080fe20003f66270 */
[----:B------:R-:W-:Y:S01]  /*2c720*/  VIADD R18, R2, 0xe9 ;  /* 0x000000e902127836 */ /* 0x000fe20000000000 */
        /* <DEDUP_REMOVED lines=38> */
[----:B------:R-:W-:Y:S01]  /*2c990*/  LOP3.LUT R252, R252, 0xffffff7f, RZ, 0xc0, !PT ;  /* 0xffffff7ffcfc7812 */ /* 0x000fe200078ec0ff */
[----:B------:R-:W-:Y:S01]  /*2c9a0*/  IMAD.MOV.U32 R121, RZ, RZ, R120 ;  /* 0x000000ffff797224 */ /* 0x000fe200078e0078 */
[----:B------:R-:W-:Y:S01]  /*2c9b0*/  FSEL R79, R118, -INF , P0 ;  /* 0xff800000764f7808 */ /* 0x000fe20000000000 */
[----:B------:R-:W-:Y:S01]  /*2c9c0*/  IMAD.MOV.U32 R120, RZ, RZ, R110 ;  /* 0x000000ffff787224 */ /* 0x000fe200078e006e */
[-C--:B------:R-:W-:Y:S01]  /*2c9d0*/  ISETP.GE.AND P0, PT, R20, R246.reuse, PT ;  /* 0x000000f61400720c */ /* 0x080fe20003f06270 */
[----:B------:R-:W-:Y:S02]  /*2c9e0*/  IMAD.MOV.U32 R110, RZ, RZ, R117 ;  /* 0x000000ffff6e7224 */ /* 0x000fe400078e0075 */
[----:B------:R-:W-:Y:S01]  /*2c9f0*/  IMAD.MOV.U32 R117, RZ, RZ, R107 ;  /* 0x000000ffff757224 */ /* 0x000fe200078e006b */
[----:B------:R-:W-:Y:S01]  /*2ca00*/  FSEL R78, R119, -INF , P0 ;  /* 0xff800000774e7808 */ /* 0x000fe20000000000 */
[----:B------:R-:W-:Y:S01]  /*2ca10*/  IMAD.MOV.U32 R107, RZ, RZ, R234 ;  /* 0x000000ffff6b7224 */ /* 0x000fe200078e00ea */
[-C--:B------:R-:W-:Y:S01]  /*2ca20*/  ISETP.GE.AND P0, PT, R12, R247.reuse, PT ;  /* 0x000000f70c00720c */ /* 0x080fe20003f06270 */
[----:B------:R2:W5:Y:S01]  /*2ca30*/  LDL.LU R234, [R1+0x34] ;  /* 0x0000340001ea7983 */ /* 0x0005620000300800 */
        /* <DEDUP_REMOVED lines=57> */
[----:B------:R-:W-:Y:S02]  /*2cdd0*/  LOP3.LUT P3, RZ, R252, 0x80000, RZ, 0xc0, !PT ;  /* 0x00080000fcff7812 */ /* 0x000fe4000786c0ff */
[----:B------:R-:W-:Y:S02]  /*2cde0*/  @P6 LOP3.LUT R251, R251, 0x80000000, RZ, 0xfc, !PT ;  /* 0x80000000fbfb6812 */ /* 0x000fe400078efcff */
[----:B------:R-:W-:Y:S02]  /*2cdf0*/  FSEL R26, R170, -INF , !P3 ;  /* 0xff800000aa1a7808 */ /* 0x000fe40005800000 */
[----:B------:R-:W-:Y:S02]  /*2ce00*/  LOP3.LUT P3, RZ, R252, 0x40000, RZ, 0xc0, !PT ;  /* 0x00040000fcff7812 */ /* 0x000fe4000786c0ff */
[----:B------:R-:W-:Y:S02]  /*2ce10*/  LOP3.LUT R251, R251, 0xbfffffff, RZ, 0xc0, !PT ;  /* 0xbffffffffbfb7812 */ /* 0x000fe400078ec0ff */
[----:B------:R-:W-:Y:S01]  /*2ce20*/  FSEL R25, R13, -INF , !P3 ;  /* 0xff8000000d197808 */ /* 0x000fe20005800000 */
[----:B------:R-:W-:Y:S01]  /*2ce30*/  IMAD R13, R250, 0x100, R168 ;  /* 0x00000100fa0d7824 */ /* 0x000fe200078e02a8 */
[----:B------:R-:W-:Y:S02]  /*2ce40*/  LOP3.LUT P3, RZ, R252, 0x20000, RZ, 0xc0, !PT ;  /* 0x00020000fcff7812 */ /* 0x000fe4000786c0ff */
[----:B------:R-:W-:Y:S01]  /*2ce50*/  @P5 LOP3.LUT R251, R251, 0x40000000, RZ, 0xfc, !PT ;  /* 0x40000000fbfb5812 */ /* 0x000fe200078efcff */
[----:B------:R-:W-:Y:S01]  /*2ce60*/  VIADD R13, R13, 0x48 ;  /* 0x000000480d0d7836 */ /* 0x000fe20000000000 */
[----:B------:R-:W-:Y:S02]  /*2ce70*/  FSEL R24, R16, -INF , !P3 ;  /* 0xff80000010187808 */ /* 0x000fe40005800000 */
[----:B------:R-:W-:Y:S02]  /*2ce80*/  LOP3.LUT P3, RZ, R252, 0x10000, RZ, 0xc0, !PT ;  /* 0x00010000fcff7812 */ /* 0x000fe4000786c0ff */
[----:B------:R-:W-:Y:S02]  /*2ce90*/  LOP3.LUT P0, RZ, R251, 0x8000000, RZ, 0xc0, !PT ;  /* 0x08000000fbff7812 */ /* 0x000fe4000780c0ff */
[----:B------:R-:W-:Y:S02]  /*2cea0*/  FSEL R6, R6, -INF , !P3 ;  /* 0xff80000006067808 */ /* 0x000fe40005800000 */
[----:B------:R-:W-:Y:S02]  /*2ceb0*/  LOP3.LUT P3, RZ, R252, 0x8000, RZ, 0xc0, !PT ;  /* 0x00008000fcff7812 */ /* 0x000fe4000786c0ff */
[-C--:B------:R-:W-:Y:S02]  /*2cec0*/  ISETP.GE.AND P5, PT, R10, R244.reuse, PT ;  /* 0x000000f40a00720c */ /* 0x080fe40003fa6270 */
[----:B------:R-:W-:Y:S02]  /*2ced0*/  FSEL R116, R116, -INF , !P3 ;  /* 0xff80000074747808 */ /* 0x000fe40005800000 */
[----:B------:R-:W-:Y:S02]  /*2cee0*/  LOP3.LUT P3, RZ, R252, 0x4000, RZ, 0xc0, !PT ;  /* 0x00004000fcff7812 */ /* 0x000fe4000786c0ff */
[----:B------:R-:W-:Y:S02]  /*2cef0*/  FSEL R10, R172, -INF , !P0 ;  /* 0xff800000ac0a7808 */ /* 0x000fe40004000000 */
[----:B------:R-:W-:Y:S01]  /*2cf00*/  FSEL R16, R125, -INF , !P3 ;  /* 0xff8000007d107808 */ /* 0x000fe20005800000 */
[----:B------:R-:W-:Y:S01]  /*2cf10*/  IMAD.MOV.U32 R125, RZ, RZ, R124 ;  /* 0x000000ffff7d7224 */ /* 0x000fe200078e007c */
[----:B------:R-:W-:Y:S01]  /*2cf20*/  LOP3.LUT P3, RZ, R252, 0x2000, RZ, 0xc0, !PT ;  /* 0x00002000fcff7812 */ /* 0x000fe2000786c0ff */
[----:B------:R-:W-:Y:S01]  /*2cf30*/  IMAD.MOV.U32 R124, RZ, RZ, R115 ;  /* 0x000000ffff7c7224 */ /* 0x000fe200078e0073 */
[-C--:B------:R-:W-:Y:S01]  /*2cf40*/  ISETP.GE.AND P0, PT, R2, R244.reuse, PT ;  /* 0x000000f40200720c */ /* 0x080fe20003f06270 */
[----:B------:R-:W-:Y:S01]  /*2cf50*/  IMAD.MOV.U32 R115, RZ, RZ, R114 ;  /* 0x000000ffff737224 */ /* 0x000fe200078e0072 */
        /* <DEDUP_REMOVED lines=8> */
[C---:B------:R-:W-:Y:S01]  /*2cfe0*/  LOP3.LUT P3, RZ, R252.reuse, 0x800, RZ, 0xc0, !PT ;  /* 0x00000800fcff7812 */ /* 0x040fe2000786c0ff */
[----:B------:R-:W-:Y:S01]  /*2cff0*/  IMAD.MOV.U32 R125, RZ, RZ, R124 ;  /* 0x000000ffff7d7224 */ /* 0x000fe200078e007c */
        /* <DEDUP_REMOVED lines=8> */
[----:B------:R-:W3:Y:S01]  /*2d080*/  LD.E R3, desc[UR4][R164.64+0xdc] ;  /* 0x0000dc04a4037980 */ /* 0x000ee2000c101900 */
[----:B------:R-:W-:Y:S01]  /*2d090*/  IMAD.MOV.U32 R119, RZ, RZ, R118 ;  /* 0x000000ffff777224 */ /* 0x000fe200078e0076 */
[-C--:B------:R-:W-:Y:S01]  /*2d0a0*/  ISETP.GE.AND P0, PT, R2, R245.reuse, PT ;  /* 0x000000f50200720c */ /* 0x080fe20003f06270 */
[----:B------:R-:W-:Y:S01]  /*2d0b0*/  IMAD.MOV.U32 R114, RZ, RZ, R120 ;  /* 0x000000ffff727224 */ /* 0x000fe200078e0078 */
[----:B------:R-:W-:Y:S01]  /*2d0c0*/  FSEL R99, R99, -INF , !P2 ;  /* 0xff80000063637808 */ /* 0x000fe20005000000 */
        /* <DEDUP_REMOVED lines=29> */
[----:B------:R-:W-:Y:S01]  /*2d2a0*/  FSEL R117, R117, -INF , !P0 ;  /* 0xff80000075757808 */ /* 0x000fe20004000000 */
[----:B------:R-:W-:Y:S01]  /*2d2b0*/  IMAD.MOV.U32 R124, RZ, RZ, R115 ;  /* 0x000000ffff7c7224 */ /* 0x000fe200078e0073 */
[-C--:B------:R-:W-:Y:S01]  /*2d2c0*/  ISETP.GE.AND P0, PT, R215, R244.reuse, PT ;  /* 0x000000f4d700720c */ /* 0x080fe20003f06270 */
[----:B------:R-:W-:Y:S01]  /*2d2d0*/  IMAD.MOV.U32 R106, RZ, RZ, R229 ;  /* 0x000000ffff6a7224 */ /* 0x000fe200078e00e5 */
[C---:B------:R-:W-:Y:S01]  /*2d2e0*/  LOP3.LUT P3, RZ, R252.reuse, 0x200, RZ, 0xc0, !PT ;  /* 0x00000200fcff7812 */ /* 0x040fe2000786c0ff */
[----:B------:R-:W-:Y:S01]  /*2d2f0*/  IMAD.MOV.U32 R115, RZ, RZ, R114 ;  /* 0x000000ffff737224 */ /* 0x000fe200078e0072 */
[----:B------:R2:W5:Y:S01]  /*2d300*/  LDL.LU R231, [R1+0x30] ;  /* 0x0000300001e77983 */ /* 0x0005620000300800 */
        /* <DEDUP_REMOVED lines=13> */
[----:B------:R2:W5:Y:S01]  /*2d3e0*/  LDL.LU R230, [R1+0x2c] ;  /* 0x00002c0001e67983 */ /* 0x0005620000300800 */
[----:B------:R-:W-:Y:S02]  /*2d3f0*/  IMAD.MOV.U32 R106, RZ, RZ, R113 ;  /* 0x000000ffff6a7224 */ /* 0x000fe400078e0071 */
[----:B------:R-:W-:Y:S01]  /*2d400*/  IMAD.MOV.U32 R124, RZ, RZ, R115 ;  /* 0x000000ffff7c7224 */ /* 0x000fe200078e0073 */
[----:B------:R2:W5:Y:S01]  /*2d410*/  LDL.LU R229, [R1+0x28] ;  /* 0x0000280001e57983 */ /* 0x0005620000300800 */
        /* <DEDUP_REMOVED lines=83> */
[----:B------:R-:W-:Y:S01]  /*2d950*/  IMAD.MOV.U32 R170, RZ, RZ, R131 ;  /* 0x000000ffffaa7224 */ /* 0x000fe200078e0083 */
[----:B------:R-:W4:Y:S01]  /*2d960*/  S2R R233, SR_CTAID.X ;  /* 0x0000000000e97919 */ /* 0x000f220000002500 */
        /* <DEDUP_REMOVED lines=55> */
[-C--:B------:R-:W-:Y:S02]  /*2dce0*/  ISETP.GE.AND P1, PT, R198, R245.reuse, PT ;  /* 0x000000f5c600720c */ /* 0x080fe40003f26270 */
[----:B------:R-:W-:Y:S01]  /*2dcf0*/  FSEL R201, R111, -INF , !P5 ;  /* 0xff8000006fc97808 */ /* 0x000fe20006800000 */
[----:B-1----:R-:W-:Y:S01]  /*2dd00*/  IMAD.SHL.U32 R222, R219, 0x40, RZ ;  /* 0x00000040dbde7824 */ /* 0x002fe200078e00ff */
[----:B------:R-:W-:Y:S01]  /*2dd10*/  FSEL R198, R115, -INF , !P6 ;  /* 0xff80000073c67808 */ /* 0x000fe20007000000 */
[----:B------:R2:W5:Y:S01]  /*2dd20*/  LDL.LU R216, [R1+0x8] ;  /* 0x0000080001d87983 */ /* 0x0005620000300800 */
        /* <DEDUP_REMOVED lines=32> */
[----:B------:R-:W-:Y:S01]  /*2df30*/  FSEL R170, R65, -INF , !P5 ;  /* 0xff80000041aa7808 */ /* 0x000fe20006800000 */
[----:B------:R-:W-:Y:S01]  /*2df40*/  IMAD.MOV.U32 R65, RZ, RZ, R98 ;  /* 0x000000ffff417224 */ /* 0x000fe200078e0062 */
[-C--:B------:R-:W-:Y:S02]  /*2df50*/  ISETP.GE.AND P6, PT, R66, R244.reuse, PT ;  /* 0x000000f44200720c */ /* 0x080fe40003fc6270 */
[-C--:B------:R-:W-:Y:S01]  /*2df60*/  ISETP.GE.AND P5, PT, R54, R245.reuse, PT ;  /* 0x000000f53600720c */ /* 0x080fe20003fa6270 */
[----:B------:R-:W-:Y:S01]  /*2df70*/  IMAD.MOV.U32 R54, RZ, RZ, R13 ;  /* 0x000000ffff367224 */ /* 0x000fe200078e000d */
[----:B------:R-:W-:Y:S02]  /*2df80*/  FSEL R185, R103, -INF , !P0 ;  /* 0xff80000067b97808 */ /* 0x000fe40004000000 */
[----:B------:R-:W-:Y:S02]  /*2df90*/  FSEL R183, R183, -INF , !P4 ;  /* 0xff800000b7b77808 */ /* 0x000fe40006000000 */
[C---:B------:R-:W-:Y:S02]  /*2dfa0*/  ISETP.GE.AND P4, PT, R177.reuse, R245, PT ;  /* 0x000000f5b100720c */ /* 0x040fe40003f86270 */
        /* <DEDUP_REMOVED lines=11> */
[----:B------:R-:W-:Y:S01]  /*2e060*/  ISETP.GE.AND P6, PT, R52, R245, PT ;  /* 0x000000f53400720c */ /* 0x000fe20003fc6270 */
[----:B------:R-:W-:Y:S01]  /*2e070*/  IMAD.MOV.U32 R52, RZ, RZ, R2 ;  /* 0x000000ffff347224 */ /* 0x000fe200078e0002 */
[----:B------:R-:W-:Y:S02]  /*2e080*/  FMNMX3.FTZ R2, R0, R26, R25, !PT ;  /* 0x0000001a00027276 */ /* 0x000fe40007810019 */
[----:B------:R-:W-:Y:S02]  /*2e090*/  FMNMX3.FTZ R0, R167, R5, R8, !PT ;  /* 0x00000005a7007276 */ /* 0x000fe40007810008 */
        /* <DEDUP_REMOVED lines=8> */
[----:B------:R-:W-:Y:S02]  /*2e120*/  FSEL R175, R175, -INF , !P1 ;  /* 0xff800000afaf7808 */ /* 0x000fe40004800000 */
[----:B------:R-:W-:Y:S01]  /*2e130*/  ISETP.GE.AND P1, PT, R58, R245, PT ;  /* 0x000000f53a00720c */ /* 0x000fe20003f26270 */
[----:B------:R-:W-:Y:S01]  /*2e140*/  IMAD.MOV.U32 R58, RZ, RZ, R99 ;  /* 0x000000ffff3a7224 */ /* 0x000fe200078e0063 */
[----:B------:R-:W-:Y:S02]  /*2e150*/  FMNMX3.FTZ R0, R0, R128, R123, !PT ;  /* 0x0000008000007276 */ /* 0x000fe4000781007b */
        /* <DEDUP_REMOVED lines=25> */
[----:B------:R-:W-:Y:S02]  /*2e2f0*/  FSEL R176, R70, -INF , !P4 ;  /* 0xff80000046b07808 */ /* 0x000fe40006000000 */
[----:B------:R-:W-:Y:S02]  /*2e300*/  ISETP.GE.AND P4, PT, R50, R244, PT ;  /* 0x000000f43200720c */ /* 0x000fe40003f86270 */
[----:B------:R-:W-:Y:S02]  /*2e310*/  FMNMX3.FTZ R0, R0, R184, R183, !PT ;  /* 0x000000b800007276 */ /* 0x000fe400078100b7 */
[----:B------:R-:W-:Y:S02]  /*2e320*/  FMNMX3.FTZ R2, R2, R199, R198, !PT ;  /* 0x000000c702027276 */ /* 0x000fe400078100c6 */
[----:B------:R-:W-:Y:S02]  /*2e330*/  FSEL R174, R174, -INF , !P0 ;  /* 0xff800000aeae7808 */ /* 0x000fe40004000000 */
[----:B------:R-:W-:Y:S02]  /*2e340*/  ISETP.GE.AND P0, PT, R45, R244, PT ;  /* 0x000000f42d00720c */ /* 0x000fe40003f06270 */
[----:B------:R-:W-:Y:S02]  /*2e350*/  FSEL R131, R64, -INF , !P4 ;  /* 0xff80000040837808 */ /* 0x000fe40006000000 */
[----:B------:R-:W-:Y:S02]  /*2e360*/  FMNMX3.FTZ R2, R2, R197, R196, !PT ;  /* 0x000000c502027276 */ /* 0x000fe400078100c4 */
[----:B------:R-:W-:Y:S02]  /*2e370*/  FMNMX3.FTZ R0, R0, R182, R181, !PT ;  /* 0x000000b600007276 */ /* 0x000fe400078100b5 */
        /* <DEDUP_REMOVED lines=14> */
[----:B------:R-:W-:Y:S02]  /*2e460*/  FSEL R112, R97, -INF , !P1 ;  /* 0xff80000061707808 */ /* 0x000fe40004800000 */
[----:B------:R-:W-:Y:S02]  /*2e470*/  ISETP.GE.AND P4, PT, R42, R244, PT ;  /* 0x000000f42a00720c */ /* 0x000fe40003f86270 */
[-C--:B------:R-:W-:Y:S02]  /*2e480*/  ISETP.GE.AND P1, PT, R45, R245.reuse, PT ;  /* 0x000000f52d00720c */ /* 0x080fe40003f26270 */
[----:B------:R-:W-:Y:S02]  /*2e490*/  FSEL R125, R51, -INF , !P6 ;  /* 0xff800000337d7808 */ /* 0x000fe40007000000 */
[----:B------:R-:W-:Y:S02]  /*2e4a0*/  FMNMX3.FTZ R2, R2, R180, R179, !PT ;  /* 0x000000b402027276 */ /* 0x000fe400078100b3 */
[----:B------:R-:W-:Y:S02]  /*2e4b0*/  FMNMX3.FTZ R0, R0, R130, R126, !PT ;  /* 0x0000008200007276 */ /* 0x000fe4000781007e */
        /* <DEDUP_REMOVED lines=16> */
[----:B------:R-:W-:Y:S02]  /*2e5c0*/  ISETP.GE.AND P0, PT, R39, R245, PT ;  /* 0x000000f52700720c */ /* 0x000fe40003f06270 */
[----:B------:R-:W-:Y:S02]  /*2e5d0*/  FMNMX3.FTZ R0, R0, R111, R110, !PT ;  /* 0x0000006f00007276 */ /* 0x000fe4000781006e */
[----:B------:R-:W-:Y:S02]  /*2e5e0*/  FMNMX3.FTZ R2, R2, R172, R171, !PT ;  /* 0x000000ac02027276 */ /* 0x000fe400078100ab */
[-C--:B------:R-:W-:Y:S02]  /*2e5f0*/  ISETP.GE.AND P4, PT, R27, R244.reuse, PT ;  /* 0x000000f41b00720c */ /* 0x080fe40003f86270 */
[----:B------:R-:W-:Y:S02]  /*2e600*/  FSEL R96, R96, -INF , !P1 ;  /* 0xff80000060607808 */ /* 0x000fe40004800000 */
        /* <DEDUP_REMOVED lines=30> */
[----:B------:R-:W-:Y:S02]  /*2e7f0*/  FSEL R85, R85, -INF , !P0 ;  /* 0xff80000055557808 */ /* 0x000fe40004000000 */
[-C--:B------:R-:W-:Y:S02]  /*2e800*/  ISETP.GE.AND P0, PT, R15, R244.reuse, PT ;  /* 0x000000f40f00720c */ /* 0x080fe40003f06270 */
        /* <DEDUP_REMOVED lines=18> */
[----:B------:R-:W-:Y:S02]  /*2e930*/  ISETP.GE.AND P4, PT, R4, R244, PT ;  /* 0x000000f40400720c */ /* 0x000fe40003f86270 */
[-C--:B------:R-:W-:Y:S02]  /*2e940*/  ISETP.GE.AND P1, PT, R15, R245.reuse, PT ;  /* 0x000000f50f00720c */ /* 0x080fe40003f26270 */
[----:B------:R-:W-:Y:S02]  /*2e950*/  ISETP.GE.AND P6, PT, R14, R245, PT ;  /* 0x000000f50e00720c */ /* 0x000fe40003fc6270 */
[----:B------:R-:W-:Y:S02]  /*2e960*/  FSEL R77, R77, -INF , !P5 ;  /* 0xff8000004d4d7808 */ /* 0x000fe40006800000 */
[----:B------:R-:W-:Y:S02]  /*2e970*/  FMNMX3.FTZ R2, R2, R91, R90, !PT ;  /* 0x0000005b02027276 */ /* 0x000fe4000781005a */
[----:B------:R-:W-:Y:S02]  /*2e980*/  FSEL R76, R76, -INF , !P0 ;  /* 0xff8000004c4c7808 */ /* 0x000fe40004000000 */
[----:B------:R-:W-:Y:S02]  /*2e990*/  FMNMX3.FTZ R0, R0, R79, R78, !PT ;  /* 0x0000004f00007276 */ /* 0x000fe4000781004e */
[----:B------:R-:W-:Y:S02]  /*2e9a0*/  FSEL R71, R71, -INF , !P4 ;  /* 0xff80000047477808 */ /* 0x000fe40006000000 */
[----:B------:R-:W-:Y:S02]  /*2e9b0*/  FMNMX3.FTZ R2, R2, R89, R88, !PT ;  /* 0x0000005902027276 */ /* 0x000fe40007810058 */
        /* <DEDUP_REMOVED lines=16> */
[----:B------:R-:W-:Y:S01]  /*2eac0*/  LEA R67, R67, UR6, 0x1 ;  /* 0x0000000643437c11 */ /* 0x000fe2000f8e08ff */
[----:B------:R-:W-:Y:S01]  /*2ead0*/  IMAD.MOV.U32 R222, RZ, RZ, R120 ;  /* 0x000000ffffde7224 */ /* 0x000fe200078e0078 */
[----:B------:R-:W-:Y:S03]  /*2eae0*/  LOP3.LUT P2, RZ, R251, 0x20000000, RZ, 0xc0, !PT ;  /* 0x20000000fbff7812 */ /* 0x000fe6000784c0ff */
[----:B------:R-:W4:Y:S01]  /*2eaf0*/  SHFL.BFLY PT, R12, R2, 0x2, 0x1f ;  /* 0x0c401f00020c7f89 */ /* 0x000f2200000e0000 */
[----:B------:R-:W-:Y:S01]  /*2eb00*/  MOV R232, 0x1f0 ;  /* 0x000001f000e87802 */ /* 0x000fe20000000f00 */
[----:B------:R-:W-:Y:S02]  /*2eb10*/  IMAD.IADD R66, R220, 0x1, R67 ;  /* 0x00000001dc427824 */ /* 0x000fe400078e0243 */
[----:B------:R-:W-:Y:S04]  /*2eb20*/  VIADD R64, R67, 0xa040 ;  /* 0x0000a04043407836 */ /* 0x000fe80000000000 */
[----:B------:R-:W-:Y:S01]  /*2eb30*/  LDSM.16.MT88.4 R20, [R66+0xa000] ;  /* 0x00a000004214783b */ /* 0x000fe20000004200 */
[----:B-1----:R-:W-:Y:S07]  /*2eb40*/  FMNMX.FTZ R4, R0, R4, !PT ;  /* 0x0000000400047209 */ /* 0x002fee0007810000 */
[----:B------:R-:W1:Y:S01]  /*2eb50*/  SHFL.BFLY PT, R0, R4, 0x1, 0x1f ;  /* 0x0c201f0004007f89 */ /* 0x000e6200000e0000 */
[----:B----4-:R-:W-:Y:S07]  /*2eb60*/  FMNMX.FTZ R12, R2, R12, !PT ;  /* 0x0000000c020c7209 */ /* 0x010fee0007810000 */
[----:B------:R-:W4:Y:S01]  /*2eb70*/  SHFL.BFLY PT, R2, R12, 0x1, 0x1f ;  /* 0x0c201f000c027f89 */ /* 0x000f2200000e0000 */
[----:B-1----:R-:W-:Y:S04]  /*2eb80*/  FMNMX.FTZ R0, R4, R0, !PT ;  /* 0x0000000004007209 */ /* 0x002fe80007810000 */
[----:B------:R-:W-:Y:S01]  /*2eb90*/  FSETP.NEU.FTZ.AND P0, PT, R0, -INF , PT ;  /* 0xff8000000000780b */ /* 0x000fe20003f1d000 */
[C---:B---3--:R-:W-:Y:S01]  /*2eba0*/  FMUL.FTZ R70, R3.reuse, R0 ;  /* 0x0000000003467220 */ /* 0x048fe20000410000 */
[----:B----4-:R-:W-:Y:S02]  /*2ebb0*/  FMNMX.FTZ R2, R12, R2, !PT ;  /* 0x000000020c027209 */ /* 0x010fe40007810000 */
        /* <DEDUP_REMOVED lines=22> */
[-CC-:B------:R-:W-:Y:S01]  /*2ed20*/  FFMA.FTZ R114, R48, R3.reuse, -R74.reuse ;  /* 0x0000000330727223 */ /* 0x180fe2000001084a */
[----:B------:R-:W-:Y:S06]  /*2ed30*/  IMAD.MOV.U32 R166, RZ, RZ, R117 ;  /* 0x000000ffffa67224 */ /* 0x000fec00078e0075 */
[----:B------:R-:W-:Y:S01]  /*2ed40*/  MUFU.EX2 R104, R104 ;  /* 0x0000006800687308 */ /* 0x000fe20000000800 */
[----:B------:R-:W-:Y:S01]  /*2ed50*/  @P2 VIADD R64, R8, 0xffffffc0 ;  /* 0xffffffc008402836 */ /* 0x000fe20000000000 */
[----:B------:R-:W-:Y:S01]  /*2ed60*/  LDSM.16.MT88.4 R48, [R67+0xa800] ;  /* 0x00a800004330783b */ /* 0x000fe20000004200 */
[-CC-:B------:R-:W-:Y:S07]  /*2ed70*/  FFMA.FTZ R119, R25, R3.reuse, -R74.reuse ;  /* 0x0000000319777223 */ /* 0x180fee000001084a */
[----:B------:R-:W3:Y:S01]  /*2ed80*/  MUFU.EX2 R106, R106 ;  /* 0x0000006a006a7308 */ /* 0x000ee20000000800 */
[-C--:B------:R-:W-:Y:S01]  /*2ed90*/  FFMA.FTZ R117, R24, R3.reuse, -R74 ;  /* 0x0000000318757223 */ /* 0x080fe2000001084a */
[-CC-:B------:R-:W-:Y:S01]  /*2eda0*/  FFMA.FTZ R120, R33, R3.reuse, -R70.reuse ;  /* 0x0000000321787223 */ /* 0x180fe20000010846 */
[-C--:B------:R-:W-:Y:S07]  /*2edb0*/  FFMA.FTZ R183, R183, R3.reuse, -R70 ;  /* 0x00000003b7b77223 */ /* 0x080fee0000010846 */
[----:B------:R-:W-:Y:S01]  /*2edc0*/  MUFU.EX2 R103, R103 ;  /* 0x0000006700677308 */ /* 0x000fe20000000800 */
[-C--:B------:R-:W-:Y:S01]  /*2edd0*/  FFMA.FTZ R204, R204, R3.reuse, -R74 ;  /* 0x00000003cccc7223 */ /* 0x080fe2000001084a */
[----:B------:R-:W4:Y:S01]  /*2ede0*/  LDSM.16.MT88.4 R28, [R64] ;  /* 0x00000000401c783b */ /* 0x000f220000004200 */
[-C--:B------:R-:W-:Y:S07]  /*2edf0*/  FFMA.FTZ R200, R200, R3.reuse, -R70 ;  /* 0x00000003c8c87223 */ /* 0x080fee0000010846 */
[----:B------:R-:W2:Y:S01]  /*2ee00*/  MUFU.EX2 R97, R97 ;  /* 0x0000006100617308 */ /* 0x000ea20000000800 */
[-C--:B------:R-:W-:Y:S01]  /*2ee10*/  FFMA.FTZ R199, R199, R3.reuse, -R74 ;  /* 0x00000003c7c77223 */ /* 0x080fe2000001084a */
[-C--:B------:R-:W-:Y:S01]  /*2ee20*/  FFMA.FTZ R193, R193, R3.reuse, -R70 ;  /* 0x00000003c1c17223 */ /* 0x080fe20000010846 */
[-C--:B------:R-:W-:Y:S07]  /*2ee30*/  FFMA.FTZ R188, R188, R3.reuse, -R74 ;  /* 0x00000003bcbc7223 */ /* 0x080fee000001084a */
[----:B------:R-:W1:Y:S01]  /*2ee40*/  MUFU.EX2 R102, R102 ;  /* 0x0000006600667308 */ /* 0x000e620000000800 */
[-C--:B------:R-:W-:Y:S01]  /*2ee50*/  FFMA.FTZ R181, R181, R3.reuse, -R70 ;  /* 0x00000003b5b57223 */ /* 0x080fe20000010846 */
[----:B---3--:R-:W-:Y:S01]  /*2ee60*/  F2FP.F16.F32.PACK_AB R40, R106, R104 ;  /* 0x000000686a28723e */ /* 0x008fe200000000ff */
[-C--:B------:R-:W-:Y:S07]  /*2ee70*/  FFMA.FTZ R180, R180, R3.reuse, -R74 ;  /* 0x00000003b4b47223 */ /* 0x080fee000001084a */
[----:B------:R-:W-:Y:S01]  /*2ee80*/  MUFU.EX2 R105, R105 ;  /* 0x0000006900697308 */ /* 0x000fe20000000800 */
[-C--:B------:R-:W-:Y:S01]  /*2ee90*/  FFMA.FTZ R175, R175, R3.reuse, -R70 ;  /* 0x00000003afaf7223 */ /* 0x080fe20000010846 */
[-C--:B------:R-:W-:Y:S01]  /*2eea0*/  FFMA.FTZ R172, R172, R3.reuse, -R74 ;  /* 0x00000003acac7223 */ /* 0x080fe2000001084a */
[-C--:B------:R-:W-:Y:S07]  /*2eeb0*/  FFMA.FTZ R130, R130, R3.reuse, -R70 ;  /* 0x0000000382827223 */ /* 0x080fee0000010846 */
[----:B------:R-:W3:Y:S01]  /*2eec0*/  MUFU.EX2 R101, R101 ;  /* 0x0000006500657308 */ /* 0x000ee20000000800 */
[--C-:B------:R-:W-:Y:S01]  /*2eed0*/  FFMA.FTZ R118, R118, R3, -R74.reuse ;  /* 0x0000000376767223 */ /* 0x100fe2000001084a */
[----:B--2---:R-:W-:Y:S01]  /*2eee0*/  F2FP.F16.F32.PACK_AB R42, R97, R103 ;  /* 0x00000067612a723e */ /* 0x004fe200000000ff */
[-CC-:B------:R-:W-:Y:S07]  /*2eef0*/  FFMA.FTZ R99, R99, R3.reuse, -R74.reuse ;  /* 0x0000000363637223 */ /* 0x180fee000001084a */
[----:B------:R-:W2:Y:S01]  /*2ef00*/  MUFU.EX2 R39, R5 ;  /* 0x0000000500277308 */ /* 0x000ea20000000800 */
[----:B------:R-:W-:Y:S01]  /*2ef10*/  FFMA.FTZ R96, R96, R3, -R74 ;  /* 0x0000000360607223 */ /* 0x000fe2000001084a */
[----:B-1----:R-:W-:Y:S01]  /*2ef20*/  F2FP.F16.F32.PACK_AB R41, R102, R107 ;  /* 0x0000006b6629723e */ /* 0x002fe200000000ff */
[-C--:B------:R-:W-:Y:S07]  /*2ef30*/  FFMA.FTZ R93, R93, R3.reuse, -R70 ;  /* 0x000000035d5d7223 */ /* 0x080fee0000010846 */
[----:B------:R-:W1:Y:S01]  /*2ef40*/  MUFU.EX2 R38, R4 ;  /* 0x0000000400267308 */ /* 0x000e620000000800 */
[-C--:B------:R-:W-:Y:S01]  /*2ef50*/  FFMA.FTZ R91, R91, R3.reuse, -R74 ;  /* 0x000000035b5b7223 */ /* 0x080fe2000001084a */
[-C--:B------:R-:W-:Y:S01]  /*2ef60*/  FFMA.FTZ R84, R84, R3.reuse, -R70 ;  /* 0x0000000354547223 */ /* 0x080fe20000010846 */
[-C--:B------:R-:W-:Y:S07]  /*2ef70*/  FFMA.FTZ R83, R83, R3.reuse, -R74 ;  /* 0x0000000353537223 */ /* 0x080fee000001084a */
[----:B------:R-:W-:Y:S01]  /*2ef80*/  MUFU.EX2 R119, R119 ;  /* 0x0000007700777308 */ /* 0x000fe20000000800 */
[----:B------:R-:W-:Y:S01]  /*2ef90*/  FFMA.FTZ R76, R76, R3, -R70 ;  /* 0x000000034c4c7223 */ /* 0x000fe20000010846 */
[----:B---3--:R-:W-:Y:S01]  /*2efa0*/  F2FP.F16.F32.PACK_AB R43, R101, R105 ;  /* 0x00000069652b723e */ /* 0x008fe200000000ff */
[-CC-:B------:R-:W-:Y:S07]  /*2efb0*/  FFMA.FTZ R75, R75, R3.reuse, -R74.reuse ;  /* 0x000000034b4b7223 */ /* 0x180fee000001084a */
[----:B------:R-:W-:Y:S01]  /*2efc0*/  MUFU.EX2 R117, R117 ;  /* 0x0000007500757308 */ /* 0x000fe20000000800 */
[----:B------:R-:W-:Y:S01]  /*2efd0*/  FFMA.FTZ R72, R72, R3, -R74 ;  /* 0x0000000348487223 */ /* 0x000fe2000001084a */
[C---:B--2---:R-:W-:Y:S01]  /*2efe0*/  FMUL.FTZ R5, R39.reuse, R161 ;  /* 0x000000a127057220 */ /* 0x044fe20000410000 */
[C---:B------:R-:W-:Y:S01]  /*2eff0*/  FMUL.FTZ R8, R39.reuse, R156 ;  /* 0x0000009c27087220 */ /* 0x040fe20000410000 */
[C---:B------:R-:W-:Y:S01]  /*2f000*/  FMUL.FTZ R9, R39.reuse, R157 ;  /* 0x0000009d27097220 */ /* 0x040fe20000410000 */
[----:B------:R-:W-:Y:S02]  /*2f010*/  IMAD.MOV.U32 R157, RZ, RZ, R65 ;  /* 0x000000ffff9d7224 */ /* 0x000fe400078e0041 */
[C---:B-1----:R-:W-:Y:S01]  /*2f020*/  FMUL.FTZ R6, R38.reuse, R162 ;  /* 0x000000a226067220 */ /* 0x042fe20000410000 */
[C---:B------:R-:W-:Y:S01]  /*2f030*/  FMUL.FTZ R4, R39.reuse, R160 ;  /* 0x000000a027047220 */ /* 0x040fe20000410000 */
[----:B------:R-:W-:Y:S01]  /*2f040*/  FMUL.FTZ R7, R38, R163 ;  /* 0x000000a326077220 */ /* 0x000fe20000410000 */
[----:B------:R-:W-:Y:S02]  /*2f050*/  IMAD.IADD R65, R220, 0x1, R64 ;  /* 0x00000001dc417824 */ /* 0x000fe400078e0240 */
[C---:B------:R-:W-:Y:S01]  /*2f060*/  FMUL.FTZ R10, R38.reuse, R158 ;  /* 0x0000009e260a7220 */ /* 0x040fe20000410000 */
[----:B------:R-:W-:Y:S02]  /*2f070*/  IMAD.MOV.U32 R162, RZ, RZ, R52 ;  /* 0x000000ffffa27224 */ /* 0x000fe400078e0034 */
[C---:B------:R-:W-:Y:S01]  /*2f080*/  FMUL.FTZ R27, R38.reuse, R143 ;  /* 0x0000008f261b7220 */ /* 0x040fe20000410000 */
[----:B------:R-:W-:Y:S01]  /*2f090*/  IMAD.MOV.U32 R161, RZ, RZ, R54 ;  /* 0x000000ffffa17224 */ /* 0x000fe200078e0036 */
[----:B------:R-:W1:Y:S01]  /*2f0a0*/  LDSM.16.MT88.4 R44, [R65] ;  /* 0x00000000412c783b */ /* 0x000e620000004200 */
[C---:B------:R-:W-:Y:S01]  /*2f0b0*/  HMMA.16816.F32 R4, R40.reuse, R12, R4 ;  /* 0x0000000c2804723c */ /* 0x040fe20000001804 */
[----:B------:R-:W-:Y:S04]  /*2f0c0*/  MUFU.EX2 R114, R114 ;  /* 0x0000007200727308 */ /* 0x000fe80000000800 */
[----:B------:R-:W-:Y:S01]  /*2f0d0*/  FMUL.FTZ R11, R38, R159 ;  /* 0x0000009f260b7220 */ /* 0x000fe20000410000 */
[----:B------:R-:W-:Y:S01]  /*2f0e0*/  IMAD.MOV.U32 R158, RZ, RZ, R58 ;  /* 0x000000ffff9e7224 */ /* 0x000fe200078e003a */
[----:B------:R-:W2:Y:S01]  /*2f0f0*/  LDSM.16.MT88.4 R52, [R66+0xa800] ;  /* 0x00a800004234783b */ /* 0x000ea20000004200 */
[--C-:B------:R-:W-:Y:S01]  /*2f100*/  FFMA.FTZ R143, R60, R3, -R70.reuse ;  /* 0x000000033c8f7223 */ /* 0x100fe20000010846 */
[C---:B------:R-:W-:Y:S01]  /*2f110*/  FMUL.FTZ R33, R39.reuse, R133 ;  /* 0x0000008527217220 */ /* 0x040fe20000410000 */
[----:B------:R-:W-:Y:S02]  /*2f120*/  IMAD.MOV.U32 R160, RZ, RZ, R17 ;  /* 0x000000ffffa07224 */ /* 0x000fe400078e0011 */
[C---:B------:R-:W-:Y:S01]  /*2f130*/  FMUL.FTZ R17, R39.reuse, R149 ;  /* 0x0000009527117220 */ /* 0x040fe20000410000 */
[C---:B------:R-:W-:Y:S01]  /*2f140*/  HMMA.16816.F32 R8, R40.reuse, R14, R8 ;  /* 0x0000000e2808723c */ /* 0x040fe20000001808 */
[----:B------:R-:W-:Y:S02]  /*2f150*/  MUFU.EX2 R120, R120 ;  /* 0x0000007800787308 */ /* 0x000fe40000000800 */
[C---:B------:R-:W-:Y:S01]  /*2f160*/  FMUL.FTZ R12, R39.reuse, R152 ;  /* 0x00000098270c7220 */ /* 0x040fe20000410000 */
[C---:B------:R-:W-:Y:S01]  /*2f170*/  FMUL.FTZ R13, R39.reuse, R153 ;  /* 0x00000099270d7220 */ /* 0x040fe20000410000 */
[C---:B------:R-:W-:Y:S01]  /*2f180*/  FMUL.FTZ R14, R38.reuse, R154 ;  /* 0x0000009a260e7220 */ /* 0x040fe20000410000 */
[----:B------:R-:W-:Y:S01]  /*2f190*/  FMUL.FTZ R15, R38, R155 ;  /* 0x0000009b260f7220 */ /* 0x000fe20000410000 */
[----:B------:R-:W3:Y:S01]  /*2f1a0*/  LDSM.16.MT88.4 R56, [R64+0x800] ;  /* 0x000800004038783b */ /* 0x000ee20000004200 */
[-C--:B------:R-:W-:Y:S01]  /*2f1b0*/  FFMA.FTZ R149, R214, R3.reuse, -R70 ;  /* 0x00000003d6957223 */ /* 0x080fe20000010846 */
[----:B------:R-:W-:Y:S02]  /*2f1c0*/  IMAD.MOV.U32 R152, RZ, RZ, R16 ;  /* 0x000000ffff987224 */ /* 0x000fe400078e0010 */
[----:B------:R-:W-:Y:S01]  /*2f1d0*/  FMUL.FTZ R16, R39, R148 ;  /* 0x0000009427107220 */ /* 0x000fe20000410000 */
[-C--:B------:R-:W-:Y:S01]  /*2f1e0*/  FFMA.FTZ R148, R167, R3.reuse, -R74 ;  /* 0x00000003a7947223 */ /* 0x080fe2000001084a */
[--C-:B------:R-:W-:Y:S01]  /*2f1f0*/  FFMA.FTZ R167, R191, R3, -R70.reuse ;  /* 0x00000003bfa77223 */ /* 0x100fe20000010846 */
[C---:B------:R-:W-:Y:S01]  /*2f200*/  HMMA.16816.F32 R12, R40.reuse, R20, R12 ;  /* 0x00000014280c723c */ /* 0x040fe2000000180c */
[----:B------:R-:W-:Y:S02]  /*2f210*/  MUFU.EX2 R149, R149 ;  /* 0x0000009500957308 */ /* 0x000fe40000000800 */
[C---:B------:R-:W-:Y:S01]  /*2f220*/  FMUL.FTZ R18, R38.reuse, R150 ;  /* 0x0000009626127220 */ /* 0x040fe20000410000 */
[----:B------:R-:W-:Y:S07]  /*2f230*/  FMUL.FTZ R19, R38, R151 ;  /* 0x0000009726137220 */ /* 0x000fee0000410000 */
[----:B------:R-:W-:Y:S01]  /*2f240*/  MUFU.EX2 R148, R148 ;  /* 0x0000009400947308 */ /* 0x000fe20000000800 */
[----:B------:R-:W-:Y:S01]  /*2f250*/  FMUL.FTZ R20, R39, R144 ;  /* 0x0000009027147220 */ /* 0x000fe20000410000 */
[----:B------:R-:W-:Y:S01]  /*2f260*/  FFMA.FTZ R144, R61, R3, -R70 ;  /* 0x000000033d907223 */ /* 0x000fe20000010846 */
[----:B------:R-:W-:Y:S01]  /*2f270*/  FMUL.FTZ R21, R39, R145 ;  /* 0x0000009127157220 */ /* 0x000fe20000410000 */
[-CC-:B------:R-:W-:Y:S01]  /*2f280*/  FFMA.FTZ R145, R221, R3.reuse, -R74.reuse ;  /* 0x00000003dd917223 */ /* 0x180fe2000001084a */
[----:B------:R-:W-:Y:S01]  /*2f290*/  FFMA.FTZ R150, R160, R3, -R74 ;  /* 0x00000003a0967223 */ /* 0x000fe2000001084a */
[C---:B------:R-:W-:Y:S01]  /*2f2a0*/  HMMA.16816.F32 R16, R40.reuse, R22, R16 ;  /* 0x000000162810723c */ /* 0x040fe20000001810 */
[----:B------:R-:W3:Y:S03]  /*2f2b0*/  LDL.LU R221, [R1+0x4] ;  /* 0x0000040001dd7983 */ /* 0x000ee60000300800 */
[----:B------:R-:W-:Y:S01]  /*2f2c0*/  MUFU.EX2 R144, R144 ;  /* 0x0000009000907308 */ /* 0x000fe20000000800 */
[C---:B------:R-:W-:Y:S01]  /*2f2d0*/  FMUL.FTZ R22, R38.reuse, R146 ;  /* 0x0000009226167220 */ /* 0x040fe20000410000 */
[----:B------:R-:W-:Y:S01]  /*2f2e0*/  FMUL.FTZ R23, R38, R147 ;  /* 0x0000009326177220 */ /* 0x000fe20000410000 */
[----:B------:R-:W-:Y:S01]  /*2f2f0*/  IMAD.MOV.U32 R153, RZ, RZ, R116 ;  /* 0x000000ffff997224 */ /* 0x000fe200078e0074 */
[----:B------:R-:W3:Y:S06]  /*2f300*/  LDL.LU R220, [R1] ;  /* 0x0000000001dc7983 */ /* 0x000eec0000300800 */
[----:B------:R-:W-:Y:S01]  /*2f310*/  MUFU.EX2 R150, R150 ;  /* 0x0000009600967308 */ /* 0x000fe20000000800 */
[-C--:B------:R-:W-:Y:S01]  /*2f320*/  FFMA.FTZ R151, R222, R3.reuse, -R70 ;  /* 0x00000003de977223 */ /* 0x080fe20000010846 */
[----:B------:R-:W-:Y:S01]  /*2f330*/  FFMA.FTZ R116, R26, R3, -R74 ;  /* 0x000000031a747223 */ /* 0x000fe2000001084a */
[C---:B------:R-:W-:Y:S01]  /*2f340*/  FMUL.FTZ R24, R39.reuse, R140 ;  /* 0x0000008c27187220 */ /* 0x040fe20000410000 */
[C---:B----4-:R-:W-:Y:S06]  /*2f350*/  HMMA.16816.F32 R20, R40.reuse, R28, R20 ;  /* 0x0000001c2814723c */ /* 0x050fec0000001814 */
[----:B------:R-:W-:Y:S01]  /*2f360*/  MUFU.EX2 R143, R143 ;  /* 0x0000008f008f7308 */ /* 0x000fe20000000800 */
[----:B------:R-:W-:Y:S01]  /*2f370*/  FMUL.FTZ R25, R39, R141 ;  /* 0x0000008d27197220 */ /* 0x000fe20000410000 */
[----:B------:R-:W-:Y:S01]  /*2f380*/  FMUL.FTZ R26, R38, R142 ;  /* 0x0000008e261a7220 */ /* 0x000fe20000410000 */
[----:B------:R-:W-:Y:S02]  /*2f390*/  IMAD.MOV.U32 R156, RZ, RZ, R122 ;  /* 0x000000ffff9c7224 */ /* 0x000fe400078e007a */
[-CC-:B------:R-:W-:Y:S01]  /*2f3a0*/  FFMA.FTZ R122, R32, R3.reuse, -R70.reuse ;  /* 0x00000003207a7223 */ /* 0x180fe20000010846 */
[----:B------:R-:W-:Y:S02]  /*2f3b0*/  IMAD.MOV.U32 R159, RZ, RZ, R123 ;  /* 0x000000ffff9f7224 */ /* 0x000fe400078e007b */
[-CC-:B------:R-:W-:Y:S01]  /*2f3c0*/  FFMA.FTZ R123, R35, R3.reuse, -R70.reuse ;  /* 0x00000003237b7223 */ /* 0x180fe20000010846 */
[----:B------:R-:W-:Y:S02]  /*2f3d0*/  IMAD.MOV.U32 R163, RZ, RZ, R121 ;  /* 0x000000ffffa37224 */ /* 0x000fe400078e0079 */
[----:B------:R-:W-:Y:S01]  /*2f3e0*/  FFMA.FTZ R121, R34, R3, -R70 ;  /* 0x0000000322797223 */ /* 0x000fe20000010846 */
[C---:B------:R-:W-:Y:S01]  /*2f3f0*/  HMMA.16816.F32 R24, R40.reuse, R30, R24 ;  /* 0x0000001e2818723c */ /* 0x040fe20000001818 */
[----:B------:R-:W4:Y:S02]  /*2f400*/  MUFU.EX2 R116, R116 ;  /* 0x0000007400747308 */ /* 0x000f240000000800 */
[C---:B------:R-:W-:Y:S01]  /*2f410*/  FMUL.FTZ R28, R39.reuse, R136 ;  /* 0x00000088271c7220 */ /* 0x040fe20000410000 */
[----:B------:R-:W-:Y:S01]  /*2f420*/  FMUL.FTZ R29, R39, R137 ;  /* 0x00000089271d7220 */ /* 0x000fe20000410000 */
[C---:B------:R-:W-:Y:S01]  /*2f430*/  FMUL.FTZ R30, R38.reuse, R138 ;  /* 0x0000008a261e7220 */ /* 0x040fe20000410000 */
[----:B------:R-:W-:Y:S05]  /*2f440*/  FMUL.FTZ R31, R38, R139 ;  /* 0x0000008b261f7220 */ /* 0x000fea0000410000 */
[----:B------:R-:W-:Y:S01]  /*2f450*/  MUFU.EX2 R123, R123 ;  /* 0x0000007b007b7308 */ /* 0x000fe20000000800 */
[-CC-:B------:R-:W-:Y:S01]  /*2f460*/  FFMA.FTZ R138, R63, R3.reuse, -R74.reuse ;  /* 0x000000033f8a7223 */ /* 0x180fe2000001084a */
[----:B------:R-:W-:Y:S01]  /*2f470*/  FFMA.FTZ R137, R62, R3, -R74 ;  /* 0x000000033e897223 */ /* 0x000fe2000001084a */
[----:B------:R-:W-:Y:S07]  /*2f480*/  FMUL.FTZ R32, R39, R132 ;  /* 0x0000008427207220 */ /* 0x000fee0000410000 */
[----:B------:R-:W2:Y:S01]  /*2f490*/  MUFU.EX2 R121, R121 ;  /* 0x0000007900797308 */ /* 0x000ea20000000800 */
[----:B------:R-:W-:Y:S01]  /*2f4a0*/  LDSM.16.MT88.4 R60, [R64+0x1800] ;  /* 0x00180000403c783b */ /* 0x000fe20000004200 */
[C---:B-1----:R-:W-:Y:S08]  /*2f4b0*/  HMMA.16816.F32 R28, R40.reuse, R44, R28 ;  /* 0x0000002c281c723c */ /* 0x042ff0000000181c */
[----:B------:R-:W1:Y:S01]  /*2f4c0*/  MUFU.EX2 R122, R122 ;  /* 0x0000007a007a7308 */ /* 0x000e620000000800 */
[C---:B------:R-:W-:Y:S01]  /*2f4d0*/  FMUL.FTZ R34, R38.reuse, R134 ;  /* 0x0000008626227220 */ /* 0x040fe20000410000 */
[----:B------:R-:W-:Y:S01]  /*2f4e0*/  FMUL.FTZ R35, R38, R135 ;  /* 0x0000008726237220 */ /* 0x000fe20000410000 */
[-C--:B------:R-:W-:Y:S07]  /*2f4f0*/  FFMA.FTZ R132, R128, R3.reuse, -R70 ;  /* 0x0000000380847223 */ /* 0x080fee0000010846 */
[----:B------:R-:W-:Y:S01]  /*2f500*/  MUFU.EX2 R151, R151 ;  /* 0x0000009700977308 */ /* 0x000fe20000000800 */
[-C--:B------:R-:W-:Y:S01]  /*2f510*/  FFMA.FTZ R141, R156, R3.reuse, -R74 ;  /* 0x000000039c8d7223 */ /* 0x080fe2000001084a */
[-CC-:B------:R-:W-:Y:S01]  /*2f520*/  FFMA.FTZ R142, R162, R3.reuse, -R70.reuse ;  /* 0x00000003a28e7223 */ /* 0x180fe20000010846 */
[-C--:B------:R-:W-:Y:S07]  /*2f530*/  FFMA.FTZ R156, R206, R3.reuse, -R70 ;  /* 0x00000003ce9c7223 */ /* 0x080fee0000010846 */
[----:B------:R-:W-:Y:S01]  /*2f540*/  MUFU.EX2 R138, R138 ;  /* 0x0000008a008a7308 */ /* 0x000fe20000000800 */
[----:B------:R-:W-:Y:S01]  /*2f550*/  HMMA.16816.F32 R32, R40, R46, R32 ;  /* 0x0000002e2820723c */ /* 0x000fe20000001820 */
[----:B------:R-:W3:Y:S02]  /*2f560*/  LDSM.16.MT88.4 R44, [R65+0x800] ;  /* 0x00080000412c783b */ /* 0x000ee40000004200 */
[----:B----4-:R-:W-:Y:S01]  /*2f570*/  F2FP.F16.F32.PACK_AB R40, R119, R116 ;  /* 0x000000747728723e */ /* 0x010fe200000000ff */
[----:B------:R-:W-:Y:S01]  /*2f580*/  FFMA.FTZ R136, R153, R3, -R74 ;  /* 0x0000000399887223 */ /* 0x000fe2000001084a */
[----:B------:R-:W-:Y:S01]  /*2f590*/  F2FP.F16.F32.PACK_AB R42, R114, R117 ;  /* 0x00000075722a723e */ /* 0x000fe200000000ff */
[--C-:B------:R-:W-:Y:S01]  /*2f5a0*/  FFMA.FTZ R135, R159, R3, -R70.reuse ;  /* 0x000000039f877223 */ /* 0x100fe20000010846 */
[----:B--2---:R-:W-:Y:S01]  /*2f5b0*/  F2FP.F16.F32.PACK_AB R41, R121, R123 ;  /* 0x0000007b7929723e */ /* 0x004fe200000000ff */
[-CC-:B------:R-:W-:Y:S01]  /*2f5c0*/  FFMA.FTZ R134, R158, R3.reuse, -R70.reuse ;  /* 0x000000039e867223 */ /* 0x180fe20000010846 */
[----:B-1----:R-:W-:Y:S01]  /*2f5d0*/  F2FP.F16.F32.PACK_AB R43, R122, R120 ;  /* 0x000000787a2b723e */ /* 0x002fe200000000ff */
[----:B------:R-:W-:Y:S01]  /*2f5e0*/  MUFU.EX2 R141, R141 ;  /* 0x0000008d008d7308 */ /* 0x000fe20000000800 */
[-CC-:B------:R-:W-:Y:S01]  /*2f5f0*/  FFMA.FTZ R133, R157, R3.reuse, -R70.reuse ;  /* 0x000000039d857223 */ /* 0x180fe20000010846 */
[-C--:B------:R-:W-:Y:S01]  /*2f600*/  FFMA.FTZ R157, R207, R3.reuse, -R70 ;  /* 0x00000003cf9d7223 */ /* 0x080fe20000010846 */
[-C--:B------:R-:W-:Y:S07]  /*2f610*/  FFMA.FTZ R140, R163, R3.reuse, -R74 ;  /* 0x00000003a38c7223 */ /* 0x080fee000001084a */
        /* <DEDUP_REMOVED lines=24> */
[C---:B------:R-:W-:Y:S08]  /*2f7a0*/  HMMA.16816.F32 R16, R40.reuse, R54, R16 ;  /* 0x000000362810723c */ /* 0x040ff00000001810 */
[----:B------:R2:W-:Y:S01]  /*2f7b0*/  MUFU.EX2 R127, R53 ;  /* 0x00000035007f7308 */ /* 0x0005e20000000800 */
[-CC-:B------:R-:W-:Y:S01]  /*2f7c0*/  FFMA.FTZ R166, R203, R3.reuse, -R74.reuse ;  /* 0x00000003cba67223 */ /* 0x180fe2000001084a */
[-C--:B------:R-:W-:Y:S01]  /*2f7d0*/  FFMA.FTZ R162, R202, R3.reuse, -R74 ;  /* 0x00000003caa27223 */ /* 0x080fe2000001084a */
[-CC-:B------:R-:W-:Y:S07]  /*2f7e0*/  FFMA.FTZ R163, R201, R3.reuse, -R70.reuse ;  /* 0x00000003c9a37223 */ /* 0x180fee0000010846 */
[----:B------:R-:W-:Y:S01]  /*2f7f0*/  MUFU.EX2 R152, R152 ;  /* 0x0000009800987308 */ /* 0x000fe20000000800 */
[-CC-:B------:R-:W-:Y:S01]  /*2f800*/  FFMA.FTZ R68, R68, R3.reuse, -R70.reuse ;  /* 0x0000000344447223 */ /* 0x180fe20000010846 */
[C---:B---3--:R-:W-:Y:S08]  /*2f810*/  HMMA.16816.F32 R20, R40.reuse, R56, R20 ;  /* 0x000000382814723c */ /* 0x048ff00000001814 */
[----:B------:R-:W-:Y:S01]  /*2f820*/  MUFU.EX2 R155, R155 ;  /* 0x0000009b009b7308 */ /* 0x000fe20000000800 */
[----:B------:R-:W-:Y:S01]  /*2f830*/  FFMA.FTZ R37, R37, R3, -R70 ;  /* 0x0000000325257223 */ /* 0x000fe20000010846 */
[C---:B------:R-:W-:Y:S01]  /*2f840*/  ISETP.GT.AND P0, PT, R250.reuse, R223, PT ;  /* 0x000000dffa00720c */ /* 0x040fe20003f04270 */
[----:B------:R-:W-:Y:S07]  /*2f850*/  VIADD R250, R250, 0xffffffff ;  /* 0xfffffffffafa7836 */ /* 0x000fee0000000000 */
[----:B------:R-:W-:Y:S01]  /*2f860*/  MUFU.EX2 R154, R154 ;  /* 0x0000009a009a7308 */ /* 0x000fe20000000800 */
[C---:B------:R-:W-:Y:S01]  /*2f870*/  HMMA.16816.F32 R24, R40.reuse, R58, R24 ;  /* 0x0000003a2818723c */ /* 0x040fe20000001818 */
[----:B------:R-:W-:Y:S08]  /*2f880*/  LDSM.16.MT88.4 R56, [R64+0x1000] ;  /* 0x001000004038783b */ /* 0x000ff00000004200 */
[----:B------:R-:W3:Y:S01]  /*2f890*/  MUFU.EX2 R136, R136 ;  /* 0x0000008800887308 */ /* 0x000ee20000000800 */
[----:B--2---:R-:W-:Y:S09]  /*2f8a0*/  FFMA.FTZ R53, R129, R3, -R74 ;  /* 0x0000000381357223 */ /* 0x004ff2000001084a */
[----:B------:R-:W-:Y:S01]  /*2f8b0*/  MUFU.EX2 R129, R52 ;  /* 0x0000003400817308 */ /* 0x000fe20000000800 */
[C---:B------:R-:W-:Y:S09]  /*2f8c0*/  HMMA.16816.F32 R28, R40.reuse, R44, R28 ;  /* 0x0000002c281c723c */ /* 0x040ff2000000181c */
[----:B------:R-:W2:Y:S10]  /*2f8d0*/  MUFU.EX2 R128, R53 ;  /* 0x0000003500807308 */ /* 0x000eb40000000800 */
[----:B------:R-:W-:Y:S01]  /*2f8e0*/  MUFU.EX2 R132, R132 ;  /* 0x0000008400847308 */ /* 0x000fe20000000800 */
[----:B------:R-:W-:Y:S01]  /*2f8f0*/  HMMA.16816.F32 R32, R40, R46, R32 ;  /* 0x0000002e2820723c */ /* 0x000fe20000001820 */
[----:B------:R-:W-:Y:S08]  /*2f900*/  LDSM.16.MT88.4 R44, [R65+0x1000] ;  /* 0x00100000412c783b */ /* 0x000ff00000004200 */
[----:B------:R-:W4:Y:S01]  /*2f910*/  MUFU.EX2 R135, R135 ;  /* 0x0000008700877308 */ /* 0x000f220000000800 */
[----:B---3--:R-:W-:Y:S09]  /*2f920*/  F2FP.F16.F32.PACK_AB R40, R127, R136 ;  /* 0x000000887f28723e */ /* 0x008ff200000000ff */
[----:B------:R-:W-:Y:S01]  /*2f930*/  MUFU.EX2 R134, R134 ;  /* 0x0000008600867308 */ /* 0x000fe20000000800 */
[----:B--2---:R-:W-:Y:S01]  /*2f940*/  F2FP.F16.F32.PACK_AB R42, R128, R129 ;  /* 0x00000081802a723e */ /* 0x004fe200000000ff */
[----:B------:R-:W2:Y:S08]  /*2f950*/  LDSM.16.MT88.4 R52, [R66+0xb000] ;  /* 0x00b000004234783b */ /* 0x000eb00000004200 */
[----:B------:R-:W3:Y:S10]  /*2f960*/  MUFU.EX2 R133, R133 ;  /* 0x0000008500857308 */ /* 0x000ef40000000800 */
[----:B------:R-:W-:Y:S01]  /*2f970*/  MUFU.EX2 R146, R146 ;  /* 0x0000009200927308 */ /* 0x000fe20000000800 */
[----:B----4-:R-:W-:Y:S09]  /*2f980*/  F2FP.F16.F32.PACK_AB R41, R135, R132 ;  /* 0x000000848729723e */ /* 0x010ff200000000ff */
[----:B------:R-:W4:Y:S10]  /*2f990*/  MUFU.EX2 R145, R145 ;  /* 0x0000009100917308 */ /* 0x000f340000000800 */
[----:B------:R-:W4:Y:S01]  /*2f9a0*/  MUFU.EX2 R160, R160 ;  /* 0x000000a000a07308 */ /* 0x000f220000000800 */
[----:B---3--:R-:W-:Y:S09]  /*2f9b0*/  F2FP.F16.F32.PACK_AB R43, R133, R134 ;  /* 0x00000086852b723e */ /* 0x008ff200000000ff */
[----:B------:R-:W3:Y:S10]  /*2f9c0*/  MUFU.EX2 R158, R158 ;  /* 0x0000009e009e7308 */ /* 0x000ef40000000800 */
[----:B------:R-:W-:Y:S01]  /*2f9d0*/  MUFU.EX2 R161, R161 ;  /* 0x000000a100a17308 */ /* 0x000fe20000000800 */
[C---:B-1----:R-:W-:Y:S09]  /*2f9e0*/  HMMA.16816.F32 R4, R40.reuse, R48, R4 ;  /* 0x000000302804723c */ /* 0x042ff20000001804 */
[----:B------:R-:W-:Y:S10]  /*2f9f0*/  MUFU.EX2 R162, R162 ;  /* 0x000000a200a27308 */ /* 0x000ff40000000800 */
[----:B------:R-:W-:Y:S01]  /*2fa00*/  MUFU.EX2 R163, R163 ;  /* 0x000000a300a37308 */ /* 0x000fe20000000800 */
[C---:B------:R-:W-:Y:S01]  /*2fa10*/  HMMA.16816.F32 R8, R40.reuse, R50, R8 ;  /* 0x000000322808723c */ /* 0x040fe20000001808 */
[----:B------:R-:W1:Y:S08]  /*2fa20*/  LDSM.16.MT88.4 R48, [R67+0xb800] ;  /* 0x00b800004330783b */ /* 0x000e700000004200 */
[----:B------:R-:W3:Y:S10]  /*2fa30*/  MUFU.EX2 R159, R159 ;  /* 0x0000009f009f7308 */ /* 0x000ef40000000800 */
[----:B------:R-:W3:Y:S01]  /*2fa40*/  MUFU.EX2 R153, R153 ;  /* 0x0000009900997308 */ /* 0x000ee20000000800 */
[C---:B--2---:R-:W-:Y:S09]  /*2fa50*/  HMMA.16816.F32 R12, R40.reuse, R52, R12 ;  /* 0x00000034280c723c */ /* 0x044ff2000000180c */
[----:B------:R-:W2:Y:S10]  /*2fa60*/  MUFU.EX2 R192, R204 ;  /* 0x000000cc00c07308 */ /* 0x000eb40000000800 */
[----:B------:R-:W2:Y:S01]  /*2fa70*/  MUFU.EX2 R166, R166 ;  /* 0x000000a600a67308 */ /* 0x000ea20000000800 */
        /* <DEDUP_REMOVED lines=9> */
[----:B------:R-:W-:Y:S01]  /*2fb10*/  MUFU.EX2 R76, R76 ;  /* 0x0000004c004c7308 */ /* 0x000fe20000000800 */
[C---:B------:R-:W-:Y:S08]  /*2fb20*/  HMMA.16816.F32 R28, R40.reuse, R44, R28 ;  /* 0x0000002c281c723c */ /* 0x040ff0000000181c */
        /* <DEDUP_REMOVED lines=9> */
[C---:B----4-:R-:W-:Y:S08]  /*2fbc0*/  HMMA.16816.F32 R12, R40.reuse, R52, R12 ;  /* 0x00000034280c723c */ /* 0x050ff0000000180c */
[C---:B------:R-:W-:Y:S01]  /*2fbd0*/  HMMA.16816.F32 R16, R40.reuse, R54, R16 ;  /* 0x000000362810723c */ /* 0x040fe20000001810 */
[----:B------:R-:W4:Y:S07]  /*2fbe0*/  LDSM.16.MT88.4 R52, [R66+0xc000] ;  /* 0x00c000004234783b */ /* 0x000f2e0000004200 */
        /* <DEDUP_REMOVED lines=10> */
[C---:B-1----:R-:W-:Y:S03]  /*2fc90*/  HMMA.16816.F32 R4, R40.reuse, R48, R4 ;  /* 0x000000302804723c */ /* 0x042fe60000001804 */
[----:B------:R-:W-:Y:S01]  /*2fca0*/  FFMA.FTZ R104, R39, R221, R104 ;  /* 0x000000dd27687223 */ /* 0x000fe20000010068 */
[-CC-:B------:R-:W-:Y:S04]  /*2fcb0*/  FFMA.FTZ R39, R98, R3.reuse, -R74.reuse ;  /* 0x0000000362277223 */ /* 0x180fe8000001084a */
[C---:B------:R-:W-:Y:S01]  /*2fcc0*/  HMMA.16816.F32 R8, R40.reuse, R50, R8 ;  /* 0x000000322808723c */ /* 0x040fe20000001808 */
[----:B------:R-:W1:Y:S01]  /*2fcd0*/  LDSM.16.MT88.4 R48, [R67+0xc800] ;  /* 0x00c800004330783b */ /* 0x000e620000004200 */
[----:B------:R-:W-:Y:S01]  /*2fce0*/  MUFU.EX2 R98, R99 ;  /* 0x0000006300627308 */ /* 0x000fe20000000800 */
[----:B------:R-:W-:Y:S01]  /*2fcf0*/  FFMA.FTZ R107, R38, R220, R107 ;  /* 0x000000dc266b7223 */ /* 0x000fe2000001006b */
[-C--:B------:R-:W-:Y:S01]  /*2fd00*/  FFMA.FTZ R38, R100, R3.reuse, -R74 ;  /* 0x0000000364267223 */ /* 0x080fe2000001084a */
[----:B------:R-:W-:Y:S07]  /*2fd10*/  FADD.FTZ R104, R106, R104 ;  /* 0x000000686a687221 */ /* 0x000fee0000010000 */
[----:B------:R-:W-:Y:S01]  /*2fd20*/  MUFU.EX2 R39, R39 ;  /* 0x0000002700277308 */ /* 0x000fe20000000800 */
[----:B------:R-:W-:Y:S01]  /*2fd30*/  FADD.FTZ R107, R102, R107 ;  /* 0x0000006b666b7221 */ /* 0x000fe20000010000 */
[C---:B----4-:R-:W-:Y:S08]  /*2fd40*/  HMMA.16816.F32 R12, R40.reuse, R52, R12 ;  /* 0x00000034280c723c */ /* 0x050ff0000000180c */
[----:B------:R-:W-:Y:S01]  /*2fd50*/  MUFU.EX2 R38, R38 ;  /* 0x0000002600267308 */ /* 0x000fe20000000800 */
        /* <DEDUP_REMOVED lines=8> */
[C---:B------:R-:W-:Y:S03]  /*2fde0*/  HMMA.16816.F32 R20, R40.reuse, R56, R20 ;  /* 0x000000382814723c */ /* 0x040fe60000001814 */
[----:B------:R-:W-:Y:S01]  /*2fdf0*/  FFMA.FTZ R56, R194, R3, -R70 ;  /* 0x00000003c2387223 */ /* 0x000fe20000010846 */
[----:B------:R-:W-:Y:S01]  /*2fe00*/  FADD.FTZ R105, R120, R105 ;  /* 0x0000006978697221 */ /* 0x000fe20000010000 */
[----:B------:R-:W2:Y:S01]  /*2fe10*/  MUFU.EX2 R194, R200 ;  /* 0x000000c800c27308 */ /* 0x000ea20000000800 */
[----:B------:R-:W-:Y:S02]  /*2fe20*/  FADD.FTZ R104, R116, R104 ;  /* 0x0000006874687221 */ /* 0x000fe40000010000 */
[C---:B------:R-:W-:Y:S07]  /*2fe30*/  HMMA.16816.F32 R24, R40.reuse, R58, R24 ;  /* 0x0000003a2818723c */ /* 0x040fee0000001818 */
[----:B------:R1:W2:Y:S01]  /*2fe40*/  MUFU.EX2 R191, R56 ;  /* 0x0000003800bf7308 */ /* 0x0002a20000000800 */
[----:B------:R-:W-:Y:S01]  /*2fe50*/  FADD.FTZ R122, R122, R105 ;  /* 0x000000697a7a7221 */ /* 0x000fe20000010000 */
[----:B------:R-:W-:Y:S03]  /*2fe60*/  FADD.FTZ R119, R119, R104 ;  /* 0x0000006877777221 */ /* 0x000fe60000010000 */
[----:B------:R-:W-:Y:S01]  /*2fe70*/  FADD.FTZ R122, R132, R122 ;  /* 0x0000007a847a7221 */ /* 0x000fe20000010000 */
[C---:B---3--:R-:W-:Y:S03]  /*2fe80*/  HMMA.16816.F32 R28, R40.reuse, R44, R28 ;  /* 0x0000002c281c723c */ /* 0x048fe6000000181c */
[----:B------:R-:W-:Y:S01]  /*2fe90*/  FADD.FTZ R135, R135, R122 ;  /* 0x0000007a87877221 */ /* 0x000fe20000010000 */
[----:B------:R-:W-:Y:S01]  /*2fea0*/  FADD.FTZ R119, R117, R119 ;  /* 0x0000007775777221 */ /* 0x000fe20000010000 */
[----:B-1----:R-:W-:Y:S03]  /*2feb0*/  LDSM.16.MT88.4 R56, [R64+0x3000] ;  /* 0x003000004038783b */ /* 0x002fe60000004200 */
[----:B------:R-:W-:Y:S03]  /*2fec0*/  HMMA.16816.F32 R32, R40, R46, R32 ;  /* 0x0000002e2820723c */ /* 0x000fe60000001820 */
[----:B------:R-:W-:Y:S01]  /*2fed0*/  F2FP.F16.F32.PACK_AB R41, R157, R160 ;  /* 0x000000a09d29723e */ /* 0x000fe200000000ff */
[----:B------:R-:W-:Y:S01]  /*2fee0*/  FADD.FTZ R135, R134, R135 ;  /* 0x0000008786877221 */ /* 0x000fe20000010000 */
[----:B------:R-:W-:Y:S01]  /*2fef0*/  F2FP.F16.F32.PACK_AB R43, R158, R156 ;  /* 0x0000009c9e2b723e */ /* 0x000fe200000000ff */
[----:B------:R-:W-:Y:S01]  /*2ff00*/  FADD.FTZ R119, R114, R119 ;  /* 0x0000007772777221 */ /* 0x000fe20000010000 */
[----:B------:R-:W-:Y:S01]  /*2ff10*/  F2FP.F16.F32.PACK_AB R40, R155, R159 ;  /* 0x0000009f9b28723e */ /* 0x000fe200000000ff */
        /* <DEDUP_REMOVED lines=24> */
[C---:B------:R-:W-:Y:S01]  /*300a0*/  HMMA.16816.F32 R20, R40.reuse, R60, R20 ;  /* 0x0000003c2814723c */ /* 0x040fe20000001814 */
[----:B------:R-:W-:Y:S02]  /*300b0*/  LDSM.16.MT88.4 R140, [R64+0x7800] ;  /* 0x00780000408c783b */ /* 0x000fe40000004200 */
[-CC-:B------:R-:W-:Y:S01]  /*300c0*/  FFMA.FTZ R61, R197, R3.reuse, -R74.reuse ;  /* 0x00000003c53d7223 */ /* 0x180fe2000001084a */
[----:B------:R-:W-:Y:S01]  /*300d0*/  FADD.FTZ R137, R150, R137 ;  /* 0x0000008996897221 */ /* 0x000fe20000010000 */
[-C--:B------:R-:W-:Y:S01]  /*300e0*/  FFMA.FTZ R60, R198, R3.reuse, -R74 ;  /* 0x00000003c63c7223 */ /* 0x080fe2000001084a */
[----:B------:R-:W-:Y:S01]  /*300f0*/  FADD.FTZ R152, R147, R152 ;  /* 0x0000009893987221 */ /* 0x000fe20000010000 */
[----:B------:R2:W-:Y:S01]  /*30100*/  MUFU.EX2 R198, R199 ;  /* 0x000000c700c67308 */ /* 0x0005e20000000800 */
[C---:B------:R-:W-:Y:S03]  /*30110*/  HMMA.16816.F32 R24, R40.reuse, R62, R24 ;  /* 0x0000003e2818723c */ /* 0x040fe60000001818 */
[----:B------:R-:W-:Y:S06]  /*30120*/  FADD.FTZ R137, R148, R137 ;  /* 0x0000008994897221 */ /* 0x000fec0000010000 */
[----:B------:R3:W-:Y:S01]  /*30130*/  MUFU.EX2 R197, R60 ;  /* 0x0000003c00c57308 */ /* 0x0007e20000000800 */
[----:B------:R-:W-:Y:S01]  /*30140*/  LDSM.16.MT88.4 R148, [R66+0x11800] ;  /* 0x011800004294783b */ /* 0x000fe20000004200 */
[----:B------:R-:W-:Y:S01]  /*30150*/  FADD.FTZ R160, R160, R152 ;  /* 0x00000098a0a07221 */ /* 0x000fe20000010000 */
[----:B------:R-:W-:Y:S01]  /*30160*/  FADD.FTZ R137, R146, R137 ;  /* 0x0000008992897221 */ /* 0x000fe20000010000 */
[C---:B-1----:R-:W-:Y:S03]  /*30170*/  HMMA.16816.F32 R28, R40.reuse, R44, R28 ;  /* 0x0000002c281c723c */ /* 0x042fe6000000181c */
[----:B------:R-:W-:Y:S01]  /*30180*/  FADD.FTZ R160, R157, R160 ;  /* 0x000000a09da07221 */ /* 0x000fe20000010000 */
[----:B------:R-:W-:Y:S01]  /*30190*/  FADD.FTZ R137, R145, R137 ;  /* 0x0000008991897221 */ /* 0x000fe20000010000 */
[-C--:B--2---:R-:W-:Y:S02]  /*301a0*/  FFMA.FTZ R199, R195, R3.reuse, -R70 ;  /* 0x00000003c3c77223 */ /* 0x084fe40000010846 */
[----:B------:R-:W-:Y:S01]  /*301b0*/  FADD.FTZ R160, R156, R160 ;  /* 0x000000a09ca07221 */ /* 0x000fe20000010000 */
[----:B------:R-:W-:Y:S01]  /*301c0*/  HMMA.16816.F32 R32, R40, R46, R32 ;  /* 0x0000002e2820723c */ /* 0x000fe20000001820 */
[----:B------:R-:W1:Y:S02]  /*301d0*/  LDSM.16.MT88.4 R44, [R65+0x3000] ;  /* 0x00300000412c783b */ /* 0x000e640000004200 */
[----:B------:R-:W-:Y:S01]  /*301e0*/  F2FP.F16.F32.PACK_AB R40, R161, R192 ;  /* 0x000000c0a128723e */ /* 0x000fe200000000ff */
[----:B---3--:R-:W-:Y:S01]  /*301f0*/  FFMA.FTZ R60, R196, R3, -R74 ;  /* 0x00000003c43c7223 */ /* 0x008fe2000001084a */
[----:B------:R-:W-:Y:S01]  /*30200*/  F2FP.F16.F32.PACK_AB R42, R162, R166 ;  /* 0x000000a6a22a723e */ /* 0x000fe200000000ff */
[----:B------:R-:W-:Y:S01]  /*30210*/  MUFU.EX2 R196, R61 ;  /* 0x0000003d00c47308 */ /* 0x000fe20000000800 */
[----:B------:R-:W-:Y:S01]  /*30220*/  F2FP.F16.F32.PACK_AB R41, R194, R163 ;  /* 0x000000a3c229723e */ /* 0x000fe200000000ff */
[----:B------:R-:W-:Y:S01]  /*30230*/  FADD.FTZ R159, R159, R137 ;  /* 0x000000899f9f7221 */ /* 0x000fe20000010000 */
[----:B------:R-:W-:Y:S07]  /*30240*/  F2FP.F16.F32.PACK_AB R43, R167, R191 ;  /* 0x000000bfa72b723e */ /* 0x000fee00000000ff */
[----:B------:R2:W-:Y:S01]  /*30250*/  MUFU.EX2 R195, R60 ;  /* 0x0000003c00c37308 */ /* 0x0005e20000000800 */
[----:B------:R-:W-:Y:S01]  /*30260*/  FADD.FTZ R158, R158, R160 ;  /* 0x000000a09e9e7221 */ /* 0x000fe20000010000 */
[----:B------:R-:W-:Y:S08]  /*30270*/  FADD.FTZ R159, R155, R159 ;  /* 0x0000009f9b9f7221 */ /* 0x000ff00000010000 */
[----:B------:R-:W3:Y:S01]  /*30280*/  MUFU.EX2 R199, R199 ;  /* 0x000000c700c77308 */ /* 0x000ee20000000800 */
[----:B------:R-:W-:Y:S01]  /*30290*/  FADD.FTZ R158, R163, R158 ;  /* 0x0000009ea39e7221 */ /* 0x000fe20000010000 */
[C---:B------:R-:W-:Y:S03]  /*302a0*/  HMMA.16816.F32 R4, R40.reuse, R48, R4 ;  /* 0x000000302804723c */ /* 0x040fe60000001804 */
        /* <DEDUP_REMOVED lines=9> */
[C---:B----4-:R-:W-:Y:S03]  /*30340*/  HMMA.16816.F32 R12, R40.reuse, R52, R12 ;  /* 0x00000034280c723c */ /* 0x050fe6000000180c */
[----:B------:R-:W-:Y:S01]  /*30350*/  FADD.FTZ R166, R166, R192 ;  /* 0x000000c0a6a67221 */ /* 0x000fe20000010000 */
[----:B------:R-:W-:Y:S02]  /*30360*/  FADD.FTZ R167, R167, R194 ;  /* 0x000000c2a7a77221 */ /* 0x000fe40000010000 */
[----:B--2---:R-:W-:Y:S01]  /*30370*/  LDSM.16.MT88.4 R60, [R64+0x3800] ;  /* 0x00380000403c783b */ /* 0x004fe20000004200 */
[----:B------:R-:W-:Y:S01]  /*30380*/  FADD.FTZ R166, R162, R166 ;  /* 0x000000a6a2a67221 */ /* 0x000fe20000010000 */
[C---:B------:R-:W-:Y:S03]  /*30390*/  HMMA.16816.F32 R16, R40.reuse, R54, R16 ;  /* 0x000000362810723c */ /* 0x040fe60000001810 */
[----:B---3--:R-:W-:Y:S01]  /*303a0*/  FADD.FTZ R167, R199, R167 ;  /* 0x000000a7c7a77221 */ /* 0x008fe20000010000 */
[----:B------:R-:W-:Y:S02]  /*303b0*/  FADD.FTZ R166, R198, R166 ;  /* 0x000000a6c6a67221 */ /* 0x000fe40000010000 */
[----:B------:R-:W2:Y:S01]  /*303c0*/  LDSM.16.MT88.4 R52, [R66+0xd800] ;  /* 0x00d800004234783b */ /* 0x000ea20000004200 */
[----:B------:R-:W-:Y:S01]  /*303d0*/  FADD.FTZ R167, R193, R167 ;  /* 0x000000a7c1a77221 */ /* 0x000fe20000010000 */
[C---:B------:R-:W-:Y:S03]  /*303e0*/  HMMA.16816.F32 R20, R40.reuse, R56, R20 ;  /* 0x000000382814723c */ /* 0x040fe60000001814 */
[-CC-:B------:R-:W-:Y:S01]  /*303f0*/  FFMA.FTZ R56, R190, R3.reuse, -R70.reuse ;  /* 0x00000003be387223 */ /* 0x180fe20000010846 */
[-C--:B------:R-:W-:Y:S01]  /*30400*/  FFMA.FTZ R190, R189, R3.reuse, -R70 ;  /* 0x00000003bdbe7223 */ /* 0x080fe20000010846 */
[----:B------:R-:W-:Y:S02]  /*30410*/  FADD.FTZ R166, R197, R166 ;  /* 0x000000a6c5a67221 */ /* 0x000fe40000010000 */
[----:B------:R3:W4:Y:S01]  /*30420*/  MUFU.EX2 R189, R56 ;  /* 0x0000003800bd7308 */ /* 0x0007220000000800 */
[C---:B------:R-:W-:Y:S09]  /*30430*/  HMMA.16816.F32 R24, R40.reuse, R58, R24 ;  /* 0x0000003a2818723c */ /* 0x040ff20000001818 */
[----:B------:R-:W2:Y:S01]  /*30440*/  MUFU.EX2 R190, R190 ;  /* 0x000000be00be7308 */ /* 0x000ea20000000800 */
[C---:B-1----:R-:W-:Y:S03]  /*30450*/  HMMA.16816.F32 R28, R40.reuse, R44, R28 ;  /* 0x0000002c281c723c */ /* 0x042fe6000000181c */
[----:B---3--:R-:W-:Y:S01]  /*30460*/  FFMA.FTZ R56, R182, R3, -R70 ;  /* 0x00000003b6387223 */ /* 0x008fe20000010846 */
[----:B----4-:R-:W-:Y:S05]  /*30470*/  FADD.FTZ R167, R189, R167 ;  /* 0x000000a7bda77221 */ /* 0x010fea0000010000 */
[----:B------:R-:W-:Y:S01]  /*30480*/  MUFU.EX2 R182, R183 ;  /* 0x000000b700b67308 */ /* 0x000fe20000000800 */
[----:B------:R-:W-:Y:S01]  /*30490*/  HMMA.16816.F32 R32, R40, R46, R32 ;  /* 0x0000002e2820723c */ /* 0x000fe20000001820 */
[----:B------:R-:W1:Y:S02]  /*304a0*/  LDSM.16.MT88.4 R44, [R65+0x3800] ;  /* 0x00380000412c783b */ /* 0x000e640000004200 */
[----:B------:R-:W-:Y:S06]  /*304b0*/  F2FP.F16.F32.PACK_AB R40, R197, R198 ;  /* 0x000000c6c528723e */ /* 0x000fec00000000ff */
[----:B------:R3:W-:Y:S01]  /*304c0*/  MUFU.EX2 R183, R56 ;  /* 0x0000003800b77308 */ /* 0x0007e20000000800 */
[----:B------:R-:W-:Y:S01]  /*304d0*/  F2FP.F16.F32.PACK_AB R42, R195, R196 ;  /* 0x000000c4c32a723e */ /* 0x000fe200000000ff */
[----:B--2---:R-:W-:Y:S01]  /*304e0*/  FADD.FTZ R167, R190, R167 ;  /* 0x000000a7bea77221 */ /* 0x004fe20000010000 */
[----:B------:R-:W-:Y:S01]  /*304f0*/  F2FP.F16.F32.PACK_AB R41, R193, R199 ;  /* 0x000000c7c129723e */ /* 0x000fe200000000ff */
[----:B------:R-:W-:Y:S01]  /*30500*/  FADD.FTZ R196, R196, R166 ;  /* 0x000000a6c4c47221 */ /* 0x000fe20000010000 */
[----:B------:R-:W-:Y:S01]  /*30510*/  F2FP.F16.F32.PACK_AB R43, R190, R189 ;  /* 0x000000bdbe2b723e */ /* 0x000fe200000000ff */
[----:B------:R-:W-:Y:S02]  /*30520*/  IMAD.MOV.U32 R166, RZ, RZ, R2 ;  /* 0x000000ffffa67224 */ /* 0x000fe400078e0002 */
[----:B------:R-:W-:Y:S04]  /*30530*/  FADD.FTZ R196, R195, R196 ;  /* 0x000000c4c3c47221 */ /* 0x000fe80000010000 */
[C---:B------:R-:W-:Y:S01]  /*30540*/  HMMA.16816.F32 R4, R40.reuse, R48, R4 ;  /* 0x000000302804723c */ /* 0x040fe20000001804 */
[----:B---3--:R-:W-:Y:S07]  /*30550*/  LDSM.16.MT88.4 R56, [R64+0x4000] ;  /* 0x004000004038783b */ /* 0x008fee0000004200 */
[C---:B------:R-:W-:Y:S01]  /*30560*/  HMMA.16816.F32 R8, R40.reuse, R50, R8 ;  /* 0x000000322808723c */ /* 0x040fe20000001808 */
[----:B------:R-:W2:Y:S07]  /*30570*/  LDSM.16.MT88.4 R48, [R67+0xe000] ;  /* 0x00e000004330783b */ /* 0x000eae0000004200 */
[C---:B------:R-:W-:Y:S03]  /*30580*/  HMMA.16816.F32 R12, R40.reuse, R52, R12 ;  /* 0x00000034280c723c */ /* 0x040fe6000000180c */
[-CC-:B------:R-:W-:Y:S01]  /*30590*/  FFMA.FTZ R53, R187, R3.reuse, -R74.reuse ;  /* 0x00000003bb357223 */ /* 0x180fe2000001084a */
[-C--:B------:R-:W-:Y:S01]  /*305a0*/  FFMA.FTZ R52, R186, R3.reuse, -R74 ;  /* 0x00000003ba347223 */ /* 0x080fe2000001084a */
[----:B------:R3:W4:Y:S03]  /*305b0*/  MUFU.EX2 R187, R188 ;  /* 0x000000bc00bb7308 */ /* 0x0007260000000800 */
[C---:B------:R-:W-:Y:S07]  /*305c0*/  HMMA.16816.F32 R16, R40.reuse, R54, R16 ;  /* 0x000000362810723c */ /* 0x040fee0000001810 */
[----:B------:R1:W2:Y:S01]  /*305d0*/  MUFU.EX2 R186, R53 ;  /* 0x0000003500ba7308 */ /* 0x0002a20000000800 */
[C---:B------:R-:W-:Y:S03]  /*305e0*/  HMMA.16816.F32 R20, R40.reuse, R60, R20 ;  /* 0x0000003c2814723c */ /* 0x040fe60000001814 */
[-C--:B---3--:R-:W-:Y:S01]  /*305f0*/  FFMA.FTZ R188, R184, R3.reuse, -R70 ;  /* 0x00000003b8bc7223 */ /* 0x088fe20000010846 */
[-CC-:B------:R-:W-:Y:S01]  /*30600*/  FFMA.FTZ R61, R178, R3.reuse, -R74.reuse ;  /* 0x00000003b23d7223 */ /* 0x180fe2000001084a */
[-C--:B------:R-:W-:Y:S01]  /*30610*/  FFMA.FTZ R60, R179, R3.reuse, -R74 ;  /* 0x00000003b33c7223 */ /* 0x080fe2000001084a */
[----:B----4-:R-:W-:Y:S01]  /*30620*/  FADD.FTZ R196, R187, R196 ;  /* 0x000000c4bbc47221 */ /* 0x010fe20000010000 */
[----:B-1----:R-:W-:Y:S01]  /*30630*/  FFMA.FTZ R53, R185, R3, -R74 ;  /* 0x00000003b9357223 */ /* 0x002fe2000001084a */
[C---:B------:R-:W-:Y:S01]  /*30640*/  HMMA.16816.F32 R24, R40.reuse, R62, R24 ;  /* 0x0000003e2818723c */ /* 0x040fe20000001818 */
[----:B------:R-:W-:Y:S10]  /*30650*/  MUFU.EX2 R185, R52 ;  /* 0x0000003400b97308 */ /* 0x000ff40000000800 */
[----:B------:R-:W1:Y:S01]  /*30660*/  MUFU.EX2 R184, R53 ;  /* 0x0000003500b87308 */ /* 0x000e620000000800 */
[C---:B------:R-:W-:Y:S09]  /*30670*/  HMMA.16816.F32 R28, R40.reuse, R44, R28 ;  /* 0x0000002c281c723c */ /* 0x040ff2000000181c */
[----:B------:R-:W3:Y:S10]  /*30680*/  MUFU.EX2 R188, R188 ;  /* 0x000000bc00bc7308 */ /* 0x000ef40000000800 */
[----:B------:R4:W-:Y:S01]  /*30690*/  MUFU.EX2 R178, R60 ;  /* 0x0000003c00b27308 */ /* 0x0009e20000000800 */
[----:B------:R-:W-:Y:S01]  /*306a0*/  HMMA.16816.F32 R32, R40, R46, R32 ;  /* 0x0000002e2820723c */ /* 0x000fe20000001820 */
[----:B------:R-:W-:Y:S08]  /*306b0*/  LDSM.16.MT88.4 R44, [R65+0x4000] ;  /* 0x00400000412c783b */ /* 0x000ff00000004200 */
[----:B------:R4:W4:Y:S01]  /*306c0*/  MUFU.EX2 R179, R180 ;  /* 0x000000b400b37308 */ /* 0x0009220000000800 */
[C---:B--2---:R-:W-:Y:S01]  /*306d0*/  F2FP.F16.F32.PACK_AB R40, R186.reuse, R187 ;  /* 0x000000bbba28723e */ /* 0x044fe200000000ff */
[----:B------:R-:W-:Y:S01]  /*306e0*/  FADD.FTZ R186, R186, R196 ;  /* 0x000000c4baba7221 */ /* 0x000fe20000010000 */
[----:B-1----:R-:W-:Y:S02]  /*306f0*/  F2FP.F16.F32.PACK_AB R42, R184, R185 ;  /* 0x000000b9b82a723e */ /* 0x002fe400000000ff */
[----:B---3--:R-:W-:Y:S01]  /*30700*/  F2FP.F16.F32.PACK_AB R41, R182, R188 ;  /* 0x000000bcb629723e */ /* 0x008fe200000000ff */
[----:B------:R-:W-:Y:S01]  /*30710*/  FADD.FTZ R186, R185, R186 ;  /* 0x000000bab9ba7221 */ /* 0x000fe20000010000 */
[----:B------:R-:W1:Y:S01]  /*30720*/  LDSM.16.MT88.4 R52, [R66+0xe000] ;  /* 0x00e000004234783b */ /* 0x000e620000004200 */
[----:B------:R-:W-:Y:S01]  /*30730*/  F2FP.F16.F32.PACK_AB R43, R181, R183 ;  /* 0x000000b7b52b723e */ /* 0x000fe200000000ff */
[-C--:B----4-:R-:W-:Y:S01]  /*30740*/  FFMA.FTZ R60, R177, R3.reuse, -R74 ;  /* 0x00000003b13c7223 */ /* 0x090fe2000001084a */
[----:B------:R-:W-:Y:S01]  /*30750*/  FADD.FTZ R186, R184, R186 ;  /* 0x000000bab8ba7221 */ /* 0x000fe20000010000 */
[----:B------:R-:W-:Y:S01]  /*30760*/  MUFU.EX2 R177, R61 ;  /* 0x0000003d00b17308 */ /* 0x000fe20000000800 */
[----:B------:R-:W-:Y:S01]  /*30770*/  FADD.FTZ R188, R188, R167 ;  /* 0x000000a7bcbc7221 */ /* 0x000fe20000010000 */
[----:B------:R-:W-:Y:S02]  /*30780*/  IMAD.MOV.U32 R167, RZ, RZ, R0 ;  /* 0x000000ffffa77224 */ /* 0x000fe400078e0000 */
[-C--:B------:R-:W-:Y:S01]  /*30790*/  FFMA.FTZ R180, R176, R3.reuse, -R70 ;  /* 0x00000003b0b47223 */ /* 0x080fe20000010846 */
[C---:B------:R-:W-:Y:S05]  /*307a0*/  HMMA.16816.F32 R4, R40.reuse, R48, R4 ;  /* 0x000000302804723c */ /* 0x040fea0000001804 */
[----:B------:R2:W3:Y:S01]  /*307b0*/  MUFU.EX2 R176, R60 ;  /* 0x0000003c00b07308 */ /* 0x0004e20000000800 */
[----:B------:R-:W-:Y:S09]  /*307c0*/  FADD.FTZ R188, R182, R188 ;  /* 0x000000bcb6bc7221 */ /* 0x000ff20000010000 */
[----:B------:R-:W-:Y:S01]  /*307d0*/  MUFU.EX2 R180, R180 ;  /* 0x000000b400b47308 */ /* 0x000fe20000000800 */
[----:B------:R-:W-:Y:S01]  /*307e0*/  FADD.FTZ R183, R183, R188 ;  /* 0x000000bcb7b77221 */ /* 0x000fe20000010000 */
[C---:B------:R-:W-:Y:S01]  /*307f0*/  HMMA.16816.F32 R8, R40.reuse, R50, R8 ;  /* 0x000000322808723c */ /* 0x040fe20000001808 */
[----:B------:R-:W4:Y:S02]  /*30800*/  LDSM.16.MT88.4 R48, [R67+0xe800] ;  /* 0x00e800004330783b */ /* 0x000f240000004200 */
[----:B------:R-:W-:Y:S06]  /*30810*/  FADD.FTZ R183, R181, R183 ;  /* 0x000000b7b5b77221 */ /* 0x000fec0000010000 */
[----:B--2---:R-:W-:Y:S01]  /*30820*/  LDSM.16.MT88.4 R60, [R64+0x4800] ;  /* 0x00480000403c783b */ /* 0x004fe20000004200 */
[C---:B-1----:R-:W-:Y:S08]  /*30830*/  HMMA.16816.F32 R12, R40.reuse, R52, R12 ;  /* 0x00000034280c723c */ /* 0x042ff0000000180c */
[C---:B------:R-:W-:Y:S01]  /*30840*/  HMMA.16816.F32 R16, R40.reuse, R54, R16 ;  /* 0x000000362810723c */ /* 0x040fe20000001810 */
[----:B------:R-:W1:Y:S07]  /*30850*/  LDSM.16.MT88.4 R52, [R66+0xe800] ;  /* 0x00e800004234783b */ /* 0x000e6e0000004200 */
[C---:B------:R-:W-:Y:S03]  /*30860*/  HMMA.16816.F32 R20, R40.reuse, R56, R20 ;  /* 0x000000382814723c */ /* 0x040fe60000001814 */
[-CC-:B------:R-:W-:Y:S02]  /*30870*/  FFMA.FTZ R56, R174, R3.reuse, -R70.reuse ;  /* 0x00000003ae387223 */ /* 0x180fe40000010846 */
[----:B------:R2:W4:Y:S03]  /*30880*/  MUFU.EX2 R174, R175 ;  /* 0x000000af00ae7308 */ /* 0x0005260000000800 */
[C---:B------:R-:W-:Y:S08]  /*30890*/  HMMA.16816.F32 R24, R40.reuse, R58, R24 ;  /* 0x0000003a2818723c */ /* 0x040ff00000001818 */
[C---:B------:R-:W-:Y:S03]  /*308a0*/  HMMA.16816.F32 R28, R40.reuse, R44, R28 ;  /* 0x0000002c281c723c */ /* 0x040fe6000000181c */
[----:B--2---:R-:W-:Y:S02]  /*308b0*/  FFMA.FTZ R175, R173, R3, -R70 ;  /* 0x00000003adaf7223 */ /* 0x004fe40000010846 */
[----:B------:R2:W-:Y:S03]  /*308c0*/  MUFU.EX2 R173, R56 ;  /* 0x0000003800ad7308 */ /* 0x0005e60000000800 */
[----:B------:R-:W-:Y:S07]  /*308d0*/  HMMA.16816.F32 R32, R40, R46, R32 ;  /* 0x0000002e2820723c */ /* 0x000fee0000001820 */
[----:B------:R-:W1:Y:S01]  /*308e0*/  MUFU.EX2 R175, R175 ;  /* 0x000000af00af7308 */ /* 0x000e620000000800 */
[----:B------:R-:W1:Y:S01]  /*308f0*/  LDSM.16.MT88.4 R44, [R65+0x4800] ;  /* 0x00480000412c783b */ /* 0x000e620000004200 */
[----:B------:R-:W-:Y:S01]  /*30900*/  F2FP.F16.F32.PACK_AB R40, R178, R179 ;  /* 0x000000b3b228723e */ /* 0x000fe200000000ff */
[----:B------:R-:W-:Y:S01]  /*30910*/  FADD.FTZ R179, R179, R186 ;  /* 0x000000bab3b37221 */ /* 0x000fe20000010000 */
[----:B---3--:R-:W-:Y:S02]  /*30920*/  F2FP.F16.F32.PACK_AB R42, R176, R177 ;  /* 0x000000b1b02a723e */ /* 0x008fe400000000ff */
[----:B----4-:R-:W-:Y:S01]  /*30930*/  F2FP.F16.F32.PACK_AB R41, R174, R180 ;  /* 0x000000b4ae29723e */ /* 0x010fe200000000ff */
[----:B------:R-:W-:Y:S01]  /*30940*/  FADD.FTZ R180, R180, R183 ;  /* 0x000000b7b4b47221 */ /* 0x000fe20000010000 */
[----:B------:R-:W-:Y:S01]  /*30950*/  FADD.FTZ R179, R178, R179 ;  /* 0x000000b3b2b37221 */ /* 0x000fe20000010000 */
[----:B--2---:R-:W-:Y:S02]  /*30960*/  FFMA.FTZ R56, R126, R3, -R70 ;  /* 0x000000037e387223 */ /* 0x004fe40000010846 */
[----:B------:R-:W-:Y:S01]  /*30970*/  FADD.FTZ R180, R174, R180 ;  /* 0x000000b4aeb47221 */ /* 0x000fe20000010000 */
[----:B------:R-:W2:Y:S01]  /*30980*/  MUFU.EX2 R126, R130 ;  /* 0x00000082007e7308 */ /* 0x000ea20000000800 */
[----:B------:R-:W-:Y:S01]  /*30990*/  FADD.FTZ R177, R177, R179 ;  /* 0x000000b3b1b17221 */ /* 0x000fe20000010000 */
[----:B-1----:R-:W-:Y:S01]  /*309a0*/  F2FP.F16.F32.PACK_AB R43, R175, R173 ;  /* 0x000000adaf2b723e */ /* 0x002fe200000000ff */
[----:B------:R-:W-:Y:S02]  /*309b0*/  FADD.FTZ R173, R173, R180 ;  /* 0x000000b4adad7221 */ /* 0x000fe40000010000 */
[----:B------:R-:W-:Y:S02]  /*309c0*/  FADD.FTZ R177, R176, R177 ;  /* 0x000000b1b0b17221 */ /* 0x000fe40000010000 */
[----:B------:R-:W-:Y:S02]  /*309d0*/  FADD.FTZ R173, R175, R173 ;  /* 0x000000adafad7221 */ /* 0x000fe40000010000 */
[C---:B------:R-:W-:Y:S03]  /*309e0*/  HMMA.16816.F32 R4, R40.reuse, R48, R4 ;  /* 0x000000302804723c */ /* 0x040fe60000001804 */
[----:B--2---:R-:W-:Y:S05]  /*309f0*/  FADD.FTZ R173, R126, R173 ;  /* 0x000000ad7ead7221 */ /* 0x004fea0000010000 */
[C---:B------:R-:W-:Y:S01]  /*30a00*/  HMMA.16816.F32 R8, R40.reuse, R50, R8 ;  /* 0x000000322808723c */ /* 0x040fe20000001808 */
[----:B------:R-:W1:Y:S07]  /*30a10*/  LDSM.16.MT88.4 R48, [R67+0xf000] ;  /* 0x00f000004330783b */ /* 0x000e6e0000004200 */
[C---:B------:R-:W-:Y:S03]  /*30a20*/  HMMA.16816.F32 R12, R40.reuse, R52, R12 ;  /* 0x00000034280c723c */ /* 0x040fe6000000180c */
[-CC-:B------:R-:W-:Y:S01]  /*30a30*/  FFMA.FTZ R53, R171, R3.reuse, -R74.reuse ;  /* 0x00000003ab357223 */ /* 0x180fe2000001084a */
[-CC-:B------:R-:W-:Y:S01]  /*30a40*/  FFMA.FTZ R52, R170, R3.reuse, -R74.reuse ;  /* 0x00000003aa347223 */ /* 0x180fe2000001084a */
[----:B------:R-:W2:Y:S03]  /*30a50*/  MUFU.EX2 R171, R172 ;  /* 0x000000ac00ab7308 */ /* 0x000ea60000000800 */
[C---:B------:R-:W-:Y:S07]  /*30a60*/  HMMA.16816.F32 R16, R40.reuse, R54, R16 ;  /* 0x000000362810723c */ /* 0x040fee0000001810 */
[----:B------:R-:W3:Y:S01]  /*30a70*/  MUFU.EX2 R170, R53 ;  /* 0x0000003500aa7308 */ /* 0x000ee20000000800 */
[C---:B------:R-:W-:Y:S09]  /*30a80*/  HMMA.16816.F32 R20, R40.reuse, R60, R20 ;  /* 0x0000003c2814723c */ /* 0x040ff20000001814 */
[----:B------:R4:W1:Y:S01]  /*30a90*/  MUFU.EX2 R61, R52 ;  /* 0x00000034003d7308 */ /* 0x0008620000000800 */
[-C--:B------:R-:W-:Y:S01]  /*30aa0*/  FFMA.FTZ R60, R131, R3.reuse, -R74 ;  /* 0x00000003833c7223 */ /* 0x080fe2000001084a */
[----:B--2---:R-:W-:Y:S01]  /*30ab0*/  FADD.FTZ R177, R171, R177 ;  /* 0x000000b1abb17221 */ /* 0x004fe20000010000 */
[C---:B------:R-:W-:Y:S07]  /*30ac0*/  HMMA.16816.F32 R24, R40.reuse, R62, R24 ;  /* 0x0000003e2818723c */ /* 0x040fee0000001818 */
[----:B------:R-:W2:Y:S01]  /*30ad0*/  MUFU.EX2 R60, R60 ;  /* 0x0000003c003c7308 */ /* 0x000ea20000000800 */
[-CC-:B------:R-:W-:Y:S01]  /*30ae0*/  FFMA.FTZ R63, R125, R3.reuse, -R70.reuse ;  /* 0x000000037d3f7223 */ /* 0x180fe20000010846 */
[----:B------:R-:W-:Y:S08]  /*30af0*/  FFMA.FTZ R62, R124, R3, -R70 ;  /* 0x000000037c3e7223 */ /* 0x000ff00000010846 */
[----:B------:R-:W2:Y:S01]  /*30b00*/  MUFU.EX2 R125, R56 ;  /* 0x00000038007d7308 */ /* 0x000ea20000000800 */
[----:B---3--:R-:W-:Y:S01]  /*30b10*/  FADD.FTZ R177, R170, R177 ;  /* 0x000000b1aab17221 */ /* 0x008fe20000010000 */
[----:B----4-:R-:W3:Y:S01]  /*30b20*/  LDSM.16.MT88.4 R52, [R66+0xf000] ;  /* 0x00f000004234783b */ /* 0x010ee20000004200 */
[C---:B------:R-:W-:Y:S07]  /*30b30*/  HMMA.16816.F32 R28, R40.reuse, R44, R28 ;  /* 0x0000002c281c723c */ /* 0x040fee000000181c */
[----:B------:R-:W4:Y:S01]  /*30b40*/  MUFU.EX2 R63, R63 ;  /* 0x0000003f003f7308 */ /* 0x000f220000000800 */
[----:B-1----:R-:W-:Y:S09]  /*30b50*/  FADD.FTZ R177, R61, R177 ;  /* 0x000000b13db17221 */ /* 0x002ff20000010000 */
[----:B------:R-:W1:Y:S01]  /*30b60*/  MUFU.EX2 R62, R62 ;  /* 0x0000003e003e7308 */ /* 0x000e620000000800 */
[----:B--2---:R-:W-:Y:S01]  /*30b70*/  FADD.FTZ R177, R60, R177 ;  /* 0x000000b13cb17221 */ /* 0x004fe20000010000 */
[----:B------:R-:W-:Y:S01]  /*30b80*/  HMMA.16816.F32 R32, R40, R46, R32 ;  /* 0x0000002e2820723c */ /* 0x000fe20000001820 */
[----:B------:R-:W-:Y:S02]  /*30b90*/  LDSM.16.MT88.4 R44, [R65+0x5000] ;  /* 0x00500000412c783b */ /* 0x000fe40000004200 */
[----:B------:R-:W-:Y:S01]  /*30ba0*/  F2FP.F16.F32.PACK_AB R40, R170, R171 ;  /* 0x000000abaa28723e */ /* 0x000fe200000000ff */
[C---:B------:R-:W-:Y:S01]  /*30bb0*/  FADD.FTZ R173, R125.reuse, R173 ;  /* 0x000000ad7dad7221 */ /* 0x040fe20000010000 */
[----:B------:R-:W-:Y:S02]  /*30bc0*/  F2FP.F16.F32.PACK_AB R42, R60, R61 ;  /* 0x0000003d3c2a723e */ /* 0x000fe400000000ff */
[----:B------:R-:W-:Y:S01]  /*30bd0*/  F2FP.F16.F32.PACK_AB R41, R125, R126 ;  /* 0x0000007e7d29723e */ /* 0x000fe200000000ff */
[----:B----4-:R-:W-:Y:S01]  /*30be0*/  FADD.FTZ R173, R63, R173 ;  /* 0x000000ad3fad7221 */ /* 0x010fe20000010000 */
[----:B------:R-:W2:Y:S01]  /*30bf0*/  LDSM.16.MT88.4 R56, [R64+0x5000] ;  /* 0x005000004038783b */ /* 0x000ea20000004200 */
[C---:B-1----:R-:W-:Y:S02]  /*30c00*/  F2FP.F16.F32.PACK_AB R43, R62.reuse, R63 ;  /* 0x0000003f3e2b723e */ /* 0x042fe400000000ff */
[----:B------:R-:W-:Y:S05]  /*30c10*/  FADD.FTZ R62, R62, R173 ;  /* 0x000000ad3e3e7221 */ /* 0x000fea0000010000 */
[C---:B------:R-:W-:Y:S08]  /*30c20*/  HMMA.16816.F32 R4, R40.reuse, R48, R4 ;  /* 0x000000302804723c */ /* 0x040ff00000001804 */
[C---:B------:R-:W-:Y:S01]  /*30c30*/  HMMA.16816.F32 R8, R40.reuse, R50, R8 ;  /* 0x000000322808723c */ /* 0x040fe20000001808 */
[----:B------:R-:W1:Y:S07]  /*30c40*/  LDSM.16.MT88.4 R48, [R67+0xf800] ;  /* 0x00f800004330783b */ /* 0x000e6e0000004200 */
[C---:B---3--:R-:W-:Y:S03]  /*30c50*/  HMMA.16816.F32 R12, R40.reuse, R52, R12 ;  /* 0x00000034280c723c */ /* 0x048fe6000000180c */
[-CC-:B------:R-:W-:Y:S01]  /*30c60*/  FFMA.FTZ R52, R115, R3.reuse, -R74.reuse ;  /* 0x0000000373347223 */ /* 0x180fe2000001084a */
[-C--:B------:R-:W-:Y:S01]  /*30c70*/  FFMA.FTZ R53, R113, R3.reuse, -R74 ;  /* 0x0000000371357223 */ /* 0x080fe2000001084a */
[----:B------:R3:W4:Y:S03]  /*30c80*/  MUFU.EX2 R115, R118 ;  /* 0x0000007600737308 */ /* 0x0007260000000800 */
[C---:B------:R-:W-:Y:S07]  /*30c90*/  HMMA.16816.F32 R16, R40.reuse, R54, R16 ;  /* 0x000000362810723c */ /* 0x040fee0000001810 */
[----:B------:R1:W1:Y:S01]  /*30ca0*/  MUFU.EX2 R113, R52 ;  /* 0x0000003400717308 */ /* 0x0002620000000800 */
[C---:B--2---:R-:W-:Y:S03]  /*30cb0*/  HMMA.16816.F32 R20, R40.reuse, R56, R20 ;  /* 0x000000382814723c */ /* 0x044fe60000001814 */
[-CC-:B------:R-:W-:Y:S01]  /*30cc0*/  FFMA.FTZ R56, R111, R3.reuse, -R70.reuse ;  /* 0x000000036f387223 */ /* 0x180fe20000010846 */
[-C--:B---3--:R-:W-:Y:S01]  /*30cd0*/  FFMA.FTZ R118, R110, R3.reuse, -R70 ;  /* 0x000000036e767223 */ /* 0x088fe20000010846 */
[----:B----4-:R-:W-:Y:S01]  /*30ce0*/  FADD.FTZ R177, R115, R177 ;  /* 0x000000b173b17221 */ /* 0x010fe20000010000 */
[-C--:B-1----:R-:W-:Y:S02]  /*30cf0*/  FFMA.FTZ R52, R112, R3.reuse, -R74 ;  /* 0x0000000370347223 */ /* 0x082fe4000001084a */
[C---:B------:R-:W-:Y:S01]  /*30d00*/  HMMA.16816.F32 R24, R40.reuse, R58, R24 ;  /* 0x0000003a2818723c */ /* 0x040fe20000001818 */
[----:B------:R1:W2:Y:S10]  /*30d10*/  MUFU.EX2 R110, R56 ;  /* 0x00000038006e7308 */ /* 0x0002b40000000800 */
        /* <DEDUP_REMOVED lines=8> */
[----:B------:R-:W-:Y:S04]  /*30da0*/  F2FP.F16.F32.PACK_AB R40, R113, R115 ;  /* 0x000000737128723e */ /* 0x000fe800000000ff */
[----:B------:R1:W1:Y:S01]  /*30db0*/  MUFU.EX2 R108, R56 ;  /* 0x00000038006c7308 */ /* 0x0002620000000800 */
[----:B--2---:R-:W-:Y:S01]  /*30dc0*/  FADD.FTZ R62, R110, R62 ;  /* 0x0000003e6e3e7221 */ /* 0x004fe20000010000 */
[----:B---3--:R-:W-:Y:S01]  /*30dd0*/  F2FP.F16.F32.PACK_AB R42, R111, R112 ;  /* 0x000000706f2a723e */ /* 0x008fe200000000ff */
[----:B------:R-:W-:Y:S01]  /*30de0*/  FADD.FTZ R113, R113, R177 ;  /* 0x000000b171717221 */ /* 0x000fe20000010000 */
[----:B------:R-:W2:Y:S06]  /*30df0*/  LDSM.16.MT88.4 R52, [R66+0xf800] ;  /* 0x00f800004234783b */ /* 0x000eac0000004200 */
[----:B------:R-:W3:Y:S01]  /*30e00*/  MUFU.EX2 R109, R109 ;  /* 0x0000006d006d7308 */ /* 0x000ee20000000800 */
[C---:B----4-:R-:W-:Y:S01]  /*30e10*/  F2FP.F16.F32.PACK_AB R41, R118.reuse, R110 ;  /* 0x0000006e7629723e */ /* 0x050fe200000000ff */
[----:B------:R-:W-:Y:S01]  /*30e20*/  FADD.FTZ R118, R118, R62 ;  /* 0x0000003e76767221 */ /* 0x000fe20000010000 */
[----:B------:R-:W-:Y:S04]  /*30e30*/  FADD.FTZ R113, R112, R113 ;  /* 0x0000007170717221 */ /* 0x000fe80000010000 */
[----:B------:R-:W-:Y:S01]  /*30e40*/  FADD.FTZ R111, R111, R113 ;  /* 0x000000716f6f7221 */ /* 0x000fe20000010000 */
[----:B-1----:R-:W1:Y:S01]  /*30e50*/  LDSM.16.MT88.4 R56, [R64+0x5800] ;  /* 0x005800004038783b */ /* 0x002e620000004200 */
[----:B------:R-:W-:Y:S02]  /*30e60*/  FADD.FTZ R118, R108, R118 ;  /* 0x000000766c767221 */ /* 0x000fe40000010000 */
[----:B------:R-:W-:Y:S01]  /*30e70*/  FADD.FTZ R111, R38, R111 ;  /* 0x0000006f266f7221 */ /* 0x000fe20000010000 */
[C---:B---3--:R-:W-:Y:S01]  /*30e80*/  F2FP.F16.F32.PACK_AB R43, R109.reuse, R108 ;  /* 0x0000006c6d2b723e */ /* 0x048fe200000000ff */
[----:B------:R-:W-:Y:S06]  /*30e90*/  FADD.FTZ R118, R109, R118 ;  /* 0x000000766d767221 */ /* 0x000fec0000010000 */
[C---:B------:R-:W-:Y:S08]  /*30ea0*/  HMMA.16816.F32 R4, R40.reuse, R48, R4 ;  /* 0x000000302804723c */ /* 0x040ff00000001804 */
[C---:B------:R-:W-:Y:S01]  /*30eb0*/  HMMA.16816.F32 R8, R40.reuse, R50, R8 ;  /* 0x000000322808723c */ /* 0x040fe20000001808 */
[----:B------:R-:W3:Y:S07]  /*30ec0*/  LDSM.16.MT88.4 R48, [R67+0x10000] ;  /* 0x010000004330783b */ /* 0x000eee0000004200 */
[C---:B--2---:R-:W-:Y:S03]  /*30ed0*/  HMMA.16816.F32 R12, R40.reuse, R52, R12 ;  /* 0x00000034280c723c */ /* 0x044fe6000000180c */
[-CC-:B------:R-:W-:Y:S02]  /*30ee0*/  FFMA.FTZ R52, R95, R3.reuse, -R70.reuse ;  /* 0x000000035f347223 */ /* 0x180fe40000010846 */
[----:B------:R-:W2:Y:S03]  /*30ef0*/  MUFU.EX2 R95, R96 ;  /* 0x00000060005f7308 */ /* 0x000ea60000000800 */
[C---:B------:R-:W-:Y:S08]  /*30f00*/  HMMA.16816.F32 R16, R40.reuse, R54, R16 ;  /* 0x000000362810723c */ /* 0x040ff00000001810 */
[C---:B-1----:R-:W-:Y:S01]  /*30f10*/  HMMA.16816.F32 R20, R40.reuse, R56, R20 ;  /* 0x000000382814723c */ /* 0x042fe20000001814 */
[----:B------:R1:W-:Y:S02]  /*30f20*/  MUFU.EX2 R57, R52 ;  /* 0x0000003400397308 */ /* 0x0003e40000000800 */
[-CC-:B------:R-:W-:Y:S05]  /*30f30*/  FFMA.FTZ R56, R94, R3.reuse, -R70.reuse ;  /* 0x000000035e387223 */ /* 0x180fea0000010846 */
[C---:B------:R-:W-:Y:S03]  /*30f40*/  HMMA.16816.F32 R24, R40.reuse, R58, R24 ;  /* 0x0000003a2818723c */ /* 0x040fe60000001818 */
[----:B------:R-:W4:Y:S01]  /*30f50*/  MUFU.EX2 R56, R56 ;  /* 0x0000003800387308 */ /* 0x000f220000000800 */
[-C--:B------:R-:W-:Y:S01]  /*30f60*/  FFMA.FTZ R58, R92, R3.reuse, -R70 ;  /* 0x000000035c3a7223 */ /* 0x080fe20000010846 */
[----:B------:R-:W-:Y:S08]  /*30f70*/  FFMA.FTZ R92, R88, R3, -R74 ;  /* 0x00000003585c7223 */ /* 0x000ff0000001084a */
[----:B------:R-:W-:Y:S01]  /*30f80*/  MUFU.EX2 R59, R93 ;  /* 0x0000005d003b7308 */ /* 0x000fe20000000800 */
[----:B-1----:R-:W1:Y:S01]  /*30f90*/  LDSM.16.MT88.4 R52, [R66+0x10000] ;  /* 0x010000004234783b */ /* 0x002e620000004200 */
[C---:B------:R-:W-:Y:S08]  /*30fa0*/  HMMA.16816.F32 R28, R40.reuse, R44, R28 ;  /* 0x0000002c281c723c */ /* 0x040ff0000000181c */
[----:B------:R-:W3:Y:S01]  /*30fb0*/  MUFU.EX2 R58, R58 ;  /* 0x0000003a003a7308 */ /* 0x000ee20000000800 */
[----:B------:R-:W-:Y:S01]  /*30fc0*/  HMMA.16816.F32 R32, R40, R46, R32 ;  /* 0x0000002e2820723c */ /* 0x000fe20000001820 */
[----:B------:R-:W1:Y:S02]  /*30fd0*/  LDSM.16.MT88.4 R44, [R64+0x6000] ;  /* 0x00600000402c783b */ /* 0x000e640000004200 */
[C---:B------:R-:W-:Y:S01]  /*30fe0*/  F2FP.F16.F32.PACK_AB R40, R98.reuse, R38 ;  /* 0x000000266228723e */ /* 0x040fe200000000ff */
[----:B------:R-:W-:Y:S01]  /*30ff0*/  FADD.FTZ R98, R98, R111 ;  /* 0x0000006f62627221 */ /* 0x000fe20000010000 */
[----:B--2---:R-:W-:Y:S02]  /*31000*/  F2FP.F16.F32.PACK_AB R42, R95, R39 ;  /* 0x000000275f2a723e */ /* 0x004fe400000000ff */
[----:B----4-:R-:W-:Y:S01]  /*31010*/  F2FP.F16.F32.PACK_AB R41, R56, R57 ;  /* 0x000000393829723e */ /* 0x010fe200000000ff */
[----:B------:R-:W-:Y:S01]  /*31020*/  FADD.FTZ R98, R39, R98 ;  /* 0x0000006227627221 */ /* 0x000fe20000010000 */
[----:B---3--:R-:W-:Y:S01]  /*31030*/  F2FP.F16.F32.PACK_AB R43, R58, R59 ;  /* 0x0000003b3a2b723e */ /* 0x008fe200000000ff */
[----:B------:R-:W-:Y:S02]  /*31040*/  FADD.FTZ R57, R57, R118 ;  /* 0x0000007639397221 */ /* 0x000fe40000010000 */
[----:B------:R-:W-:Y:S02]  /*31050*/  FADD.FTZ R95, R95, R98 ;  /* 0x000000625f5f7221 */ /* 0x000fe40000010000 */
[----:B------:R-:W-:Y:S02]  /*31060*/  FADD.FTZ R57, R56, R57 ;  /* 0x0000003938397221 */ /* 0x000fe40000010000 */
[C---:B------:R-:W-:Y:S03]  /*31070*/  HMMA.16816.F32 R4, R40.reuse, R48, R4 ;  /* 0x000000302804723c */ /* 0x040fe60000001804 */
[----:B------:R-:W-:Y:S04]  /*31080*/  FADD.FTZ R59, R59, R57 ;  /* 0x000000393b3b7221 */ /* 0x000fe80000010000 */
[----:B------:R-:W-:Y:S01]  /*31090*/  FADD.FTZ R59, R58, R59 ;  /* 0x0000003b3a3b7221 */ /* 0x000fe20000010000 */
        /* <DEDUP_REMOVED lines=11> */
[-C--:B------:R-:W-:Y:S05]  /*31150*/  FFMA.FTZ R44, R86, R3.reuse, -R70 ;  /* 0x00000003562c7223 */ /* 0x080fea0000010846 */
[----:B------:R1:W1:Y:S01]  /*31160*/  MUFU.EX2 R87, R92 ;  /* 0x0000005c00577308 */ /* 0x0002620000000800 */
[----:B---3--:R-:W-:Y:S01]  /*31170*/  FADD.FTZ R95, R90, R95 ;  /* 0x0000005f5a5f7221 */ /* 0x008fe20000010000 */
[C---:B------:R-:W-:Y:S08]  /*31180*/  HMMA.16816.F32 R24, R40.reuse, R46, R24 ;  /* 0x0000002e2818723c */ /* 0x040ff00000001818 */
[----:B------:R3:W-:Y:S01]  /*31190*/  MUFU.EX2 R86, R91 ;  /* 0x0000005b00567308 */ /* 0x0007e20000000800 */
[----:B----4-:R-:W4:Y:S01]  /*311a0*/  LDSM.16.MT88.4 R52, [R67+0x10800] ;  /* 0x010800004334783b */ /* 0x010f220000004200 */
[C---:B--2---:R-:W-:Y:S03]  /*311b0*/  HMMA.16816.F32 R28, R40.reuse, R48, R28 ;  /* 0x00000030281c723c */ /* 0x044fe6000000181c */
[-C--:B-1----:R-:W-:Y:S01]  /*311c0*/  FFMA.FTZ R92, R80, R3.reuse, -R74 ;  /* 0x00000003505c7223 */ /* 0x082fe2000001084a */
[----:B---3--:R-:W-:Y:S04]  /*311d0*/  FFMA.FTZ R91, R85, R3, -R70 ;  /* 0x00000003555b7223 */ /* 0x008fe80000010846 */
[----:B------:R-:W-:Y:S01]  /*311e0*/  HMMA.16816.F32 R32, R40, R50, R32 ;  /* 0x000000322820723c */ /* 0x000fe20000001820 */
[----:B------:R1:W2:Y:S01]  /*311f0*/  MUFU.EX2 R85, R44 ;  /* 0x0000002c00557308 */ /* 0x0002a20000000800 */
[----:B------:R-:W-:Y:S01]  /*31200*/  LDSM.16.MT88.4 R48, [R64+0x6800] ;  /* 0x006800004030783b */ /* 0x000fe20000004200 */
[C---:B------:R-:W-:Y:S01]  /*31210*/  F2FP.F16.F32.PACK_AB R40, R89.reuse, R90 ;  /* 0x0000005a5928723e */ /* 0x040fe200000000ff */
[----:B------:R-:W-:Y:S07]  /*31220*/  FADD.FTZ R89, R89, R95 ;  /* 0x0000005f59597221 */ /* 0x000fee0000010000 */
[----:B------:R-:W3:Y:S01]  /*31230*/  MUFU.EX2 R91, R91 ;  /* 0x0000005b005b7308 */ /* 0x000ee20000000800 */
[C---:B------:R-:W-:Y:S01]  /*31240*/  F2FP.F16.F32.PACK_AB R42, R87.reuse, R88 ;  /* 0x00000058572a723e */ /* 0x040fe200000000ff */
[----:B------:R-:W-:Y:S04]  /*31250*/  FADD.FTZ R89, R88, R89 ;  /* 0x0000005958597221 */ /* 0x000fe80000010000 */
[----:B------:R-:W-:Y:S01]  /*31260*/  FADD.FTZ R87, R87, R89 ;  /* 0x0000005957577221 */ /* 0x000fe20000010000 */
[----:B-1----:R-:W1:Y:S01]  /*31270*/  LDSM.16.MT88.4 R44, [R66+0x10800] ;  /* 0x01080000422c783b */ /* 0x002e620000004200 */
[C---:B--2---:R-:W-:Y:S01]  /*31280*/  F2FP.F16.F32.PACK_AB R41, R85.reuse, R86 ;  /* 0x000000565529723e */ /* 0x044fe200000000ff */
[----:B------:R-:W-:Y:S01]  /*31290*/  FADD.FTZ R86, R86, R59 ;  /* 0x0000003b56567221 */ /* 0x000fe20000010000 */
[C---:B---3--:R-:W-:Y:S03]  /*312a0*/  F2FP.F16.F32.PACK_AB R43, R84.reuse, R91 ;  /* 0x0000005b542b723e */ /* 0x048fe600000000ff */
[----:B------:R-:W-:Y:S04]  /*312b0*/  FADD.FTZ R86, R85, R86 ;  /* 0x0000005655567221 */ /* 0x000fe80000010000 */
[----:B------:R-:W-:Y:S01]  /*312c0*/  FADD.FTZ R91, R91, R86 ;  /* 0x000000565b5b7221 */ /* 0x000fe20000010000 */
[C---:B----4-:R-:W-:Y:S03]  /*312d0*/  HMMA.16816.F32 R4, R40.reuse, R52, R4 ;  /* 0x000000342804723c */ /* 0x050fe60000001804 */
        /* <DEDUP_REMOVED lines=17> */
[----:B--2---:R-:W2:Y:S01]  /*313f0*/  LDSM.16.MT88.4 R44, [R67+0x11000] ;  /* 0x01100000432c783b */ /* 0x004ea20000004200 */
[C---:B------:R-:W-:Y:S03]  /*31400*/  HMMA.16816.F32 R28, R40.reuse, R52, R28 ;  /* 0x00000034281c723c */ /* 0x040fe6000000181c */
        /* <DEDUP_REMOVED lines=10> */
[----:B---3--:R-:W1:Y:S01]  /*314b0*/  LDSM.16.MT88.4 R48, [R66+0x11000] ;  /* 0x011000004230783b */ /* 0x008e620000004200 */
[C---:B------:R-:W-:Y:S01]  /*314c0*/  F2FP.F16.F32.PACK_AB R41, R77.reuse, R78 ;  /* 0x0000004e4d29723e */ /* 0x040fe200000000ff */
[----:B------:R-:W-:Y:S01]  /*314d0*/  FADD.FTZ R78, R78, R91 ;  /* 0x0000005b4e4e7221 */ /* 0x000fe20000010000 */
[C---:B----4-:R-:W-:Y:S03]  /*314e0*/  F2FP.F16.F32.PACK_AB R43, R76.reuse, R83 ;  /* 0x000000534c2b723e */ /* 0x050fe600000000ff */
[----:B------:R-:W-:Y:S04]  /*314f0*/  FADD.FTZ R78, R77, R78 ;  /* 0x0000004e4d4e7221 */ /* 0x000fe80000010000 */
[----:B------:R-:W-:Y:S01]  /*31500*/  FADD.FTZ R83, R83, R78 ;  /* 0x0000004e53537221 */ /* 0x000fe20000010000 */
[C---:B--2---:R-:W-:Y:S03]  /*31510*/  HMMA.16816.F32 R4, R40.reuse, R44, R4 ;  /* 0x0000002c2804723c */ /* 0x044fe60000001804 */
        /* <DEDUP_REMOVED lines=14> */
[----:B------:R-:W-:Y:S10]  /*31600*/  MUFU.EX2 R3, R68 ;  /* 0x0000004400037308 */ /* 0x000ff40000000800 */
[----:B------:R-:W-:Y:S01]  /*31610*/  MUFU.EX2 R70, R70 ;  /* 0x0000004600467308 */ /* 0x000fe20000000800 */
[C---:B---3--:R-:W-:Y:S01]  /*31620*/  F2FP.F16.F32.PACK_AB R132, R49.reuse, R48 ;  /* 0x000000303184723e */ /* 0x048fe200000000ff */
[C---:B------:R-:W-:Y:S08]  /*31630*/  HMMA.16816.F32 R24, R40.reuse, R54, R24 ;  /* 0x000000362818723c */ /* 0x040ff00000001818 */
[----:B------:R-:W1:Y:S01]  /*31640*/  MUFU.EX2 R50, R72 ;  /* 0x0000004800327308 */ /* 0x000e620000000800 */
[----:B------:R-:W-:Y:S09]  /*31650*/  FADD.FTZ R49, R49, R79 ;  /* 0x0000004f31317221 */ /* 0x000ff20000010000 */
[----:B------:R-:W3:Y:S01]  /*31660*/  MUFU.EX2 R51, R51 ;  /* 0x0000003300337308 */ /* 0x000ee20000000800 */
[C---:B--2---:R-:W-:Y:S09]  /*31670*/  HMMA.16816.F32 R28, R40.reuse, R44, R28 ;  /* 0x0000002c281c723c */ /* 0x044ff2000000181c */
[----:B------:R-:W2:Y:S01]  /*31680*/  MUFU.EX2 R36, R37 ;  /* 0x0000002500247308 */ /* 0x000ea20000000800 */
[----:B-1----:R-:W-:Y:S01]  /*31690*/  F2FP.F16.F32.PACK_AB R134, R74, R50 ;  /* 0x000000324a86723e */ /* 0x002fe200000000ff */
[----:B------:R-:W-:Y:S03]  /*316a0*/  HMMA.16816.F32 R32, R40, R46, R32 ;  /* 0x0000002e2820723c */ /* 0x000fe60000001820 */
[----:B---3--:R-:W-:Y:S01]  /*316b0*/  F2FP.F16.F32.PACK_AB R133, R3, R51 ;  /* 0x000000330385723e */ /* 0x008fe200000000ff */
[----:B------:R-:W-:Y:S01]  /*316c0*/  FADD.FTZ R49, R50, R49 ;  /* 0x0000003132317221 */ /* 0x000fe20000010000 */
[----:B------:R-:W-:Y:S01]  /*316d0*/  FADD.FTZ R51, R51, R83 ;  /* 0x0000005333337221 */ /* 0x000fe20000010000 */
[----:B--2---:R-:W-:Y:S03]  /*316e0*/  F2FP.F16.F32.PACK_AB R135, R70, R36 ;  /* 0x000000244687723e */ /* 0x004fe600000000ff */
        /* <DEDUP_REMOVED lines=10> */
[C---:B-1----:R-:W-:Y:S03]  /*31790*/  HMMA.16816.F32 R136, R132.reuse, R4, R28 ;  /* 0x000000048488723c */ /* 0x042fe6000000181c */
[----:B------:R-:W-:Y:S05]  /*317a0*/  FADD.FTZ R4, R74, R49 ;  /* 0x000000314a047221 */ /* 0x000fea0000010000 */
[----:B------:R-:W-:Y:S01]  /*317b0*/  HMMA.16816.F32 R132, R132, R6, R32 ;  /* 0x000000068484723c */ /* 0x000fe20000001820 */
[----:B------:R2:W-:Y:S04]  /*317c0*/  STL [R1+0x4], R4 ;  /* 0x0000040401007387 */ /* 0x0005e80000100800 */
[----:B------:R2:W-:Y:S03]  /*317d0*/  STL [R1], R3 ;  /* 0x0000000301007387 */ /* 0x0005e60000100800 */
[----:B------:R-:W-:Y:S01]  /*317e0*/  @!UPT UIADD3 URZ, UPT, UPT, URZ, URZ, URZ ;  /* 0x000000fffffff290 */ /* 0x000fe2000fffe0ff */
[----:B------:R-:W-:Y:S11]  /*317f0*/  @P0 BRA `(.L_x_8111) ;  /* 0xffffff4800fc0947 */ /* 0x000ff6000383ffff */
.L_x_8104:
[----:B------:R3:W5:Y:S04]  /*31800*/  LDL R13, [R1+0x4] ;  /* 0x00000400010d7983 */ /* 0x0007680000100800 */
[----:B------:R3:W5:Y:S04]  /*31810*/  LDL R12, [R1] ;  /* 0x00000000010c7983 */ /* 0x0007680000100800 */
[----:B------:R3:W5:Y:S01]  /*31820*/  LD.E R6, desc[UR4][R164.64+0xd8] ;  /* 0x0000d804a4067980 */ /* 0x000762000c101900 */
[----:B------:R-:W-:Y:S01]  /*31830*/  UMOV UR7, 0xffffffff ;  /* 0xffffffff00077882 */ /* 0x000fe20000000000 */
[----:B------:R-:W-:-:S02]  /*31840*/  MOV R5, 0x40 ;  /* 0x0000004000057802 */ /* 0x000fc40000000f00 */
[----:B-12---:R-:W-:Y:S01]  /*31850*/  MOV R4, 0x20 ;  /* 0x0000002000047802 */ /* 0x006fe20000000f00 */
[----:B------:R-:W-:Y:S05]  /*31860*/  BRA.DIV UR7, `(.L_x_8112) ;  /* 0x0000000a07a07947 */ /* 0x000fea000b800000 */
[----:B-----5:R-:W1:Y:S04]  /*31870*/  SHFL.BFLY PT, R11, R13, 0x2, 0x1f ;  /* 0x0c401f000d0b7f89 */ /* 0x020e6800000e0000 */
[----:B------:R-:W2:Y:S01]  /*31880*/  SHFL.BFLY PT, R9, R12, 0x2, 0x1f ;  /* 0x0c401f000c097f89 */ /* 0x000ea200000e0000 */
[----:B-1----:R-:W-:Y:S01]  /*31890*/  FADD.FTZ R11, R11, R13 ;  /* 0x0000000d0b0b7221 */ /* 0x002fe20000010000 */
[----:B--2---:R-:W-:-:S04]  /*318a0*/  FADD.FTZ R9, R9, R12 ;  /* 0x0000000c09097221 */ /* 0x004fc80000010000 */
[----:B------:R-:W1:Y:S04]  /*318b0*/  SHFL.BFLY PT, R10, R11, 0x1, 0x1f ;  /* 0x0c201f000b0a7f89 */ /* 0x000e6800000e0000 */
[----:B------:R2:W4:Y:S01]  /*318c0*/  SHFL.BFLY PT, R3, R9, 0x1, 0x1f ;  /* 0x0c201f0009037f89 */ /* 0x00052200000e0000 */
[----:B-1----:R-:W-:-:S07]  /*318d0*/  FADD.FTZ R11, R11, R10 ;  /* 0x0000000a0b0b7221 */ /* 0x002fce0000010000 */
.L_x_8119:
[----:B--2-4-:R-:W-:Y:S01]  /*318e0*/  FADD.FTZ R9, R9, R3 ;  /* 0x0000000309097221 */ /* 0x014fe20000010000 */
[----:B------:R-:W-:Y:S01]  /*318f0*/  FSETP.NE.FTZ.AND P1, PT, R11, RZ, PT ;  /* 0x000000ff0b00720b */ /* 0x000fe20003f35000 */
[----:B------:R-:W1:Y:S01]  /*31900*/  MUFU.RCP R12, R11 ;  /* 0x0000000b000c7308 */ /* 0x000e620000001000 */
[----:B------:R-:W-:Y:S01]  /*31910*/  SHF.L.U32 R7, R219, 0x4, RZ ;  /* 0x00000004db077819 */ /* 0x000fe200000006ff */
[----:B------:R-:W-:Y:S05]  /*31920*/  WARPSYNC.ALL ;  /* 0x0000000000007948 */ /* 0x000fea0003800000 */
[----:B------:R-:W-:Y:S01]  /*31930*/  FSETP.NE.FTZ.AND P0, PT, R9, RZ, PT ;  /* 0x000000ff0900720b */ /* 0x000fe20003f15000 */
[----:B------:R-:W2:Y:S01]  /*31940*/  MUFU.RCP R8, R9 ;  /* 0x0000000900087308 */ /* 0x000ea20000001000 */
[----:B------:R-:W-:-:S02]  /*31950*/  LOP3.LUT R10, R7, 0x1c0, RZ, 0xc0, !PT ;  /* 0x000001c0070a7812 */ /* 0x000fc400078ec0ff */
[----:B------:R-:W-:Y:S02]  /*31960*/  MOV R3, 0xff800000 ;  /* 0xff80000000037802 */ /* 0x000fe40000000f00 */
[----:B------:R-:W-:-:S03]  /*31970*/  LOP3.LUT R169, R10, 0x38, R169, 0xf8, !PT ;  /* 0x000000380aa97812 */ /* 0x000fc600078ef8a9 */
[----:B------:R-:W4:Y:S01]  /*31980*/  @P1 MUFU.LG2 R11, R11 ;  /* 0x0000000b000b1308 */ /* 0x000f220000000c00 */
[----:B------:R-:W-:Y:S02]  /*31990*/  LOP3.LUT R168, R169, R168, R217, 0xfe, !PT ;  /* 0x000000a8a9a87212 */ /* 0x000fe400078efed9 */
[----:B-1----:R-:W-:-:S05]  /*319a0*/  FSEL R10, R12, 1, P1 ;  /* 0x3f8000000c0a7808 */ /* 0x002fca0000800000 */
[----:B------:R-:W1:Y:S01]  /*319b0*/  @P0 MUFU.LG2 R9, R9 ;  /* 0x0000000900090308 */ /* 0x000e620000000c00 */
[----:B------:R-:W-:Y:S01]  /*319c0*/  FMUL.FTZ R160, R10, R160 ;  /* 0x000000a00aa07220 */ /* 0x000fe20000410000 */
[----:B--2---:R-:W-:Y:S01]  /*319d0*/  FSEL R8, R8, 1, P0 ;  /* 0x3f80000008087808 */ /* 0x004fe20000000000 */
[C---:B------:R-:W-:Y:S01]  /*319e0*/  FMUL.FTZ R161, R10.reuse, R161 ;  /* 0x000000a10aa17220 */ /* 0x040fe20000410000 */
[C---:B------:R-:W-:Y:S01]  /*319f0*/  FMUL.FTZ R156, R10.reuse, R156 ;  /* 0x0000009c0a9c7220 */ /* 0x040fe20000410000 */
[C---:B------:R-:W-:Y:S01]  /*31a00*/  FMUL.FTZ R157, R10.reuse, R157 ;  /* 0x0000009d0a9d7220 */ /* 0x040fe20000410000 */
[C---:B------:R-:W-:Y:S01]  /*31a10*/  FMUL.FTZ R152, R10.reuse, R152 ;  /* 0x000000980a987220 */ /* 0x040fe20000410000 */
[C---:B------:R-:W-:Y:S01]  /*31a20*/  FMUL.FTZ R153, R10.reuse, R153 ;  /* 0x000000990a997220 */ /* 0x040fe20000410000 */
[C---:B------:R-:W-:Y:S01]  /*31a30*/  FMUL.FTZ R148, R10.reuse, R148 ;  /* 0x000000940a947220 */ /* 0x040fe20000410000 */
[C---:B------:R-:W-:Y:S01]  /*31a40*/  FMUL.FTZ R149, R10.reuse, R149 ;  /* 0x000000950a957220 */ /* 0x040fe20000410000 */
[----:B----4-:R-:W-:Y:S01]  /*31a50*/  @P1 FMUL.FTZ R11, R11, 0.69314718246459960938 ;  /* 0x3f3172180b0b1820 */ /* 0x010fe20000410000 */
[C---:B------:R-:W-:Y:S01]  /*31a60*/  FMUL.FTZ R144, R10.reuse, R144 ;  /* 0x000000900a907220 */ /* 0x040fe20000410000 */
[C---:B------:R-:W-:Y:S01]  /*31a70*/  FMUL.FTZ R145, R10.reuse, R145 ;  /* 0x000000910a917220 */ /* 0x040fe20000410000 */
[----:B------:R-:W-:Y:S01]  /*31a80*/  FMUL.FTZ R140, R10, R140 ;  /* 0x0000008c0a8c7220 */ /* 0x000fe20000410000 */
[----:B------:R-:W-:Y:S01]  /*31a90*/  @P1 FFMA.FTZ R3, R6, R2, R11 ;  /* 0x0000000206031223 */ /* 0x000fe2000001000b */
[----:B------:R-:W-:Y:S01]  /*31aa0*/  MOV R2, 0xff800000 ;  /* 0xff80000000027802 */ /* 0x000fe20000000f00 */
[C---:B------:R-:W-:Y:S01]  /*31ab0*/  FMUL.FTZ R141, R10.reuse, R141 ;  /* 0x0000008d0a8d7220 */ /* 0x040fe20000410000 */
[C---:B------:R-:W-:Y:S01]  /*31ac0*/  FMUL.FTZ R136, R10.reuse, R136 ;  /* 0x000000880a887220 */ /* 0x040fe20000410000 */
[----:B-1----:R-:W-:Y:S01]  /*31ad0*/  @P0 FMUL.FTZ R9, R9, 0.69314718246459960938 ;  /* 0x3f31721809090820 */ /* 0x002fe20000410000 */
        /* <DEDUP_REMOVED lines=19> */
[----:B------:R-:W-:Y:S01]  /*31c10*/  @P0 FFMA.FTZ R2, R6, R0, R9 ;  /* 0x0000000006020223 */ /* 0x000fe20000010009 */
[----:B------:R-:W-:Y:S01]  /*31c20*/  BAR.SYNC.DEFER_BLOCKING 0x0 ;  /* 0x0000000000007b1d */ /* 0x000fe20000010000 */
[----:B------:R-:W-:-:S02]  /*31c30*/  R2P PR, R219, 0x18 ;  /* 0x00000018db007804 */ /* 0x000fc40000000000 */
[----:B------:R-:W-:Y:S02]  /*31c40*/  SEL R4, R4, 0xffffffe0, !P2 ;  /* 0xffffffe004047807 */ /* 0x000fe40005000000 */
[----:B------:R-:W-:Y:S02]  /*31c50*/  LEA R168, R168, UR6, 0x2 ;  /* 0x00000006a8a87c11 */ /* 0x000fe4000f8e10ff */
[----:B------:R-:W-:-:S03]  /*31c60*/  SEL R5, R5, 0xffffffc0, !P3 ;  /* 0xffffffc005057807 */ /* 0x000fc60005800000 */
[--C-:B------:R-:W-:Y:S02]  /*31c70*/  IMAD.IADD R0, R4, 0x1, R168.reuse ;  /* 0x0000000104007824 */ /* 0x100fe400078e02a8 */
[C---:B------:R-:W-:Y:S02]  /*31c80*/  VIADD R6, R168.reuse, 0x80 ;  /* 0x00000080a8067836 */ /* 0x040fe40000000000 */
[----:B------:R-:W-:Y:S01]  /*31c90*/  @P4 IADD3 R6, PT, PT, R168, -0x80, RZ ;  /* 0xffffff80a8064810 */ /* 0x000fe20007ffe0ff */
[----:B------:R-:W-:-:S04]  /*31ca0*/  IMAD.IADD R8, R5, 0x1, R168 ;  /* 0x0000000105087824 */ /* 0x000fc800078e02a8 */
[----:B------:R-:W-:Y:S01]  /*31cb0*/  IMAD.IADD R5, R5, 0x1, R6 ;  /* 0x0000000105057824 */ /* 0x000fe200078e0206 */
[----:B------:R-:W-:Y:S04]  /*31cc0*/  STS.64 [R168], R160 ;  /* 0x000000a0a8007388 */ /* 0x000fe80000000a00 */
[----:B------:R-:W-:Y:S04]  /*31cd0*/  STS.64 [R168+0x800], R162 ;  /* 0x000800a2a8007388 */ /* 0x000fe80000000a00 */
[----:B------:R-:W-:Y:S04]  /*31ce0*/  STS.64 [R0], R156 ;  /* 0x0000009c00007388 */ /* 0x000fe80000000a00 */
[----:B------:R1:W-:Y:S04]  /*31cf0*/  STS.64 [R0+0x800], R158 ;  /* 0x0008009e00007388 */ /* 0x0003e80000000a00 */
[----:B------:R-:W-:Y:S04]  /*31d00*/  STS.64 [R8], R152 ;  /* 0x0000009808007388 */ /* 0x000fe80000000a00 */
[----:B------:R2:W-:Y:S01]  /*31d10*/  STS.64 [R8+0x800], R154 ;  /* 0x0008009a08007388 */ /* 0x0005e20000000a00 */
[----:B-1----:R-:W-:-:S05]  /*31d20*/  IMAD.IADD R0, R4, 0x1, R8 ;  /* 0x0000000104007824 */ /* 0x002fca00078e0208 */
[----:B------:R-:W-:Y:S01]  /*31d30*/  STS.64 [R0], R148 ;  /* 0x0000009400007388 */ /* 0x000fe20000000a00 */
[C---:B--2---:R-:W-:Y:S01]  /*31d40*/  IADD3 R8, PT, PT, R4.reuse, R6, RZ ;  /* 0x0000000604087210 */ /* 0x044fe20007ffe0ff */
[----:B------:R-:W-:Y:S02]  /*31d50*/  IMAD.IADD R4, R4, 0x1, R5 ;  /* 0x0000000104047824 */ /* 0x000fe400078e0205 */
        /* <DEDUP_REMOVED lines=9> */
[----:B------:R-:W4:Y:S04]  /*31df0*/  LD.E.64 R40, desc[UR4][R164.64+0xb0] ;  /* 0x0000b004a4287980 */ /* 0x000f28000c101b00 */
[----:B------:R3:W5:Y:S04]  /*31e00*/  LD.E.64 R44, desc[UR4][R164.64+0x78] ;  /* 0x00007804a42c7980 */ /* 0x000768000c101b00 */
[----:B------:R3:W5:Y:S04]  /*31e10*/  LD.E.64 R42, desc[UR4][R164.64+0xa8] ;  /* 0x0000a804a42a7980 */ /* 0x000768000c101b00 */
[----:B-1----:R-:W3:Y:S01]  /*31e20*/  LD.E R5, desc[UR4][R164.64+0x60] ;  /* 0x00006004a4057980 */ /* 0x002ee2000c101900 */
[----:B------:R-:W-:Y:S01]  /*31e30*/  IMAD.SHL.U32 R0, R219, 0x4, RZ ;  /* 0x00000004db007824 */ /* 0x000fe200078e00ff */
[----:B------:R-:W-:-:S02]  /*31e40*/  LOP3.LUT R7, R7, 0x10, RZ, 0xc0, !PT ;  /* 0x0000001007077812 */ /* 0x000fc400078ec0ff */
[----:B------:R-:W-:Y:S02]  /*31e50*/  SHF.L.U32 R233, R233, 0x6, RZ ;  /* 0x00000006e9e97819 */ /* 0x000fe400000006ff */
[----:B------:R-:W-:Y:S02]  /*31e60*/  LOP3.LUT P0, RZ, R219, 0x3, RZ, 0xc0, !PT ;  /* 0x00000003dbff7812 */ /* 0x000fe4000780c0ff */
[----:B--2---:R-:W-:Y:S02]  /*31e70*/  LOP3.LUT R4, R0, 0x1f8, RZ, 0xc0, !PT ;  /* 0x000001f800047812 */ /* 0x004fe400078ec0ff */
[----:B------:R-:W-:Y:S02]  /*31e80*/  SHF.R.U32.HI R39, RZ, 0x2, R219 ;  /* 0x00000002ff277819 */ /* 0x000fe400000116db */
[----:B------:R-:W-:Y:S01]  /*31e90*/  LOP3.LUT R4, R4, 0x38, R216, 0x78, !PT ;  /* 0x0000003804047812 */ /* 0x000fe200078e78d8 */
[----:B------:R-:W-:Y:S01]  /*31ea0*/  BSSY.RECONVERGENT B0, `(.L_x_8113) ;  /* 0x000001c000007945 */ /* 0x000fe20003800200 */
[----:B------:R-:W-:-:S03]  /*31eb0*/  LOP3.LUT R216, R216, 0x30, RZ, 0xc0, !PT ;  /* 0x00000030d8d87812 */ /* 0x000fc600078ec0ff */
[----:B------:R-:W-:Y:S01]  /*31ec0*/  IMAD R4, R4, 0x4, R7 ;  /* 0x0000000404047824 */ /* 0x000fe200078e0207 */
[----:B------:R-:W-:Y:S01]  /*31ed0*/  LOP3.LUT R39, R216, 0x7, R39, 0xf8, !PT ;  /* 0x00000007d8277812 */ /* 0x000fe200078ef827 */
[----:B----4-:R-:W-:-:S04]  /*31ee0*/  IMAD R40, R40, UR8, R237 ;  /* 0x0000000828287c24 */ /* 0x010fc8000f8e02ed */
[----:B---3--:R-:W-:Y:S02]  /*31ef0*/  IMAD R5, R40, R5, R236 ;  /* 0x0000000528057224 */ /* 0x008fe400078e02ec */
[----:B------:R1:W5:Y:S02]  /*31f00*/  LD.E R40, desc[UR4][R164.64+0xcc] ;  /* 0x0000cc04a4287980 */ /* 0x000364000c101900 */
[----:B------:R-:W-:Y:S01]  /*31f10*/  IMAD R41, R41, R5, R233 ;  /* 0x0000000529297224 */ /* 0x000fe200078e02e9 */
        /* <DEDUP_REMOVED lines=20> */
.L_x_8114:
[----:B------:R-:W-:Y:S05]  /*32060*/  BSYNC.RECONVERGENT B0 ;  /* 0x0000000000007941 */ /* 0x000fea0003800200 */
.L_x_8113:
[----:B-1----:R-:W2:Y:S01]  /*32070*/  LD.E R164, desc[UR4][R164.64+0xc0] ;  /* 0x0000c004a4a47980 */ /* 0x002ea2000c101900 */
[----:B------:R-:W-:Y:S01]  /*32080*/  LOP3.LUT R2, R0, 0xfc0, RZ, 0xc0, !PT ;  /* 0x00000fc000027812 */ /* 0x000fe200078ec0ff */
[----:B-----5:R-:W-:Y:S01]  /*32090*/  IMAD R40, R41, R40, RZ ;  /* 0x0000002829287224 */ /* 0x020fe200078e02ff */
[----:B------:R-:W-:Y:S01]  /*320a0*/  SHF.R.U32.HI R219, RZ, 0x4, R219 ;  /* 0x00000004ffdb7819 */ /* 0x000fe200000116db */
[----:B------:R-:W-:Y:S01]  /*320b0*/  IMAD.IADD R233, R235, 0x1, -R233 ;  /* 0x00000001ebe97824 */ /* 0x000fe200078e0ae9 */
[----:B------:R-:W-:Y:S02]  /*320c0*/  LOP3.LUT R2, R2, 0x3c, R0, 0xf8, !PT ;  /* 0x0000003c02027812 */ /* 0x000fe400078ef800 */
[----:B------:R-:W-:Y:S01]  /*320d0*/  LOP3.LUT R0, R0, 0x3c, RZ, 0xc0, !PT ;  /* 0x0000003c00007812 */ /* 0x000fe200078ec0ff */
[----:B------:R-:W-:Y:S01]  /*320e0*/  VIADD R3, R219, 0x18 ;  /* 0x00000018db037836 */ /* 0x000fe20000000000 */
[----:B------:R-:W-:-:S04]  /*320f0*/  IADD3 R2, P1, PT, R40, R2, RZ ;  /* 0x0000000228027210 */ /* 0x000fc80007f3e0ff */
[----:B------:R-:W-:Y:S02]  /*32100*/  LEA.HI.X.SX32 R40, R40, RZ, 0x1, P1 ;  /* 0x000000ff28287211 */ /* 0x000fe400008f0eff */
[----:B------:R-:W-:-:S04]  /*32110*/  LEA R36, P2, R2, R44, 0x2 ;  /* 0x0000002c02247211 */ /* 0x000fc800078410ff */
[----:B------:R-:W-:Y:S01]  /*32120*/  LEA.HI.X R37, R2, R45, R40, 0x2, P2 ;  /* 0x0000002d02257211 */ /* 0x000fe200010f1428 */
[C---:B------:R-:W-:Y:S01]  /*32130*/  VIADD R2, R219.reuse, 0x10 ;  /* 0x00000010db027836 */ /* 0x040fe20000000000 */
[----:B--2---:R-:W-:Y:S01]  /*32140*/  ISETP.GE.AND P0, PT, R0, R164, PT ;  /* 0x000000a40000720c */ /* 0x004fe20003f06270 */
[----:B------:R-:W-:-:S03]  /*32150*/  VIADD R0, R219, 0x8 ;  /* 0x00000008db007836 */ /* 0x000fc60000000000 */
[CC--:B------:R-:W-:Y:S02]  /*32160*/  ISETP.GE.OR P1, PT, R219.reuse, R233.reuse, P0 ;  /* 0x000000e9db00720c */ /* 0x0c0fe40000726670 */
[-C--:B------:R-:W-:Y:S01]  /*32170*/  ISETP.GE.OR P6, PT, R0, R233.reuse, P0 ;  /* 0x000000e90000720c */ /* 0x080fe200007c6670 */
[C---:B------:R-:W-:Y:S01]  /*32180*/  VIADD R0, R219.reuse, 0x20 ;  /* 0x00000020db007836 */ /* 0x040fe20000000000 */
[-C--:B------:R-:W-:Y:S01]  /*32190*/  ISETP.GE.OR P5, PT, R2, R233.reuse, P0 ;  /* 0x000000e90200720c */ /* 0x080fe200007a6670 */
[----:B------:R-:W-:Y:S01]  /*321a0*/  VIADD R2, R219, 0x28 ;  /* 0x00000028db027836 */ /* 0x000fe20000000000 */
[-C--:B------:R-:W-:Y:S01]  /*321b0*/  ISETP.GE.OR P4, PT, R3, R233.reuse, P0 ;  /* 0x000000e90300720c */ /* 0x080fe20000786670 */
[----:B------:R-:W-:Y:S01]  /*321c0*/  IMAD.MOV.U32 R3, RZ, RZ, 0x0 ;  /* 0x00000000ff037424 */ /* 0x000fe200078e00ff */
[-C--:B------:R-:W-:Y:S01]  /*321d0*/  ISETP.GE.OR P3, PT, R0, R233.reuse, P0 ;  /* 0x000000e90000720c */ /* 0x080fe20000766670 */
[C---:B------:R-:W-:Y:S01]  /*321e0*/  VIADD R0, R219.reuse, 0x30 ;  /* 0x00000030db007836 */ /* 0x040fe20000000000 */
        /* <DEDUP_REMOVED lines=8> */
[----:B------:R-:W-:Y:S04]  /*32270*/  @!P4 ST.E.128 desc[UR4][R36.64+0x1800], R20 ;  /* 0x001800142400c985 */ /* 0x000fe8000c101d04 */
[----:B------:R-:W-:Y:S04]  /*32280*/  @!P3 ST.E.128 desc[UR4][R36.64+0x2000], R16 ;  /* 0x002000102400b985 */ /* 0x000fe8000c101d04 */
[----:B------:R-:W-:Y:S04]  /*32290*/  @!P2 ST.E.128 desc[UR4][R36.64+0x2800], R12 ;  /* 0x0028000c2400a985 */ /* 0x000fe8000c101d04 */
[----:B------:R1:W-:Y:S02]  /*322a0*/  @!P1 ST.E.128 desc[UR4][R36.64+0x3000], R8 ;  /* 0x0030000824009985 */ /* 0x0003e4000c101d04 */
[----:B-1----:R-:W-:Y:S05]  /*322b0*/  @P0 RET.REL.NODEC R2 `(_ZN5flash24flash_fwd_splitkv_kernelI23Flash_fwd_kernel_traitsILi64ELi64ELi256ELi4ELb0ELb0EN7cutlass6half_tE19Flash_kernel_traitsILi64ELi64ELi256ELi4ES3_EELb0ELb1ELb1ELb0ELb0ELb0ELb1ELb1EEEvNS_16Flash_fwd_paramsE) ;  /* 0xfffffcdc02500950 */ /* 0x002fea0003c3ffff */
[----:B------:R-:W-:Y:S01]  /*322c0*/  MOV R233, 0x0 ;  /* 0x0000000000e97802 */ /* 0x000fe20000000f00 */
[----:B------:R1:W-:Y:S03]  /*322d0*/  ST.E.128 desc[UR4][R36.64+0x3800], R4 ;  /* 0x0038000424007985 */ /* 0x0003e6000c101d04 */
[----:B-1----:R-:W-:Y:S05]  /*322e0*/  RET.REL.NODEC R232 `(_ZN5flash24flash_fwd_splitkv_kernelI23Flash_fwd_kernel_traitsILi64ELi64ELi256ELi4ELb0ELb0EN7cutlass6half_tE19Flash_kernel_traitsILi64ELi64ELi256ELi4ES3_EELb0ELb1ELb1ELb0ELb0ELb0ELb1ELb1EEEvNS_16Flash_fwd_paramsE) ;  /* 0xfffffcdce8447950 */ /* 0x002fea0003c3ffff */
.L_x_8112:
[----:B------:R-:W-:Y:S01]  /*322f0*/  MOV R3, 0x1f ;  /* 0x0000001f00037802 */ /* 0x000fe20000000f00 */
[----:B------:R-:W-:Y:S01]  /*32300*/  IMAD.MOV.U32 R7, RZ, RZ, 0x2 ;  /* 0x00000002ff077424 */ /* 0x000fe200078e00ff */
[----:B-----5:R-:W-:Y:S01]  /*32310*/  MOV R9, R13 ;  /* 0x0000000d00097202 */ /* 0x020fe20000000f00 */
[----:B------:R-:W-:-:S07]  /*32320*/  IMAD.MOV.U32 R8, RZ, RZ, -0x1 ;  /* 0xffffffffff087424 */ /* 0x000fce00078e00ff */
[----:B---3--:R-:W-:Y:S05]  /*32330*/  WARPSYNC.COLLECTIVE R8, `(.L_x_8115) ;  /* 0x0000000008087348 */ /* 0x008fea0003c00000 */
[----:B------:R1:W2:Y:S02]  /*32340*/  SHFL.BFLY P0, R3, R9, R7, R3 ;  /* 0x0c00000709037389 */ /* 0x0002a40000000003 */
[----:B-123--:R-:W-:Y:S05]  /*32350*/  ENDCOLLECTIVE ;  /* 0x000000000000791b */ /* 0x00efea0003800000 */
.L_x_8115:
[----:B------:R-:W-:Y:S01]  /*32360*/  MOV R11, R3 ;  /* 0x00000003000b7202 */ /* 0x000fe20000000f00 */
[----:B------:R-:W-:Y:S01]  /*32370*/  IMAD.MOV.U32 R3, RZ, RZ, 0x1f ;  /* 0x0000001fff037424 */ /* 0x000fe200078e00ff */
[----:B------:R-:W-:-:S03]  /*32380*/  MOV R7, 0x1 ;  /* 0x0000000100077802 */ /* 0x000fc60000000f00 */
[----:B------:R-:W-:-:S04]  /*32390*/  FADD.FTZ R11, R11, R13 ;  /* 0x0000000d0b0b7221 */ /* 0x000fc80000010000 */
[----:B------:R-:W-:-:S07]  /*323a0*/  IMAD.MOV.U32 R9, RZ, RZ, R11 ;  /* 0x000000ffff097224 */ /* 0x000fce00078e000b */
[----:B------:R-:W-:Y:S05]  /*323b0*/  WARPSYNC.COLLECTIVE R8, `(.L_x_8116) ;  /* 0x0000000008087348 */ /* 0x000fea0003c00000 */
[----:B------:R1:W2:Y:S02]  /*323c0*/  SHFL.BFLY P0, R3, R9, R7, R3 ;  /* 0x0c00000709037389 */ /* 0x0002a40000000003 */
[----:B-12---:R-:W-:Y:S05]  /*323d0*/  ENDCOLLECTIVE ;  /* 0x000000000000791b */ /* 0x006fea0003800000 */
.L_x_8116:
        /* <DEDUP_REMOVED lines=8> */
.L_x_8117:
[----:B------:R-:W-:Y:S01]  /*32460*/  IMAD.MOV.U32 R9, RZ, RZ, R3 ;  /* 0x000000ffff097224 */ /* 0x000fe200078e0003 */
[----:B------:R-:W-:Y:S02]  /*32470*/  MOV R3, 0x1f ;  /* 0x0000001f00037802 */ /* 0x000fe40000000f00 */
[----:B------:R-:W-:Y:S01]  /*32480*/  MOV R7, 0x1 ;  /* 0x0000000100077802 */ /* 0x000fe20000000f00 */
[----:B------:R-:W-:-:S07]  /*32490*/  FADD.FTZ R9, R9, R12 ;  /* 0x0000000c09097221 */ /* 0x000fce0000010000 */
[----:B------:R-:W-:Y:S05]  /*324a0*/  WARPSYNC.COLLECTIVE R8, `(.L_x_8118) ;  /* 0x0000000008087348 */ /* 0x000fea0003c00000 */
[----:B------:R1:W2:Y:S02]  /*324b0*/  SHFL.BFLY P0, R3, R9, R7, R3 ;  /* 0x0c00000709037389 */ /* 0x0002a40000000003 */
[----:B-12---:R-:W-:Y:S05]  /*324c0*/  ENDCOLLECTIVE ;  /* 0x000000000000791b */ /* 0x006fea0003800000 */
.L_x_8118:
[----:B------:R-:W-:Y:S05]  /*324d0*/  BRA `(.L_x_8119) ;  /* 0xfffffff400007947 */ /* 0x000fea000383ffff */
.L_x_8120:
        /* <DEDUP_REMOVED lines=10> */
.L_x_14770:


//--------------------- .text._ZN5flash24flash_fwd_splitkv_kernelI23Flash_fwd_kernel_traitsILi64ELi64ELi256ELi4ELb0ELb0EN7cutlass6half_tE19Flash_kernel_traitsILi64ELi64ELi256ELi4ES3_EELb0ELb1ELb1ELb0ELb0ELb1ELb1ELb1EEEvNS_16Flash_fwd_paramsE --------------------------
	.section	.text._ZN5flash24flash_fwd_splitkv_kernelI23Flash_fwd_kernel_traitsILi64ELi64ELi256ELi4ELb0ELb0EN7cutlass6half_tE19Flash_kernel_traitsILi64ELi64ELi256ELi4ES3_EELb0ELb1ELb1ELb0ELb0ELb1ELb1ELb1EEEvNS_16Flash_fwd_paramsE,"ax",@progbits
	.align	128
        .global         _ZN5flash24flash_fwd_splitkv_kernelI23Flash_fwd_kernel_traitsILi64ELi64ELi256ELi4ELb0ELb0EN7cutlass6half_tE19Flash_kernel_traitsILi64ELi64ELi256ELi4ES3_EELb0ELb1ELb1ELb0ELb0ELb1ELb1ELb1EEEvNS_16Flash_fwd_paramsE
        .type           _ZN5flash24flash_fwd_splitkv_kernelI23Flash_fwd_kernel_traitsILi64ELi64ELi256ELi4ELb0ELb0EN7cutlass6half_tE19Flash_kernel_traitsILi64ELi64ELi256ELi4ES3_EELb0ELb1ELb1ELb0ELb0ELb1ELb1ELb1EEEvNS_16Flash_fwd_paramsE,@function
        .size           _ZN5flash24flash_fwd_splitkv_kernelI23Flash_fwd_kernel_traitsILi64ELi64ELi256ELi4ELb0ELb0EN7cutlass6half_tE19Flash_kernel_traitsILi64ELi64ELi256ELi4ES3_EELb0ELb1ELb1ELb0ELb0ELb1ELb1ELb1EEEvNS_16Flash_fwd_paramsE,(.L_x_14771 - _ZN5flash24flash_fwd_splitkv_kernelI23Flash_fwd_kernel_traitsILi64ELi64ELi256ELi4ELb0ELb0EN7cutlass6half_tE19Flash_kernel_traitsILi64ELi64ELi256ELi4ES3_EELb0ELb1ELb1ELb0ELb0ELb1ELb1ELb1EEEvNS_16Flash_fwd_paramsE)
        .other          _ZN5flash24flash_fwd_splitkv_kernelI23Flash_fwd_kernel_traitsILi64ELi64ELi256ELi4ELb0ELb0EN7cutlass6half_tE19Flash_kernel_traitsILi64ELi64ELi256ELi4ES3_EELb0ELb1ELb1ELb0ELb0ELb1ELb1ELb1EEEvNS_16Flash_fwd_paramsE,@"STO_CUDA_ENTRY STV_DEFAULT"
_ZN5flash24flash_fwd_splitkv_kernelI23Flash_fwd_kernel_traitsILi64ELi64ELi256ELi4ELb0ELb0EN7cutlass6half_tE19Flash_kernel_traitsILi64ELi64ELi256ELi4ES3_EELb0ELb1ELb1ELb0ELb0ELb1ELb1ELb1EEEvNS_16Flash_fwd_paramsE:
.text._ZN5flash24flash_fwd_splitkv_kernelI23Flash_fwd_kernel_traitsILi64ELi64ELi256ELi4ELb0ELb0EN7cutlass6half_tE19Flash_kernel_traitsILi64ELi64ELi256ELi4ES3_EELb0ELb1ELb1ELb0ELb0ELb1ELb1ELb1EEEvNS_16Flash_fwd_paramsE:
        /* <DEDUP_REMOVED lines=30> */
[----:B------:R-:W-:Y:S05]  /*01e0*/  CALL.REL.NOINC `($_ZN5flash24flash_fwd_splitkv_kernelI23Flash_fwd_kernel_traitsILi64ELi64ELi256ELi4ELb0ELb0EN7cutlass6half_tE19Flash_kernel_traitsILi64ELi64ELi256ELi4ES3_EELb0ELb1ELb1ELb0ELb0ELb1ELb1ELb1EEEvNS_16Flash_fwd_paramsE$_ZN5flash30compute_attn_1rowblock_splitkvI23Flash_fwd_kernel_traitsILi64ELi64ELi256ELi4ELb0ELb0EN7cutlass6half_tE19Flash_kernel_traitsILi64ELi64ELi256ELi4ES3_EELb0ELb1ELb1ELb0ELb0ELb1ELb1ELb1ENS_16Flash_fwd_paramsEEEvRKT8_iiiii) ;  /* 0x0000000000087944 */ /* 0x000fea0003c00000 */
[----:B------:R-:W-:Y:S05]  /*01f0*/  BSYNC.RECONVERGENT B3 ;  /* 0x0000000000037941 */ /* 0x000fea0003800200 */
.L_x_8121:
[----:B------:R-:W-:Y:S05]  /*0200*/  EXIT ;  /* 0x000000000000794d */ /* 0x000fea0003800000 */
        .type           $_ZN5flash24flash_fwd_splitkv_kernelI23Flash_fwd_kernel_traitsILi64ELi64ELi256ELi4ELb0ELb0EN7cutlass6half_tE19Flash_kernel_traitsILi64ELi64ELi256ELi4ES3_EELb0ELb1ELb1ELb0ELb0ELb1ELb1ELb1EEEvNS_16Flash_fwd_paramsE$_ZN5flash30compute_attn_1rowblock_splitkvI23Flash_fwd_kernel_traitsILi64ELi64ELi256ELi4ELb0ELb0EN7cutlass6half_tE19Flash_kernel_traitsILi64ELi64ELi256ELi4ES3_EELb0ELb1ELb1ELb0ELb0ELb1ELb1ELb1ENS_16Flash_fwd_paramsEEEvRKT8_iiiii,@function
        .size           $_ZN5flash24flash_fwd_splitkv_kernelI23Flash_fwd_kernel_traitsILi64ELi64ELi256ELi4ELb0ELb0EN7cutlass6half_tE19Flash_kernel_traitsILi64ELi64ELi256ELi4ES3_EELb0ELb1ELb1ELb0ELb0ELb1ELb1ELb1EEEvNS_16Flash_fwd_paramsE$_ZN5flash30compute_attn_1rowblock_splitkvI23Flash_fwd_kernel_traitsILi64ELi64ELi256ELi4ELb0ELb0EN7cutlass6half_tE19Flash_kernel_traitsILi64ELi64ELi256ELi4ES3_EELb0ELb1ELb1ELb0ELb0ELb1ELb1ELb1ENS_16Flash_fwd_paramsEEEvRKT8_iiiii,(.L_x_14771 - $_ZN5flash24flash_fwd_splitkv_kernelI23Flash_fwd_kernel_traitsILi64ELi64ELi256ELi4ELb0ELb0EN7cutlass6half_tE19Flash_kernel_traitsILi64ELi64ELi256ELi4ES3_EELb0ELb1ELb1ELb0ELb0ELb1ELb1ELb1EEEvNS_16Flash_fwd_paramsE$_ZN5flash30compute_attn_1rowblock_splitkvI23Flash_fwd_kernel_traitsILi64ELi64ELi256ELi4ELb0ELb0EN7cutlass6half_tE19Flash_kernel_traitsILi64ELi64ELi256ELi4ES3_EELb0ELb1ELb1ELb0ELb0ELb1ELb1ELb1ENS_16Flash_fwd_paramsEEEvRKT8_iiiii)
$_ZN5flash24flash_fwd_splitkv_kernelI23Flash_fwd_kernel_traitsILi64ELi64ELi256ELi4ELb0ELb0EN7cutlass6half_tE19Flash_kernel_traitsILi64ELi64ELi256ELi4ES3_EELb0ELb1ELb1ELb0ELb0ELb1ELb1ELb1EEEvNS_16Flash_fwd_paramsE$_ZN5flash30compute_attn_1rowblock_splitkvI23Flash_fwd_kernel_traitsILi64ELi64ELi256ELi4ELb0ELb0EN7cutlass6half_tE19Flash_kernel_traitsILi64ELi64ELi256ELi4ES3_EELb0ELb1ELb1ELb0ELb0ELb1ELb1ELb1ENS_16Flash_fwd_paramsEEEvRKT8_iiiii:
        /* <DEDUP_REMOVED lines=38> */
.L_x_8123:
[----:B------:R-:W-:Y:S05]  /*0470*/  BSYNC.RECONVERGENT B0 ;  /* 0x0000000000007941 */ /* 0x000fea0003800200 */
.L_x_8122:
[----:B------:R-:W-:Y:S04]  /*0480*/  BSSY.RECONVERGENT B0, `(.L_x_8124) ;  /* 0x0000007000007945 */ /* 0x000fe80003800200 */
[----:B------:R-:W-:Y:S05]  /*0490*/  @!P3 BRA `(.L_x_8125) ;  /* 0x000000000014b947 */ /* 0x000fea0003800000 */
[----:B------:R-:W2:Y:S02]  /*04a0*/  LD.E.U8 R2, desc[UR4][R164.64+0x1b2] ;  /* 0x0001b204a4027980 */ /* 0x000ea4000c101100 */
[----:B--2---:R-:W-:-:S13]  /*04b0*/  ISETP.NE.AND P1, PT, R2, RZ, PT ;  /* 0x000000ff0200720c */ /* 0x004fda0003f25270 */
[----:B-----5:R-:W2:Y:S02]  /*04c0*/  @P1 LD.E R57, desc[UR4][R12.64+0x4] ;  /* 0x000004040c391980 */ /* 0x020ea4000c101900 */
[----:B--2---:R-:W-:-:S06]  /*04d0*/  @P1 IADD3 R57, PT, PT, R57, -R11, RZ ;  /* 0x8000000b39391210 */ /* 0x004fcc0007ffe0ff */
[----:B------:R2:W5:Y:S02]  /*04e0*/  @!P1 LD.E R57, desc[UR4][R12.64] ;  /* 0x000000040c399980 */ /* 0x000564000c101900 */
.L_x_8125:
[----:B------:R-:W-:Y:S05]  /*04f0*/  BSYNC.RECONVERGENT B0 ;  /* 0x0000000000007941 */ /* 0x000fea0003800200 */
.L_x_8124:
        /* <DEDUP_REMOVED lines=9> */
.L_x_8127:
[----:B------:R-:W3:Y:S01]  /*0590*/  LD.E.64 R2, desc[UR4][R164.64+0x108] ;  /* 0x00010804a4027980 */ /* 0x000ee2000c101b00 */
[----:B------:R-:W-:Y:S01]  /*05a0*/  BSSY.RECONVERGENT B0, `(.L_x_8129) ;  /* 0x0000006000007945 */ /* 0x000fe20003800200 */
[----:B------:R-:W-:Y:S01]  /*05b0*/  IMAD.MOV.U32 R50, RZ, RZ, RZ ;  /* 0x000000ffff327224 */ /* 0x000fe200078e00ff */
[----:B---3--:R-:W-:-:S04]  /*05c0*/  ISETP.NE.U32.AND P0, PT, R2, RZ, PT ;  /* 0x000000ff0200720c */ /* 0x008fc80003f05070 */
[----:B------:R-:W-:-:S13]  /*05d0*/  ISETP.NE.AND.EX P0, PT, R3, RZ, PT, P0 ;  /* 0x000000ff0300720c */ /* 0x000fda0003f05300 */
[----:B------:R-:W-:Y:S05]  /*05e0*/  @!P0 BRA `(.L_x_8130) ;  /* 0x0000000000048947 */ /* 0x000fea0003800000 */
[----:B------:R3:W5:Y:S02]  /*05f0*/  LD.E R50, desc[UR4][R164.64+0xbc] ;  /* 0x0000bc04a4327980 */ /* 0x000764000c101900 */
.L_x_8130:
[----:B------:R-:W-:Y:S05]  /*0600*/  BSYNC.RECONVERGENT B0 ;  /* 0x0000000000007941 */ /* 0x000fea0003800200 */
.L_x_8129:
[----:B-----5:R-:W-:Y:S02]  /*0610*/  IADD3 R50, PT, PT, R57, R50, RZ ;  /* 0x0000003239327210 */ /* 0x020fe40007ffe0ff */
.L_x_8128:
[----:B------:R-:W-:Y:S05]  /*0620*/  BSYNC.RECONVERGENT B1 ;  /* 0x0000000000017941 */ /* 0x000fea0003800200 */
.L_x_8126:
[----:B------:R-:W-:Y:S01]  /*0630*/  IMAD.SHL.U32 R61, R233, 0x40, RZ ;  /* 0x00000040e93d7824 */ /* 0x000fe200078e00ff */
[----:B------:R-:W-:Y:S01]  /*0640*/  MOV R2, R232 ;  /* 0x000000e800027202 */ /* 0x000fe20000000f00 */
[----:B------:R-:W-:-:S03]  /*0650*/  IMAD.MOV.U32 R3, RZ, RZ, 0x0 ;  /* 0x00000000ff037424 */ /* 0x000fc600078e00ff */
[----:B------:R-:W-:-:S13]  /*0660*/  ISETP.GT.AND P0, PT, R235, R61, PT ;  /* 0x0000003deb00720c */ /* 0x000fda0003f04270 */
[----:B-123--:R-:W-:Y:S05]  /*0670*/  @!P0 RET.REL.NODEC R2 `(_ZN5flash24flash_fwd_splitkv_kernelI23Flash_fwd_kernel_traitsILi64ELi64ELi256ELi4ELb0ELb0EN7cutlass6half_tE19Flash_kernel_traitsILi64ELi64ELi256ELi4ES3_EELb0ELb1ELb1ELb0ELb0ELb1ELb1ELb1EEEvNS_16Flash_fwd_paramsE) ;  /* 0xfffffff802608950 */ /* 0x00efea0003c3ffff */
        /* <DEDUP_REMOVED lines=126> */
[----:B-1----:R-:W-:Y:S05]  /*0e60*/  @P6 RET.REL.NODEC R2 `(_ZN5flash24flash_fwd_splitkv_kernelI23Flash_fwd_kernel_traitsILi64ELi64ELi256ELi4ELb0ELb0EN7cutlass6half_tE19Flash_kernel_traitsILi64ELi64ELi256ELi4ES3_EELb0ELb1ELb1ELb0ELb0ELb1ELb1ELb1EEEvNS_16Flash_fwd_paramsE) ;  /* 0xfffffff002646950 */ /* 0x002fea0003c3ffff */
[----:B------:R-:W-:Y:S02]  /*0e70*/  MOV R0, 0xff800000 ;  /* 0xff80000000007802 */ /* 0x000fe40000000f00 */
[----:B------:R-:W-:-:S03]  /*0e80*/  MOV R233, 0x0 ;  /* 0x0000000000e97802 */ /* 0x000fc60000000f00 */
[----:B------:R1:W-:Y:S02]  /*0e90*/  ST.E desc[UR4][R12.64+0xe0], R0 ;  /* 0x0000e0000c007985 */ /* 0x0003e4000c101904 */
[----:B-1----:R-:W-:Y:S05]  /*0ea0*/  RET.REL.NODEC R232 `(_ZN5flash24flash_fwd_splitkv_kernelI23Flash_fwd_kernel_traitsILi64ELi64ELi256ELi4ELb0ELb0EN7cutlass6half_tE19Flash_kernel_traitsILi64ELi64ELi256ELi4ES3_EELb0ELb1ELb1ELb0ELb0ELb1ELb1ELb1EEEvNS_16Flash_fwd_paramsE) ;  /* 0xfffffff0e8547950 */ /* 0x002fea0003c3ffff */
.L_x_8131:
        /* <DEDUP_REMOVED lines=105> */
.L_x_8133:
        /* <DEDUP_REMOVED lines=78> */
.L_x_8134:
[----:B------:R-:W-:Y:S05]  /*1a20*/  BSYNC.RECONVERGENT B0 ;  /* 0x0000000000007941 */ /* 0x000fea0003800200 */
.L_x_8132:
        /* <DEDUP_REMOVED lines=267> */
.L_x_8206:
        /* <DEDUP_REMOVED lines=319> */
.L_x_8137:
        /* <DEDUP_REMOVED lines=77> */
.L_x_8141:
[----:B------:R-:W-:Y:S05]  /*43a0*/  BSYNC.RECONVERGENT B0 ;  /* 0x0000000000007941 */ /* 0x000fea0003800200 */
.L_x_8140:
        /* <DEDUP_REMOVED lines=57> */
.L_x_8143:
[----:B------:R-:W-:Y:S05]  /*4740*/  BSYNC.RECONVERGENT B0 ;  /* 0x0000000000007941 */ /* 0x000fea0003800200 */
.L_x_8142:
        /* <DEDUP_REMOVED lines=57> */
.L_x_8145:
[----:B------:R-:W-:Y:S05]  /*4ae0*/  BSYNC.RECONVERGENT B0 ;  /* 0x0000000000007941 */ /* 0x000fea0003800200 */
.L_x_8144:
        /* <DEDUP_REMOVED lines=58> */
.L_x_8147:
[----:B------:R-:W-:Y:S05]  /*4e90*/  BSYNC.RECONVERGENT B0 ;  /* 0x0000000000007941 */ /* 0x000fea0003800200 */
.L_x_8146:
        /* <DEDUP_REMOVED lines=61> */
.L_x_8149:
[----:B------:R-:W-:Y:S05]  /*5270*/  BSYNC.RECONVERGENT B0 ;  /* 0x0000000000007941 */ /* 0x000fea0003800200 */
.L_x_8148:
        /* <DEDUP_REMOVED lines=58> */
.L_x_8151:
[----:B------:R-:W-:Y:S05]  /*5620*/  BSYNC.RECONVERGENT B0 ;  /* 0x0000000000007941 */ /* 0x000fea0003800200 */
.L_x_8150:
        /* <DEDUP_REMOVED lines=61> */
.L_x_8153:
[----:B------:R-:W-:Y:S05]  /*5a00*/  BSYNC.RECONVERGENT B0 ;  /* 0x0000000000007941 */ /* 0x000fea0003800200 */
.L_x_8152:
        /* <DEDUP_REMOVED lines=60> */
.L_x_8155:
[----:B------:R-:W-:Y:S05]  /*5dd0*/  BSYNC.RECONVERGENT B0 ;  /* 0x0000000000007941 */ /* 0x000fea0003800200 */
.L_x_8154:
        /* <DEDUP_REMOVED lines=61> */
.L_x_8157:
[----:B------:R-:W-:Y:S05]  /*61b0*/  BSYNC.RECONVERGENT B0 ;  /* 0x0000000000007941 */ /* 0x000fea0003800200 */
.L_x_8156:
        /* <DEDUP_REMOVED lines=58> */
.L_x_8159:
[----:B------:R-:W-:Y:S05]  /*6560*/  BSYNC.RECONVERGENT B0 ;  /* 0x0000000000007941 */ /* 0x000fea0003800200 */
.L_x_8158:
        /* <DEDUP_REMOVED lines=70> */
.L_x_8161:
[----:B------:R-:W-:Y:S05]  /*69d0*/  BSYNC.RECONVERGENT B0 ;  /* 0x0000000000007941 */ /* 0x000fea0003800200 */
.L_x_8160:
        /* <DEDUP_REMOVED lines=59> */
.L_x_8163:
[----:B------:R-:W-:Y:S05]  /*6d90*/  BSYNC.RECONVERGENT B0 ;  /* 0x0000000000007941 */ /* 0x000fea0003800200 */
.L_x_8162:
        /* <DEDUP_REMOVED lines=59> */
.L_x_8165:
[----:B------:R-:W-:Y:S05]  /*7150*/  BSYNC.RECONVERGENT B0 ;  /* 0x0000000000007941 */ /* 0x000fea0003800200 */
.L_x_8164:
        /* <DEDUP_REMOVED lines=59> */
.L_x_8167:
[----:B------:R-:W-:Y:S05]  /*7510*/  BSYNC.RECONVERGENT B0 ;  /* 0x0000000000007941 */ /* 0x000fea0003800200 */
.L_x_8166:
        /* <DEDUP_REMOVED lines=59> */
.L_x_8169:
[----:B------:R-:W-:Y:S05]  /*78d0*/  BSYNC.RECONVERGENT B0 ;  /* 0x0000000000007941 */ /* 0x000fea0003800200 */
.L_x_8168:
        /* <DEDUP_REMOVED lines=59> */
.L_x_8171:
[----:B------:R-:W-:Y:S05]  /*7c90*/  BSYNC.RECONVERGENT B0 ;  /* 0x0000000000007941 */ /* 0x000fea0003800200 */
.L_x_8170:
[----:B------:R-:W5:Y:S02]  /*7ca0*/  LD.E R0, desc[UR4][R164.64+0xd0] ;  /* 0x0000d004a4007980 */ /* 0x000f64000c101900 */
[----:B-----5:R-:W-:Y:S05]  /*7cb0*/  IMAD.U32 R0, R0, -0x80, RZ ;  /* 0xffffff8000007824 */ /* 0x020fea00078e00ff */
[C---:B------:R-:W-:Y:S02]  /*7cc0*/  LEA R14, P1, R0.reuse, R14, 0x1 ;  /* 0x0000000e000e7211 */ /* 0x040fe400078208ff */
[C---:B------:R-:W-:Y:S02]  /*7cd0*/  LEA R32, P0, R0.reuse, R32, 0x1 ;  /* 0x0000002000207211 */ /* 0x040fe400078008ff */
[C---:B------:R-:W-:Y:S02]  /*7ce0*/  LEA.HI.X.SX32 R15, R0.reuse, R15, 0x1, P1 ;  /* 0x0000000f000f7211 */ /* 0x040fe400008f0eff */
[----:B------:R-:W-:Y:S01]  /*7cf0*/  LEA.HI.X.SX32 R33, R0, R33, 0x1, P0 ;  /* 0x0000002100217211 */ /* 0x000fe200000f0eff */
[----:B------:R-:W-:Y:S05]  /*7d00*/  BRA `(.L_x_8138) ;  /* 0x0000006000987947 */ /* 0x000fea0003800000 */
.L_x_8139:
        /* <DEDUP_REMOVED lines=101> */
.L_x_8173:
[----:B------:R-:W-:Y:S05]  /*8360*/  BSYNC.RECONVERGENT B0 ;  /* 0x0000000000007941 */ /* 0x000fea0003800200 */
.L_x_8172:
        /* <DEDUP_REMOVED lines=96> */
.L_x_8175:
[----:B------:R-:W-:Y:S05]  /*8970*/  BSYNC.RECONVERGENT B0 ;  /* 0x0000000000007941 */ /* 0x000fea0003800200 */
.L_x_8174:
        /* <DEDUP_REMOVED lines=99> */
.L_x_8177:
[----:B------:R-:W-:Y:S05]  /*8fb0*/  BSYNC.RECONVERGENT B0 ;  /* 0x0000000000007941 */ /* 0x000fea0003800200 */
.L_x_8176:
        /* <DEDUP_REMOVED lines=93> */
.L_x_8179:
[----:B------:R-:W-:Y:S05]  /*9590*/  BSYNC.RECONVERGENT B0 ;  /* 0x0000000000007941 */ /* 0x000fea0003800200 */
.L_x_8178:
        /* <DEDUP_REMOVED lines=94> */
.L_x_8181:
[----:B------:R-:W-:Y:S05]  /*9b80*/  BSYNC.RECONVERGENT B0 ;  /* 0x0000000000007941 */ /* 0x000fea0003800200 */
.L_x_8180:
        /* <DEDUP_REMOVED lines=97> */
.L_x_8183:
[----:B------:R-:W-:Y:S05]  /*a1a0*/  BSYNC.RECONVERGENT B0 ;  /* 0x0000000000007941 */ /* 0x000fea0003800200 */
.L_x_8182:
        /* <DEDUP_REMOVED lines=94> */
.L_x_8185:
[----:B------:R-:W-:Y:S05]  /*a790*/  BSYNC.RECONVERGENT B0 ;  /* 0x0000000000007941 */ /* 0x000fea0003800200 */
.L_x_8184:
        /* <DEDUP_REMOVED lines=97> */
.L_x_8187:
[----:B------:R-:W-:Y:S05]  /*adb0*/  BSYNC.RECONVERGENT B0 ;  /* 0x0000000000007941 */ /* 0x000fea0003800200 */
.L_x_8186:
        /* <DEDUP_REMOVED lines=97> */
.L_x_8189:
[----:B------:R-:W-:Y:S05]  /*b3d0*/  BSYNC.RECONVERGENT B0 ;  /* 0x0000000000007941 */ /* 0x000fea0003800200 */
.L_x_8188:
        /* <DEDUP_REMOVED lines=97> */
.L_x_8191:
[----:B------:R-:W-:Y:S05]  /*b9f0*/  BSYNC.RECONVERGENT B0 ;  /* 0x0000000000007941 */ /* 0x000fea0003800200 */
.L_x_8190:
        /* <DEDUP_REMOVED lines=95> */
.L_x_8193:
[----:B------:R-:W-:Y:S05]  /*bff0*/  BSYNC.RECONVERGENT B0 ;  /* 0x0000000000007941 */ /* 0x000fea0003800200 */
.L_x_8192:
        /* <DEDUP_REMOVED lines=98> */
.L_x_8195:
[----:B------:R-:W-:Y:S05]  /*c620*/  BSYNC.RECONVERGENT B0 ;  /* 0x0000000000007941 */ /* 0x000fea0003800200 */
.L_x_8194:
        /* <DEDUP_REMOVED lines=98> */
.L_x_8197:
[----:B------:R-:W-:Y:S05]  /*cc50*/  BSYNC.RECONVERGENT B0 ;  /* 0x0000000000007941 */ /* 0x000fea0003800200 */
.L_x_8196:
        /* <DEDUP_REMOVED lines=98> */
.L_x_8199:
[----:B------:R-:W-:Y:S05]  /*d280*/  BSYNC.RECONVERGENT B0 ;  /* 0x0000000000007941 */ /* 0x000fea0003800200 */
.L_x_8198:
        /* <DEDUP_REMOVED lines=99> */
.L_x_8201:
[----:B------:R-:W-:Y:S05]  /*d8c0*/  BSYNC.RECONVERGENT B0 ;  /* 0x0000000000007941 */ /* 0x000fea0003800200 */
.L_x_8200:
        /* <DEDUP_REMOVED lines=95> */
.L_x_8203:
[----:B------:R-:W-:Y:S05]  /*dec0*/  BSYNC.RECONVERGENT B0 ;  /* 0x0000000000007941 */ /* 0x000fea0003800200 */
.L_x_8202:
        /* <DEDUP_REMOVED lines=10> */
.L_x_8138:
[----:B------:R-:W-:Y:S05]  /*df70*/  BSYNC.RECONVERGENT B1 ;  /* 0x0000000000017941 */ /* 0x000fea0003800200 */
.L_x_8136:
        /* <DEDUP_REMOVED lines=101> */
.L_x_8205:
[----:B------:R-:W-:Y:S05]  /*e5d0*/  BSYNC.RECONVERGENT B0 ;  /* 0x0000000000007941 */ /* 0x000fea0003800200 */
.L_x_8204:
[----:B------:R-:W-:Y:S11]  /*e5e0*/  ISETP.GT.AND P0, PT, R101, R55, PT ;  /* 0x000000376500720c */ /* 0x000ff60003f04270 */
[----:B------:R-:W-:Y:S02]  /*e5f0*/  @!UPT UIADD3 URZ, UPT, UPT, URZ, URZ, URZ ;  /* 0x000000fffffff290 */ /* 0x000fe4000fffe0ff */
[----:B------:R-:W-:Y:S05]  /*e600*/  @P0 BRA `(.L_x_8206) ;  /* 0xffffff4400340947 */ /* 0x000fea000383ffff */
.L_x_8135:
        /* <DEDUP_REMOVED lines=19> */
.L_x_8211:
[----:B------:R2:W-:Y:S02]  /*e740*/  STS.128 [R47], RZ ;  /* 0x000000ff2f007388 */ /* 0x0005e40000000c00 */
.L_x_8210:
[----:B------:R-:W-:Y:S05]  /*e750*/  BSYNC.RECONVERGENT B0 ;  /* 0x0000000000007941 */ /* 0x000fea0003800200 */
.L_x_8209:
        /* <DEDUP_REMOVED lines=17> */
.L_x_8213:
[----:B------:R-:W-:Y:S05]  /*e870*/  BSYNC.RECONVERGENT B0 ;  /* 0x0000000000007941 */ /* 0x000fea0003800200 */
.L_x_8212:
        /* <DEDUP_REMOVED lines=11> */
.L_x_8215:
[----:B------:R-:W-:Y:S05]  /*e930*/  BSYNC.RECONVERGENT B0 ;  /* 0x0000000000007941 */ /* 0x000fea0003800200 */
.L_x_8214:
        /* <DEDUP_REMOVED lines=11> */
.L_x_8208:
        /* <DEDUP_REMOVED lines=87> */
.L_x_8222:
[----:B------:R-:W-:Y:S05]  /*ef60*/  BSYNC.RECONVERGENT B0 ;  /* 0x0000000000007941 */ /* 0x000fea0003800200 */
.L_x_8221:
[----:B-----5:R3:W-:Y:S01]  /*ef70*/  STS.128 [R47], R8 ;  /* 0x000000082f007388 */ /* 0x0207e20000000c00 */
[----:B------:R-:W-:Y:S05]  /*ef80*/  BRA `(.L_x_8219) ;  /* 0x0000000000047947 */ /* 0x000fea0003800000 */
.L_x_8220:
[----:B------:R2:W-:Y:S02]  /*ef90*/  STS.128 [R47], RZ ;  /* 0x000000ff2f007388 */ /* 0x0005e40000000c00 */
.L_x_8219:
[----:B------:R-:W-:Y:S05]  /*efa0*/  BSYNC.RECONVERGENT B1 ;  /* 0x0000000000017941 */ /* 0x000fea0003800200 */
.L_x_8218:
        /* <DEDUP_REMOVED lines=65> */
.L_x_8226:
[----:B------:R-:W-:Y:S05]  /*f3c0*/  BSYNC.RECONVERGENT B0 ;  /* 0x0000000000007941 */ /* 0x000fea0003800200 */
.L_x_8225:
[----:B-----5:R1:W-:Y:S02]  /*f3d0*/  STS.128 [R47+0x800], R8 ;  /* 0x000800082f007388 */ /* 0x0203e40000000c00 */
.L_x_8224:
[----:B------:R-:W-:Y:S05]  /*f3e0*/  BSYNC.RECONVERGENT B1 ;  /* 0x0000000000017941 */ /* 0x000fea0003800200 */
.L_x_8223:
        /* <DEDUP_REMOVED lines=66> */
.L_x_8230:
[----:B------:R-:W-:Y:S05]  /*f810*/  BSYNC.RECONVERGENT B0 ;  /* 0x0000000000007941 */ /* 0x000fea0003800200 */
.L_x_8229:
[----:B-----5:R1:W-:Y:S02]  /*f820*/  STS.128 [R47+0x1000], R8 ;  /* 0x001000082f007388 */ /* 0x0203e40000000c00 */
.L_x_8228:
[----:B------:R-:W-:Y:S05]  /*f830*/  BSYNC.RECONVERGENT B1 ;  /* 0x0000000000017941 */ /* 0x000fea0003800200 */
.L_x_8227:
        /* <DEDUP_REMOVED lines=67> */
.L_x_8232:
[----:B------:R-:W-:Y:S05]  /*fc70*/  BSYNC.RECONVERGENT B0 ;  /* 0x0000000000007941 */ /* 0x000fea0003800200 */
.L_x_8231:
[----:B-----5:R1:W-:Y:S01]  /*fc80*/  STS.128 [R47+0x1800], R8 ;  /* 0x001800082f007388 */ /* 0x0203e20000000c00 */
[----:B------:R-:W-:Y:S05]  /*fc90*/  BRA `(.L_x_8216) ;  /* 0x0000001800587947 */ /* 0x000fea0003800000 */
.L_x_8217:
        /* <DEDUP_REMOVED lines=100> */
.L_x_8237:
[----:B------:R-:W-:Y:S05]  /*102e0*/  BSYNC.RECONVERGENT B0 ;  /* 0x0000000000007941 */ /* 0x000fea0003800200 */
.L_x_8236:
[----:B-----5:R2:W-:Y:S01]  /*102f0*/  STS.128 [R47], R20 ;  /* 0x000000142f007388 */ /* 0x0205e20000000c00 */
[----:B------:R-:W-:Y:S05]  /*10300*/  BRA `(.L_x_8234) ;  /* 0x0000000000047947 */ /* 0x000fea0003800000 */
.L_x_8235:
[----:B------:R3:W-:Y:S02]  /*10310*/  STS.128 [R47], RZ ;  /* 0x000000ff2f007388 */ /* 0x0007e40000000c00 */
.L_x_8234:
[----:B------:R-:W-:Y:S05]  /*10320*/  BSYNC.RECONVERGENT B1 ;  /* 0x0000000000017941 */ /* 0x000fea0003800200 */
.L_x_8233:
        /* <DEDUP_REMOVED lines=96> */
.L_x_8241:
[----:B------:R-:W-:Y:S05]  /*10930*/  BSYNC.RECONVERGENT B0 ;  /* 0x0000000000007941 */ /* 0x000fea0003800200 */
.L_x_8240:
[----:B-----5:R1:W-:Y:S02]  /*10940*/  STS.128 [R47+0x800], R20 ;  /* 0x000800142f007388 */ /* 0x0203e40000000c00 */
.L_x_8239:
[----:B------:R-:W-:Y:S05]  /*10950*/  BSYNC.RECONVERGENT B1 ;  /* 0x0000000000017941 */ /* 0x000fea0003800200 */
.L_x_8238:
        /* <DEDUP_REMOVED lines=97> */
.L_x_8245:
[----:B------:R-:W-:Y:S05]  /*10f70*/  BSYNC.RECONVERGENT B0 ;  /* 0x0000000000007941 */ /* 0x000fea0003800200 */
.L_x_8244:
[----:B-----5:R2:W-:Y:S02]  /*10f80*/  STS.128 [R47+0x1000], R20 ;  /* 0x001000142f007388 */ /* 0x0205e40000000c00 */
.L_x_8243:
[----:B------:R-:W-:Y:S05]  /*10f90*/  BSYNC.RECONVERGENT B1 ;  /* 0x0000000000017941 */ /* 0x000fea0003800200 */
.L_x_8242:
        /* <DEDUP_REMOVED lines=100> */
.L_x_8247:
[----:B------:R-:W-:Y:S05]  /*115e0*/  BSYNC.RECONVERGENT B0 ;  /* 0x0000000000007941 */ /* 0x000fea0003800200 */
.L_x_8246:
[----:B-----5:R1:W-:Y:S02]  /*115f0*/  STS.128 [R47+0x1800], R20 ;  /* 0x001800142f007388 */ /* 0x0203e40000000c00 */
.L_x_8216:
[----:B------:R-:W-:Y:S05]  /*11600*/  BSYNC.RECONVERGENT B2 ;  /* 0x0000000000027941 */ /* 0x000fea0003800200 */
.L_x_8207:
        /* <DEDUP_REMOVED lines=13> */
.L_x_8250:
[----:B------:R1:W-:Y:S02]  /*116e0*/  STS.128 [R47+0x2000], RZ ;  /* 0x002000ff2f007388 */ /* 0x0003e40000000c00 */
.L_x_8249:
[----:B------:R-:W-:Y:S05]  /*116f0*/  BSYNC.RECONVERGENT B0 ;  /* 0x0000000000007941 */ /* 0x000fea0003800200 */
.L_x_8248:
        /* <DEDUP_REMOVED lines=12> */
.L_x_8253:
[----:B------:R1:W-:Y:S02]  /*117c0*/  STS.128 [R47+0x2800], RZ ;  /* 0x002800ff2f007388 */ /* 0x0003e40000000c00 */
.L_x_8252:
[----:B------:R-:W-:Y:S05]  /*117d0*/  BSYNC.RECONVERGENT B0 ;  /* 0x0000000000007941 */ /* 0x000fea0003800200 */
.L_x_8251:
        /* <DEDUP_REMOVED lines=12> */
.L_x_8256:
[----:B------:R1:W-:Y:S02]  /*118a0*/  STS.128 [R47+0x3000], RZ ;  /* 0x003000ff2f007388 */ /* 0x0003e40000000c00 */
.L_x_8255:
[----:B------:R-:W-:Y:S05]  /*118b0*/  BSYNC.RECONVERGENT B0 ;  /* 0x0000000000007941 */ /* 0x000fea0003800200 */
.L_x_8254:
        /* <DEDUP_REMOVED lines=12> */
.L_x_8259:
[----:B------:R1:W-:Y:S02]  /*11980*/  STS.128 [R47+0x3800], RZ ;  /* 0x003800ff2f007388 */ /* 0x0003e40000000c00 */
.L_x_8258:
[----:B------:R-:W-:Y:S05]  /*11990*/  BSYNC.RECONVERGENT B0 ;  /* 0x0000000000007941 */ /* 0x000fea0003800200 */
.L_x_8257:
        /* <DEDUP_REMOVED lines=16> */
.L_x_8262:
[----:B------:R1:W-:Y:S02]  /*11aa0*/  STS.128 [R47+0x4000], RZ ;  /* 0x004000ff2f007388 */ /* 0x0003e40000000c00 */
.L_x_8261:
[----:B------:R-:W-:Y:S05]  /*11ab0*/  BSYNC.RECONVERGENT B0 ;  /* 0x0000000000007941 */ /* 0x000fea0003800200 */
.L_x_8260:
        /* <DEDUP_REMOVED lines=13> */
.L_x_8265:
[----:B------:R1:W-:Y:S02]  /*11b90*/  STS.128 [R47+0x4800], RZ ;  /* 0x004800ff2f007388 */ /* 0x0003e40000000c00 */
.L_x_8264:
[----:B------:R-:W-:Y:S05]  /*11ba0*/  BSYNC.RECONVERGENT B0 ;  /* 0x0000000000007941 */ /* 0x000fea0003800200 */
.L_x_8263:
        /* <DEDUP_REMOVED lines=16> */
.L_x_8268:
[----:B------:R1:W-:Y:S02]  /*11cb0*/  STS.128 [R47+0x5000], RZ ;  /* 0x005000ff2f007388 */ /* 0x0003e40000000c00 */
.L_x_8267:
[----:B------:R-:W-:Y:S05]  /*11cc0*/  BSYNC.RECONVERGENT B0 ;  /* 0x0000000000007941 */ /* 0x000fea0003800200 */
.L_x_8266:
        /* <DEDUP_REMOVED lines=16> */
.L_x_8271:
[----:B------:R1:W-:Y:S02]  /*11dd0*/  STS.128 [R47+0x5800], RZ ;  /* 0x005800ff2f007388 */ /* 0x0003e40000000c00 */
.L_x_8270:
[----:B------:R-:W-:Y:S05]  /*11de0*/  BSYNC.RECONVERGENT B0 ;  /* 0x0000000000007941 */ /* 0x000fea0003800200 */
.L_x_8269:
        /* <DEDUP_REMOVED lines=16> */
.L_x_8274:
[----:B------:R1:W-:Y:S02]  /*11ef0*/  STS.128 [R47+0x6000], RZ ;  /* 0x006000ff2f007388 */ /* 0x0003e40000000c00 */
.L_x_8273:
[----:B------:R-:W-:Y:S05]  /*11f00*/  BSYNC.RECONVERGENT B0 ;  /* 0x0000000000007941 */ /* 0x000fea0003800200 */
.L_x_8272:
        /* <DEDUP_REMOVED lines=13> */
.L_x_8277:
[----:B------:R1:W-:Y:S02]  /*11fe0*/  STS.128 [R47+0x6800], RZ ;  /* 0x006800ff2f007388 */ /* 0x0003e40000000c00 */
.L_x_8276:
[----:B------:R-:W-:Y:S05]  /*11ff0*/  BSYNC.RECONVERGENT B0 ;  /* 0x0000000000007941 */ /* 0x000fea0003800200 */
.L_x_8275:
        /* <DEDUP_REMOVED lines=16> */
.L_x_8280:
[----:B------:R1:W-:Y:S02]  /*12100*/  STS.128 [R47+0x7000], RZ ;  /* 0x007000ff2f007388 */ /* 0x0003e40000000c00 */
.L_x_8279:
[----:B------:R-:W-:Y:S05]  /*12110*/  BSYNC.RECONVERGENT B0 ;  /* 0x0000000000007941 */ /* 0x000fea0003800200 */
.L_x_8278:
        /* <DEDUP_REMOVED lines=16> */
.L_x_8283:
[----:B------:R1:W-:Y:S02]  /*12220*/  STS.128 [R47+0x7800], RZ ;  /* 0x007800ff2f007388 */ /* 0x0003e40000000c00 */
.L_x_8282:
[----:B------:R-:W-:Y:S05]  /*12230*/  BSYNC.RECONVERGENT B0 ;  /* 0x0000000000007941 */ /* 0x000fea0003800200 */
.L_x_8281:
[----:B---345:R-:W-:Y:S01]  /*12240*/  IADD3 R3, PT, PT, R140, 0xc0, RZ ;  /* 0x000000c08c037810 */ /* 0x038fe20007ffe0ff */
        /* <DEDUP_REMOVED lines=15> */
.L_x_8286:
[----:B------:R4:W-:Y:S02]  /*12340*/  STS.128 [R47+0x8000], RZ ;  /* 0x008000ff2f007388 */ /* 0x0009e40000000c00 */
.L_x_8285:
[----:B------:R-:W-:Y:S05]  /*12350*/  BSYNC.RECONVERGENT B0 ;  /* 0x0000000000007941 */ /* 0x000fea0003800200 */
.L_x_8284:
        /* <DEDUP_REMOVED lines=16> */
.L_x_8289:
[----:B------:R1:W-:Y:S02]  /*12460*/  STS.128 [R47+0x8800], RZ ;  /* 0x008800ff2f007388 */ /* 0x0003e40000000c00 */
.L_x_8288:
[----:B------:R-:W-:Y:S05]  /*12470*/  BSYNC.RECONVERGENT B0 ;  /* 0x0000000000007941 */ /* 0x000fea0003800200 */
.L_x_8287:
[----:B------:R-:W-:Y:S01]  /*12480*/  IADD3 R0, PT, PT, R140, 0xe0, RZ ;  /* 0x000000e08c007810 */ /* 0x000fe20007ffe0ff */
[----:B------:R-:W-:Y:S03]  /*12490*/  BSSY.RECONVERGENT B0, `(.L_x_8290) ;  /* 0x0000011000007945 */ /* 0x000fe60003800200 */
[----:B------:R-:W-:-:S13]  /*124a0*/  ISETP.GE.AND P0, PT, R0, R56, PT ;  /* 0x000000380000720c */ /* 0x000fda0003f06270 */
[----:B------:R-:W-:Y:S05]  /*124b0*/  @P0 BRA `(.L_x_8291) ;  /* 0x0000000000380947 */ /* 0x000fea0003800000 */
[----:B------:R-:W-:-:S13]  /*124c0*/  ISETP.GE.AND P0, PT, R12, R234, PT ;  /* 0x000000ea0c00720c */ /* 0x000fda0003f06270 */
[----:B------:R-:W-:Y:S05]  /*124d0*/  @P0 BRA `(.L_x_8292) ;  /* 0x00000000002c0947 */ /* 0x000fea0003800000 */
[----:B------:R-:W-:Y:S01]  /*124e0*/  MOV R18, R16 ;  /* 0x0000001000127202 */ /* 0x000fe20000000f00 */
[----:B---3--:R-:W-:Y:S01]  /*124f0*/  IMAD R14, R225, 0x1a0, RZ ;  /* 0x000001a0e10e7824 */ /* 0x008fe200078e02ff */
        /* <DEDUP_REMOVED lines=9> */
.L_x_8292:
[----:B------:R1:W-:Y:S02]  /*12590*/  STS.128 [R47+0x9000], RZ ;  /* 0x009000ff2f007388 */ /* 0x0003e40000000c00 */
.L_x_8291:
[----:B------:R-:W-:Y:S05]  /*125a0*/  BSYNC.RECONVERGENT B0 ;  /* 0x0000000000007941 */ /* 0x000fea0003800200 */
.L_x_8290:
[----:B------:R-:W-:Y:S01]  /*125b0*/  IADD3 R140, PT, PT, R140, 0xf0, RZ ;  /* 0x000000f08c8c7810 */ /* 0x000fe20007ffe0ff */
[----:B------:R-:W-:Y:S03]  /*125c0*/  BSSY.RECONVERGENT B0, `(.L_x_8293) ;  /* 0x000000f000007945 */ /* 0x000fe60003800200 */
[----:B------:R-:W-:-:S13]  /*125d0*/  ISETP.GE.AND P0, PT, R140, R56, PT ;  /* 0x000000388c00720c */ /* 0x000fda0003f06270 */
[----:B------:R-:W-:Y:S05]  /*125e0*/  @P0 BRA `(.L_x_8294) ;  /* 0x0000000000300947 */ /* 0x000fea0003800000 */
[----:B------:R-:W-:-:S13]  /*125f0*/  ISETP.GE.AND P0, PT, R12, R234, PT ;  /* 0x000000ea0c00720c */ /* 0x000fda0003f06270 */
[----:B------:R-:W-:Y:S05]  /*12600*/  @P0 BRA `(.L_x_8295) ;  /* 0x0000000000240947 */ /* 0x000fea0003800000 */
[----:B---3--:R-:W-:Y:S02]  /*12610*/  IMAD R14, R225, 0x1c0, RZ ;  /* 0x000001c0e10e7824 */ /* 0x008fe400078e02ff */
        /* <DEDUP_REMOVED lines=8> */
.L_x_8295:
[----:B------:R1:W-:Y:S02]  /*126a0*/  STS.128 [R47+0x9800], RZ ;  /* 0x009800ff2f007388 */ /* 0x0003e40000000c00 */
.L_x_8294:
[----:B------:R-:W-:Y:S05]  /*126b0*/  BSYNC.RECONVERGENT B0 ;  /* 0x0000000000007941 */ /* 0x000fea0003800200 */
.L_x_8293:
[----:B--2---:R-:W2:Y:S04]  /*126c0*/  LD.E.64 R20, desc[UR4][R164.64+0x1c0] ;  /* 0x0001c004a4147980 */ /* 0x004ea8000c101b00 */
[----:B------:R-:W4:Y:S01]  /*126d0*/  LD.E.64 R16, desc[UR4][R164.64+0x1b8] ;  /* 0x0001b804a4107980 */ /* 0x000f22000c101b00 */
[----:B------:R-:W-:-:S03]  /*126e0*/  MOV R136, R236 ;  /* 0x000000ec00887202 */ /* 0x000fc60000000f00 */
[----:B---3--:R-:W3:Y:S04]  /*126f0*/  LD.E R14, desc[UR4][R164.64+0xd8] ;  /* 0x0000d804a40e7980 */ /* 0x008ee8000c101900 */
        /* <DEDUP_REMOVED lines=24> */
.L_x_8298:
[----:B------:R2:W-:Y:S01]  /*12880*/  STS.128 [R47+0xa000], RZ ;  /* 0x00a000ff2f007388 */ /* 0x0005e20000000c00 */
[----:B------:R-:W-:Y:S05]  /*12890*/  BRA `(.L_x_8299) ;  /* 0x0000000000047947 */ /* 0x000fea0003800000 */
.L_x_8297:
[----:B------:R3:W-:Y:S02]  /*128a0*/  STS.128 [R47+0xa000], RZ ;  /* 0x00a000ff2f007388 */ /* 0x0007e40000000c00 */
.L_x_8299:
[----:B------:R-:W-:Y:S05]  /*128b0*/  BSYNC.RECONVERGENT B0 ;  /* 0x0000000000007941 */ /* 0x000fea0003800200 */
.L_x_8296:
        /* <DEDUP_REMOVED lines=13> */
.L_x_8302:
[----:B------:R4:W-:Y:S02]  /*12990*/  STS.128 [R47+0xa800], RZ ;  /* 0x00a800ff2f007388 */ /* 0x0009e40000000c00 */
.L_x_8301:
[----:B------:R-:W-:Y:S05]  /*129a0*/  BSYNC.RECONVERGENT B0 ;  /* 0x0000000000007941 */ /* 0x000fea0003800200 */
.L_x_8300:
        /* <DEDUP_REMOVED lines=13> */
.L_x_8305:
[----:B------:R1:W-:Y:S02]  /*12a80*/  STS.128 [R47+0xb000], RZ ;  /* 0x00b000ff2f007388 */ /* 0x0003e40000000c00 */
.L_x_8304:
[----:B------:R-:W-:Y:S05]  /*12a90*/  BSYNC.RECONVERGENT B0 ;  /* 0x0000000000007941 */ /* 0x000fea0003800200 */
.L_x_8303:
        /* <DEDUP_REMOVED lines=13> */
.L_x_8308:
[----:B------:R1:W-:Y:S02]  /*12b70*/  STS.128 [R47+0xb800], RZ ;  /* 0x00b800ff2f007388 */ /* 0x0003e40000000c00 */
.L_x_8307:
[----:B------:R-:W-:Y:S05]  /*12b80*/  BSYNC.RECONVERGENT B0 ;  /* 0x0000000000007941 */ /* 0x000fea0003800200 */
.L_x_8306:
        /* <DEDUP_REMOVED lines=16> */
.L_x_8311:
[----:B------:R1:W-:Y:S02]  /*12c90*/  STS.128 [R47+0xc000], RZ ;  /* 0x00c000ff2f007388 */ /* 0x0003e40000000c00 */
.L_x_8310:
[----:B------:R-:W-:Y:S05]  /*12ca0*/  BSYNC.RECONVERGENT B0 ;  /* 0x0000000000007941 */ /* 0x000fea0003800200 */
.L_x_8309:
        /* <DEDUP_REMOVED lines=13> */
.L_x_8314:
[----:B------:R1:W-:Y:S02]  /*12d80*/  STS.128 [R47+0xc800], RZ ;  /* 0x00c800ff2f007388 */ /* 0x0003e40000000c00 */
.L_x_8313:
[----:B------:R-:W-:Y:S05]  /*12d90*/  BSYNC.RECONVERGENT B0 ;  /* 0x0000000000007941 */ /* 0x000fea0003800200 */
.L_x_8312:
        /* <DEDUP_REMOVED lines=16> */
.L_x_8317:
[----:B------:R1:W-:Y:S02]  /*12ea0*/  STS.128 [R47+0xd000], RZ ;  /* 0x00d000ff2f007388 */ /* 0x0003e40000000c00 */
.L_x_8316:
[----:B------:R-:W-:Y:S05]  /*12eb0*/  BSYNC.RECONVERGENT B0 ;  /* 0x0000000000007941 */ /* 0x000fea0003800200 */
.L_x_8315:
        /* <DEDUP_REMOVED lines=17> */
.L_x_8320:
[----:B------:R1:W-:Y:S02]  /*12fd0*/  STS.128 [R47+0xd800], RZ ;  /* 0x00d800ff2f007388 */ /* 0x0003e40000000c00 */
.L_x_8319:
[----:B------:R-:W-:Y:S05]  /*12fe0*/  BSYNC.RECONVERGENT B0 ;  /* 0x0000000000007941 */ /* 0x000fea0003800200 */
.L_x_8318:
        /* <DEDUP_REMOVED lines=16> */
.L_x_8323:
[----:B------:R1:W-:Y:S02]  /*130f0*/  STS.128 [R47+0xe000], RZ ;  /* 0x00e000ff2f007388 */ /* 0x0003e40000000c00 */
.L_x_8322:
[----:B------:R-:W-:Y:S05]  /*13100*/  BSYNC.RECONVERGENT B0 ;  /* 0x0000000000007941 */ /* 0x000fea0003800200 */
.L_x_8321:
        /* <DEDUP_REMOVED lines=13> */
.L_x_8326:
[----:B------:R1:W-:Y:S02]  /*131e0*/  STS.128 [R47+0xe800], RZ ;  /* 0x00e800ff2f007388 */ /* 0x0003e40000000c00 */
.L_x_8325:
[----:B------:R-:W-:Y:S05]  /*131f0*/  BSYNC.RECONVERGENT B0 ;  /* 0x0000000000007941 */ /* 0x000fea0003800200 */
.L_x_8324:
        /* <DEDUP_REMOVED lines=16> */
.L_x_8329:
[----:B------:R1:W-:Y:S02]  /*13300*/  STS.128 [R47+0xf000], RZ ;  /* 0x00f000ff2f007388 */ /* 0x0003e40000000c00 */
.L_x_8328:
[----:B------:R-:W-:Y:S05]  /*13310*/  BSYNC.RECONVERGENT B0 ;  /* 0x0000000000007941 */ /* 0x000fea0003800200 */
.L_x_8327:
        /* <DEDUP_REMOVED lines=17> */
.L_x_8332:
[----:B------:R1:W-:Y:S02]  /*13430*/  STS.128 [R47+0xf800], RZ ;  /* 0x00f800ff2f007388 */ /* 0x0003e40000000c00 */
.L_x_8331:
[----:B------:R-:W-:Y:S05]  /*13440*/  BSYNC.RECONVERGENT B0 ;  /* 0x0000000000007941 */ /* 0x000fea0003800200 */
.L_x_8330:
        /* <DEDUP_REMOVED lines=16> */
.L_x_8335:
[----:B------:R1:W-:Y:S02]  /*13550*/  STS.128 [R47+0x10000], RZ ;  /* 0x010000ff2f007388 */ /* 0x0003e40000000c00 */
.L_x_8334:
[----:B------:R-:W-:Y:S05]  /*13560*/  BSYNC.RECONVERGENT B0 ;  /* 0x0000000000007941 */ /* 0x000fea0003800200 */
.L_x_8333:
        /* <DEDUP_REMOVED lines=17> */
.L_x_8338:
[----:B------:R1:W-:Y:S02]  /*13680*/  STS.128 [R47+0x10800], RZ ;  /* 0x010800ff2f007388 */ /* 0x0003e40000000c00 */
.L_x_8337:
[----:B------:R-:W-:Y:S05]  /*13690*/  BSYNC.RECONVERGENT B0 ;  /* 0x0000000000007941 */ /* 0x000fea0003800200 */
.L_x_8336:
        /* <DEDUP_REMOVED lines=16> */
.L_x_8341:
[----:B------:R1:W-:Y:S02]  /*137a0*/  STS.128 [R47+0x11000], RZ ;  /* 0x011000ff2f007388 */ /* 0x0003e40000000c00 */
.L_x_8340:
[----:B------:R-:W-:Y:S05]  /*137b0*/  BSYNC.RECONVERGENT B0 ;  /* 0x0000000000007941 */ /* 0x000fea0003800200 */
.L_x_8339:
        /* <DEDUP_REMOVED lines=14> */
.L_x_8344:
[----:B------:R1:W-:Y:S02]  /*138a0*/  STS.128 [R47+0x11800], RZ ;  /* 0x011800ff2f007388 */ /* 0x0003e40000000c00 */
.L_x_8343:
[----:B------:R-:W-:Y:S05]  /*138b0*/  BSYNC.RECONVERGENT B0 ;  /* 0x0000000000007941 */ /* 0x000fea0003800200 */
.L_x_8342:
[----:B------:R-:W2:Y:S01]  /*138c0*/  LD.E R116, desc[UR4][R164.64+0x18c] ;  /* 0x00018c04a4747980 */ /* 0x000ea2000c101900 */
[----:B------:R-:W-:Y:S01]  /*138d0*/  SHF.R.U32.HI R216, RZ, 0x1, R46 ;  /* 0x00000001ffd87819 */ /* 0x000fe2000001162e */
[----:B------:R-:W-:Y:S01]  /*138e0*/  BSSY.RECONVERGENT B1, `(.L_x_8345) ;  /* 0x00002b5000017945 */ /* 0x000fe20003800200 */
[----:B----4-:R-:W-:Y:S01]  /*138f0*/  SHF.L.U32 R14, R46, 0x6, RZ ;  /* 0x000000062e0e7819 */ /* 0x010fe200000006ff */
[----:B------:R-:W0:Y:S01]  /*13900*/  LDGDEPBAR ;  /* 0x00000000000079af */ /* 0x000e220000000000 */
[----:B-1----:R-:W-:Y:S02]  /*13910*/  LOP3.LUT R2, R216, 0x8, RZ, 0xc0, !PT ;  /* 0x00000008d8027812 */ /* 0x002fe400078ec0ff */
        /* <DEDUP_REMOVED lines=17> */
[----:B------:R-:W1:Y:S01]  /*13a30*/  LDSM.16.M88.4 R20, [R126+0x2000] ;  /* 0x002000007e14783b */ /* 0x000e620000000200 */
[----:B------:R-:W-:Y:S02]  /*13a40*/  SEL R125, R125, 0xffffffe0, !P4 ;  /* 0xffffffe07d7d7807 */ /* 0x000fe40006000000 */
[----:B------:R-:W-:Y:S01]  /*13a50*/  MOV R48, 0x40 ;  /* 0x0000004000307802 */ /* 0x000fe20000000f00 */
[----:B------:R-:W4:Y:S01]  /*13a60*/  LDSM.16.M88.4 R24, [R126+0x2800] ;  /* 0x002800007e18783b */ /* 0x000f220000000200 */
        /* <DEDUP_REMOVED lines=8> */
[----:B------:R-:W3:Y:S01]  /*13af0*/  LDSM.16.M88.4 R32, [R122+0x2000] ;  /* 0x002000007a20783b */ /* 0x000ee20000000200 */
[C---:B------:R-:W-:Y:S02]  /*13b00*/  IADD3 R166, PT, PT, R125.reuse, R167, RZ ;  /* 0x000000a77da67210 */ /* 0x040fe40007ffe0ff */
[----:B------:R-:W-:Y:S01]  /*13b10*/  IADD3 R3, PT, PT, R125, R70, RZ ;  /* 0x000000467d037210 */ /* 0x000fe20007ffe0ff */
[----:B------:R-:W-:Y:S01]  /*13b20*/  LDSM.16.M88.4 R36, [R167] ;  /* 0x00000000a724783b */ /* 0x000fe20000000200 */
[----:B-----5:R-:W-:-:S02]  /*13b30*/  IADD3 R69, PT, PT, R69, R50, -R235 ;  /* 0x0000003245457210 */ /* 0x020fc40007ffe8eb */
[----:B------:R-:W-:Y:S01]  /*13b40*/  IADD3 R68, PT, PT, R50, -R235, -R68 ;  /* 0x800000eb32447210 */ /* 0x000fe20007ffe844 */
[----:B------:R-:W3:Y:S04]  /*13b50*/  LDSM.16.M88.4 R40, [R70+0x2000] ;  /* 0x002000004628783b */ /* 0x000ee80000000200 */
[----:B------:R-:W-:Y:S04]  /*13b60*/  LDSM.16.M88.4 R16, [R166] ;  /* 0x00000000a610783b */ /* 0x000fe80000000200 */
[----:B------:R-:W-:Y:S04]  /*13b70*/  LDSM.16.M88.4 R52, [R3+0x2000] ;  /* 0x002000000334783b */ /* 0x000fe80000000200 */
[----:B------:R-:W3:Y:S01]  /*13b80*/  LDSM.16.M88.4 R8, [R122+0x2800] ;  /* 0x002800007a08783b */ /* 0x000ee20000000200 */
[C---:B-1----:R-:W-:Y:S03]  /*13b90*/  HMMA.16816.F32 R28, R60.reuse, R20, RZ ;  /* 0x000000143c1c723c */ /* 0x042fe600000018ff */
[----:B------:R-:W1:Y:S04]  /*13ba0*/  LDSM.16.M88.4 R76, [R70+0x2800] ;  /* 0x00280000464c783b */ /* 0x000e680000000200 */
[----:B------:R-:W-:Y:S01]  /*13bb0*/  LDSM.16.M88.4 R72, [R70+0x3000] ;  /* 0x003000004648783b */ /* 0x000fe20000000200 */
[C---:B------:R-:W-:Y:S08]  /*13bc0*/  HMMA.16816.F32 R20, R60.reuse, R22, RZ ;  /* 0x000000163c14723c */ /* 0x040ff000000018ff */
[----:B----4-:R-:W-:Y:S08]  /*13bd0*/  HMMA.16816.F32 R4, R60, R24, RZ ;  /* 0x000000183c04723c */ /* 0x010ff000000018ff */
[C---:B---3--:R-:W-:Y:S08]  /*13be0*/  HMMA.16816.F32 R28, R56.reuse, R32, R28 ;  /* 0x00000020381c723c */ /* 0x048ff0000000181c */
[----:B------:R-:W-:Y:S01]  /*13bf0*/  HMMA.16816.F32 R20, R56, R34, R20 ;  /* 0x000000223814723c */ /* 0x000fe20000001814 */
[----:B------:R-:W3:Y:S07]  /*13c00*/  LDSM.16.M88.4 R32, [R122+0x3000] ;  /* 0x003000007a20783b */ /* 0x000eee0000000200 */
[----:B------:R-:W-:Y:S08]  /*13c10*/  HMMA.16816.F32 R24, R60, R26, RZ ;  /* 0x0000001a3c18723c */ /* 0x000ff000000018ff */
[----:B------:R-:W-:Y:S08]  /*13c20*/  HMMA.16816.F32 R28, R36, R40, R28 ;  /* 0x00000028241c723c */ /* 0x000ff0000000181c */
[----:B------:R-:W-:Y:S08]  /*13c30*/  HMMA.16816.F32 R4, R56, R8, R4 ;  /* 0x000000083804723c */ /* 0x000ff00000001804 */
[----:B------:R-:W-:Y:S01]  /*13c40*/  HMMA.16816.F32 R20, R36, R42, R20 ;  /* 0x0000002a2414723c */ /* 0x000fe20000001814 */
[----:B------:R-:W4:Y:S07]  /*13c50*/  LDSM.16.M88.4 R40, [R3+0x2800] ;  /* 0x002800000328783b */ /* 0x000f2e0000000200 */
[----:B------:R-:W-:Y:S08]  /*13c60*/  HMMA.16816.F32 R28, R16, R52, R28 ;  /* 0x00000034101c723c */ /* 0x000ff0000000181c */
[----:B------:R-:W-:Y:S08]  /*13c70*/  HMMA.16816.F32 R24, R56, R10, R24 ;  /* 0x0000000a3818723c */ /* 0x000ff00000001818 */
[----:B------:R-:W-:Y:S08]  /*13c80*/  HMMA.16816.F32 R8, R60, R64, RZ ;  /* 0x000000403c08723c */ /* 0x000ff000000018ff */
[----:B-1----:R-:W-:Y:S08]  /*13c90*/  HMMA.16816.F32 R4, R36, R76, R4 ;  /* 0x0000004c2404723c */ /* 0x002ff00000001804 */
        /* <DEDUP_REMOVED lines=43> */
[----:B----4-:R-:W-:Y:S03]  /*13f50*/  HMMA.16816.F32 R20, R56, R64, R20 ;  /* 0x000000403814723c */ /* 0x010fe60000001814 */
[----:B------:R-:W4:Y:S05]  /*13f60*/  MUFU.TANH R103, R24 ;  /* 0x0000001800677308 */ /* 0x000f2a0000002400 */
        /* <DEDUP_REMOVED lines=21> */
[----:B----4-:R-:W-:Y:S03]  /*140c0*/  HMMA.16816.F32 R24, R60, R40, RZ ;  /* 0x000000283c18723c */ /* 0x010fe600000018ff */
[----:B------:R-:W4:Y:S08]  /*140d0*/  MUFU.TANH R97, R10 ;  /* 0x0000000a00617308 */ /* 0x000f300000002400 */
[----:B------:R1:W1:Y:S01]  /*140e0*/  MUFU.TANH R96, R11 ;  /* 0x0000000b00607308 */ /* 0x0002620000002400 */
[----:B------:R-:W-:Y:S01]  /*140f0*/  HMMA.16816.F32 R4, R36, R78, R4 ;  /* 0x0000004e2404723c */ /* 0x000fe20000001804 */
[----:B------:R-:W-:Y:S06]  /*14100*/  LDSM.16.M88.4 R76, [R70+0x4800] ;  /* 0x00480000464c783b */ /* 0x000fec0000000200 */
[----:B------:R-:W2:Y:S01]  /*14110*/  MUFU.TANH R95, R28 ;  /* 0x0000001c005f7308 */ /* 0x000ea20000002400 */
[----:B---3--:R-:W-:Y:S07]  /*14120*/  HMMA.16816.F32 R24, R56, R52, R24 ;  /* 0x000000343818723c */ /* 0x008fee0000001818 */
[----:B------:R-:W3:Y:S01]  /*14130*/  MUFU.TANH R94, R29 ;  /* 0x0000001d005e7308 */ /* 0x000ee20000002400 */
[----:B-1----:R-:W-:Y:S01]  /*14140*/  HMMA.16816.F32 R8, R60, R42, RZ ;  /* 0x0000002a3c08723c */ /* 0x002fe200000018ff */
[----:B------:R-:W1:Y:S06]  /*14150*/  LDSM.16.M88.4 R40, [R122+0x4800] ;  /* 0x004800007a28783b */ /* 0x000e6c0000000200 */
        /* <DEDUP_REMOVED lines=25> */
[----:B------:R-:W3:Y:S01]  /*142f0*/  MUFU.TANH R87, R4 ;  /* 0x0000000400577308 */ /* 0x000ee20000002400 */
[----:B-1----:R-:W-:Y:S07]  /*14300*/  HMMA.16816.F32 R28, R56, R40, R28 ;  /* 0x00000028381c723c */ /* 0x002fee000000181c */
[----:B------:R-:W1:Y:S01]  /*14310*/  MUFU.TANH R86, R5 ;  /* 0x0000000500567308 */ /* 0x000e620000002400 */
[----:B----4-:R-:W-:Y:S01]  /*14320*/  HMMA.16816.F32 R24, R16, R52, R24 ;  /* 0x000000341018723c */ /* 0x010fe20000001818 */
[----:B--2---:R-:W-:Y:S06]  /*14330*/  LDSM.16.M88.4 R20, [R122+0x5000] ;  /* 0x005000007a14783b */ /* 0x004fec0000000200 */
[----:B------:R-:W2:Y:S01]  /*14340*/  MUFU.TANH R85, R6 ;  /* 0x0000000600557308 */ /* 0x000ea20000002400 */
        /* <DEDUP_REMOVED lines=44> */
[----:B--2---:R-:W-:Y:S03]  /*14610*/  HMMA.16816.F32 R8, R60, R52, RZ ;  /* 0x000000343c08723c */ /* 0x004fe600000018ff */
[----:B------:R-:W2:Y:S05]  /*14620*/  MUFU.TANH R118, R30 ;  /* 0x0000001e00767308 */ /* 0x000eaa0000002400 */
[----:B------:R-:W-:Y:S01]  /*14630*/  HMMA.16816.F32 R24, R36, R74, R24 ;  /* 0x0000004a2418723c */ /* 0x000fe20000001818 */
[----:B------:R-:W-:Y:S02]  /*14640*/  LDSM.16.M88.4 R72, [R70+0x6000] ;  /* 0x006000004648783b */ /* 0x000fe40000000200 */
[----:B------:R1:W1:Y:S08]  /*14650*/  MUFU.TANH R119, R31 ;  /* 0x0000001f00777308 */ /* 0x0002700000002400 */
[----:B------:R-:W2:Y:S01]  /*14660*/  MUFU.TANH R120, R32 ;  /* 0x0000002000787308 */ /* 0x000ea20000002400 */
[----:B---3--:R-:W-:Y:S07]  /*14670*/  HMMA.16816.F32 R8, R56, R64, R8 ;  /* 0x000000403808723c */ /* 0x008fee0000001808 */
[----:B------:R-:W3:Y:S01]  /*14680*/  MUFU.TANH R121, R33 ;  /* 0x0000002100797308 */ /* 0x000ee20000002400 */
        /* <DEDUP_REMOVED lines=22> */
[----:B------:R2:W2:Y:S05]  /*147f0*/  MUFU.TANH R131, R7 ;  /* 0x0000000700837308 */ /* 0x0004aa0000002400 */
[----:B------:R-:W-:Y:S01]  /*14800*/  HMMA.16816.F32 R28, R36, R78, R28 ;  /* 0x0000004e241c723c */ /* 0x000fe2000000181c */
[----:B------:R-:W-:Y:S02]  /*14810*/  LDSM.16.M88.4 R76, [R70+0x6800] ;  /* 0x00680000464c783b */ /* 0x000fe40000000200 */
[----:B------:R-:W3:Y:S05]  /*14820*/  MUFU.TANH R132, R24 ;  /* 0x0000001800847308 */ /* 0x000eea0000002400 */
[----:B-1----:R-:W-:Y:S03]  /*14830*/  HMMA.16816.F32 R32, R56, R52, R32 ;  /* 0x000000343820723c */ /* 0x002fe60000001820 */
        /* <DEDUP_REMOVED lines=28> */
[----:B------:R-:W1:Y:S06]  /*14a00*/  LDSM.16.M88.4 R40, [R3+0x6800] ;  /* 0x006800000328783b */ /* 0x000e6c0000000200 */
[----:B------:R-:W1:Y:S01]  /*14a10*/  MUFU.TANH R141, R29 ;  /* 0x0000001d008d7308 */ /* 0x000e620000002400 */
[----:B------:R-:W-:Y:S01]  /*14a20*/  HMMA.16816.F32 R4, R36, R74, R4 ;  /* 0x0000004a2404723c */ /* 0x000fe20000001804 */
[----:B---3--:R-:W3:Y:S04]  /*14a30*/  LDSM.16.M88.4 R8, [R122+0x7000] ;  /* 0x007000007a08783b */ /* 0x008ee80000000200 */
[----:B------:R-:W2:Y:S02]  /*14a40*/  LDSM.16.M88.4 R72, [R70+0x7000] ;  /* 0x007000004648783b */ /* 0x000ea40000000200 */
        /* <DEDUP_REMOVED lines=35> */
[----:B------:R-:W4:Y:S06]  /*14c80*/  LDSM.16.M88.4 R8, [R3+0x7000] ;  /* 0x007000000308783b */ /* 0x000f2c0000000200 */
        /* <DEDUP_REMOVED lines=9> */
[----:B------:R-:W1:Y:S05]  /*14d20*/  MUFU.TANH R153, R25 ;  /* 0x0000001900997308 */ /* 0x000e6a0000002400 */
[----:B---3--:R-:W-:Y:S03]  /*14d30*/  HMMA.16816.F32 R4, R60, R52, RZ ;  /* 0x000000343c04723c */ /* 0x008fe600000018ff */
[----:B------:R-:W3:Y:S08]  /*14d40*/  MUFU.TANH R154, R26 ;  /* 0x0000001a009a7308 */ /* 0x000ef00000002400 */
[----:B------:R2:W1:Y:S01]  /*14d50*/  MUFU.TANH R155, R27 ;  /* 0x0000001b009b7308 */ /* 0x0004620000002400 */
[----:B----4-:R-:W-:Y:S07]  /*14d60*/  HMMA.16816.F32 R28, R16, R8, R28 ;  /* 0x00000008101c723c */ /* 0x010fee000000181c */
[----:B------:R-:W4:Y:S01]  /*14d70*/  MUFU.TANH R156, R20 ;  /* 0x00000014009c7308 */ /* 0x000f220000002400 */
[----:B------:R-:W-:Y:S07]  /*14d80*/  HMMA.16816.F32 R4, R56, R32, R4 ;  /* 0x000000203804723c */ /* 0x000fee0000001804 */
[----:B------:R-:W1:Y:S01]  /*14d90*/  MUFU.TANH R157, R21 ;  /* 0x00000015009d7308 */ /* 0x000e620000002400 */
[----:B--2---:R-:W-:Y:S01]  /*14da0*/  HMMA.16816.F32 R24, R60, R54, RZ ;  /* 0x000000363c18723c */ /* 0x004fe200000018ff */
[----:B------:R-:W2:Y:S02]  /*14db0*/  LDSM.16.M88.4 R52, [R122+0x8000] ;  /* 0x008000007a34783b */ /* 0x000ea40000000200 */
        /* <DEDUP_REMOVED lines=23> */
[----:B------:R-:W3:Y:S02]  /*14f30*/  MUFU.TANH R220, R64 ;  /* 0x0000004000dc7308 */ /* 0x000ee40000002400 */
[C---:B--2---:R-:W-:Y:S06]  /*14f40*/  HMMA.16816.F32 R20, R56.reuse, R52, R20 ;  /* 0x000000343814723c */ /* 0x044fec0000001814 */
[----:B------:R-:W2:Y:S02]  /*14f50*/  MUFU.TANH R221, R65 ;  /* 0x0000004100dd7308 */ /* 0x000ea40000002400 */
[----:B------:R-:W-:Y:S01]  /*14f60*/  HMMA.16816.F32 R40, R56, R54, R40 ;  /* 0x000000363828723c */ /* 0x000fe20000001828 */
[----:B------:R-:W3:Y:S04]  /*14f70*/  LDSM.16.M88.4 R52, [R3+0x8000] ;  /* 0x008000000334783b */ /* 0x000ee80000000200 */
[----:B-1----:R-:W1:Y:S01]  /*14f80*/  LDSM.16.M88.4 R28, [R122+0x8800] ;  /* 0x008800007a1c783b */ /* 0x002e620000000200 */
[----:B------:R-:W1:Y:S02]  /*14f90*/  MUFU.TANH R222, R66 ;  /* 0x0000004200de7308 */ /* 0x000e640000002400 */
[----:B----4-:R-:W-:Y:S06]  /*14fa0*/  HMMA.16816.F32 R4, R16, R32, R4 ;  /* 0x000000201004723c */ /* 0x010fec0000001804 */
[----:B------:R4:W1:Y:S02]  /*14fb0*/  MUFU.TANH R248, R67 ;  /* 0x0000004300f87308 */ /* 0x0008640000002400 */
        /* <DEDUP_REMOVED lines=41> */
[----:B--2---:R-:W-:Y:S07]  /*15250*/  HMMA.16816.F32 R24, R60, R32, RZ ;  /* 0x000000203c18723c */ /* 0x004fee00000018ff */
[----:B------:R-:W2:Y:S01]  /*15260*/  MUFU.TANH R76, R22 ;  /* 0x00000016004c7308 */ /* 0x000ea20000002400 */
[----:B------:R-:W-:Y:S07]  /*15270*/  HMMA.16816.F32 R4, R36, R78, R4 ;  /* 0x0000004e2404723c */ /* 0x000fee0000001804 */
[----:B------:R1:W1:Y:S05]  /*15280*/  MUFU.TANH R77, R23 ;  /* 0x00000017004d7308 */ /* 0x00026a0000002400 */
[----:B---3--:R-:W-:Y:S03]  /*15290*/  HMMA.16816.F32 R24, R56, R8, R24 ;  /* 0x000000083818723c */ /* 0x008fe60000001818 */
[----:B------:R-:W3:Y:S05]  /*152a0*/  MUFU.TANH R171, R40 ;  /* 0x0000002800ab7308 */ /* 0x000eea0000002400 */
        /* <DEDUP_REMOVED lines=11> */
[----:B------:R3:W1:Y:S01]  /*15360*/  MUFU.TANH R170, R64 ;  /* 0x0000004000aa7308 */ /* 0x0006620000002400 */
[----:B------:R-:W-:Y:S01]  /*15370*/  HMMA.16816.F32 R20, R56, R10, R20 ;  /* 0x0000000a3814723c */ /* 0x000fe20000001814 */
[----:B------:R-:W4:Y:S06]  /*15380*/  LDSM.16.M88.4 R8, [R3+0x9000] ;  /* 0x009000000308783b */ /* 0x000f2c0000000200 */
[----:B------:R-:W1:Y:S01]  /*15390*/  MUFU.TANH R65, R65 ;  /* 0x0000004100417308 */ /* 0x000e620000002400 */
[-C--:B------:R-:W-:Y:S01]  /*153a0*/  FMUL.FTZ R4, R4, R116.reuse ;  /* 0x0000007404047220 */ /* 0x080fe20000410000 */
[----:B--2---:R-:W-:Y:S01]  /*153b0*/  HMMA.16816.F32 R40, R60, R72, RZ ;  /* 0x000000483c28723c */ /* 0x004fe200000018ff */
[-C--:B------:R-:W-:Y:S01]  /*153c0*/  FMUL.FTZ R5, R5, R116.reuse ;  /* 0x0000007405057220 */ /* 0x080fe20000410000 */
[-C--:B------:R-:W-:Y:S01]  /*153d0*/  FMUL.FTZ R6, R6, R116.reuse ;  /* 0x0000007406067220 */ /* 0x080fe20000410000 */
[----:B------:R-:W-:-:S03]  /*153e0*/  FMUL.FTZ R7, R7, R116 ;  /* 0x0000007407077220 */ /* 0x000fc60000410000 */
[----:B------:R-:W2:Y:S02]  /*153f0*/  MUFU.TANH R66, R66 ;  /* 0x0000004200427308 */ /* 0x000ea40000002400 */
[----:B------:R-:W-:Y:S01]  /*15400*/  HMMA.16816.F32 R60, R60, R74, RZ ;  /* 0x0000004a3c3c723c */ /* 0x000fe200000018ff */
[----:B---3--:R-:W-:-:S04]  /*15410*/  IADD3 R64, PT, PT, R45, -0x1, RZ ;  /* 0xffffffff2d407810 */ /* 0x008fc80007ffe0ff */
[----:B------:R-:W-:Y:S01]  /*15420*/  ISETP.GT.AND P0, PT, R64, R223, PT ;  /* 0x000000df4000720c */ /* 0x000fe20003f04270 */
[----:B------:R-:W3:Y:S02]  /*15430*/  MUFU.TANH R4, R4 ;  /* 0x0000000400047308 */ /* 0x000ee40000002400 */
[C---:B-1----:R-:W-:Y:S06]  /*15440*/  HMMA.16816.F32 R24, R36.reuse, R32, R24 ;  /* 0x000000202418723c */ /* 0x042fec0000001818 */
[----:B------:R-:W1:Y:S02]  /*15450*/  MUFU.TANH R5, R5 ;  /* 0x0000000500057308 */ /* 0x000e640000002400 */
[----:B------:R-:W-:Y:S01]  /*15460*/  HMMA.16816.F32 R20, R36, R34, R20 ;  /* 0x000000222414723c */ /* 0x000fe20000001814 */
[----:B------:R-:W2:Y:S01]  /*15470*/  LDSM.16.M88.4 R32, [R3+0x9800] ;  /* 0x009800000320783b */ /* 0x000ea20000000200 */
[----:B------:R-:W-:-:S04]  /*15480*/  DEPBAR.LE SB0, 0x0 ;  /* 0x000080000000791a */ /* 0x000fc80000000000 */
[----:B------:R-:W1:Y:S02]  /*15490*/  MUFU.TANH R6, R6 ;  /* 0x0000000600067308 */ /* 0x000e640000002400 */
[----:B------:R-:W-:Y:S01]  /*154a0*/  HMMA.16816.F32 R40, R56, R52, R40 ;  /* 0x000000343828723c */ /* 0x000fe20000001828 */
[----:B------:R-:W-:-:S05]  /*154b0*/  FMUL.FTZ R52, R67, R116 ;  /* 0x0000007443347220 */ /* 0x000fca0000410000 */
[----:B------:R-:W1:Y:S02]  /*154c0*/  MUFU.TANH R7, R7 ;  /* 0x0000000700077308 */ /* 0x000e640000002400 */
[----:B------:R-:W-:Y:S06]  /*154d0*/  HMMA.16816.F32 R60, R56, R54, R60 ;  /* 0x00000036383c723c */ /* 0x000fec000000183c */
[----:B------:R-:W1:Y:S02]  /*154e0*/  MUFU.TANH R52, R52 ;  /* 0x0000003400347308 */ /* 0x000e640000002400 */
[----:B----4-:R-:W-:Y:S08]  /*154f0*/  HMMA.16816.F32 R20, R16, R10, R20 ;  /* 0x0000000a1014723c */ /* 0x010ff00000001814 */
[C---:B------:R-:W-:Y:S08]  /*15500*/  HMMA.16816.F32 R40, R36.reuse, R28, R40 ;  /* 0x0000001c2428723c */ /* 0x040ff00000001828 */
[----:B------:R-:W-:Y:S03]  /*15510*/  HMMA.16816.F32 R60, R36, R30, R60 ;  /* 0x0000001e243c723c */ /* 0x000fe6000000183c */
[-C--:B------:R-:W-:Y:S01]  /*15520*/  FMUL.FTZ R22, R22, R116.reuse ;  /* 0x0000007416167220 */ /* 0x080fe20000410000 */
[-C--:B------:R-:W-:Y:S01]  /*15530*/  FMUL.FTZ R21, R21, R116.reuse ;  /* 0x0000007415157220 */ /* 0x080fe20000410000 */
[----:B------:R-:W-:-:S02]  /*15540*/  FMUL.FTZ R20, R20, R116 ;  /* 0x0000007414147220 */ /* 0x000fc40000410000 */
[----:B------:R4:W1:Y:S01]  /*15550*/  MUFU.TANH R28, R22 ;  /* 0x00000016001c7308 */ /* 0x0008620000002400 */
[----:B------:R-:W-:Y:S01]  /*15560*/  HMMA.16816.F32 R24, R16, R8, R24 ;  /* 0x000000081018723c */ /* 0x000fe20000001818 */
[----:B------:R-:W-:-:S04]  /*15570*/  LOP3.LUT R8, R216, 0x1f0, RZ, 0xc0, !PT ;  /* 0x000001f0d8087812 */ /* 0x000fc800078ec0ff */
[----:B------:R-:W-:Y:S02]  /*15580*/  LOP3.LUT R243, R8, 0x7, R243, 0xf8, !PT ;  /* 0x0000000708f37812 */ /* 0x000fe400078ef8f3 */
[----:B------:R-:W1:Y:S01]  /*15590*/  MUFU.TANH R20, R20 ;  /* 0x0000001400147308 */ /* 0x000e620000002400 */
[C---:B--2---:R-:W-:Y:S01]  /*155a0*/  HMMA.16816.F32 R40, R16.reuse, R32, R40 ;  /* 0x000000201028723c */ /* 0x044fe20000001828 */
[C---:B------:R-:W-:Y:S02]  /*155b0*/  LEA R246, R233.reuse, R243, 0x6 ;  /* 0x000000f3e9f67211 */ /* 0x040fe400078e30ff */
[----:B------:R-:W-:Y:S02]  /*155c0*/  LEA R8, R233, R50, 0x6 ;  /* 0x00000032e9087211 */ /* 0x000fe400078e30ff */
[C---:B------:R-:W-:Y:S02]  /*155d0*/  IADD3 R245, PT, PT, R246.reuse, R69, RZ ;  /* 0x00000045f6f57210 */ /* 0x040fe40007ffe0ff */
[----:B------:R-:W-:Y:S01]  /*155e0*/  IADD3 R246, PT, PT, R246, R68, RZ ;  /* 0x00000044f6f67210 */ /* 0x000fe20007ffe0ff */
[----:B------:R-:W-:Y:S01]  /*155f0*/  HMMA.16816.F32 R60, R16, R34, R60 ;  /* 0x00000022103c723c */ /* 0x000fe2000000183c */
[-C--:B----4-:R-:W-:Y:S01]  /*15600*/  FMUL.FTZ R22, R23, R116.reuse ;  /* 0x0000007417167220 */ /* 0x090fe20000410000 */
[----:B------:R-:W-:Y:S01]  /*15610*/  VIADDMNMX R244, R245, 0x1, R50, PT ;  /* 0x00000001f5f47846 */ /* 0x000fe20003800132 */
[-C--:B------:R-:W-:Y:S01]  /*15620*/  FMUL.FTZ R10, R24, R116.reuse ;  /* 0x00000074180a7220 */ /* 0x080fe20000410000 */
[-C--:B------:R-:W-:Y:S01]  /*15630*/  FMUL.FTZ R24, R25, R116.reuse ;  /* 0x0000007419187220 */ /* 0x080fe20000410000 */
[-C--:B------:R-:W-:Y:S01]  /*15640*/  FMUL.FTZ R25, R27, R116.reuse ;  /* 0x000000741b197220 */ /* 0x080fe20000410000 */
[----:B------:R-:W-:Y:S01]  /*15650*/  FMUL.FTZ R26, R26, R116 ;  /* 0x000000741a1a7220 */ /* 0x000fe20000410000 */
[----:B------:R2:W4:Y:S01]  /*15660*/  MUFU.TANH R27, R21 ;  /* 0x00000015001b7308 */ /* 0x0005220000002400 */
[----:B------:R-:W-:-:S02]  /*15670*/  VIMNMX R247, PT, PT, RZ, R246, !PT ;  /* 0x000000f6fff77248 */ /* 0x000fc40007fe0100 */
[----:B------:R-:W-:Y:S01]  /*15680*/  IADD3 R243, PT, PT, R243, R8, RZ ;  /* 0x00000008f3f37210 */ /* 0x000fe20007ffe0ff */
[-C--:B------:R-:W-:Y:S01]  /*15690*/  FMUL.FTZ R23, R41, R116.reuse ;  /* 0x0000007429177220 */ /* 0x080fe20000410000 */
[-C--:B------:R-:W-:Y:S01]  /*156a0*/  FMUL.FTZ R31, R42, R116.reuse ;  /* 0x000000742a1f7220 */ /* 0x080fe20000410000 */
[----:B------:R-:W-:Y:S01]  /*156b0*/  FMUL.FTZ R30, R43, R116 ;  /* 0x000000742b1e7220 */ /* 0x000fe20000410000 */
[----:B------:R-:W-:Y:S01]  /*156c0*/  VIADDMNMX R245, R245, 0x9, R50, PT ;  /* 0x00000009f5f57846 */ /* 0x000fe20003800132 */
[----:B------:R-:W1:Y:S01]  /*156d0*/  MUFU.TANH R10, R10 ;  /* 0x0000000a000a7308 */ /* 0x000e620000002400 */
[----:B------:R-:W-:-:S03]  /*156e0*/  VIADDMNMX R246, R246, 0x8, RZ, !PT ;  /* 0x00000008f6f67846 */ /* 0x000fc600078001ff */
[-C--:B------:R-:W-:Y:S01]  /*156f0*/  FMUL.FTZ R32, R60, R116.reuse ;  /* 0x000000743c207220 */ /* 0x080fe20000410000 */
[-C--:B------:R-:W-:Y:S01]  /*15700*/  FMUL.FTZ R33, R61, R116.reuse ;  /* 0x000000743d217220 */ /* 0x080fe20000410000 */
[-C--:B------:R-:W-:Y:S01]  /*15710*/  FMUL.FTZ R35, R62, R116.reuse ;  /* 0x000000743e237220 */ /* 0x080fe20000410000 */
[-C--:B------:R-:W-:Y:S01]  /*15720*/  FMUL.FTZ R39, R63, R116.reuse ;  /* 0x000000743f277220 */ /* 0x080fe20000410000 */
        /* <DEDUP_REMOVED lines=29> */
.L_x_8348:
[----:B------:R-:W2:Y:S01]  /*15900*/  LD.E R34, desc[UR4][R164.64+0x170] ;  /* 0x00017004a4227980 */ /* 0x000ea2000c101900 */
[----:B------:R-:W-:Y:S02]  /*15910*/  IADD3 R19, PT, PT, R44, -0x200, RZ ;  /* 0xfffffe002c137810 */ /* 0x000fe40007ffe0ff */
[----:B------:R-:W-:Y:S02]  /*15920*/  IABS R16, R8 ;  /* 0x0000000800107213 */ /* 0x000fe40000000000 */
[----:B------:R-:W-:Y:S02]  /*15930*/  IABS R9, R19 ;  /* 0x0000001300097213 */ /* 0x000fe40000000000 */
[-C--:B--2---:R-:W-:Y:S02]  /*15940*/  IABS R17, R34.reuse ;  /* 0x0000002200117213 */ /* 0x084fe40000000000 */
[-C--:B------:R-:W-:Y:S02]  /*15950*/  IABS R11, R34.reuse ;  /* 0x00000022000b7213 */ /* 0x080fe40000000000 */
[----:B------:R-:W2:Y:S01]  /*15960*/  I2F.RP R36, R17 ;  /* 0x0000001100247306 */ /* 0x000ea20000209400 */
[----:B------:R-:W-:-:S02]  /*15970*/  LOP3.LUT R19, R19, R34, RZ, 0x3c, !PT ;  /* 0x0000002213137212 */ /* 0x000fc400078e3cff */
[----:B------:R-:W-:Y:S01]  /*15980*/  IMAD.MOV R11, RZ, RZ, -R11 ;  /* 0x000000ffff0b7224 */ /* 0x000fe200078e0a0b */
[----:B------:R-:W-:-:S04]  /*15990*/  LOP3.LUT R8, R8, R34, RZ, 0x3c, !PT ;  /* 0x0000002208087212 */ /* 0x000fc800078e3cff */
[----:B------:R-:W-:Y:S01]  /*159a0*/  ISETP.GE.AND P3, PT, R8, RZ, PT ;  /* 0x000000ff0800720c */ /* 0x000fe20003f66270 */
[----:B--2---:R-:W2:Y:S02]  /*159b0*/  MUFU.RCP R36, R36 ;  /* 0x0000002400247308 */ /* 0x004ea40000001000 */
[----:B--2---:R-:W-:-:S06]  /*159c0*/  VIADD R36, R36, 0xffffffe ;  /* 0x0ffffffe24247836 */ /* 0x004fcc0000000000 */
[----:B------:R-:W2:Y:S02]  /*159d0*/  F2I.FTZ.U32.TRUNC.NTZ R37, R36 ;  /* 0x0000002400257305 */ /* 0x000ea4000021f000 */
[----:B--2---:R-:W-:Y:S02]  /*159e0*/  IMAD.MOV R29, RZ, RZ, -R37 ;  /* 0x000000ffff1d7224 */ /* 0x004fe400078e0a25 */
        /* <DEDUP_REMOVED lines=47> */
.L_x_8349:
[----:B------:R-:W-:Y:S05]  /*15ce0*/  BSYNC.RECONVERGENT B0 ;  /* 0x0000000000007941 */ /* 0x000fea0003800200 */
.L_x_8347:
        /* <DEDUP_REMOVED lines=116> */
.L_x_8346:
[----:B------:R-:W-:Y:S05]  /*16430*/  BSYNC.RECONVERGENT B1 ;  /* 0x0000000000017941 */ /* 0x000fea0003800200 */
.L_x_8345:
[----:B------:R-:W2:Y:S01]  /*16440*/  S2R R219, SR_TID.X ;  /* 0x0000000000db7919 */ /* 0x000ea20000002100 */
[----:B---3--:R-:W-:Y:S02]  /*16450*/  VIADD R40, R243, 0x8 ;  /* 0x00000008f3287836 */ /* 0x008fe40000000000 */
[----:B--2---:R-:W-:-:S05]  /*16460*/  IMAD.SHL.U32 R69, R219, 0x2, RZ ;  /* 0x00000002db457824 */ /* 0x004fca00078e00ff */
[----:B------:R-:W-:-:S05]  /*16470*/  LOP3.LUT R68, R69, 0x6, RZ, 0xc0, !PT ;  /* 0x0000000645447812 */ /* 0x000fca00078ec0ff */
[----:B------:R-:W-:-:S04]  /*16480*/  IMAD R42, R64, 0x100, R68 ;  /* 0x00000100402a7824 */ /* 0x000fc800078e0244 */
[C---:B------:R-:W-:Y:S01]  /*16490*/  IMAD.IADD R41, R42.reuse, 0x1, R235 ;  /* 0x000000012a297824 */ /* 0x040fe200078e02eb */
[C---:B------:R-:W-:Y:S01]  /*164a0*/  ISETP.GE.AND P3, PT, R42.reuse, R246, PT ;  /* 0x000000f62a00720c */ /* 0x040fe20003f66270 */
[----:B------:R-:W-:Y:S02]  /*164b0*/  VIADD R8, R42, 0x1 ;  /* 0x000000012a087836 */ /* 0x000fe40000000000 */
[--C-:B------:R-:W-:Y:S01]  /*164c0*/  IMAD.IADD R11, R40, 0x1, -R41.reuse ;  /* 0x00000001280b7824 */ /* 0x100fe200078e0a29 */
[----:B------:R-:W-:Y:S01]  /*164d0*/  IADD3 R9, PT, PT, R243, -0x1, -R41 ;  /* 0xfffffffff3097810 */ /* 0x000fe20007ffe829 */
[----:B------:R-:W-:Y:S01]  /*164e0*/  VIADD R37, R42, 0x18 ;  /* 0x000000182a257836 */ /* 0x000fe20000000000 */
[----:B------:R-:W-:Y:S01]  /*164f0*/  ISETP.GE.AND P6, PT, R8, R247, PT ;  /* 0x000000f70800720c */ /* 0x000fe20003fc6270 */
[----:B------:R-:W-:Y:S01]  /*16500*/  VIADD R47, R42, 0x19 ;  /* 0x000000192a2f7836 */ /* 0x000fe20000000000 */
[----:B------:R-:W-:Y:S02]  /*16510*/  IABS R11, R11 ;  /* 0x0000000b000b7213 */ /* 0x000fe40000000000 */
[----:B------:R-:W-:-:S02]  /*16520*/  ISETP.GE.AND P0, PT, R8, R244, PT ;  /* 0x000000f40800720c */ /* 0x000fc40003f06270 */
[----:B------:R-:W-:Y:S02]  /*16530*/  I2FP.F32.S32 R11, R11 ;  /* 0x0000000b000b7245 */ /* 0x000fe40000201400 */
[C---:B------:R-:W-:Y:S02]  /*16540*/  ISETP.GE.AND P1, PT, R8.reuse, R246, PT ;  /* 0x000000f60800720c */ /* 0x040fe40003f26270 */
[----:B------:R-:W-:Y:S01]  /*16550*/  ISETP.GE.AND P5, PT, R8, R245, PT ;  /* 0x000000f50800720c */ /* 0x000fe20003fa6270 */
[----:B------:R-:W-:Y:S01]  /*16560*/  IMAD.IADD R8, R243, 0x1, -R41 ;  /* 0x00000001f3087824 */ /* 0x000fe200078e0a29 */
[----:B------:R-:W-:Y:S01]  /*16570*/  IABS R9, R9 ;  /* 0x0000000900097213 */ /* 0x000fe20000000000 */
[----:B------:R-:W-:Y:S01]  /*16580*/  FFMA.FTZ R113, -R242, R11, R113 ;  /* 0x0000000bf2717223 */ /* 0x000fe20000010171 */
[----:B------:R-:W-:Y:S01]  /*16590*/  IADD3 R34, PT, PT, R40, -0x1, -R41 ;  /* 0xffffffff28227810 */ /* 0x000fe20007ffe829 */
[----:B------:R-:W-:Y:S01]  /*165a0*/  VIADD R11, R8, 0xfffffff8 ;  /* 0xfffffff8080b7836 */ /* 0x000fe20000000000 */
[----:B------:R-:W-:-:S02]  /*165b0*/  IABS R8, R8 ;  /* 0x0000000800087213 */ /* 0x000fc40000000000 */
[----:B------:R-:W-:Y:S02]  /*165c0*/  I2FP.F32.S32 R9, R9 ;  /* 0x0000000900097245 */ /* 0x000fe40000201400 */
[----:B------:R-:W-:Y:S01]  /*165d0*/  IABS R34, R34 ;  /* 0x0000002200227213 */ /* 0x000fe20000000000 */
[----:B------:R-:W-:Y:S01]  /*165e0*/  IMAD.MOV.U32 R43, RZ, RZ, R8 ;  /* 0x000000ffff2b7224 */ /* 0x000fe200078e0008 */
[----:B------:R-:W-:Y:S01]  /*165f0*/  IABS R11, R11 ;  /* 0x0000000b000b7213 */ /* 0x000fe20000000000 */
[----:B------:R-:W-:Y:S01]  /*16600*/  FFMA.FTZ R18, -R242, R9, R114 ;  /* 0x00000009f2127223 */ /* 0x000fe20000010172 */
[----:B------:R-:W-:Y:S01]  /*16610*/  I2FP.F32.S32 R34, R34 ;  /* 0x0000002200227245 */ /* 0x000fe20000201400 */
[----:B------:R-:W-:Y:S01]  /*16620*/  VIADD R9, R42, 0x8 ;  /* 0x000000082a097836 */ /* 0x000fe20000000000 */
[----:B------:R-:W-:Y:S01]  /*16630*/  IADD3 R19, PT, PT, R243, -0x9, -R41 ;  /* 0xfffffff7f3137810 */ /* 0x000fe20007ffe829 */
[----:B------:R-:W-:Y:S01]  /*16640*/  IMAD.MOV.U32 R46, RZ, RZ, R11 ;  /* 0x000000ffff2e7224 */ /* 0x000fe200078e000b */
[----:B------:R-:W-:Y:S01]  /*16650*/  IADD3 R29, PT, PT, R40, -0x9, -R41 ;  /* 0xfffffff7281d7810 */ /* 0x000fe20007ffe829 */
[----:B------:R-:W-:Y:S01]  /*16660*/  FFMA.FTZ R34, -R242, R34, R112 ;  /* 0x00000022f2227223 */ /* 0x000fe20000010170 */
[----:B------:R-:W-:Y:S01]  /*16670*/  I2FP.F32.S32 R43, R43 ;  /* 0x0000002b002b7245 */ /* 0x000fe20000201400 */
[----:B------:R-:W-:Y:S01]  /*16680*/  VIADD R8, R42, 0x9 ;  /* 0x000000092a087836 */ /* 0x000fe20000000000 */
[----:B------:R-:W-:Y:S01]  /*16690*/  FSEL R18, R18, -INF , P6 ;  /* 0xff80000012127808 */ /* 0x000fe20003000000 */
[----:B------:R-:W-:Y:S01]  /*166a0*/  VIADD R11, R42, 0x11 ;  /* 0x000000112a0b7836 */ /* 0x000fe20000000000 */
[----:B------:R-:W-:Y:S01]  /*166b0*/  IABS R19, R19 ;  /* 0x0000001300137213 */ /* 0x000fe20000000000 */
[----:B------:R-:W-:Y:S01]  /*166c0*/  FFMA.FTZ R12, -R242, R43, R109 ;  /* 0x0000002bf20c7223 */ /* 0x000fe2000001016d */
[----:B------:R-:W-:Y:S01]  /*166d0*/  IABS R29, R29 ;  /* 0x0000001d001d7213 */ /* 0x000fe20000000000 */
[----:B------:R-:W-:Y:S01]  /*166e0*/  IMAD.MOV.U32 R114, RZ, RZ, R171 ;  /* 0x000000ffff727224 */ /* 0x000fe200078e00ab */
[----:B------:R-:W-:Y:S01]  /*166f0*/  FSEL R13, R113, -INF , P3 ;  /* 0xff800000710d7808 */ /* 0x000fe20001800000 */
[----:B------:R-:W-:Y:S01]  /*16700*/  IMAD.MOV.U32 R112, RZ, RZ, R170 ;  /* 0x000000ffff707224 */ /* 0x000fe200078e00aa */
[----:B------:R-:W-:Y:S01]  /*16710*/  I2FP.F32.S32 R46, R46 ;  /* 0x0000002e002e7245 */ /* 0x000fe20000201400 */
[----:B------:R-:W-:Y:S01]  /*16720*/  IMAD.MOV.U32 R109, RZ, RZ, R176 ;  /* 0x000000ffff6d7224 */ /* 0x000fe200078e00b0 */
[----:B------:R-:W-:Y:S01]  /*16730*/  ISETP.GE.AND P3, PT, R42, R245, PT ;  /* 0x000000f52a00720c */ /* 0x000fe20003f66270 */
[----:B------:R-:W-:Y:S01]  /*16740*/  IMAD.MOV.U32 R113, RZ, RZ, R175 ;  /* 0x000000ffff717224 */ /* 0x000fe200078e00af */
[----:B------:R-:W-:Y:S01]  /*16750*/  FSEL R18, R18, -INF , !P0 ;  /* 0xff80000012127808 */ /* 0x000fe20004000000 */
[----:B------:R-:W-:Y:S01]  /*16760*/  FFMA.FTZ R46, -R242, R46, R111 ;  /* 0x0000002ef22e7223 */ /* 0x000fe2000001016f */
[----:B------:R-:W-:Y:S01]  /*16770*/  ISETP.GE.AND P0, PT, R9, R246, PT ;  /* 0x000000f60900720c */ /* 0x000fe20003f06270 */
[----:B------:R-:W-:Y:S01]  /*16780*/  IMAD.MOV.U32 R111, RZ, RZ, R169 ;  /* 0x000000ffff6f7224 */ /* 0x000fe200078e00a9 */
[----:B------:R-:W-:-:S02]  /*16790*/  I2FP.F32.S32 R19, R19 ;  /* 0x0000001300137245 */ /* 0x000fc40000201400 */
[----:B------:R-:W-:Y:S02]  /*167a0*/  I2FP.F32.S32 R29, R29 ;  /* 0x0000001d001d7245 */ /* 0x000fe40000201400 */
[----:B------:R-:W-:Y:S01]  /*167b0*/  FSEL R34, R34, -INF , P1 ;  /* 0xff80000022227808 */ /* 0x000fe20000800000 */
[C---:B------:R-:W-:Y:S01]  /*167c0*/  FFMA.FTZ R19, -R242.reuse, R19, R110 ;  /* 0x00000013f2137223 */ /* 0x040fe2000001016e */
[----:B------:R-:W-:Y:S01]  /*167d0*/  FSEL R13, R13, -INF , !P3 ;  /* 0xff8000000d0d7808 */ /* 0x000fe20005800000 */
[----:B------:R-:W-:Y:S01]  /*167e0*/  FFMA.FTZ R29, -R242, R29, R108 ;  /* 0x0000001df21d7223 */ /* 0x000fe2000001016c */
[C---:B------:R-:W-:Y:S01]  /*167f0*/  ISETP.GE.AND P3, PT, R9.reuse, R247, PT ;  /* 0x000000f70900720c */ /* 0x040fe20003f66270 */
[----:B------:R-:W-:Y:S01]  /*16800*/  IMAD.MOV.U32 R108, RZ, RZ, R172 ;  /* 0x000000ffff6c7224 */ /* 0x000fe200078e00ac */
[----:B------:R-:W-:Y:S01]  /*16810*/  ISETP.GE.AND P1, PT, R9, R245, PT ;  /* 0x000000f50900720c */ /* 0x000fe20003f26270 */
[----:B------:R-:W-:Y:S01]  /*16820*/  IMAD.MOV.U32 R110, RZ, RZ, R177 ;  /* 0x000000ffff6e7224 */ /* 0x000fe200078e00b1 */
[----:B------:R-:W-:-:S02]  /*16830*/  FSEL R12, R12, -INF , P0 ;  /* 0xff8000000c0c7808 */ /* 0x000fc40000000000 */
[----:B------:R-:W-:Y:S02]  /*16840*/  FSEL R34, R34, -INF , !P5 ;  /* 0xff80000022227808 */ /* 0x000fe40006800000 */
[----:B------:R-:W-:Y:S02]  /*16850*/  ISETP.GE.AND P6, PT, R9, R244, PT ;  /* 0x000000f40900720c */ /* 0x000fe40003fc6270 */
[C---:B------:R-:W-:Y:S02]  /*16860*/  ISETP.GE.AND P5, PT, R8.reuse, R247, PT ;  /* 0x000000f70800720c */ /* 0x040fe40003fa6270 */
[----:B------:R-:W-:Y:S02]  /*16870*/  ISETP.GE.AND P0, PT, R8, R246, PT ;  /* 0x000000f60800720c */ /* 0x000fe40003f06270 */
[--C-:B------:R-:W-:Y:S02]  /*16880*/  IADD3 R9, PT, PT, R243, -0x10, -R41.reuse ;  /* 0xfffffff0f3097810 */ /* 0x100fe40007ffe829 */
[----:B------:R-:W-:-:S02]  /*16890*/  IADD3 R16, PT, PT, R40, -0x10, -R41 ;  /* 0xfffffff028107810 */ /* 0x000fc40007ffe829 */
[----:B------:R-:W-:Y:S02]  /*168a0*/  FSEL R46, R46, -INF , P3 ;  /* 0xff8000002e2e7808 */ /* 0x000fe40001800000 */
[----:B------:R-:W-:Y:S02]  /*168b0*/  FSEL R12, R12, -INF , !P1 ;  /* 0xff8000000c0c7808 */ /* 0x000fe40004800000 */
[C---:B------:R-:W-:Y:S02]  /*168c0*/  ISETP.GE.AND P3, PT, R8.reuse, R244, PT ;  /* 0x000000f40800720c */ /* 0x040fe40003f66270 */
[----:B------:R-:W-:Y:S01]  /*168d0*/  ISETP.GE.AND P1, PT, R8, R245, PT ;  /* 0x000000f50800720c */ /* 0x000fe20003f26270 */
[----:B------:R-:W-:Y:S01]  /*168e0*/  VIADD R8, R42, 0x10 ;  /* 0x000000102a087836 */ /* 0x000fe20000000000 */
[----:B------:R-:W-:Y:S02]  /*168f0*/  FSEL R19, R19, -INF , P5 ;  /* 0xff80000013137808 */ /* 0x000fe40002800000 */
[----:B------:R-:W-:-:S02]  /*16900*/  FSEL R29, R29, -INF , P0 ;  /* 0xff8000001d1d7808 */ /* 0x000fc40000000000 */
[----:B------:R-:W-:Y:S02]  /*16910*/  IABS R9, R9 ;  /* 0x0000000900097213 */ /* 0x000fe40000000000 */
[----:B------:R-:W-:Y:S02]  /*16920*/  IABS R16, R16 ;  /* 0x0000001000107213 */ /* 0x000fe40000000000 */
[----:B------:R-:W-:Y:S02]  /*16930*/  FSEL R19, R19, -INF , !P3 ;  /* 0xff80000013137808 */ /* 0x000fe40005800000 */
[----:B------:R-:W-:Y:S02]  /*16940*/  FSEL R29, R29, -INF , !P1 ;  /* 0xff8000001d1d7808 */ /* 0x000fe40004800000 */
[C---:B------:R-:W-:Y:S02]  /*16950*/  ISETP.GE.AND P5, PT, R8.reuse, R247, PT ;  /* 0x000000f70800720c */ /* 0x040fe40003fa6270 */
[----:B------:R-:W-:-:S02]  /*16960*/  ISETP.GE.AND P3, PT, R8, R244, PT ;  /* 0x000000f40800720c */ /* 0x000fc40003f66270 */
[----:B------:R-:W-:Y:S02]  /*16970*/  I2FP.F32.S32 R9, R9 ;  /* 0x0000000900097245 */ /* 0x000fe40000201400 */
[----:B------:R-:W-:Y:S02]  /*16980*/  ISETP.GE.AND P0, PT, R8, R246, PT ;  /* 0x000000f60800720c */ /* 0x000fe40003f06270 */
[----:B------:R-:W-:Y:S01]  /*16990*/  I2FP.F32.S32 R16, R16 ;  /* 0x0000001000107245 */ /* 0x000fe20000201400 */
[----:B------:R-:W-:Y:S01]  /*169a0*/  FFMA.FTZ R9, -R242, R9, R107 ;  /* 0x00000009f2097223 */ /* 0x000fe2000001016b */
[----:B------:R-:W-:Y:S01]  /*169b0*/  ISETP.GE.AND P1, PT, R8, R245, PT ;  /* 0x000000f50800720c */ /* 0x000fe20003f26270 */
[----:B------:R-:W-:Y:S01]  /*169c0*/  IMAD.MOV.U32 R107, RZ, RZ, R173 ;  /* 0x000000ffff6b7224 */ /* 0x000fe200078e00ad */
[----:B------:R-:W-:Y:S01]  /*169d0*/  IADD3 R8, PT, PT, R243, -0x11, -R41 ;  /* 0xffffffeff3087810 */ /* 0x000fe20007ffe829 */
[----:B------:R-:W-:Y:S01]  /*169e0*/  FFMA.FTZ R16, -R242, R16, R105 ;  /* 0x00000010f2107223 */ /* 0x000fe20000010169 */
[----:B------:R-:W-:Y:S01]  /*169f0*/  IADD3 R17, PT, PT, R40, -0x11, -R41 ;  /* 0xffffffef28117810 */ /* 0x000fe20007ffe829 */
[----:B------:R-:W-:Y:S01]  /*16a00*/  IMAD.MOV.U32 R105, RZ, RZ, R174 ;  /* 0x000000ffff697224 */ /* 0x000fe200078e00ae */
[----:B------:R-:W-:-:S02]  /*16a10*/  IABS R8, R8 ;  /* 0x0000000800087213 */ /* 0x000fc40000000000 */
[----:B------:R-:W-:Y:S02]  /*16a20*/  IABS R17, R17 ;  /* 0x0000001100117213 */ /* 0x000fe40000000000 */
[----:B------:R-:W-:Y:S02]  /*16a30*/  I2FP.F32.S32 R8, R8 ;  /* 0x0000000800087245 */ /* 0x000fe40000201400 */
[----:B------:R-:W-:Y:S02]  /*16a40*/  I2FP.F32.S32 R17, R17 ;  /* 0x0000001100117245 */ /* 0x000fe40000201400 */
[----:B------:R-:W-:Y:S01]  /*16a50*/  FSEL R9, R9, -INF , P5 ;  /* 0xff80000009097808 */ /* 0x000fe20002800000 */
[----:B------:R-:W-:Y:S01]  /*16a60*/  FFMA.FTZ R8, -R242, R8, R106 ;  /* 0x00000008f2087223 */ /* 0x000fe2000001016a */
[----:B------:R-:W-:Y:S01]  /*16a70*/  FSEL R16, R16, -INF , P0 ;  /* 0xff80000010107808 */ /* 0x000fe20000000000 */
[----:B------:R-:W-:Y:S01]  /*16a80*/  FFMA.FTZ R17, -R242, R17, R104 ;  /* 0x00000011f2117223 */ /* 0x000fe20000010168 */
[----:B------:R-:W-:Y:S01]  /*16a90*/  FSEL R9, R9, -INF , !P3 ;  /* 0xff80000009097808 */ /* 0x000fe20005800000 */
[----:B------:R-:W-:Y:S01]  /*16aa0*/  IMAD.MOV.U32 R106, RZ, RZ, R168 ;  /* 0x000000ffff6a7224 */ /* 0x000fe200078e00a8 */
[----:B------:R-:W-:-:S02]  /*16ab0*/  FSEL R16, R16, -INF , !P1 ;  /* 0xff80000010107808 */ /* 0x000fc40004800000 */
[C---:B------:R-:W-:Y:S02]  /*16ac0*/  ISETP.GE.AND P5, PT, R11.reuse, R247, PT ;  /* 0x000000f70b00720c */ /* 0x040fe40003fa6270 */
[C---:B------:R-:W-:Y:S02]  /*16ad0*/  ISETP.GE.AND P3, PT, R11.reuse, R244, PT ;  /* 0x000000f40b00720c */ /* 0x040fe40003f66270 */
[C---:B------:R-:W-:Y:S02]  /*16ae0*/  ISETP.GE.AND P0, PT, R11.reuse, R246, PT ;  /* 0x000000f60b00720c */ /* 0x040fe40003f06270 */
[----:B------:R-:W-:Y:S02]  /*16af0*/  ISETP.GE.AND P1, PT, R11, R245, PT ;  /* 0x000000f50b00720c */ /* 0x000fe40003f26270 */
[--C-:B------:R-:W-:Y:S02]  /*16b00*/  IADD3 R36, PT, PT, R243, -0x18, -R41.reuse ;  /* 0xffffffe8f3247810 */ /* 0x100fe40007ffe829 */
[----:B------:R-:W-:-:S02]  /*16b10*/  IADD3 R11, PT, PT, R40, -0x18, -R41 ;  /* 0xffffffe8280b7810 */ /* 0x000fc40007ffe829 */
[----:B------:R-:W-:Y:S02]  /*16b20*/  FSEL R8, R8, -INF , P5 ;  /* 0xff80000008087808 */ /* 0x000fe40002800000 */
[----:B------:R-:W-:Y:S02]  /*16b30*/  FSEL R17, R17, -INF , P0 ;  /* 0xff80000011117808 */ /* 0x000fe40000000000 */
[----:B------:R-:W-:Y:S02]  /*16b40*/  IABS R36, R36 ;  /* 0x0000002400247213 */ /* 0x000fe40000000000 */
[----:B------:R-:W-:Y:S02]  /*16b50*/  IABS R11, R11 ;  /* 0x0000000b000b7213 */ /* 0x000fe40000000000 */
[----:B------:R-:W-:Y:S02]  /*16b60*/  FSEL R8, R8, -INF , !P3 ;  /* 0xff80000008087808 */ /* 0x000fe40005800000 */
[----:B------:R-:W-:-:S02]  /*16b70*/  FSEL R17, R17, -INF , !P1 ;  /* 0xff80000011117808 */ /* 0x000fc40004800000 */
[C---:B------:R-:W-:Y:S02]  /*16b80*/  ISETP.GE.AND P5, PT, R37.reuse, R247, PT ;  /* 0x000000f72500720c */ /* 0x040fe40003fa6270 */
[C---:B------:R-:W-:Y:S02]  /*16b90*/  ISETP.GE.AND P3, PT, R37.reuse, R244, PT ;  /* 0x000000f42500720c */ /* 0x040fe40003f66270 */
[----:B------:R-:W-:Y:S02]  /*16ba0*/  I2FP.F32.S32 R36, R36 ;  /* 0x0000002400247245 */ /* 0x000fe40000201400 */
[C---:B------:R-:W-:Y:S02]  /*16bb0*/  ISETP.GE.AND P0, PT, R37.reuse, R246, PT ;  /* 0x000000f62500720c */ /* 0x040fe40003f06270 */
[----:B------:R-:W-:Y:S01]  /*16bc0*/  I2FP.F32.S32 R11, R11 ;  /* 0x0000000b000b7245 */ /* 0x000fe20000201400 */
[----:B------:R-:W-:Y:S01]  /*16bd0*/  FFMA.FTZ R36, -R242, R36, R103 ;  /* 0x00000024f2247223 */ /* 0x000fe20000010167 */
[----:B------:R-:W-:-:S02]  /*16be0*/  ISETP.GE.AND P1, PT, R37, R245, PT ;  /* 0x000000f52500720c */ /* 0x000fc40003f26270 */
[C---:B------:R-:W-:Y:S01]  /*16bf0*/  IADD3 R37, PT, PT, R243.reuse, -0x19, -R41 ;  /* 0xffffffe7f3257810 */ /* 0x040fe20007ffe829 */
[----:B------:R-:W-:Y:S01]  /*16c00*/  FFMA.FTZ R11, -R242, R11, R101 ;  /* 0x0000000bf20b7223 */ /* 0x000fe20000010165 */
[--C-:B------:R-:W-:Y:S02]  /*16c10*/  IADD3 R38, PT, PT, R40, -0x19, -R41.reuse ;  /* 0xffffffe728267810 */ /* 0x100fe40007ffe829 */
[----:B------:R-:W-:Y:S02]  /*16c20*/  IABS R37, R37 ;  /* 0x0000002500257213 */ /* 0x000fe40000000000 */
[----:B------:R-:W-:Y:S02]  /*16c30*/  IABS R38, R38 ;  /* 0x0000002600267213 */ /* 0x000fe40000000000 */
[----:B------:R-:W-:Y:S02]  /*16c40*/  IADD3 R53, PT, PT, R243, -0x20, -R41 ;  /* 0xffffffe0f3357810 */ /* 0x000fe40007ffe829 */
[----:B------:R-:W-:-:S02]  /*16c50*/  I2FP.F32.S32 R37, R37 ;  /* 0x0000002500257245 */ /* 0x000fc40000201400 */
[----:B------:R-:W-:Y:S02]  /*16c60*/  I2FP.F32.S32 R38, R38 ;  /* 0x0000002600267245 */ /* 0x000fe40000201400 */
[----:B------:R-:W-:Y:S01]  /*16c70*/  FSEL R36, R36, -INF , P5 ;  /* 0xff80000024247808 */ /* 0x000fe20002800000 */
[C---:B------:R-:W-:Y:S01]  /*16c80*/  FFMA.FTZ R37, -R242.reuse, R37, R102 ;  /* 0x00000025f2257223 */ /* 0x040fe20000010166 */
[----:B------:R-:W-:Y:S01]  /*16c90*/  FSEL R11, R11, -INF , P0 ;  /* 0xff8000000b0b7808 */ /* 0x000fe20000000000 */
[----:B------:R-:W-:Y:S01]  /*16ca0*/  FFMA.FTZ R38, -R242, R38, R100 ;  /* 0x00000026f2267223 */ /* 0x000fe20000010164 */
[----:B------:R-:W-:Y:S02]  /*16cb0*/  IABS R53, R53 ;  /* 0x0000003500357213 */ /* 0x000fe40000000000 */
[----:B------:R-:W-:Y:S02]  /*16cc0*/  FSEL R36, R36, -INF , !P3 ;  /* 0xff80000024247808 */ /* 0x000fe40005800000 */
[----:B------:R-:W-:-:S02]  /*16cd0*/  FSEL R11, R11, -INF , !P1 ;  /* 0xff8000000b0b7808 */ /* 0x000fc40004800000 */
[C---:B------:R-:W-:Y:S02]  /*16ce0*/  ISETP.GE.AND P5, PT, R47.reuse, R247, PT ;  /* 0x000000f72f00720c */ /* 0x040fe40003fa6270 */
[C---:B------:R-:W-:Y:S02]  /*16cf0*/  ISETP.GE.AND P3, PT, R47.reuse, R244, PT ;  /* 0x000000f42f00720c */ /* 0x040fe40003f66270 */
[C---:B------:R-:W-:Y:S02]  /*16d00*/  ISETP.GE.AND P0, PT, R47.reuse, R246, PT ;  /* 0x000000f62f00720c */ /* 0x040fe40003f06270 */
[----:B------:R-:W-:Y:S01]  /*16d10*/  ISETP.GE.AND P1, PT, R47, R245, PT ;  /* 0x000000f52f00720c */ /* 0x000fe20003f26270 */
[----:B------:R-:W-:Y:S01]  /*16d20*/  VIADD R47, R42, 0x20 ;  /* 0x000000202a2f7836 */ /* 0x000fe20000000000 */
[----:B------:R-:W-:Y:S02]  /*16d30*/  IADD3 R57, PT, PT, R40, -0x20, -R41 ;  /* 0xffffffe028397810 */ /* 0x000fe40007ffe829 */
[----:B------:R-:W-:-:S02]  /*16d40*/  I2FP.F32.S32 R53, R53 ;  /* 0x0000003500357245 */ /* 0x000fc40000201400 */
[----:B------:R-:W-:Y:S02]  /*16d50*/  IADD3 R50, PT, PT, R243, -0x21, -R41 ;  /* 0xffffffdff3327810 */ /* 0x000fe40007ffe829 */
[----:B------:R-:W-:Y:S01]  /*16d60*/  FSEL R37, R37, -INF , P5 ;  /* 0xff80000025257808 */ /* 0x000fe20002800000 */
[----:B------:R-:W-:Y:S01]  /*16d70*/  FFMA.FTZ R53, -R242, R53, R99 ;  /* 0x00000035f2357223 */ /* 0x000fe20000010163 */
[----:B------:R-:W-:Y:S02]  /*16d80*/  IABS R57, R57 ;  /* 0x0000003900397213 */ /* 0x000fe40000000000 */
[----:B------:R-:W-:Y:S02]  /*16d90*/  FSEL R38, R38, -INF , P0 ;  /* 0xff80000026267808 */ /* 0x000fe40000000000 */
[----:B------:R-:W-:Y:S02]  /*16da0*/  IABS R50, R50 ;  /* 0x0000003200327213 */ /* 0x000fe40000000000 */
[----:B------:R-:W-:-:S02]  /*16db0*/  ISETP.GE.AND P5, PT, R47, R247, PT ;  /* 0x000000f72f00720c */ /* 0x000fc40003fa6270 */
[----:B------:R-:W-:Y:S02]  /*16dc0*/  FSEL R37, R37, -INF , !P3 ;  /* 0xff80000025257808 */ /* 0x000fe40005800000 */
[----:B------:R-:W-:Y:S02]  /*16dd0*/  I2FP.F32.S32 R57, R57 ;  /* 0x0000003900397245 */ /* 0x000fe40000201400 */
[----:B------:R-:W-:Y:S02]  /*16de0*/  FSEL R38, R38, -INF , !P1 ;  /* 0xff80000026267808 */ /* 0x000fe40004800000 */
[C---:B------:R-:W-:Y:S01]  /*16df0*/  ISETP.GE.AND P3, PT, R47.reuse, R244, PT ;  /* 0x000000f42f00720c */ /* 0x040fe20003f66270 */
[----:B------:R-:W-:Y:S01]  /*16e00*/  FFMA.FTZ R57, -R242, R57, R97 ;  /* 0x00000039f2397223 */ /* 0x000fe20000010161 */
[C---:B------:R-:W-:Y:S02]  /*16e10*/  ISETP.GE.AND P0, PT, R47.reuse, R246, PT ;  /* 0x000000f62f00720c */ /* 0x040fe40003f06270 */
[----:B------:R-:W-:Y:S01]  /*16e20*/  ISETP.GE.AND P1, PT, R47, R245, PT ;  /* 0x000000f52f00720c */ /* 0x000fe20003f26270 */
[----:B------:R-:W-:Y:S01]  /*16e30*/  VIADD R47, R42, 0x21 ;  /* 0x000000212a2f7836 */ /* 0x000fe20000000000 */
[----:B------:R-:W-:-:S02]  /*16e40*/  IADD3 R56, PT, PT, R40, -0x21, -R41 ;  /* 0xffffffdf28387810 */ /* 0x000fc40007ffe829 */
[----:B------:R-:W-:Y:S02]  /*16e50*/  I2FP.F32.S32 R50, R50 ;  /* 0x0000003200327245 */ /* 0x000fe40000201400 */
[----:B------:R-:W-:Y:S02]  /*16e60*/  FSEL R53, R53, -INF , P5 ;  /* 0xff80000035357808 */ /* 0x000fe40002800000 */
[----:B------:R-:W-:Y:S01]  /*16e70*/  IABS R56, R56 ;  /* 0x0000003800387213 */ /* 0x000fe20000000000 */
[----:B------:R-:W-:Y:S01]  /*16e80*/  FFMA.FTZ R50, -R242, R50, R98 ;  /* 0x00000032f2327223 */ /* 0x000fe20000010162 */
[----:B------:R-:W-:Y:S02]  /*16e90*/  FSEL R58, R53, -INF , !P3 ;  /* 0xff800000353a7808 */ /* 0x000fe40005800000 */
[----:B------:R-:W-:Y:S02]  /*16ea0*/  ISETP.GE.AND P5, PT, R47, R247, PT ;  /* 0x000000f72f00720c */ /* 0x000fe40003fa6270 */
[----:B------:R-:W-:-:S02]  /*16eb0*/  IADD3 R53, PT, PT, R243, -0x28, -R41 ;  /* 0xffffffd8f3357810 */ /* 0x000fc40007ffe829 */
[----:B------:R-:W-:Y:S02]  /*16ec0*/  I2FP.F32.S32 R56, R56 ;  /* 0x0000003800387245 */ /* 0x000fe40000201400 */
[----:B------:R-:W-:Y:S02]  /*16ed0*/  FSEL R57, R57, -INF , P0 ;  /* 0xff80000039397808 */ /* 0x000fe40000000000 */
[----:B------:R-:W-:Y:S01]  /*16ee0*/  IADD3 R73, PT, PT, R40, -0x28, -R41 ;  /* 0xffffffd828497810 */ /* 0x000fe20007ffe829 */
[----:B------:R-:W-:Y:S01]  /*16ef0*/  FFMA.FTZ R56, -R242, R56, R96 ;  /* 0x00000038f2387223 */ /* 0x000fe20000010160 */
[----:B------:R-:W-:Y:S02]  /*16f00*/  ISETP.GE.AND P3, PT, R47, R244, PT ;  /* 0x000000f42f00720c */ /* 0x000fe40003f66270 */
[----:B------:R-:W-:Y:S02]  /*16f10*/  IABS R53, R53 ;  /* 0x0000003500357213 */ /* 0x000fe40000000000 */
[----:B------:R-:W-:-:S02]  /*16f20*/  FSEL R50, R50, -INF , P5 ;  /* 0xff80000032327808 */ /* 0x000fc40002800000 */
[----:B------:R-:W-:Y:S02]  /*16f30*/  FSEL R57, R57, -INF , !P1 ;  /* 0xff80000039397808 */ /* 0x000fe40004800000 */
[----:B------:R-:W-:Y:S02]  /*16f40*/  IABS R73, R73 ;  /* 0x0000004900497213 */ /* 0x000fe40000000000 */
[C---:B------:R-:W-:Y:S02]  /*16f50*/  ISETP.GE.AND P0, PT, R47.reuse, R246, PT ;  /* 0x000000f62f00720c */ /* 0x040fe40003f06270 */
[----:B------:R-:W-:Y:S01]  /*16f60*/  ISETP.GE.AND P1, PT, R47, R245, PT ;  /* 0x000000f52f00720c */ /* 0x000fe20003f26270 */
[----:B------:R-:W-:Y:S01]  /*16f70*/  VIADD R47, R42, 0x28 ;  /* 0x000000282a2f7836 */ /* 0x000fe20000000000 */
[----:B------:R-:W-:Y:S02]  /*16f80*/  FSEL R59, R50, -INF , !P3 ;  /* 0xff800000323b7808 */ /* 0x000fe40005800000 */
[----:B------:R-:W-:-:S02]  /*16f90*/  I2FP.F32.S32 R53, R53 ;  /* 0x0000003500357245 */ /* 0x000fc40000201400 */
[--C-:B------:R-:W-:Y:S02]  /*16fa0*/  IADD3 R50, PT, PT, R243, -0x29, -R41.reuse ;  /* 0xffffffd7f3327810 */ /* 0x100fe40007ffe829 */
[----:B------:R-:W-:Y:S01]  /*16fb0*/  IADD3 R72, PT, PT, R40, -0x29, -R41 ;  /* 0xffffffd728487810 */ /* 0x000fe20007ffe829 */
[----:B------:R-:W-:Y:S01]  /*16fc0*/  FFMA.FTZ R53, -R242, R53, R95 ;  /* 0x00000035f2357223 */ /* 0x000fe2000001015f */
[----:B------:R-:W-:Y:S02]  /*16fd0*/  I2FP.F32.S32 R73, R73 ;  /* 0x0000004900497245 */ /* 0x000fe40000201400 */
[----:B------:R-:W-:Y:S02]  /*16fe0*/  FSEL R56, R56, -INF , P0 ;  /* 0xff80000038387808 */ /* 0x000fe40000000000 */
[----:B------:R-:W-:Y:S01]  /*16ff0*/  IABS R50, R50 ;  /* 0x0000003200327213 */ /* 0x000fe20000000000 */
[----:B------:R-:W-:Y:S01]  /*17000*/  FFMA.FTZ R73, -R242, R73, R93 ;  /* 0x00000049f2497223 */ /* 0x000fe2000001015d */
[----:B------:R-:W-:-:S02]  /*17010*/  IABS R72, R72 ;  /* 0x0000004800487213 */ /* 0x000fc40000000000 */
[C---:B------:R-:W-:Y:S02]  /*17020*/  ISETP.GE.AND P5, PT, R47.reuse, R247, PT ;  /* 0x000000f72f00720c */ /* 0x040fe40003fa6270 */
[----:B------:R-:W-:Y:S02]  /*17030*/  FSEL R56, R56, -INF , !P1 ;  /* 0xff80000038387808 */ /* 0x000fe40004800000 */
        /* <DEDUP_REMOVED lines=10> */
[----:B------:R-:W-:Y:S01]  /*170e0*/  FSEL R60, R53, -INF , !P3 ;  /* 0xff800000353c7808 */ /* 0x000fe20005800000 */
[----:B------:R-:W2:Y:S01]  /*170f0*/  LD.E R94, desc[UR4][R164.64+0xdc] ;  /* 0x0000dc04a45e7980 */ /* 0x000ea2000c101900 */
[C---:B------:R-:W-:Y:S02]  /*17100*/  ISETP.GE.AND P5, PT, R47.reuse, R247, PT ;  /* 0x000000f72f00720c */ /* 0x040fe40003fa6270 */
[----:B------:R-:W-:-:S02]  /*17110*/  ISETP.GE.AND P0, PT, R47, R246, PT ;  /* 0x000000f62f00720c */ /* 0x000fc40003f06270 */
[--C-:B------:R-:W-:Y:S02]  /*17120*/  IADD3 R55, PT, PT, R243, -0x30, -R41.reuse ;  /* 0xffffffd0f3377810 */ /* 0x100fe40007ffe829 */
[----:B------:R-:W-:Y:S02]  /*17130*/  IADD3 R53, PT, PT, R40, -0x30, -R41 ;  /* 0xffffffd028357810 */ /* 0x000fe40007ffe829 */
[----:B------:R-:W-:Y:S02]  /*17140*/  FSEL R73, R73, -INF , !P1 ;  /* 0xff80000049497808 */ /* 0x000fe40004800000 */
[C---:B------:R-:W-:Y:S02]  /*17150*/  ISETP.GE.AND P3, PT, R47.reuse, R244, PT ;  /* 0x000000f42f00720c */ /* 0x040fe40003f66270 */
[----:B------:R-:W-:Y:S01]  /*17160*/  ISETP.GE.AND P1, PT, R47, R245, PT ;  /* 0x000000f52f00720c */ /* 0x000fe20003f26270 */
[----:B------:R-:W-:Y:S01]  /*17170*/  VIADD R47, R42, 0x30 ;  /* 0x000000302a2f7836 */ /* 0x000fe20000000000 */
[----:B------:R-:W-:-:S02]  /*17180*/  IABS R55, R55 ;  /* 0x0000003700377213 */ /* 0x000fc40000000000 */
[----:B------:R-:W-:Y:S02]  /*17190*/  FSEL R50, R50, -INF , P5 ;  /* 0xff80000032327808 */ /* 0x000fe40002800000 */
[----:B------:R-:W-:Y:S02]  /*171a0*/  IABS R53, R53 ;  /* 0x0000003500357213 */ /* 0x000fe40000000000 */
[----:B------:R-:W-:Y:S02]  /*171b0*/  FSEL R72, R72, -INF , P0 ;  /* 0xff80000048487808 */ /* 0x000fe40000000000 */
[----:B------:R-:W-:Y:S01]  /*171c0*/  FSEL R61, R50, -INF , !P3 ;  /* 0xff800000323d7808 */ /* 0x000fe20005800000 */
[----:B------:R-:W-:Y:S01]  /*171d0*/  VIADD R50, R42, 0x31 ;  /* 0x000000312a327836 */ /* 0x000fe20000000000 */
[----:B------:R-:W-:Y:S02]  /*171e0*/  I2FP.F32.S32 R55, R55 ;  /* 0x0000003700377245 */ /* 0x000fe40000201400 */
[----:B------:R-:W-:-:S02]  /*171f0*/  I2FP.F32.S32 R53, R53 ;  /* 0x0000003500357245 */ /* 0x000fc40000201400 */
[----:B------:R-:W-:Y:S01]  /*17200*/  FSEL R72, R72, -INF , !P1 ;  /* 0xff80000048487808 */ /* 0x000fe20004800000 */
[C---:B------:R-:W-:Y:S01]  /*17210*/  FFMA.FTZ R55, -R242.reuse, R55, R91 ;  /* 0x00000037f2377223 */ /* 0x040fe2000001015b */
[C---:B------:R-:W-:Y:S01]  /*17220*/  ISETP.GE.AND P5, PT, R47.reuse, R247, PT ;  /* 0x000000f72f00720c */ /* 0x040fe20003fa6270 */
[----:B------:R-:W-:Y:S01]  /*17230*/  FFMA.FTZ R53, -R242, R53, R89 ;  /* 0x00000035f2357223 */ /* 0x000fe20000010159 */
[C---:B------:R-:W-:Y:S02]  /*17240*/  ISETP.GE.AND P3, PT, R47.reuse, R244, PT ;  /* 0x000000f42f00720c */ /* 0x040fe40003f66270 */
[C---:B------:R-:W-:Y:S02]  /*17250*/  ISETP.GE.AND P0, PT, R47.reuse, R246, PT ;  /* 0x000000f62f00720c */ /* 0x040fe40003f06270 */
[----:B------:R-:W-:Y:S02]  /*17260*/  ISETP.GE.AND P1, PT, R47, R245, PT ;  /* 0x000000f52f00720c */ /* 0x000fe40003f26270 */
[----:B------:R-:W-:-:S02]  /*17270*/  IADD3 R47, PT, PT, R243, -0x31, -R41 ;  /* 0xffffffcff32f7810 */ /* 0x000fc40007ffe829 */
[----:B------:R-:W-:Y:S02]  /*17280*/  FSEL R55, R55, -INF , P5 ;  /* 0xff80000037377808 */ /* 0x000fe40002800000 */
[----:B------:R-:W-:Y:S02]  /*17290*/  IABS R47, R47 ;  /* 0x0000002f002f7213 */ /* 0x000fe40000000000 */
[----:B------:R-:W-:Y:S02]  /*172a0*/  FSEL R53, R53, -INF , P0 ;  /* 0xff80000035357808 */ /* 0x000fe40000000000 */
[----:B------:R-:W-:Y:S02]  /*172b0*/  I2FP.F32.S32 R47, R47 ;  /* 0x0000002f002f7245 */ /* 0x000fe40000201400 */
[----:B------:R-:W-:Y:S02]  /*172c0*/  IADD3 R54, PT, PT, R40, -0x31, -R41 ;  /* 0xffffffcf28367810 */ /* 0x000fe40007ffe829 */
[----:B------:R-:W-:Y:S01]  /*172d0*/  FSEL R75, R55, -INF , !P3 ;  /* 0xff800000374b7808 */ /* 0x000fe20005800000 */
[----:B------:R-:W-:Y:S01]  /*172e0*/  FFMA.FTZ R90, -R242, R47, R90 ;  /* 0x0000002ff25a7223 */ /* 0x000fe2000001015a */
[----:B------:R-:W-:Y:S01]  /*172f0*/  FSEL R62, R53, -INF , !P1 ;  /* 0xff800000353e7808 */ /* 0x000fe20004800000 */
[----:B------:R-:W-:Y:S01]  /*17300*/  VIADD R53, R42, 0x38 ;  /* 0x000000382a357836 */ /* 0x000fe20000000000 */
[----:B------:R-:W-:-:S02]  /*17310*/  ISETP.GE.AND P5, PT, R50, R247, PT ;  /* 0x000000f73200720c */ /* 0x000fc40003fa6270 */
[----:B------:R-:W-:Y:S02]  /*17320*/  IABS R54, R54 ;  /* 0x0000003600367213 */ /* 0x000fe40000000000 */
[C---:B------:R-:W-:Y:S02]  /*17330*/  ISETP.GE.AND P3, PT, R50.reuse, R244, PT ;  /* 0x000000f43200720c */ /* 0x040fe40003f66270 */
[C---:B------:R-:W-:Y:S02]  /*17340*/  ISETP.GE.AND P0, PT, R50.reuse, R246, PT ;  /* 0x000000f63200720c */ /* 0x040fe40003f06270 */
[----:B------:R-:W-:Y:S02]  /*17350*/  ISETP.GE.AND P1, PT, R50, R245, PT ;  /* 0x000000f53200720c */ /* 0x000fe40003f26270 */
[--C-:B------:R-:W-:Y:S02]  /*17360*/  IADD3 R47, PT, PT, R243, -0x38, -R41.reuse ;  /* 0xffffffc8f32f7810 */ /* 0x100fe40007ffe829 */
[----:B------:R-:W-:-:S02]  /*17370*/  IADD3 R50, PT, PT, R40, -0x38, -R41 ;  /* 0xffffffc828327810 */ /* 0x000fc40007ffe829 */
[----:B------:R-:W-:Y:S02]  /*17380*/  I2FP.F32.S32 R54, R54 ;  /* 0x0000003600367245 */ /* 0x000fe40000201400 */
[----:B------:R-:W-:Y:S02]  /*17390*/  IABS R47, R47 ;  /* 0x0000002f002f7213 */ /* 0x000fe40000000000 */
[----:B------:R-:W-:Y:S01]  /*173a0*/  IABS R50, R50 ;  /* 0x0000003200327213 */ /* 0x000fe20000000000 */
[----:B------:R-:W-:Y:S01]  /*173b0*/  FFMA.FTZ R54, -R242, R54, R88 ;  /* 0x00000036f2367223 */ /* 0x000fe20000010158 */
[----:B------:R-:W-:Y:S02]  /*173c0*/  I2FP.F32.S32 R47, R47 ;  /* 0x0000002f002f7245 */ /* 0x000fe40000201400 */
[----:B------:R-:W-:Y:S02]  /*173d0*/  I2FP.F32.S32 R50, R50 ;  /* 0x0000003200327245 */ /* 0x000fe40000201400 */
[----:B------:R-:W-:Y:S01]  /*173e0*/  FSEL R251, R90, -INF , P5 ;  /* 0xff8000005afb7808 */ /* 0x000fe20002800000 */
[----:B------:R-:W-:Y:S01]  /*173f0*/  FFMA.FTZ R87, -R242, R47, R87 ;  /* 0x0000002ff2577223 */ /* 0x000fe20000010157 */
        /* <DEDUP_REMOVED lines=24> */
[C---:B------:R-:W-:Y:S01]  /*17580*/  IADD3 R55, PT, PT, R243.reuse, -0x39, -R41 ;  /* 0xffffffc7f3377810 */ /* 0x040fe20007ffe829 */
        /* <DEDUP_REMOVED lines=8> */
[--C-:B------:R-:W-:Y:S01]  /*17610*/  IADD3 R54, PT, PT, R40, -0x39, -R41.reuse ;  /* 0xffffffc728367810 */ /* 0x100fe20007ffe829 */
        /* <DEDUP_REMOVED lines=8> */
[----:B------:R-:W-:Y:S01]  /*176a0*/  IADD3 R50, PT, PT, R40, -0x40, -R41 ;  /* 0xffffffc028327810 */ /* 0x000fe20007ffe829 */
[C---:B------:R-:W-:Y:S01]  /*176b0*/  FFMA.FTZ R71, -R242.reuse, R47, R71 ;  /* 0x0000002ff2477223 */ /* 0x040fe20000010147 */
[----:B------:R-:W-:Y:S01]  /*176c0*/  IADD3 R47, PT, PT, R243, -0x49, -R41 ;  /* 0xffffffb7f32f7810 */ /* 0x000fe20007ffe829 */
[----:B------:R-:W-:Y:S01]  /*176d0*/  FFMA.FTZ R119, -R242, R15, R119 ;  /* 0x0000000ff2777223 */ /* 0x000fe20000010177 */
[----:B------:R-:W-:Y:S02]  /*176e0*/  IADD3 R15, PT, PT, R40, -0x58, -R41 ;  /* 0xffffffa8280f7810 */ /* 0x000fe40007ffe829 */
[----:B------:R-:W-:-:S02]  /*176f0*/  IABS R47, R47 ;  /* 0x0000002f002f7213 */ /* 0x000fc40000000000 */
[----:B------:R-:W-:Y:S02]  /*17700*/  IABS R15, R15 ;  /* 0x0000000f000f7213 */ /* 0x000fe40000000000 */
[----:B------:R-:W-:Y:S02]  /*17710*/  I2FP.F32.S32 R47, R47 ;  /* 0x0000002f002f7245 */ /* 0x000fe40000201400 */
[----:B------:R-:W-:Y:S02]  /*17720*/  I2FP.F32.S32 R15, R15 ;  /* 0x0000000f000f7245 */ /* 0x000fe40000201400 */
[----:B------:R-:W-:Y:S01]  /*17730*/  IABS R55, R55 ;  /* 0x0000003700377213 */ /* 0x000fe20000000000 */
        /* <DEDUP_REMOVED lines=32> */
[----:B------:R-:W-:-:S02]  /*17940*/  IABS R47, R47 ;  /* 0x0000002f002f7213 */ /* 0x000fc40000000000 */
[----:B------:R-:W-:Y:S02]  /*17950*/  IABS R15, R15 ;  /* 0x0000000f000f7213 */ /* 0x000fe40000000000 */
[----:B------:R-:W-:Y:S02]  /*17960*/  I2FP.F32.S32 R47, R47 ;  /* 0x0000002f002f7245 */ /* 0x000fe40000201400 */
[----:B------:R-:W-:Y:S02]  /*17970*/  I2FP.F32.S32 R54, R54 ;  /* 0x0000003600367245 */ /* 0x000fe40000201400 */
[----:B------:R-:W-:Y:S01]  /*17980*/  I2FP.F32.S32 R50, R50 ;  /* 0x0000003200327245 */ /* 0x000fe20000201400 */
[C---:B------:R-:W-:Y:S01]  /*17990*/  FFMA.FTZ R121, -R242.reuse, R47, R121 ;  /* 0x0000002ff2797223 */ /* 0x040fe20000010179 */
[----:B------:R-:W-:Y:S01]  /*179a0*/  IADD3 R47, PT, PT, R243, -0x60, -R41 ;  /* 0xffffffa0f32f7810 */ /* 0x000fe20007ffe829 */
[C---:B------:R-:W-:Y:S01]  /*179b0*/  FFMA.FTZ R54, -R242.reuse, R54, R84 ;  /* 0x00000036f2367223 */ /* 0x040fe20000010154 */
[----:B------:R-:W-:Y:S01]  /*179c0*/  I2FP.F32.S32 R15, R15 ;  /* 0x0000000f000f7245 */ /* 0x000fe20000201400 */
[----:B------:R-:W-:Y:S01]  /*179d0*/  FFMA.FTZ R81, -R242, R50, R81 ;  /* 0x00000032f2517223 */ /* 0x000fe20000010151 */
[----:B------:R-:W-:-:S02]  /*179e0*/  IABS R47, R47 ;  /* 0x0000002f002f7213 */ /* 0x000fc40000000000 */
[--C-:B------:R-:W-:Y:S01]  /*179f0*/  IADD3 R214, PT, PT, R40, -0x48, -R41.reuse ;  /* 0xffffffb828d67810 */ /* 0x100fe20007ffe829 */
[C---:B------:R-:W-:Y:S01]  /*17a00*/  FFMA.FTZ R134, -R242.reuse, R15, R134 ;  /* 0x0000000ff2867223 */ /* 0x040fe20000010186 */
[----:B------:R-:W-:Y:S01]  /*17a10*/  I2FP.F32.S32 R47, R47 ;  /* 0x0000002f002f7245 */ /* 0x000fe20000201400 */
[----:B------:R-:W-:Y:S01]  /*17a20*/  FFMA.FTZ R0, -R242, R43, R0 ;  /* 0x0000002bf2007223 */ /* 0x000fe20000010100 */
[C-C-:B------:R-:W-:Y:S01]  /*17a30*/  IADD3 R50, PT, PT, R40.reuse, -0x41, -R41.reuse ;  /* 0xffffffbf28327810 */ /* 0x140fe20007ffe829 */
[----:B------:R-:W-:Y:S01]  /*17a40*/  IMAD.MOV.U32 R84, RZ, RZ, R58 ;  /* 0x000000ffff547224 */ /* 0x000fe200078e003a */
[--C-:B------:R-:W-:Y:S01]  /*17a50*/  IADD3 R15, PT, PT, R40, -0x69, -R41.reuse ;  /* 0xffffff97280f7810 */ /* 0x100fe20007ffe829 */
[----:B------:R-:W-:Y:S01]  /*17a60*/  FFMA.FTZ R128, -R242, R47, R128 ;  /* 0x0000002ff2807223 */ /* 0x000fe20000010180 */
[----:B------:R-:W-:Y:S02]  /*17a70*/  IADD3 R47, PT, PT, R243, -0x61, -R41 ;  /* 0xffffff9ff32f7810 */ /* 0x000fe40007ffe829 */
[----:B------:R-:W-:-:S02]  /*17a80*/  FSEL R55, R55, -INF , P5 ;  /* 0xff80000037377808 */ /* 0x000fc40002800000 */
[----:B------:R-:W-:Y:S02]  /*17a90*/  IABS R47, R47 ;  /* 0x0000002f002f7213 */ /* 0x000fe40000000000 */
[----:B------:R-:W-:Y:S02]  /*17aa0*/  FSEL R54, R54, -INF , P0 ;  /* 0xff80000036367808 */ /* 0x000fe40000000000 */
[----:B------:R-:W-:Y:S02]  /*17ab0*/  I2FP.F32.S32 R47, R47 ;  /* 0x0000002f002f7245 */ /* 0x000fe40000201400 */
[----:B------:R-:W-:Y:S02]  /*17ac0*/  IABS R50, R50 ;  /* 0x0000003200327213 */ /* 0x000fe40000000000 */
[----:B------:R-:W-:Y:S01]  /*17ad0*/  IABS R15, R15 ;  /* 0x0000000f000f7213 */ /* 0x000fe20000000000 */
[----:B------:R-:W-:Y:S01]  /*17ae0*/  FFMA.FTZ R129, -R242, R47, R129 ;  /* 0x0000002ff2817223 */ /* 0x000fe20000010181 */
[----:B------:R-:W-:-:S02]  /*17af0*/  IADD3 R47, PT, PT, R243, -0x68, -R41 ;  /* 0xffffff98f32f7810 */ /* 0x000fc40007ffe829 */
[----:B------:R-:W-:Y:S02]  /*17b00*/  FSEL R116, R55, -INF , !P3 ;  /* 0xff80000037747808 */ /* 0x000fe40005800000 */
[----:B------:R-:W-:Y:S02]  /*17b10*/  IABS R47, R47 ;  /* 0x0000002f002f7213 */ /* 0x000fe40000000000 */
[----:B------:R-:W-:Y:S02]  /*17b20*/  FSEL R74, R54, -INF , !P1 ;  /* 0xff800000364a7808 */ /* 0x000fe40004800000 */
[----:B------:R-:W-:Y:S02]  /*17b30*/  I2FP.F32.S32 R47, R47 ;  /* 0x0000002f002f7245 */ /* 0x000fe40000201400 */
[C---:B------:R-:W-:Y:S02]  /*17b40*/  ISETP.GE.AND P5, PT, R53.reuse, R247, PT ;  /* 0x000000f73500720c */ /* 0x040fe40003fa6270 */
[----:B------:R-:W-:Y:S01]  /*17b50*/  ISETP.GE.AND P3, PT, R53, R244, PT ;  /* 0x000000f43500720c */ /* 0x000fe20003f66270 */
[----:B------:R-:W-:Y:S01]  /*17b60*/  FFMA.FTZ R132, -R242, R47, R132 ;  /* 0x0000002ff2847223 */ /* 0x000fe20000010184 */
[----:B------:R-:W-:-:S02]  /*17b70*/  IADD3 R47, PT, PT, R243, -0x69, -R41 ;  /* 0xffffff97f32f7810 */ /* 0x000fc40007ffe829 */
[C---:B------:R-:W-:Y:S02]  /*17b80*/  ISETP.GE.AND P0, PT, R53.reuse, R246, PT ;  /* 0x000000f63500720c */ /* 0x040fe40003f06270 */
[----:B------:R-:W-:Y:S02]  /*17b90*/  IABS R47, R47 ;  /* 0x0000002f002f7213 */ /* 0x000fe40000000000 */
[----:B------:R-:W-:Y:S01]  /*17ba0*/  ISETP.GE.AND P1, PT, R53, R245, PT ;  /* 0x000000f53500720c */ /* 0x000fe20003f26270 */
[----:B------:R-:W-:Y:S01]  /*17bb0*/  VIADD R53, R42, 0x41 ;  /* 0x000000412a357836 */ /* 0x000fe20000000000 */
[----:B------:R-:W-:Y:S02]  /*17bc0*/  I2FP.F32.S32 R50, R50 ;  /* 0x0000003200327245 */ /* 0x000fe40000201400 */
[----:B------:R-:W-:Y:S02]  /*17bd0*/  IABS R214, R214 ;  /* 0x000000d600d67213 */ /* 0x000fe40000000000 */
[----:B------:R-:W-:Y:S01]  /*17be0*/  I2FP.F32.S32 R47, R47 ;  /* 0x0000002f002f7245 */ /* 0x000fe20000201400 */
[----:B------:R-:W-:Y:S01]  /*17bf0*/  FFMA.FTZ R80, -R242, R50, R80 ;  /* 0x00000032f2507223 */ /* 0x000fe20000010150 */
[----:B------:R-:W-:Y:S01]  /*17c00*/  I2FP.F32.S32 R15, R15 ;  /* 0x0000000f000f7245 */ /* 0x000fe20000201400 */
[----:B------:R-:W-:Y:S01]  /*17c10*/  VIADD R50, R42, 0x48 ;  /* 0x000000482a327836 */ /* 0x000fe20000000000 */
[----:B------:R-:W-:Y:S01]  /*17c20*/  FSEL R211, R83, -INF , P5 ;  /* 0xff80000053d37808 */ /* 0x000fe20002800000 */
[C---:B------:R-:W-:Y:S01]  /*17c30*/  FFMA.FTZ R133, -R242.reuse, R47, R133 ;  /* 0x0000002ff2857223 */ /* 0x040fe20000010185 */
[----:B------:R-:W-:Y:S01]  /*17c40*/  FSEL R218, R81, -INF , P0 ;  /* 0xff80000051da7808 */ /* 0x000fe20000000000 */
[----:B------:R-:W-:Y:S01]  /*17c50*/  FFMA.FTZ R135, -R242, R15, R135 ;  /* 0x0000000ff2877223 */ /* 0x000fe20000010187 */
[----:B------:R-:W-:-:S02]  /*17c60*/  I2FP.F32.S32 R214, R214 ;  /* 0x000000d600d67245 */ /* 0x000fc40000201400 */
[C---:B------:R-:W-:Y:S02]  /*17c70*/  ISETP.GE.AND P5, PT, R53.reuse, R247, PT ;  /* 0x000000f73500720c */ /* 0x040fe40003fa6270 */
[----:B------:R-:W-:Y:S01]  /*17c80*/  ISETP.GE.AND P0, PT, R53, R246, PT ;  /* 0x000000f63500720c */ /* 0x000fe20003f06270 */
[----:B------:R-:W-:Y:S01]  /*17c90*/  FFMA.FTZ R214, -R242, R214, R49 ;  /* 0x000000d6f2d67223 */ /* 0x000fe20000010131 */
[--C-:B------:R-:W-:Y:S01]  /*17ca0*/  IADD3 R47, PT, PT, R243, -0x70, -R41.reuse ;  /* 0xffffff90f32f7810 */ /* 0x100fe20007ffe829 */
[----:B------:R-:W-:Y:S01]  /*17cb0*/  VIADD R49, R42, 0x49 ;  /* 0x000000492a317836 */ /* 0x000fe20000000000 */
[----:B------:R-:W-:Y:S02]  /*17cc0*/  IADD3 R15, PT, PT, R40, -0x70, -R41 ;  /* 0xffffff90280f7810 */ /* 0x000fe40007ffe829 */
[----:B------:R-:W-:Y:S02]  /*17cd0*/  FSEL R211, R211, -INF , !P3 ;  /* 0xff800000d3d37808 */ /* 0x000fe40005800000 */
[----:B------:R-:W-:-:S02]  /*17ce0*/  FSEL R218, R218, -INF , !P1 ;  /* 0xff800000dada7808 */ /* 0x000fc40004800000 */
[C---:B------:R-:W-:Y:S02]  /*17cf0*/  ISETP.GE.AND P3, PT, R53.reuse, R244, PT ;  /* 0x000000f43500720c */ /* 0x040fe40003f66270 */
[----:B------:R-:W-:Y:S02]  /*17d00*/  ISETP.GE.AND P1, PT, R53, R245, PT ;  /* 0x000000f53500720c */ /* 0x000fe40003f26270 */
[----:B------:R-:W-:Y:S02]  /*17d10*/  FSEL R212, R82, -INF , P5 ;  /* 0xff80000052d47808 */ /* 0x000fe40002800000 */
[----:B------:R-:W-:Y:S02]  /*17d20*/  FSEL R215, R80, -INF , P0 ;  /* 0xff80000050d77808 */ /* 0x000fe40000000000 */
[C---:B------:R-:W-:Y:S02]  /*17d30*/  ISETP.GE.AND P5, PT, R50.reuse, R247, PT ;  /* 0x000000f73200720c */ /* 0x040fe40003fa6270 */
[----:B------:R-:W-:-:S02]  /*17d40*/  ISETP.GE.AND P0, PT, R50, R246, PT ;  /* 0x000000f63200720c */ /* 0x000fc40003f06270 */
[----:B------:R-:W-:Y:S02]  /*17d50*/  IABS R47, R47 ;  /* 0x0000002f002f7213 */ /* 0x000fe40000000000 */
        /* <DEDUP_REMOVED lines=10> */
[----:B------:R-:W-:Y:S01]  /*17e00*/  FFMA.FTZ R136, -R242, R47, R136 ;  /* 0x0000002ff2887223 */ /* 0x000fe20000010188 */
[----:B------:R-:W-:Y:S01]  /*17e10*/  FSEL R214, R214, -INF , !P1 ;  /* 0xff800000d6d67808 */ /* 0x000fe20004800000 */
[----:B------:R-:W-:Y:S01]  /*17e20*/  FFMA.FTZ R138, -R242, R15, R138 ;  /* 0x0000000ff28a7223 */ /* 0x000fe2000001018a */
[----:B------:R-:W-:-:S02]  /*17e30*/  ISETP.GE.AND P5, PT, R49, R247, PT ;  /* 0x000000f73100720c */ /* 0x000fc40003fa6270 */
[C---:B------:R-:W-:Y:S02]  /*17e40*/  ISETP.GE.AND P3, PT, R49.reuse, R244, PT ;  /* 0x000000f43100720c */ /* 0x040fe40003f66270 */
[C---:B------:R-:W-:Y:S02]  /*17e50*/  ISETP.GE.AND P0, PT, R49.reuse, R246, PT ;  /* 0x000000f63100720c */ /* 0x040fe40003f06270 */
[----:B------:R-:W-:Y:S01]  /*17e60*/  ISETP.GE.AND P1, PT, R49, R245, PT ;  /* 0x000000f53100720c */ /* 0x000fe20003f26270 */
[----:B------:R-:W-:Y:S01]  /*17e70*/  VIADD R49, R42, 0x50 ;  /* 0x000000502a317836 */ /* 0x000fe20000000000 */
[--C-:B------:R-:W-:Y:S02]  /*17e80*/  IADD3 R47, PT, PT, R243, -0x71, -R41.reuse ;  /* 0xffffff8ff32f7810 */ /* 0x100fe40007ffe829 */
[----:B------:R-:W-:Y:S02]  /*17e90*/  IADD3 R15, PT, PT, R40, -0x71, -R41 ;  /* 0xffffff8f280f7810 */ /* 0x000fe40007ffe829 */
[----:B------:R-:W-:-:S02]  /*17ea0*/  FSEL R209, R51, -INF , P5 ;  /* 0xff80000033d17808 */ /* 0x000fc40002800000 */
[----:B------:R-:W-:Y:S02]  /*17eb0*/  FSEL R213, R213, -INF , P0 ;  /* 0xff800000d5d57808 */ /* 0x000fe40000000000 */
[----:B------:R-:W-:Y:S02]  /*17ec0*/  IABS R47, R47 ;  /* 0x0000002f002f7213 */ /* 0x000fe40000000000 */
[----:B------:R-:W-:Y:S02]  /*17ed0*/  IABS R15, R15 ;  /* 0x0000000f000f7213 */ /* 0x000fe40000000000 */
[C---:B------:R-:W-:Y:S02]  /*17ee0*/  ISETP.GE.AND P5, PT, R49.reuse, R247, PT ;  /* 0x000000f73100720c */ /* 0x040fe40003fa6270 */
[----:B------:R-:W-:Y:S02]  /*17ef0*/  ISETP.GE.AND P0, PT, R49, R246, PT ;  /* 0x000000f63100720c */ /* 0x000fe40003f06270 */
[----:B------:R-:W-:-:S02]  /*17f00*/  FSEL R209, R209, -INF , !P3 ;  /* 0xff800000d1d17808 */ /* 0x000fc40005800000 */
[----:B------:R-:W-:Y:S02]  /*17f10*/  FSEL R213, R213, -INF , !P1 ;  /* 0xff800000d5d57808 */ /* 0x000fe40004800000 */
[C---:B------:R-:W-:Y:S02]  /*17f20*/  ISETP.GE.AND P3, PT, R49.reuse, R244, PT ;  /* 0x000000f43100720c */ /* 0x040fe40003f66270 */
[----:B------:R-:W-:Y:S01]  /*17f30*/  ISETP.GE.AND P1, PT, R49, R245, PT ;  /* 0x000000f53100720c */ /* 0x000fe20003f26270 */
[----:B------:R-:W-:Y:S01]  /*17f40*/  VIADD R49, R42, 0x51 ;  /* 0x000000512a317836 */ /* 0x000fe20000000000 */
[----:B------:R-:W-:Y:S02]  /*17f50*/  I2FP.F32.S32 R47, R47 ;  /* 0x0000002f002f7245 */ /* 0x000fe40000201400 */
[----:B------:R-:W-:Y:S02]  /*17f60*/  I2FP.F32.S32 R15, R15 ;  /* 0x0000000f000f7245 */ /* 0x000fe40000201400 */
[----:B------:R-:W-:Y:S01]  /*17f70*/  FSEL R172, R115, -INF , P5 ;  /* 0xff80000073ac7808 */ /* 0x000fe20002800000 */
[----:B------:R-:W-:Y:S01]  /*17f80*/  FFMA.FTZ R137, -R242, R47, R137 ;  /* 0x0000002ff2897223 */ /* 0x000fe20000010189 */
[----:B------:R-:W-:Y:S01]  /*17f90*/  FSEL R171, R118, -INF , P0 ;  /* 0xff80000076ab7808 */ /* 0x000fe20000000000 */
[----:B------:R-:W-:Y:S01]  /*17fa0*/  FFMA.FTZ R139, -R242, R15, R139 ;  /* 0x0000000ff28b7223 */ /* 0x000fe2000001018b */
[----:B------:R-:W-:-:S02]  /*17fb0*/  FSEL R172, R172, -INF , !P3 ;  /* 0xff800000acac7808 */ /* 0x000fc40005800000 */
[----:B------:R-:W-:Y:S02]  /*17fc0*/  FSEL R171, R171, -INF , !P1 ;  /* 0xff800000abab7808 */ /* 0x000fe40004800000 */
[C---:B------:R-:W-:Y:S02]  /*17fd0*/  ISETP.GE.AND P5, PT, R49.reuse, R247, PT ;  /* 0x000000f73100720c */ /* 0x040fe40003fa6270 */
[C---:B------:R-:W-:Y:S02]  /*17fe0*/  ISETP.GE.AND P3, PT, R49.reuse, R244, PT ;  /* 0x000000f43100720c */ /* 0x040fe40003f66270 */
[C---:B------:R-:W-:Y:S02]  /*17ff0*/  ISETP.GE.AND P0, PT, R49.reuse, R246, PT ;  /* 0x000000f63100720c */ /* 0x040fe40003f06270 */
[----:B------:R-:W-:Y:S01]  /*18000*/  ISETP.GE.AND P1, PT, R49, R245, PT ;  /* 0x000000f53100720c */ /* 0x000fe20003f26270 */
[----:B------:R-:W-:Y:S01]  /*18010*/  VIADD R49, R42, 0x58 ;  /* 0x000000582a317836 */ /* 0x000fe20000000000 */
[----:B------:R-:W-:-:S02]  /*18020*/  IADD3 R47, PT, PT, R243, -0x78, -R41 ;  /* 0xffffff88f32f7810 */ /* 0x000fc40007ffe829 */
[----:B------:R-:W-:Y:S02]  /*18030*/  IADD3 R15, PT, PT, R40, -0x78, -R41 ;  /* 0xffffff88280f7810 */ /* 0x000fe40007ffe829 */
[----:B------:R-:W-:Y:S02]  /*18040*/  FSEL R173, R117, -INF , P5 ;  /* 0xff80000075ad7808 */ /* 0x000fe40002800000 */
[----:B------:R-:W-:Y:S02]  /*18050*/  FSEL R170, R119, -INF , P0 ;  /* 0xff80000077aa7808 */ /* 0x000fe40000000000 */
[----:B------:R-:W-:Y:S02]  /*18060*/  IABS R47, R47 ;  /* 0x0000002f002f7213 */ /* 0x000fe40000000000 */
[----:B------:R-:W-:Y:S02]  /*18070*/  IABS R15, R15 ;  /* 0x0000000f000f7213 */ /* 0x000fe40000000000 */
[----:B------:R-:W-:-:S02]  /*18080*/  ISETP.GE.AND P5, PT, R49, R247, PT ;  /* 0x000000f73100720c */ /* 0x000fc40003fa6270 */
[----:B------:R-:W-:Y:S02]  /*18090*/  ISETP.GE.AND P0, PT, R49, R246, PT ;  /* 0x000000f63100720c */ /* 0x000fe40003f06270 */
[----:B------:R-:W-:Y:S02]  /*180a0*/  FSEL R173, R173, -INF , !P3 ;  /* 0xff800000adad7808 */ /* 0x000fe40005800000 */
[----:B------:R-:W-:Y:S02]  /*180b0*/  FSEL R170, R170, -INF , !P1 ;  /* 0xff800000aaaa7808 */ /* 0x000fe40004800000 */
[----:B------:R-:W-:Y:S02]  /*180c0*/  I2FP.F32.S32 R47, R47 ;  /* 0x0000002f002f7245 */ /* 0x000fe40000201400 */
[----:B------:R-:W-:Y:S02]  /*180d0*/  I2FP.F32.S32 R15, R15 ;  /* 0x0000000f000f7245 */ /* 0x000fe40000201400 */
[C---:B------:R-:W-:Y:S01]  /*180e0*/  ISETP.GE.AND P3, PT, R49.reuse, R244, PT ;  /* 0x000000f43100720c */ /* 0x040fe20003f66270 */
[----:B------:R-:W-:Y:S01]  /*180f0*/  FFMA.FTZ R140, -R242, R47, R140 ;  /* 0x0000002ff28c7223 */ /* 0x000fe2000001018c */
[----:B------:R-:W-:Y:S01]  /*18100*/  ISETP.GE.AND P1, PT, R49, R245, PT ;  /* 0x000000f53100720c */ /* 0x000fe20003f26270 */
[----:B------:R-:W-:Y:S01]  /*18110*/  VIADD R49, R42, 0x59 ;  /* 0x000000592a317836 */ /* 0x000fe20000000000 */
[----:B------:R-:W-:Y:S01]  /*18120*/  FSEL R174, R120, -INF , P5 ;  /* 0xff80000078ae7808 */ /* 0x000fe20002800000 */
[----:B------:R-:W-:Y:S01]  /*18130*/  FFMA.FTZ R142, -R242, R15, R142 ;  /* 0x0000000ff28e7223 */ /* 0x000fe2000001018e */
[----:B------:R-:W-:-:S02]  /*18140*/  FSEL R169, R123, -INF , P0 ;  /* 0xff8000007ba97808 */ /* 0x000fc40000000000 */
[----:B------:R-:W-:Y:S02]  /*18150*/  FSEL R174, R174, -INF , !P3 ;  /* 0xff800000aeae7808 */ /* 0x000fe40005800000 */
[----:B------:R-:W-:Y:S02]  /*18160*/  FSEL R169, R169, -INF , !P1 ;  /* 0xff800000a9a97808 */ /* 0x000fe40004800000 */
[--C-:B------:R-:W-:Y:S02]  /*18170*/  IADD3 R47, PT, PT, R243, -0x79, -R41.reuse ;  /* 0xffffff87f32f7810 */ /* 0x100fe40007ffe829 */
[----:B------:R-:W-:Y:S02]  /*18180*/  IADD3 R15, PT, PT, R40, -0x79, -R41 ;  /* 0xffffff87280f7810 */ /* 0x000fe40007ffe829 */
[C---:B------:R-:W-:Y:S02]  /*18190*/  ISETP.GE.AND P5, PT, R49.reuse, R247, PT ;  /* 0x000000f73100720c */ /* 0x040fe40003fa6270 */
[----:B------:R-:W-:-:S02]  /*181a0*/  ISETP.GE.AND P3, PT, R49, R244, PT ;  /* 0x000000f43100720c */ /* 0x000fc40003f66270 */
[C---:B------:R-:W-:Y:S02]  /*181b0*/  ISETP.GE.AND P0, PT, R49.reuse, R246, PT ;  /* 0x000000f63100720c */ /* 0x040fe40003f06270 */
[----:B------:R-:W-:Y:S01]  /*181c0*/  ISETP.GE.AND P1, PT, R49, R245, PT ;  /* 0x000000f53100720c */ /* 0x000fe20003f26270 */
[----:B------:R-:W-:Y:S01]  /*181d0*/  VIADD R49, R42, 0x60 ;  /* 0x000000602a317836 */ /* 0x000fe20000000000 */
[----:B------:R-:W-:Y:S02]  /*181e0*/  IABS R47, R47 ;  /* 0x0000002f002f7213 */ /* 0x000fe40000000000 */
[----:B------:R-:W-:Y:S02]  /*181f0*/  IABS R15, R15 ;  /* 0x0000000f000f7213 */ /* 0x000fe40000000000 */
[----:B------:R-:W-:Y:S02]  /*18200*/  FSEL R176, R121, -INF , P5 ;  /* 0xff80000079b07808 */ /* 0x000fe40002800000 */
[----:B------:R-:W-:-:S02]  /*18210*/  FSEL R175, R127, -INF , P0 ;  /* 0xff8000007faf7808 */ /* 0x000fc40000000000 */
[C---:B------:R-:W-:Y:S02]  /*18220*/  ISETP.GE.AND P5, PT, R49.reuse, R247, PT ;  /* 0x000000f73100720c */ /* 0x040fe40003fa6270 */
[----:B------:R-:W-:Y:S02]  /*18230*/  ISETP.GE.AND P0, PT, R49, R246, PT ;  /* 0x000000f63100720c */ /* 0x000fe40003f06270 */
[----:B------:R-:W-:Y:S02]  /*18240*/  I2FP.F32.S32 R47, R47 ;  /* 0x0000002f002f7245 */ /* 0x000fe40000201400 */
[----:B------:R-:W-:Y:S02]  /*18250*/  I2FP.F32.S32 R15, R15 ;  /* 0x0000000f000f7245 */ /* 0x000fe40000201400 */
[----:B------:R-:W-:Y:S01]  /*18260*/  FSEL R176, R176, -INF , !P3 ;  /* 0xff800000b0b07808 */ /* 0x000fe20005800000 */
[C---:B------:R-:W-:Y:S01]  /*18270*/  FFMA.FTZ R141, -R242.reuse, R47, R141 ;  /* 0x0000002ff28d7223 */ /* 0x040fe2000001018d */
        /* <DEDUP_REMOVED lines=19> */
[----:B------:R-:W-:Y:S02]  /*183b0*/  FSEL R182, R131, -INF , P0 ;  /* 0xff80000083b67808 */ /* 0x000fe40000000000 */
[C---:B------:R-:W-:Y:S02]  /*183c0*/  ISETP.GE.AND P5, PT, R49.reuse, R247, PT ;  /* 0x000000f73100720c */ /* 0x040fe40003fa6270 */
[----:B------:R-:W-:Y:S02]  /*183d0*/  ISETP.GE.AND P0, PT, R49, R246, PT ;  /* 0x000000f63100720c */ /* 0x000fe40003f06270 */
[----:B------:R-:W-:-:S02]  /*183e0*/  I2FP.F32.S32 R47, R47 ;  /* 0x0000002f002f7245 */ /* 0x000fc40000201400 */
[----:B------:R-:W-:Y:S02]  /*183f0*/  I2FP.F32.S32 R15, R15 ;  /* 0x0000000f000f7245 */ /* 0x000fe40000201400 */
[----:B------:R-:W-:Y:S01]  /*18400*/  FSEL R187, R187, -INF , !P3 ;  /* 0xff800000bbbb7808 */ /* 0x000fe20005800000 */
[----:B------:R-:W-:Y:S01]  /*18410*/  FFMA.FTZ R144, -R242, R47, R144 ;  /* 0x0000002ff2907223 */ /* 0x000fe20000010190 */
[----:B------:R-:W-:Y:S01]  /*18420*/  FSEL R182, R182, -INF , !P1 ;  /* 0xff800000b6b67808 */ /* 0x000fe20004800000 */
[----:B------:R-:W-:Y:S01]  /*18430*/  FFMA.FTZ R146, -R242, R15, R146 ;  /* 0x0000000ff2927223 */ /* 0x000fe20000010192 */
[C---:B------:R-:W-:Y:S02]  /*18440*/  ISETP.GE.AND P3, PT, R49.reuse, R244, PT ;  /* 0x000000f43100720c */ /* 0x040fe40003f66270 */
[----:B------:R-:W-:Y:S01]  /*18450*/  ISETP.GE.AND P1, PT, R49, R245, PT ;  /* 0x000000f53100720c */ /* 0x000fe20003f26270 */
[----:B------:R-:W-:Y:S01]  /*18460*/  VIADD R49, R42, 0x69 ;  /* 0x000000692a317836 */ /* 0x000fe20000000000 */
[----:B------:R-:W-:-:S02]  /*18470*/  FSEL R190, R132, -INF , P5 ;  /* 0xff80000084be7808 */ /* 0x000fc40002800000 */
[----:B------:R-:W-:Y:S01]  /*18480*/  FSEL R181, R134, -INF , P0 ;  /* 0xff80000086b57808 */ /* 0x000fe20000000000 */
[----:B------:R-:W-:Y:S01]  /*18490*/  IMAD.MOV.U32 R134, RZ, RZ, R59 ;  /* 0x000000ffff867224 */ /* 0x000fe200078e003b */
        /* <DEDUP_REMOVED lines=10> */
[----:B------:R-:W-:Y:S02]  /*18540*/  IABS R15, R15 ;  /* 0x0000000f000f7213 */ /* 0x000fe40000000000 */
[----:B------:R-:W-:Y:S01]  /*18550*/  FSEL R189, R133, -INF , P5 ;  /* 0xff80000085bd7808 */ /* 0x000fe20002800000 */
[----:B------:R-:W-:Y:S01]  /*18560*/  IMAD.MOV.U32 R133, RZ, RZ, R60 ;  /* 0x000000ffff857224 */ /* 0x000fe200078e003c */
[----:B------:R-:W-:Y:S01]  /*18570*/  FSEL R186, R135, -INF , P0 ;  /* 0xff80000087ba7808 */ /* 0x000fe20000000000 */
[----:B------:R-:W-:Y:S01]  /*18580*/  IMAD.MOV.U32 R135, RZ, RZ, R61 ;  /* 0x000000ffff877224 */ /* 0x000fe200078e003d */
[----:B------:R-:W-:-:S02]  /*18590*/  I2FP.F32.S32 R47, R47 ;  /* 0x0000002f002f7245 */ /* 0x000fc40000201400 */
[----:B------:R-:W-:Y:S02]  /*185a0*/  I2FP.F32.S32 R15, R15 ;  /* 0x0000000f000f7245 */ /* 0x000fe40000201400 */
[C---:B------:R-:W-:Y:S01]  /*185b0*/  ISETP.GE.AND P5, PT, R49.reuse, R247, PT ;  /* 0x000000f73100720c */ /* 0x040fe20003fa6270 */
[C---:B------:R-:W-:Y:S01]  /*185c0*/  FFMA.FTZ R145, -R242.reuse, R47, R145 ;  /* 0x0000002ff2917223 */ /* 0x040fe20000010191 */
[----:B------:R-:W-:Y:S01]  /*185d0*/  ISETP.GE.AND P0, PT, R49, R246, PT ;  /* 0x000000f63100720c */ /* 0x000fe20003f06270 */
[----:B------:R-:W-:Y:S01]  /*185e0*/  FFMA.FTZ R147, -R242, R15, R147 ;  /* 0x0000000ff2937223 */ /* 0x000fe20000010193 */
[----:B------:R-:W-:Y:S02]  /*185f0*/  FSEL R189, R189, -INF , !P3 ;  /* 0xff800000bdbd7808 */ /* 0x000fe40005800000 */
[----:B------:R-:W-:Y:S02]  /*18600*/  FSEL R186, R186, -INF , !P1 ;  /* 0xff800000baba7808 */ /* 0x000fe40004800000 */
[----:B------:R-:W-:-:S02]  /*18610*/  ISETP.GE.AND P3, PT, R49, R244, PT ;  /* 0x000000f43100720c */ /* 0x000fc40003f66270 */
[----:B------:R-:W-:Y:S01]  /*18620*/  ISETP.GE.AND P1, PT, R49, R245, PT ;  /* 0x000000f53100720c */ /* 0x000fe20003f26270 */
[----:B------:R-:W-:Y:S01]  /*18630*/  VIADD R49, R42, 0x71 ;  /* 0x000000712a317836 */ /* 0x000fe20000000000 */
[----:B------:R-:W-:Y:S01]  /*18640*/  FSEL R198, R136, -INF , P5 ;  /* 0xff80000088c67808 */ /* 0x000fe20002800000 */
[----:B------:R-:W-:Y:S01]  /*18650*/  IMAD.MOV.U32 R136, RZ, RZ, R67 ;  /* 0x000000ffff887224 */ /* 0x000fe200078e0043 */
[----:B------:R-:W-:Y:S01]  /*18660*/  FSEL R205, R138, -INF , P0 ;  /* 0xff8000008acd7808 */ /* 0x000fe20000000000 */
[----:B------:R-:W-:Y:S01]  /*18670*/  IMAD.MOV.U32 R138, RZ, RZ, R62 ;  /* 0x000000ffff8a7224 */ /* 0x000fe200078e003e */
        /* <DEDUP_REMOVED lines=11> */
[----:B------:R-:W-:Y:S01]  /*18730*/  FSEL R201, R137, -INF , P5 ;  /* 0xff80000089c97808 */ /* 0x000fe20002800000 */
[----:B------:R-:W-:Y:S01]  /*18740*/  IMAD.MOV.U32 R137, RZ, RZ, R63 ;  /* 0x000000ffff897224 */ /* 0x000fe200078e003f */
[----:B------:R-:W-:Y:S01]  /*18750*/  FSEL R197, R139, -INF , P0 ;  /* 0xff8000008bc57808 */ /* 0x000fe20000000000 */
[----:B------:R-:W-:Y:S01]  /*18760*/  IMAD.MOV.U32 R139, RZ, RZ, R74 ;  /* 0x000000ffff8b7224 */ /* 0x000fe200078e004a */
[----:B------:R-:W-:Y:S02]  /*18770*/  I2FP.F32.S32 R47, R47 ;  /* 0x0000002f002f7245 */ /* 0x000fe40000201400 */
[----:B------:R-:W-:Y:S02]  /*18780*/  I2FP.F32.S32 R15, R15 ;  /* 0x0000000f000f7245 */ /* 0x000fe40000201400 */
[C---:B------:R-:W-:Y:S01]  /*18790*/  ISETP.GE.AND P5, PT, R49.reuse, R247, PT ;  /* 0x000000f73100720c */ /* 0x040fe20003fa6270 */
[C---:B------:R-:W-:Y:S01]  /*187a0*/  FFMA.FTZ R148, -R242.reuse, R47, R148 ;  /* 0x0000002ff2947223 */ /* 0x040fe20000010194 */
[----:B------:R-:W-:Y:S01]  /*187b0*/  ISETP.GE.AND P0, PT, R49, R246, PT ;  /* 0x000000f63100720c */ /* 0x000fe20003f06270 */
[----:B------:R-:W-:Y:S01]  /*187c0*/  FFMA.FTZ R150, -R242, R15, R150 ;  /* 0x0000000ff2967223 */ /* 0x000fe20000010196 */
[----:B------:R-:W-:-:S02]  /*187d0*/  FSEL R201, R201, -INF , !P3 ;  /* 0xff800000c9c97808 */ /* 0x000fc40005800000 */
[----:B------:R-:W-:Y:S02]  /*187e0*/  FSEL R197, R197, -INF , !P1 ;  /* 0xff800000c5c57808 */ /* 0x000fe40004800000 */
[C---:B------:R-:W-:Y:S02]  /*187f0*/  ISETP.GE.AND P3, PT, R49.reuse, R244, PT ;  /* 0x000000f43100720c */ /* 0x040fe40003f66270 */
[----:B------:R-:W-:Y:S01]  /*18800*/  ISETP.GE.AND P1, PT, R49, R245, PT ;  /* 0x000000f53100720c */ /* 0x000fe20003f26270 */
[----:B------:R-:W-:Y:S01]  /*18810*/  VIADD R49, R42, 0x79 ;  /* 0x000000792a317836 */ /* 0x000fe20000000000 */
[----:B------:R-:W-:Y:S01]  /*18820*/  FSEL R200, R140, -INF , P5 ;  /* 0xff8000008cc87808 */ /* 0x000fe20002800000 */
[----:B------:R-:W-:Y:S01]  /*18830*/  IMAD.MOV.U32 R140, RZ, RZ, R75 ;  /* 0x000000ffff8c7224 */ /* 0x000fe200078e004b */
[----:B------:R-:W-:Y:S02]  /*18840*/  FSEL R196, R142, -INF , P0 ;  /* 0xff8000008ec47808 */ /* 0x000fe40000000000 */
[----:B------:R-:W-:-:S02]  /*18850*/  IADD3 R47, PT, PT, R243, -0x89, -R41 ;  /* 0xffffff77f32f7810 */ /* 0x000fc40007ffe829 */
[----:B------:R-:W-:Y:S02]  /*18860*/  IADD3 R15, PT, PT, R40, -0x89, -R41 ;  /* 0xffffff77280f7810 */ /* 0x000fe40007ffe829 */
[----:B------:R-:W-:Y:S02]  /*18870*/  FSEL R200, R200, -INF , !P3 ;  /* 0xff800000c8c87808 */ /* 0x000fe40005800000 */
[----:B------:R-:W-:Y:S02]  /*18880*/  FSEL R196, R196, -INF , !P1 ;  /* 0xff800000c4c47808 */ /* 0x000fe40004800000 */
[----:B------:R-:W-:Y:S02]  /*18890*/  IABS R47, R47 ;  /* 0x0000002f002f7213 */ /* 0x000fe40000000000 */
[----:B------:R-:W-:Y:S02]  /*188a0*/  IABS R15, R15 ;  /* 0x0000000f000f7213 */ /* 0x000fe40000000000 */
[----:B------:R-:W-:-:S02]  /*188b0*/  ISETP.GE.AND P5, PT, R49, R247, PT ;  /* 0x000000f73100720c */ /* 0x000fc40003fa6270 */
[C---:B------:R-:W-:Y:S02]  /*188c0*/  ISETP.GE.AND P3, PT, R49.reuse, R244, PT ;  /* 0x000000f43100720c */ /* 0x040fe40003f66270 */
[CC--:B------:R-:W-:Y:S02]  /*188d0*/  ISETP.GE.AND P0, PT, R49.reuse, R246.reuse, PT ;  /* 0x000000f63100720c */ /* 0x0c0fe40003f06270 */
[----:B------:R-:W-:Y:S01]  /*188e0*/  ISETP.GE.AND P1, PT, R49, R245, PT ;  /* 0x000000f53100720c */ /* 0x000fe20003f26270 */
[----:B------:R-:W-:Y:S01]  /*188f0*/  VIADD R49, R42, 0x80 ;  /* 0x000000802a317836 */ /* 0x000fe20000000000 */
[----:B------:R-:W-:Y:S02]  /*18900*/  I2FP.F32.S32 R47, R47 ;  /* 0x0000002f002f7245 */ /* 0x000fe40000201400 */
[----:B------:R-:W-:Y:S02]  /*18910*/  I2FP.F32.S32 R15, R15 ;  /* 0x0000000f000f7245 */ /* 0x000fe40000201400 */
[----:B------:R-:W-:Y:S01]  /*18920*/  FSEL R199, R141, -INF , P5 ;  /* 0xff8000008dc77808 */ /* 0x000fe20002800000 */
[C---:B------:R-:W-:Y:S01]  /*18930*/  FFMA.FTZ R149, -R242.reuse, R47, R149 ;  /* 0x0000002ff2957223 */ /* 0x040fe20000010195 */
[----:B------:R-:W-:Y:S01]  /*18940*/  FSEL R195, R143, -INF , P0 ;  /* 0xff8000008fc37808 */ /* 0x000fe20000000000 */
[----:B------:R-:W-:Y:S01]  /*18950*/  FFMA.FTZ R151, -R242, R15, R151 ;  /* 0x0000000ff2977223 */ /* 0x000fe20000010197 */
[C---:B------:R-:W-:Y:S01]  /*18960*/  ISETP.GE.AND P5, PT, R49.reuse, R247, PT ;  /* 0x000000f73100720c */ /* 0x040fe20003fa6270 */
[----:B------:R-:W-:Y:S01]  /*18970*/  IMAD.MOV.U32 R143, RZ, RZ, R116 ;  /* 0x000000ffff8f7224 */ /* 0x000fe200078e0074 */
[----:B------:R-:W-:-:S02]  /*18980*/  ISETP.GE.AND P0, PT, R49, R246, PT ;  /* 0x000000f63100720c */ /* 0x000fc40003f06270 */
[----:B------:R-:W-:Y:S02]  /*18990*/  FSEL R199, R199, -INF , !P3 ;  /* 0xff800000c7c77808 */ /* 0x000fe40005800000 */
[----:B------:R-:W-:Y:S02]  /*189a0*/  FSEL R195, R195, -INF , !P1 ;  /* 0xff800000c3c37808 */ /* 0x000fe40004800000 */
[C---:B------:R-:W-:Y:S02]  /*189b0*/  ISETP.GE.AND P3, PT, R49.reuse, R244, PT ;  /* 0x000000f43100720c */ /* 0x040fe40003f66270 */
[----:B------:R-:W-:Y:S01]  /*189c0*/  ISETP.GE.AND P1, PT, R49, R245, PT ;  /* 0x000000f53100720c */ /* 0x000fe20003f26270 */
[----:B------:R-:W-:Y:S01]  /*189d0*/  VIADD R49, R42, 0x81 ;  /* 0x000000812a317836 */ /* 0x000fe20000000000 */
        /* <DEDUP_REMOVED lines=13> */
[----:B------:R-:W-:Y:S02]  /*18ab0*/  I2FP.F32.S32 R47, R47 ;  /* 0x0000002f002f7245 */ /* 0x000fe40000201400 */
[----:B------:R-:W-:-:S02]  /*18ac0*/  I2FP.F32.S32 R15, R15 ;  /* 0x0000000f000f7245 */ /* 0x000fc40000201400 */
[----:B------:R-:W-:Y:S01]  /*18ad0*/  FSEL R203, R145, -INF , P5 ;  /* 0xff80000091cb7808 */ /* 0x000fe20002800000 */
[C---:B------:R-:W-:Y:S01]  /*18ae0*/  FFMA.FTZ R152, -R242.reuse, R47, R152 ;  /* 0x0000002ff2987223 */ /* 0x040fe20000010198 */
[----:B------:R-:W-:Y:S01]  /*18af0*/  FSEL R207, R147, -INF , P0 ;  /* 0xff80000093cf7808 */ /* 0x000fe20000000000 */
[----:B------:R-:W-:Y:S01]  /*18b00*/  FFMA.FTZ R154, -R242, R15, R154 ;  /* 0x0000000ff29a7223 */ /* 0x000fe2000001019a */
[C---:B------:R-:W-:Y:S02]  /*18b10*/  ISETP.GE.AND P5, PT, R49.reuse, R247, PT ;  /* 0x000000f73100720c */ /* 0x040fe40003fa6270 */
[----:B------:R-:W-:Y:S02]  /*18b20*/  ISETP.GE.AND P0, PT, R49, R246, PT ;  /* 0x000000f63100720c */ /* 0x000fe40003f06270 */
[----:B------:R-:W-:Y:S02]  /*18b30*/  FSEL R203, R203, -INF , !P3 ;  /* 0xff800000cbcb7808 */ /* 0x000fe40005800000 */
[----:B------:R-:W-:-:S02]  /*18b40*/  FSEL R207, R207, -INF , !P1 ;  /* 0xff800000cfcf7808 */ /* 0x000fc40004800000 */
[--C-:B------:R-:W-:Y:S02]  /*18b50*/  IADD3 R47, PT, PT, R243, -0x91, -R41.reuse ;  /* 0xffffff6ff32f7810 */ /* 0x100fe40007ffe829 */
[----:B------:R-:W-:Y:S02]  /*18b60*/  IADD3 R15, PT, PT, R40, -0x91, -R41 ;  /* 0xffffff6f280f7810 */ /* 0x000fe40007ffe829 */
        /* <DEDUP_REMOVED lines=20> */
[----:B------:R-:W-:-:S02]  /*18cb0*/  ISETP.GE.AND P5, PT, R49, R247, PT ;  /* 0x000000f73100720c */ /* 0x000fc40003fa6270 */
[----:B------:R-:W-:Y:S02]  /*18cc0*/  ISETP.GE.AND P0, PT, R49, R246, PT ;  /* 0x000000f63100720c */ /* 0x000fe40003f06270 */
[--C-:B------:R-:W-:Y:S02]  /*18cd0*/  IADD3 R47, PT, PT, R243, -0x98, -R41.reuse ;  /* 0xffffff68f32f7810 */ /* 0x100fe40007ffe829 */
        /* <DEDUP_REMOVED lines=8> */
[----:B------:R-:W-:Y:S02]  /*18d60*/  IABS R47, R47 ;  /* 0x0000002f002f7213 */ /* 0x000fe40000000000 */
        /* <DEDUP_REMOVED lines=16> */
[----:B------:R-:W-:-:S02]  /*18e70*/  FSEL R179, R179, -INF , !P3 ;  /* 0xff800000b3b37808 */ /* 0x000fc40005800000 */
[----:B------:R-:W-:Y:S02]  /*18e80*/  FSEL R188, R188, -INF , !P1 ;  /* 0xff800000bcbc7808 */ /* 0x000fe40004800000 */
[C---:B------:R-:W-:Y:S02]  /*18e90*/  ISETP.GE.AND P3, PT, R49.reuse, R244, PT ;  /* 0x000000f43100720c */ /* 0x040fe40003f66270 */
[----:B------:R-:W-:Y:S01]  /*18ea0*/  ISETP.GE.AND P1, PT, R49, R245, PT ;  /* 0x000000f53100720c */ /* 0x000fe20003f26270 */
[----:B------:R-:W-:Y:S01]  /*18eb0*/  VIADD R49, R42, 0x99 ;  /* 0x000000992a317836 */ /* 0x000fe20000000000 */
[----:B------:R-:W-:Y:S02]  /*18ec0*/  FSEL R178, R156, -INF , P5 ;  /* 0xff8000009cb27808 */ /* 0x000fe40002800000 */
[----:B------:R-:W-:Y:S02]  /*18ed0*/  FSEL R184, R158, -INF , P0 ;  /* 0xff8000009eb87808 */ /* 0x000fe40000000000 */
[----:B------:R-:W-:-:S02]  /*18ee0*/  IADD3 R47, PT, PT, R243, -0x99, -R41 ;  /* 0xffffff67f32f7810 */ /* 0x000fc40007ffe829 */
[----:B------:R-:W-:Y:S02]  /*18ef0*/  IADD3 R15, PT, PT, R40, -0x99, -R41 ;  /* 0xffffff67280f7810 */ /* 0x000fe40007ffe829 */
[----:B------:R-:W-:Y:S02]  /*18f00*/  FSEL R178, R178, -INF , !P3 ;  /* 0xff800000b2b27808 */ /* 0x000fe40005800000 */
[----:B------:R-:W-:Y:S02]  /*18f10*/  FSEL R184, R184, -INF , !P1 ;  /* 0xff800000b8b87808 */ /* 0x000fe40004800000 */
[C---:B------:R-:W-:Y:S02]  /*18f20*/  ISETP.GE.AND P5, PT, R49.reuse, R247, PT ;  /* 0x000000f73100720c */ /* 0x040fe40003fa6270 */
[C---:B------:R-:W-:Y:S02]  /*18f30*/  ISETP.GE.AND P3, PT, R49.reuse, R244, PT ;  /* 0x000000f43100720c */ /* 0x040fe40003f66270 */
[----:B------:R-:W-:-:S02]  /*18f40*/  ISETP.GE.AND P0, PT, R49, R246, PT ;  /* 0x000000f63100720c */ /* 0x000fc40003f06270 */
[----:B------:R-:W-:Y:S02]  /*18f50*/  ISETP.GE.AND P1, PT, R49, R245, PT ;  /* 0x000000f53100720c */ /* 0x000fe40003f26270 */
[----:B------:R-:W-:Y:S02]  /*18f60*/  IADD3 R49, PT, PT, R243, -0xa0, -R41 ;  /* 0xffffff60f3317810 */ /* 0x000fe40007ffe829 */
[----:B------:R-:W-:Y:S02]  /*18f70*/  IABS R47, R47 ;  /* 0x0000002f002f7213 */ /* 0x000fe40000000000 */
[----:B------:R-:W-:Y:S02]  /*18f80*/  IABS R15, R15 ;  /* 0x0000000f000f7213 */ /* 0x000fe40000000000 */
[----:B------:R-:W-:Y:S02]  /*18f90*/  IABS R49, R49 ;  /* 0x0000003100317213 */ /* 0x000fe40000000000 */
[----:B------:R-:W-:-:S02]  /*18fa0*/  I2FP.F32.S32 R47, R47 ;  /* 0x0000002f002f7245 */ /* 0x000fc40000201400 */
[----:B------:R-:W-:Y:S02]  /*18fb0*/  I2FP.F32.S32 R15, R15 ;  /* 0x0000000f000f7245 */ /* 0x000fe40000201400 */
[----:B------:R-:W-:Y:S01]  /*18fc0*/  I2FP.F32.S32 R49, R49 ;  /* 0x0000003100317245 */ /* 0x000fe20000201400 */
[----:B------:R-:W-:Y:S01]  /*18fd0*/  FFMA.FTZ R157, -R242, R47, R157 ;  /* 0x0000002ff29d7223 */ /* 0x000fe2000001019d */
[----:B------:R-:W-:Y:S01]  /*18fe0*/  IADD3 R168, PT, PT, R40, -0xa0, -R41 ;  /* 0xffffff6028a87810 */ /* 0x000fe20007ffe829 */
[----:B------:R-:W-:Y:S01]  /*18ff0*/  FFMA.FTZ R159, -R242, R15, R159 ;  /* 0x0000000ff29f7223 */ /* 0x000fe2000001019f */
[----:B------:R-:W-:Y:S02]  /*19000*/  VIADD R15, R42, 0xa0 ;  /* 0x000000a02a0f7836 */ /* 0x000fe40000000000 */
[----:B------:R-:W-:Y:S01]  /*19010*/  FFMA.FTZ R49, -R242, R49, R160 ;  /* 0x00000031f2317223 */ /* 0x000fe200000101a0 */
[----:B------:R-:W-:Y:S01]  /*19020*/  IADD3 R160, PT, PT, R243, -0xa1, -R41 ;  /* 0xffffff5ff3a07810 */ /* 0x000fe20007ffe829 */
[----:B------:R-:W-:Y:S01]  /*19030*/  VIADD R47, R42, 0xa1 ;  /* 0x000000a12a2f7836 */ /* 0x000fe20000000000 */
[----:B------:R-:W-:-:S02]  /*19040*/  FSEL R177, R157, -INF , P5 ;  /* 0xff8000009db17808 */ /* 0x000fc40002800000 */
[----:B------:R-:W-:Y:S02]  /*19050*/  FSEL R183, R159, -INF , P0 ;  /* 0xff8000009fb77808 */ /* 0x000fe40000000000 */
[----:B------:R-:W-:Y:S02]  /*19060*/  IABS R160, R160 ;  /* 0x000000a000a07213 */ /* 0x000fe40000000000 */
[----:B------:R-:W-:Y:S02]  /*19070*/  FSEL R177, R177, -INF , !P3 ;  /* 0xff800000b1b17808 */ /* 0x000fe40005800000 */
[----:B------:R-:W-:Y:S02]  /*19080*/  FSEL R183, R183, -INF , !P1 ;  /* 0xff800000b7b77808 */ /* 0x000fe40004800000 */
[----:B------:R-:W-:Y:S02]  /*19090*/  ISETP.GE.AND P5, PT, R15, R247, PT ;  /* 0x000000f70f00720c */ /* 0x000fe40003fa6270 */
[----:B------:R-:W-:-:S02]  /*190a0*/  IABS R168, R168 ;  /* 0x000000a800a87213 */ /* 0x000fc40000000000 */
[C---:B------:R-:W-:Y:S02]  /*190b0*/  ISETP.GE.AND P3, PT, R15.reuse, R244, PT ;  /* 0x000000f40f00720c */ /* 0x040fe40003f66270 */
[C---:B------:R-:W-:Y:S02]  /*190c0*/  ISETP.GE.AND P0, PT, R15.reuse, R246, PT ;  /* 0x000000f60f00720c */ /* 0x040fe40003f06270 */
[----:B------:R-:W-:Y:S02]  /*190d0*/  ISETP.GE.AND P1, PT, R15, R245, PT ;  /* 0x000000f50f00720c */ /* 0x000fe40003f26270 */
[----:B------:R-:W-:Y:S02]  /*190e0*/  IADD3 R15, PT, PT, R40, -0xa1, -R41 ;  /* 0xffffff5f280f7810 */ /* 0x000fe40007ffe829 */
[----:B------:R-:W-:Y:S02]  /*190f0*/  I2FP.F32.S32 R160, R160 ;  /* 0x000000a000a07245 */ /* 0x000fe40000201400 */
[----:B------:R-:W-:-:S02]  /*19100*/  I2FP.F32.S32 R168, R168 ;  /* 0x000000a800a87245 */ /* 0x000fc40000201400 */
[----:B------:R-:W-:Y:S01]  /*19110*/  IABS R15, R15 ;  /* 0x0000000f000f7213 */ /* 0x000fe20000000000 */
[C---:B------:R-:W-:Y:S01]  /*19120*/  FFMA.FTZ R160, -R242.reuse, R160, R162 ;  /* 0x000000a0f2a07223 */ /* 0x040fe200000101a2 */
[----:B------:R-:W-:Y:S01]  /*19130*/  IADD3 R158, PT, PT, R243, -0xa8, -R41 ;  /* 0xffffff58f39e7810 */ /* 0x000fe20007ffe829 */
[----:B------:R-:W-:Y:S01]  /*19140*/  FFMA.FTZ R168, -R242, R168, R161 ;  /* 0x000000a8f2a87223 */ /* 0x000fe200000101a1 */
[----:B------:R-:W-:Y:S02]  /*19150*/  IADD3 R162, PT, PT, R40, -0xa8, -R41 ;  /* 0xffffff5828a27810 */ /* 0x000fe40007ffe829 */
[----:B------:R-:W-:Y:S02]  /*19160*/  I2FP.F32.S32 R15, R15 ;  /* 0x0000000f000f7245 */ /* 0x000fe40000201400 */
[----:B------:R-:W-:Y:S02]  /*19170*/  IABS R158, R158 ;  /* 0x0000009e009e7213 */ /* 0x000fe40000000000 */
[----:B------:R-:W-:Y:S01]  /*19180*/  IABS R162, R162 ;  /* 0x000000a200a27213 */ /* 0x000fe20000000000 */
[----:B------:R-:W-:Y:S01]  /*19190*/  FFMA.FTZ R163, -R242, R15, R163 ;  /* 0x0000000ff2a37223 */ /* 0x000fe200000101a3 */
[----:B------:R-:W-:Y:S01]  /*191a0*/  FSEL R161, R49, -INF , P5 ;  /* 0xff80000031a17808 */ /* 0x000fe20002800000 */
[----:B------:R-:W-:Y:S01]  /*191b0*/  VIADD R15, R42, 0xa8 ;  /* 0x000000a82a0f7836 */ /* 0x000fe20000000000 */
[----:B------:R-:W-:Y:S01]  /*191c0*/  FSEL R168, R168, -INF , P0 ;  /* 0xff800000a8a87808 */ /* 0x000fe20000000000 */
[----:B------:R-:W-:Y:S01]  /*191d0*/  VIADD R49, R42, 0xd1 ;  /* 0x000000d12a317836 */ /* 0x000fe20000000000 */
[----:B------:R-:W-:-:S02]  /*191e0*/  ISETP.GE.AND P5, PT, R47, R247, PT ;  /* 0x000000f72f00720c */ /* 0x000fc40003fa6270 */
[----:B------:R-:W-:Y:S02]  /*191f0*/  ISETP.GE.AND P0, PT, R47, R246, PT ;  /* 0x000000f62f00720c */ /* 0x000fe40003f06270 */
[----:B------:R-:W-:Y:S02]  /*19200*/  I2FP.F32.S32 R158, R158 ;  /* 0x0000009e009e7245 */ /* 0x000fe40000201400 */
[----:B------:R-:W-:Y:S02]  /*19210*/  I2FP.F32.S32 R162, R162 ;  /* 0x000000a200a27245 */ /* 0x000fe40000201400 */
[--C-:B------:R-:W-:Y:S01]  /*19220*/  IADD3 R157, PT, PT, R243, -0xa9, -R41.reuse ;  /* 0xffffff57f39d7810 */ /* 0x100fe20007ffe829 */
[----:B------:R-:W-:Y:S01]  /*19230*/  FFMA.FTZ R158, -R242, R158, R220 ;  /* 0x0000009ef29e7223 */ /* 0x000fe200000101dc */
[----:B------:R-:W-:Y:S01]  /*19240*/  IADD3 R159, PT, PT, R40, -0xa9, -R41 ;  /* 0xffffff57289f7810 */ /* 0x000fe20007ffe829 */
[----:B------:R-:W-:Y:S01]  /*19250*/  FFMA.FTZ R162, -R242, R162, R222 ;  /* 0x000000a2f2a27223 */ /* 0x000fe200000101de */
[----:B------:R-:W-:-:S02]  /*19260*/  FSEL R161, R161, -INF , !P3 ;  /* 0xff800000a1a17808 */ /* 0x000fc40005800000 */
[----:B------:R-:W-:Y:S02]  /*19270*/  FSEL R168, R168, -INF , !P1 ;  /* 0xff800000a8a87808 */ /* 0x000fe40004800000 */
[C---:B------:R-:W-:Y:S02]  /*19280*/  ISETP.GE.AND P3, PT, R47.reuse, R244, PT ;  /* 0x000000f42f00720c */ /* 0x040fe40003f66270 */
[----:B------:R-:W-:Y:S01]  /*19290*/  ISETP.GE.AND P1, PT, R47, R245, PT ;  /* 0x000000f52f00720c */ /* 0x000fe20003f26270 */
[----:B------:R-:W-:Y:S01]  /*192a0*/  VIADD R47, R42, 0xc0 ;  /* 0x000000c02a2f7836 */ /* 0x000fe20000000000 */
[----:B------:R-:W-:Y:S02]  /*192b0*/  FSEL R160, R160, -INF , P5 ;  /* 0xff800000a0a07808 */ /* 0x000fe40002800000 */
[----:B------:R-:W-:Y:S02]  /*192c0*/  FSEL R163, R163, -INF , P0 ;  /* 0xff800000a3a37808 */ /* 0x000fe40000000000 */
[----:B------:R-:W-:-:S02]  /*192d0*/  IABS R157, R157 ;  /* 0x0000009d009d7213 */ /* 0x000fc40000000000 */
[----:B------:R-:W-:Y:S02]  /*192e0*/  IABS R159, R159 ;  /* 0x0000009f009f7213 */ /* 0x000fe40000000000 */
[C---:B------:R-:W-:Y:S02]  /*192f0*/  ISETP.GE.AND P5, PT, R15.reuse, R247, PT ;  /* 0x000000f70f00720c */ /* 0x040fe40003fa6270 */
[----:B------:R-:W-:Y:S02]  /*19300*/  ISETP.GE.AND P0, PT, R15, R246, PT ;  /* 0x000000f60f00720c */ /* 0x000fe40003f06270 */
[--C-:B------:R-:W-:Y:S02]  /*19310*/  IADD3 R144, PT, PT, R243, -0xb0, -R41.reuse ;  /* 0xffffff50f3907810 */ /* 0x100fe40007ffe829 */
[----:B------:R-:W-:Y:S02]  /*19320*/  IADD3 R148, PT, PT, R40, -0xb0, -R41 ;  /* 0xffffff5028947810 */ /* 0x000fe40007ffe829 */
        /* <DEDUP_REMOVED lines=11> */
[----:B------:R-:W-:-:S02]  /*193e0*/  IABS R144, R144 ;  /* 0x0000009000907213 */ /* 0x000fc40000000000 */
        /* <DEDUP_REMOVED lines=8> */
[----:B------:R-:W-:Y:S02]  /*19470*/  I2FP.F32.S32 R144, R144 ;  /* 0x0000009000907245 */ /* 0x000fe40000201400 */
[----:B------:R-:W-:Y:S02]  /*19480*/  I2FP.F32.S32 R148, R148 ;  /* 0x0000009400947245 */ /* 0x000fe40000201400 */
[----:B------:R-:W-:Y:S01]  /*19490*/  IADD3 R132, PT, PT, R243, -0xb1, -R41 ;  /* 0xffffff4ff3847810 */ /* 0x000fe20007ffe829 */
[----:B------:R-:W-:Y:S01]  /*194a0*/  FFMA.FTZ R144, -R242, R144, R249 ;  /* 0x00000090f2907223 */ /* 0x000fe200000101f9 */
[----:B------:R-:W-:Y:S01]  /*194b0*/  IADD3 R147, PT, PT, R40, -0xb1, -R41 ;  /* 0xffffff4f28937810 */ /* 0x000fe20007ffe829 */
[----:B------:R-:W-:Y:S01]  /*194c0*/  FFMA.FTZ R148, -R242, R148, R106 ;  /* 0x00000094f2947223 */ /* 0x000fe2000001016a */
[----:B------:R-:W-:-:S02]  /*194d0*/  FSEL R157, R157, -INF , P5 ;  /* 0xff8000009d9d7808 */ /* 0x000fc40002800000 */
[----:B------:R-:W-:Y:S02]  /*194e0*/  FSEL R159, R159, -INF , P0 ;  /* 0xff8000009f9f7808 */ /* 0x000fe40000000000 */
[----:B------:R-:W-:Y:S02]  /*194f0*/  IABS R132, R132 ;  /* 0x0000008400847213 */ /* 0x000fe40000000000 */
[----:B------:R-:W-:Y:S02]  /*19500*/  IABS R147, R147 ;  /* 0x0000009300937213 */ /* 0x000fe40000000000 */
[C---:B------:R-:W-:Y:S02]  /*19510*/  ISETP.GE.AND P5, PT, R15.reuse, R247, PT ;  /* 0x000000f70f00720c */ /* 0x040fe40003fa6270 */
[----:B------:R-:W-:Y:S02]  /*19520*/  ISETP.GE.AND P0, PT, R15, R246, PT ;  /* 0x000000f60f00720c */ /* 0x000fe40003f06270 */
[----:B------:R-:W-:-:S02]  /*19530*/  IADD3 R131, PT, PT, R243, -0xb8, -R41 ;  /* 0xffffff48f3837810 */ /* 0x000fc40007ffe829 */
[----:B------:R-:W-:Y:S02]  /*19540*/  IADD3 R146, PT, PT, R40, -0xb8, -R41 ;  /* 0xffffff4828927810 */ /* 0x000fe40007ffe829 */
[----:B------:R-:W-:Y:S02]  /*19550*/  FSEL R157, R157, -INF , !P3 ;  /* 0xff8000009d9d7808 */ /* 0x000fe40005800000 */
[----:B------:R-:W-:Y:S02]  /*19560*/  FSEL R159, R159, -INF , !P1 ;  /* 0xff8000009f9f7808 */ /* 0x000fe40004800000 */
[C---:B------:R-:W-:Y:S02]  /*19570*/  ISETP.GE.AND P3, PT, R15.reuse, R244, PT ;  /* 0x000000f40f00720c */ /* 0x040fe40003f66270 */
[----:B------:R-:W-:Y:S01]  /*19580*/  ISETP.GE.AND P1, PT, R15, R245, PT ;  /* 0x000000f50f00720c */ /* 0x000fe20003f26270 */
[----:B------:R-:W-:Y:S01]  /*19590*/  VIADD R15, R42, 0xb1 ;  /* 0x000000b12a0f7836 */ /* 0x000fe20000000000 */
[----:B------:R-:W-:-:S02]  /*195a0*/  I2FP.F32.S32 R132, R132 ;  /* 0x0000008400847245 */ /* 0x000fc40000201400 */
[----:B------:R-:W-:Y:S02]  /*195b0*/  I2FP.F32.S32 R147, R147 ;  /* 0x0000009300937245 */ /* 0x000fe40000201400 */
[----:B------:R-:W-:Y:S01]  /*195c0*/  FSEL R144, R144, -INF , P5 ;  /* 0xff80000090907808 */ /* 0x000fe20002800000 */
[----:B------:R-:W-:Y:S01]  /*195d0*/  FFMA.FTZ R132, -R242, R132, R250 ;  /* 0x00000084f2847223 */ /* 0x000fe200000101fa */
[----:B------:R-:W-:Y:S01]  /*195e0*/  FSEL R148, R148, -INF , P0 ;  /* 0xff80000094947808 */ /* 0x000fe20000000000 */
[----:B------:R-:W-:Y:S01]  /*195f0*/  FFMA.FTZ R147, -R242, R147, R105 ;  /* 0x00000093f2937223 */ /* 0x000fe20000010169 */
        /* <DEDUP_REMOVED lines=24> */
[----:B------:R-:W-:-:S02]  /*19780*/  FSEL R131, R131, -INF , !P3 ;  /* 0xff80000083837808 */ /* 0x000fc40005800000 */
[----:B------:R-:W-:Y:S02]  /*19790*/  FSEL R146, R146, -INF , !P1 ;  /* 0xff80000092927808 */ /* 0x000fe40004800000 */
[C---:B------:R-:W-:Y:S02]  /*197a0*/  ISETP.GE.AND P5, PT, R15.reuse, R247, PT ;  /* 0x000000f70f00720c */ /* 0x040fe40003fa6270 */
[C---:B------:R-:W-:Y:S02]  /*197b0*/  ISETP.GE.AND P3, PT, R15.reuse, R244, PT ;  /* 0x000000f40f00720c */ /* 0x040fe40003f66270 */
[C---:B------:R-:W-:Y:S02]  /*197c0*/  ISETP.GE.AND P0, PT, R15.reuse, R246, PT ;  /* 0x000000f60f00720c */ /* 0x040fe40003f06270 */
[----:B------:R-:W-:Y:S02]  /*197d0*/  ISETP.GE.AND P1, PT, R15, R245, PT ;  /* 0x000000f50f00720c */ /* 0x000fe40003f26270 */
[----:B------:R-:W-:-:S02]  /*197e0*/  IADD3 R15, PT, PT, R40, -0xc0, -R41 ;  /* 0xffffff40280f7810 */ /* 0x000fc40007ffe829 */
[--C-:B------:R-:W-:Y:S02]  /*197f0*/  IADD3 R130, PT, PT, R243, -0xb9, -R41.reuse ;  /* 0xffffff47f3827810 */ /* 0x100fe40007ffe829 */
[----:B------:R-:W-:Y:S02]  /*19800*/  IABS R15, R15 ;  /* 0x0000000f000f7213 */ /* 0x000fe40000000000 */
[--C-:B------:R-:W-:Y:S02]  /*19810*/  IADD3 R145, PT, PT, R40, -0xb9, -R41.reuse ;  /* 0xffffff4728917810 */ /* 0x100fe40007ffe829 */
[----:B------:R-:W-:Y:S02]  /*19820*/  I2FP.F32.S32 R15, R15 ;  /* 0x0000000f000f7245 */ /* 0x000fe40000201400 */
[----:B------:R-:W-:Y:S02]  /*19830*/  IABS R130, R130 ;  /* 0x0000008200827213 */ /* 0x000fe40000000000 */
[----:B------:R-:W-:Y:S01]  /*19840*/  IABS R145, R145 ;  /* 0x0000009100917213 */ /* 0x000fe20000000000 */
[----:B------:R-:W-:Y:S01]  /*19850*/  FFMA.FTZ R76, -R242, R15, R76 ;  /* 0x0000000ff24c7223 */ /* 0x000fe2000001014c */
[----:B------:R-:W-:-:S02]  /*19860*/  IADD3 R15, PT, PT, R40, -0xc1, -R41 ;  /* 0xffffff3f280f7810 */ /* 0x000fc40007ffe829 */
[----:B------:R-:W-:Y:S02]  /*19870*/  I2FP.F32.S32 R130, R130 ;  /* 0x0000008200827245 */ /* 0x000fe40000201400 */
[----:B------:R-:W-:Y:S02]  /*19880*/  IABS R15, R15 ;  /* 0x0000000f000f7213 */ /* 0x000fe40000000000 */
[----:B------:R-:W-:Y:S01]  /*19890*/  I2FP.F32.S32 R145, R145 ;  /* 0x0000009100917245 */ /* 0x000fe20000201400 */
[C---:B------:R-:W-:Y:S01]  /*198a0*/  FFMA.FTZ R130, -R242.reuse, R130, R110 ;  /* 0x00000082f2827223 */ /* 0x040fe2000001016e */
[----:B------:R-:W-:Y:S02]  /*198b0*/  IADD3 R129, PT, PT, R243, -0xc0, -R41 ;  /* 0xffffff40f3817810 */ /* 0x000fe40007ffe829 */
[----:B------:R-:W-:Y:S01]  /*198c0*/  I2FP.F32.S32 R15, R15 ;  /* 0x0000000f000f7245 */ /* 0x000fe20000201400 */
[----:B------:R-:W-:Y:S01]  /*198d0*/  FFMA.FTZ R145, -R242, R145, R109 ;  /* 0x00000091f2917223 */ /* 0x000fe2000001016d */
[----:B------:R-:W-:-:S02]  /*198e0*/  IABS R129, R129 ;  /* 0x0000008100817213 */ /* 0x000fc40000000000 */
[----:B------:R-:W-:Y:S01]  /*198f0*/  IADD3 R128, PT, PT, R243, -0xc1, -R41 ;  /* 0xffffff3ff3807810 */ /* 0x000fe20007ffe829 */
[----:B------:R-:W-:Y:S01]  /*19900*/  FFMA.FTZ R77, -R242, R15, R77 ;  /* 0x0000000ff24d7223 */ /* 0x000fe2000001014d */
[----:B------:R-:W-:Y:S02]  /*19910*/  IADD3 R15, PT, PT, R40, -0xc8, -R41 ;  /* 0xffffff38280f7810 */ /* 0x000fe40007ffe829 */
[----:B------:R-:W-:Y:S02]  /*19920*/  I2FP.F32.S32 R129, R129 ;  /* 0x0000008100817245 */ /* 0x000fe40000201400 */
[----:B------:R-:W-:Y:S02]  /*19930*/  FSEL R130, R130, -INF , P5 ;  /* 0xff80000082827808 */ /* 0x000fe40002800000 */
        /* <DEDUP_REMOVED lines=14> */
[C---:B------:R-:W-:Y:S01]  /*19a20*/  FFMA.FTZ R128, -R242.reuse, R128, R113 ;  /* 0x00000080f2807223 */ /* 0x040fe20000010171 */
[----:B------:R-:W-:Y:S01]  /*19a30*/  FSEL R129, R129, -INF , P5 ;  /* 0xff80000081817808 */ /* 0x000fe20002800000 */
[----:B------:R-:W-:Y:S01]  /*19a40*/  FFMA.FTZ R78, -R242, R15, R78 ;  /* 0x0000000ff24e7223 */ /* 0x000fe2000001014e */
[----:B------:R-:W-:-:S02]  /*19a50*/  FSEL R110, R76, -INF , P0 ;  /* 0xff8000004c6e7808 */ /* 0x000fc40000000000 */
[C---:B------:R-:W-:Y:S02]  /*19a60*/  ISETP.GE.AND P5, PT, R47.reuse, R247, PT ;  /* 0x000000f72f00720c */ /* 0x040fe40003fa6270 */
[----:B------:R-:W-:Y:S02]  /*19a70*/  ISETP.GE.AND P0, PT, R47, R246, PT ;  /* 0x000000f62f00720c */ /* 0x000fe40003f06270 */
[----:B------:R-:W-:Y:S02]  /*19a80*/  IABS R127, R127 ;  /* 0x0000007f007f7213 */ /* 0x000fe40000000000 */
[--C-:B------:R-:W-:Y:S02]  /*19a90*/  IADD3 R123, PT, PT, R243, -0xc9, -R41.reuse ;  /* 0xffffff37f37b7810 */ /* 0x100fe40007ffe829 */
[----:B------:R-:W-:Y:S02]  /*19aa0*/  IADD3 R15, PT, PT, R40, -0xc9, -R41 ;  /* 0xffffff37280f7810 */ /* 0x000fe40007ffe829 */
[----:B------:R-:W-:-:S02]  /*19ab0*/  FSEL R129, R129, -INF , !P3 ;  /* 0xff80000081817808 */ /* 0x000fc40005800000 */
        /* <DEDUP_REMOVED lines=8> */
[----:B------:R-:W-:Y:S01]  /*19b40*/  IABS R15, R15 ;  /* 0x0000000f000f7213 */ /* 0x000fe20000000000 */
[----:B------:R-:W-:Y:S01]  /*19b50*/  FFMA.FTZ R127, -R242, R127, R114 ;  /* 0x0000007ff27f7223 */ /* 0x000fe20000010172 */
[----:B------:R-:W-:Y:S02]  /*19b60*/  FSEL R128, R128, -INF , !P3 ;  /* 0xff80000080807808 */ /* 0x000fe40005800000 */
[----:B------:R-:W-:Y:S02]  /*19b70*/  FSEL R109, R109, -INF , !P1 ;  /* 0xff8000006d6d7808 */ /* 0x000fe40004800000 */
[C---:B------:R-:W-:Y:S02]  /*19b80*/  ISETP.GE.AND P5, PT, R47.reuse, R247, PT ;  /* 0x000000f72f00720c */ /* 0x040fe40003fa6270 */
[----:B------:R-:W-:-:S02]  /*19b90*/  ISETP.GE.AND P3, PT, R47, R244, PT ;  /* 0x000000f42f00720c */ /* 0x000fc40003f66270 */
[CC--:B------:R-:W-:Y:S02]  /*19ba0*/  ISETP.GE.AND P0, PT, R47.reuse, R246.reuse, PT ;  /* 0x000000f62f00720c */ /* 0x0c0fe40003f06270 */
        /* <DEDUP_REMOVED lines=17> */
[----:B------:R-:W-:Y:S02]  /*19cc0*/  IADD3 R47, PT, PT, R40, -0xd0, -R41 ;  /* 0xffffff30282f7810 */ /* 0x000fe40007ffe829 */
[----:B------:R-:W-:Y:S02]  /*19cd0*/  FSEL R123, R123, -INF , !P3 ;  /* 0xff8000007b7b7808 */ /* 0x000fe40005800000 */
[----:B------:R-:W-:Y:S02]  /*19ce0*/  FSEL R107, R107, -INF , !P1 ;  /* 0xff8000006b6b7808 */ /* 0x000fe40004800000 */
[C---:B------:R-:W-:Y:S02]  /*19cf0*/  ISETP.GE.AND P5, PT, R15.reuse, R247, PT ;  /* 0x000000f70f00720c */ /* 0x040fe40003fa6270 */
[----:B------:R-:W-:Y:S02]  /*19d00*/  IABS R47, R47 ;  /* 0x0000002f002f7213 */ /* 0x000fe40000000000 */
[----:B------:R-:W-:-:S02]  /*19d10*/  ISETP.GE.AND P3, PT, R15, R244, PT ;  /* 0x000000f40f00720c */ /* 0x000fc40003f66270 */
[C---:B------:R-:W-:Y:S02]  /*19d20*/  ISETP.GE.AND P0, PT, R15.reuse, R246, PT ;  /* 0x000000f60f00720c */ /* 0x040fe40003f06270 */
[----:B------:R-:W-:Y:S02]  /*19d30*/  ISETP.GE.AND P1, PT, R15, R245, PT ;  /* 0x000000f50f00720c */ /* 0x000fe40003f26270 */
[C-C-:B------:R-:W-:Y:S02]  /*19d40*/  IADD3 R15, PT, PT, R243.reuse, -0xd1, -R41.reuse ;  /* 0xffffff2ff30f7810 */ /* 0x140fe40007ffe829 */
[----:B------:R-:W-:Y:S02]  /*19d50*/  I2FP.F32.S32 R47, R47 ;  /* 0x0000002f002f7245 */ /* 0x000fe40000201400 */
[----:B------:R-:W-:Y:S02]  /*19d60*/  IADD3 R122, PT, PT, R243, -0xd0, -R41 ;  /* 0xffffff30f37a7810 */ /* 0x000fe40007ffe829 */
[----:B------:R-:W-:Y:S01]  /*19d70*/  IABS R15, R15 ;  /* 0x0000000f000f7213 */ /* 0x000fe20000000000 */
[----:B------:R-:W-:Y:S01]  /*19d80*/  FFMA.FTZ R66, -R242, R47, R66 ;  /* 0x0000002ff2427223 */ /* 0x000fe20000010142 */
[----:B------:R-:W-:-:S02]  /*19d90*/  IABS R122, R122 ;  /* 0x0000007a007a7213 */ /* 0x000fc40000000000 */
[----:B------:R-:W-:Y:S02]  /*19da0*/  I2FP.F32.S32 R15, R15 ;  /* 0x0000000f000f7245 */ /* 0x000fe40000201400 */
[----:B------:R-:W-:Y:S02]  /*19db0*/  IADD3 R47, PT, PT, R40, -0xd1, -R41 ;  /* 0xffffff2f282f7810 */ /* 0x000fe40007ffe829 */
[----:B------:R-:W-:Y:S01]  /*19dc0*/  I2FP.F32.S32 R122, R122 ;  /* 0x0000007a007a7245 */ /* 0x000fe20000201400 */
[----:B------:R-:W-:Y:S01]  /*19dd0*/  FFMA.FTZ R65, -R242, R15, R65 ;  /* 0x0000000ff2417223 */ /* 0x000fe20000010141 */
[----:B------:R-:W-:Y:S02]  /*19de0*/  IABS R47, R47 ;  /* 0x0000002f002f7213 */ /* 0x000fe40000000000 */
[--C-:B------:R-:W-:Y:S01]  /*19df0*/  IADD3 R104, PT, PT, R40, -0xd8, -R41.reuse ;  /* 0xffffff2828687810 */ /* 0x100fe20007ffe829 */
[----:B------:R-:W-:Y:S01]  /*19e00*/  FFMA.FTZ R122, -R242, R122, R112 ;  /* 0x0000007af27a7223 */ /* 0x000fe20000010170 */
[----:B------:R-:W-:-:S02]  /*19e10*/  IADD3 R15, PT, PT, R243, -0xd8, -R41 ;  /* 0xffffff28f30f7810 */ /* 0x000fc40007ffe829 */
[----:B------:R-:W-:Y:S02]  /*19e20*/  I2FP.F32.S32 R47, R47 ;  /* 0x0000002f002f7245 */ /* 0x000fe40000201400 */
[----:B------:R-:W-:Y:S02]  /*19e30*/  IABS R104, R104 ;  /* 0x0000006800687213 */ /* 0x000fe40000000000 */
[----:B------:R-:W-:Y:S01]  /*19e40*/  IABS R15, R15 ;  /* 0x0000000f000f7213 */ /* 0x000fe20000000000 */
[----:B-1----:R-:W-:Y:S01]  /*19e50*/  FFMA.FTZ R52, -R242, R47, R52 ;  /* 0x0000002ff2347223 */ /* 0x002fe20000010134 */
[----:B------:R-:W-:Y:S01]  /*19e60*/  FSEL R122, R122, -INF , P5 ;  /* 0xff8000007a7a7808 */ /* 0x000fe20002800000 */
[----:B------:R-:W-:Y:S01]  /*19e70*/  VIADD R47, R42, 0xd8 ;  /* 0x000000d82a2f7836 */ /* 0x000fe20000000000 */
[----:B------:R-:W-:Y:S02]  /*19e80*/  FSEL R106, R66, -INF , P0 ;  /* 0xff800000426a7808 */ /* 0x000fe40000000000 */
[----:B------:R-:W-:-:S02]  /*19e90*/  I2FP.F32.S32 R104, R104 ;  /* 0x0000006800687245 */ /* 0x000fc40000201400 */
[----:B------:R-:W-:Y:S02]  /*19ea0*/  I2FP.F32.S32 R15, R15 ;  /* 0x0000000f000f7245 */ /* 0x000fe40000201400 */
[C---:B------:R-:W-:Y:S01]  /*19eb0*/  ISETP.GE.AND P5, PT, R49.reuse, R247, PT ;  /* 0x000000f73100720c */ /* 0x040fe20003fa6270 */
[C---:B------:R-:W-:Y:S01]  /*19ec0*/  FFMA.FTZ R104, -R242.reuse, R104, R6 ;  /* 0x00000068f2687223 */ /* 0x040fe20000010106 */
[C---:B------:R-:W-:Y:S01]  /*19ed0*/  ISETP.GE.AND P0, PT, R49.reuse, R246, PT ;  /* 0x000000f63100720c */ /* 0x040fe20003f06270 */
[----:B------:R-:W-:Y:S01]  /*19ee0*/  FFMA.FTZ R15, -R242, R15, R4 ;  /* 0x0000000ff20f7223 */ /* 0x000fe20000010104 */
[----:B------:R-:W-:Y:S02]  /*19ef0*/  FSEL R122, R122, -INF , !P3 ;  /* 0xff8000007a7a7808 */ /* 0x000fe40005800000 */
[----:B------:R-:W-:Y:S02]  /*19f00*/  FSEL R106, R106, -INF , !P1 ;  /* 0xff8000006a6a7808 */ /* 0x000fe40004800000 */
[----:B------:R-:W-:-:S02]  /*19f10*/  ISETP.GE.AND P3, PT, R49, R244, PT ;  /* 0x000000f43100720c */ /* 0x000fc40003f66270 */
[----:B------:R-:W-:Y:S02]  /*19f20*/  ISETP.GE.AND P1, PT, R49, R245, PT ;  /* 0x000000f53100720c */ /* 0x000fe40003f26270 */
[----:B------:R-:W-:Y:S02]  /*19f30*/  FSEL R121, R65, -INF , P5 ;  /* 0xff80000041797808 */ /* 0x000fe40002800000 */
[----:B------:R-:W-:Y:S02]  /*19f40*/  FSEL R105, R52, -INF , P0 ;  /* 0xff80000034697808 */ /* 0x000fe40000000000 */
[C---:B------:R-:W-:Y:S02]  /*19f50*/  ISETP.GE.AND P5, PT, R47.reuse, R247, PT ;  /* 0x000000f72f00720c */ /* 0x040fe40003fa6270 */
[----:B------:R-:W-:Y:S02]  /*19f60*/  ISETP.GE.AND P0, PT, R47, R246, PT ;  /* 0x000000f62f00720c */ /* 0x000fe40003f06270 */
[----:B------:R-:W-:-:S02]  /*19f70*/  IADD3 R119, PT, PT, R243, -0xd9, -R41 ;  /* 0xffffff27f3777810 */ /* 0x000fc40007ffe829 */
[----:B------:R-:W-:Y:S01]  /*19f80*/  IADD3 R6, PT, PT, R40, -0xd9, -R41 ;  /* 0xffffff2728067810 */ /* 0x000fe20007ffe829 */
[----:B------:R-:W-:Y:S01]  /*19f90*/  VIADD R4, R42, 0xd9 ;  /* 0x000000d92a047836 */ /* 0x000fe20000000000 */
[----:B------:R-:W-:Y:S02]  /*19fa0*/  FSEL R121, R121, -INF , !P3 ;  /* 0xff80000079797808 */ /* 0x000fe40005800000 */
[----:B------:R-:W-:Y:S02]  /*19fb0*/  FSEL R105, R105, -INF , !P1 ;  /* 0xff80000069697808 */ /* 0x000fe40004800000 */
[C---:B------:R-:W-:Y:S02]  /*19fc0*/  ISETP.GE.AND P3, PT, R47.reuse, R244, PT ;  /* 0x000000f42f00720c */ /* 0x040fe40003f66270 */
[----:B------:R-:W-:Y:S02]  /*19fd0*/  ISETP.GE.AND P1, PT, R47, R245, PT ;  /* 0x000000f52f00720c */ /* 0x000fe40003f26270 */
[----:B------:R-:W-:-:S02]  /*19fe0*/  IABS R119, R119 ;  /* 0x0000007700777213 */ /* 0x000fc40000000000 */
[----:B------:R-:W-:Y:S02]  /*19ff0*/  FSEL R120, R15, -INF , P5 ;  /* 0xff8000000f787808 */ /* 0x000fe40002800000 */
[----:B------:R-:W-:Y:S02]  /*1a000*/  IABS R6, R6 ;  /* 0x0000000600067213 */ /* 0x000fe40000000000 */
[----:B------:R-:W-:Y:S02]  /*1a010*/  FSEL R104, R104, -INF , P0 ;  /* 0xff80000068687808 */ /* 0x000fe40000000000 */
[----:B------:R-:W-:Y:S02]  /*1a020*/  FSEL R120, R120, -INF , !P3 ;  /* 0xff80000078787808 */ /* 0x000fe40005800000 */
[----:B------:R-:W-:Y:S02]  /*1a030*/  I2FP.F32.S32 R119, R119 ;  /* 0x0000007700777245 */ /* 0x000fe40000201400 */
[----:B------:R-:W-:-:S02]  /*1a040*/  I2FP.F32.S32 R6, R6 ;  /* 0x0000000600067245 */ /* 0x000fc40000201400 */
[----:B------:R-:W-:Y:S02]  /*1a050*/  FSEL R104, R104, -INF , !P1 ;  /* 0xff80000068687808 */ /* 0x000fe40004800000 */
[C---:B------:R-:W-:Y:S02]  /*1a060*/  ISETP.GE.AND P5, PT, R4.reuse, R247, PT ;  /* 0x000000f70400720c */ /* 0x040fe40003fa6270 */
[C---:B------:R-:W-:Y:S02]  /*1a070*/  ISETP.GE.AND P3, PT, R4.reuse, R244, PT ;  /* 0x000000f40400720c */ /* 0x040fe40003f66270 */
[C---:B------:R-:W-:Y:S02]  /*1a080*/  ISETP.GE.AND P0, PT, R4.reuse, R246, PT ;  /* 0x000000f60400720c */ /* 0x040fe40003f06270 */
[----:B------:R-:W-:Y:S02]  /*1a090*/  ISETP.GE.AND P1, PT, R4, R245, PT ;  /* 0x000000f50400720c */ /* 0x000fe40003f26270 */
[----:B------:R-:W-:Y:S01]  /*1a0a0*/  IADD3 R4, PT, PT, R243, -0xe0, -R41 ;  /* 0xffffff20f3047810 */ /* 0x000fe20007ffe829 */
[C---:B------:R-:W-:Y:S01]  /*1a0b0*/  FFMA.FTZ R119, -R242.reuse, R119, R5 ;  /* 0x00000077f2777223 */ /* 0x040fe20000010105 */
[----:B------:R-:W-:Y:S01]  /*1a0c0*/  FFMA.FTZ R7, -R242, R6, R7 ;  /* 0x00000006f2077223 */ /* 0x000fe20000010107 */
[----:B------:R-:W-:-:S02]  /*1a0d0*/  IADD3 R6, PT, PT, R40, -0xe0, -R41 ;  /* 0xffffff2028067810 */ /* 0x000fc40007ffe829 */
[----:B------:R-:W-:Y:S01]  /*1a0e0*/  IABS R4, R4 ;  /* 0x0000000400047213 */ /* 0x000fe20000000000 */
[----:B------:R-:W-:Y:S01]  /*1a0f0*/  VIADD R5, R42, 0xe0 ;  /* 0x000000e02a057836 */ /* 0x000fe20000000000 */
[----:B------:R-:W-:Y:S02]  /*1a100*/  FSEL R119, R119, -INF , P5 ;  /* 0xff80000077777808 */ /* 0x000fe40002800000 */
[----:B------:R-:W-:Y:S02]  /*1a110*/  IABS R6, R6 ;  /* 0x0000000600067213 */ /* 0x000fe40000000000 */
[----:B------:R-:W-:Y:S02]  /*1a120*/  FSEL R103, R7, -INF , P0 ;  /* 0xff80000007677808 */ /* 0x000fe40000000000 */
[----:B------:R-:W-:Y:S02]  /*1a130*/  I2FP.F32.S32 R4, R4 ;  /* 0x0000000400047245 */ /* 0x000fe40000201400 */
[----:B------:R-:W-:-:S02]  /*1a140*/  FSEL R119, R119, -INF , !P3 ;  /* 0xff80000077777808 */ /* 0x000fc40005800000 */
[----:B------:R-:W-:Y:S01]  /*1a150*/  I2FP.F32.S32 R6, R6 ;  /* 0x0000000600067245 */ /* 0x000fe20000201400 */
[----:B------:R-:W-:Y:S01]  /*1a160*/  FFMA.FTZ R10, -R242, R4, R10 ;  /* 0x00000004f20a7223 */ /* 0x000fe2000001010a */
[----:B------:R-:W-:Y:S02]  /*1a170*/  FSEL R103, R103, -INF , !P1 ;  /* 0xff80000067677808 */ /* 0x000fe40004800000 */
[C---:B------:R-:W-:Y:S02]  /*1a180*/  ISETP.GE.AND P5, PT, R5.reuse, R247, PT ;  /* 0x000000f70500720c */ /* 0x040fe40003fa6270 */
[C---:B------:R-:W-:Y:S02]  /*1a190*/  ISETP.GE.AND P3, PT, R5.reuse, R244, PT ;  /* 0x000000f40500720c */ /* 0x040fe40003f66270 */
[C---:B------:R-:W-:Y:S02]  /*1a1a0*/  ISETP.GE.AND P0, PT, R5.reuse, R246, PT ;  /* 0x000000f60500720c */ /* 0x040fe40003f06270 */
[----:B------:R-:W-:-:S02]  /*1a1b0*/  ISETP.GE.AND P1, PT, R5, R245, PT ;  /* 0x000000f50500720c */ /* 0x000fc40003f26270 */
[--C-:B------:R-:W-:Y:S02]  /*1a1c0*/  IADD3 R4, PT, PT, R40, -0xe1, -R41.reuse ;  /* 0xffffff1f28047810 */ /* 0x100fe40007ffe829 */
[----:B------:R-:W-:Y:S01]  /*1a1d0*/  IADD3 R5, PT, PT, R243, -0xe1, -R41 ;  /* 0xffffff1ff3057810 */ /* 0x000fe20007ffe829 */
[----:B------:R-:W-:Y:S01]  /*1a1e0*/  FFMA.FTZ R26, -R242, R6, R26 ;  /* 0x00000006f21a7223 */ /* 0x000fe2000001011a */
[----:B------:R-:W-:Y:S02]  /*1a1f0*/  IABS R4, R4 ;  /* 0x0000000400047213 */ /* 0x000fe40000000000 */
[----:B------:R-:W-:Y:S01]  /*1a200*/  IABS R5, R5 ;  /* 0x0000000500057213 */ /* 0x000fe20000000000 */
[----:B------:R-:W-:Y:S01]  /*1a210*/  VIADD R6, R42, 0xe1 ;  /* 0x000000e12a067836 */ /* 0x000fe20000000000 */
[----:B------:R-:W-:Y:S02]  /*1a220*/  FSEL R118, R10, -INF , P5 ;  /* 0xff8000000a767808 */ /* 0x000fe40002800000 */
        /* <DEDUP_REMOVED lines=11> */
[----:B------:R-:W-:Y:S01]  /*1a2e0*/  IADD3 R6, PT, PT, R243, -0xe8, -R41 ;  /* 0xffffff18f3067810 */ /* 0x000fe20007ffe829 */
[----:B------:R-:W-:Y:S01]  /*1a2f0*/  VIADD R7, R42, 0xe8 ;  /* 0x000000e82a077836 */ /* 0x000fe20000000000 */
[----:B------:R-:W-:Y:S02]  /*1a300*/  FSEL R117, R24, -INF , P5 ;  /* 0xff80000018757808 */ /* 0x000fe40002800000 */
[----:B------:R-:W-:Y:S02]  /*1a310*/  IABS R6, R6 ;  /* 0x0000000600067213 */ /* 0x000fe40000000000 */
[----:B------:R-:W-:-:S02]  /*1a320*/  FSEL R101, R25, -INF , P0 ;  /* 0xff80000019657808 */ /* 0x000fc40000000000 */
[----:B------:R-:W-:Y:S02]  /*1a330*/  FSEL R117, R117, -INF , !P3 ;  /* 0xff80000075757808 */ /* 0x000fe40005800000 */
[----:B------:R-:W-:Y:S02]  /*1a340*/  I2FP.F32.S32 R6, R6 ;  /* 0x0000000600067245 */ /* 0x000fe40000201400 */
[----:B------:R-:W-:Y:S02]  /*1a350*/  FSEL R101, R101, -INF , !P1 ;  /* 0xff80000065657808 */ /* 0x000fe40004800000 */
[C---:B------:R-:W-:Y:S02]  /*1a360*/  ISETP.GE.AND P5, PT, R7.reuse, R247, PT ;  /* 0x000000f70700720c */ /* 0x040fe40003fa6270 */
[C---:B------:R-:W-:Y:S02]  /*1a370*/  ISETP.GE.AND P3, PT, R7.reuse, R244, PT ;  /* 0x000000f40700720c */ /* 0x040fe40003f66270 */
[----:B------:R-:W-:-:S02]  /*1a380*/  ISETP.GE.AND P0, PT, R7, R246, PT ;  /* 0x000000f60700720c */ /* 0x000fc40003f06270 */
[----:B------:R-:W-:Y:S02]  /*1a390*/  ISETP.GE.AND P1, PT, R7, R245, PT ;  /* 0x000000f50700720c */ /* 0x000fe40003f26270 */
[C-C-:B------:R-:W-:Y:S02]  /*1a3a0*/  IADD3 R5, PT, PT, R40.reuse, -0xe8, -R41.reuse ;  /* 0xffffff1828057810 */ /* 0x140fe40007ffe829 */
[--C-:B------:R-:W-:Y:S01]  /*1a3b0*/  IADD3 R7, PT, PT, R40, -0xe9, -R41.reuse ;  /* 0xffffff1728077810 */ /* 0x100fe20007ffe829 */
[----:B------:R-:W-:Y:S01]  /*1a3c0*/  FFMA.FTZ R6, -R242, R6, R20 ;  /* 0x00000006f2067223 */ /* 0x000fe20000010114 */
[----:B------:R-:W-:Y:S02]  /*1a3d0*/  IABS R5, R5 ;  /* 0x0000000500057213 */ /* 0x000fe40000000000 */
[----:B------:R-:W-:Y:S02]  /*1a3e0*/  IABS R7, R7 ;  /* 0x0000000700077213 */ /* 0x000fe40000000000 */
[----:B------:R-:W-:-:S02]  /*1a3f0*/  IADD3 R4, PT, PT, R243, -0xe9, -R41 ;  /* 0xffffff17f3047810 */ /* 0x000fc40007ffe829 */
[----:B------:R-:W-:Y:S02]  /*1a400*/  I2FP.F32.S32 R5, R5 ;  /* 0x0000000500057245 */ /* 0x000fe40000201400 */
[----:B------:R-:W-:Y:S01]  /*1a410*/  FSEL R116, R6, -INF , P5 ;  /* 0xff80000006747808 */ /* 0x000fe20002800000 */
[----:B------:R-:W-:Y:S01]  /*1a420*/  IMAD.MOV.U32 R6, RZ, RZ, R7 ;  /* 0x000000ffff067224 */ /* 0x000fe200078e0007 */
[----:B------:R-:W-:Y:S01]  /*1a430*/  IABS R4, R4 ;  /* 0x0000000400047213 */ /* 0x000fe20000000000 */
[----:B------:R-:W-:Y:S01]  /*1a440*/  FFMA.FTZ R28, -R242, R5, R28 ;  /* 0x00000005f21c7223 */ /* 0x000fe2000001011c */
[----:B------:R-:W-:Y:S02]  /*1a450*/  VIADD R5, R42, 0xe9 ;  /* 0x000000e92a057836 */ /* 0x000fe40000000000 */
[----:B------:R-:W-:Y:S02]  /*1a460*/  I2FP.F32.S32 R4, R4 ;  /* 0x0000000400047245 */ /* 0x000fe40000201400 */
[----:B------:R-:W-:-:S02]  /*1a470*/  I2FP.F32.S32 R6, R6 ;  /* 0x0000000600067245 */ /* 0x000fc40000201400 */
[C---:B------:R-:W-:Y:S01]  /*1a480*/  ISETP.GE.AND P5, PT, R5.reuse, R247, PT ;  /* 0x000000f70500720c */ /* 0x040fe20003fa6270 */
[----:B------:R-:W-:Y:S01]  /*1a490*/  FFMA.FTZ R4, -R242, R4, R27 ;  /* 0x00000004f2047223 */ /* 0x000fe2000001011b */
[----:B------:R-:W-:Y:S01]  /*1a4a0*/  FSEL R28, R28, -INF , P0 ;  /* 0xff8000001c1c7808 */ /* 0x000fe20000000000 */
[----:B------:R-:W-:Y:S01]  /*1a4b0*/  FFMA.FTZ R6, -R242, R6, R22 ;  /* 0x00000006f2067223 */ /* 0x000fe20000010116 */
[----:B------:R-:W-:Y:S02]  /*1a4c0*/  FSEL R116, R116, -INF , !P3 ;  /* 0xff80000074747808 */ /* 0x000fe40005800000 */
[----:B------:R-:W-:Y:S02]  /*1a4d0*/  ISETP.GE.AND P3, PT, R5, R246, PT ;  /* 0x000000f60500720c */ /* 0x000fe40003f66270 */
[----:B------:R-:W-:Y:S02]  /*1a4e0*/  IADD3 R7, PT, PT, R40, -0xf0, -R41 ;  /* 0xffffff1028077810 */ /* 0x000fe40007ffe829 */
[----:B------:R-:W-:-:S02]  /*1a4f0*/  FSEL R100, R28, -INF , !P1 ;  /* 0xff8000001c647808 */ /* 0x000fc40004800000 */
[----:B------:R-:W-:Y:S02]  /*1a500*/  FSEL R115, R4, -INF , P5 ;  /* 0xff80000004737808 */ /* 0x000fe40002800000 */
[----:B------:R-:W-:Y:S02]  /*1a510*/  ISETP.GE.AND P1, PT, R5, R245, PT ;  /* 0x000000f50500720c */ /* 0x000fe40003f26270 */
[----:B------:R-:W-:Y:S02]  /*1a520*/  IADD3 R4, PT, PT, R243, -0xf0, -R41 ;  /* 0xffffff10f3047810 */ /* 0x000fe40007ffe829 */
[----:B------:R-:W-:Y:S02]  /*1a530*/  FSEL R6, R6, -INF , P3 ;  /* 0xff80000006067808 */ /* 0x000fe40001800000 */
[----:B------:R-:W-:Y:S01]  /*1a540*/  ISETP.GE.AND P0, PT, R5, R244, PT ;  /* 0x000000f40500720c */ /* 0x000fe20003f06270 */
[----:B------:R-:W-:Y:S01]  /*1a550*/  VIADD R5, R42, 0xf0 ;  /* 0x000000f02a057836 */ /* 0x000fe20000000000 */
[----:B------:R-:W-:-:S02]  /*1a560*/  IABS R7, R7 ;  /* 0x0000000700077213 */ /* 0x000fc40000000000 */
[----:B------:R-:W-:Y:S02]  /*1a570*/  IABS R4, R4 ;  /* 0x0000000400047213 */ /* 0x000fe40000000000 */
[----:B------:R-:W-:Y:S02]  /*1a580*/  FSEL R99, R6, -INF , !P1 ;  /* 0xff80000006637808 */ /* 0x000fe40004800000 */
[-C--:B------:R-:W-:Y:S01]  /*1a590*/  ISETP.GE.AND P1, PT, R42, R247.reuse, PT ;  /* 0x000000f72a00720c */ /* 0x080fe20003f26270 */
[----:B------:R-:W-:Y:S01]  /*1a5a0*/  IMAD.MOV.U32 R6, RZ, RZ, R7 ;  /* 0x000000ffff067224 */ /* 0x000fe200078e0007 */
[----:B------:R-:W-:Y:S02]  /*1a5b0*/  FSEL R46, R46, -INF , !P6 ;  /* 0xff8000002e2e7808 */ /* 0x000fe40007000000 */
[----:B------:R-:W-:Y:S02]  /*1a5c0*/  FSEL R115, R115, -INF , !P0 ;  /* 0xff80000073737808 */ /* 0x000fe40004000000 */
[----:B------:R-:W-:-:S02]  /*1a5d0*/  ISETP.GE.AND P5, PT, R5, R247, PT ;  /* 0x000000f70500720c */ /* 0x000fc40003fa6270 */
[C---:B------:R-:W-:Y:S02]  /*1a5e0*/  ISETP.GE.AND P6, PT, R5.reuse, R244, PT ;  /* 0x000000f40500720c */ /* 0x040fe40003fc6270 */
[C---:B------:R-:W-:Y:S02]  /*1a5f0*/  ISETP.GE.AND P0, PT, R5.reuse, R246, PT ;  /* 0x000000f60500720c */ /* 0x040fe40003f06270 */
[----:B------:R-:W-:Y:S02]  /*1a600*/  ISETP.GE.AND P3, PT, R5, R245, PT ;  /* 0x000000f50500720c */ /* 0x000fe40003f66270 */
[----:B------:R-:W-:Y:S02]  /*1a610*/  I2FP.F32.S32 R5, R4 ;  /* 0x0000000400057245 */ /* 0x000fe40000201400 */
[----:B------:R-:W-:Y:S02]  /*1a620*/  FSEL R4, R0, -INF , P1 ;  /* 0xff80000000047808 */ /* 0x000fe40000800000 */
        /* <DEDUP_REMOVED lines=54> */
[--C-:B------:R-:W-:Y:S02]  /*1a990*/  IADD3 R7, PT, PT, R40, -0xf1, -R41.reuse ;  /* 0xffffff0f28077810 */ /* 0x100fe40007ffe829 */
[----:B------:R-:W-:Y:S02]  /*1a9a0*/  FMNMX3.FTZ R20, R0, R159, R148, !PT ;  /* 0x0000009f00147276 */ /* 0x000fe40007810094 */
[----:B------:R-:W-:Y:S02]  /*1a9b0*/  FMNMX3.FTZ R5, R5, R160, R158, !PT ;  /* 0x000000a005057276 */ /* 0x000fe4000781009e */
[----:B------:R-:W-:Y:S02]  /*1a9c0*/  IABS R7, R7 ;  /* 0x0000000700077213 */ /* 0x000fe40000000000 */
[--C-:B------:R-:W-:Y:S02]  /*1a9d0*/  IADD3 R10, PT, PT, R243, -0xf1, -R41.reuse ;  /* 0xffffff0ff30a7810 */ /* 0x100fe40007ffe829 */
[----:B------:R-:W-:-:S02]  /*1a9e0*/  IADD3 R6, PT, PT, R40, -0xf8, -R41 ;  /* 0xffffff0828067810 */ /* 0x000fc40007ffe829 */
[----:B------:R-:W-:Y:S02]  /*1a9f0*/  FMNMX3.FTZ R20, R20, R147, R146, !PT ;  /* 0x0000009314147276 */ /* 0x000fe40007810092 */
[----:B------:R-:W-:Y:S02]  /*1aa00*/  FMNMX3.FTZ R5, R5, R157, R144, !PT ;  /* 0x0000009d05057276 */ /* 0x000fe40007810090 */
[----:B------:R-:W-:Y:S02]  /*1aa10*/  I2FP.F32.S32 R7, R7 ;  /* 0x0000000700077245 */ /* 0x000fe40000201400 */
[----:B------:R-:W-:Y:S02]  /*1aa20*/  IABS R10, R10 ;  /* 0x0000000a000a7213 */ /* 0x000fe40000000000 */
[----:B------:R-:W-:Y:S02]  /*1aa30*/  IABS R6, R6 ;  /* 0x0000000600067213 */ /* 0x000fe40000000000 */
[----:B------:R-:W-:-:S02]  /*1aa40*/  IADD3 R15, PT, PT, R243, -0xf8, -R41 ;  /* 0xffffff08f30f7810 */ /* 0x000fc40007ffe829 */
[----:B------:R-:W-:Y:S02]  /*1aa50*/  FMNMX3.FTZ R20, R20, R145, R110, !PT ;  /* 0x0000009114147276 */ /* 0x000fe4000781006e */
[----:B------:R-:W-:Y:S02]  /*1aa60*/  IADD3 R40, PT, PT, R40, -0xf9, -R41 ;  /* 0xffffff0728287810 */ /* 0x000fe40007ffe829 */
[----:B------:R-:W-:Y:S01]  /*1aa70*/  FMNMX3.FTZ R5, R5, R132, R131, !PT ;  /* 0x0000008405057276 */ /* 0x000fe20007810083 */
[----:B------:R-:W-:Y:S01]  /*1aa80*/  FFMA.FTZ R7, -R242, R7, R30 ;  /* 0x00000007f2077223 */ /* 0x000fe2000001011e */
[----:B------:R-:W-:Y:S01]  /*1aa90*/  I2FP.F32.S32 R10, R10 ;  /* 0x0000000a000a7245 */ /* 0x000fe20000201400 */
[----:B------:R-:W-:Y:S01]  /*1aaa0*/  VIADD R0, R42, 0xf8 ;  /* 0x000000f82a007836 */ /* 0x000fe20000000000 */
        /* <DEDUP_REMOVED lines=13> */
[----:B------:R-:W-:Y:S02]  /*1ab80*/  FSEL R7, R7, -INF , P0 ;  /* 0xff80000007077808 */ /* 0x000fe40000000000 */
[----:B------:R-:W-:Y:S02]  /*1ab90*/  FMNMX3.FTZ R5, R5, R128, R127, !PT ;  /* 0x0000008005057276 */ /* 0x000fe4000781007f */
[----:B------:R-:W-:Y:S01]  /*1aba0*/  ISETP.GE.AND P0, PT, R0, R246, PT ;  /* 0x000000f60000720c */ /* 0x000fe20003f06270 */
[----:B------:R-:W-:Y:S01]  /*1abb0*/  FFMA.FTZ R15, -R242, R15, R32 ;  /* 0x0000000ff20f7223 */ /* 0x000fe20000010120 */
[----:B------:R-:W-:Y:S01]  /*1abc0*/  FMNMX3.FTZ R20, R20, R105, R104, !PT ;  /* 0x0000006914147276 */ /* 0x000fe20007810068 */
[----:B------:R-:W-:Y:S01]  /*1abd0*/  FFMA.FTZ R39, -R242, R40, R39 ;  /* 0x00000028f2277223 */ /* 0x000fe20000010127 */
[----:B------:R-:W-:-:S02]  /*1abe0*/  I2FP.F32.S32 R41, R41 ;  /* 0x0000002900297245 */ /* 0x000fc40000201400 */
[----:B------:R-:W-:Y:S02]  /*1abf0*/  FSEL R10, R10, -INF , P1 ;  /* 0xff8000000a0a7808 */ /* 0x000fe40000800000 */
[----:B------:R-:W-:Y:S02]  /*1ac00*/  FMNMX3.FTZ R5, R5, R123, R122, !PT ;  /* 0x0000007b05057276 */ /* 0x000fe4000781007a */
[----:B------:R-:W-:Y:S02]  /*1ac10*/  ISETP.GE.AND P1, PT, R0, R247, PT ;  /* 0x000000f70000720c */ /* 0x000fe40003f26270 */
[----:B------:R-:W-:Y:S02]  /*1ac20*/  FSEL R6, R6, -INF , P0 ;  /* 0xff80000006067808 */ /* 0x000fe40000000000 */
[----:B------:R-:W-:Y:S02]  /*1ac30*/  ISETP.GE.AND P0, PT, R42, R246, PT ;  /* 0x000000f62a00720c */ /* 0x000fe40003f06270 */
[----:B------:R-:W-:Y:S01]  /*1ac40*/  FMNMX3.FTZ R20, R20, R103, R102, !PT ;  /* 0x0000006714147276 */ /* 0x000fe20007810066 */
[----:B------:R-:W-:Y:S01]  /*1ac50*/  FFMA.FTZ R33, -R242, R41, R33 ;  /* 0x00000029f2217223 */ /* 0x000fe20000010121 */
[----:B------:R-:W-:-:S02]  /*1ac60*/  FMNMX3.FTZ R5, R5, R121, R120, !PT ;  /* 0x0000007905057276 */ /* 0x000fc40007810078 */
[----:B------:R-:W-:Y:S02]  /*1ac70*/  FSEL R15, R15, -INF , P1 ;  /* 0xff8000000f0f7808 */ /* 0x000fe40000800000 */
[----:B------:R-:W-:Y:S02]  /*1ac80*/  FSEL R97, R7, -INF , !P3 ;  /* 0xff80000007617808 */ /* 0x000fe40005800000 */
[----:B------:R-:W-:Y:S02]  /*1ac90*/  ISETP.GE.AND P1, PT, R42, R247, PT ;  /* 0x000000f72a00720c */ /* 0x000fe40003f26270 */
[----:B------:R-:W-:Y:S02]  /*1aca0*/  FSEL R39, R39, -INF , P0 ;  /* 0xff80000027277808 */ /* 0x000fe40000000000 */
[----:B------:R-:W-:Y:S02]  /*1acb0*/  ISETP.GE.AND P3, PT, R0, R245, PT ;  /* 0x000000f50000720c */ /* 0x000fe40003f66270 */
[----:B------:R-:W-:-:S02]  /*1acc0*/  FMNMX3.FTZ R20, R20, R101, R100, !PT ;  /* 0x0000006514147276 */ /* 0x000fc40007810064 */
[----:B------:R-:W-:Y:S02]  /*1acd0*/  ISETP.GE.AND P0, PT, R0, R244, PT ;  /* 0x000000f40000720c */ /* 0x000fe40003f06270 */
[----:B------:R-:W-:Y:S02]  /*1ace0*/  FMNMX3.FTZ R0, R5, R119, R118, !PT ;  /* 0x0000007705007276 */ /* 0x000fe40007810076 */
[----:B------:R-:W-:Y:S02]  /*1acf0*/  FSEL R33, R33, -INF , P1 ;  /* 0xff80000021217808 */ /* 0x000fe40000800000 */
[----:B------:R-:W-:Y:S02]  /*1ad00*/  ISETP.GE.AND P1, PT, R42, R245, PT ;  /* 0x000000f52a00720c */ /* 0x000fe40003f26270 */
[----:B------:R-:W-:Y:S02]  /*1ad10*/  FSEL R96, R6, -INF , !P3 ;  /* 0xff80000006607808 */ /* 0x000fe40005800000 */
[----:B------:R-:W-:-:S02]  /*1ad20*/  FMNMX3.FTZ R20, R20, R99, R98, !PT ;  /* 0x0000006314147276 */ /* 0x000fc40007810062 */
[----:B------:R-:W-:Y:S02]  /*1ad30*/  FSEL R114, R114, -INF , !P6 ;  /* 0xff80000072727808 */ /* 0x000fe40007000000 */
[----:B------:R-:W-:Y:S02]  /*1ad40*/  FMNMX3.FTZ R0, R0, R117, R116, !PT ;  /* 0x0000007500007276 */ /* 0x000fe40007810074 */
[----:B------:R-:W-:Y:S02]  /*1ad50*/  FSEL R95, R39, -INF , !P1 ;  /* 0xff800000275f7808 */ /* 0x000fe40004800000 */
[----:B------:R-:W-:Y:S02]  /*1ad60*/  FMNMX3.FTZ R7, R20, R97, R96, !PT ;  /* 0x0000006114077276 */ /* 0x000fe40007810060 */
[----:B------:R-:W-:Y:S02]  /*1ad70*/  ISETP.GE.AND P1, PT, R42, R244, PT ;  /* 0x000000f42a00720c */ /* 0x000fe40003f26270 */
[----:B------:R-:W-:-:S02]  /*1ad80*/  FSEL R113, R10, -INF , !P5 ;  /* 0xff8000000a717808 */ /* 0x000fc40006800000 */
        /* <DEDUP_REMOVED lines=14> */
[----:B------:R-:W-:Y:S01]  /*1ae70*/  LOP3.LUT R47, R2, 0x200, R14, 0xf8, !PT ;  /* 0x00000200022f7812 */ /* 0x000fe200078ef80e */
[----:B----4-:R-:W-:Y:S01]  /*1ae80*/  ULEA UR6, UR6, UR7, 0x18 ;  /* 0x0000000706067291 */ /* 0x010fe2000f8ec0ff */
[----:B-1----:R-:W-:-:S04]  /*1ae90*/  FMNMX.FTZ R0, R7, R0, !PT ;  /* 0x0000000007007209 */ /* 0x002fc80007810000 */
[----:B------:R-:W-:Y:S01]  /*1aea0*/  FSETP.NEU.FTZ.AND P0, PT, R0, -INF , PT ;  /* 0xff8000000000780b */ /* 0x000fe20003f1d000 */
[----:B--2---:R-:W-:Y:S01]  /*1aeb0*/  FMUL.FTZ R83, R94, R0 ;  /* 0x000000005e537220 */ /* 0x004fe20000410000 */
[----:B---3--:R-:W-:Y:S02]  /*1aec0*/  FMNMX.FTZ R2, R6, R5, !PT ;  /* 0x0000000506027209 */ /* 0x008fe40007810000 */
[----:B------:R-:W-:Y:S02]  /*1aed0*/  LEA R67, R47, UR6, 0x1 ;  /* 0x000000062f437c11 */ /* 0x000fe4000f8e08ff */
[----:B------:R-:W-:Y:S01]  /*1aee0*/  FSEL R83, R83, RZ, P0 ;  /* 0x000000ff53537208 */ /* 0x000fe20000000000 */
[----:B------:R-:W-:Y:S01]  /*1aef0*/  FMUL.FTZ R93, R94, R2 ;  /* 0x000000025e5d7220 */ /* 0x000fe20000410000 */
[----:B------:R-:W-:Y:S01]  /*1af00*/  FSETP.NEU.FTZ.AND P0, PT, R2, -INF , PT ;  /* 0xff8000000200780b */ /* 0x000fe20003f1d000 */
[--C-:B------:R-:W-:Y:S01]  /*1af10*/  IMAD.IADD R66, R125, 0x1, R67.reuse ;  /* 0x000000017d427824 */ /* 0x100fe200078e0243 */
[----:B------:R-:W1:Y:S02]  /*1af20*/  LDSM.16.MT88.4 R20, [R67+0xa000] ;  /* 0x00a000004314783b */ /* 0x000e640000004200 */
[----:B------:R-:W-:Y:S01]  /*1af30*/  FSEL R93, R93, RZ, P0 ;  /* 0x000000ff5d5d7208 */ /* 0x000fe20000000000 */
[----:B------:R-:W-:-:S02]  /*1af40*/  IMAD.IADD R65, R48, 0x1, R67 ;  /* 0x0000000130417824 */ /* 0x000fc400078e0243 */
[-CC-:B------:R-:W-:Y:S01]  /*1af50*/  FFMA.FTZ R82, R13, R94.reuse, -R83.reuse ;  /* 0x0000005e0d527223 */ /* 0x180fe20000010853 */
[-CC-:B------:R-:W-:Y:S01]  /*1af60*/  FFMA.FTZ R80, R12, R94.reuse, -R83.reuse ;  /* 0x0000005e0c507223 */ /* 0x180fe20000010853 */
[-C--:B------:R-:W-:Y:S01]  /*1af70*/  FFMA.FTZ R81, R34, R94.reuse, -R83 ;  /* 0x0000005e22517223 */ /* 0x080fe20000010853 */
[----:B------:R-:W2:Y:S01]  /*1af80*/  LDSM.16.MT88.4 R12, [R66+0xa000] ;  /* 0x00a00000420c783b */ /* 0x000ea20000004200 */
[-C--:B------:R-:W-:Y:S01]  /*1af90*/  FFMA.FTZ R90, R46, R94.reuse, -R93 ;  /* 0x0000005e2e5a7223 */ /* 0x080fe2000001085d */
[----:B------:R-:W-:Y:S02]  /*1afa0*/  IMAD.IADD R46, R125, 0x1, R65 ;  /* 0x000000017d2e7824 */ /* 0x000fe400078e0241 */
[-C--:B------:R-:W-:Y:S01]  /*1afb0*/  FFMA.FTZ R92, R4, R94.reuse, -R93 ;  /* 0x0000005e045c7223 */ /* 0x080fe2000001085d */
[-C--:B------:R-:W-:Y:S01]  /*1afc0*/  FFMA.FTZ R79, R29, R94.reuse, -R83 ;  /* 0x0000005e1d4f7223 */ /* 0x080fe20000010853 */
[----:B------:R-:W3:Y:S01]  /*1afd0*/  LDSM.16.MT88.4 R4, [R65+0xa000] ;  /* 0x00a000004104783b */ /* 0x000ee20000004200 */
[-CC-:B------:R-:W-:Y:S01]  /*1afe0*/  FFMA.FTZ R91, R18, R94.reuse, -R93.reuse ;  /* 0x0000005e125b7223 */ /* 0x180fe2000001085d */
[----:B------:R-:W-:-:S02]  /*1aff0*/  FFMA.FTZ R89, R19, R94, -R93 ;  /* 0x0000005e13597223 */ /* 0x000fc4000001085d */
[----:B------:R-:W4:Y:S01]  /*1b000*/  LDSM.16.MT88.4 R32, [R46+0xa000] ;  /* 0x00a000002e20783b */ /* 0x000f220000004200 */
[----:B------:R-:W-:Y:S03]  /*1b010*/  MUFU.EX2 R82, R82 ;  /* 0x0000005200527308 */ /* 0x000fe60000000800 */
[----:B------:R-:W5:Y:S01]  /*1b020*/  LDSM.16.MT88.4 R28, [R67+0xa800] ;  /* 0x00a80000431c783b */ /* 0x000f620000004200 */
[----:B------:R-:W1:Y:S03]  /*1b030*/  MUFU.EX2 R81, R81 ;  /* 0x0000005100517308 */ /* 0x000e660000000800 */
[----:B------:R-:W5:Y:S01]  /*1b040*/  LDSM.16.MT88.4 R52, [R66+0xa800] ;  /* 0x00a800004234783b */ /* 0x000f620000004200 */
[----:B------:R-:W-:Y:S01]  /*1b050*/  MUFU.EX2 R80, R80 ;  /* 0x0000005000507308 */ /* 0x000fe20000000800 */
[-CC-:B------:R-:W-:Y:S01]  /*1b060*/  FFMA.FTZ R78, R16, R94.reuse, -R83.reuse ;  /* 0x0000005e104e7223 */ /* 0x180fe20000010853 */
[-CC-:B------:R-:W-:Y:S01]  /*1b070*/  FFMA.FTZ R77, R17, R94.reuse, -R83.reuse ;  /* 0x0000005e114d7223 */ /* 0x180fe20000010853 */
[-CC-:B------:R-:W-:Y:S01]  /*1b080*/  FFMA.FTZ R76, R11, R94.reuse, -R83.reuse ;  /* 0x0000005e0b4c7223 */ /* 0x180fe20000010853 */
[----:B------:R-:W1:Y:S01]  /*1b090*/  MUFU.EX2 R79, R79 ;  /* 0x0000004f004f7308 */ /* 0x000e620000000800 */
[-C--:B------:R-:W-:Y:S01]  /*1b0a0*/  FFMA.FTZ R75, R38, R94.reuse, -R83 ;  /* 0x0000005e264b7223 */ /* 0x080fe20000010853 */
[-CC-:B------:R-:W-:Y:S01]  /*1b0b0*/  FFMA.FTZ R88, R9, R94.reuse, -R93.reuse ;  /* 0x0000005e09587223 */ /* 0x180fe2000001085d */
[-CC-:B------:R-:W-:Y:S01]  /*1b0c0*/  FFMA.FTZ R87, R8, R94.reuse, -R93.reuse ;  /* 0x0000005e08577223 */ /* 0x180fe2000001085d */
[----:B------:R-:W-:Y:S01]  /*1b0d0*/  MUFU.EX2 R92, R92 ;  /* 0x0000005c005c7308 */ /* 0x000fe20000000800 */
[-CC-:B------:R-:W-:Y:S01]  /*1b0e0*/  FFMA.FTZ R86, R36, R94.reuse, -R93.reuse ;  /* 0x0000005e24567223 */ /* 0x180fe2000001085d */
[----:B------:R-:W-:Y:S01]  /*1b0f0*/  FFMA.FTZ R85, R37, R94, -R93 ;  /* 0x0000005e25557223 */ /* 0x000fe2000001085d */
[----:B------:R-:W-:Y:S01]  /*1b100*/  LDSM.16.MT88.4 R60, [R65+0xa800] ;  /* 0x00a80000413c783b */ /* 0x000fe20000004200 */
[----:B------:R-:W2:Y:S04]  /*1b110*/  MUFU.EX2 R91, R91 ;  /* 0x0000005b005b7308 */ /* 0x000ea80000000800 */
[----:B------:R-:W-:Y:S04]  /*1b120*/  MUFU.EX2 R90, R90 ;  /* 0x0000005a005a7308 */ /* 0x000fe80000000800 */
[----:B------:R-:W3:Y:S01]  /*1b130*/  MUFU.EX2 R89, R89 ;  /* 0x0000005900597308 */ /* 0x000ee20000000800 */
[----:B-1----:R-:W-:Y:S01]  /*1b140*/  F2FP.F16.F32.PACK_AB R41, R81, R82 ;  /* 0x000000525129723e */ /* 0x002fe200000000ff */
[----:B------:R-:W1:Y:S01]  /*1b150*/  LDSM.16.MT88.4 R36, [R46+0xa800] ;  /* 0x00a800002e24783b */ /* 0x000e620000004200 */
[----:B------:R-:W-:-:S02]  /*1b160*/  F2FP.F16.F32.PACK_AB R43, R79, R80 ;  /* 0x000000504f2b723e */ /* 0x000fc400000000ff */
[----:B--2---:R-:W-:Y:S01]  /*1b170*/  F2FP.F16.F32.PACK_AB R40, R91, R92 ;  /* 0x0000005c5b28723e */ /* 0x004fe200000000ff */
[----:B------:R-:W-:Y:S01]  /*1b180*/  MUFU.EX2 R78, R78 ;  /* 0x0000004e004e7308 */ /* 0x000fe20000000800 */
[----:B---3--:R-:W-:-:S03]  /*1b190*/  F2FP.F16.F32.PACK_AB R42, R89, R90 ;  /* 0x0000005a592a723e */ /* 0x008fc600000000ff */
[----:B------:R-:W2:Y:S04]  /*1b1a0*/  MUFU.EX2 R77, R77 ;  /* 0x0000004d004d7308 */ /* 0x000ea80000000800 */
[----:B------:R-:W-:Y:S01]  /*1b1b0*/  MUFU.EX2 R76, R76 ;  /* 0x0000004c004c7308 */ /* 0x000fe20000000800 */
[C---:B------:R-:W-:Y:S03]  /*1b1c0*/  HMMA.16816.F32 R24, R40.reuse, R20, RZ ;  /* 0x000000142818723c */ /* 0x040fe600000018ff */
[----:B------:R-:W-:Y:S04]  /*1b1d0*/  MUFU.EX2 R75, R75 ;  /* 0x0000004b004b7308 */ /* 0x000fe80000000800 */
[----:B------:R-:W-:Y:S04]  /*1b1e0*/  MUFU.EX2 R88, R88 ;  /* 0x0000005800587308 */ /* 0x000fe80000000800 */
[----:B------:R-:W3:Y:S04]  /*1b1f0*/  MUFU.EX2 R87, R87 ;  /* 0x0000005700577308 */ /* 0x000ee80000000800 */
[----:B------:R-:W-:Y:S04]  /*1b200*/  MUFU.EX2 R86, R86 ;  /* 0x0000005600567308 */ /* 0x000fe80000000800 */
[----:B------:R-:W5:Y:S01]  /*1b210*/  MUFU.EX2 R85, R85 ;  /* 0x0000005500557308 */ /* 0x000f620000000800 */
[C---:B------:R-:W-:Y:S08]  /*1b220*/  HMMA.16816.F32 R16, R40.reuse, R12, RZ ;  /* 0x0000000c2810723c */ /* 0x040ff000000018ff */
[C---:B------:R-:W-:Y:S08]  /*1b230*/  HMMA.16816.F32 R20, R40.reuse, R22, RZ ;  /* 0x000000162814723c */ /* 0x040ff000000018ff */
[C---:B------:R-:W-:Y:S08]  /*1b240*/  HMMA.16816.F32 R8, R40.reuse, R4, RZ ;  /* 0x000000042808723c */ /* 0x040ff000000018ff */
[C---:B------:R-:W-:Y:S08]  /*1b250*/  HMMA.16816.F32 R12, R40.reuse, R14, RZ ;  /* 0x0000000e280c723c */ /* 0x040ff000000018ff */
[C---:B------:R-:W-:Y:S08]  /*1b260*/  HMMA.16816.F32 R4, R40.reuse, R6, RZ ;  /* 0x000000062804723c */ /* 0x040ff000000018ff */
[----:B----4-:R-:W-:Y:S01]  /*1b270*/  HMMA.16816.F32 R48, R40, R32, RZ ;  /* 0x000000202830723c */ /* 0x010fe200000018ff */
[----:B--2---:R-:W-:-:S02]  /*1b280*/  F2FP.F16.F32.PACK_AB R33, R77, R78 ;  /* 0x0000004e4d21723e */ /* 0x004fc400000000ff */
[----:B---3--:R-:W-:-:S05]  /*1b290*/  F2FP.F16.F32.PACK_AB R32, R87, R88 ;  /* 0x000000585720723e */ /* 0x008fca00000000ff */
[----:B------:R-:W-:Y:S01]  /*1b2a0*/  HMMA.16816.F32 R40, R40, R34, RZ ;  /* 0x000000222828723c */ /* 0x000fe200000018ff */
[----:B------:R-:W-:Y:S02]  /*1b2b0*/  F2FP.F16.F32.PACK_AB R35, R75, R76 ;  /* 0x0000004c4b23723e */ /* 0x000fe400000000ff */
[----:B-----5:R-:W-:-:S07]  /*1b2c0*/  F2FP.F16.F32.PACK_AB R34, R85, R86 ;  /* 0x000000565522723e */ /* 0x020fce00000000ff */
[----:B------:R-:W-:Y:S01]  /*1b2d0*/  HMMA.16816.F32 R24, R32, R28, R24 ;  /* 0x0000001c2018723c */ /* 0x000fe20000001818 */
[----:B------:R-:W-:-:S07]  /*1b2e0*/  FFMA.FTZ R28, R56, R94, -R83 ;  /* 0x0000005e381c7223 */ /* 0x000fce0000010853 */
[C---:B------:R-:W-:Y:S01]  /*1b2f0*/  HMMA.16816.F32 R16, R32.reuse, R52, R16 ;  /* 0x000000342010723c */ /* 0x040fe20000001810 */
[-CC-:B------:R-:W-:Y:S02]  /*1b300*/  FFMA.FTZ R52, R73, R94.reuse, -R83.reuse ;  /* 0x0000005e49347223 */ /* 0x180fe40000010853 */
[----:B------:R2:W-:Y:S05]  /*1b310*/  MUFU.EX2 R73, R28 ;  /* 0x0000001c00497308 */ /* 0x0005ea0000000800 */
[C---:B------:R-:W-:Y:S01]  /*1b320*/  HMMA.16816.F32 R20, R32.reuse, R30, R20 ;  /* 0x0000001e2014723c */ /* 0x040fe20000001814 */
[-CC-:B------:R-:W-:Y:S02]  /*1b330*/  FFMA.FTZ R74, R57, R94.reuse, -R83.reuse ;  /* 0x0000005e394a7223 */ /* 0x180fe40000010853 */
[----:B------:R-:W-:Y:S04]  /*1b340*/  LDSM.16.MT88.4 R56, [R67+0xb000] ;  /* 0x00b000004338783b */ /* 0x000fe80000004200 */
[----:B--2---:R-:W2:Y:S01]  /*1b350*/  LDSM.16.MT88.4 R28, [R66+0xb000] ;  /* 0x00b00000421c783b */ /* 0x004ea20000004200 */
[-C--:B------:R-:W-:Y:S01]  /*1b360*/  FFMA.FTZ R71, R72, R94.reuse, -R83 ;  /* 0x0000005e48477223 */ /* 0x080fe20000010853 */
[-CC-:B------:R-:W-:Y:S01]  /*1b370*/  FFMA.FTZ R84, R84, R94.reuse, -R93.reuse ;  /* 0x0000005e54547223 */ /* 0x180fe2000001085d */
[-CC-:B------:R-:W-:Y:S01]  /*1b380*/  FFMA.FTZ R134, R134, R94.reuse, -R93.reuse ;  /* 0x0000005e86867223 */ /* 0x180fe2000001085d */
[-CC-:B------:R-:W-:Y:S01]  /*1b390*/  FFMA.FTZ R133, R133, R94.reuse, -R93.reuse ;  /* 0x0000005e85857223 */ /* 0x180fe2000001085d */
[--C-:B------:R-:W-:Y:S01]  /*1b3a0*/  FFMA.FTZ R135, R135, R94, -R93.reuse ;  /* 0x0000005e87877223 */ /* 0x100fe2000001085d */
[----:B------:R-:W3:Y:S01]  /*1b3b0*/  MUFU.EX2 R74, R74 ;  /* 0x0000004a004a7308 */ /* 0x000ee20000000800 */
[C---:B------:R-:W-:Y:S03]  /*1b3c0*/  HMMA.16816.F32 R12, R32.reuse, R54, R12 ;  /* 0x00000036200c723c */ /* 0x040fe6000000180c */
[----:B------:R4:W-:Y:S04]  /*1b3d0*/  MUFU.EX2 R72, R52 ;  /* 0x0000003400487308 */ /* 0x0009e80000000800 */
[----:B------:R-:W5:Y:S04]  /*1b3e0*/  MUFU.EX2 R71, R71 ;  /* 0x0000004700477308 */ /* 0x000f680000000800 */
[----:B------:R-:W-:Y:S04]  /*1b3f0*/  MUFU.EX2 R84, R84 ;  /* 0x0000005400547308 */ /* 0x000fe80000000800 */
[----:B------:R-:W5:Y:S01]  /*1b400*/  MUFU.EX2 R134, R134 ;  /* 0x0000008600867308 */ /* 0x000f620000000800 */
[C---:B-1----:R-:W-:Y:S01]  /*1b410*/  HMMA.16816.F32 R48, R32.reuse, R36, R48 ;  /* 0x000000242030723c */ /* 0x042fe20000001830 */
[----:B----4-:R-:W-:Y:S02]  /*1b420*/  LDSM.16.MT88.4 R52, [R65+0xb000] ;  /* 0x00b000004134783b */ /* 0x010fe40000004200 */
[----:B------:R-:W-:Y:S04]  /*1b430*/  MUFU.EX2 R133, R133 ;  /* 0x0000008500857308 */ /* 0x000fe80000000800 */
[----:B------:R-:W1:Y:S01]  /*1b440*/  MUFU.EX2 R135, R135 ;  /* 0x0000008700877308 */ /* 0x000e620000000800 */
[C---:B------:R-:W-:Y:S01]  /*1b450*/  HMMA.16816.F32 R40, R32.reuse, R38, R40 ;  /* 0x000000262028723c */ /* 0x040fe20000001828 */
[----:B------:R-:W4:Y:S07]  /*1b460*/  LDSM.16.MT88.4 R36, [R46+0xb000] ;  /* 0x00b000002e24783b */ /* 0x000f2e0000004200 */
[C---:B------:R-:W-:Y:S08]  /*1b470*/  HMMA.16816.F32 R8, R32.reuse, R60, R8 ;  /* 0x0000003c2008723c */ /* 0x040ff00000001808 */
[----:B------:R-:W-:Y:S01]  /*1b480*/  HMMA.16816.F32 R4, R32, R62, R4 ;  /* 0x0000003e2004723c */ /* 0x000fe20000001804 */
[----:B---3--:R-:W-:Y:S01]  /*1b490*/  F2FP.F16.F32.PACK_AB R33, R73, R74 ;  /* 0x0000004a4921723e */ /* 0x008fe200000000ff */
[----:B------:R-:W-:Y:S01]  /*1b4a0*/  FFMA.FTZ R142, R140, R94, -R93 ;  /* 0x0000005e8c8e7223 */ /* 0x000fe2000001085d */
[----:B-----5:R-:W-:-:S02]  /*1b4b0*/  F2FP.F16.F32.PACK_AB R35, R71, R72 ;  /* 0x000000484723723e */ /* 0x020fc400000000ff */
[----:B------:R-:W-:Y:S02]  /*1b4c0*/  F2FP.F16.F32.PACK_AB R32, R134, R84 ;  /* 0x000000548620723e */ /* 0x000fe400000000ff */
[----:B-1----:R-:W-:Y:S01]  /*1b4d0*/  F2FP.F16.F32.PACK_AB R34, R135, R133 ;  /* 0x000000858722723e */ /* 0x002fe200000000ff */
[-CC-:B------:R-:W-:Y:S01]  /*1b4e0*/  FFMA.FTZ R138, R138, R94.reuse, -R83.reuse ;  /* 0x0000005e8a8a7223 */ /* 0x180fe20000010853 */
[-CC-:B------:R-:W-:Y:S01]  /*1b4f0*/  FFMA.FTZ R137, R137, R94.reuse, -R83.reuse ;  /* 0x0000005e89897223 */ /* 0x180fe20000010853 */
[-CC-:B------:R-:W-:Y:S01]  /*1b500*/  FFMA.FTZ R136, R136, R94.reuse, -R83.reuse ;  /* 0x0000005e88887223 */ /* 0x180fe20000010853 */
[-C--:B------:R-:W-:Y:S01]  /*1b510*/  FFMA.FTZ R139, R139, R94.reuse, -R83 ;  /* 0x0000005e8b8b7223 */ /* 0x080fe20000010853 */
[-CC-:B------:R-:W-:Y:S01]  /*1b520*/  FFMA.FTZ R141, R251, R94.reuse, -R93.reuse ;  /* 0x0000005efb8d7223 */ /* 0x180fe2000001085d */
[-CC-:B------:R-:W-:Y:S01]  /*1b530*/  FFMA.FTZ R143, R143, R94.reuse, -R93.reuse ;  /* 0x0000005e8f8f7223 */ /* 0x180fe2000001085d */
[C---:B--2---:R-:W-:Y:S01]  /*1b540*/  HMMA.16816.F32 R16, R32.reuse, R28, R16 ;  /* 0x0000001c2010723c */ /* 0x044fe20000001810 */
[----:B------:R-:W-:Y:S07]  /*1b550*/  LDSM.16.MT88.4 R60, [R65+0xb800] ;  /* 0x00b80000413c783b */ /* 0x000fee0000004200 */
[----:B------:R-:W-:Y:S01]  /*1b560*/  HMMA.16816.F32 R12, R32, R30, R12 ;  /* 0x0000001e200c723c */ /* 0x000fe2000000180c */
[----:B------:R-:W1:Y:S01]  /*1b570*/  LDSM.16.MT88.4 R28, [R67+0xb800] ;  /* 0x00b80000431c783b */ /* 0x000e620000004200 */
[----:B------:R-:W-:-:S06]  /*1b580*/  FFMA.FTZ R140, R252, R94, -R93 ;  /* 0x0000005efc8c7223 */ /* 0x000fcc000001085d */
[C---:B------:R-:W-:Y:S08]  /*1b590*/  HMMA.16816.F32 R24, R32.reuse, R56, R24 ;  /* 0x000000382018723c */ /* 0x040ff00000001818 */
[C---:B------:R-:W-:Y:S01]  /*1b5a0*/  HMMA.16816.F32 R20, R32.reuse, R58, R20 ;  /* 0x0000003a2014723c */ /* 0x040fe20000001814 */
[----:B------:R-:W2:Y:S01]  /*1b5b0*/  LDSM.16.MT88.4 R56, [R66+0xb800] ;  /* 0x00b800004238783b */ /* 0x000ea20000004200 */
[----:B------:R-:W-:Y:S04]  /*1b5c0*/  MUFU.EX2 R138, R138 ;  /* 0x0000008a008a7308 */ /* 0x000fe80000000800 */
[----:B------:R-:W3:Y:S04]  /*1b5d0*/  MUFU.EX2 R137, R137 ;  /* 0x0000008900897308 */ /* 0x000ee80000000800 */
[----:B------:R-:W-:Y:S04]  /*1b5e0*/  MUFU.EX2 R136, R136 ;  /* 0x0000008800887308 */ /* 0x000fe80000000800 */
[----:B------:R-:W5:Y:S04]  /*1b5f0*/  MUFU.EX2 R139, R139 ;  /* 0x0000008b008b7308 */ /* 0x000f680000000800 */
[----:B------:R-:W-:Y:S04]  /*1b600*/  MUFU.EX2 R142, R142 ;  /* 0x0000008e008e7308 */ /* 0x000fe80000000800 */
[----:B------:R-:W1:Y:S04]  /*1b610*/  MUFU.EX2 R141, R141 ;  /* 0x0000008d008d7308 */ /* 0x000e680000000800 */
[----:B------:R-:W-:Y:S04]  /*1b620*/  MUFU.EX2 R140, R140 ;  /* 0x0000008c008c7308 */ /* 0x000fe80000000800 */
[----:B------:R-:W2:Y:S01]  /*1b630*/  MUFU.EX2 R143, R143 ;  /* 0x0000008f008f7308 */ /* 0x000ea20000000800 */
[C---:B----4-:R-:W-:Y:S08]  /*1b640*/  HMMA.16816.F32 R48, R32.reuse, R36, R48 ;  /* 0x000000242030723c */ /* 0x050ff00000001830 */
[C---:B------:R-:W-:Y:S01]  /*1b650*/  HMMA.16816.F32 R40, R32.reuse, R38, R40 ;  /* 0x000000262028723c */ /* 0x040fe20000001828 */
[----:B------:R-:W4:Y:S07]  /*1b660*/  LDSM.16.MT88.4 R36, [R46+0xb800] ;  /* 0x00b800002e24783b */ /* 0x000f2e0000004200 */
        /* <DEDUP_REMOVED lines=20> */
[----:B------:R-:W2:Y:S01]  /*1b7b0*/  LDSM.16.MT88.4 R56, [R65+0xc000] ;  /* 0x00c000004138783b */ /* 0x000ea20000004200 */
[----:B------:R-:W-:Y:S04]  /*1b7c0*/  MUFU.EX2 R150, R150 ;  /* 0x0000009600967308 */ /* 0x000fe80000000800 */
[----:B------:R-:W5:Y:S04]  /*1b7d0*/  MUFU.EX2 R149, R149 ;  /* 0x0000009500957308 */ /* 0x000f680000000800 */
[----:B------:R-:W-:Y:S04]  /*1b7e0*/  MUFU.EX2 R152, R152 ;  /* 0x0000009800987308 */ /* 0x000fe80000000800 */
[----:B------:R-:W3:Y:S04]  /*1b7f0*/  MUFU.EX2 R151, R151 ;  /* 0x0000009700977308 */ /* 0x000ee80000000800 */
[----:B------:R-:W-:Y:S04]  /*1b800*/  MUFU.EX2 R153, R153 ;  /* 0x0000009900997308 */ /* 0x000fe80000000800 */
[----:B------:R-:W1:Y:S04]  /*1b810*/  MUFU.EX2 R155, R155 ;  /* 0x0000009b009b7308 */ /* 0x000e680000000800 */
[----:B------:R-:W-:Y:S04]  /*1b820*/  MUFU.EX2 R154, R154 ;  /* 0x0000009a009a7308 */ /* 0x000fe80000000800 */
[----:B------:R-:W2:Y:S01]  /*1b830*/  MUFU.EX2 R156, R156 ;  /* 0x0000009c009c7308 */ /* 0x000ea20000000800 */
[C---:B------:R-:W-:Y:S08]  /*1b840*/  HMMA.16816.F32 R8, R32.reuse, R60, R8 ;  /* 0x0000003c2008723c */ /* 0x040ff00000001808 */
[C---:B------:R-:W-:Y:S01]  /*1b850*/  HMMA.16816.F32 R4, R32.reuse, R62, R4 ;  /* 0x0000003e2004723c */ /* 0x040fe20000001804 */
[----:B------:R-:W-:Y:S07]  /*1b860*/  LDSM.16.MT88.4 R60, [R65+0xc800] ;  /* 0x00c80000413c783b */ /* 0x000fee0000004200 */
[C---:B----4-:R-:W-:Y:S08]  /*1b870*/  HMMA.16816.F32 R48, R32.reuse, R36, R48 ;  /* 0x000000242030723c */ /* 0x050ff00000001830 */
[----:B------:R-:W-:Y:S01]  /*1b880*/  HMMA.16816.F32 R40, R32, R38, R40 ;  /* 0x000000262028723c */ /* 0x000fe20000001828 */
[----:B------:R-:W4:Y:S01]  /*1b890*/  LDSM.16.MT88.4 R36, [R46+0xc000] ;  /* 0x00c000002e24783b */ /* 0x000f220000004200 */
[----:B-----5:R-:W-:-:S02]  /*1b8a0*/  F2FP.F16.F32.PACK_AB R33, R149, R150 ;  /* 0x000000969521723e */ /* 0x020fc400000000ff */
[----:B---3--:R-:W-:Y:S02]  /*1b8b0*/  F2FP.F16.F32.PACK_AB R35, R151, R152 ;  /* 0x000000989723723e */ /* 0x008fe400000000ff */
[----:B-1----:R-:W-:Y:S02]  /*1b8c0*/  F2FP.F16.F32.PACK_AB R32, R155, R153 ;  /* 0x000000999b20723e */ /* 0x002fe400000000ff */
[----:B--2---:R-:W-:-:S07]  /*1b8d0*/  F2FP.F16.F32.PACK_AB R34, R156, R154 ;  /* 0x0000009a9c22723e */ /* 0x004fce00000000ff */
        /* <DEDUP_REMOVED lines=11> */
[C---:B------:R-:W-:Y:S01]  /*1b990*/  HMMA.16816.F32 R8, R32.reuse, R56, R8 ;  /* 0x000000382008723c */ /* 0x040fe20000001808 */
[-CC-:B------:R-:W-:Y:S01]  /*1b9a0*/  FFMA.FTZ R56, R173, R94.reuse, -R93.reuse ;  /* 0x0000005ead387223 */ /* 0x180fe2000001085d */
[-CC-:B------:R-:W-:Y:S01]  /*1b9b0*/  FFMA.FTZ R173, R174, R94.reuse, -R93.reuse ;  /* 0x0000005eaead7223 */ /* 0x180fe2000001085d */
[----:B------:R-:W-:Y:S01]  /*1b9c0*/  FFMA.FTZ R57, R172, R94, -R93 ;  /* 0x0000005eac397223 */ /* 0x000fe2000001085d */
[----:B------:R-:W-:Y:S04]  /*1b9d0*/  MUFU.EX2 R171, R171 ;  /* 0x000000ab00ab7308 */ /* 0x000fe80000000800 */
[----:B------:R-:W-:Y:S04]  /*1b9e0*/  MUFU.EX2 R172, R175 ;  /* 0x000000af00ac7308 */ /* 0x000fe80000000800 */
[----:B------:R-:W3:Y:S04]  /*1b9f0*/  MUFU.EX2 R170, R170 ;  /* 0x000000aa00aa7308 */ /* 0x000ee80000000800 */
[----:B------:R-:W5:Y:S04]  /*1ba00*/  MUFU.EX2 R169, R169 ;  /* 0x000000a900a97308 */ /* 0x000f680000000800 */
[----:B------:R-:W-:Y:S04]  /*1ba10*/  MUFU.EX2 R175, R57 ;  /* 0x0000003900af7308 */ /* 0x000fe80000000800 */
[----:B------:R4:W1:Y:S04]  /*1ba20*/  MUFU.EX2 R174, R56 ;  /* 0x0000003800ae7308 */ /* 0x0008680000000800 */
[----:B------:R-:W-:Y:S04]  /*1ba30*/  MUFU.EX2 R173, R173 ;  /* 0x000000ad00ad7308 */ /* 0x000fe80000000800 */
[----:B------:R-:W2:Y:S01]  /*1ba40*/  MUFU.EX2 R176, R176 ;  /* 0x000000b000b07308 */ /* 0x000ea20000000800 */
[C---:B------:R-:W-:Y:S01]  /*1ba50*/  HMMA.16816.F32 R4, R32.reuse, R58, R4 ;  /* 0x0000003a2004723c */ /* 0x040fe20000001804 */
[----:B----4-:R-:W-:Y:S07]  /*1ba60*/  LDSM.16.MT88.4 R56, [R67+0xd000] ;  /* 0x00d000004338783b */ /* 0x010fee0000004200 */
[C---:B------:R-:W-:Y:S08]  /*1ba70*/  HMMA.16816.F32 R48, R32.reuse, R36, R48 ;  /* 0x000000242030723c */ /* 0x040ff00000001830 */
[----:B------:R-:W-:Y:S01]  /*1ba80*/  HMMA.16816.F32 R40, R32, R38, R40 ;  /* 0x000000262028723c */ /* 0x000fe20000001828 */
[----:B---3--:R-:W-:Y:S01]  /*1ba90*/  F2FP.F16.F32.PACK_AB R33, R170, R171 ;  /* 0x000000abaa21723e */ /* 0x008fe200000000ff */
[----:B------:R-:W3:Y:S01]  /*1baa0*/  LDSM.16.MT88.4 R36, [R46+0xc800] ;  /* 0x00c800002e24783b */ /* 0x000ee20000004200 */
[----:B-----5:R-:W-:-:S02]  /*1bab0*/  F2FP.F16.F32.PACK_AB R35, R172, R169 ;  /* 0x000000a9ac23723e */ /* 0x020fc400000000ff */
[----:B-1----:R-:W-:Y:S02]  /*1bac0*/  F2FP.F16.F32.PACK_AB R32, R174, R175 ;  /* 0x000000afae20723e */ /* 0x002fe400000000ff */
[----:B--2---:R-:W-:-:S07]  /*1bad0*/  F2FP.F16.F32.PACK_AB R34, R176, R173 ;  /* 0x000000adb022723e */ /* 0x004fce00000000ff */
[----:B------:R-:W-:Y:S01]  /*1bae0*/  HMMA.16816.F32 R16, R32, R52, R16 ;  /* 0x000000342010723c */ /* 0x000fe20000001810 */
[-CC-:B------:R-:W-:Y:S01]  /*1baf0*/  FFMA.FTZ R52, R181, R94.reuse, -R83.reuse ;  /* 0x0000005eb5347223 */ /* 0x180fe20000010853 */
[----:B------:R-:W-:-:S03]  /*1bb00*/  FFMA.FTZ R53, R186, R94, -R83 ;  /* 0x0000005eba357223 */ /* 0x000fc60000010853 */
[----:B------:R1:W-:Y:S03]  /*1bb10*/  MUFU.EX2 R186, R52 ;  /* 0x0000003400ba7308 */ /* 0x0003e60000000800 */
[----:B------:R-:W-:Y:S01]  /*1bb20*/  HMMA.16816.F32 R24, R32, R28, R24 ;  /* 0x0000001c2018723c */ /* 0x000fe20000001818 */
[-CC-:B------:R-:W-:Y:S01]  /*1bb30*/  FFMA.FTZ R28, R182, R94.reuse, -R83.reuse ;  /* 0x0000005eb61c7223 */ /* 0x180fe20000010853 */
[----:B------:R-:W-:-:S06]  /*1bb40*/  FFMA.FTZ R192, R192, R94, -R83 ;  /* 0x0000005ec0c07223 */ /* 0x000fcc0000010853 */
[C---:B------:R-:W-:Y:S01]  /*1bb50*/  HMMA.16816.F32 R12, R32.reuse, R54, R12 ;  /* 0x00000036200c723c */ /* 0x040fe2000000180c */
[-CC-:B------:R-:W-:Y:S01]  /*1bb60*/  FFMA.FTZ R54, R185, R94.reuse, -R93.reuse ;  /* 0x0000005eb9367223 */ /* 0x180fe2000001085d */
[-CC-:B-1----:R-:W-:Y:S01]  /*1bb70*/  FFMA.FTZ R52, R187, R94.reuse, -R93.reuse ;  /* 0x0000005ebb347223 */ /* 0x182fe2000001085d */
[----:B------:R1:W-:Y:S05]  /*1bb80*/  MUFU.EX2 R181, R28 ;  /* 0x0000001c00b57308 */ /* 0x0003ea0000000800 */
[C---:B------:R-:W-:Y:S01]  /*1bb90*/  HMMA.16816.F32 R20, R32.reuse, R30, R20 ;  /* 0x0000001e2014723c */ /* 0x040fe20000001814 */
[----:B------:R-:W-:Y:S04]  /*1bba0*/  MUFU.EX2 R185, R53 ;  /* 0x0000003500b97308 */ /* 0x000fe80000000800 */
[----:B------:R-:W-:Y:S03]  /*1bbb0*/  MUFU.EX2 R187, R54 ;  /* 0x0000003600bb7308 */ /* 0x000fe60000000800 */
[----:B------:R-:W-:Y:S01]  /*1bbc0*/  HMMA.16816.F32 R8, R32, R60, R8 ;  /* 0x0000003c2008723c */ /* 0x000fe20000001808 */
[-CC-:B------:R-:W-:Y:S01]  /*1bbd0*/  FFMA.FTZ R60, R190, R94.reuse, -R93.reuse ;  /* 0x0000005ebe3c7223 */ /* 0x180fe2000001085d */
[----:B-1----:R-:W1:Y:S01]  /*1bbe0*/  LDSM.16.MT88.4 R28, [R66+0xd000] ;  /* 0x00d00000421c783b */ /* 0x002e620000004200 */
[----:B------:R2:W-:Y:S04]  /*1bbf0*/  MUFU.EX2 R190, R52 ;  /* 0x0000003400be7308 */ /* 0x0005e80000000800 */
[----:B------:R4:W5:Y:S01]  /*1bc00*/  MUFU.EX2 R182, R192 ;  /* 0x000000c000b67308 */ /* 0x0009620000000800 */
[----:B--2---:R-:W2:Y:S01]  /*1bc10*/  LDSM.16.MT88.4 R52, [R65+0xd000] ;  /* 0x00d000004134783b */ /* 0x004ea20000004200 */
[----:B----4-:R-:W-:-:S02]  /*1bc20*/  FFMA.FTZ R192, R189, R94, -R93 ;  /* 0x0000005ebdc07223 */ /* 0x010fc4000001085d */
[----:B------:R4:W-:Y:S04]  /*1bc30*/  MUFU.EX2 R189, R60 ;  /* 0x0000003c00bd7308 */ /* 0x0009e80000000800 */
[----:B------:R-:W1:Y:S01]  /*1bc40*/  MUFU.EX2 R192, R192 ;  /* 0x000000c000c07308 */ /* 0x000e620000000800 */
[C---:B------:R-:W-:Y:S08]  /*1bc50*/  HMMA.16816.F32 R4, R32.reuse, R62, R4 ;  /* 0x0000003e2004723c */ /* 0x040ff00000001804 */
[C---:B---3--:R-:W-:Y:S01]  /*1bc60*/  HMMA.16816.F32 R48, R32.reuse, R36, R48 ;  /* 0x000000242030723c */ /* 0x048fe20000001830 */
[----:B------:R-:W-:Y:S01]  /*1bc70*/  FFMA.FTZ R205, R205, R94, -R83 ;  /* 0x0000005ecdcd7223 */ /* 0x000fe20000010853 */
[----:B----4-:R-:W-:Y:S06]  /*1bc80*/  LDSM.16.MT88.4 R60, [R65+0xd800] ;  /* 0x00d80000413c783b */ /* 0x010fec0000004200 */
[----:B------:R-:W-:Y:S01]  /*1bc90*/  HMMA.16816.F32 R40, R32, R38, R40 ;  /* 0x000000262028723c */ /* 0x000fe20000001828 */
[----:B-----5:R-:W-:Y:S01]  /*1bca0*/  F2FP.F16.F32.PACK_AB R33, R181, R182 ;  /* 0x000000b6b521723e */ /* 0x020fe200000000ff */
[----:B------:R-:W3:Y:S01]  /*1bcb0*/  LDSM.16.MT88.4 R36, [R46+0xd000] ;  /* 0x00d000002e24783b */ /* 0x000ee20000004200 */
        /* <DEDUP_REMOVED lines=12> */
[C---:B--2---:R-:W-:Y:S01]  /*1bd80*/  HMMA.16816.F32 R8, R32.reuse, R52, R8 ;  /* 0x000000342008723c */ /* 0x044fe20000001808 */
[-CC-:B------:R-:W-:Y:S02]  /*1bd90*/  FFMA.FTZ R52, R198, R94.reuse, -R93.reuse ;  /* 0x0000005ec6347223 */ /* 0x180fe4000001085d */
[----:B------:R1:W-:Y:S05]  /*1bda0*/  MUFU.EX2 R198, R56 ;  /* 0x0000003800c67308 */ /* 0x0003ea0000000800 */
[----:B------:R-:W-:Y:S01]  /*1bdb0*/  HMMA.16816.F32 R20, R32, R58, R20 ;  /* 0x0000003a2014723c */ /* 0x000fe20000001814 */
[----:B------:R2:W5:Y:S01]  /*1bdc0*/  MUFU.EX2 R197, R205 ;  /* 0x000000cd00c57308 */ /* 0x0005620000000800 */
[----:B-1----:R-:W1:Y:S01]  /*1bdd0*/  LDSM.16.MT88.4 R56, [R66+0xd800] ;  /* 0x00d800004238783b */ /* 0x002e620000004200 */
[----:B------:R-:W-:-:S02]  /*1bde0*/  FFMA.FTZ R53, R201, R94, -R93 ;  /* 0x0000005ec9357223 */ /* 0x000fc4000001085d */
[----:B------:R3:W-:Y:S01]  /*1bdf0*/  MUFU.EX2 R201, R52 ;  /* 0x0000003400c97308 */ /* 0x0007e20000000800 */
[----:B--2---:R-:W-:-:S06]  /*1be00*/  FFMA.FTZ R205, R199, R94, -R93 ;  /* 0x0000005ec7cd7223 */ /* 0x004fcc000001085d */
[----:B------:R-:W-:Y:S01]  /*1be10*/  MUFU.EX2 R205, R205 ;  /* 0x000000cd00cd7308 */ /* 0x000fe20000000800 */
[----:B---3--:R-:W-:-:S03]  /*1be20*/  FFMA.FTZ R52, R200, R94, -R93 ;  /* 0x0000005ec8347223 */ /* 0x008fc6000001085d */
[----:B------:R-:W2:Y:S04]  /*1be30*/  MUFU.EX2 R200, R53 ;  /* 0x0000003500c87308 */ /* 0x000ea80000000800 */
[----:B------:R-:W3:Y:S01]  /*1be40*/  MUFU.EX2 R199, R52 ;  /* 0x0000003400c77308 */ /* 0x000ee20000000800 */
[----:B------:R-:W-:Y:S01]  /*1be50*/  HMMA.16816.F32 R48, R32, R36, R48 ;  /* 0x000000242030723c */ /* 0x000fe20000001830 */
[----:B-----5:R-:W-:-:S07]  /*1be60*/  F2FP.F16.F32.PACK_AB R37, R196, R197 ;  /* 0x000000c5c425723e */ /* 0x020fce00000000ff */
[----:B------:R-:W-:Y:S01]  /*1be70*/  HMMA.16816.F32 R40, R32, R38, R40 ;  /* 0x000000262028723c */ /* 0x000fe20000001828 */
[----:B------:R-:W-:Y:S02]  /*1be80*/  F2FP.F16.F32.PACK_AB R39, R198, R195 ;  /* 0x000000c3c627723e */ /* 0x000fe400000000ff */
[----:B--2---:R-:W-:Y:S02]  /*1be90*/  F2FP.F16.F32.PACK_AB R36, R200, R201 ;  /* 0x000000c9c824723e */ /* 0x004fe400000000ff */
[----:B---3--:R-:W-:-:S03]  /*1bea0*/  F2FP.F16.F32.PACK_AB R38, R205, R199 ;  /* 0x000000c7cd26723e */ /* 0x008fc600000000ff */
[----:B------:R-:W-:Y:S01]  /*1beb0*/  HMMA.16816.F32 R4, R32, R54, R4 ;  /* 0x000000362004723c */ /* 0x000fe20000001804 */
[----:B------:R-:W2:Y:S01]  /*1bec0*/  LDSM.16.MT88.4 R52, [R46+0xd800] ;  /* 0x00d800002e34783b */ /* 0x000ea20000004200 */
[----:B------:R-:W-:-:S03]  /*1bed0*/  FFMA.FTZ R208, R208, R94, -R83 ;  /* 0x0000005ed0d07223 */ /* 0x000fc60000010853 */
[----:B------:R-:W-:Y:S03]  /*1bee0*/  LDSM.16.MT88.4 R32, [R67+0xe000] ;  /* 0x00e000004320783b */ /* 0x000fe60000004200 */
[----:B----4-:R-:W-:Y:S01]  /*1bef0*/  HMMA.16816.F32 R24, R36, R28, R24 ;  /* 0x0000001c2418723c */ /* 0x010fe20000001818 */
[----:B------:R-:W-:-:S07]  /*1bf00*/  FFMA.FTZ R28, R207, R94, -R83 ;  /* 0x0000005ecf1c7223 */ /* 0x000fce0000010853 */
[----:B-1----:R-:W-:Y:S01]  /*1bf10*/  HMMA.16816.F32 R16, R36, R56, R16 ;  /* 0x000000382410723c */ /* 0x002fe20000001810 */
[-CC-:B------:R-:W-:Y:S02]  /*1bf20*/  FFMA.FTZ R56, R206, R94.reuse, -R83.reuse ;  /* 0x0000005ece387223 */ /* 0x180fe40000010853 */
[----:B------:R1:W-:Y:S01]  /*1bf30*/  MUFU.EX2 R206, R28 ;  /* 0x0000001c00ce7308 */ /* 0x0003e20000000800 */
[----:B------:R-:W-:-:S04]  /*1bf40*/  FFMA.FTZ R57, R202, R94, -R83 ;  /* 0x0000005eca397223 */ /* 0x000fc80000010853 */
[C---:B------:R-:W-:Y:S01]  /*1bf50*/  HMMA.16816.F32 R20, R36.reuse, R30, R20 ;  /* 0x0000001e2414723c */ /* 0x040fe20000001814 */
[----:B------:R3:W-:Y:S01]  /*1bf60*/  MUFU.EX2 R202, R56 ;  /* 0x0000003800ca7308 */ /* 0x0007e20000000800 */
[----:B-1----:R-:W1:Y:S06]  /*1bf70*/  LDSM.16.MT88.4 R28, [R66+0xe000] ;  /* 0x00e00000421c783b */ /* 0x002e6c0000004200 */
        /* <DEDUP_REMOVED lines=32> */
[----:B------:R1:W3:Y:S03]  /*1c180*/  MUFU.EX2 R180, R28 ;  /* 0x0000001c00b47308 */ /* 0x0002e60000000800 */
[C---:B------:R-:W-:Y:S01]  /*1c190*/  HMMA.16816.F32 R24, R36.reuse, R32, R24 ;  /* 0x000000202418723c */ /* 0x040fe20000001818 */
[----:B-1----:R-:W1:Y:S07]  /*1c1a0*/  LDSM.16.MT88.4 R28, [R66+0xe800] ;  /* 0x00e80000421c783b */ /* 0x002e6e0000004200 */
[----:B------:R-:W-:Y:S01]  /*1c1b0*/  HMMA.16816.F32 R20, R36, R34, R20 ;  /* 0x000000222414723c */ /* 0x000fe20000001814 */
[----:B------:R-:W4:Y:S01]  /*1c1c0*/  LDSM.16.MT88.4 R32, [R67+0xe800] ;  /* 0x00e800004320783b */ /* 0x000f220000004200 */
[----:B------:R5:W2:Y:S01]  /*1c1d0*/  MUFU.EX2 R188, R191 ;  /* 0x000000bf00bc7308 */ /* 0x000aa20000000800 */
[----:B------:R-:W-:-:S03]  /*1c1e0*/  FFMA.FTZ R57, R179, R94, -R93 ;  /* 0x0000005eb3397223 */ /* 0x000fc6000001085d */
[----:B------:R3:W-:Y:S01]  /*1c1f0*/  MUFU.EX2 R179, R56 ;  /* 0x0000003800b37308 */ /* 0x0007e20000000800 */
[-CC-:B-----5:R-:W-:Y:S01]  /*1c200*/  FFMA.FTZ R191, R177, R94.reuse, -R93.reuse ;  /* 0x0000005eb1bf7223 */ /* 0x1a0fe2000001085d */
[----:B---3--:R-:W-:Y:S02]  /*1c210*/  FFMA.FTZ R56, R178, R94, -R93 ;  /* 0x0000005eb2387223 */ /* 0x008fe4000001085d */
[----:B------:R2:W3:Y:S04]  /*1c220*/  MUFU.EX2 R178, R57 ;  /* 0x0000003900b27308 */ /* 0x0004e80000000800 */
[----:B------:R3:W-:Y:S04]  /*1c230*/  MUFU.EX2 R177, R56 ;  /* 0x0000003800b17308 */ /* 0x0007e80000000800 */
[----:B------:R-:W5:Y:S01]  /*1c240*/  MUFU.EX2 R191, R191 ;  /* 0x000000bf00bf7308 */ /* 0x000f620000000800 */
[----:B------:R-:W-:Y:S01]  /*1c250*/  HMMA.16816.F32 R4, R36, R58, R4 ;  /* 0x0000003a2404723c */ /* 0x000fe20000001804 */
[----:B------:R-:W-:-:S02]  /*1c260*/  F2FP.F16.F32.PACK_AB R59, R180, R183 ;  /* 0x000000b7b43b723e */ /* 0x000fc400000000ff */
[----:B--2---:R-:W-:Y:S02]  /*1c270*/  F2FP.F16.F32.PACK_AB R57, R184, R188 ;  /* 0x000000bcb839723e */ /* 0x004fe400000000ff */
[----:B---3--:R-:W-:Y:S02]  /*1c280*/  F2FP.F16.F32.PACK_AB R56, R178, R179 ;  /* 0x000000b3b238723e */ /* 0x008fe400000000ff */
[----:B-----5:R-:W-:Y:S01]  /*1c290*/  F2FP.F16.F32.PACK_AB R58, R191, R177 ;  /* 0x000000b1bf3a723e */ /* 0x020fe200000000ff */
[C---:B------:R-:W-:Y:S08]  /*1c2a0*/  HMMA.16816.F32 R48, R36.reuse, R52, R48 ;  /* 0x000000342430723c */ /* 0x040ff00000001830 */
[----:B------:R-:W-:Y:S01]  /*1c2b0*/  HMMA.16816.F32 R40, R36, R54, R40 ;  /* 0x000000362428723c */ /* 0x000fe20000001828 */
[----:B------:R-:W2:Y:S01]  /*1c2c0*/  LDSM.16.MT88.4 R52, [R46+0xe800] ;  /* 0x00e800002e34783b */ /* 0x000ea20000004200 */
[-C--:B------:R-:W-:Y:S01]  /*1c2d0*/  FFMA.FTZ R168, R168, R94.reuse, -R83 ;  /* 0x0000005ea8a87223 */ /* 0x080fe20000010853 */
[----:B------:R-:W-:-:S02]  /*1c2e0*/  FFMA.FTZ R157, R157, R94, -R93 ;  /* 0x0000005e9d9d7223 */ /* 0x000fc4000001085d */
[----:B------:R-:W-:Y:S03]  /*1c2f0*/  LDSM.16.MT88.4 R36, [R67+0xf000] ;  /* 0x00f000004324783b */ /* 0x000fe60000004200 */
[----:B-1----:R-:W-:Y:S01]  /*1c300*/  HMMA.16816.F32 R16, R56, R28, R16 ;  /* 0x0000001c3810723c */ /* 0x002fe20000001810 */
[-CC-:B------:R-:W-:Y:S01]  /*1c310*/  FFMA.FTZ R29, R163, R94.reuse, -R83.reuse ;  /* 0x0000005ea31d7223 */ /* 0x180fe20000010853 */
[----:B------:R-:W-:-:S03]  /*1c320*/  FFMA.FTZ R28, R162, R94, -R83 ;  /* 0x0000005ea21c7223 */ /* 0x000fc60000010853 */
[----:B------:R1:W-:Y:S03]  /*1c330*/  MUFU.EX2 R162, R29 ;  /* 0x0000001d00a27308 */ /* 0x0003e60000000800 */
[----:B------:R-:W-:Y:S01]  /*1c340*/  HMMA.16816.F32 R12, R56, R30, R12 ;  /* 0x0000001e380c723c */ /* 0x000fe2000000180c */
[----:B------:R-:W-:-:S07]  /*1c350*/  FFMA.FTZ R30, R161, R94, -R93 ;  /* 0x0000005ea11e7223 */ /* 0x000fce000001085d */
[C---:B----4-:R-:W-:Y:S01]  /*1c360*/  HMMA.16816.F32 R24, R56.reuse, R32, R24 ;  /* 0x000000203818723c */ /* 0x050fe20000001818 */
[-C--:B-1----:R-:W-:Y:S02]  /*1c370*/  FFMA.FTZ R29, R159, R94.reuse, -R83 ;  /* 0x0000005e9f1d7223 */ /* 0x082fe40000010853 */
[----:B------:R1:W-:Y:S05]  /*1c380*/  MUFU.EX2 R159, R28 ;  /* 0x0000001c009f7308 */ /* 0x0003ea0000000800 */
[----:B------:R-:W-:Y:S01]  /*1c390*/  HMMA.16816.F32 R20, R56, R34, R20 ;  /* 0x000000223814723c */ /* 0x000fe20000001814 */
[----:B------:R-:W3:Y:S01]  /*1c3a0*/  LDSM.16.MT88.4 R32, [R66+0xf000] ;  /* 0x00f000004220783b */ /* 0x000ee20000004200 */
[----:B------:R-:W-:Y:S01]  /*1c3b0*/  MUFU.EX2 R161, R29 ;  /* 0x0000001d00a17308 */ /* 0x000fe20000000800 */
[----:B-1----:R-:W-:-:S05]  /*1c3c0*/  FFMA.FTZ R28, R160, R94, -R93 ;  /* 0x0000005ea01c7223 */ /* 0x002fca000001085d */
[C---:B------:R-:W-:Y:S01]  /*1c3d0*/  HMMA.16816.F32 R8, R56.reuse, R60, R8 ;  /* 0x0000003c3808723c */ /* 0x040fe20000001808 */
[----:B------:R-:W-:Y:S04]  /*1c3e0*/  MUFU.EX2 R160, R30 ;  /* 0x0000001e00a07308 */ /* 0x000fe80000000800 */
[----:B------:R1:W-:Y:S01]  /*1c3f0*/  MUFU.EX2 R60, R28 ;  /* 0x0000001c003c7308 */ /* 0x0003e20000000800 */
[----:B------:R-:W-:Y:S01]  /*1c400*/  FFMA.FTZ R61, R158, R94, -R93 ;  /* 0x0000005e9e3d7223 */ /* 0x000fe2000001085d */
[----:B-1----:R-:W1:Y:S01]  /*1c410*/  LDSM.16.MT88.4 R28, [R65+0xf000] ;  /* 0x00f00000411c783b */ /* 0x002e620000004200 */
[C---:B------:R-:W-:Y:S01]  /*1c420*/  HMMA.16816.F32 R4, R56.reuse, R62, R4 ;  /* 0x0000003e3804723c */ /* 0x040fe20000001804 */
[----:B------:R-:W4:Y:S04]  /*1c430*/  MUFU.EX2 R163, R168 ;  /* 0x000000a800a37308 */ /* 0x000f280000000800 */
[----:B------:R-:W-:Y:S04]  /*1c440*/  MUFU.EX2 R61, R61 ;  /* 0x0000003d003d7308 */ /* 0x000fe80000000800 */
[----:B------:R-:W5:Y:S01]  /*1c450*/  MUFU.EX2 R62, R157 ;  /* 0x0000009d003e7308 */ /* 0x000f620000000800 */
[C---:B--2---:R-:W-:Y:S08]  /*1c460*/  HMMA.16816.F32 R48, R56.reuse, R52, R48 ;  /* 0x000000343830723c */ /* 0x044ff00000001830 */
[----:B------:R-:W-:Y:S01]  /*1c470*/  HMMA.16816.F32 R40, R56, R54, R40 ;  /* 0x000000363828723c */ /* 0x000fe20000001828 */
[----:B------:R-:W2:Y:S01]  /*1c480*/  LDSM.16.MT88.4 R52, [R46+0xf000] ;  /* 0x00f000002e34783b */ /* 0x000ea20000004200 */
[----:B----4-:R-:W-:-:S02]  /*1c490*/  F2FP.F16.F32.PACK_AB R57, R162, R163 ;  /* 0x000000a3a239723e */ /* 0x010fc400000000ff */
[----:B------:R-:W-:Y:S02]  /*1c4a0*/  F2FP.F16.F32.PACK_AB R59, R161, R159 ;  /* 0x0000009fa13b723e */ /* 0x000fe400000000ff */
[----:B------:R-:W-:Y:S02]  /*1c4b0*/  F2FP.F16.F32.PACK_AB R56, R60, R160 ;  /* 0x000000a03c38723e */ /* 0x000fe400000000ff */
[----:B-----5:R-:W-:-:S07]  /*1c4c0*/  F2FP.F16.F32.PACK_AB R58, R62, R61 ;  /* 0x0000003d3e3a723e */ /* 0x020fce00000000ff */
[C---:B---3--:R-:W-:Y:S08]  /*1c4d0*/  HMMA.16816.F32 R16, R56.reuse, R32, R16 ;  /* 0x000000203810723c */ /* 0x048ff00000001810 */
[----:B------:R-:W-:Y:S01]  /*1c4e0*/  HMMA.16816.F32 R12, R56, R34, R12 ;  /* 0x00000022380c723c */ /* 0x000fe2000000180c */
[----:B------:R-:W3:Y:S01]  /*1c4f0*/  LDSM.16.MT88.4 R32, [R67+0xf800] ;  /* 0x00f800004320783b */ /* 0x000ee20000004200 */
[----:B------:R-:W-:-:S06]  /*1c500*/  FFMA.FTZ R145, R145, R94, -R83 ;  /* 0x0000005e91917223 */ /* 0x000fcc0000010853 */
[----:B-1----:R-:W-:Y:S01]  /*1c510*/  HMMA.16816.F32 R8, R56, R28, R8 ;  /* 0x0000001c3808723c */ /* 0x002fe20000001808 */
[-CC-:B------:R-:W-:Y:S01]  /*1c520*/  FFMA.FTZ R28, R144, R94.reuse, -R93.reuse ;  /* 0x0000005e901c7223 */ /* 0x180fe2000001085d */
[----:B------:R-:W-:-:S03]  /*1c530*/  FFMA.FTZ R29, R132, R94, -R93 ;  /* 0x0000005e841d7223 */ /* 0x000fc6000001085d */
[----:B------:R1:W-:Y:S01]  /*1c540*/  MUFU.EX2 R132, R28 ;  /* 0x0000001c00847308 */ /* 0x0003e20000000800 */
[----:B------:R-:W-:-:S03]  /*1c550*/  FFMA.FTZ R63, R146, R94, -R83 ;  /* 0x0000005e923f7223 */ /* 0x000fc60000010853 */
[----:B------:R4:W-:Y:S01]  /*1c560*/  MUFU.EX2 R144, R145 ;  /* 0x0000009100907308 */ /* 0x0009e20000000800 */
[----:B------:R-:W-:Y:S01]  /*1c570*/  HMMA.16816.F32 R24, R56, R36, R24 ;  /* 0x000000243818723c */ /* 0x000fe20000001818 */
[-CC-:B------:R-:W-:Y:S01]  /*1c580*/  FFMA.FTZ R148, R148, R94.reuse, -R83.reuse ;  /* 0x0000005e94947223 */ /* 0x180fe20000010853 */
[-C--:B------:R-:W-:Y:S01]  /*1c590*/  FFMA.FTZ R36, R147, R94.reuse, -R83 ;  /* 0x0000005e93247223 */ /* 0x080fe20000010853 */
[----:B-1----:R-:W-:-:S05]  /*1c5a0*/  FFMA.FTZ R28, R131, R94, -R93 ;  /* 0x0000005e831c7223 */ /* 0x002fca000001085d */
[----:B------:R-:W-:Y:S01]  /*1c5b0*/  HMMA.16816.F32 R4, R56, R30, R4 ;  /* 0x0000001e3804723c */ /* 0x000fe20000001804 */
[----:B------:R-:W1:Y:S01]  /*1c5c0*/  MUFU.EX2 R131, R29 ;  /* 0x0000001d00837308 */ /* 0x000e620000000800 */
[----:B----4-:R-:W-:-:S03]  /*1c5d0*/  FFMA.FTZ R145, R130, R94, -R93 ;  /* 0x0000005e82917223 */ /* 0x010fc6000001085d */
[----:B------:R4:W-:Y:S03]  /*1c5e0*/  MUFU.EX2 R130, R28 ;  /* 0x0000001c00827308 */ /* 0x0009e60000000800 */
[C---:B------:R-:W-:Y:S01]  /*1c5f0*/  HMMA.16816.F32 R20, R56.reuse, R38, R20 ;  /* 0x000000263814723c */ /* 0x040fe20000001814 */
[----:B------:R-:W-:Y:S04]  /*1c600*/  MUFU.EX2 R147, R148 ;  /* 0x0000009400937308 */ /* 0x000fe80000000800 */
[----:B------:R-:W5:Y:S01]  /*1c610*/  MUFU.EX2 R146, R36 ;  /* 0x0000002400927308 */ /* 0x000f620000000800 */
[----:B----4-:R-:W4:Y:S03]  /*1c620*/  LDSM.16.MT88.4 R28, [R65+0xf800] ;  /* 0x00f80000411c783b */ /* 0x010f260000004200 */
[----:B------:R-:W3:Y:S04]  /*1c630*/  MUFU.EX2 R63, R63 ;  /* 0x0000003f003f7308 */ /* 0x000ee80000000800 */
[----:B------:R-:W3:Y:S01]  /*1c640*/  MUFU.EX2 R145, R145 ;  /* 0x0000009100917308 */ /* 0x000ee20000000800 */
[C---:B--2---:R-:W-:Y:S01]  /*1c650*/  HMMA.16816.F32 R48, R56.reuse, R52, R48 ;  /* 0x000000343830723c */ /* 0x044fe20000001830 */
[----:B-1----:R-:W-:Y:S01]  /*1c660*/  F2FP.F16.F32.PACK_AB R52, R131, R132 ;  /* 0x000000848334723e */ /* 0x002fe200000000ff */
[----:B------:R-:W-:Y:S01]  /*1c670*/  FADD.FTZ R82, R82, R81 ;  /* 0x0000005152527221 */ /* 0x000fe20000010000 */
[----:B-----5:R-:W-:Y:S01]  /*1c680*/  F2FP.F16.F32.PACK_AB R53, R146, R147 ;  /* 0x000000939235723e */ /* 0x020fe200000000ff */
[----:B------:R-:W-:Y:S01]  /*1c690*/  FADD.FTZ R91, R92, R91 ;  /* 0x0000005b5c5b7221 */ /* 0x000fe20000010000 */
[----:B------:R-:W-:Y:S03]  /*1c6a0*/  LDSM.16.MT88.4 R36, [R66+0xf800] ;  /* 0x00f800004224783b */ /* 0x000fe60000004200 */
[----:B------:R-:W-:Y:S01]  /*1c6b0*/  HMMA.16816.F32 R40, R56, R54, R40 ;  /* 0x000000363828723c */ /* 0x000fe20000001828 */
[----:B---3--:R-:W-:Y:S01]  /*1c6c0*/  F2FP.F16.F32.PACK_AB R55, R144, R63 ;  /* 0x0000003f9037723e */ /* 0x008fe200000000ff */
[----:B------:R-:W-:Y:S01]  /*1c6d0*/  FADD.FTZ R92, R80, R82 ;  /* 0x00000052505c7221 */ /* 0x000fe20000010000 */
[----:B------:R-:W-:Y:S01]  /*1c6e0*/  FADD.FTZ R91, R90, R91 ;  /* 0x0000005b5a5b7221 */ /* 0x000fe20000010000 */
[----:B------:R-:W-:Y:S01]  /*1c6f0*/  FFMA.FTZ R128, R128, R94, -R93 ;  /* 0x0000005e80807223 */ /* 0x000fe2000001085d */
[----:B------:R-:W-:Y:S01]  /*1c700*/  F2FP.F16.F32.PACK_AB R54, R145, R130 ;  /* 0x000000829136723e */ /* 0x000fe200000000ff */
[----:B------:R-:W-:Y:S01]  /*1c710*/  FADD.FTZ R92, R79, R92 ;  /* 0x0000005c4f5c7221 */ /* 0x000fe20000010000 */
[-CC-:B------:R-:W-:Y:S01]  /*1c720*/  FFMA.FTZ R110, R110, R94.reuse, -R83.reuse ;  /* 0x0000005e6e6e7223 */ /* 0x180fe20000010853 */
[----:B------:R-:W-:Y:S01]  /*1c730*/  FFMA.FTZ R109, R109, R94, -R83 ;  /* 0x0000005e6d6d7223 */ /* 0x000fe20000010853 */
[----:B------:R-:W-:Y:S03]  /*1c740*/  LDSM.16.MT88.4 R56, [R66+0x10000] ;  /* 0x010000004238783b */ /* 0x000fe60000004200 */
[----:B------:R-:W-:Y:S01]  /*1c750*/  HMMA.16816.F32 R24, R52, R32, R24 ;  /* 0x000000203418723c */ /* 0x000fe20000001818 */
[----:B------:R-:W-:-:S07]  /*1c760*/  FADD.FTZ R91, R89, R91 ;  /* 0x0000005b595b7221 */ /* 0x000fce0000010000 */
[----:B------:R-:W-:Y:S01]  /*1c770*/  HMMA.16816.F32 R20, R52, R34, R20 ;  /* 0x000000223414723c */ /* 0x000fe20000001814 */
[----:B------:R-:W1:Y:S01]  /*1c780*/  LDSM.16.MT88.4 R32, [R46+0xf800] ;  /* 0x00f800002e20783b */ /* 0x000e620000004200 */
[----:B------:R-:W-:Y:S01]  /*1c790*/  FADD.FTZ R92, R78, R92 ;  /* 0x0000005c4e5c7221 */ /* 0x000fe20000010000 */
[----:B------:R-:W-:-:S03]  /*1c7a0*/  FADD.FTZ R91, R88, R91 ;  /* 0x0000005b585b7221 */ /* 0x000fc60000010000 */
[----:B------:R-:W-:Y:S01]  /*1c7b0*/  FADD.FTZ R77, R77, R92 ;  /* 0x0000005c4d4d7221 */ /* 0x000fe20000010000 */
[----:B------:R-:W-:Y:S01]  /*1c7c0*/  FADD.FTZ R87, R87, R91 ;  /* 0x0000005b57577221 */ /* 0x000fe20000010000 */
[C---:B----4-:R-:W-:Y:S01]  /*1c7d0*/  HMMA.16816.F32 R8, R52.reuse, R28, R8 ;  /* 0x0000001c3408723c */ /* 0x050fe20000001808 */
[-C--:B------:R-:W-:Y:S01]  /*1c7e0*/  FFMA.FTZ R28, R127, R94.reuse, -R93 ;  /* 0x0000005e7f1c7223 */ /* 0x080fe2000001085d */
[----:B------:R-:W-:Y:S01]  /*1c7f0*/  FADD.FTZ R77, R76, R77 ;  /* 0x0000004d4c4d7221 */ /* 0x000fe20000010000 */
[----:B------:R-:W-:Y:S01]  /*1c800*/  FADD.FTZ R87, R86, R87 ;  /* 0x0000005756577221 */ /* 0x000fe20000010000 */
[----:B------:R2:W-:Y:S02]  /*1c810*/  MUFU.EX2 R127, R128 ;  /* 0x00000080007f7308 */ /* 0x0005e40000000800 */
[----:B------:R-:W-:Y:S01]  /*1c820*/  FADD.FTZ R75, R75, R77 ;  /* 0x0000004d4b4b7221 */ /* 0x000fe20000010000 */
[----:B------:R-:W-:Y:S01]  /*1c830*/  FADD.FTZ R85, R85, R87 ;  /* 0x0000005755557221 */ /* 0x000fe20000010000 */
[----:B------:R-:W-:Y:S02]  /*1c840*/  HMMA.16816.F32 R4, R52, R30, R4 ;  /* 0x0000001e3404723c */ /* 0x000fe40000001804 */
[----:B------:R-:W-:Y:S01]  /*1c850*/  FADD.FTZ R75, R74, R75 ;  /* 0x0000004b4a4b7221 */ /* 0x000fe20000010000 */
[----:B------:R-:W-:Y:S01]  /*1c860*/  FADD.FTZ R85, R84, R85 ;  /* 0x0000005554557221 */ /* 0x000fe20000010000 */
[----:B--2---:R-:W-:-:S02]  /*1c870*/  FFMA.FTZ R128, R123, R94, -R93 ;  /* 0x0000005e7b807223 */ /* 0x004fc4000001085d */
[----:B------:R2:W-:Y:S01]  /*1c880*/  MUFU.EX2 R123, R28 ;  /* 0x0000001c007b7308 */ /* 0x0005e20000000800 */
[----:B------:R-:W-:Y:S01]  /*1c890*/  FADD.FTZ R73, R73, R75 ;  /* 0x0000004b49497221 */ /* 0x000fe20000010000 */
[----:B------:R-:W-:Y:S01]  /*1c8a0*/  FADD.FTZ R134, R134, R85 ;  /* 0x0000005586867221 */ /* 0x000fe20000010000 */
[----:B--2---:R-:W2:Y:S02]  /*1c8b0*/  LDSM.16.MT88.4 R28, [R65+0x10000] ;  /* 0x01000000411c783b */ /* 0x004ea40000004200 */
[----:B------:R-:W-:Y:S01]  /*1c8c0*/  FADD.FTZ R73, R72, R73 ;  /* 0x0000004948497221 */ /* 0x000fe20000010000 */
[----:B------:R-:W-:Y:S01]  /*1c8d0*/  FADD.FTZ R134, R133, R134 ;  /* 0x0000008685867221 */ /* 0x000fe20000010000 */
[-C--:B------:R-:W-:Y:S01]  /*1c8e0*/  FFMA.FTZ R107, R107, R94.reuse, -R83 ;  /* 0x0000005e6b6b7223 */ /* 0x080fe20000010853 */
[-C--:B------:R-:W-:Y:S01]  /*1c8f0*/  FFMA.FTZ R129, R129, R94.reuse, -R93 ;  /* 0x0000005e81817223 */ /* 0x080fe2000001085d */
[----:B------:R-:W-:Y:S01]  /*1c900*/  FFMA.FTZ R148, R108, R94, -R83 ;  /* 0x0000005e6c947223 */ /* 0x000fe20000010853 */
[----:B------:R-:W-:Y:S01]  /*1c910*/  FADD.FTZ R71, R71, R73 ;  /* 0x0000004947477221 */ /* 0x000fe20000010000 */
[----:B------:R-:W-:Y:S01]  /*1c920*/  FADD.FTZ R135, R135, R134 ;  /* 0x0000008687877221 */ /* 0x000fe20000010000 */
[----:B------:R-:W-:Y:S01]  /*1c930*/  MUFU.EX2 R108, R109 ;  /* 0x0000006d006c7308 */ /* 0x000fe20000000800 */
[C---:B-1----:R-:W-:Y:S01]  /*1c940*/  HMMA.16816.F32 R48, R52.reuse, R32, R48 ;  /* 0x000000203430723c */ /* 0x042fe20000001830 */
[----:B------:R-:W-:Y:S01]  /*1c950*/  FADD.FTZ R71, R138, R71 ;  /* 0x000000478a477221 */ /* 0x000fe20000010000 */
[----:B------:R-:W-:Y:S01]  /*1c960*/  FADD.FTZ R135, R142, R135 ;  /* 0x000000878e877221 */ /* 0x000fe20000010000 */
[----:B------:R-:W1:Y:S04]  /*1c970*/  MUFU.EX2 R110, R110 ;  /* 0x0000006e006e7308 */ /* 0x000e680000000800 */
[----:B------:R-:W-:Y:S01]  /*1c980*/  MUFU.EX2 R109, R148 ;  /* 0x00000094006d7308 */ /* 0x000fe20000000800 */
[----:B------:R-:W-:Y:S01]  /*1c990*/  HMMA.16816.F32 R40, R52, R34, R40 ;  /* 0x000000223428723c */ /* 0x000fe20000001828 */
[----:B------:R-:W3:Y:S02]  /*1c9a0*/  LDSM.16.MT88.4 R32, [R46+0x10000] ;  /* 0x010000002e20783b */ /* 0x000ee40000004200 */
[----:B------:R-:W4:Y:S04]  /*1c9b0*/  MUFU.EX2 R107, R107 ;  /* 0x0000006b006b7308 */ /* 0x000f280000000800 */
[----:B------:R-:W5:Y:S04]  /*1c9c0*/  MUFU.EX2 R129, R129 ;  /* 0x0000008100817308 */ /* 0x000f680000000800 */
        /* <DEDUP_REMOVED lines=10> */
[----:B-1----:R-:W-:Y:S02]  /*1ca70*/  F2FP.F16.F32.PACK_AB R53, R108, R110 ;  /* 0x0000006e6c35723e */ /* 0x002fe400000000ff */
        /* <DEDUP_REMOVED lines=9> */
[----:B------:R-:W-:Y:S01]  /*1cb10*/  FADD.FTZ R154, R154, R143 ;  /* 0x0000008f9a9a7221 */ /* 0x000fe20000010000 */
[-CC-:B------:R-:W-:Y:S01]  /*1cb20*/  FFMA.FTZ R81, R122, R94.reuse, -R93.reuse ;  /* 0x0000005e7a517223 */ /* 0x180fe2000001085d */
[----:B------:R-:W-:-:S03]  /*1cb30*/  FFMA.FTZ R82, R120, R94, -R93 ;  /* 0x0000005e78527223 */ /* 0x000fc6000001085d */
[C---:B------:R-:W-:Y:S01]  /*1cb40*/  HMMA.16816.F32 R4, R52.reuse, R30, R4 ;  /* 0x0000001e3404723c */ /* 0x040fe20000001804 */
[----:B------:R-:W1:Y:S01]  /*1cb50*/  LDSM.16.MT88.4 R28, [R66+0x10800] ;  /* 0x01080000421c783b */ /* 0x000e620000004200 */
[----:B------:R-:W-:Y:S01]  /*1cb60*/  FADD.FTZ R152, R151, R152 ;  /* 0x0000009897987221 */ /* 0x000fe20000010000 */
[----:B------:R-:W-:Y:S01]  /*1cb70*/  FADD.FTZ R154, R156, R154 ;  /* 0x0000009a9c9a7221 */ /* 0x000fe20000010000 */
[-C--:B------:R-:W-:Y:S01]  /*1cb80*/  FFMA.FTZ R105, R105, R94.reuse, -R83 ;  /* 0x0000005e69697223 */ /* 0x080fe20000010853 */
[-C--:B------:R-:W-:Y:S01]  /*1cb90*/  FFMA.FTZ R121, R121, R94.reuse, -R93 ;  /* 0x0000005e79797223 */ /* 0x080fe2000001085d */
[----:B------:R-:W-:Y:S01]  /*1cba0*/  FADD.FTZ R152, R171, R152 ;  /* 0x00000098ab987221 */ /* 0x000fe20000010000 */
[----:B------:R-:W-:Y:S01]  /*1cbb0*/  FADD.FTZ R154, R175, R154 ;  /* 0x0000009aaf9a7221 */ /* 0x000fe20000010000 */
[----:B------:R-:W-:Y:S01]  /*1cbc0*/  HMMA.16816.F32 R16, R52, R56, R16 ;  /* 0x000000383410723c */ /* 0x000fe20000001810 */
[-CC-:B------:R-:W-:Y:S01]  /*1cbd0*/  FFMA.FTZ R56, R106, R94.reuse, -R83.reuse ;  /* 0x0000005e6a387223 */ /* 0x180fe20000010853 */
[-C--:B------:R-:W-:Y:S01]  /*1cbe0*/  FFMA.FTZ R57, R103, R94.reuse, -R83 ;  /* 0x0000005e67397223 */ /* 0x080fe20000010853 */
[----:B------:R-:W-:Y:S01]  /*1cbf0*/  FADD.FTZ R152, R170, R152 ;  /* 0x00000098aa987221 */ /* 0x000fe20000010000 */
[----:B------:R-:W-:Y:S01]  /*1cc00*/  FFMA.FTZ R119, R119, R94, -R93 ;  /* 0x0000005e77777223 */ /* 0x000fe2000001085d */
[----:B------:R-:W-:-:S03]  /*1cc10*/  FADD.FTZ R174, R174, R154 ;  /* 0x0000009aaeae7221 */ /* 0x000fc60000010000 */
[C---:B------:R-:W-:Y:S01]  /*1cc20*/  HMMA.16816.F32 R12, R52.reuse, R58, R12 ;  /* 0x0000003a340c723c */ /* 0x040fe2000000180c */
[-CC-:B------:R-:W-:Y:S01]  /*1cc30*/  FFMA.FTZ R59, R104, R94.reuse, -R83.reuse ;  /* 0x0000005e683b7223 */ /* 0x180fe20000010853 */
[----:B------:R-:W-:Y:S01]  /*1cc40*/  FADD.FTZ R169, R169, R152 ;  /* 0x00000098a9a97221 */ /* 0x000fe20000010000 */
[----:B------:R-:W-:Y:S01]  /*1cc50*/  MUFU.EX2 R56, R56 ;  /* 0x0000003800387308 */ /* 0x000fe20000000800 */
[----:B------:R-:W-:Y:S01]  /*1cc60*/  FADD.FTZ R173, R173, R174 ;  /* 0x000000aeadad7221 */ /* 0x000fe20000010000 */
[-CC-:B------:R-:W-:Y:S01]  /*1cc70*/  FFMA.FTZ R73, R102, R94.reuse, -R83.reuse ;  /* 0x0000005e66497223 */ /* 0x180fe20000010853 */
[-CC-:B------:R-:W-:Y:S01]  /*1cc80*/  FFMA.FTZ R71, R101, R94.reuse, -R83.reuse ;  /* 0x0000005e65477223 */ /* 0x180fe20000010853 */
[----:B------:R-:W2:Y:S01]  /*1cc90*/  MUFU.EX2 R58, R105 ;  /* 0x00000069003a7308 */ /* 0x000ea20000000800 */
[C---:B---3--:R-:W-:Y:S01]  /*1cca0*/  HMMA.16816.F32 R48, R52.reuse, R32, R48 ;  /* 0x000000203430723c */ /* 0x048fe20000001830 */
[-CC-:B------:R-:W-:Y:S01]  /*1ccb0*/  FFMA.FTZ R74, R100, R94.reuse, -R83.reuse ;  /* 0x0000005e644a7223 */ /* 0x180fe20000010853 */
[-C--:B------:R-:W-:Y:S01]  /*1ccc0*/  FFMA.FTZ R72, R99, R94.reuse, -R83 ;  /* 0x0000005e63487223 */ /* 0x080fe20000010853 */
[----:B------:R-:W-:Y:S01]  /*1ccd0*/  MUFU.EX2 R59, R59 ;  /* 0x0000003b003b7308 */ /* 0x000fe20000000800 */
[----:B------:R-:W-:Y:S01]  /*1cce0*/  FADD.FTZ R169, R172, R169 ;  /* 0x000000a9aca97221 */ /* 0x000fe20000010000 */
[-CC-:B------:R-:W-:Y:S01]  /*1ccf0*/  FFMA.FTZ R76, R118, R94.reuse, -R93.reuse ;  /* 0x0000005e764c7223 */ /* 0x180fe2000001085d */
[-CC-:B------:R-:W-:Y:S01]  /*1cd00*/  FFMA.FTZ R75, R117, R94.reuse, -R93.reuse ;  /* 0x0000005e754b7223 */ /* 0x180fe2000001085d */
[----:B------:R-:W3:Y:S01]  /*1cd10*/  MUFU.EX2 R57, R57 ;  /* 0x0000003900397308 */ /* 0x000ee20000000800 */
[C---:B------:R-:W-:Y:S01]  /*1cd20*/  HMMA.16816.F32 R40, R52.reuse, R34, R40 ;  /* 0x000000223428723c */ /* 0x040fe20000001828 */
[----:B------:R-:W4:Y:S02]  /*1cd30*/  LDSM.16.MT88.4 R32, [R65+0x10800] ;  /* 0x010800004120783b */ /* 0x000f240000004200 */
[----:B------:R-:W-:Y:S01]  /*1cd40*/  MUFU.EX2 R81, R81 ;  /* 0x0000005100517308 */ /* 0x000fe20000000800 */
[-CC-:B------:R-:W-:Y:S01]  /*1cd50*/  FFMA.FTZ R77, R116, R94.reuse, -R93.reuse ;  /* 0x0000005e744d7223 */ /* 0x180fe2000001085d */
[-CC-:B------:R-:W-:Y:S01]  /*1cd60*/  FFMA.FTZ R78, R115, R94.reuse, -R93.reuse ;  /* 0x0000005e734e7223 */ /* 0x180fe2000001085d */
[----:B------:R-:W-:Y:S01]  /*1cd70*/  FFMA.FTZ R112, R112, R94, -R93 ;  /* 0x0000005e70707223 */ /* 0x000fe2000001085d */
[----:B------:R-:W5:Y:S01]  /*1cd80*/  MUFU.EX2 R80, R121 ;  /* 0x0000007900507308 */ /* 0x000f620000000800 */
[----:B------:R-:W-:Y:S01]  /*1cd90*/  HMMA.16816.F32 R24, R52, R36, R24 ;  /* 0x000000243418723c */ /* 0x000fe20000001818 */
[----:B------:R-:W-:Y:S02]  /*1cda0*/  LDSM.16.MT88.4 R148, [R66+0x11800] ;  /* 0x011800004294783b */ /* 0x000fe40000004200 */
[----:B------:R-:W-:Y:S02]  /*1cdb0*/  MUFU.EX2 R82, R82 ;  /* 0x0000005200527308 */ /* 0x000fe40000000800 */
[----:B------:R-:W-:Y:S02]  /*1cdc0*/  LDSM.16.MT88.4 R140, [R65+0x11800] ;  /* 0x01180000418c783b */ /* 0x000fe40000004200 */
[----:B------:R-:W1:Y:S01]  /*1cdd0*/  MUFU.EX2 R79, R119 ;  /* 0x00000077004f7308 */ /* 0x000e620000000800 */
[----:B------:R-:W-:Y:S01]  /*1cde0*/  FADD.FTZ R173, R176, R173 ;  /* 0x000000adb0ad7221 */ /* 0x000fe20000010000 */
[----:B------:R-:W-:-:S03]  /*1cdf0*/  FADD.FTZ R182, R182, R169 ;  /* 0x000000a9b6b67221 */ /* 0x000fc60000010000 */
[----:B------:R-:W-:Y:S01]  /*1ce00*/  FADD.FTZ R187, R187, R173 ;  /* 0x000000adbbbb7221 */ /* 0x000fe20000010000 */
[----:B------:R-:W-:Y:S01]  /*1ce10*/  FADD.FTZ R182, R181, R182 ;  /* 0x000000b6b5b67221 */ /* 0x000fe20000010000 */
[----:B------:R-:W-:Y:S02]  /*1ce20*/  HMMA.16816.F32 R20, R52, R38, R20 ;  /* 0x000000263414723c */ /* 0x000fe40000001814 */
[----:B------:R-:W-:Y:S01]  /*1ce30*/  FADD.FTZ R187, R190, R187 ;  /* 0x000000bbbebb7221 */ /* 0x000fe20000010000 */
[----:B--2---:R-:W-:Y:S01]  /*1ce40*/  F2FP.F16.F32.PACK_AB R53, R58, R56 ;  /* 0x000000383a35723e */ /* 0x004fe200000000ff */
[----:B------:R-:W-:Y:S01]  /*1ce50*/  FADD.FTZ R182, R186, R182 ;  /* 0x000000b6bab67221 */ /* 0x000fe20000010000 */
[----:B---3--:R-:W-:Y:S02]  /*1ce60*/  F2FP.F16.F32.PACK_AB R55, R57, R59 ;  /* 0x0000003b3937723e */ /* 0x008fe400000000ff */
[----:B-----5:R-:W-:Y:S02]  /*1ce70*/  F2FP.F16.F32.PACK_AB R52, R80, R81 ;  /* 0x000000515034723e */ /* 0x020fe400000000ff */
[----:B-1----:R-:W-:Y:S01]  /*1ce80*/  F2FP.F16.F32.PACK_AB R54, R79, R82 ;  /* 0x000000524f36723e */ /* 0x002fe200000000ff */
        /* <DEDUP_REMOVED lines=32> */
[----:B-1----:R-:W-:Y:S03]  /*1d090*/  HMMA.16816.F32 R24, R52, R36, R24 ;  /* 0x000000243418723c */ /* 0x002fe60000001818 */
[----:B------:R-:W-:Y:S01]  /*1d0a0*/  MUFU.EX2 R74, R74 ;  /* 0x0000004a004a7308 */ /* 0x000fe20000000800 */
[----:B------:R-:W-:-:S03]  /*1d0b0*/  FADD.FTZ R204, R183, R204 ;  /* 0x000000ccb7cc7221 */ /* 0x000fc60000010000 */
[----:B------:R-:W1:Y:S01]  /*1d0c0*/  MUFU.EX2 R72, R72 ;  /* 0x0000004800487308 */ /* 0x000e620000000800 */
[C---:B------:R-:W-:Y:S03]  /*1d0d0*/  HMMA.16816.F32 R20, R52.reuse, R38, R20 ;  /* 0x000000263414723c */ /* 0x040fe60000001814 */
[----:B------:R-:W-:Y:S04]  /*1d0e0*/  MUFU.EX2 R76, R76 ;  /* 0x0000004c004c7308 */ /* 0x000fe80000000800 */
[----:B------:R-:W5:Y:S01]  /*1d0f0*/  MUFU.EX2 R75, R75 ;  /* 0x0000004b004b7308 */ /* 0x000f620000000800 */
[C---:B--2---:R-:W-:Y:S03]  /*1d100*/  HMMA.16816.F32 R48, R52.reuse, R28, R48 ;  /* 0x0000001c3430723c */ /* 0x044fe60000001830 */
[----:B------:R-:W-:Y:S04]  /*1d110*/  MUFU.EX2 R77, R77 ;  /* 0x0000004d004d7308 */ /* 0x000fe80000000800 */
[----:B------:R-:W2:Y:S01]  /*1d120*/  MUFU.EX2 R78, R78 ;  /* 0x0000004e004e7308 */ /* 0x000ea20000000800 */
[----:B------:R-:W-:Y:S01]  /*1d130*/  HMMA.16816.F32 R40, R52, R30, R40 ;  /* 0x0000001e3428723c */ /* 0x000fe20000001828 */
[----:B------:R-:W3:Y:S01]  /*1d140*/  LDSM.16.MT88.4 R28, [R65+0x11000] ;  /* 0x01100000411c783b */ /* 0x000ee20000004200 */
[----:B------:R-:W-:Y:S01]  /*1d150*/  FADD.FTZ R208, R177, R208 ;  /* 0x000000d0b1d07221 */ /* 0x000fe20000010000 */
[----:B------:R-:W-:-:S02]  /*1d160*/  FADD.FTZ R204, R180, R204 ;  /* 0x000000ccb4cc7221 */ /* 0x000fc40000010000 */
[----:B------:R-:W3:Y:S01]  /*1d170*/  LDSM.16.MT88.4 R36, [R66+0x11000] ;  /* 0x011000004224783b */ /* 0x000ee20000004200 */
[----:B------:R-:W-:Y:S01]  /*1d180*/  FADD.FTZ R208, R191, R208 ;  /* 0x000000d0bfd07221 */ /* 0x000fe20000010000 */
[----:B------:R-:W-:Y:S01]  /*1d190*/  FADD.FTZ R204, R163, R204 ;  /* 0x000000cca3cc7221 */ /* 0x000fe20000010000 */
[----:B----4-:R-:W-:Y:S02]  /*1d1a0*/  F2FP.F16.F32.PACK_AB R53, R71, R73 ;  /* 0x000000494735723e */ /* 0x010fe400000000ff */
[----:B------:R-:W-:Y:S01]  /*1d1b0*/  FADD.FTZ R84, R160, R208 ;  /* 0x000000d0a0547221 */ /* 0x000fe20000010000 */
[----:B-1----:R-:W-:Y:S01]  /*1d1c0*/  F2FP.F16.F32.PACK_AB R55, R72, R74 ;  /* 0x0000004a4837723e */ /* 0x002fe200000000ff */
[----:B------:R-:W-:Y:S01]  /*1d1d0*/  FADD.FTZ R204, R162, R204 ;  /* 0x000000cca2cc7221 */ /* 0x000fe20000010000 */
[----:B-----5:R-:W-:Y:S02]  /*1d1e0*/  F2FP.F16.F32.PACK_AB R52, R75, R76 ;  /* 0x0000004c4b34723e */ /* 0x020fe400000000ff */
[----:B--2---:R-:W-:Y:S01]  /*1d1f0*/  F2FP.F16.F32.PACK_AB R54, R78, R77 ;  /* 0x0000004d4e36723e */ /* 0x004fe200000000ff */
[----:B------:R-:W-:Y:S01]  /*1d200*/  FADD.FTZ R84, R60, R84 ;  /* 0x000000543c547221 */ /* 0x000fe20000010000 */
[----:B------:R-:W-:-:S03]  /*1d210*/  FADD.FTZ R159, R159, R204 ;  /* 0x000000cc9f9f7221 */ /* 0x000fc60000010000 */
[----:B------:R-:W-:Y:S02]  /*1d220*/  FADD.FTZ R84, R61, R84 ;  /* 0x000000543d547221 */ /* 0x000fe40000010000 */
[----:B---3--:R-:W-:Y:S01]  /*1d230*/  HMMA.16816.F32 R24, R52, R32, R24 ;  /* 0x000000203418723c */ /* 0x008fe20000001818 */
        /* <DEDUP_REMOVED lines=16> */
[----:B------:R2:W3:Y:S01]  /*1d340*/  LDSM.16.MT88.4 R28, [R67+0x11800] ;  /* 0x01180000431c783b */ /* 0x0004e20000004200 */
[----:B------:R-:W-:Y:S01]  /*1d350*/  FADD.FTZ R110, R108, R110 ;  /* 0x0000006e6c6e7221 */ /* 0x000fe20000010000 */
[----:B------:R-:W-:-:S03]  /*1d360*/  FADD.FTZ R129, R127, R129 ;  /* 0x000000817f817221 */ /* 0x000fc60000010000 */
[----:B------:R-:W-:Y:S01]  /*1d370*/  FADD.FTZ R109, R109, R110 ;  /* 0x0000006e6d6d7221 */ /* 0x000fe20000010000 */
[----:B------:R-:W-:Y:S01]  /*1d380*/  FADD.FTZ R123, R123, R129 ;  /* 0x000000817b7b7221 */ /* 0x000fe20000010000 */
[----:B------:R-:W-:Y:S01]  /*1d390*/  HMMA.16816.F32 R16, R52, R36, R16 ;  /* 0x000000243410723c */ /* 0x000fe20000001810 */
[-C--:B------:R-:W-:Y:S01]  /*1d3a0*/  FFMA.FTZ R37, R98, R94.reuse, -R83 ;  /* 0x0000005e62257223 */ /* 0x080fe20000010853 */
[----:B------:R-:W-:Y:S01]  /*1d3b0*/  FADD.FTZ R109, R107, R109 ;  /* 0x0000006d6b6d7221 */ /* 0x000fe20000010000 */
[----:B------:R-:W-:Y:S01]  /*1d3c0*/  FFMA.FTZ R36, R97, R94, -R83 ;  /* 0x0000005e61247223 */ /* 0x000fe20000010853 */
[----:B------:R-:W-:-:S04]  /*1d3d0*/  FADD.FTZ R123, R128, R123 ;  /* 0x0000007b807b7221 */ /* 0x000fc80000010000 */
[C---:B------:R-:W-:Y:S01]  /*1d3e0*/  HMMA.16816.F32 R12, R52.reuse, R38, R12 ;  /* 0x00000026340c723c */ /* 0x040fe2000000180c */
[-CC-:B------:R-:W-:Y:S01]  /*1d3f0*/  FFMA.FTZ R38, R96, R94.reuse, -R83.reuse ;  /* 0x0000005e60267223 */ /* 0x180fe20000010853 */
[-C--:B------:R-:W-:Y:S01]  /*1d400*/  FFMA.FTZ R39, R95, R94.reuse, -R83 ;  /* 0x0000005e5f277223 */ /* 0x080fe20000010853 */
[-C--:B------:R-:W-:Y:S01]  /*1d410*/  FFMA.FTZ R83, R114, R94.reuse, -R93 ;  /* 0x0000005e72537223 */ /* 0x080fe2000001085d */
[----:B------:R-:W-:Y:S01]  /*1d420*/  FADD.FTZ R56, R56, R109 ;  /* 0x0000006d38387221 */ /* 0x000fe20000010000 */
[----:B------:R-:W-:Y:S01]  /*1d430*/  FADD.FTZ R81, R81, R123 ;  /* 0x0000007b51517221 */ /* 0x000fe20000010000 */
[-CC-:B--2---:R-:W-:Y:S01]  /*1d440*/  FFMA.FTZ R67, R113, R94.reuse, -R93.reuse ;  /* 0x0000005e71437223 */ /* 0x184fe2000001085d */
[----:B------:R-:W-:Y:S01]  /*1d450*/  FFMA.FTZ R93, R111, R94, -R93 ;  /* 0x0000005e6f5d7223 */ /* 0x000fe2000001085d */
[----:B-1----:R-:W-:Y:S01]  /*1d460*/  HMMA.16816.F32 R48, R52, R32, R48 ;  /* 0x000000203430723c */ /* 0x002fe20000001830 */
[----:B------:R-:W-:Y:S01]  /*1d470*/  MUFU.EX2 R37, R37 ;  /* 0x0000002500257308 */ /* 0x000fe20000000800 */
[----:B------:R-:W-:Y:S01]  /*1d480*/  FADD.FTZ R56, R58, R56 ;  /* 0x000000383a387221 */ /* 0x000fe20000010000 */
[----:B------:R-:W-:-:S02]  /*1d490*/  FADD.FTZ R81, R80, R81 ;  /* 0x0000005150517221 */ /* 0x000fc40000010000 */
[----:B------:R-:W1:Y:S04]  /*1d4a0*/  MUFU.EX2 R36, R36 ;  /* 0x0000002400247308 */ /* 0x000e680000000800 */
[----:B------:R-:W-:Y:S04]  /*1d4b0*/  MUFU.EX2 R38, R38 ;  /* 0x0000002600267308 */ /* 0x000fe80000000800 */
[----:B------:R-:W2:Y:S04]  /*1d4c0*/  MUFU.EX2 R39, R39 ;  /* 0x0000002700277308 */ /* 0x000ea80000000800 */
        /* <DEDUP_REMOVED lines=9> */
[----:B------:R-:W-:Y:S01]  /*1d560*/  FADD.FTZ R73, R73, R59 ;  /* 0x0000003b49497221 */ /* 0x000fe20000010000 */
[----:B------:R-:W-:Y:S01]  /*1d570*/  FADD.FTZ R76, R76, R82 ;  /* 0x000000524c4c7221 */ /* 0x000fe20000010000 */
[----:B--2---:R-:W-:Y:S02]  /*1d580*/  F2FP.F16.F32.PACK_AB R135, R39, R38 ;  /* 0x000000262787723e */ /* 0x004fe400000000ff */
[----:B----4-:R-:W-:Y:S02]  /*1d590*/  F2FP.F16.F32.PACK_AB R132, R67, R83 ;  /* 0x000000534384723e */ /* 0x010fe400000000ff */
[----:B-----5:R-:W-:Y:S01]  /*1d5a0*/  F2FP.F16.F32.PACK_AB R134, R32, R60 ;  /* 0x0000003c2086723e */ /* 0x020fe200000000ff */
[----:B------:R-:W-:Y:S01]  /*1d5b0*/  FADD.FTZ R73, R71, R73 ;  /* 0x0000004947497221 */ /* 0x000fe20000010000 */
[----:B------:R-:W-:-:S03]  /*1d5c0*/  FADD.FTZ R76, R75, R76 ;  /* 0x0000004c4b4c7221 */ /* 0x000fc60000010000 */
[----:B------:R-:W-:Y:S01]  /*1d5d0*/  FADD.FTZ R74, R74, R73 ;  /* 0x000000494a4a7221 */ /* 0x000fe20000010000 */
[----:B------:R-:W-:Y:S01]  /*1d5e0*/  FADD.FTZ R77, R77, R76 ;  /* 0x0000004c4d4d7221 */ /* 0x000fe20000010000 */
[----:B---3--:R-:W-:Y:S01]  /*1d5f0*/  HMMA.16816.F32 R156, R132, R30, R20 ;  /* 0x0000001e849c723c */ /* 0x008fe20000001814 */
[----:B------:R1:W2:Y:S01]  /*1d600*/  LDSM.16.MT88.4 R20, [R46+0x11800] ;  /* 0x011800002e14783b */ /* 0x0002a20000004200 */
        /* <DEDUP_REMOVED lines=11> */
[----:B------:R3:W-:Y:S04]  /*1d6c0*/  STL [R1], R252 ;  /* 0x000000fc01007387 */ /* 0x0007e80000100800 */
[----:B------:R3:W-:Y:S01]  /*1d6d0*/  STL [R1+0x4], R222 ;  /* 0x000004de01007387 */ /* 0x0007e20000100800 */
[----:B------:R-:W-:Y:S01]  /*1d6e0*/  ISETP.GT.AND P0, PT, R64, R223, PT ;  /* 0x000000df4000720c */ /* 0x000fe20003f04270 */
[C---:B------:R-:W-:Y:S01]  /*1d6f0*/  HMMA.16816.F32 R152, R132.reuse, R148, R16 ;  /* 0x000000948498723c */ /* 0x040fe20000001810 */
[----:B-1----:R-:W-:Y:S01]  /*1d700*/  IMAD.SHL.U32 R46, R219, 0x8, RZ ;  /* 0x00000008db2e7824 */ /* 0x002fe200078e00ff */
[----:B------:R-:W-:Y:S06]  /*1d710*/  BSSY B2, `(.L_x_8350) ;  /* 0x0000aea000027945 */ /* 0x000fec0003800000 */
[----:B------:R-:W-:Y:S01]  /*1d720*/  HMMA.16816.F32 R144, R132, R140, R8 ;  /* 0x0000008c8490723c */ /* 0x000fe20000001808 */
[----:B------:R-:W-:-:S07]  /*1d730*/  LOP3.LUT R218, R46, 0x38, RZ, 0xc0, !PT ;  /* 0x000000382eda7812 */ /* 0x000fce00078ec0ff */
[C---:B------:R-:W-:Y:S08]  /*1d740*/  HMMA.16816.F32 R160, R132.reuse, R28, R24 ;  /* 0x0000001c84a0723c */ /* 0x040ff00000001818 */
[C---:B------:R-:W-:Y:S08]  /*1d750*/  HMMA.16816.F32 R148, R132.reuse, R150, R12 ;  /* 0x000000968494723c */ /* 0x040ff0000000180c */
[----:B------:R-:W-:Y:S01]  /*1d760*/  HMMA.16816.F32 R140, R132, R142, R4 ;  /* 0x0000008e848c723c */ /* 0x000fe20000001804 */
[----:B------:R-:W-:-:S07]  /*1d770*/  IMAD.MOV.U32 R6, RZ, RZ, R64 ;  /* 0x000000ffff067224 */ /* 0x000fce00078e0040 */
[C---:B--2---:R-:W-:Y:S08]  /*1d780*/  HMMA.16816.F32 R136, R132.reuse, R20, R48 ;  /* 0x000000148488723c */ /* 0x044ff00000001830 */
[----:B------:R-:W-:Y:S01]  /*1d790*/  HMMA.16816.F32 R132, R132, R22, R40 ;  /* 0x000000168484723c */ /* 0x000fe20000001828 */
[----:B------:R-:W-:-:S04]  /*1d7a0*/  NOP ;  /* 0x0000000000007918 */ /* 0x000fc80000000000 */
[----:B---3--:R-:W-:-:S15]  /*1d7b0*/  @!P0 BRA `(.L_x_8351) ;  /* 0x000000ac00788947 */ /* 0x008fde0003800000 */
        /* <DEDUP_REMOVED lines=71> */
.L_x_8353:
        /* <DEDUP_REMOVED lines=8> */
.L_x_8354:
[----:B------:R-:W-:Y:S05]  /*1dcb0*/  BSYNC.RECONVERGENT B0 ;  /* 0x0000000000007941 */ /* 0x000fea0003800200 */
.L_x_8352:
[C---:B------:R-:W-:Y:S01]  /*1dcc0*/  IMAD.SHL.U32 R4, R226.reuse, 0x20, RZ ;  /* 0x00000020e2047824 */ /* 0x040fe200078e00ff */
[----:B------:R-:W-:Y:S02]  /*1dcd0*/  SHF.L.U64.HI R5, R226, 0x5, R227 ;  /* 0x00000005e2057819 */ /* 0x000fe400000102e3 */
[----:B------:R-:W-:Y:S02]  /*1dce0*/  LOP3.LUT R44, R46, 0x1c0, RZ, 0xc0, !PT ;  /* 0x000001c02e2c7812 */ /* 0x000fe400078ec0ff */
        /* <DEDUP_REMOVED lines=117> */
[----:B------:R-:W2:Y:S01]  /*1e440*/  LD.E R71, desc[UR4][R164.64+0x18c] ;  /* 0x00018c04a4477980 */ /* 0x000ea2000c101900 */
[--C-:B------:R-:W-:Y:S01]  /*1e450*/  IMAD.IADD R208, R124, 0x1, R125.reuse ;  /* 0x000000017cd07824 */ /* 0x100fe200078e027d */
[----:B------:R-:W-:Y:S01]  /*1e460*/  BSSY.RECONVERGENT B1, `(.L_x_8355) ;  /* 0x000070a000017945 */ /* 0x000fe20003800200 */
[----:B------:R-:W-:Y:S01]  /*1e470*/  IMAD.IADD R220, R126, 0x1, R125 ;  /* 0x000000017edc7824 */ /* 0x000fe200078e027d */
[----:B------:R-:W-:Y:S04]  /*1e480*/  LDSM.16.M88.4 R116, [R126+0x2000] ;  /* 0x002000007e74783b */ /* 0x000fe80000000200 */
[----:B------:R-:W-:Y:S04]  /*1e490*/  LDSM.16.M88.4 R108, [R126+0x2800] ;  /* 0x002800007e6c783b */ /* 0x000fe80000000200 */
[----:B------:R-:W-:Y:S04]  /*1e4a0*/  LDSM.16.M88.4 R100, [R126+0x3000] ;  /* 0x003000007e64783b */ /* 0x000fe80000000200 */
[----:B------:R-:W-:Y:S04]  /*1e4b0*/  LDSM.16.M88.4 R92, [R126+0x3800] ;  /* 0x003800007e5c783b */ /* 0x000fe80000000200 */
[----:B-1----:R-:W1:Y:S04]  /*1e4c0*/  LDSM.16.M88.4 R4, [R124] ;  /* 0x000000007c04783b */ /* 0x002e680000000200 */
        /* <DEDUP_REMOVED lines=14> */
[----:B------:R-:W-:Y:S04]  /*1e5b0*/  LDSM.16.M88.4 R208, [R208] ;  /* 0x00000000d0d0783b */ /* 0x000fe80000000200 */
[----:B------:R-:W1:Y:S01]  /*1e5c0*/  LDSM.16.M88.4 R128, [R220+0x2800] ;  /* 0x00280000dc80783b */ /* 0x000e620000000200 */
[C---:B------:R-:W-:Y:S03]  /*1e5d0*/  HMMA.16816.F32 R104, R4.reuse, R100, RZ ;  /* 0x000000640468723c */ /* 0x040fe600000018ff */
[----:B------:R-:W1:Y:S04]  /*1e5e0*/  LDSM.16.M88.4 R124, [R220+0x3000] ;  /* 0x00300000dc7c783b */ /* 0x000e680000000200 */
[----:B------:R-:W1:Y:S01]  /*1e5f0*/  LDSM.16.M88.4 R16, [R220+0x3800] ;  /* 0x00380000dc10783b */ /* 0x000e620000000200 */
[C---:B------:R-:W-:Y:S03]  /*1e600*/  HMMA.16816.F32 R96, R4.reuse, R92, RZ ;  /* 0x0000005c0460723c */ /* 0x040fe600000018ff */
[----:B------:R-:W-:Y:S04]  /*1e610*/  LDSM.16.M88.4 R12, [R220+0x4000] ;  /* 0x00400000dc0c783b */ /* 0x000fe80000000200 */
[----:B------:R-:W-:Y:S01]  /*1e620*/  LDSM.16.M88.4 R248, [R220+0x9800] ;  /* 0x00980000dcf8783b */ /* 0x000fe20000000200 */
[C---:B---3--:R-:W-:Y:S03]  /*1e630*/  HMMA.16816.F32 R88, R4.reuse, R84, RZ ;  /* 0x000000540458723c */ /* 0x048fe600000018ff */
[----:B------:R-:W-:Y:S04]  /*1e640*/  LDSM.16.M88.4 R200, [R220+0x2000] ;  /* 0x00200000dcc8783b */ /* 0x000fe80000000200 */
[----:B------:R-:W-:Y:S01]  /*1e650*/  LDSM.16.M88.4 R212, [R70+0x9800] ;  /* 0x0098000046d4783b */ /* 0x000fe20000000200 */
[C---:B----4-:R-:W-:Y:S03]  /*1e660*/  HMMA.16816.F32 R80, R4.reuse, R76, RZ ;  /* 0x0000004c0450723c */ /* 0x050fe600000018ff */
[----:B------:R-:W-:Y:S04]  /*1e670*/  LDSM.16.M88.4 R196, [R220+0x5000] ;  /* 0x00500000dcc4783b */ /* 0x000fe80000000200 */
[----:B------:R-:W-:Y:S01]  /*1e680*/  LDSM.16.M88.4 R204, [R220+0x8000] ;  /* 0x00800000dccc783b */ /* 0x000fe20000000200 */
[C---:B-----5:R-:W-:Y:S03]  /*1e690*/  HMMA.16816.F32 R72, R4.reuse, R64, RZ ;  /* 0x000000400448723c */ /* 0x060fe600000018ff */
[----:B------:R-:W0:Y:S05]  /*1e6a0*/  LDGDEPBAR ;  /* 0x00000000000079af */ /* 0x000e2a0000000000 */
        /* <DEDUP_REMOVED lines=40> */
[----:B------:R-:W2:Y:S07]  /*1e930*/  LDSM.16.M88.4 R12, [R220+0x7000] ;  /* 0x00700000dc0c783b */ /* 0x000eae0000000200 */
[C---:B---3--:R-:W-:Y:S08]  /*1e940*/  HMMA.16816.F32 R60, R208.reuse, R128, R60 ;  /* 0x00000080d03c723c */ /* 0x048ff0000000183c */
[C---:B------:R-:W-:Y:S01]  /*1e950*/  HMMA.16816.F32 R56, R208.reuse, R130, R56 ;  /* 0x00000082d038723c */ /* 0x040fe20000001838 */
[----:B------:R-:W3:Y:S07]  /*1e960*/  LDSM.16.M88.4 R128, [R167] ;  /* 0x00000000a780783b */ /* 0x000eee0000000200 */
[C---:B----4-:R-:W-:Y:S08]  /*1e970*/  HMMA.16816.F32 R52, R208.reuse, R124, R52 ;  /* 0x0000007cd034723c */ /* 0x050ff00000001834 */
[C---:B------:R-:W-:Y:S01]  /*1e980*/  HMMA.16816.F32 R48, R208.reuse, R126, R48 ;  /* 0x0000007ed030723c */ /* 0x040fe20000001830 */
[----:B------:R-:W4:Y:S07]  /*1e990*/  LDSM.16.M88.4 R124, [R70+0x2000] ;  /* 0x00200000467c783b */ /* 0x000f2e0000000200 */
[C---:B-----5:R-:W-:Y:S08]  /*1e9a0*/  HMMA.16816.F32 R40, R208.reuse, R16, R40 ;  /* 0x00000010d028723c */ /* 0x060ff00000001828 */
[C---:B------:R-:W-:Y:S01]  /*1e9b0*/  HMMA.16816.F32 R36, R208.reuse, R18, R36 ;  /* 0x00000012d024723c */ /* 0x040fe20000001824 */
[----:B------:R-:W-:Y:S07]  /*1e9c0*/  LDSM.16.M88.4 R16, [R166] ;  /* 0x00000000a610783b */ /* 0x000fee0000000200 */
[C---:B-1----:R-:W-:Y:S08]  /*1e9d0*/  HMMA.16816.F32 R24, R208.reuse, R8, R24 ;  /* 0x00000008d018723c */ /* 0x042ff00000001818 */
[C---:B------:R-:W-:Y:S01]  /*1e9e0*/  HMMA.16816.F32 R20, R208.reuse, R10, R20 ;  /* 0x0000000ad014723c */ /* 0x040fe20000001814 */
[----:B------:R-:W1:Y:S07]  /*1e9f0*/  LDSM.16.M88.4 R8, [R3+0x9800] ;  /* 0x009800000308783b */ /* 0x000e6e0000000200 */
[C---:B------:R-:W-:Y:S08]  /*1ea00*/  HMMA.16816.F32 R4, R208.reuse, R250, R4 ;  /* 0x000000fad004723c */ /* 0x040ff00000001804 */
[C---:B--2---:R-:W-:Y:S08]  /*1ea10*/  HMMA.16816.F32 R32, R208.reuse, R12, R32 ;  /* 0x0000000cd020723c */ /* 0x044ff00000001820 */
[C---:B------:R-:W-:Y:S01]  /*1ea20*/  HMMA.16816.F32 R28, R208.reuse, R14, R28 ;  /* 0x0000000ed01c723c */ /* 0x040fe2000000181c */
[----:B------:R-:W2:Y:S07]  /*1ea30*/  LDSM.16.M88.4 R12, [R3+0x2000] ;  /* 0x00200000030c783b */ /* 0x000eae0000000200 */
[----:B------:R-:W-:Y:S08]  /*1ea40*/  HMMA.16816.F32 R120, R208, R200, R120 ;  /* 0x000000c8d078723c */ /* 0x000ff00000001878 */
[----:B---3--:R-:W-:Y:S08]  /*1ea50*/  HMMA.16816.F32 R4, R128, R214, R4 ;  /* 0x000000d68004723c */ /* 0x008ff00000001804 */
[C---:B------:R-:W-:Y:S08]  /*1ea60*/  HMMA.16816.F32 R72, R208.reuse, R196, R72 ;  /* 0x000000c4d048723c */ /* 0x040ff00000001848 */
[----:B------:R-:W-:Y:S01]  /*1ea70*/  HMMA.16816.F32 R64, R208, R198, R64 ;  /* 0x000000c6d040723c */ /* 0x000fe20000001840 */
[----:B------:R-:W3:Y:S07]  /*1ea80*/  LDSM.16.M88.4 R196, [R220+0x9000] ;  /* 0x00900000dcc4783b */ /* 0x000eee0000000200 */
[----:B----4-:R-:W-:Y:S08]  /*1ea90*/  HMMA.16816.F32 R120, R128, R124, R120 ;  /* 0x0000007c8078723c */ /* 0x010ff00000001878 */
[----:B-1----:R-:W-:Y:S01]  /*1eaa0*/  HMMA.16816.F32 R4, R16, R10, R4 ;  /* 0x0000000a1004723c */ /* 0x002fe20000001804 */
[----:B------:R-:W-:-:S05]  /*1eab0*/  IMAD.SHL.U32 R10, R45, 0x100, RZ ;  /* 0x000001002d0a7824 */ /* 0x000fca00078e00ff */
[----:B------:R-:W-:Y:S02]  /*1eac0*/  LOP3.LUT R10, R10, R68, RZ, 0xfc, !PT ;  /* 0x000000440a0a7212 */ /* 0x000fe400078efcff */
[----:B------:R-:W-:Y:S01]  /*1ead0*/  HMMA.16816.F32 R116, R208, R202, R116 ;  /* 0x000000cad074723c */ /* 0x000fe20000001874 */
[----:B------:R-:W1:Y:S02]  /*1eae0*/  LDSM.16.M88.4 R200, [R220+0x8800] ;  /* 0x00880000dcc8783b */ /* 0x000e640000000200 */
[----:B------:R-:W-:-:S05]  /*1eaf0*/  IMAD.IADD R166, R10, 0x1, R235 ;  /* 0x000000010aa67824 */ /* 0x000fca00078e02eb */
[----:B--2---:R-:W-:Y:S01]  /*1eb00*/  HMMA.16816.F32 R120, R16, R12, R120 ;  /* 0x0000000c1078723c */ /* 0x004fe20000001878 */
[--C-:B------:R-:W-:Y:S02]  /*1eb10*/  IADD3 R12, PT, PT, R243, 0x107, -R166.reuse ;  /* 0x00000107f30c7810 */ /* 0x100fe40007ffe8a6 */
[-C--:B------:R-:W-:Y:S01]  /*1eb20*/  FMUL.FTZ R5, R5, R71.reuse ;  /* 0x0000004705057220 */ /* 0x080fe20000410000 */
[----:B------:R-:W-:Y:S01]  /*1eb30*/  IADD3 R167, PT, PT, R243, 0x200, -R166 ;  /* 0x00000200f3a77810 */ /* 0x000fe20007ffe8a6 */
[----:B------:R-:W-:Y:S01]  /*1eb40*/  FMUL.FTZ R7, R7, R71 ;  /* 0x0000004707077220 */ /* 0x000fe20000410000 */
[----:B------:R-:W-:Y:S01]  /*1eb50*/  IABS R12, R12 ;  /* 0x0000000c000c7213 */ /* 0x000fe20000000000 */
[----:B------:R2:W4:Y:S01]  /*1eb60*/  MUFU.TANH R11, R5 ;  /* 0x00000005000b7308 */ /* 0x0005220000002400 */
[----:B------:R-:W-:Y:S01]  /*1eb70*/  IABS R167, R167 ;  /* 0x000000a700a77213 */ /* 0x000fe20000000000 */
[----:B---3--:R-:W-:Y:S01]  /*1eb80*/  HMMA.16816.F32 R176, R208, R196, R176 ;  /* 0x000000c4d0b0723c */ /* 0x008fe200000018b0 */
[----:B------:R-:W-:Y:S01]  /*1eb90*/  I2FP.F32.S32 R196, R12 ;  /* 0x0000000c00c47245 */ /* 0x000fe20000201400 */
[----:B------:R-:W-:-:S04]  /*1eba0*/  FMUL.FTZ R6, R6, R71 ;  /* 0x0000004706067220 */ /* 0x000fc80000410000 */
[----:B------:R-:W3:Y:S02]  /*1ebb0*/  MUFU.TANH R7, R7 ;  /* 0x0000000700077308 */ /* 0x000ee40000002400 */
[----:B------:R-:W-:Y:S01]  /*1ebc0*/  HMMA.16816.F32 R116, R128, R126, R116 ;  /* 0x0000007e8074723c */ /* 0x000fe20000001874 */
[----:B------:R-:W5:Y:S01]  /*1ebd0*/  LDSM.16.M88.4 R124, [R70+0x2800] ;  /* 0x00280000467c783b */ /* 0x000f620000000200 */
[-C--:B------:R-:W-:Y:S01]  /*1ebe0*/  FMUL.FTZ R120, R120, R71.reuse ;  /* 0x0000004778787220 */ /* 0x080fe20000410000 */
[----:B------:R-:W-:-:S03]  /*1ebf0*/  FMUL.FTZ R121, R121, R71 ;  /* 0x0000004779797220 */ /* 0x000fc60000410000 */
[----:B------:R3:W3:Y:S01]  /*1ec00*/  MUFU.TANH R12, R120 ;  /* 0x00000078000c7308 */ /* 0x0006e20000002400 */
[C---:B--2---:R-:W-:Y:S02]  /*1ec10*/  VIADD R5, R243.reuse, 0x8 ;  /* 0x00000008f3057836 */ /* 0x044fe40000000000 */
[----:B----4-:R-:W-:Y:S01]  /*1ec20*/  FFMA.FTZ R11, -R242, R196, R11 ;  /* 0x000000c4f20b7223 */ /* 0x010fe2000001010b */
[----:B------:R-:W-:Y:S01]  /*1ec30*/  IMAD.MOV.U32 R196, RZ, RZ, R167 ;  /* 0x000000ffffc47224 */ /* 0x000fe200078e00a7 */
[----:B------:R-:W-:Y:S01]  /*1ec40*/  HMMA.16816.F32 R172, R208, R198, R172 ;  /* 0x000000c6d0ac723c */ /* 0x000fe200000018ac */
[--C-:B------:R-:W-:Y:S02]  /*1ec50*/  IADD3 R198, PT, PT, R243, 0x1ff, -R166.reuse ;  /* 0x000001fff3c67810 */ /* 0x100fe40007ffe8a6 */
[C-C-:B------:R-:W-:Y:S02]  /*1ec60*/  IADD3 R13, PT, PT, R5.reuse, 0x107, -R166.reuse ;  /* 0x00000107050d7810 */ /* 0x140fe40007ffe8a6 */
[----:B------:R-:W-:-:S02]  /*1ec70*/  IADD3 R197, PT, PT, R5, 0x200, -R166 ;  /* 0x0000020005c57810 */ /* 0x000fc40007ffe8a6 */
[----:B------:R-:W-:Y:S01]  /*1ec80*/  IABS R13, R13 ;  /* 0x0000000d000d7213 */ /* 0x000fe20000000000 */
[----:B-1----:R-:W-:Y:S01]  /*1ec90*/  HMMA.16816.F32 R180, R208, R202, R180 ;  /* 0x000000cad0b4723c */ /* 0x002fe200000018b4 */
[----:B------:R-:W-:Y:S02]  /*1eca0*/  IADD3 R199, PT, PT, R243, 0x1ef, -R166 ;  /* 0x000001eff3c77810 */ /* 0x000fe40007ffe8a6 */
[----:B------:R-:W-:Y:S01]  /*1ecb0*/  I2FP.F32.S32 R167, R13 ;  /* 0x0000000d00a77245 */ /* 0x000fe20000201400 */
[C---:B---3--:R-:W-:Y:S01]  /*1ecc0*/  VIADD R120, R10.reuse, 0xfffffef9 ;  /* 0xfffffef90a787836 */ /* 0x048fe20000000000 */
[----:B------:R-:W-:Y:S01]  /*1ecd0*/  I2FP.F32.S32 R13, R196 ;  /* 0x000000c4000d7245 */ /* 0x000fe20000201400 */
[----:B------:R-:W-:Y:S02]  /*1ece0*/  VIADD R196, R10, 0xfffffe00 ;  /* 0xfffffe000ac47836 */ /* 0x000fe40000000000 */
[----:B------:R-:W-:Y:S01]  /*1ecf0*/  HMMA.16816.F32 R116, R16, R14, R116 ;  /* 0x0000000e1074723c */ /* 0x000fe20000001874 */
[----:B------:R-:W-:Y:S01]  /*1ed00*/  FFMA.FTZ R7, -R242, R167, R7 ;  /* 0x000000a7f2077223 */ /* 0x000fe20000010107 */
[C---:B------:R-:W-:Y:S01]  /*1ed10*/  ISETP.GE.AND P3, PT, R120.reuse, R247, PT ;  /* 0x000000f77800720c */ /* 0x040fe20003f66270 */
[----:B------:R1:W-:Y:S01]  /*1ed20*/  MUFU.TANH R167, R121 ;  /* 0x0000007900a77308 */ /* 0x0003e20000002400 */
[----:B------:R-:W-:-:S02]  /*1ed30*/  ISETP.GE.AND P5, PT, R120, R244, PT ;  /* 0x000000f47800720c */ /* 0x000fc40003fa6270 */
[----:B------:R-:W-:Y:S02]  /*1ed40*/  FSEL R11, R11, -INF , P3 ;  /* 0xff8000000b0b7808 */ /* 0x000fe40001800000 */
[C---:B------:R-:W-:Y:S01]  /*1ed50*/  ISETP.GE.AND P6, PT, R120.reuse, R245, PT ;  /* 0x000000f57800720c */ /* 0x040fe20003fc6270 */
[----:B------:R-:W-:Y:S01]  /*1ed60*/  HMMA.16816.F32 R184, R208, R200, R184 ;  /* 0x000000c8d0b8723c */ /* 0x000fe200000018b8 */
[----:B------:R-:W-:Y:S01]  /*1ed70*/  ISETP.GE.AND P3, PT, R120, R246, PT ;  /* 0x000000f67800720c */ /* 0x000fe20003f66270 */
[----:B------:R-:W-:Y:S01]  /*1ed80*/  FMUL.FTZ R120, R122, R71 ;  /* 0x000000477a787220 */ /* 0x000fe20000410000 */
[----:B------:R-:W-:Y:S01]  /*1ed90*/  FFMA.FTZ R122, -R242, R13, R12 ;  /* 0x0000000df27a7223 */ /* 0x000fe2000001010c */
[----:B------:R-:W-:Y:S01]  /*1eda0*/  FSEL R11, R11, -INF , !P5 ;  /* 0xff8000000b0b7808 */ /* 0x000fe20006800000 */
[----:B------:R-:W2:Y:S01]  /*1edb0*/  LDSM.16.M88.4 R12, [R3+0x2800] ;  /* 0x00280000030c783b */ /* 0x000ea20000000200 */
[----:B------:R-:W-:Y:S02]  /*1edc0*/  ISETP.GE.AND P5, PT, R196, R247, PT ;  /* 0x000000f7c400720c */ /* 0x000fe40003fa6270 */
[----:B------:R-:W3:Y:S01]  /*1edd0*/  MUFU.TANH R120, R120 ;  /* 0x0000007800787308 */ /* 0x000ee20000002400 */
[----:B------:R-:W-:Y:S01]  /*1ede0*/  FSEL R7, R7, -INF , P3 ;  /* 0xff80000007077808 */ /* 0x000fe20001800000 */
[C---:B-----5:R-:W-:Y:S01]  /*1edf0*/  HMMA.16816.F32 R112, R128.reuse, R124, R112 ;  /* 0x0000007c8070723c */ /* 0x060fe20000001870 */
[----:B------:R-:W-:Y:S01]  /*1ee00*/  FMUL.FTZ R124, R116, R71 ;  /* 0x00000047747c7220 */ /* 0x000fe20000410000 */
[----:B-1----:R-:W-:Y:S01]  /*1ee10*/  IABS R121, R197 ;  /* 0x000000c500797213 */ /* 0x002fe20000000000 */
[----:B------:R-:W-:Y:S01]  /*1ee20*/  FMUL.FTZ R118, R118, R71 ;  /* 0x0000004776767220 */ /* 0x000fe20000410000 */
[----:B------:R-:W-:Y:S01]  /*1ee30*/  FSEL R7, R7, -INF , !P6 ;  /* 0xff80000007077808 */ /* 0x000fe20007000000 */
[----:B------:R-:W-:Y:S01]  /*1ee40*/  VIADD R125, R10, 0xfffffe01 ;  /* 0xfffffe010a7d7836 */ /* 0x000fe20000000000 */
[----:B------:R-:W-:Y:S01]  /*1ee50*/  FSEL R122, R122, -INF , P5 ;  /* 0xff8000007a7a7808 */ /* 0x000fe20002800000 */
[----:B------:R-:W1:Y:S01]  /*1ee60*/  MUFU.TANH R124, R124 ;  /* 0x0000007c007c7308 */ /* 0x000e620000002400 */
[C---:B------:R-:W-:Y:S01]  /*1ee70*/  ISETP.GE.AND P3, PT, R196.reuse, R244, PT ;  /* 0x000000f4c400720c */ /* 0x040fe20003f66270 */
[----:B------:R-:W-:Y:S01]  /*1ee80*/  HMMA.16816.F32 R108, R128, R126, R108 ;  /* 0x0000007e806c723c */ /* 0x000fe2000000186c */
[C---:B------:R-:W-:Y:S01]  /*1ee90*/  ISETP.GE.AND P6, PT, R196.reuse, R245, PT ;  /* 0x000000f5c400720c */ /* 0x040fe20003fc6270 */
[-C--:B------:R-:W-:Y:S01]  /*1eea0*/  FMUL.FTZ R119, R119, R71.reuse ;  /* 0x0000004777777220 */ /* 0x080fe20000410000 */
[----:B------:R-:W-:Y:S01]  /*1eeb0*/  ISETP.GE.AND P5, PT, R196, R246, PT ;  /* 0x000000f6c400720c */ /* 0x000fe20003fa6270 */
[----:B------:R-:W-:Y:S01]  /*1eec0*/  FMUL.FTZ R196, R123, R71 ;  /* 0x000000477bc47220 */ /* 0x000fe20000410000 */
[----:B------:R-:W-:-:S02]  /*1eed0*/  I2FP.F32.S32 R121, R121 ;  /* 0x0000007900797245 */ /* 0x000fc40000201400 */
[----:B------:R-:W-:Y:S01]  /*1eee0*/  IABS R197, R198 ;  /* 0x000000c600c57213 */ /* 0x000fe20000000000 */
[C---:B------:R-:W-:Y:S01]  /*1eef0*/  HMMA.16816.F32 R192, R208.reuse, R204, R192 ;  /* 0x000000ccd0c0723c */ /* 0x040fe200000018c0 */
[----:B------:R-:W-:Y:S01]  /*1ef00*/  IADD3 R116, PT, PT, R5, 0x1ff, -R166 ;  /* 0x000001ff05747810 */ /* 0x000fe20007ffe8a6 */
[----:B---3--:R-:W-:Y:S01]  /*1ef10*/  FFMA.FTZ R121, -R242, R121, R120 ;  /* 0x00000079f2797223 */ /* 0x008fe20000010178 */
[----:B------:R-:W3:Y:S01]  /*1ef20*/  MUFU.TANH R196, R196 ;  /* 0x000000c400c47308 */ /* 0x000ee20000002400 */
[----:B------:R-:W-:Y:S02]  /*1ef30*/  FSEL R120, R122, -INF , !P3 ;  /* 0xff8000007a787808 */ /* 0x000fe40005800000 */
[----:B------:R-:W-:Y:S02]  /*1ef40*/  IADD3 R122, PT, PT, R243, 0x1f8, -R166 ;  /* 0x000001f8f37a7810 */ /* 0x000fe40007ffe8a6 */
[----:B------:R-:W-:Y:S01]  /*1ef50*/  I2FP.F32.S32 R123, R197 ;  /* 0x000000c5007b7245 */ /* 0x000fe20000201400 */
[----:B------:R-:W-:Y:S01]  /*1ef60*/  HMMA.16816.F32 R188, R208, R206, R188 ;  /* 0x000000ced0bc723c */ /* 0x000fe200000018bc */
[----:B------:R-:W-:Y:S01]  /*1ef70*/  IABS R122, R122 ;  /* 0x0000007a007a7213 */ /* 0x000fe20000000000 */
[----:B------:R-:W-:Y:S01]  /*1ef80*/  MUFU.TANH R197, R119 ;  /* 0x0000007700c57308 */ /* 0x000fe20000002400 */
[----:B------:R-:W-:Y:S01]  /*1ef90*/  IABS R116, R116 ;  /* 0x0000007400747213 */ /* 0x000fe20000000000 */
[----:B------:R-:W-:Y:S01]  /*1efa0*/  FFMA.FTZ R123, -R242, R123, R167 ;  /* 0x0000007bf27b7223 */ /* 0x000fe200000101a7 */
[----:B------:R-:W-:-:S02]  /*1efb0*/  I2FP.F32.S32 R122, R122 ;  /* 0x0000007a007a7245 */ /* 0x000fc40000201400 */
[----:B------:R-:W-:Y:S01]  /*1efc0*/  I2FP.F32.S32 R116, R116 ;  /* 0x0000007400747245 */ /* 0x000fe20000201400 */
[----:B------:R-:W-:Y:S01]  /*1efd0*/  HMMA.16816.F32 R168, R208, R248, R168 ;  /* 0x000000f8d0a8723c */ /* 0x000fe200000018a8 */
[----:B------:R-:W-:Y:S01]  /*1efe0*/  ISETP.GE.AND P3, PT, R125, R247, PT ;  /* 0x000000f77d00720c */ /* 0x000fe20003f66270 */
[C---:B-1----:R-:W-:Y:S01]  /*1eff0*/  FFMA.FTZ R124, -R242.reuse, R122, R124 ;  /* 0x0000007af27c7223 */ /* 0x042fe2000001017c */
[----:B------:R-:W-:Y:S01]  /*1f000*/  IADD3 R122, PT, PT, R243, 0x1f7, -R166 ;  /* 0x000001f7f37a7810 */ /* 0x000fe20007ffe8a6 */
[----:B---3--:R-:W-:Y:S01]  /*1f010*/  FFMA.FTZ R116, -R242, R116, R196 ;  /* 0x00000074f2747223 */ /* 0x008fe200000101c4 */
[----:B------:R-:W-:Y:S01]  /*1f020*/  FSEL R121, R121, -INF , P5 ;  /* 0xff80000079797808 */ /* 0x000fe20002800000 */
[----:B------:R-:W-:Y:S01]  /*1f030*/  VIADD R196, R10, 0xfffffe10 ;  /* 0xfffffe100ac47836 */ /* 0x000fe20000000000 */
[----:B------:R-:W-:Y:S01]  /*1f040*/  FSEL R123, R123, -INF , P3 ;  /* 0xff8000007b7b7808 */ /* 0x000fe20001800000 */
[----:B--2---:R-:W-:Y:S01]  /*1f050*/  HMMA.16816.F32 R112, R16, R12, R112 ;  /* 0x0000000c1070723c */ /* 0x004fe20000001870 */
[----:B------:R-:W-:Y:S01]  /*1f060*/  FMUL.FTZ R13, R117, R71 ;  /* 0x00000047750d7220 */ /* 0x000fe20000410000 */
[----:B------:R1:W2:Y:S01]  /*1f070*/  MUFU.TANH R12, R118 ;  /* 0x00000076000c7308 */ /* 0x0002a20000002400 */
[----:B------:R-:W-:-:S02]  /*1f080*/  IADD3 R117, PT, PT, R5, 0x1f8, -R166 ;  /* 0x000001f805757810 */ /* 0x000fc40007ffe8a6 */
[----:B------:R-:W-:Y:S02]  /*1f090*/  ISETP.GE.AND P3, PT, R125, R246, PT ;  /* 0x000000f67d00720c */ /* 0x000fe40003f66270 */
[----:B------:R-:W-:Y:S01]  /*1f0a0*/  IABS R122, R122 ;  /* 0x0000007a007a7213 */ /* 0x000fe20000000000 */
[----:B------:R-:W-:Y:S01]  /*1f0b0*/  HMMA.16816.F32 R108, R16, R14, R108 ;  /* 0x0000000e106c723c */ /* 0x000fe2000000186c */
[----:B------:R-:W-:Y:S01]  /*1f0c0*/  IABS R117, R117 ;  /* 0x0000007500757213 */ /* 0x000fe20000000000 */
[----:B------:R-:W3:Y:S01]  /*1f0d0*/  MUFU.TANH R13, R13 ;  /* 0x0000000d000d7308 */ /* 0x000ee20000002400 */
[----:B------:R-:W-:Y:S02]  /*1f0e0*/  FSEL R121, R121, -INF , !P6 ;  /* 0xff80000079797808 */ /* 0x000fe40007000000 */
[C---:B------:R-:W-:Y:S02]  /*1f0f0*/  ISETP.GE.AND P5, PT, R125.reuse, R244, PT ;  /* 0x000000f47d00720c */ /* 0x040fe40003fa6270 */
[----:B------:R-:W-:Y:S01]  /*1f100*/  ISETP.GE.AND P6, PT, R125, R245, PT ;  /* 0x000000f57d00720c */ /* 0x000fe20003fc6270 */
[----:B------:R-:W-:Y:S01]  /*1f110*/  HMMA.16816.F32 R168, R128, R212, R168 ;  /* 0x000000d480a8723c */ /* 0x000fe200000018a8 */
[----:B------:R-:W-:Y:S01]  /*1f120*/  FSEL R125, R116, -INF , P3 ;  /* 0xff800000747d7808 */ /* 0x000fe20001800000 */
[----:B------:R-:W-:Y:S01]  /*1f130*/  IMAD.MOV.U32 R116, RZ, RZ, R122 ;  /* 0x000000ffff747224 */ /* 0x000fe200078e007a */
[----:B------:R-:W-:Y:S01]  /*1f140*/  I2FP.F32.S32 R117, R117 ;  /* 0x0000007500757245 */ /* 0x000fe20000201400 */
[----:B-1----:R-:W-:Y:S01]  /*1f150*/  VIADD R118, R10, 0xfffffe08 ;  /* 0xfffffe080a767836 */ /* 0x002fe20000000000 */
[----:B------:R-:W-:Y:S01]  /*1f160*/  FSEL R123, R123, -INF , !P5 ;  /* 0xff8000007b7b7808 */ /* 0x000fe20006800000 */
[----:B------:R-:W-:Y:S01]  /*1f170*/  FMUL.FTZ R114, R114, R71 ;  /* 0x0000004772727220 */ /* 0x000fe20000410000 */
[----:B------:R-:W-:Y:S01]  /*1f180*/  I2FP.F32.S32 R116, R116 ;  /* 0x0000007400747245 */ /* 0x000fe20000201400 */
[----:B--2---:R-:W-:Y:S01]  /*1f190*/  FFMA.FTZ R127, -R242, R117, R12 ;  /* 0x00000075f27f7223 */ /* 0x004fe2000001010c */
[----:B------:R-:W-:Y:S01]  /*1f1a0*/  ISETP.GE.AND P5, PT, R118, R247, PT ;  /* 0x000000f77600720c */ /* 0x000fe20003fa6270 */
[----:B------:R-:W-:Y:S01]  /*1f1b0*/  FMUL.FTZ R12, R112, R71 ;  /* 0x00000047700c7220 */ /* 0x000fe20000410000 */
[----:B------:R-:W-:Y:S01]  /*1f1c0*/  FSEL R122, R125, -INF , !P6 ;  /* 0xff8000007d7a7808 */ /* 0x000fe20007000000 */
[----:B---3--:R-:W-:Y:S01]  /*1f1d0*/  FFMA.FTZ R126, -R242, R116, R13 ;  /* 0x00000074f27e7223 */ /* 0x008fe2000001010d */
[----:B------:R-:W-:Y:S01]  /*1f1e0*/  FSEL R124, R124, -INF , P5 ;  /* 0xff8000007c7c7808 */ /* 0x000fe20002800000 */
[----:B------:R-:W-:Y:S01]  /*1f1f0*/  VIADD R125, R10, 0xfffffe09 ;  /* 0xfffffe090a7d7836 */ /* 0x000fe20000000000 */
[C---:B------:R-:W-:Y:S01]  /*1f200*/  ISETP.GE.AND P3, PT, R118.reuse, R244, PT ;  /* 0x000000f47600720c */ /* 0x040fe20003f66270 */
[----:B------:R-:W1:Y:S01]  /*1f210*/  MUFU.TANH R12, R12 ;  /* 0x0000000c000c7308 */ /* 0x000e620000002400 */
[C---:B------:R-:W-:Y:S01]  /*1f220*/  ISETP.GE.AND P6, PT, R118.reuse, R245, PT ;  /* 0x000000f57600720c */ /* 0x040fe20003fc6270 */
[-C--:B------:R-:W-:Y:S01]  /*1f230*/  FMUL.FTZ R113, R113, R71.reuse ;  /* 0x0000004771717220 */ /* 0x080fe20000410000 */
[----:B------:R-:W-:Y:S01]  /*1f240*/  ISETP.GE.AND P5, PT, R118, R246, PT ;  /* 0x000000f67600720c */ /* 0x000fe20003fa6270 */
[-C--:B------:R-:W-:Y:S01]  /*1f250*/  FMUL.FTZ R110, R110, R71.reuse ;  /* 0x000000476e6e7220 */ /* 0x080fe20000410000 */
[--C-:B------:R-:W-:Y:S01]  /*1f260*/  IADD3 R112, PT, PT, R243, 0x1f0, -R166.reuse ;  /* 0x000001f0f3707810 */ /* 0x100fe20007ffe8a6 */
[----:B------:R-:W2:Y:S01]  /*1f270*/  LDSM.16.M88.4 R116, [R70+0x3000] ;  /* 0x003000004674783b */ /* 0x000ea20000000200 */
[----:B------:R-:W-:Y:S01]  /*1f280*/  IADD3 R13, PT, PT, R5, 0x1f7, -R166 ;  /* 0x000001f7050d7810 */ /* 0x000fe20007ffe8a6 */
[----:B------:R-:W-:Y:S01]  /*1f290*/  FMUL.FTZ R111, R111, R71 ;  /* 0x000000476f6f7220 */ /* 0x000fe20000410000 */
[----:B------:R-:W-:Y:S01]  /*1f2a0*/  IABS R112, R112 ;  /* 0x0000007000707213 */ /* 0x000fe20000000000 */
[----:B------:R-:W-:Y:S01]  /*1f2b0*/  HMMA.16816.F32 R168, R16, R8, R168 ;  /* 0x0000000810a8723c */ /* 0x000fe200000018a8 */
[----:B------:R-:W-:-:S02]  /*1f2c0*/  FSEL R167, R127, -INF , P5 ;  /* 0xff8000007fa77808 */ /* 0x000fc40002800000 */
[----:B------:R-:W-:Y:S01]  /*1f2d0*/  IABS R13, R13 ;  /* 0x0000000d000d7213 */ /* 0x000fe20000000000 */
[----:B------:R-:W-:Y:S01]  /*1f2e0*/  IMAD.MOV.U32 R127, RZ, RZ, R112 ;  /* 0x000000ffff7f7224 */ /* 0x000fe200078e0070 */
[----:B------:R-:W-:Y:S02]  /*1f2f0*/  FSEL R124, R124, -INF , !P3 ;  /* 0xff8000007c7c7808 */ /* 0x000fe40005800000 */
[----:B------:R-:W-:Y:S02]  /*1f300*/  I2FP.F32.S32 R13, R13 ;  /* 0x0000000d000d7245 */ /* 0x000fe40000201400 */
[----:B------:R-:W-:Y:S02]  /*1f310*/  I2FP.F32.S32 R127, R127 ;  /* 0x0000007f007f7245 */ /* 0x000fe40000201400 */
[----:B------:R-:W-:Y:S01]  /*1f320*/  ISETP.GE.AND P3, PT, R125, R247, PT ;  /* 0x000000f77d00720c */ /* 0x000fe20003f66270 */
[C---:B------:R-:W-:Y:S01]  /*1f330*/  FFMA.FTZ R197, -R242.reuse, R13, R197 ;  /* 0x0000000df2c57223 */ /* 0x040fe200000101c5 */
[----:B------:R-:W-:Y:S01]  /*1f340*/  FSEL R112, R167, -INF , !P6 ;  /* 0xff800000a7707808 */ /* 0x000fe20007000000 */
[----:B-1----:R-:W-:Y:S01]  /*1f350*/  FFMA.FTZ R127, -R242, R127, R12 ;  /* 0x0000007ff27f7223 */ /* 0x002fe2000001010c */
[----:B------:R-:W-:Y:S01]  /*1f360*/  FSEL R126, R126, -INF , P3 ;  /* 0xff8000007e7e7808 */ /* 0x000fe20001800000 */
[----:B------:R-:W1:Y:S01]  /*1f370*/  LDSM.16.M88.4 R12, [R3+0x3000] ;  /* 0x00300000030c783b */ /* 0x000e620000000200 */
[C---:B------:R-:W-:Y:S01]  /*1f380*/  ISETP.GE.AND P5, PT, R125.reuse, R244, PT ;  /* 0x000000f47d00720c */ /* 0x040fe20003fa6270 */
[----:B------:R3:W-:Y:S01]  /*1f390*/  MUFU.TANH R167, R113 ;  /* 0x0000007100a77308 */ /* 0x0007e20000002400 */
[C---:B------:R-:W-:Y:S01]  /*1f3a0*/  ISETP.GE.AND P6, PT, R125.reuse, R245, PT ;  /* 0x000000f57d00720c */ /* 0x040fe20003fc6270 */
[-C--:B------:R-:W-:Y:S01]  /*1f3b0*/  FMUL.FTZ R168, R168, R71.reuse ;  /* 0x00000047a8a87220 */ /* 0x080fe20000410000 */
[----:B------:R-:W-:Y:S01]  /*1f3c0*/  ISETP.GE.AND P3, PT, R125, R246, PT ;  /* 0x000000f67d00720c */ /* 0x000fe20003f66270 */
[-C--:B------:R-:W-:Y:S01]  /*1f3d0*/  FMUL.FTZ R170, R170, R71.reuse ;  /* 0x00000047aaaa7220 */ /* 0x080fe20000410000 */
[--C-:B------:R-:W-:Y:S01]  /*1f3e0*/  IADD3 R198, PT, PT, R5, 0x1f0, -R166.reuse ;  /* 0x000001f005c67810 */ /* 0x100fe20007ffe8a6 */
[-C--:B------:R-:W-:Y:S01]  /*1f3f0*/  FMUL.FTZ R169, R169, R71.reuse ;  /* 0x00000047a9a97220 */ /* 0x080fe20000410000 */
[C-C-:B------:R-:W-:Y:S01]  /*1f400*/  IADD3 R203, PT, PT, R243.reuse, 0x160, -R166.reuse ;  /* 0x00000160f3cb7810 */ /* 0x140fe20007ffe8a6 */
[----:B------:R4:W5:Y:S01]  /*1f410*/  MUFU.TANH R125, R114 ;  /* 0x00000072007d7308 */ /* 0x0009620000002400 */
[----:B------:R-:W-:Y:S01]  /*1f420*/  IADD3 R211, PT, PT, R243, 0x150, -R166 ;  /* 0x00000150f3d37810 */ /* 0x000fe20007ffe8a6 */
[----:B------:R-:W-:Y:S01]  /*1f430*/  FMUL.FTZ R171, R171, R71 ;  /* 0x00000047abab7220 */ /* 0x000fe20000410000 */
[----:B------:R-:W-:-:S02]  /*1f440*/  IABS R203, R203 ;  /* 0x000000cb00cb7213 */ /* 0x000fc40000000000 */
[----:B------:R-:W-:Y:S02]  /*1f450*/  IABS R211, R211 ;  /* 0x000000d300d37213 */ /* 0x000fe40000000000 */
[----:B------:R-:W-:Y:S01]  /*1f460*/  I2FP.F32.S32 R203, R203 ;  /* 0x000000cb00cb7245 */ /* 0x000fe20000201400 */
[----:B------:R-:W-:Y:S01]  /*1f470*/  MUFU.TANH R170, R170 ;  /* 0x000000aa00aa7308 */ /* 0x000fe20000002400 */
[----:B------:R-:W-:Y:S01]  /*1f480*/  I2FP.F32.S32 R211, R211 ;  /* 0x000000d300d37245 */ /* 0x000fe20000201400 */
[C---:B--2---:R-:W-:Y:S01]  /*1f490*/  HMMA.16816.F32 R104, R128.reuse, R116, R104 ;  /* 0x000000748068723c */ /* 0x044fe20000001868 */
[----:B---3--:R-:W-:Y:S01]  /*1f4a0*/  FSEL R113, R197, -INF , P3 ;  /* 0xff800000c5717808 */ /* 0x008fe20001800000 */
[----:B------:R-:W-:Y:S01]  /*1f4b0*/  VIADD R117, R10, 0xfffffe11 ;  /* 0xfffffe110a757836 */ /* 0x000fe20000000000 */
[----:B------:R-:W-:Y:S02]  /*1f4c0*/  IABS R197, R199 ;  /* 0x000000c700c57213 */ /* 0x000fe40000000000 */
[----:B------:R-:W-:Y:S01]  /*1f4d0*/  FSEL R113, R113, -INF , !P6 ;  /* 0xff80000071717808 */ /* 0x000fe20007000000 */
[----:B------:R-:W-:Y:S01]  /*1f4e0*/  MUFU.TANH R171, R171 ;  /* 0x000000ab00ab7308 */ /* 0x000fe20000002400 */
[----:B------:R-:W-:Y:S01]  /*1f4f0*/  ISETP.GE.AND P3, PT, R196, R244, PT ;  /* 0x000000f4c400720c */ /* 0x000fe20003f66270 */
[----:B------:R-:W-:Y:S01]  /*1f500*/  HMMA.16816.F32 R100, R128, R118, R100 ;  /* 0x000000768064723c */ /* 0x000fe20000001864 */
[----:B----4-:R-:W-:Y:S01]  /*1f510*/  FSEL R114, R126, -INF , !P5 ;  /* 0xff8000007e727808 */ /* 0x010fe20006800000 */
[----:B------:R-:W-:Y:S01]  /*1f520*/  VIADD R119, R10, 0xfffffe19 ;  /* 0xfffffe190a777836 */ /* 0x000fe20000000000 */
[----:B------:R-:W-:-:S02]  /*1f530*/  ISETP.GE.AND P5, PT, R196, R247, PT ;  /* 0x000000f7c400720c */ /* 0x000fc40003fa6270 */
[----:B------:R-:W-:Y:S02]  /*1f540*/  IABS R126, R198 ;  /* 0x000000c6007e7213 */ /* 0x000fe40000000000 */
[----:B------:R-:W-:Y:S02]  /*1f550*/  FSEL R127, R127, -INF , P5 ;  /* 0xff8000007f7f7808 */ /* 0x000fe40002800000 */
[----:B------:R-:W-:Y:S02]  /*1f560*/  I2FP.F32.S32 R126, R126 ;  /* 0x0000007e007e7245 */ /* 0x000fe40000201400 */
[C---:B------:R-:W-:Y:S01]  /*1f570*/  ISETP.GE.AND P6, PT, R196.reuse, R245, PT ;  /* 0x000000f5c400720c */ /* 0x040fe20003fc6270 */
[C---:B-1----:R-:W-:Y:S01]  /*1f580*/  HMMA.16816.F32 R104, R16.reuse, R12, R104 ;  /* 0x0000000c1068723c */ /* 0x042fe20000001868 */
[----:B------:R-:W-:Y:S01]  /*1f590*/  ISETP.GE.AND P5, PT, R196, R246, PT ;  /* 0x000000f6c400720c */ /* 0x000fe20003fa6270 */
[----:B------:R-:W-:Y:S01]  /*1f5a0*/  FMUL.FTZ R196, R115, R71 ;  /* 0x0000004773c47220 */ /* 0x000fe20000410000 */
[----:B------:R-:W-:Y:S01]  /*1f5b0*/  I2FP.F32.S32 R115, R197 ;  /* 0x000000c500737245 */ /* 0x000fe20000201400 */
[----:B-----5:R-:W-:Y:S01]  /*1f5c0*/  FFMA.FTZ R125, -R242, R126, R125 ;  /* 0x0000007ef27d7223 */ /* 0x020fe2000001017d */
[----:B------:R-:W-:Y:S01]  /*1f5d0*/  FMUL.FTZ R126, R108, R71 ;  /* 0x000000476c7e7220 */ /* 0x000fe20000410000 */
[--C-:B------:R-:W-:Y:S01]  /*1f5e0*/  IADD3 R108, PT, PT, R5, 0x1ef, -R166.reuse ;  /* 0x000001ef056c7810 */ /* 0x100fe20007ffe8a6 */
[----:B------:R1:W-:Y:S01]  /*1f5f0*/  MUFU.TANH R12, R110 ;  /* 0x0000006e000c7308 */ /* 0x0003e20000002400 */
[----:B------:R-:W-:Y:S01]  /*1f600*/  FFMA.FTZ R167, -R242, R115, R167 ;  /* 0x00000073f2a77223 */ /* 0x000fe200000101a7 */
[----:B------:R-:W-:Y:S01]  /*1f610*/  FSEL R115, R127, -INF , !P3 ;  /* 0xff8000007f737808 */ /* 0x000fe20005800000 */
[----:B------:R-:W-:Y:S01]  /*1f620*/  HMMA.16816.F32 R100, R16, R14, R100 ;  /* 0x0000000e1064723c */ /* 0x000fe20000001864 */
[----:B------:R-:W-:-:S02]  /*1f630*/  IADD3 R127, PT, PT, R243, 0x1e8, -R166 ;  /* 0x000001e8f37f7810 */ /* 0x000fc40007ffe8a6 */
[----:B------:R-:W-:Y:S02]  /*1f640*/  ISETP.GE.AND P3, PT, R117, R247, PT ;  /* 0x000000f77500720c */ /* 0x000fe40003f66270 */
[----:B------:R-:W2:Y:S01]  /*1f650*/  MUFU.TANH R196, R196 ;  /* 0x000000c400c47308 */ /* 0x000ea20000002400 */
[----:B------:R-:W-:Y:S02]  /*1f660*/  FSEL R116, R125, -INF , P5 ;  /* 0xff8000007d747808 */ /* 0x000fe40002800000 */
[----:B------:R-:W-:Y:S01]  /*1f670*/  IABS R127, R127 ;  /* 0x0000007f007f7213 */ /* 0x000fe20000000000 */
[-C--:B------:R-:W-:Y:S01]  /*1f680*/  FMUL.FTZ R106, R106, R71.reuse ;  /* 0x000000476a6a7220 */ /* 0x080fe20000410000 */
[----:B------:R-:W-:Y:S01]  /*1f690*/  FSEL R116, R116, -INF , !P6 ;  /* 0xff80000074747808 */ /* 0x000fe20007000000 */
[-C--:B------:R-:W-:Y:S01]  /*1f6a0*/  FMUL.FTZ R105, R105, R71.reuse ;  /* 0x0000004769697220 */ /* 0x080fe20000410000 */
[----:B------:R-:W-:Y:S01]  /*1f6b0*/  FSEL R125, R167, -INF , P3 ;  /* 0xff800000a77d7808 */ /* 0x000fe20001800000 */
[----:B------:R-:W3:Y:S01]  /*1f6c0*/  MUFU.TANH R126, R126 ;  /* 0x0000007e007e7308 */ /* 0x000ee20000002400 */
[----:B------:R-:W-:Y:S01]  /*1f6d0*/  ISETP.GE.AND P5, PT, R117, R244, PT ;  /* 0x000000f47500720c */ /* 0x000fe20003fa6270 */
[----:B-1----:R-:W-:Y:S01]  /*1f6e0*/  FMUL.FTZ R110, R109, R71 ;  /* 0x000000476d6e7220 */ /* 0x002fe20000410000 */
[C---:B------:R-:W-:Y:S01]  /*1f6f0*/  ISETP.GE.AND P6, PT, R117.reuse, R245, PT ;  /* 0x000000f57500720c */ /* 0x040fe20003fc6270 */
[----:B------:R-:W-:Y:S01]  /*1f700*/  VIADD R109, R10, 0xfffffe18 ;  /* 0xfffffe180a6d7836 */ /* 0x000fe20000000000 */
[----:B------:R-:W-:Y:S01]  /*1f710*/  ISETP.GE.AND P3, PT, R117, R246, PT ;  /* 0x000000f67500720c */ /* 0x000fe20003f66270 */
[----:B------:R-:W-:Y:S01]  /*1f720*/  IMAD.MOV.U32 R117, RZ, RZ, R127 ;  /* 0x000000ffff757224 */ /* 0x000fe200078e007f */
[----:B------:R-:W-:Y:S01]  /*1f730*/  IABS R108, R108 ;  /* 0x0000006c006c7213 */ /* 0x000fe20000000000 */
[----:B------:R-:W-:Y:S01]  /*1f740*/  MUFU.TANH R197, R111 ;  /* 0x0000006f00c57308 */ /* 0x000fe20000002400 */
[----:B------:R-:W-:Y:S01]  /*1f750*/  IADD3 R127, PT, PT, R243, 0x1e7, -R166 ;  /* 0x000001e7f37f7810 */ /* 0x000fe20007ffe8a6 */
[-C--:B------:R-:W-:Y:S01]  /*1f760*/  FMUL.FTZ R102, R102, R71.reuse ;  /* 0x0000004766667220 */ /* 0x080fe20000410000 */
[----:B------:R-:W-:Y:S01]  /*1f770*/  I2FP.F32.S32 R108, R108 ;  /* 0x0000006c006c7245 */ /* 0x000fe20000201400 */
[----:B------:R-:W-:Y:S01]  /*1f780*/  FMUL.FTZ R103, R103, R71 ;  /* 0x0000004767677220 */ /* 0x000fe20000410000 */
[----:B------:R-:W-:-:S02]  /*1f790*/  I2FP.F32.S32 R13, R117 ;  /* 0x00000075000d7245 */ /* 0x000fc40000201400 */
[----:B------:R-:W-:Y:S01]  /*1f7a0*/  IADD3 R117, PT, PT, R5, 0x1e8, -R166 ;  /* 0x000001e805757810 */ /* 0x000fe20007ffe8a6 */
[C---:B--2---:R-:W-:Y:S01]  /*1f7b0*/  FFMA.FTZ R108, -R242.reuse, R108, R196 ;  /* 0x0000006cf26c7223 */ /* 0x044fe200000101c4 */
[----:B------:R-:W-:Y:S01]  /*1f7c0*/  IABS R127, R127 ;  /* 0x0000007f007f7213 */ /* 0x000fe20000000000 */
[----:B---3--:R-:W-:Y:S01]  /*1f7d0*/  FFMA.FTZ R13, -R242, R13, R126 ;  /* 0x0000000df20d7223 */ /* 0x008fe2000001017e */
[----:B------:R-:W-:Y:S01]  /*1f7e0*/  IABS R117, R117 ;  /* 0x0000007500757213 */ /* 0x000fe20000000000 */
[----:B------:R1:W2:Y:S01]  /*1f7f0*/  MUFU.TANH R126, R110 ;  /* 0x0000006e007e7308 */ /* 0x0002a20000002400 */
[----:B------:R-:W-:Y:S01]  /*1f800*/  FSEL R167, R108, -INF , P3 ;  /* 0xff8000006ca77808 */ /* 0x000fe20001800000 */
[----:B------:R-:W-:Y:S01]  /*1f810*/  VIADD R196, R10, 0xfffffe20 ;  /* 0xfffffe200ac47836 */ /* 0x000fe20000000000 */
[----:B------:R-:W-:Y:S01]  /*1f820*/  FSEL R125, R125, -INF , !P5 ;  /* 0xff8000007d7d7808 */ /* 0x000fe20006800000 */
[----:B------:R-:W-:Y:S01]  /*1f830*/  IMAD.MOV.U32 R108, RZ, RZ, R117 ;  /* 0x000000ffff6c7224 */ /* 0x000fe200078e0075 */
[----:B------:R-:W-:-:S02]  /*1f840*/  ISETP.GE.AND P5, PT, R109, R247, PT ;  /* 0x000000f76d00720c */ /* 0x000fc40003fa6270 */
[----:B------:R-:W-:Y:S02]  /*1f850*/  FSEL R117, R167, -INF , !P6 ;  /* 0xff800000a7757808 */ /* 0x000fe40007000000 */
[----:B------:R-:W-:Y:S02]  /*1f860*/  FSEL R13, R13, -INF , P5 ;  /* 0xff8000000d0d7808 */ /* 0x000fe40002800000 */
[C---:B------:R-:W-:Y:S02]  /*1f870*/  ISETP.GE.AND P3, PT, R109.reuse, R244, PT ;  /* 0x000000f46d00720c */ /* 0x040fe40003f66270 */
[C---:B------:R-:W-:Y:S02]  /*1f880*/  ISETP.GE.AND P6, PT, R109.reuse, R245, PT ;  /* 0x000000f56d00720c */ /* 0x040fe40003fc6270 */
[----:B------:R-:W-:Y:S02]  /*1f890*/  ISETP.GE.AND P5, PT, R109, R246, PT ;  /* 0x000000f66d00720c */ /* 0x000fe40003fa6270 */
[----:B------:R-:W-:Y:S01]  /*1f8a0*/  IADD3 R167, PT, PT, R5, 0x1e7, -R166 ;  /* 0x000001e705a77810 */ /* 0x000fe20007ffe8a6 */
[----:B-1----:R-:W-:Y:S01]  /*1f8b0*/  IMAD.MOV.U32 R110, RZ, RZ, R127 ;  /* 0x000000ffff6e7224 */ /* 0x002fe200078e007f */
[----:B------:R-:W-:-:S02]  /*1f8c0*/  I2FP.F32.S32 R127, R108 ;  /* 0x0000006c007f7245 */ /* 0x000fc40000201400 */
[----:B------:R-:W-:Y:S02]  /*1f8d0*/  FSEL R118, R13, -INF , !P3 ;  /* 0xff8000000d767808 */ /* 0x000fe40005800000 */
[----:B------:R-:W-:Y:S01]  /*1f8e0*/  I2FP.F32.S32 R108, R110 ;  /* 0x0000006e006c7245 */ /* 0x000fe20000201400 */
[----:B------:R-:W-:Y:S01]  /*1f8f0*/  FFMA.FTZ R127, -R242, R127, R12 ;  /* 0x0000007ff27f7223 */ /* 0x000fe2000001010c */
[----:B------:R-:W-:Y:S01]  /*1f900*/  FMUL.FTZ R12, R104, R71 ;  /* 0x00000047680c7220 */ /* 0x000fe20000410000 */
[----:B------:R-:W-:Y:S02]  /*1f910*/  IADD3 R104, PT, PT, R243, 0x1e0, -R166 ;  /* 0x000001e0f3687810 */ /* 0x000fe40007ffe8a6 */
[----:B--2---:R-:W-:Y:S01]  /*1f920*/  FFMA.FTZ R126, -R242, R108, R126 ;  /* 0x0000006cf27e7223 */ /* 0x004fe2000001017e */
[----:B------:R-:W-:Y:S01]  /*1f930*/  IABS R13, R167 ;  /* 0x000000a7000d7213 */ /* 0x000fe20000000000 */
[----:B------:R-:W1:Y:S01]  /*1f940*/  LDSM.16.M88.4 R108, [R70+0x3800] ;  /* 0x00380000466c783b */ /* 0x000e620000000200 */
[----:B------:R-:W2:Y:S01]  /*1f950*/  MUFU.TANH R12, R12 ;  /* 0x0000000c000c7308 */ /* 0x000ea20000002400 */
[----:B------:R-:W-:-:S02]  /*1f960*/  IABS R104, R104 ;  /* 0x0000006800687213 */ /* 0x000fc40000000000 */
[----:B------:R-:W-:Y:S02]  /*1f970*/  FSEL R167, R127, -INF , P5 ;  /* 0xff8000007fa77808 */ /* 0x000fe40002800000 */
[----:B------:R-:W-:Y:S01]  /*1f980*/  I2FP.F32.S32 R13, R13 ;  /* 0x0000000d000d7245 */ /* 0x000fe20000201400 */
[----:B------:R-:W-:Y:S01]  /*1f990*/  IMAD.MOV.U32 R127, RZ, RZ, R104 ;  /* 0x000000ffff7f7224 */ /* 0x000fe200078e0068 */
[----:B------:R-:W-:Y:S02]  /*1f9a0*/  ISETP.GE.AND P3, PT, R119, R247, PT ;  /* 0x000000f77700720c */ /* 0x000fe40003f66270 */
[----:B------:R-:W-:Y:S01]  /*1f9b0*/  FSEL R104, R167, -INF , !P6 ;  /* 0xff800000a7687808 */ /* 0x000fe20007000000 */
[----:B------:R-:W-:Y:S01]  /*1f9c0*/  FFMA.FTZ R197, -R242, R13, R197 ;  /* 0x0000000df2c57223 */ /* 0x000fe200000101c5 */
[----:B------:R-:W-:Y:S01]  /*1f9d0*/  I2FP.F32.S32 R127, R127 ;  /* 0x0000007f007f7245 */ /* 0x000fe20000201400 */
[----:B------:R3:W-:Y:S01]  /*1f9e0*/  MUFU.TANH R167, R105 ;  /* 0x0000006900a77308 */ /* 0x0007e20000002400 */
[----:B------:R-:W-:-:S02]  /*1f9f0*/  FSEL R126, R126, -INF , P3 ;  /* 0xff8000007e7e7808 */ /* 0x000fc40001800000 */
[C---:B------:R-:W-:Y:S02]  /*1fa00*/  ISETP.GE.AND P5, PT, R119.reuse, R244, PT ;  /* 0x000000f47700720c */ /* 0x040fe40003fa6270 */
[C---:B------:R-:W-:Y:S01]  /*1fa10*/  ISETP.GE.AND P6, PT, R119.reuse, R245, PT ;  /* 0x000000f57700720c */ /* 0x040fe20003fc6270 */
[----:B--2---:R-:W-:Y:S01]  /*1fa20*/  FFMA.FTZ R127, -R242, R127, R12 ;  /* 0x0000007ff27f7223 */ /* 0x004fe2000001010c */
[----:B------:R-:W-:Y:S01]  /*1fa30*/  ISETP.GE.AND P3, PT, R119, R246, PT ;  /* 0x000000f67700720c */ /* 0x000fe20003f66270 */
[----:B------:R-:W2:Y:S01]  /*1fa40*/  LDSM.16.M88.4 R12, [R3+0x3800] ;  /* 0x00380000030c783b */ /* 0x000ea20000000200 */
[----:B------:R4:W5:Y:S01]  /*1fa50*/  MUFU.TANH R119, R106 ;  /* 0x0000006a00777308 */ /* 0x0009620000002400 */
[--C-:B------:R-:W-:Y:S02]  /*1fa60*/  IADD3 R198, PT, PT, R5, 0x1e0, -R166.reuse ;  /* 0x000001e005c67810 */ /* 0x100fe40007ffe8a6 */
[C-C-:B------:R-:W-:Y:S02]  /*1fa70*/  IADD3 R199, PT, PT, R243.reuse, 0x1df, -R166.reuse ;  /* 0x000001dff3c77810 */ /* 0x140fe40007ffe8a6 */
[----:B------:R-:W-:-:S02]  /*1fa80*/  IADD3 R8, PT, PT, R243, 0x117, -R166 ;  /* 0x00000117f3087810 */ /* 0x000fc40007ffe8a6 */
[----:B---3--:R-:W-:Y:S02]  /*1fa90*/  FSEL R105, R197, -INF , P3 ;  /* 0xff800000c5697808 */ /* 0x008fe40001800000 */
[----:B------:R-:W-:Y:S02]  /*1faa0*/  IABS R197, R199 ;  /* 0x000000c700c57213 */ /* 0x000fe40000000000 */
[----:B------:R-:W-:Y:S02]  /*1fab0*/  FSEL R105, R105, -INF , !P6 ;  /* 0xff80000069697808 */ /* 0x000fe40007000000 */
[C---:B------:R-:W-:Y:S02]  /*1fac0*/  ISETP.GE.AND P3, PT, R196.reuse, R244, PT ;  /* 0x000000f4c400720c */ /* 0x040fe40003f66270 */
[----:B------:R-:W-:Y:S01]  /*1fad0*/  ISETP.GE.AND P6, PT, R196, R245, PT ;  /* 0x000000f5c400720c */ /* 0x000fe20003fc6270 */
[----:B-1----:R-:W-:Y:S01]  /*1fae0*/  HMMA.16816.F32 R96, R128, R108, R96 ;  /* 0x0000006c8060723c */ /* 0x002fe20000001860 */
[----:B----4-:R-:W-:Y:S01]  /*1faf0*/  FSEL R106, R126, -INF , !P5 ;  /* 0xff8000007e6a7808 */ /* 0x010fe20006800000 */
[----:B------:R-:W-:Y:S01]  /*1fb00*/  VIADD R109, R10, 0xfffffe21 ;  /* 0xfffffe210a6d7836 */ /* 0x000fe20000000000 */
[----:B------:R-:W-:-:S02]  /*1fb10*/  ISETP.GE.AND P5, PT, R196, R247, PT ;  /* 0x000000f7c400720c */ /* 0x000fc40003fa6270 */
[----:B------:R-:W-:Y:S02]  /*1fb20*/  IABS R126, R198 ;  /* 0x000000c6007e7213 */ /* 0x000fe40000000000 */
[----:B------:R-:W-:Y:S01]  /*1fb30*/  FSEL R127, R127, -INF , P5 ;  /* 0xff8000007f7f7808 */ /* 0x000fe20002800000 */
[----:B------:R-:W-:Y:S01]  /*1fb40*/  HMMA.16816.F32 R92, R128, R110, R92 ;  /* 0x0000006e805c723c */ /* 0x000fe2000000185c */
[----:B------:R-:W-:Y:S01]  /*1fb50*/  I2FP.F32.S32 R126, R126 ;  /* 0x0000007e007e7245 */ /* 0x000fe20000201400 */
[----:B------:R-:W-:Y:S01]  /*1fb60*/  VIADD R111, R10, 0xfffffe29 ;  /* 0xfffffe290a6f7836 */ /* 0x000fe20000000000 */
[----:B------:R-:W-:Y:S01]  /*1fb70*/  ISETP.GE.AND P5, PT, R196, R246, PT ;  /* 0x000000f6c400720c */ /* 0x000fe20003fa6270 */
[----:B------:R-:W-:Y:S01]  /*1fb80*/  FMUL.FTZ R196, R107, R71 ;  /* 0x000000476bc47220 */ /* 0x000fe20000410000 */
[----:B------:R-:W-:Y:S01]  /*1fb90*/  I2FP.F32.S32 R107, R197 ;  /* 0x000000c5006b7245 */ /* 0x000fe20000201400 */
[----:B-----5:R-:W-:Y:S01]  /*1fba0*/  FFMA.FTZ R119, -R242, R126, R119 ;  /* 0x0000007ef2777223 */ /* 0x020fe20000010177 */
[----:B------:R-:W-:Y:S01]  /*1fbb0*/  FMUL.FTZ R126, R100, R71 ;  /* 0x00000047647e7220 */ /* 0x000fe20000410000 */
[----:B------:R-:W-:Y:S01]  /*1fbc0*/  IADD3 R100, PT, PT, R5, 0x1df, -R166 ;  /* 0x000001df05647810 */ /* 0x000fe20007ffe8a6 */
[----:B------:R-:W-:Y:S01]  /*1fbd0*/  MUFU.TANH R197, R103 ;  /* 0x0000006700c57308 */ /* 0x000fe20000002400 */
[----:B------:R-:W-:Y:S01]  /*1fbe0*/  FFMA.FTZ R167, -R242, R107, R167 ;  /* 0x0000006bf2a77223 */ /* 0x000fe200000101a7 */
[----:B------:R-:W-:-:S02]  /*1fbf0*/  FSEL R107, R127, -INF , !P3 ;  /* 0xff8000007f6b7808 */ /* 0x000fc40005800000 */
[----:B------:R-:W-:Y:S01]  /*1fc00*/  IADD3 R127, PT, PT, R243, 0x1d8, -R166 ;  /* 0x000001d8f37f7810 */ /* 0x000fe20007ffe8a6 */
[C---:B--2---:R-:W-:Y:S01]  /*1fc10*/  HMMA.16816.F32 R96, R16.reuse, R12, R96 ;  /* 0x0000000c1060723c */ /* 0x044fe20000001860 */
[----:B------:R-:W-:Y:S02]  /*1fc20*/  ISETP.GE.AND P3, PT, R109, R247, PT ;  /* 0x000000f76d00720c */ /* 0x000fe40003f66270 */
[----:B------:R-:W1:Y:S01]  /*1fc30*/  MUFU.TANH R196, R196 ;  /* 0x000000c400c47308 */ /* 0x000e620000002400 */
[----:B------:R-:W-:Y:S02]  /*1fc40*/  FSEL R108, R119, -INF , P5 ;  /* 0xff800000776c7808 */ /* 0x000fe40002800000 */
[----:B------:R-:W-:Y:S02]  /*1fc50*/  IABS R127, R127 ;  /* 0x0000007f007f7213 */ /* 0x000fe40000000000 */
[----:B------:R-:W-:Y:S01]  /*1fc60*/  FSEL R108, R108, -INF , !P6 ;  /* 0xff8000006c6c7808 */ /* 0x000fe20007000000 */
[----:B------:R-:W-:Y:S01]  /*1fc70*/  HMMA.16816.F32 R92, R16, R14, R92 ;  /* 0x0000000e105c723c */ /* 0x000fe2000000185c */
[----:B------:R-:W-:Y:S01]  /*1fc80*/  FSEL R119, R167, -INF , P3 ;  /* 0xff800000a7777808 */ /* 0x000fe20001800000 */
[----:B------:R-:W2:Y:S01]  /*1fc90*/  MUFU.TANH R126, R126 ;  /* 0x0000007e007e7308 */ /* 0x000ea20000002400 */
[----:B------:R-:W-:-:S02]  /*1fca0*/  ISETP.GE.AND P5, PT, R109, R244, PT ;  /* 0x000000f46d00720c */ /* 0x000fc40003fa6270 */
[C---:B------:R-:W-:Y:S02]  /*1fcb0*/  ISETP.GE.AND P6, PT, R109.reuse, R245, PT ;  /* 0x000000f56d00720c */ /* 0x040fe40003fc6270 */
[----:B------:R-:W-:Y:S01]  /*1fcc0*/  ISETP.GE.AND P3, PT, R109, R246, PT ;  /* 0x000000f66d00720c */ /* 0x000fe20003f66270 */
[----:B------:R-:W-:Y:S01]  /*1fcd0*/  IMAD.MOV.U32 R109, RZ, RZ, R127 ;  /* 0x000000ffff6d7224 */ /* 0x000fe200078e007f */
[----:B------:R-:W-:Y:S01]  /*1fce0*/  IABS R100, R100 ;  /* 0x0000006400647213 */ /* 0x000fe20000000000 */
[----:B------:R3:W4:Y:S01]  /*1fcf0*/  MUFU.TANH R12, R102 ;  /* 0x00000066000c7308 */ /* 0x0007220000002400 */
[----:B------:R-:W-:Y:S01]  /*1fd00*/  IADD3 R127, PT, PT, R243, 0x1d7, -R166 ;  /* 0x000001d7f37f7810 */ /* 0x000fe20007ffe8a6 */
[-C--:B------:R-:W-:Y:S01]  /*1fd10*/  FMUL.FTZ R98, R98, R71.reuse ;  /* 0x0000004762627220 */ /* 0x080fe20000410000 */
[----:B------:R-:W-:Y:S01]  /*1fd20*/  I2FP.F32.S32 R100, R100 ;  /* 0x0000006400647245 */ /* 0x000fe20000201400 */
[----:B------:R-:W-:Y:S01]  /*1fd30*/  FMUL.FTZ R97, R97, R71 ;  /* 0x0000004761617220 */ /* 0x000fe20000410000 */
[----:B------:R-:W-:-:S02]  /*1fd40*/  I2FP.F32.S32 R13, R109 ;  /* 0x0000006d000d7245 */ /* 0x000fc40000201400 */
        /* <DEDUP_REMOVED lines=13> */
[--C-:B------:R-:W-:Y:S01]  /*1fe20*/  IADD3 R167, PT, PT, R5, 0x1d7, -R166.reuse ;  /* 0x000001d705a77810 */ /* 0x100fe20007ffe8a6 */
        /* <DEDUP_REMOVED lines=15> */
[----:B----4-:R-:W-:Y:S01]  /*1ff20*/  FFMA.FTZ R127, -R242, R127, R12 ;  /* 0x0000007ff27f7223 */ /* 0x010fe2000001010c */
        /* <DEDUP_REMOVED lines=16> */
[----:B------:R-:W-:Y:S02]  /*20030*/  IADD3 R199, PT, PT, R243, 0x1cf, -R166 ;  /* 0x000001cff3c77810 */ /* 0x000fe40007ffe8a6 */
[----:B------:R-:W-:Y:S01]  /*20040*/  IABS R8, R8 ;  /* 0x0000000800087213 */ /* 0x000fe20000000000 */
[----:B--2---:R-:W-:Y:S01]  /*20050*/  FFMA.FTZ R127, -R242, R127, R12 ;  /* 0x0000007ff27f7223 */ /* 0x004fe2000001010c */
[----:B------:R2:W4:Y:S01]  /*20060*/  MUFU.TANH R111, R98 ;  /* 0x00000062006f7308 */ /* 0x0005220000002400 */
[----:B------:R-:W5:Y:S01]  /*20070*/  LDSM.16.M88.4 R12, [R3+0x4000] ;  /* 0x00400000030c783b */ /* 0x000f620000000200 */
[----:B---3--:R-:W-:Y:S02]  /*20080*/  FSEL R97, R197, -INF , P3 ;  /* 0xff800000c5617808 */ /* 0x008fe40001800000 */
[----:B------:R-:W-:Y:S02]  /*20090*/  IABS R197, R199 ;  /* 0x000000c700c57213 */ /* 0x000fe40000000000 */
[----:B------:R-:W-:-:S02]  /*200a0*/  FSEL R97, R97, -INF , !P6 ;  /* 0xff80000061617808 */ /* 0x000fc40007000000 */
[C---:B------:R-:W-:Y:S02]  /*200b0*/  ISETP.GE.AND P3, PT, R196.reuse, R244, PT ;  /* 0x000000f4c400720c */ /* 0x040fe40003f66270 */
[----:B------:R-:W-:Y:S02]  /*200c0*/  ISETP.GE.AND P6, PT, R196, R245, PT ;  /* 0x000000f5c400720c */ /* 0x000fe40003fc6270 */
[----:B--2---:R-:W-:Y:S01]  /*200d0*/  FSEL R98, R126, -INF , !P5 ;  /* 0xff8000007e627808 */ /* 0x004fe20006800000 */
[----:B-1----:R-:W-:Y:S01]  /*200e0*/  HMMA.16816.F32 R88, R128, R100, R88 ;  /* 0x000000648058723c */ /* 0x002fe20000001858 */
[----:B------:R-:W-:Y:S01]  /*200f0*/  ISETP.GE.AND P5, PT, R196, R247, PT ;  /* 0x000000f7c400720c */ /* 0x000fe20003fa6270 */
[----:B------:R-:W-:Y:S01]  /*20100*/  VIADD R101, R10, 0xfffffe31 ;  /* 0xfffffe310a657836 */ /* 0x000fe20000000000 */
[----:B------:R-:W-:Y:S02]  /*20110*/  IABS R126, R198 ;  /* 0x000000c6007e7213 */ /* 0x000fe40000000000 */
[----:B------:R-:W-:-:S02]  /*20120*/  FSEL R127, R127, -INF , P5 ;  /* 0xff8000007f7f7808 */ /* 0x000fc40002800000 */
[----:B------:R-:W-:Y:S01]  /*20130*/  I2FP.F32.S32 R126, R126 ;  /* 0x0000007e007e7245 */ /* 0x000fe20000201400 */
[----:B------:R-:W-:Y:S01]  /*20140*/  HMMA.16816.F32 R84, R128, R102, R84 ;  /* 0x000000668054723c */ /* 0x000fe20000001854 */
[----:B------:R-:W-:Y:S01]  /*20150*/  ISETP.GE.AND P5, PT, R196, R246, PT ;  /* 0x000000f6c400720c */ /* 0x000fe20003fa6270 */
[----:B------:R-:W-:Y:S01]  /*20160*/  FMUL.FTZ R196, R99, R71 ;  /* 0x0000004763c47220 */ /* 0x000fe20000410000 */
[----:B------:R-:W-:Y:S01]  /*20170*/  I2FP.F32.S32 R99, R197 ;  /* 0x000000c500637245 */ /* 0x000fe20000201400 */
[----:B----4-:R-:W-:Y:S01]  /*20180*/  FFMA.FTZ R111, -R242, R126, R111 ;  /* 0x0000007ef26f7223 */ /* 0x010fe2000001016f */
[----:B------:R-:W-:Y:S01]  /*20190*/  FMUL.FTZ R126, R92, R71 ;  /* 0x000000475c7e7220 */ /* 0x000fe20000410000 */
[--C-:B------:R-:W-:Y:S01]  /*201a0*/  IADD3 R92, PT, PT, R5, 0x1cf, -R166.reuse ;  /* 0x000001cf055c7810 */ /* 0x100fe20007ffe8a6 */
        /* <DEDUP_REMOVED lines=79> */
[----:B------:R-:W-:Y:S02]  /*206a0*/  ISETP.GE.AND P6, PT, R196, R245, PT ;  /* 0x000000f5c400720c */ /* 0x000fe40003fc6270 */
        /* <DEDUP_REMOVED lines=379> */
[----:B------:R-:W-:Y:S01]  /*21e60*/  IABS R126, R198 ;  /* 0x000000c6007e7213 */ /* 0x000fe20000000000 */
[----:B------:R-:W-:Y:S01]  /*21e70*/  VIADD R57, R10, 0xfffffe81 ;  /* 0xfffffe810a397836 */ /* 0x000fe20000000000 */
[C---:B------:R-:W-:Y:S02]  /*21e80*/  ISETP.GE.AND P5, PT, R196.reuse, R247, PT ;  /* 0x000000f7c400720c */ /* 0x040fe40003fa6270 */
[----:B------:R-:W-:Y:S02]  /*21e90*/  I2FP.F32.S32 R126, R126 ;  /* 0x0000007e007e7245 */ /* 0x000fe40000201400 */
[----:B------:R-:W-:Y:S01]  /*21ea0*/  FSEL R127, R127, -INF , P5 ;  /* 0xff8000007f7f7808 */ /* 0x000fe20002800000 */
[----:B------:R-:W-:Y:S01]  /*21eb0*/  HMMA.16816.F32 R36, R128, R58, R36 ;  /* 0x0000003a8024723c */ /* 0x000fe20000001824 */
[----:B------:R-:W-:Y:S01]  /*21ec0*/  ISETP.GE.AND P5, PT, R196, R246, PT ;  /* 0x000000f6c400720c */ /* 0x000fe20003fa6270 */
[----:B------:R-:W-:Y:S01]  /*21ed0*/  FMUL.FTZ R196, R55, R71 ;  /* 0x0000004737c47220 */ /* 0x000fe20000410000 */
        /* <DEDUP_REMOVED lines=25> */
[----:B------:R-:W-:Y:S01]  /*22070*/  IADD3 R57, PT, PT, R5, 0x178, -R166 ;  /* 0x0000017805397810 */ /* 0x000fe20007ffe8a6 */
[----:B------:R-:W-:Y:S01]  /*22080*/  FMUL.FTZ R41, R41, R71 ;  /* 0x0000004729297220 */ /* 0x000fe20000410000 */
[----:B------:R-:W-:Y:S01]  /*22090*/  I2FP.F32.S32 R48, R48 ;  /* 0x0000003000307245 */ /* 0x000fe20000201400 */
[C---:B-1----:R-:W-:Y:S01]  /*220a0*/  FFMA.FTZ R13, -R242.reuse, R13, R126 ;  /* 0x0000000df20d7223 */ /* 0x042fe2000001017e */
[----:B------:R-:W-:Y:S02]  /*220b0*/  IABS R57, R57 ;  /* 0x0000003900397213 */ /* 0x000fe40000000000 */
[----:B------:R-:W-:Y:S01]  /*220c0*/  IADD3 R126, PT, PT, R243, 0x177, -R166 ;  /* 0x00000177f37e7810 */ /* 0x000fe20007ffe8a6 */
[----:B------:R-:W-:Y:S01]  /*220d0*/  FFMA.FTZ R48, -R242, R48, R196 ;  /* 0x00000030f2307223 */ /* 0x000fe200000101c4 */
[C---:B------:R-:W-:Y:S01]  /*220e0*/  VIADD R196, R10.reuse, 0xfffffe89 ;  /* 0xfffffe890ac47836 */ /* 0x040fe20000000000 */
        /* <DEDUP_REMOVED lines=12> */
[----:B------:R-:W-:Y:S01]  /*221b0*/  I2FP.F32.S32 R48, R48 ;  /* 0x0000003000307245 */ /* 0x000fe20000201400 */
[----:B------:R-:W-:Y:S01]  /*221c0*/  VIADD R37, R10, 0xfffffe98 ;  /* 0xfffffe980a257836 */ /* 0x000fe20000000000 */
[----:B------:R-:W-:Y:S01]  /*221d0*/  I2FP.F32.S32 R49, R49 ;  /* 0x0000003100317245 */ /* 0x000fe20000201400 */
[----:B------:R-:W-:Y:S01]  /*221e0*/  FMUL.FTZ R39, R39, R71 ;  /* 0x0000004727277220 */ /* 0x000fe20000410000 */
[----:B------:R-:W-:Y:S01]  /*221f0*/  FSEL R13, R13, -INF , P5 ;  /* 0xff8000000d0d7808 */ /* 0x000fe20002800000 */
[----:B----4-:R-:W-:Y:S01]  /*22200*/  FFMA.FTZ R127, -R242, R48, R127 ;  /* 0x00000030f27f7223 */ /* 0x010fe2000001017f */
[----:B------:R-:W-:Y:S01]  /*22210*/  ISETP.GE.AND P6, PT, R50, R245, PT ;  /* 0x000000f53200720c */ /* 0x000fe20003fc6270 */
[----:B------:R-:W-:Y:S01]  /*22220*/  FFMA.FTZ R58, -R242, R49, R12 ;  /* 0x00000031f23a7223 */ /* 0x000fe2000001010c */
[----:B------:R-:W-:Y:S01]  /*22230*/  FMUL.FTZ R12, R40, R71 ;  /* 0x00000047280c7220 */ /* 0x000fe20000410000 */
[----:B------:R-:W-:Y:S01]  /*22240*/  ISETP.GE.AND P5, PT, R50, R246, PT ;  /* 0x000000f63200720c */ /* 0x000fe20003fa6270 */
[----:B------:R-:W-:Y:S01]  /*22250*/  MUFU.TANH R202, R202 ;  /* 0x000000ca00ca7308 */ /* 0x000fe20000002400 */
[----:B------:R-:W-:-:S02]  /*22260*/  IADD3 R40, PT, PT, R5, 0x177, -R166 ;  /* 0x0000017705287810 */ /* 0x000fc40007ffe8a6 */
[----:B------:R-:W-:Y:S02]  /*22270*/  IADD3 R167, PT, PT, R243, 0x170, -R166 ;  /* 0x00000170f3a77810 */ /* 0x000fe40007ffe8a6 */
[----:B------:R-:W-:Y:S01]  /*22280*/  FSEL R59, R13, -INF , !P3 ;  /* 0xff8000000d3b7808 */ /* 0x000fe20005800000 */
[----:B-1----:R-:W1:Y:S02]  /*22290*/  LDSM.16.M88.4 R48, [R70+0x7000] ;  /* 0x007000004630783b */ /* 0x002e640000000200 */
[----:B------:R-:W3:Y:S01]  /*222a0*/  MUFU.TANH R12, R12 ;  /* 0x0000000c000c7308 */ /* 0x000ee20000002400 */
[----:B------:R-:W-:Y:S01]  /*222b0*/  IABS R13, R40 ;  /* 0x00000028000d7213 */ /* 0x000fe20000000000 */
[----:B------:R-:W-:Y:S01]  /*222c0*/  FMUL.FTZ R40, R42, R71 ;  /* 0x000000472a287220 */ /* 0x000fe20000410000 */
[----:B------:R-:W-:Y:S02]  /*222d0*/  IABS R167, R167 ;  /* 0x000000a700a77213 */ /* 0x000fe40000000000 */
[----:B------:R-:W-:-:S02]  /*222e0*/  I2FP.F32.S32 R13, R13 ;  /* 0x0000000d000d7245 */ /* 0x000fc40000201400 */
[----:B------:R-:W-:Y:S01]  /*222f0*/  I2FP.F32.S32 R167, R167 ;  /* 0x000000a700a77245 */ /* 0x000fe20000201400 */
[----:B------:R-:W4:Y:S01]  /*22300*/  MUFU.TANH R40, R40 ;  /* 0x0000002800287308 */ /* 0x000f220000002400 */
[----:B------:R-:W-:Y:S01]  /*22310*/  ISETP.GE.AND P3, PT, R196, R247, PT ;  /* 0x000000f7c400720c */ /* 0x000fe20003f66270 */
[----:B--2---:R-:W-:Y:S01]  /*22320*/  FFMA.FTZ R126, -R242, R13, R126 ;  /* 0x0000000df27e7223 */ /* 0x004fe2000001017e */
[----:B------:R-:W-:Y:S02]  /*22330*/  FSEL R58, R58, -INF , P5 ;  /* 0xff8000003a3a7808 */ /* 0x000fe40002800000 */
[----:B------:R-:W-:Y:S02]  /*22340*/  FSEL R127, R127, -INF , P3 ;  /* 0xff8000007f7f7808 */ /* 0x000fe40001800000 */
[----:B------:R-:W-:Y:S01]  /*22350*/  FSEL R58, R58, -INF , !P6 ;  /* 0xff8000003a3a7808 */ /* 0x000fe20007000000 */
[----:B------:R2:W5:Y:S01]  /*22360*/  MUFU.TANH R42, R41 ;  /* 0x00000029002a7308 */ /* 0x0005620000002400 */
[----:B------:R-:W-:Y:S01]  /*22370*/  ISETP.GE.AND P5, PT, R196, R244, PT ;  /* 0x000000f4c400720c */ /* 0x000fe20003fa6270 */
[----:B---3--:R-:W-:Y:S01]  /*22380*/  FFMA.FTZ R167, -R242, R167, R12 ;  /* 0x000000a7f2a77223 */ /* 0x008fe2000001010c */
[C---:B------:R-:W-:Y:S01]  /*22390*/  ISETP.GE.AND P6, PT, R196.reuse, R245, PT ;  /* 0x000000f5c400720c */ /* 0x040fe20003fc6270 */
[----:B------:R-:W3:Y:S01]  /*223a0*/  LDSM.16.M88.4 R12, [R3+0x7000] ;  /* 0x00700000030c783b */ /* 0x000ee20000000200 */
[----:B------:R-:W-:Y:S01]  /*223b0*/  ISETP.GE.AND P3, PT, R196, R246, PT ;  /* 0x000000f6c400720c */ /* 0x000fe20003f66270 */
[----:B------:R-:W-:Y:S01]  /*223c0*/  VIADD R196, R10, 0xfffffe90 ;  /* 0xfffffe900ac47836 */ /* 0x000fe20000000000 */
[----:B------:R-:W-:-:S02]  /*223d0*/  FSEL R127, R127, -INF , !P5 ;  /* 0xff8000007f7f7808 */ /* 0x000fc40006800000 */
[----:B------:R-:W-:Y:S02]  /*223e0*/  IADD3 R198, PT, PT, R243, 0x16f, -R166 ;  /* 0x0000016ff3c67810 */ /* 0x000fe40007ffe8a6 */
[----:B------:R-:W-:Y:S02]  /*223f0*/  ISETP.GE.AND P5, PT, R196, R247, PT ;  /* 0x000000f7c400720c */ /* 0x000fe40003fa6270 */
[----:B------:R-:W-:Y:S02]  /*22400*/  FSEL R126, R126, -INF , P3 ;  /* 0xff8000007e7e7808 */ /* 0x000fe40001800000 */
[----:B------:R-:W-:Y:S02]  /*22410*/  FSEL R167, R167, -INF , P5 ;  /* 0xff800000a7a77808 */ /* 0x000fe40002800000 */
[----:B------:R-:W-:Y:S02]  /*22420*/  FSEL R126, R126, -INF , !P6 ;  /* 0xff8000007e7e7808 */ /* 0x000fe40007000000 */
[----:B--2---:R-:W-:-:S02]  /*22430*/  IABS R41, R197 ;  /* 0x000000c500297213 */ /* 0x004fc40000000000 */
[----:B------:R-:W-:Y:S01]  /*22440*/  IABS R197, R198 ;  /* 0x000000c600c57213 */ /* 0x000fe20000000000 */
[C---:B-1----:R-:W-:Y:S01]  /*22450*/  HMMA.16816.F32 R32, R128.reuse, R48, R32 ;  /* 0x000000308020723c */ /* 0x042fe20000001820 */
[----:B------:R-:W-:Y:S02]  /*22460*/  I2FP.F32.S32 R41, R41 ;  /* 0x0000002900297245 */ /* 0x000fe40000201400 */
[C---:B------:R-:W-:Y:S02]  /*22470*/  ISETP.GE.AND P3, PT, R196.reuse, R244, PT ;  /* 0x000000f4c400720c */ /* 0x040fe40003f66270 */
[----:B------:R-:W-:Y:S01]  /*22480*/  ISETP.GE.AND P6, PT, R196, R245, PT ;  /* 0x000000f5c400720c */ /* 0x000fe20003fc6270 */
[----:B----4-:R-:W-:Y:S01]  /*22490*/  FFMA.FTZ R48, -R242, R41, R40 ;  /* 0x00000029f2307223 */ /* 0x010fe20000010128 */
[----:B------:R-:W-:Y:S01]  /*224a0*/  ISETP.GE.AND P5, PT, R196, R246, PT ;  /* 0x000000f6c400720c */ /* 0x000fe20003fa6270 */
[----:B------:R-:W-:Y:S01]  /*224b0*/  FMUL.FTZ R196, R43, R71 ;  /* 0x000000472bc47220 */ /* 0x000fe20000410000 */
[----:B------:R-:W-:Y:S01]  /*224c0*/  I2FP.F32.S32 R43, R197 ;  /* 0x000000c5002b7245 */ /* 0x000fe20000201400 */
[----:B------:R-:W-:Y:S01]  /*224d0*/  VIADD R41, R10, 0xfffffe91 ;  /* 0xfffffe910a297836 */ /* 0x000fe20000000000 */
[----:B------:R-:W-:Y:S01]  /*224e0*/  FSEL R167, R167, -INF , !P3 ;  /* 0xff800000a7a77808 */ /* 0x000fe20005800000 */
[----:B------:R1:W2:Y:S01]  /*224f0*/  MUFU.TANH R40, R196 ;  /* 0x000000c400287308 */ /* 0x0002a20000002400 */
[----:B------:R-:W-:Y:S01]  /*22500*/  HMMA.16816.F32 R28, R128, R50, R28 ;  /* 0x00000032801c723c */ /* 0x000fe2000000181c */
[----:B-----5:R-:W-:Y:S01]  /*22510*/  FFMA.FTZ R43, -R242, R43, R42 ;  /* 0x0000002bf22b7223 */ /* 0x020fe2000001012a */
[----:B------:R-:W-:Y:S01]  /*22520*/  FMUL.FTZ R42, R36, R71 ;  /* 0x00000047242a7220 */ /* 0x000fe20000410000 */
[----:B------:R-:W-:-:S02]  /*22530*/  IADD3 R36, PT, PT, R5, 0x16f, -R166 ;  /* 0x0000016f05247810 */ /* 0x000fc40007ffe8a6 */
[----:B------:R-:W-:Y:S02]  /*22540*/  ISETP.GE.AND P3, PT, R41, R247, PT ;  /* 0x000000f72900720c */ /* 0x000fe40003f66270 */
[----:B------:R-:W-:Y:S01]  /*22550*/  IABS R36, R36 ;  /* 0x0000002400247213 */ /* 0x000fe20000000000 */
[----:B------:R-:W4:Y:S01]  /*22560*/  MUFU.TANH R42, R42 ;  /* 0x0000002a002a7308 */ /* 0x000f220000002400 */
[C---:B---3--:R-:W-:Y:S01]  /*22570*/  HMMA.16816.F32 R32, R16.reuse, R12, R32 ;  /* 0x0000000c1020723c */ /* 0x048fe20000001820 */
[----:B------:R-:W-:Y:S02]  /*22580*/  FSEL R198, R43, -INF , P3 ;  /* 0xff8000002bc67808 */ /* 0x000fe40001800000 */
[----:B------:R-:W-:Y:S02]  /*22590*/  I2FP.F32.S32 R36, R36 ;  /* 0x0000002400247245 */ /* 0x000fe40000201400 */
[----:B------:R-:W-:Y:S02]  /*225a0*/  IADD3 R13, PT, PT, R5, 0x168, -R166 ;  /* 0x00000168050d7810 */ /* 0x000fe40007ffe8a6 */
[----:B------:R3:W5:Y:S01]  /*225b0*/  MUFU.TANH R12, R38 ;  /* 0x00000026000c7308 */ /* 0x0007620000002400 */
[----:B-1----:R-:W-:Y:S01]  /*225c0*/  FSEL R196, R48, -INF , P5 ;  /* 0xff80000030c47808 */ /* 0x002fe20002800000 */
[----:B--2---:R-:W-:Y:S01]  /*225d0*/  FFMA.FTZ R36, -R242, R36, R40 ;  /* 0x00000024f2247223 */ /* 0x004fe20000010128 */
[----:B------:R-:W-:Y:S01]  /*225e0*/  IADD3 R48, PT, PT, R243, 0x168, -R166 ;  /* 0x00000168f3307810 */ /* 0x000fe20007ffe8a6 */
[----:B------:R-:W-:Y:S01]  /*225f0*/  HMMA.16816.F32 R28, R16, R14, R28 ;  /* 0x0000000e101c723c */ /* 0x000fe2000000181c */
[----:B------:R-:W-:Y:S01]  /*22600*/  FSEL R196, R196, -INF , !P6 ;  /* 0xff800000c4c47808 */ /* 0x000fe20007000000 */
[----:B------:R-:W-:Y:S01]  /*22610*/  VIADD R40, R10, 0xfffffe99 ;  /* 0xfffffe990a287836 */ /* 0x000fe20000000000 */
[----:B------:R-:W-:-:S02]  /*22620*/  IABS R48, R48 ;  /* 0x0000003000307213 */ /* 0x000fc40000000000 */
[C---:B------:R-:W-:Y:S02]  /*22630*/  ISETP.GE.AND P5, PT, R41.reuse, R244, PT ;  /* 0x000000f42900720c */ /* 0x040fe40003fa6270 */
[----:B------:R-:W-:Y:S01]  /*22640*/  ISETP.GE.AND P6, PT, R41, R245, PT ;  /* 0x000000f52900720c */ /* 0x000fe20003fc6270 */
[----:B------:R-:W-:Y:S01]  /*22650*/  FMUL.FTZ R33, R33, R71 ;  /* 0x0000004721217220 */ /* 0x000fe20000410000 */
[----:B------:R-:W-:Y:S01]  /*22660*/  ISETP.GE.AND P3, PT, R41, R246, PT ;  /* 0x000000f62900720c */ /* 0x000fe20003f66270 */
[----:B------:R-:W-:Y:S01]  /*22670*/  IMAD.MOV.U32 R41, RZ, RZ, R48 ;  /* 0x000000ffff297224 */ /* 0x000fe200078e0030 */
[----:B------:R-:W-:Y:S02]  /*22680*/  IABS R13, R13 ;  /* 0x0000000d000d7213 */ /* 0x000fe40000000000 */
[----:B------:R-:W-:Y:S02]  /*22690*/  FSEL R197, R36, -INF , P3 ;  /* 0xff80000024c57808 */ /* 0x000fe40001800000 */
[----:B---3--:R-:W-:-:S02]  /*226a0*/  IADD3 R38, PT, PT, R243, 0x167, -R166 ;  /* 0x00000167f3267810 */ /* 0x008fc40007ffe8a6 */
[----:B------:R-:W-:Y:S02]  /*226b0*/  I2FP.F32.S32 R41, R41 ;  /* 0x0000002900297245 */ /* 0x000fe40000201400 */
[----:B------:R-:W-:Y:S01]  /*226c0*/  IABS R38, R38 ;  /* 0x0000002600267213 */ /* 0x000fe20000000000 */
[----:B------:R-:W-:Y:S01]  /*226d0*/  FMUL.FTZ R30, R30, R71 ;  /* 0x000000471e1e7220 */ /* 0x000fe20000410000 */
[----:B------:R-:W-:Y:S01]  /*226e0*/  I2FP.F32.S32 R13, R13 ;  /* 0x0000000d000d7245 */ /* 0x000fe20000201400 */
[----:B----4-:R-:W-:Y:S01]  /*226f0*/  FFMA.FTZ R42, -R242, R41, R42 ;  /* 0x00000029f22a7223 */ /* 0x010fe2000001012a */
[----:B------:R-:W-:Y:S01]  /*22700*/  FSEL R198, R198, -INF , !P5 ;  /* 0xff800000c6c67808 */ /* 0x000fe20006800000 */
[----:B------:R-:W-:Y:S01]  /*22710*/  IMAD.MOV.U32 R36, RZ, RZ, R38 ;  /* 0x000000ffff247224 */ /* 0x000fe200078e0026 */
[----:B------:R-:W-:Y:S01]  /*22720*/  ISETP.GE.AND P5, PT, R37, R247, PT ;  /* 0x000000f72500720c */ /* 0x000fe20003fa6270 */
[----:B-----5:R-:W-:Y:S01]  /*22730*/  FFMA.FTZ R13, -R242, R13, R12 ;  /* 0x0000000df20d7223 */ /* 0x020fe2000001010c */
[-C--:B------:R-:W-:Y:S01]  /*22740*/  FMUL.FTZ R12, R32, R71.reuse ;  /* 0x00000047200c7220 */ /* 0x080fe20000410000 */
[----:B------:R-:W-:Y:S01]  /*22750*/  FSEL R197, R197, -INF , !P6 ;  /* 0xff800000c5c57808 */ /* 0x000fe20007000000 */
[----:B------:R1:W-:Y:S01]  /*22760*/  MUFU.TANH R41, R39 ;  /* 0x0000002700297308 */ /* 0x0003e20000002400 */
[----:B------:R-:W-:Y:S01]  /*22770*/  I2FP.F32.S32 R36, R36 ;  /* 0x0000002400247245 */ /* 0x000fe20000201400 */
[----:B------:R-:W-:Y:S01]  /*22780*/  FMUL.FTZ R210, R29, R71 ;  /* 0x000000471dd27220 */ /* 0x000fe20000410000 */
[----:B------:R-:W-:Y:S01]  /*22790*/  FSEL R200, R42, -INF , P5 ;  /* 0xff8000002ac87808 */ /* 0x000fe20002800000 */
[----:B------:R-:W-:Y:S01]  /*227a0*/  VIADD R29, R10, 0xfffffea8 ;  /* 0xfffffea80a1d7836 */ /* 0x000fe20000000000 */
[C---:B------:R-:W-:Y:S01]  /*227b0*/  ISETP.GE.AND P3, PT, R37.reuse, R244, PT ;  /* 0x000000f42500720c */ /* 0x040fe20003f66270 */
[----:B------:R-:W-:Y:S01]  /*227c0*/  FFMA.FTZ R202, -R242, R36, R202 ;  /* 0x00000024f2ca7223 */ /* 0x000fe200000101ca */
[C---:B------:R-:W-:Y:S01]  /*227d0*/  ISETP.GE.AND P6, PT, R37.reuse, R245, PT ;  /* 0x000000f52500720c */ /* 0x040fe20003fc6270 */
[----:B------:R-:W2:Y:S01]  /*227e0*/  MUFU.TANH R12, R12 ;  /* 0x0000000c000c7308 */ /* 0x000ea20000002400 */
[----:B------:R-:W-:Y:S01]  /*227f0*/  ISETP.GE.AND P5, PT, R37, R246, PT ;  /* 0x000000f62500720c */ /* 0x000fe20003fa6270 */
[----:B------:R-:W-:Y:S01]  /*22800*/  FMUL.FTZ R31, R31, R71 ;  /* 0x000000471f1f7220 */ /* 0x000fe20000410000 */
[----:B------:R-:W-:-:S02]  /*22810*/  IADD3 R32, PT, PT, R5, 0x167, -R166 ;  /* 0x0000016705207810 */ /* 0x000fc40007ffe8a6 */
[----:B------:R-:W-:Y:S02]  /*22820*/  FSEL R199, R13, -INF , P5 ;  /* 0xff8000000dc77808 */ /* 0x000fe40002800000 */
[----:B------:R-:W-:Y:S01]  /*22830*/  IABS R32, R32 ;  /* 0x0000002000207213 */ /* 0x000fe20000000000 */
[----:B------:R-:W-:Y:S01]  /*22840*/  MUFU.TANH R210, R210 ;  /* 0x000000d200d27308 */ /* 0x000fe20000002400 */
[----:B------:R-:W-:Y:S01]  /*22850*/  FSEL R200, R200, -INF , !P3 ;  /* 0xff800000c8c87808 */ /* 0x000fe20005800000 */
[----:B-1----:R-:W1:Y:S01]  /*22860*/  LDSM.16.M88.4 R36, [R70+0x7800] ;  /* 0x007800004624783b */ /* 0x002e620000000200 */
[----:B------:R-:W-:Y:S01]  /*22870*/  ISETP.GE.AND P3, PT, R40, R247, PT ;  /* 0x000000f72800720c */ /* 0x000fe20003f66270 */
[----:B------:R-:W-:Y:S02]  /*22880*/  IMAD.MOV.U32 R13, RZ, RZ, R32 ;  /* 0x000000ffff0d7224 */ /* 0x000fe400078e0020 */
[----:B------:R-:W-:Y:S01]  /*22890*/  FMUL.FTZ R32, R34, R71 ;  /* 0x0000004722207220 */ /* 0x000fe20000410000 */
[----:B------:R-:W-:-:S02]  /*228a0*/  FSEL R199, R199, -INF , !P6 ;  /* 0xff800000c7c77808 */ /* 0x000fc40007000000 */
[----:B------:R-:W-:Y:S01]  /*228b0*/  FSEL R202, R202, -INF , P3 ;  /* 0xff800000caca7808 */ /* 0x000fe20001800000 */
[----:B------:R3:W-:Y:S01]  /*228c0*/  MUFU.TANH R34, R33 ;  /* 0x0000002100227308 */ /* 0x0007e20000002400 */
[----:B------:R-:W-:Y:S01]  /*228d0*/  I2FP.F32.S32 R13, R13 ;  /* 0x0000000d000d7245 */ /* 0x000fe20000201400 */
[----:B--2---:R-:W-:Y:S01]  /*228e0*/  FFMA.FTZ R203, -R242, R203, R12 ;  /* 0x000000cbf2cb7223 */ /* 0x004fe2000001010c */
[C---:B------:R-:W-:Y:S02]  /*228f0*/  ISETP.GE.AND P5, PT, R40.reuse, R244, PT ;  /* 0x000000f42800720c */ /* 0x040fe40003fa6270 */
[----:B------:R-:W-:Y:S01]  /*22900*/  ISETP.GE.AND P6, PT, R40, R245, PT ;  /* 0x000000f52800720c */ /* 0x000fe20003fc6270 */
[----:B------:R-:W-:Y:S01]  /*22910*/  FFMA.FTZ R41, -R242, R13, R41 ;  /* 0x0000000df2297223 */ /* 0x000fe20000010129 */
[----:B------:R-:W-:Y:S01]  /*22920*/  ISETP.GE.AND P3, PT, R40, R246, PT ;  /* 0x000000f62800720c */ /* 0x000fe20003f66270 */
[----:B------:R-:W2:Y:S01]  /*22930*/  LDSM.16.M88.4 R12, [R3+0x7800] ;  /* 0x00780000030c783b */ /* 0x000ea20000000200 */
[----:B------:R-:W-:Y:S01]  /*22940*/  VIADD R40, R10, 0xfffffea0 ;  /* 0xfffffea00a287836 */ /* 0x000fe20000000000 */
[----:B------:R-:W4:Y:S01]  /*22950*/  MUFU.TANH R32, R32 ;  /* 0x0000002000207308 */ /* 0x000f220000002400 */
[----:B------:R-:W-:-:S02]  /*22960*/  FSEL R202, R202, -INF , !P5 ;  /* 0xff800000caca7808 */ /* 0x000fc40006800000 */
[----:B------:R-:W-:Y:S02]  /*22970*/  FSEL R201, R41, -INF , P3 ;  /* 0xff80000029c97808 */ /* 0x000fe40001800000 */
[----:B------:R-:W-:Y:S02]  /*22980*/  ISETP.GE.AND P5, PT, R40, R247, PT ;  /* 0x000000f72800720c */ /* 0x000fe40003fa6270 */
[--C-:B------:R-:W-:Y:S02]  /*22990*/  IADD3 R42, PT, PT, R5, 0x160, -R166.reuse ;  /* 0x00000160052a7810 */ /* 0x100fe40007ffe8a6 */
[----:B------:R-:W-:Y:S02]  /*229a0*/  IADD3 R43, PT, PT, R243, 0x15f, -R166 ;  /* 0x0000015ff32b7810 */ /* 0x000fe40007ffe8a6 */
[----:B------:R-:W-:Y:S02]  /*229b0*/  FSEL R201, R201, -INF , !P6 ;  /* 0xff800000c9c97808 */ /* 0x000fe40007000000 */
[----:B------:R-:W-:-:S02]  /*229c0*/  FSEL R203, R203, -INF , P5 ;  /* 0xff800000cbcb7808 */ /* 0x000fc40002800000 */
[----:B---3--:R-:W-:Y:S02]  /*229d0*/  IABS R33, R42 ;  /* 0x0000002a00217213 */ /* 0x008fe40000000000 */
[C---:B------:R-:W-:Y:S02]  /*229e0*/  ISETP.GE.AND P3, PT, R40.reuse, R244, PT ;  /* 0x000000f42800720c */ /* 0x040fe40003f66270 */
[C---:B------:R-:W-:Y:S02]  /*229f0*/  ISETP.GE.AND P6, PT, R40.reuse, R245, PT ;  /* 0x000000f52800720c */ /* 0x040fe40003fc6270 */
[----:B------:R-:W-:Y:S01]  /*22a00*/  ISETP.GE.AND P5, PT, R40, R246, PT ;  /* 0x000000f62800720c */ /* 0x000fe20003fa6270 */
[----:B------:R-:W-:Y:S01]  /*22a10*/  FMUL.FTZ R40, R35, R71 ;  /* 0x0000004723287220 */ /* 0x000fe20000410000 */
[----:B-1----:R-:W-:Y:S01]  /*22a20*/  HMMA.16816.F32 R24, R128, R36, R24 ;  /* 0x000000248018723c */ /* 0x002fe20000001818 */
[----:B------:R-:W-:Y:S02]  /*22a30*/  IABS R41, R43 ;  /* 0x0000002b00297213 */ /* 0x000fe40000000000 */
[----:B------:R-:W-:-:S02]  /*22a40*/  I2FP.F32.S32 R33, R33 ;  /* 0x0000002100217245 */ /* 0x000fc40000201400 */
[----:B------:R-:W-:Y:S01]  /*22a50*/  I2FP.F32.S32 R35, R41 ;  /* 0x0000002900237245 */ /* 0x000fe20000201400 */
[----:B------:R-:W1:Y:S01]  /*22a60*/  MUFU.TANH R40, R40 ;  /* 0x0000002800287308 */ /* 0x000e620000002400 */
[----:B------:R-:W-:Y:S01]  /*22a70*/  FSEL R203, R203, -INF , !P3 ;  /* 0xff800000cbcb7808 */ /* 0x000fe20005800000 */
[----:B----4-:R-:W-:Y:S01]  /*22a80*/  FFMA.FTZ R33, -R242, R33, R32 ;  /* 0x00000021f2217223 */ /* 0x010fe20000010120 */
[----:B------:R-:W-:Y:S02]  /*22a90*/  VIADD R32, R10, 0xfffffea1 ;  /* 0xfffffea10a207836 */ /* 0x000fe40000000000 */
[----:B------:R-:W-:Y:S01]  /*22aa0*/  FFMA.FTZ R34, -R242, R35, R34 ;  /* 0x00000023f2227223 */ /* 0x000fe20000010122 */
[----:B------:R-:W-:Y:S01]  /*22ab0*/  FMUL.FTZ R35, R28, R71 ;  /* 0x000000471c237220 */ /* 0x000fe20000410000 */
[----:B------:R-:W-:Y:S01]  /*22ac0*/  IADD3 R28, PT, PT, R5, 0x15f, -R166 ;  /* 0x0000015f051c7810 */ /* 0x000fe20007ffe8a6 */
[----:B------:R-:W-:Y:S01]  /*22ad0*/  HMMA.16816.F32 R20, R128, R38, R20 ;  /* 0x000000268014723c */ /* 0x000fe20000001814 */
[----:B------:R-:W-:-:S02]  /*22ae0*/  FSEL R204, R33, -INF , P5 ;  /* 0xff80000021cc7808 */ /* 0x000fc40002800000 */
[----:B------:R3:W4:Y:S01]  /*22af0*/  MUFU.TANH R33, R35 ;  /* 0x0000002300217308 */ /* 0x0007220000002400 */
[----:B------:R-:W-:Y:S02]  /*22b00*/  IABS R28, R28 ;  /* 0x0000001c001c7213 */ /* 0x000fe40000000000 */
[----:B------:R-:W-:Y:S02]  /*22b10*/  ISETP.GE.AND P3, PT, R32, R247, PT ;  /* 0x000000f72000720c */ /* 0x000fe40003f66270 */
[----:B--2---:R-:W-:Y:S01]  /*22b20*/  HMMA.16816.F32 R24, R16, R12, R24 ;  /* 0x0000000c1018723c */ /* 0x004fe20000001818 */
[----:B------:R-:W-:Y:S02]  /*22b30*/  I2FP.F32.S32 R28, R28 ;  /* 0x0000001c001c7245 */ /* 0x000fe40000201400 */
[----:B------:R2:W5:Y:S01]  /*22b40*/  MUFU.TANH R12, R30 ;  /* 0x0000001e000c7308 */ /* 0x0005620000002400 */
[----:B------:R-:W-:Y:S02]  /*22b50*/  FSEL R204, R204, -INF , !P6 ;  /* 0xff800000cccc7808 */ /* 0x000fe40007000000 */
[----:B------:R-:W-:Y:S01]  /*22b60*/  FSEL R206, R34, -INF , P3 ;  /* 0xff80000022ce7808 */ /* 0x000fe20001800000 */
[----:B-1----:R-:W-:Y:S01]  /*22b70*/  FFMA.FTZ R28, -R242, R28, R40 ;  /* 0x0000001cf21c7223 */ /* 0x002fe20000010128 */
[----:B------:R-:W-:-:S02]  /*22b80*/  IADD3 R13, PT, PT, R5, 0x158, -R166 ;  /* 0x00000158050d7810 */ /* 0x000fc40007ffe8a6 */
[C---:B------:R-:W-:Y:S02]  /*22b90*/  ISETP.GE.AND P5, PT, R32.reuse, R244, PT ;  /* 0x000000f42000720c */ /* 0x040fe40003fa6270 */
[C---:B------:R-:W-:Y:S01]  /*22ba0*/  ISETP.GE.AND P6, PT, R32.reuse, R245, PT ;  /* 0x000000f52000720c */ /* 0x040fe20003fc6270 */
[----:B------:R-:W-:Y:S01]  /*22bb0*/  HMMA.16816.F32 R20, R16, R14, R20 ;  /* 0x0000000e1014723c */ /* 0x000fe20000001814 */
[----:B---3--:R-:W-:Y:S02]  /*22bc0*/  IADD3 R35, PT, PT, R243, 0x158, -R166 ;  /* 0x00000158f3237810 */ /* 0x008fe40007ffe8a6 */
[----:B------:R-:W-:Y:S02]  /*22bd0*/  ISETP.GE.AND P3, PT, R32, R246, PT ;  /* 0x000000f62000720c */ /* 0x000fe40003f66270 */
[----:B------:R-:W-:Y:S01]  /*22be0*/  IABS R35, R35 ;  /* 0x0000002300237213 */ /* 0x000fe20000000000 */
[----:B------:R-:W-:Y:S01]  /*22bf0*/  FMUL.FTZ R25, R25, R71 ;  /* 0x0000004719197220 */ /* 0x000fe20000410000 */
[----:B------:R-:W-:-:S02]  /*22c00*/  IABS R13, R13 ;  /* 0x0000000d000d7213 */ /* 0x000fc40000000000 */
[----:B--2---:R-:W-:Y:S01]  /*22c10*/  IADD3 R30, PT, PT, R243, 0x157, -R166 ;  /* 0x00000157f31e7810 */ /* 0x004fe20007ffe8a6 */
[----:B------:R-:W-:Y:S01]  /*22c20*/  IMAD.MOV.U32 R32, RZ, RZ, R35 ;  /* 0x000000ffff207224 */ /* 0x000fe200078e0023 */
[----:B------:R-:W-:Y:S02]  /*22c30*/  FSEL R205, R28, -INF , P3 ;  /* 0xff8000001ccd7808 */ /* 0x000fe40001800000 */
[----:B------:R-:W-:Y:S02]  /*22c40*/  IABS R30, R30 ;  /* 0x0000001e001e7213 */ /* 0x000fe40000000000 */
[----:B------:R-:W-:Y:S02]  /*22c50*/  I2FP.F32.S32 R32, R32 ;  /* 0x0000002000207245 */ /* 0x000fe40000201400 */
[----:B------:R-:W-:Y:S01]  /*22c60*/  I2FP.F32.S32 R13, R13 ;  /* 0x0000000d000d7245 */ /* 0x000fe20000201400 */
[----:B------:R-:W-:Y:S01]  /*22c70*/  IMAD.MOV.U32 R28, RZ, RZ, R30 ;  /* 0x000000ffff1c7224 */ /* 0x000fe200078e001e */
[----:B------:R-:W-:Y:S01]  /*22c80*/  FSEL R206, R206, -INF , !P5 ;  /* 0xff800000cece7808 */ /* 0x000fe20006800000 */
[C---:B----4-:R-:W-:Y:S01]  /*22c90*/  FFMA.FTZ R33, -R242.reuse, R32, R33 ;  /* 0x00000020f2217223 */ /* 0x050fe20000010121 */
[----:B------:R-:W-:Y:S01]  /*22ca0*/  ISETP.GE.AND P5, PT, R29, R247, PT ;  /* 0x000000f71d00720c */ /* 0x000fe20003fa6270 */
[----:B-----5:R-:W-:Y:S01]  /*22cb0*/  FFMA.FTZ R13, -R242, R13, R12 ;  /* 0x0000000df20d7223 */ /* 0x020fe2000001010c */
[----:B------:R-:W-:Y:S01]  /*22cc0*/  I2FP.F32.S32 R28, R28 ;  /* 0x0000001c001c7245 */ /* 0x000fe20000201400 */
[----:B------:R-:W-:Y:S01]  /*22cd0*/  FMUL.FTZ R12, R24, R71 ;  /* 0x00000047180c7220 */ /* 0x000fe20000410000 */
[----:B------:R-:W-:Y:S01]  /*22ce0*/  FSEL R205, R205, -INF , !P6 ;  /* 0xff800000cdcd7808 */ /* 0x000fe20007000000 */
[----:B------:R-:W-:Y:S01]  /*22cf0*/  VIADD R32, R10, 0xfffffea9 ;  /* 0xfffffea90a207836 */ /* 0x000fe20000000000 */
[----:B------:R-:W-:Y:S01]  /*22d00*/  FSEL R208, R33, -INF , P5 ;  /* 0xff80000021d07808 */ /* 0x000fe20002800000 */
[----:B------:R-:W-:Y:S01]  /*22d10*/  FFMA.FTZ R210, -R242, R28, R210 ;  /* 0x0000001cf2d27223 */ /* 0x000fe200000101d2 */
[C---:B------:R-:W-:Y:S01]  /*22d20*/  ISETP.GE.AND P3, PT, R29.reuse, R244, PT ;  /* 0x000000f41d00720c */ /* 0x040fe20003f66270 */
[----:B------:R1:W2:Y:S01]  /*22d30*/  MUFU.TANH R33, R31 ;  /* 0x0000001f00217308 */ /* 0x0002a20000002400 */
[C---:B------:R-:W-:Y:S01]  /*22d40*/  ISETP.GE.AND P6, PT, R29.reuse, R245, PT ;  /* 0x000000f51d00720c */ /* 0x040fe20003fc6270 */
[-C--:B------:R-:W-:Y:S01]  /*22d50*/  FMUL.FTZ R22, R22, R71.reuse ;  /* 0x0000004716167220 */ /* 0x080fe20000410000 */
[----:B------:R-:W-:Y:S01]  /*22d60*/  ISETP.GE.AND P5, PT, R29, R246, PT ;  /* 0x000000f61d00720c */ /* 0x000fe20003fa6270 */
[----:B------:R-:W-:Y:S01]  /*22d70*/  FMUL.FTZ R23, R23, R71 ;  /* 0x0000004717177220 */ /* 0x000fe20000410000 */
[----:B------:R-:W-:-:S02]  /*22d80*/  IADD3 R24, PT, PT, R5, 0x157, -R166 ;  /* 0x0000015705187810 */ /* 0x000fc40007ffe8a6 */
[----:B------:R-:W-:Y:S01]  /*22d90*/  FSEL R207, R13, -INF , P5 ;  /* 0xff8000000dcf7808 */ /* 0x000fe20002800000 */
[----:B------:R-:W3:Y:S01]  /*22da0*/  MUFU.TANH R12, R12 ;  /* 0x0000000c000c7308 */ /* 0x000ee20000002400 */
[----:B------:R-:W-:Y:S02]  /*22db0*/  IABS R24, R24 ;  /* 0x0000001800187213 */ /* 0x000fe40000000000 */
[----:B------:R-:W-:Y:S02]  /*22dc0*/  FSEL R208, R208, -INF , !P3 ;  /* 0xff800000d0d07808 */ /* 0x000fe40005800000 */
[----:B------:R-:W-:Y:S01]  /*22dd0*/  ISETP.GE.AND P3, PT, R32, R247, PT ;  /* 0x000000f72000720c */ /* 0x000fe20003f66270 */
[----:B------:R-:W-:Y:S02]  /*22de0*/  IMAD.MOV.U32 R13, RZ, RZ, R24 ;  /* 0x000000ffff0d7224 */ /* 0x000fe400078e0018 */
[----:B------:R-:W-:Y:S01]  /*22df0*/  FMUL.FTZ R24, R26, R71 ;  /* 0x000000471a187220 */ /* 0x000fe20000410000 */
[----:B------:R-:W-:Y:S01]  /*22e00*/  FSEL R207, R207, -INF , !P6 ;  /* 0xff800000cfcf7808 */ /* 0x000fe20007000000 */
[----:B------:R4:W-:Y:S01]  /*22e10*/  MUFU.TANH R26, R25 ;  /* 0x00000019001a7308 */ /* 0x0009e20000002400 */
[----:B-1----:R-:W1:Y:S01]  /*22e20*/  LDSM.16.M88.4 R28, [R70+0x8000] ;  /* 0x00800000461c783b */ /* 0x002e620000000200 */
[----:B------:R-:W-:-:S02]  /*22e30*/  I2FP.F32.S32 R13, R13 ;  /* 0x0000000d000d7245 */ /* 0x000fc40000201400 */
[----:B------:R-:W-:Y:S02]  /*22e40*/  FSEL R210, R210, -INF , P3 ;  /* 0xff800000d2d27808 */ /* 0x000fe40001800000 */
[----:B------:R-:W-:Y:S01]  /*22e50*/  ISETP.GE.AND P5, PT, R32, R244, PT ;  /* 0x000000f42000720c */ /* 0x000fe20003fa6270 */
[C---:B--2---:R-:W-:Y:S01]  /*22e60*/  FFMA.FTZ R33, -R242.reuse, R13, R33 ;  /* 0x0000000df2217223 */ /* 0x044fe20000010121 */
[----:B------:R-:W2:Y:S01]  /*22e70*/  MUFU.TANH R24, R24 ;  /* 0x0000001800187308 */ /* 0x000ea20000002400 */
[----:B---3--:R-:W-:Y:S01]  /*22e80*/  FFMA.FTZ R211, -R242, R211, R12 ;  /* 0x000000d3f2d37223 */ /* 0x008fe2000001010c */
[C---:B------:R-:W-:Y:S01]  /*22e90*/  ISETP.GE.AND P6, PT, R32.reuse, R245, PT ;  /* 0x000000f52000720c */ /* 0x040fe20003fc6270 */
[----:B------:R-:W3:Y:S01]  /*22ea0*/  LDSM.16.M88.4 R12, [R3+0x8000] ;  /* 0x00800000030c783b */ /* 0x000ee20000000200 */
[----:B------:R-:W-:Y:S01]  /*22eb0*/  ISETP.GE.AND P3, PT, R32, R246, PT ;  /* 0x000000f62000720c */ /* 0x000fe20003f66270 */
[----:B------:R-:W-:Y:S01]  /*22ec0*/  VIADD R32, R10, 0xfffffeb0 ;  /* 0xfffffeb00a207836 */ /* 0x000fe20000000000 */
[----:B------:R-:W-:-:S02]  /*22ed0*/  IADD3 R34, PT, PT, R5, 0x150, -R166 ;  /* 0x0000015005227810 */ /* 0x000fc40007ffe8a6 */
[----:B------:R-:W-:Y:S02]  /*22ee0*/  FSEL R210, R210, -INF , !P5 ;  /* 0xff800000d2d27808 */ /* 0x000fe40006800000 */
[----:B------:R-:W-:Y:S02]  /*22ef0*/  IADD3 R35, PT, PT, R243, 0x14f, -R166 ;  /* 0x0000014ff3237810 */ /* 0x000fe40007ffe8a6 */
[----:B------:R-:W-:Y:S02]  /*22f00*/  ISETP.GE.AND P5, PT, R32, R247, PT ;  /* 0x000000f72000720c */ /* 0x000fe40003fa6270 */
[----:B------:R-:W-:Y:S02]  /*22f10*/  FSEL R209, R33, -INF , P3 ;  /* 0xff80000021d17808 */ /* 0x000fe40001800000 */
[----:B----4-:R-:W-:Y:S02]  /*22f20*/  IABS R25, R34 ;  /* 0x0000002200197213 */ /* 0x010fe40000000000 */
[----:B------:R-:W-:-:S02]  /*22f30*/  IABS R33, R35 ;  /* 0x0000002300217213 */ /* 0x000fc40000000000 */
[----:B------:R-:W-:Y:S02]  /*22f40*/  FSEL R209, R209, -INF , !P6 ;  /* 0xff800000d1d17808 */ /* 0x000fe40007000000 */
[----:B------:R-:W-:Y:S02]  /*22f50*/  FSEL R211, R211, -INF , P5 ;  /* 0xff800000d3d37808 */ /* 0x000fe40002800000 */
[C---:B------:R-:W-:Y:S02]  /*22f60*/  ISETP.GE.AND P3, PT, R32.reuse, R244, PT ;  /* 0x000000f42000720c */ /* 0x040fe40003f66270 */
[C---:B------:R-:W-:Y:S02]  /*22f70*/  ISETP.GE.AND P6, PT, R32.reuse, R245, PT ;  /* 0x000000f52000720c */ /* 0x040fe40003fc6270 */
[----:B------:R-:W-:Y:S01]  /*22f80*/  ISETP.GE.AND P5, PT, R32, R246, PT ;  /* 0x000000f62000720c */ /* 0x000fe20003fa6270 */
[----:B------:R-:W-:Y:S01]  /*22f90*/  FMUL.FTZ R32, R27, R71 ;  /* 0x000000471b207220 */ /* 0x000fe20000410000 */
[----:B------:R-:W-:-:S02]  /*22fa0*/  I2FP.F32.S32 R25, R25 ;  /* 0x0000001900197245 */ /* 0x000fc40000201400 */
[----:B------:R-:W-:Y:S01]  /*22fb0*/  I2FP.F32.S32 R27, R33 ;  /* 0x00000021001b7245 */ /* 0x000fe20000201400 */
[C---:B-1----:R-:W-:Y:S01]  /*22fc0*/  HMMA.16816.F32 R192, R128.reuse, R28, R192 ;  /* 0x0000001c80c0723c */ /* 0x042fe200000018c0 */
[----:B------:R-:W-:Y:S01]  /*22fd0*/  FSEL R211, R211, -INF , !P3 ;  /* 0xff800000d3d37808 */ /* 0x000fe20005800000 */
[----:B--2---:R-:W-:Y:S01]  /*22fe0*/  FFMA.FTZ R25, -R242, R25, R24 ;  /* 0x00000019f2197223 */ /* 0x004fe20000010118 */
[----:B------:R-:W-:Y:S02]  /*22ff0*/  VIADD R24, R10, 0xfffffeb1 ;  /* 0xfffffeb10a187836 */ /* 0x000fe40000000000 */
[----:B------:R-:W-:Y:S01]  /*23000*/  FFMA.FTZ R26, -R242, R27, R26 ;  /* 0x0000001bf21a7223 */ /* 0x000fe2000001011a */
[----:B------:R-:W-:Y:S01]  /*23010*/  FMUL.FTZ R27, R20, R71 ;  /* 0x00000047141b7220 */ /* 0x000fe20000410000 */
[----:B------:R-:W1:Y:S01]  /*23020*/  MUFU.TANH R32, R32 ;  /* 0x0000002000207308 */ /* 0x000e620000002400 */
[----:B------:R-:W-:Y:S01]  /*23030*/  FSEL R214, R25, -INF , P5 ;  /* 0xff80000019d67808 */ /* 0x000fe20002800000 */
[----:B------:R-:W-:Y:S01]  /*23040*/  HMMA.16816.F32 R188, R128, R30, R188 ;  /* 0x0000001e80bc723c */ /* 0x000fe200000018bc */
[----:B------:R-:W-:Y:S01]  /*23050*/  ISETP.GE.AND P3, PT, R24, R247, PT ;  /* 0x000000f71800720c */ /* 0x000fe20003f66270 */
[----:B------:R-:W-:Y:S01]  /*23060*/  VIADD R28, R10, 0xfffffec0 ;  /* 0xfffffec00a1c7836 */ /* 0x000fe20000000000 */
[----:B------:R-:W-:-:S02]  /*23070*/  FSEL R214, R214, -INF , !P6 ;  /* 0xff800000d6d67808 */ /* 0x000fc40007000000 */
[----:B------:R-:W-:Y:S01]  /*23080*/  FSEL R220, R26, -INF , P3 ;  /* 0xff8000001adc7808 */ /* 0x000fe20001800000 */
[----:B------:R2:W4:Y:S01]  /*23090*/  MUFU.TANH R25, R27 ;  /* 0x0000001b00197308 */ /* 0x0005220000002400 */
[C---:B------:R-:W-:Y:S02]  /*230a0*/  ISETP.GE.AND P5, PT, R24.reuse, R244, PT ;  /* 0x000000f41800720c */ /* 0x040fe40003fa6270 */
[C---:B------:R-:W-:Y:S02]  /*230b0*/  ISETP.GE.AND P6, PT, R24.reuse, R245, PT ;  /* 0x000000f51800720c */ /* 0x040fe40003fc6270 */
[----:B------:R-:W-:Y:S01]  /*230c0*/  ISETP.GE.AND P3, PT, R24, R246, PT ;  /* 0x000000f61800720c */ /* 0x000fe20003f66270 */
[----:B---3--:R-:W-:Y:S01]  /*230d0*/  HMMA.16816.F32 R192, R16, R12, R192 ;  /* 0x0000000c10c0723c */ /* 0x008fe200000018c0 */
[----:B------:R-:W-:Y:S01]  /*230e0*/  IADD3 R20, PT, PT, R5, 0x14f, -R166 ;  /* 0x0000014f05147810 */ /* 0x000fe20007ffe8a6 */
[----:B------:R3:W-:Y:S01]  /*230f0*/  MUFU.TANH R12, R22 ;  /* 0x00000016000c7308 */ /* 0x0007e20000002400 */
[----:B------:R-:W-:Y:S01]  /*23100*/  FMUL.FTZ R13, R21, R71 ;  /* 0x00000047150d7220 */ /* 0x000fe20000410000 */
[----:B------:R-:W-:Y:S01]  /*23110*/  VIADD R21, R10, 0xfffffeb8 ;  /* 0xfffffeb80a157836 */ /* 0x000fe20000000000 */
[----:B------:R-:W-:-:S02]  /*23120*/  IABS R20, R20 ;  /* 0x0000001400147213 */ /* 0x000fc40000000000 */
[----:B------:R-:W-:Y:S01]  /*23130*/  FSEL R220, R220, -INF , !P5 ;  /* 0xff800000dcdc7808 */ /* 0x000fe20006800000 */
[----:B------:R-:W-:Y:S01]  /*23140*/  HMMA.16816.F32 R188, R16, R14, R188 ;  /* 0x0000000e10bc723c */ /* 0x000fe200000018bc */
[----:B------:R-:W-:Y:S01]  /*23150*/  I2FP.F32.S32 R20, R20 ;  /* 0x0000001400147245 */ /* 0x000fe20000201400 */
[----:B------:R-:W-:Y:S01]  /*23160*/  MUFU.TANH R29, R23 ;  /* 0x00000017001d7308 */ /* 0x000fe20000002400 */
[----:B------:R-:W-:Y:S02]  /*23170*/  ISETP.GE.AND P5, PT, R21, R247, PT ;  /* 0x000000f71500720c */ /* 0x000fe40003fa6270 */
[C---:B--2---:R-:W-:Y:S01]  /*23180*/  IADD3 R27, PT, PT, R243.reuse, 0x148, -R166 ;  /* 0x00000148f31b7810 */ /* 0x044fe20007ffe8a6 */
[----:B-1----:R-:W-:Y:S01]  /*23190*/  FFMA.FTZ R20, -R242, R20, R32 ;  /* 0x00000014f2147223 */ /* 0x002fe20000010120 */
[----:B------:R-:W-:Y:S02]  /*231a0*/  IADD3 R26, PT, PT, R243, 0x140, -R166 ;  /* 0x00000140f31a7810 */ /* 0x000fe40007ffe8a6 */
[----:B------:R-:W-:-:S02]  /*231b0*/  IABS R27, R27 ;  /* 0x0000001b001b7213 */ /* 0x000fc40000000000 */
[----:B------:R-:W-:Y:S01]  /*231c0*/  FSEL R215, R20, -INF , P3 ;  /* 0xff80000014d77808 */ /* 0x000fe20001800000 */
[-C--:B------:R-:W-:Y:S01]  /*231d0*/  FMUL.FTZ R195, R195, R71.reuse ;  /* 0x00000047c3c37220 */ /* 0x080fe20000410000 */
[--C-:B---3--:R-:W-:Y:S01]  /*231e0*/  IADD3 R22, PT, PT, R5, 0x148, -R166.reuse ;  /* 0x0000014805167810 */ /* 0x108fe20007ffe8a6 */
[----:B------:R-:W-:Y:S01]  /*231f0*/  IMAD.MOV.U32 R24, RZ, RZ, R27 ;  /* 0x000000ffff187224 */ /* 0x000fe200078e001b */
[----:B------:R-:W-:Y:S02]  /*23200*/  FSEL R215, R215, -INF , !P6 ;  /* 0xff800000d7d77808 */ /* 0x000fe40007000000 */
[----:B------:R-:W-:Y:S02]  /*23210*/  IABS R22, R22 ;  /* 0x0000001600167213 */ /* 0x000fe40000000000 */
[----:B------:R-:W-:Y:S01]  /*23220*/  I2FP.F32.S32 R24, R24 ;  /* 0x0000001800187245 */ /* 0x000fe20000201400 */
[-C--:B------:R-:W-:Y:S01]  /*23230*/  FMUL.FTZ R190, R190, R71.reuse ;  /* 0x00000047bebe7220 */ /* 0x080fe20000410000 */
[----:B------:R-:W-:Y:S01]  /*23240*/  ISETP.GE.AND P3, PT, R21, R244, PT ;  /* 0x000000f41500720c */ /* 0x000fe20003f66270 */
[----:B------:R-:W-:Y:S01]  /*23250*/  FMUL.FTZ R189, R189, R71 ;  /* 0x00000047bdbd7220 */ /* 0x000fe20000410000 */
[----:B------:R-:W-:Y:S01]  /*23260*/  ISETP.GE.AND P6, PT, R21, R245, PT ;  /* 0x000000f51500720c */ /* 0x000fe20003fc6270 */
[----:B----4-:R-:W-:Y:S01]  /*23270*/  FFMA.FTZ R221, -R242, R24, R25 ;  /* 0x00000018f2dd7223 */ /* 0x010fe20000010119 */
[--C-:B------:R-:W-:Y:S01]  /*23280*/  IADD3 R24, PT, PT, R243, 0x147, -R166.reuse ;  /* 0x00000147f3187810 */ /* 0x100fe20007ffe8a6 */
[----:B------:R1:W2:Y:S01]  /*23290*/  MUFU.TANH R25, R13 ;  /* 0x0000000d00197308 */ /* 0x0002a20000002400 */
[----:B------:R-:W-:-:S02]  /*232a0*/  IADD3 R27, PT, PT, R5, 0x147, -R166 ;  /* 0x00000147051b7810 */ /* 0x000fc40007ffe8a6 */
[----:B------:R-:W-:Y:S02]  /*232b0*/  IABS R24, R24 ;  /* 0x0000001800187213 */ /* 0x000fe40000000000 */
[----:B------:R-:W-:Y:S02]  /*232c0*/  FSEL R221, R221, -INF , P5 ;  /* 0xff800000dddd7808 */ /* 0x000fe40002800000 */
[----:B------:R-:W-:Y:S01]  /*232d0*/  ISETP.GE.AND P5, PT, R21, R246, PT ;  /* 0x000000f61500720c */ /* 0x000fe20003fa6270 */
[----:B------:R-:W-:Y:S01]  /*232e0*/  IMAD.MOV.U32 R20, RZ, RZ, R24 ;  /* 0x000000ffff147224 */ /* 0x000fe200078e0018 */
[----:B------:R-:W-:Y:S01]  /*232f0*/  IABS R27, R27 ;  /* 0x0000001b001b7213 */ /* 0x000fe20000000000 */
[----:B------:R-:W-:Y:S01]  /*23300*/  VIADD R24, R10, 0xfffffeb9 ;  /* 0xfffffeb90a187836 */ /* 0x000fe20000000000 */
[----:B------:R-:W-:Y:S02]  /*23310*/  IABS R26, R26 ;  /* 0x0000001a001a7213 */ /* 0x000fe40000000000 */
[----:B------:R-:W-:-:S02]  /*23320*/  I2FP.F32.S32 R20, R20 ;  /* 0x0000001400147245 */ /* 0x000fc40000201400 */
[----:B------:R-:W-:Y:S02]  /*23330*/  FSEL R221, R221, -INF , !P3 ;  /* 0xff800000dddd7808 */ /* 0x000fe40005800000 */
[----:B------:R-:W-:Y:S01]  /*23340*/  I2FP.F32.S32 R26, R26 ;  /* 0x0000001a001a7245 */ /* 0x000fe20000201400 */
[----:B-1----:R-:W-:Y:S02]  /*23350*/  IMAD.MOV.U32 R13, RZ, RZ, R22 ;  /* 0x000000ffff0d7224 */ /* 0x002fe400078e0016 */
[----:B--2---:R-:W-:Y:S01]  /*23360*/  FFMA.FTZ R25, -R242, R20, R25 ;  /* 0x00000014f2197223 */ /* 0x004fe20000010119 */
[----:B------:R-:W-:Y:S01]  /*23370*/  ISETP.GE.AND P3, PT, R24, R247, PT ;  /* 0x000000f71800720c */ /* 0x000fe20003f66270 */
[----:B------:R-:W1:Y:S01]  /*23380*/  LDSM.16.M88.4 R20, [R70+0x8800] ;  /* 0x008800004614783b */ /* 0x000e620000000200 */
[----:B------:R-:W-:Y:S02]  /*23390*/  IADD3 R30, PT, PT, R5, 0x140, -R166 ;  /* 0x00000140051e7810 */ /* 0x000fe40007ffe8a6 */
[----:B------:R-:W-:-:S02]  /*233a0*/  I2FP.F32.S32 R13, R13 ;  /* 0x0000000d000d7245 */ /* 0x000fc40000201400 */
[----:B------:R-:W-:Y:S02]  /*233b0*/  FSEL R25, R25, -INF , P3 ;  /* 0xff80000019197808 */ /* 0x000fe40001800000 */
[----:B------:R-:W-:Y:S01]  /*233c0*/  ISETP.GE.AND P3, PT, R24, R246, PT ;  /* 0x000000f61800720c */ /* 0x000fe20003f66270 */
[----:B------:R-:W-:Y:S01]  /*233d0*/  FFMA.FTZ R13, -R242, R13, R12 ;  /* 0x0000000df20d7223 */ /* 0x000fe2000001010c */
[----:B------:R-:W-:Y:S01]  /*233e0*/  FMUL.FTZ R12, R192, R71 ;  /* 0x00000047c00c7220 */ /* 0x000fe20000410000 */
[----:B------:R-:W-:-:S03]  /*233f0*/  IADD3 R31, PT, PT, R243, 0x13f, -R166 ;  /* 0x0000013ff31f7810 */ /* 0x000fc60007ffe8a6 */
[----:B------:R-:W-:Y:S01]  /*23400*/  FSEL R192, R13, -INF , P5 ;  /* 0xff8000000dc07808 */ /* 0x000fe20002800000 */
[----:B------:R-:W-:Y:S01]  /*23410*/  IMAD.MOV.U32 R13, RZ, RZ, R27 ;  /* 0x000000ffff0d7224 */ /* 0x000fe200078e001b */
[----:B------:R-:W2:Y:S01]  /*23420*/  MUFU.TANH R12, R12 ;  /* 0x0000000c000c7308 */ /* 0x000ea20000002400 */
[----:B------:R-:W-:Y:S01]  /*23430*/  ISETP.GE.AND P5, PT, R24, R244, PT ;  /* 0x000000f41800720c */ /* 0x000fe20003fa6270 */
[----:B------:R-:W-:Y:S01]  /*23440*/  FMUL.FTZ R27, R193, R71 ;  /* 0x00000047c11b7220 */ /* 0x000fe20000410000 */
[----:B------:R-:W-:Y:S02]  /*23450*/  FSEL R192, R192, -INF , !P6 ;  /* 0xff800000c0c07808 */ /* 0x000fe40007000000 */
[----:B------:R-:W-:Y:S02]  /*23460*/  I2FP.F32.S32 R13, R13 ;  /* 0x0000000d000d7245 */ /* 0x000fe40000201400 */
[----:B------:R-:W-:Y:S01]  /*23470*/  ISETP.GE.AND P6, PT, R24, R245, PT ;  /* 0x000000f51800720c */ /* 0x000fe20003fc6270 */
[----:B------:R-:W-:Y:S01]  /*23480*/  FMUL.FTZ R24, R194, R71 ;  /* 0x00000047c2187220 */ /* 0x000fe20000410000 */
[----:B------:R-:W-:Y:S01]  /*23490*/  MUFU.TANH R27, R27 ;  /* 0x0000001b001b7308 */ /* 0x000fe20000002400 */
[----:B------:R-:W-:Y:S01]  /*234a0*/  FFMA.FTZ R29, -R242, R13, R29 ;  /* 0x0000000df21d7223 */ /* 0x000fe2000001011d */
[----:B------:R-:W-:-:S02]  /*234b0*/  FSEL R194, R25, -INF , !P5 ;  /* 0xff80000019c27808 */ /* 0x000fc40006800000 */
[----:B------:R-:W-:Y:S02]  /*234c0*/  ISETP.GE.AND P5, PT, R28, R247, PT ;  /* 0x000000f71c00720c */ /* 0x000fe40003fa6270 */
[----:B------:R-:W-:Y:S02]  /*234d0*/  FSEL R193, R29, -INF , P3 ;  /* 0xff8000001dc17808 */ /* 0x000fe40001800000 */
[----:B------:R-:W3:Y:S01]  /*234e0*/  MUFU.TANH R24, R24 ;  /* 0x0000001800187308 */ /* 0x000ee20000002400 */
[----:B--2---:R-:W-:Y:S01]  /*234f0*/  FFMA.FTZ R26, -R242, R26, R12 ;  /* 0x0000001af21a7223 */ /* 0x004fe2000001010c */
[----:B------:R-:W-:Y:S01]  /*23500*/  IABS R25, R30 ;  /* 0x0000001e00197213 */ /* 0x000fe20000000000 */
[----:B------:R-:W2:Y:S01]  /*23510*/  LDSM.16.M88.4 R12, [R3+0x8800] ;  /* 0x00880000030c783b */ /* 0x000ea20000000200 */
[----:B------:R-:W-:Y:S02]  /*23520*/  IABS R29, R31 ;  /* 0x0000001f001d7213 */ /* 0x000fe40000000000 */
[----:B------:R-:W-:-:S02]  /*23530*/  ISETP.GE.AND P3, PT, R28, R244, PT ;  /* 0x000000f41c00720c */ /* 0x000fc40003f66270 */
[----:B------:R-:W-:Y:S01]  /*23540*/  FSEL R26, R26, -INF , P5 ;  /* 0xff8000001a1a7808 */ /* 0x000fe20002800000 */
[C---:B-1----:R-:W-:Y:S01]  /*23550*/  HMMA.16816.F32 R184, R128.reuse, R20, R184 ;  /* 0x0000001480b8723c */ /* 0x042fe200000018b8 */
[----:B------:R-:W-:Y:S01]  /*23560*/  FSEL R193, R193, -INF , !P6 ;  /* 0xff800000c1c17808 */ /* 0x000fe20007000000 */
[----:B------:R1:W4:Y:S01]  /*23570*/  MUFU.TANH R20, R195 ;  /* 0x000000c300147308 */ /* 0x0003220000002400 */
[----:B------:R-:W-:Y:S01]  /*23580*/  ISETP.GE.AND P6, PT, R28, R245, PT ;  /* 0x000000f51c00720c */ /* 0x000fe20003fc6270 */
[----:B------:R-:W-:Y:S01]  /*23590*/  VIADD R21, R10, 0xfffffec1 ;  /* 0xfffffec10a157836 */ /* 0x000fe20000000000 */
[----:B------:R-:W-:Y:S02]  /*235a0*/  I2FP.F32.S32 R25, R25 ;  /* 0x0000001900197245 */ /* 0x000fe40000201400 */
[----:B------:R-:W-:Y:S01]  /*235b0*/  ISETP.GE.AND P5, PT, R28, R246, PT ;  /* 0x000000f61c00720c */ /* 0x000fe20003fa6270 */
[----:B------:R-:W-:Y:S01]  /*235c0*/  HMMA.16816.F32 R180, R128, R22, R180 ;  /* 0x0000001680b4723c */ /* 0x000fe200000018b4 */
[----:B------:R-:W-:Y:S01]  /*235d0*/  I2FP.F32.S32 R28, R29 ;  /* 0x0000001d001c7245 */ /* 0x000fe20000201400 */
[----:B---3--:R-:W-:Y:S01]  /*235e0*/  FFMA.FTZ R24, -R242, R25, R24 ;  /* 0x00000019f2187223 */ /* 0x008fe20000010118 */
[----:B------:R-:W-:-:S02]  /*235f0*/  IADD3 R29, PT, PT, R243, 0x130, -R166 ;  /* 0x00000130f31d7810 */ /* 0x000fc40007ffe8a6 */
[--C-:B------:R-:W-:Y:S01]  /*23600*/  IADD3 R31, PT, PT, R243, 0x12f, -R166.reuse ;  /* 0x0000012ff31f7810 */ /* 0x100fe20007ffe8a6 */
[----:B------:R-:W-:Y:S01]  /*23610*/  FFMA.FTZ R25, -R242, R28, R27 ;  /* 0x0000001cf2197223 */ /* 0x000fe2000001011b */
[--C-:B------:R-:W-:Y:S02]  /*23620*/  IADD3 R27, PT, PT, R5, 0x13f, -R166.reuse ;  /* 0x0000013f051b7810 */ /* 0x100fe40007ffe8a6 */
[----:B------:R-:W-:Y:S02]  /*23630*/  IADD3 R28, PT, PT, R243, 0x137, -R166 ;  /* 0x00000137f31c7810 */ /* 0x000fe40007ffe8a6 */
[----:B------:R-:W-:Y:S02]  /*23640*/  IABS R27, R27 ;  /* 0x0000001b001b7213 */ /* 0x000fe40000000000 */
[----:B-1----:R-:W-:Y:S01]  /*23650*/  FSEL R195, R26, -INF , !P3 ;  /* 0xff8000001ac37808 */ /* 0x002fe20005800000 */
[----:B------:R-:W-:Y:S01]  /*23660*/  FMUL.FTZ R26, R188, R71 ;  /* 0x00000047bc1a7220 */ /* 0x000fe20000410000 */
[----:B------:R-:W-:-:S02]  /*23670*/  ISETP.GE.AND P3, PT, R21, R247, PT ;  /* 0x000000f71500720c */ /* 0x000fc40003f66270 */
[----:B------:R-:W-:Y:S02]  /*23680*/  FSEL R188, R24, -INF , P5 ;  /* 0xff80000018bc7808 */ /* 0x000fe40002800000 */
[----:B------:R-:W-:Y:S01]  /*23690*/  IADD3 R24, PT, PT, R243, 0x138, -R166 ;  /* 0x00000138f3187810 */ /* 0x000fe20007ffe8a6 */
[----:B------:R-:W1:Y:S01]  /*236a0*/  MUFU.TANH R26, R26 ;  /* 0x0000001a001a7308 */ /* 0x000e620000002400 */
[----:B------:R-:W-:Y:S02]  /*236b0*/  FSEL R188, R188, -INF , !P6 ;  /* 0xff800000bcbc7808 */ /* 0x000fe40007000000 */
[----:B------:R-:W-:Y:S02]  /*236c0*/  FSEL R25, R25, -INF , P3 ;  /* 0xff80000019197808 */ /* 0x000fe40001800000 */
[C---:B------:R-:W-:Y:S01]  /*236d0*/  ISETP.GE.AND P5, PT, R21.reuse, R244, PT ;  /* 0x000000f41500720c */ /* 0x040fe20003fa6270 */
[----:B--2---:R-:W-:Y:S01]  /*236e0*/  HMMA.16816.F32 R184, R16, R12, R184 ;  /* 0x0000000c10b8723c */ /* 0x004fe200000018b8 */
[----:B------:R-:W-:Y:S01]  /*236f0*/  ISETP.GE.AND P6, PT, R21, R245, PT ;  /* 0x000000f51500720c */ /* 0x000fe20003fc6270 */
[----:B------:R-:W-:Y:S01]  /*23700*/  FMUL.FTZ R12, R191, R71 ;  /* 0x00000047bf0c7220 */ /* 0x000fe20000410000 */
[----:B------:R-:W-:Y:S01]  /*23710*/  ISETP.GE.AND P3, PT, R21, R246, PT ;  /* 0x000000f61500720c */ /* 0x000fe20003f66270 */
[----:B------:R-:W-:Y:S01]  /*23720*/  IMAD.MOV.U32 R21, RZ, RZ, R27 ;  /* 0x000000ffff157224 */ /* 0x000fe200078e001b */
[----:B------:R-:W-:-:S02]  /*23730*/  IABS R24, R24 ;  /* 0x0000001800187213 */ /* 0x000fc40000000000 */
[----:B------:R-:W-:Y:S01]  /*23740*/  IADD3 R27, PT, PT, R5, 0x138, -R166 ;  /* 0x00000138051b7810 */ /* 0x000fe20007ffe8a6 */
[----:B------:R-:W-:Y:S01]  /*23750*/  MUFU.TANH R12, R12 ;  /* 0x0000000c000c7308 */ /* 0x000fe20000002400 */
[----:B------:R-:W-:Y:S01]  /*23760*/  I2FP.F32.S32 R13, R21 ;  /* 0x00000015000d7245 */ /* 0x000fe20000201400 */
[----:B------:R-:W-:Y:S01]  /*23770*/  HMMA.16816.F32 R180, R16, R14, R180 ;  /* 0x0000000e10b4723c */ /* 0x000fe200000018b4 */
[----:B------:R-:W-:Y:S02]  /*23780*/  I2FP.F32.S32 R24, R24 ;  /* 0x0000001800187245 */ /* 0x000fe40000201400 */
[----:B------:R-:W-:Y:S01]  /*23790*/  IABS R27, R27 ;  /* 0x0000001b001b7213 */ /* 0x000fe20000000000 */
[C---:B----4-:R-:W-:Y:S01]  /*237a0*/  FFMA.FTZ R20, -R242.reuse, R13, R20 ;  /* 0x0000000df2147223 */ /* 0x050fe20000010114 */
[----:B------:R-:W-:Y:S01]  /*237b0*/  IABS R28, R28 ;  /* 0x0000001c001c7213 */ /* 0x000fe20000000000 */
[----:B-1----:R-:W-:Y:S01]  /*237c0*/  FFMA.FTZ R13, -R242, R24, R26 ;  /* 0x00000018f20d7223 */ /* 0x002fe2000001011a */
[----:B------:R1:W2:Y:S01]  /*237d0*/  MUFU.TANH R21, R190 ;  /* 0x000000be00157308 */ /* 0x0002a20000002400 */
[----:B------:R-:W-:Y:S01]  /*237e0*/  VIADD R26, R10, 0xfffffec8 ;  /* 0xfffffec80a1a7836 */ /* 0x000fe20000000000 */
[----:B------:R-:W-:Y:S01]  /*237f0*/  IABS R29, R29 ;  /* 0x0000001d001d7213 */ /* 0x000fe20000000000 */
[-C--:B------:R-:W-:Y:S01]  /*23800*/  FMUL.FTZ R186, R186, R71.reuse ;  /* 0x00000047baba7220 */ /* 0x080fe20000410000 */
[----:B------:R-:W-:-:S04]  /*23810*/  FMUL.FTZ R187, R187, R71 ;  /* 0x00000047bbbb7220 */ /* 0x000fc80000410000 */
[----:B------:R3:W4:Y:S04]  /*23820*/  MUFU.TANH R24, R189 ;  /* 0x000000bd00187308 */ /* 0x0007280000002400 */
[-C--:B------:R-:W-:Y:S01]  /*23830*/  FMUL.FTZ R182, R182, R71.reuse ;  /* 0x00000047b6b67220 */ /* 0x080fe20000410000 */
[----:B------:R-:W-:-:S03]  /*23840*/  FMUL.FTZ R181, R181, R71 ;  /* 0x00000047b5b57220 */ /* 0x000fc60000410000 */
[----:B------:R-:W-:Y:S01]  /*23850*/  MUFU.TANH R187, R187 ;  /* 0x000000bb00bb7308 */ /* 0x000fe20000002400 */
[----:B-1----:R-:W-:Y:S01]  /*23860*/  FSEL R190, R25, -INF , !P5 ;  /* 0xff80000019be7808 */ /* 0x002fe20006800000 */
[----:B------:R-:W-:Y:S01]  /*23870*/  IMAD.MOV.U32 R25, RZ, RZ, R27 ;  /* 0x000000ffff197224 */ /* 0x000fe200078e001b */
[----:B------:R-:W-:Y:S01]  /*23880*/  ISETP.GE.AND P5, PT, R26, R247, PT ;  /* 0x000000f71a00720c */ /* 0x000fe20003fa6270 */
[----:B------:R-:W-:-:S03]  /*23890*/  VIADD R27, R10, 0xfffffec9 ;  /* 0xfffffec90a1b7836 */ /* 0x000fc60000000000 */
[----:B------:R-:W-:Y:S02]  /*238a0*/  I2FP.F32.S32 R25, R25 ;  /* 0x0000001900197245 */ /* 0x000fe40000201400 */
[----:B---3--:R-:W-:Y:S01]  /*238b0*/  FSEL R189, R20, -INF , P3 ;  /* 0xff80000014bd7808 */ /* 0x008fe20001800000 */
[----:B------:R-:W-:Y:S01]  /*238c0*/  IMAD.MOV.U32 R20, RZ, RZ, R28 ;  /* 0x000000ffff147224 */ /* 0x000fe200078e001c */
[----:B------:R-:W-:Y:S01]  /*238d0*/  FSEL R13, R13, -INF , P5 ;  /* 0xff8000000d0d7808 */ /* 0x000fe20002800000 */
[----:B--2---:R-:W-:Y:S01]  /*238e0*/  FFMA.FTZ R25, -R242, R25, R21 ;  /* 0x00000019f2197223 */ /* 0x004fe20000010115 */
[----:B------:R-:W-:Y:S02]  /*238f0*/  FSEL R189, R189, -INF , !P6 ;  /* 0xff800000bdbd7808 */ /* 0x000fe40007000000 */
[----:B------:R-:W-:Y:S02]  /*23900*/  I2FP.F32.S32 R20, R20 ;  /* 0x0000001400147245 */ /* 0x000fe40000201400 */
[----:B------:R-:W-:-:S02]  /*23910*/  ISETP.GE.AND P3, PT, R26, R244, PT ;  /* 0x000000f41a00720c */ /* 0x000fc40003f66270 */
[----:B------:R-:W-:Y:S01]  /*23920*/  ISETP.GE.AND P6, PT, R26, R245, PT ;  /* 0x000000f51a00720c */ /* 0x000fe20003fc6270 */
        /* <DEDUP_REMOVED lines=24> */
[----:B------:R-:W-:-:S04]  /*23ab0*/  DEPBAR.LE SB0, 0x0 ;  /* 0x000080000000791a */ /* 0x000fc80000000000 */
[----:B------:R3:W5:Y:S01]  /*23ac0*/  MUFU.TANH R25, R186 ;  /* 0x000000ba00197308 */ /* 0x0007620000002400 */
[----:B------:R-:W-:Y:S01]  /*23ad0*/  FSEL R30, R27, -INF , P3 ;  /* 0xff8000001b1e7808 */ /* 0x000fe20001800000 */
[----:B--2---:R-:W-:Y:S01]  /*23ae0*/  HMMA.16816.F32 R176, R128, R20, R176 ;  /* 0x0000001480b0723c */ /* 0x004fe200000018b0 */
[----:B------:R-:W-:Y:S01]  /*23af0*/  BAR.SYNC.DEFER_BLOCKING 0x0 ;  /* 0x0000000000007b1d */ /* 0x000fe20000010000 */
[----:B------:R-:W-:Y:S01]  /*23b00*/  ISETP.GE.AND P3, PT, R28, R244, PT ;  /* 0x000000f41c00720c */ /* 0x000fe20003f66270 */
[----:B------:R-:W-:Y:S01]  /*23b10*/  FMUL.FTZ R21, R180, R71 ;  /* 0x00000047b4157220 */ /* 0x000fe20000410000 */
[----:B------:R-:W-:-:S04]  /*23b20*/  VIADD R20, R10, 0xfffffed1 ;  /* 0xfffffed10a147836 */ /* 0x000fc80000000000 */
[----:B------:R-:W-:Y:S01]  /*23b30*/  HMMA.16816.F32 R172, R128, R22, R172 ;  /* 0x0000001680ac723c */ /* 0x000fe200000018ac */
[----:B------:R-:W-:Y:S01]  /*23b40*/  IADD3 R22, PT, PT, R243, 0x120, -R166 ;  /* 0x00000120f3167810 */ /* 0x000fe20007ffe8a6 */
[----:B------:R-:W-:-:S03]  /*23b50*/  VIADD R23, R10, 0xfffffed9 ;  /* 0xfffffed90a177836 */ /* 0x000fc60000000000 */
[----:B------:R-:W-:Y:S01]  /*23b60*/  IABS R22, R22 ;  /* 0x0000001600167213 */ /* 0x000fe20000000000 */
[----:B-1----:R-:W-:Y:S01]  /*23b70*/  FMUL.FTZ R3, R185, R71 ;  /* 0x00000047b9037220 */ /* 0x002fe20000410000 */
[----:B------:R-:W-:Y:S02]  /*23b80*/  FSEL R185, R24, -INF , !P5 ;  /* 0xff80000018b97808 */ /* 0x000fe40006800000 */
[----:B------:R-:W-:Y:S01]  /*23b90*/  ISETP.GE.AND P5, PT, R28, R247, PT ;  /* 0x000000f71c00720c */ /* 0x000fe20003fa6270 */
[----:B------:R1:W2:Y:S03]  /*23ba0*/  MUFU.TANH R24, R3 ;  /* 0x0000000300187308 */ /* 0x0002a60000002400 */
[----:B------:R-:W-:Y:S02]  /*23bb0*/  FSEL R26, R26, -INF , P5 ;  /* 0xff8000001a1a7808 */ /* 0x000fe40002800000 */
[----:B------:R-:W-:-:S02]  /*23bc0*/  ISETP.GE.AND P5, PT, R28, R246, PT ;  /* 0x000000f61c00720c */ /* 0x000fc40003fa6270 */
[----:B---3--:R-:W-:Y:S02]  /*23bd0*/  FSEL R186, R26, -INF , !P3 ;  /* 0xff8000001aba7808 */ /* 0x008fe40005800000 */
[----:B------:R-:W-:Y:S02]  /*23be0*/  IADD3 R26, PT, PT, R5, 0x12f, -R166 ;  /* 0x0000012f051a7810 */ /* 0x000fe40007ffe8a6 */
[----:B------:R-:W-:Y:S02]  /*23bf0*/  ISETP.GE.AND P3, PT, R20, R247, PT ;  /* 0x000000f71400720c */ /* 0x000fe40003f66270 */
[----:B------:R-:W-:Y:S01]  /*23c00*/  IABS R26, R26 ;  /* 0x0000001a001a7213 */ /* 0x000fe20000000000 */
[----:B----4-:R-:W-:Y:S01]  /*23c10*/  HMMA.16816.F32 R176, R16, R12, R176 ;  /* 0x0000000c10b0723c */ /* 0x010fe200000018b0 */
[----:B------:R3:W-:Y:S01]  /*23c20*/  MUFU.TANH R13, R182 ;  /* 0x000000b6000d7308 */ /* 0x0007e20000002400 */
[----:B------:R-:W-:Y:S01]  /*23c30*/  FMUL.FTZ R12, R183, R71 ;  /* 0x00000047b70c7220 */ /* 0x000fe20000410000 */
[----:B-1----:R-:W-:-:S02]  /*23c40*/  IABS R3, R29 ;  /* 0x0000001d00037213 */ /* 0x002fc40000000000 */
[----:B------:R-:W-:-:S03]  /*23c50*/  IABS R29, R31 ;  /* 0x0000001f001d7213 */ /* 0x000fc60000000000 */
[----:B------:R-:W-:Y:S01]  /*23c60*/  HMMA.16816.F32 R172, R16, R14, R172 ;  /* 0x0000000e10ac723c */ /* 0x000fe200000018ac */
[----:B------:R-:W-:Y:S01]  /*23c70*/  IMAD.MOV.U32 R27, RZ, RZ, R3 ;  /* 0x000000ffff1b7224 */ /* 0x000fe200078e0003 */
[----:B------:R-:W-:Y:S01]  /*23c80*/  FSEL R3, R30, -INF , !P6 ;  /* 0xff8000001e037808 */ /* 0x000fe20007000000 */
[----:B------:R-:W-:Y:S01]  /*23c90*/  MUFU.TANH R12, R12 ;  /* 0x0000000c000c7308 */ /* 0x000fe20000002400 */
[----:B------:R-:W-:Y:S01]  /*23ca0*/  ISETP.GE.AND P6, PT, R28, R245, PT ;  /* 0x000000f51c00720c */ /* 0x000fe20003fc6270 */
[----:B------:R-:W-:Y:S01]  /*23cb0*/  VIADD R15, R10, 0xfffffee0 ;  /* 0xfffffee00a0f7836 */ /* 0x000fe20000000000 */
[----:B------:R-:W-:Y:S02]  /*23cc0*/  I2FP.F32.S32 R27, R27 ;  /* 0x0000001b001b7245 */ /* 0x000fe40000201400 */
[----:B------:R-:W-:Y:S02]  /*23cd0*/  I2FP.F32.S32 R28, R29 ;  /* 0x0000001d001c7245 */ /* 0x000fe40000201400 */
[----:B------:R-:W-:Y:S01]  /*23ce0*/  IADD3 R16, PT, PT, R5, 0x118, -R166 ;  /* 0x0000011805107810 */ /* 0x000fe20007ffe8a6 */
[C---:B-----5:R-:W-:Y:S01]  /*23cf0*/  FFMA.FTZ R25, -R242.reuse, R27, R25 ;  /* 0x0000001bf2197223 */ /* 0x060fe20000010119 */
[-C--:B------:R-:W-:Y:S01]  /*23d00*/  FMUL.FTZ R14, R177, R71.reuse ;  /* 0x00000047b10e7220 */ /* 0x080fe20000410000 */
[----:B--2---:R-:W-:Y:S01]  /*23d10*/  FFMA.FTZ R24, -R242, R28, R24 ;  /* 0x0000001cf2187223 */ /* 0x004fe20000010118 */
[----:B------:R-:W-:Y:S01]  /*23d20*/  FMUL.FTZ R179, R179, R71 ;  /* 0x00000047b3b37220 */ /* 0x000fe20000410000 */
[----:B------:R-:W-:Y:S01]  /*23d30*/  IABS R16, R16 ;  /* 0x0000001000107213 */ /* 0x000fe20000000000 */
[----:B------:R-:W-:Y:S01]  /*23d40*/  MUFU.TANH R18, R169 ;  /* 0x000000a900127308 */ /* 0x000fe20000002400 */
[----:B------:R-:W-:-:S02]  /*23d50*/  FSEL R180, R25, -INF , P5 ;  /* 0xff80000019b47808 */ /* 0x000fc40002800000 */
[----:B------:R-:W-:Y:S01]  /*23d60*/  FSEL R24, R24, -INF , P3 ;  /* 0xff80000018187808 */ /* 0x000fe20001800000 */
[-C--:B------:R-:W-:Y:S01]  /*23d70*/  FMUL.FTZ R174, R174, R71.reuse ;  /* 0x00000047aeae7220 */ /* 0x080fe20000410000 */
[----:B------:R-:W-:Y:S01]  /*23d80*/  FSEL R180, R180, -INF , !P6 ;  /* 0xff800000b4b47808 */ /* 0x000fe20007000000 */
[----:B------:R-:W-:Y:S01]  /*23d90*/  FMUL.FTZ R173, R173, R71 ;  /* 0x00000047adad7220 */ /* 0x000fe20000410000 */
[C---:B------:R-:W-:Y:S01]  /*23da0*/  ISETP.GE.AND P5, PT, R20.reuse, R244, PT ;  /* 0x000000f41400720c */ /* 0x040fe20003fa6270 */
[----:B------:R1:W2:Y:S01]  /*23db0*/  MUFU.TANH R25, R21 ;  /* 0x0000001500197308 */ /* 0x0002a20000002400 */
[C---:B------:R-:W-:Y:S01]  /*23dc0*/  ISETP.GE.AND P6, PT, R20.reuse, R245, PT ;  /* 0x000000f51400720c */ /* 0x040fe20003fc6270 */
[----:B------:R-:W-:Y:S01]  /*23dd0*/  FMUL.FTZ R175, R175, R71 ;  /* 0x00000047afaf7220 */ /* 0x000fe20000410000 */
[----:B------:R-:W-:Y:S01]  /*23de0*/  ISETP.GE.AND P3, PT, R20, R246, PT ;  /* 0x000000f61400720c */ /* 0x000fe20003f66270 */
[----:B------:R-:W-:Y:S01]  /*23df0*/  IMAD.MOV.U32 R20, RZ, RZ, R26 ;  /* 0x000000ffff147224 */ /* 0x000fe200078e001a */
[----:B------:R-:W-:-:S02]  /*23e00*/  IADD3 R26, PT, PT, R243, 0x127, -R166 ;  /* 0x00000127f31a7810 */ /* 0x000fc40007ffe8a6 */
[----:B---3--:R-:W-:Y:S01]  /*23e10*/  FSEL R182, R24, -INF , !P5 ;  /* 0xff80000018b67808 */ /* 0x008fe20006800000 */
[----:B------:R-:W-:Y:S01]  /*23e20*/  MUFU.TANH R14, R14 ;  /* 0x0000000e000e7308 */ /* 0x000fe20000002400 */
[----:B------:R-:W-:Y:S02]  /*23e30*/  I2FP.F32.S32 R20, R20 ;  /* 0x0000001400147245 */ /* 0x000fe40000201400 */
[----:B------:R-:W-:Y:S02]  /*23e40*/  IABS R26, R26 ;  /* 0x0000001a001a7213 */ /* 0x000fe40000000000 */
[----:B------:R-:W-:Y:S01]  /*23e50*/  I2FP.F32.S32 R16, R16 ;  /* 0x0000001000107245 */ /* 0x000fe20000201400 */
[----:B------:R-:W-:Y:S01]  /*23e60*/  FFMA.FTZ R187, -R242, R20, R187 ;  /* 0x00000014f2bb7223 */ /* 0x000fe200000101bb */
[C---:B------:R-:W-:Y:S01]  /*23e70*/  IADD3 R17, PT, PT, R243.reuse, 0x110, -R166 ;  /* 0x00000110f3117810 */ /* 0x040fe20007ffe8a6 */
[----:B------:R-:W3:Y:S01]  /*23e80*/  MUFU.TANH R20, R181 ;  /* 0x000000b500147308 */ /* 0x000ee20000002400 */
[----:B------:R-:W-:Y:S01]  /*23e90*/  IMAD.MOV.U32 R24, RZ, RZ, R26 ;  /* 0x000000ffff187224 */ /* 0x000fe200078e001a */
[----:B-1----:R-:W-:-:S04]  /*23ea0*/  IADD3 R21, PT, PT, R243, 0x128, -R166 ;  /* 0x00000128f3157810 */ /* 0x002fc80007ffe8a6 */
[----:B------:R-:W-:Y:S02]  /*23eb0*/  IABS R21, R21 ;  /* 0x0000001500157213 */ /* 0x000fe40000000000 */
[----:B------:R-:W-:Y:S01]  /*23ec0*/  I2FP.F32.S32 R24, R24 ;  /* 0x0000001800187245 */ /* 0x000fe20000201400 */
[----:B------:R-:W-:Y:S01]  /*23ed0*/  MUFU.TANH R179, R179 ;  /* 0x000000b300b37308 */ /* 0x000fe20000002400 */
[----:B------:R-:W-:-:S05]  /*23ee0*/  I2FP.F32.S32 R21, R21 ;  /* 0x0000001500157245 */ /* 0x000fca0000201400 */
[----:B--2---:R-:W-:Y:S01]  /*23ef0*/  FFMA.FTZ R183, -R242, R21, R25 ;  /* 0x00000015f2b77223 */ /* 0x004fe20000010119 */
[C---:B------:R-:W-:Y:S01]  /*23f00*/  IADD3 R21, PT, PT, R5.reuse, 0x128, -R166 ;  /* 0x0000012805157810 */ /* 0x040fe20007ffe8a6 */
[----:B------:R-:W-:Y:S02]  /*23f10*/  VIADD R25, R10, 0xfffffed8 ;  /* 0xfffffed80a197836 */ /* 0x000fe40000000000 */
[----:B---3--:R-:W-:Y:S01]  /*23f20*/  FFMA.FTZ R24, -R242, R24, R20 ;  /* 0x00000018f2187223 */ /* 0x008fe20000010114 */
[----:B------:R-:W-:Y:S01]  /*23f30*/  IADD3 R20, PT, PT, R5, 0x127, -R166 ;  /* 0x0000012705147810 */ /* 0x000fe20007ffe8a6 */
[----:B------:R-:W1:Y:S01]  /*23f40*/  MUFU.TANH R174, R174 ;  /* 0x000000ae00ae7308 */ /* 0x000e620000002400 */
[----:B------:R-:W-:Y:S02]  /*23f50*/  IABS R21, R21 ;  /* 0x0000001500157213 */ /* 0x000fe40000000000 */
[----:B------:R-:W-:Y:S02]  /*23f60*/  ISETP.GE.AND P5, PT, R25, R247, PT ;  /* 0x000000f71900720c */ /* 0x000fe40003fa6270 */
[----:B------:R-:W-:-:S02]  /*23f70*/  I2FP.F32.S32 R21, R21 ;  /* 0x0000001500157245 */ /* 0x000fc40000201400 */
[----:B------:R-:W-:Y:S01]  /*23f80*/  FSEL R183, R183, -INF , P5 ;  /* 0xff800000b7b77808 */ /* 0x000fe20002800000 */
[----:B------:R-:W-:Y:S01]  /*23f90*/  MUFU.TANH R173, R173 ;  /* 0x000000ad00ad7308 */ /* 0x000fe20000002400 */
[----:B------:R-:W-:Y:S01]  /*23fa0*/  ISETP.GE.AND P5, PT, R25, R246, PT ;  /* 0x000000f61900720c */ /* 0x000fe20003fa6270 */
[----:B------:R-:W-:Y:S01]  /*23fb0*/  FFMA.FTZ R21, -R242, R21, R13 ;  /* 0x00000015f2157223 */ /* 0x000fe2000001010d */
[-C--:B------:R-:W-:Y:S01]  /*23fc0*/  FMUL.FTZ R13, R176, R71.reuse ;  /* 0x00000047b00d7220 */ /* 0x080fe20000410000 */
[----:B------:R-:W-:Y:S02]  /*23fd0*/  FSEL R181, R187, -INF , P3 ;  /* 0xff800000bbb57808 */ /* 0x000fe40001800000 */
[----:B------:R-:W-:Y:S02]  /*23fe0*/  ISETP.GE.AND P3, PT, R25, R244, PT ;  /* 0x000000f41900720c */ /* 0x000fe40003f66270 */
[----:B------:R-:W-:Y:S01]  /*23ff0*/  IABS R20, R20 ;  /* 0x0000001400147213 */ /* 0x000fe20000000000 */
[----:B------:R-:W2:Y:S01]  /*24000*/  MUFU.TANH R13, R13 ;  /* 0x0000000d000d7308 */ /* 0x000ea20000002400 */
[----:B------:R-:W-:Y:S01]  /*24010*/  FSEL R176, R21, -INF , P5 ;  /* 0xff80000015b07808 */ /* 0x000fe20002800000 */
[----:B------:R-:W-:Y:S01]  /*24020*/  IMAD.MOV.U32 R21, RZ, RZ, R22 ;  /* 0x000000ffff157224 */ /* 0x000fe200078e0016 */
[----:B------:R-:W-:Y:S01]  /*24030*/  FSEL R183, R183, -INF , !P3 ;  /* 0xff800000b7b77808 */ /* 0x000fe20005800000 */
[----:B------:R-:W-:Y:S01]  /*24040*/  FMUL.FTZ R22, R178, R71 ;  /* 0x00000047b2167220 */ /* 0x000fe20000410000 */
[----:B------:R-:W-:Y:S01]  /*24050*/  I2FP.F32.S32 R20, R20 ;  /* 0x0000001400147245 */ /* 0x000fe20000201400 */
[C---:B-1----:R-:W-:Y:S01]  /*24060*/  FFMA.FTZ R16, -R242.reuse, R16, R174 ;  /* 0x00000010f2107223 */ /* 0x042fe200000101ae */
[----:B------:R-:W-:Y:S01]  /*24070*/  FSEL R181, R181, -INF , !P6 ;  /* 0xff800000b5b57808 */ /* 0x000fe20007000000 */
[----:B------:R-:W-:Y:S01]  /*24080*/  MUFU.TANH R175, R175 ;  /* 0x000000af00af7308 */ /* 0x000fe20000002400 */
[----:B------:R-:W-:Y:S01]  /*24090*/  ISETP.GE.AND P3, PT, R23, R247, PT ;  /* 0x000000f71700720c */ /* 0x000fe20003f66270 */
[----:B------:R-:W-:Y:S01]  /*240a0*/  FFMA.FTZ R12, -R242, R20, R12 ;  /* 0x00000014f20c7223 */ /* 0x000fe2000001010c */
[----:B------:R-:W-:-:S02]  /*240b0*/  ISETP.GE.AND P6, PT, R25, R245, PT ;  /* 0x000000f51900720c */ /* 0x000fc40003fc6270 */
[----:B------:R-:W-:Y:S02]  /*240c0*/  I2FP.F32.S32 R21, R21 ;  /* 0x0000001500157245 */ /* 0x000fe40000201400 */
[C---:B------:R-:W-:Y:S01]  /*240d0*/  ISETP.GE.AND P5, PT, R23.reuse, R244, PT ;  /* 0x000000f41700720c */ /* 0x040fe20003fa6270 */
[----:B------:R-:W1:Y:S01]  /*240e0*/  MUFU.TANH R22, R22 ;  /* 0x0000001600167308 */ /* 0x000e620000002400 */
[----:B------:R-:W-:Y:S01]  /*240f0*/  FSEL R178, R24, -INF , P3 ;  /* 0xff80000018b27808 */ /* 0x000fe20001800000 */
[----:B--2---:R-:W-:Y:S01]  /*24100*/  FFMA.FTZ R13, -R242, R21, R13 ;  /* 0x00000015f20d7223 */ /* 0x004fe2000001010d */
[----:B------:R-:W-:Y:S02]  /*24110*/  FSEL R176, R176, -INF , !P6 ;  /* 0xff800000b0b07808 */ /* 0x000fe40007000000 */
[C---:B------:R-:W-:Y:S02]  /*24120*/  ISETP.GE.AND P3, PT, R23.reuse, R246, PT ;  /* 0x000000f61700720c */ /* 0x040fe40003f66270 */
[----:B------:R-:W-:-:S02]  /*24130*/  ISETP.GE.AND P6, PT, R23, R245, PT ;  /* 0x000000f51700720c */ /* 0x000fc40003fc6270 */
[--C-:B------:R-:W-:Y:S02]  /*24140*/  IADD3 R20, PT, PT, R5, 0x120, -R166.reuse ;  /* 0x0000012005147810 */ /* 0x100fe40007ffe8a6 */
[----:B------:R-:W-:Y:S02]  /*24150*/  IADD3 R23, PT, PT, R243, 0x11f, -R166 ;  /* 0x0000011ff3177810 */ /* 0x000fe40007ffe8a6 */
[----:B------:R-:W-:Y:S02]  /*24160*/  FSEL R178, R178, -INF , !P5 ;  /* 0xff800000b2b27808 */ /* 0x000fe40006800000 */
[----:B------:R-:W-:Y:S02]  /*24170*/  ISETP.GE.AND P5, PT, R15, R247, PT ;  /* 0x000000f70f00720c */ /* 0x000fe40003fa6270 */
[----:B------:R-:W-:Y:S02]  /*24180*/  FSEL R177, R12, -INF , P3 ;  /* 0xff8000000cb17808 */ /* 0x000fe40001800000 */
[----:B------:R-:W-:-:S02]  /*24190*/  IABS R21, R20 ;  /* 0x0000001400157213 */ /* 0x000fc40000000000 */
[----:B------:R-:W-:Y:S02]  /*241a0*/  IABS R20, R23 ;  /* 0x0000001700147213 */ /* 0x000fe40000000000 */
[----:B------:R-:W-:Y:S01]  /*241b0*/  FSEL R177, R177, -INF , !P6 ;  /* 0xff800000b1b17808 */ /* 0x000fe20007000000 */
[----:B------:R-:W-:Y:S01]  /*241c0*/  IMAD.MOV.U32 R12, RZ, RZ, R21 ;  /* 0x000000ffff0c7224 */ /* 0x000fe200078e0015 */
[----:B------:R-:W-:Y:S02]  /*241d0*/  FSEL R13, R13, -INF , P5 ;  /* 0xff8000000d0d7808 */ /* 0x000fe40002800000 */
[C---:B------:R-:W-:Y:S02]  /*241e0*/  ISETP.GE.AND P3, PT, R15.reuse, R244, PT ;  /* 0x000000f40f00720c */ /* 0x040fe40003f66270 */
[C---:B------:R-:W-:Y:S02]  /*241f0*/  ISETP.GE.AND P6, PT, R15.reuse, R245, PT ;  /* 0x000000f50f00720c */ /* 0x040fe40003fc6270 */
[----:B------:R-:W-:-:S02]  /*24200*/  ISETP.GE.AND P5, PT, R15, R246, PT ;  /* 0x000000f60f00720c */ /* 0x000fc40003fa6270 */
[----:B------:R-:W-:Y:S02]  /*24210*/  I2FP.F32.S32 R15, R20 ;  /* 0x00000014000f7245 */ /* 0x000fe40000201400 */
[----:B------:R-:W-:Y:S02]  /*24220*/  I2FP.F32.S32 R12, R12 ;  /* 0x0000000c000c7245 */ /* 0x000fe40000201400 */
[----:B------:R-:W-:Y:S01]  /*24230*/  FSEL R128, R13, -INF , !P3 ;  /* 0xff8000000d807808 */ /* 0x000fe20005800000 */
[----:B------:R-:W-:Y:S01]  /*24240*/  FFMA.FTZ R14, -R242, R15, R14 ;  /* 0x0000000ff20e7223 */ /* 0x000fe2000001010e */
[-C--:B------:R-:W-:Y:S01]  /*24250*/  FMUL.FTZ R15, R172, R71.reuse ;  /* 0x00000047ac0f7220 */ /* 0x080fe20000410000 */
[----:B-1----:R-:W-:Y:S01]  /*24260*/  FFMA.FTZ R22, -R242, R12, R22 ;  /* 0x0000000cf2167223 */ /* 0x002fe20000010116 */
        /* <DEDUP_REMOVED lines=20> */
[----:B------:R-:W-:-:S03]  /*243b0*/  VIADD R15, R10, 0xfffffee8 ;  /* 0xfffffee80a0f7836 */ /* 0x000fc60000000000 */
[----:B------:R-:W-:Y:S02]  /*243c0*/  FFMA.FTZ R12, -R242, R12, R179 ;  /* 0x0000000cf20c7223 */ /* 0x000fe400000101b3 */
[----:B------:R-:W-:-:S03]  /*243d0*/  ISETP.GE.AND P5, PT, R15, R247, PT ;  /* 0x000000f70f00720c */ /* 0x000fc60003fa6270 */
[----:B------:R-:W-:Y:S01]  /*243e0*/  FSEL R14, R12, -INF , P3 ;  /* 0xff8000000c0e7808 */ /* 0x000fe20001800000 */
[----:B------:R-:W-:Y:S01]  /*243f0*/  IMAD.MOV.U32 R12, RZ, RZ, R8 ;  /* 0x000000ffff0c7224 */ /* 0x000fe200078e0008 */
[----:B------:R-:W-:Y:S02]  /*24400*/  FSEL R13, R13, -INF , P5 ;  /* 0xff8000000d0d7808 */ /* 0x000fe40002800000 */
[----:B------:R-:W-:Y:S02]  /*24410*/  ISETP.GE.AND P3, PT, R15, R244, PT ;  /* 0x000000f40f00720c */ /* 0x000fe40003f66270 */
[----:B------:R-:W-:Y:S01]  /*24420*/  FSEL R8, R14, -INF , !P6 ;  /* 0xff8000000e087808 */ /* 0x000fe20007000000 */
[----:B------:R-:W-:Y:S01]  /*24430*/  VIADD R14, R10, 0xfffffee9 ;  /* 0xfffffee90a0e7836 */ /* 0x000fe20000000000 */
[----:B------:R-:W-:Y:S02]  /*24440*/  FSEL R131, R13, -INF , !P3 ;  /* 0xff8000000d837808 */ /* 0x000fe40005800000 */
[----:B------:R-:W1:Y:S01]  /*24450*/  MUFU.TANH R13, R168 ;  /* 0x000000a8000d7308 */ /* 0x000e620000002400 */
[----:B------:R-:W-:-:S02]  /*24460*/  ISETP.GE.AND P6, PT, R15, R245, PT ;  /* 0x000000f50f00720c */ /* 0x000fc40003fc6270 */
[----:B------:R-:W-:Y:S02]  /*24470*/  ISETP.GE.AND P5, PT, R15, R246, PT ;  /* 0x000000f60f00720c */ /* 0x000fe40003fa6270 */
[----:B------:R-:W-:Y:S02]  /*24480*/  IADD3 R15, PT, PT, R5, 0x117, -R166 ;  /* 0x00000117050f7810 */ /* 0x000fe40007ffe8a6 */
[----:B------:R-:W-:Y:S02]  /*24490*/  I2FP.F32.S32 R12, R12 ;  /* 0x0000000c000c7245 */ /* 0x000fe40000201400 */
[----:B------:R-:W-:Y:S02]  /*244a0*/  IABS R15, R15 ;  /* 0x0000000f000f7213 */ /* 0x000fe40000000000 */
[----:B------:R-:W-:Y:S01]  /*244b0*/  FSEL R130, R16, -INF , P5 ;  /* 0xff80000010827808 */ /* 0x000fe20002800000 */
[----:B------:R-:W-:Y:S01]  /*244c0*/  FFMA.FTZ R12, -R242, R12, R173 ;  /* 0x0000000cf20c7223 */ /* 0x000fe200000101ad */
[----:B------:R-:W-:-:S02]  /*244d0*/  IABS R16, R17 ;  /* 0x0000001100107213 */ /* 0x000fc40000000000 */
[----:B------:R-:W-:Y:S02]  /*244e0*/  ISETP.GE.AND P3, PT, R14, R247, PT ;  /* 0x000000f70e00720c */ /* 0x000fe40003f66270 */
[----:B------:R-:W-:Y:S02]  /*244f0*/  I2FP.F32.S32 R15, R15 ;  /* 0x0000000f000f7245 */ /* 0x000fe40000201400 */
[----:B------:R-:W-:Y:S02]  /*24500*/  I2FP.F32.S32 R16, R16 ;  /* 0x0000001000107245 */ /* 0x000fe40000201400 */
[----:B------:R-:W-:Y:S01]  /*24510*/  FSEL R130, R130, -INF , !P6 ;  /* 0xff80000082827808 */ /* 0x000fe20007000000 */
[----:B------:R-:W-:Y:S01]  /*24520*/  FFMA.FTZ R15, -R242, R15, R175 ;  /* 0x0000000ff20f7223 */ /* 0x000fe200000101af */
[----:B------:R-:W-:Y:S01]  /*24530*/  FSEL R12, R12, -INF , P3 ;  /* 0xff8000000c0c7808 */ /* 0x000fe20001800000 */
[----:B-1----:R-:W-:Y:S01]  /*24540*/  FFMA.FTZ R13, -R242, R16, R13 ;  /* 0x00000010f20d7223 */ /* 0x002fe2000001010d */
[----:B------:R-:W-:-:S02]  /*24550*/  ISETP.GE.AND P5, PT, R14, R244, PT ;  /* 0x000000f40e00720c */ /* 0x000fc40003fa6270 */
[C---:B------:R-:W-:Y:S02]  /*24560*/  ISETP.GE.AND P6, PT, R14.reuse, R245, PT ;  /* 0x000000f50e00720c */ /* 0x040fe40003fc6270 */
[----:B------:R-:W-:Y:S01]  /*24570*/  ISETP.GE.AND P3, PT, R14, R246, PT ;  /* 0x000000f60e00720c */ /* 0x000fe20003f66270 */
[----:B------:R-:W-:Y:S01]  /*24580*/  VIADD R14, R10, 0xfffffef0 ;  /* 0xfffffef00a0e7836 */ /* 0x000fe20000000000 */
[--C-:B------:R-:W-:Y:S02]  /*24590*/  IADD3 R16, PT, PT, R5, 0x110, -R166.reuse ;  /* 0x0000011005107810 */ /* 0x100fe40007ffe8a6 */
[----:B------:R-:W-:Y:S02]  /*245a0*/  IADD3 R17, PT, PT, R243, 0x10f, -R166 ;  /* 0x0000010ff3117810 */ /* 0x000fe40007ffe8a6 */
[----:B------:R-:W-:Y:S02]  /*245b0*/  FSEL R169, R12, -INF , !P5 ;  /* 0xff8000000ca97808 */ /* 0x000fe40006800000 */
[----:B------:R-:W-:Y:S01]  /*245c0*/  ISETP.GE.AND P5, PT, R14, R247, PT ;  /* 0x000000f70e00720c */ /* 0x000fe20003fa6270 */
[----:B------:R1:W2:Y:S01]  /*245d0*/  MUFU.TANH R12, R6 ;  /* 0x00000006000c7308 */ /* 0x0002a20000002400 */
[----:B------:R-:W-:-:S02]  /*245e0*/  FSEL R15, R15, -INF , P3 ;  /* 0xff8000000f0f7808 */ /* 0x000fc40001800000 */
[----:B------:R-:W-:Y:S02]  /*245f0*/  IABS R16, R16 ;  /* 0x0000001000107213 */ /* 0x000fe40000000000 */
[----:B------:R-:W-:Y:S02]  /*24600*/  IABS R17, R17 ;  /* 0x0000001100117213 */ /* 0x000fe40000000000 */
[----:B------:R-:W-:Y:S02]  /*24610*/  FSEL R168, R15, -INF , !P6 ;  /* 0xff8000000fa87808 */ /* 0x000fe40007000000 */
[----:B------:R-:W-:Y:S02]  /*24620*/  FSEL R13, R13, -INF , P5 ;  /* 0xff8000000d0d7808 */ /* 0x000fe40002800000 */
[C---:B------:R-:W-:Y:S02]  /*24630*/  ISETP.GE.AND P3, PT, R14.reuse, R244, PT ;  /* 0x000000f40e00720c */ /* 0x040fe40003f66270 */
[----:B------:R-:W-:-:S02]  /*24640*/  ISETP.GE.AND P6, PT, R14, R245, PT ;  /* 0x000000f50e00720c */ /* 0x000fc40003fc6270 */
[----:B------:R-:W-:Y:S02]  /*24650*/  ISETP.GE.AND P5, PT, R14, R246, PT ;  /* 0x000000f60e00720c */ /* 0x000fe40003fa6270 */
[----:B------:R-:W-:Y:S01]  /*24660*/  I2FP.F32.S32 R16, R16 ;  /* 0x0000001000107245 */ /* 0x000fe20000201400 */
[C---:B-1----:R-:W-:Y:S01]  /*24670*/  VIADD R6, R10.reuse, 0xfffffef1 ;  /* 0xfffffef10a067836 */ /* 0x042fe20000000000 */
[C---:B------:R-:W-:Y:S01]  /*24680*/  IADD3 R14, PT, PT, R5.reuse, 0x10f, -R166 ;  /* 0x0000010f050e7810 */ /* 0x040fe20007ffe8a6 */
[----:B------:R-:W-:Y:S01]  /*24690*/  VIADD R10, R10, 0xfffffef8 ;  /* 0xfffffef80a0a7836 */ /* 0x000fe20000000000 */
[----:B------:R-:W-:Y:S01]  /*246a0*/  I2FP.F32.S32 R17, R17 ;  /* 0x0000001100117245 */ /* 0x000fe20000201400 */
[C---:B------:R-:W-:Y:S01]  /*246b0*/  FFMA.FTZ R16, -R242.reuse, R16, R170 ;  /* 0x00000010f2107223 */ /* 0x040fe200000101aa */
[--C-:B------:R-:W-:Y:S02]  /*246c0*/  IADD3 R5, PT, PT, R5, 0x108, -R166.reuse ;  /* 0x0000010805057810 */ /* 0x100fe40007ffe8a6 */
[----:B------:R-:W-:Y:S01]  /*246d0*/  IADD3 R166, PT, PT, R243, 0x108, -R166 ;  /* 0x00000108f3a67810 */ /* 0x000fe20007ffe8a6 */
[----:B------:R-:W-:Y:S01]  /*246e0*/  FFMA.FTZ R17, -R242, R17, R18 ;  /* 0x00000011f2117223 */ /* 0x000fe20000010112 */
[----:B------:R-:W-:-:S02]  /*246f0*/  IABS R14, R14 ;  /* 0x0000000e000e7213 */ /* 0x000fc40000000000 */
[----:B------:R-:W-:Y:S02]  /*24700*/  FSEL R4, R13, -INF , !P3 ;  /* 0xff8000000d047808 */ /* 0x000fe40005800000 */
[----:B------:R-:W-:Y:S02]  /*24710*/  IABS R166, R166 ;  /* 0x000000a600a67213 */ /* 0x000fe40000000000 */
[----:B------:R-:W-:Y:S02]  /*24720*/  ISETP.GE.AND P3, PT, R6, R247, PT ;  /* 0x000000f70600720c */ /* 0x000fe40003f66270 */
[----:B------:R-:W-:Y:S02]  /*24730*/  I2FP.F32.S32 R14, R14 ;  /* 0x0000000e000e7245 */ /* 0x000fe40000201400 */
[----:B------:R-:W-:Y:S02]  /*24740*/  FSEL R16, R16, -INF , P5 ;  /* 0xff80000010107808 */ /* 0x000fe40002800000 */
[----:B------:R-:W-:Y:S01]  /*24750*/  I2FP.F32.S32 R166, R166 ;  /* 0x000000a600a67245 */ /* 0x000fe20000201400 */
[----:B------:R-:W-:Y:S01]  /*24760*/  FFMA.FTZ R14, -R242, R14, R171 ;  /* 0x0000000ef20e7223 */ /* 0x000fe200000101ab */
[----:B------:R-:W-:-:S02]  /*24770*/  ISETP.GE.AND P5, PT, R6, R244, PT ;  /* 0x000000f40600720c */ /* 0x000fc40003fa6270 */
[----:B------:R-:W-:Y:S01]  /*24780*/  FSEL R17, R17, -INF , P3 ;  /* 0xff80000011117808 */ /* 0x000fe20001800000 */
[----:B------:R-:W-:Y:S01]  /*24790*/  FFMA.FTZ R71, -R242, R166, R71 ;  /* 0x000000a6f2477223 */ /* 0x000fe20000010147 */
[----:B------:R-:W-:Y:S02]  /*247a0*/  IABS R5, R5 ;  /* 0x0000000500057213 */ /* 0x000fe40000000000 */
[----:B------:R-:W-:Y:S02]  /*247b0*/  ISETP.GE.AND P3, PT, R6, R246, PT ;  /* 0x000000f60600720c */ /* 0x000fe40003f66270 */
[----:B------:R-:W-:Y:S01]  /*247c0*/  FSEL R170, R17, -INF , !P5 ;  /* 0xff80000011aa7808 */ /* 0x000fe20006800000 */
[----:B------:R-:W-:Y:S01]  /*247d0*/  IMAD.MOV.U32 R13, RZ, RZ, R5 ;  /* 0x000000ffff0d7224 */ /* 0x000fe200078e0005 */
[----:B------:R-:W-:Y:S02]  /*247e0*/  ISETP.GE.AND P5, PT, R10, R247, PT ;  /* 0x000000f70a00720c */ /* 0x000fe40003fa6270 */
[----:B------:R-:W-:-:S02]  /*247f0*/  FSEL R5, R16, -INF , !P6 ;  /* 0xff80000010057808 */ /* 0x000fc40007000000 */
[----:B------:R-:W-:Y:S01]  /*24800*/  ISETP.GE.AND P6, PT, R6, R245, PT ;  /* 0x000000f50600720c */ /* 0x000fe20003fc6270 */
[----:B------:R-:W-:Y:S01]  /*24810*/  VIADD R6, R45, 0xfffffffe ;  /* 0xfffffffe2d067836 */ /* 0x000fe20000000000 */
[----:B------:R-:W-:Y:S02]  /*24820*/  FSEL R14, R14, -INF , P3 ;  /* 0xff8000000e0e7808 */ /* 0x000fe40001800000 */
[----:B------:R-:W-:Y:S02]  /*24830*/  ISETP.GE.AND P3, PT, R10, R244, PT ;  /* 0x000000f40a00720c */ /* 0x000fe40003f66270 */
[----:B------:R-:W-:Y:S02]  /*24840*/  FSEL R166, R71, -INF , P5 ;  /* 0xff80000047a67808 */ /* 0x000fe40002800000 */
[----:B------:R-:W-:Y:S02]  /*24850*/  I2FP.F32.S32 R13, R13 ;  /* 0x0000000d000d7245 */ /* 0x000fe40000201400 */
[----:B------:R-:W-:-:S02]  /*24860*/  FSEL R166, R166, -INF , !P3 ;  /* 0xff800000a6a67808 */ /* 0x000fc40005800000 */
[----:B------:R-:W-:Y:S01]  /*24870*/  ISETP.GT.AND P3, PT, R6, R223, PT ;  /* 0x000000df0600720c */ /* 0x000fe20003f64270 */
[----:B--2---:R-:W-:Y:S01]  /*24880*/  FFMA.FTZ R12, -R242, R13, R12 ;  /* 0x0000000df20c7223 */ /* 0x004fe2000001010c */
[----:B------:R-:W-:Y:S02]  /*24890*/  ISETP.GE.AND P5, PT, R10, R246, PT ;  /* 0x000000f60a00720c */ /* 0x000fe40003fa6270 */
        /* <DEDUP_REMOVED lines=72> */
.L_x_8358:
        /* <DEDUP_REMOVED lines=8> */
.L_x_8359:
[----:B------:R-:W-:Y:S05]  /*24da0*/  BSYNC.RECONVERGENT B0 ;  /* 0x0000000000007941 */ /* 0x000fea0003800200 */
.L_x_8357:
        /* <DEDUP_REMOVED lines=117> */
.L_x_8356:
[----:B------:R-:W-:Y:S05]  /*25500*/  BSYNC.RECONVERGENT B1 ;  /* 0x0000000000017941 */ /* 0x000fea0003800200 */
.L_x_8355:
        /* <DEDUP_REMOVED lines=91> */
[-CC-:B------:R-:W-:Y:S01]  /*25ac0*/  FFMA.FTZ R114, R114, R173.reuse, -R122.reuse ;  /* 0x000000ad72727223 */ /* 0x180fe2000001087a */
[----:B------:R2:W-:Y:S01]  /*25ad0*/  MUFU.EX2 R124, R16 ;  /* 0x00000010007c7308 */ /* 0x0005e20000000800 */
[-C--:B------:R-:W-:Y:S01]  /*25ae0*/  FFMA.FTZ R125, R125, R173.reuse, -R122 ;  /* 0x000000ad7d7d7223 */ /* 0x080fe2000001087a */
[-CC-:B------:R-:W-:Y:S01]  /*25af0*/  FFMA.FTZ R116, R116, R173.reuse, -R172.reuse ;  /* 0x000000ad74747223 */ /* 0x180fe200000108ac */
[-C--:B------:R-:W-:Y:S01]  /*25b00*/  FFMA.FTZ R109, R109, R173.reuse, -R172 ;  /* 0x000000ad6d6d7223 */ /* 0x080fe200000108ac */
[----:B------:R3:W4:Y:S01]  /*25b10*/  MUFU.EX2 R123, R17 ;  /* 0x00000011007b7308 */ /* 0x0007220000000800 */
[-C--:B------:R-:W-:Y:S01]  /*25b20*/  FFMA.FTZ R119, R119, R173.reuse, -R122 ;  /* 0x000000ad77777223 */ /* 0x080fe2000001087a */
[-CC-:B------:R-:W-:Y:S01]  /*25b30*/  FFMA.FTZ R108, R108, R173.reuse, -R172.reuse ;  /* 0x000000ad6c6c7223 */ /* 0x180fe200000108ac */
[-CC-:B------:R-:W-:Y:S01]  /*25b40*/  FFMA.FTZ R101, R101, R173.reuse, -R172.reuse ;  /* 0x000000ad65657223 */ /* 0x180fe200000108ac */
[-C--:B-1----:R-:W-:Y:S01]  /*25b50*/  FFMA.FTZ R12, R113, R173.reuse, -R172 ;  /* 0x000000ad710c7223 */ /* 0x082fe200000108ac */
[----:B------:R-:W1:Y:S01]  /*25b60*/  MUFU.EX2 R121, R121 ;  /* 0x0000007900797308 */ /* 0x000e620000000800 */
[-C--:B------:R-:W-:Y:S01]  /*25b70*/  FFMA.FTZ R111, R111, R173.reuse, -R122 ;  /* 0x000000ad6f6f7223 */ /* 0x080fe2000001087a */
[-CC-:B------:R-:W-:Y:S01]  /*25b80*/  FFMA.FTZ R100, R100, R173.reuse, -R172.reuse ;  /* 0x000000ad64647223 */ /* 0x180fe200000108ac */
[-C--:B------:R-:W-:Y:S01]  /*25b90*/  FFMA.FTZ R93, R93, R173.reuse, -R172 ;  /* 0x000000ad5d5d7223 */ /* 0x080fe200000108ac */
[----:B------:R-:W-:Y:S01]  /*25ba0*/  MUFU.EX2 R113, R13 ;  /* 0x0000000d00717308 */ /* 0x000fe20000000800 */
[----:B--2---:R-:W-:Y:S01]  /*25bb0*/  FSEL R16, R171, RZ, P1 ;  /* 0x000000ffab107208 */ /* 0x004fe20000800000 */
[-C--:B------:R-:W-:Y:S01]  /*25bc0*/  FFMA.FTZ R103, R103, R173.reuse, -R122 ;  /* 0x000000ad67677223 */ /* 0x080fe2000001087a */
        /* <DEDUP_REMOVED lines=13> */
[----:B------:R-:W-:Y:S01]  /*25ca0*/  FFMA.FTZ R85, R85, R173, -R172 ;  /* 0x000000ad55557223 */ /* 0x000fe200000108ac */
[----:B------:R-:W3:Y:S01]  /*25cb0*/  MUFU.EX2 R175, R16 ;  /* 0x0000001000af7308 */ /* 0x000ee20000000800 */
[----:B--2---:R-:W2:Y:S01]  /*25cc0*/  LDSM.16.MT88.4 R12, [R47+0xa000] ;  /* 0x00a000002f0c783b */ /* 0x004ea20000004200 */
[----:B-----5:R-:W-:Y:S01]  /*25cd0*/  F2FP.F16.F32.PACK_AB R23, R120, R113 ;  /* 0x000000717817723e */ /* 0x020fe200000000ff */
[-C--:B------:R-:W-:Y:S01]  /*25ce0*/  FFMA.FTZ R95, R95, R173.reuse, -R122 ;  /* 0x000000ad5f5f7223 */ /* 0x080fe2000001087a */
[----:B------:R4:W5:Y:S01]  /*25cf0*/  MUFU.EX2 R174, R17 ;  /* 0x0000001100ae7308 */ /* 0x0009620000000800 */
[----:B------:R-:W-:Y:S01]  /*25d00*/  LDSM.16.MT88.4 R48, [R2+0xb800] ;  /* 0x00b800000230783b */ /* 0x000fe20000004200 */
[-CC-:B------:R-:W-:Y:S01]  /*25d10*/  FFMA.FTZ R84, R84, R173.reuse, -R172.reuse ;  /* 0x000000ad54547223 */ /* 0x180fe200000108ac */
[-C--:B------:R-:W-:Y:S01]  /*25d20*/  FFMA.FTZ R77, R77, R173.reuse, -R172 ;  /* 0x000000ad4d4d7223 */ /* 0x080fe200000108ac */
[----:B------:R-:W-:Y:S01]  /*25d30*/  MUFU.EX2 R116, R116 ;  /* 0x0000007400747308 */ /* 0x000fe20000000800 */
[-C--:B------:R-:W-:Y:S01]  /*25d40*/  FFMA.FTZ R87, R87, R173.reuse, -R122 ;  /* 0x000000ad57577223 */ /* 0x080fe2000001087a */
[----:B-1----:R-:W-:Y:S01]  /*25d50*/  F2FP.F16.F32.PACK_AB R22, R114, R0 ;  /* 0x000000007216723e */ /* 0x002fe200000000ff */
[-CC-:B------:R-:W-:Y:S01]  /*25d60*/  FFMA.FTZ R76, R76, R173.reuse, -R172.reuse ;  /* 0x000000ad4c4c7223 */ /* 0x180fe200000108ac */
[----:B------:R-:W-:Y:S01]  /*25d70*/  MUFU.EX2 R108, R108 ;  /* 0x0000006c006c7308 */ /* 0x000fe20000000800 */
[----:B------:R-:W-:Y:S01]  /*25d80*/  FFMA.FTZ R65, R65, R173, -R172 ;  /* 0x000000ad41417223 */ /* 0x000fe200000108ac */
[-C--:B---3--:R-:W-:Y:S01]  /*25d90*/  FMUL.FTZ R24, R160, R175.reuse ;  /* 0x000000afa0187220 */ /* 0x088fe20000410000 */
[----:B------:R-:W-:Y:S01]  /*25da0*/  IADD3 R160, PT, PT, R47, 0xa040, RZ ;  /* 0x0000a0402fa07810 */ /* 0x000fe20007ffe0ff */
[-C--:B------:R-:W-:Y:S01]  /*25db0*/  FMUL.FTZ R25, R161, R175.reuse ;  /* 0x000000afa1197220 */ /* 0x080fe20000410000 */
[----:B------:R-:W-:Y:S01]  /*25dc0*/  @P2 IADD3 R160, PT, PT, R28, -0x40, RZ ;  /* 0xffffffc01ca02810 */ /* 0x000fe20007ffe0ff */
[----:B----4-:R-:W1:Y:S01]  /*25dd0*/  LDSM.16.MT88.4 R16, [R2+0xa000] ;  /* 0x00a000000210783b */ /* 0x010e620000004200 */
[-C--:B-----5:R-:W-:Y:S01]  /*25de0*/  FMUL.FTZ R26, R162, R174.reuse ;  /* 0x000000aea21a7220 */ /* 0x0a0fe20000410000 */
[-C--:B------:R-:W-:Y:S01]  /*25df0*/  FMUL.FTZ R27, R163, R174.reuse ;  /* 0x000000aea31b7220 */ /* 0x080fe20000410000 */
[-C--:B------:R-:W-:Y:S01]  /*25e00*/  FMUL.FTZ R158, R158, R174.reuse ;  /* 0x000000ae9e9e7220 */ /* 0x080fe20000410000 */
[----:B------:R-:W3:Y:S01]  /*25e10*/  LDSM.16.MT88.4 R28, [R160] ;  /* 0x00000000a01c783b */ /* 0x000ee20000004200 */
        /* <DEDUP_REMOVED lines=19> */
[-C--:B------:R-:W-:Y:S01]  /*25f50*/  FMUL.FTZ R12, R152, R175.reuse ;  /* 0x000000af980c7220 */ /* 0x080fe20000410000 */
[----:B------:R-:W-:Y:S01]  /*25f60*/  IADD3 R152, PT, PT, R32, R160, RZ ;  /* 0x000000a020987210 */ /* 0x000fe20007ffe0ff */
[-C--:B------:R-:W-:Y:S01]  /*25f70*/  FMUL.FTZ R13, R153, R175.reuse ;  /* 0x000000af990d7220 */ /* 0x080fe20000410000 */
[-C--:B------:R-:W-:Y:S01]  /*25f80*/  FMUL.FTZ R137, R137, R175.reuse ;  /* 0x000000af89897220 */ /* 0x080fe20000410000 */
[-C--:B------:R-:W-:Y:S01]  /*25f90*/  FMUL.FTZ R134, R134, R174.reuse ;  /* 0x000000ae86867220 */ /* 0x080fe20000410000 */
[-C--:B------:R-:W-:Y:S01]  /*25fa0*/  FMUL.FTZ R135, R135, R174.reuse ;  /* 0x000000ae87877220 */ /* 0x080fe20000410000 */
[----:B------:R-:W2:Y:S01]  /*25fb0*/  LDSM.16.MT88.4 R32, [R152] ;  /* 0x000000009820783b */ /* 0x000ea20000004200 */
[C---:B------:R-:W-:Y:S01]  /*25fc0*/  HMMA.16816.F32 R156, R20.reuse, R14, R156 ;  /* 0x0000000e149c723c */ /* 0x040fe2000000189c */
[-C--:B------:R-:W-:Y:S01]  /*25fd0*/  FMUL.FTZ R14, R154, R174.reuse ;  /* 0x000000ae9a0e7220 */ /* 0x080fe20000410000 */
[----:B------:R-:W-:Y:S01]  /*25fe0*/  FMUL.FTZ R15, R155, R174 ;  /* 0x000000ae9b0f7220 */ /* 0x000fe20000410000 */
[-C--:B------:R-:W-:Y:S01]  /*25ff0*/  FMUL.FTZ R132, R132, R175.reuse ;  /* 0x000000af84847220 */ /* 0x080fe20000410000 */
[----:B------:R-:W-:Y:S01]  /*26000*/  FMUL.FTZ R133, R133, R175 ;  /* 0x000000af85857220 */ /* 0x000fe20000410000 */
[----:B------:R-:W-:Y:S01]  /*26010*/  MUFU.EX2 R100, R100 ;  /* 0x0000006400647308 */ /* 0x000fe20000000800 */
[-C--:B------:R-:W-:Y:S01]  /*26020*/  FFMA.FTZ R79, R79, R173.reuse, -R122 ;  /* 0x000000ad4f4f7223 */ /* 0x080fe2000001087a */
[-CC-:B------:R-:W-:Y:S01]  /*26030*/  FFMA.FTZ R64, R64, R173.reuse, -R172.reuse ;  /* 0x000000ad40407223 */ /* 0x180fe200000108ac */
[-CC-:B------:R-:W-:Y:S01]  /*26040*/  FFMA.FTZ R56, R56, R173.reuse, -R172.reuse ;  /* 0x000000ad38387223 */ /* 0x180fe200000108ac */
[C---:B-1----:R-:W-:Y:S01]  /*26050*/  HMMA.16816.F32 R12, R20.reuse, R16, R12 ;  /* 0x00000010140c723c */ /* 0x042fe2000000180c */
[-CC-:B------:R-:W-:Y:S01]  /*26060*/  FFMA.FTZ R16, R104, R173.reuse, -R172.reuse ;  /* 0x000000ad68107223 */ /* 0x180fe200000108ac */
[-CC-:B------:R-:W-:Y:S01]  /*26070*/  FFMA.FTZ R17, R105, R173.reuse, -R172.reuse ;  /* 0x000000ad69117223 */ /* 0x180fe200000108ac */
[----:B------:R1:W4:Y:S01]  /*26080*/  MUFU.EX2 R104, R117 ;  /* 0x0000007500687308 */ /* 0x0003220000000800 */
[-C--:B------:R-:W-:Y:S01]  /*26090*/  FFMA.FTZ R57, R57, R173.reuse, -R172 ;  /* 0x000000ad39397223 */ /* 0x080fe200000108ac */
[-CC-:B------:R-:W-:Y:S01]  /*260a0*/  FFMA.FTZ R153, R198, R173.reuse, -R122.reuse ;  /* 0x000000adc6997223 */ /* 0x180fe2000001087a */
[-CC-:B------:R-:W-:Y:S01]  /*260b0*/  FFMA.FTZ R154, R200, R173.reuse, -R122.reuse ;  /* 0x000000adc89a7223 */ /* 0x180fe2000001087a */
[----:B------:R-:W-:Y:S01]  /*260c0*/  MUFU.EX2 R105, R16 ;  /* 0x0000001000697308 */ /* 0x000fe20000000800 */
[C---:B---3--:R-:W-:Y:S01]  /*260d0*/  HMMA.16816.F32 R144, R20.reuse, R28, R144 ;  /* 0x0000001c1490723c */ /* 0x048fe20000001890 */
[-CC-:B------:R-:W-:Y:S01]  /*260e0*/  FFMA.FTZ R28, R118, R173.reuse, -R122.reuse ;  /* 0x000000ad761c7223 */ /* 0x180fe2000001087a */
[-C--:B------:R-:W-:Y:S01]  /*260f0*/  FFMA.FTZ R155, R202, R173.reuse, -R122 ;  /* 0x000000adca9b7223 */ /* 0x080fe2000001087a */
[----:B------:R3:W-:Y:S01]  /*26100*/  MUFU.EX2 R118, R125 ;  /* 0x0000007d00767308 */ /* 0x0007e20000000800 */
[-CC-:B------:R-:W-:Y:S01]  /*26110*/  FFMA.FTZ R161, R201, R173.reuse, -R172.reuse ;  /* 0x000000adc9a17223 */ /* 0x180fe200000108ac */
[-CC-:B------:R-:W-:Y:S01]  /*26120*/  FFMA.FTZ R162, R204, R173.reuse, -R172.reuse ;  /* 0x000000adcca27223 */ /* 0x180fe200000108ac */
[-C--:B------:R-:W-:Y:S01]  /*26130*/  FFMA.FTZ R163, R205, R173.reuse, -R172 ;  /* 0x000000adcda37223 */ /* 0x080fe200000108ac */
[----:B------:R-:W-:Y:S01]  /*26140*/  MUFU.EX2 R92, R92 ;  /* 0x0000005c005c7308 */ /* 0x000fe20000000800 */
[C---:B------:R-:W-:Y:S01]  /*26150*/  HMMA.16816.F32 R140, R20.reuse, R30, R140 ;  /* 0x0000001e148c723c */ /* 0x040fe2000000188c */
[-CC-:B-1----:R-:W-:Y:S01]  /*26160*/  FFMA.FTZ R117, R115, R173.reuse, -R122.reuse ;  /* 0x000000ad73757223 */ /* 0x182fe2000001087a */
[----:B----4-:R-:W-:Y:S01]  /*26170*/  F2FP.F16.F32.PACK_AB R41, R104, R116 ;  /* 0x000000746829723e */ /* 0x010fe200000000ff */
[----:B------:R-:W1:Y:S01]  /*26180*/  MUFU.EX2 R115, R17 ;  /* 0x0000001100737308 */ /* 0x000e620000000800 */
[-CC-:B------:R-:W-:Y:S01]  /*26190*/  FFMA.FTZ R179, R203, R173.reuse, -R122.reuse ;  /* 0x000000adcbb37223 */ /* 0x180fe2000001087a */
[-CC-:B------:R-:W-:Y:S01]  /*261a0*/  FFMA.FTZ R187, R206, R173.reuse, -R122.reuse ;  /* 0x000000adcebb7223 */ /* 0x180fe2000001087a */
[-CC-:B------:R-:W-:Y:S01]  /*261b0*/  FFMA.FTZ R191, R208, R173.reuse, -R122.reuse ;  /* 0x000000add0bf7223 */ /* 0x180fe2000001087a */
[----:B------:R-:W4:Y:S01]  /*261c0*/  MUFU.EX2 R117, R117 ;  /* 0x0000007500757308 */ /* 0x000f220000000800 */
[C---:B------:R-:W-:Y:S01]  /*261d0*/  HMMA.16816.F32 R148, R20.reuse, R18, R148 ;  /* 0x000000121494723c */ /* 0x040fe20000001894 */
[----:B---3--:R-:W-:Y:S01]  /*261e0*/  FFMA.FTZ R125, R106, R173, -R122 ;  /* 0x000000ad6a7d7223 */ /* 0x008fe2000001087a */
[----:B------:R-:W-:Y:S01]  /*261f0*/  FFMA.FTZ R174, R252, R174, R121 ;  /* 0x000000aefcae7223 */ /* 0x000fe20000010079 */
[----:B------:R3:W-:Y:S01]  /*26200*/  MUFU.EX2 R106, R28 ;  /* 0x0000001c006a7308 */ /* 0x0007e20000000800 */
[----:B------:R-:W-:Y:S01]  /*26210*/  FFMA.FTZ R175, R222, R175, R123 ;  /* 0x000000afdeaf7223 */ /* 0x000fe2000001007b */
[----:B------:R-:W-:Y:S01]  /*26220*/  FFMA.FTZ R198, R214, R173, -R172 ;  /* 0x000000add6c67223 */ /* 0x000fe200000108ac */
[----:B------:R-:W-:Y:S01]  /*26230*/  FADD.FTZ R174, R112, R174 ;  /* 0x000000ae70ae7221 */ /* 0x000fe20000010000 */
[----:B------:R-:W5:Y:S01]  /*26240*/  MUFU.EX2 R125, R125 ;  /* 0x0000007d007d7308 */ /* 0x000f620000000800 */
[C---:B--2---:R-:W-:Y:S01]  /*26250*/  HMMA.16816.F32 R136, R20.reuse, R32, R136 ;  /* 0x000000201488723c */ /* 0x044fe20000001888 */
[----:B-1----:R-:W-:Y:S01]  /*26260*/  F2FP.F16.F32.PACK_AB R43, R115, R105 ;  /* 0x00000069732b723e */ /* 0x002fe200000000ff */
[----:B------:R-:W1:Y:S01]  /*26270*/  LDSM.16.MT88.4 R16, [R47+0xa800] ;  /* 0x00a800002f10783b */ /* 0x000e620000004200 */
[----:B------:R-:W-:Y:S01]  /*26280*/  MUFU.EX2 R84, R84 ;  /* 0x0000005400547308 */ /* 0x000fe20000000800 */
[----:B------:R-:W-:Y:S01]  /*26290*/  FADD.FTZ R124, R124, R175 ;  /* 0x000000af7c7c7221 */ /* 0x000fe20000010000 */
[----:B----4-:R-:W-:Y:S01]  /*262a0*/  F2FP.F16.F32.PACK_AB R40, R118, R117 ;  /* 0x000000757628723e */ /* 0x010fe200000000ff */
[----:B------:R-:W-:Y:S01]  /*262b0*/  FADD.FTZ R175, R113, R174 ;  /* 0x000000ae71af7221 */ /* 0x000fe20000010000 */
[----:B------:R-:W-:Y:S01]  /*262c0*/  MUFU.EX2 R76, R76 ;  /* 0x0000004c004c7308 */ /* 0x000fe20000000800 */
[----:B------:R-:W-:Y:S01]  /*262d0*/  HMMA.16816.F32 R20, R20, R34, R132 ;  /* 0x000000221414723c */ /* 0x000fe20000001884 */
[----:B---3--:R-:W2:Y:S01]  /*262e0*/  LDSM.16.MT88.4 R28, [R160+0x800] ;  /* 0x00080000a01c783b */ /* 0x008ea20000004200 */
[-CC-:B------:R-:W-:Y:S01]  /*262f0*/  FFMA.FTZ R132, R196, R173.reuse, -R172.reuse ;  /* 0x000000adc4847223 */ /* 0x180fe200000108ac */
[----:B------:R-:W-:Y:S01]  /*26300*/  MUFU.EX2 R64, R64 ;  /* 0x0000004000407308 */ /* 0x000fe20000000800 */
[-CC-:B------:R-:W-:Y:S01]  /*26310*/  FFMA.FTZ R133, R197, R173.reuse, -R172.reuse ;  /* 0x000000adc5857223 */ /* 0x180fe200000108ac */
[----:B-----5:R-:W-:Y:S01]  /*26320*/  F2FP.F16.F32.PACK_AB R42, R125, R106 ;  /* 0x0000006a7d2a723e */ /* 0x020fe200000000ff */
[----:B------:R-:W3:Y:S01]  /*26330*/  LDSM.16.MT88.4 R32, [R152+0x800] ;  /* 0x000800009820783b */ /* 0x000ee20000004200 */
[----:B------:R-:W-:Y:S01]  /*26340*/  MUFU.EX2 R56, R56 ;  /* 0x0000003800387308 */ /* 0x000fe20000000800 */
[-C--:B------:R-:W-:Y:S01]  /*26350*/  FFMA.FTZ R134, R199, R173.reuse, -R172 ;  /* 0x000000adc7867223 */ /* 0x080fe200000108ac */
[-C--:B------:R-:W-:Y:S01]  /*26360*/  FFMA.FTZ R135, R167, R173.reuse, -R122 ;  /* 0x000000ada7877223 */ /* 0x080fe2000001087a */
[-CC-:B------:R-:W-:Y:S01]  /*26370*/  FFMA.FTZ R167, R207, R173.reuse, -R172.reuse ;  /* 0x000000adcfa77223 */ /* 0x180fe200000108ac */
[----:B------:R-:W-:Y:S01]  /*26380*/  MUFU.EX2 R57, R57 ;  /* 0x0000003900397308 */ /* 0x000fe20000000800 */
[C---:B------:R-:W-:Y:S01]  /*26390*/  HMMA.16816.F32 R12, R40.reuse, R36, R12 ;  /* 0x00000024280c723c */ /* 0x040fe2000000180c */
[-C--:B------:R-:W-:Y:S01]  /*263a0*/  FFMA.FTZ R36, R96, R173.reuse, -R172 ;  /* 0x000000ad60247223 */ /* 0x080fe200000108ac */
[-C--:B------:R-:W-:Y:S01]  /*263b0*/  FFMA.FTZ R196, R210, R173.reuse, -R122 ;  /* 0x000000add2c47223 */ /* 0x080fe2000001087a */
[----:B------:R4:W-:Y:S01]  /*263c0*/  MUFU.EX2 R96, R109 ;  /* 0x0000006d00607308 */ /* 0x0009e20000000800 */
[-C--:B------:R-:W-:Y:S01]  /*263d0*/  FFMA.FTZ R197, R209, R173.reuse, -R172 ;  /* 0x000000add1c57223 */ /* 0x080fe200000108ac */
[----:B------:R-:W-:Y:S01]  /*263e0*/  FADD.FTZ R174, R0, R124 ;  /* 0x0000007c00ae7221 */ /* 0x000fe20000010000 */
[----:B------:R-:W-:Y:S01]  /*263f0*/  FADD.FTZ R175, R120, R175 ;  /* 0x000000af78af7221 */ /* 0x000fe20000010000 */
[----:B------:R-:W-:Y:S01]  /*26400*/  MUFU.EX2 R132, R132 ;  /* 0x0000008400847308 */ /* 0x000fe20000000800 */
[C---:B------:R-:W-:Y:S01]  /*26410*/  HMMA.16816.F32 R148, R40.reuse, R38, R148 ;  /* 0x000000262894723c */ /* 0x040fe20000001894 */
[-C--:B------:R-:W-:Y:S01]  /*26420*/  FFMA.FTZ R199, R192, R173.reuse, -R172 ;  /* 0x000000adc0c77223 */ /* 0x080fe200000108ac */
[-CC-:B------:R-:W-:Y:S01]  /*26430*/  FFMA.FTZ R200, R211, R173.reuse, -R122.reuse ;  /* 0x000000add3c87223 */ /* 0x180fe2000001087a */
[----:B------:R-:W-:Y:S01]  /*26440*/  MUFU.EX2 R133, R133 ;  /* 0x0000008500857308 */ /* 0x000fe20000000800 */
[-C--:B------:R-:W-:Y:S01]  /*26450*/  FFMA.FTZ R201, R220, R173.reuse, -R122 ;  /* 0x000000addcc97223 */ /* 0x080fe2000001087a */
[-C--:B------:R-:W-:Y:S01]  /*26460*/  FFMA.FTZ R202, R193, R173.reuse, -R172 ;  /* 0x000000adc1ca7223 */ /* 0x080fe200000108ac */
[----:B------:R-:W-:Y:S01]  /*26470*/  FADD.FTZ R174, R114, R174 ;  /* 0x000000ae72ae7221 */ /* 0x000fe20000010000 */
[----:B------:R-:W-:Y:S01]  /*26480*/  MUFU.EX2 R134, R134 ;  /* 0x0000008600867308 */ /* 0x000fe20000000800 */
[-C--:B------:R-:W-:Y:S01]  /*26490*/  FFMA.FTZ R215, R215, R173.reuse, -R172 ;  /* 0x000000add7d77223 */ /* 0x080fe200000108ac */
[-CC-:B----4-:R-:W-:Y:S01]  /*264a0*/  FFMA.FTZ R109, R107, R173.reuse, -R122.reuse ;  /* 0x000000ad6b6d7223 */ /* 0x190fe2000001087a */
[-C--:B------:R-:W-:Y:S01]  /*264b0*/  FFMA.FTZ R221, R221, R173.reuse, -R122 ;  /* 0x000000addddd7223 */ /* 0x080fe2000001087a */
[----:B------:R4:W-:Y:S01]  /*264c0*/  MUFU.EX2 R107, R36 ;  /* 0x00000024006b7308 */ /* 0x0009e20000000800 */
[----:B------:R-:W-:Y:S01]  /*264d0*/  FADD.FTZ R175, R116, R175 ;  /* 0x000000af74af7221 */ /* 0x000fe20000010000 */
[----:B------:R-:W-:Y:S01]  /*264e0*/  FADD.FTZ R174, R117, R174 ;  /* 0x000000ae75ae7221 */ /* 0x000fe20000010000 */
[C---:B-1----:R-:W-:Y:S01]  /*264f0*/  HMMA.16816.F32 R24, R40.reuse, R16, R24 ;  /* 0x000000102818723c */ /* 0x042fe20000001818 */
[----:B------:R-:W1:Y:S01]  /*26500*/  MUFU.EX2 R109, R109 ;  /* 0x0000006d006d7308 */ /* 0x000e620000000800 */
[----:B------:R-:W-:Y:S01]  /*26510*/  FADD.FTZ R175, R104, R175 ;  /* 0x000000af68af7221 */ /* 0x000fe20000010000 */
[----:B------:R-:W-:Y:S01]  /*26520*/  FADD.FTZ R118, R118, R174 ;  /* 0x000000ae76767221 */ /* 0x000fe20000010000 */
[-C--:B------:R-:W-:Y:S01]  /*26530*/  FFMA.FTZ R121, R188, R173.reuse, -R172 ;  /* 0x000000adbc797223 */ /* 0x080fe200000108ac */
[----:B------:R-:W-:Y:S01]  /*26540*/  MUFU.EX2 R135, R135 ;  /* 0x0000008700877308 */ /* 0x000fe20000000800 */
[----:B------:R-:W-:Y:S01]  /*26550*/  FADD.FTZ R105, R105, R175 ;  /* 0x000000af69697221 */ /* 0x000fe20000010000 */
[----:B------:R-:W-:Y:S01]  /*26560*/  FADD.FTZ R118, R106, R118 ;  /* 0x000000766a767221 */ /* 0x000fe20000010000 */
[C---:B--2---:R-:W-:Y:S01]  /*26570*/  HMMA.16816.F32 R144, R40.reuse, R28, R144 ;  /* 0x0000001c2890723c */ /* 0x044fe20000001890 */
[-CC-:B------:R-:W-:Y:S01]  /*26580*/  FFMA.FTZ R29, R110, R173.reuse, -R122.reuse ;  /* 0x000000ad6e1d7223 */ /* 0x180fe2000001087a */
[-C--:B------:R-:W-:Y:S01]  /*26590*/  FFMA.FTZ R28, R98, R173.reuse, -R122 ;  /* 0x000000ad621c7223 */ /* 0x080fe2000001087a */
[----:B----4-:R-:W2:Y:S01]  /*265a0*/  LDSM.16.MT88.4 R36, [R2+0xb000] ;  /* 0x00b000000224783b */ /* 0x010ea20000004200 */
[----:B------:R4:W5:Y:S01]  /*265b0*/  MUFU.EX2 R110, R119 ;  /* 0x00000077006e7308 */ /* 0x0009620000000800 */
[----:B------:R-:W-:Y:S01]  /*265c0*/  FADD.FTZ R105, R115, R105 ;  /* 0x0000006973697221 */ /* 0x000fe20000010000 */
[----:B------:R-:W-:Y:S01]  /*265d0*/  FADD.FTZ R125, R125, R118 ;  /* 0x000000767d7d7221 */ /* 0x000fe20000010000 */
[-C--:B------:R-:W-:Y:S01]  /*265e0*/  FFMA.FTZ R123, R195, R173.reuse, -R122 ;  /* 0x000000adc37b7223 */ /* 0x080fe2000001087a */
[----:B------:R-:W5:Y:S01]  /*265f0*/  MUFU.EX2 R98, R29 ;  /* 0x0000001d00627308 */ /* 0x000f620000000800 */
[C---:B------:R-:W-:Y:S01]  /*26600*/  HMMA.16816.F32 R140, R40.reuse, R30, R140 ;  /* 0x0000001e288c723c */ /* 0x040fe2000000188c */
[----:B------:R-:W-:Y:S01]  /*26610*/  FADD.FTZ R105, R108, R105 ;  /* 0x000000696c697221 */ /* 0x000fe20000010000 */
[----:B-1----:R-:W-:Y:S01]  /*26620*/  FADD.FTZ R125, R109, R125 ;  /* 0x0000007d6d7d7221 */ /* 0x002fe20000010000 */
[----:B------:R-:W-:Y:S01]  /*26630*/  MUFU.EX2 R153, R153 ;  /* 0x0000009900997308 */ /* 0x000fe20000000800 */
[-CC-:B------:R-:W-:Y:S01]  /*26640*/  FFMA.FTZ R3, R3, R173.reuse, -R172.reuse ;  /* 0x000000ad03037223 */ /* 0x180fe200000108ac */
[-C--:B------:R-:W-:Y:S01]  /*26650*/  FFMA.FTZ R189, R189, R173.reuse, -R172 ;  /* 0x000000adbdbd7223 */ /* 0x080fe200000108ac */
[-C--:B------:R-:W-:Y:S01]  /*26660*/  FFMA.FTZ R184, R184, R173.reuse, -R122 ;  /* 0x000000adb8b87223 */ /* 0x080fe2000001087a */
[----:B------:R-:W-:Y:S01]  /*26670*/  MUFU.EX2 R154, R154 ;  /* 0x0000009a009a7308 */ /* 0x000fe20000000800 */
[C---:B------:R-:W-:Y:S01]  /*26680*/  HMMA.16816.F32 R156, R40.reuse, R18, R156 ;  /* 0x00000012289c723c */ /* 0x040fe2000000189c */
[-CC-:B----4-:R-:W-:Y:S01]  /*26690*/  FFMA.FTZ R119, R97, R173.reuse, -R172.reuse ;  /* 0x000000ad61777223 */ /* 0x190fe200000108ac */
[----:B------:R-:W1:Y:S01]  /*266a0*/  LDSM.16.MT88.4 R16, [R47+0xb000] ;  /* 0x00b000002f10783b */ /* 0x000e620000004200 */
[----:B------:R4:W4:Y:S01]  /*266b0*/  MUFU.EX2 R97, R28 ;  /* 0x0000001c00617308 */ /* 0x0009220000000800 */
[-CC-:B------:R-:W-:Y:S01]  /*266c0*/  FFMA.FTZ R8, R8, R173.reuse, -R172.reuse ;  /* 0x000000ad08087223 */ /* 0x180fe200000108ac */
[-CC-:B------:R-:W-:Y:S01]  /*266d0*/  FFMA.FTZ R0, R180, R173.reuse, -R172.reuse ;  /* 0x000000adb4007223 */ /* 0x180fe200000108ac */
[----:B------:R-:W-:Y:S01]  /*266e0*/  FFMA.FTZ R112, R181, R173, -R172 ;  /* 0x000000adb5707223 */ /* 0x000fe200000108ac */
[----:B------:R-:W4:Y:S01]  /*266f0*/  MUFU.EX2 R119, R119 ;  /* 0x0000007700777308 */ /* 0x000f220000000800 */
[C---:B---3--:R-:W-:Y:S01]  /*26700*/  HMMA.16816.F32 R136, R40.reuse, R32, R136 ;  /* 0x000000202888723c */ /* 0x048fe20000001888 */
[C---:B-----5:R-:W-:Y:S01]  /*26710*/  F2FP.F16.F32.PACK_AB R32, R110.reuse, R109 ;  /* 0x0000006d6e20723e */ /* 0x060fe200000000ff */
[----:B------:R-:W-:Y:S01]  /*26720*/  FADD.FTZ R110, R110, R125 ;  /* 0x0000007d6e6e7221 */ /* 0x000fe20000010000 */
[C---:B------:R-:W-:Y:S01]  /*26730*/  F2FP.F16.F32.PACK_AB R33, R96.reuse, R108 ;  /* 0x0000006c6021723e */ /* 0x040fe200000000ff */
[----:B------:R-:W-:Y:S01]  /*26740*/  MUFU.EX2 R155, R155 ;  /* 0x0000009b009b7308 */ /* 0x000fe20000000800 */
[----:B------:R-:W-:Y:S01]  /*26750*/  FADD.FTZ R96, R96, R105 ;  /* 0x0000006960607221 */ /* 0x000fe20000010000 */
[----:B------:R-:W-:Y:S01]  /*26760*/  FADD.FTZ R110, R98, R110 ;  /* 0x0000006e626e7221 */ /* 0x000fe20000010000 */
[----:B------:R-:W-:Y:S01]  /*26770*/  FFMA.FTZ R113, R176, R173, -R172 ;  /* 0x000000adb0717223 */ /* 0x000fe200000108ac */
[----:B------:R-:W-:Y:S01]  /*26780*/  HMMA.16816.F32 R20, R40, R34, R20 ;  /* 0x000000222814723c */ /* 0x000fe20000001814 */
[----:B----4-:R-:W3:Y:S01]  /*26790*/  LDSM.16.MT88.4 R28, [R160+0x1000] ;  /* 0x00100000a01c783b */ /* 0x010ee20000004200 */
[----:B------:R-:W-:Y:S01]  /*267a0*/  F2FP.F16.F32.PACK_AB R34, R97, R98 ;  /* 0x000000626122723e */ /* 0x000fe200000000ff */
[----:B------:R-:W-:Y:S01]  /*267b0*/  MUFU.EX2 R161, R161 ;  /* 0x000000a100a17308 */ /* 0x000fe20000000800 */
[----:B------:R-:W-:Y:S01]  /*267c0*/  FADD.FTZ R96, R107, R96 ;  /* 0x000000606b607221 */ /* 0x000fe20000010000 */
[C---:B------:R-:W-:Y:S01]  /*267d0*/  F2FP.F16.F32.PACK_AB R35, R119.reuse, R107 ;  /* 0x0000006b7723723e */ /* 0x040fe200000000ff */
[----:B------:R-:W4:Y:S01]  /*267e0*/  LDSM.16.MT88.4 R40, [R152+0x1000] ;  /* 0x001000009828783b */ /* 0x000f220000004200 */
[----:B------:R-:W-:Y:S01]  /*267f0*/  MUFU.EX2 R162, R162 ;  /* 0x000000a200a27308 */ /* 0x000fe20000000800 */
[----:B------:R-:W-:Y:S01]  /*26800*/  FADD.FTZ R119, R119, R96 ;  /* 0x0000006077777221 */ /* 0x000fe20000010000 */
[----:B------:R-:W-:Y:S01]  /*26810*/  FADD.FTZ R97, R97, R110 ;  /* 0x0000006e61617221 */ /* 0x000fe20000010000 */
[-C--:B------:R-:W-:Y:S01]  /*26820*/  FFMA.FTZ R124, R186, R173.reuse, -R122 ;  /* 0x000000adba7c7223 */ /* 0x080fe2000001087a */
[----:B------:R-:W-:Y:S01]  /*26830*/  MUFU.EX2 R163, R163 ;  /* 0x000000a300a37308 */ /* 0x000fe20000000800 */
[C---:B--2---:R-:W-:Y:S01]  /*26840*/  HMMA.16816.F32 R12, R32.reuse, R36, R12 ;  /* 0x00000024200c723c */ /* 0x044fe2000000180c */
[-C--:B------:R-:W-:Y:S01]  /*26850*/  FFMA.FTZ R36, R88, R173.reuse, -R172 ;  /* 0x000000ad58247223 */ /* 0x080fe200000108ac */
[----:B------:R-:W-:Y:S01]  /*26860*/  FADD.FTZ R119, R100, R119 ;  /* 0x0000007764777221 */ /* 0x000fe20000010000 */
[----:B------:R2:W-:Y:S01]  /*26870*/  MUFU.EX2 R88, R101 ;  /* 0x0000006500587308 */ /* 0x0005e20000000800 */
[-C--:B------:R-:W-:Y:S01]  /*26880*/  FFMA.FTZ R178, R178, R173.reuse, -R122 ;  /* 0x000000adb2b27223 */ /* 0x080fe2000001087a */
[-C--:B------:R-:W-:Y:S01]  /*26890*/  FFMA.FTZ R130, R130, R173.reuse, -R172 ;  /* 0x000000ad82827223 */ /* 0x080fe200000108ac */
[-CC-:B------:R-:W-:Y:S01]  /*268a0*/  FFMA.FTZ R9, R9, R173.reuse, -R122.reuse ;  /* 0x000000ad09097223 */ /* 0x180fe2000001087a */
[----:B------:R-:W-:Y:S01]  /*268b0*/  MUFU.EX2 R167, R167 ;  /* 0x000000a700a77308 */ /* 0x000fe20000000800 */
[C---:B------:R-:W-:Y:S01]  /*268c0*/  HMMA.16816.F32 R148, R32.reuse, R38, R148 ;  /* 0x000000262094723c */ /* 0x040fe20000001894 */
[-CC-:B------:R-:W-:Y:S01]  /*268d0*/  FFMA.FTZ R131, R131, R173.reuse, -R122.reuse ;  /* 0x000000ad83837223 */ /* 0x180fe2000001087a */
[-C--:B------:R-:W-:Y:S01]  /*268e0*/  FFMA.FTZ R169, R169, R173.reuse, -R122 ;  /* 0x000000ada9a97223 */ /* 0x080fe2000001087a */
[----:B------:R-:W-:Y:S01]  /*268f0*/  MUFU.EX2 R179, R179 ;  /* 0x000000b300b37308 */ /* 0x000fe20000000800 */
[-CC-:B------:R-:W-:Y:S01]  /*26900*/  FFMA.FTZ R168, R168, R173.reuse, -R172.reuse ;  /* 0x000000ada8a87223 */ /* 0x180fe200000108ac */
[-C--:B------:R-:W-:Y:S01]  /*26910*/  FFMA.FTZ R10, R10, R173.reuse, -R172 ;  /* 0x000000ad0a0a7223 */ /* 0x080fe200000108ac */
[-CC-:B------:R-:W-:Y:S01]  /*26920*/  FFMA.FTZ R11, R11, R173.reuse, -R122.reuse ;  /* 0x000000ad0b0b7223 */ /* 0x180fe2000001087a */
[----:B------:R-:W-:Y:S01]  /*26930*/  MUFU.EX2 R187, R187 ;  /* 0x000000bb00bb7308 */ /* 0x000fe20000000800 */
[C---:B-1----:R-:W-:Y:S01]  /*26940*/  HMMA.16816.F32 R24, R32.reuse, R16, R24 ;  /* 0x000000102018723c */ /* 0x042fe20000001818 */
[--C-:B--2---:R-:W-:Y:S01]  /*26950*/  FFMA.FTZ R101, R99, R173, -R122.reuse ;  /* 0x000000ad63657223 */ /* 0x104fe2000001087a */
[----:B------:R-:W-:Y:S01]  /*26960*/  ISETP.GT.AND P0, PT, R6, R223, PT ;  /* 0x000000df0600720c */ /* 0x000fe20003f04270 */
[----:B------:R1:W-:Y:S04]  /*26970*/  MUFU.EX2 R99, R36 ;  /* 0x0000002400637308 */ /* 0x0003e80000000800 */
[----:B------:R-:W2:Y:S01]  /*26980*/  MUFU.EX2 R101, R101 ;  /* 0x0000006500657308 */ /* 0x000ea20000000800 */
[C---:B------:R-:W-:Y:S01]  /*26990*/  HMMA.16816.F32 R156, R32.reuse, R18, R156 ;  /* 0x00000012209c723c */ /* 0x040fe2000000189c */
[----:B------:R-:W5:Y:S02]  /*269a0*/  LDSM.16.MT88.4 R16, [R47+0xb800] ;  /* 0x00b800002f10783b */ /* 0x000f640000004200 */
[----:B------:R-:W-:Y:S04]  /*269b0*/  MUFU.EX2 R191, R191 ;  /* 0x000000bf00bf7308 */ /* 0x000fe80000000800 */
[----:B------:R-:W-:Y:S01]  /*269c0*/  MUFU.EX2 R196, R196 ;  /* 0x000000c400c47308 */ /* 0x000fe20000000800 */
[----:B---3--:R-:W-:Y:S01]  /*269d0*/  HMMA.16816.F32 R144, R32, R28, R144 ;  /* 0x0000001c2090723c */ /* 0x008fe20000001890 */
[-CC-:B-1----:R-:W-:Y:S01]  /*269e0*/  FFMA.FTZ R36, R102, R173.reuse, -R122.reuse ;  /* 0x000000ad66247223 */ /* 0x182fe2000001087a */
[----:B------:R-:W-:Y:S01]  /*269f0*/  FFMA.FTZ R28, R90, R173, -R122 ;  /* 0x000000ad5a1c7223 */ /* 0x000fe2000001087a */
[----:B------:R1:W3:Y:S01]  /*26a00*/  MUFU.EX2 R102, R111 ;  /* 0x0000006f00667308 */ /* 0x0002e20000000800 */
[----:B------:R-:W-:Y:S01]  /*26a10*/  @P0 IADD3 R250, PT, PT, R45, -0x3, RZ ;  /* 0xfffffffd2dfa0810 */ /* 0x000fe20007ffe0ff */
[----:B--2---:R-:W-:-:S02]  /*26a20*/  FADD.FTZ R97, R101, R97 ;  /* 0x0000006165617221 */ /* 0x004fc40000010000 */
[----:B------:R2:W3:Y:S01]  /*26a30*/  MUFU.EX2 R90, R36 ;  /* 0x00000024005a7308 */ /* 0x0004e20000000800 */
[C---:B------:R-:W-:Y:S03]  /*26a40*/  HMMA.16816.F32 R140, R32.reuse, R30, R140 ;  /* 0x0000001e208c723c */ /* 0x040fe6000000188c */
[----:B------:R-:W-:Y:S04]  /*26a50*/  MUFU.EX2 R197, R197 ;  /* 0x000000c500c57308 */ /* 0x000fe80000000800 */
[----:B------:R-:W-:Y:S01]  /*26a60*/  MUFU.EX2 R198, R198 ;  /* 0x000000c600c67308 */ /* 0x000fe20000000800 */
[C---:B----4-:R-:W-:Y:S01]  /*26a70*/  HMMA.16816.F32 R136, R32.reuse, R40, R136 ;  /* 0x000000282088723c */ /* 0x050fe20000001888 */
[-CC-:B-1----:R-:W-:Y:S01]  /*26a80*/  FFMA.FTZ R111, R89, R173.reuse, -R172.reuse ;  /* 0x000000ad596f7223 */ /* 0x182fe200000108ac */
[----:B------:R-:W-:Y:S01]  /*26a90*/  FFMA.FTZ R40, R80, R173, -R172 ;  /* 0x000000ad50287223 */ /* 0x000fe200000108ac */
[----:B------:R1:W4:Y:S01]  /*26aa0*/  MUFU.EX2 R89, R28 ;  /* 0x0000001c00597308 */ /* 0x0003220000000800 */
[----:B--2---:R-:W2:Y:S03]  /*26ab0*/  LDSM.16.MT88.4 R36, [R160+0x1800] ;  /* 0x00180000a024783b */ /* 0x004ea60000004200 */
[----:B------:R-:W5:Y:S01]  /*26ac0*/  MUFU.EX2 R111, R111 ;  /* 0x0000006f006f7308 */ /* 0x000f620000000800 */
[----:B------:R-:W-:Y:S01]  /*26ad0*/  HMMA.16816.F32 R20, R32, R42, R20 ;  /* 0x0000002a2014723c */ /* 0x000fe20000001814 */
[C---:B---3--:R-:W-:Y:S01]  /*26ae0*/  F2FP.F16.F32.PACK_AB R32, R102.reuse, R101 ;  /* 0x000000656620723e */ /* 0x048fe200000000ff */
[----:B------:R-:W-:Y:S01]  /*26af0*/  FADD.FTZ R102, R102, R97 ;  /* 0x0000006166667221 */ /* 0x000fe20000010000 */
[C---:B------:R-:W-:Y:S01]  /*26b00*/  F2FP.F16.F32.PACK_AB R33, R88.reuse, R100 ;  /* 0x000000645821723e */ /* 0x040fe200000000ff */
[----:B------:R3:W-:Y:S01]  /*26b10*/  MUFU.EX2 R80, R93 ;  /* 0x0000005d00507308 */ /* 0x0007e20000000800 */
[----:B------:R-:W-:Y:S01]  /*26b20*/  FADD.FTZ R88, R88, R119 ;  /* 0x0000007758587221 */ /* 0x000fe20000010000 */
[----:B------:R-:W-:-:S02]  /*26b30*/  FADD.FTZ R102, R90, R102 ;  /* 0x000000665a667221 */ /* 0x000fc40000010000 */
[----:B------:R-:W-:Y:S01]  /*26b40*/  MUFU.EX2 R192, R215 ;  /* 0x000000d700c07308 */ /* 0x000fe20000000800 */
[----:B-1----:R-:W1:Y:S01]  /*26b50*/  LDSM.16.MT88.4 R28, [R152+0x1800] ;  /* 0x00180000981c783b */ /* 0x002e620000004200 */
[----:B----4-:R-:W-:Y:S01]  /*26b60*/  F2FP.F16.F32.PACK_AB R34, R89, R90 ;  /* 0x0000005a5922723e */ /* 0x010fe200000000ff */
[----:B------:R-:W-:Y:S01]  /*26b70*/  FADD.FTZ R88, R99, R88 ;  /* 0x0000005863587221 */ /* 0x000fe20000010000 */
[----:B------:R-:W-:Y:S01]  /*26b80*/  MUFU.EX2 R199, R199 ;  /* 0x000000c700c77308 */ /* 0x000fe20000000800 */
[----:B-----5:R-:W-:Y:S01]  /*26b90*/  F2FP.F16.F32.PACK_AB R35, R111, R99 ;  /* 0x000000636f23723e */ /* 0x020fe200000000ff */
[----:B------:R-:W-:Y:S01]  /*26ba0*/  FADD.FTZ R102, R89, R102 ;  /* 0x0000006659667221 */ /* 0x000fe20000010000 */
[----:B------:R-:W-:Y:S01]  /*26bb0*/  FADD.FTZ R111, R111, R88 ;  /* 0x000000586f6f7221 */ /* 0x000fe20000010000 */
[----:B------:R-:W-:Y:S01]  /*26bc0*/  MUFU.EX2 R200, R200 ;  /* 0x000000c800c87308 */ /* 0x000fe20000000800 */
[-C--:B------:R-:W-:Y:S01]  /*26bd0*/  FFMA.FTZ R88, R129, R173.reuse, -R172 ;  /* 0x000000ad81587223 */ /* 0x080fe200000108ac */
[-CC-:B---3--:R-:W-:Y:S01]  /*26be0*/  FFMA.FTZ R93, R91, R173.reuse, -R122.reuse ;  /* 0x000000ad5b5d7223 */ /* 0x188fe2000001087a */
[----:B------:R-:W-:Y:S01]  /*26bf0*/  FADD.FTZ R111, R92, R111 ;  /* 0x0000006f5c6f7221 */ /* 0x000fe20000010000 */
[----:B------:R3:W-:Y:S01]  /*26c00*/  MUFU.EX2 R91, R40 ;  /* 0x00000028005b7308 */ /* 0x0007e20000000800 */
[C---:B------:R-:W-:Y:S03]  /*26c10*/  HMMA.16816.F32 R12, R32.reuse, R48, R12 ;  /* 0x00000030200c723c */ /* 0x040fe6000000180c */
[----:B------:R-:W-:Y:S04]  /*26c20*/  MUFU.EX2 R93, R93 ;  /* 0x0000005d005d7308 */ /* 0x000fe80000000800 */
[----:B------:R-:W-:Y:S01]  /*26c30*/  MUFU.EX2 R201, R201 ;  /* 0x000000c900c97308 */ /* 0x000fe20000000800 */
[C---:B------:R-:W-:Y:S03]  /*26c40*/  HMMA.16816.F32 R24, R32.reuse, R16, R24 ;  /* 0x000000102018723c */ /* 0x040fe60000001818 */
[----:B------:R-:W-:Y:S01]  /*26c50*/  MUFU.EX2 R202, R202 ;  /* 0x000000ca00ca7308 */ /* 0x000fe20000000800 */
[----:B---3--:R-:W3:Y:S03]  /*26c60*/  LDSM.16.MT88.4 R40, [R2+0xc000] ;  /* 0x00c000000228783b */ /* 0x008ee60000004200 */
[----:B------:R-:W-:Y:S01]  /*26c70*/  MUFU.EX2 R121, R121 ;  /* 0x0000007900797308 */ /* 0x000fe20000000800 */
[C---:B--2---:R-:W-:Y:S01]  /*26c80*/  HMMA.16816.F32 R144, R32.reuse, R36, R144 ;  /* 0x000000242090723c */ /* 0x044fe20000001890 */
[-CC-:B------:R-:W-:Y:S01]  /*26c90*/  FFMA.FTZ R37, R94, R173.reuse, -R122.reuse ;  /* 0x000000ad5e257223 */ /* 0x180fe2000001087a */
[-C--:B------:R-:W-:Y:S01]  /*26ca0*/  FFMA.FTZ R36, R82, R173.reuse, -R122 ;  /* 0x000000ad52247223 */ /* 0x080fe2000001087a */
[----:B------:R2:W4:Y:S04]  /*26cb0*/  MUFU.EX2 R94, R103 ;  /* 0x00000067005e7308 */ /* 0x0005280000000800 */
[----:B------:R-:W-:Y:S01]  /*26cc0*/  MUFU.EX2 R82, R37 ;  /* 0x0000002500527308 */ /* 0x000fe20000000800 */
[C---:B------:R-:W-:Y:S03]  /*26cd0*/  HMMA.16816.F32 R140, R32.reuse, R38, R140 ;  /* 0x00000026208c723c */ /* 0x040fe6000000188c */
[----:B------:R-:W-:Y:S04]  /*26ce0*/  MUFU.EX2 R123, R123 ;  /* 0x0000007b007b7308 */ /* 0x000fe80000000800 */
[----:B------:R-:W-:Y:S01]  /*26cf0*/  MUFU.EX2 R3, R3 ;  /* 0x0000000300037308 */ /* 0x000fe20000000800 */
[C---:B------:R-:W-:Y:S01]  /*26d00*/  HMMA.16816.F32 R156, R32.reuse, R18, R156 ;  /* 0x00000012209c723c */ /* 0x040fe2000000189c */
[----:B--2---:R-:W-:Y:S01]  /*26d10*/  FFMA.FTZ R103, R81, R173, -R172 ;  /* 0x000000ad51677223 */ /* 0x004fe200000108ac */
[----:B------:R-:W2:Y:S01]  /*26d20*/  LDSM.16.MT88.4 R16, [R47+0xc000] ;  /* 0x00c000002f10783b */ /* 0x000ea20000004200 */
[----:B------:R5:W3:Y:S04]  /*26d30*/  MUFU.EX2 R81, R36 ;  /* 0x0000002400517308 */ /* 0x000ae80000000800 */
[----:B------:R-:W3:Y:S01]  /*26d40*/  MUFU.EX2 R103, R103 ;  /* 0x0000006700677308 */ /* 0x000ee20000000800 */
[C---:B------:R-:W-:Y:S01]  /*26d50*/  HMMA.16816.F32 R148, R32.reuse, R50, R148 ;  /* 0x000000322094723c */ /* 0x040fe20000001894 */
[----:B------:R-:W-:Y:S02]  /*26d60*/  LDSM.16.MT88.4 R48, [R2+0xc800] ;  /* 0x00c800000230783b */ /* 0x000fe40000004200 */
[----:B------:R-:W-:Y:S04]  /*26d70*/  MUFU.EX2 R0, R0 ;  /* 0x0000000000007308 */ /* 0x000fe80000000800 */
[----:B------:R-:W-:Y:S01]  /*26d80*/  MUFU.EX2 R112, R112 ;  /* 0x0000007000707308 */ /* 0x000fe20000000800 */
[C---:B-1----:R-:W-:Y:S01]  /*26d90*/  HMMA.16816.F32 R136, R32.reuse, R28, R136 ;  /* 0x0000001c2088723c */ /* 0x042fe20000001888 */
[----:B-----5:R-:W1:Y:S01]  /*26da0*/  LDSM.16.MT88.4 R36, [R160+0x2000] ;  /* 0x00200000a024783b */ /* 0x020e620000004200 */
[----:B----4-:R-:W-:Y:S01]  /*26db0*/  F2FP.F16.F32.PACK_AB R28, R94, R93 ;  /* 0x0000005d5e1c723e */ /* 0x010fe200000000ff */
[----:B------:R-:W-:Y:S01]  /*26dc0*/  FADD.FTZ R93, R93, R102 ;  /* 0x000000665d5d7221 */ /* 0x000fe20000010000 */
[C---:B------:R-:W-:Y:S01]  /*26dd0*/  F2FP.F16.F32.PACK_AB R29, R80.reuse, R92 ;  /* 0x0000005c501d723e */ /* 0x040fe200000000ff */
[----:B------:R-:W-:Y:S01]  /*26de0*/  FADD.FTZ R80, R80, R111 ;  /* 0x0000006f50507221 */ /* 0x000fe20000010000 */
[----:B------:R-:W-:Y:S01]  /*26df0*/  MUFU.EX2 R113, R113 ;  /* 0x0000007100717308 */ /* 0x000fe20000000800 */
[----:B------:R-:W-:Y:S01]  /*26e00*/  FADD.FTZ R93, R94, R93 ;  /* 0x0000005d5e5d7221 */ /* 0x000fe20000010000 */
[----:B------:R-:W-:Y:S01]  /*26e10*/  HMMA.16816.F32 R20, R32, R30, R20 ;  /* 0x0000001e2014723c */ /* 0x000fe20000001814 */
[----:B------:R-:W4:Y:S01]  /*26e20*/  LDSM.16.MT88.4 R32, [R152+0x2000] ;  /* 0x002000009820783b */ /* 0x000f220000004200 */
[----:B---3--:R-:W-:Y:S01]  /*26e30*/  F2FP.F16.F32.PACK_AB R30, R81, R82 ;  /* 0x00000052511e723e */ /* 0x008fe200000000ff */
[----:B------:R-:W-:Y:S01]  /*26e40*/  FADD.FTZ R80, R91, R80 ;  /* 0x000000505b507221 */ /* 0x000fe20000010000 */
[C---:B------:R-:W-:Y:S01]  /*26e50*/  F2FP.F16.F32.PACK_AB R31, R103.reuse, R91 ;  /* 0x0000005b671f723e */ /* 0x040fe200000000ff */
[----:B------:R-:W-:Y:S01]  /*26e60*/  FADD.FTZ R93, R82, R93 ;  /* 0x0000005d525d7221 */ /* 0x000fe20000010000 */
[----:B------:R-:W-:Y:S01]  /*26e70*/  MUFU.EX2 R124, R124 ;  /* 0x0000007c007c7308 */ /* 0x000fe20000000800 */
[----:B------:R-:W-:Y:S01]  /*26e80*/  FADD.FTZ R103, R103, R80 ;  /* 0x0000005067677221 */ /* 0x000fe20000010000 */
[----:B------:R-:W-:-:S02]  /*26e90*/  FFMA.FTZ R82, R128, R173, -R122 ;  /* 0x000000ad80527223 */ /* 0x000fc4000001087a */
[----:B------:R3:W-:Y:S01]  /*26ea0*/  MUFU.EX2 R80, R8 ;  /* 0x0000000800507308 */ /* 0x0007e20000000800 */
[C---:B------:R-:W-:Y:S01]  /*26eb0*/  HMMA.16816.F32 R12, R28.reuse, R40, R12 ;  /* 0x000000281c0c723c */ /* 0x040fe2000000180c */
[----:B------:R-:W-:Y:S02]  /*26ec0*/  FFMA.FTZ R40, R72, R173, -R172 ;  /* 0x000000ad48287223 */ /* 0x000fe400000108ac */
[----:B------:R5:W-:Y:S04]  /*26ed0*/  MUFU.EX2 R72, R85 ;  /* 0x0000005500487308 */ /* 0x000be80000000800 */
[----:B------:R-:W-:Y:S01]  /*26ee0*/  MUFU.EX2 R88, R88 ;  /* 0x0000005800587308 */ /* 0x000fe20000000800 */
[----:B------:R-:W-:Y:S03]  /*26ef0*/  HMMA.16816.F32 R148, R28, R42, R148 ;  /* 0x0000002a1c94723c */ /* 0x000fe60000001894 */
[----:B------:R-:W-:Y:S01]  /*26f00*/  MUFU.EX2 R82, R82 ;  /* 0x0000005200527308 */ /* 0x000fe20000000800 */
[----:B---3--:R-:W-:-:S03]  /*26f10*/  FADD.FTZ R8, R81, R93 ;  /* 0x0000005d51087221 */ /* 0x008fc60000010000 */
[----:B------:R-:W-:Y:S01]  /*26f20*/  MUFU.EX2 R81, R130 ;  /* 0x0000008200517308 */ /* 0x000fe20000000800 */
[C---:B--2---:R-:W-:Y:S01]  /*26f30*/  HMMA.16816.F32 R24, R28.reuse, R16, R24 ;  /* 0x000000101c18723c */ /* 0x044fe20000001818 */
[-CC-:B-----5:R-:W-:Y:S02]  /*26f40*/  FFMA.FTZ R85, R83, R173.reuse, -R122.reuse ;  /* 0x000000ad53557223 */ /* 0x1a0fe4000001087a */
[----:B------:R2:W-:Y:S04]  /*26f50*/  MUFU.EX2 R83, R40 ;  /* 0x0000002800537308 */ /* 0x0005e80000000800 */
[----:B------:R-:W3:Y:S01]  /*26f60*/  MUFU.EX2 R85, R85 ;  /* 0x0000005500557308 */ /* 0x000ee20000000800 */
[----:B-1----:R-:W-:Y:S01]  /*26f70*/  HMMA.16816.F32 R144, R28, R36, R144 ;  /* 0x000000241c90723c */ /* 0x002fe20000001890 */
[----:B------:R-:W-:-:S07]  /*26f80*/  FFMA.FTZ R36, R74, R173, -R122 ;  /* 0x000000ad4a247223 */ /* 0x000fce000001087a */
[----:B------:R-:W-:Y:S01]  /*26f90*/  HMMA.16816.F32 R156, R28, R18, R156 ;  /* 0x000000121c9c723c */ /* 0x000fe2000000189c */
[----:B--2---:R-:W-:Y:S01]  /*26fa0*/  FFMA.FTZ R40, R86, R173, -R122 ;  /* 0x000000ad56287223 */ /* 0x004fe2000001087a */
[----:B------:R-:W1:Y:S01]  /*26fb0*/  LDSM.16.MT88.4 R16, [R47+0xc800] ;  /* 0x00c800002f10783b */ /* 0x000e620000004200 */
[----:B------:R2:W5:Y:S01]  /*26fc0*/  MUFU.EX2 R86, R95 ;  /* 0x0000005f00567308 */ /* 0x0005620000000800 */
[----:B---3--:R-:W-:-:S03]  /*26fd0*/  FADD.FTZ R8, R85, R8 ;  /* 0x0000000855087221 */ /* 0x008fc60000010000 */
[----:B------:R3:W3:Y:S01]  /*26fe0*/  MUFU.EX2 R74, R40 ;  /* 0x00000028004a7308 */ /* 0x0006e20000000800 */
[C---:B------:R-:W-:Y:S08]  /*26ff0*/  HMMA.16816.F32 R140, R28.reuse, R38, R140 ;  /* 0x000000261c8c723c */ /* 0x040ff0000000188c */
[C---:B----4-:R-:W-:Y:S01]  /*27000*/  HMMA.16816.F32 R136, R28.reuse, R32, R136 ;  /* 0x000000201c88723c */ /* 0x050fe20000001888 */
[----:B--2---:R-:W-:Y:S01]  /*27010*/  FFMA.FTZ R95, R73, R173, -R172 ;  /* 0x000000ad495f7223 */ /* 0x004fe200000108ac */
[----:B-----5:R-:W-:Y:S01]  /*27020*/  F2FP.F16.F32.PACK_AB R32, R86, R85 ;  /* 0x000000555620723e */ /* 0x020fe200000000ff */
[----:B------:R2:W4:Y:S01]  /*27030*/  MUFU.EX2 R73, R36 ;  /* 0x0000002400497308 */ /* 0x0005220000000800 */
[----:B------:R-:W-:Y:S01]  /*27040*/  F2FP.F16.F32.PACK_AB R33, R72, R84 ;  /* 0x000000544821723e */ /* 0x000fe200000000ff */
[----:B---3--:R-:W3:Y:S01]  /*27050*/  LDSM.16.MT88.4 R40, [R160+0x2800] ;  /* 0x00280000a028783b */ /* 0x008ee20000004200 */
[----:B------:R-:W-:Y:S01]  /*27060*/  FADD.FTZ R84, R84, R103 ;  /* 0x0000006754547221 */ /* 0x000fe20000010000 */
[----:B------:R-:W5:Y:S01]  /*27070*/  MUFU.EX2 R95, R95 ;  /* 0x0000005f005f7308 */ /* 0x000f620000000800 */
[----:B------:R-:W-:Y:S01]  /*27080*/  HMMA.16816.F32 R20, R28, R34, R20 ;  /* 0x000000221c14723c */ /* 0x000fe20000001814 */
[----:B------:R-:W3:Y:S01]  /*27090*/  LDSM.16.MT88.4 R28, [R152+0x2800] ;  /* 0x00280000981c783b */ /* 0x000ee20000004200 */
[----:B------:R-:W-:Y:S01]  /*270a0*/  FADD.FTZ R84, R72, R84 ;  /* 0x0000005448547221 */ /* 0x000fe20000010000 */
[----:B------:R-:W-:Y:S01]  /*270b0*/  FADD.FTZ R8, R86, R8 ;  /* 0x0000000856087221 */ /* 0x000fe20000010000 */
[----:B------:R-:W-:Y:S02]  /*270c0*/  MUFU.EX2 R72, R9 ;  /* 0x0000000900487308 */ /* 0x000fe40000000800 */
[----:B------:R-:W-:Y:S01]  /*270d0*/  FADD.FTZ R84, R83, R84 ;  /* 0x0000005453547221 */ /* 0x000fe20000010000 */
[----:B------:R-:W-:Y:S01]  /*270e0*/  FADD.FTZ R8, R74, R8 ;  /* 0x000000084a087221 */ /* 0x000fe20000010000 */
[----:B--2---:R-:W-:Y:S01]  /*270f0*/  FFMA.FTZ R36, R60, R173, -R172 ;  /* 0x000000ad3c247223 */ /* 0x004fe200000108ac */
[C---:B----4-:R-:W-:Y:S01]  /*27100*/  F2FP.F16.F32.PACK_AB R34, R73.reuse, R74 ;  /* 0x0000004a4922723e */ /* 0x050fe200000000ff */
[----:B------:R2:W-:Y:S01]  /*27110*/  MUFU.EX2 R60, R77 ;  /* 0x0000004d003c7308 */ /* 0x0005e20000000800 */
[----:B------:R-:W-:Y:S01]  /*27120*/  FADD.FTZ R8, R73, R8 ;  /* 0x0000000849087221 */ /* 0x000fe20000010000 */
[C---:B-----5:R-:W-:Y:S01]  /*27130*/  F2FP.F16.F32.PACK_AB R35, R95.reuse, R83 ;  /* 0x000000535f23723e */ /* 0x060fe200000000ff */
[----:B------:R-:W-:Y:S01]  /*27140*/  FADD.FTZ R95, R95, R84 ;  /* 0x000000545f5f7221 */ /* 0x000fe20000010000 */
[----:B------:R-:W-:Y:S03]  /*27150*/  MUFU.EX2 R74, R131 ;  /* 0x00000083004a7308 */ /* 0x000fe60000000800 */
[----:B------:R-:W-:Y:S01]  /*27160*/  FADD.FTZ R95, R76, R95 ;  /* 0x0000005f4c5f7221 */ /* 0x000fe20000010000 */
[----:B------:R-:W-:Y:S01]  /*27170*/  MUFU.EX2 R73, R169 ;  /* 0x000000a900497308 */ /* 0x000fe20000000800 */
[----:B-1----:R-:W-:Y:S01]  /*27180*/  HMMA.16816.F32 R24, R32, R16, R24 ;  /* 0x000000102018723c */ /* 0x002fe20000001818 */
[----:B--2---:R-:W-:-:S02]  /*27190*/  FFMA.FTZ R77, R75, R173, -R122 ;  /* 0x000000ad4b4d7223 */ /* 0x004fc4000001087a */
[----:B------:R1:W-:Y:S05]  /*271a0*/  MUFU.EX2 R75, R36 ;  /* 0x00000024004b7308 */ /* 0x0003ea0000000800 */
[C---:B------:R-:W-:Y:S01]  /*271b0*/  HMMA.16816.F32 R156, R32.reuse, R18, R156 ;  /* 0x00000012209c723c */ /* 0x040fe2000000189c */
[----:B------:R-:W-:Y:S01]  /*271c0*/  LDSM.16.MT88.4 R16, [R47+0xd000] ;  /* 0x00d000002f10783b */ /* 0x000fe20000004200 */
[----:B------:R-:W2:Y:S06]  /*271d0*/  MUFU.EX2 R77, R77 ;  /* 0x0000004d004d7308 */ /* 0x000eac0000000800 */
[C---:B------:R-:W-:Y:S01]  /*271e0*/  HMMA.16816.F32 R12, R32.reuse, R48, R12 ;  /* 0x00000030200c723c */ /* 0x040fe2000000180c */
[----:B-1----:R-:W1:Y:S07]  /*271f0*/  LDSM.16.MT88.4 R36, [R2+0xd000] ;  /* 0x00d000000224783b */ /* 0x002e6e0000004200 */
[----:B---3--:R-:W-:Y:S01]  /*27200*/  HMMA.16816.F32 R144, R32, R40, R144 ;  /* 0x000000282090723c */ /* 0x008fe20000001890 */
[-CC-:B------:R-:W-:Y:S01]  /*27210*/  FFMA.FTZ R41, R78, R173.reuse, -R122.reuse ;  /* 0x000000ad4e297223 */ /* 0x180fe2000001087a */
[----:B------:R-:W-:Y:S01]  /*27220*/  FFMA.FTZ R40, R62, R173, -R122 ;  /* 0x000000ad3e287223 */ /* 0x000fe2000001087a */
[----:B------:R3:W4:Y:S01]  /*27230*/  MUFU.EX2 R78, R87 ;  /* 0x00000057004e7308 */ /* 0x0007220000000800 */
[----:B--2---:R-:W-:-:S03]  /*27240*/  FADD.FTZ R8, R77, R8 ;  /* 0x000000084d087221 */ /* 0x004fc60000010000 */
[----:B------:R-:W2:Y:S01]  /*27250*/  MUFU.EX2 R62, R41 ;  /* 0x00000029003e7308 */ /* 0x000ea20000000800 */
[C---:B------:R-:W-:Y:S08]  /*27260*/  HMMA.16816.F32 R140, R32.reuse, R42, R140 ;  /* 0x0000002a208c723c */ /* 0x040ff0000000188c */
[C---:B------:R-:W-:Y:S01]  /*27270*/  HMMA.16816.F32 R148, R32.reuse, R50, R148 ;  /* 0x000000322094723c */ /* 0x040fe20000001894 */
[----:B---3--:R-:W-:Y:S01]  /*27280*/  FFMA.FTZ R87, R61, R173, -R172 ;  /* 0x000000ad3d577223 */ /* 0x008fe200000108ac */
[----:B------:R-:W-:Y:S01]  /*27290*/  LDSM.16.MT88.4 R48, [R2+0xd800] ;  /* 0x00d800000230783b */ /* 0x000fe20000004200 */
[----:B------:R3:W5:Y:S04]  /*272a0*/  MUFU.EX2 R61, R40 ;  /* 0x00000028003d7308 */ /* 0x0007680000000800 */
[----:B------:R-:W1:Y:S01]  /*272b0*/  MUFU.EX2 R87, R87 ;  /* 0x0000005700577308 */ /* 0x000e620000000800 */
[----:B------:R-:W-:Y:S01]  /*272c0*/  HMMA.16816.F32 R136, R32, R28, R136 ;  /* 0x0000001c2088723c */ /* 0x000fe20000001888 */
[C---:B----4-:R-:W-:Y:S01]  /*272d0*/  F2FP.F16.F32.PACK_AB R28, R78.reuse, R77 ;  /* 0x0000004d4e1c723e */ /* 0x050fe200000000ff */
[----:B------:R-:W-:Y:S01]  /*272e0*/  FADD.FTZ R78, R78, R8 ;  /* 0x000000084e4e7221 */ /* 0x000fe20000010000 */
[C---:B------:R-:W-:Y:S01]  /*272f0*/  F2FP.F16.F32.PACK_AB R29, R60.reuse, R76 ;  /* 0x0000004c3c1d723e */ /* 0x040fe200000000ff */
[----:B------:R-:W-:Y:S01]  /*27300*/  FADD.FTZ R60, R60, R95 ;  /* 0x0000005f3c3c7221 */ /* 0x000fe20000010000 */
[----:B------:R-:W-:Y:S01]  /*27310*/  MUFU.EX2 R76, R168 ;  /* 0x000000a8004c7308 */ /* 0x000fe20000000800 */
[----:B--2---:R-:W-:-:S02]  /*27320*/  FADD.FTZ R78, R62, R78 ;  /* 0x0000004e3e4e7221 */ /* 0x004fc40000010000 */
[----:B------:R-:W-:Y:S01]  /*27330*/  HMMA.16816.F32 R20, R32, R30, R20 ;  /* 0x0000001e2014723c */ /* 0x000fe20000001814 */
[----:B---3--:R-:W2:Y:S01]  /*27340*/  LDSM.16.MT88.4 R40, [R160+0x3000] ;  /* 0x00300000a028783b */ /* 0x008ea20000004200 */
[----:B-----5:R-:W-:Y:S01]  /*27350*/  F2FP.F16.F32.PACK_AB R30, R61, R62 ;  /* 0x0000003e3d1e723e */ /* 0x020fe200000000ff */
[----:B------:R-:W-:Y:S01]  /*27360*/  FADD.FTZ R60, R75, R60 ;  /* 0x0000003c4b3c7221 */ /* 0x000fe20000010000 */
[----:B------:R-:W-:Y:S01]  /*27370*/  FADD.FTZ R61, R61, R78 ;  /* 0x0000004e3d3d7221 */ /* 0x000fe20000010000 */
[----:B------:R-:W3:Y:S01]  /*27380*/  LDSM.16.MT88.4 R32, [R152+0x3000] ;  /* 0x003000009820783b */ /* 0x000ee20000004200 */
[C---:B-1----:R-:W-:Y:S01]  /*27390*/  F2FP.F16.F32.PACK_AB R31, R87.reuse, R75 ;  /* 0x0000004b571f723e */ /* 0x042fe200000000ff */
[----:B------:R-:W-:-:S06]  /*273a0*/  FADD.FTZ R60, R87, R60 ;  /* 0x0000003c573c7221 */ /* 0x000fcc0000010000 */
[C---:B------:R-:W-:Y:S01]  /*273b0*/  HMMA.16816.F32 R12, R28.reuse, R36, R12 ;  /* 0x000000241c0c723c */ /* 0x040fe2000000180c */
[-C--:B------:R-:W-:Y:S02]  /*273c0*/  FFMA.FTZ R36, R52, R173.reuse, -R172 ;  /* 0x000000ad34247223 */ /* 0x080fe400000108ac */
[----:B------:R1:W-:Y:S05]  /*273d0*/  MUFU.EX2 R52, R65 ;  /* 0x0000004100347308 */ /* 0x0003ea0000000800 */
[C---:B------:R-:W-:Y:S08]  /*273e0*/  HMMA.16816.F32 R148, R28.reuse, R38, R148 ;  /* 0x000000261c94723c */ /* 0x040ff00000001894 */
[----:B------:R-:W-:Y:S01]  /*273f0*/  HMMA.16816.F32 R24, R28, R16, R24 ;  /* 0x000000101c18723c */ /* 0x000fe20000001818 */
[----:B-1----:R-:W-:-:S02]  /*27400*/  FFMA.FTZ R65, R63, R173, -R122 ;  /* 0x000000ad3f417223 */ /* 0x002fc4000001087a */
[----:B------:R1:W-:Y:S04]  /*27410*/  MUFU.EX2 R63, R36 ;  /* 0x00000024003f7308 */ /* 0x0003e80000000800 */
[----:B------:R-:W4:Y:S01]  /*27420*/  MUFU.EX2 R65, R65 ;  /* 0x0000004100417308 */ /* 0x000f220000000800 */
[C---:B------:R-:W-:Y:S01]  /*27430*/  HMMA.16816.F32 R156, R28.reuse, R18, R156 ;  /* 0x000000121c9c723c */ /* 0x040fe2000000189c */
[----:B------:R-:W5:Y:S07]  /*27440*/  LDSM.16.MT88.4 R16, [R47+0xd800] ;  /* 0x00d800002f10783b */ /* 0x000f6e0000004200 */
[----:B--2---:R-:W-:Y:S01]  /*27450*/  HMMA.16816.F32 R144, R28, R40, R144 ;  /* 0x000000281c90723c */ /* 0x004fe20000001890 */
[-CC-:B-1----:R-:W-:Y:S01]  /*27460*/  FFMA.FTZ R36, R66, R173.reuse, -R122.reuse ;  /* 0x000000ad42247223 */ /* 0x182fe2000001087a */
[----:B------:R-:W-:Y:S01]  /*27470*/  FFMA.FTZ R40, R54, R173, -R122 ;  /* 0x000000ad36287223 */ /* 0x000fe2000001087a */
[----:B------:R1:W2:Y:S01]  /*27480*/  MUFU.EX2 R66, R79 ;  /* 0x0000004f00427308 */ /* 0x0002a20000000800 */
[----:B----4-:R-:W-:-:S03]  /*27490*/  FADD.FTZ R61, R65, R61 ;  /* 0x0000003d413d7221 */ /* 0x010fc60000010000 */
[----:B------:R4:W4:Y:S01]  /*274a0*/  MUFU.EX2 R54, R36 ;  /* 0x0000002400367308 */ /* 0x0009220000000800 */
[C---:B------:R-:W-:Y:S08]  /*274b0*/  HMMA.16816.F32 R140, R28.reuse, R42, R140 ;  /* 0x0000002a1c8c723c */ /* 0x040ff0000000188c */
[C---:B---3--:R-:W-:Y:S01]  /*274c0*/  HMMA.16816.F32 R136, R28.reuse, R32, R136 ;  /* 0x000000201c88723c */ /* 0x048fe20000001888 */
[----:B-1----:R-:W-:Y:S01]  /*274d0*/  FFMA.FTZ R79, R53, R173, -R172 ;  /* 0x000000ad354f7223 */ /* 0x002fe200000108ac */
[----:B--2---:R-:W-:Y:S01]  /*274e0*/  F2FP.F16.F32.PACK_AB R32, R66, R65 ;  /* 0x000000414220723e */ /* 0x004fe200000000ff */
[----:B------:R-:W1:Y:S01]  /*274f0*/  MUFU.EX2 R53, R40 ;  /* 0x0000002800357308 */ /* 0x000e620000000800 */
[----:B------:R-:W-:Y:S01]  /*27500*/  F2FP.F16.F32.PACK_AB R33, R52, R64 ;  /* 0x000000403421723e */ /* 0x000fe200000000ff */
[----:B----4-:R-:W2:Y:S01]  /*27510*/  LDSM.16.MT88.4 R36, [R160+0x3800] ;  /* 0x00380000a024783b */ /* 0x010ea20000004200 */
[----:B------:R-:W-:Y:S01]  /*27520*/  FADD.FTZ R64, R64, R60 ;  /* 0x0000003c40407221 */ /* 0x000fe20000010000 */
[----:B------:R-:W3:Y:S01]  /*27530*/  MUFU.EX2 R79, R79 ;  /* 0x0000004f004f7308 */ /* 0x000ee20000000800 */
[----:B------:R-:W-:Y:S01]  /*27540*/  HMMA.16816.F32 R20, R28, R34, R20 ;  /* 0x000000221c14723c */ /* 0x000fe20000001814 */
[----:B------:R-:W4:Y:S01]  /*27550*/  LDSM.16.MT88.4 R28, [R152+0x3800] ;  /* 0x00380000981c783b */ /* 0x000f220000004200 */
[----:B------:R-:W-:Y:S01]  /*27560*/  FADD.FTZ R64, R52, R64 ;  /* 0x0000004034407221 */ /* 0x000fe20000010000 */
[----:B------:R-:W-:Y:S01]  /*27570*/  FADD.FTZ R66, R66, R61 ;  /* 0x0000003d42427221 */ /* 0x000fe20000010000 */
[-CC-:B------:R-:W-:Y:S01]  /*27580*/  FFMA.FTZ R52, R5, R173.reuse, -R172.reuse ;  /* 0x000000ad05347223 */ /* 0x180fe200000108ac */
[----:B------:R-:W-:-:S02]  /*27590*/  FFMA.FTZ R5, R71, R173, -R172 ;  /* 0x000000ad47057223 */ /* 0x000fc400000108ac */
[----:B------:R-:W-:Y:S01]  /*275a0*/  FADD.FTZ R66, R54, R66 ;  /* 0x0000004236427221 */ /* 0x000fe20000010000 */
[----:B-1----:R-:W-:Y:S01]  /*275b0*/  F2FP.F16.F32.PACK_AB R34, R53, R54 ;  /* 0x000000363522723e */ /* 0x002fe200000000ff */
[-C--:B------:R-:W-:Y:S01]  /*275c0*/  FFMA.FTZ R40, R58, R173.reuse, -R172 ;  /* 0x000000ad3a287223 */ /* 0x080fe200000108ac */
[----:B------:R-:W-:Y:S01]  /*275d0*/  FFMA.FTZ R58, R55, R173, -R122 ;  /* 0x000000ad373a7223 */ /* 0x000fe2000001087a */
[----:B------:R-:W-:Y:S01]  /*275e0*/  FADD.FTZ R53, R53, R66 ;  /* 0x0000004235357221 */ /* 0x000fe20000010000 */
[----:B---3--:R-:W-:Y:S01]  /*275f0*/  F2FP.F16.F32.PACK_AB R35, R79, R63 ;  /* 0x0000003f4f23723e */ /* 0x008fe200000000ff */
[----:B------:R-:W-:Y:S01]  /*27600*/  MUFU.EX2 R55, R40 ;  /* 0x0000002800377308 */ /* 0x000fe20000000800 */
[----:B------:R-:W-:Y:S01]  /*27610*/  FADD.FTZ R63, R63, R64 ;  /* 0x000000403f3f7221 */ /* 0x000fe20000010000 */
[----:B------:R-:W-:Y:S02]  /*27620*/  FFMA.FTZ R54, R166, R173, -R122 ;  /* 0x000000ada6367223 */ /* 0x000fe4000001087a */
[----:B------:R-:W1:Y:S01]  /*27630*/  MUFU.EX2 R58, R58 ;  /* 0x0000003a003a7308 */ /* 0x000e620000000800 */
[----:B------:R-:W-:Y:S01]  /*27640*/  FADD.FTZ R63, R79, R63 ;  /* 0x0000003f4f3f7221 */ /* 0x000fe20000010000 */
[C---:B-----5:R-:W-:Y:S02]  /*27650*/  HMMA.16816.F32 R24, R32.reuse, R16, R24 ;  /* 0x000000102018723c */ /* 0x060fe40000001818 */
[----:B------:R-:W-:Y:S04]  /*27660*/  MUFU.EX2 R52, R52 ;  /* 0x0000003400347308 */ /* 0x000fe80000000800 */
[----:B------:R-:W-:Y:S02]  /*27670*/  MUFU.EX2 R5, R5 ;  /* 0x0000000500057308 */ /* 0x000fe40000000800 */
[----:B------:R-:W-:Y:S01]  /*27680*/  HMMA.16816.F32 R156, R32, R18, R156 ;  /* 0x00000012209c723c */ /* 0x000fe2000000189c */
[----:B------:R-:W3:Y:S01]  /*27690*/  LDSM.16.MT88.4 R16, [R47+0xe000] ;  /* 0x00e000002f10783b */ /* 0x000ee20000004200 */
[----:B------:R-:W-:Y:S01]  /*276a0*/  MUFU.EX2 R54, R54 ;  /* 0x0000003600367308 */ /* 0x000fe20000000800 */
[----:B-1----:R-:W-:-:S02]  /*276b0*/  FADD.FTZ R53, R58, R53 ;  /* 0x000000353a357221 */ /* 0x002fc40000010000 */
[----:B------:R-:W1:Y:S03]  /*276c0*/  LDSM.16.MT88.4 R40, [R2+0xe000] ;  /* 0x00e000000228783b */ /* 0x000e660000004200 */
[C---:B------:R-:W-:Y:S08]  /*276d0*/  HMMA.16816.F32 R12, R32.reuse, R48, R12 ;  /* 0x00000030200c723c */ /* 0x040ff0000000180c */
[----:B--2---:R-:W-:Y:S01]  /*276e0*/  HMMA.16816.F32 R144, R32, R36, R144 ;  /* 0x000000242090723c */ /* 0x004fe20000001890 */
[-CC-:B------:R-:W-:Y:S01]  /*276f0*/  FFMA.FTZ R36, R67, R173.reuse, -R122.reuse ;  /* 0x000000ad43247223 */ /* 0x180fe2000001087a */
[----:B------:R-:W-:-:S03]  /*27700*/  FFMA.FTZ R67, R59, R173, -R122 ;  /* 0x000000ad3b437223 */ /* 0x000fc6000001087a */
[----:B------:R2:W5:Y:S03]  /*27710*/  MUFU.EX2 R59, R36 ;  /* 0x00000024003b7308 */ /* 0x0005660000000800 */
[C---:B------:R-:W-:Y:S01]  /*27720*/  HMMA.16816.F32 R148, R32.reuse, R50, R148 ;  /* 0x000000322094723c */ /* 0x040fe20000001894 */
[----:B------:R-:W3:Y:S01]  /*27730*/  MUFU.EX2 R67, R67 ;  /* 0x0000004300437308 */ /* 0x000ee20000000800 */
[----:B------:R-:W-:Y:S06]  /*27740*/  LDSM.16.MT88.4 R48, [R2+0xe800] ;  /* 0x00e800000230783b */ /* 0x000fec0000004200 */
[----:B------:R-:W-:Y:S01]  /*27750*/  HMMA.16816.F32 R140, R32, R38, R140 ;  /* 0x00000026208c723c */ /* 0x000fe2000000188c */
[-C--:B--2---:R-:W-:Y:S01]  /*27760*/  FFMA.FTZ R36, R127, R173.reuse, -R122 ;  /* 0x000000ad7f247223 */ /* 0x084fe2000001087a */
[----:B------:R-:W-:-:S03]  /*27770*/  FFMA.FTZ R127, R126, R173, -R172 ;  /* 0x000000ad7e7f7223 */ /* 0x000fc600000108ac */
[----:B------:R2:W1:Y:S03]  /*27780*/  MUFU.EX2 R126, R36 ;  /* 0x00000024007e7308 */ /* 0x0004660000000800 */
[C---:B----4-:R-:W-:Y:S01]  /*27790*/  HMMA.16816.F32 R136, R32.reuse, R28, R136 ;  /* 0x0000001c2088723c */ /* 0x050fe20000001888 */
[C---:B-----5:R-:W-:Y:S01]  /*277a0*/  F2FP.F16.F32.PACK_AB R28, R59.reuse, R58 ;  /* 0x0000003a3b1c723e */ /* 0x060fe200000000ff */
[----:B------:R-:W-:Y:S01]  /*277b0*/  FADD.FTZ R59, R59, R53 ;  /* 0x000000353b3b7221 */ /* 0x000fe20000010000 */
[----:B------:R-:W4:Y:S01]  /*277c0*/  MUFU.EX2 R127, R127 ;  /* 0x0000007f007f7308 */ /* 0x000f220000000800 */
[----:B------:R-:W-:Y:S01]  /*277d0*/  F2FP.F16.F32.PACK_AB R29, R57, R56 ;  /* 0x00000038391d723e */ /* 0x000fe200000000ff */
[----:B------:R-:W-:Y:S01]  /*277e0*/  FADD.FTZ R56, R56, R63 ;  /* 0x0000003f38387221 */ /* 0x000fe20000010000 */
[----:B---3--:R-:W-:Y:S01]  /*277f0*/  FADD.FTZ R59, R67, R59 ;  /* 0x0000003b433b7221 */ /* 0x008fe20000010000 */
[----:B------:R-:W-:Y:S01]  /*27800*/  FFMA.FTZ R53, R4, R173, -R122 ;  /* 0x000000ad04357223 */ /* 0x000fe2000001087a */
[----:B------:R-:W-:Y:S01]  /*27810*/  HMMA.16816.F32 R20, R32, R30, R20 ;  /* 0x0000001e2014723c */ /* 0x000fe20000001814 */
[----:B------:R-:W-:Y:S01]  /*27820*/  LDSM.16.MT88.4 R32, [R152+0x4000] ;  /* 0x004000009820783b */ /* 0x000fe20000004200 */
[----:B------:R-:W-:Y:S01]  /*27830*/  FADD.FTZ R56, R57, R56 ;  /* 0x0000003839387221 */ /* 0x000fe20000010000 */
[----:B------:R-:W-:Y:S02]  /*27840*/  MUFU.EX2 R4, R10 ;  /* 0x0000000a00047308 */ /* 0x000fe40000000800 */
[----:B--2---:R-:W2:Y:S01]  /*27850*/  LDSM.16.MT88.4 R36, [R160+0x4000] ;  /* 0x00400000a024783b */ /* 0x004ea20000004200 */
[C---:B-1----:R-:W-:Y:S01]  /*27860*/  F2FP.F16.F32.PACK_AB R30, R126.reuse, R67 ;  /* 0x000000437e1e723e */ /* 0x042fe200000000ff */
[----:B------:R-:W-:Y:S01]  /*27870*/  FADD.FTZ R126, R126, R59 ;  /* 0x0000003b7e7e7221 */ /* 0x000fe20000010000 */
[----:B------:R-:W-:Y:S01]  /*27880*/  MUFU.EX2 R53, R53 ;  /* 0x0000003500357308 */ /* 0x000fe20000000800 */
[----:B----4-:R-:W-:Y:S01]  /*27890*/  F2FP.F16.F32.PACK_AB R31, R127, R55 ;  /* 0x000000377f1f723e */ /* 0x010fe200000000ff */
[----:B------:R-:W-:Y:S01]  /*278a0*/  FADD.FTZ R55, R55, R56 ;  /* 0x0000003837377221 */ /* 0x000fe20000010000 */
[----:B------:R-:W-:-:S03]  /*278b0*/  FADD.FTZ R126, R135, R126 ;  /* 0x0000007e877e7221 */ /* 0x000fc60000010000 */
[----:B------:R-:W-:Y:S01]  /*278c0*/  FADD.FTZ R55, R127, R55 ;  /* 0x000000377f377221 */ /* 0x000fe20000010000 */
[C---:B------:R-:W-:Y:S01]  /*278d0*/  FADD.FTZ R126, R153.reuse, R126 ;  /* 0x0000007e997e7221 */ /* 0x040fe20000010000 */
[C---:B------:R-:W-:Y:S08]  /*278e0*/  HMMA.16816.F32 R24, R28.reuse, R16, R24 ;  /* 0x000000101c18723c */ /* 0x040ff00000001818 */
[C---:B------:R-:W-:Y:S01]  /*278f0*/  HMMA.16816.F32 R156, R28.reuse, R18, R156 ;  /* 0x000000121c9c723c */ /* 0x040fe2000000189c */
[----:B------:R-:W1:Y:S07]  /*27900*/  LDSM.16.MT88.4 R16, [R47+0xe800] ;  /* 0x00e800002f10783b */ /* 0x000e6e0000004200 */
[C---:B------:R-:W-:Y:S08]  /*27910*/  HMMA.16816.F32 R12, R28.reuse, R40, R12 ;  /* 0x000000281c0c723c */ /* 0x040ff0000000180c */
[C---:B------:R-:W-:Y:S01]  /*27920*/  HMMA.16816.F32 R148, R28.reuse, R42, R148 ;  /* 0x0000002a1c94723c */ /* 0x040fe20000001894 */
[----:B------:R-:W3:Y:S07]  /*27930*/  LDSM.16.MT88.4 R40, [R160+0x4800] ;  /* 0x00480000a028783b */ /* 0x000eee0000004200 */
[C---:B--2---:R-:W-:Y:S08]  /*27940*/  HMMA.16816.F32 R144, R28.reuse, R36, R144 ;  /* 0x000000241c90723c */ /* 0x044ff00000001890 */
[C---:B------:R-:W-:Y:S01]  /*27950*/  HMMA.16816.F32 R140, R28.reuse, R38, R140 ;  /* 0x000000261c8c723c */ /* 0x040fe2000000188c */
[----:B------:R-:W-:Y:S07]  /*27960*/  LDSM.16.MT88.4 R36, [R2+0xf000] ;  /* 0x00f000000224783b */ /* 0x000fee0000004200 */
[----:B------:R-:W-:Y:S01]  /*27970*/  HMMA.16816.F32 R136, R28, R32, R136 ;  /* 0x000000201c88723c */ /* 0x000fe20000001888 */
[----:B------:R-:W-:-:S02]  /*27980*/  F2FP.F16.F32.PACK_AB R32, R153, R135 ;  /* 0x000000879920723e */ /* 0x000fc400000000ff */
[----:B------:R-:W-:Y:S01]  /*27990*/  F2FP.F16.F32.PACK_AB R33, R133, R132 ;  /* 0x000000848521723e */ /* 0x000fe200000000ff */
[----:B------:R-:W-:-:S04]  /*279a0*/  FADD.FTZ R132, R132, R55 ;  /* 0x0000003784847221 */ /* 0x000fc80000010000 */
[----:B------:R-:W-:Y:S01]  /*279b0*/  HMMA.16816.F32 R20, R28, R34, R20 ;  /* 0x000000221c14723c */ /* 0x000fe20000001814 */
[----:B------:R-:W2:Y:S01]  /*279c0*/  LDSM.16.MT88.4 R28, [R152+0x4800] ;  /* 0x00480000981c783b */ /* 0x000ea20000004200 */
[----:B------:R-:W-:Y:S01]  /*279d0*/  F2FP.F16.F32.PACK_AB R34, R155, R154 ;  /* 0x0000009a9b22723e */ /* 0x000fe200000000ff */
[----:B------:R-:W-:Y:S01]  /*279e0*/  FADD.FTZ R132, R133, R132 ;  /* 0x0000008485847221 */ /* 0x000fe20000010000 */
[----:B------:R-:W-:Y:S01]  /*279f0*/  F2FP.F16.F32.PACK_AB R35, R161, R134 ;  /* 0x00000086a123723e */ /* 0x000fe200000000ff */
[----:B------:R-:W-:Y:S01]  /*27a00*/  FADD.FTZ R154, R154, R126 ;  /* 0x0000007e9a9a7221 */ /* 0x000fe20000010000 */
[----:B------:R-:W-:Y:S01]  /*27a10*/  F2FP.F16.F32.PACK_AB R133, R5, R52 ;  /* 0x000000340585723e */ /* 0x000fe200000000ff */
[----:B------:R-:W-:Y:S02]  /*27a20*/  FADD.FTZ R132, R134, R132 ;  /* 0x0000008486847221 */ /* 0x000fe40000010000 */
[----:B------:R-:W-:Y:S02]  /*27a30*/  FADD.FTZ R154, R155, R154 ;  /* 0x0000009a9b9a7221 */ /* 0x000fe40000010000 */
[----:B-1----:R-:W-:Y:S01]  /*27a40*/  HMMA.16816.F32 R24, R32, R16, R24 ;  /* 0x000000102018723c */ /* 0x002fe20000001818 */
[----:B------:R-:W-:Y:S01]  /*27a50*/  FADD.FTZ R161, R161, R132 ;  /* 0x00000084a1a17221 */ /* 0x000fe20000010000 */
[----:B------:R-:W-:-:S03]  /*27a60*/  FADD.FTZ R154, R179, R154 ;  /* 0x0000009ab39a7221 */ /* 0x000fc60000010000 */
[----:B------:R-:W-:-:S03]  /*27a70*/  FADD.FTZ R161, R162, R161 ;  /* 0x000000a1a2a17221 */ /* 0x000fc60000010000 */
[----:B------:R-:W-:Y:S01]  /*27a80*/  HMMA.16816.F32 R156, R32, R18, R156 ;  /* 0x00000012209c723c */ /* 0x000fe2000000189c */
[----:B------:R-:W1:Y:S01]  /*27a90*/  LDSM.16.MT88.4 R16, [R47+0xf000] ;  /* 0x00f000002f10783b */ /* 0x000e620000004200 */
[----:B------:R-:W-:-:S06]  /*27aa0*/  FADD.FTZ R161, R163, R161 ;  /* 0x000000a1a3a17221 */ /* 0x000fcc0000010000 */
[C---:B------:R-:W-:Y:S08]  /*27ab0*/  HMMA.16816.F32 R12, R32.reuse, R48, R12 ;  /* 0x00000030200c723c */ /* 0x040ff0000000180c */
[C---:B------:R-:W-:Y:S01]  /*27ac0*/  HMMA.16816.F32 R148, R32.reuse, R50, R148 ;  /* 0x000000322094723c */ /* 0x040fe20000001894 */
[----:B------:R-:W-:Y:S07]  /*27ad0*/  LDSM.16.MT88.4 R48, [R160+0x5800] ;  /* 0x00580000a030783b */ /* 0x000fee0000004200 */
[C---:B---3--:R-:W-:Y:S08]  /*27ae0*/  HMMA.16816.F32 R144, R32.reuse, R40, R144 ;  /* 0x000000282090723c */ /* 0x048ff00000001890 */
[C---:B------:R-:W-:Y:S01]  /*27af0*/  HMMA.16816.F32 R140, R32.reuse, R42, R140 ;  /* 0x0000002a208c723c */ /* 0x040fe2000000188c */
[----:B------:R-:W3:Y:S07]  /*27b00*/  LDSM.16.MT88.4 R40, [R160+0x5000] ;  /* 0x00500000a028783b */ /* 0x000eee0000004200 */
[----:B--2---:R-:W-:Y:S01]  /*27b10*/  HMMA.16816.F32 R136, R32, R28, R136 ;  /* 0x0000001c2088723c */ /* 0x004fe20000001888 */
[C---:B------:R-:W-:Y:S01]  /*27b20*/  F2FP.F16.F32.PACK_AB R28, R187.reuse, R179 ;  /* 0x000000b3bb1c723e */ /* 0x040fe200000000ff */
[----:B------:R-:W-:Y:S01]  /*27b30*/  FADD.FTZ R187, R187, R154 ;  /* 0x0000009abbbb7221 */ /* 0x000fe20000010000 */
[----:B------:R-:W-:-:S03]  /*27b40*/  F2FP.F16.F32.PACK_AB R29, R163, R162 ;  /* 0x000000a2a31d723e */ /* 0x000fc600000000ff */
[----:B------:R-:W-:Y:S02]  /*27b50*/  FADD.FTZ R187, R191, R187 ;  /* 0x000000bbbfbb7221 */ /* 0x000fe40000010000 */
[----:B------:R-:W-:Y:S01]  /*27b60*/  HMMA.16816.F32 R20, R32, R30, R20 ;  /* 0x0000001e2014723c */ /* 0x000fe20000001814 */
[----:B------:R-:W2:Y:S01]  /*27b70*/  LDSM.16.MT88.4 R32, [R152+0x5000] ;  /* 0x005000009820783b */ /* 0x000ea20000004200 */
[C---:B------:R-:W-:Y:S01]  /*27b80*/  F2FP.F16.F32.PACK_AB R30, R196.reuse, R191 ;  /* 0x000000bfc41e723e */ /* 0x040fe200000000ff */
[----:B------:R-:W-:Y:S01]  /*27b90*/  FADD.FTZ R196, R196, R187 ;  /* 0x000000bbc4c47221 */ /* 0x000fe20000010000 */
[----:B------:R-:W-:Y:S01]  /*27ba0*/  F2FP.F16.F32.PACK_AB R31, R197, R167 ;  /* 0x000000a7c51f723e */ /* 0x000fe200000000ff */
[----:B------:R-:W-:Y:S02]  /*27bb0*/  FADD.FTZ R167, R167, R161 ;  /* 0x000000a1a7a77221 */ /* 0x000fe40000010000 */
[----:B------:R-:W-:Y:S02]  /*27bc0*/  FADD.FTZ R196, R200, R196 ;  /* 0x000000c4c8c47221 */ /* 0x000fe40000010000 */
[----:B------:R-:W-:-:S02]  /*27bd0*/  FADD.FTZ R167, R197, R167 ;  /* 0x000000a7c5a77221 */ /* 0x000fc40000010000 */
[----:B-1----:R-:W-:Y:S01]  /*27be0*/  HMMA.16816.F32 R24, R28, R16, R24 ;  /* 0x000000101c18723c */ /* 0x002fe20000001818 */
[----:B------:R-:W-:-:S07]  /*27bf0*/  FADD.FTZ R196, R201, R196 ;  /* 0x000000c4c9c47221 */ /* 0x000fce0000010000 */
[C---:B------:R-:W-:Y:S01]  /*27c00*/  HMMA.16816.F32 R156, R28.reuse, R18, R156 ;  /* 0x000000121c9c723c */ /* 0x040fe2000000189c */
[----:B------:R-:W1:Y:S07]  /*27c10*/  LDSM.16.MT88.4 R16, [R2+0xf800] ;  /* 0x00f800000210783b */ /* 0x000e6e0000004200 */
[C---:B------:R-:W-:Y:S08]  /*27c20*/  HMMA.16816.F32 R12, R28.reuse, R36, R12 ;  /* 0x000000241c0c723c */ /* 0x040ff0000000180c */
[C---:B------:R-:W-:Y:S01]  /*27c30*/  HMMA.16816.F32 R148, R28.reuse, R38, R148 ;  /* 0x000000261c94723c */ /* 0x040fe20000001894 */
[----:B------:R-:W-:Y:S07]  /*27c40*/  LDSM.16.MT88.4 R36, [R47+0xf800] ;  /* 0x00f800002f24783b */ /* 0x000fee0000004200 */
[----:B---3--:R-:W-:Y:S01]  /*27c50*/  HMMA.16816.F32 R144, R28, R40, R144 ;  /* 0x000000281c90723c */ /* 0x008fe20000001890 */
[----:B------:R-:W-:-:S02]  /*27c60*/  FFMA.FTZ R40, R194, R173, -R122 ;  /* 0x000000adc2287223 */ /* 0x000fc4000001087a */
[----:B------:R-:W-:Y:S04]  /*27c70*/  MUFU.EX2 R194, R221 ;  /* 0x000000dd00c27308 */ /* 0x000fe80000000800 */
[----:B------:R3:W4:Y:S01]  /*27c80*/  MUFU.EX2 R193, R40 ;  /* 0x0000002800c17308 */ /* 0x0007220000000800 */
[C---:B------:R-:W-:Y:S08]  /*27c90*/  HMMA.16816.F32 R140, R28.reuse, R42, R140 ;  /* 0x0000002a1c8c723c */ /* 0x040ff0000000188c */
[----:B--2---:R-:W-:Y:S01]  /*27ca0*/  HMMA.16816.F32 R136, R28, R32, R136 ;  /* 0x000000201c88723c */ /* 0x004fe20000001888 */
[----:B------:R-:W-:-:S02]  /*27cb0*/  F2FP.F16.F32.PACK_AB R32, R201, R200 ;  /* 0x000000c8c920723e */ /* 0x000fc400000000ff */
[----:B------:R-:W-:Y:S01]  /*27cc0*/  F2FP.F16.F32.PACK_AB R33, R192, R198 ;  /* 0x000000c6c021723e */ /* 0x000fe200000000ff */
[----:B------:R-:W-:Y:S01]  /*27cd0*/  FADD.FTZ R198, R198, R167 ;  /* 0x000000a7c6c67221 */ /* 0x000fe20000010000 */
[----:B---3--:R-:W-:Y:S02]  /*27ce0*/  FFMA.FTZ R40, R70, R173, -R172 ;  /* 0x000000ad46287223 */ /* 0x008fe400000108ac */
[----:B------:R-:W-:Y:S01]  /*27cf0*/  MUFU.EX2 R70, R189 ;  /* 0x000000bd00467308 */ /* 0x000fe20000000800 */
[----:B------:R-:W-:Y:S01]  /*27d00*/  HMMA.16816.F32 R20, R28, R34, R20 ;  /* 0x000000221c14723c */ /* 0x000fe20000001814 */
[----:B------:R-:W2:Y:S01]  /*27d10*/  LDSM.16.MT88.4 R28, [R152+0x5800] ;  /* 0x00580000981c783b */ /* 0x000ea20000004200 */
[----:B----4-:R-:W-:Y:S01]  /*27d20*/  F2FP.F16.F32.PACK_AB R34, R193, R194 ;  /* 0x000000c2c122723e */ /* 0x010fe200000000ff */
[----:B------:R-:W-:Y:S01]  /*27d30*/  FADD.FTZ R198, R192, R198 ;  /* 0x000000c6c0c67221 */ /* 0x000fe20000010000 */
[----:B------:R-:W-:Y:S01]  /*27d40*/  F2FP.F16.F32.PACK_AB R35, R202, R199 ;  /* 0x000000c7ca23723e */ /* 0x000fe200000000ff */
[----:B------:R-:W-:-:S02]  /*27d50*/  FADD.FTZ R194, R194, R196 ;  /* 0x000000c4c2c27221 */ /* 0x000fc40000010000 */
[----:B------:R-:W-:Y:S02]  /*27d60*/  FADD.FTZ R199, R199, R198 ;  /* 0x000000c6c7c77221 */ /* 0x000fe40000010000 */
[----:B------:R-:W-:Y:S02]  /*27d70*/  FADD.FTZ R194, R193, R194 ;  /* 0x000000c2c1c27221 */ /* 0x000fe40000010000 */
[----:B-1----:R-:W-:Y:S01]  /*27d80*/  HMMA.16816.F32 R12, R32, R16, R12 ;  /* 0x00000010200c723c */ /* 0x002fe2000000180c */
[----:B------:R-:W-:-:S07]  /*27d90*/  FADD.FTZ R199, R202, R199 ;  /* 0x000000c7cac77221 */ /* 0x000fce0000010000 */
[C---:B------:R-:W-:Y:S01]  /*27da0*/  HMMA.16816.F32 R148, R32.reuse, R18, R148 ;  /* 0x000000122094723c */ /* 0x040fe20000001894 */
[----:B------:R-:W1:Y:S07]  /*27db0*/  LDSM.16.MT88.4 R16, [R47+0x10000] ;  /* 0x010000002f10783b */ /* 0x000e6e0000004200 */
[----:B------:R-:W-:Y:S01]  /*27dc0*/  HMMA.16816.F32 R144, R32, R48, R144 ;  /* 0x000000302090723c */ /* 0x000fe20000001890 */
[----:B------:R3:W-:Y:S01]  /*27dd0*/  MUFU.EX2 R48, R40 ;  /* 0x0000002800307308 */ /* 0x0007e20000000800 */
[----:B------:R-:W-:-:S06]  /*27de0*/  FFMA.FTZ R49, R190, R173, -R122 ;  /* 0x000000adbe317223 */ /* 0x000fcc000001087a */
[C---:B------:R-:W-:Y:S01]  /*27df0*/  HMMA.16816.F32 R140, R32.reuse, R50, R140 ;  /* 0x00000032208c723c */ /* 0x040fe2000000188c */
[----:B------:R-:W-:Y:S01]  /*27e00*/  FFMA.FTZ R50, R185, R173, -R122 ;  /* 0x000000adb9327223 */ /* 0x000fe2000001087a */
[----:B------:R-:W4:Y:S04]  /*27e10*/  MUFU.EX2 R49, R49 ;  /* 0x0000003100317308 */ /* 0x000f280000000800 */
[----:B------:R-:W-:Y:S01]  /*27e20*/  MUFU.EX2 R51, R184 ;  /* 0x000000b800337308 */ /* 0x000fe20000000800 */
[----:B---3--:R-:W-:Y:S01]  /*27e30*/  LDSM.16.MT88.4 R40, [R160+0x6000] ;  /* 0x00600000a028783b */ /* 0x008fe20000004200 */
[C---:B--2---:R-:W-:Y:S02]  /*27e40*/  HMMA.16816.F32 R136, R32.reuse, R28, R136 ;  /* 0x0000001c2088723c */ /* 0x044fe40000001888 */
[----:B------:R-:W2:Y:S06]  /*27e50*/  MUFU.EX2 R50, R50 ;  /* 0x0000003200327308 */ /* 0x000eac0000000800 */
[C---:B------:R-:W-:Y:S01]  /*27e60*/  HMMA.16816.F32 R20, R32.reuse, R30, R20 ;  /* 0x0000001e2014723c */ /* 0x040fe20000001814 */
[----:B------:R-:W3:Y:S07]  /*27e70*/  LDSM.16.MT88.4 R28, [R152+0x6000] ;  /* 0x00600000981c783b */ /* 0x000eee0000004200 */
[C---:B------:R-:W-:Y:S08]  /*27e80*/  HMMA.16816.F32 R24, R32.reuse, R36, R24 ;  /* 0x000000242018723c */ /* 0x040ff00000001818 */
[----:B------:R-:W-:Y:S01]  /*27e90*/  HMMA.16816.F32 R156, R32, R38, R156 ;  /* 0x00000026209c723c */ /* 0x000fe2000000189c */
[----:B------:R-:W5:Y:S01]  /*27ea0*/  LDSM.16.MT88.4 R36, [R2+0x10000] ;  /* 0x010000000224783b */ /* 0x000f620000004200 */
[----:B----4-:R-:W-:Y:S01]  /*27eb0*/  F2FP.F16.F32.PACK_AB R32, R49, R123 ;  /* 0x0000007b3120723e */ /* 0x010fe200000000ff */
        /* <DEDUP_REMOVED lines=9> */
[----:B-1----:R-:W-:Y:S01]  /*27f50*/  HMMA.16816.F32 R24, R32, R16, R24 ;  /* 0x000000102018723c */ /* 0x002fe20000001818 */
[----:B------:R-:W-:Y:S01]  /*27f60*/  FADD.FTZ R51, R50, R51 ;  /* 0x0000003332337221 */ /* 0x000fe20000010000 */
[----:B------:R-:W-:-:S06]  /*27f70*/  FADD.FTZ R48, R3, R48 ;  /* 0x0000003003307221 */ /* 0x000fcc0000010000 */
[C---:B------:R-:W-:Y:S01]  /*27f80*/  HMMA.16816.F32 R156, R32.reuse, R18, R156 ;  /* 0x00000012209c723c */ /* 0x040fe2000000189c */
[----:B------:R-:W1:Y:S07]  /*27f90*/  LDSM.16.MT88.4 R16, [R47+0x10800] ;  /* 0x010800002f10783b */ /* 0x000e6e0000004200 */
[C---:B---3--:R-:W-:Y:S08]  /*27fa0*/  HMMA.16816.F32 R136, R32.reuse, R28, R136 ;  /* 0x0000001c2088723c */ /* 0x048ff00000001888 */
[C---:B------:R-:W-:Y:S01]  /*27fb0*/  HMMA.16816.F32 R20, R32.reuse, R30, R20 ;  /* 0x0000001e2014723c */ /* 0x040fe20000001814 */
[----:B------:R-:W2:Y:S07]  /*27fc0*/  LDSM.16.MT88.4 R28, [R160+0x6800] ;  /* 0x00680000a01c783b */ /* 0x000eae0000004200 */
[----:B------:R-:W-:Y:S01]  /*27fd0*/  HMMA.16816.F32 R144, R32, R40, R144 ;  /* 0x000000282090723c */ /* 0x000fe20000001890 */
[-CC-:B------:R-:W-:Y:S01]  /*27fe0*/  FFMA.FTZ R40, R182, R173.reuse, -R122.reuse ;  /* 0x000000adb6287223 */ /* 0x180fe2000001087a */
[----:B------:R-:W-:-:S05]  /*27ff0*/  FFMA.FTZ R41, R183, R173, -R122 ;  /* 0x000000adb7297223 */ /* 0x000fca000001087a */
[----:B------:R-:W3:Y:S01]  /*28000*/  MUFU.EX2 R40, R40 ;  /* 0x0000002800287308 */ /* 0x000ee20000000800 */
[C---:B------:R-:W-:Y:S01]  /*28010*/  HMMA.16816.F32 R140, R32.reuse, R42, R140 ;  /* 0x0000002a208c723c */ /* 0x040fe2000000188c */
[-CC-:B------:R-:W-:Y:S01]  /*28020*/  FFMA.FTZ R43, R177, R173.reuse, -R172.reuse ;  /* 0x000000adb12b7223 */ /* 0x180fe200000108ac */
[----:B------:R-:W-:Y:S01]  /*28030*/  FFMA.FTZ R172, R7, R173, -R172 ;  /* 0x000000ad07ac7223 */ /* 0x000fe200000108ac */
[----:B------:R-:W-:Y:S04]  /*28040*/  MUFU.EX2 R41, R41 ;  /* 0x0000002900297308 */ /* 0x000fe80000000800 */
[----:B------:R-:W4:Y:S01]  /*28050*/  MUFU.EX2 R42, R178 ;  /* 0x000000b2002a7308 */ /* 0x000f220000000800 */
[C---:B-----5:R-:W-:Y:S03]  /*28060*/  HMMA.16816.F32 R12, R32.reuse, R36, R12 ;  /* 0x00000024200c723c */ /* 0x060fe6000000180c */
[----:B------:R-:W5:Y:S04]  /*28070*/  MUFU.EX2 R43, R43 ;  /* 0x0000002b002b7308 */ /* 0x000f680000000800 */
[----:B------:R-:W1:Y:S01]  /*28080*/  MUFU.EX2 R7, R11 ;  /* 0x0000000b00077308 */ /* 0x000e620000000800 */
[----:B------:R-:W-:Y:S01]  /*28090*/  HMMA.16816.F32 R148, R32, R38, R148 ;  /* 0x000000262094723c */ /* 0x000fe20000001894 */
[----:B------:R-:W2:Y:S01]  /*280a0*/  LDSM.16.MT88.4 R36, [R2+0x10800] ;  /* 0x010800000224783b */ /* 0x000ea20000004200 */
[----:B---3--:R-:W-:Y:S01]  /*280b0*/  F2FP.F16.F32.PACK_AB R32, R40, R124 ;  /* 0x0000007c2820723e */ /* 0x008fe200000000ff */
[----:B------:R-:W-:Y:S01]  /*280c0*/  FADD.FTZ R124, R124, R51 ;  /* 0x000000337c7c7221 */ /* 0x000fe20000010000 */
[----:B------:R-:W-:Y:S01]  /*280d0*/  F2FP.F16.F32.PACK_AB R33, R112, R0 ;  /* 0x000000007021723e */ /* 0x000fe200000000ff */
[----:B------:R-:W-:Y:S01]  /*280e0*/  FADD.FTZ R0, R0, R48 ;  /* 0x0000003000007221 */ /* 0x000fe20000010000 */
[----:B----4-:R-:W-:Y:S01]  /*280f0*/  F2FP.F16.F32.PACK_AB R34, R42, R41 ;  /* 0x000000292a22723e */ /* 0x010fe200000000ff */
[----:B------:R-:W-:Y:S01]  /*28100*/  FADD.FTZ R124, R40, R124 ;  /* 0x0000007c287c7221 */ /* 0x000fe20000010000 */
[----:B-----5:R-:W-:Y:S01]  /*28110*/  F2FP.F16.F32.PACK_AB R35, R43, R113 ;  /* 0x000000712b23723e */ /* 0x020fe200000000ff */
[----:B------:R-:W-:-:S02]  /*28120*/  FADD.FTZ R0, R112, R0 ;  /* 0x0000000070007221 */ /* 0x000fc40000010000 */
[----:B------:R-:W-:Y:S01]  /*28130*/  FADD.FTZ R41, R41, R124 ;  /* 0x0000007c29297221 */ /* 0x000fe20000010000 */
[----:B-1----:R-:W-:Y:S01]  /*28140*/  F2FP.F16.F32.PACK_AB R134, R7, R54 ;  /* 0x000000360786723e */ /* 0x002fe200000000ff */
[----:B------:R-:W-:Y:S02]  /*28150*/  FADD.FTZ R113, R113, R0 ;  /* 0x0000000071717221 */ /* 0x000fe40000010000 */
[----:B------:R-:W-:Y:S01]  /*28160*/  FADD.FTZ R41, R42, R41 ;  /* 0x000000292a297221 */ /* 0x000fe20000010000 */
[----:B------:R-:W-:Y:S01]  /*28170*/  HMMA.16816.F32 R24, R32, R16, R24 ;  /* 0x000000102018723c */ /* 0x000fe20000001818 */
[----:B------:R-:W-:Y:S01]  /*28180*/  LDSM.16.MT88.4 R8, [R2+0x11800] ;  /* 0x011800000208783b */ /* 0x000fe20000004200 */
[----:B------:R-:W-:Y:S01]  /*28190*/  FADD.FTZ R113, R43, R113 ;  /* 0x000000712b717221 */ /* 0x000fe20000010000 */
[-C--:B------:R-:W-:Y:S02]  /*281a0*/  MOV R0, R44.reuse ;  /* 0x0000002c00007202 */ /* 0x080fe40000000f00 */
[----:B------:R-:W-:-:S03]  /*281b0*/  @P0 MOV R0, R44 ;  /* 0x0000002c00000202 */ /* 0x000fc60000000f00 */
[C---:B------:R-:W-:Y:S01]  /*281c0*/  HMMA.16816.F32 R156, R32.reuse, R18, R156 ;  /* 0x00000012209c723c */ /* 0x040fe2000000189c */
[----:B------:R-:W1:Y:S07]  /*281d0*/  LDSM.16.MT88.4 R16, [R152+0x6800] ;  /* 0x006800009810783b */ /* 0x000e6e0000004200 */
[C---:B--2---:R-:W-:Y:S08]  /*281e0*/  HMMA.16816.F32 R144, R32.reuse, R28, R144 ;  /* 0x0000001c2090723c */ /* 0x044ff00000001890 */
[C---:B------:R-:W-:Y:S01]  /*281f0*/  HMMA.16816.F32 R140, R32.reuse, R30, R140 ;  /* 0x0000001e208c723c */ /* 0x040fe2000000188c */
[----:B------:R-:W2:Y:S07]  /*28200*/  LDSM.16.MT88.4 R28, [R47+0x11000] ;  /* 0x011000002f1c783b */ /* 0x000eae0000004200 */
[C---:B------:R-:W-:Y:S08]  /*28210*/  HMMA.16816.F32 R12, R32.reuse, R36, R12 ;  /* 0x00000024200c723c */ /* 0x040ff0000000180c */
[C---:B------:R-:W-:Y:S01]  /*28220*/  HMMA.16816.F32 R148, R32.reuse, R38, R148 ;  /* 0x000000262094723c */ /* 0x040fe20000001894 */
[----:B------:R3:W4:Y:S07]  /*28230*/  LDSM.16.MT88.4 R36, [R2+0x11000] ;  /* 0x011000000224783b */ /* 0x00072e0000004200 */
[C---:B-1----:R-:W-:Y:S08]  /*28240*/  HMMA.16816.F32 R136, R32.reuse, R16, R136 ;  /* 0x000000102088723c */ /* 0x042ff00000001888 */
[----:B------:R-:W-:Y:S01]  /*28250*/  HMMA.16816.F32 R20, R32, R18, R20 ;  /* 0x000000122014723c */ /* 0x000fe20000001814 */
[----:B------:R-:W-:Y:S01]  /*28260*/  F2FP.F16.F32.PACK_AB R32, R72, R82 ;  /* 0x000000524820723e */ /* 0x000fe200000000ff */
[----:B------:R-:W1:Y:S01]  /*28270*/  LDSM.16.MT88.4 R16, [R160+0x7000] ;  /* 0x00700000a010783b */ /* 0x000e620000004200 */
[----:B------:R-:W-:Y:S01]  /*28280*/  F2FP.F16.F32.PACK_AB R33, R80, R88 ;  /* 0x000000585021723e */ /* 0x000fe200000000ff */
[----:B------:R-:W-:Y:S01]  /*28290*/  FADD.FTZ R88, R88, R113 ;  /* 0x0000007158587221 */ /* 0x000fe20000010000 */
[----:B------:R-:W-:Y:S01]  /*282a0*/  F2FP.F16.F32.PACK_AB R34, R73, R74 ;  /* 0x0000004a4922723e */ /* 0x000fe200000000ff */
[----:B------:R-:W-:Y:S01]  /*282b0*/  FADD.FTZ R82, R82, R41 ;  /* 0x0000002952527221 */ /* 0x000fe20000010000 */
[----:B------:R-:W-:Y:S01]  /*282c0*/  F2FP.F16.F32.PACK_AB R35, R76, R81 ;  /* 0x000000514c23723e */ /* 0x000fe200000000ff */
[----:B------:R-:W-:Y:S01]  /*282d0*/  FADD.FTZ R88, R80, R88 ;  /* 0x0000005850587221 */ /* 0x000fe20000010000 */
[-C--:B---3--:R-:W-:Y:S01]  /*282e0*/  MOV R2, R171.reuse ;  /* 0x000000ab00027202 */ /* 0x088fe20000000f00 */
        /* <DEDUP_REMOVED lines=12> */
[C---:B----4-:R-:W-:Y:S08]  /*283b0*/  HMMA.16816.F32 R12, R32.reuse, R36, R12 ;  /* 0x00000024200c723c */ /* 0x050ff0000000180c */
[C---:B------:R-:W-:Y:S01]  /*283c0*/  HMMA.16816.F32 R148, R32.reuse, R38, R148 ;  /* 0x000000262094723c */ /* 0x040fe20000001894 */
[----:B------:R3:W4:Y:S07]  /*283d0*/  LDSM.16.MT88.4 R36, [R47+0x11800] ;  /* 0x011800002f24783b */ /* 0x00072e0000004200 */
[C---:B-1----:R-:W-:Y:S08]  /*283e0*/  HMMA.16816.F32 R144, R32.reuse, R16, R144 ;  /* 0x000000102090723c */ /* 0x042ff00000001890 */
[----:B------:R-:W-:Y:S01]  /*283f0*/  HMMA.16816.F32 R140, R32, R18, R140 ;  /* 0x00000012208c723c */ /* 0x000fe2000000188c */
[----:B------:R4:W1:Y:S01]  /*28400*/  LDSM.16.MT88.4 R16, [R160+0x7800] ;  /* 0x00780000a010783b */ /* 0x0008620000004200 */
[----:B---3--:R-:W-:-:S06]  /*28410*/  FFMA.FTZ R47, R170, R173, -R122 ;  /* 0x000000adaa2f7223 */ /* 0x008fcc000001087a */
[C---:B--2---:R-:W-:Y:S01]  /*28420*/  HMMA.16816.F32 R136, R32.reuse, R28, R136 ;  /* 0x0000001c2088723c */ /* 0x044fe20000001888 */
[----:B------:R-:W2:Y:S04]  /*28430*/  MUFU.EX2 R28, R172 ;  /* 0x000000ac001c7308 */ /* 0x000ea80000000800 */
[----:B------:R-:W3:Y:S03]  /*28440*/  MUFU.EX2 R47, R47 ;  /* 0x0000002f002f7308 */ /* 0x000ee60000000800 */
[----:B------:R-:W-:Y:S01]  /*28450*/  HMMA.16816.F32 R20, R32, R30, R20 ;  /* 0x0000001e2014723c */ /* 0x000fe20000001814 */
[C---:B--2---:R-:W-:Y:S01]  /*28460*/  F2FP.F16.F32.PACK_AB R135, R28.reuse, R4 ;  /* 0x000000041c87723e */ /* 0x044fe200000000ff */
[----:B------:R-:W-:Y:S01]  /*28470*/  FADD.FTZ R4, R28, R52 ;  /* 0x000000341c047221 */ /* 0x000fe20000010000 */
[----:B---3--:R-:W-:Y:S01]  /*28480*/  F2FP.F16.F32.PACK_AB R132, R47, R53 ;  /* 0x000000352f84723e */ /* 0x008fe200000000ff */
[----:B------:R-:W-:-:S03]  /*28490*/  FADD.FTZ R53, R53, R74 ;  /* 0x0000004a35357221 */ /* 0x000fc60000010000 */
[----:B------:R-:W-:Y:S01]  /*284a0*/  STL [R1], R4 ;  /* 0x0000000401007387 */ /* 0x000fe20000100800 */
[----:B------:R-:W-:Y:S02]  /*284b0*/  FADD.FTZ R53, R47, R53 ;  /* 0x000000352f357221 */ /* 0x000fe40000010000 */
[----:B----4-:R-:W-:Y:S01]  /*284c0*/  HMMA.16816.F32 R160, R132, R36, R24 ;  /* 0x0000002484a0723c */ /* 0x010fe20000001818 */
[----:B------:R2:W3:Y:S01]  /*284d0*/  LDSM.16.MT88.4 R24, [R152+0x7800] ;  /* 0x007800009818783b */ /* 0x0004e20000004200 */
[----:B------:R-:W-:-:S04]  /*284e0*/  FADD.FTZ R53, R54, R53 ;  /* 0x0000003536357221 */ /* 0x000fc80000010000 */
[----:B------:R-:W-:Y:S02]  /*284f0*/  FADD.FTZ R3, R7, R53 ;  /* 0x0000003507037221 */ /* 0x000fe40000010000 */
[C---:B------:R-:W-:Y:S03]  /*28500*/  HMMA.16816.F32 R156, R132.reuse, R38, R156 ;  /* 0x00000026849c723c */ /* 0x040fe6000000189c */
[----:B------:R4:W-:Y:S05]  /*28510*/  STL [R1+0x4], R3 ;  /* 0x0000040301007387 */ /* 0x0009ea0000100800 */
[C---:B------:R-:W-:Y:S08]  /*28520*/  HMMA.16816.F32 R148, R132.reuse, R10, R148 ;  /* 0x0000000a8494723c */ /* 0x040ff00000001894 */
[C---:B--2---:R-:W-:Y:S08]  /*28530*/  HMMA.16816.F32 R152, R132.reuse, R8, R12 ;  /* 0x000000088498723c */ /* 0x044ff0000000180c */
[C---:B-1----:R-:W-:Y:S08]  /*28540*/  HMMA.16816.F32 R144, R132.reuse, R16, R144 ;  /* 0x000000108490723c */ /* 0x042ff00000001890 */
[C---:B------:R-:W-:Y:S08]  /*28550*/  HMMA.16816.F32 R140, R132.reuse, R18, R140 ;  /* 0x00000012848c723c */ /* 0x040ff0000000188c */
[C---:B---3--:R-:W-:Y:S08]  /*28560*/  HMMA.16816.F32 R136, R132.reuse, R24, R136 ;  /* 0x000000188488723c */ /* 0x048ff00000001888 */
[----:B------:R-:W-:Y:S01]  /*28570*/  HMMA.16816.F32 R132, R132, R26, R20 ;  /* 0x0000001a8484723c */ /* 0x000fe20000001814 */
[----:B------:R-:W-:-:S04]  /*28580*/  NOP ;  /* 0x0000000000007918 */ /* 0x000fc80000000000 */
[----:B----4-:R-:W-:-:S15]  /*28590*/  @P0 BRA `(.L_x_8360) ;  /* 0x0000000000040947 */ /* 0x010fde0003800000 */
.L_x_8351:
[----:B------:R-:W-:-:S07]  /*285a0*/  IADD3 R250, PT, PT, R6, -0x1, RZ ;  /* 0xffffffff06fa7810 */ /* 0x000fce0007ffe0ff */
.L_x_8360:
[----:B------:R-:W-:Y:S05]  /*285b0*/  BSYNC B2 ;  /* 0x0000000000027941 */ /* 0x000fea0003800000 */
.L_x_8350:
[----:B------:R-:W-:-:S13]  /*285c0*/  ISETP.GE.AND P0, PT, R250, R223, PT ;  /* 0x000000dffa00720c */ /* 0x000fda0003f06270 */
[----:B------:R-:W-:Y:S05]  /*285d0*/  @!P0 BRA `(.L_x_8361) ;  /* 0x000000bc00e48947 */ /* 0x000fea0003800000 */
[----:B------:R-:W-:Y:S01]  /*285e0*/  LOP3.LUT R249, R219, 0x38, RZ, 0xc0, !PT ;  /* 0x00000038dbf97812 */ /* 0x000fe200078ec0ff */
[----:B------:R-:W-:Y:S01]  /*285f0*/  IMAD.MOV.U32 R167, RZ, RZ, R0 ;  /* 0x000000ffffa77224 */ /* 0x000fe200078e0000 */
[----:B------:R-:W-:Y:S01]  /*28600*/  ISETP.NE.U32.AND P3, PT, R240, RZ, PT ;  /* 0x000000fff000720c */ /* 0x000fe20003f65070 */
[----:B------:R-:W-:Y:S01]  /*28610*/  IMAD.MOV.U32 R166, RZ, RZ, R2 ;  /* 0x000000ffffa67224 */ /* 0x000fe200078e0002 */
[----:B------:R-:W-:Y:S02]  /*28620*/  LOP3.LUT R3, R249, 0x1c0, R46, 0xf8, !PT ;  /* 0x000001c0f9037812 */ /* 0x000fe400078ef82e */
[----:B------:R-:W-:Y:S02]  /*28630*/  ISETP.NE.AND.EX P3, PT, R241, RZ, PT, P3 ;  /* 0x000000fff100720c */ /* 0x000fe40003f65330 */
[----:B------:R-:W-:-:S04]  /*28640*/  LOP3.LUT R3, R3, R218, RZ, 0x3c, !PT ;  /* 0x000000da03037212 */ /* 0x000fc800078e3cff */
[----:B------:R-:W-:-:S04]  /*28650*/  LOP3.LUT R46, R3, 0x1e00, R46, 0xf8, !PT ;  /* 0x00001e00032e7812 */ /* 0x000fc800078ef82e */
[----:B------:R-:W-:-:S07]  /*28660*/  LEA R248, R46, UR6, 0x1 ;  /* 0x000000062ef87c11 */ /* 0x000fce000f8e08ff */
.L_x_8368:
[----:B------:R-:W-:Y:S04]  /*28670*/  DEPBAR.LE SB0, 0x0 ;  /* 0x000080000000791a */ /* 0x000fe80000000000 */
[----:B------:R-:W-:Y:S05]  /*28680*/  WARPSYNC.ALL ;  /* 0x0000000000007948 */ /* 0x000fea0003800000 */
[----:B------:R-:W-:Y:S01]  /*28690*/  BAR.SYNC.DEFER_BLOCKING 0x0 ;  /* 0x0000000000007b1d */ /* 0x000fe20000010000 */
[----:B------:R-:W-:Y:S01]  /*286a0*/  ISETP.GE.AND P1, PT, R218, R234, PT ;  /* 0x000000eada00720c */ /* 0x000fe20003f26270 */
[----:B------:R-:W-:Y:S02]  /*286b0*/  @!P3 IMAD.MOV.U32 R0, RZ, RZ, RZ ;  /* 0x000000ffff00b224 */ /* 0x000fe400078e00ff */
[----:B-1----:R-:W-:Y:S02]  /*286c0*/  IMAD.SHL.U32 R3, R219, 0x8, RZ ;  /* 0x00000008db037824 */ /* 0x002fe400078e00ff */
[----:B------:R-:W-:Y:S01]  /*286d0*/  IMAD.MOV.U32 R4, RZ, RZ, R231 ;  /* 0x000000ffff047224 */ /* 0x000fe200078e00e7 */
        /* <DEDUP_REMOVED lines=76> */
.L_x_8363:
[----:B------:R-:W-:Y:S05]  /*28ba0*/  BSYNC.RECONVERGENT B0 ;  /* 0x0000000000007941 */ /* 0x000fea0003800200 */
.L_x_8362:
[-C--:B------:R-:W-:Y:S01]  /*28bb0*/  @!P1 MOV R10, R231.reuse ;  /* 0x000000e7000a9202 */ /* 0x080fe20000000f00 */
[----:B------:R-:W-:Y:S01]  /*28bc0*/  BSSY.RECONVERGENT B1, `(.L_x_8364) ;  /* 0x000031e000017945 */ /* 0x000fe20003800200 */
[----:B------:R-:W-:Y:S02]  /*28bd0*/  @!P1 MOV R11, R230 ;  /* 0x000000e6000b9202 */ /* 0x000fe40000000f00 */
[----:B------:R-:W-:Y:S02]  /*28be0*/  SHF.L.U32 R4, R226, 0x5, RZ ;  /* 0x00000005e2047819 */ /* 0x000fe400000006ff */
[----:B------:R-:W-:Y:S01]  /*28bf0*/  LOP3.LUT R5, R0, R218, RZ, 0x3c, !PT ;  /* 0x000000da00057212 */ /* 0x000fe200078e3cff */
[----:B------:R-:W-:Y:S01]  /*28c00*/  @!PT LDS RZ, [RZ] ;  /* 0x00000000fffff984 */ /* 0x000fe20000000800 */
[----:B------:R-:W-:Y:S01]  /*28c10*/  @!PT LDS RZ, [RZ] ;  /* 0x00000000fffff984 */ /* 0x000fe20000000800 */
[----:B------:R-:W-:Y:S01]  /*28c20*/  @!PT LDS RZ, [RZ] ;  /* 0x00000000fffff984 */ /* 0x000fe20000000800 */
[----:B------:R1:W-:Y:S01]  /*28c30*/  @!P1 LDGSTS.E.BYPASS.LTC128B.128 [R248+0xa000], desc[UR4][R10.64] ;  /* 0x0a0000000af89fae */ /* 0x0003e2000b981a04 */
[----:B------:R-:W-:Y:S02]  /*28c40*/  IADD3 R6, P0, PT, R4, R231, RZ ;  /* 0x000000e704067210 */ /* 0x000fe40007f1e0ff */
[----:B------:R-:W-:Y:S02]  /*28c50*/  SHF.L.U64.HI R2, R226, 0x5, R227 ;  /* 0x00000005e2027819 */ /* 0x000fe400000102e3 */
[----:B------:R-:W-:Y:S02]  /*28c60*/  LOP3.LUT R5, R5, 0x1e00, R3, 0xf8, !PT ;  /* 0x00001e0005057812 */ /* 0x000fe400078ef803 */
[----:B------:R-:W-:Y:S01]  /*28c70*/  IADD3.X R7, PT, PT, R2, R230, RZ, P0, !PT ;  /* 0x000000e602077210 */ /* 0x000fe200007fe4ff */
[----:B------:R2:W-:Y:S01]  /*28c80*/  @P1 STS.128 [R248+0xa000], RZ ;  /* 0x00a000fff8001388 */ /* 0x0005e20000000c00 */
[----:B------:R-:W-:Y:S02]  /*28c90*/  IADD3 R8, P0, PT, R6, R4, RZ ;  /* 0x0000000406087210 */ /* 0x000fe40007f1e0ff */
[----:B------:R-:W-:Y:S02]  /*28ca0*/  SHF.L.U32 R222, R219, 0x6, RZ ;  /* 0x00000006dbde7819 */ /* 0x000fe400000006ff */
[----:B------:R-:W-:Y:S02]  /*28cb0*/  IADD3.X R9, PT, PT, R7, R2, RZ, P0, !PT ;  /* 0x0000000207097210 */ /* 0x000fe400007fe4ff */
[C---:B------:R-:W-:Y:S02]  /*28cc0*/  LOP3.LUT R0, R219.reuse, 0x8, RZ, 0xc0, !PT ;  /* 0x00000008db007812 */ /* 0x040fe400078ec0ff */
[----:B------:R-:W-:Y:S02]  /*28cd0*/  SHF.R.U32.HI R216, RZ, 0x1, R219 ;  /* 0x00000001ffd87819 */ /* 0x000fe400000116db */
[--C-:B------:R-:W-:Y:S02]  /*28ce0*/  LOP3.LUT R0, R0, 0x1c0, R222.reuse, 0xf8, !PT ;  /* 0x000001c000007812 */ /* 0x100fe400078ef8de */
[----:B------:R-:W-:Y:S02]  /*28cf0*/  SHF.L.U32 R217, R219, 0x5, RZ ;  /* 0x00000005dbd97819 */ /* 0x000fe400000006ff */
[----:B------:R-:W-:Y:S02]  /*28d00*/  LOP3.LUT R221, R216, 0x8, RZ, 0xc0, !PT ;  /* 0x00000008d8dd7812 */ /* 0x000fe400078ec0ff */
[----:B------:R-:W-:Y:S02]  /*28d10*/  LOP3.LUT R3, R222, 0x400, RZ, 0xc0, !PT ;  /* 0x00000400de037812 */ /* 0x000fe400078ec0ff */
[----:B-1----:R-:W-:Y:S02]  /*28d20*/  IADD3 R10, P0, PT, R8, R4, RZ ;  /* 0x00000004080a7210 */ /* 0x002fe40007f1e0ff */
[----:B------:R-:W-:Y:S02]  /*28d30*/  LOP3.LUT R0, R0, R218, RZ, 0x3c, !PT ;  /* 0x000000da00007212 */ /* 0x000fe400078e3cff */
[----:B--2---:R-:W-:Y:S02]  /*28d40*/  LEA R248, R5, UR6, 0x1 ;  /* 0x0000000605f87c11 */ /* 0x004fe4000f8e08ff */
[----:B------:R-:W-:Y:S02]  /*28d50*/  IADD3.X R11, PT, PT, R9, R2, RZ, P0, !PT ;  /* 0x00000002090b7210 */ /* 0x000fe400007fe4ff */
[----:B------:R-:W-:Y:S01]  /*28d60*/  IADD3 R12, P0, PT, R10, R4, RZ ;  /* 0x000000040a0c7210 */ /* 0x000fe20007f1e0ff */
[----:B------:R-:W-:Y:S01]  /*28d70*/  @!PT LDS RZ, [RZ] ;  /* 0x00000000fffff984 */ /* 0x000fe20000000800 */
[----:B------:R-:W-:Y:S01]  /*28d80*/  @!PT LDS RZ, [RZ] ;  /* 0x00000000fffff984 */ /* 0x000fe20000000800 */
[----:B------:R-:W-:Y:S01]  /*28d90*/  @!PT LDS RZ, [RZ] ;  /* 0x00000000fffff984 */ /* 0x000fe20000000800 */
[----:B------:R1:W-:Y:S01]  /*28da0*/  @!P1 LDGSTS.E.BYPASS.LTC128B.128 [R248+0xa800], desc[UR4][R6.64] ;  /* 0x0a80000006f89fae */ /* 0x0003e2000b981a04 */
[----:B------:R-:W-:Y:S02]  /*28db0*/  LOP3.LUT R217, R217, 0x7c00, RZ, 0xc0, !PT ;  /* 0x00007c00d9d97812 */ /* 0x000fe400078ec0ff */
[----:B------:R-:W-:Y:S02]  /*28dc0*/  IADD3.X R13, PT, PT, R11, R2, RZ, P0, !PT ;  /* 0x000000020b0d7210 */ /* 0x000fe400007fe4ff */
[--C-:B------:R-:W-:Y:S02]  /*28dd0*/  LOP3.LUT R221, R221, 0x1c0, R222.reuse, 0xf8, !PT ;  /* 0x000001c0dddd7812 */ /* 0x100fe400078ef8de */
[----:B------:R-:W-:Y:S01]  /*28de0*/  LEA R3, R0, R3, 0x1 ;  /* 0x0000000300037211 */ /* 0x000fe200078e08ff */
[----:B------:R-:W-:Y:S01]  /*28df0*/  @P1 STS.128 [R248+0xa800], RZ ;  /* 0x00a800fff8001388 */ /* 0x000fe20000000c00 */
[----:B------:R-:W-:Y:S02]  /*28e00*/  LOP3.LUT R0, R217, 0x200, R222, 0xf8, !PT ;  /* 0x00000200d9007812 */ /* 0x000fe400078ef8de */
[----:B------:R-:W-:Y:S02]  /*28e10*/  LOP3.LUT R221, R221, R218, RZ, 0x3c, !PT ;  /* 0x000000dadddd7212 */ /* 0x000fe400078e3cff */
[----:B------:R-:W-:Y:S02]  /*28e20*/  LOP3.LUT P2, RZ, R219, 0x4, RZ, 0xc0, !PT ;  /* 0x00000004dbff7812 */ /* 0x000fe4000784c0ff */
[----:B------:R-:W-:Y:S01]  /*28e30*/  LOP3.LUT R0, R0, R221, RZ, 0xfc, !PT ;  /* 0x000000dd00007212 */ /* 0x000fe200078efcff */
[----:B------:R-:W-:Y:S01]  /*28e40*/  @!PT LDS RZ, [RZ] ;  /* 0x00000000fffff984 */ /* 0x000fe20000000800 */
[----:B------:R-:W-:Y:S01]  /*28e50*/  @!PT LDS RZ, [RZ] ;  /* 0x00000000fffff984 */ /* 0x000fe20000000800 */
[----:B------:R-:W-:Y:S01]  /*28e60*/  @!PT LDS RZ, [RZ] ;  /* 0x00000000fffff984 */ /* 0x000fe20000000800 */
[----:B------:R2:W-:Y:S01]  /*28e70*/  @!P1 LDGSTS.E.BYPASS.LTC128B.128 [R248+0xb000], desc[UR4][R8.64] ;  /* 0x0b00000008f89fae */ /* 0x0005e2000b981a04 */
[----:B------:R-:W-:Y:S02]  /*28e80*/  MOV R220, 0x20 ;  /* 0x0000002000dc7802 */ /* 0x000fe40000000f00 */
[----:B------:R-:W-:Y:S05]  /*28e90*/  LEA R0, R0, UR6, 0x1 ;  /* 0x0000000600007c11 */ /* 0x000fea000f8e08ff */
[----:B------:R-:W-:Y:S01]  /*28ea0*/  @P1 STS.128 [R248+0xb000], RZ ;  /* 0x00b000fff8001388 */ /* 0x000fe20000000c00 */
[----:B-1----:R-:W-:Y:S04]  /*28eb0*/  IADD3 R6, P0, PT, R12, R4, RZ ;  /* 0x000000040c067210 */ /* 0x002fe80007f1e0ff */
[----:B------:R-:W-:Y:S03]  /*28ec0*/  IADD3.X R7, PT, PT, R13, R2, RZ, P0, !PT ;  /* 0x000000020d077210 */ /* 0x000fe600007fe4ff */
[----:B------:R-:W-:Y:S01]  /*28ed0*/  @!PT LDS RZ, [RZ] ;  /* 0x00000000fffff984 */ /* 0x000fe20000000800 */
[----:B------:R-:W-:Y:S01]  /*28ee0*/  @!PT LDS RZ, [RZ] ;  /* 0x00000000fffff984 */ /* 0x000fe20000000800 */
[----:B------:R-:W-:Y:S01]  /*28ef0*/  @!PT LDS RZ, [RZ] ;  /* 0x00000000fffff984 */ /* 0x000fe20000000800 */
[----:B------:R1:W-:Y:S08]  /*28f00*/  @!P1 LDGSTS.E.BYPASS.LTC128B.128 [R248+0xb800], desc[UR4][R10.64] ;  /* 0x0b8000000af89fae */ /* 0x0003f0000b981a04 */
[----:B------:R-:W-:Y:S01]  /*28f10*/  @P1 STS.128 [R248+0xb800], RZ ;  /* 0x00b800fff8001388 */ /* 0x000fe20000000c00 */
[----:B--2---:R-:W-:Y:S04]  /*28f20*/  IADD3 R8, P0, PT, R6, R4, RZ ;  /* 0x0000000406087210 */ /* 0x004fe80007f1e0ff */
[----:B------:R-:W-:Y:S03]  /*28f30*/  IADD3.X R9, PT, PT, R7, R2, RZ, P0, !PT ;  /* 0x0000000207097210 */ /* 0x000fe600007fe4ff */
[----:B------:R-:W-:Y:S01]  /*28f40*/  @!PT LDS RZ, [RZ] ;  /* 0x00000000fffff984 */ /* 0x000fe20000000800 */
[----:B------:R-:W-:Y:S01]  /*28f50*/  @!PT LDS RZ, [RZ] ;  /* 0x00000000fffff984 */ /* 0x000fe20000000800 */
[----:B------:R-:W-:Y:S01]  /*28f60*/  @!PT LDS RZ, [RZ] ;  /* 0x00000000fffff984 */ /* 0x000fe20000000800 */
[----:B------:R2:W-:Y:S08]  /*28f70*/  @!P1 LDGSTS.E.BYPASS.LTC128B.128 [R248+0xc000], desc[UR4][R12.64] ;  /* 0x0c0000000cf89fae */ /* 0x0005f0000b981a04 */
[----:B------:R-:W-:Y:S01]  /*28f80*/  @P1 STS.128 [R248+0xc000], RZ ;  /* 0x00c000fff8001388 */ /* 0x000fe20000000c00 */
[----:B-1----:R-:W-:Y:S04]  /*28f90*/  IADD3 R10, P0, PT, R8, R4, RZ ;  /* 0x00000004080a7210 */ /* 0x002fe80007f1e0ff */
[----:B------:R-:W-:Y:S03]  /*28fa0*/  IADD3.X R11, PT, PT, R9, R2, RZ, P0, !PT ;  /* 0x00000002090b7210 */ /* 0x000fe600007fe4ff */
[----:B------:R-:W-:Y:S01]  /*28fb0*/  @!PT LDS RZ, [RZ] ;  /* 0x00000000fffff984 */ /* 0x000fe20000000800 */
[----:B------:R-:W-:Y:S01]  /*28fc0*/  @!PT LDS RZ, [RZ] ;  /* 0x00000000fffff984 */ /* 0x000fe20000000800 */
[----:B------:R-:W-:Y:S01]  /*28fd0*/  @!PT LDS RZ, [RZ] ;  /* 0x00000000fffff984 */ /* 0x000fe20000000800 */
[----:B------:R-:W-:Y:S01]  /*28fe0*/  @!P1 LDGSTS.E.BYPASS.LTC128B.128 [R248+0xc800], desc[UR4][R6.64] ;  /* 0x0c80000006f89fae */ /* 0x000fe2000b981a04 */
[----:B------:R-:W-:Y:S04]  /*28ff0*/  IADD3 R14, P0, PT, R10, R4, RZ ;  /* 0x000000040a0e7210 */ /* 0x000fe80007f1e0ff */
[----:B------:R-:W-:Y:S03]  /*29000*/  IADD3.X R15, PT, PT, R11, R2, RZ, P0, !PT ;  /* 0x000000020b0f7210 */ /* 0x000fe600007fe4ff */
[----:B------:R-:W-:Y:S01]  /*29010*/  @P1 STS.128 [R248+0xc800], RZ ;  /* 0x00c800fff8001388 */ /* 0x000fe20000000c00 */
[----:B--2---:R-:W-:Y:S04]  /*29020*/  IADD3 R12, P0, PT, R14, R4, RZ ;  /* 0x000000040e0c7210 */ /* 0x004fe80007f1e0ff */
[----:B------:R-:W-:Y:S03]  /*29030*/  IADD3.X R13, PT, PT, R15, R2, RZ, P0, !PT ;  /* 0x000000020f0d7210 */ /* 0x000fe600007fe4ff */
        /* <DEDUP_REMOVED lines=34> */
[----:B-1----:R-:W-:Y:S04]  /*29260*/  IADD3 R8, P0, PT, R6, R4, RZ ;  /* 0x0000000406087210 */ /* 0x002fe80007f1e0ff */
[----:B------:R-:W-:Y:S05]  /*29270*/  IADD3.X R9, PT, PT, R7, R2, RZ, P0, !PT ;  /* 0x0000000207097210 */ /* 0x000fea00007fe4ff */
[----:B------:R-:W-:Y:S01]  /*29280*/  @!PT LDS RZ, [RZ] ;  /* 0x00000000fffff984 */ /* 0x000fe20000000800 */
[----:B------:R-:W-:Y:S01]  /*29290*/  @!PT LDS RZ, [RZ] ;  /* 0x00000000fffff984 */ /* 0x000fe20000000800 */
[----:B------:R-:W-:Y:S01]  /*292a0*/  @!PT LDS RZ, [RZ] ;  /* 0x00000000fffff984 */ /* 0x000fe20000000800 */
[----:B------:R1:W-:Y:S01]  /*292b0*/  @!P1 LDGSTS.E.BYPASS.LTC128B.128 [R248+0x10000], desc[UR4][R8.64] ;  /* 0x1000000008f89fae */ /* 0x0003e2000b981a04 */
[----:B--2---:R-:W-:Y:S07]  /*292c0*/  IADD3 R6, P0, PT, R8, R4, RZ ;  /* 0x0000000408067210 */ /* 0x004fee0007f1e0ff */
[----:B------:R-:W-:Y:S01]  /*292d0*/  @P1 STS.128 [R248+0x10000], RZ ;  /* 0x010000fff8001388 */ /* 0x000fe20000000c00 */
[----:B------:R-:W-:Y:S07]  /*292e0*/  IADD3.X R7, PT, PT, R9, R2, RZ, P0, !PT ;  /* 0x0000000209077210 */ /* 0x000fee00007fe4ff */
[----:B------:R-:W-:Y:S01]  /*292f0*/  @!PT LDS RZ, [RZ] ;  /* 0x00000000fffff984 */ /* 0x000fe20000000800 */
[----:B------:R-:W-:Y:S01]  /*29300*/  @!PT LDS RZ, [RZ] ;  /* 0x00000000fffff984 */ /* 0x000fe20000000800 */
[----:B------:R-:W-:Y:S01]  /*29310*/  @!PT LDS RZ, [RZ] ;  /* 0x00000000fffff984 */ /* 0x000fe20000000800 */
[----:B------:R-:W-:Y:S08]  /*29320*/  @!P1 LDGSTS.E.BYPASS.LTC128B.128 [R248+0x10800], desc[UR4][R6.64] ;  /* 0x1080000006f89fae */ /* 0x000ff0000b981a04 */
[----:B------:R-:W-:Y:S01]  /*29330*/  @P1 STS.128 [R248+0x10800], RZ ;  /* 0x010800fff8001388 */ /* 0x000fe20000000c00 */
[----:B-1----:R-:W-:Y:S04]  /*29340*/  IADD3 R8, P0, PT, R6, R4, RZ ;  /* 0x0000000406087210 */ /* 0x002fe80007f1e0ff */
[----:B------:R-:W-:Y:S02]  /*29350*/  IADD3.X R9, PT, PT, R7, R2, RZ, P0, !PT ;  /* 0x0000000207097210 */ /* 0x000fe400007fe4ff */
        /* <DEDUP_REMOVED lines=9> */
[----:B------:R-:W-:Y:S02]  /*293f0*/  ISETP.GT.AND P0, PT, R250, R223, PT ;  /* 0x000000dffa00720c */ /* 0x000fe40003f04270 */
[-C--:B------:R-:W-:Y:S05]  /*29400*/  IADD3 R172, PT, PT, R0, R220.reuse, RZ ;  /* 0x000000dc00ac7210 */ /* 0x080fea0007ffe0ff */
[----:B------:R-:W-:Y:S01]  /*29410*/  @!PT LDS RZ, [RZ] ;  /* 0x00000000fffff984 */ /* 0x000fe20000000800 */
[----:B------:R-:W-:Y:S01]  /*29420*/  @!PT LDS RZ, [RZ] ;  /* 0x00000000fffff984 */ /* 0x000fe20000000800 */
[----:B------:R-:W-:Y:S01]  /*29430*/  @!PT LDS RZ, [RZ] ;  /* 0x00000000fffff984 */ /* 0x000fe20000000800 */
[----:B------:R2:W-:Y:S08]  /*29440*/  @!P1 LDGSTS.E.BYPASS.LTC128B.128 [R248+0x11800], desc[UR4][R4.64] ;  /* 0x1180000004f89fae */ /* 0x0005f0000b981a04 */
[----:B------:R-:W-:Y:S08]  /*29450*/  @P1 STS.128 [R248+0x11800], RZ ;  /* 0x011800fff8001388 */ /* 0x000ff00000000c00 */
[----:B------:R-:W-:Y:S08]  /*29460*/  LDSM.16.M88.4 R128, [R0] ;  /* 0x000000000080783b */ /* 0x000ff00000000200 */
[----:B-1----:R-:W2:Y:S08]  /*29470*/  LDSM.16.M88.4 R8, [R3+UR6+0x2000] ;  /* 0x002000060308783b */ /* 0x002eb00008000200 */
[----:B------:R-:W1:Y:S08]  /*29480*/  LDSM.16.M88.4 R16, [R3+UR6+0x2800] ;  /* 0x002800060310783b */ /* 0x000e700008000200 */
[----:B------:R-:W3:Y:S08]  /*29490*/  LDSM.16.M88.4 R24, [R3+UR6+0x3000] ;  /* 0x003000060318783b */ /* 0x000ef00008000200 */
[----:B------:R-:W4:Y:S08]  /*294a0*/  LDSM.16.M88.4 R32, [R3+UR6+0x3800] ;  /* 0x003800060320783b */ /* 0x000f300008000200 */
[----:B------:R-:W5:Y:S08]  /*294b0*/  LDSM.16.M88.4 R40, [R3+UR6+0x4000] ;  /* 0x004000060328783b */ /* 0x000f700008000200 */
        /* <DEDUP_REMOVED lines=10> */
[----:B------:R2:W5:Y:S08]  /*29560*/  LDSM.16.M88.4 R168, [R3+UR6+0x9800] ;  /* 0x0098000603a8783b */ /* 0x0005700008000200 */
[----:B------:R-:W0:Y:S08]  /*29570*/  LDGDEPBAR ;  /* 0x00000000000079af */ /* 0x000e300000000000 */
[----:B------:R-:W-:Y:S08]  /*29580*/  LDSM.16.M88.4 R172, [R172] ;  /* 0x00000000acac783b */ /* 0x000ff00000000200 */
[----:B------:R-:W5:Y:S01]  /*29590*/  LD.E R208, desc[UR4][R164.64+0x18c] ;  /* 0x00018c04a4d07980 */ /* 0x000f62000c101900 */
[----:B--2---:R-:W-:Y:S04]  /*295a0*/  IADD3 R3, PT, PT, R3, UR6, RZ ;  /* 0x0000000603037c10 */ /* 0x004fe8000fffe0ff */
[C---:B------:R-:W-:Y:S05]  /*295b0*/  IADD3 R2, PT, PT, R3.reuse, R220, RZ ;  /* 0x000000dc03027210 */ /* 0x040fea0007ffe0ff */
[----:B------:R-:W2:Y:S08]  /*295c0*/  LDSM.16.M88.4 R176, [R2+0x2000] ;  /* 0x0020000002b0783b */ /* 0x000eb00000000200 */
[----:B------:R-:W2:Y:S08]  /*295d0*/  LDSM.16.M88.4 R180, [R2+0x2800] ;  /* 0x0028000002b4783b */ /* 0x000eb00000000200 */
[----:B------:R-:W2:Y:S08]  /*295e0*/  LDSM.16.M88.4 R184, [R2+0x3000] ;  /* 0x0030000002b8783b */ /* 0x000eb00000000200 */
[----:B------:R-:W2:Y:S08]  /*295f0*/  LDSM.16.M88.4 R188, [R2+0x3800] ;  /* 0x0038000002bc783b */ /* 0x000eb00000000200 */
[----:B------:R-:W2:Y:S08]  /*29600*/  LDSM.16.M88.4 R192, [R2+0x4000] ;  /* 0x0040000002c0783b */ /* 0x000eb00000000200 */
[----:B------:R-:W-:Y:S08]  /*29610*/  LDSM.16.M88.4 R196, [R2+0x5800] ;  /* 0x0058000002c4783b */ /* 0x000ff00000000200 */
[----:B------:R-:W-:Y:S08]  /*29620*/  LDSM.16.M88.4 R200, [R2+0x6000] ;  /* 0x0060000002c8783b */ /* 0x000ff00000000200 */
[----:B------:R-:W-:Y:S01]  /*29630*/  LDSM.16.M88.4 R204, [R2+0x7000] ;  /* 0x0070000002cc783b */ /* 0x000fe20000000200 */
[C---:B------:R-:W-:Y:S08]  /*29640*/  HMMA.16816.F32 R4, R128.reuse, R8, RZ ;  /* 0x000000088004723c */ /* 0x040ff000000018ff */
        /* <DEDUP_REMOVED lines=64> */
[-C--:B------:R-:W-:Y:S02]  /*29a50*/  IADD3 R0, PT, PT, R0, R184.reuse, RZ ;  /* 0x000000b800007210 */ /* 0x080fe40007ffe0ff */
[----:B------:R-:W-:Y:S02]  /*29a60*/  IADD3 R3, PT, PT, R3, R184, RZ ;  /* 0x000000b803037210 */ /* 0x000fe40007ffe0ff */
[----:B------:R4:W5:Y:S01]  /*29a70*/  LDSM.16.M88.4 R184, [R2+0x9800] ;  /* 0x0098000002b8783b */ /* 0x0009620000000200 */
[C---:B-1----:R-:W-:Y:S07]  /*29a80*/  HMMA.16816.F32 R100, R172.reuse, R168, R100 ;  /* 0x000000a8ac64723c */ /* 0x042fee0000001864 */
[----:B------:R-:W-:Y:S01]  /*29a90*/  LDSM.16.M88.4 R188, [R0] ;  /* 0x0000000000bc783b */ /* 0x000fe20000000200 */
[C---:B------:R-:W-:Y:S07]  /*29aa0*/  HMMA.16816.F32 R104, R172.reuse, R170, R104 ;  /* 0x000000aaac68723c */ /* 0x040fee0000001868 */
[----:B------:R-:W1:Y:S01]  /*29ab0*/  LDSM.16.M88.4 R192, [R3+0x2000] ;  /* 0x0020000003c0783b */ /* 0x000e620000000200 */
[C---:B--2---:R-:W-:Y:S03]  /*29ac0*/  HMMA.16816.F32 R108, R172.reuse, R176, R108 ;  /* 0x000000b0ac6c723c */ /* 0x044fe6000000186c */
[----:B----4-:R-:W-:Y:S04]  /*29ad0*/  MOV R2, R208 ;  /* 0x000000d000027202 */ /* 0x010fe80000000f00 */
[----:B------:R-:W2:Y:S01]  /*29ae0*/  LDSM.16.M88.4 R196, [R3+0x2800] ;  /* 0x0028000003c4783b */ /* 0x000ea20000000200 */
[C---:B------:R-:W-:Y:S07]  /*29af0*/  HMMA.16816.F32 R112, R172.reuse, R178, R112 ;  /* 0x000000b2ac70723c */ /* 0x040fee0000001870 */
[----:B------:R-:W4:Y:S01]  /*29b00*/  LDSM.16.M88.4 R168, [R3+0x3000] ;  /* 0x0030000003a8783b */ /* 0x000f220000000200 */
[C---:B---3--:R-:W-:Y:S07]  /*29b10*/  HMMA.16816.F32 R116, R172.reuse, R180, R116 ;  /* 0x000000b4ac74723c */ /* 0x048fee0000001874 */
[----:B------:R-:W3:Y:S01]  /*29b20*/  LDSM.16.M88.4 R200, [R3+0x3800] ;  /* 0x0038000003c8783b */ /* 0x000ee20000000200 */
[C---:B------:R-:W-:Y:S07]  /*29b30*/  HMMA.16816.F32 R120, R172.reuse, R182, R120 ;  /* 0x000000b6ac78723c */ /* 0x040fee0000001878 */
[----:B------:R-:W3:Y:S01]  /*29b40*/  LDSM.16.M88.4 R204, [R3+0x4000] ;  /* 0x0040000003cc783b */ /* 0x000ee20000000200 */
[C---:B-----5:R-:W-:Y:S07]  /*29b50*/  HMMA.16816.F32 R124, R172.reuse, R184, R124 ;  /* 0x000000b8ac7c723c */ /* 0x060fee000000187c */
[----:B------:R-:W5:Y:S01]  /*29b60*/  LDSM.16.M88.4 R208, [R3+0x4800] ;  /* 0x0048000003d0783b */ /* 0x000f620000000200 */
[----:B------:R-:W-:Y:S07]  /*29b70*/  HMMA.16816.F32 R128, R172, R186, R128 ;  /* 0x000000baac80723c */ /* 0x000fee0000001880 */
[----:B------:R-:W5:Y:S01]  /*29b80*/  LDSM.16.M88.4 R212, [R3+0x5000] ;  /* 0x0050000003d4783b */ /* 0x000f620000000200 */
        /* <DEDUP_REMOVED lines=8> */
[C---:B----4-:R-:W-:Y:S07]  /*29c10*/  HMMA.16816.F32 R20, R188.reuse, R168, R20 ;  /* 0x000000a8bc14723c */ /* 0x050fee0000001814 */
[----:B------:R-:W-:Y:S01]  /*29c20*/  LDSM.16.M88.4 R192, [R3+0x8000] ;  /* 0x0080000003c0783b */ /* 0x000fe20000000200 */
[C---:B------:R-:W-:Y:S07]  /*29c30*/  HMMA.16816.F32 R24, R188.reuse, R170, R24 ;  /* 0x000000aabc18723c */ /* 0x040fee0000001818 */
[----:B------:R-:W2:Y:S01]  /*29c40*/  LDSM.16.M88.4 R168, [R3+0x6000] ;  /* 0x0060000003a8783b */ /* 0x000ea20000000200 */
[C---:B---3--:R-:W-:Y:S07]  /*29c50*/  HMMA.16816.F32 R28, R188.reuse, R200, R28 ;  /* 0x000000c8bc1c723c */ /* 0x048fee000000181c */
[----:B------:R-:W3:Y:S01]  /*29c60*/  LDSM.16.M88.4 R196, [R3+0x8800] ;  /* 0x0088000003c4783b */ /* 0x000ee20000000200 */
[C---:B------:R-:W-:Y:S07]  /*29c70*/  HMMA.16816.F32 R32, R188.reuse, R202, R32 ;  /* 0x000000cabc20723c */ /* 0x040fee0000001820 */
[----:B------:R-:W4:Y:S01]  /*29c80*/  LDSM.16.M88.4 R200, [R3+0x9000] ;  /* 0x0090000003c8783b */ /* 0x000f220000000200 */
[C---:B------:R-:W-:Y:S08]  /*29c90*/  HMMA.16816.F32 R36, R188.reuse, R204, R36 ;  /* 0x000000ccbc24723c */ /* 0x040ff00000001824 */
[C---:B------:R-:W-:Y:S01]  /*29ca0*/  HMMA.16816.F32 R40, R188.reuse, R206, R40 ;  /* 0x000000cebc28723c */ /* 0x040fe20000001828 */
[----:B------:R-:W4:Y:S07]  /*29cb0*/  LDSM.16.M88.4 R204, [R3+0x9800] ;  /* 0x0098000003cc783b */ /* 0x000f2e0000000200 */
[C---:B-----5:R-:W-:Y:S03]  /*29cc0*/  HMMA.16816.F32 R44, R188.reuse, R208, R44 ;  /* 0x000000d0bc2c723c */ /* 0x060fe6000000182c */
        /* <DEDUP_REMOVED lines=18> */
[C---:B------:R-:W-:Y:S03]  /*29df0*/  HMMA.16816.F32 R100, R188.reuse, R192, R100 ;  /* 0x000000c0bc64723c */ /* 0x040fe60000001864 */
[----:B------:R-:W-:Y:S05]  /*29e00*/  MOV R193, R2 ;  /* 0x0000000200c17202 */ /* 0x000fea0000000f00 */
[C---:B------:R-:W-:Y:S08]  /*29e10*/  HMMA.16816.F32 R104, R188.reuse, R194, R104 ;  /* 0x000000c2bc68723c */ /* 0x040ff00000001868 */
[C---:B---3--:R-:W-:Y:S08]  /*29e20*/  HMMA.16816.F32 R108, R188.reuse, R196, R108 ;  /* 0x000000c4bc6c723c */ /* 0x048ff0000000186c */
[C---:B------:R-:W-:Y:S08]  /*29e30*/  HMMA.16816.F32 R112, R188.reuse, R198, R112 ;  /* 0x000000c6bc70723c */ /* 0x040ff00000001870 */
[C---:B----4-:R-:W-:Y:S08]  /*29e40*/  HMMA.16816.F32 R116, R188.reuse, R200, R116 ;  /* 0x000000c8bc74723c */ /* 0x050ff00000001874 */
[C---:B------:R-:W-:Y:S08]  /*29e50*/  HMMA.16816.F32 R120, R188.reuse, R202, R120 ;  /* 0x000000cabc78723c */ /* 0x040ff00000001878 */
[C---:B------:R-:W-:Y:S08]  /*29e60*/  HMMA.16816.F32 R124, R188.reuse, R204, R124 ;  /* 0x000000ccbc7c723c */ /* 0x040ff0000000187c */
[----:B------:R-:W-:Y:S08]  /*29e70*/  HMMA.16816.F32 R128, R188, R206, R128 ;  /* 0x000000cebc80723c */ /* 0x000ff00000001880 */
[C---:B-----5:R-:W-:Y:S08]  /*29e80*/  HMMA.16816.F32 R4, R208.reuse, R212, R4 ;  /* 0x000000d4d004723c */ /* 0x060ff00000001804 */
        /* <DEDUP_REMOVED lines=12> */
[----:B------:R2:W3:Y:S02]  /*29f50*/  MUFU.TANH R173, R7 ;  /* 0x0000000700ad7308 */ /* 0x0004e40000002400 */
        /* <DEDUP_REMOVED lines=8> */
[-C--:B------:R-:W-:Y:S06]  /*29fe0*/  FMUL.FTZ R19, R19, R193.reuse ;  /* 0x000000c113137220 */ /* 0x080fec0000410000 */
[----:B------:R-:W1:Y:S01]  /*29ff0*/  MUFU.TANH R169, R9 ;  /* 0x0000000900a97308 */ /* 0x000e620000002400 */
[----:B--2---:R-:W2:Y:S09]  /*2a000*/  LDSM.16.M88.4 R4, [R0+0x3000] ;  /* 0x003000000004783b */ /* 0x004eb20000000200 */
[----:B------:R-:W1:Y:S10]  /*2a010*/  MUFU.TANH R174, R10 ;  /* 0x0000000a00ae7308 */ /* 0x000e740000002400 */
[----:B------:R5:W1:Y:S10]  /*2a020*/  MUFU.TANH R175, R11 ;  /* 0x0000000b00af7308 */ /* 0x000a740000002400 */
[----:B------:R-:W1:Y:S10]  /*2a030*/  MUFU.TANH R2, R2 ;  /* 0x0000000200027308 */ /* 0x000e740000002400 */
[----:B------:R-:W1:Y:S01]  /*2a040*/  MUFU.TANH R3, R3 ;  /* 0x0000000300037308 */ /* 0x000e620000002400 */
[----:B-----5:R-:W5:Y:S09]  /*2a050*/  LDSM.16.M88.4 R8, [R0+0x3800] ;  /* 0x003800000008783b */ /* 0x020f720000000200 */
[----:B------:R-:W1:Y:S01]  /*2a060*/  MUFU.TANH R12, R12 ;  /* 0x0000000c000c7308 */ /* 0x000e620000002400 */
[C---:B--2---:R-:W-:Y:S09]  /*2a070*/  HMMA.16816.F32 R20, R208.reuse, R4, R20 ;  /* 0x00000004d014723c */ /* 0x044ff20000001814 */
[----:B------:R-:W2:Y:S01]  /*2a080*/  MUFU.TANH R13, R13 ;  /* 0x0000000d000d7308 */ /* 0x000ea20000002400 */
        /* <DEDUP_REMOVED lines=25> */
[----:B------:R-:W4:Y:S02]  /*2a220*/  LDSM.16.M88.4 R4, [R0+0x5000] ;  /* 0x005000000004783b */ /* 0x000f240000000200 */
        /* <DEDUP_REMOVED lines=27> */
[----:B------:R-:W2:Y:S02]  /*2a3e0*/  LDSM.16.M88.4 R4, [R0+0x6000] ;  /* 0x006000000004783b */ /* 0x000ea40000000200 */
        /* <DEDUP_REMOVED lines=84> */
[----:B------:R-:W2:Y:S01]  /*2a930*/  LDSM.16.M88.4 R4, [R0+0x9000] ;  /* 0x009000000004783b */ /* 0x000ea20000000200 */
        /* <DEDUP_REMOVED lines=13> */
[----:B------:R5:W1:Y:S01]  /*2aa10*/  MUFU.TANH R190, R104 ;  /* 0x0000006800be7308 */ /* 0x000a620000002400 */
[C---:B------:R-:W-:Y:S09]  /*2aa20*/  HMMA.16816.F32 R112, R208.reuse, R10, R112 ;  /* 0x0000000ad070723c */ /* 0x040ff20000001870 */
[----:B------:R3:W1:Y:S01]  /*2aa30*/  MUFU.TANH R189, R105 ;  /* 0x0000006900bd7308 */ /* 0x0006620000002400 */
[----:B------:R-:W4:Y:S01]  /*2aa40*/  LDSM.16.M88.4 R8, [R0+0x9800] ;  /* 0x009800000008783b */ /* 0x000f220000000200 */
[----:B------:R-:W-:Y:S08]  /*2aa50*/  DEPBAR.LE SB0, 0x0 ;  /* 0x000080000000791a */ /* 0x000ff00000000000 */
[----:B------:R-:W1:Y:S01]  /*2aa60*/  MUFU.TANH R180, R98 ;  /* 0x0000006200b47308 */ /* 0x000e620000002400 */
[----:B------:R-:W-:Y:S01]  /*2aa70*/  BAR.SYNC.DEFER_BLOCKING 0x0 ;  /* 0x0000000000007b1d */ /* 0x000fe20000010000 */
[C---:B--2---:R-:W-:Y:S05]  /*2aa80*/  HMMA.16816.F32 R116, R208.reuse, R4, R116 ;  /* 0x00000004d074723c */ /* 0x044fea0000001874 */
[-C--:B-----5:R-:W-:Y:S03]  /*2aa90*/  FMUL.FTZ R104, R106, R193.reuse ;  /* 0x000000c16a687220 */ /* 0x0a0fe60000410000 */
[----:B------:R2:W1:Y:S01]  /*2aaa0*/  MUFU.TANH R191, R100 ;  /* 0x0000006400bf7308 */ /* 0x0004620000002400 */
[-C--:B------:R-:W-:Y:S01]  /*2aab0*/  FMUL.FTZ R106, R108, R193.reuse ;  /* 0x000000c16c6a7220 */ /* 0x080fe20000410000 */
        /* <DEDUP_REMOVED lines=12> */
[-C--:B--2---:R-:W-:Y:S01]  /*2ab80*/  FMUL.FTZ R100, R119, R193.reuse ;  /* 0x000000c177647220 */ /* 0x084fe20000410000 */
[-C--:B------:R-:W-:Y:S01]  /*2ab90*/  FMUL.FTZ R120, R120, R193.reuse ;  /* 0x000000c178787220 */ /* 0x080fe20000410000 */
[-C--:B------:R-:W-:Y:S01]  /*2aba0*/  FMUL.FTZ R111, R123, R193.reuse ;  /* 0x000000c17b6f7220 */ /* 0x080fe20000410000 */
[-C--:B------:R-:W-:Y:S06]  /*2abb0*/  FMUL.FTZ R121, R121, R193.reuse ;  /* 0x000000c179797220 */ /* 0x080fec0000410000 */
[----:B------:R2:W1:Y:S01]  /*2abc0*/  MUFU.TANH R182, R117 ;  /* 0x0000007500b67308 */ /* 0x0004620000002400 */
[C---:B----4-:R-:W-:Y:S03]  /*2abd0*/  HMMA.16816.F32 R124, R208.reuse, R8, R124 ;  /* 0x00000008d07c723c */ /* 0x050fe6000000187c */
[-C--:B---3--:R-:W-:Y:S06]  /*2abe0*/  FMUL.FTZ R101, R118, R193.reuse ;  /* 0x000000c176657220 */ /* 0x088fec0000410000 */
[----:B------:R3:W4:Y:S01]  /*2abf0*/  MUFU.TANH R183, R120 ;  /* 0x0000007800b77308 */ /* 0x0007220000002400 */
[----:B------:R-:W-:Y:S03]  /*2ac00*/  HMMA.16816.F32 R128, R208, R10, R128 ;  /* 0x0000000ad080723c */ /* 0x000fe60000001880 */
[-C--:B-----5:R-:W-:Y:S06]  /*2ac10*/  FMUL.FTZ R102, R114, R193.reuse ;  /* 0x000000c172667220 */ /* 0x0a0fec0000410000 */
[----:B------:R-:W1:Y:S01]  /*2ac20*/  MUFU.TANH R45, R45 ;  /* 0x0000002d002d7308 */ /* 0x000e620000002400 */
[-C--:B--2---:R-:W-:Y:S01]  /*2ac30*/  FMUL.FTZ R117, R122, R193.reuse ;  /* 0x000000c17a757220 */ /* 0x084fe20000410000 */
        /* <DEDUP_REMOVED lines=8> */
[----:B---3--:R-:W-:Y:S06]  /*2acc0*/  FMUL.FTZ R120, R131, R193 ;  /* 0x000000c183787220 */ /* 0x008fec0000410000 */
[----:B------:R-:W3:Y:S10]  /*2acd0*/  MUFU.TANH R47, R47 ;  /* 0x0000002f002f7308 */ /* 0x000ef40000002400 */
        /* <DEDUP_REMOVED lines=152> */
.L_x_8367:
[----:B------:R-:W-:Y:S05]  /*2b660*/  BSYNC.RECONVERGENT B0 ;  /* 0x0000000000007941 */ /* 0x000fea0003800200 */
.L_x_8366:
        /* <DEDUP_REMOVED lines=13> */
[C-C-:B------:R-:W-:Y:S01]  /*2b740*/  IADD3.X R7, PT, PT, R5.reuse, R228, R5.reuse, P6, P5 ;  /* 0x000000e405077210 */ /* 0x140fe200037ea405 */
[----:B------:R-:W-:Y:S01]  /*2b750*/  @!PT LDS RZ, [RZ] ;  /* 0x00000000fffff984 */ /* 0x000fe20000000800 */
[----:B------:R-:W-:Y:S01]  /*2b760*/  @!PT LDS RZ, [RZ] ;  /* 0x00000000fffff984 */ /* 0x000fe20000000800 */
[----:B------:R-:W-:Y:S01]  /*2b770*/  @!PT LDS RZ, [RZ] ;  /* 0x00000000fffff984 */ /* 0x000fe20000000800 */
[----:B------:R4:W-:Y:S01]  /*2b780*/  @!P1 LDGSTS.E.BYPASS.LTC128B.128 [R248+0x2800], desc[UR4][R8.64] ;  /* 0x0280000008f89fae */ /* 0x0009e2000b981a04 */
[-C--:B-1----:R-:W-:Y:S02]  /*2b790*/  IADD3 R68, P5, PT, R118, R0.reuse, RZ ;  /* 0x0000000076447210 */ /* 0x082fe40007fbe0ff */
        /* <DEDUP_REMOVED lines=96> */
.L_x_8365:
[----:B------:R-:W-:Y:S05]  /*2bda0*/  BSYNC.RECONVERGENT B1 ;  /* 0x0000000000017941 */ /* 0x000fea0003800200 */
.L_x_8364:
[----:B------:R-:W-:Y:S01]  /*2bdb0*/  LOP3.LUT R251, R251, 0xdfffffff, RZ, 0xc0, !PT ;  /* 0xdffffffffbfb7812 */ /* 0x000fe200078ec0ff */
[----:B-1-3--:R-:W-:Y:S01]  /*2bdc0*/  IMAD.SHL.U32 R69, R219, 0x2, RZ ;  /* 0x00000002db457824 */ /* 0x00afe200078e00ff */
[----:B------:R-:W-:Y:S01]  /*2bdd0*/  LOP3.LUT R252, R252, 0xfffffffe, RZ, 0xc0, !PT ;  /* 0xfffffffefcfc7812 */ /* 0x000fe200078ec0ff */
[----:B------:R-:W1:Y:S01]  /*2bde0*/  S2UR UR7, SR_CgaCtaId ;  /* 0x00000000000779c3 */ /* 0x000e620000008800 */
[----:B------:R-:W-:Y:S01]  /*2bdf0*/  @P2 LOP3.LUT R251, R251, 0x20000000, RZ, 0xfc, !PT ;  /* 0x20000000fbfb2812 */ /* 0x000fe200078efcff */
[----:B------:R-:W-:Y:S01]  /*2be00*/  UMOV UR9, 0x400 ;  /* 0x0000040000097882 */ /* 0x000fe20000000000 */
[----:B------:R-:W-:Y:S01]  /*2be10*/  LOP3.LUT R68, R69, 0x6, RZ, 0xc0, !PT ;  /* 0x0000000645447812 */ /* 0x000fe200078ec0ff */
[----:B------:R-:W-:Y:S01]  /*2be20*/  VIADD R129, R243, 0x8 ;  /* 0x00000008f3817836 */ /* 0x000fe20000000000 */
        /* <DEDUP_REMOVED lines=8> */
[C-C-:B------:R-:W-:Y:S01]  /*2beb0*/  IMAD.IADD R128, R243.reuse, 0x1, -R114.reuse ;  /* 0x00000001f3807824 */ /* 0x140fe200078e0a72 */
[--C-:B------:R-:W-:Y:S01]  /*2bec0*/  IADD3 R0, PT, PT, R243, -0x11, -R114.reuse ;  /* 0xffffffeff3007810 */ /* 0x100fe20007ffe872 */
[----:B------:R-:W-:Y:S01]  /*2bed0*/  VIADD R123, R5, 0x21 ;  /* 0x00000021057b7836 */ /* 0x000fe20000000000 */
[--C-:B------:R-:W-:Y:S01]  /*2bee0*/  IADD3 R8, PT, PT, R243, -0x1, -R114.reuse ;  /* 0xfffffffff3087810 */ /* 0x100fe20007ffe872 */
[----:B------:R-:W-:Y:S01]  /*2bef0*/  VIADD R112, R5, 0x10 ;  /* 0x0000001005707836 */ /* 0x000fe20000000000 */
[----:B------:R-:W-:Y:S01]  /*2bf00*/  IABS R0, R0 ;  /* 0x0000000000007213 */ /* 0x000fe20000000000 */
[----:B-1----:R-:W-:Y:S01]  /*2bf10*/  ULEA UR6, UR7, UR9, 0x18 ;  /* 0x0000000907067291 */ /* 0x002fe2000f8ec0ff */
[--C-:B------:R-:W-:Y:S01]  /*2bf20*/  IADD3 R6, PT, PT, R243, -0x10, -R114.reuse ;  /* 0xfffffff0f3067810 */ /* 0x100fe20007ffe872 */
[C---:B------:R-:W-:Y:S01]  /*2bf30*/  VIADD R116, R5.reuse, 0x9 ;  /* 0x0000000905747836 */ /* 0x040fe20000000000 */
[----:B------:R-:W-:Y:S01]  /*2bf40*/  IABS R8, R8 ;  /* 0x0000000800087213 */ /* 0x000fe20000000000 */
[----:B------:R-:W-:Y:S01]  /*2bf50*/  VIADD R125, R5, 0x20 ;  /* 0x00000020057d7836 */ /* 0x000fe20000000000 */
[----:B------:R-:W-:Y:S02]  /*2bf60*/  I2FP.F32.S32 R0, R0 ;  /* 0x0000000000007245 */ /* 0x000fe40000201400 */
[----:B------:R-:W-:Y:S02]  /*2bf70*/  @P0 LOP3.LUT R251, R251, 0x8000000, RZ, 0xfc, !PT ;  /* 0x08000000fbfb0812 */ /* 0x000fe400078efcff */
[----:B------:R-:W-:Y:S01]  /*2bf80*/  IABS R6, R6 ;  /* 0x0000000600067213 */ /* 0x000fe20000000000 */
[C---:B------:R-:W-:Y:S01]  /*2bf90*/  FFMA.FTZ R13, -R242.reuse, R0, R13 ;  /* 0x00000000f20d7223 */ /* 0x040fe2000001010d */
[C---:B------:R-:W-:Y:S02]  /*2bfa0*/  ISETP.GE.AND P0, PT, R9.reuse, R245, PT ;  /* 0x000000f50900720c */ /* 0x040fe40003f06270 */
[----:B------:R-:W-:Y:S02]  /*2bfb0*/  I2FP.F32.S32 R8, R8 ;  /* 0x0000000800087245 */ /* 0x000fe40000201400 */
[C---:B------:R-:W-:Y:S02]  /*2bfc0*/  ISETP.GE.AND P1, PT, R9.reuse, R247, PT ;  /* 0x000000f70900720c */ /* 0x040fe40003f26270 */
[----:B------:R-:W-:Y:S01]  /*2bfd0*/  ISETP.GE.AND P4, PT, R9, R246, PT ;  /* 0x000000f60900720c */ /* 0x000fe20003f86270 */
[C---:B------:R-:W-:Y:S01]  /*2bfe0*/  FFMA.FTZ R3, -R242.reuse, R8, R3 ;  /* 0x00000008f2037223 */ /* 0x040fe20000010103 */
[----:B------:R-:W-:Y:S01]  /*2bff0*/  I2FP.F32.S32 R6, R6 ;  /* 0x0000000600067245 */ /* 0x000fe20000201400 */
[C-C-:B------:R-:W-:Y:S01]  /*2c000*/  IMAD.IADD R8, R129.reuse, 0x1, -R114.reuse ;  /* 0x0000000181087824 */ /* 0x140fe200078e0a72 */
[----:B------:R-:W-:Y:S02]  /*2c010*/  IABS R0, R128 ;  /* 0x0000008000007213 */ /* 0x000fe40000000000 */
[----:B------:R-:W-:Y:S01]  /*2c020*/  IADD3 R9, PT, PT, R129, -0x1, -R114 ;  /* 0xffffffff81097810 */ /* 0x000fe20007ffe872 */
[C---:B------:R-:W-:Y:S01]  /*2c030*/  FFMA.FTZ R12, -R242.reuse, R6, R12 ;  /* 0x00000006f20c7223 */ /* 0x040fe2000001010c */
[----:B------:R-:W-:Y:S02]  /*2c040*/  IADD3 R7, PT, PT, R243, -0x9, -R114 ;  /* 0xfffffff7f3077810 */ /* 0x000fe40007ffe872 */
[----:B------:R-:W-:Y:S02]  /*2c050*/  I2FP.F32.S32 R0, R0 ;  /* 0x0000000000007245 */ /* 0x000fe40000201400 */
[----:B------:R-:W-:Y:S02]  /*2c060*/  LOP3.LUT R251, R251, 0xfffff7ff, RZ, 0xc0, !PT ;  /* 0xfffff7fffbfb7812 */ /* 0x000fe400078ec0ff */
[----:B------:R-:W-:Y:S01]  /*2c070*/  IABS R9, R9 ;  /* 0x0000000900097213 */ /* 0x000fe20000000000 */
[CC--:B------:R-:W-:Y:S01]  /*2c080*/  FFMA.FTZ R2, -R242.reuse, R0.reuse, R2 ;  /* 0x00000000f2027223 */ /* 0x0c0fe20000010102 */
[----:B------:R-:W-:Y:S01]  /*2c090*/  IABS R7, R7 ;  /* 0x0000000700077213 */ /* 0x000fe20000000000 */
[C---:B------:R-:W-:Y:S01]  /*2c0a0*/  FFMA.FTZ R174, -R242.reuse, R0, R174 ;  /* 0x00000000f2ae7223 */ /* 0x040fe200000101ae */
[--C-:B------:R-:W-:Y:S01]  /*2c0b0*/  IADD3 R6, PT, PT, R243, -0x19, -R114.reuse ;  /* 0xffffffe7f3067810 */ /* 0x100fe20007ffe872 */
[----:B------:R-:W-:Y:S01]  /*2c0c0*/  VIADD R0, R5, 0x8 ;  /* 0x0000000805007836 */ /* 0x000fe20000000000 */
[----:B------:R-:W-:Y:S02]  /*2c0d0*/  @P0 LOP3.LUT R251, R251, 0x800, RZ, 0xfc, !PT ;  /* 0x00000800fbfb0812 */ /* 0x000fe400078efcff */
[----:B------:R-:W-:Y:S02]  /*2c0e0*/  IABS R8, R8 ;  /* 0x0000000800087213 */ /* 0x000fe40000000000 */
[----:B------:R-:W-:Y:S02]  /*2c0f0*/  I2FP.F32.S32 R9, R9 ;  /* 0x0000000900097245 */ /* 0x000fe40000201400 */
[----:B------:R-:W-:Y:S02]  /*2c100*/  I2FP.F32.S32 R7, R7 ;  /* 0x0000000700077245 */ /* 0x000fe40000201400 */
[----:B------:R-:W-:Y:S01]  /*2c110*/  IABS R6, R6 ;  /* 0x0000000600067213 */ /* 0x000fe20000000000 */
[C---:B------:R-:W-:Y:S01]  /*2c120*/  FFMA.FTZ R173, -R242.reuse, R9, R173 ;  /* 0x00000009f2ad7223 */ /* 0x040fe200000101ad */
[C---:B------:R-:W-:Y:S01]  /*2c130*/  ISETP.GE.AND P0, PT, R5.reuse, R247, PT ;  /* 0x000000f70500720c */ /* 0x040fe20003f06270 */
[----:B------:R-:W-:Y:S01]  /*2c140*/  FFMA.FTZ R169, -R242, R7, R169 ;  /* 0x00000007f2a97223 */ /* 0x000fe200000101a9 */
[----:B------:R-:W-:Y:S02]  /*2c150*/  I2FP.F32.S32 R8, R8 ;  /* 0x0000000800087245 */ /* 0x000fe40000201400 */
[----:B------:R-:W-:Y:S02]  /*2c160*/  I2FP.F32.S32 R6, R6 ;  /* 0x0000000600067245 */ /* 0x000fe40000201400 */
[----:B------:R-:W-:Y:S01]  /*2c170*/  FSEL R11, R2, -INF , P0 ;  /* 0xff800000020b7808 */ /* 0x000fe20000000000 */
[----:B------:R-:W-:Y:S01]  /*2c180*/  VIADD R2, R5, 0x19 ;  /* 0x0000001905027836 */ /* 0x000fe20000000000 */
[----:B------:R-:W-:Y:S01]  /*2c190*/  IADD3 R7, PT, PT, R243, -0x18, -R114 ;  /* 0xffffffe8f3077810 */ /* 0x000fe20007ffe872 */
[C---:B------:R-:W-:Y:S01]  /*2c1a0*/  FFMA.FTZ R172, -R242.reuse, R8, R172 ;  /* 0x00000008f2ac7223 */ /* 0x040fe200000101ac */
[----:B------:R-:W-:Y:S01]  /*2c1b0*/  FSEL R8, R173, -INF , P4 ;  /* 0xff800000ad087808 */ /* 0x000fe20002000000 */
[----:B------:R-:W-:Y:S01]  /*2c1c0*/  FFMA.FTZ R17, -R242, R6, R17 ;  /* 0x00000006f2117223 */ /* 0x000fe20000010111 */
[----:B------:R-:W-:Y:S02]  /*2c1d0*/  IABS R7, R7 ;  /* 0x0000000700077213 */ /* 0x000fe40000000000 */
[-C--:B------:R-:W-:Y:S02]  /*2c1e0*/  ISETP.GE.AND P0, PT, R112, R247.reuse, PT ;  /* 0x000000f77000720c */ /* 0x080fe40003f06270 */
[----:B------:R-:W-:Y:S02]  /*2c1f0*/  ISETP.GE.AND P4, PT, R2, R247, PT ;  /* 0x000000f70200720c */ /* 0x000fe40003f86270 */
[----:B------:R-:W-:Y:S02]  /*2c200*/  FSEL R10, R3, -INF , P1 ;  /* 0xff800000030a7808 */ /* 0x000fe40000800000 */
[----:B------:R-:W-:Y:S02]  /*2c210*/  I2FP.F32.S32 R7, R7 ;  /* 0x0000000700077245 */ /* 0x000fe40000201400 */
[----:B------:R-:W-:Y:S01]  /*2c220*/  FSEL R103, R12, -INF , P0 ;  /* 0xff8000000c677808 */ /* 0x000fe20000000000 */
[----:B------:R-:W-:Y:S01]  /*2c230*/  VIADD R12, R5, 0x18 ;  /* 0x00000018050c7836 */ /* 0x000fe20000000000 */
[----:B------:R-:W-:Y:S01]  /*2c240*/  FSEL R3, R17, -INF , P4 ;  /* 0xff80000011037808 */ /* 0x000fe20002000000 */
[----:B------:R-:W-:Y:S01]  /*2c250*/  FFMA.FTZ R16, -R242, R7, R16 ;  /* 0x00000007f2107223 */ /* 0x000fe20000010110 */
[----:B------:R-:W-:Y:S02]  /*2c260*/  ISETP.GE.AND P0, PT, R110, R247, PT ;  /* 0x000000f76e00720c */ /* 0x000fe40003f06270 */
[--C-:B------:R-:W-:Y:S02]  /*2c270*/  IADD3 R17, PT, PT, R243, -0x20, -R114.reuse ;  /* 0xffffffe0f3117810 */ /* 0x100fe40007ffe872 */
[----:B------:R-:W-:Y:S02]  /*2c280*/  FSEL R99, R13, -INF , P0 ;  /* 0xff8000000d637808 */ /* 0x000fe40000000000 */
[----:B------:R-:W-:Y:S02]  /*2c290*/  IABS R17, R17 ;  /* 0x0000001100117213 */ /* 0x000fe40000000000 */
[----:B------:R-:W-:Y:S02]  /*2c2a0*/  ISETP.GE.AND P0, PT, R12, R247, PT ;  /* 0x000000f70c00720c */ /* 0x000fe40003f06270 */
[----:B------:R-:W-:Y:S02]  /*2c2b0*/  I2FP.F32.S32 R17, R17 ;  /* 0x0000001100117245 */ /* 0x000fe40000201400 */
[----:B------:R-:W-:Y:S02]  /*2c2c0*/  FSEL R6, R16, -INF , P0 ;  /* 0xff80000010067808 */ /* 0x000fe40000000000 */
[C---:B------:R-:W-:Y:S01]  /*2c2d0*/  IADD3 R16, PT, PT, R243.reuse, -0x21, -R114 ;  /* 0xffffffdff3107810 */ /* 0x040fe20007ffe872 */
[C---:B------:R-:W-:Y:S01]  /*2c2e0*/  FFMA.FTZ R20, -R242.reuse, R17, R20 ;  /* 0x00000011f2147223 */ /* 0x040fe20000010114 */
[--C-:B------:R-:W-:Y:S02]  /*2c2f0*/  IADD3 R17, PT, PT, R243, -0x29, -R114.reuse ;  /* 0xffffffd7f3117810 */ /* 0x100fe40007ffe872 */
[----:B------:R-:W-:Y:S02]  /*2c300*/  IABS R16, R16 ;  /* 0x0000001000107213 */ /* 0x000fe40000000000 */
[----:B------:R-:W-:Y:S02]  /*2c310*/  IABS R17, R17 ;  /* 0x0000001100117213 */ /* 0x000fe40000000000 */
[----:B------:R-:W-:Y:S02]  /*2c320*/  I2FP.F32.S32 R16, R16 ;  /* 0x0000001000107245 */ /* 0x000fe40000201400 */
[----:B------:R-:W-:Y:S02]  /*2c330*/  I2FP.F32.S32 R17, R17 ;  /* 0x0000001100117245 */ /* 0x000fe40000201400 */
[C-C-:B------:R-:W-:Y:S01]  /*2c340*/  IADD3 R13, PT, PT, R129.reuse, -0x10, -R114.reuse ;  /* 0xfffffff0810d7810 */ /* 0x140fe20007ffe872 */
[C---:B------:R-:W-:Y:S01]  /*2c350*/  FFMA.FTZ R21, -R242.reuse, R16, R21 ;  /* 0x00000010f2157223 */ /* 0x040fe20000010115 */
[C-C-:B------:R-:W-:Y:S01]  /*2c360*/  IADD3 R16, PT, PT, R129.reuse, -0x18, -R114.reuse ;  /* 0xffffffe881107810 */ /* 0x140fe20007ffe872 */
[C---:B------:R-:W-:Y:S01]  /*2c370*/  FFMA.FTZ R25, -R242.reuse, R17, R25 ;  /* 0x00000011f2197223 */ /* 0x040fe20000010119 */
[C---:B------:R-:W-:Y:S02]  /*2c380*/  IADD3 R17, PT, PT, R129.reuse, -0x20, -R114 ;  /* 0xffffffe081117810 */ /* 0x040fe40007ffe872 */
[----:B------:R-:W-:Y:S02]  /*2c390*/  IABS R16, R16 ;  /* 0x0000001000107213 */ /* 0x000fe40000000000 */
[----:B------:R-:W-:Y:S02]  /*2c3a0*/  IABS R17, R17 ;  /* 0x0000001100117213 */ /* 0x000fe40000000000 */
[----:B------:R-:W-:Y:S02]  /*2c3b0*/  I2FP.F32.S32 R16, R16 ;  /* 0x0000001000107245 */ /* 0x000fe40000201400 */
[----:B------:R-:W-:Y:S02]  /*2c3c0*/  IABS R13, R13 ;  /* 0x0000000d000d7213 */ /* 0x000fe40000000000 */
[----:B------:R-:W-:Y:S01]  /*2c3d0*/  I2FP.F32.S32 R17, R17 ;  /* 0x0000001100117245 */ /* 0x000fe20000201400 */
[C---:B------:R-:W-:Y:S01]  /*2c3e0*/  FFMA.FTZ R18, -R242.reuse, R16, R18 ;  /* 0x00000010f2127223 */ /* 0x040fe20000010112 */
[C---:B------:R-:W-:Y:S02]  /*2c3f0*/  IADD3 R16, PT, PT, R129.reuse, -0x21, -R114 ;  /* 0xffffffdf81107810 */ /* 0x040fe40007ffe872 */
[----:B------:R-:W-:Y:S01]  /*2c400*/  I2FP.F32.S32 R13, R13 ;  /* 0x0000000d000d7245 */ /* 0x000fe20000201400 */
[C---:B------:R-:W-:Y:S01]  /*2c410*/  FFMA.FTZ R22, -R242.reuse, R17, R22 ;  /* 0x00000011f2167223 */ /* 0x040fe20000010116 */
[----:B------:R-:W-:Y:S02]  /*2c420*/  IABS R16, R16 ;  /* 0x0000001000107213 */ /* 0x000fe40000000000 */
[C---:B------:R-:W-:Y:S01]  /*2c430*/  IADD3 R17, PT, PT, R129.reuse, -0x29, -R114 ;  /* 0xffffffd781117810 */ /* 0x040fe20007ffe872 */
[C---:B------:R-:W-:Y:S01]  /*2c440*/  FFMA.FTZ R14, -R242.reuse, R13, R14 ;  /* 0x0000000df20e7223 */ /* 0x040fe2000001010e */
[--C-:B------:R-:W-:Y:S02]  /*2c450*/  IADD3 R13, PT, PT, R129, -0x19, -R114.reuse ;  /* 0xffffffe7810d7810 */ /* 0x100fe40007ffe872 */
        /* <DEDUP_REMOVED lines=8> */
[----:B------:R-:W-:Y:S02]  /*2c4e0*/  IABS R16, R16 ;  /* 0x0000001000107213 */ /* 0x000fe40000000000 */
[C-C-:B------:R-:W-:Y:S01]  /*2c4f0*/  IADD3 R17, PT, PT, R243.reuse, -0x48, -R114.reuse ;  /* 0xffffffb8f3117810 */ /* 0x140fe20007ffe872 */
[C---:B------:R-:W-:Y:S01]  /*2c500*/  FFMA.FTZ R19, -R242.reuse, R13, R19 ;  /* 0x0000000df2137223 */ /* 0x040fe20000010113 */
[C---:B------:R-:W-:Y:S02]  /*2c510*/  IADD3 R13, PT, PT, R243.reuse, -0x38, -R114 ;  /* 0xffffffc8f30d7810 */ /* 0x040fe40007ffe872 */
[----:B------:R-:W-:Y:S02]  /*2c520*/  I2FP.F32.S32 R16, R16 ;  /* 0x0000001000107245 */ /* 0x000fe40000201400 */
[----:B------:R-:W-:Y:S02]  /*2c530*/  IABS R17, R17 ;  /* 0x0000001100117213 */ /* 0x000fe40000000000 */
[----:B------:R-:W-:Y:S01]  /*2c540*/  IABS R13, R13 ;  /* 0x0000000d000d7213 */ /* 0x000fe20000000000 */
[----:B------:R-:W-:Y:S01]  /*2c550*/  FFMA.FTZ R36, -R242, R16, R36 ;  /* 0x00000010f2247223 */ /* 0x000fe20000010124 */
        /* <DEDUP_REMOVED lines=8> */
[--C-:B------:R-:W-:Y:S02]  /*2c5e0*/  IADD3 R17, PT, PT, R243, -0x51, -R114.reuse ;  /* 0xffffffaff3117810 */ /* 0x100fe40007ffe872 */
[----:B------:R-:W-:Y:S02]  /*2c5f0*/  ISETP.GE.AND P1, PT, R5, R246, PT ;  /* 0x000000f60500720c */ /* 0x000fe40003f26270 */
[--C-:B------:R-:W-:Y:S02]  /*2c600*/  IADD3 R13, PT, PT, R243, -0x41, -R114.reuse ;  /* 0xffffffbff30d7810 */ /* 0x100fe40007ffe872 */
[----:B------:R-:W-:Y:S02]  /*2c610*/  I2FP.F32.S32 R16, R16 ;  /* 0x0000001000107245 */ /* 0x000fe40000201400 */
[----:B------:R-:W-:Y:S02]  /*2c620*/  IABS R17, R17 ;  /* 0x0000001100117213 */ /* 0x000fe40000000000 */
[----:B------:R-:W-:Y:S01]  /*2c630*/  FSEL R172, R172, -INF , P1 ;  /* 0xff800000acac7808 */ /* 0x000fe20000800000 */
[----:B------:R-:W-:Y:S01]  /*2c640*/  FFMA.FTZ R41, -R242, R16, R41 ;  /* 0x00000010f2297223 */ /* 0x000fe20000010129 */
[-C--:B------:R-:W-:Y:S02]  /*2c650*/  ISETP.GE.AND P1, PT, R0, R246.reuse, PT ;  /* 0x000000f60000720c */ /* 0x080fe40003f26270 */
[----:B------:R-:W-:Y:S02]  /*2c660*/  IABS R13, R13 ;  /* 0x0000000d000d7213 */ /* 0x000fe40000000000 */
[----:B------:R-:W-:Y:S02]  /*2c670*/  I2FP.F32.S32 R17, R17 ;  /* 0x0000001100117245 */ /* 0x000fe40000201400 */
[----:B------:R-:W-:Y:S02]  /*2c680*/  FSEL R7, R174, -INF , P1 ;  /* 0xff800000ae077808 */ /* 0x000fe40000800000 */
[--C-:B------:R-:W-:Y:S01]  /*2c690*/  IADD3 R16, PT, PT, R129, -0x40, -R114.reuse ;  /* 0xffffffc081107810 */ /* 0x100fe20007ffe872 */
[----:B------:R-:W-:Y:S01]  /*2c6a0*/  FFMA.FTZ R45, -R242, R17, R45 ;  /* 0x00000011f22d7223 */ /* 0x000fe2000001012d */
[C---:B------:R-:W-:Y:S02]  /*2c6b0*/  ISETP.GE.AND P0, PT, R116.reuse, R246, PT ;  /* 0x000000f67400720c */ /* 0x040fe40003f06270 */
[C---:B------:R-:W-:Y:S02]  /*2c6c0*/  ISETP.GE.AND P2, PT, R116.reuse, R244, PT ;  /* 0x000000f47400720c */ /* 0x040fe40003f46270 */
[----:B------:R-:W-:Y:S02]  /*2c6d0*/  ISETP.GE.AND P1, PT, R116, R245, PT ;  /* 0x000000f57400720c */ /* 0x000fe40003f26270 */
[----:B------:R-:W-:Y:S02]  /*2c6e0*/  I2FP.F32.S32 R13, R13 ;  /* 0x0000000d000d7245 */ /* 0x000fe40000201400 */
[--C-:B------:R-:W-:Y:S02]  /*2c6f0*/  IADD3 R116, PT, PT, R243, -0x28, -R114.reuse ;  /* 0xffffffd8f3747810 */ /* 0x100fe40007ffe872 */
[----:B------:R-:W-:Y:S01]  /*2c700*/  IABS R16, R16 ;  /* 0x0000001000107213 */ /* 0x000fe20000000000 */
[C---:B------:R-:W-:Y:S01]  /*2c710*/  FFMA.FTZ R37, -R242.reuse, R13, R37 ;  /* 0x0000000df2257223 */ /* 0x040fe20000010125 */
[C-C-:B------:R-:W-:Y:S02]  /*2c720*/  IADD3 R17, PT, PT, R129.reuse, -0x48, -R114.reuse ;  /* 0xffffffb881117810 */ /* 0x140fe40007ffe872 */
[----:B------:R-:W-:Y:S02]  /*2c730*/  IABS R116, R116 ;  /* 0x0000007400747213 */ /* 0x000fe40000000000 */
[C---:B------:R-:W-:Y:S02]  /*2c740*/  IADD3 R13, PT, PT, R129.reuse, -0x38, -R114 ;  /* 0xffffffc8810d7810 */ /* 0x040fe40007ffe872 */
[----:B------:R-:W-:Y:S02]  /*2c750*/  I2FP.F32.S32 R16, R16 ;  /* 0x0000001000107245 */ /* 0x000fe40000201400 */
[----:B------:R-:W-:Y:S02]  /*2c760*/  IABS R17, R17 ;  /* 0x0000001100117213 */ /* 0x000fe40000000000 */
[----:B------:R-:W-:Y:S01]  /*2c770*/  I2FP.F32.S32 R116, R116 ;  /* 0x0000007400747245 */ /* 0x000fe20000201400 */
[C---:B------:R-:W-:Y:S01]  /*2c780*/  FFMA.FTZ R38, -R242.reuse, R16, R38 ;  /* 0x00000010f2267223 */ /* 0x040fe20000010126 */
[----:B------:R-:W-:Y:S02]  /*2c790*/  IABS R13, R13 ;  /* 0x0000000d000d7213 */ /* 0x000fe40000000000 */
[----:B------:R-:W-:Y:S01]  /*2c7a0*/  I2FP.F32.S32 R17, R17 ;  /* 0x0000001100117245 */ /* 0x000fe20000201400 */
[C---:B------:R-:W-:Y:S01]  /*2c7b0*/  FFMA.FTZ R24, -R242.reuse, R116, R24 ;  /* 0x00000074f2187223 */ /* 0x040fe20000010118 */
[C-C-:B------:R-:W-:Y:S02]  /*2c7c0*/  IADD3 R118, PT, PT, R129.reuse, -0x9, -R114.reuse ;  /* 0xfffffff781767810 */ /* 0x140fe40007ffe872 */
[----:B------:R-:W-:Y:S01]  /*2c7d0*/  IADD3 R16, PT, PT, R129, -0x49, -R114 ;  /* 0xffffffb781107810 */ /* 0x000fe20007ffe872 */
[C---:B------:R-:W-:Y:S01]  /*2c7e0*/  FFMA.FTZ R42, -R242.reuse, R17, R42 ;  /* 0x00000011f22a7223 */ /* 0x040fe2000001012a */
[----:B------:R-:W-:Y:S02]  /*2c7f0*/  I2FP.F32.S32 R13, R13 ;  /* 0x0000000d000d7245 */ /* 0x000fe40000201400 */
[----:B------:R-:W-:Y:S02]  /*2c800*/  IADD3 R116, PT, PT, R243, -0x31, -R114 ;  /* 0xffffffcff3747810 */ /* 0x000fe40007ffe872 */
[----:B------:R-:W-:Y:S01]  /*2c810*/  IABS R118, R118 ;  /* 0x0000007600767213 */ /* 0x000fe20000000000 */
[C---:B------:R-:W-:Y:S01]  /*2c820*/  FFMA.FTZ R34, -R242.reuse, R13, R34 ;  /* 0x0000000df2227223 */ /* 0x040fe20000010122 */
[----:B------:R-:W-:Y:S02]  /*2c830*/  IABS R16, R16 ;  /* 0x0000001000107213 */ /* 0x000fe40000000000 */
[C-C-:B------:R-:W-:Y:S02]  /*2c840*/  IADD3 R17, PT, PT, R129.reuse, -0x51, -R114.reuse ;  /* 0xffffffaf81117810 */ /* 0x140fe40007ffe872 */
[----:B------:R-:W-:Y:S02]  /*2c850*/  IABS R116, R116 ;  /* 0x0000007400747213 */ /* 0x000fe40000000000 */
[----:B------:R-:W-:Y:S02]  /*2c860*/  I2FP.F32.S32 R118, R118 ;  /* 0x0000007600767245 */ /* 0x000fe40000201400 */
[C-C-:B------:R-:W-:Y:S02]  /*2c870*/  IADD3 R13, PT, PT, R129.reuse, -0x41, -R114.reuse ;  /* 0xffffffbf810d7810 */ /* 0x140fe40007ffe872 */
[----:B------:R-:W-:Y:S01]  /*2c880*/  I2FP.F32.S32 R16, R16 ;  /* 0x0000001000107245 */ /* 0x000fe20000201400 */
[C---:B------:R-:W-:Y:S01]  /*2c890*/  FFMA.FTZ R175, -R242.reuse, R118, R175 ;  /* 0x00000076f2af7223 */ /* 0x040fe200000101af */
[----:B------:R-:W-:Y:S02]  /*2c8a0*/  IABS R17, R17 ;  /* 0x0000001100117213 */ /* 0x000fe40000000000 */
[----:B------:R-:W-:Y:S01]  /*2c8b0*/  I2FP.F32.S32 R116, R116 ;  /* 0x0000007400747245 */ /* 0x000fe20000201400 */
[C---:B------:R-:W-:Y:S01]  /*2c8c0*/  FFMA.FTZ R43, -R242.reuse, R16, R43 ;  /* 0x00000010f22b7223 */ /* 0x040fe2000001012b */
[----:B------:R-:W-:Y:S02]  /*2c8d0*/  IABS R13, R13 ;  /* 0x0000000d000d7213 */ /* 0x000fe40000000000 */
[----:B------:R-:W-:Y:S01]  /*2c8e0*/  I2FP.F32.S32 R17, R17 ;  /* 0x0000001100117245 */ /* 0x000fe20000201400 */
[C---:B------:R-:W-:Y:S01]  /*2c8f0*/  FFMA.FTZ R29, -R242.reuse, R116, R29 ;  /* 0x00000074f21d7223 */ /* 0x040fe2000001011d */
[--C-:B------:R-:W-:Y:S02]  /*2c900*/  IADD3 R118, PT, PT, R129, -0x11, -R114.reuse ;  /* 0xffffffef81767810 */ /* 0x100fe40007ffe872 */
[--C-:B------:R-:W-:Y:S01]  /*2c910*/  IADD3 R16, PT, PT, R243, -0x68, -R114.reuse ;  /* 0xffffff98f3107810 */ /* 0x100fe20007ffe872 */
[C---:B------:R-:W-:Y:S01]  /*2c920*/  FFMA.FTZ R47, -R242.reuse, R17, R47 ;  /* 0x00000011f22f7223 */ /* 0x040fe2000001012f */
[----:B------:R-:W-:Y:S02]  /*2c930*/  I2FP.F32.S32 R13, R13 ;  /* 0x0000000d000d7245 */ /* 0x000fe40000201400 */
[--C-:B------:R-:W-:Y:S02]  /*2c940*/  IADD3 R116, PT, PT, R129, -0x28, -R114.reuse ;  /* 0xffffffd881747810 */ /* 0x100fe40007ffe872 */
[----:B------:R-:W-:Y:S01]  /*2c950*/  IABS R118, R118 ;  /* 0x0000007600767213 */ /* 0x000fe20000000000 */
[C---:B------:R-:W-:Y:S01]  /*2c960*/  FFMA.FTZ R39, -R242.reuse, R13, R39 ;  /* 0x0000000df2277223 */ /* 0x040fe20000010127 */
[----:B------:R-:W-:Y:S02]  /*2c970*/  IABS R16, R16 ;  /* 0x0000001000107213 */ /* 0x000fe40000000000 */
[C-C-:B------:R-:W-:Y:S02]  /*2c980*/  IADD3 R17, PT, PT, R243.reuse, -0x70, -R114.reuse ;  /* 0xffffff90f3117810 */ /* 0x140fe40007ffe872 */
[----:B------:R-:W-:Y:S02]  /*2c990*/  IABS R116, R116 ;  /* 0x0000007400747213 */ /* 0x000fe40000000000 */
[----:B------:R-:W-:Y:S02]  /*2c9a0*/  I2FP.F32.S32 R118, R118 ;  /* 0x0000007600767245 */ /* 0x000fe40000201400 */
[C---:B------:R-:W-:Y:S02]  /*2c9b0*/  IADD3 R13, PT, PT, R243.reuse, -0x60, -R114 ;  /* 0xffffffa0f30d7810 */ /* 0x040fe40007ffe872 */
        /* <DEDUP_REMOVED lines=153> */
[----:B------:R-:W-:Y:S01]  /*2d350*/  FSEL R119, R175, -INF , P0 ;  /* 0xff800000af777808 */ /* 0x000fe20000000000 */
[----:B------:R-:W-:Y:S01]  /*2d360*/  FFMA.FTZ R79, -R242, R13, R79 ;  /* 0x0000000df24f7223 */ /* 0x000fe2000001014f */
[----:B------:R-:W-:Y:S02]  /*2d370*/  IABS R118, R118 ;  /* 0x0000007600767213 */ /* 0x000fe40000000000 */
[----:B------:R-:W-:Y:S02]  /*2d380*/  ISETP.GE.AND P0, PT, R125, R247, PT ;  /* 0x000000f77d00720c */ /* 0x000fe40003f06270 */
[----:B------:R-:W-:Y:S02]  /*2d390*/  IABS R16, R16 ;  /* 0x0000001000107213 */ /* 0x000fe40000000000 */
[--C-:B------:R-:W-:Y:S02]  /*2d3a0*/  IADD3 R17, PT, PT, R129, -0xa8, -R114.reuse ;  /* 0xffffff5881117810 */ /* 0x100fe40007ffe872 */
[----:B------:R-:W-:Y:S02]  /*2d3b0*/  IABS R116, R116 ;  /* 0x0000007400747213 */ /* 0x000fe40000000000 */
[----:B------:R-:W-:Y:S02]  /*2d3c0*/  I2FP.F32.S32 R118, R118 ;  /* 0x0000007600767245 */ /* 0x000fe40000201400 */
[----:B------:R-:W-:Y:S02]  /*2d3d0*/  IADD3 R13, PT, PT, R243, -0xb0, -R114 ;  /* 0xffffff50f30d7810 */ /* 0x000fe40007ffe872 */
[----:B------:R-:W-:Y:S01]  /*2d3e0*/  FSEL R201, R20, -INF , P0 ;  /* 0xff80000014c97808 */ /* 0x000fe20000000000 */
[C---:B------:R-:W-:Y:S01]  /*2d3f0*/  FFMA.FTZ R55, -R242.reuse, R118, R55 ;  /* 0x00000076f2377223 */ /* 0x040fe20000010137 */
[----:B------:R-:W-:Y:S02]  /*2d400*/  I2FP.F32.S32 R16, R16 ;  /* 0x0000001000107245 */ /* 0x000fe40000201400 */
[----:B------:R-:W-:Y:S02]  /*2d410*/  IABS R17, R17 ;  /* 0x0000001100117213 */ /* 0x000fe40000000000 */
[----:B------:R-:W-:Y:S01]  /*2d420*/  ISETP.GE.AND P0, PT, R123, R247, PT ;  /* 0x000000f77b00720c */ /* 0x000fe20003f06270 */
[C---:B------:R-:W-:Y:S01]  /*2d430*/  FFMA.FTZ R195, -R242.reuse, R16, R184 ;  /* 0x00000010f2c37223 */ /* 0x040fe200000101b8 */
[----:B------:R-:W-:Y:S02]  /*2d440*/  I2FP.F32.S32 R116, R116 ;  /* 0x0000007400747245 */ /* 0x000fe40000201400 */
[----:B------:R-:W-:Y:S02]  /*2d450*/  IABS R13, R13 ;  /* 0x0000000d000d7213 */ /* 0x000fe40000000000 */
[----:B------:R-:W-:Y:S01]  /*2d460*/  I2FP.F32.S32 R17, R17 ;  /* 0x0000001100117245 */ /* 0x000fe20000201400 */
[C---:B------:R-:W-:Y:S01]  /*2d470*/  FFMA.FTZ R66, -R242.reuse, R116, R66 ;  /* 0x00000074f2427223 */ /* 0x040fe20000010142 */
[----:B------:R-:W-:Y:S02]  /*2d480*/  FSEL R122, R21, -INF , P0 ;  /* 0xff800000157a7808 */ /* 0x000fe40000000000 */
[----:B------:R-:W-:Y:S01]  /*2d490*/  IADD3 R118, PT, PT, R243, -0x80, -R114 ;  /* 0xffffff80f3767810 */ /* 0x000fe20007ffe872 */
[----:B------:R-:W-:Y:S01]  /*2d4a0*/  FFMA.FTZ R90, -R242, R17, R90 ;  /* 0x00000011f25a7223 */ /* 0x000fe2000001015a */
[----:B------:R-:W-:Y:S01]  /*2d4b0*/  ISETP.GE.AND P0, PT, R112, R246, PT ;  /* 0x000000f67000720c */ /* 0x000fe20003f06270 */
[----:B------:R-:W-:Y:S01]  /*2d4c0*/  VIADD R17, R5, 0x28 ;  /* 0x0000002805117836 */ /* 0x000fe20000000000 */
[C-C-:B------:R-:W-:Y:S02]  /*2d4d0*/  IADD3 R16, PT, PT, R129.reuse, -0xa9, -R114.reuse ;  /* 0xffffff5781107810 */ /* 0x140fe40007ffe872 */
[----:B------:R-:W-:Y:S02]  /*2d4e0*/  I2FP.F32.S32 R13, R13 ;  /* 0x0000000d000d7245 */ /* 0x000fe40000201400 */
[----:B------:R-:W-:Y:S02]  /*2d4f0*/  IADD3 R116, PT, PT, R129, -0x81, -R114 ;  /* 0xffffff7f81747810 */ /* 0x000fe40007ffe872 */
[----:B------:R-:W-:Y:S01]  /*2d500*/  IABS R118, R118 ;  /* 0x0000007600767213 */ /* 0x000fe20000000000 */
[----:B------:R-:W-:Y:S01]  /*2d510*/  FFMA.FTZ R92, -R242, R13, R92 ;  /* 0x0000000df25c7223 */ /* 0x000fe2000001015c */
[----:B------:R-:W-:Y:S02]  /*2d520*/  FSEL R199, R14, -INF , P0 ;  /* 0xff8000000ec77808 */ /* 0x000fe40000000000 */
[----:B------:R-:W-:Y:S02]  /*2d530*/  IABS R16, R16 ;  /* 0x0000001000107213 */ /* 0x000fe40000000000 */
[----:B------:R-:W-:Y:S02]  /*2d540*/  ISETP.GE.AND P0, PT, R110, R246, PT ;  /* 0x000000f66e00720c */ /* 0x000fe40003f06270 */
[----:B------:R-:W-:Y:S02]  /*2d550*/  IABS R116, R116 ;  /* 0x0000007400747213 */ /* 0x000fe40000000000 */
[----:B------:R-:W-:Y:S02]  /*2d560*/  I2FP.F32.S32 R118, R118 ;  /* 0x0000007600767245 */ /* 0x000fe40000201400 */
[----:B------:R-:W-:Y:S02]  /*2d570*/  IADD3 R13, PT, PT, R243, -0xb9, -R114 ;  /* 0xffffff47f30d7810 */ /* 0x000fe40007ffe872 */
[----:B------:R-:W-:Y:S01]  /*2d580*/  I2FP.F32.S32 R14, R16 ;  /* 0x00000010000e7245 */ /* 0x000fe20000201400 */
[C---:B------:R-:W-:Y:S01]  /*2d590*/  FFMA.FTZ R170, -R242.reuse, R118, R170 ;  /* 0x00000076f2aa7223 */ /* 0x040fe200000101aa */
[----:B------:R-:W-:Y:S01]  /*2d5a0*/  FSEL R203, R15, -INF , P0 ;  /* 0xff8000000fcb7808 */ /* 0x000fe20000000000 */
[----:B------:R-:W-:Y:S01]  /*2d5b0*/  VIADD R15, R5, 0x30 ;  /* 0x00000030050f7836 */ /* 0x000fe20000000000 */
[----:B------:R-:W-:Y:S01]  /*2d5c0*/  ISETP.GE.AND P0, PT, R17, R247, PT ;  /* 0x000000f71100720c */ /* 0x000fe20003f06270 */
[C---:B------:R-:W-:Y:S01]  /*2d5d0*/  VIADD R16, R5.reuse, 0x29 ;  /* 0x0000002905107836 */ /* 0x040fe20000000000 */
[----:B------:R-:W-:Y:S01]  /*2d5e0*/  I2FP.F32.S32 R116, R116 ;  /* 0x0000007400747245 */ /* 0x000fe20000201400 */
[C---:B------:R-:W-:Y:S01]  /*2d5f0*/  FFMA.FTZ R91, -R242.reuse, R14, R91 ;  /* 0x0000000ef25b7223 */ /* 0x040fe2000001015b */
[----:B------:R-:W-:Y:S01]  /*2d600*/  IABS R13, R13 ;  /* 0x0000000d000d7213 */ /* 0x000fe20000000000 */
[----:B------:R-:W-:Y:S01]  /*2d610*/  VIADD R14, R5, 0x31 ;  /* 0x00000031050e7836 */ /* 0x000fe20000000000 */
[--C-:B------:R-:W-:Y:S01]  /*2d620*/  IADD3 R118, PT, PT, R243, -0x89, -R114.reuse ;  /* 0xffffff77f3767810 */ /* 0x100fe20007ffe872 */
[----:B------:R-:W-:Y:S01]  /*2d630*/  FFMA.FTZ R71, -R242, R116, R71 ;  /* 0x00000074f2477223 */ /* 0x000fe20000010147 */
[----:B------:R-:W-:Y:S01]  /*2d640*/  FSEL R121, R24, -INF , P0 ;  /* 0xff80000018797808 */ /* 0x000fe20000000000 */
[----:B------:R-:W-:Y:S01]  /*2d650*/  VIADD R24, R5, 0x41 ;  /* 0x0000004105187836 */ /* 0x000fe20000000000 */
[----:B------:R-:W-:Y:S02]  /*2d660*/  ISETP.GE.AND P0, PT, R16, R247, PT ;  /* 0x000000f71000720c */ /* 0x000fe40003f06270 */
[----:B------:R-:W-:Y:S02]  /*2d670*/  I2FP.F32.S32 R13, R13 ;  /* 0x0000000d000d7245 */ /* 0x000fe40000201400 */
[--C-:B------:R-:W-:Y:S02]  /*2d680*/  IADD3 R116, PT, PT, R243, -0xa0, -R114.reuse ;  /* 0xffffff60f3747810 */ /* 0x100fe40007ffe872 */
[----:B------:R-:W-:Y:S01]  /*2d690*/  IABS R118, R118 ;  /* 0x0000007600767213 */ /* 0x000fe20000000000 */
[----:B------:R-:W-:Y:S01]  /*2d6a0*/  FFMA.FTZ R174, -R242, R13, R187 ;  /* 0x0000000df2ae7223 */ /* 0x000fe200000101bb */
[----:B------:R-:W-:Y:S01]  /*2d6b0*/  FSEL R131, R25, -INF , P0 ;  /* 0xff80000019837808 */ /* 0x000fe20000000000 */
[----:B------:R-:W-:Y:S01]  /*2d6c0*/  VIADD R25, R5, 0x40 ;  /* 0x0000004005197836 */ /* 0x000fe20000000000 */
[----:B------:R-:W-:Y:S02]  /*2d6d0*/  ISETP.GE.AND P0, PT, R12, R246, PT ;  /* 0x000000f60c00720c */ /* 0x000fe40003f06270 */
[----:B------:R-:W-:Y:S02]  /*2d6e0*/  IABS R116, R116 ;  /* 0x0000007400747213 */ /* 0x000fe40000000000 */
[----:B------:R-:W-:Y:S02]  /*2d6f0*/  I2FP.F32.S32 R118, R118 ;  /* 0x0000007600767245 */ /* 0x000fe40000201400 */
[----:B------:R-:W-:Y:S02]  /*2d700*/  IADD3 R13, PT, PT, R243, -0xc0, -R114 ;  /* 0xffffff40f30d7810 */ /* 0x000fe40007ffe872 */
[----:B------:R-:W-:Y:S01]  /*2d710*/  FSEL R193, R18, -INF , P0 ;  /* 0xff80000012c17808 */ /* 0x000fe20000000000 */
[----:B------:R-:W-:Y:S01]  /*2d720*/  FFMA.FTZ R73, -R242, R118, R73 ;  /* 0x00000076f2497223 */ /* 0x000fe20000010149 */
[----:B------:R-:W-:Y:S02]  /*2d730*/  I2FP.F32.S32 R116, R116 ;  /* 0x0000007400747245 */ /* 0x000fe40000201400 */
[----:B------:R-:W-:Y:S02]  /*2d740*/  ISETP.GE.AND P0, PT, R2, R246, PT ;  /* 0x000000f60200720c */ /* 0x000fe40003f06270 */
[----:B------:R-:W-:Y:S01]  /*2d750*/  IABS R13, R13 ;  /* 0x0000000d000d7213 */ /* 0x000fe20000000000 */
[C---:B------:R-:W-:Y:S01]  /*2d760*/  FFMA.FTZ R84, -R242.reuse, R116, R84 ;  /* 0x00000074f2547223 */ /* 0x040fe20000010154 */
[--C-:B------:R-:W-:Y:S02]  /*2d770*/  IADD3 R118, PT, PT, R129, -0x80, -R114.reuse ;  /* 0xffffff8081767810 */ /* 0x100fe40007ffe872 */
[----:B------:R-:W-:Y:S02]  /*2d780*/  FSEL R124, R19, -INF , P0 ;  /* 0xff800000137c7808 */ /* 0x000fe40000000000 */
[----:B------:R-:W-:Y:S02]  /*2d790*/  I2FP.F32.S32 R13, R13 ;  /* 0x0000000d000d7245 */ /* 0x000fe40000201400 */
[----:B------:R-:W-:Y:S02]  /*2d7a0*/  ISETP.GE.AND P0, PT, R15, R247, PT ;  /* 0x000000f70f00720c */ /* 0x000fe40003f06270 */
[--C-:B------:R-:W-:Y:S01]  /*2d7b0*/  IADD3 R116, PT, PT, R243, -0xa9, -R114.reuse ;  /* 0xffffff57f3747810 */ /* 0x100fe20007ffe872 */
[----:B------:R-:W-:Y:S01]  /*2d7c0*/  FFMA.FTZ R202, -R242, R13, R191 ;  /* 0x0000000df2ca7223 */ /* 0x000fe200000101bf */
[----:B------:R-:W-:Y:S02]  /*2d7d0*/  IABS R118, R118 ;  /* 0x0000007600767213 */ /* 0x000fe40000000000 */
[----:B------:R-:W-:Y:S01]  /*2d7e0*/  FSEL R192, R28, -INF , P0 ;  /* 0xff8000001cc07808 */ /* 0x000fe20000000000 */
[----:B------:R-:W-:Y:S01]  /*2d7f0*/  VIADD R28, R5, 0x38 ;  /* 0x00000038051c7836 */ /* 0x000fe20000000000 */
[----:B------:R-:W-:Y:S02]  /*2d800*/  IABS R116, R116 ;  /* 0x0000007400747213 */ /* 0x000fe40000000000 */
[----:B------:R-:W-:Y:S02]  /*2d810*/  ISETP.GE.AND P0, PT, R14, R247, PT ;  /* 0x000000f70e00720c */ /* 0x000fe40003f06270 */
[----:B------:R-:W-:Y:S02]  /*2d820*/  I2FP.F32.S32 R118, R118 ;  /* 0x0000007600767245 */ /* 0x000fe40000201400 */
[----:B------:R-:W-:Y:S02]  /*2d830*/  IADD3 R13, PT, PT, R129, -0xb1, -R114 ;  /* 0xffffff4f810d7810 */ /* 0x000fe40007ffe872 */
[----:B------:R-:W-:Y:S01]  /*2d840*/  I2FP.F32.S32 R116, R116 ;  /* 0x0000007400747245 */ /* 0x000fe20000201400 */
[C---:B------:R-:W-:Y:S01]  /*2d850*/  FFMA.FTZ R70, -R242.reuse, R118, R70 ;  /* 0x00000076f2467223 */ /* 0x040fe20000010146 */
[----:B------:R-:W-:Y:S02]  /*2d860*/  FSEL R130, R29, -INF , P0 ;  /* 0xff8000001d827808 */ /* 0x000fe40000000000 */
[----:B------:R-:W-:Y:S01]  /*2d870*/  IABS R13, R13 ;  /* 0x0000000d000d7213 */ /* 0x000fe20000000000 */
[----:B------:R-:W-:Y:S01]  /*2d880*/  FFMA.FTZ R89, -R242, R116, R89 ;  /* 0x00000074f2597223 */ /* 0x000fe20000010159 */
[-C--:B------:R-:W-:Y:S02]  /*2d890*/  ISETP.GE.AND P0, PT, R125, R246.reuse, PT ;  /* 0x000000f67d00720c */ /* 0x080fe40003f06270 */
[C-C-:B------:R-:W-:Y:S02]  /*2d8a0*/  IADD3 R118, PT, PT, R129.reuse, -0x89, -R114.reuse ;  /* 0xffffff7781767810 */ /* 0x140fe40007ffe872 */
[----:B------:R-:W-:Y:S02]  /*2d8b0*/  I2FP.F32.S32 R13, R13 ;  /* 0x0000000d000d7245 */ /* 0x000fe40000201400 */
[----:B------:R-:W-:Y:S02]  /*2d8c0*/  FSEL R184, R22, -INF , P0 ;  /* 0xff80000016b87808 */ /* 0x000fe40000000000 */
[--C-:B------:R-:W-:Y:S01]  /*2d8d0*/  IADD3 R116, PT, PT, R129, -0xa0, -R114.reuse ;  /* 0xffffff6081747810 */ /* 0x100fe20007ffe872 */
[----:B------:R-:W-:Y:S01]  /*2d8e0*/  FFMA.FTZ R95, -R242, R13, R95 ;  /* 0x0000000df25f7223 */ /* 0x000fe2000001015f */
[----:B------:R-:W-:Y:S01]  /*2d8f0*/  ISETP.GE.AND P0, PT, R123, R246, PT ;  /* 0x000000f67b00720c */ /* 0x000fe20003f06270 */
[C---:B------:R-:W-:Y:S01]  /*2d900*/  VIADD R13, R5.reuse, 0x39 ;  /* 0x00000039050d7836 */ /* 0x040fe20000000000 */
[----:B------:R-:W-:Y:S01]  /*2d910*/  IABS R118, R118 ;  /* 0x0000007600767213 */ /* 0x000fe20000000000 */
[----:B------:R-:W-:Y:S01]  /*2d920*/  VIADD R123, R5, 0x49 ;  /* 0x00000049057b7836 */ /* 0x000fe20000000000 */
[----:B------:R-:W-:Y:S02]  /*2d930*/  IABS R116, R116 ;  /* 0x0000007400747213 */ /* 0x000fe40000000000 */
[----:B------:R-:W-:Y:S02]  /*2d940*/  FSEL R29, R23, -INF , P0 ;  /* 0xff800000171d7808 */ /* 0x000fe40000000000 */
[----:B------:R-:W-:Y:S02]  /*2d950*/  I2FP.F32.S32 R118, R118 ;  /* 0x0000007600767245 */ /* 0x000fe40000201400 */
[-C--:B------:R-:W-:Y:S02]  /*2d960*/  ISETP.GE.AND P0, PT, R28, R247.reuse, PT ;  /* 0x000000f71c00720c */ /* 0x080fe40003f06270 */
[----:B------:R-:W-:Y:S01]  /*2d970*/  IADD3 R21, PT, PT, R129, -0xb0, -R114 ;  /* 0xffffff5081157810 */ /* 0x000fe20007ffe872 */
[----:B------:R-:W-:Y:S01]  /*2d980*/  FFMA.FTZ R75, -R242, R118, R75 ;  /* 0x00000076f24b7223 */ /* 0x000fe2000001014b */
[----:B------:R-:W-:Y:S02]  /*2d990*/  I2FP.F32.S32 R116, R116 ;  /* 0x0000007400747245 */ /* 0x000fe40000201400 */
[----:B------:R-:W-:Y:S02]  /*2d9a0*/  FSEL R173, R32, -INF , P0 ;  /* 0xff80000020ad7808 */ /* 0x000fe40000000000 */
[----:B------:R-:W-:Y:S01]  /*2d9b0*/  ISETP.GE.AND P0, PT, R13, R247, PT ;  /* 0x000000f70d00720c */ /* 0x000fe20003f06270 */
[C---:B------:R-:W-:Y:S01]  /*2d9c0*/  FFMA.FTZ R86, -R242.reuse, R116, R86 ;  /* 0x00000074f2567223 */ /* 0x040fe20000010156 */
[----:B------:R-:W-:Y:S02]  /*2d9d0*/  IADD3 R118, PT, PT, R243, -0xa8, -R114 ;  /* 0xffffff58f3767810 */ /* 0x000fe40007ffe872 */
[----:B------:R-:W-:Y:S02]  /*2d9e0*/  IABS R18, R21 ;  /* 0x0000001500127213 */ /* 0x000fe40000000000 */
[----:B------:R-:W-:Y:S01]  /*2d9f0*/  FSEL R116, R33, -INF , P0 ;  /* 0xff80000021747808 */ /* 0x000fe20000000000 */
[----:B------:R-:W-:Y:S01]  /*2da00*/  IMAD.MOV.U32 R33, RZ, RZ, R121 ;  /* 0x000000ffff217224 */ /* 0x000fe200078e0079 */
[----:B------:R-:W-:Y:S01]  /*2da10*/  IABS R118, R118 ;  /* 0x0000007600767213 */ /* 0x000fe20000000000 */
[----:B------:R-:W-:Y:S01]  /*2da20*/  VIADD R121, R5, 0x50 ;  /* 0x0000005005797836 */ /* 0x000fe20000000000 */
[----:B------:R-:W-:Y:S02]  /*2da30*/  I2FP.F32.S32 R18, R18 ;  /* 0x0000001200127245 */ /* 0x000fe40000201400 */
[----:B------:R-:W-:Y:S02]  /*2da40*/  ISETP.GE.AND P0, PT, R17, R246, PT ;  /* 0x000000f61100720c */ /* 0x000fe40003f06270 */
[----:B------:R-:W-:Y:S01]  /*2da50*/  I2FP.F32.S32 R118, R118 ;  /* 0x0000007600767245 */ /* 0x000fe20000201400 */
[----:B------:R-:W-:Y:S01]  /*2da60*/  FFMA.FTZ R94, -R242, R18, R94 ;  /* 0x00000012f25e7223 */ /* 0x000fe2000001015e */
[----:B------:R-:W-:Y:S02]  /*2da70*/  FSEL R200, R26, -INF , P0 ;  /* 0xff8000001ac87808 */ /* 0x000fe40000000000 */
[----:B------:R-:W-:Y:S01]  /*2da80*/  ISETP.GE.AND P0, PT, R16, R246, PT ;  /* 0x000000f61000720c */ /* 0x000fe20003f06270 */
[----:B------:R-:W-:Y:S01]  /*2da90*/  FFMA.FTZ R88, -R242, R118, R88 ;  /* 0x00000076f2587223 */ /* 0x000fe20000010158 */
[C-C-:B------:R-:W-:Y:S02]  /*2daa0*/  IADD3 R20, PT, PT, R243.reuse, -0xc1, -R114.reuse ;  /* 0xffffff3ff3147810 */ /* 0x140fe40007ffe872 */
[--C-:B------:R-:W-:Y:S02]  /*2dab0*/  IADD3 R18, PT, PT, R243, -0xc8, -R114.reuse ;  /* 0xffffff38f3127810 */ /* 0x100fe40007ffe872 */
[----:B------:R-:W-:Y:S02]  /*2dac0*/  FSEL R197, R27, -INF , P0 ;  /* 0xff8000001bc57808 */ /* 0x000fe40000000000 */
[--C-:B------:R-:W-:Y:S02]  /*2dad0*/  IADD3 R118, PT, PT, R243, -0xb1, -R114.reuse ;  /* 0xffffff4ff3767810 */ /* 0x100fe40007ffe872 */
[----:B------:R-:W-:Y:S02]  /*2dae0*/  IABS R20, R20 ;  /* 0x0000001400147213 */ /* 0x000fe40000000000 */
[----:B------:R-:W-:Y:S02]  /*2daf0*/  IABS R22, R18 ;  /* 0x0000001200167213 */ /* 0x000fe40000000000 */
[-C--:B------:R-:W-:Y:S02]  /*2db00*/  ISETP.GE.AND P0, PT, R25, R247.reuse, PT ;  /* 0x000000f71900720c */ /* 0x080fe40003f06270 */
[----:B------:R-:W-:Y:S02]  /*2db10*/  IADD3 R18, PT, PT, R129, -0xb8, -R114 ;  /* 0xffffff4881127810 */ /* 0x000fe40007ffe872 */
[----:B------:R-:W-:Y:S02]  /*2db20*/  IABS R118, R118 ;  /* 0x0000007600767213 */ /* 0x000fe40000000000 */
[----:B------:R-:W-:Y:S02]  /*2db30*/  I2FP.F32.S32 R19, R20 ;  /* 0x0000001400137245 */ /* 0x000fe40000201400 */
[----:B------:R-:W-:Y:S01]  /*2db40*/  FSEL R196, R36, -INF , P0 ;  /* 0xff80000024c47808 */ /* 0x000fe20000000000 */
[----:B------:R-:W-:Y:S01]  /*2db50*/  IMAD.MOV.U32 R36, RZ, RZ, R29 ;  /* 0x000000ffff247224 */ /* 0x000fe200078e001d */
[----:B------:R-:W-:Y:S01]  /*2db60*/  IABS R18, R18 ;  /* 0x0000001200127213 */ /* 0x000fe20000000000 */
[----:B------:R-:W-:Y:S01]  /*2db70*/  IMAD.MOV.U32 R29, RZ, RZ, R201 ;  /* 0x000000ffff1d7224 */ /* 0x000fe200078e00c9 */
[----:B------:R-:W-:Y:S01]  /*2db80*/  ISETP.GE.AND P0, PT, R24, R247, PT ;  /* 0x000000f71800720c */ /* 0x000fe20003f06270 */
[C---:B------:R-:W-:Y:S01]  /*2db90*/  FFMA.FTZ R198, -R242.reuse, R19, R186 ;  /* 0x00000013f2c67223 */ /* 0x040fe200000101ba */
[----:B------:R-:W-:Y:S02]  /*2dba0*/  I2FP.F32.S32 R118, R118 ;  /* 0x0000007600767245 */ /* 0x000fe40000201400 */
[----:B------:R-:W-:Y:S02]  /*2dbb0*/  I2FP.F32.S32 R18, R18 ;  /* 0x0000001200127245 */ /* 0x000fe40000201400 */
[----:B------:R-:W-:Y:S01]  /*2dbc0*/  FSEL R194, R37, -INF , P0 ;  /* 0xff80000025c27808 */ /* 0x000fe20000000000 */
[C---:B------:R-:W-:Y:S01]  /*2dbd0*/  FFMA.FTZ R93, -R242.reuse, R118, R93 ;  /* 0x00000076f25d7223 */ /* 0x040fe2000001015d */
[----:B------:R-:W-:Y:S01]  /*2dbe0*/  IADD3 R19, PT, PT, R243, -0xc9, -R114 ;  /* 0xffffff37f3137810 */ /* 0x000fe20007ffe872 */
[----:B------:R-:W-:Y:S01]  /*2dbf0*/  FFMA.FTZ R118, -R242, R18, R180 ;  /* 0x00000012f2767223 */ /* 0x000fe200000101b4 */
[----:B------:R-:W-:Y:S01]  /*2dc00*/  ISETP.GE.AND P0, PT, R15, R246, PT ;  /* 0x000000f60f00720c */ /* 0x000fe20003f06270 */
[C---:B------:R-:W-:Y:S01]  /*2dc10*/  VIADD R180, R5.reuse, 0x48 ;  /* 0x0000004805b47836 */ /* 0x040fe20000000000 */
[----:B------:R-:W-:Y:S01]  /*2dc20*/  I2FP.F32.S32 R22, R22 ;  /* 0x0000001600167245 */ /* 0x000fe20000201400 */
[----:B------:R-:W-:Y:S01]  /*2dc30*/  IMAD.MOV.U32 R37, RZ, RZ, R202 ;  /* 0x000000ffff257224 */ /* 0x000fe200078e00ca */
[----:B------:R-:W-:Y:S02]  /*2dc40*/  IABS R19, R19 ;  /* 0x0000001300137213 */ /* 0x000fe40000000000 */
[----:B------:R-:W-:Y:S01]  /*2dc50*/  FSEL R191, R30, -INF , P0 ;  /* 0xff8000001ebf7808 */ /* 0x000fe20000000000 */
[----:B------:R-:W-:Y:S01]  /*2dc60*/  FFMA.FTZ R22, -R242, R22, R190 ;  /* 0x00000016f2167223 */ /* 0x000fe200000101be */
[-C--:B------:R-:W-:Y:S01]  /*2dc70*/  ISETP.GE.AND P0, PT, R14, R246.reuse, PT ;  /* 0x000000f60e00720c */ /* 0x080fe20003f06270 */
[----:B------:R-:W-:Y:S01]  /*2dc80*/  IMAD.MOV.U32 R30, RZ, RZ, R118 ;  /* 0x000000ffff1e7224 */ /* 0x000fe200078e0076 */
[----:B------:R-:W-:Y:S01]  /*2dc90*/  I2FP.F32.S32 R19, R19 ;  /* 0x0000001300137245 */ /* 0x000fe20000201400 */
[----:B------:R-:W-:Y:S01]  /*2dca0*/  VIADD R118, R5, 0x58 ;  /* 0x0000005805767836 */ /* 0x000fe20000000000 */
[----:B------:R-:W-:Y:S01]  /*2dcb0*/  FSEL R190, R31, -INF , P0 ;  /* 0xff8000001fbe7808 */ /* 0x000fe20000000000 */
[----:B------:R-:W-:Y:S01]  /*2dcc0*/  IMAD.MOV.U32 R31, RZ, RZ, R199 ;  /* 0x000000ffff1f7224 */ /* 0x000fe200078e00c7 */
[----:B------:R-:W-:Y:S01]  /*2dcd0*/  ISETP.GE.AND P0, PT, R180, R247, PT ;  /* 0x000000f7b400720c */ /* 0x000fe20003f06270 */
[----:B------:R-:W-:Y:S01]  /*2dce0*/  FFMA.FTZ R32, -R242, R19, R189 ;  /* 0x00000013f2207223 */ /* 0x000fe200000101bd */
[--C-:B------:R-:W-:Y:S02]  /*2dcf0*/  IADD3 R21, PT, PT, R129, -0xb9, -R114.reuse ;  /* 0xffffff4781157810 */ /* 0x100fe40007ffe872 */
[----:B------:R-:W-:Y:S02]  /*2dd00*/  FSEL R189, R40, -INF , P0 ;  /* 0xff80000028bd7808 */ /* 0x000fe40000000000 */
[----:B------:R-:W-:Y:S02]  /*2dd10*/  ISETP.GE.AND P0, PT, R123, R247, PT ;  /* 0x000000f77b00720c */ /* 0x000fe40003f06270 */
[----:B------:R-:W-:Y:S02]  /*2dd20*/  IABS R21, R21 ;  /* 0x0000001500157213 */ /* 0x000fe40000000000 */
        /* <DEDUP_REMOVED lines=8> */
[----:B------:R-:W-:Y:S02]  /*2ddb0*/  I2FP.F32.S32 R21, R21 ;  /* 0x0000001500157245 */ /* 0x000fe40000201400 */
[----:B------:R-:W-:Y:S02]  /*2ddc0*/  FSEL R124, R35, -INF , P0 ;  /* 0xff800000237c7808 */ /* 0x000fe40000000000 */
[----:B------:R-:W-:Y:S01]  /*2ddd0*/  ISETP.GE.AND P0, PT, R121, R247, PT ;  /* 0x000000f77900720c */ /* 0x000fe20003f06270 */
[----:B------:R-:W-:Y:S01]  /*2dde0*/  FFMA.FTZ R21, -R242, R21, R178 ;  /* 0x00000015f2157223 */ /* 0x000fe200000101b2 */
[----:B------:R-:W-:Y:S01]  /*2ddf0*/  IABS R18, R18 ;  /* 0x0000001200127213 */ /* 0x000fe20000000000 */
[----:B------:R-:W-:Y:S01]  /*2de00*/  IMAD.MOV.U32 R178, RZ, RZ, R116 ;  /* 0x000000ffffb27224 */ /* 0x000fe200078e0074 */
[----:B------:R-:W-:Y:S01]  /*2de10*/  FSEL R212, R44, -INF , P0 ;  /* 0xff8000002cd47808 */ /* 0x000fe20000000000 */
[----:B------:R-:W-:Y:S01]  /*2de20*/  VIADD R116, R5, 0x59 ;  /* 0x0000005905747836 */ /* 0x000fe20000000000 */
[-C--:B------:R-:W-:Y:S01]  /*2de30*/  ISETP.GE.AND P0, PT, R119, R247.reuse, PT ;  /* 0x000000f77700720c */ /* 0x080fe20003f06270 */
[----:B------:R-:W-:Y:S01]  /*2de40*/  IMAD.MOV.U32 R44, RZ, RZ, R203 ;  /* 0x000000ffff2c7224 */ /* 0x000fe200078e00cb */
[----:B------:R-:W-:Y:S02]  /*2de50*/  I2FP.F32.S32 R18, R18 ;  /* 0x0000001200127245 */ /* 0x000fe40000201400 */
[----:B------:R-:W-:Y:S01]  /*2de60*/  FSEL R211, R45, -INF , P0 ;  /* 0xff8000002dd37808 */ /* 0x000fe20000000000 */
[----:B------:R-:W-:Y:S01]  /*2de70*/  IMAD.MOV.U32 R45, RZ, RZ, R122 ;  /* 0x000000ffff2d7224 */ /* 0x000fe200078e007a */
[----:B------:R-:W-:Y:S01]  /*2de80*/  ISETP.GE.AND P0, PT, R25, R246, PT ;  /* 0x000000f61900720c */ /* 0x000fe20003f06270 */
[----:B------:R-:W-:Y:S01]  /*2de90*/  FFMA.FTZ R40, -R242, R18, R109 ;  /* 0x00000012f2287223 */ /* 0x000fe2000001016d */
[----:B------:R-:W-:Y:S01]  /*2dea0*/  IADD3 R18, PT, PT, R243, -0xd8, -R114 ;  /* 0xffffff28f3127810 */ /* 0x000fe20007ffe872 */
[----:B------:R-:W-:Y:S01]  /*2deb0*/  VIADD R109, R5, 0x60 ;  /* 0x00000060056d7836 */ /* 0x000fe20000000000 */
[----:B------:R-:W-:Y:S02]  /*2dec0*/  FSEL R122, R38, -INF , P0 ;  /* 0xff800000267a7808 */ /* 0x000fe40000000000 */
[----:B------:R-:W-:Y:S02]  /*2ded0*/  ISETP.GE.AND P0, PT, R24, R246, PT ;  /* 0x000000f61800720c */ /* 0x000fe40003f06270 */
[----:B------:R-:W-:Y:S02]  /*2dee0*/  IABS R18, R18 ;  /* 0x0000001200127213 */ /* 0x000fe40000000000 */
[----:B------:R-:W-:Y:S01]  /*2def0*/  FSEL R215, R39, -INF , P0 ;  /* 0xff80000027d77808 */ /* 0x000fe20000000000 */
[----:B------:R-:W-:Y:S01]  /*2df00*/  IMAD.MOV.U32 R39, RZ, RZ, R198 ;  /* 0x000000ffff277224 */ /* 0x000fe200078e00c6 */
[-C--:B------:R-:W-:Y:S02]  /*2df10*/  ISETP.GE.AND P0, PT, R118, R247.reuse, PT ;  /* 0x000000f77600720c */ /* 0x080fe40003f06270 */
[----:B------:R-:W-:Y:S02]  /*2df20*/  IADD3 R19, PT, PT, R129, -0xc1, -R114 ;  /* 0xffffff3f81137810 */ /* 0x000fe40007ffe872 */
[----:B------:R-:W-:Y:S02]  /*2df30*/  FSEL R210, R48, -INF , P0 ;  /* 0xff80000030d27808 */ /* 0x000fe40000000000 */
[----:B------:R-:W-:Y:S02]  /*2df40*/  ISETP.GE.AND P0, PT, R116, R247, PT ;  /* 0x000000f77400720c */ /* 0x000fe40003f06270 */
[----:B------:R-:W-:Y:S02]  /*2df50*/  I2FP.F32.S32 R18, R18 ;  /* 0x0000001200127245 */ /* 0x000fe40000201400 */
[----:B------:R-:W-:Y:S01]  /*2df60*/  FSEL R209, R49, -INF , P0 ;  /* 0xff80000031d17808 */ /* 0x000fe20000000000 */
[----:B------:R-:W-:Y:S01]  /*2df70*/  IMAD.MOV.U32 R49, RZ, RZ, R195 ;  /* 0x000000ffff317224 */ /* 0x000fe200078e00c3 */
[----:B------:R-:W-:Y:S01]  /*2df80*/  ISETP.GE.AND P0, PT, R180, R246, PT ;  /* 0x000000f6b400720c */ /* 0x000fe20003f06270 */
[----:B------:R-:W-:Y:S01]  /*2df90*/  FFMA.FTZ R18, -R242, R18, R108 ;  /* 0x00000012f2127223 */ /* 0x000fe2000001016c */
[----:B------:R-:W-:Y:S01]  /*2dfa0*/  IABS R19, R19 ;  /* 0x0000001300137213 */ /* 0x000fe20000000000 */
[----:B------:R-:W-:Y:S01]  /*2dfb0*/  VIADD R108, R5, 0x61 ;  /* 0x00000061056c7836 */ /* 0x000fe20000000000 */
[----:B------:R-:W-:Y:S02]  /*2dfc0*/  FSEL R214, R42, -INF , P0 ;  /* 0xff8000002ad67808 */ /* 0x000fe40000000000 */
[----:B------:R-:W-:Y:S02]  /*2dfd0*/  ISETP.GE.AND P0, PT, R123, R246, PT ;  /* 0x000000f67b00720c */ /* 0x000fe40003f06270 */
[----:B------:R-:W-:Y:S02]  /*2dfe0*/  IADD3 R27, PT, PT, R243, -0xd9, -R114 ;  /* 0xffffff27f31b7810 */ /* 0x000fe40007ffe872 */
[----:B------:R-:W-:Y:S01]  /*2dff0*/  FSEL R213, R43, -INF , P0 ;  /* 0xff8000002bd57808 */ /* 0x000fe20000000000 */
[----:B------:R-:W-:Y:S01]  /*2e000*/  IMAD.MOV.U32 R43, RZ, RZ, R193 ;  /* 0x000000ffff2b7224 */ /* 0x000fe200078e00c1 */
[----:B------:R-:W-:Y:S02]  /*2e010*/  ISETP.GE.AND P0, PT, R109, R247, PT ;  /* 0x000000f76d00720c */ /* 0x000fe40003f06270 */
[----:B------:R-:W-:Y:S02]  /*2e020*/  I2FP.F32.S32 R19, R19 ;  /* 0x0000001300137245 */ /* 0x000fe40000201400 */
[----:B------:R-:W-:Y:S01]  /*2e030*/  FSEL R204, R52, -INF , P0 ;  /* 0xff80000034cc7808 */ /* 0x000fe20000000000 */
[----:B------:R-:W-:Y:S01]  /*2e040*/  VIADD R52, R5, 0x88 ;  /* 0x0000008805347836 */ /* 0x000fe20000000000 */
[----:B------:R-:W-:Y:S01]  /*2e050*/  IABS R27, R27 ;  /* 0x0000001b001b7213 */ /* 0x000fe20000000000 */
[----:B------:R-:W-:Y:S01]  /*2e060*/  FFMA.FTZ R19, -R242, R19, R176 ;  /* 0x00000013f2137223 */ /* 0x000fe200000101b0 */
[----:B------:R-:W-:Y:S01]  /*2e070*/  ISETP.GE.AND P0, PT, R108, R247, PT ;  /* 0x000000f76c00720c */ /* 0x000fe20003f06270 */
[----:B------:R-:W-:Y:S01]  /*2e080*/  IMAD.MOV.U32 R176, RZ, RZ, R192 ;  /* 0x000000ffffb07224 */ /* 0x000fe200078e00c0 */
        /* <DEDUP_REMOVED lines=13> */
[C---:B------:R-:W-:Y:S01]  /*2e160*/  FFMA.FTZ R20, -R242.reuse, R20, R106 ;  /* 0x00000014f2147223 */ /* 0x040fe2000001016a */
[----:B------:R-:W-:Y:S01]  /*2e170*/  ISETP.GE.AND P0, PT, R119, R246, PT ;  /* 0x000000f67700720c */ /* 0x000fe20003f06270 */
[----:B------:R-:W-:Y:S01]  /*2e180*/  VIADD R106, R5, 0x69 ;  /* 0x00000069056a7836 */ /* 0x000fe20000000000 */
[----:B------:R-:W-:Y:S01]  /*2e190*/  IADD3 R26, PT, PT, R129, -0xc8, -R114 ;  /* 0xffffff38811a7810 */ /* 0x000fe20007ffe872 */
[----:B------:R-:W-:Y:S01]  /*2e1a0*/  FFMA.FTZ R34, -R242, R23, R179 ;  /* 0x00000017f2227223 */ /* 0x000fe200000101b3 */
[----:B------:R-:W-:Y:S01]  /*2e1b0*/  FSEL R207, R47, -INF , P0 ;  /* 0xff8000002fcf7808 */ /* 0x000fe20000000000 */
[----:B------:R-:W-:Y:S01]  /*2e1c0*/  IMAD.MOV.U32 R47, RZ, RZ, R40 ;  /* 0x000000ffff2f7224 */ /* 0x000fe200078e0028 */
[----:B------:R-:W-:Y:S01]  /*2e1d0*/  ISETP.GE.AND P0, PT, R107, R247, PT ;  /* 0x000000f76b00720c */ /* 0x000fe20003f06270 */
[----:B------:R-:W-:Y:S01]  /*2e1e0*/  IMAD.MOV.U32 R46, RZ, RZ, R34 ;  /* 0x000000ffff2e7224 */ /* 0x000fe200078e0022 */
[----:B------:R-:W-:Y:S02]  /*2e1f0*/  IADD3 R23, PT, PT, R129, -0xc9, -R114 ;  /* 0xffffff3781177810 */ /* 0x000fe40007ffe872 */
[----:B------:R-:W-:Y:S01]  /*2e200*/  FSEL R203, R56, -INF , P0 ;  /* 0xff80000038cb7808 */ /* 0x000fe20000000000 */
[----:B------:R-:W-:Y:S01]  /*2e210*/  VIADD R56, R5, 0x79 ;  /* 0x0000007905387836 */ /* 0x000fe20000000000 */
[----:B------:R-:W-:Y:S02]  /*2e220*/  IABS R23, R23 ;  /* 0x0000001700177213 */ /* 0x000fe40000000000 */
[----:B------:R-:W-:Y:S02]  /*2e230*/  ISETP.GE.AND P0, PT, R106, R247, PT ;  /* 0x000000f76a00720c */ /* 0x000fe40003f06270 */
[----:B------:R-:W-:Y:S02]  /*2e240*/  I2FP.F32.S32 R23, R23 ;  /* 0x0000001700177245 */ /* 0x000fe40000201400 */
[----:B------:R-:W-:Y:S01]  /*2e250*/  FSEL R202, R57, -INF , P0 ;  /* 0xff80000039ca7808 */ /* 0x000fe20000000000 */
[C---:B------:R-:W-:Y:S01]  /*2e260*/  VIADD R57, R5.reuse, 0x78 ;  /* 0x0000007805397836 */ /* 0x040fe20000000000 */
[----:B------:R-:W-:Y:S01]  /*2e270*/  IABS R26, R26 ;  /* 0x0000001a001a7213 */ /* 0x000fe20000000000 */
[----:B------:R-:W-:Y:S01]  /*2e280*/  FFMA.FTZ R175, -R242, R23, R105 ;  /* 0x00000017f2af7223 */ /* 0x000fe20000010169 */
[----:B------:R-:W-:Y:S01]  /*2e290*/  ISETP.GE.AND P0, PT, R118, R246, PT ;  /* 0x000000f67600720c */ /* 0x000fe20003f06270 */
[C---:B------:R-:W-:Y:S01]  /*2e2a0*/  VIADD R105, R5.reuse, 0x70 ;  /* 0x0000007005697836 */ /* 0x040fe20000000000 */
[----:B------:R-:W-:Y:S02]  /*2e2b0*/  I2FP.F32.S32 R26, R26 ;  /* 0x0000001a001a7245 */ /* 0x000fe40000201400 */
[----:B------:R-:W-:Y:S01]  /*2e2c0*/  FSEL R206, R50, -INF , P0 ;  /* 0xff80000032ce7808 */ /* 0x000fe20000000000 */
[----:B------:R-:W-:Y:S01]  /*2e2d0*/  VIADD R50, R5, 0x90 ;  /* 0x0000009005327836 */ /* 0x000fe20000000000 */
        /* <DEDUP_REMOVED lines=16> */
[----:B------:R-:W-:Y:S01]  /*2e3e0*/  FSEL R201, R54, -INF , P0 ;  /* 0xff80000036c97808 */ /* 0x000fe20000000000 */
[----:B------:R-:W-:Y:S01]  /*2e3f0*/  VIADD R54, R5, 0x80 ;  /* 0x0000008005367836 */ /* 0x000fe20000000000 */
[-C--:B------:R-:W-:Y:S01]  /*2e400*/  ISETP.GE.AND P0, PT, R108, R246.reuse, PT ;  /* 0x000000f66c00720c */ /* 0x080fe20003f06270 */
[----:B------:R-:W-:Y:S01]  /*2e410*/  IMAD.MOV.U32 R45, RZ, RZ, R30 ;  /* 0x000000ffff2d7224 */ /* 0x000fe200078e001e */
[----:B------:R-:W-:Y:S02]  /*2e420*/  IABS R23, R23 ;  /* 0x0000001700177213 */ /* 0x000fe40000000000 */
[----:B------:R-:W-:Y:S02]  /*2e430*/  FSEL R55, R55, -INF , P0 ;  /* 0xff80000037377808 */ /* 0x000fe40000000000 */
[----:B------:R-:W-:Y:S02]  /*2e440*/  ISETP.GE.AND P0, PT, R57, R247, PT ;  /* 0x000000f73900720c */ /* 0x000fe40003f06270 */
        /* <DEDUP_REMOVED lines=13> */
[----:B------:R-:W-:Y:S02]  /*2e520*/  IABS R23, R23 ;  /* 0x0000001700177213 */ /* 0x000fe40000000000 */
        /* <DEDUP_REMOVED lines=17> */
[----:B------:R-:W-:Y:S01]  /*2e640*/  I2FP.F32.S32 R48, R48 ;  /* 0x0000003000307245 */ /* 0x000fe20000201400 */
[----:B------:R-:W-:Y:S01]  /*2e650*/  IMAD.MOV.U32 R97, RZ, RZ, R46 ;  /* 0x000000ffff617224 */ /* 0x000fe200078e002e */
[----:B------:R-:W-:Y:S01]  /*2e660*/  FSEL R72, R72, -INF , P0 ;  /* 0xff80000048487808 */ /* 0x000fe20000000000 */
[----:B------:R-:W-:Y:S01]  /*2e670*/  IMAD.MOV.U32 R46, RZ, RZ, R43 ;  /* 0x000000ffff2e7224 */ /* 0x000fe200078e002b */
[----:B------:R-:W-:Y:S01]  /*2e680*/  ISETP.GE.AND P0, PT, R51, R247, PT ;  /* 0x000000f73300720c */ /* 0x000fe20003f06270 */
[C---:B------:R-:W-:Y:S01]  /*2e690*/  FFMA.FTZ R60, -R242.reuse, R60, R185 ;  /* 0x0000003cf23c7223 */ /* 0x040fe200000101b9 */
[----:B------:R-:W-:Y:S01]  /*2e6a0*/  IADD3 R35, PT, PT, R129, -0xd9, -R114 ;  /* 0xffffff2781237810 */ /* 0x000fe20007ffe872 */
[----:B------:R-:W-:Y:S01]  /*2e6b0*/  FFMA.FTZ R48, -R242, R48, R102 ;  /* 0x00000030f2307223 */ /* 0x000fe20000010166 */
[----:B------:R-:W-:Y:S01]  /*2e6c0*/  FSEL R185, R73, -INF , P0 ;  /* 0xff80000049b97808 */ /* 0x000fe20000000000 */
[----:B------:R-:W-:Y:S01]  /*2e6d0*/  IMAD.MOV.U32 R43, RZ, RZ, R184 ;  /* 0x000000ffff2b7224 */ /* 0x000fe200078e00b8 */
[-C--:B------:R-:W-:Y:S01]  /*2e6e0*/  ISETP.GE.AND P0, PT, R57, R246.reuse, PT ;  /* 0x000000f63900720c */ /* 0x080fe20003f06270 */
[----:B------:R-:W-:Y:S01]  /*2e6f0*/  IMAD.MOV.U32 R102, RZ, RZ, R179 ;  /* 0x000000ffff667224 */ /* 0x000fe200078e00b3 */
[----:B------:R-:W-:Y:S01]  /*2e700*/  IABS R35, R35 ;  /* 0x0000002300237213 */ /* 0x000fe20000000000 */
[----:B------:R-:W-:Y:S01]  /*2e710*/  IMAD.MOV.U32 R179, RZ, RZ, R44 ;  /* 0x000000ffffb37224 */ /* 0x000fe200078e002c */
[----:B------:R-:W-:Y:S01]  /*2e720*/  FSEL R66, R66, -INF , P0 ;  /* 0xff80000042427808 */ /* 0x000fe20000000000 */
[----:B------:R-:W-:Y:S01]  /*2e730*/  IMAD.MOV.U32 R44, RZ, RZ, R41 ;  /* 0x000000ffff2c7224 */ /* 0x000fe200078e0029 */
[----:B------:R-:W-:Y:S01]  /*2e740*/  ISETP.GE.AND P0, PT, R56, R246, PT ;  /* 0x000000f63800720c */ /* 0x000fe20003f06270 */
[----:B------:R-:W-:Y:S01]  /*2e750*/  IMAD.MOV.U32 R41, RZ, RZ, R33 ;  /* 0x000000ffff297224 */ /* 0x000fe200078e0021 */
[----:B------:R-:W-:Y:S01]  /*2e760*/  IADD3 R33, PT, PT, R129, -0xe0, -R114 ;  /* 0xffffff2081217810 */ /* 0x000fe20007ffe872 */
[----:B------:R-:W-:Y:S01]  /*2e770*/  IMAD.MOV.U32 R62, RZ, RZ, R44 ;  /* 0x000000ffff3e7224 */ /* 0x000fe200078e002c */
[----:B------:R-:W-:Y:S01]  /*2e780*/  FSEL R67, R67, -INF , P0 ;  /* 0xff80000043437808 */ /* 0x000fe20000000000 */
[C---:B------:R-:W-:Y:S01]  /*2e790*/  VIADD R44, R5.reuse, 0xa0 ;  /* 0x000000a0052c7836 */ /* 0x040fe20000000000 */
[----:B------:R-:W-:Y:S01]  /*2e7a0*/  IABS R33, R33 ;  /* 0x0000002100217213 */ /* 0x000fe20000000000 */
[----:B------:R-:W-:Y:S01]  /*2e7b0*/  IMAD.MOV.U32 R23, RZ, RZ, R177 ;  /* 0x000000ffff177224 */ /* 0x000fe200078e00b1 */
[----:B------:R-:W-:Y:S01]  /*2e7c0*/  ISETP.GE.AND P0, PT, R50, R247, PT ;  /* 0x000000f73200720c */ /* 0x000fe20003f06270 */
[----:B------:R-:W-:Y:S01]  /*2e7d0*/  IMAD.MOV.U32 R73, RZ, RZ, R32 ;  /* 0x000000ffff497224 */ /* 0x000fe200078e0020 */
[----:B------:R-:W-:Y:S01]  /*2e7e0*/  I2FP.F32.S32 R33, R33 ;  /* 0x0000002100217245 */ /* 0x000fe20000201400 */
[----:B------:R-:W-:Y:S01]  /*2e7f0*/  IMAD.MOV.U32 R170, RZ, RZ, R43 ;  /* 0x000000ffffaa7224 */ /* 0x000fe200078e002b */
[----:B------:R-:W-:Y:S01]  /*2e800*/  FSEL R76, R76, -INF , P0 ;  /* 0xff8000004c4c7808 */ /* 0x000fe20000000000 */
[----:B------:R-:W-:Y:S01]  /*2e810*/  VIADD R43, R5, 0xa1 ;  /* 0x000000a1052b7836 */ /* 0x000fe20000000000 */
[C-C-:B------:R-:W-:Y:S01]  /*2e820*/  IADD3 R26, PT, PT, R243.reuse, -0xe1, -R114.reuse ;  /* 0xffffff1ff31a7810 */ /* 0x140fe20007ffe872 */
[C---:B------:R-:W-:Y:S01]  /*2e830*/  FFMA.FTZ R33, -R242.reuse, R33, R101 ;  /* 0x00000021f2217223 */ /* 0x040fe20000010165 */
[----:B------:R-:W-:Y:S01]  /*2e840*/  IADD3 R61, PT, PT, R243, -0xe8, -R114 ;  /* 0xffffff18f33d7810 */ /* 0x000fe20007ffe872 */
[----:B------:R-:W-:Y:S01]  /*2e850*/  IMAD.MOV.U32 R101, RZ, RZ, R179 ;  /* 0x000000ffff657224 */ /* 0x000fe200078e00b3 */
[----:B------:R-:W-:Y:S02]  /*2e860*/  ISETP.GE.AND P0, PT, R49, R247, PT ;  /* 0x000000f73100720c */ /* 0x000fe40003f06270 */
[----:B------:R-:W-:Y:S02]  /*2e870*/  I2FP.F32.S32 R35, R35 ;  /* 0x0000002300237245 */ /* 0x000fe40000201400 */
[----:B------:R-:W-:Y:S02]  /*2e880*/  IABS R26, R26 ;  /* 0x0000001a001a7213 */ /* 0x000fe40000000000 */
        /* <DEDUP_REMOVED lines=8> */
[----:B------:R-:W-:Y:S02]  /*2e910*/  I2FP.F32.S32 R61, R61 ;  /* 0x0000003d003d7245 */ /* 0x000fe40000201400 */
[----:B------:R-:W-:Y:S01]  /*2e920*/  FSEL R184, R70, -INF , P0 ;  /* 0xff80000046b87808 */ /* 0x000fe20000000000 */
[C---:B------:R-:W-:Y:S01]  /*2e930*/  FFMA.FTZ R42, -R242.reuse, R26, R182 ;  /* 0x0000001af22a7223 */ /* 0x040fe200000101b6 */
[----:B------:R-:W-:Y:S01]  /*2e940*/  ISETP.GE.AND P0, PT, R53, R246, PT ;  /* 0x000000f63500720c */ /* 0x000fe20003f06270 */
[----:B------:R-:W-:Y:S01]  /*2e950*/  FFMA.FTZ R61, -R242, R61, R183 ;  /* 0x0000003df23d7223 */ /* 0x000fe200000101b7 */
[----:B------:R-:W-:Y:S01]  /*2e960*/  IADD3 R26, PT, PT, R129, -0xe9, -R114 ;  /* 0xffffff17811a7810 */ /* 0x000fe20007ffe872 */
[----:B------:R-:W-:Y:S01]  /*2e970*/  IMAD.MOV.U32 R182, RZ, RZ, R45 ;  /* 0x000000ffffb67224 */ /* 0x000fe200078e002d */
[----:B------:R-:W-:Y:S01]  /*2e980*/  FSEL R183, R71, -INF , P0 ;  /* 0xff80000047b77808 */ /* 0x000fe20000000000 */
[----:B------:R-:W-:Y:S01]  /*2e990*/  VIADD R45, R5, 0x99 ;  /* 0x00000099052d7836 */ /* 0x000fe20000000000 */
[-C--:B------:R-:W-:Y:S02]  /*2e9a0*/  ISETP.GE.AND P0, PT, R47, R247.reuse, PT ;  /* 0x000000f72f00720c */ /* 0x080fe40003f06270 */
[----:B------:R-:W-:Y:S02]  /*2e9b0*/  IABS R26, R26 ;  /* 0x0000001a001a7213 */ /* 0x000fe40000000000 */
[----:B------:R-:W-:Y:S01]  /*2e9c0*/  FSEL R178, R80, -INF , P0 ;  /* 0xff80000050b27808 */ /* 0x000fe20000000000 */
[----:B------:R-:W-:Y:S01]  /*2e9d0*/  IMAD.MOV.U32 R80, RZ, RZ, R36 ;  /* 0x000000ffff507224 */ /* 0x000fe200078e0024 */
[--C-:B------:R-:W-:Y:S02]  /*2e9e0*/  IADD3 R34, PT, PT, R243, -0xf0, -R114.reuse ;  /* 0xffffff10f3227810 */ /* 0x100fe40007ffe872 */
[----:B------:R-:W-:Y:S02]  /*2e9f0*/  ISETP.GE.AND P0, PT, R45, R247, PT ;  /* 0x000000f72d00720c */ /* 0x000fe40003f06270 */
[----:B------:R-:W-:Y:S02]  /*2ea00*/  I2FP.F32.S32 R26, R26 ;  /* 0x0000001a001a7245 */ /* 0x000fe40000201400 */
[----:B------:R-:W-:Y:S02]  /*2ea10*/  IADD3 R71, PT, PT, R129, -0xf0, -R114 ;  /* 0xffffff1081477810 */ /* 0x000fe40007ffe872 */
[----:B------:R-:W-:Y:S01]  /*2ea20*/  IABS R34, R34 ;  /* 0x0000002200227213 */ /* 0x000fe20000000000 */
[----:B------:R-:W-:Y:S01]  /*2ea30*/  FFMA.FTZ R26, -R242, R26, R111 ;  /* 0x0000001af21a7223 */ /* 0x000fe2000001016f */
[----:B------:R-:W-:Y:S01]  /*2ea40*/  FSEL R177, R81, -INF , P0 ;  /* 0xff80000051b17808 */ /* 0x000fe20000000000 */
[----:B------:R-:W-:Y:S01]  /*2ea50*/  IMAD.MOV.U32 R111, RZ, RZ, R182 ;  /* 0x000000ffff6f7224 */ /* 0x000fe200078e00b6 */
[----:B------:R-:W-:Y:S01]  /*2ea60*/  ISETP.GE.AND P0, PT, R52, R246, PT ;  /* 0x000000f63400720c */ /* 0x000fe20003f06270 */
[----:B------:R-:W-:Y:S01]  /*2ea70*/  IMAD.MOV.U32 R81, RZ, RZ, R41 ;  /* 0x000000ffff517224 */ /* 0x000fe200078e0029 */
[----:B------:R-:W-:Y:S01]  /*2ea80*/  IABS R71, R71 ;  /* 0x0000004700477213 */ /* 0x000fe20000000000 */
[----:B------:R-:W-:Y:S01]  /*2ea90*/  VIADD R41, R5, 0xa9 ;  /* 0x000000a905297836 */ /* 0x000fe20000000000 */
[----:B------:R-:W-:Y:S02]  /*2eaa0*/  I2FP.F32.S32 R34, R34 ;  /* 0x0000002200227245 */ /* 0x000fe40000201400 */
[----:B------:R-:W-:Y:S02]  /*2eab0*/  IADD3 R70, PT, PT, R129, -0xf1, -R114 ;  /* 0xffffff0f81467810 */ /* 0x000fe40007ffe872 */
[----:B------:R-:W-:Y:S01]  /*2eac0*/  FSEL R182, R74, -INF , P0 ;  /* 0xff8000004ab67808 */ /* 0x000fe20000000000 */
[C---:B------:R-:W-:Y:S01]  /*2ead0*/  FFMA.FTZ R34, -R242.reuse, R34, R181 ;  /* 0x00000022f2227223 */ /* 0x040fe200000101b5 */
[----:B------:R-:W-:Y:S01]  /*2eae0*/  ISETP.GE.AND P0, PT, R51, R246, PT ;  /* 0x000000f63300720c */ /* 0x000fe20003f06270 */
[----:B------:R-:W-:Y:S01]  /*2eaf0*/  IMAD.MOV.U32 R74, RZ, RZ, R38 ;  /* 0x000000ffff4a7224 */ /* 0x000fe200078e0026 */
[----:B------:R-:W-:Y:S01]  /*2eb00*/  I2FP.F32.S32 R71, R71 ;  /* 0x0000004700477245 */ /* 0x000fe20000201400 */
[----:B------:R-:W-:Y:S01]  /*2eb10*/  IMAD.MOV.U32 R38, RZ, RZ, R37 ;  /* 0x000000ffff267224 */ /* 0x000fe200078e0025 */
[----:B------:R-:W-:Y:S02]  /*2eb20*/  IABS R70, R70 ;  /* 0x0000004600467213 */ /* 0x000fe40000000000 */
[----:B------:R-:W-:Y:S01]  /*2eb30*/  IADD3 R30, PT, PT, R129, -0xe8, -R114 ;  /* 0xffffff18811e7810 */ /* 0x000fe20007ffe872 */
[----:B------:R-:W-:Y:S01]  /*2eb40*/  FFMA.FTZ R71, -R242, R71, R126 ;  /* 0x00000047f2477223 */ /* 0x000fe2000001017e */
[----:B------:R-:W-:Y:S01]  /*2eb50*/  FSEL R181, R75, -INF , P0 ;  /* 0xff8000004bb57808 */ /* 0x000fe20000000000 */
[----:B------:R-:W-:Y:S01]  /*2eb60*/  IMAD.MOV.U32 R126, RZ, RZ, R101 ;  /* 0x000000ffff7e7224 */ /* 0x000fe200078e0065 */
[----:B------:R-:W-:Y:S01]  /*2eb70*/  IADD3 R32, PT, PT, R129, -0xe1, -R114 ;  /* 0xffffff1f81207810 */ /* 0x000fe20007ffe872 */
[----:B------:R-:W-:Y:S01]  /*2eb80*/  IMAD.MOV.U32 R101, RZ, RZ, R46 ;  /* 0x000000ffff657224 */ /* 0x000fe200078e002e */
[-C--:B------:R-:W-:Y:S02]  /*2eb90*/  ISETP.GE.AND P0, PT, R44, R247.reuse, PT ;  /* 0x000000f72c00720c */ /* 0x080fe40003f06270 */
[----:B------:R-:W-:Y:S02]  /*2eba0*/  I2FP.F32.S32 R70, R70 ;  /* 0x0000004600467245 */ /* 0x000fe40000201400 */
[----:B------:R-:W-:Y:S02]  /*2ebb0*/  IABS R30, R30 ;  /* 0x0000001e001e7213 */ /* 0x000fe40000000000 */
[----:B------:R-:W-:Y:S01]  /*2ebc0*/  IABS R32, R32 ;  /* 0x0000002000207213 */ /* 0x000fe20000000000 */
[----:B------:R-:W-:Y:S01]  /*2ebd0*/  FFMA.FTZ R70, -R242, R70, R127 ;  /* 0x00000046f2467223 */ /* 0x000fe2000001017f */
[----:B------:R-:W-:Y:S01]  /*2ebe0*/  FSEL R46, R84, -INF , P0 ;  /* 0xff800000542e7808 */ /* 0x000fe20000000000 */
[----:B------:R-:W-:Y:S01]  /*2ebf0*/  IMAD.MOV.U32 R127, RZ, RZ, R73 ;  /* 0x000000ffff7f7224 */ /* 0x000fe200078e0049 */
[----:B------:R-:W-:Y:S01]  /*2ec00*/  ISETP.GE.AND P0, PT, R43, R247, PT ;  /* 0x000000f72b00720c */ /* 0x000fe20003f06270 */
[----:B------:R-:W-:Y:S01]  /*2ec10*/  IMAD.MOV.U32 R73, RZ, RZ, R171 ;  /* 0x000000ffff497224 */ /* 0x000fe200078e00ab */
[----:B------:R-:W-:Y:S01]  /*2ec20*/  I2FP.F32.S32 R30, R30 ;  /* 0x0000001e001e7245 */ /* 0x000fe20000201400 */
[----:B------:R-:W-:Y:S01]  /*2ec30*/  IMAD.MOV.U32 R84, RZ, RZ, R80 ;  /* 0x000000ffff547224 */ /* 0x000fe200078e0050 */
[----:B------:R-:W-:Y:S02]  /*2ec40*/  I2FP.F32.S32 R32, R32 ;  /* 0x0000002000207245 */ /* 0x000fe40000201400 */
[----:B------:R-:W-:Y:S01]  /*2ec50*/  FSEL R171, R85, -INF , P0 ;  /* 0xff80000055ab7808 */ /* 0x000fe20000000000 */
[----:B------:R-:W-:Y:S01]  /*2ec60*/  FFMA.FTZ R30, -R242, R30, R117 ;  /* 0x0000001ef21e7223 */ /* 0x000fe20000010175 */
[----:B------:R-:W-:Y:S01]  /*2ec70*/  ISETP.GE.AND P0, PT, R50, R246, PT ;  /* 0x000000f63200720c */ /* 0x000fe20003f06270 */
[----:B------:R-:W-:Y:S01]  /*2ec80*/  IMAD.MOV.U32 R117, RZ, RZ, R176 ;  /* 0x000000ffff757224 */ /* 0x000fe200078e00b0 */
[----:B------:R-:W-:Y:S01]  /*2ec90*/  IADD3 R75, PT, PT, R243, -0xf1, -R114 ;  /* 0xffffff0ff34b7810 */ /* 0x000fe20007ffe872 */
[----:B------:R-:W-:Y:S01]  /*2eca0*/  FFMA.FTZ R32, -R242, R32, R100 ;  /* 0x00000020f2207223 */ /* 0x000fe20000010164 */
[----:B------:R-:W-:Y:S01]  /*2ecb0*/  FSEL R176, R78, -INF , P0 ;  /* 0xff8000004eb07808 */ /* 0x000fe20000000000 */
[----:B------:R-:W-:Y:S01]  /*2ecc0*/  IMAD.MOV.U32 R100, RZ, RZ, R42 ;  /* 0x000000ffff647224 */ /* 0x000fe200078e002a */
[-C--:B------:R-:W-:Y:S01]  /*2ecd0*/  ISETP.GE.AND P0, PT, R49, R246.reuse, PT ;  /* 0x000000f63100720c */ /* 0x080fe20003f06270 */
[----:B------:R-:W-:Y:S01]  /*2ece0*/  VIADD R42, R5, 0xa8 ;  /* 0x000000a8052a7836 */ /* 0x000fe20000000000 */
[----:B------:R-:W-:Y:S01]  /*2ecf0*/  IABS R75, R75 ;  /* 0x0000004b004b7213 */ /* 0x000fe20000000000 */
[----:B------:R-:W-:Y:S01]  /*2ed00*/  IMAD.MOV.U32 R78, RZ, RZ, R62 ;  /* 0x000000ffff4e7224 */ /* 0x000fe200078e003e */
[----:B------:R-:W-:Y:S01]  /*2ed10*/  IADD3 R36, PT, PT, R129, -0xf9, -R114 ;  /* 0xffffff0781247810 */ /* 0x000fe20007ffe872 */
[----:B------:R-:W-:Y:S01]  /*2ed20*/  IMAD.MOV.U32 R62, RZ, RZ, R175 ;  /* 0x000000ffff3e7224 */ /* 0x000fe200078e00af */
[----:B------:R-:W-:Y:S01]  /*2ed30*/  FSEL R175, R79, -INF , P0 ;  /* 0xff8000004faf7808 */ /* 0x000fe20000000000 */
[----:B------:R-:W-:Y:S01]  /*2ed40*/  IMAD.MOV.U32 R80, RZ, RZ, R100 ;  /* 0x000000ffff507224 */ /* 0x000fe200078e0064 */
[----:B------:R-:W-:Y:S01]  /*2ed50*/  ISETP.GE.AND P0, PT, R42, R247, PT ;  /* 0x000000f72a00720c */ /* 0x000fe20003f06270 */
[----:B------:R-:W-:Y:S01]  /*2ed60*/  IMAD.MOV.U32 R100, RZ, RZ, R102 ;  /* 0x000000ffff647224 */ /* 0x000fe200078e0066 */
[----:B------:R-:W-:Y:S01]  /*2ed70*/  I2FP.F32.S32 R75, R75 ;  /* 0x0000004b004b7245 */ /* 0x000fe20000201400 */
[----:B------:R-:W-:Y:S01]  /*2ed80*/  IMAD.MOV.U32 R102, RZ, RZ, R23 ;  /* 0x000000ffff667224 */ /* 0x000fe200078e0017 */
[----:B------:R-:W-:Y:S01]  /*2ed90*/  FSEL R170, R88, -INF , P0 ;  /* 0xff80000058aa7808 */ /* 0x000fe20000000000 */
[----:B------:R-:W-:Y:S01]  /*2eda0*/  VIADD R23, R128, 0xfffffff8 ;  /* 0xfffffff880177836 */ /* 0x000fe20000000000 */
[----:B------:R-:W-:Y:S01]  /*2edb0*/  ISETP.GE.AND P0, PT, R41, R247, PT ;  /* 0x000000f72900720c */ /* 0x000fe20003f06270 */
[----:B------:R-:W-:Y:S01]  /*2edc0*/  FFMA.FTZ R75, -R242, R75, R113 ;  /* 0x0000004bf24b7223 */ /* 0x000fe20000010171 */
        /* <DEDUP_REMOVED lines=10> */
[----:B------:R-:W-:Y:S01]  /*2ee70*/  ISETP.GE.AND P0, PT, R45, R246, PT ;  /* 0x000000f62d00720c */ /* 0x000fe20003f06270 */
[----:B------:R-:W-:Y:S01]  /*2ee80*/  IMAD.MOV.U32 R82, RZ, RZ, R62 ;  /* 0x000000ffff527224 */ /* 0x000fe200078e003e */
[----:B------:R-:W-:Y:S01]  /*2ee90*/  I2FP.F32.S32 R36, R36 ;  /* 0x0000002400247245 */ /* 0x000fe20000201400 */
[----:B------:R-:W-:Y:S01]  /*2eea0*/  IMAD.MOV.U32 R81, RZ, RZ, R117 ;  /* 0x000000ffff517224 */ /* 0x000fe200078e0075 */
[----:B------:R-:W-:Y:S01]  /*2eeb0*/  IABS R37, R37 ;  /* 0x0000002500257213 */ /* 0x000fe20000000000 */
[----:B------:R-:W-:Y:S01]  /*2eec0*/  IMAD.MOV.U32 R62, RZ, RZ, R39 ;  /* 0x000000ffff3e7224 */ /* 0x000fe200078e0027 */
[----:B------:R-:W-:Y:S01]  /*2eed0*/  IABS R23, R23 ;  /* 0x0000001700177213 */ /* 0x000fe20000000000 */
[----:B------:R-:W-:Y:S01]  /*2eee0*/  VIADD R39, R5, 0xb0 ;  /* 0x000000b005277836 */ /* 0x000fe20000000000 */
[----:B------:R-:W-:Y:S01]  /*2eef0*/  I2FP.F32.S32 R37, R37 ;  /* 0x0000002500257245 */ /* 0x000fe20000201400 */
[----:B------:R-:W-:Y:S01]  /*2ef00*/  IMAD.MOV.U32 R117, RZ, RZ, R101 ;  /* 0x000000ffff757224 */ /* 0x000fe200078e0065 */
[----:B------:R-:W-:Y:S01]  /*2ef10*/  I2FP.F32.S32 R23, R23 ;  /* 0x0000001700177245 */ /* 0x000fe20000201400 */
[----:B------:R-:W-:Y:S01]  /*2ef20*/  IMAD.MOV.U32 R101, RZ, RZ, R63 ;  /* 0x000000ffff657224 */ /* 0x000fe200078e003f */
[----:B------:R-:W-:Y:S01]  /*2ef30*/  LOP3.LUT R251, R251, 0xfbffffff, RZ, 0xc0, !PT ;  /* 0xfbfffffffbfb7812 */ /* 0x000fe200078ec0ff */
[----:B------:R-:W-:Y:S01]  /*2ef40*/  IMAD.MOV.U32 R79, RZ, RZ, R81 ;  /* 0x000000ffff4f7224 */ /* 0x000fe200078e0051 */
[----:B------:R-:W-:Y:S01]  /*2ef50*/  ISETP.GE.AND P3, PT, R14, R245, PT ;  /* 0x000000f50e00720c */ /* 0x000fe20003f66270 */
[----:B------:R-:W-:Y:S01]  /*2ef60*/  IMAD.MOV.U32 R63, RZ, RZ, R173 ;  /* 0x000000ffff3f7224 */ /* 0x000fe200078e00ad */
[----:B------:R-:W-:Y:S01]  /*2ef70*/  FSEL R173, R83, -INF , P0 ;  /* 0xff80000053ad7808 */ /* 0x000fe20000000000 */
[----:B------:R-:W-:Y:S01]  /*2ef80*/  IMAD.MOV.U32 R81, RZ, RZ, R102 ;  /* 0x000000ffff517224 */ /* 0x000fe200078e0066 */
[----:B------:R-:W-:Y:S01]  /*2ef90*/  ISETP.GE.AND P0, PT, R39, R247, PT ;  /* 0x000000f72700720c */ /* 0x000fe20003f06270 */
[----:B------:R-:W-:Y:S01]  /*2efa0*/  IMAD.MOV.U32 R102, RZ, RZ, R38 ;  /* 0x000000ffff667224 */ /* 0x000fe200078e0026 */
[----:B------:R-:W-:Y:S01]  /*2efb0*/  @P2 LOP3.LUT R251, R251, 0x4000000, RZ, 0xfc, !PT ;  /* 0x04000000fbfb2812 */ /* 0x000fe200078efcff */
[----:B------:R-:W-:Y:S01]  /*2efc0*/  VIADD R38, R5, 0xb1 ;  /* 0x000000b105267836 */ /* 0x000fe20000000000 */
[----:B------:R-:W-:Y:S01]  /*2efd0*/  ISETP.GE.AND P2, PT, R15, R245, PT ;  /* 0x000000f50f00720c */ /* 0x000fe20003f46270 */
[----:B------:R-:W-:Y:S01]  /*2efe0*/  FFMA.FTZ R36, -R242, R36, R120 ;  /* 0x00000024f2247223 */ /* 0x000fe20000010178 */
[----:B------:R-:W-:Y:S01]  /*2eff0*/  FSEL R120, R92, -INF , P0 ;  /* 0xff8000005c787808 */ /* 0x000fe20000000000 */
[----:B------:R-:W-:Y:S01]  /*2f000*/  IMAD.MOV.U32 R92, RZ, RZ, R31 ;  /* 0x000000ffff5c7224 */ /* 0x000fe200078e001f */
[----:B------:R-:W-:Y:S01]  /*2f010*/  ISETP.GE.AND P0, PT, R38, R247, PT ;  /* 0x000000f72600720c */ /* 0x000fe20003f06270 */
[----:B------:R-:W-:Y:S01]  /*2f020*/  IMAD.MOV.U32 R83, RZ, RZ, R84 ;  /* 0x000000ffff537224 */ /* 0x000fe200078e0054 */
[----:B------:R-:W-:Y:S01]  /*2f030*/  LOP3.LUT R251, R251, 0xfffffbff, RZ, 0xc0, !PT ;  /* 0xfffffbfffbfb7812 */ /* 0x000fe200078ec0ff */
[----:B------:R-:W-:Y:S01]  /*2f040*/  IMAD.MOV.U32 R84, RZ, RZ, R80 ;  /* 0x000000ffff547224 */ /* 0x000fe200078e0050 */
[----:B------:R-:W-:Y:S01]  /*2f050*/  ISETP.GE.AND P5, PT, R13, R245, PT ;  /* 0x000000f50d00720c */ /* 0x000fe20003fa6270 */
[----:B------:R-:W-:Y:S01]  /*2f060*/  IMAD.MOV.U32 R80, RZ, RZ, R117 ;  /* 0x000000ffff507224 */ /* 0x000fe200078e0075 */
[----:B------:R-:W-:Y:S01]  /*2f070*/  FSEL R117, R93, -INF , P0 ;  /* 0xff8000005d757808 */ /* 0x000fe20000000000 */
[----:B------:R-:W-:Y:S01]  /*2f080*/  VIADD R31, R5, 0xb8 ;  /* 0x000000b8051f7836 */ /* 0x000fe20000000000 */
        /* <DEDUP_REMOVED lines=8> */
[--C-:B------:R-:W-:Y:S01]  /*2f110*/  IADD3 R74, PT, PT, R243, -0xf8, -R114.reuse ;  /* 0xffffff08f34a7810 */ /* 0x100fe20007ffe872 */
[----:B------:R-:W-:Y:S01]  /*2f120*/  VIADD R29, R5, 0xb9 ;  /* 0x000000b9051d7836 */ /* 0x000fe20000000000 */
[----:B------:R-:W-:Y:S01]  /*2f130*/  FSEL R128, R87, -INF , P0 ;  /* 0xff80000057807808 */ /* 0x000fe20000000000 */
[C---:B------:R-:W-:Y:S01]  /*2f140*/  FFMA.FTZ R37, -R242.reuse, R37, R115 ;  /* 0x00000025f2257223 */ /* 0x040fe20000010173 */
[----:B------:R-:W-:Y:S01]  /*2f150*/  IADD3 R114, PT, PT, R243, -0xf9, -R114 ;  /* 0xffffff07f3727810 */ /* 0x000fe20007ffe872 */
[----:B------:R-:W-:Y:S01]  /*2f160*/  FFMA.FTZ R168, -R242, R23, R168 ;  /* 0x00000017f2a87223 */ /* 0x000fe200000101a8 */
        /* <DEDUP_REMOVED lines=8> */
[----:B------:R-:W-:Y:S02]  /*2f1f0*/  I2FP.F32.S32 R73, R114 ;  /* 0x0000007200497245 */ /* 0x000fe40000201400 */
[----:B------:R-:W-:Y:S01]  /*2f200*/  FSEL R114, R93, -INF , P0 ;  /* 0xff8000005d727808 */ /* 0x000fe20000000000 */
[----:B------:R-:W-:Y:S01]  /*2f210*/  IMAD.MOV.U32 R93, RZ, RZ, R82 ;  /* 0x000000ffff5d7224 */ /* 0x000fe200078e0052 */
[----:B------:R-:W-:Y:S01]  /*2f220*/  ISETP.GE.AND P0, PT, R42, R246, PT ;  /* 0x000000f62a00720c */ /* 0x000fe20003f06270 */
[----:B------:R-:W-:Y:S01]  /*2f230*/  IMAD.MOV.U32 R82, RZ, RZ, R88 ;  /* 0x000000ffff527224 */ /* 0x000fe200078e0058 */
[----:B------:R-:W-:Y:S01]  /*2f240*/  IABS R74, R74 ;  /* 0x0000004a004a7213 */ /* 0x000fe20000000000 */
[----:B------:R-:W-:Y:S01]  /*2f250*/  FFMA.FTZ R73, -R242, R73, R4 ;  /* 0x00000049f2497223 */ /* 0x000fe20000010104 */
[----:B------:R-:W-:Y:S01]  /*2f260*/  FSEL R127, R90, -INF , P0 ;  /* 0xff8000005a7f7808 */ /* 0x000fe20000000000 */
[----:B------:R-:W-:Y:S01]  /*2f270*/  IMAD.MOV.U32 R88, RZ, RZ, R28 ;  /* 0x000000ffff587224 */ /* 0x000fe200078e001c */
[----:B------:R-:W-:Y:S01]  /*2f280*/  ISETP.GE.AND P0, PT, R41, R246, PT ;  /* 0x000000f62900720c */ /* 0x000fe20003f06270 */
[----:B------:R-:W-:Y:S01]  /*2f290*/  VIADD R28, R5, 0xc0 ;  /* 0x000000c0051c7836 */ /* 0x000fe20000000000 */
[----:B------:R-:W-:Y:S02]  /*2f2a0*/  I2FP.F32.S32 R74, R74 ;  /* 0x0000004a004a7245 */ /* 0x000fe40000201400 */
[----:B------:R-:W-:Y:S02]  /*2f2b0*/  FSEL R126, R91, -INF , P0 ;  /* 0xff8000005b7e7808 */ /* 0x000fe40000000000 */
[----:B------:R-:W-:Y:S01]  /*2f2c0*/  ISETP.GE.AND P0, PT, R28, R247, PT ;  /* 0x000000f71c00720c */ /* 0x000fe20003f06270 */
[----:B------:R-:W-:Y:S01]  /*2f2d0*/  FFMA.FTZ R74, -R242, R74, R98 ;  /* 0x0000004af24a7223 */ /* 0x000fe20000010162 */
[----:B------:R-:W-:Y:S01]  /*2f2e0*/  LOP3.LUT R251, R251, 0xfdffffff, RZ, 0xc0, !PT ;  /* 0xfdfffffffbfb7812 */ /* 0x000fe200078ec0ff */
[----:B------:R-:W-:Y:S01]  /*2f2f0*/  IMAD.MOV.U32 R98, RZ, RZ, R86 ;  /* 0x000000ffff627224 */ /* 0x000fe200078e0056 */
[----:B------:R-:W-:Y:S01]  /*2f300*/  FSEL R102, R102, -INF , P0 ;  /* 0xff80000066667808 */ /* 0x000fe20000000000 */
[----:B------:R-:W-:Y:S01]  /*2f310*/  IMAD.MOV.U32 R86, RZ, RZ, R23 ;  /* 0x000000ffff567224 */ /* 0x000fe200078e0017 */
[C---:B------:R-:W-:Y:S01]  /*2f320*/  ISETP.GE.AND P0, PT, R112.reuse, R244, PT ;  /* 0x000000f47000720c */ /* 0x040fe20003f06270 */
[----:B------:R-:W-:Y:S01]  /*2f330*/  IMAD.MOV.U32 R23, RZ, RZ, R82 ;  /* 0x000000ffff177224 */ /* 0x000fe200078e0052 */
[-C--:B------:R-:W-:Y:S01]  /*2f340*/  ISETP.GE.AND P1, PT, R112, R245.reuse, PT ;  /* 0x000000f57000720c */ /* 0x080fe20003f26270 */
[----:B------:R-:W-:Y:S01]  /*2f350*/  IMAD.MOV.U32 R82, RZ, RZ, R89 ;  /* 0x000000ffff527224 */ /* 0x000fe200078e0059 */
[----:B------:R-:W-:Y:S01]  /*2f360*/  @P2 LOP3.LUT R252, R252, 0x1, RZ, 0xfc, !PT ;  /* 0x00000001fcfc2812 */ /* 0x000fe200078efcff */
[----:B------:R-:W-:Y:S01]  /*2f370*/  IMAD.MOV.U32 R89, RZ, RZ, R113 ;  /* 0x000000ffff597224 */ /* 0x000fe200078e0071 */
[----:B------:R-:W-:Y:S01]  /*2f380*/  ISETP.GE.AND P4, PT, R25, R245, PT ;  /* 0x000000f51900720c */ /* 0x000fe20003f86270 */
[----:B------:R-:W-:Y:S01]  /*2f390*/  IMAD.MOV.U32 R113, RZ, RZ, R88 ;  /* 0x000000ffff717224 */ /* 0x000fe200078e0058 */
[----:B------:R-:W-:Y:S01]  /*2f3a0*/  LOP3.LUT R252, R252, 0xfffffffd, RZ, 0xc0, !PT ;  /* 0xfffffffdfcfc7812 */ /* 0x000fe200078ec0ff */
[----:B------:R-:W-:Y:S02]  /*2f3b0*/  IMAD.MOV.U32 R88, RZ, RZ, R81 ;  /* 0x000000ffff587224 */ /* 0x000fe400078e0051 */
[----:B------:R-:W-:Y:S02]  /*2f3c0*/  IMAD.MOV.U32 R81, RZ, RZ, R27 ;  /* 0x000000ffff517224 */ /* 0x000fe400078e001b */
[----:B------:R-:W-:Y:S01]  /*2f3d0*/  @P0 LOP3.LUT R251, R251, 0x2000000, RZ, 0xfc, !PT ;  /* 0x02000000fbfb0812 */ /* 0x000fe200078efcff */
[----:B------:R-:W-:Y:S02]  /*2f3e0*/  VIADD R27, R5, 0xc1 ;  /* 0x000000c1051b7836 */ /* 0x000fe40000000000 */
[----:B------:R-:W-:Y:S01]  /*2f3f0*/  IMAD.MOV.U32 R90, RZ, RZ, R23 ;  /* 0x000000ffff5a7224 */ /* 0x000fe200078e0017 */
[----:B------:R-:W-:Y:S01]  /*2f400*/  LOP3.LUT R251, R251, 0xfffffdff, RZ, 0xc0, !PT ;  /* 0xfffffdfffbfb7812 */ /* 0x000fe200078ec0ff */
[----:B------:R-:W-:Y:S01]  /*2f410*/  VIADD R23, R5, 0xc8 ;  /* 0x000000c805177836 */ /* 0x000fe20000000000 */
[----:B------:R-:W-:Y:S01]  /*2f420*/  ISETP.GE.AND P0, PT, R27, R247, PT ;  /* 0x000000f71b00720c */ /* 0x000fe20003f06270 */
[----:B------:R-:W-:Y:S01]  /*2f430*/  IMAD.MOV.U32 R87, RZ, RZ, R98 ;  /* 0x000000ffff577224 */ /* 0x000fe200078e0062 */
        /* <DEDUP_REMOVED lines=11> */
[----:B------:R-:W-:Y:S01]  /*2f4f0*/  VIADD R94, R5, 0x20 ;  /* 0x00000020055e7836 */ /* 0x000fe20000000000 */
[C---:B------:R-:W-:Y:S01]  /*2f500*/  ISETP.GE.AND P1, PT, R110.reuse, R245, PT ;  /* 0x000000f56e00720c */ /* 0x040fe20003f26270 */
[----:B------:R-:W-:Y:S01]  /*2f510*/  IMAD.MOV.U32 R88, RZ, RZ, R85 ;  /* 0x000000ffff587224 */ /* 0x000fe200078e0055 */
[----:B------:R-:W-:Y:S01]  /*2f520*/  FSEL R112, R95, -INF , P0 ;  /* 0xff8000005f707808 */ /* 0x000fe20000000000 */
[----:B------:R-:W-:Y:S01]  /*2f530*/  IMAD.MOV.U32 R85, RZ, RZ, R100 ;  /* 0x000000ffff557224 */ /* 0x000fe200078e0064 */
[-C--:B------:R-:W-:Y:S01]  /*2f540*/  ISETP.GE.AND P0, PT, R110, R244.reuse, PT ;  /* 0x000000f46e00720c */ /* 0x080fe20003f06270 */
[----:B------:R-:W-:Y:S02]  /*2f550*/  VIADD R95, R5, 0x21 ;  /* 0x00000021055f7836 */ /* 0x000fe40000000000 */
[----:B------:R-:W-:Y:S02]  /*2f560*/  IMAD.MOV.U32 R91, RZ, RZ, R4 ;  /* 0x000000ffff5b7224 */ /* 0x000fe400078e0004 */
[----:B------:R-:W-:Y:S02]  /*2f570*/  IMAD.MOV.U32 R4, RZ, RZ, R87 ;  /* 0x000000ffff047224 */ /* 0x000fe400078e0057 */
[----:B------:R-:W-:Y:S06]  /*2f580*/  IMAD.MOV.U32 R87, RZ, RZ, R93 ;  /* 0x000000ffff577224 */ /* 0x000fec00078e005d */
        /* <DEDUP_REMOVED lines=8> */
[----:B------:R-:W-:Y:S01]  /*2f610*/  IMAD.MOV.U32 R12, RZ, RZ, R4 ;  /* 0x000000ffff0c7224 */ /* 0x000fe200078e0004 */
[----:B------:R-:W-:Y:S01]  /*2f620*/  LOP3.LUT R251, R251, 0xff7fffff, RZ, 0xc0, !PT ;  /* 0xff7ffffffbfb7812 */ /* 0x000fe200078ec0ff */
[----:B------:R-:W-:Y:S06]  /*2f630*/  IMAD.MOV.U32 R4, RZ, RZ, R83 ;  /* 0x000000ffff047224 */ /* 0x000fec00078e0053 */
        /* <DEDUP_REMOVED lines=9> */
[----:B------:R-:W-:Y:S01]  /*2f6d0*/  FSEL R110, R21, -INF , P0 ;  /* 0xff800000156e7808 */ /* 0x000fe20000000000 */
[C---:B------:R-:W-:Y:S01]  /*2f6e0*/  VIADD R21, R5.reuse, 0xd0 ;  /* 0x000000d005157836 */ /* 0x040fe20000000000 */
[CC--:B------:R-:W-:Y:S02]  /*2f6f0*/  ISETP.GE.AND P0, PT, R2.reuse, R244.reuse, PT ;  /* 0x000000f40200720c */ /* 0x0c0fe40003f06270 */
[-C--:B------:R-:W-:Y:S01]  /*2f700*/  ISETP.GE.AND P1, PT, R2, R245.reuse, PT ;  /* 0x000000f50200720c */ /* 0x080fe20003f26270 */
[----:B------:R-:W-:Y:S05]  /*2f710*/  VIADD R2, R5, 0x38 ;  /* 0x0000003805027836 */ /* 0x000fea0000000000 */
[----:B------:R-:W-:Y:S05]  /*2f720*/  ISETP.GE.AND P6, PT, R2, R245, PT ;  /* 0x000000f50200720c */ /* 0x000fea0003fc6270 */
        /* <DEDUP_REMOVED lines=10> */
[----:B------:R-:W-:Y:S02]  /*2f7d0*/  IMAD.MOV.U32 R91, RZ, RZ, R87 ;  /* 0x000000ffff5b7224 */ /* 0x000fe400078e0057 */
[----:B------:R-:W-:Y:S04]  /*2f7e0*/  IMAD.MOV.U32 R87, RZ, RZ, R92 ;  /* 0x000000ffff577224 */ /* 0x000fe800078e005c */
        /* <DEDUP_REMOVED lines=11> */
[CC--:B------:R-:W-:Y:S02]  /*2f8a0*/  ISETP.GE.AND P0, PT, R95.reuse, R244.reuse, PT ;  /* 0x000000f45f00720c */ /* 0x0c0fe40003f06270 */
[----:B------:R-:W-:Y:S01]  /*2f8b0*/  ISETP.GE.AND P1, PT, R95, R245, PT ;  /* 0x000000f55f00720c */ /* 0x000fe20003f26270 */
[----:B------:R-:W-:Y:S02]  /*2f8c0*/  IMAD.MOV.U32 R95, RZ, RZ, R94 ;  /* 0x000000ffff5f7224 */ /* 0x000fe400078e005e */
[----:B------:R-:W-:Y:S08]  /*2f8d0*/  IMAD.MOV.U32 R94, RZ, RZ, R91 ;  /* 0x000000ffff5e7224 */ /* 0x000ff000078e005b */
[----:B------:R-:W-:Y:S02]  /*2f8e0*/  @P0 LOP3.LUT R251, R251, 0x100000, RZ, 0xfc, !PT ;  /* 0x00100000fbfb0812 */ /* 0x000fe400078efcff */
[----:B------:R-:W-:Y:S02]  /*2f8f0*/  ISETP.GE.AND P0, PT, R19, R247, PT ;  /* 0x000000f71300720c */ /* 0x000fe40003f06270 */
[----:B------:R-:W-:Y:S02]  /*2f900*/  LOP3.LUT R251, R251, 0xffffffef, RZ, 0xc0, !PT ;  /* 0xffffffeffbfb7812 */ /* 0x000fe400078ec0ff */
[----:B------:R-:W-:Y:S01]  /*2f910*/  FSEL R91, R18, -INF , P0 ;  /* 0xff800000125b7808 */ /* 0x000fe20000000000 */
[----:B------:R-:W-:Y:S01]  /*2f920*/  VIADD R18, R5, 0xd9 ;  /* 0x000000d905127836 */ /* 0x000fe20000000000 */
        /* <DEDUP_REMOVED lines=26> */
[----:B------:R-:W-:Y:S02]  /*2fad0*/  LOP3.LUT R251, R251, 0xfffdffff, RZ, 0xc0, !PT ;  /* 0xfffdfffffbfb7812 */ /* 0x000fe400078ec0ff */
[----:B------:R-:W-:Y:S02]  /*2fae0*/  FSEL R215, R215, -INF , !P1 ;  /* 0xff800000d7d77808 */ /* 0x000fe40004800000 */
[----:B------:R-:W-:Y:S03]  /*2faf0*/  ISETP.GE.AND P1, PT, R121, R245, PT ;  /* 0x000000f57900720c */ /* 0x000fe60003f26270 */
[----:B------:R-:W-:Y:S02]  /*2fb00*/  @P0 LOP3.LUT R251, R251, 0x20000, RZ, 0xfc, !PT ;  /* 0x00020000fbfb0812 */ /* 0x000fe400078efcff */
[-C--:B------:R-:W-:Y:S02]  /*2fb10*/  ISETP.GE.AND P0, PT, R16, R247.reuse, PT ;  /* 0x000000f71000720c */ /* 0x080fe40003f06270 */
[----:B------:R-:W-:Y:S02]  /*2fb20*/  LOP3.LUT P2, RZ, R251, 0x8, RZ, 0xc0, !PT ;  /* 0x00000008fbff7812 */ /* 0x000fe4000784c0ff */
[----:B------:R-:W-:Y:S02]  /*2fb30*/  FSEL R84, R84, -INF , P0 ;  /* 0xff80000054547808 */ /* 0x000fe40000000000 */
[-C--:B------:R-:W-:Y:S02]  /*2fb40*/  ISETP.GE.AND P0, PT, R21, R246.reuse, PT ;  /* 0x000000f61500720c */ /* 0x080fe40003f06270 */
[----:B------:R-:W-:Y:S02]  /*2fb50*/  LOP3.LUT R251, R251, 0xfffeffff, RZ, 0xc0, !PT ;  /* 0xfffefffffbfb7812 */ /* 0x000fe400078ec0ff */
[----:B------:R-:W-:Y:S02]  /*2fb60*/  FSEL R89, R89, -INF , P0 ;  /* 0xff80000059597808 */ /* 0x000fe40000000000 */
[----:B------:R-:W-:Y:S02]  /*2fb70*/  ISETP.GE.AND P0, PT, R20, R246, PT ;  /* 0x000000f61400720c */ /* 0x000fe40003f06270 */
[----:B------:R-:W-:Y:S02]  /*2fb80*/  FSEL R208, R208, -INF , !P1 ;  /* 0xff800000d0d07808 */ /* 0x000fe40004800000 */
        /* <DEDUP_REMOVED lines=9> */
[-C--:B------:R-:W-:Y:S01]  /*2fc20*/  ISETP.GE.AND P2, PT, R13, R244.reuse, PT ;  /* 0x000000f40d00720c */ /* 0x080fe20003f46270 */
[----:B------:R-:W-:Y:S01]  /*2fc30*/  VIADD R13, R5, 0xf0 ;  /* 0x000000f0050d7836 */ /* 0x000fe20000000000 */
[----:B------:R-:W-:Y:S02]  /*2fc40*/  ISETP.GE.AND P1, PT, R106, R244, PT ;  /* 0x000000f46a00720c */ /* 0x000fe40003f26270 */
        /* <DEDUP_REMOVED lines=9> */
[----:B------:R-:W-:Y:S01]  /*2fce0*/  IMAD.MOV.U32 R4, RZ, RZ, R87 ;  /* 0x000000ffff047224 */ /* 0x000fe200078e0057 */
[----:B------:R-:W-:Y:S02]  /*2fcf0*/  FSEL R202, R202, -INF , !P1 ;  /* 0xff800000caca7808 */ /* 0x000fe40004800000 */
        /* <DEDUP_REMOVED lines=20> */
[----:B------:R-:W-:Y:S01]  /*2fe40*/  ISETP.GE.AND P0, PT, R12, R247, PT ;  /* 0x000000f70c00720c */ /* 0x000fe20003f06270 */
[----:B------:R-:W-:Y:S01]  /*2fe50*/  IMAD.MOV.U32 R60, RZ, RZ, R81 ;  /* 0x000000ffff3c7224 */ /* 0x000fe200078e0051 */
[----:B------:R-:W-:Y:S02]  /*2fe60*/  FSEL R199, R199, -INF , !P1 ;  /* 0xff800000c7c77808 */ /* 0x000fe40004800000 */
[----:B------:R-:W-:Y:S02]  /*2fe70*/  FSEL R75, R75, -INF , P0 ;  /* 0xff8000004b4b7808 */ /* 0x000fe40000000000 */
[-C--:B------:R-:W-:Y:S02]  /*2fe80*/  ISETP.GE.AND P0, PT, R17, R246.reuse, PT ;  /* 0x000000f61100720c */ /* 0x080fe40003f06270 */
[----:B------:R-:W-:Y:S02]  /*2fe90*/  @P3 LOP3.LUT R252, R252, 0x40, RZ, 0xfc, !PT ;  /* 0x00000040fcfc3812 */ /* 0x000fe400078efcff */
[----:B------:R-:W-:Y:S02]  /*2fea0*/  LOP3.LUT P3, RZ, R251, 0x20000, RZ, 0xc0, !PT ;  /* 0x00020000fbff7812 */ /* 0x000fe4000786c0ff */
[----:B------:R-:W-:Y:S02]  /*2feb0*/  LOP3.LUT R252, R252, 0xffffff7f, RZ, 0xc0, !PT ;  /* 0xffffff7ffcfc7812 */ /* 0x000fe400078ec0ff */
[----:B------:R-:W-:Y:S01]  /*2fec0*/  FSEL R81, R33, -INF , P0 ;  /* 0xff80000021517808 */ /* 0x000fe20000000000 */
[----:B------:R-:W-:Y:S01]  /*2fed0*/  IMAD.MOV.U32 R33, RZ, RZ, R80 ;  /* 0x000000ffff217224 */ /* 0x000fe200078e0050 */
[----:B------:R-:W-:Y:S02]  /*2fee0*/  ISETP.GE.AND P0, PT, R16, R246, PT ;  /* 0x000000f61000720c */ /* 0x000fe40003f06270 */
[----:B------:R-:W-:Y:S02]  /*2fef0*/  ISETP.GE.AND P1, PT, R106, R245, PT ;  /* 0x000000f56a00720c */ /* 0x000fe40003f26270 */
[----:B------:R-:W-:Y:S01]  /*2ff00*/  FSEL R80, R32, -INF , P0 ;  /* 0xff80000020507808 */ /* 0x000fe20000000000 */
[----:B------:R-:W-:Y:S02]  /*2ff10*/  IMAD.MOV.U32 R32, RZ, RZ, R2 ;  /* 0x000000ffff207224 */ /* 0x000fe400078e0002 */
[----:B------:R-:W-:Y:S01]  /*2ff20*/  @P3 LOP3.LUT R252, R252, 0x80, RZ, 0xfc, !PT ;  /* 0x00000080fcfc3812 */ /* 0x000fe200078efcff */
[----:B------:R-:W-:Y:S01]  /*2ff30*/  VIADD R2, R5, 0xf9 ;  /* 0x000000f905027836 */ /* 0x000fe20000000000 */
        /* <DEDUP_REMOVED lines=41> */
[----:B------:R-:W-:Y:S01]  /*301d0*/  IMAD.MOV.U32 R25, RZ, RZ, R79 ;  /* 0x000000ffff197224 */ /* 0x000fe200078e004f */
[----:B------:R-:W-:Y:S02]  /*301e0*/  LOP3.LUT R251, R251, 0xbfffffff, RZ, 0xc0, !PT ;  /* 0xbffffffffbfb7812 */ /* 0x000fe400078ec0ff */
[----:B------:R-:W-:Y:S02]  /*301f0*/  LOP3.LUT P3, RZ, R252, 0x80000, RZ, 0xc0, !PT ;  /* 0x00080000fcff7812 */ /* 0x000fe4000786c0ff */
[----:B------:R-:W-:Y:S02]  /*30200*/  @P5 LOP3.LUT R251, R251, 0x40000000, RZ, 0xfc, !PT ;  /* 0x40000000fbfb5812 */ /* 0x000fe400078efcff */
[----:B------:R-:W-:Y:S01]  /*30210*/  ISETP.GE.AND P5, PT, R24, R244, PT ;  /* 0x000000f41800720c */ /* 0x000fe20003fa6270 */
[----:B------:R-:W-:Y:S01]  /*30220*/  IMAD.MOV.U32 R24, RZ, RZ, R4 ;  /* 0x000000ffff187224 */ /* 0x000fe200078e0004 */
[----:B------:R-:W-:Y:S01]  /*30230*/  LOP3.LUT P2, RZ, R252, 0x2, RZ, 0xc0, !PT ;  /* 0x00000002fcff7812 */ /* 0x000fe2000784c0ff */
[----:B------:R-:W-:Y:S01]  /*30240*/  VIADD R4, R5, 0xf8 ;  /* 0x000000f805047836 */ /* 0x000fe20000000000 */
[----:B------:R-:W-:Y:S02]  /*30250*/  FSEL R194, R194, -INF , !P5 ;  /* 0xff800000c2c27808 */ /* 0x000fe40006800000 */
[----:B------:R-:W-:Y:S02]  /*30260*/  LOP3.LUT P5, RZ, R251, 0x40000000, RZ, 0xc0, !PT ;  /* 0x40000000fbff7812 */ /* 0x000fe400078ac0ff */
[-C--:B------:R-:W-:Y:S04]  /*30270*/  ISETP.GE.AND P0, PT, R4, R247.reuse, PT ;  /* 0x000000f70400720c */ /* 0x080fe80003f06270 */
        /* <DEDUP_REMOVED lines=23> */
[----:B------:R-:W-:Y:S02]  /*303f0*/  FSEL R10, R10, -INF , !P0 ;  /* 0xff8000000a0a7808 */ /* 0x000fe40004000000 */
        /* <DEDUP_REMOVED lines=11> */
[----:B------:R-:W-:Y:S02]  /*304b0*/  FSEL R24, R6, -INF , !P3 ;  /* 0xff80000006187808 */ /* 0x000fe40005800000 */
[----:B------:R-:W-:Y:S02]  /*304c0*/  LOP3.LUT P3, RZ, R252, 0x10000, RZ, 0xc0, !PT ;  /* 0x00010000fcff7812 */ /* 0x000fe4000786c0ff */
[----:B------:R-:W-:Y:S02]  /*304d0*/  LOP3.LUT P0, RZ, R251, 0x400000, RZ, 0xc0, !PT ;  /* 0x00400000fbff7812 */ /* 0x000fe4000780c0ff */
[----:B------:R-:W-:Y:S02]  /*304e0*/  FSEL R6, R172, -INF , !P3 ;  /* 0xff800000ac067808 */ /* 0x000fe40005800000 */
[C---:B------:R-:W-:Y:S02]  /*304f0*/  LOP3.LUT P3, RZ, R252.reuse, 0x8000, RZ, 0xc0, !PT ;  /* 0x00008000fcff7812 */ /* 0x040fe4000786c0ff */
        /* <DEDUP_REMOVED lines=8> */
[----:B------:R-:W-:Y:S02]  /*30580*/  LOP3.LUT P3, RZ, R252, 0x1000, RZ, 0xc0, !PT ;  /* 0x00001000fcff7812 */ /* 0x000fe4000786c0ff */
[----:B------:R-:W-:Y:S02]  /*30590*/  LOP3.LUT P0, RZ, R251, 0x4, RZ, 0xc0, !PT ;  /* 0x00000004fbff7812 */ /* 0x000fe4000780c0ff */
[----:B------:R-:W-:Y:S02]  /*305a0*/  FSEL R34, R34, -INF , !P3 ;  /* 0xff80000022227808 */ /* 0x000fe40005800000 */
[----:B------:R-:W-:Y:S02]  /*305b0*/  LOP3.LUT P3, RZ, R252, 0x800, RZ, 0xc0, !PT ;  /* 0x00000800fcff7812 */ /* 0x000fe4000786c0ff */
[----:B------:R-:W-:Y:S01]  /*305c0*/  FSEL R172, R200, -INF , !P2 ;  /* 0xff800000c8ac7808 */ /* 0x000fe20005000000 */
[----:B------:R-:W-:Y:S01]  /*305d0*/  IMAD.MOV.U32 R200, RZ, RZ, R99 ;  /* 0x000000ffffc87224 */ /* 0x000fe200078e0063 */
[----:B------:R-:W-:Y:S02]  /*305e0*/  FSEL R129, R129, -INF , !P3 ;  /* 0xff80000081817808 */ /* 0x000fe40005800000 */
[C---:B------:R-:W-:Y:S02]  /*305f0*/  LOP3.LUT P3, RZ, R252.reuse, 0x400, RZ, 0xc0, !PT ;  /* 0x00000400fcff7812 */ /* 0x040fe4000786c0ff */
[C---:B------:R-:W-:Y:S02]  /*30600*/  LOP3.LUT P2, RZ, R252.reuse, 0x1, RZ, 0xc0, !PT ;  /* 0x00000001fcff7812 */ /* 0x040fe4000784c0ff */
[----:B------:R-:W-:Y:S02]  /*30610*/  FSEL R131, R131, -INF , !P3 ;  /* 0xff80000083837808 */ /* 0x000fe40005800000 */
[C---:B------:R-:W-:Y:S04]  /*30620*/  LOP3.LUT P3, RZ, R252.reuse, 0x200, RZ, 0xc0, !PT ;  /* 0x00000200fcff7812 */ /* 0x040fe8000786c0ff */
[----:B------:R-:W-:Y:S02]  /*30630*/  FSEL R33, R33, -INF , !P3 ;  /* 0xff80000021217808 */ /* 0x000fe40005800000 */
[----:B------:R-:W-:Y:S04]  /*30640*/  LOP3.LUT P3, RZ, R252, 0x100, RZ, 0xc0, !PT ;  /* 0x00000100fcff7812 */ /* 0x000fe8000786c0ff */
[----:B------:R-:W-:Y:S02]  /*30650*/  FSEL R32, R32, -INF , !P3 ;  /* 0xff80000020207808 */ /* 0x000fe40005800000 */
[C---:B------:R-:W-:Y:S04]  /*30660*/  LOP3.LUT P3, RZ, R252.reuse, 0x80, RZ, 0xc0, !PT ;  /* 0x00000080fcff7812 */ /* 0x040fe8000786c0ff */
[----:B------:R-:W-:Y:S02]  /*30670*/  FSEL R3, R103, -INF , !P3 ;  /* 0xff80000067037808 */ /* 0x000fe40005800000 */
[----:B------:R-:W-:Y:S04]  /*30680*/  LOP3.LUT P3, RZ, R252, 0x40, RZ, 0xc0, !PT ;  /* 0x00000040fcff7812 */ /* 0x000fe8000786c0ff */
[----:B------:R-:W-:Y:S02]  /*30690*/  FSEL R103, R130, -INF , !P3 ;  /* 0xff80000082677808 */ /* 0x000fe40005800000 */
[----:B------:R-:W-:Y:S04]  /*306a0*/  LOP3.LUT P3, RZ, R252, 0x20, RZ, 0xc0, !PT ;  /* 0x00000020fcff7812 */ /* 0x000fe8000786c0ff */
[----:B------:R-:W-:Y:S02]  /*306b0*/  FSEL R130, R168, -INF , !P3 ;  /* 0xff800000a8827808 */ /* 0x000fe40005800000 */
[----:B------:R-:W-:Y:S01]  /*306c0*/  FSEL R168, R197, -INF , !P0 ;  /* 0xff800000c5a87808 */ /* 0x000fe20004000000 */
[----:B------:R-:W-:Y:S01]  /*306d0*/  IMAD.MOV.U32 R197, RZ, RZ, R3 ;  /* 0x000000ffffc57224 */ /* 0x000fe200078e0003 */
[----:B------:R-:W-:Y:S02]  /*306e0*/  FSEL R3, R196, -INF , !P6 ;  /* 0xff800000c4037808 */ /* 0x000fe40007000000 */
[----:B------:R-:W-:Y:S02]  /*306f0*/  LOP3.LUT P6, RZ, R251, 0x80000000, RZ, 0xc0, !PT ;  /* 0x80000000fbff7812 */ /* 0x000fe400078cc0ff */
[-C--:B------:R-:W-:Y:S02]  /*30700*/  ISETP.GE.AND P0, PT, R180, R244.reuse, PT ;  /* 0x000000f4b400720c */ /* 0x080fe40003f06270 */
[----:B------:R-:W-:Y:S01]  /*30710*/  FSEL R99, R125, -INF , !P6 ;  /* 0xff8000007d637808 */ /* 0x000fe20007000000 */
[----:B------:R-:W-:Y:S01]  /*30720*/  IMAD.MOV.U32 R125, RZ, RZ, R200 ;  /* 0x000000ffff7d7224 */ /* 0x000fe200078e00c8 */
[-C--:B------:R-:W-:Y:S01]  /*30730*/  ISETP.GE.AND P6, PT, R121, R244.reuse, PT ;  /* 0x000000f47900720c */ /* 0x080fe20003fc6270 */
[----:B------:R-:W-:Y:S01]  /*30740*/  IMAD.MOV.U32 R200, RZ, RZ, R103 ;  /* 0x000000ffffc87224 */ /* 0x000fe200078e0067 */
[----:B------:R-:W-:Y:S02]  /*30750*/  FSEL R189, R189, -INF , !P0 ;  /* 0xff800000bdbd7808 */ /* 0x000fe40004000000 */
[----:B------:R-:W-:Y:S02]  /*30760*/  FSEL R212, R212, -INF , !P6 ;  /* 0xff800000d4d47808 */ /* 0x000fe40007000000 */
[CC--:B------:R-:W-:Y:S01]  /*30770*/  ISETP.GE.AND P0, PT, R123.reuse, R244.reuse, PT ;  /* 0x000000f47b00720c */ /* 0x0c0fe20003f06270 */
[----:B------:R-:W-:Y:S01]  /*30780*/  IMAD.MOV.U32 R121, RZ, RZ, R189 ;  /* 0x000000ffff797224 */ /* 0x000fe200078e00bd */
[-C--:B------:R-:W-:Y:S01]  /*30790*/  ISETP.GE.AND P6, PT, R123, R245.reuse, PT ;  /* 0x000000f57b00720c */ /* 0x080fe20003fc6270 */
[----:B------:R-:W-:Y:S01]  /*307a0*/  IMAD.MOV.U32 R123, RZ, RZ, R3 ;  /* 0x000000ffff7b7224 */ /* 0x000fe200078e0003 */
[----:B------:R-:W-:Y:S01]  /*307b0*/  FSEL R103, R124, -INF , !P5 ;  /* 0xff8000007c677808 */ /* 0x000fe20006800000 */
[----:B------:R-:W2:Y:S01]  /*307c0*/  LD.E R3, desc[UR4][R164.64+0xdc] ;  /* 0x0000dc04a4037980 */ /* 0x000ea2000c101900 */
[-C--:B------:R-:W-:Y:S02]  /*307d0*/  ISETP.GE.AND P5, PT, R119, R244.reuse, PT ;  /* 0x000000f47700720c */ /* 0x080fe40003fa6270 */
[----:B------:R-:W-:Y:S02]  /*307e0*/  FSEL R186, R186, -INF , !P0 ;  /* 0xff800000baba7808 */ /* 0x000fe40004000000 */
[----:B------:R-:W-:Y:S02]  /*307f0*/  FSEL R211, R211, -INF , !P5 ;  /* 0xff800000d3d37808 */ /* 0x000fe40006800000 */
[-C--:B------:R-:W-:Y:S02]  /*30800*/  ISETP.GE.AND P5, PT, R118, R244.reuse, PT ;  /* 0x000000f47600720c */ /* 0x080fe40003fa6270 */
[-C--:B------:R-:W-:Y:S02]  /*30810*/  ISETP.GE.AND P0, PT, R180, R245.reuse, PT ;  /* 0x000000f5b400720c */ /* 0x080fe40003f06270 */
[----:B------:R-:W-:Y:S02]  /*30820*/  FSEL R210, R210, -INF , !P5 ;  /* 0xff800000d2d27808 */ /* 0x000fe40006800000 */
[----:B------:R-:W-:Y:S02]  /*30830*/  LOP3.LUT P3, RZ, R252, 0x10, RZ, 0xc0, !PT ;  /* 0x00000010fcff7812 */ /* 0x000fe4000786c0ff */
[----:B------:R-:W-:Y:S01]  /*30840*/  FSEL R180, R122, -INF , !P4 ;  /* 0xff8000007ab47808 */ /* 0x000fe20006000000 */
[----:B------:R-:W-:Y:S01]  /*30850*/  IMAD.MOV.U32 R122, RZ, RZ, R194 ;  /* 0x000000ffff7a7224 */ /* 0x000fe200078e00c2 */
[-C--:B------:R-:W-:Y:S01]  /*30860*/  ISETP.GE.AND P5, PT, R119, R245.reuse, PT ;  /* 0x000000f57700720c */ /* 0x080fe20003fa6270 */
[----:B------:R-:W-:Y:S01]  /*30870*/  IMAD.MOV.U32 R119, RZ, RZ, R186 ;  /* 0x000000ffff777224 */ /* 0x000fe200078e00ba */
[-C--:B------:R-:W-:Y:S02]  /*30880*/  ISETP.GE.AND P4, PT, R116, R244.reuse, PT ;  /* 0x000000f47400720c */ /* 0x080fe40003f86270 */
[----:B------:R-:W-:Y:S02]  /*30890*/  FSEL R61, R61, -INF , !P3 ;  /* 0xff8000003d3d7808 */ /* 0x000fe40005800000 */
[----:B------:R-:W-:Y:S02]  /*308a0*/  FSEL R207, R207, -INF , !P5 ;  /* 0xff800000cfcf7808 */ /* 0x000fe40006800000 */
[-C--:B------:R-:W-:Y:S01]  /*308b0*/  ISETP.GE.AND P5, PT, R109, R245.reuse, PT ;  /* 0x000000f56d00720c */ /* 0x080fe20003fa6270 */
[----:B------:R-:W-:Y:S01]  /*308c0*/  IMAD.MOV.U32 R196, RZ, RZ, R61 ;  /* 0x000000ffffc47224 */ /* 0x000fe200078e003d */
[----:B------:R-:W-:Y:S02]  /*308d0*/  FSEL R209, R209, -INF , !P4 ;  /* 0xff800000d1d17808 */ /* 0x000fe40006000000 */
[-C--:B------:R-:W-:Y:S01]  /*308e0*/  ISETP.GE.AND P4, PT, R109, R244.reuse, PT ;  /* 0x000000f46d00720c */ /* 0x080fe20003f86270 */
[----:B------:R-:W-:Y:S01]  /*308f0*/  IMAD.MOV.U32 R194, RZ, RZ, R196 ;  /* 0x000000ffffc27224 */ /* 0x000fe200078e00c4 */
[----:B------:R-:W-:Y:S02]  /*30900*/  FSEL R201, R201, -INF , !P5 ;  /* 0xff800000c9c97808 */ /* 0x000fe40006800000 */
[-C--:B------:R-:W-:Y:S02]  /*30910*/  ISETP.GE.AND P5, PT, R56, R244.reuse, PT ;  /* 0x000000f43800720c */ /* 0x080fe40003fa6270 */
[----:B------:R-:W-:Y:S02]  /*30920*/  FSEL R204, R204, -INF , !P4 ;  /* 0xff800000cccc7808 */ /* 0x000fe40006000000 */
        /* <DEDUP_REMOVED lines=8> */
[----:B------:R-:W-:Y:S01]  /*309b0*/  FSEL R194, R58, -INF , !P4 ;  /* 0xff8000003ac27808 */ /* 0x000fe20006000000 */
[----:B------:R-:W-:Y:S01]  /*309c0*/  IMAD.MOV.U32 R58, RZ, RZ, R172 ;  /* 0x000000ffff3a7224 */ /* 0x000fe200078e00ac */
[-C--:B------:R-:W-:Y:S01]  /*309d0*/  ISETP.GE.AND P5, PT, R56, R245.reuse, PT ;  /* 0x000000f53800720c */ /* 0x080fe20003fa6270 */
[----:B------:R-:W-:Y:S01]  /*309e0*/  IMAD.MOV.U32 R56, RZ, RZ, R99 ;  /* 0x000000ffff387224 */ /* 0x000fe200078e0063 */
[-C--:B------:R-:W-:Y:S02]  /*309f0*/  ISETP.GE.AND P4, PT, R53, R244.reuse, PT ;  /* 0x000000f43500720c */ /* 0x080fe40003f86270 */
[----:B------:R-:W-:Y:S02]  /*30a00*/  FSEL R189, R67, -INF , !P5 ;  /* 0xff80000043bd7808 */ /* 0x000fe40006800000 */
[CC--:B------:R-:W-:Y:S02]  /*30a10*/  ISETP.GE.AND P5, PT, R52.reuse, R245.reuse, PT ;  /* 0x000000f53400720c */ /* 0x0c0fe40003fa6270 */
        /* <DEDUP_REMOVED lines=12> */
[----:B------:R-:W-:Y:S02]  /*30ae0*/  ISETP.GE.AND P5, PT, R43, R245, PT ;  /* 0x000000f52b00720c */ /* 0x000fe40003fa6270 */
[-C--:B------:R-:W-:Y:S02]  /*30af0*/  ISETP.GE.AND P4, PT, R41, R244.reuse, PT ;  /* 0x000000f42900720c */ /* 0x080fe40003f86270 */
        /* <DEDUP_REMOVED lines=12> */
[C---:B------:R-:W-:Y:S02]  /*30bc0*/  ISETP.GE.AND P4, PT, R28.reuse, R244, PT ;  /* 0x000000f41c00720c */ /* 0x040fe40003f86270 */
[----:B------:R-:W-:Y:S02]  /*30bd0*/  ISETP.GE.AND P5, PT, R28, R245, PT ;  /* 0x000000f51c00720c */ /* 0x000fe40003fa6270 */
[----:B------:R-:W-:Y:S02]  /*30be0*/  FMNMX3.FTZ R28, R0, R26, R25, !PT ;  /* 0x0000001a001c7276 */ /* 0x000fe40007810019 */
[----:B------:R-:W-:Y:S02]  /*30bf0*/  FMNMX3.FTZ R0, R167, R5, R8, !PT ;  /* 0x00000005a7007276 */ /* 0x000fe40007810008 */
[----:B------:R-:W-:Y:S01]  /*30c00*/  FSEL R61, R191, -INF , !P2 ;  /* 0xff800000bf3d7808 */ /* 0x000fe20005000000 */
[----:B------:R-:W-:Y:S01]  /*30c10*/  IMAD.MOV.U32 R191, RZ, RZ, R60 ;  /* 0x000000ffffbf7224 */ /* 0x000fe200078e003c */
[----:B------:R-:W-:Y:S02]  /*30c20*/  FMNMX3.FTZ R0, R0, R7, R6, !PT ;  /* 0x0000000700007276 */ /* 0x000fe40007810006 */
[----:B------:R-:W-:Y:S01]  /*30c30*/  LOP3.LUT P3, RZ, R252, 0x8, RZ, 0xc0, !PT ;  /* 0x00000008fcff7812 */ /* 0x000fe2000786c0ff */
[----:B------:R-:W-:Y:S01]  /*30c40*/  IMAD.MOV.U32 R124, RZ, RZ, R191 ;  /* 0x000000ffff7c7224 */ /* 0x000fe200078e00bf */
[----:B------:R-:W-:Y:S02]  /*30c50*/  FMNMX3.FTZ R0, R0, R35, R34, !PT ;  /* 0x0000002300007276 */ /* 0x000fe40007810022 */
[----:B------:R-:W-:Y:S02]  /*30c60*/  FSEL R214, R214, -INF , !P0 ;  /* 0xff800000d6d67808 */ /* 0x000fe40004000000 */
[----:B------:R-:W-:Y:S02]  /*30c70*/  FSEL R213, R213, -INF , !P6 ;  /* 0xff800000d5d57808 */ /* 0x000fe40007000000 */
[----:B------:R-:W-:Y:S02]  /*30c80*/  FMNMX3.FTZ R0, R0, R33, R32, !PT ;  /* 0x0000002100007276 */ /* 0x000fe40007810020 */
[----:B------:R-:W-:Y:S02]  /*30c90*/  ISETP.GE.AND P0, PT, R108, R244, PT ;  /* 0x000000f46c00720c */ /* 0x000fe40003f06270 */
[-C--:B------:R-:W-:Y:S01]  /*30ca0*/  ISETP.GE.AND P6, PT, R118, R245.reuse, PT ;  /* 0x000000f57600720c */ /* 0x080fe20003fc6270 */
[----:B------:R-:W-:Y:S01]  /*30cb0*/  IMAD.MOV.U32 R118, RZ, RZ, R180 ;  /* 0x000000ffff767224 */ /* 0x000fe200078e00b4 */
[----:B------:R-:W-:Y:S01]  /*30cc0*/  FSEL R191, R59, -INF , !P1 ;  /* 0xff8000003bbf7808 */ /* 0x000fe20004800000 */
[----:B------:R-:W-:Y:S01]  /*30cd0*/  IMAD.MOV.U32 R59, RZ, RZ, R168 ;  /* 0x000000ffff3b7224 */ /* 0x000fe200078e00a8 */
[----:B------:R-:W-:Y:S02]  /*30ce0*/  FSEL R63, R63, -INF , !P3 ;  /* 0xff8000003f3f7808 */ /* 0x000fe40005800000 */
[----:B------:R-:W-:Y:S02]  /*30cf0*/  LOP3.LUT P3, RZ, R252, 0x4, RZ, 0xc0, !PT ;  /* 0x00000004fcff7812 */ /* 0x000fe4000786c0ff */
[----:B------:R-:W-:Y:S02]  /*30d00*/  FMNMX3.FTZ R0, R0, R130, R65, !PT ;  /* 0x0000008200007276 */ /* 0x000fe40007810041 */
        /* <DEDUP_REMOVED lines=8> */
[----:B------:R-:W-:Y:S02]  /*30d90*/  FSEL R203, R203, -INF , !P0 ;  /* 0xff800000cbcb7808 */ /* 0x000fe40004000000 */
[C---:B------:R-:W-:Y:S02]  /*30da0*/  ISETP.GE.AND P6, PT, R57.reuse, R244, PT ;  /* 0x000000f43900720c */ /* 0x040fe40003fc6270 */
[-C--:B------:R-:W-:Y:S01]  /*30db0*/  ISETP.GE.AND P1, PT, R57, R245.reuse, PT ;  /* 0x000000f53900720c */ /* 0x080fe20003f26270 */
[----:B------:R-:W-:Y:S01]  /*30dc0*/  IMAD.MOV.U32 R57, RZ, RZ, R103 ;  /* 0x000000ffff397224 */ /* 0x000fe200078e0067 */
[----:B------:R-:W-:Y:S02]  /*30dd0*/  ISETP.GE.AND P0, PT, R108, R245, PT ;  /* 0x000000f56c00720c */ /* 0x000fe40003f06270 */
[----:B------:R-:W-:Y:S02]  /*30de0*/  FMNMX3.FTZ R0, R0, R61, R60, !PT ;  /* 0x0000003d00007276 */ /* 0x000fe4000781003c */
[----:B------:R-:W-:Y:S02]  /*30df0*/  FMNMX3.FTZ R28, R28, R125, R124, !PT ;  /* 0x0000007d1c1c7276 */ /* 0x000fe4000781007c */
[----:B------:R-:W-:Y:S01]  /*30e00*/  FSEL R200, R55, -INF , !P0 ;  /* 0xff80000037c87808 */ /* 0x000fe20004000000 */
        /* <DEDUP_REMOVED lines=12> */
[----:B------:R-:W-:Y:S02]  /*30ed0*/  FSEL R197, R64, -INF , !P6 ;  /* 0xff80000040c57808 */ /* 0x000fe40007000000 */
[----:B------:R-:W-:Y:S02]  /*30ee0*/  FSEL R195, R195, -INF , !P0 ;  /* 0xff800000c3c37808 */ /* 0x000fe40004000000 */
[----:B------:R-:W-:Y:S02]  /*30ef0*/  ISETP.GE.AND P0, PT, R51, R244, PT ;  /* 0x000000f43300720c */ /* 0x000fe40003f06270 */
[----:B------:R-:W-:Y:S02]  /*30f00*/  ISETP.GE.AND P6, PT, R104, R245, PT ;  /* 0x000000f56800720c */ /* 0x000fe40003fc6270 */
[----:B------:R-:W-:Y:S02]  /*30f10*/  FMNMX3.FTZ R0, R0, R201, R200, !PT ;  /* 0x000000c900007276 */ /* 0x000fe400078100c8 */
[----:B------:R-:W-:Y:S02]  /*30f20*/  FMNMX3.FTZ R28, R28, R212, R211, !PT ;  /* 0x000000d41c1c7276 */ /* 0x000fe400078100d3 */
[----:B------:R-:W-:Y:S02]  /*30f30*/  FSEL R193, R193, -INF , !P6 ;  /* 0xff800000c1c17808 */ /* 0x000fe40007000000 */
[----:B------:R-:W-:Y:S02]  /*30f40*/  FSEL R185, R185, -INF , !P0 ;  /* 0xff800000b9b97808 */ /* 0x000fe40004000000 */
[----:B------:R-:W-:Y:S02]  /*30f50*/  FMNMX3.FTZ R0, R0, R194, R191, !PT ;  /* 0x000000c200007276 */ /* 0x000fe400078100bf */
[----:B------:R-:W-:Y:S02]  /*30f60*/  FMNMX3.FTZ R28, R28, R210, R209, !PT ;  /* 0x000000d21c1c7276 */ /* 0x000fe400078100d1 */
        /* <DEDUP_REMOVED lines=26> */
[----:B------:R-:W-:Y:S02]  /*31110*/  ISETP.GE.AND P0, PT, R38, R244, PT ;  /* 0x000000f42600720c */ /* 0x000fe40003f06270 */
[----:B------:R-:W-:Y:S02]  /*31120*/  FMNMX3.FTZ R28, R28, R197, R196, !PT ;  /* 0x000000c51c1c7276 */ /* 0x000fe400078100c4 */
[----:B------:R-:W-:Y:S02]  /*31130*/  FMNMX3.FTZ R0, R0, R182, R181, !PT ;  /* 0x000000b600007276 */ /* 0x000fe400078100b5 */
[-C--:B------:R-:W-:Y:S02]  /*31140*/  ISETP.GE.AND P1, PT, R44, R245.reuse, PT ;  /* 0x000000f52c00720c */ /* 0x080fe40003f26270 */
[----:B------:R-:W-:Y:S02]  /*31150*/  FSEL R117, R117, -INF , !P0 ;  /* 0xff80000075757808 */ /* 0x000fe40004000000 */
[----:B------:R-:W-:Y:S02]  /*31160*/  FMNMX3.FTZ R0, R0, R176, R175, !PT ;  /* 0x000000b000007276 */ /* 0x000fe400078100af */
[----:B------:R-:W-:Y:S02]  /*31170*/  FSEL R173, R173, -INF , !P6 ;  /* 0xff800000adad7808 */ /* 0x000fe40007000000 */
[----:B------:R-:W-:Y:S02]  /*31180*/  FMNMX3.FTZ R28, R28, R188, R187, !PT ;  /* 0x000000bc1c1c7276 */ /* 0x000fe400078100bb */
[-C--:B------:R-:W-:Y:S02]  /*31190*/  ISETP.GE.AND P0, PT, R31, R244.reuse, PT ;  /* 0x000000f41f00720c */ /* 0x080fe40003f06270 */
[----:B------:R-:W-:Y:S02]  /*311a0*/  FSEL R168, R40, -INF , !P1 ;  /* 0xff80000028a87808 */ /* 0x000fe40004800000 */
[----:B------:R-:W-:Y:S02]  /*311b0*/  ISETP.GE.AND P1, PT, R29, R244, PT ;  /* 0x000000f41d00720c */ /* 0x000fe40003f26270 */
[-C--:B------:R-:W-:Y:S02]  /*311c0*/  ISETP.GE.AND P6, PT, R42, R245.reuse, PT ;  /* 0x000000f52a00720c */ /* 0x080fe40003fc6270 */
[----:B------:R-:W-:Y:S02]  /*311d0*/  FMNMX3.FTZ R28, R28, R186, R185, !PT ;  /* 0x000000ba1c1c7276 */ /* 0x000fe400078100b9 */
[----:B------:R-:W-:Y:S02]  /*311e0*/  FMNMX3.FTZ R0, R0, R174, R173, !PT ;  /* 0x000000ae00007276 */ /* 0x000fe400078100ad */
[----:B------:R-:W-:Y:S02]  /*311f0*/  FSEL R115, R115, -INF , !P0 ;  /* 0xff80000073737808 */ /* 0x000fe40004000000 */
[-C--:B------:R-:W-:Y:S02]  /*31200*/  ISETP.GE.AND P0, PT, R39, R245.reuse, PT ;  /* 0x000000f52700720c */ /* 0x080fe40003f06270 */
[----:B------:R-:W-:Y:S02]  /*31210*/  FSEL R114, R114, -INF , !P1 ;  /* 0xff80000072727808 */ /* 0x000fe40004800000 */
[-C--:B------:R-:W-:Y:S02]  /*31220*/  ISETP.GE.AND P1, PT, R38, R245.reuse, PT ;  /* 0x000000f52600720c */ /* 0x080fe40003f26270 */
        /* <DEDUP_REMOVED lines=41> */
[----:B------:R-:W-:Y:S02]  /*314c0*/  ISETP.GE.AND P0, PT, R19, R245, PT ;  /* 0x000000f51300720c */ /* 0x000fe40003f06270 */
[----:B------:R-:W-:Y:S02]  /*314d0*/  FSEL R89, R89, -INF , !P4 ;  /* 0xff80000059597808 */ /* 0x000fe40006000000 */
[-C--:B------:R-:W-:Y:S02]  /*314e0*/  ISETP.GE.AND P4, PT, R15, R244.reuse, PT ;  /* 0x000000f40f00720c */ /* 0x080fe40003f86270 */
        /* <DEDUP_REMOVED lines=21> */
[----:B------:R-:W-:Y:S02]  /*31640*/  ISETP.GE.AND P0, PT, R14, R245, PT ;  /* 0x000000f50e00720c */ /* 0x000fe40003f06270 */
[----:B------:R-:W-:Y:S02]  /*31650*/  FSEL R80, R80, -INF , !P4 ;  /* 0xff80000050507808 */ /* 0x000fe40006000000 */
[----:B------:R-:W-:Y:S02]  /*31660*/  FMNMX3.FTZ R0, R0, R87, R86, !PT ;  /* 0x0000005700007276 */ /* 0x000fe40007810056 */
[----:B------:R-:W-:Y:S02]  /*31670*/  FMNMX3.FTZ R28, R28, R100, R98, !PT ;  /* 0x000000641c1c7276 */ /* 0x000fe40007810062 */
[----:B------:R-:W-:Y:S02]  /*31680*/  FSEL R75, R75, -INF , !P1 ;  /* 0xff8000004b4b7808 */ /* 0x000fe40004800000 */
[----:B------:R-:W-:Y:S02]  /*31690*/  ISETP.GE.AND P4, PT, R2, R244, PT ;  /* 0x000000f40200720c */ /* 0x000fe40003f86270 */
[----:B------:R-:W-:Y:S02]  /*316a0*/  FSEL R74, R74, -INF , !P6 ;  /* 0xff8000004a4a7808 */ /* 0x000fe40007000000 */
[----:B------:R-:W-:Y:S02]  /*316b0*/  ISETP.GE.AND P1, PT, R13, R245, PT ;  /* 0x000000f50d00720c */ /* 0x000fe40003f26270 */
[----:B------:R-:W-:Y:S02]  /*316c0*/  FSEL R79, R79, -INF , !P5 ;  /* 0xff8000004f4f7808 */ /* 0x000fe40006800000 */
[----:B------:R-:W-:Y:S02]  /*316d0*/  FMNMX3.FTZ R28, R28, R93, R92, !PT ;  /* 0x0000005d1c1c7276 */ /* 0x000fe4000781005c */
[----:B------:R-:W-:Y:S02]  /*316e0*/  ISETP.GE.AND P6, PT, R12, R245, PT ;  /* 0x000000f50c00720c */ /* 0x000fe40003fc6270 */
[----:B------:R-:W-:Y:S02]  /*316f0*/  FSEL R78, R78, -INF , !P0 ;  /* 0xff8000004e4e7808 */ /* 0x000fe40004000000 */
[----:B------:R-:W-:Y:S02]  /*31700*/  FMNMX3.FTZ R0, R0, R81, R80, !PT ;  /* 0x0000005100007276 */ /* 0x000fe40007810050 */
[----:B------:R-:W-:Y:S02]  /*31710*/  FSEL R73, R73, -INF , !P4 ;  /* 0xff80000049497808 */ /* 0x000fe40006000000 */
        /* <DEDUP_REMOVED lines=19> */
[C---:B------:R-:W-:Y:S03]  /*31850*/  LOP3.LUT P2, RZ, R251.reuse, 0x20000000, RZ, 0xc0, !PT ;  /* 0x20000000fbff7812 */ /* 0x040fe6000784c0ff */
[----:B------:R-:W3:Y:S01]  /*31860*/  SHFL.BFLY PT, R12, R2, 0x2, 0x1f ;  /* 0x0c401f00020c7f89 */ /* 0x000ee200000e0000 */
[----:B------:R-:W-:Y:S01]  /*31870*/  LOP3.LUT P3, RZ, R251, 0x10000000, RZ, 0xc0, !PT ;  /* 0x10000000fbff7812 */ /* 0x000fe2000786c0ff */
[----:B------:R-:W-:Y:S02]  /*31880*/  IMAD.IADD R66, R220, 0x1, R67 ;  /* 0x00000001dc427824 */ /* 0x000fe400078e0243 */
[----:B------:R-:W-:Y:S04]  /*31890*/  VIADD R64, R67, 0xa040 ;  /* 0x0000a04043407836 */ /* 0x000fe80000000000 */
        /* <DEDUP_REMOVED lines=34> */
[----:B------:R-:W-:Y:S02]  /*31ac0*/  @P2 VIADD R64, R8, 0xffffffc0 ;  /* 0xffffffc008402836 */ /* 0x000fe40000000000 */
[-CC-:B------:R-:W-:Y:S01]  /*31ad0*/  FFMA.FTZ R121, R25, R3.reuse, -R76.reuse ;  /* 0x0000000319797223 */ /* 0x180fe2000001084c */
[-C--:B------:R-:W-:Y:S06]  /*31ae0*/  FFMA.FTZ R119, R24, R3.reuse, -R76 ;  /* 0x0000000318777223 */ /* 0x080fec000001084c */
[----:B------:R-:W2:Y:S01]  /*31af0*/  MUFU.EX2 R108, R108 ;  /* 0x0000006c006c7308 */ /* 0x000ea20000000800 */
[-CC-:B------:R-:W-:Y:S01]  /*31b00*/  FFMA.FTZ R122, R33, R3.reuse, -R72.reuse ;  /* 0x00000003217a7223 */ /* 0x180fe20000010848 */
[----:B------:R-:W3:Y:S01]  /*31b10*/  LDSM.16.MT88.4 R28, [R64] ;  /* 0x00000000401c783b */ /* 0x000ee20000004200 */
[-C--:B------:R-:W-:Y:S07]  /*31b20*/  FFMA.FTZ R183, R183, R3.reuse, -R72 ;  /* 0x00000003b7b77223 */ /* 0x080fee0000010848 */
[----:B------:R-:W-:Y:S01]  /*31b30*/  MUFU.EX2 R105, R105 ;  /* 0x0000006900697308 */ /* 0x000fe20000000800 */
[-C--:B------:R-:W-:Y:S01]  /*31b40*/  FFMA.FTZ R204, R204, R3.reuse, -R76 ;  /* 0x00000003cccc7223 */ /* 0x080fe2000001084c */
[-C--:B------:R-:W-:Y:S01]  /*31b50*/  FFMA.FTZ R200, R200, R3.reuse, -R72 ;  /* 0x00000003c8c87223 */ /* 0x080fe20000010848 */
[-C--:B------:R-:W-:Y:S07]  /*31b60*/  FFMA.FTZ R199, R199, R3.reuse, -R76 ;  /* 0x00000003c7c77223 */ /* 0x080fee000001084c */
[----:B------:R-:W4:Y:S01]  /*31b70*/  MUFU.EX2 R99, R99 ;  /* 0x0000006300637308 */ /* 0x000f220000000800 */
[-C--:B------:R-:W-:Y:S01]  /*31b80*/  FFMA.FTZ R193, R193, R3.reuse, -R72 ;  /* 0x00000003c1c17223 */ /* 0x080fe20000010848 */
[-C--:B------:R-:W-:Y:S01]  /*31b90*/  FFMA.FTZ R188, R188, R3.reuse, -R76 ;  /* 0x00000003bcbc7223 */ /* 0x080fe2000001084c */
[-C--:B------:R-:W-:Y:S07]  /*31ba0*/  FFMA.FTZ R181, R181, R3.reuse, -R72 ;  /* 0x00000003b5b57223 */ /* 0x080fee0000010848 */
[----:B------:R-:W5:Y:S01]  /*31bb0*/  MUFU.EX2 R104, R104 ;  /* 0x0000006800687308 */ /* 0x000f620000000800 */
[-C--:B------:R-:W-:Y:S01]  /*31bc0*/  FFMA.FTZ R180, R180, R3.reuse, -R76 ;  /* 0x00000003b4b47223 */ /* 0x080fe2000001084c */
[----:B--2---:R-:W-:Y:S01]  /*31bd0*/  F2FP.F16.F32.PACK_AB R40, R108, R106 ;  /* 0x0000006a6c28723e */ /* 0x004fe200000000ff */
[-C--:B------:R-:W-:Y:S07]  /*31be0*/  FFMA.FTZ R175, R175, R3.reuse, -R72 ;  /* 0x00000003afaf7223 */ /* 0x080fee0000010848 */
[----:B------:R-:W-:Y:S01]  /*31bf0*/  MUFU.EX2 R107, R107 ;  /* 0x0000006b006b7308 */ /* 0x000fe20000000800 */
[-C--:B------:R-:W-:Y:S01]  /*31c00*/  FFMA.FTZ R172, R172, R3.reuse, -R76 ;  /* 0x00000003acac7223 */ /* 0x080fe2000001084c */
[-C--:B------:R-:W-:Y:S01]  /*31c10*/  FFMA.FTZ R168, R168, R3.reuse, -R72 ;  /* 0x00000003a8a87223 */ /* 0x080fe20000010848 */
[-CC-:B------:R-:W-:Y:S07]  /*31c20*/  FFMA.FTZ R120, R120, R3.reuse, -R76.reuse ;  /* 0x0000000378787223 */ /* 0x180fee000001084c */
[----:B------:R-:W2:Y:S01]  /*31c30*/  MUFU.EX2 R103, R103 ;  /* 0x0000006700677308 */ /* 0x000ea20000000800 */
[--C-:B------:R-:W-:Y:S01]  /*31c40*/  FFMA.FTZ R101, R101, R3, -R76.reuse ;  /* 0x0000000365657223 */ /* 0x100fe2000001084c */
        /* <DEDUP_REMOVED lines=8> */
[-C--:B------:R-:W-:Y:S01]  /*31cd0*/  FFMA.FTZ R85, R85, R3.reuse, -R76 ;  /* 0x0000000355557223 */ /* 0x080fe2000001084c */
[-C--:B------:R-:W-:Y:S07]  /*31ce0*/  FFMA.FTZ R78, R78, R3.reuse, -R72 ;  /* 0x000000034e4e7223 */ /* 0x080fee0000010848 */
[----:B------:R-:W-:Y:S01]  /*31cf0*/  MUFU.EX2 R118, R118 ;  /* 0x0000007600767308 */ /* 0x000fe20000000800 */
[--C-:B------:R-:W-:Y:S01]  /*31d00*/  FFMA.FTZ R77, R77, R3, -R76.reuse ;  /* 0x000000034d4d7223 */ /* 0x100fe2000001084c */
[----:B--2---:R-:W-:Y:S01]  /*31d10*/  F2FP.F16.F32.PACK_AB R43, R103, R107 ;  /* 0x0000006b672b723e */ /* 0x004fe200000000ff */
[-C--:B------:R-:W-:Y:S07]  /*31d20*/  FFMA.FTZ R74, R74, R3.reuse, -R76 ;  /* 0x000000034a4a7223 */ /* 0x080fee000001084c */
[----:B------:R-:W2:Y:S01]  /*31d30*/  MUFU.EX2 R121, R121 ;  /* 0x0000007900797308 */ /* 0x000ea20000000800 */
[----:B------:R-:W-:Y:S01]  /*31d40*/  FFMA.FTZ R70, R70, R3, -R72 ;  /* 0x0000000346467223 */ /* 0x000fe20000010848 */
[C---:B----4-:R-:W-:Y:S01]  /*31d50*/  FMUL.FTZ R5, R39.reuse, R161 ;  /* 0x000000a127057220 */ /* 0x050fe20000410000 */
[C---:B------:R-:W-:Y:S01]  /*31d60*/  FMUL.FTZ R8, R39.reuse, R156 ;  /* 0x0000009c27087220 */ /* 0x040fe20000410000 */
[C---:B------:R-:W-:Y:S01]  /*31d70*/  FMUL.FTZ R9, R39.reuse, R157 ;  /* 0x0000009d27097220 */ /* 0x040fe20000410000 */
[C---:B------:R-:W-:Y:S01]  /*31d80*/  FMUL.FTZ R16, R39.reuse, R148 ;  /* 0x0000009427107220 */ /* 0x040fe20000410000 */
[C---:B-----5:R-:W-:Y:S01]  /*31d90*/  FMUL.FTZ R6, R38.reuse, R162 ;  /* 0x000000a226067220 */ /* 0x060fe20000410000 */
[C---:B------:R-:W-:Y:S01]  /*31da0*/  FMUL.FTZ R4, R39.reuse, R160 ;  /* 0x000000a027047220 */ /* 0x040fe20000410000 */
[C---:B------:R-:W-:Y:S01]  /*31db0*/  FMUL.FTZ R7, R38.reuse, R163 ;  /* 0x000000a326077220 */ /* 0x040fe20000410000 */
[----:B------:R-:W-:Y:S02]  /*31dc0*/  IMAD.MOV.U32 R156, RZ, RZ, R55 ;  /* 0x000000ffff9c7224 */ /* 0x000fe400078e0037 */
[C---:B------:R-:W-:Y:S01]  /*31dd0*/  FMUL.FTZ R10, R38.reuse, R158 ;  /* 0x0000009e260a7220 */ /* 0x040fe20000410000 */
[----:B------:R-:W-:Y:S01]  /*31de0*/  LDSM.16.MT88.4 R52, [R66+0xa800] ;  /* 0x00a800004234783b */ /* 0x000fe20000004200 */
[----:B------:R-:W-:Y:S02]  /*31df0*/  IMAD.MOV.U32 R162, RZ, RZ, R56 ;  /* 0x000000ffffa27224 */ /* 0x000fe400078e0038 */
[C---:B------:R-:W-:Y:S01]  /*31e00*/  FMUL.FTZ R27, R38.reuse, R143 ;  /* 0x0000008f261b7220 */ /* 0x040fe20000410000 */
[----:B------:R-:W-:Y:S01]  /*31e10*/  IMAD.MOV.U32 R161, RZ, RZ, R57 ;  /* 0x000000ffffa17224 */ /* 0x000fe200078e0039 */
[C---:B-1----:R-:W-:Y:S01]  /*31e20*/  HMMA.16816.F32 R4, R40.reuse, R12, R4 ;  /* 0x0000000c2804723c */ /* 0x042fe20000001804 */
[----:B------:R-:W-:Y:S04]  /*31e30*/  MUFU.EX2 R119, R119 ;  /* 0x0000007700777308 */ /* 0x000fe80000000800 */
[----:B------:R-:W-:Y:S01]  /*31e40*/  FMUL.FTZ R11, R38, R159 ;  /* 0x0000009f260b7220 */ /* 0x000fe20000410000 */
[----:B------:R-:W-:Y:S02]  /*31e50*/  IMAD.MOV.U32 R159, RZ, RZ, R65 ;  /* 0x000000ffff9f7224 */ /* 0x000fe400078e0041 */
[----:B------:R-:W-:Y:S01]  /*31e60*/  FFMA.FTZ R143, R60, R3, -R72 ;  /* 0x000000033c8f7223 */ /* 0x000fe20000010848 */
[----:B------:R-:W-:Y:S02]  /*31e70*/  IMAD.IADD R65, R220, 0x1, R64 ;  /* 0x00000001dc417824 */ /* 0x000fe400078e0240 */
[----:B------:R-:W-:Y:S01]  /*31e80*/  FMUL.FTZ R33, R39, R133 ;  /* 0x0000008527217220 */ /* 0x000fe20000410000 */
[----:B------:R-:W-:Y:S02]  /*31e90*/  IMAD.MOV.U32 R157, RZ, RZ, R59 ;  /* 0x000000ffff9d7224 */ /* 0x000fe400078e003b */
[----:B------:R-:W-:Y:S01]  /*31ea0*/  FFMA.FTZ R148, R167, R3, -R76 ;  /* 0x00000003a7947223 */ /* 0x000fe2000001084c */
[C---:B------:R-:W-:Y:S01]  /*31eb0*/  HMMA.16816.F32 R8, R40.reuse, R14, R8 ;  /* 0x0000000e2808723c */ /* 0x040fe20000001808 */
[----:B------:R-:W1:Y:S01]  /*31ec0*/  LDSM.16.MT88.4 R44, [R65] ;  /* 0x00000000412c783b */ /* 0x000e620000004200 */
[----:B------:R-:W-:Y:S01]  /*31ed0*/  MUFU.EX2 R122, R122 ;  /* 0x0000007a007a7308 */ /* 0x000fe20000000800 */
[C---:B------:R-:W-:Y:S01]  /*31ee0*/  FMUL.FTZ R12, R39.reuse, R152 ;  /* 0x00000098270c7220 */ /* 0x040fe20000410000 */
[----:B------:R-:W-:Y:S01]  /*31ef0*/  FMUL.FTZ R13, R39, R153 ;  /* 0x00000099270d7220 */ /* 0x000fe20000410000 */
[C---:B------:R-:W-:Y:S01]  /*31f00*/  FMUL.FTZ R14, R38.reuse, R154 ;  /* 0x0000009a260e7220 */ /* 0x040fe20000410000 */
[----:B------:R-:W-:Y:S01]  /*31f10*/  FMUL.FTZ R15, R38, R155 ;  /* 0x0000009b260f7220 */ /* 0x000fe20000410000 */
[----:B------:R-:W-:Y:S05]  /*31f20*/  IMAD.MOV.U32 R158, RZ, RZ, R58 ;  /* 0x000000ffff9e7224 */ /* 0x000fea00078e003a */
[----:B------:R-:W-:Y:S01]  /*31f30*/  MUFU.EX2 R148, R148 ;  /* 0x0000009400947308 */ /* 0x000fe20000000800 */
[----:B------:R-:W-:Y:S01]  /*31f40*/  LDSM.16.MT88.4 R56, [R64+0x800] ;  /* 0x000800004038783b */ /* 0x000fe20000004200 */
[----:B------:R-:W-:Y:S02]  /*31f50*/  IMAD.MOV.U32 R163, RZ, RZ, R116 ;  /* 0x000000ffffa37224 */ /* 0x000fe400078e0074 */
[-C--:B------:R-:W-:Y:S01]  /*31f60*/  FFMA.FTZ R116, R48, R3.reuse, -R76 ;  /* 0x0000000330747223 */ /* 0x080fe2000001084c */
[--C-:B------:R-:W-:Y:S01]  /*31f70*/  FFMA.FTZ R167, R191, R3, -R72.reuse ;  /* 0x00000003bfa77223 */ /* 0x100fe20000010848 */
[C---:B------:R-:W-:Y:S04]  /*31f80*/  HMMA.16816.F32 R12, R40.reuse, R20, R12 ;  /* 0x00000014280c723c */ /* 0x040fe8000000180c */
[----:B------:R-:W-:Y:S01]  /*31f90*/  MUFU.EX2 R143, R143 ;  /* 0x0000008f008f7308 */ /* 0x000fe20000000800 */
[C---:B------:R-:W-:Y:S01]  /*31fa0*/  FMUL.FTZ R17, R39.reuse, R149 ;  /* 0x0000009527117220 */ /* 0x040fe20000410000 */
[C---:B------:R-:W-:Y:S01]  /*31fb0*/  FMUL.FTZ R18, R38.reuse, R150 ;  /* 0x0000009626127220 */ /* 0x040fe20000410000 */
[----:B------:R-:W-:Y:S01]  /*31fc0*/  FMUL.FTZ R19, R38, R151 ;  /* 0x0000009726137220 */ /* 0x000fe20000410000 */
[----:B------:R-:W4:Y:S01]  /*31fd0*/  LDSM.16.MT88.4 R48, [R67+0xa800] ;  /* 0x00a800004330783b */ /* 0x000f220000004200 */
[----:B------:R-:W-:Y:S01]  /*31fe0*/  FMUL.FTZ R20, R39, R144 ;  /* 0x0000009027147220 */ /* 0x000fe20000410000 */
[----:B------:R-:W-:Y:S01]  /*31ff0*/  FFMA.FTZ R144, R61, R3, -R72 ;  /* 0x000000033d907223 */ /* 0x000fe20000010848 */
[----:B------:R-:W-:Y:S01]  /*32000*/  FMUL.FTZ R21, R39, R145 ;  /* 0x0000009127157220 */ /* 0x000fe20000410000 */
[-C--:B------:R-:W-:Y:S01]  /*32010*/  FFMA.FTZ R145, R221, R3.reuse, -R76 ;  /* 0x00000003dd917223 */ /* 0x080fe2000001084c */
[--C-:B------:R-:W-:Y:S01]  /*32020*/  FFMA.FTZ R151, R222, R3, -R72.reuse ;  /* 0x00000003de977223 */ /* 0x100fe20000010848 */
[C---:B------:R-:W-:Y:S01]  /*32030*/  HMMA.16816.F32 R16, R40.reuse, R22, R16 ;  /* 0x000000162810723c */ /* 0x040fe20000001810 */
[----:B------:R-:W5:Y:S01]  /*32040*/  MUFU.EX2 R116, R116 ;  /* 0x0000007400747308 */ /* 0x000f620000000800 */
[----:B------:R-:W4:Y:S01]  /*32050*/  LDL.LU R221, [R1+0x4] ;  /* 0x0000040001dd7983 */ /* 0x000f220000300800 */
[C---:B------:R-:W-:Y:S01]  /*32060*/  FMUL.FTZ R22, R38.reuse, R146 ;  /* 0x0000009226167220 */ /* 0x040fe20000410000 */
[----:B------:R-:W-:Y:S07]  /*32070*/  FMUL.FTZ R23, R38, R147 ;  /* 0x0000009326177220 */ /* 0x000fee0000410000 */
[----:B------:R-:W-:Y:S01]  /*32080*/  MUFU.EX2 R151, R151 ;  /* 0x0000009700977308 */ /* 0x000fe20000000800 */
[----:B------:R-:W4:Y:S01]  /*32090*/  LDL.LU R220, [R1] ;  /* 0x0000000001dc7983 */ /* 0x000f220000300800 */
[----:B------:R-:W-:Y:S01]  /*320a0*/  FFMA.FTZ R149, R214, R3, -R72 ;  /* 0x00000003d6957223 */ /* 0x000fe20000010848 */
[C---:B------:R-:W-:Y:S01]  /*320b0*/  FMUL.FTZ R24, R39.reuse, R140 ;  /* 0x0000008c27187220 */ /* 0x040fe20000410000 */
[----:B------:R-:W-:Y:S01]  /*320c0*/  FMUL.FTZ R25, R39, R141 ;  /* 0x0000008d27197220 */ /* 0x000fe20000410000 */
[-C--:B------:R-:W-:Y:S01]  /*320d0*/  FFMA.FTZ R141, R156, R3.reuse, -R76 ;  /* 0x000000039c8d7223 */ /* 0x080fe2000001084c */
[C---:B---3--:R-:W-:Y:S04]  /*320e0*/  HMMA.16816.F32 R20, R40.reuse, R28, R20 ;  /* 0x0000001c2814723c */ /* 0x048fe80000001814 */
[----:B------:R-:W-:Y:S01]  /*320f0*/  MUFU.EX2 R144, R144 ;  /* 0x0000009000907308 */ /* 0x000fe20000000800 */
[----:B------:R-:W-:Y:S01]  /*32100*/  FMUL.FTZ R26, R38, R142 ;  /* 0x0000008e261a7220 */ /* 0x000fe20000410000 */
[----:B------:R-:W-:Y:S02]  /*32110*/  IMAD.MOV.U32 R160, RZ, RZ, R123 ;  /* 0x000000ffffa07224 */ /* 0x000fe400078e007b */
[-C--:B------:R-:W-:Y:S01]  /*32120*/  FFMA.FTZ R123, R34, R3.reuse, -R72 ;  /* 0x00000003227b7223 */ /* 0x080fe20000010848 */
[----:B------:R-:W-:Y:S02]  /*32130*/  IMAD.MOV.U32 R152, RZ, RZ, R124 ;  /* 0x000000ffff987224 */ /* 0x000fe400078e007c */
[-CC-:B------:R-:W-:Y:S01]  /*32140*/  FFMA.FTZ R124, R32, R3.reuse, -R72.reuse ;  /* 0x00000003207c7223 */ /* 0x180fe20000010848 */
[----:B------:R-:W-:Y:S02]  /*32150*/  IMAD.MOV.U32 R153, RZ, RZ, R125 ;  /* 0x000000ffff997224 */ /* 0x000fe400078e007d */
[----:B------:R-:W-:Y:S01]  /*32160*/  FFMA.FTZ R125, R35, R3, -R72 ;  /* 0x00000003237d7223 */ /* 0x000fe20000010848 */
[C---:B------:R-:W-:Y:S01]  /*32170*/  HMMA.16816.F32 R24, R40.reuse, R30, R24 ;  /* 0x0000001e2818723c */ /* 0x040fe20000001818 */
[----:B------:R-:W-:Y:S02]  /*32180*/  MUFU.EX2 R123, R123 ;  /* 0x0000007b007b7308 */ /* 0x000fe40000000800 */
[C---:B------:R-:W-:Y:S01]  /*32190*/  FMUL.FTZ R28, R39.reuse, R136 ;  /* 0x00000088271c7220 */ /* 0x040fe20000410000 */
[----:B------:R-:W-:Y:S01]  /*321a0*/  FMUL.FTZ R29, R39, R137 ;  /* 0x00000089271d7220 */ /* 0x000fe20000410000 */
[C---:B------:R-:W-:Y:S01]  /*321b0*/  FMUL.FTZ R30, R38.reuse, R138 ;  /* 0x0000008a261e7220 */ /* 0x040fe20000410000 */
[----:B------:R-:W-:Y:S05]  /*321c0*/  FMUL.FTZ R31, R38, R139 ;  /* 0x0000008b261f7220 */ /* 0x000fea0000410000 */
[----:B------:R-:W3:Y:S01]  /*321d0*/  MUFU.EX2 R125, R125 ;  /* 0x0000007d007d7308 */ /* 0x000ee20000000800 */
[-CC-:B------:R-:W-:Y:S01]  /*321e0*/  FFMA.FTZ R138, R63, R3.reuse, -R76.reuse ;  /* 0x000000033f8a7223 */ /* 0x180fe2000001084c */
[----:B------:R-:W-:Y:S01]  /*321f0*/  FFMA.FTZ R137, R62, R3, -R76 ;  /* 0x000000033e897223 */ /* 0x000fe2000001084c */
[----:B------:R-:W-:Y:S07]  /*32200*/  FMUL.FTZ R32, R39, R132 ;  /* 0x0000008427207220 */ /* 0x000fee0000410000 */
[----:B------:R-:W3:Y:S01]  /*32210*/  MUFU.EX2 R124, R124 ;  /* 0x0000007c007c7308 */ /* 0x000ee20000000800 */
[----:B------:R-:W-:Y:S01]  /*32220*/  LDSM.16.MT88.4 R60, [R64+0x1800] ;  /* 0x00180000403c783b */ /* 0x000fe20000004200 */
[C---:B-1----:R-:W-:Y:S08]  /*32230*/  HMMA.16816.F32 R28, R40.reuse, R44, R28 ;  /* 0x0000002c281c723c */ /* 0x042ff0000000181c */
[----:B------:R-:W-:Y:S01]  /*32240*/  MUFU.EX2 R141, R141 ;  /* 0x0000008d008d7308 */ /* 0x000fe20000000800 */
[C---:B------:R-:W-:Y:S01]  /*32250*/  FMUL.FTZ R34, R38.reuse, R134 ;  /* 0x0000008626227220 */ /* 0x040fe20000410000 */
[----:B------:R-:W-:Y:S01]  /*32260*/  FMUL.FTZ R35, R38, R135 ;  /* 0x0000008726237220 */ /* 0x000fe20000410000 */
[-CC-:B------:R-:W-:Y:S07]  /*32270*/  FFMA.FTZ R132, R130, R3.reuse, -R72.reuse ;  /* 0x0000000382847223 */ /* 0x180fee0000010848 */
[----:B------:R-:W-:Y:S01]  /*32280*/  MUFU.EX2 R149, R149 ;  /* 0x0000009500957308 */ /* 0x000fe20000000800 */
[-C--:B------:R-:W-:Y:S01]  /*32290*/  FFMA.FTZ R142, R162, R3.reuse, -R72 ;  /* 0x00000003a28e7223 */ /* 0x080fe20000010848 */
[-C--:B------:R-:W-:Y:S01]  /*322a0*/  FFMA.FTZ R150, R160, R3.reuse, -R76 ;  /* 0x00000003a0967223 */ /* 0x080fe2000001084c */
[-C--:B------:R-:W-:Y:S07]  /*322b0*/  FFMA.FTZ R156, R206, R3.reuse, -R72 ;  /* 0x00000003ce9c7223 */ /* 0x080fee0000010848 */
[----:B------:R-:W-:Y:S01]  /*322c0*/  MUFU.EX2 R138, R138 ;  /* 0x0000008a008a7308 */ /* 0x000fe20000000800 */
[----:B------:R-:W-:Y:S01]  /*322d0*/  HMMA.16816.F32 R32, R40, R46, R32 ;  /* 0x0000002e2820723c */ /* 0x000fe20000001820 */
[----:B------:R-:W1:Y:S02]  /*322e0*/  LDSM.16.MT88.4 R44, [R65+0x800] ;  /* 0x00080000412c783b */ /* 0x000e640000004200 */
[----:B--2---:R-:W-:Y:S01]  /*322f0*/  F2FP.F16.F32.PACK_AB R40, R121, R118 ;  /* 0x000000767928723e */ /* 0x004fe200000000ff */
[----:B------:R-:W-:Y:S01]  /*32300*/  FFMA.FTZ R136, R153, R3, -R76 ;  /* 0x0000000399887223 */ /* 0x000fe2000001084c */
[----:B-----5:R-:W-:Y:S01]  /*32310*/  F2FP.F16.F32.PACK_AB R42, R116, R119 ;  /* 0x00000077742a723e */ /* 0x020fe200000000ff */
[--C-:B------:R-:W-:Y:S01]  /*32320*/  FFMA.FTZ R135, R159, R3, -R72.reuse ;  /* 0x000000039f877223 */ /* 0x100fe20000010848 */
[----:B---3--:R-:W-:Y:S01]  /*32330*/  F2FP.F16.F32.PACK_AB R41, R123, R125 ;  /* 0x0000007d7b29723e */ /* 0x008fe200000000ff */
[-CC-:B------:R-:W-:Y:S01]  /*32340*/  FFMA.FTZ R134, R158, R3.reuse, -R72.reuse ;  /* 0x000000039e867223 */ /* 0x180fe20000010848 */
[----:B------:R-:W-:Y:S01]  /*32350*/  F2FP.F16.F32.PACK_AB R43, R124, R122 ;  /* 0x0000007a7c2b723e */ /* 0x000fe200000000ff */
[----:B------:R-:W-:Y:S01]  /*32360*/  MUFU.EX2 R142, R142 ;  /* 0x0000008e008e7308 */ /* 0x000fe20000000800 */
[-CC-:B------:R-:W-:Y:S01]  /*32370*/  FFMA.FTZ R133, R157, R3.reuse, -R72.reuse ;  /* 0x000000039d857223 */ /* 0x180fe20000010848 */
[-C--:B------:R-:W-:Y:S01]  /*32380*/  FFMA.FTZ R157, R207, R3.reuse, -R72 ;  /* 0x00000003cf9d7223 */ /* 0x080fe20000010848 */
[-C--:B------:R-:W-:Y:S07]  /*32390*/  FFMA.FTZ R140, R163, R3.reuse, -R76 ;  /* 0x00000003a38c7223 */ /* 0x080fee000001084c */
[----:B------:R-:W-:Y:S01]  /*323a0*/  MUFU.EX2 R150, R150 ;  /* 0x0000009600967308 */ /* 0x000fe20000000800 */
[-C--:B------:R-:W-:Y:S01]  /*323b0*/  FFMA.FTZ R139, R161, R3.reuse, -R72 ;  /* 0x00000003a18b7223 */ /* 0x080fe20000010848 */
[C---:B----4-:R-:W-:Y:S08]  /*323c0*/  HMMA.16816.F32 R4, R40.reuse, R48, R4 ;  /* 0x000000302804723c */ /* 0x050ff00000001804 */
[----:B------:R-:W-:Y:S01]  /*323d0*/  MUFU.EX2 R157, R157 ;  /* 0x0000009d009d7308 */ /* 0x000fe20000000800 */
[-C--:B------:R-:W-:Y:S01]  /*323e0*/  FFMA.FTZ R146, R166, R3.reuse, -R76 ;  /* 0x00000003a6927223 */ /* 0x080fe2000001084c */
[-C--:B------:R-:W-:Y:S01]  /*323f0*/  FFMA.FTZ R147, R213, R3.reuse, -R72 ;  /* 0x00000003d5937223 */ /* 0x080fe20000010848 */
[-CC-:B------:R-:W-:Y:S07]  /*32400*/  FFMA.FTZ R159, R212, R3.reuse, -R76.reuse ;  /* 0x00000003d49f7223 */ /* 0x180fee000001084c */
[----:B------:R-:W-:Y:S01]  /*32410*/  MUFU.EX2 R156, R156 ;  /* 0x0000009c009c7308 */ /* 0x000fe20000000800 */
[-CC-:B------:R-:W-:Y:S01]  /*32420*/  FFMA.FTZ R155, R211, R3.reuse, -R76.reuse ;  /* 0x00000003d39b7223 */ /* 0x180fe2000001084c */
        /* <DEDUP_REMOVED lines=21> */
[----:B------:R-:W-:Y:S01]  /*32580*/  FFMA.FTZ R37, R37, R3, -R72 ;  /* 0x0000000325257223 */ /* 0x000fe20000010848 */
[C---:B------:R-:W-:Y:S08]  /*32590*/  HMMA.16816.F32 R20, R40.reuse, R56, R20 ;  /* 0x000000382814723c */ /* 0x040ff00000001814 */
[----:B------:R-:W-:Y:S01]  /*325a0*/  MUFU.EX2 R155, R155 ;  /* 0x0000009b009b7308 */ /* 0x000fe20000000800 */
[C---:B------:R-:W-:Y:S01]  /*325b0*/  ISETP.GT.AND P0, PT, R250.reuse, R223, PT ;  /* 0x000000dffa00720c */ /* 0x040fe20003f04270 */
[----:B------:R-:W-:Y:S08]  /*325c0*/  VIADD R250, R250, 0xffffffff ;  /* 0xfffffffffafa7836 */ /* 0x000ff00000000000 */
[----:B------:R-:W-:Y:S01]  /*325d0*/  MUFU.EX2 R154, R154 ;  /* 0x0000009a009a7308 */ /* 0x000fe20000000800 */
[C---:B------:R-:W-:Y:S01]  /*325e0*/  HMMA.16816.F32 R24, R40.reuse, R58, R24 ;  /* 0x0000003a2818723c */ /* 0x040fe20000001818 */
[----:B------:R-:W-:Y:S08]  /*325f0*/  LDSM.16.MT88.4 R56, [R64+0x1000] ;  /* 0x001000004038783b */ /* 0x000ff00000004200 */
[----:B------:R-:W4:Y:S01]  /*32600*/  MUFU.EX2 R136, R136 ;  /* 0x0000008800887308 */ /* 0x000f220000000800 */
[----:B---3--:R-:W-:Y:S09]  /*32610*/  FFMA.FTZ R53, R131, R3, -R76 ;  /* 0x0000000383357223 */ /* 0x008ff2000001084c */
[----:B------:R-:W-:Y:S01]  /*32620*/  MUFU.EX2 R131, R52 ;  /* 0x0000003400837308 */ /* 0x000fe20000000800 */
[C---:B-1----:R-:W-:Y:S09]  /*32630*/  HMMA.16816.F32 R28, R40.reuse, R44, R28 ;  /* 0x0000002c281c723c */ /* 0x042ff2000000181c */
[----:B------:R-:W1:Y:S10]  /*32640*/  MUFU.EX2 R130, R53 ;  /* 0x0000003500827308 */ /* 0x000e740000000800 */
[----:B------:R-:W-:Y:S01]  /*32650*/  MUFU.EX2 R132, R132 ;  /* 0x0000008400847308 */ /* 0x000fe20000000800 */
[----:B------:R-:W-:Y:S01]  /*32660*/  HMMA.16816.F32 R32, R40, R46, R32 ;  /* 0x0000002e2820723c */ /* 0x000fe20000001820 */
[----:B------:R-:W-:Y:S08]  /*32670*/  LDSM.16.MT88.4 R44, [R65+0x1000] ;  /* 0x00100000412c783b */ /* 0x000ff00000004200 */
[----:B------:R-:W3:Y:S01]  /*32680*/  MUFU.EX2 R135, R135 ;  /* 0x0000008700877308 */ /* 0x000ee20000000800 */
[----:B----4-:R-:W-:Y:S09]  /*32690*/  F2FP.F16.F32.PACK_AB R40, R129, R136 ;  /* 0x000000888128723e */ /* 0x010ff200000000ff */
[----:B------:R-:W-:Y:S01]  /*326a0*/  MUFU.EX2 R134, R134 ;  /* 0x0000008600867308 */ /* 0x000fe20000000800 */
[----:B-1----:R-:W-:Y:S01]  /*326b0*/  F2FP.F16.F32.PACK_AB R42, R130, R131 ;  /* 0x00000083822a723e */ /* 0x002fe200000000ff */
[----:B------:R-:W1:Y:S08]  /*326c0*/  LDSM.16.MT88.4 R52, [R66+0xb000] ;  /* 0x00b000004234783b */ /* 0x000e700000004200 */
[----:B------:R-:W4:Y:S10]  /*326d0*/  MUFU.EX2 R133, R133 ;  /* 0x0000008500857308 */ /* 0x000f340000000800 */
[----:B------:R-:W-:Y:S01]  /*326e0*/  MUFU.EX2 R146, R146 ;  /* 0x0000009200927308 */ /* 0x000fe20000000800 */
[----:B---3--:R-:W-:Y:S09]  /*326f0*/  F2FP.F16.F32.PACK_AB R41, R135, R132 ;  /* 0x000000848729723e */ /* 0x008ff200000000ff */
[----:B------:R-:W3:Y:S10]  /*32700*/  MUFU.EX2 R145, R145 ;  /* 0x0000009100917308 */ /* 0x000ef40000000800 */
[----:B------:R-:W5:Y:S01]  /*32710*/  MUFU.EX2 R160, R160 ;  /* 0x000000a000a07308 */ /* 0x000f620000000800 */
[----:B----4-:R-:W-:Y:S09]  /*32720*/  F2FP.F16.F32.PACK_AB R43, R133, R134 ;  /* 0x00000086852b723e */ /* 0x010ff200000000ff */
[----:B------:R-:W4:Y:S10]  /*32730*/  MUFU.EX2 R158, R158 ;  /* 0x0000009e009e7308 */ /* 0x000f340000000800 */
[----:B------:R-:W-:Y:S01]  /*32740*/  MUFU.EX2 R161, R161 ;  /* 0x000000a100a17308 */ /* 0x000fe20000000800 */
[C---:B--2---:R-:W-:Y:S09]  /*32750*/  HMMA.16816.F32 R4, R40.reuse, R48, R4 ;  /* 0x000000302804723c */ /* 0x044ff20000001804 */
[----:B------:R-:W-:Y:S10]  /*32760*/  MUFU.EX2 R162, R162 ;  /* 0x000000a200a27308 */ /* 0x000ff40000000800 */
[----:B------:R-:W-:Y:S01]  /*32770*/  MUFU.EX2 R163, R163 ;  /* 0x000000a300a37308 */ /* 0x000fe20000000800 */
[C---:B------:R-:W-:Y:S01]  /*32780*/  HMMA.16816.F32 R8, R40.reuse, R50, R8 ;  /* 0x000000322808723c */ /* 0x040fe20000001808 */
[----:B------:R-:W2:Y:S08]  /*32790*/  LDSM.16.MT88.4 R48, [R67+0xb800] ;  /* 0x00b800004330783b */ /* 0x000eb00000004200 */
[----:B------:R-:W4:Y:S10]  /*327a0*/  MUFU.EX2 R159, R159 ;  /* 0x0000009f009f7308 */ /* 0x000f340000000800 */
[----:B------:R-:W4:Y:S01]  /*327b0*/  MUFU.EX2 R153, R153 ;  /* 0x0000009900997308 */ /* 0x000f220000000800 */
[C---:B-1----:R-:W-:Y:S09]  /*327c0*/  HMMA.16816.F32 R12, R40.reuse, R52, R12 ;  /* 0x00000034280c723c */ /* 0x042ff2000000180c */
[----:B------:R-:W1:Y:S10]  /*327d0*/  MUFU.EX2 R192, R204 ;  /* 0x000000cc00c07308 */ /* 0x000e740000000800 */
[----:B------:R-:W1:Y:S01]  /*327e0*/  MUFU.EX2 R166, R166 ;  /* 0x000000a600a67308 */ /* 0x000e620000000800 */
        /* <DEDUP_REMOVED lines=12> */
[----:B------:R-:W5:Y:S02]  /*328b0*/  LDSM.16.MT88.4 R44, [R65+0x1800] ;  /* 0x00180000412c783b */ /* 0x000f640000004200 */
        /* <DEDUP_REMOVED lines=13> */
[C---:B-----5:R-:W-:Y:S08]  /*32990*/  HMMA.16816.F32 R28, R40.reuse, R44, R28 ;  /* 0x0000002c281c723c */ /* 0x060ff0000000181c */
        /* <DEDUP_REMOVED lines=8> */
[----:B------:R-:W2:Y:S02]  /*32a20*/  LDSM.16.MT88.4 R48, [R67+0xc800] ;  /* 0x00c800004330783b */ /* 0x000ea40000004200 */
[----:B------:R-:W-:Y:S01]  /*32a30*/  FFMA.FTZ R106, R39, R221, R106 ;  /* 0x000000dd276a7223 */ /* 0x000fe2000001006a */
[-CC-:B------:R-:W-:Y:S01]  /*32a40*/  FFMA.FTZ R39, R100, R3.reuse, -R76.reuse ;  /* 0x0000000364277223 */ /* 0x180fe2000001084c */
[----:B------:R-:W-:Y:S01]  /*32a50*/  FFMA.FTZ R109, R38, R220, R109 ;  /* 0x000000dc266d7223 */ /* 0x000fe2000001006d */
[-C--:B------:R-:W-:Y:S01]  /*32a60*/  FFMA.FTZ R38, R102, R3.reuse, -R76 ;  /* 0x0000000366267223 */ /* 0x080fe2000001084c */
[----:B------:R-:W-:Y:S01]  /*32a70*/  MUFU.EX2 R100, R101 ;  /* 0x0000006500647308 */ /* 0x000fe20000000800 */
[C---:B---3--:R-:W-:Y:S09]  /*32a80*/  HMMA.16816.F32 R12, R40.reuse, R52, R12 ;  /* 0x00000034280c723c */ /* 0x048ff2000000180c */
[----:B------:R-:W-:Y:S01]  /*32a90*/  MUFU.EX2 R39, R39 ;  /* 0x0000002700277308 */ /* 0x000fe20000000800 */
[----:B------:R-:W-:Y:S01]  /*32aa0*/  FADD.FTZ R109, R104, R109 ;  /* 0x0000006d686d7221 */ /* 0x000fe20000010000 */
[----:B------:R-:W-:Y:S08]  /*32ab0*/  FADD.FTZ R106, R108, R106 ;  /* 0x0000006a6c6a7221 */ /* 0x000ff00000010000 */
[----:B------:R-:W-:Y:S01]  /*32ac0*/  MUFU.EX2 R38, R38 ;  /* 0x0000002600267308 */ /* 0x000fe20000000800 */
[C---:B------:R-:W-:Y:S01]  /*32ad0*/  HMMA.16816.F32 R16, R40.reuse, R54, R16 ;  /* 0x000000362810723c */ /* 0x040fe20000001810 */
[----:B------:R-:W3:Y:S02]  /*32ae0*/  LDSM.16.MT88.4 R52, [R66+0xc800] ;  /* 0x00c800004234783b */ /* 0x000ee40000004200 */
[----:B------:R-:W-:Y:S01]  /*32af0*/  FADD.FTZ R107, R107, R109 ;  /* 0x0000006d6b6b7221 */ /* 0x000fe20000010000 */
[----:B------:R-:W-:Y:S03]  /*32b00*/  FADD.FTZ R106, R105, R106 ;  /* 0x0000006a696a7221 */ /* 0x000fe60000010000 */
[----:B------:R-:W-:Y:S01]  /*32b10*/  FADD.FTZ R107, R103, R107 ;  /* 0x0000006b676b7221 */ /* 0x000fe20000010000 */
[C---:B------:R-:W-:Y:S03]  /*32b20*/  HMMA.16816.F32 R20, R40.reuse, R56, R20 ;  /* 0x000000382814723c */ /* 0x040fe60000001814 */
[----:B------:R-:W-:Y:S01]  /*32b30*/  FFMA.FTZ R56, R194, R3, -R72 ;  /* 0x00000003c2387223 */ /* 0x000fe20000010848 */
[----:B------:R-:W-:Y:S01]  /*32b40*/  FADD.FTZ R107, R125, R107 ;  /* 0x0000006b7d6b7221 */ /* 0x000fe20000010000 */
[----:B------:R-:W1:Y:S01]  /*32b50*/  MUFU.EX2 R194, R200 ;  /* 0x000000c800c27308 */ /* 0x000e620000000800 */
[----:B------:R-:W-:Y:S02]  /*32b60*/  FADD.FTZ R106, R99, R106 ;  /* 0x0000006a636a7221 */ /* 0x000fe40000010000 */
[C---:B------:R-:W-:Y:S07]  /*32b70*/  HMMA.16816.F32 R24, R40.reuse, R58, R24 ;  /* 0x0000003a2818723c */ /* 0x040fee0000001818 */
[----:B------:R4:W1:Y:S01]  /*32b80*/  MUFU.EX2 R191, R56 ;  /* 0x0000003800bf7308 */ /* 0x0008620000000800 */
[----:B------:R-:W-:Y:S01]  /*32b90*/  FADD.FTZ R107, R123, R107 ;  /* 0x0000006b7b6b7221 */ /* 0x000fe20000010000 */
[----:B------:R-:W-:Y:S03]  /*32ba0*/  FADD.FTZ R106, R118, R106 ;  /* 0x0000006a766a7221 */ /* 0x000fe60000010000 */
[----:B------:R-:W-:Y:S01]  /*32bb0*/  FADD.FTZ R107, R122, R107 ;  /* 0x0000006b7a6b7221 */ /* 0x000fe20000010000 */
[C---:B-----5:R-:W-:Y:S03]  /*32bc0*/  HMMA.16816.F32 R28, R40.reuse, R44, R28 ;  /* 0x0000002c281c723c */ /* 0x060fe6000000181c */
[----:B------:R-:W-:Y:S01]  /*32bd0*/  FADD.FTZ R124, R124, R107 ;  /* 0x0000006b7c7c7221 */ /* 0x000fe20000010000 */
[----:B------:R-:W-:Y:S01]  /*32be0*/  FADD.FTZ R121, R121, R106 ;  /* 0x0000006a79797221 */ /* 0x000fe20000010000 */
[----:B----4-:R-:W-:Y:S03]  /*32bf0*/  LDSM.16.MT88.4 R56, [R64+0x3000] ;  /* 0x003000004038783b */ /* 0x010fe60000004200 */
[----:B------:R-:W-:Y:S03]  /*32c00*/  HMMA.16816.F32 R32, R40, R46, R32 ;  /* 0x0000002e2820723c */ /* 0x000fe60000001820 */
[----:B------:R-:W-:Y:S01]  /*32c10*/  F2FP.F16.F32.PACK_AB R41, R157, R160 ;  /* 0x000000a09d29723e */ /* 0x000fe200000000ff */
[----:B------:R-:W-:Y:S01]  /*32c20*/  FADD.FTZ R124, R132, R124 ;  /* 0x0000007c847c7221 */ /* 0x000fe20000010000 */
[----:B------:R-:W-:Y:S01]  /*32c30*/  F2FP.F16.F32.PACK_AB R43, R158, R156 ;  /* 0x0000009c9e2b723e */ /* 0x000fe200000000ff */
[----:B------:R-:W-:Y:S01]  /*32c40*/  FADD.FTZ R121, R119, R121 ;  /* 0x0000007977797221 */ /* 0x000fe20000010000 */
[----:B------:R-:W-:Y:S01]  /*32c50*/  F2FP.F16.F32.PACK_AB R40, R155, R159 ;  /* 0x0000009f9b28723e */ /* 0x000fe200000000ff */
[----:B------:R-:W4:Y:S01]  /*32c60*/  LDSM.16.MT88.4 R44, [R65+0x2800] ;  /* 0x00280000412c783b */ /* 0x000f220000004200 */
[----:B------:R-:W-:Y:S01]  /*32c70*/  F2FP.F16.F32.PACK_AB R42, R153, R154 ;  /* 0x0000009a992a723e */ /* 0x000fe200000000ff */
        /* <DEDUP_REMOVED lines=22> */
[C---:B------:R-:W-:Y:S03]  /*32de0*/  HMMA.16816.F32 R20, R40.reuse, R60, R20 ;  /* 0x0000003c2814723c */ /* 0x040fe60000001814 */
[-C--:B------:R-:W-:Y:S01]  /*32df0*/  FFMA.FTZ R61, R197, R3.reuse, -R76 ;  /* 0x00000003c53d7223 */ /* 0x080fe2000001084c */
[----:B------:R-:W-:Y:S01]  /*32e00*/  FADD.FTZ R140, R138, R140 ;  /* 0x0000008c8a8c7221 */ /* 0x000fe20000010000 */
[----:B------:R-:W-:Y:S01]  /*32e10*/  FADD.FTZ R152, R149, R152 ;  /* 0x0000009895987221 */ /* 0x000fe20000010000 */
[-C--:B------:R-:W-:Y:S02]  /*32e20*/  FFMA.FTZ R60, R198, R3.reuse, -R76 ;  /* 0x00000003c63c7223 */ /* 0x080fe4000001084c */
[C---:B------:R-:W-:Y:S01]  /*32e30*/  HMMA.16816.F32 R24, R40.reuse, R62, R24 ;  /* 0x0000003e2818723c */ /* 0x040fe20000001818 */
[----:B------:R5:W-:Y:S02]  /*32e40*/  MUFU.EX2 R198, R199 ;  /* 0x000000c700c67308 */ /* 0x000be40000000800 */
[----:B------:R-:W-:Y:S01]  /*32e50*/  FADD.FTZ R137, R137, R140 ;  /* 0x0000008c89897221 */ /* 0x000fe20000010000 */
[----:B------:R-:W-:Y:S01]  /*32e60*/  FADD.FTZ R152, R147, R152 ;  /* 0x0000009893987221 */ /* 0x000fe20000010000 */
[----:B------:R-:W-:Y:S06]  /*32e70*/  LDSM.16.MT88.4 R140, [R64+0x7800] ;  /* 0x00780000408c783b */ /* 0x000fec0000004200 */
[----:B------:R2:W-:Y:S01]  /*32e80*/  MUFU.EX2 R197, R60 ;  /* 0x0000003c00c57308 */ /* 0x0005e20000000800 */
[----:B------:R-:W-:Y:S01]  /*32e90*/  FADD.FTZ R137, R150, R137 ;  /* 0x0000008996897221 */ /* 0x000fe20000010000 */
[C---:B----4-:R-:W-:Y:S03]  /*32ea0*/  HMMA.16816.F32 R28, R40.reuse, R44, R28 ;  /* 0x0000002c281c723c */ /* 0x050fe6000000181c */
[----:B------:R-:W-:Y:S01]  /*32eb0*/  FADD.FTZ R137, R148, R137 ;  /* 0x0000008994897221 */ /* 0x000fe20000010000 */
[----:B------:R-:W-:Y:S01]  /*32ec0*/  FADD.FTZ R160, R160, R152 ;  /* 0x00000098a0a07221 */ /* 0x000fe20000010000 */
[----:B------:R-:W-:Y:S01]  /*32ed0*/  LDSM.16.MT88.4 R148, [R66+0x11800] ;  /* 0x011800004294783b */ /* 0x000fe20000004200 */
[-C--:B-----5:R-:W-:Y:S02]  /*32ee0*/  FFMA.FTZ R199, R195, R3.reuse, -R72 ;  /* 0x00000003c3c77223 */ /* 0x0a0fe40000010848 */
[----:B------:R-:W-:Y:S03]  /*32ef0*/  HMMA.16816.F32 R32, R40, R46, R32 ;  /* 0x0000002e2820723c */ /* 0x000fe60000001820 */
[----:B-1----:R-:W-:Y:S01]  /*32f00*/  F2FP.F16.F32.PACK_AB R40, R161, R192 ;  /* 0x000000c0a128723e */ /* 0x002fe200000000ff */
[----:B--2---:R-:W-:Y:S01]  /*32f10*/  FFMA.FTZ R60, R196, R3, -R76 ;  /* 0x00000003c43c7223 */ /* 0x004fe2000001084c */
[----:B------:R-:W-:Y:S01]  /*32f20*/  F2FP.F16.F32.PACK_AB R42, R162, R166 ;  /* 0x000000a6a22a723e */ /* 0x000fe200000000ff */
[----:B------:R-:W1:Y:S01]  /*32f30*/  LDSM.16.MT88.4 R44, [R65+0x3000] ;  /* 0x00300000412c783b */ /* 0x000e620000004200 */
[----:B------:R-:W-:Y:S01]  /*32f40*/  F2FP.F16.F32.PACK_AB R41, R194, R163 ;  /* 0x000000a3c229723e */ /* 0x000fe200000000ff */
[----:B------:R-:W-:Y:S01]  /*32f50*/  MUFU.EX2 R196, R61 ;  /* 0x0000003d00c47308 */ /* 0x000fe20000000800 */
[----:B------:R-:W-:Y:S01]  /*32f60*/  F2FP.F16.F32.PACK_AB R43, R167, R191 ;  /* 0x000000bfa72b723e */ /* 0x000fe200000000ff */
[----:B------:R-:W-:Y:S01]  /*32f70*/  FADD.FTZ R160, R157, R160 ;  /* 0x000000a09da07221 */ /* 0x000fe20000010000 */
[----:B------:R-:W-:Y:S07]  /*32f80*/  FADD.FTZ R137, R146, R137 ;  /* 0x0000008992897221 */ /* 0x000fee0000010000 */
[----:B------:R2:W-:Y:S01]  /*32f90*/  MUFU.EX2 R195, R60 ;  /* 0x0000003c00c37308 */ /* 0x0005e20000000800 */
[----:B------:R-:W-:Y:S01]  /*32fa0*/  FADD.FTZ R160, R156, R160 ;  /* 0x000000a09ca07221 */ /* 0x000fe20000010000 */
[----:B------:R-:W-:Y:S01]  /*32fb0*/  FADD.FTZ R137, R145, R137 ;  /* 0x0000008991897221 */ /* 0x000fe20000010000 */
[C---:B------:R-:W-:Y:S07]  /*32fc0*/  HMMA.16816.F32 R4, R40.reuse, R48, R4 ;  /* 0x000000302804723c */ /* 0x040fee0000001804 */
[----:B------:R-:W4:Y:S01]  /*32fd0*/  MUFU.EX2 R199, R199 ;  /* 0x000000c700c77308 */ /* 0x000f220000000800 */
[----:B------:R-:W-:Y:S01]  /*32fe0*/  FADD.FTZ R159, R159, R137 ;  /* 0x000000899f9f7221 */ /* 0x000fe20000010000 */
[----:B------:R-:W-:Y:S03]  /*32ff0*/  FADD.FTZ R158, R158, R160 ;  /* 0x000000a09e9e7221 */ /* 0x000fe60000010000 */
[----:B------:R-:W-:Y:S01]  /*33000*/  FADD.FTZ R159, R155, R159 ;  /* 0x0000009f9b9f7221 */ /* 0x000fe20000010000 */
[C---:B------:R-:W-:Y:S01]  /*33010*/  HMMA.16816.F32 R8, R40.reuse, R50, R8 ;  /* 0x000000322808723c */ /* 0x040fe20000001808 */
[----:B------:R-:W5:Y:S02]  /*33020*/  LDSM.16.MT88.4 R48, [R67+0xd800] ;  /* 0x00d800004330783b */ /* 0x000f640000004200 */
[----:B------:R-:W-:Y:S01]  /*33030*/  FADD.FTZ R154, R154, R159 ;  /* 0x0000009f9a9a7221 */ /* 0x000fe20000010000 */
[----:B------:R-:W-:Y:S03]  /*33040*/  FADD.FTZ R158, R163, R158 ;  /* 0x0000009ea39e7221 */ /* 0x000fe60000010000 */
[----:B------:R-:W-:Y:S01]  /*33050*/  FADD.FTZ R154, R153, R154 ;  /* 0x0000009a999a7221 */ /* 0x000fe20000010000 */
[C---:B---3--:R-:W-:Y:S01]  /*33060*/  HMMA.16816.F32 R12, R40.reuse, R52, R12 ;  /* 0x00000034280c723c */ /* 0x048fe2000000180c */
[----:B--2---:R-:W-:Y:S02]  /*33070*/  LDSM.16.MT88.4 R60, [R64+0x3800] ;  /* 0x00380000403c783b */ /* 0x004fe40000004200 */
        /* <DEDUP_REMOVED lines=8> */
[C---:B------:R-:W-:Y:S01]  /*33100*/  HMMA.16816.F32 R20, R40.reuse, R56, R20 ;  /* 0x000000382814723c */ /* 0x040fe20000001814 */
[----:B------:R-:W-:Y:S02]  /*33110*/  LDSM.16.MT88.4 R156, [R67+0x11800] ;  /* 0x01180000439c783b */ /* 0x000fe40000004200 */
[-CC-:B------:R-:W-:Y:S01]  /*33120*/  FFMA.FTZ R56, R190, R3.reuse, -R72.reuse ;  /* 0x00000003be387223 */ /* 0x180fe20000010848 */
[-C--:B------:R-:W-:Y:S01]  /*33130*/  FFMA.FTZ R190, R189, R3.reuse, -R72 ;  /* 0x00000003bdbe7223 */ /* 0x080fe20000010848 */
[----:B------:R-:W-:Y:S01]  /*33140*/  FADD.FTZ R166, R162, R166 ;  /* 0x000000a6a2a67221 */ /* 0x000fe20000010000 */
[----:B----4-:R-:W-:Y:S01]  /*33150*/  FADD.FTZ R167, R199, R167 ;  /* 0x000000a7c7a77221 */ /* 0x010fe20000010000 */
[----:B------:R3:W4:Y:S01]  /*33160*/  MUFU.EX2 R189, R56 ;  /* 0x0000003800bd7308 */ /* 0x0007220000000800 */
[C---:B------:R-:W-:Y:S09]  /*33170*/  HMMA.16816.F32 R24, R40.reuse, R58, R24 ;  /* 0x0000003a2818723c */ /* 0x040ff20000001818 */
[----:B------:R-:W5:Y:S01]  /*33180*/  MUFU.EX2 R190, R190 ;  /* 0x000000be00be7308 */ /* 0x000f620000000800 */
[----:B------:R-:W-:Y:S01]  /*33190*/  FADD.FTZ R167, R193, R167 ;  /* 0x000000a7c1a77221 */ /* 0x000fe20000010000 */
[----:B------:R-:W-:Y:S01]  /*331a0*/  FADD.FTZ R166, R198, R166 ;  /* 0x000000a6c6a67221 */ /* 0x000fe20000010000 */
[C---:B-1----:R-:W-:Y:S03]  /*331b0*/  HMMA.16816.F32 R28, R40.reuse, R44, R28 ;  /* 0x0000002c281c723c */ /* 0x042fe6000000181c */
[----:B------:R-:W-:Y:S01]  /*331c0*/  FADD.FTZ R166, R197, R166 ;  /* 0x000000a6c5a67221 */ /* 0x000fe20000010000 */
[----:B---3--:R-:W-:Y:S01]  /*331d0*/  FFMA.FTZ R56, R182, R3, -R72 ;  /* 0x00000003b6387223 */ /* 0x008fe20000010848 */
[----:B----4-:R-:W-:Y:S02]  /*331e0*/  FADD.FTZ R167, R189, R167 ;  /* 0x000000a7bda77221 */ /* 0x010fe40000010000 */
[----:B------:R-:W-:Y:S01]  /*331f0*/  MUFU.EX2 R182, R183 ;  /* 0x000000b700b67308 */ /* 0x000fe20000000800 */
[----:B------:R-:W-:Y:S01]  /*33200*/  HMMA.16816.F32 R32, R40, R46, R32 ;  /* 0x0000002e2820723c */ /* 0x000fe20000001820 */
[----:B------:R-:W1:Y:S02]  /*33210*/  LDSM.16.MT88.4 R44, [R65+0x3800] ;  /* 0x00380000412c783b */ /* 0x000e640000004200 */
[----:B------:R-:W-:Y:S06]  /*33220*/  F2FP.F16.F32.PACK_AB R40, R197, R198 ;  /* 0x000000c6c528723e */ /* 0x000fec00000000ff */
[----:B------:R3:W-:Y:S01]  /*33230*/  MUFU.EX2 R183, R56 ;  /* 0x0000003800b77308 */ /* 0x0007e20000000800 */
[----:B------:R-:W-:Y:S01]  /*33240*/  F2FP.F16.F32.PACK_AB R42, R195, R196 ;  /* 0x000000c4c32a723e */ /* 0x000fe200000000ff */
[----:B-----5:R-:W-:Y:S01]  /*33250*/  FADD.FTZ R167, R190, R167 ;  /* 0x000000a7bea77221 */ /* 0x020fe20000010000 */
        /* <DEDUP_REMOVED lines=8> */
[----:B------:R-:W3:Y:S07]  /*332e0*/  LDSM.16.MT88.4 R48, [R67+0xe000] ;  /* 0x00e000004330783b */ /* 0x000eee0000004200 */
[C---:B--2---:R-:W-:Y:S03]  /*332f0*/  HMMA.16816.F32 R12, R40.reuse, R52, R12 ;  /* 0x00000034280c723c */ /* 0x044fe6000000180c */
[-CC-:B------:R-:W-:Y:S01]  /*33300*/  FFMA.FTZ R53, R187, R3.reuse, -R76.reuse ;  /* 0x00000003bb357223 */ /* 0x180fe2000001084c */
[-C--:B------:R-:W-:Y:S01]  /*33310*/  FFMA.FTZ R52, R186, R3.reuse, -R76 ;  /* 0x00000003ba347223 */ /* 0x080fe2000001084c */
[----:B------:R2:W4:Y:S03]  /*33320*/  MUFU.EX2 R187, R188 ;  /* 0x000000bc00bb7308 */ /* 0x0005260000000800 */
[C---:B------:R-:W-:Y:S07]  /*33330*/  HMMA.16816.F32 R16, R40.reuse, R54, R16 ;  /* 0x000000362810723c */ /* 0x040fee0000001810 */
[----:B------:R5:W3:Y:S01]  /*33340*/  MUFU.EX2 R186, R53 ;  /* 0x0000003500ba7308 */ /* 0x000ae20000000800 */
[C---:B------:R-:W-:Y:S03]  /*33350*/  HMMA.16816.F32 R20, R40.reuse, R60, R20 ;  /* 0x0000003c2814723c */ /* 0x040fe60000001814 */
[-C--:B--2---:R-:W-:Y:S01]  /*33360*/  FFMA.FTZ R188, R184, R3.reuse, -R72 ;  /* 0x00000003b8bc7223 */ /* 0x084fe20000010848 */
[-CC-:B------:R-:W-:Y:S01]  /*33370*/  FFMA.FTZ R61, R178, R3.reuse, -R76.reuse ;  /* 0x00000003b23d7223 */ /* 0x180fe2000001084c */
[-C--:B------:R-:W-:Y:S01]  /*33380*/  FFMA.FTZ R60, R179, R3.reuse, -R76 ;  /* 0x00000003b33c7223 */ /* 0x080fe2000001084c */
[----:B----4-:R-:W-:Y:S01]  /*33390*/  FADD.FTZ R196, R187, R196 ;  /* 0x000000c4bbc47221 */ /* 0x010fe20000010000 */
[----:B-----5:R-:W-:Y:S01]  /*333a0*/  FFMA.FTZ R53, R185, R3, -R76 ;  /* 0x00000003b9357223 */ /* 0x020fe2000001084c */
[C---:B------:R-:W-:Y:S01]  /*333b0*/  HMMA.16816.F32 R24, R40.reuse, R62, R24 ;  /* 0x0000003e2818723c */ /* 0x040fe20000001818 */
[----:B------:R-:W-:Y:S10]  /*333c0*/  MUFU.EX2 R185, R52 ;  /* 0x0000003400b97308 */ /* 0x000ff40000000800 */
[----:B------:R-:W2:Y:S01]  /*333d0*/  MUFU.EX2 R184, R53 ;  /* 0x0000003500b87308 */ /* 0x000ea20000000800 */
[C---:B-1----:R-:W-:Y:S09]  /*333e0*/  HMMA.16816.F32 R28, R40.reuse, R44, R28 ;  /* 0x0000002c281c723c */ /* 0x042ff2000000181c */
[----:B------:R-:W1:Y:S10]  /*333f0*/  MUFU.EX2 R188, R188 ;  /* 0x000000bc00bc7308 */ /* 0x000e740000000800 */
[----:B------:R4:W-:Y:S01]  /*33400*/  MUFU.EX2 R178, R60 ;  /* 0x0000003c00b27308 */ /* 0x0009e20000000800 */
[----:B------:R-:W-:Y:S01]  /*33410*/  HMMA.16816.F32 R32, R40, R46, R32 ;  /* 0x0000002e2820723c */ /* 0x000fe20000001820 */
[----:B------:R-:W-:Y:S08]  /*33420*/  LDSM.16.MT88.4 R44, [R65+0x4000] ;  /* 0x00400000412c783b */ /* 0x000ff00000004200 */
[----:B------:R5:W5:Y:S01]  /*33430*/  MUFU.EX2 R179, R180 ;  /* 0x000000b400b37308 */ /* 0x000b620000000800 */
[C---:B---3--:R-:W-:Y:S01]  /*33440*/  F2FP.F16.F32.PACK_AB R40, R186.reuse, R187 ;  /* 0x000000bbba28723e */ /* 0x048fe200000000ff */
[----:B------:R-:W-:Y:S01]  /*33450*/  FADD.FTZ R186, R186, R196 ;  /* 0x000000c4baba7221 */ /* 0x000fe20000010000 */
[----:B--2---:R-:W-:Y:S02]  /*33460*/  F2FP.F16.F32.PACK_AB R42, R184, R185 ;  /* 0x000000b9b82a723e */ /* 0x004fe400000000ff */
[----:B-1----:R-:W-:Y:S01]  /*33470*/  F2FP.F16.F32.PACK_AB R41, R182, R188 ;  /* 0x000000bcb629723e */ /* 0x002fe200000000ff */
        /* <DEDUP_REMOVED lines=8> */
[-C--:B-----5:R-:W-:Y:S01]  /*33500*/  FFMA.FTZ R180, R176, R3.reuse, -R72 ;  /* 0x00000003b0b47223 */ /* 0x0a0fe20000010848 */
        /* <DEDUP_REMOVED lines=115> */
[C---:B---3--:R-:W-:Y:S03]  /*33c40*/  HMMA.16816.F32 R12, R40.reuse, R52, R12 ;  /* 0x00000034280c723c */ /* 0x048fe6000000180c */
[-CC-:B------:R-:W-:Y:S02]  /*33c50*/  FFMA.FTZ R52, R97, R3.reuse, -R72.reuse ;  /* 0x0000000361347223 */ /* 0x180fe40000010848 */
[----:B------:R-:W3:Y:S03]  /*33c60*/  MUFU.EX2 R97, R98 ;  /* 0x0000006200617308 */ /* 0x000ee60000000800 */
        /* <DEDUP_REMOVED lines=11> */
[----:B------:R-:W5:Y:S01]  /*33d20*/  MUFU.EX2 R58, R58 ;  /* 0x0000003a003a7308 */ /* 0x000f620000000800 */
[----:B------:R-:W-:Y:S01]  /*33d30*/  HMMA.16816.F32 R32, R40, R46, R32 ;  /* 0x0000002e2820723c */ /* 0x000fe20000001820 */
[----:B------:R-:W1:Y:S02]  /*33d40*/  LDSM.16.MT88.4 R44, [R64+0x6000] ;  /* 0x00600000402c783b */ /* 0x000e640000004200 */
[C---:B------:R-:W-:Y:S01]  /*33d50*/  F2FP.F16.F32.PACK_AB R40, R100.reuse, R38 ;  /* 0x000000266428723e */ /* 0x040fe200000000ff */
[----:B------:R-:W-:Y:S01]  /*33d60*/  FADD.FTZ R100, R100, R113 ;  /* 0x0000007164647221 */ /* 0x000fe20000010000 */
[----:B---3--:R-:W-:Y:S02]  /*33d70*/  F2FP.F16.F32.PACK_AB R42, R97, R39 ;  /* 0x00000027612a723e */ /* 0x008fe400000000ff */
[----:B----4-:R-:W-:Y:S01]  /*33d80*/  F2FP.F16.F32.PACK_AB R41, R56, R57 ;  /* 0x000000393829723e */ /* 0x010fe200000000ff */
[----:B------:R-:W-:Y:S01]  /*33d90*/  FADD.FTZ R100, R39, R100 ;  /* 0x0000006427647221 */ /* 0x000fe20000010000 */
[----:B-----5:R-:W-:Y:S01]  /*33da0*/  F2FP.F16.F32.PACK_AB R43, R58, R59 ;  /* 0x0000003b3a2b723e */ /* 0x020fe200000000ff */
        /* <DEDUP_REMOVED lines=18> */
[----:B------:R1:W4:Y:S01]  /*33ed0*/  MUFU.EX2 R89, R94 ;  /* 0x0000005e00597308 */ /* 0x0003220000000800 */
[----:B---3--:R-:W-:Y:S01]  /*33ee0*/  FADD.FTZ R97, R92, R97 ;  /* 0x000000615c617221 */ /* 0x008fe20000010000 */
[C---:B------:R-:W-:Y:S08]  /*33ef0*/  HMMA.16816.F32 R24, R40.reuse, R46, R24 ;  /* 0x0000002e2818723c */ /* 0x040ff00000001818 */
[----:B------:R3:W-:Y:S01]  /*33f00*/  MUFU.EX2 R88, R93 ;  /* 0x0000005d00587308 */ /* 0x0007e20000000800 */
[----:B-----5:R-:W5:Y:S01]  /*33f10*/  LDSM.16.MT88.4 R52, [R67+0x10800] ;  /* 0x010800004334783b */ /* 0x020f620000004200 */
[C---:B--2---:R-:W-:Y:S03]  /*33f20*/  HMMA.16816.F32 R28, R40.reuse, R48, R28 ;  /* 0x00000030281c723c */ /* 0x044fe6000000181c */
[-C--:B-1----:R-:W-:Y:S01]  /*33f30*/  FFMA.FTZ R94, R82, R3.reuse, -R76 ;  /* 0x00000003525e7223 */ /* 0x082fe2000001084c */
[----:B---3--:R-:W-:Y:S04]  /*33f40*/  FFMA.FTZ R93, R87, R3, -R72 ;  /* 0x00000003575d7223 */ /* 0x008fe80000010848 */
[----:B------:R-:W-:Y:S01]  /*33f50*/  HMMA.16816.F32 R32, R40, R50, R32 ;  /* 0x000000322820723c */ /* 0x000fe20000001820 */
[----:B------:R1:W2:Y:S01]  /*33f60*/  MUFU.EX2 R87, R44 ;  /* 0x0000002c00577308 */ /* 0x0002a20000000800 */
[----:B------:R-:W-:Y:S01]  /*33f70*/  LDSM.16.MT88.4 R48, [R64+0x6800] ;  /* 0x006800004030783b */ /* 0x000fe20000004200 */
[C---:B----4-:R-:W-:Y:S01]  /*33f80*/  F2FP.F16.F32.PACK_AB R40, R91.reuse, R92 ;  /* 0x0000005c5b28723e */ /* 0x050fe200000000ff */
        /* <DEDUP_REMOVED lines=11> */
[C---:B-----5:R-:W-:Y:S03]  /*34040*/  HMMA.16816.F32 R4, R40.reuse, R52, R4 ;  /* 0x000000342804723c */ /* 0x060fe60000001804 */
        /* <DEDUP_REMOVED lines=82> */
.L_x_8361:
[----:B------:R2:W5:Y:S04]  /*34570*/  LDL R13, [R1+0x4] ;  /* 0x00000400010d7983 */ /* 0x0005680000100800 */
[----:B------:R2:W5:Y:S04]  /*34580*/  LDL R12, [R1] ;  /* 0x00000000010c7983 */ /* 0x0005680000100800 */
[----:B------:R2:W5:Y:S01]  /*34590*/  LD.E R6, desc[UR4][R164.64+0xd8] ;  /* 0x0000d804a4067980 */ /* 0x000562000c101900 */
[----:B------:R-:W-:Y:S01]  /*345a0*/  UMOV UR7, 0xffffffff ;  /* 0xffffffff00077882 */ /* 0x000fe20000000000 */
[----:B------:R-:W-:-:S02]  /*345b0*/  MOV R5, 0x40 ;  /* 0x0000004000057802 */ /* 0x000fc40000000f00 */
[----:B-1----:R-:W-:Y:S01]  /*345c0*/  MOV R4, 0x20 ;  /* 0x0000002000047802 */ /* 0x002fe20000000f00 */
        /* <DEDUP_REMOVED lines=8> */
.L_x_8376:
[----:B---34-:R-:W-:Y:S01]  /*34650*/  FADD.FTZ R9, R9, R3 ;  /* 0x0000000309097221 */ /* 0x018fe20000010000 */
[----:B------:R-:W-:Y:S01]  /*34660*/  FSETP.NE.FTZ.AND P1, PT, R11, RZ, PT ;  /* 0x000000ff0b00720b */ /* 0x000fe20003f35000 */
[----:B------:R-:W1:Y:S01]  /*34670*/  MUFU.RCP R12, R11 ;  /* 0x0000000b000c7308 */ /* 0x000e620000001000 */
[----:B------:R-:W-:Y:S01]  /*34680*/  SHF.L.U32 R7, R219, 0x4, RZ ;  /* 0x00000004db077819 */ /* 0x000fe200000006ff */
[----:B------:R-:W-:Y:S05]  /*34690*/  WARPSYNC.ALL ;  /* 0x0000000000007948 */ /* 0x000fea0003800000 */
[----:B------:R-:W-:Y:S01]  /*346a0*/  FSETP.NE.FTZ.AND P0, PT, R9, RZ, PT ;  /* 0x000000ff0900720b */ /* 0x000fe20003f15000 */
[----:B------:R-:W3:Y:S01]  /*346b0*/  MUFU.RCP R8, R9 ;  /* 0x0000000900087308 */ /* 0x000ee20000001000 */
        /* <DEDUP_REMOVED lines=8> */
[----:B---3--:R-:W-:Y:S01]  /*34740*/  FSEL R8, R8, 1, P0 ;  /* 0x3f80000008087808 */ /* 0x008fe20000000000 */
        /* <DEDUP_REMOVED lines=54> */
[C---:B---3--:R-:W-:Y:S01]  /*34ab0*/  IADD3 R8, PT, PT, R4.reuse, R6, RZ ;  /* 0x0000000604087210 */ /* 0x048fe20007ffe0ff */
        /* <DEDUP_REMOVED lines=13> */
[----:B-1----:R-:W2:Y:S01]  /*34b90*/  LD.E R5, desc[UR4][R164.64+0x60] ;  /* 0x00006004a4057980 */ /* 0x002ea2000c101900 */
[----:B------:R-:W-:Y:S01]  /*34ba0*/  IMAD.SHL.U32 R0, R219, 0x4, RZ ;  /* 0x00000004db007824 */ /* 0x000fe200078e00ff */
[----:B------:R-:W-:-:S02]  /*34bb0*/  LOP3.LUT R7, R7, 0x10, RZ, 0xc0, !PT ;  /* 0x0000001007077812 */ /* 0x000fc400078ec0ff */
[----:B------:R-:W-:Y:S02]  /*34bc0*/  SHF.L.U32 R233, R233, 0x6, RZ ;  /* 0x00000006e9e97819 */ /* 0x000fe400000006ff */
[----:B------:R-:W-:Y:S02]  /*34bd0*/  LOP3.LUT P0, RZ, R219, 0x3, RZ, 0xc0, !PT ;  /* 0x00000003dbff7812 */ /* 0x000fe4000780c0ff */
[----:B---3--:R-:W-:Y:S02]  /*34be0*/  LOP3.LUT R4, R0, 0x1f8, RZ, 0xc0, !PT ;  /* 0x000001f800047812 */ /* 0x008fe400078ec0ff */
[----:B------:R-:W-:Y:S02]  /*34bf0*/  SHF.R.U32.HI R39, RZ, 0x2, R219 ;  /* 0x00000002ff277819 */ /* 0x000fe400000116db */
[----:B------:R-:W-:Y:S01]  /*34c00*/  LOP3.LUT R4, R4, 0x38, R216, 0x78, !PT ;  /* 0x0000003804047812 */ /* 0x000fe200078e78d8 */
[----:B------:R-:W-:Y:S01]  /*34c10*/  BSSY.RECONVERGENT B0, `(.L_x_8370) ;  /* 0x000001c000007945 */ /* 0x000fe20003800200 */
[----:B------:R-:W-:-:S03]  /*34c20*/  LOP3.LUT R216, R216, 0x30, RZ, 0xc0, !PT ;  /* 0x00000030d8d87812 */ /* 0x000fc600078ec0ff */
[----:B------:R-:W-:Y:S01]  /*34c30*/  IMAD R4, R4, 0x4, R7 ;  /* 0x0000000404047824 */ /* 0x000fe200078e0207 */
[----:B------:R-:W-:Y:S01]  /*34c40*/  LOP3.LUT R39, R216, 0x7, R39, 0xf8, !PT ;  /* 0x00000007d8277812 */ /* 0x000fe200078ef827 */
[----:B----4-:R-:W-:-:S04]  /*34c50*/  IMAD R40, R40, UR8, R237 ;  /* 0x0000000828287c24 */ /* 0x010fc8000f8e02ed */
[----:B--2---:R-:W-:Y:S02]  /*34c60*/  IMAD R5, R40, R5, R236 ;  /* 0x0000000528057224 */ /* 0x004fe400078e02ec */
        /* <DEDUP_REMOVED lines=22> */
.L_x_8371:
[----:B------:R-:W-:Y:S05]  /*34dd0*/  BSYNC.RECONVERGENT B0 ;  /* 0x0000000000007941 */ /* 0x000fea0003800200 */
.L_x_8370:
        /* <DEDUP_REMOVED lines=36> */
[----:B-1----:R-:W-:Y:S05]  /*35020*/  @P0 RET.REL.NODEC R2 `(_ZN5flash24flash_fwd_splitkv_kernelI23Flash_fwd_kernel_traitsILi64ELi64ELi256ELi4ELb0ELb0EN7cutlass6half_tE19Flash_kernel_traitsILi64ELi64ELi256ELi4ES3_EELb0ELb1ELb1ELb0ELb0ELb1ELb1ELb1EEEvNS_16Flash_fwd_paramsE) ;  /* 0xfffffcac02f40950 */ /* 0x002fea0003c3ffff */
[----:B------:R-:W-:Y:S01]  /*35030*/  MOV R233, 0x0 ;  /* 0x0000000000e97802 */ /* 0x000fe20000000f00 */
[----:B------:R1:W-:Y:S03]  /*35040*/  ST.E.128 desc[UR4][R36.64+0x3800], R4 ;  /* 0x0038000424007985 */ /* 0x0003e6000c101d04 */
[----:B-1----:R-:W-:Y:S05]  /*35050*/  RET.REL.NODEC R232 `(_ZN5flash24flash_fwd_splitkv_kernelI23Flash_fwd_kernel_traitsILi64ELi64ELi256ELi4ELb0ELb0EN7cutlass6half_tE19Flash_kernel_traitsILi64ELi64ELi256ELi4ES3_EELb0ELb1ELb1ELb0ELb0ELb1ELb1ELb1EEEvNS_16Flash_fwd_paramsE) ;  /* 0xfffffcace8e87950 */ /* 0x002fea0003c3ffff */
.L_x_8369:
[----:B------:R-:W-:Y:S01]  /*35060*/  MOV R3, 0x1f ;  /* 0x0000001f00037802 */ /* 0x000fe20000000f00 */
[----:B------:R-:W-:Y:S01]  /*35070*/  IMAD.MOV.U32 R7, RZ, RZ, 0x2 ;  /* 0x00000002ff077424 */ /* 0x000fe200078e00ff */
[----:B-----5:R-:W-:Y:S01]  /*35080*/  MOV R9, R13 ;  /* 0x0000000d00097202 */ /* 0x020fe20000000f00 */
[----:B------:R-:W-:-:S07]  /*35090*/  IMAD.MOV.U32 R8, RZ, RZ, -0x1 ;  /* 0xffffffffff087424 */ /* 0x000fce00078e00ff */
[----:B--2---:R-:W-:Y:S05]  /*350a0*/  WARPSYNC.COLLECTIVE R8, `(.L_x_8372) ;  /* 0x0000000008087348 */ /* 0x004fea0003c00000 */
[----:B------:R1:W3:Y:S02]  /*350b0*/  SHFL.BFLY P0, R3, R9, R7, R3 ;  /* 0x0c00000709037389 */ /* 0x0002e40000000003 */
[----:B-123--:R-:W-:Y:S05]  /*350c0*/  ENDCOLLECTIVE ;  /* 0x000000000000791b */ /* 0x00efea0003800000 */
.L_x_8372:
        /* <DEDUP_REMOVED lines=8> */
.L_x_8373:
        /* <DEDUP_REMOVED lines=8> */
.L_x_8374:
[----:B------:R-:W-:Y:S01]  /*351d0*/  IMAD.MOV.U32 R9, RZ, RZ, R3 ;  /* 0x000000ffff097224 */ /* 0x000fe200078e0003 */
[----:B------:R-:W-:Y:S02]  /*351e0*/  MOV R3, 0x1f ;  /* 0x0000001f00037802 */ /* 0x000fe40000000f00 */
[----:B------:R-:W-:Y:S01]  /*351f0*/  MOV R7, 0x1 ;  /* 0x0000000100077802 */ /* 0x000fe20000000f00 */
[----:B------:R-:W-:-:S07]  /*35200*/  FADD.FTZ R9, R9, R12 ;  /* 0x0000000c09097221 */ /* 0x000fce0000010000 */
[----:B------:R-:W-:Y:S05]  /*35210*/  WARPSYNC.COLLECTIVE R8, `(.L_x_8375) ;  /* 0x0000000008087348 */ /* 0x000fea0003c00000 */
[----:B------:R1:W2:Y:S02]  /*35220*/  SHFL.BFLY P0, R3, R9, R7, R3 ;  /* 0x0c00000709037389 */ /* 0x0002a40000000003 */
[----:B-12---:R-:W-:Y:S05]  /*35230*/  ENDCOLLECTIVE ;  /* 0x000000000000791b */ /* 0x006fea0003800000 */
.L_x_8375:
[----:B------:R-:W-:Y:S05]  /*35240*/  BRA `(.L_x_8376) ;  /* 0xfffffff400007947 */ /* 0x000fea000383ffff */
.L_x_8377:
        /* <DEDUP_REMOVED lines=11> */
.L_x_14771:


//--------------------- .text._ZN5flash32flash_fwd_splitkv_combine_kernelI23Flash_fwd_kernel_traitsILi64ELi64ELi128ELi4ELb0ELb0EN7cutlass6half_tE19Flash_kernel_traitsILi64ELi64ELi128ELi4ES3_EELi8ELi7ELb0EEEvNS_16Flash_fwd_paramsE --------------------------
	.section	.text._ZN5flash32flash_fwd_splitkv_combine_kernelI23Flash_fwd_kernel_traitsILi64ELi64ELi128ELi4ELb0ELb0EN7cutlass6half_tE19Flash_kernel_traitsILi64ELi64ELi128ELi4ES3_EELi8ELi7ELb0EEEvNS_16Flash_fwd_paramsE,"ax",@progbits
	.align	128
        .global         _ZN5flash32flash_fwd_splitkv_combine_kernelI23Flash_fwd_kernel_traitsILi64ELi64ELi128ELi4ELb0ELb0EN7cutlass6half_tE19Flash_kernel_traitsILi64ELi64ELi128ELi4ES3_EELi8ELi7ELb0EEEvNS_16Flash_fwd_paramsE
        .type           _ZN5flash32flash_fwd_splitkv_combine_kernelI23Flash_fwd_kernel_traitsILi64ELi64ELi128ELi4ELb0ELb0EN7cutlass6half_tE19Flash_kernel_traitsILi64ELi64ELi128ELi4ES3_EELi8ELi7ELb0EEEvNS_16Flash_fwd_paramsE,@function
        .size           _ZN5flash32flash_fwd_splitkv_combine_kernelI23Flash_fwd_kernel_traitsILi64ELi64ELi128ELi4ELb0ELb0EN7cutlass6half_tE19Flash_kernel_traitsILi64ELi64ELi128ELi4ES3_EELi8ELi7ELb0EEEvNS_16Flash_fwd_paramsE,(.L_x_14772 - _ZN5flash32flash_fwd_splitkv_combine_kernelI23Flash_fwd_kernel_traitsILi64ELi64ELi128ELi4ELb0ELb0EN7cutlass6half_tE19Flash_kernel_traitsILi64ELi64ELi128ELi4ES3_EELi8ELi7ELb0EEEvNS_16Flash_fwd_paramsE)
        .other          _ZN5flash32flash_fwd_splitkv_combine_kernelI23Flash_fwd_kernel_traitsILi64ELi64ELi128ELi4ELb0ELb0EN7cutlass6half_tE19Flash_kernel_traitsILi64ELi64ELi128ELi4ES3_EELi8ELi7ELb0EEEvNS_16Flash_fwd_paramsE,@"STO_CUDA_ENTRY STV_DEFAULT"
_ZN5flash32flash_fwd_splitkv_combine_kernelI23Flash_fwd_kernel_traitsILi64ELi64ELi128ELi4ELb0ELb0EN7cutlass6half_tE19Flash_kernel_traitsILi64ELi64ELi128ELi4ES3_EELi8ELi7ELb0EEEvNS_16Flash_fwd_paramsE:
.text._ZN5flash32flash_fwd_splitkv_combine_kernelI23Flash_fwd_kernel_traitsILi64ELi64ELi128ELi4ELb0ELb0EN7cutlass6half_tE19Flash_kernel_traitsILi64ELi64ELi128ELi4ES3_EELi8ELi7ELb0EEEvNS_16Flash_fwd_paramsE:
        /* <DEDUP_REMOVED lines=38> */
.L_x_8378:
[----:B------:R-:W-:Y:S01]  /*0260*/  IMAD.U32 R22, RZ, RZ, UR21 ;  /* 0x00000015ff167e24 */ /* 0x000fe2000f8e00ff */
[----:B------:R-:W-:Y:S01]  /*0270*/  MOV R20, UR19 ;  /* 0x0000001300147c02 */ /* 0x000fe20008000f00 */
[----:B------:R-:W-:Y:S01]  /*0280*/  IMAD.U32 R21, RZ, RZ, UR15 ;  /* 0x0000000fff157e24 */ /* 0x000fe2000f8e00ff */
[----:B------:R-:W-:Y:S02]  /*0290*/  MOV R19, UR14 ;  /* 0x0000000e00137c02 */ /* 0x000fe40008000f00 */
[----:B------:R-:W-:Y:S02]  /*02a0*/  MOV R18, 0x2c0 ;  /* 0x000002c000127802 */ /* 0x000fe40000000f00 */
[----:B------:R-:W-:Y:S05]  /*02b0*/  CALL.REL.NOINC `($__internal_14_$__cuda_sm20_div_s64) ;  /* 0x0000004400f87944 */ /* 0x000fea0003c00000 */
[----:B------:R-:W-:-:S07]  /*02c0*/  MOV R13, R11 ;  /* 0x0000000b000d7202 */ /* 0x000fce0000000f00 */
.L_x_8379:
        /* <DEDUP_REMOVED lines=30> */
.L_x_8381:
[----:B------:R-:W-:Y:S01]  /*04b0*/  IMAD.MOV.U32 R22, RZ, RZ, R12 ;  /* 0x000000ffff167224 */ /* 0x000fe200078e000c */
[----:B------:R-:W-:Y:S02]  /*04c0*/  MOV R21, R13 ;  /* 0x0000000d00157202 */ /* 0x000fe40000000f00 */
[----:B------:R-:W-:Y:S02]  /*04d0*/  MOV R18, 0x4f0 ;  /* 0x000004f000127802 */ /* 0x000fe40000000f00 */
[----:B------:R-:W-:Y:S05]  /*04e0*/  CALL.REL.NOINC `($__internal_14_$__cuda_sm20_div_s64) ;  /* 0x00000044006c7944 */ /* 0x000fea0003c00000 */
[----:B------:R-:W-:Y:S02]  /*04f0*/  MOV R4, R12 ;  /* 0x0000000c00047202 */ /* 0x000fe40000000f00 */
[----:B------:R-:W-:Y:S02]  /*0500*/  MOV R5, R11 ;  /* 0x0000000b00057202 */ /* 0x000fe40000000f00 */
.L_x_8382:
[----:B------:R-:W-:Y:S05]  /*0510*/  BSYNC.RECONVERGENT B0 ;  /* 0x0000000000007941 */ /* 0x000fea0003800200 */
.L_x_8380:
        /* <DEDUP_REMOVED lines=58> */
.L_x_8384:
[----:B------:R-:W-:Y:S01]  /*08c0*/  IMAD.MOV.U32 R22, RZ, RZ, R20 ;  /* 0x000000ffff167224 */ /* 0x000fe200078e0014 */
[----:B------:R-:W-:Y:S01]  /*08d0*/  MOV R20, R10 ;  /* 0x0000000a00147202 */ /* 0x000fe20000000f00 */
[----:B------:R-:W-:Y:S01]  /*08e0*/  IMAD.MOV.U32 R21, RZ, RZ, R19 ;  /* 0x000000ffff157224 */ /* 0x000fe200078e0013 */
[----:B------:R-:W-:Y:S02]  /*08f0*/  MOV R19, R0 ;  /* 0x0000000000137202 */ /* 0x000fe40000000f00 */
[----:B------:R-:W-:Y:S02]  /*0900*/  MOV R18, 0x920 ;  /* 0x0000092000127802 */ /* 0x000fe40000000f00 */
[----:B------:R-:W-:Y:S05]  /*0910*/  CALL.REL.NOINC `($__internal_14_$__cuda_sm20_div_s64) ;  /* 0x0000004000607944 */ /* 0x000fea0003c00000 */
[----:B------:R-:W-:Y:S02]  /*0920*/  MOV R13, R11 ;  /* 0x0000000b000d7202 */ /* 0x000fe40000000f00 */
.L_x_8385:
[----:B------:R-:W-:Y:S05]  /*0930*/  BSYNC.RECONVERGENT B0 ;  /* 0x0000000000007941 */ /* 0x000fea0003800200 */
.L_x_8383:
        /* <DEDUP_REMOVED lines=124> */
.L_x_8387:
[----:B------:R-:W-:Y:S01]  /*1100*/  IMAD.MOV.U32 R22, RZ, RZ, R12 ;  /* 0x000000ffff167224 */ /* 0x000fe200078e000c */
[----:B------:R-:W-:Y:S01]  /*1110*/  MOV R20, R9 ;  /* 0x0000000900147202 */ /* 0x000fe20000000f00 */
[----:B------:R-:W-:Y:S01]  /*1120*/  IMAD.MOV.U32 R21, RZ, RZ, R13 ;  /* 0x000000ffff157224 */ /* 0x000fe200078e000d */
[----:B------:R-:W-:Y:S02]  /*1130*/  MOV R19, R37 ;  /* 0x0000002500137202 */ /* 0x000fe40000000f00 */
[----:B------:R-:W-:Y:S02]  /*1140*/  MOV R18, 0x1160 ;  /* 0x0000116000127802 */ /* 0x000fe40000000f00 */
[----:B------:R-:W-:Y:S05]  /*1150*/  CALL.REL.NOINC `($__internal_14_$__cuda_sm20_div_s64) ;  /* 0x0000003800507944 */ /* 0x000fea0003c00000 */
[----:B------:R-:W-:Y:S02]  /*1160*/  MOV R42, R12 ;  /* 0x0000000c002a7202 */ /* 0x000fe40000000f00 */
[----:B------:R-:W-:Y:S02]  /*1170*/  MOV R43, R11 ;  /* 0x0000000b002b7202 */ /* 0x000fe40000000f00 */
.L_x_8388:
[----:B------:R-:W-:Y:S05]  /*1180*/  BSYNC.RECONVERGENT B0 ;  /* 0x0000000000007941 */ /* 0x000fea0003800200 */
.L_x_8386:
        /* <DEDUP_REMOVED lines=57> */
.L_x_8390:
[----:B------:R-:W-:Y:S01]  /*1520*/  IMAD.MOV.U32 R22, RZ, RZ, R4 ;  /* 0x000000ffff167224 */ /* 0x000fe200078e0004 */
[----:B------:R-:W-:Y:S01]  /*1530*/  MOV R21, R5 ;  /* 0x0000000500157202 */ /* 0x000fe20000000f00 */
[----:B------:R-:W-:Y:S01]  /*1540*/  IMAD.MOV.U32 R20, RZ, RZ, R8 ;  /* 0x000000ffff147224 */ /* 0x000fe200078e0008 */
[----:B------:R-:W-:Y:S02]  /*1550*/  MOV R18, 0x1570 ;  /* 0x0000157000127802 */ /* 0x000fe40000000f00 */
[----:B------:R-:W-:Y:S05]  /*1560*/  CALL.REL.NOINC `($__internal_14_$__cuda_sm20_div_s64) ;  /* 0x00000034004c7944 */ /* 0x000fea0003c00000 */
[----:B------:R-:W-:Y:S02]  /*1570*/  MOV R18, R12 ;  /* 0x0000000c00127202 */ /* 0x000fe40000000f00 */
[----:B------:R-:W-:Y:S02]  /*1580*/  MOV R19, R11 ;  /* 0x0000000b00137202 */ /* 0x000fe40000000f00 */
.L_x_8391:
[----:B------:R-:W-:Y:S05]  /*1590*/  BSYNC.RECONVERGENT B0 ;  /* 0x0000000000007941 */ /* 0x000fea0003800200 */
.L_x_8389:
        /* <DEDUP_REMOVED lines=337> */
.L_x_8395:
[----:B------:R-:W-:Y:S01]  /*2ab0*/  IMAD.MOV.U32 R22, RZ, RZ, R2 ;  /* 0x000000ffff167224 */ /* 0x000fe200078e0002 */
[----:B------:R-:W-:Y:S01]  /*2ac0*/  MOV R21, RZ ;  /* 0x000000ff00157202 */ /* 0x000fe20000000f00 */
[----:B------:R-:W-:Y:S01]  /*2ad0*/  IMAD.MOV.U32 R20, RZ, RZ, R40 ;  /* 0x000000ffff147224 */ /* 0x000fe200078e0028 */
[----:B------:R-:W-:Y:S02]  /*2ae0*/  MOV R18, 0x2b00 ;  /* 0x00002b0000127802 */ /* 0x000fe40000000f00 */
[----:B------:R-:W-:Y:S05]  /*2af0*/  CALL.REL.NOINC `($__internal_14_$__cuda_sm20_div_s64) ;  /* 0x0000001c00e87944 */ /* 0x000fea0003c00000 */
[----:B------:R-:W-:Y:S02]  /*2b00*/  IADD3 R15, PT, PT, -R12, RZ, RZ ;  /* 0x000000ff0c0f7210 */ /* 0x000fe40007ffe1ff */
[----:B------:R-:W-:-:S03]  /*2b10*/  MOV R41, R11 ;  /* 0x0000000b00297202 */ /* 0x000fc60000000f00 */
[----:B------:R-:W-:Y:S01]  /*2b20*/  IMAD R14, R40, R15, R2 ;  /* 0x0000000f280e7224 */ /* 0x000fe200078e0202 */
[----:B------:R-:W-:-:S07]  /*2b30*/  MOV R40, R12 ;  /* 0x0000000c00287202 */ /* 0x000fce0000000f00 */
.L_x_8396:
        /* <DEDUP_REMOVED lines=59> */
.L_x_8398:
[----:B------:R-:W-:Y:S01]  /*2ef0*/  IMAD.MOV.U32 R22, RZ, RZ, R40 ;  /* 0x000000ffff167224 */ /* 0x000fe200078e0028 */
[----:B------:R-:W-:Y:S01]  /*2f00*/  MOV R21, R41 ;  /* 0x0000002900157202 */ /* 0x000fe20000000f00 */
[----:B------:R-:W-:Y:S01]  /*2f10*/  IMAD.MOV.U32 R20, RZ, RZ, R36 ;  /* 0x000000ffff147224 */ /* 0x000fe200078e0024 */
[----:B------:R-:W-:Y:S02]  /*2f20*/  MOV R18, 0x2f40 ;  /* 0x00002f4000127802 */ /* 0x000fe40000000f00 */
[----:B------:R-:W-:Y:S05]  /*2f30*/  CALL.REL.NOINC `($__internal_14_$__cuda_sm20_div_s64) ;  /* 0x0000001800d87944 */ /* 0x000fea0003c00000 */
[----:B------:R-:W-:-:S05]  /*2f40*/  IADD3 R37, PT, PT, -R12, RZ, RZ ;  /* 0x000000ff0c257210 */ /* 0x000fca0007ffe1ff */
[----:B------:R-:W-:Y:S02]  /*2f50*/  IMAD R37, R37, R36, R40 ;  /* 0x0000002425257224 */ /* 0x000fe400078e0228 */
.L_x_8399:
[----:B------:R-:W-:Y:S05]  /*2f60*/  BSYNC.RECONVERGENT B0 ;  /* 0x0000000000007941 */ /* 0x000fea0003800200 */
.L_x_8397:
        /* <DEDUP_REMOVED lines=160> */
.L_x_8394:
[----:B------:R-:W0:Y:S01]  /*3970*/  LDC.64 R2, c[0x0][0x420] ;  /* 0x00010800ff027b82 */ /* 0x000e220000000a00 */
[----:B------:R-:W-:-:S05]  /*3980*/  IADD3 R0, PT, PT, R13, UR20, RZ ;  /* 0x000000140d007c10 */ /* 0x000fca000fffe0ff */
[----:B0-----:R-:W-:-:S05]  /*3990*/  IMAD.WIDE.U32 R2, R0, 0x4, R2 ;  /* 0x0000000400027825 */ /* 0x001fca00078e0002 */
[----:B------:R1:W-:Y:S02]  /*39a0*/  STG.E desc[UR10][R2.64], R24 ;  /* 0x0000001802007986 */ /* 0x0003e4000c10190a */
.L_x_8393:
[----:B------:R-:W-:Y:S05]  /*39b0*/  BSYNC.RECONVERGENT B1 ;  /* 0x0000000000017941 */ /* 0x000fea0003800200 */
.L_x_8392:
        /* <DEDUP_REMOVED lines=98> */
.L_x_8410:
        /* <DEDUP_REMOVED lines=9> */
.L_x_8403:
[----:B------:R-:W-:Y:S05]  /*4070*/  BSYNC.RECONVERGENT B0 ;  /* 0x0000000000007941 */ /* 0x000fea0003800200 */
.L_x_8402:
        /* <DEDUP_REMOVED lines=12> */
.L_x_8405:
[----:B------:R-:W-:Y:S05]  /*4140*/  BSYNC.RECONVERGENT B0 ;  /* 0x0000000000007941 */ /* 0x000fea0003800200 */
.L_x_8404:
        /* <DEDUP_REMOVED lines=12> */
.L_x_8407:
[----:B------:R-:W-:Y:S05]  /*4210*/  BSYNC.RECONVERGENT B0 ;  /* 0x0000000000007941 */ /* 0x000fea0003800200 */
.L_x_8406:
        /* <DEDUP_REMOVED lines=12> */
.L_x_8409:
[----:B------:R-:W-:Y:S05]  /*42e0*/  BSYNC.RECONVERGENT B0 ;  /* 0x0000000000007941 */ /* 0x000fea0003800200 */
.L_x_8408:
        /* <DEDUP_REMOVED lines=11> */
.L_x_8401:
        /* <DEDUP_REMOVED lines=11> */
.L_x_8413:
        /* <DEDUP_REMOVED lines=8> */
.L_x_8412:
[----:B------:R-:W-:Y:S05]  /*44d0*/  BSYNC.RECONVERGENT B0 ;  /* 0x0000000000007941 */ /* 0x000fea0003800200 */
.L_x_8411:
        /* <DEDUP_REMOVED lines=9> */
.L_x_8400:
        /* <DEDUP_REMOVED lines=83> */
        .weak           $__internal_14_$__cuda_sm20_div_s64
        .type           $__internal_14_$__cuda_sm20_div_s64,@function
        .size           $__internal_14_$__cuda_sm20_div_s64,(.L_x_14772 - $__internal_14_$__cuda_sm20_div_s64)
$__internal_14_$__cuda_sm20_div_s64:
        /* <DEDUP_REMOVED lines=86> */
[----:B------:R-:W-:Y:S05]  /*5000*/  RET.REL.NODEC R14 `(_ZN5flash32flash_fwd_splitkv_combine_kernelI23Flash_fwd_kernel_traitsILi64ELi64ELi128ELi4ELb0ELb0EN7cutlass6half_tE19Flash_kernel_traitsILi64ELi64ELi128ELi4ES3_EELi8ELi7ELb0EEEvNS_16Flash_fwd_paramsE) ;  /* 0xffffffac0efc7950 */ /* 0x000fea0003c3ffff */
.L_x_8414:
        /* <DEDUP_REMOVED lines=15> */
.L_x_14772:


//--------------------- .text._ZN5flash32flash_fwd_splitkv_combine_kernelI23Flash_fwd_kernel_traitsILi64ELi64ELi128ELi4ELb0ELb0EN7cutlass6half_tE19Flash_kernel_traitsILi64ELi64ELi128ELi4ES3_EELi8ELi6ELb0EEEvNS_16Flash_fwd_paramsE --------------------------
	.section	.text._ZN5flash32flash_fwd_splitkv_combine_kernelI23Flash_fwd_kernel_traitsILi64ELi64ELi128ELi4ELb0ELb0EN7cutlass6half_tE19Flash_kernel_traitsILi64ELi64ELi128ELi4ES3_EELi8ELi6ELb0EEEvNS_16Flash_fwd_paramsE,"ax",@progbits
	.align	128
        .global         _ZN5flash32flash_fwd_splitkv_combine_kernelI23Flash_fwd_kernel_traitsILi64ELi64ELi128ELi4ELb0ELb0EN7cutlass6half_tE19Flash_kernel_traitsILi64ELi64ELi128ELi4ES3_EELi8ELi6ELb0EEEvNS_16Flash_fwd_paramsE
        .type           _ZN5flash32flash_fwd_splitkv_combine_kernelI23Flash_fwd_kernel_traitsILi64ELi64ELi128ELi4ELb0ELb0EN7cutlass6half_tE19Flash_kernel_traitsILi64ELi64ELi128ELi4ES3_EELi8ELi6ELb0EEEvNS_16Flash_fwd_paramsE,@function
        .size           _ZN5flash32flash_fwd_splitkv_combine_kernelI23Flash_fwd_kernel_traitsILi64ELi64ELi128ELi4ELb0ELb0EN7cutlass6half_tE19Flash_kernel_traitsILi64ELi64ELi128ELi4ES3_EELi8ELi6ELb0EEEvNS_16Flash_fwd_paramsE,(.L_x_14773 - _ZN5flash32flash_fwd_splitkv_combine_kernelI23Flash_fwd_kernel_traitsILi64ELi64ELi128ELi4ELb0ELb0EN7cutlass6half_tE19Flash_kernel_traitsILi64ELi64ELi128ELi4ES3_EELi8ELi6ELb0EEEvNS_16Flash_fwd_paramsE)
        .other          _ZN5flash32flash_fwd_splitkv_combine_kernelI23Flash_fwd_kernel_traitsILi64ELi64ELi128ELi4ELb0ELb0EN7cutlass6half_tE19Flash_kernel_traitsILi64ELi64ELi128ELi4ES3_EELi8ELi6ELb0EEEvNS_16Flash_fwd_paramsE,@"STO_CUDA_ENTRY STV_DEFAULT"
_ZN5flash32flash_fwd_splitkv_combine_kernelI23Flash_fwd_kernel_traitsILi64ELi64ELi128ELi4ELb0ELb0EN7cutlass6half_tE19Flash_kernel_traitsILi64ELi64ELi128ELi4ES3_EELi8ELi6ELb0EEEvNS_16Flash_fwd_paramsE:
.text._ZN5flash32flash_fwd_splitkv_combine_kernelI23Flash_fwd_kernel_traitsILi64ELi64ELi128ELi4ELb0ELb0EN7cutlass6half_tE19Flash_kernel_traitsILi64ELi64ELi128ELi4ES3_EELi8ELi6ELb0EEEvNS_16Flash_fwd_paramsE:
        /* <DEDUP_REMOVED lines=38> */
.L_x_8415:
[----:B------:R-:W-:Y:S01]  /*0260*/  IMAD.U32 R26, RZ, RZ, UR21 ;  /* 0x00000015ff1a7e24 */ /* 0x000fe2000f8e00ff */
[----:B------:R-:W-:Y:S01]  /*0270*/  MOV R18, UR19 ;  /* 0x0000001300127c02 */ /* 0x000fe20008000f00 */
[----:B------:R-:W-:Y:S01]  /*0280*/  IMAD.U32 R19, RZ, RZ, UR15 ;  /* 0x0000000fff137e24 */ /* 0x000fe2000f8e00ff */
[----:B------:R-:W-:Y:S02]  /*0290*/  MOV R16, UR14 ;  /* 0x0000000e00107c02 */ /* 0x000fe40008000f00 */
[----:B------:R-:W-:Y:S02]  /*02a0*/  MOV R14, 0x2c0 ;  /* 0x000002c0000e7802 */ /* 0x000fe40000000f00 */
[----:B------:R-:W-:Y:S05]  /*02b0*/  CALL.REL.NOINC `($__internal_15_$__cuda_sm20_div_s64) ;  /* 0x0000004000c07944 */ /* 0x000fea0003c00000 */
[----:B------:R-:W-:-:S07]  /*02c0*/  MOV R13, R11 ;  /* 0x0000000b000d7202 */ /* 0x000fce0000000f00 */
.L_x_8416:
        /* <DEDUP_REMOVED lines=30> */
.L_x_8418:
[----:B------:R-:W-:Y:S01]  /*04b0*/  IMAD.MOV.U32 R26, RZ, RZ, R12 ;  /* 0x000000ffff1a7224 */ /* 0x000fe200078e000c */
[----:B------:R-:W-:Y:S02]  /*04c0*/  MOV R19, R13 ;  /* 0x0000000d00137202 */ /* 0x000fe40000000f00 */
[----:B------:R-:W-:Y:S02]  /*04d0*/  MOV R14, 0x4f0 ;  /* 0x000004f0000e7802 */ /* 0x000fe40000000f00 */
[----:B------:R-:W-:Y:S05]  /*04e0*/  CALL.REL.NOINC `($__internal_15_$__cuda_sm20_div_s64) ;  /* 0x0000004000347944 */ /* 0x000fea0003c00000 */
[----:B------:R-:W-:Y:S02]  /*04f0*/  MOV R4, R12 ;  /* 0x0000000c00047202 */ /* 0x000fe40000000f00 */
[----:B------:R-:W-:Y:S02]  /*0500*/  MOV R5, R11 ;  /* 0x0000000b00057202 */ /* 0x000fe40000000f00 */
.L_x_8419:
[----:B------:R-:W-:Y:S05]  /*0510*/  BSYNC.RECONVERGENT B0 ;  /* 0x0000000000007941 */ /* 0x000fea0003800200 */
.L_x_8417:
        /* <DEDUP_REMOVED lines=58> */
.L_x_8421:
[----:B------:R-:W-:Y:S01]  /*08c0*/  IMAD.MOV.U32 R26, RZ, RZ, R18 ;  /* 0x000000ffff1a7224 */ /* 0x000fe200078e0012 */
[----:B------:R-:W-:Y:S01]  /*08d0*/  MOV R18, R10 ;  /* 0x0000000a00127202 */ /* 0x000fe20000000f00 */
[----:B------:R-:W-:Y:S01]  /*08e0*/  IMAD.MOV.U32 R19, RZ, RZ, R16 ;  /* 0x000000ffff137224 */ /* 0x000fe200078e0010 */
[----:B------:R-:W-:Y:S02]  /*08f0*/  MOV R16, R0 ;  /* 0x0000000000107202 */ /* 0x000fe40000000f00 */
[----:B------:R-:W-:Y:S02]  /*0900*/  MOV R14, 0x920 ;  /* 0x00000920000e7802 */ /* 0x000fe40000000f00 */
[----:B------:R-:W-:Y:S05]  /*0910*/  CALL.REL.NOINC `($__internal_15_$__cuda_sm20_div_s64) ;  /* 0x0000003c00287944 */ /* 0x000fea0003c00000 */
[----:B------:R-:W-:Y:S02]  /*0920*/  MOV R13, R11 ;  /* 0x0000000b000d7202 */ /* 0x000fe40000000f00 */
.L_x_8422:
[----:B------:R-:W-:Y:S05]  /*0930*/  BSYNC.RECONVERGENT B0 ;  /* 0x0000000000007941 */ /* 0x000fea0003800200 */
.L_x_8420:
        /* <DEDUP_REMOVED lines=124> */
.L_x_8424:
[----:B------:R-:W-:Y:S01]  /*1100*/  IMAD.MOV.U32 R26, RZ, RZ, R12 ;  /* 0x000000ffff1a7224 */ /* 0x000fe200078e000c */
[----:B------:R-:W-:Y:S01]  /*1110*/  MOV R18, R9 ;  /* 0x0000000900127202 */ /* 0x000fe20000000f00 */
[----:B------:R-:W-:Y:S01]  /*1120*/  IMAD.MOV.U32 R19, RZ, RZ, R13 ;  /* 0x000000ffff137224 */ /* 0x000fe200078e000d */
[----:B------:R-:W-:Y:S02]  /*1130*/  MOV R16, R31 ;  /* 0x0000001f00107202 */ /* 0x000fe40000000f00 */
[----:B------:R-:W-:Y:S02]  /*1140*/  MOV R14, 0x1160 ;  /* 0x00001160000e7802 */ /* 0x000fe40000000f00 */
[----:B------:R-:W-:Y:S05]  /*1150*/  CALL.REL.NOINC `($__internal_15_$__cuda_sm20_div_s64) ;  /* 0x0000003400187944 */ /* 0x000fea0003c00000 */
[----:B------:R-:W-:Y:S02]  /*1160*/  MOV R34, R12 ;  /* 0x0000000c00227202 */ /* 0x000fe40000000f00 */
[----:B------:R-:W-:Y:S02]  /*1170*/  MOV R35, R11 ;  /* 0x0000000b00237202 */ /* 0x000fe40000000f00 */
.L_x_8425:
[----:B------:R-:W-:Y:S05]  /*1180*/  BSYNC.RECONVERGENT B0 ;  /* 0x0000000000007941 */ /* 0x000fea0003800200 */
.L_x_8423:
        /* <DEDUP_REMOVED lines=57> */
.L_x_8427:
[----:B------:R-:W-:Y:S01]  /*1520*/  IMAD.MOV.U32 R26, RZ, RZ, R4 ;  /* 0x000000ffff1a7224 */ /* 0x000fe200078e0004 */
[----:B------:R-:W-:Y:S01]  /*1530*/  MOV R19, R5 ;  /* 0x0000000500137202 */ /* 0x000fe20000000f00 */
[----:B------:R-:W-:Y:S01]  /*1540*/  IMAD.MOV.U32 R18, RZ, RZ, R8 ;  /* 0x000000ffff127224 */ /* 0x000fe200078e0008 */
[----:B------:R-:W-:Y:S02]  /*1550*/  MOV R14, 0x1570 ;  /* 0x00001570000e7802 */ /* 0x000fe40000000f00 */
[----:B------:R-:W-:Y:S05]  /*1560*/  CALL.REL.NOINC `($__internal_15_$__cuda_sm20_div_s64) ;  /* 0x0000003000147944 */ /* 0x000fea0003c00000 */
[----:B------:R-:W-:Y:S02]  /*1570*/  MOV R18, R12 ;  /* 0x0000000c00127202 */ /* 0x000fe40000000f00 */
[----:B------:R-:W-:Y:S02]  /*1580*/  MOV R19, R11 ;  /* 0x0000000b00137202 */ /* 0x000fe40000000f00 */
.L_x_8428:
[----:B------:R-:W-:Y:S05]  /*1590*/  BSYNC.RECONVERGENT B0 ;  /* 0x0000000000007941 */ /* 0x000fea0003800200 */
.L_x_8426:
        /* <DEDUP_REMOVED lines=285> */
.L_x_8432:
[----:B------:R-:W-:Y:S01]  /*2770*/  IMAD.MOV.U32 R26, RZ, RZ, R2 ;  /* 0x000000ffff1a7224 */ /* 0x000fe200078e0002 */
[----:B------:R-:W-:Y:S01]  /*2780*/  MOV R19, RZ ;  /* 0x000000ff00137202 */ /* 0x000fe20000000f00 */
[----:B------:R-:W-:Y:S01]  /*2790*/  IMAD.MOV.U32 R18, RZ, RZ, R32 ;  /* 0x000000ffff127224 */ /* 0x000fe200078e0020 */
[----:B------:R-:W-:Y:S02]  /*27a0*/  MOV R14, 0x27c0 ;  /* 0x000027c0000e7802 */ /* 0x000fe40000000f00 */
[----:B------:R-:W-:Y:S05]  /*27b0*/  CALL.REL.NOINC `($__internal_15_$__cuda_sm20_div_s64) ;  /* 0x0000001c00807944 */ /* 0x000fea0003c00000 */
[----:B------:R-:W-:Y:S02]  /*27c0*/  IADD3 R15, PT, PT, -R12, RZ, RZ ;  /* 0x000000ff0c0f7210 */ /* 0x000fe40007ffe1ff */
[----:B------:R-:W-:-:S03]  /*27d0*/  MOV R33, R11 ;  /* 0x0000000b00217202 */ /* 0x000fc60000000f00 */
[----:B------:R-:W-:Y:S01]  /*27e0*/  IMAD R14, R32, R15, R2 ;  /* 0x0000000f200e7224 */ /* 0x000fe200078e0202 */
[----:B------:R-:W-:-:S07]  /*27f0*/  MOV R32, R12 ;  /* 0x0000000c00207202 */ /* 0x000fce0000000f00 */
.L_x_8433:
        /* <DEDUP_REMOVED lines=59> */
.L_x_8435:
[----:B------:R-:W-:Y:S01]  /*2bb0*/  IMAD.MOV.U32 R26, RZ, RZ, R32 ;  /* 0x000000ffff1a7224 */ /* 0x000fe200078e0020 */
[----:B------:R-:W-:Y:S01]  /*2bc0*/  MOV R19, R33 ;  /* 0x0000002100137202 */ /* 0x000fe20000000f00 */
[----:B------:R-:W-:Y:S01]  /*2bd0*/  IMAD.MOV.U32 R18, RZ, RZ, R30 ;  /* 0x000000ffff127224 */ /* 0x000fe200078e001e */
[----:B------:R-:W-:Y:S02]  /*2be0*/  MOV R14, 0x2c00 ;  /* 0x00002c00000e7802 */ /* 0x000fe40000000f00 */
[----:B------:R-:W-:Y:S05]  /*2bf0*/  CALL.REL.NOINC `($__internal_15_$__cuda_sm20_div_s64) ;  /* 0x0000001800707944 */ /* 0x000fea0003c00000 */
[----:B------:R-:W-:-:S05]  /*2c00*/  IADD3 R31, PT, PT, -R12, RZ, RZ ;  /* 0x000000ff0c1f7210 */ /* 0x000fca0007ffe1ff */
[----:B------:R-:W-:Y:S02]  /*2c10*/  IMAD R31, R31, R30, R32 ;  /* 0x0000001e1f1f7224 */ /* 0x000fe400078e0220 */
.L_x_8436:
[----:B------:R-:W-:Y:S05]  /*2c20*/  BSYNC.RECONVERGENT B0 ;  /* 0x0000000000007941 */ /* 0x000fea0003800200 */
.L_x_8434:
        /* <DEDUP_REMOVED lines=161> */
.L_x_8431:
[----:B------:R-:W0:Y:S01]  /*3640*/  LDC.64 R2, c[0x0][0x420] ;  /* 0x00010800ff027b82 */ /* 0x000e220000000a00 */
[----:B------:R-:W-:-:S05]  /*3650*/  IADD3 R0, PT, PT, R13, UR20, RZ ;  /* 0x000000140d007c10 */ /* 0x000fca000fffe0ff */
[----:B0-----:R-:W-:-:S05]  /*3660*/  IMAD.WIDE.U32 R2, R0, 0x4, R2 ;  /* 0x0000000400027825 */ /* 0x001fca00078e0002 */
[----:B------:R1:W-:Y:S02]  /*3670*/  STG.E desc[UR8][R2.64], R22 ;  /* 0x0000001602007986 */ /* 0x0003e4000c101908 */
.L_x_8430:
[----:B------:R-:W-:Y:S05]  /*3680*/  BSYNC.RECONVERGENT B1 ;  /* 0x0000000000017941 */ /* 0x000fea0003800200 */
.L_x_8429:
        /* <DEDUP_REMOVED lines=74> */
.L_x_8447:
        /* <DEDUP_REMOVED lines=9> */
.L_x_8440:
[----:B0-----:R-:W-:Y:S05]  /*3bc0*/  BSYNC.RECONVERGENT B0 ;  /* 0x0000000000007941 */ /* 0x001fea0003800200 */
.L_x_8439:
        /* <DEDUP_REMOVED lines=12> */
.L_x_8442:
[----:B------:R-:W-:Y:S05]  /*3c90*/  BSYNC.RECONVERGENT B0 ;  /* 0x0000000000007941 */ /* 0x000fea0003800200 */
.L_x_8441:
        /* <DEDUP_REMOVED lines=12> */
.L_x_8444:
[----:B------:R-:W-:Y:S05]  /*3d60*/  BSYNC.RECONVERGENT B0 ;  /* 0x0000000000007941 */ /* 0x000fea0003800200 */
.L_x_8443:
        /* <DEDUP_REMOVED lines=12> */
.L_x_8446:
[----:B------:R-:W-:Y:S05]  /*3e30*/  BSYNC.RECONVERGENT B0 ;  /* 0x0000000000007941 */ /* 0x000fea0003800200 */
.L_x_8445:
        /* <DEDUP_REMOVED lines=11> */
.L_x_8438:
        /* <DEDUP_REMOVED lines=8> */
.L_x_8450:
        /* <DEDUP_REMOVED lines=8> */
.L_x_8449:
[----:B-1----:R-:W-:Y:S05]  /*3ff0*/  BSYNC.RECONVERGENT B0 ;  /* 0x0000000000007941 */ /* 0x002fea0003800200 */
.L_x_8448:
        /* <DEDUP_REMOVED lines=9> */
.L_x_8437:
        /* <DEDUP_REMOVED lines=83> */
        .weak           $__internal_15_$__cuda_sm20_div_s64
        .type           $__internal_15_$__cuda_sm20_div_s64,@function
        .size           $__internal_15_$__cuda_sm20_div_s64,(.L_x_14773 - $__internal_15_$__cuda_sm20_div_s64)
$__internal_15_$__cuda_sm20_div_s64:
        /* <DEDUP_REMOVED lines=85> */
[----:B------:R-:W-:Y:S06]  /*4b10*/  RET.REL.NODEC R14 `(_ZN5flash32flash_fwd_splitkv_combine_kernelI23Flash_fwd_kernel_traitsILi64ELi64ELi128ELi4ELb0ELb0EN7cutlass6half_tE19Flash_kernel_traitsILi64ELi64ELi128ELi4ES3_EELi8ELi6ELb0EEEvNS_16Flash_fwd_paramsE) ;  /* 0xffffffb40e387950 */ /* 0x000fec0003c3ffff */
.L_x_8451:
        /* <DEDUP_REMOVED lines=14> */
.L_x_14773:


//--------------------- .text._ZN5flash32flash_fwd_splitkv_combine_kernelI23Flash_fwd_kernel_traitsILi64ELi64ELi128ELi4ELb0ELb0EN7cutlass6half_tE19Flash_kernel_traitsILi64ELi64ELi128ELi4ES3_EELi8ELi5ELb0EEEvNS_16Flash_fwd_paramsE --------------------------
	.section	.text._ZN5flash32flash_fwd_splitkv_combine_kernelI23Flash_fwd_kernel_traitsILi64ELi64ELi128ELi4ELb0ELb0EN7cutlass6half_tE19Flash_kernel_traitsILi64ELi64ELi128ELi4ES3_EELi8ELi5ELb0EEEvNS_16Flash_fwd_paramsE,"ax",@progbits
	.align	128
        .global         _ZN5flash32flash_fwd_splitkv_combine_kernelI23Flash_fwd_kernel_traitsILi64ELi64ELi128ELi4ELb0ELb0EN7cutlass6half_tE19Flash_kernel_traitsILi64ELi64ELi128ELi4ES3_EELi8ELi5ELb0EEEvNS_16Flash_fwd_paramsE
        .type           _ZN5flash32flash_fwd_splitkv_combine_kernelI23Flash_fwd_kernel_traitsILi64ELi64ELi128ELi4ELb0ELb0EN7cutlass6half_tE19Flash_kernel_traitsILi64ELi64ELi128ELi4ES3_EELi8ELi5ELb0EEEvNS_16Flash_fwd_paramsE,@function
        .size           _ZN5flash32flash_fwd_splitkv_combine_kernelI23Flash_fwd_kernel_traitsILi64ELi64ELi128ELi4ELb0ELb0EN7cutlass6half_tE19Flash_kernel_traitsILi64ELi64ELi128ELi4ES3_EELi8ELi5ELb0EEEvNS_16Flash_fwd_paramsE,(.L_x_14774 - _ZN5flash32flash_fwd_splitkv_combine_kernelI23Flash_fwd_kernel_traitsILi64ELi64ELi128ELi4ELb0ELb0EN7cutlass6half_tE19Flash_kernel_traitsILi64ELi64ELi128ELi4ES3_EELi8ELi5ELb0EEEvNS_16Flash_fwd_paramsE)
        .other          _ZN5flash32flash_fwd_splitkv_combine_kernelI23Flash_fwd_kernel_traitsILi64ELi64ELi128ELi4ELb0ELb0EN7cutlass6half_tE19Flash_kernel_traitsILi64ELi64ELi128ELi4ES3_EELi8ELi5ELb0EEEvNS_16Flash_fwd_paramsE,@"STO_CUDA_ENTRY STV_DEFAULT"
_ZN5flash32flash_fwd_splitkv_combine_kernelI23Flash_fwd_kernel_traitsILi64ELi64ELi128ELi4ELb0ELb0EN7cutlass6half_tE19Flash_kernel_traitsILi64ELi64ELi128ELi4ES3_EELi8ELi5ELb0EEEvNS_16Flash_fwd_paramsE:
.text._ZN5flash32flash_fwd_splitkv_combine_kernelI23Flash_fwd_kernel_traitsILi64ELi64ELi128ELi4ELb0ELb0EN7cutlass6half_tE19Flash_kernel_traitsILi64ELi64ELi128ELi4ES3_EELi8ELi5ELb0EEEvNS_16Flash_fwd_paramsE:
        /* <DEDUP_REMOVED lines=38> */
.L_x_8452:
[----:B------:R-:W-:Y:S01]  /*0260*/  IMAD.U32 R14, RZ, RZ, UR21 ;  /* 0x00000015ff0e7e24 */ /* 0x000fe2000f8e00ff */
[----:B------:R-:W-:Y:S01]  /*0270*/  MOV R20, UR19 ;  /* 0x0000001300147c02 */ /* 0x000fe20008000f00 */
[----:B------:R-:W-:Y:S01]  /*0280*/  IMAD.U32 R19, RZ, RZ, UR15 ;  /* 0x0000000fff137e24 */ /* 0x000fe2000f8e00ff */
[----:B------:R-:W-:Y:S02]  /*0290*/  MOV R18, UR14 ;  /* 0x0000000e00127c02 */ /* 0x000fe40008000f00 */
[----:B------:R-:W-:Y:S02]  /*02a0*/  MOV R16, 0x2c0 ;  /* 0x000002c000107802 */ /* 0x000fe40000000f00 */
[----:B------:R-:W-:Y:S05]  /*02b0*/  CALL.REL.NOINC `($__internal_16_$__cuda_sm20_div_s64) ;  /* 0x0000003c00b47944 */ /* 0x000fea0003c00000 */
[----:B------:R-:W-:-:S07]  /*02c0*/  MOV R13, R11 ;  /* 0x0000000b000d7202 */ /* 0x000fce0000000f00 */
.L_x_8453:
        /* <DEDUP_REMOVED lines=30> */
.L_x_8455:
[----:B------:R-:W-:Y:S01]  /*04b0*/  IMAD.MOV.U32 R14, RZ, RZ, R12 ;  /* 0x000000ffff0e7224 */ /* 0x000fe200078e000c */
[----:B------:R-:W-:Y:S02]  /*04c0*/  MOV R19, R13 ;  /* 0x0000000d00137202 */ /* 0x000fe40000000f00 */
[----:B------:R-:W-:Y:S02]  /*04d0*/  MOV R16, 0x4f0 ;  /* 0x000004f000107802 */ /* 0x000fe40000000f00 */
[----:B------:R-:W-:Y:S05]  /*04e0*/  CALL.REL.NOINC `($__internal_16_$__cuda_sm20_div_s64) ;  /* 0x0000003c00287944 */ /* 0x000fea0003c00000 */
[----:B------:R-:W-:Y:S02]  /*04f0*/  MOV R4, R12 ;  /* 0x0000000c00047202 */ /* 0x000fe40000000f00 */
[----:B------:R-:W-:Y:S02]  /*0500*/  MOV R5, R11 ;  /* 0x0000000b00057202 */ /* 0x000fe40000000f00 */
.L_x_8456:
[----:B------:R-:W-:Y:S05]  /*0510*/  BSYNC.RECONVERGENT B0 ;  /* 0x0000000000007941 */ /* 0x000fea0003800200 */
.L_x_8454:
        /* <DEDUP_REMOVED lines=57> */
.L_x_8458:
[----:B------:R-:W-:Y:S01]  /*08b0*/  IMAD.MOV.U32 R14, RZ, RZ, R20 ;  /* 0x000000ffff0e7224 */ /* 0x000fe200078e0014 */
[----:B------:R-:W-:Y:S01]  /*08c0*/  MOV R20, R9 ;  /* 0x0000000900147202 */ /* 0x000fe20000000f00 */
[----:B------:R-:W-:Y:S01]  /*08d0*/  IMAD.MOV.U32 R19, RZ, RZ, R18 ;  /* 0x000000ffff137224 */ /* 0x000fe200078e0012 */
[----:B------:R-:W-:Y:S02]  /*08e0*/  MOV R18, R29 ;  /* 0x0000001d00127202 */ /* 0x000fe40000000f00 */
[----:B------:R-:W-:Y:S02]  /*08f0*/  MOV R16, 0x910 ;  /* 0x0000091000107802 */ /* 0x000fe40000000f00 */
[----:B------:R-:W-:Y:S05]  /*0900*/  CALL.REL.NOINC `($__internal_16_$__cuda_sm20_div_s64) ;  /* 0x0000003800207944 */ /* 0x000fea0003c00000 */
[----:B------:R-:W-:Y:S02]  /*0910*/  MOV R10, R12 ;  /* 0x0000000c000a7202 */ /* 0x000fe40000000f00 */
.L_x_8459:
[----:B------:R-:W-:Y:S05]  /*0920*/  BSYNC.RECONVERGENT B0 ;  /* 0x0000000000007941 */ /* 0x000fea0003800200 */
.L_x_8457:
        /* <DEDUP_REMOVED lines=124> */
.L_x_8461:
[----:B------:R-:W-:Y:S01]  /*10f0*/  IMAD.MOV.U32 R14, RZ, RZ, R10 ;  /* 0x000000ffff0e7224 */ /* 0x000fe200078e000a */
[----:B------:R-:W-:Y:S01]  /*1100*/  MOV R20, R8 ;  /* 0x0000000800147202 */ /* 0x000fe20000000f00 */
[----:B------:R-:W-:Y:S01]  /*1110*/  IMAD.MOV.U32 R19, RZ, RZ, R11 ;  /* 0x000000ffff137224 */ /* 0x000fe200078e000b */
[----:B------:R-:W-:Y:S02]  /*1120*/  MOV R18, R0 ;  /* 0x0000000000127202 */ /* 0x000fe40000000f00 */
[----:B------:R-:W-:Y:S02]  /*1130*/  MOV R16, 0x1150 ;  /* 0x0000115000107802 */ /* 0x000fe40000000f00 */
[----:B------:R-:W-:Y:S05]  /*1140*/  CALL.REL.NOINC `($__internal_16_$__cuda_sm20_div_s64) ;  /* 0x0000003000107944 */ /* 0x000fea0003c00000 */
[----:B------:R-:W-:Y:S02]  /*1150*/  MOV R32, R12 ;  /* 0x0000000c00207202 */ /* 0x000fe40000000f00 */
[----:B------:R-:W-:Y:S02]  /*1160*/  MOV R33, R11 ;  /* 0x0000000b00217202 */ /* 0x000fe40000000f00 */
.L_x_8462:
[----:B------:R-:W-:Y:S05]  /*1170*/  BSYNC.RECONVERGENT B0 ;  /* 0x0000000000007941 */ /* 0x000fea0003800200 */
.L_x_8460:
        /* <DEDUP_REMOVED lines=57> */
.L_x_8464:
[----:B------:R-:W-:Y:S01]  /*1510*/  IMAD.MOV.U32 R14, RZ, RZ, R4 ;  /* 0x000000ffff0e7224 */ /* 0x000fe200078e0004 */
[----:B------:R-:W-:Y:S01]  /*1520*/  MOV R19, R5 ;  /* 0x0000000500137202 */ /* 0x000fe20000000f00 */
[----:B------:R-:W-:Y:S01]  /*1530*/  IMAD.MOV.U32 R20, RZ, RZ, R7 ;  /* 0x000000ffff147224 */ /* 0x000fe200078e0007 */
[----:B------:R-:W-:Y:S02]  /*1540*/  MOV R16, 0x1560 ;  /* 0x0000156000107802 */ /* 0x000fe40000000f00 */
[----:B------:R-:W-:Y:S05]  /*1550*/  CALL.REL.NOINC `($__internal_16_$__cuda_sm20_div_s64) ;  /* 0x0000002c000c7944 */ /* 0x000fea0003c00000 */
[----:B------:R-:W-:Y:S02]  /*1560*/  MOV R14, R12 ;  /* 0x0000000c000e7202 */ /* 0x000fe40000000f00 */
[----:B------:R-:W-:Y:S02]  /*1570*/  MOV R15, R11 ;  /* 0x0000000b000f7202 */ /* 0x000fe40000000f00 */
.L_x_8465:
[----:B------:R-:W-:Y:S05]  /*1580*/  BSYNC.RECONVERGENT B0 ;  /* 0x0000000000007941 */ /* 0x000fea0003800200 */
.L_x_8463:
        /* <DEDUP_REMOVED lines=233> */
.L_x_8469:
[----:B------:R-:W-:Y:S01]  /*2420*/  IMAD.MOV.U32 R14, RZ, RZ, R2 ;  /* 0x000000ffff0e7224 */ /* 0x000fe200078e0002 */
[----:B------:R-:W-:Y:S01]  /*2430*/  MOV R19, RZ ;  /* 0x000000ff00137202 */ /* 0x000fe20000000f00 */
[----:B------:R-:W-:Y:S01]  /*2440*/  IMAD.MOV.U32 R20, RZ, RZ, R30 ;  /* 0x000000ffff147224 */ /* 0x000fe200078e001e */
[----:B------:R-:W-:Y:S02]  /*2450*/  MOV R16, 0x2470 ;  /* 0x0000247000107802 */ /* 0x000fe40000000f00 */
[----:B------:R-:W-:Y:S05]  /*2460*/  CALL.REL.NOINC `($__internal_16_$__cuda_sm20_div_s64) ;  /* 0x0000001c00487944 */ /* 0x000fea0003c00000 */
[----:B------:R-:W-:Y:S02]  /*2470*/  IADD3 R15, PT, PT, -R12, RZ, RZ ;  /* 0x000000ff0c0f7210 */ /* 0x000fe40007ffe1ff */
[----:B------:R-:W-:-:S03]  /*2480*/  MOV R31, R11 ;  /* 0x0000000b001f7202 */ /* 0x000fc60000000f00 */
[----:B------:R-:W-:Y:S01]  /*2490*/  IMAD R10, R30, R15, R2 ;  /* 0x0000000f1e0a7224 */ /* 0x000fe200078e0202 */
[----:B------:R-:W-:-:S07]  /*24a0*/  MOV R30, R12 ;  /* 0x0000000c001e7202 */ /* 0x000fce0000000f00 */
.L_x_8470:
        /* <DEDUP_REMOVED lines=59> */
.L_x_8472:
[----:B------:R-:W-:Y:S01]  /*2860*/  IMAD.MOV.U32 R14, RZ, RZ, R30 ;  /* 0x000000ffff0e7224 */ /* 0x000fe200078e001e */
[----:B------:R-:W-:Y:S01]  /*2870*/  MOV R19, R31 ;  /* 0x0000001f00137202 */ /* 0x000fe20000000f00 */
[----:B------:R-:W-:Y:S01]  /*2880*/  IMAD.MOV.U32 R20, RZ, RZ, R28 ;  /* 0x000000ffff147224 */ /* 0x000fe200078e001c */
[----:B------:R-:W-:Y:S02]  /*2890*/  MOV R16, 0x28b0 ;  /* 0x000028b000107802 */ /* 0x000fe40000000f00 */
[----:B------:R-:W-:Y:S05]  /*28a0*/  CALL.REL.NOINC `($__internal_16_$__cuda_sm20_div_s64) ;  /* 0x0000001800387944 */ /* 0x000fea0003c00000 */
[----:B------:R-:W-:-:S05]  /*28b0*/  IADD3 R11, PT, PT, -R12, RZ, RZ ;  /* 0x000000ff0c0b7210 */ /* 0x000fca0007ffe1ff */
[----:B------:R-:W-:Y:S02]  /*28c0*/  IMAD R28, R11, R28, R30 ;  /* 0x0000001c0b1c7224 */ /* 0x000fe400078e021e */
.L_x_8473:
[----:B------:R-:W-:Y:S05]  /*28d0*/  BSYNC.RECONVERGENT B0 ;  /* 0x0000000000007941 */ /* 0x000fea0003800200 */
.L_x_8471:
        /* <DEDUP_REMOVED lines=160> */
.L_x_8468:
[----:B------:R-:W0:Y:S01]  /*32e0*/  LDC.64 R2, c[0x0][0x420] ;  /* 0x00010800ff027b82 */ /* 0x000e220000000a00 */
[----:B------:R-:W-:-:S05]  /*32f0*/  IADD3 R0, PT, PT, R13, UR20, RZ ;  /* 0x000000140d007c10 */ /* 0x000fca000fffe0ff */
[----:B0-----:R-:W-:-:S05]  /*3300*/  IMAD.WIDE.U32 R2, R0, 0x4, R2 ;  /* 0x0000000400027825 */ /* 0x001fca00078e0002 */
[----:B------:R1:W-:Y:S02]  /*3310*/  STG.E desc[UR10][R2.64], R22 ;  /* 0x0000001602007986 */ /* 0x0003e4000c10190a */
.L_x_8467:
[----:B------:R-:W-:Y:S05]  /*3320*/  BSYNC.RECONVERGENT B1 ;  /* 0x0000000000017941 */ /* 0x000fea0003800200 */
.L_x_8466:
        /* <DEDUP_REMOVED lines=61> */
.L_x_8484:
        /* <DEDUP_REMOVED lines=9> */
.L_x_8477:
[----:B0-----:R-:W-:Y:S05]  /*3790*/  BSYNC.RECONVERGENT B0 ;  /* 0x0000000000007941 */ /* 0x001fea0003800200 */
.L_x_8476:
        /* <DEDUP_REMOVED lines=12> */
.L_x_8479:
[----:B------:R-:W-:Y:S05]  /*3860*/  BSYNC.RECONVERGENT B0 ;  /* 0x0000000000007941 */ /* 0x000fea0003800200 */
.L_x_8478:
        /* <DEDUP_REMOVED lines=12> */
.L_x_8481:
[----:B------:R-:W-:Y:S05]  /*3930*/  BSYNC.RECONVERGENT B0 ;  /* 0x0000000000007941 */ /* 0x000fea0003800200 */
.L_x_8480:
        /* <DEDUP_REMOVED lines=12> */
.L_x_8483:
[----:B------:R-:W-:Y:S05]  /*3a00*/  BSYNC.RECONVERGENT B0 ;  /* 0x0000000000007941 */ /* 0x000fea0003800200 */
.L_x_8482:
        /* <DEDUP_REMOVED lines=11> */
.L_x_8475:
        /* <DEDUP_REMOVED lines=8> */
.L_x_8487:
        /* <DEDUP_REMOVED lines=8> */
.L_x_8486:
[----:B-1----:R-:W-:Y:S05]  /*3bc0*/  BSYNC.RECONVERGENT B0 ;  /* 0x0000000000007941 */ /* 0x002fea0003800200 */
.L_x_8485:
        /* <DEDUP_REMOVED lines=9> */
.L_x_8474:
        /* <DEDUP_REMOVED lines=83> */
        .weak           $__internal_16_$__cuda_sm20_div_s64
        .type           $__internal_16_$__cuda_sm20_div_s64,@function
        .size           $__internal_16_$__cuda_sm20_div_s64,(.L_x_14774 - $__internal_16_$__cuda_sm20_div_s64)
$__internal_16_$__cuda_sm20_div_s64:
        /* <DEDUP_REMOVED lines=86> */
[----:B------:R-:W-:Y:S06]  /*46f0*/  RET.REL.NODEC R14 `(_ZN5flash32flash_fwd_splitkv_combine_kernelI23Flash_fwd_kernel_traitsILi64ELi64ELi128ELi4ELb0ELb0EN7cutlass6half_tE19Flash_kernel_traitsILi64ELi64ELi128ELi4ES3_EELi8ELi5ELb0EEEvNS_16Flash_fwd_paramsE) ;  /* 0xffffffb80e407950 */ /* 0x000fec0003c3ffff */
.L_x_8488:
        /* <DEDUP_REMOVED lines=16> */
.L_x_14774:


//--------------------- .text._ZN5flash32flash_fwd_splitkv_combine_kernelI23Flash_fwd_kernel_traitsILi64ELi64ELi128ELi4ELb0ELb0EN7cutlass6half_tE19Flash_kernel_traitsILi64ELi64ELi128ELi4ES3_EELi8ELi4ELb0EEEvNS_16Flash_fwd_paramsE --------------------------
	.section	.text._ZN5flash32flash_fwd_splitkv_combine_kernelI23Flash_fwd_kernel_traitsILi64ELi64ELi128ELi4ELb0ELb0EN7cutlass6half_tE19Flash_kernel_traitsILi64ELi64ELi128ELi4ES3_EELi8ELi4ELb0EEEvNS_16Flash_fwd_paramsE,"ax",@progbits
	.align	128
        .global         _ZN5flash32flash_fwd_splitkv_combine_kernelI23Flash_fwd_kernel_traitsILi64ELi64ELi128ELi4ELb0ELb0EN7cutlass6half_tE19Flash_kernel_traitsILi64ELi64ELi128ELi4ES3_EELi8ELi4ELb0EEEvNS_16Flash_fwd_paramsE
        .type           _ZN5flash32flash_fwd_splitkv_combine_kernelI23Flash_fwd_kernel_traitsILi64ELi64ELi128ELi4ELb0ELb0EN7cutlass6half_tE19Flash_kernel_traitsILi64ELi64ELi128ELi4ES3_EELi8ELi4ELb0EEEvNS_16Flash_fwd_paramsE,@function
        .size           _ZN5flash32flash_fwd_splitkv_combine_kernelI23Flash_fwd_kernel_traitsILi64ELi64ELi128ELi4ELb0ELb0EN7cutlass6half_tE19Flash_kernel_traitsILi64ELi64ELi128ELi4ES3_EELi8ELi4ELb0EEEvNS_16Flash_fwd_paramsE,(.L_x_14775 - _ZN5flash32flash_fwd_splitkv_combine_kernelI23Flash_fwd_kernel_traitsILi64ELi64ELi128ELi4ELb0ELb0EN7cutlass6half_tE19Flash_kernel_traitsILi64ELi64ELi128ELi4ES3_EELi8ELi4ELb0EEEvNS_16Flash_fwd_paramsE)
        .other          _ZN5flash32flash_fwd_splitkv_combine_kernelI23Flash_fwd_kernel_traitsILi64ELi64ELi128ELi4ELb0ELb0EN7cutlass6half_tE19Flash_kernel_traitsILi64ELi64ELi128ELi4ES3_EELi8ELi4ELb0EEEvNS_16Flash_fwd_paramsE,@"STO_CUDA_ENTRY STV_DEFAULT"
_ZN5flash32flash_fwd_splitkv_combine_kernelI23Flash_fwd_kernel_traitsILi64ELi64ELi128ELi4ELb0ELb0EN7cutlass6half_tE19Flash_kernel_traitsILi64ELi64ELi128ELi4ES3_EELi8ELi4ELb0EEEvNS_16Flash_fwd_paramsE:
.text._ZN5flash32flash_fwd_splitkv_combine_kernelI23Flash_fwd_kernel_traitsILi64ELi64ELi128ELi4ELb0ELb0EN7cutlass6half_tE19Flash_kernel_traitsILi64ELi64ELi128ELi4ES3_EELi8ELi4ELb0EEEvNS_16Flash_fwd_paramsE:
        /* <DEDUP_REMOVED lines=38> */
.L_x_8489:
[----:B------:R-:W-:Y:S01]  /*0260*/  IMAD.U32 R22, RZ, RZ, UR13 ;  /* 0x0000000dff167e24 */ /* 0x000fe2000f8e00ff */
[----:B------:R-:W-:Y:S01]  /*0270*/  MOV R20, UR11 ;  /* 0x0000000b00147c02 */ /* 0x000fe20008000f00 */
[----:B------:R-:W-:Y:S01]  /*0280*/  IMAD.U32 R21, RZ, RZ, UR15 ;  /* 0x0000000fff157e24 */ /* 0x000fe2000f8e00ff */
[----:B------:R-:W-:Y:S02]  /*0290*/  MOV R19, UR7 ;  /* 0x0000000700137c02 */ /* 0x000fe40008000f00 */
[----:B------:R-:W-:Y:S02]  /*02a0*/  MOV R18, 0x2c0 ;  /* 0x000002c000127802 */ /* 0x000fe40000000f00 */
[----:B------:R-:W-:Y:S05]  /*02b0*/  CALL.REL.NOINC `($__internal_17_$__cuda_sm20_div_s64) ;  /* 0x0000003c00647944 */ /* 0x000fea0003c00000 */
[----:B------:R-:W-:-:S07]  /*02c0*/  MOV R13, R11 ;  /* 0x0000000b000d7202 */ /* 0x000fce0000000f00 */
.L_x_8490:
        /* <DEDUP_REMOVED lines=30> */
.L_x_8492:
[----:B------:R-:W-:Y:S01]  /*04b0*/  IMAD.MOV.U32 R22, RZ, RZ, R12 ;  /* 0x000000ffff167224 */ /* 0x000fe200078e000c */
[----:B------:R-:W-:Y:S02]  /*04c0*/  MOV R21, R13 ;  /* 0x0000000d00157202 */ /* 0x000fe40000000f00 */
[----:B------:R-:W-:Y:S02]  /*04d0*/  MOV R18, 0x4f0 ;  /* 0x000004f000127802 */ /* 0x000fe40000000f00 */
[----:B------:R-:W-:Y:S05]  /*04e0*/  CALL.REL.NOINC `($__internal_17_$__cuda_sm20_div_s64) ;  /* 0x0000003800d87944 */ /* 0x000fea0003c00000 */
[----:B------:R-:W-:Y:S02]  /*04f0*/  MOV R4, R12 ;  /* 0x0000000c00047202 */ /* 0x000fe40000000f00 */
[----:B------:R-:W-:Y:S02]  /*0500*/  MOV R5, R11 ;  /* 0x0000000b00057202 */ /* 0x000fe40000000f00 */
.L_x_8493:
[----:B------:R-:W-:Y:S05]  /*0510*/  BSYNC.RECONVERGENT B0 ;  /* 0x0000000000007941 */ /* 0x000fea0003800200 */
.L_x_8491:
        /* <DEDUP_REMOVED lines=58> */
.L_x_8495:
[----:B------:R-:W-:Y:S01]  /*08c0*/  IMAD.MOV.U32 R22, RZ, RZ, R20 ;  /* 0x000000ffff167224 */ /* 0x000fe200078e0014 */
[----:B------:R-:W-:Y:S01]  /*08d0*/  MOV R20, R10 ;  /* 0x0000000a00147202 */ /* 0x000fe20000000f00 */
[----:B------:R-:W-:Y:S01]  /*08e0*/  IMAD.MOV.U32 R21, RZ, RZ, R19 ;  /* 0x000000ffff157224 */ /* 0x000fe200078e0013 */
[----:B------:R-:W-:Y:S02]  /*08f0*/  MOV R19, R0 ;  /* 0x0000000000137202 */ /* 0x000fe40000000f00 */
[----:B------:R-:W-:Y:S02]  /*0900*/  MOV R18, 0x920 ;  /* 0x0000092000127802 */ /* 0x000fe40000000f00 */
[----:B------:R-:W-:Y:S05]  /*0910*/  CALL.REL.NOINC `($__internal_17_$__cuda_sm20_div_s64) ;  /* 0x0000003400cc7944 */ /* 0x000fea0003c00000 */
[----:B------:R-:W-:Y:S02]  /*0920*/  MOV R13, R11 ;  /* 0x0000000b000d7202 */ /* 0x000fe40000000f00 */
.L_x_8496:
[----:B------:R-:W-:Y:S05]  /*0930*/  BSYNC.RECONVERGENT B0 ;  /* 0x0000000000007941 */ /* 0x000fea0003800200 */
.L_x_8494:
        /* <DEDUP_REMOVED lines=124> */
.L_x_8498:
[----:B------:R-:W-:Y:S01]  /*1100*/  IMAD.MOV.U32 R22, RZ, RZ, R12 ;  /* 0x000000ffff167224 */ /* 0x000fe200078e000c */
[----:B------:R-:W-:Y:S01]  /*1110*/  MOV R20, R9 ;  /* 0x0000000900147202 */ /* 0x000fe20000000f00 */
[----:B------:R-:W-:Y:S01]  /*1120*/  IMAD.MOV.U32 R21, RZ, RZ, R13 ;  /* 0x000000ffff157224 */ /* 0x000fe200078e000d */
[----:B------:R-:W-:Y:S02]  /*1130*/  MOV R19, R29 ;  /* 0x0000001d00137202 */ /* 0x000fe40000000f00 */
[----:B------:R-:W-:Y:S02]  /*1140*/  MOV R18, 0x1160 ;  /* 0x0000116000127802 */ /* 0x000fe40000000f00 */
[----:B------:R-:W-:Y:S05]  /*1150*/  CALL.REL.NOINC `($__internal_17_$__cuda_sm20_div_s64) ;  /* 0x0000002c00bc7944 */ /* 0x000fea0003c00000 */
[----:B------:R-:W-:Y:S02]  /*1160*/  MOV R34, R12 ;  /* 0x0000000c00227202 */ /* 0x000fe40000000f00 */
[----:B------:R-:W-:Y:S02]  /*1170*/  MOV R35, R11 ;  /* 0x0000000b00237202 */ /* 0x000fe40000000f00 */
.L_x_8499:
[----:B------:R-:W-:Y:S05]  /*1180*/  BSYNC.RECONVERGENT B0 ;  /* 0x0000000000007941 */ /* 0x000fea0003800200 */
.L_x_8497:
        /* <DEDUP_REMOVED lines=57> */
.L_x_8501:
[----:B------:R-:W-:Y:S01]  /*1520*/  IMAD.MOV.U32 R22, RZ, RZ, R4 ;  /* 0x000000ffff167224 */ /* 0x000fe200078e0004 */
[----:B------:R-:W-:Y:S01]  /*1530*/  MOV R21, R5 ;  /* 0x0000000500157202 */ /* 0x000fe20000000f00 */
[----:B------:R-:W-:Y:S01]  /*1540*/  IMAD.MOV.U32 R20, RZ, RZ, R8 ;  /* 0x000000ffff147224 */ /* 0x000fe200078e0008 */
[----:B------:R-:W-:Y:S02]  /*1550*/  MOV R18, 0x1570 ;  /* 0x0000157000127802 */ /* 0x000fe40000000f00 */
[----:B------:R-:W-:Y:S05]  /*1560*/  CALL.REL.NOINC `($__internal_17_$__cuda_sm20_div_s64) ;  /* 0x0000002800b87944 */ /* 0x000fea0003c00000 */
[----:B------:R-:W-:Y:S02]  /*1570*/  MOV R14, R12 ;  /* 0x0000000c000e7202 */ /* 0x000fe40000000f00 */
[----:B------:R-:W-:Y:S02]  /*1580*/  MOV R15, R11 ;  /* 0x0000000b000f7202 */ /* 0x000fe40000000f00 */
.L_x_8502:
[----:B------:R-:W-:Y:S05]  /*1590*/  BSYNC.RECONVERGENT B0 ;  /* 0x0000000000007941 */ /* 0x000fea0003800200 */
.L_x_8500:
        /* <DEDUP_REMOVED lines=71> */
.L_x_8504:
[----:B0-----:R-:W-:Y:S05]  /*1a10*/  BSYNC.RECONVERGENT B0 ;  /* 0x0000000000007941 */ /* 0x001fea0003800200 */
.L_x_8503:
        /* <DEDUP_REMOVED lines=140> */
.L_x_8508:
[----:B------:R-:W-:Y:S01]  /*22e0*/  IMAD.MOV.U32 R22, RZ, RZ, R2 ;  /* 0x000000ffff167224 */ /* 0x000fe200078e0002 */
[----:B------:R-:W-:Y:S01]  /*22f0*/  MOV R21, RZ ;  /* 0x000000ff00157202 */ /* 0x000fe20000000f00 */
[----:B------:R-:W-:Y:S01]  /*2300*/  IMAD.MOV.U32 R20, RZ, RZ, R32 ;  /* 0x000000ffff147224 */ /* 0x000fe200078e0020 */
[----:B------:R-:W-:Y:S02]  /*2310*/  MOV R18, 0x2330 ;  /* 0x0000233000127802 */ /* 0x000fe40000000f00 */
[----:B------:R-:W-:Y:S05]  /*2320*/  CALL.REL.NOINC `($__internal_17_$__cuda_sm20_div_s64) ;  /* 0x0000001c00487944 */ /* 0x000fea0003c00000 */
[----:B------:R-:W-:Y:S02]  /*2330*/  IADD3 R15, PT, PT, -R12, RZ, RZ ;  /* 0x000000ff0c0f7210 */ /* 0x000fe40007ffe1ff */
[----:B------:R-:W-:-:S03]  /*2340*/  MOV R33, R11 ;  /* 0x0000000b00217202 */ /* 0x000fc60000000f00 */
[----:B------:R-:W-:Y:S01]  /*2350*/  IMAD R14, R32, R15, R2 ;  /* 0x0000000f200e7224 */ /* 0x000fe200078e0202 */
[----:B------:R-:W-:-:S07]  /*2360*/  MOV R32, R12 ;  /* 0x0000000c00207202 */ /* 0x000fce0000000f00 */
.L_x_8509:
        /* <DEDUP_REMOVED lines=59> */
.L_x_8511:
[----:B------:R-:W-:Y:S01]  /*2720*/  IMAD.MOV.U32 R22, RZ, RZ, R32 ;  /* 0x000000ffff167224 */ /* 0x000fe200078e0020 */
[----:B------:R-:W-:Y:S01]  /*2730*/  MOV R21, R33 ;  /* 0x0000002100157202 */ /* 0x000fe20000000f00 */
[----:B------:R-:W-:Y:S01]  /*2740*/  IMAD.MOV.U32 R20, RZ, RZ, R28 ;  /* 0x000000ffff147224 */ /* 0x000fe200078e001c */
[----:B------:R-:W-:Y:S02]  /*2750*/  MOV R18, 0x2770 ;  /* 0x0000277000127802 */ /* 0x000fe40000000f00 */
[----:B------:R-:W-:Y:S05]  /*2760*/  CALL.REL.NOINC `($__internal_17_$__cuda_sm20_div_s64) ;  /* 0x0000001800387944 */ /* 0x000fea0003c00000 */
[----:B------:R-:W-:-:S05]  /*2770*/  IADD3 R29, PT, PT, -R12, RZ, RZ ;  /* 0x000000ff0c1d7210 */ /* 0x000fca0007ffe1ff */
[----:B------:R-:W-:Y:S02]  /*2780*/  IMAD R29, R29, R28, R32 ;  /* 0x0000001c1d1d7224 */ /* 0x000fe400078e0220 */
.L_x_8512:
[----:B------:R-:W-:Y:S05]  /*2790*/  BSYNC.RECONVERGENT B0 ;  /* 0x0000000000007941 */ /* 0x000fea0003800200 */
.L_x_8510:
        /* <DEDUP_REMOVED lines=160> */
.L_x_8507:
[----:B------:R-:W0:Y:S01]  /*31a0*/  LDC.64 R2, c[0x0][0x420] ;  /* 0x00010800ff027b82 */ /* 0x000e220000000a00 */
[----:B------:R-:W-:-:S05]  /*31b0*/  IADD3 R0, PT, PT, R13, UR12, RZ ;  /* 0x0000000c0d007c10 */ /* 0x000fca000fffe0ff */
[----:B0-----:R-:W-:-:S05]  /*31c0*/  IMAD.WIDE.U32 R2, R0, 0x4, R2 ;  /* 0x0000000400027825 */ /* 0x001fca00078e0002 */
[----:B------:R1:W-:Y:S02]  /*31d0*/  STG.E desc[UR8][R2.64], R24 ;  /* 0x0000001802007986 */ /* 0x0003e4000c101908 */
.L_x_8506:
[----:B------:R-:W-:Y:S05]  /*31e0*/  BSYNC.RECONVERGENT B1 ;  /* 0x0000000000017941 */ /* 0x000fea0003800200 */
.L_x_8505:
        /* <DEDUP_REMOVED lines=14> */
.L_x_8514:
[----:B------:R-:W-:Y:S05]  /*32d0*/  BSYNC.RECONVERGENT B0 ;  /* 0x0000000000007941 */ /* 0x000fea0003800200 */
.L_x_8513:
        /* <DEDUP_REMOVED lines=43> */
.L_x_8525:
        /* <DEDUP_REMOVED lines=9> */
.L_x_8518:
[----:B------:R-:W-:Y:S05]  /*3620*/  BSYNC.RECONVERGENT B0 ;  /* 0x0000000000007941 */ /* 0x000fea0003800200 */
.L_x_8517:
        /* <DEDUP_REMOVED lines=12> */
.L_x_8520:
[----:B------:R-:W-:Y:S05]  /*36f0*/  BSYNC.RECONVERGENT B0 ;  /* 0x0000000000007941 */ /* 0x000fea0003800200 */
.L_x_8519:
        /* <DEDUP_REMOVED lines=12> */
.L_x_8522:
[----:B------:R-:W-:Y:S05]  /*37c0*/  BSYNC.RECONVERGENT B0 ;  /* 0x0000000000007941 */ /* 0x000fea0003800200 */
.L_x_8521:
        /* <DEDUP_REMOVED lines=12> */
.L_x_8524:
[----:B------:R-:W-:Y:S05]  /*3890*/  BSYNC.RECONVERGENT B0 ;  /* 0x0000000000007941 */ /* 0x000fea0003800200 */
.L_x_8523:
        /* <DEDUP_REMOVED lines=11> */
.L_x_8516:
        /* <DEDUP_REMOVED lines=11> */
.L_x_8528:
        /* <DEDUP_REMOVED lines=8> */
.L_x_8527:
[----:B------:R-:W-:Y:S05]  /*3a80*/  BSYNC.RECONVERGENT B0 ;  /* 0x0000000000007941 */ /* 0x000fea0003800200 */
.L_x_8526:
        /* <DEDUP_REMOVED lines=9> */
.L_x_8515:
        /* <DEDUP_REMOVED lines=83> */
        .weak           $__internal_17_$__cuda_sm20_div_s64
        .type           $__internal_17_$__cuda_sm20_div_s64,@function
        .size           $__internal_17_$__cuda_sm20_div_s64,(.L_x_14775 - $__internal_17_$__cuda_sm20_div_s64)
$__internal_17_$__cuda_sm20_div_s64:
        /* <DEDUP_REMOVED lines=86> */
[----:B------:R-:W-:Y:S05]  /*45b0*/  RET.REL.NODEC R14 `(_ZN5flash32flash_fwd_splitkv_combine_kernelI23Flash_fwd_kernel_traitsILi64ELi64ELi128ELi4ELb0ELb0EN7cutlass6half_tE19Flash_kernel_traitsILi64ELi64ELi128ELi4ES3_EELi8ELi4ELb0EEEvNS_16Flash_fwd_paramsE) ;  /* 0xffffffb80e907950 */ /* 0x000fea0003c3ffff */
.L_x_8529:
        /* <DEDUP_REMOVED lines=12> */
.L_x_14775:


//--------------------- .text._ZN5flash32flash_fwd_splitkv_combine_kernelI23Flash_fwd_kernel_traitsILi64ELi64ELi128ELi4ELb0ELb0EN7cutlass6half_tE19Flash_kernel_traitsILi64ELi64ELi128ELi4ES3_EELi8ELi3ELb0EEEvNS_16Flash_fwd_paramsE --------------------------
	.section	.text._ZN5flash32flash_fwd_splitkv_combine_kernelI23Flash_fwd_kernel_traitsILi64ELi64ELi128ELi4ELb0ELb0EN7cutlass6half_tE19Flash_kernel_traitsILi64ELi64ELi128ELi4ES3_EELi8ELi3ELb0EEEvNS_16Flash_fwd_paramsE,"ax",@progbits
	.align	128
        .global         _ZN5flash32flash_fwd_splitkv_combine_kernelI23Flash_fwd_kernel_traitsILi64ELi64ELi128ELi4ELb0ELb0EN7cutlass6half_tE19Flash_kernel_traitsILi64ELi64ELi128ELi4ES3_EELi8ELi3ELb0EEEvNS_16Flash_fwd_paramsE
        .type           _ZN5flash32flash_fwd_splitkv_combine_kernelI23Flash_fwd_kernel_traitsILi64ELi64ELi128ELi4ELb0ELb0EN7cutlass6half_tE19Flash_kernel_traitsILi64ELi64ELi128ELi4ES3_EELi8ELi3ELb0EEEvNS_16Flash_fwd_paramsE,@function
        .size           _ZN5flash32flash_fwd_splitkv_combine_kernelI23Flash_fwd_kernel_traitsILi64ELi64ELi128ELi4ELb0ELb0EN7cutlass6half_tE19Flash_kernel_traitsILi64ELi64ELi128ELi4ES3_EELi8ELi3ELb0EEEvNS_16Flash_fwd_paramsE,(.L_x_14776 - _ZN5flash32flash_fwd_splitkv_combine_kernelI23Flash_fwd_kernel_traitsILi64ELi64ELi128ELi4ELb0ELb0EN7cutlass6half_tE19Flash_kernel_traitsILi64ELi64ELi128ELi4ES3_EELi8ELi3ELb0EEEvNS_16Flash_fwd_paramsE)
        .other          _ZN5flash32flash_fwd_splitkv_combine_kernelI23Flash_fwd_kernel_traitsILi64ELi64ELi128ELi4ELb0ELb0EN7cutlass6half_tE19Flash_kernel_traitsILi64ELi64ELi128ELi4ES3_EELi8ELi3ELb0EEEvNS_16Flash_fwd_paramsE,@"STO_CUDA_ENTRY STV_DEFAULT"
_ZN5flash32flash_fwd_splitkv_combine_kernelI23Flash_fwd_kernel_traitsILi64ELi64ELi128ELi4ELb0ELb0EN7cutlass6half_tE19Flash_kernel_traitsILi64ELi64ELi128ELi4ES3_EELi8ELi3ELb0EEEvNS_16Flash_fwd_paramsE:
.text._ZN5flash32flash_fwd_splitkv_combine_kernelI23Flash_fwd_kernel_traitsILi64ELi64ELi128ELi4ELb0ELb0EN7cutlass6half_tE19Flash_kernel_traitsILi64ELi64ELi128ELi4ES3_EELi8ELi3ELb0EEEvNS_16Flash_fwd_paramsE:
        /* <DEDUP_REMOVED lines=38> */
.L_x_8530:
[----:B------:R-:W-:Y:S01]  /*0260*/  IMAD.U32 R24, RZ, RZ, UR21 ;  /* 0x00000015ff187e24 */ /* 0x000fe2000f8e00ff */
[----:B------:R-:W-:Y:S01]  /*0270*/  MOV R16, UR19 ;  /* 0x0000001300107c02 */ /* 0x000fe20008000f00 */
[----:B------:R-:W-:Y:S01]  /*0280*/  IMAD.U32 R15, RZ, RZ, UR15 ;  /* 0x0000000fff0f7e24 */ /* 0x000fe2000f8e00ff */
[----:B------:R-:W-:Y:S02]  /*0290*/  MOV R13, UR14 ;  /* 0x0000000e000d7c02 */ /* 0x000fe40008000f00 */
[----:B------:R-:W-:Y:S02]  /*02a0*/  MOV R14, 0x2c0 ;  /* 0x000002c0000e7802 */ /* 0x000fe40000000f00 */
[----:B------:R-:W-:Y:S05]  /*02b0*/  CALL.REL.NOINC `($__internal_18_$__cuda_sm20_div_s64) ;  /* 0x0000003c00587944 */ /* 0x000fea0003c00000 */
[----:B------:R-:W-:-:S07]  /*02c0*/  MOV R10, R0 ;  /* 0x00000000000a7202 */ /* 0x000fce0000000f00 */
.L_x_8531:
        /* <DEDUP_REMOVED lines=30> */
.L_x_8533:
[----:B------:R-:W-:Y:S01]  /*04b0*/  IMAD.MOV.U32 R24, RZ, RZ, R10 ;  /* 0x000000ffff187224 */ /* 0x000fe200078e000a */
[----:B------:R-:W-:Y:S02]  /*04c0*/  MOV R15, R11 ;  /* 0x0000000b000f7202 */ /* 0x000fe40000000f00 */
[----:B------:R-:W-:Y:S02]  /*04d0*/  MOV R14, 0x4f0 ;  /* 0x000004f0000e7802 */ /* 0x000fe40000000f00 */
[----:B------:R-:W-:Y:S05]  /*04e0*/  CALL.REL.NOINC `($__internal_18_$__cuda_sm20_div_s64) ;  /* 0x0000003800cc7944 */ /* 0x000fea0003c00000 */
[----:B------:R-:W-:Y:S02]  /*04f0*/  MOV R6, R0 ;  /* 0x0000000000067202 */ /* 0x000fe40000000f00 */
[----:B------:R-:W-:Y:S02]  /*0500*/  MOV R7, R11 ;  /* 0x0000000b00077202 */ /* 0x000fe40000000f00 */
.L_x_8534:
[----:B------:R-:W-:Y:S05]  /*0510*/  BSYNC.RECONVERGENT B0 ;  /* 0x0000000000007941 */ /* 0x000fea0003800200 */
.L_x_8532:
        /* <DEDUP_REMOVED lines=58> */
.L_x_8536:
[----:B------:R-:W-:Y:S01]  /*08c0*/  IMAD.MOV.U32 R24, RZ, RZ, R16 ;  /* 0x000000ffff187224 */ /* 0x000fe200078e0010 */
[----:B------:R-:W-:Y:S01]  /*08d0*/  MOV R16, R10 ;  /* 0x0000000a00107202 */ /* 0x000fe20000000f00 */
[----:B------:R-:W-:Y:S01]  /*08e0*/  IMAD.MOV.U32 R15, RZ, RZ, R13 ;  /* 0x000000ffff0f7224 */ /* 0x000fe200078e000d */
[----:B------:R-:W-:Y:S02]  /*08f0*/  MOV R13, R4 ;  /* 0x00000004000d7202 */ /* 0x000fe40000000f00 */
[----:B------:R-:W-:Y:S02]  /*0900*/  MOV R14, 0x920 ;  /* 0x00000920000e7802 */ /* 0x000fe40000000f00 */
[----:B------:R-:W-:Y:S05]  /*0910*/  CALL.REL.NOINC `($__internal_18_$__cuda_sm20_div_s64) ;  /* 0x0000003400c07944 */ /* 0x000fea0003c00000 */
[----:B------:R-:W-:Y:S02]  /*0920*/  MOV R14, R0 ;  /* 0x00000000000e7202 */ /* 0x000fe40000000f00 */
[----:B------:R-:W-:Y:S02]  /*0930*/  MOV R15, R11 ;  /* 0x0000000b000f7202 */ /* 0x000fe40000000f00 */
.L_x_8537:
[----:B------:R-:W-:Y:S05]  /*0940*/  BSYNC.RECONVERGENT B0 ;  /* 0x0000000000007941 */ /* 0x000fea0003800200 */
.L_x_8535:
        /* <DEDUP_REMOVED lines=124> */
.L_x_8539:
[----:B------:R-:W-:Y:S01]  /*1110*/  IMAD.MOV.U32 R24, RZ, RZ, R14 ;  /* 0x000000ffff187224 */ /* 0x000fe200078e000e */
[----:B------:R-:W-:Y:S01]  /*1120*/  MOV R16, R9 ;  /* 0x0000000900107202 */ /* 0x000fe20000000f00 */
[----:B------:R-:W-:Y:S01]  /*1130*/  IMAD.MOV.U32 R13, RZ, RZ, R3 ;  /* 0x000000ffff0d7224 */ /* 0x000fe200078e0003 */
[----:B------:R-:W-:Y:S02]  /*1140*/  MOV R14, 0x1160 ;  /* 0x00001160000e7802 */ /* 0x000fe40000000f00 */
[----:B------:R-:W-:Y:S05]  /*1150*/  CALL.REL.NOINC `($__internal_18_$__cuda_sm20_div_s64) ;  /* 0x0000002c00b07944 */ /* 0x000fea0003c00000 */
[----:B------:R-:W-:Y:S02]  /*1160*/  MOV R30, R0 ;  /* 0x00000000001e7202 */ /* 0x000fe40000000f00 */
[----:B------:R-:W-:Y:S02]  /*1170*/  MOV R31, R11 ;  /* 0x0000000b001f7202 */ /* 0x000fe40000000f00 */
.L_x_8540:
[----:B------:R-:W-:Y:S05]  /*1180*/  BSYNC.RECONVERGENT B0 ;  /* 0x0000000000007941 */ /* 0x000fea0003800200 */
.L_x_8538:
        /* <DEDUP_REMOVED lines=57> */
.L_x_8542:
[----:B------:R-:W-:Y:S01]  /*1520*/  IMAD.MOV.U32 R24, RZ, RZ, R6 ;  /* 0x000000ffff187224 */ /* 0x000fe200078e0006 */
[----:B------:R-:W-:Y:S01]  /*1530*/  MOV R15, R7 ;  /* 0x00000007000f7202 */ /* 0x000fe20000000f00 */
[----:B------:R-:W-:Y:S01]  /*1540*/  IMAD.MOV.U32 R16, RZ, RZ, R8 ;  /* 0x000000ffff107224 */ /* 0x000fe200078e0008 */
[----:B------:R-:W-:Y:S02]  /*1550*/  MOV R14, 0x1570 ;  /* 0x00001570000e7802 */ /* 0x000fe40000000f00 */
[----:B------:R-:W-:Y:S05]  /*1560*/  CALL.REL.NOINC `($__internal_18_$__cuda_sm20_div_s64) ;  /* 0x0000002800ac7944 */ /* 0x000fea0003c00000 */
[----:B------:R-:W-:Y:S02]  /*1570*/  MOV R18, R0 ;  /* 0x0000000000127202 */ /* 0x000fe40000000f00 */
[----:B------:R-:W-:Y:S02]  /*1580*/  MOV R19, R11 ;  /* 0x0000000b00137202 */ /* 0x000fe40000000f00 */
.L_x_8543:
[----:B------:R-:W-:Y:S05]  /*1590*/  BSYNC.RECONVERGENT B0 ;  /* 0x0000000000007941 */ /* 0x000fea0003800200 */
.L_x_8541:
        /* <DEDUP_REMOVED lines=81> */
.L_x_8545:
[----:B------:R-:W-:Y:S05]  /*1ab0*/  BSYNC.RECONVERGENT B0 ;  /* 0x0000000000007941 */ /* 0x000fea0003800200 */
.L_x_8544:
        /* <DEDUP_REMOVED lines=121> */
.L_x_8549:
[----:B------:R-:W-:Y:S01]  /*2250*/  LEA.HI R24, R17, UR20, RZ, 0x1d ;  /* 0x0000001411187c11 */ /* 0x000fe2000f8fe8ff */
[----:B------:R-:W-:Y:S01]  /*2260*/  IMAD.MOV.U32 R15, RZ, RZ, RZ ;  /* 0x000000ffff0f7224 */ /* 0x000fe200078e00ff */
[----:B------:R-:W-:Y:S01]  /*2270*/  MOV R14, 0x22a0 ;  /* 0x000022a0000e7802 */ /* 0x000fe20000000f00 */
[----:B------:R-:W-:Y:S02]  /*2280*/  IMAD.MOV.U32 R16, RZ, RZ, R26 ;  /* 0x000000ffff107224 */ /* 0x000fe400078e001a */
[----:B------:R-:W-:Y:S05]  /*2290*/  CALL.REL.NOINC `($__internal_18_$__cuda_sm20_div_s64) ;  /* 0x0000001c00607944 */ /* 0x000fea0003c00000 */
[----:B------:R-:W-:Y:S02]  /*22a0*/  IADD3 R13, PT, PT, -R0, RZ, RZ ;  /* 0x000000ff000d7210 */ /* 0x000fe40007ffe1ff */
[----:B------:R-:W-:-:S03]  /*22b0*/  MOV R27, R11 ;  /* 0x0000000b001b7202 */ /* 0x000fc60000000f00 */
[----:B------:R-:W-:Y:S01]  /*22c0*/  IMAD R24, R26, R13, R24 ;  /* 0x0000000d1a187224 */ /* 0x000fe200078e0218 */
[----:B------:R-:W-:-:S07]  /*22d0*/  MOV R26, R0 ;  /* 0x00000000001a7202 */ /* 0x000fce0000000f00 */
.L_x_8550:
        /* <DEDUP_REMOVED lines=60> */
.L_x_8552:
[----:B------:R-:W-:Y:S01]  /*26a0*/  IMAD.MOV.U32 R24, RZ, RZ, R26 ;  /* 0x000000ffff187224 */ /* 0x000fe200078e001a */
[----:B------:R-:W-:Y:S01]  /*26b0*/  MOV R15, R27 ;  /* 0x0000001b000f7202 */ /* 0x000fe20000000f00 */
[----:B------:R-:W-:Y:S01]  /*26c0*/  IMAD.MOV.U32 R16, RZ, RZ, R32 ;  /* 0x000000ffff107224 */ /* 0x000fe200078e0020 */
[----:B------:R-:W-:Y:S02]  /*26d0*/  MOV R14, 0x26f0 ;  /* 0x000026f0000e7802 */ /* 0x000fe40000000f00 */
[----:B------:R-:W-:Y:S05]  /*26e0*/  CALL.REL.NOINC `($__internal_18_$__cuda_sm20_div_s64) ;  /* 0x00000018004c7944 */ /* 0x000fea0003c00000 */
[----:B------:R-:W-:-:S05]  /*26f0*/  IADD3 R27, PT, PT, -R0, RZ, RZ ;  /* 0x000000ff001b7210 */ /* 0x000fca0007ffe1ff */
[----:B------:R-:W-:Y:S02]  /*2700*/  IMAD R27, R27, R32, R26 ;  /* 0x000000201b1b7224 */ /* 0x000fe400078e021a */
.L_x_8553:
[----:B------:R-:W-:Y:S05]  /*2710*/  BSYNC.RECONVERGENT B0 ;  /* 0x0000000000007941 */ /* 0x000fea0003800200 */
.L_x_8551:
        /* <DEDUP_REMOVED lines=162> */
.L_x_8548:
[----:B------:R-:W0:Y:S01]  /*3140*/  LDC.64 R2, c[0x0][0x420] ;  /* 0x00010800ff027b82 */ /* 0x000e220000000a00 */
[----:B------:R-:W-:-:S05]  /*3150*/  IADD3 R11, PT, PT, R11, UR20, RZ ;  /* 0x000000140b0b7c10 */ /* 0x000fca000fffe0ff */
[----:B0-----:R-:W-:-:S05]  /*3160*/  IMAD.WIDE.U32 R2, R11, 0x4, R2 ;  /* 0x000000040b027825 */ /* 0x001fca00078e0002 */
[----:B------:R1:W-:Y:S02]  /*3170*/  STG.E desc[UR10][R2.64], R20 ;  /* 0x0000001402007986 */ /* 0x0003e4000c10190a */
.L_x_8547:
[----:B------:R-:W-:Y:S05]  /*3180*/  BSYNC.RECONVERGENT B1 ;  /* 0x0000000000017941 */ /* 0x000fea0003800200 */
.L_x_8546:
        /* <DEDUP_REMOVED lines=17> */
.L_x_8555:
[----:B------:R-:W-:Y:S05]  /*32a0*/  BSYNC.RECONVERGENT B0 ;  /* 0x0000000000007941 */ /* 0x000fea0003800200 */
.L_x_8554:
        /* <DEDUP_REMOVED lines=43> */
.L_x_8566:
        /* <DEDUP_REMOVED lines=9> */
.L_x_8559:
[----:B------:R-:W-:Y:S05]  /*35f0*/  BSYNC.RECONVERGENT B0 ;  /* 0x0000000000007941 */ /* 0x000fea0003800200 */
.L_x_8558:
        /* <DEDUP_REMOVED lines=12> */
.L_x_8561:
[----:B------:R-:W-:Y:S05]  /*36c0*/  BSYNC.RECONVERGENT B0 ;  /* 0x0000000000007941 */ /* 0x000fea0003800200 */
.L_x_8560:
        /* <DEDUP_REMOVED lines=12> */
.L_x_8563:
[----:B------:R-:W-:Y:S05]  /*3790*/  BSYNC.RECONVERGENT B0 ;  /* 0x0000000000007941 */ /* 0x000fea0003800200 */
.L_x_8562:
        /* <DEDUP_REMOVED lines=12> */
.L_x_8565:
[----:B------:R-:W-:Y:S05]  /*3860*/  BSYNC.RECONVERGENT B0 ;  /* 0x0000000000007941 */ /* 0x000fea0003800200 */
.L_x_8564:
        /* <DEDUP_REMOVED lines=11> */
.L_x_8557:
        /* <DEDUP_REMOVED lines=11> */
.L_x_8569:
        /* <DEDUP_REMOVED lines=8> */
.L_x_8568:
[----:B------:R-:W-:Y:S05]  /*3a50*/  BSYNC.RECONVERGENT B0 ;  /* 0x0000000000007941 */ /* 0x000fea0003800200 */
.L_x_8567:
        /* <DEDUP_REMOVED lines=9> */
.L_x_8556:
        /* <DEDUP_REMOVED lines=83> */
        .weak           $__internal_18_$__cuda_sm20_div_s64
        .type           $__internal_18_$__cuda_sm20_div_s64,@function
        .size           $__internal_18_$__cuda_sm20_div_s64,(.L_x_14776 - $__internal_18_$__cuda_sm20_div_s64)
$__internal_18_$__cuda_sm20_div_s64:
        /* <DEDUP_REMOVED lines=85> */
[----:B------:R-:W-:Y:S06]  /*4570*/  RET.REL.NODEC R14 `(_ZN5flash32flash_fwd_splitkv_combine_kernelI23Flash_fwd_kernel_traitsILi64ELi64ELi128ELi4ELb0ELb0EN7cutlass6half_tE19Flash_kernel_traitsILi64ELi64ELi128ELi4ES3_EELi8ELi3ELb0EEEvNS_16Flash_fwd_paramsE) ;  /* 0xffffffb80ea07950 */ /* 0x000fec0003c3ffff */
.L_x_8570:
        /* <DEDUP_REMOVED lines=16> */
.L_x_14776:


//--------------------- .text._ZN5flash32flash_fwd_splitkv_combine_kernelI23Flash_fwd_kernel_traitsILi64ELi64ELi128ELi4ELb0ELb0EN7cutlass6half_tE19Flash_kernel_traitsILi64ELi64ELi128ELi4ES3_EELi8ELi2ELb0EEEvNS_16Flash_fwd_paramsE --------------------------
	.section	.text._ZN5flash32flash_fwd_splitkv_combine_kernelI23Flash_fwd_kernel_traitsILi64ELi64ELi128ELi4ELb0ELb0EN7cutlass6half_tE19Flash_kernel_traitsILi64ELi64ELi128ELi4ES3_EELi8ELi2ELb0EEEvNS_16Flash_fwd_paramsE,"ax",@progbits
	.align	128
        .global         _ZN5flash32flash_fwd_splitkv_combine_kernelI23Flash_fwd_kernel_traitsILi64ELi64ELi128ELi4ELb0ELb0EN7cutlass6half_tE19Flash_kernel_traitsILi64ELi64ELi128ELi4ES3_EELi8ELi2ELb0EEEvNS_16Flash_fwd_paramsE
        .type           _ZN5flash32flash_fwd_splitkv_combine_kernelI23Flash_fwd_kernel_traitsILi64ELi64ELi128ELi4ELb0ELb0EN7cutlass6half_tE19Flash_kernel_traitsILi64ELi64ELi128ELi4ES3_EELi8ELi2ELb0EEEvNS_16Flash_fwd_paramsE,@function
        .size           _ZN5flash32flash_fwd_splitkv_combine_kernelI23Flash_fwd_kernel_traitsILi64ELi64ELi128ELi4ELb0ELb0EN7cutlass6half_tE19Flash_kernel_traitsILi64ELi64ELi128ELi4ES3_EELi8ELi2ELb0EEEvNS_16Flash_fwd_paramsE,(.L_x_14777 - _ZN5flash32flash_fwd_splitkv_combine_kernelI23Flash_fwd_kernel_traitsILi64ELi64ELi128ELi4ELb0ELb0EN7cutlass6half_tE19Flash_kernel_traitsILi64ELi64ELi128ELi4ES3_EELi8ELi2ELb0EEEvNS_16Flash_fwd_paramsE)
        .other          _ZN5flash32flash_fwd_splitkv_combine_kernelI23Flash_fwd_kernel_traitsILi64ELi64ELi128ELi4ELb0ELb0EN7cutlass6half_tE19Flash_kernel_traitsILi64ELi64ELi128ELi4ES3_EELi8ELi2ELb0EEEvNS_16Flash_fwd_paramsE,@"STO_CUDA_ENTRY STV_DEFAULT"
_ZN5flash32flash_fwd_splitkv_combine_kernelI23Flash_fwd_kernel_traitsILi64ELi64ELi128ELi4ELb0ELb0EN7cutlass6half_tE19Flash_kernel_traitsILi64ELi64ELi128ELi4ES3_EELi8ELi2ELb0EEEvNS_16Flash_fwd_paramsE:
.text._ZN5flash32flash_fwd_splitkv_combine_kernelI23Flash_fwd_kernel_traitsILi64ELi64ELi128ELi4ELb0ELb0EN7cutlass6half_tE19Flash_kernel_traitsILi64ELi64ELi128ELi4ES3_EELi8ELi2ELb0EEEvNS_16Flash_fwd_paramsE:
        /* <DEDUP_REMOVED lines=38> */
.L_x_8571:
[----:B------:R-:W-:Y:S01]  /*0260*/  IMAD.U32 R22, RZ, RZ, UR15 ;  /* 0x0000000fff167e24 */ /* 0x000fe2000f8e00ff */
[----:B------:R-:W-:Y:S01]  /*0270*/  MOV R18, UR13 ;  /* 0x0000000d00127c02 */ /* 0x000fe20008000f00 */
[----:B------:R-:W-:Y:S01]  /*0280*/  IMAD.U32 R17, RZ, RZ, UR17 ;  /* 0x00000011ff117e24 */ /* 0x000fe2000f8e00ff */
[----:B------:R-:W-:Y:S02]  /*0290*/  MOV R16, UR10 ;  /* 0x0000000a00107c02 */ /* 0x000fe40008000f00 */
[----:B------:R-:W-:Y:S02]  /*02a0*/  MOV R14, 0x2c0 ;  /* 0x000002c0000e7802 */ /* 0x000fe40000000f00 */
[----:B------:R-:W-:Y:S05]  /*02b0*/  CALL.REL.NOINC `($__internal_19_$__cuda_sm20_div_s64) ;  /* 0x0000003c003c7944 */ /* 0x000fea0003c00000 */
.L_x_8572:
        /* <DEDUP_REMOVED lines=30> */
.L_x_8574:
[----:B------:R-:W-:Y:S01]  /*04a0*/  IMAD.MOV.U32 R22, RZ, RZ, R10 ;  /* 0x000000ffff167224 */ /* 0x000fe200078e000a */
[----:B------:R-:W-:Y:S02]  /*04b0*/  MOV R17, R11 ;  /* 0x0000000b00117202 */ /* 0x000fe40000000f00 */
[----:B------:R-:W-:Y:S02]  /*04c0*/  MOV R14, 0x4e0 ;  /* 0x000004e0000e7802 */ /* 0x000fe40000000f00 */
[----:B------:R-:W-:Y:S05]  /*04d0*/  CALL.REL.NOINC `($__internal_19_$__cuda_sm20_div_s64) ;  /* 0x0000003800b47944 */ /* 0x000fea0003c00000 */
[----:B------:R-:W-:Y:S02]  /*04e0*/  MOV R4, R10 ;  /* 0x0000000a00047202 */ /* 0x000fe40000000f00 */
[----:B------:R-:W-:Y:S02]  /*04f0*/  MOV R5, R11 ;  /* 0x0000000b00057202 */ /* 0x000fe40000000f00 */
.L_x_8575:
[----:B------:R-:W-:Y:S05]  /*0500*/  BSYNC.RECONVERGENT B0 ;  /* 0x0000000000007941 */ /* 0x000fea0003800200 */
.L_x_8573:
        /* <DEDUP_REMOVED lines=58> */
.L_x_8577:
[----:B------:R-:W-:Y:S01]  /*08b0*/  IMAD.MOV.U32 R22, RZ, RZ, R18 ;  /* 0x000000ffff167224 */ /* 0x000fe200078e0012 */
[----:B------:R-:W-:Y:S01]  /*08c0*/  MOV R18, R8 ;  /* 0x0000000800127202 */ /* 0x000fe20000000f00 */
[----:B------:R-:W-:Y:S01]  /*08d0*/  IMAD.MOV.U32 R17, RZ, RZ, R16 ;  /* 0x000000ffff117224 */ /* 0x000fe200078e0010 */
[----:B------:R-:W-:Y:S02]  /*08e0*/  MOV R16, R0 ;  /* 0x0000000000107202 */ /* 0x000fe40000000f00 */
[----:B------:R-:W-:Y:S02]  /*08f0*/  MOV R14, 0x910 ;  /* 0x00000910000e7802 */ /* 0x000fe40000000f00 */
[----:B------:R-:W-:Y:S05]  /*0900*/  CALL.REL.NOINC `($__internal_19_$__cuda_sm20_div_s64) ;  /* 0x0000003400a87944 */ /* 0x000fea0003c00000 */
.L_x_8578:
[----:B------:R-:W-:Y:S05]  /*0910*/  BSYNC.RECONVERGENT B0 ;  /* 0x0000000000007941 */ /* 0x000fea0003800200 */
.L_x_8576:
        /* <DEDUP_REMOVED lines=124> */
.L_x_8580:
[----:B------:R-:W-:Y:S01]  /*10e0*/  IMAD.MOV.U32 R22, RZ, RZ, R10 ;  /* 0x000000ffff167224 */ /* 0x000fe200078e000a */
[----:B------:R-:W-:Y:S01]  /*10f0*/  MOV R18, R7 ;  /* 0x0000000700127202 */ /* 0x000fe20000000f00 */
[----:B------:R-:W-:Y:S01]  /*1100*/  IMAD.MOV.U32 R17, RZ, RZ, R11 ;  /* 0x000000ffff117224 */ /* 0x000fe200078e000b */
[----:B------:R-:W-:Y:S02]  /*1110*/  MOV R16, R25 ;  /* 0x0000001900107202 */ /* 0x000fe40000000f00 */
[----:B------:R-:W-:Y:S02]  /*1120*/  MOV R14, 0x1140 ;  /* 0x00001140000e7802 */ /* 0x000fe40000000f00 */
[----:B------:R-:W-:Y:S05]  /*1130*/  CALL.REL.NOINC `($__internal_19_$__cuda_sm20_div_s64) ;  /* 0x0000002c009c7944 */ /* 0x000fea0003c00000 */
[----:B------:R-:W-:Y:S02]  /*1140*/  MOV R32, R10 ;  /* 0x0000000a00207202 */ /* 0x000fe40000000f00 */
[----:B------:R-:W-:Y:S02]  /*1150*/  MOV R33, R11 ;  /* 0x0000000b00217202 */ /* 0x000fe40000000f00 */
.L_x_8581:
[----:B------:R-:W-:Y:S05]  /*1160*/  BSYNC.RECONVERGENT B0 ;  /* 0x0000000000007941 */ /* 0x000fea0003800200 */
.L_x_8579:
        /* <DEDUP_REMOVED lines=57> */
.L_x_8583:
[----:B------:R-:W-:Y:S01]  /*1500*/  IMAD.MOV.U32 R22, RZ, RZ, R4 ;  /* 0x000000ffff167224 */ /* 0x000fe200078e0004 */
[----:B------:R-:W-:Y:S01]  /*1510*/  MOV R17, R5 ;  /* 0x0000000500117202 */ /* 0x000fe20000000f00 */
[----:B------:R-:W-:Y:S01]  /*1520*/  IMAD.MOV.U32 R18, RZ, RZ, R6 ;  /* 0x000000ffff127224 */ /* 0x000fe200078e0006 */
[----:B------:R-:W-:Y:S02]  /*1530*/  MOV R14, 0x1550 ;  /* 0x00001550000e7802 */ /* 0x000fe40000000f00 */
[----:B------:R-:W-:Y:S05]  /*1540*/  CALL.REL.NOINC `($__internal_19_$__cuda_sm20_div_s64) ;  /* 0x0000002800987944 */ /* 0x000fea0003c00000 */
[----:B------:R-:W-:Y:S02]  /*1550*/  MOV R26, R10 ;  /* 0x0000000a001a7202 */ /* 0x000fe40000000f00 */
[----:B------:R-:W-:Y:S02]  /*1560*/  MOV R27, R11 ;  /* 0x0000000b001b7202 */ /* 0x000fe40000000f00 */
.L_x_8584:
[----:B------:R-:W-:Y:S05]  /*1570*/  BSYNC.RECONVERGENT B0 ;  /* 0x0000000000007941 */ /* 0x000fea0003800200 */
.L_x_8582:
        /* <DEDUP_REMOVED lines=71> */
.L_x_8586:
[----:B0-----:R-:W-:Y:S05]  /*19f0*/  BSYNC.RECONVERGENT B0 ;  /* 0x0000000000007941 */ /* 0x001fea0003800200 */
.L_x_8585:
        /* <DEDUP_REMOVED lines=132> */
.L_x_8590:
[----:B------:R-:W-:Y:S01]  /*2240*/  LEA.HI R2, R19, UR14, RZ, 0x1e ;  /* 0x0000000e13027c11 */ /* 0x000fe2000f8ff0ff */
[----:B------:R-:W-:Y:S01]  /*2250*/  IMAD.MOV.U32 R17, RZ, RZ, RZ ;  /* 0x000000ffff117224 */ /* 0x000fe200078e00ff */
[----:B------:R-:W-:Y:S02]  /*2260*/  MOV R18, R30 ;  /* 0x0000001e00127202 */ /* 0x000fe40000000f00 */
[----:B------:R-:W-:Y:S01]  /*2270*/  MOV R14, 0x22a0 ;  /* 0x000022a0000e7802 */ /* 0x000fe20000000f00 */
[----:B------:R-:W-:Y:S02]  /*2280*/  IMAD.MOV.U32 R22, RZ, RZ, R2 ;  /* 0x000000ffff167224 */ /* 0x000fe400078e0002 */
[----:B------:R-:W-:Y:S05]  /*2290*/  CALL.REL.NOINC `($__internal_19_$__cuda_sm20_div_s64) ;  /* 0x0000001c00447944 */ /* 0x000fea0003c00000 */
[----:B------:R-:W-:Y:S02]  /*22a0*/  IADD3 R9, PT, PT, -R10, RZ, RZ ;  /* 0x000000ff0a097210 */ /* 0x000fe40007ffe1ff */
[----:B------:R-:W-:-:S03]  /*22b0*/  MOV R31, R11 ;  /* 0x0000000b001f7202 */ /* 0x000fc60000000f00 */
[----:B------:R-:W-:Y:S01]  /*22c0*/  IMAD R9, R30, R9, R2 ;  /* 0x000000091e097224 */ /* 0x000fe200078e0202 */
[----:B------:R-:W-:-:S07]  /*22d0*/  MOV R30, R10 ;  /* 0x0000000a001e7202 */ /* 0x000fce0000000f00 */
.L_x_8591:
        /* <DEDUP_REMOVED lines=59> */
.L_x_8593:
[----:B------:R-:W-:Y:S01]  /*2690*/  IMAD.MOV.U32 R22, RZ, RZ, R30 ;  /* 0x000000ffff167224 */ /* 0x000fe200078e001e */
[----:B------:R-:W-:Y:S01]  /*26a0*/  MOV R17, R31 ;  /* 0x0000001f00117202 */ /* 0x000fe20000000f00 */
[----:B------:R-:W-:Y:S01]  /*26b0*/  IMAD.MOV.U32 R18, RZ, RZ, R34 ;  /* 0x000000ffff127224 */ /* 0x000fe200078e0022 */
[----:B------:R-:W-:Y:S02]  /*26c0*/  MOV R14, 0x26e0 ;  /* 0x000026e0000e7802 */ /* 0x000fe40000000f00 */
[----:B------:R-:W-:Y:S05]  /*26d0*/  CALL.REL.NOINC `($__internal_19_$__cuda_sm20_div_s64) ;  /* 0x0000001800347944 */ /* 0x000fea0003c00000 */
[----:B------:R-:W-:-:S05]  /*26e0*/  IADD3 R31, PT, PT, -R10, RZ, RZ ;  /* 0x000000ff0a1f7210 */ /* 0x000fca0007ffe1ff */
[----:B------:R-:W-:Y:S02]  /*26f0*/  IMAD R31, R31, R34, R30 ;  /* 0x000000221f1f7224 */ /* 0x000fe400078e021e */
.L_x_8594:
[----:B------:R-:W-:Y:S05]  /*2700*/  BSYNC.RECONVERGENT B0 ;  /* 0x0000000000007941 */ /* 0x000fea0003800200 */
.L_x_8592:
        /* <DEDUP_REMOVED lines=157> */
.L_x_8589:
[----:B------:R-:W0:Y:S01]  /*30e0*/  LDC.64 R4, c[0x0][0x420] ;  /* 0x00010800ff047b82 */ /* 0x000e220000000a00 */
[----:B------:R-:W-:-:S05]  /*30f0*/  IADD3 R2, PT, PT, R2, UR14, RZ ;  /* 0x0000000e02027c10 */ /* 0x000fca000fffe0ff */
[----:B0-----:R-:W-:-:S05]  /*3100*/  IMAD.WIDE.U32 R2, R2, 0x4, R4 ;  /* 0x0000000402027825 */ /* 0x001fca00078e0004 */
[----:B------:R1:W-:Y:S02]  /*3110*/  STG.E desc[UR8][R2.64], R21 ;  /* 0x0000001502007986 */ /* 0x0003e4000c101908 */
.L_x_8588:
[----:B------:R-:W-:Y:S05]  /*3120*/  BSYNC.RECONVERGENT B1 ;  /* 0x0000000000017941 */ /* 0x000fea0003800200 */
.L_x_8587:
        /* <DEDUP_REMOVED lines=16> */
.L_x_8596:
[----:B------:R-:W-:Y:S05]  /*3230*/  BSYNC.RECONVERGENT B0 ;  /* 0x0000000000007941 */ /* 0x000fea0003800200 */
.L_x_8595:
        /* <DEDUP_REMOVED lines=43> */
.L_x_8607:
        /* <DEDUP_REMOVED lines=9> */
.L_x_8600:
[----:B------:R-:W-:Y:S05]  /*3580*/  BSYNC.RECONVERGENT B0 ;  /* 0x0000000000007941 */ /* 0x000fea0003800200 */
.L_x_8599:
        /* <DEDUP_REMOVED lines=12> */
.L_x_8602:
[----:B------:R-:W-:Y:S05]  /*3650*/  BSYNC.RECONVERGENT B0 ;  /* 0x0000000000007941 */ /* 0x000fea0003800200 */
.L_x_8601:
        /* <DEDUP_REMOVED lines=12> */
.L_x_8604:
[----:B------:R-:W-:Y:S05]  /*3720*/  BSYNC.RECONVERGENT B0 ;  /* 0x0000000000007941 */ /* 0x000fea0003800200 */
.L_x_8603:
        /* <DEDUP_REMOVED lines=12> */
.L_x_8606:
[----:B------:R-:W-:Y:S05]  /*37f0*/  BSYNC.RECONVERGENT B0 ;  /* 0x0000000000007941 */ /* 0x000fea0003800200 */
.L_x_8605:
        /* <DEDUP_REMOVED lines=11> */
.L_x_8598:
        /* <DEDUP_REMOVED lines=11> */
.L_x_8610:
        /* <DEDUP_REMOVED lines=8> */
.L_x_8609:
[----:B------:R-:W-:Y:S05]  /*39e0*/  BSYNC.RECONVERGENT B0 ;  /* 0x0000000000007941 */ /* 0x000fea0003800200 */
.L_x_8608:
        /* <DEDUP_REMOVED lines=9> */
.L_x_8597:
        /* <DEDUP_REMOVED lines=83> */
        .weak           $__internal_19_$__cuda_sm20_div_s64
        .type           $__internal_19_$__cuda_sm20_div_s64,@function
        .size           $__internal_19_$__cuda_sm20_div_s64,(.L_x_14777 - $__internal_19_$__cuda_sm20_div_s64)
$__internal_19_$__cuda_sm20_div_s64:
        /* <DEDUP_REMOVED lines=86> */
[----:B------:R-:W-:Y:S06]  /*4510*/  RET.REL.NODEC R12 `(_ZN5flash32flash_fwd_splitkv_combine_kernelI23Flash_fwd_kernel_traitsILi64ELi64ELi128ELi4ELb0ELb0EN7cutlass6half_tE19Flash_kernel_traitsILi64ELi64ELi128ELi4ES3_EELi8ELi2ELb0EEEvNS_16Flash_fwd_paramsE) ;  /* 0xffffffb80cb87950 */ /* 0x000fec0003c3ffff */
.L_x_8611:
        /* <DEDUP_REMOVED lines=14> */
.L_x_14777:


//--------------------- .text._ZN5flash32flash_fwd_splitkv_combine_kernelI23Flash_fwd_kernel_traitsILi64ELi64ELi128ELi4ELb0ELb0EN7cutlass6half_tE19Flash_kernel_traitsILi64ELi64ELi128ELi4ES3_EELi8ELi1ELb0EEEvNS_16Flash_fwd_paramsE --------------------------
	.section	.text._ZN5flash32flash_fwd_splitkv_combine_kernelI23Flash_fwd_kernel_traitsILi64ELi64ELi128ELi4ELb0ELb0EN7cutlass6half_tE19Flash_kernel_traitsILi64ELi64ELi128ELi4ES3_EELi8ELi1ELb0EEEvNS_16Flash_fwd_paramsE,"ax",@progbits
	.align	128
        .global         _ZN5flash32flash_fwd_splitkv_combine_kernelI23Flash_fwd_kernel_traitsILi64ELi64ELi128ELi4ELb0ELb0EN7cutlass6half_tE19Flash_kernel_traitsILi64ELi64ELi128ELi4ES3_EELi8ELi1ELb0EEEvNS_16Flash_fwd_paramsE
        .type           _ZN5flash32flash_fwd_splitkv_combine_kernelI23Flash_fwd_kernel_traitsILi64ELi64ELi128ELi4ELb0ELb0EN7cutlass6half_tE19Flash_kernel_traitsILi64ELi64ELi128ELi4ES3_EELi8ELi1ELb0EEEvNS_16Flash_fwd_paramsE,@function
        .size           _ZN5flash32flash_fwd_splitkv_combine_kernelI23Flash_fwd_kernel_traitsILi64ELi64ELi128ELi4ELb0ELb0EN7cutlass6half_tE19Flash_kernel_traitsILi64ELi64ELi128ELi4ES3_EELi8ELi1ELb0EEEvNS_16Flash_fwd_paramsE,(.L_x_14778 - _ZN5flash32flash_fwd_splitkv_combine_kernelI23Flash_fwd_kernel_traitsILi64ELi64ELi128ELi4ELb0ELb0EN7cutlass6half_tE19Flash_kernel_traitsILi64ELi64ELi128ELi4ES3_EELi8ELi1ELb0EEEvNS_16Flash_fwd_paramsE)
        .other          _ZN5flash32flash_fwd_splitkv_combine_kernelI23Flash_fwd_kernel_traitsILi64ELi64ELi128ELi4ELb0ELb0EN7cutlass6half_tE19Flash_kernel_traitsILi64ELi64ELi128ELi4ES3_EELi8ELi1ELb0EEEvNS_16Flash_fwd_paramsE,@"STO_CUDA_ENTRY STV_DEFAULT"
_ZN5flash32flash_fwd_splitkv_combine_kernelI23Flash_fwd_kernel_traitsILi64ELi64ELi128ELi4ELb0ELb0EN7cutlass6half_tE19Flash_kernel_traitsILi64ELi64ELi128ELi4ES3_EELi8ELi1ELb0EEEvNS_16Flash_fwd_paramsE:
.text._ZN5flash32flash_fwd_splitkv_combine_kernelI23Flash_fwd_kernel_traitsILi64ELi64ELi128ELi4ELb0ELb0EN7cutlass6half_tE19Flash_kernel_traitsILi64ELi64ELi128ELi4ES3_EELi8ELi1ELb0EEEvNS_16Flash_fwd_paramsE:
        /* <DEDUP_REMOVED lines=38> */
.L_x_8612:
[----:B------:R-:W-:Y:S01]  /*0260*/  IMAD.U32 R22, RZ, RZ, UR15 ;  /* 0x0000000fff167e24 */ /* 0x000fe2000f8e00ff */
[----:B------:R-:W-:Y:S01]  /*0270*/  MOV R18, UR13 ;  /* 0x0000000d00127c02 */ /* 0x000fe20008000f00 */
[----:B------:R-:W-:Y:S01]  /*0280*/  IMAD.U32 R17, RZ, RZ, UR17 ;  /* 0x00000011ff117e24 */ /* 0x000fe2000f8e00ff */
[----:B------:R-:W-:Y:S02]  /*0290*/  MOV R16, UR10 ;  /* 0x0000000a00107c02 */ /* 0x000fe40008000f00 */
[----:B------:R-:W-:Y:S02]  /*02a0*/  MOV R14, 0x2c0 ;  /* 0x000002c0000e7802 */ /* 0x000fe40000000f00 */
[----:B------:R-:W-:Y:S05]  /*02b0*/  CALL.REL.NOINC `($__internal_20_$__cuda_sm20_div_s64) ;  /* 0x0000003c00307944 */ /* 0x000fea0003c00000 */
.L_x_8613:
        /* <DEDUP_REMOVED lines=30> */
.L_x_8615:
[----:B------:R-:W-:Y:S01]  /*04a0*/  IMAD.MOV.U32 R22, RZ, RZ, R10 ;  /* 0x000000ffff167224 */ /* 0x000fe200078e000a */
[----:B------:R-:W-:Y:S02]  /*04b0*/  MOV R17, R11 ;  /* 0x0000000b00117202 */ /* 0x000fe40000000f00 */
[----:B------:R-:W-:Y:S02]  /*04c0*/  MOV R14, 0x4e0 ;  /* 0x000004e0000e7802 */ /* 0x000fe40000000f00 */
[----:B------:R-:W-:Y:S05]  /*04d0*/  CALL.REL.NOINC `($__internal_20_$__cuda_sm20_div_s64) ;  /* 0x0000003800a87944 */ /* 0x000fea0003c00000 */
[----:B------:R-:W-:Y:S02]  /*04e0*/  MOV R4, R10 ;  /* 0x0000000a00047202 */ /* 0x000fe40000000f00 */
[----:B------:R-:W-:Y:S02]  /*04f0*/  MOV R5, R11 ;  /* 0x0000000b00057202 */ /* 0x000fe40000000f00 */
.L_x_8616:
[----:B------:R-:W-:Y:S05]  /*0500*/  BSYNC.RECONVERGENT B0 ;  /* 0x0000000000007941 */ /* 0x000fea0003800200 */
.L_x_8614:
        /* <DEDUP_REMOVED lines=58> */
.L_x_8618:
[----:B------:R-:W-:Y:S01]  /*08b0*/  IMAD.MOV.U32 R22, RZ, RZ, R18 ;  /* 0x000000ffff167224 */ /* 0x000fe200078e0012 */
[----:B------:R-:W-:Y:S01]  /*08c0*/  MOV R18, R8 ;  /* 0x0000000800127202 */ /* 0x000fe20000000f00 */
[----:B------:R-:W-:Y:S01]  /*08d0*/  IMAD.MOV.U32 R17, RZ, RZ, R16 ;  /* 0x000000ffff117224 */ /* 0x000fe200078e0010 */
[----:B------:R-:W-:Y:S02]  /*08e0*/  MOV R16, R0 ;  /* 0x0000000000107202 */ /* 0x000fe40000000f00 */
[----:B------:R-:W-:Y:S02]  /*08f0*/  MOV R14, 0x910 ;  /* 0x00000910000e7802 */ /* 0x000fe40000000f00 */
[----:B------:R-:W-:Y:S05]  /*0900*/  CALL.REL.NOINC `($__internal_20_$__cuda_sm20_div_s64) ;  /* 0x00000034009c7944 */ /* 0x000fea0003c00000 */
.L_x_8619:
[----:B------:R-:W-:Y:S05]  /*0910*/  BSYNC.RECONVERGENT B0 ;  /* 0x0000000000007941 */ /* 0x000fea0003800200 */
.L_x_8617:
        /* <DEDUP_REMOVED lines=124> */
.L_x_8621:
[----:B------:R-:W-:Y:S01]  /*10e0*/  IMAD.MOV.U32 R22, RZ, RZ, R10 ;  /* 0x000000ffff167224 */ /* 0x000fe200078e000a */
[----:B------:R-:W-:Y:S01]  /*10f0*/  MOV R18, R7 ;  /* 0x0000000700127202 */ /* 0x000fe20000000f00 */
[----:B------:R-:W-:Y:S01]  /*1100*/  IMAD.MOV.U32 R17, RZ, RZ, R11 ;  /* 0x000000ffff117224 */ /* 0x000fe200078e000b */
[----:B------:R-:W-:Y:S02]  /*1110*/  MOV R16, R25 ;  /* 0x0000001900107202 */ /* 0x000fe40000000f00 */
[----:B------:R-:W-:Y:S02]  /*1120*/  MOV R14, 0x1140 ;  /* 0x00001140000e7802 */ /* 0x000fe40000000f00 */
[----:B------:R-:W-:Y:S05]  /*1130*/  CALL.REL.NOINC `($__internal_20_$__cuda_sm20_div_s64) ;  /* 0x0000002c00907944 */ /* 0x000fea0003c00000 */
[----:B------:R-:W-:Y:S02]  /*1140*/  MOV R32, R10 ;  /* 0x0000000a00207202 */ /* 0x000fe40000000f00 */
[----:B------:R-:W-:Y:S02]  /*1150*/  MOV R33, R11 ;  /* 0x0000000b00217202 */ /* 0x000fe40000000f00 */
.L_x_8622:
[----:B------:R-:W-:Y:S05]  /*1160*/  BSYNC.RECONVERGENT B0 ;  /* 0x0000000000007941 */ /* 0x000fea0003800200 */
.L_x_8620:
        /* <DEDUP_REMOVED lines=57> */
.L_x_8624:
[----:B------:R-:W-:Y:S01]  /*1500*/  IMAD.MOV.U32 R22, RZ, RZ, R4 ;  /* 0x000000ffff167224 */ /* 0x000fe200078e0004 */
[----:B------:R-:W-:Y:S01]  /*1510*/  MOV R17, R5 ;  /* 0x0000000500117202 */ /* 0x000fe20000000f00 */
[----:B------:R-:W-:Y:S01]  /*1520*/  IMAD.MOV.U32 R18, RZ, RZ, R6 ;  /* 0x000000ffff127224 */ /* 0x000fe200078e0006 */
[----:B------:R-:W-:Y:S02]  /*1530*/  MOV R14, 0x1550 ;  /* 0x00001550000e7802 */ /* 0x000fe40000000f00 */
[----:B------:R-:W-:Y:S05]  /*1540*/  CALL.REL.NOINC `($__internal_20_$__cuda_sm20_div_s64) ;  /* 0x00000028008c7944 */ /* 0x000fea0003c00000 */
[----:B------:R-:W-:Y:S02]  /*1550*/  MOV R20, R10 ;  /* 0x0000000a00147202 */ /* 0x000fe40000000f00 */
[----:B------:R-:W-:Y:S02]  /*1560*/  MOV R21, R11 ;  /* 0x0000000b00157202 */ /* 0x000fe40000000f00 */
.L_x_8625:
[----:B------:R-:W-:Y:S05]  /*1570*/  BSYNC.RECONVERGENT B0 ;  /* 0x0000000000007941 */ /* 0x000fea0003800200 */
.L_x_8623:
        /* <DEDUP_REMOVED lines=73> */
.L_x_8627:
[----:B0-----:R-:W-:Y:S05]  /*1a10*/  BSYNC.RECONVERGENT B0 ;  /* 0x0000000000007941 */ /* 0x001fea0003800200 */
.L_x_8626:
        /* <DEDUP_REMOVED lines=126> */
.L_x_8631:
[----:B------:R-:W-:Y:S01]  /*2200*/  LEA.HI R2, R19, UR14, RZ, 0x1f ;  /* 0x0000000e13027c11 */ /* 0x000fe2000f8ff8ff */
[----:B------:R-:W-:Y:S01]  /*2210*/  IMAD.MOV.U32 R17, RZ, RZ, RZ ;  /* 0x000000ffff117224 */ /* 0x000fe200078e00ff */
[----:B------:R-:W-:Y:S02]  /*2220*/  MOV R18, R30 ;  /* 0x0000001e00127202 */ /* 0x000fe40000000f00 */
[----:B------:R-:W-:Y:S01]  /*2230*/  MOV R14, 0x2260 ;  /* 0x00002260000e7802 */ /* 0x000fe20000000f00 */
[----:B------:R-:W-:Y:S02]  /*2240*/  IMAD.MOV.U32 R22, RZ, RZ, R2 ;  /* 0x000000ffff167224 */ /* 0x000fe400078e0002 */
[----:B------:R-:W-:Y:S05]  /*2250*/  CALL.REL.NOINC `($__internal_20_$__cuda_sm20_div_s64) ;  /* 0x0000001c00487944 */ /* 0x000fea0003c00000 */
[----:B------:R-:W-:Y:S02]  /*2260*/  IADD3 R9, PT, PT, -R10, RZ, RZ ;  /* 0x000000ff0a097210 */ /* 0x000fe40007ffe1ff */
[----:B------:R-:W-:-:S03]  /*2270*/  MOV R31, R11 ;  /* 0x0000000b001f7202 */ /* 0x000fc60000000f00 */
[----:B------:R-:W-:Y:S01]  /*2280*/  IMAD R9, R30, R9, R2 ;  /* 0x000000091e097224 */ /* 0x000fe200078e0202 */
[----:B------:R-:W-:-:S07]  /*2290*/  MOV R30, R10 ;  /* 0x0000000a001e7202 */ /* 0x000fce0000000f00 */
.L_x_8632:
        /* <DEDUP_REMOVED lines=59> */
.L_x_8634:
[----:B------:R-:W-:Y:S01]  /*2650*/  IMAD.MOV.U32 R22, RZ, RZ, R30 ;  /* 0x000000ffff167224 */ /* 0x000fe200078e001e */
[----:B------:R-:W-:Y:S01]  /*2660*/  MOV R17, R31 ;  /* 0x0000001f00117202 */ /* 0x000fe20000000f00 */
[----:B------:R-:W-:Y:S01]  /*2670*/  IMAD.MOV.U32 R18, RZ, RZ, R34 ;  /* 0x000000ffff127224 */ /* 0x000fe200078e0022 */
[----:B------:R-:W-:Y:S02]  /*2680*/  MOV R14, 0x26a0 ;  /* 0x000026a0000e7802 */ /* 0x000fe40000000f00 */
[----:B------:R-:W-:Y:S05]  /*2690*/  CALL.REL.NOINC `($__internal_20_$__cuda_sm20_div_s64) ;  /* 0x0000001800387944 */ /* 0x000fea0003c00000 */
[----:B------:R-:W-:-:S05]  /*26a0*/  IADD3 R31, PT, PT, -R10, RZ, RZ ;  /* 0x000000ff0a1f7210 */ /* 0x000fca0007ffe1ff */
[----:B------:R-:W-:Y:S02]  /*26b0*/  IMAD R31, R31, R34, R30 ;  /* 0x000000221f1f7224 */ /* 0x000fe400078e021e */
.L_x_8635:
[----:B------:R-:W-:Y:S05]  /*26c0*/  BSYNC.RECONVERGENT B0 ;  /* 0x0000000000007941 */ /* 0x000fea0003800200 */
.L_x_8633:
        /* <DEDUP_REMOVED lines=157> */
.L_x_8630:
[----:B------:R-:W0:Y:S01]  /*30a0*/  LDC.64 R4, c[0x0][0x420] ;  /* 0x00010800ff047b82 */ /* 0x000e220000000a00 */
[----:B------:R-:W-:-:S05]  /*30b0*/  IADD3 R2, PT, PT, R2, UR14, RZ ;  /* 0x0000000e02027c10 */ /* 0x000fca000fffe0ff */
[----:B0-----:R-:W-:-:S05]  /*30c0*/  IMAD.WIDE.U32 R2, R2, 0x4, R4 ;  /* 0x0000000402027825 */ /* 0x001fca00078e0004 */
[----:B------:R1:W-:Y:S02]  /*30d0*/  STG.E desc[UR8][R2.64], R21 ;  /* 0x0000001502007986 */ /* 0x0003e4000c101908 */
.L_x_8629:
[----:B------:R-:W-:Y:S05]  /*30e0*/  BSYNC.RECONVERGENT B1 ;  /* 0x0000000000017941 */ /* 0x000fea0003800200 */
.L_x_8628:
        /* <DEDUP_REMOVED lines=17> */
.L_x_8637:
[----:B------:R-:W-:Y:S05]  /*3200*/  BSYNC.RECONVERGENT B0 ;  /* 0x0000000000007941 */ /* 0x000fea0003800200 */
.L_x_8636:
        /* <DEDUP_REMOVED lines=43> */
.L_x_8648:
        /* <DEDUP_REMOVED lines=9> */
.L_x_8641:
[----:B------:R-:W-:Y:S05]  /*3550*/  BSYNC.RECONVERGENT B0 ;  /* 0x0000000000007941 */ /* 0x000fea0003800200 */
.L_x_8640:
        /* <DEDUP_REMOVED lines=12> */
.L_x_8643:
[----:B------:R-:W-:Y:S05]  /*3620*/  BSYNC.RECONVERGENT B0 ;  /* 0x0000000000007941 */ /* 0x000fea0003800200 */
.L_x_8642:
        /* <DEDUP_REMOVED lines=12> */
.L_x_8645:
[----:B------:R-:W-:Y:S05]  /*36f0*/  BSYNC.RECONVERGENT B0 ;  /* 0x0000000000007941 */ /* 0x000fea0003800200 */
.L_x_8644:
        /* <DEDUP_REMOVED lines=12> */
.L_x_8647:
[----:B------:R-:W-:Y:S05]  /*37c0*/  BSYNC.RECONVERGENT B0 ;  /* 0x0000000000007941 */ /* 0x000fea0003800200 */
.L_x_8646:
        /* <DEDUP_REMOVED lines=11> */
.L_x_8639:
        /* <DEDUP_REMOVED lines=11> */
.L_x_8651:
        /* <DEDUP_REMOVED lines=8> */
.L_x_8650:
[----:B------:R-:W-:Y:S05]  /*39b0*/  BSYNC.RECONVERGENT B0 ;  /* 0x0000000000007941 */ /* 0x000fea0003800200 */
.L_x_8649:
        /* <DEDUP_REMOVED lines=9> */
.L_x_8638:
        /* <DEDUP_REMOVED lines=83> */
        .weak           $__internal_20_$__cuda_sm20_div_s64
        .type           $__internal_20_$__cuda_sm20_div_s64,@function
        .size           $__internal_20_$__cuda_sm20_div_s64,(.L_x_14778 - $__internal_20_$__cuda_sm20_div_s64)
$__internal_20_$__cuda_sm20_div_s64:
        /* <DEDUP_REMOVED lines=86> */
[----:B------:R-:W-:Y:S06]  /*44e0*/  RET.REL.NODEC R12 `(_ZN5flash32flash_fwd_splitkv_combine_kernelI23Flash_fwd_kernel_traitsILi64ELi64ELi128ELi4ELb0ELb0EN7cutlass6half_tE19Flash_kernel_traitsILi64ELi64ELi128ELi4ES3_EELi8ELi1ELb0EEEvNS_16Flash_fwd_paramsE) ;  /* 0xffffffb80cc47950 */ /* 0x000fec0003c3ffff */
.L_x_8652:
        /* <DEDUP_REMOVED lines=9> */
.L_x_14778:


//--------------------- .text._ZN5flash32flash_fwd_splitkv_combine_kernelI23Flash_fwd_kernel_traitsILi64ELi64ELi128ELi4ELb0ELb0EN7cutlass6half_tE19Flash_kernel_traitsILi64ELi64ELi128ELi4ES3_EELi8ELi7ELb1EEEvNS_16Flash_fwd_paramsE --------------------------
	.section	.text._ZN5flash32flash_fwd_splitkv_combine_kernelI23Flash_fwd_kernel_traitsILi64ELi64ELi128ELi4ELb0ELb0EN7cutlass6half_tE19Flash_kernel_traitsILi64ELi64ELi128ELi4ES3_EELi8ELi7ELb1EEEvNS_16Flash_fwd_paramsE,"ax",@progbits
	.align	128
        .global         _ZN5flash32flash_fwd_splitkv_combine_kernelI23Flash_fwd_kernel_traitsILi64ELi64ELi128ELi4ELb0ELb0EN7cutlass6half_tE19Flash_kernel_traitsILi64ELi64ELi128ELi4ES3_EELi8ELi7ELb1EEEvNS_16Flash_fwd_paramsE
        .type           _ZN5flash32flash_fwd_splitkv_combine_kernelI23Flash_fwd_kernel_traitsILi64ELi64ELi128ELi4ELb0ELb0EN7cutlass6half_tE19Flash_kernel_traitsILi64ELi64ELi128ELi4ES3_EELi8ELi7ELb1EEEvNS_16Flash_fwd_paramsE,@function
        .size           _ZN5flash32flash_fwd_splitkv_combine_kernelI23Flash_fwd_kernel_traitsILi64ELi64ELi128ELi4ELb0ELb0EN7cutlass6half_tE19Flash_kernel_traitsILi64ELi64ELi128ELi4ES3_EELi8ELi7ELb1EEEvNS_16Flash_fwd_paramsE,(.L_x_14779 - _ZN5flash32flash_fwd_splitkv_combine_kernelI23Flash_fwd_kernel_traitsILi64ELi64ELi128ELi4ELb0ELb0EN7cutlass6half_tE19Flash_kernel_traitsILi64ELi64ELi128ELi4ES3_EELi8ELi7ELb1EEEvNS_16Flash_fwd_paramsE)
        .other          _ZN5flash32flash_fwd_splitkv_combine_kernelI23Flash_fwd_kernel_traitsILi64ELi64ELi128ELi4ELb0ELb0EN7cutlass6half_tE19Flash_kernel_traitsILi64ELi64ELi128ELi4ES3_EELi8ELi7ELb1EEEvNS_16Flash_fwd_paramsE,@"STO_CUDA_ENTRY STV_DEFAULT"
_ZN5flash32flash_fwd_splitkv_combine_kernelI23Flash_fwd_kernel_traitsILi64ELi64ELi128ELi4ELb0ELb0EN7cutlass6half_tE19Flash_kernel_traitsILi64ELi64ELi128ELi4ES3_EELi8ELi7ELb1EEEvNS_16Flash_fwd_paramsE:
.text._ZN5flash32flash_fwd_splitkv_combine_kernelI23Flash_fwd_kernel_traitsILi64ELi64ELi128ELi4ELb0ELb0EN7cutlass6half_tE19Flash_kernel_traitsILi64ELi64ELi128ELi4ES3_EELi8ELi7ELb1EEEvNS_16Flash_fwd_paramsE:
        /* <DEDUP_REMOVED lines=38> */
.L_x_8653:
[----:B------:R-:W-:Y:S01]  /*0260*/  IMAD.U32 R16, RZ, RZ, UR21 ;  /* 0x00000015ff107e24 */ /* 0x000fe2000f8e00ff */
[----:B------:R-:W-:Y:S01]  /*0270*/  MOV R20, UR19 ;  /* 0x0000001300147c02 */ /* 0x000fe20008000f00 */
[----:B------:R-:W-:Y:S01]  /*0280*/  IMAD.U32 R21, RZ, RZ, UR15 ;  /* 0x0000000fff157e24 */ /* 0x000fe2000f8e00ff */
[----:B------:R-:W-:Y:S02]  /*0290*/  MOV R19, UR14 ;  /* 0x0000000e00137c02 */ /* 0x000fe40008000f00 */
[----:B------:R-:W-:Y:S02]  /*02a0*/  MOV R18, 0x2c0 ;  /* 0x000002c000127802 */ /* 0x000fe40000000f00 */
[----:B------:R-:W-:Y:S05]  /*02b0*/  CALL.REL.NOINC `($__internal_21_$__cuda_sm20_div_s64) ;  /* 0x0000005400047944 */ /* 0x000fea0003c00000 */
[----:B------:R-:W-:-:S07]  /*02c0*/  MOV R11, R13 ;  /* 0x0000000d000b7202 */ /* 0x000fce0000000f00 */
.L_x_8654:
        /* <DEDUP_REMOVED lines=30> */
.L_x_8656:
[----:B------:R-:W-:Y:S01]  /*04b0*/  IMAD.MOV.U32 R16, RZ, RZ, R10 ;  /* 0x000000ffff107224 */ /* 0x000fe200078e000a */
[----:B------:R-:W-:Y:S02]  /*04c0*/  MOV R21, R11 ;  /* 0x0000000b00157202 */ /* 0x000fe40000000f00 */
[----:B------:R-:W-:Y:S02]  /*04d0*/  MOV R18, 0x4f0 ;  /* 0x000004f000127802 */ /* 0x000fe40000000f00 */
[----:B------:R-:W-:Y:S05]  /*04e0*/  CALL.REL.NOINC `($__internal_21_$__cuda_sm20_div_s64) ;  /* 0x0000005000787944 */ /* 0x000fea0003c00000 */
[----:B------:R-:W-:Y:S02]  /*04f0*/  MOV R4, R10 ;  /* 0x0000000a00047202 */ /* 0x000fe40000000f00 */
[----:B------:R-:W-:Y:S02]  /*0500*/  MOV R5, R13 ;  /* 0x0000000d00057202 */ /* 0x000fe40000000f00 */
.L_x_8657:
[----:B------:R-:W-:Y:S05]  /*0510*/  BSYNC.RECONVERGENT B0 ;  /* 0x0000000000007941 */ /* 0x000fea0003800200 */
.L_x_8655:
        /* <DEDUP_REMOVED lines=57> */
.L_x_8659:
[----:B------:R-:W-:Y:S01]  /*08b0*/  IMAD.MOV.U32 R16, RZ, RZ, R20 ;  /* 0x000000ffff107224 */ /* 0x000fe200078e0014 */
[----:B------:R-:W-:Y:S01]  /*08c0*/  MOV R20, R11 ;  /* 0x0000000b00147202 */ /* 0x000fe20000000f00 */
[----:B------:R-:W-:Y:S01]  /*08d0*/  IMAD.MOV.U32 R21, RZ, RZ, R19 ;  /* 0x000000ffff157224 */ /* 0x000fe200078e0013 */
[----:B------:R-:W-:Y:S02]  /*08e0*/  MOV R19, R37 ;  /* 0x0000002500137202 */ /* 0x000fe40000000f00 */
[----:B------:R-:W-:Y:S02]  /*08f0*/  MOV R18, 0x910 ;  /* 0x0000091000127802 */ /* 0x000fe40000000f00 */
[----:B------:R-:W-:Y:S05]  /*0900*/  CALL.REL.NOINC `($__internal_21_$__cuda_sm20_div_s64) ;  /* 0x0000004c00707944 */ /* 0x000fea0003c00000 */
[----:B------:R-:W-:Y:S02]  /*0910*/  MOV R12, R10 ;  /* 0x0000000a000c7202 */ /* 0x000fe40000000f00 */
.L_x_8660:
[----:B------:R-:W-:Y:S05]  /*0920*/  BSYNC.RECONVERGENT B0 ;  /* 0x0000000000007941 */ /* 0x000fea0003800200 */
.L_x_8658:
        /* <DEDUP_REMOVED lines=124> */
.L_x_8662:
[----:B------:R-:W-:Y:S01]  /*10f0*/  IMAD.MOV.U32 R16, RZ, RZ, R12 ;  /* 0x000000ffff107224 */ /* 0x000fe200078e000c */
[----:B------:R-:W-:Y:S01]  /*1100*/  MOV R20, R8 ;  /* 0x0000000800147202 */ /* 0x000fe20000000f00 */
[----:B------:R-:W-:Y:S01]  /*1110*/  IMAD.MOV.U32 R21, RZ, RZ, R13 ;  /* 0x000000ffff157224 */ /* 0x000fe200078e000d */
[----:B------:R-:W-:Y:S02]  /*1120*/  MOV R19, R0 ;  /* 0x0000000000137202 */ /* 0x000fe40000000f00 */
[----:B------:R-:W-:Y:S02]  /*1130*/  MOV R18, 0x1150 ;  /* 0x0000115000127802 */ /* 0x000fe40000000f00 */
[----:B------:R-:W-:Y:S05]  /*1140*/  CALL.REL.NOINC `($__internal_21_$__cuda_sm20_div_s64) ;  /* 0x0000004400607944 */ /* 0x000fea0003c00000 */
[----:B------:R-:W-:Y:S02]  /*1150*/  MOV R42, R10 ;  /* 0x0000000a002a7202 */ /* 0x000fe40000000f00 */
[----:B------:R-:W-:Y:S02]  /*1160*/  MOV R43, R13 ;  /* 0x0000000d002b7202 */ /* 0x000fe40000000f00 */
.L_x_8663:
[----:B------:R-:W-:Y:S05]  /*1170*/  BSYNC.RECONVERGENT B0 ;  /* 0x0000000000007941 */ /* 0x000fea0003800200 */
.L_x_8661:
        /* <DEDUP_REMOVED lines=57> */
.L_x_8665:
[----:B------:R-:W-:Y:S01]  /*1510*/  IMAD.MOV.U32 R16, RZ, RZ, R4 ;  /* 0x000000ffff107224 */ /* 0x000fe200078e0004 */
[----:B------:R-:W-:Y:S01]  /*1520*/  MOV R21, R5 ;  /* 0x0000000500157202 */ /* 0x000fe20000000f00 */
[----:B------:R-:W-:Y:S01]  /*1530*/  IMAD.MOV.U32 R20, RZ, RZ, R7 ;  /* 0x000000ffff147224 */ /* 0x000fe200078e0007 */
[----:B------:R-:W-:Y:S02]  /*1540*/  MOV R18, 0x1560 ;  /* 0x0000156000127802 */ /* 0x000fe40000000f00 */
[----:B------:R-:W-:Y:S05]  /*1550*/  CALL.REL.NOINC `($__internal_21_$__cuda_sm20_div_s64) ;  /* 0x00000040005c7944 */ /* 0x000fea0003c00000 */
[----:B------:R-:W-:Y:S02]  /*1560*/  MOV R20, R10 ;  /* 0x0000000a00147202 */ /* 0x000fe40000000f00 */
[----:B------:R-:W-:Y:S02]  /*1570*/  MOV R21, R13 ;  /* 0x0000000d00157202 */ /* 0x000fe40000000f00 */
.L_x_8666:
[----:B------:R-:W-:Y:S05]  /*1580*/  BSYNC.RECONVERGENT B0 ;  /* 0x0000000000007941 */ /* 0x000fea0003800200 */
.L_x_8664:
        /* <DEDUP_REMOVED lines=337> */
.L_x_8670:
[----:B------:R-:W-:Y:S01]  /*2aa0*/  IMAD.MOV.U32 R16, RZ, RZ, R2 ;  /* 0x000000ffff107224 */ /* 0x000fe200078e0002 */
[----:B------:R-:W-:Y:S01]  /*2ab0*/  MOV R21, RZ ;  /* 0x000000ff00157202 */ /* 0x000fe20000000f00 */
[----:B------:R-:W-:Y:S01]  /*2ac0*/  IMAD.MOV.U32 R20, RZ, RZ, R40 ;  /* 0x000000ffff147224 */ /* 0x000fe200078e0028 */
[----:B------:R-:W-:Y:S02]  /*2ad0*/  MOV R18, 0x2af0 ;  /* 0x00002af000127802 */ /* 0x000fe40000000f00 */
[----:B------:R-:W-:Y:S05]  /*2ae0*/  CALL.REL.NOINC `($__internal_21_$__cuda_sm20_div_s64) ;  /* 0x0000002800f87944 */ /* 0x000fea0003c00000 */
[----:B------:R-:W-:Y:S02]  /*2af0*/  IADD3 R15, PT, PT, -R10, RZ, RZ ;  /* 0x000000ff0a0f7210 */ /* 0x000fe40007ffe1ff */
[----:B------:R-:W-:-:S03]  /*2b00*/  MOV R41, R13 ;  /* 0x0000000d00297202 */ /* 0x000fc60000000f00 */
[----:B------:R-:W-:Y:S01]  /*2b10*/  IMAD R14, R40, R15, R2 ;  /* 0x0000000f280e7224 */ /* 0x000fe200078e0202 */
[----:B------:R-:W-:-:S07]  /*2b20*/  MOV R40, R10 ;  /* 0x0000000a00287202 */ /* 0x000fce0000000f00 */
.L_x_8671:
        /* <DEDUP_REMOVED lines=59> */
.L_x_8673:
[----:B------:R-:W-:Y:S01]  /*2ee0*/  IMAD.MOV.U32 R16, RZ, RZ, R40 ;  /* 0x000000ffff107224 */ /* 0x000fe200078e0028 */
[----:B------:R-:W-:Y:S01]  /*2ef0*/  MOV R21, R41 ;  /* 0x0000002900157202 */ /* 0x000fe20000000f00 */
[----:B------:R-:W-:Y:S01]  /*2f00*/  IMAD.MOV.U32 R20, RZ, RZ, R36 ;  /* 0x000000ffff147224 */ /* 0x000fe200078e0024 */
[----:B------:R-:W-:Y:S02]  /*2f10*/  MOV R18, 0x2f30 ;  /* 0x00002f3000127802 */ /* 0x000fe40000000f00 */
[----:B------:R-:W-:Y:S05]  /*2f20*/  CALL.REL.NOINC `($__internal_21_$__cuda_sm20_div_s64) ;  /* 0x0000002400e87944 */ /* 0x000fea0003c00000 */
[----:B------:R-:W-:-:S05]  /*2f30*/  IADD3 R13, PT, PT, -R10, RZ, RZ ;  /* 0x000000ff0a0d7210 */ /* 0x000fca0007ffe1ff */
[----:B------:R-:W-:Y:S02]  /*2f40*/  IMAD R36, R13, R36, R40 ;  /* 0x000000240d247224 */ /* 0x000fe400078e0228 */
.L_x_8674:
[----:B------:R-:W-:Y:S05]  /*2f50*/  BSYNC.RECONVERGENT B0 ;  /* 0x0000000000007941 */ /* 0x000fea0003800200 */
.L_x_8672:
        /* <DEDUP_REMOVED lines=160> */
.L_x_8669:
[----:B------:R-:W0:Y:S01]  /*3960*/  LDC.64 R2, c[0x0][0x420] ;  /* 0x00010800ff027b82 */ /* 0x000e220000000a00 */
[----:B------:R-:W-:-:S05]  /*3970*/  IADD3 R0, PT, PT, R12, UR20, RZ ;  /* 0x000000140c007c10 */ /* 0x000fca000fffe0ff */
[----:B0-----:R-:W-:-:S05]  /*3980*/  IMAD.WIDE.U32 R2, R0, 0x4, R2 ;  /* 0x0000000400027825 */ /* 0x001fca00078e0002 */
[----:B------:R1:W-:Y:S02]  /*3990*/  STG.E desc[UR10][R2.64], R24 ;  /* 0x0000001802007986 */ /* 0x0003e4000c10190a */
.L_x_8668:
[----:B------:R-:W-:Y:S05]  /*39a0*/  BSYNC.RECONVERGENT B1 ;  /* 0x0000000000017941 */ /* 0x000fea0003800200 */
.L_x_8667:
        /* <DEDUP_REMOVED lines=104> */
.L_x_8679:
        /* <DEDUP_REMOVED lines=144> */
.L_x_8678:
        /* <DEDUP_REMOVED lines=74> */
.L_x_8680:
[----:B------:R-:W-:-:S09]  /*4dd0*/  UISETP.NE.OR UP1, UPT, UR6, URZ, UP1 ;  /* 0x000000ff0600728c */ /* 0x000fd20008f25670 */
[----:B------:R-:W-:Y:S05]  /*4de0*/  BRA.U !UP1, `(.L_x_8676) ;  /* 0x0000000109987547 */ /* 0x000fea000b800000 */
.L_x_8677:
[----:B------:R-:W-:-:S13]  /*4df0*/  ISETP.GE.AND P0, PT, R12, UR7, PT ;  /* 0x000000070c007c0c */ /* 0x000fda000bf06270 */
.L_x_8681:
        /* <DEDUP_REMOVED lines=37> */
.L_x_8676:
        /* <DEDUP_REMOVED lines=10> */
.L_x_8682:
        /* <DEDUP_REMOVED lines=13> */
.L_x_8675:
        /* <DEDUP_REMOVED lines=81> */
        .weak           $__internal_21_$__cuda_sm20_div_s64
        .type           $__internal_21_$__cuda_sm20_div_s64,@function
        .size           $__internal_21_$__cuda_sm20_div_s64,(.L_x_14779 - $__internal_21_$__cuda_sm20_div_s64)
$__internal_21_$__cuda_sm20_div_s64:
        /* <DEDUP_REMOVED lines=86> */
[----:B------:R-:W-:Y:S05]  /*5c30*/  RET.REL.NODEC R14 `(_ZN5flash32flash_fwd_splitkv_combine_kernelI23Flash_fwd_kernel_traitsILi64ELi64ELi128ELi4ELb0ELb0EN7cutlass6half_tE19Flash_kernel_traitsILi64ELi64ELi128ELi4ES3_EELi8ELi7ELb1EEEvNS_16Flash_fwd_paramsE) ;  /* 0xffffffa00ef07950 */ /* 0x000fea0003c3ffff */
.L_x_8683:
        /* <DEDUP_REMOVED lines=12> */
.L_x_14779:


//--------------------- .text._ZN5flash32flash_fwd_splitkv_combine_kernelI23Flash_fwd_kernel_traitsILi64ELi64ELi128ELi4ELb0ELb0EN7cutlass6half_tE19Flash_kernel_traitsILi64ELi64ELi128ELi4ES3_EELi8ELi6ELb1EEEvNS_16Flash_fwd_paramsE --------------------------
	.section	.text._ZN5flash32flash_fwd_splitkv_combine_kernelI23Flash_fwd_kernel_traitsILi64ELi64ELi128ELi4ELb0ELb0EN7cutlass6half_tE19Flash_kernel_traitsILi64ELi64ELi128ELi4ES3_EELi8ELi6ELb1EEEvNS_16Flash_fwd_paramsE,"ax",@progbits
	.align	128
        .global         _ZN5flash32flash_fwd_splitkv_combine_kernelI23Flash_fwd_kernel_traitsILi64ELi64ELi128ELi4ELb0ELb0EN7cutlass6half_tE19Flash_kernel_traitsILi64ELi64ELi128ELi4ES3_EELi8ELi6ELb1EEEvNS_16Flash_fwd_paramsE
        .type           _ZN5flash32flash_fwd_splitkv_combine_kernelI23Flash_fwd_kernel_traitsILi64ELi64ELi128ELi4ELb0ELb0EN7cutlass6half_tE19Flash_kernel_traitsILi64ELi64ELi128ELi4ES3_EELi8ELi6ELb1EEEvNS_16Flash_fwd_paramsE,@function
        .size           _ZN5flash32flash_fwd_splitkv_combine_kernelI23Flash_fwd_kernel_traitsILi64ELi64ELi128ELi4ELb0ELb0EN7cutlass6half_tE19Flash_kernel_traitsILi64ELi64ELi128ELi4ES3_EELi8ELi6ELb1EEEvNS_16Flash_fwd_paramsE,(.L_x_14780 - _ZN5flash32flash_fwd_splitkv_combine_kernelI23Flash_fwd_kernel_traitsILi64ELi64ELi128ELi4ELb0ELb0EN7cutlass6half_tE19Flash_kernel_traitsILi64ELi64ELi128ELi4ES3_EELi8ELi6ELb1EEEvNS_16Flash_fwd_paramsE)
        .other          _ZN5flash32flash_fwd_splitkv_combine_kernelI23Flash_fwd_kernel_traitsILi64ELi64ELi128ELi4ELb0ELb0EN7cutlass6half_tE19Flash_kernel_traitsILi64ELi64ELi128ELi4ES3_EELi8ELi6ELb1EEEvNS_16Flash_fwd_paramsE,@"STO_CUDA_ENTRY STV_DEFAULT"
_ZN5flash32flash_fwd_splitkv_combine_kernelI23Flash_fwd_kernel_traitsILi64ELi64ELi128ELi4ELb0ELb0EN7cutlass6half_tE19Flash_kernel_traitsILi64ELi64ELi128ELi4ES3_EELi8ELi6ELb1EEEvNS_16Flash_fwd_paramsE:
.text._ZN5flash32flash_fwd_splitkv_combine_kernelI23Flash_fwd_kernel_traitsILi64ELi64ELi128ELi4ELb0ELb0EN7cutlass6half_tE19Flash_kernel_traitsILi64ELi64ELi128ELi4ES3_EELi8ELi6ELb1EEEvNS_16Flash_fwd_paramsE:
        /* <DEDUP_REMOVED lines=38> */
.L_x_8684:
[----:B------:R-:W-:Y:S01]  /*0260*/  IMAD.U32 R20, RZ, RZ, UR21 ;  /* 0x00000015ff147e24 */ /* 0x000fe2000f8e00ff */
[----:B------:R-:W-:Y:S01]  /*0270*/  MOV R18, UR19 ;  /* 0x0000001300127c02 */ /* 0x000fe20008000f00 */
[----:B------:R-:W-:Y:S01]  /*0280*/  IMAD.U32 R19, RZ, RZ, UR15 ;  /* 0x0000000fff137e24 */ /* 0x000fe2000f8e00ff */
[----:B------:R-:W-:Y:S02]  /*0290*/  MOV R17, UR14 ;  /* 0x0000000e00117c02 */ /* 0x000fe40008000f00 */
[----:B------:R-:W-:Y:S02]  /*02a0*/  MOV R16, 0x2c0 ;  /* 0x000002c000107802 */ /* 0x000fe40000000f00 */
[----:B------:R-:W-:Y:S05]  /*02b0*/  CALL.REL.NOINC `($__internal_22_$__cuda_sm20_div_s64) ;  /* 0x0000004c00707944 */ /* 0x000fea0003c00000 */
[----:B------:R-:W-:-:S07]  /*02c0*/  MOV R11, R13 ;  /* 0x0000000d000b7202 */ /* 0x000fce0000000f00 */
.L_x_8685:
        /* <DEDUP_REMOVED lines=30> */
.L_x_8687:
[----:B------:R-:W-:Y:S01]  /*04b0*/  IMAD.MOV.U32 R20, RZ, RZ, R10 ;  /* 0x000000ffff147224 */ /* 0x000fe200078e000a */
[----:B------:R-:W-:Y:S02]  /*04c0*/  MOV R19, R11 ;  /* 0x0000000b00137202 */ /* 0x000fe40000000f00 */
[----:B------:R-:W-:Y:S02]  /*04d0*/  MOV R16, 0x4f0 ;  /* 0x000004f000107802 */ /* 0x000fe40000000f00 */
[----:B------:R-:W-:Y:S05]  /*04e0*/  CALL.REL.NOINC `($__internal_22_$__cuda_sm20_div_s64) ;  /* 0x0000004800e47944 */ /* 0x000fea0003c00000 */
[----:B------:R-:W-:Y:S02]  /*04f0*/  MOV R4, R10 ;  /* 0x0000000a00047202 */ /* 0x000fe40000000f00 */
[----:B------:R-:W-:Y:S02]  /*0500*/  MOV R5, R13 ;  /* 0x0000000d00057202 */ /* 0x000fe40000000f00 */
.L_x_8688:
[----:B------:R-:W-:Y:S05]  /*0510*/  BSYNC.RECONVERGENT B0 ;  /* 0x0000000000007941 */ /* 0x000fea0003800200 */
.L_x_8686:
        /* <DEDUP_REMOVED lines=57> */
.L_x_8690:
[----:B------:R-:W-:Y:S01]  /*08b0*/  IMAD.MOV.U32 R20, RZ, RZ, R18 ;  /* 0x000000ffff147224 */ /* 0x000fe200078e0012 */
[----:B------:R-:W-:Y:S01]  /*08c0*/  MOV R18, R11 ;  /* 0x0000000b00127202 */ /* 0x000fe20000000f00 */
[----:B------:R-:W-:Y:S01]  /*08d0*/  IMAD.MOV.U32 R19, RZ, RZ, R17 ;  /* 0x000000ffff137224 */ /* 0x000fe200078e0011 */
[----:B------:R-:W-:Y:S02]  /*08e0*/  MOV R17, R31 ;  /* 0x0000001f00117202 */ /* 0x000fe40000000f00 */
[----:B------:R-:W-:Y:S02]  /*08f0*/  MOV R16, 0x910 ;  /* 0x0000091000107802 */ /* 0x000fe40000000f00 */
[----:B------:R-:W-:Y:S05]  /*0900*/  CALL.REL.NOINC `($__internal_22_$__cuda_sm20_div_s64) ;  /* 0x0000004400dc7944 */ /* 0x000fea0003c00000 */
[----:B------:R-:W-:Y:S02]  /*0910*/  MOV R12, R10 ;  /* 0x0000000a000c7202 */ /* 0x000fe40000000f00 */
.L_x_8691:
[----:B------:R-:W-:Y:S05]  /*0920*/  BSYNC.RECONVERGENT B0 ;  /* 0x0000000000007941 */ /* 0x000fea0003800200 */
.L_x_8689:
        /* <DEDUP_REMOVED lines=124> */
.L_x_8693:
[----:B------:R-:W-:Y:S01]  /*10f0*/  IMAD.MOV.U32 R20, RZ, RZ, R12 ;  /* 0x000000ffff147224 */ /* 0x000fe200078e000c */
[----:B------:R-:W-:Y:S01]  /*1100*/  MOV R18, R8 ;  /* 0x0000000800127202 */ /* 0x000fe20000000f00 */
[----:B------:R-:W-:Y:S01]  /*1110*/  IMAD.MOV.U32 R19, RZ, RZ, R13 ;  /* 0x000000ffff137224 */ /* 0x000fe200078e000d */
[----:B------:R-:W-:Y:S02]  /*1120*/  MOV R17, R0 ;  /* 0x0000000000117202 */ /* 0x000fe40000000f00 */
[----:B------:R-:W-:Y:S02]  /*1130*/  MOV R16, 0x1150 ;  /* 0x0000115000107802 */ /* 0x000fe40000000f00 */
[----:B------:R-:W-:Y:S05]  /*1140*/  CALL.REL.NOINC `($__internal_22_$__cuda_sm20_div_s64) ;  /* 0x0000003c00cc7944 */ /* 0x000fea0003c00000 */
[----:B------:R-:W-:Y:S02]  /*1150*/  MOV R34, R10 ;  /* 0x0000000a00227202 */ /* 0x000fe40000000f00 */
[----:B------:R-:W-:Y:S02]  /*1160*/  MOV R35, R13 ;  /* 0x0000000d00237202 */ /* 0x000fe40000000f00 */
.L_x_8694:
[----:B------:R-:W-:Y:S05]  /*1170*/  BSYNC.RECONVERGENT B0 ;  /* 0x0000000000007941 */ /* 0x000fea0003800200 */
.L_x_8692:
        /* <DEDUP_REMOVED lines=57> */
.L_x_8696:
[----:B------:R-:W-:Y:S01]  /*1510*/  IMAD.MOV.U32 R20, RZ, RZ, R4 ;  /* 0x000000ffff147224 */ /* 0x000fe200078e0004 */
[----:B------:R-:W-:Y:S01]  /*1520*/  MOV R19, R5 ;  /* 0x0000000500137202 */ /* 0x000fe20000000f00 */
[----:B------:R-:W-:Y:S01]  /*1530*/  IMAD.MOV.U32 R18, RZ, RZ, R7 ;  /* 0x000000ffff127224 */ /* 0x000fe200078e0007 */
[----:B------:R-:W-:Y:S02]  /*1540*/  MOV R16, 0x1560 ;  /* 0x0000156000107802 */ /* 0x000fe40000000f00 */
[----:B------:R-:W-:Y:S05]  /*1550*/  CALL.REL.NOINC `($__internal_22_$__cuda_sm20_div_s64) ;  /* 0x0000003800c87944 */ /* 0x000fea0003c00000 */
[----:B------:R-:W-:Y:S02]  /*1560*/  MOV R20, R10 ;  /* 0x0000000a00147202 */ /* 0x000fe40000000f00 */
[----:B------:R-:W-:Y:S02]  /*1570*/  MOV R21, R13 ;  /* 0x0000000d00157202 */ /* 0x000fe40000000f00 */
.L_x_8697:
[----:B------:R-:W-:Y:S05]  /*1580*/  BSYNC.RECONVERGENT B0 ;  /* 0x0000000000007941 */ /* 0x000fea0003800200 */
.L_x_8695:
        /* <DEDUP_REMOVED lines=275> */
.L_x_8701:
[----:B------:R-:W-:Y:S01]  /*26c0*/  IMAD.MOV.U32 R20, RZ, RZ, R2 ;  /* 0x000000ffff147224 */ /* 0x000fe200078e0002 */
[----:B------:R-:W-:Y:S01]  /*26d0*/  MOV R19, RZ ;  /* 0x000000ff00137202 */ /* 0x000fe20000000f00 */
[----:B------:R-:W-:Y:S01]  /*26e0*/  IMAD.MOV.U32 R18, RZ, RZ, R32 ;  /* 0x000000ffff127224 */ /* 0x000fe200078e0020 */
[----:B------:R-:W-:Y:S02]  /*26f0*/  MOV R16, 0x2710 ;  /* 0x0000271000107802 */ /* 0x000fe40000000f00 */
[----:B------:R-:W-:Y:S05]  /*2700*/  CALL.REL.NOINC `($__internal_22_$__cuda_sm20_div_s64) ;  /* 0x00000028005c7944 */ /* 0x000fea0003c00000 */
[----:B------:R-:W-:Y:S02]  /*2710*/  IADD3 R17, PT, PT, -R10, RZ, RZ ;  /* 0x000000ff0a117210 */ /* 0x000fe40007ffe1ff */
[----:B------:R-:W-:-:S03]  /*2720*/  MOV R33, R13 ;  /* 0x0000000d00217202 */ /* 0x000fc60000000f00 */
[----:B------:R-:W-:Y:S01]  /*2730*/  IMAD R14, R32, R17, R2 ;  /* 0x00000011200e7224 */ /* 0x000fe200078e0202 */
[----:B------:R-:W-:-:S07]  /*2740*/  MOV R32, R10 ;  /* 0x0000000a00207202 */ /* 0x000fce0000000f00 */
.L_x_8702:
        /* <DEDUP_REMOVED lines=59> */
.L_x_8704:
[----:B------:R-:W-:Y:S01]  /*2b00*/  IMAD.MOV.U32 R20, RZ, RZ, R32 ;  /* 0x000000ffff147224 */ /* 0x000fe200078e0020 */
[----:B------:R-:W-:Y:S01]  /*2b10*/  MOV R19, R33 ;  /* 0x0000002100137202 */ /* 0x000fe20000000f00 */
[----:B------:R-:W-:Y:S01]  /*2b20*/  IMAD.MOV.U32 R18, RZ, RZ, R30 ;  /* 0x000000ffff127224 */ /* 0x000fe200078e001e */
[----:B------:R-:W-:Y:S02]  /*2b30*/  MOV R16, 0x2b50 ;  /* 0x00002b5000107802 */ /* 0x000fe40000000f00 */
[----:B------:R-:W-:Y:S05]  /*2b40*/  CALL.REL.NOINC `($__internal_22_$__cuda_sm20_div_s64) ;  /* 0x00000024004c7944 */ /* 0x000fea0003c00000 */
[----:B------:R-:W-:-:S05]  /*2b50*/  IADD3 R13, PT, PT, -R10, RZ, RZ ;  /* 0x000000ff0a0d7210 */ /* 0x000fca0007ffe1ff */
[----:B------:R-:W-:Y:S02]  /*2b60*/  IMAD R30, R13, R30, R32 ;  /* 0x0000001e0d1e7224 */ /* 0x000fe400078e0220 */
.L_x_8705:
[----:B------:R-:W-:Y:S05]  /*2b70*/  BSYNC.RECONVERGENT B0 ;  /* 0x0000000000007941 */ /* 0x000fea0003800200 */
.L_x_8703:
        /* <DEDUP_REMOVED lines=162> */
.L_x_8700:
[----:B------:R-:W0:Y:S01]  /*35a0*/  LDC.64 R2, c[0x0][0x420] ;  /* 0x00010800ff027b82 */ /* 0x000e220000000a00 */
[----:B------:R-:W-:-:S05]  /*35b0*/  IADD3 R0, PT, PT, R12, UR20, RZ ;  /* 0x000000140c007c10 */ /* 0x000fca000fffe0ff */
[----:B0-----:R-:W-:-:S05]  /*35c0*/  IMAD.WIDE.U32 R2, R0, 0x4, R2 ;  /* 0x0000000400027825 */ /* 0x001fca00078e0002 */
[----:B------:R1:W-:Y:S02]  /*35d0*/  STG.E desc[UR8][R2.64], R22 ;  /* 0x0000001602007986 */ /* 0x0003e4000c101908 */
.L_x_8699:
[----:B------:R-:W-:Y:S05]  /*35e0*/  BSYNC.RECONVERGENT B1 ;  /* 0x0000000000017941 */ /* 0x000fea0003800200 */
.L_x_8698:
        /* <DEDUP_REMOVED lines=80> */
.L_x_8710:
        /* <DEDUP_REMOVED lines=133> */
.L_x_8709:
        /* <DEDUP_REMOVED lines=73> */
.L_x_8711:
[----:B------:R-:W-:-:S09]  /*47d0*/  UISETP.NE.OR UP1, UPT, UR10, URZ, UP1 ;  /* 0x000000ff0a00728c */ /* 0x000fd20008f25670 */
[----:B------:R-:W-:Y:S05]  /*47e0*/  BRA.U !UP1, `(.L_x_8707) ;  /* 0x0000000109947547 */ /* 0x000fea000b800000 */
.L_x_8708:
[----:B------:R-:W-:-:S13]  /*47f0*/  ISETP.GE.AND P0, PT, R12, UR7, PT ;  /* 0x000000070c007c0c */ /* 0x000fda000bf06270 */
.L_x_8712:
        /* <DEDUP_REMOVED lines=36> */
.L_x_8707:
[----:B------:R-:W-:-:S09]  /*4a40*/  UISETP.NE.AND UP0, UPT, UR4, URZ, UPT ;  /* 0x000000ff0400728c */ /* 0x000fd2000bf05270 */
[----:B------:R-:W-:Y:S05]  /*4a50*/  BRA.U !UP0, `(.L_x_8706) ;  /* 0x0000000108447547 */ /* 0x000fea000b800000 */
[----:B------:R-:W-:Y:S01]  /*4a60*/  IMAD R13, R13, 0x24, R14 ;  /* 0x000000240d0d7824 */ /* 0x000fe200078e020e */
[----:B------:R-:W-:Y:S01]  /*4a70*/  ISETP.GE.AND P0, PT, R12, UR7, PT ;  /* 0x000000070c007c0c */ /* 0x000fe2000bf06270 */
[----:B------:R-:W-:Y:S02]  /*4a80*/  UIMAD.WIDE UR10, UR11, 0x4, URZ ;  /* 0x000000040b0a78a5 */ /* 0x000fe4000f8e02ff */
[----:B------:R-:W-:Y:S01]  /*4a90*/  UIADD3 UR4, UPT, UPT, -UR4, URZ, URZ ;  /* 0x000000ff04047290 */ /* 0x000fe2000fffe1ff */
[----:B------:R-:W-:-:S11]  /*4aa0*/  IADD3 R6, PT, PT, R13, UR6, RZ ;  /* 0x000000060d067c10 */ /* 0x000fd6000fffe0ff */
.L_x_8713:
        /* <DEDUP_REMOVED lines=12> */
.L_x_8706:
        /* <DEDUP_REMOVED lines=81> */
        .weak           $__internal_22_$__cuda_sm20_div_s64
        .type           $__internal_22_$__cuda_sm20_div_s64,@function
        .size           $__internal_22_$__cuda_sm20_div_s64,(.L_x_14780 - $__internal_22_$__cuda_sm20_div_s64)
$__internal_22_$__cuda_sm20_div_s64:
        /* <DEDUP_REMOVED lines=86> */
[----:B------:R-:W-:Y:S06]  /*55e0*/  RET.REL.NODEC R20 `(_ZN5flash32flash_fwd_splitkv_combine_kernelI23Flash_fwd_kernel_traitsILi64ELi64ELi128ELi4ELb0ELb0EN7cutlass6half_tE19Flash_kernel_traitsILi64ELi64ELi128ELi4ES3_EELi8ELi6ELb1EEEvNS_16Flash_fwd_paramsE) ;  /* 0xffffffa814847950 */ /* 0x000fec0003c3ffff */
.L_x_8714:
        /* <DEDUP_REMOVED lines=9> */
.L_x_14780:


//--------------------- .text._ZN5flash32flash_fwd_splitkv_combine_kernelI23Flash_fwd_kernel_traitsILi64ELi64ELi128ELi4ELb0ELb0EN7cutlass6half_tE19Flash_kernel_traitsILi64ELi64ELi128ELi4ES3_EELi8ELi5ELb1EEEvNS_16Flash_fwd_paramsE --------------------------
	.section	.text._ZN5flash32flash_fwd_splitkv_combine_kernelI23Flash_fwd_kernel_traitsILi64ELi64ELi128ELi4ELb0ELb0EN7cutlass6half_tE19Flash_kernel_traitsILi64ELi64ELi128ELi4ES3_EELi8ELi5ELb1EEEvNS_16Flash_fwd_paramsE,"ax",@progbits
	.align	128
        .global         _ZN5flash32flash_fwd_splitkv_combine_kernelI23Flash_fwd_kernel_traitsILi64ELi64ELi128ELi4ELb0ELb0EN7cutlass6half_tE19Flash_kernel_traitsILi64ELi64ELi128ELi4ES3_EELi8ELi5ELb1EEEvNS_16Flash_fwd_paramsE
        .type           _ZN5flash32flash_fwd_splitkv_combine_kernelI23Flash_fwd_kernel_traitsILi64ELi64ELi128ELi4ELb0ELb0EN7cutlass6half_tE19Flash_kernel_traitsILi64ELi64ELi128ELi4ES3_EELi8ELi5ELb1EEEvNS_16Flash_fwd_paramsE,@function
        .size           _ZN5flash32flash_fwd_splitkv_combine_kernelI23Flash_fwd_kernel_traitsILi64ELi64ELi128ELi4ELb0ELb0EN7cutlass6half_tE19Flash_kernel_traitsILi64ELi64ELi128ELi4ES3_EELi8ELi5ELb1EEEvNS_16Flash_fwd_paramsE,(.L_x_14781 - _ZN5flash32flash_fwd_splitkv_combine_kernelI23Flash_fwd_kernel_traitsILi64ELi64ELi128ELi4ELb0ELb0EN7cutlass6half_tE19Flash_kernel_traitsILi64ELi64ELi128ELi4ES3_EELi8ELi5ELb1EEEvNS_16Flash_fwd_paramsE)
        .other          _ZN5flash32flash_fwd_splitkv_combine_kernelI23Flash_fwd_kernel_traitsILi64ELi64ELi128ELi4ELb0ELb0EN7cutlass6half_tE19Flash_kernel_traitsILi64ELi64ELi128ELi4ES3_EELi8ELi5ELb1EEEvNS_16Flash_fwd_paramsE,@"STO_CUDA_ENTRY STV_DEFAULT"
_ZN5flash32flash_fwd_splitkv_combine_kernelI23Flash_fwd_kernel_traitsILi64ELi64ELi128ELi4ELb0ELb0EN7cutlass6half_tE19Flash_kernel_traitsILi64ELi64ELi128ELi4ES3_EELi8ELi5ELb1EEEvNS_16Flash_fwd_paramsE:
.text._ZN5flash32flash_fwd_splitkv_combine_kernelI23Flash_fwd_kernel_traitsILi64ELi64ELi128ELi4ELb0ELb0EN7cutlass6half_tE19Flash_kernel_traitsILi64ELi64ELi128ELi4ES3_EELi8ELi5ELb1EEEvNS_16Flash_fwd_paramsE:
        /* <DEDUP_REMOVED lines=38> */
.L_x_8715:
[----:B------:R-:W-:Y:S01]  /*0260*/  IMAD.U32 R22, RZ, RZ, UR21 ;  /* 0x00000015ff167e24 */ /* 0x000fe2000f8e00ff */
[----:B------:R-:W-:Y:S01]  /*0270*/  MOV R20, UR19 ;  /* 0x0000001300147c02 */ /* 0x000fe20008000f00 */
[----:B------:R-:W-:Y:S01]  /*0280*/  IMAD.U32 R19, RZ, RZ, UR15 ;  /* 0x0000000fff137e24 */ /* 0x000fe2000f8e00ff */
[----:B------:R-:W-:Y:S02]  /*0290*/  MOV R18, UR14 ;  /* 0x0000000e00127c02 */ /* 0x000fe40008000f00 */
[----:B------:R-:W-:Y:S02]  /*02a0*/  MOV R16, 0x2c0 ;  /* 0x000002c000107802 */ /* 0x000fe40000000f00 */
[----:B------:R-:W-:Y:S05]  /*02b0*/  CALL.REL.NOINC `($__internal_23_$__cuda_sm20_div_s64) ;  /* 0x0000004800887944 */ /* 0x000fea0003c00000 */
.L_x_8716:
        /* <DEDUP_REMOVED lines=30> */
.L_x_8718:
[----:B------:R-:W-:Y:S01]  /*04a0*/  IMAD.MOV.U32 R22, RZ, RZ, R10 ;  /* 0x000000ffff167224 */ /* 0x000fe200078e000a */
[----:B------:R-:W-:Y:S02]  /*04b0*/  MOV R19, R11 ;  /* 0x0000000b00137202 */ /* 0x000fe40000000f00 */
[----:B------:R-:W-:Y:S02]  /*04c0*/  MOV R16, 0x4e0 ;  /* 0x000004e000107802 */ /* 0x000fe40000000f00 */
[----:B------:R-:W-:Y:S05]  /*04d0*/  CALL.REL.NOINC `($__internal_23_$__cuda_sm20_div_s64) ;  /* 0x0000004800007944 */ /* 0x000fea0003c00000 */
[----:B------:R-:W-:Y:S02]  /*04e0*/  MOV R4, R10 ;  /* 0x0000000a00047202 */ /* 0x000fe40000000f00 */
[----:B------:R-:W-:Y:S02]  /*04f0*/  MOV R5, R11 ;  /* 0x0000000b00057202 */ /* 0x000fe40000000f00 */
.L_x_8719:
[----:B------:R-:W-:Y:S05]  /*0500*/  BSYNC.RECONVERGENT B0 ;  /* 0x0000000000007941 */ /* 0x000fea0003800200 */
.L_x_8717:
        /* <DEDUP_REMOVED lines=57> */
.L_x_8721:
[----:B------:R-:W-:Y:S01]  /*08a0*/  IMAD.MOV.U32 R22, RZ, RZ, R20 ;  /* 0x000000ffff167224 */ /* 0x000fe200078e0014 */
[----:B------:R-:W-:Y:S01]  /*08b0*/  MOV R20, R9 ;  /* 0x0000000900147202 */ /* 0x000fe20000000f00 */
[----:B------:R-:W-:Y:S01]  /*08c0*/  IMAD.MOV.U32 R19, RZ, RZ, R18 ;  /* 0x000000ffff137224 */ /* 0x000fe200078e0012 */
[----:B------:R-:W-:Y:S02]  /*08d0*/  MOV R18, R29 ;  /* 0x0000001d00127202 */ /* 0x000fe40000000f00 */
[----:B------:R-:W-:Y:S02]  /*08e0*/  MOV R16, 0x900 ;  /* 0x0000090000107802 */ /* 0x000fe40000000f00 */
[----:B------:R-:W-:Y:S05]  /*08f0*/  CALL.REL.NOINC `($__internal_23_$__cuda_sm20_div_s64) ;  /* 0x0000004000f87944 */ /* 0x000fea0003c00000 */
.L_x_8722:
[----:B------:R-:W-:Y:S05]  /*0900*/  BSYNC.RECONVERGENT B0 ;  /* 0x0000000000007941 */ /* 0x000fea0003800200 */
.L_x_8720:
        /* <DEDUP_REMOVED lines=124> */
.L_x_8724:
[----:B------:R-:W-:Y:S01]  /*10d0*/  IMAD.MOV.U32 R22, RZ, RZ, R10 ;  /* 0x000000ffff167224 */ /* 0x000fe200078e000a */
[----:B------:R-:W-:Y:S01]  /*10e0*/  MOV R20, R8 ;  /* 0x0000000800147202 */ /* 0x000fe20000000f00 */
[----:B------:R-:W-:Y:S01]  /*10f0*/  IMAD.MOV.U32 R19, RZ, RZ, R11 ;  /* 0x000000ffff137224 */ /* 0x000fe200078e000b */
[----:B------:R-:W-:Y:S02]  /*1100*/  MOV R18, R0 ;  /* 0x0000000000127202 */ /* 0x000fe40000000f00 */
[----:B------:R-:W-:Y:S02]  /*1110*/  MOV R16, 0x1130 ;  /* 0x0000113000107802 */ /* 0x000fe40000000f00 */
[----:B------:R-:W-:Y:S05]  /*1120*/  CALL.REL.NOINC `($__internal_23_$__cuda_sm20_div_s64) ;  /* 0x0000003800ec7944 */ /* 0x000fea0003c00000 */
[----:B------:R-:W-:Y:S02]  /*1130*/  MOV R32, R10 ;  /* 0x0000000a00207202 */ /* 0x000fe40000000f00 */
[----:B------:R-:W-:Y:S02]  /*1140*/  MOV R33, R11 ;  /* 0x0000000b00217202 */ /* 0x000fe40000000f00 */
.L_x_8725:
[----:B------:R-:W-:Y:S05]  /*1150*/  BSYNC.RECONVERGENT B0 ;  /* 0x0000000000007941 */ /* 0x000fea0003800200 */
.L_x_8723:
        /* <DEDUP_REMOVED lines=57> */
.L_x_8727:
[----:B------:R-:W-:Y:S01]  /*14f0*/  IMAD.MOV.U32 R22, RZ, RZ, R4 ;  /* 0x000000ffff167224 */ /* 0x000fe200078e0004 */
[----:B------:R-:W-:Y:S01]  /*1500*/  MOV R19, R5 ;  /* 0x0000000500137202 */ /* 0x000fe20000000f00 */
[----:B------:R-:W-:Y:S01]  /*1510*/  IMAD.MOV.U32 R20, RZ, RZ, R7 ;  /* 0x000000ffff147224 */ /* 0x000fe200078e0007 */
[----:B------:R-:W-:Y:S02]  /*1520*/  MOV R16, 0x1540 ;  /* 0x0000154000107802 */ /* 0x000fe40000000f00 */
[----:B------:R-:W-:Y:S05]  /*1530*/  CALL.REL.NOINC `($__internal_23_$__cuda_sm20_div_s64) ;  /* 0x0000003400e87944 */ /* 0x000fea0003c00000 */
[----:B------:R-:W-:Y:S02]  /*1540*/  MOV R14, R10 ;  /* 0x0000000a000e7202 */ /* 0x000fe40000000f00 */
[----:B------:R-:W-:Y:S02]  /*1550*/  MOV R15, R11 ;  /* 0x0000000b000f7202 */ /* 0x000fe40000000f00 */
.L_x_8728:
[----:B------:R-:W-:Y:S05]  /*1560*/  BSYNC.RECONVERGENT B0 ;  /* 0x0000000000007941 */ /* 0x000fea0003800200 */
.L_x_8726:
        /* <DEDUP_REMOVED lines=234> */
.L_x_8732:
[----:B------:R-:W-:Y:S01]  /*2410*/  IMAD.MOV.U32 R22, RZ, RZ, R2 ;  /* 0x000000ffff167224 */ /* 0x000fe200078e0002 */
[----:B------:R-:W-:Y:S01]  /*2420*/  MOV R19, RZ ;  /* 0x000000ff00137202 */ /* 0x000fe20000000f00 */
[----:B------:R-:W-:Y:S01]  /*2430*/  IMAD.MOV.U32 R20, RZ, RZ, R30 ;  /* 0x000000ffff147224 */ /* 0x000fe200078e001e */
[----:B------:R-:W-:Y:S02]  /*2440*/  MOV R16, 0x2460 ;  /* 0x0000246000107802 */ /* 0x000fe40000000f00 */
[----:B------:R-:W-:Y:S05]  /*2450*/  CALL.REL.NOINC `($__internal_23_$__cuda_sm20_div_s64) ;  /* 0x0000002800207944 */ /* 0x000fea0003c00000 */
[----:B------:R-:W-:Y:S02]  /*2460*/  IADD3 R13, PT, PT, -R10, RZ, RZ ;  /* 0x000000ff0a0d7210 */ /* 0x000fe40007ffe1ff */
[----:B------:R-:W-:-:S03]  /*2470*/  MOV R31, R11 ;  /* 0x0000000b001f7202 */ /* 0x000fc60000000f00 */
[----:B------:R-:W-:Y:S01]  /*2480*/  IMAD R13, R30, R13, R2 ;  /* 0x0000000d1e0d7224 */ /* 0x000fe200078e0202 */
[----:B------:R-:W-:-:S07]  /*2490*/  MOV R30, R10 ;  /* 0x0000000a001e7202 */ /* 0x000fce0000000f00 */
.L_x_8733:
        /* <DEDUP_REMOVED lines=59> */
.L_x_8735:
[----:B------:R-:W-:Y:S01]  /*2850*/  IMAD.MOV.U32 R22, RZ, RZ, R30 ;  /* 0x000000ffff167224 */ /* 0x000fe200078e001e */
[----:B------:R-:W-:Y:S01]  /*2860*/  MOV R19, R31 ;  /* 0x0000001f00137202 */ /* 0x000fe20000000f00 */
[----:B------:R-:W-:Y:S01]  /*2870*/  IMAD.MOV.U32 R20, RZ, RZ, R28 ;  /* 0x000000ffff147224 */ /* 0x000fe200078e001c */
[----:B------:R-:W-:Y:S02]  /*2880*/  MOV R16, 0x28a0 ;  /* 0x000028a000107802 */ /* 0x000fe40000000f00 */
[----:B------:R-:W-:Y:S05]  /*2890*/  CALL.REL.NOINC `($__internal_23_$__cuda_sm20_div_s64) ;  /* 0x0000002400107944 */ /* 0x000fea0003c00000 */
[----:B------:R-:W-:-:S05]  /*28a0*/  IADD3 R11, PT, PT, -R10, RZ, RZ ;  /* 0x000000ff0a0b7210 */ /* 0x000fca0007ffe1ff */
[----:B------:R-:W-:Y:S02]  /*28b0*/  IMAD R28, R11, R28, R30 ;  /* 0x0000001c0b1c7224 */ /* 0x000fe400078e021e */
.L_x_8736:
[----:B------:R-:W-:Y:S05]  /*28c0*/  BSYNC.RECONVERGENT B0 ;  /* 0x0000000000007941 */ /* 0x000fea0003800200 */
.L_x_8734:
        /* <DEDUP_REMOVED lines=160> */
.L_x_8731:
[----:B------:R-:W0:Y:S01]  /*32d0*/  LDC.64 R2, c[0x0][0x420] ;  /* 0x00010800ff027b82 */ /* 0x000e220000000a00 */
[----:B------:R-:W-:-:S05]  /*32e0*/  IADD3 R0, PT, PT, R12, UR20, RZ ;  /* 0x000000140c007c10 */ /* 0x000fca000fffe0ff */
[----:B0-----:R-:W-:-:S05]  /*32f0*/  IMAD.WIDE.U32 R2, R0, 0x4, R2 ;  /* 0x0000000400027825 */ /* 0x001fca00078e0002 */
[----:B------:R0:W-:Y:S02]  /*3300*/  STG.E desc[UR10][R2.64], R23 ;  /* 0x0000001702007986 */ /* 0x0001e4000c10190a */
.L_x_8730:
[----:B------:R-:W-:Y:S05]  /*3310*/  BSYNC.RECONVERGENT B1 ;  /* 0x0000000000017941 */ /* 0x000fea0003800200 */
.L_x_8729:
        /* <DEDUP_REMOVED lines=67> */
.L_x_8741:
        /* <DEDUP_REMOVED lines=133> */
.L_x_8740:
        /* <DEDUP_REMOVED lines=73> */
.L_x_8742:
[----:B------:R-:W-:-:S09]  /*4430*/  UISETP.NE.OR UP1, UPT, UR8, URZ, UP1 ;  /* 0x000000ff0800728c */ /* 0x000fd20008f25670 */
[----:B------:R-:W-:Y:S05]  /*4440*/  BRA.U !UP1, `(.L_x_8738) ;  /* 0x0000000109947547 */ /* 0x000fea000b800000 */
.L_x_8739:
[----:B------:R-:W-:-:S13]  /*4450*/  ISETP.GE.AND P0, PT, R12, UR7, PT ;  /* 0x000000070c007c0c */ /* 0x000fda000bf06270 */
.L_x_8743:
        /* <DEDUP_REMOVED lines=36> */
.L_x_8738:
[----:B------:R-:W-:-:S09]  /*46a0*/  UISETP.NE.AND UP0, UPT, UR4, URZ, UPT ;  /* 0x000000ff0400728c */ /* 0x000fd2000bf05270 */
[----:B------:R-:W-:Y:S05]  /*46b0*/  BRA.U !UP0, `(.L_x_8737) ;  /* 0x0000000108447547 */ /* 0x000fea000b800000 */
[----:B------:R-:W-:Y:S01]  /*46c0*/  IMAD R13, R13, 0x24, R14 ;  /* 0x000000240d0d7824 */ /* 0x000fe200078e020e */
[----:B------:R-:W-:Y:S01]  /*46d0*/  ISETP.GE.AND P0, PT, R12, UR7, PT ;  /* 0x000000070c007c0c */ /* 0x000fe2000bf06270 */
[----:B------:R-:W-:Y:S02]  /*46e0*/  UIMAD.WIDE UR8, UR9, 0x4, URZ ;  /* 0x00000004090878a5 */ /* 0x000fe4000f8e02ff */
[----:B------:R-:W-:Y:S01]  /*46f0*/  UIADD3 UR4, UPT, UPT, -UR4, URZ, URZ ;  /* 0x000000ff04047290 */ /* 0x000fe2000fffe1ff */
[----:B------:R-:W-:-:S11]  /*4700*/  IADD3 R6, PT, PT, R13, UR6, RZ ;  /* 0x000000060d067c10 */ /* 0x000fd6000fffe0ff */
.L_x_8744:
        /* <DEDUP_REMOVED lines=12> */
.L_x_8737:
        /* <DEDUP_REMOVED lines=81> */
        .weak           $__internal_23_$__cuda_sm20_div_s64
        .type           $__internal_23_$__cuda_sm20_div_s64,@function
        .size           $__internal_23_$__cuda_sm20_div_s64,(.L_x_14781 - $__internal_23_$__cuda_sm20_div_s64)
$__internal_23_$__cuda_sm20_div_s64:
        /* <DEDUP_REMOVED lines=86> */
[----:B------:R-:W-:Y:S06]  /*5240*/  RET.REL.NODEC R14 `(_ZN5flash32flash_fwd_splitkv_combine_kernelI23Flash_fwd_kernel_traitsILi64ELi64ELi128ELi4ELb0ELb0EN7cutlass6half_tE19Flash_kernel_traitsILi64ELi64ELi128ELi4ES3_EELi8ELi5ELb1EEEvNS_16Flash_fwd_paramsE) ;  /* 0xffffffac0e6c7950 */ /* 0x000fec0003c3ffff */
.L_x_8745:
        /* <DEDUP_REMOVED lines=11> */
.L_x_14781:


//--------------------- .text._ZN5flash32flash_fwd_splitkv_combine_kernelI23Flash_fwd_kernel_traitsILi64ELi64ELi128ELi4ELb0ELb0EN7cutlass6half_tE19Flash_kernel_traitsILi64ELi64ELi128ELi4ES3_EELi8ELi4ELb1EEEvNS_16Flash_fwd_paramsE --------------------------
	.section	.text._ZN5flash32flash_fwd_splitkv_combine_kernelI23Flash_fwd_kernel_traitsILi64ELi64ELi128ELi4ELb0ELb0EN7cutlass6half_tE19Flash_kernel_traitsILi64ELi64ELi128ELi4ES3_EELi8ELi4ELb1EEEvNS_16Flash_fwd_paramsE,"ax",@progbits
	.align	128
        .global         _ZN5flash32flash_fwd_splitkv_combine_kernelI23Flash_fwd_kernel_traitsILi64ELi64ELi128ELi4ELb0ELb0EN7cutlass6half_tE19Flash_kernel_traitsILi64ELi64ELi128ELi4ES3_EELi8ELi4ELb1EEEvNS_16Flash_fwd_paramsE
        .type           _ZN5flash32flash_fwd_splitkv_combine_kernelI23Flash_fwd_kernel_traitsILi64ELi64ELi128ELi4ELb0ELb0EN7cutlass6half_tE19Flash_kernel_traitsILi64ELi64ELi128ELi4ES3_EELi8ELi4ELb1EEEvNS_16Flash_fwd_paramsE,@function
        .size           _ZN5flash32flash_fwd_splitkv_combine_kernelI23Flash_fwd_kernel_traitsILi64ELi64ELi128ELi4ELb0ELb0EN7cutlass6half_tE19Flash_kernel_traitsILi64ELi64ELi128ELi4ES3_EELi8ELi4ELb1EEEvNS_16Flash_fwd_paramsE,(.L_x_14782 - _ZN5flash32flash_fwd_splitkv_combine_kernelI23Flash_fwd_kernel_traitsILi64ELi64ELi128ELi4ELb0ELb0EN7cutlass6half_tE19Flash_kernel_traitsILi64ELi64ELi128ELi4ES3_EELi8ELi4ELb1EEEvNS_16Flash_fwd_paramsE)
        .other          _ZN5flash32flash_fwd_splitkv_combine_kernelI23Flash_fwd_kernel_traitsILi64ELi64ELi128ELi4ELb0ELb0EN7cutlass6half_tE19Flash_kernel_traitsILi64ELi64ELi128ELi4ES3_EELi8ELi4ELb1EEEvNS_16Flash_fwd_paramsE,@"STO_CUDA_ENTRY STV_DEFAULT"
_ZN5flash32flash_fwd_splitkv_combine_kernelI23Flash_fwd_kernel_traitsILi64ELi64ELi128ELi4ELb0ELb0EN7cutlass6half_tE19Flash_kernel_traitsILi64ELi64ELi128ELi4ES3_EELi8ELi4ELb1EEEvNS_16Flash_fwd_paramsE:
.text._ZN5flash32flash_fwd_splitkv_combine_kernelI23Flash_fwd_kernel_traitsILi64ELi64ELi128ELi4ELb0ELb0EN7cutlass6half_tE19Flash_kernel_traitsILi64ELi64ELi128ELi4ES3_EELi8ELi4ELb1EEEvNS_16Flash_fwd_paramsE:
        /* <DEDUP_REMOVED lines=38> */
.L_x_8746:
[----:B------:R-:W-:Y:S01]  /*0260*/  IMAD.U32 R16, RZ, RZ, UR14 ;  /* 0x0000000eff107e24 */ /* 0x000fe2000f8e00ff */
[----:B------:R-:W-:Y:S01]  /*0270*/  MOV R20, UR12 ;  /* 0x0000000c00147c02 */ /* 0x000fe20008000f00 */
[----:B------:R-:W-:Y:S01]  /*0280*/  IMAD.U32 R21, RZ, RZ, UR15 ;  /* 0x0000000fff157e24 */ /* 0x000fe2000f8e00ff */
[----:B------:R-:W-:Y:S02]  /*0290*/  MOV R19, UR7 ;  /* 0x0000000700137c02 */ /* 0x000fe40008000f00 */
[----:B------:R-:W-:Y:S02]  /*02a0*/  MOV R18, 0x2c0 ;  /* 0x000002c000127802 */ /* 0x000fe40000000f00 */
[----:B------:R-:W-:Y:S05]  /*02b0*/  CALL.REL.NOINC `($__internal_24_$__cuda_sm20_div_s64) ;  /* 0x0000004800307944 */ /* 0x000fea0003c00000 */
[----:B------:R-:W-:-:S07]  /*02c0*/  MOV R11, R13 ;  /* 0x0000000d000b7202 */ /* 0x000fce0000000f00 */
.L_x_8747:
        /* <DEDUP_REMOVED lines=30> */
.L_x_8749:
[----:B------:R-:W-:Y:S01]  /*04b0*/  IMAD.MOV.U32 R16, RZ, RZ, R10 ;  /* 0x000000ffff107224 */ /* 0x000fe200078e000a */
[----:B------:R-:W-:Y:S02]  /*04c0*/  MOV R21, R11 ;  /* 0x0000000b00157202 */ /* 0x000fe40000000f00 */
[----:B------:R-:W-:Y:S02]  /*04d0*/  MOV R18, 0x4f0 ;  /* 0x000004f000127802 */ /* 0x000fe40000000f00 */
[----:B------:R-:W-:Y:S05]  /*04e0*/  CALL.REL.NOINC `($__internal_24_$__cuda_sm20_div_s64) ;  /* 0x0000004400a47944 */ /* 0x000fea0003c00000 */
[----:B------:R-:W-:Y:S02]  /*04f0*/  MOV R4, R10 ;  /* 0x0000000a00047202 */ /* 0x000fe40000000f00 */
[----:B------:R-:W-:Y:S02]  /*0500*/  MOV R5, R13 ;  /* 0x0000000d00057202 */ /* 0x000fe40000000f00 */
.L_x_8750:
[----:B------:R-:W-:Y:S05]  /*0510*/  BSYNC.RECONVERGENT B0 ;  /* 0x0000000000007941 */ /* 0x000fea0003800200 */
.L_x_8748:
        /* <DEDUP_REMOVED lines=57> */
.L_x_8752:
[----:B------:R-:W-:Y:S01]  /*08b0*/  IMAD.MOV.U32 R16, RZ, RZ, R20 ;  /* 0x000000ffff107224 */ /* 0x000fe200078e0014 */
[----:B------:R-:W-:Y:S01]  /*08c0*/  MOV R20, R11 ;  /* 0x0000000b00147202 */ /* 0x000fe20000000f00 */
[----:B------:R-:W-:Y:S01]  /*08d0*/  IMAD.MOV.U32 R21, RZ, RZ, R19 ;  /* 0x000000ffff157224 */ /* 0x000fe200078e0013 */
[----:B------:R-:W-:Y:S02]  /*08e0*/  MOV R19, R29 ;  /* 0x0000001d00137202 */ /* 0x000fe40000000f00 */
[----:B------:R-:W-:Y:S02]  /*08f0*/  MOV R18, 0x910 ;  /* 0x0000091000127802 */ /* 0x000fe40000000f00 */
[----:B------:R-:W-:Y:S05]  /*0900*/  CALL.REL.NOINC `($__internal_24_$__cuda_sm20_div_s64) ;  /* 0x00000040009c7944 */ /* 0x000fea0003c00000 */
[----:B------:R-:W-:Y:S02]  /*0910*/  MOV R12, R10 ;  /* 0x0000000a000c7202 */ /* 0x000fe40000000f00 */
.L_x_8753:
[----:B------:R-:W-:Y:S05]  /*0920*/  BSYNC.RECONVERGENT B0 ;  /* 0x0000000000007941 */ /* 0x000fea0003800200 */
.L_x_8751:
        /* <DEDUP_REMOVED lines=124> */
.L_x_8755:
[----:B------:R-:W-:Y:S01]  /*10f0*/  IMAD.MOV.U32 R16, RZ, RZ, R12 ;  /* 0x000000ffff107224 */ /* 0x000fe200078e000c */
[----:B------:R-:W-:Y:S01]  /*1100*/  MOV R20, R8 ;  /* 0x0000000800147202 */ /* 0x000fe20000000f00 */
[----:B------:R-:W-:Y:S01]  /*1110*/  IMAD.MOV.U32 R21, RZ, RZ, R13 ;  /* 0x000000ffff157224 */ /* 0x000fe200078e000d */
[----:B------:R-:W-:Y:S02]  /*1120*/  MOV R19, R0 ;  /* 0x0000000000137202 */ /* 0x000fe40000000f00 */
[----:B------:R-:W-:Y:S02]  /*1130*/  MOV R18, 0x1150 ;  /* 0x0000115000127802 */ /* 0x000fe40000000f00 */
[----:B------:R-:W-:Y:S05]  /*1140*/  CALL.REL.NOINC `($__internal_24_$__cuda_sm20_div_s64) ;  /* 0x00000038008c7944 */ /* 0x000fea0003c00000 */
[----:B------:R-:W-:Y:S02]  /*1150*/  MOV R34, R10 ;  /* 0x0000000a00227202 */ /* 0x000fe40000000f00 */
[----:B------:R-:W-:Y:S02]  /*1160*/  MOV R35, R13 ;  /* 0x0000000d00237202 */ /* 0x000fe40000000f00 */
.L_x_8756:
[----:B------:R-:W-:Y:S05]  /*1170*/  BSYNC.RECONVERGENT B0 ;  /* 0x0000000000007941 */ /* 0x000fea0003800200 */
.L_x_8754:
        /* <DEDUP_REMOVED lines=57> */
.L_x_8758:
[----:B------:R-:W-:Y:S01]  /*1510*/  IMAD.MOV.U32 R16, RZ, RZ, R4 ;  /* 0x000000ffff107224 */ /* 0x000fe200078e0004 */
[----:B------:R-:W-:Y:S01]  /*1520*/  MOV R21, R5 ;  /* 0x0000000500157202 */ /* 0x000fe20000000f00 */
[----:B------:R-:W-:Y:S01]  /*1530*/  IMAD.MOV.U32 R20, RZ, RZ, R7 ;  /* 0x000000ffff147224 */ /* 0x000fe200078e0007 */
[----:B------:R-:W-:Y:S02]  /*1540*/  MOV R18, 0x1560 ;  /* 0x0000156000127802 */ /* 0x000fe40000000f00 */
[----:B------:R-:W-:Y:S05]  /*1550*/  CALL.REL.NOINC `($__internal_24_$__cuda_sm20_div_s64) ;  /* 0x0000003400887944 */ /* 0x000fea0003c00000 */
[----:B------:R-:W-:Y:S02]  /*1560*/  MOV R14, R10 ;  /* 0x0000000a000e7202 */ /* 0x000fe40000000f00 */
[----:B------:R-:W-:Y:S02]  /*1570*/  MOV R15, R13 ;  /* 0x0000000d000f7202 */ /* 0x000fe40000000f00 */
.L_x_8759:
[----:B------:R-:W-:Y:S05]  /*1580*/  BSYNC.RECONVERGENT B0 ;  /* 0x0000000000007941 */ /* 0x000fea0003800200 */
.L_x_8757:
        /* <DEDUP_REMOVED lines=70> */
.L_x_8761:
[----:B0-----:R-:W-:Y:S05]  /*19f0*/  BSYNC.RECONVERGENT B0 ;  /* 0x0000000000007941 */ /* 0x001fea0003800200 */
.L_x_8760:
        /* <DEDUP_REMOVED lines=139> */
.L_x_8765:
[----:B------:R-:W-:Y:S01]  /*22b0*/  IMAD.MOV.U32 R16, RZ, RZ, R2 ;  /* 0x000000ffff107224 */ /* 0x000fe200078e0002 */
[----:B------:R-:W-:Y:S01]  /*22c0*/  MOV R21, RZ ;  /* 0x000000ff00157202 */ /* 0x000fe20000000f00 */
[----:B------:R-:W-:Y:S01]  /*22d0*/  IMAD.MOV.U32 R20, RZ, RZ, R32 ;  /* 0x000000ffff147224 */ /* 0x000fe200078e0020 */
[----:B------:R-:W-:Y:S02]  /*22e0*/  MOV R18, 0x2300 ;  /* 0x0000230000127802 */ /* 0x000fe40000000f00 */
[----:B------:R-:W-:Y:S05]  /*22f0*/  CALL.REL.NOINC `($__internal_24_$__cuda_sm20_div_s64) ;  /* 0x0000002800207944 */ /* 0x000fea0003c00000 */
[----:B------:R-:W-:Y:S02]  /*2300*/  IADD3 R15, PT, PT, -R10, RZ, RZ ;  /* 0x000000ff0a0f7210 */ /* 0x000fe40007ffe1ff */
[----:B------:R-:W-:-:S03]  /*2310*/  MOV R33, R13 ;  /* 0x0000000d00217202 */ /* 0x000fc60000000f00 */
[----:B------:R-:W-:Y:S01]  /*2320*/  IMAD R14, R32, R15, R2 ;  /* 0x0000000f200e7224 */ /* 0x000fe200078e0202 */
[----:B------:R-:W-:-:S07]  /*2330*/  MOV R32, R10 ;  /* 0x0000000a00207202 */ /* 0x000fce0000000f00 */
.L_x_8766:
        /* <DEDUP_REMOVED lines=59> */
.L_x_8768:
[----:B------:R-:W-:Y:S01]  /*26f0*/  IMAD.MOV.U32 R16, RZ, RZ, R32 ;  /* 0x000000ffff107224 */ /* 0x000fe200078e0020 */
[----:B------:R-:W-:Y:S01]  /*2700*/  MOV R21, R33 ;  /* 0x0000002100157202 */ /* 0x000fe20000000f00 */
[----:B------:R-:W-:Y:S01]  /*2710*/  IMAD.MOV.U32 R20, RZ, RZ, R28 ;  /* 0x000000ffff147224 */ /* 0x000fe200078e001c */
[----:B------:R-:W-:Y:S02]  /*2720*/  MOV R18, 0x2740 ;  /* 0x0000274000127802 */ /* 0x000fe40000000f00 */
[----:B------:R-:W-:Y:S05]  /*2730*/  CALL.REL.NOINC `($__internal_24_$__cuda_sm20_div_s64) ;  /* 0x0000002400107944 */ /* 0x000fea0003c00000 */
[----:B------:R-:W-:-:S05]  /*2740*/  IADD3 R13, PT, PT, -R10, RZ, RZ ;  /* 0x000000ff0a0d7210 */ /* 0x000fca0007ffe1ff */
[----:B------:R-:W-:Y:S02]  /*2750*/  IMAD R28, R13, R28, R32 ;  /* 0x0000001c0d1c7224 */ /* 0x000fe400078e0220 */
.L_x_8769:
[----:B------:R-:W-:Y:S05]  /*2760*/  BSYNC.RECONVERGENT B0 ;  /* 0x0000000000007941 */ /* 0x000fea0003800200 */
.L_x_8767:
        /* <DEDUP_REMOVED lines=160> */
.L_x_8764:
[----:B------:R-:W0:Y:S01]  /*3170*/  LDC.64 R2, c[0x0][0x420] ;  /* 0x00010800ff027b82 */ /* 0x000e220000000a00 */
[----:B------:R-:W-:-:S05]  /*3180*/  IADD3 R0, PT, PT, R12, UR13, RZ ;  /* 0x0000000d0c007c10 */ /* 0x000fca000fffe0ff */
[----:B0-----:R-:W-:-:S05]  /*3190*/  IMAD.WIDE.U32 R2, R0, 0x4, R2 ;  /* 0x0000000400027825 */ /* 0x001fca00078e0002 */
[----:B------:R1:W-:Y:S02]  /*31a0*/  STG.E desc[UR10][R2.64], R24 ;  /* 0x0000001802007986 */ /* 0x0003e4000c10190a */
.L_x_8763:
[----:B------:R-:W-:Y:S05]  /*31b0*/  BSYNC.RECONVERGENT B1 ;  /* 0x0000000000017941 */ /* 0x000fea0003800200 */
.L_x_8762:
        /* <DEDUP_REMOVED lines=14> */
.L_x_8771:
[----:B------:R-:W-:Y:S05]  /*32a0*/  BSYNC.RECONVERGENT B0 ;  /* 0x0000000000007941 */ /* 0x000fea0003800200 */
.L_x_8770:
        /* <DEDUP_REMOVED lines=49> */
.L_x_8776:
        /* <DEDUP_REMOVED lines=133> */
.L_x_8775:
        /* <DEDUP_REMOVED lines=73> */
.L_x_8777:
[----:B------:R-:W-:-:S09]  /*42a0*/  UISETP.NE.OR UP1, UPT, UR5, URZ, UP1 ;  /* 0x000000ff0500728c */ /* 0x000fd20008f25670 */
[----:B------:R-:W-:Y:S05]  /*42b0*/  BRA.U !UP1, `(.L_x_8773) ;  /* 0x0000000109947547 */ /* 0x000fea000b800000 */
.L_x_8774:
[----:B------:R-:W-:-:S13]  /*42c0*/  ISETP.GE.AND P0, PT, R12, UR15, PT ;  /* 0x0000000f0c007c0c */ /* 0x000fda000bf06270 */
.L_x_8778:
        /* <DEDUP_REMOVED lines=36> */
.L_x_8773:
        /* <DEDUP_REMOVED lines=10> */
.L_x_8779:
        /* <DEDUP_REMOVED lines=12> */
.L_x_8772:
        /* <DEDUP_REMOVED lines=81> */
        .weak           $__internal_24_$__cuda_sm20_div_s64
        .type           $__internal_24_$__cuda_sm20_div_s64,@function
        .size           $__internal_24_$__cuda_sm20_div_s64,(.L_x_14782 - $__internal_24_$__cuda_sm20_div_s64)
$__internal_24_$__cuda_sm20_div_s64:
        /* <DEDUP_REMOVED lines=86> */
[----:B------:R-:W-:Y:S05]  /*50e0*/  RET.REL.NODEC R14 `(_ZN5flash32flash_fwd_splitkv_combine_kernelI23Flash_fwd_kernel_traitsILi64ELi64ELi128ELi4ELb0ELb0EN7cutlass6half_tE19Flash_kernel_traitsILi64ELi64ELi128ELi4ES3_EELi8ELi4ELb1EEEvNS_16Flash_fwd_paramsE) ;  /* 0xffffffac0ec47950 */ /* 0x000fea0003c3ffff */
.L_x_8780:
        /* <DEDUP_REMOVED lines=9> */
.L_x_14782:


//--------------------- .text._ZN5flash32flash_fwd_splitkv_combine_kernelI23Flash_fwd_kernel_traitsILi64ELi64ELi128ELi4ELb0ELb0EN7cutlass6half_tE19Flash_kernel_traitsILi64ELi64ELi128ELi4ES3_EELi8ELi3ELb1EEEvNS_16Flash_fwd_paramsE --------------------------
	.section	.text._ZN5flash32flash_fwd_splitkv_combine_kernelI23Flash_fwd_kernel_traitsILi64ELi64ELi128ELi4ELb0ELb0EN7cutlass6half_tE19Flash_kernel_traitsILi64ELi64ELi128ELi4ES3_EELi8ELi3ELb1EEEvNS_16Flash_fwd_paramsE,"ax",@progbits
	.align	128
        .global         _ZN5flash32flash_fwd_splitkv_combine_kernelI23Flash_fwd_kernel_traitsILi64ELi64ELi128ELi4ELb0ELb0EN7cutlass6half_tE19Flash_kernel_traitsILi64ELi64ELi128ELi4ES3_EELi8ELi3ELb1EEEvNS_16Flash_fwd_paramsE
        .type           _ZN5flash32flash_fwd_splitkv_combine_kernelI23Flash_fwd_kernel_traitsILi64ELi64ELi128ELi4ELb0ELb0EN7cutlass6half_tE19Flash_kernel_traitsILi64ELi64ELi128ELi4ES3_EELi8ELi3ELb1EEEvNS_16Flash_fwd_paramsE,@function
        .size           _ZN5flash32flash_fwd_splitkv_combine_kernelI23Flash_fwd_kernel_traitsILi64ELi64ELi128ELi4ELb0ELb0EN7cutlass6half_tE19Flash_kernel_traitsILi64ELi64ELi128ELi4ES3_EELi8ELi3ELb1EEEvNS_16Flash_fwd_paramsE,(.L_x_14783 - _ZN5flash32flash_fwd_splitkv_combine_kernelI23Flash_fwd_kernel_traitsILi64ELi64ELi128ELi4ELb0ELb0EN7cutlass6half_tE19Flash_kernel_traitsILi64ELi64ELi128ELi4ES3_EELi8ELi3ELb1EEEvNS_16Flash_fwd_paramsE)
        .other          _ZN5flash32flash_fwd_splitkv_combine_kernelI23Flash_fwd_kernel_traitsILi64ELi64ELi128ELi4ELb0ELb0EN7cutlass6half_tE19Flash_kernel_traitsILi64ELi64ELi128ELi4ES3_EELi8ELi3ELb1EEEvNS_16Flash_fwd_paramsE,@"STO_CUDA_ENTRY STV_DEFAULT"
_ZN5flash32flash_fwd_splitkv_combine_kernelI23Flash_fwd_kernel_traitsILi64ELi64ELi128ELi4ELb0ELb0EN7cutlass6half_tE19Flash_kernel_traitsILi64ELi64ELi128ELi4ES3_EELi8ELi3ELb1EEEvNS_16Flash_fwd_paramsE:
.text._ZN5flash32flash_fwd_splitkv_combine_kernelI23Flash_fwd_kernel_traitsILi64ELi64ELi128ELi4ELb0ELb0EN7cutlass6half_tE19Flash_kernel_traitsILi64ELi64ELi128ELi4ES3_EELi8ELi3ELb1EEEvNS_16Flash_fwd_paramsE:
        /* <DEDUP_REMOVED lines=38> */
.L_x_8781:
[----:B------:R-:W-:Y:S01]  /*0260*/  IMAD.U32 R24, RZ, RZ, UR21 ;  /* 0x00000015ff187e24 */ /* 0x000fe2000f8e00ff */
[----:B------:R-:W-:Y:S01]  /*0270*/  MOV R16, UR19 ;  /* 0x0000001300107c02 */ /* 0x000fe20008000f00 */
[----:B------:R-:W-:Y:S01]  /*0280*/  IMAD.U32 R17, RZ, RZ, UR15 ;  /* 0x0000000fff117e24 */ /* 0x000fe2000f8e00ff */
[----:B------:R-:W-:Y:S02]  /*0290*/  MOV R15, UR14 ;  /* 0x0000000e000f7c02 */ /* 0x000fe40008000f00 */
[----:B------:R-:W-:Y:S02]  /*02a0*/  MOV R14, 0x2c0 ;  /* 0x000002c0000e7802 */ /* 0x000fe40000000f00 */
[----:B------:R-:W-:Y:S05]  /*02b0*/  CALL.REL.NOINC `($__internal_25_$__cuda_sm20_div_s64) ;  /* 0x00000048002c7944 */ /* 0x000fea0003c00000 */
[----:B------:R-:W-:-:S07]  /*02c0*/  MOV R12, R0 ;  /* 0x00000000000c7202 */ /* 0x000fce0000000f00 */
.L_x_8782:
        /* <DEDUP_REMOVED lines=30> */
.L_x_8784:
[----:B------:R-:W-:Y:S01]  /*04b0*/  IMAD.MOV.U32 R24, RZ, RZ, R12 ;  /* 0x000000ffff187224 */ /* 0x000fe200078e000c */
[----:B------:R-:W-:Y:S02]  /*04c0*/  MOV R17, R13 ;  /* 0x0000000d00117202 */ /* 0x000fe40000000f00 */
[----:B------:R-:W-:Y:S02]  /*04d0*/  MOV R14, 0x4f0 ;  /* 0x000004f0000e7802 */ /* 0x000fe40000000f00 */
[----:B------:R-:W-:Y:S05]  /*04e0*/  CALL.REL.NOINC `($__internal_25_$__cuda_sm20_div_s64) ;  /* 0x0000004400a07944 */ /* 0x000fea0003c00000 */
[----:B------:R-:W-:Y:S02]  /*04f0*/  MOV R6, R0 ;  /* 0x0000000000067202 */ /* 0x000fe40000000f00 */
[----:B------:R-:W-:Y:S02]  /*0500*/  MOV R7, R13 ;  /* 0x0000000d00077202 */ /* 0x000fe40000000f00 */
.L_x_8785:
[----:B------:R-:W-:Y:S05]  /*0510*/  BSYNC.RECONVERGENT B0 ;  /* 0x0000000000007941 */ /* 0x000fea0003800200 */
.L_x_8783:
        /* <DEDUP_REMOVED lines=57> */
.L_x_8787:
[----:B------:R-:W-:Y:S01]  /*08b0*/  IMAD.MOV.U32 R24, RZ, RZ, R16 ;  /* 0x000000ffff187224 */ /* 0x000fe200078e0010 */
[----:B------:R-:W-:Y:S01]  /*08c0*/  MOV R16, R11 ;  /* 0x0000000b00107202 */ /* 0x000fe20000000f00 */
[----:B------:R-:W-:Y:S01]  /*08d0*/  IMAD.MOV.U32 R17, RZ, RZ, R15 ;  /* 0x000000ffff117224 */ /* 0x000fe200078e000f */
[----:B------:R-:W-:Y:S02]  /*08e0*/  MOV R15, R3 ;  /* 0x00000003000f7202 */ /* 0x000fe40000000f00 */
[----:B------:R-:W-:Y:S02]  /*08f0*/  MOV R14, 0x910 ;  /* 0x00000910000e7802 */ /* 0x000fe40000000f00 */
[----:B------:R-:W-:Y:S05]  /*0900*/  CALL.REL.NOINC `($__internal_25_$__cuda_sm20_div_s64) ;  /* 0x0000004000987944 */ /* 0x000fea0003c00000 */
[----:B------:R-:W-:Y:S02]  /*0910*/  MOV R12, R0 ;  /* 0x00000000000c7202 */ /* 0x000fe40000000f00 */
.L_x_8788:
[----:B------:R-:W-:Y:S05]  /*0920*/  BSYNC.RECONVERGENT B0 ;  /* 0x0000000000007941 */ /* 0x000fea0003800200 */
.L_x_8786:
        /* <DEDUP_REMOVED lines=124> */
.L_x_8790:
[----:B------:R-:W-:Y:S01]  /*10f0*/  IMAD.MOV.U32 R24, RZ, RZ, R12 ;  /* 0x000000ffff187224 */ /* 0x000fe200078e000c */
[----:B------:R-:W-:Y:S01]  /*1100*/  MOV R16, R10 ;  /* 0x0000000a00107202 */ /* 0x000fe20000000f00 */
[----:B------:R-:W-:Y:S01]  /*1110*/  IMAD.MOV.U32 R17, RZ, RZ, R13 ;  /* 0x000000ffff117224 */ /* 0x000fe200078e000d */
[----:B------:R-:W-:Y:S02]  /*1120*/  MOV R15, R4 ;  /* 0x00000004000f7202 */ /* 0x000fe40000000f00 */
[----:B------:R-:W-:Y:S02]  /*1130*/  MOV R14, 0x1150 ;  /* 0x00001150000e7802 */ /* 0x000fe40000000f00 */
[----:B------:R-:W-:Y:S05]  /*1140*/  CALL.REL.NOINC `($__internal_25_$__cuda_sm20_div_s64) ;  /* 0x0000003800887944 */ /* 0x000fea0003c00000 */
[----:B------:R-:W-:Y:S02]  /*1150*/  MOV R30, R0 ;  /* 0x00000000001e7202 */ /* 0x000fe40000000f00 */
[----:B------:R-:W-:Y:S02]  /*1160*/  MOV R31, R13 ;  /* 0x0000000d001f7202 */ /* 0x000fe40000000f00 */
.L_x_8791:
[----:B------:R-:W-:Y:S05]  /*1170*/  BSYNC.RECONVERGENT B0 ;  /* 0x0000000000007941 */ /* 0x000fea0003800200 */
.L_x_8789:
        /* <DEDUP_REMOVED lines=57> */
.L_x_8793:
[----:B------:R-:W-:Y:S01]  /*1510*/  IMAD.MOV.U32 R24, RZ, RZ, R6 ;  /* 0x000000ffff187224 */ /* 0x000fe200078e0006 */
[----:B------:R-:W-:Y:S01]  /*1520*/  MOV R17, R7 ;  /* 0x0000000700117202 */ /* 0x000fe20000000f00 */
[----:B------:R-:W-:Y:S01]  /*1530*/  IMAD.MOV.U32 R16, RZ, RZ, R9 ;  /* 0x000000ffff107224 */ /* 0x000fe200078e0009 */
[----:B------:R-:W-:Y:S02]  /*1540*/  MOV R14, 0x1560 ;  /* 0x00001560000e7802 */ /* 0x000fe40000000f00 */
[----:B------:R-:W-:Y:S05]  /*1550*/  CALL.REL.NOINC `($__internal_25_$__cuda_sm20_div_s64) ;  /* 0x0000003400847944 */ /* 0x000fea0003c00000 */
[----:B------:R-:W-:Y:S02]  /*1560*/  MOV R22, R0 ;  /* 0x0000000000167202 */ /* 0x000fe40000000f00 */
[----:B------:R-:W-:Y:S02]  /*1570*/  MOV R23, R13 ;  /* 0x0000000d00177202 */ /* 0x000fe40000000f00 */
.L_x_8794:
[----:B------:R-:W-:Y:S05]  /*1580*/  BSYNC.RECONVERGENT B0 ;  /* 0x0000000000007941 */ /* 0x000fea0003800200 */
.L_x_8792:
        /* <DEDUP_REMOVED lines=81> */
.L_x_8796:
[----:B------:R-:W-:Y:S05]  /*1aa0*/  BSYNC.RECONVERGENT B0 ;  /* 0x0000000000007941 */ /* 0x000fea0003800200 */
.L_x_8795:
        /* <DEDUP_REMOVED lines=121> */
.L_x_8800:
[----:B------:R-:W-:Y:S01]  /*2240*/  LEA.HI R24, R7, UR20, RZ, 0x1d ;  /* 0x0000001407187c11 */ /* 0x000fe2000f8fe8ff */
[----:B------:R-:W-:Y:S01]  /*2250*/  IMAD.MOV.U32 R17, RZ, RZ, RZ ;  /* 0x000000ffff117224 */ /* 0x000fe200078e00ff */
[----:B------:R-:W-:Y:S01]  /*2260*/  MOV R14, 0x2290 ;  /* 0x00002290000e7802 */ /* 0x000fe20000000f00 */
[----:B------:R-:W-:Y:S02]  /*2270*/  IMAD.MOV.U32 R16, RZ, RZ, R26 ;  /* 0x000000ffff107224 */ /* 0x000fe400078e001a */
[----:B------:R-:W-:Y:S05]  /*2280*/  CALL.REL.NOINC `($__internal_25_$__cuda_sm20_div_s64) ;  /* 0x0000002800387944 */ /* 0x000fea0003c00000 */
[----:B------:R-:W-:Y:S02]  /*2290*/  IADD3 R15, PT, PT, -R0, RZ, RZ ;  /* 0x000000ff000f7210 */ /* 0x000fe40007ffe1ff */
[----:B------:R-:W-:-:S03]  /*22a0*/  MOV R27, R13 ;  /* 0x0000000d001b7202 */ /* 0x000fc60000000f00 */
[----:B------:R-:W-:Y:S01]  /*22b0*/  IMAD R24, R26, R15, R24 ;  /* 0x0000000f1a187224 */ /* 0x000fe200078e0218 */
[----:B------:R-:W-:-:S07]  /*22c0*/  MOV R26, R0 ;  /* 0x00000000001a7202 */ /* 0x000fce0000000f00 */
.L_x_8801:
        /* <DEDUP_REMOVED lines=60> */
.L_x_8803:
[----:B------:R-:W-:Y:S01]  /*2690*/  IMAD.MOV.U32 R24, RZ, RZ, R26 ;  /* 0x000000ffff187224 */ /* 0x000fe200078e001a */
[----:B------:R-:W-:Y:S01]  /*26a0*/  MOV R17, R27 ;  /* 0x0000001b00117202 */ /* 0x000fe20000000f00 */
[----:B------:R-:W-:Y:S01]  /*26b0*/  IMAD.MOV.U32 R16, RZ, RZ, R32 ;  /* 0x000000ffff107224 */ /* 0x000fe200078e0020 */
[----:B------:R-:W-:Y:S02]  /*26c0*/  MOV R14, 0x26e0 ;  /* 0x000026e0000e7802 */ /* 0x000fe40000000f00 */
[----:B------:R-:W-:Y:S05]  /*26d0*/  CALL.REL.NOINC `($__internal_25_$__cuda_sm20_div_s64) ;  /* 0x0000002400247944 */ /* 0x000fea0003c00000 */
[----:B------:R-:W-:-:S05]  /*26e0*/  IADD3 R13, PT, PT, -R0, RZ, RZ ;  /* 0x000000ff000d7210 */ /* 0x000fca0007ffe1ff */
[----:B------:R-:W-:Y:S02]  /*26f0*/  IMAD R26, R13, R32, R26 ;  /* 0x000000200d1a7224 */ /* 0x000fe400078e021a */
.L_x_8804:
[----:B------:R-:W-:Y:S05]  /*2700*/  BSYNC.RECONVERGENT B0 ;  /* 0x0000000000007941 */ /* 0x000fea0003800200 */
.L_x_8802:
        /* <DEDUP_REMOVED lines=162> */
.L_x_8799:
[----:B------:R-:W0:Y:S01]  /*3130*/  LDC.64 R2, c[0x0][0x420] ;  /* 0x00010800ff027b82 */ /* 0x000e220000000a00 */
[----:B------:R-:W-:-:S05]  /*3140*/  IADD3 R12, PT, PT, R12, UR20, RZ ;  /* 0x000000140c0c7c10 */ /* 0x000fca000fffe0ff */
[----:B0-----:R-:W-:-:S05]  /*3150*/  IMAD.WIDE.U32 R2, R12, 0x4, R2 ;  /* 0x000000040c027825 */ /* 0x001fca00078e0002 */
[----:B------:R1:W-:Y:S02]  /*3160*/  STG.E desc[UR10][R2.64], R20 ;  /* 0x0000001402007986 */ /* 0x0003e4000c10190a */
.L_x_8798:
[----:B------:R-:W-:Y:S05]  /*3170*/  BSYNC.RECONVERGENT B1 ;  /* 0x0000000000017941 */ /* 0x000fea0003800200 */
.L_x_8797:
        /* <DEDUP_REMOVED lines=17> */
.L_x_8806:
[----:B------:R-:W-:Y:S05]  /*3290*/  BSYNC.RECONVERGENT B0 ;  /* 0x0000000000007941 */ /* 0x000fea0003800200 */
.L_x_8805:
        /* <DEDUP_REMOVED lines=49> */
.L_x_8811:
        /* <DEDUP_REMOVED lines=133> */
.L_x_8810:
        /* <DEDUP_REMOVED lines=73> */
.L_x_8812:
[----:B------:R-:W-:-:S09]  /*4290*/  UISETP.NE.OR UP1, UPT, UR5, URZ, UP1 ;  /* 0x000000ff0500728c */ /* 0x000fd20008f25670 */
[----:B------:R-:W-:Y:S05]  /*42a0*/  BRA.U !UP1, `(.L_x_8808) ;  /* 0x0000000109947547 */ /* 0x000fea000b800000 */
.L_x_8809:
[----:B------:R-:W-:-:S13]  /*42b0*/  ISETP.GE.AND P0, PT, R12, UR12, PT ;  /* 0x0000000c0c007c0c */ /* 0x000fda000bf06270 */
.L_x_8813:
        /* <DEDUP_REMOVED lines=36> */
.L_x_8808:
        /* <DEDUP_REMOVED lines=10> */
.L_x_8814:
        /* <DEDUP_REMOVED lines=12> */
.L_x_8807:
        /* <DEDUP_REMOVED lines=81> */
        .weak           $__internal_25_$__cuda_sm20_div_s64
        .type           $__internal_25_$__cuda_sm20_div_s64,@function
        .size           $__internal_25_$__cuda_sm20_div_s64,(.L_x_14783 - $__internal_25_$__cuda_sm20_div_s64)
$__internal_25_$__cuda_sm20_div_s64:
        /* <DEDUP_REMOVED lines=86> */
[----:B------:R-:W-:Y:S06]  /*50d0*/  RET.REL.NODEC R18 `(_ZN5flash32flash_fwd_splitkv_combine_kernelI23Flash_fwd_kernel_traitsILi64ELi64ELi128ELi4ELb0ELb0EN7cutlass6half_tE19Flash_kernel_traitsILi64ELi64ELi128ELi4ES3_EELi8ELi3ELb1EEEvNS_16Flash_fwd_paramsE) ;  /* 0xffffffac12c87950 */ /* 0x000fec0003c3ffff */
.L_x_8815:
        /* <DEDUP_REMOVED lines=10> */
.L_x_14783:


//--------------------- .text._ZN5flash32flash_fwd_splitkv_combine_kernelI23Flash_fwd_kernel_traitsILi64ELi64ELi128ELi4ELb0ELb0EN7cutlass6half_tE19Flash_kernel_traitsILi64ELi64ELi128ELi4ES3_EELi8ELi2ELb1EEEvNS_16Flash_fwd_paramsE --------------------------
	.section	.text._ZN5flash32flash_fwd_splitkv_combine_kernelI23Flash_fwd_kernel_traitsILi64ELi64ELi128ELi4ELb0ELb0EN7cutlass6half_tE19Flash_kernel_traitsILi64ELi64ELi128ELi4ES3_EELi8ELi2ELb1EEEvNS_16Flash_fwd_paramsE,"ax",@progbits
	.align	128
        .global         _ZN5flash32flash_fwd_splitkv_combine_kernelI23Flash_fwd_kernel_traitsILi64ELi64ELi128ELi4ELb0ELb0EN7cutlass6half_tE19Flash_kernel_traitsILi64ELi64ELi128ELi4ES3_EELi8ELi2ELb1EEEvNS_16Flash_fwd_paramsE
        .type           _ZN5flash32flash_fwd_splitkv_combine_kernelI23Flash_fwd_kernel_traitsILi64ELi64ELi128ELi4ELb0ELb0EN7cutlass6half_tE19Flash_kernel_traitsILi64ELi64ELi128ELi4ES3_EELi8ELi2ELb1EEEvNS_16Flash_fwd_paramsE,@function
        .size           _ZN5flash32flash_fwd_splitkv_combine_kernelI23Flash_fwd_kernel_traitsILi64ELi64ELi128ELi4ELb0ELb0EN7cutlass6half_tE19Flash_kernel_traitsILi64ELi64ELi128ELi4ES3_EELi8ELi2ELb1EEEvNS_16Flash_fwd_paramsE,(.L_x_14784 - _ZN5flash32flash_fwd_splitkv_combine_kernelI23Flash_fwd_kernel_traitsILi64ELi64ELi128ELi4ELb0ELb0EN7cutlass6half_tE19Flash_kernel_traitsILi64ELi64ELi128ELi4ES3_EELi8ELi2ELb1EEEvNS_16Flash_fwd_paramsE)
        .other          _ZN5flash32flash_fwd_splitkv_combine_kernelI23Flash_fwd_kernel_traitsILi64ELi64ELi128ELi4ELb0ELb0EN7cutlass6half_tE19Flash_kernel_traitsILi64ELi64ELi128ELi4ES3_EELi8ELi2ELb1EEEvNS_16Flash_fwd_paramsE,@"STO_CUDA_ENTRY STV_DEFAULT"
_ZN5flash32flash_fwd_splitkv_combine_kernelI23Flash_fwd_kernel_traitsILi64ELi64ELi128ELi4ELb0ELb0EN7cutlass6half_tE19Flash_kernel_traitsILi64ELi64ELi128ELi4ES3_EELi8ELi2ELb1EEEvNS_16Flash_fwd_paramsE:
.text._ZN5flash32flash_fwd_splitkv_combine_kernelI23Flash_fwd_kernel_traitsILi64ELi64ELi128ELi4ELb0ELb0EN7cutlass6half_tE19Flash_kernel_traitsILi64ELi64ELi128ELi4ES3_EELi8ELi2ELb1EEEvNS_16Flash_fwd_paramsE:
        /* <DEDUP_REMOVED lines=38> */
.L_x_8816:
[----:B------:R-:W-:Y:S01]  /*0260*/  IMAD.U32 R14, RZ, RZ, UR16 ;  /* 0x00000010ff0e7e24 */ /* 0x000fe2000f8e00ff */
[----:B------:R-:W-:Y:S01]  /*0270*/  MOV R18, UR14 ;  /* 0x0000000e00127c02 */ /* 0x000fe20008000f00 */
[----:B------:R-:W-:Y:S01]  /*0280*/  IMAD.U32 R19, RZ, RZ, UR17 ;  /* 0x00000011ff137e24 */ /* 0x000fe2000f8e00ff */
[----:B------:R-:W-:Y:S02]  /*0290*/  MOV R17, UR9 ;  /* 0x0000000900117c02 */ /* 0x000fe40008000f00 */
[----:B------:R-:W-:Y:S02]  /*02a0*/  MOV R16, 0x2c0 ;  /* 0x000002c000107802 */ /* 0x000fe40000000f00 */
[----:B------:R-:W-:Y:S05]  /*02b0*/  CALL.REL.NOINC `($__internal_26_$__cuda_sm20_div_s64) ;  /* 0x00000048001c7944 */ /* 0x000fea0003c00000 */
.L_x_8817:
        /* <DEDUP_REMOVED lines=30> */
.L_x_8819:
[----:B------:R-:W-:Y:S01]  /*04a0*/  IMAD.MOV.U32 R14, RZ, RZ, R10 ;  /* 0x000000ffff0e7224 */ /* 0x000fe200078e000a */
[----:B------:R-:W-:Y:S02]  /*04b0*/  MOV R19, R11 ;  /* 0x0000000b00137202 */ /* 0x000fe40000000f00 */
[----:B------:R-:W-:Y:S02]  /*04c0*/  MOV R16, 0x4e0 ;  /* 0x000004e000107802 */ /* 0x000fe40000000f00 */
[----:B------:R-:W-:Y:S05]  /*04d0*/  CALL.REL.NOINC `($__internal_26_$__cuda_sm20_div_s64) ;  /* 0x0000004400947944 */ /* 0x000fea0003c00000 */
[----:B------:R-:W-:Y:S02]  /*04e0*/  MOV R4, R10 ;  /* 0x0000000a00047202 */ /* 0x000fe40000000f00 */
[----:B------:R-:W-:Y:S02]  /*04f0*/  MOV R5, R11 ;  /* 0x0000000b00057202 */ /* 0x000fe40000000f00 */
.L_x_8820:
[----:B------:R-:W-:Y:S05]  /*0500*/  BSYNC.RECONVERGENT B0 ;  /* 0x0000000000007941 */ /* 0x000fea0003800200 */
.L_x_8818:
        /* <DEDUP_REMOVED lines=57> */
.L_x_8822:
[----:B------:R-:W-:Y:S01]  /*08a0*/  IMAD.MOV.U32 R14, RZ, RZ, R18 ;  /* 0x000000ffff0e7224 */ /* 0x000fe200078e0012 */
[----:B------:R-:W-:Y:S01]  /*08b0*/  MOV R18, R9 ;  /* 0x0000000900127202 */ /* 0x000fe20000000f00 */
[----:B------:R-:W-:Y:S01]  /*08c0*/  IMAD.MOV.U32 R19, RZ, RZ, R17 ;  /* 0x000000ffff137224 */ /* 0x000fe200078e0011 */
[----:B------:R-:W-:Y:S02]  /*08d0*/  MOV R17, R25 ;  /* 0x0000001900117202 */ /* 0x000fe40000000f00 */
[----:B------:R-:W-:Y:S02]  /*08e0*/  MOV R16, 0x900 ;  /* 0x0000090000107802 */ /* 0x000fe40000000f00 */
[----:B------:R-:W-:Y:S05]  /*08f0*/  CALL.REL.NOINC `($__internal_26_$__cuda_sm20_div_s64) ;  /* 0x00000040008c7944 */ /* 0x000fea0003c00000 */
.L_x_8823:
[----:B------:R-:W-:Y:S05]  /*0900*/  BSYNC.RECONVERGENT B0 ;  /* 0x0000000000007941 */ /* 0x000fea0003800200 */
.L_x_8821:
        /* <DEDUP_REMOVED lines=123> */
.L_x_8825:
[----:B------:R-:W-:Y:S01]  /*10c0*/  IMAD.MOV.U32 R14, RZ, RZ, R10 ;  /* 0x000000ffff0e7224 */ /* 0x000fe200078e000a */
[----:B------:R-:W-:Y:S01]  /*10d0*/  MOV R18, R8 ;  /* 0x0000000800127202 */ /* 0x000fe20000000f00 */
[----:B------:R-:W-:Y:S01]  /*10e0*/  IMAD.MOV.U32 R19, RZ, RZ, R11 ;  /* 0x000000ffff137224 */ /* 0x000fe200078e000b */
[----:B------:R-:W-:Y:S02]  /*10f0*/  MOV R17, R0 ;  /* 0x0000000000117202 */ /* 0x000fe40000000f00 */
[----:B------:R-:W-:Y:S02]  /*1100*/  MOV R16, 0x1120 ;  /* 0x0000112000107802 */ /* 0x000fe40000000f00 */
[----:B------:R-:W-:Y:S05]  /*1110*/  CALL.REL.NOINC `($__internal_26_$__cuda_sm20_div_s64) ;  /* 0x0000003800847944 */ /* 0x000fea0003c00000 */
[----:B------:R-:W-:Y:S02]  /*1120*/  MOV R32, R10 ;  /* 0x0000000a00207202 */ /* 0x000fe40000000f00 */
[----:B------:R-:W-:Y:S02]  /*1130*/  MOV R33, R11 ;  /* 0x0000000b00217202 */ /* 0x000fe40000000f00 */
.L_x_8826:
[----:B------:R-:W-:Y:S05]  /*1140*/  BSYNC.RECONVERGENT B0 ;  /* 0x0000000000007941 */ /* 0x000fea0003800200 */
.L_x_8824:
        /* <DEDUP_REMOVED lines=57> */
.L_x_8828:
[----:B------:R-:W-:Y:S01]  /*14e0*/  IMAD.MOV.U32 R14, RZ, RZ, R4 ;  /* 0x000000ffff0e7224 */ /* 0x000fe200078e0004 */
[----:B------:R-:W-:Y:S01]  /*14f0*/  MOV R19, R5 ;  /* 0x0000000500137202 */ /* 0x000fe20000000f00 */
[----:B------:R-:W-:Y:S01]  /*1500*/  IMAD.MOV.U32 R18, RZ, RZ, R6 ;  /* 0x000000ffff127224 */ /* 0x000fe200078e0006 */
[----:B------:R-:W-:Y:S02]  /*1510*/  MOV R16, 0x1530 ;  /* 0x0000153000107802 */ /* 0x000fe40000000f00 */
[----:B------:R-:W-:Y:S05]  /*1520*/  CALL.REL.NOINC `($__internal_26_$__cuda_sm20_div_s64) ;  /* 0x0000003400807944 */ /* 0x000fea0003c00000 */
[----:B------:R-:W-:Y:S02]  /*1530*/  MOV R20, R10 ;  /* 0x0000000a00147202 */ /* 0x000fe40000000f00 */
[----:B------:R-:W-:Y:S02]  /*1540*/  MOV R21, R11 ;  /* 0x0000000b00157202 */ /* 0x000fe40000000f00 */
.L_x_8829:
[----:B------:R-:W-:Y:S05]  /*1550*/  BSYNC.RECONVERGENT B0 ;  /* 0x0000000000007941 */ /* 0x000fea0003800200 */
.L_x_8827:
        /* <DEDUP_REMOVED lines=72> */
.L_x_8831:
[----:B0-----:R-:W-:Y:S05]  /*19e0*/  BSYNC.RECONVERGENT B0 ;  /* 0x0000000000007941 */ /* 0x001fea0003800200 */
.L_x_8830:
        /* <DEDUP_REMOVED lines=133> */
.L_x_8835:
[----:B------:R-:W-:Y:S01]  /*2240*/  LEA.HI R2, R7, UR15, RZ, 0x1e ;  /* 0x0000000f07027c11 */ /* 0x000fe2000f8ff0ff */
[----:B------:R-:W-:Y:S01]  /*2250*/  IMAD.MOV.U32 R19, RZ, RZ, RZ ;  /* 0x000000ffff137224 */ /* 0x000fe200078e00ff */
[----:B------:R-:W-:Y:S02]  /*2260*/  MOV R18, R30 ;  /* 0x0000001e00127202 */ /* 0x000fe40000000f00 */
[----:B------:R-:W-:Y:S01]  /*2270*/  MOV R16, 0x22a0 ;  /* 0x000022a000107802 */ /* 0x000fe20000000f00 */
[----:B------:R-:W-:Y:S02]  /*2280*/  IMAD.MOV.U32 R14, RZ, RZ, R2 ;  /* 0x000000ffff0e7224 */ /* 0x000fe400078e0002 */
[----:B------:R-:W-:Y:S05]  /*2290*/  CALL.REL.NOINC `($__internal_26_$__cuda_sm20_div_s64) ;  /* 0x0000002800247944 */ /* 0x000fea0003c00000 */
[----:B------:R-:W-:Y:S02]  /*22a0*/  IADD3 R13, PT, PT, -R10, RZ, RZ ;  /* 0x000000ff0a0d7210 */ /* 0x000fe40007ffe1ff */
[----:B------:R-:W-:-:S03]  /*22b0*/  MOV R31, R11 ;  /* 0x0000000b001f7202 */ /* 0x000fc60000000f00 */
[----:B------:R-:W-:Y:S01]  /*22c0*/  IMAD R12, R30, R13, R2 ;  /* 0x0000000d1e0c7224 */ /* 0x000fe200078e0202 */
[----:B------:R-:W-:-:S07]  /*22d0*/  MOV R30, R10 ;  /* 0x0000000a001e7202 */ /* 0x000fce0000000f00 */
.L_x_8836:
        /* <DEDUP_REMOVED lines=59> */
.L_x_8838:
[----:B------:R-:W-:Y:S01]  /*2690*/  IMAD.MOV.U32 R14, RZ, RZ, R30 ;  /* 0x000000ffff0e7224 */ /* 0x000fe200078e001e */
[----:B------:R-:W-:Y:S01]  /*26a0*/  MOV R19, R31 ;  /* 0x0000001f00137202 */ /* 0x000fe20000000f00 */
[----:B------:R-:W-:Y:S01]  /*26b0*/  IMAD.MOV.U32 R18, RZ, RZ, R34 ;  /* 0x000000ffff127224 */ /* 0x000fe200078e0022 */
[----:B------:R-:W-:Y:S02]  /*26c0*/  MOV R16, 0x26e0 ;  /* 0x000026e000107802 */ /* 0x000fe40000000f00 */
[----:B------:R-:W-:Y:S05]  /*26d0*/  CALL.REL.NOINC `($__internal_26_$__cuda_sm20_div_s64) ;  /* 0x0000002400147944 */ /* 0x000fea0003c00000 */
[----:B------:R-:W-:-:S05]  /*26e0*/  IADD3 R11, PT, PT, -R10, RZ, RZ ;  /* 0x000000ff0a0b7210 */ /* 0x000fca0007ffe1ff */
[----:B------:R-:W-:Y:S02]  /*26f0*/  IMAD R30, R11, R34, R30 ;  /* 0x000000220b1e7224 */ /* 0x000fe400078e021e */
.L_x_8839:
[----:B------:R-:W-:Y:S05]  /*2700*/  BSYNC.RECONVERGENT B0 ;  /* 0x0000000000007941 */ /* 0x000fea0003800200 */
.L_x_8837:
        /* <DEDUP_REMOVED lines=159> */
.L_x_8834:
[----:B------:R-:W0:Y:S01]  /*3100*/  LDC.64 R4, c[0x0][0x420] ;  /* 0x00010800ff047b82 */ /* 0x000e220000000a00 */
[----:B------:R-:W-:-:S05]  /*3110*/  IADD3 R2, PT, PT, R2, UR15, RZ ;  /* 0x0000000f02027c10 */ /* 0x000fca000fffe0ff */
[----:B0-----:R-:W-:-:S05]  /*3120*/  IMAD.WIDE.U32 R2, R2, 0x4, R4 ;  /* 0x0000000402027825 */ /* 0x001fca00078e0004 */
[----:B------:R1:W-:Y:S02]  /*3130*/  STG.E desc[UR10][R2.64], R22 ;  /* 0x0000001602007986 */ /* 0x0003e4000c10190a */
.L_x_8833:
[----:B------:R-:W-:Y:S05]  /*3140*/  BSYNC.RECONVERGENT B1 ;  /* 0x0000000000017941 */ /* 0x000fea0003800200 */
.L_x_8832:
        /* <DEDUP_REMOVED lines=16> */
.L_x_8841:
[----:B------:R-:W-:Y:S05]  /*3250*/  BSYNC.RECONVERGENT B0 ;  /* 0x0000000000007941 */ /* 0x000fea0003800200 */
.L_x_8840:
        /* <DEDUP_REMOVED lines=49> */
.L_x_8846:
        /* <DEDUP_REMOVED lines=133> */
.L_x_8845:
        /* <DEDUP_REMOVED lines=73> */
.L_x_8847:
[----:B------:R-:W-:-:S09]  /*4250*/  UISETP.NE.OR UP1, UPT, UR5, URZ, UP1 ;  /* 0x000000ff0500728c */ /* 0x000fd20008f25670 */
[----:B------:R-:W-:Y:S05]  /*4260*/  BRA.U !UP1, `(.L_x_8843) ;  /* 0x0000000109947547 */ /* 0x000fea000b800000 */
.L_x_8844:
[----:B------:R-:W-:-:S13]  /*4270*/  ISETP.GE.AND P0, PT, R12, UR13, PT ;  /* 0x0000000d0c007c0c */ /* 0x000fda000bf06270 */
.L_x_8848:
        /* <DEDUP_REMOVED lines=36> */
.L_x_8843:
        /* <DEDUP_REMOVED lines=10> */
.L_x_8849:
        /* <DEDUP_REMOVED lines=12> */
.L_x_8842:
        /* <DEDUP_REMOVED lines=81> */
        .weak           $__internal_26_$__cuda_sm20_div_s64
        .type           $__internal_26_$__cuda_sm20_div_s64,@function
        .size           $__internal_26_$__cuda_sm20_div_s64,(.L_x_14784 - $__internal_26_$__cuda_sm20_div_s64)
$__internal_26_$__cuda_sm20_div_s64:
        /* <DEDUP_REMOVED lines=86> */
[----:B------:R-:W-:Y:S05]  /*5090*/  RET.REL.NODEC R12 `(_ZN5flash32flash_fwd_splitkv_combine_kernelI23Flash_fwd_kernel_traitsILi64ELi64ELi128ELi4ELb0ELb0EN7cutlass6half_tE19Flash_kernel_traitsILi64ELi64ELi128ELi4ES3_EELi8ELi2ELb1EEEvNS_16Flash_fwd_paramsE) ;  /* 0xffffffac0cd87950 */ /* 0x000fea0003c3ffff */
.L_x_8850:
        /* <DEDUP_REMOVED lines=14> */
.L_x_14784:


//--------------------- .text._ZN5flash32flash_fwd_splitkv_combine_kernelI23Flash_fwd_kernel_traitsILi64ELi64ELi128ELi4ELb0ELb0EN7cutlass6half_tE19Flash_kernel_traitsILi64ELi64ELi128ELi4ES3_EELi8ELi1ELb1EEEvNS_16Flash_fwd_paramsE --------------------------
	.section	.text._ZN5flash32flash_fwd_splitkv_combine_kernelI23Flash_fwd_kernel_traitsILi64ELi64ELi128ELi4ELb0ELb0EN7cutlass6half_tE19Flash_kernel_traitsILi64ELi64ELi128ELi4ES3_EELi8ELi1ELb1EEEvNS_16Flash_fwd_paramsE,"ax",@progbits
	.align	128
        .global         _ZN5flash32flash_fwd_splitkv_combine_kernelI23Flash_fwd_kernel_traitsILi64ELi64ELi128ELi4ELb0ELb0EN7cutlass6half_tE19Flash_kernel_traitsILi64ELi64ELi128ELi4ES3_EELi8ELi1ELb1EEEvNS_16Flash_fwd_paramsE
        .type           _ZN5flash32flash_fwd_splitkv_combine_kernelI23Flash_fwd_kernel_traitsILi64ELi64ELi128ELi4ELb0ELb0EN7cutlass6half_tE19Flash_kernel_traitsILi64ELi64ELi128ELi4ES3_EELi8ELi1ELb1EEEvNS_16Flash_fwd_paramsE,@function
        .size           _ZN5flash32flash_fwd_splitkv_combine_kernelI23Flash_fwd_kernel_traitsILi64ELi64ELi128ELi4ELb0ELb0EN7cutlass6half_tE19Flash_kernel_traitsILi64ELi64ELi128ELi4ES3_EELi8ELi1ELb1EEEvNS_16Flash_fwd_paramsE,(.L_x_14785 - _ZN5flash32flash_fwd_splitkv_combine_kernelI23Flash_fwd_kernel_traitsILi64ELi64ELi128ELi4ELb0ELb0EN7cutlass6half_tE19Flash_kernel_traitsILi64ELi64ELi128ELi4ES3_EELi8ELi1ELb1EEEvNS_16Flash_fwd_paramsE)
        .other          _ZN5flash32flash_fwd_splitkv_combine_kernelI23Flash_fwd_kernel_traitsILi64ELi64ELi128ELi4ELb0ELb0EN7cutlass6half_tE19Flash_kernel_traitsILi64ELi64ELi128ELi4ES3_EELi8ELi1ELb1EEEvNS_16Flash_fwd_paramsE,@"STO_CUDA_ENTRY STV_DEFAULT"
_ZN5flash32flash_fwd_splitkv_combine_kernelI23Flash_fwd_kernel_traitsILi64ELi64ELi128ELi4ELb0ELb0EN7cutlass6half_tE19Flash_kernel_traitsILi64ELi64ELi128ELi4ES3_EELi8ELi1ELb1EEEvNS_16Flash_fwd_paramsE:
.text._ZN5flash32flash_fwd_splitkv_combine_kernelI23Flash_fwd_kernel_traitsILi64ELi64ELi128ELi4ELb0ELb0EN7cutlass6half_tE19Flash_kernel_traitsILi64ELi64ELi128ELi4ES3_EELi8ELi1ELb1EEEvNS_16Flash_fwd_paramsE:
        /* <DEDUP_REMOVED lines=38> */
.L_x_8851:
[----:B------:R-:W-:Y:S01]  /*0260*/  IMAD.U32 R14, RZ, RZ, UR16 ;  /* 0x00000010ff0e7e24 */ /* 0x000fe2000f8e00ff */
[----:B------:R-:W-:Y:S01]  /*0270*/  MOV R18, UR14 ;  /* 0x0000000e00127c02 */ /* 0x000fe20008000f00 */
[----:B------:R-:W-:Y:S01]  /*0280*/  IMAD.U32 R19, RZ, RZ, UR17 ;  /* 0x00000011ff137e24 */ /* 0x000fe2000f8e00ff */
[----:B------:R-:W-:Y:S02]  /*0290*/  MOV R17, UR9 ;  /* 0x0000000900117c02 */ /* 0x000fe40008000f00 */
[----:B------:R-:W-:Y:S02]  /*02a0*/  MOV R16, 0x2c0 ;  /* 0x000002c000107802 */ /* 0x000fe40000000f00 */
[----:B------:R-:W-:Y:S05]  /*02b0*/  CALL.REL.NOINC `($__internal_27_$__cuda_sm20_div_s64) ;  /* 0x0000004800087944 */ /* 0x000fea0003c00000 */
.L_x_8852:
        /* <DEDUP_REMOVED lines=30> */
.L_x_8854:
[----:B------:R-:W-:Y:S01]  /*04a0*/  IMAD.MOV.U32 R14, RZ, RZ, R10 ;  /* 0x000000ffff0e7224 */ /* 0x000fe200078e000a */
[----:B------:R-:W-:Y:S02]  /*04b0*/  MOV R19, R11 ;  /* 0x0000000b00137202 */ /* 0x000fe40000000f00 */
[----:B------:R-:W-:Y:S02]  /*04c0*/  MOV R16, 0x4e0 ;  /* 0x000004e000107802 */ /* 0x000fe40000000f00 */
[----:B------:R-:W-:Y:S05]  /*04d0*/  CALL.REL.NOINC `($__internal_27_$__cuda_sm20_div_s64) ;  /* 0x0000004400807944 */ /* 0x000fea0003c00000 */
[----:B------:R-:W-:Y:S02]  /*04e0*/  MOV R4, R10 ;  /* 0x0000000a00047202 */ /* 0x000fe40000000f00 */
[----:B------:R-:W-:Y:S02]  /*04f0*/  MOV R5, R11 ;  /* 0x0000000b00057202 */ /* 0x000fe40000000f00 */
.L_x_8855:
[----:B------:R-:W-:Y:S05]  /*0500*/  BSYNC.RECONVERGENT B0 ;  /* 0x0000000000007941 */ /* 0x000fea0003800200 */
.L_x_8853:
        /* <DEDUP_REMOVED lines=57> */
.L_x_8857:
[----:B------:R-:W-:Y:S01]  /*08a0*/  IMAD.MOV.U32 R14, RZ, RZ, R18 ;  /* 0x000000ffff0e7224 */ /* 0x000fe200078e0012 */
[----:B------:R-:W-:Y:S01]  /*08b0*/  MOV R18, R9 ;  /* 0x0000000900127202 */ /* 0x000fe20000000f00 */
[----:B------:R-:W-:Y:S01]  /*08c0*/  IMAD.MOV.U32 R19, RZ, RZ, R17 ;  /* 0x000000ffff137224 */ /* 0x000fe200078e0011 */
[----:B------:R-:W-:Y:S02]  /*08d0*/  MOV R17, R25 ;  /* 0x0000001900117202 */ /* 0x000fe40000000f00 */
[----:B------:R-:W-:Y:S02]  /*08e0*/  MOV R16, 0x900 ;  /* 0x0000090000107802 */ /* 0x000fe40000000f00 */
[----:B------:R-:W-:Y:S05]  /*08f0*/  CALL.REL.NOINC `($__internal_27_$__cuda_sm20_div_s64) ;  /* 0x0000004000787944 */ /* 0x000fea0003c00000 */
.L_x_8858:
[----:B------:R-:W-:Y:S05]  /*0900*/  BSYNC.RECONVERGENT B0 ;  /* 0x0000000000007941 */ /* 0x000fea0003800200 */
.L_x_8856:
        /* <DEDUP_REMOVED lines=123> */
.L_x_8860:
[----:B------:R-:W-:Y:S01]  /*10c0*/  IMAD.MOV.U32 R14, RZ, RZ, R10 ;  /* 0x000000ffff0e7224 */ /* 0x000fe200078e000a */
[----:B------:R-:W-:Y:S01]  /*10d0*/  MOV R18, R8 ;  /* 0x0000000800127202 */ /* 0x000fe20000000f00 */
[----:B------:R-:W-:Y:S01]  /*10e0*/  IMAD.MOV.U32 R19, RZ, RZ, R11 ;  /* 0x000000ffff137224 */ /* 0x000fe200078e000b */
[----:B------:R-:W-:Y:S02]  /*10f0*/  MOV R17, R0 ;  /* 0x0000000000117202 */ /* 0x000fe40000000f00 */
[----:B------:R-:W-:Y:S02]  /*1100*/  MOV R16, 0x1120 ;  /* 0x0000112000107802 */ /* 0x000fe40000000f00 */
[----:B------:R-:W-:Y:S05]  /*1110*/  CALL.REL.NOINC `($__internal_27_$__cuda_sm20_div_s64) ;  /* 0x0000003800707944 */ /* 0x000fea0003c00000 */
[----:B------:R-:W-:Y:S02]  /*1120*/  MOV R32, R10 ;  /* 0x0000000a00207202 */ /* 0x000fe40000000f00 */
[----:B------:R-:W-:Y:S02]  /*1130*/  MOV R33, R11 ;  /* 0x0000000b00217202 */ /* 0x000fe40000000f00 */
.L_x_8861:
[----:B------:R-:W-:Y:S05]  /*1140*/  BSYNC.RECONVERGENT B0 ;  /* 0x0000000000007941 */ /* 0x000fea0003800200 */
.L_x_8859:
        /* <DEDUP_REMOVED lines=57> */
.L_x_8863:
[----:B------:R-:W-:Y:S01]  /*14e0*/  IMAD.MOV.U32 R14, RZ, RZ, R4 ;  /* 0x000000ffff0e7224 */ /* 0x000fe200078e0004 */
[----:B------:R-:W-:Y:S01]  /*14f0*/  MOV R19, R5 ;  /* 0x0000000500137202 */ /* 0x000fe20000000f00 */
[----:B------:R-:W-:Y:S01]  /*1500*/  IMAD.MOV.U32 R18, RZ, RZ, R6 ;  /* 0x000000ffff127224 */ /* 0x000fe200078e0006 */
[----:B------:R-:W-:Y:S02]  /*1510*/  MOV R16, 0x1530 ;  /* 0x0000153000107802 */ /* 0x000fe40000000f00 */
[----:B------:R-:W-:Y:S05]  /*1520*/  CALL.REL.NOINC `($__internal_27_$__cuda_sm20_div_s64) ;  /* 0x00000034006c7944 */ /* 0x000fea0003c00000 */
[----:B------:R-:W-:Y:S02]  /*1530*/  MOV R20, R10 ;  /* 0x0000000a00147202 */ /* 0x000fe40000000f00 */
[----:B------:R-:W-:Y:S02]  /*1540*/  MOV R21, R11 ;  /* 0x0000000b00157202 */ /* 0x000fe40000000f00 */
.L_x_8864:
[----:B------:R-:W-:Y:S05]  /*1550*/  BSYNC.RECONVERGENT B0 ;  /* 0x0000000000007941 */ /* 0x000fea0003800200 */
.L_x_8862:
        /* <DEDUP_REMOVED lines=73> */
.L_x_8866:
[----:B0-----:R-:W-:Y:S05]  /*19f0*/  BSYNC.RECONVERGENT B0 ;  /* 0x0000000000007941 */ /* 0x001fea0003800200 */
.L_x_8865:
        /* <DEDUP_REMOVED lines=126> */
.L_x_8870:
[----:B------:R-:W-:Y:S01]  /*21e0*/  LEA.HI R2, R7, UR15, RZ, 0x1f ;  /* 0x0000000f07027c11 */ /* 0x000fe2000f8ff8ff */
[----:B------:R-:W-:Y:S01]  /*21f0*/  IMAD.MOV.U32 R19, RZ, RZ, RZ ;  /* 0x000000ffff137224 */ /* 0x000fe200078e00ff */
[----:B------:R-:W-:Y:S02]  /*2200*/  MOV R18, R30 ;  /* 0x0000001e00127202 */ /* 0x000fe40000000f00 */
[----:B------:R-:W-:Y:S01]  /*2210*/  MOV R16, 0x2240 ;  /* 0x0000224000107802 */ /* 0x000fe20000000f00 */
[----:B------:R-:W-:Y:S02]  /*2220*/  IMAD.MOV.U32 R14, RZ, RZ, R2 ;  /* 0x000000ffff0e7224 */ /* 0x000fe400078e0002 */
[----:B------:R-:W-:Y:S05]  /*2230*/  CALL.REL.NOINC `($__internal_27_$__cuda_sm20_div_s64) ;  /* 0x0000002800287944 */ /* 0x000fea0003c00000 */
[----:B------:R-:W-:Y:S02]  /*2240*/  IADD3 R13, PT, PT, -R10, RZ, RZ ;  /* 0x000000ff0a0d7210 */ /* 0x000fe40007ffe1ff */
[----:B------:R-:W-:-:S03]  /*2250*/  MOV R31, R11 ;  /* 0x0000000b001f7202 */ /* 0x000fc60000000f00 */
[----:B------:R-:W-:Y:S01]  /*2260*/  IMAD R12, R30, R13, R2 ;  /* 0x0000000d1e0c7224 */ /* 0x000fe200078e0202 */
[----:B------:R-:W-:-:S07]  /*2270*/  MOV R30, R10 ;  /* 0x0000000a001e7202 */ /* 0x000fce0000000f00 */
.L_x_8871:
        /* <DEDUP_REMOVED lines=59> */
.L_x_8873:
[----:B------:R-:W-:Y:S01]  /*2630*/  IMAD.MOV.U32 R14, RZ, RZ, R30 ;  /* 0x000000ffff0e7224 */ /* 0x000fe200078e001e */
[----:B------:R-:W-:Y:S01]  /*2640*/  MOV R19, R31 ;  /* 0x0000001f00137202 */ /* 0x000fe20000000f00 */
[----:B------:R-:W-:Y:S01]  /*2650*/  IMAD.MOV.U32 R18, RZ, RZ, R34 ;  /* 0x000000ffff127224 */ /* 0x000fe200078e0022 */
[----:B------:R-:W-:Y:S02]  /*2660*/  MOV R16, 0x2680 ;  /* 0x0000268000107802 */ /* 0x000fe40000000f00 */
[----:B------:R-:W-:Y:S05]  /*2670*/  CALL.REL.NOINC `($__internal_27_$__cuda_sm20_div_s64) ;  /* 0x0000002400187944 */ /* 0x000fea0003c00000 */
[----:B------:R-:W-:-:S05]  /*2680*/  IADD3 R11, PT, PT, -R10, RZ, RZ ;  /* 0x000000ff0a0b7210 */ /* 0x000fca0007ffe1ff */
[----:B------:R-:W-:Y:S02]  /*2690*/  IMAD R30, R11, R34, R30 ;  /* 0x000000220b1e7224 */ /* 0x000fe400078e021e */
.L_x_8874:
[----:B------:R-:W-:Y:S05]  /*26a0*/  BSYNC.RECONVERGENT B0 ;  /* 0x0000000000007941 */ /* 0x000fea0003800200 */
.L_x_8872:
        /* <DEDUP_REMOVED lines=159> */
.L_x_8869:
[----:B------:R-:W0:Y:S01]  /*30a0*/  LDC.64 R4, c[0x0][0x420] ;  /* 0x00010800ff047b82 */ /* 0x000e220000000a00 */
[----:B------:R-:W-:-:S05]  /*30b0*/  IADD3 R2, PT, PT, R2, UR15, RZ ;  /* 0x0000000f02027c10 */ /* 0x000fca000fffe0ff */
[----:B0-----:R-:W-:-:S05]  /*30c0*/  IMAD.WIDE.U32 R2, R2, 0x4, R4 ;  /* 0x0000000402027825 */ /* 0x001fca00078e0004 */
[----:B------:R1:W-:Y:S02]  /*30d0*/  STG.E desc[UR10][R2.64], R22 ;  /* 0x0000001602007986 */ /* 0x0003e4000c10190a */
.L_x_8868:
[----:B------:R-:W-:Y:S05]  /*30e0*/  BSYNC.RECONVERGENT B1 ;  /* 0x0000000000017941 */ /* 0x000fea0003800200 */
.L_x_8867:
        /* <DEDUP_REMOVED lines=17> */
.L_x_8876:
[----:B------:R-:W-:Y:S05]  /*3200*/  BSYNC.RECONVERGENT B0 ;  /* 0x0000000000007941 */ /* 0x000fea0003800200 */
.L_x_8875:
        /* <DEDUP_REMOVED lines=49> */
.L_x_8881:
        /* <DEDUP_REMOVED lines=133> */
.L_x_8880:
        /* <DEDUP_REMOVED lines=73> */
.L_x_8882:
[----:B------:R-:W-:-:S09]  /*4200*/  UISETP.NE.OR UP1, UPT, UR5, URZ, UP1 ;  /* 0x000000ff0500728c */ /* 0x000fd20008f25670 */
[----:B------:R-:W-:Y:S05]  /*4210*/  BRA.U !UP1, `(.L_x_8878) ;  /* 0x0000000109947547 */ /* 0x000fea000b800000 */
.L_x_8879:
[----:B------:R-:W-:-:S13]  /*4220*/  ISETP.GE.AND P0, PT, R12, UR13, PT ;  /* 0x0000000d0c007c0c */ /* 0x000fda000bf06270 */
.L_x_8883:
        /* <DEDUP_REMOVED lines=36> */
.L_x_8878:
        /* <DEDUP_REMOVED lines=10> */
.L_x_8884:
        /* <DEDUP_REMOVED lines=12> */
.L_x_8877:
        /* <DEDUP_REMOVED lines=81> */
        .weak           $__internal_27_$__cuda_sm20_div_s64
        .type           $__internal_27_$__cuda_sm20_div_s64,@function
        .size           $__internal_27_$__cuda_sm20_div_s64,(.L_x_14785 - $__internal_27_$__cuda_sm20_div_s64)
$__internal_27_$__cuda_sm20_div_s64:
        /* <DEDUP_REMOVED lines=86> */
[----:B------:R-:W-:Y:S05]  /*5040*/  RET.REL.NODEC R12 `(_ZN5flash32flash_fwd_splitkv_combine_kernelI23Flash_fwd_kernel_traitsILi64ELi64ELi128ELi4ELb0ELb0EN7cutlass6half_tE19Flash_kernel_traitsILi64ELi64ELi128ELi4ES3_EELi8ELi1ELb1EEEvNS_16Flash_fwd_paramsE) ;  /* 0xffffffac0cec7950 */ /* 0x000fea0003c3ffff */
.L_x_8885:
        /* <DEDUP_REMOVED lines=11> */
.L_x_14785:


//--------------------- .text._ZN5flash24flash_fwd_splitkv_kernelI23Flash_fwd_kernel_traitsILi64ELi64ELi128ELi4ELb0ELb0EN7cutlass6half_tE19Flash_kernel_traitsILi64ELi64ELi128ELi4ES3_EELb0ELb0ELb0ELb0ELb1ELb0ELb0ELb0EEEvNS_16Flash_fwd_paramsE --------------------------
	.section	.text._ZN5flash24flash_fwd_splitkv_kernelI23Flash_fwd_kernel_traitsILi64ELi64ELi128ELi4ELb0ELb0EN7cutlass6half_tE19Flash_kernel_traitsILi64ELi64ELi128ELi4ES3_EELb0ELb0ELb0ELb0ELb1ELb0ELb0ELb0EEEvNS_16Flash_fwd_paramsE,"ax",@progbits
	.align	128
        .global         _ZN5flash24flash_fwd_splitkv_kernelI23Flash_fwd_kernel_traitsILi64ELi64ELi128ELi4ELb0ELb0EN7cutlass6half_tE19Flash_kernel_traitsILi64ELi64ELi128ELi4ES3_EELb0ELb0ELb0ELb0ELb1ELb0ELb0ELb0EEEvNS_16Flash_fwd_paramsE
        .type           _ZN5flash24flash_fwd_splitkv_kernelI23Flash_fwd_kernel_traitsILi64ELi64ELi128ELi4ELb0ELb0EN7cutlass6half_tE19Flash_kernel_traitsILi64ELi64ELi128ELi4ES3_EELb0ELb0ELb0ELb0ELb1ELb0ELb0ELb0EEEvNS_16Flash_fwd_paramsE,@function
        .size           _ZN5flash24flash_fwd_splitkv_kernelI23Flash_fwd_kernel_traitsILi64ELi64ELi128ELi4ELb0ELb0EN7cutlass6half_tE19Flash_kernel_traitsILi64ELi64ELi128ELi4ES3_EELb0ELb0ELb0ELb0ELb1ELb0ELb0ELb0EEEvNS_16Flash_fwd_paramsE,(.L_x_14786 - _ZN5flash24flash_fwd_splitkv_kernelI23Flash_fwd_kernel_traitsILi64ELi64ELi128ELi4ELb0ELb0EN7cutlass6half_tE19Flash_kernel_traitsILi64ELi64ELi128ELi4ES3_EELb0ELb0ELb0ELb0ELb1ELb0ELb0ELb0EEEvNS_16Flash_fwd_paramsE)
        .other          _ZN5flash24flash_fwd_splitkv_kernelI23Flash_fwd_kernel_traitsILi64ELi64ELi128ELi4ELb0ELb0EN7cutlass6half_tE19Flash_kernel_traitsILi64ELi64ELi128ELi4ES3_EELb0ELb0ELb0ELb0ELb1ELb0ELb0ELb0EEEvNS_16Flash_fwd_paramsE,@"STO_CUDA_ENTRY STV_DEFAULT"
_ZN5flash24flash_fwd_splitkv_kernelI23Flash_fwd_kernel_traitsILi64ELi64ELi128ELi4ELb0ELb0EN7cutlass6half_tE19Flash_kernel_traitsILi64ELi64ELi128ELi4ES3_EELb0ELb0ELb0ELb0ELb1ELb0ELb0ELb0EEEvNS_16Flash_fwd_paramsE:
.text._ZN5flash24flash_fwd_splitkv_kernelI23Flash_fwd_kernel_traitsILi64ELi64ELi128ELi4ELb0ELb0EN7cutlass6half_tE19Flash_kernel_traitsILi64ELi64ELi128ELi4ES3_EELb0ELb0ELb0ELb0ELb1ELb0ELb0ELb0EEEvNS_16Flash_fwd_paramsE:
[----:B------:R-:W-:Y:S01]  /*0000*/  LDC R1, c[0x0][0x37c] ;  /* 0x0000df00ff017b82 */ /* 0x000fe20000000800 */
[----:B------:R-:W1:Y:S07]  /*0010*/  S2R R19, SR_CTAID.X ;  /* 0x0000000000137919 */ /* 0x000e6e0000002500 */
[----:B------:R-:W2:Y:S01]  /*0020*/  LDC.64 R2, c[0x0][0x348] ;  /* 0x0000d200ff027b82 */ /* 0x000ea20000000a00 */
[----:B------:R-:W-:Y:S01]  /*0030*/  BSSY.RECONVERGENT B2, `(.L_x_8886) ;  /* 0x0000005000027945 */ /* 0x000fe20003800200 */
[----:B------:R-:W-:Y:S01]  /*0040*/  MOV R172, 0x80 ;  /* 0x0000008000ac7802 */ /* 0x000fe20000000f00 */
[----:B------:R-:W3:Y:S01]  /*0050*/  S2R R174, SR_CTAID.Y ;  /* 0x0000000000ae7919 */ /* 0x000ee20000002600 */
[----:B------:R-:W4:Y:S05]  /*0060*/  S2R R173, SR_CTAID.Z ;  /* 0x0000000000ad7919 */ /* 0x000f2a0000002700 */
[----:B-1234-:R-:W-:Y:S05]  /*0070*/  CALL.REL.NOINC `($_ZN5flash24flash_fwd_splitkv_kernelI23Flash_fwd_kernel_traitsILi64ELi64ELi128ELi4ELb0ELb0EN7cutlass6half_tE19Flash_kernel_traitsILi64ELi64ELi128ELi4ES3_EELb0ELb0ELb0ELb0ELb1ELb0ELb0ELb0EEEvNS_16Flash_fwd_paramsE$_ZN5flash30compute_attn_1rowblock_splitkvI23Flash_fwd_kernel_traitsILi64ELi64ELi128ELi4ELb0ELb0EN7cutlass6half_tE19Flash_kernel_traitsILi64ELi64ELi128ELi4ES3_EELb0ELb0ELb0ELb0ELb1ELb0ELb0ELb0ENS_16Flash_fwd_paramsEEEvRKT8_iiiii) ;  /* 0x0000000000087944 */ /* 0x01efea0003c00000 */
[----:B------:R-:W-:Y:S05]  /*0080*/  BSYNC.RECONVERGENT B2 ;  /* 0x0000000000027941 */ /* 0x000fea0003800200 */
.L_x_8886:
[----:B------:R-:W-:Y:S05]  /*0090*/  EXIT ;  /* 0x000000000000794d */ /* 0x000fea0003800000 */
        .type           $_ZN5flash24flash_fwd_splitkv_kernelI23Flash_fwd_kernel_traitsILi64ELi64ELi128ELi4ELb0ELb0EN7cutlass6half_tE19Flash_kernel_traitsILi64ELi64ELi128ELi4ES3_EELb0ELb0ELb0ELb0ELb1ELb0ELb0ELb0EEEvNS_16Flash_fwd_paramsE$_ZN5flash30compute_attn_1rowblock_splitkvI23Flash_fwd_kernel_traitsILi64ELi64ELi128ELi4ELb0ELb0EN7cutlass6half_tE19Flash_kernel_traitsILi64ELi64ELi128ELi4ES3_EELb0ELb0ELb0ELb0ELb1ELb0ELb0ELb0ENS_16Flash_fwd_paramsEEEvRKT8_iiiii,@function
        .size           $_ZN5flash24flash_fwd_splitkv_kernelI23Flash_fwd_kernel_traitsILi64ELi64ELi128ELi4ELb0ELb0EN7cutlass6half_tE19Flash_kernel_traitsILi64ELi64ELi128ELi4ES3_EELb0ELb0ELb0ELb0ELb1ELb0ELb0ELb0EEEvNS_16Flash_fwd_paramsE$_ZN5flash30compute_attn_1rowblock_splitkvI23Flash_fwd_kernel_traitsILi64ELi64ELi128ELi4ELb0ELb0EN7cutlass6half_tE19Flash_kernel_traitsILi64ELi64ELi128ELi4ES3_EELb0ELb0ELb0ELb0ELb1ELb0ELb0ELb0ENS_16Flash_fwd_paramsEEEvRKT8_iiiii,(.L_x_14786 - $_ZN5flash24flash_fwd_splitkv_kernelI23Flash_fwd_kernel_traitsILi64ELi64ELi128ELi4ELb0ELb0EN7cutlass6half_tE19Flash_kernel_traitsILi64ELi64ELi128ELi4ES3_EELb0ELb0ELb0ELb0ELb1ELb0ELb0ELb0EEEvNS_16Flash_fwd_paramsE$_ZN5flash30compute_attn_1rowblock_splitkvI23Flash_fwd_kernel_traitsILi64ELi64ELi128ELi4ELb0ELb0EN7cutlass6half_tE19Flash_kernel_traitsILi64ELi64ELi128ELi4ES3_EELb0ELb0ELb0ELb0ELb1ELb0ELb0ELb0ENS_16Flash_fwd_paramsEEEvRKT8_iiiii)
$_ZN5flash24flash_fwd_splitkv_kernelI23Flash_fwd_kernel_traitsILi64ELi64ELi128ELi4ELb0ELb0EN7cutlass6half_tE19Flash_kernel_traitsILi64ELi64ELi128ELi4ES3_EELb0ELb0ELb0ELb0ELb1ELb0ELb0ELb0EEEvNS_16Flash_fwd_paramsE$_ZN5flash30compute_attn_1rowblock_splitkvI23Flash_fwd_kernel_traitsILi64ELi64ELi128ELi4ELb0ELb0EN7cutlass6half_tE19Flash_kernel_traitsILi64ELi64ELi128ELi4ES3_EELb0ELb0ELb0ELb0ELb1ELb0ELb0ELb0ENS_16Flash_fwd_paramsEEEvRKT8_iiiii:
        /* <DEDUP_REMOVED lines=21> */
[----:B------:R-:W-:Y:S01]  /*01f0*/  IMAD.MOV.U32 R178, RZ, RZ, -0x1 ;  /* 0xffffffffffb27424 */ /* 0x000fe200078e00ff */
[----:B------:R-:W2:Y:S05]  /*0200*/  S2R R124, SR_TID.X ;  /* 0x00000000007c7919 */ /* 0x000eaa0000002100 */
        /* <DEDUP_REMOVED lines=12> */
[----:B------:R-:W3:Y:S02]  /*02d0*/  LD.E.U8 R4, desc[UR4][R2.64+0x1b2] ;  /* 0x0001b20402047980 */ /* 0x000ee4000c101100 */
[----:B---3--:R-:W-:-:S13]  /*02e0*/  ISETP.NE.AND P1, PT, R4, RZ, PT ;  /* 0x000000ff0400720c */ /* 0x008fda0003f25270 */
[----:B------:R-:W-:Y:S05]  /*02f0*/  @!P1 BRA `(.L_x_8888) ;  /* 0x0000000000049947 */ /* 0x000fea0003800000 */
[----:B------:R3:W5:Y:S02]  /*0300*/  LD.E R18, desc[UR4][R12.64] ;  /* 0x000000040c127980 */ /* 0x000764000c101900 */
.L_x_8888:
[----:B------:R-:W-:Y:S05]  /*0310*/  BSYNC.RECONVERGENT B0 ;  /* 0x0000000000007941 */ /* 0x000fea0003800200 */
.L_x_8887:
[----:B------:R-:W-:Y:S04]  /*0320*/  BSSY.RECONVERGENT B0, `(.L_x_8889) ;  /* 0x0000007000007945 */ /* 0x000fe80003800200 */
[----:B------:R-:W-:Y:S05]  /*0330*/  @!P3 BRA `(.L_x_8890) ;  /* 0x000000000014b947 */ /* 0x000fea0003800000 */
[----:B------:R-:W4:Y:S02]  /*0340*/  LD.E.U8 R4, desc[UR4][R2.64+0x1b2] ;  /* 0x0001b20402047980 */ /* 0x000f24000c101100 */
[----:B----4-:R-:W-:-:S13]  /*0350*/  ISETP.NE.AND P1, PT, R4, RZ, PT ;  /* 0x000000ff0400720c */ /* 0x010fda0003f25270 */
[----:B------:R-:W4:Y:S02]  /*0360*/  @P1 LD.E R11, desc[UR4][R12.64+0x4] ;  /* 0x000004040c0b1980 */ /* 0x000f24000c101900 */
[----:B----45:R-:W-:-:S06]  /*0370*/  @P1 IADD3 R122, PT, PT, R11, -R18, RZ ;  /* 0x800000120b7a1210 */ /* 0x030fcc0007ffe0ff */
[----:B------:R4:W5:Y:S02]  /*0380*/  @!P1 LD.E R122, desc[UR4][R12.64] ;  /* 0x000000040c7a9980 */ /* 0x000964000c101900 */
.L_x_8890:
[----:B------:R-:W-:Y:S05]  /*0390*/  BSYNC.RECONVERGENT B0 ;  /* 0x0000000000007941 */ /* 0x000fea0003800200 */
.L_x_8889:
[----:B------:R-:W-:Y:S01]  /*03a0*/  BSSY.RECONVERGENT B1, `(.L_x_8891) ;  /* 0x0000011000017945 */ /* 0x000fe20003800200 */
[----:B-----5:R-:W-:-:S03]  /*03b0*/  @P4 IADD3 R21, PT, PT, -R178, R7, RZ ;  /* 0x00000007b2154210 */ /* 0x020fc60007ffe1ff */
[----:B------:R-:W-:Y:S05]  /*03c0*/  @!P0 BRA `(.L_x_8892) ;  /* 0x0000000000148947 */ /* 0x000fea0003800000 */
[----:B------:R-:W-:-:S05]  /*03d0*/  IADD3 R6, P0, PT, R8, R5, RZ ;  /* 0x0000000508067210 */ /* 0x000fca0007f1e0ff */
[----:B------:R-:W-:-:S05]  /*03e0*/  IMAD.X R7, R9, 0x1, R0, P0 ;  /* 0x0000000109077824 */ /* 0x000fca00000e0600 */
[----:B------:R-:W5:Y:S02]  /*03f0*/  LD.E R122, desc[UR4][R6.64] ;  /* 0x00000004067a7980 */ /* 0x000f64000c101900 */
[----:B-----5:R-:W-:Y:S01]  /*0400*/  IADD3 R122, PT, PT, R122, -R15, RZ ;  /* 0x8000000f7a7a7210 */ /* 0x020fe20007ffe0ff */
[----:B------:R-:W-:Y:S05]  /*0410*/  BRA `(.L_x_8893) ;  /* 0x0000000000247947 */ /* 0x000fea0003800000 */
.L_x_8892:
[----:B------:R-:W5:Y:S01]  /*0420*/  LD.E.64 R6, desc[UR4][R2.64+0x108] ;  /* 0x0001080402067980 */ /* 0x000f62000c101b00 */
[----:B------:R-:W-:Y:S01]  /*0430*/  BSSY.RECONVERGENT B0, `(.L_x_8894) ;  /* 0x0000006000007945 */ /* 0x000fe20003800200 */
[----:B------:R-:W-:Y:S01]  /*0440*/  IMAD.MOV.U32 R4, RZ, RZ, RZ ;  /* 0x000000ffff047224 */ /* 0x000fe200078e00ff */
[----:B-----5:R-:W-:-:S04]  /*0450*/  ISETP.NE.U32.AND P0, PT, R6, RZ, PT ;  /* 0x000000ff0600720c */ /* 0x020fc80003f05070 */
[----:B------:R-:W-:-:S13]  /*0460*/  ISETP.NE.AND.EX P0, PT, R7, RZ, PT, P0 ;  /* 0x000000ff0700720c */ /* 0x000fda0003f05300 */
[----:B------:R-:W-:Y:S05]  /*0470*/  @!P0 BRA `(.L_x_8895) ;  /* 0x0000000000048947 */ /* 0x000fea0003800000 */
[----:B------:R1:W5:Y:S02]  /*0480*/  LD.E R4, desc[UR4][R2.64+0xbc] ;  /* 0x0000bc0402047980 */ /* 0x000364000c101900 */
.L_x_8895:
[----:B------:R-:W-:Y:S05]  /*0490*/  BSYNC.RECONVERGENT B0 ;  /* 0x0000000000007941 */ /* 0x000fea0003800200 */
.L_x_8894:
[----:B-----5:R-:W-:Y:S02]  /*04a0*/  IADD3 R122, PT, PT, R4, R122, -R15 ;  /* 0x0000007a047a7210 */ /* 0x020fe40007ffe80f */
.L_x_8893:
[----:B------:R-:W-:Y:S05]  /*04b0*/  BSYNC.RECONVERGENT B1 ;  /* 0x0000000000017941 */ /* 0x000fea0003800200 */
.L_x_8891:
[----:B------:R-:W-:Y:S01]  /*04c0*/  IMAD.SHL.U32 R176, R19, 0x40, RZ ;  /* 0x0000004013b07824 */ /* 0x000fe200078e00ff */
[----:B------:R-:W-:Y:S01]  /*04d0*/  MOV R6, R172 ;  /* 0x000000ac00067202 */ /* 0x000fe20000000f00 */
[----:B------:R-:W-:-:S03]  /*04e0*/  IMAD.MOV.U32 R7, RZ, RZ, 0x0 ;  /* 0x00000000ff077424 */ /* 0x000fc600078e00ff */
[----:B------:R-:W-:-:S13]  /*04f0*/  ISETP.GT.AND P0, PT, R21, R176, PT ;  /* 0x000000b01500720c */ /* 0x000fda0003f04270 */
[----:B-1234-:R-:W-:Y:S05]  /*0500*/  @!P0 RET.REL.NODEC R6 `(_ZN5flash24flash_fwd_splitkv_kernelI23Flash_fwd_kernel_traitsILi64ELi64ELi128ELi4ELb0ELb0EN7cutlass6half_tE19Flash_kernel_traitsILi64ELi64ELi128ELi4ES3_EELb0ELb0ELb0ELb0ELb1ELb0ELb0ELb0EEEvNS_16Flash_fwd_paramsE) ;  /* 0xfffffff806bc8950 */ /* 0x01efea0003c3ffff */
[----:B------:R-:W2:Y:S01]  /*0510*/  LD.E R9, desc[UR4][R2.64+0xb8] ;  /* 0x0000b80402097980 */ /* 0x000ea2000c101900 */
[----:B------:R-:W-:-:S05]  /*0520*/  VIADD R7, R122, 0x7f ;  /* 0x0000007f7a077836 */ /* 0x000fca0000000000 */
        /* <DEDUP_REMOVED lines=9> */
[----:B------:R-:W-:Y:S05]  /*05c0*/  @P0 BRA `(.L_x_8896) ;  /* 0x0000000400a80947 */ /* 0x000fea0003800000 */
        /* <DEDUP_REMOVED lines=22> */
[----:B-1----:R-:W-:Y:S01]  /*0730*/  IADD3 R2, P0, PT, R4, R16, RZ ;  /* 0x0000001004027210 */ /* 0x002fe20007f1e0ff */
[----:B------:R-:W-:Y:S01]  /*0740*/  IMAD R3, R9, R176, RZ ;  /* 0x000000b009037224 */ /* 0x000fe200078e02ff */
[----:B------:R-:W-:-:S04]  /*0750*/  SHF.R.U32.HI R4, RZ, 0x3, R124 ;  /* 0x00000003ff047819 */ /* 0x000fc8000001167c */
[----:B------:R-:W-:Y:S02]  /*0760*/  IADD3.X R3, PT, PT, R12, R17, R3, P0, !PT ;  /* 0x000000110c037210 */ /* 0x000fe400007fe403 */
[----:B------:R-:W-:Y:S01]  /*0770*/  ISETP.GE.AND P0, PT, R4, R21, PT ;  /* 0x000000150400720c */ /* 0x000fe20003f06270 */
[----:B---3--:R-:W-:Y:S02]  /*0780*/  IMAD R15, R15, R173, RZ ;  /* 0x000000ad0f0f7224 */ /* 0x008fe400078e02ff */
        /* <DEDUP_REMOVED lines=13> */
[-C--:B------:R-:W-:Y:S01]  /*0860*/  ISETP.GE.AND P2, PT, R16, R21.reuse, PT ;  /* 0x000000151000720c */ /* 0x080fe20003f46270 */
        /* <DEDUP_REMOVED lines=8> */
[----:B------:R-:W-:-:S02]  /*08f0*/  LEA R16, P0, R3, R10, 0x2 ;  /* 0x0000000a03107211 */ /* 0x000fc400078010ff */
[----:B------:R-:W-:Y:S01]  /*0900*/  ISETP.GE.AND P1, PT, R0, R21, PT ;  /* 0x000000150000720c */ /* 0x000fe20003f26270 */
[----:B------:R-:W-:Y:S01]  /*0910*/  @!P5 IMAD.MOV.U32 R2, RZ, RZ, 0x7f800000 ;  /* 0x7f800000ff02d424 */ /* 0x000fe200078e00ff */
[----:B------:R-:W-:Y:S01]  /*0920*/  LEA.HI.X R17, R3, R11, R5, 0x2, P0 ;  /* 0x0000000b03117211 */ /* 0x000fe200000f1405 */
[----:B------:R-:W-:Y:S01]  /*0930*/  @!P6 IMAD.MOV.U32 R3, RZ, RZ, 0x7f800000 ;  /* 0x7f800000ff03e424 */ /* 0x000fe200078e00ff */
[----:B------:R-:W-:Y:S02]  /*0940*/  ISETP.NE.OR P0, PT, R124, RZ, P1 ;  /* 0x000000ff7c00720c */ /* 0x000fe40000f05670 */
        /* <DEDUP_REMOVED lines=13> */
.L_x_8898:
[----:B------:R-:W-:Y:S05]  /*0a20*/  BSYNC.RECONVERGENT B0 ;  /* 0x0000000000007941 */ /* 0x000fea0003800200 */
.L_x_8897:
        /* <DEDUP_REMOVED lines=13> */
.L_x_8900:
[----:B------:R-:W-:Y:S05]  /*0b00*/  BSYNC.RECONVERGENT B0 ;  /* 0x0000000000007941 */ /* 0x000fea0003800200 */
.L_x_8899:
[----:B------:R-:W-:Y:S04]  /*0b10*/  BSSY.RECONVERGENT B0, `(.L_x_8901) ;  /* 0x000000c000007945 */ /* 0x000fe80003800200 */
[----:B------:R-:W-:Y:S05]  /*0b20*/  @P1 BRA `(.L_x_8902) ;  /* 0x0000000000281947 */ /* 0x000fea0003800000 */
[----:B--23--:R-:W-:Y:S02]  /*0b30*/  IADD3 R11, P1, PT, R4, 0x30, RZ ;  /* 0x00000030040b7810 */ /* 0x00cfe40007f3e0ff */
        /* <DEDUP_REMOVED lines=9> */
.L_x_8902:
[----:B------:R-:W-:Y:S05]  /*0bd0*/  BSYNC.RECONVERGENT B0 ;  /* 0x0000000000007941 */ /* 0x000fea0003800200 */
.L_x_8901:
[----:B------:R-:W-:Y:S01]  /*0be0*/  MOV R173, 0x0 ;  /* 0x0000000000ad7802 */ /* 0x000fe20000000f00 */
[----:B------:R-:W-:Y:S04]  /*0bf0*/  @!P6 ST.E desc[UR4][R16.64], R3 ;  /* 0x000000031000e985 */ /* 0x000fe8000c101904 */
[----:B------:R-:W-:Y:S04]  /*0c00*/  @!P5 ST.E desc[UR4][R16.64+0x40], R2 ;  /* 0x000040021000d985 */ /* 0x000fe8000c101904 */
[----:B------:R1:W-:Y:S02]  /*0c10*/  @!P4 ST.E desc[UR4][R16.64+0x80], R0 ;  /* 0x000080001000c985 */ /* 0x0003e4000c101904 */
[----:B-1234-:R-:W-:Y:S05]  /*0c20*/  @P0 RET.REL.NODEC R172 `(_ZN5flash24flash_fwd_splitkv_kernelI23Flash_fwd_kernel_traitsILi64ELi64ELi128ELi4ELb0ELb0EN7cutlass6half_tE19Flash_kernel_traitsILi64ELi64ELi128ELi4ES3_EELb0ELb0ELb0ELb0ELb1ELb0ELb0ELb0EEEvNS_16Flash_fwd_paramsE) ;  /* 0xfffffff0acf40950 */ /* 0x01efea0003c3ffff */
[----:B------:R-:W-:Y:S02]  /*0c30*/  MOV R3, 0x7f800000 ;  /* 0x7f80000000037802 */ /* 0x000fe40000000f00 */
[----:B------:R-:W-:-:S03]  /*0c40*/  MOV R173, 0x0 ;  /* 0x0000000000ad7802 */ /* 0x000fc60000000f00 */
[----:B------:R1:W-:Y:S02]  /*0c50*/  ST.E desc[UR4][R16.64+0xc0], R3 ;  /* 0x0000c00310007985 */ /* 0x0003e4000c101904 */
[----:B-1----:R-:W-:Y:S05]  /*0c60*/  RET.REL.NODEC R172 `(_ZN5flash24flash_fwd_splitkv_kernelI23Flash_fwd_kernel_traitsILi64ELi64ELi128ELi4ELb0ELb0EN7cutlass6half_tE19Flash_kernel_traitsILi64ELi64ELi128ELi4ES3_EELb0ELb0ELb0ELb0ELb1ELb0ELb0ELb0EEEvNS_16Flash_fwd_paramsE) ;  /* 0xfffffff0ace47950 */ /* 0x002fea0003c3ffff */
.L_x_8896:
        /* <DEDUP_REMOVED lines=12> */
[----:B------:R-:W1:Y:S04]  /*0d30*/  LD.E R15, desc[UR4][R2.64+0x170] ;  /* 0x00017004020f7980 */ /* 0x000e68000c101900 */
[----:B------:R-:W2:Y:S04]  /*0d40*/  LD.E.64 R10, desc[UR4][R2.64+0x168] ;  /* 0x00016804020a7980 */ /* 0x000ea8000c101b00 */
[----:B------:R-:W3:Y:S01]  /*0d50*/  LD.E R16, desc[UR4][R2.64+0x68] ;  /* 0x0000680402107980 */ /* 0x000ee2000c101900 */
[----:B------:R-:W-:-:S03]  /*0d60*/  LEA R0, R4, 0xffffff80, 0x7 ;  /* 0xffffff8004007811 */ /* 0x000fc600078e38ff */
[----:B------:R-:W4:Y:S04]  /*0d70*/  LD.E.64 R26, desc[UR4][R2.64+0x20] ;  /* 0x00002004021a7980 */ /* 0x000f28000c101b00 */
[----:B------:R-:W4:Y:S04]  /*0d80*/  LD.E.64 R164, desc[UR4][R2.64+0x38] ;  /* 0x0000380402a47980 */ /* 0x000f28000c101b00 */
[----:B------:R-:W4:Y:S04]  /*0d90*/  LD.E.64 R24, desc[UR4][R2.64+0x50] ;  /* 0x0000500402187980 */ /* 0x000f28000c101b00 */
[----:B------:R-:W4:Y:S04]  /*0da0*/  LD.E.64 R22, desc[UR4][R2.64+0x28] ;  /* 0x0000280402167980 */ /* 0x000f28000c101b00 */
[----:B------:R-:W5:Y:S01]  /*0db0*/  LD.E.64 R36, desc[UR4][R2.64+0x58] ;  /* 0x0000580402247980 */ /* 0x000f62000c101b00 */
[----:B-1----:R-:W-:-:S04]  /*0dc0*/  IABS R7, R15 ;  /* 0x0000000f00077213 */ /* 0x002fc80000000000 */
        /* <DEDUP_REMOVED lines=20> */
[-C--:B--2---:R-:W-:Y:S02]  /*0f10*/  IMAD R5, R11, R174.reuse, RZ ;  /* 0x000000ae0b057224 */ /* 0x084fe400078e02ff */
[----:B------:R-:W-:-:S04]  /*0f20*/  IMAD.WIDE.U32 R10, R10, R174, RZ ;  /* 0x000000ae0a0a7225 */ /* 0x000fc800078e00ff */
[----:B------:R-:W-:Y:S02]  /*0f30*/  IMAD.IADD R5, R11, 0x1, R5 ;  /* 0x000000010b057824 */ /* 0x000fe400078e0205 */
[----:B------:R-:W-:Y:S02]  /*0f40*/  @P0 IADD3 R13, PT, PT, R13, 0x1, RZ ;  /* 0x000000010d0d0810 */ /* 0x000fe40007ffe0ff */
[C---:B------:R-:W-:Y:S02]  /*0f50*/  LEA R180, P0, R10.reuse, R120, 0x2 ;  /* 0x000000780ab47211 */ /* 0x040fe400078010ff */
[----:B------:R-:W-:Y:S02]  /*0f60*/  @!P1 IADD3 R13, PT, PT, -R13, RZ, RZ ;  /* 0x000000ff0d0d9210 */ /* 0x000fe40007ffe1ff */
[----:B------:R-:W-:Y:S02]  /*0f70*/  LEA.HI.X R181, R10, R121, R5, 0x2, P0 ;  /* 0x000000790ab57211 */ /* 0x000fe400000f1405 */
[----:B------:R-:W-:Y:S01]  /*0f80*/  @!P2 LOP3.LUT R13, RZ, R15, RZ, 0x33, !PT ;  /* 0x0000000fff0da212 */ /* 0x000fe200078e33ff */
[----:B------:R-:W5:Y:S04]  /*0f90*/  LD.E.64 R10, desc[UR4][R2.64+0x40] ;  /* 0x00004004020a7980 */ /* 0x000f68000c101b00 */
[----:B------:R-:W-:-:S05]  /*0fa0*/  IMAD.WIDE R8, R13, 0x4, R180 ;  /* 0x000000040d087825 */ /* 0x000fca00078e02b4 */
[----:B------:R1:W2:Y:S01]  /*0fb0*/  LD.E R6, desc[UR4][R8.64] ;  /* 0x0000000408067980 */ /* 0x0002a2000c101900 */
[----:B---3--:R-:W-:-:S04]  /*0fc0*/  IABS R7, R16 ;  /* 0x0000001000077213 */ /* 0x008fc80000000000 */
[----:B-----5:R-:W3:Y:S08]  /*0fd0*/  I2F.RP R14, R7 ;  /* 0x00000007000e7306 */ /* 0x020ef00000209400 */
[----:B---3--:R-:W3:Y:S02]  /*0fe0*/  MUFU.RCP R28, R14 ;  /* 0x0000000e001c7308 */ /* 0x008ee40000001000 */
[----:B---3--:R-:W-:-:S06]  /*0ff0*/  VIADD R28, R28, 0xffffffe ;  /* 0x0ffffffe1c1c7836 */ /* 0x008fcc0000000000 */
[----:B------:R-:W3:Y:S01]  /*1000*/  F2I.FTZ.U32.TRUNC.NTZ R29, R28 ;  /* 0x0000001c001d7305 */ /* 0x000ee2000021f000 */
[----:B-1----:R-:W-:Y:S02]  /*1010*/  IABS R8, R173 ;  /* 0x000000ad00087213 */ /* 0x002fe40000000000 */
[----:B------:R-:W-:Y:S02]  /*1020*/  IABS R5, R16 ;  /* 0x0000001000057213 */ /* 0x000fe40000000000 */
[----:B---3--:R-:W-:Y:S01]  /*1030*/  IADD3 R12, PT, PT, RZ, -R29, RZ ;  /* 0x8000001dff0c7210 */ /* 0x008fe20007ffe0ff */
[----:B------:R-:W-:-:S04]  /*1040*/  IMAD.MOV.U32 R28, RZ, RZ, RZ ;  /* 0x000000ffff1c7224 */ /* 0x000fc800078e00ff */
[----:B------:R-:W-:-:S04]  /*1050*/  IMAD R9, R12, R7, RZ ;  /* 0x000000070c097224 */ /* 0x000fc800078e02ff */
[----:B------:R-:W-:Y:S01]  /*1060*/  IMAD.HI.U32 R9, R29, R9, R28 ;  /* 0x000000091d097227 */ /* 0x000fe200078e001c */
[----:B------:R-:W-:-:S05]  /*1070*/  IADD3 R5, PT, PT, RZ, -R5, RZ ;  /* 0x80000005ff057210 */ /* 0x000fca0007ffe0ff */
        /* <DEDUP_REMOVED lines=10> */
[----:B------:R-:W-:-:S06]  /*1120*/  IMAD R0, R15, R13, R0 ;  /* 0x0000000d0f007224 */ /* 0x000fcc00078e0200 */
[----:B------:R-:W-:Y:S01]  /*1130*/  @P2 IADD3 R9, PT, PT, R9, 0x1, RZ ;  /* 0x0000000109092810 */ /* 0x000fe20007ffe0ff */
[----:B----4-:R-:W-:Y:S01]  /*1140*/  IMAD R7, R165, R0, RZ ;  /* 0x00000000a5077224 */ /* 0x010fe200078e02ff */
[----:B------:R-:W-:Y:S02]  /*1150*/  SHF.R.S32.HI R15, RZ, 0x1f, R0 ;  /* 0x0000001fff0f7819 */ /* 0x000fe40000011400 */
[----:B------:R-:W-:-:S03]  /*1160*/  MOV R13, R9 ;  /* 0x00000009000d7202 */ /* 0x000fc60000000f00 */
[----:B------:R-:W-:Y:S02]  /*1170*/  IMAD R7, R164, R15, R7 ;  /* 0x0000000fa4077224 */ /* 0x000fe400078e0207 */
[----:B------:R-:W-:Y:S01]  /*1180*/  @!P0 IMAD.MOV R13, RZ, RZ, -R13 ;  /* 0x000000ffff0d8224 */ /* 0x000fe200078e0a0d */
[----:B------:R-:W-:-:S05]  /*1190*/  @!P1 LOP3.LUT R13, RZ, R16, RZ, 0x33, !PT ;  /* 0x00000010ff0d9212 */ /* 0x000fca00078e33ff */
[----:B------:R-:W-:Y:S01]  /*11a0*/  IMAD R9, R25, R13, RZ ;  /* 0x0000000d19097224 */ /* 0x000fe200078e02ff */
[----:B--2---:R-:W-:Y:S01]  /*11b0*/  SHF.R.S32.HI R5, RZ, 0x1f, R6 ;  /* 0x0000001fff057819 */ /* 0x004fe20000011406 */
[----:B------:R-:W-:-:S04]  /*11c0*/  IMAD R12, R27, R6, RZ ;  /* 0x000000061b0c7224 */ /* 0x000fc800078e02ff */
[C---:B------:R-:W-:Y:S02]  /*11d0*/  IMAD R12, R26.reuse, R5, R12 ;  /* 0x000000051a0c7224 */ /* 0x040fe400078e020c */
[----:B------:R-:W-:-:S04]  /*11e0*/  IMAD.WIDE.U32 R26, R26, R6, RZ ;  /* 0x000000061a1a7225 */ /* 0x000fc800078e00ff */
[----:B------:R-:W-:Y:S02]  /*11f0*/  IMAD.IADD R27, R27, 0x1, R12 ;  /* 0x000000011b1b7824 */ /* 0x000fe400078e020c */
[----:B------:R-:W-:-:S05]  /*1200*/  IMAD.WIDE.U32 R26, R0, R164, R26 ;  /* 0x000000a4001a7225 */ /* 0x000fca00078e001a */
[----:B------:R-:W-:Y:S02]  /*1210*/  IADD3 R27, PT, PT, R27, R7, RZ ;  /* 0x000000071b1b7210 */ /* 0x000fe40007ffe0ff */
[----:B------:R-:W-:-:S05]  /*1220*/  SHF.R.S32.HI R7, RZ, 0x1f, R13 ;  /* 0x0000001fff077819 */ /* 0x000fca000001140d */
[----:B------:R-:W-:Y:S02]  /*1230*/  IMAD R9, R24, R7, R9 ;  /* 0x0000000718097224 */ /* 0x000fe400078e0209 */
[----:B------:R-:W-:Y:S02]  /*1240*/  IMAD R7, R23, R6, RZ ;  /* 0x0000000617077224 */ /* 0x000fe400078e02ff */
[----:B------:R-:W-:-:S04]  /*1250*/  IMAD.WIDE.U32 R24, R13, R24, R26 ;  /* 0x000000180d187225 */ /* 0x000fc800078e001a */
[----:B------:R-:W-:-:S04]  /*1260*/  IMAD.WIDE.U32 R26, R22, R6, RZ ;  /* 0x00000006161a7225 */ /* 0x000fc800078e00ff */
[----:B------:R-:W-:Y:S01]  /*1270*/  IMAD R7, R22, R5, R7 ;  /* 0x0000000516077224 */ /* 0x000fe200078e0207 */
[----:B------:R-:W-:Y:S01]  /*1280*/  MOV R6, R24 ;  /* 0x0000001800067202 */ /* 0x000fe20000000f00 */
[----:B------:R-:W-:-:S03]  /*1290*/  IMAD.IADD R5, R25, 0x1, R9 ;  /* 0x0000000119057824 */ /* 0x000fc600078e0209 */
[----:B------:R-:W-:Y:S01]  /*12a0*/  IADD3 R18, PT, PT, R27, R7, RZ ;  /* 0x000000071b127210 */ /* 0x000fe20007ffe0ff */
[----:B------:R-:W-:Y:S05]  /*12b0*/  BRA `(.L_x_8905) ;  /* 0x0000000400347947 */ /* 0x000fea0003800000 */
.L_x_8904:
        /* <DEDUP_REMOVED lines=8> */
[----:B------:R-:W-:-:S02]  /*1340*/  IABS R8, R173 ;  /* 0x000000ad00087213 */ /* 0x000fc40000000000 */
[----:B------:R-:W-:Y:S02]  /*1350*/  CS2R R180, SRZ ;  /* 0x0000000000b47805 */ /* 0x000fe4000001ff00 */
[----:B-1----:R-:W-:-:S04]  /*1360*/  IABS R6, R16 ;  /* 0x0000001000067213 */ /* 0x002fc80000000000 */
        /* <DEDUP_REMOVED lines=12> */
[----:B------:R-:W-:Y:S01]  /*1430*/  ISETP.GT.U32.AND P0, PT, R6, R5, PT ;  /* 0x000000050600720c */ /* 0x000fe20003f04070 */
[-C--:B--2---:R-:W-:Y:S01]  /*1440*/  @!P3 IMAD R9, R165, R15.reuse, RZ ;  /* 0x0000000fa509b224 */ /* 0x084fe200078e02ff */
[----:B------:R-:W-:Y:S01]  /*1450*/  @!P3 SHF.R.S32.HI R0, RZ, 0x1f, R15 ;  /* 0x0000001fff00b819 */ /* 0x000fe2000001140f */
[----:B------:R-:W-:-:S04]  /*1460*/  @!P3 IMAD.WIDE.U32 R28, R164, R15, RZ ;  /* 0x0000000fa41cb225 */ /* 0x000fc800078e00ff */
[----:B------:R-:W-:Y:S01]  /*1470*/  @!P3 IMAD R0, R0, R164, R9 ;  /* 0x000000a40000b224 */ /* 0x000fe200078e0209 */
[----:B-----5:R-:W-:-:S05]  /*1480*/  @!P3 SHF.R.S32.HI R12, RZ, 0x1f, R14 ;  /* 0x0000001fff0cb819 */ /* 0x020fca000001140e */
[----:B------:R-:W-:Y:S01]  /*1490*/  @!P0 IADD3 R5, PT, PT, R5, -R6, RZ ;  /* 0x8000000605058210 */ /* 0x000fe20007ffe0ff */
[----:B------:R-:W-:Y:S01]  /*14a0*/  @!P3 IMAD.IADD R29, R29, 0x1, R0 ;  /* 0x000000011d1db824 */ /* 0x000fe200078e0200 */
[----:B------:R-:W-:Y:S01]  /*14b0*/  @P3 IADD3 R0, PT, PT, R15, R18, RZ ;  /* 0x000000120f003210 */ /* 0x000fe20007ffe0ff */
[----:B---3--:R-:W-:Y:S01]  /*14c0*/  @!P3 IMAD R13, R27, R14, RZ ;  /* 0x0000000e1b0db224 */ /* 0x008fe200078e02ff */
[----:B------:R-:W-:Y:S02]  /*14d0*/  ISETP.GE.U32.AND P2, PT, R5, R6, PT ;  /* 0x000000060500720c */ /* 0x000fe40003f46070 */
[----:B------:R-:W-:Y:S01]  /*14e0*/  LOP3.LUT R5, R173, R16, RZ, 0x3c, !PT ;  /* 0x00000010ad057212 */ /* 0x000fe200078e3cff */
[C---:B------:R-:W-:Y:S01]  /*14f0*/  @!P3 IMAD R13, R26.reuse, R12, R13 ;  /* 0x0000000c1a0db224 */ /* 0x040fe200078e020d */
[----:B------:R-:W-:Y:S01]  /*1500*/  @!P0 IADD3 R7, PT, PT, R7, 0x1, RZ ;  /* 0x0000000107078810 */ /* 0x000fe20007ffe0ff */
[----:B------:R-:W-:Y:S01]  /*1510*/  @!P3 IMAD.WIDE.U32 R28, R26, R14, R28 ;  /* 0x0000000e1a1cb225 */ /* 0x000fe200078e001c */
[----:B------:R-:W-:-:S02]  /*1520*/  ISETP.GE.AND P1, PT, R5, RZ, PT ;  /* 0x000000ff0500720c */ /* 0x000fc40003f26270 */
[----:B------:R-:W-:Y:S01]  /*1530*/  ISETP.NE.AND P0, PT, R16, RZ, PT ;  /* 0x000000ff1000720c */ /* 0x000fe20003f05270 */
[-C--:B------:R-:W-:Y:S02]  /*1540*/  @P3 IMAD R6, R165, R0.reuse, RZ ;  /* 0x00000000a5063224 */ /* 0x080fe400078e02ff */
[----:B------:R-:W-:Y:S01]  /*1550*/  @P3 IMAD.WIDE.U32 R26, R164, R0, RZ ;  /* 0x00000000a41a3225 */ /* 0x000fe200078e00ff */
[----:B------:R-:W-:Y:S02]  /*1560*/  @!P3 MOV R12, R28 ;  /* 0x0000001c000cb202 */ /* 0x000fe40000000f00 */
[----:B------:R-:W-:Y:S01]  /*1570*/  LEA R0, R4, 0xffffff80, 0x7 ;  /* 0xffffff8004007811 */ /* 0x000fe200078e38ff */
[----:B------:R-:W-:Y:S01]  /*1580*/  @!P3 IMAD.IADD R13, R29, 0x1, R13 ;  /* 0x000000011d0db824 */ /* 0x000fe200078e020d */
[----:B------:R-:W-:Y:S01]  /*1590*/  @P3 IADD3 R13, PT, PT, R27, R6, RZ ;  /* 0x000000061b0d3210 */ /* 0x000fe20007ffe0ff */
[----:B------:R-:W-:Y:S01]  /*15a0*/  @P3 IMAD.MOV.U32 R12, RZ, RZ, R26 ;  /* 0x000000ffff0c3224 */ /* 0x000fe200078e001a */
[----:B------:R-:W-:Y:S01]  /*15b0*/  @!P3 SHF.R.S32.HI R5, RZ, 0x1f, R15 ;  /* 0x0000001fff05b819 */ /* 0x000fe2000001140f */
[----:B------:R-:W-:Y:S01]  /*15c0*/  @!P3 IMAD R6, R11, R15, RZ ;  /* 0x0000000f0b06b224 */ /* 0x000fe200078e02ff */
[----:B------:R-:W-:Y:S01]  /*15d0*/  @P2 IADD3 R7, PT, PT, R7, 0x1, RZ ;  /* 0x0000000107072810 */ /* 0x000fe20007ffe0ff */
[----:B------:R-:W-:-:S03]  /*15e0*/  IMAD.WIDE.U32 R26, R164, R0, R12 ;  /* 0x00000000a41a7225 */ /* 0x000fc600078e000c */
[----:B------:R-:W-:Y:S01]  /*15f0*/  @!P1 IADD3 R7, PT, PT, -R7, RZ, RZ ;  /* 0x000000ff07079210 */ /* 0x000fe20007ffe1ff */
[----:B------:R-:W-:Y:S02]  /*1600*/  @!P3 IMAD R5, R5, R10, R6 ;  /* 0x0000000a0505b224 */ /* 0x000fe400078e0206 */
        /* <DEDUP_REMOVED lines=8> */
[----:B----4-:R-:W-:Y:S01]  /*1690*/  @!P3 IMAD R6, R23, R14, RZ ;  /* 0x0000000e1706b224 */ /* 0x010fe200078e02ff */
[----:B------:R-:W-:Y:S01]  /*16a0*/  @P3 IADD3 R15, PT, PT, R15, R18, RZ ;  /* 0x000000120f0f3210 */ /* 0x000fe20007ffe0ff */
        /* <DEDUP_REMOVED lines=14> */
.L_x_8905:
[----:B------:R-:W-:Y:S05]  /*1790*/  BSYNC.RECONVERGENT B0 ;  /* 0x0000000000007941 */ /* 0x000fea0003800200 */
.L_x_8903:
[----:B------:R-:W-:Y:S01]  /*17a0*/  ISETP.NE.AND P3, PT, R178, -0x1, PT ;  /* 0xffffffffb200780c */ /* 0x000fe20003f65270 */
[----:B------:R-:W2:Y:S04]  /*17b0*/  LD.E.64 R24, desc[UR4][R2.64+0x30] ;  /* 0x0000300402187980 */ /* 0x000ea8000c101b00 */
[----:B------:R-:W3:Y:S04]  /*17c0*/  LD.E.64 R28, desc[UR4][R2.64+0x8] ;  /* 0x00000804021c7980 */ /* 0x000ee8000c101b00 */
[----:B------:R-:W4:Y:S04]  /*17d0*/  LD.E.64 R32, desc[UR4][R2.64+0x48] ;  /* 0x0000480402207980 */ /* 0x000f28000c101b00 */
[----:B------:R-:W5:Y:S04]  /*17e0*/  @!P3 LD.E.64 R34, desc[UR4][R2.64+0x18] ;  /* 0x000018040222b980 */ /* 0x000f68000c101b00 */
[----:B------:R-:W4:Y:S04]  /*17f0*/  LD.E.64 R22, desc[UR4][R2.64] ;  /* 0x0000000402167980 */ /* 0x000f28000c101b00 */
[----:B------:R-:W4:Y:S01]  /*1800*/  LD.E.64 R12, desc[UR4][R2.64+0x10] ;  /* 0x00001004020c7980 */ /* 0x000f22000c101b00 */
[----:B------:R-:W-:-:S04]  /*1810*/  IABS R7, R16 ;  /* 0x0000001000077213 */ /* 0x000fc80000000000 */
[----:B------:R-:W1:Y:S08]  /*1820*/  I2F.RP R17, R7 ;  /* 0x0000000700117306 */ /* 0x000e700000209400 */
[----:B-1----:R-:W1:Y:S02]  /*1830*/  MUFU.RCP R14, R17 ;  /* 0x00000011000e7308 */ /* 0x002e640000001000 */
[----:B-1----:R-:W-:-:S06]  /*1840*/  VIADD R14, R14, 0xffffffe ;  /* 0x0ffffffe0e0e7836 */ /* 0x002fcc0000000000 */
[----:B------:R-:W1:Y:S01]  /*1850*/  F2I.FTZ.U32.TRUNC.NTZ R31, R14 ;  /* 0x0000000e001f7305 */ /* 0x000e62000021f000 */
[----:B------:R-:W-:Y:S02]  /*1860*/  IMAD.MOV.U32 R30, RZ, RZ, RZ ;  /* 0x000000ffff1e7224 */ /* 0x000fe400078e00ff */
        /* <DEDUP_REMOVED lines=8> */
[----:B------:R-:W1:-:S12]  /*18f0*/  S2R R9, SR_CgaCtaId ;  /* 0x0000000000097919 */ /* 0x000e580000008800 */
[----:B------:R-:W-:-:S05]  /*1900*/  @!P2 IMAD.IADD R8, R8, 0x1, -R7 ;  /* 0x000000010808a824 */ /* 0x000fca00078e0a07 */
[----:B------:R-:W-:Y:S02]  /*1910*/  ISETP.GE.U32.AND P1, PT, R8, R7, PT ;  /* 0x000000070800720c */ /* 0x000fe40003f26070 */
[----:B------:R-:W-:Y:S01]  /*1920*/  LOP3.LUT R7, R173, R16, RZ, 0x3c, !PT ;  /* 0x00000010ad077212 */ /* 0x000fe200078e3cff */
[----:B------:R-:W-:Y:S01]  /*1930*/  @!P2 VIADD R20, R20, 0x1 ;  /* 0x000000011414a836 */ /* 0x000fe20000000000 */
[----:B------:R-:W-:Y:S02]  /*1940*/  ISETP.NE.AND P2, PT, R16, RZ, PT ;  /* 0x000000ff1000720c */ /* 0x000fe40003f45270 */
[----:B------:R-:W-:Y:S01]  /*1950*/  ISETP.GE.AND P0, PT, R7, RZ, PT ;  /* 0x000000ff0700720c */ /* 0x000fe20003f06270 */
[----:B------:R-:W-:Y:S02]  /*1960*/  IMAD R7, R15, R10, RZ ;  /* 0x0000000a0f077224 */ /* 0x000fe400078e02ff */
[----:B------:R-:W-:Y:S01]  /*1970*/  IMAD.SHL.U32 R8, R124, 0x8, RZ ;  /* 0x000000087c087824 */ /* 0x000fe200078e00ff */
[----:B------:R-:W-:Y:S01]  /*1980*/  SHF.R.U32.HI R14, RZ, 0x3, R124 ;  /* 0x00000003ff0e7819 */ /* 0x000fe2000001167c */
[----:B------:R-:W-:-:S02]  /*1990*/  IMAD R7, R0, R11, R7 ;  /* 0x0000000b00077224 */ /* 0x000fc400078e0207 */
[----:B------:R-:W-:Y:S02]  /*19a0*/  @P1 VIADD R20, R20, 0x1 ;  /* 0x0000000114141836 */ /* 0x000fe40000000000 */
[----:B------:R-:W-:Y:S01]  /*19b0*/  IMAD.WIDE.U32 R38, R0, R10, RZ ;  /* 0x0000000a00267225 */ /* 0x000fe200078e00ff */
[----:B------:R-:W-:-:S03]  /*19c0*/  LOP3.LUT R0, R8, 0x38, RZ, 0xc0, !PT ;  /* 0x0000003808007812 */ /* 0x000fc600078ec0ff */
[----:B------:R-:W-:Y:S01]  /*19d0*/  @!P0 IMAD.MOV R20, RZ, RZ, -R20 ;  /* 0x000000ffff148224 */ /* 0x000fe200078e0a14 */
[----:B------:R-:W-:Y:S01]  /*19e0*/  @!P2 LOP3.LUT R20, RZ, R16, RZ, 0x33, !PT ;  /* 0x00000010ff14a212 */ /* 0x000fe200078e33ff */
[----:B------:R-:W-:Y:S01]  /*19f0*/  IMAD.MOV.U32 R15, RZ, RZ, RZ ;  /* 0x000000ffff0f7224 */ /* 0x000fe200078e00ff */
[----:B------:R-:W-:Y:S01]  /*1a00*/  IADD3 R17, P1, P0, R38, R26, R0 ;  /* 0x0000001a26117210 */ /* 0x000fe2000783e000 */
[----:B------:R-:W-:Y:S02]  /*1a10*/  IMAD.IADD R7, R39, 0x1, R7 ;  /* 0x0000000127077824 */ /* 0x000fe400078e0207 */
[----:B------:R-:W-:Y:S01]  /*1a20*/  IMAD.WIDE.U32 R26, R19, 0x40, R14 ;  /* 0x00000040131a7825 */ /* 0x000fe200078e000e */
[----:B------:R-:W-:Y:S02]  /*1a30*/  SHF.R.S32.HI R19, RZ, 0x1f, R20 ;  /* 0x0000001fff137819 */ /* 0x000fe40000011414 */
[----:B------:R-:W-:Y:S01]  /*1a40*/  MOV R30, 0x400 ;  /* 0x00000400001e7802 */ /* 0x000fe20000000f00 */
[----:B------:R-:W-:Y:S01]  /*1a50*/  IMAD R16, R37, R20, RZ ;  /* 0x0000001425107224 */ /* 0x000fe200078e02ff */
[----:B------:R-:W-:-:S02]  /*1a60*/  IADD3.X R7, PT, PT, R7, R18, RZ, P1, P0 ;  /* 0x0000001207077210 */ /* 0x000fc40000fe04ff */
[----:B-1----:R-:W-:Y:S01]  /*1a70*/  LEA R9, R9, R30, 0x18 ;  /* 0x0000001e09097211 */ /* 0x002fe200078ec0ff */
[----:B------:R-:W-:Y:S02]  /*1a80*/  IMAD R16, R19, R36, R16 ;  /* 0x0000002413107224 */ /* 0x000fe400078e0210 */
[----:B------:R-:W-:-:S04]  /*1a90*/  IMAD.WIDE.U32 R30, R36, R20, RZ ;  /* 0x00000014241e7225 */ /* 0x000fc800078e00ff */
[----:B------:R-:W-:Y:S01]  /*1aa0*/  IMAD.IADD R166, R21, 0x1, -R176 ;  /* 0x0000000115a67824 */ /* 0x000fe200078e0ab0 */
[----:B------:R-:W-:Y:S01]  /*1ab0*/  IADD3 R20, P5, PT, R17, R30, RZ ;  /* 0x0000001e11147210 */ /* 0x000fe20007fbe0ff */
[----:B------:R-:W-:-:S05]  /*1ac0*/  VIADD R17, R14, 0x10 ;  /* 0x000000100e117836 */ /* 0x000fca0000000000 */
[-C--:B------:R-:W-:Y:S02]  /*1ad0*/  ISETP.GE.AND P2, PT, R17, R166.reuse, PT ;  /* 0x000000a61100720c */ /* 0x080fe40003f46270 */
[----:B------:R-:W-:Y:S01]  /*1ae0*/  ISETP.GE.AND P6, PT, R14, R166, PT ;  /* 0x000000a60e00720c */ /* 0x000fe20003fc6270 */
[----:B------:R-:W-:-:S04]  /*1af0*/  IMAD.IADD R16, R31, 0x1, R16 ;  /* 0x000000011f107824 */ /* 0x000fc800078e0210 */
[----:B------:R-:W-:Y:S01]  /*1b00*/  IMAD.X R21, R7, 0x1, R16, P5 ;  /* 0x0000000107157824 */ /* 0x000fe200028e0610 */
[----:B------:R-:W-:Y:S01]  /*1b10*/  LEA R175, R4, 0xffffff80, 0x7 ;  /* 0xffffff8004af7811 */ /* 0x000fe200078e38ff */
[----:B------:R-:W-:Y:S02]  /*1b20*/  IMAD.SHL.U32 R123, R164, 0x10, RZ ;  /* 0x00000010a47b7824 */ /* 0x000fe400078e00ff */
[----:B--2---:R-:W-:-:S04]  /*1b30*/  @P3 IMAD.WIDE.U32 R36, R24, R178, RZ ;  /* 0x000000b218243225 */ /* 0x004fc800078e00ff */
[-C--:B-----5:R-:W-:Y:S02]  /*1b40*/  @!P3 IMAD R15, R35, R174.reuse, RZ ;  /* 0x000000ae230fb224 */ /* 0x0a0fe400078e02ff */
[----:B------:R-:W-:-:S04]  /*1b50*/  @!P3 IMAD.WIDE.U32 R34, R34, R174, RZ ;  /* 0x000000ae2222b225 */ /* 0x000fc800078e00ff */
[----:B------:R-:W-:Y:S01]  /*1b60*/  @!P3 IMAD.MOV.U32 R19, RZ, RZ, R34 ;  /* 0x000000ffff13b224 */ /* 0x000fe200078e0022 */
[----:B------:R-:W-:Y:S01]  /*1b70*/  IADD3 R34, P0, PT, R0, R6, RZ ;  /* 0x0000000600227210 */ /* 0x000fe20007f1e0ff */
[----:B------:R-:W-:Y:S02]  /*1b80*/  @!P3 IMAD.IADD R18, R35, 0x1, R15 ;  /* 0x000000012312b824 */ /* 0x000fe400078e020f */
[----:B------:R-:W-:Y:S02]  /*1b90*/  @P3 IMAD R15, R25, R178, RZ ;  /* 0x000000b2190f3224 */ /* 0x000fe400078e02ff */
[----:B------:R-:W-:Y:S02]  /*1ba0*/  IMAD.X R35, RZ, RZ, R5, P0 ;  /* 0x000000ffff237224 */ /* 0x000fe400000e0605 */
[----:B------:R-:W-:Y:S02]  /*1bb0*/  @P3 IMAD.IADD R18, R37, 0x1, R15 ;  /* 0x0000000125123824 */ /* 0x000fe400078e020f */
[----:B------:R-:W-:-:S02]  /*1bc0*/  VIADD R15, R14, 0x20 ;  /* 0x000000200e0f7836 */ /* 0x000fc40000000000 */
[----:B------:R-:W-:Y:S02]  /*1bd0*/  VIADD R5, R14, 0x30 ;  /* 0x000000300e057836 */ /* 0x000fe40000000000 */
[----:B------:R-:W-:Y:S01]  /*1be0*/  @P3 IMAD.MOV.U32 R19, RZ, RZ, R36 ;  /* 0x000000ffff133224 */ /* 0x000fe200078e0024 */
[-C--:B------:R-:W-:Y:S02]  /*1bf0*/  ISETP.GE.AND P1, PT, R15, R166.reuse, PT ;  /* 0x000000a60f00720c */ /* 0x080fe40003f26270 */
[----:B------:R-:W-:Y:S01]  /*1c00*/  ISETP.GE.AND P0, PT, R5, R166, PT ;  /* 0x000000a60500720c */ /* 0x000fe20003f06270 */
[----:B------:R-:W-:Y:S01]  /*1c10*/  IMAD R6, R165, R14, RZ ;  /* 0x0000000ea5067224 */ /* 0x000fe200078e02ff */
[----:B------:R-:W-:Y:S01]  /*1c20*/  IADD3 R36, P4, PT, R0, R19, RZ ;  /* 0x0000001300247210 */ /* 0x000fe20007f9e0ff */
[----:B------:R-:W-:-:S04]  /*1c30*/  IMAD.WIDE.U32 R34, R14, R164, R34 ;  /* 0x000000a40e227225 */ /* 0x000fc800078e0022 */
[----:B------:R-:W-:Y:S01]  /*1c40*/  IMAD.X R37, RZ, RZ, R18, P4 ;  /* 0x000000ffff257224 */ /* 0x000fe200020e0612 */
[C---:B---3--:R-:W-:Y:S01]  /*1c50*/  LEA R168, P4, R34.reuse, R28, 0x1 ;  /* 0x0000001c22a87211 */ /* 0x048fe200078808ff */
[----:B------:R-:W-:Y:S02]  /*1c60*/  IMAD.IADD R167, R35, 0x1, R6 ;  /* 0x0000000123a77824 */ /* 0x000fe400078e0206 */
[--C-:B------:R-:W-:Y:S02]  /*1c70*/  @!P3 IMAD.MOV.U32 R30, RZ, RZ, R24.reuse ;  /* 0x000000ffff1eb224 */ /* 0x100fe400078e0018 */
[----:B------:R-:W-:Y:S01]  /*1c80*/  @!P3 IMAD.MOV.U32 R31, RZ, RZ, R25 ;  /* 0x000000ffff1fb224 */ /* 0x000fe200078e0019 */
[----:B------:R-:W-:Y:S01]  /*1c90*/  LEA.HI.X R167, R34, R29, R167, 0x1, P4 ;  /* 0x0000001d22a77211 */ /* 0x000fe200020f0ca7 */
[----:B------:R-:W-:Y:S01]  /*1ca0*/  @P3 IMAD.MOV.U32 R30, RZ, RZ, R24 ;  /* 0x000000ffff1e3224 */ /* 0x000fe200078e0018 */
[C---:B------:R-:W-:Y:S01]  /*1cb0*/  @!P2 IADD3 R6, P5, PT, R26.reuse, 0x10, RZ ;  /* 0x000000101a06a810 */ /* 0x040fe20007fbe0ff */
[----:B------:R-:W-:Y:S01]  /*1cc0*/  @P3 IMAD.MOV.U32 R31, RZ, RZ, R25 ;  /* 0x000000ffff1f3224 */ /* 0x000fe200078e0019 */
[----:B------:R-:W-:-:S02]  /*1cd0*/  @!P1 IADD3 R18, P4, PT, R26, 0x20, RZ ;  /* 0x000000201a129810 */ /* 0x000fc40007f9e0ff */
[----:B------:R-:W-:Y:S01]  /*1ce0*/  @!P0 IADD3 R24, P3, PT, R26, 0x30, RZ ;  /* 0x000000301a188810 */ /* 0x000fe20007f7e0ff */
[----:B----4-:R-:W-:Y:S02]  /*1cf0*/  IMAD R0, R33, R173, RZ ;  /* 0x000000ad21007224 */ /* 0x010fe400078e02ff */
[----:B------:R-:W-:-:S04]  /*1d00*/  IMAD.WIDE.U32 R36, R173, R32, R36 ;  /* 0x00000020ad247225 */ /* 0x000fc800078e0024 */
[----:B------:R-:W-:Y:S02]  /*1d10*/  @!P6 IMAD R25, R27, R30, RZ ;  /* 0x0000001e1b19e224 */ /* 0x000fe400078e02ff */
[--C-:B------:R-:W-:Y:S02]  /*1d20*/  @!P2 IMAD.X R7, RZ, RZ, R27.reuse, P5 ;  /* 0x000000ffff07a224 */ /* 0x100fe400028e061b */
[--C-:B------:R-:W-:Y:S02]  /*1d30*/  @!P1 IMAD.X R16, RZ, RZ, R27.reuse, P4 ;  /* 0x000000ffff109224 */ /* 0x100fe400020e061b */
[----:B------:R-:W-:Y:S01]  /*1d40*/  @!P0 IMAD.X R19, RZ, RZ, R27, P3 ;  /* 0x000000ffff138224 */ /* 0x000fe200018e061b */
[----:B------:R-:W-:Y:S01]  /*1d50*/  LOP3.LUT R27, R8, 0x1c0, RZ, 0xc0, !PT ;  /* 0x000001c0081b7812 */ /* 0x000fe200078ec0ff */
[----:B------:R-:W-:Y:S02]  /*1d60*/  IMAD.IADD R37, R37, 0x1, R0 ;  /* 0x0000000125257824 */ /* 0x000fe400078e0200 */
[----:B------:R-:W-:Y:S01]  /*1d70*/  @!P2 IMAD.MOV.U32 R34, RZ, RZ, R36 ;  /* 0x000000ffff22a224 */ /* 0x000fe200078e0024 */
[----:B------:R-:W-:Y:S01]  /*1d80*/  LOP3.LUT R27, R27, 0x38, R124, 0xf8, !PT ;  /* 0x000000381b1b7812 */ /* 0x000fe200078ef87c */
[----:B------:R-:W-:-:S02]  /*1d90*/  @!P2 IMAD.MOV.U32 R35, RZ, RZ, R37 ;  /* 0x000000ffff23a224 */ /* 0x000fc400078e0025 */
[----:B------:R-:W-:Y:S02]  /*1da0*/  @!P2 IMAD R7, R7, R30, RZ ;  /* 0x0000001e0707a224 */ /* 0x000fe400078e02ff */
[--C-:B------:R-:W-:Y:S02]  /*1db0*/  @!P1 IMAD.MOV.U32 R32, RZ, RZ, R36.reuse ;  /* 0x000000ffff209224 */ /* 0x100fe400078e0024 */
[--C-:B------:R-:W-:Y:S02]  /*1dc0*/  @!P1 IMAD.MOV.U32 R33, RZ, RZ, R37.reuse ;  /* 0x000000ffff219224 */ /* 0x100fe400078e0025 */
[----:B------:R-:W-:Y:S02]  /*1dd0*/  @!P0 IMAD.MOV.U32 R28, RZ, RZ, R36 ;  /* 0x000000ffff1c8224 */ /* 0x000fe400078e0024 */
[----:B------:R-:W-:Y:S01]  /*1de0*/  @!P0 IMAD.MOV.U32 R29, RZ, RZ, R37 ;  /* 0x000000ffff1d8224 */ /* 0x000fe200078e0025 */
[----:B------:R-:W-:Y:S01]  /*1df0*/  LOP3.LUT R27, R27, 0x38, R8, 0x78, !PT ;  /* 0x000000381b1b7812 */ /* 0x000fe200078e7808 */
[----:B------:R-:W-:-:S02]  /*1e00*/  @!P6 IMAD R0, R26, R31, R25 ;  /* 0x0000001f1a00e224 */ /* 0x000fc400078e0219 */
[----:B------:R-:W-:-:S04]  /*1e10*/  @!P6 IMAD.WIDE.U32 R36, R26, R30, R36 ;  /* 0x0000001e1a24e225 */ /* 0x000fc800078e0024 */
[----:B------:R-:W-:Y:S02]  /*1e20*/  @!P1 IMAD R25, R16, R30, RZ ;  /* 0x0000001e10199224 */ /* 0x000fe400078e02ff */
[-C--:B------:R-:W-:Y:S02]  /*1e30*/  @!P2 IMAD R7, R31, R6.reuse, R7 ;  /* 0x000000061f07a224 */ /* 0x080fe400078e0207 */
[----:B------:R-:W-:Y:S01]  /*1e40*/  @!P2 IMAD.WIDE.U32 R34, R30, R6, R34 ;  /* 0x000000061e22a225 */ /* 0x000fe200078e0022 */
[----:B------:R-:W-:-:S03]  /*1e50*/  @!P6 LEA R40, P4, R36, R22, 0x1 ;  /* 0x000000162428e211 */ /* 0x000fc600078808ff */
[----:B------:R-:W-:Y:S02]  /*1e60*/  @!P0 IMAD R19, R19, R30, RZ ;  /* 0x0000001e13138224 */ /* 0x000fe400078e02ff */
[----:B------:R-:W-:Y:S01]  /*1e70*/  @!P1 IMAD.WIDE.U32 R38, R30, R18, R32 ;  /* 0x000000121e269225 */ /* 0x000fe200078e0020 */
[----:B------:R-:W-:-:S03]  /*1e80*/  @!P2 LEA R32, P3, R34, R22, 0x1 ;  /* 0x000000162220a211 */ /* 0x000fc600078608ff */
[----:B------:R-:W-:Y:S01]  /*1e90*/  @!P6 IMAD.IADD R33, R37, 0x1, R0 ;  /* 0x000000012521e824 */ /* 0x000fe200078e0200 */
[----:B------:R-:W-:Y:S01]  /*1ea0*/  LOP3.LUT R0, R27, 0x1e00, R8, 0xf8, !PT ;  /* 0x00001e001b007812 */ /* 0x000fe200078ef808 */
[----:B------:R-:W-:Y:S02]  /*1eb0*/  @!P1 IMAD R25, R31, R18, R25 ;  /* 0x000000121f199224 */ /* 0x000fe400078e0219 */
[----:B------:R-:W-:Y:S02]  /*1ec0*/  @!P2 IMAD.IADD R7, R35, 0x1, R7 ;  /* 0x000000012307a824 */ /* 0x000fe400078e0207 */
[-C--:B------:R-:W-:Y:S02]  /*1ed0*/  @!P0 IMAD R19, R31, R24.reuse, R19 ;  /* 0x000000181f138224 */ /* 0x080fe400078e0213 */
[----:B------:R-:W-:Y:S01]  /*1ee0*/  @!P0 IMAD.WIDE.U32 R28, R30, R24, R28 ;  /* 0x000000181e1c8225 */ /* 0x000fe200078e001c */
[-C--:B------:R-:W-:Y:S02]  /*1ef0*/  @!P6 LEA.HI.X R41, R36, R23.reuse, R33, 0x1, P4 ;  /* 0x000000172429e211 */ /* 0x080fe400020f0c21 */
[----:B------:R-:W-:Y:S01]  /*1f00*/  @!P2 LEA.HI.X R33, R34, R23, R7, 0x1, P3 ;  /* 0x000000172221a211 */ /* 0x000fe200018f0c07 */
[----:B------:R-:W-:Y:S01]  /*1f10*/  @!P1 IMAD.IADD R25, R39, 0x1, R25 ;  /* 0x0000000127199824 */ /* 0x000fe200078e0219 */
[-C--:B------:R-:W-:Y:S01]  /*1f20*/  @!P1 LEA R26, P4, R38, R22.reuse, 0x1 ;  /* 0x00000016261a9211 */ /* 0x080fe200078808ff */
[----:B------:R-:W-:Y:S01]  /*1f30*/  @!P0 IMAD.IADD R19, R29, 0x1, R19 ;  /* 0x000000011d138824 */ /* 0x000fe200078e0213 */
[----:B------:R-:W-:Y:S01]  /*1f40*/  @!P0 LEA R22, P3, R28, R22, 0x1 ;  /* 0x000000161c168211 */ /* 0x000fe200078608ff */
[----:B------:R-:W-:-:S02]  /*1f50*/  IMAD R177, R0, 0x2, R9 ;  /* 0x0000000200b17824 */ /* 0x000fc400078e0209 */
[----:B------:R-:W-:Y:S01]  /*1f60*/  IMAD.IADD R0, R122, 0x1, -R175 ;  /* 0x000000017a007824 */ /* 0x000fe200078e0aaf */
[-C--:B------:R-:W-:Y:S02]  /*1f70*/  @!P1 LEA.HI.X R27, R38, R23.reuse, R25, 0x1, P4 ;  /* 0x00000017261b9211 */ /* 0x080fe400020f0c19 */
[----:B------:R-:W-:Y:S01]  /*1f80*/  @!P0 LEA.HI.X R23, R28, R23, R19, 0x1, P3 ;  /* 0x000000171c178211 */ /* 0x000fe200018f0c13 */
[----:B------:R-:W-:Y:S01]  /*1f90*/  @!PT LDS RZ, [RZ] ;  /* 0x00000000fffff984 */ /* 0x000fe20000000800 */
[----:B------:R-:W-:Y:S01]  /*1fa0*/  @!PT LDS RZ, [RZ] ;  /* 0x00000000fffff984 */ /* 0x000fe20000000800 */
[----:B------:R-:W-:Y:S01]  /*1fb0*/  @!PT LDS RZ, [RZ] ;  /* 0x00000000fffff984 */ /* 0x000fe20000000800 */
[----:B------:R-:W-:Y:S01]  /*1fc0*/  @!P6 LDGSTS.E.BYPASS.LTC128B.128 [R177], desc[UR4][R40.64] ;  /* 0x0000000028b1efae */ /* 0x000fe2000b981a04 */
[----:B------:R-:W-:Y:S02]  /*1fd0*/  SHF.L.U64.HI R6, R164, 0x4, R165 ;  /* 0x00000004a4067819 */ /* 0x000fe400000102a5 */
[-C--:B------:R-:W-:Y:S01]  /*1fe0*/  ISETP.GE.AND P3, PT, R14, R0.reuse, PT ;  /* 0x000000000e00720c */ /* 0x080fe20003f66270 */
[----:B------:R-:W-:Y:S01]  /*1ff0*/  @!P2 LDGSTS.E.BYPASS.LTC128B.128 [R177+0x800], desc[UR4][R32.64] ;  /* 0x0080000020b1afae */ /* 0x000fe2000b981a04 */
[-C--:B------:R-:W-:Y:S02]  /*2000*/  ISETP.GE.AND P4, PT, R15, R0.reuse, PT ;  /* 0x000000000f00720c */ /* 0x080fe40003f86270 */
[C---:B------:R-:W-:Y:S01]  /*2010*/  SHF.L.U64.HI R6, R123.reuse, 0x1, R6 ;  /* 0x000000017b067819 */ /* 0x040fe20000010206 */
[----:B------:R-:W-:Y:S01]  /*2020*/  IMAD.SHL.U32 R123, R123, 0x2, RZ ;  /* 0x000000027b7b7824 */ /* 0x000fe200078e00ff */
[----:B------:R-:W-:Y:S01]  /*2030*/  ISETP.GE.AND P5, PT, R17, R0, PT ;  /* 0x000000001100720c */ /* 0x000fe20003fa6270 */
[----:B------:R1:W-:Y:S03]  /*2040*/  @!P1 LDGSTS.E.BYPASS.LTC128B.128 [R177+0x1000], desc[UR4][R26.64] ;  /* 0x010000001ab19fae */ /* 0x0003e6000b981a04 */
[----:B------:R-:W-:Y:S01]  /*2050*/  IADD3 R28, P1, PT, R123, R168, RZ ;  /* 0x000000a87b1c7210 */ /* 0x000fe20007f3e0ff */
[----:B------:R2:W-:Y:S02]  /*2060*/  @!P0 LDGSTS.E.BYPASS.LTC128B.128 [R177+0x1800], desc[UR4][R22.64] ;  /* 0x0180000016b18fae */ /* 0x0005e4000b981a04 */
[----:B------:R-:W-:-:S02]  /*2070*/  @!P3 IMAD.MOV.U32 R169, RZ, RZ, R167 ;  /* 0x000000ffffa9b224 */ /* 0x000fc400078e00a7 */
[----:B------:R-:W-:Y:S02]  /*2080*/  IMAD.X R29, R6, 0x1, R167, P1 ;  /* 0x00000001061d7824 */ /* 0x000fe400008e06a7 */
[C---:B------:R-:W-:Y:S01]  /*2090*/  VIADD R25, R14.reuse, 0x40 ;  /* 0x000000400e197836 */ /* 0x040fe20000000000 */
[----:B------:R-:W-:Y:S01]  /*20a0*/  @!P3 LDGSTS.E.BYPASS.LTC128B.128 [R177+0x2000], desc[UR4][R168.64] ;  /* 0x02000000a8b1bfae */ /* 0x000fe2000b981a04 */
[C---:B------:R-:W-:Y:S02]  /*20b0*/  VIADD R19, R14.reuse, 0x60 ;  /* 0x000000600e137836 */ /* 0x040fe40000000000 */
[----:B------:R-:W-:Y:S01]  /*20c0*/  VIADD R7, R14, 0x70 ;  /* 0x000000700e077836 */ /* 0x000fe20000000000 */
[----:B------:R-:W-:Y:S01]  /*20d0*/  @!P5 LDGSTS.E.BYPASS.LTC128B.128 [R177+0x2800], desc[UR4][R28.64] ;  /* 0x028000001cb1dfae */ /* 0x000fe2000b981a04 */
[-C--:B------:R-:W-:Y:S02]  /*20e0*/  ISETP.GE.AND P5, PT, R25, R0.reuse, PT ;  /* 0x000000001900720c */ /* 0x080fe40003fa6270 */
[----:B------:R-:W-:-:S02]  /*20f0*/  ISETP.GE.AND P6, PT, R5, R0, PT ;  /* 0x000000000500720c */ /* 0x000fc40003fc6270 */
[----:B------:R-:W-:Y:S02]  /*2100*/  ISETP.GE.AND P2, PT, R19, R0, PT ;  /* 0x000000001300720c */ /* 0x000fe40003f46270 */
[----:B-1----:R-:W-:-:S04]  /*2110*/  @!P4 LEA R26, P0, R164, R28, 0x5 ;  /* 0x0000001ca41ac211 */ /* 0x002fc800078028ff */
[----:B------:R-:W-:Y:S01]  /*2120*/  @!P4 LEA.HI.X R27, R164, R29, R165, 0x5, P0 ;  /* 0x0000001da41bc211 */ /* 0x000fe200000f2ca5 */
[----:B--2---:R-:W-:Y:S01]  /*2130*/  VIADD R23, R14, 0x50 ;  /* 0x000000500e177836 */ /* 0x004fe20000000000 */
[----:B------:R-:W-:-:S03]  /*2140*/  ISETP.GE.AND P1, PT, R7, R0, PT ;  /* 0x000000000700720c */ /* 0x000fc60003f26270 */
[----:B------:R1:W-:Y:S01]  /*2150*/  @!P4 LDGSTS.E.BYPASS.LTC128B.128 [R177+0x3000], desc[UR4][R26.64] ;  /* 0x030000001ab1cfae */ /* 0x0003e2000b981a04 */
[----:B------:R-:W-:Y:S01]  /*2160*/  ISETP.GE.AND P4, PT, R23, R0, PT ;  /* 0x000000001700720c */ /* 0x000fe20003f86270 */
[--C-:B------:R-:W-:Y:S01]  /*2170*/  @!P5 IMAD.MOV.U32 R32, RZ, RZ, R28.reuse ;  /* 0x000000ffff20d224 */ /* 0x100fe200078e001c */
[C---:B------:R-:W-:Y:S01]  /*2180*/  @!P6 LEA R34, P0, R164.reuse, R28, 0x6 ;  /* 0x0000001ca422e211 */ /* 0x040fe200078030ff */
[--C-:B------:R-:W-:Y:S02]  /*2190*/  @!P5 IMAD.MOV.U32 R33, RZ, RZ, R29.reuse ;  /* 0x000000ffff21d224 */ /* 0x100fe400078e001d */
[----:B------:R-:W-:Y:S02]  /*21a0*/  @!P2 IMAD.MOV.U32 R30, RZ, RZ, R28 ;  /* 0x000000ffff1ea224 */ /* 0x000fe400078e001c */
[----:B------:R-:W-:Y:S01]  /*21b0*/  @!P2 IMAD.MOV.U32 R31, RZ, RZ, R29 ;  /* 0x000000ffff1fa224 */ /* 0x000fe200078e001d */
[----:B------:R-:W-:Y:S01]  /*21c0*/  @!P6 LEA.HI.X R35, R164, R29, R165, 0x6, P0 ;  /* 0x0000001da423e211 */ /* 0x000fe200000f34a5 */
[----:B------:R-:W-:-:S02]  /*21d0*/  @!P5 IMAD R22, R165, 0x60, RZ ;  /* 0x00000060a516d824 */ /* 0x000fc400078e02ff */
[C---:B------:R-:W-:Y:S02]  /*21e0*/  @!P5 IMAD.WIDE.U32 R32, R164.reuse, 0x60, R32 ;  /* 0x00000060a420d825 */ /* 0x040fe400078e0020 */
[----:B------:R2:W-:Y:S02]  /*21f0*/  @!P6 LDGSTS.E.BYPASS.LTC128B.128 [R177+0x3800], desc[UR4][R34.64] ;  /* 0x0380000022b1efae */ /* 0x0005e4000b981a04 */
[----:B------:R-:W-:Y:S02]  /*2200*/  @!P2 IMAD R18, R165, 0xa0, RZ ;  /* 0x000000a0a512a824 */ /* 0x000fe400078e02ff */
[----:B------:R-:W-:-:S04]  /*2210*/  @!P2 IMAD.WIDE.U32 R30, R164, 0xa0, R30 ;  /* 0x000000a0a41ea825 */ /* 0x000fc800078e001e */
[----:B------:R-:W-:Y:S02]  /*2220*/  @!P1 IMAD R16, R165, 0xc0, RZ ;  /* 0x000000c0a5109824 */ /* 0x000fe400078e02ff */
[----:B-1----:R-:W-:Y:S02]  /*2230*/  @!P1 IMAD.MOV.U32 R26, RZ, RZ, R28 ;  /* 0x000000ffff1a9224 */ /* 0x002fe400078e001c */
[----:B------:R-:W-:Y:S01]  /*2240*/  @!P1 IMAD.MOV.U32 R27, RZ, RZ, R29 ;  /* 0x000000ffff1b9224 */ /* 0x000fe200078e001d */
[C---:B------:R-:W-:Y:S01]  /*2250*/  @!P4 LEA R28, P0, R164.reuse, R28, 0x7 ;  /* 0x0000001ca41cc211 */ /* 0x040fe200078038ff */
[----:B------:R-:W-:Y:S02]  /*2260*/  @!P5 IMAD.IADD R33, R33, 0x1, R22 ;  /* 0x000000012121d824 */ /* 0x000fe400078e0216 */
[C---:B------:R-:W-:Y:S01]  /*2270*/  @!P1 IMAD.WIDE.U32 R26, R164.reuse, 0xc0, R26 ;  /* 0x000000c0a41a9825 */ /* 0x040fe200078e001a */
[----:B------:R-:W-:Y:S02]  /*2280*/  @!P4 LEA.HI.X R29, R164, R29, R165, 0x7, P0 ;  /* 0x0000001da41dc211 */ /* 0x000fe400000f3ca5 */
[----:B------:R2:W-:Y:S01]  /*2290*/  @!P5 LDGSTS.E.BYPASS.LTC128B.128 [R177+0x4000], desc[UR4][R32.64] ;  /* 0x0400000020b1dfae */ /* 0x0005e2000b981a04 */
[----:B------:R-:W-:-:S02]  /*22a0*/  @!P2 IMAD.IADD R31, R31, 0x1, R18 ;  /* 0x000000011f1fa824 */ /* 0x000fc400078e0212 */
[----:B------:R-:W-:Y:S01]  /*22b0*/  @!P1 IMAD.IADD R27, R27, 0x1, R16 ;  /* 0x000000011b1b9824 */ /* 0x000fe200078e0210 */
[----:B------:R2:W-:Y:S04]  /*22c0*/  @!P4 LDGSTS.E.BYPASS.LTC128B.128 [R177+0x4800], desc[UR4][R28.64] ;  /* 0x048000001cb1cfae */ /* 0x0005e8000b981a04 */
[----:B------:R2:W-:Y:S04]  /*22d0*/  @!P2 LDGSTS.E.BYPASS.LTC128B.128 [R177+0x5000], desc[UR4][R30.64] ;  /* 0x050000001eb1afae */ /* 0x0005e8000b981a04 */
[----:B------:R2:W-:Y:S04]  /*22e0*/  @!P1 LDGSTS.E.BYPASS.LTC128B.128 [R177+0x5800], desc[UR4][R26.64] ;  /* 0x058000001ab19fae */ /* 0x0005e8000b981a04 */
[----:B------:R-:W0:Y:S01]  /*22f0*/  LDGDEPBAR ;  /* 0x00000000000079af */ /* 0x000e220000000000 */
[----:B------:R-:W-:-:S02]  /*2300*/  IMAD R16, R11, R14, RZ ;  /* 0x0000000e0b107224 */ /* 0x000fc400078e02ff */
[----:B------:R-:W-:Y:S01]  /*2310*/  IMAD.WIDE.U32 R20, R14, R10, R20 ;  /* 0x0000000a0e147225 */ /* 0x000fe200078e0014 */
[-C--:B------:R-:W-:Y:S02]  /*2320*/  ISETP.GE.AND P6, PT, R5, R0.reuse, PT ;  /* 0x000000000500720c */ /* 0x080fe40003fc6270 */
[----:B------:R-:W-:Y:S01]  /*2330*/  ISETP.GE.AND P0, PT, R17, R0, PT ;  /* 0x000000001100720c */ /* 0x000fe20003f06270 */
[----:B------:R-:W-:Y:S01]  /*2340*/  IMAD.IADD R171, R21, 0x1, R16 ;  /* 0x0000000115ab7824 */ /* 0x000fe200078e0210 */
[----:B------:R-:W-:Y:S01]  /*2350*/  LEA R170, P2, R20, R12, 0x1 ;  /* 0x0000000c14aa7211 */ /* 0x000fe200078408ff */
[----:B------:R-:W-:Y:S01]  /*2360*/  IMAD.SHL.U32 R5, R10, 0x10, RZ ;  /* 0x000000100a057824 */ /* 0x000fe200078e00ff */
[----:B------:R-:W-:-:S11]  /*2370*/  DEPBAR.LE SB0, 0x0 ;  /* 0x000080000000791a */ /* 0x000fd60000000000 */
[----:B------:R-:W-:Y:S05]  /*2380*/  WARPSYNC.ALL ;  /* 0x0000000000007948 */ /* 0x000fea0003800000 */
[----:B------:R-:W-:Y:S01]  /*2390*/  BAR.SYNC.DEFER_BLOCKING 0x0 ;  /* 0x0000000000007b1d */ /* 0x000fe20000010000 */
[----:B------:R-:W-:Y:S02]  /*23a0*/  ISETP.GE.AND P1, PT, R15, R0, PT ;  /* 0x000000000f00720c */ /* 0x000fe40003f26270 */
[----:B------:R-:W-:Y:S02]  /*23b0*/  LEA.HI.X R171, R20, R13, R171, 0x1, P2 ;  /* 0x0000000d14ab7211 */ /* 0x000fe400010f0cab */
[----:B------:R-:W-:-:S02]  /*23c0*/  SHF.L.U64.HI R14, R10, 0x4, R11 ;  /* 0x000000040a0e7819 */ /* 0x000fc4000001020b */
[----:B------:R-:W-:Y:S01]  /*23d0*/  LEA R12, P2, R5, R170, 0x1 ;  /* 0x000000aa050c7211 */ /* 0x000fe200078408ff */
[----:B------:R-:W-:-:S03]  /*23e0*/  IMAD.SHL.U32 R125, R124, 0x40, RZ ;  /* 0x000000407c7d7824 */ /* 0x000fc600078e00ff */
[----:B------:R-:W-:Y:S02]  /*23f0*/  LEA.HI.X R13, R5, R171, R14, 0x1, P2 ;  /* 0x000000ab050d7211 */ /* 0x000fe400010f0c0e */
[-C--:B------:R-:W-:Y:S02]  /*2400*/  ISETP.GE.AND P5, PT, R25, R0.reuse, PT ;  /* 0x000000001900720c */ /* 0x080fe40003fa6270 */
[----:B------:R-:W-:Y:S02]  /*2410*/  LOP3.LUT R17, R125, 0x1c0, RZ, 0xc0, !PT ;  /* 0x000001c07d117812 */ /* 0x000fe400078ec0ff */
[-C--:B------:R-:W-:Y:S02]  /*2420*/  ISETP.GE.AND P2, PT, R7, R0.reuse, PT ;  /* 0x000000000700720c */ /* 0x080fe40003f46270 */
[-C--:B------:R-:W-:Y:S01]  /*2430*/  ISETP.GE.AND P4, PT, R23, R0.reuse, PT ;  /* 0x000000001700720c */ /* 0x080fe20003f86270 */
        /* <DEDUP_REMOVED lines=10> */
[----:B------:R1:W-:Y:S01]  /*24e0*/  @!P0 LDGSTS.E.BYPASS.LTC128B.128 [R177+0x6800], desc[UR4][R12.64] ;  /* 0x068000000cb18fae */ /* 0x0003e2000b981a04 */
[CC--:B--2---:R-:W-:Y:S02]  /*24f0*/  @!P1 LEA R26, P0, R10.reuse, R12.reuse, 0x5 ;  /* 0x0000000c0a1a9211 */ /* 0x0c4fe400078028ff */
[--C-:B------:R-:W-:Y:S02]  /*2500*/  SHF.R.U32.HI R0, RZ, 0x1, R124.reuse ;  /* 0x00000001ff007819 */ /* 0x100fe4000001167c */
[C---:B------:R-:W-:Y:S02]  /*2510*/  LOP3.LUT R5, R17.reuse, 0x8, R124, 0x78, !PT ;  /* 0x0000000811057812 */ /* 0x040fe400078e787c */
[----:B------:R-:W-:Y:S01]  /*2520*/  @!P1 LEA.HI.X R27, R10, R13, R11, 0x5, P0 ;  /* 0x0000000d0a1b9211 */ /* 0x000fe200000f2c0b */
[----:B------:R-:W-:Y:S01]  /*2530*/  @P1 STS.128 [R177+0x7000], RZ ;  /* 0x007000ffb1001388 */ /* 0x000fe20000000c00 */
[----:B------:R-:W-:Y:S01]  /*2540*/  LOP3.LUT R7, R17, 0x8, R0, 0xf8, !PT ;  /* 0x0000000811077812 */ /* 0x000fe200078ef800 */
[----:B------:R-:W-:Y:S01]  /*2550*/  IMAD.SHL.U32 R0, R124, 0x20, RZ ;  /* 0x000000207c007824 */ /* 0x000fe200078e00ff */
[----:B------:R-:W-:Y:S01]  /*2560*/  LOP3.LUT R162, R125, 0x400, RZ, 0xc0, !PT ;  /* 0x000004007da27812 */ /* 0x000fe200078ec0ff */
[----:B------:R-:W-:Y:S01]  /*2570*/  @!PT LDS RZ, [RZ] ;  /* 0x00000000fffff984 */ /* 0x000fe20000000800 */
[----:B------:R-:W-:Y:S01]  /*2580*/  @!PT LDS RZ, [RZ] ;  /* 0x00000000fffff984 */ /* 0x000fe20000000800 */
[----:B------:R-:W-:Y:S01]  /*2590*/  @!PT LDS RZ, [RZ] ;  /* 0x00000000fffff984 */ /* 0x000fe20000000800 */
[----:B------:R-:W-:Y:S01]  /*25a0*/  @!P1 LDGSTS.E.BYPASS.LTC128B.128 [R177+0x7000], desc[UR4][R26.64] ;  /* 0x070000001ab19fae */ /* 0x000fe2000b981a04 */
[----:B------:R-:W-:Y:S01]  /*25b0*/  LOP3.LUT R5, R5, 0x38, R8, 0x78, !PT ;  /* 0x0000003805057812 */ /* 0x000fe200078e7808 */
[----:B------:R-:W-:Y:S01]  /*25c0*/  @!P5 IMAD R18, R11, 0x60, RZ ;  /* 0x000000600b12d824 */ /* 0x000fe200078e02ff */
[C---:B------:R-:W-:Y:S01]  /*25d0*/  @!P6 LEA R20, P1, R10.reuse, R12, 0x6 ;  /* 0x0000000c0a14e211 */ /* 0x040fe200078230ff */
[----:B------:R-:W-:Y:S01]  /*25e0*/  @!P5 IMAD.WIDE.U32 R14, R10, 0x60, R12 ;  /* 0x000000600a0ed825 */ /* 0x000fe200078e000c */
[----:B------:R-:W-:-:S03]  /*25f0*/  LOP3.LUT R125, R125, 0x200, RZ, 0xc0, !PT ;  /* 0x000002007d7d7812 */ /* 0x000fc600078ec0ff */
[----:B------:R-:W-:Y:S02]  /*2600*/  @!P3 IMAD.MOV.U32 R24, RZ, RZ, R12 ;  /* 0x000000ffff18b224 */ /* 0x000fe400078e000c */
[----:B------:R-:W-:Y:S01]  /*2610*/  @!P3 IMAD.MOV.U32 R25, RZ, RZ, R13 ;  /* 0x000000ffff19b224 */ /* 0x000fe200078e000d */
[----:B------:R-:W-:Y:S01]  /*2620*/  LOP3.LUT R8, R7, 0x38, R8, 0x78, !PT ;  /* 0x0000003807087812 */ /* 0x000fe200078e7808 */
[----:B------:R-:W-:Y:S01]  /*2630*/  IMAD R162, R5, 0x2, R162 ;  /* 0x0000000205a27824 */ /* 0x000fe200078e02a2 */
[C---:B------:R-:W-:Y:S01]  /*2640*/  @!P6 LEA.HI.X R21, R10.reuse, R13, R11, 0x6, P1 ;  /* 0x0000000d0a15e211 */ /* 0x040fe200008f340b */
[----:B------:R-:W-:Y:S01]  /*2650*/  @!P2 IMAD.MOV.U32 R22, RZ, RZ, R12 ;  /* 0x000000ffff16a224 */ /* 0x000fe200078e000c */
[----:B-1----:R-:W-:Y:S01]  /*2660*/  @!P4 LEA R12, P0, R10, R12, 0x7 ;  /* 0x0000000c0a0cc211 */ /* 0x002fe200078038ff */
[----:B------:R-:W-:Y:S01]  /*2670*/  @!P2 IMAD.MOV.U32 R23, RZ, RZ, R13 ;  /* 0x000000ffff17a224 */ /* 0x000fe200078e000d */
[----:B------:R-:W-:Y:S01]  /*2680*/  LOP3.LUT R5, R125, 0x7c00, R0, 0xf8, !PT ;  /* 0x00007c007d057812 */ /* 0x000fe200078ef800 */
[----:B------:R-:W-:-:S02]  /*2690*/  @!P5 IMAD.IADD R19, R15, 0x1, R18 ;  /* 0x000000010f13d824 */ /* 0x000fc400078e0212 */
[C---:B------:R-:W-:Y:S02]  /*26a0*/  @!P3 IMAD R16, R11.reuse, 0xa0, RZ ;  /* 0x000000a00b10b824 */ /* 0x040fe400078e02ff */
[C---:B------:R-:W-:Y:S01]  /*26b0*/  @!P3 IMAD.WIDE.U32 R24, R10.reuse, 0xa0, R24 ;  /* 0x000000a00a18b825 */ /* 0x040fe200078e0018 */
[C---:B------:R-:W-:Y:S01]  /*26c0*/  @!P4 LEA.HI.X R13, R10.reuse, R13, R11, 0x7, P0 ;  /* 0x0000000d0a0dc211 */ /* 0x040fe200000f3c0b */
[----:B------:R-:W-:Y:S02]  /*26d0*/  @P6 STS.128 [R177+0x7800], RZ ;  /* 0x007800ffb1006388 */ /* 0x000fe40000000c00 */
[----:B------:R-:W-:Y:S02]  /*26e0*/  @!P5 IMAD.MOV.U32 R18, RZ, RZ, R14 ;  /* 0x000000ffff12d224 */ /* 0x000fe400078e000e */
[----:B------:R-:W-:Y:S01]  /*26f0*/  @!P2 IMAD R14, R11, 0xc0, RZ ;  /* 0x000000c00b0ea824 */ /* 0x000fe200078e02ff */
[----:B------:R-:W-:Y:S01]  /*2700*/  @!PT LDS RZ, [RZ] ;  /* 0x00000000fffff984 */ /* 0x000fe20000000800 */
[----:B------:R-:W-:Y:S01]  /*2710*/  @!PT LDS RZ, [RZ] ;  /* 0x00000000fffff984 */ /* 0x000fe20000000800 */
[----:B------:R-:W-:Y:S01]  /*2720*/  @!PT LDS RZ, [RZ] ;  /* 0x00000000fffff984 */ /* 0x000fe20000000800 */
[----:B------:R1:W-:Y:S01]  /*2730*/  @!P6 LDGSTS.E.BYPASS.LTC128B.128 [R177+0x7800], desc[UR4][R20.64] ;  /* 0x0780000014b1efae */ /* 0x0003e2000b981a04 */
[----:B------:R-:W-:-:S03]  /*2740*/  @!P2 IMAD.WIDE.U32 R22, R10, 0xc0, R22 ;  /* 0x000000c00a16a825 */ /* 0x000fc600078e0016 */
[----:B------:R-:W-:Y:S01]  /*2750*/  @P5 STS.128 [R177+0x8000], RZ ;  /* 0x008000ffb1005388 */ /* 0x000fe20000000c00 */
[----:B------:R-:W-:Y:S02]  /*2760*/  @!P3 IMAD.IADD R17, R25, 0x1, R16 ;  /* 0x000000011911b824 */ /* 0x000fe400078e0210 */
[----:B------:R-:W-:Y:S01]  /*2770*/  IMAD.IADD R0, R8, 0x1, R5 ;  /* 0x0000000108007824 */ /* 0x000fe200078e0205 */
[----:B------:R-:W-:Y:S01]  /*2780*/  @!PT LDS RZ, [RZ] ;  /* 0x00000000fffff984 */ /* 0x000fe20000000800 */
[----:B------:R-:W-:Y:S01]  /*2790*/  @!PT LDS RZ, [RZ] ;  /* 0x00000000fffff984 */ /* 0x000fe20000000800 */
[----:B------:R-:W-:Y:S01]  /*27a0*/  @!PT LDS RZ, [RZ] ;  /* 0x00000000fffff984 */ /* 0x000fe20000000800 */
[----:B------:R-:W-:Y:S01]  /*27b0*/  @!P5 LDGSTS.E.BYPASS.LTC128B.128 [R177+0x8000], desc[UR4][R18.64] ;  /* 0x0800000012b1dfae */ /* 0x000fe2000b981a04 */
[----:B------:R-:W-:Y:S02]  /*27c0*/  @!P3 IMAD.MOV.U32 R16, RZ, RZ, R24 ;  /* 0x000000ffff10b224 */ /* 0x000fe400078e0018 */
[----:B------:R-:W-:Y:S01]  /*27d0*/  @!P2 IMAD.IADD R15, R23, 0x1, R14 ;  /* 0x00000001170fa824 */ /* 0x000fe200078e020e */
[----:B------:R-:W-:Y:S01]  /*27e0*/  @P4 STS.128 [R177+0x8800], RZ ;  /* 0x008800ffb1004388 */ /* 0x000fe20000000c00 */
[----:B------:R-:W-:Y:S02]  /*27f0*/  @!P2 IMAD.MOV.U32 R14, RZ, RZ, R22 ;  /* 0x000000ffff0ea224 */ /* 0x000fe400078e0016 */
[----:B------:R-:W-:Y:S01]  /*2800*/  IMAD R163, R0, 0x2, R9 ;  /* 0x0000000200a37824 */ /* 0x000fe200078e0209 */
[----:B------:R-:W-:Y:S01]  /*2810*/  @!PT LDS RZ, [RZ] ;  /* 0x00000000fffff984 */ /* 0x000fe20000000800 */
[----:B------:R-:W-:Y:S01]  /*2820*/  @!PT LDS RZ, [RZ] ;  /* 0x00000000fffff984 */ /* 0x000fe20000000800 */
[----:B------:R-:W-:Y:S01]  /*2830*/  @!PT LDS RZ, [RZ] ;  /* 0x00000000fffff984 */ /* 0x000fe20000000800 */
[----:B------:R-:W-:Y:S01]  /*2840*/  @!P4 LDGSTS.E.BYPASS.LTC128B.128 [R177+0x8800], desc[UR4][R12.64] ;  /* 0x088000000cb1cfae */ /* 0x000fe2000b981a04 */
        /* <DEDUP_REMOVED lines=13> */
[----:B------:R-:W3:Y:S01]  /*2920*/  LDSM.16.M88.4 R52, [R162+0x3800] ;  /* 0x00380000a234783b */ /* 0x000ee20000000200 */
[----:B------:R-:W-:Y:S01]  /*2930*/  R2P PR, R124, 0x6 ;  /* 0x000000067c007804 */ /* 0x000fe20000000000 */
[----:B------:R-:W-:-:S02]  /*2940*/  IMAD.MOV.U32 R5, RZ, RZ, 0x20 ;  /* 0x00000020ff057424 */ /* 0x000fc400078e00ff */
[----:B------:R-:W-:Y:S03]  /*2950*/  LDSM.16.M88.4 R36, [R162+0x4800] ;  /* 0x00480000a224783b */ /* 0x000fe60000000200 */
[----:B------:R-:W-:Y:S01]  /*2960*/  SEL R5, R5, 0xffffffe0, !P1 ;  /* 0xffffffe005057807 */ /* 0x000fe20004800000 */
[----:B------:R-:W-:Y:S04]  /*2970*/  LDSM.16.M88.4 R28, [R162+0x5000] ;  /* 0x00500000a21c783b */ /* 0x000fe80000000200 */
[--C-:B------:R-:W-:Y:S01]  /*2980*/  IMAD.IADD R161, R163, 0x1, R5.reuse ;  /* 0x00000001a3a17824 */ /* 0x100fe200078e0205 */
[----:B------:R-:W-:Y:S01]  /*2990*/  LDSM.16.M88.4 R76, [R162+0x2000] ;  /* 0x00200000a24c783b */ /* 0x000fe20000000200 */
[----:B------:R-:W-:-:S03]  /*29a0*/  IMAD.IADD R157, R162, 0x1, R5 ;  /* 0x00000001a29d7824 */ /* 0x000fc600078e0205 */
[----:B--2---:R-:W-:Y:S04]  /*29b0*/  LDSM.16.M88.4 R12, [R161] ;  /* 0x00000000a10c783b */ /* 0x004fe80000000200 */
[----:B------:R-:W2:Y:S04]  /*29c0*/  LDSM.16.M88.4 R84, [R157+0x3000] ;  /* 0x003000009d54783b */ /* 0x000ea80000000200 */
[----:B------:R-:W4:Y:S04]  /*29d0*/  LDSM.16.M88.4 R16, [R157+0x3800] ;  /* 0x003800009d10783b */ /* 0x000f280000000200 */
[----:B------:R-:W5:Y:S04]  /*29e0*/  LDSM.16.M88.4 R68, [R162+0x2800] ;  /* 0x00280000a244783b */ /* 0x000f680000000200 */
[----:B------:R-:W5:Y:S01]  /*29f0*/  LDSM.16.M88.4 R44, [R162+0x4000] ;  /* 0x00400000a22c783b */ /* 0x000f620000000200 */
[C---:B-1----:R-:W-:Y:S03]  /*2a00*/  HMMA.16816.F32 R64, R20.reuse, R60, RZ ;  /* 0x0000003c1440723c */ /* 0x042fe600000018ff */
[----:B------:R-:W1:Y:S04]  /*2a10*/  LDSM.16.M88.4 R104, [R162+0x5800] ;  /* 0x00580000a268783b */ /* 0x000e680000000200 */
[----:B------:R-:W1:Y:S01]  /*2a20*/  LDSM.16.M88.4 R88, [R157+0x4800] ;  /* 0x004800009d58783b */ /* 0x000e620000000200 */
[C---:B------:R-:W-:Y:S03]  /*2a30*/  HMMA.16816.F32 R60, R20.reuse, R62, RZ ;  /* 0x0000003e143c723c */ /* 0x040fe600000018ff */
[----:B------:R-:W-:Y:S04]  /*2a40*/  LDSM.16.M88.4 R100, [R157+0x2000] ;  /* 0x002000009d64783b */ /* 0x000fe80000000200 */
[----:B------:R-:W-:Y:S01]  /*2a50*/  LDSM.16.M88.4 R96, [R157+0x2800] ;  /* 0x002800009d60783b */ /* 0x000fe20000000200 */
[----:B---3--:R-:W-:Y:S03]  /*2a60*/  HMMA.16816.F32 R56, R20, R52, RZ ;  /* 0x000000341438723c */ /* 0x008fe600000018ff */
[----:B------:R-:W-:Y:S01]  /*2a70*/  LDSM.16.M88.4 R92, [R157+0x4000] ;  /* 0x004000009d5c783b */ /* 0x000fe20000000200 */
[----:B------:R-:W-:-:S03]  /*2a80*/  IMAD.MOV.U32 R7, RZ, RZ, 0x40 ;  /* 0x00000040ff077424 */ /* 0x000fc600078e00ff */
[----:B------:R-:W0:Y:S01]  /*2a90*/  LDGDEPBAR ;  /* 0x00000000000079af */ /* 0x000e220000000000 */
[----:B------:R-:W-:Y:S08]  /*2aa0*/  HMMA.16816.F32 R52, R20, R54, RZ ;  /* 0x000000361434723c */ /* 0x000ff000000018ff */
[C---:B--2---:R-:W-:Y:S08]  /*2ab0*/  HMMA.16816.F32 R64, R12.reuse, R84, R64 ;  /* 0x000000540c40723c */ /* 0x044ff00000001840 */
[C---:B------:R-:W-:Y:S01]  /*2ac0*/  HMMA.16816.F32 R60, R12.reuse, R86, R60 ;  /* 0x000000560c3c723c */ /* 0x040fe2000000183c */
[----:B------:R-:W2:Y:S07]  /*2ad0*/  LDSM.16.M88.4 R84, [R157+0x5000] ;  /* 0x005000009d54783b */ /* 0x000eae0000000200 */
[C---:B----4-:R-:W-:Y:S08]  /*2ae0*/  HMMA.16816.F32 R56, R12.reuse, R16, R56 ;  /* 0x000000100c38723c */ /* 0x050ff00000001838 */
[----:B------:R-:W-:Y:S01]  /*2af0*/  HMMA.16816.F32 R52, R12, R18, R52 ;  /* 0x000000120c34723c */ /* 0x000fe20000001834 */
[----:B------:R-:W3:Y:S01]  /*2b00*/  LDSM.16.M88.4 R16, [R157+0x5800] ;  /* 0x005800009d10783b */ /* 0x000ee20000000200 */
[----:B------:R-:W-:-:S05]  /*2b10*/  SEL R7, R7, 0xffffffc0, !P2 ;  /* 0xffffffc007077807 */ /* 0x000fca0005000000 */
[--C-:B------:R-:W-:Y:S01]  /*2b20*/  IMAD.IADD R160, R163, 0x1, R7.reuse ;  /* 0x00000001a3a07824 */ /* 0x100fe200078e0207 */
[----:B------:R-:W-:Y:S01]  /*2b30*/  HMMA.16816.F32 R40, R20, R36, RZ ;  /* 0x000000241428723c */ /* 0x000fe200000018ff */
[----:B------:R-:W-:-:S03]  /*2b40*/  IMAD.IADD R156, R162, 0x1, R7 ;  /* 0x00000001a29c7824 */ /* 0x000fc600078e0207 */
[----:B------:R-:W-:Y:S04]  /*2b50*/  LDSM.16.M88.4 R116, [R160] ;  /* 0x00000000a074783b */ /* 0x000fe80000000200 */
[C---:B------:R-:W-:Y:S01]  /*2b60*/  HMMA.16816.F32 R36, R20.reuse, R38, RZ ;  /* 0x000000261424723c */ /* 0x040fe200000018ff */
[----:B------:R-:W4:Y:S07]  /*2b70*/  LDSM.16.M88.4 R112, [R156+0x2000] ;  /* 0x002000009c70783b */ /* 0x000f2e0000000200 */
[C---:B------:R-:W-:Y:S01]  /*2b80*/  HMMA.16816.F32 R32, R20.reuse, R28, RZ ;  /* 0x0000001c1420723c */ /* 0x040fe200000018ff */
[----:B------:R-:W4:Y:S07]  /*2b90*/  LDSM.16.M88.4 R108, [R156+0x2800] ;  /* 0x002800009c6c783b */ /* 0x000f2e0000000200 */
[C---:B------:R-:W-:Y:S08]  /*2ba0*/  HMMA.16816.F32 R80, R20.reuse, R76, RZ ;  /* 0x0000004c1450723c */ /* 0x040ff000000018ff */
[C---:B-----5:R-:W-:Y:S08]  /*2bb0*/  HMMA.16816.F32 R72, R20.reuse, R68, RZ ;  /* 0x000000441448723c */ /* 0x060ff000000018ff */
[C---:B------:R-:W-:Y:S08]  /*2bc0*/  HMMA.16816.F32 R48, R20.reuse, R44, RZ ;  /* 0x0000002c1430723c */ /* 0x040ff000000018ff */
[C---:B------:R-:W-:Y:S08]  /*2bd0*/  HMMA.16816.F32 R28, R20.reuse, R30, RZ ;  /* 0x0000001e141c723c */ /* 0x040ff000000018ff */
[C---:B------:R-:W-:Y:S08]  /*2be0*/  HMMA.16816.F32 R76, R20.reuse, R78, RZ ;  /* 0x0000004e144c723c */ /* 0x040ff000000018ff */
[C---:B------:R-:W-:Y:S08]  /*2bf0*/  HMMA.16816.F32 R68, R20.reuse, R70, RZ ;  /* 0x000000461444723c */ /* 0x040ff000000018ff */
[C---:B------:R-:W-:Y:S08]  /*2c00*/  HMMA.16816.F32 R44, R20.reuse, R46, RZ ;  /* 0x0000002e142c723c */ /* 0x040ff000000018ff */
[C---:B-1----:R-:W-:Y:S08]  /*2c10*/  HMMA.16816.F32 R24, R20.reuse, R104, RZ ;  /* 0x000000681418723c */ /* 0x042ff000000018ff */
[----:B------:R-:W-:Y:S01]  /*2c20*/  HMMA.16816.F32 R20, R20, R106, RZ ;  /* 0x0000006a1414723c */ /* 0x000fe200000018ff */
[C---:B------:R-:W-:Y:S01]  /*2c30*/  IMAD.IADD R159, R5.reuse, 0x1, R160 ;  /* 0x00000001059f7824 */ /* 0x040fe200078e02a0 */
[----:B------:R-:W-:Y:S01]  /*2c40*/  LDSM.16.M88.4 R104, [R156+0x3000] ;  /* 0x003000009c68783b */ /* 0x000fe20000000200 */
[----:B------:R-:W-:-:S05]  /*2c50*/  IMAD.IADD R155, R5, 0x1, R156 ;  /* 0x00000001059b7824 */ /* 0x000fca00078e029c */
        /* <DEDUP_REMOVED lines=11> */
[----:B------:R-:W-:Y:S01]  /*2d10*/  IMAD.SHL.U32 R124, R124, 0x2, RZ ;  /* 0x000000027c7c7824 */ /* 0x000fe200078e00ff */
[----:B------:R-:W-:Y:S06]  /*2d20*/  LDSM.16.M88.4 R96, [R156+0x4000] ;  /* 0x004000009c60783b */ /* 0x000fec0000000200 */
[C---:B------:R-:W-:Y:S08]  /*2d30*/  HMMA.16816.F32 R48, R12.reuse, R92, R48 ;  /* 0x0000005c0c30723c */ /* 0x040ff00000001830 */
[C---:B------:R-:W-:Y:S08]  /*2d40*/  HMMA.16816.F32 R44, R12.reuse, R94, R44 ;  /* 0x0000005e0c2c723c */ /* 0x040ff0000000182c */
[C---:B---3--:R-:W-:Y:S08]  /*2d50*/  HMMA.16816.F32 R24, R12.reuse, R16, R24 ;  /* 0x000000100c18723c */ /* 0x048ff00000001818 */
[----:B------:R-:W-:Y:S01]  /*2d60*/  HMMA.16816.F32 R20, R12, R18, R20 ;  /* 0x000000120c14723c */ /* 0x000fe20000001814 */
[----:B------:R-:W-:Y:S04]  /*2d70*/  LDSM.16.M88.4 R16, [R159] ;  /* 0x000000009f10783b */ /* 0x000fe80000000200 */
[----:B------:R-:W3:Y:S03]  /*2d80*/  LDSM.16.M88.4 R12, [R155+0x2000] ;  /* 0x002000009b0c783b */ /* 0x000ee60000000200 */
[C---:B----4-:R-:W-:Y:S08]  /*2d90*/  HMMA.16816.F32 R80, R116.reuse, R112, R80 ;  /* 0x000000707450723c */ /* 0x050ff00000001850 */
[C---:B------:R-:W-:Y:S01]  /*2da0*/  HMMA.16816.F32 R76, R116.reuse, R114, R76 ;  /* 0x00000072744c723c */ /* 0x040fe2000000184c */
[----:B------:R-:W-:Y:S01]  /*2db0*/  LOP3.LUT R124, R124, 0x6, RZ, 0xc0, !PT ;  /* 0x000000067c7c7812 */ /* 0x000fe200078ec0ff */
[----:B------:R-:W-:Y:S06]  /*2dc0*/  LDSM.16.M88.4 R92, [R156+0x4800] ;  /* 0x004800009c5c783b */ /* 0x000fec0000000200 */
[C---:B------:R-:W-:Y:S08]  /*2dd0*/  HMMA.16816.F32 R72, R116.reuse, R108, R72 ;  /* 0x0000006c7448723c */ /* 0x040ff00000001848 */
[C---:B------:R-:W-:Y:S01]  /*2de0*/  HMMA.16816.F32 R68, R116.reuse, R110, R68 ;  /* 0x0000006e7444723c */ /* 0x040fe20000001844 */
[----:B------:R-:W4:Y:S07]  /*2df0*/  LDSM.16.M88.4 R108, [R155+0x2800] ;  /* 0x002800009b6c783b */ /* 0x000f2e0000000200 */
[----:B-1----:R-:W-:Y:S01]  /*2e00*/  HMMA.16816.F32 R32, R116, R88, R32 ;  /* 0x000000587420723c */ /* 0x002fe20000001820 */
[----:B------:R-:W-:-:S07]  /*2e10*/  IMAD.IADD R89, R175, 0x1, R124 ;  /* 0x00000001af597824 */ /* 0x000fce00078e027c */
[C---:B--2---:R-:W-:Y:S08]  /*2e20*/  HMMA.16816.F32 R24, R116.reuse, R84, R24 ;  /* 0x000000547418723c */ /* 0x044ff00000001818 */
[----:B------:R-:W-:Y:S01]  /*2e30*/  HMMA.16816.F32 R20, R116, R86, R20 ;  /* 0x000000567414723c */ /* 0x000fe20000001814 */
[----:B------:R-:W1:Y:S07]  /*2e40*/  LDSM.16.M88.4 R84, [R155+0x3000] ;  /* 0x003000009b54783b */ /* 0x000e6e0000000200 */
[----:B---3--:R-:W-:Y:S01]  /*2e50*/  HMMA.16816.F32 R80, R16, R12, R80 ;  /* 0x0000000c1050723c */ /* 0x008fe20000001850 */
[----:B------:R-:W-:-:S07]  /*2e60*/  VIADD R13, R89, 0x8 ;  /* 0x00000008590d7836 */ /* 0x000fce0000000000 */
[----:B------:R-:W-:Y:S01]  /*2e70*/  HMMA.16816.F32 R76, R16, R14, R76 ;  /* 0x0000000e104c723c */ /* 0x000fe2000000184c */
[----:B------:R-:W-:Y:S01]  /*2e80*/  VIADD R15, R89, 0x1 ;  /* 0x00000001590f7836 */ /* 0x000fe20000000000 */
[----:B------:R-:W-:-:S04]  /*2e90*/  ISETP.GE.AND P1, PT, R13, R122, PT ;  /* 0x0000007a0d00720c */ /* 0x000fc80003f26270 */
[----:B------:R-:W-:Y:S02]  /*2ea0*/  ISETP.GE.AND P2, PT, R15, R122, PT ;  /* 0x0000007a0f00720c */ /* 0x000fe40003f46270 */
[----:B------:R-:W2:Y:S01]  /*2eb0*/  LDSM.16.M88.4 R12, [R155+0x3800] ;  /* 0x003800009b0c783b */ /* 0x000ea20000000200 */
[C---:B------:R-:W-:Y:S08]  /*2ec0*/  HMMA.16816.F32 R64, R116.reuse, R104, R64 ;  /* 0x000000687440723c */ /* 0x040ff00000001840 */
[C---:B------:R-:W-:Y:S08]  /*2ed0*/  HMMA.16816.F32 R56, R116.reuse, R100, R56 ;  /* 0x000000647438723c */ /* 0x040ff00000001838 */
[C---:B------:R-:W-:Y:S08]  /*2ee0*/  HMMA.16816.F32 R60, R116.reuse, R106, R60 ;  /* 0x0000006a743c723c */ /* 0x040ff0000000183c */
[----:B------:R-:W-:Y:S01]  /*2ef0*/  HMMA.16816.F32 R28, R116, R90, R28 ;  /* 0x0000005a741c723c */ /* 0x000fe2000000181c */
[----:B------:R-:W-:-:S07]  /*2f00*/  VIADD R91, R89, 0x9 ;  /* 0x00000009595b7836 */ /* 0x000fce0000000000 */
[----:B----4-:R-:W-:Y:S01]  /*2f10*/  HMMA.16816.F32 R68, R16, R110, R68 ;  /* 0x0000006e1044723c */ /* 0x010fe20000001844 */
[----:B------:R-:W-:Y:S01]  /*2f20*/  ISETP.GE.AND P0, PT, R91, R122, PT ;  /* 0x0000007a5b00720c */ /* 0x000fe20003f06270 */
[----:B------:R-:W-:-:S06]  /*2f30*/  VIADD R91, R89, 0x18 ;  /* 0x00000018595b7836 */ /* 0x000fcc0000000000 */
[----:B------:R-:W-:Y:S01]  /*2f40*/  HMMA.16816.F32 R72, R16, R108, R72 ;  /* 0x0000006c1048723c */ /* 0x000fe20000001848 */
[-C--:B------:R-:W-:Y:S01]  /*2f50*/  ISETP.GE.AND P4, PT, R91, R122.reuse, PT ;  /* 0x0000007a5b00720c */ /* 0x080fe20003f86270 */
[C---:B------:R-:W-:Y:S01]  /*2f60*/  VIADD R91, R89.reuse, 0x19 ;  /* 0x00000019595b7836 */ /* 0x040fe20000000000 */
[----:B------:R-:W-:-:S05]  /*2f70*/  ISETP.GE.AND P3, PT, R89, R122, PT ;  /* 0x0000007a5900720c */ /* 0x000fca0003f66270 */
[----:B------:R-:W-:Y:S08]  /*2f80*/  HMMA.16816.F32 R52, R116, R102, R52 ;  /* 0x000000667434723c */ /* 0x000ff00000001834 */
[----:B-1----:R-:W-:Y:S01]  /*2f90*/  HMMA.16816.F32 R64, R16, R84, R64 ;  /* 0x000000541040723c */ /* 0x002fe20000001840 */
[----:B------:R-:W-:-:S07]  /*2fa0*/  FSEL R85, R78, -INF , !P1 ;  /* 0xff8000004e557808 */ /* 0x000fce0004800000 */
[----:B------:R-:W-:Y:S01]  /*2fb0*/  HMMA.16816.F32 R40, R116, R92, R40 ;  /* 0x0000005c7428723c */ /* 0x000fe20000001828 */
[----:B------:R-:W-:Y:S01]  /*2fc0*/  VIADD R93, R89, 0x11 ;  /* 0x00000011595d7836 */ /* 0x000fe20000000000 */
[----:B------:R-:W-:-:S06]  /*2fd0*/  FSEL R92, R82, -INF , !P3 ;  /* 0xff800000525c7808 */ /* 0x000fcc0005800000 */
[----:B------:R-:W-:Y:S01]  /*2fe0*/  HMMA.16816.F32 R36, R116, R94, R36 ;  /* 0x0000005e7424723c */ /* 0x000fe20000001824 */
[----:B------:R-:W-:Y:S01]  /*2ff0*/  VIADD R95, R89, 0x10 ;  /* 0x00000010595f7836 */ /* 0x000fe20000000000 */
[----:B------:R-:W-:-:S06]  /*3000*/  ISETP.GE.AND P5, PT, R93, R122, PT ;  /* 0x0000007a5d00720c */ /* 0x000fcc0003fa6270 */
[----:B------:R-:W-:Y:S01]  /*3010*/  HMMA.16816.F32 R48, R116, R96, R48 ;  /* 0x000000607430723c */ /* 0x000fe20000001830 */
[----:B------:R-:W-:Y:S02]  /*3020*/  FSEL R96, R80, -INF , !P3 ;  /* 0xff80000050607808 */ /* 0x000fe40005800000 */
[-C--:B------:R-:W-:Y:S01]  /*3030*/  ISETP.GE.AND P3, PT, R91, R122.reuse, PT ;  /* 0x0000007a5b00720c */ /* 0x080fe20003f66270 */
[----:B------:R-:W-:Y:S01]  /*3040*/  VIADD R91, R89, 0x20 ;  /* 0x00000020595b7836 */ /* 0x000fe20000000000 */
[----:B------:R-:W-:-:S03]  /*3050*/  ISETP.GE.AND P6, PT, R95, R122, PT ;  /* 0x0000007a5f00720c */ /* 0x000fc60003fc6270 */
[----:B--2---:R-:W-:Y:S01]  /*3060*/  HMMA.16816.F32 R56, R16, R12, R56 ;  /* 0x0000000c1038723c */ /* 0x004fe20000001838 */
[----:B------:R-:W-:Y:S01]  /*3070*/  VIADD R13, R89, 0x38 ;  /* 0x00000038590d7836 */ /* 0x000fe20000000000 */
[----:B------:R-:W-:Y:S02]  /*3080*/  FSEL R78, R71, -INF , !P3 ;  /* 0xff800000474e7808 */ /* 0x000fe40005800000 */
[----:B------:R-:W-:-:S04]  /*3090*/  FSEL R88, R69, -INF , !P3 ;  /* 0xff80000045587808 */ /* 0x000fc80005800000 */
[----:B------:R-:W-:Y:S01]  /*30a0*/  HMMA.16816.F32 R60, R16, R86, R60 ;  /* 0x00000056103c723c */ /* 0x000fe2000000183c */
[----:B------:R-:W-:Y:S02]  /*30b0*/  FSEL R94, R83, -INF , !P2 ;  /* 0xff800000535e7808 */ /* 0x000fe40005000000 */
[----:B------:R-:W-:Y:S02]  /*30c0*/  FSEL R84, R76, -INF , !P1 ;  /* 0xff8000004c547808 */ /* 0x000fe40004800000 */
[-C--:B------:R-:W-:Y:S01]  /*30d0*/  ISETP.GE.AND P3, PT, R13, R122.reuse, PT ;  /* 0x0000007a0d00720c */ /* 0x080fe20003f66270 */
[----:B------:R-:W-:Y:S02]  /*30e0*/  VIADD R13, R89, 0x39 ;  /* 0x00000039590d7836 */ /* 0x000fe40000000000 */
[----:B------:R-:W-:Y:S01]  /*30f0*/  HMMA.16816.F32 R44, R116, R98, R44 ;  /* 0x00000062742c723c */ /* 0x000fe2000000182c */
[----:B------:R-:W-:Y:S02]  /*3100*/  FSEL R98, R81, -INF , !P2 ;  /* 0xff80000051627808 */ /* 0x000fe40005000000 */
[----:B------:R-:W-:Y:S01]  /*3110*/  ISETP.GE.AND P2, PT, R91, R122, PT ;  /* 0x0000007a5b00720c */ /* 0x000fe20003f46270 */
[----:B------:R-:W1:Y:S01]  /*3120*/  LDSM.16.M88.4 R80, [R155+0x4000] ;  /* 0x004000009b50783b */ /* 0x000e620000000200 */
[----:B------:R-:W-:-:S02]  /*3130*/  FSEL R206, R74, -INF , !P6 ;  /* 0xff8000004ace7808 */ /* 0x000fc40007000000 */
[----:B------:R-:W-:Y:S02]  /*3140*/  FSEL R204, R72, -INF , !P6 ;  /* 0xff80000048cc7808 */ /* 0x000fe40007000000 */
[----:B------:R-:W-:Y:S02]  /*3150*/  FSEL R208, R75, -INF , !P5 ;  /* 0xff8000004bd07808 */ /* 0x000fe40006800000 */
[----:B------:R-:W-:Y:S02]  /*3160*/  FSEL R76, R73, -INF , !P5 ;  /* 0xff800000494c7808 */ /* 0x000fe40006800000 */
[----:B------:R-:W2:Y:S01]  /*3170*/  LDSM.16.M88.4 R72, [R155+0x4800] ;  /* 0x004800009b48783b */ /* 0x000ea20000000200 */
[----:B------:R-:W-:Y:S01]  /*3180*/  FSEL R152, R77, -INF , !P0 ;  /* 0xff8000004d987808 */ /* 0x000fe20004000000 */
[----:B------:R-:W-:Y:S01]  /*3190*/  VIADD R77, R89, 0x29 ;  /* 0x00000029594d7836 */ /* 0x000fe20000000000 */
[----:B------:R-:W-:Y:S01]  /*31a0*/  FSEL R106, R66, -INF , !P2 ;  /* 0xff800000426a7808 */ /* 0x000fe20005000000 */
[----:B------:R-:W-:Y:S01]  /*31b0*/  HMMA.16816.F32 R52, R16, R14, R52 ;  /* 0x0000000e1034723c */ /* 0x000fe20000001834 */
[----:B------:R-:W-:-:S02]  /*31c0*/  FSEL R108, R64, -INF , !P2 ;  /* 0xff800000406c7808 */ /* 0x000fc40005000000 */
[-C--:B------:R-:W-:Y:S02]  /*31d0*/  ISETP.GE.AND P2, PT, R13, R122.reuse, PT ;  /* 0x0000007a0d00720c */ /* 0x080fe40003f46270 */
[----:B------:R-:W3:Y:S01]  /*31e0*/  LDSM.16.M88.4 R12, [R155+0x5000] ;  /* 0x005000009b0c783b */ /* 0x000ee20000000200 */
[-C--:B------:R-:W-:Y:S01]  /*31f0*/  ISETP.GE.AND P6, PT, R77, R122.reuse, PT ;  /* 0x0000007a4d00720c */ /* 0x080fe20003fc6270 */
[C---:B------:R-:W-:Y:S02]  /*3200*/  VIADD R77, R89.reuse, 0x30 ;  /* 0x00000030594d7836 */ /* 0x040fe40000000000 */
[----:B------:R-:W-:Y:S01]  /*3210*/  VIADD R91, R89, 0x28 ;  /* 0x00000028595b7836 */ /* 0x000fe20000000000 */
[----:B------:R-:W-:Y:S01]  /*3220*/  FSEL R200, R61, -INF , !P6 ;  /* 0xff8000003dc87808 */ /* 0x000fe20007000000 */
[----:B------:R-:W-:Y:S01]  /*3230*/  VIADD R61, R89, 0x49 ;  /* 0x00000049593d7836 */ /* 0x000fe20000000000 */
        /* <DEDUP_REMOVED lines=8> */
[----:B------:R-:W-:Y:S02]  /*32c0*/  ISETP.GE.AND P5, PT, R61, R122, PT ;  /* 0x0000007a3d00720c */ /* 0x000fe40003fa6270 */
[----:B------:R-:W4:Y:S01]  /*32d0*/  LDSM.16.M88.4 R60, [R155+0x5800] ;  /* 0x005800009b3c783b */ /* 0x000f220000000200 */
[C---:B------:R-:W-:Y:S01]  /*32e0*/  VIADD R93, R89.reuse, 0x21 ;  /* 0x00000021595d7836 */ /* 0x040fe20000000000 */
[----:B-1----:R-:W-:Y:S01]  /*32f0*/  HMMA.16816.F32 R44, R16, R82, R44 ;  /* 0x00000052102c723c */ /* 0x002fe2000000182c */
[----:B------:R-:W-:-:S07]  /*3300*/  VIADD R77, R89, 0x31 ;  /* 0x00000031594d7836 */ /* 0x000fce0000000000 */
[C---:B--2---:R-:W-:Y:S01]  /*3310*/  HMMA.16816.F32 R40, R16.reuse, R72, R40 ;  /* 0x000000481028723c */ /* 0x044fe20000001828 */
[-C--:B------:R-:W-:Y:S02]  /*3320*/  ISETP.GE.AND P1, PT, R93, R122.reuse, PT ;  /* 0x0000007a5d00720c */ /* 0x080fe40003f26270 */
[----:B------:R-:W-:Y:S02]  /*3330*/  FSEL R70, R70, -INF , !P4 ;  /* 0xff80000046467808 */ /* 0x000fe40006000000 */
[----:B------:R-:W-:Y:S01]  /*3340*/  FSEL R90, R68, -INF , !P4 ;  /* 0xff800000445a7808 */ /* 0x000fe20006000000 */
[----:B------:R-:W-:Y:S01]  /*3350*/  VIADD R69, R89, 0x40 ;  /* 0x0000004059457836 */ /* 0x000fe20000000000 */
[----:B------:R-:W-:Y:S01]  /*3360*/  FSEL R110, R65, -INF , !P1 ;  /* 0xff800000416e7808 */ /* 0x000fe20004800000 */
[----:B------:R-:W-:Y:S01]  /*3370*/  VIADD R65, R89, 0x48 ;  /* 0x0000004859417836 */ /* 0x000fe20000000000 */
[----:B---3--:R-:W-:Y:S01]  /*3380*/  HMMA.16816.F32 R28, R16, R14, R28 ;  /* 0x0000000e101c723c */ /* 0x008fe2000000181c */
[----:B------:R-:W-:Y:S01]  /*3390*/  ISETP.GE.AND P4, PT, R77, R122, PT ;  /* 0x0000007a4d00720c */ /* 0x000fe20003f86270 */
[----:B------:R-:W-:-:S04]  /*33a0*/  DEPBAR.LE SB0, 0x0 ;  /* 0x000080000000791a */ /* 0x000fc80000000000 */
[-C--:B------:R-:W-:Y:S01]  /*33b0*/  ISETP.GE.AND P6, PT, R65, R122.reuse, PT ;  /* 0x0000007a4100720c */ /* 0x080fe20003fc6270 */
[----:B------:R-:W-:Y:S01]  /*33c0*/  VIADD R65, R89, 0x50 ;  /* 0x0000005059417836 */ /* 0x000fe20000000000 */
[----:B------:R-:W-:Y:S01]  /*33d0*/  HMMA.16816.F32 R48, R16, R80, R48 ;  /* 0x000000501030723c */ /* 0x000fe20000001830 */
[----:B------:R-:W-:Y:S01]  /*33e0*/  FSEL R192, R59, -INF , !P4 ;  /* 0xff8000003bc07808 */ /* 0x000fe20006000000 */
[----:B------:R-:W-:Y:S01]  /*33f0*/  VIADD R15, R89, 0x69 ;  /* 0x00000069590f7836 */ /* 0x000fe20000000000 */
[----:B------:R-:W-:Y:S02]  /*3400*/  FSEL R184, R57, -INF , !P4 ;  /* 0xff80000039b87808 */ /* 0x000fe40006000000 */
[----:B------:R-:W-:-:S03]  /*3410*/  ISETP.GE.AND P4, PT, R65, R122, PT ;  /* 0x0000007a4100720c */ /* 0x000fc60003f86270 */
[----:B------:R-:W-:Y:S01]  /*3420*/  HMMA.16816.F32 R36, R16, R74, R36 ;  /* 0x0000004a1024723c */ /* 0x000fe20000001824 */
[----:B------:R-:W-:Y:S01]  /*3430*/  FSEL R112, R67, -INF , !P1 ;  /* 0xff80000043707808 */ /* 0x000fe20004800000 */
[C---:B------:R-:W-:Y:S01]  /*3440*/  VIADD R59, R89.reuse, 0x51 ;  /* 0x00000051593b7836 */ /* 0x040fe20000000000 */
[----:B------:R-:W-:Y:S01]  /*3450*/  FSEL R130, R42, -INF , !P4 ;  /* 0xff8000002a827808 */ /* 0x000fe20006000000 */
[----:B------:R-:W-:Y:S01]  /*3460*/  VIADD R67, R89, 0x41 ;  /* 0x0000004159437836 */ /* 0x000fe20000000000 */
[----:B------:R-:W-:-:S03]  /*3470*/  FSEL R116, R40, -INF , !P4 ;  /* 0xff80000028747808 */ /* 0x000fc60006000000 */
[C---:B------:R-:W-:Y:S01]  /*3480*/  HMMA.16816.F32 R32, R16.reuse, R12, R32 ;  /* 0x0000000c1020723c */ /* 0x040fe20000001820 */
[----:B------:R-:W-:Y:S01]  /*3490*/  VIADD R13, R89, 0x68 ;  /* 0x00000068590d7836 */ /* 0x000fe20000000000 */
[----:B------:R-:W-:Y:S02]  /*34a0*/  ISETP.GE.AND P4, PT, R15, R122, PT ;  /* 0x0000007a0f00720c */ /* 0x000fe40003f86270 */
[----:B------:R-:W-:Y:S02]  /*34b0*/  FSEL R140, R47, -INF , !P5 ;  /* 0xff8000002f8c7808 */ /* 0x000fe40006800000 */
[----:B------:R-:W-:Y:S02]  /*34c0*/  FSEL R142, R45, -INF , !P5 ;  /* 0xff8000002d8e7808 */ /* 0x000fe40006800000 */
[----:B----4-:R-:W-:Y:S01]  /*34d0*/  HMMA.16816.F32 R24, R16, R60, R24 ;  /* 0x0000003c1018723c */ /* 0x010fe20000001818 */
[----:B------:R-:W-:Y:S02]  /*34e0*/  FSEL R194, R54, -INF , !P3 ;  /* 0xff80000036c27808 */ /* 0x000fe40005800000 */
[----:B------:R-:W-:-:S02]  /*34f0*/  FSEL R188, R52, -INF , !P3 ;  /* 0xff80000034bc7808 */ /* 0x000fc40005800000 */
[----:B------:R-:W-:-:S03]  /*3500*/  ISETP.GE.AND P5, PT, R13, R122, PT ;  /* 0x0000007a0d00720c */ /* 0x000fc60003fa6270 */
[----:B------:R-:W-:Y:S01]  /*3510*/  HMMA.16816.F32 R20, R16, R62, R20 ;  /* 0x0000003e1014723c */ /* 0x000fe20000001814 */
[-C--:B------:R-:W-:Y:S01]  /*3520*/  ISETP.GE.AND P3, PT, R59, R122.reuse, PT ;  /* 0x0000007a3b00720c */ /* 0x080fe20003f66270 */
[----:B------:R-:W-:Y:S01]  /*3530*/  VIADD R13, R89, 0x70 ;  /* 0x00000070590d7836 */ /* 0x000fe20000000000 */
[----:B------:R-:W-:Y:S02]  /*3540*/  FSEL R56, R31, -INF , !P4 ;  /* 0xff8000001f387808 */ /* 0x000fe40006000000 */
[----:B------:R-:W-:Y:S01]  /*3550*/  FSEL R58, R29, -INF , !P4 ;  /* 0xff8000001d3a7808 */ /* 0x000fe20006000000 */
[----:B------:R-:W-:Y:S01]  /*3560*/  VIADD R57, R89, 0x58 ;  /* 0x0000005859397836 */ /* 0x000fe20000000000 */
[----:B------:R-:W-:Y:S02]  /*3570*/  ISETP.GE.AND P0, PT, R67, R122, PT ;  /* 0x0000007a4300720c */ /* 0x000fe40003f06270 */
[----:B------:R-:W-:Y:S01]  /*3580*/  FSEL R186, R55, -INF , !P2 ;  /* 0xff80000037ba7808 */ /* 0x000fe20005000000 */
[----:B------:R-:W-:Y:S01]  /*3590*/  VIADD R55, R89, 0x59 ;  /* 0x0000005959377836 */ /* 0x000fe20000000000 */
[----:B------:R-:W-:Y:S01]  /*35a0*/  FSEL R150, R53, -INF , !P2 ;  /* 0xff80000035967808 */ /* 0x000fe20005000000 */
[----:B------:R-:W-:Y:S01]  /*35b0*/  VIADD R53, R89, 0x60 ;  /* 0x0000006059357836 */ /* 0x000fe20000000000 */
[----:B------:R-:W-:-:S02]  /*35c0*/  ISETP.NE.AND P4, PT, R4, 0x1, PT ;  /* 0x000000010400780c */ /* 0x000fc40003f85270 */
[-C--:B------:R-:W-:Y:S02]  /*35d0*/  ISETP.GE.AND P1, PT, R69, R122.reuse, PT ;  /* 0x0000007a4500720c */ /* 0x080fe40003f26270 */
[----:B------:R-:W-:Y:S02]  /*35e0*/  FSEL R128, R43, -INF , !P3 ;  /* 0xff8000002b807808 */ /* 0x000fe40005800000 */
[----:B------:R-:W-:Y:S01]  /*35f0*/  FSEL R114, R41, -INF , !P3 ;  /* 0xff80000029727808 */ /* 0x000fe20005800000 */
[----:B------:R-:W-:Y:S01]  /*3600*/  VIADD R15, R89, 0x71 ;  /* 0x00000071590f7836 */ /* 0x000fe20000000000 */
[----:B------:R-:W-:Y:S01]  /*3610*/  FSEL R134, R49, -INF , !P0 ;  /* 0xff80000031867808 */ /* 0x000fe20004000000 */
[----:B------:R-:W-:Y:S01]  /*3620*/  VIADD R49, R89, 0x61 ;  /* 0x0000006159317836 */ /* 0x000fe20000000000 */
[----:B------:R-:W-:Y:S01]  /*3630*/  ISETP.GE.AND P3, PT, R13, R122, PT ;  /* 0x0000007a0d00720c */ /* 0x000fe20003f66270 */
[C---:B------:R-:W-:Y:S01]  /*3640*/  VIADD R13, R89.reuse, 0x78 ;  /* 0x00000078590d7836 */ /* 0x040fe20000000000 */
[----:B------:R-:W-:Y:S01]  /*3650*/  FSEL R146, R50, -INF , !P1 ;  /* 0xff80000032927808 */ /* 0x000fe20004800000 */
[----:B------:R-:W-:Y:S01]  /*3660*/  VIADD R89, R89, 0x79 ;  /* 0x0000007959597836 */ /* 0x000fe20000000000 */
[----:B------:R-:W-:-:S02]  /*3670*/  FSEL R136, R48, -INF , !P1 ;  /* 0xff80000030887808 */ /* 0x000fc40004800000 */
[----:B------:R-:W-:Y:S02]  /*3680*/  FSEL R144, R51, -INF , !P0 ;  /* 0xff80000033907808 */ /* 0x000fe40004000000 */
[-C--:B------:R-:W-:Y:S02]  /*3690*/  ISETP.GE.AND P2, PT, R57, R122.reuse, PT ;  /* 0x0000007a3900720c */ /* 0x080fe40003f46270 */
[-C--:B------:R-:W-:Y:S02]  /*36a0*/  ISETP.GE.AND P1, PT, R55, R122.reuse, PT ;  /* 0x0000007a3700720c */ /* 0x080fe40003f26270 */
[----:B------:R-:W-:Y:S02]  /*36b0*/  ISETP.GE.AND P0, PT, R53, R122, PT ;  /* 0x0000007a3500720c */ /* 0x000fe40003f06270 */
[----:B------:R-:W-:Y:S02]  /*36c0*/  FSEL R148, R46, -INF , !P6 ;  /* 0xff8000002e947808 */ /* 0x000fe40007000000 */
[----:B------:R-:W-:-:S02]  /*36d0*/  FSEL R138, R44, -INF , !P6 ;  /* 0xff8000002c8a7808 */ /* 0x000fc40007000000 */
[----:B------:R-:W-:Y:S02]  /*36e0*/  ISETP.GE.AND P6, PT, R49, R122, PT ;  /* 0x0000007a3100720c */ /* 0x000fe40003fc6270 */
[----:B------:R-:W-:Y:S02]  /*36f0*/  FSEL R132, R38, -INF , !P2 ;  /* 0xff80000026847808 */ /* 0x000fe40005000000 */
[----:B------:R-:W-:Y:S02]  /*3700*/  FSEL R126, R36, -INF , !P2 ;  /* 0xff800000247e7808 */ /* 0x000fe40005000000 */
[----:B------:R-:W-:Y:S02]  /*3710*/  FSEL R124, R39, -INF , !P1 ;  /* 0xff800000277c7808 */ /* 0x000fe40004800000 */
[----:B------:R-:W-:Y:S02]  /*3720*/  FSEL R118, R37, -INF , !P1 ;  /* 0xff80000025767808 */ /* 0x000fe40004800000 */
[----:B------:R-:W-:-:S02]  /*3730*/  FSEL R104, R34, -INF , !P0 ;  /* 0xff80000022687808 */ /* 0x000fc40004000000 */
[----:B------:R-:W-:Y:S01]  /*3740*/  FSEL R64, R32, -INF , !P0 ;  /* 0xff80000020407808 */ /* 0x000fe20004000000 */
[----:B------:R-:W-:Y:S01]  /*3750*/  BSSY.RECONVERGENT B1, `(.L_x_8906) ;  /* 0x0000079000017945 */ /* 0x000fe20003800200 */
[-C--:B------:R-:W-:Y:S02]  /*3760*/  ISETP.GE.AND P2, PT, R15, R122.reuse, PT ;  /* 0x0000007a0f00720c */ /* 0x080fe40003f46270 */
[-C--:B------:R-:W-:Y:S02]  /*3770*/  ISETP.GE.AND P1, PT, R13, R122.reuse, PT ;  /* 0x0000007a0d00720c */ /* 0x080fe40003f26270 */
[----:B------:R-:W-:Y:S02]  /*3780*/  ISETP.GE.AND P0, PT, R89, R122, PT ;  /* 0x0000007a5900720c */ /* 0x000fe40003f06270 */
        /* <DEDUP_REMOVED lines=27> */
.L_x_8909:
[----:B------:R-:W2:Y:S01]  /*3940*/  LD.E R12, desc[UR4][R2.64+0x170] ;  /* 0x00017004020c7980 */ /* 0x000ea2000c101900 */
[----:B------:R-:W-:Y:S02]  /*3950*/  LEA R17, R4, 0xffffff00, 0x7 ;  /* 0xffffff0004117811 */ /* 0x000fe400078e38ff */
        /* <DEDUP_REMOVED lines=28> */
[----:B------:R-:W-:Y:S02]  /*3b20*/  ISETP.GE.U32.AND P6, PT, R14, R15, PT ;  /* 0x0000000f0e00720c */ /* 0x000fe40003fc6070 */
[----:B------:R-:W-:-:S04]  /*3b30*/  LOP3.LUT R0, R175, R12, RZ, 0x3c, !PT ;  /* 0x0000000caf007212 */ /* 0x000fc800078e3cff */
[----:B------:R-:W-:-:S05]  /*3b40*/  ISETP.GE.AND P2, PT, R0, RZ, PT ;  /* 0x000000ff0000720c */ /* 0x000fca0003f46270 */
[----:B------:R-:W-:Y:S02]  /*3b50*/  @P5 IADD3 R16, PT, PT, R16, 0x1, RZ ;  /* 0x0000000110105810 */ /* 0x000fe40007ffe0ff */
[----:B------:R-:W-:-:S03]  /*3b60*/  @P6 VIADD R18, R18, 0x1 ;  /* 0x0000000112126836 */ /* 0x000fc60000000000 */
        /* <DEDUP_REMOVED lines=25> */
.L_x_8910:
[----:B------:R-:W-:Y:S05]  /*3d00*/  BSYNC.RECONVERGENT B0 ;  /* 0x0000000000007941 */ /* 0x000fea0003800200 */
.L_x_8908:
[C---:B------:R-:W-:Y:S01]  /*3d10*/  IMAD.SHL.U32 R12, R164.reuse, 0x20, RZ ;  /* 0x00000020a40c7824 */ /* 0x040fe200078e00ff */
[----:B------:R-:W-:Y:S01]  /*3d20*/  IADD3 R16, P0, PT, R123, R168, RZ ;  /* 0x000000a87b107210 */ /* 0x000fe20007f1e0ff */
[----:B------:R-:W-:Y:S01]  /*3d30*/  IMAD.MOV.U32 R169, RZ, RZ, R167 ;  /* 0x000000ffffa97224 */ /* 0x000fe200078e00a7 */
[----:B------:R-:W-:Y:S02]  /*3d40*/  SHF.L.U64.HI R0, R164, 0x5, R165 ;  /* 0x00000005a4007819 */ /* 0x000fe400000102a5 */
[----:B------:R-:W-:Y:S01]  /*3d50*/  IADD3 R14, P1, PT, R12, R16, RZ ;  /* 0x000000100c0e7210 */ /* 0x000fe20007f3e0ff */
[----:B------:R-:W-:Y:S01]  /*3d60*/  IMAD.X R17, R6, 0x1, R167, P0 ;  /* 0x0000000106117824 */ /* 0x000fe200000e06a7 */
[----:B------:R-:W-:Y:S01]  /*3d70*/  @!PT LDS RZ, [RZ] ;  /* 0x00000000fffff984 */ /* 0x000fe20000000800 */
[----:B------:R-:W-:Y:S01]  /*3d80*/  @!PT LDS RZ, [RZ] ;  /* 0x00000000fffff984 */ /* 0x000fe20000000800 */
[----:B------:R-:W-:Y:S01]  /*3d90*/  @!PT LDS RZ, [RZ] ;  /* 0x00000000fffff984 */ /* 0x000fe20000000800 */
        /* <DEDUP_REMOVED lines=9> */
[-C--:B------:R-:W-:Y:S01]  /*3e30*/  IADD3 R24, P1, PT, R22, R12.reuse, RZ ;  /* 0x0000000c16187210 */ /* 0x080fe20007f3e0ff */
[----:B------:R1:W-:Y:S02]  /*3e40*/  LDGSTS.E.BYPASS.LTC128B.128 [R177+0x3800], desc[UR4][R20.64] ;  /* 0x0380000014b17fae */ /* 0x0003e4000b981a04 */
[--C-:B------:R-:W-:Y:S01]  /*3e50*/  IMAD.X R23, R19, 0x1, R0.reuse, P0 ;  /* 0x0000000113177824 */ /* 0x100fe200000e0600 */
[----:B------:R-:W-:Y:S01]  /*3e60*/  IADD3 R12, P0, PT, R24, R12, RZ ;  /* 0x0000000c180c7210 */ /* 0x000fe20007f1e0ff */
[----:B------:R1:W-:Y:S03]  /*3e70*/  LDGSTS.E.BYPASS.LTC128B.128 [R177+0x4000], desc[UR4][R18.64] ;  /* 0x0400000012b17fae */ /* 0x0003e6000b981a04 */
[----:B------:R-:W-:Y:S01]  /*3e80*/  IADD3.X R25, PT, PT, R23, R0, RZ, P1, !PT ;  /* 0x0000000017197210 */ /* 0x000fe20000ffe4ff */
[----:B------:R1:W-:Y:S04]  /*3e90*/  LDGSTS.E.BYPASS.LTC128B.128 [R177+0x4800], desc[UR4][R22.64] ;  /* 0x0480000016b17fae */ /* 0x0003e8000b981a04 */
[----:B------:R-:W-:Y:S01]  /*3ea0*/  IMAD.X R13, R25, 0x1, R0, P0 ;  /* 0x00000001190d7824 */ /* 0x000fe200000e0600 */
[----:B------:R1:W-:Y:S04]  /*3eb0*/  LDGSTS.E.BYPASS.LTC128B.128 [R177+0x5000], desc[UR4][R24.64] ;  /* 0x0500000018b17fae */ /* 0x0003e8000b981a04 */
[----:B------:R1:W-:Y:S04]  /*3ec0*/  LDGSTS.E.BYPASS.LTC128B.128 [R177+0x5800], desc[UR4][R12.64] ;  /* 0x058000000cb17fae */ /* 0x0003e8000b981a04 */
[----:B------:R-:W0:Y:S02]  /*3ed0*/  LDGDEPBAR ;  /* 0x00000000000079af */ /* 0x000e240000000000 */
.L_x_8907:
[----:B------:R-:W-:Y:S05]  /*3ee0*/  BSYNC.RECONVERGENT B1 ;  /* 0x0000000000017941 */ /* 0x000fea0003800200 */
.L_x_8906:
        /* <DEDUP_REMOVED lines=40> */
[----:B------:R-:W-:Y:S01]  /*4170*/  LDSM.16.MT88.4 R20, [R153+0x6800] ;  /* 0x006800009914783b */ /* 0x000fe20000004200 */
[----:B-1----:R-:W-:-:S02]  /*4180*/  FMNMX.FTZ R15, R14, R15, !PT ;  /* 0x0000000f0e0f7209 */ /* 0x002fc40007810000 */
[----:B---3--:R-:W-:-:S03]  /*4190*/  FMNMX.FTZ R13, R12, R13, !PT ;  /* 0x0000000d0c0d7209 */ /* 0x008fc60007810000 */
[----:B------:R-:W1:Y:S04]  /*41a0*/  SHFL.BFLY PT, R0, R15, 0x1, 0x1f ;  /* 0x0c201f000f007f89 */ /* 0x000e6800000e0000 */
[----:B------:R-:W3:Y:S01]  /*41b0*/  SHFL.BFLY PT, R100, R13, 0x1, 0x1f ;  /* 0x0c201f000d647f89 */ /* 0x000ee200000e0000 */
[----:B-1----:R-:W-:Y:S02]  /*41c0*/  FMNMX.FTZ R0, R15, R0, !PT ;  /* 0x000000000f007209 */ /* 0x002fe40007810000 */
[----:B---3--:R-:W-:Y:S02]  /*41d0*/  FMNMX.FTZ R100, R13, R100, !PT ;  /* 0x000000640d647209 */ /* 0x008fe40007810000 */
[----:B------:R-:W-:Y:S01]  /*41e0*/  FSETP.NEU.FTZ.AND P0, PT, R0, -INF , PT ;  /* 0xff8000000000780b */ /* 0x000fe20003f1d000 */
[----:B--2---:R-:W-:-:S02]  /*41f0*/  FMUL.FTZ R37, R6, R0 ;  /* 0x0000000006257220 */ /* 0x004fc40000410000 */
[----:B------:R-:W-:-:S03]  /*4200*/  FMUL.FTZ R9, R6, R100 ;  /* 0x0000006406097220 */ /* 0x000fc60000410000 */
[----:B------:R-:W-:Y:S02]  /*4210*/  FSEL R37, R37, RZ, P0 ;  /* 0x000000ff25257208 */ /* 0x000fe40000000000 */
[----:B------:R-:W-:-:S03]  /*4220*/  FSETP.NEU.FTZ.AND P0, PT, R100, -INF , PT ;  /* 0xff8000006400780b */ /* 0x000fc60003f1d000 */
[-CC-:B------:R-:W-:Y:S01]  /*4230*/  FFMA.FTZ R45, R154, R6.reuse, -R37.reuse ;  /* 0x000000069a2d7223 */ /* 0x180fe20000010825 */
[----:B------:R-:W-:Y:S01]  /*4240*/  FSEL R9, R9, RZ, P0 ;  /* 0x000000ff09097208 */ /* 0x000fe20000000000 */
[--C-:B------:R-:W-:Y:S01]  /*4250*/  FFMA.FTZ R52, R92, R6, -R37.reuse ;  /* 0x000000065c347223 */ /* 0x100fe20000010825 */
[----:B------:R-:W-:Y:S01]  /*4260*/  IADD3 R154, PT, PT, R5, R158, RZ ;  /* 0x0000009e059a7210 */ /* 0x000fe20007ffe0ff */
[-CC-:B------:R-:W-:Y:S01]  /*4270*/  FFMA.FTZ R49, R94, R6.reuse, -R37.reuse ;  /* 0x000000065e317223 */ /* 0x180fe20000010825 */
[-C--:B------:R-:W-:Y:S01]  /*4280*/  FFMA.FTZ R50, R85, R6.reuse, -R37 ;  /* 0x0000000655327223 */ /* 0x080fe20000010825 */
[-CC-:B------:R-:W-:Y:S01]  /*4290*/  FFMA.FTZ R46, R152, R6.reuse, -R9.reuse ;  /* 0x00000006982e7223 */ /* 0x180fe20000010809 */
[----:B------:R-:W-:Y:S01]  /*42a0*/  IADD3 R152, PT, PT, R5, R153, RZ ;  /* 0x0000009905987210 */ /* 0x000fe20007ffe0ff */
[----:B------:R-:W1:Y:S01]  /*42b0*/  LDSM.16.MT88.4 R92, [R158+0x6000] ;  /* 0x006000009e5c783b */ /* 0x000e620000004200 */
[-CC-:B------:R-:W-:Y:S01]  /*42c0*/  FFMA.FTZ R54, R96, R6.reuse, -R9.reuse ;  /* 0x0000000660367223 */ /* 0x180fe20000010809 */
[-CC-:B------:R-:W-:Y:S01]  /*42d0*/  FFMA.FTZ R51, R98, R6.reuse, -R9.reuse ;  /* 0x0000000662337223 */ /* 0x180fe20000010809 */
[-C--:B------:R-:W-:Y:S01]  /*42e0*/  FFMA.FTZ R47, R84, R6.reuse, -R9 ;  /* 0x00000006542f7223 */ /* 0x080fe20000010809 */
[----:B------:R-:W2:Y:S01]  /*42f0*/  LDSM.16.MT88.4 R72, [R154+0x6000] ;  /* 0x006000009a48783b */ /* 0x000ea20000004200 */
[----:B------:R-:W-:Y:S01]  /*4300*/  MUFU.EX2 R52, R52 ;  /* 0x0000003400347308 */ /* 0x000fe20000000800 */
[-CC-:B------:R-:W-:Y:S01]  /*4310*/  FFMA.FTZ R48, R206, R6.reuse, -R37.reuse ;  /* 0x00000006ce307223 */ /* 0x180fe20000010825 */
[-CC-:B------:R-:W-:Y:S01]  /*4320*/  FFMA.FTZ R41, R208, R6.reuse, -R37.reuse ;  /* 0x00000006d0297223 */ /* 0x180fe20000010825 */
[----:B------:R-:W3:Y:S01]  /*4330*/  LDSM.16.MT88.4 R12, [R152+0x6000] ;  /* 0x00600000980c783b */ /* 0x000ee20000004200 */
[----:B------:R-:W4:Y:S01]  /*4340*/  MUFU.EX2 R49, R49 ;  /* 0x0000003100317308 */ /* 0x000f220000000800 */
[-C--:B------:R-:W-:Y:S01]  /*4350*/  FFMA.FTZ R8, R70, R6.reuse, -R37 ;  /* 0x0000000646087223 */ /* 0x080fe20000010825 */
[-CC-:B------:R-:W-:Y:S01]  /*4360*/  FFMA.FTZ R44, R204, R6.reuse, -R9.reuse ;  /* 0x00000006cc2c7223 */ /* 0x180fe20000010809 */
[----:B------:R-:W5:Y:S01]  /*4370*/  LDSM.16.MT88.4 R16, [R152+0x6800] ;  /* 0x006800009810783b */ /* 0x000f620000004200 */
[----:B------:R-:W-:Y:S01]  /*4380*/  MUFU.EX2 R50, R50 ;  /* 0x0000003200327308 */ /* 0x000fe20000000800 */
[-CC-:B------:R-:W-:Y:S01]  /*4390*/  FFMA.FTZ R43, R76, R6.reuse, -R9.reuse ;  /* 0x000000064c2b7223 */ /* 0x180fe20000010809 */
[-CC-:B------:R-:W-:Y:S01]  /*43a0*/  FFMA.FTZ R42, R90, R6.reuse, -R9.reuse ;  /* 0x000000065a2a7223 */ /* 0x180fe20000010809 */
[-C--:B------:R-:W-:Y:S01]  /*43b0*/  FFMA.FTZ R7, R88, R6.reuse, -R9 ;  /* 0x0000000658077223 */ /* 0x080fe20000010809 */
[----:B------:R-:W4:Y:S01]  /*43c0*/  MUFU.EX2 R45, R45 ;  /* 0x0000002d002d7308 */ /* 0x000f220000000800 */
[-CC-:B------:R-:W-:Y:S01]  /*43d0*/  FFMA.FTZ R5, R78, R6.reuse, -R37.reuse ;  /* 0x000000064e057223 */ /* 0x180fe20000010825 */
[----:B------:R-:W5:Y:S01]  /*43e0*/  LDSM.16.MT88.4 R24, [R154+0x6800] ;  /* 0x006800009a18783b */ /* 0x000f620000004200 */
[-C--:B------:R-:W-:Y:S01]  /*43f0*/  FFMA.FTZ R55, R112, R6.reuse, -R37 ;  /* 0x0000000670377223 */ /* 0x080fe20000010825 */
[----:B------:R-:W-:Y:S01]  /*4400*/  MUFU.EX2 R54, R54 ;  /* 0x0000003600367308 */ /* 0x000fe20000000800 */
[----:B------:R-:W-:Y:S01]  /*4410*/  FFMA.FTZ R59, R110, R6, -R9 ;  /* 0x000000066e3b7223 */ /* 0x000fe20000010809 */
[----:B----4-:R-:W-:Y:S01]  /*4420*/  F2FP.F16.F32.PACK_AB R85, R49, R52 ;  /* 0x000000343155723e */ /* 0x010fe200000000ff */
[-C--:B------:R-:W-:Y:S01]  /*4430*/  FFMA.FTZ R106, R106, R6.reuse, -R37 ;  /* 0x000000066a6a7223 */ /* 0x080fe20000010825 */
[----:B------:R-:W4:Y:S01]  /*4440*/  MUFU.EX2 R51, R51 ;  /* 0x0000003300337308 */ /* 0x000f220000000800 */
[-CC-:B------:R-:W-:Y:S01]  /*4450*/  FFMA.FTZ R112, R108, R6.reuse, -R9.reuse ;  /* 0x000000066c707223 */ /* 0x180fe20000010809 */
[-CC-:B------:R-:W-:Y:S01]  /*4460*/  FFMA.FTZ R110, R198, R6.reuse, -R9.reuse ;  /* 0x00000006c66e7223 */ /* 0x180fe20000010809 */
[-C--:B------:R-:W-:Y:S01]  /*4470*/  FFMA.FTZ R53, R200, R6.reuse, -R9 ;  /* 0x00000006c8357223 */ /* 0x080fe20000010809 */
[----:B------:R-:W-:Y:S01]  /*4480*/  MUFU.EX2 R47, R47 ;  /* 0x0000002f002f7308 */ /* 0x000fe20000000800 */
[--C-:B------:R-:W-:Y:S01]  /*4490*/  FFMA.FTZ R57, R196, R6, -R37.reuse ;  /* 0x00000006c4397223 */ /* 0x100fe20000010825 */
[----:B------:R-:W-:Y:S01]  /*44a0*/  F2FP.F16.F32.PACK_AB R87, R45, R50 ;  /* 0x000000322d57723e */ /* 0x000fe200000000ff */
[-CC-:B------:R-:W-:Y:S01]  /*44b0*/  FFMA.FTZ R202, R202, R6.reuse, -R37.reuse ;  /* 0x00000006caca7223 */ /* 0x180fe20000010825 */
[----:B------:R-:W1:Y:S01]  /*44c0*/  MUFU.EX2 R46, R46 ;  /* 0x0000002e002e7308 */ /* 0x000e620000000800 */
        /* <DEDUP_REMOVED lines=9> */
[-CC-:B------:R-:W-:Y:S01]  /*4560*/  FFMA.FTZ R190, R190, R6.reuse, -R9.reuse ;  /* 0x00000006bebe7223 */ /* 0x180fe20000010809 */
[-CC-:B------:R-:W-:Y:S01]  /*4570*/  FFMA.FTZ R188, R188, R6.reuse, -R9.reuse ;  /* 0x00000006bcbc7223 */ /* 0x180fe20000010809 */
[----:B------:R-:W-:Y:S01]  /*4580*/  MUFU.EX2 R8, R8 ;  /* 0x0000000800087308 */ /* 0x000fe20000000800 */
[-CC-:B------:R-:W-:Y:S01]  /*4590*/  FFMA.FTZ R107, R136, R6.reuse, -R9.reuse ;  /* 0x00000006886b7223 */ /* 0x180fe20000010809 */
[----:B-1----:R-:W-:Y:S01]  /*45a0*/  F2FP.F16.F32.PACK_AB R86, R46, R47 ;  /* 0x0000002f2e56723e */ /* 0x002fe200000000ff */
[-C--:B------:R-:W-:Y:S01]  /*45b0*/  FFMA.FTZ R109, R134, R6.reuse, -R9 ;  /* 0x00000006866d7223 */ /* 0x080fe20000010809 */
[----:B------:R-:W-:Y:S01]  /*45c0*/  MUFU.EX2 R44, R44 ;  /* 0x0000002c002c7308 */ /* 0x000fe20000000800 */
[-CC-:B------:R-:W-:Y:S01]  /*45d0*/  FFMA.FTZ R101, R146, R6.reuse, -R37.reuse ;  /* 0x0000000692657223 */ /* 0x180fe20000010825 */
[-CC-:B------:R-:W-:Y:S01]  /*45e0*/  FFMA.FTZ R144, R144, R6.reuse, -R37.reuse ;  /* 0x0000000690907223 */ /* 0x180fe20000010825 */
[-C--:B------:R-:W-:Y:S01]  /*45f0*/  FFMA.FTZ R103, R148, R6.reuse, -R37 ;  /* 0x0000000694677223 */ /* 0x080fe20000010825 */
[----:B------:R-:W1:Y:S01]  /*4600*/  MUFU.EX2 R43, R43 ;  /* 0x0000002b002b7308 */ /* 0x000e620000000800 */
[C---:B------:R-:W-:Y:S01]  /*4610*/  HMMA.16816.F32 R76, R84.reuse, R80, RZ ;  /* 0x00000050544c723c */ /* 0x040fe200000018ff */
[-CC-:B------:R-:W-:Y:S01]  /*4620*/  FFMA.FTZ R105, R138, R6.reuse, -R9.reuse ;  /* 0x000000068a697223 */ /* 0x180fe20000010809 */
[-C--:B------:R-:W-:Y:S01]  /*4630*/  FFMA.FTZ R136, R142, R6.reuse, -R9 ;  /* 0x000000068e887223 */ /* 0x080fe20000010809 */
[----:B------:R-:W-:Y:S01]  /*4640*/  MUFU.EX2 R42, R42 ;  /* 0x0000002a002a7308 */ /* 0x000fe20000000800 */
[-C--:B------:R-:W-:Y:S01]  /*4650*/  FFMA.FTZ R134, R140, R6.reuse, -R37 ;  /* 0x000000068c867223 */ /* 0x080fe20000010825 */
[-C--:B------:R-:W-:Y:S01]  /*4660*/  FFMA.FTZ R113, R116, R6.reuse, -R9 ;  /* 0x0000000674717223 */ /* 0x080fe20000010809 */
[-CC-:B------:R-:W-:Y:S01]  /*4670*/  FFMA.FTZ R128, R128, R6.reuse, -R37.reuse ;  /* 0x0000000680807223 */ /* 0x180fe20000010825 */
[----:B------:R-:W4:Y:S01]  /*4680*/  MUFU.EX2 R7, R7 ;  /* 0x0000000700077308 */ /* 0x000f220000000800 */
[C---:B------:R-:W-:Y:S01]  /*4690*/  HMMA.16816.F32 R80, R84.reuse, R82, RZ ;  /* 0x000000525450723c */ /* 0x040fe200000018ff */
[-C--:B------:R-:W-:Y:S01]  /*46a0*/  FFMA.FTZ R111, R132, R6.reuse, -R37 ;  /* 0x00000006846f7223 */ /* 0x080fe20000010825 */
[-CC-:B------:R-:W-:Y:S01]  /*46b0*/  FFMA.FTZ R114, R114, R6.reuse, -R9.reuse ;  /* 0x0000000672727223 */ /* 0x180fe20000010809 */
[----:B------:R-:W5:Y:S01]  /*46c0*/  MUFU.EX2 R5, R5 ;  /* 0x0000000500057308 */ /* 0x000f620000000800 */
[-CC-:B------:R-:W-:Y:S01]  /*46d0*/  FFMA.FTZ R115, R126, R6.reuse, -R9.reuse ;  /* 0x000000067e737223 */ /* 0x180fe20000010809 */
[-C--:B------:R-:W-:Y:S01]  /*46e0*/  FFMA.FTZ R118, R118, R6.reuse, -R9 ;  /* 0x0000000676767223 */ /* 0x080fe20000010809 */
[-C--:B------:R-:W-:Y:S01]  /*46f0*/  FFMA.FTZ R116, R124, R6.reuse, -R37 ;  /* 0x000000067c747223 */ /* 0x080fe20000010825 */
[----:B------:R-:W-:Y:S01]  /*4700*/  MUFU.EX2 R106, R106 ;  /* 0x0000006a006a7308 */ /* 0x000fe20000000800 */
[C---:B------:R-:W-:Y:S01]  /*4710*/  HMMA.16816.F32 R96, R84.reuse, R92, RZ ;  /* 0x0000005c5460723c */ /* 0x040fe200000018ff */
[-C--:B------:R-:W-:Y:S01]  /*4720*/  FFMA.FTZ R117, R62, R6.reuse, -R9 ;  /* 0x000000063e757223 */ /* 0x080fe20000010809 */
[-C--:B------:R-:W-:Y:S01]  /*4730*/  FFMA.FTZ R119, R56, R6.reuse, -R37 ;  /* 0x0000000638777223 */ /* 0x080fe20000010825 */
[----:B------:R-:W-:Y:S01]  /*4740*/  MUFU.EX2 R55, R55 ;  /* 0x0000003700377308 */ /* 0x000fe20000000800 */
[-CC-:B------:R-:W-:Y:S01]  /*4750*/  FFMA.FTZ R64, R64, R6.reuse, -R9.reuse ;  /* 0x0000000640407223 */ /* 0x180fe20000010809 */
[-C--:B------:R-:W-:Y:S01]  /*4760*/  FFMA.FTZ R58, R58, R6.reuse, -R9 ;  /* 0x000000063a3a7223 */ /* 0x080fe20000010809 */
[----:B------:R-:W-:Y:S01]  /*4770*/  FADD.FTZ R49, R52, R49 ;  /* 0x0000003134317221 */ /* 0x000fe20000010000 */
[----:B------:R-:W-:Y:S01]  /*4780*/  MUFU.EX2 R108, R202 ;  /* 0x000000ca006c7308 */ /* 0x000fe20000000800 */
[C---:B--2---:R-:W-:Y:S01]  /*4790*/  HMMA.16816.F32 R68, R84.reuse, R72, RZ ;  /* 0x000000485444723c */ /* 0x044fe200000018ff */
[----:B------:R-:W-:Y:S01]  /*47a0*/  FADD.FTZ R54, R54, R51 ;  /* 0x0000003336367221 */ /* 0x000fe20000010000 */
[----:B------:R-:W-:Y:S01]  /*47b0*/  FADD.FTZ R50, R50, R49 ;  /* 0x0000003132327221 */ /* 0x000fe20000010000 */
[----:B------:R-:W-:Y:S01]  /*47c0*/  MUFU.EX2 R112, R112 ;  /* 0x0000007000707308 */ /* 0x000fe20000000800 */
[-C--:B------:R-:W-:Y:S01]  /*47d0*/  FFMA.FTZ R40, R40, R6.reuse, -R37 ;  /* 0x0000000628287223 */ /* 0x080fe20000010825 */
[----:B------:R-:W-:Y:S01]  /*47e0*/  FADD.FTZ R47, R47, R54 ;  /* 0x000000362f2f7221 */ /* 0x000fe20000010000 */
[----:B------:R-:W-:Y:S01]  /*47f0*/  FADD.FTZ R49, R45, R50 ;  /* 0x000000322d317221 */ /* 0x000fe20000010000 */
[----:B------:R-:W2:Y:S01]  /*4800*/  MUFU.EX2 R59, R59 ;  /* 0x0000003b003b7308 */ /* 0x000ea20000000800 */
[----:B------:R-:W-:Y:S01]  /*4810*/  HMMA.16816.F32 R92, R84, R94, RZ ;  /* 0x0000005e545c723c */ /* 0x000fe200000018ff */
[----:B------:R-:W-:Y:S01]  /*4820*/  FADD.FTZ R45, R46, R47 ;  /* 0x0000002f2e2d7221 */ /* 0x000fe20000010000 */
[-C--:B------:R-:W-:Y:S01]  /*4830*/  FFMA.FTZ R32, R32, R6.reuse, -R37 ;  /* 0x0000000620207223 */ /* 0x080fe20000010825 */
[----:B------:R-:W-:Y:S01]  /*4840*/  MUFU.EX2 R110, R110 ;  /* 0x0000006e006e7308 */ /* 0x000fe20000000800 */
[----:B------:R-:W-:-:S03]  /*4850*/  FFMA.FTZ R39, R39, R6, -R9 ;  /* 0x0000000627277223 */ /* 0x000fc60000010809 */
[----:B------:R-:W2:Y:S01]  /*4860*/  MUFU.EX2 R53, R53 ;  /* 0x0000003500357308 */ /* 0x000ea20000000800 */
[C---:B------:R-:W-:Y:S03]  /*4870*/  HMMA.16816.F32 R72, R84.reuse, R74, RZ ;  /* 0x0000004a5448723c */ /* 0x040fe600000018ff */
[----:B------:R-:W2:Y:S04]  /*4880*/  MUFU.EX2 R57, R57 ;  /* 0x0000003900397308 */ /* 0x000ea80000000800 */
[----:B------:R-:W-:Y:S01]  /*4890*/  MUFU.EX2 R182, R182 ;  /* 0x000000b600b67308 */ /* 0x000fe20000000800 */
[C---:B---3--:R-:W-:Y:S01]  /*48a0*/  HMMA.16816.F32 R88, R84.reuse, R12, RZ ;  /* 0x0000000c5458723c */ /* 0x048fe200000018ff */
[----:B-1----:R-:W-:Y:S01]  /*48b0*/  F2FP.F16.F32.PACK_AB R12, R43, R44 ;  /* 0x0000002c2b0c723e */ /* 0x002fe200000000ff */
[----:B------:R-:W-:Y:S01]  /*48c0*/  FADD.FTZ R44, R44, R45 ;  /* 0x0000002d2c2c7221 */ /* 0x000fe20000010000 */
[----:B------:R-:W-:Y:S01]  /*48d0*/  F2FP.F16.F32.PACK_AB R13, R41, R48 ;  /* 0x00000030290d723e */ /* 0x000fe200000000ff */
[----:B------:R-:W-:Y:S01]  /*48e0*/  MUFU.EX2 R61, R61 ;  /* 0x0000003d003d7308 */ /* 0x000fe20000000800 */
[----:B------:R-:W-:Y:S01]  /*48f0*/  FADD.FTZ R48, R48, R49 ;  /* 0x0000003130307221 */ /* 0x000fe20000010000 */
[----:B------:R-:W-:Y:S01]  /*4900*/  FADD.FTZ R43, R43, R44 ;  /* 0x0000002c2b2b7221 */ /* 0x000fe20000010000 */
[----:B------:R-:W-:Y:S01]  /*4910*/  FFMA.FTZ R44, R36, R6, -R37 ;  /* 0x00000006242c7223 */ /* 0x000fe20000010825 */
[----:B------:R-:W-:Y:S01]  /*4920*/  HMMA.16816.F32 R84, R84, R14, RZ ;  /* 0x0000000e5454723c */ /* 0x000fe200000018ff */
[----:B----4-:R-:W-:Y:S01]  /*4930*/  F2FP.F16.F32.PACK_AB R14, R7, R42 ;  /* 0x0000002a070e723e */ /* 0x010fe200000000ff */
[----:B------:R-:W-:Y:S01]  /*4940*/  MUFU.EX2 R122, R122 ;  /* 0x0000007a007a7308 */ /* 0x000fe20000000800 */
[----:B-----5:R-:W-:Y:S01]  /*4950*/  F2FP.F16.F32.PACK_AB R15, R5, R8 ;  /* 0x00000008050f723e */ /* 0x020fe200000000ff */
[----:B------:R-:W-:Y:S01]  /*4960*/  FADD.FTZ R42, R42, R43 ;  /* 0x0000002b2a2a7221 */ /* 0x000fe20000010000 */
[----:B------:R-:W-:Y:S01]  /*4970*/  FFMA.FTZ R43, R35, R6, -R9 ;  /* 0x00000006232b7223 */ /* 0x000fe20000010809 */
[----:B------:R-:W-:Y:S02]  /*4980*/  MUFU.EX2 R184, R190 ;  /* 0x000000be00b87308 */ /* 0x000fe40000000800 */
[----:B------:R-:W-:-:S02]  /*4990*/  FADD.FTZ R7, R7, R42 ;  /* 0x0000002a07077221 */ /* 0x000fc40000010000 */
[C---:B------:R-:W-:Y:S01]  /*49a0*/  HMMA.16816.F32 R76, R12.reuse, R20, R76 ;  /* 0x000000140c4c723c */ /* 0x040fe2000000184c */
[----:B------:R-:W1:Y:S04]  /*49b0*/  MUFU.EX2 R67, R67 ;  /* 0x0000004300437308 */ /* 0x000e680000000800 */
[----:B------:R-:W-:Y:S03]  /*49c0*/  MUFU.EX2 R150, R188 ;  /* 0x000000bc00967308 */ /* 0x000fe60000000800 */
[C---:B------:R-:W-:Y:S01]  /*49d0*/  HMMA.16816.F32 R80, R12.reuse, R22, R80 ;  /* 0x000000160c50723c */ /* 0x040fe20000001850 */
[----:B------:R-:W3:Y:S01]  /*49e0*/  LDSM.16.MT88.4 R20, [R153+0x7000] ;  /* 0x007000009914783b */ /* 0x000ee20000004200 */
[----:B------:R-:W4:Y:S04]  /*49f0*/  MUFU.EX2 R65, R65 ;  /* 0x0000004100417308 */ /* 0x000f280000000800 */
[----:B------:R-:W5:Y:S02]  /*4a00*/  MUFU.EX2 R63, R63 ;  /* 0x0000003f003f7308 */ /* 0x000f640000000800 */
[C---:B------:R-:W-:Y:S02]  /*4a10*/  HMMA.16816.F32 R88, R12.reuse, R16, R88 ;  /* 0x000000100c58723c */ /* 0x040fe40000001858 */
[----:B------:R-:W-:Y:S04]  /*4a20*/  MUFU.EX2 R101, R101 ;  /* 0x0000006500657308 */ /* 0x000fe80000000800 */
[----:B------:R-:W-:Y:S02]  /*4a30*/  MUFU.EX2 R144, R144 ;  /* 0x0000009000907308 */ /* 0x000fe40000000800 */
[C---:B------:R-:W-:Y:S01]  /*4a40*/  HMMA.16816.F32 R84, R12.reuse, R18, R84 ;  /* 0x000000120c54723c */ /* 0x040fe20000001854 */
[----:B------:R-:W1:Y:S01]  /*4a50*/  LDSM.16.MT88.4 R16, [R152+0x7000] ;  /* 0x007000009810783b */ /* 0x000e620000004200 */
[----:B------:R-:W-:Y:S04]  /*4a60*/  MUFU.EX2 R103, R103 ;  /* 0x0000006700677308 */ /* 0x000fe80000000800 */
[----:B------:R-:W-:Y:S02]  /*4a70*/  MUFU.EX2 R107, R107 ;  /* 0x0000006b006b7308 */ /* 0x000fe40000000800 */
[C---:B------:R-:W-:Y:S02]  /*4a80*/  HMMA.16816.F32 R96, R12.reuse, R28, R96 ;  /* 0x0000001c0c60723c */ /* 0x040fe40000001860 */
[----:B------:R2:W5:Y:S04]  /*4a90*/  MUFU.EX2 R138, R109 ;  /* 0x0000006d008a7308 */ /* 0x0005680000000800 */
[----:B------:R-:W-:Y:S02]  /*4aa0*/  MUFU.EX2 R105, R105 ;  /* 0x0000006900697308 */ /* 0x000fe40000000800 */
[C---:B------:R-:W-:Y:S01]  /*4ab0*/  HMMA.16816.F32 R92, R12.reuse, R30, R92 ;  /* 0x0000001e0c5c723c */ /* 0x040fe2000000185c */
[----:B------:R-:W4:Y:S01]  /*4ac0*/  LDSM.16.MT88.4 R28, [R158+0x7000] ;  /* 0x007000009e1c783b */ /* 0x000f220000004200 */
[----:B------:R-:W5:Y:S04]  /*4ad0*/  MUFU.EX2 R136, R136 ;  /* 0x0000008800887308 */ /* 0x000f680000000800 */
[----:B------:R-:W5:Y:S02]  /*4ae0*/  MUFU.EX2 R134, R134 ;  /* 0x0000008600867308 */ /* 0x000f640000000800 */
[C---:B------:R-:W-:Y:S01]  /*4af0*/  HMMA.16816.F32 R68, R12.reuse, R24, R68 ;  /* 0x000000180c44723c */ /* 0x040fe20000001844 */
[----:B--2---:R-:W-:Y:S01]  /*4b00*/  FFMA.FTZ R109, R130, R6, -R37 ;  /* 0x00000006826d7223 */ /* 0x004fe20000010825 */
[----:B------:R-:W-:Y:S04]  /*4b10*/  MUFU.EX2 R128, R128 ;  /* 0x0000008000807308 */ /* 0x000fe80000000800 */
[----:B------:R-:W-:Y:S02]  /*4b20*/  MUFU.EX2 R111, R111 ;  /* 0x0000006f006f7308 */ /* 0x000fe40000000800 */
[----:B------:R-:W-:Y:S01]  /*4b30*/  HMMA.16816.F32 R72, R12, R26, R72 ;  /* 0x0000001a0c48723c */ /* 0x000fe20000001848 */
[----:B------:R-:W2:Y:S01]  /*4b40*/  LDSM.16.MT88.4 R24, [R154+0x7000] ;  /* 0x007000009a18783b */ /* 0x000ea20000004200 */
        /* <DEDUP_REMOVED lines=8> */
[----:B------:R-:W5:Y:S02]  /*4bd0*/  MUFU.EX2 R114, R114 ;  /* 0x0000007200727308 */ /* 0x000f640000000800 */
[----:B------:R-:W-:Y:S02]  /*4be0*/  FADD.FTZ R110, R110, R59 ;  /* 0x0000003b6e6e7221 */ /* 0x000fe40000010000 */
[----:B---3--:R-:W-:Y:S01]  /*4bf0*/  HMMA.16816.F32 R76, R12, R20, R76 ;  /* 0x000000140c4c723c */ /* 0x008fe2000000184c */
[----:B------:R-:W-:Y:S01]  /*4c00*/  MUFU.EX2 R115, R115 ;  /* 0x0000007300737308 */ /* 0x000fe20000000800 */
[----:B------:R-:W-:-:S03]  /*4c10*/  FADD.FTZ R53, R53, R110 ;  /* 0x0000006e35357221 */ /* 0x000fc60000010000 */
[----:B------:R-:W3:Y:S03]  /*4c20*/  MUFU.EX2 R118, R118 ;  /* 0x0000007600767308 */ /* 0x000ee60000000800 */
[C---:B------:R-:W-:Y:S01]  /*4c30*/  HMMA.16816.F32 R80, R12.reuse, R22, R80 ;  /* 0x000000160c50723c */ /* 0x040fe20000001850 */
[----:B------:R-:W3:Y:S01]  /*4c40*/  LDSM.16.MT88.4 R20, [R153+0x7800] ;  /* 0x007800009914783b */ /* 0x000ee20000004200 */
[----:B------:R-:W3:Y:S04]  /*4c50*/  MUFU.EX2 R116, R116 ;  /* 0x0000007400747308 */ /* 0x000ee80000000800 */
[----:B------:R-:W-:Y:S02]  /*4c60*/  MUFU.EX2 R62, R64 ;  /* 0x00000040003e7308 */ /* 0x000fe40000000800 */
[C---:B-1----:R-:W-:Y:S02]  /*4c70*/  HMMA.16816.F32 R88, R12.reuse, R16, R88 ;  /* 0x000000100c58723c */ /* 0x042fe40000001858 */
[----:B------:R-:W1:Y:S04]  /*4c80*/  MUFU.EX2 R117, R117 ;  /* 0x0000007500757308 */ /* 0x000e680000000800 */
[----:B------:R-:W-:Y:S02]  /*4c90*/  MUFU.EX2 R56, R58 ;  /* 0x0000003a00387308 */ /* 0x000fe40000000800 */
[C---:B------:R-:W-:Y:S01]  /*4ca0*/  HMMA.16816.F32 R84, R12.reuse, R18, R84 ;  /* 0x000000120c54723c */ /* 0x040fe20000001854 */
[----:B------:R-:W1:Y:S01]  /*4cb0*/  LDSM.16.MT88.4 R16, [R152+0x7800] ;  /* 0x007800009810783b */ /* 0x000e620000004200 */
[----:B------:R-:W-:Y:S04]  /*4cc0*/  MUFU.EX2 R119, R119 ;  /* 0x0000007700777308 */ /* 0x000fe80000000800 */
[----:B------:R-:W-:Y:S02]  /*4cd0*/  MUFU.EX2 R7, R32 ;  /* 0x0000002000077308 */ /* 0x000fe40000000800 */
[C---:B----4-:R-:W-:Y:S02]  /*4ce0*/  HMMA.16816.F32 R96, R12.reuse, R28, R96 ;  /* 0x0000001c0c60723c */ /* 0x050fe40000001860 */
[----:B------:R-:W-:Y:S06]  /*4cf0*/  MUFU.EX2 R35, R39 ;  /* 0x0000002700237308 */ /* 0x000fec0000000800 */
[C---:B------:R-:W-:Y:S01]  /*4d00*/  HMMA.16816.F32 R92, R12.reuse, R30, R92 ;  /* 0x0000001e0c5c723c */ /* 0x040fe2000000185c */
[----:B------:R-:W4:Y:S07]  /*4d10*/  LDSM.16.MT88.4 R28, [R158+0x7800] ;  /* 0x007800009e1c783b */ /* 0x000f2e0000004200 */
        /* <DEDUP_REMOVED lines=8> */
[----:B-----5:R-:W-:-:S07]  /*4da0*/  F2FP.F16.F32.PACK_AB R15, R63, R122 ;  /* 0x0000007a3f0f723e */ /* 0x020fce00000000ff */
[C---:B---3--:R-:W-:Y:S08]  /*4db0*/  HMMA.16816.F32 R76, R12.reuse, R20, R76 ;  /* 0x000000140c4c723c */ /* 0x048ff0000000184c */
[C---:B------:R-:W-:Y:S01]  /*4dc0*/  HMMA.16816.F32 R80, R12.reuse, R22, R80 ;  /* 0x000000160c50723c */ /* 0x040fe20000001850 */
[----:B------:R-:W3:Y:S07]  /*4dd0*/  LDSM.16.MT88.4 R20, [R153+0x8000] ;  /* 0x008000009914783b */ /* 0x000eee0000004200 */
[C---:B-1----:R-:W-:Y:S08]  /*4de0*/  HMMA.16816.F32 R88, R12.reuse, R16, R88 ;  /* 0x000000100c58723c */ /* 0x042ff00000001858 */
[C---:B------:R-:W-:Y:S01]  /*4df0*/  HMMA.16816.F32 R84, R12.reuse, R18, R84 ;  /* 0x000000120c54723c */ /* 0x040fe20000001854 */
[----:B------:R-:W1:Y:S07]  /*4e00*/  LDSM.16.MT88.4 R16, [R152+0x8000] ;  /* 0x008000009810783b */ /* 0x000e6e0000004200 */
[C---:B----4-:R-:W-:Y:S08]  /*4e10*/  HMMA.16816.F32 R96, R12.reuse, R28, R96 ;  /* 0x0000001c0c60723c */ /* 0x050ff00000001860 */
[C---:B------:R-:W-:Y:S01]  /*4e20*/  HMMA.16816.F32 R92, R12.reuse, R30, R92 ;  /* 0x0000001e0c5c723c */ /* 0x040fe2000000185c */
[----:B------:R-:W4:Y:S07]  /*4e30*/  LDSM.16.MT88.4 R28, [R158+0x8000] ;  /* 0x008000009e1c783b */ /* 0x000f2e0000004200 */
[C---:B--2---:R-:W-:Y:S08]  /*4e40*/  HMMA.16816.F32 R68, R12.reuse, R24, R68 ;  /* 0x000000180c44723c */ /* 0x044ff00000001844 */
[----:B------:R-:W-:Y:S01]  /*4e50*/  HMMA.16816.F32 R72, R12, R26, R72 ;  /* 0x0000001a0c48723c */ /* 0x000fe20000001848 */
[----:B------:R-:W2:Y:S01]  /*4e60*/  LDSM.16.MT88.4 R24, [R154+0x8000] ;  /* 0x008000009a18783b */ /* 0x000ea20000004200 */
[----:B------:R-:W-:-:S02]  /*4e70*/  F2FP.F16.F32.PACK_AB R12, R138, R107 ;  /* 0x0000006b8a0c723e */ /* 0x000fc400000000ff */
[----:B------:R-:W-:Y:S02]  /*4e80*/  F2FP.F16.F32.PACK_AB R13, R144, R101 ;  /* 0x00000065900d723e */ /* 0x000fe400000000ff */
[----:B------:R-:W-:Y:S02]  /*4e90*/  F2FP.F16.F32.PACK_AB R14, R136, R105 ;  /* 0x00000069880e723e */ /* 0x000fe400000000ff */
[----:B------:R-:W-:-:S07]  /*4ea0*/  F2FP.F16.F32.PACK_AB R15, R134, R103 ;  /* 0x00000067860f723e */ /* 0x000fce00000000ff */
        /* <DEDUP_REMOVED lines=22> */
[----:B----4-:R-:W-:Y:S01]  /*5010*/  HMMA.16816.F32 R96, R12, R28, R96 ;  /* 0x0000001c0c60723c */ /* 0x010fe20000001860 */
[-CC-:B------:R-:W-:Y:S01]  /*5020*/  FFMA.FTZ R29, R104, R6.reuse, -R37.reuse ;  /* 0x00000006681d7223 */ /* 0x180fe20000010825 */
[----:B------:R-:W-:-:S05]  /*5030*/  FFMA.FTZ R28, R66, R6, -R37 ;  /* 0x00000006421c7223 */ /* 0x000fca0000010825 */
[----:B------:R-:W-:Y:S01]  /*5040*/  MUFU.EX2 R29, R29 ;  /* 0x0000001d001d7308 */ /* 0x000fe20000000800 */
[C---:B------:R-:W-:Y:S01]  /*5050*/  HMMA.16816.F32 R92, R12.reuse, R30, R92 ;  /* 0x0000001e0c5c723c */ /* 0x040fe2000000185c */
[-C--:B------:R-:W-:Y:S01]  /*5060*/  FFMA.FTZ R30, R102, R6.reuse, -R37 ;  /* 0x00000006661e7223 */ /* 0x080fe20000010825 */
[----:B------:R-:W-:Y:S01]  /*5070*/  FFMA.FTZ R31, R60, R6, -R9 ;  /* 0x000000063c1f7223 */ /* 0x000fe20000010809 */
[----:B------:R-:W4:Y:S04]  /*5080*/  MUFU.EX2 R28, R28 ;  /* 0x0000001c001c7308 */ /* 0x000f280000000800 */
[----:B------:R-:W5:Y:S01]  /*5090*/  MUFU.EX2 R30, R30 ;  /* 0x0000001e001e7308 */ /* 0x000f620000000800 */
[C---:B--2---:R-:W-:Y:S03]  /*50a0*/  HMMA.16816.F32 R88, R12.reuse, R24, R88 ;  /* 0x000000180c58723c */ /* 0x044fe60000001858 */
[----:B------:R-:W2:Y:S05]  /*50b0*/  MUFU.EX2 R31, R31 ;  /* 0x0000001f001f7308 */ /* 0x000eaa0000000800 */
[----:B------:R-:W-:Y:S01]  /*50c0*/  HMMA.16816.F32 R84, R12, R26, R84 ;  /* 0x0000001a0c54723c */ /* 0x000fe20000001854 */
[----:B------:R-:W-:Y:S01]  /*50d0*/  F2FP.F16.F32.PACK_AB R12, R117, R62 ;  /* 0x0000003e750c723e */ /* 0x000fe200000000ff */
[----:B------:R-:W1:Y:S01]  /*50e0*/  LDSM.16.MT88.4 R24, [R153+0x9000] ;  /* 0x009000009918783b */ /* 0x000e620000004200 */
[----:B----4-:R-:W-:-:S02]  /*50f0*/  F2FP.F16.F32.PACK_AB R15, R119, R28 ;  /* 0x0000001c770f723e */ /* 0x010fc400000000ff */
[----:B-----5:R-:W-:Y:S02]  /*5100*/  F2FP.F16.F32.PACK_AB R13, R30, R29 ;  /* 0x0000001d1e0d723e */ /* 0x020fe400000000ff */
[----:B--2---:R-:W-:-:S07]  /*5110*/  F2FP.F16.F32.PACK_AB R14, R56, R31 ;  /* 0x0000001f380e723e */ /* 0x004fce00000000ff */
[C---:B---3--:R-:W-:Y:S08]  /*5120*/  HMMA.16816.F32 R96, R12.reuse, R20, R96 ;  /* 0x000000140c60723c */ /* 0x048ff00000001860 */
[C---:B------:R-:W-:Y:S01]  /*5130*/  HMMA.16816.F32 R92, R12.reuse, R22, R92 ;  /* 0x000000160c5c723c */ /* 0x040fe2000000185c */
[----:B------:R-:W2:Y:S07]  /*5140*/  LDSM.16.MT88.4 R20, [R152+0x9000] ;  /* 0x009000009814783b */ /* 0x000eae0000004200 */
[----:B-1----:R-:W-:Y:S01]  /*5150*/  HMMA.16816.F32 R68, R12, R16, R68 ;  /* 0x000000100c44723c */ /* 0x002fe20000001844 */
[----:B------:R-:W-:Y:S01]  /*5160*/  FADD.FTZ R17, R41, R48 ;  /* 0x0000003029117221 */ /* 0x000fe20000010000 */
[----:B------:R-:W-:-:S02]  /*5170*/  FFMA.FTZ R41, R38, R6, -R37 ;  /* 0x0000000626297223 */ /* 0x000fc40000010825 */
[----:B------:R1:W-:Y:S01]  /*5180*/  MUFU.EX2 R38, R40 ;  /* 0x0000002800267308 */ /* 0x0003e20000000800 */
[----:B------:R-:W-:-:S03]  /*5190*/  FADD.FTZ R36, R8, R17 ;  /* 0x0000001108247221 */ /* 0x000fc60000010000 */
[C---:B------:R-:W-:Y:S01]  /*51a0*/  HMMA.16816.F32 R72, R12.reuse, R18, R72 ;  /* 0x000000120c48723c */ /* 0x040fe20000001848 */
[----:B------:R-:W-:Y:S01]  /*51b0*/  FADD.FTZ R5, R5, R36 ;  /* 0x0000002405057221 */ /* 0x000fe20000010000 */
[----:B------:R-:W3:Y:S01]  /*51c0*/  LDSM.16.MT88.4 R16, [R158+0x9800] ;  /* 0x009800009e10783b */ /* 0x000ee20000004200 */
[----:B------:R-:W-:Y:S01]  /*51d0*/  FADD.FTZ R36, R150, R67 ;  /* 0x0000004396247221 */ /* 0x000fe20000010000 */
[----:B------:R-:W-:Y:S01]  /*51e0*/  MUFU.EX2 R41, R41 ;  /* 0x0000002900297308 */ /* 0x000fe20000000800 */
[----:B------:R-:W-:Y:S02]  /*51f0*/  FADD.FTZ R106, R106, R5 ;  /* 0x000000056a6a7221 */ /* 0x000fe40000010000 */
[----:B------:R-:W-:Y:S01]  /*5200*/  FADD.FTZ R36, R65, R36 ;  /* 0x0000002441247221 */ /* 0x000fe20000010000 */
[----:B------:R-:W-:Y:S01]  /*5210*/  MUFU.EX2 R8, R44 ;  /* 0x0000002c00087308 */ /* 0x000fe20000000800 */
[----:B------:R-:W-:Y:S01]  /*5220*/  FADD.FTZ R55, R55, R106 ;  /* 0x0000006a37377221 */ /* 0x000fe20000010000 */
[-CC-:B-1----:R-:W-:Y:S01]  /*5230*/  FFMA.FTZ R40, R34, R6.reuse, -R9.reuse ;  /* 0x0000000622287223 */ /* 0x182fe20000010809 */
[----:B------:R-:W-:Y:S01]  /*5240*/  FFMA.FTZ R9, R33, R6, -R9 ;  /* 0x0000000621097223 */ /* 0x000fe20000010809 */
[----:B------:R-:W1:Y:S01]  /*5250*/  MUFU.EX2 R34, R43 ;  /* 0x0000002b00227308 */ /* 0x000e620000000800 */
[----:B------:R-:W-:Y:S01]  /*5260*/  FADD.FTZ R108, R108, R55 ;  /* 0x000000376c6c7221 */ /* 0x000fe20000010000 */
[----:B------:R-:W-:Y:S01]  /*5270*/  FADD.FTZ R107, R107, R36 ;  /* 0x000000246b6b7221 */ /* 0x000fe20000010000 */
[----:B------:R-:W-:Y:S01]  /*5280*/  HMMA.16816.F32 R76, R12, R24, R76 ;  /* 0x000000180c4c723c */ /* 0x000fe2000000184c */
[----:B------:R-:W-:Y:S01]  /*5290*/  MUFU.EX2 R5, R40 ;  /* 0x0000002800057308 */ /* 0x000fe20000000800 */
[----:B------:R-:W-:Y:S01]  /*52a0*/  FADD.FTZ R57, R57, R108 ;  /* 0x0000006c39397221 */ /* 0x000fe20000010000 */
[----:B------:R-:W-:-:S02]  /*52b0*/  FADD.FTZ R138, R138, R107 ;  /* 0x0000006b8a8a7221 */ /* 0x000fc40000010000 */
[----:B------:R4:W5:Y:S01]  /*52c0*/  MUFU.EX2 R6, R9 ;  /* 0x0000000900067308 */ /* 0x0009620000000800 */
[----:B------:R-:W-:Y:S01]  /*52d0*/  FADD.FTZ R182, R182, R57 ;  /* 0x00000039b6b67221 */ /* 0x000fe20000010000 */
[----:B------:R-:W-:Y:S01]  /*52e0*/  FADD.FTZ R105, R105, R138 ;  /* 0x0000008a69697221 */ /* 0x000fe20000010000 */
[----:B------:R-:W-:Y:S01]  /*52f0*/  HMMA.16816.F32 R80, R12, R26, R80 ;  /* 0x0000001a0c50723c */ /* 0x000fe20000001850 */
[----:B------:R-:W3:Y:S01]  /*5300*/  LDSM.16.MT88.4 R24, [R154+0x9800] ;  /* 0x009800009a18783b */ /* 0x000ee20000004200 */
        /* <DEDUP_REMOVED lines=8> */
[----:B----4-:R-:W-:Y:S01]  /*5390*/  FADD.FTZ R9, R115, R114 ;  /* 0x0000007273097221 */ /* 0x010fe20000010000 */
[----:B------:R-:W-:Y:S01]  /*53a0*/  HMMA.16816.F32 R84, R12, R22, R84 ;  /* 0x000000160c54723c */ /* 0x000fe20000001854 */
[----:B------:R-:W2:Y:S01]  /*53b0*/  LDSM.16.MT88.4 R20, [R153+0x9800] ;  /* 0x009800009914783b */ /* 0x000ea20000004200 */
[----:B------:R-:W-:Y:S01]  /*53c0*/  FADD.FTZ R144, R144, R101 ;  /* 0x0000006590907221 */ /* 0x000fe20000010000 */
[----:B-1----:R-:W-:Y:S01]  /*53d0*/  F2FP.F16.F32.PACK_AB R12, R34, R35 ;  /* 0x00000023220c723e */ /* 0x002fe200000000ff */
[----:B------:R-:W-:Y:S01]  /*53e0*/  FADD.FTZ R9, R118, R9 ;  /* 0x0000000976097221 */ /* 0x000fe20000010000 */
[----:B------:R-:W-:Y:S01]  /*53f0*/  F2FP.F16.F32.PACK_AB R13, R41, R38 ;  /* 0x00000026290d723e */ /* 0x000fe200000000ff */
[----:B------:R-:W-:Y:S01]  /*5400*/  FADD.FTZ R103, R103, R144 ;  /* 0x0000009067677221 */ /* 0x000fe20000010000 */
[----:B-----5:R-:W-:Y:S02]  /*5410*/  F2FP.F16.F32.PACK_AB R14, R6, R5 ;  /* 0x00000005060e723e */ /* 0x020fe400000000ff */
[----:B------:R-:W-:Y:S01]  /*5420*/  F2FP.F16.F32.PACK_AB R15, R7, R8 ;  /* 0x00000008070f723e */ /* 0x000fe200000000ff */
[----:B------:R-:W-:-:S04]  /*5430*/  FADD.FTZ R134, R134, R103 ;  /* 0x0000006786867221 */ /* 0x000fc80000010000 */
[----:B------:R-:W-:Y:S02]  /*5440*/  FADD.FTZ R109, R109, R134 ;  /* 0x000000866d6d7221 */ /* 0x000fe40000010000 */
[----:B---3--:R-:W-:Y:S02]  /*5450*/  HMMA.16816.F32 R96, R12, R16, R96 ;  /* 0x000000100c60723c */ /* 0x008fe40000001860 */
[----:B------:R-:W-:-:S04]  /*5460*/  FADD.FTZ R128, R128, R109 ;  /* 0x0000006d80807221 */ /* 0x000fc80000010000 */
[----:B------:R-:W-:Y:S02]  /*5470*/  FADD.FTZ R111, R111, R128 ;  /* 0x000000806f6f7221 */ /* 0x000fe40000010000 */
[----:B------:R-:W-:Y:S01]  /*5480*/  HMMA.16816.F32 R92, R12, R18, R92 ;  /* 0x000000120c5c723c */ /* 0x000fe2000000185c */
[----:B------:R-:W1:Y:S01]  /*5490*/  LDSM.16.MT88.4 R16, [R152+0x9800] ;  /* 0x009800009810783b */ /* 0x000e620000004200 */
[----:B------:R-:W-:-:S04]  /*54a0*/  FADD.FTZ R116, R116, R111 ;  /* 0x0000006f74747221 */ /* 0x000fc80000010000 */
[----:B------:R-:W-:Y:S02]  /*54b0*/  FADD.FTZ R29, R29, R116 ;  /* 0x000000741d1d7221 */ /* 0x000fe40000010000 */
[C---:B------:R-:W-:Y:S08]  /*54c0*/  HMMA.16816.F32 R68, R12.reuse, R24, R68 ;  /* 0x000000180c44723c */ /* 0x040ff00000001844 */
[C---:B------:R-:W-:Y:S08]  /*54d0*/  HMMA.16816.F32 R72, R12.reuse, R26, R72 ;  /* 0x0000001a0c48723c */ /* 0x040ff00000001848 */
        /* <DEDUP_REMOVED lines=19> */
[----:B------:R-:W-:-:S02]  /*5610*/  NOP ;  /* 0x0000000000007918 */ /* 0x000fc40000000000 */
[----:B------:R-:W-:-:S15]  /*5620*/  @!P4 BRA `(.L_x_8911) ;  /* 0x0000002c0078c947 */ /* 0x000fde0003800000 */
[----:B------:R-:W-:Y:S01]  /*5630*/  ISETP.NE.U32.AND P0, PT, R120, RZ, PT ;  /* 0x000000ff7800720c */ /* 0x000fe20003f05070 */
[C---:B------:R-:W-:Y:S01]  /*5640*/  IMAD.SHL.U32 R179, R10.reuse, 0x20, RZ ;  /* 0x000000200ab37824 */ /* 0x040fe200078e00ff */
[----:B------:R-:W-:Y:S01]  /*5650*/  SHF.L.U64.HI R182, R10, 0x5, R11 ;  /* 0x000000050ab67819 */ /* 0x000fe2000001020b */
[----:B------:R-:W-:Y:S01]  /*5660*/  IMAD.MOV.U32 R105, RZ, RZ, R0 ;  /* 0x000000ffff697224 */ /* 0x000fe200078e0000 */
[----:B------:R-:W-:Y:S01]  /*5670*/  ISETP.NE.AND.EX P0, PT, R121, RZ, PT, P0 ;  /* 0x000000ff7900720c */ /* 0x000fe20003f05300 */
[----:B------:R-:W-:Y:S01]  /*5680*/  IMAD.MOV.U32 R103, RZ, RZ, R100 ;  /* 0x000000ffff677224 */ /* 0x000fe200078e0064 */
[C---:B------:R-:W-:Y:S01]  /*5690*/  IADD3 R183, PT, PT, -R4.reuse, 0x1, RZ ;  /* 0x0000000104b77810 */ /* 0x040fe20007ffe1ff */
[----:B------:R-:W-:-:S10]  /*56a0*/  VIADD R184, R4, 0xfffffffe ;  /* 0xfffffffe04b87836 */ /* 0x000fd40000000000 */
.L_x_8918:
[----:B------:R-:W-:Y:S01]  /*56b0*/  MOV R0, R171 ;  /* 0x000000ab00007202 */ /* 0x000fe20000000f00 */
        /* <DEDUP_REMOVED lines=13> */
[----:B------:R-:W-:Y:S08]  /*5790*/  @!P0 BRA `(.L_x_8913) ;  /* 0x0000000000f88947 */ /* 0x000ff00003800000 */
[----:B------:R-:W2:Y:S01]  /*57a0*/  LD.E R6, desc[UR4][R2.64+0x170] ;  /* 0x0001700402067980 */ /* 0x000ea2000c101900 */
[----:B------:R-:W-:Y:S02]  /*57b0*/  IABS R9, R175 ;  /* 0x000000af00097213 */ /* 0x000fe40000000000 */
[-C--:B--2---:R-:W-:Y:S02]  /*57c0*/  IABS R10, R6.reuse ;  /* 0x00000006000a7213 */ /* 0x084fe40000000000 */
[----:B------:R-:W-:Y:S02]  /*57d0*/  IABS R8, R6 ;  /* 0x0000000600087213 */ /* 0x000fe40000000000 */
        /* <DEDUP_REMOVED lines=11> */
[----:B------:R-:W-:Y:S03]  /*5890*/  IMAD.HI.U32 R12, R15, R12, R14 ;  /* 0x0000000c0f0c7227 */ /* 0x000fe600078e000e */
[----:B------:R-:W-:Y:S02]  /*58a0*/  ISETP.GE.AND P1, PT, R5, RZ, PT ;  /* 0x000000ff0500720c */ /* 0x000fe40003f26270 */
[----:B------:R-:W-:Y:S01]  /*58b0*/  LOP3.LUT R5, RZ, R6, RZ, 0x33, !PT ;  /* 0x00000006ff057212 */ /* 0x000fe200078e33ff */
        /* <DEDUP_REMOVED lines=9> */
[----:B------:R-:W-:Y:S01]  /*5950*/  ISETP.GE.U32.AND P5, PT, R7, R10, PT ;  /* 0x0000000a0700720c */ /* 0x000fe20003fa6070 */
        /* <DEDUP_REMOVED lines=12> */
[-C--:B------:R-:W-:Y:S02]  /*5a20*/  LEA R18, P2, R7, R180.reuse, 0x2 ;  /* 0x000000b407127211 */ /* 0x080fe400078410ff */
[----:B------:R-:W-:Y:S02]  /*5a30*/  LEA R16, P1, R5, R180, 0x2 ;  /* 0x000000b405107211 */ /* 0x000fe400078210ff */
[-C--:B------:R-:W-:Y:S01]  /*5a40*/  LEA.HI.X.SX32 R19, R7, R181.reuse, 0x2, P2 ;  /* 0x000000b507137211 */ /* 0x080fe200010f16ff */
[C---:B------:R-:W-:Y:S01]  /*5a50*/  IMAD.IADD R7, R5.reuse, 0x1, -R7 ;  /* 0x0000000105077824 */ /* 0x040fe200078e0a07 */
[----:B------:R-:W-:Y:S01]  /*5a60*/  LEA.HI.X.SX32 R17, R5, R181, 0x2, P1 ;  /* 0x000000b505117211 */ /* 0x000fe200008f16ff */
[----:B------:R-:W3:Y:S02]  /*5a70*/  LD.E.64 R12, desc[UR4][R2.64+0x28] ;  /* 0x00002804020c7980 */ /* 0x000ee4000c101b00 */
[----:B------:R-:W-:Y:S04]  /*5a80*/  IMAD R7, R6, R7, -0x80 ;  /* 0xffffff8006077424 */ /* 0x000fe800078e0207 */
[----:B------:R-:W4:Y:S01]  /*5a90*/  LD.E R9, desc[UR4][R18.64] ;  /* 0x0000000412097980 */ /* 0x000f22000c101900 */
[----:B------:R-:W-:Y:S03]  /*5aa0*/  SHF.R.S32.HI R6, RZ, 0x1f, R7 ;  /* 0x0000001fff067819 */ /* 0x000fe60000011407 */
        /* <DEDUP_REMOVED lines=13> */
.L_x_8913:
[----:B------:R-:W-:Y:S05]  /*5b80*/  BSYNC.RECONVERGENT B0 ;  /* 0x0000000000007941 */ /* 0x000fea0003800200 */
.L_x_8912:
[----:B------:R-:W-:Y:S01]  /*5b90*/  IADD3 R192, P1, PT, R179, R170, RZ ;  /* 0x000000aab3c07210 */ /* 0x000fe20007f3e0ff */
[----:B------:R-:W-:Y:S01]  /*5ba0*/  @!PT LDS RZ, [RZ] ;  /* 0x00000000fffff984 */ /* 0x000fe20000000800 */
[----:B------:R-:W-:Y:S01]  /*5bb0*/  @!PT LDS RZ, [RZ] ;  /* 0x00000000fffff984 */ /* 0x000fe20000000800 */
[----:B------:R-:W-:Y:S01]  /*5bc0*/  @!PT LDS RZ, [RZ] ;  /* 0x00000000fffff984 */ /* 0x000fe20000000800 */
[----:B------:R1:W-:Y:S01]  /*5bd0*/  LDGSTS.E.BYPASS.LTC128B.128 [R177+0x6000], desc[UR4][R170.64] ;  /* 0x06000000aab17fae */ /* 0x0003e2000b981a04 */
[----:B------:R-:W-:Y:S01]  /*5be0*/  VIADD R183, R183, 0x1 ;  /* 0x00000001b7b77836 */ /* 0x000fe20000000000 */
[----:B------:R-:W-:Y:S02]  /*5bf0*/  BSSY.RECONVERGENT B1, `(.L_x_8914) ;  /* 0x00000e6000017945 */ /* 0x000fe40003800200 */
[----:B------:R-:W-:Y:S01]  /*5c00*/  IMAD.X R193, R182, 0x1, R171, P1 ;  /* 0x00000001b6c17824 */ /* 0x000fe200008e06ab */
        /* <DEDUP_REMOVED lines=15> */
[----:B------:R-:W-:Y:S04]  /*5d00*/  IADD3 R196, P1, PT, R194, R179, RZ ;  /* 0x000000b3c2c47210 */ /* 0x000fe80007f3e0ff */
[----:B------:R1:W-:Y:S01]  /*5d10*/  LDGSTS.E.BYPASS.LTC128B.128 [R177+0x9000], desc[UR4][R194.64] ;  /* 0x09000000c2b17fae */ /* 0x0003e2000b981a04 */
[----:B------:R-:W-:Y:S01]  /*5d20*/  IMAD.X R197, R195, 0x1, R182, P1 ;  /* 0x00000001c3c57824 */ /* 0x000fe200008e06b6 */
[----:B------:R-:W-:Y:S04]  /*5d30*/  ISETP.NE.AND P1, PT, R183, RZ, PT ;  /* 0x000000ffb700720c */ /* 0x000fe80003f25270 */
[----:B------:R1:W-:Y:S05]  /*5d40*/  LDGSTS.E.BYPASS.LTC128B.128 [R177+0x9800], desc[UR4][R196.64] ;  /* 0x09800000c4b17fae */ /* 0x0003ea000b981a04 */
        /* <DEDUP_REMOVED lines=9> */
[----:B------:R-:W1:Y:S01]  /*5de0*/  LDSM.16.M88.4 R140, [R162+0x5800] ;  /* 0x00580000a28c783b */ /* 0x000e620000000200 */
[C---:B--2---:R-:W-:Y:S04]  /*5df0*/  HMMA.16816.F32 R4, R108.reuse, R112, RZ ;  /* 0x000000706c04723c */ /* 0x044fe800000018ff */
[----:B------:R-:W-:Y:S04]  /*5e00*/  LDSM.16.M88.4 R144, [R161] ;  /* 0x00000000a190783b */ /* 0x000fe80000000200 */
[C---:B------:R-:W-:Y:S01]  /*5e10*/  HMMA.16816.F32 R8, R108.reuse, R114, RZ ;  /* 0x000000726c08723c */ /* 0x040fe200000018ff */
[----:B------:R-:W2:Y:S05]  /*5e20*/  LDSM.16.M88.4 R148, [R157+0x2000] ;  /* 0x002000009d94783b */ /* 0x000eaa0000000200 */
[----:B------:R-:W2:Y:S02]  /*5e30*/  LDSM.16.M88.4 R112, [R157+0x2800] ;  /* 0x002800009d70783b */ /* 0x000ea40000000200 */
[C---:B---3--:R-:W-:Y:S08]  /*5e40*/  HMMA.16816.F32 R12, R108.reuse, R116, RZ ;  /* 0x000000746c0c723c */ /* 0x048ff000000018ff */
        /* <DEDUP_REMOVED lines=8> */
[C---:B-1----:R-:W-:Y:S08]  /*5ed0*/  HMMA.16816.F32 R36, R108.reuse, R128, RZ ;  /* 0x000000806c24723c */ /* 0x042ff000000018ff */
[C---:B------:R-:W-:Y:S01]  /*5ee0*/  HMMA.16816.F32 R40, R108.reuse, R130, RZ ;  /* 0x000000826c28723c */ /* 0x040fe200000018ff */
[----:B------:R-:W-:Y:S07]  /*5ef0*/  LDSM.16.M88.4 R128, [R156+0x2000] ;  /* 0x002000009c80783b */ /* 0x000fee0000000200 */
[C---:B------:R-:W-:Y:S08]  /*5f00*/  HMMA.16816.F32 R44, R108.reuse, R132, RZ ;  /* 0x000000846c2c723c */ /* 0x040ff000000018ff */
[C---:B------:R-:W-:Y:S01]  /*5f10*/  HMMA.16816.F32 R48, R108.reuse, R134, RZ ;  /* 0x000000866c30723c */ /* 0x040fe200000018ff */
[----:B------:R-:W-:Y:S07]  /*5f20*/  LDSM.16.M88.4 R132, [R156+0x4800] ;  /* 0x004800009c84783b */ /* 0x000fee0000000200 */
[C---:B------:R-:W-:Y:S08]  /*5f30*/  HMMA.16816.F32 R52, R108.reuse, R136, RZ ;  /* 0x000000886c34723c */ /* 0x040ff000000018ff */
[C---:B------:R-:W-:Y:S08]  /*5f40*/  HMMA.16816.F32 R56, R108.reuse, R138, RZ ;  /* 0x0000008a6c38723c */ /* 0x040ff000000018ff */
[C---:B------:R-:W-:Y:S08]  /*5f50*/  HMMA.16816.F32 R60, R108.reuse, R140, RZ ;  /* 0x0000008c6c3c723c */ /* 0x040ff000000018ff */
[----:B------:R-:W-:Y:S01]  /*5f60*/  HMMA.16816.F32 R64, R108, R142, RZ ;  /* 0x0000008e6c40723c */ /* 0x000fe200000018ff */
[----:B------:R-:W1:Y:S07]  /*5f70*/  LDSM.16.M88.4 R108, [R157+0x4800] ;  /* 0x004800009d6c783b */ /* 0x000e6e0000000200 */
[C---:B--2---:R-:W-:Y:S08]  /*5f80*/  HMMA.16816.F32 R4, R144.reuse, R148, R4 ;  /* 0x000000949004723c */ /* 0x044ff00000001804 */
[C---:B------:R-:W-:Y:S08]  /*5f90*/  HMMA.16816.F32 R8, R144.reuse, R150, R8 ;  /* 0x000000969008723c */ /* 0x040ff00000001808 */
        /* <DEDUP_REMOVED lines=8> */
[----:B------:R-:W4:Y:S07]  /*6020*/  LDSM.16.M88.4 R120, [R160] ;  /* 0x00000000a078783b */ /* 0x000f2e0000000200 */
        /* <DEDUP_REMOVED lines=11> */
[----:B------:R-:W3:Y:S07]  /*60e0*/  LDSM.16.M88.4 R116, [R156+0x4000] ;  /* 0x004000009c74783b */ /* 0x000eee0000000200 */
[C---:B----4-:R-:W-:Y:S08]  /*60f0*/  HMMA.16816.F32 R4, R120.reuse, R128, R4 ;  /* 0x000000807804723c */ /* 0x050ff00000001804 */
[C---:B------:R-:W-:Y:S01]  /*6100*/  HMMA.16816.F32 R8, R120.reuse, R130, R8 ;  /* 0x000000827808723c */ /* 0x040fe20000001808 */
[----:B------:R-:W4:Y:S07]  /*6110*/  LDSM.16.M88.4 R128, [R156+0x5000] ;  /* 0x005000009c80783b */ /* 0x000f2e0000000200 */
[C---:B-----5:R-:W-:Y:S08]  /*6120*/  HMMA.16816.F32 R12, R120.reuse, R124, R12 ;  /* 0x0000007c780c723c */ /* 0x060ff0000000180c */
[C---:B------:R-:W-:Y:S01]  /*6130*/  HMMA.16816.F32 R16, R120.reuse, R126, R16 ;  /* 0x0000007e7810723c */ /* 0x040fe20000001810 */
[----:B------:R-:W-:Y:S07]  /*6140*/  LDSM.16.M88.4 R124, [R155+0x2800] ;  /* 0x002800009b7c783b */ /* 0x000fee0000000200 */
        /* <DEDUP_REMOVED lines=14> */
[----:B------:R-:W-:Y:S07]  /*6230*/  LDSM.16.M88.4 R128, [R155+0x5800] ;  /* 0x005800009b80783b */ /* 0x000fee0000000200 */
[C---:B-1----:R-:W-:Y:S08]  /*6240*/  HMMA.16816.F32 R60, R120.reuse, R108, R60 ;  /* 0x0000006c783c723c */ /* 0x042ff0000000183c */
[----:B------:R-:W-:Y:S01]  /*6250*/  HMMA.16816.F32 R64, R120, R110, R64 ;  /* 0x0000006e7840723c */ /* 0x000fe20000001840 */
[----:B------:R-:W1:Y:S05]  /*6260*/  LDSM.16.M88.4 R108, [R155+0x3800] ;  /* 0x003800009b6c783b */ /* 0x000e6a0000000200 */
[----:B------:R-:W-:Y:S02]  /*6270*/  LDSM.16.M88.4 R120, [R155+0x4800] ;  /* 0x004800009b78783b */ /* 0x000fe40000000200 */
[C---:B--2---:R-:W-:Y:S08]  /*6280*/  HMMA.16816.F32 R4, R112.reuse, R116, R4 ;  /* 0x000000747004723c */ /* 0x044ff00000001804 */
[C---:B------:R-:W-:Y:S01]  /*6290*/  HMMA.16816.F32 R8, R112.reuse, R118, R8 ;  /* 0x000000767008723c */ /* 0x040fe20000001808 */
[----:B------:R-:W2:Y:S07]  /*62a0*/  LDSM.16.M88.4 R116, [R155+0x4000] ;  /* 0x004000009b74783b */ /* 0x000eae0000000200 */
[C---:B------:R-:W-:Y:S08]  /*62b0*/  HMMA.16816.F32 R12, R112.reuse, R124, R12 ;  /* 0x0000007c700c723c */ /* 0x040ff0000000180c */
[C---:B------:R-:W-:Y:S01]  /*62c0*/  HMMA.16816.F32 R16, R112.reuse, R126, R16 ;  /* 0x0000007e7010723c */ /* 0x040fe20000001810 */
[----:B------:R-:W4:Y:S01]  /*62d0*/  LDSM.16.M88.4 R124, [R155+0x5000] ;  /* 0x005000009b7c783b */ /* 0x000f220000000200 */
[----:B------:R-:W-:Y:S04]  /*62e0*/  DEPBAR.LE SB0, 0x0 ;  /* 0x000080000000791a */ /* 0x000fe80000000000 */
[----:B------:R-:W-:Y:S02]  /*62f0*/  BAR.SYNC.DEFER_BLOCKING 0x0 ;  /* 0x0000000000007b1d */ /* 0x000fe40000010000 */
[C---:B---3--:R-:W-:Y:S08]  /*6300*/  HMMA.16816.F32 R20, R112.reuse, R132, R20 ;  /* 0x000000847014723c */ /* 0x048ff00000001814 */
[C---:B------:R-:W-:Y:S08]  /*6310*/  HMMA.16816.F32 R24, R112.reuse, R134, R24 ;  /* 0x000000867018723c */ /* 0x040ff00000001818 */
[C---:B-1----:R-:W-:Y:S08]  /*6320*/  HMMA.16816.F32 R28, R112.reuse, R108, R28 ;  /* 0x0000006c701c723c */ /* 0x042ff0000000181c */
[C---:B------:R-:W-:Y:S08]  /*6330*/  HMMA.16816.F32 R32, R112.reuse, R110, R32 ;  /* 0x0000006e7020723c */ /* 0x040ff00000001820 */
[C---:B--2---:R-:W-:Y:S08]  /*6340*/  HMMA.16816.F32 R36, R112.reuse, R116, R36 ;  /* 0x000000747024723c */ /* 0x044ff00000001824 */
[C---:B------:R-:W-:Y:S08]  /*6350*/  HMMA.16816.F32 R40, R112.reuse, R118, R40 ;  /* 0x000000767028723c */ /* 0x040ff00000001828 */
[C---:B------:R-:W-:Y:S08]  /*6360*/  HMMA.16816.F32 R44, R112.reuse, R120, R44 ;  /* 0x00000078702c723c */ /* 0x040ff0000000182c */
[C---:B------:R-:W-:Y:S08]  /*6370*/  HMMA.16816.F32 R48, R112.reuse, R122, R48 ;  /* 0x0000007a7030723c */ /* 0x040ff00000001830 */
[C---:B----4-:R-:W-:Y:S08]  /*6380*/  HMMA.16816.F32 R52, R112.reuse, R124, R52 ;  /* 0x0000007c7034723c */ /* 0x050ff00000001834 */
[C---:B------:R-:W-:Y:S08]  /*6390*/  HMMA.16816.F32 R56, R112.reuse, R126, R56 ;  /* 0x0000007e7038723c */ /* 0x040ff00000001838 */
[C---:B------:R-:W-:Y:S08]  /*63a0*/  HMMA.16816.F32 R60, R112.reuse, R128, R60 ;  /* 0x00000080703c723c */ /* 0x040ff0000000183c */
[----:B------:R-:W-:Y:S01]  /*63b0*/  HMMA.16816.F32 R64, R112, R130, R64 ;  /* 0x000000827040723c */ /* 0x000fe20000001840 */
[----:B------:R-:W-:Y:S08]  /*63c0*/  @!UPT UIADD3 URZ, UPT, UPT, URZ, URZ, URZ ;  /* 0x000000fffffff290 */ /* 0x000ff0000fffe0ff */
[----:B------:R-:W-:Y:S11]  /*63d0*/  @!P1 BRA `(.L_x_8915) ;  /* 0x00000004009c9947 */ /* 0x000ff60003800000 */
[----:B------:R-:W2:Y:S01]  /*63e0*/  @!P0 LD.E R0, desc[UR4][R2.64+0x38] ;  /* 0x0000380402008980 */ /* 0x000ea2000c101900 */
[----:B------:R-:W-:Y:S01]  /*63f0*/  @!P0 IMAD.MOV.U32 R101, RZ, RZ, RZ ;  /* 0x000000ffff658224 */ /* 0x000fe200078e00ff */
[----:B------:R-:W-:Y:S04]  /*6400*/  BSSY.RECONVERGENT B0, `(.L_x_8916) ;  /* 0x0000048000007945 */ /* 0x000fe80003800200 */
        /* <DEDUP_REMOVED lines=9> */
[----:B------:R-:W2:Y:S04]  /*64a0*/  LD.E R111, desc[UR4][R2.64+0x170] ;  /* 0x00017004026f7980 */ /* 0x000ea8000c101900 */
[----:B------:R-:W-:Y:S01]  /*64b0*/  IABS R100, R106 ;  /* 0x0000006a00647213 */ /* 0x000fe20000000000 */
[----:B------:R-:W3:Y:S01]  /*64c0*/  LD.E.64 R116, desc[UR4][R2.64+0x20] ;  /* 0x0000200402747980 */ /* 0x000ee2000c101b00 */
[-C--:B--2---:R-:W-:Y:S02]  /*64d0*/  IABS R109, R111.reuse ;  /* 0x0000006f006d7213 */ /* 0x084fe40000000000 */
[-C--:B------:R-:W-:Y:S02]  /*64e0*/  IABS R107, R111.reuse ;  /* 0x0000006f006b7213 */ /* 0x080fe40000000000 */
[----:B------:R-:W1:Y:S01]  /*64f0*/  I2F.RP R104, R109 ;  /* 0x0000006d00687306 */ /* 0x000e620000209400 */
[----:B------:R-:W-:Y:S02]  /*6500*/  LOP3.LUT R106, R106, R111, RZ, 0x3c, !PT ;  /* 0x0000006f6a6a7212 */ /* 0x000fe400078e3cff */
[----:B------:R-:W-:Y:S02]  /*6510*/  IMAD.MOV R107, RZ, RZ, -R107 ;  /* 0x000000ffff6b7224 */ /* 0x000fe400078e0a6b */
[----:B------:R-:W-:Y:S05]  /*6520*/  ISETP.GE.AND P1, PT, R106, RZ, PT ;  /* 0x000000ff6a00720c */ /* 0x000fea0003f26270 */
[----:B-1----:R-:W1:Y:S02]  /*6530*/  MUFU.RCP R0, R104 ;  /* 0x0000006800007308 */ /* 0x002e640000001000 */
[----:B-1----:R-:W-:Y:S01]  /*6540*/  VIADD R112, R0, 0xffffffe ;  /* 0x0ffffffe00707836 */ /* 0x002fe20000000000 */
[----:B------:R-:W-:Y:S07]  /*6550*/  IADD3 R0, PT, PT, R175, -0x80, RZ ;  /* 0xffffff80af007810 */ /* 0x000fee0007ffe0ff */
[----:B------:R-:W1:Y:S02]  /*6560*/  F2I.FTZ.U32.TRUNC.NTZ R113, R112 ;  /* 0x0000007000717305 */ /* 0x000e64000021f000 */
[--C-:B-1----:R-:W-:Y:S02]  /*6570*/  IMAD.MOV R102, RZ, RZ, -R113.reuse ;  /* 0x000000ffff667224 */ /* 0x102fe400078e0a71 */
[----:B------:R-:W-:Y:S02]  /*6580*/  IMAD.MOV.U32 R112, RZ, RZ, RZ ;  /* 0x000000ffff707224 */ /* 0x000fe400078e00ff */
[----:B------:R-:W-:Y:S01]  /*6590*/  IMAD R115, R102, R109, RZ ;  /* 0x0000006d66737224 */ /* 0x000fe200078e02ff */
[----:B------:R-:W-:Y:S02]  /*65a0*/  IABS R102, R0 ;  /* 0x0000000000667213 */ /* 0x000fe40000000000 */
[----:B------:R-:W-:Y:S01]  /*65b0*/  LOP3.LUT R0, R0, R111, RZ, 0x3c, !PT ;  /* 0x0000006f00007212 */ /* 0x000fe200078e3cff */
[----:B------:R-:W-:Y:S03]  /*65c0*/  IMAD.HI.U32 R113, R113, R115, R112 ;  /* 0x0000007371717227 */ /* 0x000fe600078e0070 */
[----:B------:R-:W-:Y:S03]  /*65d0*/  ISETP.GE.AND P3, PT, R0, RZ, PT ;  /* 0x000000ff0000720c */ /* 0x000fe60003f66270 */
[C---:B------:R-:W-:Y:S04]  /*65e0*/  IMAD.HI.U32 R104, R113.reuse, R100, RZ ;  /* 0x0000006471687227 */ /* 0x040fe800078e00ff */
[----:B------:R-:W-:Y:S02]  /*65f0*/  IMAD.HI.U32 R108, R113, R102, RZ ;  /* 0x00000066716c7227 */ /* 0x000fe400078e00ff */
[----:B------:R-:W2:Y:S02]  /*6600*/  LD.E.64 R112, desc[UR4][R2.64+0x38] ;  /* 0x0000380402707980 */ /* 0x000ea4000c101b00 */
        /* <DEDUP_REMOVED lines=10> */
[----:B------:R-:W-:Y:S02]  /*66b0*/  ISETP.GE.U32.AND P6, PT, R102, R109, PT ;  /* 0x0000006d6600720c */ /* 0x000fe40003fc6070 */
[----:B------:R-:W-:Y:S09]  /*66c0*/  LOP3.LUT R109, RZ, R111, RZ, 0x33, !PT ;  /* 0x0000006fff6d7212 */ /* 0x000ff200078e33ff */
        /* <DEDUP_REMOVED lines=27> */
.L_x_8917:
[----:B------:R-:W-:Y:S05]  /*6880*/  BSYNC.RECONVERGENT B0 ;  /* 0x0000000000007941 */ /* 0x000fea0003800200 */
.L_x_8916:
[----:B------:R-:W-:Y:S01]  /*6890*/  IADD3 R112, P1, PT, R101, R168, RZ ;  /* 0x000000a865707210 */ /* 0x000fe20007f3e0ff */
[----:B------:R-:W-:Y:S01]  /*68a0*/  IMAD.MOV.U32 R169, RZ, RZ, R167 ;  /* 0x000000ffffa97224 */ /* 0x000fe200078e00a7 */
        /* <DEDUP_REMOVED lines=26> */
.L_x_8915:
[----:B------:R-:W-:Y:S05]  /*6a50*/  BSYNC.RECONVERGENT B1 ;  /* 0x0000000000017941 */ /* 0x000fea0003800200 */
.L_x_8914:
        /* <DEDUP_REMOVED lines=35> */
[----:B------:R-:W-:Y:S07]  /*6c90*/  IADD3 R175, PT, PT, R175, -0x80, RZ ;  /* 0xffffff80afaf7810 */ /* 0x000fee0007ffe0ff */
[----:B------:R-:W3:Y:S01]  /*6ca0*/  SHFL.BFLY PT, R100, R113, 0x2, 0x1f ;  /* 0x0c401f0071647f89 */ /* 0x000ee200000e0000 */
[----:B-1----:R-:W-:Y:S02]  /*6cb0*/  FMNMX.FTZ R107, R109, R0, !PT ;  /* 0x000000006d6b7209 */ /* 0x002fe40007810000 */
[----:B---3--:R-:W-:Y:S05]  /*6cc0*/  FMNMX.FTZ R111, R113, R100, !PT ;  /* 0x00000064716f7209 */ /* 0x008fea0007810000 */
[----:B------:R-:W1:Y:S08]  /*6cd0*/  SHFL.BFLY PT, R0, R107, 0x1, 0x1f ;  /* 0x0c201f006b007f89 */ /* 0x000e7000000e0000 */
[----:B------:R-:W3:Y:S08]  /*6ce0*/  SHFL.BFLY PT, R100, R111, 0x1, 0x1f ;  /* 0x0c201f006f647f89 */ /* 0x000ef000000e0000 */
[----:B------:R-:W-:Y:S01]  /*6cf0*/  LDSM.16.MT88.4 R112, [R153+0x6000] ;  /* 0x006000009970783b */ /* 0x000fe20000004200 */
[----:B-1----:R-:W-:Y:S02]  /*6d00*/  FMNMX.FTZ R0, R107, R0, !PT ;  /* 0x000000006b007209 */ /* 0x002fe40007810000 */
[----:B---3--:R-:W-:Y:S03]  /*6d10*/  FMNMX.FTZ R100, R111, R100, !PT ;  /* 0x000000646f647209 */ /* 0x008fe60007810000 */
[C---:B------:R-:W-:Y:S01]  /*6d20*/  FADD.FTZ R102, -R0.reuse, R105 ;  /* 0x0000006900667221 */ /* 0x040fe20000010100 */
[----:B------:R-:W-:Y:S01]  /*6d30*/  FSETP.NEU.FTZ.AND P1, PT, R0, -INF , PT ;  /* 0xff8000000000780b */ /* 0x000fe20003f3d000 */
[----:B------:R-:W-:Y:S01]  /*6d40*/  LDSM.16.MT88.4 R108, [R154+0x6000] ;  /* 0x006000009a6c783b */ /* 0x000fe20000004200 */
[C---:B------:R-:W-:Y:S01]  /*6d50*/  FSETP.NEU.FTZ.AND P2, PT, R100.reuse, -INF , PT ;  /* 0xff8000006400780b */ /* 0x040fe20003f5d000 */
[----:B------:R-:W-:Y:S01]  /*6d60*/  FADD.FTZ R104, -R100, R103 ;  /* 0x0000006764687221 */ /* 0x000fe20000010100 */
[C---:B--2---:R-:W-:Y:S03]  /*6d70*/  FMUL.FTZ R103, R101.reuse, R102 ;  /* 0x0000006665677220 */ /* 0x044fe60000410000 */
        /* <DEDUP_REMOVED lines=8> */
[----:B------:R-:W-:Y:S01]  /*6e00*/  ISETP.NE.AND P1, PT, R184, -0x1, PT ;  /* 0xffffffffb800780c */ /* 0x000fe20003f25270 */
        /* <DEDUP_REMOVED lines=8> */
[----:B------:R-:W-:Y:S01]  /*6e90*/  MUFU.EX2 R120, R120 ;  /* 0x0000007800787308 */ /* 0x000fe20000000800 */
[C---:B--2---:R-:W-:Y:S01]  /*6ea0*/  FMUL.FTZ R6, R103.reuse, R98 ;  /* 0x0000006267067220 */ /* 0x044fe20000410000 */
[C---:B------:R-:W-:Y:S01]  /*6eb0*/  FMUL.FTZ R7, R103.reuse, R99 ;  /* 0x0000006367077220 */ /* 0x040fe20000410000 */
[C---:B------:R-:W-:Y:S07]  /*6ec0*/  FMUL.FTZ R10, R103.reuse, R94 ;  /* 0x0000005e670a7220 */ /* 0x040fee0000410000 */
[----:B------:R-:W-:Y:S01]  /*6ed0*/  MUFU.EX2 R121, R121 ;  /* 0x0000007900797308 */ /* 0x000fe20000000800 */
[C---:B---3--:R-:W-:Y:S01]  /*6ee0*/  FMUL.FTZ R4, R102.reuse, R96 ;  /* 0x0000006066047220 */ /* 0x048fe20000410000 */
[C---:B------:R-:W-:Y:S01]  /*6ef0*/  FMUL.FTZ R5, R102.reuse, R97 ;  /* 0x0000006166057220 */ /* 0x040fe20000410000 */
[C---:B------:R-:W-:Y:S07]  /*6f00*/  FMUL.FTZ R11, R103.reuse, R95 ;  /* 0x0000005f670b7220 */ /* 0x040fee0000410000 */
[----:B------:R-:W2:Y:S01]  /*6f10*/  MUFU.EX2 R124, R124 ;  /* 0x0000007c007c7308 */ /* 0x000ea20000000800 */
[C---:B------:R-:W-:Y:S01]  /*6f20*/  FMUL.FTZ R8, R102.reuse, R92 ;  /* 0x0000005c66087220 */ /* 0x040fe20000410000 */
[C---:B------:R-:W-:Y:S01]  /*6f30*/  FMUL.FTZ R9, R102.reuse, R93 ;  /* 0x0000005d66097220 */ /* 0x040fe20000410000 */
[C---:B------:R-:W-:Y:S07]  /*6f40*/  FMUL.FTZ R70, R103.reuse, R70 ;  /* 0x0000004667467220 */ /* 0x040fee0000410000 */
[----:B------:R-:W-:Y:S01]  /*6f50*/  MUFU.EX2 R126, R126 ;  /* 0x0000007e007e7308 */ /* 0x000fe20000000800 */
[C---:B------:R-:W-:Y:S01]  /*6f60*/  FMUL.FTZ R71, R103.reuse, R71 ;  /* 0x0000004767477220 */ /* 0x040fe20000410000 */
[C---:B------:R-:W-:Y:S01]  /*6f70*/  FMUL.FTZ R68, R102.reuse, R68 ;  /* 0x0000004466447220 */ /* 0x040fe20000410000 */
[C---:B------:R-:W-:Y:S07]  /*6f80*/  FMUL.FTZ R69, R102.reuse, R69 ;  /* 0x0000004566457220 */ /* 0x040fee0000410000 */
[----:B------:R-:W3:Y:S01]  /*6f90*/  MUFU.EX2 R123, R123 ;  /* 0x0000007b007b7308 */ /* 0x000ee20000000800 */
[----:B------:R-:W4:Y:S01]  /*6fa0*/  LDSM.16.MT88.4 R92, [R152+0x6000] ;  /* 0x00600000985c783b */ /* 0x000f220000004200 */
[C---:B------:R-:W-:Y:S01]  /*6fb0*/  FMUL.FTZ R74, R103.reuse, R74 ;  /* 0x0000004a674a7220 */ /* 0x040fe20000410000 */
[----:B------:R-:W-:Y:S07]  /*6fc0*/  FMUL.FTZ R75, R103, R75 ;  /* 0x0000004b674b7220 */ /* 0x000fee0000410000 */
[----:B------:R-:W5:Y:S01]  /*6fd0*/  MUFU.EX2 R117, R117 ;  /* 0x0000007500757308 */ /* 0x000f620000000800 */
[----:B------:R-:W-:Y:S01]  /*6fe0*/  FMUL.FTZ R72, R102, R72 ;  /* 0x0000004866487220 */ /* 0x000fe20000410000 */
[----:B--2---:R-:W-:Y:S01]  /*6ff0*/  F2FP.F16.F32.PACK_AB R96, R124, R121 ;  /* 0x000000797c60723e */ /* 0x004fe200000000ff */
[----:B------:R-:W-:Y:S07]  /*7000*/  FMUL.FTZ R73, R102, R73 ;  /* 0x0000004966497220 */ /* 0x000fee0000410000 */
[----:B------:R-:W-:Y:S01]  /*7010*/  MUFU.EX2 R122, R122 ;  /* 0x0000007a007a7308 */ /* 0x000fe20000000800 */
[-C--:B------:R-:W-:Y:S01]  /*7020*/  FFMA.FTZ R131, R24, R101.reuse, -R118 ;  /* 0x0000006518837223 */ /* 0x080fe20000010876 */
[-CC-:B------:R-:W-:Y:S01]  /*7030*/  FFMA.FTZ R136, R26, R101.reuse, -R116.reuse ;  /* 0x000000651a887223 */ /* 0x180fe20000010874 */
[-CC-:B------:R-:W-:Y:S07]  /*7040*/  FFMA.FTZ R135, R42, R101.reuse, -R116.reuse ;  /* 0x000000652a877223 */ /* 0x180fee0000010874 */
[----:B------:R-:W2:Y:S01]  /*7050*/  MUFU.EX2 R119, R119 ;  /* 0x0000007700777308 */ /* 0x000ea20000000800 */
[----:B------:R-:W-:Y:S01]  /*7060*/  FFMA.FTZ R138, R43, R101, -R116 ;  /* 0x000000652b8a7223 */ /* 0x000fe20000010874 */
[----:B---3--:R-:W-:Y:S01]  /*7070*/  F2FP.F16.F32.PACK_AB R97, R123, R126 ;  /* 0x0000007e7b61723e */ /* 0x008fe200000000ff */
[C---:B------:R-:W-:Y:S01]  /*7080*/  FMUL.FTZ R78, R103.reuse, R78 ;  /* 0x0000004e674e7220 */ /* 0x040fe20000410000 */
[----:B------:R-:W-:Y:S01]  /*7090*/  FMUL.FTZ R79, R103, R79 ;  /* 0x0000004f674f7220 */ /* 0x000fe20000410000 */
[C---:B------:R-:W-:Y:S01]  /*70a0*/  FMUL.FTZ R76, R102.reuse, R76 ;  /* 0x0000004c664c7220 */ /* 0x040fe20000410000 */
[----:B-----5:R-:W-:Y:S01]  /*70b0*/  F2FP.F16.F32.PACK_AB R98, R117, R120 ;  /* 0x000000787562723e */ /* 0x020fe200000000ff */
[----:B------:R-:W-:Y:S01]  /*70c0*/  FMUL.FTZ R77, R102, R77 ;  /* 0x0000004d664d7220 */ /* 0x000fe20000410000 */
[----:B------:R-:W-:Y:S01]  /*70d0*/  FFMA.FTZ R12, R12, R101, -R118 ;  /* 0x000000650c0c7223 */ /* 0x000fe20000010876 */
[C---:B------:R-:W-:Y:S01]  /*70e0*/  FMUL.FTZ R82, R103.reuse, R82 ;  /* 0x0000005267527220 */ /* 0x040fe20000410000 */
[----:B------:R-:W-:Y:S01]  /*70f0*/  FMUL.FTZ R83, R103, R83 ;  /* 0x0000005367537220 */ /* 0x000fe20000410000 */
[C---:B------:R-:W-:Y:S01]  /*7100*/  FMUL.FTZ R80, R102.reuse, R80 ;  /* 0x0000005066507220 */ /* 0x040fe20000410000 */
[----:B------:R-:W-:Y:S01]  /*7110*/  FMUL.FTZ R81, R102, R81 ;  /* 0x0000005166517220 */ /* 0x000fe20000410000 */
[-CC-:B------:R-:W-:Y:S01]  /*7120*/  FFMA.FTZ R127, R14, R101.reuse, -R116.reuse ;  /* 0x000000650e7f7223 */ /* 0x180fe20000010874 */
[----:B--2---:R-:W-:Y:S01]  /*7130*/  F2FP.F16.F32.PACK_AB R99, R119, R122 ;  /* 0x0000007a7763723e */ /* 0x004fe200000000ff */
[----:B------:R-:W-:Y:S01]  /*7140*/  FMUL.FTZ R14, R103, R90 ;  /* 0x0000005a670e7220 */ /* 0x000fe20000410000 */
[--C-:B------:R-:W-:Y:S01]  /*7150*/  FFMA.FTZ R129, R15, R101, -R116.reuse ;  /* 0x000000650f817223 */ /* 0x100fe20000010874 */
[----:B------:R-:W-:Y:S01]  /*7160*/  FMUL.FTZ R15, R103, R91 ;  /* 0x0000005b670f7220 */ /* 0x000fe20000410000 */
[-C--:B------:R-:W-:Y:S01]  /*7170*/  FFMA.FTZ R134, R22, R101.reuse, -R116 ;  /* 0x0000006516867223 */ /* 0x080fe20000010874 */
[-CC-:B------:R-:W-:Y:S01]  /*7180*/  FFMA.FTZ R22, R25, R101.reuse, -R118.reuse ;  /* 0x0000006519167223 */ /* 0x180fe20000010876 */
[----:B------:R-:W-:Y:S01]  /*7190*/  MUFU.EX2 R127, R127 ;  /* 0x0000007f007f7308 */ /* 0x000fe20000000800 */
[C---:B-1----:R-:W-:Y:S09]  /*71a0*/  HMMA.16816.F32 R4, R96.reuse, R104, R4 ;  /* 0x000000686004723c */ /* 0x042ff20000001804 */
[----:B------:R-:W-:Y:S01]  /*71b0*/  MUFU.EX2 R134, R134 ;  /* 0x0000008600867308 */ /* 0x000fe20000000800 */
[-C--:B------:R-:W-:Y:S01]  /*71c0*/  FFMA.FTZ R128, R16, R101.reuse, -R118 ;  /* 0x0000006510807223 */ /* 0x080fe20000010876 */
[----:B------:R-:W-:Y:S01]  /*71d0*/  FMUL.FTZ R16, R102, R84 ;  /* 0x0000005466107220 */ /* 0x000fe20000410000 */
[-CC-:B------:R-:W-:Y:S01]  /*71e0*/  FFMA.FTZ R125, R18, R101.reuse, -R116.reuse ;  /* 0x00000065127d7223 */ /* 0x180fe20000010874 */
[C---:B------:R-:W-:Y:S01]  /*71f0*/  HMMA.16816.F32 R8, R96.reuse, R106, R8 ;  /* 0x0000006a6008723c */ /* 0x040fe20000001808 */
[----:B------:R-:W1:Y:S05]  /*7200*/  LDSM.16.MT88.4 R104, [R158+0x6800] ;  /* 0x006800009e68783b */ /* 0x000e6a0000004200 */
[----:B------:R-:W-:Y:S01]  /*7210*/  MUFU.EX2 R131, R131 ;  /* 0x0000008300837308 */ /* 0x000fe20000000800 */
[----:B------:R-:W-:Y:S01]  /*7220*/  FMUL.FTZ R18, R103, R86 ;  /* 0x0000005667127220 */ /* 0x000fe20000410000 */
[----:B------:R-:W-:Y:S01]  /*7230*/  FFMA.FTZ R130, R19, R101, -R116 ;  /* 0x0000006513827223 */ /* 0x000fe20000010874 */
[----:B------:R-:W-:Y:S07]  /*7240*/  FMUL.FTZ R19, R103, R87 ;  /* 0x0000005767137220 */ /* 0x000fee0000410000 */
[----:B------:R-:W-:Y:S01]  /*7250*/  MUFU.EX2 R128, R128 ;  /* 0x0000008000807308 */ /* 0x000fe20000000800 */
[-C--:B------:R-:W-:Y:S01]  /*7260*/  FFMA.FTZ R132, R20, R101.reuse, -R118 ;  /* 0x0000006514847223 */ /* 0x080fe20000010876 */
[C---:B------:R-:W-:Y:S08]  /*7270*/  HMMA.16816.F32 R68, R96.reuse, R108, R68 ;  /* 0x0000006c6044723c */ /* 0x040ff00000001844 */
[----:B------:R-:W-:Y:S01]  /*7280*/  MUFU.EX2 R125, R125 ;  /* 0x0000007d007d7308 */ /* 0x000fe20000000800 */
[-CC-:B------:R-:W-:Y:S01]  /*7290*/  FFMA.FTZ R133, R23, R101.reuse, -R116.reuse ;  /* 0x0000006517857223 */ /* 0x180fe20000010874 */
[-CC-:B------:R-:W-:Y:S01]  /*72a0*/  FFMA.FTZ R58, R58, R101.reuse, -R116.reuse ;  /* 0x000000653a3a7223 */ /* 0x180fe20000010874 */
[-C--:B------:R-:W-:Y:S07]  /*72b0*/  FFMA.FTZ R59, R59, R101.reuse, -R116 ;  /* 0x000000653b3b7223 */ /* 0x080fee0000010874 */
[----:B------:R-:W2:Y:S01]  /*72c0*/  MUFU.EX2 R130, R130 ;  /* 0x0000008200827308 */ /* 0x000ea20000000800 */
[-C--:B------:R-:W-:Y:S01]  /*72d0*/  FFMA.FTZ R49, R49, R101.reuse, -R118 ;  /* 0x0000006531317223 */ /* 0x080fe20000010876 */
[C---:B------:R-:W-:Y:S01]  /*72e0*/  HMMA.16816.F32 R72, R96.reuse, R110, R72 ;  /* 0x0000006e6048723c */ /* 0x040fe20000001848 */
[----:B------:R-:W3:Y:S07]  /*72f0*/  LDSM.16.MT88.4 R108, [R154+0x6800] ;  /* 0x006800009a6c783b */ /* 0x000eee0000004200 */
[----:B------:R-:W-:Y:S01]  /*7300*/  MUFU.EX2 R132, R132 ;  /* 0x0000008400847308 */ /* 0x000fe20000000800 */
[-CC-:B------:R-:W-:Y:S01]  /*7310*/  FFMA.FTZ R50, R50, R101.reuse, -R116.reuse ;  /* 0x0000006532327223 */ /* 0x180fe20000010874 */
[--C-:B------:R-:W-:Y:S01]  /*7320*/  FFMA.FTZ R51, R51, R101, -R116.reuse ;  /* 0x0000006533337223 */ /* 0x100fe20000010874 */
[----:B------:R-:W-:Y:S07]  /*7330*/  FFMA.FTZ R121, R102, R185, R121 ;  /* 0x000000b966797223 */ /* 0x000fee0000010079 */
[----:B------:R-:W-:Y:S01]  /*7340*/  MUFU.EX2 R133, R133 ;  /* 0x0000008500857308 */ /* 0x000fe20000000800 */
[-C--:B------:R-:W-:Y:S01]  /*7350*/  FFMA.FTZ R62, R62, R101.reuse, -R116 ;  /* 0x000000653e3e7223 */ /* 0x080fe20000010874 */
[C---:B------:R-:W-:Y:S08]  /*7360*/  HMMA.16816.F32 R76, R96.reuse, R112, R76 ;  /* 0x00000070604c723c */ /* 0x040ff0000000184c */
[----:B------:R5:W-:Y:S01]  /*7370*/  MUFU.EX2 R113, R12 ;  /* 0x0000000c00717308 */ /* 0x000be20000000800 */
[----:B------:R-:W-:Y:S01]  /*7380*/  FFMA.FTZ R112, R13, R101, -R118 ;  /* 0x000000650d707223 */ /* 0x000fe20000010876 */
[----:B------:R-:W-:Y:S01]  /*7390*/  FMUL.FTZ R13, R102, R89 ;  /* 0x00000059660d7220 */ /* 0x000fe20000410000 */
[----:B--2---:R-:W-:Y:S07]  /*73a0*/  F2FP.F16.F32.PACK_AB R87, R130, R125 ;  /* 0x0000007d8257723e */ /* 0x004fee00000000ff */
[----:B------:R-:W-:Y:S01]  /*73b0*/  MUFU.EX2 R136, R136 ;  /* 0x0000008800887308 */ /* 0x000fe20000000800 */
[-C--:B------:R-:W-:Y:S01]  /*73c0*/  FFMA.FTZ R63, R63, R101.reuse, -R116 ;  /* 0x000000653f3f7223 */ /* 0x080fe20000010874 */
[C---:B------:R-:W-:Y:S08]  /*73d0*/  HMMA.16816.F32 R80, R96.reuse, R114, R80 ;  /* 0x000000726050723c */ /* 0x040ff00000001850 */
[----:B------:R-:W2:Y:S01]  /*73e0*/  MUFU.EX2 R112, R112 ;  /* 0x0000007000707308 */ /* 0x000ea20000000800 */
[--C-:B------:R-:W-:Y:S01]  /*73f0*/  FFMA.FTZ R115, R17, R101, -R118.reuse ;  /* 0x0000006511737223 */ /* 0x100fe20000010876 */
[----:B------:R-:W-:Y:S01]  /*7400*/  FMUL.FTZ R17, R102, R85 ;  /* 0x0000005566117220 */ /* 0x000fe20000410000 */
[----:B------:R-:W-:Y:S07]  /*7410*/  FFMA.FTZ R60, R60, R101, -R118 ;  /* 0x000000653c3c7223 */ /* 0x000fee0000010876 */
[----:B------:R-:W1:Y:S01]  /*7420*/  MUFU.EX2 R114, R129 ;  /* 0x0000008100727308 */ /* 0x000e620000000800 */
[----:B------:R-:W-:Y:S01]  /*7430*/  FADD.FTZ R121, R124, R121 ;  /* 0x000000797c797221 */ /* 0x000fe20000010000 */
[----:B-----5:R-:W-:Y:S01]  /*7440*/  FMUL.FTZ R12, R102, R88 ;  /* 0x00000058660c7220 */ /* 0x020fe20000410000 */
[----:B------:R-:W-:Y:S07]  /*7450*/  FFMA.FTZ R126, R103, R186, R126 ;  /* 0x000000ba677e7223 */ /* 0x000fee000001007e */
[----:B------:R-:W5:Y:S01]  /*7460*/  MUFU.EX2 R115, R115 ;  /* 0x0000007300737308 */ /* 0x000f620000000800 */
[----:B------:R-:W3:Y:S01]  /*7470*/  LDSM.16.MT88.4 R88, [R153+0x6800] ;  /* 0x006800009958783b */ /* 0x000ee20000004200 */
[----:B------:R-:W-:Y:S01]  /*7480*/  FADD.FTZ R120, R120, R121 ;  /* 0x0000007978787221 */ /* 0x000fe20000010000 */
[----:B------:R-:W-:Y:S07]  /*7490*/  FADD.FTZ R123, R123, R126 ;  /* 0x0000007e7b7b7221 */ /* 0x000fee0000010000 */
[----:B------:R-:W-:Y:S01]  /*74a0*/  MUFU.EX2 R135, R135 ;  /* 0x0000008700877308 */ /* 0x000fe20000000800 */
[C---:B----4-:R-:W-:Y:S03]  /*74b0*/  HMMA.16816.F32 R12, R96.reuse, R92, R12 ;  /* 0x0000005c600c723c */ /* 0x050fe6000000180c */
[----:B--2---:R-:W-:Y:S06]  /*74c0*/  F2FP.F16.F32.PACK_AB R84, R112, R113 ;  /* 0x000000717054723e */ /* 0x004fec00000000ff */
[----:B------:R-:W-:Y:S01]  /*74d0*/  MUFU.EX2 R138, R138 ;  /* 0x0000008a008a7308 */ /* 0x000fe20000000800 */
[----:B-1----:R-:W-:Y:S01]  /*74e0*/  F2FP.F16.F32.PACK_AB R85, R114, R127 ;  /* 0x0000007f7255723e */ /* 0x002fe200000000ff */
[-C--:B------:R-:W-:Y:S01]  /*74f0*/  FFMA.FTZ R129, R21, R101.reuse, -R118 ;  /* 0x0000006515817223 */ /* 0x080fe20000010876 */
[----:B------:R-:W-:Y:S01]  /*7500*/  F2FP.F16.F32.PACK_AB R21, R133, R134 ;  /* 0x000000868515723e */ /* 0x000fe200000000ff */
[----:B------:R-:W-:Y:S01]  /*7510*/  HMMA.16816.F32 R16, R96, R94, R16 ;  /* 0x0000005e6010723c */ /* 0x000fe20000001810 */
[----:B------:R-:W1:Y:S05]  /*7520*/  LDSM.16.MT88.4 R92, [R152+0x6800] ;  /* 0x00680000985c783b */ /* 0x000e6a0000004200 */
[----:B------:R-:W-:Y:S01]  /*7530*/  MUFU.EX2 R49, R49 ;  /* 0x0000003100317308 */ /* 0x000fe20000000800 */
[----:B-----5:R-:W-:Y:S01]  /*7540*/  F2FP.F16.F32.PACK_AB R86, R115, R128 ;  /* 0x000000807356723e */ /* 0x020fe200000000ff */
[----:B------:R-:W-:Y:S01]  /*7550*/  FADD.FTZ R120, R117, R120 ;  /* 0x0000007875787221 */ /* 0x000fe20000010000 */
[----:B------:R-:W-:Y:S07]  /*7560*/  FADD.FTZ R122, R122, R123 ;  /* 0x0000007b7a7a7221 */ /* 0x000fee0000010000 */
[----:B------:R-:W2:Y:S01]  /*7570*/  MUFU.EX2 R129, R129 ;  /* 0x0000008100817308 */ /* 0x000ea20000000800 */
[----:B------:R-:W-:Y:S01]  /*7580*/  MOV R103, R100 ;  /* 0x0000006400677202 */ /* 0x000fe20000000f00 */
[----:B------:R-:W-:Y:S01]  /*7590*/  FADD.FTZ R113, R113, R120 ;  /* 0x0000007871717221 */ /* 0x000fe20000010000 */
[----:B------:R-:W4:Y:S01]  /*75a0*/  LDSM.16.MT88.4 R96, [R158+0x7000] ;  /* 0x007000009e60783b */ /* 0x000f220000004200 */
[C---:B------:R-:W-:Y:S06]  /*75b0*/  HMMA.16816.F32 R4, R84.reuse, R104, R4 ;  /* 0x000000685404723c */ /* 0x040fec0000001804 */
[----:B------:R-:W-:Y:S10]  /*75c0*/  MUFU.EX2 R50, R50 ;  /* 0x0000003200327308 */ /* 0x000ff40000000800 */
[----:B------:R-:W-:Y:S01]  /*75d0*/  MUFU.EX2 R51, R51 ;  /* 0x0000003300337308 */ /* 0x000fe20000000800 */
[----:B------:R-:W-:Y:S01]  /*75e0*/  FADD.FTZ R113, R112, R113 ;  /* 0x0000007170717221 */ /* 0x000fe20000010000 */
[----:B------:R-:W-:Y:S01]  /*75f0*/  FADD.FTZ R122, R119, R122 ;  /* 0x0000007a777a7221 */ /* 0x000fe20000010000 */
[C---:B------:R-:W-:Y:S01]  /*7600*/  HMMA.16816.F32 R8, R84.reuse, R106, R8 ;  /* 0x0000006a5408723c */ /* 0x040fe20000001808 */
[----:B------:R-:W5:Y:S02]  /*7610*/  LDSM.16.MT88.4 R104, [R154+0x7000] ;  /* 0x007000009a68783b */ /* 0x000f640000004200 */
[----:B--2---:R-:W-:Y:S01]  /*7620*/  F2FP.F16.F32.PACK_AB R20, R129, R132 ;  /* 0x000000848114723e */ /* 0x004fe200000000ff */
[----:B------:R-:W-:Y:S01]  /*7630*/  FADD.FTZ R128, R128, R113 ;  /* 0x0000007180807221 */ /* 0x000fe20000010000 */
[----:B------:R-:W-:Y:S03]  /*7640*/  FADD.FTZ R127, R127, R122 ;  /* 0x0000007a7f7f7221 */ /* 0x000fe60000010000 */
[C---:B---3--:R-:W-:Y:S03]  /*7650*/  HMMA.16816.F32 R68, R84.reuse, R108, R68 ;  /* 0x0000006c5444723c */ /* 0x048fe60000001844 */
[----:B------:R-:W-:Y:S01]  /*7660*/  FADD.FTZ R115, R115, R128 ;  /* 0x0000008073737221 */ /* 0x000fe20000010000 */
[----:B------:R-:W-:Y:S03]  /*7670*/  FADD.FTZ R114, R114, R127 ;  /* 0x0000007f72727221 */ /* 0x000fe60000010000 */
[----:B------:R-:W-:Y:S01]  /*7680*/  FADD.FTZ R132, R132, R115 ;  /* 0x0000007384847221 */ /* 0x000fe20000010000 */
[C---:B------:R-:W-:Y:S01]  /*7690*/  HMMA.16816.F32 R72, R84.reuse, R110, R72 ;  /* 0x0000006e5448723c */ /* 0x040fe20000001848 */
[----:B------:R-:W2:Y:S02]  /*76a0*/  LDSM.16.MT88.4 R108, [R153+0x7000] ;  /* 0x00700000996c783b */ /* 0x000ea40000004200 */
[----:B------:R-:W-:Y:S01]  /*76b0*/  FADD.FTZ R132, R129, R132 ;  /* 0x0000008481847221 */ /* 0x000fe20000010000 */
[----:B------:R-:W-:Y:S04]  /*76c0*/  FADD.FTZ R125, R125, R114 ;  /* 0x000000727d7d7221 */ /* 0x000fe80000010000 */
[C---:B------:R-:W-:Y:S01]  /*76d0*/  HMMA.16816.F32 R76, R84.reuse, R88, R76 ;  /* 0x00000058544c723c */ /* 0x040fe2000000184c */
[----:B------:R-:W3:Y:S02]  /*76e0*/  MUFU.EX2 R88, R22 ;  /* 0x0000001600587308 */ /* 0x000ee40000000800 */
[-C--:B------:R-:W-:Y:S01]  /*76f0*/  FFMA.FTZ R89, R27, R101.reuse, -R116 ;  /* 0x000000651b597223 */ /* 0x080fe20000010874 */
[----:B------:R-:W-:Y:S01]  /*7700*/  FADD.FTZ R125, R130, R125 ;  /* 0x0000007d827d7221 */ /* 0x000fe20000010000 */
[----:B------:R-:W2:Y:S03]  /*7710*/  LDSM.16.MT88.4 R24, [R152+0x7000] ;  /* 0x007000009818783b */ /* 0x000ea60000004200 */
[C---:B------:R-:W-:Y:S03]  /*7720*/  HMMA.16816.F32 R80, R84.reuse, R90, R80 ;  /* 0x0000005a5450723c */ /* 0x040fe60000001850 */
[----:B------:R-:W4:Y:S01]  /*7730*/  MUFU.EX2 R89, R89 ;  /* 0x0000005900597308 */ /* 0x000f220000000800 */
[-CC-:B------:R-:W-:Y:S01]  /*7740*/  FFMA.FTZ R91, R32, R101.reuse, -R118.reuse ;  /* 0x00000065205b7223 */ /* 0x180fe20000010876 */
[----:B------:R-:W-:Y:S01]  /*7750*/  FFMA.FTZ R90, R33, R101, -R118 ;  /* 0x00000065215a7223 */ /* 0x000fe20000010876 */
[----:B------:R-:W-:Y:S01]  /*7760*/  FADD.FTZ R134, R134, R125 ;  /* 0x0000007d86867221 */ /* 0x000fe20000010000 */
[C---:B---3--:R-:W-:Y:S01]  /*7770*/  F2FP.F16.F32.PACK_AB R22, R88.reuse, R131 ;  /* 0x000000835816723e */ /* 0x048fe200000000ff */
[C---:B-1----:R-:W-:Y:S05]  /*7780*/  HMMA.16816.F32 R12, R84.reuse, R92, R12 ;  /* 0x0000005c540c723c */ /* 0x042fea000000180c */
[----:B------:R-:W-:Y:S01]  /*7790*/  MUFU.EX2 R91, R91 ;  /* 0x0000005b005b7308 */ /* 0x000fe20000000800 */
[----:B------:R-:W-:Y:S01]  /*77a0*/  FADD.FTZ R131, R131, R132 ;  /* 0x0000008483837221 */ /* 0x000fe20000010000 */
[----:B------:R-:W-:Y:S08]  /*77b0*/  FADD.FTZ R133, R133, R134 ;  /* 0x0000008685857221 */ /* 0x000ff00000010000 */
[----:B------:R-:W-:Y:S01]  /*77c0*/  MUFU.EX2 R90, R90 ;  /* 0x0000005a005a7308 */ /* 0x000fe20000000800 */
[C---:B----4-:R-:W-:Y:S01]  /*77d0*/  F2FP.F16.F32.PACK_AB R23, R89.reuse, R136 ;  /* 0x000000885917723e */ /* 0x050fe200000000ff */
[----:B------:R-:W-:Y:S01]  /*77e0*/  HMMA.16816.F32 R16, R84, R94, R16 ;  /* 0x0000005e5410723c */ /* 0x000fe20000001810 */
[----:B------:R-:W1:Y:S02]  /*77f0*/  LDSM.16.MT88.4 R84, [R158+0x7800] ;  /* 0x007800009e54783b */ /* 0x000e640000004200 */
[----:B------:R-:W-:Y:S01]  /*7800*/  FADD.FTZ R88, R88, R131 ;  /* 0x0000008358587221 */ /* 0x000fe20000010000 */
[----:B------:R-:W-:Y:S04]  /*7810*/  FADD.FTZ R136, R136, R133 ;  /* 0x0000008588887221 */ /* 0x000fe80000010000 */
[C---:B------:R-:W-:Y:S01]  /*7820*/  HMMA.16816.F32 R4, R20.reuse, R96, R4 ;  /* 0x000000601404723c */ /* 0x040fe20000001804 */
[----:B------:R-:W-:Y:S04]  /*7830*/  LDSM.16.MT88.4 R92, [R158+0x9800] ;  /* 0x009800009e5c783b */ /* 0x000fe80000004200 */
[-C--:B------:R-:W-:Y:S01]  /*7840*/  FFMA.FTZ R97, R28, R101.reuse, -R118 ;  /* 0x000000651c617223 */ /* 0x080fe20000010876 */
[-C--:B------:R-:W-:Y:S01]  /*7850*/  FFMA.FTZ R96, R34, R101.reuse, -R116 ;  /* 0x0000006522607223 */ /* 0x080fe20000010874 */
[----:B------:R-:W-:Y:S01]  /*7860*/  FADD.FTZ R136, R89, R136 ;  /* 0x0000008859887221 */ /* 0x000fe20000010000 */
[C---:B------:R-:W-:Y:S03]  /*7870*/  HMMA.16816.F32 R8, R20.reuse, R98, R8 ;  /* 0x000000621408723c */ /* 0x040fe60000001808 */
[-C--:B------:R-:W-:Y:S01]  /*7880*/  FFMA.FTZ R98, R29, R101.reuse, -R118 ;  /* 0x000000651d627223 */ /* 0x080fe20000010876 */
[-CC-:B------:R-:W-:Y:S01]  /*7890*/  FFMA.FTZ R99, R30, R101.reuse, -R116.reuse ;  /* 0x000000651e637223 */ /* 0x180fe20000010874 */
[----:B------:R-:W-:Y:S03]  /*78a0*/  MUFU.EX2 R96, R96 ;  /* 0x0000006000607308 */ /* 0x000fe60000000800 */
[C---:B-----5:R-:W-:Y:S07]  /*78b0*/  HMMA.16816.F32 R68, R20.reuse, R104, R68 ;  /* 0x000000681444723c */ /* 0x060fee0000001844 */
[----:B------:R-:W-:Y:S01]  /*78c0*/  MUFU.EX2 R97, R97 ;  /* 0x0000006100617308 */ /* 0x000fe20000000800 */
[-CC-:B------:R-:W-:Y:S01]  /*78d0*/  FFMA.FTZ R104, R31, R101.reuse, -R116.reuse ;  /* 0x000000651f687223 */ /* 0x180fe20000010874 */
[-C--:B------:R-:W-:Y:S01]  /*78e0*/  FFMA.FTZ R105, R35, R101.reuse, -R116 ;  /* 0x0000006523697223 */ /* 0x080fe20000010874 */
[----:B------:R-:W3:Y:S07]  /*78f0*/  LDSM.16.MT88.4 R28, [R154+0x7800] ;  /* 0x007800009a1c783b */ /* 0x000eee0000004200 */
[----:B------:R-:W-:Y:S01]  /*7900*/  MUFU.EX2 R99, R99 ;  /* 0x0000006300637308 */ /* 0x000fe20000000800 */
[C---:B------:R-:W-:Y:S09]  /*7910*/  HMMA.16816.F32 R72, R20.reuse, R106, R72 ;  /* 0x0000006a1448723c */ /* 0x040ff20000001848 */
[----:B------:R-:W4:Y:S01]  /*7920*/  MUFU.EX2 R98, R98 ;  /* 0x0000006200627308 */ /* 0x000f220000000800 */
[-CC-:B------:R-:W-:Y:S01]  /*7930*/  FFMA.FTZ R107, R36, R101.reuse, -R118.reuse ;  /* 0x00000065246b7223 */ /* 0x180fe20000010876 */
[-C--:B------:R-:W-:Y:S01]  /*7940*/  FFMA.FTZ R106, R37, R101.reuse, -R118 ;  /* 0x00000065256a7223 */ /* 0x080fe20000010876 */
[----:B------:R-:W5:Y:S07]  /*7950*/  LDSM.16.MT88.4 R32, [R153+0x7800] ;  /* 0x007800009920783b */ /* 0x000f6e0000004200 */
[----:B------:R-:W1:Y:S01]  /*7960*/  MUFU.EX2 R104, R104 ;  /* 0x0000006800687308 */ /* 0x000e620000000800 */
[C---:B--2---:R-:W-:Y:S09]  /*7970*/  HMMA.16816.F32 R76, R20.reuse, R108, R76 ;  /* 0x0000006c144c723c */ /* 0x044ff2000000184c */
[----:B------:R-:W2:Y:S01]  /*7980*/  MUFU.EX2 R105, R105 ;  /* 0x0000006900697308 */ /* 0x000ea20000000800 */
[-C--:B------:R-:W-:Y:S01]  /*7990*/  FFMA.FTZ R109, R38, R101.reuse, -R116 ;  /* 0x00000065266d7223 */ /* 0x080fe20000010874 */
[-C--:B------:R-:W-:Y:S08]  /*79a0*/  FFMA.FTZ R108, R41, R101.reuse, -R118 ;  /* 0x00000065296c7223 */ /* 0x080ff00000010876 */
[----:B------:R-:W-:Y:S01]  /*79b0*/  MUFU.EX2 R107, R107 ;  /* 0x0000006b006b7308 */ /* 0x000fe20000000800 */
[C---:B------:R-:W-:Y:S09]  /*79c0*/  HMMA.16816.F32 R80, R20.reuse, R110, R80 ;  /* 0x0000006e1450723c */ /* 0x040ff20000001850 */
[----:B------:R-:W5:Y:S01]  /*79d0*/  MUFU.EX2 R106, R106 ;  /* 0x0000006a006a7308 */ /* 0x000f620000000800 */
[-C--:B------:R-:W-:Y:S01]  /*79e0*/  FFMA.FTZ R110, R39, R101.reuse, -R116 ;  /* 0x00000065276e7223 */ /* 0x080fe20000010874 */
[----:B------:R-:W-:Y:S01]  /*79f0*/  FFMA.FTZ R111, R40, R101, -R118 ;  /* 0x00000065286f7223 */ /* 0x000fe20000010876 */
[----:B------:R-:W-:Y:S07]  /*7a00*/  LDSM.16.MT88.4 R36, [R154+0x8000] ;  /* 0x008000009a24783b */ /* 0x000fee0000004200 */
[----:B------:R-:W-:Y:S01]  /*7a10*/  MUFU.EX2 R109, R109 ;  /* 0x0000006d006d7308 */ /* 0x000fe20000000800 */
[C---:B------:R-:W-:Y:S09]  /*7a20*/  HMMA.16816.F32 R12, R20.reuse, R24, R12 ;  /* 0x00000018140c723c */ /* 0x040ff2000000180c */
[----:B------:R-:W5:Y:S01]  /*7a30*/  MUFU.EX2 R110, R110 ;  /* 0x0000006e006e7308 */ /* 0x000f620000000800 */
[----:B------:R-:W-:Y:S09]  /*7a40*/  LDSM.16.MT88.4 R40, [R154+0x8800] ;  /* 0x008800009a28783b */ /* 0x000ff20000004200 */
[----:B------:R-:W-:Y:S01]  /*7a50*/  MUFU.EX2 R111, R111 ;  /* 0x0000006f006f7308 */ /* 0x000fe20000000800 */
[----:B------:R-:W-:Y:S09]  /*7a60*/  HMMA.16816.F32 R16, R20, R26, R16 ;  /* 0x0000001a1410723c */ /* 0x000ff20000001810 */
[----:B------:R-:W5:Y:S01]  /*7a70*/  MUFU.EX2 R108, R108 ;  /* 0x0000006c006c7308 */ /* 0x000f620000000800 */
[----:B----4-:R-:W-:Y:S01]  /*7a80*/  F2FP.F16.F32.PACK_AB R20, R98, R97 ;  /* 0x000000616214723e */ /* 0x010fe200000000ff */
[----:B------:R-:W-:Y:S01]  /*7a90*/  FADD.FTZ R97, R97, R88 ;  /* 0x0000005861617221 */ /* 0x000fe20000010000 */
[----:B-1----:R-:W-:Y:S01]  /*7aa0*/  F2FP.F16.F32.PACK_AB R21, R104, R99 ;  /* 0x000000636815723e */ /* 0x002fe200000000ff */
[----:B------:R-:W1:Y:S01]  /*7ab0*/  LDSM.16.MT88.4 R24, [R152+0x7800] ;  /* 0x007800009818783b */ /* 0x000e620000004200 */
[----:B------:R-:W-:Y:S01]  /*7ac0*/  F2FP.F16.F32.PACK_AB R22, R90, R91 ;  /* 0x0000005b5a16723e */ /* 0x000fe200000000ff */
[----:B------:R-:W-:Y:S01]  /*7ad0*/  FADD.FTZ R98, R98, R97 ;  /* 0x0000006162627221 */ /* 0x000fe20000010000 */
[----:B--2---:R-:W-:Y:S03]  /*7ae0*/  F2FP.F16.F32.PACK_AB R23, R105, R96 ;  /* 0x000000606917723e */ /* 0x004fe600000000ff */
[----:B------:R-:W-:Y:S04]  /*7af0*/  FADD.FTZ R91, R91, R98 ;  /* 0x000000625b5b7221 */ /* 0x000fe80000010000 */
[C---:B------:R-:W-:Y:S03]  /*7b00*/  HMMA.16816.F32 R4, R20.reuse, R84, R4 ;  /* 0x000000541404723c */ /* 0x040fe60000001804 */
[-CC-:B------:R-:W-:Y:S01]  /*7b10*/  FFMA.FTZ R84, R46, R101.reuse, -R116.reuse ;  /* 0x000000652e547223 */ /* 0x180fe20000010874 */
[-C--:B------:R-:W-:Y:S01]  /*7b20*/  FFMA.FTZ R85, R47, R101.reuse, -R116 ;  /* 0x000000652f557223 */ /* 0x080fe20000010874 */
[-CC-:B------:R-:W-:Y:S01]  /*7b30*/  FFMA.FTZ R46, R48, R101.reuse, -R118.reuse ;  /* 0x00000065302e7223 */ /* 0x180fe20000010876 */
[----:B------:R-:W-:Y:S01]  /*7b40*/  FADD.FTZ R90, R90, R91 ;  /* 0x0000005b5a5a7221 */ /* 0x000fe20000010000 */
[----:B------:R-:W-:Y:S01]  /*7b50*/  MUFU.EX2 R47, R84 ;  /* 0x00000054002f7308 */ /* 0x000fe20000000800 */
[C---:B------:R-:W-:Y:S03]  /*7b60*/  HMMA.16816.F32 R8, R20.reuse, R86, R8 ;  /* 0x000000561408723c */ /* 0x040fe60000001808 */
[-CC-:B------:R-:W-:Y:S06]  /*7b70*/  FFMA.FTZ R86, R44, R101.reuse, -R118.reuse ;  /* 0x000000652c567223 */ /* 0x180fec0000010876 */
[----:B------:R-:W-:Y:S01]  /*7b80*/  MUFU.EX2 R48, R85 ;  /* 0x0000005500307308 */ /* 0x000fe20000000800 */
[----:B------:R-:W-:Y:S01]  /*7b90*/  FFMA.FTZ R44, R45, R101, -R118 ;  /* 0x000000652d2c7223 */ /* 0x000fe20000010876 */
[C---:B---3--:R-:W-:Y:S08]  /*7ba0*/  HMMA.16816.F32 R68, R20.reuse, R28, R68 ;  /* 0x0000001c1444723c */ /* 0x048ff00000001844 */
[----:B------:R-:W-:Y:S10]  /*7bb0*/  MUFU.EX2 R45, R86 ;  /* 0x00000056002d7308 */ /* 0x000ff40000000800 */
[----:B------:R-:W2:Y:S01]  /*7bc0*/  MUFU.EX2 R44, R44 ;  /* 0x0000002c002c7308 */ /* 0x000ea20000000800 */
[C---:B------:R-:W-:Y:S01]  /*7bd0*/  HMMA.16816.F32 R72, R20.reuse, R30, R72 ;  /* 0x0000001e1448723c */ /* 0x040fe20000001848 */
[----:B------:R-:W3:Y:S08]  /*7be0*/  LDSM.16.MT88.4 R28, [R158+0x8000] ;  /* 0x008000009e1c783b */ /* 0x000ef00000004200 */
[----:B------:R-:W4:Y:S01]  /*7bf0*/  MUFU.EX2 R46, R46 ;  /* 0x0000002e002e7308 */ /* 0x000f220000000800 */
[C---:B-----5:R-:W-:Y:S08]  /*7c00*/  HMMA.16816.F32 R76, R20.reuse, R32, R76 ;  /* 0x00000020144c723c */ /* 0x060ff0000000184c */
[C---:B------:R-:W-:Y:S01]  /*7c10*/  HMMA.16816.F32 R80, R20.reuse, R34, R80 ;  /* 0x000000221450723c */ /* 0x040fe20000001850 */
[----:B------:R-:W5:Y:S07]  /*7c20*/  LDSM.16.MT88.4 R32, [R153+0x8000] ;  /* 0x008000009920783b */ /* 0x000f6e0000004200 */
        /* <DEDUP_REMOVED lines=8> */
[----:B------:R-:W-:Y:S03]  /*7cb0*/  F2FP.F16.F32.PACK_AB R23, R138, R135 ;  /* 0x000000878a17723e */ /* 0x000fe600000000ff */
[----:B------:R-:W-:Y:S04]  /*7cc0*/  FADD.FTZ R111, R111, R106 ;  /* 0x0000006a6f6f7221 */ /* 0x000fe80000010000 */
[C---:B---3--:R-:W-:Y:S03]  /*7cd0*/  HMMA.16816.F32 R4, R20.reuse, R28, R4 ;  /* 0x0000001c1404723c */ /* 0x048fe60000001804 */
[----:B------:R-:W-:Y:S05]  /*7ce0*/  FADD.FTZ R108, R108, R111 ;  /* 0x0000006f6c6c7221 */ /* 0x000fea0000010000 */
[C---:B------:R-:W-:Y:S01]  /*7cf0*/  HMMA.16816.F32 R8, R20.reuse, R30, R8 ;  /* 0x0000001e1408723c */ /* 0x040fe20000001808 */
[----:B------:R-:W3:Y:S07]  /*7d00*/  LDSM.16.MT88.4 R28, [R158+0x8800] ;  /* 0x008800009e1c783b */ /* 0x000eee0000004200 */
[C---:B------:R-:W-:Y:S08]  /*7d10*/  HMMA.16816.F32 R68, R20.reuse, R36, R68 ;  /* 0x000000241444723c */ /* 0x040ff00000001844 */
[C---:B------:R-:W-:Y:S01]  /*7d20*/  HMMA.16816.F32 R72, R20.reuse, R38, R72 ;  /* 0x000000261448723c */ /* 0x040fe20000001848 */
[----:B------:R-:W3:Y:S07]  /*7d30*/  LDSM.16.MT88.4 R36, [R153+0x8800] ;  /* 0x008800009924783b */ /* 0x000eee0000004200 */
[C---:B-----5:R-:W-:Y:S08]  /*7d40*/  HMMA.16816.F32 R76, R20.reuse, R32, R76 ;  /* 0x00000020144c723c */ /* 0x060ff0000000184c */
[C---:B------:R-:W-:Y:S01]  /*7d50*/  HMMA.16816.F32 R80, R20.reuse, R34, R80 ;  /* 0x000000221450723c */ /* 0x040fe20000001850 */
[----:B------:R-:W-:Y:S07]  /*7d60*/  LDSM.16.MT88.4 R32, [R154+0x9000] ;  /* 0x009000009a20783b */ /* 0x000fee0000004200 */
[C---:B-1----:R-:W-:Y:S08]  /*7d70*/  HMMA.16816.F32 R12, R20.reuse, R24, R12 ;  /* 0x00000018140c723c */ /* 0x042ff0000000180c */
[----:B------:R-:W-:Y:S01]  /*7d80*/  HMMA.16816.F32 R16, R20, R26, R16 ;  /* 0x0000001a1410723c */ /* 0x000fe20000001810 */
[----:B------:R-:W1:Y:S02]  /*7d90*/  LDSM.16.MT88.4 R24, [R152+0x8800] ;  /* 0x008800009818783b */ /* 0x000e640000004200 */
[----:B--2---:R-:W-:Y:S01]  /*7da0*/  F2FP.F16.F32.PACK_AB R20, R44, R45 ;  /* 0x0000002d2c14723e */ /* 0x004fe200000000ff */
[----:B------:R-:W-:Y:S01]  /*7db0*/  FADD.FTZ R45, R45, R108 ;  /* 0x0000006c2d2d7221 */ /* 0x000fe20000010000 */
[----:B------:R-:W-:Y:S02]  /*7dc0*/  F2FP.F16.F32.PACK_AB R21, R48, R47 ;  /* 0x0000002f3015723e */ /* 0x000fe400000000ff */
[----:B----4-:R-:W-:Y:S01]  /*7dd0*/  F2FP.F16.F32.PACK_AB R22, R49, R46 ;  /* 0x0000002e3116723e */ /* 0x010fe200000000ff */
[----:B------:R-:W-:Y:S01]  /*7de0*/  FADD.FTZ R45, R44, R45 ;  /* 0x0000002d2c2d7221 */ /* 0x000fe20000010000 */
[----:B------:R-:W-:Y:S03]  /*7df0*/  F2FP.F16.F32.PACK_AB R23, R51, R50 ;  /* 0x000000323317723e */ /* 0x000fe600000000ff */
[----:B------:R-:W-:Y:S04]  /*7e00*/  FADD.FTZ R46, R46, R45 ;  /* 0x0000002d2e2e7221 */ /* 0x000fe80000010000 */
[C---:B---3--:R-:W-:Y:S03]  /*7e10*/  HMMA.16816.F32 R4, R20.reuse, R28, R4 ;  /* 0x0000001c1404723c */ /* 0x048fe60000001804 */
[----:B------:R-:W-:Y:S05]  /*7e20*/  FADD.FTZ R46, R49, R46 ;  /* 0x0000002e312e7221 */ /* 0x000fea0000010000 */
[C---:B------:R-:W-:Y:S01]  /*7e30*/  HMMA.16816.F32 R8, R20.reuse, R30, R8 ;  /* 0x0000001e1408723c */ /* 0x040fe20000001808 */
[----:B------:R-:W2:Y:S07]  /*7e40*/  LDSM.16.MT88.4 R28, [R158+0x9000] ;  /* 0x009000009e1c783b */ /* 0x000eae0000004200 */
[C---:B------:R-:W-:Y:S03]  /*7e50*/  HMMA.16816.F32 R68, R20.reuse, R40, R68 ;  /* 0x000000281444723c */ /* 0x040fe60000001844 */
[-CC-:B------:R-:W-:Y:S01]  /*7e60*/  FFMA.FTZ R41, R52, R101.reuse, -R118.reuse ;  /* 0x0000006534297223 */ /* 0x180fe20000010876 */
[-C--:B------:R-:W-:Y:S01]  /*7e70*/  FFMA.FTZ R40, R53, R101.reuse, -R118 ;  /* 0x0000006535287223 */ /* 0x080fe20000010876 */
[-C--:B------:R-:W-:Y:S01]  /*7e80*/  FFMA.FTZ R53, R66, R101.reuse, -R116 ;  /* 0x0000006542357223 */ /* 0x080fe20000010874 */
[-C--:B------:R-:W-:Y:S02]  /*7e90*/  FFMA.FTZ R52, R64, R101.reuse, -R118 ;  /* 0x0000006540347223 */ /* 0x080fe40000010876 */
[C---:B------:R-:W-:Y:S01]  /*7ea0*/  HMMA.16816.F32 R72, R20.reuse, R42, R72 ;  /* 0x0000002a1448723c */ /* 0x040fe20000001848 */
[----:B------:R-:W-:Y:S02]  /*7eb0*/  MUFU.EX2 R41, R41 ;  /* 0x0000002900297308 */ /* 0x000fe40000000800 */
[-CC-:B------:R-:W-:Y:S01]  /*7ec0*/  FFMA.FTZ R42, R54, R101.reuse, -R116.reuse ;  /* 0x00000065362a7223 */ /* 0x180fe20000010874 */
[-CC-:B------:R-:W-:Y:S07]  /*7ed0*/  FFMA.FTZ R43, R55, R101.reuse, -R116.reuse ;  /* 0x00000065372b7223 */ /* 0x180fee0000010874 */
[----:B------:R-:W3:Y:S01]  /*7ee0*/  MUFU.EX2 R40, R40 ;  /* 0x0000002800287308 */ /* 0x000ee20000000800 */
[-C--:B------:R-:W-:Y:S01]  /*7ef0*/  FFMA.FTZ R116, R67, R101.reuse, -R116 ;  /* 0x0000006543747223 */ /* 0x080fe20000010874 */
[C---:B------:R-:W-:Y:S08]  /*7f00*/  HMMA.16816.F32 R76, R20.reuse, R36, R76 ;  /* 0x00000024144c723c */ /* 0x040ff0000000184c */
[----:B------:R-:W-:Y:S01]  /*7f10*/  MUFU.EX2 R42, R42 ;  /* 0x0000002a002a7308 */ /* 0x000fe20000000800 */
[-CC-:B------:R-:W-:Y:S01]  /*7f20*/  FFMA.FTZ R37, R56, R101.reuse, -R118.reuse ;  /* 0x0000006538257223 */ /* 0x180fe20000010876 */
[----:B------:R-:W-:Y:S08]  /*7f30*/  FFMA.FTZ R36, R57, R101, -R118 ;  /* 0x0000006539247223 */ /* 0x000ff00000010876 */
[----:B------:R-:W4:Y:S01]  /*7f40*/  MUFU.EX2 R43, R43 ;  /* 0x0000002b002b7308 */ /* 0x000f220000000800 */
[C---:B------:R-:W-:Y:S09]  /*7f50*/  HMMA.16816.F32 R80, R20.reuse, R38, R80 ;  /* 0x000000261450723c */ /* 0x040ff20000001850 */
[----:B------:R-:W-:Y:S10]  /*7f60*/  MUFU.EX2 R37, R37 ;  /* 0x0000002500257308 */ /* 0x000ff40000000800 */
[----:B------:R-:W5:Y:S01]  /*7f70*/  MUFU.EX2 R36, R36 ;  /* 0x0000002400247308 */ /* 0x000f620000000800 */
[C---:B-1----:R-:W-:Y:S09]  /*7f80*/  HMMA.16816.F32 R12, R20.reuse, R24, R12 ;  /* 0x00000018140c723c */ /* 0x042ff2000000180c */
[----:B------:R-:W-:Y:S10]  /*7f90*/  MUFU.EX2 R39, R58 ;  /* 0x0000003a00277308 */ /* 0x000ff40000000800 */
[----:B------:R-:W1:Y:S01]  /*7fa0*/  MUFU.EX2 R38, R59 ;  /* 0x0000003b00267308 */ /* 0x000e620000000800 */
[----:B------:R-:W-:Y:S01]  /*7fb0*/  HMMA.16816.F32 R16, R20, R26, R16 ;  /* 0x0000001a1410723c */ /* 0x000fe20000001810 */
[----:B------:R-:W2:Y:S08]  /*7fc0*/  LDSM.16.MT88.4 R24, [R153+0x9000] ;  /* 0x009000009918783b */ /* 0x000eb00000004200 */
[----:B------:R-:W-:Y:S01]  /*7fd0*/  MUFU.EX2 R52, R52 ;  /* 0x0000003400347308 */ /* 0x000fe20000000800 */
[----:B---3--:R-:W-:Y:S01]  /*7fe0*/  F2FP.F16.F32.PACK_AB R20, R40, R41 ;  /* 0x000000292814723e */ /* 0x008fe200000000ff */
[----:B------:R-:W-:Y:S01]  /*7ff0*/  FADD.FTZ R41, R41, R46 ;  /* 0x0000002e29297221 */ /* 0x000fe20000010000 */
[----:B----4-:R-:W-:Y:S07]  /*8000*/  F2FP.F16.F32.PACK_AB R21, R43, R42 ;  /* 0x0000002a2b15723e */ /* 0x010fee00000000ff */
[----:B------:R-:W-:Y:S01]  /*8010*/  MUFU.EX2 R53, R53 ;  /* 0x0000003500357308 */ /* 0x000fe20000000800 */
[----:B-----5:R-:W-:Y:S01]  /*8020*/  F2FP.F16.F32.PACK_AB R22, R36, R37 ;  /* 0x000000252416723e */ /* 0x020fe200000000ff */
[----:B------:R-:W-:Y:S08]  /*8030*/  FADD.FTZ R40, R40, R41 ;  /* 0x0000002928287221 */ /* 0x000ff00000010000 */
[----:B------:R-:W3:Y:S01]  /*8040*/  MUFU.EX2 R116, R116 ;  /* 0x0000007400747308 */ /* 0x000ee20000000800 */
[----:B-1----:R-:W-:Y:S01]  /*8050*/  F2FP.F16.F32.PACK_AB R23, R38, R39 ;  /* 0x000000272617723e */ /* 0x002fe200000000ff */
[----:B------:R-:W-:Y:S04]  /*8060*/  FADD.FTZ R37, R37, R40 ;  /* 0x0000002825257221 */ /* 0x000fe80000010000 */
[----:B------:R-:W-:Y:S02]  /*8070*/  FADD.FTZ R36, R36, R37 ;  /* 0x0000002524247221 */ /* 0x000fe40000010000 */
[C---:B--2---:R-:W-:Y:S03]  /*8080*/  HMMA.16816.F32 R4, R20.reuse, R28, R4 ;  /* 0x0000001c1404723c */ /* 0x044fe60000001804 */
[----:B---3--:R-:W-:Y:S05]  /*8090*/  F2FP.F16.F32.PACK_AB R87, R116, R53 ;  /* 0x000000357457723e */ /* 0x008fea00000000ff */
[C---:B------:R-:W-:Y:S01]  /*80a0*/  HMMA.16816.F32 R8, R20.reuse, R30, R8 ;  /* 0x0000001e1408723c */ /* 0x040fe20000001808 */
[----:B------:R-:W1:Y:S07]  /*80b0*/  LDSM.16.MT88.4 R28, [R152+0x9000] ;  /* 0x00900000981c783b */ /* 0x000e6e0000004200 */
[C---:B------:R-:W-:Y:S01]  /*80c0*/  HMMA.16816.F32 R68, R20.reuse, R32, R68 ;  /* 0x000000201444723c */ /* 0x040fe20000001844 */
[----:B------:R-:W-:Y:S02]  /*80d0*/  MUFU.EX2 R33, R60 ;  /* 0x0000003c00217308 */ /* 0x000fe40000000800 */
[-CC-:B------:R-:W-:Y:S01]  /*80e0*/  FFMA.FTZ R32, R61, R101.reuse, -R118.reuse ;  /* 0x000000653d207223 */ /* 0x180fe20000010876 */
[----:B------:R-:W-:Y:S04]  /*80f0*/  FFMA.FTZ R118, R65, R101, -R118 ;  /* 0x0000006541767223 */ /* 0x000fe80000010876 */
[C---:B------:R-:W-:Y:S03]  /*8100*/  HMMA.16816.F32 R72, R20.reuse, R34, R72 ;  /* 0x000000221448723c */ /* 0x040fe60000001848 */
[----:B------:R-:W2:Y:S10]  /*8110*/  MUFU.EX2 R32, R32 ;  /* 0x0000002000207308 */ /* 0x000eb40000000800 */
[----:B------:R-:W-:Y:S01]  /*8120*/  MUFU.EX2 R34, R62 ;  /* 0x0000003e00227308 */ /* 0x000fe20000000800 */
[C---:B------:R-:W-:Y:S09]  /*8130*/  HMMA.16816.F32 R76, R20.reuse, R24, R76 ;  /* 0x00000018144c723c */ /* 0x040ff2000000184c */
[----:B------:R-:W3:Y:S10]  /*8140*/  MUFU.EX2 R35, R63 ;  /* 0x0000003f00237308 */ /* 0x000ef40000000800 */
[----:B------:R-:W4:Y:S01]  /*8150*/  MUFU.EX2 R185, R118 ;  /* 0x0000007600b97308 */ /* 0x000f220000000800 */
[C---:B--2---:R-:W-:Y:S01]  /*8160*/  F2FP.F16.F32.PACK_AB R84, R32.reuse, R33 ;  /* 0x000000212054723e */ /* 0x044fe200000000ff */
[C---:B------:R-:W-:Y:S01]  /*8170*/  HMMA.16816.F32 R80, R20.reuse, R26, R80 ;  /* 0x0000001a1450723c */ /* 0x040fe20000001850 */
[----:B------:R-:W2:Y:S02]  /*8180*/  LDSM.16.MT88.4 R24, [R154+0x9800] ;  /* 0x009800009a18783b */ /* 0x000ea40000004200 */
[----:B------:R-:W-:Y:S01]  /*8190*/  FADD.FTZ R33, R33, R36 ;  /* 0x0000002421217221 */ /* 0x000fe20000010000 */
[----:B---3--:R-:W-:Y:S03]  /*81a0*/  F2FP.F16.F32.PACK_AB R85, R35, R34 ;  /* 0x000000222355723e */ /* 0x008fe600000000ff */
[----:B------:R-:W-:Y:S01]  /*81b0*/  FADD.FTZ R33, R32, R33 ;  /* 0x0000002120217221 */ /* 0x000fe20000010000 */
[C---:B-1----:R-:W-:Y:S03]  /*81c0*/  HMMA.16816.F32 R12, R20.reuse, R28, R12 ;  /* 0x0000001c140c723c */ /* 0x042fe6000000180c */
[----:B------:R-:W-:Y:S01]  /*81d0*/  FADD.FTZ R29, R99, R136 ;  /* 0x00000088631d7221 */ /* 0x000fe20000010000 */
[C---:B----4-:R-:W-:Y:S01]  /*81e0*/  F2FP.F16.F32.PACK_AB R86, R185.reuse, R52 ;  /* 0x00000034b956723e */ /* 0x050fe200000000ff */
[----:B------:R-:W-:Y:S02]  /*81f0*/  FADD.FTZ R52, R52, R33 ;  /* 0x0000002134347221 */ /* 0x000fe40000010000 */
[----:B------:R-:W-:Y:S01]  /*8200*/  FADD.FTZ R29, R104, R29 ;  /* 0x0000001d681d7221 */ /* 0x000fe20000010000 */
[----:B------:R-:W-:Y:S01]  /*8210*/  HMMA.16816.F32 R16, R20, R30, R16 ;  /* 0x0000001e1410723c */ /* 0x000fe20000001810 */
[----:B------:R-:W1:Y:S02]  /*8220*/  LDSM.16.MT88.4 R20, [R153+0x9800] ;  /* 0x009800009914783b */ /* 0x000e640000004200 */
[----:B------:R-:W-:Y:S01]  /*8230*/  FADD.FTZ R28, R96, R29 ;  /* 0x0000001d601c7221 */ /* 0x000fe20000010000 */
[----:B------:R-:W-:Y:S03]  /*8240*/  FADD.FTZ R185, R185, R52 ;  /* 0x00000034b9b97221 */ /* 0x000fe60000010000 */
[----:B------:R-:W-:Y:S01]  /*8250*/  FADD.FTZ R28, R105, R28 ;  /* 0x0000001c691c7221 */ /* 0x000fe20000010000 */
[C---:B------:R-:W-:Y:S01]  /*8260*/  HMMA.16816.F32 R96, R84.reuse, R92, R4 ;  /* 0x0000005c5460723c */ /* 0x040fe20000001804 */
[----:B------:R-:W3:Y:S04]  /*8270*/  LDSM.16.MT88.4 R4, [R152+0x9800] ;  /* 0x009800009804783b */ /* 0x000ee80000004200 */
[----:B------:R-:W-:Y:S01]  /*8280*/  MOV R105, R0 ;  /* 0x0000000000697202 */ /* 0x000fe20000000f00 */
[----:B------:R-:W-:Y:S02]  /*8290*/  FADD.FTZ R109, R109, R28 ;  /* 0x0000001c6d6d7221 */ /* 0x000fe40000010000 */
[C---:B------:R-:W-:Y:S03]  /*82a0*/  HMMA.16816.F32 R92, R84.reuse, R94, R8 ;  /* 0x0000005e545c723c */ /* 0x040fe60000001808 */
[----:B------:R-:W-:Y:S04]  /*82b0*/  FADD.FTZ R110, R110, R109 ;  /* 0x0000006d6e6e7221 */ /* 0x000fe80000010000 */
[----:B------:R-:W-:Y:S01]  /*82c0*/  FADD.FTZ R135, R135, R110 ;  /* 0x0000006e87877221 */ /* 0x000fe20000010000 */
[C---:B--2---:R-:W-:Y:S03]  /*82d0*/  HMMA.16816.F32 R68, R84.reuse, R24, R68 ;  /* 0x000000185444723c */ /* 0x044fe60000001844 */
[----:B------:R-:W-:Y:S04]  /*82e0*/  FADD.FTZ R138, R138, R135 ;  /* 0x000000878a8a7221 */ /* 0x000fe80000010000 */
[----:B------:R-:W-:Y:S01]  /*82f0*/  FADD.FTZ R9, R47, R138 ;  /* 0x0000008a2f097221 */ /* 0x000fe20000010000 */
[C---:B------:R-:W-:Y:S03]  /*8300*/  HMMA.16816.F32 R72, R84.reuse, R26, R72 ;  /* 0x0000001a5448723c */ /* 0x040fe60000001848 */
[----:B------:R-:W-:Y:S04]  /*8310*/  FADD.FTZ R9, R48, R9 ;  /* 0x0000000930097221 */ /* 0x000fe80000010000 */
[----:B------:R-:W-:Y:S01]  /*8320*/  FADD.FTZ R50, R50, R9 ;  /* 0x0000000932327221 */ /* 0x000fe20000010000 */
[C---:B-1----:R-:W-:Y:S03]  /*8330*/  HMMA.16816.F32 R76, R84.reuse, R20, R76 ;  /* 0x00000014544c723c */ /* 0x042fe6000000184c */
[----:B------:R-:W-:Y:S04]  /*8340*/  FADD.FTZ R51, R51, R50 ;  /* 0x0000003233337221 */ /* 0x000fe80000010000 */
[----:B------:R-:W-:Y:S01]  /*8350*/  FADD.FTZ R8, R42, R51 ;  /* 0x000000332a087221 */ /* 0x000fe20000010000 */
[C---:B------:R-:W-:Y:S03]  /*8360*/  HMMA.16816.F32 R80, R84.reuse, R22, R80 ;  /* 0x000000165450723c */ /* 0x040fe60000001850 */
[----:B------:R-:W-:Y:S04]  /*8370*/  FADD.FTZ R8, R43, R8 ;  /* 0x000000082b087221 */ /* 0x000fe80000010000 */
[----:B------:R-:W-:Y:S01]  /*8380*/  FADD.FTZ R9, R39, R8 ;  /* 0x0000000827097221 */ /* 0x000fe20000010000 */
[C---:B---3--:R-:W-:Y:S03]  /*8390*/  HMMA.16816.F32 R88, R84.reuse, R4, R12 ;  /* 0x000000045458723c */ /* 0x048fe6000000180c */
[----:B------:R-:W-:Y:S04]  /*83a0*/  FADD.FTZ R9, R38, R9 ;  /* 0x0000000926097221 */ /* 0x000fe80000010000 */
[----:B------:R-:W-:Y:S01]  /*83b0*/  FADD.FTZ R4, R34, R9 ;  /* 0x0000000922047221 */ /* 0x000fe20000010000 */
[----:B------:R-:W-:Y:S03]  /*83c0*/  HMMA.16816.F32 R84, R84, R6, R16 ;  /* 0x000000065454723c */ /* 0x000fe60000001810 */
[----:B------:R-:W-:Y:S04]  /*83d0*/  FADD.FTZ R4, R35, R4 ;  /* 0x0000000423047221 */ /* 0x000fe80000010000 */
[----:B------:R-:W-:Y:S04]  /*83e0*/  FADD.FTZ R53, R53, R4 ;  /* 0x0000000435357221 */ /* 0x000fe80000010000 */
[----:B------:R-:W-:Y:S01]  /*83f0*/  FADD.FTZ R186, R116, R53 ;  /* 0x0000003574ba7221 */ /* 0x000fe20000010000 */
[----:B------:R-:W-:Y:S08]  /*8400*/  @P1 BRA `(.L_x_8918) ;  /* 0xffffffd000a81947 */ /* 0x000ff0000383ffff */
.L_x_8911:
        /* <DEDUP_REMOVED lines=10> */
.L_x_8931:
[----:B------:R-:W2:Y:S01]  /*84b0*/  MUFU.RCP R4, R8 ;  /* 0x0000000800047308 */ /* 0x000ea20000001000 */
[----:B------:R-:W-:Y:S01]  /*84c0*/  FSETP.NE.FTZ.AND P1, PT, R8, RZ, PT ;  /* 0x000000ff0800720b */ /* 0x000fe20003f35000 */
[----:B----4-:R-:W-:Y:S01]  /*84d0*/  FADD.FTZ R5, R10, R11 ;  /* 0x0000000b0a057221 */ /* 0x010fe20000010000 */
[----:B------:R-:W4:Y:S01]  /*84e0*/  S2UR UR6, SR_CgaCtaId ;  /* 0x00000000000679c3 */ /* 0x000f220000008800 */
[----:B------:R-:W-:-:S03]  /*84f0*/  UMOV UR7, 0x400 ;  /* 0x0000040000077882 */ /* 0x000fc60000000000 */
[----:B------:R-:W-:Y:S01]  /*8500*/  FSETP.NE.FTZ.AND P5, PT, R5, RZ, PT ;  /* 0x000000ff0500720b */ /* 0x000fe20003fb5000 */
[----:B------:R-:W1:Y:S01]  /*8510*/  MUFU.RCP R6, R5 ;  /* 0x0000000500067308 */ /* 0x000e620000001000 */
[----:B--2---:R-:W-:Y:S02]  /*8520*/  FSEL R9, R4, 1, P1 ;  /* 0x3f80000004097808 */ /* 0x004fe40000800000 */
[----:B------:R-:W2:Y:S03]  /*8530*/  S2R R4, SR_TID.X ;  /* 0x0000000000047919 */ /* 0x000ea60000002100 */
[C---:B------:R-:W-:Y:S01]  /*8540*/  FMUL.FTZ R96, R9.reuse, R96 ;  /* 0x0000006009607220 */ /* 0x040fe20000410000 */
[C---:B------:R-:W-:Y:S01]  /*8550*/  FMUL.FTZ R97, R9.reuse, R97 ;  /* 0x0000006109617220 */ /* 0x040fe20000410000 */
[C---:B------:R-:W-:Y:S01]  /*8560*/  FMUL.FTZ R92, R9.reuse, R92 ;  /* 0x0000005c095c7220 */ /* 0x040fe20000410000 */
[----:B-1----:R-:W-:Y:S01]  /*8570*/  FSEL R6, R6, 1, P5 ;  /* 0x3f80000006067808 */ /* 0x002fe20002800000 */
[----:B----4-:R-:W-:Y:S01]  /*8580*/  ULEA UR6, UR6, UR7, 0x18 ;  /* 0x0000000706067291 */ /* 0x010fe2000f8ec0ff */
        /* <DEDUP_REMOVED lines=24> */
[C---:B--2---:R-:W-:Y:S01]  /*8710*/  SHF.L.U32 R6, R4.reuse, 0x1, RZ ;  /* 0x0000000104067819 */ /* 0x044fe200000006ff */
[C---:B------:R-:W-:Y:S01]  /*8720*/  FMUL.FTZ R81, R9.reuse, R81 ;  /* 0x0000005109517220 */ /* 0x040fe20000410000 */
[C---:B---3--:R-:W-:Y:S01]  /*8730*/  SHF.L.U32 R10, R4.reuse, 0x4, RZ ;  /* 0x00000004040a7819 */ /* 0x048fe200000006ff */
[C---:B------:R-:W-:Y:S01]  /*8740*/  FMUL.FTZ R88, R9.reuse, R88 ;  /* 0x0000005809587220 */ /* 0x040fe20000410000 */
[----:B------:R-:W-:Y:S01]  /*8750*/  SHF.L.U32 R11, R4, 0x5, RZ ;  /* 0x00000005040b7819 */ /* 0x000fe200000006ff */
[C---:B------:R-:W-:Y:S01]  /*8760*/  FMUL.FTZ R89, R9.reuse, R89 ;  /* 0x0000005909597220 */ /* 0x040fe20000410000 */
[----:B------:R-:W-:Y:S01]  /*8770*/  LOP3.LUT R12, R6, 0x6, RZ, 0xc0, !PT ;  /* 0x00000006060c7812 */ /* 0x000fe200078ec0ff */
[C---:B------:R-:W-:Y:S01]  /*8780*/  FMUL.FTZ R84, R9.reuse, R84 ;  /* 0x0000005409547220 */ /* 0x040fe20000410000 */
[----:B------:R-:W-:Y:S01]  /*8790*/  LOP3.LUT R13, R10, 0x1c0, RZ, 0xc0, !PT ;  /* 0x000001c00a0d7812 */ /* 0x000fe200078ec0ff */
[----:B------:R-:W-:Y:S01]  /*87a0*/  IMAD.MOV.U32 R10, RZ, RZ, 0x10 ;  /* 0x00000010ff0a7424 */ /* 0x000fe200078e00ff */
[----:B------:R-:W-:Y:S01]  /*87b0*/  LOP3.LUT P0, RZ, R4, 0x4, RZ, 0xc0, !PT ;  /* 0x0000000404ff7812 */ /* 0x000fe2000780c0ff */
[----:B------:R-:W-:Y:S01]  /*87c0*/  FMUL.FTZ R9, R9, R85 ;  /* 0x0000005509097220 */ /* 0x000fe20000410000 */
[----:B------:R-:W-:-:S02]  /*87d0*/  LOP3.LUT R11, R12, 0x7c00, R11, 0xf8, !PT ;  /* 0x00007c000c0b7812 */ /* 0x000fc400078ef80b */
[----:B------:R-:W-:Y:S02]  /*87e0*/  LOP3.LUT R6, R13, 0x38, R6, 0xf8, !PT ;  /* 0x000000380d067812 */ /* 0x000fe400078ef806 */
[----:B------:R-:W-:Y:S02]  /*87f0*/  R2P PR, R4, 0x18 ;  /* 0x0000001804007804 */ /* 0x000fe40000000000 */
[----:B------:R-:W-:Y:S02]  /*8800*/  LOP3.LUT R11, R11, R6, RZ, 0xfc, !PT ;  /* 0x000000060b0b7212 */ /* 0x000fe400078efcff */
[----:B------:R-:W-:Y:S02]  /*8810*/  MOV R6, 0x20 ;  /* 0x0000002000067802 */ /* 0x000fe40000000f00 */
[----:B------:R-:W-:Y:S02]  /*8820*/  LEA R11, R11, UR6, 0x1 ;  /* 0x000000060b0b7c11 */ /* 0x000fe4000f8e08ff */
[----:B------:R-:W-:-:S02]  /*8830*/  SEL R6, R6, 0xffffffe0, !P3 ;  /* 0xffffffe006067807 */ /* 0x000fc40005800000 */
[----:B------:R-:W-:Y:S01]  /*8840*/  SEL R10, R10, 0xfffffff0, !P0 ;  /* 0xfffffff00a0a7807 */ /* 0x000fe20004000000 */
[C---:B------:R-:W-:Y:S01]  /*8850*/  VIADD R17, R11.reuse, 0x40 ;  /* 0x000000400b117836 */ /* 0x040fe20000000000 */
[----:B------:R-:W-:Y:S02]  /*8860*/  IADD3 R15, PT, PT, R6, R11, RZ ;  /* 0x0000000b060f7210 */ /* 0x000fe40007ffe0ff */
[----:B------:R-:W-:Y:S02]  /*8870*/  @P4 IADD3 R17, PT, PT, R11, -0x40, RZ ;  /* 0xffffffc00b114810 */ /* 0x000fe40007ffe0ff */
[----:B------:R-:W-:Y:S02]  /*8880*/  F2FP.F16.F32.PACK_AB R96, R97, R96 ;  /* 0x000000606160723e */ /* 0x000fe400000000ff */
[----:B------:R-:W-:Y:S01]  /*8890*/  F2FP.F16.F32.PACK_AB R98, R99, R98 ;  /* 0x000000626362723e */ /* 0x000fe200000000ff */
[----:B------:R-:W-:Y:S01]  /*88a0*/  IMAD.IADD R23, R10, 0x1, R17 ;  /* 0x000000010a177824 */ /* 0x000fe200078e0211 */
[----:B------:R-:W-:Y:S01]  /*88b0*/  F2FP.F16.F32.PACK_AB R92, R93, R92 ;  /* 0x0000005c5d5c723e */ /* 0x000fe200000000ff */
[----:B------:R-:W-:Y:S01]  /*88c0*/  STS [R11], R96 ;  /* 0x000000600b007388 */ /* 0x000fe20000000800 */
[----:B------:R-:W-:-:S02]  /*88d0*/  F2FP.F16.F32.PACK_AB R94, R95, R94 ;  /* 0x0000005e5f5e723e */ /* 0x000fc400000000ff */
[C---:B------:R-:W-:Y:S01]  /*88e0*/  IADD3 R13, PT, PT, R10.reuse, R11, RZ ;  /* 0x0000000b0a0d7210 */ /* 0x040fe20007ffe0ff */
[----:B------:R-:W-:Y:S01]  /*88f0*/  STS [R11+0x400], R98 ;  /* 0x000400620b007388 */ /* 0x000fe20000000800 */
[----:B------:R-:W-:Y:S02]  /*8900*/  F2FP.F16.F32.PACK_AB R68, R69, R68 ;  /* 0x000000444544723e */ /* 0x000fe400000000ff */
[----:B------:R-:W-:Y:S01]  /*8910*/  F2FP.F16.F32.PACK_AB R70, R71, R70 ;  /* 0x000000464746723e */ /* 0x000fe200000000ff */
[----:B------:R-:W-:Y:S01]  /*8920*/  STS [R13], R92 ;  /* 0x0000005c0d007388 */ /* 0x000fe20000000800 */
[----:B------:R-:W-:Y:S02]  /*8930*/  F2FP.F16.F32.PACK_AB R72, R73, R72 ;  /* 0x000000484948723e */ /* 0x000fe400000000ff */
[----:B------:R-:W-:Y:S01]  /*8940*/  F2FP.F16.F32.PACK_AB R74, R75, R74 ;  /* 0x0000004a4b4a723e */ /* 0x000fe200000000ff */
[----:B------:R-:W-:Y:S01]  /*8950*/  STS [R13+0x400], R94 ;  /* 0x0004005e0d007388 */ /* 0x000fe20000000800 */
[----:B------:R-:W-:-:S02]  /*8960*/  IADD3 R19, PT, PT, R10, R15, RZ ;  /* 0x0000000f0a137210 */ /* 0x000fc40007ffe0ff */
[----:B------:R-:W-:Y:S01]  /*8970*/  IADD3 R21, PT, PT, R6, R17, RZ ;  /* 0x0000001106157210 */ /* 0x000fe20007ffe0ff */
[----:B------:R-:W-:Y:S01]  /*8980*/  STS [R15], R68 ;  /* 0x000000440f007388 */ /* 0x000fe20000000800 */
[----:B------:R-:W-:Y:S02]  /*8990*/  F2FP.F16.F32.PACK_AB R76, R77, R76 ;  /* 0x0000004c4d4c723e */ /* 0x000fe400000000ff */
        /* <DEDUP_REMOVED lines=11> */
[----:B------:R-:W-:-:S03]  /*8a50*/  IADD3 R6, PT, PT, R10, R21, RZ ;  /* 0x000000150a067210 */ /* 0x000fc60007ffe0ff */
[----:B------:R2:W-:Y:S04]  /*8a60*/  STS [R17+0x400], R78 ;  /* 0x0004004e11007388 */ /* 0x0005e80000000800 */
[----:B------:R-:W-:Y:S04]  /*8a70*/  STS [R23], R80 ;  /* 0x0000005017007388 */ /* 0x000fe80000000800 */
[----:B------:R-:W-:Y:S04]  /*8a80*/  STS [R23+0x400], R82 ;  /* 0x0004005217007388 */ /* 0x000fe80000000800 */
[----:B------:R-:W-:Y:S04]  /*8a90*/  STS [R21], R88 ;  /* 0x0000005815007388 */ /* 0x000fe80000000800 */
[----:B------:R-:W-:Y:S04]  /*8aa0*/  STS [R21+0x400], R90 ;  /* 0x0004005a15007388 */ /* 0x000fe80000000800 */
[----:B------:R3:W-:Y:S04]  /*8ab0*/  STS [R6], R9 ;  /* 0x0000000906007388 */ /* 0x0007e80000000800 */
[----:B------:R4:W-:Y:S04]  /*8ac0*/  STS [R6+0x400], R86 ;  /* 0x0004005606007388 */ /* 0x0009e80000000800 */
[----:B------:R-:W3:Y:S01]  /*8ad0*/  LD.E.U8 R10, desc[UR4][R2.64+0x1c8] ;  /* 0x0001c804020a7980 */ /* 0x000ee2000c101100 */
[----:B------:R-:W-:-:S03]  /*8ae0*/  ISETP.NE.AND P0, PT, R178, -0x1, PT ;  /* 0xffffffffb200780c */ /* 0x000fc60003f05270 */
[----:B------:R-:W4:Y:S04]  /*8af0*/  LD.E.64 R30, desc[UR4][R2.64+0x88] ;  /* 0x00008804021e7980 */ /* 0x000f28000c101b00 */
[----:B------:R-:W4:Y:S04]  /*8b00*/  LD.E.64 R32, desc[UR4][R2.64+0x90] ;  /* 0x0000900402207980 */ /* 0x000f28000c101b00 */
[----:B-1----:R1:W5:Y:S04]  /*8b10*/  LD.E.64 R14, desc[UR4][R2.64+0xa0] ;  /* 0x0000a004020e7980 */ /* 0x002368000c101b00 */
[----:B--2---:R-:W2:Y:S04]  /*8b20*/  @!P0 LD.E.64 R16, desc[UR4][R2.64+0x80] ;  /* 0x0000800402108980 */ /* 0x004ea8000c101b00 */
[----:B------:R1:W5:Y:S01]  /*8b30*/  LD.E.64 R28, desc[UR4][R2.64+0x70] ;  /* 0x00007004021c7980 */ /* 0x000362000c101b00 */
[----:B---3--:R-:W-:-:S13]  /*8b40*/  ISETP.NE.AND P2, PT, R10, RZ, PT ;  /* 0x000000ff0a00720c */ /* 0x008fda0003f45270 */
[----:B------:R-:W3:Y:S04]  /*8b50*/  @!P2 LD.E R10, desc[UR4][R2.64+0x60] ;  /* 0x00006004020aa980 */ /* 0x000ee8000c101900 */
[----:B------:R-:W3:Y:S01]  /*8b60*/  @!P2 LD.E R13, desc[UR4][R2.64+0xb4] ;  /* 0x0000b404020da980 */ /* 0x000ee2000c101900 */
[----:B------:R-:W1:Y:S01]  /*8b70*/  S2R R9, SR_TID.X ;  /* 0x0000000000097919 */ /* 0x000e620000002100 */
[----:B------:R-:W4:Y:S01]  /*8b80*/  @P1 MUFU.LG2 R18, R8 ;  /* 0x0000000800121308 */ /* 0x000f220000000c00 */
[-C--:B--2---:R-:W-:Y:S02]  /*8b90*/  @!P0 IMAD R12, R17, R174.reuse, RZ ;  /* 0x000000ae110c8224 */ /* 0x084fe400078e02ff */
[----:B------:R-:W-:-:S04]  /*8ba0*/  @!P0 IMAD.WIDE.U32 R22, R16, R174, RZ ;  /* 0x000000ae10168225 */ /* 0x000fc800078e00ff */
[-C--:B----4-:R-:W-:Y:S02]  /*8bb0*/  @P0 IMAD R17, R31, R178.reuse, RZ ;  /* 0x000000b21f110224 */ /* 0x090fe400078e02ff */
[----:B------:R-:W-:Y:S01]  /*8bc0*/  @P0 IMAD.WIDE.U32 R20, R30, R178, RZ ;  /* 0x000000b21e140225 */ /* 0x000fe200078e00ff */
[----:B------:R-:W-:Y:S02]  /*8bd0*/  @!P0 IADD3 R12, PT, PT, R23, R12, RZ ;  /* 0x0000000c170c8210 */ /* 0x000fe40007ffe0ff */
[----:B------:R-:W-:Y:S01]  /*8be0*/  MOV R6, 0x7f800000 ;  /* 0x7f80000000067802 */ /* 0x000fe20000000f00 */
[----:B------:R-:W-:Y:S01]  /*8bf0*/  @!P0 IMAD.MOV.U32 R16, RZ, RZ, R22 ;  /* 0x000000ffff108224 */ /* 0x000fe200078e0016 */
[----:B------:R-:W-:Y:S01]  /*8c00*/  @P0 IADD3 R12, PT, PT, R21, R17, RZ ;  /* 0x00000011150c0210 */ /* 0x000fe20007ffe0ff */
[----:B------:R-:W-:Y:S01]  /*8c10*/  @P1 FMUL.FTZ R18, R18, 0.69314718246459960938 ;  /* 0x3f31721812121820 */ /* 0x000fe20000410000 */
[-C--:B------:R-:W-:Y:S01]  /*8c20*/  IMAD R17, R33, R173.reuse, RZ ;  /* 0x000000ad21117224 */ /* 0x080fe200078e02ff */
[----:B------:R-:W-:Y:S01]  /*8c30*/  @P0 MOV R16, R20 ;  /* 0x0000001400100202 */ /* 0x000fe20000000f00 */
[----:B------:R-:W-:-:S04]  /*8c40*/  IMAD.WIDE.U32 R32, R32, R173, RZ ;  /* 0x000000ad20207225 */ /* 0x000fc800078e00ff */
[----:B-----5:R-:W-:Y:S01]  /*8c50*/  @P1 FFMA.FTZ R6, R7, R100, R18 ;  /* 0x0000006407061223 */ /* 0x020fe20000010012 */
[----:B-1----:R-:W-:-:S04]  /*8c60*/  SHF.L.U32 R11, R9, 0x3, RZ ;  /* 0x00000003090b7819 */ /* 0x002fc800000006ff */
        /* <DEDUP_REMOVED lines=9> */
.L_x_8920:
[----:B------:R-:W-:Y:S01]  /*8d00*/  IMAD.MOV.U32 R19, RZ, RZ, RZ ;  /* 0x000000ffff137224 */ /* 0x000fe200078e00ff */
[----:B------:R-:W-:Y:S01]  /*8d10*/  SHF.R.U32.HI R3, RZ, 0x3, R9 ;  /* 0x00000003ff037819 */ /* 0x000fe20000011609 */
[----:B------:R-:W-:Y:S05]  /*8d20*/  WARPSYNC.ALL ;  /* 0x0000000000007948 */ /* 0x000fea0003800000 */
[----:B------:R-:W-:Y:S01]  /*8d30*/  BAR.SYNC.DEFER_BLOCKING 0x0 ;  /* 0x0000000000007b1d */ /* 0x000fe20000010000 */
[----:B------:R-:W-:Y:S01]  /*8d40*/  IMAD.WIDE.U32 R24, R176, R30, R18 ;  /* 0x0000001eb0187225 */ /* 0x000fe200078e0012 */
[----:B------:R-:W-:Y:S02]  /*8d50*/  ISETP.GE.AND P3, PT, R3, R166, PT ;  /* 0x000000a60300720c */ /* 0x000fe40003f66270 */
[----:B------:R-:W-:Y:S01]  /*8d60*/  LOP3.LUT P6, RZ, R4, 0x3, RZ, 0xc0, !PT ;  /* 0x0000000304ff7812 */ /* 0x000fe200078cc0ff */
[----:B------:R-:W-:Y:S01]  /*8d70*/  IMAD R23, R31, R176, RZ ;  /* 0x000000b01f177224 */ /* 0x000fe200078e02ff */
[----:B------:R-:W1:Y:S01]  /*8d80*/  @P5 MUFU.LG2 R5, R5 ;  /* 0x0000000500055308 */ /* 0x000e620000000c00 */
[----:B------:R-:W-:Y:S01]  /*8d90*/  IMAD.IADD R17, R33, 0x1, R17 ;  /* 0x0000000121117824 */ /* 0x000fe200078e0211 */
[----:B------:R-:W-:Y:S01]  /*8da0*/  IADD3 R32, P4, P0, R32, R24, R16 ;  /* 0x0000001820207210 */ /* 0x000fe2000789e010 */
[----:B------:R-:W-:Y:S01]  /*8db0*/  IMAD.IADD R23, R25, 0x1, R23 ;  /* 0x0000000119177824 */ /* 0x000fe200078e0217 */
[----:B------:R-:W-:Y:S01]  /*8dc0*/  BSSY.RECONVERGENT B0, `(.L_x_8921) ;  /* 0x0000023000007945 */ /* 0x000fe20003800200 */
[----:B------:R-:W-:-:S02]  /*8dd0*/  VIADD R21, R3, 0x10 ;  /* 0x0000001003157836 */ /* 0x000fc40000000000 */
[----:B------:R-:W-:Y:S01]  /*8de0*/  VIADD R19, R3, 0x20 ;  /* 0x0000002003137836 */ /* 0x000fe20000000000 */
[----:B------:R-:W-:Y:S01]  /*8df0*/  IADD3.X R33, PT, PT, R17, R23, R12, P4, P0 ;  /* 0x0000001711217210 */ /* 0x000fe200027e040c */
[----:B------:R-:W-:Y:S01]  /*8e00*/  @!P3 IMAD R17, R31, R3, RZ ;  /* 0x000000031f11b224 */ /* 0x000fe200078e02ff */
[----:B------:R-:W-:Y:S01]  /*8e10*/  ISETP.GE.AND P2, PT, R21, R166, PT ;  /* 0x000000a61500720c */ /* 0x000fe20003f46270 */
[C---:B------:R-:W-:Y:S01]  /*8e20*/  VIADD R25, R3.reuse, 0x30 ;  /* 0x0000003003197836 */ /* 0x040fe20000000000 */
[----:B------:R-:W-:Y:S01]  /*8e30*/  SHF.R.U32.HI R12, RZ, 0x1, R4 ;  /* 0x00000001ff0c7819 */ /* 0x000fe20000011604 */
[----:B------:R-:W-:Y:S01]  /*8e40*/  @!P3 IMAD.WIDE.U32 R20, R3, R30, R32 ;  /* 0x0000001e0314b225 */ /* 0x000fe200078e0020 */
[----:B------:R-:W-:Y:S02]  /*8e50*/  ISETP.GE.AND P1, PT, R19, R166, PT ;  /* 0x000000a61300720c */ /* 0x000fe40003f26270 */
[----:B------:R-:W-:Y:S01]  /*8e60*/  SHF.R.U32.HI R19, RZ, 0x2, R4 ;  /* 0x00000002ff137819 */ /* 0x000fe20000011604 */
[----:B------:R-:W-:Y:S01]  /*8e70*/  @!P3 IMAD.IADD R17, R21, 0x1, R17 ;  /* 0x000000011511b824 */ /* 0x000fe200078e0211 */
[----:B------:R-:W-:Y:S01]  /*8e80*/  LOP3.LUT R4, R12, 0x30, RZ, 0xc0, !PT ;  /* 0x000000300c047812 */ /* 0x000fe200078ec0ff */
[----:B-1----:R-:W-:Y:S01]  /*8e90*/  @P5 FMUL.FTZ R12, R5, 0.69314718246459960938 ;  /* 0x3f317218050c5820 */ /* 0x002fe20000410000 */
[----:B------:R-:W-:Y:S01]  /*8ea0*/  @!P3 LEA R34, P4, R20, R28, 0x1 ;  /* 0x0000001c1422b211 */ /* 0x000fe200078808ff */
[----:B------:R1:W2:Y:S01]  /*8eb0*/  LDS.128 R8, [R177] ;  /* 0x00000000b1087984 */ /* 0x0002a20000000c00 */
[----:B------:R-:W-:Y:S01]  /*8ec0*/  ISETP.GE.AND P0, PT, R25, R166, PT ;  /* 0x000000a61900720c */ /* 0x000fe20003f06270 */
[----:B------:R-:W-:Y:S01]  /*8ed0*/  IMAD.MOV.U32 R2, RZ, RZ, 0x7f800000 ;  /* 0x7f800000ff027424 */ /* 0x000fe200078e00ff */
[----:B------:R-:W-:Y:S01]  /*8ee0*/  LOP3.LUT R5, R4, 0x7, R19, 0xf8, !PT ;  /* 0x0000000704057812 */ /* 0x000fe200078ef813 */
[----:B------:R1:W3:Y:S01]  /*8ef0*/  LDS.128 R24, [R177+0x1800] ;  /* 0x00180000b1187984 */ /* 0x0002e20000000c00 */
[----:B------:R-:W-:Y:S01]  /*8f00*/  @!P3 LEA.HI.X R35, R20, R29, R17, 0x1, P4 ;  /* 0x0000001d1423b211 */ /* 0x000fe200020f0c11 */
[----:B------:R-:W-:-:S02]  /*8f10*/  @P5 FFMA.FTZ R2, R7, R0, R12 ;  /* 0x0000000007025223 */ /* 0x000fc4000001000c */
[----:B------:R1:W4:Y:S04]  /*8f20*/  LDS.128 R20, [R177+0x800] ;  /* 0x00080000b1147984 */ /* 0x0003280000000c00 */
[----:B------:R1:W1:Y:S01]  /*8f30*/  LDS.128 R16, [R177+0x1000] ;  /* 0x00100000b1107984 */ /* 0x0002620000000c00 */
[----:B------:R-:W-:Y:S05]  /*8f40*/  @P6 BRA `(.L_x_8922) ;  /* 0x0000000000286947 */ /* 0x000fea0003800000 */
[----:B------:R-:W-:Y:S01]  /*8f50*/  IMAD.IADD R176, R176, 0x1, R13 ;  /* 0x00000001b0b07824 */ /* 0x000fe200078e020d */
[C---:B------:R-:W-:Y:S01]  /*8f60*/  ISETP.GE.AND P6, PT, R5.reuse, R166, PT ;  /* 0x000000a60500720c */ /* 0x040fe20003fc6270 */
        /* <DEDUP_REMOVED lines=8> */
.L_x_8922:
[----:B------:R-:W-:Y:S05]  /*8ff0*/  BSYNC.RECONVERGENT B0 ;  /* 0x0000000000007941 */ /* 0x000fea0003800200 */
.L_x_8921:
[----:B--2---:R2:W-:Y:S01]  /*9000*/  @!P3 ST.E.128 desc[UR4][R34.64], R8 ;  /* 0x000000082200b985 */ /* 0x0045e2000c101d04 */
[----:B------:R-:W-:Y:S04]  /*9010*/  BSSY.RECONVERGENT B0, `(.L_x_8923) ;  /* 0x000000d000007945 */ /* 0x000fe80003800200 */
[----:B------:R-:W-:Y:S05]  /*9020*/  @P2 BRA `(.L_x_8924) ;  /* 0x00000000002c2947 */ /* 0x000fea0003800000 */
[----:B------:R-:W-:Y:S01]  /*9030*/  IADD3 R7, P2, PT, R3, 0x10, RZ ;  /* 0x0000001003077810 */ /* 0x000fe20007f5e0ff */
[----:B--2---:R-:W-:Y:S01]  /*9040*/  IMAD.MOV.U32 R8, RZ, RZ, R32 ;  /* 0x000000ffff087224 */ /* 0x004fe200078e0020 */
        /* <DEDUP_REMOVED lines=8> */
[----:B----4-:R1:W-:Y:S02]  /*90d0*/  ST.E.128 desc[UR4][R4.64], R20 ;  /* 0x0000001404007985 */ /* 0x0103e4000c101d04 */
.L_x_8924:
[----:B------:R-:W-:Y:S05]  /*90e0*/  BSYNC.RECONVERGENT B0 ;  /* 0x0000000000007941 */ /* 0x000fea0003800200 */
.L_x_8923:
        /* <DEDUP_REMOVED lines=12> */
[----:B------:R1:W-:Y:S02]  /*91b0*/  ST.E.128 desc[UR4][R4.64], R16 ;  /* 0x0000001004007985 */ /* 0x0003e4000c101d04 */
.L_x_8926:
[----:B------:R-:W-:Y:S05]  /*91c0*/  BSYNC.RECONVERGENT B0 ;  /* 0x0000000000007941 */ /* 0x000fea0003800200 */
.L_x_8925:
[----:B------:R-:W-:-:S04]  /*91d0*/  MOV R173, 0x0 ;  /* 0x0000000000ad7802 */ /* 0x000fc80000000f00 */
[----:B-1234-:R-:W-:Y:S05]  /*91e0*/  @P0 RET.REL.NODEC R172 `(_ZN5flash24flash_fwd_splitkv_kernelI23Flash_fwd_kernel_traitsILi64ELi64ELi128ELi4ELb0ELb0EN7cutlass6half_tE19Flash_kernel_traitsILi64ELi64ELi128ELi4ES3_EELb0ELb0ELb0ELb0ELb1ELb0ELb0ELb0EEEvNS_16Flash_fwd_paramsE) ;  /* 0xffffff6cac840950 */ /* 0x01efea0003c3ffff */
        /* <DEDUP_REMOVED lines=12> */
[----:B-1----:R-:W-:Y:S05]  /*92b0*/  RET.REL.NODEC R172 `(_ZN5flash24flash_fwd_splitkv_kernelI23Flash_fwd_kernel_traitsILi64ELi64ELi128ELi4ELb0ELb0EN7cutlass6half_tE19Flash_kernel_traitsILi64ELi64ELi128ELi4ES3_EELb0ELb0ELb0ELb0ELb1ELb0ELb0ELb0EEEvNS_16Flash_fwd_paramsE) ;  /* 0xffffff6cac507950 */ /* 0x002fea0003c3ffff */
.L_x_8919:
[----:B------:R-:W-:Y:S01]  /*92c0*/  MOV R5, 0x2 ;  /* 0x0000000200057802 */ /* 0x000fe20000000f00 */
[----:B------:R-:W-:Y:S01]  /*92d0*/  IMAD.MOV.U32 R4, RZ, RZ, 0x1f ;  /* 0x0000001fff047424 */ /* 0x000fe200078e00ff */
[----:B------:R-:W-:-:S07]  /*92e0*/  MOV R6, 0xffffffff ;  /* 0xffffffff00067802 */ /* 0x000fce0000000f00 */
[----:B-1---5:R-:W-:Y:S05]  /*92f0*/  WARPSYNC.COLLECTIVE R6, `(.L_x_8927) ;  /* 0x0000000006087348 */ /* 0x022fea0003c00000 */
[----:B------:R2:W3:Y:S02]  /*9300*/  SHFL.BFLY P0, R11, R185, R5, R4 ;  /* 0x0c000005b90b7389 */ /* 0x0004e40000000004 */
[----:B-123-5:R-:W-:Y:S05]  /*9310*/  ENDCOLLECTIVE ;  /* 0x000000000000791b */ /* 0x02efea0003800000 */
.L_x_8927:
[----:B------:R-:W-:Y:S02]  /*9320*/  IMAD.MOV.U32 R8, RZ, RZ, R11 ;  /* 0x000000ffff087224 */ /* 0x000fe400078e000b */
[----:B------:R-:W-:Y:S02]  /*9330*/  IMAD.MOV.U32 R5, RZ, RZ, 0x1 ;  /* 0x00000001ff057424 */ /* 0x000fe400078e00ff */
[----:B------:R-:W-:-:S05]  /*9340*/  FADD.FTZ R9, R8, R185 ;  /* 0x000000b908097221 */ /* 0x000fca0000010000 */
[----:B------:R-:W-:-:S07]  /*9350*/  MOV R185, R9 ;  /* 0x0000000900b97202 */ /* 0x000fce0000000f00 */
[----:B------:R-:W-:Y:S05]  /*9360*/  WARPSYNC.COLLECTIVE R6, `(.L_x_8928) ;  /* 0x0000000006087348 */ /* 0x000fea0003c00000 */
[----:B------:R1:W2:Y:S02]  /*9370*/  SHFL.BFLY P0, R11, R185, R5, R4 ;  /* 0x0c000005b90b7389 */ /* 0x0002a40000000004 */
[----:B-12---:R-:W-:Y:S05]  /*9380*/  ENDCOLLECTIVE ;  /* 0x000000000000791b */ /* 0x006fea0003800000 */
.L_x_8928:
[----:B------:R-:W-:Y:S01]  /*9390*/  MOV R185, R186 ;  /* 0x000000ba00b97202 */ /* 0x000fe20000000f00 */
[----:B------:R-:W-:Y:S01]  /*93a0*/  IMAD.MOV.U32 R5, RZ, RZ, 0x2 ;  /* 0x00000002ff057424 */ /* 0x000fe200078e00ff */
[----:B------:R-:W-:-:S07]  /*93b0*/  MOV R8, R11 ;  /* 0x0000000b00087202 */ /* 0x000fce0000000f00 */
[----:B------:R-:W-:Y:S05]  /*93c0*/  WARPSYNC.COLLECTIVE R6, `(.L_x_8929) ;  /* 0x0000000006087348 */ /* 0x000fea0003c00000 */
[----:B------:R1:W2:Y:S02]  /*93d0*/  SHFL.BFLY P0, R11, R185, R5, R4 ;  /* 0x0c000005b90b7389 */ /* 0x0002a40000000004 */
[----:B-12---:R-:W-:Y:S05]  /*93e0*/  ENDCOLLECTIVE ;  /* 0x000000000000791b */ /* 0x006fea0003800000 */
.L_x_8929:
[----:B------:R-:W-:Y:S01]  /*93f0*/  FADD.FTZ R8, R9, R8 ;  /* 0x0000000809087221 */ /* 0x000fe20000010000 */
[----:B------:R-:W-:Y:S01]  /*9400*/  FADD.FTZ R10, R11, R186 ;  /* 0x000000ba0b0a7221 */ /* 0x000fe20000010000 */
[----:B------:R-:W-:-:S04]  /*9410*/  MOV R5, 0x1 ;  /* 0x0000000100057802 */ /* 0x000fc80000000f00 */
[----:B------:R-:W-:-:S07]  /*9420*/  MOV R185, R10 ;  /* 0x0000000a00b97202 */ /* 0x000fce0000000f00 */
[----:B------:R-:W-:Y:S05]  /*9430*/  WARPSYNC.COLLECTIVE R6, `(.L_x_8930) ;  /* 0x0000000006087348 */ /* 0x000fea0003c00000 */
[----:B------:R1:W2:Y:S02]  /*9440*/  SHFL.BFLY P0, R11, R185, R5, R4 ;  /* 0x0c000005b90b7389 */ /* 0x0002a40000000004 */
[----:B-12---:R-:W-:Y:S05]  /*9450*/  ENDCOLLECTIVE ;  /* 0x000000000000791b */ /* 0x006fea0003800000 */
.L_x_8930:
[----:B------:R-:W-:Y:S05]  /*9460*/  BRA `(.L_x_8931) ;  /* 0xfffffff000107947 */ /* 0x000fea000383ffff */
.L_x_8932:
        /* <DEDUP_REMOVED lines=9> */
.L_x_14786:


//--------------------- .text._ZN5flash24flash_fwd_splitkv_kernelI23Flash_fwd_kernel_traitsILi64ELi64ELi128ELi4ELb0ELb0EN7cutlass6half_tE19Flash_kernel_traitsILi64ELi64ELi128ELi4ES3_EELb0ELb0ELb0ELb0ELb1ELb1ELb0ELb0EEEvNS_16Flash_fwd_paramsE --------------------------
	.section	.text._ZN5flash24flash_fwd_splitkv_kernelI23Flash_fwd_kernel_traitsILi64ELi64ELi128ELi4ELb0ELb0EN7cutlass6half_tE19Flash_kernel_traitsILi64ELi64ELi128ELi4ES3_EELb0ELb0ELb0ELb0ELb1ELb1ELb0ELb0EEEvNS_16Flash_fwd_paramsE,"ax",@progbits
	.align	128
        .global         _ZN5flash24flash_fwd_splitkv_kernelI23Flash_fwd_kernel_traitsILi64ELi64ELi128ELi4ELb0ELb0EN7cutlass6half_tE19Flash_kernel_traitsILi64ELi64ELi128ELi4ES3_EELb0ELb0ELb0ELb0ELb1ELb1ELb0ELb0EEEvNS_16Flash_fwd_paramsE
        .type           _ZN5flash24flash_fwd_splitkv_kernelI23Flash_fwd_kernel_traitsILi64ELi64ELi128ELi4ELb0ELb0EN7cutlass6half_tE19Flash_kernel_traitsILi64ELi64ELi128ELi4ES3_EELb0ELb0ELb0ELb0ELb1ELb1ELb0ELb0EEEvNS_16Flash_fwd_paramsE,@function
        .size           _ZN5flash24flash_fwd_splitkv_kernelI23Flash_fwd_kernel_traitsILi64ELi64ELi128ELi4ELb0ELb0EN7cutlass6half_tE19Flash_kernel_traitsILi64ELi64ELi128ELi4ES3_EELb0ELb0ELb0ELb0ELb1ELb1ELb0ELb0EEEvNS_16Flash_fwd_paramsE,(.L_x_14787 - _ZN5flash24flash_fwd_splitkv_kernelI23Flash_fwd_kernel_traitsILi64ELi64ELi128ELi4ELb0ELb0EN7cutlass6half_tE19Flash_kernel_traitsILi64ELi64ELi128ELi4ES3_EELb0ELb0ELb0ELb0ELb1ELb1ELb0ELb0EEEvNS_16Flash_fwd_paramsE)
        .other          _ZN5flash24flash_fwd_splitkv_kernelI23Flash_fwd_kernel_traitsILi64ELi64ELi128ELi4ELb0ELb0EN7cutlass6half_tE19Flash_kernel_traitsILi64ELi64ELi128ELi4ES3_EELb0ELb0ELb0ELb0ELb1ELb1ELb0ELb0EEEvNS_16Flash_fwd_paramsE,@"STO_CUDA_ENTRY STV_DEFAULT"
_ZN5flash24flash_fwd_splitkv_kernelI23Flash_fwd_kernel_traitsILi64ELi64ELi128ELi4ELb0ELb0EN7cutlass6half_tE19Flash_kernel_traitsILi64ELi64ELi128ELi4ES3_EELb0ELb0ELb0ELb0ELb1ELb1ELb0ELb0EEEvNS_16Flash_fwd_paramsE:
.text._ZN5flash24flash_fwd_splitkv_kernelI23Flash_fwd_kernel_traitsILi64ELi64ELi128ELi4ELb0ELb0EN7cutlass6half_tE19Flash_kernel_traitsILi64ELi64ELi128ELi4ES3_EELb0ELb0ELb0ELb0ELb1ELb1ELb0ELb0EEEvNS_16Flash_fwd_paramsE:
[----:B------:R-:W-:Y:S01]  /*0000*/  LDC R1, c[0x0][0x37c] ;  /* 0x0000df00ff017b82 */ /* 0x000fe20000000800 */
[----:B------:R-:W1:Y:S07]  /*0010*/  S2R R17, SR_CTAID.X ;  /* 0x0000000000117919 */ /* 0x000e6e0000002500 */
[----:B------:R-:W2:Y:S01]  /*0020*/  LDC.64 R2, c[0x0][0x348] ;  /* 0x0000d200ff027b82 */ /* 0x000ea20000000a00 */
[----:B------:R-:W-:Y:S01]  /*0030*/  BSSY.RECONVERGENT B2, `(.L_x_8933) ;  /* 0x0000005000027945 */ /* 0x000fe20003800200 */
[----:B------:R-:W-:Y:S01]  /*0040*/  MOV R174, 0x80 ;  /* 0x0000008000ae7802 */ /* 0x000fe20000000f00 */
[----:B------:R-:W3:Y:S01]  /*0050*/  S2R R176, SR_CTAID.Y ;  /* 0x0000000000b07919 */ /* 0x000ee20000002600 */
[----:B------:R-:W4:Y:S05]  /*0060*/  S2R R175, SR_CTAID.Z ;  /* 0x0000000000af7919 */ /* 0x000f2a0000002700 */
[----:B-1234-:R-:W-:Y:S05]  /*0070*/  CALL.REL.NOINC `($_ZN5flash24flash_fwd_splitkv_kernelI23Flash_fwd_kernel_traitsILi64ELi64ELi128ELi4ELb0ELb0EN7cutlass6half_tE19Flash_kernel_traitsILi64ELi64ELi128ELi4ES3_EELb0ELb0ELb0ELb0ELb1ELb1ELb0ELb0EEEvNS_16Flash_fwd_paramsE$_ZN5flash30compute_attn_1rowblock_splitkvI23Flash_fwd_kernel_traitsILi64ELi64ELi128ELi4ELb0ELb0EN7cutlass6half_tE19Flash_kernel_traitsILi64ELi64ELi128ELi4ES3_EELb0ELb0ELb0ELb0ELb1ELb1ELb0ELb0ENS_16Flash_fwd_paramsEEEvRKT8_iiiii) ;  /* 0x0000000000087944 */ /* 0x01efea0003c00000 */
[----:B------:R-:W-:Y:S05]  /*0080*/  BSYNC.RECONVERGENT B2 ;  /* 0x0000000000027941 */ /* 0x000fea0003800200 */
.L_x_8933:
[----:B------:R-:W-:Y:S05]  /*0090*/  EXIT ;  /* 0x000000000000794d */ /* 0x000fea0003800000 */
        .type           $_ZN5flash24flash_fwd_splitkv_kernelI23Flash_fwd_kernel_traitsILi64ELi64ELi128ELi4ELb0ELb0EN7cutlass6half_tE19Flash_kernel_traitsILi64ELi64ELi128ELi4ES3_EELb0ELb0ELb0ELb0ELb1ELb1ELb0ELb0EEEvNS_16Flash_fwd_paramsE$_ZN5flash30compute_attn_1rowblock_splitkvI23Flash_fwd_kernel_traitsILi64ELi64ELi128ELi4ELb0ELb0EN7cutlass6half_tE19Flash_kernel_traitsILi64ELi64ELi128ELi4ES3_EELb0ELb0ELb0ELb0ELb1ELb1ELb0ELb0ENS_16Flash_fwd_paramsEEEvRKT8_iiiii,@function
        .size           $_ZN5flash24flash_fwd_splitkv_kernelI23Flash_fwd_kernel_traitsILi64ELi64ELi128ELi4ELb0ELb0EN7cutlass6half_tE19Flash_kernel_traitsILi64ELi64ELi128ELi4ES3_EELb0ELb0ELb0ELb0ELb1ELb1ELb0ELb0EEEvNS_16Flash_fwd_paramsE$_ZN5flash30compute_attn_1rowblock_splitkvI23Flash_fwd_kernel_traitsILi64ELi64ELi128ELi4ELb0ELb0EN7cutlass6half_tE19Flash_kernel_traitsILi64ELi64ELi128ELi4ES3_EELb0ELb0ELb0ELb0ELb1ELb1ELb0ELb0ENS_16Flash_fwd_paramsEEEvRKT8_iiiii,(.L_x_14787 - $_ZN5flash24flash_fwd_splitkv_kernelI23Flash_fwd_kernel_traitsILi64ELi64ELi128ELi4ELb0ELb0EN7cutlass6half_tE19Flash_kernel_traitsILi64ELi64ELi128ELi4ES3_EELb0ELb0ELb0ELb0ELb1ELb1ELb0ELb0EEEvNS_16Flash_fwd_paramsE$_ZN5flash30compute_attn_1rowblock_splitkvI23Flash_fwd_kernel_traitsILi64ELi64ELi128ELi4ELb0ELb0EN7cutlass6half_tE19Flash_kernel_traitsILi64ELi64ELi128ELi4ES3_EELb0ELb0ELb0ELb0ELb1ELb1ELb0ELb0ENS_16Flash_fwd_paramsEEEvRKT8_iiiii)
$_ZN5flash24flash_fwd_splitkv_kernelI23Flash_fwd_kernel_traitsILi64ELi64ELi128ELi4ELb0ELb0EN7cutlass6half_tE19Flash_kernel_traitsILi64ELi64ELi128ELi4ES3_EELb0ELb0ELb0ELb0ELb1ELb1ELb0ELb0EEEvNS_16Flash_fwd_paramsE$_ZN5flash30compute_attn_1rowblock_splitkvI23Flash_fwd_kernel_traitsILi64ELi64ELi128ELi4ELb0ELb0EN7cutlass6half_tE19Flash_kernel_traitsILi64ELi64ELi128ELi4ES3_EELb0ELb0ELb0ELb0ELb1ELb1ELb0ELb0ENS_16Flash_fwd_paramsEEEvRKT8_iiiii:
        /* <DEDUP_REMOVED lines=20> */
[----:B------:R-:W2:Y:S05]  /*01e0*/  S2R R23, SR_TID.X ;  /* 0x0000000000177919 */ /* 0x000eaa0000002100 */
[----:B------:R1:W5:Y:S01]  /*01f0*/  @P2 LD.E R180, desc[UR4][R24.64] ;  /* 0x0000000418b42980 */ /* 0x000362000c101900 */
[----:B------:R-:W-:-:S02]  /*0200*/  ISETP.NE.U32.AND P2, PT, R6, RZ, PT ;  /* 0x000000ff0600720c */ /* 0x000fc40003f45070 */
[----:B------:R-:W-:Y:S02]  /*0210*/  SHF.R.U32.HI R0, RZ, 0x1e, R176 ;  /* 0x0000001eff007819 */ /* 0x000fe400000116b0 */
[----:B------:R-:W-:Y:S01]  /*0220*/  ISETP.NE.AND.EX P2, PT, R7, RZ, PT, P2 ;  /* 0x000000ff0700720c */ /* 0x000fe20003f45320 */
[----:B------:R-:W-:Y:S02]  /*0230*/  IMAD.MOV.U32 R13, RZ, RZ, RZ ;  /* 0x000000ffff0d7224 */ /* 0x000fe400078e00ff */
        /* <DEDUP_REMOVED lines=9> */
[----:B------:R-:W3:Y:S02]  /*02d0*/  LD.E.U8 R6, desc[UR4][R2.64+0x1b2] ;  /* 0x0001b20402067980 */ /* 0x000ee4000c101100 */
[----:B---3--:R-:W-:-:S13]  /*02e0*/  ISETP.NE.AND P1, PT, R6, RZ, PT ;  /* 0x000000ff0600720c */ /* 0x008fda0003f25270 */
[----:B------:R-:W-:Y:S05]  /*02f0*/  @!P1 BRA `(.L_x_8935) ;  /* 0x0000000000049947 */ /* 0x000fea0003800000 */
[----:B------:R3:W5:Y:S02]  /*0300*/  LD.E R16, desc[UR4][R14.64] ;  /* 0x000000040e107980 */ /* 0x000764000c101900 */
.L_x_8935:
[----:B------:R-:W-:Y:S05]  /*0310*/  BSYNC.RECONVERGENT B0 ;  /* 0x0000000000007941 */ /* 0x000fea0003800200 */
.L_x_8934:
[----:B------:R-:W-:Y:S04]  /*0320*/  BSSY.RECONVERGENT B0, `(.L_x_8936) ;  /* 0x0000007000007945 */ /* 0x000fe80003800200 */
[----:B------:R-:W-:Y:S05]  /*0330*/  @!P3 BRA `(.L_x_8937) ;  /* 0x000000000014b947 */ /* 0x000fea0003800000 */
[----:B------:R-:W4:Y:S02]  /*0340*/  LD.E.U8 R6, desc[UR4][R2.64+0x1b2] ;  /* 0x0001b20402067980 */ /* 0x000f24000c101100 */
[----:B----4-:R-:W-:-:S13]  /*0350*/  ISETP.NE.AND P1, PT, R6, RZ, PT ;  /* 0x000000ff0600720c */ /* 0x010fda0003f25270 */
[----:B------:R-:W4:Y:S02]  /*0360*/  @P1 LD.E R7, desc[UR4][R14.64+0x4] ;  /* 0x000004040e071980 */ /* 0x000f24000c101900 */
[----:B----45:R-:W-:-:S06]  /*0370*/  @P1 IADD3 R8, PT, PT, R7, -R16, RZ ;  /* 0x8000001007081210 */ /* 0x030fcc0007ffe0ff */
[----:B------:R4:W5:Y:S02]  /*0380*/  @!P1 LD.E R8, desc[UR4][R14.64] ;  /* 0x000000040e089980 */ /* 0x000964000c101900 */
.L_x_8937:
[----:B------:R-:W-:Y:S05]  /*0390*/  BSYNC.RECONVERGENT B0 ;  /* 0x0000000000007941 */ /* 0x000fea0003800200 */
.L_x_8936:
        /* <DEDUP_REMOVED lines=8> */
.L_x_8939:
[----:B------:R-:W5:Y:S01]  /*0420*/  LD.E.64 R6, desc[UR4][R2.64+0x108] ;  /* 0x0001080402067980 */ /* 0x000f62000c101b00 */
[----:B------:R-:W-:Y:S01]  /*0430*/  BSSY.RECONVERGENT B0, `(.L_x_8941) ;  /* 0x0000006000007945 */ /* 0x000fe20003800200 */
[----:B------:R-:W-:Y:S01]  /*0440*/  IMAD.MOV.U32 R5, RZ, RZ, RZ ;  /* 0x000000ffff057224 */ /* 0x000fe200078e00ff */
[----:B-----5:R-:W-:-:S04]  /*0450*/  ISETP.NE.U32.AND P0, PT, R6, RZ, PT ;  /* 0x000000ff0600720c */ /* 0x020fc80003f05070 */
[----:B------:R-:W-:-:S13]  /*0460*/  ISETP.NE.AND.EX P0, PT, R7, RZ, PT, P0 ;  /* 0x000000ff0700720c */ /* 0x000fda0003f05300 */
[----:B------:R-:W-:Y:S05]  /*0470*/  @!P0 BRA `(.L_x_8942) ;  /* 0x0000000000048947 */ /* 0x000fea0003800000 */
[----:B------:R1:W5:Y:S02]  /*0480*/  LD.E R5, desc[UR4][R2.64+0xbc] ;  /* 0x0000bc0402057980 */ /* 0x000364000c101900 */
.L_x_8942:
[----:B------:R-:W-:Y:S05]  /*0490*/  BSYNC.RECONVERGENT B0 ;  /* 0x0000000000007941 */ /* 0x000fea0003800200 */
.L_x_8941:
[----:B-----5:R-:W-:Y:S02]  /*04a0*/  IADD3 R8, PT, PT, R5, R8, -R13 ;  /* 0x0000000805087210 */ /* 0x020fe40007ffe80d */
.L_x_8940:
[----:B------:R-:W-:Y:S05]  /*04b0*/  BSYNC.RECONVERGENT B1 ;  /* 0x0000000000017941 */ /* 0x000fea0003800200 */
.L_x_8938:
[----:B------:R-:W-:Y:S01]  /*04c0*/  IMAD.SHL.U32 R178, R17, 0x40, RZ ;  /* 0x0000004011b27824 */ /* 0x000fe200078e00ff */
[----:B------:R-:W-:Y:S01]  /*04d0*/  MOV R6, R174 ;  /* 0x000000ae00067202 */ /* 0x000fe20000000f00 */
[----:B------:R-:W-:-:S03]  /*04e0*/  IMAD.MOV.U32 R7, RZ, RZ, 0x0 ;  /* 0x00000000ff077424 */ /* 0x000fc600078e00ff */
[----:B------:R-:W-:-:S13]  /*04f0*/  ISETP.GT.AND P0, PT, R19, R178, PT ;  /* 0x000000b21300720c */ /* 0x000fda0003f04270 */
[----:B-1234-:R-:W-:Y:S05]  /*0500*/  @!P0 RET.REL.NODEC R6 `(_ZN5flash24flash_fwd_splitkv_kernelI23Flash_fwd_kernel_traitsILi64ELi64ELi128ELi4ELb0ELb0EN7cutlass6half_tE19Flash_kernel_traitsILi64ELi64ELi128ELi4ES3_EELb0ELb0ELb0ELb0ELb1ELb1ELb0ELb0EEEvNS_16Flash_fwd_paramsE) ;  /* 0xfffffff806bc8950 */ /* 0x01efea0003c3ffff */
        /* <DEDUP_REMOVED lines=81> */
.L_x_8945:
[----:B------:R-:W-:Y:S05]  /*0a20*/  BSYNC.RECONVERGENT B0 ;  /* 0x0000000000007941 */ /* 0x000fea0003800200 */
.L_x_8944:
        /* <DEDUP_REMOVED lines=13> */
.L_x_8947:
[----:B------:R-:W-:Y:S05]  /*0b00*/  BSYNC.RECONVERGENT B0 ;  /* 0x0000000000007941 */ /* 0x000fea0003800200 */
.L_x_8946:
        /* <DEDUP_REMOVED lines=12> */
.L_x_8949:
[----:B------:R-:W-:Y:S05]  /*0bd0*/  BSYNC.RECONVERGENT B0 ;  /* 0x0000000000007941 */ /* 0x000fea0003800200 */
.L_x_8948:
[----:B------:R-:W-:Y:S01]  /*0be0*/  MOV R175, 0x0 ;  /* 0x0000000000af7802 */ /* 0x000fe20000000f00 */
[----:B------:R-:W-:Y:S04]  /*0bf0*/  @!P6 ST.E desc[UR4][R16.64], R3 ;  /* 0x000000031000e985 */ /* 0x000fe8000c101904 */
[----:B------:R-:W-:Y:S04]  /*0c00*/  @!P5 ST.E desc[UR4][R16.64+0x40], R2 ;  /* 0x000040021000d985 */ /* 0x000fe8000c101904 */
[----:B------:R1:W-:Y:S02]  /*0c10*/  @!P4 ST.E desc[UR4][R16.64+0x80], R0 ;  /* 0x000080001000c985 */ /* 0x0003e4000c101904 */
[----:B-1234-:R-:W-:Y:S05]  /*0c20*/  @P0 RET.REL.NODEC R174 `(_ZN5flash24flash_fwd_splitkv_kernelI23Flash_fwd_kernel_traitsILi64ELi64ELi128ELi4ELb0ELb0EN7cutlass6half_tE19Flash_kernel_traitsILi64ELi64ELi128ELi4ES3_EELb0ELb0ELb0ELb0ELb1ELb1ELb0ELb0EEEvNS_16Flash_fwd_paramsE) ;  /* 0xfffffff0aef40950 */ /* 0x01efea0003c3ffff */
[----:B------:R-:W-:Y:S02]  /*0c30*/  MOV R3, 0x7f800000 ;  /* 0x7f80000000037802 */ /* 0x000fe40000000f00 */
[----:B------:R-:W-:-:S03]  /*0c40*/  MOV R175, 0x0 ;  /* 0x0000000000af7802 */ /* 0x000fc60000000f00 */
[----:B------:R1:W-:Y:S02]  /*0c50*/  ST.E desc[UR4][R16.64+0xc0], R3 ;  /* 0x0000c00310007985 */ /* 0x0003e4000c101904 */
[----:B-1----:R-:W-:Y:S05]  /*0c60*/  RET.REL.NODEC R174 `(_ZN5flash24flash_fwd_splitkv_kernelI23Flash_fwd_kernel_traitsILi64ELi64ELi128ELi4ELb0ELb0EN7cutlass6half_tE19Flash_kernel_traitsILi64ELi64ELi128ELi4ES3_EELb0ELb0ELb0ELb0ELb1ELb1ELb0ELb0EEEvNS_16Flash_fwd_paramsE) ;  /* 0xfffffff0aee47950 */ /* 0x002fea0003c3ffff */
.L_x_8943:
        /* <DEDUP_REMOVED lines=20> */
[----:B------:R-:W4:Y:S04]  /*0db0*/  LD.E.64 R24, desc[UR4][R2.64+0x28] ;  /* 0x0000280402187980 */ /* 0x000f28000c101b00 */
[----:B------:R1:W5:Y:S01]  /*0dc0*/  LD.E.64 R40, desc[UR4][R2.64+0x58] ;  /* 0x0000580402287980 */ /* 0x000362000c101b00 */
[----:B--2---:R-:W-:-:S04]  /*0dd0*/  IABS R5, R13 ;  /* 0x0000000d00057213 */ /* 0x004fc80000000000 */
[----:B------:R-:W2:Y:S08]  /*0de0*/  I2F.RP R9, R5 ;  /* 0x0000000500097306 */ /* 0x000eb00000209400 */
[----:B--2---:R-:W2:Y:S02]  /*0df0*/  MUFU.RCP R20, R9 ;  /* 0x0000000900147308 */ /* 0x004ea40000001000 */
[----:B--2---:R-:W-:-:S06]  /*0e00*/  IADD3 R20, PT, PT, R20, 0xffffffe, RZ ;  /* 0x0ffffffe14147810 */ /* 0x004fcc0007ffe0ff */
[----:B------:R-:W2:Y:S02]  /*0e10*/  F2I.FTZ.U32.TRUNC.NTZ R21, R20 ;  /* 0x0000001400157305 */ /* 0x000ea4000021f000 */
[----:B--2---:R-:W-:Y:S01]  /*0e20*/  IADD3 R0, PT, PT, RZ, -R21, RZ ;  /* 0x80000015ff007210 */ /* 0x004fe20007ffe0ff */
[----:B------:R-:W-:-:S04]  /*0e30*/  IMAD.MOV.U32 R20, RZ, RZ, RZ ;  /* 0x000000ffff147224 */ /* 0x000fc800078e00ff */
[----:B------:R-:W-:Y:S01]  /*0e40*/  IMAD R7, R0, R5, RZ ;  /* 0x0000000500077224 */ /* 0x000fe200078e02ff */
[----:B------:R-:W-:-:S03]  /*0e50*/  IABS R0, R13 ;  /* 0x0000000d00007213 */ /* 0x000fc60000000000 */
[----:B------:R-:W-:Y:S01]  /*0e60*/  IMAD.HI.U32 R7, R21, R7, R20 ;  /* 0x0000000715077227 */ /* 0x000fe200078e0014 */
[----:B------:R-:W-:Y:S01]  /*0e70*/  IADD3 R0, PT, PT, RZ, -R0, RZ ;  /* 0x80000000ff007210 */ /* 0x000fe20007ffe0ff */
[----:B------:R1:W5:Y:S04]  /*0e80*/  LD.E.64 R20, desc[UR4][R2.64+0x40] ;  /* 0x0000400402147980 */ /* 0x000368000c101b00 */
        /* <DEDUP_REMOVED lines=9> */
[-C--:B---3--:R-:W-:Y:S02]  /*0f20*/  IMAD R0, R11, R176.reuse, RZ ;  /* 0x000000b00b007224 */ /* 0x088fe400078e02ff */
        /* <DEDUP_REMOVED lines=9> */
[----:B------:R-:W2:Y:S01]  /*0fc0*/  LD.E R4, desc[UR4][R34.64] ;  /* 0x0000000422047980 */ /* 0x000ea2000c101900 */
[----:B----4-:R-:W-:-:S04]  /*0fd0*/  IABS R5, R14 ;  /* 0x0000000e00057213 */ /* 0x010fc80000000000 */
[----:B------:R-:W3:Y:S08]  /*0fe0*/  I2F.RP R7, R5 ;  /* 0x0000000500077306 */ /* 0x000ef00000209400 */
        /* <DEDUP_REMOVED lines=11> */
[----:B------:R-:W-:-:S05]  /*10a0*/  IMAD R0, R9, R0, R10 ;  /* 0x0000000009007224 */ /* 0x000fca00078e020a */
[----:B------:R-:W-:Y:S02]  /*10b0*/  ISETP.GT.U32.AND P1, PT, R5, R0, PT ;  /* 0x000000000500720c */ /* 0x000fe40003f24070 */
[----:B------:R-:W-:Y:S02]  /*10c0*/  LOP3.LUT R7, R175, R14, RZ, 0x3c, !PT ;  /* 0x0000000eaf077212 */ /* 0x000fe400078e3cff */
[----:B------:R-:W-:-:S09]  /*10d0*/  IADD3 R11, PT, PT, -R11, RZ, RZ ;  /* 0x000000ff0b0b7210 */ /* 0x000fd20007ffe1ff */
[----:B------:R-:W-:Y:S01]  /*10e0*/  @!P1 IMAD.IADD R0, R0, 0x1, -R5 ;  /* 0x0000000100009824 */ /* 0x000fe200078e0a05 */
[----:B------:R-:W-:-:S04]  /*10f0*/  ISETP.GE.AND P0, PT, R7, RZ, PT ;  /* 0x000000ff0700720c */ /* 0x000fc80003f06270 */
[----:B------:R-:W-:Y:S01]  /*1100*/  ISETP.GE.U32.AND P2, PT, R0, R5, PT ;  /* 0x000000050000720c */ /* 0x000fe20003f46070 */
[----:B------:R-:W-:Y:S01]  /*1110*/  @!P1 VIADD R9, R9, 0x1 ;  /* 0x0000000109099836 */ /* 0x000fe20000000000 */
[----:B------:R-:W-:Y:S01]  /*1120*/  ISETP.NE.AND P1, PT, R14, RZ, PT ;  /* 0x000000ff0e00720c */ /* 0x000fe20003f25270 */
[----:B------:R-:W-:-:S05]  /*1130*/  IMAD R6, R13, R11, R6 ;  /* 0x0000000b0d067224 */ /* 0x000fca00078e0206 */
[----:B------:R-:W-:-:S05]  /*1140*/  SHF.R.S32.HI R11, RZ, 0x1f, R6 ;  /* 0x0000001fff0b7819 */ /* 0x000fca0000011406 */
[----:B------:R-:W-:-:S04]  /*1150*/  @P2 IADD3 R9, PT, PT, R9, 0x1, RZ ;  /* 0x0000000109092810 */ /* 0x000fc80007ffe0ff */
[----:B------:R-:W-:Y:S02]  /*1160*/  @!P0 IADD3 R9, PT, PT, -R9, RZ, RZ ;  /* 0x000000ff09098210 */ /* 0x000fe40007ffe1ff */
[----:B------:R-:W-:-:S05]  /*1170*/  @!P1 LOP3.LUT R9, RZ, R14, RZ, 0x33, !PT ;  /* 0x0000000eff099212 */ /* 0x000fca00078e33ff */
[----:B------:R-:W-:Y:S01]  /*1180*/  IMAD R7, R27, R9, RZ ;  /* 0x000000091b077224 */ /* 0x000fe200078e02ff */
[----:B--2---:R-:W-:Y:S01]  /*1190*/  SHF.R.S32.HI R0, RZ, 0x1f, R4 ;  /* 0x0000001fff007819 */ /* 0x004fe20000011404 */
[-C--:B------:R-:W-:Y:S02]  /*11a0*/  IMAD R5, R31, R4.reuse, RZ ;  /* 0x000000041f057224 */ /* 0x080fe400078e02ff */
[----:B------:R-:W-:-:S04]  /*11b0*/  IMAD.WIDE.U32 R12, R30, R4, RZ ;  /* 0x000000041e0c7225 */ /* 0x000fc800078e00ff */
[----:B------:R-:W-:-:S04]  /*11c0*/  IMAD R5, R30, R0, R5 ;  /* 0x000000001e057224 */ /* 0x000fc800078e0205 */
[----:B------:R-:W-:Y:S02]  /*11d0*/  IMAD.IADD R13, R13, 0x1, R5 ;  /* 0x000000010d0d7824 */ /* 0x000fe400078e0205 */
[----:B------:R-:W-:Y:S02]  /*11e0*/  IMAD R5, R167, R6, RZ ;  /* 0x00000006a7057224 */ /* 0x000fe400078e02ff */
[----:B------:R-:W-:-:S04]  /*11f0*/  IMAD.WIDE.U32 R12, R6, R166, R12 ;  /* 0x000000a6060c7225 */ /* 0x000fc800078e000c */
[----:B------:R-:W-:-:S04]  /*1200*/  IMAD R5, R166, R11, R5 ;  /* 0x0000000ba6057224 */ /* 0x000fc800078e0205 */
[----:B------:R-:W-:Y:S01]  /*1210*/  IMAD.IADD R13, R13, 0x1, R5 ;  /* 0x000000010d0d7824 */ /* 0x000fe200078e0205 */
[----:B------:R-:W-:-:S05]  /*1220*/  SHF.R.S32.HI R5, RZ, 0x1f, R9 ;  /* 0x0000001fff057819 */ /* 0x000fca0000011409 */
[----:B------:R-:W-:Y:S02]  /*1230*/  IMAD R7, R26, R5, R7 ;  /* 0x000000051a077224 */ /* 0x000fe400078e0207 */
[----:B------:R-:W-:Y:S02]  /*1240*/  IMAD R5, R25, R4, RZ ;  /* 0x0000000419057224 */ /* 0x000fe400078e02ff */
[----:B------:R-:W-:-:S04]  /*1250*/  IMAD.WIDE.U32 R12, R9, R26, R12 ;  /* 0x0000001a090c7225 */ /* 0x000fc800078e000c */
[----:B------:R-:W-:-:S04]  /*1260*/  IMAD.WIDE.U32 R30, R24, R4, RZ ;  /* 0x00000004181e7225 */ /* 0x000fc800078e00ff */
[----:B------:R-:W-:Y:S01]  /*1270*/  IMAD R5, R24, R0, R5 ;  /* 0x0000000018057224 */ /* 0x000fe200078e0205 */
[----:B------:R-:W-:-:S03]  /*1280*/  IADD3 R7, PT, PT, R13, R7, RZ ;  /* 0x000000070d077210 */ /* 0x000fc60007ffe0ff */
[----:B------:R-:W-:Y:S01]  /*1290*/  IMAD.IADD R16, R31, 0x1, R5 ;  /* 0x000000011f107824 */ /* 0x000fe200078e0205 */
[----:B-1----:R-:W-:Y:S05]  /*12a0*/  BRA `(.L_x_8952) ;  /* 0x0000000400387947 */ /* 0x002fea0003800000 */
.L_x_8951:
        /* <DEDUP_REMOVED lines=28> */
[----:B-----5:R-:W-:-:S03]  /*1470*/  @!P3 SHF.R.S32.HI R6, RZ, 0x1f, R11 ;  /* 0x0000001fff06b819 */ /* 0x020fc6000001140b */
        /* <DEDUP_REMOVED lines=20> */
[----:B------:R-:W-:-:S02]  /*15c0*/  LEA R6, R22, 0xffffff80, 0x7 ;  /* 0xffffff8016067811 */ /* 0x000fc400078e38ff */
[----:B------:R-:W-:Y:S02]  /*15d0*/  MOV R30, R12 ;  /* 0x0000000c001e7202 */ /* 0x000fe40000000f00 */
        /* <DEDUP_REMOVED lines=11> */
[----:B------:R-:W-:Y:S01]  /*1690*/  IMAD R9, R27, R7, RZ ;  /* 0x000000071b097224 */ /* 0x000fe200078e02ff */
[----:B------:R-:W-:Y:S01]  /*16a0*/  SHF.R.S32.HI R4, RZ, 0x1f, R7 ;  /* 0x0000001fff047819 */ /* 0x000fe20000011407 */
[----:B------:R-:W-:-:S02]  /*16b0*/  @P3 IMAD.IADD R13, R13, 0x1, R16 ;  /* 0x000000010d0d3824 */ /* 0x000fc400078e0210 */
        /* <DEDUP_REMOVED lines=13> */
.L_x_8952:
[----:B------:R-:W-:Y:S05]  /*1790*/  BSYNC.RECONVERGENT B0 ;  /* 0x0000000000007941 */ /* 0x000fea0003800200 */
.L_x_8950:
[----:B------:R-:W-:Y:S01]  /*17a0*/  ISETP.NE.AND P3, PT, R180, -0x1, PT ;  /* 0xffffffffb400780c */ /* 0x000fe20003f65270 */
[----:B------:R-:W2:Y:S04]  /*17b0*/  LD.E.64 R26, desc[UR4][R2.64+0x30] ;  /* 0x00003004021a7980 */ /* 0x000ea8000c101b00 */
[----:B------:R-:W3:Y:S04]  /*17c0*/  LD.E.64 R32, desc[UR4][R2.64+0x8] ;  /* 0x0000080402207980 */ /* 0x000ee8000c101b00 */
[----:B------:R-:W4:Y:S04]  /*17d0*/  LD.E.64 R36, desc[UR4][R2.64+0x48] ;  /* 0x0000480402247980 */ /* 0x000f28000c101b00 */
[----:B------:R-:W3:Y:S04]  /*17e0*/  @!P3 LD.E.64 R38, desc[UR4][R2.64+0x18] ;  /* 0x000018040226b980 */ /* 0x000ee8000c101b00 */
        /* <DEDUP_REMOVED lines=19> */
[----:B------:R-:W-:Y:S02]  /*1920*/  LOP3.LUT R0, R175, R14, RZ, 0x3c, !PT ;  /* 0x0000000eaf007212 */ /* 0x000fe400078e3cff */
[----:B------:R-:W-:Y:S02]  /*1930*/  @!P2 IADD3 R18, PT, PT, R18, 0x1, RZ ;  /* 0x000000011212a810 */ /* 0x000fe40007ffe0ff */
[----:B------:R-:W-:Y:S02]  /*1940*/  ISETP.GE.AND P0, PT, R0, RZ, PT ;  /* 0x000000ff0000720c */ /* 0x000fe40003f06270 */
[----:B------:R-:W-:Y:S01]  /*1950*/  ISETP.NE.AND P2, PT, R14, RZ, PT ;  /* 0x000000ff0e00720c */ /* 0x000fe20003f45270 */
[----:B-----5:R-:W-:Y:S02]  /*1960*/  IMAD R13, R11, R20, RZ ;  /* 0x000000140b0d7224 */ /* 0x020fe400078e02ff */
[----:B------:R-:W-:-:S02]  /*1970*/  IMAD.SHL.U32 R0, R23, 0x8, RZ ;  /* 0x0000000817007824 */ /* 0x000fc400078e00ff */
[----:B------:R-:W-:Y:S01]  /*1980*/  @P1 VIADD R18, R18, 0x1 ;  /* 0x0000000112121836 */ /* 0x000fe20000000000 */
[----:B------:R-:W-:Y:S01]  /*1990*/  SHF.R.U32.HI R10, RZ, 0x3, R23 ;  /* 0x00000003ff0a7819 */ /* 0x000fe20000011617 */
[C---:B------:R-:W-:Y:S02]  /*19a0*/  IMAD R13, R6.reuse, R21, R13 ;  /* 0x00000015060d7224 */ /* 0x040fe400078e020d */
[----:B------:R-:W-:Y:S01]  /*19b0*/  IMAD.WIDE.U32 R42, R6, R20, RZ ;  /* 0x00000014062a7225 */ /* 0x000fe200078e00ff */
[----:B------:R-:W-:-:S03]  /*19c0*/  LOP3.LUT R6, R0, 0x38, RZ, 0xc0, !PT ;  /* 0x0000003800067812 */ /* 0x000fc600078ec0ff */
[----:B------:R-:W-:Y:S02]  /*19d0*/  IMAD.MOV.U32 R11, RZ, RZ, RZ ;  /* 0x000000ffff0b7224 */ /* 0x000fe400078e00ff */
[----:B------:R-:W-:Y:S01]  /*19e0*/  @!P0 IMAD.MOV R18, RZ, RZ, -R18 ;  /* 0x000000ffff128224 */ /* 0x000fe200078e0a12 */
[----:B------:R-:W-:Y:S02]  /*19f0*/  @!P2 LOP3.LUT R18, RZ, R14, RZ, 0x33, !PT ;  /* 0x0000000eff12a212 */ /* 0x000fe400078e33ff */
[----:B------:R-:W-:Y:S01]  /*1a00*/  IADD3 R15, P1, P0, R42, R30, R6 ;  /* 0x0000001e2a0f7210 */ /* 0x000fe2000783e006 */
[----:B------:R-:W-:Y:S01]  /*1a10*/  IMAD.WIDE.U32 R30, R17, 0x40, R10 ;  /* 0x00000040111e7825 */ /* 0x000fe200078e000a */
[----:B------:R-:W-:Y:S02]  /*1a20*/  MOV R34, 0x400 ;  /* 0x0000040000227802 */ /* 0x000fe40000000f00 */
[----:B------:R-:W-:Y:S01]  /*1a30*/  SHF.R.S32.HI R17, RZ, 0x1f, R18 ;  /* 0x0000001fff117819 */ /* 0x000fe20000011412 */
[----:B------:R-:W-:-:S02]  /*1a40*/  IMAD.IADD R13, R43, 0x1, R13 ;  /* 0x000000012b0d7824 */ /* 0x000fc400078e020d */
[----:B------:R-:W-:Y:S01]  /*1a50*/  IMAD R14, R41, R18, RZ ;  /* 0x00000012290e7224 */ /* 0x000fe200078e02ff */
[----:B-1----:R-:W-:Y:S01]  /*1a60*/  LEA R9, R9, R34, 0x18 ;  /* 0x0000002209097211 */ /* 0x002fe200078ec0ff */
[----:B------:R-:W-:Y:S01]  /*1a70*/  IMAD.WIDE.U32 R34, R40, R18, RZ ;  /* 0x0000001228227225 */ /* 0x000fe200078e00ff */
[----:B------:R-:W-:-:S03]  /*1a80*/  IADD3.X R13, PT, PT, R13, R16, RZ, P1, P0 ;  /* 0x000000100d0d7210 */ /* 0x000fc60000fe04ff */
[----:B------:R-:W-:Y:S02]  /*1a90*/  IMAD R14, R17, R40, R14 ;  /* 0x00000028110e7224 */ /* 0x000fe400078e020e */
[----:B------:R-:W-:Y:S01]  /*1aa0*/  IMAD.IADD R168, R19, 0x1, -R178 ;  /* 0x0000000113a87824 */ /* 0x000fe200078e0ab2 */
[----:B------:R-:W-:Y:S02]  /*1ab0*/  IADD3 R18, P5, PT, R15, R34, RZ ;  /* 0x000000220f127210 */ /* 0x000fe40007fbe0ff */
[C---:B------:R-:W-:Y:S02]  /*1ac0*/  IADD3 R15, PT, PT, R10.reuse, 0x10, RZ ;  /* 0x000000100a0f7810 */ /* 0x040fe40007ffe0ff */
[-C--:B------:R-:W-:Y:S02]  /*1ad0*/  ISETP.GE.AND P6, PT, R10, R168.reuse, PT ;  /* 0x000000a80a00720c */ /* 0x080fe40003fc6270 */
[----:B------:R-:W-:Y:S01]  /*1ae0*/  ISETP.GE.AND P2, PT, R15, R168, PT ;  /* 0x000000a80f00720c */ /* 0x000fe20003f46270 */
[----:B------:R-:W-:-:S04]  /*1af0*/  IMAD.IADD R14, R35, 0x1, R14 ;  /* 0x00000001230e7824 */ /* 0x000fc800078e020e */
[----:B------:R-:W-:Y:S01]  /*1b00*/  IMAD.X R19, R13, 0x1, R14, P5 ;  /* 0x000000010d137824 */ /* 0x000fe200028e060e */
[----:B------:R-:W-:Y:S01]  /*1b10*/  LEA R177, R22, 0xffffff80, 0x7 ;  /* 0xffffff8016b17811 */ /* 0x000fe200078e38ff */
[----:B--2---:R-:W-:-:S04]  /*1b20*/  @P3 IMAD.WIDE.U32 R40, R26, R180, RZ ;  /* 0x000000b41a283225 */ /* 0x004fc800078e00ff */
[-C--:B---3--:R-:W-:Y:S02]  /*1b30*/  @!P3 IMAD R11, R39, R176.reuse, RZ ;  /* 0x000000b0270bb224 */ /* 0x088fe400078e02ff */
[----:B------:R-:W-:-:S05]  /*1b40*/  @!P3 IMAD.WIDE.U32 R38, R38, R176, RZ ;  /* 0x000000b02626b225 */ /* 0x000fca00078e00ff */
[----:B------:R-:W-:Y:S01]  /*1b50*/  @!P3 IADD3 R16, PT, PT, R39, R11, RZ ;  /* 0x0000000b2710b210 */ /* 0x000fe20007ffe0ff */
[----:B------:R-:W-:Y:S02]  /*1b60*/  @P3 IMAD R11, R27, R180, RZ ;  /* 0x000000b41b0b3224 */ /* 0x000fe400078e02ff */
[----:B------:R-:W-:Y:S01]  /*1b70*/  @!P3 IMAD.MOV.U32 R17, RZ, RZ, R38 ;  /* 0x000000ffff11b224 */ /* 0x000fe200078e0026 */
[----:B------:R-:W-:Y:S01]  /*1b80*/  IADD3 R38, P0, PT, R6, R12, RZ ;  /* 0x0000000c06267210 */ /* 0x000fe20007f1e0ff */
[----:B------:R-:W-:Y:S02]  /*1b90*/  @P3 IMAD.IADD R16, R41, 0x1, R11 ;  /* 0x0000000129103824 */ /* 0x000fe400078e020b */
[C---:B------:R-:W-:Y:S02]  /*1ba0*/  VIADD R11, R10.reuse, 0x20 ;  /* 0x000000200a0b7836 */ /* 0x040fe40000000000 */
[----:B------:R-:W-:Y:S02]  /*1bb0*/  @P3 IMAD.MOV.U32 R17, RZ, RZ, R40 ;  /* 0x000000ffff113224 */ /* 0x000fe400078e0028 */
[----:B------:R-:W-:Y:S01]  /*1bc0*/  IMAD.X R39, RZ, RZ, R7, P0 ;  /* 0x000000ffff277224 */ /* 0x000fe200000e0607 */
[----:B------:R-:W-:Y:S01]  /*1bd0*/  ISETP.GE.AND P1, PT, R11, R168, PT ;  /* 0x000000a80b00720c */ /* 0x000fe20003f26270 */
[----:B------:R-:W-:Y:S01]  /*1be0*/  VIADD R7, R10, 0x30 ;  /* 0x000000300a077836 */ /* 0x000fe20000000000 */
[----:B------:R-:W-:Y:S01]  /*1bf0*/  IADD3 R40, P4, PT, R6, R17, RZ ;  /* 0x0000001106287210 */ /* 0x000fe20007f9e0ff */
[----:B------:R-:W-:-:S02]  /*1c00*/  IMAD R12, R167, R10, RZ ;  /* 0x0000000aa70c7224 */ /* 0x000fc400078e02ff */
[----:B------:R-:W-:Y:S01]  /*1c10*/  IMAD.WIDE.U32 R38, R10, R166, R38 ;  /* 0x000000a60a267225 */ /* 0x000fe200078e0026 */
[----:B------:R-:W-:-:S03]  /*1c20*/  ISETP.GE.AND P0, PT, R7, R168, PT ;  /* 0x000000a80700720c */ /* 0x000fc60003f06270 */
[----:B------:R-:W-:Y:S01]  /*1c30*/  IMAD.X R41, RZ, RZ, R16, P4 ;  /* 0x000000ffff297224 */ /* 0x000fe200020e0610 */
[C---:B------:R-:W-:Y:S01]  /*1c40*/  LEA R170, P4, R38.reuse, R32, 0x1 ;  /* 0x0000002026aa7211 */ /* 0x040fe200078808ff */
[----:B------:R-:W-:Y:S02]  /*1c50*/  IMAD.IADD R169, R39, 0x1, R12 ;  /* 0x0000000127a97824 */ /* 0x000fe400078e020c */
[--C-:B------:R-:W-:Y:S02]  /*1c60*/  @!P3 IMAD.MOV.U32 R34, RZ, RZ, R26.reuse ;  /* 0x000000ffff22b224 */ /* 0x100fe400078e001a */
[----:B------:R-:W-:Y:S01]  /*1c70*/  @P3 IMAD.MOV.U32 R34, RZ, RZ, R26 ;  /* 0x000000ffff223224 */ /* 0x000fe200078e001a */
[----:B------:R-:W-:Y:S02]  /*1c80*/  LEA.HI.X R169, R38, R33, R169, 0x1, P4 ;  /* 0x0000002126a97211 */ /* 0x000fe400020f0ca9 */
[C---:B------:R-:W-:Y:S01]  /*1c90*/  @!P1 IADD3 R16, P4, PT, R30.reuse, 0x20, RZ ;  /* 0x000000201e109810 */ /* 0x040fe20007f9e0ff */
[----:B----4-:R-:W-:Y:S01]  /*1ca0*/  IMAD R6, R37, R175, RZ ;  /* 0x000000af25067224 */ /* 0x010fe200078e02ff */
[----:B------:R-:W-:Y:S01]  /*1cb0*/  @!P3 MOV R35, R27 ;  /* 0x0000001b0023b202 */ /* 0x000fe20000000f00 */
[----:B------:R-:W-:Y:S01]  /*1cc0*/  IMAD.WIDE.U32 R40, R175, R36, R40 ;  /* 0x00000024af287225 */ /* 0x000fe200078e0028 */
[----:B------:R-:W-:-:S03]  /*1cd0*/  @!P2 IADD3 R12, P5, PT, R30, 0x10, RZ ;  /* 0x000000101e0ca810 */ /* 0x000fc60007fbe0ff */
[----:B------:R-:W-:Y:S02]  /*1ce0*/  @P3 IMAD.MOV.U32 R35, RZ, RZ, R27 ;  /* 0x000000ffff233224 */ /* 0x000fe400078e001b */
[-C--:B------:R-:W-:Y:S01]  /*1cf0*/  @!P6 IMAD R27, R31, R34.reuse, RZ ;  /* 0x000000221f1be224 */ /* 0x080fe200078e02ff */
[----:B------:R-:W-:Y:S01]  /*1d00*/  @!P2 IADD3.X R13, PT, PT, RZ, R31, RZ, P5, !PT ;  /* 0x0000001fff0da210 */ /* 0x000fe20002ffe4ff */
[----:B------:R-:W-:Y:S01]  /*1d10*/  @!P1 IMAD.X R14, RZ, RZ, R31, P4 ;  /* 0x000000ffff0e9224 */ /* 0x000fe200020e061f */
[C---:B------:R-:W-:Y:S01]  /*1d20*/  @!P0 IADD3 R26, P3, PT, R30.reuse, 0x30, RZ ;  /* 0x000000301e1a8810 */ /* 0x040fe20007f7e0ff */
[----:B------:R-:W-:Y:S02]  /*1d30*/  IMAD.IADD R41, R41, 0x1, R6 ;  /* 0x0000000129297824 */ /* 0x000fe400078e0206 */
[----:B------:R-:W-:Y:S02]  /*1d40*/  @!P6 IMAD R6, R30, R35, R27 ;  /* 0x000000231e06e224 */ /* 0x000fe400078e021b */
[----:B------:R-:W-:Y:S01]  /*1d50*/  @!P1 IMAD R27, R14, R34, RZ ;  /* 0x000000220e1b9224 */ /* 0x000fe200078e02ff */
[----:B------:R-:W-:Y:S01]  /*1d60*/  LOP3.LUT R14, R0, 0x1c0, RZ, 0xc0, !PT ;  /* 0x000001c0000e7812 */ /* 0x000fe200078ec0ff */
[----:B------:R-:W-:Y:S01]  /*1d70*/  @!P2 IMAD.MOV.U32 R38, RZ, RZ, R40 ;  /* 0x000000ffff26a224 */ /* 0x000fe200078e0028 */
[----:B------:R-:W-:Y:S01]  /*1d80*/  @!P0 MOV R33, R41 ;  /* 0x0000002900218202 */ /* 0x000fe20000000f00 */
[----:B------:R-:W-:-:S02]  /*1d90*/  @!P2 IMAD.MOV.U32 R39, RZ, RZ, R41 ;  /* 0x000000ffff27a224 */ /* 0x000fc400078e0029 */
[-C--:B------:R-:W-:Y:S02]  /*1da0*/  @!P2 IMAD R13, R13, R34.reuse, RZ ;  /* 0x000000220d0da224 */ /* 0x080fe400078e02ff */
[--C-:B------:R-:W-:Y:S02]  /*1db0*/  @!P1 IMAD.MOV.U32 R36, RZ, RZ, R40.reuse ;  /* 0x000000ffff249224 */ /* 0x100fe400078e0028 */
[----:B------:R-:W-:Y:S02]  /*1dc0*/  @!P1 IMAD.MOV.U32 R37, RZ, RZ, R41 ;  /* 0x000000ffff259224 */ /* 0x000fe400078e0029 */
[--C-:B------:R-:W-:Y:S02]  /*1dd0*/  @!P0 IMAD.MOV.U32 R32, RZ, RZ, R40.reuse ;  /* 0x000000ffff208224 */ /* 0x100fe400078e0028 */
[----:B------:R-:W-:Y:S01]  /*1de0*/  @!P0 IMAD.X R17, RZ, RZ, R31, P3 ;  /* 0x000000ffff118224 */ /* 0x000fe200018e061f */
[----:B------:R-:W-:Y:S01]  /*1df0*/  LOP3.LUT R31, R14, 0x38, R23, 0xf8, !PT ;  /* 0x000000380e1f7812 */ /* 0x000fe200078ef817 */
[----:B------:R-:W-:-:S04]  /*1e00*/  @!P6 IMAD.WIDE.U32 R40, R30, R34, R40 ;  /* 0x000000221e28e225 */ /* 0x000fc800078e0028 */
[-C--:B------:R-:W-:Y:S02]  /*1e10*/  @!P2 IMAD R13, R35, R12.reuse, R13 ;  /* 0x0000000c230da224 */ /* 0x080fe400078e020d */
[----:B------:R-:W-:Y:S01]  /*1e20*/  @!P2 IMAD.WIDE.U32 R38, R34, R12, R38 ;  /* 0x0000000c2226a225 */ /* 0x000fe200078e0026 */
[----:B------:R-:W-:-:S03]  /*1e30*/  LOP3.LUT R31, R31, 0x38, R0, 0x78, !PT ;  /* 0x000000381f1f7812 */ /* 0x000fc600078e7800 */
[----:B------:R-:W-:Y:S01]  /*1e40*/  @!P1 IMAD.WIDE.U32 R42, R34, R16, R36 ;  /* 0x00000010222a9225 */ /* 0x000fe200078e0024 */
[----:B------:R-:W-:-:S03]  /*1e50*/  @!P6 LEA R36, P4, R40, R24, 0x1 ;  /* 0x000000182824e211 */ /* 0x000fc600078808ff */
[----:B------:R-:W-:Y:S02]  /*1e60*/  @!P0 IMAD R17, R17, R34, RZ ;  /* 0x0000002211118224 */ /* 0x000fe400078e02ff */
[----:B------:R-:W-:Y:S02]  /*1e70*/  @!P6 IMAD.IADD R37, R41, 0x1, R6 ;  /* 0x000000012925e824 */ /* 0x000fe400078e0206 */
[----:B------:R-:W-:Y:S01]  /*1e80*/  @!P1 IMAD R27, R35, R16, R27 ;  /* 0x00000010231b9224 */ /* 0x000fe200078e021b */
[----:B------:R-:W-:Y:S01]  /*1e90*/  @!P2 LEA R12, P3, R38, R24, 0x1 ;  /* 0x00000018260ca211 */ /* 0x000fe200078608ff */
[----:B------:R-:W-:Y:S02]  /*1ea0*/  @!P2 IMAD.IADD R13, R39, 0x1, R13 ;  /* 0x00000001270da824 */ /* 0x000fe400078e020d */
[-C--:B------:R-:W-:Y:S02]  /*1eb0*/  @!P0 IMAD R17, R35, R26.reuse, R17 ;  /* 0x0000001a23118224 */ /* 0x080fe400078e0211 */
[----:B------:R-:W-:Y:S01]  /*1ec0*/  @!P0 IMAD.WIDE.U32 R32, R34, R26, R32 ;  /* 0x0000001a22208225 */ /* 0x000fe200078e0020 */
[----:B------:R-:W-:-:S02]  /*1ed0*/  @!P6 LEA.HI.X R37, R40, R25, R37, 0x1, P4 ;  /* 0x000000192825e211 */ /* 0x000fc400020f0c25 */
[----:B------:R-:W-:Y:S01]  /*1ee0*/  LOP3.LUT R6, R31, 0x1e00, R0, 0xf8, !PT ;  /* 0x00001e001f067812 */ /* 0x000fe200078ef800 */
[----:B------:R-:W-:Y:S01]  /*1ef0*/  IMAD.IADD R14, R8, 0x1, -R177 ;  /* 0x00000001080e7824 */ /* 0x000fe200078e0ab1 */
[----:B------:R-:W-:Y:S01]  /*1f00*/  @!P1 IADD3 R27, PT, PT, R43, R27, RZ ;  /* 0x0000001b2b1b9210 */ /* 0x000fe20007ffe0ff */
[----:B------:R-:W-:Y:S01]  /*1f10*/  @!P0 IMAD.IADD R17, R33, 0x1, R17 ;  /* 0x0000000121118824 */ /* 0x000fe200078e0211 */
[-C--:B------:R-:W-:Y:S02]  /*1f20*/  @!P1 LEA R34, P4, R42, R24.reuse, 0x1 ;  /* 0x000000182a229211 */ /* 0x080fe400078808ff */
[-C--:B------:R-:W-:Y:S02]  /*1f30*/  @!P2 LEA.HI.X R13, R38, R25.reuse, R13, 0x1, P3 ;  /* 0x00000019260da211 */ /* 0x080fe400018f0c0d */
[----:B------:R-:W-:Y:S01]  /*1f40*/  @!P0 LEA R24, P3, R32, R24, 0x1 ;  /* 0x0000001820188211 */ /* 0x000fe200078608ff */
[----:B------:R-:W-:Y:S01]  /*1f50*/  IMAD R179, R6, 0x2, R9 ;  /* 0x0000000206b37824 */ /* 0x000fe200078e0209 */
[----:B------:R-:W-:Y:S01]  /*1f60*/  @!P1 LEA.HI.X R35, R42, R25, R27, 0x1, P4 ;  /* 0x000000192a239211 */ /* 0x000fe200020f0c1b */
[C---:B------:R-:W-:Y:S01]  /*1f70*/  IMAD.SHL.U32 R31, R166.reuse, 0x10, RZ ;  /* 0x00000010a61f7824 */ /* 0x040fe200078e00ff */
[----:B------:R-:W-:-:S02]  /*1f80*/  SHF.L.U64.HI R6, R166, 0x4, R167 ;  /* 0x00000004a6067819 */ /* 0x000fc400000102a7 */
[-C--:B------:R-:W-:Y:S01]  /*1f90*/  ISETP.GE.AND P4, PT, R10, R14.reuse, PT ;  /* 0x0000000e0a00720c */ /* 0x080fe20003f86270 */
[----:B------:R-:W-:Y:S01]  /*1fa0*/  @!PT LDS RZ, [RZ] ;  /* 0x00000000fffff984 */ /* 0x000fe20000000800 */
[----:B------:R-:W-:Y:S01]  /*1fb0*/  @!PT LDS RZ, [RZ] ;  /* 0x00000000fffff984 */ /* 0x000fe20000000800 */
[----:B------:R-:W-:Y:S01]  /*1fc0*/  @!PT LDS RZ, [RZ] ;  /* 0x00000000fffff984 */ /* 0x000fe20000000800 */
[----:B------:R-:W-:Y:S01]  /*1fd0*/  @!P6 LDGSTS.E.BYPASS.LTC128B.128 [R179], desc[UR4][R36.64] ;  /* 0x0000000024b3efae */ /* 0x000fe2000b981a04 */
[----:B------:R-:W-:Y:S02]  /*1fe0*/  @!P0 LEA.HI.X R25, R32, R25, R17, 0x1, P3 ;  /* 0x0000001920198211 */ /* 0x000fe400018f0c11 */
[-C--:B------:R-:W-:Y:S01]  /*1ff0*/  ISETP.GE.AND P3, PT, R11, R14.reuse, PT ;  /* 0x0000000e0b00720c */ /* 0x080fe20003f66270 */
[----:B------:R1:W-:Y:S01]  /*2000*/  @!P2 LDGSTS.E.BYPASS.LTC128B.128 [R179+0x800], desc[UR4][R12.64] ;  /* 0x008000000cb3afae */ /* 0x0003e2000b981a04 */
[C---:B------:R-:W-:Y:S02]  /*2010*/  SHF.L.U64.HI R6, R31.reuse, 0x1, R6 ;  /* 0x000000011f067819 */ /* 0x040fe40000010206 */
[----:B------:R-:W-:Y:S01]  /*2020*/  SHF.L.U32 R31, R31, 0x1, RZ ;  /* 0x000000011f1f7819 */ /* 0x000fe200000006ff */
[----:B------:R2:W-:Y:S01]  /*2030*/  @!P1 LDGSTS.E.BYPASS.LTC128B.128 [R179+0x1000], desc[UR4][R34.64] ;  /* 0x0100000022b39fae */ /* 0x0005e2000b981a04 */
[----:B------:R-:W-:-:S02]  /*2040*/  ISETP.GE.AND P5, PT, R15, R14, PT ;  /* 0x0000000e0f00720c */ /* 0x000fc40003fa6270 */
[----:B------:R-:W-:Y:S01]  /*2050*/  IADD3 R32, P1, PT, R31, R170, RZ ;  /* 0x000000aa1f207210 */ /* 0x000fe20007f3e0ff */
[--C-:B------:R-:W-:Y:S01]  /*2060*/  @!P4 IMAD.MOV.U32 R171, RZ, RZ, R169.reuse ;  /* 0x000000ffffabc224 */ /* 0x100fe200078e00a9 */
[----:B------:R3:W-:Y:S01]  /*2070*/  @!P0 LDGSTS.E.BYPASS.LTC128B.128 [R179+0x1800], desc[UR4][R24.64] ;  /* 0x0180000018b38fae */ /* 0x0007e2000b981a04 */
[----:B------:R-:W-:Y:S02]  /*2080*/  VIADD R27, R10, 0x40 ;  /* 0x000000400a1b7836 */ /* 0x000fe40000000000 */
[----:B------:R-:W-:Y:S01]  /*2090*/  IMAD.X R33, R6, 0x1, R169, P1 ;  /* 0x0000000106217824 */ /* 0x000fe200008e06a9 */
[----:B------:R-:W-:Y:S01]  /*20a0*/  @!P4 LDGSTS.E.BYPASS.LTC128B.128 [R179+0x2000], desc[UR4][R170.64] ;  /* 0x02000000aab3cfae */ /* 0x000fe2000b981a04 */
[----:B------:R-:W-:Y:S01]  /*20b0*/  VIADD R17, R10, 0x60 ;  /* 0x000000600a117836 */ /* 0x000fe20000000000 */
[----:B------:R-:W-:-:S03]  /*20c0*/  ISETP.GE.AND P6, PT, R7, R14, PT ;  /* 0x0000000e0700720c */ /* 0x000fc60003fc6270 */
[----:B------:R-:W-:Y:S01]  /*20d0*/  @!P5 LDGSTS.E.BYPASS.LTC128B.128 [R179+0x2800], desc[UR4][R32.64] ;  /* 0x0280000020b3dfae */ /* 0x000fe2000b981a04 */
[-C--:B------:R-:W-:Y:S02]  /*20e0*/  ISETP.GE.AND P5, PT, R27, R14.reuse, PT ;  /* 0x0000000e1b00720c */ /* 0x080fe40003fa6270 */
[----:B------:R-:W-:Y:S02]  /*20f0*/  ISETP.GE.AND P2, PT, R17, R14, PT ;  /* 0x0000000e1100720c */ /* 0x000fe40003f46270 */
[----:B-1----:R-:W-:Y:S02]  /*2100*/  IADD3 R13, PT, PT, R10, 0x70, RZ ;  /* 0x000000700a0d7810 */ /* 0x002fe40007ffe0ff */
[----:B--2---:R-:W-:-:S04]  /*2110*/  @!P3 LEA R34, P0, R166, R32, 0x5 ;  /* 0x00000020a622b211 */ /* 0x004fc800078028ff */
[----:B------:R-:W-:Y:S01]  /*2120*/  @!P3 LEA.HI.X R35, R166, R33, R167, 0x5, P0 ;  /* 0x00000021a623b211 */ /* 0x000fe200000f2ca7 */
[----:B---3--:R-:W-:Y:S01]  /*2130*/  VIADD R25, R10, 0x50 ;  /* 0x000000500a197836 */ /* 0x008fe20000000000 */
[----:B------:R-:W-:-:S03]  /*2140*/  ISETP.GE.AND P1, PT, R13, R14, PT ;  /* 0x0000000e0d00720c */ /* 0x000fc60003f26270 */
[----:B------:R1:W-:Y:S01]  /*2150*/  @!P3 LDGSTS.E.BYPASS.LTC128B.128 [R179+0x3000], desc[UR4][R34.64] ;  /* 0x0300000022b3bfae */ /* 0x0003e2000b981a04 */
[----:B------:R-:W-:Y:S01]  /*2160*/  ISETP.GE.AND P3, PT, R25, R14, PT ;  /* 0x0000000e1900720c */ /* 0x000fe20003f66270 */
[--C-:B------:R-:W-:Y:S01]  /*2170*/  @!P5 IMAD.MOV.U32 R38, RZ, RZ, R32.reuse ;  /* 0x000000ffff26d224 */ /* 0x100fe200078e0020 */
[C---:B------:R-:W-:Y:S01]  /*2180*/  @!P6 LEA R40, P0, R166.reuse, R32, 0x6 ;  /* 0x00000020a628e211 */ /* 0x040fe200078030ff */
[----:B------:R-:W-:Y:S01]  /*2190*/  @!P5 IMAD.MOV.U32 R39, RZ, RZ, R33 ;  /* 0x000000ffff27d224 */ /* 0x000fe200078e0021 */
[-C--:B------:R-:W-:Y:S01]  /*21a0*/  @!P2 MOV R37, R33.reuse ;  /* 0x000000210025a202 */ /* 0x080fe20000000f00 */
[----:B------:R-:W-:Y:S01]  /*21b0*/  @!P2 IMAD.MOV.U32 R36, RZ, RZ, R32 ;  /* 0x000000ffff24a224 */ /* 0x000fe200078e0020 */
[C---:B------:R-:W-:Y:S01]  /*21c0*/  @!P6 LEA.HI.X R41, R166.reuse, R33, R167, 0x6, P0 ;  /* 0x00000021a629e211 */ /* 0x040fe200000f34a7 */
[----:B------:R-:W-:Y:S02]  /*21d0*/  @!P5 IMAD R24, R167, 0x60, RZ ;  /* 0x00000060a718d824 */ /* 0x000fe400078e02ff */
[----:B------:R-:W-:-:S02]  /*21e0*/  @!P5 IMAD.WIDE.U32 R38, R166, 0x60, R38 ;  /* 0x00000060a626d825 */ /* 0x000fc400078e0026 */
[----:B------:R2:W-:Y:S02]  /*21f0*/  @!P6 LDGSTS.E.BYPASS.LTC128B.128 [R179+0x3800], desc[UR4][R40.64] ;  /* 0x0380000028b3efae */ /* 0x0005e4000b981a04 */
[C---:B------:R-:W-:Y:S02]  /*2200*/  @!P2 IMAD R16, R167.reuse, 0xa0, RZ ;  /* 0x000000a0a710a824 */ /* 0x040fe400078e02ff */
[----:B------:R-:W-:Y:S02]  /*2210*/  @!P1 IMAD R12, R167, 0xc0, RZ ;  /* 0x000000c0a70c9824 */ /* 0x000fe400078e02ff */
[----:B------:R-:W-:-:S04]  /*2220*/  @!P2 IMAD.WIDE.U32 R36, R166, 0xa0, R36 ;  /* 0x000000a0a624a825 */ /* 0x000fc800078e0024 */
[----:B-1----:R-:W-:Y:S02]  /*2230*/  @!P1 IMAD.MOV.U32 R34, RZ, RZ, R32 ;  /* 0x000000ffff229224 */ /* 0x002fe400078e0020 */
[----:B------:R-:W-:Y:S01]  /*2240*/  @!P1 IMAD.MOV.U32 R35, RZ, RZ, R33 ;  /* 0x000000ffff239224 */ /* 0x000fe200078e0021 */
[C---:B------:R-:W-:Y:S01]  /*2250*/  @!P3 LEA R32, P0, R166.reuse, R32, 0x7 ;  /* 0x00000020a620b211 */ /* 0x040fe200078038ff */
[----:B------:R-:W-:Y:S02]  /*2260*/  @!P5 IMAD.IADD R39, R39, 0x1, R24 ;  /* 0x000000012727d824 */ /* 0x000fe400078e0218 */
[C---:B------:R-:W-:Y:S01]  /*2270*/  @!P1 IMAD.WIDE.U32 R34, R166.reuse, 0xc0, R34 ;  /* 0x000000c0a6229825 */ /* 0x040fe200078e0022 */
[----:B------:R-:W-:Y:S02]  /*2280*/  @!P3 LEA.HI.X R33, R166, R33, R167, 0x7, P0 ;  /* 0x00000021a621b211 */ /* 0x000fe400000f3ca7 */
[----:B------:R2:W-:Y:S01]  /*2290*/  @!P5 LDGSTS.E.BYPASS.LTC128B.128 [R179+0x4000], desc[UR4][R38.64] ;  /* 0x0400000026b3dfae */ /* 0x0005e2000b981a04 */
[----:B------:R-:W-:Y:S01]  /*22a0*/  @!P2 IMAD.IADD R37, R37, 0x1, R16 ;  /* 0x000000012525a824 */ /* 0x000fe200078e0210 */
[----:B------:R-:W-:-:S02]  /*22b0*/  @!P1 IADD3 R35, PT, PT, R35, R12, RZ ;  /* 0x0000000c23239210 */ /* 0x000fc40007ffe0ff */
[----:B------:R2:W-:Y:S04]  /*22c0*/  @!P3 LDGSTS.E.BYPASS.LTC128B.128 [R179+0x4800], desc[UR4][R32.64] ;  /* 0x0480000020b3bfae */ /* 0x0005e8000b981a04 */
[----:B------:R2:W-:Y:S04]  /*22d0*/  @!P2 LDGSTS.E.BYPASS.LTC128B.128 [R179+0x5000], desc[UR4][R36.64] ;  /* 0x0500000024b3afae */ /* 0x0005e8000b981a04 */
[----:B------:R2:W-:Y:S04]  /*22e0*/  @!P1 LDGSTS.E.BYPASS.LTC128B.128 [R179+0x5800], desc[UR4][R34.64] ;  /* 0x0580000022b39fae */ /* 0x0005e8000b981a04 */
[----:B------:R-:W0:Y:S01]  /*22f0*/  LDGDEPBAR ;  /* 0x00000000000079af */ /* 0x000e220000000000 */
[----:B------:R-:W-:-:S04]  /*2300*/  IMAD.WIDE.U32 R18, R10, R20, R18 ;  /* 0x000000140a127225 */ /* 0x000fc800078e0012 */
[----:B------:R-:W-:Y:S01]  /*2310*/  IMAD R12, R21, R10, RZ ;  /* 0x0000000a150c7224 */ /* 0x000fe200078e02ff */
[----:B------:R-:W-:Y:S01]  /*2320*/  LEA R172, P2, R18, R4, 0x1 ;  /* 0x0000000412ac7211 */ /* 0x000fe200078408ff */
[----:B------:R-:W-:Y:S01]  /*2330*/  IMAD.SHL.U32 R4, R20, 0x10, RZ ;  /* 0x0000001014047824 */ /* 0x000fe200078e00ff */
[----:B------:R-:W-:Y:S01]  /*2340*/  ISETP.GE.AND P0, PT, R15, R14, PT ;  /* 0x0000000e0f00720c */ /* 0x000fe20003f06270 */
[----:B------:R-:W-:Y:S01]  /*2350*/  IMAD.IADD R173, R19, 0x1, R12 ;  /* 0x0000000113ad7824 */ /* 0x000fe200078e020c */
[----:B------:R-:W-:-:S11]  /*2360*/  DEPBAR.LE SB0, 0x0 ;  /* 0x000080000000791a */ /* 0x000fd60000000000 */
[----:B------:R-:W-:Y:S05]  /*2370*/  WARPSYNC.ALL ;  /* 0x0000000000007948 */ /* 0x000fea0003800000 */
[----:B------:R-:W-:Y:S01]  /*2380*/  BAR.SYNC.DEFER_BLOCKING 0x0 ;  /* 0x0000000000007b1d */ /* 0x000fe20000010000 */
[----:B------:R-:W-:Y:S02]  /*2390*/  ISETP.GE.AND P1, PT, R11, R14, PT ;  /* 0x0000000e0b00720c */ /* 0x000fe40003f26270 */
[----:B------:R-:W-:Y:S02]  /*23a0*/  LEA.HI.X R173, R18, R5, R173, 0x1, P2 ;  /* 0x0000000512ad7211 */ /* 0x000fe400010f0cad */
[----:B------:R-:W-:-:S02]  /*23b0*/  SHF.L.U64.HI R5, R20, 0x4, R21 ;  /* 0x0000000414057819 */ /* 0x000fc40000010215 */
[C---:B------:R-:W-:Y:S02]  /*23c0*/  LEA R10, P2, R4.reuse, R172, 0x1 ;  /* 0x000000ac040a7211 */ /* 0x040fe400078408ff */
[-C--:B------:R-:W-:Y:S02]  /*23d0*/  ISETP.GE.AND P5, PT, R27, R14.reuse, PT ;  /* 0x0000000e1b00720c */ /* 0x080fe40003fa6270 */
[----:B------:R-:W-:Y:S02]  /*23e0*/  LEA.HI.X R11, R4, R173, R5, 0x1, P2 ;  /* 0x000000ad040b7211 */ /* 0x000fe400010f0c05 */
[-C--:B------:R-:W-:Y:S02]  /*23f0*/  ISETP.GE.AND P6, PT, R7, R14.reuse, PT ;  /* 0x0000000e0700720c */ /* 0x080fe40003fc6270 */
        /* <DEDUP_REMOVED lines=14> */
[C---:B------:R-:W-:Y:S01]  /*24e0*/  @!P1 LEA.HI.X R13, R20.reuse, R11, R21, 0x5, P0 ;  /* 0x0000000b140d9211 */ /* 0x040fe200000f2c15 */
[----:B------:R-:W-:Y:S01]  /*24f0*/  @!P5 IMAD.MOV.U32 R18, RZ, RZ, R10 ;  /* 0x000000ffff12d224 */ /* 0x000fe200078e000a */
[----:B------:R-:W-:Y:S01]  /*2500*/  @P1 STS.128 [R179+0x7000], RZ ;  /* 0x007000ffb3001388 */ /* 0x000fe20000000c00 */
[--C-:B------:R-:W-:Y:S01]  /*2510*/  @!P5 IMAD.MOV.U32 R19, RZ, RZ, R11.reuse ;  /* 0x000000ffff13d224 */ /* 0x100fe200078e000b */
[-C--:B------:R-:W-:Y:S02]  /*2520*/  @!P3 MOV R16, R10.reuse ;  /* 0x0000000a0010b202 */ /* 0x080fe40000000f00 */
[----:B------:R-:W-:Y:S01]  /*2530*/  @!PT LDS RZ, [RZ] ;  /* 0x00000000fffff984 */ /* 0x000fe20000000800 */
[----:B------:R-:W-:Y:S01]  /*2540*/  @!PT LDS RZ, [RZ] ;  /* 0x00000000fffff984 */ /* 0x000fe20000000800 */
[----:B------:R-:W-:Y:S01]  /*2550*/  @!PT LDS RZ, [RZ] ;  /* 0x00000000fffff984 */ /* 0x000fe20000000800 */
[----:B------:R1:W-:Y:S01]  /*2560*/  @!P1 LDGSTS.E.BYPASS.LTC128B.128 [R179+0x7000], desc[UR4][R12.64] ;  /* 0x070000000cb39fae */ /* 0x0003e2000b981a04 */
[----:B------:R-:W-:Y:S01]  /*2570*/  @!P6 LEA R24, P1, R20, R10, 0x6 ;  /* 0x0000000a1418e211 */ /* 0x000fe200078230ff */
[----:B------:R-:W-:Y:S02]  /*2580*/  @!P3 IMAD.MOV.U32 R17, RZ, RZ, R11 ;  /* 0x000000ffff11b224 */ /* 0x000fe400078e000b */
[----:B------:R-:W-:-:S02]  /*2590*/  @!P5 IMAD R7, R21, 0x60, RZ ;  /* 0x000000601507d824 */ /* 0x000fc400078e02ff */
[C---:B------:R-:W-:Y:S01]  /*25a0*/  @!P5 IMAD.WIDE.U32 R18, R20.reuse, 0x60, R18 ;  /* 0x000000601412d825 */ /* 0x040fe200078e0012 */
[C---:B------:R-:W-:Y:S02]  /*25b0*/  @!P4 LEA R26, P0, R20.reuse, R10, 0x7 ;  /* 0x0000000a141ac211 */ /* 0x040fe400078038ff */
[CC--:B------:R-:W-:Y:S01]  /*25c0*/  @!P6 LEA.HI.X R25, R20.reuse, R11.reuse, R21, 0x6, P1 ;  /* 0x0000000b1419e211 */ /* 0x0c0fe200008f3415 */
[----:B------:R-:W-:Y:S02]  /*25d0*/  @!P2 IMAD.MOV.U32 R14, RZ, RZ, R10 ;  /* 0x000000ffff0ea224 */ /* 0x000fe400078e000a */
[----:B------:R-:W-:Y:S02]  /*25e0*/  @!P2 IMAD.MOV.U32 R15, RZ, RZ, R11 ;  /* 0x000000ffff0fa224 */ /* 0x000fe400078e000b */
[----:B------:R-:W-:Y:S02]  /*25f0*/  @!P3 IMAD R5, R21, 0xa0, RZ ;  /* 0x000000a01505b824 */ /* 0x000fe400078e02ff */
[C---:B------:R-:W-:Y:S01]  /*2600*/  @!P3 IMAD.WIDE.U32 R16, R20.reuse, 0xa0, R16 ;  /* 0x000000a01410b825 */ /* 0x040fe200078e0010 */
[----:B------:R-:W-:Y:S01]  /*2610*/  @!P4 LEA.HI.X R27, R20, R11, R21, 0x7, P0 ;  /* 0x0000000b141bc211 */ /* 0x000fe200000f3c15 */
[----:B------:R-:W-:Y:S02]  /*2620*/  @P6 STS.128 [R179+0x7800], RZ ;  /* 0x007800ffb3006388 */ /* 0x000fe40000000c00 */
[----:B------:R-:W-:-:S02]  /*2630*/  @!P5 IMAD.IADD R19, R19, 0x1, R7 ;  /* 0x000000011313d824 */ /* 0x000fc400078e0207 */
        /* <DEDUP_REMOVED lines=8> */
[----:B------:R-:W-:-:S03]  /*26c0*/  @!P2 IMAD.IADD R15, R15, 0x1, R4 ;  /* 0x000000010f0fa824 */ /* 0x000fc600078e0204 */
        /* <DEDUP_REMOVED lines=20> */
[C---:B------:R-:W-:Y:S01]  /*2810*/  IMAD.SHL.U32 R5, R23.reuse, 0x40, RZ ;  /* 0x0000004017057824 */ /* 0x040fe200078e00ff */
[----:B-1----:R-:W-:Y:S01]  /*2820*/  SHF.R.U32.HI R13, RZ, 0x1, R23 ;  /* 0x00000001ff0d7819 */ /* 0x002fe20000011617 */
[C---:B------:R-:W-:Y:S01]  /*2830*/  IMAD.SHL.U32 R12, R23.reuse, 0x20, RZ ;  /* 0x00000020170c7824 */ /* 0x040fe200078e00ff */
[----:B------:R-:W-:Y:S01]  /*2840*/  R2P PR, R23, 0x6 ;  /* 0x0000000617007804 */ /* 0x000fe20000000000 */
[----:B------:R-:W0:Y:S01]  /*2850*/  LDGDEPBAR ;  /* 0x00000000000079af */ /* 0x000e220000000000 */
[----:B------:R-:W-:-:S02]  /*2860*/  LOP3.LUT R4, R5, 0x1c0, RZ, 0xc0, !PT ;  /* 0x000001c005047812 */ /* 0x000fc400078ec0ff */
[----:B------:R-:W-:Y:S02]  /*2870*/  LOP3.LUT R11, R5, 0x200, RZ, 0xc0, !PT ;  /* 0x00000200050b7812 */ /* 0x000fe400078ec0ff */
[C---:B------:R-:W-:Y:S02]  /*2880*/  LOP3.LUT R7, R4.reuse, 0x8, R23, 0x78, !PT ;  /* 0x0000000804077812 */ /* 0x040fe400078e7817 */
[----:B------:R-:W-:Y:S02]  /*2890*/  LOP3.LUT R13, R4, 0x8, R13, 0xf8, !PT ;  /* 0x00000008040d7812 */ /* 0x000fe400078ef80d */
[--C-:B------:R-:W-:Y:S02]  /*28a0*/  LOP3.LUT R164, R7, 0x38, R0.reuse, 0x78, !PT ;  /* 0x0000003807a47812 */ /* 0x100fe400078e7800 */
[----:B------:R-:W-:Y:S02]  /*28b0*/  LOP3.LUT R4, R13, 0x38, R0, 0x78, !PT ;  /* 0x000000380d047812 */ /* 0x000fe400078e7800 */
[----:B------:R-:W-:-:S02]  /*28c0*/  LOP3.LUT R7, R11, 0x7c00, R12, 0xf8, !PT ;  /* 0x00007c000b077812 */ /* 0x000fc400078ef80c */
[----:B------:R-:W-:-:S03]  /*28d0*/  LOP3.LUT R5, R5, 0x400, RZ, 0xc0, !PT ;  /* 0x0000040005057812 */ /* 0x000fc600078ec0ff */
[----:B------:R-:W-:Y:S01]  /*28e0*/  IMAD.IADD R0, R4, 0x1, R7 ;  /* 0x0000000104007824 */ /* 0x000fe200078e0207 */
[----:B------:R-:W-:-:S03]  /*28f0*/  LEA R164, R164, R5, 0x1 ;  /* 0x00000005a4a47211 */ /* 0x000fc600078e08ff */
[----:B------:R-:W-:Y:S02]  /*2900*/  IMAD R165, R0, 0x2, R9 ;  /* 0x0000000200a57824 */ /* 0x000fe400078e0209 */
[----:B------:R-:W-:-:S03]  /*2910*/  IMAD.IADD R164, R9, 0x1, R164 ;  /* 0x0000000109a47824 */ /* 0x000fc600078e02a4 */
[----:B------:R-:W-:Y:S04]  /*2920*/  LDSM.16.M88.4 R68, [R165] ;  /* 0x00000000a544783b */ /* 0x000fe80000000200 */
[----:B---3--:R-:W1:Y:S01]  /*2930*/  LDSM.16.M88.4 R12, [R164+0x2000] ;  /* 0x00200000a40c783b */ /* 0x008e620000000200 */
[----:B------:R-:W-:-:S03]  /*2940*/  IMAD.MOV.U32 R5, RZ, RZ, 0x20 ;  /* 0x00000020ff057424 */ /* 0x000fc600078e00ff */
[----:B------:R-:W3:Y:S02]  /*2950*/  LDSM.16.M88.4 R16, [R164+0x2800] ;  /* 0x00280000a410783b */ /* 0x000ee40000000200 */
[----:B------:R-:W-:Y:S01]  /*2960*/  SEL R5, R5, 0xffffffe0, !P1 ;  /* 0xffffffe005057807 */ /* 0x000fe20004800000 */
[----:B------:R-:W-:Y:S01]  /*2970*/  IMAD.MOV.U32 R7, RZ, RZ, 0x40 ;  /* 0x00000040ff077424 */ /* 0x000fe200078e00ff */
[----:B------:R-:W-:Y:S02]  /*2980*/  LDSM.16.M88.4 R56, [R164+0x3000] ;  /* 0x00300000a438783b */ /* 0x000fe40000000200 */
[----:B------:R-:W-:Y:S01]  /*2990*/  IADD3 R159, PT, PT, R164, R5, RZ ;  /* 0x00000005a49f7210 */ /* 0x000fe20007ffe0ff */
[----:B------:R-:W-:Y:S01]  /*29a0*/  IMAD.IADD R163, R165, 0x1, R5 ;  /* 0x00000001a5a37824 */ /* 0x000fe200078e0205 */
[----:B------:R-:W-:Y:S04]  /*29b0*/  LDSM.16.M88.4 R72, [R164+0x3800] ;  /* 0x00380000a448783b */ /* 0x000fe80000000200 */
[----:B------:R-:W-:Y:S04]  /*29c0*/  LDSM.16.M88.4 R64, [R163] ;  /* 0x00000000a340783b */ /* 0x000fe80000000200 */
[----:B--2---:R-:W2:Y:S01]  /*29d0*/  LDSM.16.M88.4 R40, [R159+0x2000] ;  /* 0x002000009f28783b */ /* 0x004ea20000000200 */
[----:B------:R-:W-:-:S03]  /*29e0*/  SEL R7, R7, 0xffffffc0, !P2 ;  /* 0xffffffc007077807 */ /* 0x000fc60005000000 */
[----:B------:R-:W5:Y:S02]  /*29f0*/  LDSM.16.M88.4 R80, [R159+0x2800] ;  /* 0x002800009f50783b */ /* 0x000f640000000200 */
[--C-:B------:R-:W-:Y:S02]  /*2a00*/  IMAD.IADD R162, R165, 0x1, R7.reuse ;  /* 0x00000001a5a27824 */ /* 0x100fe400078e0207 */
[----:B------:R-:W-:Y:S01]  /*2a10*/  IMAD.IADD R158, R164, 0x1, R7 ;  /* 0x00000001a49e7824 */ /* 0x000fe200078e0207 */
[----:B------:R-:W-:Y:S04]  /*2a20*/  LDSM.16.M88.4 R76, [R159+0x3000] ;  /* 0x003000009f4c783b */ /* 0x000fe80000000200 */
[----:B------:R-:W-:Y:S04]  /*2a30*/  LDSM.16.M88.4 R48, [R162] ;  /* 0x00000000a230783b */ /* 0x000fe80000000200 */
[----:B------:R-:W5:Y:S01]  /*2a40*/  LDSM.16.M88.4 R32, [R158+0x2000] ;  /* 0x002000009e20783b */ /* 0x000f620000000200 */
[C---:B-1----:R-:W-:Y:S01]  /*2a50*/  HMMA.16816.F32 R44, R68.reuse, R12, RZ ;  /* 0x0000000c442c723c */ /* 0x042fe200000018ff */
[C---:B------:R-:W-:Y:S01]  /*2a60*/  IMAD.IADD R161, R5.reuse, 0x1, R162 ;  /* 0x0000000105a17824 */ /* 0x040fe200078e02a2 */
[----:B------:R-:W-:Y:S01]  /*2a70*/  IADD3 R157, PT, PT, R5, R158, RZ ;  /* 0x0000009e059d7210 */ /* 0x000fe20007ffe0ff */
[----:B------:R-:W1:Y:S04]  /*2a80*/  LDSM.16.M88.4 R52, [R158+0x2800] ;  /* 0x002800009e34783b */ /* 0x000e680000000200 */
[----:B------:R-:W-:Y:S01]  /*2a90*/  LDSM.16.M88.4 R36, [R161] ;  /* 0x00000000a124783b */ /* 0x000fe20000000200 */
[C---:B------:R-:W-:Y:S03]  /*2aa0*/  HMMA.16816.F32 R12, R68.reuse, R14, RZ ;  /* 0x0000000e440c723c */ /* 0x040fe600000018ff */
[----:B------:R-:W1:Y:S05]  /*2ab0*/  LDSM.16.M88.4 R60, [R157+0x2000] ;  /* 0x002000009d3c783b */ /* 0x000e6a0000000200 */
[----:B---3--:R-:W-:Y:S08]  /*2ac0*/  HMMA.16816.F32 R24, R68, R16, RZ ;  /* 0x000000104418723c */ /* 0x008ff000000018ff */
[C---:B--2---:R-:W-:Y:S08]  /*2ad0*/  HMMA.16816.F32 R44, R64.reuse, R40, R44 ;  /* 0x00000028402c723c */ /* 0x044ff0000000182c */
[C---:B------:R-:W-:Y:S08]  /*2ae0*/  HMMA.16816.F32 R12, R64.reuse, R42, R12 ;  /* 0x0000002a400c723c */ /* 0x040ff0000000180c */
[----:B-----5:R-:W-:Y:S08]  /*2af0*/  HMMA.16816.F32 R24, R64, R80, R24 ;  /* 0x000000504018723c */ /* 0x020ff00000001818 */
[C---:B------:R-:W-:Y:S08]  /*2b00*/  HMMA.16816.F32 R44, R48.reuse, R32, R44 ;  /* 0x00000020302c723c */ /* 0x040ff0000000182c */
[C---:B------:R-:W-:Y:S01]  /*2b10*/  HMMA.16816.F32 R12, R48.reuse, R34, R12 ;  /* 0x00000022300c723c */ /* 0x040fe2000000180c */
[----:B------:R-:W2:Y:S07]  /*2b20*/  LDSM.16.M88.4 R32, [R157+0x2800] ;  /* 0x002800009d20783b */ /* 0x000eae0000000200 */
[----:B-1----:R-:W-:Y:S08]  /*2b30*/  HMMA.16816.F32 R24, R48, R52, R24 ;  /* 0x000000343018723c */ /* 0x002ff00000001818 */
[----:B------:R-:W-:Y:S08]  /*2b40*/  HMMA.16816.F32 R16, R68, R18, RZ ;  /* 0x000000124410723c */ /* 0x000ff000000018ff */
[C---:B------:R-:W-:Y:S08]  /*2b50*/  HMMA.16816.F32 R44, R36.reuse, R60, R44 ;  /* 0x0000003c242c723c */ /* 0x040ff0000000182c */
[C---:B------:R-:W-:Y:S01]  /*2b60*/  HMMA.16816.F32 R12, R36.reuse, R62, R12 ;  /* 0x0000003e240c723c */ /* 0x040fe2000000180c */
[----:B------:R-:W1:Y:S07]  /*2b70*/  LDSM.16.M88.4 R60, [R159+0x3800] ;  /* 0x003800009f3c783b */ /* 0x000e6e0000000200 */
[----:B--2---:R-:W-:Y:S08]  /*2b80*/  HMMA.16816.F32 R24, R36, R32, R24 ;  /* 0x000000202418723c */ /* 0x004ff00000001818 */
[----:B------:R-:W-:Y:S08]  /*2b90*/  HMMA.16816.F32 R40, R68, R56, RZ ;  /* 0x000000384428723c */ /* 0x000ff000000018ff */
[----:B------:R-:W-:Y:S08]  /*2ba0*/  HMMA.16816.F32 R16, R64, R82, R16 ;  /* 0x000000524010723c */ /* 0x000ff00000001810 */
[----:B------:R-:W-:Y:S08]  /*2bb0*/  HMMA.16816.F32 R56, R68, R58, RZ ;  /* 0x0000003a4438723c */ /* 0x000ff000000018ff */
[----:B------:R-:W-:Y:S08]  /*2bc0*/  HMMA.16816.F32 R40, R64, R76, R40 ;  /* 0x0000004c4028723c */ /* 0x000ff00000001828 */
[----:B------:R-:W-:Y:S08]  /*2bd0*/  HMMA.16816.F32 R16, R48, R54, R16 ;  /* 0x000000363010723c */ /* 0x000ff00000001810 */
[----:B------:R-:W-:Y:S01]  /*2be0*/  HMMA.16816.F32 R76, R64, R78, R56 ;  /* 0x0000004e404c723c */ /* 0x000fe20000001838 */
[----:B------:R-:W-:Y:S07]  /*2bf0*/  LDSM.16.M88.4 R56, [R157+0x3000] ;  /* 0x003000009d38783b */ /* 0x000fee0000000200 */
[----:B------:R-:W-:Y:S08]  /*2c00*/  HMMA.16816.F32 R52, R68, R72, RZ ;  /* 0x000000484434723c */ /* 0x000ff000000018ff */
[----:B------:R-:W-:Y:S01]  /*2c10*/  HMMA.16816.F32 R16, R36, R34, R16 ;  /* 0x000000222410723c */ /* 0x000fe20000001810 */
[----:B------:R-:W-:Y:S11]  /*2c20*/  LDSM.16.M88.4 R32, [R159+0x4000] ;  /* 0x004000009f20783b */ /* 0x000ff60000000200 */
[----:B-1----:R-:W-:Y:S01]  /*2c30*/  HMMA.16816.F32 R52, R64, R60, R52 ;  /* 0x0000003c4034723c */ /* 0x002fe20000001834 */
[-C--:B----4-:R-:W-:Y:S01]  /*2c40*/  FMUL.FTZ R0, R44, R10.reuse ;  /* 0x0000000a2c007220 */ /* 0x090fe20000410000 */
[-C--:B------:R-:W-:Y:S01]  /*2c50*/  FMUL.FTZ R30, R45, R10.reuse ;  /* 0x0000000a2d1e7220 */ /* 0x080fe20000410000 */
[-C--:B------:R-:W-:Y:S01]  /*2c60*/  FMUL.FTZ R80, R46, R10.reuse ;  /* 0x0000000a2e507220 */ /* 0x080fe20000410000 */
[----:B------:R-:W-:-:S02]  /*2c70*/  FMUL.FTZ R81, R47, R10 ;  /* 0x0000000a2f517220 */ /* 0x000fc40000410000 */
[----:B------:R-:W1:Y:S01]  /*2c80*/  LDSM.16.M88.4 R44, [R158+0x3000] ;  /* 0x003000009e2c783b */ /* 0x000e620000000200 */
        /* <DEDUP_REMOVED lines=8> */
[----:B------:R-:W-:-:S04]  /*2d10*/  FMUL.FTZ R85, R15, R10 ;  /* 0x0000000a0f557220 */ /* 0x000fc80000410000 */
[----:B------:R-:W-:Y:S08]  /*2d20*/  MUFU.TANH R82, R12 ;  /* 0x0000000c00527308 */ /* 0x000ff00000002400 */
[----:B------:R-:W-:Y:S01]  /*2d30*/  MUFU.TANH R83, R13 ;  /* 0x0000000d00537308 */ /* 0x000fe20000002400 */
[----:B--2---:R-:W2:Y:S07]  /*2d40*/  LDSM.16.M88.4 R24, [R158+0x3800] ;  /* 0x003800009e18783b */ /* 0x004eae0000000200 */
[----:B------:R3:W-:Y:S02]  /*2d50*/  MUFU.TANH R84, R14 ;  /* 0x0000000e00547308 */ /* 0x0007e40000002400 */
[----:B---3--:R-:W3:Y:S01]  /*2d60*/  LDSM.16.M88.4 R12, [R164+0x4000] ;  /* 0x00400000a40c783b */ /* 0x008ee20000000200 */
[C---:B-1----:R-:W-:Y:S08]  /*2d70*/  HMMA.16816.F32 R40, R48.reuse, R44, R40 ;  /* 0x0000002c3028723c */ /* 0x042ff00000001828 */
[----:B------:R-:W-:Y:S01]  /*2d80*/  HMMA.16816.F32 R76, R48, R46, R76 ;  /* 0x0000002e304c723c */ /* 0x000fe2000000184c */
[----:B------:R-:W1:Y:S01]  /*2d90*/  LDSM.16.M88.4 R44, [R157+0x3800] ;  /* 0x003800009d2c783b */ /* 0x000e620000000200 */
[----:B------:R-:W-:-:S06]  /*2da0*/  FMUL.FTZ R16, R16, R10 ;  /* 0x0000000a10107220 */ /* 0x000fcc0000410000 */
[----:B------:R-:W-:Y:S01]  /*2db0*/  HMMA.16816.F32 R72, R68, R74, RZ ;  /* 0x0000004a4448723c */ /* 0x000fe200000018ff */
[----:B------:R3:W-:Y:S01]  /*2dc0*/  MUFU.TANH R90, R16 ;  /* 0x00000010005a7308 */ /* 0x0007e20000002400 */
[-C--:B------:R-:W-:Y:S01]  /*2dd0*/  FMUL.FTZ R91, R17, R10.reuse ;  /* 0x0000000a115b7220 */ /* 0x080fe20000410000 */
[-C--:B------:R-:W-:Y:S01]  /*2de0*/  FMUL.FTZ R92, R18, R10.reuse ;  /* 0x0000000a125c7220 */ /* 0x080fe20000410000 */
[----:B------:R-:W-:-:S04]  /*2df0*/  FMUL.FTZ R93, R19, R10 ;  /* 0x0000000a135d7220 */ /* 0x000fc80000410000 */
[----:B--2---:R-:W-:Y:S08]  /*2e00*/  HMMA.16816.F32 R52, R48, R24, R52 ;  /* 0x000000183034723c */ /* 0x004ff00000001834 */
[C---:B------:R-:W-:Y:S08]  /*2e10*/  HMMA.16816.F32 R40, R36.reuse, R56, R40 ;  /* 0x000000382428723c */ /* 0x040ff00000001828 */
[----:B------:R-:W-:Y:S01]  /*2e20*/  HMMA.16816.F32 R76, R36, R58, R76 ;  /* 0x0000003a244c723c */ /* 0x000fe2000000184c */
[----:B------:R-:W2:Y:S07]  /*2e30*/  LDSM.16.M88.4 R56, [R164+0x4800] ;  /* 0x00480000a438783b */ /* 0x000eae0000000200 */
[C---:B---3--:R-:W-:Y:S08]  /*2e40*/  HMMA.16816.F32 R16, R68.reuse, R12, RZ ;  /* 0x0000000c4410723c */ /* 0x048ff000000018ff */
[----:B------:R-:W-:Y:S08]  /*2e50*/  HMMA.16816.F32 R12, R68, R14, RZ ;  /* 0x0000000e440c723c */ /* 0x000ff000000018ff */
[----:B------:R-:W-:Y:S01]  /*2e60*/  HMMA.16816.F32 R72, R64, R62, R72 ;  /* 0x0000003e4048723c */ /* 0x000fe20000001848 */
[----:B------:R-:W-:Y:S07]  /*2e70*/  LDSM.16.M88.4 R60, [R158+0x4000] ;  /* 0x004000009e3c783b */ /* 0x000fee0000000200 */
[----:B-1----:R-:W-:Y:S08]  /*2e80*/  HMMA.16816.F32 R52, R36, R44, R52 ;  /* 0x0000002c2434723c */ /* 0x002ff00000001834 */
[C---:B------:R-:W-:Y:S08]  /*2e90*/  HMMA.16816.F32 R16, R64.reuse, R32, R16 ;  /* 0x000000204010723c */ /* 0x040ff00000001810 */
[----:B------:R-:W-:Y:S01]  /*2ea0*/  HMMA.16816.F32 R12, R64, R34, R12 ;  /* 0x00000022400c723c */ /* 0x000fe2000000180c */
[----:B------:R-:W1:Y:S01]  /*2eb0*/  LDSM.16.M88.4 R32, [R159+0x4800] ;  /* 0x004800009f20783b */ /* 0x000e620000000200 */
[-C--:B------:R-:W-:Y:S01]  /*2ec0*/  FMUL.FTZ R40, R40, R10.reuse ;  /* 0x0000000a28287220 */ /* 0x080fe20000410000 */
[----:B------:R-:W-:-:S05]  /*2ed0*/  FMUL.FTZ R41, R41, R10 ;  /* 0x0000000a29297220 */ /* 0x000fca0000410000 */
[----:B------:R-:W-:Y:S01]  /*2ee0*/  HMMA.16816.F32 R72, R48, R26, R72 ;  /* 0x0000001a3048723c */ /* 0x000fe20000001848 */
[-C--:B------:R-:W-:Y:S01]  /*2ef0*/  FMUL.FTZ R42, R42, R10.reuse ;  /* 0x0000000a2a2a7220 */ /* 0x080fe20000410000 */
[-C--:B------:R-:W-:Y:S01]  /*2f00*/  FMUL.FTZ R43, R43, R10.reuse ;  /* 0x0000000a2b2b7220 */ /* 0x080fe20000410000 */
[-C--:B------:R-:W-:Y:S01]  /*2f10*/  FMUL.FTZ R52, R52, R10.reuse ;  /* 0x0000000a34347220 */ /* 0x080fe20000410000 */
[----:B------:R-:W-:Y:S01]  /*2f20*/  MUFU.TANH R94, R40 ;  /* 0x00000028005e7308 */ /* 0x000fe20000002400 */
[-C--:B------:R-:W-:Y:S01]  /*2f30*/  FMUL.FTZ R135, R53, R10.reuse ;  /* 0x0000000a35877220 */ /* 0x080fe20000410000 */
[-C--:B------:R-:W-:Y:S01]  /*2f40*/  FMUL.FTZ R133, R54, R10.reuse ;  /* 0x0000000a36857220 */ /* 0x080fe20000410000 */
[-C--:B------:R-:W-:Y:S01]  /*2f50*/  FMUL.FTZ R185, R55, R10.reuse ;  /* 0x0000000a37b97220 */ /* 0x080fe20000410000 */
[----:B------:R-:W-:Y:S04]  /*2f60*/  LDSM.16.M88.4 R24, [R157+0x4000] ;  /* 0x004000009d18783b */ /* 0x000fe80000000200 */
[----:B------:R-:W-:Y:S08]  /*2f70*/  MUFU.TANH R95, R41 ;  /* 0x00000029005f7308 */ /* 0x000ff00000002400 */
[----:B------:R-:W-:Y:S08]  /*2f80*/  MUFU.TANH R96, R42 ;  /* 0x0000002a00607308 */ /* 0x000ff00000002400 */
[----:B------:R2:W-:Y:S08]  /*2f90*/  MUFU.TANH R97, R43 ;  /* 0x0000002b00617308 */ /* 0x0005f00000002400 */
[----:B------:R3:W-:Y:S01]  /*2fa0*/  MUFU.TANH R127, R52 ;  /* 0x00000034007f7308 */ /* 0x0007e20000002400 */
[C---:B--2---:R-:W-:Y:S08]  /*2fb0*/  HMMA.16816.F32 R40, R68.reuse, R56, RZ ;  /* 0x000000384428723c */ /* 0x044ff000000018ff */
[----:B------:R-:W-:Y:S01]  /*2fc0*/  HMMA.16816.F32 R56, R68, R58, RZ ;  /* 0x0000003a4438723c */ /* 0x000fe200000018ff */
[----:B---3--:R-:W2:Y:S07]  /*2fd0*/  LDSM.16.M88.4 R52, [R158+0x4800] ;  /* 0x004800009e34783b */ /* 0x008eae0000000200 */
[----:B------:R-:W-:Y:S01]  /*2fe0*/  HMMA.16816.F32 R72, R36, R46, R72 ;  /* 0x0000002e2448723c */ /* 0x000fe20000001848 */
[----:B------:R-:W3:Y:S01]  /*2ff0*/  LDSM.16.M88.4 R44, [R164+0x5000] ;  /* 0x00500000a42c783b */ /* 0x000ee20000000200 */
[-C--:B------:R-:W-:Y:S01]  /*3000*/  FMUL.FTZ R76, R76, R10.reuse ;  /* 0x0000000a4c4c7220 */ /* 0x080fe20000410000 */
[-C--:B------:R-:W-:Y:S01]  /*3010*/  FMUL.FTZ R77, R77, R10.reuse ;  /* 0x0000000a4d4d7220 */ /* 0x080fe20000410000 */
[----:B------:R-:W-:-:S04]  /*3020*/  FMUL.FTZ R78, R78, R10 ;  /* 0x0000000a4e4e7220 */ /* 0x000fc80000410000 */
[----:B-1----:R-:W-:Y:S01]  /*3030*/  HMMA.16816.F32 R40, R64, R32, R40 ;  /* 0x000000204028723c */ /* 0x002fe20000001828 */
[----:B------:R-:W-:-:S07]  /*3040*/  FMUL.FTZ R79, R79, R10 ;  /* 0x0000000a4f4f7220 */ /* 0x000fce0000410000 */
[----:B------:R-:W-:Y:S01]  /*3050*/  HMMA.16816.F32 R56, R64, R34, R56 ;  /* 0x000000224038723c */ /* 0x000fe20000001838 */
[----:B------:R-:W1:Y:S01]  /*3060*/  LDSM.16.M88.4 R32, [R157+0x4800] ;  /* 0x004800009d20783b */ /* 0x000e620000000200 */
[----:B------:R-:W-:Y:S06]  /*3070*/  MUFU.TANH R98, R76 ;  /* 0x0000004c00627308 */ /* 0x000fec0000002400 */
[C---:B------:R-:W-:Y:S02]  /*3080*/  HMMA.16816.F32 R16, R48.reuse, R60, R16 ;  /* 0x0000003c3010723c */ /* 0x040fe40000001810 */
[----:B------:R-:W-:Y:S06]  /*3090*/  MUFU.TANH R99, R77 ;  /* 0x0000004d00637308 */ /* 0x000fec0000002400 */
[C---:B------:R-:W-:Y:S02]  /*30a0*/  HMMA.16816.F32 R12, R48.reuse, R62, R12 ;  /* 0x0000003e300c723c */ /* 0x040fe4000000180c */
[----:B------:R-:W-:Y:S08]  /*30b0*/  MUFU.TANH R100, R78 ;  /* 0x0000004e00647308 */ /* 0x000ff00000002400 */
[----:B------:R4:W-:Y:S01]  /*30c0*/  MUFU.TANH R101, R79 ;  /* 0x0000004f00657308 */ /* 0x0009e20000002400 */
[----:B--2---:R-:W-:Y:S01]  /*30d0*/  HMMA.16816.F32 R40, R48, R52, R40 ;  /* 0x000000343028723c */ /* 0x004fe20000001828 */
[----:B----4-:R-:W2:Y:S07]  /*30e0*/  LDSM.16.M88.4 R76, [R159+0x5000] ;  /* 0x005000009f4c783b */ /* 0x010eae0000000200 */
[C---:B------:R-:W-:Y:S08]  /*30f0*/  HMMA.16816.F32 R16, R36.reuse, R24, R16 ;  /* 0x000000182410723c */ /* 0x040ff00000001810 */
[----:B------:R-:W-:Y:S01]  /*3100*/  HMMA.16816.F32 R12, R36, R26, R12 ;  /* 0x0000001a240c723c */ /* 0x000fe2000000180c */
[----:B------:R-:W4:Y:S07]  /*3110*/  LDSM.16.M88.4 R24, [R158+0x5000] ;  /* 0x005000009e18783b */ /* 0x000f2e0000000200 */
[----:B---3--:R-:W-:Y:S03]  /*3120*/  HMMA.16816.F32 R60, R68, R44, RZ ;  /* 0x0000002c443c723c */ /* 0x008fe600000018ff */
[-C--:B------:R-:W-:Y:S01]  /*3130*/  FMUL.FTZ R147, R16, R10.reuse ;  /* 0x0000000a10937220 */ /* 0x080fe20000410000 */
[----:B------:R-:W-:-:S04]  /*3140*/  FMUL.FTZ R145, R17, R10 ;  /* 0x0000000a11917220 */ /* 0x000fc80000410000 */
[----:B-1----:R-:W-:Y:S01]  /*3150*/  HMMA.16816.F32 R40, R36, R32, R40 ;  /* 0x000000202428723c */ /* 0x002fe20000001828 */
[-C--:B------:R-:W-:Y:S01]  /*3160*/  FMUL.FTZ R153, R18, R10.reuse ;  /* 0x0000000a12997220 */ /* 0x080fe20000410000 */
[-C--:B------:R-:W-:Y:S02]  /*3170*/  FMUL.FTZ R149, R19, R10.reuse ;  /* 0x0000000a13957220 */ /* 0x080fe40000410000 */
[----:B------:R-:W1:Y:S08]  /*3180*/  LDSM.16.M88.4 R16, [R164+0x5800] ;  /* 0x00580000a410783b */ /* 0x000e700000000200 */
[----:B--2---:R-:W-:Y:S07]  /*3190*/  HMMA.16816.F32 R60, R64, R76, R60 ;  /* 0x0000004c403c723c */ /* 0x004fee000000183c */
[-C--:B------:R-:W-:Y:S01]  /*31a0*/  FMUL.FTZ R40, R40, R10.reuse ;  /* 0x0000000a28287220 */ /* 0x080fe20000410000 */
[-C--:B------:R-:W-:Y:S01]  /*31b0*/  FMUL.FTZ R121, R41, R10.reuse ;  /* 0x0000000a29797220 */ /* 0x080fe20000410000 */
[-C--:B------:R-:W-:Y:S01]  /*31c0*/  FMUL.FTZ R137, R42, R10.reuse ;  /* 0x0000000a2a897220 */ /* 0x080fe20000410000 */
[----:B------:R-:W-:Y:S01]  /*31d0*/  FMUL.FTZ R131, R43, R10 ;  /* 0x0000000a2b837220 */ /* 0x000fe20000410000 */
[----:B------:R-:W-:Y:S01]  /*31e0*/  HMMA.16816.F32 R56, R48, R54, R56 ;  /* 0x000000363038723c */ /* 0x000fe20000001838 */
[----:B------:R2:W-:Y:S01]  /*31f0*/  MUFU.TANH R123, R40 ;  /* 0x00000028007b7308 */ /* 0x0005e20000002400 */
[----:B------:R-:W-:-:S06]  /*3200*/  IMAD.SHL.U32 R23, R23, 0x2, RZ ;  /* 0x0000000217177824 */ /* 0x000fcc00078e00ff */
[----:B------:R-:W-:Y:S01]  /*3210*/  HMMA.16816.F32 R44, R68, R46, RZ ;  /* 0x0000002e442c723c */ /* 0x000fe200000018ff */
[----:B--2---:R-:W2:Y:S07]  /*3220*/  LDSM.16.M88.4 R40, [R159+0x5800] ;  /* 0x005800009f28783b */ /* 0x004eae0000000200 */
[----:B----4-:R-:W-:Y:S01]  /*3230*/  HMMA.16816.F32 R60, R48, R24, R60 ;  /* 0x00000018303c723c */ /* 0x010fe2000000183c */
[----:B------:R-:W-:-:S05]  /*3240*/  LOP3.LUT R24, R23, 0x6, RZ, 0xc0, !PT ;  /* 0x0000000617187812 */ /* 0x000fca00078ec0ff */
[----:B------:R-:W-:Y:S02]  /*3250*/  IMAD.IADD R23, R177, 0x1, R24 ;  /* 0x00000001b1177824 */ /* 0x000fe400078e0218 */
[-C--:B------:R-:W-:Y:S01]  /*3260*/  FMUL.FTZ R143, R12, R10.reuse ;  /* 0x0000000a0c8f7220 */ /* 0x080fe20000410000 */
[-C--:B------:R-:W-:Y:S01]  /*3270*/  FMUL.FTZ R139, R13, R10.reuse ;  /* 0x0000000a0d8b7220 */ /* 0x080fe20000410000 */
[C---:B------:R-:W-:Y:S02]  /*3280*/  VIADD R55, R23.reuse, 0x1 ;  /* 0x0000000117377836 */ /* 0x040fe40000000000 */
[----:B------:R-:W-:Y:S02]  /*3290*/  VIADD R53, R23, 0x8 ;  /* 0x0000000817357836 */ /* 0x000fe40000000000 */
[-C--:B------:R-:W-:Y:S01]  /*32a0*/  FMUL.FTZ R151, R14, R10.reuse ;  /* 0x0000000a0e977220 */ /* 0x080fe20000410000 */
[----:B------:R-:W-:Y:S02]  /*32b0*/  FMUL.FTZ R141, R15, R10 ;  /* 0x0000000a0f8d7220 */ /* 0x000fe40000410000 */
[----:B------:R-:W3:Y:S01]  /*32c0*/  LDSM.16.M88.4 R12, [R157+0x5000] ;  /* 0x005000009d0c783b */ /* 0x000ee20000000200 */
[----:B------:R-:W-:Y:S01]  /*32d0*/  HMMA.16816.F32 R56, R36, R34, R56 ;  /* 0x000000222438723c */ /* 0x000fe20000001838 */
[----:B------:R-:W-:-:S02]  /*32e0*/  ISETP.GE.AND P3, PT, R55, R8, PT ;  /* 0x000000083700720c */ /* 0x000fc40003f66270 */
[----:B------:R-:W-:Y:S02]  /*32f0*/  ISETP.GE.AND P2, PT, R53, R8, PT ;  /* 0x000000083500720c */ /* 0x000fe40003f46270 */
[----:B------:R-:W4:Y:S03]  /*3300*/  LDSM.16.M88.4 R52, [R158+0x5800] ;  /* 0x005800009e34783b */ /* 0x000f260000000200 */
[----:B------:R-:W-:Y:S08]  /*3310*/  HMMA.16816.F32 R44, R64, R78, R44 ;  /* 0x0000004e402c723c */ /* 0x000ff0000000182c */
[----:B-1----:R-:W-:Y:S01]  /*3320*/  HMMA.16816.F32 R32, R68, R16, RZ ;  /* 0x000000104420723c */ /* 0x002fe200000018ff */
[----:B------:R-:W-:-:S04]  /*3330*/  IADD3 R25, PT, PT, R23, 0x9, RZ ;  /* 0x0000000917197810 */ /* 0x000fc80007ffe0ff */
[----:B------:R-:W-:Y:S01]  /*3340*/  ISETP.GE.AND P1, PT, R25, R8, PT ;  /* 0x000000081900720c */ /* 0x000fe20003f26270 */
[----:B------:R-:W-:-:S05]  /*3350*/  VIADD R25, R23, 0x11 ;  /* 0x0000001117197836 */ /* 0x000fca0000000000 */
[----:B------:R-:W-:Y:S01]  /*3360*/  ISETP.GE.AND P6, PT, R25, R8, PT ;  /* 0x000000081900720c */ /* 0x000fe20003fc6270 */
[----:B------:R-:W-:Y:S01]  /*3370*/  HMMA.16816.F32 R44, R48, R26, R44 ;  /* 0x0000001a302c723c */ /* 0x000fe2000000182c */
[----:B------:R-:W1:Y:S07]  /*3380*/  LDSM.16.M88.4 R24, [R157+0x5800] ;  /* 0x005800009d18783b */ /* 0x000e6e0000000200 */
[----:B--2---:R-:W-:Y:S01]  /*3390*/  HMMA.16816.F32 R32, R64, R40, R32 ;  /* 0x000000284020723c */ /* 0x004fe20000001820 */
[----:B------:R-:W-:Y:S08]  /*33a0*/  MUFU.TANH R0, R0 ;  /* 0x0000000000007308 */ /* 0x000ff00000002400 */
[----:B------:R-:W2:Y:S01]  /*33b0*/  MUFU.TANH R80, R80 ;  /* 0x0000005000507308 */ /* 0x000ea20000002400 */
[----:B------:R-:W-:Y:S01]  /*33c0*/  HMMA.16816.F32 R16, R68, R18, RZ ;  /* 0x000000124410723c */ /* 0x000fe200000018ff */
[----:B------:R-:W-:-:S06]  /*33d0*/  FMUL.FTZ R115, R57, R10 ;  /* 0x0000000a39737220 */ /* 0x000fcc0000410000 */
[----:B------:R-:W-:Y:S01]  /*33e0*/  MUFU.TANH R30, R30 ;  /* 0x0000001e001e7308 */ /* 0x000fe20000002400 */
[----:B---3--:R-:W-:Y:S01]  /*33f0*/  HMMA.16816.F32 R60, R36, R12, R60 ;  /* 0x0000000c243c723c */ /* 0x008fe2000000183c */
[----:B------:R-:W-:-:S06]  /*3400*/  VIADD R13, R23, 0x18 ;  /* 0x00000018170d7836 */ /* 0x000fcc0000000000 */
[----:B------:R-:W3:Y:S01]  /*3410*/  MUFU.TANH R81, R81 ;  /* 0x0000005100517308 */ /* 0x000ee20000002400 */
[----:B----4-:R-:W-:Y:S01]  /*3420*/  HMMA.16816.F32 R32, R48, R52, R32 ;  /* 0x000000343020723c */ /* 0x010fe20000001820 */
[----:B------:R-:W-:Y:S01]  /*3430*/  VIADD R57, R23, 0x10 ;  /* 0x0000001017397836 */ /* 0x000fe20000000000 */
[-C--:B------:R-:W-:Y:S01]  /*3440*/  ISETP.GE.AND P5, PT, R13, R8.reuse, PT ;  /* 0x000000080d00720c */ /* 0x080fe20003fa6270 */
[C---:B------:R-:W-:Y:S01]  /*3450*/  VIADD R13, R23.reuse, 0x19 ;  /* 0x00000019170d7836 */ /* 0x040fe20000000000 */
[----:B------:R-:W-:-:S03]  /*3460*/  ISETP.GE.AND P4, PT, R23, R8, PT ;  /* 0x000000081700720c */ /* 0x000fc60003f86270 */
[----:B------:R-:W4:Y:S01]  /*3470*/  MUFU.TANH R85, R85 ;  /* 0x0000005500557308 */ /* 0x000f220000002400 */
[----:B------:R-:W-:-:S07]  /*3480*/  ISETP.GE.AND P0, PT, R57, R8, PT ;  /* 0x000000083900720c */ /* 0x000fce0003f06270 */
[----:B------:R-:W5:Y:S01]  /*3490*/  MUFU.TANH R88, R88 ;  /* 0x0000005800587308 */ /* 0x000f620000002400 */
[----:B--2---:R-:W-:Y:S02]  /*34a0*/  FSEL R71, R80, -INF , !P4 ;  /* 0xff80000050477808 */ /* 0x004fe40006000000 */
[----:B------:R-:W-:Y:S02]  /*34b0*/  FSEL R84, R84, -INF , !P2 ;  /* 0xff80000054547808 */ /* 0x000fe40005000000 */
[----:B------:R-:W-:-:S03]  /*34c0*/  FSEL R82, R82, -INF , !P2 ;  /* 0xff80000052527808 */ /* 0x000fc60005000000 */
[----:B------:R-:W-:Y:S01]  /*34d0*/  MUFU.TANH R87, R87 ;  /* 0x0000005700577308 */ /* 0x000fe20000002400 */
[----:B------:R-:W-:-:S07]  /*34e0*/  FSEL R57, R0, -INF , !P4 ;  /* 0xff80000000397808 */ /* 0x000fce0006000000 */
[----:B------:R-:W2:Y:S01]  /*34f0*/  MUFU.TANH R89, R89 ;  /* 0x0000005900597308 */ /* 0x000ea20000002400 */
[----:B------:R-:W-:Y:S01]  /*3500*/  ISETP.GE.AND P4, PT, R13, R8, PT ;  /* 0x000000080d00720c */ /* 0x000fe20003f86270 */
[----:B------:R-:W-:Y:S01]  /*3510*/  FMUL.FTZ R75, R75, R10 ;  /* 0x0000000a4b4b7220 */ /* 0x000fe20000410000 */
[----:B------:R-:W-:Y:S02]  /*3520*/  IADD3 R13, PT, PT, R23, 0x20, RZ ;  /* 0x00000020170d7810 */ /* 0x000fe40007ffe0ff */
[----:B------:R-:W-:-:S03]  /*3530*/  FSEL R79, R83, -INF , !P1 ;  /* 0xff800000534f7808 */ /* 0x000fc60004800000 */
[----:B------:R-:W-:Y:S01]  /*3540*/  MUFU.TANH R133, R133 ;  /* 0x0000008500857308 */ /* 0x000fe20000002400 */
[----:B---3--:R-:W-:Y:S01]  /*3550*/  FSEL R77, R81, -INF , !P3 ;  /* 0xff800000514d7808 */ /* 0x008fe20005800000 */
[----:B------:R-:W-:Y:S01]  /*3560*/  HMMA.16816.F32 R44, R36, R14, R44 ;  /* 0x0000000e242c723c */ /* 0x000fe2000000182c */
[----:B------:R-:W-:-:S05]  /*3570*/  FSEL R69, R30, -INF , !P3 ;  /* 0xff8000001e457808 */ /* 0x000fca0005800000 */
[----:B------:R-:W3:Y:S01]  /*3580*/  MUFU.TANH R92, R92 ;  /* 0x0000005c005c7308 */ /* 0x000ee20000002400 */
[----:B------:R-:W-:Y:S01]  /*3590*/  ISETP.GE.AND P3, PT, R13, R8, PT ;  /* 0x000000080d00720c */ /* 0x000fe20003f66270 */
[----:B------:R-:W-:Y:S01]  /*35a0*/  VIADD R13, R23, 0x21 ;  /* 0x00000021170d7836 */ /* 0x000fe20000000000 */
[----:B------:R-:W-:Y:S01]  /*35b0*/  HMMA.16816.F32 R16, R64, R42, R16 ;  /* 0x0000002a4010723c */ /* 0x000fe20000001810 */
[-C--:B------:R-:W-:Y:S01]  /*35c0*/  FMUL.FTZ R72, R72, R10.reuse ;  /* 0x0000000a48487220 */ /* 0x080fe20000410000 */
[-C--:B------:R-:W-:Y:S01]  /*35d0*/  FMUL.FTZ R73, R73, R10.reuse ;  /* 0x0000000a49497220 */ /* 0x080fe20000410000 */
[----:B------:R-:W-:Y:S01]  /*35e0*/  FMUL.FTZ R74, R74, R10 ;  /* 0x0000000a4a4a7220 */ /* 0x000fe20000410000 */
[----:B------:R-:W-:Y:S01]  /*35f0*/  ISETP.GE.AND P2, PT, R13, R8, PT ;  /* 0x000000080d00720c */ /* 0x000fe20003f46270 */
[C---:B------:R-:W-:Y:S01]  /*3600*/  VIADD R13, R23.reuse, 0x28 ;  /* 0x00000028170d7836 */ /* 0x040fe20000000000 */
[----:B------:R-:W-:Y:S08]  /*3610*/  MUFU.TANH R135, R135 ;  /* 0x0000008700877308 */ /* 0x000ff00000002400 */
[----:B------:R-:W-:Y:S01]  /*3620*/  MUFU.TANH R185, R185 ;  /* 0x000000b900b97308 */ /* 0x000fe20000002400 */
[----:B-1----:R-:W-:Y:S01]  /*3630*/  HMMA.16816.F32 R32, R36, R24, R32 ;  /* 0x000000182420723c */ /* 0x002fe20000001820 */
[----:B------:R-:W-:Y:S01]  /*3640*/  VIADD R25, R23, 0x40 ;  /* 0x0000004017197836 */ /* 0x000fe20000000000 */
[----:B----4-:R-:W-:-:S05]  /*3650*/  FSEL R85, R85, -INF , !P1 ;  /* 0xff80000055557808 */ /* 0x010fca0004800000 */
[----:B------:R-:W-:Y:S01]  /*3660*/  MUFU.TANH R91, R91 ;  /* 0x0000005b005b7308 */ /* 0x000fe20000002400 */
[----:B------:R-:W-:-:S07]  /*3670*/  FSEL R191, R97, -INF , !P2 ;  /* 0xff80000061bf7808 */ /* 0x000fce0005000000 */
[----:B------:R-:W1:Y:S01]  /*3680*/  MUFU.TANH R93, R93 ;  /* 0x0000005d005d7308 */ /* 0x000e620000002400 */
[----:B------:R-:W-:-:S07]  /*3690*/  FSEL R113, R95, -INF , !P2 ;  /* 0xff8000005f717808 */ /* 0x000fce0005000000 */
[----:B------:R-:W-:Y:S01]  /*36a0*/  MUFU.TANH R147, R147 ;  /* 0x0000009300937308 */ /* 0x000fe20000002400 */
[-C--:B------:R-:W-:Y:S01]  /*36b0*/  ISETP.GE.AND P1, PT, R13, R8.reuse, PT ;  /* 0x000000080d00720c */ /* 0x080fe20003f26270 */
[----:B------:R-:W-:Y:S01]  /*36c0*/  VIADD R13, R23, 0x29 ;  /* 0x00000029170d7836 */ /* 0x000fe20000000000 */
[----:B------:R-:W-:Y:S01]  /*36d0*/  ISETP.GE.AND P2, PT, R25, R8, PT ;  /* 0x000000081900720c */ /* 0x000fe20003f46270 */
[----:B------:R-:W-:Y:S01]  /*36e0*/  VIADD R25, R23, 0x41 ;  /* 0x0000004117197836 */ /* 0x000fe20000000000 */
[----:B-----5:R-:W-:-:S03]  /*36f0*/  FSEL R15, R88, -INF , !P0 ;  /* 0xff800000580f7808 */ /* 0x020fc60004000000 */
[----:B------:R-:W-:Y:S01]  /*3700*/  MUFU.TANH R153, R153 ;  /* 0x0000009900997308 */ /* 0x000fe20000002400 */
[----:B------:R-:W-:-:S07]  /*3710*/  FSEL R193, R100, -INF , !P1 ;  /* 0xff80000064c17808 */ /* 0x000fce0004800000 */
[----:B------:R-:W-:Y:S01]  /*3720*/  MUFU.TANH R145, R145 ;  /* 0x0000009100917308 */ /* 0x000fe20000002400 */
[----:B------:R-:W-:-:S07]  /*3730*/  FSEL R111, R98, -INF , !P1 ;  /* 0xff800000626f7808 */ /* 0x000fce0004800000 */
[----:B------:R-:W-:Y:S01]  /*3740*/  MUFU.TANH R149, R149 ;  /* 0x0000009500957308 */ /* 0x000fe20000002400 */
[----:B------:R-:W-:-:S07]  /*3750*/  ISETP.GE.AND P1, PT, R25, R8, PT ;  /* 0x000000081900720c */ /* 0x000fce0003f26270 */
[----:B------:R-:W-:Y:S01]  /*3760*/  MUFU.TANH R143, R143 ;  /* 0x0000008f008f7308 */ /* 0x000fe20000002400 */
[----:B------:R-:W-:Y:S01]  /*3770*/  IADD3 R25, PT, PT, R23, 0x48, RZ ;  /* 0x0000004817197810 */ /* 0x000fe20007ffe0ff */
[----:B------:R-:W-:Y:S06]  /*3780*/  HMMA.16816.F32 R16, R48, R54, R16 ;  /* 0x000000363010723c */ /* 0x000fec0000001810 */
[----:B------:R-:W-:Y:S01]  /*3790*/  MUFU.TANH R151, R151 ;  /* 0x0000009700977308 */ /* 0x000fe20000002400 */
[----:B--2---:R-:W-:-:S07]  /*37a0*/  FSEL R89, R89, -INF , !P6 ;  /* 0xff80000059597808 */ /* 0x004fce0007000000 */
[----:B------:R-:W-:Y:S08]  /*37b0*/  MUFU.TANH R139, R139 ;  /* 0x0000008b008b7308 */ /* 0x000ff00000002400 */
[----:B------:R-:W-:Y:S01]  /*37c0*/  MUFU.TANH R141, R141 ;  /* 0x0000008d008d7308 */ /* 0x000fe20000002400 */
[----:B------:R-:W-:-:S07]  /*37d0*/  FMUL.FTZ R56, R56, R10 ;  /* 0x0000000a38387220 */ /* 0x000fce0000410000 */
[----:B------:R-:W-:Y:S01]  /*37e0*/  MUFU.TANH R137, R137 ;  /* 0x0000008900897308 */ /* 0x000fe20000002400 */
[----:B------:R-:W-:-:S07]  /*37f0*/  FMUL.FTZ R58, R58, R10 ;  /* 0x0000000a3a3a7220 */ /* 0x000fce0000410000 */
[----:B------:R-:W-:Y:S08]  /*3800*/  MUFU.TANH R121, R121 ;  /* 0x0000007900797308 */ /* 0x000ff00000002400 */
[----:B------:R-:W-:Y:S01]  /*3810*/  MUFU.TANH R131, R131 ;  /* 0x0000008300837308 */ /* 0x000fe20000002400 */
[----:B------:R-:W-:Y:S01]  /*3820*/  FMUL.FTZ R59, R59, R10 ;  /* 0x0000000a3b3b7220 */ /* 0x000fe20000410000 */
[----:B------:R-:W-:-:S06]  /*3830*/  DEPBAR.LE SB0, 0x0 ;  /* 0x000080000000791a */ /* 0x000fcc0000000000 */
[----:B------:R2:W-:Y:S01]  /*3840*/  MUFU.TANH R155, R75 ;  /* 0x0000004b009b7308 */ /* 0x0005e20000002400 */
[----:B------:R-:W-:-:S07]  /*3850*/  IADD3 R41, PT, PT, R23, 0x31, RZ ;  /* 0x0000003117297810 */ /* 0x000fce0007ffe0ff */
[----:B------:R-:W-:Y:S01]  /*3860*/  MUFU.TANH R129, R72 ;  /* 0x0000004800817308 */ /* 0x000fe20000002400 */
[----:B--2---:R-:W-:Y:S02]  /*3870*/  FSEL R75, R86, -INF , !P0 ;  /* 0xff800000564b7808 */ /* 0x004fe40004000000 */
[----:B------:R-:W-:Y:S01]  /*3880*/  ISETP.GE.AND P0, PT, R13, R8, PT ;  /* 0x000000080d00720c */ /* 0x000fe20003f06270 */
[----:B------:R-:W-:-:S04]  /*3890*/  VIADD R13, R23, 0x30 ;  /* 0x00000030170d7836 */ /* 0x000fc80000000000 */
[----:B------:R2:W-:Y:S01]  /*38a0*/  MUFU.TANH R171, R73 ;  /* 0x0000004900ab7308 */ /* 0x0005e20000002400 */
[----:B------:R-:W-:Y:S02]  /*38b0*/  FSEL R187, R101, -INF , !P0 ;  /* 0xff80000065bb7808 */ /* 0x000fe40004000000 */
[----:B------:R-:W-:Y:S02]  /*38c0*/  FSEL R189, R99, -INF , !P0 ;  /* 0xff80000063bd7808 */ /* 0x000fe40004000000 */
[----:B------:R-:W-:-:S03]  /*38d0*/  ISETP.GE.AND P0, PT, R25, R8, PT ;  /* 0x000000081900720c */ /* 0x000fc60003f06270 */
[----:B------:R-:W4:Y:S01]  /*38e0*/  MUFU.TANH R181, R74 ;  /* 0x0000004a00b57308 */ /* 0x000f220000002400 */
[----:B------:R-:W-:Y:S01]  /*38f0*/  VIADD R25, R23, 0x49 ;  /* 0x0000004917197836 */ /* 0x000fe20000000000 */
[----:B------:R-:W-:Y:S02]  /*3900*/  FSEL R81, R90, -INF , !P5 ;  /* 0xff8000005a517808 */ /* 0x000fe40006800000 */
[----:B--2---:R-:W-:Y:S02]  /*3910*/  FSEL R73, R87, -INF , !P6 ;  /* 0xff80000057497808 */ /* 0x004fe40007000000 */
[----:B------:R-:W-:Y:S02]  /*3920*/  ISETP.GE.AND P6, PT, R13, R8, PT ;  /* 0x000000080d00720c */ /* 0x000fe40003fc6270 */
[----:B---3--:R-:W-:Y:S02]  /*3930*/  FSEL R13, R92, -INF , !P5 ;  /* 0xff8000005c0d7808 */ /* 0x008fe40006800000 */
[----:B------:R-:W-:-:S02]  /*3940*/  FSEL R133, R133, -INF , !P6 ;  /* 0xff80000085857808 */ /* 0x000fc40007000000 */
[----:B------:R-:W-:Y:S02]  /*3950*/  FSEL R127, R127, -INF , !P6 ;  /* 0xff8000007f7f7808 */ /* 0x000fe40007000000 */
[-C--:B------:R-:W-:Y:S01]  /*3960*/  ISETP.GE.AND P6, PT, R25, R8.reuse, PT ;  /* 0x000000081900720c */ /* 0x080fe20003fc6270 */
[----:B------:R-:W-:Y:S01]  /*3970*/  VIADD R25, R23, 0x50 ;  /* 0x0000005017197836 */ /* 0x000fe20000000000 */
[----:B------:R-:W-:Y:S01]  /*3980*/  ISETP.GE.AND P5, PT, R41, R8, PT ;  /* 0x000000082900720c */ /* 0x000fe20003fa6270 */
[----:B------:R-:W-:Y:S01]  /*3990*/  VIADD R41, R23, 0x38 ;  /* 0x0000003817297836 */ /* 0x000fe20000000000 */
[----:B-1----:R-:W-:Y:S02]  /*39a0*/  FSEL R83, R93, -INF , !P4 ;  /* 0xff8000005d537808 */ /* 0x002fe40006000000 */
[----:B------:R-:W-:Y:S02]  /*39b0*/  FSEL R185, R185, -INF , !P5 ;  /* 0xff800000b9b97808 */ /* 0x000fe40006800000 */
[----:B------:R-:W-:-:S02]  /*39c0*/  FSEL R135, R135, -INF , !P5 ;  /* 0xff80000087877808 */ /* 0x000fc40006800000 */
[----:B------:R-:W-:Y:S02]  /*39d0*/  FSEL R195, R91, -INF , !P4 ;  /* 0xff8000005bc37808 */ /* 0x000fe40006000000 */
[-C--:B------:R-:W-:Y:S01]  /*39e0*/  ISETP.GE.AND P5, PT, R25, R8.reuse, PT ;  /* 0x000000081900720c */ /* 0x080fe20003fa6270 */
[----:B------:R-:W-:Y:S01]  /*39f0*/  VIADD R25, R23, 0x51 ;  /* 0x0000005117197836 */ /* 0x000fe20000000000 */
[----:B------:R-:W-:Y:S01]  /*3a00*/  ISETP.GE.AND P4, PT, R41, R8, PT ;  /* 0x000000082900720c */ /* 0x000fe20003f86270 */
[----:B------:R-:W-:Y:S01]  /*3a10*/  VIADD R41, R23, 0x39 ;  /* 0x0000003917297836 */ /* 0x000fe20000000000 */
[----:B------:R-:W-:Y:S02]  /*3a20*/  FSEL R105, R96, -INF , !P3 ;  /* 0xff80000060697808 */ /* 0x000fe40005800000 */
[----:B----4-:R-:W-:Y:S02]  /*3a30*/  FSEL R181, R181, -INF , !P4 ;  /* 0xff800000b5b57808 */ /* 0x010fe40006000000 */
[----:B------:R-:W-:-:S02]  /*3a40*/  FSEL R129, R129, -INF , !P4 ;  /* 0xff80000081817808 */ /* 0x000fc40006000000 */
[-C--:B------:R-:W-:Y:S02]  /*3a50*/  ISETP.GE.AND P4, PT, R25, R8.reuse, PT ;  /* 0x000000081900720c */ /* 0x080fe40003f86270 */
[----:B------:R-:W-:Y:S01]  /*3a60*/  FSEL R109, R94, -INF , !P3 ;  /* 0xff8000005e6d7808 */ /* 0x000fe20005800000 */
[----:B------:R-:W-:Y:S01]  /*3a70*/  HMMA.16816.F32 R24, R36, R26, R16 ;  /* 0x0000001a2418723c */ /* 0x000fe20000001810 */
[----:B------:R-:W-:Y:S01]  /*3a80*/  ISETP.GE.AND P3, PT, R41, R8, PT ;  /* 0x000000082900720c */ /* 0x000fe20003f66270 */
[----:B------:R-:W-:-:S03]  /*3a90*/  VIADD R17, R23, 0x58 ;  /* 0x0000005817117836 */ /* 0x000fc60000000000 */
[----:B------:R-:W-:Y:S02]  /*3aa0*/  FSEL R155, R155, -INF , !P3 ;  /* 0xff8000009b9b7808 */ /* 0x000fe40005800000 */
[----:B------:R-:W-:Y:S02]  /*3ab0*/  FSEL R171, R171, -INF , !P3 ;  /* 0xff800000abab7808 */ /* 0x000fe40005800000 */
[----:B------:R-:W-:Y:S02]  /*3ac0*/  ISETP.GE.AND P3, PT, R17, R8, PT ;  /* 0x000000081100720c */ /* 0x000fe40003f66270 */
[----:B------:R-:W-:Y:S02]  /*3ad0*/  IADD3 R17, PT, PT, R23, 0x59, RZ ;  /* 0x0000005917117810 */ /* 0x000fe40007ffe0ff */
[----:B------:R-:W-:Y:S02]  /*3ae0*/  FSEL R153, R153, -INF , !P2 ;  /* 0xff80000099997808 */ /* 0x000fe40005000000 */
[----:B------:R-:W-:-:S02]  /*3af0*/  FSEL R147, R147, -INF , !P2 ;  /* 0xff80000093937808 */ /* 0x000fc40005000000 */
[----:B------:R-:W-:Y:S01]  /*3b00*/  ISETP.GE.AND P2, PT, R17, R8, PT ;  /* 0x000000081100720c */ /* 0x000fe20003f46270 */
[----:B------:R-:W-:Y:S01]  /*3b10*/  VIADD R17, R23, 0x60 ;  /* 0x0000006017117836 */ /* 0x000fe20000000000 */
[----:B------:R-:W-:Y:S01]  /*3b20*/  FSEL R149, R149, -INF , !P1 ;  /* 0xff80000095957808 */ /* 0x000fe20004800000 */
[-C--:B------:R-:W-:Y:S01]  /*3b30*/  FMUL.FTZ R12, R61, R10.reuse ;  /* 0x0000000a3d0c7220 */ /* 0x080fe20000410000 */
[----:B------:R-:W-:Y:S01]  /*3b40*/  FSEL R145, R145, -INF , !P1 ;  /* 0xff80000091917808 */ /* 0x000fe20004800000 */
[----:B------:R-:W-:Y:S01]  /*3b50*/  FMUL.FTZ R103, R63, R10 ;  /* 0x0000000a3f677220 */ /* 0x000fe20000410000 */
[----:B------:R-:W-:Y:S01]  /*3b60*/  ISETP.GE.AND P1, PT, R17, R8, PT ;  /* 0x000000081100720c */ /* 0x000fe20003f26270 */
[----:B------:R-:W-:Y:S01]  /*3b70*/  VIADD R17, R23, 0x61 ;  /* 0x0000006117117836 */ /* 0x000fe20000000000 */
[----:B------:R-:W-:Y:S01]  /*3b80*/  FSEL R151, R151, -INF , !P0 ;  /* 0xff80000097977808 */ /* 0x000fe20004000000 */
[----:B------:R-:W-:Y:S01]  /*3b90*/  MUFU.TANH R12, R12 ;  /* 0x0000000c000c7308 */ /* 0x000fe20000002400 */
[----:B------:R-:W-:-:S02]  /*3ba0*/  FSEL R143, R143, -INF , !P0 ;  /* 0xff8000008f8f7808 */ /* 0x000fc40004000000 */
[----:B------:R-:W-:Y:S01]  /*3bb0*/  ISETP.GE.AND P0, PT, R17, R8, PT ;  /* 0x000000081100720c */ /* 0x000fe20003f06270 */
[----:B------:R-:W-:-:S04]  /*3bc0*/  VIADD R17, R23, 0x68 ;  /* 0x0000006817117836 */ /* 0x000fc80000000000 */
[----:B------:R-:W1:Y:S01]  /*3bd0*/  MUFU.TANH R103, R103 ;  /* 0x0000006700677308 */ /* 0x000e620000002400 */
[-C--:B------:R-:W-:Y:S01]  /*3be0*/  FMUL.FTZ R0, R60, R10.reuse ;  /* 0x0000000a3c007220 */ /* 0x080fe20000410000 */
[----:B------:R-:W-:Y:S02]  /*3bf0*/  FSEL R141, R141, -INF , !P6 ;  /* 0xff8000008d8d7808 */ /* 0x000fe40007000000 */
[----:B------:R-:W-:Y:S01]  /*3c00*/  FSEL R139, R139, -INF , !P6 ;  /* 0xff8000008b8b7808 */ /* 0x000fe20007000000 */
[----:B------:R-:W-:Y:S01]  /*3c10*/  FMUL.FTZ R62, R62, R10 ;  /* 0x0000000a3e3e7220 */ /* 0x000fe20000410000 */
[----:B------:R-:W-:Y:S02]  /*3c20*/  ISETP.GE.AND P6, PT, R17, R8, PT ;  /* 0x000000081100720c */ /* 0x000fe40003fc6270 */
[----:B------:R-:W-:Y:S01]  /*3c30*/  MUFU.TANH R119, R56 ;  /* 0x0000003800777308 */ /* 0x000fe20000002400 */
[----:B------:R-:W-:Y:S02]  /*3c40*/  VIADD R17, R23, 0x69 ;  /* 0x0000006917117836 */ /* 0x000fe40000000000 */
[----:B------:R-:W-:-:S05]  /*3c50*/  FMUL.FTZ R45, R45, R10 ;  /* 0x0000000a2d2d7220 */ /* 0x000fca0000410000 */
[----:B------:R-:W2:Y:S01]  /*3c60*/  MUFU.TANH R125, R58 ;  /* 0x0000003a007d7308 */ /* 0x000ea20000002400 */
[-C--:B------:R-:W-:Y:S01]  /*3c70*/  FMUL.FTZ R32, R32, R10.reuse ;  /* 0x0000000a20207220 */ /* 0x080fe20000410000 */
[-C--:B------:R-:W-:Y:S01]  /*3c80*/  FMUL.FTZ R33, R33, R10.reuse ;  /* 0x0000000a21217220 */ /* 0x080fe20000410000 */
[-C--:B------:R-:W-:Y:S01]  /*3c90*/  FMUL.FTZ R34, R34, R10.reuse ;  /* 0x0000000a22227220 */ /* 0x080fe20000410000 */
[-C--:B------:R-:W-:Y:S01]  /*3ca0*/  FMUL.FTZ R14, R27, R10.reuse ;  /* 0x0000000a1b0e7220 */ /* 0x080fe20000410000 */
[----:B------:R-:W-:Y:S01]  /*3cb0*/  FSEL R137, R137, -INF , !P5 ;  /* 0xff80000089897808 */ /* 0x000fe20006800000 */
[-C--:B------:R-:W-:Y:S01]  /*3cc0*/  FMUL.FTZ R44, R44, R10.reuse ;  /* 0x0000000a2c2c7220 */ /* 0x080fe20000410000 */
[----:B------:R-:W-:Y:S01]  /*3cd0*/  FSEL R123, R123, -INF , !P5 ;  /* 0xff8000007b7b7808 */ /* 0x000fe20006800000 */
[----:B------:R-:W-:Y:S01]  /*3ce0*/  MUFU.TANH R115, R115 ;  /* 0x0000007300737308 */ /* 0x000fe20000002400 */
[-C--:B------:R-:W-:Y:S01]  /*3cf0*/  FMUL.FTZ R46, R46, R10.reuse ;  /* 0x0000000a2e2e7220 */ /* 0x080fe20000410000 */
[-C--:B------:R-:W-:Y:S01]  /*3d00*/  FMUL.FTZ R47, R47, R10.reuse ;  /* 0x0000000a2f2f7220 */ /* 0x080fe20000410000 */
[-C--:B------:R-:W-:Y:S01]  /*3d10*/  FMUL.FTZ R35, R35, R10.reuse ;  /* 0x0000000a23237220 */ /* 0x080fe20000410000 */
[----:B------:R-:W-:Y:S01]  /*3d20*/  FMUL.FTZ R24, R24, R10 ;  /* 0x0000000a18187220 */ /* 0x000fe20000410000 */
[----:B------:R-:W-:Y:S01]  /*3d30*/  ISETP.GE.AND P5, PT, R17, R8, PT ;  /* 0x000000081100720c */ /* 0x000fe20003fa6270 */
[-C--:B------:R-:W-:Y:S01]  /*3d40*/  FMUL.FTZ R26, R26, R10.reuse ;  /* 0x0000000a1a1a7220 */ /* 0x080fe20000410000 */
[----:B------:R-:W-:Y:S01]  /*3d50*/  FMUL.FTZ R25, R25, R10 ;  /* 0x0000000a19197220 */ /* 0x000fe20000410000 */
[----:B------:R-:W3:Y:S01]  /*3d60*/  MUFU.TANH R117, R59 ;  /* 0x0000003b00757308 */ /* 0x000ee20000002400 */
[----:B------:R-:W-:-:S02]  /*3d70*/  IADD3 R17, PT, PT, R23, 0x70, RZ ;  /* 0x0000007017117810 */ /* 0x000fc40007ffe0ff */
[----:B------:R-:W-:-:S05]  /*3d80*/  FSEL R131, R131, -INF , !P4 ;  /* 0xff80000083837808 */ /* 0x000fca0006000000 */
[----:B------:R-:W-:Y:S01]  /*3d90*/  MUFU.TANH R0, R0 ;  /* 0x0000000000007308 */ /* 0x000fe20000002400 */
[----:B------:R-:W-:-:S07]  /*3da0*/  FSEL R121, R121, -INF , !P4 ;  /* 0xff80000079797808 */ /* 0x000fce0006000000 */
[----:B------:R-:W4:Y:S01]  /*3db0*/  MUFU.TANH R107, R62 ;  /* 0x0000003e006b7308 */ /* 0x000f220000002400 */
[----:B------:R-:W-:Y:S01]  /*3dc0*/  ISETP.GE.AND P4, PT, R17, R8, PT ;  /* 0x000000081100720c */ /* 0x000fe20003f86270 */
[----:B------:R-:W-:Y:S01]  /*3dd0*/  VIADD R17, R23, 0x71 ;  /* 0x0000007117117836 */ /* 0x000fe20000000000 */
[----:B-1----:R-:W-:-:S05]  /*3de0*/  FSEL R103, R103, -INF , !P0 ;  /* 0xff80000067677808 */ /* 0x002fca0004000000 */
[----:B------:R-:W-:Y:S01]  /*3df0*/  MUFU.TANH R61, R45 ;  /* 0x0000002d003d7308 */ /* 0x000fe20000002400 */
[----:B------:R-:W-:Y:S02]  /*3e00*/  FSEL R65, R12, -INF , !P0 ;  /* 0xff8000000c417808 */ /* 0x000fe40004000000 */
[----:B------:R-:W-:-:S05]  /*3e10*/  ISETP.NE.AND P0, PT, R22, 0x1, PT ;  /* 0x000000011600780c */ /* 0x000fca0003f05270 */
[----:B------:R-:W-:Y:S01]  /*3e20*/  MUFU.TANH R41, R32 ;  /* 0x0000002000297308 */ /* 0x000fe20000002400 */
[----:B--2---:R-:W-:-:S07]  /*3e30*/  FSEL R125, R125, -INF , !P3 ;  /* 0xff8000007d7d7808 */ /* 0x004fce0005800000 */
[----:B------:R-:W-:Y:S01]  /*3e40*/  MUFU.TANH R45, R34 ;  /* 0x00000022002d7308 */ /* 0x000fe20000002400 */
[----:B------:R-:W-:-:S07]  /*3e50*/  FSEL R119, R119, -INF , !P3 ;  /* 0xff80000077777808 */ /* 0x000fce0005800000 */
[----:B------:R-:W-:Y:S01]  /*3e60*/  MUFU.TANH R63, R44 ;  /* 0x0000002c003f7308 */ /* 0x000fe20000002400 */
[----:B------:R-:W-:-:S07]  /*3e70*/  ISETP.GE.AND P3, PT, R17, R8, PT ;  /* 0x000000081100720c */ /* 0x000fce0003f66270 */
[----:B------:R-:W1:Y:S08]  /*3e80*/  MUFU.TANH R67, R46 ;  /* 0x0000002e00437308 */ /* 0x000e700000002400 */
[----:B------:R-:W2:Y:S08]  /*3e90*/  MUFU.TANH R59, R47 ;  /* 0x0000002f003b7308 */ /* 0x000eb00000002400 */
[----:B------:R-:W-:Y:S08]  /*3ea0*/  MUFU.TANH R33, R33 ;  /* 0x0000002100217308 */ /* 0x000ff00000002400 */
[----:B------:R-:W5:Y:S08]  /*3eb0*/  MUFU.TANH R43, R35 ;  /* 0x00000023002b7308 */ /* 0x000f700000002400 */
[----:B------:R-:W-:Y:S08]  /*3ec0*/  MUFU.TANH R34, R24 ;  /* 0x0000001800227308 */ /* 0x000ff00000002400 */
[----:B------:R-:W5:Y:S08]  /*3ed0*/  MUFU.TANH R39, R26 ;  /* 0x0000001a00277308 */ /* 0x000f700000002400 */
[----:B------:R-:W5:Y:S08]  /*3ee0*/  MUFU.TANH R14, R14 ;  /* 0x0000000e000e7308 */ /* 0x000f700000002400 */
[----:B------:R-:W5:Y:S01]  /*3ef0*/  MUFU.TANH R32, R25 ;  /* 0x0000001900207308 */ /* 0x000f620000002400 */
[----:B------:R-:W-:-:S02]  /*3f00*/  VIADD R17, R23, 0x78 ;  /* 0x0000007817117836 */ /* 0x000fc40000000000 */
[----:B------:R-:W-:Y:S01]  /*3f10*/  VIADD R23, R23, 0x79 ;  /* 0x0000007917177836 */ /* 0x000fe20000000000 */
[----:B---3--:R-:W-:Y:S02]  /*3f20*/  FSEL R117, R117, -INF , !P2 ;  /* 0xff80000075757808 */ /* 0x008fe40005000000 */
[----:B------:R-:W-:Y:S02]  /*3f30*/  FSEL R115, R115, -INF , !P2 ;  /* 0xff80000073737808 */ /* 0x000fe40005000000 */
[----:B----4-:R-:W-:Y:S02]  /*3f40*/  FSEL R107, R107, -INF , !P1 ;  /* 0xff8000006b6b7808 */ /* 0x010fe40004800000 */
[----:B------:R-:W-:Y:S01]  /*3f50*/  FSEL R101, R0, -INF , !P1 ;  /* 0xff80000000657808 */ /* 0x000fe20004800000 */
[----:B------:R-:W-:Y:S01]  /*3f60*/  BSSY.RECONVERGENT B1, `(.L_x_8953) ;  /* 0x0000079000017945 */ /* 0x000fe20003800200 */
[-C--:B------:R-:W-:Y:S02]  /*3f70*/  ISETP.GE.AND P2, PT, R17, R8.reuse, PT ;  /* 0x000000081100720c */ /* 0x080fe40003f46270 */
[----:B------:R-:W-:-:S02]  /*3f80*/  ISETP.GE.AND P1, PT, R23, R8, PT ;  /* 0x000000081700720c */ /* 0x000fc40003f26270 */
[----:B-1----:R-:W-:Y:S02]  /*3f90*/  FSEL R67, R67, -INF , !P6 ;  /* 0xff80000043437808 */ /* 0x002fe40007000000 */
[----:B------:R-:W-:Y:S02]  /*3fa0*/  FSEL R63, R63, -INF , !P6 ;  /* 0xff8000003f3f7808 */ /* 0x000fe40007000000 */
[----:B--2---:R-:W-:Y:S02]  /*3fb0*/  FSEL R59, R59, -INF , !P5 ;  /* 0xff8000003b3b7808 */ /* 0x004fe40006800000 */
[----:B------:R-:W-:Y:S02]  /*3fc0*/  FSEL R61, R61, -INF , !P5 ;  /* 0xff8000003d3d7808 */ /* 0x000fe40006800000 */
[----:B------:R-:W-:Y:S02]  /*3fd0*/  FSEL R45, R45, -INF , !P4 ;  /* 0xff8000002d2d7808 */ /* 0x000fe40006000000 */
[----:B------:R-:W-:-:S02]  /*3fe0*/  FSEL R41, R41, -INF , !P4 ;  /* 0xff80000029297808 */ /* 0x000fc40006000000 */
[----:B-----5:R-:W-:Y:S02]  /*3ff0*/  FSEL R43, R43, -INF , !P3 ;  /* 0xff8000002b2b7808 */ /* 0x020fe40005800000 */
[----:B------:R-:W-:Y:S02]  /*4000*/  FSEL R33, R33, -INF , !P3 ;  /* 0xff80000021217808 */ /* 0x000fe40005800000 */
        /* <DEDUP_REMOVED lines=19> */
.L_x_8956:
        /* <DEDUP_REMOVED lines=20> */
[-C--:B------:R-:W-:Y:S01]  /*4280*/  IMAD R25, R14, R17.reuse, R0 ;  /* 0x000000110e197224 */ /* 0x080fe200078e0200 */
[----:B------:R-:W-:Y:S01]  /*4290*/  LOP3.LUT R0, R177, R8, RZ, 0x3c, !PT ;  /* 0x00000008b1007212 */ /* 0x000fe200078e3cff */
[----:B------:R-:W-:-:S03]  /*42a0*/  IMAD R17, R16, R17, R10 ;  /* 0x0000001110117224 */ /* 0x000fc600078e020a */
[C---:B------:R-:W-:Y:S02]  /*42b0*/  ISETP.GT.U32.AND P2, PT, R12.reuse, R25, PT ;  /* 0x000000190c00720c */ /* 0x040fe40003f44070 */
[----:B------:R-:W-:Y:S02]  /*42c0*/  ISETP.GT.U32.AND P4, PT, R12, R17, PT ;  /* 0x000000110c00720c */ /* 0x000fe40003f84070 */
[----:B------:R-:W-:-:S09]  /*42d0*/  ISETP.GE.AND P3, PT, R0, RZ, PT ;  /* 0x000000ff0000720c */ /* 0x000fd20003f66270 */
[----:B------:R-:W-:Y:S02]  /*42e0*/  @!P2 IMAD.IADD R25, R25, 0x1, -R12 ;  /* 0x000000011919a824 */ /* 0x000fe400078e0a0c */
[-C--:B------:R-:W-:Y:S01]  /*42f0*/  @!P4 IADD3 R17, PT, PT, R17, -R12.reuse, RZ ;  /* 0x8000000c1111c210 */ /* 0x080fe20007ffe0ff */
[----:B------:R-:W-:Y:S01]  /*4300*/  @!P2 VIADD R14, R14, 0x1 ;  /* 0x000000010e0ea836 */ /* 0x000fe20000000000 */
[----:B------:R-:W-:Y:S01]  /*4310*/  ISETP.NE.AND P2, PT, R8, RZ, PT ;  /* 0x000000ff0800720c */ /* 0x000fe20003f45270 */
[----:B------:R-:W-:Y:S01]  /*4320*/  @!P4 VIADD R16, R16, 0x1 ;  /* 0x000000011010c836 */ /* 0x000fe20000000000 */
[-C--:B------:R-:W-:Y:S02]  /*4330*/  ISETP.GE.U32.AND P5, PT, R25, R12.reuse, PT ;  /* 0x0000000c1900720c */ /* 0x080fe40003fa6070 */
[----:B------:R-:W-:Y:S01]  /*4340*/  ISETP.GE.U32.AND P6, PT, R17, R12, PT ;  /* 0x0000000c1100720c */ /* 0x000fe20003fc6070 */
[----:B------:R-:W3:Y:S01]  /*4350*/  LD.E.64 R24, desc[UR4][R2.64+0x38] ;  /* 0x0000380402187980 */ /* 0x000ee2000c101b00 */
[----:B------:R-:W-:-:S09]  /*4360*/  LOP3.LUT R17, RZ, R8, RZ, 0x33, !PT ;  /* 0x00000008ff117212 */ /* 0x000fd200078e33ff */
        /* <DEDUP_REMOVED lines=25> */
.L_x_8957:
[----:B------:R-:W-:Y:S05]  /*4500*/  BSYNC.RECONVERGENT B0 ;  /* 0x0000000000007941 */ /* 0x000fea0003800200 */
.L_x_8955:
[C---:B------:R-:W-:Y:S01]  /*4510*/  IMAD.SHL.U32 R8, R166.reuse, 0x20, RZ ;  /* 0x00000020a6087824 */ /* 0x040fe200078e00ff */
[----:B------:R-:W-:Y:S01]  /*4520*/  IADD3 R18, P1, PT, R31, R170, RZ ;  /* 0x000000aa1f127210 */ /* 0x000fe20007f3e0ff */
[----:B------:R-:W-:Y:S01]  /*4530*/  IMAD.MOV.U32 R24, RZ, RZ, R170 ;  /* 0x000000ffff187224 */ /* 0x000fe200078e00aa */
[----:B------:R-:W-:Y:S01]  /*4540*/  SHF.L.U64.HI R0, R166, 0x5, R167 ;  /* 0x00000005a6007819 */ /* 0x000fe200000102a7 */
[--C-:B------:R-:W-:Y:S01]  /*4550*/  IMAD.MOV.U32 R25, RZ, RZ, R169.reuse ;  /* 0x000000ffff197224 */ /* 0x100fe200078e00a9 */
[----:B------:R-:W-:Y:S01]  /*4560*/  IADD3 R16, P2, PT, R8, R18, RZ ;  /* 0x0000001208107210 */ /* 0x000fe20007f5e0ff */
[----:B------:R-:W-:-:S03]  /*4570*/  IMAD.X R19, R6, 0x1, R169, P1 ;  /* 0x0000000106137824 */ /* 0x000fc600008e06a9 */
[-C--:B------:R-:W-:Y:S01]  /*4580*/  IADD3 R30, P1, PT, R16, R8.reuse, RZ ;  /* 0x00000008101e7210 */ /* 0x080fe20007f3e0ff */
[----:B------:R-:W-:Y:S01]  /*4590*/  IMAD.X R17, R0, 0x1, R19, P2 ;  /* 0x0000000100117824 */ /* 0x000fe200010e0613 */
[----:B------:R-:W-:Y:S01]  /*45a0*/  @!PT LDS RZ, [RZ] ;  /* 0x00000000fffff984 */ /* 0x000fe20000000800 */
[----:B------:R-:W-:Y:S01]  /*45b0*/  @!PT LDS RZ, [RZ] ;  /* 0x00000000fffff984 */ /* 0x000fe20000000800 */
[----:B------:R-:W-:Y:S01]  /*45c0*/  @!PT LDS RZ, [RZ] ;  /* 0x00000000fffff984 */ /* 0x000fe20000000800 */
[----:B------:R1:W-:Y:S02]  /*45d0*/  LDGSTS.E.BYPASS.LTC128B.128 [R179+0x2000], desc[UR4][R24.64] ;  /* 0x0200000018b37fae */ /* 0x0003e4000b981a04 */
[----:B------:R-:W-:Y:S02]  /*45e0*/  IADD3 R26, P2, PT, R30, R8, RZ ;  /* 0x000000081e1a7210 */ /* 0x000fe40007f5e0ff */
        /* <DEDUP_REMOVED lines=14> */
[----:B------:R1:W-:Y:S04]  /*46d0*/  LDGSTS.E.BYPASS.LTC128B.128 [R179+0x5800], desc[UR4][R48.64] ;  /* 0x0580000030b37fae */ /* 0x0003e8000b981a04 */
[----:B------:R-:W0:Y:S02]  /*46e0*/  LDGDEPBAR ;  /* 0x00000000000079af */ /* 0x000e240000000000 */
.L_x_8954:
[----:B------:R-:W-:Y:S05]  /*46f0*/  BSYNC.RECONVERGENT B1 ;  /* 0x0000000000017941 */ /* 0x000fea0003800200 */
.L_x_8953:
        /* <DEDUP_REMOVED lines=37> */
[-C--:B------:R-:W-:Y:S01]  /*4950*/  IADD3 R102, PT, PT, R7, R160.reuse, RZ ;  /* 0x000000a007667210 */ /* 0x080fe20007ffe0ff */
[----:B------:R-:W-:Y:S01]  /*4960*/  LDSM.16.MT88.4 R92, [R160+0x6000] ;  /* 0x00600000a05c783b */ /* 0x000fe20000004200 */
[----:B------:R-:W-:-:S02]  /*4970*/  IADD3 R156, PT, PT, R5, R160, RZ ;  /* 0x000000a0059c7210 */ /* 0x000fc40007ffe0ff */
[----:B------:R-:W-:Y:S01]  /*4980*/  IADD3 R100, PT, PT, R5, R102, RZ ;  /* 0x0000006605647210 */ /* 0x000fe20007ffe0ff */
        /* <DEDUP_REMOVED lines=19> */
[-C--:B------:R-:W-:Y:S01]  /*4ac0*/  FFMA.FTZ R55, R71, R31.reuse, -R30 ;  /* 0x0000001f47377223 */ /* 0x080fe2000001081e */
[----:B------:R-:W-:Y:S01]  /*4ad0*/  LDSM.16.MT88.4 R84, [R156+0x6000] ;  /* 0x006000009c54783b */ /* 0x000fe20000004200 */
[-CC-:B------:R-:W-:Y:S01]  /*4ae0*/  FFMA.FTZ R49, R79, R31.reuse, -R38.reuse ;  /* 0x0000001f4f317223 */ /* 0x180fe20000010826 */
[-CC-:B------:R-:W-:Y:S01]  /*4af0*/  FFMA.FTZ R57, R57, R31.reuse, -R38.reuse ;  /* 0x0000001f39397223 */ /* 0x180fe20000010826 */
[-CC-:B------:R-:W-:Y:S01]  /*4b00*/  FFMA.FTZ R54, R69, R31.reuse, -R38.reuse ;  /* 0x0000001f45367223 */ /* 0x180fe20000010826 */
[----:B------:R-:W1:Y:S01]  /*4b10*/  LDSM.16.MT88.4 R76, [R102+0x6000] ;  /* 0x00600000664c783b */ /* 0x000e620000004200 */
[-C--:B------:R-:W-:Y:S01]  /*4b20*/  FFMA.FTZ R50, R82, R31.reuse, -R38 ;  /* 0x0000001f52327223 */ /* 0x080fe20000010826 */
[----:B------:R-:W-:Y:S01]  /*4b30*/  MUFU.EX2 R55, R55 ;  /* 0x0000003700377308 */ /* 0x000fe20000000800 */
[-CC-:B------:R-:W-:Y:S01]  /*4b40*/  FFMA.FTZ R51, R15, R31.reuse, -R30.reuse ;  /* 0x0000001f0f337223 */ /* 0x180fe2000001081e */
[-CC-:B------:R-:W-:Y:S01]  /*4b50*/  FFMA.FTZ R40, R13, R31.reuse, -R30.reuse ;  /* 0x0000001f0d287223 */ /* 0x180fe2000001081e */
[-C--:B------:R-:W-:Y:S01]  /*4b60*/  FFMA.FTZ R44, R89, R31.reuse, -R30 ;  /* 0x0000001f592c7223 */ /* 0x080fe2000001081e */
[----:B------:R-:W2:Y:S01]  /*4b70*/  MUFU.EX2 R52, R52 ;  /* 0x0000003400347308 */ /* 0x000ea20000000800 */
[----:B------:R-:W3:Y:S01]  /*4b80*/  LDSM.16.MT88.4 R12, [R102+0x6800] ;  /* 0x00680000660c783b */ /* 0x000ee20000004200 */
[-CC-:B------:R-:W-:Y:S01]  /*4b90*/  FFMA.FTZ R47, R75, R31.reuse, -R38.reuse ;  /* 0x0000001f4b2f7223 */ /* 0x180fe20000010826 */
[-CC-:B------:R-:W-:Y:S01]  /*4ba0*/  FFMA.FTZ R46, R73, R31.reuse, -R38.reuse ;  /* 0x0000001f492e7223 */ /* 0x180fe20000010826 */
[----:B------:R-:W-:Y:S01]  /*4bb0*/  MUFU.EX2 R53, R53 ;  /* 0x0000003500357308 */ /* 0x000fe20000000800 */
[-CC-:B------:R-:W-:Y:S01]  /*4bc0*/  FFMA.FTZ R42, R81, R31.reuse, -R38.reuse ;  /* 0x0000001f512a7223 */ /* 0x180fe20000010826 */
[-C--:B------:R-:W-:Y:S01]  /*4bd0*/  FFMA.FTZ R37, R195, R31.reuse, -R38 ;  /* 0x0000001fc3257223 */ /* 0x080fe20000010826 */
[-CC-:B------:R-:W-:Y:S01]  /*4be0*/  FFMA.FTZ R35, R83, R31.reuse, -R30.reuse ;  /* 0x0000001f53237223 */ /* 0x180fe2000001081e */
[----:B------:R-:W4:Y:S01]  /*4bf0*/  MUFU.EX2 R48, R48 ;  /* 0x0000003000307308 */ /* 0x000f220000000800 */
[-CC-:B------:R-:W-:Y:S01]  /*4c00*/  FFMA.FTZ R105, R105, R31.reuse, -R30.reuse ;  /* 0x0000001f69697223 */ /* 0x180fe2000001081e */
[-C--:B------:R-:W-:Y:S01]  /*4c10*/  FFMA.FTZ R58, R191, R31.reuse, -R30 ;  /* 0x0000001fbf3a7223 */ /* 0x080fe2000001081e */
[-CC-:B------:R-:W-:Y:S01]  /*4c20*/  FFMA.FTZ R62, R113, R31.reuse, -R38.reuse ;  /* 0x0000001f713e7223 */ /* 0x180fe20000010826 */
[----:B------:R-:W-:Y:S01]  /*4c30*/  MUFU.EX2 R57, R57 ;  /* 0x0000003900397308 */ /* 0x000fe20000000800 */
[--C-:B------:R-:W-:Y:S01]  /*4c40*/  FFMA.FTZ R111, R111, R31, -R38.reuse ;  /* 0x0000001f6f6f7223 */ /* 0x100fe20000010826 */
[----:B--2---:R-:W-:Y:S01]  /*4c50*/  F2FP.F16.F32.PACK_AB R69, R52, R55 ;  /* 0x000000373445723e */ /* 0x004fe200000000ff */
[-C--:B------:R-:W-:Y:S01]  /*4c60*/  FFMA.FTZ R56, R189, R31.reuse, -R38 ;  /* 0x0000001fbd387223 */ /* 0x080fe20000010826 */
[----:B------:R-:W2:Y:S01]  /*4c70*/  MUFU.EX2 R54, R54 ;  /* 0x0000003600367308 */ /* 0x000ea20000000800 */
[-CC-:B------:R-:W-:Y:S01]  /*4c80*/  FFMA.FTZ R60, R187, R31.reuse, -R30.reuse ;  /* 0x0000001fbb3c7223 */ /* 0x180fe2000001081e */
[-CC-:B------:R-:W-:Y:S01]  /*4c90*/  FFMA.FTZ R193, R193, R31.reuse, -R30.reuse ;  /* 0x0000001fc1c17223 */ /* 0x180fe2000001081e */
[-CC-:B------:R-:W-:Y:S01]  /*4ca0*/  FFMA.FTZ R133, R133, R31.reuse, -R30.reuse ;  /* 0x0000001f85857223 */ /* 0x180fe2000001081e */
[----:B------:R-:W-:Y:S01]  /*4cb0*/  MUFU.EX2 R50, R50 ;  /* 0x0000003200327308 */ /* 0x000fe20000000800 */
[----:B------:R-:W-:Y:S01]  /*4cc0*/  FFMA.FTZ R64, R185, R31, -R30 ;  /* 0x0000001fb9407223 */ /* 0x000fe2000001081e */
[----:B----4-:R-:W-:Y:S01]  /*4cd0*/  F2FP.F16.F32.PACK_AB R71, R48, R53 ;  /* 0x000000353047723e */ /* 0x010fe200000000ff */
[-CC-:B------:R-:W-:Y:S01]  /*4ce0*/  FFMA.FTZ R106, R135, R31.reuse, -R38.reuse ;  /* 0x0000001f876a7223 */ /* 0x180fe20000010826 */
[----:B------:R-:W4:Y:S01]  /*4cf0*/  MUFU.EX2 R49, R49 ;  /* 0x0000003100317308 */ /* 0x000f220000000800 */
[-CC-:B------:R-:W-:Y:S01]  /*4d00*/  FFMA.FTZ R129, R129, R31.reuse, -R38.reuse ;  /* 0x0000001f81817223 */ /* 0x180fe20000010826 */
[-C--:B------:R-:W-:Y:S01]  /*4d10*/  FFMA.FTZ R104, R171, R31.reuse, -R38 ;  /* 0x0000001fab687223 */ /* 0x080fe20000010826 */
[-CC-:B------:R-:W-:Y:S01]  /*4d20*/  FFMA.FTZ R66, R155, R31.reuse, -R30.reuse ;  /* 0x0000001f9b427223 */ /* 0x180fe2000001081e */
[----:B------:R-:W-:Y:S01]  /*4d30*/  MUFU.EX2 R51, R51 ;  /* 0x0000003300337308 */ /* 0x000fe20000000800 */
[----:B------:R-:W-:Y:S01]  /*4d40*/  FFMA.FTZ R181, R181, R31, -R30 ;  /* 0x0000001fb5b57223 */ /* 0x000fe2000001081e */
[----:B--2---:R-:W-:Y:S01]  /*4d50*/  F2FP.F16.F32.PACK_AB R68, R54, R57 ;  /* 0x000000393644723e */ /* 0x004fe200000000ff */
[-C--:B------:R-:W-:Y:S01]  /*4d60*/  FFMA.FTZ R116, R139, R31.reuse, -R38 ;  /* 0x0000001f8b747223 */ /* 0x080fe20000010826 */
[----:B------:R-:W-:Y:S01]  /*4d70*/  MUFU.EX2 R44, R44 ;  /* 0x0000002c002c7308 */ /* 0x000fe20000000800 */
[-CC-:B------:R-:W-:Y:S01]  /*4d80*/  FFMA.FTZ R108, R149, R31.reuse, -R30.reuse ;  /* 0x0000001f956c7223 */ /* 0x180fe2000001081e */
[-C--:B------:R-:W-:Y:S01]  /*4d90*/  FFMA.FTZ R110, R151, R31.reuse, -R30 ;  /* 0x0000001f976e7223 */ /* 0x080fe2000001081e */
[-CC-:B------:R-:W-:Y:S01]  /*4da0*/  FFMA.FTZ R114, R147, R31.reuse, -R38.reuse ;  /* 0x0000001f93727223 */ /* 0x180fe20000010826 */
[----:B------:R-:W-:Y:S01]  /*4db0*/  MUFU.EX2 R40, R40 ;  /* 0x0000002800287308 */ /* 0x000fe20000000800 */
[-C--:B------:R-:W-:Y:S01]  /*4dc0*/  FFMA.FTZ R112, R143, R31.reuse, -R38 ;  /* 0x0000001f8f707223 */ /* 0x080fe20000010826 */
[----:B----4-:R-:W-:Y:S01]  /*4dd0*/  F2FP.F16.F32.PACK_AB R70, R49, R50 ;  /* 0x000000323146723e */ /* 0x010fe200000000ff */
[-CC-:B------:R-:W-:Y:S01]  /*4de0*/  FFMA.FTZ R139, R141, R31.reuse, -R30.reuse ;  /* 0x0000001f8d8b7223 */ /* 0x180fe2000001081e */
[----:B------:R-:W-:Y:S01]  /*4df0*/  MUFU.EX2 R47, R47 ;  /* 0x0000002f002f7308 */ /* 0x000fe20000000800 */
[-C--:B------:R-:W-:Y:S01]  /*4e00*/  FFMA.FTZ R153, R153, R31.reuse, -R30 ;  /* 0x0000001f99997223 */ /* 0x080fe2000001081e */
[-C--:B------:R-:W-:Y:S01]  /*4e10*/  FFMA.FTZ R145, R145, R31.reuse, -R38 ;  /* 0x0000001f91917223 */ /* 0x080fe20000010826 */
[-C--:B------:R-:W-:Y:S01]  /*4e20*/  FFMA.FTZ R118, R125, R31.reuse, -R30 ;  /* 0x0000001f7d767223 */ /* 0x080fe2000001081e */
[----:B------:R-:W2:Y:S01]  /*4e30*/  MUFU.EX2 R46, R46 ;  /* 0x0000002e002e7308 */ /* 0x000ea20000000800 */
[C---:B-1----:R-:W-:Y:S01]  /*4e40*/  HMMA.16816.F32 R80, R68.reuse, R76, RZ ;  /* 0x0000004c4450723c */ /* 0x042fe200000018ff */
[-CC-:B------:R-:W-:Y:S01]  /*4e50*/  FFMA.FTZ R120, R123, R31.reuse, -R38.reuse ;  /* 0x0000001f7b787223 */ /* 0x180fe20000010826 */
[-C--:B------:R-:W-:Y:S01]  /*4e60*/  FFMA.FTZ R122, R115, R31.reuse, -R38 ;  /* 0x0000001f737a7223 */ /* 0x080fe20000010826 */
[----:B------:R-:W-:Y:S01]  /*4e70*/  MUFU.EX2 R42, R42 ;  /* 0x0000002a002a7308 */ /* 0x000fe20000000800 */
[-CC-:B------:R-:W-:Y:S01]  /*4e80*/  FFMA.FTZ R117, R117, R31.reuse, -R30.reuse ;  /* 0x0000001f75757223 */ /* 0x180fe2000001081e */
[-C--:B------:R-:W-:Y:S01]  /*4e90*/  FFMA.FTZ R131, R131, R31.reuse, -R30 ;  /* 0x0000001f83837223 */ /* 0x080fe2000001081e */
[-CC-:B------:R-:W-:Y:S01]  /*4ea0*/  FFMA.FTZ R121, R121, R31.reuse, -R38.reuse ;  /* 0x0000001f79797223 */ /* 0x180fe20000010826 */
[----:B------:R-:W1:Y:S01]  /*4eb0*/  MUFU.EX2 R37, R37 ;  /* 0x0000002500257308 */ /* 0x000e620000000800 */
[C---:B------:R-:W-:Y:S01]  /*4ec0*/  HMMA.16816.F32 R76, R68.reuse, R78, RZ ;  /* 0x0000004e444c723c */ /* 0x040fe200000018ff */
[-CC-:B------:R-:W-:Y:S01]  /*4ed0*/  FFMA.FTZ R124, R65, R31.reuse, -R38.reuse ;  /* 0x0000001f417c7223 */ /* 0x180fe20000010826 */
[-C--:B------:R-:W-:Y:S01]  /*4ee0*/  FFMA.FTZ R126, R61, R31.reuse, -R38 ;  /* 0x0000001f3d7e7223 */ /* 0x080fe20000010826 */
[----:B------:R-:W4:Y:S01]  /*4ef0*/  MUFU.EX2 R35, R35 ;  /* 0x0000002300237308 */ /* 0x000f220000000800 */
[-C--:B------:R-:W-:Y:S01]  /*4f00*/  FFMA.FTZ R59, R59, R31.reuse, -R30 ;  /* 0x0000001f3b3b7223 */ /* 0x080fe2000001081e */
[-C--:B------:R-:W-:Y:S01]  /*4f10*/  FFMA.FTZ R101, R101, R31.reuse, -R38 ;  /* 0x0000001f65657223 */ /* 0x080fe20000010826 */
[----:B------:R-:W-:Y:S01]  /*4f20*/  FADD.FTZ R52, R55, R52 ;  /* 0x0000003437347221 */ /* 0x000fe20000010000 */
[----:B------:R-:W-:Y:S01]  /*4f30*/  MUFU.EX2 R105, R105 ;  /* 0x0000006900697308 */ /* 0x000fe20000000800 */
[C---:B------:R-:W-:Y:S01]  /*4f40*/  HMMA.16816.F32 R96, R68.reuse, R92, RZ ;  /* 0x0000005c4460723c */ /* 0x040fe200000018ff */
[----:B------:R-:W-:Y:S01]  /*4f50*/  FADD.FTZ R57, R57, R54 ;  /* 0x0000003639397221 */ /* 0x000fe20000010000 */
[----:B------:R-:W-:Y:S01]  /*4f60*/  FADD.FTZ R53, R53, R52 ;  /* 0x0000003435357221 */ /* 0x000fe20000010000 */
[----:B------:R-:W5:Y:S01]  /*4f70*/  MUFU.EX2 R58, R58 ;  /* 0x0000003a003a7308 */ /* 0x000f620000000800 */
[-C--:B------:R-:W-:Y:S01]  /*4f80*/  FFMA.FTZ R45, R45, R31.reuse, -R30 ;  /* 0x0000001f2d2d7223 */ /* 0x080fe2000001081e */
[----:B------:R-:W-:Y:S01]  /*4f90*/  FADD.FTZ R50, R50, R57 ;  /* 0x0000003932327221 */ /* 0x000fe20000010000 */
[----:B------:R-:W-:Y:S01]  /*4fa0*/  FADD.FTZ R52, R48, R53 ;  /* 0x0000003530347221 */ /* 0x000fe20000010000 */
[----:B------:R-:W-:Y:S01]  /*4fb0*/  MUFU.EX2 R62, R62 ;  /* 0x0000003e003e7308 */ /* 0x000fe20000000800 */
[C---:B------:R-:W-:Y:S01]  /*4fc0*/  HMMA.16816.F32 R88, R68.reuse, R84, RZ ;  /* 0x000000544458723c */ /* 0x040fe200000018ff */
[----:B------:R-:W-:Y:S01]  /*4fd0*/  FADD.FTZ R48, R49, R50 ;  /* 0x0000003231307221 */ /* 0x000fe20000010000 */
[-C--:B------:R-:W-:Y:S01]  /*4fe0*/  FFMA.FTZ R39, R39, R31.reuse, -R30 ;  /* 0x0000001f27277223 */ /* 0x080fe2000001081e */
[----:B------:R-:W-:Y:S01]  /*4ff0*/  MUFU.EX2 R111, R111 ;  /* 0x0000006f006f7308 */ /* 0x000fe20000000800 */
[-CC-:B------:R-:W-:Y:S01]  /*5000*/  FFMA.FTZ R34, R34, R31.reuse, -R38.reuse ;  /* 0x0000001f22227223 */ /* 0x180fe20000010826 */
[-C--:B------:R-:W-:Y:S01]  /*5010*/  FFMA.FTZ R187, R32, R31.reuse, -R38 ;  /* 0x0000001f20bb7223 */ /* 0x080fe20000010826 */
[-C--:B------:R-:W-:Y:S01]  /*5020*/  FFMA.FTZ R188, R23, R31.reuse, -R30 ;  /* 0x0000001f17bc7223 */ /* 0x080fe2000001081e */
[----:B------:R-:W-:Y:S01]  /*5030*/  MUFU.EX2 R56, R56 ;  /* 0x0000003800387308 */ /* 0x000fe20000000800 */
[----:B------:R-:W-:Y:S01]  /*5040*/  HMMA.16816.F32 R92, R68, R94, RZ ;  /* 0x0000005e445c723c */ /* 0x000fe200000018ff */
[----:B------:R-:W-:-:S02]  /*5050*/  FFMA.FTZ R41, R41, R31, -R38 ;  /* 0x0000001f29297223 */ /* 0x000fc40000010826 */
[----:B------:R-:W-:Y:S04]  /*5060*/  MUFU.EX2 R60, R60 ;  /* 0x0000003c003c7308 */ /* 0x000fe80000000800 */
[----:B------:R-:W-:Y:S01]  /*5070*/  MUFU.EX2 R133, R133 ;  /* 0x0000008500857308 */ /* 0x000fe20000000800 */
[C---:B------:R-:W-:Y:S03]  /*5080*/  HMMA.16816.F32 R84, R68.reuse, R86, RZ ;  /* 0x000000564454723c */ /* 0x040fe600000018ff */
[----:B------:R-:W-:Y:S04]  /*5090*/  MUFU.EX2 R64, R64 ;  /* 0x0000004000407308 */ /* 0x000fe80000000800 */
[----:B------:R-:W-:Y:S01]  /*50a0*/  MUFU.EX2 R106, R106 ;  /* 0x0000006a006a7308 */ /* 0x000fe20000000800 */
[----:B------:R-:W-:Y:S01]  /*50b0*/  HMMA.16816.F32 R72, R68, R4, RZ ;  /* 0x000000044448723c */ /* 0x000fe200000018ff */
[----:B--2---:R-:W-:-:S02]  /*50c0*/  F2FP.F16.F32.PACK_AB R4, R46, R47 ;  /* 0x0000002f2e04723e */ /* 0x004fc400000000ff */
[----:B------:R-:W-:Y:S01]  /*50d0*/  F2FP.F16.F32.PACK_AB R5, R44, R51 ;  /* 0x000000332c05723e */ /* 0x000fe200000000ff */
[----:B------:R-:W-:Y:S01]  /*50e0*/  MUFU.EX2 R129, R129 ;  /* 0x0000008100817308 */ /* 0x000fe20000000800 */
[----:B------:R-:W-:-:S03]  /*50f0*/  FADD.FTZ R51, R51, R52 ;  /* 0x0000003433337221 */ /* 0x000fc60000010000 */
[----:B------:R-:W-:Y:S01]  /*5100*/  HMMA.16816.F32 R68, R68, R6, RZ ;  /* 0x000000064444723c */ /* 0x000fe200000018ff */
[----:B-1----:R-:W-:Y:S01]  /*5110*/  F2FP.F16.F32.PACK_AB R6, R37, R42 ;  /* 0x0000002a2506723e */ /* 0x002fe200000000ff */
[----:B------:R-:W-:Y:S01]  /*5120*/  MUFU.EX2 R104, R104 ;  /* 0x0000006800687308 */ /* 0x000fe20000000800 */
[----:B----4-:R-:W-:Y:S01]  /*5130*/  F2FP.F16.F32.PACK_AB R7, R35, R40 ;  /* 0x000000282307723e */ /* 0x010fe200000000ff */
[----:B------:R-:W-:Y:S01]  /*5140*/  FADD.FTZ R51, R44, R51 ;  /* 0x000000332c337221 */ /* 0x000fe20000010000 */
[----:B------:R-:W-:Y:S01]  /*5150*/  FFMA.FTZ R44, R43, R31, -R30 ;  /* 0x0000001f2b2c7223 */ /* 0x000fe2000001081e */
[----:B------:R-:W-:Y:S02]  /*5160*/  MUFU.EX2 R66, R66 ;  /* 0x0000004200427308 */ /* 0x000fe40000000800 */
[----:B------:R-:W-:Y:S02]  /*5170*/  FADD.FTZ R40, R40, R51 ;  /* 0x0000003328287221 */ /* 0x000fe40000010000 */
[----:B---3--:R-:W-:Y:S01]  /*5180*/  HMMA.16816.F32 R80, R4, R12, R80 ;  /* 0x0000000c0450723c */ /* 0x008fe20000001850 */
[----:B------:R-:W-:Y:S01]  /*5190*/  MUFU.EX2 R149, R153 ;  /* 0x0000009900957308 */ /* 0x000fe20000000800 */
[----:B------:R-:W-:-:S03]  /*51a0*/  FADD.FTZ R40, R35, R40 ;  /* 0x0000002823287221 */ /* 0x000fc60000010000 */
[----:B------:R-:W-:Y:S03]  /*51b0*/  MUFU.EX2 R108, R108 ;  /* 0x0000006c006c7308 */ /* 0x000fe60000000800 */
[C---:B------:R-:W-:Y:S01]  /*51c0*/  HMMA.16816.F32 R76, R4.reuse, R14, R76 ;  /* 0x0000000e044c723c */ /* 0x040fe2000000184c */
[----:B------:R-:W1:Y:S01]  /*51d0*/  LDSM.16.MT88.4 R12, [R102+0x7000] ;  /* 0x00700000660c783b */ /* 0x000e620000004200 */
[----:B------:R-:W-:Y:S04]  /*51e0*/  MUFU.EX2 R110, R110 ;  /* 0x0000006e006e7308 */ /* 0x000fe80000000800 */
[----:B------:R-:W-:Y:S02]  /*51f0*/  MUFU.EX2 R114, R114 ;  /* 0x0000007200727308 */ /* 0x000fe40000000800 */
[C---:B------:R-:W-:Y:S02]  /*5200*/  HMMA.16816.F32 R72, R4.reuse, R8, R72 ;  /* 0x000000080448723c */ /* 0x040fe40000001848 */
[----:B------:R-:W-:Y:S04]  /*5210*/  MUFU.EX2 R143, R145 ;  /* 0x00000091008f7308 */ /* 0x000fe80000000800 */
[----:B------:R-:W-:Y:S02]  /*5220*/  MUFU.EX2 R112, R112 ;  /* 0x0000007000707308 */ /* 0x000fe40000000800 */
[C---:B------:R-:W-:Y:S01]  /*5230*/  HMMA.16816.F32 R68, R4.reuse, R10, R68 ;  /* 0x0000000a0444723c */ /* 0x040fe20000001844 */
[----:B------:R-:W2:Y:S01]  /*5240*/  LDSM.16.MT88.4 R8, [R100+0x7000] ;  /* 0x007000006408783b */ /* 0x000ea20000004200 */
[----:B------:R3:W-:Y:S04]  /*5250*/  MUFU.EX2 R141, R116 ;  /* 0x00000074008d7308 */ /* 0x0007e80000000800 */
[----:B------:R-:W-:Y:S02]  /*5260*/  MUFU.EX2 R139, R139 ;  /* 0x0000008b008b7308 */ /* 0x000fe40000000800 */
[C---:B------:R-:W-:Y:S02]  /*5270*/  HMMA.16816.F32 R96, R4.reuse, R24, R96 ;  /* 0x000000180460723c */ /* 0x040fe40000001860 */
[----:B------:R-:W-:Y:S04]  /*5280*/  MUFU.EX2 R125, R131 ;  /* 0x00000083007d7308 */ /* 0x000fe80000000800 */
[----:B------:R-:W-:Y:S02]  /*5290*/  MUFU.EX2 R118, R118 ;  /* 0x0000007600767308 */ /* 0x000fe40000000800 */
[C---:B------:R-:W-:Y:S01]  /*52a0*/  HMMA.16816.F32 R92, R4.reuse, R26, R92 ;  /* 0x0000001a045c723c */ /* 0x040fe2000000185c */
[----:B------:R-:W4:Y:S01]  /*52b0*/  LDSM.16.MT88.4 R24, [R160+0x7000] ;  /* 0x00700000a018783b */ /* 0x000f220000004200 */
[-C--:B---3--:R-:W-:Y:S01]  /*52c0*/  FFMA.FTZ R116, R137, R31.reuse, -R30 ;  /* 0x0000001f89747223 */ /* 0x088fe2000001081e */
[----:B------:R-:W-:Y:S04]  /*52d0*/  MUFU.EX2 R120, R120 ;  /* 0x0000007800787308 */ /* 0x000fe80000000800 */
[----:B------:R-:W-:Y:S01]  /*52e0*/  MUFU.EX2 R122, R122 ;  /* 0x0000007a007a7308 */ /* 0x000fe20000000800 */
[C---:B------:R-:W-:Y:S03]  /*52f0*/  HMMA.16816.F32 R88, R4.reuse, R16, R88 ;  /* 0x000000100458723c */ /* 0x040fe60000001858 */
[----:B------:R-:W-:Y:S04]  /*5300*/  MUFU.EX2 R116, R116 ;  /* 0x0000007400747308 */ /* 0x000fe80000000800 */
[----:B------:R-:W-:Y:S01]  /*5310*/  MUFU.EX2 R117, R117 ;  /* 0x0000007500757308 */ /* 0x000fe20000000800 */
[----:B------:R-:W-:Y:S01]  /*5320*/  HMMA.16816.F32 R84, R4, R18, R84 ;  /* 0x000000120454723c */ /* 0x000fe20000001854 */
[----:B------:R-:W-:Y:S01]  /*5330*/  FFMA.FTZ R6, R109, R31, -R38 ;  /* 0x0000001f6d067223 */ /* 0x000fe20000010826 */
[----:B------:R-:W3:Y:S01]  /*5340*/  LDSM.16.MT88.4 R16, [R156+0x7000] ;  /* 0x007000009c10783b */ /* 0x000ee20000004200 */
[----:B------:R-:W1:Y:S01]  /*5350*/  MUFU.EX2 R109, R193 ;  /* 0x000000c1006d7308 */ /* 0x000e620000000800 */
[----:B-----5:R-:W-:Y:S01]  /*5360*/  F2FP.F16.F32.PACK_AB R5, R58, R105 ;  /* 0x000000693a05723e */ /* 0x020fe200000000ff */
[----:B------:R-:W-:-:S02]  /*5370*/  FADD.FTZ R105, R105, R40 ;  /* 0x0000002869697221 */ /* 0x000fc40000010000 */
[----:B------:R-:W5:Y:S02]  /*5380*/  MUFU.EX2 R113, R6 ;  /* 0x0000000600717308 */ /* 0x000f640000000800 */
[----:B------:R-:W-:Y:S02]  /*5390*/  FADD.FTZ R58, R58, R105 ;  /* 0x000000693a3a7221 */ /* 0x000fe40000010000 */
[----:B------:R-:W-:Y:S04]  /*53a0*/  MUFU.EX2 R65, R101 ;  /* 0x0000006500417308 */ /* 0x000fe80000000800 */
[----:B------:R-:W-:Y:S01]  /*53b0*/  MUFU.EX2 R124, R124 ;  /* 0x0000007c007c7308 */ /* 0x000fe20000000800 */
[----:B-1----:R-:W-:Y:S01]  /*53c0*/  F2FP.F16.F32.PACK_AB R7, R60, R109 ;  /* 0x0000006d3c07723e */ /* 0x002fe200000000ff */
[----:B------:R-:W-:-:S02]  /*53d0*/  FADD.FTZ R109, R109, R58 ;  /* 0x0000003a6d6d7221 */ /* 0x000fc40000010000 */
[----:B------:R-:W-:Y:S01]  /*53e0*/  MUFU.EX2 R126, R126 ;  /* 0x0000007e007e7308 */ /* 0x000fe20000000800 */
[----:B-----5:R-:W-:Y:S01]  /*53f0*/  F2FP.F16.F32.PACK_AB R4, R62, R113 ;  /* 0x000000713e04723e */ /* 0x020fe200000000ff */
[----:B------:R-:W-:Y:S01]  /*5400*/  FADD.FTZ R60, R60, R109 ;  /* 0x0000006d3c3c7221 */ /* 0x000fe20000010000 */
[----:B------:R-:W-:Y:S01]  /*5410*/  F2FP.F16.F32.PACK_AB R6, R56, R111 ;  /* 0x0000006f3806723e */ /* 0x000fe200000000ff */
[----:B------:R-:W-:Y:S04]  /*5420*/  MUFU.EX2 R59, R59 ;  /* 0x0000003b003b7308 */ /* 0x000fe80000000800 */
[----:B------:R1:W-:Y:S02]  /*5430*/  MUFU.EX2 R43, R45 ;  /* 0x0000002d002b7308 */ /* 0x0003e40000000800 */
[C---:B------:R-:W-:Y:S02]  /*5440*/  HMMA.16816.F32 R80, R4.reuse, R12, R80 ;  /* 0x0000000c0450723c */ /* 0x040fe40000001850 */
[----:B------:R-:W-:Y:S04]  /*5450*/  MUFU.EX2 R44, R44 ;  /* 0x0000002c002c7308 */ /* 0x000fe80000000800 */
[----:B------:R-:W-:Y:S02]  /*5460*/  MUFU.EX2 R39, R39 ;  /* 0x0000002700277308 */ /* 0x000fe40000000800 */
[----:B------:R-:W-:Y:S01]  /*5470*/  HMMA.16816.F32 R76, R4, R14, R76 ;  /* 0x0000000e044c723c */ /* 0x000fe2000000184c */
[----:B------:R-:W5:Y:S01]  /*5480*/  LDSM.16.MT88.4 R12, [R102+0x7800] ;  /* 0x00780000660c783b */ /* 0x000f620000004200 */
[----:B------:R-:W-:Y:S01]  /*5490*/  MUFU.EX2 R34, R34 ;  /* 0x0000002200227308 */ /* 0x000fe20000000800 */
[----:B-1----:R-:W-:-:S03]  /*54a0*/  FFMA.FTZ R45, R33, R31, -R38 ;  /* 0x0000001f212d7223 */ /* 0x002fc60000010826 */
[----:B------:R-:W-:Y:S02]  /*54b0*/  MUFU.EX2 R33, R41 ;  /* 0x0000002900217308 */ /* 0x000fe40000000800 */
[C---:B--2---:R-:W-:Y:S02]  /*54c0*/  HMMA.16816.F32 R72, R4.reuse, R8, R72 ;  /* 0x000000080448723c */ /* 0x044fe40000001848 */
[----:B------:R-:W-:Y:S04]  /*54d0*/  MUFU.EX2 R32, R45 ;  /* 0x0000002d00207308 */ /* 0x000fe80000000800 */
[----:B------:R-:W-:Y:S02]  /*54e0*/  MUFU.EX2 R187, R187 ;  /* 0x000000bb00bb7308 */ /* 0x000fe40000000800 */
[C---:B------:R-:W-:Y:S01]  /*54f0*/  HMMA.16816.F32 R68, R4.reuse, R10, R68 ;  /* 0x0000000a0444723c */ /* 0x040fe20000001844 */
[----:B------:R-:W1:Y:S01]  /*5500*/  LDSM.16.MT88.4 R8, [R100+0x7800] ;  /* 0x007800006408783b */ /* 0x000e620000004200 */
[----:B------:R-:W-:Y:S06]  /*5510*/  MUFU.EX2 R188, R188 ;  /* 0x000000bc00bc7308 */ /* 0x000fec0000000800 */
[C---:B----4-:R-:W-:Y:S08]  /*5520*/  HMMA.16816.F32 R96, R4.reuse, R24, R96 ;  /* 0x000000180460723c */ /* 0x050ff00000001860 */
[C---:B------:R-:W-:Y:S01]  /*5530*/  HMMA.16816.F32 R92, R4.reuse, R26, R92 ;  /* 0x0000001a045c723c */ /* 0x040fe2000000185c */
[----:B------:R-:W2:Y:S07]  /*5540*/  LDSM.16.MT88.4 R24, [R160+0x7800] ;  /* 0x00780000a018783b */ /* 0x000eae0000004200 */
[C---:B---3--:R-:W-:Y:S08]  /*5550*/  HMMA.16816.F32 R88, R4.reuse, R16, R88 ;  /* 0x000000100458723c */ /* 0x048ff00000001858 */
[----:B------:R-:W-:Y:S01]  /*5560*/  HMMA.16816.F32 R84, R4, R18, R84 ;  /* 0x000000120454723c */ /* 0x000fe20000001854 */
[----:B------:R-:W-:Y:S01]  /*5570*/  FFMA.FTZ R5, R127, R31, -R38 ;  /* 0x0000001f7f057223 */ /* 0x000fe20000010826 */
[----:B------:R-:W3:Y:S01]  /*5580*/  LDSM.16.MT88.4 R16, [R156+0x7800] ;  /* 0x007800009c10783b */ /* 0x000ee20000004200 */
[----:B------:R-:W4:Y:S01]  /*5590*/  MUFU.EX2 R127, R181 ;  /* 0x000000b5007f7308 */ /* 0x000f220000000800 */
[----:B------:R-:W-:-:S03]  /*55a0*/  F2FP.F16.F32.PACK_AB R6, R104, R129 ;  /* 0x000000816806723e */ /* 0x000fc600000000ff */
[----:B------:R-:W5:Y:S01]  /*55b0*/  MUFU.EX2 R135, R5 ;  /* 0x0000000500877308 */ /* 0x000f620000000800 */
[----:B----4-:R-:W-:Y:S02]  /*55c0*/  F2FP.F16.F32.PACK_AB R7, R66, R127 ;  /* 0x0000007f4207723e */ /* 0x010fe400000000ff */
[----:B-----5:R-:W-:Y:S02]  /*55d0*/  F2FP.F16.F32.PACK_AB R4, R106, R135 ;  /* 0x000000876a04723e */ /* 0x020fe400000000ff */
[----:B------:R-:W-:Y:S01]  /*55e0*/  F2FP.F16.F32.PACK_AB R5, R64, R133 ;  /* 0x000000854005723e */ /* 0x000fe200000000ff */
[----:B------:R-:W-:-:S04]  /*55f0*/  FADD.FTZ R133, R133, R60 ;  /* 0x0000003c85857221 */ /* 0x000fc80000010000 */
[----:B------:R-:W-:Y:S02]  /*5600*/  FADD.FTZ R64, R64, R133 ;  /* 0x0000008540407221 */ /* 0x000fe40000010000 */
[----:B------:R-:W-:Y:S02]  /*5610*/  HMMA.16816.F32 R80, R4, R12, R80 ;  /* 0x0000000c0450723c */ /* 0x000fe40000001850 */
[----:B------:R-:W-:-:S04]  /*5620*/  FADD.FTZ R127, R127, R64 ;  /* 0x000000407f7f7221 */ /* 0x000fc80000010000 */
[----:B------:R-:W-:Y:S02]  /*5630*/  FADD.FTZ R66, R66, R127 ;  /* 0x0000007f42427221 */ /* 0x000fe40000010000 */
[C---:B------:R-:W-:Y:S01]  /*5640*/  HMMA.16816.F32 R76, R4.reuse, R14, R76 ;  /* 0x0000000e044c723c */ /* 0x040fe2000000184c */
[----:B------:R-:W4:Y:S07]  /*5650*/  LDSM.16.MT88.4 R12, [R102+0x8000] ;  /* 0x00800000660c783b */ /* 0x000f2e0000004200 */
[C---:B-1----:R-:W-:Y:S08]  /*5660*/  HMMA.16816.F32 R72, R4.reuse, R8, R72 ;  /* 0x000000080448723c */ /* 0x042ff00000001848 */
[C---:B------:R-:W-:Y:S01]  /*5670*/  HMMA.16816.F32 R68, R4.reuse, R10, R68 ;  /* 0x0000000a0444723c */ /* 0x040fe20000001844 */
[----:B------:R-:W1:Y:S07]  /*5680*/  LDSM.16.MT88.4 R8, [R100+0x8000] ;  /* 0x008000006408783b */ /* 0x000e6e0000004200 */
[C---:B--2---:R-:W-:Y:S08]  /*5690*/  HMMA.16816.F32 R96, R4.reuse, R24, R96 ;  /* 0x000000180460723c */ /* 0x044ff00000001860 */
[C---:B------:R-:W-:Y:S01]  /*56a0*/  HMMA.16816.F32 R92, R4.reuse, R26, R92 ;  /* 0x0000001a045c723c */ /* 0x040fe2000000185c */
[----:B------:R-:W2:Y:S07]  /*56b0*/  LDSM.16.MT88.4 R24, [R160+0x8000] ;  /* 0x00800000a018783b */ /* 0x000eae0000004200 */
[C---:B---3--:R-:W-:Y:S08]  /*56c0*/  HMMA.16816.F32 R88, R4.reuse, R16, R88 ;  /* 0x000000100458723c */ /* 0x048ff00000001858 */
[----:B------:R-:W-:Y:S01]  /*56d0*/  HMMA.16816.F32 R84, R4, R18, R84 ;  /* 0x000000120454723c */ /* 0x000fe20000001854 */
[----:B------:R-:W3:Y:S01]  /*56e0*/  LDSM.16.MT88.4 R16, [R156+0x8000] ;  /* 0x008000009c10783b */ /* 0x000ee20000004200 */
[----:B------:R-:W-:-:S02]  /*56f0*/  F2FP.F16.F32.PACK_AB R4, R143, R114 ;  /* 0x000000728f04723e */ /* 0x000fc400000000ff */
[----:B------:R-:W-:Y:S01]  /*5700*/  F2FP.F16.F32.PACK_AB R5, R108, R149 ;  /* 0x000000956c05723e */ /* 0x000fe200000000ff */
[----:B------:R-:W-:Y:S01]  /*5710*/  FADD.FTZ R149, R149, R66 ;  /* 0x0000004295957221 */ /* 0x000fe20000010000 */
[----:B------:R-:W-:Y:S02]  /*5720*/  F2FP.F16.F32.PACK_AB R6, R141, R112 ;  /* 0x000000708d06723e */ /* 0x000fe400000000ff */
[----:B------:R-:W-:-:S07]  /*5730*/  F2FP.F16.F32.PACK_AB R7, R139, R110 ;  /* 0x0000006e8b07723e */ /* 0x000fce00000000ff */
        /* <DEDUP_REMOVED lines=9> */
[----:B---3--:R-:W-:Y:S01]  /*57d0*/  HMMA.16816.F32 R88, R4, R16, R88 ;  /* 0x000000100458723c */ /* 0x008fe20000001858 */
[----:B------:R-:W-:-:S02]  /*57e0*/  FFMA.FTZ R16, R119, R31, -R38 ;  /* 0x0000001f77107223 */ /* 0x000fc40000010826 */
[----:B------:R-:W3:Y:S04]  /*57f0*/  MUFU.EX2 R119, R121 ;  /* 0x0000007900777308 */ /* 0x000ee80000000800 */
[----:B------:R-:W5:Y:S01]  /*5800*/  MUFU.EX2 R115, R16 ;  /* 0x0000001000737308 */ /* 0x000f620000000800 */
[----:B------:R-:W-:Y:S01]  /*5810*/  HMMA.16816.F32 R84, R4, R18, R84 ;  /* 0x000000120454723c */ /* 0x000fe20000001854 */
[----:B------:R-:W-:Y:S02]  /*5820*/  F2FP.F16.F32.PACK_AB R5, R125, R116 ;  /* 0x000000747d05723e */ /* 0x000fe400000000ff */
[----:B------:R-:W-:Y:S02]  /*5830*/  F2FP.F16.F32.PACK_AB R7, R117, R118 ;  /* 0x000000767507723e */ /* 0x000fe400000000ff */
[----:B---3--:R-:W-:-:S02]  /*5840*/  F2FP.F16.F32.PACK_AB R4, R119, R120 ;  /* 0x000000787704723e */ /* 0x008fc400000000ff */
[----:B-----5:R-:W-:Y:S01]  /*5850*/  F2FP.F16.F32.PACK_AB R6, R122, R115 ;  /* 0x000000737a06723e */ /* 0x020fe200000000ff */
[----:B------:R-:W3:Y:S06]  /*5860*/  LDSM.16.MT88.4 R16, [R100+0x8800] ;  /* 0x008800006410783b */ /* 0x000eec0000004200 */
[C---:B----4-:R-:W-:Y:S08]  /*5870*/  HMMA.16816.F32 R88, R4.reuse, R12, R88 ;  /* 0x0000000c0458723c */ /* 0x050ff00000001858 */
[C---:B------:R-:W-:Y:S01]  /*5880*/  HMMA.16816.F32 R84, R4.reuse, R14, R84 ;  /* 0x0000000e0454723c */ /* 0x040fe20000001854 */
[----:B------:R-:W4:Y:S07]  /*5890*/  LDSM.16.MT88.4 R12, [R160+0x9000] ;  /* 0x00900000a00c783b */ /* 0x000f2e0000004200 */
[C---:B-1----:R-:W-:Y:S08]  /*58a0*/  HMMA.16816.F32 R80, R4.reuse, R8, R80 ;  /* 0x000000080450723c */ /* 0x042ff00000001850 */
[C---:B------:R-:W-:Y:S01]  /*58b0*/  HMMA.16816.F32 R76, R4.reuse, R10, R76 ;  /* 0x0000000a044c723c */ /* 0x040fe2000000184c */
[----:B------:R-:W1:Y:S07]  /*58c0*/  LDSM.16.MT88.4 R8, [R156+0x9000] ;  /* 0x009000009c08783b */ /* 0x000e6e0000004200 */
[----:B--2---:R-:W-:Y:S01]  /*58d0*/  HMMA.16816.F32 R96, R4, R24, R96 ;  /* 0x000000180460723c */ /* 0x004fe20000001860 */
[-CC-:B------:R-:W-:Y:S01]  /*58e0*/  FFMA.FTZ R25, R107, R31.reuse, -R30.reuse ;  /* 0x0000001f6b197223 */ /* 0x180fe2000001081e */
[----:B------:R-:W-:-:S05]  /*58f0*/  FFMA.FTZ R24, R67, R31, -R30 ;  /* 0x0000001f43187223 */ /* 0x000fca000001081e */
[----:B------:R-:W-:Y:S01]  /*5900*/  MUFU.EX2 R25, R25 ;  /* 0x0000001900197308 */ /* 0x000fe20000000800 */
[C---:B------:R-:W-:Y:S01]  /*5910*/  HMMA.16816.F32 R92, R4.reuse, R26, R92 ;  /* 0x0000001a045c723c */ /* 0x040fe2000000185c */
[-C--:B------:R-:W-:Y:S01]  /*5920*/  FFMA.FTZ R26, R103, R31.reuse, -R30 ;  /* 0x0000001f671a7223 */ /* 0x080fe2000001081e */
[----:B------:R-:W-:Y:S01]  /*5930*/  FFMA.FTZ R27, R63, R31, -R38 ;  /* 0x0000001f3f1b7223 */ /* 0x000fe20000010826 */
[----:B------:R-:W2:Y:S04]  /*5940*/  MUFU.EX2 R24, R24 ;  /* 0x0000001800187308 */ /* 0x000ea80000000800 */
[----:B------:R-:W5:Y:S01]  /*5950*/  MUFU.EX2 R26, R26 ;  /* 0x0000001a001a7308 */ /* 0x000f620000000800 */
[C---:B---3--:R-:W-:Y:S03]  /*5960*/  HMMA.16816.F32 R72, R4.reuse, R16, R72 ;  /* 0x000000100448723c */ /* 0x048fe60000001848 */
[----:B------:R-:W3:Y:S05]  /*5970*/  MUFU.EX2 R27, R27 ;  /* 0x0000001b001b7308 */ /* 0x000eea0000000800 */
[----:B------:R-:W-:Y:S01]  /*5980*/  HMMA.16816.F32 R68, R4, R18, R68 ;  /* 0x000000120444723c */ /* 0x000fe20000001844 */
[----:B------:R-:W1:Y:S01]  /*5990*/  LDSM.16.MT88.4 R16, [R102+0x9000] ;  /* 0x009000006610783b */ /* 0x000e620000004200 */
[----:B------:R-:W-:-:S02]  /*59a0*/  F2FP.F16.F32.PACK_AB R4, R124, R65 ;  /* 0x000000417c04723e */ /* 0x000fc400000000ff */
[----:B--2---:R-:W-:Y:S02]  /*59b0*/  F2FP.F16.F32.PACK_AB R7, R59, R24 ;  /* 0x000000183b07723e */ /* 0x004fe400000000ff */
[----:B-----5:R-:W-:Y:S02]  /*59c0*/  F2FP.F16.F32.PACK_AB R5, R26, R25 ;  /* 0x000000191a05723e */ /* 0x020fe400000000ff */
[----:B---3--:R-:W-:-:S07]  /*59d0*/  F2FP.F16.F32.PACK_AB R6, R126, R27 ;  /* 0x0000001b7e06723e */ /* 0x008fce00000000ff */
[C---:B----4-:R-:W-:Y:S08]  /*59e0*/  HMMA.16816.F32 R96, R4.reuse, R12, R96 ;  /* 0x0000000c0460723c */ /* 0x050ff00000001860 */
[C---:B------:R-:W-:Y:S01]  /*59f0*/  HMMA.16816.F32 R92, R4.reuse, R14, R92 ;  /* 0x0000000e045c723c */ /* 0x040fe2000000185c */
[----:B------:R-:W2:Y:S07]  /*5a00*/  LDSM.16.MT88.4 R12, [R100+0x9000] ;  /* 0x00900000640c783b */ /* 0x000eae0000004200 */
[----:B-1----:R-:W-:Y:S01]  /*5a10*/  HMMA.16816.F32 R88, R4, R8, R88 ;  /* 0x000000080458723c */ /* 0x002fe20000001858 */
[----:B------:R-:W-:-:S04]  /*5a20*/  FADD.FTZ R9, R47, R48 ;  /* 0x000000302f097221 */ /* 0x000fc80000010000 */
[----:B------:R-:W-:-:S03]  /*5a30*/  FADD.FTZ R9, R46, R9 ;  /* 0x000000092e097221 */ /* 0x000fc60000010000 */
[----:B------:R-:W-:Y:S01]  /*5a40*/  HMMA.16816.F32 R84, R4, R10, R84 ;  /* 0x0000000a0454723c */ /* 0x000fe20000001854 */
[----:B------:R-:W-:Y:S02]  /*5a50*/  FADD.FTZ R42, R42, R9 ;  /* 0x000000092a2a7221 */ /* 0x000fe40000010000 */
[----:B------:R-:W1:Y:S02]  /*5a60*/  LDSM.16.MT88.4 R8, [R160+0x9800] ;  /* 0x00980000a008783b */ /* 0x000e640000004200 */
[----:B------:R-:W-:-:S03]  /*5a70*/  FADD.FTZ R42, R37, R42 ;  /* 0x0000002a252a7221 */ /* 0x000fc60000010000 */
[----:B------:R-:W-:Y:S01]  /*5a80*/  HMMA.16816.F32 R80, R4, R16, R80 ;  /* 0x000000100450723c */ /* 0x000fe20000001850 */
[----:B------:R-:W-:-:S04]  /*5a90*/  FADD.FTZ R113, R113, R42 ;  /* 0x0000002a71717221 */ /* 0x000fc80000010000 */
[----:B------:R-:W-:-:S03]  /*5aa0*/  FADD.FTZ R62, R62, R113 ;  /* 0x000000713e3e7221 */ /* 0x000fc60000010000 */
[----:B------:R-:W-:Y:S01]  /*5ab0*/  HMMA.16816.F32 R76, R4, R18, R76 ;  /* 0x00000012044c723c */ /* 0x000fe2000000184c */
[----:B------:R-:W3:Y:S01]  /*5ac0*/  LDSM.16.MT88.4 R16, [R156+0x9800] ;  /* 0x009800009c10783b */ /* 0x000ee20000004200 */
[----:B------:R-:W-:-:S04]  /*5ad0*/  FADD.FTZ R111, R111, R62 ;  /* 0x0000003e6f6f7221 */ /* 0x000fc80000010000 */
[----:B------:R-:W-:Y:S02]  /*5ae0*/  FADD.FTZ R56, R56, R111 ;  /* 0x0000006f38387221 */ /* 0x000fe40000010000 */
[----:B--2---:R-:W-:Y:S02]  /*5af0*/  HMMA.16816.F32 R72, R4, R12, R72 ;  /* 0x0000000c0448723c */ /* 0x004fe40000001848 */
[----:B------:R-:W-:-:S04]  /*5b00*/  FADD.FTZ R135, R135, R56 ;  /* 0x0000003887877221 */ /* 0x000fc80000010000 */
[----:B------:R-:W-:Y:S02]  /*5b10*/  FADD.FTZ R106, R106, R135 ;  /* 0x000000876a6a7221 */ /* 0x000fe40000010000 */
[----:B------:R-:W-:Y:S01]  /*5b20*/  HMMA.16816.F32 R68, R4, R14, R68 ;  /* 0x0000000e0444723c */ /* 0x000fe20000001844 */
[----:B------:R-:W2:Y:S01]  /*5b30*/  LDSM.16.MT88.4 R12, [R102+0x9800] ;  /* 0x00980000660c783b */ /* 0x000ea20000004200 */
[----:B------:R-:W-:Y:S01]  /*5b40*/  F2FP.F16.F32.PACK_AB R4, R32, R33 ;  /* 0x000000212004723e */ /* 0x000fe200000000ff */
[----:B------:R-:W-:Y:S01]  /*5b50*/  FADD.FTZ R23, R129, R106 ;  /* 0x0000006a81177221 */ /* 0x000fe20000010000 */
[----:B------:R-:W-:Y:S02]  /*5b60*/  F2FP.F16.F32.PACK_AB R5, R44, R43 ;  /* 0x0000002b2c05723e */ /* 0x000fe400000000ff */
[----:B------:R-:W-:Y:S01]  /*5b70*/  F2FP.F16.F32.PACK_AB R6, R187, R34 ;  /* 0x00000022bb06723e */ /* 0x000fe200000000ff */
[----:B------:R-:W-:Y:S01]  /*5b80*/  FADD.FTZ R23, R104, R23 ;  /* 0x0000001768177221 */ /* 0x000fe20000010000 */
[----:B------:R-:W-:-:S03]  /*5b90*/  F2FP.F16.F32.PACK_AB R7, R188, R39 ;  /* 0x00000027bc07723e */ /* 0x000fc600000000ff */
[----:B------:R-:W-:Y:S01]  /*5ba0*/  FADD.FTZ R114, R114, R23 ;  /* 0x0000001772727221 */ /* 0x000fe20000010000 */
[----:B------:R-:W-:-:S03]  /*5bb0*/  FADD.FTZ R23, R108, R149 ;  /* 0x000000956c177221 */ /* 0x000fc60000010000 */
[----:B-1----:R-:W-:Y:S01]  /*5bc0*/  HMMA.16816.F32 R96, R4, R8, R96 ;  /* 0x000000080460723c */ /* 0x002fe20000001860 */
[----:B------:R-:W-:Y:S01]  /*5bd0*/  FADD.FTZ R143, R143, R114 ;  /* 0x000000728f8f7221 */ /* 0x000fe20000010000 */
[----:B------:R-:W-:-:S03]  /*5be0*/  FADD.FTZ R110, R110, R23 ;  /* 0x000000176e6e7221 */ /* 0x000fc60000010000 */
[----:B------:R-:W-:Y:S01]  /*5bf0*/  FADD.FTZ R112, R112, R143 ;  /* 0x0000008f70707221 */ /* 0x000fe20000010000 */
[----:B------:R-:W-:Y:S02]  /*5c00*/  FADD.FTZ R139, R139, R110 ;  /* 0x0000006e8b8b7221 */ /* 0x000fe40000010000 */
[----:B------:R-:W-:Y:S01]  /*5c10*/  HMMA.16816.F32 R92, R4, R10, R92 ;  /* 0x0000000a045c723c */ /* 0x000fe2000000185c */
[----:B------:R-:W1:Y:S01]  /*5c20*/  LDSM.16.MT88.4 R8, [R100+0x9800] ;  /* 0x009800006408783b */ /* 0x000e620000004200 */
[----:B------:R-:W-:Y:S01]  /*5c30*/  FADD.FTZ R141, R141, R112 ;  /* 0x000000708d8d7221 */ /* 0x000fe20000010000 */
[----:B------:R-:W-:-:S04]  /*5c40*/  FADD.FTZ R116, R116, R139 ;  /* 0x0000008b74747221 */ /* 0x000fc80000010000 */
[----:B------:R-:W-:Y:S01]  /*5c50*/  FADD.FTZ R125, R125, R116 ;  /* 0x000000747d7d7221 */ /* 0x000fe20000010000 */
[----:B---3--:R-:W-:Y:S01]  /*5c60*/  HMMA.16816.F32 R88, R4, R16, R88 ;  /* 0x000000100458723c */ /* 0x008fe20000001858 */
[----:B------:R-:W-:-:S04]  /*5c70*/  FADD.FTZ R16, R120, R141 ;  /* 0x0000008d78107221 */ /* 0x000fc80000010000 */
[----:B------:R-:W-:-:S03]  /*5c80*/  FADD.FTZ R16, R119, R16 ;  /* 0x0000001077107221 */ /* 0x000fc60000010000 */
[----:B------:R-:W-:Y:S01]  /*5c90*/  HMMA.16816.F32 R84, R4, R18, R84 ;  /* 0x000000120454723c */ /* 0x000fe20000001854 */
[----:B------:R-:W-:-:S04]  /*5ca0*/  FADD.FTZ R115, R115, R16 ;  /* 0x0000001073737221 */ /* 0x000fc80000010000 */
[----:B------:R-:W-:-:S03]  /*5cb0*/  FADD.FTZ R122, R122, R115 ;  /* 0x000000737a7a7221 */ /* 0x000fc60000010000 */
        /* <DEDUP_REMOVED lines=31> */
.L_x_8965:
        /* <DEDUP_REMOVED lines=77> */
.L_x_8960:
[----:B------:R-:W-:Y:S05]  /*6380*/  BSYNC.RECONVERGENT B0 ;  /* 0x0000000000007941 */ /* 0x000fea0003800200 */
.L_x_8959:
[----:B------:R-:W-:Y:S01]  /*6390*/  IADD3 R198, P1, PT, R181, R172, RZ ;  /* 0x000000acb5c67210 */ /* 0x000fe20007f3e0ff */
[----:B------:R-:W-:Y:S01]  /*63a0*/  @!PT LDS RZ, [RZ] ;  /* 0x00000000fffff984 */ /* 0x000fe20000000800 */
[----:B------:R-:W-:Y:S01]  /*63b0*/  @!PT LDS RZ, [RZ] ;  /* 0x00000000fffff984 */ /* 0x000fe20000000800 */
[----:B------:R-:W-:Y:S01]  /*63c0*/  @!PT LDS RZ, [RZ] ;  /* 0x00000000fffff984 */ /* 0x000fe20000000800 */
[----:B------:R-:W-:Y:S01]  /*63d0*/  LDGSTS.E.BYPASS.LTC128B.128 [R179+0x6000], desc[UR4][R172.64] ;  /* 0x06000000acb37fae */ /* 0x000fe2000b981a04 */
[----:B------:R-:W-:Y:S01]  /*63e0*/  IADD3 R185, PT, PT, R185, 0x1, RZ ;  /* 0x00000001b9b97810 */ /* 0x000fe20007ffe0ff */
[----:B------:R-:W-:Y:S01]  /*63f0*/  BSSY.RECONVERGENT B1, `(.L_x_8961) ;  /* 0x0000166000017945 */ /* 0x000fe20003800200 */
[----:B------:R-:W-:Y:S02]  /*6400*/  IADD3.X R199, PT, PT, R184, R173, RZ, P1, !PT ;  /* 0x000000adb8c77210 */ /* 0x000fe40000ffe4ff */
[-C--:B------:R-:W-:Y:S03]  /*6410*/  IADD3 R196, P1, PT, R198, R181.reuse, RZ ;  /* 0x000000b5c6c47210 */ /* 0x080fe60007f3e0ff */
[----:B------:R-:W-:Y:S01]  /*6420*/  LDGSTS.E.BYPASS.LTC128B.128 [R179+0x6800], desc[UR4][R198.64] ;  /* 0x06800000c6b37fae */ /* 0x000fe2000b981a04 */
[-C--:B------:R-:W-:Y:S02]  /*6430*/  IADD3.X R197, PT, PT, R199, R184.reuse, RZ, P1, !PT ;  /* 0x000000b8c7c57210 */ /* 0x080fe40000ffe4ff */
[-C--:B------:R-:W-:Y:S04]  /*6440*/  IADD3 R194, P1, PT, R196, R181.reuse, RZ ;  /* 0x000000b5c4c27210 */ /* 0x080fe80007f3e0ff */
[-C--:B------:R-:W-:Y:S01]  /*6450*/  IADD3.X R195, PT, PT, R197, R184.reuse, RZ, P1, !PT ;  /* 0x000000b8c5c37210 */ /* 0x080fe20000ffe4ff */
[----:B------:R-:W-:Y:S01]  /*6460*/  LDGSTS.E.BYPASS.LTC128B.128 [R179+0x7000], desc[UR4][R196.64] ;  /* 0x07000000c4b37fae */ /* 0x000fe2000b981a04 */
[-C--:B------:R-:W-:Y:S04]  /*6470*/  IADD3 R192, P1, PT, R194, R181.reuse, RZ ;  /* 0x000000b5c2c07210 */ /* 0x080fe80007f3e0ff */
[-C--:B------:R-:W-:Y:S02]  /*6480*/  IADD3.X R193, PT, PT, R195, R184.reuse, RZ, P1, !PT ;  /* 0x000000b8c3c17210 */ /* 0x080fe40000ffe4ff */
[-C--:B------:R-:W-:Y:S01]  /*6490*/  IADD3 R190, P1, PT, R192, R181.reuse, RZ ;  /* 0x000000b5c0be7210 */ /* 0x080fe20007f3e0ff */
[----:B------:R-:W-:Y:S03]  /*64a0*/  LDGSTS.E.BYPASS.LTC128B.128 [R179+0x7800], desc[UR4][R194.64] ;  /* 0x07800000c2b37fae */ /* 0x000fe6000b981a04 */
[-C--:B------:R-:W-:Y:S02]  /*64b0*/  IADD3.X R191, PT, PT, R193, R184.reuse, RZ, P1, !PT ;  /* 0x000000b8c1bf7210 */ /* 0x080fe40000ffe4ff */
[-C--:B------:R-:W-:Y:S03]  /*64c0*/  IADD3 R200, P1, PT, R190, R181.reuse, RZ ;  /* 0x000000b5bec87210 */ /* 0x080fe60007f3e0ff */
[----:B------:R-:W-:Y:S01]  /*64d0*/  LDGSTS.E.BYPASS.LTC128B.128 [R179+0x8000], desc[UR4][R192.64] ;  /* 0x08000000c0b37fae */ /* 0x000fe2000b981a04 */
[-C--:B------:R-:W-:Y:S02]  /*64e0*/  IADD3.X R201, PT, PT, R191, R184.reuse, RZ, P1, !PT ;  /* 0x000000b8bfc97210 */ /* 0x080fe40000ffe4ff */
[----:B------:R-:W-:Y:S04]  /*64f0*/  IADD3 R202, P1, PT, R200, R181, RZ ;  /* 0x000000b5c8ca7210 */ /* 0x000fe80007f3e0ff */
[----:B------:R-:W-:Y:S01]  /*6500*/  IADD3.X R203, PT, PT, R201, R184, RZ, P1, !PT ;  /* 0x000000b8c9cb7210 */ /* 0x000fe20000ffe4ff */
[----:B------:R-:W-:Y:S01]  /*6510*/  LDGSTS.E.BYPASS.LTC128B.128 [R179+0x8800], desc[UR4][R190.64] ;  /* 0x08800000beb37fae */ /* 0x000fe2000b981a04 */
[----:B------:R-:W-:Y:S07]  /*6520*/  ISETP.NE.AND P1, PT, R185, RZ, PT ;  /* 0x000000ffb900720c */ /* 0x000fee0003f25270 */
[----:B------:R-:W-:Y:S08]  /*6530*/  LDGSTS.E.BYPASS.LTC128B.128 [R179+0x9000], desc[UR4][R200.64] ;  /* 0x09000000c8b37fae */ /* 0x000ff0000b981a04 */
[----:B------:R1:W-:Y:S08]  /*6540*/  LDGSTS.E.BYPASS.LTC128B.128 [R179+0x9800], desc[UR4][R202.64] ;  /* 0x09800000cab37fae */ /* 0x0003f0000b981a04 */
[----:B------:R-:W-:Y:S08]  /*6550*/  LDSM.16.M88.4 R104, [R165] ;  /* 0x00000000a568783b */ /* 0x000ff00000000200 */
[----:B------:R-:W2:Y:S08]  /*6560*/  LDSM.16.M88.4 R108, [R164+0x2000] ;  /* 0x00200000a46c783b */ /* 0x000eb00000000200 */
[----:B------:R-:W3:Y:S08]  /*6570*/  LDSM.16.M88.4 R112, [R164+0x2800] ;  /* 0x00280000a470783b */ /* 0x000ef00000000200 */
[----:B------:R-:W4:Y:S08]  /*6580*/  LDSM.16.M88.4 R116, [R164+0x3000] ;  /* 0x00300000a474783b */ /* 0x000f300000000200 */
[----:B------:R-:W5:Y:S08]  /*6590*/  LDSM.16.M88.4 R120, [R164+0x3800] ;  /* 0x00380000a478783b */ /* 0x000f700000000200 */
[----:B------:R-:W1:Y:S08]  /*65a0*/  LDSM.16.M88.4 R124, [R164+0x4000] ;  /* 0x00400000a47c783b */ /* 0x000e700000000200 */
[----:B------:R-:W1:Y:S08]  /*65b0*/  LDSM.16.M88.4 R128, [R164+0x4800] ;  /* 0x00480000a480783b */ /* 0x000e700000000200 */
[----:B------:R-:W1:Y:S08]  /*65c0*/  LDSM.16.M88.4 R132, [R164+0x5000] ;  /* 0x00500000a484783b */ /* 0x000e700000000200 */
[----:B------:R-:W1:Y:S08]  /*65d0*/  LDSM.16.M88.4 R136, [R164+0x5800] ;  /* 0x00580000a488783b */ /* 0x000e700000000200 */
[----:B------:R-:W-:Y:S08]  /*65e0*/  LDSM.16.M88.4 R140, [R163] ;  /* 0x00000000a38c783b */ /* 0x000ff00000000200 */
[----:B------:R-:W1:Y:S08]  /*65f0*/  LDSM.16.M88.4 R144, [R159+0x2000] ;  /* 0x002000009f90783b */ /* 0x000e700000000200 */
[----:B------:R-:W1:Y:S08]  /*6600*/  LDSM.16.M88.4 R148, [R159+0x2800] ;  /* 0x002800009f94783b */ /* 0x000e700000000200 */
[----:B------:R-:W5:Y:S04]  /*6610*/  LD.E R0, desc[UR4][R2.64+0x18c] ;  /* 0x00018c0402007980 */ /* 0x000f68000c101900 */
[----:B------:R-:W1:Y:S08]  /*6620*/  LDSM.16.M88.4 R152, [R159+0x3000] ;  /* 0x003000009f98783b */ /* 0x000e700000000200 */
[----:B------:R-:W0:Y:S01]  /*6630*/  LDGDEPBAR ;  /* 0x00000000000079af */ /* 0x000e220000000000 */
        /* <DEDUP_REMOVED lines=42> */
[----:B------:R-:W-:Y:S01]  /*68e0*/  HMMA.16816.F32 R64, R140, R122, R64 ;  /* 0x0000007a8c40723c */ /* 0x000fe20000001840 */
        /* <DEDUP_REMOVED lines=12> */
[----:B------:R-:W5:Y:S07]  /*69b0*/  LDSM.16.M88.4 R124, [R161] ;  /* 0x00000000a17c783b */ /* 0x000f6e0000000200 */
[C---:B----4-:R-:W-:Y:S08]  /*69c0*/  HMMA.16816.F32 R36, R104.reuse, R120, R36 ;  /* 0x000000786824723c */ /* 0x050ff00000001824 */
[C---:B------:R-:W-:Y:S08]  /*69d0*/  HMMA.16816.F32 R40, R104.reuse, R122, R40 ;  /* 0x0000007a6828723c */ /* 0x040ff00000001828 */
[C---:B-1----:R-:W-:Y:S08]  /*69e0*/  HMMA.16816.F32 R44, R104.reuse, R108, R44 ;  /* 0x0000006c682c723c */ /* 0x042ff0000000182c */
[C---:B------:R-:W-:Y:S01]  /*69f0*/  HMMA.16816.F32 R48, R104.reuse, R110, R48 ;  /* 0x0000006e6830723c */ /* 0x040fe20000001830 */
[----:B------:R-:W-:Y:S07]  /*6a00*/  LDSM.16.M88.4 R108, [R157+0x3000] ;  /* 0x003000009d6c783b */ /* 0x000fee0000000200 */
[C---:B--2---:R-:W-:Y:S08]  /*6a10*/  HMMA.16816.F32 R52, R104.reuse, R112, R52 ;  /* 0x000000706834723c */ /* 0x044ff00000001834 */
[C---:B------:R-:W-:Y:S08]  /*6a20*/  HMMA.16816.F32 R56, R104.reuse, R114, R56 ;  /* 0x000000726838723c */ /* 0x040ff00000001838 */
[C---:B---3--:R-:W-:Y:S08]  /*6a30*/  HMMA.16816.F32 R60, R104.reuse, R116, R60 ;  /* 0x00000074683c723c */ /* 0x048ff0000000183c */
[----:B------:R-:W-:Y:S01]  /*6a40*/  HMMA.16816.F32 R64, R104, R118, R64 ;  /* 0x000000766840723c */ /* 0x000fe20000001840 */
[----:B------:R-:W1:Y:S07]  /*6a50*/  LDSM.16.M88.4 R104, [R157+0x2800] ;  /* 0x002800009d68783b */ /* 0x000e6e0000000200 */
[C---:B-----5:R-:W-:Y:S08]  /*6a60*/  HMMA.16816.F32 R4, R124.reuse, R128, R4 ;  /* 0x000000807c04723c */ /* 0x060ff00000001804 */
[C---:B------:R-:W-:Y:S11]  /*6a70*/  HMMA.16816.F32 R8, R124.reuse, R130, R8 ;  /* 0x000000827c08723c */ /* 0x040ff60000001808 */
        /* <DEDUP_REMOVED lines=10> */
[C---:B-1----:R-:W-:Y:S09]  /*6b20*/  HMMA.16816.F32 R12, R124.reuse, R104, R12 ;  /* 0x000000687c0c723c */ /* 0x042ff2000000180c */
[----:B------:R-:W1:Y:S01]  /*6b30*/  MUFU.TANH R228, R228 ;  /* 0x000000e400e47308 */ /* 0x000e620000002400 */
[C---:B------:R-:W-:Y:S01]  /*6b40*/  HMMA.16816.F32 R16, R124.reuse, R106, R16 ;  /* 0x0000006a7c10723c */ /* 0x040fe20000001810 */
[----:B------:R-:W4:Y:S08]  /*6b50*/  LDSM.16.M88.4 R104, [R157+0x3800] ;  /* 0x003800009d68783b */ /* 0x000f300000000200 */
[----:B------:R-:W1:Y:S01]  /*6b60*/  MUFU.TANH R226, R226 ;  /* 0x000000e200e27308 */ /* 0x000e620000002400 */
[C---:B------:R-:W-:Y:S03]  /*6b70*/  HMMA.16816.F32 R20, R124.reuse, R108, R20 ;  /* 0x0000006c7c14723c */ /* 0x040fe60000001814 */
[-C--:B------:R-:W-:Y:S01]  /*6b80*/  FMUL.FTZ R224, R12, R0.reuse ;  /* 0x000000000ce07220 */ /* 0x080fe20000410000 */
[-C--:B------:R-:W-:Y:S01]  /*6b90*/  FMUL.FTZ R222, R13, R0.reuse ;  /* 0x000000000dde7220 */ /* 0x080fe20000410000 */
[-C--:B------:R-:W-:Y:S01]  /*6ba0*/  FMUL.FTZ R220, R14, R0.reuse ;  /* 0x000000000edc7220 */ /* 0x080fe20000410000 */
[-C--:B------:R-:W-:Y:S03]  /*6bb0*/  FMUL.FTZ R214, R15, R0.reuse ;  /* 0x000000000fd67220 */ /* 0x080fe60000410000 */
[----:B------:R-:W1:Y:S01]  /*6bc0*/  MUFU.TANH R240, R240 ;  /* 0x000000f000f07308 */ /* 0x000e620000002400 */
[C---:B------:R-:W-:Y:S01]  /*6bd0*/  HMMA.16816.F32 R24, R124.reuse, R110, R24 ;  /* 0x0000006e7c18723c */ /* 0x040fe20000001818 */
[----:B------:R-:W5:Y:S02]  /*6be0*/  LDSM.16.M88.4 R108, [R157+0x4000] ;  /* 0x004000009d6c783b */ /* 0x000f640000000200 */
        /* <DEDUP_REMOVED lines=19> */
[----:B------:R-:W1:Y:S01]  /*6d20*/  MUFU.TANH R224, R224 ;  /* 0x000000e000e07308 */ /* 0x000e620000002400 */
[C---:B-----5:R-:W-:Y:S03]  /*6d30*/  HMMA.16816.F32 R36, R124.reuse, R108, R36 ;  /* 0x0000006c7c24723c */ /* 0x060fe60000001824 */
[-C--:B------:R-:W-:Y:S01]  /*6d40*/  FMUL.FTZ R189, R29, R0.reuse ;  /* 0x000000001dbd7220 */ /* 0x080fe20000410000 */
[-C--:B------:R-:W-:Y:S01]  /*6d50*/  FMUL.FTZ R194, R28, R0.reuse ;  /* 0x000000001cc27220 */ /* 0x080fe20000410000 */
[-C--:B------:R-:W-:Y:S04]  /*6d60*/  FMUL.FTZ R249, R30, R0.reuse ;  /* 0x000000001ef97220 */ /* 0x080fe80000410000 */
[----:B------:R-:W1:Y:S01]  /*6d70*/  MUFU.TANH R222, R222 ;  /* 0x000000de00de7308 */ /* 0x000e620000002400 */
[-C--:B------:R-:W-:Y:S01]  /*6d80*/  FMUL.FTZ R241, R31, R0.reuse ;  /* 0x000000001ff17220 */ /* 0x080fe20000410000 */
[C---:B------:R-:W-:Y:S01]  /*6d90*/  HMMA.16816.F32 R40, R124.reuse, R110, R40 ;  /* 0x0000006e7c28723c */ /* 0x040fe20000001828 */
[----:B------:R-:W5:Y:S02]  /*6da0*/  LDSM.16.M88.4 R108, [R157+0x5000] ;  /* 0x005000009d6c783b */ /* 0x000f640000000200 */
        /* <DEDUP_REMOVED lines=15> */
[C---:B---3--:R-:W-:Y:S08]  /*6ea0*/  HMMA.16816.F32 R44, R124.reuse, R104, R44 ;  /* 0x000000687c2c723c */ /* 0x048ff0000000182c */
[----:B------:R-:W3:Y:S01]  /*6eb0*/  MUFU.TANH R216, R216 ;  /* 0x000000d800d87308 */ /* 0x000ee20000002400 */
[C---:B------:R-:W-:Y:S01]  /*6ec0*/  HMMA.16816.F32 R48, R124.reuse, R106, R48 ;  /* 0x0000006a7c30723c */ /* 0x040fe20000001830 */
[----:B------:R-:W2:Y:S01]  /*6ed0*/  LDSM.16.M88.4 R104, [R157+0x5800] ;  /* 0x005800009d68783b */ /* 0x000ea20000000200 */
[----:B------:R-:W-:Y:S07]  /*6ee0*/  DEPBAR.LE SB0, 0x0 ;  /* 0x000080000000791a */ /* 0x000fee0000000000 */
[----:B------:R-:W1:Y:S01]  /*6ef0*/  MUFU.TANH R218, R218 ;  /* 0x000000da00da7308 */ /* 0x000e620000002400 */
[C---:B-----5:R-:W-:Y:S09]  /*6f00*/  HMMA.16816.F32 R52, R124.reuse, R108, R52 ;  /* 0x0000006c7c34723c */ /* 0x060ff20000001834 */
[----:B------:R-:W1:Y:S01]  /*6f10*/  MUFU.TANH R212, R212 ;  /* 0x000000d400d47308 */ /* 0x000e620000002400 */
        /* <DEDUP_REMOVED lines=18> */
[-C--:B------:R-:W-:Y:S05]  /*7040*/  FMUL.FTZ R195, R58, R0.reuse ;  /* 0x000000003ac37220 */ /* 0x080fea0000410000 */
[----:B------:R-:W1:Y:S01]  /*7050*/  MUFU.TANH R206, R206 ;  /* 0x000000ce00ce7308 */ /* 0x000e620000002400 */
[-C--:B------:R-:W-:Y:S01]  /*7060*/  FMUL.FTZ R197, R59, R0.reuse ;  /* 0x000000003bc57220 */ /* 0x080fe20000410000 */
[C---:B--2---:R-:W-:Y:S08]  /*7070*/  HMMA.16816.F32 R60, R124.reuse, R104, R60 ;  /* 0x000000687c3c723c */ /* 0x044ff0000000183c */
[----:B------:R-:W2:Y:S01]  /*7080*/  MUFU.TANH R202, R202 ;  /* 0x000000ca00ca7308 */ /* 0x000ea20000002400 */
        /* <DEDUP_REMOVED lines=8> */
[-C--:B----4-:R-:W-:Y:S06]  /*7110*/  FMUL.FTZ R189, R65, R0.reuse ;  /* 0x0000000041bd7220 */ /* 0x090fec0000410000 */
[----:B------:R-:W4:Y:S01]  /*7120*/  MUFU.TANH R198, R198 ;  /* 0x000000c600c67308 */ /* 0x000f220000002400 */
[-C--:B------:R-:W-:Y:S01]  /*7130*/  FMUL.FTZ R39, R66, R0.reuse ;  /* 0x0000000042277220 */ /* 0x080fe20000410000 */
[----:B------:R-:W-:Y:S08]  /*7140*/  FMUL.FTZ R38, R67, R0 ;  /* 0x0000000043267220 */ /* 0x000ff00000410000 */
        /* <DEDUP_REMOVED lines=58> */
[----:B------:R-:W2:Y:S01]  /*74f0*/  I2F.RP R8, R9 ;  /* 0x0000000900087306 */ /* 0x000ea20000209400 */
[----:B------:R-:W-:Y:S02]  /*7500*/  LOP3.LUT R10, R10, R13, RZ, 0x3c, !PT ;  /* 0x0000000d0a0a7212 */ /* 0x000fe400078e3cff */
[----:B------:R-:W-:Y:S02]  /*7510*/  IMAD.MOV R7, RZ, RZ, -R7 ;  /* 0x000000ffff077224 */ /* 0x000fe400078e0a07 */
[----:B------:R-:W-:Y:S05]  /*7520*/  ISETP.GE.AND P1, PT, R10, RZ, PT ;  /* 0x000000ff0a00720c */ /* 0x000fea0003f26270 */
[----:B--2---:R-:W2:Y:S02]  /*7530*/  MUFU.RCP R0, R8 ;  /* 0x0000000800007308 */ /* 0x004ea40000001000 */
[----:B--2---:R-:W-:Y:S01]  /*7540*/  VIADD R14, R0, 0xffffffe ;  /* 0x0ffffffe000e7836 */ /* 0x004fe20000000000 */
[----:B------:R-:W-:Y:S07]  /*7550*/  IADD3 R0, PT, PT, R177, -0x80, RZ ;  /* 0xffffff80b1007810 */ /* 0x000fee0007ffe0ff */
[----:B------:R-:W2:Y:S02]  /*7560*/  F2I.FTZ.U32.TRUNC.NTZ R15, R14 ;  /* 0x0000000e000f7305 */ /* 0x000ea4000021f000 */
[--C-:B--2---:R-:W-:Y:S02]  /*7570*/  IMAD.MOV R6, RZ, RZ, -R15.reuse ;  /* 0x000000ffff067224 */ /* 0x104fe400078e0a0f */
[----:B------:R-:W-:Y:S02]  /*7580*/  IMAD.MOV.U32 R14, RZ, RZ, RZ ;  /* 0x000000ffff0e7224 */ /* 0x000fe400078e00ff */
[----:B------:R-:W-:Y:S01]  /*7590*/  IMAD R11, R6, R9, RZ ;  /* 0x00000009060b7224 */ /* 0x000fe200078e02ff */
[----:B------:R-:W-:Y:S02]  /*75a0*/  IABS R6, R0 ;  /* 0x0000000000067213 */ /* 0x000fe40000000000 */
[----:B------:R-:W-:Y:S01]  /*75b0*/  LOP3.LUT R0, R0, R13, RZ, 0x3c, !PT ;  /* 0x0000000d00007212 */ /* 0x000fe200078e3cff */
[----:B------:R-:W-:Y:S03]  /*75c0*/  IMAD.HI.U32 R11, R15, R11, R14 ;  /* 0x0000000b0f0b7227 */ /* 0x000fe600078e000e */
[----:B------:R-:W-:Y:S03]  /*75d0*/  ISETP.GE.AND P3, PT, R0, RZ, PT ;  /* 0x000000ff0000720c */ /* 0x000fe60003f66270 */
        /* <DEDUP_REMOVED lines=42> */
.L_x_8964:
[----:B------:R-:W-:Y:S05]  /*7880*/  BSYNC.RECONVERGENT B0 ;  /* 0x0000000000007941 */ /* 0x000fea0003800200 */
.L_x_8963:
[----:B------:R-:W-:Y:S01]  /*7890*/  IADD3 R12, P1, PT, R5, R170, RZ ;  /* 0x000000aa050c7210 */ /* 0x000fe20007f3e0ff */
[----:B-1----:R-:W-:Y:S01]  /*78a0*/  IMAD.MOV.U32 R171, RZ, RZ, R169 ;  /* 0x000000ffffab7224 */ /* 0x002fe200078e00a9 */
        /* <DEDUP_REMOVED lines=26> */
.L_x_8962:
[----:B------:R-:W-:Y:S05]  /*7a50*/  BSYNC.RECONVERGENT B1 ;  /* 0x0000000000017941 */ /* 0x000fea0003800200 */
.L_x_8961:
[----:B------:R-:W3:Y:S01]  /*7a60*/  LD.E R37, desc[UR4][R2.64+0xdc] ;  /* 0x0000dc0402257980 */ /* 0x000ee2000c101900 */
[----:B-12---:R-:W-:Y:S02]  /*7a70*/  FMNMX3.FTZ R7, R103, R228, R226, !PT ;  /* 0x000000e467077276 */ /* 0x006fe400078100e2 */
[----:B------:R-:W-:Y:S01]  /*7a80*/  FMNMX3.FTZ R5, R101, R232, R230, !PT ;  /* 0x000000e865057276 */ /* 0x000fe200078100e6 */
[----:B------:R-:W-:Y:S01]  /*7a90*/  LDSM.16.MT88.4 R12, [R160+0x6000] ;  /* 0x00600000a00c783b */ /* 0x000fe20000004200 */
[----:B------:R-:W-:Y:S02]  /*7aa0*/  FMNMX3.FTZ R7, R7, R236, R234, !PT ;  /* 0x000000ec07077276 */ /* 0x000fe400078100ea */
[----:B------:R-:W-:Y:S02]  /*7ab0*/  FMNMX3.FTZ R5, R5, R240, R238, !PT ;  /* 0x000000f005057276 */ /* 0x000fe400078100ee */
[----:B------:R-:W-:Y:S02]  /*7ac0*/  FMNMX3.FTZ R7, R7, R220, R214, !PT ;  /* 0x000000dc07077276 */ /* 0x000fe400078100d6 */
        /* <DEDUP_REMOVED lines=34> */
[----:B------:R-:W-:Y:S02]  /*7cf0*/  IADD3 R186, PT, PT, R186, -0x1, RZ ;  /* 0xffffffffbaba7810 */ /* 0x000fe40007ffe0ff */
[----:B------:R-:W-:Y:S01]  /*7d00*/  IADD3 R177, PT, PT, R177, -0x80, RZ ;  /* 0xffffff80b1b17810 */ /* 0x000fe20007ffe0ff */
[----:B------:R-:W1:Y:S08]  /*7d10*/  SHFL.BFLY PT, R4, R11, 0x2, 0x1f ;  /* 0x0c401f000b047f89 */ /* 0x000e7000000e0000 */
[----:B------:R-:W2:Y:S01]  /*7d20*/  SHFL.BFLY PT, R0, R7, 0x2, 0x1f ;  /* 0x0c401f0007007f89 */ /* 0x000ea200000e0000 */
[----:B-1----:R-:W-:Y:S02]  /*7d30*/  FMNMX.FTZ R9, R11, R4, !PT ;  /* 0x000000040b097209 */ /* 0x002fe40007810000 */
[----:B--2---:R-:W-:Y:S05]  /*7d40*/  FMNMX.FTZ R5, R7, R0, !PT ;  /* 0x0000000007057209 */ /* 0x004fea0007810000 */
[----:B------:R-:W1:Y:S08]  /*7d50*/  SHFL.BFLY PT, R36, R9, 0x1, 0x1f ;  /* 0x0c201f0009247f89 */ /* 0x000e7000000e0000 */
[----:B------:R-:W2:Y:S01]  /*7d60*/  SHFL.BFLY PT, R0, R5, 0x1, 0x1f ;  /* 0x0c201f0005007f89 */ /* 0x000ea200000e0000 */
[----:B-1----:R-:W-:Y:S02]  /*7d70*/  FMNMX.FTZ R36, R9, R36, !PT ;  /* 0x0000002409247209 */ /* 0x002fe40007810000 */
[----:B--2---:R-:W-:Y:S03]  /*7d80*/  FMNMX.FTZ R0, R5, R0, !PT ;  /* 0x0000000005007209 */ /* 0x004fe60007810000 */
[C---:B------:R-:W-:Y:S01]  /*7d90*/  FADD.FTZ R6, -R36.reuse, R101 ;  /* 0x0000006524067221 */ /* 0x040fe20000010100 */
[----:B------:R-:W-:Y:S02]  /*7da0*/  FSETP.NEU.FTZ.AND P2, PT, R36, -INF , PT ;  /* 0xff8000002400780b */ /* 0x000fe40003f5d000 */
[C---:B------:R-:W-:Y:S01]  /*7db0*/  FSETP.NEU.FTZ.AND P1, PT, R0.reuse, -INF , PT ;  /* 0xff8000000000780b */ /* 0x040fe20003f3d000 */
[----:B------:R-:W-:Y:S01]  /*7dc0*/  FADD.FTZ R4, -R0, R103 ;  /* 0x0000006700047221 */ /* 0x000fe20000010100 */
[C---:B---3--:R-:W-:Y:S01]  /*7dd0*/  FMUL.FTZ R106, R37.reuse, R36 ;  /* 0x00000024256a7220 */ /* 0x048fe20000410000 */
[C---:B------:R-:W-:Y:S02]  /*7de0*/  FMUL.FTZ R104, R37.reuse, R0 ;  /* 0x0000000025687220 */ /* 0x040fe40000410000 */
[C---:B------:R-:W-:Y:S01]  /*7df0*/  FMUL.FTZ R43, R37.reuse, R4 ;  /* 0x00000004252b7220 */ /* 0x040fe20000410000 */
[----:B------:R-:W-:Y:S01]  /*7e00*/  FMUL.FTZ R42, R37, R6 ;  /* 0x00000006252a7220 */ /* 0x000fe20000410000 */
[----:B------:R-:W-:Y:S02]  /*7e10*/  FSEL R106, R106, RZ, P2 ;  /* 0x000000ff6a6a7208 */ /* 0x000fe40001000000 */
[----:B------:R-:W-:Y:S02]  /*7e20*/  FSEL R104, R104, RZ, P1 ;  /* 0x000000ff68687208 */ /* 0x000fe40000800000 */
[----:B------:R-:W1:Y:S01]  /*7e30*/  MUFU.EX2 R43, R43 ;  /* 0x0000002b002b7308 */ /* 0x000e620000000800 */
        /* <DEDUP_REMOVED lines=8> */
[-C--:B------:R-:W-:Y:S01]  /*7ec0*/  FFMA.FTZ R101, R234, R37.reuse, -R104 ;  /* 0x00000025ea657223 */ /* 0x080fe20000010868 */
[----:B------:R-:W2:Y:S01]  /*7ed0*/  MUFU.EX2 R42, R42 ;  /* 0x0000002a002a7308 */ /* 0x000ea20000000800 */
[-CC-:B------:R-:W-:Y:S01]  /*7ee0*/  FFMA.FTZ R224, R224, R37.reuse, -R106.reuse ;  /* 0x00000025e0e07223 */ /* 0x180fe2000001086a */
[-CC-:B------:R-:W-:Y:S01]  /*7ef0*/  FFMA.FTZ R216, R216, R37.reuse, -R106.reuse ;  /* 0x00000025d8d87223 */ /* 0x180fe2000001086a */
[--C-:B------:R-:W-:Y:S07]  /*7f00*/  FFMA.FTZ R218, R218, R37, -R106.reuse ;  /* 0x00000025dada7223 */ /* 0x100fee000001086a */
[----:B------:R-:W-:Y:S01]  /*7f10*/  MUFU.EX2 R109, R109 ;  /* 0x0000006d006d7308 */ /* 0x000fe20000000800 */
[C---:B-1----:R-:W-:Y:S01]  /*7f20*/  FMUL.FTZ R6, R43.reuse, R98 ;  /* 0x000000622b067220 */ /* 0x042fe20000410000 */
[C---:B------:R-:W-:Y:S01]  /*7f30*/  FMUL.FTZ R7, R43.reuse, R99 ;  /* 0x000000632b077220 */ /* 0x040fe20000410000 */
[C---:B------:R-:W-:Y:S07]  /*7f40*/  FMUL.FTZ R10, R43.reuse, R94 ;  /* 0x0000005e2b0a7220 */ /* 0x040fee0000410000 */
[----:B------:R-:W1:Y:S01]  /*7f50*/  MUFU.EX2 R107, R107 ;  /* 0x0000006b006b7308 */ /* 0x000e620000000800 */
[C---:B------:R-:W-:Y:S01]  /*7f60*/  FMUL.FTZ R11, R43.reuse, R95 ;  /* 0x0000005f2b0b7220 */ /* 0x040fe20000410000 */
[C---:B------:R-:W-:Y:S01]  /*7f70*/  FMUL.FTZ R18, R43.reuse, R86 ;  /* 0x000000562b127220 */ /* 0x040fe20000410000 */
[C---:B------:R-:W-:Y:S07]  /*7f80*/  FMUL.FTZ R19, R43.reuse, R87 ;  /* 0x000000572b137220 */ /* 0x040fee0000410000 */
[----:B------:R-:W-:Y:S01]  /*7f90*/  MUFU.EX2 R112, R112 ;  /* 0x0000007000707308 */ /* 0x000fe20000000800 */
[----:B------:R-:W-:Y:S01]  /*7fa0*/  FMUL.FTZ R35, R43, R71 ;  /* 0x000000472b237220 */ /* 0x000fe20000410000 */
[C---:B--2---:R-:W-:Y:S01]  /*7fb0*/  FMUL.FTZ R4, R42.reuse, R96 ;  /* 0x000000602a047220 */ /* 0x044fe20000410000 */
[C---:B------:R-:W-:Y:S07]  /*7fc0*/  FMUL.FTZ R5, R42.reuse, R97 ;  /* 0x000000612a057220 */ /* 0x040fee0000410000 */
[----:B------:R-:W2:Y:S01]  /*7fd0*/  MUFU.EX2 R105, R105 ;  /* 0x0000006900697308 */ /* 0x000ea20000000800 */
[C---:B------:R-:W-:Y:S01]  /*7fe0*/  FMUL.FTZ R8, R42.reuse, R92 ;  /* 0x0000005c2a087220 */ /* 0x040fe20000410000 */
[C---:B------:R-:W-:Y:S01]  /*7ff0*/  FMUL.FTZ R9, R42.reuse, R93 ;  /* 0x0000005d2a097220 */ /* 0x040fe20000410000 */
[C---:B------:R-:W-:Y:S07]  /*8000*/  FMUL.FTZ R16, R42.reuse, R84 ;  /* 0x000000542a107220 */ /* 0x040fee0000410000 */
[----:B------:R-:W-:Y:S01]  /*8010*/  MUFU.EX2 R110, R110 ;  /* 0x0000006e006e7308 */ /* 0x000fe20000000800 */
[C---:B------:R-:W-:Y:S01]  /*8020*/  FMUL.FTZ R17, R42.reuse, R85 ;  /* 0x000000552a117220 */ /* 0x040fe20000410000 */
[----:B-1----:R-:W-:Y:S01]  /*8030*/  F2FP.F16.F32.PACK_AB R44, R107, R109 ;  /* 0x0000006d6b2c723e */ /* 0x002fe200000000ff */
[----:B------:R-:W-:Y:S07]  /*8040*/  LDSM.16.MT88.4 R92, [R160+0x9800] ;  /* 0x00980000a05c783b */ /* 0x000fee0000004200 */
[----:B------:R-:W1:Y:S01]  /*8050*/  MUFU.EX2 R103, R103 ;  /* 0x0000006700677308 */ /* 0x000e620000000800 */
[C---:B------:R-:W-:Y:S01]  /*8060*/  FMUL.FTZ R34, R43.reuse, R70 ;  /* 0x000000462b227220 */ /* 0x040fe20000410000 */
[C---:B------:R-:W-:Y:S01]  /*8070*/  FMUL.FTZ R32, R42.reuse, R68 ;  /* 0x000000442a207220 */ /* 0x040fe20000410000 */
[C---:B------:R-:W-:Y:S07]  /*8080*/  FMUL.FTZ R33, R42.reuse, R69 ;  /* 0x000000452a217220 */ /* 0x040fee0000410000 */
[----:B------:R-:W-:Y:S01]  /*8090*/  MUFU.EX2 R108, R108 ;  /* 0x0000006c006c7308 */ /* 0x000fe20000000800 */
[----:B------:R-:W-:Y:S01]  /*80a0*/  FMUL.FTZ R26, R43, R78 ;  /* 0x0000004e2b1a7220 */ /* 0x000fe20000410000 */
[----:B--2---:R-:W-:Y:S01]  /*80b0*/  F2FP.F16.F32.PACK_AB R45, R105, R112 ;  /* 0x00000070692d723e */ /* 0x004fe200000000ff */
[----:B------:R-:W-:Y:S07]  /*80c0*/  LDSM.16.MT88.4 R84, [R156+0x9800] ;  /* 0x009800009c54783b */ /* 0x000fee0000004200 */
[----:B------:R-:W2:Y:S01]  /*80d0*/  MUFU.EX2 R101, R101 ;  /* 0x0000006500657308 */ /* 0x000ea20000000800 */
[----:B------:R-:W-:Y:S01]  /*80e0*/  FMUL.FTZ R27, R43, R79 ;  /* 0x0000004f2b1b7220 */ /* 0x000fe20000410000 */
[----:B------:R-:W-:Y:S01]  /*80f0*/  FMUL.FTZ R24, R42, R76 ;  /* 0x0000004c2a187220 */ /* 0x000fe20000410000 */
[----:B------:R-:W-:Y:S07]  /*8100*/  FFMA.FTZ R76, R222, R37, -R106 ;  /* 0x00000025de4c7223 */ /* 0x000fee000001086a */
[----:B------:R-:W-:Y:S01]  /*8110*/  MUFU.EX2 R79, R224 ;  /* 0x000000e0004f7308 */ /* 0x000fe20000000800 */
[----:B------:R-:W-:Y:S01]  /*8120*/  FMUL.FTZ R25, R42, R77 ;  /* 0x0000004d2a197220 */ /* 0x000fe20000410000 */
[----:B-1----:R-:W-:Y:S01]  /*8130*/  F2FP.F16.F32.PACK_AB R46, R103, R110 ;  /* 0x0000006e672e723e */ /* 0x002fe200000000ff */
[-CC-:B------:R-:W-:Y:S01]  /*8140*/  FFMA.FTZ R78, R220, R37.reuse, -R104.reuse ;  /* 0x00000025dc4e7223 */ /* 0x180fe20000010868 */
[-CC-:B------:R-:W-:Y:S06]  /*8150*/  FFMA.FTZ R77, R214, R37.reuse, -R104.reuse ;  /* 0x00000025d64d7223 */ /* 0x180fec0000010868 */
[----:B------:R-:W1:Y:S01]  /*8160*/  MUFU.EX2 R76, R76 ;  /* 0x0000004c004c7308 */ /* 0x000e620000000800 */
[-CC-:B------:R-:W-:Y:S01]  /*8170*/  FFMA.FTZ R97, R249, R37.reuse, -R104.reuse ;  /* 0x00000025f9617223 */ /* 0x180fe20000010868 */
[-CC-:B------:R-:W-:Y:S01]  /*8180*/  FFMA.FTZ R98, R241, R37.reuse, -R104.reuse ;  /* 0x00000025f1627223 */ /* 0x180fe20000010868 */
[-CC-:B------:R-:W-:Y:S07]  /*8190*/  FFMA.FTZ R96, R245, R37.reuse, -R104.reuse ;  /* 0x00000025f5607223 */ /* 0x180fee0000010868 */
[----:B------:R-:W-:Y:S01]  /*81a0*/  MUFU.EX2 R78, R78 ;  /* 0x0000004e004e7308 */ /* 0x000fe20000000800 */
[----:B--2---:R-:W-:Y:S01]  /*81b0*/  F2FP.F16.F32.PACK_AB R47, R101, R108 ;  /* 0x0000006c652f723e */ /* 0x004fe200000000ff */
[-CC-:B------:R-:W-:Y:S01]  /*81c0*/  FFMA.FTZ R99, R243, R37.reuse, -R104.reuse ;  /* 0x00000025f3637223 */ /* 0x180fe20000010868 */
[-C--:B------:R-:W-:Y:S07]  /*81d0*/  FFMA.FTZ R210, R210, R37.reuse, -R104 ;  /* 0x00000025d2d27223 */ /* 0x080fee0000010868 */
[----:B------:R-:W2:Y:S01]  /*81e0*/  MUFU.EX2 R77, R77 ;  /* 0x0000004d004d7308 */ /* 0x000ea20000000800 */
[-CC-:B------:R-:W-:Y:S01]  /*81f0*/  FFMA.FTZ R69, R206, R37.reuse, -R106.reuse ;  /* 0x00000025ce457223 */ /* 0x180fe2000001086a */
[-C--:B------:R-:W-:Y:S01]  /*8200*/  FFMA.FTZ R68, R198, R37.reuse, -R106 ;  /* 0x00000025c6447223 */ /* 0x080fe2000001086a */
[----:B------:R-:W-:Y:S01]  /*8210*/  FFMA.FTZ R70, R155, R37, -R104 ;  /* 0x000000259b467223 */ /* 0x000fe20000010868 */
[C---:B------:R-:W-:Y:S06]  /*8220*/  HMMA.16816.F32 R4, R44.reuse, R12, R4 ;  /* 0x0000000c2c04723c */ /* 0x040fec0000001804 */
[----:B------:R-:W-:Y:S10]  /*8230*/  MUFU.EX2 R97, R97 ;  /* 0x0000006100617308 */ /* 0x000ff40000000800 */
[----:B------:R-:W-:Y:S01]  /*8240*/  MUFU.EX2 R98, R98 ;  /* 0x0000006200627308 */ /* 0x000fe20000000800 */
[C---:B------:R-:W-:Y:S01]  /*8250*/  FMUL.FTZ R12, R42.reuse, R88 ;  /* 0x000000582a0c7220 */ /* 0x040fe20000410000 */
[----:B------:R-:W-:Y:S01]  /*8260*/  FMUL.FTZ R13, R42, R89 ;  /* 0x000000592a0d7220 */ /* 0x000fe20000410000 */
[C---:B------:R-:W-:Y:S07]  /*8270*/  HMMA.16816.F32 R8, R44.reuse, R14, R8 ;  /* 0x0000000e2c08723c */ /* 0x040fee0000001808 */
[----:B------:R-:W-:Y:S01]  /*8280*/  MUFU.EX2 R96, R96 ;  /* 0x0000006000607308 */ /* 0x000fe20000000800 */
[C---:B------:R-:W-:Y:S01]  /*8290*/  FMUL.FTZ R14, R43.reuse, R90 ;  /* 0x0000005a2b0e7220 */ /* 0x040fe20000410000 */
[----:B------:R-:W-:Y:S08]  /*82a0*/  FMUL.FTZ R15, R43, R91 ;  /* 0x0000005b2b0f7220 */ /* 0x000ff00000410000 */
[----:B------:R-:W-:Y:S01]  /*82b0*/  MUFU.EX2 R99, R99 ;  /* 0x0000006300637308 */ /* 0x000fe20000000800 */
[-CC-:B------:R-:W-:Y:S01]  /*82c0*/  FFMA.FTZ R89, R194, R37.reuse, -R106.reuse ;  /* 0x00000025c2597223 */ /* 0x180fe2000001086a */
[-CC-:B------:R-:W-:Y:S01]  /*82d0*/  FFMA.FTZ R90, R153, R37.reuse, -R106.reuse ;  /* 0x00000025995a7223 */ /* 0x180fe2000001086a */
[-CC-:B------:R-:W-:Y:S07]  /*82e0*/  FFMA.FTZ R88, R247, R37.reuse, -R106.reuse ;  /* 0x00000025f7587223 */ /* 0x180fee000001086a */
[----:B------:R-:W-:Y:S01]  /*82f0*/  MUFU.EX2 R71, R210 ;  /* 0x000000d200477308 */ /* 0x000fe20000000800 */
[----:B------:R-:W-:Y:S01]  /*8300*/  FFMA.FTZ R91, R251, R37, -R106 ;  /* 0x00000025fb5b7223 */ /* 0x000fe2000001086a */
[C---:B------:R-:W-:Y:S08]  /*8310*/  HMMA.16816.F32 R12, R44.reuse, R20, R12 ;  /* 0x000000142c0c723c */ /* 0x040ff0000000180c */
        /* <DEDUP_REMOVED lines=10> */
[-C--:B------:R-:W-:Y:S07]  /*83c0*/  FFMA.FTZ R82, R208, R37.reuse, -R106 ;  /* 0x00000025d0527223 */ /* 0x080fee000001086a */
[----:B------:R-:W-:Y:S01]  /*83d0*/  MUFU.EX2 R80, R80 ;  /* 0x0000005000507308 */ /* 0x000fe20000000800 */
[-C--:B------:R-:W-:Y:S01]  /*83e0*/  FFMA.FTZ R83, R200, R37.reuse, -R104 ;  /* 0x00000025c8537223 */ /* 0x080fe20000010868 */
[-CC-:B------:R-:W-:Y:S01]  /*83f0*/  FFMA.FTZ R114, R239, R37.reuse, -R106.reuse ;  /* 0x00000025ef727223 */ /* 0x180fe2000001086a */
[----:B------:R-:W-:Y:S07]  /*8400*/  FFMA.FTZ R111, R235, R37, -R106 ;  /* 0x00000025eb6f7223 */ /* 0x000fee000001086a */
[----:B------:R-:W-:Y:S01]  /*8410*/  MUFU.EX2 R81, R81 ;  /* 0x0000005100517308 */ /* 0x000fe20000000800 */
[C---:B------:R-:W-:Y:S03]  /*8420*/  HMMA.16816.F32 R20, R44.reuse, R28, R20 ;  /* 0x0000001c2c14723c */ /* 0x040fe60000001814 */
[C---:B------:R-:W-:Y:S01]  /*8430*/  FMUL.FTZ R28, R42.reuse, R72 ;  /* 0x000000482a1c7220 */ /* 0x040fe20000410000 */
[----:B------:R-:W-:Y:S05]  /*8440*/  FMUL.FTZ R29, R42, R73 ;  /* 0x000000492a1d7220 */ /* 0x000fea0000410000 */
[----:B------:R-:W-:Y:S01]  /*8450*/  MUFU.EX2 R72, R216 ;  /* 0x000000d800487308 */ /* 0x000fe20000000800 */
[-CC-:B------:R-:W-:Y:S01]  /*8460*/  FFMA.FTZ R115, R225, R37.reuse, -R104.reuse ;  /* 0x00000025e1737223 */ /* 0x180fe20000010868 */
[-CC-:B------:R-:W-:Y:S01]  /*8470*/  FFMA.FTZ R118, R229, R37.reuse, -R104.reuse ;  /* 0x00000025e5767223 */ /* 0x180fe20000010868 */
[C---:B------:R-:W-:Y:S07]  /*8480*/  HMMA.16816.F32 R24, R44.reuse, R30, R24 ;  /* 0x0000001e2c18723c */ /* 0x040fee0000001818 */
[----:B------:R-:W3:Y:S01]  /*8490*/  MUFU.EX2 R73, R218 ;  /* 0x000000da00497308 */ /* 0x000ee20000000800 */
[C---:B------:R-:W-:Y:S01]  /*84a0*/  FMUL.FTZ R30, R43.reuse, R74 ;  /* 0x0000004a2b1e7220 */ /* 0x040fe20000410000 */
[----:B------:R-:W-:Y:S01]  /*84b0*/  FFMA.FTZ R74, R212, R37, -R104 ;  /* 0x00000025d44a7223 */ /* 0x000fe20000010868 */
[----:B------:R-:W-:Y:S07]  /*84c0*/  FMUL.FTZ R31, R43, R75 ;  /* 0x0000004b2b1f7220 */ /* 0x000fee0000410000 */
[----:B------:R-:W-:Y:S01]  /*84d0*/  MUFU.EX2 R82, R82 ;  /* 0x0000005200527308 */ /* 0x000fe20000000800 */
[-CC-:B------:R-:W-:Y:S01]  /*84e0*/  FFMA.FTZ R75, R204, R37.reuse, -R106.reuse ;  /* 0x00000025cc4b7223 */ /* 0x180fe2000001086a */
[-CC-:B------:R-:W-:Y:S01]  /*84f0*/  FFMA.FTZ R116, R237, R37.reuse, -R106.reuse ;  /* 0x00000025ed747223 */ /* 0x180fe2000001086a */
[-C--:B------:R-:W-:Y:S07]  /*8500*/  FFMA.FTZ R113, R227, R37.reuse, -R106 ;  /* 0x00000025e3717223 */ /* 0x080fee000001086a */
[----:B------:R-:W4:Y:S01]  /*8510*/  MUFU.EX2 R74, R74 ;  /* 0x0000004a004a7308 */ /* 0x000f220000000800 */
[-CC-:B------:R-:W-:Y:S01]  /*8520*/  FFMA.FTZ R117, R231, R37.reuse, -R104.reuse ;  /* 0x00000025e7757223 */ /* 0x180fe20000010868 */
[C---:B------:R-:W-:Y:S08]  /*8530*/  HMMA.16816.F32 R28, R44.reuse, R48, R28 ;  /* 0x000000302c1c723c */ /* 0x040ff0000000181c */
[----:B------:R-:W5:Y:S01]  /*8540*/  MUFU.EX2 R83, R83 ;  /* 0x0000005300537308 */ /* 0x000f620000000800 */
[-C--:B------:R-:W-:Y:S01]  /*8550*/  FFMA.FTZ R120, R233, R37.reuse, -R104 ;  /* 0x00000025e9787223 */ /* 0x080fe20000010868 */
[-CC-:B------:R-:W-:Y:S01]  /*8560*/  FFMA.FTZ R122, R217, R37.reuse, -R106.reuse ;  /* 0x00000025d97a7223 */ /* 0x180fe2000001086a */
[-C--:B------:R-:W-:Y:S07]  /*8570*/  FFMA.FTZ R119, R221, R37.reuse, -R106 ;  /* 0x00000025dd777223 */ /* 0x080fee000001086a */
[----:B------:R-:W5:Y:S01]  /*8580*/  MUFU.EX2 R75, R75 ;  /* 0x0000004b004b7308 */ /* 0x000f620000000800 */
[--C-:B------:R-:W-:Y:S01]  /*8590*/  FFMA.FTZ R121, R209, R37, -R104.reuse ;  /* 0x00000025d1797223 */ /* 0x100fe20000010868 */
[----:B------:R-:W-:Y:S01]  /*85a0*/  HMMA.16816.F32 R32, R44, R50, R32 ;  /* 0x000000322c20723c */ /* 0x000fe20000001820 */
[----:B------:R-:W5:Y:S07]  /*85b0*/  LDSM.16.MT88.4 R48, [R100+0x6800] ;  /* 0x006800006430783b */ /* 0x000f6e0000004200 */
[----:B------:R-:W-:Y:S01]  /*85c0*/  MUFU.EX2 R89, R89 ;  /* 0x0000005900597308 */ /* 0x000fe20000000800 */
[----:B-1----:R-:W-:Y:S01]  /*85d0*/  F2FP.F16.F32.PACK_AB R44, R76, R79 ;  /* 0x0000004f4c2c723e */ /* 0x002fe200000000ff */
[-C--:B------:R-:W-:Y:S01]  /*85e0*/  FFMA.FTZ R124, R211, R37.reuse, -R104 ;  /* 0x00000025d37c7223 */ /* 0x080fe20000010868 */
[----:B--2---:R-:W-:Y:S07]  /*85f0*/  F2FP.F16.F32.PACK_AB R45, R77, R78 ;  /* 0x0000004e4d2d723e */ /* 0x004fee00000000ff */
[----:B------:R-:W1:Y:S01]  /*8600*/  MUFU.EX2 R90, R90 ;  /* 0x0000005a005a7308 */ /* 0x000e620000000800 */
[----:B---3--:R-:W-:Y:S01]  /*8610*/  F2FP.F16.F32.PACK_AB R46, R73, R72 ;  /* 0x00000048492e723e */ /* 0x008fe200000000ff */
[-CC-:B------:R-:W-:Y:S01]  /*8620*/  FFMA.FTZ R126, R223, R37.reuse, -R106.reuse ;  /* 0x00000025df7e7223 */ /* 0x180fe2000001086a */
[----:B----4-:R-:W-:Y:S07]  /*8630*/  F2FP.F16.F32.PACK_AB R47, R71, R74 ;  /* 0x0000004a472f723e */ /* 0x010fee00000000ff */
[----:B------:R-:W-:Y:S01]  /*8640*/  MUFU.EX2 R88, R88 ;  /* 0x0000005800587308 */ /* 0x000fe20000000800 */
[-C--:B------:R-:W-:Y:S01]  /*8650*/  FFMA.FTZ R123, R219, R37.reuse, -R106 ;  /* 0x00000025db7b7223 */ /* 0x080fe2000001086a */
[-CC-:B------:R-:W-:Y:S01]  /*8660*/  FFMA.FTZ R125, R213, R37.reuse, -R104.reuse ;  /* 0x00000025d57d7223 */ /* 0x180fe20000010868 */
[----:B------:R-:W-:Y:S07]  /*8670*/  FFMA.FTZ R128, R215, R37, -R104 ;  /* 0x00000025d7807223 */ /* 0x000fee0000010868 */
[----:B------:R-:W2:Y:S01]  /*8680*/  MUFU.EX2 R91, R91 ;  /* 0x0000005b005b7308 */ /* 0x000ea20000000800 */
[----:B------:R-:W-:Y:S01]  /*8690*/  FFMA.FTZ R109, R42, R187, R109 ;  /* 0x000000bb2a6d7223 */ /* 0x000fe2000001006d */
[C---:B------:R-:W-:Y:S08]  /*86a0*/  HMMA.16816.F32 R4, R44.reuse, R52, R4 ;  /* 0x000000342c04723c */ /* 0x040ff00000001804 */
[----:B------:R-:W-:Y:S01]  /*86b0*/  MUFU.EX2 R114, R114 ;  /* 0x0000007200727308 */ /* 0x000fe20000000800 */
[-CC-:B------:R-:W-:Y:S01]  /*86c0*/  FFMA.FTZ R42, R190, R37.reuse, -R106.reuse ;  /* 0x00000025be2a7223 */ /* 0x180fe2000001086a */
[-CC-:B------:R-:W-:Y:S01]  /*86d0*/  FFMA.FTZ R191, R191, R37.reuse, -R106.reuse ;  /* 0x00000025bfbf7223 */ /* 0x180fe2000001086a */
[-C--:B------:R-:W-:Y:S07]  /*86e0*/  FFMA.FTZ R192, R192, R37.reuse, -R106 ;  /* 0x00000025c0c07223 */ /* 0x080fee000001086a */
[----:B------:R-:W3:Y:S01]  /*86f0*/  MUFU.EX2 R111, R111 ;  /* 0x0000006f006f7308 */ /* 0x000ee20000000800 */
[----:B------:R-:W-:Y:S01]  /*8700*/  FFMA.FTZ R112, R43, R188, R112 ;  /* 0x000000bc2b707223 */ /* 0x000fe20000010070 */
[C---:B------:R-:W-:Y:S01]  /*8710*/  HMMA.16816.F32 R8, R44.reuse, R54, R8 ;  /* 0x000000362c08723c */ /* 0x040fe20000001808 */
[----:B------:R-:W4:Y:S07]  /*8720*/  LDSM.16.MT88.4 R52, [R160+0x7000] ;  /* 0x00700000a034783b */ /* 0x000f2e0000004200 */
[----:B------:R-:W-:Y:S01]  /*8730*/  MUFU.EX2 R115, R115 ;  /* 0x0000007300737308 */ /* 0x000fe20000000800 */
[----:B------:R-:W-:Y:S01]  /*8740*/  FFMA.FTZ R43, R203, R37, -R106 ;  /* 0x00000025cb2b7223 */ /* 0x000fe2000001086a */
[----:B------:R-:W-:Y:S01]  /*8750*/  FADD.FTZ R105, R105, R112 ;  /* 0x0000007069697221 */ /* 0x000fe20000010000 */
[----:B------:R-:W-:Y:S07]  /*8760*/  FADD.FTZ R109, R107, R109 ;  /* 0x0000006d6b6d7221 */ /* 0x000fee0000010000 */
[----:B------:R-:W3:Y:S01]  /*8770*/  MUFU.EX2 R118, R118 ;  /* 0x0000007600767308 */ /* 0x000ee20000000800 */
[C---:B------:R-:W-:Y:S09]  /*8780*/  HMMA.16816.F32 R12, R44.reuse, R56, R12 ;  /* 0x000000382c0c723c */ /* 0x040ff2000000180c */
[----:B------:R-:W-:Y:S01]  /*8790*/  MUFU.EX2 R116, R116 ;  /* 0x0000007400747308 */ /* 0x000fe20000000800 */
[----:B------:R-:W-:Y:S01]  /*87a0*/  FADD.FTZ R108, R108, R105 ;  /* 0x000000696c6c7221 */ /* 0x000fe20000010000 */
[----:B------:R-:W-:Y:S08]  /*87b0*/  FADD.FTZ R110, R110, R109 ;  /* 0x0000006d6e6e7221 */ /* 0x000ff00000010000 */
[----:B------:R-:W3:Y:S01]  /*87c0*/  MUFU.EX2 R113, R113 ;  /* 0x0000007100717308 */ /* 0x000ee20000000800 */
[----:B------:R-:W-:Y:S01]  /*87d0*/  FADD.FTZ R101, R101, R108 ;  /* 0x0000006c65657221 */ /* 0x000fe20000010000 */
[C---:B------:R-:W-:Y:S01]  /*87e0*/  HMMA.16816.F32 R16, R44.reuse, R58, R16 ;  /* 0x0000003a2c10723c */ /* 0x040fe20000001810 */
[----:B------:R-:W1:Y:S07]  /*87f0*/  LDSM.16.MT88.4 R56, [R156+0x7000] ;  /* 0x007000009c38783b */ /* 0x000e6e0000004200 */
[----:B------:R-:W-:Y:S01]  /*8800*/  MUFU.EX2 R117, R117 ;  /* 0x0000007500757308 */ /* 0x000fe20000000800 */
[----:B------:R-:W-:Y:S01]  /*8810*/  FADD.FTZ R78, R78, R101 ;  /* 0x000000654e4e7221 */ /* 0x000fe20000010000 */
[----:B------:R-:W-:Y:S01]  /*8820*/  FADD.FTZ R110, R103, R110 ;  /* 0x0000006e676e7221 */ /* 0x000fe20000010000 */
[----:B------:R-:W-:Y:S07]  /*8830*/  MOV R103, R0 ;  /* 0x0000000000677202 */ /* 0x000fee0000000f00 */
[----:B------:R-:W3:Y:S01]  /*8840*/  MUFU.EX2 R120, R120 ;  /* 0x0000007800787308 */ /* 0x000ee20000000800 */
[----:B------:R-:W-:Y:S01]  /*8850*/  FADD.FTZ R77, R77, R78 ;  /* 0x0000004e4d4d7221 */ /* 0x000fe20000010000 */
[C---:B------:R-:W-:Y:S08]  /*8860*/  HMMA.16816.F32 R20, R44.reuse, R60, R20 ;  /* 0x0000003c2c14723c */ /* 0x040ff00000001814 */
[----:B------:R-:W-:Y:S01]  /*8870*/  MUFU.EX2 R122, R122 ;  /* 0x0000007a007a7308 */ /* 0x000fe20000000800 */
[----:B------:R-:W-:Y:S01]  /*8880*/  FADD.FTZ R74, R74, R77 ;  /* 0x0000004d4a4a7221 */ /* 0x000fe20000010000 */
[----:B------:R-:W-:Y:S01]  /*8890*/  FADD.FTZ R79, R79, R110 ;  /* 0x0000006e4f4f7221 */ /* 0x000fe20000010000 */
[----:B------:R-:W-:Y:S07]  /*88a0*/  MOV R101, R36 ;  /* 0x0000002400657202 */ /* 0x000fee0000000f00 */
[----:B------:R-:W3:Y:S01]  /*88b0*/  MUFU.EX2 R119, R119 ;  /* 0x0000007700777308 */ /* 0x000ee20000000800 */
[----:B------:R-:W-:Y:S01]  /*88c0*/  FADD.FTZ R71, R71, R74 ;  /* 0x0000004a47477221 */ /* 0x000fe20000010000 */
[C---:B------:R-:W-:Y:S01]  /*88d0*/  HMMA.16816.F32 R24, R44.reuse, R62, R24 ;  /* 0x0000003e2c18723c */ /* 0x040fe20000001818 */
[----:B------:R-:W2:Y:S07]  /*88e0*/  LDSM.16.MT88.4 R60, [R102+0x7000] ;  /* 0x00700000663c783b */ /* 0x000eae0000004200 */
[----:B------:R-:W-:Y:S01]  /*88f0*/  MUFU.EX2 R121, R121 ;  /* 0x0000007900797308 */ /* 0x000fe20000000800 */
[----:B------:R-:W-:Y:S09]  /*8900*/  FADD.FTZ R79, R76, R79 ;  /* 0x0000004f4c4f7221 */ /* 0x000ff20000010000 */
[----:B------:R-:W3:Y:S01]  /*8910*/  MUFU.EX2 R124, R124 ;  /* 0x0000007c007c7308 */ /* 0x000ee20000000800 */
[----:B------:R-:W-:Y:S01]  /*8920*/  FADD.FTZ R72, R72, R79 ;  /* 0x0000004f48487221 */ /* 0x000fe20000010000 */
[C---:B-----5:R-:W-:Y:S01]  /*8930*/  HMMA.16816.F32 R28, R44.reuse, R48, R28 ;  /* 0x000000302c1c723c */ /* 0x060fe2000000181c */
[----:B------:R-:W-:Y:S07]  /*8940*/  LDSM.16.MT88.4 R76, [R102+0x9800] ;  /* 0x00980000664c783b */ /* 0x000fee0000004200 */
[----:B------:R-:W-:Y:S01]  /*8950*/  MUFU.EX2 R126, R126 ;  /* 0x0000007e007e7308 */ /* 0x000fe20000000800 */
[----:B------:R-:W-:Y:S09]  /*8960*/  FADD.FTZ R73, R73, R72 ;  /* 0x0000004849497221 */ /* 0x000ff20000010000 */
[----:B------:R-:W5:Y:S01]  /*8970*/  MUFU.EX2 R123, R123 ;  /* 0x0000007b007b7308 */ /* 0x000f620000000800 */
[----:B------:R-:W-:Y:S01]  /*8980*/  HMMA.16816.F32 R32, R44, R50, R32 ;  /* 0x000000322c20723c */ /* 0x000fe20000001820 */
[----:B------:R-:W3:Y:S08]  /*8990*/  LDSM.16.MT88.4 R48, [R100+0x7000] ;  /* 0x007000006430783b */ /* 0x000ef00000004200 */
[----:B------:R-:W-:Y:S01]  /*89a0*/  MUFU.EX2 R125, R125 ;  /* 0x0000007d007d7308 */ /* 0x000fe20000000800 */
[----:B------:R-:W-:Y:S01]  /*89b0*/  F2FP.F16.F32.PACK_AB R44, R69, R82 ;  /* 0x00000052452c723e */ /* 0x000fe200000000ff */
[----:B------:R-:W-:Y:S01]  /*89c0*/  FADD.FTZ R82, R82, R73 ;  /* 0x0000004952527221 */ /* 0x000fe20000010000 */
[----:B------:R-:W-:Y:S07]  /*89d0*/  F2FP.F16.F32.PACK_AB R45, R83, R80 ;  /* 0x00000050532d723e */ /* 0x000fee00000000ff */
[----:B------:R-:W5:Y:S01]  /*89e0*/  MUFU.EX2 R128, R128 ;  /* 0x0000008000807308 */ /* 0x000f620000000800 */
[----:B------:R-:W-:Y:S01]  /*89f0*/  F2FP.F16.F32.PACK_AB R46, R68, R75 ;  /* 0x0000004b442e723e */ /* 0x000fe200000000ff */
[----:B------:R-:W-:Y:S01]  /*8a00*/  FADD.FTZ R80, R80, R71 ;  /* 0x0000004750507221 */ /* 0x000fe20000010000 */
[----:B------:R-:W-:Y:S07]  /*8a10*/  F2FP.F16.F32.PACK_AB R47, R70, R81 ;  /* 0x00000051462f723e */ /* 0x000fee00000000ff */
[----:B------:R-:W-:Y:S01]  /*8a20*/  MUFU.EX2 R43, R43 ;  /* 0x0000002b002b7308 */ /* 0x000fe20000000800 */
[----:B------:R-:W-:Y:S01]  /*8a30*/  FADD.FTZ R82, R69, R82 ;  /* 0x0000005245527221 */ /* 0x000fe20000010000 */
[----:B------:R-:W-:Y:S08]  /*8a40*/  FADD.FTZ R80, R83, R80 ;  /* 0x0000005053507221 */ /* 0x000ff00000010000 */
[----:B------:R-:W-:Y:S01]  /*8a50*/  MUFU.EX2 R42, R42 ;  /* 0x0000002a002a7308 */ /* 0x000fe20000000800 */
[----:B------:R-:W-:Y:S01]  /*8a60*/  FADD.FTZ R75, R75, R82 ;  /* 0x000000524b4b7221 */ /* 0x000fe20000010000 */
[C---:B----4-:R-:W-:Y:S03]  /*8a70*/  HMMA.16816.F32 R4, R44.reuse, R52, R4 ;  /* 0x000000342c04723c */ /* 0x050fe60000001804 */
[----:B------:R-:W-:Y:S01]  /*8a80*/  FADD.FTZ R68, R68, R75 ;  /* 0x0000004b44447221 */ /* 0x000fe20000010000 */
[----:B------:R-:W-:Y:S04]  /*8a90*/  FADD.FTZ R81, R81, R80 ;  /* 0x0000005051517221 */ /* 0x000fe80000010000 */
[C---:B------:R-:W-:Y:S01]  /*8aa0*/  HMMA.16816.F32 R8, R44.reuse, R54, R8 ;  /* 0x000000362c08723c */ /* 0x040fe20000001808 */
[----:B------:R-:W4:Y:S02]  /*8ab0*/  LDSM.16.MT88.4 R52, [R160+0x7800] ;  /* 0x00780000a034783b */ /* 0x000f240000004200 */
[----:B------:R-:W-:Y:S05]  /*8ac0*/  FADD.FTZ R70, R70, R81 ;  /* 0x0000005146467221 */ /* 0x000fea0000010000 */
        /* <DEDUP_REMOVED lines=15> */
[----:B------:R-:W3:Y:S07]  /*8bc0*/  LDSM.16.MT88.4 R52, [R160+0x8000] ;  /* 0x00800000a034783b */ /* 0x000eee0000004200 */
[C---:B------:R-:W-:Y:S08]  /*8bd0*/  HMMA.16816.F32 R12, R44.reuse, R64, R12 ;  /* 0x000000402c0c723c */ /* 0x040ff0000000180c */
[C---:B------:R-:W-:Y:S01]  /*8be0*/  HMMA.16816.F32 R16, R44.reuse, R66, R16 ;  /* 0x000000422c10723c */ /* 0x040fe20000001810 */
[----:B------:R-:W-:Y:S07]  /*8bf0*/  LDSM.16.MT88.4 R64, [R102+0x8800] ;  /* 0x008800006640783b */ /* 0x000fee0000004200 */
        /* <DEDUP_REMOVED lines=16> */
[C---:B-1----:R-:W-:Y:S08]  /*8d00*/  HMMA.16816.F32 R20, R44.reuse, R56, R20 ;  /* 0x000000382c14723c */ /* 0x042ff00000001814 */
[C---:B------:R-:W-:Y:S01]  /*8d10*/  HMMA.16816.F32 R24, R44.reuse, R58, R24 ;  /* 0x0000003a2c18723c */ /* 0x040fe20000001818 */
[----:B------:R-:W-:Y:S07]  /*8d20*/  LDSM.16.MT88.4 R56, [R156+0x9000] ;  /* 0x009000009c38783b */ /* 0x000fee0000004200 */
[C---:B--2---:R-:W-:Y:S08]  /*8d30*/  HMMA.16816.F32 R28, R44.reuse, R48, R28 ;  /* 0x000000302c1c723c */ /* 0x044ff0000000181c */
[----:B------:R-:W-:Y:S01]  /*8d40*/  HMMA.16816.F32 R32, R44, R50, R32 ;  /* 0x000000322c20723c */ /* 0x000fe20000001820 */
[----:B------:R-:W1:Y:S02]  /*8d50*/  LDSM.16.MT88.4 R48, [R100+0x8800] ;  /* 0x008800006430783b */ /* 0x000e640000004200 */
[----:B------:R-:W-:Y:S02]  /*8d60*/  F2FP.F16.F32.PACK_AB R44, R119, R122 ;  /* 0x0000007a772c723e */ /* 0x000fe400000000ff */
[----:B------:R-:W-:Y:S02]  /*8d70*/  F2FP.F16.F32.PACK_AB R45, R124, R121 ;  /* 0x000000797c2d723e */ /* 0x000fe400000000ff */
[----:B-----5:R-:W-:Y:S02]  /*8d80*/  F2FP.F16.F32.PACK_AB R46, R123, R126 ;  /* 0x0000007e7b2e723e */ /* 0x020fe400000000ff */
[----:B------:R-:W-:Y:S07]  /*8d90*/  F2FP.F16.F32.PACK_AB R47, R128, R125 ;  /* 0x0000007d802f723e */ /* 0x000fee00000000ff */
[C---:B---3--:R-:W-:Y:S08]  /*8da0*/  HMMA.16816.F32 R4, R44.reuse, R52, R4 ;  /* 0x000000342c04723c */ /* 0x048ff00000001804 */
[C---:B------:R-:W-:Y:S01]  /*8db0*/  HMMA.16816.F32 R8, R44.reuse, R54, R8 ;  /* 0x000000362c08723c */ /* 0x040fe20000001808 */
[----:B------:R-:W2:Y:S07]  /*8dc0*/  LDSM.16.MT88.4 R52, [R160+0x9000] ;  /* 0x00900000a034783b */ /* 0x000eae0000004200 */
[C---:B----4-:R-:W-:Y:S03]  /*8dd0*/  HMMA.16816.F32 R12, R44.reuse, R60, R12 ;  /* 0x0000003c2c0c723c */ /* 0x050fe6000000180c */
[-CC-:B------:R-:W-:Y:S01]  /*8de0*/  FFMA.FTZ R60, R201, R37.reuse, -R106.reuse ;  /* 0x00000025c93c7223 */ /* 0x180fe2000001086a */
[-C--:B------:R-:W-:Y:S04]  /*8df0*/  FFMA.FTZ R61, R205, R37.reuse, -R106 ;  /* 0x00000025cd3d7223 */ /* 0x080fe8000001086a */
[C---:B------:R-:W-:Y:S01]  /*8e00*/  HMMA.16816.F32 R16, R44.reuse, R62, R16 ;  /* 0x0000003e2c10723c */ /* 0x040fe20000001810 */
[----:B------:R-:W3:Y:S02]  /*8e10*/  MUFU.EX2 R60, R60 ;  /* 0x0000003c003c7308 */ /* 0x000ee40000000800 */
[-CC-:B------:R-:W-:Y:S01]  /*8e20*/  FFMA.FTZ R62, R199, R37.reuse, -R104.reuse ;  /* 0x00000025c73e7223 */ /* 0x180fe20000010868 */
[-C--:B------:R-:W-:Y:S07]  /*8e30*/  FFMA.FTZ R63, R193, R37.reuse, -R104 ;  /* 0x00000025c13f7223 */ /* 0x080fee0000010868 */
[----:B------:R-:W-:Y:S01]  /*8e40*/  MUFU.EX2 R61, R61 ;  /* 0x0000003d003d7308 */ /* 0x000fe20000000800 */
[C---:B------:R-:W-:Y:S09]  /*8e50*/  HMMA.16816.F32 R20, R44.reuse, R64, R20 ;  /* 0x000000402c14723c */ /* 0x040ff20000001814 */
[----:B------:R-:W-:Y:S01]  /*8e60*/  MUFU.EX2 R62, R62 ;  /* 0x0000003e003e7308 */ /* 0x000fe20000000800 */
[-C--:B------:R-:W-:Y:S01]  /*8e70*/  FFMA.FTZ R64, R207, R37.reuse, -R106 ;  /* 0x00000025cf407223 */ /* 0x080fe2000001086a */
[-C--:B------:R-:W-:Y:S08]  /*8e80*/  FFMA.FTZ R65, R197, R37.reuse, -R104 ;  /* 0x00000025c5417223 */ /* 0x080ff00000010868 */
[----:B------:R-:W4:Y:S01]  /*8e90*/  MUFU.EX2 R63, R63 ;  /* 0x0000003f003f7308 */ /* 0x000f220000000800 */
[-C--:B------:R-:W-:Y:S01]  /*8ea0*/  FFMA.FTZ R106, R189, R37.reuse, -R106 ;  /* 0x00000025bd6a7223 */ /* 0x080fe2000001086a */
[C---:B------:R-:W-:Y:S08]  /*8eb0*/  HMMA.16816.F32 R24, R44.reuse, R66, R24 ;  /* 0x000000422c18723c */ /* 0x040ff00000001818 */
[----:B------:R-:W5:Y:S01]  /*8ec0*/  MUFU.EX2 R64, R64 ;  /* 0x0000004000407308 */ /* 0x000f620000000800 */
[--C-:B------:R-:W-:Y:S09]  /*8ed0*/  FFMA.FTZ R66, R195, R37, -R104.reuse ;  /* 0x00000025c3427223 */ /* 0x100ff20000010868 */
[----:B------:R-:W-:Y:S01]  /*8ee0*/  MUFU.EX2 R65, R65 ;  /* 0x0000004100417308 */ /* 0x000fe20000000800 */
[C---:B-1----:R-:W-:Y:S09]  /*8ef0*/  HMMA.16816.F32 R28, R44.reuse, R48, R28 ;  /* 0x000000302c1c723c */ /* 0x042ff2000000181c */
[----:B------:R-:W1:Y:S10]  /*8f00*/  MUFU.EX2 R66, R66 ;  /* 0x0000004200427308 */ /* 0x000e740000000800 */
[----:B------:R-:W-:Y:S01]  /*8f10*/  MUFU.EX2 R187, R106 ;  /* 0x0000006a00bb7308 */ /* 0x000fe20000000800 */
[----:B------:R-:W-:Y:S01]  /*8f20*/  HMMA.16816.F32 R32, R44, R50, R32 ;  /* 0x000000322c20723c */ /* 0x000fe20000001820 */
[----:B------:R-:W2:Y:S02]  /*8f30*/  LDSM.16.MT88.4 R48, [R102+0x9000] ;  /* 0x009000006630783b */ /* 0x000ea40000004200 */
[----:B---3--:R-:W-:Y:S02]  /*8f40*/  F2FP.F16.F32.PACK_AB R44, R43, R60 ;  /* 0x0000003c2b2c723e */ /* 0x008fe400000000ff */
[----:B----4-:R-:W-:Y:S02]  /*8f50*/  F2FP.F16.F32.PACK_AB R45, R63, R62 ;  /* 0x0000003e3f2d723e */ /* 0x010fe400000000ff */
[----:B-----5:R-:W-:Y:S02]  /*8f60*/  F2FP.F16.F32.PACK_AB R46, R64, R61 ;  /* 0x0000003d402e723e */ /* 0x020fe400000000ff */
[----:B-1----:R-:W-:Y:S07]  /*8f70*/  F2FP.F16.F32.PACK_AB R47, R65, R66 ;  /* 0x00000042412f723e */ /* 0x002fee00000000ff */
[C---:B--2---:R-:W-:Y:S08]  /*8f80*/  HMMA.16816.F32 R4, R44.reuse, R52, R4 ;  /* 0x000000342c04723c */ /* 0x044ff00000001804 */
[C---:B------:R-:W-:Y:S01]  /*8f90*/  HMMA.16816.F32 R8, R44.reuse, R54, R8 ;  /* 0x000000362c08723c */ /* 0x040fe20000001808 */
[----:B------:R-:W1:Y:S07]  /*8fa0*/  LDSM.16.MT88.4 R52, [R100+0x9000] ;  /* 0x009000006434783b */ /* 0x000e6e0000004200 */
[C---:B------:R-:W-:Y:S03]  /*8fb0*/  HMMA.16816.F32 R12, R44.reuse, R56, R12 ;  /* 0x000000382c0c723c */ /* 0x040fe6000000180c */
[-CC-:B------:R-:W-:Y:S01]  /*8fc0*/  FFMA.FTZ R57, R40, R37.reuse, -R104.reuse ;  /* 0x0000002528397223 */ /* 0x180fe20000010868 */
[-CC-:B------:R-:W-:Y:S02]  /*8fd0*/  FFMA.FTZ R56, R41, R37.reuse, -R104.reuse ;  /* 0x0000002529387223 */ /* 0x180fe40000010868 */
[----:B------:R-:W-:Y:S02]  /*8fe0*/  MUFU.EX2 R41, R191 ;  /* 0x000000bf00297308 */ /* 0x000fe40000000800 */
[C---:B------:R-:W-:Y:S08]  /*8ff0*/  HMMA.16816.F32 R16, R44.reuse, R58, R16 ;  /* 0x0000003a2c10723c */ /* 0x040ff00000001810 */
[----:B------:R-:W-:Y:S10]  /*9000*/  MUFU.EX2 R40, R56 ;  /* 0x0000003800287308 */ /* 0x000ff40000000800 */
[----:B------:R-:W2:Y:S01]  /*9010*/  MUFU.EX2 R57, R57 ;  /* 0x0000003900397308 */ /* 0x000ea20000000800 */
[C---:B------:R-:W-:Y:S09]  /*9020*/  HMMA.16816.F32 R20, R44.reuse, R48, R20 ;  /* 0x000000302c14723c */ /* 0x040ff20000001814 */
[----:B------:R-:W3:Y:S01]  /*9030*/  MUFU.EX2 R48, R192 ;  /* 0x000000c000307308 */ /* 0x000ee20000000800 */
[-CC-:B------:R-:W-:Y:S01]  /*9040*/  FFMA.FTZ R49, R39, R37.reuse, -R104.reuse ;  /* 0x0000002527317223 */ /* 0x180fe20000010868 */
[----:B------:R-:W-:Y:S08]  /*9050*/  FFMA.FTZ R104, R38, R37, -R104 ;  /* 0x0000002526687223 */ /* 0x000ff00000010868 */
[----:B------:R-:W-:Y:S01]  /*9060*/  MUFU.EX2 R38, R49 ;  /* 0x0000003100267308 */ /* 0x000fe20000000800 */
[C---:B------:R-:W-:Y:S09]  /*9070*/  HMMA.16816.F32 R24, R44.reuse, R50, R24 ;  /* 0x000000322c18723c */ /* 0x040ff20000001818 */
[----:B------:R-:W4:Y:S01]  /*9080*/  MUFU.EX2 R39, R104 ;  /* 0x0000006800277308 */ /* 0x000f220000000800 */
[----:B------:R-:W-:Y:S01]  /*9090*/  FADD.FTZ R51, R97, R70 ;  /* 0x0000004661337221 */ /* 0x000fe20000010000 */
[----:B--2---:R-:W-:Y:S03]  /*90a0*/  F2FP.F16.F32.PACK_AB R69, R57, R40 ;  /* 0x000000283945723e */ /* 0x004fe600000000ff */
[----:B------:R-:W-:Y:S01]  /*90b0*/  FADD.FTZ R51, R98, R51 ;  /* 0x0000003362337221 */ /* 0x000fe20000010000 */
[C---:B-1----:R-:W-:Y:S03]  /*90c0*/  HMMA.16816.F32 R28, R44.reuse, R52, R28 ;  /* 0x000000342c1c723c */ /* 0x042fe6000000181c */
[----:B---3--:R-:W-:Y:S01]  /*90d0*/  F2FP.F16.F32.PACK_AB R70, R187, R48 ;  /* 0x00000030bb46723e */ /* 0x008fe200000000ff */
[----:B------:R-:W-:Y:S01]  /*90e0*/  FADD.FTZ R53, R89, R68 ;  /* 0x0000004459357221 */ /* 0x000fe20000010000 */
[----:B------:R-:W-:Y:S03]  /*90f0*/  F2FP.F16.F32.PACK_AB R68, R41, R42 ;  /* 0x0000002a2944723e */ /* 0x000fe600000000ff */
[----:B------:R-:W-:Y:S03]  /*9100*/  HMMA.16816.F32 R32, R44, R54, R32 ;  /* 0x000000362c20723c */ /* 0x000fe60000001820 */
[----:B----4-:R-:W-:Y:S01]  /*9110*/  F2FP.F16.F32.PACK_AB R71, R39, R38 ;  /* 0x000000262747723e */ /* 0x010fe200000000ff */
        /* <DEDUP_REMOVED lines=47> */
.L_x_8958:
        /* <DEDUP_REMOVED lines=10> */
.L_x_8978:
        /* <DEDUP_REMOVED lines=133> */
.L_x_8967:
        /* <DEDUP_REMOVED lines=47> */
.L_x_8969:
[----:B------:R-:W-:Y:S05]  /*9ff0*/  BSYNC.RECONVERGENT B0 ;  /* 0x0000000000007941 */ /* 0x000fea0003800200 */
.L_x_8968:
        /* <DEDUP_REMOVED lines=14> */
.L_x_8971:
[----:B------:R-:W-:Y:S05]  /*a0e0*/  BSYNC.RECONVERGENT B0 ;  /* 0x0000000000007941 */ /* 0x000fea0003800200 */
.L_x_8970:
        /* <DEDUP_REMOVED lines=13> */
.L_x_8973:
[----:B------:R-:W-:Y:S05]  /*a1c0*/  BSYNC.RECONVERGENT B0 ;  /* 0x0000000000007941 */ /* 0x000fea0003800200 */
.L_x_8972:
[----:B------:R-:W-:-:S04]  /*a1d0*/  MOV R175, 0x0 ;  /* 0x0000000000af7802 */ /* 0x000fc80000000f00 */
[----:B-1234-:R-:W-:Y:S05]  /*a1e0*/  @P0 RET.REL.NODEC R174 `(_ZN5flash24flash_fwd_splitkv_kernelI23Flash_fwd_kernel_traitsILi64ELi64ELi128ELi4ELb0ELb0EN7cutlass6half_tE19Flash_kernel_traitsILi64ELi64ELi128ELi4ES3_EELb0ELb0ELb0ELb0ELb1ELb1ELb0ELb0EEEvNS_16Flash_fwd_paramsE) ;  /* 0xffffff5cae840950 */ /* 0x01efea0003c3ffff */
        /* <DEDUP_REMOVED lines=12> */
[----:B-1----:R-:W-:Y:S05]  /*a2b0*/  RET.REL.NODEC R174 `(_ZN5flash24flash_fwd_splitkv_kernelI23Flash_fwd_kernel_traitsILi64ELi64ELi128ELi4ELb0ELb0EN7cutlass6half_tE19Flash_kernel_traitsILi64ELi64ELi128ELi4ES3_EELb0ELb0ELb0ELb0ELb1ELb1ELb0ELb0EEEvNS_16Flash_fwd_paramsE) ;  /* 0xffffff5cae507950 */ /* 0x002fea0003c3ffff */
.L_x_8966:
[----:B------:R-:W-:Y:S01]  /*a2c0*/  MOV R5, 0x2 ;  /* 0x0000000200057802 */ /* 0x000fe20000000f00 */
[----:B------:R-:W-:Y:S01]  /*a2d0*/  IMAD.MOV.U32 R4, RZ, RZ, 0x1f ;  /* 0x0000001fff047424 */ /* 0x000fe200078e00ff */
[----:B------:R-:W-:-:S07]  /*a2e0*/  MOV R6, 0xffffffff ;  /* 0xffffffff00067802 */ /* 0x000fce0000000f00 */
[----:B-1---5:R-:W-:Y:S05]  /*a2f0*/  WARPSYNC.COLLECTIVE R6, `(.L_x_8974) ;  /* 0x0000000006087348 */ /* 0x022fea0003c00000 */
[----:B------:R2:W3:Y:S02]  /*a300*/  SHFL.BFLY P0, R11, R187, R5, R4 ;  /* 0x0c000005bb0b7389 */ /* 0x0004e40000000004 */
[----:B-123-5:R-:W-:Y:S05]  /*a310*/  ENDCOLLECTIVE ;  /* 0x000000000000791b */ /* 0x02efea0003800000 */
.L_x_8974:
[----:B------:R-:W-:Y:S02]  /*a320*/  IMAD.MOV.U32 R8, RZ, RZ, R11 ;  /* 0x000000ffff087224 */ /* 0x000fe400078e000b */
[----:B------:R-:W-:Y:S02]  /*a330*/  IMAD.MOV.U32 R5, RZ, RZ, 0x1 ;  /* 0x00000001ff057424 */ /* 0x000fe400078e00ff */
[----:B------:R-:W-:-:S05]  /*a340*/  FADD.FTZ R9, R8, R187 ;  /* 0x000000bb08097221 */ /* 0x000fca0000010000 */
[----:B------:R-:W-:-:S07]  /*a350*/  MOV R187, R9 ;  /* 0x0000000900bb7202 */ /* 0x000fce0000000f00 */
[----:B------:R-:W-:Y:S05]  /*a360*/  WARPSYNC.COLLECTIVE R6, `(.L_x_8975) ;  /* 0x0000000006087348 */ /* 0x000fea0003c00000 */
[----:B------:R1:W2:Y:S02]  /*a370*/  SHFL.BFLY P0, R11, R187, R5, R4 ;  /* 0x0c000005bb0b7389 */ /* 0x0002a40000000004 */
[----:B-12---:R-:W-:Y:S05]  /*a380*/  ENDCOLLECTIVE ;  /* 0x000000000000791b */ /* 0x006fea0003800000 */
.L_x_8975:
[----:B------:R-:W-:Y:S01]  /*a390*/  MOV R187, R188 ;  /* 0x000000bc00bb7202 */ /* 0x000fe20000000f00 */
[----:B------:R-:W-:Y:S01]  /*a3a0*/  IMAD.MOV.U32 R5, RZ, RZ, 0x2 ;  /* 0x00000002ff057424 */ /* 0x000fe200078e00ff */
[----:B------:R-:W-:-:S07]  /*a3b0*/  MOV R8, R11 ;  /* 0x0000000b00087202 */ /* 0x000fce0000000f00 */
[----:B------:R-:W-:Y:S05]  /*a3c0*/  WARPSYNC.COLLECTIVE R6, `(.L_x_8976) ;  /* 0x0000000006087348 */ /* 0x000fea0003c00000 */
[----:B------:R1:W2:Y:S02]  /*a3d0*/  SHFL.BFLY P0, R11, R187, R5, R4 ;  /* 0x0c000005bb0b7389 */ /* 0x0002a40000000004 */
[----:B-12---:R-:W-:Y:S05]  /*a3e0*/  ENDCOLLECTIVE ;  /* 0x000000000000791b */ /* 0x006fea0003800000 */
.L_x_8976:
[----:B------:R-:W-:Y:S01]  /*a3f0*/  FADD.FTZ R8, R9, R8 ;  /* 0x0000000809087221 */ /* 0x000fe20000010000 */
[----:B------:R-:W-:Y:S01]  /*a400*/  FADD.FTZ R10, R11, R188 ;  /* 0x000000bc0b0a7221 */ /* 0x000fe20000010000 */
[----:B------:R-:W-:-:S04]  /*a410*/  MOV R5, 0x1 ;  /* 0x0000000100057802 */ /* 0x000fc80000000f00 */
[----:B------:R-:W-:-:S07]  /*a420*/  MOV R187, R10 ;  /* 0x0000000a00bb7202 */ /* 0x000fce0000000f00 */
[----:B------:R-:W-:Y:S05]  /*a430*/  WARPSYNC.COLLECTIVE R6, `(.L_x_8977) ;  /* 0x0000000006087348 */ /* 0x000fea0003c00000 */
[----:B------:R1:W2:Y:S02]  /*a440*/  SHFL.BFLY P0, R11, R187, R5, R4 ;  /* 0x0c000005bb0b7389 */ /* 0x0002a40000000004 */
[----:B-12---:R-:W-:Y:S05]  /*a450*/  ENDCOLLECTIVE ;  /* 0x000000000000791b */ /* 0x006fea0003800000 */
.L_x_8977:
[----:B------:R-:W-:Y:S05]  /*a460*/  BRA `(.L_x_8978) ;  /* 0xfffffff000107947 */ /* 0x000fea000383ffff */
.L_x_8979:
        /* <DEDUP_REMOVED lines=9> */
.L_x_14787:


//--------------------- .text._ZN5flash24flash_fwd_splitkv_kernelI23Flash_fwd_kernel_traitsILi64ELi64ELi128ELi4ELb0ELb0EN7cutlass6half_tE19Flash_kernel_traitsILi64ELi64ELi128ELi4ES3_EELb0ELb0ELb0ELb0ELb1ELb0ELb1ELb0EEEvNS_16Flash_fwd_paramsE --------------------------
	.section	.text._ZN5flash24flash_fwd_splitkv_kernelI23Flash_fwd_kernel_traitsILi64ELi64ELi128ELi4ELb0ELb0EN7cutlass6half_tE19Flash_kernel_traitsILi64ELi64ELi128ELi4ES3_EELb0ELb0ELb0ELb0ELb1ELb0ELb1ELb0EEEvNS_16Flash_fwd_paramsE,"ax",@progbits
	.align	128
        .global         _ZN5flash24flash_fwd_splitkv_kernelI23Flash_fwd_kernel_traitsILi64ELi64ELi128ELi4ELb0ELb0EN7cutlass6half_tE19Flash_kernel_traitsILi64ELi64ELi128ELi4ES3_EELb0ELb0ELb0ELb0ELb1ELb0ELb1ELb0EEEvNS_16Flash_fwd_paramsE
        .type           _ZN5flash24flash_fwd_splitkv_kernelI23Flash_fwd_kernel_traitsILi64ELi64ELi128ELi4ELb0ELb0EN7cutlass6half_tE19Flash_kernel_traitsILi64ELi64ELi128ELi4ES3_EELb0ELb0ELb0ELb0ELb1ELb0ELb1ELb0EEEvNS_16Flash_fwd_paramsE,@function
        .size           _ZN5flash24flash_fwd_splitkv_kernelI23Flash_fwd_kernel_traitsILi64ELi64ELi128ELi4ELb0ELb0EN7cutlass6half_tE19Flash_kernel_traitsILi64ELi64ELi128ELi4ES3_EELb0ELb0ELb0ELb0ELb1ELb0ELb1ELb0EEEvNS_16Flash_fwd_paramsE,(.L_x_14788 - _ZN5flash24flash_fwd_splitkv_kernelI23Flash_fwd_kernel_traitsILi64ELi64ELi128ELi4ELb0ELb0EN7cutlass6half_tE19Flash_kernel_traitsILi64ELi64ELi128ELi4ES3_EELb0ELb0ELb0ELb0ELb1ELb0ELb1ELb0EEEvNS_16Flash_fwd_paramsE)
        .other          _ZN5flash24flash_fwd_splitkv_kernelI23Flash_fwd_kernel_traitsILi64ELi64ELi128ELi4ELb0ELb0EN7cutlass6half_tE19Flash_kernel_traitsILi64ELi64ELi128ELi4ES3_EELb0ELb0ELb0ELb0ELb1ELb0ELb1ELb0EEEvNS_16Flash_fwd_paramsE,@"STO_CUDA_ENTRY STV_DEFAULT"
_ZN5flash24flash_fwd_splitkv_kernelI23Flash_fwd_kernel_traitsILi64ELi64ELi128ELi4ELb0ELb0EN7cutlass6half_tE19Flash_kernel_traitsILi64ELi64ELi128ELi4ES3_EELb0ELb0ELb0ELb0ELb1ELb0ELb1ELb0EEEvNS_16Flash_fwd_paramsE:
.text._ZN5flash24flash_fwd_splitkv_kernelI23Flash_fwd_kernel_traitsILi64ELi64ELi128ELi4ELb0ELb0EN7cutlass6half_tE19Flash_kernel_traitsILi64ELi64ELi128ELi4ES3_EELb0ELb0ELb0ELb0ELb1ELb0ELb1ELb0EEEvNS_16Flash_fwd_paramsE:
        /* <DEDUP_REMOVED lines=29> */
[----:B-1----:R-:W-:Y:S05]  /*01d0*/  CALL.REL.NOINC `($_ZN5flash24flash_fwd_splitkv_kernelI23Flash_fwd_kernel_traitsILi64ELi64ELi128ELi4ELb0ELb0EN7cutlass6half_tE19Flash_kernel_traitsILi64ELi64ELi128ELi4ES3_EELb0ELb0ELb0ELb0ELb1ELb0ELb1ELb0EEEvNS_16Flash_fwd_paramsE$_ZN5flash30compute_attn_1rowblock_splitkvI23Flash_fwd_kernel_traitsILi64ELi64ELi128ELi4ELb0ELb0EN7cutlass6half_tE19Flash_kernel_traitsILi64ELi64ELi128ELi4ES3_EELb0ELb0ELb0ELb0ELb1ELb0ELb1ELb0ENS_16Flash_fwd_paramsEEEvRKT8_iiiii) ;  /* 0x0000000000087944 */ /* 0x002fea0003c00000 */
[----:B------:R-:W-:Y:S05]  /*01e0*/  BSYNC.RECONVERGENT B2 ;  /* 0x0000000000027941 */ /* 0x000fea0003800200 */
.L_x_8980:
[----:B------:R-:W-:Y:S05]  /*01f0*/  EXIT ;  /* 0x000000000000794d */ /* 0x000fea0003800000 */
        .type           $_ZN5flash24flash_fwd_splitkv_kernelI23Flash_fwd_kernel_traitsILi64ELi64ELi128ELi4ELb0ELb0EN7cutlass6half_tE19Flash_kernel_traitsILi64ELi64ELi128ELi4ES3_EELb0ELb0ELb0ELb0ELb1ELb0ELb1ELb0EEEvNS_16Flash_fwd_paramsE$_ZN5flash30compute_attn_1rowblock_splitkvI23Flash_fwd_kernel_traitsILi64ELi64ELi128ELi4ELb0ELb0EN7cutlass6half_tE19Flash_kernel_traitsILi64ELi64ELi128ELi4ES3_EELb0ELb0ELb0ELb0ELb1ELb0ELb1ELb0ENS_16Flash_fwd_paramsEEEvRKT8_iiiii,@function
        .size           $_ZN5flash24flash_fwd_splitkv_kernelI23Flash_fwd_kernel_traitsILi64ELi64ELi128ELi4ELb0ELb0EN7cutlass6half_tE19Flash_kernel_traitsILi64ELi64ELi128ELi4ES3_EELb0ELb0ELb0ELb0ELb1ELb0ELb1ELb0EEEvNS_16Flash_fwd_paramsE$_ZN5flash30compute_attn_1rowblock_splitkvI23Flash_fwd_kernel_traitsILi64ELi64ELi128ELi4ELb0ELb0EN7cutlass6half_tE19Flash_kernel_traitsILi64ELi64ELi128ELi4ES3_EELb0ELb0ELb0ELb0ELb1ELb0ELb1ELb0ENS_16Flash_fwd_paramsEEEvRKT8_iiiii,(.L_x_14788 - $_ZN5flash24flash_fwd_splitkv_kernelI23Flash_fwd_kernel_traitsILi64ELi64ELi128ELi4ELb0ELb0EN7cutlass6half_tE19Flash_kernel_traitsILi64ELi64ELi128ELi4ES3_EELb0ELb0ELb0ELb0ELb1ELb0ELb1ELb0EEEvNS_16Flash_fwd_paramsE$_ZN5flash30compute_attn_1rowblock_splitkvI23Flash_fwd_kernel_traitsILi64ELi64ELi128ELi4ELb0ELb0EN7cutlass6half_tE19Flash_kernel_traitsILi64ELi64ELi128ELi4ES3_EELb0ELb0ELb0ELb0ELb1ELb0ELb1ELb0ENS_16Flash_fwd_paramsEEEvRKT8_iiiii)
$_ZN5flash24flash_fwd_splitkv_kernelI23Flash_fwd_kernel_traitsILi64ELi64ELi128ELi4ELb0ELb0EN7cutlass6half_tE19Flash_kernel_traitsILi64ELi64ELi128ELi4ES3_EELb0ELb0ELb0ELb0ELb1ELb0ELb1ELb0EEEvNS_16Flash_fwd_paramsE$_ZN5flash30compute_attn_1rowblock_splitkvI23Flash_fwd_kernel_traitsILi64ELi64ELi128ELi4ELb0ELb0EN7cutlass6half_tE19Flash_kernel_traitsILi64ELi64ELi128ELi4ES3_EELb0ELb0ELb0ELb0ELb1ELb0ELb1ELb0ENS_16Flash_fwd_paramsEEEvRKT8_iiiii:
        /* <DEDUP_REMOVED lines=20> */
[----:B------:R-:W-:Y:S01]  /*0340*/  ISETP.NE.U32.AND P2, PT, R6, RZ, PT ;  /* 0x000000ff0600720c */ /* 0x000fe20003f45070 */
[----:B------:R-:W2:Y:S01]  /*0350*/  S2R R175, SR_TID.X ;  /* 0x0000000000af7919 */ /* 0x000ea20000002100 */
        /* <DEDUP_REMOVED lines=17> */
.L_x_8982:
[----:B------:R-:W-:Y:S05]  /*0470*/  BSYNC.RECONVERGENT B0 ;  /* 0x0000000000007941 */ /* 0x000fea0003800200 */
.L_x_8981:
[----:B------:R-:W-:Y:S04]  /*0480*/  BSSY.RECONVERGENT B0, `(.L_x_8983) ;  /* 0x0000007000007945 */ /* 0x000fe80003800200 */
[----:B------:R-:W-:Y:S05]  /*0490*/  @!P3 BRA `(.L_x_8984) ;  /* 0x000000000014b947 */ /* 0x000fea0003800000 */
[----:B------:R-:W4:Y:S02]  /*04a0*/  LD.E.U8 R6, desc[UR4][R2.64+0x1b2] ;  /* 0x0001b20402067980 */ /* 0x000f24000c101100 */
[----:B----4-:R-:W-:-:S13]  /*04b0*/  ISETP.NE.AND P1, PT, R6, RZ, PT ;  /* 0x000000ff0600720c */ /* 0x010fda0003f25270 */
[----:B------:R-:W4:Y:S02]  /*04c0*/  @P1 LD.E R6, desc[UR4][R16.64+0x4] ;  /* 0x0000040410061980 */ /* 0x000f24000c101900 */
[----:B----45:R-:W-:-:S06]  /*04d0*/  @P1 IADD3 R123, PT, PT, R6, -R15, RZ ;  /* 0x8000000f067b1210 */ /* 0x030fcc0007ffe0ff */
[----:B------:R4:W5:Y:S02]  /*04e0*/  @!P1 LD.E R123, desc[UR4][R16.64] ;  /* 0x00000004107b9980 */ /* 0x000964000c101900 */
.L_x_8984:
[----:B------:R-:W-:Y:S05]  /*04f0*/  BSYNC.RECONVERGENT B0 ;  /* 0x0000000000007941 */ /* 0x000fea0003800200 */
.L_x_8983:
[----:B------:R-:W-:Y:S01]  /*0500*/  BSSY.RECONVERGENT B1, `(.L_x_8985) ;  /* 0x0000011000017945 */ /* 0x000fe20003800200 */
[----:B-----5:R-:W-:-:S03]  /*0510*/  @P4 IADD3 R165, PT, PT, R4, -R9, RZ ;  /* 0x8000000904a54210 */ /* 0x020fc60007ffe0ff */
[----:B------:R-:W-:Y:S05]  /*0520*/  @!P0 BRA `(.L_x_8986) ;  /* 0x0000000000148947 */ /* 0x000fea0003800000 */
[----:B------:R-:W-:-:S05]  /*0530*/  IADD3 R6, P0, PT, R12, R5, RZ ;  /* 0x000000050c067210 */ /* 0x000fca0007f1e0ff */
[----:B------:R-:W-:-:S05]  /*0540*/  IMAD.X R7, R13, 0x1, R0, P0 ;  /* 0x000000010d077824 */ /* 0x000fca00000e0600 */
[----:B------:R-:W5:Y:S02]  /*0550*/  LD.E R123, desc[UR4][R6.64] ;  /* 0x00000004067b7980 */ /* 0x000f64000c101900 */
[----:B-----5:R-:W-:Y:S01]  /*0560*/  IADD3 R123, PT, PT, R123, -R14, RZ ;  /* 0x8000000e7b7b7210 */ /* 0x020fe20007ffe0ff */
[----:B------:R-:W-:Y:S05]  /*0570*/  BRA `(.L_x_8987) ;  /* 0x0000000000247947 */ /* 0x000fea0003800000 */
.L_x_8986:
[----:B------:R-:W5:Y:S01]  /*0580*/  LD.E.64 R6, desc[UR4][R2.64+0x108] ;  /* 0x0001080402067980 */ /* 0x000f62000c101b00 */
[----:B------:R-:W-:Y:S01]  /*0590*/  BSSY.RECONVERGENT B0, `(.L_x_8988) ;  /* 0x0000006000007945 */ /* 0x000fe20003800200 */
[----:B------:R-:W-:Y:S01]  /*05a0*/  IMAD.MOV.U32 R4, RZ, RZ, RZ ;  /* 0x000000ffff047224 */ /* 0x000fe200078e00ff */
[----:B-----5:R-:W-:-:S04]  /*05b0*/  ISETP.NE.U32.AND P0, PT, R6, RZ, PT ;  /* 0x000000ff0600720c */ /* 0x020fc80003f05070 */
[----:B------:R-:W-:-:S13]  /*05c0*/  ISETP.NE.AND.EX P0, PT, R7, RZ, PT, P0 ;  /* 0x000000ff0700720c */ /* 0x000fda0003f05300 */
[----:B------:R-:W-:Y:S05]  /*05d0*/  @!P0 BRA `(.L_x_8989) ;  /* 0x0000000000048947 */ /* 0x000fea0003800000 */
[----:B------:R1:W5:Y:S02]  /*05e0*/  LD.E R4, desc[UR4][R2.64+0xbc] ;  /* 0x0000bc0402047980 */ /* 0x000364000c101900 */
.L_x_8989:
[----:B------:R-:W-:Y:S05]  /*05f0*/  BSYNC.RECONVERGENT B0 ;  /* 0x0000000000007941 */ /* 0x000fea0003800200 */
.L_x_8988:
[----:B-----5:R-:W-:Y:S02]  /*0600*/  IADD3 R123, PT, PT, R4, R123, -R14 ;  /* 0x0000007b047b7210 */ /* 0x020fe40007ffe80e */
.L_x_8987:
[----:B------:R-:W-:Y:S05]  /*0610*/  BSYNC.RECONVERGENT B1 ;  /* 0x0000000000017941 */ /* 0x000fea0003800200 */
.L_x_8985:
[----:B------:R-:W-:Y:S01]  /*0620*/  IMAD.SHL.U32 R178, R35, 0x40, RZ ;  /* 0x0000004023b27824 */ /* 0x000fe200078e00ff */
[----:B------:R-:W-:Y:S01]  /*0630*/  MOV R6, R174 ;  /* 0x000000ae00067202 */ /* 0x000fe20000000f00 */
[----:B------:R-:W-:-:S03]  /*0640*/  IMAD.MOV.U32 R7, RZ, RZ, 0x0 ;  /* 0x00000000ff077424 */ /* 0x000fc600078e00ff */
[----:B------:R-:W-:-:S13]  /*0650*/  ISETP.GT.AND P0, PT, R165, R178, PT ;  /* 0x000000b2a500720c */ /* 0x000fda0003f04270 */
[----:B-1234-:R-:W-:Y:S05]  /*0660*/  @!P0 RET.REL.NODEC R6 `(_ZN5flash24flash_fwd_splitkv_kernelI23Flash_fwd_kernel_traitsILi64ELi64ELi128ELi4ELb0ELb0EN7cutlass6half_tE19Flash_kernel_traitsILi64ELi64ELi128ELi4ES3_EELb0ELb0ELb0ELb0ELb1ELb0ELb1ELb0EEEvNS_16Flash_fwd_paramsE) ;  /* 0xfffffff806648950 */ /* 0x01efea0003c3ffff */
[----:B------:R-:W2:Y:S01]  /*0670*/  LD.E R4, desc[UR4][R2.64+0xb8] ;  /* 0x0000b80402047980 */ /* 0x000ea2000c101900 */
        /* <DEDUP_REMOVED lines=22> */
[----:B------:R-:W-:Y:S02]  /*07e0*/  ISETP.GT.U32.AND P1, PT, R8, R13, PT ;  /* 0x0000000d0800720c */ /* 0x000fe40003f24070 */
[----:B------:R-:W-:-:S04]  /*07f0*/  SHF.R.S32.HI R4, RZ, 0x1f, R11 ;  /* 0x0000001fff047819 */ /* 0x000fc8000001140b */
[----:B------:R-:W-:-:S04]  /*0800*/  LEA.HI R4, R4, R11, RZ, 0x7 ;  /* 0x0000000b04047211 */ /* 0x000fc800078f38ff */
[----:B------:R-:W-:-:S03]  /*0810*/  SHF.R.S32.HI R4, RZ, 0x7, R4 ;  /* 0x00000007ff047819 */ /* 0x000fc60000011404 */
[----:B------:R-:W-:Y:S02]  /*0820*/  @!P1 IMAD.IADD R13, R13, 0x1, -R8 ;  /* 0x000000010d0d9824 */ /* 0x000fe400078e0a08 */
[----:B------:R-:W-:Y:S01]  /*0830*/  @!P1 VIADD R7, R7, 0x1 ;  /* 0x0000000107079836 */ /* 0x000fe20000000000 */
[----:B------:R-:W-:Y:S02]  /*0840*/  ISETP.NE.AND P1, PT, R10, RZ, PT ;  /* 0x000000ff0a00720c */ /* 0x000fe40003f25270 */
[----:B------:R-:W-:-:S13]  /*0850*/  ISETP.GE.U32.AND P2, PT, R13, R8, PT ;  /* 0x000000080d00720c */ /* 0x000fda0003f46070 */
[----:B------:R-:W-:-:S04]  /*0860*/  @P2 VIADD R7, R7, 0x1 ;  /* 0x0000000107072836 */ /* 0x000fc80000000000 */
[----:B------:R-:W-:Y:S01]  /*0870*/  @!P0 IMAD.MOV R7, RZ, RZ, -R7 ;  /* 0x000000ffff078224 */ /* 0x000fe200078e0a07 */
[----:B------:R-:W-:-:S05]  /*0880*/  @!P1 LOP3.LUT R7, RZ, R10, RZ, 0x33, !PT ;  /* 0x0000000aff079212 */ /* 0x000fca00078e33ff */
[----:B------:R-:W-:-:S05]  /*0890*/  IMAD R169, R7, UR8, RZ ;  /* 0x0000000807a97c24 */ /* 0x000fca000f8e02ff */
[----:B------:R-:W-:-:S04]  /*08a0*/  VIADDMNMX R4, R169, R7, R4, PT ;  /* 0x00000007a9047246 */ /* 0x000fc80003800104 */
[----:B------:R-:W-:-:S13]  /*08b0*/  ISETP.GE.AND P0, PT, R169, R4, PT ;  /* 0x00000004a900720c */ /* 0x000fda0003f06270 */
[----:B------:R-:W-:Y:S05]  /*08c0*/  @!P0 BRA `(.L_x_8990) ;  /* 0x0000000400248947 */ /* 0x000fea0003800000 */
[----:B------:R-:W2:Y:S04]  /*08d0*/  LD.E.64 R4, desc[UR4][R2.64+0xb0] ;  /* 0x0000b00402047980 */ /* 0x000ea8000c101b00 */
[----:B------:R-:W3:Y:S04]  /*08e0*/  LD.E R6, desc[UR4][R2.64+0x60] ;  /* 0x0000600402067980 */ /* 0x000ee8000c101900 */
[----:B------:R-:W4:Y:S04]  /*08f0*/  LD.E R0, desc[UR4][R2.64+0xcc] ;  /* 0x0000cc0402007980 */ /* 0x000f28000c101900 */
[----:B------:R-:W5:Y:S04]  /*0900*/  LD.E.64 R8, desc[UR4][R2.64+0x78] ;  /* 0x0000780402087980 */ /* 0x000f68000c101b00 */
[----:B------:R1:W5:Y:S01]  /*0910*/  LD.E.64 R10, desc[UR4][R2.64+0xa8] ;  /* 0x0000a804020a7980 */ /* 0x000362000c101b00 */
[----:B------:R-:W-:-:S02]  /*0920*/  IMAD.IADD R165, R165, 0x1, -R178 ;  /* 0x00000001a5a57824 */ /* 0x000fc400078e0ab2 */
[----:B--2---:R-:W-:-:S04]  /*0930*/  IMAD R4, R4, UR8, R181 ;  /* 0x0000000804047c24 */ /* 0x004fc8000f8e02b5 */
[----:B---3--:R-:W-:Y:S01]  /*0940*/  IMAD R6, R4, R6, R179 ;  /* 0x0000000604067224 */ /* 0x008fe200078e02b3 */
[----:B------:R-:W-:-:S03]  /*0950*/  SHF.R.U32.HI R4, RZ, 0x4, R175 ;  /* 0x00000004ff047819 */ /* 0x000fc600000116af */
[----:B------:R-:W-:Y:S01]  /*0960*/  IMAD R5, R5, R6, R178 ;  /* 0x0000000605057224 */ /* 0x000fe200078e02b2 */
[CC--:B------:R-:W-:Y:S01]  /*0970*/  ISETP.GE.AND P1, PT, R4.reuse, R165.reuse, PT ;  /* 0x000000a50400720c */ /* 0x0c0fe20003f26270 */
[C---:B------:R-:W-:Y:S02]  /*0980*/  VIADD R12, R4.reuse, 0x8 ;  /* 0x00000008040c7836 */ /* 0x040fe40000000000 */
[C---:B----4-:R-:W-:Y:S01]  /*0990*/  IMAD R14, R5.reuse, R0, RZ ;  /* 0x00000000050e7224 */ /* 0x050fe200078e02ff */
[----:B------:R-:W-:Y:S01]  /*09a0*/  IADD3 R7, P2, PT, R5, R4, RZ ;  /* 0x0000000405077210 */ /* 0x000fe20007f5e0ff */
[----:B------:R-:W-:Y:S01]  /*09b0*/  VIADD R0, R4, 0x18 ;  /* 0x0000001804007836 */ /* 0x000fe20000000000 */
[-C--:B------:R-:W-:Y:S01]  /*09c0*/  ISETP.GE.AND P0, PT, R12, R165.reuse, PT ;  /* 0x000000a50c00720c */ /* 0x080fe20003f06270 */
[----:B------:R-:W-:Y:S01]  /*09d0*/  VIADD R6, R4, 0x10 ;  /* 0x0000001004067836 */ /* 0x000fe20000000000 */
[----:B-1----:R-:W-:Y:S02]  /*09e0*/  LEA R3, P3, R175, R14, 0x2 ;  /* 0x0000000eaf037211 */ /* 0x002fe400078610ff */
[----:B------:R-:W-:Y:S01]  /*09f0*/  ISETP.GE.AND P4, PT, R0, R165, PT ;  /* 0x000000a50000720c */ /* 0x000fe20003f86270 */
[----:B------:R-:W-:Y:S01]  /*0a00*/  VIADD R0, R4, 0x20 ;  /* 0x0000002004007836 */ /* 0x000fe20000000000 */
[----:B------:R-:W-:-:S02]  /*0a10*/  LEA.HI.X.SX32 R14, R14, RZ, 0x1, P3 ;  /* 0x000000ff0e0e7211 */ /* 0x000fc400018f0eff */
[----:B-----5:R-:W-:Y:S02]  /*0a20*/  LEA R2, P3, R3, R8, 0x2 ;  /* 0x0000000803027211 */ /* 0x020fe400078610ff */
[----:B------:R-:W-:Y:S02]  /*0a30*/  LOP3.LUT P6, R175, R175, 0xf, RZ, 0xc0, !PT ;  /* 0x0000000fafaf7812 */ /* 0x000fe400078cc0ff */
[----:B------:R-:W-:Y:S02]  /*0a40*/  LEA.HI.X R3, R3, R9, R14, 0x2, P3 ;  /* 0x0000000903037211 */ /* 0x000fe400018f140e */
[-C--:B------:R-:W-:Y:S01]  /*0a50*/  ISETP.GE.AND P3, PT, R0, R165.reuse, PT ;  /* 0x000000a50000720c */ /* 0x080fe20003f66270 */
[----:B------:R-:W-:Y:S01]  /*0a60*/  VIADD R0, R4, 0x30 ;  /* 0x0000003004007836 */ /* 0x000fe20000000000 */
[----:B------:R-:W-:Y:S01]  /*0a70*/  ISETP.GE.AND P5, PT, R6, R165, PT ;  /* 0x000000a50600720c */ /* 0x000fe20003fa6270 */
[----:B------:R-:W-:Y:S01]  /*0a80*/  @!P1 ST.E.128 desc[UR4][R2.64], RZ ;  /* 0x000000ff02009985 */ /* 0x000fe2000c101d04 */
[----:B------:R-:W-:-:S02]  /*0a90*/  LEA.HI.X.SX32 R5, R5, RZ, 0x1, P2 ;  /* 0x000000ff05057211 */ /* 0x000fc400010f0eff */
[----:B------:R-:W-:Y:S01]  /*0aa0*/  LEA R6, P2, R7, R10, 0x2 ;  /* 0x0000000a07067211 */ /* 0x000fe200078410ff */
[----:B------:R-:W-:Y:S01]  /*0ab0*/  VIADD R10, R4, 0x28 ;  /* 0x00000028040a7836 */ /* 0x000fe20000000000 */
[----:B------:R-:W-:Y:S01]  /*0ac0*/  ISETP.GE.AND P1, PT, R0, R165, PT ;  /* 0x000000a50000720c */ /* 0x000fe20003f26270 */
[----:B------:R-:W-:Y:S01]  /*0ad0*/  VIADD R0, R4, 0x38 ;  /* 0x0000003804007836 */ /* 0x000fe20000000000 */
[----:B------:R-:W-:Y:S01]  /*0ae0*/  P2R R8, PR, RZ, 0x40 ;  /* 0x00000040ff087803 */ /* 0x000fe20000000000 */
[----:B------:R-:W-:Y:S01]  /*0af0*/  @!P0 ST.E.128 desc[UR4][R2.64+0x800], RZ ;  /* 0x000800ff02008985 */ /* 0x000fe2000c101d04 */
[----:B------:R-:W-:Y:S02]  /*0b00*/  ISETP.NE.OR P6, PT, R175, RZ, P0 ;  /* 0x000000ffaf00720c */ /* 0x000fe400007c5670 */
[----:B------:R-:W-:Y:S01]  /*0b10*/  LEA.HI.X R7, R7, R11, R5, 0x2, P2 ;  /* 0x0000000b07077211 */ /* 0x000fe200010f1405 */
[----:B------:R-:W-:Y:S01]  /*0b20*/  @!P5 ST.E.128 desc[UR4][R2.64+0x1000], RZ ;  /* 0x001000ff0200d985 */ /* 0x000fe2000c101d04 */
[----:B------:R-:W-:-:S02]  /*0b30*/  ISETP.GE.AND P2, PT, R10, R165, PT ;  /* 0x000000a50a00720c */ /* 0x000fc40003f46270 */
[----:B------:R-:W-:Y:S01]  /*0b40*/  ISETP.GE.AND P0, PT, R0, R165, PT ;  /* 0x000000a50000720c */ /* 0x000fe20003f06270 */
[----:B------:R-:W-:Y:S01]  /*0b50*/  @!P4 ST.E.128 desc[UR4][R2.64+0x1800], RZ ;  /* 0x001800ff0200c985 */ /* 0x000fe2000c101d04 */
[C---:B------:R-:W-:Y:S02]  /*0b60*/  ISETP.NE.OR P5, PT, R175.reuse, RZ, P5 ;  /* 0x000000ffaf00720c */ /* 0x040fe40002fa5670 */
[C---:B------:R-:W-:Y:S01]  /*0b70*/  ISETP.NE.OR P4, PT, R175.reuse, RZ, P4 ;  /* 0x000000ffaf00720c */ /* 0x040fe20002785670 */
[----:B------:R-:W-:Y:S01]  /*0b80*/  @!P3 ST.E.128 desc[UR4][R2.64+0x2000], RZ ;  /* 0x002000ff0200b985 */ /* 0x000fe2000c101d04 */
[C---:B------:R-:W-:Y:S01]  /*0b90*/  ISETP.NE.OR P3, PT, R175.reuse, RZ, P3 ;  /* 0x000000ffaf00720c */ /* 0x040fe20001f65670 */
[----:B------:R-:W-:Y:S02]  /*0ba0*/  @!P6 IMAD.MOV.U32 R5, RZ, RZ, -0x800000 ;  /* 0xff800000ff05e424 */ /* 0x000fe400078e00ff */
[----:B------:R-:W-:Y:S01]  /*0bb0*/  @!P1 ST.E.128 desc[UR4][R2.64+0x3000], RZ ;  /* 0x003000ff02009985 */ /* 0x000fe2000c101d04 */
[----:B------:R-:W-:-:S03]  /*0bc0*/  ISETP.NE.OR P1, PT, R175, RZ, P1 ;  /* 0x000000ffaf00720c */ /* 0x000fc60000f25670 */
[----:B------:R-:W-:Y:S01]  /*0bd0*/  @!P2 ST.E.128 desc[UR4][R2.64+0x2800], RZ ;  /* 0x002800ff0200a985 */ /* 0x000fe2000c101d04 */
[C---:B------:R-:W-:Y:S01]  /*0be0*/  ISETP.NE.OR P2, PT, R175.reuse, RZ, P2 ;  /* 0x000000ffaf00720c */ /* 0x040fe20001745670 */
[----:B------:R-:W-:Y:S02]  /*0bf0*/  @!P5 IMAD.MOV.U32 R15, RZ, RZ, -0x800000 ;  /* 0xff800000ff0fd424 */ /* 0x000fe400078e00ff */
[----:B------:R1:W-:Y:S01]  /*0c00*/  @!P0 ST.E.128 desc[UR4][R2.64+0x3800], RZ ;  /* 0x003800ff02008985 */ /* 0x0003e2000c101d04 */
[----:B------:R-:W-:Y:S01]  /*0c10*/  ISETP.NE.OR P0, PT, R175, RZ, P0 ;  /* 0x000000ffaf00720c */ /* 0x000fe20000705670 */
[----:B------:R-:W-:Y:S02]  /*0c20*/  @!P4 IMAD.MOV.U32 R11, RZ, RZ, -0x800000 ;  /* 0xff800000ff0bc424 */ /* 0x000fe400078e00ff */
[----:B------:R2:W-:Y:S01]  /*0c30*/  @!P6 ST.E desc[UR4][R6.64+0x20], R5 ;  /* 0x000020050600e985 */ /* 0x0005e2000c101904 */
[----:B------:R-:W-:Y:S01]  /*0c40*/  ISETP.NE.AND P6, PT, R8, RZ, PT ;  /* 0x000000ff0800720c */ /* 0x000fe20003fc5270 */
[----:B------:R-:W-:-:S02]  /*0c50*/  @!P3 IMAD.MOV.U32 R9, RZ, RZ, -0x800000 ;  /* 0xff800000ff09b424 */ /* 0x000fc400078e00ff */
[----:B------:R-:W-:Y:S01]  /*0c60*/  IMAD.MOV.U32 R175, RZ, RZ, 0x0 ;  /* 0x00000000ffaf7424 */ /* 0x000fe200078e00ff */
[----:B------:R-:W-:Y:S01]  /*0c70*/  ISETP.GE.OR P6, PT, R4, R165, P6 ;  /* 0x000000a50400720c */ /* 0x000fe200037c6670 */
[----:B------:R-:W-:Y:S04]  /*0c80*/  @!P5 ST.E desc[UR4][R6.64+0x40], R15 ;  /* 0x0000400f0600d985 */ /* 0x000fe8000c101904 */
[----:B------:R-:W-:Y:S04]  /*0c90*/  @!P4 ST.E desc[UR4][R6.64+0x60], R11 ;  /* 0x0000600b0600c985 */ /* 0x000fe8000c101904 */
[----:B------:R-:W-:Y:S04]  /*0ca0*/  @!P3 ST.E desc[UR4][R6.64+0x80], R9 ;  /* 0x000080090600b985 */ /* 0x000fe8000c101904 */
[----:B------:R-:W-:-:S02]  /*0cb0*/  @!P6 IMAD.MOV.U32 R13, RZ, RZ, -0x800000 ;  /* 0xff800000ff0de424 */ /* 0x000fc400078e00ff */
[----:B-1----:R-:W-:-:S03]  /*0cc0*/  @!P1 IMAD.MOV.U32 R3, RZ, RZ, -0x800000 ;  /* 0xff800000ff039424 */ /* 0x002fc600078e00ff */
[----:B------:R-:W-:Y:S01]  /*0cd0*/  @!P6 ST.E desc[UR4][R6.64], R13 ;  /* 0x0000000d0600e985 */ /* 0x000fe2000c101904 */
[----:B--2---:R-:W-:-:S03]  /*0ce0*/  @!P2 IMAD.MOV.U32 R5, RZ, RZ, -0x800000 ;  /* 0xff800000ff05a424 */ /* 0x004fc600078e00ff */
[----:B------:R-:W-:Y:S04]  /*0cf0*/  @!P1 ST.E desc[UR4][R6.64+0xc0], R3 ;  /* 0x0000c00306009985 */ /* 0x000fe8000c101904 */
[----:B------:R1:W-:Y:S02]  /*0d00*/  @!P2 ST.E desc[UR4][R6.64+0xa0], R5 ;  /* 0x0000a0050600a985 */ /* 0x0003e4000c101904 */
[----:B-1----:R-:W-:Y:S05]  /*0d10*/  @P0 RET.REL.NODEC R174 `(_ZN5flash24flash_fwd_splitkv_kernelI23Flash_fwd_kernel_traitsILi64ELi64ELi128ELi4ELb0ELb0EN7cutlass6half_tE19Flash_kernel_traitsILi64ELi64ELi128ELi4ES3_EELb0ELb0ELb0ELb0ELb1ELb0ELb1ELb0EEEvNS_16Flash_fwd_paramsE) ;  /* 0xfffffff0aeb80950 */ /* 0x002fea0003c3ffff */
[----:B------:R-:W-:Y:S02]  /*0d20*/  MOV R3, 0xff800000 ;  /* 0xff80000000037802 */ /* 0x000fe40000000f00 */
[----:B------:R-:W-:-:S03]  /*0d30*/  MOV R175, 0x0 ;  /* 0x0000000000af7802 */ /* 0x000fc60000000f00 */
[----:B------:R1:W-:Y:S02]  /*0d40*/  ST.E desc[UR4][R6.64+0xe0], R3 ;  /* 0x0000e00306007985 */ /* 0x0003e4000c101904 */
[----:B-1----:R-:W-:Y:S05]  /*0d50*/  RET.REL.NODEC R174 `(_ZN5flash24flash_fwd_splitkv_kernelI23Flash_fwd_kernel_traitsILi64ELi64ELi128ELi4ELb0ELb0EN7cutlass6half_tE19Flash_kernel_traitsILi64ELi64ELi128ELi4ES3_EELb0ELb0ELb0ELb0ELb1ELb0ELb1ELb0EEEvNS_16Flash_fwd_paramsE) ;  /* 0xfffffff0aea87950 */ /* 0x002fea0003c3ffff */
.L_x_8990:
        /* <DEDUP_REMOVED lines=15> */
[----:B-1----:R-:W-:-:S03]  /*0e50*/  LEA R7, R4, 0xffffff80, 0x7 ;  /* 0xffffff8004077811 */ /* 0x002fc600078e38ff */
[----:B------:R-:W4:Y:S04]  /*0e60*/  LD.E.64 R20, desc[UR4][R2.64+0x20] ;  /* 0x0000200402147980 */ /* 0x000f28000c101b00 */
        /* <DEDUP_REMOVED lines=26> */
[----:B------:R-:W-:-:S06]  /*1010*/  IMAD.WIDE.U32 R14, R10, R181, RZ ;  /* 0x000000b50a0e7225 */ /* 0x000fcc00078e00ff */
[----:B------:R-:W-:Y:S02]  /*1020*/  @P0 IADD3 R8, PT, PT, R8, 0x1, RZ ;  /* 0x0000000108080810 */ /* 0x000fe40007ffe0ff */
[----:B------:R-:W-:Y:S02]  /*1030*/  IADD3 R183, PT, PT, R15, R0, RZ ;  /* 0x000000000fb77210 */ /* 0x000fe40007ffe0ff */
[----:B------:R-:W-:Y:S01]  /*1040*/  LEA R182, P0, R14, R118, 0x2 ;  /* 0x000000760eb67211 */ /* 0x000fe200078010ff */
[----:B------:R-:W-:-:S03]  /*1050*/  IMAD.MOV.U32 R11, RZ, RZ, R8 ;  /* 0x000000ffff0b7224 */ /* 0x000fc600078e0008 */
        /* <DEDUP_REMOVED lines=24> */
[----:B------:R-:W-:Y:S01]  /*11e0*/  IMAD.MOV R10, RZ, RZ, -R11 ;  /* 0x000000ffff0a7224 */ /* 0x000fe200078e0a0b */
[----:B------:R-:W-:Y:S02]  /*11f0*/  @!P1 IADD3 R5, PT, PT, R5, 0x1, RZ ;  /* 0x0000000105059810 */ /* 0x000fe40007ffe0ff */
[----:B------:R-:W-:Y:S02]  /*1200*/  ISETP.GE.AND P0, PT, R8, RZ, PT ;  /* 0x000000ff0800720c */ /* 0x000fe40003f06270 */
[----:B------:R-:W-:Y:S01]  /*1210*/  ISETP.NE.AND P1, PT, R18, RZ, PT ;  /* 0x000000ff1200720c */ /* 0x000fe20003f25270 */
[----:B------:R-:W-:-:S06]  /*1220*/  IMAD R7, R12, R10, R7 ;  /* 0x0000000a0c077224 */ /* 0x000fcc00078e0207 */
        /* <DEDUP_REMOVED lines=12> */
[----:B------:R-:W-:Y:S01]  /*12f0*/  IMAD.WIDE.U32 R20, R7, R166, R20 ;  /* 0x000000a607147225 */ /* 0x000fe200078e0014 */
[----:B------:R-:W-:-:S03]  /*1300*/  SHF.R.S32.HI R6, RZ, 0x1f, R19 ;  /* 0x0000001fff067819 */ /* 0x000fc60000011413 */
[----:B------:R-:W-:Y:S02]  /*1310*/  IMAD.IADD R21, R21, 0x1, R5 ;  /* 0x0000000115157824 */ /* 0x000fe400078e0205 */
        /* <DEDUP_REMOVED lines=11> */
.L_x_8992:
        /* <DEDUP_REMOVED lines=9> */
[----:B-1----:R-:W-:-:S02]  /*1460*/  IABS R6, R179 ;  /* 0x000000b300067213 */ /* 0x002fc40000000000 */
        /* <DEDUP_REMOVED lines=17> */
[----:B------:R-:W-:Y:S01]  /*1580*/  @!P3 IMAD R0, R0, R166, R7 ;  /* 0x000000a60000b224 */ /* 0x000fe200078e0207 */
[----:B------:R-:W-:Y:S01]  /*1590*/  @P3 IADD3 R7, PT, PT, R14, R15, RZ ;  /* 0x0000000f0e073210 */ /* 0x000fe20007ffe0ff */
[-C--:B----45:R-:W-:Y:S02]  /*15a0*/  @!P3 IMAD R11, R23, R12.reuse, RZ ;  /* 0x0000000c170bb224 */ /* 0x0b0fe400078e02ff */
[----:B------:R-:W-:Y:S02]  /*15b0*/  @!P3 IMAD.IADD R25, R25, 0x1, R0 ;  /* 0x000000011919b824 */ /* 0x000fe400078e0200 */
[----:B------:R-:W-:Y:S01]  /*15c0*/  @!P2 IMAD.IADD R6, R6, 0x1, -R5 ;  /* 0x000000010606a824 */ /* 0x000fe200078e0a05 */
[----:B------:R-:W-:Y:S01]  /*15d0*/  @!P3 SHF.R.S32.HI R0, RZ, 0x1f, R12 ;  /* 0x0000001fff00b819 */ /* 0x000fe2000001140c */
[----:B------:R-:W-:-:S03]  /*15e0*/  @!P3 IMAD.WIDE.U32 R24, R22, R12, R24 ;  /* 0x0000000c1618b225 */ /* 0x000fc600078e0018 */
[----:B------:R-:W-:Y:S02]  /*15f0*/  ISETP.GE.U32.AND P4, PT, R6, R5, PT ;  /* 0x000000050600720c */ /* 0x000fe40003f86070 */
[----:B------:R-:W-:Y:S01]  /*1600*/  LOP3.LUT R5, R179, R18, RZ, 0x3c, !PT ;  /* 0x00000012b3057212 */ /* 0x000fe200078e3cff */
[----:B------:R-:W-:Y:S02]  /*1610*/  @!P3 IMAD R11, R22, R0, R11 ;  /* 0x00000000160bb224 */ /* 0x000fe400078e020b */
[-C--:B------:R-:W-:Y:S01]  /*1620*/  @P3 IMAD.WIDE.U32 R22, R166, R7.reuse, RZ ;  /* 0x00000007a6163225 */ /* 0x080fe200078e00ff */
[----:B------:R-:W-:Y:S02]  /*1630*/  ISETP.GE.AND P1, PT, R5, RZ, PT ;  /* 0x000000ff0500720c */ /* 0x000fe40003f26270 */
[----:B------:R-:W-:Y:S01]  /*1640*/  ISETP.NE.AND P0, PT, R18, RZ, PT ;  /* 0x000000ff1200720c */ /* 0x000fe20003f05270 */
[----:B------:R-:W-:Y:S01]  /*1650*/  @P3 IMAD R0, R167, R7, RZ ;  /* 0x00000007a7003224 */ /* 0x000fe200078e02ff */
[----:B------:R-:W-:-:S02]  /*1660*/  @!P3 MOV R10, R24 ;  /* 0x00000018000ab202 */ /* 0x000fc40000000f00 */
[----:B------:R-:W-:Y:S02]  /*1670*/  LEA R7, R4, 0xffffff80, 0x7 ;  /* 0xffffff8004077811 */ /* 0x000fe400078e38ff */
[----:B------:R-:W-:Y:S02]  /*1680*/  @!P2 IADD3 R8, PT, PT, R8, 0x1, RZ ;  /* 0x000000010808a810 */ /* 0x000fe40007ffe0ff */
[----:B------:R-:W-:Y:S01]  /*1690*/  @!P3 IADD3 R11, PT, PT, R25, R11, RZ ;  /* 0x0000000b190bb210 */ /* 0x000fe20007ffe0ff */
[----:B------:R-:W-:Y:S01]  /*16a0*/  @P3 IMAD.IADD R11, R23, 0x1, R0 ;  /* 0x00000001170b3824 */ /* 0x000fe200078e0200 */
[----:B------:R-:W-:Y:S01]  /*16b0*/  @P3 MOV R10, R22 ;  /* 0x00000016000a3202 */ /* 0x000fe20000000f00 */
        /* <DEDUP_REMOVED lines=31> */
.L_x_8993:
[----:B------:R-:W-:Y:S05]  /*18b0*/  BSYNC.RECONVERGENT B0 ;  /* 0x0000000000007941 */ /* 0x000fea0003800200 */
.L_x_8991:
        /* <DEDUP_REMOVED lines=24> */
[----:B------:R-:W-:Y:S01]  /*1a40*/  ISETP.GE.U32.AND P3, PT, R11, R12, PT ;  /* 0x0000000c0b00720c */ /* 0x000fe20003f66070 */
[----:B------:R-:W-:Y:S01]  /*1a50*/  @!P1 VIADD R16, R16, 0x1 ;  /* 0x0000000110109836 */ /* 0x000fe20000000000 */
[----:B------:R-:W-:Y:S02]  /*1a60*/  ISETP.GE.AND P0, PT, R10, RZ, PT ;  /* 0x000000ff0a00720c */ /* 0x000fe40003f06270 */
[----:B------:R-:W-:Y:S01]  /*1a70*/  ISETP.NE.AND P1, PT, R18, RZ, PT ;  /* 0x000000ff1200720c */ /* 0x000fe20003f25270 */
[----:B-----5:R-:W-:Y:S02]  /*1a80*/  IMAD R12, R13, R116, RZ ;  /* 0x000000740d0c7224 */ /* 0x020fe400078e02ff */
[----:B------:R-:W-:-:S06]  /*1a90*/  IMAD.SHL.U32 R120, R175, 0x8, RZ ;  /* 0x00000008af787824 */ /* 0x000fcc00078e00ff */
[----:B------:R-:W-:-:S04]  /*1aa0*/  @P3 VIADD R16, R16, 0x1 ;  /* 0x0000000110103836 */ /* 0x000fc80000000000 */
[----:B------:R-:W-:Y:S02]  /*1ab0*/  IMAD.MOV.U32 R10, RZ, RZ, R16 ;  /* 0x000000ffff0a7224 */ /* 0x000fe400078e0010 */
[C---:B------:R-:W-:Y:S02]  /*1ac0*/  IMAD R11, R7.reuse, R117, R12 ;  /* 0x00000075070b7224 */ /* 0x040fe400078e020c */
[----:B------:R-:W-:Y:S01]  /*1ad0*/  @!P0 IMAD.MOV R10, RZ, RZ, -R10 ;  /* 0x000000ffff0a8224 */ /* 0x000fe200078e0a0a */
[----:B------:R-:W-:Y:S01]  /*1ae0*/  @!P1 LOP3.LUT R10, RZ, R18, RZ, 0x33, !PT ;  /* 0x00000012ff0a9212 */ /* 0x000fe200078e33ff */
[----:B------:R-:W-:Y:S01]  /*1af0*/  IMAD.WIDE.U32 R16, R7, R116, RZ ;  /* 0x0000007407107225 */ /* 0x000fe200078e00ff */
[----:B------:R-:W-:Y:S02]  /*1b00*/  LOP3.LUT R7, R120, 0x38, RZ, 0xc0, !PT ;  /* 0x0000003878077812 */ /* 0x000fe400078ec0ff */
[----:B------:R-:W-:Y:S01]  /*1b10*/  SHF.R.S32.HI R12, RZ, 0x1f, R10 ;  /* 0x0000001fff0c7819 */ /* 0x000fe2000001140a */
[----:B------:R-:W-:Y:S01]  /*1b20*/  IMAD R13, R27, R10, RZ ;  /* 0x0000000a1b0d7224 */ /* 0x000fe200078e02ff */
[----:B------:R-:W-:Y:S01]  /*1b30*/  IADD3 R8, P1, P0, R16, R8, R7 ;  /* 0x0000000810087210 */ /* 0x000fe2000783e007 */
[----:B------:R-:W-:-:S02]  /*1b40*/  IMAD.IADD R11, R17, 0x1, R11 ;  /* 0x00000001110b7824 */ /* 0x000fc400078e020b */
[----:B------:R-:W-:-:S04]  /*1b50*/  IMAD.WIDE.U32 R16, R26, R10, RZ ;  /* 0x0000000a1a107225 */ /* 0x000fc800078e00ff */
[----:B------:R-:W-:Y:S01]  /*1b60*/  IMAD R12, R12, R26, R13 ;  /* 0x0000001a0c0c7224 */ /* 0x000fe200078e020d */
[----:B------:R-:W-:Y:S02]  /*1b70*/  IADD3.X R11, PT, PT, R11, R0, RZ, P1, P0 ;  /* 0x000000000b0b7210 */ /* 0x000fe40000fe04ff */
[----:B------:R-:W-:Y:S01]  /*1b80*/  IADD3 R18, P0, PT, R8, R16, RZ ;  /* 0x0000001008127210 */ /* 0x000fe20007f1e0ff */
[----:B------:R-:W-:Y:S01]  /*1b90*/  IMAD.IADD R8, R17, 0x1, R12 ;  /* 0x0000000111087824 */ /* 0x000fe200078e020c */
[----:B------:R-:W-:Y:S01]  /*1ba0*/  SHF.R.U32.HI R16, RZ, 0x3, R175 ;  /* 0x00000003ff107819 */ /* 0x000fe200000116af */
[----:B------:R-:W-:Y:S02]  /*1bb0*/  IMAD.IADD R165, R165, 0x1, -R178 ;  /* 0x00000001a5a57824 */ /* 0x000fe400078e0ab2 */
[----:B------:R-:W-:Y:S02]  /*1bc0*/  IMAD.X R19, R11, 0x1, R8, P0 ;  /* 0x000000010b137824 */ /* 0x000fe400000e0608 */
[C---:B------:R-:W-:Y:S01]  /*1bd0*/  VIADD R8, R16.reuse, 0x30 ;  /* 0x0000003010087836 */ /* 0x040fe20000000000 */
[----:B------:R-:W-:Y:S01]  /*1be0*/  ISETP.GE.AND P6, PT, R16, R165, PT ;  /* 0x000000a51000720c */ /* 0x000fe20003fc6270 */
[----:B------:R-:W-:-:S02]  /*1bf0*/  IMAD.MOV.U32 R17, RZ, RZ, RZ ;  /* 0x000000ffff117224 */ /* 0x000fc400078e00ff */
[----:B------:R-:W-:Y:S02]  /*1c00*/  IMAD R171, R167, R16, RZ ;  /* 0x00000010a7ab7224 */ /* 0x000fe400078e02ff */
[----:B------:R-:W-:Y:S01]  /*1c10*/  IMAD.WIDE.U32 R34, R35, 0x40, R16 ;  /* 0x0000004023227825 */ /* 0x000fe200078e0010 */
[----:B------:R-:W1:Y:S01]  /*1c20*/  S2UR UR6, SR_CgaCtaId ;  /* 0x00000000000679c3 */ /* 0x000e620000008800 */
[----:B------:R-:W-:Y:S02]  /*1c30*/  UMOV UR7, 0x400 ;  /* 0x0000040000077882 */ /* 0x000fe40000000000 */
[----:B------:R-:W-:-:S04]  /*1c40*/  VIADD R176, R4, 0xffffffff ;  /* 0xffffffff04b07836 */ /* 0x000fc80000000000 */
[----:B------:R-:W-:Y:S02]  /*1c50*/  IMAD.SHL.U32 R184, R176, 0x80, RZ ;  /* 0x00000080b0b87824 */ /* 0x000fe400078e00ff */
[----:B------:R-:W-:Y:S01]  /*1c60*/  IMAD.SHL.U32 R121, R166, 0x10, RZ ;  /* 0x00000010a6797824 */ /* 0x000fe200078e00ff */
[----:B-1----:R-:W-:-:S06]  /*1c70*/  ULEA UR6, UR6, UR7, 0x18 ;  /* 0x0000000706067291 */ /* 0x002fcc000f8ec0ff */
[----:B------:R-:W-:Y:S02]  /*1c80*/  IMAD.U32 R164, RZ, RZ, UR6 ;  /* 0x00000006ffa47e24 */ /* 0x000fe4000f8e00ff */
[----:B--2---:R-:W-:-:S04]  /*1c90*/  @P2 IMAD.WIDE.U32 R12, R38, R9, RZ ;  /* 0x00000009260c2225 */ /* 0x004fc800078e00ff */
[-C--:B---3--:R-:W-:Y:S02]  /*1ca0*/  @!P2 IMAD R10, R25, R181.reuse, RZ ;  /* 0x000000b5190aa224 */ /* 0x088fe400078e02ff */
[----:B------:R-:W-:-:S04]  /*1cb0*/  @!P2 IMAD.WIDE.U32 R24, R24, R181, RZ ;  /* 0x000000b51818a225 */ /* 0x000fc800078e00ff */
[----:B------:R-:W-:Y:S02]  /*1cc0*/  @!P2 IMAD.IADD R0, R25, 0x1, R10 ;  /* 0x000000011900a824 */ /* 0x000fe400078e020a */
[----:B------:R-:W-:Y:S02]  /*1cd0*/  @!P2 IMAD.MOV.U32 R10, RZ, RZ, R24 ;  /* 0x000000ffff0aa224 */ /* 0x000fe400078e0018 */
[----:B------:R-:W-:Y:S02]  /*1ce0*/  @P2 IMAD.MOV.U32 R10, RZ, RZ, R12 ;  /* 0x000000ffff0a2224 */ /* 0x000fe400078e000c */
[----:B------:R-:W-:Y:S02]  /*1cf0*/  @P2 IMAD R9, R39, R9, RZ ;  /* 0x0000000927092224 */ /* 0x000fe400078e02ff */
[C---:B------:R-:W-:Y:S01]  /*1d00*/  VIADD R12, R16.reuse, 0x10 ;  /* 0x00000010100c7836 */ /* 0x040fe20000000000 */
[----:B------:R-:W-:Y:S01]  /*1d10*/  IADD3 R24, P1, PT, R7, R6, RZ ;  /* 0x0000000607187210 */ /* 0x000fe20007f3e0ff */
[----:B------:R-:W-:Y:S01]  /*1d20*/  @P2 IMAD.IADD R0, R13, 0x1, R9 ;  /* 0x000000010d002824 */ /* 0x000fe200078e0209 */
[----:B------:R-:W-:Y:S01]  /*1d30*/  IADD3 R26, P0, PT, R7, R10, RZ ;  /* 0x0000000a071a7210 */ /* 0x000fe20007f1e0ff */
[----:B------:R-:W-:Y:S01]  /*1d40*/  VIADD R10, R16, 0x20 ;  /* 0x00000020100a7836 */ /* 0x000fe20000000000 */
[----:B------:R-:W-:Y:S01]  /*1d50*/  ISETP.GE.AND P3, PT, R12, R165, PT ;  /* 0x000000a50c00720c */ /* 0x000fe20003f66270 */
[----:B------:R-:W-:-:S02]  /*1d60*/  IMAD.X R25, RZ, RZ, R5, P1 ;  /* 0x000000ffff197224 */ /* 0x000fc400008e0605 */
[----:B------:R-:W-:Y:S01]  /*1d70*/  IMAD.X R27, RZ, RZ, R0, P0 ;  /* 0x000000ffff1b7224 */ /* 0x000fe200000e0600 */
[-C--:B------:R-:W-:Y:S02]  /*1d80*/  ISETP.GE.AND P1, PT, R10, R165.reuse, PT ;  /* 0x000000a50a00720c */ /* 0x080fe40003f26270 */
[----:B------:R-:W-:Y:S01]  /*1d90*/  ISETP.GE.AND P0, PT, R8, R165, PT ;  /* 0x000000a50800720c */ /* 0x000fe20003f06270 */
[----:B------:R-:W-:Y:S01]  /*1da0*/  IMAD.WIDE.U32 R24, R16, R166, R24 ;  /* 0x000000a610187225 */ /* 0x000fe200078e0018 */
[----:B------:R-:W-:-:S03]  /*1db0*/  SHF.R.S32.HI R7, RZ, 0x1f, R179 ;  /* 0x0000001fff077819 */ /* 0x000fc600000114b3 */
[----:B------:R-:W-:Y:S01]  /*1dc0*/  IMAD R5, R23, R179, RZ ;  /* 0x000000b317057224 */ /* 0x000fe200078e02ff */
[----:B----4-:R-:W-:Y:S01]  /*1dd0*/  LEA R170, P4, R24, R20, 0x1 ;  /* 0x0000001418aa7211 */ /* 0x010fe200078808ff */
[----:B------:R-:W-:Y:S01]  /*1de0*/  IMAD.IADD R171, R25, 0x1, R171 ;  /* 0x0000000119ab7824 */ /* 0x000fe200078e02ab */
[----:B------:R-:W-:Y:S01]  /*1df0*/  @!P3 IADD3 R33, P5, PT, R34, 0x10, RZ ;  /* 0x000000102221b810 */ /* 0x000fe20007fbe0ff */
[----:B------:R-:W-:Y:S02]  /*1e00*/  IMAD R0, R22, R7, R5 ;  /* 0x0000000716007224 */ /* 0x000fe400078e0205 */
[----:B------:R-:W-:Y:S01]  /*1e10*/  IMAD.WIDE.U32 R26, R179, R22, R26 ;  /* 0x00000016b31a7225 */ /* 0x000fe200078e001a */
[----:B------:R-:W-:Y:S02]  /*1e20*/  LEA.HI.X R171, R24, R21, R171, 0x1, P4 ;  /* 0x0000001518ab7211 */ /* 0x000fe400020f0cab */
[C---:B------:R-:W-:Y:S01]  /*1e30*/  @!P1 IADD3 R30, P4, PT, R34.reuse, 0x20, RZ ;  /* 0x00000020221e9810 */ /* 0x040fe20007f9e0ff */
[----:B------:R-:W-:Y:S01]  /*1e40*/  @!P3 IMAD.X R7, RZ, RZ, R35, P5 ;  /* 0x000000ffff07b224 */ /* 0x000fe200028e0623 */
[----:B------:R-:W-:Y:S01]  /*1e50*/  @!P0 IADD3 R24, P2, PT, R34, 0x30, RZ ;  /* 0x0000003022188810 */ /* 0x000fe20007f5e0ff */
[----:B------:R-:W-:-:S02]  /*1e60*/  @!P6 IMAD R5, R35, R38, RZ ;  /* 0x000000262305e224 */ /* 0x000fc400078e02ff */
[----:B------:R-:W-:Y:S02]  /*1e70*/  IMAD.IADD R27, R27, 0x1, R0 ;  /* 0x000000011b1b7824 */ /* 0x000fe400078e0200 */
[--C-:B------:R-:W-:Y:S02]  /*1e80*/  @!P1 IMAD.X R11, RZ, RZ, R35.reuse, P4 ;  /* 0x000000ffff0b9224 */ /* 0x100fe400020e0623 */
[----:B------:R-:W-:Y:S02]  /*1e90*/  @!P0 IMAD.X R9, RZ, RZ, R35, P2 ;  /* 0x000000ffff098224 */ /* 0x000fe400010e0623 */
[----:B------:R-:W-:Y:S02]  /*1ea0*/  @!P3 IMAD R7, R7, R38, RZ ;  /* 0x000000260707b224 */ /* 0x000fe400078e02ff */
[----:B------:R-:W-:Y:S02]  /*1eb0*/  @!P6 IMAD R5, R34, R39, R5 ;  /* 0x000000272205e224 */ /* 0x000fe400078e0205 */
[----:B------:R-:W-:-:S02]  /*1ec0*/  @!P3 IMAD.MOV.U32 R22, RZ, RZ, R26 ;  /* 0x000000ffff16b224 */ /* 0x000fc400078e001a */
[--C-:B------:R-:W-:Y:S02]  /*1ed0*/  @!P3 IMAD.MOV.U32 R23, RZ, RZ, R27.reuse ;  /* 0x000000ffff17b224 */ /* 0x100fe400078e001b */
[----:B------:R-:W-:-:S04]  /*1ee0*/  @!P6 IMAD.WIDE.U32 R34, R34, R38, R26 ;  /* 0x000000262222e225 */ /* 0x000fc800078e001a */
[-C--:B------:R-:W-:Y:S02]  /*1ef0*/  @!P3 IMAD R7, R39, R33.reuse, R7 ;  /* 0x000000212707b224 */ /* 0x080fe400078e0207 */
[----:B------:R-:W-:Y:S01]  /*1f00*/  @!P3 IMAD.WIDE.U32 R32, R38, R33, R22 ;  /* 0x000000212620b225 */ /* 0x000fe200078e0016 */
[----:B------:R-:W-:-:S03]  /*1f10*/  @!P6 LEA R22, P4, R34, R28, 0x1 ;  /* 0x0000001c2216e211 */ /* 0x000fc600078808ff */
[----:B------:R-:W-:Y:S02]  /*1f20*/  @!P6 IMAD.IADD R5, R35, 0x1, R5 ;  /* 0x000000012305e824 */ /* 0x000fe400078e0205 */
[--C-:B------:R-:W-:Y:S02]  /*1f30*/  @!P1 IMAD.MOV.U32 R20, RZ, RZ, R26.reuse ;  /* 0x000000ffff149224 */ /* 0x100fe400078e001a */
[----:B------:R-:W-:Y:S01]  /*1f40*/  @!P0 IMAD.MOV.U32 R36, RZ, RZ, R26 ;  /* 0x000000ffff248224 */ /* 0x000fe200078e001a */
[----:B------:R-:W-:Y:S01]  /*1f50*/  LOP3.LUT R26, R120, 0x1c0, RZ, 0xc0, !PT ;  /* 0x000001c0781a7812 */ /* 0x000fe200078ec0ff */
[-C--:B------:R-:W-:Y:S01]  /*1f60*/  @!P1 IMAD R11, R11, R38.reuse, RZ ;  /* 0x000000260b0b9224 */ /* 0x080fe200078e02ff */
[----:B------:R-:W-:Y:S01]  /*1f70*/  @!P6 LEA.HI.X R23, R34, R29, R5, 0x1, P4 ;  /* 0x0000001d2217e211 */ /* 0x000fe200020f0c05 */
[----:B------:R-:W-:Y:S01]  /*1f80*/  @!P1 IMAD.MOV.U32 R21, RZ, RZ, R27 ;  /* 0x000000ffff159224 */ /* 0x000fe200078e001b */
[----:B------:R-:W-:Y:S01]  /*1f90*/  LOP3.LUT R5, R26, 0x38, R175, 0xf8, !PT ;  /* 0x000000381a057812 */ /* 0x000fe200078ef8af */
[----:B------:R-:W-:-:S02]  /*1fa0*/  @!P0 IMAD R9, R9, R38, RZ ;  /* 0x0000002609098224 */ /* 0x000fc400078e02ff */
[-C--:B------:R-:W-:Y:S02]  /*1fb0*/  @!P1 IMAD R6, R39, R30.reuse, R11 ;  /* 0x0000001e27069224 */ /* 0x080fe400078e020b */
[----:B------:R-:W-:Y:S02]  /*1fc0*/  @!P0 IMAD.MOV.U32 R37, RZ, RZ, R27 ;  /* 0x000000ffff258224 */ /* 0x000fe400078e001b */
[----:B------:R-:W-:Y:S01]  /*1fd0*/  @!P1 IMAD.WIDE.U32 R30, R38, R30, R20 ;  /* 0x0000001e261e9225 */ /* 0x000fe200078e0014 */
[----:B------:R-:W-:-:S03]  /*1fe0*/  @!P3 LEA R20, P2, R32, R28, 0x1 ;  /* 0x0000001c2014b211 */ /* 0x000fc600078408ff */
[----:B------:R-:W-:Y:S01]  /*1ff0*/  @!P3 IMAD.IADD R7, R33, 0x1, R7 ;  /* 0x000000012107b824 */ /* 0x000fe200078e0207 */
[----:B------:R-:W-:Y:S01]  /*2000*/  LOP3.LUT R5, R5, 0x38, R120, 0x78, !PT ;  /* 0x0000003805057812 */ /* 0x000fe200078e7878 */
[-C--:B------:R-:W-:Y:S02]  /*2010*/  @!P0 IMAD R0, R39, R24.reuse, R9 ;  /* 0x0000001827008224 */ /* 0x080fe400078e0209 */
[----:B------:R-:W-:Y:S01]  /*2020*/  @!P0 IMAD.WIDE.U32 R24, R38, R24, R36 ;  /* 0x0000001826188225 */ /* 0x000fe200078e0024 */
[----:B------:R-:W-:Y:S02]  /*2030*/  @!P3 LEA.HI.X R21, R32, R29, R7, 0x1, P2 ;  /* 0x0000001d2015b211 */ /* 0x000fe400010f0c07 */
[-C--:B------:R-:W-:Y:S01]  /*2040*/  @!P1 LEA R32, P4, R30, R28.reuse, 0x1 ;  /* 0x0000001c1e209211 */ /* 0x080fe200078808ff */
[----:B------:R-:W-:Y:S01]  /*2050*/  @!P1 IMAD.IADD R6, R31, 0x1, R6 ;  /* 0x000000011f069824 */ /* 0x000fe200078e0206 */
[----:B------:R-:W-:Y:S01]  /*2060*/  LOP3.LUT R5, R5, 0x1e00, R120, 0xf8, !PT ;  /* 0x00001e0005057812 */ /* 0x000fe200078ef878 */
[----:B------:R-:W-:Y:S01]  /*2070*/  @!P0 IMAD.IADD R0, R25, 0x1, R0 ;  /* 0x0000000119008824 */ /* 0x000fe200078e0200 */
[----:B------:R-:W-:-:S02]  /*2080*/  @!P0 LEA R28, P2, R24, R28, 0x1 ;  /* 0x0000001c181c8211 */ /* 0x000fc400078408ff */
[-C--:B------:R-:W-:Y:S01]  /*2090*/  @!P1 LEA.HI.X R33, R30, R29.reuse, R6, 0x1, P4 ;  /* 0x0000001d1e219211 */ /* 0x080fe200020f0c06 */
[----:B------:R-:W-:Y:S01]  /*20a0*/  IMAD R6, R5, 0x2, R164 ;  /* 0x0000000205067824 */ /* 0x000fe200078e02a4 */
[----:B------:R-:W-:Y:S01]  /*20b0*/  @!P0 LEA.HI.X R29, R24, R29, R0, 0x1, P2 ;  /* 0x0000001d181d8211 */ /* 0x000fe200010f0c00 */
[----:B------:R-:W-:Y:S01]  /*20c0*/  IMAD.IADD R5, R123, 0x1, -R184 ;  /* 0x000000017b057824 */ /* 0x000fe200078e0ab8 */
[----:B------:R-:W-:Y:S02]  /*20d0*/  SHF.L.U64.HI R0, R166, 0x4, R167 ;  /* 0x00000004a6007819 */ /* 0x000fe400000102a7 */
[----:B------:R-:W-:Y:S01]  /*20e0*/  @!PT LDS RZ, [RZ] ;  /* 0x00000000fffff984 */ /* 0x000fe20000000800 */
[----:B------:R-:W-:Y:S01]  /*20f0*/  @!PT LDS RZ, [RZ] ;  /* 0x00000000fffff984 */ /* 0x000fe20000000800 */
[----:B------:R-:W-:Y:S01]  /*2100*/  @!PT LDS RZ, [RZ] ;  /* 0x00000000fffff984 */ /* 0x000fe20000000800 */
[----:B------:R1:W-:Y:S02]  /*2110*/  @!P6 LDGSTS.E.BYPASS.LTC128B.128 [R6], desc[UR4][R22.64] ;  /* 0x000000001606efae */ /* 0x0003e4000b981a04 */
[-C--:B------:R-:W-:Y:S02]  /*2120*/  ISETP.GE.AND P4, PT, R10, R5.reuse, PT ;  /* 0x000000050a00720c */ /* 0x080fe40003f86270 */
[C---:B------:R-:W-:Y:S01]  /*2130*/  SHF.L.U64.HI R0, R121.reuse, 0x1, R0 ;  /* 0x0000000179007819 */ /* 0x040fe20000010200 */
[----:B------:R-:W-:Y:S01]  /*2140*/  IMAD.SHL.U32 R121, R121, 0x2, RZ ;  /* 0x0000000279797824 */ /* 0x000fe200078e00ff */
[-C--:B------:R-:W-:Y:S01]  /*2150*/  ISETP.GE.AND P2, PT, R16, R5.reuse, PT ;  /* 0x000000051000720c */ /* 0x080fe20003f46270 */
[----:B------:R2:W-:Y:S01]  /*2160*/  @!P3 LDGSTS.E.BYPASS.LTC128B.128 [R6+0x800], desc[UR4][R20.64] ;  /* 0x008000001406bfae */ /* 0x0005e2000b981a04 */
[----:B------:R-:W-:-:S03]  /*2170*/  ISETP.GE.AND P5, PT, R12, R5, PT ;  /* 0x000000050c00720c */ /* 0x000fc60003fa6270 */
[----:B------:R3:W-:Y:S01]  /*2180*/  @!P1 LDGSTS.E.BYPASS.LTC128B.128 [R6+0x1000], desc[UR4][R32.64] ;  /* 0x0100000020069fae */ /* 0x0007e2000b981a04 */
[----:B------:R-:W-:Y:S01]  /*2190*/  IADD3 R30, P1, PT, R121, R170, RZ ;  /* 0x000000aa791e7210 */ /* 0x000fe20007f3e0ff */
[----:B------:R-:W-:Y:S02]  /*21a0*/  VIADD R26, R16, 0x40 ;  /* 0x00000040101a7836 */ /* 0x000fe40000000000 */
[----:B------:R4:W-:Y:S01]  /*21b0*/  @!P0 LDGSTS.E.BYPASS.LTC128B.128 [R6+0x1800], desc[UR4][R28.64] ;  /* 0x018000001c068fae */ /* 0x0009e2000b981a04 */
[----:B------:R-:W-:Y:S01]  /*21c0*/  @!P4 LEA R38, P0, R166, R30, 0x5 ;  /* 0x0000001ea626c211 */ /* 0x000fe200078028ff */
[----:B------:R-:W-:Y:S02]  /*21d0*/  IMAD.X R31, R0, 0x1, R171, P1 ;  /* 0x00000001001f7824 */ /* 0x000fe400008e06ab */
[----:B------:R-:W-:Y:S01]  /*21e0*/  @!P2 LDGSTS.E.BYPASS.LTC128B.128 [R6+0x2000], desc[UR4][R170.64] ;  /* 0x02000000aa06afae */ /* 0x000fe2000b981a04 */
[----:B------:R-:W-:Y:S01]  /*21f0*/  ISETP.GE.AND P6, PT, R8, R5, PT ;  /* 0x000000050800720c */ /* 0x000fe20003fc6270 */
[----:B------:R-:W-:Y:S01]  /*2200*/  VIADD R24, R16, 0x50 ;  /* 0x0000005010187836 */ /* 0x000fe20000000000 */
[----:B------:R-:W-:Y:S01]  /*2210*/  @!P4 LEA.HI.X R39, R166, R31, R167, 0x5, P0 ;  /* 0x0000001fa627c211 */ /* 0x000fe200000f2ca7 */
[----:B------:R4:W-:Y:S01]  /*2220*/  @!P5 LDGSTS.E.BYPASS.LTC128B.128 [R6+0x2800], desc[UR4][R30.64] ;  /* 0x028000001e06dfae */ /* 0x0009e2000b981a04 */
[----:B------:R-:W-:Y:S01]  /*2230*/  ISETP.GE.AND P5, PT, R26, R5, PT ;  /* 0x000000051a00720c */ /* 0x000fe20003fa6270 */
[----:B-1----:R-:W-:-:S02]  /*2240*/  VIADD R22, R16, 0x60 ;  /* 0x0000006010167836 */ /* 0x002fc40000000000 */
[----:B------:R1:W-:Y:S01]  /*2250*/  @!P4 LDGSTS.E.BYPASS.LTC128B.128 [R6+0x3000], desc[UR4][R38.64] ;  /* 0x030000002606cfae */ /* 0x0003e2000b981a04 */
[----:B--2---:R-:W-:Y:S02]  /*2260*/  VIADD R20, R16, 0x70 ;  /* 0x0000007010147836 */ /* 0x004fe40000000000 */
[-C--:B------:R-:W-:Y:S02]  /*2270*/  ISETP.GE.AND P3, PT, R22, R5.reuse, PT ;  /* 0x000000051600720c */ /* 0x080fe40003f66270 */
[-C--:B------:R-:W-:Y:S02]  /*2280*/  ISETP.GE.AND P4, PT, R24, R5.reuse, PT ;  /* 0x000000051800720c */ /* 0x080fe40003f86270 */
[----:B------:R-:W-:-:S03]  /*2290*/  ISETP.GE.AND P1, PT, R20, R5, PT ;  /* 0x000000051400720c */ /* 0x000fc60003f26270 */
[----:B------:R-:W-:Y:S01]  /*22a0*/  @!P5 IMAD.MOV.U32 R34, RZ, RZ, R30 ;  /* 0x000000ffff22d224 */ /* 0x000fe200078e001e */
[C---:B------:R-:W-:Y:S01]  /*22b0*/  @!P6 LEA R36, P0, R166.reuse, R30, 0x6 ;  /* 0x0000001ea624e211 */ /* 0x040fe200078030ff */
[----:B------:R-:W-:Y:S02]  /*22c0*/  @!P5 IMAD.MOV.U32 R35, RZ, RZ, R31 ;  /* 0x000000ffff23d224 */ /* 0x000fe400078e001f */
[----:B------:R-:W-:Y:S01]  /*22d0*/  @!P5 IMAD R11, R167, 0x60, RZ ;  /* 0x00000060a70bd824 */ /* 0x000fe200078e02ff */
[C---:B------:R-:W-:Y:S01]  /*22e0*/  @!P6 LEA.HI.X R37, R166.reuse, R31, R167, 0x6, P0 ;  /* 0x0000001fa625e211 */ /* 0x040fe200000f34a7 */
[----:B------:R-:W-:-:S04]  /*22f0*/  @!P5 IMAD.WIDE.U32 R34, R166, 0x60, R34 ;  /* 0x00000060a622d825 */ /* 0x000fc800078e0022 */
[--C-:B---3--:R-:W-:Y:S01]  /*2300*/  @!P3 IMAD.MOV.U32 R32, RZ, RZ, R30.reuse ;  /* 0x000000ffff20b224 */ /* 0x108fe200078e001e */
[----:B------:R1:W-:Y:S01]  /*2310*/  @!P6 LDGSTS.E.BYPASS.LTC128B.128 [R6+0x3800], desc[UR4][R36.64] ;  /* 0x038000002406efae */ /* 0x0003e2000b981a04 */
[--C-:B------:R-:W-:Y:S02]  /*2320*/  @!P3 IMAD.MOV.U32 R33, RZ, RZ, R31.reuse ;  /* 0x000000ffff21b224 */ /* 0x100fe400078e001f */
[----:B----4-:R-:W-:Y:S02]  /*2330*/  @!P1 IMAD.MOV.U32 R28, RZ, RZ, R30 ;  /* 0x000000ffff1c9224 */ /* 0x010fe400078e001e */
[----:B------:R-:W-:Y:S01]  /*2340*/  @!P1 IMAD.MOV.U32 R29, RZ, RZ, R31 ;  /* 0x000000ffff1d9224 */ /* 0x000fe200078e001f */
[C---:B------:R-:W-:Y:S01]  /*2350*/  @!P4 LEA R30, P0, R166.reuse, R30, 0x7 ;  /* 0x0000001ea61ec211 */ /* 0x040fe200078038ff */
[----:B------:R-:W-:Y:S02]  /*2360*/  @!P3 IMAD R9, R167, 0xa0, RZ ;  /* 0x000000a0a709b824 */ /* 0x000fe400078e02ff */
[C---:B------:R-:W-:Y:S01]  /*2370*/  @!P3 IMAD.WIDE.U32 R32, R166.reuse, 0xa0, R32 ;  /* 0x000000a0a620b825 */ /* 0x040fe200078e0020 */
[----:B------:R-:W-:-:S03]  /*2380*/  @!P4 LEA.HI.X R31, R166, R31, R167, 0x7, P0 ;  /* 0x0000001fa61fc211 */ /* 0x000fc600000f3ca7 */
[----:B------:R-:W-:Y:S02]  /*2390*/  @!P1 IMAD R7, R167, 0xc0, RZ ;  /* 0x000000c0a7079824 */ /* 0x000fe400078e02ff */
[----:B------:R-:W-:-:S04]  /*23a0*/  @!P1 IMAD.WIDE.U32 R28, R166, 0xc0, R28 ;  /* 0x000000c0a61c9825 */ /* 0x000fc800078e001c */
[----:B------:R-:W-:Y:S02]  /*23b0*/  @!P5 IMAD.IADD R35, R35, 0x1, R11 ;  /* 0x000000012323d824 */ /* 0x000fe400078e020b */
[----:B------:R-:W-:Y:S02]  /*23c0*/  @!P3 IMAD.IADD R33, R33, 0x1, R9 ;  /* 0x000000012121b824 */ /* 0x000fe400078e0209 */
[----:B------:R-:W-:Y:S01]  /*23d0*/  @!P1 IMAD.IADD R29, R29, 0x1, R7 ;  /* 0x000000011d1d9824 */ /* 0x000fe200078e0207 */
[----:B------:R1:W-:Y:S04]  /*23e0*/  @!P5 LDGSTS.E.BYPASS.LTC128B.128 [R6+0x4000], desc[UR4][R34.64] ;  /* 0x040000002206dfae */ /* 0x0003e8000b981a04 */
        /* <DEDUP_REMOVED lines=12> */
[----:B------:R-:W-:Y:S02]  /*24b0*/  ISETP.GE.AND P1, PT, R10, R5, PT ;  /* 0x000000050a00720c */ /* 0x000fe40003f26270 */
[----:B------:R-:W-:Y:S01]  /*24c0*/  LEA.HI.X R173, R18, R15, R173, 0x1, P3 ;  /* 0x0000000f12ad7211 */ /* 0x000fe200018f0cad */
[----:B------:R-:W-:Y:S01]  /*24d0*/  BAR.SYNC.DEFER_BLOCKING 0x0 ;  /* 0x0000000000007b1d */ /* 0x000fe20000010000 */
[----:B------:R-:W-:Y:S02]  /*24e0*/  SHF.L.U64.HI R12, R116, 0x4, R117 ;  /* 0x00000004740c7819 */ /* 0x000fe40000010275 */
[----:B------:R-:W-:-:S04]  /*24f0*/  LEA R10, P3, R9, R172, 0x1 ;  /* 0x000000ac090a7211 */ /* 0x000fc800078608ff */
[----:B------:R-:W-:Y:S02]  /*2500*/  LEA.HI.X R11, R9, R173, R12, 0x1, P3 ;  /* 0x000000ad090b7211 */ /* 0x000fe400018f0c0c */
[-C--:B------:R-:W-:Y:S02]  /*2510*/  ISETP.GE.AND P6, PT, R8, R5.reuse, PT ;  /* 0x000000050800720c */ /* 0x080fe40003fc6270 */
[-C--:B------:R-:W-:Y:S01]  /*2520*/  ISETP.GE.AND P3, PT, R22, R5.reuse, PT ;  /* 0x000000051600720c */ /* 0x080fe20003f66270 */
[----:B------:R-:W-:Y:S01]  /*2530*/  IMAD.SHL.U32 R122, R175, 0x40, RZ ;  /* 0x00000040af7a7824 */ /* 0x000fe200078e00ff */
[-C--:B------:R-:W-:Y:S02]  /*2540*/  ISETP.GE.AND P5, PT, R26, R5.reuse, PT ;  /* 0x000000051a00720c */ /* 0x080fe40003fa6270 */
[----:B------:R-:W-:Y:S02]  /*2550*/  SHF.R.U32.HI R168, RZ, 0x4, R175 ;  /* 0x00000004ffa87819 */ /* 0x000fe400000116af */
[----:B------:R-:W-:-:S02]  /*2560*/  ISETP.GE.AND P4, PT, R24, R5, PT ;  /* 0x000000051800720c */ /* 0x000fc40003f86270 */
[----:B------:R-:W-:Y:S01]  /*2570*/  LOP3.LUT R13, R175, 0x8, RZ, 0xc0, !PT ;  /* 0x00000008af0d7812 */ /* 0x000fe200078ec0ff */
        /* <DEDUP_REMOVED lines=11> */
[----:B------:R-:W-:Y:S01]  /*2630*/  @!P1 LEA R18, P0, R116, R10, 0x5 ;  /* 0x0000000a74129211 */ /* 0x000fe200078028ff */
[----:B------:R-:W-:Y:S01]  /*2640*/  IMAD.SHL.U32 R9, R168, 0x400, RZ ;  /* 0x00000400a8097824 */ /* 0x000fe200078e00ff */
[----:B------:R-:W-:Y:S01]  /*2650*/  SHF.R.U32.HI R7, RZ, 0x1, R175 ;  /* 0x00000001ff077819 */ /* 0x000fe200000116af */
[----:B------:R-:W-:Y:S01]  /*2660*/  IMAD.SHL.U32 R177, R175, 0x20, RZ ;  /* 0x00000020afb17824 */ /* 0x000fe200078e00ff */
[----:B------:R-:W-:Y:S02]  /*2670*/  @!P1 LEA.HI.X R19, R116, R11, R117, 0x5, P0 ;  /* 0x0000000b74139211 */ /* 0x000fe400000f2c75 */
[----:B------:R-:W-:-:S02]  /*2680*/  LOP3.LUT R16, R122, 0x1c0, RZ, 0xc0, !PT ;  /* 0x000001c07a107812 */ /* 0x000fc400078ec0ff */
[----:B------:R-:W-:Y:S01]  /*2690*/  LOP3.LUT R13, R13, 0x1c0, R122, 0x78, !PT ;  /* 0x000001c00d0d7812 */ /* 0x000fe200078e787a */
[----:B------:R-:W-:Y:S01]  /*26a0*/  @P1 STS.128 [R6+0x7000], RZ ;  /* 0x007000ff06001388 */ /* 0x000fe20000000c00 */
[----:B------:R-:W-:Y:S02]  /*26b0*/  LOP3.LUT R7, R16, 0x8, R7, 0xf8, !PT ;  /* 0x0000000810077812 */ /* 0x000fe400078ef807 */
[----:B------:R-:W-:Y:S01]  /*26c0*/  LOP3.LUT R5, R13, 0x38, R120, 0x78, !PT ;  /* 0x000000380d057812 */ /* 0x000fe200078e7878 */
[----:B------:R-:W-:Y:S01]  /*26d0*/  @!PT LDS RZ, [RZ] ;  /* 0x00000000fffff984 */ /* 0x000fe20000000800 */
[----:B------:R-:W-:Y:S01]  /*26e0*/  @!PT LDS RZ, [RZ] ;  /* 0x00000000fffff984 */ /* 0x000fe20000000800 */
[----:B------:R-:W-:Y:S01]  /*26f0*/  @!PT LDS RZ, [RZ] ;  /* 0x00000000fffff984 */ /* 0x000fe20000000800 */
[----:B------:R-:W-:Y:S01]  /*2700*/  @!P1 LDGSTS.E.BYPASS.LTC128B.128 [R6+0x7000], desc[UR4][R18.64] ;  /* 0x0700000012069fae */ /* 0x000fe2000b981a04 */
[----:B------:R-:W-:Y:S01]  /*2710*/  LOP3.LUT R12, R9, 0x400, RZ, 0xc0, !PT ;  /* 0x00000400090c7812 */ /* 0x000fe200078ec0ff */
[----:B------:R-:W-:Y:S01]  /*2720*/  @!P3 IMAD.MOV.U32 R22, RZ, RZ, R10 ;  /* 0x000000ffff16b224 */ /* 0x000fe200078e000a */
[----:B------:R-:W-:Y:S01]  /*2730*/  @!P6 LEA R16, P1, R116, R10, 0x6 ;  /* 0x0000000a7410e211 */ /* 0x000fe200078230ff */
[----:B------:R-:W-:Y:S01]  /*2740*/  @!P3 IMAD.MOV.U32 R23, RZ, RZ, R11 ;  /* 0x000000ffff17b224 */ /* 0x000fe200078e000b */
[----:B------:R-:W-:Y:S01]  /*2750*/  LOP3.LUT R177, R177, 0x7c00, RZ, 0xc0, !PT ;  /* 0x00007c00b1b17812 */ /* 0x000fe200078ec0ff */
[----:B------:R-:W-:-:S02]  /*2760*/  @!P5 IMAD R8, R117, 0x60, RZ ;  /* 0x000000607508d824 */ /* 0x000fc400078e02ff */
[C---:B------:R-:W-:Y:S01]  /*2770*/  @!P5 IMAD.WIDE.U32 R14, R116.reuse, 0x60, R10 ;  /* 0x00000060740ed825 */ /* 0x040fe200078e000a */
[----:B------:R-:W-:Y:S02]  /*2780*/  LOP3.LUT R120, R7, 0x38, R120, 0x78, !PT ;  /* 0x0000003807787812 */ /* 0x000fe400078e7878 */
[C---:B------:R-:W-:Y:S01]  /*2790*/  @!P6 LEA.HI.X R17, R116.reuse, R11, R117, 0x6, P1 ;  /* 0x0000000b7411e211 */ /* 0x040fe200008f3475 */
[----:B------:R-:W-:Y:S01]  /*27a0*/  @!P2 IMAD.MOV.U32 R20, RZ, RZ, R10 ;  /* 0x000000ffff14a224 */ /* 0x000fe200078e000a */
[----:B--2---:R-:W-:Y:S01]  /*27b0*/  @!P4 LEA R10, P0, R116, R10, 0x7 ;  /* 0x0000000a740ac211 */ /* 0x004fe200078038ff */
[----:B------:R-:W-:Y:S01]  /*27c0*/  @!P2 IMAD.MOV.U32 R21, RZ, RZ, R11 ;  /* 0x000000ffff15a224 */ /* 0x000fe200078e000b */
[----:B------:R-:W-:Y:S01]  /*27d0*/  LOP3.LUT R163, R177, 0x200, R122, 0xf8, !PT ;  /* 0x00000200b1a37812 */ /* 0x000fe200078ef87a */
[----:B------:R-:W-:Y:S02]  /*27e0*/  IMAD R5, R5, 0x2, R12 ;  /* 0x0000000205057824 */ /* 0x000fe400078e020c */
[----:B------:R-:W-:-:S02]  /*27f0*/  @!P3 IMAD R12, R117, 0xa0, RZ ;  /* 0x000000a0750cb824 */ /* 0x000fc400078e02ff */
[C---:B------:R-:W-:Y:S01]  /*2800*/  @!P3 IMAD.WIDE.U32 R22, R116.reuse, 0xa0, R22 ;  /* 0x000000a07416b825 */ /* 0x040fe200078e0016 */
[C---:B------:R-:W-:Y:S01]  /*2810*/  @!P4 LEA.HI.X R11, R116.reuse, R11, R117, 0x7, P0 ;  /* 0x0000000b740bc211 */ /* 0x040fe200000f3c75 */
[----:B------:R-:W-:Y:S02]  /*2820*/  @P6 STS.128 [R6+0x7800], RZ ;  /* 0x007800ff06006388 */ /* 0x000fe40000000c00 */
        /* <DEDUP_REMOVED lines=18> */
[----:B------:R-:W-:Y:S01]  /*2950*/  IMAD.IADD R162, R164, 0x1, R5 ;  /* 0x00000001a4a27824 */ /* 0x000fe200078e0205 */
        /* <DEDUP_REMOVED lines=15> */
[----:B--2---:R-:W-:Y:S04]  /*2a50*/  LDSM.16.M88.4 R16, [R163] ;  /* 0x00000000a310783b */ /* 0x004fe80000000200 */
[----:B------:R-:W2:Y:S04]  /*2a60*/  LDSM.16.M88.4 R56, [R162+0x3000] ;  /* 0x00300000a238783b */ /* 0x000ea80000000200 */
[----:B------:R-:W4:Y:S01]  /*2a70*/  LDSM.16.M88.4 R48, [R162+0x3800] ;  /* 0x00380000a230783b */ /* 0x000f220000000200 */
[----:B------:R-:W-:Y:S01]  /*2a80*/  R2P PR, R175, 0x6 ;  /* 0x00000006af007804 */ /* 0x000fe20000000000 */
[----:B------:R-:W-:-:S02]  /*2a90*/  IMAD.MOV.U32 R5, RZ, RZ, 0x20 ;  /* 0x00000020ff057424 */ /* 0x000fc400078e00ff */
[----:B-1----:R-:W-:Y:S03]  /*2aa0*/  LDSM.16.M88.4 R32, [R162+0x4800] ;  /* 0x00480000a220783b */ /* 0x002fe60000000200 */
[----:B------:R-:W-:Y:S01]  /*2ab0*/  SEL R5, R5, 0xffffffe0, !P1 ;  /* 0xffffffe005057807 */ /* 0x000fe20004800000 */
[----:B------:R-:W-:Y:S04]  /*2ac0*/  LDSM.16.M88.4 R72, [R162+0x2000] ;  /* 0x00200000a248783b */ /* 0x000fe80000000200 */
[--C-:B------:R-:W-:Y:S01]  /*2ad0*/  IMAD.IADD R161, R163, 0x1, R5.reuse ;  /* 0x00000001a3a17824 */ /* 0x100fe200078e0205 */
[----:B------:R-:W-:Y:S01]  /*2ae0*/  LDSM.16.M88.4 R64, [R162+0x2800] ;  /* 0x00280000a240783b */ /* 0x000fe20000000200 */
[----:B------:R-:W-:-:S03]  /*2af0*/  IMAD.IADD R157, R162, 0x1, R5 ;  /* 0x00000001a29d7824 */ /* 0x000fc600078e0205 */
[----:B---3--:R-:W-:Y:S04]  /*2b00*/  LDSM.16.M88.4 R8, [R161] ;  /* 0x00000000a108783b */ /* 0x008fe80000000200 */
[----:B------:R-:W1:Y:S04]  /*2b10*/  LDSM.16.M88.4 R80, [R157+0x3000] ;  /* 0x003000009d50783b */ /* 0x000e680000000200 */
[----:B------:R-:W3:Y:S04]  /*2b20*/  LDSM.16.M88.4 R12, [R157+0x3800] ;  /* 0x003800009d0c783b */ /* 0x000ee80000000200 */
[----:B------:R-:W5:Y:S04]  /*2b30*/  LDSM.16.M88.4 R40, [R162+0x4000] ;  /* 0x00400000a228783b */ /* 0x000f680000000200 */
[----:B------:R-:W5:Y:S01]  /*2b40*/  LDSM.16.M88.4 R24, [R162+0x5000] ;  /* 0x00500000a218783b */ /* 0x000f620000000200 */
[C---:B--2---:R-:W-:Y:S03]  /*2b50*/  HMMA.16816.F32 R60, R16.reuse, R56, RZ ;  /* 0x00000038103c723c */ /* 0x044fe600000018ff */
[----:B------:R-:W2:Y:S04]  /*2b60*/  LDSM.16.M88.4 R100, [R162+0x5800] ;  /* 0x00580000a264783b */ /* 0x000ea80000000200 */
[----:B------:R-:W2:Y:S01]  /*2b70*/  LDSM.16.M88.4 R84, [R157+0x4800] ;  /* 0x004800009d54783b */ /* 0x000ea20000000200 */
[C---:B----4-:R-:W-:Y:S03]  /*2b80*/  HMMA.16816.F32 R52, R16.reuse, R48, RZ ;  /* 0x000000301034723c */ /* 0x050fe600000018ff */
[----:B------:R-:W4:Y:S04]  /*2b90*/  LDSM.16.M88.4 R96, [R157+0x2000] ;  /* 0x002000009d60783b */ /* 0x000f280000000200 */
[----:B------:R-:W4:Y:S01]  /*2ba0*/  LDSM.16.M88.4 R92, [R157+0x2800] ;  /* 0x002800009d5c783b */ /* 0x000f220000000200 */
[----:B------:R-:W-:Y:S03]  /*2bb0*/  HMMA.16816.F32 R56, R16, R58, RZ ;  /* 0x0000003a1038723c */ /* 0x000fe600000018ff */
[----:B------:R-:W4:Y:S01]  /*2bc0*/  LDSM.16.M88.4 R88, [R157+0x4000] ;  /* 0x004000009d58783b */ /* 0x000f220000000200 */
[----:B------:R-:W-:-:S03]  /*2bd0*/  IMAD.MOV.U32 R7, RZ, RZ, 0x40 ;  /* 0x00000040ff077424 */ /* 0x000fc600078e00ff */
[----:B------:R-:W0:Y:S01]  /*2be0*/  LDGDEPBAR ;  /* 0x00000000000079af */ /* 0x000e220000000000 */
[----:B------:R-:W-:Y:S08]  /*2bf0*/  HMMA.16816.F32 R48, R16, R50, RZ ;  /* 0x000000321030723c */ /* 0x000ff000000018ff */
[C---:B-1----:R-:W-:Y:S08]  /*2c00*/  HMMA.16816.F32 R60, R8.reuse, R80, R60 ;  /* 0x00000050083c723c */ /* 0x042ff0000000183c */
[C---:B------:R-:W-:Y:S01]  /*2c10*/  HMMA.16816.F32 R56, R8.reuse, R82, R56 ;  /* 0x000000520838723c */ /* 0x040fe20000001838 */
[----:B------:R-:W1:Y:S07]  /*2c20*/  LDSM.16.M88.4 R80, [R157+0x5000] ;  /* 0x005000009d50783b */ /* 0x000e6e0000000200 */
[C---:B---3--:R-:W-:Y:S08]  /*2c30*/  HMMA.16816.F32 R52, R8.reuse, R12, R52 ;  /* 0x0000000c0834723c */ /* 0x048ff00000001834 */
[----:B------:R-:W-:Y:S01]  /*2c40*/  HMMA.16816.F32 R48, R8, R14, R48 ;  /* 0x0000000e0830723c */ /* 0x000fe20000001830 */
[----:B------:R-:W3:Y:S01]  /*2c50*/  LDSM.16.M88.4 R12, [R157+0x5800] ;  /* 0x005800009d0c783b */ /* 0x000ee20000000200 */
[----:B------:R-:W-:-:S06]  /*2c60*/  SEL R7, R7, 0xffffffc0, !P2 ;  /* 0xffffffc007077807 */ /* 0x000fcc0005000000 */
[----:B------:R-:W-:Y:S01]  /*2c70*/  HMMA.16816.F32 R36, R16, R32, RZ ;  /* 0x000000201024723c */ /* 0x000fe200000018ff */
[--C-:B------:R-:W-:Y:S02]  /*2c80*/  IMAD.IADD R160, R163, 0x1, R7.reuse ;  /* 0x00000001a3a07824 */ /* 0x100fe400078e0207 */
[----:B------:R-:W-:-:S03]  /*2c90*/  IMAD.IADD R156, R162, 0x1, R7 ;  /* 0x00000001a29c7824 */ /* 0x000fc600078e0207 */
[----:B------:R-:W-:Y:S02]  /*2ca0*/  LDSM.16.M88.4 R112, [R160] ;  /* 0x00000000a070783b */ /* 0x000fe40000000200 */
[C---:B------:R-:W-:Y:S02]  /*2cb0*/  HMMA.16816.F32 R32, R16.reuse, R34, RZ ;  /* 0x000000221020723c */ /* 0x040fe400000018ff */
[----:B------:R-:W3:Y:S06]  /*2cc0*/  LDSM.16.M88.4 R108, [R156+0x2000] ;  /* 0x002000009c6c783b */ /* 0x000eec0000000200 */
[C---:B------:R-:W-:Y:S08]  /*2cd0*/  HMMA.16816.F32 R76, R16.reuse, R72, RZ ;  /* 0x00000048104c723c */ /* 0x040ff000000018ff */
[C---:B------:R-:W-:Y:S08]  /*2ce0*/  HMMA.16816.F32 R68, R16.reuse, R64, RZ ;  /* 0x000000401044723c */ /* 0x040ff000000018ff */
[C---:B-----5:R-:W-:Y:S08]  /*2cf0*/  HMMA.16816.F32 R44, R16.reuse, R40, RZ ;  /* 0x00000028102c723c */ /* 0x060ff000000018ff */
[C---:B------:R-:W-:Y:S08]  /*2d00*/  HMMA.16816.F32 R28, R16.reuse, R24, RZ ;  /* 0x00000018101c723c */ /* 0x040ff000000018ff */
[C---:B--2---:R-:W-:Y:S01]  /*2d10*/  HMMA.16816.F32 R20, R16.reuse, R100, RZ ;  /* 0x000000641014723c */ /* 0x044fe200000018ff */
[C---:B------:R-:W-:Y:S01]  /*2d20*/  IMAD.IADD R159, R5.reuse, 0x1, R160 ;  /* 0x00000001059f7824 */ /* 0x040fe200078e02a0 */
[----:B------:R-:W-:Y:S06]  /*2d30*/  LDSM.16.M88.4 R104, [R156+0x2800] ;  /* 0x002800009c68783b */ /* 0x000fec0000000200 */
[C---:B------:R-:W-:Y:S08]  /*2d40*/  HMMA.16816.F32 R72, R16.reuse, R74, RZ ;  /* 0x0000004a1048723c */ /* 0x040ff000000018ff */
[C---:B------:R-:W-:Y:S08]  /*2d50*/  HMMA.16816.F32 R64, R16.reuse, R66, RZ ;  /* 0x000000421040723c */ /* 0x040ff000000018ff */
[C---:B------:R-:W-:Y:S08]  /*2d60*/  HMMA.16816.F32 R40, R16.reuse, R42, RZ ;  /* 0x0000002a1028723c */ /* 0x040ff000000018ff */
[C---:B------:R-:W-:Y:S08]  /*2d70*/  HMMA.16816.F32 R24, R16.reuse, R26, RZ ;  /* 0x0000001a1018723c */ /* 0x040ff000000018ff */
[----:B------:R-:W-:Y:S01]  /*2d80*/  HMMA.16816.F32 R16, R16, R102, RZ ;  /* 0x000000661010723c */ /* 0x000fe200000018ff */
[----:B------:R-:W-:Y:S01]  /*2d90*/  IMAD.IADD R155, R5, 0x1, R156 ;  /* 0x00000001059b7824 */ /* 0x000fe200078e029c */
[----:B------:R-:W-:Y:S06]  /*2da0*/  LDSM.16.M88.4 R100, [R156+0x3000] ;  /* 0x003000009c64783b */ /* 0x000fec0000000200 */
[C---:B------:R-:W-:Y:S08]  /*2db0*/  HMMA.16816.F32 R36, R8.reuse, R84, R36 ;  /* 0x000000540824723c */ /* 0x040ff00000001824 */
[C---:B------:R-:W-:Y:S01]  /*2dc0*/  HMMA.16816.F32 R32, R8.reuse, R86, R32 ;  /* 0x000000560820723c */ /* 0x040fe20000001820 */
[----:B------:R-:W2:Y:S07]  /*2dd0*/  LDSM.16.M88.4 R84, [R156+0x5000] ;  /* 0x005000009c54783b */ /* 0x000eae0000000200 */
        /* <DEDUP_REMOVED lines=12> */
[C---:B---3--:R-:W-:Y:S08]  /*2ea0*/  HMMA.16816.F32 R20, R8.reuse, R12, R20 ;  /* 0x0000000c0814723c */ /* 0x048ff00000001814 */
[----:B------:R-:W-:Y:S01]  /*2eb0*/  HMMA.16816.F32 R16, R8, R14, R16 ;  /* 0x0000000e0810723c */ /* 0x000fe20000001810 */
[----:B------:R-:W-:Y:S04]  /*2ec0*/  LDSM.16.M88.4 R12, [R159] ;  /* 0x000000009f0c783b */ /* 0x000fe80000000200 */
[----:B------:R-:W1:Y:S03]  /*2ed0*/  LDSM.16.M88.4 R8, [R155+0x2000] ;  /* 0x002000009b08783b */ /* 0x000e660000000200 */
[C---:B------:R-:W-:Y:S08]  /*2ee0*/  HMMA.16816.F32 R76, R112.reuse, R108, R76 ;  /* 0x0000006c704c723c */ /* 0x040ff0000000184c */
[C---:B------:R-:W-:Y:S08]  /*2ef0*/  HMMA.16816.F32 R72, R112.reuse, R110, R72 ;  /* 0x0000006e7048723c */ /* 0x040ff00000001848 */
[----:B--2---:R-:W-:Y:S01]  /*2f00*/  HMMA.16816.F32 R28, R112, R84, R28 ;  /* 0x00000054701c723c */ /* 0x004fe2000000181c */
[----:B------:R-:W-:-:S07]  /*2f10*/  IMAD.SHL.U32 R84, R175, 0x2, RZ ;  /* 0x00000002af547824 */ /* 0x000fce00078e00ff */
[C---:B------:R-:W-:Y:S08]  /*2f20*/  HMMA.16816.F32 R68, R112.reuse, R104, R68 ;  /* 0x000000687044723c */ /* 0x040ff00000001844 */
[----:B------:R-:W-:Y:S01]  /*2f30*/  HMMA.16816.F32 R64, R112, R106, R64 ;  /* 0x0000006a7040723c */ /* 0x000fe20000001840 */
[----:B------:R-:W2:Y:S07]  /*2f40*/  LDSM.16.M88.4 R104, [R155+0x2800] ;  /* 0x002800009b68783b */ /* 0x000eae0000000200 */
[----:B-1----:R-:W-:Y:S01]  /*2f50*/  HMMA.16816.F32 R76, R12, R8, R76 ;  /* 0x000000080c4c723c */ /* 0x002fe2000000184c */
[----:B------:R-:W-:-:S05]  /*2f60*/  LOP3.LUT R9, R84, 0x6, RZ, 0xc0, !PT ;  /* 0x0000000654097812 */ /* 0x000fca00078ec0ff */
[----:B------:R-:W-:Y:S02]  /*2f70*/  IMAD.IADD R84, R184, 0x1, R9 ;  /* 0x00000001b8547824 */ /* 0x000fe400078e0209 */
[----:B------:R-:W-:Y:S02]  /*2f80*/  HMMA.16816.F32 R20, R112, R80, R20 ;  /* 0x000000507014723c */ /* 0x000fe40000001814 */
[----:B------:R-:W-:-:S06]  /*2f90*/  VIADD R8, R84, 0x8 ;  /* 0x0000000854087836 */ /* 0x000fcc0000000000 */
[----:B------:R-:W-:Y:S01]  /*2fa0*/  HMMA.16816.F32 R16, R112, R82, R16 ;  /* 0x000000527010723c */ /* 0x000fe20000001810 */
[----:B------:R-:W1:Y:S01]  /*2fb0*/  LDSM.16.M88.4 R80, [R155+0x3000] ;  /* 0x003000009b50783b */ /* 0x000e620000000200 */
[----:B------:R-:W-:-:S06]  /*2fc0*/  ISETP.GE.AND P1, PT, R8, R123, PT ;  /* 0x0000007b0800720c */ /* 0x000fcc0003f26270 */
[----:B------:R-:W-:Y:S01]  /*2fd0*/  HMMA.16816.F32 R72, R12, R10, R72 ;  /* 0x0000000a0c48723c */ /* 0x000fe20000001848 */
[----:B------:R-:W-:-:S05]  /*2fe0*/  VIADD R10, R84, 0x1 ;  /* 0x00000001540a7836 */ /* 0x000fca0000000000 */
[----:B------:R-:W-:Y:S02]  /*2ff0*/  ISETP.GE.AND P2, PT, R10, R123, PT ;  /* 0x0000007b0a00720c */ /* 0x000fe40003f46270 */
[----:B------:R-:W3:Y:S01]  /*3000*/  LDSM.16.M88.4 R8, [R155+0x3800] ;  /* 0x003800009b08783b */ /* 0x000ee20000000200 */
[C---:B------:R-:W-:Y:S08]  /*3010*/  HMMA.16816.F32 R60, R112.reuse, R100, R60 ;  /* 0x00000064703c723c */ /* 0x040ff0000000183c */
[C---:B------:R-:W-:Y:S08]  /*3020*/  HMMA.16816.F32 R52, R112.reuse, R96, R52 ;  /* 0x000000607034723c */ /* 0x040ff00000001834 */
[C---:B------:R-:W-:Y:S08]  /*3030*/  HMMA.16816.F32 R56, R112.reuse, R102, R56 ;  /* 0x000000667038723c */ /* 0x040ff00000001838 */
[----:B------:R-:W-:Y:S01]  /*3040*/  HMMA.16816.F32 R24, R112, R86, R24 ;  /* 0x000000567018723c */ /* 0x000fe20000001818 */
[----:B------:R-:W-:-:S07]  /*3050*/  VIADD R86, R84, 0x9 ;  /* 0x0000000954567836 */ /* 0x000fce0000000000 */
[----:B--2---:R-:W-:Y:S01]  /*3060*/  HMMA.16816.F32 R64, R12, R106, R64 ;  /* 0x0000006a0c40723c */ /* 0x004fe20000001840 */
        /* <DEDUP_REMOVED lines=10> */
[----:B------:R-:W-:-:S07]  /*3110*/  VIADD R88, R84, 0x11 ;  /* 0x0000001154587836 */ /* 0x000fce0000000000 */
        /* <DEDUP_REMOVED lines=8> */
[----:B---3--:R-:W-:Y:S01]  /*31a0*/  HMMA.16816.F32 R52, R12, R8, R52 ;  /* 0x000000080c34723c */ /* 0x008fe20000001834 */
[C---:B------:R-:W-:Y:S01]  /*31b0*/  VIADD R8, R84.reuse, 0x38 ;  /* 0x0000003854087836 */ /* 0x040fe20000000000 */
[----:B------:R-:W-:Y:S01]  /*31c0*/  FSEL R89, R67, -INF , !P3 ;  /* 0xff80000043597808 */ /* 0x000fe20005800000 */
[----:B------:R-:W-:Y:S01]  /*31d0*/  VIADD R80, R84, 0x28 ;  /* 0x0000002854507836 */ /* 0x000fe20000000000 */
[----:B------:R-:W-:-:S04]  /*31e0*/  FSEL R91, R65, -INF , !P3 ;  /* 0xff800000415b7808 */ /* 0x000fc80005800000 */
[----:B------:R-:W-:Y:S01]  /*31f0*/  HMMA.16816.F32 R56, R12, R82, R56 ;  /* 0x000000520c38723c */ /* 0x000fe20000001838 */
[----:B------:R-:W-:Y:S02]  /*3200*/  FSEL R99, R79, -INF , !P2 ;  /* 0xff8000004f637808 */ /* 0x000fe40005000000 */
[----:B------:R-:W-:Y:S02]  /*3210*/  FSEL R87, R77, -INF , !P2 ;  /* 0xff8000004d577808 */ /* 0x000fe40005000000 */
[-C--:B------:R-:W-:Y:S01]  /*3220*/  ISETP.GE.AND P3, PT, R8, R123.reuse, PT ;  /* 0x0000007b0800720c */ /* 0x080fe20003f66270 */
[----:B------:R-:W-:Y:S01]  /*3230*/  VIADD R8, R84, 0x39 ;  /* 0x0000003954087836 */ /* 0x000fe20000000000 */
[----:B------:R-:W-:Y:S01]  /*3240*/  ISETP.GE.AND P2, PT, R86, R123, PT ;  /* 0x0000007b5600720c */ /* 0x000fe20003f46270 */
[----:B------:R-:W-:Y:S01]  /*3250*/  LDSM.16.M88.4 R76, [R155+0x4000] ;  /* 0x004000009b4c783b */ /* 0x000fe20000000200 */
[----:B------:R-:W-:Y:S02]  /*3260*/  FSEL R97, R70, -INF , !P6 ;  /* 0xff80000046617808 */ /* 0x000fe40007000000 */
[----:B------:R-:W-:-:S02]  /*3270*/  FSEL R209, R68, -INF , !P6 ;  /* 0xff80000044d17808 */ /* 0x000fc40007000000 */
[----:B------:R-:W-:Y:S02]  /*3280*/  FSEL R211, R71, -INF , !P5 ;  /* 0xff80000047d37808 */ /* 0x000fe40006800000 */
[----:B------:R-:W-:Y:S02]  /*3290*/  FSEL R205, R69, -INF , !P5 ;  /* 0xff80000045cd7808 */ /* 0x000fe40006800000 */
[----:B------:R-:W1:Y:S01]  /*32a0*/  LDSM.16.M88.4 R68, [R155+0x4800] ;  /* 0x004800009b44783b */ /* 0x000e620000000200 */
[----:B------:R-:W-:Y:S02]  /*32b0*/  FSEL R75, R75, -INF , !P0 ;  /* 0xff8000004b4b7808 */ /* 0x000fe40004000000 */
[----:B------:R-:W-:Y:S01]  /*32c0*/  FSEL R73, R73, -INF , !P0 ;  /* 0xff80000049497808 */ /* 0x000fe20004000000 */
[----:B------:R-:W-:Y:S01]  /*32d0*/  HMMA.16816.F32 R48, R12, R10, R48 ;  /* 0x0000000a0c30723c */ /* 0x000fe20000001830 */
[----:B------:R-:W-:Y:S01]  /*32e0*/  ISETP.GE.AND P0, PT, R80, R123, PT ;  /* 0x0000007b5000720c */ /* 0x000fe20003f06270 */
[----:B------:R-:W-:Y:S01]  /*32f0*/  VIADD R80, R84, 0x29 ;  /* 0x0000002954507836 */ /* 0x000fe20000000000 */
[----:B------:R-:W-:-:S02]  /*3300*/  FSEL R101, R62, -INF , !P2 ;  /* 0xff8000003e657808 */ /* 0x000fc40005000000 */
[----:B------:R-:W-:Y:S02]  /*3310*/  FSEL R107, R60, -INF , !P2 ;  /* 0xff8000003c6b7808 */ /* 0x000fe40005000000 */
[-C--:B------:R-:W-:Y:S02]  /*3320*/  ISETP.GE.AND P2, PT, R8, R123.reuse, PT ;  /* 0x0000007b0800720c */ /* 0x080fe40003f46270 */
[----:B------:R-:W2:Y:S01]  /*3330*/  LDSM.16.M88.4 R8, [R155+0x5000] ;  /* 0x005000009b08783b */ /* 0x000ea20000000200 */
[----:B------:R-:W-:Y:S01]  /*3340*/  ISETP.GE.AND P6, PT, R80, R123, PT ;  /* 0x0000007b5000720c */ /* 0x000fe20003fc6270 */
[----:B------:R-:W-:Y:S01]  /*3350*/  VIADD R80, R84, 0x30 ;  /* 0x0000003054507836 */ /* 0x000fe20000000000 */
[----:B------:R-:W-:Y:S01]  /*3360*/  FSEL R199, R56, -INF , !P0 ;  /* 0xff80000038c77808 */ /* 0x000fe20004000000 */
[----:B------:R-:W-:-:S03]  /*3370*/  VIADD R56, R84, 0x49 ;  /* 0x0000004954387836 */ /* 0x000fc60000000000 */
[----:B------:R-:W-:Y:S02]  /*3380*/  ISETP.GE.AND P5, PT, R80, R123, PT ;  /* 0x0000007b5000720c */ /* 0x000fe40003fa6270 */
[----:B------:R-:W-:Y:S02]  /*3390*/  FSEL R203, R58, -INF , !P0 ;  /* 0xff8000003acb7808 */ /* 0x000fe40004000000 */
[----:B------:R-:W-:Y:S02]  /*33a0*/  FSEL R191, R54, -INF , !P5 ;  /* 0xff80000036bf7808 */ /* 0x000fe40006800000 */
[----:B------:R-:W-:Y:S02]  /*33b0*/  FSEL R151, R52, -INF , !P5 ;  /* 0xff80000034977808 */ /* 0x000fe40006800000 */
[----:B------:R-:W-:Y:S02]  /*33c0*/  FSEL R103, R59, -INF , !P6 ;  /* 0xff8000003b677808 */ /* 0x000fe40007000000 */
[----:B------:R-:W-:-:S02]  /*33d0*/  FSEL R105, R57, -INF , !P6 ;  /* 0xff80000039697808 */ /* 0x000fc40007000000 */
[----:B------:R-:W-:Y:S02]  /*33e0*/  ISETP.GE.AND P5, PT, R56, R123, PT ;  /* 0x0000007b3800720c */ /* 0x000fe40003fa6270 */
[----:B------:R-:W3:Y:S01]  /*33f0*/  LDSM.16.M88.4 R56, [R155+0x5800] ;  /* 0x005800009b38783b */ /* 0x000ee20000000200 */
[----:B------:R-:W-:Y:S01]  /*3400*/  HMMA.16816.F32 R40, R112, R94, R40 ;  /* 0x0000005e7028723c */ /* 0x000fe20000001828 */
[----:B------:R-:W-:-:S07]  /*3410*/  VIADD R80, R84, 0x31 ;  /* 0x0000003154507836 */ /* 0x000fce0000000000 */
[----:B-1----:R-:W-:Y:S01]  /*3420*/  HMMA.16816.F32 R36, R12, R68, R36 ;  /* 0x000000440c24723c */ /* 0x002fe20000001824 */
[----:B------:R-:W-:Y:S01]  /*3430*/  FSEL R213, R66, -INF , !P4 ;  /* 0xff80000042d57808 */ /* 0x000fe20006000000 */
[----:B------:R-:W-:Y:S01]  /*3440*/  VIADD R52, R84, 0x50 ;  /* 0x0000005054347836 */ /* 0x000fe20000000000 */
[----:B------:R-:W-:-:S05]  /*3450*/  FSEL R207, R64, -INF , !P4 ;  /* 0xff80000040cf7808 */ /* 0x000fca0006000000 */
[----:B--2---:R-:W-:Y:S01]  /*3460*/  HMMA.16816.F32 R24, R12, R10, R24 ;  /* 0x0000000a0c18723c */ /* 0x004fe20000001818 */
[----:B------:R-:W-:Y:S01]  /*3470*/  ISETP.GE.AND P4, PT, R80, R123, PT ;  /* 0x0000007b5000720c */ /* 0x000fe20003f86270 */
[----:B------:R-:W-:-:S06]  /*3480*/  VIADD R86, R84, 0x21 ;  /* 0x0000002154567836 */ /* 0x000fcc0000000000 */
[----:B------:R-:W-:Y:S01]  /*3490*/  HMMA.16816.F32 R44, R12, R76, R44 ;  /* 0x0000004c0c2c723c */ /* 0x000fe2000000182c */
[----:B------:R-:W-:Y:S01]  /*34a0*/  FSEL R74, R74, -INF , !P1 ;  /* 0xff8000004a4a7808 */ /* 0x000fe20004800000 */
[----:B------:R-:W-:Y:S01]  /*34b0*/  VIADD R60, R84, 0x40 ;  /* 0x00000040543c7836 */ /* 0x000fe20000000000 */
[----:B------:R-:W-:Y:S01]  /*34c0*/  FSEL R72, R72, -INF , !P1 ;  /* 0xff80000048487808 */ /* 0x000fe20004800000 */
[----:B------:R-:W-:-:S04]  /*34d0*/  VIADD R54, R84, 0x51 ;  /* 0x0000005154367836 */ /* 0x000fc80000000000 */
[----:B------:R-:W-:Y:S01]  /*34e0*/  HMMA.16816.F32 R32, R12, R70, R32 ;  /* 0x000000460c20723c */ /* 0x000fe20000001820 */
[----:B------:R-:W-:Y:S01]  /*34f0*/  VIADD R62, R84, 0x41 ;  /* 0x00000041543e7836 */ /* 0x000fe20000000000 */
[----:B------:R-:W-:Y:S01]  /*3500*/  FSEL R195, R50, -INF , !P3 ;  /* 0xff80000032c37808 */ /* 0x000fe20005800000 */
[----:B------:R-:W-:-:S05]  /*3510*/  DEPBAR.LE SB0, 0x0 ;  /* 0x000080000000791a */ /* 0x000fca0000000000 */
[----:B------:R-:W-:Y:S01]  /*3520*/  HMMA.16816.F32 R40, R12, R78, R40 ;  /* 0x0000004e0c28723c */ /* 0x000fe20000001828 */
[----:B------:R-:W-:Y:S01]  /*3530*/  FSEL R193, R55, -INF , !P4 ;  /* 0xff80000037c17808 */ /* 0x000fe20006000000 */
[----:B------:R-:W-:Y:S01]  /*3540*/  VIADD R10, R84, 0x69 ;  /* 0x00000069540a7836 */ /* 0x000fe20000000000 */
[----:B------:R-:W-:Y:S02]  /*3550*/  FSEL R187, R53, -INF , !P4 ;  /* 0xff80000035bb7808 */ /* 0x000fe40006000000 */
[----:B------:R-:W-:-:S03]  /*3560*/  ISETP.GE.AND P4, PT, R52, R123, PT ;  /* 0x0000007b3400720c */ /* 0x000fc60003f86270 */
[C---:B------:R-:W-:Y:S01]  /*3570*/  HMMA.16816.F32 R28, R12.reuse, R8, R28 ;  /* 0x000000080c1c723c */ /* 0x040fe2000000181c */
[----:B------:R-:W-:Y:S01]  /*3580*/  VIADD R8, R84, 0x68 ;  /* 0x0000006854087836 */ /* 0x000fe20000000000 */
[-C--:B------:R-:W-:Y:S02]  /*3590*/  ISETP.GE.AND P1, PT, R86, R123.reuse, PT ;  /* 0x0000007b5600720c */ /* 0x080fe40003f26270 */
[----:B------:R-:W-:Y:S02]  /*35a0*/  FSEL R127, R38, -INF , !P4 ;  /* 0xff800000267f7808 */ /* 0x000fe40006000000 */
[----:B------:R-:W-:Y:S02]  /*35b0*/  FSEL R115, R36, -INF , !P4 ;  /* 0xff80000024737808 */ /* 0x000fe40006000000 */
[----:B------:R-:W-:Y:S01]  /*35c0*/  ISETP.GE.AND P4, PT, R10, R123, PT ;  /* 0x0000007b0a00720c */ /* 0x000fe20003f86270 */
[----:B---3--:R-:W-:Y:S01]  /*35d0*/  HMMA.16816.F32 R20, R12, R56, R20 ;  /* 0x000000380c14723c */ /* 0x008fe20000001814 */
[----:B------:R-:W-:-:S02]  /*35e0*/  FSEL R201, R63, -INF , !P1 ;  /* 0xff8000003fc97808 */ /* 0x000fc40004800000 */
[----:B------:R-:W-:Y:S02]  /*35f0*/  FSEL R133, R43, -INF , !P5 ;  /* 0xff8000002b857808 */ /* 0x000fe40006800000 */
[----:B------:R-:W-:-:S03]  /*3600*/  FSEL R135, R41, -INF , !P5 ;  /* 0xff80000029877808 */ /* 0x000fc60006800000 */
[----:B------:R-:W-:Y:S01]  /*3610*/  HMMA.16816.F32 R16, R12, R58, R16 ;  /* 0x0000003a0c10723c */ /* 0x000fe20000001810 */
[----:B------:R-:W-:Y:S02]  /*3620*/  FSEL R197, R61, -INF , !P1 ;  /* 0xff8000003dc57808 */ /* 0x000fe40004800000 */
[----:B------:R-:W-:Y:S02]  /*3630*/  FSEL R189, R48, -INF , !P3 ;  /* 0xff80000030bd7808 */ /* 0x000fe40005800000 */
[----:B------:R-:W-:Y:S02]  /*3640*/  FSEL R185, R51, -INF , !P2 ;  /* 0xff80000033b97808 */ /* 0x000fe40005000000 */
[----:B------:R-:W-:Y:S02]  /*3650*/  FSEL R149, R49, -INF , !P2 ;  /* 0xff80000031957808 */ /* 0x000fe40005000000 */
[-C--:B------:R-:W-:Y:S01]  /*3660*/  ISETP.GE.AND P5, PT, R8, R123.reuse, PT ;  /* 0x0000007b0800720c */ /* 0x080fe20003fa6270 */
[----:B------:R-:W-:Y:S01]  /*3670*/  VIADD R8, R84, 0x70 ;  /* 0x0000007054087836 */ /* 0x000fe20000000000 */
[-C--:B------:R-:W-:Y:S01]  /*3680*/  ISETP.GE.AND P1, PT, R60, R123.reuse, PT ;  /* 0x0000007b3c00720c */ /* 0x080fe20003f26270 */
[----:B------:R-:W-:Y:S01]  /*3690*/  VIADD R60, R84, 0x48 ;  /* 0x00000048543c7836 */ /* 0x000fe20000000000 */
[----:B------:R-:W-:-:S02]  /*36a0*/  ISETP.GE.AND P3, PT, R54, R123, PT ;  /* 0x0000007b3600720c */ /* 0x000fc40003f66270 */
[----:B------:R-:W-:Y:S02]  /*36b0*/  FSEL R51, R27, -INF , !P4 ;  /* 0xff8000001b337808 */ /* 0x000fe40006000000 */
[----:B------:R-:W-:Y:S01]  /*36c0*/  FSEL R49, R25, -INF , !P4 ;  /* 0xff80000019317808 */ /* 0x000fe20006000000 */
[----:B------:R-:W-:Y:S01]  /*36d0*/  VIADD R52, R84, 0x58 ;  /* 0x0000005854347836 */ /* 0x000fe20000000000 */
[----:B------:R-:W-:Y:S01]  /*36e0*/  ISETP.GT.AND P4, PT, R176, R169, PT ;  /* 0x000000a9b000720c */ /* 0x000fe20003f84270 */
[----:B------:R-:W-:Y:S01]  /*36f0*/  VIADD R50, R84, 0x59 ;  /* 0x0000005954327836 */ /* 0x000fe20000000000 */
[-C--:B------:R-:W-:Y:S01]  /*3700*/  ISETP.GE.AND P0, PT, R62, R123.reuse, PT ;  /* 0x0000007b3e00720c */ /* 0x080fe20003f06270 */
[C---:B------:R-:W-:Y:S01]  /*3710*/  VIADD R48, R84.reuse, 0x60 ;  /* 0x0000006054307836 */ /* 0x040fe20000000000 */
[----:B------:R-:W-:Y:S02]  /*3720*/  FSEL R129, R39, -INF , !P3 ;  /* 0xff80000027817808 */ /* 0x000fe40005800000 */
[----:B------:R-:W-:Y:S01]  /*3730*/  FSEL R125, R37, -INF , !P3 ;  /* 0xff800000257d7808 */ /* 0x000fe20005800000 */
[----:B------:R-:W-:Y:S01]  /*3740*/  VIADD R10, R84, 0x71 ;  /* 0x00000071540a7836 */ /* 0x000fe20000000000 */
[----:B------:R-:W-:Y:S01]  /*3750*/  FSEL R137, R44, -INF , !P1 ;  /* 0xff8000002c897808 */ /* 0x000fe20004800000 */
[----:B------:R-:W-:Y:S01]  /*3760*/  VIADD R44, R84, 0x61 ;  /* 0x00000061542c7836 */ /* 0x000fe20000000000 */
[-C--:B------:R-:W-:Y:S01]  /*3770*/  ISETP.GE.AND P3, PT, R8, R123.reuse, PT ;  /* 0x0000007b0800720c */ /* 0x080fe20003f66270 */
[----:B------:R-:W-:Y:S01]  /*3780*/  VIADD R8, R84, 0x78 ;  /* 0x0000007854087836 */ /* 0x000fe20000000000 */
[----:B------:R-:W-:Y:S01]  /*3790*/  ISETP.GE.AND P6, PT, R60, R123, PT ;  /* 0x0000007b3c00720c */ /* 0x000fe20003fc6270 */
[----:B------:R-:W-:Y:S01]  /*37a0*/  VIADD R84, R84, 0x79 ;  /* 0x0000007954547836 */ /* 0x000fe20000000000 */
[----:B------:R-:W-:-:S02]  /*37b0*/  FSEL R141, R46, -INF , !P1 ;  /* 0xff8000002e8d7808 */ /* 0x000fc40004800000 */
[----:B------:R-:W-:Y:S02]  /*37c0*/  FSEL R143, R47, -INF , !P0 ;  /* 0xff8000002f8f7808 */ /* 0x000fe40004000000 */
[----:B------:R-:W-:Y:S02]  /*37d0*/  FSEL R139, R45, -INF , !P0 ;  /* 0xff8000002d8b7808 */ /* 0x000fe40004000000 */
[-C--:B------:R-:W-:Y:S02]  /*37e0*/  ISETP.GE.AND P2, PT, R52, R123.reuse, PT ;  /* 0x0000007b3400720c */ /* 0x080fe40003f46270 */
[-C--:B------:R-:W-:Y:S02]  /*37f0*/  ISETP.GE.AND P1, PT, R50, R123.reuse, PT ;  /* 0x0000007b3200720c */ /* 0x080fe40003f26270 */
[----:B------:R-:W-:Y:S02]  /*3800*/  ISETP.GE.AND P0, PT, R48, R123, PT ;  /* 0x0000007b3000720c */ /* 0x000fe40003f06270 */
[----:B------:R-:W-:-:S02]  /*3810*/  FSEL R147, R42, -INF , !P6 ;  /* 0xff8000002a937808 */ /* 0x000fc40007000000 */
[----:B------:R-:W-:Y:S02]  /*3820*/  FSEL R145, R40, -INF , !P6 ;  /* 0xff80000028917808 */ /* 0x000fe40007000000 */
[----:B------:R-:W-:Y:S02]  /*3830*/  ISETP.GE.AND P6, PT, R44, R123, PT ;  /* 0x0000007b2c00720c */ /* 0x000fe40003fc6270 */
[----:B------:R-:W-:Y:S02]  /*3840*/  FSEL R131, R34, -INF , !P2 ;  /* 0xff80000022837808 */ /* 0x000fe40005000000 */
[----:B------:R-:W-:Y:S02]  /*3850*/  FSEL R113, R32, -INF , !P2 ;  /* 0xff80000020717808 */ /* 0x000fe40005000000 */
[----:B------:R-:W-:Y:S02]  /*3860*/  FSEL R111, R35, -INF , !P1 ;  /* 0xff800000236f7808 */ /* 0x000fe40004800000 */
[----:B------:R-:W-:-:S02]  /*3870*/  FSEL R109, R33, -INF , !P1 ;  /* 0xff800000216d7808 */ /* 0x000fc40004800000 */
[----:B------:R-:W-:Y:S02]  /*3880*/  FSEL R67, R30, -INF , !P0 ;  /* 0xff8000001e437808 */ /* 0x000fe40004000000 */
[----:B------:R-:W-:Y:S01]  /*3890*/  FSEL R53, R28, -INF , !P0 ;  /* 0xff8000001c357808 */ /* 0x000fe20004000000 */
[----:B------:R-:W-:Y:S01]  /*38a0*/  BSSY.RECONVERGENT B1, `(.L_x_8994) ;  /* 0x0000079000017945 */ /* 0x000fe20003800200 */
[-C--:B------:R-:W-:Y:S02]  /*38b0*/  ISETP.GE.AND P2, PT, R10, R123.reuse, PT ;  /* 0x0000007b0a00720c */ /* 0x080fe40003f46270 */
[-C--:B------:R-:W-:Y:S02]  /*38c0*/  ISETP.GE.AND P1, PT, R8, R123.reuse, PT ;  /* 0x0000007b0800720c */ /* 0x080fe40003f26270 */
[----:B------:R-:W-:Y:S02]  /*38d0*/  ISETP.GE.AND P0, PT, R84, R123, PT ;  /* 0x0000007b5400720c */ /* 0x000fe40003f06270 */
        /* <DEDUP_REMOVED lines=28> */
.L_x_8997:
        /* <DEDUP_REMOVED lines=20> */
[----:B------:R-:W-:Y:S01]  /*3be0*/  IMAD R17, R13, R11, R8 ;  /* 0x0000000b0d117224 */ /* 0x000fe200078e0208 */
[----:B------:R-:W-:Y:S01]  /*3bf0*/  LOP3.LUT R8, R184, R15, RZ, 0x3c, !PT ;  /* 0x0000000fb8087212 */ /* 0x000fe200078e3cff */
[----:B------:R-:W-:Y:S01]  /*3c00*/  IMAD R11, R16, R11, R10 ;  /* 0x0000000b100b7224 */ /* 0x000fe200078e020a */
[----:B------:R-:W-:Y:S02]  /*3c10*/  LOP3.LUT R10, RZ, R15, RZ, 0x33, !PT ;  /* 0x0000000fff0a7212 */ /* 0x000fe400078e33ff */
[C---:B------:R-:W-:Y:S02]  /*3c20*/  ISETP.GT.U32.AND P1, PT, R12.reuse, R17, PT ;  /* 0x000000110c00720c */ /* 0x040fe40003f24070 */
[----:B------:R-:W-:Y:S02]  /*3c30*/  ISETP.GT.U32.AND P3, PT, R12, R11, PT ;  /* 0x0000000b0c00720c */ /* 0x000fe40003f64070 */
[----:B------:R-:W-:-:S09]  /*3c40*/  ISETP.GE.AND P2, PT, R8, RZ, PT ;  /* 0x000000ff0800720c */ /* 0x000fd20003f46270 */
        /* <DEDUP_REMOVED lines=33> */
.L_x_8998:
[----:B------:R-:W-:Y:S05]  /*3e60*/  BSYNC.RECONVERGENT B0 ;  /* 0x0000000000007941 */ /* 0x000fea0003800200 */
.L_x_8996:
[C---:B------:R-:W-:Y:S01]  /*3e70*/  IMAD.SHL.U32 R10, R166.reuse, 0x20, RZ ;  /* 0x00000020a60a7824 */ /* 0x040fe200078e00ff */
[----:B------:R-:W-:Y:S01]  /*3e80*/  IADD3 R14, P0, PT, R121, R170, RZ ;  /* 0x000000aa790e7210 */ /* 0x000fe20007f1e0ff */
[----:B------:R-:W-:Y:S01]  /*3e90*/  @!PT LDS RZ, [RZ] ;  /* 0x00000000fffff984 */ /* 0x000fe20000000800 */
[----:B------:R-:W-:Y:S01]  /*3ea0*/  @!PT LDS RZ, [RZ] ;  /* 0x00000000fffff984 */ /* 0x000fe20000000800 */
[----:B------:R-:W-:Y:S01]  /*3eb0*/  @!PT LDS RZ, [RZ] ;  /* 0x00000000fffff984 */ /* 0x000fe20000000800 */
[----:B------:R1:W-:Y:S01]  /*3ec0*/  LDGSTS.E.BYPASS.LTC128B.128 [R6+0x2000], desc[UR4][R170.64] ;  /* 0x02000000aa067fae */ /* 0x0003e2000b981a04 */
[----:B------:R-:W-:Y:S02]  /*3ed0*/  SHF.L.U64.HI R8, R166, 0x5, R167 ;  /* 0x00000005a6087819 */ /* 0x000fe400000102a7 */
[----:B------:R-:W-:Y:S01]  /*3ee0*/  IADD3 R12, P1, PT, R10, R14, RZ ;  /* 0x0000000e0a0c7210 */ /* 0x000fe20007f3e0ff */
[----:B------:R-:W-:-:S03]  /*3ef0*/  IMAD.X R15, R0, 0x1, R171, P0 ;  /* 0x00000001000f7824 */ /* 0x000fc600000e06ab */
[-C--:B------:R-:W-:Y:S01]  /*3f00*/  IADD3 R18, P0, PT, R12, R10.reuse, RZ ;  /* 0x0000000a0c127210 */ /* 0x080fe20007f1e0ff */
[----:B------:R-:W-:Y:S01]  /*3f10*/  IMAD.X R13, R8, 0x1, R15, P1 ;  /* 0x00000001080d7824 */ /* 0x000fe200008e060f */
        /* <DEDUP_REMOVED lines=17> */
.L_x_8995:
[----:B------:R-:W-:Y:S05]  /*4030*/  BSYNC.RECONVERGENT B1 ;  /* 0x0000000000017941 */ /* 0x000fea0003800200 */
.L_x_8994:
        /* <DEDUP_REMOVED lines=29> */
[----:B-1----:R-:W-:Y:S02]  /*4210*/  FMNMX3.FTZ R11, R0, R37, R35, !PT ;  /* 0x00000025000b7276 */ /* 0x002fe40007810023 */
[----:B------:R-:W-:-:S02]  /*4220*/  FMNMX3.FTZ R8, R8, R31, R30, !PT ;  /* 0x0000001f08087276 */ /* 0x000fc4000781001e */
[----:B------:R-:W-:Y:S02]  /*4230*/  FMNMX.FTZ R10, R28, R11, !PT ;  /* 0x0000000b1c0a7209 */ /* 0x000fe40007810000 */
[----:B------:R-:W-:Y:S02]  /*4240*/  FMNMX.FTZ R8, R29, R8, !PT ;  /* 0x000000081d087209 */ /* 0x000fe40007810000 */
[----:B------:R-:W-:Y:S01]  /*4250*/  IADD3 R9, PT, PT, R9, R120, RZ ;  /* 0x0000007809097210 */ /* 0x000fe20007ffe0ff */
[----:B------:R-:W1:Y:S01]  /*4260*/  SHFL.BFLY PT, R13, R10, 0x2, 0x1f ;  /* 0x0c401f000a0d7f89 */ /* 0x000e6200000e0000 */
[----:B------:R-:W-:Y:S02]  /*4270*/  IADD3 R4, PT, PT, R4, -0x2, RZ ;  /* 0xfffffffe04047810 */ /* 0x000fe40007ffe0ff */
        /* <DEDUP_REMOVED lines=13> */
[----:B-1----:R-:W-:-:S03]  /*4350*/  FMNMX.FTZ R0, R13, R0, !PT ;  /* 0x000000000d007209 */ /* 0x002fc60007810000 */
[----:B------:R-:W-:Y:S01]  /*4360*/  LDSM.16.MT88.4 R12, [R152+0x6800] ;  /* 0x00680000980c783b */ /* 0x000fe20000004200 */
[----:B---3--:R-:W-:Y:S02]  /*4370*/  FMNMX.FTZ R100, R11, R100, !PT ;  /* 0x000000640b647209 */ /* 0x008fe40007810000 */
        /* <DEDUP_REMOVED lines=10> */
[----:B------:R-:W1:Y:S01]  /*4420*/  LDSM.16.MT88.4 R92, [R158+0x6000] ;  /* 0x006000009e5c783b */ /* 0x000e620000004200 */
[-C--:B------:R-:W-:Y:S01]  /*4430*/  FFMA.FTZ R48, R99, R33.reuse, -R6 ;  /* 0x0000002163307223 */ /* 0x080fe20000010806 */
[-CC-:B------:R-:W-:Y:S01]  /*4440*/  FFMA.FTZ R47, R72, R33.reuse, -R34.reuse ;  /* 0x00000021482f7223 */ /* 0x180fe20000010822 */
[-CC-:B------:R-:W-:Y:S01]  /*4450*/  FFMA.FTZ R44, R73, R33.reuse, -R34.reuse ;  /* 0x00000021492c7223 */ /* 0x180fe20000010822 */
[-CC-:B------:R-:W-:Y:S01]  /*4460*/  FFMA.FTZ R63, R85, R33.reuse, -R34.reuse ;  /* 0x00000021553f7223 */ /* 0x180fe20000010822 */
[----:B------:R-:W2:Y:S01]  /*4470*/  LDSM.16.MT88.4 R72, [R154+0x6000] ;  /* 0x006000009a48783b */ /* 0x000ea20000004200 */
[-C--:B------:R-:W-:Y:S01]  /*4480*/  FFMA.FTZ R50, R87, R33.reuse, -R34 ;  /* 0x0000002157327223 */ /* 0x080fe20000010822 */
[----:B------:R-:W-:Y:S01]  /*4490*/  MUFU.EX2 R61, R61 ;  /* 0x0000003d003d7308 */ /* 0x000fe20000000800 */
[-CC-:B------:R-:W-:Y:S01]  /*44a0*/  FFMA.FTZ R45, R97, R33.reuse, -R6.reuse ;  /* 0x00000021612d7223 */ /* 0x180fe20000010806 */
[-CC-:B------:R-:W-:Y:S01]  /*44b0*/  FFMA.FTZ R40, R211, R33.reuse, -R6.reuse ;  /* 0x00000021d3287223 */ /* 0x180fe20000010806 */
[-C--:B------:R-:W-:Y:S01]  /*44c0*/  FFMA.FTZ R36, R213, R33.reuse, -R6 ;  /* 0x00000021d5247223 */ /* 0x080fe20000010806 */
[----:B------:R-:W3:Y:S01]  /*44d0*/  MUFU.EX2 R48, R48 ;  /* 0x0000003000307308 */ /* 0x000ee20000000800 */
[-CC-:B------:R-:W-:Y:S01]  /*44e0*/  FFMA.FTZ R42, R209, R33.reuse, -R34.reuse ;  /* 0x00000021d12a7223 */ /* 0x180fe20000010822 */
[-CC-:B------:R-:W-:Y:S01]  /*44f0*/  FFMA.FTZ R41, R205, R33.reuse, -R34.reuse ;  /* 0x00000021cd297223 */ /* 0x180fe20000010822 */
[-CC-:B------:R-:W-:Y:S01]  /*4500*/  FFMA.FTZ R38, R207, R33.reuse, -R34.reuse ;  /* 0x00000021cf267223 */ /* 0x180fe20000010822 */
[----:B------:R-:W-:Y:S01]  /*4510*/  MUFU.EX2 R46, R46 ;  /* 0x0000002e002e7308 */ /* 0x000fe20000000800 */
[-C--:B------:R-:W-:Y:S01]  /*4520*/  FFMA.FTZ R7, R91, R33.reuse, -R34 ;  /* 0x000000215b077223 */ /* 0x080fe20000010822 */
[-CC-:B------:R-:W-:Y:S01]  /*4530*/  FFMA.FTZ R5, R89, R33.reuse, -R6.reuse ;  /* 0x0000002159057223 */ /* 0x180fe20000010806 */
[-C--:B------:R-:W-:Y:S01]  /*4540*/  FFMA.FTZ R54, R101, R33.reuse, -R6 ;  /* 0x0000002165367223 */ /* 0x080fe20000010806 */
[----:B------:R-:W4:Y:S01]  /*4550*/  MUFU.EX2 R43, R43 ;  /* 0x0000002b002b7308 */ /* 0x000f220000000800 */
[-C--:B------:R-:W-:Y:S01]  /*4560*/  FFMA.FTZ R58, R107, R33.reuse, -R34 ;  /* 0x000000216b3a7223 */ /* 0x080fe20000010822 */
[-CC-:B------:R-:W-:Y:S01]  /*4570*/  FFMA.FTZ R101, R201, R33.reuse, -R6.reuse ;  /* 0x00000021c9657223 */ /* 0x180fe20000010806 */
[-C--:B------:R-:W-:Y:S01]  /*4580*/  FFMA.FTZ R52, R203, R33.reuse, -R6 ;  /* 0x00000021cb347223 */ /* 0x080fe20000010806 */
[----:B------:R-:W-:Y:S01]  /*4590*/  MUFU.EX2 R63, R63 ;  /* 0x0000003f003f7308 */ /* 0x000fe20000000800 */
[--C-:B------:R-:W-:Y:S01]  /*45a0*/  FFMA.FTZ R107, R197, R33, -R34.reuse ;  /* 0x00000021c56b7223 */ /* 0x100fe20000010822 */
[----:B---3--:R-:W-:Y:S01]  /*45b0*/  F2FP.F16.F32.PACK_AB R85, R48, R61 ;  /* 0x0000003d3055723e */ /* 0x008fe200000000ff */
[-C--:B------:R-:W-:Y:S01]  /*45c0*/  FFMA.FTZ R56, R105, R33.reuse, -R34 ;  /* 0x0000002169387223 */ /* 0x080fe20000010822 */
[----:B------:R-:W3:Y:S01]  /*45d0*/  MUFU.EX2 R50, R50 ;  /* 0x0000003200327308 */ /* 0x000ee20000000800 */
[-C--:B------:R-:W-:Y:S01]  /*45e0*/  FFMA.FTZ R103, R103, R33.reuse, -R6 ;  /* 0x0000002167677223 */ /* 0x080fe20000010806 */
[-CC-:B------:R-:W-:Y:S01]  /*45f0*/  FFMA.FTZ R199, R199, R33.reuse, -R34.reuse ;  /* 0x00000021c7c77223 */ /* 0x180fe20000010822 */
[-C--:B------:R-:W-:Y:S01]  /*4600*/  FFMA.FTZ R64, R151, R33.reuse, -R34 ;  /* 0x0000002197407223 */ /* 0x080fe20000010822 */
[----:B------:R-:W-:Y:S01]  /*4610*/  MUFU.EX2 R47, R47 ;  /* 0x0000002f002f7308 */ /* 0x000fe20000000800 */
[-CC-:B------:R-:W-:Y:S01]  /*4620*/  FFMA.FTZ R121, R191, R33.reuse, -R6.reuse ;  /* 0x00000021bf797223 */ /* 0x180fe20000010806 */
[----:B----4-:R-:W-:Y:S01]  /*4630*/  F2FP.F16.F32.PACK_AB R87, R43, R46 ;  /* 0x0000002e2b57723e */ /* 0x010fe200000000ff */
[-CC-:B------:R-:W-:Y:S01]  /*4640*/  FFMA.FTZ R62, R193, R33.reuse, -R6.reuse ;  /* 0x00000021c13e7223 */ /* 0x180fe20000010806 */
[----:B------:R-:W4:Y:S01]  /*4650*/  MUFU.EX2 R44, R44 ;  /* 0x0000002c002c7308 */ /* 0x000f220000000800 */
[-C--:B------:R-:W-:Y:S01]  /*4660*/  FFMA.FTZ R60, R195, R33.reuse, -R6 ;  /* 0x00000021c33c7223 */ /* 0x080fe20000010806 */
[-CC-:B------:R-:W-:Y:S01]  /*4670*/  FFMA.FTZ R151, R187, R33.reuse, -R34.reuse ;  /* 0x00000021bb977223 */ /* 0x180fe20000010822 */
[-C--:B------:R-:W-:Y:S01]  /*4680*/  FFMA.FTZ R66, R149, R33.reuse, -R34 ;  /* 0x0000002195427223 */ /* 0x080fe20000010822 */
[----:B------:R-:W-:Y:S01]  /*4690*/  MUFU.EX2 R45, R45 ;  /* 0x0000002d002d7308 */ /* 0x000fe20000000800 */
[----:B------:R-:W-:Y:S01]  /*46a0*/  FFMA.FTZ R123, R185, R33, -R6 ;  /* 0x00000021b97b7223 */ /* 0x000fe20000010806 */
[----:B---3--:R-:W-:Y:S01]  /*46b0*/  F2FP.F16.F32.PACK_AB R84, R50, R63 ;  /* 0x0000003f3254723e */ /* 0x008fe200000000ff */
[-C--:B------:R-:W-:Y:S01]  /*46c0*/  FFMA.FTZ R189, R189, R33.reuse, -R34 ;  /* 0x00000021bdbd7223 */ /* 0x080fe20000010822 */
[----:B------:R-:W-:Y:S01]  /*46d0*/  MUFU.EX2 R40, R40 ;  /* 0x0000002800287308 */ /* 0x000fe20000000800 */
[-C--:B------:R-:W-:Y:S01]  /*46e0*/  FFMA.FTZ R102, R141, R33.reuse, -R6 ;  /* 0x000000218d667223 */ /* 0x080fe20000010806 */
[-C--:B------:R-:W-:Y:S01]  /*46f0*/  FFMA.FTZ R106, R137, R33.reuse, -R34 ;  /* 0x00000021896a7223 */ /* 0x080fe20000010822 */
[-CC-:B------:R-:W-:Y:S01]  /*4700*/  FFMA.FTZ R141, R143, R33.reuse, -R6.reuse ;  /* 0x000000218f8d7223 */ /* 0x180fe20000010806 */
[----:B------:R-:W-:Y:S01]  /*4710*/  MUFU.EX2 R36, R36 ;  /* 0x0000002400247308 */ /* 0x000fe20000000800 */
[----:B------:R-:W-:Y:S01]  /*4720*/  FFMA.FTZ R104, R147, R33, -R6 ;  /* 0x0000002193687223 */ /* 0x000fe20000010806 */
[----:B----4-:R-:W-:Y:S01]  /*4730*/  F2FP.F16.F32.PACK_AB R86, R44, R47 ;  /* 0x0000002f2c56723e */ /* 0x010fe200000000ff */
[-CC-:B------:R-:W-:Y:S01]  /*4740*/  FFMA.FTZ R137, R139, R33.reuse, -R34.reuse ;  /* 0x000000218b897223 */ /* 0x180fe20000010822 */
[----:B------:R-:W-:Y:S01]  /*4750*/  MUFU.EX2 R42, R42 ;  /* 0x0000002a002a7308 */ /* 0x000fe20000000800 */
[-CC-:B------:R-:W-:Y:S01]  /*4760*/  FFMA.FTZ R108, R145, R33.reuse, -R34.reuse ;  /* 0x00000021916c7223 */ /* 0x180fe20000010822 */
[-C--:B------:R-:W-:Y:S01]  /*4770*/  FFMA.FTZ R135, R135, R33.reuse, -R34 ;  /* 0x0000002187877223 */ /* 0x080fe20000010822 */
[-C--:B------:R-:W-:Y:S01]  /*4780*/  FFMA.FTZ R133, R133, R33.reuse, -R6 ;  /* 0x0000002185857223 */ /* 0x080fe20000010806 */
[----:B------:R-:W3:Y:S01]  /*4790*/  MUFU.EX2 R41, R41 ;  /* 0x0000002900297308 */ /* 0x000ee20000000800 */
[C---:B------:R-:W-:Y:S01]  /*47a0*/  HMMA.16816.F32 R76, R84.reuse, R80, RZ ;  /* 0x00000050544c723c */ /* 0x040fe200000018ff */
[-C--:B------:R-:W-:Y:S01]  /*47b0*/  FFMA.FTZ R114, R115, R33.reuse, -R34 ;  /* 0x0000002173727223 */ /* 0x080fe20000010822 */
[-CC-:B------:R-:W-:Y:S01]  /*47c0*/  FFMA.FTZ R110, R127, R33.reuse, -R6.reuse ;  /* 0x000000217f6e7223 */ /* 0x180fe20000010806 */
[----:B------:R-:W-:Y:S01]  /*47d0*/  MUFU.EX2 R38, R38 ;  /* 0x0000002600267308 */ /* 0x000fe20000000800 */
[-CC-:B------:R-:W-:Y:S01]  /*47e0*/  FFMA.FTZ R115, R111, R33.reuse, -R6.reuse ;  /* 0x000000216f737223 */ /* 0x180fe20000010806 */
[-CC-:B------:R-:W-:Y:S01]  /*47f0*/  FFMA.FTZ R127, R129, R33.reuse, -R6.reuse ;  /* 0x00000021817f7223 */ /* 0x180fe20000010806 */
[-C--:B------:R-:W-:Y:S01]  /*4800*/  FFMA.FTZ R112, R131, R33.reuse, -R6 ;  /* 0x0000002183707223 */ /* 0x080fe20000010806 */
[----:B------:R-:W4:Y:S01]  /*4810*/  MUFU.EX2 R7, R7 ;  /* 0x0000000700077308 */ /* 0x000f220000000800 */
[C---:B------:R-:W-:Y:S01]  /*4820*/  HMMA.16816.F32 R80, R84.reuse, R82, RZ ;  /* 0x000000525450723c */ /* 0x040fe200000018ff */
[-CC-:B------:R-:W-:Y:S01]  /*4830*/  FFMA.FTZ R120, R113, R33.reuse, -R34.reuse ;  /* 0x0000002171787223 */ /* 0x180fe20000010822 */
[-CC-:B------:R-:W-:Y:S01]  /*4840*/  FFMA.FTZ R111, R109, R33.reuse, -R34.reuse ;  /* 0x000000216d6f7223 */ /* 0x180fe20000010822 */
[----:B------:R-:W5:Y:S01]  /*4850*/  MUFU.EX2 R5, R5 ;  /* 0x0000000500057308 */ /* 0x000f620000000800 */
[-CC-:B------:R-:W-:Y:S01]  /*4860*/  FFMA.FTZ R125, R125, R33.reuse, -R34.reuse ;  /* 0x000000217d7d7223 */ /* 0x180fe20000010822 */
[-CC-:B------:R-:W-:Y:S01]  /*4870*/  FFMA.FTZ R122, R59, R33.reuse, -R34.reuse ;  /* 0x000000213b7a7223 */ /* 0x180fe20000010822 */
[-C--:B------:R-:W-:Y:S01]  /*4880*/  FFMA.FTZ R124, R49, R33.reuse, -R34 ;  /* 0x00000021317c7223 */ /* 0x080fe20000010822 */
[----:B------:R-:W-:Y:S01]  /*4890*/  MUFU.EX2 R54, R54 ;  /* 0x0000003600367308 */ /* 0x000fe20000000800 */
[C---:B-1----:R-:W-:Y:S01]  /*48a0*/  HMMA.16816.F32 R96, R84.reuse, R92, RZ ;  /* 0x0000005c5460723c */ /* 0x042fe200000018ff */
[-C--:B------:R-:W-:Y:S01]  /*48b0*/  FFMA.FTZ R51, R51, R33.reuse, -R6 ;  /* 0x0000002133337223 */ /* 0x080fe20000010806 */
[-C--:B------:R-:W-:Y:S01]  /*48c0*/  FFMA.FTZ R55, R55, R33.reuse, -R34 ;  /* 0x0000002137377223 */ /* 0x080fe20000010822 */
[----:B------:R-:W-:Y:S01]  /*48d0*/  MUFU.EX2 R101, R101 ;  /* 0x0000006500657308 */ /* 0x000fe20000000800 */
[----:B------:R-:W-:Y:S01]  /*48e0*/  FADD.FTZ R61, R61, R48 ;  /* 0x000000303d3d7221 */ /* 0x000fe20000010000 */
[----:B------:R-:W-:Y:S01]  /*48f0*/  FADD.FTZ R50, R63, R50 ;  /* 0x000000323f327221 */ /* 0x000fe20000010000 */
[-C--:B------:R-:W-:Y:S01]  /*4900*/  FFMA.FTZ R39, R39, R33.reuse, -R6 ;  /* 0x0000002127277223 */ /* 0x080fe20000010806 */
        /* <DEDUP_REMOVED lines=8> */
[----:B------:R-:W1:Y:S01]  /*4990*/  MUFU.EX2 R107, R107 ;  /* 0x0000006b006b7308 */ /* 0x000e620000000800 */
[C---:B------:R-:W-:Y:S01]  /*49a0*/  HMMA.16816.F32 R92, R84.reuse, R94, RZ ;  /* 0x0000005e545c723c */ /* 0x040fe200000018ff */
[----:B------:R-:W-:Y:S01]  /*49b0*/  FFMA.FTZ R186, R29, R33, -R34 ;  /* 0x000000211dba7223 */ /* 0x000fe20000010822 */
[----:B------:R-:W-:Y:S01]  /*49c0*/  ISETP.GE.AND P0, PT, R4, R169, PT ;  /* 0x000000a90400720c */ /* 0x000fe20003f06270 */
[----:B------:R-:W-:Y:S04]  /*49d0*/  MUFU.EX2 R105, R199 ;  /* 0x000000c700697308 */ /* 0x000fe80000000800 */
[----:B------:R-:W2:Y:S01]  /*49e0*/  MUFU.EX2 R56, R56 ;  /* 0x0000003800387308 */ /* 0x000ea20000000800 */
[C---:B------:R-:W-:Y:S03]  /*49f0*/  HMMA.16816.F32 R72, R84.reuse, R74, RZ ;  /* 0x0000004a5448723c */ /* 0x040fe600000018ff */
[----:B------:R-:W2:Y:S04]  /*4a00*/  MUFU.EX2 R103, R103 ;  /* 0x0000006700677308 */ /* 0x000ea80000000800 */
[----:B------:R-:W-:Y:S01]  /*4a10*/  MUFU.EX2 R121, R121 ;  /* 0x0000007900797308 */ /* 0x000fe20000000800 */
[C---:B------:R-:W-:Y:S01]  /*4a20*/  HMMA.16816.F32 R88, R84.reuse, R8, RZ ;  /* 0x000000085458723c */ /* 0x040fe200000018ff */
[----:B---3--:R-:W-:Y:S01]  /*4a30*/  F2FP.F16.F32.PACK_AB R8, R41, R42 ;  /* 0x0000002a2908723e */ /* 0x008fe200000000ff */
[----:B------:R-:W-:Y:S01]  /*4a40*/  FADD.FTZ R42, R42, R47 ;  /* 0x0000002f2a2a7221 */ /* 0x000fe20000010000 */
[C---:B------:R-:W-:Y:S01]  /*4a50*/  F2FP.F16.F32.PACK_AB R9, R40.reuse, R45 ;  /* 0x0000002d2809723e */ /* 0x040fe200000000ff */
[----:B------:R-:W-:Y:S01]  /*4a60*/  MUFU.EX2 R62, R62 ;  /* 0x0000003e003e7308 */ /* 0x000fe20000000800 */
[----:B------:R-:W-:Y:S01]  /*4a70*/  FADD.FTZ R45, R45, R46 ;  /* 0x0000002e2d2d7221 */ /* 0x000fe20000010000 */
[----:B------:R-:W-:Y:S01]  /*4a80*/  FADD.FTZ R41, R41, R42 ;  /* 0x0000002a29297221 */ /* 0x000fe20000010000 */
[-CC-:B------:R-:W-:Y:S01]  /*4a90*/  FFMA.FTZ R42, R35, R33.reuse, -R6.reuse ;  /* 0x00000021232a7223 */ /* 0x180fe20000010806 */
[----:B------:R-:W-:Y:S01]  /*4aa0*/  HMMA.16816.F32 R84, R84, R10, RZ ;  /* 0x0000000a5454723c */ /* 0x000fe200000018ff */
[----:B----4-:R-:W-:Y:S01]  /*4ab0*/  F2FP.F16.F32.PACK_AB R10, R7, R38 ;  /* 0x00000026070a723e */ /* 0x010fe200000000ff */
[----:B------:R-:W-:Y:S01]  /*4ac0*/  MUFU.EX2 R60, R60 ;  /* 0x0000003c003c7308 */ /* 0x000fe20000000800 */
[----:B-----5:R-:W-:Y:S01]  /*4ad0*/  F2FP.F16.F32.PACK_AB R11, R5, R36 ;  /* 0x00000024050b723e */ /* 0x020fe200000000ff */
[----:B------:R-:W-:Y:S01]  /*4ae0*/  FADD.FTZ R45, R40, R45 ;  /* 0x0000002d282d7221 */ /* 0x000fe20000010000 */
[----:B------:R-:W-:Y:S01]  /*4af0*/  FADD.FTZ R38, R38, R41 ;  /* 0x0000002926267221 */ /* 0x000fe20000010000 */
[----:B------:R-:W-:Y:S01]  /*4b00*/  MUFU.EX2 R64, R64 ;  /* 0x0000004000407308 */ /* 0x000fe20000000800 */
[-C--:B------:R-:W-:Y:S01]  /*4b10*/  FFMA.FTZ R40, R37, R33.reuse, -R6 ;  /* 0x0000002125287223 */ /* 0x080fe20000010806 */
[----:B------:R-:W-:Y:S01]  /*4b20*/  FADD.FTZ R36, R36, R45 ;  /* 0x0000002d24247221 */ /* 0x000fe20000010000 */
[----:B------:R-:W-:Y:S01]  /*4b30*/  FADD.FTZ R7, R7, R38 ;  /* 0x0000002607077221 */ /* 0x000fe20000010000 */
[C---:B------:R-:W-:Y:S01]  /*4b40*/  HMMA.16816.F32 R76, R8.reuse, R16, R76 ;  /* 0x00000010084c723c */ /* 0x040fe2000000184c */
[----:B------:R-:W3:Y:S01]  /*4b50*/  MUFU.EX2 R151, R151 ;  /* 0x0000009700977308 */ /* 0x000ee20000000800 */
[----:B------:R-:W-:Y:S01]  /*4b60*/  FADD.FTZ R5, R5, R36 ;  /* 0x0000002405057221 */ /* 0x000fe20000010000 */
[-CC-:B------:R-:W-:Y:S01]  /*4b70*/  FFMA.FTZ R35, R32, R33.reuse, -R34.reuse ;  /* 0x0000002120237223 */ /* 0x180fe20000010822 */
[----:B------:R-:W-:Y:S01]  /*4b80*/  FFMA.FTZ R41, R31, R33, -R34 ;  /* 0x000000211f297223 */ /* 0x000fe20000010822 */
[----:B------:R-:W-:Y:S03]  /*4b90*/  MUFU.EX2 R149, R189 ;  /* 0x000000bd00957308 */ /* 0x000fe60000000800 */
[C---:B------:R-:W-:Y:S01]  /*4ba0*/  HMMA.16816.F32 R80, R8.reuse, R18, R80 ;  /* 0x000000120850723c */ /* 0x040fe20000001850 */
[----:B------:R-:W4:Y:S01]  /*4bb0*/  LDSM.16.MT88.4 R16, [R153+0x7000] ;  /* 0x007000009910783b */ /* 0x000f220000004200 */
[----:B------:R-:W5:Y:S04]  /*4bc0*/  MUFU.EX2 R66, R66 ;  /* 0x0000004200427308 */ /* 0x000f680000000800 */
[----:B------:R-:W5:Y:S02]  /*4bd0*/  MUFU.EX2 R123, R123 ;  /* 0x0000007b007b7308 */ /* 0x000f640000000800 */
[C---:B------:R-:W-:Y:S02]  /*4be0*/  HMMA.16816.F32 R96, R8.reuse, R24, R96 ;  /* 0x000000180860723c */ /* 0x040fe40000001860 */
[----:B------:R-:W-:Y:S04]  /*4bf0*/  MUFU.EX2 R102, R102 ;  /* 0x0000006600667308 */ /* 0x000fe80000000800 */
[----:B------:R-:W-:Y:S02]  /*4c00*/  MUFU.EX2 R141, R141 ;  /* 0x0000008d008d7308 */ /* 0x000fe40000000800 */
[C---:B------:R-:W-:Y:S01]  /*4c10*/  HMMA.16816.F32 R92, R8.reuse, R26, R92 ;  /* 0x0000001a085c723c */ /* 0x040fe2000000185c */
[----:B------:R-:W3:Y:S01]  /*4c20*/  LDSM.16.MT88.4 R24, [R158+0x7000] ;  /* 0x007000009e18783b */ /* 0x000ee20000004200 */
[----:B------:R-:W-:Y:S04]  /*4c30*/  MUFU.EX2 R104, R104 ;  /* 0x0000006800687308 */ /* 0x000fe80000000800 */
[----:B------:R-:W-:Y:S02]  /*4c40*/  MUFU.EX2 R106, R106 ;  /* 0x0000006a006a7308 */ /* 0x000fe40000000800 */
[C---:B------:R-:W-:Y:S02]  /*4c50*/  HMMA.16816.F32 R68, R8.reuse, R20, R68 ;  /* 0x000000140844723c */ /* 0x040fe40000001844 */
[----:B------:R-:W5:Y:S04]  /*4c60*/  MUFU.EX2 R137, R137 ;  /* 0x0000008900897308 */ /* 0x000f680000000800 */
[----:B------:R-:W-:Y:S02]  /*4c70*/  MUFU.EX2 R108, R108 ;  /* 0x0000006c006c7308 */ /* 0x000fe40000000800 */
[C---:B------:R-:W-:Y:S01]  /*4c80*/  HMMA.16816.F32 R72, R8.reuse, R22, R72 ;  /* 0x000000160848723c */ /* 0x040fe20000001848 */
[----:B------:R-:W5:Y:S01]  /*4c90*/  LDSM.16.MT88.4 R20, [R154+0x7000] ;  /* 0x007000009a14783b */ /* 0x000f620000004200 */
[----:B------:R-:W5:Y:S04]  /*4ca0*/  MUFU.EX2 R135, R135 ;  /* 0x0000008700877308 */ /* 0x000f680000000800 */
[----:B------:R-:W5:Y:S02]  /*4cb0*/  MUFU.EX2 R133, R133 ;  /* 0x0000008500857308 */ /* 0x000f640000000800 */
[C---:B------:R-:W-:Y:S02]  /*4cc0*/  HMMA.16816.F32 R88, R8.reuse, R12, R88 ;  /* 0x0000000c0858723c */ /* 0x040fe40000001858 */
[----:B------:R-:W-:Y:S04]  /*4cd0*/  MUFU.EX2 R110, R110 ;  /* 0x0000006e006e7308 */ /* 0x000fe80000000800 */
[----:B------:R-:W-:Y:S02]  /*4ce0*/  MUFU.EX2 R127, R127 ;  /* 0x0000007f007f7308 */ /* 0x000fe40000000800 */
[----:B------:R-:W-:Y:S01]  /*4cf0*/  HMMA.16816.F32 R84, R8, R14, R84 ;  /* 0x0000000e0854723c */ /* 0x000fe20000001854 */
[----:B------:R-:W5:Y:S01]  /*4d00*/  LDSM.16.MT88.4 R12, [R152+0x7000] ;  /* 0x00700000980c783b */ /* 0x000f620000004200 */
[----:B-1----:R-:W-:Y:S01]  /*4d10*/  F2FP.F16.F32.PACK_AB R8, R107, R58 ;  /* 0x0000003a6b08723e */ /* 0x002fe200000000ff */
[----:B------:R-:W-:Y:S01]  /*4d20*/  MUFU.EX2 R112, R112 ;  /* 0x0000007000707308 */ /* 0x000fe20000000800 */
[----:B------:R-:W-:Y:S01]  /*4d30*/  F2FP.F16.F32.PACK_AB R9, R101, R54 ;  /* 0x000000366509723e */ /* 0x000fe200000000ff */
[----:B------:R-:W-:Y:S01]  /*4d40*/  FADD.FTZ R54, R54, R5 ;  /* 0x0000000536367221 */ /* 0x000fe20000010000 */
[----:B--2---:R-:W-:Y:S01]  /*4d50*/  F2FP.F16.F32.PACK_AB R10, R56, R105 ;  /* 0x00000069380a723e */ /* 0x004fe200000000ff */
[----:B------:R-:W-:Y:S01]  /*4d60*/  MUFU.EX2 R114, R114 ;  /* 0x0000007200727308 */ /* 0x000fe20000000800 */
[----:B------:R-:W-:Y:S01]  /*4d70*/  F2FP.F16.F32.PACK_AB R11, R103, R52 ;  /* 0x00000034670b723e */ /* 0x000fe200000000ff */
[----:B------:R-:W-:Y:S01]  /*4d80*/  FADD.FTZ R58, R58, R7 ;  /* 0x000000073a3a7221 */ /* 0x000fe20000010000 */
[----:B------:R-:W-:Y:S01]  /*4d90*/  FADD.FTZ R101, R101, R54 ;  /* 0x0000003665657221 */ /* 0x000fe20000010000 */
[----:B------:R-:W1:Y:S02]  /*4da0*/  MUFU.EX2 R113, R125 ;  /* 0x0000007d00717308 */ /* 0x000e640000000800 */
[----:B------:R-:W-:-:S02]  /*4db0*/  FADD.FTZ R58, R107, R58 ;  /* 0x0000003a6b3a7221 */ /* 0x000fc40000010000 */
[----:B----4-:R-:W-:Y:S01]  /*4dc0*/  HMMA.16816.F32 R76, R8, R16, R76 ;  /* 0x00000010084c723c */ /* 0x010fe2000000184c */
[----:B------:R-:W-:Y:S01]  /*4dd0*/  MUFU.EX2 R120, R120 ;  /* 0x0000007800787308 */ /* 0x000fe20000000800 */
[----:B------:R-:W-:-:S03]  /*4de0*/  FADD.FTZ R105, R105, R58 ;  /* 0x0000003a69697221 */ /* 0x000fc60000010000 */
[----:B------:R-:W2:Y:S01]  /*4df0*/  MUFU.EX2 R111, R111 ;  /* 0x0000006f006f7308 */ /* 0x000ea20000000800 */
[----:B------:R-:W-:Y:S02]  /*4e00*/  FADD.FTZ R105, R56, R105 ;  /* 0x0000006938697221 */ /* 0x000fe40000010000 */
[C---:B------:R-:W-:Y:S01]  /*4e10*/  HMMA.16816.F32 R80, R8.reuse, R18, R80 ;  /* 0x000000120850723c */ /* 0x040fe20000001850 */
[----:B------:R-:W4:Y:S01]  /*4e20*/  LDSM.16.MT88.4 R16, [R153+0x7800] ;  /* 0x007800009910783b */ /* 0x000f220000004200 */
[----:B------:R-:W2:Y:S04]  /*4e30*/  MUFU.EX2 R109, R115 ;  /* 0x00000073006d7308 */ /* 0x000ea80000000800 */
[----:B------:R-:W-:Y:S02]  /*4e40*/  MUFU.EX2 R122, R122 ;  /* 0x0000007a007a7308 */ /* 0x000fe40000000800 */
[C---:B---3--:R-:W-:Y:S02]  /*4e50*/  HMMA.16816.F32 R96, R8.reuse, R24, R96 ;  /* 0x000000180860723c */ /* 0x048fe40000001860 */
[----:B------:R-:W-:Y:S04]  /*4e60*/  MUFU.EX2 R49, R55 ;  /* 0x0000003700317308 */ /* 0x000fe80000000800 */
[----:B------:R-:W-:Y:S02]  /*4e70*/  MUFU.EX2 R124, R124 ;  /* 0x0000007c007c7308 */ /* 0x000fe40000000800 */
[C---:B------:R-:W-:Y:S01]  /*4e80*/  HMMA.16816.F32 R92, R8.reuse, R26, R92 ;  /* 0x0000001a085c723c */ /* 0x040fe2000000185c */
[----:B------:R-:W3:Y:S01]  /*4e90*/  LDSM.16.MT88.4 R24, [R158+0x7800] ;  /* 0x007800009e18783b */ /* 0x000ee20000004200 */
[----:B------:R-:W-:Y:S04]  /*4ea0*/  MUFU.EX2 R51, R51 ;  /* 0x0000003300337308 */ /* 0x000fe80000000800 */
[----:B------:R1:W-:Y:S02]  /*4eb0*/  MUFU.EX2 R37, R39 ;  /* 0x0000002700257308 */ /* 0x0003e40000000800 */
[C---:B-----5:R-:W-:Y:S02]  /*4ec0*/  HMMA.16816.F32 R68, R8.reuse, R20, R68 ;  /* 0x000000140844723c */ /* 0x060fe40000001844 */
[----:B------:R-:W-:Y:S04]  /*4ed0*/  MUFU.EX2 R40, R40 ;  /* 0x0000002800287308 */ /* 0x000fe80000000800 */
[----:B------:R-:W-:Y:S02]  /*4ee0*/  MUFU.EX2 R32, R42 ;  /* 0x0000002a00207308 */ /* 0x000fe40000000800 */
[----:B------:R-:W-:Y:S01]  /*4ef0*/  HMMA.16816.F32 R72, R8, R22, R72 ;  /* 0x000000160848723c */ /* 0x000fe20000001848 */
[----:B------:R-:W5:Y:S01]  /*4f00*/  LDSM.16.MT88.4 R20, [R154+0x7800] ;  /* 0x007800009a14783b */ /* 0x000f620000004200 */
[----:B------:R-:W-:Y:S01]  /*4f10*/  MUFU.EX2 R31, R35 ;  /* 0x00000023001f7308 */ /* 0x000fe20000000800 */
[----:B-1----:R-:W-:-:S03]  /*4f20*/  FFMA.FTZ R39, R30, R33, -R34 ;  /* 0x000000211e277223 */ /* 0x002fc60000010822 */
[----:B------:R-:W-:Y:S02]  /*4f30*/  MUFU.EX2 R30, R41 ;  /* 0x00000029001e7308 */ /* 0x000fe40000000800 */
[C---:B------:R-:W-:Y:S02]  /*4f40*/  HMMA.16816.F32 R88, R8.reuse, R12, R88 ;  /* 0x0000000c0858723c */ /* 0x040fe40000001858 */
[----:B------:R-:W-:Y:S04]  /*4f50*/  MUFU.EX2 R5, R39 ;  /* 0x0000002700057308 */ /* 0x000fe80000000800 */
[----:B------:R-:W-:Y:S02]  /*4f60*/  MUFU.EX2 R186, R186 ;  /* 0x000000ba00ba7308 */ /* 0x000fe40000000800 */
[----:B------:R-:W-:Y:S01]  /*4f70*/  HMMA.16816.F32 R84, R8, R14, R84 ;  /* 0x0000000e0854723c */ /* 0x000fe20000001854 */
[----:B------:R-:W1:Y:S01]  /*4f80*/  LDSM.16.MT88.4 R12, [R152+0x7800] ;  /* 0x00780000980c783b */ /* 0x000e620000004200 */
[----:B------:R-:W-:Y:S01]  /*4f90*/  F2FP.F16.F32.PACK_AB R8, R151, R64 ;  /* 0x000000409708723e */ /* 0x000fe200000000ff */
[----:B------:R-:W-:Y:S01]  /*4fa0*/  MUFU.EX2 R187, R187 ;  /* 0x000000bb00bb7308 */ /* 0x000fe20000000800 */
[----:B------:R-:W-:-:S02]  /*4fb0*/  F2FP.F16.F32.PACK_AB R9, R62, R121 ;  /* 0x000000793e09723e */ /* 0x000fc400000000ff */
[----:B------:R-:W-:Y:S02]  /*4fc0*/  F2FP.F16.F32.PACK_AB R10, R66, R149 ;  /* 0x00000095420a723e */ /* 0x000fe400000000ff */
[----:B------:R-:W-:-:S07]  /*4fd0*/  F2FP.F16.F32.PACK_AB R11, R123, R60 ;  /* 0x0000003c7b0b723e */ /* 0x000fce00000000ff */
[C---:B----4-:R-:W-:Y:S08]  /*4fe0*/  HMMA.16816.F32 R76, R8.reuse, R16, R76 ;  /* 0x00000010084c723c */ /* 0x050ff0000000184c */
[C---:B------:R-:W-:Y:S01]  /*4ff0*/  HMMA.16816.F32 R80, R8.reuse, R18, R80 ;  /* 0x000000120850723c */ /* 0x040fe20000001850 */
[----:B------:R-:W4:Y:S07]  /*5000*/  LDSM.16.MT88.4 R16, [R153+0x8000] ;  /* 0x008000009910783b */ /* 0x000f2e0000004200 */
[C---:B---3--:R-:W-:Y:S08]  /*5010*/  HMMA.16816.F32 R96, R8.reuse, R24, R96 ;  /* 0x000000180860723c */ /* 0x048ff00000001860 */
[C---:B------:R-:W-:Y:S01]  /*5020*/  HMMA.16816.F32 R92, R8.reuse, R26, R92 ;  /* 0x0000001a085c723c */ /* 0x040fe2000000185c */
[----:B------:R-:W3:Y:S07]  /*5030*/  LDSM.16.MT88.4 R24, [R158+0x8000] ;  /* 0x008000009e18783b */ /* 0x000eee0000004200 */
[C---:B-----5:R-:W-:Y:S08]  /*5040*/  HMMA.16816.F32 R68, R8.reuse, R20, R68 ;  /* 0x000000140844723c */ /* 0x060ff00000001844 */
[C---:B------:R-:W-:Y:S01]  /*5050*/  HMMA.16816.F32 R72, R8.reuse, R22, R72 ;  /* 0x000000160848723c */ /* 0x040fe20000001848 */
[----:B------:R-:W5:Y:S07]  /*5060*/  LDSM.16.MT88.4 R20, [R154+0x8000] ;  /* 0x008000009a14783b */ /* 0x000f6e0000004200 */
[C---:B-1----:R-:W-:Y:S08]  /*5070*/  HMMA.16816.F32 R88, R8.reuse, R12, R88 ;  /* 0x0000000c0858723c */ /* 0x042ff00000001858 */
[----:B------:R-:W-:Y:S01]  /*5080*/  HMMA.16816.F32 R84, R8, R14, R84 ;  /* 0x0000000e0854723c */ /* 0x000fe20000001854 */
[----:B------:R-:W1:Y:S01]  /*5090*/  LDSM.16.MT88.4 R12, [R152+0x8000] ;  /* 0x00800000980c783b */ /* 0x000e620000004200 */
[----:B------:R-:W-:-:S02]  /*50a0*/  F2FP.F16.F32.PACK_AB R8, R137, R106 ;  /* 0x0000006a8908723e */ /* 0x000fc400000000ff */
[----:B------:R-:W-:Y:S02]  /*50b0*/  F2FP.F16.F32.PACK_AB R9, R141, R102 ;  /* 0x000000668d09723e */ /* 0x000fe400000000ff */
        /* <DEDUP_REMOVED lines=16> */
[----:B--2---:R-:W-:Y:S02]  /*51c0*/  F2FP.F16.F32.PACK_AB R10, R111, R120 ;  /* 0x000000786f0a723e */ /* 0x004fe400000000ff */
[----:B------:R-:W-:-:S07]  /*51d0*/  F2FP.F16.F32.PACK_AB R11, R109, R112 ;  /* 0x000000706d0b723e */ /* 0x000fce00000000ff */
[C---:B----4-:R-:W-:Y:S08]  /*51e0*/  HMMA.16816.F32 R76, R8.reuse, R16, R76 ;  /* 0x00000010084c723c */ /* 0x050ff0000000184c */
[C---:B------:R-:W-:Y:S01]  /*51f0*/  HMMA.16816.F32 R80, R8.reuse, R18, R80 ;  /* 0x000000120850723c */ /* 0x040fe20000001850 */
[----:B------:R-:W2:Y:S07]  /*5200*/  LDSM.16.MT88.4 R16, [R158+0x9000] ;  /* 0x009000009e10783b */ /* 0x000eae0000004200 */
[----:B---3--:R-:W-:Y:S01]  /*5210*/  HMMA.16816.F32 R96, R8, R24, R96 ;  /* 0x000000180860723c */ /* 0x008fe20000001860 */
[-CC-:B------:R-:W-:Y:S01]  /*5220*/  FFMA.FTZ R25, R67, R33.reuse, -R6.reuse ;  /* 0x0000002143197223 */ /* 0x180fe20000010806 */
[----:B------:R-:W-:-:S05]  /*5230*/  FFMA.FTZ R24, R57, R33, -R6 ;  /* 0x0000002139187223 */ /* 0x000fca0000010806 */
[----:B------:R-:W-:Y:S01]  /*5240*/  MUFU.EX2 R25, R25 ;  /* 0x0000001900197308 */ /* 0x000fe20000000800 */
[----:B------:R-:W-:Y:S01]  /*5250*/  HMMA.16816.F32 R92, R8, R26, R92 ;  /* 0x0000001a085c723c */ /* 0x000fe2000000185c */
[-C--:B------:R-:W-:Y:S01]  /*5260*/  FFMA.FTZ R26, R65, R33.reuse, -R6 ;  /* 0x00000021411a7223 */ /* 0x080fe20000010806 */
[----:B------:R-:W-:Y:S01]  /*5270*/  FFMA.FTZ R27, R53, R33, -R34 ;  /* 0x00000021351b7223 */ /* 0x000fe20000010822 */
[----:B------:R-:W-:Y:S01]  /*5280*/  MUFU.EX2 R24, R24 ;  /* 0x0000001800187308 */ /* 0x000fe20000000800 */
[----:B------:R-:W-:-:S03]  /*5290*/  FADD.FTZ R6, R52, R101 ;  /* 0x0000006534067221 */ /* 0x000fc60000010000 */
[----:B------:R-:W-:Y:S01]  /*52a0*/  MUFU.EX2 R26, R26 ;  /* 0x0000001a001a7308 */ /* 0x000fe20000000800 */
[C---:B-----5:R-:W-:Y:S01]  /*52b0*/  HMMA.16816.F32 R68, R8.reuse, R20, R68 ;  /* 0x000000140844723c */ /* 0x060fe20000001844 */
[----:B------:R-:W-:Y:S02]  /*52c0*/  FADD.FTZ R6, R103, R6 ;  /* 0x0000000667067221 */ /* 0x000fe40000010000 */
[----:B------:R-:W3:Y:S02]  /*52d0*/  MUFU.EX2 R27, R27 ;  /* 0x0000001b001b7308 */ /* 0x000ee40000000800 */
[----:B------:R-:W-:Y:S01]  /*52e0*/  FADD.FTZ R7, R121, R6 ;  /* 0x0000000679077221 */ /* 0x000fe20000010000 */
[----:B------:R-:W-:Y:S02]  /*52f0*/  FADD.FTZ R6, R64, R105 ;  /* 0x0000006940067221 */ /* 0x000fe40000010000 */
[----:B------:R-:W-:Y:S01]  /*5300*/  HMMA.16816.F32 R72, R8, R22, R72 ;  /* 0x000000160848723c */ /* 0x000fe20000001848 */
[----:B------:R-:W4:Y:S01]  /*5310*/  LDSM.16.MT88.4 R20, [R153+0x9000] ;  /* 0x009000009914783b */ /* 0x000f220000004200 */
        /* <DEDUP_REMOVED lines=10> */
[----:B---3--:R-:W-:Y:S01]  /*53c0*/  F2FP.F16.F32.PACK_AB R8, R122, R27 ;  /* 0x0000001b7a08723e */ /* 0x008fe200000000ff */
        /* <DEDUP_REMOVED lines=9> */
[----:B--2---:R-:W-:Y:S01]  /*5460*/  HMMA.16816.F32 R96, R8, R16, R96 ;  /* 0x000000100860723c */ /* 0x004fe20000001860 */
[----:B------:R-:W-:Y:S01]  /*5470*/  FADD.FTZ R135, R135, R108 ;  /* 0x0000006c87877221 */ /* 0x000fe20000010000 */
[----:B------:R-:W-:-:S03]  /*5480*/  FADD.FTZ R110, R110, R133 ;  /* 0x000000856e6e7221 */ /* 0x000fc60000010000 */
[----:B------:R-:W-:Y:S01]  /*5490*/  FADD.FTZ R114, R114, R135 ;  /* 0x0000008772727221 */ /* 0x000fe20000010000 */
[----:B------:R-:W-:Y:S02]  /*54a0*/  FADD.FTZ R127, R127, R110 ;  /* 0x0000006e7f7f7221 */ /* 0x000fe40000010000 */
[----:B------:R-:W-:Y:S01]  /*54b0*/  HMMA.16816.F32 R92, R8, R18, R92 ;  /* 0x00000012085c723c */ /* 0x000fe2000000185c */
[----:B------:R-:W2:Y:S01]  /*54c0*/  LDSM.16.MT88.4 R16, [R152+0x9000] ;  /* 0x009000009810783b */ /* 0x000ea20000004200 */
[----:B------:R-:W-:Y:S01]  /*54d0*/  FADD.FTZ R113, R113, R114 ;  /* 0x0000007271717221 */ /* 0x000fe20000010000 */
[----:B------:R-:W-:-:S04]  /*54e0*/  FADD.FTZ R6, R112, R127 ;  /* 0x0000007f70067221 */ /* 0x000fc80000010000 */
[----:B------:R-:W-:Y:S01]  /*54f0*/  FADD.FTZ R6, R109, R6 ;  /* 0x000000066d067221 */ /* 0x000fe20000010000 */
[----:B----4-:R-:W-:Y:S03]  /*5500*/  HMMA.16816.F32 R76, R8, R20, R76 ;  /* 0x00000014084c723c */ /* 0x010fe6000000184c */
[----:B------:R-:W-:-:S04]  /*5510*/  FADD.FTZ R7, R25, R6 ;  /* 0x0000000619077221 */ /* 0x000fc80000010000 */
[----:B------:R-:W-:Y:S01]  /*5520*/  FADD.FTZ R7, R26, R7 ;  /* 0x000000071a077221 */ /* 0x000fe20000010000 */
[----:B------:R-:W-:Y:S01]  /*5530*/  HMMA.16816.F32 R80, R8, R22, R80 ;  /* 0x000000160850723c */ /* 0x000fe20000001850 */
[----:B------:R-:W3:Y:S02]  /*5540*/  LDSM.16.MT88.4 R20, [R154+0x9800] ;  /* 0x009800009a14783b */ /* 0x000ee40000004200 */
[----:B------:R-:W-:-:S04]  /*5550*/  FADD.FTZ R6, R24, R7 ;  /* 0x0000000718067221 */ /* 0x000fc80000010000 */
[----:B------:R-:W-:Y:S01]  /*5560*/  FADD.FTZ R6, R51, R6 ;  /* 0x0000000633067221 */ /* 0x000fe20000010000 */
[C---:B-1----:R-:W-:Y:S08]  /*5570*/  HMMA.16816.F32 R68, R8.reuse, R12, R68 ;  /* 0x0000000c0844723c */ /* 0x042ff00000001844 */
[C---:B------:R-:W-:Y:S01]  /*5580*/  HMMA.16816.F32 R72, R8.reuse, R14, R72 ;  /* 0x0000000e0848723c */ /* 0x040fe20000001848 */
[----:B------:R-:W1:Y:S07]  /*5590*/  LDSM.16.MT88.4 R12, [R158+0x9800] ;  /* 0x009800009e0c783b */ /* 0x000e6e0000004200 */
        /* <DEDUP_REMOVED lines=10> */
[----:B---3--:R-:W-:Y:S02]  /*5640*/  HMMA.16816.F32 R68, R8, R20, R68 ;  /* 0x000000140844723c */ /* 0x008fe40000001844 */
[----:B------:R-:W-:-:S06]  /*5650*/  FADD.FTZ R187, R187, R32 ;  /* 0x00000020bbbb7221 */ /* 0x000fcc0000010000 */
[C---:B------:R-:W-:Y:S08]  /*5660*/  HMMA.16816.F32 R72, R8.reuse, R22, R72 ;  /* 0x000000160848723c */ /* 0x040ff00000001848 */
[C---:B-1----:R-:W-:Y:S08]  /*5670*/  HMMA.16816.F32 R96, R8.reuse, R12, R96 ;  /* 0x0000000c0860723c */ /* 0x042ff00000001860 */
[C---:B------:R-:W-:Y:S01]  /*5680*/  HMMA.16816.F32 R92, R8.reuse, R14, R92 ;  /* 0x0000000e085c723c */ /* 0x040fe2000000185c */
[----:B------:R-:W1:Y:S07]  /*5690*/  LDSM.16.MT88.4 R12, [R152+0x9800] ;  /* 0x00980000980c783b */ /* 0x000e6e0000004200 */
[----:B--2---:R-:W-:Y:S01]  /*56a0*/  HMMA.16816.F32 R76, R8, R16, R76 ;  /* 0x00000010084c723c */ /* 0x004fe2000000184c */
[----:B------:R-:W-:-:S04]  /*56b0*/  FADD.FTZ R16, R120, R113 ;  /* 0x0000007178107221 */ /* 0x000fc80000010000 */
[----:B------:R-:W-:-:S03]  /*56c0*/  FADD.FTZ R16, R111, R16 ;  /* 0x000000106f107221 */ /* 0x000fc60000010000 */
[----:B------:R-:W-:Y:S01]  /*56d0*/  HMMA.16816.F32 R80, R8, R18, R80 ;  /* 0x000000120850723c */ /* 0x000fe20000001850 */
[----:B------:R-:W-:-:S04]  /*56e0*/  FADD.FTZ R27, R27, R16 ;  /* 0x000000101b1b7221 */ /* 0x000fc80000010000 */
[----:B------:R-:W-:-:S04]  /*56f0*/  FADD.FTZ R122, R122, R27 ;  /* 0x0000001b7a7a7221 */ /* 0x000fc80000010000 */
[----:B------:R-:W-:-:S04]  /*5700*/  FADD.FTZ R49, R49, R122 ;  /* 0x0000007a31317221 */ /* 0x000fc80000010000 */
[----:B------:R-:W-:-:S04]  /*5710*/  FADD.FTZ R124, R124, R49 ;  /* 0x000000317c7c7221 */ /* 0x000fc80000010000 */
[----:B------:R-:W-:-:S04]  /*5720*/  FADD.FTZ R31, R31, R124 ;  /* 0x0000007c1f1f7221 */ /* 0x000fc80000010000 */
[----:B------:R-:W-:-:S04]  /*5730*/  FADD.FTZ R30, R30, R31 ;  /* 0x0000001f1e1e7221 */ /* 0x000fc80000010000 */
[----:B------:R-:W-:Y:S01]  /*5740*/  FADD.FTZ R5, R5, R30 ;  /* 0x0000001e05057221 */ /* 0x000fe20000010000 */
[----:B-1----:R-:W-:Y:S03]  /*5750*/  HMMA.16816.F32 R88, R8, R12, R88 ;  /* 0x0000000c0858723c */ /* 0x002fe60000001858 */
[----:B------:R-:W-:-:S05]  /*5760*/  FADD.FTZ R186, R186, R5 ;  /* 0x00000005baba7221 */ /* 0x000fca0000010000 */
        /* <DEDUP_REMOVED lines=9> */
.L_x_9006:
        /* <DEDUP_REMOVED lines=18> */
[----:B------:R-:W-:Y:S02]  /*5920*/  IABS R7, R184 ;  /* 0x000000b800077213 */ /* 0x000fe40000000000 */
[-C--:B--2---:R-:W-:Y:S02]  /*5930*/  IABS R10, R13.reuse ;  /* 0x0000000d000a7213 */ /* 0x084fe40000000000 */
[-C--:B------:R-:W-:Y:S02]  /*5940*/  IABS R8, R13.reuse ;  /* 0x0000000d00087213 */ /* 0x080fe40000000000 */
[----:B------:R-:W1:Y:S02]  /*5950*/  I2F.RP R9, R10 ;  /* 0x0000000a00097306 */ /* 0x000e640000209400 */
[----:B------:R-:W-:Y:S08]  /*5960*/  IADD3 R8, PT, PT, RZ, -R8, RZ ;  /* 0x80000008ff087210 */ /* 0x000ff00007ffe0ff */
[----:B-1----:R-:W1:Y:S02]  /*5970*/  MUFU.RCP R5, R9 ;  /* 0x0000000900057308 */ /* 0x002e640000001000 */
[----:B-1----:R-:W-:Y:S08]  /*5980*/  VIADD R14, R5, 0xffffffe ;  /* 0x0ffffffe050e7836 */ /* 0x002ff00000000000 */
[----:B------:R-:W1:Y:S02]  /*5990*/  F2I.FTZ.U32.TRUNC.NTZ R15, R14 ;  /* 0x0000000e000f7305 */ /* 0x000e64000021f000 */
[--C-:B-1----:R-:W-:Y:S02]  /*59a0*/  IMAD.MOV R5, RZ, RZ, -R15.reuse ;  /* 0x000000ffff057224 */ /* 0x102fe400078e0a0f */
[----:B------:R-:W-:Y:S02]  /*59b0*/  IMAD.MOV.U32 R14, RZ, RZ, RZ ;  /* 0x000000ffff0e7224 */ /* 0x000fe400078e00ff */
[----:B------:R-:W-:Y:S01]  /*59c0*/  IMAD R12, R5, R10, RZ ;  /* 0x0000000a050c7224 */ /* 0x000fe200078e02ff */
[----:B------:R-:W-:Y:S02]  /*59d0*/  IABS R5, R6 ;  /* 0x0000000600057213 */ /* 0x000fe40000000000 */
[-C--:B------:R-:W-:Y:S01]  /*59e0*/  LOP3.LUT R6, R6, R13.reuse, RZ, 0x3c, !PT ;  /* 0x0000000d06067212 */ /* 0x080fe200078e3cff */
[----:B------:R-:W-:Y:S02]  /*59f0*/  IMAD.HI.U32 R12, R15, R12, R14 ;  /* 0x0000000c0f0c7227 */ /* 0x000fe400078e000e */
[----:B------:R-:W2:Y:S01]  /*5a00*/  LD.E.64 R14, desc[UR4][R2.64+0x28] ;  /* 0x00002804020e7980 */ /* 0x000ea2000c101b00 */
        /* <DEDUP_REMOVED lines=23> */
[-C--:B------:R-:W-:Y:S01]  /*5b80*/  LEA R18, P2, R7, R182.reuse, 0x2 ;  /* 0x000000b607127211 */ /* 0x080fe200078410ff */
[----:B------:R-:W3:Y:S01]  /*5b90*/  LD.E.64 R10, desc[UR4][R2.64+0x40] ;  /* 0x00004004020a7980 */ /* 0x000ee2000c101b00 */
        /* <DEDUP_REMOVED lines=20> */
.L_x_9001:
[----:B------:R-:W-:Y:S05]  /*5ce0*/  BSYNC.RECONVERGENT B0 ;  /* 0x0000000000007941 */ /* 0x000fea0003800200 */
.L_x_9000:
[----:B------:R-:W1:Y:S01]  /*5cf0*/  S2UR UR6, SR_CgaCtaId ;  /* 0x00000000000679c3 */ /* 0x000e620000008800 */
[C---:B------:R-:W-:Y:S01]  /*5d00*/  IMAD.SHL.U32 R0, R175.reuse, 0x8, RZ ;  /* 0x00000008af007824 */ /* 0x040fe200078e00ff */
[----:B------:R-:W-:Y:S01]  /*5d10*/  LOP3.LUT R107, R175, 0x38, RZ, 0xc0, !PT ;  /* 0x00000038af6b7812 */ /* 0x000fe200078ec0ff */
[----:B------:R-:W-:Y:S01]  /*5d20*/  UMOV UR7, 0x400 ;  /* 0x0000040000077882 */ /* 0x000fe20000000000 */
[----:B------:R-:W-:Y:S01]  /*5d30*/  IADD3 R190, P1, PT, R185, R172, RZ ;  /* 0x000000acb9be7210 */ /* 0x000fe20007f3e0ff */
[----:B------:R-:W-:Y:S01]  /*5d40*/  VIADD R176, R176, 0xffffffff ;  /* 0xffffffffb0b07836 */ /* 0x000fe20000000000 */
[--C-:B------:R-:W-:Y:S01]  /*5d50*/  LOP3.LUT R107, R107, 0x1c0, R0.reuse, 0xf8, !PT ;  /* 0x000001c06b6b7812 */ /* 0x100fe200078ef800 */
[----:B------:R-:W-:Y:S02]  /*5d60*/  BSSY.RECONVERGENT B1, `(.L_x_9002) ;  /* 0x00000ee000017945 */ /* 0x000fe40003800200 */
[----:B------:R-:W-:Y:S01]  /*5d70*/  IMAD.X R191, R180, 0x1, R173, P1 ;  /* 0x00000001b4bf7824 */ /* 0x000fe200008e06ad */
[--C-:B------:R-:W-:Y:S02]  /*5d80*/  LOP3.LUT R107, R107, 0x38, R0.reuse, 0x78, !PT ;  /* 0x000000386b6b7812 */ /* 0x100fe400078e7800 */
[-C--:B------:R-:W-:Y:S02]  /*5d90*/  IADD3 R188, P1, PT, R190, R185.reuse, RZ ;  /* 0x000000b9bebc7210 */ /* 0x080fe40007f3e0ff */
[----:B------:R-:W-:Y:S03]  /*5da0*/  LOP3.LUT R107, R107, 0x1e00, R0, 0xf8, !PT ;  /* 0x00001e006b6b7812 */ /* 0x000fe600078ef800 */
[--C-:B------:R-:W-:Y:S01]  /*5db0*/  IMAD.X R189, R191, 0x1, R180.reuse, P1 ;  /* 0x00000001bfbd7824 */ /* 0x100fe200008e06b4 */
[-C--:B------:R-:W-:Y:S05]  /*5dc0*/  IADD3 R192, P1, PT, R188, R185.reuse, RZ ;  /* 0x000000b9bcc07210 */ /* 0x080fea0007f3e0ff */
[----:B------:R-:W-:Y:S01]  /*5dd0*/  IMAD.X R193, R189, 0x1, R180, P1 ;  /* 0x00000001bdc17824 */ /* 0x000fe200008e06b4 */
[----:B-1----:R-:W-:Y:S01]  /*5de0*/  ULEA UR6, UR6, UR7, 0x18 ;  /* 0x0000000706067291 */ /* 0x002fe2000f8ec0ff */
[-C--:B------:R-:W-:Y:S05]  /*5df0*/  IADD3 R106, P1, PT, R192, R185.reuse, RZ ;  /* 0x000000b9c06a7210 */ /* 0x080fea0007f3e0ff */
[----:B------:R-:W-:Y:S04]  /*5e00*/  IMAD.U32 R164, RZ, RZ, UR6 ;  /* 0x00000006ffa47e24 */ /* 0x000fe8000f8e00ff */
[----:B------:R-:W-:Y:S02]  /*5e10*/  IMAD R101, R107, 0x2, R164 ;  /* 0x000000026b657824 */ /* 0x000fe400078e02a4 */
[--C-:B------:R-:W-:Y:S01]  /*5e20*/  IMAD.X R107, R193, 0x1, R180.reuse, P1 ;  /* 0x00000001c16b7824 */ /* 0x100fe200008e06b4 */
[-C--:B------:R-:W-:Y:S02]  /*5e30*/  IADD3 R194, P1, PT, R106, R185.reuse, RZ ;  /* 0x000000b96ac27210 */ /* 0x080fe40007f3e0ff */
[----:B------:R-:W-:Y:S01]  /*5e40*/  @!PT LDS RZ, [RZ] ;  /* 0x00000000fffff984 */ /* 0x000fe20000000800 */
[----:B------:R-:W-:Y:S01]  /*5e50*/  @!PT LDS RZ, [RZ] ;  /* 0x00000000fffff984 */ /* 0x000fe20000000800 */
[----:B------:R-:W-:Y:S01]  /*5e60*/  @!PT LDS RZ, [RZ] ;  /* 0x00000000fffff984 */ /* 0x000fe20000000800 */
[----:B------:R1:W-:Y:S03]  /*5e70*/  LDGSTS.E.BYPASS.LTC128B.128 [R101+0x6000], desc[UR4][R172.64] ;  /* 0x06000000ac657fae */ /* 0x0003e6000b981a04 */
[--C-:B------:R-:W-:Y:S02]  /*5e80*/  IMAD.X R195, R107, 0x1, R180.reuse, P1 ;  /* 0x000000016bc37824 */ /* 0x100fe400008e06b4 */
[----:B------:R1:W-:Y:S01]  /*5e90*/  LDGSTS.E.BYPASS.LTC128B.128 [R101+0x6800], desc[UR4][R190.64] ;  /* 0x06800000be657fae */ /* 0x0003e2000b981a04 */
[-C--:B------:R-:W-:Y:S04]  /*5ea0*/  IADD3 R196, P1, PT, R194, R185.reuse, RZ ;  /* 0x000000b9c2c47210 */ /* 0x080fe80007f3e0ff */
[----:B------:R1:W-:Y:S01]  /*5eb0*/  LDGSTS.E.BYPASS.LTC128B.128 [R101+0x7000], desc[UR4][R188.64] ;  /* 0x07000000bc657fae */ /* 0x0003e2000b981a04 */
[--C-:B------:R-:W-:Y:S01]  /*5ec0*/  IMAD.X R197, R195, 0x1, R180.reuse, P1 ;  /* 0x00000001c3c57824 */ /* 0x100fe200008e06b4 */
[----:B------:R-:W-:Y:S03]  /*5ed0*/  IADD3 R198, P1, PT, R196, R185, RZ ;  /* 0x000000b9c4c67210 */ /* 0x000fe60007f3e0ff */
[----:B------:R1:W-:Y:S05]  /*5ee0*/  LDGSTS.E.BYPASS.LTC128B.128 [R101+0x7800], desc[UR4][R192.64] ;  /* 0x07800000c0657fae */ /* 0x0003ea000b981a04 */
[----:B------:R1:W-:Y:S01]  /*5ef0*/  LDGSTS.E.BYPASS.LTC128B.128 [R101+0x8000], desc[UR4][R106.64] ;  /* 0x080000006a657fae */ /* 0x0003e2000b981a04 */
[----:B------:R-:W-:Y:S01]  /*5f00*/  IMAD.X R199, R197, 0x1, R180, P1 ;  /* 0x00000001c5c77824 */ /* 0x000fe200008e06b4 */
[----:B------:R-:W-:Y:S03]  /*5f10*/  ISETP.GT.AND P1, PT, R176, R169, PT ;  /* 0x000000a9b000720c */ /* 0x000fe60003f24270 */
[----:B------:R1:W-:Y:S05]  /*5f20*/  LDGSTS.E.BYPASS.LTC128B.128 [R101+0x8800], desc[UR4][R194.64] ;  /* 0x08800000c2657fae */ /* 0x0003ea000b981a04 */
[----:B------:R1:W-:Y:S05]  /*5f30*/  LDGSTS.E.BYPASS.LTC128B.128 [R101+0x9000], desc[UR4][R196.64] ;  /* 0x09000000c4657fae */ /* 0x0003ea000b981a04 */
        /* <DEDUP_REMOVED lines=15> */
[----:B------:R-:W-:Y:S02]  /*6030*/  LDSM.16.M88.4 R112, [R157+0x3000] ;  /* 0x003000009d70783b */ /* 0x000fe40000000200 */
        /* <DEDUP_REMOVED lines=20> */
[C---:B------:R-:W-:Y:S08]  /*6180*/  HMMA.16816.F32 R8, R144.reuse, R150, R8 ;  /* 0x000000969008723c */ /* 0x040ff00000001808 */
[C---:B-1----:R-:W-:Y:S08]  /*6190*/  HMMA.16816.F32 R12, R144.reuse, R108, R12 ;  /* 0x0000006c900c723c */ /* 0x042ff0000000180c */
[C---:B------:R-:W-:Y:S01]  /*61a0*/  HMMA.16816.F32 R16, R144.reuse, R110, R16 ;  /* 0x0000006e9010723c */ /* 0x040fe20000001810 */
[----:B------:R-:W1:Y:S07]  /*61b0*/  LDSM.16.M88.4 R108, [R157+0x5000] ;  /* 0x005000009d6c783b */ /* 0x000e6e0000000200 */
[C---:B------:R-:W-:Y:S08]  /*61c0*/  HMMA.16816.F32 R20, R144.reuse, R112, R20 ;  /* 0x000000709014723c */ /* 0x040ff00000001814 */
[C---:B------:R-:W-:Y:S01]  /*61d0*/  HMMA.16816.F32 R24, R144.reuse, R114, R24 ;  /* 0x000000729018723c */ /* 0x040fe20000001818 */
[----:B------:R-:W2:Y:S07]  /*61e0*/  LDSM.16.M88.4 R112, [R157+0x5800] ;  /* 0x005800009d70783b */ /* 0x000eae0000000200 */
[C---:B------:R-:W-:Y:S08]  /*61f0*/  HMMA.16816.F32 R28, R144.reuse, R116, R28 ;  /* 0x00000074901c723c */ /* 0x040ff0000000181c */
[C---:B------:R-:W-:Y:S01]  /*6200*/  HMMA.16816.F32 R32, R144.reuse, R118, R32 ;  /* 0x000000769020723c */ /* 0x040fe20000001820 */
[----:B------:R-:W-:Y:S07]  /*6210*/  LDSM.16.M88.4 R116, [R160] ;  /* 0x00000000a074783b */ /* 0x000fee0000000200 */
        /* <DEDUP_REMOVED lines=10> */
[----:B------:R-:W-:Y:S01]  /*62c0*/  HMMA.16816.F32 R64, R144, R114, R64 ;  /* 0x000000729040723c */ /* 0x000fe20000001840 */
        /* <DEDUP_REMOVED lines=23> */
[----:B------:R-:W-:Y:S01]  /*6440*/  HMMA.16816.F32 R64, R116, R110, R64 ;  /* 0x0000006e7440723c */ /* 0x000fe20000001840 */
[----:B------:R-:W1:Y:S05]  /*6450*/  LDSM.16.M88.4 R108, [R155+0x3800] ;  /* 0x003800009b6c783b */ /* 0x000e6a0000000200 */
[----:B------:R-:W5:Y:S02]  /*6460*/  LDSM.16.M88.4 R116, [R155+0x4000] ;  /* 0x004000009b74783b */ /* 0x000f640000000200 */
        /* <DEDUP_REMOVED lines=8> */
[----:B------:R-:W4:Y:S01]  /*64f0*/  LDSM.16.M88.4 R124, [R155+0x5800] ;  /* 0x005800009b7c783b */ /* 0x000f220000000200 */
[----:B------:R-:W-:Y:S04]  /*6500*/  DEPBAR.LE SB0, 0x0 ;  /* 0x000080000000791a */ /* 0x000fe80000000000 */
[----:B------:R-:W-:Y:S02]  /*6510*/  BAR.SYNC.DEFER_BLOCKING 0x0 ;  /* 0x0000000000007b1d */ /* 0x000fe40000010000 */
[C---:B-1----:R-:W-:Y:S08]  /*6520*/  HMMA.16816.F32 R28, R112.reuse, R108, R28 ;  /* 0x0000006c701c723c */ /* 0x042ff0000000181c */
[C---:B------:R-:W-:Y:S08]  /*6530*/  HMMA.16816.F32 R32, R112.reuse, R110, R32 ;  /* 0x0000006e7020723c */ /* 0x040ff00000001820 */
[C---:B-----5:R-:W-:Y:S08]  /*6540*/  HMMA.16816.F32 R36, R112.reuse, R116, R36 ;  /* 0x000000747024723c */ /* 0x060ff00000001824 */
[C---:B------:R-:W-:Y:S08]  /*6550*/  HMMA.16816.F32 R40, R112.reuse, R118, R40 ;  /* 0x000000767028723c */ /* 0x040ff00000001828 */
[C---:B--2---:R-:W-:Y:S08]  /*6560*/  HMMA.16816.F32 R44, R112.reuse, R120, R44 ;  /* 0x00000078702c723c */ /* 0x044ff0000000182c */
[C---:B------:R-:W-:Y:S08]  /*6570*/  HMMA.16816.F32 R48, R112.reuse, R122, R48 ;  /* 0x0000007a7030723c */ /* 0x040ff00000001830 */
[C---:B---3--:R-:W-:Y:S08]  /*6580*/  HMMA.16816.F32 R52, R112.reuse, R128, R52 ;  /* 0x000000807034723c */ /* 0x048ff00000001834 */
[C---:B------:R-:W-:Y:S08]  /*6590*/  HMMA.16816.F32 R56, R112.reuse, R130, R56 ;  /* 0x000000827038723c */ /* 0x040ff00000001838 */
[C---:B----4-:R-:W-:Y:S08]  /*65a0*/  HMMA.16816.F32 R60, R112.reuse, R124, R60 ;  /* 0x0000007c703c723c */ /* 0x050ff0000000183c */
        /* <DEDUP_REMOVED lines=77> */
.L_x_9005:
[----:B------:R-:W-:Y:S05]  /*6a80*/  BSYNC.RECONVERGENT B0 ;  /* 0x0000000000007941 */ /* 0x000fea0003800200 */
.L_x_9004:
[----:B------:R-:W-:Y:S01]  /*6a90*/  @!PT LDS RZ, [RZ] ;  /* 0x00000000fffff984 */ /* 0x000fe20000000800 */
[----:B------:R-:W-:Y:S01]  /*6aa0*/  @!PT LDS RZ, [RZ] ;  /* 0x00000000fffff984 */ /* 0x000fe20000000800 */
[----:B------:R-:W-:Y:S01]  /*6ab0*/  @!PT LDS RZ, [RZ] ;  /* 0x00000000fffff984 */ /* 0x000fe20000000800 */
[----:B------:R1:W-:Y:S01]  /*6ac0*/  LDGSTS.E.BYPASS.LTC128B.128 [R101+0x2000], desc[UR4][R170.64] ;  /* 0x02000000aa657fae */ /* 0x0003e2000b981a04 */
[----:B------:R-:W-:Y:S02]  /*6ad0*/  IADD3 R114, P1, PT, R107, R170, RZ ;  /* 0x000000aa6b727210 */ /* 0x000fe40007f3e0ff */
[----:B------:R-:W-:Y:S02]  /*6ae0*/  SHF.L.U64.HI R0, R166, 0x5, R167 ;  /* 0x00000005a6007819 */ /* 0x000fe400000102a7 */
[-C--:B------:R-:W-:Y:S03]  /*6af0*/  IADD3 R112, P2, PT, R114, R107.reuse, RZ ;  /* 0x0000006b72707210 */ /* 0x080fe60007f5e0ff */
        /* <DEDUP_REMOVED lines=20> */
.L_x_9003:
[----:B------:R-:W-:Y:S05]  /*6c40*/  BSYNC.RECONVERGENT B1 ;  /* 0x0000000000017941 */ /* 0x000fea0003800200 */
.L_x_9002:
        /* <DEDUP_REMOVED lines=34> */
[----:B------:R-:W1:Y:S08]  /*6e70*/  SHFL.BFLY PT, R0, R109, 0x2, 0x1f ;  /* 0x0c401f006d007f89 */ /* 0x000e7000000e0000 */
        /* <DEDUP_REMOVED lines=52> */
[C---:B------:R-:W-:Y:S01]  /*71c0*/  FMUL.FTZ R72, R103.reuse, R72 ;  /* 0x0000004867487220 */ /* 0x040fe20000410000 */
[----:B--2---:R-:W-:Y:S01]  /*71d0*/  F2FP.F16.F32.PACK_AB R96, R120, R126 ;  /* 0x0000007e7860723e */ /* 0x004fe200000000ff */
[----:B------:R-:W-:Y:S07]  /*71e0*/  FMUL.FTZ R73, R103, R73 ;  /* 0x0000004967497220 */ /* 0x000fee0000410000 */
[----:B------:R-:W-:Y:S01]  /*71f0*/  MUFU.EX2 R124, R124 ;  /* 0x0000007c007c7308 */ /* 0x000fe20000000800 */
[-C--:B------:R-:W-:Y:S01]  /*7200*/  FFMA.FTZ R132, R25, R101.reuse, -R118 ;  /* 0x0000006519847223 */ /* 0x080fe20000010876 */
[-CC-:B------:R-:W-:Y:S01]  /*7210*/  FFMA.FTZ R134, R26, R101.reuse, -R116.reuse ;  /* 0x000000651a867223 */ /* 0x180fe20000010874 */
[----:B------:R-:W-:Y:S07]  /*7220*/  FFMA.FTZ R131, R27, R101, -R116 ;  /* 0x000000651b837223 */ /* 0x000fee0000010874 */
[----:B------:R-:W2:Y:S01]  /*7230*/  MUFU.EX2 R119, R119 ;  /* 0x0000007700777308 */ /* 0x000ea20000000800 */
[C---:B------:R-:W-:Y:S01]  /*7240*/  FMUL.FTZ R78, R102.reuse, R78 ;  /* 0x0000004e664e7220 */ /* 0x040fe20000410000 */
[----:B---3--:R-:W-:Y:S01]  /*7250*/  F2FP.F16.F32.PACK_AB R97, R121, R123 ;  /* 0x0000007b7961723e */ /* 0x008fe200000000ff */
[----:B------:R-:W-:Y:S01]  /*7260*/  FMUL.FTZ R79, R102, R79 ;  /* 0x0000004f664f7220 */ /* 0x000fe20000410000 */
[C---:B------:R-:W-:Y:S01]  /*7270*/  FMUL.FTZ R76, R103.reuse, R76 ;  /* 0x0000004c674c7220 */ /* 0x040fe20000410000 */
[----:B------:R-:W-:Y:S01]  /*7280*/  FMUL.FTZ R77, R103, R77 ;  /* 0x0000004d674d7220 */ /* 0x000fe20000410000 */
[----:B-----5:R-:W-:Y:S01]  /*7290*/  F2FP.F16.F32.PACK_AB R98, R117, R122 ;  /* 0x0000007a7562723e */ /* 0x020fe200000000ff */
[----:B------:R-:W-:Y:S01]  /*72a0*/  FFMA.FTZ R12, R12, R101, -R118 ;  /* 0x000000650c0c7223 */ /* 0x000fe20000010876 */
[C---:B------:R-:W-:Y:S01]  /*72b0*/  FMUL.FTZ R82, R102.reuse, R82 ;  /* 0x0000005266527220 */ /* 0x040fe20000410000 */
[----:B------:R-:W-:Y:S01]  /*72c0*/  FMUL.FTZ R83, R102, R83 ;  /* 0x0000005366537220 */ /* 0x000fe20000410000 */
[C---:B------:R-:W-:Y:S01]  /*72d0*/  FMUL.FTZ R80, R103.reuse, R80 ;  /* 0x0000005067507220 */ /* 0x040fe20000410000 */
[----:B------:R-:W-:Y:S01]  /*72e0*/  FMUL.FTZ R81, R103, R81 ;  /* 0x0000005167517220 */ /* 0x000fe20000410000 */
[-CC-:B------:R-:W-:Y:S01]  /*72f0*/  FFMA.FTZ R127, R14, R101.reuse, -R116.reuse ;  /* 0x000000650e7f7223 */ /* 0x180fe20000010874 */
[C---:B------:R-:W-:Y:S01]  /*7300*/  FMUL.FTZ R14, R102.reuse, R90 ;  /* 0x0000005a660e7220 */ /* 0x040fe20000410000 */
[----:B--2---:R-:W-:Y:S01]  /*7310*/  F2FP.F16.F32.PACK_AB R99, R119, R124 ;  /* 0x0000007c7763723e */ /* 0x004fe200000000ff */
[----:B------:R-:W-:Y:S01]  /*7320*/  FFMA.FTZ R129, R15, R101, -R116 ;  /* 0x000000650f817223 */ /* 0x000fe20000010874 */
[----:B------:R-:W-:Y:S01]  /*7330*/  FMUL.FTZ R15, R102, R91 ;  /* 0x0000005b660f7220 */ /* 0x000fe20000410000 */
[C---:B------:R-:W-:Y:S01]  /*7340*/  FFMA.FTZ R126, R103.reuse, R186, R126 ;  /* 0x000000ba677e7223 */ /* 0x040fe2000001007e */
[----:B------:R-:W-:Y:S01]  /*7350*/  MUFU.EX2 R127, R127 ;  /* 0x0000007f007f7308 */ /* 0x000fe20000000800 */
[-C--:B------:R-:W-:Y:S01]  /*7360*/  FFMA.FTZ R128, R16, R101.reuse, -R118 ;  /* 0x0000006510807223 */ /* 0x080fe20000010876 */
[----:B------:R-:W-:Y:S01]  /*7370*/  FMUL.FTZ R16, R103, R84 ;  /* 0x0000005467107220 */ /* 0x000fe20000410000 */
[C---:B-1----:R-:W-:Y:S07]  /*7380*/  HMMA.16816.F32 R4, R96.reuse, R104, R4 ;  /* 0x000000686004723c */ /* 0x042fee0000001804 */
        /* <DEDUP_REMOVED lines=14> */
[--C-:B------:R-:W-:Y:S01]  /*7470*/  FFMA.FTZ R49, R49, R101, -R118.reuse ;  /* 0x0000006531317223 */ /* 0x100fe20000010876 */
[----:B------:R-:W-:Y:S01]  /*7480*/  FFMA.FTZ R123, R102, R187, R123 ;  /* 0x000000bb667b7223 */ /* 0x000fe2000001007b */
[-C--:B------:R-:W-:Y:S07]  /*7490*/  FFMA.FTZ R64, R64, R101.reuse, -R118 ;  /* 0x0000006540407223 */ /* 0x080fee0000010876 */
[----:B------:R-:W-:Y:S01]  /*74a0*/  MUFU.EX2 R131, R131 ;  /* 0x0000008300837308 */ /* 0x000fe20000000800 */
[----:B------:R-:W-:Y:S01]  /*74b0*/  FFMA.FTZ R66, R66, R101, -R116 ;  /* 0x0000006542427223 */ /* 0x000fe20000010874 */
[C---:B------:R-:W-:Y:S01]  /*74c0*/  HMMA.16816.F32 R72, R96.reuse, R110, R72 ;  /* 0x0000006e6048723c */ /* 0x040fe20000001848 */
[----:B------:R-:W3:Y:S07]  /*74d0*/  LDSM.16.MT88.4 R108, [R154+0x6800] ;  /* 0x006800009a6c783b */ /* 0x000eee0000004200 */
[----:B------:R-:W-:Y:S01]  /*74e0*/  MUFU.EX2 R42, R42 ;  /* 0x0000002a002a7308 */ /* 0x000fe20000000800 */
[----:B------:R-:W-:Y:S09]  /*74f0*/  FADD.FTZ R123, R121, R123 ;  /* 0x0000007b797b7221 */ /* 0x000ff20000010000 */
[----:B------:R-:W-:Y:S01]  /*7500*/  MUFU.EX2 R43, R43 ;  /* 0x0000002b002b7308 */ /* 0x000fe20000000800 */
[----:B------:R-:W-:Y:S01]  /*7510*/  FADD.FTZ R124, R124, R123 ;  /* 0x0000007b7c7c7221 */ /* 0x000fe20000010000 */
[C---:B------:R-:W-:Y:S08]  /*7520*/  HMMA.16816.F32 R76, R96.reuse, R112, R76 ;  /* 0x00000070604c723c */ /* 0x040ff0000000184c */
[----:B------:R5:W-:Y:S01]  /*7530*/  MUFU.EX2 R113, R12 ;  /* 0x0000000c00717308 */ /* 0x000be20000000800 */
[----:B--2---:R-:W-:Y:S01]  /*7540*/  F2FP.F16.F32.PACK_AB R87, R130, R125 ;  /* 0x0000007d8257723e */ /* 0x004fe200000000ff */
[----:B------:R-:W-:Y:S01]  /*7550*/  FFMA.FTZ R112, R13, R101, -R118 ;  /* 0x000000650d707223 */ /* 0x000fe20000010876 */
[----:B------:R-:W-:Y:S07]  /*7560*/  FMUL.FTZ R13, R103, R89 ;  /* 0x00000059670d7220 */ /* 0x000fee0000410000 */
[----:B------:R-:W-:Y:S01]  /*7570*/  MUFU.EX2 R49, R49 ;  /* 0x0000003100317308 */ /* 0x000fe20000000800 */
[----:B------:R-:W-:Y:S01]  /*7580*/  FADD.FTZ R124, R119, R124 ;  /* 0x0000007c777c7221 */ /* 0x000fe20000010000 */
[C---:B------:R-:W-:Y:S08]  /*7590*/  HMMA.16816.F32 R80, R96.reuse, R114, R80 ;  /* 0x000000726050723c */ /* 0x040ff00000001850 */
[----:B------:R-:W2:Y:S01]  /*75a0*/  MUFU.EX2 R112, R112 ;  /* 0x0000007000707308 */ /* 0x000ea20000000800 */
[----:B------:R-:W-:Y:S01]  /*75b0*/  FFMA.FTZ R115, R17, R101, -R118 ;  /* 0x0000006511737223 */ /* 0x000fe20000010876 */
[C---:B------:R-:W-:Y:S08]  /*75c0*/  FMUL.FTZ R17, R103.reuse, R85 ;  /* 0x0000005567117220 */ /* 0x040ff00000410000 */
[----:B------:R-:W1:Y:S01]  /*75d0*/  MUFU.EX2 R114, R129 ;  /* 0x0000008100727308 */ /* 0x000e620000000800 */
[----:B-----5:R-:W-:Y:S01]  /*75e0*/  FMUL.FTZ R12, R103, R88 ;  /* 0x00000058670c7220 */ /* 0x020fe20000410000 */
[----:B------:R-:W-:Y:S08]  /*75f0*/  MOV R103, R100 ;  /* 0x0000006400677202 */ /* 0x000ff00000000f00 */
[----:B------:R-:W5:Y:S01]  /*7600*/  MUFU.EX2 R115, R115 ;  /* 0x0000007300737308 */ /* 0x000f620000000800 */
[----:B------:R-:W3:Y:S01]  /*7610*/  LDSM.16.MT88.4 R88, [R153+0x6800] ;  /* 0x006800009958783b */ /* 0x000ee20000004200 */
[C---:B----4-:R-:W-:Y:S03]  /*7620*/  HMMA.16816.F32 R12, R96.reuse, R92, R12 ;  /* 0x0000005c600c723c */ /* 0x050fe6000000180c */
[----:B--2---:R-:W-:Y:S02]  /*7630*/  F2FP.F16.F32.PACK_AB R84, R112, R113 ;  /* 0x000000717054723e */ /* 0x004fe400000000ff */
[C---:B-1----:R-:W-:Y:S01]  /*7640*/  F2FP.F16.F32.PACK_AB R85, R114.reuse, R127 ;  /* 0x0000007f7255723e */ /* 0x042fe200000000ff */
[-C--:B------:R-:W-:Y:S01]  /*7650*/  FFMA.FTZ R129, R23, R101.reuse, -R116 ;  /* 0x0000006517817223 */ /* 0x080fe20000010874 */
[----:B------:R-:W-:Y:S01]  /*7660*/  F2FP.F16.F32.PACK_AB R23, R131, R134 ;  /* 0x000000868317723e */ /* 0x000fe200000000ff */
[----:B------:R-:W-:Y:S01]  /*7670*/  HMMA.16816.F32 R16, R96, R94, R16 ;  /* 0x0000005e6010723c */ /* 0x000fe20000001810 */
[----:B------:R-:W1:Y:S02]  /*7680*/  LDSM.16.MT88.4 R92, [R152+0x6800] ;  /* 0x00680000985c783b */ /* 0x000e640000004200 */
[----:B-----5:R-:W-:Y:S01]  /*7690*/  F2FP.F16.F32.PACK_AB R86, R115, R128 ;  /* 0x000000807356723e */ /* 0x020fe200000000ff */
[----:B------:R-:W-:Y:S01]  /*76a0*/  MUFU.EX2 R129, R129 ;  /* 0x0000008100817308 */ /* 0x000fe20000000800 */
[----:B------:R-:W-:Y:S04]  /*76b0*/  FADD.FTZ R127, R127, R124 ;  /* 0x0000007c7f7f7221 */ /* 0x000fe80000010000 */
[----:B------:R-:W2:Y:S01]  /*76c0*/  LDSM.16.MT88.4 R96, [R158+0x7000] ;  /* 0x007000009e60783b */ /* 0x000ea20000004200 */
[C---:B------:R-:W-:Y:S05]  /*76d0*/  HMMA.16816.F32 R4, R84.reuse, R104, R4 ;  /* 0x000000685404723c */ /* 0x040fea0000001804 */
[----:B------:R-:W-:Y:S03]  /*76e0*/  FADD.FTZ R114, R114, R127 ;  /* 0x0000007f72727221 */ /* 0x000fe60000010000 */
[C---:B------:R-:W-:Y:S01]  /*76f0*/  HMMA.16816.F32 R8, R84.reuse, R106, R8 ;  /* 0x0000006a5408723c */ /* 0x040fe20000001808 */
[----:B------:R-:W4:Y:S02]  /*7700*/  LDSM.16.MT88.4 R104, [R154+0x7000] ;  /* 0x007000009a68783b */ /* 0x000f240000004200 */
[----:B------:R-:W-:Y:S04]  /*7710*/  FADD.FTZ R125, R125, R114 ;  /* 0x000000727d7d7221 */ /* 0x000fe80000010000 */
[----:B------:R-:W-:Y:S01]  /*7720*/  FADD.FTZ R125, R130, R125 ;  /* 0x0000007d827d7221 */ /* 0x000fe20000010000 */
[C---:B---3--:R-:W-:Y:S03]  /*7730*/  HMMA.16816.F32 R68, R84.reuse, R108, R68 ;  /* 0x0000006c5444723c */ /* 0x048fe60000001844 */
[-CC-:B------:R-:W-:Y:S01]  /*7740*/  FFMA.FTZ R109, R20, R101.reuse, -R118.reuse ;  /* 0x00000065146d7223 */ /* 0x180fe20000010876 */
[-CC-:B------:R-:W-:Y:S04]  /*7750*/  FFMA.FTZ R108, R21, R101.reuse, -R118.reuse ;  /* 0x00000065156c7223 */ /* 0x180fe80000010876 */
[C---:B------:R-:W-:Y:S01]  /*7760*/  HMMA.16816.F32 R72, R84.reuse, R110, R72 ;  /* 0x0000006e5448723c */ /* 0x040fe20000001848 */
[----:B------:R-:W-:Y:S02]  /*7770*/  MUFU.EX2 R109, R109 ;  /* 0x0000006d006d7308 */ /* 0x000fe40000000800 */
[-C--:B------:R-:W-:Y:S01]  /*7780*/  FFMA.FTZ R111, R24, R101.reuse, -R118 ;  /* 0x00000065186f7223 */ /* 0x080fe20000010876 */
[----:B------:R-:W-:Y:S01]  /*7790*/  FFMA.FTZ R110, R22, R101, -R116 ;  /* 0x00000065166e7223 */ /* 0x000fe20000010874 */
[----:B------:R-:W3:Y:S06]  /*77a0*/  LDSM.16.MT88.4 R24, [R153+0x7000] ;  /* 0x007000009918783b */ /* 0x000eec0000004200 */
[----:B------:R-:W5:Y:S01]  /*77b0*/  MUFU.EX2 R108, R108 ;  /* 0x0000006c006c7308 */ /* 0x000f620000000800 */
[C---:B------:R-:W-:Y:S09]  /*77c0*/  HMMA.16816.F32 R76, R84.reuse, R88, R76 ;  /* 0x00000058544c723c */ /* 0x040ff2000000184c */
[----:B------:R-:W2:Y:S10]  /*77d0*/  MUFU.EX2 R110, R110 ;  /* 0x0000006e006e7308 */ /* 0x000eb40000000800 */
[----:B------:R-:W4:Y:S01]  /*77e0*/  MUFU.EX2 R111, R111 ;  /* 0x0000006f006f7308 */ /* 0x000f220000000800 */
[C---:B------:R-:W-:Y:S01]  /*77f0*/  HMMA.16816.F32 R80, R84.reuse, R90, R80 ;  /* 0x0000005a5450723c */ /* 0x040fe20000001850 */
[----:B------:R-:W-:Y:S02]  /*7800*/  LDSM.16.MT88.4 R88, [R158+0x7800] ;  /* 0x007800009e58783b */ /* 0x000fe40000004200 */
[----:B-----5:R-:W-:Y:S05]  /*7810*/  F2FP.F16.F32.PACK_AB R20, R108, R109 ;  /* 0x0000006d6c14723e */ /* 0x020fea00000000ff */
[C---:B-1----:R-:W-:Y:S03]  /*7820*/  HMMA.16816.F32 R12, R84.reuse, R92, R12 ;  /* 0x0000005c540c723c */ /* 0x042fe6000000180c */
[C---:B--2---:R-:W-:Y:S01]  /*7830*/  F2FP.F16.F32.PACK_AB R21, R129.reuse, R110 ;  /* 0x0000006e8115723e */ /* 0x044fe200000000ff */
[----:B------:R-:W-:Y:S01]  /*7840*/  FADD.FTZ R110, R110, R125 ;  /* 0x0000007d6e6e7221 */ /* 0x000fe20000010000 */
[----:B----4-:R-:W-:Y:S03]  /*7850*/  F2FP.F16.F32.PACK_AB R22, R132, R111 ;  /* 0x0000006f8416723e */ /* 0x010fe600000000ff */
[----:B------:R-:W-:Y:S01]  /*7860*/  HMMA.16816.F32 R16, R84, R94, R16 ;  /* 0x0000005e5410723c */ /* 0x000fe20000001810 */
[----:B------:R-:W1:Y:S02]  /*7870*/  LDSM.16.MT88.4 R84, [R152+0x7000] ;  /* 0x007000009854783b */ /* 0x000e640000004200 */
[----:B------:R-:W-:Y:S04]  /*7880*/  FADD.FTZ R129, R129, R110 ;  /* 0x0000006e81817221 */ /* 0x000fe80000010000 */
[----:B------:R-:W-:Y:S01]  /*7890*/  FADD.FTZ R134, R134, R129 ;  /* 0x0000008186867221 */ /* 0x000fe20000010000 */
[C---:B------:R-:W-:Y:S01]  /*78a0*/  HMMA.16816.F32 R4, R20.reuse, R96, R4 ;  /* 0x000000601404723c */ /* 0x040fe20000001804 */
[----:B------:R-:W-:Y:S04]  /*78b0*/  LDSM.16.MT88.4 R92, [R158+0x9800] ;  /* 0x009800009e5c783b */ /* 0x000fe80000004200 */
[-C--:B------:R-:W-:Y:S01]  /*78c0*/  FFMA.FTZ R97, R32, R101.reuse, -R118 ;  /* 0x0000006520617223 */ /* 0x080fe20000010876 */
[-C--:B------:R-:W-:Y:S01]  /*78d0*/  FFMA.FTZ R96, R34, R101.reuse, -R116 ;  /* 0x0000006522607223 */ /* 0x080fe20000010874 */
[----:B------:R-:W-:Y:S01]  /*78e0*/  FADD.FTZ R134, R131, R134 ;  /* 0x0000008683867221 */ /* 0x000fe20000010000 */
[C---:B------:R-:W-:Y:S03]  /*78f0*/  HMMA.16816.F32 R8, R20.reuse, R98, R8 ;  /* 0x000000621408723c */ /* 0x040fe60000001808 */
[-CC-:B------:R-:W-:Y:S01]  /*7900*/  FFMA.FTZ R98, R28, R101.reuse, -R118.reuse ;  /* 0x000000651c627223 */ /* 0x180fe20000010876 */
[-C--:B------:R-:W-:Y:S01]  /*7910*/  FFMA.FTZ R99, R29, R101.reuse, -R118 ;  /* 0x000000651d637223 */ /* 0x080fe20000010876 */
[----:B------:R-:W-:Y:S03]  /*7920*/  MUFU.EX2 R97, R97 ;  /* 0x0000006100617308 */ /* 0x000fe60000000800 */
[C---:B------:R-:W-:Y:S07]  /*7930*/  HMMA.16816.F32 R68, R20.reuse, R104, R68 ;  /* 0x000000681444723c */ /* 0x040fee0000001844 */
[----:B------:R-:W-:Y:S01]  /*7940*/  MUFU.EX2 R98, R98 ;  /* 0x0000006200627308 */ /* 0x000fe20000000800 */
[-C--:B------:R-:W-:Y:S01]  /*7950*/  FFMA.FTZ R105, R30, R101.reuse, -R116 ;  /* 0x000000651e697223 */ /* 0x080fe20000010874 */
[-C--:B------:R-:W-:Y:S08]  /*7960*/  FFMA.FTZ R104, R33, R101.reuse, -R118 ;  /* 0x0000006521687223 */ /* 0x080ff00000010876 */
[----:B------:R-:W2:Y:S01]  /*7970*/  MUFU.EX2 R99, R99 ;  /* 0x0000006300637308 */ /* 0x000ea20000000800 */
[C---:B------:R-:W-:Y:S09]  /*7980*/  HMMA.16816.F32 R72, R20.reuse, R106, R72 ;  /* 0x0000006a1448723c */ /* 0x040ff20000001848 */
[----:B------:R-:W-:Y:S01]  /*7990*/  MUFU.EX2 R105, R105 ;  /* 0x0000006900697308 */ /* 0x000fe20000000800 */
[-CC-:B------:R-:W-:Y:S01]  /*79a0*/  FFMA.FTZ R106, R31, R101.reuse, -R116.reuse ;  /* 0x000000651f6a7223 */ /* 0x180fe20000010874 */
[-C--:B------:R-:W-:Y:S01]  /*79b0*/  FFMA.FTZ R107, R35, R101.reuse, -R116 ;  /* 0x00000065236b7223 */ /* 0x080fe20000010874 */
[----:B------:R-:W4:Y:S07]  /*79c0*/  LDSM.16.MT88.4 R28, [R154+0x7800] ;  /* 0x007800009a1c783b */ /* 0x000f2e0000004200 */
[----:B------:R-:W-:Y:S01]  /*79d0*/  MUFU.EX2 R104, R104 ;  /* 0x0000006800687308 */ /* 0x000fe20000000800 */
[C---:B---3--:R-:W-:Y:S09]  /*79e0*/  HMMA.16816.F32 R76, R20.reuse, R24, R76 ;  /* 0x00000018144c723c */ /* 0x048ff2000000184c */
[----:B------:R-:W3:Y:S01]  /*79f0*/  MUFU.EX2 R106, R106 ;  /* 0x0000006a006a7308 */ /* 0x000ee20000000800 */
[----:B------:R-:W-:Y:S09]  /*7a00*/  LDSM.16.MT88.4 R32, [R152+0x7800] ;  /* 0x007800009820783b */ /* 0x000ff20000004200 */
[----:B------:R-:W-:Y:S01]  /*7a10*/  MUFU.EX2 R96, R96 ;  /* 0x0000006000607308 */ /* 0x000fe20000000800 */
[C---:B------:R-:W-:Y:S09]  /*7a20*/  HMMA.16816.F32 R80, R20.reuse, R26, R80 ;  /* 0x0000001a1450723c */ /* 0x040ff20000001850 */
[----:B------:R-:W5:Y:S01]  /*7a30*/  MUFU.EX2 R107, R107 ;  /* 0x0000006b006b7308 */ /* 0x000f620000000800 */
[----:B------:R-:W4:Y:S01]  /*7a40*/  LDSM.16.MT88.4 R24, [R153+0x7800] ;  /* 0x007800009918783b */ /* 0x000f220000004200 */
[C---:B-1----:R-:W-:Y:S03]  /*7a50*/  HMMA.16816.F32 R12, R20.reuse, R84, R12 ;  /* 0x00000054140c723c */ /* 0x042fe6000000180c */
[-CC-:B------:R-:W-:Y:S01]  /*7a60*/  FFMA.FTZ R84, R40, R101.reuse, -R118.reuse ;  /* 0x0000006528547223 */ /* 0x180fe20000010876 */
[-CC-:B------:R-:W-:Y:S01]  /*7a70*/  FFMA.FTZ R40, R41, R101.reuse, -R118.reuse ;  /* 0x0000006529287223 */ /* 0x180fe20000010876 */
[-CC-:B------:R-:W-:Y:S01]  /*7a80*/  FFMA.FTZ R85, R44, R101.reuse, -R118.reuse ;  /* 0x000000652c557223 */ /* 0x180fe20000010876 */
[----:B------:R-:W-:Y:S02]  /*7a90*/  FFMA.FTZ R44, R45, R101, -R118 ;  /* 0x000000652d2c7223 */ /* 0x000fe40000010876 */
[----:B------:R1:W-:Y:S01]  /*7aa0*/  MUFU.EX2 R41, R84 ;  /* 0x0000005400297308 */ /* 0x0003e20000000800 */
[----:B------:R-:W-:Y:S03]  /*7ab0*/  HMMA.16816.F32 R16, R20, R86, R16 ;  /* 0x000000561410723c */ /* 0x000fe60000001810 */
[----:B--2---:R-:W-:Y:S06]  /*7ac0*/  F2FP.F16.F32.PACK_AB R20, R99, R98 ;  /* 0x000000626314723e */ /* 0x004fec00000000ff */
[----:B------:R-:W-:Y:S01]  /*7ad0*/  MUFU.EX2 R40, R40 ;  /* 0x0000002800287308 */ /* 0x000fe20000000800 */
[----:B---3--:R-:W-:Y:S01]  /*7ae0*/  F2FP.F16.F32.PACK_AB R21, R106, R105 ;  /* 0x000000696a15723e */ /* 0x008fe200000000ff */
[----:B------:R-:W-:Y:S01]  /*7af0*/  FFMA.FTZ R86, R47, R101, -R116 ;  /* 0x000000652f567223 */ /* 0x000fe20000010874 */
[----:B------:R-:W-:Y:S07]  /*7b00*/  F2FP.F16.F32.PACK_AB R22, R104, R97 ;  /* 0x000000616816723e */ /* 0x000fee00000000ff */
[----:B------:R2:W-:Y:S01]  /*7b10*/  MUFU.EX2 R45, R85 ;  /* 0x00000055002d7308 */ /* 0x0005e20000000800 */
[----:B-----5:R-:W-:Y:S01]  /*7b20*/  F2FP.F16.F32.PACK_AB R23, R107, R96 ;  /* 0x000000606b17723e */ /* 0x020fe200000000ff */
[----:B------:R-:W-:Y:S08]  /*7b30*/  FADD.FTZ R105, R105, R134 ;  /* 0x0000008669697221 */ /* 0x000ff00000010000 */
[----:B------:R-:W-:Y:S01]  /*7b40*/  MUFU.EX2 R44, R44 ;  /* 0x0000002c002c7308 */ /* 0x000fe20000000800 */
[-C--:B-1----:R-:W-:Y:S01]  /*7b50*/  FFMA.FTZ R84, R46, R101.reuse, -R116 ;  /* 0x000000652e547223 */ /* 0x082fe20000010874 */
[-CC-:B------:R-:W-:Y:S01]  /*7b60*/  FFMA.FTZ R46, R48, R101.reuse, -R118.reuse ;  /* 0x00000065302e7223 */ /* 0x180fe20000010876 */
[C---:B------:R-:W-:Y:S07]  /*7b70*/  HMMA.16816.F32 R4, R20.reuse, R88, R4 ;  /* 0x000000581404723c */ /* 0x040fee0000001804 */
[----:B------:R-:W-:Y:S01]  /*7b80*/  MUFU.EX2 R47, R84 ;  /* 0x00000054002f7308 */ /* 0x000fe20000000800 */
[-CC-:B------:R-:W-:Y:S01]  /*7b90*/  FFMA.FTZ R89, R36, R101.reuse, -R118.reuse ;  /* 0x0000006524597223 */ /* 0x180fe20000010876 */
[-C--:B------:R-:W-:Y:S08]  /*7ba0*/  FFMA.FTZ R88, R37, R101.reuse, -R118 ;  /* 0x0000006525587223 */ /* 0x080ff00000010876 */
[----:B------:R-:W-:Y:S01]  /*7bb0*/  MUFU.EX2 R48, R86 ;  /* 0x0000005600307308 */ /* 0x000fe20000000800 */
[-CC-:B--2---:R-:W-:Y:S01]  /*7bc0*/  FFMA.FTZ R85, R50, R101.reuse, -R116.reuse ;  /* 0x0000006532557223 */ /* 0x184fe20000010874 */
[-CC-:B------:R-:W-:Y:S01]  /*7bd0*/  FFMA.FTZ R50, R51, R101.reuse, -R116.reuse ;  /* 0x0000006533327223 */ /* 0x180fe20000010874 */
[C---:B------:R-:W-:Y:S07]  /*7be0*/  HMMA.16816.F32 R8, R20.reuse, R90, R8 ;  /* 0x0000005a1408723c */ /* 0x040fee0000001808 */
[----:B------:R-:W-:Y:S01]  /*7bf0*/  MUFU.EX2 R89, R89 ;  /* 0x0000005900597308 */ /* 0x000fe20000000800 */
[-CC-:B------:R-:W-:Y:S01]  /*7c00*/  FFMA.FTZ R90, R38, R101.reuse, -R116.reuse ;  /* 0x00000065265a7223 */ /* 0x180fe20000010874 */
[----:B------:R-:W-:Y:S08]  /*7c10*/  FFMA.FTZ R91, R39, R101, -R116 ;  /* 0x00000065275b7223 */ /* 0x000ff00000010874 */
[----:B------:R-:W1:Y:S01]  /*7c20*/  MUFU.EX2 R88, R88 ;  /* 0x0000005800587308 */ /* 0x000e620000000800 */
[----:B------:R-:W-:Y:S01]  /*7c30*/  LDSM.16.MT88.4 R36, [R154+0x8000] ;  /* 0x008000009a24783b */ /* 0x000fe20000004200 */
[C---:B----4-:R-:W-:Y:S08]  /*7c40*/  HMMA.16816.F32 R68, R20.reuse, R28, R68 ;  /* 0x0000001c1444723c */ /* 0x050ff00000001844 */
[----:B------:R-:W-:Y:S10]  /*7c50*/  MUFU.EX2 R90, R90 ;  /* 0x0000005a005a7308 */ /* 0x000ff40000000800 */
[----:B------:R-:W2:Y:S01]  /*7c60*/  MUFU.EX2 R91, R91 ;  /* 0x0000005b005b7308 */ /* 0x000ea20000000800 */
[C---:B------:R-:W-:Y:S01]  /*7c70*/  HMMA.16816.F32 R72, R20.reuse, R30, R72 ;  /* 0x0000001e1448723c */ /* 0x040fe20000001848 */
[----:B------:R-:W3:Y:S08]  /*7c80*/  LDSM.16.MT88.4 R28, [R158+0x8000] ;  /* 0x008000009e1c783b */ /* 0x000ef00000004200 */
[----:B------:R-:W4:Y:S10]  /*7c90*/  MUFU.EX2 R46, R46 ;  /* 0x0000002e002e7308 */ /* 0x000f340000000800 */
[----:B------:R-:W-:Y:S01]  /*7ca0*/  MUFU.EX2 R51, R85 ;  /* 0x0000005500337308 */ /* 0x000fe20000000800 */
[C---:B------:R-:W-:Y:S09]  /*7cb0*/  HMMA.16816.F32 R76, R20.reuse, R24, R76 ;  /* 0x00000018144c723c */ /* 0x040ff2000000184c */
[----:B------:R-:W5:Y:S01]  /*7cc0*/  MUFU.EX2 R50, R50 ;  /* 0x0000003200327308 */ /* 0x000f620000000800 */
[C---:B------:R-:W-:Y:S01]  /*7cd0*/  HMMA.16816.F32 R80, R20.reuse, R26, R80 ;  /* 0x0000001a1450723c */ /* 0x040fe20000001850 */
[----:B------:R-:W4:Y:S07]  /*7ce0*/  LDSM.16.MT88.4 R24, [R153+0x8000] ;  /* 0x008000009918783b */ /* 0x000f2e0000004200 */
[C---:B------:R-:W-:Y:S08]  /*7cf0*/  HMMA.16816.F32 R12, R20.reuse, R32, R12 ;  /* 0x00000020140c723c */ /* 0x040ff0000000180c */
[----:B------:R-:W-:Y:S01]  /*7d00*/  HMMA.16816.F32 R16, R20, R34, R16 ;  /* 0x000000221410723c */ /* 0x000fe20000001810 */
[----:B------:R-:W-:Y:S02]  /*7d10*/  LDSM.16.MT88.4 R32, [R158+0x8800] ;  /* 0x008800009e20783b */ /* 0x000fe40000004200 */
[----:B-1----:R-:W-:Y:S02]  /*7d20*/  F2FP.F16.F32.PACK_AB R20, R88, R89 ;  /* 0x000000595814723e */ /* 0x002fe400000000ff */
[----:B--2---:R-:W-:Y:S02]  /*7d30*/  F2FP.F16.F32.PACK_AB R21, R91, R90 ;  /* 0x0000005a5b15723e */ /* 0x004fe400000000ff */
[----:B------:R-:W-:Y:S02]  /*7d40*/  F2FP.F16.F32.PACK_AB R22, R40, R41 ;  /* 0x000000292816723e */ /* 0x000fe400000000ff */
[----:B------:R-:W-:Y:S07]  /*7d50*/  F2FP.F16.F32.PACK_AB R23, R43, R42 ;  /* 0x0000002a2b17723e */ /* 0x000fee00000000ff */
[C---:B---3--:R-:W-:Y:S08]  /*7d60*/  HMMA.16816.F32 R4, R20.reuse, R28, R4 ;  /* 0x0000001c1404723c */ /* 0x048ff00000001804 */
[C---:B------:R-:W-:Y:S01]  /*7d70*/  HMMA.16816.F32 R8, R20.reuse, R30, R8 ;  /* 0x0000001e1408723c */ /* 0x040fe20000001808 */
[----:B------:R-:W1:Y:S07]  /*7d80*/  LDSM.16.MT88.4 R28, [R152+0x8000] ;  /* 0x00800000981c783b */ /* 0x000e6e0000004200 */
[C---:B------:R-:W-:Y:S08]  /*7d90*/  HMMA.16816.F32 R68, R20.reuse, R36, R68 ;  /* 0x000000241444723c */ /* 0x040ff00000001844 */
        /* <DEDUP_REMOVED lines=11> */
[----:B-----5:R-:W-:Y:S07]  /*7e50*/  F2FP.F16.F32.PACK_AB R23, R50, R51 ;  /* 0x000000333217723e */ /* 0x020fee00000000ff */
[C---:B------:R-:W-:Y:S08]  /*7e60*/  HMMA.16816.F32 R4, R20.reuse, R32, R4 ;  /* 0x000000201404723c */ /* 0x040ff00000001804 */
[C---:B------:R-:W-:Y:S01]  /*7e70*/  HMMA.16816.F32 R8, R20.reuse, R34, R8 ;  /* 0x000000221408723c */ /* 0x040fe20000001808 */
[----:B------:R-:W4:Y:S07]  /*7e80*/  LDSM.16.MT88.4 R32, [R158+0x9000] ;  /* 0x009000009e20783b */ /* 0x000f2e0000004200 */
[C---:B--2---:R-:W-:Y:S03]  /*7e90*/  HMMA.16816.F32 R68, R20.reuse, R36, R68 ;  /* 0x000000241444723c */ /* 0x044fe60000001844 */
[-CC-:B------:R-:W-:Y:S01]  /*7ea0*/  FFMA.FTZ R36, R53, R101.reuse, -R118.reuse ;  /* 0x0000006535247223 */ /* 0x180fe20000010876 */
[-C--:B------:R-:W-:Y:S01]  /*7eb0*/  FFMA.FTZ R37, R52, R101.reuse, -R118 ;  /* 0x0000006534257223 */ /* 0x080fe20000010876 */
[-C--:B------:R-:W-:Y:S01]  /*7ec0*/  FFMA.FTZ R53, R55, R101.reuse, -R116 ;  /* 0x0000006537357223 */ /* 0x080fe20000010874 */
[-C--:B------:R-:W-:Y:S01]  /*7ed0*/  FFMA.FTZ R52, R56, R101.reuse, -R118 ;  /* 0x0000006538347223 */ /* 0x080fe20000010876 */
[-CC-:B------:R-:W-:Y:S01]  /*7ee0*/  FFMA.FTZ R55, R58, R101.reuse, -R116.reuse ;  /* 0x000000653a377223 */ /* 0x180fe20000010874 */
[C---:B------:R-:W-:Y:S01]  /*7ef0*/  HMMA.16816.F32 R72, R20.reuse, R38, R72 ;  /* 0x000000261448723c */ /* 0x040fe20000001848 */
[----:B------:R-:W-:Y:S02]  /*7f00*/  MUFU.EX2 R36, R36 ;  /* 0x0000002400247308 */ /* 0x000fe40000000800 */
[-C--:B------:R-:W-:Y:S01]  /*7f10*/  FFMA.FTZ R38, R54, R101.reuse, -R116 ;  /* 0x0000006536267223 */ /* 0x080fe20000010874 */
[-C--:B------:R-:W-:Y:S07]  /*7f20*/  FFMA.FTZ R39, R57, R101.reuse, -R118 ;  /* 0x0000006539277223 */ /* 0x080fee0000010876 */
[----:B------:R-:W2:Y:S01]  /*7f30*/  MUFU.EX2 R37, R37 ;  /* 0x0000002500257308 */ /* 0x000ea20000000800 */
[-C--:B------:R-:W-:Y:S01]  /*7f40*/  FFMA.FTZ R54, R59, R101.reuse, -R116 ;  /* 0x000000653b367223 */ /* 0x080fe20000010874 */
[-CC-:B------:R-:W-:Y:S01]  /*7f50*/  FFMA.FTZ R57, R60, R101.reuse, -R118.reuse ;  /* 0x000000653c397223 */ /* 0x180fe20000010876 */
[C---:B---3--:R-:W-:Y:S07]  /*7f60*/  HMMA.16816.F32 R76, R20.reuse, R24, R76 ;  /* 0x00000018144c723c */ /* 0x048fee000000184c */
[----:B------:R-:W-:Y:S01]  /*7f70*/  MUFU.EX2 R38, R38 ;  /* 0x0000002600267308 */ /* 0x000fe20000000800 */
[-C--:B------:R-:W-:Y:S01]  /*7f80*/  FFMA.FTZ R56, R61, R101.reuse, -R118 ;  /* 0x000000653d387223 */ /* 0x080fe20000010876 */
[-CC-:B------:R-:W-:Y:S08]  /*7f90*/  FFMA.FTZ R58, R62, R101.reuse, -R116.reuse ;  /* 0x000000653e3a7223 */ /* 0x180ff00000010874 */
[----:B------:R-:W3:Y:S01]  /*7fa0*/  MUFU.EX2 R53, R53 ;  /* 0x0000003500357308 */ /* 0x000ee20000000800 */
[-C--:B------:R-:W-:Y:S01]  /*7fb0*/  FFMA.FTZ R59, R63, R101.reuse, -R116 ;  /* 0x000000653f3b7223 */ /* 0x080fe20000010874 */
[-C--:B------:R-:W-:Y:S01]  /*7fc0*/  FFMA.FTZ R118, R65, R101.reuse, -R118 ;  /* 0x0000006541767223 */ /* 0x080fe20000010876 */
[C---:B------:R-:W-:Y:S01]  /*7fd0*/  HMMA.16816.F32 R80, R20.reuse, R26, R80 ;  /* 0x0000001a1450723c */ /* 0x040fe20000001850 */
[----:B------:R-:W5:Y:S06]  /*7fe0*/  LDSM.16.MT88.4 R24, [R154+0x9000] ;  /* 0x009000009a18783b */ /* 0x000f6c0000004200 */
[----:B------:R-:W-:Y:S01]  /*7ff0*/  MUFU.EX2 R52, R52 ;  /* 0x0000003400347308 */ /* 0x000fe20000000800 */
[----:B------:R-:W-:Y:S09]  /*8000*/  FFMA.FTZ R116, R67, R101, -R116 ;  /* 0x0000006543747223 */ /* 0x000ff20000010874 */
[----:B------:R-:W4:Y:S01]  /*8010*/  MUFU.EX2 R39, R39 ;  /* 0x0000002700277308 */ /* 0x000f220000000800 */
[C---:B-1----:R-:W-:Y:S09]  /*8020*/  HMMA.16816.F32 R12, R20.reuse, R28, R12 ;  /* 0x0000001c140c723c */ /* 0x042ff2000000180c */
[----:B------:R-:W-:Y:S01]  /*8030*/  MUFU.EX2 R55, R55 ;  /* 0x0000003700377308 */ /* 0x000fe20000000800 */
[----:B------:R-:W-:Y:S09]  /*8040*/  FADD.FTZ R29, R120, R126 ;  /* 0x0000007e781d7221 */ /* 0x000ff20000010000 */
[----:B------:R-:W1:Y:S01]  /*8050*/  MUFU.EX2 R54, R54 ;  /* 0x0000003600367308 */ /* 0x000e620000000800 */
[----:B------:R-:W-:Y:S01]  /*8060*/  FADD.FTZ R122, R122, R29 ;  /* 0x0000001d7a7a7221 */ /* 0x000fe20000010000 */
[----:B------:R-:W-:Y:S01]  /*8070*/  HMMA.16816.F32 R16, R20, R30, R16 ;  /* 0x0000001e1410723c */ /* 0x000fe20000001810 */
[----:B------:R-:W5:Y:S07]  /*8080*/  LDSM.16.MT88.4 R28, [R153+0x9000] ;  /* 0x00900000991c783b */ /* 0x000f6e0000004200 */
[----:B------:R-:W-:Y:S01]  /*8090*/  MUFU.EX2 R57, R57 ;  /* 0x0000003900397308 */ /* 0x000fe20000000800 */
[----:B--2---:R-:W-:Y:S01]  /*80a0*/  F2FP.F16.F32.PACK_AB R20, R36, R37 ;  /* 0x000000252414723e */ /* 0x004fe200000000ff */
[----:B------:R-:W-:Y:S01]  /*80b0*/  FADD.FTZ R122, R117, R122 ;  /* 0x0000007a757a7221 */ /* 0x000fe20000010000 */
[----:B---3--:R-:W-:Y:S07]  /*80c0*/  F2FP.F16.F32.PACK_AB R21, R53, R38 ;  /* 0x000000263515723e */ /* 0x008fee00000000ff */
[----:B------:R-:W2:Y:S01]  /*80d0*/  MUFU.EX2 R56, R56 ;  /* 0x0000003800387308 */ /* 0x000ea20000000800 */
[----:B----4-:R-:W-:Y:S01]  /*80e0*/  F2FP.F16.F32.PACK_AB R22, R39, R52 ;  /* 0x000000342716723e */ /* 0x010fe200000000ff */
[----:B------:R-:W-:Y:S08]  /*80f0*/  FADD.FTZ R113, R113, R122 ;  /* 0x0000007a71717221 */ /* 0x000ff00000010000 */
[----:B------:R-:W-:Y:S01]  /*8100*/  MUFU.EX2 R58, R58 ;  /* 0x0000003a003a7308 */ /* 0x000fe20000000800 */
[----:B-1----:R-:W-:Y:S01]  /*8110*/  F2FP.F16.F32.PACK_AB R23, R54, R55 ;  /* 0x000000373617723e */ /* 0x002fe200000000ff */
[----:B------:R-:W-:Y:S08]  /*8120*/  FADD.FTZ R113, R112, R113 ;  /* 0x0000007170717221 */ /* 0x000ff00000010000 */
[----:B------:R-:W1:Y:S01]  /*8130*/  MUFU.EX2 R59, R59 ;  /* 0x0000003b003b7308 */ /* 0x000e620000000800 */
[----:B------:R-:W-:Y:S09]  /*8140*/  FADD.FTZ R128, R128, R113 ;  /* 0x0000007180807221 */ /* 0x000ff20000010000 */
[----:B------:R-:W-:Y:S01]  /*8150*/  MUFU.EX2 R187, R116 ;  /* 0x0000007400bb7308 */ /* 0x000fe20000000800 */
[C---:B------:R-:W-:Y:S03]  /*8160*/  HMMA.16816.F32 R4, R20.reuse, R32, R4 ;  /* 0x000000201404723c */ /* 0x040fe60000001804 */
[----:B--2---:R-:W-:Y:S01]  /*8170*/  F2FP.F16.F32.PACK_AB R84, R56, R57 ;  /* 0x000000393854723e */ /* 0x004fe200000000ff */
[----:B------:R-:W-:Y:S04]  /*8180*/  FADD.FTZ R128, R115, R128 ;  /* 0x0000008073807221 */ /* 0x000fe80000010000 */
[C---:B------:R-:W-:Y:S01]  /*8190*/  HMMA.16816.F32 R8, R20.reuse, R34, R8 ;  /* 0x000000221408723c */ /* 0x040fe20000001808 */
[----:B------:R-:W2:Y:S02]  /*81a0*/  LDSM.16.MT88.4 R32, [R152+0x9000] ;  /* 0x009000009820783b */ /* 0x000ea40000004200 */
[----:B-1----:R-:W-:Y:S01]  /*81b0*/  F2FP.F16.F32.PACK_AB R85, R59, R58 ;  /* 0x0000003a3b55723e */ /* 0x002fe200000000ff */
[----:B------:R-:W-:Y:S04]  /*81c0*/  FADD.FTZ R109, R109, R128 ;  /* 0x000000806d6d7221 */ /* 0x000fe80000010000 */
[C---:B-----5:R-:W-:Y:S03]  /*81d0*/  HMMA.16816.F32 R68, R20.reuse, R24, R68 ;  /* 0x000000181444723c */ /* 0x060fe60000001844 */
[----:B------:R-:W-:Y:S05]  /*81e0*/  FADD.FTZ R108, R108, R109 ;  /* 0x0000006d6c6c7221 */ /* 0x000fea0000010000 */
[C---:B------:R-:W-:Y:S01]  /*81f0*/  HMMA.16816.F32 R72, R20.reuse, R26, R72 ;  /* 0x0000001a1448723c */ /* 0x040fe20000001848 */
[----:B------:R-:W1:Y:S07]  /*8200*/  LDSM.16.MT88.4 R24, [R154+0x9800] ;  /* 0x009800009a18783b */ /* 0x000e6e0000004200 */
[C---:B------:R-:W-:Y:S01]  /*8210*/  HMMA.16816.F32 R76, R20.reuse, R28, R76 ;  /* 0x0000001c144c723c */ /* 0x040fe2000000184c */
[----:B------:R-:W-:Y:S10]  /*8220*/  MUFU.EX2 R28, R64 ;  /* 0x00000040001c7308 */ /* 0x000ff40000000800 */
[----:B------:R-:W3:Y:S01]  /*8230*/  MUFU.EX2 R29, R118 ;  /* 0x00000076001d7308 */ /* 0x000ee20000000800 */
[C---:B------:R-:W-:Y:S09]  /*8240*/  HMMA.16816.F32 R80, R20.reuse, R30, R80 ;  /* 0x0000001e1450723c */ /* 0x040ff20000001850 */
[----:B------:R-:W4:Y:S01]  /*8250*/  MUFU.EX2 R30, R66 ;  /* 0x00000042001e7308 */ /* 0x000f220000000800 */
[----:B------:R-:W-:Y:S04]  /*8260*/  FADD.FTZ R31, R111, R108 ;  /* 0x0000006c6f1f7221 */ /* 0x000fe80000010000 */
[----:B------:R-:W-:Y:S01]  /*8270*/  FADD.FTZ R31, R132, R31 ;  /* 0x0000001f841f7221 */ /* 0x000fe20000010000 */
[C---:B--2---:R-:W-:Y:S03]  /*8280*/  HMMA.16816.F32 R12, R20.reuse, R32, R12 ;  /* 0x00000020140c723c */ /* 0x044fe6000000180c */
[----:B------:R-:W-:Y:S01]  /*8290*/  FADD.FTZ R32, R98, R31 ;  /* 0x0000001f62207221 */ /* 0x000fe20000010000 */
[----:B------:R-:W-:Y:S01]  /*82a0*/  FADD.FTZ R31, R106, R105 ;  /* 0x000000696a1f7221 */ /* 0x000fe20000010000 */
[----:B---3--:R-:W-:Y:S02]  /*82b0*/  F2FP.F16.F32.PACK_AB R86, R29, R28 ;  /* 0x0000001c1d56723e */ /* 0x008fe400000000ff */
[----:B----4-:R-:W-:Y:S01]  /*82c0*/  F2FP.F16.F32.PACK_AB R87, R187, R30 ;  /* 0x0000001ebb57723e */ /* 0x010fe200000000ff */
[----:B------:R-:W-:Y:S01]  /*82d0*/  HMMA.16816.F32 R16, R20, R34, R16 ;  /* 0x000000221410723c */ /* 0x000fe20000001810 */
[----:B------:R-:W2:Y:S02]  /*82e0*/  LDSM.16.MT88.4 R20, [R153+0x9800] ;  /* 0x009800009914783b */ /* 0x000ea40000004200 */
[----:B------:R-:W-:Y:S01]  /*82f0*/  FADD.FTZ R32, R99, R32 ;  /* 0x0000002063207221 */ /* 0x000fe20000010000 */
[----:B------:R-:W-:Y:S01]  /*8300*/  FADD.FTZ R96, R96, R31 ;  /* 0x0000001f60607221 */ /* 0x000fe20000010000 */
[----:B------:R-:W-:Y:S02]  /*8310*/  MOV R105, R0 ;  /* 0x0000000000697202 */ /* 0x000fe40000000f00 */
[----:B------:R-:W-:Y:S01]  /*8320*/  FADD.FTZ R31, R97, R32 ;  /* 0x00000020611f7221 */ /* 0x000fe20000010000 */
[----:B------:R-:W-:Y:S02]  /*8330*/  FADD.FTZ R107, R107, R96 ;  /* 0x000000606b6b7221 */ /* 0x000fe40000010000 */
        /* <DEDUP_REMOVED lines=43> */
.L_x_8999:
        /* <DEDUP_REMOVED lines=10> */
.L_x_9014:
[----:B------:R-:W2:Y:S01]  /*8690*/  MUFU.RCP R8, R5 ;  /* 0x0000000500087308 */ /* 0x000ea20000001000 */
[----:B----4-:R-:W-:Y:S01]  /*86a0*/  FADD.FTZ R4, R9, R10 ;  /* 0x0000000a09047221 */ /* 0x010fe20000010000 */
[C---:B------:R-:W-:Y:S01]  /*86b0*/  SHF.L.U32 R6, R175.reuse, 0x4, RZ ;  /* 0x00000004af067819 */ /* 0x040fe200000006ff */
[----:B------:R-:W-:Y:S01]  /*86c0*/  BAR.SYNC.DEFER_BLOCKING 0x0 ;  /* 0x0000000000007b1d */ /* 0x000fe20000010000 */
[----:B------:R-:W-:Y:S02]  /*86d0*/  SHF.L.U32 R10, R175, 0x1, RZ ;  /* 0x00000001af0a7819 */ /* 0x000fe400000006ff */
[----:B---3--:R-:W-:Y:S02]  /*86e0*/  LOP3.LUT R9, R6, 0x1c0, RZ, 0xc0, !PT ;  /* 0x000001c006097812 */ /* 0x008fe400078ec0ff */
[----:B------:R-:W-:Y:S01]  /*86f0*/  FSETP.NE.FTZ.AND P1, PT, R5, RZ, PT ;  /* 0x000000ff0500720b */ /* 0x000fe20003f35000 */
[----:B------:R-:W3:Y:S01]  /*8700*/  MUFU.RCP R7, R4 ;  /* 0x0000000400077308 */ /* 0x000ee20000001000 */
[----:B------:R-:W-:-:S02]  /*8710*/  FSETP.NE.FTZ.AND P0, PT, R4, RZ, PT ;  /* 0x000000ff0400720b */ /* 0x000fc40003f15000 */
[----:B------:R-:W-:Y:S02]  /*8720*/  LOP3.LUT R9, R9, 0x38, R10, 0xf8, !PT ;  /* 0x0000003809097812 */ /* 0x000fe400078ef80a */
[----:B------:R-:W-:Y:S02]  /*8730*/  LOP3.LUT R10, R10, 0x6, RZ, 0xc0, !PT ;  /* 0x000000060a0a7812 */ /* 0x000fe400078ec0ff */
[----:B------:R-:W-:Y:S02]  /*8740*/  R2P PR, R175, 0x1c ;  /* 0x0000001caf007804 */ /* 0x000fe40000000000 */
[----:B--2---:R-:W-:Y:S02]  /*8750*/  FSEL R8, R8, 1, P1 ;  /* 0x3f80000008087808 */ /* 0x004fe40000800000 */
[----:B------:R-:W-:Y:S02]  /*8760*/  IADD3 R177, PT, PT, R9, R10, R177 ;  /* 0x0000000a09b17210 */ /* 0x000fe40007ffe0b1 */
[----:B------:R-:W-:Y:S01]  /*8770*/  MOV R9, 0x40 ;  /* 0x0000004000097802 */ /* 0x000fe20000000f00 */
        /* <DEDUP_REMOVED lines=17> */
[----:B------:R-:W-:Y:S02]  /*8890*/  LEA R177, R177, R164, 0x2 ;  /* 0x000000a4b1b17211 */ /* 0x000fe400078e10ff */
[----:B---3--:R-:W-:Y:S02]  /*88a0*/  FSEL R7, R7, 1, P0 ;  /* 0x3f80000007077808 */ /* 0x008fe40000000000 */
[----:B------:R-:W-:Y:S01]  /*88b0*/  SEL R10, R9, 0xffffffc0, !P3 ;  /* 0xffffffc0090a7807 */ /* 0x000fe20005800000 */
[----:B------:R-:W-:Y:S01]  /*88c0*/  STS.64 [R177], R96 ;  /* 0x00000060b1007388 */ /* 0x000fe20000000a00 */
[----:B------:R-:W-:Y:S01]  /*88d0*/  SEL R8, R8, 0xffffffe0, !P2 ;  /* 0xffffffe008087807 */ /* 0x000fe20005000000 */
[----:B------:R-:W-:Y:S01]  /*88e0*/  FMUL.FTZ R98, R7, R98 ;  /* 0x0000006207627220 */ /* 0x000fe20000410000 */
[----:B------:R-:W-:Y:S01]  /*88f0*/  IADD3 R11, PT, PT, R177, 0x80, RZ ;  /* 0x00000080b10b7810 */ /* 0x000fe20007ffe0ff */
[C---:B------:R-:W-:Y:S01]  /*8900*/  FMUL.FTZ R99, R7.reuse, R99 ;  /* 0x0000006307637220 */ /* 0x040fe20000410000 */
[----:B------:R-:W-:Y:S01]  /*8910*/  IADD3 R9, PT, PT, R10, R177, RZ ;  /* 0x000000b10a097210 */ /* 0x000fe20007ffe0ff */
[----:B------:R-:W-:Y:S01]  /*8920*/  FMUL.FTZ R94, R7, R94 ;  /* 0x0000005e075e7220 */ /* 0x000fe20000410000 */
        /* <DEDUP_REMOVED lines=14> */
[C---:B------:R-:W-:Y:S01]  /*8a10*/  IADD3 R7, PT, PT, R8.reuse, R177, RZ ;  /* 0x000000b108077210 */ /* 0x040fe20007ffe0ff */
[----:B------:R-:W-:Y:S01]  /*8a20*/  STS.64 [R177+0x800], R98 ;  /* 0x00080062b1007388 */ /* 0x000fe20000000a00 */
[----:B------:R-:W-:-:S02]  /*8a30*/  IADD3 R12, PT, PT, R8, R9, RZ ;  /* 0x00000009080c7210 */ /* 0x000fc40007ffe0ff */
[-C--:B------:R-:W-:Y:S01]  /*8a40*/  IADD3 R13, PT, PT, R10, R11.reuse, RZ ;  /* 0x0000000b0a0d7210 */ /* 0x080fe20007ffe0ff */
[----:B------:R-:W-:Y:S01]  /*8a50*/  STS.64 [R7], R92 ;  /* 0x0000005c07007388 */ /* 0x000fe20000000a00 */
[C---:B------:R-:W-:Y:S02]  /*8a60*/  IADD3 R10, PT, PT, R8.reuse, R11, RZ ;  /* 0x0000000b080a7210 */ /* 0x040fe40007ffe0ff */
[----:B------:R-:W-:Y:S01]  /*8a70*/  IADD3 R8, PT, PT, R8, R13, RZ ;  /* 0x0000000d08087210 */ /* 0x000fe20007ffe0ff */
[----:B------:R-:W-:Y:S04]  /*8a80*/  STS.64 [R7+0x800], R94 ;  /* 0x0008005e07007388 */ /* 0x000fe80000000a00 */
[----:B------:R-:W-:Y:S04]  /*8a90*/  STS.64 [R9], R68 ;  /* 0x0000004409007388 */ /* 0x000fe80000000a00 */
[----:B------:R-:W-:Y:S04]  /*8aa0*/  STS.64 [R9+0x800], R70 ;  /* 0x0008004609007388 */ /* 0x000fe80000000a00 */
[----:B------:R-:W-:Y:S04]  /*8ab0*/  STS.64 [R12], R72 ;  /* 0x000000480c007388 */ /* 0x000fe80000000a00 */
[----:B------:R2:W-:Y:S04]  /*8ac0*/  STS.64 [R12+0x800], R74 ;  /* 0x0008004a0c007388 */ /* 0x0005e80000000a00 */
        /* <DEDUP_REMOVED lines=8> */
[----:B------:R-:W4:Y:S04]  /*8b50*/  LD.E.64 R32, desc[UR4][R2.64+0xb0] ;  /* 0x0000b00402207980 */ /* 0x000f28000c101b00 */
[----:B--2---:R-:W2:Y:S04]  /*8b60*/  LD.E R12, desc[UR4][R2.64+0x60] ;  /* 0x00006004020c7980 */ /* 0x004ea8000c101900 */
[----:B------:R-:W2:Y:S04]  /*8b70*/  LD.E R36, desc[UR4][R2.64+0xcc] ;  /* 0x0000cc0402247980 */ /* 0x000ea8000c101900 */
[----:B------:R-:W5:Y:S04]  /*8b80*/  LD.E.64 R38, desc[UR4][R2.64+0x78] ;  /* 0x0000780402267980 */ /* 0x000f68000c101b00 */
[----:B------:R1:W5:Y:S01]  /*8b90*/  LD.E.64 R40, desc[UR4][R2.64+0xa8] ;  /* 0x0000a80402287980 */ /* 0x000362000c101b00 */
[----:B------:R-:W-:Y:S01]  /*8ba0*/  SHF.L.U32 R34, R175, 0x2, RZ ;  /* 0x00000002af227819 */ /* 0x000fe200000006ff */
[----:B------:R-:W1:Y:S01]  /*8bb0*/  @P1 MUFU.LG2 R42, R5 ;  /* 0x00000005002a1308 */ /* 0x000e620000000c00 */
[----:B------:R-:W-:Y:S01]  /*8bc0*/  SHF.R.U32.HI R35, RZ, 0x1, R175 ;  /* 0x00000001ff237819 */ /* 0x000fe200000116af */
[----:B------:R-:W-:Y:S01]  /*8bd0*/  BSSY.RECONVERGENT B0, `(.L_x_9008) ;  /* 0x000002f000007945 */ /* 0x000fe20003800200 */
[----:B---3--:R-:W-:-:S02]  /*8be0*/  LOP3.LUT R10, R34, 0x1f8, RZ, 0xc0, !PT ;  /* 0x000001f8220a7812 */ /* 0x008fc400078ec0ff */
[----:B------:R-:W-:Y:S02]  /*8bf0*/  LOP3.LUT R7, R6, 0x10, RZ, 0xc0, !PT ;  /* 0x0000001006077812 */ /* 0x000fe400078ec0ff */
[----:B------:R-:W-:Y:S02]  /*8c00*/  LOP3.LUT R10, R10, 0x38, R35, 0x78, !PT ;  /* 0x000000380a0a7812 */ /* 0x000fe400078e7823 */
[----:B----4-:R-:W-:Y:S02]  /*8c10*/  IADD3 R8, PT, PT, R168, 0x8, RZ ;  /* 0x00000008a8087810 */ /* 0x010fe40007ffe0ff */
[----:B------:R-:W-:Y:S02]  /*8c20*/  LEA R7, R10, R7, 0x2 ;  /* 0x000000070a077211 */ /* 0x000fe400078e10ff */
[C---:B------:R-:W-:Y:S02]  /*8c30*/  IADD3 R6, PT, PT, R168.reuse, 0x10, RZ ;  /* 0x00000010a8067810 */ /* 0x040fe40007ffe0ff */
[----:B------:R-:W-:-:S02]  /*8c40*/  IADD3 R44, PT, PT, R168, 0x18, RZ ;  /* 0x00000018a82c7810 */ /* 0x000fc40007ffe0ff */
[----:B------:R-:W-:Y:S01]  /*8c50*/  LOP3.LUT R35, R35, 0x30, RZ, 0xc0, !PT ;  /* 0x0000003023237812 */ /* 0x000fe200078ec0ff */
[----:B-1----:R-:W-:Y:S01]  /*8c60*/  @P1 FMUL.FTZ R42, R42, 0.69314718246459960938 ;  /* 0x3f3172182a2a1820 */ /* 0x002fe20000410000 */
[----:B------:R-:W-:Y:S01]  /*8c70*/  IADD3 R164, PT, PT, R164, R7, RZ ;  /* 0x00000007a4a47210 */ /* 0x000fe20007ffe0ff */
[----:B------:R-:W-:Y:S01]  /*8c80*/  BAR.SYNC.DEFER_BLOCKING 0x0 ;  /* 0x0000000000007b1d */ /* 0x000fe20000010000 */
[-C--:B------:R-:W-:Y:S02]  /*8c90*/  ISETP.GE.AND P2, PT, R44, R165.reuse, PT ;  /* 0x000000a52c00720c */ /* 0x080fe40003f46270 */
[----:B------:R-:W-:Y:S02]  /*8ca0*/  SHF.R.U32.HI R2, RZ, 0x2, R175 ;  /* 0x00000002ff027819 */ /* 0x000fe400000116af */
[-C--:B------:R-:W-:Y:S02]  /*8cb0*/  ISETP.GE.AND P4, PT, R8, R165.reuse, PT ;  /* 0x000000a50800720c */ /* 0x080fe40003f86270 */
[----:B------:R-:W-:-:S02]  /*8cc0*/  ISETP.GE.AND P3, PT, R6, R165, PT ;  /* 0x000000a50600720c */ /* 0x000fc40003f66270 */
[----:B------:R-:W-:Y:S02]  /*8cd0*/  LOP3.LUT R2, R35, 0x7, R2, 0xf8, !PT ;  /* 0x0000000723027812 */ /* 0x000fe400078ef802 */
[----:B------:R-:W-:Y:S02]  /*8ce0*/  LOP3.LUT R43, R34, 0xffc, RZ, 0xc0, !PT ;  /* 0x00000ffc222b7812 */ /* 0x000fe400078ec0ff */
[----:B------:R-:W-:Y:S02]  /*8cf0*/  LOP3.LUT P5, RZ, R175, 0x3, RZ, 0xc0, !PT ;  /* 0x00000003afff7812 */ /* 0x000fe400078ac0ff */
[----:B------:R-:W-:Y:S01]  /*8d00*/  MOV R3, 0xff800000 ;  /* 0xff80000000037802 */ /* 0x000fe20000000f00 */
[----:B-----5:R-:W-:Y:S01]  /*8d10*/  @P1 FFMA.FTZ R3, R37, R100, R42 ;  /* 0x0000006425031223 */ /* 0x020fe2000001002a */
[----:B------:R-:W-:Y:S01]  /*8d20*/  MOV R42, 0xff800000 ;  /* 0xff800000002a7802 */ /* 0x000fe20000000f00 */
[----:B------:R1:W3:Y:S04]  /*8d30*/  LDS.128 R28, [R164] ;  /* 0x00000000a41c7984 */ /* 0x0002e80000000c00 */
[----:B------:R1:W4:Y:S04]  /*8d40*/  LDS.128 R24, [R164+0x800] ;  /* 0x00080000a4187984 */ /* 0x0003280000000c00 */
[----:B------:R1:W1:Y:S04]  /*8d50*/  LDS.128 R20, [R164+0x1000] ;  /* 0x00100000a4147984 */ /* 0x0002680000000c00 */
[----:B------:R1:W1:Y:S04]  /*8d60*/  LDS.128 R16, [R164+0x1800] ;  /* 0x00180000a4107984 */ /* 0x0002680000000c00 */
[----:B------:R1:W1:Y:S01]  /*8d70*/  LDS.128 R8, [R164+0x2800] ;  /* 0x00280000a4087984 */ /* 0x0002620000000c00 */
[----:B------:R-:W-:-:S04]  /*8d80*/  IMAD R32, R32, UR8, R181 ;  /* 0x0000000820207c24 */ /* 0x000fc8000f8e02b5 */
[----:B--2---:R-:W-:Y:S02]  /*8d90*/  IMAD R179, R32, R12, R179 ;  /* 0x0000000c20b37224 */ /* 0x004fe400078e02b3 */
[----:B------:R-:W2:Y:S01]  /*8da0*/  @P0 MUFU.LG2 R32, R4 ;  /* 0x0000000400200308 */ /* 0x000ea20000000c00 */
[----:B------:R1:W1:Y:S01]  /*8db0*/  LDS.128 R12, [R164+0x2000] ;  /* 0x00200000a40c7984 */ /* 0x0002620000000c00 */
[----:B------:R-:W-:-:S04]  /*8dc0*/  IMAD R179, R33, R179, R178 ;  /* 0x000000b321b37224 */ /* 0x000fc800078e02b2 */
[----:B------:R-:W-:Y:S02]  /*8dd0*/  IMAD R36, R179, R36, RZ ;  /* 0x00000024b3247224 */ /* 0x000fe400078e02ff */
[----:B--2---:R-:W-:Y:S01]  /*8de0*/  @P0 FMUL.FTZ R44, R32, 0.69314718246459960938 ;  /* 0x3f317218202c0820 */ /* 0x004fe20000410000 */
[----:B------:R2:W1:Y:S03]  /*8df0*/  LDS.128 R4, [R164+0x3000] ;  /* 0x00300000a4047984 */ /* 0x0004660000000c00 */
[----:B------:R-:W-:Y:S01]  /*8e00*/  @P0 FFMA.FTZ R42, R37, R0, R44 ;  /* 0x00000000252a0223 */ /* 0x000fe2000001002c */
[----:B------:R2:W1:Y:S01]  /*8e10*/  LDS.128 R32, [R164+0x3800] ;  /* 0x00380000a4207984 */ /* 0x0004620000000c00 */
[----:B---34-:R-:W-:Y:S05]  /*8e20*/  @P5 BRA `(.L_x_9009) ;  /* 0x0000000000245947 */ /* 0x018fea0003800000 */
        /* <DEDUP_REMOVED lines=9> */
.L_x_9009:
[----:B------:R-:W-:Y:S05]  /*8ec0*/  BSYNC.RECONVERGENT B0 ;  /* 0x0000000000007941 */ /* 0x000fea0003800200 */
.L_x_9008:
[----:B------:R-:W-:Y:S01]  /*8ed0*/  IADD3 R43, P0, PT, R36, R43, RZ ;  /* 0x0000002b242b7210 */ /* 0x000fe20007f1e0ff */
[C---:B------:R-:W-:Y:S01]  /*8ee0*/  VIADD R2, R168.reuse, 0x20 ;  /* 0x00000020a8027836 */ /* 0x040fe20000000000 */
[CC--:B------:R-:W-:Y:S01]  /*8ef0*/  ISETP.GE.AND P6, PT, R168.reuse, R165.reuse, PT ;  /* 0x000000a5a800720c */ /* 0x0c0fe20003fc6270 */
[----:B------:R-:W-:Y:S01]  /*8f00*/  VIADD R0, R168, 0x28 ;  /* 0x00000028a8007836 */ /* 0x000fe20000000000 */
[----:B---3--:R-:W-:Y:S01]  /*8f10*/  LEA.HI.X.SX32 R3, R36, RZ, 0x1, P0 ;  /* 0x000000ff24037211 */ /* 0x008fe200000f0eff */
[C---:B------:R-:W-:Y:S01]  /*8f20*/  VIADD R36, R168.reuse, 0x30 ;  /* 0x00000030a8247836 */ /* 0x040fe20000000000 */
[C---:B------:R-:W-:Y:S01]  /*8f30*/  LEA R38, P0, R43.reuse, R38, 0x2 ;  /* 0x000000262b267211 */ /* 0x040fe200078010ff */
[----:B------:R-:W-:Y:S01]  /*8f40*/  VIADD R168, R168, 0x38 ;  /* 0x00000038a8a87836 */ /* 0x000fe20000000000 */
[----:B------:R-:W-:Y:S01]  /*8f50*/  ISETP.GE.AND P5, PT, R2, R165, PT ;  /* 0x000000a50200720c */ /* 0x000fe20003fa6270 */
[----:B------:R-:W-:Y:S01]  /*8f60*/  IMAD.MOV.U32 R175, RZ, RZ, 0x0 ;  /* 0x00000000ffaf7424 */ /* 0x000fe200078e00ff */
[----:B------:R-:W-:-:S02]  /*8f70*/  LEA.HI.X R39, R43, R39, R3, 0x2, P0 ;  /* 0x000000272b277211 */ /* 0x000fc400000f1403 */
[-C--:B------:R-:W-:Y:S02]  /*8f80*/  ISETP.GE.AND P1, PT, R0, R165.reuse, PT ;  /* 0x000000a50000720c */ /* 0x080fe40003f26270 */
[-C--:B------:R-:W-:Y:S01]  /*8f90*/  ISETP.GE.AND P0, PT, R36, R165.reuse, PT ;  /* 0x000000a52400720c */ /* 0x080fe20003f06270 */
[----:B------:R-:W-:Y:S01]  /*8fa0*/  @!P6 ST.E.128 desc[UR4][R38.64], R28 ;  /* 0x0000001c2600e985 */ /* 0x000fe2000c101d04 */
[----:B------:R-:W-:-:S03]  /*8fb0*/  ISETP.GE.AND P6, PT, R168, R165, PT ;  /* 0x000000a5a800720c */ /* 0x000fc60003fc6270 */
[----:B------:R-:W-:Y:S04]  /*8fc0*/  @!P4 ST.E.128 desc[UR4][R38.64+0x800], R24 ;  /* 0x000800182600c985 */ /* 0x000fe8000c101d04 */
[----:B-1----:R-:W-:Y:S04]  /*8fd0*/  @!P3 ST.E.128 desc[UR4][R38.64+0x1000], R20 ;  /* 0x001000142600b985 */ /* 0x002fe8000c101d04 */
[----:B------:R-:W-:Y:S04]  /*8fe0*/  @!P2 ST.E.128 desc[UR4][R38.64+0x1800], R16 ;  /* 0x001800102600a985 */ /* 0x000fe8000c101d04 */
[----:B------:R-:W-:Y:S04]  /*8ff0*/  @!P5 ST.E.128 desc[UR4][R38.64+0x2000], R12 ;  /* 0x0020000c2600d985 */ /* 0x000fe8000c101d04 */
[----:B------:R-:W-:Y:S04]  /*9000*/  @!P1 ST.E.128 desc[UR4][R38.64+0x2800], R8 ;  /* 0x0028000826009985 */ /* 0x000fe8000c101d04 */
[----:B------:R2:W-:Y:S02]  /*9010*/  @!P0 ST.E.128 desc[UR4][R38.64+0x3000], R4 ;  /* 0x0030000426008985 */ /* 0x0005e4000c101d04 */
[----:B--2---:R-:W-:Y:S05]  /*9020*/  @P6 RET.REL.NODEC R174 `(_ZN5flash24flash_fwd_splitkv_kernelI23Flash_fwd_kernel_traitsILi64ELi64ELi128ELi4ELb0ELb0EN7cutlass6half_tE19Flash_kernel_traitsILi64ELi64ELi128ELi4ES3_EELb0ELb0ELb0ELb0ELb1ELb0ELb1ELb0EEEvNS_16Flash_fwd_paramsE) ;  /* 0xffffff6caef46950 */ /* 0x004fea0003c3ffff */
[----:B------:R-:W-:Y:S01]  /*9030*/  MOV R175, 0x0 ;  /* 0x0000000000af7802 */ /* 0x000fe20000000f00 */
[----:B------:R1:W-:Y:S03]  /*9040*/  ST.E.128 desc[UR4][R38.64+0x3800], R32 ;  /* 0x0038002026007985 */ /* 0x0003e6000c101d04 */
[----:B-1----:R-:W-:Y:S05]  /*9050*/  RET.REL.NODEC R174 `(_ZN5flash24flash_fwd_splitkv_kernelI23Flash_fwd_kernel_traitsILi64ELi64ELi128ELi4ELb0ELb0EN7cutlass6half_tE19Flash_kernel_traitsILi64ELi64ELi128ELi4ES3_EELb0ELb0ELb0ELb0ELb1ELb0ELb1ELb0EEEvNS_16Flash_fwd_paramsE) ;  /* 0xffffff6caee87950 */ /* 0x002fea0003c3ffff */
.L_x_9007:
[----:B------:R-:W-:Y:S01]  /*9060*/  MOV R7, 0x2 ;  /* 0x0000000200077802 */ /* 0x000fe20000000f00 */
[----:B------:R-:W-:Y:S01]  /*9070*/  IMAD.MOV.U32 R4, RZ, RZ, 0x1f ;  /* 0x0000001fff047424 */ /* 0x000fe200078e00ff */
[----:B------:R-:W-:-:S07]  /*9080*/  MOV R6, 0xffffffff ;  /* 0xffffffff00067802 */ /* 0x000fce0000000f00 */
[----:B-1---5:R-:W-:Y:S05]  /*9090*/  WARPSYNC.COLLECTIVE R6, `(.L_x_9010) ;  /* 0x0000000006087348 */ /* 0x022fea0003c00000 */
[----:B------:R2:W3:Y:S02]  /*90a0*/  SHFL.BFLY P0, R10, R186, R7, R4 ;  /* 0x0c000007ba0a7389 */ /* 0x0004e40000000004 */
[----:B-123-5:R-:W-:Y:S05]  /*90b0*/  ENDCOLLECTIVE ;  /* 0x000000000000791b */ /* 0x02efea0003800000 */
.L_x_9010:
[----:B------:R-:W-:Y:S02]  /*90c0*/  IMAD.MOV.U32 R5, RZ, RZ, R10 ;  /* 0x000000ffff057224 */ /* 0x000fe400078e000a */
[----:B------:R-:W-:Y:S02]  /*90d0*/  IMAD.MOV.U32 R7, RZ, RZ, 0x1 ;  /* 0x00000001ff077424 */ /* 0x000fe400078e00ff */
[----:B------:R-:W-:-:S05]  /*90e0*/  FADD.FTZ R8, R5, R186 ;  /* 0x000000ba05087221 */ /* 0x000fca0000010000 */
[----:B------:R-:W-:-:S07]  /*90f0*/  MOV R186, R8 ;  /* 0x0000000800ba7202 */ /* 0x000fce0000000f00 */
[----:B------:R-:W-:Y:S05]  /*9100*/  WARPSYNC.COLLECTIVE R6, `(.L_x_9011) ;  /* 0x0000000006087348 */ /* 0x000fea0003c00000 */
[----:B------:R1:W2:Y:S02]  /*9110*/  SHFL.BFLY P0, R10, R186, R7, R4 ;  /* 0x0c000007ba0a7389 */ /* 0x0002a40000000004 */
[----:B-12---:R-:W-:Y:S05]  /*9120*/  ENDCOLLECTIVE ;  /* 0x000000000000791b */ /* 0x006fea0003800000 */
.L_x_9011:
[----:B------:R-:W-:Y:S01]  /*9130*/  MOV R186, R187 ;  /* 0x000000bb00ba7202 */ /* 0x000fe20000000f00 */
[----:B------:R-:W-:Y:S01]  /*9140*/  IMAD.MOV.U32 R7, RZ, RZ, 0x2 ;  /* 0x00000002ff077424 */ /* 0x000fe200078e00ff */
[----:B------:R-:W-:-:S07]  /*9150*/  MOV R5, R10 ;  /* 0x0000000a00057202 */ /* 0x000fce0000000f00 */
[----:B------:R-:W-:Y:S05]  /*9160*/  WARPSYNC.COLLECTIVE R6, `(.L_x_9012) ;  /* 0x0000000006087348 */ /* 0x000fea0003c00000 */
[----:B------:R1:W2:Y:S02]  /*9170*/  SHFL.BFLY P0, R10, R186, R7, R4 ;  /* 0x0c000007ba0a7389 */ /* 0x0002a40000000004 */
[----:B-12---:R-:W-:Y:S05]  /*9180*/  ENDCOLLECTIVE ;  /* 0x000000000000791b */ /* 0x006fea0003800000 */
.L_x_9012:
[----:B------:R-:W-:Y:S01]  /*9190*/  FADD.FTZ R5, R8, R5 ;  /* 0x0000000508057221 */ /* 0x000fe20000010000 */
[----:B------:R-:W-:Y:S01]  /*91a0*/  FADD.FTZ R9, R10, R187 ;  /* 0x000000bb0a097221 */ /* 0x000fe20000010000 */
[----:B------:R-:W-:-:S04]  /*91b0*/  MOV R7, 0x1 ;  /* 0x0000000100077802 */ /* 0x000fc80000000f00 */
[----:B------:R-:W-:-:S07]  /*91c0*/  MOV R186, R9 ;  /* 0x0000000900ba7202 */ /* 0x000fce0000000f00 */
[----:B------:R-:W-:Y:S05]  /*91d0*/  WARPSYNC.COLLECTIVE R6, `(.L_x_9013) ;  /* 0x0000000006087348 */ /* 0x000fea0003c00000 */
[----:B------:R1:W2:Y:S02]  /*91e0*/  SHFL.BFLY P0, R10, R186, R7, R4 ;  /* 0x0c000007ba0a7389 */ /* 0x0002a40000000004 */
[----:B-12---:R-:W-:Y:S05]  /*91f0*/  ENDCOLLECTIVE ;  /* 0x000000000000791b */ /* 0x006fea0003800000 */
.L_x_9013:
[----:B------:R-:W-:Y:S05]  /*9200*/  BRA `(.L_x_9014) ;  /* 0xfffffff400207947 */ /* 0x000fea000383ffff */
.L_x_9015:
        /* <DEDUP_REMOVED lines=15> */
.L_x_14788:


//--------------------- .text._ZN5flash24flash_fwd_splitkv_kernelI23Flash_fwd_kernel_traitsILi64ELi64ELi128ELi4ELb0ELb0EN7cutlass6half_tE19Flash_kernel_traitsILi64ELi64ELi128ELi4ES3_EELb0ELb0ELb0ELb0ELb1ELb1ELb1ELb0EEEvNS_16Flash_fwd_paramsE --------------------------
	.section	.text._ZN5flash24flash_fwd_splitkv_kernelI23Flash_fwd_kernel_traitsILi64ELi64ELi128ELi4ELb0ELb0EN7cutlass6half_tE19Flash_kernel_traitsILi64ELi64ELi128ELi4ES3_EELb0ELb0ELb0ELb0ELb1ELb1ELb1ELb0EEEvNS_16Flash_fwd_paramsE,"ax",@progbits
	.align	128
        .global         _ZN5flash24flash_fwd_splitkv_kernelI23Flash_fwd_kernel_traitsILi64ELi64ELi128ELi4ELb0ELb0EN7cutlass6half_tE19Flash_kernel_traitsILi64ELi64ELi128ELi4ES3_EELb0ELb0ELb0ELb0ELb1ELb1ELb1ELb0EEEvNS_16Flash_fwd_paramsE
        .type           _ZN5flash24flash_fwd_splitkv_kernelI23Flash_fwd_kernel_traitsILi64ELi64ELi128ELi4ELb0ELb0EN7cutlass6half_tE19Flash_kernel_traitsILi64ELi64ELi128ELi4ES3_EELb0ELb0ELb0ELb0ELb1ELb1ELb1ELb0EEEvNS_16Flash_fwd_paramsE,@function
        .size           _ZN5flash24flash_fwd_splitkv_kernelI23Flash_fwd_kernel_traitsILi64ELi64ELi128ELi4ELb0ELb0EN7cutlass6half_tE19Flash_kernel_traitsILi64ELi64ELi128ELi4ES3_EELb0ELb0ELb0ELb0ELb1ELb1ELb1ELb0EEEvNS_16Flash_fwd_paramsE,(.L_x_14789 - _ZN5flash24flash_fwd_splitkv_kernelI23Flash_fwd_kernel_traitsILi64ELi64ELi128ELi4ELb0ELb0EN7cutlass6half_tE19Flash_kernel_traitsILi64ELi64ELi128ELi4ES3_EELb0ELb0ELb0ELb0ELb1ELb1ELb1ELb0EEEvNS_16Flash_fwd_paramsE)
        .other          _ZN5flash24flash_fwd_splitkv_kernelI23Flash_fwd_kernel_traitsILi64ELi64ELi128ELi4ELb0ELb0EN7cutlass6half_tE19Flash_kernel_traitsILi64ELi64ELi128ELi4ES3_EELb0ELb0ELb0ELb0ELb1ELb1ELb1ELb0EEEvNS_16Flash_fwd_paramsE,@"STO_CUDA_ENTRY STV_DEFAULT"
_ZN5flash24flash_fwd_splitkv_kernelI23Flash_fwd_kernel_traitsILi64ELi64ELi128ELi4ELb0ELb0EN7cutlass6half_tE19Flash_kernel_traitsILi64ELi64ELi128ELi4ES3_EELb0ELb0ELb0ELb0ELb1ELb1ELb1ELb0EEEvNS_16Flash_fwd_paramsE:
.text._ZN5flash24flash_fwd_splitkv_kernelI23Flash_fwd_kernel_traitsILi64ELi64ELi128ELi4ELb0ELb0EN7cutlass6half_tE19Flash_kernel_traitsILi64ELi64ELi128ELi4ES3_EELb0ELb0ELb0ELb0ELb1ELb1ELb1ELb0EEEvNS_16Flash_fwd_paramsE:
        /* <DEDUP_REMOVED lines=29> */
[----:B-1----:R-:W-:Y:S05]  /*01d0*/  CALL.REL.NOINC `($_ZN5flash24flash_fwd_splitkv_kernelI23Flash_fwd_kernel_traitsILi64ELi64ELi128ELi4ELb0ELb0EN7cutlass6half_tE19Flash_kernel_traitsILi64ELi64ELi128ELi4ES3_EELb0ELb0ELb0ELb0ELb1ELb1ELb1ELb0EEEvNS_16Flash_fwd_paramsE$_ZN5flash30compute_attn_1rowblock_splitkvI23Flash_fwd_kernel_traitsILi64ELi64ELi128ELi4ELb0ELb0EN7cutlass6half_tE19Flash_kernel_traitsILi64ELi64ELi128ELi4ES3_EELb0ELb0ELb0ELb0ELb1ELb1ELb1ELb0ENS_16Flash_fwd_paramsEEEvRKT8_iiiii) ;  /* 0x0000000000087944 */ /* 0x002fea0003c00000 */
[----:B------:R-:W-:Y:S05]  /*01e0*/  BSYNC.RECONVERGENT B2 ;  /* 0x0000000000027941 */ /* 0x000fea0003800200 */
.L_x_9016:
[----:B------:R-:W-:Y:S05]  /*01f0*/  EXIT ;  /* 0x000000000000794d */ /* 0x000fea0003800000 */
        .type           $_ZN5flash24flash_fwd_splitkv_kernelI23Flash_fwd_kernel_traitsILi64ELi64ELi128ELi4ELb0ELb0EN7cutlass6half_tE19Flash_kernel_traitsILi64ELi64ELi128ELi4ES3_EELb0ELb0ELb0ELb0ELb1ELb1ELb1ELb0EEEvNS_16Flash_fwd_paramsE$_ZN5flash30compute_attn_1rowblock_splitkvI23Flash_fwd_kernel_traitsILi64ELi64ELi128ELi4ELb0ELb0EN7cutlass6half_tE19Flash_kernel_traitsILi64ELi64ELi128ELi4ES3_EELb0ELb0ELb0ELb0ELb1ELb1ELb1ELb0ENS_16Flash_fwd_paramsEEEvRKT8_iiiii,@function
        .size           $_ZN5flash24flash_fwd_splitkv_kernelI23Flash_fwd_kernel_traitsILi64ELi64ELi128ELi4ELb0ELb0EN7cutlass6half_tE19Flash_kernel_traitsILi64ELi64ELi128ELi4ES3_EELb0ELb0ELb0ELb0ELb1ELb1ELb1ELb0EEEvNS_16Flash_fwd_paramsE$_ZN5flash30compute_attn_1rowblock_splitkvI23Flash_fwd_kernel_traitsILi64ELi64ELi128ELi4ELb0ELb0EN7cutlass6half_tE19Flash_kernel_traitsILi64ELi64ELi128ELi4ES3_EELb0ELb0ELb0ELb0ELb1ELb1ELb1ELb0ENS_16Flash_fwd_paramsEEEvRKT8_iiiii,(.L_x_14789 - $_ZN5flash24flash_fwd_splitkv_kernelI23Flash_fwd_kernel_traitsILi64ELi64ELi128ELi4ELb0ELb0EN7cutlass6half_tE19Flash_kernel_traitsILi64ELi64ELi128ELi4ES3_EELb0ELb0ELb0ELb0ELb1ELb1ELb1ELb0EEEvNS_16Flash_fwd_paramsE$_ZN5flash30compute_attn_1rowblock_splitkvI23Flash_fwd_kernel_traitsILi64ELi64ELi128ELi4ELb0ELb0EN7cutlass6half_tE19Flash_kernel_traitsILi64ELi64ELi128ELi4ES3_EELb0ELb0ELb0ELb0ELb1ELb1ELb1ELb0ENS_16Flash_fwd_paramsEEEvRKT8_iiiii)
$_ZN5flash24flash_fwd_splitkv_kernelI23Flash_fwd_kernel_traitsILi64ELi64ELi128ELi4ELb0ELb0EN7cutlass6half_tE19Flash_kernel_traitsILi64ELi64ELi128ELi4ES3_EELb0ELb0ELb0ELb0ELb1ELb1ELb1ELb0EEEvNS_16Flash_fwd_paramsE$_ZN5flash30compute_attn_1rowblock_splitkvI23Flash_fwd_kernel_traitsILi64ELi64ELi128ELi4ELb0ELb0EN7cutlass6half_tE19Flash_kernel_traitsILi64ELi64ELi128ELi4ES3_EELb0ELb0ELb0ELb0ELb1ELb1ELb1ELb0ENS_16Flash_fwd_paramsEEEvRKT8_iiiii:
        /* <DEDUP_REMOVED lines=39> */
.L_x_9018:
[----:B------:R-:W-:Y:S05]  /*0470*/  BSYNC.RECONVERGENT B0 ;  /* 0x0000000000007941 */ /* 0x000fea0003800200 */
.L_x_9017:
[----:B------:R-:W-:Y:S04]  /*0480*/  BSSY.RECONVERGENT B0, `(.L_x_9019) ;  /* 0x0000007000007945 */ /* 0x000fe80003800200 */
[----:B------:R-:W-:Y:S05]  /*0490*/  @!P3 BRA `(.L_x_9020) ;  /* 0x000000000014b947 */ /* 0x000fea0003800000 */
[----:B------:R-:W4:Y:S02]  /*04a0*/  LD.E.U8 R5, desc[UR4][R2.64+0x1b2] ;  /* 0x0001b20402057980 */ /* 0x000f24000c101100 */
[----:B----4-:R-:W-:-:S13]  /*04b0*/  ISETP.NE.AND P1, PT, R5, RZ, PT ;  /* 0x000000ff0500720c */ /* 0x010fda0003f25270 */
[----:B------:R-:W4:Y:S02]  /*04c0*/  @P1 LD.E R8, desc[UR4][R16.64+0x4] ;  /* 0x0000040410081980 */ /* 0x000f24000c101900 */
[----:B----45:R-:W-:-:S06]  /*04d0*/  @P1 IADD3 R23, PT, PT, R8, -R15, RZ ;  /* 0x8000000f08171210 */ /* 0x030fcc0007ffe0ff */
[----:B------:R4:W5:Y:S02]  /*04e0*/  @!P1 LD.E R23, desc[UR4][R16.64] ;  /* 0x0000000410179980 */ /* 0x000964000c101900 */
.L_x_9020:
[----:B------:R-:W-:Y:S05]  /*04f0*/  BSYNC.RECONVERGENT B0 ;  /* 0x0000000000007941 */ /* 0x000fea0003800200 */
.L_x_9019:
        /* <DEDUP_REMOVED lines=8> */
.L_x_9022:
[----:B------:R-:W5:Y:S01]  /*0580*/  LD.E.64 R6, desc[UR4][R2.64+0x108] ;  /* 0x0001080402067980 */ /* 0x000f62000c101b00 */
[----:B------:R-:W-:Y:S01]  /*0590*/  BSSY.RECONVERGENT B0, `(.L_x_9024) ;  /* 0x0000006000007945 */ /* 0x000fe20003800200 */
[----:B------:R-:W-:Y:S01]  /*05a0*/  IMAD.MOV.U32 R5, RZ, RZ, RZ ;  /* 0x000000ffff057224 */ /* 0x000fe200078e00ff */
[----:B-----5:R-:W-:-:S04]  /*05b0*/  ISETP.NE.U32.AND P0, PT, R6, RZ, PT ;  /* 0x000000ff0600720c */ /* 0x020fc80003f05070 */
[----:B------:R-:W-:-:S13]  /*05c0*/  ISETP.NE.AND.EX P0, PT, R7, RZ, PT, P0 ;  /* 0x000000ff0700720c */ /* 0x000fda0003f05300 */
[----:B------:R-:W-:Y:S05]  /*05d0*/  @!P0 BRA `(.L_x_9025) ;  /* 0x0000000000048947 */ /* 0x000fea0003800000 */
[----:B------:R1:W5:Y:S02]  /*05e0*/  LD.E R5, desc[UR4][R2.64+0xbc] ;  /* 0x0000bc0402057980 */ /* 0x000364000c101900 */
.L_x_9025:
[----:B------:R-:W-:Y:S05]  /*05f0*/  BSYNC.RECONVERGENT B0 ;  /* 0x0000000000007941 */ /* 0x000fea0003800200 */
.L_x_9024:
[----:B-----5:R-:W-:Y:S02]  /*0600*/  IADD3 R23, PT, PT, R5, R23, -R14 ;  /* 0x0000001705177210 */ /* 0x020fe40007ffe80e */
.L_x_9023:
[----:B------:R-:W-:Y:S05]  /*0610*/  BSYNC.RECONVERGENT B1 ;  /* 0x0000000000017941 */ /* 0x000fea0003800200 */
.L_x_9021:
[----:B------:R-:W-:Y:S01]  /*0620*/  IMAD.SHL.U32 R180, R41, 0x40, RZ ;  /* 0x0000004029b47824 */ /* 0x000fe200078e00ff */
[----:B------:R-:W-:Y:S01]  /*0630*/  MOV R6, R176 ;  /* 0x000000b000067202 */ /* 0x000fe20000000f00 */
[----:B------:R-:W-:-:S03]  /*0640*/  IMAD.MOV.U32 R7, RZ, RZ, 0x0 ;  /* 0x00000000ff077424 */ /* 0x000fc600078e00ff */
[----:B------:R-:W-:-:S13]  /*0650*/  ISETP.GT.AND P0, PT, R167, R180, PT ;  /* 0x000000b4a700720c */ /* 0x000fda0003f04270 */
[----:B-1234-:R-:W-:Y:S05]  /*0660*/  @!P0 RET.REL.NODEC R6 `(_ZN5flash24flash_fwd_splitkv_kernelI23Flash_fwd_kernel_traitsILi64ELi64ELi128ELi4ELb0ELb0EN7cutlass6half_tE19Flash_kernel_traitsILi64ELi64ELi128ELi4ES3_EELb0ELb0ELb0ELb0ELb1ELb1ELb1ELb0EEEvNS_16Flash_fwd_paramsE) ;  /* 0xfffffff806648950 */ /* 0x01efea0003c3ffff */
[----:B------:R-:W2:Y:S01]  /*0670*/  LD.E R6, desc[UR4][R2.64+0xb8] ;  /* 0x0000b80402067980 */ /* 0x000ea2000c101900 */
[-C--:B------:R-:W-:Y:S02]  /*0680*/  IABS R8, R10.reuse ;  /* 0x0000000a00087213 */ /* 0x080fe40000000000 */
[----:B------:R-:W-:Y:S02]  /*0690*/  IABS R5, R10 ;  /* 0x0000000a00057213 */ /* 0x000fe40000000000 */
[----:B------:R-:W1:Y:S03]  /*06a0*/  I2F.RP R16, R8 ;  /* 0x0000000800107306 */ /* 0x000e660000209400 */
[----:B------:R-:W-:-:S05]  /*06b0*/  IMAD.MOV R5, RZ, RZ, -R5 ;  /* 0x000000ffff057224 */ /* 0x000fca00078e0a05 */
        /* <DEDUP_REMOVED lines=9> */
[----:B------:R-:W-:-:S04]  /*0750*/  LEA.HI R11, R11, R6, RZ, 0x7 ;  /* 0x000000060b0b7211 */ /* 0x000fc800078f38ff */
[----:B------:R-:W-:-:S05]  /*0760*/  LEA.HI.SX32 R11, R11, R10, 0x19 ;  /* 0x0000000a0b0b7211 */ /* 0x000fca00078fcaff */
        /* <DEDUP_REMOVED lines=90> */
[----:B-1----:R-:W-:Y:S05]  /*0d10*/  @P0 RET.REL.NODEC R176 `(_ZN5flash24flash_fwd_splitkv_kernelI23Flash_fwd_kernel_traitsILi64ELi64ELi128ELi4ELb0ELb0EN7cutlass6half_tE19Flash_kernel_traitsILi64ELi64ELi128ELi4ES3_EELb0ELb0ELb0ELb0ELb1ELb1ELb1ELb0EEEvNS_16Flash_fwd_paramsE) ;  /* 0xfffffff0b0b80950 */ /* 0x002fea0003c3ffff */
[----:B------:R-:W-:Y:S02]  /*0d20*/  MOV R3, 0xff800000 ;  /* 0xff80000000037802 */ /* 0x000fe40000000f00 */
[----:B------:R-:W-:-:S03]  /*0d30*/  MOV R177, 0x0 ;  /* 0x0000000000b17802 */ /* 0x000fc60000000f00 */
[----:B------:R1:W-:Y:S02]  /*0d40*/  ST.E desc[UR4][R6.64+0xe0], R3 ;  /* 0x0000e00306007985 */ /* 0x0003e4000c101904 */
[----:B-1----:R-:W-:Y:S05]  /*0d50*/  RET.REL.NODEC R176 `(_ZN5flash24flash_fwd_splitkv_kernelI23Flash_fwd_kernel_traitsILi64ELi64ELi128ELi4ELb0ELb0EN7cutlass6half_tE19Flash_kernel_traitsILi64ELi64ELi128ELi4ES3_EELb0ELb0ELb0ELb0ELb1ELb1ELb1ELb0EEEvNS_16Flash_fwd_paramsE) ;  /* 0xfffffff0b0a87950 */ /* 0x002fea0003c3ffff */
.L_x_9026:
        /* <DEDUP_REMOVED lines=26> */
[----:B-1----:R-:W-:Y:S01]  /*0f00*/  IADD3 R0, PT, PT, RZ, -R19, RZ ;  /* 0x80000013ff007210 */ /* 0x002fe20007ffe0ff */
[----:B------:R-:W-:-:S04]  /*0f10*/  IMAD.MOV.U32 R18, RZ, RZ, RZ ;  /* 0x000000ffff127224 */ /* 0x000fc800078e00ff */
[----:B------:R-:W-:Y:S01]  /*0f20*/  IMAD R11, R0, R5, RZ ;  /* 0x00000005000b7224 */ /* 0x000fe200078e02ff */
[----:B------:R-:W-:-:S03]  /*0f30*/  IABS R0, R14 ;  /* 0x0000000e00007213 */ /* 0x000fc60000000000 */
        /* <DEDUP_REMOVED lines=15> */
[----:B------:R-:W-:Y:S02]  /*1030*/  IADD3 R185, PT, PT, R17, R0, RZ ;  /* 0x0000000011b97210 */ /* 0x000fe40007ffe0ff */
[C---:B------:R-:W-:Y:S01]  /*1040*/  LEA R184, P0, R16.reuse, R28, 0x2 ;  /* 0x0000001c10b87211 */ /* 0x040fe200078010ff */
[----:B------:R-:W-:Y:S02]  /*1050*/  @!P1 IMAD.MOV R10, RZ, RZ, -R10 ;  /* 0x000000ffff0a9224 */ /* 0x000fe400078e0a0a */
[----:B------:R-:W-:Y:S02]  /*1060*/  @!P2 LOP3.LUT R10, RZ, R14, RZ, 0x33, !PT ;  /* 0x0000000eff0aa212 */ /* 0x000fe400078e33ff */
[----:B------:R-:W-:Y:S02]  /*1070*/  LEA.HI.X R185, R16, R29, R185, 0x2, P0 ;  /* 0x0000001d10b97211 */ /* 0x000fe400000f14b9 */
[----:B------:R-:W3:Y:S01]  /*1080*/  LD.E.64 R16, desc[UR4][R2.64+0x28] ;  /* 0x0000280402107980 */ /* 0x000ee2000c101b00 */
[----:B------:R-:W-:-:S05]  /*1090*/  IMAD.WIDE R4, R10, 0x4, R184 ;  /* 0x000000040a047825 */ /* 0x000fca00078e02b8 */
[----:B------:R1:W3:Y:S01]  /*10a0*/  LD.E R0, desc[UR4][R4.64] ;  /* 0x0000000404007980 */ /* 0x0002e2000c101900 */
[----:B----45:R-:W-:-:S04]  /*10b0*/  IABS R8, R12 ;  /* 0x0000000c00087213 */ /* 0x030fc80000000000 */
        /* <DEDUP_REMOVED lines=23> */
[----:B------:R-:W-:Y:S01]  /*1230*/  IMAD.MOV.U32 R11, RZ, RZ, R4 ;  /* 0x000000ffff0b7224 */ /* 0x000fe200078e0004 */
[----:B------:R-:W-:Y:S01]  /*1240*/  SHF.R.S32.HI R13, RZ, 0x1f, R7 ;  /* 0x0000001fff0d7819 */ /* 0x000fe20000011407 */
[----:B------:R-:W-:-:S03]  /*1250*/  IMAD R4, R169, R7, RZ ;  /* 0x00000007a9047224 */ /* 0x000fc600078e02ff */
[----:B------:R-:W-:Y:S02]  /*1260*/  @!P0 IADD3 R11, PT, PT, -R11, RZ, RZ ;  /* 0x000000ff0b0b8210 */ /* 0x000fe40007ffe1ff */
[----:B------:R-:W-:Y:S01]  /*1270*/  @!P1 LOP3.LUT R11, RZ, R12, RZ, 0x33, !PT ;  /* 0x0000000cff0b9212 */ /* 0x000fe200078e33ff */
[----:B------:R-:W-:-:S04]  /*1280*/  IMAD R4, R168, R13, R4 ;  /* 0x0000000da8047224 */ /* 0x000fc800078e0204 */
[----:B--2---:R-:W-:Y:S01]  /*1290*/  IMAD R15, R19, R11, RZ ;  /* 0x0000000b130f7224 */ /* 0x004fe200078e02ff */
[----:B---3--:R-:W-:Y:S01]  /*12a0*/  SHF.R.S32.HI R5, RZ, 0x1f, R0 ;  /* 0x0000001fff057819 */ /* 0x008fe20000011400 */
[----:B------:R-:W-:-:S04]  /*12b0*/  IMAD R6, R25, R0, RZ ;  /* 0x0000000019067224 */ /* 0x000fc800078e02ff */
[C---:B------:R-:W-:Y:S02]  /*12c0*/  IMAD R6, R24.reuse, R5, R6 ;  /* 0x0000000518067224 */ /* 0x040fe400078e0206 */
[----:B------:R-:W-:-:S05]  /*12d0*/  IMAD.WIDE.U32 R24, R24, R0, RZ ;  /* 0x0000000018187225 */ /* 0x000fca00078e00ff */
[----:B------:R-:W-:Y:S02]  /*12e0*/  IADD3 R25, PT, PT, R25, R6, RZ ;  /* 0x0000000619197210 */ /* 0x000fe40007ffe0ff */
        /* <DEDUP_REMOVED lines=13> */
.L_x_9028:
        /* <DEDUP_REMOVED lines=27> */
[----:B------:R-:W-:-:S06]  /*1570*/  @!P3 IMAD R0, R0, R168, R7 ;  /* 0x000000a80000b224 */ /* 0x000fcc00078e0207 */
[----:B------:R-:W-:Y:S02]  /*1580*/  @!P2 IMAD.IADD R5, R5, 0x1, -R4 ;  /* 0x000000010505a824 */ /* 0x000fe400078e0a04 */
[----:B------:R-:W-:Y:S01]  /*1590*/  @!P3 IMAD.IADD R27, R27, 0x1, R0 ;  /* 0x000000011b1bb824 */ /* 0x000fe200078e0200 */
[----:B-----5:R-:W-:Y:S02]  /*15a0*/  @!P3 SHF.R.S32.HI R0, RZ, 0x1f, R8 ;  /* 0x0000001fff00b819 */ /* 0x020fe40000011408 */
[----:B------:R-:W-:Y:S01]  /*15b0*/  ISETP.GE.U32.AND P4, PT, R5, R4, PT ;  /* 0x000000040500720c */ /* 0x000fe20003f86070 */
[----:B---3--:R-:W-:Y:S01]  /*15c0*/  @!P3 IMAD R11, R25, R8, RZ ;  /* 0x00000008190bb224 */ /* 0x008fe200078e02ff */
        /* <DEDUP_REMOVED lines=10> */
[----:B------:R-:W-:Y:S01]  /*1670*/  @!P3 MOV R10, R26 ;  /* 0x0000001a000ab202 */ /* 0x000fe20000000f00 */
[----:B------:R-:W-:Y:S01]  /*1680*/  @P4 VIADD R6, R6, 0x1 ;  /* 0x0000000106064836 */ /* 0x000fe20000000000 */
[----:B------:R-:W-:Y:S01]  /*1690*/  @!P3 IADD3 R11, PT, PT, R27, R11, RZ ;  /* 0x0000000b1b0bb210 */ /* 0x000fe20007ffe0ff */
[----:B------:R-:W-:Y:S01]  /*16a0*/  @P3 IMAD.IADD R11, R25, 0x1, R0 ;  /* 0x00000001190b3824 */ /* 0x000fe200078e0200 */
[----:B------:R-:W-:Y:S01]  /*16b0*/  @P3 MOV R10, R24 ;  /* 0x00000018000a3202 */ /* 0x000fe20000000f00 */
[-C--:B------:R-:W-:Y:S01]  /*16c0*/  IMAD R4, R169, R7.reuse, RZ ;  /* 0x00000007a9047224 */ /* 0x080fe200078e02ff */
[----:B------:R-:W-:Y:S01]  /*16d0*/  SHF.R.S32.HI R13, RZ, 0x1f, R7 ;  /* 0x0000001fff0d7819 */ /* 0x000fe20000011407 */
[----:B------:R-:W-:Y:S01]  /*16e0*/  @!P3 IMAD R0, R21, R14, RZ ;  /* 0x0000000e1500b224 */ /* 0x000fe200078e02ff */
        /* <DEDUP_REMOVED lines=8> */
[----:B------:R-:W-:Y:S02]  /*1770*/  @!P3 SHF.R.S32.HI R5, RZ, 0x1f, R8 ;  /* 0x0000001fff05b819 */ /* 0x000fe40000011408 */
[----:B------:R-:W-:Y:S01]  /*1780*/  @!P3 IADD3 R27, PT, PT, R11, R0, RZ ;  /* 0x000000000b1bb210 */ /* 0x000fe20007ffe0ff */
[----:B----4-:R-:W-:Y:S01]  /*1790*/  @!P3 IMAD R0, R17, R8, RZ ;  /* 0x000000081100b224 */ /* 0x010fe200078e02ff */
[----:B------:R-:W-:Y:S01]  /*17a0*/  SHF.R.S32.HI R4, RZ, 0x1f, R6 ;  /* 0x0000001fff047819 */ /* 0x000fe20000011406 */
[----:B------:R-:W-:Y:S01]  /*17b0*/  IMAD R11, R19, R6, RZ ;  /* 0x00000006130b7224 */ /* 0x000fe200078e02ff */
[----:B------:R-:W-:Y:S01]  /*17c0*/  @!P3 MOV R26, R10 ;  /* 0x0000000a001ab202 */ /* 0x000fe20000000f00 */
[----:B------:R-:W-:-:S02]  /*17d0*/  @P3 IMAD.IADD R14, R14, 0x1, R15 ;  /* 0x000000010e0e3824 */ /* 0x000fc400078e020f */
[----:B------:R-:W-:Y:S02]  /*17e0*/  @!P3 IMAD R0, R16, R5, R0 ;  /* 0x000000051000b224 */ /* 0x000fe400078e0200 */
        /* <DEDUP_REMOVED lines=11> */
.L_x_9029:
[----:B------:R-:W-:Y:S05]  /*18a0*/  BSYNC.RECONVERGENT B0 ;  /* 0x0000000000007941 */ /* 0x000fea0003800200 */
.L_x_9027:
[----:B------:R-:W-:Y:S01]  /*18b0*/  ISETP.NE.AND P3, PT, R9, -0x1, PT ;  /* 0xffffffff0900780c */ /* 0x000fe20003f65270 */
[----:B------:R-:W2:Y:S04]  /*18c0*/  LD.E.64 R44, desc[UR4][R2.64+0x30] ;  /* 0x00003004022c7980 */ /* 0x000ea8000c101b00 */
[----:B------:R-:W3:Y:S04]  /*18d0*/  LD.E.64 R26, desc[UR4][R2.64+0x48] ;  /* 0x00004804021a7980 */ /* 0x000ee8000c101b00 */
[----:B------:R-:W4:Y:S04]  /*18e0*/  LD.E.64 R16, desc[UR4][R2.64+0x8] ;  /* 0x0000080402107980 */ /* 0x000f28000c101b00 */
[----:B------:R-:W5:Y:S04]  /*18f0*/  @!P3 LD.E.64 R24, desc[UR4][R2.64+0x18] ;  /* 0x000018040218b980 */ /* 0x000f68000c101b00 */
[----:B------:R-:W3:Y:S04]  /*1900*/  LD.E.64 R34, desc[UR4][R2.64] ;  /* 0x0000000402227980 */ /* 0x000ee8000c101b00 */
[----:B------:R-:W3:Y:S01]  /*1910*/  LD.E.64 R14, desc[UR4][R2.64+0x10] ;  /* 0x00001004020e7980 */ /* 0x000ee2000c101b00 */
        /* <DEDUP_REMOVED lines=22> */
[----:B------:R-:W-:Y:S02]  /*1a80*/  IMAD R18, R13, R20, RZ ;  /* 0x000000140d127224 */ /* 0x000fe400078e02ff */
[----:B------:R-:W-:Y:S02]  /*1a90*/  IMAD.MOV.U32 R10, RZ, RZ, R19 ;  /* 0x000000ffff0a7224 */ /* 0x000fe400078e0013 */
[----:B------:R-:W-:Y:S02]  /*1aa0*/  IMAD.SHL.U32 R4, R177, 0x8, RZ ;  /* 0x00000008b1047824 */ /* 0x000fe400078e00ff */
[----:B------:R-:W-:Y:S01]  /*1ab0*/  @!P0 IMAD.MOV R10, RZ, RZ, -R10 ;  /* 0x000000ffff0a8224 */ /* 0x000fe200078e0a0a */
[----:B------:R-:W-:Y:S01]  /*1ac0*/  @!P1 LOP3.LUT R10, RZ, R12, RZ, 0x33, !PT ;  /* 0x0000000cff0a9212 */ /* 0x000fe200078e33ff */
[----:B------:R-:W-:-:S02]  /*1ad0*/  IMAD R11, R7, R21, R18 ;  /* 0x00000015070b7224 */ /* 0x000fc400078e0212 */
[----:B------:R-:W-:Y:S01]  /*1ae0*/  IMAD.WIDE.U32 R18, R7, R20, RZ ;  /* 0x0000001407127225 */ /* 0x000fe200078e00ff */
[----:B------:R-:W-:Y:S02]  /*1af0*/  LOP3.LUT R7, R4, 0x38, RZ, 0xc0, !PT ;  /* 0x0000003804077812 */ /* 0x000fe400078ec0ff */
[----:B------:R-:W-:Y:S01]  /*1b00*/  SHF.R.S32.HI R12, RZ, 0x1f, R10 ;  /* 0x0000001fff0c7819 */ /* 0x000fe2000001140a */
[----:B------:R-:W-:Y:S01]  /*1b10*/  IMAD R13, R31, R10, RZ ;  /* 0x0000000a1f0d7224 */ /* 0x000fe200078e02ff */
[----:B------:R-:W-:Y:S01]  /*1b20*/  IADD3 R8, P1, P0, R18, R8, R7 ;  /* 0x0000000812087210 */ /* 0x000fe2000783e007 */
[----:B------:R-:W-:Y:S02]  /*1b30*/  IMAD.IADD R11, R19, 0x1, R11 ;  /* 0x00000001130b7824 */ /* 0x000fe400078e020b */
[----:B------:R-:W-:-:S04]  /*1b40*/  IMAD.WIDE.U32 R18, R30, R10, RZ ;  /* 0x0000000a1e127225 */ /* 0x000fc800078e00ff */
[----:B------:R-:W-:Y:S01]  /*1b50*/  IMAD R12, R12, R30, R13 ;  /* 0x0000001e0c0c7224 */ /* 0x000fe200078e020d */
[----:B------:R-:W-:Y:S01]  /*1b60*/  IADD3.X R11, PT, PT, R11, R0, RZ, P1, P0 ;  /* 0x000000000b0b7210 */ /* 0x000fe20000fe04ff */
[----:B------:R-:W-:Y:S01]  /*1b70*/  IMAD.IADD R167, R167, 0x1, -R180 ;  /* 0x00000001a7a77824 */ /* 0x000fe200078e0ab4 */
[----:B------:R-:W1:Y:S01]  /*1b80*/  S2UR UR6, SR_CgaCtaId ;  /* 0x00000000000679c3 */ /* 0x000e620000008800 */
[----:B------:R-:W-:Y:S01]  /*1b90*/  UMOV UR7, 0x400 ;  /* 0x0000040000077882 */ /* 0x000fe20000000000 */
[----:B------:R-:W-:-:S04]  /*1ba0*/  VIADD R178, R22, 0xffffffff ;  /* 0xffffffff16b27836 */ /* 0x000fc80000000000 */
[----:B------:R-:W-:Y:S01]  /*1bb0*/  IMAD.SHL.U32 R186, R178, 0x80, RZ ;  /* 0x00000080b2ba7824 */ /* 0x000fe200078e00ff */
[----:B-1----:R-:W-:-:S06]  /*1bc0*/  ULEA UR6, UR6, UR7, 0x18 ;  /* 0x0000000706067291 */ /* 0x002fcc000f8ec0ff */
[----:B------:R-:W-:Y:S02]  /*1bd0*/  IMAD.U32 R166, RZ, RZ, UR6 ;  /* 0x00000006ffa67e24 */ /* 0x000fe4000f8e00ff */
[-C--:B-----5:R-:W-:Y:S01]  /*1be0*/  @!P3 IMAD.WIDE.U32 R30, R24, R183.reuse, RZ ;  /* 0x000000b7181eb225 */ /* 0x0a0fe200078e00ff */
[----:B------:R-:W-:Y:S02]  /*1bf0*/  IADD3 R24, P0, PT, R8, R18, RZ ;  /* 0x0000001208187210 */ /* 0x000fe40007f1e0ff */
[----:B------:R-:W-:Y:S01]  /*1c00*/  IADD3 R8, PT, PT, R19, R12, RZ ;  /* 0x0000000c13087210 */ /* 0x000fe20007ffe0ff */
[----:B------:R-:W-:Y:S01]  /*1c10*/  @!P3 IMAD R10, R25, R183, RZ ;  /* 0x000000b7190ab224 */ /* 0x000fe200078e02ff */
[----:B------:R-:W-:Y:S01]  /*1c20*/  SHF.R.U32.HI R18, RZ, 0x3, R177 ;  /* 0x00000003ff127819 */ /* 0x000fe200000116b1 */
[----:B--2---:R-:W-:-:S04]  /*1c30*/  @P3 IMAD.WIDE.U32 R12, R44, R9, RZ ;  /* 0x000000092c0c3225 */ /* 0x004fc800078e00ff */
[----:B------:R-:W-:Y:S02]  /*1c40*/  @!P3 IMAD.IADD R0, R31, 0x1, R10 ;  /* 0x000000011f00b824 */ /* 0x000fe400078e020a */
[----:B------:R-:W-:Y:S02]  /*1c50*/  @!P3 IMAD.MOV.U32 R10, RZ, RZ, R30 ;  /* 0x000000ffff0ab224 */ /* 0x000fe400078e001e */
[----:B------:R-:W-:Y:S02]  /*1c60*/  @P3 IMAD.MOV.U32 R10, RZ, RZ, R12 ;  /* 0x000000ffff0a3224 */ /* 0x000fe400078e000c */
[----:B------:R-:W-:Y:S02]  /*1c70*/  @P3 IMAD R9, R45, R9, RZ ;  /* 0x000000092d093224 */ /* 0x000fe400078e02ff */
[C---:B------:R-:W-:Y:S01]  /*1c80*/  VIADD R12, R18.reuse, 0x10 ;  /* 0x00000010120c7836 */ /* 0x040fe20000000000 */
[----:B------:R-:W-:Y:S01]  /*1c90*/  IADD3 R30, P1, PT, R7, R6, RZ ;  /* 0x00000006071e7210 */ /* 0x000fe20007f3e0ff */
[----:B------:R-:W-:Y:S01]  /*1ca0*/  IMAD.X R25, R11, 0x1, R8, P0 ;  /* 0x000000010b197824 */ /* 0x000fe200000e0608 */
[----:B------:R-:W-:Y:S01]  /*1cb0*/  IADD3 R32, P0, PT, R7, R10, RZ ;  /* 0x0000000a07207210 */ /* 0x000fe20007f1e0ff */
[C---:B------:R-:W-:Y:S01]  /*1cc0*/  VIADD R10, R18.reuse, 0x20 ;  /* 0x00000020120a7836 */ /* 0x040fe20000000000 */
[----:B------:R-:W-:Y:S01]  /*1cd0*/  @P3 IADD3 R0, PT, PT, R13, R9, RZ ;  /* 0x000000090d003210 */ /* 0x000fe20007ffe0ff */
[----:B------:R-:W-:Y:S01]  /*1ce0*/  VIADD R8, R18, 0x30 ;  /* 0x0000003012087836 */ /* 0x000fe20000000000 */
[-C--:B------:R-:W-:Y:S01]  /*1cf0*/  ISETP.GE.AND P2, PT, R12, R167.reuse, PT ;  /* 0x000000a70c00720c */ /* 0x080fe20003f46270 */
[----:B------:R-:W-:Y:S01]  /*1d00*/  IMAD.X R31, RZ, RZ, R5, P1 ;  /* 0x000000ffff1f7224 */ /* 0x000fe200008e0605 */
[----:B------:R-:W-:Y:S01]  /*1d10*/  IADD3.X R33, PT, PT, RZ, R0, RZ, P0, !PT ;  /* 0x00000000ff217210 */ /* 0x000fe200007fe4ff */
[----:B------:R-:W-:Y:S01]  /*1d20*/  IMAD.MOV.U32 R19, RZ, RZ, RZ ;  /* 0x000000ffff137224 */ /* 0x000fe200078e00ff */
[----:B------:R-:W-:-:S02]  /*1d30*/  ISETP.GE.AND P1, PT, R10, R167, PT ;  /* 0x000000a70a00720c */ /* 0x000fc40003f26270 */
[-C--:B------:R-:W-:Y:S02]  /*1d40*/  ISETP.GE.AND P0, PT, R8, R167.reuse, PT ;  /* 0x000000a70800720c */ /* 0x080fe40003f06270 */
[C---:B------:R-:W-:Y:S01]  /*1d50*/  ISETP.GE.AND P6, PT, R18.reuse, R167, PT ;  /* 0x000000a71200720c */ /* 0x040fe20003fc6270 */
[----:B------:R-:W-:Y:S02]  /*1d60*/  IMAD R173, R169, R18, RZ ;  /* 0x00000012a9ad7224 */ /* 0x000fe400078e02ff */
[----:B------:R-:W-:Y:S01]  /*1d70*/  IMAD.WIDE.U32 R30, R18, R168, R30 ;  /* 0x000000a8121e7225 */ /* 0x000fe200078e001e */
[----:B------:R-:W-:-:S03]  /*1d80*/  SHF.R.S32.HI R7, RZ, 0x1f, R181 ;  /* 0x0000001fff077819 */ /* 0x000fc600000114b5 */
[----:B------:R-:W-:Y:S01]  /*1d90*/  IMAD.WIDE.U32 R40, R41, 0x40, R18 ;  /* 0x0000004029287825 */ /* 0x000fe200078e0012 */
[----:B----4-:R-:W-:-:S03]  /*1da0*/  LEA R172, P4, R30, R16, 0x1 ;  /* 0x000000101eac7211 */ /* 0x010fc600078808ff */
[----:B---3--:R-:W-:Y:S02]  /*1db0*/  IMAD R5, R27, R181, RZ ;  /* 0x000000b51b057224 */ /* 0x008fe400078e02ff */
        /* <DEDUP_REMOVED lines=16> */
[----:B------:R-:W-:Y:S01]  /*1ec0*/  @!P6 IMAD.WIDE.U32 R40, R40, R44, R32 ;  /* 0x0000002c2828e225 */ /* 0x000fe200078e0020 */
[----:B------:R-:W-:-:S03]  /*1ed0*/  @!P1 MOV R16, R32 ;  /* 0x0000002000109202 */ /* 0x000fc60000000f00 */
[----:B------:R-:W-:Y:S01]  /*1ee0*/  @!P2 IMAD R7, R45, R39, R7 ;  /* 0x000000272d07a224 */ /* 0x000fe200078e0207 */
[----:B------:R-:W-:Y:S01]  /*1ef0*/  @!P6 IADD3 R5, PT, PT, R41, R5, RZ ;  /* 0x000000052905e210 */ /* 0x000fe20007ffe0ff */
[----:B------:R-:W-:Y:S01]  /*1f00*/  @!P2 IMAD.WIDE.U32 R38, R44, R39, R26 ;  /* 0x000000272c26a225 */ /* 0x000fe200078e001a */
[----:B------:R-:W-:-:S03]  /*1f10*/  @!P6 LEA R26, P4, R40, R34, 0x1 ;  /* 0x00000022281ae211 */ /* 0x000fc600078808ff */
[----:B------:R-:W-:Y:S01]  /*1f20*/  @!P0 IMAD.MOV.U32 R42, RZ, RZ, R32 ;  /* 0x000000ffff2a8224 */ /* 0x000fe200078e0020 */
[----:B------:R-:W-:Y:S01]  /*1f30*/  LOP3.LUT R32, R4, 0x1c0, RZ, 0xc0, !PT ;  /* 0x000001c004207812 */ /* 0x000fe200078ec0ff */
[----:B------:R-:W-:Y:S01]  /*1f40*/  @!P1 IMAD R11, R11, R44, RZ ;  /* 0x0000002c0b0b9224 */ /* 0x000fe200078e02ff */
[----:B------:R-:W-:Y:S01]  /*1f50*/  @!P6 LEA.HI.X R27, R40, R35, R5, 0x1, P4 ;  /* 0x00000023281be211 */ /* 0x000fe200020f0c05 */
[----:B------:R-:W-:Y:S01]  /*1f60*/  @!P1 IMAD.MOV.U32 R17, RZ, RZ, R33 ;  /* 0x000000ffff119224 */ /* 0x000fe200078e0021 */
[----:B------:R-:W-:Y:S01]  /*1f70*/  LOP3.LUT R5, R32, 0x38, R177, 0xf8, !PT ;  /* 0x0000003820057812 */ /* 0x000fe200078ef8b1 */
[----:B------:R-:W-:Y:S02]  /*1f80*/  @!P1 IMAD R6, R45, R36, R11 ;  /* 0x000000242d069224 */ /* 0x000fe400078e020b */
[----:B------:R-:W-:Y:S02]  /*1f90*/  @!P0 IMAD R9, R9, R44, RZ ;  /* 0x0000002c09098224 */ /* 0x000fe400078e02ff */
[----:B------:R-:W-:Y:S01]  /*1fa0*/  @!P1 IMAD.WIDE.U32 R36, R44, R36, R16 ;  /* 0x000000242c249225 */ /* 0x000fe200078e0010 */
[----:B------:R-:W-:-:S03]  /*1fb0*/  @!P2 LEA R16, P3, R38, R34, 0x1 ;  /* 0x000000222610a211 */ /* 0x000fc600078608ff */
[----:B------:R-:W-:Y:S01]  /*1fc0*/  @!P2 IMAD.IADD R7, R39, 0x1, R7 ;  /* 0x000000012707a824 */ /* 0x000fe200078e0207 */
[----:B------:R-:W-:Y:S01]  /*1fd0*/  LOP3.LUT R5, R5, 0x38, R4, 0x78, !PT ;  /* 0x0000003805057812 */ /* 0x000fe200078e7804 */
[----:B------:R-:W-:Y:S02]  /*1fe0*/  @!P0 IMAD.MOV.U32 R43, RZ, RZ, R33 ;  /* 0x000000ffff2b8224 */ /* 0x000fe400078e0021 */
[-C--:B------:R-:W-:Y:S01]  /*1ff0*/  @!P0 IMAD R0, R45, R30.reuse, R9 ;  /* 0x0000001e2d008224 */ /* 0x080fe200078e0209 */
[----:B------:R-:W-:Y:S01]  /*2000*/  @!P2 LEA.HI.X R17, R38, R35, R7, 0x1, P3 ;  /* 0x000000232611a211 */ /* 0x000fe200018f0c07 */
[----:B------:R-:W-:Y:S01]  /*2010*/  @!P0 IMAD.WIDE.U32 R30, R44, R30, R42 ;  /* 0x0000001e2c1e8225 */ /* 0x000fe200078e002a */
[----:B------:R-:W-:Y:S02]  /*2020*/  @!P1 LEA R38, P4, R36, R34, 0x1 ;  /* 0x0000002224269211 */ /* 0x000fe400078808ff */
[----:B------:R-:W-:Y:S01]  /*2030*/  LOP3.LUT R5, R5, 0x1e00, R4, 0xf8, !PT ;  /* 0x00001e0005057812 */ /* 0x000fe200078ef804 */
[----:B------:R-:W-:Y:S01]  /*2040*/  @!P1 IMAD.IADD R6, R37, 0x1, R6 ;  /* 0x0000000125069824 */ /* 0x000fe200078e0206 */
[----:B------:R-:W-:-:S02]  /*2050*/  @!P0 IADD3 R0, PT, PT, R31, R0, RZ ;  /* 0x000000001f008210 */ /* 0x000fc40007ffe0ff */
[----:B------:R-:W-:Y:S02]  /*2060*/  @!P0 LEA R34, P3, R30, R34, 0x1 ;  /* 0x000000221e228211 */ /* 0x000fe400078608ff */
[-C--:B------:R-:W-:Y:S01]  /*2070*/  @!P1 LEA.HI.X R39, R36, R35.reuse, R6, 0x1, P4 ;  /* 0x0000002324279211 */ /* 0x080fe200020f0c06 */
[----:B------:R-:W-:Y:S02]  /*2080*/  IMAD R6, R5, 0x2, R166 ;  /* 0x0000000205067824 */ /* 0x000fe400078e02a6 */
[----:B------:R-:W-:Y:S01]  /*2090*/  IMAD.IADD R5, R23, 0x1, -R186 ;  /* 0x0000000117057824 */ /* 0x000fe200078e0aba */
[----:B------:R-:W-:Y:S01]  /*20a0*/  @!P0 LEA.HI.X R35, R30, R35, R0, 0x1, P3 ;  /* 0x000000231e238211 */ /* 0x000fe200018f0c00 */
[C---:B------:R-:W-:Y:S01]  /*20b0*/  IMAD.SHL.U32 R31, R168.reuse, 0x10, RZ ;  /* 0x00000010a81f7824 */ /* 0x040fe200078e00ff */
[----:B------:R-:W-:Y:S01]  /*20c0*/  SHF.L.U64.HI R0, R168, 0x4, R169 ;  /* 0x00000004a8007819 */ /* 0x000fe200000102a9 */
[----:B------:R-:W-:Y:S01]  /*20d0*/  @!PT LDS RZ, [RZ] ;  /* 0x00000000fffff984 */ /* 0x000fe20000000800 */
[----:B------:R-:W-:Y:S01]  /*20e0*/  @!PT LDS RZ, [RZ] ;  /* 0x00000000fffff984 */ /* 0x000fe20000000800 */
[----:B------:R-:W-:Y:S01]  /*20f0*/  @!PT LDS RZ, [RZ] ;  /* 0x00000000fffff984 */ /* 0x000fe20000000800 */
[----:B------:R1:W-:Y:S01]  /*2100*/  @!P6 LDGSTS.E.BYPASS.LTC128B.128 [R6], desc[UR4][R26.64] ;  /* 0x000000001a06efae */ /* 0x0003e2000b981a04 */
[----:B------:R-:W-:-:S02]  /*2110*/  ISETP.GE.AND P3, PT, R10, R5, PT ;  /* 0x000000050a00720c */ /* 0x000fc40003f66270 */
[C---:B------:R-:W-:Y:S01]  /*2120*/  SHF.L.U64.HI R0, R31.reuse, 0x1, R0 ;  /* 0x000000011f007819 */ /* 0x040fe20000010200 */
[----:B------:R2:W-:Y:S01]  /*2130*/  @!P2 LDGSTS.E.BYPASS.LTC128B.128 [R6+0x800], desc[UR4][R16.64] ;  /* 0x008000001006afae */ /* 0x0005e2000b981a04 */
[-C--:B------:R-:W-:Y:S02]  /*2140*/  ISETP.GE.AND P4, PT, R18, R5.reuse, PT ;  /* 0x000000051200720c */ /* 0x080fe40003f86270 */
[----:B------:R-:W-:Y:S01]  /*2150*/  SHF.L.U32 R31, R31, 0x1, RZ ;  /* 0x000000011f1f7819 */ /* 0x000fe200000006ff */
[----:B------:R3:W-:Y:S01]  /*2160*/  @!P1 LDGSTS.E.BYPASS.LTC128B.128 [R6+0x1000], desc[UR4][R38.64] ;  /* 0x0100000026069fae */ /* 0x0007e2000b981a04 */
[----:B------:R-:W-:Y:S02]  /*2170*/  ISETP.GE.AND P5, PT, R12, R5, PT ;  /* 0x000000050c00720c */ /* 0x000fe40003fa6270 */
[----:B------:R-:W-:Y:S01]  /*2180*/  IADD3 R36, P1, PT, R31, R172, RZ ;  /* 0x000000ac1f247210 */ /* 0x000fe20007f3e0ff */
[----:B------:R4:W-:Y:S01]  /*2190*/  @!P0 LDGSTS.E.BYPASS.LTC128B.128 [R6+0x1800], desc[UR4][R34.64] ;  /* 0x0180000022068fae */ /* 0x0009e2000b981a04 */
[----:B------:R-:W-:-:S02]  /*21a0*/  VIADD R32, R18, 0x40 ;  /* 0x0000004012207836 */ /* 0x000fc40000000000 */
[----:B------:R-:W-:Y:S01]  /*21b0*/  @!P3 LEA R44, P0, R168, R36, 0x5 ;  /* 0x00000024a82cb211 */ /* 0x000fe200078028ff */
[----:B------:R-:W-:Y:S02]  /*21c0*/  IMAD.X R37, R0, 0x1, R173, P1 ;  /* 0x0000000100257824 */ /* 0x000fe400008e06ad */
[----:B------:R-:W-:Y:S01]  /*21d0*/  @!P4 LDGSTS.E.BYPASS.LTC128B.128 [R6+0x2000], desc[UR4][R172.64] ;  /* 0x02000000ac06cfae */ /* 0x000fe2000b981a04 */
[----:B------:R-:W-:Y:S02]  /*21e0*/  ISETP.GE.AND P6, PT, R8, R5, PT ;  /* 0x000000050800720c */ /* 0x000fe40003fc6270 */
[----:B------:R-:W-:Y:S01]  /*21f0*/  @!P3 LEA.HI.X R45, R168, R37, R169, 0x5, P0 ;  /* 0x00000025a82db211 */ /* 0x000fe200000f2ca9 */
[----:B------:R5:W-:Y:S01]  /*2200*/  @!P5 LDGSTS.E.BYPASS.LTC128B.128 [R6+0x2800], desc[UR4][R36.64] ;  /* 0x028000002406dfae */ /* 0x000be2000b981a04 */
[----:B------:R-:W-:Y:S02]  /*2210*/  ISETP.GE.AND P5, PT, R32, R5, PT ;  /* 0x000000052000720c */ /* 0x000fe40003fa6270 */
[C---:B------:R-:W-:Y:S01]  /*2220*/  IADD3 R30, PT, PT, R18.reuse, 0x50, RZ ;  /* 0x00000050121e7810 */ /* 0x040fe20007ffe0ff */
[----:B------:R5:W-:Y:S01]  /*2230*/  @!P3 LDGSTS.E.BYPASS.LTC128B.128 [R6+0x3000], desc[UR4][R44.64] ;  /* 0x030000002c06bfae */ /* 0x000be2000b981a04 */
[----:B-1----:R-:W-:-:S02]  /*2240*/  VIADD R26, R18, 0x60 ;  /* 0x00000060121a7836 */ /* 0x002fc40000000000 */
[----:B--2---:R-:W-:-:S03]  /*2250*/  VIADD R16, R18, 0x70 ;  /* 0x0000007012107836 */ /* 0x004fc60000000000 */
[-C--:B------:R-:W-:Y:S02]  /*2260*/  ISETP.GE.AND P2, PT, R26, R5.reuse, PT ;  /* 0x000000051a00720c */ /* 0x080fe40003f46270 */
[-C--:B------:R-:W-:Y:S02]  /*2270*/  ISETP.GE.AND P1, PT, R16, R5.reuse, PT ;  /* 0x000000051000720c */ /* 0x080fe40003f26270 */
[----:B------:R-:W-:Y:S01]  /*2280*/  ISETP.GE.AND P3, PT, R30, R5, PT ;  /* 0x000000051e00720c */ /* 0x000fe20003f66270 */
[----:B------:R-:W-:Y:S01]  /*2290*/  @!P5 IMAD.MOV.U32 R40, RZ, RZ, R36 ;  /* 0x000000ffff28d224 */ /* 0x000fe200078e0024 */
[----:B------:R-:W-:Y:S01]  /*22a0*/  @!P6 LEA R42, P0, R168, R36, 0x6 ;  /* 0x00000024a82ae211 */ /* 0x000fe200078030ff */
[----:B------:R-:W-:Y:S02]  /*22b0*/  @!P5 IMAD.MOV.U32 R41, RZ, RZ, R37 ;  /* 0x000000ffff29d224 */ /* 0x000fe400078e0025 */
[----:B------:R-:W-:-:S04]  /*22c0*/  @!P5 IMAD R11, R169, 0x60, RZ ;  /* 0x00000060a90bd824 */ /* 0x000fc800078e02ff */
[----:B---3--:R-:W-:Y:S02]  /*22d0*/  @!P2 IMAD.MOV.U32 R38, RZ, RZ, R36 ;  /* 0x000000ffff26a224 */ /* 0x008fe400078e0024 */
[--C-:B------:R-:W-:Y:S01]  /*22e0*/  @!P2 IMAD.MOV.U32 R39, RZ, RZ, R37.reuse ;  /* 0x000000ffff27a224 */ /* 0x100fe200078e0025 */
[-C--:B----4-:R-:W-:Y:S01]  /*22f0*/  @!P1 MOV R34, R36.reuse ;  /* 0x0000002400229202 */ /* 0x090fe20000000f00 */
[----:B------:R-:W-:Y:S01]  /*2300*/  @!P1 IMAD.MOV.U32 R35, RZ, RZ, R37 ;  /* 0x000000ffff239224 */ /* 0x000fe200078e0025 */
[C---:B------:R-:W-:Y:S01]  /*2310*/  @!P6 LEA.HI.X R43, R168.reuse, R37, R169, 0x6, P0 ;  /* 0x00000025a82be211 */ /* 0x040fe200000f34a9 */
[C---:B------:R-:W-:Y:S01]  /*2320*/  @!P5 IMAD.WIDE.U32 R40, R168.reuse, 0x60, R40 ;  /* 0x00000060a828d825 */ /* 0x040fe200078e0028 */
[----:B-----5:R-:W-:-:S03]  /*2330*/  @!P3 LEA R36, P0, R168, R36, 0x7 ;  /* 0x00000024a824b211 */ /* 0x020fc600078038ff */
[C---:B------:R-:W-:Y:S02]  /*2340*/  @!P2 IMAD R9, R169.reuse, 0xa0, RZ ;  /* 0x000000a0a909a824 */ /* 0x040fe400078e02ff */
[C---:B------:R-:W-:Y:S01]  /*2350*/  @!P2 IMAD.WIDE.U32 R38, R168.reuse, 0xa0, R38 ;  /* 0x000000a0a826a825 */ /* 0x040fe200078e0026 */
[C---:B------:R-:W-:Y:S01]  /*2360*/  @!P3 LEA.HI.X R37, R168.reuse, R37, R169, 0x7, P0 ;  /* 0x00000025a825b211 */ /* 0x040fe200000f3ca9 */
[----:B------:R1:W-:Y:S02]  /*2370*/  @!P6 LDGSTS.E.BYPASS.LTC128B.128 [R6+0x3800], desc[UR4][R42.64] ;  /* 0x038000002a06efae */ /* 0x0003e4000b981a04 */
        /* <DEDUP_REMOVED lines=10> */
[----:B------:R-:W-:-:S02]  /*2420*/  IMAD R7, R21, R18, RZ ;  /* 0x0000001215077224 */ /* 0x000fc400078e02ff */
[----:B------:R-:W-:Y:S01]  /*2430*/  IMAD.WIDE.U32 R24, R18, R20, R24 ;  /* 0x0000001412187225 */ /* 0x000fe200078e0018 */
[----:B------:R-:W-:-:S04]  /*2440*/  ISETP.GE.AND P0, PT, R12, R5, PT ;  /* 0x000000050c00720c */ /* 0x000fc80003f06270 */
[----:B------:R-:W-:Y:S01]  /*2450*/  IADD3 R175, PT, PT, R25, R7, RZ ;  /* 0x0000000719af7210 */ /* 0x000fe20007ffe0ff */
[----:B------:R-:W-:Y:S01]  /*2460*/  IMAD.SHL.U32 R7, R20, 0x10, RZ ;  /* 0x0000001014077824 */ /* 0x000fe200078e00ff */
[----:B------:R-:W-:Y:S01]  /*2470*/  LEA R174, P2, R24, R14, 0x1 ;  /* 0x0000000e18ae7211 */ /* 0x000fe200078408ff */
[----:B------:R-:W-:-:S12]  /*2480*/  DEPBAR.LE SB0, 0x0 ;  /* 0x000080000000791a */ /* 0x000fd80000000000 */
[----:B------:R-:W-:Y:S05]  /*2490*/  WARPSYNC.ALL ;  /* 0x0000000000007948 */ /* 0x000fea0003800000 */
[----:B------:R-:W-:Y:S02]  /*24a0*/  ISETP.GE.AND P1, PT, R10, R5, PT ;  /* 0x000000050a00720c */ /* 0x000fe40003f26270 */
[----:B------:R-:W-:Y:S01]  /*24b0*/  LEA.HI.X R175, R24, R15, R175, 0x1, P2 ;  /* 0x0000000f18af7211 */ /* 0x000fe200010f0caf */
[----:B------:R-:W-:Y:S01]  /*24c0*/  BAR.SYNC.DEFER_BLOCKING 0x0 ;  /* 0x0000000000007b1d */ /* 0x000fe20000010000 */
[----:B------:R-:W-:Y:S02]  /*24d0*/  SHF.L.U64.HI R10, R20, 0x4, R21 ;  /* 0x00000004140a7819 */ /* 0x000fe40000010215 */
[----:B------:R-:W-:-:S02]  /*24e0*/  LEA R12, P2, R7, R174, 0x1 ;  /* 0x000000ae070c7211 */ /* 0x000fc400078408ff */
[----:B------:R-:W-:Y:S02]  /*24f0*/  ISETP.GE.AND P5, PT, R32, R5, PT ;  /* 0x000000052000720c */ /* 0x000fe40003fa6270 */
        /* <DEDUP_REMOVED lines=15> */
[----:B------:R-:W-:-:S04]  /*25f0*/  @!P1 LEA R10, P0, R20, R12, 0x5 ;  /* 0x0000000c140a9211 */ /* 0x000fc800078028ff */
[CC--:B------:R-:W-:Y:S01]  /*2600*/  @!P1 LEA.HI.X R11, R20.reuse, R13.reuse, R21, 0x5, P0 ;  /* 0x0000000d140b9211 */ /* 0x0c0fe200000f2c15 */
[--C-:B------:R-:W-:Y:S01]  /*2610*/  @!P5 IMAD.MOV.U32 R18, RZ, RZ, R12.reuse ;  /* 0x000000ffff12d224 */ /* 0x100fe200078e000c */
[----:B------:R-:W-:Y:S01]  /*2620*/  @P1 STS.128 [R6+0x7000], RZ ;  /* 0x007000ff06001388 */ /* 0x000fe20000000c00 */
[----:B------:R-:W-:Y:S01]  /*2630*/  @!P5 IMAD.MOV.U32 R19, RZ, RZ, R13 ;  /* 0x000000ffff13d224 */ /* 0x000fe200078e000d */
[----:B------:R-:W-:Y:S02]  /*2640*/  @!P3 MOV R17, R13 ;  /* 0x0000000d0011b202 */ /* 0x000fe40000000f00 */
[----:B------:R-:W-:Y:S01]  /*2650*/  @!PT LDS RZ, [RZ] ;  /* 0x00000000fffff984 */ /* 0x000fe20000000800 */
[----:B------:R-:W-:Y:S01]  /*2660*/  @!PT LDS RZ, [RZ] ;  /* 0x00000000fffff984 */ /* 0x000fe20000000800 */
[----:B------:R-:W-:Y:S01]  /*2670*/  @!PT LDS RZ, [RZ] ;  /* 0x00000000fffff984 */ /* 0x000fe20000000800 */
[----:B------:R3:W-:Y:S01]  /*2680*/  @!P1 LDGSTS.E.BYPASS.LTC128B.128 [R6+0x7000], desc[UR4][R10.64] ;  /* 0x070000000a069fae */ /* 0x0007e2000b981a04 */
[----:B------:R-:W-:Y:S01]  /*2690*/  @!P6 LEA R24, P1, R20, R12, 0x6 ;  /* 0x0000000c1418e211 */ /* 0x000fe200078230ff */
[----:B------:R-:W-:Y:S02]  /*26a0*/  @!P5 IMAD R8, R21, 0x60, RZ ;  /* 0x000000601508d824 */ /* 0x000fe400078e02ff */
[----:B------:R-:W-:-:S02]  /*26b0*/  @!P3 IMAD.MOV.U32 R16, RZ, RZ, R12 ;  /* 0x000000ffff10b224 */ /* 0x000fc400078e000c */
[C---:B------:R-:W-:Y:S01]  /*26c0*/  @!P5 IMAD.WIDE.U32 R18, R20.reuse, 0x60, R18 ;  /* 0x000000601412d825 */ /* 0x040fe200078e0012 */
[----:B------:R-:W-:-:S03]  /*26d0*/  @!P6 LEA.HI.X R25, R20, R13, R21, 0x6, P1 ;  /* 0x0000000d1419e211 */ /* 0x000fc600008f3415 */
[----:B------:R-:W-:Y:S02]  /*26e0*/  @!P2 IMAD.MOV.U32 R14, RZ, RZ, R12 ;  /* 0x000000ffff0ea224 */ /* 0x000fe400078e000c */
[----:B------:R-:W-:Y:S02]  /*26f0*/  @!P2 IMAD.MOV.U32 R15, RZ, RZ, R13 ;  /* 0x000000ffff0fa224 */ /* 0x000fe400078e000d */
[----:B------:R-:W-:Y:S01]  /*2700*/  @!P3 IMAD R7, R21, 0xa0, RZ ;  /* 0x000000a01507b824 */ /* 0x000fe200078e02ff */
[C---:B--2---:R-:W-:Y:S01]  /*2710*/  @!P4 LEA R12, P0, R20.reuse, R12, 0x7 ;  /* 0x0000000c140cc211 */ /* 0x044fe200078038ff */
[C---:B------:R-:W-:Y:S01]  /*2720*/  @!P3 IMAD.WIDE.U32 R16, R20.reuse, 0xa0, R16 ;  /* 0x000000a01410b825 */ /* 0x040fe200078e0010 */
[----:B------:R-:W-:Y:S03]  /*2730*/  @P6 STS.128 [R6+0x7800], RZ ;  /* 0x007800ff06006388 */ /* 0x000fe60000000c00 */
        /* <DEDUP_REMOVED lines=9> */
[----:B------:R-:W-:Y:S01]  /*27d0*/  @!P3 IMAD.IADD R17, R17, 0x1, R7 ;  /* 0x000000011111b824 */ /* 0x000fe200078e0207 */
[----:B------:R-:W-:Y:S02]  /*27e0*/  @!P2 IADD3 R15, PT, PT, R15, R5, RZ ;  /* 0x000000050f0fa210 */ /* 0x000fe40007ffe0ff */
        /* <DEDUP_REMOVED lines=21> */
[--C-:B------:R-:W-:Y:S01]  /*2940*/  SHF.R.U32.HI R7, RZ, 0x1, R177.reuse ;  /* 0x00000001ff077819 */ /* 0x100fe200000116b1 */
[----:B------:R-:W-:Y:S01]  /*2950*/  IMAD.SHL.U32 R179, R177, 0x20, RZ ;  /* 0x00000020b1b37824 */ /* 0x000fe200078e00ff */
[----:B------:R-:W-:Y:S01]  /*2960*/  SHF.R.U32.HI R170, RZ, 0x4, R177 ;  /* 0x00000004ffaa7819 */ /* 0x000fe200000116b1 */
[----:B------:R-:W0:Y:S01]  /*2970*/  LDGDEPBAR ;  /* 0x00000000000079af */ /* 0x000e220000000000 */
[----:B------:R-:W-:-:S02]  /*2980*/  LOP3.LUT R8, R30, 0x1c0, RZ, 0xc0, !PT ;  /* 0x000001c01e087812 */ /* 0x000fc400078ec0ff */
[----:B------:R-:W-:Y:S02]  /*2990*/  LOP3.LUT R5, R177, 0x8, RZ, 0xc0, !PT ;  /* 0x00000008b1057812 */ /* 0x000fe400078ec0ff */
[----:B------:R-:W-:Y:S01]  /*29a0*/  LOP3.LUT R7, R8, 0x8, R7, 0xf8, !PT ;  /* 0x0000000808077812 */ /* 0x000fe200078ef807 */
[----:B------:R-:W-:Y:S01]  /*29b0*/  IMAD.SHL.U32 R8, R170, 0x400, RZ ;  /* 0x00000400aa087824 */ /* 0x000fe200078e00ff */
[----:B------:R-:W-:Y:S02]  /*29c0*/  LOP3.LUT R5, R5, 0x1c0, R30, 0x78, !PT ;  /* 0x000001c005057812 */ /* 0x000fe400078e781e */
[----:B------:R-:W-:Y:S02]  /*29d0*/  LOP3.LUT R179, R179, 0x7c00, RZ, 0xc0, !PT ;  /* 0x00007c00b3b37812 */ /* 0x000fe400078ec0ff */
[--C-:B------:R-:W-:Y:S02]  /*29e0*/  LOP3.LUT R5, R5, 0x38, R4.reuse, 0x78, !PT ;  /* 0x0000003805057812 */ /* 0x100fe400078e7804 */
[----:B------:R-:W-:-:S02]  /*29f0*/  LOP3.LUT R4, R7, 0x38, R4, 0x78, !PT ;  /* 0x0000003807047812 */ /* 0x000fc400078e7804 */
[----:B------:R-:W-:Y:S02]  /*2a00*/  LOP3.LUT R165, R179, 0x200, R30, 0xf8, !PT ;  /* 0x00000200b3a57812 */ /* 0x000fe400078ef81e */
[----:B------:R-:W-:-:S03]  /*2a10*/  LOP3.LUT R8, R8, 0x400, RZ, 0xc0, !PT ;  /* 0x0000040008087812 */ /* 0x000fc600078ec0ff */
[----:B------:R-:W-:Y:S01]  /*2a20*/  IMAD.IADD R165, R4, 0x1, R165 ;  /* 0x0000000104a57824 */ /* 0x000fe200078e02a5 */
[----:B------:R-:W-:-:S03]  /*2a30*/  LEA R5, R5, R8, 0x1 ;  /* 0x0000000805057211 */ /* 0x000fc600078e08ff */
[----:B------:R-:W-:Y:S02]  /*2a40*/  IMAD R165, R165, 0x2, R166 ;  /* 0x00000002a5a57824 */ /* 0x000fe400078e02a6 */
[----:B------:R-:W-:-:S03]  /*2a50*/  IMAD.IADD R164, R166, 0x1, R5 ;  /* 0x00000001a6a47824 */ /* 0x000fc600078e0205 */
[----:B------:R-:W-:Y:S04]  /*2a60*/  LDSM.16.M88.4 R64, [R165] ;  /* 0x00000000a540783b */ /* 0x000fe80000000200 */
[----:B---3--:R-:W3:Y:S01]  /*2a70*/  LDSM.16.M88.4 R8, [R164+0x2000] ;  /* 0x00200000a408783b */ /* 0x008ee20000000200 */
[----:B------:R-:W-:Y:S01]  /*2a80*/  R2P PR, R177, 0x6 ;  /* 0x00000006b1007804 */ /* 0x000fe20000000000 */
[----:B------:R-:W-:Y:S02]  /*2a90*/  IMAD.MOV.U32 R5, RZ, RZ, 0x20 ;  /* 0x00000020ff057424 */ /* 0x000fe400078e00ff */
[----:B--2---:R-:W2:Y:S03]  /*2aa0*/  LDSM.16.M88.4 R12, [R164+0x2800] ;  /* 0x00280000a40c783b */ /* 0x004ea60000000200 */
[----:B------:R-:W-:Y:S01]  /*2ab0*/  SEL R5, R5, 0xffffffe0, !P1 ;  /* 0xffffffe005057807 */ /* 0x000fe20004800000 */
[----:B------:R-:W-:Y:S01]  /*2ac0*/  IMAD.MOV.U32 R7, RZ, RZ, 0x40 ;  /* 0x00000040ff077424 */ /* 0x000fe200078e00ff */
[----:B------:R-:W-:Y:S02]  /*2ad0*/  LDSM.16.M88.4 R52, [R164+0x3000] ;  /* 0x00300000a434783b */ /* 0x000fe40000000200 */
[----:B------:R-:W-:Y:S01]  /*2ae0*/  IADD3 R159, PT, PT, R164, R5, RZ ;  /* 0x00000005a49f7210 */ /* 0x000fe20007ffe0ff */
[----:B------:R-:W-:Y:S01]  /*2af0*/  IMAD.IADD R163, R165, 0x1, R5 ;  /* 0x00000001a5a37824 */ /* 0x000fe200078e0205 */
[----:B------:R-:W-:Y:S04]  /*2b00*/  LDSM.16.M88.4 R68, [R164+0x3800] ;  /* 0x00380000a444783b */ /* 0x000fe80000000200 */
[----:B------:R-:W-:Y:S04]  /*2b10*/  LDSM.16.M88.4 R60, [R163] ;  /* 0x00000000a33c783b */ /* 0x000fe80000000200 */
[----:B-1----:R-:W1:Y:S01]  /*2b20*/  LDSM.16.M88.4 R36, [R159+0x2000] ;  /* 0x002000009f24783b */ /* 0x002e620000000200 */
[----:B------:R-:W-:-:S03]  /*2b30*/  SEL R7, R7, 0xffffffc0, !P2 ;  /* 0xffffffc007077807 */ /* 0x000fc60005000000 */
[----:B------:R-:W5:Y:S02]  /*2b40*/  LDSM.16.M88.4 R76, [R159+0x2800] ;  /* 0x002800009f4c783b */ /* 0x000f640000000200 */
[--C-:B------:R-:W-:Y:S02]  /*2b50*/  IMAD.IADD R162, R165, 0x1, R7.reuse ;  /* 0x00000001a5a27824 */ /* 0x100fe400078e0207 */
[----:B------:R-:W-:Y:S01]  /*2b60*/  IMAD.IADD R158, R164, 0x1, R7 ;  /* 0x00000001a49e7824 */ /* 0x000fe200078e0207 */
[----:B------:R-:W-:Y:S04]  /*2b70*/  LDSM.16.M88.4 R72, [R159+0x3000] ;  /* 0x003000009f48783b */ /* 0x000fe80000000200 */
[----:B------:R-:W-:Y:S04]  /*2b80*/  LDSM.16.M88.4 R44, [R162] ;  /* 0x00000000a22c783b */ /* 0x000fe80000000200 */
[----:B------:R-:W5:Y:S01]  /*2b90*/  LDSM.16.M88.4 R24, [R158+0x2000] ;  /* 0x002000009e18783b */ /* 0x000f620000000200 */
[C---:B---3--:R-:W-:Y:S01]  /*2ba0*/  HMMA.16816.F32 R40, R64.reuse, R8, RZ ;  /* 0x000000084028723c */ /* 0x048fe200000018ff */
[C---:B------:R-:W-:Y:S01]  /*2bb0*/  IMAD.IADD R161, R5.reuse, 0x1, R162 ;  /* 0x0000000105a17824 */ /* 0x040fe200078e02a2 */
[----:B------:R-:W-:Y:S01]  /*2bc0*/  IADD3 R157, PT, PT, R5, R158, RZ ;  /* 0x0000009e059d7210 */ /* 0x000fe20007ffe0ff */
[----:B------:R-:W3:Y:S04]  /*2bd0*/  LDSM.16.M88.4 R48, [R158+0x2800] ;  /* 0x002800009e30783b */ /* 0x000ee80000000200 */
[----:B------:R-:W-:Y:S01]  /*2be0*/  LDSM.16.M88.4 R32, [R161] ;  /* 0x00000000a120783b */ /* 0x000fe20000000200 */
[C---:B------:R-:W-:Y:S03]  /*2bf0*/  HMMA.16816.F32 R8, R64.reuse, R10, RZ ;  /* 0x0000000a4008723c */ /* 0x040fe600000018ff */
[----:B------:R-:W3:Y:S05]  /*2c00*/  LDSM.16.M88.4 R56, [R157+0x2000] ;  /* 0x002000009d38783b */ /* 0x000eea0000000200 */
[----:B--2---:R-:W-:Y:S08]  /*2c10*/  HMMA.16816.F32 R16, R64, R12, RZ ;  /* 0x0000000c4010723c */ /* 0x004ff000000018ff */
[C---:B-1----:R-:W-:Y:S08]  /*2c20*/  HMMA.16816.F32 R40, R60.reuse, R36, R40 ;  /* 0x000000243c28723c */ /* 0x042ff00000001828 */
[C---:B------:R-:W-:Y:S08]  /*2c30*/  HMMA.16816.F32 R8, R60.reuse, R38, R8 ;  /* 0x000000263c08723c */ /* 0x040ff00000001808 */
[----:B-----5:R-:W-:Y:S08]  /*2c40*/  HMMA.16816.F32 R16, R60, R76, R16 ;  /* 0x0000004c3c10723c */ /* 0x020ff00000001810 */
[C---:B------:R-:W-:Y:S08]  /*2c50*/  HMMA.16816.F32 R40, R44.reuse, R24, R40 ;  /* 0x000000182c28723c */ /* 0x040ff00000001828 */
[C---:B------:R-:W-:Y:S01]  /*2c60*/  HMMA.16816.F32 R8, R44.reuse, R26, R8 ;  /* 0x0000001a2c08723c */ /* 0x040fe20000001808 */
[----:B------:R-:W1:Y:S07]  /*2c70*/  LDSM.16.M88.4 R24, [R157+0x2800] ;  /* 0x002800009d18783b */ /* 0x000e6e0000000200 */
[----:B---3--:R-:W-:Y:S08]  /*2c80*/  HMMA.16816.F32 R16, R44, R48, R16 ;  /* 0x000000302c10723c */ /* 0x008ff00000001810 */
[----:B------:R-:W-:Y:S08]  /*2c90*/  HMMA.16816.F32 R12, R64, R14, RZ ;  /* 0x0000000e400c723c */ /* 0x000ff000000018ff */
[C---:B------:R-:W-:Y:S08]  /*2ca0*/  HMMA.16816.F32 R40, R32.reuse, R56, R40 ;  /* 0x000000382028723c */ /* 0x040ff00000001828 */
[C---:B------:R-:W-:Y:S01]  /*2cb0*/  HMMA.16816.F32 R8, R32.reuse, R58, R8 ;  /* 0x0000003a2008723c */ /* 0x040fe20000001808 */
[----:B------:R-:W2:Y:S07]  /*2cc0*/  LDSM.16.M88.4 R56, [R159+0x3800] ;  /* 0x003800009f38783b */ /* 0x000eae0000000200 */
[----:B-1----:R-:W-:Y:S08]  /*2cd0*/  HMMA.16816.F32 R16, R32, R24, R16 ;  /* 0x000000182010723c */ /* 0x002ff00000001810 */
[----:B------:R-:W-:Y:S08]  /*2ce0*/  HMMA.16816.F32 R12, R60, R78, R12 ;  /* 0x0000004e3c0c723c */ /* 0x000ff0000000180c */
[C---:B------:R-:W-:Y:S08]  /*2cf0*/  HMMA.16816.F32 R36, R64.reuse, R52, RZ ;  /* 0x000000344024723c */ /* 0x040ff000000018ff */
[----:B------:R-:W-:Y:S08]  /*2d00*/  HMMA.16816.F32 R52, R64, R54, RZ ;  /* 0x000000364034723c */ /* 0x000ff000000018ff */
[----:B------:R-:W-:Y:S08]  /*2d10*/  HMMA.16816.F32 R12, R44, R50, R12 ;  /* 0x000000322c0c723c */ /* 0x000ff0000000180c */
[C---:B------:R-:W-:Y:S08]  /*2d20*/  HMMA.16816.F32 R36, R60.reuse, R72, R36 ;  /* 0x000000483c24723c */ /* 0x040ff00000001824 */
[----:B------:R-:W-:Y:S01]  /*2d30*/  HMMA.16816.F32 R72, R60, R74, R52 ;  /* 0x0000004a3c48723c */ /* 0x000fe20000001834 */
[----:B------:R-:W-:Y:S07]  /*2d40*/  LDSM.16.M88.4 R52, [R157+0x3000] ;  /* 0x003000009d34783b */ /* 0x000fee0000000200 */
[----:B------:R-:W-:Y:S08]  /*2d50*/  HMMA.16816.F32 R48, R64, R68, RZ ;  /* 0x000000444030723c */ /* 0x000ff000000018ff */
[----:B------:R-:W-:Y:S01]  /*2d60*/  HMMA.16816.F32 R12, R32, R26, R12 ;  /* 0x0000001a200c723c */ /* 0x000fe2000000180c */
[----:B------:R-:W-:Y:S11]  /*2d70*/  LDSM.16.M88.4 R24, [R159+0x4000] ;  /* 0x004000009f18783b */ /* 0x000ff60000000200 */
[----:B--2---:R-:W-:Y:S01]  /*2d80*/  HMMA.16816.F32 R48, R60, R56, R48 ;  /* 0x000000383c30723c */ /* 0x004fe20000001830 */
        /* <DEDUP_REMOVED lines=22> */
[-C--:B------:R-:W-:Y:S01]  /*2ef0*/  FMUL.FTZ R12, R12, R80.reuse ;  /* 0x000000500c0c7220 */ /* 0x080fe20000410000 */
[-C--:B------:R-:W-:Y:S01]  /*2f00*/  FMUL.FTZ R90, R13, R80.reuse ;  /* 0x000000500d5a7220 */ /* 0x080fe20000410000 */
[----:B------:R-:W-:-:S04]  /*2f10*/  FMUL.FTZ R91, R14, R80 ;  /* 0x000000500e5b7220 */ /* 0x000fc80000410000 */
[----:B------:R-:W-:Y:S01]  /*2f20*/  HMMA.16816.F32 R68, R64, R70, RZ ;  /* 0x000000464044723c */ /* 0x000fe200000018ff */
[----:B------:R3:W-:Y:S01]  /*2f30*/  MUFU.TANH R89, R12 ;  /* 0x0000000c00597308 */ /* 0x0007e20000002400 */
[----:B------:R-:W-:-:S06]  /*2f40*/  FMUL.FTZ R92, R15, R80 ;  /* 0x000000500f5c7220 */ /* 0x000fcc0000410000 */
        /* <DEDUP_REMOVED lines=13> */
[-C--:B------:R-:W-:Y:S01]  /*3020*/  FMUL.FTZ R37, R37, R80.reuse ;  /* 0x0000005025257220 */ /* 0x080fe20000410000 */
[-C--:B------:R-:W-:Y:S01]  /*3030*/  FMUL.FTZ R38, R38, R80.reuse ;  /* 0x0000005026267220 */ /* 0x080fe20000410000 */
[-C--:B------:R-:W-:Y:S01]  /*3040*/  FMUL.FTZ R39, R39, R80.reuse ;  /* 0x0000005027277220 */ /* 0x080fe20000410000 */
[----:B------:R-:W-:-:S02]  /*3050*/  FMUL.FTZ R48, R48, R80 ;  /* 0x0000005030307220 */ /* 0x000fc40000410000 */
[----:B------:R-:W-:Y:S01]  /*3060*/  HMMA.16816.F32 R68, R44, R18, R68 ;  /* 0x000000122c44723c */ /* 0x000fe20000001844 */
        /* <DEDUP_REMOVED lines=13> */
[----:B------:R-:W3:Y:S07]  /*3140*/  LDSM.16.M88.4 R40, [R164+0x5000] ;  /* 0x00500000a428783b */ /* 0x000eee0000000200 */
[C---:B-1----:R-:W-:Y:S08]  /*3150*/  HMMA.16816.F32 R36, R60.reuse, R24, R36 ;  /* 0x000000183c24723c */ /* 0x042ff00000001824 */
[----:B------:R-:W-:Y:S01]  /*3160*/  HMMA.16816.F32 R52, R60, R26, R52 ;  /* 0x0000001a3c34723c */ /* 0x000fe20000001834 */
[----:B------:R-:W1:Y:S01]  /*3170*/  LDSM.16.M88.4 R24, [R157+0x4800] ;  /* 0x004800009d18783b */ /* 0x000e620000000200 */
[-C--:B------:R-:W-:Y:S01]  /*3180*/  FMUL.FTZ R72, R72, R80.reuse ;  /* 0x0000005048487220 */ /* 0x080fe20000410000 */
[-C--:B------:R-:W-:Y:S01]  /*3190*/  FMUL.FTZ R73, R73, R80.reuse ;  /* 0x0000005049497220 */ /* 0x080fe20000410000 */
[-C--:B------:R-:W-:Y:S01]  /*31a0*/  FMUL.FTZ R74, R74, R80.reuse ;  /* 0x000000504a4a7220 */ /* 0x080fe20000410000 */
[----:B------:R-:W-:-:S03]  /*31b0*/  FMUL.FTZ R75, R75, R80 ;  /* 0x000000504b4b7220 */ /* 0x000fc60000410000 */
[C---:B------:R-:W-:Y:S01]  /*31c0*/  HMMA.16816.F32 R12, R44.reuse, R56, R12 ;  /* 0x000000382c0c723c */ /* 0x040fe2000000180c */
[----:B------:R-:W-:Y:S07]  /*31d0*/  MUFU.TANH R97, R72 ;  /* 0x0000004800617308 */ /* 0x000fee0000002400 */
[C---:B------:R-:W-:Y:S01]  /*31e0*/  HMMA.16816.F32 R8, R44.reuse, R58, R8 ;  /* 0x0000003a2c08723c */ /* 0x040fe20000001808 */
[----:B------:R-:W-:Y:S08]  /*31f0*/  MUFU.TANH R98, R73 ;  /* 0x0000004900627308 */ /* 0x000ff00000002400 */
[----:B------:R-:W-:Y:S08]  /*3200*/  MUFU.TANH R100, R74 ;  /* 0x0000004a00647308 */ /* 0x000ff00000002400 */
[----:B------:R4:W-:Y:S01]  /*3210*/  MUFU.TANH R99, R75 ;  /* 0x0000004b00637308 */ /* 0x0009e20000002400 */
[----:B--2---:R-:W-:Y:S01]  /*3220*/  HMMA.16816.F32 R36, R44, R48, R36 ;  /* 0x000000302c24723c */ /* 0x004fe20000001824 */
[----:B----4-:R-:W2:Y:S07]  /*3230*/  LDSM.16.M88.4 R72, [R159+0x5000] ;  /* 0x005000009f48783b */ /* 0x010eae0000000200 */
[C---:B------:R-:W-:Y:S08]  /*3240*/  HMMA.16816.F32 R12, R32.reuse, R16, R12 ;  /* 0x00000010200c723c */ /* 0x040ff0000000180c */
[----:B------:R-:W-:Y:S01]  /*3250*/  HMMA.16816.F32 R8, R32, R18, R8 ;  /* 0x000000122008723c */ /* 0x000fe20000001808 */
[----:B------:R-:W4:Y:S07]  /*3260*/  LDSM.16.M88.4 R16, [R158+0x5000] ;  /* 0x005000009e10783b */ /* 0x000f2e0000000200 */
[C---:B---3--:R-:W-:Y:S08]  /*3270*/  HMMA.16816.F32 R56, R64.reuse, R40, RZ ;  /* 0x000000284038723c */ /* 0x048ff000000018ff */
[----:B------:R-:W-:Y:S01]  /*3280*/  HMMA.16816.F32 R40, R64, R42, RZ ;  /* 0x0000002a4028723c */ /* 0x000fe200000018ff */
[-C--:B------:R-:W-:Y:S01]  /*3290*/  FMUL.FTZ R149, R12, R80.reuse ;  /* 0x000000500c957220 */ /* 0x080fe20000410000 */
[-C--:B------:R-:W-:Y:S01]  /*32a0*/  FMUL.FTZ R147, R13, R80.reuse ;  /* 0x000000500d937220 */ /* 0x080fe20000410000 */
[-C--:B------:R-:W-:Y:S01]  /*32b0*/  FMUL.FTZ R153, R14, R80.reuse ;  /* 0x000000500e997220 */ /* 0x080fe20000410000 */
[----:B------:R-:W-:-:S02]  /*32c0*/  FMUL.FTZ R151, R15, R80 ;  /* 0x000000500f977220 */ /* 0x000fc40000410000 */
[----:B------:R-:W3:Y:S02]  /*32d0*/  LDSM.16.M88.4 R12, [R164+0x5800] ;  /* 0x00580000a40c783b */ /* 0x000ee40000000200 */
[----:B-1----:R-:W-:Y:S01]  /*32e0*/  HMMA.16816.F32 R36, R32, R24, R36 ;  /* 0x000000182024723c */ /* 0x002fe20000001824 */
[-C--:B------:R-:W-:Y:S01]  /*32f0*/  FMUL.FTZ R145, R8, R80.reuse ;  /* 0x0000005008917220 */ /* 0x080fe20000410000 */
[-C--:B------:R-:W-:Y:S01]  /*3300*/  FMUL.FTZ R141, R9, R80.reuse ;  /* 0x00000050098d7220 */ /* 0x080fe20000410000 */
[-C--:B------:R-:W-:Y:S01]  /*3310*/  FMUL.FTZ R143, R10, R80.reuse ;  /* 0x000000500a8f7220 */ /* 0x080fe20000410000 */
[-C--:B------:R-:W-:Y:S02]  /*3320*/  FMUL.FTZ R139, R11, R80.reuse ;  /* 0x000000500b8b7220 */ /* 0x080fe40000410000 */
[----:B------:R-:W1:Y:S02]  /*3330*/  LDSM.16.M88.4 R8, [R157+0x5000] ;  /* 0x005000009d08783b */ /* 0x000e640000000200 */
[C---:B--2---:R-:W-:Y:S08]  /*3340*/  HMMA.16816.F32 R56, R60.reuse, R72, R56 ;  /* 0x000000483c38723c */ /* 0x044ff00000001838 */
[----:B------:R-:W-:Y:S03]  /*3350*/  HMMA.16816.F32 R40, R60, R74, R40 ;  /* 0x0000004a3c28723c */ /* 0x000fe60000001828 */
[-C--:B------:R-:W-:Y:S01]  /*3360*/  FMUL.FTZ R36, R36, R80.reuse ;  /* 0x0000005024247220 */ /* 0x080fe20000410000 */
[-C--:B------:R-:W-:Y:S01]  /*3370*/  FMUL.FTZ R123, R37, R80.reuse ;  /* 0x00000050257b7220 */ /* 0x080fe20000410000 */
[----:B------:R-:W-:-:S03]  /*3380*/  FMUL.FTZ R129, R38, R80 ;  /* 0x0000005026817220 */ /* 0x000fc60000410000 */
[----:B------:R-:W-:Y:S01]  /*3390*/  HMMA.16816.F32 R52, R44, R50, R52 ;  /* 0x000000322c34723c */ /* 0x000fe20000001834 */
[----:B------:R2:W-:Y:S01]  /*33a0*/  MUFU.TANH R125, R36 ;  /* 0x00000024007d7308 */ /* 0x0005e20000002400 */
[----:B------:R-:W-:-:S06]  /*33b0*/  FMUL.FTZ R127, R39, R80 ;  /* 0x00000050277f7220 */ /* 0x000fcc0000410000 */
[C---:B----4-:R-:W-:Y:S01]  /*33c0*/  HMMA.16816.F32 R56, R44.reuse, R16, R56 ;  /* 0x000000102c38723c */ /* 0x050fe20000001838 */
[----:B--2---:R-:W2:Y:S07]  /*33d0*/  LDSM.16.M88.4 R36, [R159+0x5800] ;  /* 0x005800009f24783b */ /* 0x004eae0000000200 */
[----:B------:R-:W-:Y:S01]  /*33e0*/  HMMA.16816.F32 R40, R44, R18, R40 ;  /* 0x000000122c28723c */ /* 0x000fe20000001828 */
[----:B------:R-:W-:Y:S01]  /*33f0*/  IMAD.SHL.U32 R16, R177, 0x2, RZ ;  /* 0x00000002b1107824 */ /* 0x000fe200078e00ff */
[----:B------:R-:W4:Y:S04]  /*3400*/  MUFU.TANH R84, R84 ;  /* 0x0000005400547308 */ /* 0x000f280000002400 */
[----:B------:R-:W-:-:S02]  /*3410*/  LOP3.LUT R17, R16, 0x6, RZ, 0xc0, !PT ;  /* 0x0000000610117812 */ /* 0x000fc400078ec0ff */
[----:B------:R-:W-:Y:S02]  /*3420*/  HMMA.16816.F32 R52, R32, R26, R52 ;  /* 0x0000001a2034723c */ /* 0x000fe40000001834 */
[----:B------:R-:W-:Y:S06]  /*3430*/  MUFU.TANH R76, R76 ;  /* 0x0000004c004c7308 */ /* 0x000fec0000002400 */
[C---:B---3--:R-:W-:Y:S02]  /*3440*/  HMMA.16816.F32 R24, R64.reuse, R12, RZ ;  /* 0x0000000c4018723c */ /* 0x048fe400000018ff */
[----:B------:R-:W-:Y:S06]  /*3450*/  MUFU.TANH R78, R78 ;  /* 0x0000004e004e7308 */ /* 0x000fec0000002400 */
[----:B------:R-:W-:Y:S01]  /*3460*/  HMMA.16816.F32 R12, R64, R14, RZ ;  /* 0x0000000e400c723c */ /* 0x000fe200000018ff */
[----:B------:R-:W-:Y:S01]  /*3470*/  IMAD.IADD R64, R186, 0x1, R17 ;  /* 0x00000001ba407824 */ /* 0x000fe200078e0211 */
[----:B------:R-:W-:Y:S04]  /*3480*/  MUFU.TANH R81, R81 ;  /* 0x0000005100517308 */ /* 0x000fe80000002400 */
[----:B------:R-:W-:-:S04]  /*3490*/  IADD3 R16, PT, PT, R64, 0x9, RZ ;  /* 0x0000000940107810 */ /* 0x000fc80007ffe0ff */
[----:B------:R-:W-:Y:S01]  /*34a0*/  MUFU.TANH R88, R88 ;  /* 0x0000005800587308 */ /* 0x000fe20000002400 */
[----:B-1----:R-:W-:Y:S01]  /*34b0*/  HMMA.16816.F32 R56, R32, R8, R56 ;  /* 0x000000082038723c */ /* 0x002fe20000001838 */
[----:B------:R-:W-:Y:S01]  /*34c0*/  VIADD R8, R64, 0x18 ;  /* 0x0000001840087836 */ /* 0x000fe20000000000 */
[----:B------:R-:W-:-:S05]  /*34d0*/  ISETP.GE.AND P1, PT, R16, R23, PT ;  /* 0x000000171000720c */ /* 0x000fca0003f26270 */
[----:B------:R-:W1:Y:S01]  /*34e0*/  MUFU.TANH R77, R77 ;  /* 0x0000004d004d7308 */ /* 0x000e620000002400 */
[----:B------:R-:W-:Y:S01]  /*34f0*/  HMMA.16816.F32 R40, R32, R10, R40 ;  /* 0x0000000a2028723c */ /* 0x000fe20000001828 */
[C---:B------:R-:W-:Y:S02]  /*3500*/  VIADD R50, R64.reuse, 0x1 ;  /* 0x0000000140327836 */ /* 0x040fe40000000000 */
[----:B------:R-:W-:-:S04]  /*3510*/  VIADD R10, R64, 0x28 ;  /* 0x00000028400a7836 */ /* 0x000fc80000000000 */
[----:B------:R-:W-:Y:S01]  /*3520*/  MUFU.TANH R86, R86 ;  /* 0x0000005600567308 */ /* 0x000fe20000002400 */
[----:B------:R-:W-:Y:S02]  /*3530*/  VIADD R66, R64, 0x10 ;  /* 0x0000001040427836 */ /* 0x000fe40000000000 */
[-C--:B------:R-:W-:Y:S01]  /*3540*/  FMUL.FTZ R69, R69, R80.reuse ;  /* 0x0000005045457220 */ /* 0x080fe20000410000 */
[----:B------:R-:W-:-:S04]  /*3550*/  FMUL.FTZ R71, R71, R80 ;  /* 0x0000005047477220 */ /* 0x000fc80000410000 */
[----:B------:R-:W-:Y:S01]  /*3560*/  MUFU.TANH R87, R87 ;  /* 0x0000005700577308 */ /* 0x000fe20000002400 */
[-C--:B------:R-:W-:Y:S01]  /*3570*/  ISETP.GE.AND P5, PT, R8, R23.reuse, PT ;  /* 0x000000170800720c */ /* 0x080fe20003fa6270 */
[----:B------:R-:W-:Y:S01]  /*3580*/  FMUL.FTZ R53, R53, R80 ;  /* 0x0000005035357220 */ /* 0x000fe20000410000 */
[CC--:B------:R-:W-:Y:S01]  /*3590*/  ISETP.GE.AND P4, PT, R64.reuse, R23.reuse, PT ;  /* 0x000000174000720c */ /* 0x0c0fe20003f86270 */
[----:B------:R-:W-:Y:S01]  /*35a0*/  VIADD R8, R64, 0x19 ;  /* 0x0000001940087836 */ /* 0x000fe20000000000 */
[----:B----4-:R-:W-:Y:S02]  /*35b0*/  FSEL R203, R84, -INF , !P1 ;  /* 0xff80000054cb7808 */ /* 0x010fe40004800000 */
[----:B------:R-:W-:Y:S01]  /*35c0*/  FSEL R201, R82, -INF , !P1 ;  /* 0xff80000052c97808 */ /* 0x000fe20004800000 */
[----:B------:R-:W3:Y:S01]  /*35d0*/  MUFU.TANH R91, R91 ;  /* 0x0000005b005b7308 */ /* 0x000ee20000002400 */
[-C--:B------:R-:W-:Y:S01]  /*35e0*/  ISETP.GE.AND P3, PT, R50, R23.reuse, PT ;  /* 0x000000173200720c */ /* 0x080fe20003f66270 */
[----:B------:R-:W-:Y:S01]  /*35f0*/  VIADD R48, R64, 0x8 ;  /* 0x0000000840307836 */ /* 0x000fe20000000000 */
[-C--:B------:R-:W-:Y:S01]  /*3600*/  ISETP.GE.AND P1, PT, R10, R23.reuse, PT ;  /* 0x000000170a00720c */ /* 0x080fe20003f26270 */
[----:B------:R-:W-:Y:S01]  /*3610*/  VIADD R10, R64, 0x29 ;  /* 0x00000029400a7836 */ /* 0x000fe20000000000 */
[----:B------:R-:W-:Y:S01]  /*3620*/  ISETP.GE.AND P0, PT, R66, R23, PT ;  /* 0x000000174200720c */ /* 0x000fe20003f06270 */
[----:B------:R-:W-:-:S02]  /*3630*/  VIADD R16, R64, 0x11 ;  /* 0x0000001140107836 */ /* 0x000fc40000000000 */
[----:B------:R4:W-:Y:S01]  /*3640*/  MUFU.TANH R135, R69 ;  /* 0x0000004500877308 */ /* 0x0009e20000002400 */
[----:B--2---:R-:W-:Y:S01]  /*3650*/  HMMA.16816.F32 R24, R60, R36, R24 ;  /* 0x000000243c18723c */ /* 0x004fe20000001818 */
[----:B------:R-:W-:Y:S02]  /*3660*/  FSEL R37, R85, -INF , !P0 ;  /* 0xff80000055257808 */ /* 0x000fe40004000000 */
[----:B------:R-:W-:-:S04]  /*3670*/  ISETP.GE.AND P2, PT, R48, R23, PT ;  /* 0x000000173000720c */ /* 0x000fc80003f46270 */
[----:B------:R2:W-:Y:S01]  /*3680*/  MUFU.TANH R133, R71 ;  /* 0x0000004700857308 */ /* 0x0005e20000002400 */
[----:B------:R-:W-:Y:S02]  /*3690*/  ISETP.GE.AND P6, PT, R16, R23, PT ;  /* 0x000000171000720c */ /* 0x000fe40003fc6270 */
[----:B-1----:R-:W-:-:S05]  /*36a0*/  FSEL R77, R77, -INF , !P3 ;  /* 0xff8000004d4d7808 */ /* 0x002fca0005800000 */
[----:B------:R1:W-:Y:S01]  /*36b0*/  MUFU.TANH R115, R53 ;  /* 0x0000003500737308 */ /* 0x0003e20000002400 */
[----:B----4-:R-:W-:-:S07]  /*36c0*/  FSEL R69, R76, -INF , !P4 ;  /* 0xff8000004c457808 */ /* 0x010fce0006000000 */
[----:B------:R-:W-:Y:S08]  /*36d0*/  MUFU.TANH R90, R90 ;  /* 0x0000005a005a7308 */ /* 0x000ff00000002400 */
[----:B------:R-:W4:Y:S01]  /*36e0*/  MUFU.TANH R92, R92 ;  /* 0x0000005c005c7308 */ /* 0x000f220000002400 */
[----:B--2---:R-:W-:Y:S02]  /*36f0*/  FSEL R71, R78, -INF , !P4 ;  /* 0xff8000004e477808 */ /* 0x004fe40006000000 */
[----:B---3--:R-:W-:-:S02]  /*3700*/  FSEL R91, R91, -INF , !P5 ;  /* 0xff8000005b5b7808 */ /* 0x008fc40006800000 */
[----:B------:R-:W-:Y:S01]  /*3710*/  FSEL R89, R89, -INF , !P5 ;  /* 0xff80000059597808 */ /* 0x000fe20006800000 */
[----:B------:R-:W-:Y:S01]  /*3720*/  VIADD R36, R64, 0x21 ;  /* 0x0000002140247836 */ /* 0x000fe20000000000 */
[-C--:B------:R-:W-:Y:S01]  /*3730*/  ISETP.GE.AND P4, PT, R8, R23.reuse, PT ;  /* 0x000000170800720c */ /* 0x080fe20003f86270 */
[----:B------:R-:W2:Y:S01]  /*3740*/  MUFU.TANH R131, R131 ;  /* 0x0000008300837308 */ /* 0x000ea20000002400 */
[----:B-1----:R-:W-:Y:S01]  /*3750*/  FSEL R53, R81, -INF , !P3 ;  /* 0xff80000051357808 */ /* 0x002fe20005800000 */
[----:B------:R-:W1:Y:S01]  /*3760*/  LDSM.16.M88.4 R48, [R158+0x5800] ;  /* 0x005800009e30783b */ /* 0x000e620000000200 */
[----:B------:R-:W-:Y:S02]  /*3770*/  IADD3 R8, PT, PT, R64, 0x20, RZ ;  /* 0x0000002040087810 */ /* 0x000fe40007ffe0ff */
[----:B------:R-:W-:Y:S01]  /*3780*/  FSEL R81, R88, -INF , !P0 ;  /* 0xff80000058517808 */ /* 0x000fe20004000000 */
[-C--:B------:R-:W-:Y:S01]  /*3790*/  FMUL.FTZ R68, R68, R80.reuse ;  /* 0x0000005044447220 */ /* 0x080fe20000410000 */
[-C--:B------:R-:W-:Y:S01]  /*37a0*/  ISETP.GE.AND P0, PT, R10, R23.reuse, PT ;  /* 0x000000170a00720c */ /* 0x080fe20003f06270 */
[----:B------:R-:W-:Y:S01]  /*37b0*/  VIADD R10, R64, 0x30 ;  /* 0x00000030400a7836 */ /* 0x000fe20000000000 */
[----:B------:R-:W-:Y:S01]  /*37c0*/  ISETP.GE.AND P3, PT, R8, R23, PT ;  /* 0x000000170800720c */ /* 0x000fe20003f66270 */
[----:B------:R-:W-:Y:S01]  /*37d0*/  MUFU.TANH R155, R155 ;  /* 0x0000009b009b7308 */ /* 0x000fe20000002400 */
[----:B------:R-:W-:Y:S01]  /*37e0*/  FSEL R8, R83, -INF , !P2 ;  /* 0xff80000053087808 */ /* 0x000fe20005000000 */
[----:B------:R-:W-:Y:S01]  /*37f0*/  FMUL.FTZ R70, R70, R80 ;  /* 0x0000005046467220 */ /* 0x000fe20000410000 */
[----:B------:R-:W-:Y:S01]  /*3800*/  FSEL R83, R87, -INF , !P6 ;  /* 0xff80000057537808 */ /* 0x000fe20007000000 */
[----:B------:R-:W3:Y:S01]  /*3810*/  LDSM.16.M88.4 R16, [R157+0x5800] ;  /* 0x005800009d10783b */ /* 0x000ee20000000200 */
[----:B------:R-:W-:-:S03]  /*3820*/  FSEL R11, R86, -INF , !P6 ;  /* 0xff800000560b7808 */ /* 0x000fc60007000000 */
[----:B------:R-:W5:Y:S01]  /*3830*/  MUFU.TANH R191, R191 ;  /* 0x000000bf00bf7308 */ /* 0x000f620000002400 */
[----:B------:R-:W-:Y:S01]  /*3840*/  ISETP.GE.AND P6, PT, R10, R23, PT ;  /* 0x000000170a00720c */ /* 0x000fe20003fc6270 */
[----:B------:R-:W-:Y:S01]  /*3850*/  HMMA.16816.F32 R12, R60, R38, R12 ;  /* 0x000000263c0c723c */ /* 0x000fe2000000180c */
[----:B------:R-:W-:-:S05]  /*3860*/  IADD3 R10, PT, PT, R64, 0x31, RZ ;  /* 0x00000031400a7810 */ /* 0x000fca0007ffe0ff */
[----:B------:R-:W-:Y:S01]  /*3870*/  MUFU.TANH R149, R149 ;  /* 0x0000009500957308 */ /* 0x000fe20000002400 */
[----:B------:R-:W-:Y:S01]  /*3880*/  ISETP.GE.AND P5, PT, R10, R23, PT ;  /* 0x000000170a00720c */ /* 0x000fe20003fa6270 */
[----:B------:R-:W-:Y:S01]  /*3890*/  VIADD R10, R64, 0x38 ;  /* 0x00000038400a7836 */ /* 0x000fe20000000000 */
[----:B----4-:R-:W-:-:S05]  /*38a0*/  FSEL R73, R92, -INF , !P4 ;  /* 0xff8000005c497808 */ /* 0x010fca0006000000 */
[----:B------:R-:W-:Y:S01]  /*38b0*/  MUFU.TANH R153, R153 ;  /* 0x0000009900997308 */ /* 0x000fe20000002400 */
[----:B------:R-:W-:-:S07]  /*38c0*/  FSEL R75, R90, -INF , !P4 ;  /* 0xff8000005a4b7808 */ /* 0x000fce0006000000 */
[----:B------:R-:W-:Y:S01]  /*38d0*/  MUFU.TANH R147, R147 ;  /* 0x0000009300937308 */ /* 0x000fe20000002400 */
[-C--:B------:R-:W-:Y:S01]  /*38e0*/  ISETP.GE.AND P4, PT, R10, R23.reuse, PT ;  /* 0x000000170a00720c */ /* 0x080fe20003f86270 */
[----:B------:R-:W-:Y:S01]  /*38f0*/  VIADD R10, R64, 0x39 ;  /* 0x00000039400a7836 */ /* 0x000fe20000000000 */
[----:B------:R-:W-:Y:S02]  /*3900*/  FSEL R107, R95, -INF , !P3 ;  /* 0xff8000005f6b7808 */ /* 0x000fe40005800000 */
[----:B------:R-:W-:Y:S02]  /*3910*/  FSEL R79, R79, -INF , !P2 ;  /* 0xff8000004f4f7808 */ /* 0x000fe40005000000 */
[----:B------:R-:W-:Y:S02]  /*3920*/  FSEL R197, R100, -INF , !P1 ;  /* 0xff80000064c57808 */ /* 0x000fe40004800000 */
[----:B------:R-:W-:Y:S02]  /*3930*/  FSEL R109, R93, -INF , !P3 ;  /* 0xff8000005d6d7808 */ /* 0x000fe40005800000 */
[----:B------:R-:W-:Y:S01]  /*3940*/  FSEL R111, R97, -INF , !P1 ;  /* 0xff800000616f7808 */ /* 0x000fe20004800000 */
[----:B------:R-:W-:Y:S01]  /*3950*/  MUFU.TANH R137, R68 ;  /* 0x0000004400897308 */ /* 0x000fe20000002400 */
[-C--:B------:R-:W-:Y:S01]  /*3960*/  ISETP.GE.AND P3, PT, R10, R23.reuse, PT ;  /* 0x000000170a00720c */ /* 0x080fe20003f66270 */
[----:B------:R-:W-:Y:S01]  /*3970*/  VIADD R10, R64, 0x40 ;  /* 0x00000040400a7836 */ /* 0x000fe20000000000 */
[----:B------:R-:W-:-:S05]  /*3980*/  ISETP.GE.AND P2, PT, R36, R23, PT ;  /* 0x000000172400720c */ /* 0x000fca0003f46270 */
[----:B------:R-:W-:Y:S01]  /*3990*/  MUFU.TANH R151, R151 ;  /* 0x0000009700977308 */ /* 0x000fe20000002400 */
[----:B------:R-:W-:-:S07]  /*39a0*/  FSEL R199, R96, -INF , !P2 ;  /* 0xff80000060c77808 */ /* 0x000fce0005000000 */
[----:B------:R-:W-:Y:S01]  /*39b0*/  MUFU.TANH R145, R145 ;  /* 0x0000009100917308 */ /* 0x000fe20000002400 */
[----:B------:R-:W-:-:S07]  /*39c0*/  FSEL R113, R94, -INF , !P2 ;  /* 0xff8000005e717808 */ /* 0x000fce0005000000 */
[----:B------:R-:W-:Y:S01]  /*39d0*/  MUFU.TANH R143, R143 ;  /* 0x0000008f008f7308 */ /* 0x000fe20000002400 */
[----:B------:R-:W-:Y:S01]  /*39e0*/  ISETP.GE.AND P2, PT, R10, R23, PT ;  /* 0x000000170a00720c */ /* 0x000fe20003f46270 */
[----:B------:R-:W-:Y:S01]  /*39f0*/  VIADD R10, R64, 0x41 ;  /* 0x00000041400a7836 */ /* 0x000fe20000000000 */
[----:B------:R-:W-:Y:S01]  /*3a00*/  FSEL R193, R99, -INF , !P0 ;  /* 0xff80000063c17808 */ /* 0x000fe20004000000 */
[----:B-1----:R-:W-:Y:S01]  /*3a10*/  HMMA.16816.F32 R24, R44, R48, R24 ;  /* 0x000000302c18723c */ /* 0x002fe20000001818 */
[----:B------:R-:W-:-:S03]  /*3a20*/  FSEL R195, R98, -INF , !P0 ;  /* 0xff80000062c37808 */ /* 0x000fc60004000000 */
[----:B------:R-:W-:Y:S01]  /*3a30*/  MUFU.TANH R141, R141 ;  /* 0x0000008d008d7308 */ /* 0x000fe20000002400 */
[----:B------:R-:W-:-:S07]  /*3a40*/  ISETP.GE.AND P1, PT, R10, R23, PT ;  /* 0x000000170a00720c */ /* 0x000fce0003f26270 */
[----:B------:R-:W-:Y:S01]  /*3a50*/  MUFU.TANH R139, R139 ;  /* 0x0000008b008b7308 */ /* 0x000fe20000002400 */
[----:B------:R-:W-:-:S07]  /*3a60*/  IADD3 R10, PT, PT, R64, 0x48, RZ ;  /* 0x00000048400a7810 */ /* 0x000fce0007ffe0ff */
[----:B------:R-:W-:Y:S01]  /*3a70*/  MUFU.TANH R129, R129 ;  /* 0x0000008100817308 */ /* 0x000fe20000002400 */
[----:B------:R-:W-:Y:S01]  /*3a80*/  ISETP.GE.AND P0, PT, R10, R23, PT ;  /* 0x000000170a00720c */ /* 0x000fe20003f06270 */
[----:B------:R-:W-:-:S06]  /*3a90*/  VIADD R10, R64, 0x49 ;  /* 0x00000049400a7836 */ /* 0x000fcc0000000000 */
[----:B------:R-:W1:Y:S01]  /*3aa0*/  MUFU.TANH R189, R70 ;  /* 0x0000004600bd7308 */ /* 0x000e620000002400 */
[----:B--2---:R-:W-:Y:S01]  /*3ab0*/  FSEL R131, R131, -INF , !P6 ;  /* 0xff80000083837808 */ /* 0x004fe20007000000 */
[-C--:B------:R-:W-:Y:S01]  /*3ac0*/  FMUL.FTZ R52, R52, R80.reuse ;  /* 0x0000005034347220 */ /* 0x080fe20000410000 */
[----:B------:R-:W-:Y:S01]  /*3ad0*/  FSEL R187, R187, -INF , !P6 ;  /* 0xff800000bbbb7808 */ /* 0x000fe20007000000 */
[----:B------:R-:W-:Y:S01]  /*3ae0*/  FMUL.FTZ R54, R54, R80 ;  /* 0x0000005036367220 */ /* 0x000fe20000410000 */
[----:B------:R-:W-:Y:S01]  /*3af0*/  ISETP.GE.AND P6, PT, R10, R23, PT ;  /* 0x000000170a00720c */ /* 0x000fe20003fc6270 */
[----:B------:R-:W-:Y:S01]  /*3b00*/  VIADD R10, R64, 0x50 ;  /* 0x00000050400a7836 */ /* 0x000fe20000000000 */
[----:B-----5:R-:W-:Y:S01]  /*3b10*/  FSEL R191, R191, -INF , !P5 ;  /* 0xff800000bfbf7808 */ /* 0x020fe20006800000 */
[----:B------:R-:W-:Y:S01]  /*3b20*/  MUFU.TANH R123, R123 ;  /* 0x0000007b007b7308 */ /* 0x000fe20000002400 */
[----:B------:R-:W-:-:S07]  /*3b30*/  FSEL R155, R155, -INF , !P5 ;  /* 0xff8000009b9b7808 */ /* 0x000fce0006800000 */
[----:B------:R-:W2:Y:S01]  /*3b40*/  MUFU.TANH R127, R127 ;  /* 0x0000007f007f7308 */ /* 0x000ea20000002400 */
[-C--:B------:R-:W-:Y:S01]  /*3b50*/  ISETP.GE.AND P5, PT, R10, R23.reuse, PT ;  /* 0x000000170a00720c */ /* 0x080fe20003fa6270 */
[----:B------:R-:W-:Y:S01]  /*3b60*/  VIADD R10, R64, 0x51 ;  /* 0x00000051400a7836 */ /* 0x000fe20000000000 */
[----:B-1----:R-:W-:Y:S01]  /*3b70*/  FSEL R189, R189, -INF , !P4 ;  /* 0xff800000bdbd7808 */ /* 0x002fe20006000000 */
[-C--:B------:R-:W-:Y:S01]  /*3b80*/  FMUL.FTZ R55, R55, R80.reuse ;  /* 0x0000005037377220 */ /* 0x080fe20000410000 */
[----:B------:R-:W-:Y:S01]  /*3b90*/  FSEL R137, R137, -INF , !P4 ;  /* 0xff80000089897808 */ /* 0x000fe20006000000 */
[-C--:B------:R-:W-:Y:S01]  /*3ba0*/  FMUL.FTZ R57, R57, R80.reuse ;  /* 0x0000005039397220 */ /* 0x080fe20000410000 */
[-C--:B------:R-:W-:Y:S01]  /*3bb0*/  ISETP.GE.AND P4, PT, R10, R23.reuse, PT ;  /* 0x000000170a00720c */ /* 0x080fe20003f86270 */
[----:B------:R-:W-:Y:S01]  /*3bc0*/  VIADD R10, R64, 0x58 ;  /* 0x00000058400a7836 */ /* 0x000fe20000000000 */
[----:B------:R-:W-:Y:S01]  /*3bd0*/  FSEL R133, R133, -INF , !P3 ;  /* 0xff80000085857808 */ /* 0x000fe20005800000 */
[-C--:B------:R-:W-:Y:S01]  /*3be0*/  FMUL.FTZ R59, R59, R80.reuse ;  /* 0x000000503b3b7220 */ /* 0x080fe20000410000 */
[----:B------:R-:W-:Y:S01]  /*3bf0*/  FSEL R135, R135, -INF , !P3 ;  /* 0xff80000087877808 */ /* 0x000fe20005800000 */
[-C--:B------:R-:W-:Y:S01]  /*3c00*/  FMUL.FTZ R56, R56, R80.reuse ;  /* 0x0000005038387220 */ /* 0x080fe20000410000 */
[-C--:B------:R-:W-:Y:S01]  /*3c10*/  ISETP.GE.AND P3, PT, R10, R23.reuse, PT ;  /* 0x000000170a00720c */ /* 0x080fe20003f66270 */
[-C--:B------:R-:W-:Y:S01]  /*3c20*/  FMUL.FTZ R58, R58, R80.reuse ;  /* 0x000000503a3a7220 */ /* 0x080fe20000410000 */
[----:B------:R-:W-:Y:S01]  /*3c30*/  IADD3 R10, PT, PT, R64, 0x59, RZ ;  /* 0x00000059400a7810 */ /* 0x000fe20007ffe0ff */
[-C--:B------:R-:W-:Y:S01]  /*3c40*/  FMUL.FTZ R41, R41, R80.reuse ;  /* 0x0000005029297220 */ /* 0x080fe20000410000 */
[----:B------:R-:W-:Y:S01]  /*3c50*/  FSEL R153, R153, -INF , !P2 ;  /* 0xff80000099997808 */ /* 0x000fe20005000000 */
[-C--:B------:R-:W-:Y:S01]  /*3c60*/  FMUL.FTZ R43, R43, R80.reuse ;  /* 0x000000502b2b7220 */ /* 0x080fe20000410000 */
[----:B------:R-:W-:Y:S01]  /*3c70*/  FSEL R149, R149, -INF , !P2 ;  /* 0xff80000095957808 */ /* 0x000fe20005000000 */
[-C--:B------:R-:W-:Y:S01]  /*3c80*/  FMUL.FTZ R40, R40, R80.reuse ;  /* 0x0000005028287220 */ /* 0x080fe20000410000 */
[----:B------:R-:W-:Y:S01]  /*3c90*/  ISETP.GE.AND P2, PT, R10, R23, PT ;  /* 0x000000170a00720c */ /* 0x000fe20003f46270 */
[----:B------:R-:W-:Y:S01]  /*3ca0*/  VIADD R10, R64, 0x60 ;  /* 0x00000060400a7836 */ /* 0x000fe20000000000 */
[----:B------:R-:W-:Y:S01]  /*3cb0*/  HMMA.16816.F32 R12, R44, R50, R12 ;  /* 0x000000322c0c723c */ /* 0x000fe2000000180c */
[----:B------:R-:W-:Y:S01]  /*3cc0*/  FSEL R151, R151, -INF , !P1 ;  /* 0xff80000097977808 */ /* 0x000fe20004800000 */
[----:B------:R-:W-:Y:S01]  /*3cd0*/  FMUL.FTZ R42, R42, R80 ;  /* 0x000000502a2a7220 */ /* 0x000fe20000410000 */
[----:B------:R-:W-:Y:S01]  /*3ce0*/  FSEL R147, R147, -INF , !P1 ;  /* 0xff80000093937808 */ /* 0x000fe20004800000 */
[----:B------:R-:W-:-:S04]  /*3cf0*/  DEPBAR.LE SB0, 0x0 ;  /* 0x000080000000791a */ /* 0x000fc80000000000 */
[-C--:B------:R-:W-:Y:S01]  /*3d00*/  ISETP.GE.AND P1, PT, R10, R23.reuse, PT ;  /* 0x000000170a00720c */ /* 0x080fe20003f26270 */
[----:B------:R-:W-:Y:S01]  /*3d10*/  VIADD R10, R64, 0x61 ;  /* 0x00000061400a7836 */ /* 0x000fe20000000000 */
[----:B------:R-:W-:Y:S02]  /*3d20*/  FSEL R143, R143, -INF , !P0 ;  /* 0xff8000008f8f7808 */ /* 0x000fe40004000000 */
[----:B------:R-:W-:Y:S02]  /*3d30*/  FSEL R145, R145, -INF , !P0 ;  /* 0xff80000091917808 */ /* 0x000fe40004000000 */
[----:B------:R-:W-:Y:S01]  /*3d40*/  ISETP.GE.AND P0, PT, R10, R23, PT ;  /* 0x000000170a00720c */ /* 0x000fe20003f06270 */
[----:B------:R-:W-:Y:S01]  /*3d50*/  VIADD R10, R64, 0x68 ;  /* 0x00000068400a7836 */ /* 0x000fe20000000000 */
[----:B------:R-:W-:Y:S01]  /*3d60*/  MUFU.TANH R119, R52 ;  /* 0x0000003400777308 */ /* 0x000fe20000002400 */
[----:B------:R-:W-:Y:S02]  /*3d70*/  FSEL R139, R139, -INF , !P6 ;  /* 0xff8000008b8b7808 */ /* 0x000fe40007000000 */
[----:B------:R-:W-:-:S02]  /*3d80*/  FSEL R141, R141, -INF , !P6 ;  /* 0xff8000008d8d7808 */ /* 0x000fc40007000000 */
[----:B------:R-:W-:-:S03]  /*3d90*/  ISETP.GE.AND P6, PT, R10, R23, PT ;  /* 0x000000170a00720c */ /* 0x000fc60003fc6270 */
[----:B------:R-:W1:Y:S01]  /*3da0*/  MUFU.TANH R121, R54 ;  /* 0x0000003600797308 */ /* 0x000e620000002400 */
[----:B------:R-:W-:Y:S01]  /*3db0*/  VIADD R10, R64, 0x69 ;  /* 0x00000069400a7836 */ /* 0x000fe20000000000 */
[----:B---3--:R-:W-:Y:S01]  /*3dc0*/  HMMA.16816.F32 R24, R32, R16, R24 ;  /* 0x000000102018723c */ /* 0x008fe20000001818 */
[----:B------:R-:W-:Y:S02]  /*3dd0*/  FSEL R129, R129, -INF , !P5 ;  /* 0xff80000081817808 */ /* 0x000fe40006800000 */
[----:B------:R-:W-:-:S03]  /*3de0*/  FSEL R125, R125, -INF , !P5 ;  /* 0xff8000007d7d7808 */ /* 0x000fc60006800000 */
[----:B------:R-:W3:Y:S01]  /*3df0*/  MUFU.TANH R117, R55 ;  /* 0x0000003700757308 */ /* 0x000ee20000002400 */
[-C--:B------:R-:W-:Y:S01]  /*3e00*/  ISETP.GE.AND P5, PT, R10, R23.reuse, PT ;  /* 0x000000170a00720c */ /* 0x080fe20003fa6270 */
[----:B------:R-:W-:Y:S01]  /*3e10*/  HMMA.16816.F32 R16, R32, R18, R12 ;  /* 0x000000122010723c */ /* 0x000fe2000000180c */
[----:B------:R-:W-:Y:S02]  /*3e20*/  IADD3 R10, PT, PT, R64, 0x70, RZ ;  /* 0x00000070400a7810 */ /* 0x000fe40007ffe0ff */
[----:B--2---:R-:W-:Y:S02]  /*3e30*/  FSEL R127, R127, -INF , !P4 ;  /* 0xff8000007f7f7808 */ /* 0x004fe40006000000 */
[----:B------:R-:W-:Y:S02]  /*3e40*/  FSEL R123, R123, -INF , !P4 ;  /* 0xff8000007b7b7808 */ /* 0x000fe40006000000 */
[----:B------:R-:W-:Y:S01]  /*3e50*/  ISETP.GE.AND P4, PT, R10, R23, PT ;  /* 0x000000170a00720c */ /* 0x000fe20003f86270 */
[----:B------:R-:W-:Y:S01]  /*3e60*/  VIADD R10, R64, 0x71 ;  /* 0x00000071400a7836 */ /* 0x000fe20000000000 */
[----:B------:R-:W2:Y:S01]  /*3e70*/  MUFU.TANH R67, R57 ;  /* 0x0000003900437308 */ /* 0x000ea20000002400 */
[----:B-1----:R-:W-:-:S02]  /*3e80*/  FSEL R121, R121, -INF , !P3 ;  /* 0xff80000079797808 */ /* 0x002fc40005800000 */
[----:B------:R-:W-:Y:S02]  /*3e90*/  FSEL R119, R119, -INF , !P3 ;  /* 0xff80000077777808 */ /* 0x000fe40005800000 */
[----:B------:R-:W-:-:S03]  /*3ea0*/  ISETP.GE.AND P3, PT, R10, R23, PT ;  /* 0x000000170a00720c */ /* 0x000fc60003f66270 */
[----:B------:R-:W1:Y:S01]  /*3eb0*/  MUFU.TANH R103, R59 ;  /* 0x0000003b00677308 */ /* 0x000e620000002400 */
[----:B------:R-:W-:Y:S01]  /*3ec0*/  VIADD R10, R64, 0x78 ;  /* 0x00000078400a7836 */ /* 0x000fe20000000000 */
[----:B---3--:R-:W-:Y:S02]  /*3ed0*/  FSEL R117, R117, -INF , !P2 ;  /* 0xff80000075757808 */ /* 0x008fe40005000000 */
[----:B------:R-:W-:Y:S02]  /*3ee0*/  FSEL R115, R115, -INF , !P2 ;  /* 0xff80000073737808 */ /* 0x000fe40005000000 */
[----:B------:R-:W-:Y:S01]  /*3ef0*/  ISETP.GE.AND P2, PT, R10, R23, PT ;  /* 0x000000170a00720c */ /* 0x000fe20003f46270 */
[-C--:B------:R-:W-:Y:S01]  /*3f00*/  FMUL.FTZ R10, R19, R80.reuse ;  /* 0x00000050130a7220 */ /* 0x080fe20000410000 */
[----:B------:R-:W-:Y:S01]  /*3f10*/  MUFU.TANH R101, R56 ;  /* 0x0000003800657308 */ /* 0x000fe20000002400 */
[-C--:B------:R-:W-:Y:S01]  /*3f20*/  FMUL.FTZ R24, R24, R80.reuse ;  /* 0x0000005018187220 */ /* 0x080fe20000410000 */
[-C--:B------:R-:W-:Y:S01]  /*3f30*/  FMUL.FTZ R26, R26, R80.reuse ;  /* 0x000000501a1a7220 */ /* 0x080fe20000410000 */
[-C--:B------:R-:W-:Y:S01]  /*3f40*/  FMUL.FTZ R25, R25, R80.reuse ;  /* 0x0000005019197220 */ /* 0x080fe20000410000 */
[-C--:B------:R-:W-:Y:S01]  /*3f50*/  FMUL.FTZ R27, R27, R80.reuse ;  /* 0x000000501b1b7220 */ /* 0x080fe20000410000 */
[-C--:B------:R-:W-:Y:S01]  /*3f60*/  FMUL.FTZ R16, R16, R80.reuse ;  /* 0x0000005010107220 */ /* 0x080fe20000410000 */
[-C--:B------:R-:W-:Y:S01]  /*3f70*/  FMUL.FTZ R18, R18, R80.reuse ;  /* 0x0000005012127220 */ /* 0x080fe20000410000 */
[----:B------:R-:W-:Y:S01]  /*3f80*/  FMUL.FTZ R17, R17, R80 ;  /* 0x0000005011117220 */ /* 0x000fe20000410000 */
[----:B------:R-:W3:Y:S01]  /*3f90*/  MUFU.TANH R105, R58 ;  /* 0x0000003a00697308 */ /* 0x000ee20000002400 */
[----:B--2---:R-:W-:-:S02]  /*3fa0*/  FSEL R67, R67, -INF , !P0 ;  /* 0xff80000043437808 */ /* 0x004fc40004000000 */
[----:B-1----:R-:W-:-:S05]  /*3fb0*/  FSEL R103, R103, -INF , !P0 ;  /* 0xff80000067677808 */ /* 0x002fca0004000000 */
[----:B------:R-:W-:Y:S01]  /*3fc0*/  MUFU.TANH R55, R41 ;  /* 0x0000002900377308 */ /* 0x000fe20000002400 */
[----:B------:R-:W-:-:S07]  /*3fd0*/  ISETP.GT.AND P0, PT, R178, R171, PT ;  /* 0x000000abb200720c */ /* 0x000fce0003f04270 */
[----:B------:R-:W-:Y:S08]  /*3fe0*/  MUFU.TANH R57, R43 ;  /* 0x0000002b00397308 */ /* 0x000ff00000002400 */
[----:B------:R-:W-:Y:S08]  /*3ff0*/  MUFU.TANH R63, R40 ;  /* 0x00000028003f7308 */ /* 0x000ff00000002400 */
[----:B------:R-:W1:Y:S08]  /*4000*/  MUFU.TANH R65, R42 ;  /* 0x0000002a00417308 */ /* 0x000e700000002400 */
[----:B------:R-:W-:Y:S08]  /*4010*/  MUFU.TANH R41, R24 ;  /* 0x0000001800297308 */ /* 0x000ff00000002400 */
[----:B------:R-:W2:Y:S08]  /*4020*/  MUFU.TANH R45, R26 ;  /* 0x0000001a002d7308 */ /* 0x000eb00000002400 */
[----:B------:R-:W-:Y:S08]  /*4030*/  MUFU.TANH R33, R25 ;  /* 0x0000001900217308 */ /* 0x000ff00000002400 */
[----:B------:R-:W4:Y:S08]  /*4040*/  MUFU.TANH R43, R27 ;  /* 0x0000001b002b7308 */ /* 0x000f300000002400 */
[----:B------:R-:W-:Y:S08]  /*4050*/  MUFU.TANH R34, R16 ;  /* 0x0000001000227308 */ /* 0x000ff00000002400 */
[----:B------:R-:W5:Y:S08]  /*4060*/  MUFU.TANH R39, R18 ;  /* 0x0000001200277308 */ /* 0x000f700000002400 */
[----:B------:R-:W-:Y:S08]  /*4070*/  MUFU.TANH R32, R17 ;  /* 0x0000001100207308 */ /* 0x000ff00000002400 */
[----:B------:R-:W5:Y:S01]  /*4080*/  MUFU.TANH R10, R10 ;  /* 0x0000000a000a7308 */ /* 0x000f620000002400 */
[----:B------:R-:W-:Y:S01]  /*4090*/  VIADD R64, R64, 0x79 ;  /* 0x0000007940407836 */ /* 0x000fe20000000000 */
[----:B---3--:R-:W-:-:S02]  /*40a0*/  FSEL R105, R105, -INF , !P1 ;  /* 0xff80000069697808 */ /* 0x008fc40004800000 */
[----:B------:R-:W-:Y:S01]  /*40b0*/  FSEL R101, R101, -INF , !P1 ;  /* 0xff80000065657808 */ /* 0x000fe20004800000 */
[----:B------:R-:W-:Y:S01]  /*40c0*/  BSSY.RECONVERGENT B1, `(.L_x_9030) ;  /* 0x0000077000017945 */ /* 0x000fe20003800200 */
[----:B------:R-:W-:Y:S02]  /*40d0*/  ISETP.GE.AND P1, PT, R64, R23, PT ;  /* 0x000000174000720c */ /* 0x000fe40003f26270 */
[----:B------:R-:W-:Y:S02]  /*40e0*/  LOP3.LUT R9, R30, 0x200, RZ, 0xc0, !PT ;  /* 0x000002001e097812 */ /* 0x000fe400078ec0ff */
[----:B-1----:R-:W-:Y:S02]  /*40f0*/  FSEL R65, R65, -INF , !P6 ;  /* 0xff80000041417808 */ /* 0x002fe40007000000 */
[----:B------:R-:W-:Y:S02]  /*4100*/  FSEL R63, R63, -INF , !P6 ;  /* 0xff8000003f3f7808 */ /* 0x000fe40007000000 */
[----:B------:R-:W-:-:S02]  /*4110*/  FSEL R57, R57, -INF , !P5 ;  /* 0xff80000039397808 */ /* 0x000fc40006800000 */
[----:B------:R-:W-:Y:S02]  /*4120*/  FSEL R55, R55, -INF , !P5 ;  /* 0xff80000037377808 */ /* 0x000fe40006800000 */
[----:B--2---:R-:W-:Y:S02]  /*4130*/  FSEL R45, R45, -INF , !P4 ;  /* 0xff8000002d2d7808 */ /* 0x004fe40006000000 */
[----:B------:R-:W-:Y:S02]  /*4140*/  FSEL R41, R41, -INF , !P4 ;  /* 0xff80000029297808 */ /* 0x000fe40006000000 */
[----:B----4-:R-:W-:Y:S02]  /*4150*/  FSEL R43, R43, -INF , !P3 ;  /* 0xff8000002b2b7808 */ /* 0x010fe40005800000 */
[----:B------:R-:W-:Y:S02]  /*4160*/  FSEL R33, R33, -INF , !P3 ;  /* 0xff80000021217808 */ /* 0x000fe40005800000 */
[----:B-----5:R-:W-:-:S02]  /*4170*/  FSEL R39, R39, -INF , !P2 ;  /* 0xff80000027277808 */ /* 0x020fc40005000000 */
        /* <DEDUP_REMOVED lines=18> */
.L_x_9033:
        /* <DEDUP_REMOVED lines=60> */
.L_x_9034:
[----:B------:R-:W-:Y:S05]  /*4660*/  BSYNC.RECONVERGENT B0 ;  /* 0x0000000000007941 */ /* 0x000fea0003800200 */
.L_x_9032:
        /* <DEDUP_REMOVED lines=28> */
.L_x_9031:
[----:B------:R-:W-:Y:S05]  /*4830*/  BSYNC.RECONVERGENT B1 ;  /* 0x0000000000017941 */ /* 0x000fea0003800200 */
.L_x_9030:
        /* <DEDUP_REMOVED lines=68> */
[-CC-:B------:R-:W-:Y:S01]  /*4c80*/  FFMA.FTZ R49, R201, R31.reuse, -R38.reuse ;  /* 0x0000001fc9317223 */ /* 0x180fe20000010826 */
[----:B------:R-:W-:Y:S01]  /*4c90*/  MUFU.EX2 R59, R59 ;  /* 0x0000003b003b7308 */ /* 0x000fe20000000800 */
[-C--:B------:R-:W-:Y:S01]  /*4ca0*/  FFMA.FTZ R47, R37, R31.reuse, -R38 ;  /* 0x0000001f252f7223 */ /* 0x080fe20000010826 */
[-CC-:B------:R-:W-:Y:S01]  /*4cb0*/  FFMA.FTZ R44, R83, R31.reuse, -R30.reuse ;  /* 0x0000001f532c7223 */ /* 0x180fe2000001081e */
[-C--:B------:R-:W-:Y:S01]  /*4cc0*/  FFMA.FTZ R40, R91, R31.reuse, -R30 ;  /* 0x0000001f5b287223 */ /* 0x080fe2000001081e */
[----:B------:R-:W2:Y:S01]  /*4cd0*/  MUFU.EX2 R52, R52 ;  /* 0x0000003400347308 */ /* 0x000ea20000000800 */
[-CC-:B------:R-:W-:Y:S01]  /*4ce0*/  FFMA.FTZ R46, R11, R31.reuse, -R38.reuse ;  /* 0x0000001f0b2e7223 */ /* 0x180fe20000010826 */
[-CC-:B------:R-:W-:Y:S01]  /*4cf0*/  FFMA.FTZ R42, R89, R31.reuse, -R38.reuse ;  /* 0x0000001f592a7223 */ /* 0x180fe20000010826 */
[-C--:B------:R-:W-:Y:S01]  /*4d00*/  FFMA.FTZ R37, R75, R31.reuse, -R38 ;  /* 0x0000001f4b257223 */ /* 0x080fe20000010826 */
[----:B------:R-:W-:Y:S01]  /*4d10*/  MUFU.EX2 R53, R53 ;  /* 0x0000003500357308 */ /* 0x000fe20000000800 */
[-CC-:B------:R-:W-:Y:S01]  /*4d20*/  FFMA.FTZ R35, R73, R31.reuse, -R30.reuse ;  /* 0x0000001f49237223 */ /* 0x180fe2000001081e */
[----:B------:R-:W3:Y:S01]  /*4d30*/  LDSM.16.MT88.4 R8, [R100+0x6800] ;  /* 0x006800006408783b */ /* 0x000ee20000004200 */
[-C--:B------:R-:W-:Y:S01]  /*4d40*/  FFMA.FTZ R58, R107, R31.reuse, -R30 ;  /* 0x0000001f6b3a7223 */ /* 0x080fe2000001081e */
[----:B------:R-:W4:Y:S01]  /*4d50*/  MUFU.EX2 R48, R48 ;  /* 0x0000003000307308 */ /* 0x000f220000000800 */
[-C--:B------:R-:W-:Y:S01]  /*4d60*/  FFMA.FTZ R62, R109, R31.reuse, -R38 ;  /* 0x0000001f6d3e7223 */ /* 0x080fe20000010826 */
[-CC-:B------:R-:W-:Y:S01]  /*4d70*/  FFMA.FTZ R107, R199, R31.reuse, -R30.reuse ;  /* 0x0000001fc76b7223 */ /* 0x180fe2000001081e */
[-C--:B------:R-:W-:Y:S01]  /*4d80*/  FFMA.FTZ R56, R197, R31.reuse, -R30 ;  /* 0x0000001fc5387223 */ /* 0x080fe2000001081e */
[----:B------:R-:W-:Y:S01]  /*4d90*/  MUFU.EX2 R61, R61 ;  /* 0x0000003d003d7308 */ /* 0x000fe20000000800 */
[--C-:B------:R-:W-:Y:S01]  /*4da0*/  FFMA.FTZ R113, R113, R31, -R38.reuse ;  /* 0x0000001f71717223 */ /* 0x100fe20000010826 */
[----:B--2---:R-:W-:Y:S01]  /*4db0*/  F2FP.F16.F32.PACK_AB R69, R52, R59 ;  /* 0x0000003b3445723e */ /* 0x004fe200000000ff */
[-CC-:B------:R-:W-:Y:S01]  /*4dc0*/  FFMA.FTZ R111, R111, R31.reuse, -R38.reuse ;  /* 0x0000001f6f6f7223 */ /* 0x180fe20000010826 */
[----:B------:R-:W2:Y:S01]  /*4dd0*/  MUFU.EX2 R54, R54 ;  /* 0x0000003600367308 */ /* 0x000ea20000000800 */
[-C--:B------:R-:W-:Y:S01]  /*4de0*/  FFMA.FTZ R60, R195, R31.reuse, -R38 ;  /* 0x0000001fc33c7223 */ /* 0x080fe20000010826 */
[-CC-:B------:R-:W-:Y:S01]  /*4df0*/  FFMA.FTZ R109, R193, R31.reuse, -R30.reuse ;  /* 0x0000001fc16d7223 */ /* 0x180fe2000001081e */
[-CC-:B------:R-:W-:Y:S01]  /*4e00*/  FFMA.FTZ R131, R131, R31.reuse, -R30.reuse ;  /* 0x0000001f83837223 */ /* 0x180fe2000001081e */
[----:B------:R-:W-:Y:S01]  /*4e10*/  MUFU.EX2 R50, R50 ;  /* 0x0000003200327308 */ /* 0x000fe20000000800 */
[--C-:B------:R-:W-:Y:S01]  /*4e20*/  FFMA.FTZ R66, R191, R31, -R30.reuse ;  /* 0x0000001fbf427223 */ /* 0x100fe2000001081e */
[----:B----4-:R-:W-:Y:S01]  /*4e30*/  F2FP.F16.F32.PACK_AB R71, R48, R53 ;  /* 0x000000353047723e */ /* 0x010fe200000000ff */
[-C--:B------:R-:W-:Y:S01]  /*4e40*/  FFMA.FTZ R64, R189, R31.reuse, -R30 ;  /* 0x0000001fbd407223 */ /* 0x080fe2000001081e */
[----:B------:R-:W4:Y:S01]  /*4e50*/  MUFU.EX2 R49, R49 ;  /* 0x0000003100317308 */ /* 0x000f220000000800 */
[-CC-:B------:R-:W-:Y:S01]  /*4e60*/  FFMA.FTZ R104, R187, R31.reuse, -R38.reuse ;  /* 0x0000001fbb687223 */ /* 0x180fe20000010826 */
[-C--:B------:R-:W-:Y:S01]  /*4e70*/  FFMA.FTZ R106, R135, R31.reuse, -R38 ;  /* 0x0000001f876a7223 */ /* 0x080fe20000010826 */
[-C--:B------:R-:W-:Y:S01]  /*4e80*/  FFMA.FTZ R133, R133, R31.reuse, -R30 ;  /* 0x0000001f85857223 */ /* 0x080fe2000001081e */
[----:B------:R-:W-:Y:S01]  /*4e90*/  MUFU.EX2 R51, R51 ;  /* 0x0000003300337308 */ /* 0x000fe20000000800 */
[--C-:B------:R-:W-:Y:S01]  /*4ea0*/  FFMA.FTZ R155, R155, R31, -R38.reuse ;  /* 0x0000001f9b9b7223 */ /* 0x100fe20000010826 */
[----:B--2---:R-:W-:Y:S01]  /*4eb0*/  F2FP.F16.F32.PACK_AB R68, R54, R61 ;  /* 0x0000003d3644723e */ /* 0x004fe200000000ff */
[-C--:B------:R-:W-:Y:S01]  /*4ec0*/  FFMA.FTZ R108, R137, R31.reuse, -R38 ;  /* 0x0000001f896c7223 */ /* 0x080fe20000010826 */
[----:B------:R-:W-:Y:S01]  /*4ed0*/  MUFU.EX2 R44, R44 ;  /* 0x0000002c002c7308 */ /* 0x000fe20000000800 */
[-C--:B------:R-:W-:Y:S01]  /*4ee0*/  FFMA.FTZ R110, R143, R31.reuse, -R30 ;  /* 0x0000001f8f6e7223 */ /* 0x080fe2000001081e */
[-CC-:B------:R-:W-:Y:S01]  /*4ef0*/  FFMA.FTZ R112, R149, R31.reuse, -R38.reuse ;  /* 0x0000001f95707223 */ /* 0x180fe20000010826 */
[-CC-:B------:R-:W-:Y:S01]  /*4f00*/  FFMA.FTZ R114, R145, R31.reuse, -R38.reuse ;  /* 0x0000001f91727223 */ /* 0x180fe20000010826 */
[----:B------:R-:W-:Y:S01]  /*4f10*/  MUFU.EX2 R40, R40 ;  /* 0x0000002800287308 */ /* 0x000fe20000000800 */
[-C--:B------:R-:W-:Y:S01]  /*4f20*/  FFMA.FTZ R141, R141, R31.reuse, -R38 ;  /* 0x0000001f8d8d7223 */ /* 0x080fe20000010826 */
[----:B----4-:R-:W-:Y:S01]  /*4f30*/  F2FP.F16.F32.PACK_AB R70, R49, R50 ;  /* 0x000000323146723e */ /* 0x010fe200000000ff */
[-CC-:B------:R-:W-:Y:S01]  /*4f40*/  FFMA.FTZ R139, R139, R31.reuse, -R30.reuse ;  /* 0x0000001f8b8b7223 */ /* 0x180fe2000001081e */
[----:B------:R-:W-:Y:S01]  /*4f50*/  MUFU.EX2 R47, R47 ;  /* 0x0000002f002f7308 */ /* 0x000fe20000000800 */
[-C--:B------:R-:W-:Y:S01]  /*4f60*/  FFMA.FTZ R151, R151, R31.reuse, -R30 ;  /* 0x0000001f97977223 */ /* 0x080fe2000001081e */
[-CC-:B------:R-:W-:Y:S01]  /*4f70*/  FFMA.FTZ R147, R147, R31.reuse, -R38.reuse ;  /* 0x0000001f93937223 */ /* 0x180fe20000010826 */
[-C--:B------:R-:W-:Y:S01]  /*4f80*/  FFMA.FTZ R124, R123, R31.reuse, -R38 ;  /* 0x0000001f7b7c7223 */ /* 0x080fe20000010826 */
[----:B------:R-:W2:Y:S01]  /*4f90*/  MUFU.EX2 R46, R46 ;  /* 0x0000002e002e7308 */ /* 0x000ea20000000800 */
[C---:B-1----:R-:W-:Y:S01]  /*4fa0*/  HMMA.16816.F32 R80, R68.reuse, R76, RZ ;  /* 0x0000004c4450723c */ /* 0x042fe200000018ff */
[-CC-:B------:R-:W-:Y:S01]  /*4fb0*/  FFMA.FTZ R123, R117, R31.reuse, -R30.reuse ;  /* 0x0000001f757b7223 */ /* 0x180fe2000001081e */
        /* <DEDUP_REMOVED lines=8> */
[-C--:B------:R-:W-:Y:S01]  /*5040*/  FFMA.FTZ R127, R127, R31.reuse, -R30 ;  /* 0x0000001f7f7f7223 */ /* 0x080fe2000001081e */
[----:B------:R-:W4:Y:S01]  /*5050*/  MUFU.EX2 R35, R35 ;  /* 0x0000002300237308 */ /* 0x000f220000000800 */
[-C--:B------:R-:W-:Y:S01]  /*5060*/  FFMA.FTZ R126, R55, R31.reuse, -R38 ;  /* 0x0000001f377e7223 */ /* 0x080fe20000010826 */
[-C--:B------:R-:W-:Y:S01]  /*5070*/  FFMA.FTZ R57, R57, R31.reuse, -R30 ;  /* 0x0000001f39397223 */ /* 0x080fe2000001081e */
        /* <DEDUP_REMOVED lines=12> */
[----:B------:R-:W-:Y:S01]  /*5140*/  FADD.FTZ R48, R48, R53 ;  /* 0x0000003530307221 */ /* 0x000fe20000010000 */
[----:B------:R-:W-:Y:S01]  /*5150*/  MUFU.EX2 R62, R62 ;  /* 0x0000003e003e7308 */ /* 0x000fe20000000800 */
[-C--:B------:R-:W-:Y:S01]  /*5160*/  FFMA.FTZ R39, R39, R31.reuse, -R30 ;  /* 0x0000001f27277223 */ /* 0x080fe2000001081e */
[-CC-:B------:R-:W-:Y:S01]  /*5170*/  FFMA.FTZ R34, R34, R31.reuse, -R38.reuse ;  /* 0x0000001f22227223 */ /* 0x180fe20000010826 */
[----:B------:R-:W-:Y:S01]  /*5180*/  FFMA.FTZ R41, R41, R31, -R38 ;  /* 0x0000001f29297223 */ /* 0x000fe20000010826 */
[----:B------:R-:W5:Y:S01]  /*5190*/  MUFU.EX2 R113, R113 ;  /* 0x0000007100717308 */ /* 0x000f620000000800 */
[----:B------:R-:W-:Y:S01]  /*51a0*/  HMMA.16816.F32 R92, R68, R94, RZ ;  /* 0x0000005e445c723c */ /* 0x000fe200000018ff */
[----:B------:R-:W-:-:S02]  /*51b0*/  ISETP.GE.AND P0, PT, R22, R171, PT ;  /* 0x000000ab1600720c */ /* 0x000fc40003f06270 */
[----:B------:R-:W-:Y:S04]  /*51c0*/  MUFU.EX2 R111, R111 ;  /* 0x0000006f006f7308 */ /* 0x000fe80000000800 */
[----:B------:R-:W5:Y:S01]  /*51d0*/  MUFU.EX2 R60, R60 ;  /* 0x0000003c003c7308 */ /* 0x000f620000000800 */
[C---:B------:R-:W-:Y:S03]  /*51e0*/  HMMA.16816.F32 R84, R68.reuse, R86, RZ ;  /* 0x000000564454723c */ /* 0x040fe600000018ff */
[----:B------:R-:W5:Y:S04]  /*51f0*/  MUFU.EX2 R109, R109 ;  /* 0x0000006d006d7308 */ /* 0x000f680000000800 */
        /* <DEDUP_REMOVED lines=14> */
[----:B------:R-:W-:Y:S01]  /*52e0*/  HMMA.16816.F32 R80, R4, R12, R80 ;  /* 0x0000000c0450723c */ /* 0x000fe20000001850 */
[----:B------:R-:W1:Y:S01]  /*52f0*/  MUFU.EX2 R137, R155 ;  /* 0x0000009b00897308 */ /* 0x000e620000000800 */
[----:B------:R-:W-:-:S03]  /*5300*/  FADD.FTZ R35, R35, R40 ;  /* 0x0000002823237221 */ /* 0x000fc60000010000 */
[----:B------:R2:W-:Y:S03]  /*5310*/  MUFU.EX2 R135, R108 ;  /* 0x0000006c00877308 */ /* 0x0005e60000000800 */
[C---:B------:R-:W-:Y:S01]  /*5320*/  HMMA.16816.F32 R76, R4.reuse, R14, R76 ;  /* 0x0000000e044c723c */ /* 0x040fe2000000184c */
[----:B------:R-:W4:Y:S01]  /*5330*/  LDSM.16.MT88.4 R12, [R102+0x7000] ;  /* 0x00700000660c783b */ /* 0x000f220000004200 */
[----:B------:R-:W1:Y:S04]  /*5340*/  MUFU.EX2 R106, R106 ;  /* 0x0000006a006a7308 */ /* 0x000e680000000800 */
[----:B------:R-:W1:Y:S02]  /*5350*/  MUFU.EX2 R133, R133 ;  /* 0x0000008500857308 */ /* 0x000e640000000800 */
[----:B------:R-:W-:Y:S02]  /*5360*/  HMMA.16816.F32 R96, R4, R24, R96 ;  /* 0x000000180460723c */ /* 0x000fe40000001860 */
[----:B------:R-:W-:Y:S01]  /*5370*/  MUFU.EX2 R143, R151 ;  /* 0x00000097008f7308 */ /* 0x000fe20000000800 */
[----:B--2---:R-:W-:-:S03]  /*5380*/  FFMA.FTZ R108, R153, R31, -R30 ;  /* 0x0000001f996c7223 */ /* 0x004fc6000001081e */
[----:B------:R-:W-:Y:S02]  /*5390*/  MUFU.EX2 R110, R110 ;  /* 0x0000006e006e7308 */ /* 0x000fe40000000800 */
[C---:B------:R-:W-:Y:S01]  /*53a0*/  HMMA.16816.F32 R92, R4.reuse, R26, R92 ;  /* 0x0000001a045c723c */ /* 0x040fe2000000185c */
[----:B------:R-:W2:Y:S01]  /*53b0*/  LDSM.16.MT88.4 R24, [R160+0x7000] ;  /* 0x00700000a018783b */ /* 0x000ea20000004200 */
[----:B------:R-:W-:Y:S04]  /*53c0*/  MUFU.EX2 R108, R108 ;  /* 0x0000006c006c7308 */ /* 0x000fe80000000800 */
[----:B------:R-:W-:Y:S02]  /*53d0*/  MUFU.EX2 R112, R112 ;  /* 0x0000007000707308 */ /* 0x000fe40000000800 */
[C---:B---3--:R-:W-:Y:S02]  /*53e0*/  HMMA.16816.F32 R72, R4.reuse, R8, R72 ;  /* 0x000000080448723c */ /* 0x048fe40000001848 */
[----:B------:R-:W3:Y:S04]  /*53f0*/  MUFU.EX2 R145, R147 ;  /* 0x0000009300917308 */ /* 0x000ee80000000800 */
[----:B------:R-:W-:Y:S02]  /*5400*/  MUFU.EX2 R114, R114 ;  /* 0x0000007200727308 */ /* 0x000fe40000000800 */
[C---:B------:R-:W-:Y:S01]  /*5410*/  HMMA.16816.F32 R68, R4.reuse, R10, R68 ;  /* 0x0000000a0444723c */ /* 0x040fe20000001844 */
[----:B------:R-:W1:Y:S01]  /*5420*/  LDSM.16.MT88.4 R8, [R100+0x7000] ;  /* 0x007000006408783b */ /* 0x000e620000004200 */
[----:B------:R-:W3:Y:S04]  /*5430*/  MUFU.EX2 R141, R141 ;  /* 0x0000008d008d7308 */ /* 0x000ee80000000800 */
[----:B------:R-:W3:Y:S02]  /*5440*/  MUFU.EX2 R139, R139 ;  /* 0x0000008b008b7308 */ /* 0x000ee40000000800 */
[C---:B------:R-:W-:Y:S02]  /*5450*/  HMMA.16816.F32 R88, R4.reuse, R16, R88 ;  /* 0x000000100458723c */ /* 0x040fe40000001858 */
[----:B------:R-:W-:Y:S04]  /*5460*/  MUFU.EX2 R116, R116 ;  /* 0x0000007400747308 */ /* 0x000fe80000000800 */
[----:B------:R-:W-:Y:S02]  /*5470*/  MUFU.EX2 R121, R127 ;  /* 0x0000007f00797308 */ /* 0x000fe40000000800 */
[----:B------:R-:W-:Y:S01]  /*5480*/  HMMA.16816.F32 R84, R4, R18, R84 ;  /* 0x000000120454723c */ /* 0x000fe20000001854 */
[----:B------:R-:W3:Y:S01]  /*5490*/  LDSM.16.MT88.4 R16, [R156+0x7000] ;  /* 0x007000009c10783b */ /* 0x000ee20000004200 */
[----:B-----5:R-:W-:Y:S01]  /*54a0*/  F2FP.F16.F32.PACK_AB R4, R113, R62 ;  /* 0x0000003e7104723e */ /* 0x020fe200000000ff */
[----:B------:R-:W-:Y:S01]  /*54b0*/  MUFU.EX2 R118, R118 ;  /* 0x0000007600767308 */ /* 0x000fe20000000800 */
[----:B------:R-:W-:Y:S01]  /*54c0*/  F2FP.F16.F32.PACK_AB R5, R107, R58 ;  /* 0x0000003a6b05723e */ /* 0x000fe200000000ff */
[----:B------:R-:W-:Y:S01]  /*54d0*/  FADD.FTZ R58, R58, R35 ;  /* 0x000000233a3a7221 */ /* 0x000fe20000010000 */
[----:B------:R-:W-:Y:S01]  /*54e0*/  F2FP.F16.F32.PACK_AB R6, R60, R111 ;  /* 0x0000006f3c06723e */ /* 0x000fe200000000ff */
[----:B------:R-:W-:Y:S01]  /*54f0*/  MUFU.EX2 R120, R120 ;  /* 0x0000007800787308 */ /* 0x000fe20000000800 */
[----:B------:R-:W-:Y:S01]  /*5500*/  F2FP.F16.F32.PACK_AB R7, R109, R56 ;  /* 0x000000386d07723e */ /* 0x000fe200000000ff */
[----:B------:R-:W-:-:S02]  /*5510*/  FADD.FTZ R107, R107, R58 ;  /* 0x0000003a6b6b7221 */ /* 0x000fc40000010000 */
[----:B------:R5:W3:Y:S04]  /*5520*/  MUFU.EX2 R119, R124 ;  /* 0x0000007c00777308 */ /* 0x000ae80000000800 */
[C---:B----4-:R-:W-:Y:S01]  /*5530*/  HMMA.16816.F32 R80, R4.reuse, R12, R80 ;  /* 0x0000000c0450723c */ /* 0x050fe20000001850 */
[----:B------:R-:W-:Y:S04]  /*5540*/  MUFU.EX2 R122, R122 ;  /* 0x0000007a007a7308 */ /* 0x000fe80000000800 */
[----:B------:R-:W4:Y:S03]  /*5550*/  MUFU.EX2 R117, R117 ;  /* 0x0000007500757308 */ /* 0x000f260000000800 */
[----:B------:R-:W-:Y:S01]  /*5560*/  HMMA.16816.F32 R76, R4, R14, R76 ;  /* 0x0000000e044c723c */ /* 0x000fe2000000184c */
[----:B------:R-:W4:Y:S01]  /*5570*/  LDSM.16.MT88.4 R12, [R102+0x7800] ;  /* 0x00780000660c783b */ /* 0x000f220000004200 */
[----:B------:R-:W4:Y:S01]  /*5580*/  MUFU.EX2 R115, R123 ;  /* 0x0000007b00737308 */ /* 0x000f220000000800 */
[----:B-----5:R-:W-:-:S03]  /*5590*/  FFMA.FTZ R124, R67, R31, -R38 ;  /* 0x0000001f437c7223 */ /* 0x020fc60000010826 */
[----:B------:R-:W-:Y:S02]  /*55a0*/  MUFU.EX2 R55, R63 ;  /* 0x0000003f00377308 */ /* 0x000fe40000000800 */
[C---:B--2---:R-:W-:Y:S02]  /*55b0*/  HMMA.16816.F32 R96, R4.reuse, R24, R96 ;  /* 0x000000180460723c */ /* 0x044fe40000001860 */
[----:B------:R-:W-:Y:S04]  /*55c0*/  MUFU.EX2 R124, R124 ;  /* 0x0000007c007c7308 */ /* 0x000fe80000000800 */
[----:B------:R-:W-:Y:S02]  /*55d0*/  MUFU.EX2 R126, R126 ;  /* 0x0000007e007e7308 */ /* 0x000fe40000000800 */
[C---:B------:R-:W-:Y:S01]  /*55e0*/  HMMA.16816.F32 R92, R4.reuse, R26, R92 ;  /* 0x0000001a045c723c */ /* 0x040fe2000000185c */
[----:B------:R-:W2:Y:S01]  /*55f0*/  LDSM.16.MT88.4 R24, [R160+0x7800] ;  /* 0x00780000a018783b */ /* 0x000ea20000004200 */
[----:B------:R-:W-:Y:S04]  /*5600*/  MUFU.EX2 R57, R57 ;  /* 0x0000003900397308 */ /* 0x000fe80000000800 */
[----:B------:R5:W-:Y:S02]  /*5610*/  MUFU.EX2 R43, R45 ;  /* 0x0000002d002b7308 */ /* 0x000be40000000800 */
[C---:B-1----:R-:W-:Y:S02]  /*5620*/  HMMA.16816.F32 R72, R4.reuse, R8, R72 ;  /* 0x000000080448723c */ /* 0x042fe40000001848 */
[----:B------:R-:W-:Y:S04]  /*5630*/  MUFU.EX2 R44, R44 ;  /* 0x0000002c002c7308 */ /* 0x000fe80000000800 */
[----:B------:R-:W-:Y:S02]  /*5640*/  MUFU.EX2 R39, R39 ;  /* 0x0000002700277308 */ /* 0x000fe40000000800 */
[----:B------:R-:W-:Y:S01]  /*5650*/  HMMA.16816.F32 R68, R4, R10, R68 ;  /* 0x0000000a0444723c */ /* 0x000fe20000001844 */
[----:B------:R-:W1:Y:S01]  /*5660*/  LDSM.16.MT88.4 R8, [R100+0x7800] ;  /* 0x007800006408783b */ /* 0x000e620000004200 */
[----:B------:R-:W-:Y:S01]  /*5670*/  MUFU.EX2 R34, R34 ;  /* 0x0000002200227308 */ /* 0x000fe20000000800 */
[----:B-----5:R-:W-:-:S03]  /*5680*/  FFMA.FTZ R45, R33, R31, -R38 ;  /* 0x0000001f212d7223 */ /* 0x020fc60000010826 */
[----:B------:R-:W-:Y:S02]  /*5690*/  MUFU.EX2 R33, R41 ;  /* 0x0000002900217308 */ /* 0x000fe40000000800 */
[C---:B---3--:R-:W-:Y:S08]  /*56a0*/  HMMA.16816.F32 R88, R4.reuse, R16, R88 ;  /* 0x000000100458723c */ /* 0x048ff00000001858 */
[----:B------:R-:W-:Y:S01]  /*56b0*/  HMMA.16816.F32 R84, R4, R18, R84 ;  /* 0x000000120454723c */ /* 0x000fe20000001854 */
[----:B------:R-:W3:Y:S01]  /*56c0*/  LDSM.16.MT88.4 R16, [R156+0x7800] ;  /* 0x007800009c10783b */ /* 0x000ee20000004200 */
[----:B------:R-:W-:-:S02]  /*56d0*/  F2FP.F16.F32.PACK_AB R4, R137, R104 ;  /* 0x000000688904723e */ /* 0x000fc400000000ff */
[----:B------:R-:W-:Y:S02]  /*56e0*/  F2FP.F16.F32.PACK_AB R5, R66, R131 ;  /* 0x000000834205723e */ /* 0x000fe400000000ff */
[----:B------:R-:W-:Y:S02]  /*56f0*/  F2FP.F16.F32.PACK_AB R6, R106, R135 ;  /* 0x000000876a06723e */ /* 0x000fe400000000ff */
[----:B------:R-:W-:-:S07]  /*5700*/  F2FP.F16.F32.PACK_AB R7, R133, R64 ;  /* 0x000000408507723e */ /* 0x000fce00000000ff */
[C---:B----4-:R-:W-:Y:S08]  /*5710*/  HMMA.16816.F32 R80, R4.reuse, R12, R80 ;  /* 0x0000000c0450723c */ /* 0x050ff00000001850 */
[C---:B------:R-:W-:Y:S01]  /*5720*/  HMMA.16816.F32 R76, R4.reuse, R14, R76 ;  /* 0x0000000e044c723c */ /* 0x040fe2000000184c */
[----:B------:R-:W4:Y:S07]  /*5730*/  LDSM.16.MT88.4 R12, [R102+0x8000] ;  /* 0x00800000660c783b */ /* 0x000f2e0000004200 */
[C---:B--2---:R-:W-:Y:S08]  /*5740*/  HMMA.16816.F32 R96, R4.reuse, R24, R96 ;  /* 0x000000180460723c */ /* 0x044ff00000001860 */
[C---:B------:R-:W-:Y:S01]  /*5750*/  HMMA.16816.F32 R92, R4.reuse, R26, R92 ;  /* 0x0000001a045c723c */ /* 0x040fe2000000185c */
[----:B------:R-:W2:Y:S07]  /*5760*/  LDSM.16.MT88.4 R24, [R160+0x8000] ;  /* 0x00800000a018783b */ /* 0x000eae0000004200 */
[C---:B-1----:R-:W-:Y:S08]  /*5770*/  HMMA.16816.F32 R72, R4.reuse, R8, R72 ;  /* 0x000000080448723c */ /* 0x042ff00000001848 */
[C---:B------:R-:W-:Y:S01]  /*5780*/  HMMA.16816.F32 R68, R4.reuse, R10, R68 ;  /* 0x0000000a0444723c */ /* 0x040fe20000001844 */
[----:B------:R-:W1:Y:S07]  /*5790*/  LDSM.16.MT88.4 R8, [R100+0x8000] ;  /* 0x008000006408783b */ /* 0x000e6e0000004200 */
        /* <DEDUP_REMOVED lines=26> */
[----:B--2---:R-:W-:Y:S01]  /*5940*/  HMMA.16816.F32 R96, R4, R24, R96 ;  /* 0x000000180460723c */ /* 0x004fe20000001860 */
[-CC-:B------:R-:W-:Y:S01]  /*5950*/  FFMA.FTZ R25, R105, R31.reuse, -R30.reuse ;  /* 0x0000001f69197223 */ /* 0x180fe2000001081e */
[----:B------:R-:W-:-:S05]  /*5960*/  FFMA.FTZ R24, R65, R31, -R30 ;  /* 0x0000001f41187223 */ /* 0x000fca000001081e */
[----:B------:R-:W-:Y:S01]  /*5970*/  MUFU.EX2 R25, R25 ;  /* 0x0000001900197308 */ /* 0x000fe20000000800 */
[C---:B------:R-:W-:Y:S01]  /*5980*/  HMMA.16816.F32 R92, R4.reuse, R26, R92 ;  /* 0x0000001a045c723c */ /* 0x040fe2000000185c */
[-C--:B------:R-:W-:Y:S01]  /*5990*/  FFMA.FTZ R26, R103, R31.reuse, -R30 ;  /* 0x0000001f671a7223 */ /* 0x080fe2000001081e */
[-C--:B------:R-:W-:Y:S01]  /*59a0*/  FFMA.FTZ R27, R101, R31.reuse, -R38 ;  /* 0x0000001f651b7223 */ /* 0x080fe20000010826 */
[----:B------:R-:W-:Y:S01]  /*59b0*/  MUFU.EX2 R24, R24 ;  /* 0x0000001800187308 */ /* 0x000fe20000000800 */
[-C--:B------:R-:W-:Y:S01]  /*59c0*/  FFMA.FTZ R30, R23, R31.reuse, -R30 ;  /* 0x0000001f171e7223 */ /* 0x080fe2000001081e */
[----:B------:R-:W-:Y:S02]  /*59d0*/  FFMA.FTZ R38, R32, R31, -R38 ;  /* 0x0000001f20267223 */ /* 0x000fe40000010826 */
[----:B------:R-:W-:Y:S01]  /*59e0*/  MUFU.EX2 R26, R26 ;  /* 0x0000001a001a7308 */ /* 0x000fe20000000800 */
[C---:B-1----:R-:W-:Y:S03]  /*59f0*/  HMMA.16816.F32 R72, R4.reuse, R8, R72 ;  /* 0x000000080448723c */ /* 0x042fe60000001848 */
[----:B------:R-:W1:Y:S04]  /*5a00*/  MUFU.EX2 R27, R27 ;  /* 0x0000001b001b7308 */ /* 0x000e680000000800 */
[----:B------:R-:W2:Y:S01]  /*5a10*/  MUFU.EX2 R32, R45 ;  /* 0x0000002d00207308 */ /* 0x000ea20000000800 */
[C---:B------:R-:W-:Y:S01]  /*5a20*/  HMMA.16816.F32 R68, R4.reuse, R10, R68 ;  /* 0x0000000a0444723c */ /* 0x040fe20000001844 */
[----:B------:R-:W5:Y:S02]  /*5a30*/  LDSM.16.MT88.4 R8, [R156+0x9000] ;  /* 0x009000009c08783b */ /* 0x000f640000004200 */
[----:B------:R2:W2:Y:S04]  /*5a40*/  MUFU.EX2 R23, R38 ;  /* 0x0000002600177308 */ /* 0x0004a80000000800 */
[----:B------:R-:W2:Y:S01]  /*5a50*/  MUFU.EX2 R30, R30 ;  /* 0x0000001e001e7308 */ /* 0x000ea20000000800 */
[C---:B---3--:R-:W-:Y:S08]  /*5a60*/  HMMA.16816.F32 R88, R4.reuse, R16, R88 ;  /* 0x000000100458723c */ /* 0x048ff00000001858 */
[----:B------:R-:W-:Y:S01]  /*5a70*/  HMMA.16816.F32 R84, R4, R18, R84 ;  /* 0x000000120454723c */ /* 0x000fe20000001854 */
[----:B-1----:R-:W-:Y:S01]  /*5a80*/  F2FP.F16.F32.PACK_AB R4, R124, R27 ;  /* 0x0000001b7c04723e */ /* 0x002fe200000000ff */
[----:B------:R-:W1:Y:S01]  /*5a90*/  LDSM.16.MT88.4 R16, [R102+0x9000] ;  /* 0x009000006610783b */ /* 0x000e620000004200 */
[----:B------:R-:W-:-:S02]  /*5aa0*/  F2FP.F16.F32.PACK_AB R5, R26, R25 ;  /* 0x000000191a05723e */ /* 0x000fc400000000ff */
[----:B------:R-:W-:Y:S02]  /*5ab0*/  F2FP.F16.F32.PACK_AB R6, R126, R55 ;  /* 0x000000377e06723e */ /* 0x000fe400000000ff */
[----:B------:R-:W-:-:S07]  /*5ac0*/  F2FP.F16.F32.PACK_AB R7, R57, R24 ;  /* 0x000000183907723e */ /* 0x000fce00000000ff */
[C---:B----4-:R-:W-:Y:S08]  /*5ad0*/  HMMA.16816.F32 R96, R4.reuse, R12, R96 ;  /* 0x0000000c0460723c */ /* 0x050ff00000001860 */
[C---:B------:R-:W-:Y:S01]  /*5ae0*/  HMMA.16816.F32 R92, R4.reuse, R14, R92 ;  /* 0x0000000e045c723c */ /* 0x040fe2000000185c */
[----:B------:R-:W3:Y:S07]  /*5af0*/  LDSM.16.MT88.4 R12, [R100+0x9000] ;  /* 0x00900000640c783b */ /* 0x000eee0000004200 */
[----:B-----5:R-:W-:Y:S01]  /*5b00*/  HMMA.16816.F32 R88, R4, R8, R88 ;  /* 0x000000080458723c */ /* 0x020fe20000001858 */
[----:B------:R-:W-:-:S04]  /*5b10*/  FADD.FTZ R9, R47, R50 ;  /* 0x000000322f097221 */ /* 0x000fc80000010000 */
[----:B------:R-:W-:-:S03]  /*5b20*/  FADD.FTZ R9, R46, R9 ;  /* 0x000000092e097221 */ /* 0x000fc60000010000 */
[----:B------:R-:W-:Y:S01]  /*5b30*/  HMMA.16816.F32 R84, R4, R10, R84 ;  /* 0x0000000a0454723c */ /* 0x000fe20000001854 */
[----:B------:R-:W-:Y:S02]  /*5b40*/  FADD.FTZ R42, R42, R9 ;  /* 0x000000092a2a7221 */ /* 0x000fe40000010000 */
[----:B------:R-:W4:Y:S02]  /*5b50*/  LDSM.16.MT88.4 R8, [R160+0x9800] ;  /* 0x00980000a008783b */ /* 0x000f240000004200 */
[----:B------:R-:W-:-:S03]  /*5b60*/  FADD.FTZ R37, R37, R42 ;  /* 0x0000002a25257221 */ /* 0x000fc60000010000 */
[----:B-1----:R-:W-:Y:S01]  /*5b70*/  HMMA.16816.F32 R80, R4, R16, R80 ;  /* 0x000000100450723c */ /* 0x002fe20000001850 */
[----:B------:R-:W-:-:S04]  /*5b80*/  FADD.FTZ R62, R62, R37 ;  /* 0x000000253e3e7221 */ /* 0x000fc80000010000 */
[----:B------:R-:W-:-:S03]  /*5b90*/  FADD.FTZ R62, R113, R62 ;  /* 0x0000003e713e7221 */ /* 0x000fc60000010000 */
[----:B------:R-:W-:Y:S01]  /*5ba0*/  HMMA.16816.F32 R76, R4, R18, R76 ;  /* 0x00000012044c723c */ /* 0x000fe2000000184c */
[----:B------:R-:W-:Y:S01]  /*5bb0*/  FADD.FTZ R111, R111, R62 ;  /* 0x0000003e6f6f7221 */ /* 0x000fe20000010000 */
[----:B------:R-:W1:Y:S03]  /*5bc0*/  LDSM.16.MT88.4 R16, [R156+0x9800] ;  /* 0x009800009c10783b */ /* 0x000e660000004200 */
[----:B------:R-:W-:-:S03]  /*5bd0*/  FADD.FTZ R111, R60, R111 ;  /* 0x0000006f3c6f7221 */ /* 0x000fc60000010000 */
[----:B---3--:R-:W-:Y:S01]  /*5be0*/  HMMA.16816.F32 R72, R4, R12, R72 ;  /* 0x0000000c0448723c */ /* 0x008fe20000001848 */
[----:B------:R-:W-:Y:S01]  /*5bf0*/  FADD.FTZ R12, R56, R107 ;  /* 0x0000006b380c7221 */ /* 0x000fe20000010000 */
[----:B--2---:R-:W-:-:S03]  /*5c00*/  FADD.FTZ R38, R104, R111 ;  /* 0x0000006f68267221 */ /* 0x004fc60000010000 */
[----:B------:R-:W-:Y:S01]  /*5c10*/  FADD.FTZ R12, R109, R12 ;  /* 0x0000000c6d0c7221 */ /* 0x000fe20000010000 */
[----:B------:R-:W-:Y:S02]  /*5c20*/  FADD.FTZ R38, R137, R38 ;  /* 0x0000002689267221 */ /* 0x000fe40000010000 */
[----:B------:R-:W-:Y:S01]  /*5c30*/  HMMA.16816.F32 R68, R4, R14, R68 ;  /* 0x0000000e0444723c */ /* 0x000fe20000001844 */
[----:B------:R-:W-:Y:S01]  /*5c40*/  FADD.FTZ R31, R131, R12 ;  /* 0x0000000c831f7221 */ /* 0x000fe20000010000 */
[----:B------:R-:W-:Y:S01]  /*5c50*/  F2FP.F16.F32.PACK_AB R4, R32, R33 ;  /* 0x000000212004723e */ /* 0x000fe200000000ff */
[----:B------:R-:W2:Y:S01]  /*5c60*/  LDSM.16.MT88.4 R12, [R102+0x9800] ;  /* 0x00980000660c783b */ /* 0x000ea20000004200 */
[----:B------:R-:W-:Y:S01]  /*5c70*/  F2FP.F16.F32.PACK_AB R5, R44, R43 ;  /* 0x0000002b2c05723e */ /* 0x000fe200000000ff */
[----:B------:R-:W-:Y:S01]  /*5c80*/  FADD.FTZ R31, R66, R31 ;  /* 0x0000001f421f7221 */ /* 0x000fe20000010000 */
[----:B------:R-:W-:Y:S02]  /*5c90*/  F2FP.F16.F32.PACK_AB R6, R23, R34 ;  /* 0x000000221706723e */ /* 0x000fe400000000ff */
[----:B------:R-:W-:Y:S01]  /*5ca0*/  F2FP.F16.F32.PACK_AB R7, R30, R39 ;  /* 0x000000271e07723e */ /* 0x000fe200000000ff */
        /* <DEDUP_REMOVED lines=20> */
[----:B------:R-:W-:Y:S03]  /*5df0*/  HMMA.16816.F32 R84, R4, R18, R84 ;  /* 0x000000120454723c */ /* 0x000fe60000001854 */
[----:B------:R-:W-:-:S04]  /*5e00*/  FADD.FTZ R16, R122, R119 ;  /* 0x000000777a107221 */ /* 0x000fc80000010000 */
[----:B------:R-:W-:Y:S01]  /*5e10*/  FADD.FTZ R16, R117, R16 ;  /* 0x0000001075107221 */ /* 0x000fe20000010000 */
[C---:B--2---:R-:W-:Y:S01]  /*5e20*/  HMMA.16816.F32 R80, R4.reuse, R12, R80 ;  /* 0x0000000c0450723c */ /* 0x044fe20000001850 */
        /* <DEDUP_REMOVED lines=9> */
[----:B---3--:R-:W-:Y:S01]  /*5ec0*/  HMMA.16816.F32 R72, R4, R8, R72 ;  /* 0x000000080448723c */ /* 0x008fe20000001848 */
[----:B------:R-:W-:Y:S02]  /*5ed0*/  FADD.FTZ R8, R24, R13 ;  /* 0x0000000d18087221 */ /* 0x000fe40000010000 */
[----:B------:R-:W-:Y:S02]  /*5ee0*/  FADD.FTZ R33, R33, R126 ;  /* 0x0000007e21217221 */ /* 0x000fe40000010000 */
[----:B------:R-:W-:-:S02]  /*5ef0*/  FADD.FTZ R8, R57, R8 ;  /* 0x0000000839087221 */ /* 0x000fc40000010000 */
[----:B------:R-:W-:Y:S01]  /*5f00*/  FADD.FTZ R33, R32, R33 ;  /* 0x0000002120217221 */ /* 0x000fe20000010000 */
[----:B------:R-:W-:Y:S01]  /*5f10*/  HMMA.16816.F32 R68, R4, R10, R68 ;  /* 0x0000000a0444723c */ /* 0x000fe20000001844 */
[----:B------:R-:W-:Y:S02]  /*5f20*/  FADD.FTZ R43, R43, R8 ;  /* 0x000000082b2b7221 */ /* 0x000fe40000010000 */
[----:B------:R-:W-:Y:S02]  /*5f30*/  FADD.FTZ R34, R34, R33 ;  /* 0x0000002122227221 */ /* 0x000fe40000010000 */
[----:B------:R-:W-:Y:S02]  /*5f40*/  FADD.FTZ R44, R44, R43 ;  /* 0x0000002b2c2c7221 */ /* 0x000fe40000010000 */
[----:B------:R-:W-:Y:S02]  /*5f50*/  FADD.FTZ R188, R23, R34 ;  /* 0x0000002217bc7221 */ /* 0x000fe40000010000 */
        /* <DEDUP_REMOVED lines=8> */
[----:B------:R-:W-:-:S12]  /*5fe0*/  IMAD.MOV.U32 R101, RZ, RZ, R36 ;  /* 0x000000ffff657224 */ /* 0x000fd800078e0024 */
.L_x_9042:
        /* <DEDUP_REMOVED lines=78> */
.L_x_9037:
[----:B------:R-:W-:Y:S05]  /*64d0*/  BSYNC.RECONVERGENT B0 ;  /* 0x0000000000007941 */ /* 0x000fea0003800200 */
.L_x_9036:
[----:B------:R-:W1:Y:S01]  /*64e0*/  S2UR UR6, SR_CgaCtaId ;  /* 0x00000000000679c3 */ /* 0x000e620000008800 */
[C---:B------:R-:W-:Y:S01]  /*64f0*/  SHF.L.U32 R0, R177.reuse, 0x3, RZ ;  /* 0x00000003b1007819 */ /* 0x040fe200000006ff */
[----:B------:R-:W-:Y:S01]  /*6500*/  UMOV UR7, 0x400 ;  /* 0x0000040000077882 */ /* 0x000fe20000000000 */
[----:B------:R-:W-:Y:S01]  /*6510*/  LOP3.LUT R191, R177, 0x38, RZ, 0xc0, !PT ;  /* 0x00000038b1bf7812 */ /* 0x000fe200078ec0ff */
[----:B------:R-:W-:Y:S01]  /*6520*/  BSSY.RECONVERGENT B1, `(.L_x_9038) ;  /* 0x0000171000017945 */ /* 0x000fe20003800200 */
[----:B------:R-:W-:Y:S02]  /*6530*/  IADD3 R196, P1, PT, R187, R174, RZ ;  /* 0x000000aebbc47210 */ /* 0x000fe40007f3e0ff */
[--C-:B------:R-:W-:Y:S02]  /*6540*/  LOP3.LUT R191, R191, 0x1c0, R0.reuse, 0xf8, !PT ;  /* 0x000001c0bfbf7812 */ /* 0x100fe400078ef800 */
[----:B------:R-:W-:Y:S02]  /*6550*/  IADD3.X R197, PT, PT, R182, R175, RZ, P1, !PT ;  /* 0x000000afb6c57210 */ /* 0x000fe40000ffe4ff */
[--C-:B------:R-:W-:Y:S02]  /*6560*/  LOP3.LUT R191, R191, 0x38, R0.reuse, 0x78, !PT ;  /* 0x00000038bfbf7812 */ /* 0x100fe400078e7800 */
[-C--:B------:R-:W-:Y:S02]  /*6570*/  IADD3 R194, P1, PT, R196, R187.reuse, RZ ;  /* 0x000000bbc4c27210 */ /* 0x080fe40007f3e0ff */
[----:B------:R-:W-:Y:S02]  /*6580*/  LOP3.LUT R191, R191, 0x1e00, R0, 0xf8, !PT ;  /* 0x00001e00bfbf7812 */ /* 0x000fe400078ef800 */
[-C--:B------:R-:W-:Y:S02]  /*6590*/  IADD3.X R195, PT, PT, R197, R182.reuse, RZ, P1, !PT ;  /* 0x000000b6c5c37210 */ /* 0x080fe40000ffe4ff */
[-C--:B------:R-:W-:Y:S02]  /*65a0*/  IADD3 R198, P1, PT, R194, R187.reuse, RZ ;  /* 0x000000bbc2c67210 */ /* 0x080fe40007f3e0ff */
[----:B------:R-:W-:Y:S02]  /*65b0*/  IADD3 R178, PT, PT, R178, -0x1, RZ ;  /* 0xffffffffb2b27810 */ /* 0x000fe40007ffe0ff */
[----:B------:R-:W-:Y:S01]  /*65c0*/  IADD3.X R199, PT, PT, R195, R182, RZ, P1, !PT ;  /* 0x000000b6c3c77210 */ /* 0x000fe20000ffe4ff */
[----:B-1----:R-:W-:Y:S01]  /*65d0*/  ULEA UR6, UR6, UR7, 0x18 ;  /* 0x0000000706067291 */ /* 0x002fe2000f8ec0ff */
[-C--:B------:R-:W-:Y:S05]  /*65e0*/  IADD3 R190, P1, PT, R198, R187.reuse, RZ ;  /* 0x000000bbc6be7210 */ /* 0x080fea0007f3e0ff */
[----:B------:R-:W-:Y:S04]  /*65f0*/  MOV R166, UR6 ;  /* 0x0000000600a67c02 */ /* 0x000fe80008000f00 */
[----:B------:R-:W-:Y:S02]  /*6600*/  LEA R193, R191, R166, 0x1 ;  /* 0x000000a6bfc17211 */ /* 0x000fe400078e08ff */
[-C--:B------:R-:W-:Y:S02]  /*6610*/  IADD3.X R191, PT, PT, R199, R182.reuse, RZ, P1, !PT ;  /* 0x000000b6c7bf7210 */ /* 0x080fe40000ffe4ff */
[-C--:B------:R-:W-:Y:S01]  /*6620*/  IADD3 R200, P1, PT, R190, R187.reuse, RZ ;  /* 0x000000bbbec87210 */ /* 0x080fe20007f3e0ff */
[----:B------:R-:W-:Y:S01]  /*6630*/  @!PT LDS RZ, [RZ] ;  /* 0x00000000fffff984 */ /* 0x000fe20000000800 */
[----:B------:R-:W-:Y:S01]  /*6640*/  @!PT LDS RZ, [RZ] ;  /* 0x00000000fffff984 */ /* 0x000fe20000000800 */
[----:B------:R-:W-:Y:S01]  /*6650*/  @!PT LDS RZ, [RZ] ;  /* 0x00000000fffff984 */ /* 0x000fe20000000800 */
        /* <DEDUP_REMOVED lines=8> */
[----:B------:R-:W-:Y:S07]  /*66e0*/  ISETP.GT.AND P1, PT, R178, R171, PT ;  /* 0x000000abb200720c */ /* 0x000fee0003f24270 */
[----:B------:R-:W-:Y:S08]  /*66f0*/  LDGSTS.E.BYPASS.LTC128B.128 [R193+0x7800], desc[UR4][R198.64] ;  /* 0x07800000c6c17fae */ /* 0x000ff0000b981a04 */
[----:B------:R-:W-:Y:S08]  /*6700*/  LDGSTS.E.BYPASS.LTC128B.128 [R193+0x8000], desc[UR4][R190.64] ;  /* 0x08000000bec17fae */ /* 0x000ff0000b981a04 */
[----:B------:R-:W-:Y:S08]  /*6710*/  LDGSTS.E.BYPASS.LTC128B.128 [R193+0x8800], desc[UR4][R200.64] ;  /* 0x08800000c8c17fae */ /* 0x000ff0000b981a04 */
[----:B------:R-:W-:Y:S08]  /*6720*/  LDGSTS.E.BYPASS.LTC128B.128 [R193+0x9000], desc[UR4][R202.64] ;  /* 0x09000000cac17fae */ /* 0x000ff0000b981a04 */
[----:B------:R1:W-:Y:S08]  /*6730*/  LDGSTS.E.BYPASS.LTC128B.128 [R193+0x9800], desc[UR4][R204.64] ;  /* 0x09800000ccc17fae */ /* 0x0003f0000b981a04 */
[----:B------:R-:W-:Y:S08]  /*6740*/  LDSM.16.M88.4 R104, [R165] ;  /* 0x00000000a568783b */ /* 0x000ff00000000200 */
[----:B------:R-:W2:Y:S08]  /*6750*/  LDSM.16.M88.4 R108, [R164+0x2000] ;  /* 0x00200000a46c783b */ /* 0x000eb00000000200 */
[----:B------:R-:W3:Y:S08]  /*6760*/  LDSM.16.M88.4 R112, [R164+0x2800] ;  /* 0x00280000a470783b */ /* 0x000ef00000000200 */
[----:B------:R-:W4:Y:S08]  /*6770*/  LDSM.16.M88.4 R116, [R164+0x3000] ;  /* 0x00300000a474783b */ /* 0x000f300000000200 */
[----:B------:R-:W5:Y:S08]  /*6780*/  LDSM.16.M88.4 R120, [R164+0x3800] ;  /* 0x00380000a478783b */ /* 0x000f700000000200 */
        /* <DEDUP_REMOVED lines=12> */
[----:B------:R-:W4:Y:S04]  /*6850*/  LD.E R0, desc[UR4][R2.64+0x18c] ;  /* 0x00018c0402007980 */ /* 0x000f28000c101900 */
[----:B------:R-:W4:Y:S01]  /*6860*/  LDSM.16.M88.4 R148, [R159+0x2800] ;  /* 0x002800009f94783b */ /* 0x000f220000000200 */
[C---:B-----5:R-:W-:Y:S07]  /*6870*/  HMMA.16816.F32 R28, R104.reuse, R120, RZ ;  /* 0x00000078681c723c */ /* 0x060fee00000018ff */
[----:B------:R-:W0:Y:S01]  /*6880*/  LDGDEPBAR ;  /* 0x00000000000079af */ /* 0x000e220000000000 */
[C---:B------:R-:W-:Y:S07]  /*6890*/  HMMA.16816.F32 R32, R104.reuse, R122, RZ ;  /* 0x0000007a6820723c */ /* 0x040fee00000018ff */
[----:B------:R-:W5:Y:S01]  /*68a0*/  LDSM.16.M88.4 R152, [R159+0x3000] ;  /* 0x003000009f98783b */ /* 0x000f620000000200 */
[C---:B-1----:R-:W-:Y:S07]  /*68b0*/  HMMA.16816.F32 R36, R104.reuse, R124, RZ ;  /* 0x0000007c6824723c */ /* 0x042fee00000018ff */
[----:B------:R-:W-:Y:S01]  /*68c0*/  LDSM.16.M88.4 R108, [R159+0x4000] ;  /* 0x004000009f6c783b */ /* 0x000fe20000000200 */
[C---:B------:R-:W-:Y:S07]  /*68d0*/  HMMA.16816.F32 R40, R104.reuse, R126, RZ ;  /* 0x0000007e6828723c */ /* 0x040fee00000018ff */
[----:B------:R-:W-:Y:S01]  /*68e0*/  LDSM.16.M88.4 R112, [R159+0x4800] ;  /* 0x004800009f70783b */ /* 0x000fe20000000200 */
[C---:B--2---:R-:W-:Y:S07]  /*68f0*/  HMMA.16816.F32 R44, R104.reuse, R128, RZ ;  /* 0x00000080682c723c */ /* 0x044fee00000018ff */
[----:B------:R-:W-:Y:S01]  /*6900*/  LDSM.16.M88.4 R116, [R159+0x5000] ;  /* 0x005000009f74783b */ /* 0x000fe20000000200 */
[C---:B------:R-:W-:Y:S07]  /*6910*/  HMMA.16816.F32 R48, R104.reuse, R130, RZ ;  /* 0x000000826830723c */ /* 0x040fee00000018ff */
[----:B------:R-:W-:Y:S01]  /*6920*/  LDSM.16.M88.4 R120, [R158+0x2800] ;  /* 0x002800009e78783b */ /* 0x000fe20000000200 */
[C---:B------:R-:W-:Y:S07]  /*6930*/  HMMA.16816.F32 R52, R104.reuse, R132, RZ ;  /* 0x000000846834723c */ /* 0x040fee00000018ff */
[----:B------:R-:W-:Y:S01]  /*6940*/  LDSM.16.M88.4 R124, [R158+0x4800] ;  /* 0x004800009e7c783b */ /* 0x000fe20000000200 */
[C---:B------:R-:W-:Y:S08]  /*6950*/  HMMA.16816.F32 R56, R104.reuse, R134, RZ ;  /* 0x000000866838723c */ /* 0x040ff000000018ff */
[C---:B---3--:R-:W-:Y:S08]  /*6960*/  HMMA.16816.F32 R60, R104.reuse, R136, RZ ;  /* 0x00000088683c723c */ /* 0x048ff000000018ff */
[----:B------:R-:W-:Y:S01]  /*6970*/  HMMA.16816.F32 R64, R104, R138, RZ ;  /* 0x0000008a6840723c */ /* 0x000fe200000018ff */
[----:B------:R-:W1:Y:S07]  /*6980*/  LDSM.16.M88.4 R104, [R159+0x3800] ;  /* 0x003800009f68783b */ /* 0x000e6e0000000200 */
[C---:B----4-:R-:W-:Y:S08]  /*6990*/  HMMA.16816.F32 R4, R140.reuse, R144, R4 ;  /* 0x000000908c04723c */ /* 0x050ff00000001804 */
[C---:B------:R-:W-:Y:S08]  /*69a0*/  HMMA.16816.F32 R8, R140.reuse, R146, R8 ;  /* 0x000000928c08723c */ /* 0x040ff00000001808 */
[C---:B------:R-:W-:Y:S08]  /*69b0*/  HMMA.16816.F32 R12, R140.reuse, R148, R12 ;  /* 0x000000948c0c723c */ /* 0x040ff0000000180c */
[C---:B------:R-:W-:Y:S08]  /*69c0*/  HMMA.16816.F32 R16, R140.reuse, R150, R16 ;  /* 0x000000968c10723c */ /* 0x040ff00000001810 */
[C---:B-----5:R-:W-:Y:S08]  /*69d0*/  HMMA.16816.F32 R20, R140.reuse, R152, R20 ;  /* 0x000000988c14723c */ /* 0x060ff00000001814 */
[C---:B------:R-:W-:Y:S08]  /*69e0*/  HMMA.16816.F32 R24, R140.reuse, R154, R24 ;  /* 0x0000009a8c18723c */ /* 0x040ff00000001818 */
        /* <DEDUP_REMOVED lines=8> */
[----:B------:R-:W2:Y:S07]  /*6a70*/  LDSM.16.M88.4 R112, [R158+0x2000] ;  /* 0x002000009e70783b */ /* 0x000eae0000000200 */
[C---:B------:R-:W-:Y:S08]  /*6a80*/  HMMA.16816.F32 R52, R140.reuse, R116, R52 ;  /* 0x000000748c34723c */ /* 0x040ff00000001834 */
[C---:B------:R-:W-:Y:S01]  /*6a90*/  HMMA.16816.F32 R56, R140.reuse, R118, R56 ;  /* 0x000000768c38723c */ /* 0x040fe20000001838 */
[----:B------:R-:W-:Y:S07]  /*6aa0*/  LDSM.16.M88.4 R116, [R158+0x4000] ;  /* 0x004000009e74783b */ /* 0x000fee0000000200 */
[C---:B-1----:R-:W-:Y:S08]  /*6ab0*/  HMMA.16816.F32 R60, R140.reuse, R104, R60 ;  /* 0x000000688c3c723c */ /* 0x042ff0000000183c */
[----:B------:R-:W-:Y:S01]  /*6ac0*/  HMMA.16816.F32 R64, R140, R106, R64 ;  /* 0x0000006a8c40723c */ /* 0x000fe20000001840 */
[----:B------:R-:W1:Y:S07]  /*6ad0*/  LDSM.16.M88.4 R104, [R158+0x3000] ;  /* 0x003000009e68783b */ /* 0x000e6e0000000200 */
[C---:B--2---:R-:W-:Y:S08]  /*6ae0*/  HMMA.16816.F32 R4, R108.reuse, R112, R4 ;  /* 0x000000706c04723c */ /* 0x044ff00000001804 */
[C---:B------:R-:W-:Y:S01]  /*6af0*/  HMMA.16816.F32 R8, R108.reuse, R114, R8 ;  /* 0x000000726c08723c */ /* 0x040fe20000001808 */
[----:B------:R-:W2:Y:S07]  /*6b00*/  LDSM.16.M88.4 R112, [R158+0x3800] ;  /* 0x003800009e70783b */ /* 0x000eae0000000200 */
        /* <DEDUP_REMOVED lines=11> */
[----:B------:R-:W3:Y:S07]  /*6bc0*/  LDSM.16.M88.4 R116, [R161] ;  /* 0x00000000a174783b */ /* 0x000eee0000000200 */
[C---:B------:R-:W-:Y:S08]  /*6bd0*/  HMMA.16816.F32 R44, R108.reuse, R124, R44 ;  /* 0x0000007c6c2c723c */ /* 0x040ff0000000182c */
[C---:B------:R-:W-:Y:S08]  /*6be0*/  HMMA.16816.F32 R48, R108.reuse, R126, R48 ;  /* 0x0000007e6c30723c */ /* 0x040ff00000001830 */
[C---:B-1----:R-:W-:Y:S08]  /*6bf0*/  HMMA.16816.F32 R52, R108.reuse, R104, R52 ;  /* 0x000000686c34723c */ /* 0x042ff00000001834 */
[C---:B------:R-:W-:Y:S01]  /*6c00*/  HMMA.16816.F32 R56, R108.reuse, R106, R56 ;  /* 0x0000006a6c38723c */ /* 0x040fe20000001838 */
[----:B------:R-:W1:Y:S07]  /*6c10*/  LDSM.16.M88.4 R104, [R157+0x2800] ;  /* 0x002800009d68783b */ /* 0x000e6e0000000200 */
[C---:B--2---:R-:W-:Y:S08]  /*6c20*/  HMMA.16816.F32 R60, R108.reuse, R112, R60 ;  /* 0x000000706c3c723c */ /* 0x044ff0000000183c */
[----:B------:R-:W-:Y:S01]  /*6c30*/  HMMA.16816.F32 R64, R108, R114, R64 ;  /* 0x000000726c40723c */ /* 0x000fe20000001840 */
[----:B------:R-:W2:Y:S07]  /*6c40*/  LDSM.16.M88.4 R108, [R157+0x3000] ;  /* 0x003000009d6c783b */ /* 0x000eae0000000200 */
[C---:B---3--:R-:W-:Y:S08]  /*6c50*/  HMMA.16816.F32 R4, R116.reuse, R120, R4 ;  /* 0x000000787404723c */ /* 0x048ff00000001804 */
[C---:B------:R-:W-:Y:S08]  /*6c60*/  HMMA.16816.F32 R8, R116.reuse, R122, R8 ;  /* 0x0000007a7408723c */ /* 0x040ff00000001808 */
[C---:B-1----:R-:W-:Y:S03]  /*6c70*/  HMMA.16816.F32 R12, R116.reuse, R104, R12 ;  /* 0x00000068740c723c */ /* 0x042fe6000000180c */
[-C--:B------:R-:W-:Y:S01]  /*6c80*/  FMUL.FTZ R234, R4, R0.reuse ;  /* 0x0000000004ea7220 */ /* 0x080fe20000410000 */
[-C--:B------:R-:W-:Y:S01]  /*6c90*/  FMUL.FTZ R232, R5, R0.reuse ;  /* 0x0000000005e87220 */ /* 0x080fe20000410000 */
[-C--:B------:R-:W-:Y:S01]  /*6ca0*/  FMUL.FTZ R230, R6, R0.reuse ;  /* 0x0000000006e67220 */ /* 0x080fe20000410000 */
[-C--:B------:R-:W-:Y:S02]  /*6cb0*/  FMUL.FTZ R228, R7, R0.reuse ;  /* 0x0000000007e47220 */ /* 0x080fe40000410000 */
[C---:B------:R-:W-:Y:S01]  /*6cc0*/  HMMA.16816.F32 R16, R116.reuse, R106, R16 ;  /* 0x0000006a7410723c */ /* 0x040fe20000001810 */
[----:B------:R-:W1:Y:S01]  /*6cd0*/  MUFU.TANH R234, R234 ;  /* 0x000000ea00ea7308 */ /* 0x000e620000002400 */
[----:B------:R-:W3:Y:S01]  /*6ce0*/  LDSM.16.M88.4 R104, [R157+0x3800] ;  /* 0x003800009d68783b */ /* 0x000ee20000000200 */
[-C--:B------:R-:W-:Y:S01]  /*6cf0*/  FMUL.FTZ R242, R8, R0.reuse ;  /* 0x0000000008f27220 */ /* 0x080fe20000410000 */
[-C--:B------:R-:W-:Y:S01]  /*6d00*/  FMUL.FTZ R240, R9, R0.reuse ;  /* 0x0000000009f07220 */ /* 0x080fe20000410000 */
[-C--:B------:R-:W-:Y:S01]  /*6d10*/  FMUL.FTZ R238, R10, R0.reuse ;  /* 0x000000000aee7220 */ /* 0x080fe20000410000 */
[-C--:B------:R-:W-:Y:S02]  /*6d20*/  FMUL.FTZ R236, R11, R0.reuse ;  /* 0x000000000bec7220 */ /* 0x080fe40000410000 */
[C---:B--2---:R-:W-:Y:S03]  /*6d30*/  HMMA.16816.F32 R20, R116.reuse, R108, R20 ;  /* 0x0000006c7414723c */ /* 0x044fe60000001814 */
[----:B------:R-:W2:Y:S01]  /*6d40*/  MUFU.TANH R232, R232 ;  /* 0x000000e800e87308 */ /* 0x000ea20000002400 */
[-C--:B------:R-:W-:Y:S01]  /*6d50*/  FMUL.FTZ R226, R12, R0.reuse ;  /* 0x000000000ce27220 */ /* 0x080fe20000410000 */
[-C--:B------:R-:W-:Y:S01]  /*6d60*/  FMUL.FTZ R224, R13, R0.reuse ;  /* 0x000000000de07220 */ /* 0x080fe20000410000 */
[-C--:B------:R-:W-:Y:S01]  /*6d70*/  FMUL.FTZ R222, R14, R0.reuse ;  /* 0x000000000ede7220 */ /* 0x080fe20000410000 */
[-C--:B------:R-:W-:Y:S01]  /*6d80*/  FMUL.FTZ R216, R15, R0.reuse ;  /* 0x000000000fd87220 */ /* 0x080fe20000410000 */
[C---:B------:R-:W-:Y:S05]  /*6d90*/  HMMA.16816.F32 R24, R116.reuse, R110, R24 ;  /* 0x0000006e7418723c */ /* 0x040fea0000001818 */
[----:B------:R-:W4:Y:S01]  /*6da0*/  MUFU.TANH R230, R230 ;  /* 0x000000e600e67308 */ /* 0x000f220000002400 */
        /* <DEDUP_REMOVED lines=16> */
[C---:B---3--:R-:W-:Y:S09]  /*6eb0*/  HMMA.16816.F32 R28, R116.reuse, R104, R28 ;  /* 0x00000068741c723c */ /* 0x048ff2000000181c */
[----:B------:R3:W1:Y:S01]  /*6ec0*/  MUFU.TANH R153, R190 ;  /* 0x000000be00997308 */ /* 0x0006620000002400 */
[C---:B------:R-:W-:Y:S01]  /*6ed0*/  HMMA.16816.F32 R32, R116.reuse, R106, R32 ;  /* 0x0000006a7420723c */ /* 0x040fe20000001820 */
[----:B------:R-:W2:Y:S08]  /*6ee0*/  LDSM.16.M88.4 R104, [R157+0x4800] ;  /* 0x004800009d68783b */ /* 0x000eb00000000200 */
[----:B------:R-:W1:Y:S01]  /*6ef0*/  MUFU.TANH R240, R240 ;  /* 0x000000f000f07308 */ /* 0x000e620000002400 */
[C---:B-----5:R-:W-:Y:S03]  /*6f00*/  HMMA.16816.F32 R36, R116.reuse, R108, R36 ;  /* 0x0000006c7424723c */ /* 0x060fe60000001824 */
[-C--:B------:R-:W-:Y:S01]  /*6f10*/  FMUL.FTZ R192, R29, R0.reuse ;  /* 0x000000001dc07220 */ /* 0x080fe20000410000 */
[-C--:B------:R-:W-:Y:S01]  /*6f20*/  FMUL.FTZ R198, R28, R0.reuse ;  /* 0x000000001cc67220 */ /* 0x080fe20000410000 */
[-C--:B------:R-:W-:Y:S01]  /*6f30*/  FMUL.FTZ R243, R30, R0.reuse ;  /* 0x000000001ef37220 */ /* 0x080fe20000410000 */
[-C--:B------:R-:W-:Y:S03]  /*6f40*/  FMUL.FTZ R247, R31, R0.reuse ;  /* 0x000000001ff77220 */ /* 0x080fe60000410000 */
[----:B------:R5:W1:Y:S01]  /*6f50*/  MUFU.TANH R151, R192 ;  /* 0x000000c000977308 */ /* 0x000a620000002400 */
[C---:B------:R-:W-:Y:S01]  /*6f60*/  HMMA.16816.F32 R40, R116.reuse, R110, R40 ;  /* 0x0000006e7428723c */ /* 0x040fe20000001828 */
[----:B------:R-:W4:Y:S02]  /*6f70*/  LDSM.16.M88.4 R108, [R157+0x5000] ;  /* 0x005000009d6c783b */ /* 0x000f240000000200 */
        /* <DEDUP_REMOVED lines=15> */
[C---:B--2---:R-:W-:Y:S09]  /*7070*/  HMMA.16816.F32 R44, R116.reuse, R104, R44 ;  /* 0x00000068742c723c */ /* 0x044ff2000000182c */
[----:B------:R-:W2:Y:S01]  /*7080*/  MUFU.TANH R224, R224 ;  /* 0x000000e000e07308 */ /* 0x000ea20000002400 */
[C---:B------:R-:W-:Y:S01]  /*7090*/  HMMA.16816.F32 R48, R116.reuse, R106, R48 ;  /* 0x0000006a7430723c */ /* 0x040fe20000001830 */
[----:B------:R-:W3:Y:S01]  /*70a0*/  LDSM.16.M88.4 R104, [R157+0x5800] ;  /* 0x005800009d68783b */ /* 0x000ee20000000200 */
[----:B------:R-:W-:Y:S07]  /*70b0*/  DEPBAR.LE SB0, 0x0 ;  /* 0x000080000000791a */ /* 0x000fee0000000000 */
[----:B------:R-:W1:Y:S01]  /*70c0*/  MUFU.TANH R222, R222 ;  /* 0x000000de00de7308 */ /* 0x000e620000002400 */
[C---:B----4-:R-:W-:Y:S09]  /*70d0*/  HMMA.16816.F32 R52, R116.reuse, R108, R52 ;  /* 0x0000006c7434723c */ /* 0x050ff20000001834 */
[----:B------:R-:W4:Y:S01]  /*70e0*/  MUFU.TANH R216, R216 ;  /* 0x000000d800d87308 */ /* 0x000f220000002400 */
        /* <DEDUP_REMOVED lines=21> */
[C---:B---3--:R-:W-:Y:S08]  /*7240*/  HMMA.16816.F32 R60, R116.reuse, R104, R60 ;  /* 0x00000068743c723c */ /* 0x048ff0000000183c */
[----:B------:R-:W3:Y:S01]  /*7250*/  MUFU.TANH R212, R212 ;  /* 0x000000d400d47308 */ /* 0x000ee20000002400 */
[----:B------:R-:W-:Y:S09]  /*7260*/  HMMA.16816.F32 R64, R116, R106, R64 ;  /* 0x0000006a7440723c */ /* 0x000ff20000001840 */
[----:B------:R-:W1:Y:S01]  /*7270*/  MUFU.TANH R210, R210 ;  /* 0x000000d200d27308 */ /* 0x000e620000002400 */
[-C--:B------:R-:W-:Y:S01]  /*7280*/  FMUL.FTZ R190, R60, R0.reuse ;  /* 0x000000003cbe7220 */ /* 0x080fe20000410000 */
[-C--:B------:R-:W-:Y:S08]  /*7290*/  FMUL.FTZ R194, R61, R0.reuse ;  /* 0x000000003dc27220 */ /* 0x080ff00000410000 */
[----:B------:R-:W1:Y:S01]  /*72a0*/  MUFU.TANH R208, R208 ;  /* 0x000000d000d07308 */ /* 0x000e620000002400 */
[-C--:B------:R-:W-:Y:S01]  /*72b0*/  FMUL.FTZ R246, R62, R0.reuse ;  /* 0x000000003ef67220 */ /* 0x080fe20000410000 */
[-C--:B------:R-:W-:Y:S01]  /*72c0*/  FMUL.FTZ R244, R63, R0.reuse ;  /* 0x000000003ff47220 */ /* 0x080fe20000410000 */
[-C--:B-----5:R-:W-:Y:S01]  /*72d0*/  FMUL.FTZ R192, R64, R0.reuse ;  /* 0x0000000040c07220 */ /* 0x0a0fe20000410000 */
        /* <DEDUP_REMOVED lines=121> */
.L_x_9041:
[----:B------:R-:W-:Y:S05]  /*7a70*/  BSYNC.RECONVERGENT B0 ;  /* 0x0000000000007941 */ /* 0x000fea0003800200 */
.L_x_9040:
        /* <DEDUP_REMOVED lines=27> */
.L_x_9039:
[----:B------:R-:W-:Y:S05]  /*7c30*/  BSYNC.RECONVERGENT B1 ;  /* 0x0000000000017941 */ /* 0x000fea0003800200 */
.L_x_9038:
        /* <DEDUP_REMOVED lines=37> */
[----:B------:R-:W-:Y:S01]  /*7e90*/  FMNMX3.FTZ R7, R0, R39, R38, !PT ;  /* 0x0000002700077276 */ /* 0x000fe20007810026 */
[----:B------:R-:W-:Y:S01]  /*7ea0*/  LDSM.16.MT88.4 R12, [R160+0x6000] ;  /* 0x00600000a00c783b */ /* 0x000fe20000004200 */
[----:B------:R-:W-:Y:S02]  /*7eb0*/  FMNMX3.FTZ R11, R4, R192, R191, !PT ;  /* 0x000000c0040b7276 */ /* 0x000fe400078100bf */
[----:B------:R-:W-:Y:S05]  /*7ec0*/  IADD3 R186, PT, PT, R186, -0x80, RZ ;  /* 0xffffff80baba7810 */ /* 0x000fea0007ffe0ff */
        /* <DEDUP_REMOVED lines=41> */
[C---:B------:R-:W-:Y:S01]  /*8160*/  FMUL.FTZ R35, R42.reuse, R71 ;  /* 0x000000472a237220 */ /* 0x040fe20000410000 */
[C---:B--2---:R-:W-:Y:S01]  /*8170*/  FMUL.FTZ R4, R43.reuse, R96 ;  /* 0x000000602b047220 */ /* 0x044fe20000410000 */
[C---:B------:R-:W-:Y:S07]  /*8180*/  FMUL.FTZ R5, R43.reuse, R97 ;  /* 0x000000612b057220 */ /* 0x040fee0000410000 */
[----:B------:R-:W2:Y:S01]  /*8190*/  MUFU.EX2 R101, R101 ;  /* 0x0000006500657308 */ /* 0x000ea20000000800 */
[C---:B------:R-:W-:Y:S01]  /*81a0*/  FMUL.FTZ R8, R43.reuse, R92 ;  /* 0x0000005c2b087220 */ /* 0x040fe20000410000 */
[C---:B------:R-:W-:Y:S01]  /*81b0*/  FMUL.FTZ R9, R43.reuse, R93 ;  /* 0x0000005d2b097220 */ /* 0x040fe20000410000 */
[C---:B------:R-:W-:Y:S07]  /*81c0*/  FMUL.FTZ R16, R43.reuse, R84 ;  /* 0x000000542b107220 */ /* 0x040fee0000410000 */
[----:B------:R-:W-:Y:S01]  /*81d0*/  MUFU.EX2 R106, R106 ;  /* 0x0000006a006a7308 */ /* 0x000fe20000000800 */
[----:B------:R-:W-:Y:S01]  /*81e0*/  FMUL.FTZ R17, R43, R85 ;  /* 0x000000552b117220 */ /* 0x000fe20000410000 */
[----:B-1----:R-:W-:Y:S01]  /*81f0*/  F2FP.F16.F32.PACK_AB R44, R103, R108 ;  /* 0x0000006c672c723e */ /* 0x002fe200000000ff */
[----:B------:R-:W-:Y:S07]  /*8200*/  LDSM.16.MT88.4 R92, [R160+0x9800] ;  /* 0x00980000a05c783b */ /* 0x000fee0000004200 */
[----:B------:R-:W1:Y:S01]  /*8210*/  MUFU.EX2 R67, R67 ;  /* 0x0000004300437308 */ /* 0x000e620000000800 */
[C---:B------:R-:W-:Y:S01]  /*8220*/  FMUL.FTZ R34, R42.reuse, R70 ;  /* 0x000000462a227220 */ /* 0x040fe20000410000 */
[C---:B------:R-:W-:Y:S01]  /*8230*/  FMUL.FTZ R32, R43.reuse, R68 ;  /* 0x000000442b207220 */ /* 0x040fe20000410000 */
[----:B------:R-:W-:Y:S07]  /*8240*/  FMUL.FTZ R33, R43, R69 ;  /* 0x000000452b217220 */ /* 0x000fee0000410000 */
[----:B------:R-:W-:Y:S01]  /*8250*/  MUFU.EX2 R104, R104 ;  /* 0x0000006800687308 */ /* 0x000fe20000000800 */
[C---:B------:R-:W-:Y:S01]  /*8260*/  FMUL.FTZ R26, R42.reuse, R78 ;  /* 0x0000004e2a1a7220 */ /* 0x040fe20000410000 */
[----:B--2---:R-:W-:Y:S01]  /*8270*/  F2FP.F16.F32.PACK_AB R45, R101, R105 ;  /* 0x00000069652d723e */ /* 0x004fe200000000ff */
[----:B------:R-:W-:Y:S07]  /*8280*/  LDSM.16.MT88.4 R84, [R156+0x9800] ;  /* 0x009800009c54783b */ /* 0x000fee0000004200 */
[----:B------:R-:W2:Y:S01]  /*8290*/  MUFU.EX2 R65, R65 ;  /* 0x0000004100417308 */ /* 0x000ea20000000800 */
[----:B------:R-:W-:Y:S01]  /*82a0*/  FMUL.FTZ R27, R42, R79 ;  /* 0x0000004f2a1b7220 */ /* 0x000fe20000410000 */
[C---:B------:R-:W-:Y:S01]  /*82b0*/  FMUL.FTZ R24, R43.reuse, R76 ;  /* 0x0000004c2b187220 */ /* 0x040fe20000410000 */
[----:B------:R-:W-:Y:S01]  /*82c0*/  FMUL.FTZ R25, R43, R77 ;  /* 0x0000004d2b197220 */ /* 0x000fe20000410000 */
[-C--:B------:R-:W-:Y:S01]  /*82d0*/  FFMA.FTZ R76, R224, R37.reuse, -R66 ;  /* 0x00000025e04c7223 */ /* 0x080fe20000010842 */
[-CC-:B------:R-:W-:Y:S01]  /*82e0*/  FFMA.FTZ R78, R222, R37.reuse, -R64.reuse ;  /* 0x00000025de4e7223 */ /* 0x180fe20000010840 */
[----:B-1----:R-:W-:Y:S01]  /*82f0*/  F2FP.F16.F32.PACK_AB R46, R67, R106 ;  /* 0x0000006a432e723e */ /* 0x002fe200000000ff */
[-CC-:B------:R-:W-:Y:S03]  /*8300*/  FFMA.FTZ R77, R216, R37.reuse, -R64.reuse ;  /* 0x00000025d84d7223 */ /* 0x180fe60000010840 */
[----:B------:R-:W-:Y:S01]  /*8310*/  MUFU.EX2 R79, R226 ;  /* 0x000000e2004f7308 */ /* 0x000fe20000000800 */
[-CC-:B------:R-:W-:Y:S01]  /*8320*/  FFMA.FTZ R97, R243, R37.reuse, -R64.reuse ;  /* 0x00000025f3617223 */ /* 0x180fe20000010840 */
[-CC-:B------:R-:W-:Y:S01]  /*8330*/  FFMA.FTZ R98, R247, R37.reuse, -R64.reuse ;  /* 0x00000025f7627223 */ /* 0x180fe20000010840 */
[-CC-:B------:R-:W-:Y:S07]  /*8340*/  FFMA.FTZ R99, R251, R37.reuse, -R64.reuse ;  /* 0x00000025fb637223 */ /* 0x180fee0000010840 */
[----:B------:R-:W1:Y:S01]  /*8350*/  MUFU.EX2 R76, R76 ;  /* 0x0000004c004c7308 */ /* 0x000e620000000800 */
[-C--:B------:R-:W-:Y:S01]  /*8360*/  FFMA.FTZ R212, R212, R37.reuse, -R64 ;  /* 0x00000025d4d47223 */ /* 0x080fe20000010840 */
[----:B--2---:R-:W-:Y:S01]  /*8370*/  F2FP.F16.F32.PACK_AB R47, R65, R104 ;  /* 0x00000068412f723e */ /* 0x004fe200000000ff */
[-CC-:B------:R-:W-:Y:S07]  /*8380*/  FFMA.FTZ R68, R208, R37.reuse, -R66.reuse ;  /* 0x00000025d0447223 */ /* 0x180fee0000010842 */
[----:B------:R-:W-:Y:S01]  /*8390*/  MUFU.EX2 R78, R78 ;  /* 0x0000004e004e7308 */ /* 0x000fe20000000800 */
[-C--:B------:R-:W-:Y:S01]  /*83a0*/  FFMA.FTZ R69, R206, R37.reuse, -R66 ;  /* 0x00000025ce457223 */ /* 0x080fe20000010842 */
[-C--:B------:R-:W-:Y:S01]  /*83b0*/  FFMA.FTZ R70, R153, R37.reuse, -R64 ;  /* 0x0000002599467223 */ /* 0x080fe20000010840 */
[--C-:B------:R-:W-:Y:S07]  /*83c0*/  FFMA.FTZ R96, R151, R37, -R66.reuse ;  /* 0x0000002597607223 */ /* 0x100fee0000010842 */
[----:B------:R-:W2:Y:S01]  /*83d0*/  MUFU.EX2 R77, R77 ;  /* 0x0000004d004d7308 */ /* 0x000ea20000000800 */
[C---:B------:R-:W-:Y:S09]  /*83e0*/  HMMA.16816.F32 R4, R44.reuse, R12, R4 ;  /* 0x0000000c2c04723c */ /* 0x040ff20000001804 */
[----:B------:R-:W-:Y:S01]  /*83f0*/  MUFU.EX2 R97, R97 ;  /* 0x0000006100617308 */ /* 0x000fe20000000800 */
[C---:B------:R-:W-:Y:S01]  /*8400*/  FMUL.FTZ R12, R43.reuse, R88 ;  /* 0x000000582b0c7220 */ /* 0x040fe20000410000 */
[----:B------:R-:W-:Y:S08]  /*8410*/  FMUL.FTZ R13, R43, R89 ;  /* 0x000000592b0d7220 */ /* 0x000ff00000410000 */
[----:B------:R-:W-:Y:S01]  /*8420*/  MUFU.EX2 R98, R98 ;  /* 0x0000006200627308 */ /* 0x000fe20000000800 */
[C---:B------:R-:W-:Y:S03]  /*8430*/  HMMA.16816.F32 R8, R44.reuse, R14, R8 ;  /* 0x0000000e2c08723c */ /* 0x040fe60000001808 */
[C---:B------:R-:W-:Y:S01]  /*8440*/  FMUL.FTZ R14, R42.reuse, R90 ;  /* 0x0000005a2a0e7220 */ /* 0x040fe20000410000 */
[----:B------:R-:W-:Y:S05]  /*8450*/  FMUL.FTZ R15, R42, R91 ;  /* 0x0000005b2a0f7220 */ /* 0x000fea0000410000 */
[----:B------:R-:W-:Y:S01]  /*8460*/  MUFU.EX2 R99, R99 ;  /* 0x0000006300637308 */ /* 0x000fe20000000800 */
[-CC-:B------:R-:W-:Y:S01]  /*8470*/  FFMA.FTZ R91, R198, R37.reuse, -R66.reuse ;  /* 0x00000025c65b7223 */ /* 0x180fe20000010842 */
[-CC-:B------:R-:W-:Y:S01]  /*8480*/  FFMA.FTZ R89, R196, R37.reuse, -R66.reuse ;  /* 0x00000025c4597223 */ /* 0x180fe20000010842 */
[-C--:B------:R-:W-:Y:S07]  /*8490*/  FFMA.FTZ R88, R245, R37.reuse, -R66 ;  /* 0x00000025f5587223 */ /* 0x080fee0000010842 */
        /* <DEDUP_REMOVED lines=27> */
[----:B------:R-:W-:Y:S01]  /*8650*/  FMUL.FTZ R30, R42, R74 ;  /* 0x0000004a2a1e7220 */ /* 0x000fe20000410000 */
[--C-:B------:R-:W-:Y:S01]  /*8660*/  FFMA.FTZ R74, R214, R37, -R64.reuse ;  /* 0x00000025d64a7223 */ /* 0x100fe20000010840 */
[----:B------:R-:W-:Y:S07]  /*8670*/  FMUL.FTZ R31, R42, R75 ;  /* 0x0000004b2a1f7220 */ /* 0x000fee0000410000 */
        /* <DEDUP_REMOVED lines=30> */
[----:B------:R-:W3:Y:S01]  /*8860*/  MUFU.EX2 R90, R90 ;  /* 0x0000005a005a7308 */ /* 0x000ee20000000800 */
[-C--:B------:R-:W-:Y:S01]  /*8870*/  FFMA.FTZ R42, R205, R37.reuse, -R66 ;  /* 0x00000025cd2a7223 */ /* 0x080fe20000010842 */
[-CC-:B------:R-:W-:Y:S01]  /*8880*/  FFMA.FTZ R126, R195, R37.reuse, -R64.reuse ;  /* 0x00000025c37e7223 */ /* 0x180fe20000010840 */
[-CC-:B------:R-:W-:Y:S07]  /*8890*/  FFMA.FTZ R123, R197, R37.reuse, -R64.reuse ;  /* 0x00000025c57b7223 */ /* 0x180fee0000010840 */
[----:B------:R-:W-:Y:S01]  /*88a0*/  MUFU.EX2 R110, R110 ;  /* 0x0000006e006e7308 */ /* 0x000fe20000000800 */
[-C--:B------:R-:W-:Y:S01]  /*88b0*/  FFMA.FTZ R201, R201, R37.reuse, -R64 ;  /* 0x00000025c9c97223 */ /* 0x080fe20000010840 */
[C---:B------:R-:W-:Y:S01]  /*88c0*/  HMMA.16816.F32 R8, R44.reuse, R54, R8 ;  /* 0x000000362c08723c */ /* 0x040fe20000001808 */
[----:B------:R-:W4:Y:S07]  /*88d0*/  LDSM.16.MT88.4 R52, [R160+0x7000] ;  /* 0x00700000a034783b */ /* 0x000f2e0000004200 */
[----:B------:R-:W3:Y:S01]  /*88e0*/  MUFU.EX2 R107, R107 ;  /* 0x0000006b006b7308 */ /* 0x000ee20000000800 */
[-CC-:B------:R-:W-:Y:S01]  /*88f0*/  FFMA.FTZ R209, R209, R37.reuse, -R66.reuse ;  /* 0x00000025d1d17223 */ /* 0x180fe20000010842 */
[----:B------:R-:W-:Y:S01]  /*8900*/  FADD.FTZ R105, R101, R105 ;  /* 0x0000006965697221 */ /* 0x000fe20000010000 */
[-CC-:B------:R-:W-:Y:S07]  /*8910*/  FFMA.FTZ R190, R190, R37.reuse, -R66.reuse ;  /* 0x00000025bebe7223 */ /* 0x180fee0000010842 */
[----:B------:R-:W-:Y:S01]  /*8920*/  MUFU.EX2 R111, R111 ;  /* 0x0000006f006f7308 */ /* 0x000fe20000000800 */
[-CC-:B------:R-:W-:Y:S01]  /*8930*/  FFMA.FTZ R194, R194, R37.reuse, -R66.reuse ;  /* 0x00000025c2c27223 */ /* 0x180fe20000010842 */
[C---:B------:R-:W-:Y:S08]  /*8940*/  HMMA.16816.F32 R12, R44.reuse, R56, R12 ;  /* 0x000000382c0c723c */ /* 0x040ff0000000180c */
[----:B------:R-:W3:Y:S01]  /*8950*/  MUFU.EX2 R114, R114 ;  /* 0x0000007200727308 */ /* 0x000ee20000000800 */
[----:B------:R-:W-:Y:S01]  /*8960*/  FADD.FTZ R104, R104, R105 ;  /* 0x0000006968687221 */ /* 0x000fe20000010000 */
[-C--:B------:R-:W-:Y:S01]  /*8970*/  FFMA.FTZ R192, R192, R37.reuse, -R66 ;  /* 0x00000025c0c07223 */ /* 0x080fe20000010842 */
[----:B------:R-:W-:Y:S07]  /*8980*/  FFMA.FTZ R108, R43, R188, R108 ;  /* 0x000000bc2b6c7223 */ /* 0x000fee000001006c */
[----:B------:R-:W-:Y:S01]  /*8990*/  MUFU.EX2 R112, R112 ;  /* 0x0000007000707308 */ /* 0x000fe20000000800 */
[----:B------:R-:W-:Y:S01]  /*89a0*/  FADD.FTZ R65, R65, R104 ;  /* 0x0000006841417221 */ /* 0x000fe20000010000 */
[C---:B------:R-:W-:Y:S01]  /*89b0*/  HMMA.16816.F32 R16, R44.reuse, R58, R16 ;  /* 0x0000003a2c10723c */ /* 0x040fe20000001810 */
[----:B------:R-:W1:Y:S07]  /*89c0*/  LDSM.16.MT88.4 R56, [R156+0x7000] ;  /* 0x007000009c38783b */ /* 0x000e6e0000004200 */
[----:B------:R-:W3:Y:S01]  /*89d0*/  MUFU.EX2 R109, R109 ;  /* 0x0000006d006d7308 */ /* 0x000ee20000000800 */
[----:B------:R-:W-:Y:S01]  /*89e0*/  FADD.FTZ R78, R78, R65 ;  /* 0x000000414e4e7221 */ /* 0x000fe20000010000 */
[-C--:B------:R-:W-:Y:S01]  /*89f0*/  FFMA.FTZ R43, R203, R37.reuse, -R66 ;  /* 0x00000025cb2b7223 */ /* 0x080fe20000010842 */
[----:B------:R-:W-:Y:S07]  /*8a00*/  FFMA.FTZ R65, R41, R37, -R64 ;  /* 0x0000002529417223 */ /* 0x000fee0000010840 */
[----:B------:R-:W-:Y:S01]  /*8a10*/  MUFU.EX2 R113, R113 ;  /* 0x0000007100717308 */ /* 0x000fe20000000800 */
[----:B------:R-:W-:Y:S01]  /*8a20*/  FADD.FTZ R77, R77, R78 ;  /* 0x0000004e4d4d7221 */ /* 0x000fe20000010000 */
[C---:B------:R-:W-:Y:S08]  /*8a30*/  HMMA.16816.F32 R20, R44.reuse, R60, R20 ;  /* 0x0000003c2c14723c */ /* 0x040ff00000001814 */
[----:B------:R-:W3:Y:S01]  /*8a40*/  MUFU.EX2 R116, R116 ;  /* 0x0000007400747308 */ /* 0x000ee20000000800 */
[----:B------:R-:W-:Y:S01]  /*8a50*/  FADD.FTZ R74, R74, R77 ;  /* 0x0000004d4a4a7221 */ /* 0x000fe20000010000 */
[----:B------:R-:W-:Y:S01]  /*8a60*/  FADD.FTZ R103, R103, R108 ;  /* 0x0000006c67677221 */ /* 0x000fe20000010000 */
[----:B------:R-:W-:Y:S07]  /*8a70*/  MOV R101, R36 ;  /* 0x0000002400657202 */ /* 0x000fee0000000f00 */
[----:B------:R-:W-:Y:S01]  /*8a80*/  MUFU.EX2 R118, R118 ;  /* 0x0000007600767308 */ /* 0x000fe20000000800 */
[C---:B------:R-:W-:Y:S01]  /*8a90*/  HMMA.16816.F32 R24, R44.reuse, R62, R24 ;  /* 0x0000003e2c18723c */ /* 0x040fe20000001818 */
[----:B------:R-:W2:Y:S08]  /*8aa0*/  LDSM.16.MT88.4 R60, [R102+0x7000] ;  /* 0x00700000663c783b */ /* 0x000eb00000004200 */
[----:B------:R-:W3:Y:S01]  /*8ab0*/  MUFU.EX2 R115, R115 ;  /* 0x0000007300737308 */ /* 0x000ee20000000800 */
[----:B------:R-:W-:Y:S01]  /*8ac0*/  FADD.FTZ R106, R106, R103 ;  /* 0x000000676a6a7221 */ /* 0x000fe20000010000 */
[----:B------:R-:W-:Y:S08]  /*8ad0*/  MOV R103, R0 ;  /* 0x0000000000677202 */ /* 0x000ff00000000f00 */
[----:B------:R-:W-:Y:S01]  /*8ae0*/  MUFU.EX2 R119, R119 ;  /* 0x0000007700777308 */ /* 0x000fe20000000800 */
[----:B------:R-:W-:Y:S01]  /*8af0*/  FADD.FTZ R106, R67, R106 ;  /* 0x0000006a436a7221 */ /* 0x000fe20000010000 */
[C---:B-----5:R-:W-:Y:S08]  /*8b00*/  HMMA.16816.F32 R28, R44.reuse, R48, R28 ;  /* 0x000000302c1c723c */ /* 0x060ff0000000181c */
[----:B------:R-:W5:Y:S01]  /*8b10*/  MUFU.EX2 R120, R120 ;  /* 0x0000007800787308 */ /* 0x000f620000000800 */
[----:B------:R-:W-:Y:S09]  /*8b20*/  FADD.FTZ R79, R79, R106 ;  /* 0x0000006a4f4f7221 */ /* 0x000ff20000010000 */
[----:B------:R-:W-:Y:S01]  /*8b30*/  MUFU.EX2 R117, R117 ;  /* 0x0000007500757308 */ /* 0x000fe20000000800 */
[----:B------:R-:W-:Y:S01]  /*8b40*/  FADD.FTZ R79, R76, R79 ;  /* 0x0000004f4c4f7221 */ /* 0x000fe20000010000 */
[----:B------:R-:W-:Y:S01]  /*8b50*/  HMMA.16816.F32 R32, R44, R50, R32 ;  /* 0x000000322c20723c */ /* 0x000fe20000001820 */
[----:B------:R-:W3:Y:S07]  /*8b60*/  LDSM.16.MT88.4 R48, [R100+0x7000] ;  /* 0x007000006430783b */ /* 0x000eee0000004200 */
[----:B------:R-:W5:Y:S01]  /*8b70*/  MUFU.EX2 R122, R122 ;  /* 0x0000007a007a7308 */ /* 0x000f620000000800 */
[----:B------:R-:W-:Y:S01]  /*8b80*/  F2FP.F16.F32.PACK_AB R44, R68, R81 ;  /* 0x00000051442c723e */ /* 0x000fe200000000ff */
[----:B------:R-:W-:Y:S01]  /*8b90*/  FADD.FTZ R76, R72, R79 ;  /* 0x0000004f484c7221 */ /* 0x000fe20000010000 */
[----:B------:R-:W-:Y:S01]  /*8ba0*/  F2FP.F16.F32.PACK_AB R45, R82, R75 ;  /* 0x0000004b522d723e */ /* 0x000fe200000000ff */
[----:B------:R-:W-:Y:S01]  /*8bb0*/  FADD.FTZ R72, R71, R74 ;  /* 0x0000004a47487221 */ /* 0x000fe20000010000 */
[----:B------:R-:W-:Y:S01]  /*8bc0*/  F2FP.F16.F32.PACK_AB R46, R80, R69 ;  /* 0x00000045502e723e */ /* 0x000fe200000000ff */
[----:B------:R-:W-:Y:S01]  /*8bd0*/  FADD.FTZ R74, R73, R76 ;  /* 0x0000004c494a7221 */ /* 0x000fe20000010000 */
[----:B------:R-:W-:Y:S01]  /*8be0*/  F2FP.F16.F32.PACK_AB R47, R70, R83 ;  /* 0x00000053462f723e */ /* 0x000fe200000000ff */
[----:B------:R-:W-:Y:S02]  /*8bf0*/  LDSM.16.MT88.4 R76, [R102+0x9800] ;  /* 0x00980000664c783b */ /* 0x000fe40000004200 */
[----:B------:R-:W-:Y:S01]  /*8c00*/  MUFU.EX2 R124, R124 ;  /* 0x0000007c007c7308 */ /* 0x000fe20000000800 */
[----:B------:R-:W-:Y:S01]  /*8c10*/  FADD.FTZ R81, R81, R74 ;  /* 0x0000004a51517221 */ /* 0x000fe20000010000 */
[----:B------:R-:W-:Y:S08]  /*8c20*/  FADD.FTZ R75, R75, R72 ;  /* 0x000000484b4b7221 */ /* 0x000ff00000010000 */
[----:B------:R-:W5:Y:S01]  /*8c30*/  MUFU.EX2 R121, R121 ;  /* 0x0000007900797308 */ /* 0x000f620000000800 */
[C---:B----4-:R-:W-:Y:S09]  /*8c40*/  HMMA.16816.F32 R4, R44.reuse, R52, R4 ;  /* 0x000000342c04723c */ /* 0x050ff20000001804 */
[----:B------:R-:W-:Y:S01]  /*8c50*/  MUFU.EX2 R43, R43 ;  /* 0x0000002b002b7308 */ /* 0x000fe20000000800 */
[----:B------:R-:W-:Y:S01]  /*8c60*/  FADD.FTZ R68, R68, R81 ;  /* 0x0000005144447221 */ /* 0x000fe20000010000 */
[----:B------:R-:W-:Y:S08]  /*8c70*/  FADD.FTZ R82, R82, R75 ;  /* 0x0000004b52527221 */ /* 0x000ff00000010000 */
[----:B------:R-:W4:Y:S01]  /*8c80*/  MUFU.EX2 R42, R42 ;  /* 0x0000002a002a7308 */ /* 0x000f220000000800 */
[C---:B------:R-:W-:Y:S01]  /*8c90*/  HMMA.16816.F32 R8, R44.reuse, R54, R8 ;  /* 0x000000362c08723c */ /* 0x040fe20000001808 */
[----:B------:R-:W5:Y:S08]  /*8ca0*/  LDSM.16.MT88.4 R52, [R160+0x7800] ;  /* 0x00780000a034783b */ /* 0x000f700000004200 */
[----:B------:R-:W-:Y:S01]  /*8cb0*/  MUFU.EX2 R126, R126 ;  /* 0x0000007e007e7308 */ /* 0x000fe20000000800 */
[----:B------:R-:W-:Y:S01]  /*8cc0*/  FADD.FTZ R69, R69, R68 ;  /* 0x0000004445457221 */ /* 0x000fe20000010000 */
[----:B------:R-:W-:Y:S08]  /*8cd0*/  FADD.FTZ R83, R83, R82 ;  /* 0x0000005253537221 */ /* 0x000ff00000010000 */
[----:B------:R-:W-:Y:S01]  /*8ce0*/  MUFU.EX2 R123, R123 ;  /* 0x0000007b007b7308 */ /* 0x000fe20000000800 */
[C---:B-1----:R-:W-:Y:S09]  /*8cf0*/  HMMA.16816.F32 R12, R44.reuse, R56, R12 ;  /* 0x000000382c0c723c */ /* 0x042ff2000000180c */
[----:B------:R-:W-:Y:S01]  /*8d00*/  MUFU.EX2 R41, R194 ;  /* 0x000000c200297308 */ /* 0x000fe20000000800 */
[----:B------:R-:W-:Y:S01]  /*8d10*/  FADD.FTZ R70, R70, R83 ;  /* 0x0000005346467221 */ /* 0x000fe20000010000 */
[----:B------:R-:W-:Y:S01]  /*8d20*/  FADD.FTZ R80, R80, R69 ;  /* 0x0000004550507221 */ /* 0x000fe20000010000 */
[C---:B------:R-:W-:Y:S01]  /*8d30*/  HMMA.16816.F32 R16, R44.reuse, R58, R16 ;  /* 0x0000003a2c10723c */ /* 0x040fe20000001810 */
[----:B------:R-:W1:Y:S07]  /*8d40*/  LDSM.16.MT88.4 R56, [R156+0x7800] ;  /* 0x007800009c38783b */ /* 0x000e6e0000004200 */
        /* <DEDUP_REMOVED lines=13> */
[C---:B-----5:R-:W-:Y:S03]  /*8e20*/  HMMA.16816.F32 R4, R44.reuse, R52, R4 ;  /* 0x000000342c04723c */ /* 0x060fe60000001804 */
[----:B------:R-:W-:Y:S05]  /*8e30*/  FADD.FTZ R89, R88, R89 ;  /* 0x0000005958597221 */ /* 0x000fea0000010000 */
[C---:B------:R-:W-:Y:S01]  /*8e40*/  HMMA.16816.F32 R8, R44.reuse, R54, R8 ;  /* 0x000000362c08723c */ /* 0x040fe20000001808 */
[----:B------:R-:W5:Y:S07]  /*8e50*/  LDSM.16.MT88.4 R52, [R160+0x8000] ;  /* 0x00800000a034783b */ /* 0x000f6e0000004200 */
        /* <DEDUP_REMOVED lines=29> */
[C---:B------:R-:W-:Y:S01]  /*9030*/  F2FP.F16.F32.PACK_AB R44, R115.reuse, R118 ;  /* 0x00000076732c723e */ /* 0x040fe200000000ff */
[----:B------:R-:W-:Y:S01]  /*9040*/  FADD.FTZ R118, R118, R109 ;  /* 0x0000006d76767221 */ /* 0x000fe20000010000 */
[----:B------:R-:W-:Y:S02]  /*9050*/  F2FP.F16.F32.PACK_AB R45, R120, R119 ;  /* 0x00000077782d723e */ /* 0x000fe400000000ff */
[C---:B------:R-:W-:Y:S01]  /*9060*/  F2FP.F16.F32.PACK_AB R46, R122.reuse, R117 ;  /* 0x000000757a2e723e */ /* 0x040fe200000000ff */
        /* <DEDUP_REMOVED lines=10> */
[C---:B--2---:R-:W-:Y:S01]  /*9110*/  HMMA.16816.F32 R20, R44.reuse, R60, R20 ;  /* 0x0000003c2c14723c */ /* 0x044fe20000001814 */
[----:B------:R-:W2:Y:S02]  /*9120*/  MUFU.EX2 R61, R201 ;  /* 0x000000c9003d7308 */ /* 0x000ea40000000800 */
[-CC-:B------:R-:W-:Y:S01]  /*9130*/  FFMA.FTZ R60, R207, R37.reuse, -R66.reuse ;  /* 0x00000025cf3c7223 */ /* 0x180fe20000010842 */
[-C--:B------:R-:W-:Y:S04]  /*9140*/  FFMA.FTZ R66, R191, R37.reuse, -R66 ;  /* 0x00000025bf427223 */ /* 0x080fe80000010842 */
[C---:B------:R-:W-:Y:S03]  /*9150*/  HMMA.16816.F32 R24, R44.reuse, R62, R24 ;  /* 0x0000003e2c18723c */ /* 0x040fe60000001818 */
[----:B------:R-:W-:Y:S01]  /*9160*/  MUFU.EX2 R60, R60 ;  /* 0x0000003c003c7308 */ /* 0x000fe20000000800 */
[----:B------:R-:W-:Y:S09]  /*9170*/  FFMA.FTZ R62, R199, R37, -R64 ;  /* 0x00000025c73e7223 */ /* 0x000ff20000010840 */
[----:B------:R-:W5:Y:S01]  /*9180*/  MUFU.EX2 R63, R209 ;  /* 0x000000d1003f7308 */ /* 0x000f620000000800 */
[C---:B---3--:R-:W-:Y:S09]  /*9190*/  HMMA.16816.F32 R28, R44.reuse, R48, R28 ;  /* 0x000000302c1c723c */ /* 0x048ff2000000181c */
[----:B------:R-:W3:Y:S01]  /*91a0*/  MUFU.EX2 R62, R62 ;  /* 0x0000003e003e7308 */ /* 0x000ee20000000800 */
[----:B------:R-:W-:Y:S01]  /*91b0*/  HMMA.16816.F32 R32, R44, R50, R32 ;  /* 0x000000322c20723c */ /* 0x000fe20000001820 */
[----:B------:R-:W1:Y:S02]  /*91c0*/  LDSM.16.MT88.4 R48, [R102+0x9000] ;  /* 0x009000006630783b */ /* 0x000e640000004200 */
[----:B----4-:R-:W-:Y:S01]  /*91d0*/  F2FP.F16.F32.PACK_AB R44, R42, R43 ;  /* 0x0000002b2a2c723e */ /* 0x010fe200000000ff */
[----:B------:R-:W-:Y:S01]  /*91e0*/  FADD.FTZ R43, R43, R122 ;  /* 0x0000007a2b2b7221 */ /* 0x000fe20000010000 */
[----:B--2---:R-:W-:Y:S02]  /*91f0*/  F2FP.F16.F32.PACK_AB R45, R126, R61 ;  /* 0x0000003d7e2d723e */ /* 0x004fe400000000ff */
[C---:B-----5:R-:W-:Y:S01]  /*9200*/  F2FP.F16.F32.PACK_AB R46, R63.reuse, R60 ;  /* 0x0000003c3f2e723e */ /* 0x060fe200000000ff */
[----:B------:R-:W-:Y:S01]  /*9210*/  FADD.FTZ R43, R42, R43 ;  /* 0x0000002b2a2b7221 */ /* 0x000fe20000010000 */
[----:B---3--:R-:W-:Y:S03]  /*9220*/  F2FP.F16.F32.PACK_AB R47, R62, R123 ;  /* 0x0000007b3e2f723e */ /* 0x008fe600000000ff */
[----:B------:R-:W-:Y:S04]  /*9230*/  FADD.FTZ R60, R60, R43 ;  /* 0x0000002b3c3c7221 */ /* 0x000fe80000010000 */
[C---:B------:R-:W-:Y:S03]  /*9240*/  HMMA.16816.F32 R4, R44.reuse, R52, R4 ;  /* 0x000000342c04723c */ /* 0x040fe60000001804 */
[----:B------:R-:W-:Y:S05]  /*9250*/  FADD.FTZ R63, R63, R60 ;  /* 0x0000003c3f3f7221 */ /* 0x000fea0000010000 */
[C---:B------:R-:W-:Y:S01]  /*9260*/  HMMA.16816.F32 R8, R44.reuse, R54, R8 ;  /* 0x000000362c08723c */ /* 0x040fe20000001808 */
[----:B------:R-:W2:Y:S07]  /*9270*/  LDSM.16.MT88.4 R52, [R100+0x9000] ;  /* 0x009000006434783b */ /* 0x000eae0000004200 */
[C---:B-1----:R-:W-:Y:S01]  /*9280*/  HMMA.16816.F32 R12, R44.reuse, R56, R12 ;  /* 0x000000382c0c723c */ /* 0x042fe2000000180c */
[----:B------:R-:W1:Y:S02]  /*9290*/  MUFU.EX2 R56, R190 ;  /* 0x000000be00387308 */ /* 0x000e640000000800 */
[-CC-:B------:R-:W-:Y:S08]  /*92a0*/  FFMA.FTZ R57, R40, R37.reuse, -R64.reuse ;  /* 0x0000002528397223 */ /* 0x180ff00000010840 */
[----:B------:R-:W-:Y:S01]  /*92b0*/  MUFU.EX2 R40, R65 ;  /* 0x0000004100287308 */ /* 0x000fe20000000800 */
[C---:B------:R-:W-:Y:S09]  /*92c0*/  HMMA.16816.F32 R16, R44.reuse, R58, R16 ;  /* 0x0000003a2c10723c */ /* 0x040ff20000001810 */
[----:B------:R-:W3:Y:S01]  /*92d0*/  MUFU.EX2 R57, R57 ;  /* 0x0000003900397308 */ /* 0x000ee20000000800 */
[----:B-1----:R-:W-:Y:S01]  /*92e0*/  F2FP.F16.F32.PACK_AB R68, R41, R56 ;  /* 0x000000382944723e */ /* 0x002fe200000000ff */
[C---:B------:R-:W-:Y:S08]  /*92f0*/  HMMA.16816.F32 R20, R44.reuse, R48, R20 ;  /* 0x000000302c14723c */ /* 0x040ff00000001814 */
[----:B------:R-:W-:Y:S01]  /*9300*/  MUFU.EX2 R48, R192 ;  /* 0x000000c000307308 */ /* 0x000fe20000000800 */
[-CC-:B------:R-:W-:Y:S01]  /*9310*/  FFMA.FTZ R49, R39, R37.reuse, -R64.reuse ;  /* 0x0000002527317223 */ /* 0x180fe20000010840 */
[----:B------:R-:W-:Y:S08]  /*9320*/  FFMA.FTZ R64, R38, R37, -R64 ;  /* 0x0000002526407223 */ /* 0x000ff00000010840 */
[----:B------:R-:W1:Y:S01]  /*9330*/  MUFU.EX2 R39, R66 ;  /* 0x0000004200277308 */ /* 0x000e620000000800 */
[----:B------:R-:W-:Y:S01]  /*9340*/  FADD.FTZ R56, R56, R63 ;  /* 0x0000003f38387221 */ /* 0x000fe20000010000 */
[----:B---3--:R-:W-:Y:S01]  /*9350*/  F2FP.F16.F32.PACK_AB R69, R57, R40 ;  /* 0x000000283945723e */ /* 0x008fe200000000ff */
[C---:B------:R-:W-:Y:S07]  /*9360*/  HMMA.16816.F32 R24, R44.reuse, R50, R24 ;  /* 0x000000322c18723c */ /* 0x040fee0000001818 */
[----:B------:R-:W-:Y:S01]  /*9370*/  MUFU.EX2 R38, R49 ;  /* 0x0000003100267308 */ /* 0x000fe20000000800 */
[----:B------:R-:W-:Y:S01]  /*9380*/  FADD.FTZ R51, R97, R70 ;  /* 0x0000004661337221 */ /* 0x000fe20000010000 */
[----:B------:R-:W-:Y:S08]  /*9390*/  FADD.FTZ R41, R41, R56 ;  /* 0x0000003829297221 */ /* 0x000ff00000010000 */
[----:B------:R-:W3:Y:S01]  /*93a0*/  MUFU.EX2 R189, R64 ;  /* 0x0000004000bd7308 */ /* 0x000ee20000000800 */
[----:B------:R-:W-:Y:S01]  /*93b0*/  FADD.FTZ R51, R98, R51 ;  /* 0x0000003362337221 */ /* 0x000fe20000010000 */
[C---:B--2---:R-:W-:Y:S03]  /*93c0*/  HMMA.16816.F32 R28, R44.reuse, R52, R28 ;  /* 0x000000342c1c723c */ /* 0x044fe6000000181c */
[----:B-1----:R-:W-:Y:S01]  /*93d0*/  F2FP.F16.F32.PACK_AB R70, R39, R48 ;  /* 0x000000302746723e */ /* 0x002fe200000000ff */
[----:B------:R-:W-:Y:S04]  /*93e0*/  FADD.FTZ R48, R48, R41 ;  /* 0x0000002930307221 */ /* 0x000fe80000010000 */
[----:B------:R-:W-:Y:S03]  /*93f0*/  HMMA.16816.F32 R32, R44, R54, R32 ;  /* 0x000000362c20723c */ /* 0x000fe60000001820 */
[----:B---3--:R-:W-:Y:S01]  /*9400*/  F2FP.F16.F32.PACK_AB R71, R189, R38 ;  /* 0x00000026bd47723e */ /* 0x008fe200000000ff */
[----:B------:R-:W-:Y:S01]  /*9410*/  FADD.FTZ R44, R90, R51 ;  /* 0x000000335a2c7221 */ /* 0x000fe20000010000 */
[----:B------:R-:W-:Y:S03]  /*9420*/  FADD.FTZ R188, R39, R48 ;  /* 0x0000003027bc7221 */ /* 0x000fe60000010000 */
[----:B------:R-:W-:Y:S02]  /*9430*/  FADD.FTZ R44, R99, R44 ;  /* 0x0000002c632c7221 */ /* 0x000fe40000010000 */
[C---:B------:R-:W-:Y:S01]  /*9440*/  HMMA.16816.F32 R96, R68.reuse, R92, R4 ;  /* 0x0000005c4460723c */ /* 0x040fe20000001804 */
[----:B------:R-:W1:Y:S04]  /*9450*/  LDSM.16.MT88.4 R4, [R100+0x9800] ;  /* 0x009800006404783b */ /* 0x000e680000004200 */
[----:B------:R-:W-:Y:S03]  /*9460*/  FADD.FTZ R111, R111, R44 ;  /* 0x0000002c6f6f7221 */ /* 0x000fe60000010000 */
[C---:B------:R-:W-:Y:S03]  /*9470*/  HMMA.16816.F32 R92, R68.reuse, R94, R8 ;  /* 0x0000005e445c723c */ /* 0x040fe60000001808 */
[----:B------:R-:W-:Y:S04]  /*9480*/  FADD.FTZ R114, R114, R111 ;  /* 0x0000006f72727221 */ /* 0x000fe80000010000 */
[----:B------:R-:W-:Y:S01]  /*9490*/  FADD.FTZ R113, R113, R114 ;  /* 0x0000007271717221 */ /* 0x000fe20000010000 */
        /* <DEDUP_REMOVED lines=15> */
[----:B------:R-:W-:Y:S03]  /*9590*/  HMMA.16816.F32 R68, R68, R6, R32 ;  /* 0x000000064444723c */ /* 0x000fe60000001820 */
[----:B------:R-:W-:Y:S04]  /*95a0*/  FADD.FTZ R57, R57, R40 ;  /* 0x0000002839397221 */ /* 0x000fe80000010000 */
[----:B------:R-:W-:Y:S04]  /*95b0*/  FADD.FTZ R38, R38, R57 ;  /* 0x0000003926267221 */ /* 0x000fe80000010000 */
[----:B------:R-:W-:Y:S01]  /*95c0*/  FADD.FTZ R189, R189, R38 ;  /* 0x00000026bdbd7221 */ /* 0x000fe20000010000 */
[----:B------:R-:W-:Y:S08]  /*95d0*/  @P1 BRA `(.L_x_9042) ;  /* 0xffffffc800841947 */ /* 0x000ff0000383ffff */
.L_x_9035:
        /* <DEDUP_REMOVED lines=10> */
.L_x_9050:
        /* <DEDUP_REMOVED lines=78> */
[----:B------:R-:W2:Y:S01]  /*9b60*/  LD.E R38, desc[UR4][R2.64+0xcc] ;  /* 0x0000cc0402267980 */ /* 0x000ea2000c101900 */
[----:B------:R-:W1:Y:S03]  /*9b70*/  @P1 MUFU.LG2 R44, R5 ;  /* 0x00000005002c1308 */ /* 0x000e660000000c00 */
[----:B------:R-:W5:Y:S04]  /*9b80*/  LD.E.64 R40, desc[UR4][R2.64+0x78] ;  /* 0x0000780402287980 */ /* 0x000f68000c101b00 */
[----:B------:R1:W5:Y:S01]  /*9b90*/  LD.E.64 R42, desc[UR4][R2.64+0xa8] ;  /* 0x0000a804022a7980 */ /* 0x000362000c101b00 */
[----:B------:R-:W-:Y:S01]  /*9ba0*/  SHF.L.U32 R34, R177, 0x2, RZ ;  /* 0x00000002b1227819 */ /* 0x000fe200000006ff */
[----:B------:R-:W-:Y:S01]  /*9bb0*/  BSSY.RECONVERGENT B0, `(.L_x_9044) ;  /* 0x0000030000007945 */ /* 0x000fe20003800200 */
[----:B------:R-:W-:-:S02]  /*9bc0*/  SHF.R.U32.HI R35, RZ, 0x1, R177 ;  /* 0x00000001ff237819 */ /* 0x000fc400000116b1 */
[----:B---3--:R-:W-:Y:S02]  /*9bd0*/  LOP3.LUT R10, R34, 0x1f8, RZ, 0xc0, !PT ;  /* 0x000001f8220a7812 */ /* 0x008fe400078ec0ff */
[----:B------:R-:W-:Y:S02]  /*9be0*/  LOP3.LUT R7, R6, 0x10, RZ, 0xc0, !PT ;  /* 0x0000001006077812 */ /* 0x000fe400078ec0ff */
[----:B------:R-:W-:Y:S02]  /*9bf0*/  LOP3.LUT R10, R10, 0x38, R35, 0x78, !PT ;  /* 0x000000380a0a7812 */ /* 0x000fe400078e7823 */
[----:B----4-:R-:W-:Y:S01]  /*9c00*/  IADD3 R8, PT, PT, R170, 0x8, RZ ;  /* 0x00000008aa087810 */ /* 0x010fe20007ffe0ff */
[----:B-1----:R-:W-:Y:S01]  /*9c10*/  @P1 FMUL.FTZ R44, R44, 0.69314718246459960938 ;  /* 0x3f3172182c2c1820 */ /* 0x002fe20000410000 */
[----:B------:R-:W-:Y:S02]  /*9c20*/  LEA R7, R10, R7, 0x2 ;  /* 0x000000070a077211 */ /* 0x000fe400078e10ff */
[----:B------:R-:W-:-:S02]  /*9c30*/  IADD3 R6, PT, PT, R170, 0x10, RZ ;  /* 0x00000010aa067810 */ /* 0x000fc40007ffe0ff */
[----:B------:R-:W-:Y:S02]  /*9c40*/  LOP3.LUT R35, R35, 0x30, RZ, 0xc0, !PT ;  /* 0x0000003023237812 */ /* 0x000fe400078ec0ff */
[----:B------:R-:W-:Y:S01]  /*9c50*/  IADD3 R166, PT, PT, R166, R7, RZ ;  /* 0x00000007a6a67210 */ /* 0x000fe20007ffe0ff */
[----:B------:R-:W-:Y:S01]  /*9c60*/  BAR.SYNC.DEFER_BLOCKING 0x0 ;  /* 0x0000000000007b1d */ /* 0x000fe20000010000 */
[-C--:B------:R-:W-:Y:S02]  /*9c70*/  ISETP.GE.AND P4, PT, R8, R167.reuse, PT ;  /* 0x000000a70800720c */ /* 0x080fe40003f86270 */
[----:B------:R-:W-:Y:S02]  /*9c80*/  ISETP.GE.AND P3, PT, R6, R167, PT ;  /* 0x000000a70600720c */ /* 0x000fe40003f66270 */
[----:B------:R-:W-:Y:S02]  /*9c90*/  SHF.R.U32.HI R2, RZ, 0x2, R177 ;  /* 0x00000002ff027819 */ /* 0x000fe400000116b1 */
[----:B------:R-:W-:Y:S01]  /*9ca0*/  MOV R3, 0xff800000 ;  /* 0xff80000000037802 */ /* 0x000fe20000000f00 */
[----:B-----5:R-:W-:Y:S01]  /*9cb0*/  @P1 FFMA.FTZ R3, R37, R36, R44 ;  /* 0x0000002425031223 */ /* 0x020fe2000001002c */
[----:B------:R-:W-:-:S02]  /*9cc0*/  LOP3.LUT R2, R35, 0x7, R2, 0xf8, !PT ;  /* 0x0000000723027812 */ /* 0x000fc400078ef802 */
[----:B------:R-:W-:Y:S02]  /*9cd0*/  LOP3.LUT R39, R34, 0xffc, RZ, 0xc0, !PT ;  /* 0x00000ffc22277812 */ /* 0x000fe400078ec0ff */
[----:B------:R-:W-:Y:S02]  /*9ce0*/  LOP3.LUT P5, RZ, R177, 0x3, RZ, 0xc0, !PT ;  /* 0x00000003b1ff7812 */ /* 0x000fe400078ac0ff */
[----:B------:R-:W-:Y:S02]  /*9cf0*/  IADD3 R46, PT, PT, R170, 0x18, RZ ;  /* 0x00000018aa2e7810 */ /* 0x000fe40007ffe0ff */
[----:B------:R-:W-:Y:S02]  /*9d00*/  MOV R36, 0xff800000 ;  /* 0xff80000000247802 */ /* 0x000fe40000000f00 */
[----:B------:R-:W-:Y:S01]  /*9d10*/  ISETP.GE.AND P2, PT, R46, R167, PT ;  /* 0x000000a72e00720c */ /* 0x000fe20003f46270 */
        /* <DEDUP_REMOVED lines=25> */
.L_x_9045:
[----:B------:R-:W-:Y:S05]  /*9eb0*/  BSYNC.RECONVERGENT B0 ;  /* 0x0000000000007941 */ /* 0x000fea0003800200 */
.L_x_9044:
[----:B------:R-:W-:Y:S01]  /*9ec0*/  IADD3 R39, P0, PT, R38, R39, RZ ;  /* 0x0000002726277210 */ /* 0x000fe20007f1e0ff */
[C---:B------:R-:W-:Y:S01]  /*9ed0*/  VIADD R2, R170.reuse, 0x20 ;  /* 0x00000020aa027836 */ /* 0x040fe20000000000 */
[CC--:B------:R-:W-:Y:S01]  /*9ee0*/  ISETP.GE.AND P6, PT, R170.reuse, R167.reuse, PT ;  /* 0x000000a7aa00720c */ /* 0x0c0fe20003fc6270 */
[----:B------:R-:W-:Y:S01]  /*9ef0*/  VIADD R0, R170, 0x28 ;  /* 0x00000028aa007836 */ /* 0x000fe20000000000 */
[----:B------:R-:W-:Y:S01]  /*9f00*/  LEA.HI.X.SX32 R38, R38, RZ, 0x1, P0 ;  /* 0x000000ff26267211 */ /* 0x000fe200000f0eff */
[C---:B---3--:R-:W-:Y:S01]  /*9f10*/  VIADD R36, R170.reuse, 0x30 ;  /* 0x00000030aa247836 */ /* 0x048fe20000000000 */
        /* <DEDUP_REMOVED lines=15> */
[----:B--2---:R-:W-:Y:S05]  /*a010*/  @P6 RET.REL.NODEC R176 `(_ZN5flash24flash_fwd_splitkv_kernelI23Flash_fwd_kernel_traitsILi64ELi64ELi128ELi4ELb0ELb0EN7cutlass6half_tE19Flash_kernel_traitsILi64ELi64ELi128ELi4ES3_EELb0ELb0ELb0ELb0ELb1ELb1ELb1ELb0EEEvNS_16Flash_fwd_paramsE) ;  /* 0xffffff5cb0f86950 */ /* 0x004fea0003c3ffff */
[----:B------:R-:W-:Y:S01]  /*a020*/  MOV R177, 0x0 ;  /* 0x0000000000b17802 */ /* 0x000fe20000000f00 */
[----:B------:R1:W-:Y:S03]  /*a030*/  ST.E.128 desc[UR4][R40.64+0x3800], R32 ;  /* 0x0038002028007985 */ /* 0x0003e6000c101d04 */
[----:B-1----:R-:W-:Y:S05]  /*a040*/  RET.REL.NODEC R176 `(_ZN5flash24flash_fwd_splitkv_kernelI23Flash_fwd_kernel_traitsILi64ELi64ELi128ELi4ELb0ELb0EN7cutlass6half_tE19Flash_kernel_traitsILi64ELi64ELi128ELi4ES3_EELb0ELb0ELb0ELb0ELb1ELb1ELb1ELb0EEEvNS_16Flash_fwd_paramsE) ;  /* 0xffffff5cb0ec7950 */ /* 0x002fea0003c3ffff */
.L_x_9043:
[----:B------:R-:W-:Y:S01]  /*a050*/  MOV R7, 0x2 ;  /* 0x0000000200077802 */ /* 0x000fe20000000f00 */
[----:B------:R-:W-:Y:S01]  /*a060*/  IMAD.MOV.U32 R4, RZ, RZ, 0x1f ;  /* 0x0000001fff047424 */ /* 0x000fe200078e00ff */
[----:B------:R-:W-:-:S07]  /*a070*/  MOV R6, 0xffffffff ;  /* 0xffffffff00067802 */ /* 0x000fce0000000f00 */
[----:B-1---5:R-:W-:Y:S05]  /*a080*/  WARPSYNC.COLLECTIVE R6, `(.L_x_9046) ;  /* 0x0000000006087348 */ /* 0x022fea0003c00000 */
[----:B------:R2:W3:Y:S02]  /*a090*/  SHFL.BFLY P0, R10, R188, R7, R4 ;  /* 0x0c000007bc0a7389 */ /* 0x0004e40000000004 */
[----:B-123-5:R-:W-:Y:S05]  /*a0a0*/  ENDCOLLECTIVE ;  /* 0x000000000000791b */ /* 0x02efea0003800000 */
.L_x_9046:
[----:B------:R-:W-:Y:S02]  /*a0b0*/  IMAD.MOV.U32 R5, RZ, RZ, R10 ;  /* 0x000000ffff057224 */ /* 0x000fe400078e000a */
[----:B------:R-:W-:Y:S02]  /*a0c0*/  IMAD.MOV.U32 R7, RZ, RZ, 0x1 ;  /* 0x00000001ff077424 */ /* 0x000fe400078e00ff */
[----:B------:R-:W-:-:S05]  /*a0d0*/  FADD.FTZ R8, R5, R188 ;  /* 0x000000bc05087221 */ /* 0x000fca0000010000 */
[----:B------:R-:W-:-:S07]  /*a0e0*/  MOV R188, R8 ;  /* 0x0000000800bc7202 */ /* 0x000fce0000000f00 */
[----:B------:R-:W-:Y:S05]  /*a0f0*/  WARPSYNC.COLLECTIVE R6, `(.L_x_9047) ;  /* 0x0000000006087348 */ /* 0x000fea0003c00000 */
[----:B------:R1:W2:Y:S02]  /*a100*/  SHFL.BFLY P0, R10, R188, R7, R4 ;  /* 0x0c000007bc0a7389 */ /* 0x0002a40000000004 */
[----:B-12---:R-:W-:Y:S05]  /*a110*/  ENDCOLLECTIVE ;  /* 0x000000000000791b */ /* 0x006fea0003800000 */
.L_x_9047:
[----:B------:R-:W-:Y:S01]  /*a120*/  MOV R188, R189 ;  /* 0x000000bd00bc7202 */ /* 0x000fe20000000f00 */
[----:B------:R-:W-:Y:S01]  /*a130*/  IMAD.MOV.U32 R7, RZ, RZ, 0x2 ;  /* 0x00000002ff077424 */ /* 0x000fe200078e00ff */
[----:B------:R-:W-:-:S07]  /*a140*/  MOV R5, R10 ;  /* 0x0000000a00057202 */ /* 0x000fce0000000f00 */
[----:B------:R-:W-:Y:S05]  /*a150*/  WARPSYNC.COLLECTIVE R6, `(.L_x_9048) ;  /* 0x0000000006087348 */ /* 0x000fea0003c00000 */
[----:B------:R1:W2:Y:S02]  /*a160*/  SHFL.BFLY P0, R10, R188, R7, R4 ;  /* 0x0c000007bc0a7389 */ /* 0x0002a40000000004 */
[----:B-12---:R-:W-:Y:S05]  /*a170*/  ENDCOLLECTIVE ;  /* 0x000000000000791b */ /* 0x006fea0003800000 */
.L_x_9048:
[----:B------:R-:W-:Y:S01]  /*a180*/  FADD.FTZ R5, R8, R5 ;  /* 0x0000000508057221 */ /* 0x000fe20000010000 */
[----:B------:R-:W-:Y:S01]  /*a190*/  FADD.FTZ R9, R10, R189 ;  /* 0x000000bd0a097221 */ /* 0x000fe20000010000 */
[----:B------:R-:W-:-:S04]  /*a1a0*/  MOV R7, 0x1 ;  /* 0x0000000100077802 */ /* 0x000fc80000000f00 */
[----:B------:R-:W-:-:S07]  /*a1b0*/  MOV R188, R9 ;  /* 0x0000000900bc7202 */ /* 0x000fce0000000f00 */
[----:B------:R-:W-:Y:S05]  /*a1c0*/  WARPSYNC.COLLECTIVE R6, `(.L_x_9049) ;  /* 0x0000000006087348 */ /* 0x000fea0003c00000 */
[----:B------:R1:W2:Y:S02]  /*a1d0*/  SHFL.BFLY P0, R10, R188, R7, R4 ;  /* 0x0c000007bc0a7389 */ /* 0x0002a40000000004 */
[----:B-12---:R-:W-:Y:S05]  /*a1e0*/  ENDCOLLECTIVE ;  /* 0x000000000000791b */ /* 0x006fea0003800000 */
.L_x_9049:
[----:B------:R-:W-:Y:S05]  /*a1f0*/  BRA `(.L_x_9050) ;  /* 0xfffffff400207947 */ /* 0x000fea000383ffff */
.L_x_9051:
        /* <DEDUP_REMOVED lines=16> */
.L_x_14789:


//--------------------- .text._ZN5flash24flash_fwd_splitkv_kernelI23Flash_fwd_kernel_traitsILi64ELi64ELi128ELi4ELb0ELb0EN7cutlass6half_tE19Flash_kernel_traitsILi64ELi64ELi128ELi4ES3_EELb0ELb0ELb0ELb0ELb0ELb0ELb0ELb0EEEvNS_16Flash_fwd_paramsE --------------------------
	.section	.text._ZN5flash24flash_fwd_splitkv_kernelI23Flash_fwd_kernel_traitsILi64ELi64ELi128ELi4ELb0ELb0EN7cutlass6half_tE19Flash_kernel_traitsILi64ELi64ELi128ELi4ES3_EELb0ELb0ELb0ELb0ELb0ELb0ELb0ELb0EEEvNS_16Flash_fwd_paramsE,"ax",@progbits
	.align	128
        .global         _ZN5flash24flash_fwd_splitkv_kernelI23Flash_fwd_kernel_traitsILi64ELi64ELi128ELi4ELb0ELb0EN7cutlass6half_tE19Flash_kernel_traitsILi64ELi64ELi128ELi4ES3_EELb0ELb0ELb0ELb0ELb0ELb0ELb0ELb0EEEvNS_16Flash_fwd_paramsE
        .type           _ZN5flash24flash_fwd_splitkv_kernelI23Flash_fwd_kernel_traitsILi64ELi64ELi128ELi4ELb0ELb0EN7cutlass6half_tE19Flash_kernel_traitsILi64ELi64ELi128ELi4ES3_EELb0ELb0ELb0ELb0ELb0ELb0ELb0ELb0EEEvNS_16Flash_fwd_paramsE,@function
        .size           _ZN5flash24flash_fwd_splitkv_kernelI23Flash_fwd_kernel_traitsILi64ELi64ELi128ELi4ELb0ELb0EN7cutlass6half_tE19Flash_kernel_traitsILi64ELi64ELi128ELi4ES3_EELb0ELb0ELb0ELb0ELb0ELb0ELb0ELb0EEEvNS_16Flash_fwd_paramsE,(.L_x_14790 - _ZN5flash24flash_fwd_splitkv_kernelI23Flash_fwd_kernel_traitsILi64ELi64ELi128ELi4ELb0ELb0EN7cutlass6half_tE19Flash_kernel_traitsILi64ELi64ELi128ELi4ES3_EELb0ELb0ELb0ELb0ELb0ELb0ELb0ELb0EEEvNS_16Flash_fwd_paramsE)
        .other          _ZN5flash24flash_fwd_splitkv_kernelI23Flash_fwd_kernel_traitsILi64ELi64ELi128ELi4ELb0ELb0EN7cutlass6half_tE19Flash_kernel_traitsILi64ELi64ELi128ELi4ES3_EELb0ELb0ELb0ELb0ELb0ELb0ELb0ELb0EEEvNS_16Flash_fwd_paramsE,@"STO_CUDA_ENTRY STV_DEFAULT"
_ZN5flash24flash_fwd_splitkv_kernelI23Flash_fwd_kernel_traitsILi64ELi64ELi128ELi4ELb0ELb0EN7cutlass6half_tE19Flash_kernel_traitsILi64ELi64ELi128ELi4ES3_EELb0ELb0ELb0ELb0ELb0ELb0ELb0ELb0EEEvNS_16Flash_fwd_paramsE:
.text._ZN5flash24flash_fwd_splitkv_kernelI23Flash_fwd_kernel_traitsILi64ELi64ELi128ELi4ELb0ELb0EN7cutlass6half_tE19Flash_kernel_traitsILi64ELi64ELi128ELi4ES3_EELb0ELb0ELb0ELb0ELb0ELb0ELb0ELb0EEEvNS_16Flash_fwd_paramsE:
[----:B------:R-:W-:Y:S01]  /*0000*/  LDC R1, c[0x0][0x37c] ;  /* 0x0000df00ff017b82 */ /* 0x000fe20000000800 */
[----:B------:R-:W1:Y:S07]  /*0010*/  S2R R25, SR_CTAID.X ;  /* 0x0000000000197919 */ /* 0x000e6e0000002500 */
[----:B------:R-:W2:Y:S01]  /*0020*/  LDC.64 R2, c[0x0][0x348] ;  /* 0x0000d200ff027b82 */ /* 0x000ea20000000a00 */
[----:B------:R-:W-:Y:S01]  /*0030*/  BSSY.RECONVERGENT B2, `(.L_x_9052) ;  /* 0x0000005000027945 */ /* 0x000fe20003800200 */
[----:B------:R-:W-:Y:S01]  /*0040*/  MOV R174, 0x80 ;  /* 0x0000008000ae7802 */ /* 0x000fe20000000f00 */
[----:B------:R-:W3:Y:S01]  /*0050*/  S2R R176, SR_CTAID.Y ;  /* 0x0000000000b07919 */ /* 0x000ee20000002600 */
[----:B------:R-:W4:Y:S05]  /*0060*/  S2R R175, SR_CTAID.Z ;  /* 0x0000000000af7919 */ /* 0x000f2a0000002700 */
[----:B-1234-:R-:W-:Y:S05]  /*0070*/  CALL.REL.NOINC `($_ZN5flash24flash_fwd_splitkv_kernelI23Flash_fwd_kernel_traitsILi64ELi64ELi128ELi4ELb0ELb0EN7cutlass6half_tE19Flash_kernel_traitsILi64ELi64ELi128ELi4ES3_EELb0ELb0ELb0ELb0ELb0ELb0ELb0ELb0EEEvNS_16Flash_fwd_paramsE$_ZN5flash30compute_attn_1rowblock_splitkvI23Flash_fwd_kernel_traitsILi64ELi64ELi128ELi4ELb0ELb0EN7cutlass6half_tE19Flash_kernel_traitsILi64ELi64ELi128ELi4ES3_EELb0ELb0ELb0ELb0ELb0ELb0ELb0ELb0ENS_16Flash_fwd_paramsEEEvRKT8_iiiii) ;  /* 0x0000000000087944 */ /* 0x01efea0003c00000 */
[----:B------:R-:W-:Y:S05]  /*0080*/  BSYNC.RECONVERGENT B2 ;  /* 0x0000000000027941 */ /* 0x000fea0003800200 */
.L_x_9052:
[----:B------:R-:W-:Y:S05]  /*0090*/  EXIT ;  /* 0x000000000000794d */ /* 0x000fea0003800000 */
        .type           $_ZN5flash24flash_fwd_splitkv_kernelI23Flash_fwd_kernel_traitsILi64ELi64ELi128ELi4ELb0ELb0EN7cutlass6half_tE19Flash_kernel_traitsILi64ELi64ELi128ELi4ES3_EELb0ELb0ELb0ELb0ELb0ELb0ELb0ELb0EEEvNS_16Flash_fwd_paramsE$_ZN5flash30compute_attn_1rowblock_splitkvI23Flash_fwd_kernel_traitsILi64ELi64ELi128ELi4ELb0ELb0EN7cutlass6half_tE19Flash_kernel_traitsILi64ELi64ELi128ELi4ES3_EELb0ELb0ELb0ELb0ELb0ELb0ELb0ELb0ENS_16Flash_fwd_paramsEEEvRKT8_iiiii,@function
        .size           $_ZN5flash24flash_fwd_splitkv_kernelI23Flash_fwd_kernel_traitsILi64ELi64ELi128ELi4ELb0ELb0EN7cutlass6half_tE19Flash_kernel_traitsILi64ELi64ELi128ELi4ES3_EELb0ELb0ELb0ELb0ELb0ELb0ELb0ELb0EEEvNS_16Flash_fwd_paramsE$_ZN5flash30compute_attn_1rowblock_splitkvI23Flash_fwd_kernel_traitsILi64ELi64ELi128ELi4ELb0ELb0EN7cutlass6half_tE19Flash_kernel_traitsILi64ELi64ELi128ELi4ES3_EELb0ELb0ELb0ELb0ELb0ELb0ELb0ELb0ENS_16Flash_fwd_paramsEEEvRKT8_iiiii,(.L_x_14790 - $_ZN5flash24flash_fwd_splitkv_kernelI23Flash_fwd_kernel_traitsILi64ELi64ELi128ELi4ELb0ELb0EN7cutlass6half_tE19Flash_kernel_traitsILi64ELi64ELi128ELi4ES3_EELb0ELb0ELb0ELb0ELb0ELb0ELb0ELb0EEEvNS_16Flash_fwd_paramsE$_ZN5flash30compute_attn_1rowblock_splitkvI23Flash_fwd_kernel_traitsILi64ELi64ELi128ELi4ELb0ELb0EN7cutlass6half_tE19Flash_kernel_traitsILi64ELi64ELi128ELi4ES3_EELb0ELb0ELb0ELb0ELb0ELb0ELb0ELb0ENS_16Flash_fwd_paramsEEEvRKT8_iiiii)
$_ZN5flash24flash_fwd_splitkv_kernelI23Flash_fwd_kernel_traitsILi64ELi64ELi128ELi4ELb0ELb0EN7cutlass6half_tE19Flash_kernel_traitsILi64ELi64ELi128ELi4ES3_EELb0ELb0ELb0ELb0ELb0ELb0ELb0ELb0EEEvNS_16Flash_fwd_paramsE$_ZN5flash30compute_attn_1rowblock_splitkvI23Flash_fwd_kernel_traitsILi64ELi64ELi128ELi4ELb0ELb0EN7cutlass6half_tE19Flash_kernel_traitsILi64ELi64ELi128ELi4ES3_EELb0ELb0ELb0ELb0ELb0ELb0ELb0ELb0ENS_16Flash_fwd_paramsEEEvRKT8_iiiii:
        /* <DEDUP_REMOVED lines=16> */
[----:B------:R-:W-:-:S04]  /*01a0*/  IMAD.WIDE.U32 R14, R176, 0x4, R14 ;  /* 0x00000004b00e7825 */ /* 0x000fc800078e000e */
[----:B------:R-:W-:Y:S01]  /*01b0*/  @P1 IMAD.X R13, R5, 0x1, R0, P0 ;  /* 0x00000001050d1824 */ /* 0x000fe200000e0600 */
[----:B------:R1:W5:Y:S04]  /*01c0*/  @P4 LD.E R4, desc[UR4][R14.64+0x4] ;  /* 0x000004040e044980 */ /* 0x000368000c101900 */
[----:B------:R1:W5:Y:S04]  /*01d0*/  @!P4 LD.E R5, desc[UR4][R2.64+0xb4] ;  /* 0x0000b4040205c980 */ /* 0x000368000c101900 */
        /* <DEDUP_REMOVED lines=19> */
.L_x_9054:
[----:B------:R-:W-:Y:S05]  /*0310*/  BSYNC.RECONVERGENT B0 ;  /* 0x0000000000007941 */ /* 0x000fea0003800200 */
.L_x_9053:
[----:B------:R-:W-:Y:S04]  /*0320*/  BSSY.RECONVERGENT B0, `(.L_x_9055) ;  /* 0x0000007000007945 */ /* 0x000fe80003800200 */
[----:B------:R-:W-:Y:S05]  /*0330*/  @!P3 BRA `(.L_x_9056) ;  /* 0x000000000014b947 */ /* 0x000fea0003800000 */
[----:B------:R-:W4:Y:S02]  /*0340*/  LD.E.U8 R7, desc[UR4][R2.64+0x1b2] ;  /* 0x0001b20402077980 */ /* 0x000f24000c101100 */
[----:B----4-:R-:W-:-:S13]  /*0350*/  ISETP.NE.AND P1, PT, R7, RZ, PT ;  /* 0x000000ff0700720c */ /* 0x010fda0003f25270 */
[----:B------:R-:W4:Y:S02]  /*0360*/  @P1 LD.E R7, desc[UR4][R10.64+0x4] ;  /* 0x000004040a071980 */ /* 0x000f24000c101900 */
[----:B----45:R-:W-:-:S06]  /*0370*/  @P1 IADD3 R120, PT, PT, R7, -R18, RZ ;  /* 0x8000001207781210 */ /* 0x030fcc0007ffe0ff */
[----:B------:R4:W5:Y:S02]  /*0380*/  @!P1 LD.E R120, desc[UR4][R10.64] ;  /* 0x000000040a789980 */ /* 0x000964000c101900 */
.L_x_9056:
[----:B------:R-:W-:Y:S05]  /*0390*/  BSYNC.RECONVERGENT B0 ;  /* 0x0000000000007941 */ /* 0x000fea0003800200 */
.L_x_9055:
        /* <DEDUP_REMOVED lines=8> */
.L_x_9058:
[----:B------:R-:W5:Y:S01]  /*0420*/  LD.E.64 R8, desc[UR4][R2.64+0x108] ;  /* 0x0001080402087980 */ /* 0x000f62000c101b00 */
[----:B------:R-:W-:Y:S01]  /*0430*/  BSSY.RECONVERGENT B0, `(.L_x_9060) ;  /* 0x0000006000007945 */ /* 0x000fe20003800200 */
[----:B------:R-:W-:Y:S01]  /*0440*/  IMAD.MOV.U32 R4, RZ, RZ, RZ ;  /* 0x000000ffff047224 */ /* 0x000fe200078e00ff */
[----:B-----5:R-:W-:-:S04]  /*0450*/  ISETP.NE.U32.AND P0, PT, R8, RZ, PT ;  /* 0x000000ff0800720c */ /* 0x020fc80003f05070 */
[----:B------:R-:W-:-:S13]  /*0460*/  ISETP.NE.AND.EX P0, PT, R9, RZ, PT, P0 ;  /* 0x000000ff0900720c */ /* 0x000fda0003f05300 */
[----:B------:R-:W-:Y:S05]  /*0470*/  @!P0 BRA `(.L_x_9061) ;  /* 0x0000000000048947 */ /* 0x000fea0003800000 */
[----:B------:R1:W5:Y:S02]  /*0480*/  LD.E R4, desc[UR4][R2.64+0xbc] ;  /* 0x0000bc0402047980 */ /* 0x000364000c101900 */
.L_x_9061:
[----:B------:R-:W-:Y:S05]  /*0490*/  BSYNC.RECONVERGENT B0 ;  /* 0x0000000000007941 */ /* 0x000fea0003800200 */
.L_x_9060:
[----:B-----5:R-:W-:Y:S02]  /*04a0*/  IADD3 R120, PT, PT, R4, R120, -R17 ;  /* 0x0000007804787210 */ /* 0x020fe40007ffe811 */
.L_x_9059:
[----:B------:R-:W-:Y:S05]  /*04b0*/  BSYNC.RECONVERGENT B1 ;  /* 0x0000000000017941 */ /* 0x000fea0003800200 */
.L_x_9057:
[----:B------:R-:W-:Y:S01]  /*04c0*/  IMAD.SHL.U32 R180, R25, 0x40, RZ ;  /* 0x0000004019b47824 */ /* 0x000fe200078e00ff */
[----:B------:R-:W-:Y:S01]  /*04d0*/  MOV R8, R174 ;  /* 0x000000ae00087202 */ /* 0x000fe20000000f00 */
[----:B------:R-:W-:-:S03]  /*04e0*/  IMAD.MOV.U32 R9, RZ, RZ, 0x0 ;  /* 0x00000000ff097424 */ /* 0x000fc600078e00ff */
[----:B------:R-:W-:-:S13]  /*04f0*/  ISETP.GT.AND P0, PT, R5, R180, PT ;  /* 0x000000b40500720c */ /* 0x000fda0003f04270 */
[----:B-1234-:R-:W-:Y:S05]  /*0500*/  @!P0 RET.REL.NODEC R8 `(_ZN5flash24flash_fwd_splitkv_kernelI23Flash_fwd_kernel_traitsILi64ELi64ELi128ELi4ELb0ELb0EN7cutlass6half_tE19Flash_kernel_traitsILi64ELi64ELi128ELi4ES3_EELb0ELb0ELb0ELb0ELb0ELb0ELb0ELb0EEEvNS_16Flash_fwd_paramsE) ;  /* 0xfffffff808bc8950 */ /* 0x01efea0003c3ffff */
        /* <DEDUP_REMOVED lines=42> */
[----:B----4-:R-:W-:Y:S02]  /*07b0*/  IMAD R0, R15, R175, RZ ;  /* 0x000000af0f007224 */ /* 0x010fe400078e02ff */
        /* <DEDUP_REMOVED lines=9> */
[C---:B------:R-:W-:Y:S01]  /*0850*/  VIADD R2, R122.reuse, 0x10 ;  /* 0x000000107a027836 */ /* 0x040fe20000000000 */
[----:B------:R-:W-:Y:S01]  /*0860*/  IADD3 R0, PT, PT, R122, 0x20, RZ ;  /* 0x000000207a007810 */ /* 0x000fe20007ffe0ff */
[----:B------:R-:W-:-:S03]  /*0870*/  IMAD R7, R7, R4, R180 ;  /* 0x0000000407077224 */ /* 0x000fc600078e02b4 */
[CC--:B------:R-:W-:Y:S01]  /*0880*/  ISETP.GE.OR P5, PT, R2.reuse, R5.reuse, P6 ;  /* 0x000000050200720c */ /* 0x0c0fe200037a6670 */
[----:B------:R1:W-:Y:S01]  /*0890*/  @!P0 ST.E.128 desc[UR4][R14.64], RZ ;  /* 0x000000ff0e008985 */ /* 0x0003e2000c101d04 */
[-C--:B------:R-:W-:Y:S02]  /*08a0*/  ISETP.GE.OR P2, PT, R2, R5.reuse, P4 ;  /* 0x000000050200720c */ /* 0x080fe40002746670 */
[----:B------:R-:W-:Y:S02]  /*08b0*/  ISETP.GE.OR P1, PT, R0, R5, P4 ;  /* 0x000000050000720c */ /* 0x000fe40002726670 */
[----:B------:R-:W-:Y:S01]  /*08c0*/  IADD3 R3, P0, PT, R7, R122, RZ ;  /* 0x0000007a07037210 */ /* 0x000fe20007f1e0ff */
[----:B------:R-:W-:-:S03]  /*08d0*/  VIADD R4, R122, 0x30 ;  /* 0x000000307a047836 */ /* 0x000fc60000000000 */
[----:B------:R-:W-:Y:S02]  /*08e0*/  LEA.HI.X.SX32 R7, R7, RZ, 0x1, P0 ;  /* 0x000000ff07077211 */ /* 0x000fe400000f0eff */
[C---:B------:R-:W-:Y:S02]  /*08f0*/  LEA R6, P0, R3.reuse, R20, 0x2 ;  /* 0x0000001403067211 */ /* 0x040fe400078010ff */
[----:B------:R-:W-:Y:S02]  /*0900*/  ISETP.GE.OR P4, PT, R4, R5, P4 ;  /* 0x000000050400720c */ /* 0x000fe40002786670 */
[----:B------:R-:W-:Y:S02]  /*0910*/  LEA.HI.X R7, R3, R21, R7, 0x2, P0 ;  /* 0x0000001503077211 */ /* 0x000fe400000f1407 */
[-C--:B------:R-:W-:Y:S01]  /*0920*/  ISETP.GE.OR P0, PT, R0, R5.reuse, P6 ;  /* 0x000000050000720c */ /* 0x080fe20003706670 */
[----:B------:R-:W-:Y:S01]  /*0930*/  @!P1 IMAD.MOV.U32 R3, RZ, RZ, 0x7f800000 ;  /* 0x7f800000ff039424 */ /* 0x000fe200078e00ff */
        /* <DEDUP_REMOVED lines=15> */
.L_x_9064:
[----:B------:R-:W-:Y:S05]  /*0a30*/  BSYNC.RECONVERGENT B0 ;  /* 0x0000000000007941 */ /* 0x000fea0003800200 */
.L_x_9063:
        /* <DEDUP_REMOVED lines=13> */
.L_x_9066:
[----:B------:R-:W-:Y:S05]  /*0b10*/  BSYNC.RECONVERGENT B0 ;  /* 0x0000000000007941 */ /* 0x000fea0003800200 */
.L_x_9065:
[----:B------:R-:W-:Y:S04]  /*0b20*/  BSSY.RECONVERGENT B0, `(.L_x_9067) ;  /* 0x000000c000007945 */ /* 0x000fe80003800200 */
[----:B------:R-:W-:Y:S05]  /*0b30*/  @P6 BRA `(.L_x_9068) ;  /* 0x0000000000286947 */ /* 0x000fea0003800000 */
[----:B-12---:R-:W-:Y:S02]  /*0b40*/  IADD3 R19, P0, PT, R122, 0x30, RZ ;  /* 0x000000307a137810 */ /* 0x006fe40007f1e0ff */
        /* <DEDUP_REMOVED lines=9> */
.L_x_9068:
[----:B------:R-:W-:Y:S05]  /*0be0*/  BSYNC.RECONVERGENT B0 ;  /* 0x0000000000007941 */ /* 0x000fea0003800200 */
.L_x_9067:
[----:B------:R-:W-:Y:S01]  /*0bf0*/  MOV R175, 0x0 ;  /* 0x0000000000af7802 */ /* 0x000fe20000000f00 */
[----:B------:R-:W-:Y:S04]  /*0c00*/  @!P3 ST.E desc[UR4][R6.64], R15 ;  /* 0x0000000f0600b985 */ /* 0x000fe8000c101904 */
[----:B------:R-:W-:Y:S04]  /*0c10*/  @!P2 ST.E desc[UR4][R6.64+0x40], R5 ;  /* 0x000040050600a985 */ /* 0x000fe8000c101904 */
[----:B------:R1:W-:Y:S02]  /*0c20*/  @!P1 ST.E desc[UR4][R6.64+0x80], R3 ;  /* 0x0000800306009985 */ /* 0x0003e4000c101904 */
[----:B-123--:R-:W-:Y:S05]  /*0c30*/  @P4 RET.REL.NODEC R174 `(_ZN5flash24flash_fwd_splitkv_kernelI23Flash_fwd_kernel_traitsILi64ELi64ELi128ELi4ELb0ELb0EN7cutlass6half_tE19Flash_kernel_traitsILi64ELi64ELi128ELi4ES3_EELb0ELb0ELb0ELb0ELb0ELb0ELb0ELb0EEEvNS_16Flash_fwd_paramsE) ;  /* 0xfffffff0aef04950 */ /* 0x00efea0003c3ffff */
[----:B------:R-:W-:Y:S02]  /*0c40*/  MOV R3, 0x7f800000 ;  /* 0x7f80000000037802 */ /* 0x000fe40000000f00 */
[----:B------:R-:W-:-:S03]  /*0c50*/  MOV R175, 0x0 ;  /* 0x0000000000af7802 */ /* 0x000fc60000000f00 */
[----:B------:R1:W-:Y:S02]  /*0c60*/  ST.E desc[UR4][R6.64+0xc0], R3 ;  /* 0x0000c00306007985 */ /* 0x0003e4000c101904 */
[----:B-1----:R-:W-:Y:S05]  /*0c70*/  RET.REL.NODEC R174 `(_ZN5flash24flash_fwd_splitkv_kernelI23Flash_fwd_kernel_traitsILi64ELi64ELi128ELi4ELb0ELb0EN7cutlass6half_tE19Flash_kernel_traitsILi64ELi64ELi128ELi4ES3_EELb0ELb0ELb0ELb0ELb0ELb0ELb0ELb0EEEvNS_16Flash_fwd_paramsE) ;  /* 0xfffffff0aee07950 */ /* 0x002fea0003c3ffff */
.L_x_9062:
        /* <DEDUP_REMOVED lines=16> */
[----:B------:R-:W4:Y:S04]  /*0d80*/  LD.E.64 R26, desc[UR4][R2.64+0x20] ;  /* 0x00002004021a7980 */ /* 0x000f28000c101b00 */
        /* <DEDUP_REMOVED lines=10> */
[----:B-1----:R-:W-:Y:S02]  /*0e30*/  IABS R6, R18 ;  /* 0x0000001200067213 */ /* 0x002fe40000000000 */
[----:B--2---:R-:W-:Y:S01]  /*0e40*/  IADD3 R7, PT, PT, RZ, -R17, RZ ;  /* 0x80000011ff077210 */ /* 0x004fe20007ffe0ff */
[----:B------:R-:W-:-:S04]  /*0e50*/  IMAD.MOV.U32 R16, RZ, RZ, RZ ;  /* 0x000000ffff107224 */ /* 0x000fc800078e00ff */
[----:B-----5:R-:W-:Y:S01]  /*0e60*/  IMAD R12, R7, R8, RZ ;  /* 0x00000008070c7224 */ /* 0x020fe200078e02ff */
[----:B------:R-:W-:-:S03]  /*0e70*/  IABS R7, R9 ;  /* 0x0000000900077213 */ /* 0x000fc60000000000 */
        /* <DEDUP_REMOVED lines=22> */
[----:B----4-:R-:W-:-:S04]  /*0fe0*/  IABS R7, R0 ;  /* 0x0000000000077213 */ /* 0x010fc80000000000 */
[----:B------:R-:W3:Y:S08]  /*0ff0*/  I2F.RP R12, R7 ;  /* 0x00000007000c7306 */ /* 0x000ef00000209400 */
[----:B---3--:R-:W3:Y:S02]  /*1000*/  MUFU.RCP R28, R12 ;  /* 0x0000000c001c7308 */ /* 0x008ee40000001000 */
[----:B---3--:R-:W-:-:S06]  /*1010*/  VIADD R28, R28, 0xffffffe ;  /* 0x0ffffffe1c1c7836 */ /* 0x008fcc0000000000 */
[----:B------:R-:W3:Y:S01]  /*1020*/  F2I.FTZ.U32.TRUNC.NTZ R29, R28 ;  /* 0x0000001c001d7305 */ /* 0x000ee2000021f000 */
[----:B-1----:R-:W-:Y:S02]  /*1030*/  IABS R16, R175 ;  /* 0x000000af00107213 */ /* 0x002fe40000000000 */
        /* <DEDUP_REMOVED lines=14> */
[----:B------:R-:W-:Y:S01]  /*1120*/  ISETP.NE.AND P1, PT, R0, RZ, PT ;  /* 0x000000ff0000720c */ /* 0x000fe20003f25270 */
[----:B------:R-:W-:Y:S01]  /*1130*/  IMAD R9, R18, R14, R9 ;  /* 0x0000000e12097224 */ /* 0x000fe200078e0209 */
[----:B------:R-:W-:-:S03]  /*1140*/  ISETP.GE.AND P0, PT, R12, RZ, PT ;  /* 0x000000ff0c00720c */ /* 0x000fc60003f06270 */
[----:B------:R-:W-:-:S04]  /*1150*/  IMAD R12, R165, R9, RZ ;  /* 0x00000009a50c7224 */ /* 0x000fc800078e02ff */
[----:B------:R-:W-:-:S04]  /*1160*/  @P2 IADD3 R13, PT, PT, R13, 0x1, RZ ;  /* 0x000000010d0d2810 */ /* 0x000fc80007ffe0ff */
[----:B------:R-:W-:-:S05]  /*1170*/  MOV R15, R13 ;  /* 0x0000000d000f7202 */ /* 0x000fca0000000f00 */
[----:B------:R-:W-:Y:S01]  /*1180*/  @!P0 IMAD.MOV R15, RZ, RZ, -R15 ;  /* 0x000000ffff0f8224 */ /* 0x000fe200078e0a0f */
[----:B------:R-:W-:-:S05]  /*1190*/  @!P1 LOP3.LUT R15, RZ, R0, RZ, 0x33, !PT ;  /* 0x00000000ff0f9212 */ /* 0x000fca00078e33ff */
[----:B------:R-:W-:Y:S01]  /*11a0*/  IMAD R13, R23, R15, RZ ;  /* 0x0000000f170d7224 */ /* 0x000fe200078e02ff */
[----:B--2---:R-:W-:Y:S01]  /*11b0*/  SHF.R.S32.HI R6, RZ, 0x1f, R8 ;  /* 0x0000001fff067819 */ /* 0x004fe20000011408 */
[-C--:B------:R-:W-:Y:S02]  /*11c0*/  IMAD R7, R27, R8.reuse, RZ ;  /* 0x000000081b077224 */ /* 0x080fe400078e02ff */
[----:B------:R-:W-:-:S04]  /*11d0*/  IMAD.WIDE.U32 R18, R26, R8, RZ ;  /* 0x000000081a127225 */ /* 0x000fc800078e00ff */
[----:B------:R-:W-:-:S04]  /*11e0*/  IMAD R7, R26, R6, R7 ;  /* 0x000000061a077224 */ /* 0x000fc800078e0207 */
[----:B------:R-:W-:Y:S01]  /*11f0*/  IMAD.IADD R19, R19, 0x1, R7 ;  /* 0x0000000113137824 */ /* 0x000fe200078e0207 */
[----:B------:R-:W-:Y:S01]  /*1200*/  SHF.R.S32.HI R7, RZ, 0x1f, R9 ;  /* 0x0000001fff077819 */ /* 0x000fe20000011409 */
[----:B------:R-:W-:-:S04]  /*1210*/  IMAD.WIDE.U32 R18, R9, R164, R18 ;  /* 0x000000a409127225 */ /* 0x000fc800078e0012 */
[----:B------:R-:W-:-:S05]  /*1220*/  IMAD R12, R164, R7, R12 ;  /* 0x00000007a40c7224 */ /* 0x000fca00078e020c */
        /* <DEDUP_REMOVED lines=8> */
[----:B------:R-:W-:Y:S02]  /*12b0*/  IMAD.IADD R6, R19, 0x1, R12 ;  /* 0x0000000113067824 */ /* 0x000fe400078e020c */
[----:B------:R-:W-:Y:S01]  /*12c0*/  IMAD.IADD R12, R15, 0x1, R13 ;  /* 0x000000010f0c7824 */ /* 0x000fe200078e020d */
[----:B------:R-:W-:Y:S05]  /*12d0*/  BRA `(.L_x_9071) ;  /* 0x0000000400347947 */ /* 0x000fea0003800000 */
.L_x_9070:
        /* <DEDUP_REMOVED lines=8> */
[----:B------:R-:W-:-:S02]  /*1360*/  IABS R16, R175 ;  /* 0x000000af00107213 */ /* 0x000fc40000000000 */
[----:B------:R-:W-:Y:S02]  /*1370*/  CS2R R184, SRZ ;  /* 0x0000000000b87805 */ /* 0x000fe4000001ff00 */
[----:B--2---:R-:W-:-:S04]  /*1380*/  IABS R8, R0 ;  /* 0x0000000000087213 */ /* 0x004fc80000000000 */
        /* <DEDUP_REMOVED lines=32> */
[----:B------:R-:W-:Y:S01]  /*1590*/  @P3 IADD3 R15, PT, PT, R27, R7, RZ ;  /* 0x000000071b0f3210 */ /* 0x000fe20007ffe0ff */
[----:B------:R-:W-:Y:S01]  /*15a0*/  @!P3 IMAD R6, R167, R17, RZ ;  /* 0x00000011a706b224 */ /* 0x000fe200078e02ff */
[----:B------:R-:W-:-:S02]  /*15b0*/  @!P3 SHF.R.S32.HI R7, RZ, 0x1f, R17 ;  /* 0x0000001fff07b819 */ /* 0x000fc40000011411 */
[----:B------:R-:W-:Y:S01]  /*15c0*/  @!P3 MOV R14, R28 ;  /* 0x0000001c000eb202 */ /* 0x000fe20000000f00 */
[----:B------:R-:W-:Y:S01]  /*15d0*/  @P3 IMAD.MOV.U32 R14, RZ, RZ, R26 ;  /* 0x000000ffff0e3224 */ /* 0x000fe200078e001a */
[----:B------:R-:W-:Y:S02]  /*15e0*/  LEA R9, R4, 0xffffff80, 0x7 ;  /* 0xffffff8004097811 */ /* 0x000fe400078e38ff */
[----:B------:R-:W-:Y:S01]  /*15f0*/  @P2 IADD3 R13, PT, PT, R13, 0x1, RZ ;  /* 0x000000010d0d2810 */ /* 0x000fe20007ffe0ff */
[----:B------:R-:W-:Y:S02]  /*1600*/  @!P3 IMAD R6, R7, R166, R6 ;  /* 0x000000a60706b224 */ /* 0x000fe400078e0206 */
[----:B------:R-:W-:Y:S01]  /*1610*/  @!P3 IMAD.WIDE.U32 R26, R166, R17, RZ ;  /* 0x00000011a61ab225 */ /* 0x000fe200078e00ff */
[----:B------:R-:W-:Y:S02]  /*1620*/  @!P1 IADD3 R13, PT, PT, -R13, RZ, RZ ;  /* 0x000000ff0d0d9210 */ /* 0x000fe40007ffe1ff */
[----:B------:R-:W-:Y:S01]  /*1630*/  @!P0 LOP3.LUT R13, RZ, R0, RZ, 0x33, !PT ;  /* 0x00000000ff0d8212 */ /* 0x000fe200078e33ff */
[----:B------:R-:W-:-:S02]  /*1640*/  IMAD R8, R165, R9, RZ ;  /* 0x00000009a5087224 */ /* 0x000fc400078e02ff */
[----:B------:R-:W-:Y:S01]  /*1650*/  IMAD.WIDE.U32 R14, R164, R9, R14 ;  /* 0x00000009a40e7225 */ /* 0x000fe200078e000e */
[----:B------:R-:W-:Y:S02]  /*1660*/  @!P3 SHF.R.S32.HI R7, RZ, 0x1f, R12 ;  /* 0x0000001fff07b819 */ /* 0x000fe4000001140c */
[----:B------:R-:W-:Y:S01]  /*1670*/  @P3 IADD3 R17, PT, PT, R17, R18, RZ ;  /* 0x0000001211113210 */ /* 0x000fe20007ffe0ff */
[----:B------:R-:W-:Y:S01]  /*1680*/  @!P3 IMAD.IADD R27, R27, 0x1, R6 ;  /* 0x000000011b1bb824 */ /* 0x000fe200078e0206 */
[----:B------:R-:W-:Y:S01]  /*1690*/  MOV R18, R14 ;  /* 0x0000000e00127202 */ /* 0x000fe20000000f00 */
[----:B------:R-:W-:Y:S01]  /*16a0*/  IMAD.IADD R19, R15, 0x1, R8 ;  /* 0x000000010f137824 */ /* 0x000fe200078e0208 */
[----:B------:R-:W-:Y:S01]  /*16b0*/  SHF.R.S32.HI R8, RZ, 0x1f, R13 ;  /* 0x0000001fff087819 */ /* 0x000fe2000001140d */
[----:B------:R-:W-:Y:S02]  /*16c0*/  @!P3 IMAD R6, R21, R12, RZ ;  /* 0x0000000c1506b224 */ /* 0x000fe400078e02ff */
        /* <DEDUP_REMOVED lines=9> */
[----:B------:R-:W-:Y:S01]  /*1760*/  @!P3 IMAD.MOV.U32 R14, RZ, RZ, R20 ;  /* 0x000000ffff0eb224 */ /* 0x000fe200078e0014 */
[----:B------:R-:W-:Y:S01]  /*1770*/  IADD3 R6, PT, PT, R19, R15, RZ ;  /* 0x0000000f13067210 */ /* 0x000fe20007ffe0ff */
[----:B------:R-:W-:Y:S01]  /*1780*/  @P3 IMAD.IADD R12, R23, 0x1, R7 ;  /* 0x00000001170c3824 */ /* 0x000fe200078e0207 */
[----:B------:R-:W-:-:S02]  /*1790*/  @P3 MOV R14, R22 ;  /* 0x00000016000e3202 */ /* 0x000fc40000000f00 */
[----:B------:R-:W-:Y:S02]  /*17a0*/  MOV R7, RZ ;  /* 0x000000ff00077202 */ /* 0x000fe40000000f00 */
.L_x_9071:
[----:B------:R-:W-:Y:S05]  /*17b0*/  BSYNC.RECONVERGENT B0 ;  /* 0x0000000000007941 */ /* 0x000fea0003800200 */
.L_x_9069:
        /* <DEDUP_REMOVED lines=28> */
[----:B------:R-:W1:Y:S08]  /*1980*/  S2R R13, SR_CgaCtaId ;  /* 0x00000000000d7919 */ /* 0x000e700000008800 */
[----:B------:R-:W-:-:S05]  /*1990*/  @P3 IADD3 R17, PT, PT, R17, 0x1, RZ ;  /* 0x0000000111113810 */ /* 0x000fca0007ffe0ff */
[----:B------:R-:W-:Y:S02]  /*19a0*/  IMAD.MOV.U32 R15, RZ, RZ, R17 ;  /* 0x000000ffff0f7224 */ /* 0x000fe400078e0011 */
[----:B------:R-:W-:Y:S02]  /*19b0*/  IMAD R16, R7, R166, RZ ;  /* 0x000000a607107224 */ /* 0x000fe400078e02ff */
[----:B------:R-:W-:Y:S01]  /*19c0*/  @!P1 IMAD.MOV R15, RZ, RZ, -R15 ;  /* 0x000000ffff0f9224 */ /* 0x000fe200078e0a0f */
[----:B------:R-:W-:Y:S02]  /*19d0*/  @!P2 LOP3.LUT R15, RZ, R0, RZ, 0x33, !PT ;  /* 0x00000000ff0fa212 */ /* 0x000fe400078e33ff */
[----:B------:R-:W-:Y:S01]  /*19e0*/  SHF.L.U32 R0, R122, 0x3, RZ ;  /* 0x000000037a007819 */ /* 0x000fe200000006ff */
[C---:B------:R-:W-:Y:S01]  /*19f0*/  IMAD R7, R9.reuse, R167, R16 ;  /* 0x000000a709077224 */ /* 0x040fe200078e0210 */
[----:B------:R-:W-:Y:S01]  /*1a00*/  SHF.R.S32.HI R16, RZ, 0x1f, R15 ;  /* 0x0000001fff107819 */ /* 0x000fe2000001140f */
[----:B------:R-:W-:Y:S01]  /*1a10*/  IMAD.WIDE.U32 R34, R9, R166, RZ ;  /* 0x000000a609227225 */ /* 0x000fe200078e00ff */
[----:B------:R-:W-:-:S03]  /*1a20*/  LOP3.LUT R182, R0, 0x38, RZ, 0xc0, !PT ;  /* 0x0000003800b67812 */ /* 0x000fc600078ec0ff */
[-C--:B------:R-:W-:Y:S01]  /*1a30*/  IMAD R9, R33, R15.reuse, RZ ;  /* 0x0000000f21097224 */ /* 0x080fe200078e02ff */
[----:B------:R-:W-:Y:S01]  /*1a40*/  IADD3 R14, P2, P1, R34, R14, R182 ;  /* 0x0000000e220e7210 */ /* 0x000fe2000795e0b6 */
[----:B------:R-:W-:Y:S02]  /*1a50*/  IMAD.IADD R7, R35, 0x1, R7 ;  /* 0x0000000123077824 */ /* 0x000fe400078e0207 */
[----:B------:R-:W-:-:S04]  /*1a60*/  IMAD.WIDE.U32 R34, R32, R15, RZ ;  /* 0x0000000f20227225 */ /* 0x000fc800078e00ff */
[----:B------:R-:W-:Y:S01]  /*1a70*/  IMAD R9, R16, R32, R9 ;  /* 0x0000002010097224 */ /* 0x000fe200078e0209 */
[----:B------:R-:W-:Y:S02]  /*1a80*/  IADD3.X R12, PT, PT, R7, R12, RZ, P2, P1 ;  /* 0x0000000c070c7210 */ /* 0x000fe400017e24ff */
[----:B------:R-:W-:Y:S01]  /*1a90*/  MOV R16, 0x400 ;  /* 0x0000040000107802 */ /* 0x000fe20000000f00 */
[----:B------:R-:W-:Y:S01]  /*1aa0*/  IMAD.IADD R15, R35, 0x1, R9 ;  /* 0x00000001230f7824 */ /* 0x000fe200078e0209 */
[----:B------:R-:W-:Y:S02]  /*1ab0*/  IADD3 R14, P1, PT, R14, R34, RZ ;  /* 0x000000220e0e7210 */ /* 0x000fe40007f3e0ff */
[----:B-1----:R-:W-:Y:S02]  /*1ac0*/  LEA R9, R13, R16, 0x18 ;  /* 0x000000100d097211 */ /* 0x002fe400078ec0ff */
[----:B------:R-:W-:Y:S02]  /*1ad0*/  IADD3.X R15, PT, PT, R12, R15, RZ, P1, !PT ;  /* 0x0000000f0c0f7210 */ /* 0x000fe40000ffe4ff */
[----:B------:R-:W-:-:S04]  /*1ae0*/  IADD3 R16, P1, PT, R182, R8, RZ ;  /* 0x00000008b6107210 */ /* 0x000fc80007f3e0ff */
[----:B------:R-:W-:Y:S01]  /*1af0*/  IADD3.X R17, PT, PT, RZ, R6, RZ, P1, !PT ;  /* 0x00000006ff117210 */ /* 0x000fe20000ffe4ff */
[----:B------:R-:W-:Y:S01]  /*1b00*/  IMAD.IADD R168, R5, 0x1, -R180 ;  /* 0x0000000105a87824 */ /* 0x000fe200078e0ab4 */
[----:B------:R-:W-:Y:S01]  /*1b10*/  BSSY.RECONVERGENT B0, `(.L_x_9072) ;  /* 0x0000037000007945 */ /* 0x000fe20003800200 */
[----:B--2---:R-:W-:-:S04]  /*1b20*/  @P0 IMAD.WIDE.U32 R12, R26, R181, RZ ;  /* 0x000000b51a0c0225 */ /* 0x004fc800078e00ff */
[----:B------:R-:W-:Y:S02]  /*1b30*/  @P0 IMAD R6, R27, R181, RZ ;  /* 0x000000b51b060224 */ /* 0x000fe400078e02ff */
[----:B---3--:R-:W-:Y:S01]  /*1b40*/  @!P0 IMAD.WIDE.U32 R32, R18, R176, RZ ;  /* 0x000000b012208225 */ /* 0x008fe200078e00ff */
[----:B------:R-:W-:-:S03]  /*1b50*/  SHF.R.U32.HI R18, RZ, 0x3, R122 ;  /* 0x00000003ff127819 */ /* 0x000fc6000001167a */
[----:B------:R-:W-:Y:S02]  /*1b60*/  @!P0 IMAD R7, R19, R176, RZ ;  /* 0x000000b013078224 */ /* 0x000fe400078e02ff */
[----:B------:R-:W-:Y:S02]  /*1b70*/  @!P0 IMAD.MOV.U32 R8, RZ, RZ, R32 ;  /* 0x000000ffff088224 */ /* 0x000fe400078e0020 */
[----:B------:R-:W-:Y:S02]  /*1b80*/  @P0 IMAD.MOV.U32 R8, RZ, RZ, R12 ;  /* 0x000000ffff080224 */ /* 0x000fe400078e000c */
[----:B------:R-:W-:Y:S02]  /*1b90*/  IMAD R173, R167, R18, RZ ;  /* 0x00000012a7ad7224 */ /* 0x000fe400078e02ff */
[----:B------:R-:W-:Y:S01]  /*1ba0*/  IMAD.WIDE.U32 R14, R18, R166, R14 ;  /* 0x000000a6120e7225 */ /* 0x000fe200078e000e */
[----:B------:R-:W-:-:S03]  /*1bb0*/  IADD3 R12, P1, PT, R182, R8, RZ ;  /* 0x00000008b60c7210 */ /* 0x000fc60007f3e0ff */
[----:B------:R-:W-:Y:S02]  /*1bc0*/  @!P0 IMAD.IADD R7, R33, 0x1, R7 ;  /* 0x0000000121078824 */ /* 0x000fe400078e0207 */
[----:B------:R-:W-:Y:S01]  /*1bd0*/  @P0 IMAD.IADD R7, R13, 0x1, R6 ;  /* 0x000000010d070824 */ /* 0x000fe200078e0206 */
[----:B------:R-:W-:Y:S01]  /*1be0*/  LEA R172, P2, R14, R30, 0x1 ;  /* 0x0000001e0eac7211 */ /* 0x000fe200078408ff */
[----:B------:R-:W-:-:S03]  /*1bf0*/  IMAD.IADD R173, R15, 0x1, R173 ;  /* 0x000000010fad7824 */ /* 0x000fc600078e02ad */
[----:B------:R-:W-:Y:S01]  /*1c00*/  IADD3.X R13, PT, PT, RZ, R7, RZ, P1, !PT ;  /* 0x00000007ff0d7210 */ /* 0x000fe20000ffe4ff */
[----:B------:R-:W-:Y:S01]  /*1c10*/  IMAD R169, R165, R18, RZ ;  /* 0x00000012a5a97224 */ /* 0x000fe200078e02ff */
[----:B------:R-:W-:Y:S01]  /*1c20*/  LOP3.LUT R7, R0, 0x1c0, RZ, 0xc0, !PT ;  /* 0x000001c000077812 */ /* 0x000fe200078ec0ff */
[----:B------:R-:W-:Y:S01]  /*1c30*/  IMAD.WIDE.U32 R16, R18, R164, R16 ;  /* 0x000000a412107225 */ /* 0x000fe200078e0010 */
[----:B------:R-:W-:Y:S02]  /*1c40*/  LEA.HI.X R173, R14, R31, R173, 0x1, P2 ;  /* 0x0000001f0ead7211 */ /* 0x000fe400010f0cad */
[----:B------:R-:W-:Y:S01]  /*1c50*/  ISETP.GE.AND P1, PT, R18, R168, PT ;  /* 0x000000a81200720c */ /* 0x000fe20003f26270 */
[----:B------:R-:W-:Y:S01]  /*1c60*/  IMAD.SHL.U32 R14, R122, 0x40, RZ ;  /* 0x000000407a0e7824 */ /* 0x000fe200078e00ff */
[----:B------:R-:W-:Y:S01]  /*1c70*/  LOP3.LUT R7, R7, 0x38, R122, 0xf8, !PT ;  /* 0x0000003807077812 */ /* 0x000fe200078ef87a */
[----:B------:R-:W-:Y:S01]  /*1c80*/  IMAD.IADD R169, R17, 0x1, R169 ;  /* 0x0000000111a97824 */ /* 0x000fe200078e02a9 */
[----:B----4-:R-:W-:-:S02]  /*1c90*/  LEA R170, P3, R16, R22, 0x1 ;  /* 0x0000001610aa7211 */ /* 0x010fc400078608ff */
[----:B------:R-:W-:Y:S02]  /*1ca0*/  SHF.R.U32.HI R6, RZ, 0x1, R122 ;  /* 0x00000001ff067819 */ /* 0x000fe4000001167a */
[----:B------:R-:W-:Y:S02]  /*1cb0*/  LOP3.LUT R15, R14, 0x1c0, RZ, 0xc0, !PT ;  /* 0x000001c00e0f7812 */ /* 0x000fe400078ec0ff */
[----:B------:R-:W-:Y:S02]  /*1cc0*/  LOP3.LUT R7, R7, 0x38, R0, 0x78, !PT ;  /* 0x0000003807077812 */ /* 0x000fe400078e7800 */
[----:B------:R-:W-:Y:S01]  /*1cd0*/  LEA.HI.X R169, R16, R23, R169, 0x1, P3 ;  /* 0x0000001710a97211 */ /* 0x000fe200018f0ca9 */
[----:B------:R-:W-:Y:S01]  /*1ce0*/  IMAD R23, R21, R175, RZ ;  /* 0x000000af15177224 */ /* 0x000fe200078e02ff */
[----:B------:R-:W-:Y:S01]  /*1cf0*/  MOV R19, RZ ;  /* 0x000000ff00137202 */ /* 0x000fe20000000f00 */
[----:B------:R-:W-:Y:S01]  /*1d00*/  IMAD.WIDE.U32 R20, R175, R20, R12 ;  /* 0x00000014af147225 */ /* 0x000fe200078e000c */
[----:B------:R-:W-:-:S02]  /*1d10*/  LOP3.LUT R5, R15, 0x8, R6, 0xf8, !PT ;  /* 0x000000080f057812 */ /* 0x000fc400078ef806 */
[----:B------:R-:W-:Y:S01]  /*1d20*/  LOP3.LUT R6, R7, 0x1e00, R0, 0xf8, !PT ;  /* 0x00001e0007067812 */ /* 0x000fe200078ef800 */
[----:B------:R-:W-:Y:S01]  /*1d30*/  IMAD.WIDE.U32 R24, R25, 0x40, R18 ;  /* 0x0000004019187825 */ /* 0x000fe200078e0012 */
[----:B------:R-:W-:Y:S02]  /*1d40*/  LOP3.LUT R123, R14, 0x200, RZ, 0xc0, !PT ;  /* 0x000002000e7b7812 */ /* 0x000fe400078ec0ff */
[----:B------:R-:W-:Y:S01]  /*1d50*/  LOP3.LUT R8, R5, 0x38, R0, 0x78, !PT ;  /* 0x0000003805087812 */ /* 0x000fe200078e7800 */
[----:B------:R-:W-:Y:S01]  /*1d60*/  IMAD.IADD R23, R21, 0x1, R23 ;  /* 0x0000000115177824 */ /* 0x000fe200078e0217 */
[----:B------:R-:W-:Y:S01]  /*1d70*/  LEA R179, R6, R9, 0x1 ;  /* 0x0000000906b37211 */ /* 0x000fe200078e08ff */
        /* <DEDUP_REMOVED lines=15> */
.L_x_9074:
[----:B------:R1:W-:Y:S02]  /*1e70*/  STS.128 [R179], RZ ;  /* 0x000000ffb3007388 */ /* 0x0003e40000000c00 */
.L_x_9073:
[----:B------:R-:W-:Y:S05]  /*1e80*/  BSYNC.RECONVERGENT B0 ;  /* 0x0000000000007941 */ /* 0x000fea0003800200 */
.L_x_9072:
[----:B--2---:R-:W-:Y:S01]  /*1e90*/  VIADD R13, R18, 0x10 ;  /* 0x00000010120d7836 */ /* 0x004fe20000000000 */
[----:B------:R-:W-:Y:S01]  /*1ea0*/  LEA R177, R4, 0xffffff80, 0x7 ;  /* 0xffffff8004b17811 */ /* 0x000fe200078e38ff */
[C---:B------:R-:W-:Y:S01]  /*1eb0*/  VIADD R7, R18.reuse, 0x20 ;  /* 0x0000002012077836 */ /* 0x040fe20000000000 */
[----:B------:R-:W-:Y:S01]  /*1ec0*/  BSSY.RECONVERGENT B0, `(.L_x_9075) ;  /* 0x0000019000007945 */ /* 0x000fe20003800200 */
[----:B------:R-:W-:Y:S01]  /*1ed0*/  VIADD R5, R18, 0x30 ;  /* 0x0000003012057836 */ /* 0x000fe20000000000 */
[-C--:B------:R-:W-:Y:S01]  /*1ee0*/  ISETP.GE.AND P0, PT, R13, R168.reuse, PT ;  /* 0x000000a80d00720c */ /* 0x080fe20003f06270 */
[----:B------:R-:W-:Y:S01]  /*1ef0*/  IMAD.IADD R12, R120, 0x1, -R177 ;  /* 0x00000001780c7824 */ /* 0x000fe200078e0ab1 */
        /* <DEDUP_REMOVED lines=21> */
.L_x_9076:
[----:B------:R-:W-:Y:S05]  /*2050*/  BSYNC.RECONVERGENT B0 ;  /* 0x0000000000007941 */ /* 0x000fea0003800200 */
.L_x_9075:
        /* <DEDUP_REMOVED lines=19> */
.L_x_9078:
[----:B------:R-:W-:Y:S05]  /*2190*/  BSYNC.RECONVERGENT B0 ;  /* 0x0000000000007941 */ /* 0x000fea0003800200 */
.L_x_9077:
[----:B------:R-:W-:Y:S04]  /*21a0*/  BSSY.RECONVERGENT B0, `(.L_x_9079) ;  /* 0x0000012000007945 */ /* 0x000fe80003800200 */
[----:B------:R-:W-:Y:S05]  /*21b0*/  @P1 BRA `(.L_x_9080) ;  /* 0x0000000000401947 */ /* 0x000fea0003800000 */
[----:B-----5:R-:W-:-:S13]  /*21c0*/  ISETP.GE.AND P0, PT, R182, R178, PT ;  /* 0x000000b2b600720c */ /* 0x020fda0003f06270 */
[----:B------:R1:W-:Y:S01]  /*21d0*/  @P0 STS.128 [R179+0x1800], RZ ;  /* 0x001800ffb3000388 */ /* 0x0003e20000000c00 */
[----:B------:R-:W-:Y:S05]  /*21e0*/  @P0 BRA `(.L_x_9080) ;  /* 0x0000000000340947 */ /* 0x000fea0003800000 */
[----:B---3--:R-:W-:Y:S02]  /*21f0*/  IADD3 R17, P0, PT, R24, 0x30, RZ ;  /* 0x0000003018117810 */ /* 0x008fe40007f1e0ff */
        /* <DEDUP_REMOVED lines=12> */
.L_x_9080:
[----:B------:R-:W-:Y:S05]  /*22c0*/  BSYNC.RECONVERGENT B0 ;  /* 0x0000000000007941 */ /* 0x000fea0003800200 */
.L_x_9079:
[----:B------:R-:W-:Y:S01]  /*22d0*/  BSSY.RECONVERGENT B0, `(.L_x_9081) ;  /* 0x000000d000007945 */ /* 0x000fe20003800200 */
[C---:B------:R-:W-:Y:S02]  /*22e0*/  SHF.L.U64.HI R6, R164.reuse, 0x4, R165 ;  /* 0x00000004a4067819 */ /* 0x040fe400000102a5 */
[----:B------:R-:W-:Y:S01]  /*22f0*/  SHF.L.U32 R121, R164, 0x4, RZ ;  /* 0x00000004a4797819 */ /* 0x000fe200000006ff */
        /* <DEDUP_REMOVED lines=9> */
.L_x_9083:
[----:B------:R1:W-:Y:S02]  /*2390*/  STS.128 [R179+0x2000], RZ ;  /* 0x002000ffb3007388 */ /* 0x0003e40000000c00 */
.L_x_9082:
[----:B------:R-:W-:Y:S05]  /*23a0*/  BSYNC.RECONVERGENT B0 ;  /* 0x0000000000007941 */ /* 0x000fea0003800200 */
.L_x_9081:
[-C--:B------:R-:W-:Y:S01]  /*23b0*/  ISETP.GE.AND P1, PT, R13, R12.reuse, PT ;  /* 0x0000000c0d00720c */ /* 0x080fe20003f26270 */
[C---:B------:R-:W-:Y:S01]  /*23c0*/  VIADD R21, R18.reuse, 0x40 ;  /* 0x0000004012157836 */ /* 0x040fe20000000000 */
[C---:B------:R-:W-:Y:S01]  /*23d0*/  SHF.L.U64.HI R6, R121.reuse, 0x1, R6 ;  /* 0x0000000179067819 */ /* 0x040fe20000010206 */
[----:B------:R-:W-:Y:S01]  /*23e0*/  IMAD.SHL.U32 R121, R121, 0x2, RZ ;  /* 0x0000000279797824 */ /* 0x000fe200078e00ff */
[----:B------:R-:W-:Y:S01]  /*23f0*/  BSSY.RECONVERGENT B0, `(.L_x_9084) ;  /* 0x0000013000007945 */ /* 0x000fe20003800200 */
[C---:B------:R-:W-:Y:S01]  /*2400*/  VIADD R19, R18.reuse, 0x50 ;  /* 0x0000005012137836 */ /* 0x040fe20000000000 */
[----:B------:R-:W-:Y:S01]  /*2410*/  ISETP.GE.AND P0, PT, R7, R12, PT ;  /* 0x0000000c0700720c */ /* 0x000fe20003f06270 */
[C---:B---3--:R-:W-:Y:S01]  /*2420*/  VIADD R17, R18.reuse, 0x60 ;  /* 0x0000006012117836 */ /* 0x048fe20000000000 */
[----:B------:R-:W-:Y:S01]  /*2430*/  IADD3 R24, P2, PT, R121, R170, RZ ;  /* 0x000000aa79187210 */ /* 0x000fe20007f5e0ff */
[----:B------:R-:W-:Y:S01]  /*2440*/  VIADD R23, R18, 0x70 ;  /* 0x0000007012177836 */ /* 0x000fe20000000000 */
[----:B------:R-:W-:-:S02]  /*2450*/  ISETP.GE.AND P5, PT, R5, R12, PT ;  /* 0x0000000c0500720c */ /* 0x000fc40003fa6270 */
[-C--:B------:R-:W-:Y:S01]  /*2460*/  ISETP.GE.AND P4, PT, R21, R12.reuse, PT ;  /* 0x0000000c1500720c */ /* 0x080fe20003f86270 */
[----:B------:R-:W-:Y:S01]  /*2470*/  IMAD.X R25, R6, 0x1, R169, P2 ;  /* 0x0000000106197824 */ /* 0x000fe200010e06a9 */
        /* <DEDUP_REMOVED lines=10> */
.L_x_9085:
[----:B------:R-:W-:Y:S05]  /*2520*/  BSYNC.RECONVERGENT B0 ;  /* 0x0000000000007941 */ /* 0x000fea0003800200 */
.L_x_9084:
[----:B------:R-:W-:Y:S01]  /*2530*/  BSSY.RECONVERGENT B0, `(.L_x_9086) ;  /* 0x000000c000007945 */ /* 0x000fe20003800200 */
[----:B------:R-:W-:-:S03]  /*2540*/  ISETP.GE.AND P1, PT, R23, R12, PT ;  /* 0x0000000c1700720c */ /* 0x000fc60003f26270 */
[----:B------:R-:W-:Y:S10]  /*2550*/  @P0 BRA `(.L_x_9087) ;  /* 0x0000000000240947 */ /* 0x000ff40003800000 */
        /* <DEDUP_REMOVED lines=9> */
.L_x_9087:
[----:B------:R-:W-:Y:S05]  /*25f0*/  BSYNC.RECONVERGENT B0 ;  /* 0x0000000000007941 */ /* 0x000fea0003800200 */
.L_x_9086:
[----:B------:R-:W-:Y:S04]  /*2600*/  BSSY.RECONVERGENT B0, `(.L_x_9088) ;  /* 0x000000b000007945 */ /* 0x000fe80003800200 */
        /* <DEDUP_REMOVED lines=10> */
.L_x_9089:
[----:B------:R-:W-:Y:S05]  /*26b0*/  BSYNC.RECONVERGENT B0 ;  /* 0x0000000000007941 */ /* 0x000fea0003800200 */
.L_x_9088:
[----:B------:R-:W-:Y:S04]  /*26c0*/  BSSY.RECONVERGENT B0, `(.L_x_9090) ;  /* 0x000000e000007945 */ /* 0x000fe80003800200 */
        /* <DEDUP_REMOVED lines=13> */
.L_x_9091:
[----:B------:R-:W-:Y:S05]  /*27a0*/  BSYNC.RECONVERGENT B0 ;  /* 0x0000000000007941 */ /* 0x000fea0003800200 */
.L_x_9090:
        /* <DEDUP_REMOVED lines=11> */
.L_x_9093:
[----:B------:R-:W-:Y:S05]  /*2860*/  BSYNC.RECONVERGENT B0 ;  /* 0x0000000000007941 */ /* 0x000fea0003800200 */
.L_x_9092:
        /* <DEDUP_REMOVED lines=14> */
.L_x_9095:
[----:B------:R-:W-:Y:S05]  /*2950*/  BSYNC.RECONVERGENT B0 ;  /* 0x0000000000007941 */ /* 0x000fea0003800200 */
.L_x_9094:
[----:B------:R-:W-:Y:S04]  /*2960*/  BSSY.RECONVERGENT B0, `(.L_x_9096) ;  /* 0x000000c000007945 */ /* 0x000fe80003800200 */
[----:B------:R-:W-:Y:S05]  /*2970*/  @P1 BRA `(.L_x_9097) ;  /* 0x0000000000281947 */ /* 0x000fea0003800000 */
[----:B-----5:R-:W-:-:S13]  /*2980*/  ISETP.GE.AND P0, PT, R182, R178, PT ;  /* 0x000000b2b600720c */ /* 0x020fda0003f06270 */
        /* <DEDUP_REMOVED lines=9> */
.L_x_9097:
[----:B------:R-:W-:Y:S05]  /*2a20*/  BSYNC.RECONVERGENT B0 ;  /* 0x0000000000007941 */ /* 0x000fea0003800200 */
.L_x_9096:
[----:B------:R-:W0:Y:S01]  /*2a30*/  LDGDEPBAR ;  /* 0x00000000000079af */ /* 0x000e220000000000 */
[C---:B------:R-:W-:Y:S02]  /*2a40*/  SHF.L.U64.HI R18, R166.reuse, 0x4, R167 ;  /* 0x00000004a6127819 */ /* 0x040fe400000102a7 */
[----:B------:R-:W-:Y:S01]  /*2a50*/  SHF.L.U32 R16, R166, 0x4, RZ ;  /* 0x00000004a6107819 */ /* 0x000fe200000006ff */
[----:B------:R-:W-:-:S06]  /*2a60*/  DEPBAR.LE SB0, 0x0 ;  /* 0x000080000000791a */ /* 0x000fcc0000000000 */
[----:B------:R-:W-:Y:S05]  /*2a70*/  WARPSYNC.ALL ;  /* 0x0000000000007948 */ /* 0x000fea0003800000 */
[----:B------:R-:W-:Y:S01]  /*2a80*/  BSSY.RECONVERGENT B0, `(.L_x_9098) ;  /* 0x000000d000007945 */ /* 0x000fe20003800200 */
        /* <DEDUP_REMOVED lines=9> */
.L_x_9100:
[----:B------:R1:W-:Y:S01]  /*2b20*/  STS.128 [R179+0x6000], RZ ;  /* 0x006000ffb3007388 */ /* 0x0003e20000000c00 */
[----:B------:R-:W-:Y:S05]  /*2b30*/  BRA `(.L_x_9101) ;  /* 0x0000000000047947 */ /* 0x000fea0003800000 */
.L_x_9099:
[----:B------:R1:W-:Y:S02]  /*2b40*/  STS.128 [R179+0x6000], RZ ;  /* 0x006000ffb3007388 */ /* 0x0003e40000000c00 */
.L_x_9101:
[----:B------:R-:W-:Y:S05]  /*2b50*/  BSYNC.RECONVERGENT B0 ;  /* 0x0000000000007941 */ /* 0x000fea0003800200 */
.L_x_9098:
[----:B------:R-:W-:Y:S01]  /*2b60*/  ISETP.GE.AND P0, PT, R13, R12, PT ;  /* 0x0000000c0d00720c */ /* 0x000fe20003f06270 */
[----:B------:R-:W-:Y:S01]  /*2b70*/  BSSY.RECONVERGENT B0, `(.L_x_9102) ;  /* 0x0000019000007945 */ /* 0x000fe20003800200 */
[C---:B------:R-:W-:Y:S02]  /*2b80*/  LEA R20, P1, R16.reuse, R172, 0x1 ;  /* 0x000000ac10147211 */ /* 0x040fe400078208ff */
[-C--:B------:R-:W-:Y:S02]  /*2b90*/  ISETP.GE.AND P4, PT, R21, R12.reuse, PT ;  /* 0x0000000c1500720c */ /* 0x080fe40003f86270 */
[----:B------:R-:W-:Y:S01]  /*2ba0*/  LEA.HI.X R21, R16, R173, R18, 0x1, P1 ;  /* 0x000000ad10157211 */ /* 0x000fe200008f0c12 */
[----:B------:R-:W-:Y:S01]  /*2bb0*/  IMAD.SHL.U32 R16, R122, 0x20, RZ ;  /* 0x000000207a107824 */ /* 0x000fe200078e00ff */
[----:B------:R-:W-:Y:S02]  /*2bc0*/  LOP3.LUT R15, R15, 0x8, R122, 0x78, !PT ;  /* 0x000000080f0f7812 */ /* 0x000fe400078e787a */
[----:B------:R-:W-:-:S02]  /*2bd0*/  ISETP.GE.AND P5, PT, R5, R12, PT ;  /* 0x0000000c0500720c */ /* 0x000fc40003fa6270 */
[----:B------:R-:W-:Y:S01]  /*2be0*/  LOP3.LUT R15, R15, 0x38, R0, 0x78, !PT ;  /* 0x000000380f0f7812 */ /* 0x000fe200078e7800 */
[----:B------:R1:W-:Y:S01]  /*2bf0*/  @P0 STS.128 [R179+0x6800], RZ ;  /* 0x006800ffb3000388 */ /* 0x0003e20000000c00 */
[----:B------:R-:W-:Y:S02]  /*2c00*/  LOP3.LUT R162, R14, 0x400, RZ, 0xc0, !PT ;  /* 0x000004000ea27812 */ /* 0x000fe400078ec0ff */
[----:B------:R-:W-:Y:S02]  /*2c10*/  LOP3.LUT R5, R123, 0x7c00, R16, 0xf8, !PT ;  /* 0x00007c007b057812 */ /* 0x000fe400078ef810 */
[-C--:B------:R-:W-:Y:S01]  /*2c20*/  ISETP.GE.AND P6, PT, R7, R12.reuse, PT ;  /* 0x0000000c0700720c */ /* 0x080fe20003fc6270 */
[----:B------:R-:W-:Y:S01]  /*2c30*/  IMAD R162, R15, 0x2, R162 ;  /* 0x000000020fa27824 */ /* 0x000fe200078e02a2 */
[-C--:B------:R-:W-:Y:S01]  /*2c40*/  ISETP.GE.AND P3, PT, R19, R12.reuse, PT ;  /* 0x0000000c1300720c */ /* 0x080fe20003f66270 */
[----:B------:R-:W-:Y:S01]  /*2c50*/  IMAD.IADD R0, R8, 0x1, R5 ;  /* 0x0000000108007824 */ /* 0x000fe200078e0205 */
        /* <DEDUP_REMOVED lines=10> */
.L_x_9103:
[----:B------:R-:W-:Y:S05]  /*2d00*/  BSYNC.RECONVERGENT B0 ;  /* 0x0000000000007941 */ /* 0x000fea0003800200 */
.L_x_9102:
[----:B------:R1:W-:Y:S01]  /*2d10*/  @P6 STS.128 [R179+0x7000], RZ ;  /* 0x007000ffb3006388 */ /* 0x0003e20000000c00 */
[----:B------:R-:W-:Y:S01]  /*2d20*/  BSSY.RECONVERGENT B0, `(.L_x_9104) ;  /* 0x000000d000007945 */ /* 0x000fe20003800200 */
[----:B------:R-:W-:Y:S02]  /*2d30*/  LEA R163, R0, R9, 0x1 ;  /* 0x0000000900a37211 */ /* 0x000fe400078e08ff */
[----:B------:R-:W-:Y:S01]  /*2d40*/  IADD3 R162, PT, PT, R9, R162, RZ ;  /* 0x000000a209a27210 */ /* 0x000fe20007ffe0ff */
        /* <DEDUP_REMOVED lines=10> */
.L_x_9105:
[----:B------:R-:W-:Y:S05]  /*2df0*/  BSYNC.RECONVERGENT B0 ;  /* 0x0000000000007941 */ /* 0x000fea0003800200 */
.L_x_9104:
[----:B------:R1:W-:Y:S01]  /*2e00*/  @P5 STS.128 [R179+0x7800], RZ ;  /* 0x007800ffb3005388 */ /* 0x0003e20000000c00 */
        /* <DEDUP_REMOVED lines=11> */
.L_x_9107:
[----:B------:R-:W-:Y:S05]  /*2ec0*/  BSYNC.RECONVERGENT B0 ;  /* 0x0000000000007941 */ /* 0x000fea0003800200 */
.L_x_9106:
[----:B------:R1:W-:Y:S01]  /*2ed0*/  @P4 STS.128 [R179+0x8000], RZ ;  /* 0x008000ffb3004388 */ /* 0x0003e20000000c00 */
        /* <DEDUP_REMOVED lines=14> */
.L_x_9109:
[----:B------:R-:W-:Y:S05]  /*2fc0*/  BSYNC.RECONVERGENT B0 ;  /* 0x0000000000007941 */ /* 0x000fea0003800200 */
.L_x_9108:
        /* <DEDUP_REMOVED lines=12> */
.L_x_9111:
[----:B------:R-:W-:Y:S05]  /*3090*/  BSYNC.RECONVERGENT B0 ;  /* 0x0000000000007941 */ /* 0x000fea0003800200 */
.L_x_9110:
        /* <DEDUP_REMOVED lines=15> */
.L_x_9113:
[----:B------:R-:W-:Y:S05]  /*3190*/  BSYNC.RECONVERGENT B0 ;  /* 0x0000000000007941 */ /* 0x000fea0003800200 */
.L_x_9112:
[----:B------:R1:W-:Y:S01]  /*31a0*/  @P1 STS.128 [R179+0x9800], RZ ;  /* 0x009800ffb3001388 */ /* 0x0003e20000000c00 */
        /* <DEDUP_REMOVED lines=12> */
.L_x_9115:
[----:B------:R-:W-:Y:S05]  /*3270*/  BSYNC.RECONVERGENT B0 ;  /* 0x0000000000007941 */ /* 0x000fea0003800200 */
.L_x_9114:
[----:B-1----:R-:W-:Y:S01]  /*3280*/  LDSM.16.M88.4 R20, [R163] ;  /* 0x00000000a314783b */ /* 0x002fe20000000200 */
[----:B------:R-:W-:Y:S01]  /*3290*/  IMAD.MOV.U32 R5, RZ, RZ, 0x20 ;  /* 0x00000020ff057424 */ /* 0x000fe200078e00ff */
[C---:B------:R-:W-:Y:S01]  /*32a0*/  R2P PR, R122.reuse, 0x6 ;  /* 0x000000067a007804 */ /* 0x040fe20000000000 */
[----:B------:R-:W-:Y:S01]  /*32b0*/  IMAD.MOV.U32 R7, RZ, RZ, 0x40 ;  /* 0x00000040ff077424 */ /* 0x000fe200078e00ff */
[----:B------:R-:W1:Y:S01]  /*32c0*/  LDSM.16.M88.4 R60, [R162+0x3000] ;  /* 0x00300000a23c783b */ /* 0x000e620000000200 */
[----:B------:R-:W-:Y:S01]  /*32d0*/  IMAD.SHL.U32 R122, R122, 0x2, RZ ;  /* 0x000000027a7a7824 */ /* 0x000fe200078e00ff */
[----:B------:R-:W-:Y:S01]  /*32e0*/  BSSY.RECONVERGENT B1, `(.L_x_9116) ;  /* 0x000017f000017945 */ /* 0x000fe20003800200 */
[----:B------:R-:W-:Y:S01]  /*32f0*/  SEL R5, R5, 0xffffffe0, !P1 ;  /* 0xffffffe005057807 */ /* 0x000fe20004800000 */
[----:B------:R-:W2:Y:S01]  /*3300*/  LDSM.16.M88.4 R52, [R162+0x3800] ;  /* 0x00380000a234783b */ /* 0x000ea20000000200 */
[----:B------:R-:W-:Y:S02]  /*3310*/  SEL R7, R7, 0xffffffc0, !P2 ;  /* 0xffffffc007077807 */ /* 0x000fe40005000000 */
[----:B------:R-:W-:Y:S01]  /*3320*/  LOP3.LUT R122, R122, 0x6, RZ, 0xc0, !PT ;  /* 0x000000067a7a7812 */ /* 0x000fe200078ec0ff */
[--C-:B------:R-:W-:Y:S01]  /*3330*/  IMAD.IADD R161, R163, 0x1, R5.reuse ;  /* 0x00000001a3a17824 */ /* 0x100fe200078e0205 */
[----:B------:R-:W-:Y:S01]  /*3340*/  LDSM.16.M88.4 R36, [R162+0x4800] ;  /* 0x00480000a224783b */ /* 0x000fe20000000200 */
[----:B------:R-:W-:-:S02]  /*3350*/  IMAD.IADD R157, R162, 0x1, R5 ;  /* 0x00000001a29d7824 */ /* 0x000fc400078e0205 */
[--C-:B------:R-:W-:Y:S01]  /*3360*/  IMAD.IADD R160, R163, 0x1, R7.reuse ;  /* 0x00000001a3a07824 */ /* 0x100fe200078e0207 */
[----:B------:R-:W-:Y:S01]  /*3370*/  LDSM.16.M88.4 R12, [R161] ;  /* 0x00000000a10c783b */ /* 0x000fe20000000200 */
[----:B------:R-:W-:Y:S02]  /*3380*/  IMAD.IADD R156, R162, 0x1, R7 ;  /* 0x00000001a29c7824 */ /* 0x000fe400078e0207 */
[C---:B------:R-:W-:Y:S01]  /*3390*/  IMAD.IADD R159, R5.reuse, 0x1, R160 ;  /* 0x00000001059f7824 */ /* 0x040fe200078e02a0 */
[----:B------:R-:W3:Y:S01]  /*33a0*/  LDSM.16.M88.4 R84, [R157+0x3000] ;  /* 0x003000009d54783b */ /* 0x000ee20000000200 */
[----:B------:R-:W-:-:S03]  /*33b0*/  IMAD.IADD R155, R5, 0x1, R156 ;  /* 0x00000001059b7824 */ /* 0x000fc600078e029c */
[----:B------:R-:W4:Y:S04]  /*33c0*/  LDSM.16.M88.4 R16, [R157+0x3800] ;  /* 0x003800009d10783b */ /* 0x000f280000000200 */
[----:B-----5:R-:W4:Y:S04]  /*33d0*/  LDSM.16.M88.4 R28, [R162+0x5000] ;  /* 0x00500000a21c783b */ /* 0x020f280000000200 */
        /* <DEDUP_REMOVED lines=9> */
[C---:B--2---:R-:W-:Y:S03]  /*3470*/  HMMA.16816.F32 R56, R20.reuse, R52, RZ ;  /* 0x000000341438723c */ /* 0x044fe600000018ff */
[----:B------:R-:W-:Y:S04]  /*3480*/  LDSM.16.M88.4 R92, [R157+0x4000] ;  /* 0x004000009d5c783b */ /* 0x000fe80000000200 */
[----:B------:R-:W-:Y:S01]  /*3490*/  LDSM.16.M88.4 R116, [R160] ;  /* 0x00000000a074783b */ /* 0x000fe20000000200 */
[----:B------:R-:W-:Y:S03]  /*34a0*/  HMMA.16816.F32 R52, R20, R54, RZ ;  /* 0x000000361434723c */ /* 0x000fe600000018ff */
[----:B------:R-:W-:Y:S04]  /*34b0*/  LDSM.16.M88.4 R112, [R156+0x2000] ;  /* 0x002000009c70783b */ /* 0x000fe80000000200 */
[----:B------:R-:W-:Y:S01]  /*34c0*/  LDSM.16.M88.4 R108, [R156+0x2800] ;  /* 0x002800009c6c783b */ /* 0x000fe20000000200 */
[C---:B---3--:R-:W-:Y:S03]  /*34d0*/  HMMA.16816.F32 R64, R12.reuse, R84, R64 ;  /* 0x000000540c40723c */ /* 0x048fe60000001840 */
[----:B------:R-:W0:Y:S05]  /*34e0*/  LDGDEPBAR ;  /* 0x00000000000079af */ /* 0x000e2a0000000000 */
[C---:B------:R-:W-:Y:S01]  /*34f0*/  HMMA.16816.F32 R60, R12.reuse, R86, R60 ;  /* 0x000000560c3c723c */ /* 0x040fe2000000183c */
[----:B------:R-:W2:Y:S07]  /*3500*/  LDSM.16.M88.4 R84, [R157+0x5000] ;  /* 0x005000009d54783b */ /* 0x000eae0000000200 */
[C---:B----4-:R-:W-:Y:S08]  /*3510*/  HMMA.16816.F32 R56, R12.reuse, R16, R56 ;  /* 0x000000100c38723c */ /* 0x050ff00000001838 */
[----:B------:R-:W-:Y:S01]  /*3520*/  HMMA.16816.F32 R52, R12, R18, R52 ;  /* 0x000000120c34723c */ /* 0x000fe20000001834 */
[----:B------:R-:W3:Y:S07]  /*3530*/  LDSM.16.M88.4 R16, [R157+0x5800] ;  /* 0x005800009d10783b */ /* 0x000eee0000000200 */
        /* <DEDUP_REMOVED lines=12> */
[----:B------:R-:W-:Y:S07]  /*3600*/  LDSM.16.M88.4 R104, [R156+0x3000] ;  /* 0x003000009c68783b */ /* 0x000fee0000000200 */
        /* <DEDUP_REMOVED lines=17> */
[----:B------:R-:W-:Y:S04]  /*3720*/  LDSM.16.M88.4 R16, [R159] ;  /* 0x000000009f10783b */ /* 0x000fe80000000200 */
[----:B------:R-:W3:Y:S03]  /*3730*/  LDSM.16.M88.4 R12, [R155+0x2000] ;  /* 0x002000009b0c783b */ /* 0x000ee60000000200 */
[C---:B------:R-:W-:Y:S08]  /*3740*/  HMMA.16816.F32 R80, R116.reuse, R112, R80 ;  /* 0x000000707450723c */ /* 0x040ff00000001850 */
[C---:B------:R-:W-:Y:S08]  /*3750*/  HMMA.16816.F32 R76, R116.reuse, R114, R76 ;  /* 0x00000072744c723c */ /* 0x040ff0000000184c */
[C---:B------:R-:W-:Y:S08]  /*3760*/  HMMA.16816.F32 R72, R116.reuse, R108, R72 ;  /* 0x0000006c7448723c */ /* 0x040ff00000001848 */
[C---:B------:R-:W-:Y:S01]  /*3770*/  HMMA.16816.F32 R68, R116.reuse, R110, R68 ;  /* 0x0000006e7444723c */ /* 0x040fe20000001844 */
[----:B------:R-:W4:Y:S07]  /*3780*/  LDSM.16.M88.4 R108, [R155+0x2800] ;  /* 0x002800009b6c783b */ /* 0x000f2e0000000200 */
[----:B-1----:R-:W-:Y:S01]  /*3790*/  HMMA.16816.F32 R32, R116, R88, R32 ;  /* 0x000000587420723c */ /* 0x002fe20000001820 */
[----:B------:R-:W-:-:S05]  /*37a0*/  IMAD.IADD R89, R177, 0x1, R122 ;  /* 0x00000001b1597824 */ /* 0x000fca00078e027a */
[C---:B------:R-:W-:Y:S02]  /*37b0*/  ISETP.GE.AND P3, PT, R89.reuse, R120, PT ;  /* 0x000000785900720c */ /* 0x040fe40003f66270 */
[C---:B--2---:R-:W-:Y:S08]  /*37c0*/  HMMA.16816.F32 R24, R116.reuse, R84, R24 ;  /* 0x000000547418723c */ /* 0x044ff00000001818 */
[----:B------:R-:W-:Y:S01]  /*37d0*/  HMMA.16816.F32 R20, R116, R86, R20 ;  /* 0x000000567414723c */ /* 0x000fe20000001814 */
[----:B------:R-:W1:Y:S07]  /*37e0*/  LDSM.16.M88.4 R84, [R155+0x3000] ;  /* 0x003000009b54783b */ /* 0x000e6e0000000200 */
[----:B---3--:R-:W-:Y:S01]  /*37f0*/  HMMA.16816.F32 R80, R16, R12, R80 ;  /* 0x0000000c1050723c */ /* 0x008fe20000001850 */
[----:B------:R-:W-:-:S05]  /*3800*/  VIADD R13, R89, 0x8 ;  /* 0x00000008590d7836 */ /* 0x000fca0000000000 */
[----:B------:R-:W-:Y:S02]  /*3810*/  ISETP.GE.AND P1, PT, R13, R120, PT ;  /* 0x000000780d00720c */ /* 0x000fe40003f26270 */
[----:B------:R-:W-:Y:S01]  /*3820*/  HMMA.16816.F32 R76, R16, R14, R76 ;  /* 0x0000000e104c723c */ /* 0x000fe2000000184c */
[----:B------:R-:W-:-:S05]  /*3830*/  VIADD R15, R89, 0x1 ;  /* 0x00000001590f7836 */ /* 0x000fca0000000000 */
[----:B------:R-:W-:Y:S02]  /*3840*/  ISETP.GE.AND P2, PT, R15, R120, PT ;  /* 0x000000780f00720c */ /* 0x000fe40003f46270 */
[----:B------:R-:W2:Y:S01]  /*3850*/  LDSM.16.M88.4 R12, [R155+0x3800] ;  /* 0x003800009b0c783b */ /* 0x000ea20000000200 */
[----:B------:R-:W-:Y:S02]  /*3860*/  HMMA.16816.F32 R64, R116, R104, R64 ;  /* 0x000000687440723c */ /* 0x000fe40000001840 */
[----:B------:R-:W-:Y:S02]  /*3870*/  FSEL R152, R80, -INF , !P3 ;  /* 0xff80000050987808 */ /* 0x000fe40005800000 */
[----:B------:R-:W-:-:S04]  /*3880*/  FSEL R208, R81, -INF , !P2 ;  /* 0xff80000051d07808 */ /* 0x000fc80005000000 */
[C---:B------:R-:W-:Y:S08]  /*3890*/  HMMA.16816.F32 R56, R116.reuse, R100, R56 ;  /* 0x000000647438723c */ /* 0x040ff00000001838 */
[C---:B------:R-:W-:Y:S08]  /*38a0*/  HMMA.16816.F32 R60, R116.reuse, R106, R60 ;  /* 0x0000006a743c723c */ /* 0x040ff0000000183c */
[----:B------:R-:W-:Y:S01]  /*38b0*/  HMMA.16816.F32 R28, R116, R90, R28 ;  /* 0x0000005a741c723c */ /* 0x000fe2000000181c */
[----:B------:R-:W-:-:S05]  /*38c0*/  VIADD R91, R89, 0x9 ;  /* 0x00000009595b7836 */ /* 0x000fca0000000000 */
[-C--:B------:R-:W-:Y:S01]  /*38d0*/  ISETP.GE.AND P0, PT, R91, R120.reuse, PT ;  /* 0x000000785b00720c */ /* 0x080fe20003f06270 */
[----:B------:R-:W-:Y:S01]  /*38e0*/  VIADD R91, R89, 0x18 ;  /* 0x00000018595b7836 */ /* 0x000fe20000000000 */
[C---:B----4-:R-:W-:Y:S02]  /*38f0*/  HMMA.16816.F32 R68, R16.reuse, R110, R68 ;  /* 0x0000006e1044723c */ /* 0x050fe40000001844 */
[----:B------:R-:W-:Y:S01]  /*3900*/  FSEL R210, R77, -INF , !P0 ;  /* 0xff8000004dd27808 */ /* 0x000fe20004000000 */
[----:B------:R-:W-:Y:S01]  /*3910*/  VIADD R77, R89, 0x29 ;  /* 0x00000029594d7836 */ /* 0x000fe20000000000 */
[----:B------:R-:W-:Y:S01]  /*3920*/  ISETP.GE.AND P4, PT, R91, R120, PT ;  /* 0x000000785b00720c */ /* 0x000fe20003f86270 */
[----:B------:R-:W-:Y:S01]  /*3930*/  VIADD R91, R89, 0x19 ;  /* 0x00000019595b7836 */ /* 0x000fe20000000000 */
[----:B------:R-:W-:Y:S02]  /*3940*/  FSEL R154, R79, -INF , !P0 ;  /* 0xff8000004f9a7808 */ /* 0x000fe40004000000 */
[----:B------:R-:W-:Y:S08]  /*3950*/  HMMA.16816.F32 R72, R16, R108, R72 ;  /* 0x0000006c1048723c */ /* 0x000ff00000001848 */
[----:B------:R-:W-:Y:S03]  /*3960*/  HMMA.16816.F32 R52, R116, R102, R52 ;  /* 0x000000667434723c */ /* 0x000fe60000001834 */
[----:B------:R-:W-:-:S02]  /*3970*/  FSEL R70, R70, -INF , !P4 ;  /* 0xff80000046467808 */ /* 0x000fc40006000000 */
[----:B------:R-:W-:-:S03]  /*3980*/  FSEL R68, R68, -INF , !P4 ;  /* 0xff80000044447808 */ /* 0x000fc60006000000 */
[----:B-1----:R-:W-:Y:S01]  /*3990*/  HMMA.16816.F32 R64, R16, R84, R64 ;  /* 0x000000541040723c */ /* 0x002fe20000001840 */
[----:B------:R-:W-:Y:S02]  /*39a0*/  FSEL R85, R78, -INF , !P1 ;  /* 0xff8000004e557808 */ /* 0x000fe40004800000 */
[----:B------:R-:W-:-:S05]  /*39b0*/  FSEL R84, R76, -INF , !P1 ;  /* 0xff8000004c547808 */ /* 0x000fca0004800000 */
[C---:B------:R-:W-:Y:S01]  /*39c0*/  HMMA.16816.F32 R40, R116.reuse, R92, R40 ;  /* 0x0000005c7428723c */ /* 0x040fe20000001828 */
[----:B------:R-:W-:Y:S01]  /*39d0*/  VIADD R93, R89, 0x11 ;  /* 0x00000011595d7836 */ /* 0x000fe20000000000 */
[----:B------:R-:W-:Y:S02]  /*39e0*/  FSEL R92, R82, -INF , !P3 ;  /* 0xff800000525c7808 */ /* 0x000fe40005800000 */
[-C--:B------:R-:W-:Y:S01]  /*39f0*/  ISETP.GE.AND P3, PT, R91, R120.reuse, PT ;  /* 0x000000785b00720c */ /* 0x080fe20003f66270 */
[----:B------:R-:W-:Y:S01]  /*3a00*/  VIADD R91, R89, 0x20 ;  /* 0x00000020595b7836 */ /* 0x000fe20000000000 */
[----:B------:R-:W-:Y:S01]  /*3a10*/  ISETP.GE.AND P5, PT, R93, R120, PT ;  /* 0x000000785d00720c */ /* 0x000fe20003fa6270 */
[C---:B------:R-:W-:Y:S01]  /*3a20*/  VIADD R93, R89.reuse, 0x21 ;  /* 0x00000021595d7836 */ /* 0x040fe20000000000 */
[----:B------:R-:W-:Y:S01]  /*3a30*/  HMMA.16816.F32 R36, R116, R94, R36 ;  /* 0x0000005e7424723c */ /* 0x000fe20000001824 */
[----:B------:R-:W-:Y:S01]  /*3a40*/  VIADD R95, R89, 0x10 ;  /* 0x00000010595f7836 */ /* 0x000fe20000000000 */
[----:B------:R-:W-:-:S02]  /*3a50*/  FSEL R76, R71, -INF , !P3 ;  /* 0xff800000474c7808 */ /* 0x000fc40005800000 */
[----:B------:R-:W-:Y:S01]  /*3a60*/  FSEL R78, R69, -INF , !P3 ;  /* 0xff800000454e7808 */ /* 0x000fe20005800000 */
[----:B------:R-:W-:Y:S01]  /*3a70*/  VIADD R69, R89, 0x40 ;  /* 0x0000004059457836 */ /* 0x000fe20000000000 */
[-C--:B------:R-:W-:Y:S02]  /*3a80*/  ISETP.GE.AND P6, PT, R95, R120.reuse, PT ;  /* 0x000000785f00720c */ /* 0x080fe40003fc6270 */
[C---:B--2---:R-:W-:Y:S01]  /*3a90*/  HMMA.16816.F32 R56, R16.reuse, R12, R56 ;  /* 0x0000000c1038723c */ /* 0x044fe20000001838 */
[----:B------:R-:W-:Y:S01]  /*3aa0*/  VIADD R13, R89, 0x38 ;  /* 0x00000038590d7836 */ /* 0x000fe20000000000 */
[----:B------:R-:W-:Y:S02]  /*3ab0*/  FSEL R94, R83, -INF , !P2 ;  /* 0xff800000535e7808 */ /* 0x000fe40005000000 */
[-C--:B------:R-:W-:Y:S01]  /*3ac0*/  ISETP.GE.AND P2, PT, R91, R120.reuse, PT ;  /* 0x000000785b00720c */ /* 0x080fe20003f46270 */
[----:B------:R-:W1:Y:S01]  /*3ad0*/  LDSM.16.M88.4 R80, [R155+0x4000] ;  /* 0x004000009b50783b */ /* 0x000e620000000200 */
[----:B------:R-:W-:Y:S01]  /*3ae0*/  ISETP.GE.AND P3, PT, R13, R120, PT ;  /* 0x000000780d00720c */ /* 0x000fe20003f66270 */
[C---:B------:R-:W-:Y:S01]  /*3af0*/  VIADD R13, R89.reuse, 0x39 ;  /* 0x00000039590d7836 */ /* 0x040fe20000000000 */
[----:B------:R-:W-:Y:S01]  /*3b00*/  HMMA.16816.F32 R60, R16, R86, R60 ;  /* 0x00000056103c723c */ /* 0x000fe2000000183c */
[----:B------:R-:W-:Y:S01]  /*3b10*/  FSEL R90, R72, -INF , !P6 ;  /* 0xff800000485a7808 */ /* 0x000fe20007000000 */
[----:B------:R-:W-:Y:S01]  /*3b20*/  VIADD R91, R89, 0x28 ;  /* 0x00000028595b7836 */ /* 0x000fe20000000000 */
[----:B------:R-:W-:-:S02]  /*3b30*/  FSEL R88, R73, -INF , !P5 ;  /* 0xff80000049587808 */ /* 0x000fc40006800000 */
[----:B------:R-:W-:Y:S02]  /*3b40*/  FSEL R204, R66, -INF , !P2 ;  /* 0xff80000042cc7808 */ /* 0x000fe40005000000 */
[----:B------:R-:W-:Y:S01]  /*3b50*/  FSEL R202, R64, -INF , !P2 ;  /* 0xff80000040ca7808 */ /* 0x000fe20005000000 */
[C---:B------:R-:W-:Y:S01]  /*3b60*/  HMMA.16816.F32 R48, R116.reuse, R96, R48 ;  /* 0x000000607430723c */ /* 0x040fe20000001830 */
[----:B------:R-:W-:Y:S02]  /*3b70*/  FSEL R96, R74, -INF , !P6 ;  /* 0xff8000004a607808 */ /* 0x000fe40007000000 */
[-C--:B------:R-:W-:Y:S02]  /*3b80*/  ISETP.GE.AND P2, PT, R13, R120.reuse, PT ;  /* 0x000000780d00720c */ /* 0x080fe40003f46270 */
[-C--:B------:R-:W-:Y:S01]  /*3b90*/  ISETP.GE.AND P6, PT, R77, R120.reuse, PT ;  /* 0x000000784d00720c */ /* 0x080fe20003fc6270 */
[----:B------:R-:W-:Y:S01]  /*3ba0*/  VIADD R77, R89, 0x30 ;  /* 0x00000030594d7836 */ /* 0x000fe20000000000 */
[----:B------:R-:W-:Y:S01]  /*3bb0*/  ISETP.GE.AND P0, PT, R91, R120, PT ;  /* 0x000000785b00720c */ /* 0x000fe20003f06270 */
[----:B------:R-:W-:Y:S01]  /*3bc0*/  HMMA.16816.F32 R44, R116, R98, R44 ;  /* 0x00000062742c723c */ /* 0x000fe2000000182c */
[----:B------:R-:W-:-:S02]  /*3bd0*/  FSEL R98, R75, -INF , !P5 ;  /* 0xff8000004b627808 */ /* 0x000fc40006800000 */
[----:B------:R-:W2:Y:S01]  /*3be0*/  LDSM.16.M88.4 R72, [R155+0x4800] ;  /* 0x004800009b48783b */ /* 0x000ea20000000200 */
[----:B------:R-:W-:Y:S01]  /*3bf0*/  FSEL R112, R61, -INF , !P6 ;  /* 0xff8000003d707808 */ /* 0x000fe20007000000 */
[----:B------:R-:W-:Y:S01]  /*3c00*/  VIADD R61, R89, 0x49 ;  /* 0x00000049593d7836 */ /* 0x000fe20000000000 */
[----:B------:R-:W-:Y:S01]  /*3c10*/  ISETP.GE.AND P5, PT, R77, R120, PT ;  /* 0x000000784d00720c */ /* 0x000fe20003fa6270 */
[----:B------:R-:W-:Y:S01]  /*3c20*/  VIADD R77, R89, 0x31 ;  /* 0x00000031594d7836 */ /* 0x000fe20000000000 */
[----:B------:R-:W-:Y:S01]  /*3c30*/  HMMA.16816.F32 R52, R16, R14, R52 ;  /* 0x0000000e1034723c */ /* 0x000fe20000001834 */
[----:B------:R-:W3:Y:S01]  /*3c40*/  LDSM.16.M88.4 R12, [R155+0x5000] ;  /* 0x005000009b0c783b */ /* 0x000ee20000000200 */
[----:B------:R-:W-:Y:S02]  /*3c50*/  FSEL R196, R58, -INF , !P5 ;  /* 0xff8000003ac47808 */ /* 0x000fe40006800000 */
[----:B------:R-:W-:Y:S02]  /*3c60*/  FSEL R194, R56, -INF , !P5 ;  /* 0xff80000038c27808 */ /* 0x000fe40006800000 */
[----:B------:R-:W-:-:S02]  /*3c70*/  FSEL R206, R62, -INF , !P0 ;  /* 0xff8000003ece7808 */ /* 0x000fc40004000000 */
[----:B------:R-:W-:Y:S02]  /*3c80*/  FSEL R200, R60, -INF , !P0 ;  /* 0xff8000003cc87808 */ /* 0x000fe40004000000 */
[----:B------:R-:W-:Y:S02]  /*3c90*/  FSEL R110, R63, -INF , !P6 ;  /* 0xff8000003f6e7808 */ /* 0x000fe40007000000 */
[-C--:B------:R-:W-:Y:S01]  /*3ca0*/  ISETP.GE.AND P5, PT, R61, R120.reuse, PT ;  /* 0x000000783d00720c */ /* 0x080fe20003fa6270 */
[----:B-1----:R-:W-:Y:S01]  /*3cb0*/  HMMA.16816.F32 R44, R16, R82, R44 ;  /* 0x00000052102c723c */ /* 0x002fe2000000182c */
[----:B------:R-:W1:Y:S01]  /*3cc0*/  LDSM.16.M88.4 R60, [R155+0x5800] ;  /* 0x005800009b3c783b */ /* 0x000e620000000200 */
[----:B------:R-:W-:Y:S01]  /*3cd0*/  ISETP.GE.AND P1, PT, R93, R120, PT ;  /* 0x000000785d00720c */ /* 0x000fe20003f26270 */
[----:B------:R-:W-:-:S04]  /*3ce0*/  DEPBAR.LE SB0, 0x0 ;  /* 0x000080000000791a */ /* 0x000fc80000000000 */
[----:B------:R-:W-:Y:S01]  /*3cf0*/  FSEL R114, R65, -INF , !P1 ;  /* 0xff80000041727808 */ /* 0x000fe20004800000 */
[----:B------:R-:W-:Y:S01]  /*3d00*/  VIADD R65, R89, 0x48 ;  /* 0x0000004859417836 */ /* 0x000fe20000000000 */
[-C--:B------:R-:W-:Y:S01]  /*3d10*/  ISETP.GE.AND P4, PT, R77, R120.reuse, PT ;  /* 0x000000784d00720c */ /* 0x080fe20003f86270 */
[----:B------:R-:W-:Y:S01]  /*3d20*/  HMMA.16816.F32 R48, R16, R80, R48 ;  /* 0x000000501030723c */ /* 0x000fe20000001830 */
[----:B------:R-:W-:Y:S01]  /*3d30*/  FSEL R108, R67, -INF , !P1 ;  /* 0xff800000436c7808 */ /* 0x000fe20004800000 */
[----:B------:R-:W-:Y:S01]  /*3d40*/  VIADD R67, R89, 0x41 ;  /* 0x0000004159437836 */ /* 0x000fe20000000000 */
[-C--:B------:R-:W-:Y:S01]  /*3d50*/  ISETP.GE.AND P6, PT, R65, R120.reuse, PT ;  /* 0x000000784100720c */ /* 0x080fe20003fc6270 */
[----:B------:R-:W-:Y:S01]  /*3d60*/  VIADD R65, R89, 0x50 ;  /* 0x0000005059417836 */ /* 0x000fe20000000000 */
[----:B------:R-:W-:Y:S01]  /*3d70*/  FSEL R186, R59, -INF , !P4 ;  /* 0xff8000003bba7808 */ /* 0x000fe20006000000 */
[----:B------:R-:W-:Y:S01]  /*3d80*/  VIADD R59, R89, 0x51 ;  /* 0x00000051593b7836 */ /* 0x000fe20000000000 */
[----:B------:R-:W-:Y:S01]  /*3d90*/  FSEL R188, R57, -INF , !P4 ;  /* 0xff80000039bc7808 */ /* 0x000fe20006000000 */
[----:B------:R-:W-:Y:S01]  /*3da0*/  VIADD R57, R89, 0x58 ;  /* 0x0000005859397836 */ /* 0x000fe20000000000 */
[----:B------:R-:W-:-:S02]  /*3db0*/  ISETP.GE.AND P4, PT, R65, R120, PT ;  /* 0x000000784100720c */ /* 0x000fc40003f86270 */
[----:B------:R-:W-:Y:S01]  /*3dc0*/  FSEL R140, R47, -INF , !P5 ;  /* 0xff8000002f8c7808 */ /* 0x000fe20006800000 */
[C---:B--2---:R-:W-:Y:S01]  /*3dd0*/  HMMA.16816.F32 R40, R16.reuse, R72, R40 ;  /* 0x000000481028723c */ /* 0x044fe20000001828 */
[----:B------:R-:W-:Y:S02]  /*3de0*/  FSEL R142, R45, -INF , !P5 ;  /* 0xff8000002d8e7808 */ /* 0x000fe40006800000 */
[----:B------:R-:W-:Y:S02]  /*3df0*/  FSEL R198, R54, -INF , !P3 ;  /* 0xff80000036c67808 */ /* 0x000fe40005800000 */
[----:B------:R-:W-:Y:S02]  /*3e00*/  FSEL R192, R52, -INF , !P3 ;  /* 0xff80000034c07808 */ /* 0x000fe40005800000 */
[-C--:B------:R-:W-:Y:S01]  /*3e10*/  ISETP.GE.AND P3, PT, R59, R120.reuse, PT ;  /* 0x000000783b00720c */ /* 0x080fe20003f66270 */
[----:B---3--:R-:W-:Y:S01]  /*3e20*/  HMMA.16816.F32 R28, R16, R14, R28 ;  /* 0x0000000e101c723c */ /* 0x008fe2000000181c */
[----:B------:R-:W-:Y:S01]  /*3e30*/  VIADD R15, R89, 0x69 ;  /* 0x00000069590f7836 */ /* 0x000fe20000000000 */
[----:B------:R-:W-:-:S02]  /*3e40*/  ISETP.GE.AND P0, PT, R67, R120, PT ;  /* 0x000000784300720c */ /* 0x000fc40003f06270 */
[----:B------:R-:W-:Y:S01]  /*3e50*/  FSEL R190, R55, -INF , !P2 ;  /* 0xff80000037be7808 */ /* 0x000fe20005000000 */
[----:B------:R-:W-:Y:S01]  /*3e60*/  VIADD R55, R89, 0x59 ;  /* 0x0000005959377836 */ /* 0x000fe20000000000 */
[----:B------:R-:W-:Y:S01]  /*3e70*/  FSEL R150, R53, -INF , !P2 ;  /* 0xff80000035967808 */ /* 0x000fe20005000000 */
[----:B------:R-:W-:Y:S01]  /*3e80*/  VIADD R53, R89, 0x60 ;  /* 0x0000006059357836 */ /* 0x000fe20000000000 */
[C---:B------:R-:W-:Y:S01]  /*3e90*/  HMMA.16816.F32 R36, R16.reuse, R74, R36 ;  /* 0x0000004a1024723c */ /* 0x040fe20000001824 */
[-C--:B------:R-:W-:Y:S02]  /*3ea0*/  ISETP.GE.AND P1, PT, R69, R120.reuse, PT ;  /* 0x000000784500720c */ /* 0x080fe40003f26270 */
[----:B------:R-:W-:Y:S02]  /*3eb0*/  FSEL R130, R42, -INF , !P4 ;  /* 0xff8000002a827808 */ /* 0x000fe40006000000 */
[----:B------:R-:W-:Y:S02]  /*3ec0*/  FSEL R116, R40, -INF , !P4 ;  /* 0xff80000028747808 */ /* 0x000fe40006000000 */
[----:B------:R-:W-:Y:S01]  /*3ed0*/  ISETP.GE.AND P4, PT, R15, R120, PT ;  /* 0x000000780f00720c */ /* 0x000fe20003f86270 */
[----:B------:R-:W-:Y:S01]  /*3ee0*/  HMMA.16816.F32 R32, R16, R12, R32 ;  /* 0x0000000c1020723c */ /* 0x000fe20000001820 */
[----:B------:R-:W-:Y:S01]  /*3ef0*/  VIADD R13, R89, 0x68 ;  /* 0x00000068590d7836 */ /* 0x000fe20000000000 */
[----:B------:R-:W-:Y:S01]  /*3f00*/  FSEL R128, R43, -INF , !P3 ;  /* 0xff8000002b807808 */ /* 0x000fe20005800000 */
[----:B------:R-:W-:Y:S01]  /*3f10*/  VIADD R15, R89, 0x71 ;  /* 0x00000071590f7836 */ /* 0x000fe20000000000 */
[----:B------:R-:W-:-:S02]  /*3f20*/  FSEL R58, R31, -INF , !P4 ;  /* 0xff8000001f3a7808 */ /* 0x000fc40006000000 */
[-C--:B------:R-:W-:Y:S01]  /*3f30*/  ISETP.GE.AND P5, PT, R13, R120.reuse, PT ;  /* 0x000000780d00720c */ /* 0x080fe20003fa6270 */
[----:B------:R-:W-:Y:S01]  /*3f40*/  VIADD R13, R89, 0x70 ;  /* 0x00000070590d7836 */ /* 0x000fe20000000000 */
[C---:B-1----:R-:W-:Y:S01]  /*3f50*/  HMMA.16816.F32 R24, R16.reuse, R60, R24 ;  /* 0x0000003c1018723c */ /* 0x042fe20000001818 */
[----:B------:R-:W-:Y:S02]  /*3f60*/  FSEL R118, R41, -INF , !P3 ;  /* 0xff80000029767808 */ /* 0x000fe40005800000 */
[----:B------:R-:W-:Y:S01]  /*3f70*/  FSEL R136, R49, -INF , !P0 ;  /* 0xff80000031887808 */ /* 0x000fe20004000000 */
[----:B------:R-:W-:Y:S01]  /*3f80*/  VIADD R49, R89, 0x61 ;  /* 0x0000006159317836 */ /* 0x000fe20000000000 */
[----:B------:R-:W-:Y:S01]  /*3f90*/  ISETP.GE.AND P3, PT, R13, R120, PT ;  /* 0x000000780d00720c */ /* 0x000fe20003f66270 */
[----:B------:R-:W-:Y:S01]  /*3fa0*/  VIADD R13, R89, 0x78 ;  /* 0x00000078590d7836 */ /* 0x000fe20000000000 */
[----:B------:R-:W-:Y:S01]  /*3fb0*/  FSEL R148, R50, -INF , !P1 ;  /* 0xff80000032947808 */ /* 0x000fe20004800000 */
[----:B------:R-:W-:Y:S01]  /*3fc0*/  HMMA.16816.F32 R20, R16, R62, R20 ;  /* 0x0000003e1014723c */ /* 0x000fe20000001814 */
[----:B------:R-:W-:Y:S01]  /*3fd0*/  FSEL R62, R29, -INF , !P4 ;  /* 0xff8000001d3e7808 */ /* 0x000fe20006000000 */
[----:B------:R-:W-:Y:S01]  /*3fe0*/  VIADD R89, R89, 0x79 ;  /* 0x0000007959597836 */ /* 0x000fe20000000000 */
[----:B------:R-:W-:-:S02]  /*3ff0*/  ISETP.NE.AND P4, PT, R4, 0x1, PT ;  /* 0x000000010400780c */ /* 0x000fc40003f85270 */
        /* <DEDUP_REMOVED lines=44> */
.L_x_9119:
        /* <DEDUP_REMOVED lines=25> */
[----:B------:R-:W-:Y:S02]  /*4450*/  ISETP.GE.AND P2, PT, R0, RZ, PT ;  /* 0x000000ff0000720c */ /* 0x000fe40003f46270 */
[----:B------:R-:W-:-:S07]  /*4460*/  LOP3.LUT R0, RZ, R18, RZ, 0x33, !PT ;  /* 0x00000012ff007212 */ /* 0x000fce00078e33ff */
[----:B------:R-:W-:Y:S02]  /*4470*/  @!P1 IMAD.IADD R19, R19, 0x1, -R14 ;  /* 0x0000000113139824 */ /* 0x000fe400078e0a0e */
[-C--:B------:R-:W-:Y:S01]  /*4480*/  @!P3 IADD3 R13, PT, PT, R13, -R14.reuse, RZ ;  /* 0x8000000e0d0db210 */ /* 0x080fe20007ffe0ff */
[----:B------:R-:W-:Y:S01]  /*4490*/  @!P1 VIADD R15, R15, 0x1 ;  /* 0x000000010f0f9836 */ /* 0x000fe20000000000 */
[----:B------:R-:W-:Y:S01]  /*44a0*/  ISETP.NE.AND P1, PT, R18, RZ, PT ;  /* 0x000000ff1200720c */ /* 0x000fe20003f25270 */
[----:B------:R-:W-:Y:S01]  /*44b0*/  @!P3 VIADD R17, R17, 0x1 ;  /* 0x000000011111b836 */ /* 0x000fe20000000000 */
[-C--:B------:R-:W-:Y:S02]  /*44c0*/  ISETP.GE.U32.AND P5, PT, R19, R14.reuse, PT ;  /* 0x0000000e1300720c */ /* 0x080fe40003fa6070 */
[----:B------:R-:W-:-:S11]  /*44d0*/  ISETP.GE.U32.AND P6, PT, R13, R14, PT ;  /* 0x0000000e0d00720c */ /* 0x000fd60003fc6070 */
[----:B------:R-:W-:Y:S02]  /*44e0*/  @P5 IADD3 R15, PT, PT, R15, 0x1, RZ ;  /* 0x000000010f0f5810 */ /* 0x000fe40007ffe0ff */
[----:B------:R-:W-:-:S03]  /*44f0*/  @P6 VIADD R17, R17, 0x1 ;  /* 0x0000000111116836 */ /* 0x000fc60000000000 */
        /* <DEDUP_REMOVED lines=24> */
.L_x_9120:
[----:B------:R-:W-:Y:S05]  /*4680*/  BSYNC.RECONVERGENT B0 ;  /* 0x0000000000007941 */ /* 0x000fea0003800200 */
.L_x_9118:
[CC--:B------:R-:W-:Y:S01]  /*4690*/  ISETP.GE.AND P2, PT, R182.reuse, R178.reuse, PT ;  /* 0x000000b2b600720c */ /* 0x0c0fe20003f46270 */
[----:B------:R-:W-:Y:S01]  /*46a0*/  BSSY.RECONVERGENT B0, `(.L_x_9121) ;  /* 0x0000041000007945 */ /* 0x000fe20003800200 */
[----:B------:R-:W-:Y:S02]  /*46b0*/  ISETP.GE.AND P0, PT, R182, R178, PT ;  /* 0x000000b2b600720c */ /* 0x000fe40003f06270 */
[----:B------:R-:W-:-:S05]  /*46c0*/  IADD3 R12, P1, PT, R121, R170, RZ ;  /* 0x000000aa790c7210 */ /* 0x000fca0007f3e0ff */
[----:B------:R-:W-:-:S04]  /*46d0*/  IMAD.X R13, R6, 0x1, R169, P1 ;  /* 0x00000001060d7824 */ /* 0x000fc800008e06a9 */
[----:B------:R-:W-:Y:S02]  /*46e0*/  @!P2 IMAD.MOV.U32 R171, RZ, RZ, R169 ;  /* 0x000000ffffaba224 */ /* 0x000fe400078e00a9 */
[-C--:B------:R-:W-:Y:S01]  /*46f0*/  @!P0 MOV R16, R12.reuse ;  /* 0x0000000c00108202 */ /* 0x080fe20000000f00 */
[----:B------:R-:W-:Y:S01]  /*4700*/  @!P0 IMAD.MOV.U32 R17, RZ, RZ, R13 ;  /* 0x000000ffff118224 */ /* 0x000fe200078e000d */
[CC--:B------:R-:W-:Y:S01]  /*4710*/  @!P0 LEA R18, P3, R164.reuse, R12.reuse, 0x5 ;  /* 0x0000000ca4128211 */ /* 0x0c0fe200078628ff */
[----:B------:R-:W-:Y:S01]  /*4720*/  @!PT LDS RZ, [RZ] ;  /* 0x00000000fffff984 */ /* 0x000fe20000000800 */
[----:B------:R-:W-:Y:S01]  /*4730*/  @!PT LDS RZ, [RZ] ;  /* 0x00000000fffff984 */ /* 0x000fe20000000800 */
[----:B------:R-:W-:Y:S01]  /*4740*/  @!PT LDS RZ, [RZ] ;  /* 0x00000000fffff984 */ /* 0x000fe20000000800 */
[----:B------:R1:W-:Y:S01]  /*4750*/  @!P2 LDGSTS.E.BYPASS.LTC128B.128 [R179+0x2000], desc[UR4][R170.64] ;  /* 0x02000000aab3afae */ /* 0x0003e2000b981a04 */
[-C--:B------:R-:W-:Y:S01]  /*4760*/  @!P0 MOV R15, R13.reuse ;  /* 0x0000000d000f8202 */ /* 0x080fe20000000f00 */
[----:B------:R-:W-:Y:S01]  /*4770*/  @!P0 IMAD.MOV.U32 R14, RZ, RZ, R12 ;  /* 0x000000ffff0e8224 */ /* 0x000fe200078e000c */
[CC--:B------:R-:W-:Y:S01]  /*4780*/  @!P0 LEA.HI.X R19, R164.reuse, R13.reuse, R165, 0x5, P3 ;  /* 0x0000000da4138211 */ /* 0x0c0fe200018f2ca5 */
[----:B------:R1:W-:Y:S01]  /*4790*/  @P2 STS.128 [R179+0x2000], RZ ;  /* 0x002000ffb3002388 */ /* 0x0003e20000000c00 */
[CC--:B------:R-:W-:Y:S01]  /*47a0*/  @!P0 LEA R22, P2, R164.reuse, R12.reuse, 0x6 ;  /* 0x0000000ca4168211 */ /* 0x0c0fe200078430ff */
[----:B------:R-:W-:Y:S01]  /*47b0*/  @!P0 IMAD R6, R165, 0x60, RZ ;  /* 0x00000060a5068824 */ /* 0x000fe200078e02ff */
[C---:B------:R-:W-:Y:S01]  /*47c0*/  @!P0 LEA R20, P1, R164.reuse, R12, 0x7 ;  /* 0x0000000ca4148211 */ /* 0x040fe200078238ff */
[C---:B------:R-:W-:Y:S01]  /*47d0*/  @!P0 IMAD.WIDE.U32 R16, R164.reuse, 0x60, R16 ;  /* 0x00000060a4108825 */ /* 0x040fe200078e0010 */
[----:B------:R1:W-:Y:S01]  /*47e0*/  @P0 STS.128 [R179+0x2800], RZ ;  /* 0x002800ffb3000388 */ /* 0x0003e20000000c00 */
[----:B------:R-:W-:-:S02]  /*47f0*/  @!P0 LEA.HI.X R23, R164, R13, R165, 0x6, P2 ;  /* 0x0000000da4178211 */ /* 0x000fc400010f34a5 */
[----:B------:R-:W-:Y:S01]  /*4800*/  @!P0 IMAD R0, R165, 0xa0, RZ ;  /* 0x000000a0a5008824 */ /* 0x000fe200078e02ff */
[----:B------:R-:W-:Y:S01]  /*4810*/  @!PT LDS RZ, [RZ] ;  /* 0x00000000fffff984 */ /* 0x000fe20000000800 */
[----:B------:R-:W-:Y:S01]  /*4820*/  @!PT LDS RZ, [RZ] ;  /* 0x00000000fffff984 */ /* 0x000fe20000000800 */
[----:B------:R-:W-:Y:S01]  /*4830*/  @!PT LDS RZ, [RZ] ;  /* 0x00000000fffff984 */ /* 0x000fe20000000800 */
[----:B------:R1:W-:Y:S01]  /*4840*/  @!P0 LDGSTS.E.BYPASS.LTC128B.128 [R179+0x2800], desc[UR4][R12.64] ;  /* 0x028000000cb38fae */ /* 0x0003e2000b981a04 */
[C---:B------:R-:W-:Y:S01]  /*4850*/  @!P0 IMAD.WIDE.U32 R14, R164.reuse, 0xa0, R14 ;  /* 0x000000a0a40e8825 */ /* 0x040fe200078e000e */
[----:B------:R-:W-:Y:S02]  /*4860*/  @!P0 LEA.HI.X R21, R164, R13, R165, 0x7, P1 ;  /* 0x0000000da4158211 */ /* 0x000fe400008f3ca5 */
[----:B------:R1:W-:Y:S01]  /*4870*/  @P0 STS.128 [R179+0x3000], RZ ;  /* 0x003000ffb3000388 */ /* 0x0003e20000000c00 */
[----:B------:R-:W-:Y:S01]  /*4880*/  @!P0 IMAD.IADD R17, R6, 0x1, R17 ;  /* 0x0000000106118824 */ /* 0x000fe200078e0211 */
[----:B------:R-:W-:Y:S02]  /*4890*/  @!P0 IADD3 R15, PT, PT, R0, R15, RZ ;  /* 0x0000000f000f8210 */ /* 0x000fe40007ffe0ff */
        /* <DEDUP_REMOVED lines=33> */
.L_x_9122:
[----:B------:R-:W-:Y:S05]  /*4ab0*/  BSYNC.RECONVERGENT B0 ;  /* 0x0000000000007941 */ /* 0x000fea0003800200 */
.L_x_9121:
[----:B------:R-:W0:Y:S02]  /*4ac0*/  LDGDEPBAR ;  /* 0x00000000000079af */ /* 0x000e240000000000 */
.L_x_9117:
[----:B------:R-:W-:Y:S05]  /*4ad0*/  BSYNC.RECONVERGENT B1 ;  /* 0x0000000000017941 */ /* 0x000fea0003800200 */
.L_x_9116:
[----:B------:R-:W3:Y:S01]  /*4ae0*/  LD.E R6, desc[UR4][R2.64+0xdc] ;  /* 0x0000dc0402067980 */ /* 0x000ee2000c101900 */
[----:B-1----:R-:W-:Y:S02]  /*4af0*/  FMNMX3.FTZ R15, R92, R94, R85, !PT ;  /* 0x0000005e5c0f7276 */ /* 0x002fe40007810055 */
        /* <DEDUP_REMOVED lines=34> */
[----:B------:R-:W2:Y:S03]  /*4d20*/  SHFL.BFLY PT, R13, R12, 0x2, 0x1f ;  /* 0x0c401f000c0d7f89 */ /* 0x000ea600000e0000 */
[----:B------:R-:W-:Y:S01]  /*4d30*/  IADD3 R153, PT, PT, R7, R158, RZ ;  /* 0x0000009e07997210 */ /* 0x000fe20007ffe0ff */
[----:B------:R-:W-:Y:S04]  /*4d40*/  LDSM.16.MT88.4 R28, [R158+0x6800] ;  /* 0x006800009e1c783b */ /* 0x000fe80000004200 */
[----:B------:R-:W-:Y:S04]  /*4d50*/  LDSM.16.MT88.4 R80, [R153+0x6000] ;  /* 0x006000009950783b */ /* 0x000fe80000004200 */
[----:B------:R-:W-:Y:S01]  /*4d60*/  LDSM.16.MT88.4 R20, [R153+0x6800] ;  /* 0x006800009914783b */ /* 0x000fe20000004200 */
[----:B-1----:R-:W-:-:S02]  /*4d70*/  FMNMX.FTZ R15, R14, R15, !PT ;  /* 0x0000000f0e0f7209 */ /* 0x002fc40007810000 */
        /* <DEDUP_REMOVED lines=10> */
[--C-:B------:R-:W-:Y:S01]  /*4e20*/  FFMA.FTZ R43, R154, R6, -R33.reuse ;  /* 0x000000069a2b7223 */ /* 0x100fe20000010821 */
[----:B------:R-:W-:Y:S01]  /*4e30*/  IADD3 R154, PT, PT, R5, R158, RZ ;  /* 0x0000009e059a7210 */ /* 0x000fe20007ffe0ff */
[-CC-:B------:R-:W-:Y:S01]  /*4e40*/  FFMA.FTZ R56, R92, R6.reuse, -R33.reuse ;  /* 0x000000065c387223 */ /* 0x180fe20000010821 */
[----:B------:R-:W-:Y:S01]  /*4e50*/  FSEL R9, R9, RZ, P0 ;  /* 0x000000ff09097208 */ /* 0x000fe20000000000 */
[-CC-:B------:R-:W-:Y:S01]  /*4e60*/  FFMA.FTZ R49, R94, R6.reuse, -R33.reuse ;  /* 0x000000065e317223 */ /* 0x180fe20000010821 */
[-C--:B------:R-:W-:Y:S01]  /*4e70*/  FFMA.FTZ R52, R85, R6.reuse, -R33 ;  /* 0x0000000655347223 */ /* 0x080fe20000010821 */
[----:B------:R-:W1:Y:S01]  /*4e80*/  LDSM.16.MT88.4 R72, [R154+0x6000] ;  /* 0x006000009a48783b */ /* 0x000e620000004200 */
[----:B------:R-:W-:Y:S01]  /*4e90*/  MUFU.EX2 R43, R43 ;  /* 0x0000002b002b7308 */ /* 0x000fe20000000800 */
[-CC-:B------:R-:W-:Y:S01]  /*4ea0*/  FFMA.FTZ R54, R152, R6.reuse, -R9.reuse ;  /* 0x0000000698367223 */ /* 0x180fe20000010809 */
[----:B------:R-:W-:Y:S01]  /*4eb0*/  IADD3 R152, PT, PT, R5, R153, RZ ;  /* 0x0000009905987210 */ /* 0x000fe20007ffe0ff */
[----:B------:R-:W2:Y:S01]  /*4ec0*/  LDSM.16.MT88.4 R92, [R158+0x6000] ;  /* 0x006000009e5c783b */ /* 0x000ea20000004200 */
[-CC-:B------:R-:W-:Y:S01]  /*4ed0*/  FFMA.FTZ R47, R208, R6.reuse, -R9.reuse ;  /* 0x00000006d02f7223 */ /* 0x180fe20000010809 */
[-CC-:B------:R-:W-:Y:S01]  /*4ee0*/  FFMA.FTZ R48, R84, R6.reuse, -R9.reuse ;  /* 0x0000000654307223 */ /* 0x180fe20000010809 */
[-C--:B------:R-:W-:Y:S01]  /*4ef0*/  FFMA.FTZ R45, R210, R6.reuse, -R9 ;  /* 0x00000006d22d7223 */ /* 0x080fe20000010809 */
[----:B------:R-:W3:Y:S01]  /*4f00*/  LDSM.16.MT88.4 R12, [R152+0x6000] ;  /* 0x00600000980c783b */ /* 0x000ee20000004200 */
[----:B------:R-:W-:Y:S01]  /*4f10*/  MUFU.EX2 R56, R56 ;  /* 0x0000003800387308 */ /* 0x000fe20000000800 */
[-CC-:B------:R-:W-:Y:S01]  /*4f20*/  FFMA.FTZ R50, R96, R6.reuse, -R33.reuse ;  /* 0x0000000660327223 */ /* 0x180fe20000010821 */
[-CC-:B------:R-:W-:Y:S01]  /*4f30*/  FFMA.FTZ R39, R98, R6.reuse, -R33.reuse ;  /* 0x0000000662277223 */ /* 0x180fe20000010821 */
[----:B------:R-:W4:Y:S01]  /*4f40*/  LDSM.16.MT88.4 R24, [R154+0x6800] ;  /* 0x006800009a18783b */ /* 0x000f220000004200 */
[----:B------:R-:W5:Y:S01]  /*4f50*/  MUFU.EX2 R49, R49 ;  /* 0x0000003100317308 */ /* 0x000f620000000800 */
[-C--:B------:R-:W-:Y:S01]  /*4f60*/  FFMA.FTZ R8, R70, R6.reuse, -R33 ;  /* 0x0000000646087223 */ /* 0x080fe20000010821 */
[-CC-:B------:R-:W-:Y:S01]  /*4f70*/  FFMA.FTZ R46, R90, R6.reuse, -R9.reuse ;  /* 0x000000065a2e7223 */ /* 0x180fe20000010809 */
[-CC-:B------:R-:W-:Y:S01]  /*4f80*/  FFMA.FTZ R41, R88, R6.reuse, -R9.reuse ;  /* 0x0000000658297223 */ /* 0x180fe20000010809 */
[----:B------:R-:W5:Y:S01]  /*4f90*/  MUFU.EX2 R52, R52 ;  /* 0x0000003400347308 */ /* 0x000f620000000800 */
[-CC-:B------:R-:W-:Y:S01]  /*4fa0*/  FFMA.FTZ R44, R68, R6.reuse, -R9.reuse ;  /* 0x00000006442c7223 */ /* 0x180fe20000010809 */
[-C--:B------:R-:W-:Y:S01]  /*4fb0*/  FFMA.FTZ R7, R78, R6.reuse, -R9 ;  /* 0x000000064e077223 */ /* 0x080fe20000010809 */
[-CC-:B------:R-:W-:Y:S01]  /*4fc0*/  FFMA.FTZ R5, R76, R6.reuse, -R33.reuse ;  /* 0x000000064c057223 */ /* 0x180fe20000010821 */
[----:B------:R-:W-:Y:S01]  /*4fd0*/  MUFU.EX2 R54, R54 ;  /* 0x0000003600367308 */ /* 0x000fe20000000800 */
[----:B------:R-:W4:Y:S01]  /*4fe0*/  LDSM.16.MT88.4 R16, [R152+0x6800] ;  /* 0x006800009810783b */ /* 0x000f220000004200 */
[-CC-:B------:R-:W-:Y:S01]  /*4ff0*/  FFMA.FTZ R55, R108, R6.reuse, -R33.reuse ;  /* 0x000000066c377223 */ /* 0x180fe20000010821 */
[-C--:B------:R-:W-:Y:S01]  /*5000*/  FFMA.FTZ R51, R206, R6.reuse, -R33 ;  /* 0x00000006ce337223 */ /* 0x080fe20000010821 */
[----:B------:R-:W1:Y:S01]  /*5010*/  MUFU.EX2 R47, R47 ;  /* 0x0000002f002f7308 */ /* 0x000e620000000800 */
[--C-:B------:R-:W-:Y:S01]  /*5020*/  FFMA.FTZ R57, R114, R6, -R9.reuse ;  /* 0x0000000672397223 */ /* 0x100fe20000010809 */
[----:B-----5:R-:W-:Y:S01]  /*5030*/  F2FP.F16.F32.PACK_AB R85, R49, R56 ;  /* 0x000000383155723e */ /* 0x020fe200000000ff */
[-C--:B------:R-:W-:Y:S01]  /*5040*/  FFMA.FTZ R53, R112, R6.reuse, -R9 ;  /* 0x0000000670357223 */ /* 0x080fe20000010809 */
[----:B------:R-:W-:Y:S01]  /*5050*/  MUFU.EX2 R48, R48 ;  /* 0x0000003000307308 */ /* 0x000fe20000000800 */
[--C-:B------:R-:W-:Y:S01]  /*5060*/  FFMA.FTZ R110, R110, R6, -R33.reuse ;  /* 0x000000066e6e7223 */ /* 0x100fe20000010821 */
[----:B------:R-:W-:Y:S01]  /*5070*/  F2FP.F16.F32.PACK_AB R87, R43, R52 ;  /* 0x000000342b57723e */ /* 0x000fe200000000ff */
[-C--:B------:R-:W-:Y:S01]  /*5080*/  FFMA.FTZ R204, R204, R6.reuse, -R33 ;  /* 0x00000006cccc7223 */ /* 0x080fe20000010821 */
[----:B------:R-:W5:Y:S01]  /*5090*/  MUFU.EX2 R45, R45 ;  /* 0x0000002d002d7308 */ /* 0x000f620000000800 */
[-CC-:B------:R-:W-:Y:S01]  /*50a0*/  FFMA.FTZ R202, R202, R6.reuse, -R9.reuse ;  /* 0x00000006caca7223 */ /* 0x180fe20000010809 */
[-C--:B------:R-:W-:Y:S01]  /*50b0*/  FFMA.FTZ R200, R200, R6.reuse, -R9 ;  /* 0x00000006c8c87223 */ /* 0x080fe20000010809 */
[-CC-:B------:R-:W-:Y:S01]  /*50c0*/  FFMA.FTZ R61, R186, R6.reuse, -R33.reuse ;  /* 0x00000006ba3d7223 */ /* 0x180fe20000010821 */
[----:B------:R-:W-:Y:S01]  /*50d0*/  MUFU.EX2 R50, R50 ;  /* 0x0000003200327308 */ /* 0x000fe20000000800 */
[----:B------:R-:W-:Y:S01]  /*50e0*/  FFMA.FTZ R59, R198, R6, -R33 ;  /* 0x00000006c63b7223 */ /* 0x000fe20000010821 */
[----:B-1----:R-:W-:Y:S01]  /*50f0*/  F2FP.F16.F32.PACK_AB R84, R47, R54 ;  /* 0x000000362f54723e */ /* 0x002fe200000000ff */
[-CC-:B------:R-:W-:Y:S01]  /*5100*/  FFMA.FTZ R65, R188, R6.reuse, -R9.reuse ;  /* 0x00000006bc417223 */ /* 0x180fe20000010809 */
[----:B------:R-:W-:Y:S01]  /*5110*/  MUFU.EX2 R39, R39 ;  /* 0x0000002700277308 */ /* 0x000fe20000000800 */
[-C--:B------:R-:W-:Y:S01]  /*5120*/  FFMA.FTZ R63, R150, R6.reuse, -R9 ;  /* 0x00000006963f7223 */ /* 0x080fe20000010809 */
[-CC-:B------:R-:W-:Y:S01]  /*5130*/  FFMA.FTZ R120, R190, R6.reuse, -R33.reuse ;  /* 0x00000006be787223 */ /* 0x180fe20000010821 */
[-C--:B------:R-:W-:Y:S01]  /*5140*/  FFMA.FTZ R196, R196, R6.reuse, -R33 ;  /* 0x00000006c4c47223 */ /* 0x080fe20000010821 */
[----:B------:R-:W-:Y:S01]  /*5150*/  MUFU.EX2 R8, R8 ;  /* 0x0000000800087308 */ /* 0x000fe20000000800 */
[--C-:B------:R-:W-:Y:S01]  /*5160*/  FFMA.FTZ R194, R194, R6, -R9.reuse ;  /* 0x00000006c2c27223 */ /* 0x100fe20000010809 */
[----:B-----5:R-:W-:Y:S01]  /*5170*/  F2FP.F16.F32.PACK_AB R86, R45, R48 ;  /* 0x000000302d56723e */ /* 0x020fe200000000ff */
[-CC-:B------:R-:W-:Y:S01]  /*5180*/  FFMA.FTZ R192, R192, R6.reuse, -R9.reuse ;  /* 0x00000006c0c07223 */ /* 0x180fe20000010809 */
[----:B------:R-:W-:Y:S01]  /*5190*/  MUFU.EX2 R46, R46 ;  /* 0x0000002e002e7308 */ /* 0x000fe20000000800 */
[-C--:B------:R-:W-:Y:S01]  /*51a0*/  FFMA.FTZ R107, R136, R6.reuse, -R9 ;  /* 0x00000006886b7223 */ /* 0x080fe20000010809 */
[-CC-:B------:R-:W-:Y:S01]  /*51b0*/  FFMA.FTZ R101, R148, R6.reuse, -R33.reuse ;  /* 0x0000000694657223 */ /* 0x180fe20000010821 */
[-C--:B------:R-:W-:Y:S01]  /*51c0*/  FFMA.FTZ R67, R144, R6.reuse, -R33 ;  /* 0x0000000690437223 */ /* 0x080fe20000010821 */
[----:B------:R-:W1:Y:S01]  /*51d0*/  MUFU.EX2 R41, R41 ;  /* 0x0000002900297308 */ /* 0x000e620000000800 */
[C---:B------:R-:W-:Y:S01]  /*51e0*/  HMMA.16816.F32 R68, R84.reuse, R72, RZ ;  /* 0x000000485444723c */ /* 0x040fe200000018ff */
[-CC-:B------:R-:W-:Y:S01]  /*51f0*/  FFMA.FTZ R105, R134, R6.reuse, -R9.reuse ;  /* 0x0000000686697223 */ /* 0x180fe20000010809 */
[-CC-:B------:R-:W-:Y:S01]  /*5200*/  FFMA.FTZ R136, R138, R6.reuse, -R9.reuse ;  /* 0x000000068a887223 */ /* 0x180fe20000010809 */
[----:B------:R-:W-:Y:S01]  /*5210*/  MUFU.EX2 R44, R44 ;  /* 0x0000002c002c7308 */ /* 0x000fe20000000800 */
[-C--:B------:R-:W-:Y:S01]  /*5220*/  FFMA.FTZ R103, R142, R6.reuse, -R9 ;  /* 0x000000068e677223 */ /* 0x080fe20000010809 */
[-CC-:B------:R-:W-:Y:S01]  /*5230*/  FFMA.FTZ R146, R146, R6.reuse, -R33.reuse ;  /* 0x0000000692927223 */ /* 0x180fe20000010821 */
[-C--:B------:R-:W-:Y:S01]  /*5240*/  FFMA.FTZ R140, R140, R6.reuse, -R33 ;  /* 0x000000068c8c7223 */ /* 0x080fe20000010821 */
[----:B------:R-:W5:Y:S01]  /*5250*/  MUFU.EX2 R7, R7 ;  /* 0x0000000700077308 */ /* 0x000f620000000800 */
[C---:B------:R-:W-:Y:S01]  /*5260*/  HMMA.16816.F32 R72, R84.reuse, R74, RZ ;  /* 0x0000004a5448723c */ /* 0x040fe200000018ff */
[-C--:B------:R-:W-:Y:S01]  /*5270*/  FFMA.FTZ R118, R118, R6.reuse, -R9 ;  /* 0x0000000676767223 */ /* 0x080fe20000010809 */
[-CC-:B------:R-:W-:Y:S01]  /*5280*/  FFMA.FTZ R109, R124, R6.reuse, -R33.reuse ;  /* 0x000000067c6d7223 */ /* 0x180fe20000010821 */
[----:B------:R-:W4:Y:S01]  /*5290*/  MUFU.EX2 R5, R5 ;  /* 0x0000000500057308 */ /* 0x000f220000000800 */
[-CC-:B------:R-:W-:Y:S01]  /*52a0*/  FFMA.FTZ R104, R104, R6.reuse, -R33.reuse ;  /* 0x0000000668687223 */ /* 0x180fe20000010821 */
[-C--:B------:R-:W-:Y:S01]  /*52b0*/  FFMA.FTZ R111, R106, R6.reuse, -R33 ;  /* 0x000000066a6f7223 */ /* 0x080fe20000010821 */
[-CC-:B------:R-:W-:Y:S01]  /*52c0*/  FFMA.FTZ R113, R66, R6.reuse, -R9.reuse ;  /* 0x0000000642717223 */ /* 0x180fe20000010809 */
[----:B------:R-:W-:Y:S01]  /*52d0*/  MUFU.EX2 R108, R204 ;  /* 0x000000cc006c7308 */ /* 0x000fe20000000800 */
[C---:B--2---:R-:W-:Y:S01]  /*52e0*/  HMMA.16816.F32 R96, R84.reuse, R92, RZ ;  /* 0x0000005c5460723c */ /* 0x044fe200000018ff */
[-C--:B------:R-:W-:Y:S01]  /*52f0*/  FFMA.FTZ R117, R62, R6.reuse, -R9 ;  /* 0x000000063e757223 */ /* 0x080fe20000010809 */
[-CC-:B------:R-:W-:Y:S01]  /*5300*/  FFMA.FTZ R115, R58, R6.reuse, -R33.reuse ;  /* 0x000000063a737223 */ /* 0x180fe20000010821 */
[----:B------:R-:W-:Y:S01]  /*5310*/  MUFU.EX2 R55, R55 ;  /* 0x0000003700377308 */ /* 0x000fe20000000800 */
[-C--:B------:R-:W-:Y:S01]  /*5320*/  FFMA.FTZ R102, R102, R6.reuse, -R33 ;  /* 0x0000000666667223 */ /* 0x080fe20000010821 */
[-CC-:B------:R-:W-:Y:S01]  /*5330*/  FFMA.FTZ R106, R60, R6.reuse, -R9.reuse ;  /* 0x000000063c6a7223 */ /* 0x180fe20000010809 */
        /* <DEDUP_REMOVED lines=12> */
[----:B------:R-:W-:Y:S01]  /*5400*/  FADD.FTZ R45, R45, R48 ;  /* 0x000000302d2d7221 */ /* 0x000fe20000010000 */
[----:B------:R-:W-:Y:S01]  /*5410*/  MUFU.EX2 R112, R200 ;  /* 0x000000c800707308 */ /* 0x000fe20000000800 */
[-C--:B------:R-:W-:Y:S01]  /*5420*/  FFMA.FTZ R37, R37, R6.reuse, -R9 ;  /* 0x0000000625257223 */ /* 0x080fe20000010809 */
[----:B------:R-:W-:-:S02]  /*5430*/  FFMA.FTZ R189, R32, R6, -R33 ;  /* 0x0000000620bd7223 */ /* 0x000fc40000010821 */
        /* <DEDUP_REMOVED lines=10> */
[-CC-:B------:R-:W-:Y:S01]  /*54e0*/  FFMA.FTZ R43, R42, R6.reuse, -R33.reuse ;  /* 0x000000062a2b7223 */ /* 0x180fe20000010821 */
[--C-:B------:R-:W-:Y:S01]  /*54f0*/  FFMA.FTZ R42, R40, R6, -R33.reuse ;  /* 0x00000006282a7223 */ /* 0x100fe20000010821 */
[----:B------:R-:W-:Y:S01]  /*5500*/  HMMA.16816.F32 R84, R84, R14, RZ ;  /* 0x0000000e5454723c */ /* 0x000fe200000018ff */
[----:B-----5:R-:W-:Y:S01]  /*5510*/  F2FP.F16.F32.PACK_AB R14, R7, R44 ;  /* 0x0000002c070e723e */ /* 0x020fe200000000ff */
[----:B------:R-:W-:Y:S01]  /*5520*/  MUFU.EX2 R59, R59 ;  /* 0x0000003b003b7308 */ /* 0x000fe20000000800 */
[----:B----4-:R-:W-:Y:S01]  /*5530*/  F2FP.F16.F32.PACK_AB R15, R5, R8 ;  /* 0x00000008050f723e */ /* 0x010fe200000000ff */
[----:B------:R-:W-:Y:S01]  /*5540*/  FADD.FTZ R41, R41, R46 ;  /* 0x0000002e29297221 */ /* 0x000fe20000010000 */
[-C--:B------:R-:W-:Y:S01]  /*5550*/  FFMA.FTZ R45, R36, R6.reuse, -R33 ;  /* 0x00000006242d7223 */ /* 0x080fe20000010821 */
[----:B------:R-:W-:Y:S02]  /*5560*/  MUFU.EX2 R188, R194 ;  /* 0x000000c200bc7308 */ /* 0x000fe40000000800 */
[----:B------:R-:W-:Y:S01]  /*5570*/  FADD.FTZ R44, R44, R41 ;  /* 0x000000292c2c7221 */ /* 0x000fe20000010000 */
[-CC-:B------:R-:W-:Y:S01]  /*5580*/  FFMA.FTZ R41, R34, R6.reuse, -R9.reuse ;  /* 0x0000000622297223 */ /* 0x180fe20000010809 */
        /* <DEDUP_REMOVED lines=15> */
[----:B------:R-:W-:Y:S04]  /*5680*/  MUFU.EX2 R105, R105 ;  /* 0x0000006900697308 */ /* 0x000fe80000000800 */
[----:B------:R2:W5:Y:S02]  /*5690*/  MUFU.EX2 R138, R107 ;  /* 0x0000006b008a7308 */ /* 0x0005640000000800 */
[C---:B------:R-:W-:Y:S01]  /*56a0*/  HMMA.16816.F32 R80, R12.reuse, R22, R80 ;  /* 0x000000160c50723c */ /* 0x040fe20000001850 */
[----:B------:R-:W4:Y:S01]  /*56b0*/  LDSM.16.MT88.4 R20, [R153+0x7000] ;  /* 0x007000009914783b */ /* 0x000f220000004200 */
[----:B------:R-:W-:Y:S04]  /*56c0*/  MUFU.EX2 R136, R136 ;  /* 0x0000008800887308 */ /* 0x000fe80000000800 */
[----:B------:R-:W5:Y:S02]  /*56d0*/  MUFU.EX2 R103, R103 ;  /* 0x0000006700677308 */ /* 0x000f640000000800 */
[----:B------:R-:W-:Y:S02]  /*56e0*/  HMMA.16816.F32 R88, R12, R16, R88 ;  /* 0x000000100c58723c */ /* 0x000fe40000001858 */
[----:B------:R-:W-:Y:S01]  /*56f0*/  MUFU.EX2 R118, R118 ;  /* 0x0000007600767308 */ /* 0x000fe20000000800 */
[----:B--2---:R-:W-:-:S03]  /*5700*/  FFMA.FTZ R107, R126, R6, -R9 ;  /* 0x000000067e6b7223 */ /* 0x004fc60000010809 */
[----:B------:R-:W-:Y:S02]  /*5710*/  MUFU.EX2 R109, R109 ;  /* 0x0000006d006d7308 */ /* 0x000fe40000000800 */
[----:B------:R-:W-:Y:S01]  /*5720*/  HMMA.16816.F32 R84, R12, R18, R84 ;  /* 0x000000120c54723c */ /* 0x000fe20000001854 */
[----:B------:R-:W2:Y:S01]  /*5730*/  LDSM.16.MT88.4 R16, [R152+0x7000] ;  /* 0x007000009810783b */ /* 0x000ea20000004200 */
[----:B------:R-:W-:Y:S01]  /*5740*/  F2FP.F16.F32.PACK_AB R12, R57, R114 ;  /* 0x00000072390c723e */ /* 0x000fe200000000ff */
[----:B------:R-:W-:Y:S01]  /*5750*/  MUFU.EX2 R107, R107 ;  /* 0x0000006b006b7308 */ /* 0x000fe20000000800 */
[----:B------:R-:W-:Y:S02]  /*5760*/  F2FP.F16.F32.PACK_AB R13, R55, R108 ;  /* 0x0000006c370d723e */ /* 0x000fe400000000ff */
[----:B------:R-:W-:Y:S01]  /*5770*/  F2FP.F16.F32.PACK_AB R14, R53, R112 ;  /* 0x00000070350e723e */ /* 0x000fe200000000ff */
[----:B------:R-:W-:Y:S01]  /*5780*/  MUFU.EX2 R104, R104 ;  /* 0x0000006800687308 */ /* 0x000fe20000000800 */
[----:B------:R-:W-:-:S03]  /*5790*/  F2FP.F16.F32.PACK_AB R15, R110, R51 ;  /* 0x000000336e0f723e */ /* 0x000fc600000000ff */
[----:B------:R-:W-:Y:S04]  /*57a0*/  MUFU.EX2 R111, R111 ;  /* 0x0000006f006f7308 */ /* 0x000fe80000000800 */
[C---:B---3--:R-:W-:Y:S01]  /*57b0*/  HMMA.16816.F32 R68, R12.reuse, R24, R68 ;  /* 0x000000180c44723c */ /* 0x048fe20000001844 */
[----:B------:R-:W-:Y:S04]  /*57c0*/  MUFU.EX2 R60, R102 ;  /* 0x00000066003c7308 */ /* 0x000fe80000000800 */
[----:B------:R-:W-:Y:S03]  /*57d0*/  MUFU.EX2 R66, R106 ;  /* 0x0000006a00427308 */ /* 0x000fe60000000800 */
[C---:B------:R-:W-:Y:S01]  /*57e0*/  HMMA.16816.F32 R72, R12.reuse, R26, R72 ;  /* 0x0000001a0c48723c */ /* 0x040fe20000001848 */
[----:B------:R-:W3:Y:S01]  /*57f0*/  LDSM.16.MT88.4 R24, [R154+0x7800] ;  /* 0x007800009a18783b */ /* 0x000ee20000004200 */
[----:B------:R-:W-:Y:S04]  /*5800*/  MUFU.EX2 R113, R113 ;  /* 0x0000007100717308 */ /* 0x000fe80000000800 */
[----:B------:R-:W-:Y:S02]  /*5810*/  MUFU.EX2 R62, R64 ;  /* 0x00000040003e7308 */ /* 0x000fe40000000800 */
[C---:B-1----:R-:W-:Y:S02]  /*5820*/  HMMA.16816.F32 R96, R12.reuse, R28, R96 ;  /* 0x0000001c0c60723c */ /* 0x042fe40000001860 */
[----:B------:R-:W-:Y:S04]  /*5830*/  MUFU.EX2 R117, R117 ;  /* 0x0000007500757308 */ /* 0x000fe80000000800 */
        /* <DEDUP_REMOVED lines=35> */
[----:B-1----:R-:W-:Y:S01]  /*5a70*/  HMMA.16816.F32 R92, R12, R30, R92 ;  /* 0x0000001e0c5c723c */ /* 0x002fe2000000185c */
[-C--:B------:R-:W-:Y:S01]  /*5a80*/  FFMA.FTZ R31, R116, R6.reuse, -R9 ;  /* 0x00000006741f7223 */ /* 0x080fe20000010809 */
[-C--:B------:R-:W-:Y:S01]  /*5a90*/  FFMA.FTZ R30, R128, R6.reuse, -R33 ;  /* 0x00000006801e7223 */ /* 0x080fe20000010821 */
[-CC-:B------:R-:W-:Y:S01]  /*5aa0*/  FFMA.FTZ R116, R122, R6.reuse, -R9.reuse ;  /* 0x000000067a747223 */ /* 0x180fe20000010809 */
[----:B------:R-:W-:Y:S01]  /*5ab0*/  FFMA.FTZ R9, R35, R6, -R9 ;  /* 0x0000000623097223 */ /* 0x000fe20000010809 */
[----:B------:R-:W-:-:S02]  /*5ac0*/  FADD.FTZ R35, R7, R44 ;  /* 0x0000002c07237221 */ /* 0x000fc40000010000 */
[----:B------:R-:W1:Y:S01]  /*5ad0*/  MUFU.EX2 R31, R31 ;  /* 0x0000001f001f7308 */ /* 0x000e620000000800 */
[----:B------:R-:W-:Y:S01]  /*5ae0*/  HMMA.16816.F32 R96, R12, R28, R96 ;  /* 0x0000001c0c60723c */ /* 0x000fe20000001860 */
[-CC-:B------:R-:W-:Y:S01]  /*5af0*/  FFMA.FTZ R29, R130, R6.reuse, -R33.reuse ;  /* 0x00000006821d7223 */ /* 0x180fe20000010821 */
[----:B------:R-:W-:Y:S01]  /*5b00*/  FFMA.FTZ R28, R132, R6, -R33 ;  /* 0x00000006841c7223 */ /* 0x000fe20000010821 */
[----:B------:R-:W-:Y:S01]  /*5b10*/  MUFU.EX2 R30, R30 ;  /* 0x0000001e001e7308 */ /* 0x000fe20000000800 */
[----:B------:R-:W-:-:S03]  /*5b20*/  FADD.FTZ R114, R114, R35 ;  /* 0x0000002372727221 */ /* 0x000fc60000010000 */
[----:B------:R-:W5:Y:S01]  /*5b30*/  MUFU.EX2 R29, R29 ;  /* 0x0000001d001d7308 */ /* 0x000f620000000800 */
[C---:B----4-:R-:W-:Y:S01]  /*5b40*/  HMMA.16816.F32 R76, R12.reuse, R20, R76 ;  /* 0x000000140c4c723c */ /* 0x050fe2000000184c */
[----:B------:R-:W-:Y:S02]  /*5b50*/  FADD.FTZ R57, R57, R114 ;  /* 0x0000007239397221 */ /* 0x000fe40000010000 */
[----:B------:R-:W-:Y:S02]  /*5b60*/  MUFU.EX2 R28, R28 ;  /* 0x0000001c001c7308 */ /* 0x000fe40000000800 */
[----:B------:R-:W-:Y:S02]  /*5b70*/  FADD.FTZ R112, R112, R57 ;  /* 0x0000003970707221 */ /* 0x000fe40000010000 */
[----:B------:R-:W4:Y:S01]  /*5b80*/  MUFU.EX2 R116, R116 ;  /* 0x0000007400747308 */ /* 0x000f220000000800 */
[C---:B------:R-:W-:Y:S01]  /*5b90*/  HMMA.16816.F32 R80, R12.reuse, R22, R80 ;  /* 0x000000160c50723c */ /* 0x040fe20000001850 */
[----:B------:R-:W3:Y:S01]  /*5ba0*/  LDSM.16.MT88.4 R20, [R154+0x8800] ;  /* 0x008800009a14783b */ /* 0x000ee20000004200 */
[----:B------:R-:W-:Y:S01]  /*5bb0*/  FADD.FTZ R53, R53, R112 ;  /* 0x0000007035357221 */ /* 0x000fe20000010000 */
[----:B------:R-:W-:Y:S03]  /*5bc0*/  MUFU.EX2 R7, R37 ;  /* 0x0000002500077308 */ /* 0x000fe60000000800 */
[----:B------:R-:W-:Y:S01]  /*5bd0*/  FADD.FTZ R188, R188, R53 ;  /* 0x00000035bcbc7221 */ /* 0x000fe20000010000 */
[----:B------:R-:W-:Y:S01]  /*5be0*/  MUFU.EX2 R6, R9 ;  /* 0x0000000900067308 */ /* 0x000fe20000000800 */
[----:B--2---:R-:W-:Y:S02]  /*5bf0*/  HMMA.16816.F32 R88, R12, R16, R88 ;  /* 0x000000100c58723c */ /* 0x004fe40000001858 */
[----:B------:R-:W-:-:S06]  /*5c00*/  FADD.FTZ R65, R65, R188 ;  /* 0x000000bc41417221 */ /* 0x000fcc0000010000 */
[----:B------:R-:W-:Y:S01]  /*5c10*/  HMMA.16816.F32 R84, R12, R18, R84 ;  /* 0x000000120c54723c */ /* 0x000fe20000001854 */
[----:B------:R-:W2:Y:S01]  /*5c20*/  LDSM.16.MT88.4 R16, [R153+0x8800] ;  /* 0x008800009910783b */ /* 0x000ea20000004200 */
[----:B-1----:R-:W-:Y:S02]  /*5c30*/  F2FP.F16.F32.PACK_AB R12, R118, R31 ;  /* 0x0000001f760c723e */ /* 0x002fe400000000ff */
[----:B-----5:R-:W-:Y:S02]  /*5c40*/  F2FP.F16.F32.PACK_AB R13, R30, R29 ;  /* 0x0000001d1e0d723e */ /* 0x020fe400000000ff */
[----:B----4-:R-:W-:Y:S02]  /*5c50*/  F2FP.F16.F32.PACK_AB R14, R116, R107 ;  /* 0x0000006b740e723e */ /* 0x010fe400000000ff */
[----:B------:R-:W-:-:S07]  /*5c60*/  F2FP.F16.F32.PACK_AB R15, R109, R28 ;  /* 0x0000001c6d0f723e */ /* 0x000fce00000000ff */
[C---:B---3--:R-:W-:Y:S08]  /*5c70*/  HMMA.16816.F32 R96, R12.reuse, R24, R96 ;  /* 0x000000180c60723c */ /* 0x048ff00000001860 */
[C---:B------:R-:W-:Y:S01]  /*5c80*/  HMMA.16816.F32 R92, R12.reuse, R26, R92 ;  /* 0x0000001a0c5c723c */ /* 0x040fe2000000185c */
[----:B------:R-:W1:Y:S07]  /*5c90*/  LDSM.16.MT88.4 R24, [R152+0x8800] ;  /* 0x008800009818783b */ /* 0x000e6e0000004200 */
        /* <DEDUP_REMOVED lines=8> */
[----:B------:R-:W1:Y:S01]  /*5d20*/  LDSM.16.MT88.4 R24, [R153+0x9000] ;  /* 0x009000009918783b */ /* 0x000e620000004200 */
[----:B------:R-:W-:-:S02]  /*5d30*/  F2FP.F16.F32.PACK_AB R12, R113, R66 ;  /* 0x00000042710c723e */ /* 0x000fc400000000ff */
[----:B------:R-:W-:Y:S02]  /*5d40*/  F2FP.F16.F32.PACK_AB R13, R111, R104 ;  /* 0x000000686f0d723e */ /* 0x000fe400000000ff */
[----:B------:R-:W-:Y:S02]  /*5d50*/  F2FP.F16.F32.PACK_AB R14, R117, R62 ;  /* 0x0000003e750e723e */ /* 0x000fe400000000ff */
[----:B------:R-:W-:-:S07]  /*5d60*/  F2FP.F16.F32.PACK_AB R15, R115, R60 ;  /* 0x0000003c730f723e */ /* 0x000fce00000000ff */
[C---:B---3--:R-:W-:Y:S08]  /*5d70*/  HMMA.16816.F32 R96, R12.reuse, R20, R96 ;  /* 0x000000140c60723c */ /* 0x048ff00000001860 */
[C---:B------:R-:W-:Y:S01]  /*5d80*/  HMMA.16816.F32 R92, R12.reuse, R22, R92 ;  /* 0x000000160c5c723c */ /* 0x040fe2000000185c */
[----:B------:R-:W3:Y:S07]  /*5d90*/  LDSM.16.MT88.4 R20, [R152+0x9000] ;  /* 0x009000009814783b */ /* 0x000eee0000004200 */
[----:B--2---:R-:W-:Y:S01]  /*5da0*/  HMMA.16816.F32 R68, R12, R16, R68 ;  /* 0x000000100c44723c */ /* 0x004fe20000001844 */
[----:B------:R-:W-:-:S02]  /*5db0*/  FADD.FTZ R17, R39, R50 ;  /* 0x0000003227117221 */ /* 0x000fc40000010000 */
[----:B------:R-:W-:Y:S02]  /*5dc0*/  MUFU.EX2 R39, R43 ;  /* 0x0000002b00277308 */ /* 0x000fe40000000800 */
[----:B------:R-:W-:Y:S02]  /*5dd0*/  FADD.FTZ R40, R8, R17 ;  /* 0x0000001108287221 */ /* 0x000fe40000010000 */
[----:B------:R-:W-:Y:S01]  /*5de0*/  MUFU.EX2 R8, R45 ;  /* 0x0000002d00087308 */ /* 0x000fe20000000800 */
[C---:B------:R-:W-:Y:S01]  /*5df0*/  HMMA.16816.F32 R72, R12.reuse, R18, R72 ;  /* 0x000000120c48723c */ /* 0x040fe20000001848 */
[----:B------:R-:W2:Y:S07]  /*5e00*/  LDSM.16.MT88.4 R16, [R158+0x9800] ;  /* 0x009800009e10783b */ /* 0x000eae0000004200 */
[----:B-1----:R-:W-:Y:S01]  /*5e10*/  HMMA.16816.F32 R76, R12, R24, R76 ;  /* 0x000000180c4c723c */ /* 0x002fe2000000184c */
[----:B------:R-:W-:-:S02]  /*5e20*/  FADD.FTZ R25, R5, R40 ;  /* 0x0000002805197221 */ /* 0x000fc40000010000 */
[----:B------:R-:W1:Y:S02]  /*5e30*/  MUFU.EX2 R5, R41 ;  /* 0x0000002900057308 */ /* 0x000e640000000800 */
[----:B------:R-:W-:-:S03]  /*5e40*/  FADD.FTZ R108, R108, R25 ;  /* 0x000000196c6c7221 */ /* 0x000fc60000010000 */
[----:B------:R-:W-:Y:S01]  /*5e50*/  HMMA.16816.F32 R80, R12, R26, R80 ;  /* 0x0000001a0c50723c */ /* 0x000fe20000001850 */
[----:B------:R-:W4:Y:S01]  /*5e60*/  LDSM.16.MT88.4 R24, [R154+0x9800] ;  /* 0x009800009a18783b */ /* 0x000f220000004200 */
[----:B------:R-:W-:-:S06]  /*5e70*/  FADD.FTZ R32, R55, R108 ;  /* 0x0000006c37207221 */ /* 0x000fcc0000010000 */
[----:B---3--:R-:W-:Y:S01]  /*5e80*/  HMMA.16816.F32 R88, R12, R20, R88 ;  /* 0x000000140c58723c */ /* 0x008fe20000001858 */
[----:B------:R-:W-:-:S04]  /*5e90*/  FADD.FTZ R21, R51, R32 ;  /* 0x0000002033157221 */ /* 0x000fc80000010000 */
[----:B------:R-:W-:-:S03]  /*5ea0*/  FADD.FTZ R21, R110, R21 ;  /* 0x000000156e157221 */ /* 0x000fc60000010000 */
[----:B------:R-:W-:Y:S01]  /*5eb0*/  HMMA.16816.F32 R84, R12, R22, R84 ;  /* 0x000000160c54723c */ /* 0x000fe20000001854 */
[----:B------:R-:W-:Y:S01]  /*5ec0*/  FADD.FTZ R32, R186, R21 ;  /* 0x00000015ba207221 */ /* 0x000fe20000010000 */
[----:B-1----:R-:W-:Y:S01]  /*5ed0*/  F2FP.F16.F32.PACK_AB R12, R5, R34 ;  /* 0x00000022050c723e */ /* 0x002fe200000000ff */
[----:B------:R-:W1:Y:S01]  /*5ee0*/  LDSM.16.MT88.4 R20, [R153+0x9800] ;  /* 0x009800009914783b */ /* 0x000e620000004200 */
        /* <DEDUP_REMOVED lines=15> */
[----:B------:R-:W-:-:S04]  /*5fe0*/  FADD.FTZ R67, R67, R144 ;  /* 0x0000009043437221 */ /* 0x000fc80000010000 */
        /* <DEDUP_REMOVED lines=35> */
[----:B------:R-:W-:Y:S01]  /*6220*/  IMAD.MOV.U32 R105, RZ, RZ, R0 ;  /* 0x000000ffff697224 */ /* 0x000fe200078e0000 */
[C---:B------:R-:W-:Y:S01]  /*6230*/  IADD3 R186, PT, PT, -R4.reuse, 0x1, RZ ;  /* 0x0000000104ba7810 */ /* 0x040fe20007ffe1ff */
[----:B------:R-:W-:Y:S01]  /*6240*/  IMAD.MOV.U32 R103, RZ, RZ, R100 ;  /* 0x000000ffff677224 */ /* 0x000fe200078e0064 */
[----:B------:R-:W-:Y:S01]  /*6250*/  ISETP.NE.AND.EX P2, PT, R11, RZ, PT, P2 ;  /* 0x000000ff0b00720c */ /* 0x000fe20003f45320 */
[----:B------:R-:W-:-:S12]  /*6260*/  VIADD R187, R4, 0xfffffffe ;  /* 0xfffffffe04bb7836 */ /* 0x000fd80000000000 */
.L_x_9130:
[-C--:B------:R-:W-:Y:S01]  /*6270*/  ISETP.GE.AND P1, PT, R182, R178.reuse, PT ;  /* 0x000000b2b600720c */ /* 0x080fe20003f26270 */
[----:B------:R-:W-:Y:S04]  /*6280*/  DEPBAR.LE SB0, 0x0 ;  /* 0x000080000000791a */ /* 0x000fe80000000000 */
[----:B------:R-:W-:Y:S05]  /*6290*/  WARPSYNC.ALL ;  /* 0x0000000000007948 */ /* 0x000fea0003800000 */
[----:B------:R-:W-:Y:S01]  /*62a0*/  BAR.SYNC.DEFER_BLOCKING 0x0 ;  /* 0x0000000000007b1d */ /* 0x000fe20000010000 */
[----:B------:R-:W-:Y:S02]  /*62b0*/  @!P2 IMAD.MOV.U32 R5, RZ, RZ, RZ ;  /* 0x000000ffff05a224 */ /* 0x000fe400078e00ff */
[----:B------:R-:W-:Y:S02]  /*62c0*/  IMAD.MOV.U32 R4, RZ, RZ, R172 ;  /* 0x000000ffff047224 */ /* 0x000fe400078e00ac */
[----:B------:R-:W-:Y:S01]  /*62d0*/  IMAD.MOV.U32 R0, RZ, RZ, R173 ;  /* 0x000000ffff007224 */ /* 0x000fe200078e00ad */
[----:B------:R-:W-:Y:S01]  /*62e0*/  @!P2 IADD3 R5, P0, PT, RZ, -R5, RZ ;  /* 0x80000005ff05a210 */ /* 0x000fe20007f1e0ff */
[----:B------:R-:W-:Y:S01]  /*62f0*/  IMAD.SHL.U32 R101, R166, 0x20, RZ ;  /* 0x00000020a6657824 */ /* 0x000fe200078e00ff */
[----:B------:R-:W2:Y:S01]  /*6300*/  @!P2 LD.E R6, desc[UR4][R2.64+0x40] ;  /* 0x000040040206a980 */ /* 0x000ea2000c101900 */
[----:B------:R-:W-:Y:S01]  /*6310*/  BSSY.RECONVERGENT B0, `(.L_x_9124) ;  /* 0x0000046000007945 */ /* 0x000fe20003800200 */
[----:B--2---:R-:W-:Y:S04]  /*6320*/  @!P2 IMAD.SHL.U32 R6, R6, 0x80, RZ ;  /* 0x000000800606a824 */ /* 0x004fe800078e00ff */
[----:B------:R-:W-:Y:S01]  /*6330*/  @!P2 IMAD.X R6, RZ, RZ, ~R6, P0 ;  /* 0x000000ffff06a224 */ /* 0x000fe200000e0e06 */
[----:B------:R-:W-:Y:S04]  /*6340*/  ISETP.GE.AND P0, PT, R182, R178, PT ;  /* 0x000000b2b600720c */ /* 0x000fe80003f06270 */
        /* <DEDUP_REMOVED lines=34> */
[----:B------:R-:W-:Y:S02]  /*6570*/  ISETP.GE.AND P4, PT, R7, RZ, PT ;  /* 0x000000ff0700720c */ /* 0x000fe40003f86270 */
[----:B------:R-:W-:Y:S03]  /*6580*/  LOP3.LUT R5, RZ, R6, RZ, 0x33, !PT ;  /* 0x00000006ff057212 */ /* 0x000fe600078e33ff */
[----:B------:R-:W-:Y:S01]  /*6590*/  @P5 VIADD R11, R11, 0x1 ;  /* 0x000000010b0b5836 */ /* 0x000fe20000000000 */
[----:B------:R-:W-:Y:S03]  /*65a0*/  ISETP.NE.AND P5, PT, R6, RZ, PT ;  /* 0x000000ff0600720c */ /* 0x000fe60003fa5270 */
        /* <DEDUP_REMOVED lines=28> */
.L_x_9125:
[----:B------:R-:W-:Y:S05]  /*6770*/  BSYNC.RECONVERGENT B0 ;  /* 0x0000000000007941 */ /* 0x000fea0003800200 */
.L_x_9124:
[----:B------:R-:W-:Y:S01]  /*6780*/  IADD3 R106, P3, PT, R101, R172, RZ ;  /* 0x000000ac656a7210 */ /* 0x000fe20007f7e0ff */
[----:B------:R-:W-:Y:S01]  /*6790*/  @!PT LDS RZ, [RZ] ;  /* 0x00000000fffff984 */ /* 0x000fe20000000800 */
[----:B------:R-:W-:Y:S01]  /*67a0*/  @!PT LDS RZ, [RZ] ;  /* 0x00000000fffff984 */ /* 0x000fe20000000800 */
[----:B------:R-:W-:Y:S01]  /*67b0*/  @!PT LDS RZ, [RZ] ;  /* 0x00000000fffff984 */ /* 0x000fe20000000800 */
[----:B------:R1:W-:Y:S01]  /*67c0*/  @!P1 LDGSTS.E.BYPASS.LTC128B.128 [R179+0x6000], desc[UR4][R172.64] ;  /* 0x06000000acb39fae */ /* 0x0003e2000b981a04 */
[C---:B------:R-:W-:Y:S01]  /*67d0*/  SHF.L.U64.HI R100, R166.reuse, 0x5, R167 ;  /* 0x00000005a6647819 */ /* 0x040fe200000102a7 */
[----:B------:R-:W-:Y:S01]  /*67e0*/  @!P0 IMAD R0, R167, 0x60, RZ ;  /* 0x00000060a7008824 */ /* 0x000fe200078e02ff */
[-C--:B------:R-:W-:Y:S01]  /*67f0*/  @!P0 LEA R198, P4, R166, R106.reuse, 0x6 ;  /* 0x0000006aa6c68211 */ /* 0x080fe200078830ff */
[----:B------:R-:W-:Y:S01]  /*6800*/  @P1 STS.128 [R179+0x6000], RZ ;  /* 0x006000ffb3001388 */ /* 0x000fe20000000c00 */
[-C--:B------:R-:W-:Y:S01]  /*6810*/  @!P0 MOV R192, R106.reuse ;  /* 0x0000006a00c08202 */ /* 0x080fe20000000f00 */
[----:B------:R-:W-:Y:S01]  /*6820*/  IMAD.X R107, R100, 0x1, R173, P3 ;  /* 0x00000001646b7824 */ /* 0x000fe200018e06ad */
[----:B------:R-:W-:Y:S01]  /*6830*/  @!P0 IADD3 R190, P3, PT, R106, R101, RZ ;  /* 0x000000656abe8210 */ /* 0x000fe20007f7e0ff */
[----:B------:R-:W-:Y:S01]  /*6840*/  @P0 STS.128 [R179+0x6800], RZ ;  /* 0x006800ffb3000388 */ /* 0x000fe20000000c00 */
[-C--:B------:R-:W-:Y:S01]  /*6850*/  @!P0 MOV R194, R106.reuse ;  /* 0x0000006a00c28202 */ /* 0x080fe20000000f00 */
[----:B------:R-:W-:Y:S01]  /*6860*/  @!P0 IMAD.MOV.U32 R193, RZ, RZ, R107 ;  /* 0x000000ffffc18224 */ /* 0x000fe200078e006b */
[C---:B------:R-:W-:Y:S01]  /*6870*/  @!P0 LEA.HI.X R199, R166.reuse, R107, R167, 0x6, P4 ;  /* 0x0000006ba6c78211 */ /* 0x040fe200020f34a7 */
[----:B------:R-:W-:Y:S01]  /*6880*/  @!PT LDS RZ, [RZ] ;  /* 0x00000000fffff984 */ /* 0x000fe20000000800 */
[----:B------:R-:W-:Y:S01]  /*6890*/  @!PT LDS RZ, [RZ] ;  /* 0x00000000fffff984 */ /* 0x000fe20000000800 */
[----:B------:R-:W-:Y:S01]  /*68a0*/  @!PT LDS RZ, [RZ] ;  /* 0x00000000fffff984 */ /* 0x000fe20000000800 */
[----:B------:R1:W-:Y:S01]  /*68b0*/  @!P0 LDGSTS.E.BYPASS.LTC128B.128 [R179+0x6800], desc[UR4][R106.64] ;  /* 0x068000006ab38fae */ /* 0x0003e2000b981a04 */
[----:B------:R-:W-:Y:S01]  /*68c0*/  @!P0 IMAD.X R191, R107, 0x1, R100, P3 ;  /* 0x000000016bbf8824 */ /* 0x000fe200018e0664 */
[----:B------:R-:W-:Y:S01]  /*68d0*/  BSSY.RECONVERGENT B1, `(.L_x_9126) ;  /* 0x0000120000017945 */ /* 0x000fe20003800200 */
[C---:B------:R-:W-:Y:S01]  /*68e0*/  @!P0 IMAD.WIDE.U32 R196, R166.reuse, 0x60, R106 ;  /* 0x00000060a6c48825 */ /* 0x040fe200078e006a */
[----:B------:R-:W-:Y:S03]  /*68f0*/  @P0 STS.128 [R179+0x7000], RZ ;  /* 0x007000ffb3000388 */ /* 0x000fe60000000c00 */
[----:B------:R-:W-:Y:S01]  /*6900*/  @!P0 IMAD.WIDE.U32 R192, R166, 0xc0, R192 ;  /* 0x000000c0a6c08825 */ /* 0x000fe200078e00c0 */
[----:B------:R-:W-:Y:S01]  /*6910*/  @!PT LDS RZ, [RZ] ;  /* 0x00000000fffff984 */ /* 0x000fe20000000800 */
[----:B------:R-:W-:Y:S01]  /*6920*/  @!PT LDS RZ, [RZ] ;  /* 0x00000000fffff984 */ /* 0x000fe20000000800 */
[----:B------:R-:W-:Y:S01]  /*6930*/  @!PT LDS RZ, [RZ] ;  /* 0x00000000fffff984 */ /* 0x000fe20000000800 */
[----:B------:R1:W-:Y:S02]  /*6940*/  @!P0 LDGSTS.E.BYPASS.LTC128B.128 [R179+0x7000], desc[UR4][R190.64] ;  /* 0x07000000beb38fae */ /* 0x0003e4000b981a04 */
[----:B------:R-:W-:Y:S01]  /*6950*/  @!P0 IADD3 R197, PT, PT, R0, R197, RZ ;  /* 0x000000c500c58210 */ /* 0x000fe20007ffe0ff */
[C---:B------:R-:W-:Y:S01]  /*6960*/  @!P0 IMAD R100, R167.reuse, 0xc0, RZ ;  /* 0x000000c0a7648824 */ /* 0x040fe200078e02ff */
        /* <DEDUP_REMOVED lines=10> */
[C---:B------:R-:W-:Y:S01]  /*6a10*/  @!P0 LEA R100, P3, R166.reuse, R106, 0x7 ;  /* 0x0000006aa6648211 */ /* 0x040fe200078638ff */
[----:B------:R-:W-:Y:S02]  /*6a20*/  @!P0 IMAD.IADD R195, R101, 0x1, R195 ;  /* 0x0000000165c38824 */ /* 0x000fe400078e02c3 */
[----:B------:R-:W-:Y:S01]  /*6a30*/  @!PT LDS RZ, [RZ] ;  /* 0x00000000fffff984 */ /* 0x000fe20000000800 */
[----:B------:R-:W-:Y:S01]  /*6a40*/  @!PT LDS RZ, [RZ] ;  /* 0x00000000fffff984 */ /* 0x000fe20000000800 */
[----:B------:R-:W-:Y:S01]  /*6a50*/  @!PT LDS RZ, [RZ] ;  /* 0x00000000fffff984 */ /* 0x000fe20000000800 */
[----:B------:R1:W-:Y:S01]  /*6a60*/  @!P0 LDGSTS.E.BYPASS.LTC128B.128 [R179+0x8000], desc[UR4][R196.64] ;  /* 0x08000000c4b38fae */ /* 0x0003e2000b981a04 */
[----:B------:R-:W-:Y:S01]  /*6a70*/  @!P0 LEA.HI.X R101, R166, R107, R167, 0x7, P3 ;  /* 0x0000006ba6658211 */ /* 0x000fe200018f3ca7 */
[----:B------:R-:W-:Y:S02]  /*6a80*/  VIADD R186, R186, 0x1 ;  /* 0x00000001baba7836 */ /* 0x000fe40000000000 */
[----:B------:R-:W-:Y:S03]  /*6a90*/  @P0 STS.128 [R179+0x8800], RZ ;  /* 0x008800ffb3000388 */ /* 0x000fe60000000c00 */
[----:B------:R-:W-:Y:S01]  /*6aa0*/  ISETP.NE.AND P3, PT, R186, RZ, PT ;  /* 0x000000ffba00720c */ /* 0x000fe20003f65270 */
        /* <DEDUP_REMOVED lines=15> */
[----:B------:R-:W2:Y:S04]  /*6ba0*/  LDSM.16.M88.4 R112, [R162+0x2000] ;  /* 0x00200000a270783b */ /* 0x000ea80000000200 */
[----:B------:R-:W3:Y:S04]  /*6bb0*/  LDSM.16.M88.4 R116, [R162+0x2800] ;  /* 0x00280000a274783b */ /* 0x000ee80000000200 */
[----:B------:R-:W4:Y:S04]  /*6bc0*/  LDSM.16.M88.4 R120, [R162+0x3000] ;  /* 0x00300000a278783b */ /* 0x000f280000000200 */
[----:B------:R-:W0:Y:S04]  /*6bd0*/  LDGDEPBAR ;  /* 0x00000000000079af */ /* 0x000e280000000000 */
[----:B------:R-:W5:Y:S04]  /*6be0*/  LDSM.16.M88.4 R124, [R162+0x3800] ;  /* 0x00380000a27c783b */ /* 0x000f680000000200 */
[----:B------:R-:W1:Y:S04]  /*6bf0*/  LDSM.16.M88.4 R128, [R162+0x4000] ;  /* 0x00400000a280783b */ /* 0x000e680000000200 */
[----:B------:R-:W1:Y:S04]  /*6c00*/  LDSM.16.M88.4 R132, [R162+0x4800] ;  /* 0x00480000a284783b */ /* 0x000e680000000200 */
[----:B------:R-:W1:Y:S04]  /*6c10*/  LDSM.16.M88.4 R136, [R162+0x5000] ;  /* 0x00500000a288783b */ /* 0x000e680000000200 */
[----:B------:R-:W1:Y:S04]  /*6c20*/  LDSM.16.M88.4 R140, [R162+0x5800] ;  /* 0x00580000a28c783b */ /* 0x000e680000000200 */
[----:B------:R-:W-:Y:S01]  /*6c30*/  LDSM.16.M88.4 R144, [R161] ;  /* 0x00000000a190783b */ /* 0x000fe20000000200 */
[C---:B--2---:R-:W-:Y:S03]  /*6c40*/  HMMA.16816.F32 R4, R108.reuse, R112, RZ ;  /* 0x000000706c04723c */ /* 0x044fe600000018ff */
[----:B------:R-:W2:Y:S05]  /*6c50*/  LDSM.16.M88.4 R148, [R157+0x2000] ;  /* 0x002000009d94783b */ /* 0x000eaa0000000200 */
        /* <DEDUP_REMOVED lines=67> */
[----:B------:R-:W1:Y:S04]  /*7090*/  LDSM.16.M88.4 R108, [R155+0x3800] ;  /* 0x003800009b6c783b */ /* 0x000e680000000200 */
[----:B------:R-:W5:Y:S03]  /*70a0*/  LDSM.16.M88.4 R116, [R155+0x4000] ;  /* 0x004000009b74783b */ /* 0x000f660000000200 */
        /* <DEDUP_REMOVED lines=41> */
[----:B------:R-:W-:Y:S07]  /*7340*/  IMAD.MOV R101, RZ, RZ, -R101 ;  /* 0x000000ffff657224 */ /* 0x000fee00078e0a65 */
        /* <DEDUP_REMOVED lines=54> */
.L_x_9129:
[----:B------:R-:W-:Y:S05]  /*76b0*/  BSYNC.RECONVERGENT B0 ;  /* 0x0000000000007941 */ /* 0x000fea0003800200 */
.L_x_9128:
[----:B------:R-:W-:Y:S01]  /*76c0*/  @!P1 IMAD.MOV.U32 R171, RZ, RZ, R169 ;  /* 0x000000ffffab9224 */ /* 0x000fe200078e00a9 */
[C---:B------:R-:W-:Y:S01]  /*76d0*/  LEA R114, P3, R164.reuse, R170, 0x5 ;  /* 0x000000aaa4727211 */ /* 0x040fe200078628ff */
[C---:B------:R-:W-:Y:S02]  /*76e0*/  @!P0 IMAD R101, R165.reuse, 0x60, RZ ;  /* 0x00000060a5658824 */ /* 0x040fe400078e02ff */
[----:B------:R-:W-:Y:S01]  /*76f0*/  @!P0 IMAD R100, R165, 0xa0, RZ ;  /* 0x000000a0a5648824 */ /* 0x000fe200078e02ff */
[----:B------:R-:W-:Y:S01]  /*7700*/  @!PT LDS RZ, [RZ] ;  /* 0x00000000fffff984 */ /* 0x000fe20000000800 */
[----:B------:R-:W-:Y:S01]  /*7710*/  @!PT LDS RZ, [RZ] ;  /* 0x00000000fffff984 */ /* 0x000fe20000000800 */
[----:B------:R-:W-:Y:S01]  /*7720*/  @!PT LDS RZ, [RZ] ;  /* 0x00000000fffff984 */ /* 0x000fe20000000800 */
[----:B------:R1:W-:Y:S01]  /*7730*/  @!P1 LDGSTS.E.BYPASS.LTC128B.128 [R179+0x2000], desc[UR4][R170.64] ;  /* 0x02000000aab39fae */ /* 0x0003e2000b981a04 */
[C-C-:B------:R-:W-:Y:S01]  /*7740*/  LEA.HI.X R115, R164.reuse, R169, R165.reuse, 0x5, P3 ;  /* 0x000000a9a4737211 */ /* 0x140fe200018f2ca5 */
[--C-:B------:R-:W-:Y:S01]  /*7750*/  @!P0 IMAD.MOV.U32 R110, RZ, RZ, R114.reuse ;  /* 0x000000ffff6e8224 */ /* 0x100fe200078e0072 */
[CC--:B------:R-:W-:Y:S01]  /*7760*/  @!P0 LEA R116, P3, R164.reuse, R114.reuse, 0x5 ;  /* 0x00000072a4748211 */ /* 0x0c0fe200078628ff */
[----:B------:R1:W-:Y:S01]  /*7770*/  @P1 STS.128 [R179+0x2000], RZ ;  /* 0x002000ffb3001388 */ /* 0x0003e20000000c00 */
[-C--:B------:R-:W-:Y:S01]  /*7780*/  @!P0 MOV R111, R115.reuse ;  /* 0x00000073006f8202 */ /* 0x080fe20000000f00 */
[----:B------:R-:W-:Y:S01]  /*7790*/  @!P0 IMAD.MOV.U32 R108, RZ, RZ, R114 ;  /* 0x000000ffff6c8224 */ /* 0x000fe200078e0072 */
[CC--:B------:R-:W-:Y:S01]  /*77a0*/  @!P0 LEA.HI.X R117, R164.reuse, R115.reuse, R165, 0x5, P3 ;  /* 0x00000073a4758211 */ /* 0x0c0fe200018f2ca5 */
[----:B------:R1:W-:Y:S01]  /*77b0*/  @P0 STS.128 [R179+0x2800], RZ ;  /* 0x002800ffb3000388 */ /* 0x0003e20000000c00 */
[CC--:B------:R-:W-:Y:S01]  /*77c0*/  @!P0 LEA R112, P3, R164.reuse, R114.reuse, 0x6 ;  /* 0x00000072a4708211 */ /* 0x0c0fe200078630ff */
[C---:B------:R-:W-:Y:S01]  /*77d0*/  @!P0 IMAD.WIDE.U32 R110, R164.reuse, 0x60, R110 ;  /* 0x00000060a46e8825 */ /* 0x040fe200078e006e */
[-C--:B------:R-:W-:Y:S01]  /*77e0*/  @!P0 MOV R109, R115.reuse ;  /* 0x00000073006d8202 */ /* 0x080fe20000000f00 */
[----:B------:R-:W-:Y:S01]  /*77f0*/  @!PT LDS RZ, [RZ] ;  /* 0x00000000fffff984 */ /* 0x000fe20000000800 */
[----:B------:R-:W-:Y:S01]  /*7800*/  @!PT LDS RZ, [RZ] ;  /* 0x00000000fffff984 */ /* 0x000fe20000000800 */
[----:B------:R-:W-:Y:S01]  /*7810*/  @!PT LDS RZ, [RZ] ;  /* 0x00000000fffff984 */ /* 0x000fe20000000800 */
[----:B------:R1:W-:Y:S01]  /*7820*/  @!P0 LDGSTS.E.BYPASS.LTC128B.128 [R179+0x2800], desc[UR4][R114.64] ;  /* 0x0280000072b38fae */ /* 0x0003e2000b981a04 */
[CC--:B------:R-:W-:Y:S01]  /*7830*/  @!P0 LEA.HI.X R113, R164.reuse, R115.reuse, R165, 0x6, P3 ;  /* 0x00000073a4718211 */ /* 0x0c0fe200018f34a5 */
[----:B------:R-:W-:Y:S01]  /*7840*/  @!P0 IMAD.IADD R111, R101, 0x1, R111 ;  /* 0x00000001656f8824 */ /* 0x000fe200078e026f */
[----:B------:R-:W-:Y:S01]  /*7850*/  @!P0 MOV R107, R115 ;  /* 0x00000073006b8202 */ /* 0x000fe20000000f00 */
[----:B------:R1:W-:Y:S01]  /*7860*/  @P0 STS.128 [R179+0x3000], RZ ;  /* 0x003000ffb3000388 */ /* 0x0003e20000000c00 */
[----:B------:R-:W-:Y:S03]  /*7870*/  @!P0 IMAD.WIDE.U32 R108, R164, 0xa0, R108 ;  /* 0x000000a0a46c8825 */ /* 0x000fe600078e006c */
        /* <DEDUP_REMOVED lines=8> */
[C---:B------:R-:W-:Y:S01]  /*7900*/  @!P0 LEA R100, P1, R164.reuse, R114, 0x7 ;  /* 0x00000072a4648211 */ /* 0x040fe200078238ff */
[C---:B------:R-:W-:Y:S02]  /*7910*/  @!P0 IMAD.WIDE.U32 R106, R164.reuse, 0xc0, R106 ;  /* 0x000000c0a46a8825 */ /* 0x040fe400078e006a */
[----:B------:R-:W-:Y:S01]  /*7920*/  @!PT LDS RZ, [RZ] ;  /* 0x00000000fffff984 */ /* 0x000fe20000000800 */
[----:B------:R-:W-:Y:S01]  /*7930*/  @!PT LDS RZ, [RZ] ;  /* 0x00000000fffff984 */ /* 0x000fe20000000800 */
[----:B------:R-:W-:Y:S01]  /*7940*/  @!PT LDS RZ, [RZ] ;  /* 0x00000000fffff984 */ /* 0x000fe20000000800 */
[----:B------:R1:W-:Y:S01]  /*7950*/  @!P0 LDGSTS.E.BYPASS.LTC128B.128 [R179+0x3800], desc[UR4][R112.64] ;  /* 0x0380000070b38fae */ /* 0x0003e2000b981a04 */
[----:B------:R-:W-:Y:S01]  /*7960*/  @!P0 LEA.HI.X R101, R164, R115, R165, 0x7, P1 ;  /* 0x00000073a4658211 */ /* 0x000fe200008f3ca5 */
[----:B------:R-:W-:Y:S02]  /*7970*/  @!P0 IMAD.IADD R107, R0, 0x1, R107 ;  /* 0x00000001006b8824 */ /* 0x000fe400078e026b */
        /* <DEDUP_REMOVED lines=21> */
.L_x_9127:
[----:B------:R-:W-:Y:S05]  /*7ad0*/  BSYNC.RECONVERGENT B1 ;  /* 0x0000000000017941 */ /* 0x000fea0003800200 */
.L_x_9126:
        /* <DEDUP_REMOVED lines=411> */
.L_x_9123:
        /* <DEDUP_REMOVED lines=10> */
.L_x_9144:
[----:B------:R-:W2:Y:S01]  /*9530*/  MUFU.RCP R4, R8 ;  /* 0x0000000800047308 */ /* 0x000ea20000001000 */
[----:B------:R-:W-:Y:S01]  /*9540*/  FSETP.NE.FTZ.AND P2, PT, R8, RZ, PT ;  /* 0x000000ff0800720b */ /* 0x000fe20003f55000 */
[----:B------:R-:W1:Y:S01]  /*9550*/  S2UR UR6, SR_CgaCtaId ;  /* 0x00000000000679c3 */ /* 0x000e620000008800 */
[----:B----4-:R-:W-:Y:S01]  /*9560*/  FADD.FTZ R11, R10, R11 ;  /* 0x0000000b0a0b7221 */ /* 0x010fe20000010000 */
[----:B------:R-:W-:-:S04]  /*9570*/  UMOV UR7, 0x400 ;  /* 0x0000040000077882 */ /* 0x000fc80000000000 */
[----:B------:R-:W4:Y:S01]  /*9580*/  MUFU.RCP R5, R11 ;  /* 0x0000000b00057308 */ /* 0x000f220000001000 */
[----:B------:R-:W-:Y:S02]  /*9590*/  FSETP.NE.FTZ.AND P1, PT, R11, RZ, PT ;  /* 0x000000ff0b00720b */ /* 0x000fe40003f35000 */
[----:B--2---:R-:W-:Y:S02]  /*95a0*/  FSEL R6, R4, 1, P2 ;  /* 0x3f80000004067808 */ /* 0x004fe40001000000 */
[----:B------:R-:W2:Y:S03]  /*95b0*/  S2R R4, SR_TID.X ;  /* 0x0000000000047919 */ /* 0x000ea60000002100 */
        /* <DEDUP_REMOVED lines=16> */
[----:B-1----:R-:W-:Y:S01]  /*96c0*/  ULEA UR6, UR6, UR7, 0x18 ;  /* 0x0000000706067291 */ /* 0x002fe2000f8ec0ff */
[----:B----4-:R-:W-:-:S02]  /*96d0*/  FSEL R5, R5, 1, P1 ;  /* 0x3f80000005057808 */ /* 0x010fc40000800000 */
        /* <DEDUP_REMOVED lines=9> */
[C---:B--2---:R-:W-:Y:S01]  /*9770*/  SHF.L.U32 R6, R4.reuse, 0x1, RZ ;  /* 0x0000000104067819 */ /* 0x044fe200000006ff */
[C---:B---3--:R-:W-:Y:S01]  /*9780*/  IMAD.SHL.U32 R10, R4.reuse, 0x20, RZ ;  /* 0x00000020040a7824 */ /* 0x048fe200078e00ff */
[----:B------:R-:W-:Y:S01]  /*9790*/  SHF.L.U32 R9, R4, 0x4, RZ ;  /* 0x0000000404097819 */ /* 0x000fe200000006ff */
[C---:B------:R-:W-:Y:S01]  /*97a0*/  FMUL.FTZ R75, R5.reuse, R75 ;  /* 0x0000004b054b7220 */ /* 0x040fe20000410000 */
[----:B------:R-:W-:Y:S01]  /*97b0*/  LOP3.LUT R13, R6, 0x6, RZ, 0xc0, !PT ;  /* 0x00000006060d7812 */ /* 0x000fe200078ec0ff */
[----:B------:R-:W-:Y:S01]  /*97c0*/  FMUL.FTZ R78, R5, R78 ;  /* 0x0000004e054e7220 */ /* 0x000fe20000410000 */
[----:B------:R-:W-:Y:S01]  /*97d0*/  LOP3.LUT R9, R9, 0x1c0, RZ, 0xc0, !PT ;  /* 0x000001c009097812 */ /* 0x000fe200078ec0ff */
[C---:B------:R-:W-:Y:S01]  /*97e0*/  FMUL.FTZ R79, R5.reuse, R79 ;  /* 0x0000004f054f7220 */ /* 0x040fe20000410000 */
[C---:B------:R-:W-:Y:S01]  /*97f0*/  LOP3.LUT P0, RZ, R4.reuse, 0x4, RZ, 0xc0, !PT ;  /* 0x0000000404ff7812 */ /* 0x040fe2000780c0ff */
[----:B------:R-:W-:Y:S01]  /*9800*/  FMUL.FTZ R82, R5, R82 ;  /* 0x0000005205527220 */ /* 0x000fe20000410000 */
[----:B------:R-:W-:Y:S01]  /*9810*/  LOP3.LUT R10, R13, 0x7c00, R10, 0xf8, !PT ;  /* 0x00007c000d0a7812 */ /* 0x000fe200078ef80a */
[----:B------:R-:W-:Y:S01]  /*9820*/  FMUL.FTZ R83, R5, R83 ;  /* 0x0000005305537220 */ /* 0x000fe20000410000 */
[----:B------:R-:W-:Y:S01]  /*9830*/  LOP3.LUT R9, R9, 0x38, R6, 0xf8, !PT ;  /* 0x0000003809097812 */ /* 0x000fe200078ef806 */
[C---:B------:R-:W-:Y:S01]  /*9840*/  FMUL.FTZ R90, R5.reuse, R90 ;  /* 0x0000005a055a7220 */ /* 0x040fe20000410000 */
[----:B------:R-:W-:Y:S01]  /*9850*/  R2P PR, R4, 0x18 ;  /* 0x0000001804007804 */ /* 0x000fe20000000000 */
[C---:B------:R-:W-:Y:S01]  /*9860*/  FMUL.FTZ R91, R5.reuse, R91 ;  /* 0x0000005b055b7220 */ /* 0x040fe20000410000 */
[----:B------:R-:W-:Y:S01]  /*9870*/  LOP3.LUT R10, R10, R9, RZ, 0xfc, !PT ;  /* 0x000000090a0a7212 */ /* 0x000fe200078efcff */
[----:B------:R-:W-:Y:S01]  /*9880*/  IMAD.MOV.U32 R9, RZ, RZ, 0x20 ;  /* 0x00000020ff097424 */ /* 0x000fe200078e00ff */
[----:B------:R-:W-:Y:S01]  /*9890*/  MOV R6, 0x10 ;  /* 0x0000001000067802 */ /* 0x000fe20000000f00 */
[C---:B------:R-:W-:Y:S01]  /*98a0*/  FMUL.FTZ R86, R5.reuse, R86 ;  /* 0x0000005605567220 */ /* 0x040fe20000410000 */
[----:B------:R-:W-:Y:S01]  /*98b0*/  LEA R13, R10, UR6, 0x1 ;  /* 0x000000060a0d7c11 */ /* 0x000fe2000f8e08ff */
[----:B------:R-:W-:Y:S01]  /*98c0*/  FMUL.FTZ R5, R5, R87 ;  /* 0x0000005705057220 */ /* 0x000fe20000410000 */
[----:B------:R-:W-:-:S02]  /*98d0*/  SEL R10, R9, 0xffffffe0, !P3 ;  /* 0xffffffe0090a7807 */ /* 0x000fc40005800000 */
[C---:B------:R-:W-:Y:S01]  /*98e0*/  IADD3 R15, PT, PT, R13.reuse, 0x40, RZ ;  /* 0x000000400d0f7810 */ /* 0x040fe20007ffe0ff */
[----:B------:R-:W-:Y:S01]  /*98f0*/  STS [R13], R96 ;  /* 0x000000600d007388 */ /* 0x000fe20000000800 */
[----:B------:R-:W-:Y:S01]  /*9900*/  SEL R6, R6, 0xfffffff0, !P0 ;  /* 0xfffffff006067807 */ /* 0x000fe20004000000 */
[----:B------:R-:W-:Y:S01]  /*9910*/  @P4 VIADD R15, R13, 0xffffffc0 ;  /* 0xffffffc00d0f4836 */ /* 0x000fe20000000000 */
[----:B------:R-:W-:Y:S01]  /*9920*/  F2FP.F16.F32.PACK_AB R98, R99, R98 ;  /* 0x000000626362723e */ /* 0x000fe200000000ff */
[----:B------:R-:W-:Y:S01]  /*9930*/  IMAD.IADD R9, R10, 0x1, R13 ;  /* 0x000000010a097824 */ /* 0x000fe200078e020d */
[----:B------:R-:W-:Y:S02]  /*9940*/  F2FP.F16.F32.PACK_AB R86, R5, R86 ;  /* 0x000000560556723e */ /* 0x000fe400000000ff */
[----:B------:R-:W-:Y:S01]  /*9950*/  F2FP.F16.F32.PACK_AB R94, R95, R94 ;  /* 0x0000005e5f5e723e */ /* 0x000fe200000000ff */
[----:B------:R1:W-:Y:S01]  /*9960*/  STS [R13+0x400], R98 ;  /* 0x000400620d007388 */ /* 0x0003e20000000800 */
[----:B------:R-:W-:-:S02]  /*9970*/  IADD3 R5, PT, PT, R6, R13, RZ ;  /* 0x0000000d06057210 */ /* 0x000fc40007ffe0ff */
[----:B------:R-:W-:Y:S02]  /*9980*/  F2FP.F16.F32.PACK_AB R68, R69, R68 ;  /* 0x000000444544723e */ /* 0x000fe400000000ff */
[----:B------:R-:W-:Y:S01]  /*9990*/  F2FP.F16.F32.PACK_AB R70, R71, R70 ;  /* 0x000000464746723e */ /* 0x000fe200000000ff */
[----:B------:R-:W-:Y:S01]  /*99a0*/  STS [R5], R92 ;  /* 0x0000005c05007388 */ /* 0x000fe20000000800 */
[----:B------:R-:W-:Y:S02]  /*99b0*/  IADD3 R19, PT, PT, R10, R15, RZ ;  /* 0x0000000f0a137210 */ /* 0x000fe40007ffe0ff */
[----:B------:R-:W-:Y:S01]  /*99c0*/  F2FP.F16.F32.PACK_AB R72, R73, R72 ;  /* 0x000000484948723e */ /* 0x000fe200000000ff */
[----:B------:R2:W-:Y:S01]  /*99d0*/  STS [R5+0x400], R94 ;  /* 0x0004005e05007388 */ /* 0x0005e20000000800 */
[----:B------:R-:W-:Y:S02]  /*99e0*/  F2FP.F16.F32.PACK_AB R74, R75, R74 ;  /* 0x0000004a4b4a723e */ /* 0x000fe400000000ff */
        /* <DEDUP_REMOVED lines=8> */
[C---:B------:R-:W-:Y:S02]  /*9a70*/  IADD3 R21, PT, PT, R6.reuse, R15, RZ ;  /* 0x0000000f06157210 */ /* 0x040fe40007ffe0ff */
[----:B------:R-:W-:Y:S01]  /*9a80*/  F2FP.F16.F32.PACK_AB R88, R89, R88 ;  /* 0x000000585958723e */ /* 0x000fe200000000ff */
[----:B-1----:R-:W-:Y:S01]  /*9a90*/  IMAD.IADD R13, R6, 0x1, R19 ;  /* 0x00000001060d7824 */ /* 0x002fe200078e0213 */
[----:B------:R-:W-:Y:S01]  /*9aa0*/  F2FP.F16.F32.PACK_AB R90, R91, R90 ;  /* 0x0000005a5b5a723e */ /* 0x000fe200000000ff */
[----:B------:R-:W-:Y:S01]  /*9ab0*/  STS [R17+0x400], R74 ;  /* 0x0004004a11007388 */ /* 0x000fe20000000800 */
[----:B------:R-:W-:-:S03]  /*9ac0*/  F2FP.F16.F32.PACK_AB R84, R85, R84 ;  /* 0x000000545554723e */ /* 0x000fc600000000ff */
[----:B------:R-:W-:Y:S04]  /*9ad0*/  STS [R15], R76 ;  /* 0x0000004c0f007388 */ /* 0x000fe80000000800 */
[----:B------:R-:W-:Y:S04]  /*9ae0*/  STS [R15+0x400], R78 ;  /* 0x0004004e0f007388 */ /* 0x000fe80000000800 */
[----:B------:R-:W-:Y:S04]  /*9af0*/  STS [R21], R80 ;  /* 0x0000005015007388 */ /* 0x000fe80000000800 */
[----:B------:R1:W-:Y:S04]  /*9b00*/  STS [R21+0x400], R82 ;  /* 0x0004005215007388 */ /* 0x0003e80000000800 */
[----:B------:R3:W-:Y:S04]  /*9b10*/  STS [R19], R88 ;  /* 0x0000005813007388 */ /* 0x0007e80000000800 */
[----:B------:R3:W-:Y:S04]  /*9b20*/  STS [R19+0x400], R90 ;  /* 0x0004005a13007388 */ /* 0x0007e80000000800 */
[----:B------:R3:W-:Y:S04]  /*9b30*/  STS [R13], R84 ;  /* 0x000000540d007388 */ /* 0x0007e80000000800 */
[----:B------:R3:W-:Y:S04]  /*9b40*/  STS [R13+0x400], R86 ;  /* 0x000400560d007388 */ /* 0x0007e80000000800 */
[----:B--2---:R-:W2:Y:S04]  /*9b50*/  LD.E.U8 R5, desc[UR4][R2.64+0x1c8] ;  /* 0x0001c80402057980 */ /* 0x004ea8000c101100 */
[----:B------:R-:W4:Y:S01]  /*9b60*/  LD.E.64 R26, desc[UR4][R2.64+0x88] ;  /* 0x00008804021a7980 */ /* 0x000f22000c101b00 */
[----:B------:R-:W1:Y:S01]  /*9b70*/  @P2 MUFU.LG2 R8, R8 ;  /* 0x0000000800082308 */ /* 0x000e620000000c00 */
[----:B--2---:R-:W-:-:S13]  /*9b80*/  ISETP.NE.AND P3, PT, R5, RZ, PT ;  /* 0x000000ff0500720c */ /* 0x004fda0003f65270 */
[----:B------:R-:W2:Y:S04]  /*9b90*/  @!P3 LD.E R5, desc[UR4][R2.64+0x60] ;  /* 0x000060040205b980 */ /* 0x000ea8000c101900 */
[----:B------:R-:W3:Y:S01]  /*9ba0*/  @!P3 LD.E R25, desc[UR4][R2.64+0xb4] ;  /* 0x0000b4040219b980 */ /* 0x000ee2000c101900 */
[----:B------:R-:W4:Y:S01]  /*9bb0*/  @P1 MUFU.LG2 R11, R11 ;  /* 0x0000000b000b1308 */ /* 0x000f220000000c00 */
[----:B------:R-:W-:Y:S02]  /*9bc0*/  ISETP.NE.AND P0, PT, R181, -0x1, PT ;  /* 0xffffffffb500780c */ /* 0x000fe40003f05270 */
[----:B------:R-:W-:Y:S02]  /*9bd0*/  SHF.R.U32.HI R6, RZ, 0x1, R4 ;  /* 0x00000001ff067819 */ /* 0x000fe40000011604 */
[----:B------:R-:W-:-:S02]  /*9be0*/  LOP3.LUT P4, RZ, R4, 0x3, RZ, 0xc0, !PT ;  /* 0x0000000304ff7812 */ /* 0x000fc4000788c0ff */
[----:B------:R-:W-:Y:S01]  /*9bf0*/  SHF.R.U32.HI R23, RZ, 0x2, R4 ;  /* 0x00000002ff177819 */ /* 0x000fe20000011604 */
[----:B-1----:R-:W-:Y:S01]  /*9c00*/  @P2 FMUL.FTZ R4, R8, 0.69314718246459960938 ;  /* 0x3f31721808042820 */ /* 0x002fe20000410000 */
[----:B------:R-:W-:Y:S01]  /*9c10*/  LOP3.LUT R6, R6, 0x30, RZ, 0xc0, !PT ;  /* 0x0000003006067812 */ /* 0x000fe200078ec0ff */
[----:B------:R-:W-:Y:S01]  /*9c20*/  BSSY.RECONVERGENT B0, `(.L_x_9132) ;  /* 0x0000011000007945 */ /* 0x000fe20003800200 */
[----:B------:R-:W-:Y:S02]  /*9c30*/  MOV R20, 0x7f800000 ;  /* 0x7f80000000147802 */ /* 0x000fe40000000f00 */
[----:B------:R-:W-:Y:S01]  /*9c40*/  MOV R21, 0x7f800000 ;  /* 0x7f80000000157802 */ /* 0x000fe20000000f00 */
[----:B----4-:R-:W-:Y:S01]  /*9c50*/  @P1 FMUL.FTZ R9, R11, 0.69314718246459960938 ;  /* 0x3f3172180b091820 */ /* 0x010fe20000410000 */
[----:B-----5:R-:W-:Y:S01]  /*9c60*/  @P2 FFMA.FTZ R21, R7, R100, R4 ;  /* 0x0000006407152223 */ /* 0x020fe20000010004 */
[----:B------:R-:W-:Y:S01]  /*9c70*/  LOP3.LUT R23, R6, 0x7, R23, 0xf8, !PT ;  /* 0x0000000706177812 */ /* 0x000fe200078ef817 */
[----:B------:R-:W-:-:S04]  /*9c80*/  @P0 IMAD.WIDE.U32 R28, R26, R181, RZ ;  /* 0x000000b51a1c0225 */ /* 0x000fc800078e00ff */
[----:B------:R-:W-:Y:S01]  /*9c90*/  @P1 FFMA.FTZ R20, R7, R0, R9 ;  /* 0x0000000007141223 */ /* 0x000fe20000010009 */
[----:B------:R-:W-:Y:S02]  /*9ca0*/  @P0 IMAD R0, R27, R181, RZ ;  /* 0x000000b51b000224 */ /* 0x000fe400078e02ff */
[----:B--2---:R-:W-:-:S04]  /*9cb0*/  @!P3 IMAD R8, R176, R5, R175 ;  /* 0x00000005b008b224 */ /* 0x004fc800078e02af */
[----:B---3--:R-:W-:Y:S01]  /*9cc0*/  @!P3 IMAD R25, R8, R25, RZ ;  /* 0x000000190819b224 */ /* 0x008fe200078e02ff */
[----:B------:R-:W-:Y:S06]  /*9cd0*/  @!P3 BRA `(.L_x_9133) ;  /* 0x000000000014b947 */ /* 0x000fec0003800000 */
[----:B------:R-:W2:Y:S04]  /*9ce0*/  @!P0 LD.E R5, desc[UR4][R2.64+0xb4] ;  /* 0x0000b40402058980 */ /* 0x000ea8000c101900 */
[----:B------:R-:W3:Y:S01]  /*9cf0*/  LD.E R4, desc[UR4][R2.64+0xd4] ;  /* 0x0000d40402047980 */ /* 0x000ee2000c101900 */
[----:B--2---:R-:W-:Y:S02]  /*9d00*/  @!P0 IMAD R181, R176, R5, RZ ;  /* 0x00000005b0b58224 */ /* 0x004fe400078e02ff */
[----:B---3--:R-:W-:-:S05]  /*9d10*/  IMAD R4, R175, R4, RZ ;  /* 0x00000004af047224 */ /* 0x008fca00078e02ff */
[----:B------:R-:W-:Y:S02]  /*9d20*/  IADD3 R25, PT, PT, R4, R181, RZ ;  /* 0x000000b504197210 */ /* 0x000fe40007ffe0ff */
.L_x_9133:
[----:B------:R-:W-:Y:S05]  /*9d30*/  BSYNC.RECONVERGENT B0 ;  /* 0x0000000000007941 */ /* 0x000fea0003800200 */
.L_x_9132:
[----:B------:R1:W5:Y:S01]  /*9d40*/  @!P0 LD.E.64 R34, desc[UR4][R2.64+0x80] ;  /* 0x0000800402228980 */ /* 0x000362000c101b00 */
[----:B------:R-:W-:Y:S05]  /*9d50*/  WARPSYNC.ALL ;  /* 0x0000000000007948 */ /* 0x000fea0003800000 */
[----:B------:R1:W5:Y:S04]  /*9d60*/  LD.E.64 R32, desc[UR4][R2.64+0x90] ;  /* 0x0000900402207980 */ /* 0x000368000c101b00 */
[----:B------:R1:W5:Y:S04]  /*9d70*/  LD.E.64 R30, desc[UR4][R2.64+0x70] ;  /* 0x00007004021e7980 */ /* 0x000368000c101b00 */
[----:B------:R1:W5:Y:S01]  /*9d80*/  LD.E.64 R36, desc[UR4][R2.64+0xa0] ;  /* 0x0000a00402247980 */ /* 0x000362000c101b00 */
[----:B------:R-:W-:Y:S01]  /*9d90*/  BSSY.RECONVERGENT B0, `(.L_x_9134) ;  /* 0x0000011000007945 */ /* 0x000fe20003800200 */
[----:B------:R-:W-:Y:S06]  /*9da0*/  BAR.SYNC.DEFER_BLOCKING 0x0 ;  /* 0x0000000000007b1d */ /* 0x000fec0000010000 */
[----:B------:R1:W2:Y:S04]  /*9db0*/  LDS.128 R12, [R179] ;  /* 0x00000000b30c7984 */ /* 0x0002a80000000c00 */
[----:B------:R1:W3:Y:S04]  /*9dc0*/  LDS.128 R8, [R179+0x800] ;  /* 0x00080000b3087984 */ /* 0x0002e80000000c00 */
        /* <DEDUP_REMOVED lines=13> */
.L_x_9135:
[----:B------:R-:W-:Y:S05]  /*9ea0*/  BSYNC.RECONVERGENT B0 ;  /* 0x0000000000007941 */ /* 0x000fea0003800200 */
.L_x_9134:
[----:B-1----:R1:W2:Y:S01]  /*9eb0*/  LD.E R3, desc[UR4][R2.64+0xc0] ;  /* 0x0000c00402037980 */ /* 0x0022a2000c101900 */
[-C--:B-----5:R-:W-:Y:S01]  /*9ec0*/  @!P0 IMAD R21, R35, R176.reuse, RZ ;  /* 0x000000b023158224 */ /* 0x0a0fe200078e02ff */
[----:B------:R-:W-:Y:S01]  /*9ed0*/  BSSY.RECONVERGENT B0, `(.L_x_9136) ;  /* 0x000002a000007945 */ /* 0x000fe20003800200 */
[----:B------:R-:W-:Y:S01]  /*9ee0*/  @!P0 IMAD.WIDE.U32 R22, R34, R176, RZ ;  /* 0x000000b022168225 */ /* 0x000fe200078e00ff */
[----:B------:R-:W3:Y:S01]  /*9ef0*/  S2R R20, SR_TID.X ;  /* 0x0000000000147919 */ /* 0x000ee20000002100 */
[----:B------:R-:W-:Y:S02]  /*9f00*/  @P0 MOV R22, R28 ;  /* 0x0000001c00160202 */ /* 0x000fe40000000f00 */
[----:B------:R-:W-:Y:S02]  /*9f10*/  IMAD.MOV.U32 R183, RZ, RZ, RZ ;  /* 0x000000ffffb77224 */ /* 0x000fe400078e00ff */
[----:B------:R-:W-:Y:S02]  /*9f20*/  @!P0 IMAD.IADD R21, R23, 0x1, R21 ;  /* 0x0000000117158824 */ /* 0x000fe400078e0215 */
[----:B------:R-:W-:-:S02]  /*9f30*/  @P0 IMAD.IADD R21, R29, 0x1, R0 ;  /* 0x000000011d150824 */ /* 0x000fc400078e0200 */
[-C--:B-1----:R-:W-:Y:S02]  /*9f40*/  IMAD R2, R33, R175.reuse, RZ ;  /* 0x000000af21027224 */ /* 0x082fe400078e02ff */
[----:B------:R-:W-:-:S04]  /*9f50*/  IMAD.WIDE.U32 R32, R32, R175, RZ ;  /* 0x000000af20207225 */ /* 0x000fc800078e00ff */
[----:B------:R-:W-:Y:S01]  /*9f60*/  IMAD.IADD R2, R33, 0x1, R2 ;  /* 0x0000000121027824 */ /* 0x000fe200078e0202 */
[----:B---3--:R-:W-:-:S04]  /*9f70*/  SHF.R.U32.HI R23, RZ, 0x3, R20 ;  /* 0x00000003ff177819 */ /* 0x008fc80000011614 */
[C---:B------:R-:W-:Y:S02]  /*9f80*/  IADD3 R25, PT, PT, R23.reuse, 0x10, RZ ;  /* 0x0000001017197810 */ /* 0x040fe40007ffe0ff */
[----:B--2---:R-:W-:Y:S01]  /*9f90*/  ISETP.GE.AND P2, PT, R182, R3, PT ;  /* 0x00000003b600720c */ /* 0x004fe20003f46270 */
[----:B------:R-:W-:Y:S01]  /*9fa0*/  IMAD.WIDE.U32 R182, R180, R26, R182 ;  /* 0x0000001ab4b67225 */ /* 0x000fe200078e00b6 */
[C---:B------:R-:W-:Y:S02]  /*9fb0*/  IADD3 R3, PT, PT, R23.reuse, 0x30, RZ ;  /* 0x0000003017037810 */ /* 0x040fe40007ffe0ff */
[----:B------:R-:W-:Y:S01]  /*9fc0*/  ISETP.GE.OR P1, PT, R23, R168, P2 ;  /* 0x000000a81700720c */ /* 0x000fe20001726670 */
[----:B------:R-:W-:Y:S01]  /*9fd0*/  IMAD R180, R27, R180, RZ ;  /* 0x000000b41bb47224 */ /* 0x000fe200078e02ff */
[----:B------:R-:W-:Y:S02]  /*9fe0*/  IADD3 R32, P3, P0, R32, R182, R22 ;  /* 0x000000b620207210 */ /* 0x000fe4000787e016 */
[----:B------:R-:W-:-:S02]  /*9ff0*/  ISETP.GE.OR P4, PT, R25, R168, P2 ;  /* 0x000000a81900720c */ /* 0x000fc40001786670 */
[----:B------:R-:W-:-:S04]  /*a000*/  IADD3 R180, PT, PT, R183, R180, RZ ;  /* 0x000000b4b7b47210 */ /* 0x000fc80007ffe0ff */
[----:B------:R-:W-:Y:S01]  /*a010*/  IADD3.X R33, PT, PT, R2, R180, R21, P3, P0 ;  /* 0x000000b402217210 */ /* 0x000fe20001fe0415 */
[----:B------:R-:W-:Y:S02]  /*a020*/  VIADD R21, R23, 0x20 ;  /* 0x0000002017157836 */ /* 0x000fe40000000000 */
[----:B------:R-:W-:Y:S02]  /*a030*/  @!P1 IMAD R0, R27, R23, RZ ;  /* 0x000000171b009224 */ /* 0x000fe400078e02ff */
        /* <DEDUP_REMOVED lines=18> */
[----:B------:R2:W-:Y:S02]  /*a160*/  ST.E.128 desc[UR4][R2.64], R8 ;  /* 0x0000000802007985 */ /* 0x0005e4000c101d04 */
.L_x_9137:
[----:B------:R-:W-:Y:S05]  /*a170*/  BSYNC.RECONVERGENT B0 ;  /* 0x0000000000007941 */ /* 0x000fea0003800200 */
.L_x_9136:
[----:B------:R-:W-:Y:S04]  /*a180*/  BSSY.RECONVERGENT B0, `(.L_x_9138) ;  /* 0x000000d000007945 */ /* 0x000fe80003800200 */
[----:B------:R-:W-:Y:S05]  /*a190*/  @P3 BRA `(.L_x_9139) ;  /* 0x00000000002c3947 */ /* 0x000fea0003800000 */
[----:B--2---:R-:W-:Y:S01]  /*a1a0*/  IADD3 R9, P0, PT, R23, 0x20, RZ ;  /* 0x0000002017097810 */ /* 0x004fe20007f1e0ff */
        /* <DEDUP_REMOVED lines=10> */
.L_x_9139:
[----:B------:R-:W-:Y:S05]  /*a250*/  BSYNC.RECONVERGENT B0 ;  /* 0x0000000000007941 */ /* 0x000fea0003800200 */
.L_x_9138:
[----:B------:R-:W-:-:S04]  /*a260*/  MOV R175, 0x0 ;  /* 0x0000000000af7802 */ /* 0x000fc80000000f00 */
[----:B-1234-:R-:W-:Y:S05]  /*a270*/  @P2 RET.REL.NODEC R174 `(_ZN5flash24flash_fwd_splitkv_kernelI23Flash_fwd_kernel_traitsILi64ELi64ELi128ELi4ELb0ELb0EN7cutlass6half_tE19Flash_kernel_traitsILi64ELi64ELi128ELi4ES3_EELb0ELb0ELb0ELb0ELb0ELb0ELb0ELb0EEEvNS_16Flash_fwd_paramsE) ;  /* 0xffffff5cae602950 */ /* 0x01efea0003c3ffff */
        /* <DEDUP_REMOVED lines=12> */
[----:B-1----:R-:W-:Y:S05]  /*a340*/  RET.REL.NODEC R174 `(_ZN5flash24flash_fwd_splitkv_kernelI23Flash_fwd_kernel_traitsILi64ELi64ELi128ELi4ELb0ELb0EN7cutlass6half_tE19Flash_kernel_traitsILi64ELi64ELi128ELi4ES3_EELb0ELb0ELb0ELb0ELb0ELb0ELb0ELb0EEEvNS_16Flash_fwd_paramsE) ;  /* 0xffffff5cae2c7950 */ /* 0x002fea0003c3ffff */
.L_x_9131:
[----:B------:R-:W-:Y:S01]  /*a350*/  MOV R5, 0x2 ;  /* 0x0000000200057802 */ /* 0x000fe20000000f00 */
[----:B------:R-:W-:Y:S01]  /*a360*/  IMAD.MOV.U32 R4, RZ, RZ, 0x1f ;  /* 0x0000001fff047424 */ /* 0x000fe200078e00ff */
[----:B------:R-:W-:-:S07]  /*a370*/  MOV R6, 0xffffffff ;  /* 0xffffffff00067802 */ /* 0x000fce0000000f00 */
[----:B-1---5:R-:W-:Y:S05]  /*a380*/  WARPSYNC.COLLECTIVE R6, `(.L_x_9140) ;  /* 0x0000000006087348 */ /* 0x022fea0003c00000 */
[----:B------:R2:W3:Y:S02]  /*a390*/  SHFL.BFLY P0, R11, R188, R5, R4 ;  /* 0x0c000005bc0b7389 */ /* 0x0004e40000000004 */
[----:B-123-5:R-:W-:Y:S05]  /*a3a0*/  ENDCOLLECTIVE ;  /* 0x000000000000791b */ /* 0x02efea0003800000 */
.L_x_9140:
[----:B------:R-:W-:Y:S02]  /*a3b0*/  IMAD.MOV.U32 R9, RZ, RZ, R11 ;  /* 0x000000ffff097224 */ /* 0x000fe400078e000b */
[----:B------:R-:W-:Y:S02]  /*a3c0*/  IMAD.MOV.U32 R5, RZ, RZ, 0x1 ;  /* 0x00000001ff057424 */ /* 0x000fe400078e00ff */
[----:B------:R-:W-:-:S05]  /*a3d0*/  FADD.FTZ R9, R9, R188 ;  /* 0x000000bc09097221 */ /* 0x000fca0000010000 */
[----:B------:R-:W-:-:S07]  /*a3e0*/  MOV R188, R9 ;  /* 0x0000000900bc7202 */ /* 0x000fce0000000f00 */
[----:B------:R-:W-:Y:S05]  /*a3f0*/  WARPSYNC.COLLECTIVE R6, `(.L_x_9141) ;  /* 0x0000000006087348 */ /* 0x000fea0003c00000 */
[----:B------:R1:W2:Y:S02]  /*a400*/  SHFL.BFLY P0, R11, R188, R5, R4 ;  /* 0x0c000005bc0b7389 */ /* 0x0002a40000000004 */
[----:B-12---:R-:W-:Y:S05]  /*a410*/  ENDCOLLECTIVE ;  /* 0x000000000000791b */ /* 0x006fea0003800000 */
.L_x_9141:
[----:B------:R-:W-:Y:S01]  /*a420*/  MOV R188, R189 ;  /* 0x000000bd00bc7202 */ /* 0x000fe20000000f00 */
[----:B------:R-:W-:Y:S01]  /*a430*/  IMAD.MOV.U32 R5, RZ, RZ, 0x2 ;  /* 0x00000002ff057424 */ /* 0x000fe200078e00ff */
[----:B------:R-:W-:-:S07]  /*a440*/  MOV R8, R11 ;  /* 0x0000000b00087202 */ /* 0x000fce0000000f00 */
[----:B------:R-:W-:Y:S05]  /*a450*/  WARPSYNC.COLLECTIVE R6, `(.L_x_9142) ;  /* 0x0000000006087348 */ /* 0x000fea0003c00000 */
[----:B------:R1:W2:Y:S02]  /*a460*/  SHFL.BFLY P0, R11, R188, R5, R4 ;  /* 0x0c000005bc0b7389 */ /* 0x0002a40000000004 */
[----:B-12---:R-:W-:Y:S05]  /*a470*/  ENDCOLLECTIVE ;  /* 0x000000000000791b */ /* 0x006fea0003800000 */
.L_x_9142:
[----:B------:R-:W-:Y:S01]  /*a480*/  FADD.FTZ R8, R9, R8 ;  /* 0x0000000809087221 */ /* 0x000fe20000010000 */
[----:B------:R-:W-:Y:S01]  /*a490*/  FADD.FTZ R10, R11, R189 ;  /* 0x000000bd0b0a7221 */ /* 0x000fe20000010000 */
[----:B------:R-:W-:-:S04]  /*a4a0*/  MOV R5, 0x1 ;  /* 0x0000000100057802 */ /* 0x000fc80000000f00 */
[----:B------:R-:W-:-:S07]  /*a4b0*/  MOV R188, R10 ;  /* 0x0000000a00bc7202 */ /* 0x000fce0000000f00 */
[----:B------:R-:W-:Y:S05]  /*a4c0*/  WARPSYNC.COLLECTIVE R6, `(.L_x_9143) ;  /* 0x0000000006087348 */ /* 0x000fea0003c00000 */
[----:B------:R1:W2:Y:S02]  /*a4d0*/  SHFL.BFLY P0, R11, R188, R5, R4 ;  /* 0x0c000005bc0b7389 */ /* 0x0002a40000000004 */
[----:B-12---:R-:W-:Y:S05]  /*a4e0*/  ENDCOLLECTIVE ;  /* 0x000000000000791b */ /* 0x006fea0003800000 */
.L_x_9143:
[----:B------:R-:W-:Y:S05]  /*a4f0*/  BRA `(.L_x_9144) ;  /* 0xfffffff0000c7947 */ /* 0x000fea000383ffff */
.L_x_9145:
        /* <DEDUP_REMOVED lines=16> */
.L_x_14790:


//--------------------- .text._ZN5flash24flash_fwd_splitkv_kernelI23Flash_fwd_kernel_traitsILi64ELi64ELi128ELi4ELb0ELb0EN7cutlass6half_tE19Flash_kernel_traitsILi64ELi64ELi128ELi4ES3_EELb0ELb0ELb0ELb0ELb0ELb1ELb0ELb0EEEvNS_16Flash_fwd_paramsE --------------------------
	.section	.text._ZN5flash24flash_fwd_splitkv_kernelI23Flash_fwd_kernel_traitsILi64ELi64ELi128ELi4ELb0ELb0EN7cutlass6half_tE19Flash_kernel_traitsILi64ELi64ELi128ELi4ES3_EELb0ELb0ELb0ELb0ELb0ELb1ELb0ELb0EEEvNS_16Flash_fwd_paramsE,"ax",@progbits
	.align	128
        .global         _ZN5flash24flash_fwd_splitkv_kernelI23Flash_fwd_kernel_traitsILi64ELi64ELi128ELi4ELb0ELb0EN7cutlass6half_tE19Flash_kernel_traitsILi64ELi64ELi128ELi4ES3_EELb0ELb0ELb0ELb0ELb0ELb1ELb0ELb0EEEvNS_16Flash_fwd_paramsE
        .type           _ZN5flash24flash_fwd_splitkv_kernelI23Flash_fwd_kernel_traitsILi64ELi64ELi128ELi4ELb0ELb0EN7cutlass6half_tE19Flash_kernel_traitsILi64ELi64ELi128ELi4ES3_EELb0ELb0ELb0ELb0ELb0ELb1ELb0ELb0EEEvNS_16Flash_fwd_paramsE,@function
        .size           _ZN5flash24flash_fwd_splitkv_kernelI23Flash_fwd_kernel_traitsILi64ELi64ELi128ELi4ELb0ELb0EN7cutlass6half_tE19Flash_kernel_traitsILi64ELi64ELi128ELi4ES3_EELb0ELb0ELb0ELb0ELb0ELb1ELb0ELb0EEEvNS_16Flash_fwd_paramsE,(.L_x_14791 - _ZN5flash24flash_fwd_splitkv_kernelI23Flash_fwd_kernel_traitsILi64ELi64ELi128ELi4ELb0ELb0EN7cutlass6half_tE19Flash_kernel_traitsILi64ELi64ELi128ELi4ES3_EELb0ELb0ELb0ELb0ELb0ELb1ELb0ELb0EEEvNS_16Flash_fwd_paramsE)
        .other          _ZN5flash24flash_fwd_splitkv_kernelI23Flash_fwd_kernel_traitsILi64ELi64ELi128ELi4ELb0ELb0EN7cutlass6half_tE19Flash_kernel_traitsILi64ELi64ELi128ELi4ES3_EELb0ELb0ELb0ELb0ELb0ELb1ELb0ELb0EEEvNS_16Flash_fwd_paramsE,@"STO_CUDA_ENTRY STV_DEFAULT"
_ZN5flash24flash_fwd_splitkv_kernelI23Flash_fwd_kernel_traitsILi64ELi64ELi128ELi4ELb0ELb0EN7cutlass6half_tE19Flash_kernel_traitsILi64ELi64ELi128ELi4ES3_EELb0ELb0ELb0ELb0ELb0ELb1ELb0ELb0EEEvNS_16Flash_fwd_paramsE:
.text._ZN5flash24flash_fwd_splitkv_kernelI23Flash_fwd_kernel_traitsILi64ELi64ELi128ELi4ELb0ELb0EN7cutlass6half_tE19Flash_kernel_traitsILi64ELi64ELi128ELi4ES3_EELb0ELb0ELb0ELb0ELb0ELb1ELb0ELb0EEEvNS_16Flash_fwd_paramsE:
[----:B------:R-:W-:Y:S01]  /*0000*/  LDC R1, c[0x0][0x37c] ;  /* 0x0000df00ff017b82 */ /* 0x000fe20000000800 */
[----:B------:R-:W1:Y:S07]  /*0010*/  S2R R29, SR_CTAID.X ;  /* 0x00000000001d7919 */ /* 0x000e6e0000002500 */
[----:B------:R-:W2:Y:S01]  /*0020*/  LDC.64 R2, c[0x0][0x348] ;  /* 0x0000d200ff027b82 */ /* 0x000ea20000000a00 */
[----:B------:R-:W-:Y:S01]  /*0030*/  BSSY.RECONVERGENT B2, `(.L_x_9146) ;  /* 0x0000005000027945 */ /* 0x000fe20003800200 */
[----:B------:R-:W-:Y:S01]  /*0040*/  MOV R176, 0x80 ;  /* 0x0000008000b07802 */ /* 0x000fe20000000f00 */
[----:B------:R-:W3:Y:S01]  /*0050*/  S2R R178, SR_CTAID.Y ;  /* 0x0000000000b27919 */ /* 0x000ee20000002600 */
[----:B------:R-:W4:Y:S05]  /*0060*/  S2R R177, SR_CTAID.Z ;  /* 0x0000000000b17919 */ /* 0x000f2a0000002700 */
[----:B-1234-:R-:W-:Y:S05]  /*0070*/  CALL.REL.NOINC `($_ZN5flash24flash_fwd_splitkv_kernelI23Flash_fwd_kernel_traitsILi64ELi64ELi128ELi4ELb0ELb0EN7cutlass6half_tE19Flash_kernel_traitsILi64ELi64ELi128ELi4ES3_EELb0ELb0ELb0ELb0ELb0ELb1ELb0ELb0EEEvNS_16Flash_fwd_paramsE$_ZN5flash30compute_attn_1rowblock_splitkvI23Flash_fwd_kernel_traitsILi64ELi64ELi128ELi4ELb0ELb0EN7cutlass6half_tE19Flash_kernel_traitsILi64ELi64ELi128ELi4ES3_EELb0ELb0ELb0ELb0ELb0ELb1ELb0ELb0ENS_16Flash_fwd_paramsEEEvRKT8_iiiii) ;  /* 0x0000000000087944 */ /* 0x01efea0003c00000 */
[----:B------:R-:W-:Y:S05]  /*0080*/  BSYNC.RECONVERGENT B2 ;  /* 0x0000000000027941 */ /* 0x000fea0003800200 */
.L_x_9146:
[----:B------:R-:W-:Y:S05]  /*0090*/  EXIT ;  /* 0x000000000000794d */ /* 0x000fea0003800000 */
        .type           $_ZN5flash24flash_fwd_splitkv_kernelI23Flash_fwd_kernel_traitsILi64ELi64ELi128ELi4ELb0ELb0EN7cutlass6half_tE19Flash_kernel_traitsILi64ELi64ELi128ELi4ES3_EELb0ELb0ELb0ELb0ELb0ELb1ELb0ELb0EEEvNS_16Flash_fwd_paramsE$_ZN5flash30compute_attn_1rowblock_splitkvI23Flash_fwd_kernel_traitsILi64ELi64ELi128ELi4ELb0ELb0EN7cutlass6half_tE19Flash_kernel_traitsILi64ELi64ELi128ELi4ES3_EELb0ELb0ELb0ELb0ELb0ELb1ELb0ELb0ENS_16Flash_fwd_paramsEEEvRKT8_iiiii,@function
        .size           $_ZN5flash24flash_fwd_splitkv_kernelI23Flash_fwd_kernel_traitsILi64ELi64ELi128ELi4ELb0ELb0EN7cutlass6half_tE19Flash_kernel_traitsILi64ELi64ELi128ELi4ES3_EELb0ELb0ELb0ELb0ELb0ELb1ELb0ELb0EEEvNS_16Flash_fwd_paramsE$_ZN5flash30compute_attn_1rowblock_splitkvI23Flash_fwd_kernel_traitsILi64ELi64ELi128ELi4ELb0ELb0EN7cutlass6half_tE19Flash_kernel_traitsILi64ELi64ELi128ELi4ES3_EELb0ELb0ELb0ELb0ELb0ELb1ELb0ELb0ENS_16Flash_fwd_paramsEEEvRKT8_iiiii,(.L_x_14791 - $_ZN5flash24flash_fwd_splitkv_kernelI23Flash_fwd_kernel_traitsILi64ELi64ELi128ELi4ELb0ELb0EN7cutlass6half_tE19Flash_kernel_traitsILi64ELi64ELi128ELi4ES3_EELb0ELb0ELb0ELb0ELb0ELb1ELb0ELb0EEEvNS_16Flash_fwd_paramsE$_ZN5flash30compute_attn_1rowblock_splitkvI23Flash_fwd_kernel_traitsILi64ELi64ELi128ELi4ELb0ELb0EN7cutlass6half_tE19Flash_kernel_traitsILi64ELi64ELi128ELi4ES3_EELb0ELb0ELb0ELb0ELb0ELb1ELb0ELb0ENS_16Flash_fwd_paramsEEEvRKT8_iiiii)
$_ZN5flash24flash_fwd_splitkv_kernelI23Flash_fwd_kernel_traitsILi64ELi64ELi128ELi4ELb0ELb0EN7cutlass6half_tE19Flash_kernel_traitsILi64ELi64ELi128ELi4ES3_EELb0ELb0ELb0ELb0ELb0ELb1ELb0ELb0EEEvNS_16Flash_fwd_paramsE$_ZN5flash30compute_attn_1rowblock_splitkvI23Flash_fwd_kernel_traitsILi64ELi64ELi128ELi4ELb0ELb0EN7cutlass6half_tE19Flash_kernel_traitsILi64ELi64ELi128ELi4ES3_EELb0ELb0ELb0ELb0ELb0ELb1ELb0ELb0ENS_16Flash_fwd_paramsEEEvRKT8_iiiii:
        /* <DEDUP_REMOVED lines=14> */
[----:B------:R-:W-:-:S05]  /*0180*/  @P1 IADD3 R18, P0, PT, R6, R4, RZ ;  /* 0x0000000406121210 */ /* 0x000fca0007f1e0ff */
[----:B------:R-:W-:Y:S02]  /*0190*/  @P1 IMAD.X R19, R7, 0x1, R0, P0 ;  /* 0x0000000107131824 */ /* 0x000fe400000e0600 */
[----:B------:R-:W5:Y:S04]  /*01a0*/  @!P4 LD.E R7, desc[UR4][R2.64+0xb4] ;  /* 0x0000b4040207c980 */ /* 0x000f68000c101900 */
[----:B------:R-:W5:Y:S01]  /*01b0*/  @!P3 LD.E R8, desc[UR4][R2.64+0xb8] ;  /* 0x0000b8040208b980 */ /* 0x000f62000c101900 */
[----:B------:R-:W-:Y:S01]  /*01c0*/  ISETP.NE.AND.EX P2, PT, R17, RZ, PT, P2 ;  /* 0x000000ff1100720c */ /* 0x000fe20003f45320 */
[----:B------:R-:W-:Y:S02]  /*01d0*/  IMAD.MOV.U32 R183, RZ, RZ, -0x1 ;  /* 0xffffffffffb77424 */ /* 0x000fe400078e00ff */
[----:B------:R-:W-:Y:S01]  /*01e0*/  IMAD.WIDE.U32 R16, R178, 0x4, R16 ;  /* 0x00000004b2107825 */ /* 0x000fe200078e0010 */
[----:B------:R-:W1:Y:S03]  /*01f0*/  S2R R25, SR_TID.X ;  /* 0x0000000000197919 */ /* 0x000e660000002100 */
[----:B------:R-:W-:Y:S01]  /*0200*/  IMAD.MOV.U32 R15, RZ, RZ, RZ ;  /* 0x000000ffff0f7224 */ /* 0x000fe200078e00ff */
[----:B------:R-:W-:Y:S01]  /*0210*/  ISETP.NE.U32.AND P0, PT, R10, RZ, PT ;  /* 0x000000ff0a00720c */ /* 0x000fe20003f05070 */
[----:B------:R-:W-:Y:S01]  /*0220*/  BSSY.RECONVERGENT B0, `(.L_x_9147) ;  /* 0x000000f000007945 */ /* 0x000fe20003800200 */
[----:B------:R-:W5:Y:S04]  /*0230*/  @P4 LD.E R6, desc[UR4][R16.64+0x4] ;  /* 0x0000040410064980 */ /* 0x000f68000c101900 */
[----:B------:R2:W5:Y:S01]  /*0240*/  @P2 LD.E R183, desc[UR4][R16.64] ;  /* 0x0000000410b72980 */ /* 0x000562000c101900 */
[----:B------:R-:W-:-:S03]  /*0250*/  ISETP.NE.U32.AND P2, PT, R12, RZ, PT ;  /* 0x000000ff0c00720c */ /* 0x000fc60003f45070 */
[----:B------:R3:W5:Y:S01]  /*0260*/  @P1 LD.E R15, desc[UR4][R18.64] ;  /* 0x00000004120f1980 */ /* 0x000762000c101900 */
[----:B------:R-:W-:Y:S02]  /*0270*/  ISETP.NE.AND.EX P2, PT, R13, RZ, PT, P2 ;  /* 0x000000ff0d00720c */ /* 0x000fe40003f45320 */
[----:B------:R-:W-:Y:S02]  /*0280*/  IADD3 R12, P1, PT, R12, R4, RZ ;  /* 0x000000040c0c7210 */ /* 0x000fe40007f3e0ff */
[----:B------:R-:W-:-:S03]  /*0290*/  ISETP.NE.AND.EX P0, PT, R11, RZ, PT, P0 ;  /* 0x000000ff0b00720c */ /* 0x000fc60003f05300 */
[----:B------:R-:W-:Y:S02]  /*02a0*/  IMAD.X R13, R13, 0x1, R0, P1 ;  /* 0x000000010d0d7824 */ /* 0x000fe400008e0600 */
[----:B--2---:R-:W-:-:S04]  /*02b0*/  IMAD.MOV.U32 R16, RZ, RZ, -0x1 ;  /* 0xffffffffff107424 */ /* 0x004fc800078e00ff */
[----:B-1----:R-:W-:Y:S05]  /*02c0*/  @!P2 BRA `(.L_x_9148) ;  /* 0x000000000010a947 */ /* 0x002fea0003800000 */
[----:B------:R-:W2:Y:S02]  /*02d0*/  LD.E.U8 R5, desc[UR4][R2.64+0x1b2] ;  /* 0x0001b20402057980 */ /* 0x000ea4000c101100 */
[----:B--2---:R-:W-:-:S13]  /*02e0*/  ISETP.NE.AND P1, PT, R5, RZ, PT ;  /* 0x000000ff0500720c */ /* 0x004fda0003f25270 */
[----:B------:R-:W-:Y:S05]  /*02f0*/  @!P1 BRA `(.L_x_9148) ;  /* 0x0000000000049947 */ /* 0x000fea0003800000 */
[----:B------:R1:W5:Y:S02]  /*0300*/  LD.E R16, desc[UR4][R12.64] ;  /* 0x000000040c107980 */ /* 0x000364000c101900 */
.L_x_9148:
[----:B------:R-:W-:Y:S05]  /*0310*/  BSYNC.RECONVERGENT B0 ;  /* 0x0000000000007941 */ /* 0x000fea0003800200 */
.L_x_9147:
[----:B------:R-:W-:Y:S04]  /*0320*/  BSSY.RECONVERGENT B0, `(.L_x_9149) ;  /* 0x0000007000007945 */ /* 0x000fe80003800200 */
[----:B------:R-:W-:Y:S05]  /*0330*/  @!P3 BRA `(.L_x_9150) ;  /* 0x000000000014b947 */ /* 0x000fea0003800000 */
[----:B------:R-:W2:Y:S02]  /*0340*/  LD.E.U8 R5, desc[UR4][R2.64+0x1b2] ;  /* 0x0001b20402057980 */ /* 0x000ea4000c101100 */
[----:B--2---:R-:W-:-:S13]  /*0350*/  ISETP.NE.AND P1, PT, R5, RZ, PT ;  /* 0x000000ff0500720c */ /* 0x004fda0003f25270 */
[----:B------:R-:W2:Y:S02]  /*0360*/  @P1 LD.E R5, desc[UR4][R12.64+0x4] ;  /* 0x000004040c051980 */ /* 0x000ea4000c101900 */
[----:B--2--5:R-:W-:-:S06]  /*0370*/  @P1 IADD3 R8, PT, PT, R5, -R16, RZ ;  /* 0x8000001005081210 */ /* 0x024fcc0007ffe0ff */
[----:B------:R2:W5:Y:S02]  /*0380*/  @!P1 LD.E R8, desc[UR4][R12.64] ;  /* 0x000000040c089980 */ /* 0x000564000c101900 */
.L_x_9150:
[----:B------:R-:W-:Y:S05]  /*0390*/  BSYNC.RECONVERGENT B0 ;  /* 0x0000000000007941 */ /* 0x000fea0003800200 */
.L_x_9149:
        /* <DEDUP_REMOVED lines=8> */
.L_x_9152:
[----:B------:R-:W4:Y:S01]  /*0420*/  LD.E.64 R10, desc[UR4][R2.64+0x108] ;  /* 0x00010804020a7980 */ /* 0x000f22000c101b00 */
[----:B------:R-:W-:Y:S01]  /*0430*/  BSSY.RECONVERGENT B0, `(.L_x_9154) ;  /* 0x0000006000007945 */ /* 0x000fe20003800200 */
[----:B------:R-:W-:Y:S01]  /*0440*/  IMAD.MOV.U32 R5, RZ, RZ, RZ ;  /* 0x000000ffff057224 */ /* 0x000fe200078e00ff */
[----:B----4-:R-:W-:-:S04]  /*0450*/  ISETP.NE.U32.AND P0, PT, R10, RZ, PT ;  /* 0x000000ff0a00720c */ /* 0x010fc80003f05070 */
[----:B------:R-:W-:-:S13]  /*0460*/  ISETP.NE.AND.EX P0, PT, R11, RZ, PT, P0 ;  /* 0x000000ff0b00720c */ /* 0x000fda0003f05300 */
[----:B------:R-:W-:Y:S05]  /*0470*/  @!P0 BRA `(.L_x_9155) ;  /* 0x0000000000048947 */ /* 0x000fea0003800000 */
[----:B------:R4:W5:Y:S02]  /*0480*/  LD.E R5, desc[UR4][R2.64+0xbc] ;  /* 0x0000bc0402057980 */ /* 0x000964000c101900 */
.L_x_9155:
[----:B------:R-:W-:Y:S05]  /*0490*/  BSYNC.RECONVERGENT B0 ;  /* 0x0000000000007941 */ /* 0x000fea0003800200 */
.L_x_9154:
[----:B-----5:R-:W-:Y:S02]  /*04a0*/  IADD3 R8, PT, PT, R5, R8, -R15 ;  /* 0x0000000805087210 */ /* 0x020fe40007ffe80f */
.L_x_9153:
[----:B------:R-:W-:Y:S05]  /*04b0*/  BSYNC.RECONVERGENT B1 ;  /* 0x0000000000017941 */ /* 0x000fea0003800200 */
.L_x_9151:
[----:B------:R-:W-:Y:S01]  /*04c0*/  IMAD.SHL.U32 R182, R29, 0x40, RZ ;  /* 0x000000401db67824 */ /* 0x000fe200078e00ff */
[----:B------:R-:W-:Y:S01]  /*04d0*/  MOV R10, R176 ;  /* 0x000000b0000a7202 */ /* 0x000fe20000000f00 */
[----:B------:R-:W-:-:S03]  /*04e0*/  IMAD.MOV.U32 R11, RZ, RZ, 0x0 ;  /* 0x00000000ff0b7424 */ /* 0x000fc600078e00ff */
[----:B------:R-:W-:-:S13]  /*04f0*/  ISETP.GT.AND P0, PT, R7, R182, PT ;  /* 0x000000b60700720c */ /* 0x000fda0003f04270 */
[----:B-1234-:R-:W-:Y:S05]  /*0500*/  @!P0 RET.REL.NODEC R10 `(_ZN5flash24flash_fwd_splitkv_kernelI23Flash_fwd_kernel_traitsILi64ELi64ELi128ELi4ELb0ELb0EN7cutlass6half_tE19Flash_kernel_traitsILi64ELi64ELi128ELi4ES3_EELb0ELb0ELb0ELb0ELb0ELb1ELb0ELb0EEEvNS_16Flash_fwd_paramsE) ;  /* 0xfffffff80abc8950 */ /* 0x01efea0003c3ffff */
        /* <DEDUP_REMOVED lines=67> */
[----:B------:R-:W-:Y:S01]  /*0940*/  ISETP.GE.OR P6, PT, R6, R7, P6 ;  /* 0x000000070600720c */ /* 0x000fe200037c6670 */
[----:B------:R-:W-:Y:S01]  /*0950*/  @!P3 IMAD.MOV.U32 R7, RZ, RZ, 0x7f800000 ;  /* 0x7f800000ff07b424 */ /* 0x000fe200078e00ff */
        /* <DEDUP_REMOVED lines=13> */
.L_x_9158:
[----:B------:R-:W-:Y:S05]  /*0a30*/  BSYNC.RECONVERGENT B0 ;  /* 0x0000000000007941 */ /* 0x000fea0003800200 */
.L_x_9157:
        /* <DEDUP_REMOVED lines=13> */
.L_x_9160:
[----:B------:R-:W-:Y:S05]  /*0b10*/  BSYNC.RECONVERGENT B0 ;  /* 0x0000000000007941 */ /* 0x000fea0003800200 */
.L_x_9159:
        /* <DEDUP_REMOVED lines=12> */
.L_x_9162:
[----:B------:R-:W-:Y:S05]  /*0be0*/  BSYNC.RECONVERGENT B0 ;  /* 0x0000000000007941 */ /* 0x000fea0003800200 */
.L_x_9161:
[----:B------:R-:W-:Y:S01]  /*0bf0*/  MOV R177, 0x0 ;  /* 0x0000000000b17802 */ /* 0x000fe20000000f00 */
[----:B------:R-:W-:Y:S04]  /*0c00*/  @!P3 ST.E desc[UR4][R18.64], R7 ;  /* 0x000000071200b985 */ /* 0x000fe8000c101904 */
[----:B------:R-:W-:Y:S04]  /*0c10*/  @!P2 ST.E desc[UR4][R18.64+0x40], R5 ;  /* 0x000040051200a985 */ /* 0x000fe8000c101904 */
[----:B------:R1:W-:Y:S02]  /*0c20*/  @!P1 ST.E desc[UR4][R18.64+0x80], R3 ;  /* 0x0000800312009985 */ /* 0x0003e4000c101904 */
[----:B-1234-:R-:W-:Y:S05]  /*0c30*/  @P4 RET.REL.NODEC R176 `(_ZN5flash24flash_fwd_splitkv_kernelI23Flash_fwd_kernel_traitsILi64ELi64ELi128ELi4ELb0ELb0EN7cutlass6half_tE19Flash_kernel_traitsILi64ELi64ELi128ELi4ES3_EELb0ELb0ELb0ELb0ELb0ELb1ELb0ELb0EEEvNS_16Flash_fwd_paramsE) ;  /* 0xfffffff0b0f04950 */ /* 0x01efea0003c3ffff */
[----:B------:R-:W-:Y:S02]  /*0c40*/  MOV R3, 0x7f800000 ;  /* 0x7f80000000037802 */ /* 0x000fe40000000f00 */
[----:B------:R-:W-:-:S03]  /*0c50*/  MOV R177, 0x0 ;  /* 0x0000000000b17802 */ /* 0x000fc60000000f00 */
[----:B------:R1:W-:Y:S02]  /*0c60*/  ST.E desc[UR4][R18.64+0xc0], R3 ;  /* 0x0000c00312007985 */ /* 0x0003e4000c101904 */
[----:B-1----:R-:W-:Y:S05]  /*0c70*/  RET.REL.NODEC R176 `(_ZN5flash24flash_fwd_splitkv_kernelI23Flash_fwd_kernel_traitsILi64ELi64ELi128ELi4ELb0ELb0EN7cutlass6half_tE19Flash_kernel_traitsILi64ELi64ELi128ELi4ES3_EELb0ELb0ELb0ELb0ELb0ELb1ELb0ELb0EEEvNS_16Flash_fwd_paramsE) ;  /* 0xfffffff0b0e07950 */ /* 0x002fea0003c3ffff */
.L_x_9156:
        /* <DEDUP_REMOVED lines=102> */
.L_x_9164:
        /* <DEDUP_REMOVED lines=77> */
.L_x_9165:
[----:B------:R-:W-:Y:S05]  /*17b0*/  BSYNC.RECONVERGENT B0 ;  /* 0x0000000000007941 */ /* 0x000fea0003800200 */
.L_x_9163:
        /* <DEDUP_REMOVED lines=53> */
[----:B------:R-:W-:Y:S01]  /*1b10*/  SHF.R.U32.HI R7, RZ, 0x1, R25 ;  /* 0x00000001ff077819 */ /* 0x000fe20000011619 */
        /* <DEDUP_REMOVED lines=8> */
[----:B------:R-:W-:Y:S02]  /*1ba0*/  @!P0 IMAD.IADD R5, R35, 0x1, R5 ;  /* 0x0000000123058824 */ /* 0x000fe400078e0205 */
[----:B------:R-:W-:Y:S02]  /*1bb0*/  IMAD R175, R169, R18, RZ ;  /* 0x00000012a9af7224 */ /* 0x000fe400078e02ff */
[----:B------:R-:W-:Y:S01]  /*1bc0*/  IMAD.WIDE.U32 R12, R18, R168, R12 ;  /* 0x000000a8120c7225 */ /* 0x000fe200078e000c */
[----:B------:R-:W-:-:S03]  /*1bd0*/  IADD3 R10, P1, PT, R184, R6, RZ ;  /* 0x00000006b80a7210 */ /* 0x000fc60007f3e0ff */
[----:B------:R-:W-:Y:S01]  /*1be0*/  @P0 IMAD.IADD R5, R11, 0x1, R4 ;  /* 0x000000010b050824 */ /* 0x000fe200078e0204 */
[----:B------:R-:W-:Y:S01]  /*1bf0*/  LEA R174, P2, R12, R22, 0x1 ;  /* 0x000000160cae7211 */ /* 0x000fe200078408ff */
[----:B------:R-:W-:Y:S01]  /*1c00*/  IMAD.IADD R175, R13, 0x1, R175 ;  /* 0x000000010daf7824 */ /* 0x000fe200078e02af */
[----:B------:R-:W-:Y:S02]  /*1c10*/  LOP3.LUT R4, R0, 0x1c0, RZ, 0xc0, !PT ;  /* 0x000001c000047812 */ /* 0x000fe400078ec0ff */
[----:B------:R-:W-:Y:S02]  /*1c20*/  IADD3.X R11, PT, PT, RZ, R5, RZ, P1, !PT ;  /* 0x00000005ff0b7210 */ /* 0x000fe40000ffe4ff */
[----:B------:R-:W-:Y:S01]  /*1c30*/  LEA.HI.X R175, R12, R23, R175, 0x1, P2 ;  /* 0x000000170caf7211 */ /* 0x000fe200010f0caf */
[----:B----4-:R-:W-:Y:S01]  /*1c40*/  IMAD R23, R21, R177, RZ ;  /* 0x000000b115177224 */ /* 0x010fe200078e02ff */
[----:B------:R-:W-:Y:S01]  /*1c50*/  ISETP.GE.AND P1, PT, R18, R170, PT ;  /* 0x000000aa1200720c */ /* 0x000fe20003f26270 */
[----:B------:R-:W-:Y:S01]  /*1c60*/  IMAD.WIDE.U32 R20, R177, R20, R10 ;  /* 0x00000014b1147225 */ /* 0x000fe200078e000a */
[----:B------:R-:W-:-:S03]  /*1c70*/  LOP3.LUT R11, R4, 0x38, R25, 0xf8, !PT ;  /* 0x00000038040b7812 */ /* 0x000fc600078ef819 */
[----:B------:R-:W-:Y:S01]  /*1c80*/  IMAD.SHL.U32 R5, R25, 0x40, RZ ;  /* 0x0000004019057824 */ /* 0x000fe200078e00ff */
[----:B------:R-:W-:Y:S01]  /*1c90*/  LOP3.LUT R11, R11, 0x38, R0, 0x78, !PT ;  /* 0x000000380b0b7812 */ /* 0x000fe200078e7800 */
[----:B------:R-:W-:Y:S02]  /*1ca0*/  IMAD R171, R167, R18, RZ ;  /* 0x00000012a7ab7224 */ /* 0x000fe400078e02ff */
[----:B------:R-:W-:Y:S01]  /*1cb0*/  IMAD.WIDE.U32 R14, R18, R166, R14 ;  /* 0x000000a6120e7225 */ /* 0x000fe200078e000e */
[----:B------:R-:W-:Y:S02]  /*1cc0*/  LOP3.LUT R12, R5, 0x1c0, RZ, 0xc0, !PT ;  /* 0x000001c0050c7812 */ /* 0x000fe400078ec0ff */
[----:B------:R-:W-:Y:S01]  /*1cd0*/  MOV R19, RZ ;  /* 0x000000ff00137202 */ /* 0x000fe20000000f00 */
[----:B------:R-:W-:Y:S01]  /*1ce0*/  IMAD.IADD R171, R15, 0x1, R171 ;  /* 0x000000010fab7824 */ /* 0x000fe200078e02ab */
[----:B------:R-:W-:Y:S02]  /*1cf0*/  LEA R172, P3, R14, R16, 0x1 ;  /* 0x000000100eac7211 */ /* 0x000fe400078608ff */
[----:B------:R-:W-:-:S02]  /*1d00*/  LOP3.LUT R7, R12, 0x8, R7, 0xf8, !PT ;  /* 0x000000080c077812 */ /* 0x000fc400078ef807 */
[----:B------:R-:W-:Y:S01]  /*1d10*/  LOP3.LUT R6, R11, 0x1e00, R0, 0xf8, !PT ;  /* 0x00001e000b067812 */ /* 0x000fe200078ef800 */
[----:B------:R-:W-:Y:S01]  /*1d20*/  IMAD.WIDE.U32 R28, R29, 0x40, R18 ;  /* 0x000000401d1c7825 */ /* 0x000fe200078e0012 */
[----:B------:R-:W-:Y:S02]  /*1d30*/  LEA.HI.X R171, R14, R17, R171, 0x1, P3 ;  /* 0x000000110eab7211 */ /* 0x000fe400018f0cab */
[----:B------:R-:W-:Y:S01]  /*1d40*/  LOP3.LUT R11, R5, 0x200, RZ, 0xc0, !PT ;  /* 0x00000200050b7812 */ /* 0x000fe200078ec0ff */
[----:B------:R-:W-:Y:S01]  /*1d50*/  IMAD.IADD R23, R21, 0x1, R23 ;  /* 0x0000000115177824 */ /* 0x000fe200078e0217 */
[----:B------:R-:W-:Y:S02]  /*1d60*/  LOP3.LUT R4, R7, 0x38, R0, 0x78, !PT ;  /* 0x0000003807047812 */ /* 0x000fe400078e7800 */
[----:B------:R-:W-:Y:S01]  /*1d70*/  LEA R181, R6, R9, 0x1 ;  /* 0x0000000906b57211 */ /* 0x000fe200078e08ff */
        /* <DEDUP_REMOVED lines=15> */
.L_x_9168:
[----:B------:R1:W-:Y:S02]  /*1e70*/  STS.128 [R181], RZ ;  /* 0x000000ffb5007388 */ /* 0x0003e40000000c00 */
.L_x_9167:
[----:B------:R-:W-:Y:S05]  /*1e80*/  BSYNC.RECONVERGENT B0 ;  /* 0x0000000000007941 */ /* 0x000fea0003800200 */
.L_x_9166:
[----:B------:R-:W-:Y:S01]  /*1e90*/  VIADD R15, R18, 0x10 ;  /* 0x00000010120f7836 */ /* 0x000fe20000000000 */
[----:B------:R-:W-:Y:S01]  /*1ea0*/  LEA R179, R24, 0xffffff80, 0x7 ;  /* 0xffffff8018b37811 */ /* 0x000fe200078e38ff */
[C---:B------:R-:W-:Y:S01]  /*1eb0*/  VIADD R13, R18.reuse, 0x20 ;  /* 0x00000020120d7836 */ /* 0x040fe20000000000 */
[----:B------:R-:W-:Y:S01]  /*1ec0*/  BSSY.RECONVERGENT B0, `(.L_x_9169) ;  /* 0x0000019000007945 */ /* 0x000fe20003800200 */
[----:B--2---:R-:W-:Y:S01]  /*1ed0*/  VIADD R7, R18, 0x30 ;  /* 0x0000003012077836 */ /* 0x004fe20000000000 */
        /* <DEDUP_REMOVED lines=23> */
.L_x_9170:
[----:B------:R-:W-:Y:S05]  /*2050*/  BSYNC.RECONVERGENT B0 ;  /* 0x0000000000007941 */ /* 0x000fea0003800200 */
.L_x_9169:
        /* <DEDUP_REMOVED lines=19> */
.L_x_9172:
[----:B------:R-:W-:Y:S05]  /*2190*/  BSYNC.RECONVERGENT B0 ;  /* 0x0000000000007941 */ /* 0x000fea0003800200 */
.L_x_9171:
        /* <DEDUP_REMOVED lines=18> */
.L_x_9174:
[----:B------:R-:W-:Y:S05]  /*22c0*/  BSYNC.RECONVERGENT B0 ;  /* 0x0000000000007941 */ /* 0x000fea0003800200 */
.L_x_9173:
        /* <DEDUP_REMOVED lines=12> */
.L_x_9177:
[----:B------:R1:W-:Y:S02]  /*2390*/  STS.128 [R181+0x2000], RZ ;  /* 0x002000ffb5007388 */ /* 0x0003e40000000c00 */
.L_x_9176:
[----:B------:R-:W-:Y:S05]  /*23a0*/  BSYNC.RECONVERGENT B0 ;  /* 0x0000000000007941 */ /* 0x000fea0003800200 */
.L_x_9175:
        /* <DEDUP_REMOVED lines=23> */
.L_x_9179:
[----:B------:R-:W-:Y:S05]  /*2520*/  BSYNC.RECONVERGENT B0 ;  /* 0x0000000000007941 */ /* 0x000fea0003800200 */
.L_x_9178:
        /* <DEDUP_REMOVED lines=12> */
.L_x_9181:
[----:B------:R-:W-:Y:S05]  /*25f0*/  BSYNC.RECONVERGENT B0 ;  /* 0x0000000000007941 */ /* 0x000fea0003800200 */
.L_x_9180:
        /* <DEDUP_REMOVED lines=11> */
.L_x_9183:
[----:B------:R-:W-:Y:S05]  /*26b0*/  BSYNC.RECONVERGENT B0 ;  /* 0x0000000000007941 */ /* 0x000fea0003800200 */
.L_x_9182:
        /* <DEDUP_REMOVED lines=14> */
.L_x_9185:
[----:B------:R-:W-:Y:S05]  /*27a0*/  BSYNC.RECONVERGENT B0 ;  /* 0x0000000000007941 */ /* 0x000fea0003800200 */
.L_x_9184:
        /* <DEDUP_REMOVED lines=11> */
.L_x_9187:
[----:B------:R-:W-:Y:S05]  /*2860*/  BSYNC.RECONVERGENT B0 ;  /* 0x0000000000007941 */ /* 0x000fea0003800200 */
.L_x_9186:
        /* <DEDUP_REMOVED lines=14> */
.L_x_9189:
[----:B------:R-:W-:Y:S05]  /*2950*/  BSYNC.RECONVERGENT B0 ;  /* 0x0000000000007941 */ /* 0x000fea0003800200 */
.L_x_9188:
        /* <DEDUP_REMOVED lines=12> */
.L_x_9191:
[----:B------:R-:W-:Y:S05]  /*2a20*/  BSYNC.RECONVERGENT B0 ;  /* 0x0000000000007941 */ /* 0x000fea0003800200 */
.L_x_9190:
        /* <DEDUP_REMOVED lines=15> */
.L_x_9194:
[----:B------:R1:W-:Y:S01]  /*2b20*/  STS.128 [R181+0x6000], RZ ;  /* 0x006000ffb5007388 */ /* 0x0003e20000000c00 */
[----:B------:R-:W-:Y:S05]  /*2b30*/  BRA `(.L_x_9195) ;  /* 0x0000000000047947 */ /* 0x000fea0003800000 */
.L_x_9193:
[----:B------:R1:W-:Y:S02]  /*2b40*/  STS.128 [R181+0x6000], RZ ;  /* 0x006000ffb5007388 */ /* 0x0003e40000000c00 */
.L_x_9195:
[----:B------:R-:W-:Y:S05]  /*2b50*/  BSYNC.RECONVERGENT B0 ;  /* 0x0000000000007941 */ /* 0x000fea0003800200 */
.L_x_9192:
        /* <DEDUP_REMOVED lines=19> */
.L_x_9197:
[----:B------:R-:W-:Y:S05]  /*2c90*/  BSYNC.RECONVERGENT B0 ;  /* 0x0000000000007941 */ /* 0x000fea0003800200 */
.L_x_9196:
[----:B------:R1:W-:Y:S01]  /*2ca0*/  @P6 STS.128 [R181+0x7000], RZ ;  /* 0x007000ffb5006388 */ /* 0x0003e20000000c00 */
        /* <DEDUP_REMOVED lines=11> */
.L_x_9199:
[----:B------:R-:W-:Y:S05]  /*2d60*/  BSYNC.RECONVERGENT B0 ;  /* 0x0000000000007941 */ /* 0x000fea0003800200 */
.L_x_9198:
        /* <DEDUP_REMOVED lines=12> */
.L_x_9201:
[----:B------:R-:W-:Y:S05]  /*2e30*/  BSYNC.RECONVERGENT B0 ;  /* 0x0000000000007941 */ /* 0x000fea0003800200 */
.L_x_9200:
        /* <DEDUP_REMOVED lines=15> */
.L_x_9203:
[----:B------:R-:W-:Y:S05]  /*2f30*/  BSYNC.RECONVERGENT B0 ;  /* 0x0000000000007941 */ /* 0x000fea0003800200 */
.L_x_9202:
        /* <DEDUP_REMOVED lines=12> */
.L_x_9205:
[----:B------:R-:W-:Y:S05]  /*3000*/  BSYNC.RECONVERGENT B0 ;  /* 0x0000000000007941 */ /* 0x000fea0003800200 */
.L_x_9204:
        /* <DEDUP_REMOVED lines=15> */
.L_x_9207:
[----:B------:R-:W-:Y:S05]  /*3100*/  BSYNC.RECONVERGENT B0 ;  /* 0x0000000000007941 */ /* 0x000fea0003800200 */
.L_x_9206:
        /* <DEDUP_REMOVED lines=13> */
.L_x_9209:
[----:B------:R-:W-:Y:S05]  /*31e0*/  BSYNC.RECONVERGENT B0 ;  /* 0x0000000000007941 */ /* 0x000fea0003800200 */
.L_x_9208:
[----:B------:R-:W2:Y:S01]  /*31f0*/  LD.E R10, desc[UR4][R2.64+0x18c] ;  /* 0x00018c04020a7980 */ /* 0x000ea2000c101900 */
[----:B------:R-:W-:Y:S01]  /*3200*/  LOP3.LUT R7, R12, 0x8, R25, 0x78, !PT ;  /* 0x000000080c077812 */ /* 0x000fe200078e7819 */
[----:B------:R-:W-:Y:S01]  /*3210*/  IMAD.SHL.U32 R12, R25, 0x20, RZ ;  /* 0x00000020190c7824 */ /* 0x000fe200078e00ff */
[----:B------:R-:W-:Y:S01]  /*3220*/  LOP3.LUT R5, R5, 0x400, RZ, 0xc0, !PT ;  /* 0x0000040005057812 */ /* 0x000fe200078ec0ff */
[----:B------:R-:W0:Y:S01]  /*3230*/  LDGDEPBAR ;  /* 0x00000000000079af */ /* 0x000e220000000000 */
[----:B------:R-:W-:Y:S01]  /*3240*/  LOP3.LUT R164, R7, 0x38, R0, 0x78, !PT ;  /* 0x0000003807a47812 */ /* 0x000fe200078e7800 */
[----:B------:R-:W-:Y:S01]  /*3250*/  BSSY.RECONVERGENT B1, `(.L_x_9210) ;  /* 0x000020a000017945 */ /* 0x000fe20003800200 */
[----:B------:R-:W-:Y:S02]  /*3260*/  LOP3.LUT R7, R11, 0x7c00, R12, 0xf8, !PT ;  /* 0x00007c000b077812 */ /* 0x000fe400078ef80c */
[----:B------:R-:W-:Y:S01]  /*3270*/  R2P PR, R25, 0x6 ;  /* 0x0000000619007804 */ /* 0x000fe20000000000 */
[----:B------:R-:W-:-:S02]  /*3280*/  IMAD R164, R164, 0x2, R5 ;  /* 0x00000002a4a47824 */ /* 0x000fc400078e0205 */
[----:B------:R-:W-:Y:S02]  /*3290*/  IMAD.IADD R0, R4, 0x1, R7 ;  /* 0x0000000104007824 */ /* 0x000fe400078e0207 */
[----:B------:R-:W-:Y:S02]  /*32a0*/  IMAD.IADD R164, R9, 0x1, R164 ;  /* 0x0000000109a47824 */ /* 0x000fe400078e02a4 */
[----:B------:R-:W-:Y:S02]  /*32b0*/  IMAD R165, R0, 0x2, R9 ;  /* 0x0000000200a57824 */ /* 0x000fe400078e0209 */
[----:B------:R-:W-:Y:S01]  /*32c0*/  IMAD.MOV.U32 R5, RZ, RZ, 0x20 ;  /* 0x00000020ff057424 */ /* 0x000fe200078e00ff */
[----:B-1----:R-:W-:Y:S01]  /*32d0*/  LDSM.16.M88.4 R12, [R164+0x2000] ;  /* 0x00200000a40c783b */ /* 0x002fe20000000200 */
[----:B------:R-:W-:Y:S02]  /*32e0*/  IMAD.MOV.U32 R7, RZ, RZ, 0x40 ;  /* 0x00000040ff077424 */ /* 0x000fe400078e00ff */
[----:B------:R-:W-:Y:S01]  /*32f0*/  IMAD.SHL.U32 R25, R25, 0x2, RZ ;  /* 0x0000000219197824 */ /* 0x000fe200078e00ff */
[----:B------:R-:W1:Y:S01]  /*3300*/  LDSM.16.M88.4 R64, [R165] ;  /* 0x00000000a540783b */ /* 0x000e620000000200 */
[----:B------:R-:W-:-:S02]  /*3310*/  SEL R5, R5, 0xffffffe0, !P1 ;  /* 0xffffffe005057807 */ /* 0x000fc40004800000 */
[----:B------:R-:W-:Y:S01]  /*3320*/  SEL R7, R7, 0xffffffc0, !P2 ;  /* 0xffffffc007077807 */ /* 0x000fe20005000000 */
[----:B------:R-:W3:Y:S02]  /*3330*/  LDSM.16.M88.4 R16, [R164+0x2800] ;  /* 0x00280000a410783b */ /* 0x000ee40000000200 */
[C-C-:B------:R-:W-:Y:S02]  /*3340*/  IMAD.IADD R163, R165.reuse, 0x1, R5.reuse ;  /* 0x00000001a5a37824 */ /* 0x140fe400078e0205 */
[C---:B------:R-:W-:Y:S01]  /*3350*/  IMAD.IADD R159, R164.reuse, 0x1, R5 ;  /* 0x00000001a49f7824 */ /* 0x040fe200078e0205 */
[----:B------:R-:W-:Y:S01]  /*3360*/  LDSM.16.M88.4 R52, [R164+0x3000] ;  /* 0x00300000a434783b */ /* 0x000fe20000000200 */
[--C-:B------:R-:W-:Y:S02]  /*3370*/  IMAD.IADD R162, R165, 0x1, R7.reuse ;  /* 0x00000001a5a27824 */ /* 0x100fe400078e0207 */
[----:B------:R-:W-:Y:S01]  /*3380*/  IMAD.IADD R158, R164, 0x1, R7 ;  /* 0x00000001a49e7824 */ /* 0x000fe200078e0207 */
[----:B------:R-:W-:Y:S02]  /*3390*/  LDSM.16.M88.4 R60, [R163] ;  /* 0x00000000a33c783b */ /* 0x000fe40000000200 */
[C---:B------:R-:W-:Y:S01]  /*33a0*/  IADD3 R161, PT, PT, R5.reuse, R162, RZ ;  /* 0x000000a205a17210 */ /* 0x040fe20007ffe0ff */
[----:B------:R-:W-:Y:S01]  /*33b0*/  IMAD.IADD R157, R5, 0x1, R158 ;  /* 0x00000001059d7824 */ /* 0x000fe200078e029e */
[----:B------:R-:W4:Y:S04]  /*33c0*/  LDSM.16.M88.4 R36, [R159+0x2000] ;  /* 0x002000009f24783b */ /* 0x000f280000000200 */
[----:B------:R-:W-:Y:S04]  /*33d0*/  LDSM.16.M88.4 R44, [R162] ;  /* 0x00000000a22c783b */ /* 0x000fe80000000200 */
[----:B------:R-:W-:Y:S04]  /*33e0*/  LDSM.16.M88.4 R28, [R158+0x2000] ;  /* 0x002000009e1c783b */ /* 0x000fe80000000200 */
[----:B------:R-:W4:Y:S04]  /*33f0*/  LDSM.16.M88.4 R76, [R159+0x2800] ;  /* 0x002800009f4c783b */ /* 0x000f280000000200 */
[----:B------:R-:W4:Y:S04]  /*3400*/  LDSM.16.M88.4 R48, [R158+0x2800] ;  /* 0x002800009e30783b */ /* 0x000f280000000200 */
[----:B-----5:R-:W-:Y:S01]  /*3410*/  LDSM.16.M88.4 R32, [R161] ;  /* 0x00000000a120783b */ /* 0x020fe20000000200 */
[C---:B-1----:R-:W-:Y:S03]  /*3420*/  HMMA.16816.F32 R40, R64.reuse, R12, RZ ;  /* 0x0000000c4028723c */ /* 0x042fe600000018ff */
[----:B------:R-:W1:Y:S04]  /*3430*/  LDSM.16.M88.4 R56, [R157+0x2000] ;  /* 0x002000009d38783b */ /* 0x000e680000000200 */
[----:B------:R-:W-:Y:S01]  /*3440*/  LDSM.16.M88.4 R72, [R159+0x3000] ;  /* 0x003000009f48783b */ /* 0x000fe20000000200 */
[C---:B------:R-:W-:Y:S03]  /*3450*/  HMMA.16816.F32 R12, R64.reuse, R14, RZ ;  /* 0x0000000e400c723c */ /* 0x040fe600000018ff */
[----:B------:R-:W-:Y:S05]  /*3460*/  LDSM.16.M88.4 R68, [R164+0x3800] ;  /* 0x00380000a444783b */ /* 0x000fea0000000200 */
[----:B---3--:R-:W-:Y:S08]  /*3470*/  HMMA.16816.F32 R20, R64, R16, RZ ;  /* 0x000000104014723c */ /* 0x008ff000000018ff */
[C---:B----4-:R-:W-:Y:S08]  /*3480*/  HMMA.16816.F32 R40, R60.reuse, R36, R40 ;  /* 0x000000243c28723c */ /* 0x050ff00000001828 */
[C---:B------:R-:W-:Y:S08]  /*3490*/  HMMA.16816.F32 R12, R60.reuse, R38, R12 ;  /* 0x000000263c0c723c */ /* 0x040ff0000000180c */
[----:B------:R-:W-:Y:S08]  /*34a0*/  HMMA.16816.F32 R20, R60, R76, R20 ;  /* 0x0000004c3c14723c */ /* 0x000ff00000001814 */
[C---:B------:R-:W-:Y:S08]  /*34b0*/  HMMA.16816.F32 R40, R44.reuse, R28, R40 ;  /* 0x0000001c2c28723c */ /* 0x040ff00000001828 */
[C---:B------:R-:W-:Y:S01]  /*34c0*/  HMMA.16816.F32 R12, R44.reuse, R30, R12 ;  /* 0x0000001e2c0c723c */ /* 0x040fe2000000180c */
[----:B------:R-:W3:Y:S07]  /*34d0*/  LDSM.16.M88.4 R28, [R157+0x2800] ;  /* 0x002800009d1c783b */ /* 0x000eee0000000200 */
[----:B------:R-:W-:Y:S08]  /*34e0*/  HMMA.16816.F32 R20, R44, R48, R20 ;  /* 0x000000302c14723c */ /* 0x000ff00000001814 */
[----:B------:R-:W-:Y:S08]  /*34f0*/  HMMA.16816.F32 R16, R64, R18, RZ ;  /* 0x000000124010723c */ /* 0x000ff000000018ff */
[C---:B-1----:R-:W-:Y:S08]  /*3500*/  HMMA.16816.F32 R40, R32.reuse, R56, R40 ;  /* 0x000000382028723c */ /* 0x042ff00000001828 */
[----:B------:R-:W-:Y:S01]  /*3510*/  HMMA.16816.F32 R12, R32, R58, R12 ;  /* 0x0000003a200c723c */ /* 0x000fe2000000180c */
[----:B------:R-:W1:Y:S07]  /*3520*/  LDSM.16.M88.4 R56, [R159+0x3800] ;  /* 0x003800009f38783b */ /* 0x000e6e0000000200 */
[----:B------:R-:W-:Y:S08]  /*3530*/  HMMA.16816.F32 R16, R60, R78, R16 ;  /* 0x0000004e3c10723c */ /* 0x000ff00000001810 */
[----:B---3--:R-:W-:Y:S08]  /*3540*/  HMMA.16816.F32 R20, R32, R28, R20 ;  /* 0x0000001c2014723c */ /* 0x008ff00000001814 */
        /* <DEDUP_REMOVED lines=8> */
[----:B------:R-:W-:Y:S07]  /*35d0*/  LDSM.16.M88.4 R28, [R159+0x4000] ;  /* 0x004000009f1c783b */ /* 0x000fee0000000200 */
[----:B------:R-:W-:Y:S08]  /*35e0*/  HMMA.16816.F32 R68, R64, R70, RZ ;  /* 0x000000464044723c */ /* 0x000ff000000018ff */
[----:B-1----:R-:W-:-:S12]  /*35f0*/  HMMA.16816.F32 R48, R60, R56, R48 ;  /* 0x000000383c30723c */ /* 0x002fd80000001830 */
[----:B------:R-:W-:Y:S01]  /*3600*/  HMMA.16816.F32 R68, R60, R58, R68 ;  /* 0x0000003a3c44723c */ /* 0x000fe20000001844 */
[----:B------:R-:W-:Y:S01]  /*3610*/  LDSM.16.M88.4 R56, [R158+0x4000] ;  /* 0x004000009e38783b */ /* 0x000fe20000000200 */
[-C--:B--2---:R-:W-:Y:S01]  /*3620*/  FMUL.FTZ R0, R40, R10.reuse ;  /* 0x0000000a28007220 */ /* 0x084fe20000410000 */
[-C--:B------:R-:W-:Y:S01]  /*3630*/  FMUL.FTZ R76, R41, R10.reuse ;  /* 0x0000000a294c7220 */ /* 0x080fe20000410000 */
[-C--:B------:R-:W-:Y:S01]  /*3640*/  FMUL.FTZ R77, R42, R10.reuse ;  /* 0x0000000a2a4d7220 */ /* 0x080fe20000410000 */
[-C--:B------:R-:W-:Y:S01]  /*3650*/  FMUL.FTZ R78, R43, R10.reuse ;  /* 0x0000000a2b4e7220 */ /* 0x080fe20000410000 */
[-C--:B------:R-:W-:Y:S01]  /*3660*/  FMUL.FTZ R20, R20, R10.reuse ;  /* 0x0000000a14147220 */ /* 0x080fe20000410000 */
[----:B------:R-:W1:Y:S01]  /*3670*/  LDSM.16.M88.4 R40, [R158+0x3000] ;  /* 0x003000009e28783b */ /* 0x000e620000000200 */
        /* <DEDUP_REMOVED lines=12> */
[----:B------:R-:W-:-:S07]  /*3740*/  FMUL.FTZ R91, R19, R10 ;  /* 0x0000000a135b7220 */ /* 0x000fce0000410000 */
[----:B------:R-:W-:Y:S01]  /*3750*/  MUFU.TANH R80, R13 ;  /* 0x0000000d00507308 */ /* 0x000fe20000002400 */
[----:B--2---:R-:W2:Y:S07]  /*3760*/  LDSM.16.M88.4 R20, [R158+0x3800] ;  /* 0x003800009e14783b */ /* 0x004eae0000000200 */
[----:B------:R3:W-:Y:S08]  /*3770*/  MUFU.TANH R82, R14 ;  /* 0x0000000e00527308 */ /* 0x0007f00000002400 */
[----:B------:R4:W-:Y:S01]  /*3780*/  MUFU.TANH R88, R16 ;  /* 0x0000001000587308 */ /* 0x0009e20000002400 */
[C---:B-1----:R-:W-:Y:S07]  /*3790*/  HMMA.16816.F32 R36, R44.reuse, R40, R36 ;  /* 0x000000282c24723c */ /* 0x042fee0000001824 */
[----:B------:R-:W-:Y:S01]  /*37a0*/  MUFU.TANH R0, R0 ;  /* 0x0000000000007308 */ /* 0x000fe20000002400 */
[----:B---3--:R-:W4:Y:S01]  /*37b0*/  LDSM.16.M88.4 R12, [R164+0x4000] ;  /* 0x00400000a40c783b */ /* 0x008f220000000200 */
[----:B------:R-:W-:Y:S03]  /*37c0*/  HMMA.16816.F32 R72, R44, R42, R72 ;  /* 0x0000002a2c48723c */ /* 0x000fe60000001848 */
[----:B------:R-:W1:Y:S03]  /*37d0*/  LDSM.16.M88.4 R40, [R157+0x3800] ;  /* 0x003800009d28783b */ /* 0x000e660000000200 */
[----:B------:R-:W3:Y:S05]  /*37e0*/  MUFU.TANH R77, R77 ;  /* 0x0000004d004d7308 */ /* 0x000eea0000002400 */
[----:B------:R-:W-:Y:S03]  /*37f0*/  HMMA.16816.F32 R36, R32, R52, R36 ;  /* 0x000000342024723c */ /* 0x000fe60000001824 */
[----:B------:R-:W-:Y:S05]  /*3800*/  MUFU.TANH R76, R76 ;  /* 0x0000004c004c7308 */ /* 0x000fea0000002400 */
[----:B--2---:R-:W-:Y:S03]  /*3810*/  HMMA.16816.F32 R48, R44, R20, R48 ;  /* 0x000000142c30723c */ /* 0x004fe60000001830 */
[----:B------:R-:W2:Y:S05]  /*3820*/  MUFU.TANH R78, R78 ;  /* 0x0000004e004e7308 */ /* 0x000eaa0000002400 */
[----:B------:R-:W-:Y:S01]  /*3830*/  HMMA.16816.F32 R72, R32, R54, R72 ;  /* 0x000000362048723c */ /* 0x000fe20000001848 */
[----:B------:R-:W3:Y:S02]  /*3840*/  LDSM.16.M88.4 R52, [R164+0x4800] ;  /* 0x00480000a434783b */ /* 0x000ee40000000200 */
[----:B------:R-:W2:Y:S01]  /*3850*/  MUFU.TANH R83, R83 ;  /* 0x0000005300537308 */ /* 0x000ea20000002400 */
[-C--:B------:R-:W-:Y:S01]  /*3860*/  FMUL.FTZ R36, R36, R10.reuse ;  /* 0x0000000a24247220 */ /* 0x080fe20000410000 */
[-C--:B------:R-:W-:Y:S01]  /*3870*/  FMUL.FTZ R37, R37, R10.reuse ;  /* 0x0000000a25257220 */ /* 0x080fe20000410000 */
[-C--:B------:R-:W-:Y:S01]  /*3880*/  FMUL.FTZ R38, R38, R10.reuse ;  /* 0x0000000a26267220 */ /* 0x080fe20000410000 */
[-C--:B------:R-:W-:Y:S01]  /*3890*/  FMUL.FTZ R39, R39, R10.reuse ;  /* 0x0000000a27277220 */ /* 0x080fe20000410000 */
[----:B------:R-:W-:Y:S01]  /*38a0*/  HMMA.16816.F32 R68, R44, R22, R68 ;  /* 0x000000162c44723c */ /* 0x000fe20000001844 */
[----:B------:R-:W-:Y:S02]  /*38b0*/  LDSM.16.M88.4 R20, [R157+0x4000] ;  /* 0x004000009d14783b */ /* 0x000fe40000000200 */
[----:B------:R-:W-:Y:S05]  /*38c0*/  MUFU.TANH R92, R36 ;  /* 0x00000024005c7308 */ /* 0x000fea0000002400 */
[C---:B----4-:R-:W-:Y:S03]  /*38d0*/  HMMA.16816.F32 R16, R64.reuse, R12, RZ ;  /* 0x0000000c4010723c */ /* 0x050fe600000018ff */
[----:B------:R-:W-:Y:S01]  /*38e0*/  MUFU.TANH R93, R37 ;  /* 0x00000025005d7308 */ /* 0x000fe20000002400 */
[-C--:B------:R-:W-:Y:S01]  /*38f0*/  FMUL.FTZ R72, R72, R10.reuse ;  /* 0x0000000a48487220 */ /* 0x080fe20000410000 */
[-C--:B------:R-:W-:Y:S01]  /*3900*/  FMUL.FTZ R73, R73, R10.reuse ;  /* 0x0000000a49497220 */ /* 0x080fe20000410000 */
[-C--:B------:R-:W-:Y:S01]  /*3910*/  FMUL.FTZ R74, R74, R10.reuse ;  /* 0x0000000a4a4a7220 */ /* 0x080fe20000410000 */
[-C--:B------:R-:W-:Y:S01]  /*3920*/  FMUL.FTZ R75, R75, R10.reuse ;  /* 0x0000000a4b4b7220 */ /* 0x080fe20000410000 */
[----:B------:R-:W-:Y:S03]  /*3930*/  HMMA.16816.F32 R12, R64, R14, RZ ;  /* 0x0000000e400c723c */ /* 0x000fe600000018ff */
[----:B------:R-:W-:Y:S05]  /*3940*/  MUFU.TANH R94, R38 ;  /* 0x00000026005e7308 */ /* 0x000fea0000002400 */
[----:B-1----:R-:W-:Y:S03]  /*3950*/  HMMA.16816.F32 R48, R32, R40, R48 ;  /* 0x000000282030723c */ /* 0x002fe60000001830 */
[----:B------:R3:W-:Y:S05]  /*3960*/  MUFU.TANH R95, R39 ;  /* 0x00000027005f7308 */ /* 0x0007ea0000002400 */
[C---:B------:R-:W-:Y:S03]  /*3970*/  HMMA.16816.F32 R16, R60.reuse, R28, R16 ;  /* 0x0000001c3c10723c */ /* 0x040fe60000001810 */
[----:B------:R-:W-:Y:S05]  /*3980*/  MUFU.TANH R96, R72 ;  /* 0x0000004800607308 */ /* 0x000fea0000002400 */
[----:B------:R-:W-:Y:S01]  /*3990*/  HMMA.16816.F32 R12, R60, R30, R12 ;  /* 0x0000001e3c0c723c */ /* 0x000fe2000000180c */
[----:B------:R-:W1:Y:S02]  /*39a0*/  LDSM.16.M88.4 R28, [R159+0x4800] ;  /* 0x004800009f1c783b */ /* 0x000e640000000200 */
[----:B------:R-:W-:Y:S01]  /*39b0*/  MUFU.TANH R97, R73 ;  /* 0x0000004900617308 */ /* 0x000fe20000002400 */
[-C--:B------:R-:W-:Y:S01]  /*39c0*/  FMUL.FTZ R48, R48, R10.reuse ;  /* 0x0000000a30307220 */ /* 0x080fe20000410000 */
[-C--:B------:R-:W-:Y:S01]  /*39d0*/  FMUL.FTZ R135, R49, R10.reuse ;  /* 0x0000000a31877220 */ /* 0x080fe20000410000 */
[-C--:B------:R-:W-:Y:S01]  /*39e0*/  FMUL.FTZ R189, R50, R10.reuse ;  /* 0x0000000a32bd7220 */ /* 0x080fe20000410000 */
[-C--:B------:R-:W-:Y:S01]  /*39f0*/  FMUL.FTZ R133, R51, R10.reuse ;  /* 0x0000000a33857220 */ /* 0x080fe20000410000 */
[C---:B---3--:R-:W-:Y:S03]  /*3a00*/  HMMA.16816.F32 R36, R64.reuse, R52, RZ ;  /* 0x000000344024723c */ /* 0x048fe600000018ff */
[----:B------:R3:W-:Y:S05]  /*3a10*/  MUFU.TANH R155, R48 ;  /* 0x00000030009b7308 */ /* 0x0007ea0000002400 */
[----:B------:R-:W-:Y:S03]  /*3a20*/  HMMA.16816.F32 R52, R64, R54, RZ ;  /* 0x000000364034723c */ /* 0x000fe600000018ff */
[----:B------:R-:W-:Y:S05]  /*3a30*/  MUFU.TANH R98, R74 ;  /* 0x0000004a00627308 */ /* 0x000fea0000002400 */
[----:B------:R-:W-:Y:S01]  /*3a40*/  HMMA.16816.F32 R68, R32, R42, R68 ;  /* 0x0000002a2044723c */ /* 0x000fe20000001844 */
[----:B------:R-:W-:Y:S02]  /*3a50*/  LDSM.16.M88.4 R40, [R164+0x5000] ;  /* 0x00500000a428783b */ /* 0x000fe40000000200 */
[----:B------:R4:W-:Y:S02]  /*3a60*/  MUFU.TANH R99, R75 ;  /* 0x0000004b00637308 */ /* 0x0009e40000002400 */
[----:B---3--:R-:W3:Y:S03]  /*3a70*/  LDSM.16.M88.4 R48, [R158+0x4800] ;  /* 0x004800009e30783b */ /* 0x008ee60000000200 */
[C---:B------:R-:W-:Y:S03]  /*3a80*/  HMMA.16816.F32 R16, R44.reuse, R56, R16 ;  /* 0x000000382c10723c */ /* 0x040fe60000001810 */
[----:B------:R-:W-:Y:S05]  /*3a90*/  MUFU.TANH R86, R86 ;  /* 0x0000005600567308 */ /* 0x000fea0000002400 */
[----:B------:R-:W-:Y:S03]  /*3aa0*/  HMMA.16816.F32 R12, R44, R58, R12 ;  /* 0x0000003a2c0c723c */ /* 0x000fe6000000180c */
[----:B------:R-:W2:Y:S01]  /*3ab0*/  MUFU.TANH R85, R85 ;  /* 0x0000005500557308 */ /* 0x000ea20000002400 */
[-C--:B------:R-:W-:Y:S01]  /*3ac0*/  FMUL.FTZ R69, R69, R10.reuse ;  /* 0x0000000a45457220 */ /* 0x080fe20000410000 */
[----:B----4-:R-:W-:Y:S01]  /*3ad0*/  LDSM.16.M88.4 R72, [R159+0x5000] ;  /* 0x005000009f48783b */ /* 0x010fe20000000200 */
[-C--:B------:R-:W-:Y:S01]  /*3ae0*/  FMUL.FTZ R71, R71, R10.reuse ;  /* 0x0000000a47477220 */ /* 0x080fe20000410000 */
[-C--:B------:R-:W-:Y:S01]  /*3af0*/  FMUL.FTZ R68, R68, R10.reuse ;  /* 0x0000000a44447220 */ /* 0x080fe20000410000 */
[-C--:B------:R-:W-:Y:S01]  /*3b00*/  FMUL.FTZ R70, R70, R10.reuse ;  /* 0x0000000a46467220 */ /* 0x080fe20000410000 */
[C---:B-1----:R-:W-:Y:S02]  /*3b10*/  HMMA.16816.F32 R36, R60.reuse, R28, R36 ;  /* 0x0000001c3c24723c */ /* 0x042fe40000001824 */
[----:B------:R-:W-:Y:S06]  /*3b20*/  MUFU.TANH R153, R69 ;  /* 0x0000004500997308 */ /* 0x000fec0000002400 */
[----:B------:R-:W-:Y:S01]  /*3b30*/  HMMA.16816.F32 R52, R60, R30, R52 ;  /* 0x0000001e3c34723c */ /* 0x000fe20000001834 */
[----:B------:R-:W1:Y:S01]  /*3b40*/  LDSM.16.M88.4 R28, [R157+0x4800] ;  /* 0x004800009d1c783b */ /* 0x000e620000000200 */
[----:B------:R-:W-:Y:S06]  /*3b50*/  MUFU.TANH R87, R87 ;  /* 0x0000005700577308 */ /* 0x000fec0000002400 */
[----:B------:R-:W-:Y:S02]  /*3b60*/  HMMA.16816.F32 R16, R32, R20, R16 ;  /* 0x000000142010723c */ /* 0x000fe40000001810 */
[----:B------:R-:W-:Y:S06]  /*3b70*/  MUFU.TANH R189, R189 ;  /* 0x000000bd00bd7308 */ /* 0x000fec0000002400 */
[----:B---3--:R-:W-:Y:S02]  /*3b80*/  HMMA.16816.F32 R36, R44, R48, R36 ;  /* 0x000000302c24723c */ /* 0x008fe40000001824 */
[----:B------:R-:W-:Y:S06]  /*3b90*/  MUFU.TANH R127, R71 ;  /* 0x00000047007f7308 */ /* 0x000fec0000002400 */
[----:B------:R-:W-:Y:S01]  /*3ba0*/  HMMA.16816.F32 R12, R32, R22, R12 ;  /* 0x00000016200c723c */ /* 0x000fe2000000180c */
[----:B------:R-:W3:Y:S01]  /*3bb0*/  LDSM.16.M88.4 R20, [R158+0x5000] ;  /* 0x005000009e14783b */ /* 0x000ee20000000200 */
[----:B------:R-:W4:Y:S01]  /*3bc0*/  MUFU.TANH R90, R90 ;  /* 0x0000005a005a7308 */ /* 0x000f220000002400 */
[-C--:B------:R-:W-:Y:S01]  /*3bd0*/  FMUL.FTZ R145, R16, R10.reuse ;  /* 0x0000000a10917220 */ /* 0x080fe20000410000 */
[-C--:B------:R-:W-:Y:S01]  /*3be0*/  FMUL.FTZ R143, R17, R10.reuse ;  /* 0x0000000a118f7220 */ /* 0x080fe20000410000 */
[-C--:B------:R-:W-:Y:S01]  /*3bf0*/  FMUL.FTZ R151, R18, R10.reuse ;  /* 0x0000000a12977220 */ /* 0x080fe20000410000 */
[----:B------:R-:W-:-:S02]  /*3c00*/  FMUL.FTZ R149, R19, R10 ;  /* 0x0000000a13957220 */ /* 0x000fc40000410000 */
[----:B------:R-:W-:Y:S01]  /*3c10*/  HMMA.16816.F32 R56, R64, R40, RZ ;  /* 0x000000284038723c */ /* 0x000fe200000018ff */
[----:B------:R-:W2:Y:S01]  /*3c20*/  LDSM.16.M88.4 R16, [R164+0x5800] ;  /* 0x00580000a410783b */ /* 0x000ea20000000200 */
[----:B------:R-:W-:Y:S06]  /*3c30*/  MUFU.TANH R135, R135 ;  /* 0x0000008700877308 */ /* 0x000fec0000002400 */
[----:B------:R-:W-:Y:S02]  /*3c40*/  HMMA.16816.F32 R52, R44, R50, R52 ;  /* 0x000000322c34723c */ /* 0x000fe40000001834 */
[----:B------:R-:W-:Y:S01]  /*3c50*/  MUFU.TANH R133, R133 ;  /* 0x0000008500857308 */ /* 0x000fe20000002400 */
[-C--:B------:R-:W-:Y:S01]  /*3c60*/  FMUL.FTZ R141, R12, R10.reuse ;  /* 0x0000000a0c8d7220 */ /* 0x080fe20000410000 */
[-C--:B------:R-:W-:Y:S01]  /*3c70*/  FMUL.FTZ R137, R13, R10.reuse ;  /* 0x0000000a0d897220 */ /* 0x080fe20000410000 */
[-C--:B------:R-:W-:Y:S01]  /*3c80*/  FMUL.FTZ R147, R14, R10.reuse ;  /* 0x0000000a0e937220 */ /* 0x080fe20000410000 */
[----:B------:R-:W-:-:S02]  /*3c90*/  FMUL.FTZ R139, R15, R10 ;  /* 0x0000000a0f8b7220 */ /* 0x000fc40000410000 */
[----:B-1----:R-:W-:Y:S01]  /*3ca0*/  HMMA.16816.F32 R36, R32, R28, R36 ;  /* 0x0000001c2024723c */ /* 0x002fe20000001824 */
[----:B------:R-:W1:Y:S01]  /*3cb0*/  LDSM.16.M88.4 R12, [R157+0x5000] ;  /* 0x005000009d0c783b */ /* 0x000e620000000200 */
[----:B------:R-:W-:Y:S06]  /*3cc0*/  MUFU.TANH R89, R89 ;  /* 0x0000005900597308 */ /* 0x000fec0000002400 */
[----:B------:R-:W-:Y:S02]  /*3cd0*/  HMMA.16816.F32 R56, R60, R72, R56 ;  /* 0x000000483c38723c */ /* 0x000fe40000001838 */
[----:B------:R-:W4:Y:S06]  /*3ce0*/  MUFU.TANH R91, R91 ;  /* 0x0000005b005b7308 */ /* 0x000f2c0000002400 */
[----:B------:R-:W-:Y:S02]  /*3cf0*/  HMMA.16816.F32 R40, R64, R42, RZ ;  /* 0x0000002a4028723c */ /* 0x000fe400000018ff */
[----:B------:R-:W-:Y:S01]  /*3d00*/  MUFU.TANH R129, R68 ;  /* 0x0000004400817308 */ /* 0x000fe20000002400 */
[-C--:B------:R-:W-:Y:S01]  /*3d10*/  FMUL.FTZ R36, R36, R10.reuse ;  /* 0x0000000a24247220 */ /* 0x080fe20000410000 */
[-C--:B------:R-:W-:Y:S01]  /*3d20*/  FMUL.FTZ R121, R37, R10.reuse ;  /* 0x0000000a25797220 */ /* 0x080fe20000410000 */
[-C--:B------:R-:W-:Y:S01]  /*3d30*/  FMUL.FTZ R131, R38, R10.reuse ;  /* 0x0000000a26837220 */ /* 0x080fe20000410000 */
[----:B------:R-:W-:-:S02]  /*3d40*/  FMUL.FTZ R125, R39, R10 ;  /* 0x0000000a277d7220 */ /* 0x000fc40000410000 */
[----:B------:R-:W-:Y:S02]  /*3d50*/  HMMA.16816.F32 R52, R32, R30, R52 ;  /* 0x0000001e2034723c */ /* 0x000fe40000001834 */
[----:B------:R2:W-:Y:S06]  /*3d60*/  MUFU.TANH R123, R36 ;  /* 0x00000024007b7308 */ /* 0x0005ec0000002400 */
[----:B---3--:R-:W-:Y:S01]  /*3d70*/  HMMA.16816.F32 R56, R44, R20, R56 ;  /* 0x000000142c38723c */ /* 0x008fe20000001838 */
[----:B------:R-:W-:Y:S01]  /*3d80*/  LOP3.LUT R20, R25, 0x6, RZ, 0xc0, !PT ;  /* 0x0000000619147812 */ /* 0x000fe200078ec0ff */
[----:B------:R-:W3:Y:S04]  /*3d90*/  MUFU.TANH R173, R70 ;  /* 0x0000004600ad7308 */ /* 0x000ee80000002400 */
[----:B------:R-:W-:-:S02]  /*3da0*/  IMAD.IADD R25, R179, 0x1, R20 ;  /* 0x00000001b3197824 */ /* 0x000fc400078e0214 */
[----:B------:R-:W-:Y:S02]  /*3db0*/  HMMA.16816.F32 R40, R60, R74, R40 ;  /* 0x0000004a3c28723c */ /* 0x000fe40000001828 */
[----:B------:R-:W-:Y:S02]  /*3dc0*/  VIADD R51, R25, 0x1 ;  /* 0x0000000119337836 */ /* 0x000fe40000000000 */
[----:B------:R-:W-:Y:S01]  /*3dd0*/  FMUL.FTZ R113, R53, R10 ;  /* 0x0000000a35717220 */ /* 0x000fe20000410000 */
[----:B--2---:R-:W2:Y:S01]  /*3de0*/  LDSM.16.M88.4 R36, [R159+0x5800] ;  /* 0x005800009f24783b */ /* 0x004ea20000000200 */
[C---:B------:R-:W-:Y:S01]  /*3df0*/  VIADD R49, R25.reuse, 0x8 ;  /* 0x0000000819317836 */ /* 0x040fe20000000000 */
[CC--:B------:R-:W-:Y:S01]  /*3e00*/  ISETP.GE.AND P4, PT, R25.reuse, R8.reuse, PT ;  /* 0x000000081900720c */ /* 0x0c0fe20003f86270 */
[----:B------:R-:W-:Y:S01]  /*3e10*/  VIADD R21, R25, 0x9 ;  /* 0x0000000919157836 */ /* 0x000fe20000000000 */
[-C--:B------:R-:W-:Y:S01]  /*3e20*/  ISETP.GE.AND P3, PT, R51, R8.reuse, PT ;  /* 0x000000083300720c */ /* 0x080fe20003f66270 */
[C---:B------:R-:W-:Y:S01]  /*3e30*/  HMMA.16816.F32 R28, R64.reuse, R16, RZ ;  /* 0x00000010401c723c */ /* 0x040fe200000018ff */
[-C--:B------:R-:W-:Y:S01]  /*3e40*/  ISETP.GE.AND P2, PT, R49, R8.reuse, PT ;  /* 0x000000083100720c */ /* 0x080fe20003f46270 */
[----:B------:R-:W-:Y:S01]  /*3e50*/  VIADD R53, R25, 0x10 ;  /* 0x0000001019357836 */ /* 0x000fe20000000000 */
[----:B------:R-:W3:Y:S01]  /*3e60*/  LDSM.16.M88.4 R48, [R158+0x5800] ;  /* 0x005800009e30783b */ /* 0x000ee20000000200 */
[----:B------:R-:W-:Y:S01]  /*3e70*/  ISETP.GE.AND P1, PT, R21, R8, PT ;  /* 0x000000081500720c */ /* 0x000fe20003f26270 */
[----:B------:R-:W-:Y:S01]  /*3e80*/  VIADD R21, R25, 0x11 ;  /* 0x0000001119157836 */ /* 0x000fe20000000000 */
[----:B------:R-:W-:Y:S01]  /*3e90*/  FSEL R77, R77, -INF , !P4 ;  /* 0xff8000004d4d7808 */ /* 0x000fe20006000000 */
[----:B------:R-:W-:Y:S01]  /*3ea0*/  FMUL.FTZ R115, R55, R10 ;  /* 0x0000000a37737220 */ /* 0x000fe20000410000 */
[----:B------:R-:W-:Y:S01]  /*3eb0*/  HMMA.16816.F32 R16, R64, R18, RZ ;  /* 0x000000124010723c */ /* 0x000fe200000018ff */
[-C--:B------:R-:W-:Y:S01]  /*3ec0*/  ISETP.GE.AND P0, PT, R53, R8.reuse, PT ;  /* 0x000000083500720c */ /* 0x080fe20003f06270 */
[----:B------:R-:W-:Y:S01]  /*3ed0*/  MUFU.TANH R145, R145 ;  /* 0x0000009100917308 */ /* 0x000fe20000002400 */
[----:B------:R-:W-:Y:S01]  /*3ee0*/  ISETP.GE.AND P6, PT, R21, R8, PT ;  /* 0x000000081500720c */ /* 0x000fe20003fc6270 */
[-C--:B------:R-:W-:Y:S01]  /*3ef0*/  FMUL.FTZ R52, R52, R10.reuse ;  /* 0x0000000a34347220 */ /* 0x080fe20000410000 */
[----:B------:R-:W-:Y:S01]  /*3f00*/  FSEL R53, R0, -INF , !P4 ;  /* 0xff80000000357808 */ /* 0x000fe20006000000 */
[----:B------:R-:W-:Y:S01]  /*3f10*/  FMUL.FTZ R54, R54, R10 ;  /* 0x0000000a36367220 */ /* 0x000fe20000410000 */
[----:B------:R-:W-:Y:S01]  /*3f20*/  FSEL R55, R78, -INF , !P3 ;  /* 0xff8000004e377808 */ /* 0x000fe20005800000 */
[----:B------:R-:W-:Y:S01]  /*3f30*/  HMMA.16816.F32 R40, R44, R22, R40 ;  /* 0x000000162c28723c */ /* 0x000fe20000001828 */
[----:B------:R-:W3:Y:S01]  /*3f40*/  LDSM.16.M88.4 R20, [R157+0x5800] ;  /* 0x005800009d14783b */ /* 0x000ee20000000200 */
[----:B------:R-:W-:Y:S01]  /*3f50*/  FSEL R69, R76, -INF , !P3 ;  /* 0xff8000004c457808 */ /* 0x000fe20005800000 */
[----:B------:R-:W3:Y:S01]  /*3f60*/  MUFU.TANH R151, R151 ;  /* 0x0000009700977308 */ /* 0x000ee20000002400 */
[----:B------:R-:W-:Y:S01]  /*3f70*/  FSEL R82, R82, -INF , !P2 ;  /* 0xff80000052527808 */ /* 0x000fe20005000000 */
[----:B------:R-:W-:-:S04]  /*3f80*/  DEPBAR.LE SB0, 0x0 ;  /* 0x000080000000791a */ /* 0x000fc80000000000 */
[----:B-1----:R-:W-:Y:S01]  /*3f90*/  HMMA.16816.F32 R56, R32, R12, R56 ;  /* 0x0000000c2038723c */ /* 0x002fe20000001838 */
[----:B------:R-:W-:Y:S01]  /*3fa0*/  IADD3 R13, PT, PT, R25, 0x18, RZ ;  /* 0x00000018190d7810 */ /* 0x000fe20007ffe0ff */
[----:B------:R-:W-:Y:S01]  /*3fb0*/  MUFU.TANH R143, R143 ;  /* 0x0000008f008f7308 */ /* 0x000fe20000002400 */
[----:B------:R-:W-:Y:S02]  /*3fc0*/  FSEL R79, R79, -INF , !P2 ;  /* 0xff8000004f4f7808 */ /* 0x000fe40005000000 */
[-C--:B------:R-:W-:Y:S01]  /*3fd0*/  ISETP.GE.AND P5, PT, R13, R8.reuse, PT ;  /* 0x000000080d00720c */ /* 0x080fe20003fa6270 */
[----:B------:R-:W-:Y:S01]  /*3fe0*/  VIADD R13, R25, 0x19 ;  /* 0x00000019190d7836 */ /* 0x000fe20000000000 */
[----:B------:R-:W-:Y:S02]  /*3ff0*/  FSEL R203, R83, -INF , !P1 ;  /* 0xff80000053cb7808 */ /* 0x000fe40004800000 */
[----:B------:R-:W-:Y:S01]  /*4000*/  FSEL R71, R80, -INF , !P1 ;  /* 0xff80000050477808 */ /* 0x000fe20004800000 */
[C---:B--2---:R-:W-:Y:S01]  /*4010*/  HMMA.16816.F32 R28, R60.reuse, R36, R28 ;  /* 0x000000243c1c723c */ /* 0x044fe2000000181c */
[-C--:B------:R-:W-:Y:S01]  /*4020*/  ISETP.GE.AND P4, PT, R13, R8.reuse, PT ;  /* 0x000000080d00720c */ /* 0x080fe20003f86270 */
[----:B------:R-:W-:Y:S01]  /*4030*/  VIADD R13, R25, 0x20 ;  /* 0x00000020190d7836 */ /* 0x000fe20000000000 */
[----:B------:R-:W-:Y:S01]  /*4040*/  FSEL R75, R85, -INF , !P6 ;  /* 0xff800000554b7808 */ /* 0x000fe20007000000 */
[----:B------:R-:W-:Y:S01]  /*4050*/  VIADD R37, R25, 0x29 ;  /* 0x0000002919257836 */ /* 0x000fe20000000000 */
[----:B----4-:R-:W-:Y:S01]  /*4060*/  FSEL R201, R90, -INF , !P5 ;  /* 0xff8000005ac97808 */ /* 0x010fe20006800000 */
[----:B------:R-:W1:Y:S01]  /*4070*/  MUFU.TANH R149, R149 ;  /* 0x0000009500957308 */ /* 0x000e620000002400 */
[----:B------:R-:W-:Y:S01]  /*4080*/  ISETP.GE.AND P3, PT, R13, R8, PT ;  /* 0x000000080d00720c */ /* 0x000fe20003f66270 */
[----:B------:R-:W-:Y:S01]  /*4090*/  VIADD R13, R25, 0x21 ;  /* 0x00000021190d7836 */ /* 0x000fe20000000000 */
[----:B------:R-:W-:Y:S01]  /*40a0*/  HMMA.16816.F32 R16, R60, R38, R16 ;  /* 0x000000263c10723c */ /* 0x000fe20000001810 */
[----:B------:R-:W-:Y:S01]  /*40b0*/  FSEL R73, R88, -INF , !P5 ;  /* 0xff80000058497808 */ /* 0x000fe20006800000 */
[-C--:B------:R-:W-:Y:S01]  /*40c0*/  FMUL.FTZ R0, R57, R10.reuse ;  /* 0x0000000a39007220 */ /* 0x080fe20000410000 */
[----:B------:R-:W-:Y:S01]  /*40d0*/  FSEL R83, R91, -INF , !P4 ;  /* 0xff8000005b537808 */ /* 0x000fe20006000000 */
[----:B------:R-:W-:Y:S01]  /*40e0*/  FMUL.FTZ R59, R59, R10 ;  /* 0x0000000a3b3b7220 */ /* 0x000fe20000410000 */
[----:B------:R-:W-:Y:S01]  /*40f0*/  ISETP.GE.AND P2, PT, R13, R8, PT ;  /* 0x000000080d00720c */ /* 0x000fe20003f46270 */
[----:B------:R-:W-:Y:S01]  /*4100*/  VIADD R13, R25, 0x28 ;  /* 0x00000028190d7836 */ /* 0x000fe20000000000 */
[----:B------:R-:W-:Y:S01]  /*4110*/  FSEL R199, R89, -INF , !P4 ;  /* 0xff80000059c77808 */ /* 0x000fe20006000000 */
[----:B------:R-:W-:Y:S01]  /*4120*/  HMMA.16816.F32 R40, R32, R14, R40 ;  /* 0x0000000e2028723c */ /* 0x000fe20000001828 */
[----:B------:R-:W-:Y:S01]  /*4130*/  FSEL R195, R95, -INF , !P2 ;  /* 0xff8000005fc37808 */ /* 0x000fe20005000000 */
[----:B------:R-:W-:Y:S01]  /*4140*/  MUFU.TANH R141, R141 ;  /* 0x0000008d008d7308 */ /* 0x000fe20000002400 */
[----:B------:R-:W-:Y:S01]  /*4150*/  FSEL R111, R93, -INF , !P2 ;  /* 0xff8000005d6f7808 */ /* 0x000fe20005000000 */
[----:B------:R-:W-:Y:S01]  /*4160*/  FMUL.FTZ R56, R56, R10 ;  /* 0x0000000a38387220 */ /* 0x000fe20000410000 */
[----:B------:R-:W-:Y:S01]  /*4170*/  ISETP.GE.AND P1, PT, R13, R8, PT ;  /* 0x000000080d00720c */ /* 0x000fe20003f26270 */
[----:B------:R-:W-:Y:S01]  /*4180*/  FMUL.FTZ R58, R58, R10 ;  /* 0x0000000a3a3a7220 */ /* 0x000fe20000410000 */
[----:B------:R-:W-:Y:S01]  /*4190*/  FSEL R15, R86, -INF , !P0 ;  /* 0xff800000560f7808 */ /* 0x000fe20004000000 */
[----:B---3--:R-:W-:Y:S01]  /*41a0*/  HMMA.16816.F32 R28, R44, R48, R28 ;  /* 0x000000302c1c723c */ /* 0x008fe2000000181c */
[----:B------:R-:W-:Y:S01]  /*41b0*/  FSEL R197, R98, -INF , !P1 ;  /* 0xff80000062c57808 */ /* 0x000fe20004800000 */
[----:B------:R-:W2:Y:S01]  /*41c0*/  MUFU.TANH R147, R147 ;  /* 0x0000009300937308 */ /* 0x000ea20000002400 */
[----:B------:R-:W-:-:S02]  /*41d0*/  FSEL R107, R96, -INF , !P1 ;  /* 0xff800000606b7808 */ /* 0x000fc40004800000 */
[----:B------:R-:W-:Y:S02]  /*41e0*/  FSEL R13, R84, -INF , !P0 ;  /* 0xff800000540d7808 */ /* 0x000fe40004000000 */
[----:B------:R-:W-:Y:S01]  /*41f0*/  ISETP.GE.AND P0, PT, R37, R8, PT ;  /* 0x000000082500720c */ /* 0x000fe20003f06270 */
[----:B------:R-:W-:Y:S01]  /*4200*/  VIADD R37, R25, 0x30 ;  /* 0x0000003019257836 */ /* 0x000fe20000000000 */
[----:B------:R-:W-:Y:S01]  /*4210*/  HMMA.16816.F32 R16, R44, R50, R16 ;  /* 0x000000322c10723c */ /* 0x000fe20000001810 */
[----:B------:R-:W-:Y:S01]  /*4220*/  FSEL R49, R87, -INF , !P6 ;  /* 0xff80000057317808 */ /* 0x000fe20007000000 */
[----:B------:R-:W-:Y:S01]  /*4230*/  MUFU.TANH R137, R137 ;  /* 0x0000008900897308 */ /* 0x000fe20000002400 */
[----:B------:R-:W-:Y:S01]  /*4240*/  FSEL R191, R99, -INF , !P0 ;  /* 0xff80000063bf7808 */ /* 0x000fe20004000000 */
[-C--:B------:R-:W-:Y:S01]  /*4250*/  FMUL.FTZ R43, R43, R10.reuse ;  /* 0x0000000a2b2b7220 */ /* 0x080fe20000410000 */
[----:B------:R-:W-:Y:S01]  /*4260*/  FSEL R193, R97, -INF , !P0 ;  /* 0xff80000061c17808 */ /* 0x000fe20004000000 */
[----:B------:R-:W-:Y:S01]  /*4270*/  FMUL.FTZ R41, R41, R10 ;  /* 0x0000000a29297220 */ /* 0x000fe20000410000 */
[----:B------:R-:W-:Y:S01]  /*4280*/  ISETP.GE.AND P6, PT, R37, R8, PT ;  /* 0x000000082500720c */ /* 0x000fe20003fc6270 */
[C---:B------:R-:W-:Y:S01]  /*4290*/  VIADD R37, R25.reuse, 0x31 ;  /* 0x0000003119257836 */ /* 0x040fe20000000000 */
[----:B------:R-:W-:Y:S01]  /*42a0*/  FSEL R105, R94, -INF , !P3 ;  /* 0xff8000005e697808 */ /* 0x000fe20005800000 */
[----:B------:R-:W3:Y:S01]  /*42b0*/  MUFU.TANH R139, R139 ;  /* 0x0000008b008b7308 */ /* 0x000ee20000002400 */
[----:B------:R-:W-:Y:S01]  /*42c0*/  HMMA.16816.F32 R28, R32, R20, R28 ;  /* 0x00000014201c723c */ /* 0x000fe2000000181c */
[----:B------:R-:W-:Y:S01]  /*42d0*/  VIADD R21, R25, 0x40 ;  /* 0x0000004019157836 */ /* 0x000fe20000000000 */
[----:B------:R-:W-:Y:S01]  /*42e0*/  FSEL R189, R189, -INF , !P6 ;  /* 0xff800000bdbd7808 */ /* 0x000fe20007000000 */
[-C--:B------:R-:W-:Y:S01]  /*42f0*/  FMUL.FTZ R40, R40, R10.reuse ;  /* 0x0000000a28287220 */ /* 0x080fe20000410000 */
[----:B------:R-:W-:Y:S01]  /*4300*/  FSEL R155, R155, -INF , !P6 ;  /* 0xff8000009b9b7808 */ /* 0x000fe20007000000 */
[----:B------:R-:W-:Y:S01]  /*4310*/  FMUL.FTZ R42, R42, R10 ;  /* 0x0000000a2a2a7220 */ /* 0x000fe20000410000 */
[-C--:B------:R-:W-:Y:S01]  /*4320*/  ISETP.GE.AND P2, PT, R21, R8.reuse, PT ;  /* 0x000000081500720c */ /* 0x080fe20003f46270 */
[----:B------:R-:W-:Y:S01]  /*4330*/  VIADD R21, R25, 0x41 ;  /* 0x0000004119157836 */ /* 0x000fe20000000000 */
[-C--:B------:R-:W-:Y:S01]  /*4340*/  ISETP.GE.AND P5, PT, R37, R8.reuse, PT ;  /* 0x000000082500720c */ /* 0x080fe20003fa6270 */
[----:B------:R-:W-:Y:S01]  /*4350*/  VIADD R37, R25, 0x38 ;  /* 0x0000003819257836 */ /* 0x000fe20000000000 */
[----:B------:R-:W-:Y:S01]  /*4360*/  FSEL R109, R92, -INF , !P3 ;  /* 0xff8000005c6d7808 */ /* 0x000fe20005800000 */
[----:B------:R-:W4:Y:S01]  /*4370*/  MUFU.TANH R131, R131 ;  /* 0x0000008300837308 */ /* 0x000f220000002400 */
[----:B------:R-:W-:Y:S01]  /*4380*/  ISETP.GE.AND P1, PT, R21, R8, PT ;  /* 0x000000081500720c */ /* 0x000fe20003f26270 */
[----:B------:R-:W-:Y:S01]  /*4390*/  VIADD R21, R25, 0x48 ;  /* 0x0000004819157836 */ /* 0x000fe20000000000 */
[----:B------:R-:W-:-:S02]  /*43a0*/  FSEL R133, R133, -INF , !P5 ;  /* 0xff80000085857808 */ /* 0x000fc40006800000 */
[----:B------:R-:W-:Y:S02]  /*43b0*/  FSEL R135, R135, -INF , !P5 ;  /* 0xff80000087877808 */ /* 0x000fe40006800000 */
[-C--:B------:R-:W-:Y:S01]  /*43c0*/  ISETP.GE.AND P0, PT, R21, R8.reuse, PT ;  /* 0x000000081500720c */ /* 0x080fe20003f06270 */
[----:B------:R-:W-:Y:S01]  /*43d0*/  VIADD R21, R25, 0x49 ;  /* 0x0000004919157836 */ /* 0x000fe20000000000 */
[----:B------:R-:W-:Y:S01]  /*43e0*/  ISETP.GE.AND P4, PT, R37, R8, PT ;  /* 0x000000082500720c */ /* 0x000fe20003f86270 */
[----:B------:R-:W-:Y:S01]  /*43f0*/  MUFU.TANH R121, R121 ;  /* 0x0000007900797308 */ /* 0x000fe20000002400 */
[----:B------:R-:W-:Y:S01]  /*4400*/  IADD3 R37, PT, PT, R25, 0x39, RZ ;  /* 0x0000003919257810 */ /* 0x000fe20007ffe0ff */
[----:B------:R-:W-:Y:S01]  /*4410*/  FMUL.FTZ R12, R29, R10 ;  /* 0x0000000a1d0c7220 */ /* 0x000fe20000410000 */
[----:B------:R-:W-:Y:S01]  /*4420*/  ISETP.GE.AND P6, PT, R21, R8, PT ;  /* 0x000000081500720c */ /* 0x000fe20003fc6270 */
[----:B------:R-:W-:Y:S01]  /*4430*/  VIADD R21, R25, 0x50 ;  /* 0x0000005019157836 */ /* 0x000fe20000000000 */
[----:B------:R-:W-:Y:S01]  /*4440*/  FSEL R173, R173, -INF , !P4 ;  /* 0xff800000adad7808 */ /* 0x000fe20006000000 */
[----:B------:R-:W-:Y:S01]  /*4450*/  FMUL.FTZ R30, R30, R10 ;  /* 0x0000000a1e1e7220 */ /* 0x000fe20000410000 */
[----:B------:R-:W-:Y:S01]  /*4460*/  FSEL R129, R129, -INF , !P4 ;  /* 0xff80000081817808 */ /* 0x000fe20006000000 */
[----:B------:R-:W4:Y:S01]  /*4470*/  MUFU.TANH R125, R125 ;  /* 0x0000007d007d7308 */ /* 0x000f220000002400 */
[-C--:B------:R-:W-:Y:S01]  /*4480*/  ISETP.GE.AND P5, PT, R21, R8.reuse, PT ;  /* 0x000000081500720c */ /* 0x080fe20003fa6270 */
[----:B------:R-:W-:Y:S01]  /*4490*/  VIADD R21, R25, 0x51 ;  /* 0x0000005119157836 */ /* 0x000fe20000000000 */
[----:B------:R-:W-:Y:S01]  /*44a0*/  ISETP.GE.AND P3, PT, R37, R8, PT ;  /* 0x000000082500720c */ /* 0x000fe20003f66270 */
[-C--:B------:R-:W-:Y:S01]  /*44b0*/  FMUL.FTZ R28, R28, R10.reuse ;  /* 0x0000000a1c1c7220 */ /* 0x080fe20000410000 */
[----:B------:R-:W-:Y:S01]  /*44c0*/  FSEL R151, R151, -INF , !P2 ;  /* 0xff80000097977808 */ /* 0x000fe20005000000 */
[----:B------:R-:W-:Y:S01]  /*44d0*/  FMUL.FTZ R31, R31, R10 ;  /* 0x0000000a1f1f7220 */ /* 0x000fe20000410000 */
[----:B------:R-:W-:Y:S01]  /*44e0*/  ISETP.GE.AND P4, PT, R21, R8, PT ;  /* 0x000000081500720c */ /* 0x000fe20003f86270 */
[----:B------:R-:W-:Y:S01]  /*44f0*/  MUFU.TANH R0, R0 ;  /* 0x0000000000007308 */ /* 0x000fe20000002400 */
[----:B------:R-:W-:Y:S01]  /*4500*/  HMMA.16816.F32 R20, R32, R22, R16 ;  /* 0x000000162014723c */ /* 0x000fe20000001810 */
[----:B------:R-:W-:Y:S01]  /*4510*/  VIADD R17, R25, 0x58 ;  /* 0x0000005819117836 */ /* 0x000fe20000000000 */
[----:B------:R-:W-:-:S02]  /*4520*/  FSEL R127, R127, -INF , !P3 ;  /* 0xff8000007f7f7808 */ /* 0x000fc40005800000 */
[----:B------:R-:W-:Y:S02]  /*4530*/  FSEL R153, R153, -INF , !P3 ;  /* 0xff80000099997808 */ /* 0x000fe40005800000 */
[-C--:B------:R-:W-:Y:S01]  /*4540*/  ISETP.GE.AND P3, PT, R17, R8.reuse, PT ;  /* 0x000000081100720c */ /* 0x080fe20003f66270 */
[----:B------:R-:W-:Y:S01]  /*4550*/  VIADD R17, R25, 0x59 ;  /* 0x0000005919117836 */ /* 0x000fe20000000000 */
[----:B------:R-:W-:Y:S01]  /*4560*/  FSEL R145, R145, -INF , !P2 ;  /* 0xff80000091917808 */ /* 0x000fe20005000000 */
[----:B------:R-:W4:Y:S01]  /*4570*/  MUFU.TANH R101, R59 ;  /* 0x0000003b00657308 */ /* 0x000f220000002400 */
[----:B-1----:R-:W-:Y:S02]  /*4580*/  FSEL R149, R149, -INF , !P1 ;  /* 0xff80000095957808 */ /* 0x002fe40004800000 */
[----:B------:R-:W-:Y:S02]  /*4590*/  ISETP.GE.AND P2, PT, R17, R8, PT ;  /* 0x000000081100720c */ /* 0x000fe40003f46270 */
[----:B------:R-:W-:-:S02]  /*45a0*/  IADD3 R17, PT, PT, R25, 0x60, RZ ;  /* 0x0000006019117810 */ /* 0x000fc40007ffe0ff */
[----:B------:R-:W-:Y:S01]  /*45b0*/  FSEL R143, R143, -INF , !P1 ;  /* 0xff8000008f8f7808 */ /* 0x000fe20004800000 */
[----:B------:R-:W-:Y:S01]  /*45c0*/  MUFU.TANH R117, R52 ;  /* 0x0000003400757308 */ /* 0x000fe20000002400 */
[----:B------:R-:W-:Y:S01]  /*45d0*/  ISETP.GE.AND P1, PT, R17, R8, PT ;  /* 0x000000081100720c */ /* 0x000fe20003f26270 */
[----:B------:R-:W-:Y:S01]  /*45e0*/  VIADD R17, R25, 0x61 ;  /* 0x0000006119117836 */ /* 0x000fe20000000000 */
[----:B--2---:R-:W-:Y:S01]  /*45f0*/  FSEL R147, R147, -INF , !P0 ;  /* 0xff80000093937808 */ /* 0x004fe20004000000 */
[-C--:B------:R-:W-:Y:S01]  /*4600*/  FMUL.FTZ R14, R23, R10.reuse ;  /* 0x0000000a170e7220 */ /* 0x080fe20000410000 */
[----:B------:R-:W-:Y:S01]  /*4610*/  FSEL R141, R141, -INF , !P0 ;  /* 0xff8000008d8d7808 */ /* 0x000fe20004000000 */
[----:B------:R-:W-:Y:S01]  /*4620*/  FMUL.FTZ R20, R20, R10 ;  /* 0x0000000a14147220 */ /* 0x000fe20000410000 */
[----:B------:R-:W-:Y:S01]  /*4630*/  ISETP.GE.AND P0, PT, R17, R8, PT ;  /* 0x000000081100720c */ /* 0x000fe20003f06270 */
[----:B------:R-:W-:Y:S01]  /*4640*/  VIADD R17, R25, 0x68 ;  /* 0x0000006819117836 */ /* 0x000fe20000000000 */
[----:B------:R-:W1:Y:S01]  /*4650*/  MUFU.TANH R119, R54 ;  /* 0x0000003600777308 */ /* 0x000e620000002400 */
[----:B---3--:R-:W-:Y:S01]  /*4660*/  FSEL R139, R139, -INF , !P6 ;  /* 0xff8000008b8b7808 */ /* 0x008fe20007000000 */
[-C--:B------:R-:W-:Y:S01]  /*4670*/  FMUL.FTZ R22, R22, R10.reuse ;  /* 0x0000000a16167220 */ /* 0x080fe20000410000 */
[----:B------:R-:W-:Y:S01]  /*4680*/  FSEL R137, R137, -INF , !P6 ;  /* 0xff80000089897808 */ /* 0x000fe20007000000 */
[----:B------:R-:W-:Y:S01]  /*4690*/  FMUL.FTZ R21, R21, R10 ;  /* 0x0000000a15157220 */ /* 0x000fe20000410000 */
[----:B------:R-:W-:Y:S01]  /*46a0*/  ISETP.GE.AND P6, PT, R17, R8, PT ;  /* 0x000000081100720c */ /* 0x000fe20003fc6270 */
[----:B------:R-:W-:Y:S01]  /*46b0*/  VIADD R17, R25, 0x69 ;  /* 0x0000006919117836 */ /* 0x000fe20000000000 */
[----:B----4-:R-:W-:Y:S01]  /*46c0*/  FSEL R131, R131, -INF , !P5 ;  /* 0xff80000083837808 */ /* 0x010fe20006800000 */
[----:B------:R-:W2:Y:S01]  /*46d0*/  MUFU.TANH R113, R113 ;  /* 0x0000007100717308 */ /* 0x000ea20000002400 */
[----:B------:R-:W-:-:S02]  /*46e0*/  FSEL R123, R123, -INF , !P5 ;  /* 0xff8000007b7b7808 */ /* 0x000fc40006800000 */
[-C--:B------:R-:W-:Y:S01]  /*46f0*/  ISETP.GE.AND P5, PT, R17, R8.reuse, PT ;  /* 0x000000081100720c */ /* 0x080fe20003fa6270 */
[----:B------:R-:W-:Y:S01]  /*4700*/  VIADD R17, R25, 0x70 ;  /* 0x0000007019117836 */ /* 0x000fe20000000000 */
[----:B------:R-:W-:Y:S02]  /*4710*/  FSEL R125, R125, -INF , !P4 ;  /* 0xff8000007d7d7808 */ /* 0x000fe40006000000 */
[----:B------:R-:W-:Y:S01]  /*4720*/  FSEL R121, R121, -INF , !P4 ;  /* 0xff80000079797808 */ /* 0x000fe20006000000 */
[----:B------:R-:W3:Y:S01]  /*4730*/  MUFU.TANH R115, R115 ;  /* 0x0000007300737308 */ /* 0x000ee20000002400 */
[----:B------:R-:W-:Y:S01]  /*4740*/  ISETP.GE.AND P4, PT, R17, R8, PT ;  /* 0x000000081100720c */ /* 0x000fe20003f86270 */
[----:B------:R-:W-:Y:S01]  /*4750*/  VIADD R17, R25, 0x71 ;  /* 0x0000007119117836 */ /* 0x000fe20000000000 */
[----:B------:R-:W-:Y:S02]  /*4760*/  FSEL R101, R101, -INF , !P0 ;  /* 0xff80000065657808 */ /* 0x000fe40004000000 */
[----:B------:R-:W-:-:S02]  /*4770*/  FSEL R63, R0, -INF , !P0 ;  /* 0xff800000003f7808 */ /* 0x000fc40004000000 */
[----:B------:R-:W-:Y:S01]  /*4780*/  ISETP.NE.AND P0, PT, R24, 0x1, PT ;  /* 0x000000011800780c */ /* 0x000fe20003f05270 */
[----:B------:R-:W4:Y:S01]  /*4790*/  MUFU.TANH R65, R56 ;  /* 0x0000003800417308 */ /* 0x000f220000002400 */
[----:B-1----:R-:W-:Y:S02]  /*47a0*/  FSEL R119, R119, -INF , !P3 ;  /* 0xff80000077777808 */ /* 0x002fe40005800000 */
[----:B------:R-:W-:Y:S02]  /*47b0*/  FSEL R117, R117, -INF , !P3 ;  /* 0xff80000075757808 */ /* 0x000fe40005800000 */
[----:B------:R-:W-:Y:S01]  /*47c0*/  ISETP.GE.AND P3, PT, R17, R8, PT ;  /* 0x000000081100720c */ /* 0x000fe20003f66270 */
[----:B------:R-:W-:Y:S01]  /*47d0*/  VIADD R17, R25, 0x78 ;  /* 0x0000007819117836 */ /* 0x000fe20000000000 */
[----:B--2---:R-:W-:Y:S01]  /*47e0*/  FSEL R113, R113, -INF , !P2 ;  /* 0xff80000071717808 */ /* 0x004fe20005000000 */
[----:B------:R-:W1:Y:S01]  /*47f0*/  MUFU.TANH R103, R58 ;  /* 0x0000003a00677308 */ /* 0x000e620000002400 */
[----:B------:R-:W-:Y:S01]  /*4800*/  VIADD R25, R25, 0x79 ;  /* 0x0000007919197836 */ /* 0x000fe20000000000 */
[----:B---3--:R-:W-:-:S02]  /*4810*/  FSEL R115, R115, -INF , !P2 ;  /* 0xff80000073737808 */ /* 0x008fc40005000000 */
[----:B------:R-:W-:-:S04]  /*4820*/  ISETP.GE.AND P2, PT, R17, R8, PT ;  /* 0x000000081100720c */ /* 0x000fc80003f46270 */
[----:B------:R-:W2:Y:S01]  /*4830*/  MUFU.TANH R57, R43 ;  /* 0x0000002b00397308 */ /* 0x000ea20000002400 */
[----:B----4-:R-:W-:-:S07]  /*4840*/  FSEL R65, R65, -INF , !P1 ;  /* 0xff80000041417808 */ /* 0x010fce0004800000 */
[----:B------:R-:W3:Y:S01]  /*4850*/  MUFU.TANH R59, R41 ;  /* 0x00000029003b7308 */ /* 0x000ee20000002400 */
[----:B-1----:R-:W-:Y:S02]  /*4860*/  FSEL R103, R103, -INF , !P1 ;  /* 0xff80000067677808 */ /* 0x002fe40004800000 */
[----:B------:R-:W-:-:S05]  /*4870*/  ISETP.GE.AND P1, PT, R25, R8, PT ;  /* 0x000000081900720c */ /* 0x000fca0003f26270 */
[----:B------:R-:W1:Y:S01]  /*4880*/  MUFU.TANH R43, R30 ;  /* 0x0000001e002b7308 */ /* 0x000e620000002400 */
[----:B--2---:R-:W-:-:S07]  /*4890*/  FSEL R57, R57, -INF , !P5 ;  /* 0xff80000039397808 */ /* 0x004fce0006800000 */
[----:B------:R-:W2:Y:S01]  /*48a0*/  MUFU.TANH R61, R40 ;  /* 0x00000028003d7308 */ /* 0x000ea20000002400 */
[----:B---3--:R-:W-:-:S07]  /*48b0*/  FSEL R59, R59, -INF , !P5 ;  /* 0xff8000003b3b7808 */ /* 0x008fce0006800000 */
[----:B------:R-:W3:Y:S01]  /*48c0*/  MUFU.TANH R67, R42 ;  /* 0x0000002a00437308 */ /* 0x000ee20000002400 */
[----:B-1----:R-:W-:-:S07]  /*48d0*/  FSEL R43, R43, -INF , !P4 ;  /* 0xff8000002b2b7808 */ /* 0x002fce0006000000 */
[----:B------:R-:W1:Y:S01]  /*48e0*/  MUFU.TANH R39, R28 ;  /* 0x0000001c00277308 */ /* 0x000e620000002400 */
[----:B--2---:R-:W-:-:S07]  /*48f0*/  FSEL R61, R61, -INF , !P6 ;  /* 0xff8000003d3d7808 */ /* 0x004fce0007000000 */
[----:B------:R-:W-:Y:S01]  /*4900*/  MUFU.TANH R12, R12 ;  /* 0x0000000c000c7308 */ /* 0x000fe20000002400 */
[----:B---3--:R-:W-:-:S07]  /*4910*/  FSEL R67, R67, -INF , !P6 ;  /* 0xff80000043437808 */ /* 0x008fce0007000000 */
[----:B------:R-:W2:Y:S01]  /*4920*/  MUFU.TANH R41, R31 ;  /* 0x0000001f00297308 */ /* 0x000ea20000002400 */
[----:B-1----:R-:W-:-:S07]  /*4930*/  FSEL R39, R39, -INF , !P4 ;  /* 0xff80000027277808 */ /* 0x002fce0006000000 */
[----:B------:R-:W1:Y:S08]  /*4940*/  MUFU.TANH R32, R20 ;  /* 0x0000001400207308 */ /* 0x000e700000002400 */
[----:B------:R-:W3:Y:S01]  /*4950*/  MUFU.TANH R37, R22 ;  /* 0x0000001600257308 */ /* 0x000ee20000002400 */
[----:B--2---:R-:W-:Y:S02]  /*4960*/  FSEL R41, R41, -INF , !P3 ;  /* 0xff80000029297808 */ /* 0x004fe40005800000 */
[----:B------:R-:W-:-:S05]  /*4970*/  FSEL R31, R12, -INF , !P3 ;  /* 0xff8000000c1f7808 */ /* 0x000fca0005800000 */
[----:B------:R-:W2:Y:S01]  /*4980*/  MUFU.TANH R14, R14 ;  /* 0x0000000e000e7308 */ /* 0x000ea20000002400 */
[----:B-1----:R-:W-:-:S07]  /*4990*/  FSEL R32, R32, -INF , !P2 ;  /* 0xff80000020207808 */ /* 0x002fce0005000000 */
[----:B------:R-:W1:Y:S01]  /*49a0*/  MUFU.TANH R30, R21 ;  /* 0x00000015001e7308 */ /* 0x000e620000002400 */
[----:B---3--:R-:W-:Y:S02]  /*49b0*/  FSEL R37, R37, -INF , !P2 ;  /* 0xff80000025257808 */ /* 0x008fe40005000000 */
[----:B--2---:R-:W-:Y:S02]  /*49c0*/  FSEL R25, R14, -INF , !P1 ;  /* 0xff8000000e197808 */ /* 0x004fe40004800000 */
[----:B-1----:R-:W-:Y:S01]  /*49d0*/  FSEL R30, R30, -INF , !P1 ;  /* 0xff8000001e1e7808 */ /* 0x002fe20004800000 */
        /* <DEDUP_REMOVED lines=15> */
.L_x_9213:
[----:B------:R-:W2:Y:S01]  /*4ad0*/  LD.E R18, desc[UR4][R2.64+0x170] ;  /* 0x0001700402127980 */ /* 0x000ea2000c101900 */
[----:B------:R-:W-:Y:S02]  /*4ae0*/  LEA R14, R24, 0xffffff00, 0x7 ;  /* 0xffffff00180e7811 */ /* 0x000fe400078e38ff */
        /* <DEDUP_REMOVED lines=31> */
[----:B------:R-:W-:Y:S02]  /*4ce0*/  ISETP.GE.U32.AND P6, PT, R17, R10, PT ;  /* 0x0000000a1100720c */ /* 0x000fe40003fc6070 */
        /* <DEDUP_REMOVED lines=26> */
.L_x_9214:
[----:B------:R-:W-:Y:S05]  /*4e90*/  BSYNC.RECONVERGENT B0 ;  /* 0x0000000000007941 */ /* 0x000fea0003800200 */
.L_x_9212:
[CC--:B------:R-:W-:Y:S01]  /*4ea0*/  ISETP.GE.AND P3, PT, R184.reuse, R180.reuse, PT ;  /* 0x000000b4b800720c */ /* 0x0c0fe20003f66270 */
[----:B------:R-:W-:Y:S01]  /*4eb0*/  BSSY.RECONVERGENT B0, `(.L_x_9215) ;  /* 0x0000042000007945 */ /* 0x000fe20003800200 */
[----:B------:R-:W-:Y:S02]  /*4ec0*/  ISETP.GE.AND P1, PT, R184, R180, PT ;  /* 0x000000b4b800720c */ /* 0x000fe40003f26270 */
[----:B------:R-:W-:-:S05]  /*4ed0*/  IADD3 R16, P2, PT, R81, R172, RZ ;  /* 0x000000ac51107210 */ /* 0x000fca0007f5e0ff */
[----:B------:R-:W-:-:S04]  /*4ee0*/  IMAD.X R17, R6, 0x1, R171, P2 ;  /* 0x0000000106117824 */ /* 0x000fc800010e06ab */
[----:B------:R-:W-:Y:S02]  /*4ef0*/  @!P3 IMAD.MOV.U32 R28, RZ, RZ, R172 ;  /* 0x000000ffff1cb224 */ /* 0x000fe400078e00ac */
[----:B------:R-:W-:Y:S01]  /*4f00*/  @!P3 IMAD.MOV.U32 R29, RZ, RZ, R171 ;  /* 0x000000ffff1db224 */ /* 0x000fe200078e00ab */
[-C--:B------:R-:W-:Y:S01]  /*4f10*/  @!P1 MOV R20, R16.reuse ;  /* 0x0000001000149202 */ /* 0x080fe20000000f00 */
[----:B------:R-:W-:Y:S01]  /*4f20*/  @!P1 IMAD.MOV.U32 R21, RZ, RZ, R17 ;  /* 0x000000ffff159224 */ /* 0x000fe200078e0011 */
[CC--:B------:R-:W-:Y:S01]  /*4f30*/  @!P1 LEA R22, P4, R166.reuse, R16.reuse, 0x5 ;  /* 0x00000010a6169211 */ /* 0x0c0fe200078828ff */
[----:B------:R-:W-:Y:S01]  /*4f40*/  @!P1 IMAD.MOV.U32 R18, RZ, RZ, R16 ;  /* 0x000000ffff129224 */ /* 0x000fe200078e0010 */
[----:B------:R-:W-:Y:S01]  /*4f50*/  @!PT LDS RZ, [RZ] ;  /* 0x00000000fffff984 */ /* 0x000fe20000000800 */
[----:B------:R-:W-:Y:S01]  /*4f60*/  @!PT LDS RZ, [RZ] ;  /* 0x00000000fffff984 */ /* 0x000fe20000000800 */
[----:B------:R-:W-:Y:S01]  /*4f70*/  @!PT LDS RZ, [RZ] ;  /* 0x00000000fffff984 */ /* 0x000fe20000000800 */
[----:B------:R1:W-:Y:S01]  /*4f80*/  @!P3 LDGSTS.E.BYPASS.LTC128B.128 [R181+0x2000], desc[UR4][R28.64] ;  /* 0x020000001cb5bfae */ /* 0x0003e2000b981a04 */
[-C--:B------:R-:W-:Y:S01]  /*4f90*/  @!P1 MOV R19, R17.reuse ;  /* 0x0000001100139202 */ /* 0x080fe20000000f00 */
[----:B------:R-:W-:Y:S01]  /*4fa0*/  @!P1 IMAD R6, R167, 0x60, RZ ;  /* 0x00000060a7069824 */ /* 0x000fe200078e02ff */
[C---:B------:R-:W-:Y:S01]  /*4fb0*/  @!P1 LEA.HI.X R23, R166.reuse, R17, R167, 0x5, P4 ;  /* 0x00000011a6179211 */ /* 0x040fe200020f2ca7 */
[----:B------:R2:W-:Y:S01]  /*4fc0*/  @P3 STS.128 [R181+0x2000], RZ ;  /* 0x002000ffb5003388 */ /* 0x0005e20000000c00 */
[C---:B------:R-:W-:Y:S01]  /*4fd0*/  @!P1 LEA R34, P3, R166.reuse, R16, 0x6 ;  /* 0x00000010a6229211 */ /* 0x040fe200078630ff */
[----:B------:R-:W-:-:S02]  /*4fe0*/  @!P1 IMAD.WIDE.U32 R20, R166, 0x60, R20 ;  /* 0x00000060a6149825 */ /* 0x000fc400078e0014 */
[----:B------:R2:W-:Y:S01]  /*4ff0*/  @P1 STS.128 [R181+0x2800], RZ ;  /* 0x002800ffb5001388 */ /* 0x0005e20000000c00 */
[C---:B------:R-:W-:Y:S01]  /*5000*/  @!P1 LEA.HI.X R35, R166.reuse, R17, R167, 0x6, P3 ;  /* 0x00000011a6239211 */ /* 0x040fe200018f34a7 */
[----:B------:R-:W-:Y:S02]  /*5010*/  @!P1 IMAD R0, R167, 0xa0, RZ ;  /* 0x000000a0a7009824 */ /* 0x000fe400078e02ff */
[----:B------:R-:W-:Y:S01]  /*5020*/  @!P1 IMAD.WIDE.U32 R18, R166, 0xa0, R18 ;  /* 0x000000a0a6129825 */ /* 0x000fe200078e0012 */
[----:B------:R-:W-:Y:S01]  /*5030*/  @!PT LDS RZ, [RZ] ;  /* 0x00000000fffff984 */ /* 0x000fe20000000800 */
[----:B------:R-:W-:Y:S01]  /*5040*/  @!PT LDS RZ, [RZ] ;  /* 0x00000000fffff984 */ /* 0x000fe20000000800 */
[----:B------:R-:W-:Y:S01]  /*5050*/  @!PT LDS RZ, [RZ] ;  /* 0x00000000fffff984 */ /* 0x000fe20000000800 */
[----:B------:R2:W-:Y:S03]  /*5060*/  @!P1 LDGSTS.E.BYPASS.LTC128B.128 [R181+0x2800], desc[UR4][R16.64] ;  /* 0x0280000010b59fae */ /* 0x0005e6000b981a04 */
[----:B------:R-:W-:Y:S01]  /*5070*/  @!P1 IMAD.IADD R21, R6, 0x1, R21 ;  /* 0x0000000106159824 */ /* 0x000fe200078e0215 */
[----:B------:R2:W-:Y:S01]  /*5080*/  @P1 STS.128 [R181+0x3000], RZ ;  /* 0x003000ffb5001388 */ /* 0x0005e20000000c00 */
[----:B------:R-:W-:-:S03]  /*5090*/  @!P1 IADD3 R19, PT, PT, R0, R19, RZ ;  /* 0x0000001300139210 */ /* 0x000fc60007ffe0ff */
        /* <DEDUP_REMOVED lines=29> */
[----:B--2---:R-:W-:-:S05]  /*5270*/  IMAD.WIDE.U32 R16, R166, 0xc0, R16 ;  /* 0x000000c0a6107825 */ /* 0x004fca00078e0010 */
[----:B------:R-:W-:-:S05]  /*5280*/  IADD3 R17, PT, PT, R0, R17, RZ ;  /* 0x0000001100117210 */ /* 0x000fca0007ffe0ff */
[----:B------:R-:W-:Y:S01]  /*5290*/  @!PT LDS RZ, [RZ] ;  /* 0x00000000fffff984 */ /* 0x000fe20000000800 */
[----:B------:R-:W-:Y:S01]  /*52a0*/  @!PT LDS RZ, [RZ] ;  /* 0x00000000fffff984 */ /* 0x000fe20000000800 */
[----:B------:R-:W-:Y:S01]  /*52b0*/  @!PT LDS RZ, [RZ] ;  /* 0x00000000fffff984 */ /* 0x000fe20000000800 */
[----:B------:R1:W-:Y:S02]  /*52c0*/  LDGSTS.E.BYPASS.LTC128B.128 [R181+0x5800], desc[UR4][R16.64] ;  /* 0x0580000010b57fae */ /* 0x0003e4000b981a04 */
.L_x_9216:
[----:B------:R-:W-:Y:S05]  /*52d0*/  BSYNC.RECONVERGENT B0 ;  /* 0x0000000000007941 */ /* 0x000fea0003800200 */
.L_x_9215:
[----:B------:R-:W0:Y:S02]  /*52e0*/  LDGDEPBAR ;  /* 0x00000000000079af */ /* 0x000e240000000000 */
.L_x_9211:
[----:B------:R-:W-:Y:S05]  /*52f0*/  BSYNC.RECONVERGENT B1 ;  /* 0x0000000000017941 */ /* 0x000fea0003800200 */
.L_x_9210:
        /* <DEDUP_REMOVED lines=28> */
[----:B-1----:R-:W-:Y:S02]  /*54c0*/  FMNMX3.FTZ R17, R0, R59, R39, !PT ;  /* 0x0000003b00117276 */ /* 0x002fe40007810027 */
        /* <DEDUP_REMOVED lines=10> */
[----:B------:R-:W-:-:S03]  /*5570*/  IADD3 R102, PT, PT, R7, R160, RZ ;  /* 0x000000a007667210 */ /* 0x000fc60007ffe0ff */
[----:B------:R-:W-:Y:S01]  /*5580*/  LDSM.16.MT88.4 R84, [R156+0x6000] ;  /* 0x006000009c54783b */ /* 0x000fe20000004200 */
[----:B------:R-:W-:-:S03]  /*5590*/  IADD3 R100, PT, PT, R5, R102, RZ ;  /* 0x0000006605647210 */ /* 0x000fc60007ffe0ff */
[----:B------:R-:W-:Y:S01]  /*55a0*/  LDSM.16.MT88.4 R20, [R160+0x6800] ;  /* 0x00680000a014783b */ /* 0x000fe20000004200 */
[----:B-1----:R-:W-:Y:S02]  /*55b0*/  FMNMX.FTZ R19, R8, R19, !PT ;  /* 0x0000001308137209 */ /* 0x002fe40007810000 */
        /* <DEDUP_REMOVED lines=22> */
[----:B------:R-:W2:Y:S01]  /*5720*/  MUFU.EX2 R52, R52 ;  /* 0x0000003400347308 */ /* 0x000ea20000000800 */
[-C--:B------:R-:W-:Y:S01]  /*5730*/  FFMA.FTZ R8, R15, R29.reuse, -R28 ;  /* 0x0000001d0f087223 */ /* 0x080fe2000001081c */
[-C--:B------:R-:W-:Y:S01]  /*5740*/  FFMA.FTZ R45, R13, R29.reuse, -R34 ;  /* 0x0000001d0d2d7223 */ /* 0x080fe20000010822 */
[-CC-:B------:R-:W-:Y:S01]  /*5750*/  FFMA.FTZ R42, R49, R29.reuse, -R28.reuse ;  /* 0x0000001d312a7223 */ /* 0x180fe2000001081c */
[----:B------:R-:W-:Y:S01]  /*5760*/  MUFU.EX2 R51, R51 ;  /* 0x0000003300337308 */ /* 0x000fe20000000800 */
[----:B------:R-:W-:Y:S01]  /*5770*/  LDSM.16.MT88.4 R12, [R102+0x6800] ;  /* 0x00680000660c783b */ /* 0x000fe20000004200 */
[-C--:B------:R-:W-:Y:S01]  /*5780*/  FFMA.FTZ R38, R201, R29.reuse, -R28 ;  /* 0x0000001dc9267223 */ /* 0x080fe2000001081c */
[-CC-:B------:R-:W-:Y:S01]  /*5790*/  FFMA.FTZ R44, R75, R29.reuse, -R34.reuse ;  /* 0x0000001d4b2c7223 */ /* 0x180fe20000010822 */
[----:B------:R-:W3:Y:S01]  /*57a0*/  MUFU.EX2 R46, R46 ;  /* 0x0000002e002e7308 */ /* 0x000ee20000000800 */
[----:B-1----:R-:W1:Y:S01]  /*57b0*/  LDSM.16.MT88.4 R76, [R102+0x6000] ;  /* 0x00600000664c783b */ /* 0x002e620000004200 */
[-CC-:B------:R-:W-:Y:S01]  /*57c0*/  FFMA.FTZ R40, R73, R29.reuse, -R34.reuse ;  /* 0x0000001d49287223 */ /* 0x180fe20000010822 */
[-C--:B------:R-:W-:Y:S01]  /*57d0*/  FFMA.FTZ R35, R199, R29.reuse, -R34 ;  /* 0x0000001dc7237223 */ /* 0x080fe20000010822 */
[----:B------:R-:W-:Y:S01]  /*57e0*/  MUFU.EX2 R53, R53 ;  /* 0x0000003500357308 */ /* 0x000fe20000000800 */
[----:B------:R-:W-:Y:S01]  /*57f0*/  FFMA.FTZ R33, R83, R29, -R28 ;  /* 0x0000001d53217223 */ /* 0x000fe2000001081c */
[----:B--2---:R-:W-:Y:S01]  /*5800*/  F2FP.F16.F32.PACK_AB R69, R52, R55 ;  /* 0x000000373445723e */ /* 0x004fe200000000ff */
[-CC-:B------:R-:W-:Y:S01]  /*5810*/  FFMA.FTZ R62, R109, R29.reuse, -R34.reuse ;  /* 0x0000001d6d3e7223 */ /* 0x180fe20000010822 */
[----:B------:R-:W2:Y:S01]  /*5820*/  MUFU.EX2 R50, R50 ;  /* 0x0000003200327308 */ /* 0x000ea20000000800 */
[-C--:B------:R-:W-:Y:S01]  /*5830*/  FFMA.FTZ R109, R107, R29.reuse, -R34 ;  /* 0x0000001d6b6d7223 */ /* 0x080fe20000010822 */
[-CC-:B------:R-:W-:Y:S01]  /*5840*/  FFMA.FTZ R105, R105, R29.reuse, -R28.reuse ;  /* 0x0000001d69697223 */ /* 0x180fe2000001081c */
[-CC-:B------:R-:W-:Y:S01]  /*5850*/  FFMA.FTZ R58, R195, R29.reuse, -R28.reuse ;  /* 0x0000001dc33a7223 */ /* 0x180fe2000001081c */
[----:B------:R-:W-:Y:S01]  /*5860*/  MUFU.EX2 R48, R48 ;  /* 0x0000003000307308 */ /* 0x000fe20000000800 */
[----:B------:R-:W-:Y:S01]  /*5870*/  FFMA.FTZ R54, R197, R29, -R28 ;  /* 0x0000001dc5367223 */ /* 0x000fe2000001081c */
[----:B---3--:R-:W-:Y:S01]  /*5880*/  F2FP.F16.F32.PACK_AB R71, R46, R51 ;  /* 0x000000332e47723e */ /* 0x008fe200000000ff */
[-CC-:B------:R-:W-:Y:S01]  /*5890*/  FFMA.FTZ R60, R111, R29.reuse, -R34.reuse ;  /* 0x0000001d6f3c7223 */ /* 0x180fe20000010822 */
[----:B------:R-:W3:Y:S01]  /*58a0*/  MUFU.EX2 R47, R47 ;  /* 0x0000002f002f7308 */ /* 0x000ee20000000800 */
[-C--:B------:R-:W-:Y:S01]  /*58b0*/  FFMA.FTZ R56, R193, R29.reuse, -R34 ;  /* 0x0000001dc1387223 */ /* 0x080fe20000010822 */
[-CC-:B------:R-:W-:Y:S01]  /*58c0*/  FFMA.FTZ R107, R191, R29.reuse, -R28.reuse ;  /* 0x0000001dbf6b7223 */ /* 0x180fe2000001081c */
[-C--:B------:R-:W-:Y:S01]  /*58d0*/  FFMA.FTZ R64, R133, R29.reuse, -R28 ;  /* 0x0000001d85407223 */ /* 0x080fe2000001081c */
[----:B------:R4:W-:Y:S01]  /*58e0*/  MUFU.EX2 R49, R8 ;  /* 0x0000000800317308 */ /* 0x0009e20000000800 */
[--C-:B------:R-:W-:Y:S01]  /*58f0*/  FFMA.FTZ R104, R135, R29, -R34.reuse ;  /* 0x0000001d87687223 */ /* 0x100fe20000010822 */
[----:B--2---:R-:W-:Y:S01]  /*5900*/  F2FP.F16.F32.PACK_AB R68, R50, R53 ;  /* 0x000000353244723e */ /* 0x004fe200000000ff */
[-CC-:B------:R-:W-:Y:S01]  /*5910*/  FFMA.FTZ R129, R129, R29.reuse, -R34.reuse ;  /* 0x0000001d81817223 */ /* 0x180fe20000010822 */
[----:B------:R-:W-:Y:S01]  /*5920*/  MUFU.EX2 R42, R42 ;  /* 0x0000002a002a7308 */ /* 0x000fe20000000800 */
[-C--:B------:R-:W-:Y:S01]  /*5930*/  FFMA.FTZ R66, R153, R29.reuse, -R34 ;  /* 0x0000001d99427223 */ /* 0x080fe20000010822 */
[-CC-:B------:R-:W-:Y:S01]  /*5940*/  FFMA.FTZ R127, R127, R29.reuse, -R28.reuse ;  /* 0x0000001d7f7f7223 */ /* 0x180fe2000001081c */
[-C--:B------:R-:W-:Y:S01]  /*5950*/  FFMA.FTZ R189, R189, R29.reuse, -R28 ;  /* 0x0000001dbdbd7223 */ /* 0x080fe2000001081c */
[----:B------:R-:W-:Y:S01]  /*5960*/  MUFU.EX2 R38, R38 ;  /* 0x0000002600267308 */ /* 0x000fe20000000800 */
[-C--:B------:R-:W-:Y:S01]  /*5970*/  FFMA.FTZ R155, R155, R29.reuse, -R34 ;  /* 0x0000001d9b9b7223 */ /* 0x080fe20000010822 */
[----:B---3--:R-:W-:Y:S01]  /*5980*/  F2FP.F16.F32.PACK_AB R70, R47, R48 ;  /* 0x000000302f46723e */ /* 0x008fe200000000ff */
[-CC-:B------:R-:W-:Y:S01]  /*5990*/  FFMA.FTZ R108, R151, R29.reuse, -R28.reuse ;  /* 0x0000001d976c7223 */ /* 0x180fe2000001081c */
[----:B------:R-:W-:Y:S01]  /*59a0*/  MUFU.EX2 R45, R45 ;  /* 0x0000002d002d7308 */ /* 0x000fe20000000800 */
[-CC-:B------:R-:W-:Y:S01]  /*59b0*/  FFMA.FTZ R106, R147, R29.reuse, -R28.reuse ;  /* 0x0000001d936a7223 */ /* 0x180fe2000001081c */
[----:B----4-:R-:W2:Y:S01]  /*59c0*/  LDSM.16.MT88.4 R8, [R100+0x6800] ;  /* 0x006800006408783b */ /* 0x010ea20000004200 */
[-C--:B------:R-:W-:Y:S01]  /*59d0*/  FFMA.FTZ R139, R139, R29.reuse, -R28 ;  /* 0x0000001d8b8b7223 */ /* 0x080fe2000001081c */
[----:B------:R-:W3:Y:S01]  /*59e0*/  MUFU.EX2 R44, R44 ;  /* 0x0000002c002c7308 */ /* 0x000ee20000000800 */
[C---:B------:R-:W-:Y:S01]  /*59f0*/  HMMA.16816.F32 R88, R68.reuse, R84, RZ ;  /* 0x000000544458723c */ /* 0x040fe200000018ff */
[-CC-:B------:R-:W-:Y:S01]  /*5a00*/  FFMA.FTZ R112, R145, R29.reuse, -R34.reuse ;  /* 0x0000001d91707223 */ /* 0x180fe20000010822 */
[-C--:B------:R-:W-:Y:S01]  /*5a10*/  FFMA.FTZ R110, R137, R29.reuse, -R34 ;  /* 0x0000001d896e7223 */ /* 0x080fe20000010822 */
[----:B------:R-:W-:Y:S01]  /*5a20*/  MUFU.EX2 R40, R40 ;  /* 0x0000002800287308 */ /* 0x000fe20000000800 */
[-C--:B------:R-:W-:Y:S01]  /*5a30*/  FFMA.FTZ R149, R149, R29.reuse, -R28 ;  /* 0x0000001d95957223 */ /* 0x080fe2000001081c */
[-CC-:B------:R-:W-:Y:S01]  /*5a40*/  FFMA.FTZ R143, R143, R29.reuse, -R34.reuse ;  /* 0x0000001d8f8f7223 */ /* 0x180fe20000010822 */
[-CC-:B------:R-:W-:Y:S01]  /*5a50*/  FFMA.FTZ R114, R141, R29.reuse, -R34.reuse ;  /* 0x0000001d8d727223 */ /* 0x180fe20000010822 */
[----:B------:R-:W4:Y:S01]  /*5a60*/  MUFU.EX2 R35, R35 ;  /* 0x0000002300237308 */ /* 0x000f220000000800 */
[C---:B------:R-:W-:Y:S01]  /*5a70*/  HMMA.16816.F32 R84, R68.reuse, R86, RZ ;  /* 0x000000564454723c */ /* 0x040fe200000018ff */
[-C--:B------:R-:W-:Y:S01]  /*5a80*/  FFMA.FTZ R116, R121, R29.reuse, -R34 ;  /* 0x0000001d79747223 */ /* 0x080fe20000010822 */
[-C--:B------:R-:W-:Y:S01]  /*5a90*/  FFMA.FTZ R115, R115, R29.reuse, -R28 ;  /* 0x0000001d73737223 */ /* 0x080fe2000001081c */
[----:B------:R-:W5:Y:S01]  /*5aa0*/  MUFU.EX2 R33, R33 ;  /* 0x0000002100217308 */ /* 0x000f620000000800 */
[-C--:B------:R-:W-:Y:S01]  /*5ab0*/  FFMA.FTZ R117, R117, R29.reuse, -R34 ;  /* 0x0000001d75757223 */ /* 0x080fe20000010822 */
[-C--:B------:R-:W-:Y:S01]  /*5ac0*/  FFMA.FTZ R118, R101, R29.reuse, -R28 ;  /* 0x0000001d65767223 */ /* 0x080fe2000001081c */
[-CC-:B------:R-:W-:Y:S01]  /*5ad0*/  FFMA.FTZ R120, R63, R29.reuse, -R34.reuse ;  /* 0x0000001d3f787223 */ /* 0x180fe20000010822 */
[----:B------:R-:W-:Y:S01]  /*5ae0*/  MUFU.EX2 R105, R105 ;  /* 0x0000006900697308 */ /* 0x000fe20000000800 */
[C---:B-1----:R-:W-:Y:S01]  /*5af0*/  HMMA.16816.F32 R80, R68.reuse, R76, RZ ;  /* 0x0000004c4450723c */ /* 0x042fe200000018ff */
[-C--:B------:R-:W-:Y:S01]  /*5b00*/  FFMA.FTZ R124, R59, R29.reuse, -R34 ;  /* 0x0000001d3b7c7223 */ /* 0x080fe20000010822 */
[-CC-:B------:R-:W-:Y:S01]  /*5b10*/  FFMA.FTZ R122, R57, R29.reuse, -R28.reuse ;  /* 0x0000001d397a7223 */ /* 0x180fe2000001081c */
[----:B------:R-:W-:Y:S01]  /*5b20*/  MUFU.EX2 R58, R58 ;  /* 0x0000003a003a7308 */ /* 0x000fe20000000800 */
[-C--:B------:R-:W-:Y:S01]  /*5b30*/  FFMA.FTZ R67, R67, R29.reuse, -R28 ;  /* 0x0000001d43437223 */ /* 0x080fe2000001081c */
[-C--:B------:R-:W-:Y:S01]  /*5b40*/  FFMA.FTZ R61, R61, R29.reuse, -R34 ;  /* 0x0000001d3d3d7223 */ /* 0x080fe20000010822 */
[----:B------:R-:W-:Y:S01]  /*5b50*/  FADD.FTZ R52, R55, R52 ;  /* 0x0000003437347221 */ /* 0x000fe20000010000 */
[----:B------:R-:W-:Y:S01]  /*5b60*/  MUFU.EX2 R54, R54 ;  /* 0x0000003600367308 */ /* 0x000fe20000000800 */
[C---:B------:R-:W-:Y:S01]  /*5b70*/  HMMA.16816.F32 R76, R68.reuse, R78, RZ ;  /* 0x0000004e444c723c */ /* 0x040fe200000018ff */
[----:B------:R-:W-:Y:S01]  /*5b80*/  FADD.FTZ R53, R53, R50 ;  /* 0x0000003235357221 */ /* 0x000fe20000010000 */
[----:B------:R-:W-:Y:S01]  /*5b90*/  FADD.FTZ R51, R51, R52 ;  /* 0x0000003433337221 */ /* 0x000fe20000010000 */
[----:B------:R1:W-:Y:S01]  /*5ba0*/  MUFU.EX2 R111, R62 ;  /* 0x0000003e006f7308 */ /* 0x0003e20000000800 */
        /* <DEDUP_REMOVED lines=8> */
[-CC-:B------:R-:W-:Y:S01]  /*5c30*/  FFMA.FTZ R39, R39, R29.reuse, -R34.reuse ;  /* 0x0000001d27277223 */ /* 0x180fe20000010822 */
[----:B------:R-:W-:-:S02]  /*5c40*/  FFMA.FTZ R32, R32, R29, -R34 ;  /* 0x0000001d20207223 */ /* 0x000fc40000010822 */
[----:B------:R-:W2:Y:S01]  /*5c50*/  MUFU.EX2 R56, R56 ;  /* 0x0000003800387308 */ /* 0x000ea20000000800 */
[C---:B------:R-:W-:Y:S01]  /*5c60*/  HMMA.16816.F32 R92, R68.reuse, R94, RZ ;  /* 0x0000005e445c723c */ /* 0x040fe200000018ff */
[----:B-1----:R-:W-:Y:S02]  /*5c70*/  FFMA.FTZ R62, R173, R29, -R28 ;  /* 0x0000001dad3e7223 */ /* 0x002fe4000001081c */
[----:B------:R-:W1:Y:S04]  /*5c80*/  MUFU.EX2 R107, R107 ;  /* 0x0000006b006b7308 */ /* 0x000e680000000800 */
[----:B------:R-:W-:Y:S01]  /*5c90*/  MUFU.EX2 R133, R189 ;  /* 0x000000bd00857308 */ /* 0x000fe20000000800 */
[----:B------:R-:W-:Y:S01]  /*5ca0*/  HMMA.16816.F32 R72, R68, R4, RZ ;  /* 0x000000044448723c */ /* 0x000fe200000018ff */
[----:B---3--:R-:W-:-:S02]  /*5cb0*/  F2FP.F16.F32.PACK_AB R4, R44, R45 ;  /* 0x0000002d2c04723e */ /* 0x008fc400000000ff */
[----:B------:R-:W-:Y:S01]  /*5cc0*/  F2FP.F16.F32.PACK_AB R5, R42, R49 ;  /* 0x000000312a05723e */ /* 0x000fe200000000ff */
[----:B------:R-:W-:Y:S01]  /*5cd0*/  MUFU.EX2 R64, R64 ;  /* 0x0000004000407308 */ /* 0x000fe20000000800 */
[----:B------:R-:W-:-:S03]  /*5ce0*/  FADD.FTZ R49, R49, R50 ;  /* 0x0000003231317221 */ /* 0x000fc60000010000 */
[----:B------:R-:W-:Y:S01]  /*5cf0*/  HMMA.16816.F32 R68, R68, R6, RZ ;  /* 0x000000064444723c */ /* 0x000fe200000018ff */
[----:B----4-:R-:W-:Y:S01]  /*5d00*/  F2FP.F16.F32.PACK_AB R6, R35, R40 ;  /* 0x000000282306723e */ /* 0x010fe200000000ff */
[----:B------:R-:W-:Y:S01]  /*5d10*/  MUFU.EX2 R62, R62 ;  /* 0x0000003e003e7308 */ /* 0x000fe20000000800 */
[----:B-----5:R-:W-:Y:S01]  /*5d20*/  F2FP.F16.F32.PACK_AB R7, R33, R38 ;  /* 0x000000262107723e */ /* 0x020fe200000000ff */
[----:B------:R-:W-:Y:S01]  /*5d30*/  FADD.FTZ R49, R42, R49 ;  /* 0x000000312a317221 */ /* 0x000fe20000010000 */
[----:B------:R-:W-:Y:S01]  /*5d40*/  FFMA.FTZ R42, R41, R29, -R28 ;  /* 0x0000001d292a7223 */ /* 0x000fe2000001081c */
[----:B------:R-:W-:Y:S02]  /*5d50*/  MUFU.EX2 R135, R155 ;  /* 0x0000009b00877308 */ /* 0x000fe40000000800 */
[----:B------:R-:W-:Y:S02]  /*5d60*/  FADD.FTZ R38, R38, R49 ;  /* 0x0000003126267221 */ /* 0x000fe40000010000 */
[----:B------:R-:W-:Y:S01]  /*5d70*/  HMMA.16816.F32 R88, R4, R16, R88 ;  /* 0x000000100458723c */ /* 0x000fe20000001858 */
[----:B------:R-:W3:Y:S01]  /*5d80*/  MUFU.EX2 R104, R104 ;  /* 0x0000006800687308 */ /* 0x000ee20000000800 */
[----:B------:R-:W-:-:S03]  /*5d90*/  FADD.FTZ R38, R33, R38 ;  /* 0x0000002621267221 */ /* 0x000fc60000010000 */
        /* <DEDUP_REMOVED lines=13> */
[----:B------:R-:W-:Y:S04]  /*5e70*/  MUFU.EX2 R112, R112 ;  /* 0x0000007000707308 */ /* 0x000fe80000000800 */
[----:B------:R-:W5:Y:S02]  /*5e80*/  MUFU.EX2 R141, R143 ;  /* 0x0000008f008d7308 */ /* 0x000f640000000800 */
[C---:B------:R-:W-:Y:S01]  /*5e90*/  HMMA.16816.F32 R92, R4.reuse, R22, R92 ;  /* 0x00000016045c723c */ /* 0x040fe2000000185c */
[----:B------:R-:W5:Y:S01]  /*5ea0*/  LDSM.16.MT88.4 R20, [R160+0x7000] ;  /* 0x00700000a014783b */ /* 0x000f620000004200 */
[----:B------:R1:W-:Y:S04]  /*5eb0*/  MUFU.EX2 R137, R114 ;  /* 0x0000007200897308 */ /* 0x0003e80000000800 */
[----:B------:R-:W5:Y:S02]  /*5ec0*/  MUFU.EX2 R110, R110 ;  /* 0x0000006e006e7308 */ /* 0x000f640000000800 */
[C---:B--2---:R-:W-:Y:S02]  /*5ed0*/  HMMA.16816.F32 R72, R4.reuse, R8, R72 ;  /* 0x000000080448723c */ /* 0x044fe40000001848 */
[----:B------:R-:W-:Y:S04]  /*5ee0*/  MUFU.EX2 R116, R116 ;  /* 0x0000007400747308 */ /* 0x000fe80000000800 */
[----:B------:R-:W-:Y:S02]  /*5ef0*/  MUFU.EX2 R115, R115 ;  /* 0x0000007300737308 */ /* 0x000fe40000000800 */
[----:B------:R-:W-:Y:S01]  /*5f00*/  HMMA.16816.F32 R68, R4, R10, R68 ;  /* 0x0000000a0444723c */ /* 0x000fe20000001844 */
[----:B------:R-:W2:Y:S01]  /*5f10*/  LDSM.16.MT88.4 R8, [R100+0x7000] ;  /* 0x007000006408783b */ /* 0x000ea20000004200 */
[----:B------:R-:W-:Y:S01]  /*5f20*/  F2FP.F16.F32.PACK_AB R4, R60, R111 ;  /* 0x0000006f3c04723e */ /* 0x000fe200000000ff */
[----:B-1----:R-:W-:Y:S01]  /*5f30*/  FFMA.FTZ R114, R113, R29, -R34 ;  /* 0x0000001d71727223 */ /* 0x002fe20000010822 */
[----:B------:R-:W-:Y:S01]  /*5f40*/  F2FP.F16.F32.PACK_AB R5, R58, R105 ;  /* 0x000000693a05723e */ /* 0x000fe200000000ff */
[----:B------:R-:W-:Y:S01]  /*5f50*/  MUFU.EX2 R113, R117 ;  /* 0x0000007500717308 */ /* 0x000fe20000000800 */
[----:B------:R-:W-:Y:S01]  /*5f60*/  F2FP.F16.F32.PACK_AB R6, R56, R109 ;  /* 0x0000006d3806723e */ /* 0x000fe200000000ff */
[----:B------:R-:W-:Y:S01]  /*5f70*/  FADD.FTZ R105, R105, R38 ;  /* 0x0000002669697221 */ /* 0x000fe20000010000 */
[----:B------:R-:W-:Y:S01]  /*5f80*/  F2FP.F16.F32.PACK_AB R7, R107, R54 ;  /* 0x000000366b07723e */ /* 0x000fe200000000ff */
[----:B------:R-:W1:Y:S04]  /*5f90*/  MUFU.EX2 R114, R114 ;  /* 0x0000007200727308 */ /* 0x000e680000000800 */
[----:B------:R-:W-:Y:S02]  /*5fa0*/  MUFU.EX2 R118, R118 ;  /* 0x0000007600767308 */ /* 0x000fe40000000800 */
[C---:B----4-:R-:W-:Y:S02]  /*5fb0*/  HMMA.16816.F32 R88, R4.reuse, R16, R88 ;  /* 0x000000100458723c */ /* 0x050fe40000001858 */
[----:B------:R-:W-:Y:S04]  /*5fc0*/  MUFU.EX2 R120, R120 ;  /* 0x0000007800787308 */ /* 0x000fe80000000800 */
[----:B------:R-:W-:Y:S02]  /*5fd0*/  MUFU.EX2 R59, R61 ;  /* 0x0000003d003b7308 */ /* 0x000fe40000000800 */
[C---:B------:R-:W-:Y:S01]  /*5fe0*/  HMMA.16816.F32 R84, R4.reuse, R18, R84 ;  /* 0x000000120454723c */ /* 0x040fe20000001854 */
[----:B------:R-:W4:Y:S01]  /*5ff0*/  LDSM.16.MT88.4 R16, [R156+0x7800] ;  /* 0x007800009c10783b */ /* 0x000f220000004200 */
[----:B------:R-:W-:Y:S04]  /*6000*/  MUFU.EX2 R124, R124 ;  /* 0x0000007c007c7308 */ /* 0x000fe80000000800 */
[----:B------:R-:W-:Y:S02]  /*6010*/  MUFU.EX2 R122, R122 ;  /* 0x0000007a007a7308 */ /* 0x000fe40000000800 */
[C---:B---3--:R-:W-:Y:S02]  /*6020*/  HMMA.16816.F32 R80, R4.reuse, R12, R80 ;  /* 0x0000000c0450723c */ /* 0x048fe40000001850 */
[----:B------:R3:W-:Y:S04]  /*6030*/  MUFU.EX2 R41, R43 ;  /* 0x0000002b00297308 */ /* 0x0007e80000000800 */
[----:B------:R-:W-:Y:S02]  /*6040*/  MUFU.EX2 R42, R42 ;  /* 0x0000002a002a7308 */ /* 0x000fe40000000800 */
[C---:B------:R-:W-:Y:S01]  /*6050*/  HMMA.16816.F32 R76, R4.reuse, R14, R76 ;  /* 0x0000000e044c723c */ /* 0x040fe2000000184c */
[----:B------:R-:W1:Y:S01]  /*6060*/  LDSM.16.MT88.4 R12, [R102+0x7800] ;  /* 0x00780000660c783b */ /* 0x000e620000004200 */
[----:B------:R-:W-:Y:S04]  /*6070*/  MUFU.EX2 R37, R37 ;  /* 0x0000002500257308 */ /* 0x000fe80000000800 */
[----:B------:R-:W-:Y:S02]  /*6080*/  MUFU.EX2 R32, R32 ;  /* 0x0000002000207308 */ /* 0x000fe40000000800 */
[----:B-----5:R-:W-:Y:S01]  /*6090*/  HMMA.16816.F32 R96, R4, R20, R96 ;  /* 0x000000140460723c */ /* 0x020fe20000001860 */
[----:B---3--:R-:W-:-:S02]  /*60a0*/  FFMA.FTZ R43, R31, R29, -R34 ;  /* 0x0000001d1f2b7223 */ /* 0x008fc40000010822 */
[----:B------:R-:W-:Y:S05]  /*60b0*/  MUFU.EX2 R31, R39 ;  /* 0x00000027001f7308 */ /* 0x000fea0000000800 */
[C---:B------:R-:W-:Y:S01]  /*60c0*/  HMMA.16816.F32 R92, R4.reuse, R22, R92 ;  /* 0x00000016045c723c */ /* 0x040fe2000000185c */
[----:B------:R-:W3:Y:S07]  /*60d0*/  LDSM.16.MT88.4 R20, [R160+0x7800] ;  /* 0x00780000a014783b */ /* 0x000eee0000004200 */
[C---:B--2---:R-:W-:Y:S08]  /*60e0*/  HMMA.16816.F32 R72, R4.reuse, R8, R72 ;  /* 0x000000080448723c */ /* 0x044ff00000001848 */
[----:B------:R-:W-:Y:S01]  /*60f0*/  HMMA.16816.F32 R68, R4, R10, R68 ;  /* 0x0000000a0444723c */ /* 0x000fe20000001844 */
[----:B------:R-:W2:Y:S01]  /*6100*/  LDSM.16.MT88.4 R8, [R100+0x7800] ;  /* 0x007800006408783b */ /* 0x000ea20000004200 */
[----:B------:R-:W-:-:S02]  /*6110*/  F2FP.F16.F32.PACK_AB R4, R104, R135 ;  /* 0x000000876804723e */ /* 0x000fc400000000ff */
[----:B------:R-:W-:Y:S02]  /*6120*/  F2FP.F16.F32.PACK_AB R5, R64, R133 ;  /* 0x000000854005723e */ /* 0x000fe400000000ff */
        /* <DEDUP_REMOVED lines=8> */
[C---:B---3--:R-:W-:Y:S08]  /*61b0*/  HMMA.16816.F32 R96, R4.reuse, R20, R96 ;  /* 0x000000140460723c */ /* 0x048ff00000001860 */
        /* <DEDUP_REMOVED lines=15> */
[----:B---3--:R-:W-:Y:S01]  /*62b0*/  HMMA.16816.F32 R96, R4, R20, R96 ;  /* 0x000000140460723c */ /* 0x008fe20000001860 */
[-CC-:B------:R-:W-:Y:S01]  /*62c0*/  FFMA.FTZ R21, R131, R29.reuse, -R28.reuse ;  /* 0x0000001d83157223 */ /* 0x180fe2000001081c */
[----:B------:R-:W-:-:S05]  /*62d0*/  FFMA.FTZ R20, R119, R29, -R28 ;  /* 0x0000001d77147223 */ /* 0x000fca000001081c */
[----:B------:R-:W-:Y:S01]  /*62e0*/  MUFU.EX2 R21, R21 ;  /* 0x0000001500157308 */ /* 0x000fe20000000800 */
[C---:B------:R-:W-:Y:S01]  /*62f0*/  HMMA.16816.F32 R92, R4.reuse, R22, R92 ;  /* 0x00000016045c723c */ /* 0x040fe2000000185c */
[-C--:B------:R-:W-:Y:S01]  /*6300*/  FFMA.FTZ R22, R125, R29.reuse, -R28 ;  /* 0x0000001d7d167223 */ /* 0x080fe2000001081c */
[----:B------:R-:W-:Y:S01]  /*6310*/  FFMA.FTZ R23, R123, R29, -R34 ;  /* 0x0000001d7b177223 */ /* 0x000fe20000010822 */
[----:B------:R-:W3:Y:S04]  /*6320*/  MUFU.EX2 R20, R20 ;  /* 0x0000001400147308 */ /* 0x000ee80000000800 */
[----:B------:R-:W5:Y:S01]  /*6330*/  MUFU.EX2 R22, R22 ;  /* 0x0000001600167308 */ /* 0x000f620000000800 */
[C---:B--2---:R-:W-:Y:S03]  /*6340*/  HMMA.16816.F32 R72, R4.reuse, R8, R72 ;  /* 0x000000080448723c */ /* 0x044fe60000001848 */
[----:B------:R-:W2:Y:S05]  /*6350*/  MUFU.EX2 R23, R23 ;  /* 0x0000001700177308 */ /* 0x000eaa0000000800 */
[----:B------:R-:W-:Y:S01]  /*6360*/  HMMA.16816.F32 R68, R4, R10, R68 ;  /* 0x0000000a0444723c */ /* 0x000fe20000001844 */
[----:B------:R-:W1:Y:S01]  /*6370*/  LDSM.16.MT88.4 R8, [R102+0x8800] ;  /* 0x008800006608783b */ /* 0x000e620000004200 */
[----:B------:R-:W-:-:S02]  /*6380*/  F2FP.F16.F32.PACK_AB R6, R114, R113 ;  /* 0x000000717206723e */ /* 0x000fc400000000ff */
[----:B---3--:R-:W-:Y:S02]  /*6390*/  F2FP.F16.F32.PACK_AB R7, R115, R20 ;  /* 0x000000147307723e */ /* 0x008fe400000000ff */
[----:B-----5:R-:W-:Y:S02]  /*63a0*/  F2FP.F16.F32.PACK_AB R5, R22, R21 ;  /* 0x000000151605723e */ /* 0x020fe400000000ff */
[----:B--2---:R-:W-:-:S07]  /*63b0*/  F2FP.F16.F32.PACK_AB R4, R116, R23 ;  /* 0x000000177404723e */ /* 0x004fce00000000ff */
[C---:B----4-:R-:W-:Y:S08]  /*63c0*/  HMMA.16816.F32 R96, R4.reuse, R16, R96 ;  /* 0x000000100460723c */ /* 0x050ff00000001860 */
[C---:B------:R-:W-:Y:S01]  /*63d0*/  HMMA.16816.F32 R92, R4.reuse, R18, R92 ;  /* 0x00000012045c723c */ /* 0x040fe2000000185c */
[----:B------:R-:W2:Y:S07]  /*63e0*/  LDSM.16.MT88.4 R16, [R100+0x8800] ;  /* 0x008800006410783b */ /* 0x000eae0000004200 */
[C---:B-1----:R-:W-:Y:S08]  /*63f0*/  HMMA.16816.F32 R88, R4.reuse, R12, R88 ;  /* 0x0000000c0458723c */ /* 0x042ff00000001858 */
[C---:B------:R-:W-:Y:S01]  /*6400*/  HMMA.16816.F32 R84, R4.reuse, R14, R84 ;  /* 0x0000000e0454723c */ /* 0x040fe20000001854 */
[----:B------:R-:W1:Y:S07]  /*6410*/  LDSM.16.MT88.4 R12, [R160+0x9000] ;  /* 0x00900000a00c783b */ /* 0x000e6e0000004200 */
[----:B------:R-:W-:Y:S01]  /*6420*/  HMMA.16816.F32 R80, R4, R8, R80 ;  /* 0x000000080450723c */ /* 0x000fe20000001850 */
[-C--:B------:R-:W-:Y:S01]  /*6430*/  FFMA.FTZ R8, R103, R29.reuse, -R28 ;  /* 0x0000001d67087223 */ /* 0x080fe2000001081c */
[-CC-:B------:R-:W-:Y:S01]  /*6440*/  FFMA.FTZ R103, R65, R29.reuse, -R34.reuse ;  /* 0x0000001d41677223 */ /* 0x180fe20000010822 */
[-C--:B------:R-:W-:Y:S01]  /*6450*/  FFMA.FTZ R34, R30, R29.reuse, -R34 ;  /* 0x0000001d1e227223 */ /* 0x080fe20000010822 */
[----:B------:R-:W-:Y:S01]  /*6460*/  MUFU.EX2 R65, R67 ;  /* 0x0000004300417308 */ /* 0x000fe20000000800 */
[----:B------:R-:W-:Y:S01]  /*6470*/  FFMA.FTZ R28, R25, R29, -R28 ;  /* 0x0000001d191c7223 */ /* 0x000fe2000001081c */
[----:B------:R-:W-:-:S02]  /*6480*/  FADD.FTZ R29, R58, R105 ;  /* 0x000000693a1d7221 */ /* 0x000fc40000010000 */
[----:B------:R3:W-:Y:S01]  /*6490*/  MUFU.EX2 R101, R8 ;  /* 0x0000000800657308 */ /* 0x0007e20000000800 */
[C---:B------:R-:W-:Y:S03]  /*64a0*/  HMMA.16816.F32 R76, R4.reuse, R10, R76 ;  /* 0x0000000a044c723c */ /* 0x040fe6000000184c */
[----:B------:R-:W4:Y:S04]  /*64b0*/  MUFU.EX2 R63, R103 ;  /* 0x00000067003f7308 */ /* 0x000f280000000800 */
[----:B------:R-:W5:Y:S01]  /*64c0*/  MUFU.EX2 R30, R43 ;  /* 0x0000002b001e7308 */ /* 0x000f620000000800 */
[C---:B--2---:R-:W-:Y:S03]  /*64d0*/  HMMA.16816.F32 R72, R4.reuse, R16, R72 ;  /* 0x000000100448723c */ /* 0x044fe60000001848 */
[----:B------:R-:W2:Y:S01]  /*64e0*/  MUFU.EX2 R25, R34 ;  /* 0x0000002200197308 */ /* 0x000ea20000000800 */
[----:B---3--:R-:W3:Y:S03]  /*64f0*/  LDSM.16.MT88.4 R8, [R156+0x9000] ;  /* 0x009000009c08783b */ /* 0x008ee60000004200 */
[----:B------:R-:W2:Y:S01]  /*6500*/  MUFU.EX2 R28, R28 ;  /* 0x0000001c001c7308 */ /* 0x000ea20000000800 */
[----:B------:R-:W-:Y:S01]  /*6510*/  HMMA.16816.F32 R68, R4, R18, R68 ;  /* 0x000000120444723c */ /* 0x000fe20000001844 */
[----:B----4-:R-:W-:Y:S01]  /*6520*/  F2FP.F16.F32.PACK_AB R4, R120, R63 ;  /* 0x0000003f7804723e */ /* 0x010fe200000000ff */
[----:B------:R-:W4:Y:S01]  /*6530*/  LDSM.16.MT88.4 R16, [R102+0x9000] ;  /* 0x009000006610783b */ /* 0x000f220000004200 */
[----:B------:R-:W-:-:S02]  /*6540*/  F2FP.F16.F32.PACK_AB R5, R118, R101 ;  /* 0x000000657605723e */ /* 0x000fc400000000ff */
[----:B------:R-:W-:Y:S02]  /*6550*/  F2FP.F16.F32.PACK_AB R6, R124, R59 ;  /* 0x0000003b7c06723e */ /* 0x000fe400000000ff */
[----:B------:R-:W-:-:S07]  /*6560*/  F2FP.F16.F32.PACK_AB R7, R122, R65 ;  /* 0x000000417a07723e */ /* 0x000fce00000000ff */
[C---:B-1----:R-:W-:Y:S08]  /*6570*/  HMMA.16816.F32 R96, R4.reuse, R12, R96 ;  /* 0x0000000c0460723c */ /* 0x042ff00000001860 */
[C---:B------:R-:W-:Y:S01]  /*6580*/  HMMA.16816.F32 R92, R4.reuse, R14, R92 ;  /* 0x0000000e045c723c */ /* 0x040fe2000000185c */
[----:B------:R-:W1:Y:S07]  /*6590*/  LDSM.16.MT88.4 R12, [R100+0x9000] ;  /* 0x00900000640c783b */ /* 0x000e6e0000004200 */
[----:B---3--:R-:W-:Y:S01]  /*65a0*/  HMMA.16816.F32 R88, R4, R8, R88 ;  /* 0x000000080458723c */ /* 0x008fe20000001858 */
[----:B------:R-:W-:-:S04]  /*65b0*/  FADD.FTZ R9, R45, R46 ;  /* 0x0000002e2d097221 */ /* 0x000fc80000010000 */
[----:B------:R-:W-:-:S03]  /*65c0*/  FADD.FTZ R9, R44, R9 ;  /* 0x000000092c097221 */ /* 0x000fc60000010000 */
[----:B----4-:R-:W-:Y:S01]  /*65d0*/  HMMA.16816.F32 R80, R4, R16, R80 ;  /* 0x000000100450723c */ /* 0x010fe20000001850 */
[----:B------:R-:W-:-:S04]  /*65e0*/  FADD.FTZ R40, R40, R9 ;  /* 0x0000000928287221 */ /* 0x000fc80000010000 */
[----:B------:R-:W-:-:S03]  /*65f0*/  FADD.FTZ R40, R35, R40 ;  /* 0x0000002823287221 */ /* 0x000fc60000010000 */
[----:B------:R-:W-:Y:S01]  /*6600*/  HMMA.16816.F32 R76, R4, R18, R76 ;  /* 0x00000012044c723c */ /* 0x000fe2000000184c */
[----:B------:R-:W3:Y:S01]  /*6610*/  LDSM.16.MT88.4 R16, [R156+0x9800] ;  /* 0x009800009c10783b */ /* 0x000ee20000004200 */
[----:B------:R-:W-:-:S04]  /*6620*/  FADD.FTZ R111, R111, R40 ;  /* 0x000000286f6f7221 */ /* 0x000fc80000010000 */
[----:B------:R-:W-:Y:S02]  /*6630*/  FADD.FTZ R60, R60, R111 ;  /* 0x0000006f3c3c7221 */ /* 0x000fe40000010000 */
[----:B------:R-:W-:Y:S01]  /*6640*/  HMMA.16816.F32 R84, R4, R10, R84 ;  /* 0x0000000a0454723c */ /* 0x000fe20000001854 */
[----:B------:R-:W4:Y:S01]  /*6650*/  LDSM.16.MT88.4 R8, [R160+0x9800] ;  /* 0x00980000a008783b */ /* 0x000f220000004200 */
        /* <DEDUP_REMOVED lines=9> */
[----:B-----5:R-:W-:Y:S01]  /*66f0*/  F2FP.F16.F32.PACK_AB R4, R30, R31 ;  /* 0x0000001f1e04723e */ /* 0x020fe200000000ff */
[----:B------:R-:W1:Y:S01]  /*6700*/  LDSM.16.MT88.4 R12, [R102+0x9800] ;  /* 0x00980000660c783b */ /* 0x000e620000004200 */
[----:B------:R-:W-:Y:S01]  /*6710*/  F2FP.F16.F32.PACK_AB R5, R42, R41 ;  /* 0x000000292a05723e */ /* 0x000fe200000000ff */
[----:B------:R-:W-:Y:S01]  /*6720*/  FADD.FTZ R29, R64, R29 ;  /* 0x0000001d401d7221 */ /* 0x000fe20000010000 */
[----:B--2---:R-:W-:Y:S02]  /*6730*/  F2FP.F16.F32.PACK_AB R6, R25, R32 ;  /* 0x000000201906723e */ /* 0x004fe400000000ff */
[----:B------:R-:W-:Y:S01]  /*6740*/  F2FP.F16.F32.PACK_AB R7, R28, R37 ;  /* 0x000000251c07723e */ /* 0x000fe200000000ff */
        /* <DEDUP_REMOVED lines=21> */
[C---:B-1----:R-:W-:Y:S01]  /*68a0*/  HMMA.16816.F32 R80, R4.reuse, R12, R80 ;  /* 0x0000000c0450723c */ /* 0x042fe20000001850 */
        /* <DEDUP_REMOVED lines=18> */
[----:B------:R-:W-:Y:S01]  /*69d0*/  FADD.FTZ R37, R37, R42 ;  /* 0x0000002a25257221 */ /* 0x000fe20000010000 */
[----:B--2---:R-:W-:Y:S01]  /*69e0*/  HMMA.16816.F32 R72, R4, R8, R72 ;  /* 0x000000080448723c */ /* 0x004fe20000001848 */
[----:B------:R-:W-:-:S02]  /*69f0*/  FADD.FTZ R190, R25, R32 ;  /* 0x0000002019be7221 */ /* 0x000fc40000010000 */
[----:B------:R-:W-:-:S05]  /*6a00*/  FADD.FTZ R191, R28, R37 ;  /* 0x000000251cbf7221 */ /* 0x000fca0000010000 */
[----:B------:R-:W-:Y:S01]  /*6a10*/  HMMA.16816.F32 R68, R4, R10, R68 ;  /* 0x0000000a0444723c */ /* 0x000fe20000001844 */
[----:B------:R-:W-:-:S04]  /*6a20*/  NOP ;  /* 0x0000000000007918 */ /* 0x000fc80000000000 */
[----:B------:R-:W-:-:S15]  /*6a30*/  @!P0 BRA `(.L_x_9217) ;  /* 0x0000003800a08947 */ /* 0x000fde0003800000 */
[----:B------:R-:W-:Y:S01]  /*6a40*/  ISETP.NE.U32.AND P2, PT, R26, RZ, PT ;  /* 0x000000ff1a00720c */ /* 0x000fe20003f45070 */
[----:B------:R-:W-:Y:S01]  /*6a50*/  IMAD.MOV.U32 R103, RZ, RZ, R0 ;  /* 0x000000ffff677224 */ /* 0x000fe200078e0000 */
[C---:B------:R-:W-:Y:S01]  /*6a60*/  IADD3 R188, PT, PT, -R24.reuse, 0x1, RZ ;  /* 0x0000000118bc7810 */ /* 0x040fe20007ffe1ff */
[----:B------:R-:W-:Y:S01]  /*6a70*/  IMAD.MOV.U32 R101, RZ, RZ, R36 ;  /* 0x000000ffff657224 */ /* 0x000fe200078e0024 */
[----:B------:R-:W-:Y:S01]  /*6a80*/  ISETP.NE.AND.EX P2, PT, R27, RZ, PT, P2 ;  /* 0x000000ff1b00720c */ /* 0x000fe20003f45320 */
[----:B------:R-:W-:-:S12]  /*6a90*/  VIADD R189, R24, 0xfffffffe ;  /* 0xfffffffe18bd7836 */ /* 0x000fd80000000000 */
.L_x_9224:
        /* <DEDUP_REMOVED lines=80> */
.L_x_9219:
[----:B------:R-:W-:Y:S05]  /*6fa0*/  BSYNC.RECONVERGENT B0 ;  /* 0x0000000000007941 */ /* 0x000fea0003800200 */
.L_x_9218:
[----:B------:R-:W-:Y:S01]  /*6fb0*/  @!PT LDS RZ, [RZ] ;  /* 0x00000000fffff984 */ /* 0x000fe20000000800 */
[----:B------:R-:W-:Y:S01]  /*6fc0*/  @!PT LDS RZ, [RZ] ;  /* 0x00000000fffff984 */ /* 0x000fe20000000800 */
[----:B------:R-:W-:Y:S01]  /*6fd0*/  @!PT LDS RZ, [RZ] ;  /* 0x00000000fffff984 */ /* 0x000fe20000000800 */
[----:B------:R-:W-:Y:S01]  /*6fe0*/  @!P1 LDGSTS.E.BYPASS.LTC128B.128 [R181+0x6000], desc[UR4][R174.64] ;  /* 0x06000000aeb59fae */ /* 0x000fe2000b981a04 */
[----:B------:R-:W-:Y:S01]  /*6ff0*/  IADD3 R194, P3, PT, R173, R174, RZ ;  /* 0x000000aeadc27210 */ /* 0x000fe20007f7e0ff */
[C---:B------:R-:W-:Y:S01]  /*7000*/  @!P0 IMAD R0, R169.reuse, 0x60, RZ ;  /* 0x00000060a9008824 */ /* 0x040fe200078e02ff */
[C-C-:B------:R-:W-:Y:S01]  /*7010*/  SHF.L.U64.HI R192, R168.reuse, 0x5, R169.reuse ;  /* 0x00000005a8c07819 */ /* 0x140fe200000102a9 */
[----:B------:R-:W-:Y:S01]  /*7020*/  BSSY.RECONVERGENT B1, `(.L_x_9220) ;  /* 0x00001ae000017945 */ /* 0x000fe20003800200 */
[----:B------:R-:W-:Y:S02]  /*7030*/  @!P0 LEA R204, P4, R168, R194, 0x6 ;  /* 0x000000c2a8cc8211 */ /* 0x000fe400078830ff */
[----:B------:R-:W-:Y:S01]  /*7040*/  IADD3.X R195, PT, PT, R192, R175, RZ, P3, !PT ;  /* 0x000000afc0c37210 */ /* 0x000fe20001ffe4ff */
[----:B------:R-:W-:Y:S01]  /*7050*/  @P1 STS.128 [R181+0x6000], RZ ;  /* 0x006000ffb5001388 */ /* 0x000fe20000000c00 */
[----:B------:R-:W-:Y:S01]  /*7060*/  @!P0 IADD3 R196, P3, PT, R194, R173, RZ ;  /* 0x000000adc2c48210 */ /* 0x000fe20007f7e0ff */
[----:B------:R-:W-:Y:S01]  /*7070*/  @!P0 IMAD R173, R169, 0xa0, RZ ;  /* 0x000000a0a9ad8824 */ /* 0x000fe200078e02ff */
[C---:B------:R-:W-:Y:S01]  /*7080*/  @!P0 LEA.HI.X R205, R168.reuse, R195, R169, 0x6, P4 ;  /* 0x000000c3a8cd8211 */ /* 0x040fe200020f34a9 */
[----:B------:R-:W-:Y:S01]  /*7090*/  @!P0 IMAD.WIDE.U32 R202, R168, 0x60, R194 ;  /* 0x00000060a8ca8825 */ /* 0x000fe200078e00c2 */
[----:B------:R-:W-:Y:S02]  /*70a0*/  @!P0 IADD3.X R197, PT, PT, R195, R192, RZ, P3, !PT ;  /* 0x000000c0c3c58210 */ /* 0x000fe40001ffe4ff */
[-C--:B------:R-:W-:Y:S01]  /*70b0*/  @!P0 MOV R198, R194.reuse ;  /* 0x000000c200c68202 */ /* 0x080fe20000000f00 */
[----:B------:R-:W-:Y:S01]  /*70c0*/  @P0 STS.128 [R181+0x6800], RZ ;  /* 0x006800ffb5000388 */ /* 0x000fe20000000c00 */
[----:B------:R-:W-:Y:S01]  /*70d0*/  @!P0 IADD3 R203, PT, PT, R0, R203, RZ ;  /* 0x000000cb00cb8210 */ /* 0x000fe20007ffe0ff */
[----:B------:R-:W-:Y:S01]  /*70e0*/  @!P0 IMAD R192, R169, 0xc0, RZ ;  /* 0x000000c0a9c08824 */ /* 0x000fe200078e02ff */
[-C--:B------:R-:W-:Y:S02]  /*70f0*/  @!P0 MOV R199, R195.reuse ;  /* 0x000000c300c78202 */ /* 0x080fe40000000f00 */
[-C--:B------:R-:W-:Y:S02]  /*7100*/  @!P0 MOV R200, R194.reuse ;  /* 0x000000c200c88202 */ /* 0x080fe40000000f00 */
[----:B------:R-:W-:Y:S01]  /*7110*/  @!P0 MOV R201, R195 ;  /* 0x000000c300c98202 */ /* 0x000fe20000000f00 */
[----:B------:R-:W-:Y:S01]  /*7120*/  @!PT LDS RZ, [RZ] ;  /* 0x00000000fffff984 */ /* 0x000fe20000000800 */
[----:B------:R-:W-:Y:S01]  /*7130*/  @!PT LDS RZ, [RZ] ;  /* 0x00000000fffff984 */ /* 0x000fe20000000800 */
[----:B------:R-:W-:Y:S01]  /*7140*/  @!PT LDS RZ, [RZ] ;  /* 0x00000000fffff984 */ /* 0x000fe20000000800 */
[----:B------:R-:W-:Y:S01]  /*7150*/  @!P0 LDGSTS.E.BYPASS.LTC128B.128 [R181+0x6800], desc[UR4][R194.64] ;  /* 0x06800000c2b58fae */ /* 0x000fe2000b981a04 */
[----:B------:R-:W-:Y:S01]  /*7160*/  @!P0 IMAD.WIDE.U32 R198, R168, 0xc0, R198 ;  /* 0x000000c0a8c68825 */ /* 0x000fe200078e00c6 */
[----:B------:R-:W-:Y:S03]  /*7170*/  IADD3 R188, PT, PT, R188, 0x1, RZ ;  /* 0x00000001bcbc7810 */ /* 0x000fe60007ffe0ff */
[----:B------:R-:W-:Y:S01]  /*7180*/  @!P0 IMAD.WIDE.U32 R200, R168, 0xa0, R200 ;  /* 0x000000a0a8c88825 */ /* 0x000fe200078e00c8 */
[----:B------:R-:W-:Y:S02]  /*7190*/  @!P0 IADD3 R199, PT, PT, R192, R199, RZ ;  /* 0x000000c7c0c78210 */ /* 0x000fe40007ffe0ff */
[----:B------:R-:W-:Y:S01]  /*71a0*/  @P0 STS.128 [R181+0x7000], RZ ;  /* 0x007000ffb5000388 */ /* 0x000fe20000000c00 */
[C---:B------:R-:W-:Y:S02]  /*71b0*/  @!P0 LEA R192, P3, R168.reuse, R194, 0x7 ;  /* 0x000000c2a8c08211 */ /* 0x040fe400078638ff */
[----:B------:R-:W-:Y:S02]  /*71c0*/  @!P0 IADD3 R201, PT, PT, R173, R201, RZ ;  /* 0x000000c9adc98210 */ /* 0x000fe40007ffe0ff */
[----:B------:R-:W-:Y:S02]  /*71d0*/  @!P0 LEA.HI.X R193, R168, R195, R169, 0x7, P3 ;  /* 0x000000c3a8c18211 */ /* 0x000fe400018f3ca9 */
[----:B------:R-:W-:Y:S01]  /*71e0*/  ISETP.NE.AND P3, PT, R188, RZ, PT ;  /* 0x000000ffbc00720c */ /* 0x000fe20003f65270 */
        /* <DEDUP_REMOVED lines=30> */
[----:B------:R-:W5:Y:S08]  /*73d0*/  LDSM.16.M88.4 R108, [R164+0x2000] ;  /* 0x00200000a46c783b */ /* 0x000f700000000200 */
[----:B------:R-:W1:Y:S08]  /*73e0*/  LDSM.16.M88.4 R112, [R164+0x2800] ;  /* 0x00280000a470783b */ /* 0x000e700000000200 */
[----:B------:R-:W2:Y:S08]  /*73f0*/  LDSM.16.M88.4 R116, [R164+0x3000] ;  /* 0x00300000a474783b */ /* 0x000eb00000000200 */
[----:B------:R-:W3:Y:S08]  /*7400*/  LDSM.16.M88.4 R120, [R164+0x3800] ;  /* 0x00380000a478783b */ /* 0x000ef00000000200 */
[----:B------:R-:W4:Y:S08]  /*7410*/  LDSM.16.M88.4 R124, [R164+0x4000] ;  /* 0x00400000a47c783b */ /* 0x000f300000000200 */
[----:B------:R-:W4:Y:S08]  /*7420*/  LDSM.16.M88.4 R128, [R164+0x4800] ;  /* 0x00480000a480783b */ /* 0x000f300000000200 */
[----:B------:R-:W4:Y:S08]  /*7430*/  LDSM.16.M88.4 R132, [R164+0x5000] ;  /* 0x00500000a484783b */ /* 0x000f300000000200 */
[----:B------:R-:W4:Y:S08]  /*7440*/  LDSM.16.M88.4 R136, [R164+0x5800] ;  /* 0x00580000a488783b */ /* 0x000f300000000200 */
[----:B------:R-:W-:Y:S08]  /*7450*/  LDSM.16.M88.4 R140, [R163] ;  /* 0x00000000a38c783b */ /* 0x000ff00000000200 */
[----:B------:R-:W4:Y:S08]  /*7460*/  LDSM.16.M88.4 R144, [R159+0x2000] ;  /* 0x002000009f90783b */ /* 0x000f300000000200 */
[----:B------:R-:W4:Y:S08]  /*7470*/  LDSM.16.M88.4 R148, [R159+0x2800] ;  /* 0x002800009f94783b */ /* 0x000f300000000200 */
[----:B------:R-:W4:Y:S04]  /*7480*/  LD.E R0, desc[UR4][R2.64+0x18c] ;  /* 0x00018c0402007980 */ /* 0x000f28000c101900 */
[----:B------:R-:W4:Y:S08]  /*7490*/  LDSM.16.M88.4 R152, [R159+0x3000] ;  /* 0x003000009f98783b */ /* 0x000f300000000200 */
[----:B------:R-:W0:Y:S01]  /*74a0*/  LDGDEPBAR ;  /* 0x00000000000079af */ /* 0x000e220000000000 */
[C---:B-----5:R-:W-:Y:S08]  /*74b0*/  HMMA.16816.F32 R4, R104.reuse, R108, RZ ;  /* 0x0000006c6804723c */ /* 0x060ff000000018ff */
[C---:B------:R-:W-:Y:S01]  /*74c0*/  HMMA.16816.F32 R8, R104.reuse, R110, RZ ;  /* 0x0000006e6808723c */ /* 0x040fe200000018ff */
[----:B------:R-:W-:Y:S07]  /*74d0*/  LDSM.16.M88.4 R108, [R159+0x4000] ;  /* 0x004000009f6c783b */ /* 0x000fee0000000200 */
[C---:B-1----:R-:W-:Y:S08]  /*74e0*/  HMMA.16816.F32 R12, R104.reuse, R112, RZ ;  /* 0x00000070680c723c */ /* 0x042ff000000018ff */
        /* <DEDUP_REMOVED lines=50> */
[----:B------:R-:W-:Y:S07]  /*7810*/  LDSM.16.M88.4 R120, [R161] ;  /* 0x00000000a178783b */ /* 0x000fee0000000200 */
[C---:B------:R-:W-:Y:S08]  /*7820*/  HMMA.16816.F32 R36, R104.reuse, R124, R36 ;  /* 0x0000007c6824723c */ /* 0x040ff00000001824 */
[C---:B------:R-:W-:Y:S01]  /*7830*/  HMMA.16816.F32 R40, R104.reuse, R126, R40 ;  /* 0x0000007e6828723c */ /* 0x040fe20000001828 */
[----:B------:R-:W4:Y:S07]  /*7840*/  LDSM.16.M88.4 R124, [R157+0x2000] ;  /* 0x002000009d7c783b */ /* 0x000f2e0000000200 */
        /* <DEDUP_REMOVED lines=8> */
[C---:B----4-:R-:W-:Y:S08]  /*78d0*/  HMMA.16816.F32 R4, R120.reuse, R124, R4 ;  /* 0x0000007c7804723c */ /* 0x050ff00000001804 */
        /* <DEDUP_REMOVED lines=39> */
[C---:B----4-:R-:W-:Y:S09]  /*7b50*/  HMMA.16816.F32 R28, R120.reuse, R104, R28 ;  /* 0x00000068781c723c */ /* 0x050ff2000000181c */
[----:B------:R-:W4:Y:S01]  /*7b60*/  MUFU.TANH R232, R232 ;  /* 0x000000e800e87308 */ /* 0x000f220000002400 */
[C---:B------:R-:W-:Y:S01]  /*7b70*/  HMMA.16816.F32 R32, R120.reuse, R106, R32 ;  /* 0x0000006a7820723c */ /* 0x040fe20000001820 */
[----:B------:R-:W2:Y:S08]  /*7b80*/  LDSM.16.M88.4 R104, [R157+0x4800] ;  /* 0x004800009d68783b */ /* 0x000eb00000000200 */
        /* <DEDUP_REMOVED lines=27> */
[----:B------:R-:W4:Y:S01]  /*7d40*/  LDSM.16.M88.4 R104, [R157+0x5800] ;  /* 0x005800009d68783b */ /* 0x000f220000000200 */
        /* <DEDUP_REMOVED lines=25> */
[C---:B----4-:R-:W-:Y:S08]  /*7ee0*/  HMMA.16816.F32 R60, R120.reuse, R104, R60 ;  /* 0x00000068783c723c */ /* 0x050ff0000000183c */
[----:B------:R-:W4:Y:S01]  /*7ef0*/  MUFU.TANH R208, R208 ;  /* 0x000000d000d07308 */ /* 0x000f220000002400 */
[----:B------:R-:W-:Y:S09]  /*7f00*/  HMMA.16816.F32 R64, R120, R106, R64 ;  /* 0x0000006a7840723c */ /* 0x000ff20000001840 */
[----:B------:R-:W1:Y:S01]  /*7f10*/  MUFU.TANH R212, R212 ;  /* 0x000000d400d47308 */ /* 0x000e620000002400 */
[-C--:B------:R-:W-:Y:S01]  /*7f20*/  FMUL.FTZ R192, R60, R0.reuse ;  /* 0x000000003cc07220 */ /* 0x080fe20000410000 */
[-C--:B------:R-:W-:Y:S08]  /*7f30*/  FMUL.FTZ R195, R61, R0.reuse ;  /* 0x000000003dc37220 */ /* 0x080ff00000410000 */
[----:B------:R-:W1:Y:S01]  /*7f40*/  MUFU.TANH R206, R206 ;  /* 0x000000ce00ce7308 */ /* 0x000e620000002400 */
[-C--:B------:R-:W-:Y:S01]  /*7f50*/  FMUL.FTZ R250, R62, R0.reuse ;  /* 0x000000003efa7220 */ /* 0x080fe20000410000 */
[-C--:B---3--:R-:W-:Y:S01]  /*7f60*/  FMUL.FTZ R173, R63, R0.reuse ;  /* 0x000000003fad7220 */ /* 0x088fe20000410000 */
[-C--:B------:R-:W-:Y:S01]  /*7f70*/  FMUL.FTZ R194, R64, R0.reuse ;  /* 0x0000000040c27220 */ /* 0x080fe20000410000 */
[-C--:B------:R-:W-:Y:S06]  /*7f80*/  FMUL.FTZ R193, R65, R0.reuse ;  /* 0x0000000041c17220 */ /* 0x080fec0000410000 */
[----:B------:R-:W3:Y:S01]  /*7f90*/  MUFU.TANH R204, R204 ;  /* 0x000000cc00cc7308 */ /* 0x000ee20000002400 */
        /* <DEDUP_REMOVED lines=53> */
[----:B------:R-:W-:Y:S01]  /*82f0*/  VIADD R9, R179, 0xffffff00 ;  /* 0xffffff00b3097836 */ /* 0x000fe20000000000 */
[----:B------:R-:W2:Y:S04]  /*8300*/  LD.E R11, desc[UR4][R2.64+0x170] ;  /* 0x00017004020b7980 */ /* 0x000ea8000c101900 */
[----:B------:R-:W-:Y:S02]  /*8310*/  IABS R4, R9 ;  /* 0x0000000900047213 */ /* 0x000fe40000000000 */
[-C--:B--2---:R-:W-:Y:S02]  /*8320*/  IABS R7, R11.reuse ;  /* 0x0000000b00077213 */ /* 0x084fe40000000000 */
[-C--:B------:R-:W-:Y:S02]  /*8330*/  IABS R5, R11.reuse ;  /* 0x0000000b00057213 */ /* 0x080fe40000000000 */
[----:B------:R-:W2:Y:S01]  /*8340*/  I2F.RP R8, R7 ;  /* 0x0000000700087306 */ /* 0x000ea20000209400 */
[----:B------:R-:W-:Y:S02]  /*8350*/  LOP3.LUT R9, R9, R11, RZ, 0x3c, !PT ;  /* 0x0000000b09097212 */ /* 0x000fe400078e3cff */
[----:B------:R-:W-:Y:S07]  /*8360*/  IMAD.MOV R5, RZ, RZ, -R5 ;  /* 0x000000ffff057224 */ /* 0x000fee00078e0a05 */
        /* <DEDUP_REMOVED lines=55> */
.L_x_9223:
[----:B------:R-:W-:Y:S05]  /*86e0*/  BSYNC.RECONVERGENT B0 ;  /* 0x0000000000007941 */ /* 0x000fea0003800200 */
.L_x_9222:
[----:B-1----:R-:W-:Y:S01]  /*86f0*/  @!P1 IMAD.MOV.U32 R173, RZ, RZ, R171 ;  /* 0x000000ffffad9224 */ /* 0x002fe200078e00ab */
        /* <DEDUP_REMOVED lines=64> */
.L_x_9221:
[----:B------:R-:W-:Y:S05]  /*8b00*/  BSYNC.RECONVERGENT B1 ;  /* 0x0000000000017941 */ /* 0x000fea0003800200 */
.L_x_9220:
        /* <DEDUP_REMOVED lines=55> */
[C---:B------:R-:W-:Y:S01]  /*8e80*/  FMUL.FTZ R64, R37.reuse, R0 ;  /* 0x0000000025407220 */ /* 0x040fe20000410000 */
[C---:B------:R-:W-:Y:S01]  /*8e90*/  FMUL.FTZ R42, R37.reuse, R4 ;  /* 0x00000004252a7220 */ /* 0x040fe20000410000 */
[----:B------:R-:W-:Y:S02]  /*8ea0*/  FMUL.FTZ R43, R37, R6 ;  /* 0x00000006252b7220 */ /* 0x000fe40000410000 */
[----:B------:R-:W-:Y:S02]  /*8eb0*/  FSEL R66, R66, RZ, P1 ;  /* 0x000000ff42427208 */ /* 0x000fe40000800000 */
[----:B------:R-:W-:Y:S01]  /*8ec0*/  FSEL R64, R64, RZ, P0 ;  /* 0x000000ff40407208 */ /* 0x000fe20000000000 */
        /* <DEDUP_REMOVED lines=351> */
.L_x_9217:
        /* <DEDUP_REMOVED lines=10> */
.L_x_9238:
        /* <DEDUP_REMOVED lines=128> */
.L_x_9227:
[----:B------:R-:W-:Y:S05]  /*ad60*/  BSYNC.RECONVERGENT B0 ;  /* 0x0000000000007941 */ /* 0x000fea0003800200 */
.L_x_9226:
        /* <DEDUP_REMOVED lines=22> */
.L_x_9229:
[----:B------:R-:W-:Y:S05]  /*aed0*/  BSYNC.RECONVERGENT B0 ;  /* 0x0000000000007941 */ /* 0x000fea0003800200 */
.L_x_9228:
        /* <DEDUP_REMOVED lines=44> */
.L_x_9231:
[----:B------:R-:W-:Y:S05]  /*b1a0*/  BSYNC.RECONVERGENT B0 ;  /* 0x0000000000007941 */ /* 0x000fea0003800200 */
.L_x_9230:
        /* <DEDUP_REMOVED lines=13> */
.L_x_9233:
[----:B------:R-:W-:Y:S05]  /*b280*/  BSYNC.RECONVERGENT B0 ;  /* 0x0000000000007941 */ /* 0x000fea0003800200 */
.L_x_9232:
[----:B------:R-:W-:-:S04]  /*b290*/  MOV R177, 0x0 ;  /* 0x0000000000b17802 */ /* 0x000fc80000000f00 */
[----:B-1234-:R-:W-:Y:S05]  /*b2a0*/  @P2 RET.REL.NODEC R176 `(_ZN5flash24flash_fwd_splitkv_kernelI23Flash_fwd_kernel_traitsILi64ELi64ELi128ELi4ELb0ELb0EN7cutlass6half_tE19Flash_kernel_traitsILi64ELi64ELi128ELi4ES3_EELb0ELb0ELb0ELb0ELb0ELb1ELb0ELb0EEEvNS_16Flash_fwd_paramsE) ;  /* 0xffffff4cb0542950 */ /* 0x01efea0003c3ffff */
        /* <DEDUP_REMOVED lines=12> */
[----:B-1----:R-:W-:Y:S05]  /*b370*/  RET.REL.NODEC R176 `(_ZN5flash24flash_fwd_splitkv_kernelI23Flash_fwd_kernel_traitsILi64ELi64ELi128ELi4ELb0ELb0EN7cutlass6half_tE19Flash_kernel_traitsILi64ELi64ELi128ELi4ES3_EELb0ELb0ELb0ELb0ELb0ELb1ELb0ELb0EEEvNS_16Flash_fwd_paramsE) ;  /* 0xffffff4cb0207950 */ /* 0x002fea0003c3ffff */
.L_x_9225:
[----:B------:R-:W-:Y:S01]  /*b380*/  MOV R5, 0x2 ;  /* 0x0000000200057802 */ /* 0x000fe20000000f00 */
[----:B------:R-:W-:Y:S01]  /*b390*/  IMAD.MOV.U32 R4, RZ, RZ, 0x1f ;  /* 0x0000001fff047424 */ /* 0x000fe200078e00ff */
[----:B------:R-:W-:-:S07]  /*b3a0*/  MOV R6, 0xffffffff ;  /* 0xffffffff00067802 */ /* 0x000fce0000000f00 */
[----:B-1---5:R-:W-:Y:S05]  /*b3b0*/  WARPSYNC.COLLECTIVE R6, `(.L_x_9234) ;  /* 0x0000000006087348 */ /* 0x022fea0003c00000 */
[----:B------:R2:W3:Y:S02]  /*b3c0*/  SHFL.BFLY P0, R11, R190, R5, R4 ;  /* 0x0c000005be0b7389 */ /* 0x0004e40000000004 */
[----:B-123-5:R-:W-:Y:S05]  /*b3d0*/  ENDCOLLECTIVE ;  /* 0x000000000000791b */ /* 0x02efea0003800000 */
.L_x_9234:
[----:B------:R-:W-:Y:S02]  /*b3e0*/  IMAD.MOV.U32 R9, RZ, RZ, R11 ;  /* 0x000000ffff097224 */ /* 0x000fe400078e000b */
[----:B------:R-:W-:Y:S02]  /*b3f0*/  IMAD.MOV.U32 R5, RZ, RZ, 0x1 ;  /* 0x00000001ff057424 */ /* 0x000fe400078e00ff */
[----:B------:R-:W-:-:S05]  /*b400*/  FADD.FTZ R9, R9, R190 ;  /* 0x000000be09097221 */ /* 0x000fca0000010000 */
[----:B------:R-:W-:-:S07]  /*b410*/  MOV R190, R9 ;  /* 0x0000000900be7202 */ /* 0x000fce0000000f00 */
[----:B------:R-:W-:Y:S05]  /*b420*/  WARPSYNC.COLLECTIVE R6, `(.L_x_9235) ;  /* 0x0000000006087348 */ /* 0x000fea0003c00000 */
[----:B------:R1:W2:Y:S02]  /*b430*/  SHFL.BFLY P0, R11, R190, R5, R4 ;  /* 0x0c000005be0b7389 */ /* 0x0002a40000000004 */
[----:B-12---:R-:W-:Y:S05]  /*b440*/  ENDCOLLECTIVE ;  /* 0x000000000000791b */ /* 0x006fea0003800000 */
.L_x_9235:
[----:B------:R-:W-:Y:S01]  /*b450*/  MOV R190, R191 ;  /* 0x000000bf00be7202 */ /* 0x000fe20000000f00 */
[----:B------:R-:W-:Y:S01]  /*b460*/  IMAD.MOV.U32 R5, RZ, RZ, 0x2 ;  /* 0x00000002ff057424 */ /* 0x000fe200078e00ff */
[----:B------:R-:W-:-:S07]  /*b470*/  MOV R8, R11 ;  /* 0x0000000b00087202 */ /* 0x000fce0000000f00 */
[----:B------:R-:W-:Y:S05]  /*b480*/  WARPSYNC.COLLECTIVE R6, `(.L_x_9236) ;  /* 0x0000000006087348 */ /* 0x000fea0003c00000 */
[----:B------:R1:W2:Y:S02]  /*b490*/  SHFL.BFLY P0, R11, R190, R5, R4 ;  /* 0x0c000005be0b7389 */ /* 0x0002a40000000004 */
[----:B-12---:R-:W-:Y:S05]  /*b4a0*/  ENDCOLLECTIVE ;  /* 0x000000000000791b */ /* 0x006fea0003800000 */
.L_x_9236:
[----:B------:R-:W-:Y:S01]  /*b4b0*/  FADD.FTZ R8, R9, R8 ;  /* 0x0000000809087221 */ /* 0x000fe20000010000 */
[----:B------:R-:W-:Y:S01]  /*b4c0*/  FADD.FTZ R10, R11, R191 ;  /* 0x000000bf0b0a7221 */ /* 0x000fe20000010000 */
[----:B------:R-:W-:-:S04]  /*b4d0*/  MOV R5, 0x1 ;  /* 0x0000000100057802 */ /* 0x000fc80000000f00 */
[----:B------:R-:W-:-:S07]  /*b4e0*/  MOV R190, R10 ;  /* 0x0000000a00be7202 */ /* 0x000fce0000000f00 */
[----:B------:R-:W-:Y:S05]  /*b4f0*/  WARPSYNC.COLLECTIVE R6, `(.L_x_9237) ;  /* 0x0000000006087348 */ /* 0x000fea0003c00000 */
[----:B------:R1:W2:Y:S02]  /*b500*/  SHFL.BFLY P0, R11, R190, R5, R4 ;  /* 0x0c000005be0b7389 */ /* 0x0002a40000000004 */
[----:B-12---:R-:W-:Y:S05]  /*b510*/  ENDCOLLECTIVE ;  /* 0x000000000000791b */ /* 0x006fea0003800000 */
.L_x_9237:
[----:B------:R-:W-:Y:S05]  /*b520*/  BRA `(.L_x_9238) ;  /* 0xfffffff0000c7947 */ /* 0x000fea000383ffff */
.L_x_9239:
        /* <DEDUP_REMOVED lines=13> */
.L_x_14791:


//--------------------- .text._ZN5flash24flash_fwd_splitkv_kernelI23Flash_fwd_kernel_traitsILi64ELi64ELi128ELi4ELb0ELb0EN7cutlass6half_tE19Flash_kernel_traitsILi64ELi64ELi128ELi4ES3_EELb0ELb0ELb0ELb0ELb0ELb0ELb0ELb1EEEvNS_16Flash_fwd_paramsE --------------------------
	.section	.text._ZN5flash24flash_fwd_splitkv_kernelI23Flash_fwd_kernel_traitsILi64ELi64ELi128ELi4ELb0ELb0EN7cutlass6half_tE19Flash_kernel_traitsILi64ELi64ELi128ELi4ES3_EELb0ELb0ELb0ELb0ELb0ELb0ELb0ELb1EEEvNS_16Flash_fwd_paramsE,"ax",@progbits
	.align	128
        .global         _ZN5flash24flash_fwd_splitkv_kernelI23Flash_fwd_kernel_traitsILi64ELi64ELi128ELi4ELb0ELb0EN7cutlass6half_tE19Flash_kernel_traitsILi64ELi64ELi128ELi4ES3_EELb0ELb0ELb0ELb0ELb0ELb0ELb0ELb1EEEvNS_16Flash_fwd_paramsE
        .type           _ZN5flash24flash_fwd_splitkv_kernelI23Flash_fwd_kernel_traitsILi64ELi64ELi128ELi4ELb0ELb0EN7cutlass6half_tE19Flash_kernel_traitsILi64ELi64ELi128ELi4ES3_EELb0ELb0ELb0ELb0ELb0ELb0ELb0ELb1EEEvNS_16Flash_fwd_paramsE,@function
        .size           _ZN5flash24flash_fwd_splitkv_kernelI23Flash_fwd_kernel_traitsILi64ELi64ELi128ELi4ELb0ELb0EN7cutlass6half_tE19Flash_kernel_traitsILi64ELi64ELi128ELi4ES3_EELb0ELb0ELb0ELb0ELb0ELb0ELb0ELb1EEEvNS_16Flash_fwd_paramsE,(.L_x_14792 - _ZN5flash24flash_fwd_splitkv_kernelI23Flash_fwd_kernel_traitsILi64ELi64ELi128ELi4ELb0ELb0EN7cutlass6half_tE19Flash_kernel_traitsILi64ELi64ELi128ELi4ES3_EELb0ELb0ELb0ELb0ELb0ELb0ELb0ELb1EEEvNS_16Flash_fwd_paramsE)
        .other          _ZN5flash24flash_fwd_splitkv_kernelI23Flash_fwd_kernel_traitsILi64ELi64ELi128ELi4ELb0ELb0EN7cutlass6half_tE19Flash_kernel_traitsILi64ELi64ELi128ELi4ES3_EELb0ELb0ELb0ELb0ELb0ELb0ELb0ELb1EEEvNS_16Flash_fwd_paramsE,@"STO_CUDA_ENTRY STV_DEFAULT"
_ZN5flash24flash_fwd_splitkv_kernelI23Flash_fwd_kernel_traitsILi64ELi64ELi128ELi4ELb0ELb0EN7cutlass6half_tE19Flash_kernel_traitsILi64ELi64ELi128ELi4ES3_EELb0ELb0ELb0ELb0ELb0ELb0ELb0ELb1EEEvNS_16Flash_fwd_paramsE:
.text._ZN5flash24flash_fwd_splitkv_kernelI23Flash_fwd_kernel_traitsILi64ELi64ELi128ELi4ELb0ELb0EN7cutlass6half_tE19Flash_kernel_traitsILi64ELi64ELi128ELi4ES3_EELb0ELb0ELb0ELb0ELb0ELb0ELb0ELb1EEEvNS_16Flash_fwd_paramsE:
[----:B------:R-:W-:Y:S01]  /*0000*/  LDC R1, c[0x0][0x37c] ;  /* 0x0000df00ff017b82 */ /* 0x000fe20000000800 */
[----:B------:R-:W1:Y:S07]  /*0010*/  S2R R5, SR_CTAID.X ;  /* 0x0000000000057919 */ /* 0x000e6e0000002500 */
[----:B------:R-:W2:Y:S01]  /*0020*/  LDC.64 R102, c[0x0][0x348] ;  /* 0x0000d200ff667b82 */ /* 0x000ea20000000a00 */
[----:B------:R-:W-:Y:S01]  /*0030*/  BSSY.RECONVERGENT B3, `(.L_x_9240) ;  /* 0x0000005000037945 */ /* 0x000fe20003800200 */
[----:B------:R-:W-:Y:S01]  /*0040*/  MOV R184, 0x80 ;  /* 0x0000008000b87802 */ /* 0x000fe20000000f00 */
[----:B------:R-:W3:Y:S01]  /*0050*/  S2R R186, SR_CTAID.Y ;  /* 0x0000000000ba7919 */ /* 0x000ee20000002600 */
[----:B------:R-:W4:Y:S05]  /*0060*/  S2R R185, SR_CTAID.Z ;  /* 0x0000000000b97919 */ /* 0x000f2a0000002700 */
[----:B-1234-:R-:W-:Y:S05]  /*0070*/  CALL.REL.NOINC `($_ZN5flash24flash_fwd_splitkv_kernelI23Flash_fwd_kernel_traitsILi64ELi64ELi128ELi4ELb0ELb0EN7cutlass6half_tE19Flash_kernel_traitsILi64ELi64ELi128ELi4ES3_EELb0ELb0ELb0ELb0ELb0ELb0ELb0ELb1EEEvNS_16Flash_fwd_paramsE$_ZN5flash30compute_attn_1rowblock_splitkvI23Flash_fwd_kernel_traitsILi64ELi64ELi128ELi4ELb0ELb0EN7cutlass6half_tE19Flash_kernel_traitsILi64ELi64ELi128ELi4ES3_EELb0ELb0ELb0ELb0ELb0ELb0ELb0ELb1ENS_16Flash_fwd_paramsEEEvRKT8_iiiii) ;  /* 0x0000000000087944 */ /* 0x01efea0003c00000 */
[----:B------:R-:W-:Y:S05]  /*0080*/  BSYNC.RECONVERGENT B3 ;  /* 0x0000000000037941 */ /* 0x000fea0003800200 */
.L_x_9240:
[----:B------:R-:W-:Y:S05]  /*0090*/  EXIT ;  /* 0x000000000000794d */ /* 0x000fea0003800000 */
        .type           $_ZN5flash24flash_fwd_splitkv_kernelI23Flash_fwd_kernel_traitsILi64ELi64ELi128ELi4ELb0ELb0EN7cutlass6half_tE19Flash_kernel_traitsILi64ELi64ELi128ELi4ES3_EELb0ELb0ELb0ELb0ELb0ELb0ELb0ELb1EEEvNS_16Flash_fwd_paramsE$_ZN5flash30compute_attn_1rowblock_splitkvI23Flash_fwd_kernel_traitsILi64ELi64ELi128ELi4ELb0ELb0EN7cutlass6half_tE19Flash_kernel_traitsILi64ELi64ELi128ELi4ES3_EELb0ELb0ELb0ELb0ELb0ELb0ELb0ELb1ENS_16Flash_fwd_paramsEEEvRKT8_iiiii,@function
        .size           $_ZN5flash24flash_fwd_splitkv_kernelI23Flash_fwd_kernel_traitsILi64ELi64ELi128ELi4ELb0ELb0EN7cutlass6half_tE19Flash_kernel_traitsILi64ELi64ELi128ELi4ES3_EELb0ELb0ELb0ELb0ELb0ELb0ELb0ELb1EEEvNS_16Flash_fwd_paramsE$_ZN5flash30compute_attn_1rowblock_splitkvI23Flash_fwd_kernel_traitsILi64ELi64ELi128ELi4ELb0ELb0EN7cutlass6half_tE19Flash_kernel_traitsILi64ELi64ELi128ELi4ES3_EELb0ELb0ELb0ELb0ELb0ELb0ELb0ELb1ENS_16Flash_fwd_paramsEEEvRKT8_iiiii,(.L_x_14792 - $_ZN5flash24flash_fwd_splitkv_kernelI23Flash_fwd_kernel_traitsILi64ELi64ELi128ELi4ELb0ELb0EN7cutlass6half_tE19Flash_kernel_traitsILi64ELi64ELi128ELi4ES3_EELb0ELb0ELb0ELb0ELb0ELb0ELb0ELb1EEEvNS_16Flash_fwd_paramsE$_ZN5flash30compute_attn_1rowblock_splitkvI23Flash_fwd_kernel_traitsILi64ELi64ELi128ELi4ELb0ELb0EN7cutlass6half_tE19Flash_kernel_traitsILi64ELi64ELi128ELi4ES3_EELb0ELb0ELb0ELb0ELb0ELb0ELb0ELb1ENS_16Flash_fwd_paramsEEEvRKT8_iiiii)
$_ZN5flash24flash_fwd_splitkv_kernelI23Flash_fwd_kernel_traitsILi64ELi64ELi128ELi4ELb0ELb0EN7cutlass6half_tE19Flash_kernel_traitsILi64ELi64ELi128ELi4ES3_EELb0ELb0ELb0ELb0ELb0ELb0ELb0ELb1EEEvNS_16Flash_fwd_paramsE$_ZN5flash30compute_attn_1rowblock_splitkvI23Flash_fwd_kernel_traitsILi64ELi64ELi128ELi4ELb0ELb0EN7cutlass6half_tE19Flash_kernel_traitsILi64ELi64ELi128ELi4ES3_EELb0ELb0ELb0ELb0ELb0ELb0ELb0ELb1ENS_16Flash_fwd_paramsEEEvRKT8_iiiii:
        /* <DEDUP_REMOVED lines=24> */
[C---:B------:R-:W-:Y:S01]  /*0220*/  ISETP.NE.U32.AND P2, PT, R12.reuse, RZ, PT ;  /* 0x000000ff0c00720c */ /* 0x040fe20003f45070 */
[----:B------:R-:W2:Y:S03]  /*0230*/  S2R R56, SR_TID.X ;  /* 0x0000000000387919 */ /* 0x000ea60000002100 */
[----:B------:R-:W-:Y:S01]  /*0240*/  ISETP.NE.AND.EX P2, PT, R13, RZ, PT, P2 ;  /* 0x000000ff0d00720c */ /* 0x000fe20003f45320 */
[----:B------:R1:W5:Y:S01]  /*0250*/  @P1 LD.E R190, desc[UR4][R14.64] ;  /* 0x000000040ebe1980 */ /* 0x000362000c101900 */
[----:B------:R-:W-:Y:S01]  /*0260*/  IADD3 R12, P1, PT, R12, R2, RZ ;  /* 0x000000020c0c7210 */ /* 0x000fe20007f3e0ff */
[----:B------:R-:W-:Y:S01]  /*0270*/  BSSY.RECONVERGENT B0, `(.L_x_9241) ;  /* 0x000000a000007945 */ /* 0x000fe20003800200 */
[----:B------:R-:W-:Y:S01]  /*0280*/  ISETP.NE.U32.AND P0, PT, R8, RZ, PT ;  /* 0x000000ff0800720c */ /* 0x000fe20003f05070 */
[----:B------:R-:W-:-:S02]  /*0290*/  IMAD.MOV.U32 R11, RZ, RZ, -0x1 ;  /* 0xffffffffff0b7424 */ /* 0x000fc400078e00ff */
[----:B------:R-:W-:Y:S01]  /*02a0*/  IMAD.X R13, R13, 0x1, R0, P1 ;  /* 0x000000010d0d7824 */ /* 0x000fe200008e0600 */
[----:B------:R-:W-:-:S05]  /*02b0*/  ISETP.NE.AND.EX P5, PT, R9, RZ, PT, P0 ;  /* 0x000000ff0900720c */ /* 0x000fca0003fa5300 */
[----:B------:R-:W-:Y:S08]  /*02c0*/  @!P2 BRA `(.L_x_9242) ;  /* 0x000000000010a947 */ /* 0x000ff00003800000 */
[----:B------:R-:W3:Y:S02]  /*02d0*/  LD.E.U8 R4, desc[UR4][R102.64+0x1b2] ;  /* 0x0001b20466047980 */ /* 0x000ee4000c101100 */
[----:B---3--:R-:W-:-:S13]  /*02e0*/  ISETP.NE.AND P0, PT, R4, RZ, PT ;  /* 0x000000ff0400720c */ /* 0x008fda0003f05270 */
[----:B------:R-:W-:Y:S05]  /*02f0*/  @!P0 BRA `(.L_x_9242) ;  /* 0x0000000000048947 */ /* 0x000fea0003800000 */
[----:B------:R3:W5:Y:S02]  /*0300*/  LD.E R11, desc[UR4][R12.64] ;  /* 0x000000040c0b7980 */ /* 0x000764000c101900 */
.L_x_9242:
[----:B------:R-:W-:Y:S05]  /*0310*/  BSYNC.RECONVERGENT B0 ;  /* 0x0000000000007941 */ /* 0x000fea0003800200 */
.L_x_9241:
[----:B------:R-:W-:Y:S04]  /*0320*/  BSSY.RECONVERGENT B0, `(.L_x_9243) ;  /* 0x0000007000007945 */ /* 0x000fe80003800200 */
[----:B------:R-:W-:Y:S05]  /*0330*/  @!P4 BRA `(.L_x_9244) ;  /* 0x000000000014c947 */ /* 0x000fea0003800000 */
[----:B-----5:R-:W4:Y:S02]  /*0340*/  LD.E.U8 R3, desc[UR4][R102.64+0x1b2] ;  /* 0x0001b20466037980 */ /* 0x020f24000c101100 */
[----:B----4-:R-:W-:-:S13]  /*0350*/  ISETP.NE.AND P0, PT, R3, RZ, PT ;  /* 0x000000ff0300720c */ /* 0x010fda0003f05270 */
[----:B------:R-:W4:Y:S02]  /*0360*/  @P0 LD.E R4, desc[UR4][R12.64+0x4] ;  /* 0x000004040c040980 */ /* 0x000f24000c101900 */
[----:B----4-:R-:W-:-:S06]  /*0370*/  @P0 IADD3 R3, PT, PT, R4, -R11, RZ ;  /* 0x8000000b04030210 */ /* 0x010fcc0007ffe0ff */
[----:B------:R4:W5:Y:S02]  /*0380*/  @!P0 LD.E R3, desc[UR4][R12.64] ;  /* 0x000000040c038980 */ /* 0x000964000c101900 */
.L_x_9244:
[----:B------:R-:W-:Y:S05]  /*0390*/  BSYNC.RECONVERGENT B0 ;  /* 0x0000000000007941 */ /* 0x000fea0003800200 */
.L_x_9243:
[----:B------:R-:W-:Y:S01]  /*03a0*/  BSSY.RECONVERGENT B1, `(.L_x_9245) ;  /* 0x0000012000017945 */ /* 0x000fe20003800200 */
[----:B-----5:R-:W-:Y:S02]  /*03b0*/  @P3 IADD3 R193, PT, PT, -R190, R7, RZ ;  /* 0x00000007bec13210 */ /* 0x020fe40007ffe1ff */
[----:B------:R-:W-:Y:S01]  /*03c0*/  IADD3 R66, PT, PT, R3, -R10, RZ ;  /* 0x8000000a03427210 */ /* 0x000fe20007ffe0ff */
[----:B------:R-:W-:Y:S06]  /*03d0*/  @!P5 BRA `(.L_x_9246) ;  /* 0x000000000014d947 */ /* 0x000fec0003800000 */
[----:B------:R-:W-:-:S05]  /*03e0*/  IADD3 R6, P0, PT, R8, R2, RZ ;  /* 0x0000000208067210 */ /* 0x000fca0007f1e0ff */
[----:B------:R-:W-:-:S05]  /*03f0*/  IMAD.X R7, R9, 0x1, R0, P0 ;  /* 0x0000000109077824 */ /* 0x000fca00000e0600 */
[----:B------:R-:W5:Y:S02]  /*0400*/  LD.E R3, desc[UR4][R6.64] ;  /* 0x0000000406037980 */ /* 0x000f64000c101900 */
[----:B-----5:R-:W-:Y:S01]  /*0410*/  IADD3 R60, PT, PT, R3, -R10, RZ ;  /* 0x8000000a033c7210 */ /* 0x020fe20007ffe0ff */
[----:B------:R-:W-:Y:S05]  /*0420*/  BRA `(.L_x_9247) ;  /* 0x0000000000247947 */ /* 0x000fea0003800000 */
.L_x_9246:
[----:B------:R-:W5:Y:S01]  /*0430*/  LD.E.64 R6, desc[UR4][R102.64+0x108] ;  /* 0x0001080466067980 */ /* 0x000f62000c101b00 */
[----:B------:R-:W-:Y:S01]  /*0440*/  BSSY.RECONVERGENT B0, `(.L_x_9248) ;  /* 0x0000006000007945 */ /* 0x000fe20003800200 */
[----:B------:R-:W-:Y:S01]  /*0450*/  IMAD.MOV.U32 R3, RZ, RZ, RZ ;  /* 0x000000ffff037224 */ /* 0x000fe200078e00ff */
[----:B-----5:R-:W-:-:S04]  /*0460*/  ISETP.NE.U32.AND P0, PT, R6, RZ, PT ;  /* 0x000000ff0600720c */ /* 0x020fc80003f05070 */
[----:B------:R-:W-:-:S13]  /*0470*/  ISETP.NE.AND.EX P0, PT, R7, RZ, PT, P0 ;  /* 0x000000ff0700720c */ /* 0x000fda0003f05300 */
[----:B------:R-:W-:Y:S05]  /*0480*/  @!P0 BRA `(.L_x_9249) ;  /* 0x0000000000048947 */ /* 0x000fea0003800000 */
[----:B------:R1:W5:Y:S02]  /*0490*/  LD.E R3, desc[UR4][R102.64+0xbc] ;  /* 0x0000bc0466037980 */ /* 0x000364000c101900 */
.L_x_9249:
[----:B------:R-:W-:Y:S05]  /*04a0*/  BSYNC.RECONVERGENT B0 ;  /* 0x0000000000007941 */ /* 0x000fea0003800200 */
.L_x_9248:
[----:B-----5:R-:W-:Y:S02]  /*04b0*/  IADD3 R60, PT, PT, R66, R3, RZ ;  /* 0x00000003423c7210 */ /* 0x020fe40007ffe0ff */
.L_x_9247:
[----:B------:R-:W-:Y:S05]  /*04c0*/  BSYNC.RECONVERGENT B1 ;  /* 0x0000000000017941 */ /* 0x000fea0003800200 */
.L_x_9245:
[----:B------:R-:W-:Y:S01]  /*04d0*/  IMAD.SHL.U32 R188, R5, 0x40, RZ ;  /* 0x0000004005bc7824 */ /* 0x000fe200078e00ff */
[----:B------:R-:W-:Y:S01]  /*04e0*/  MOV R6, R184 ;  /* 0x000000b800067202 */ /* 0x000fe20000000f00 */
[----:B------:R-:W-:-:S03]  /*04f0*/  IMAD.MOV.U32 R7, RZ, RZ, 0x0 ;  /* 0x00000000ff077424 */ /* 0x000fc600078e00ff */
[----:B------:R-:W-:-:S13]  /*0500*/  ISETP.GT.AND P0, PT, R193, R188, PT ;  /* 0x000000bcc100720c */ /* 0x000fda0003f04270 */
[----:B-1234-:R-:W-:Y:S05]  /*0510*/  @!P0 RET.REL.NODEC R6 `(_ZN5flash24flash_fwd_splitkv_kernelI23Flash_fwd_kernel_traitsILi64ELi64ELi128ELi4ELb0ELb0EN7cutlass6half_tE19Flash_kernel_traitsILi64ELi64ELi128ELi4ES3_EELb0ELb0ELb0ELb0ELb0ELb0ELb0ELb1EEEvNS_16Flash_fwd_paramsE) ;  /* 0xfffffff806b88950 */ /* 0x01efea0003c3ffff */
        /* <DEDUP_REMOVED lines=40> */
[----:B----4-:R-:W-:Y:S02]  /*07a0*/  IMAD R0, R11, R185, RZ ;  /* 0x000000b90b007224 */ /* 0x010fe400078e02ff */
        /* <DEDUP_REMOVED lines=19> */
[C---:B------:R-:W-:Y:S02]  /*08e0*/  ISETP.GE.OR P3, PT, R2.reuse, R193, P2 ;  /* 0x000000c10200720c */ /* 0x040fe40001766670 */
[----:B------:R-:W-:Y:S02]  /*08f0*/  LEA.HI.X R17, R5, R17, R3, 0x2, P0 ;  /* 0x0000001105117211 */ /* 0x000fe400000f1403 */
[-C--:B------:R-:W-:Y:S02]  /*0900*/  ISETP.GE.OR P6, PT, R2, R193.reuse, P1 ;  /* 0x000000c10200720c */ /* 0x080fe40000fc6670 */
[-C--:B------:R-:W-:Y:S02]  /*0910*/  ISETP.GE.OR P5, PT, R0, R193.reuse, P1 ;  /* 0x000000c10000720c */ /* 0x080fe40000fa6670 */
[----:B------:R-:W-:Y:S01]  /*0920*/  ISETP.NE.AND P0, PT, R4, RZ, PT ;  /* 0x000000ff0400720c */ /* 0x000fe20003f05270 */
[----:B------:R-:W-:Y:S01]  /*0930*/  VIADD R14, R56, 0x30 ;  /* 0x00000030380e7836 */ /* 0x000fe20000000000 */
[----:B------:R-:W-:-:S04]  /*0940*/  ISETP.GE.OR P4, PT, R0, R193, P2 ;  /* 0x000000c10000720c */ /* 0x000fc80001786670 */
[CC--:B------:R-:W-:Y:S02]  /*0950*/  ISETP.GE.OR P1, PT, R14.reuse, R193.reuse, P1 ;  /* 0x000000c10e00720c */ /* 0x0c0fe40000f26670 */
[----:B------:R-:W-:Y:S02]  /*0960*/  ISETP.GE.OR P2, PT, R14, R193, P2 ;  /* 0x000000c10e00720c */ /* 0x000fe40001746670 */
[----:B------:R-:W-:Y:S01]  /*0970*/  @!P6 MOV R5, 0x7f800000 ;  /* 0x7f8000000005e802 */ /* 0x000fe20000000f00 */
[----:B------:R-:W-:Y:S02]  /*0980*/  @!P5 IMAD.MOV.U32 R3, RZ, RZ, 0x7f800000 ;  /* 0x7f800000ff03d424 */ /* 0x000fe400078e00ff */
[----:B------:R-:W-:Y:S01]  /*0990*/  @!P0 IMAD.MOV.U32 R15, RZ, RZ, 0x7f800000 ;  /* 0x7f800000ff0f8424 */ /* 0x000fe200078e00ff */
[----:B-1----:R-:W-:Y:S07]  /*09a0*/  @P3 BRA `(.L_x_9252) ;  /* 0x00000000002c3947 */ /* 0x002fee0003800000 */
        /* <DEDUP_REMOVED lines=11> */
.L_x_9252:
[----:B------:R-:W-:Y:S05]  /*0a60*/  BSYNC.RECONVERGENT B0 ;  /* 0x0000000000007941 */ /* 0x000fea0003800200 */
.L_x_9251:
        /* <DEDUP_REMOVED lines=13> */
.L_x_9254:
[----:B------:R-:W-:Y:S05]  /*0b40*/  BSYNC.RECONVERGENT B0 ;  /* 0x0000000000007941 */ /* 0x000fea0003800200 */
.L_x_9253:
        /* <DEDUP_REMOVED lines=12> */
.L_x_9256:
[----:B------:R-:W-:Y:S05]  /*0c10*/  BSYNC.RECONVERGENT B0 ;  /* 0x0000000000007941 */ /* 0x000fea0003800200 */
.L_x_9255:
[----:B------:R-:W-:Y:S01]  /*0c20*/  ISETP.NE.AND P0, PT, R4, RZ, PT ;  /* 0x000000ff0400720c */ /* 0x000fe20003f05270 */
[----:B------:R-:W-:Y:S01]  /*0c30*/  @!P6 ST.E desc[UR4][R16.64+0x40], R5 ;  /* 0x000040051000e985 */ /* 0x000fe2000c101904 */
[----:B------:R-:W-:-:S03]  /*0c40*/  MOV R185, 0x0 ;  /* 0x0000000000b97802 */ /* 0x000fc60000000f00 */
[----:B------:R-:W-:Y:S08]  /*0c50*/  @!P5 ST.E desc[UR4][R16.64+0x80], R3 ;  /* 0x000080031000d985 */ /* 0x000ff0000c101904 */
[----:B------:R1:W-:Y:S02]  /*0c60*/  @!P0 ST.E desc[UR4][R16.64], R15 ;  /* 0x0000000f10008985 */ /* 0x0003e4000c101904 */
[----:B-123--:R-:W-:Y:S05]  /*0c70*/  @P1 RET.REL.NODEC R184 `(_ZN5flash24flash_fwd_splitkv_kernelI23Flash_fwd_kernel_traitsILi64ELi64ELi128ELi4ELb0ELb0EN7cutlass6half_tE19Flash_kernel_traitsILi64ELi64ELi128ELi4ES3_EELb0ELb0ELb0ELb0ELb0ELb0ELb0ELb1EEEvNS_16Flash_fwd_paramsE) ;  /* 0xfffffff0b8e01950 */ /* 0x00efea0003c3ffff */
[----:B------:R-:W-:Y:S02]  /*0c80*/  MOV R3, 0x7f800000 ;  /* 0x7f80000000037802 */ /* 0x000fe40000000f00 */
[----:B------:R-:W-:-:S03]  /*0c90*/  MOV R185, 0x0 ;  /* 0x0000000000b97802 */ /* 0x000fc60000000f00 */
[----:B------:R1:W-:Y:S02]  /*0ca0*/  ST.E desc[UR4][R16.64+0xc0], R3 ;  /* 0x0000c00310007985 */ /* 0x0003e4000c101904 */
[----:B-1----:R-:W-:Y:S05]  /*0cb0*/  RET.REL.NODEC R184 `(_ZN5flash24flash_fwd_splitkv_kernelI23Flash_fwd_kernel_traitsILi64ELi64ELi128ELi4ELb0ELb0EN7cutlass6half_tE19Flash_kernel_traitsILi64ELi64ELi128ELi4ES3_EELb0ELb0ELb0ELb0ELb0ELb0ELb0ELb1EEEvNS_16Flash_fwd_paramsE) ;  /* 0xfffffff0b8d07950 */ /* 0x002fea0003c3ffff */
.L_x_9250:
        /* <DEDUP_REMOVED lines=13> */
[----:B------:R-:W3:Y:S04]  /*0d90*/  LD.E.64 R10, desc[UR4][R102.64+0x168] ;  /* 0x00016804660a7980 */ /* 0x000ee8000c101b00 */
        /* <DEDUP_REMOVED lines=36> */
[----:B------:R-:W3:Y:S04]  /*0fe0*/  LD.E.64 R10, desc[UR4][R102.64+0x28] ;  /* 0x00002804660a7980 */ /* 0x000ee8000c101b00 */
        /* <DEDUP_REMOVED lines=16> */
[----:B------:R-:W-:Y:S02]  /*10f0*/  ISETP.GT.U32.AND P0, PT, R3, R2, PT ;  /* 0x000000020300720c */ /* 0x000fe40003f04070 */
[----:B------:R-:W-:Y:S01]  /*1100*/  LOP3.LUT R6, R185, R0, RZ, 0x3c, !PT ;  /* 0x00000000b9067212 */ /* 0x000fe200078e3cff */
[----:B------:R-:W-:-:S10]  /*1110*/  IMAD.MOV R7, RZ, RZ, -R7 ;  /* 0x000000ffff077224 */ /* 0x000fd400078e0a07 */
[----:B------:R-:W-:-:S04]  /*1120*/  @!P0 IADD3 R2, PT, PT, R2, -R3, RZ ;  /* 0x8000000302028210 */ /* 0x000fc80007ffe0ff */
[----:B------:R-:W-:Y:S02]  /*1130*/  ISETP.GE.U32.AND P2, PT, R2, R3, PT ;  /* 0x000000030200720c */ /* 0x000fe40003f46070 */
[----:B------:R-:W-:Y:S02]  /*1140*/  ISETP.GE.AND P1, PT, R6, RZ, PT ;  /* 0x000000ff0600720c */ /* 0x000fe40003f26270 */
[----:B------:R-:W-:Y:S01]  /*1150*/  @!P0 IADD3 R8, PT, PT, R8, 0x1, RZ ;  /* 0x0000000108088810 */ /* 0x000fe20007ffe0ff */
[----:B------:R-:W-:Y:S01]  /*1160*/  IMAD R12, R9, R7, R12 ;  /* 0x00000007090c7224 */ /* 0x000fe200078e020c */
[----:B------:R-:W-:-:S03]  /*1170*/  ISETP.NE.AND P0, PT, R0, RZ, PT ;  /* 0x000000ff0000720c */ /* 0x000fc60003f05270 */
[----:B------:R-:W-:-:S04]  /*1180*/  IMAD R6, R177, R12, RZ ;  /* 0x0000000cb1067224 */ /* 0x000fc800078e02ff */
[----:B------:R-:W-:-:S04]  /*1190*/  @P2 VIADD R8, R8, 0x1 ;  /* 0x0000000108082836 */ /* 0x000fc80000000000 */
[----:B------:R-:W-:Y:S02]  /*11a0*/  @!P1 IMAD.MOV R8, RZ, RZ, -R8 ;  /* 0x000000ffff089224 */ /* 0x000fe400078e0a08 */
[----:B------:R-:W-:-:S05]  /*11b0*/  @!P0 LOP3.LUT R8, RZ, R0, RZ, 0x33, !PT ;  /* 0x00000000ff088212 */ /* 0x000fca00078e33ff */
        /* <DEDUP_REMOVED lines=20> */
.L_x_9258:
        /* <DEDUP_REMOVED lines=41> */
[----:B------:R-:W-:Y:S01]  /*1590*/  ISETP.GE.AND P2, PT, R3, RZ, PT ;  /* 0x000000ff0300720c */ /* 0x000fe20003f46270 */
[----:B------:R-:W-:Y:S01]  /*15a0*/  @!P0 IMAD.IADD R7, R23, 0x1, R7 ;  /* 0x0000000117078824 */ /* 0x000fe200078e0207 */
[----:B------:R-:W-:Y:S01]  /*15b0*/  @!P0 MOV R8, R22 ;  /* 0x0000001600088202 */ /* 0x000fe20000000f00 */
[----:B------:R-:W-:Y:S01]  /*15c0*/  @P0 IMAD.MOV.U32 R8, RZ, RZ, R20 ;  /* 0x000000ffff080224 */ /* 0x000fe200078e0014 */
[----:B------:R-:W-:-:S02]  /*15d0*/  ISETP.NE.AND P1, PT, R0, RZ, PT ;  /* 0x000000ff0000720c */ /* 0x000fc40003f25270 */
[----:B------:R-:W-:Y:S02]  /*15e0*/  @P0 IADD3 R7, PT, PT, R21, R4, RZ ;  /* 0x0000000415070210 */ /* 0x000fe40007ffe0ff */
[----:B------:R-:W-:Y:S01]  /*15f0*/  MOV R20, R8 ;  /* 0x0000000800147202 */ /* 0x000fe20000000f00 */
[----:B------:R-:W-:Y:S01]  /*1600*/  @!P0 IMAD R4, R179, R10, RZ ;  /* 0x0000000ab3048224 */ /* 0x000fe200078e02ff */
[----:B------:R-:W-:Y:S01]  /*1610*/  @!P0 SHF.R.S32.HI R3, RZ, 0x1f, R10 ;  /* 0x0000001fff038819 */ /* 0x000fe2000001140a */
[----:B------:R-:W-:Y:S01]  /*1620*/  IMAD.MOV.U32 R21, RZ, RZ, R7 ;  /* 0x000000ffff157224 */ /* 0x000fe200078e0007 */
[----:B------:R-:W-:Y:S01]  /*1630*/  @P3 IADD3 R2, PT, PT, R2, 0x1, RZ ;  /* 0x0000000102023810 */ /* 0x000fe20007ffe0ff */
[-C--:B------:R-:W-:Y:S02]  /*1640*/  IMAD R6, R177, R12.reuse, RZ ;  /* 0x0000000cb1067224 */ /* 0x080fe400078e02ff */
[----:B------:R-:W-:-:S04]  /*1650*/  IMAD.WIDE.U32 R20, R176, R12, R20 ;  /* 0x0000000cb0147225 */ /* 0x000fc800078e0014 */
[----:B------:R-:W-:Y:S02]  /*1660*/  @!P0 IMAD R3, R3, R178, R4 ;  /* 0x000000b203038224 */ /* 0x000fe400078e0204 */
[----:B------:R-:W-:-:S04]  /*1670*/  @!P0 IMAD.WIDE.U32 R22, R178, R10, RZ ;  /* 0x0000000ab2168225 */ /* 0x000fc800078e00ff */
[----:B------:R-:W-:Y:S01]  /*1680*/  @!P2 IMAD.MOV R2, RZ, RZ, -R2 ;  /* 0x000000ffff02a224 */ /* 0x000fe200078e0a02 */
[----:B------:R-:W-:Y:S02]  /*1690*/  @!P1 LOP3.LUT R2, RZ, R0, RZ, 0x33, !PT ;  /* 0x00000000ff029212 */ /* 0x000fe400078e33ff */
[----:B------:R-:W-:Y:S02]  /*16a0*/  IADD3 R21, PT, PT, R21, R6, RZ ;  /* 0x0000000615157210 */ /* 0x000fe40007ffe0ff */
[----:B------:R-:W-:Y:S01]  /*16b0*/  @!P0 IADD3 R23, PT, PT, R23, R3, RZ ;  /* 0x0000000317178210 */ /* 0x000fe20007ffe0ff */
[----:B------:R-:W-:Y:S01]  /*16c0*/  IMAD R7, R17, R2, RZ ;  /* 0x0000000211077224 */ /* 0x000fe200078e02ff */
[----:B------:R-:W-:Y:S01]  /*16d0*/  SHF.R.S32.HI R6, RZ, 0x1f, R2 ;  /* 0x0000001fff067819 */ /* 0x000fe20000011402 */
[----:B------:R-:W-:Y:S01]  /*16e0*/  @!P0 IMAD R4, R15, R9, RZ ;  /* 0x000000090f048224 */ /* 0x000fe200078e02ff */
[----:B------:R-:W-:Y:S02]  /*16f0*/  @P0 IADD3 R10, PT, PT, R10, R11, RZ ;  /* 0x0000000b0a0a0210 */ /* 0x000fe40007ffe0ff */
[----:B------:R-:W-:Y:S01]  /*1700*/  @!P0 SHF.R.S32.HI R3, RZ, 0x1f, R9 ;  /* 0x0000001fff038819 */ /* 0x000fe20000011409 */
[----:B------:R-:W-:-:S02]  /*1710*/  IMAD R7, R16, R6, R7 ;  /* 0x0000000610077224 */ /* 0x000fc400078e0207 */
[----:B------:R-:W-:Y:S02]  /*1720*/  @P0 IMAD R6, R179, R10, RZ ;  /* 0x0000000ab3060224 */ /* 0x000fe400078e02ff */
[C---:B------:R-:W-:Y:S02]  /*1730*/  @!P0 IMAD R3, R14.reuse, R3, R4 ;  /* 0x000000030e038224 */ /* 0x040fe400078e0204 */
[----:B------:R-:W-:-:S04]  /*1740*/  @!P0 IMAD.WIDE.U32 R14, R14, R9, R22 ;  /* 0x000000090e0e8225 */ /* 0x000fc800078e0016 */
[----:B------:R-:W-:-:S04]  /*1750*/  IMAD.WIDE.U32 R20, R16, R2, R20 ;  /* 0x0000000210147225 */ /* 0x000fc800078e0014 */
[----:B------:R-:W-:Y:S01]  /*1760*/  @P0 IMAD.WIDE.U32 R10, R178, R10, RZ ;  /* 0x0000000ab20a0225 */ /* 0x000fe200078e00ff */
[----:B------:R-:W-:Y:S02]  /*1770*/  MOV R4, R20 ;  /* 0x0000001400047202 */ /* 0x000fe40000000f00 */
[----:B------:R-:W-:Y:S01]  /*1780*/  IADD3 R2, PT, PT, R21, R7, RZ ;  /* 0x0000000715027210 */ /* 0x000fe20007ffe0ff */
[----:B------:R-:W-:Y:S01]  /*1790*/  @!P0 IMAD.IADD R13, R15, 0x1, R3 ;  /* 0x000000010f0d8824 */ /* 0x000fe200078e0203 */
[----:B------:R-:W-:Y:S01]  /*17a0*/  @P0 MOV R14, R10 ;  /* 0x0000000a000e0202 */ /* 0x000fe20000000f00 */
[----:B------:R-:W-:Y:S01]  /*17b0*/  @P0 IMAD.IADD R13, R11, 0x1, R6 ;  /* 0x000000010b0d0824 */ /* 0x000fe200078e0206 */
[----:B------:R-:W-:Y:S02]  /*17c0*/  MOV R3, RZ ;  /* 0x000000ff00037202 */ /* 0x000fe40000000f00 */
.L_x_9259:
[----:B------:R-:W-:Y:S05]  /*17d0*/  BSYNC.RECONVERGENT B0 ;  /* 0x0000000000007941 */ /* 0x000fea0003800200 */
.L_x_9257:
[----:B------:R-:W-:Y:S01]  /*17e0*/  ISETP.NE.AND P0, PT, R190, -0x1, PT ;  /* 0xffffffffbe00780c */ /* 0x000fe20003f05270 */
[----:B------:R-:W2:Y:S04]  /*17f0*/  LD.E.64 R126, desc[UR4][R102.64+0x30] ;  /* 0x00003004667e7980 */ /* 0x000ea8000c101b00 */
[----:B------:R-:W3:Y:S04]  /*1800*/  LD.E.64 R22, desc[UR4][R102.64+0x48] ;  /* 0x0000480466167980 */ /* 0x000ee8000c101b00 */
[----:B------:R-:W4:Y:S04]  /*1810*/  LD.E.64 R6, desc[UR4][R102.64] ;  /* 0x0000000466067980 */ /* 0x000f28000c101b00 */
[----:B------:R-:W3:Y:S04]  /*1820*/  @!P0 LD.E.64 R26, desc[UR4][R102.64+0x18] ;  /* 0x00001804661a8980 */ /* 0x000ee8000c101b00 */
[----:B------:R-:W4:Y:S01]  /*1830*/  LD.E.64 R8, desc[UR4][R102.64+0x10] ;  /* 0x0000100466087980 */ /* 0x000f22000c101b00 */
[----:B------:R-:W-:-:S03]  /*1840*/  IMAD.MOV.U32 R10, RZ, RZ, RZ ;  /* 0x000000ffff0a7224 */ /* 0x000fc600078e00ff */
[----:B------:R-:W4:Y:S04]  /*1850*/  LD.E.64 R16, desc[UR4][R102.64+0x8] ;  /* 0x0000080466107980 */ /* 0x000f28000c101b00 */
        /* <DEDUP_REMOVED lines=23> */
[----:B------:R-:W-:Y:S01]  /*19d0*/  LOP3.LUT R18, R185, R0, RZ, 0x3c, !PT ;  /* 0x00000000b9127212 */ /* 0x000fe200078e3cff */
[----:B-----5:R-:W-:Y:S01]  /*19e0*/  IMAD R3, R3, R178, RZ ;  /* 0x000000b203037224 */ /* 0x020fe200078e02ff */
[----:B------:R-:W-:Y:S02]  /*19f0*/  IADD3.X R21, PT, PT, RZ, R13, RZ, P2, !PT ;  /* 0x0000000dff157210 */ /* 0x000fe400017fe4ff */
[----:B------:R-:W-:Y:S01]  /*1a00*/  ISETP.GE.AND P3, PT, R18, RZ, PT ;  /* 0x000000ff1200720c */ /* 0x000fe20003f66270 */
[----:B------:R-:W-:-:S04]  /*1a10*/  IMAD R13, R12, R179, R3 ;  /* 0x000000b30c0d7224 */ /* 0x000fc800078e0203 */
[----:B------:R-:W-:Y:S02]  /*1a20*/  @P5 VIADD R15, R15, 0x1 ;  /* 0x000000010f0f5836 */ /* 0x000fe40000000000 */
[----:B------:R-:W-:Y:S01]  /*1a30*/  IMAD.WIDE.U32 R20, R12, R178, R20 ;  /* 0x000000b20c147225 */ /* 0x000fe200078e0014 */
[----:B------:R-:W-:-:S03]  /*1a40*/  ISETP.NE.AND P4, PT, R0, RZ, PT ;  /* 0x000000ff0000720c */ /* 0x000fc60003f85270 */
[----:B------:R-:W-:Y:S01]  /*1a50*/  IMAD.MOV.U32 R3, RZ, RZ, R15 ;  /* 0x000000ffff037224 */ /* 0x000fe200078e000f */
[----:B------:R-:W-:Y:S01]  /*1a60*/  SHF.R.U32.HI R124, RZ, 0x3, R56 ;  /* 0x00000003ff7c7819 */ /* 0x000fe20000011638 */
[----:B------:R-:W-:Y:S02]  /*1a70*/  IMAD.MOV.U32 R125, RZ, RZ, RZ ;  /* 0x000000ffff7d7224 */ /* 0x000fe400078e00ff */
[----:B------:R-:W-:Y:S02]  /*1a80*/  @!P3 IMAD.MOV R3, RZ, RZ, -R3 ;  /* 0x000000ffff03b224 */ /* 0x000fe400078e0a03 */
[----:B------:R-:W-:-:S04]  /*1a90*/  IMAD.IADD R21, R21, 0x1, R13 ;  /* 0x0000000115157824 */ /* 0x000fc800078e020d */
[----:B------:R-:W-:-:S04]  /*1aa0*/  @!P4 LOP3.LUT R3, RZ, R0, RZ, 0x33, !PT ;  /* 0x00000000ff03c212 */ /* 0x000fc800078e33ff */
[----:B------:R-:W-:Y:S01]  /*1ab0*/  SHF.R.S32.HI R0, RZ, 0x1f, R3 ;  /* 0x0000001fff007819 */ /* 0x000fe20000011403 */
[----:B------:R-:W-:Y:S02]  /*1ac0*/  IMAD R13, R25, R3, RZ ;  /* 0x00000003190d7224 */ /* 0x000fe400078e02ff */
[----:B------:R-:W-:-:S04]  /*1ad0*/  IMAD.WIDE.U32 R20, R3, R24, R20 ;  /* 0x0000001803147225 */ /* 0x000fc800078e0014 */
[----:B------:R-:W-:Y:S01]  /*1ae0*/  IMAD R24, R0, R24, R13 ;  /* 0x0000001800187224 */ /* 0x000fe200078e020d */
[----:B------:R-:W1:Y:S03]  /*1af0*/  S2UR UR6, SR_CgaCtaId ;  /* 0x00000000000679c3 */ /* 0x000e660000008800 */
[----:B------:R-:W-:Y:S02]  /*1b00*/  IMAD.IADD R21, R21, 0x1, R24 ;  /* 0x0000000115157824 */ /* 0x000fe400078e0218 */
[-C--:B------:R-:W-:Y:S02]  /*1b10*/  IMAD R183, R179, R124.reuse, RZ ;  /* 0x0000007cb3b77224 */ /* 0x080fe400078e02ff */
[----:B------:R-:W-:Y:S01]  /*1b20*/  IMAD.SHL.U32 R58, R56, 0x40, RZ ;  /* 0x00000040383a7824 */ /* 0x000fe200078e00ff */
[----:B------:R-:W-:Y:S01]  /*1b30*/  UMOV UR7, 0x400 ;  /* 0x0000040000077882 */ /* 0x000fe20000000000 */
[----:B------:R-:W-:-:S03]  /*1b40*/  IMAD R181, R177, R124, RZ ;  /* 0x0000007cb1b57224 */ /* 0x000fc600078e02ff */
[----:B------:R-:W-:Y:S01]  /*1b50*/  LOP3.LUT R65, R58, 0x1c0, RZ, 0xc0, !PT ;  /* 0x000001c03a417812 */ /* 0x000fe200078ec0ff */
[----:B------:R-:W-:Y:S01]  /*1b60*/  IMAD.SHL.U32 R61, R178, 0x10, RZ ;  /* 0x00000010b23d7824 */ /* 0x000fe200078e00ff */
[----:B------:R-:W-:Y:S01]  /*1b70*/  LEA R187, R51, 0xffffff80, 0x7 ;  /* 0xffffff8033bb7811 */ /* 0x000fe200078e38ff */
[----:B-1----:R-:W-:Y:S01]  /*1b80*/  ULEA UR6, UR6, UR7, 0x18 ;  /* 0x0000000706067291 */ /* 0x002fe2000f8ec0ff */
[C---:B------:R-:W-:Y:S02]  /*1b90*/  SHF.L.U64.HI R64, R176.reuse, 0x4, R177 ;  /* 0x00000004b0407819 */ /* 0x040fe400000102b1 */
[----:B------:R-:W-:Y:S02]  /*1ba0*/  SHF.L.U32 R63, R176, 0x4, RZ ;  /* 0x00000004b03f7819 */ /* 0x000fe400000006ff */
[----:B------:R-:W-:Y:S02]  /*1bb0*/  SHF.L.U64.HI R62, R178, 0x4, R179 ;  /* 0x00000004b23e7819 */ /* 0x000fe400000102b3 */
[----:B------:R-:W-:Y:S01]  /*1bc0*/  LOP3.LUT R58, R58, 0x200, RZ, 0xc0, !PT ;  /* 0x000002003a3a7812 */ /* 0x000fe200078ec0ff */
        /* <DEDUP_REMOVED lines=8> */
[----:B------:R-:W-:-:S04]  /*1c50*/  IADD3 R18, P1, PT, R100, R12, RZ ;  /* 0x0000000c64127210 */ /* 0x000fc80007f3e0ff */
[----:B------:R-:W-:Y:S01]  /*1c60*/  IADD3.X R19, PT, PT, RZ, R14, RZ, P1, !PT ;  /* 0x0000000eff137210 */ /* 0x000fe20000ffe4ff */
[----:B------:R-:W-:Y:S02]  /*1c70*/  IMAD R12, R23, R185, RZ ;  /* 0x000000b9170c7224 */ /* 0x000fe400078e02ff */
[----:B------:R-:W-:-:S04]  /*1c80*/  IMAD.WIDE.U32 R14, R5, 0x40, R124 ;  /* 0x00000040050e7825 */ /* 0x000fc800078e007c */
[----:B------:R-:W-:-:S04]  /*1c90*/  IMAD.WIDE.U32 R22, R185, R22, R18 ;  /* 0x00000016b9167225 */ /* 0x000fc800078e0012 */
[----:B------:R-:W-:Y:S01]  /*1ca0*/  IMAD R5, R15, R126, RZ ;  /* 0x0000007e0f057224 */ /* 0x000fe200078e02ff */
[----:B------:R-:W-:-:S03]  /*1cb0*/  IADD3 R23, PT, PT, R23, R12, RZ ;  /* 0x0000000c17177210 */ /* 0x000fc60007ffe0ff */
[C---:B------:R-:W-:Y:S02]  /*1cc0*/  IMAD R5, R14.reuse, R127, R5 ;  /* 0x0000007f0e057224 */ /* 0x040fe400078e0205 */
[----:B------:R-:W-:-:S05]  /*1cd0*/  IMAD.WIDE.U32 R12, R14, R126, R22 ;  /* 0x0000007e0e0c7225 */ /* 0x000fca00078e0016 */
[----:B------:R-:W-:Y:S02]  /*1ce0*/  IADD3 R5, PT, PT, R13, R5, RZ ;  /* 0x000000050d057210 */ /* 0x000fe40007ffe0ff */
[----:B----4-:R-:W-:Y:S01]  /*1cf0*/  LEA R122, P2, R12, R6, 0x1 ;  /* 0x000000060c7a7211 */ /* 0x010fe200078408ff */
[----:B------:R-:W-:-:S03]  /*1d00*/  IMAD.WIDE.U32 R14, R124, R178, R20 ;  /* 0x000000b27c0e7225 */ /* 0x000fc600078e0014 */
[----:B------:R-:W-:Y:S02]  /*1d10*/  LEA.HI.X R123, R12, R7, R5, 0x1, P2 ;  /* 0x000000070c7b7211 */ /* 0x000fe400010f0c05 */
[----:B------:R-:W-:Y:S01]  /*1d20*/  SHF.R.S32.HI R7, RZ, 0x1f, R66 ;  /* 0x0000001fff077819 */ /* 0x000fe20000011442 */
[----:B------:R-:W-:-:S03]  /*1d30*/  IMAD.IADD R183, R15, 0x1, R183 ;  /* 0x000000010fb77824 */ /* 0x000fc600078e02b7 */
[----:B------:R-:W-:Y:S02]  /*1d40*/  LEA.HI R70, R7, R66, RZ, 0x7 ;  /* 0x0000004207467211 */ /* 0x000fe400078f38ff */
[----:B------:R-:W-:Y:S02]  /*1d50*/  LEA R182, P0, R14, R8, 0x1 ;  /* 0x000000080eb67211 */ /* 0x000fe400078008ff */
[----:B------:R-:W-:Y:S02]  /*1d60*/  LOP3.LUT R5, R59, 0x1c0, RZ, 0xc0, !PT ;  /* 0x000001c03b057812 */ /* 0x000fe400078ec0ff */
[----:B------:R-:W-:Y:S02]  /*1d70*/  SHF.R.S32.HI R70, RZ, 0x7, R70 ;  /* 0x00000007ff467819 */ /* 0x000fe40000011446 */
[----:B------:R-:W-:Y:S02]  /*1d80*/  IADD3 R18, P1, PT, R100, R4, RZ ;  /* 0x0000000464127210 */ /* 0x000fe40007f3e0ff */
[----:B------:R-:W-:-:S02]  /*1d90*/  LEA.HI.X R183, R14, R9, R183, 0x1, P0 ;  /* 0x000000090eb77211 */ /* 0x000fc400000f0cb7 */
[----:B------:R-:W-:Y:S02]  /*1da0*/  LOP3.LUT R4, R5, 0x38, R56, 0xf8, !PT ;  /* 0x0000003805047812 */ /* 0x000fe400078ef838 */
[----:B------:R-:W-:Y:S01]  /*1db0*/  ISETP.GE.AND P0, PT, R70, R51, PT ;  /* 0x000000334600720c */ /* 0x000fe20003f06270 */
[----:B------:R-:W-:Y:S01]  /*1dc0*/  IMAD.X R19, RZ, RZ, R2, P1 ;  /* 0x000000ffff137224 */ /* 0x000fe200008e0602 */
[----:B------:R-:W-:Y:S02]  /*1dd0*/  LOP3.LUT R4, R4, 0x38, R59, 0x78, !PT ;  /* 0x0000003804047812 */ /* 0x000fe400078e783b */
[----:B------:R-:W-:Y:S01]  /*1de0*/  SHF.R.U32.HI R2, RZ, 0x1, R56 ;  /* 0x00000001ff027819 */ /* 0x000fe20000011638 */
[----:B------:R-:W-:Y:S01]  /*1df0*/  IMAD.WIDE.U32 R18, R124, R176, R18 ;  /* 0x000000b07c127225 */ /* 0x000fe200078e0012 */
[----:B------:R-:W-:Y:S02]  /*1e00*/  LOP3.LUT R191, R4, 0x1e00, R59, 0xf8, !PT ;  /* 0x00001e0004bf7812 */ /* 0x000fe400078ef83b */
[----:B------:R-:W-:Y:S01]  /*1e10*/  LOP3.LUT R2, R65, 0x8, R2, 0xf8, !PT ;  /* 0x0000000841027812 */ /* 0x000fe200078ef802 */
[----:B------:R-:W-:Y:S01]  /*1e20*/  IMAD.IADD R181, R19, 0x1, R181 ;  /* 0x0000000113b57824 */ /* 0x000fe200078e02b5 */
[----:B------:R-:W-:-:S02]  /*1e30*/  LEA R180, P1, R18, R16, 0x1 ;  /* 0x0000001012b47211 */ /* 0x000fc400078208ff */
[----:B------:R-:W-:Y:S02]  /*1e40*/  LEA R191, R191, UR6, 0x1 ;  /* 0x00000006bfbf7c11 */ /* 0x000fe4000f8e08ff */
[----:B------:R-:W-:Y:S02]  /*1e50*/  LEA.HI.X R181, R18, R17, R181, 0x1, P1 ;  /* 0x0000001112b57211 */ /* 0x000fe400008f0cb5 */
[----:B------:R-:W-:Y:S02]  /*1e60*/  LEA.HI R11, R11, R11, RZ, 0x1 ;  /* 0x0000000b0b0b7211 */ /* 0x000fe400078f08ff */
[----:B------:R-:W-:Y:S01]  /*1e70*/  LOP3.LUT R57, R2, 0x38, R59, 0x78, !PT ;  /* 0x0000003802397812 */ /* 0x000fe200078e783b */
        /* <DEDUP_REMOVED lines=11> */
[----:B------:R-:W-:Y:S01]  /*1f30*/  IMAD.MOV.U32 R101, RZ, RZ, RZ ;  /* 0x000000ffff657224 */ /* 0x000fe200078e00ff */
[----:B------:R-:W-:Y:S01]  /*1f40*/  IADD3 R10, PT, PT, R187, R10, RZ ;  /* 0x0000000abb0a7210 */ /* 0x000fe20007ffe0ff */
[C---:B------:R-:W-:Y:S01]  /*1f50*/  VIADD R69, R124.reuse, 0x10 ;  /* 0x000000107c457836 */ /* 0x040fe20000000000 */
[----:B------:R-:W-:Y:S01]  /*1f60*/  SHF.R.S32.HI R11, RZ, 0x1, R11 ;  /* 0x00000001ff0b7819 */ /* 0x000fe2000001140b */
[C---:B------:R-:W-:Y:S01]  /*1f70*/  VIADD R67, R124.reuse, 0x30 ;  /* 0x000000307c437836 */ /* 0x040fe20000000000 */
[----:B------:R-:W-:Y:S01]  /*1f80*/  VIMNMX R70, PT, PT, RZ, R70, !PT ;  /* 0x00000046ff467248 */ /* 0x000fe20007fe0100 */
        /* <DEDUP_REMOVED lines=10> */
[----:B------:R-:W-:Y:S01]  /*2030*/  IMAD.SHL.U32 R105, R11, 0x20, RZ ;  /* 0x000000200b697824 */ /* 0x000fe200078e00ff */
[----:B------:R-:W-:Y:S01]  /*2040*/  MOV R98, R187 ;  /* 0x000000bb00627202 */ /* 0x000fe20000000f00 */
[----:B------:R-:W-:Y:S01]  /*2050*/  VIADD R111, R124, 0x70 ;  /* 0x000000707c6f7836 */ /* 0x000fe20000000000 */
[----:B------:R-:W-:Y:S01]  /*2060*/  MOV R88, R180 ;  /* 0x000000b400587202 */ /* 0x000fe20000000f00 */
[C---:B------:R-:W-:Y:S01]  /*2070*/  IMAD R106, R51.reuse, -0x80, R66 ;  /* 0xffffff80336a7824 */ /* 0x040fe200078e0242 */
[----:B------:R-:W-:Y:S01]  /*2080*/  MOV R90, R182 ;  /* 0x000000b6005a7202 */ /* 0x000fe20000000f00 */
        /* <DEDUP_REMOVED lines=17> */
[----:B------:R-:W-:Y:S02]  /*21a0*/  IMAD R8, R129, R187, RZ ;  /* 0x000000bb81087224 */ /* 0x000fe400078e02ff */
[----:B------:R-:W-:Y:S01]  /*21b0*/  IMAD.WIDE.U32 R16, R187, R128, R16 ;  /* 0x00000080bb107225 */ /* 0x000fe200078e0010 */
[----:B-----5:R-:W-:-:S03]  /*21c0*/  SHF.L.U64.HI R75, R130, 0x5, R131 ;  /* 0x00000005824b7819 */ /* 0x020fc60000010283 */
        /* <DEDUP_REMOVED lines=9> */
[----:B------:R-:W-:-:S02]  /*2260*/  IMAD R2, R20, R0, R9 ;  /* 0x0000000014027224 */ /* 0x000fc400078e0209 */
[----:B------:R-:W-:Y:S02]  /*2270*/  IMAD.IADD R23, R23, 0x1, R8 ;  /* 0x0000000117177824 */ /* 0x000fe400078e0208 */
        /* <DEDUP_REMOVED lines=34> */
[----:B------:R-:W-:Y:S01]  /*24a0*/  IMAD R73, R131, 0x60, RZ ;  /* 0x0000006083497824 */ /* 0x000fe200078e02ff */
[----:B------:R-:W-:Y:S01]  /*24b0*/  LEA.HI.X R9, R20, R15, R9, 0x1, P0 ;  /* 0x0000000f14097211 */ /* 0x000fe200000f0c09 */
[----:B------:R-:W-:Y:S01]  /*24c0*/  IMAD.WIDE.U32 R132, R130, 0x60, RZ ;  /* 0x0000006082847825 */ /* 0x000fe200078e00ff */
[----:B------:R-:W-:-:S02]  /*24d0*/  IADD3 R48, P1, PT, R6, R12, RZ ;  /* 0x0000000c06307210 */ /* 0x000fc40007f3e0ff */
[----:B------:R-:W-:Y:S01]  /*24e0*/  IADD3 R12, P0, PT, R4, R12, RZ ;  /* 0x0000000c040c7210 */ /* 0x000fe20007f1e0ff */
[----:B------:R-:W-:Y:S01]  /*24f0*/  IMAD.SHL.U32 R72, R128, 0x20, RZ ;  /* 0x0000002080487824 */ /* 0x000fe200078e00ff */
[-C--:B------:R-:W-:Y:S01]  /*2500*/  IADD3 R84, P3, PT, R6, R86.reuse, RZ ;  /* 0x0000005606547210 */ /* 0x080fe20007f7e0ff */
[----:B------:R-:W-:Y:S01]  /*2510*/  IMAD.SHL.U32 R81, R130, 0x40, RZ ;  /* 0x0000004082517824 */ /* 0x000fe200078e00ff */
[----:B------:R-:W-:Y:S01]  /*2520*/  IADD3 R86, P2, PT, R4, R86, RZ ;  /* 0x0000005604567210 */ /* 0x000fe20007f5e0ff */
[----:B------:R-:W-:Y:S01]  /*2530*/  IMAD.IADD R73, R133, 0x1, R73 ;  /* 0x0000000185497824 */ /* 0x000fe200078e0249 */
[-C--:B------:R-:W-:Y:S01]  /*2540*/  IADD3.X R13, PT, PT, R5, R0.reuse, RZ, P0, !PT ;  /* 0x00000000050d7210 */ /* 0x080fe200007fe4ff */
[--C-:B------:R-:W-:Y:S01]  /*2550*/  IMAD.X R85, R7, 0x1, R87.reuse, P3 ;  /* 0x0000000107557824 */ /* 0x100fe200018e0657 */
[----:B------:R-:W-:Y:S01]  /*2560*/  ISETP.GE.AND P0, PT, R100, R189, PT ;  /* 0x000000bd6400720c */ /* 0x000fe20003f06270 */
[----:B------:R-:W-:Y:S01]  /*2570*/  IMAD.X R87, R5, 0x1, R87, P2 ;  /* 0x0000000105577824 */ /* 0x000fe200010e0657 */
[----:B------:R-:W-:-:S02]  /*2580*/  IADD3.X R49, PT, PT, R7, R0, RZ, P1, !PT ;  /* 0x0000000007317210 */ /* 0x000fc40000ffe4ff */
[----:B------:R-:W-:-:S09]  /*2590*/  P2R R114, PR, RZ, 0x1 ;  /* 0x00000001ff727803 */ /* 0x000fd20000000000 */
.L_x_9299:
[----:B------:R-:W-:Y:S01]  /*25a0*/  ISETP.NE.AND P3, PT, R114, RZ, PT ;  /* 0x000000ff7200720c */ /* 0x000fe20003f65270 */
[----:B------:R-:W-:Y:S01]  /*25b0*/  VIADD R104, R104, 0x80 ;  /* 0x0000008068687836 */ /* 0x000fe20000000000 */
[----:B------:R-:W-:Y:S01]  /*25c0*/  UMOV UR6, URZ ;  /* 0x000000ff00067c82 */ /* 0x000fe20008000000 */
[----:B------:R-:W-:Y:S01]  /*25d0*/  VIADD R106, R106, 0x80 ;  /* 0x000000806a6a7836 */ /* 0x000fe20000000000 */
[----:B------:R-:W-:Y:S01]  /*25e0*/  BSSY.RECONVERGENT B1, `(.L_x_9261) ;  /* 0x000059e000017945 */ /* 0x000fe20003800200 */
[----:B------:R-:W-:Y:S01]  /*25f0*/  VIADD R97, R97, 0xffffffff ;  /* 0xffffffff61617836 */ /* 0x000fe20000000000 */
[-C--:B------:R-:W-:Y:S01]  /*2600*/  ISETP.GE.OR P0, PT, R124, R104.reuse, P3 ;  /* 0x000000687c00720c */ /* 0x080fe20001f06670 */
[----:B------:R-:W-:Y:S01]  /*2610*/  IMAD.MOV.U32 R116, RZ, RZ, R98 ;  /* 0x000000ffff747224 */ /* 0x000fe200078e0062 */
[----:B------:R-:W-:Y:S01]  /*2620*/  ISETP.GE.OR P4, PT, R115, R104, P3 ;  /* 0x000000687300720c */ /* 0x000fe20001f86670 */
[----:B------:R-:W-:Y:S01]  /*2630*/  VIADD R98, R98, 0xffffff80 ;  /* 0xffffff8062627836 */ /* 0x000fe20000000000 */
[----:B------:R-:W-:Y:S02]  /*2640*/  ISETP.LT.OR P1, PT, R124, R106, P0 ;  /* 0x0000006a7c00720c */ /* 0x000fe40000721670 */
[C---:B------:R-:W-:Y:S02]  /*2650*/  ISETP.GE.OR P0, PT, R69.reuse, R104, P3 ;  /* 0x000000684500720c */ /* 0x040fe40001f06670 */
[----:B------:R-:W-:Y:S02]  /*2660*/  P2R R2, PR, RZ, 0x2 ;  /* 0x00000002ff027803 */ /* 0x000fe40000000000 */
[----:B------:R-:W-:Y:S02]  /*2670*/  ISETP.LT.OR P2, PT, R69, R106, P0 ;  /* 0x0000006a4500720c */ /* 0x000fe40000741670 */
[----:B------:R-:W-:Y:S02]  /*2680*/  IADD3 R26, P0, PT, R83, R72, RZ ;  /* 0x00000048531a7210 */ /* 0x000fe40007f1e0ff */
[----:B------:R-:W-:Y:S02]  /*2690*/  P2R R0, PR, RZ, 0x4 ;  /* 0x00000004ff007803 */ /* 0x000fe40000000000 */
[----:B------:R-:W-:Y:S01]  /*26a0*/  ISETP.LT.OR P4, PT, R115, R106, P4 ;  /* 0x0000006a7300720c */ /* 0x000fe20002781670 */
[----:B------:R-:W-:Y:S02]  /*26b0*/  @!P1 IMAD.MOV.U32 R4, RZ, RZ, R83 ;  /* 0x000000ffff049224 */ /* 0x000fe400078e0053 */
[----:B------:R-:W-:Y:S02]  /*26c0*/  @!P1 IMAD.MOV.U32 R5, RZ, RZ, R74 ;  /* 0x000000ffff059224 */ /* 0x000fe400078e004a */
[--C-:B------:R-:W-:Y:S01]  /*26d0*/  IMAD.X R27, R74, 0x1, R71.reuse, P0 ;  /* 0x000000014a1b7824 */ /* 0x100fe200000e0647 */
[C---:B------:R-:W-:Y:S02]  /*26e0*/  ISETP.GE.OR P0, PT, R68.reuse, R104, P3 ;  /* 0x000000684400720c */ /* 0x040fe40001f06670 */
[----:B------:R-:W2:Y:S02]  /*26f0*/  @!P1 LD.E.128 R16, desc[UR4][R4.64] ;  /* 0x0000000404109980 */ /* 0x000ea4000c101d00 */
[----:B------:R-:W-:Y:S11]  /*2700*/  ISETP.LT.OR P6, PT, R68, R106, P0 ;  /* 0x0000006a4400720c */ /* 0x000ff600007c1670 */
[----:B------:R-:W-:Y:S02]  /*2710*/  @!UPT UIADD3 URZ, UPT, UPT, URZ, URZ, URZ ;  /* 0x000000fffffff290 */ /* 0x000fe4000fffe0ff */
[----:B------:R-:W-:Y:S05]  /*2720*/  @!P6 IADD3 R28, P0, PT, R26, R72, RZ ;  /* 0x000000481a1ce210 */ /* 0x000fea0007f1e0ff */
[----:B------:R-:W-:Y:S01]  /*2730*/  @!P6 IMAD.X R29, R27, 0x1, R71, P0 ;  /* 0x000000011b1de824 */ /* 0x000fe200000e0647 */
[C---:B------:R-:W-:Y:S04]  /*2740*/  ISETP.GE.OR P0, PT, R67.reuse, R104, P3 ;  /* 0x000000684300720c */ /* 0x040fe80001f06670 */
[----:B------:R-:W-:Y:S01]  /*2750*/  ISETP.LT.OR P5, PT, R67, R106, P0 ;  /* 0x0000006a4300720c */ /* 0x000fe200007a1670 */
[----:B--2---:R1:W-:Y:S01]  /*2760*/  @!P1 ST.E.128 desc[UR4][R90.64], R16 ;  /* 0x000000105a009985 */ /* 0x0043e2000c101d04 */
[C---:B------:R-:W-:Y:S03]  /*2770*/  LEA R24, P1, R61.reuse, R90, 0x1 ;  /* 0x0000005a3d187211 */ /* 0x040fe600078208ff */
[----:B----4-:R-:W2:Y:S01]  /*2780*/  @!P2 LD.E.128 R20, desc[UR4][R26.64] ;  /* 0x000000041a14a980 */ /* 0x010ea2000c101d00 */
[----:B------:R-:W-:Y:S02]  /*2790*/  LEA.HI.X R25, R61, R91, R62, 0x1, P1 ;  /* 0x0000005b3d197211 */ /* 0x000fe400008f0c3e */
[C---:B------:R-:W-:Y:S04]  /*27a0*/  @!P6 LEA R34, P1, R178.reuse, R24, 0x5 ;  /* 0x00000018b222e211 */ /* 0x040fe800078228ff */
[----:B------:R-:W-:Y:S02]  /*27b0*/  @!P6 LEA.HI.X R35, R178, R25, R179, 0x5, P1 ;  /* 0x00000019b223e211 */ /* 0x000fe400008f2cb3 */
[C---:B------:R-:W-:Y:S04]  /*27c0*/  ISETP.GE.OR P1, PT, R113.reuse, R104, P3 ;  /* 0x000000687100720c */ /* 0x040fe80001f26670 */
[----:B------:R-:W-:Y:S11]  /*27d0*/  ISETP.LT.OR P1, PT, R113, R106, P1 ;  /* 0x0000006a7100720c */ /* 0x000ff60000f21670 */
[----:B------:R-:W-:Y:S02]  /*27e0*/  @!UPT UIADD3 URZ, UPT, UPT, URZ, URZ, URZ ;  /* 0x000000fffffff290 */ /* 0x000fe4000fffe0ff */
[----:B------:R-:W-:Y:S01]  /*27f0*/  @!P1 IMAD R8, R179, 0xa0, RZ ;  /* 0x000000a0b3089824 */ /* 0x000fe200078e02ff */
[C---:B-1----:R-:W-:Y:S04]  /*2800*/  @!P5 LEA R16, P0, R128.reuse, R26, 0x6 ;  /* 0x0000001a8010d211 */ /* 0x042fe800078030ff */
[----:B------:R-:W-:Y:S02]  /*2810*/  @!P5 LEA.HI.X R17, R128, R27, R129, 0x6, P0 ;  /* 0x0000001b8011d211 */ /* 0x000fe400000f3481 */
[C---:B------:R-:W-:Y:S04]  /*2820*/  @!P5 LEA R32, P0, R178.reuse, R24, 0x6 ;  /* 0x00000018b220d211 */ /* 0x040fe800078030ff */
[----:B------:R-:W-:Y:S02]  /*2830*/  @!P5 LEA.HI.X R33, R178, R25, R179, 0x6, P0 ;  /* 0x00000019b221d211 */ /* 0x000fe400000f34b3 */
[C---:B------:R-:W-:Y:S04]  /*2840*/  @!P4 LEA R30, P0, R128.reuse, R26, 0x7 ;  /* 0x0000001a801ec211 */ /* 0x040fe800078038ff */
[----:B------:R-:W-:Y:S01]  /*2850*/  @!P4 LEA.HI.X R31, R128, R27, R129, 0x7, P0 ;  /* 0x0000001b801fc211 */ /* 0x000fe200000f3c81 */
[----:B--2---:R-:W-:Y:S01]  /*2860*/  @!P2 ST.E.128 desc[UR4][R24.64], R20 ;  /* 0x000000141800a985 */ /* 0x004fe2000c101d04 */
[C---:B------:R-:W-:Y:S03]  /*2870*/  ISETP.GE.OR P2, PT, R117.reuse, R104, P3 ;  /* 0x000000687500720c */ /* 0x040fe60001f46670 */
[----:B------:R1:W2:Y:S01]  /*2880*/  @!P6 LD.E.128 R4, desc[UR4][R28.64] ;  /* 0x000000041c04e980 */ /* 0x0002a2000c101d00 */
[----:B------:R-:W-:Y:S11]  /*2890*/  ISETP.LT.OR P2, PT, R117, R106, P2 ;  /* 0x0000006a7500720c */ /* 0x000ff60001741670 */
[----:B------:R-:W-:Y:S02]  /*28a0*/  @!UPT UIADD3 URZ, UPT, UPT, URZ, URZ, URZ ;  /* 0x000000fffffff290 */ /* 0x000fe4000fffe0ff */
[----:B------:R-:W-:Y:S01]  /*28b0*/  @!P2 IMAD R3, R129, 0x60, RZ ;  /* 0x000000608103a824 */ /* 0x000fe200078e02ff */
[C---:B-1----:R-:W-:Y:S04]  /*28c0*/  @!P4 LEA R28, P0, R178.reuse, R24, 0x7 ;  /* 0x00000018b21cc211 */ /* 0x042fe800078038ff */
[----:B------:R-:W-:Y:S02]  /*28d0*/  @!P4 LEA.HI.X R29, R178, R25, R179, 0x7, P0 ;  /* 0x00000019b21dc211 */ /* 0x000fe400000f3cb3 */
[C---:B------:R-:W-:Y:S04]  /*28e0*/  ISETP.GE.AND P0, PT, R111.reuse, R104, PT ;  /* 0x000000686f00720c */ /* 0x040fe80003f06270 */
[----:B------:R-:W-:Y:S02]  /*28f0*/  ISETP.GE.OR P3, PT, R100, R189, P0 ;  /* 0x000000bd6400720c */ /* 0x000fe40000766670 */
[----:B------:R-:W-:Y:S02]  /*2900*/  P2R R42, PR, RZ, 0x1 ;  /* 0x00000001ff2a7803 */ /* 0x000fe40000000000 */
[----:B------:R-:W-:Y:S01]  /*2910*/  ISETP.LT.OR P3, PT, R111, R106, P3 ;  /* 0x0000006a6f00720c */ /* 0x000fe20001f61670 */
[----:B--2---:R1:W-:Y:S04]  /*2920*/  @!P6 ST.E.128 desc[UR4][R34.64], R4 ;  /* 0x000000042200e985 */ /* 0x0043e8000c101d04 */
[----:B------:R-:W2:Y:S01]  /*2930*/  @!P5 LD.E.128 R16, desc[UR4][R16.64] ;  /* 0x000000041010d980 */ /* 0x000ea2000c101d00 */
[----:B-1----:R-:W-:Y:S04]  /*2940*/  @!P2 IMAD.WIDE.U32 R4, R128, 0x60, R26 ;  /* 0x000000608004a825 */ /* 0x002fe800078e001a */
[----:B------:R-:W-:Y:S02]  /*2950*/  @!P2 IMAD.IADD R5, R5, 0x1, R3 ;  /* 0x000000010505a824 */ /* 0x000fe400078e0203 */
[----:B------:R-:W-:Y:S04]  /*2960*/  @!P2 IMAD.WIDE.U32 R6, R178, 0x60, R24 ;  /* 0x00000060b206a825 */ /* 0x000fe800078e0018 */
[----:B------:R-:W-:Y:S04]  /*2970*/  @!P2 IMAD R3, R179, 0x60, RZ ;  /* 0x00000060b303a824 */ /* 0x000fe800078e02ff */
[----:B------:R-:W-:Y:S02]  /*2980*/  @!P2 IMAD.IADD R7, R7, 0x1, R3 ;  /* 0x000000010707a824 */ /* 0x000fe400078e0203 */
[----:B------:R-:W-:Y:S01]  /*2990*/  @!P1 IMAD R3, R129, 0xa0, RZ ;  /* 0x000000a081039824 */ /* 0x000fe200078e02ff */
[----:B--2---:R1:W-:Y:S04]  /*29a0*/  @!P5 ST.E.128 desc[UR4][R32.64], R16 ;  /* 0x000000102000d985 */ /* 0x0043e8000c101d04 */
[----:B------:R-:W2:Y:S01]  /*29b0*/  @!P2 LD.E.128 R20, desc[UR4][R4.64] ;  /* 0x000000040414a980 */ /* 0x000ea2000c101d00 */
[C---:B-1----:R-:W-:Y:S04]  /*29c0*/  @!P1 IMAD.WIDE.U32 R16, R128.reuse, 0xa0, R26 ;  /* 0x000000a080109825 */ /* 0x042fe800078e001a */
[----:B------:R-:W-:Y:S02]  /*29d0*/  @!P1 IMAD.IADD R17, R17, 0x1, R3 ;  /* 0x0000000111119824 */ /* 0x000fe400078e0203 */
[----:B------:R-:W-:Y:S04]  /*29e0*/  @!P3 IMAD.WIDE.U32 R26, R128, 0xc0, R26 ;  /* 0x000000c0801ab825 */ /* 0x000fe800078e001a */
[----:B------:R-:W-:Y:S04]  /*29f0*/  @!P3 IMAD R3, R129, 0xc0, RZ ;  /* 0x000000c08103b824 */ /* 0x000fe800078e02ff */
[----:B------:R-:W-:Y:S02]  /*2a00*/  @!P3 IMAD.IADD R27, R27, 0x1, R3 ;  /* 0x000000011b1bb824 */ /* 0x000fe400078e0203 */
[----:B------:R-:W-:Y:S01]  /*2a10*/  @!P3 IMAD R3, R179, 0xc0, RZ ;  /* 0x000000c0b303b824 */ /* 0x000fe200078e02ff */
[----:B--2---:R1:W-:Y:S04]  /*2a20*/  @!P2 ST.E.128 desc[UR4][R6.64], R20 ;  /* 0x000000140600a985 */ /* 0x0043e8000c101d04 */
[----:B-1----:R-:W2:Y:S01]  /*2a30*/  @!P4 LD.E.128 R4, desc[UR4][R30.64] ;  /* 0x000000041e04c980 */ /* 0x002ea2000c101d00 */
[C-C-:B------:R-:W-:Y:S04]  /*2a40*/  @!P1 IMAD.WIDE.U32 R20, R178.reuse, 0xa0, R24.reuse ;  /* 0x000000a0b2149825 */ /* 0x140fe800078e0018 */
[----:B------:R-:W-:Y:S04]  /*2a50*/  @!P3 IMAD.WIDE.U32 R24, R178, 0xc0, R24 ;  /* 0x000000c0b218b825 */ /* 0x000fe800078e0018 */
[----:B------:R-:W-:Y:S02]  /*2a60*/  @!P3 IMAD.IADD R25, R25, 0x1, R3 ;  /* 0x000000011919b824 */ /* 0x000fe400078e0203 */
[----:B------:R-:W-:Y:S01]  /*2a70*/  @!P1 IMAD.IADD R21, R21, 0x1, R8 ;  /* 0x0000000115159824 */ /* 0x000fe200078e0208 */
[----:B------:R-:W-:Y:S01]  /*2a80*/  IADD3 R8, P0, PT, RZ, -UR6, RZ ;  /* 0x80000006ff087c10 */ /* 0x000fe2000ff1e0ff */
[----:B--2---:R1:W-:Y:S04]  /*2a90*/  @!P4 ST.E.128 desc[UR4][R28.64], R4 ;  /* 0x000000041c00c985 */ /* 0x0043e8000c101d04 */
[----:B------:R-:W2:Y:S04]  /*2aa0*/  @!P1 LD.E.128 R16, desc[UR4][R16.64] ;  /* 0x0000000410109980 */ /* 0x000ea8000c101d00 */
[----:B--2---:R2:W-:Y:S04]  /*2ab0*/  @!P1 ST.E.128 desc[UR4][R20.64], R16 ;  /* 0x0000001014009985 */ /* 0x0045e8000c101d04 */
[----:B-1----:R-:W3:Y:S04]  /*2ac0*/  @!P3 LD.E.128 R4, desc[UR4][R26.64] ;  /* 0x000000041a04b980 */ /* 0x002ee8000c101d00 */
[----:B---3--:R2:W-:Y:S04]  /*2ad0*/  @!P3 ST.E.128 desc[UR4][R24.64], R4 ;  /* 0x000000041800b985 */ /* 0x0085e8000c101d04 */
[----:B------:R-:W3:Y:S04]  /*2ae0*/  LD.E R3, desc[UR4][R102.64+0x130] ;  /* 0x0001300466037980 */ /* 0x000ee8000c101900 */
[----:B------:R-:W4:Y:S01]  /*2af0*/  LD.E R15, desc[UR4][R102.64+0xd0] ;  /* 0x0000d004660f7980 */ /* 0x000f22000c101900 */
[----:B---3--:R-:W-:Y:S04]  /*2b00*/  IMAD.SHL.U32 R3, R3, 0x80, RZ ;  /* 0x0000008003037824 */ /* 0x008fe800078e00ff */
[----:B------:R-:W-:Y:S05]  /*2b10*/  IMAD.X R3, RZ, RZ, ~R3, P0 ;  /* 0x000000ffff037224 */ /* 0x000fea00000e0e03 */
[----:B------:R-:W-:Y:S04]  /*2b20*/  SHF.R.S64 R8, R8, 0x1f, R3 ;  /* 0x0000001f08087819 */ /* 0x000fe80000001003 */
[----:B------:R-:W-:Y:S04]  /*2b30*/  IADD3 R83, P0, PT, R83, R8, RZ ;  /* 0x0000000853537210 */ /* 0x000fe80007f1e0ff */
[----:B------:R-:W-:Y:S02]  /*2b40*/  LEA.HI.X.SX32 R74, R3, R74, 0x1, P0 ;  /* 0x0000004a034a7211 */ /* 0x000fe400000f0eff */
[----:B------:R-:W-:Y:S04]  /*2b50*/  ISETP.GT.AND P0, PT, R97, R70, PT ;  /* 0x000000466100720c */ /* 0x000fe80003f04270 */
[----:B------:R-:W-:Y:S02]  /*2b60*/  P2R R112, PR, RZ, 0x1 ;  /* 0x00000001ff707803 */ /* 0x000fe40000000000 */
[----:B------:R-:W-:Y:S04]  /*2b70*/  ISETP.GE.AND P0, PT, R111, R106, PT ;  /* 0x0000006a6f00720c */ /* 0x000fe80003f06270 */
[----:B------:R-:W-:Y:S02]  /*2b80*/  P2R R40, PR, RZ, 0x1 ;  /* 0x00000001ff287803 */ /* 0x000fe40000000000 */
[----:B----4-:R-:W-:Y:S11]  /*2b90*/  ISETP.NE.AND P0, PT, R15, RZ, PT ;  /* 0x000000ff0f00720c */ /* 0x010ff60003f05270 */
[----:B------:R-:W-:Y:S02]  /*2ba0*/  @!UPT UIADD3 URZ, UPT, UPT, URZ, URZ, URZ ;  /* 0x000000fffffff290 */ /* 0x000fe4000fffe0ff */
[----:B--2---:R-:W-:Y:S05]  /*2bb0*/  @P0 BRA `(.L_x_9262) ;  /* 0x0000000000e80947 */ /* 0x004fea0003800000 */
[C---:B------:R-:W-:Y:S04]  /*2bc0*/  LEA R24, P0, R93.reuse, R10, 0x1 ;  /* 0x0000000a5d187211 */ /* 0x040fe800078008ff */
[----:B------:R-:W-:Y:S02]  /*2bd0*/  LEA.HI.X R25, R93, R9, R76, 0x1, P0 ;  /* 0x000000095d197211 */ /* 0x000fe400000f0c4c */
[C---:B------:R-:W-:Y:S04]  /*2be0*/  LEA R14, P0, R63.reuse, R88, 0x1 ;  /* 0x000000583f0e7211 */ /* 0x040fe800078008ff */
[----:B------:R-:W-:Y:S02]  /*2bf0*/  LEA.HI.X R15, R63, R89, R64, 0x1, P0 ;  /* 0x000000593f0f7211 */ /* 0x000fe400000f0c40 */
[----:B------:R-:W-:Y:S11]  /*2c00*/  ISETP.NE.AND P0, PT, R2, RZ, PT ;  /* 0x000000ff0200720c */ /* 0x000ff60003f05270 */
[----:B------:R-:W-:Y:S02]  /*2c10*/  @!UPT UIADD3 URZ, UPT, UPT, URZ, URZ, URZ ;  /* 0x000000fffffff290 */ /* 0x000fe4000fffe0ff */
[----:B------:R-:W-:Y:S05]  /*2c20*/  @!P0 IMAD.MOV.U32 R8, RZ, RZ, R10 ;  /* 0x000000ffff088224 */ /* 0x000fea00078e000a */
[----:B------:R-:W2:Y:S04]  /*2c30*/  @!P0 LD.E.128 R4, desc[UR4][R8.64] ;  /* 0x0000000408048980 */ /* 0x000ea8000c101d00 */
[----:B--2---:R1:W-:Y:S01]  /*2c40*/  @!P0 ST.E.128 desc[UR4][R88.64], R4 ;  /* 0x0000000458008985 */ /* 0x0043e2000c101d04 */
[----:B------:R-:W-:Y:S05]  /*2c50*/  @!P6 IADD3 R26, P0, PT, R24, R77, RZ ;  /* 0x0000004d181ae210 */ /* 0x000fea0007f1e0ff */
[----:B------:R-:W-:Y:S01]  /*2c60*/  @!P6 IMAD.X R27, R25, 0x1, R75, P0 ;  /* 0x00000001191be824 */ /* 0x000fe200000e064b */
[CC--:B------:R-:W-:Y:S04]  /*2c70*/  @!P6 LEA R2, P0, R176.reuse, R14.reuse, 0x5 ;  /* 0x0000000eb002e211 */ /* 0x0c0fe800078028ff */
[----:B------:R-:W-:Y:S02]  /*2c80*/  @!P6 LEA.HI.X R3, R176, R15, R177, 0x5, P0 ;  /* 0x0000000fb003e211 */ /* 0x000fe400000f2cb1 */
[----:B------:R-:W-:Y:S01]  /*2c90*/  ISETP.NE.AND P0, PT, R0, RZ, PT ;  /* 0x000000ff0000720c */ /* 0x000fe20003f05270 */
[----:B------:R-:W-:Y:S11]  /*2ca0*/  @!P2 IMAD R0, R177, 0x60, RZ ;  /* 0x00000060b100a824 */ /* 0x000ff600078e02ff */
[----:B------:R-:W-:Y:S01]  /*2cb0*/  @!UPT UIADD3 URZ, UPT, UPT, URZ, URZ, URZ ;  /* 0x000000fffffff290 */ /* 0x000fe2000fffe0ff */
[----:B------:R-:W2:Y:S04]  /*2cc0*/  @!P0 LD.E.128 R20, desc[UR4][R24.64] ;  /* 0x0000000418148980 */ /* 0x000ea8000c101d00 */
[----:B--2---:R-:W-:Y:S01]  /*2cd0*/  @!P0 ST.E.128 desc[UR4][R14.64], R20 ;  /* 0x000000140e008985 */ /* 0x004fe2000c101d04 */
[----:B------:R-:W-:Y:S03]  /*2ce0*/  @!P5 IADD3 R30, P0, PT, R24, R81, RZ ;  /* 0x00000051181ed210 */ /* 0x000fe60007f1e0ff */
[----:B------:R2:W3:Y:S02]  /*2cf0*/  @!P6 LD.E.128 R16, desc[UR4][R26.64] ;  /* 0x000000041a10e980 */ /* 0x0004e4000c101d00 */
[C---:B------:R-:W-:Y:S01]  /*2d00*/  @!P5 IMAD.X R31, R25.reuse, 0x1, R79, P0 ;  /* 0x00000001191fd824 */ /* 0x040fe200000e064f */
[C---:B------:R-:W-:Y:S04]  /*2d10*/  @!P5 LEA R34, P0, R176.reuse, R14, 0x6 ;  /* 0x0000000eb022d211 */ /* 0x040fe800078030ff */
[----:B------:R-:W-:Y:S02]  /*2d20*/  @!P5 LEA.HI.X R35, R176, R15, R177, 0x6, P0 ;  /* 0x0000000fb023d211 */ /* 0x000fe400000f34b1 */
[----:B------:R-:W-:Y:S05]  /*2d30*/  @!P2 IADD3 R32, P0, PT, R24, R132, RZ ;  /* 0x000000841820a210 */ /* 0x000fea0007f1e0ff */
[----:B------:R-:W-:Y:S01]  /*2d40*/  @!P2 IMAD.X R33, R25, 0x1, R73, P0 ;  /* 0x000000011921a824 */ /* 0x000fe200000e0649 */
[C---:B------:R-:W-:Y:S04]  /*2d50*/  @!P4 LEA R28, P0, R130.reuse, R24, 0x7 ;  /* 0x00000018821cc211 */ /* 0x040fe800078038ff */
[----:B------:R-:W-:Y:S02]  /*2d60*/  @!P4 LEA.HI.X R29, R130, R25, R131, 0x7, P0 ;  /* 0x00000019821dc211 */ /* 0x000fe400000f3c83 */
[C---:B--2---:R-:W-:Y:S04]  /*2d70*/  @!P4 LEA R26, P0, R176.reuse, R14, 0x7 ;  /* 0x0000000eb01ac211 */ /* 0x044fe800078038ff */
[----:B------:R-:W-:Y:S02]  /*2d80*/  @!P4 LEA.HI.X R27, R176, R15, R177, 0x7, P0 ;  /* 0x0000000fb01bc211 */ /* 0x000fe400000f3cb1 */
[----:B------:R-:W-:Y:S04]  /*2d90*/  ISETP.GE.AND P0, PT, R100, R189, PT ;  /* 0x000000bd6400720c */ /* 0x000fe80003f06270 */
[----:B------:R-:W-:Y:S01]  /*2da0*/  P2R R114, PR, RZ, 0x1 ;  /* 0x00000001ff727803 */ /* 0x000fe20000000000 */
[----:B---3--:R2:W-:Y:S04]  /*2db0*/  @!P6 ST.E.128 desc[UR4][R2.64], R16 ;  /* 0x000000100200e985 */ /* 0x0085e8000c101d04 */
[----:B-1----:R-:W3:Y:S01]  /*2dc0*/  @!P5 LD.E.128 R4, desc[UR4][R30.64] ;  /* 0x000000041e04d980 */ /* 0x002ee2000c101d00 */
[----:B--2---:R-:W-:Y:S04]  /*2dd0*/  @!P2 IMAD.WIDE.U32 R2, R176, 0x60, R14 ;  /* 0x00000060b002a825 */ /* 0x004fe800078e000e */
[----:B------:R-:W-:Y:S02]  /*2de0*/  @!P2 IMAD.IADD R3, R3, 0x1, R0 ;  /* 0x000000010303a824 */ /* 0x000fe400078e0200 */
[----:B------:R-:W-:Y:S01]  /*2df0*/  @!P1 IMAD R0, R131, 0xa0, RZ ;  /* 0x000000a083009824 */ /* 0x000fe200078e02ff */
[----:B---3--:R-:W-:Y:S04]  /*2e00*/  @!P5 ST.E.128 desc[UR4][R34.64], R4 ;  /* 0x000000042200d985 */ /* 0x008fe8000c101d04 */
[----:B------:R-:W2:Y:S04]  /*2e10*/  @!P2 LD.E.128 R20, desc[UR4][R32.64] ;  /* 0x000000042014a980 */ /* 0x000ea8000c101d00 */
[----:B--2---:R1:W-:Y:S04]  /*2e20*/  @!P2 ST.E.128 desc[UR4][R2.64], R20 ;  /* 0x000000140200a985 */ /* 0x0043e8000c101d04 */
[----:B------:R-:W2:Y:S01]  /*2e30*/  @!P4 LD.E.128 R16, desc[UR4][R28.64] ;  /* 0x000000041c10c980 */ /* 0x000ea2000c101d00 */
[----:B-1----:R-:W-:Y:S04]  /*2e40*/  @!P1 IMAD.WIDE.U32 R2, R130, 0xa0, R24 ;  /* 0x000000a082029825 */ /* 0x002fe800078e0018 */
[----:B------:R-:W-:Y:S02]  /*2e50*/  @!P1 IMAD.IADD R3, R3, 0x1, R0 ;  /* 0x0000000103039824 */ /* 0x000fe400078e0200 */
[----:B------:R-:W-:Y:S04]  /*2e60*/  @!P1 IMAD.WIDE.U32 R20, R176, 0xa0, R14 ;  /* 0x000000a0b0149825 */ /* 0x000fe800078e000e */
[----:B------:R-:W-:Y:S04]  /*2e70*/  @!P1 IMAD R0, R177, 0xa0, RZ ;  /* 0x000000a0b1009824 */ /* 0x000fe800078e02ff */
[----:B------:R-:W-:Y:S01]  /*2e80*/  @!P1 IMAD.IADD R21, R21, 0x1, R0 ;  /* 0x0000000115159824 */ /* 0x000fe200078e0200 */
[----:B--2---:R1:W-:Y:S04]  /*2e90*/  @!P4 ST.E.128 desc[UR4][R26.64], R16 ;  /* 0x000000101a00c985 */ /* 0x0043e8000c101d04 */
[----:B------:R-:W2:Y:S04]  /*2ea0*/  @!P1 LD.E.128 R4, desc[UR4][R2.64] ;  /* 0x0000000402049980 */ /* 0x000ea8000c101d00 */
        /* <DEDUP_REMOVED lines=11> */
.L_x_9262:
        /* <DEDUP_REMOVED lines=10> */
[----:B------:R-:W-:Y:S02]  /*3000*/  SHF.L.U64.HI R3, R119, 0x1, R96 ;  /* 0x0000000177037819 */ /* 0x000fe40000010260 */
[----:B------:R-:W-:Y:S02]  /*3010*/  IADD3 R34, P0, PT, R48, R5, RZ ;  /* 0x0000000530227210 */ /* 0x000fe40007f1e0ff */
[----:B------:R-:W-:Y:S02]  /*3020*/  LEA.HI.X R39, R93, R9, R76, 0x1, P1 ;  /* 0x000000095d277211 */ /* 0x000fe400008f0c4c */
[----:B------:R-:W-:Y:S01]  /*3030*/  IADD3 R6, P2, PT, R12, R5, RZ ;  /* 0x000000050c067210 */ /* 0x000fe20007f5e0ff */
[--C-:B------:R-:W-:Y:S04]  /*3040*/  IMAD.X R35, R49, 0x1, R3.reuse, P0 ;  /* 0x0000000131237824 */ /* 0x100fe800000e0603 */
[----:B------:R-:W-:Y:S01]  /*3050*/  IMAD.X R7, R13, 0x1, R3, P2 ;  /* 0x000000010d077824 */ /* 0x000fe200010e0603 */
[----:B--2---:R-:W-:Y:S04]  /*3060*/  ISETP.GE.AND P3, PT, R100, R41, PT ;  /* 0x000000296400720c */ /* 0x004fe80003f66270 */
[CC--:B------:R-:W-:Y:S02]  /*3070*/  ISETP.GE.OR P1, PT, R124.reuse, R104.reuse, P3 ;  /* 0x000000687c00720c */ /* 0x0c0fe40001f26670 */
[----:B------:R-:W-:Y:S02]  /*3080*/  ISETP.GE.OR P2, PT, R69, R104, P3 ;  /* 0x000000684500720c */ /* 0x000fe40001f46670 */
[----:B------:R-:W-:Y:S11]  /*3090*/  ISETP.LT.OR P0, PT, R124, R106, P1 ;  /* 0x0000006a7c00720c */ /* 0x000ff60000f01670 */
[----:B------:R-:W-:Y:S02]  /*30a0*/  @!UPT UIADD3 URZ, UPT, UPT, URZ, URZ, URZ ;  /* 0x000000fffffff290 */ /* 0x000fe4000fffe0ff */
        /* <DEDUP_REMOVED lines=51> */
.L_x_9266:
[----:B------:R-:W-:Y:S05]  /*33e0*/  BSYNC.RECONVERGENT B0 ;  /* 0x0000000000007941 */ /* 0x000fea0003800200 */
.L_x_9265:
[----:B------:R-:W-:Y:S01]  /*33f0*/  ISETP.LT.OR P2, PT, R69, R106, P2 ;  /* 0x0000006a4500720c */ /* 0x000fe20001741670 */
[----:B------:R-:W-:Y:S01]  /*3400*/  BSSY.RECONVERGENT B0, `(.L_x_9267) ;  /* 0x0000036000007945 */ /* 0x000fe20003800200 */
[C---:B------:R-:W-:Y:S04]  /*3410*/  ISETP.GE.OR P0, PT, R68.reuse, R104, P3 ;  /* 0x000000684400720c */ /* 0x040fe80001f06670 */
        /* <DEDUP_REMOVED lines=52> */
.L_x_9268:
[----:B------:R-:W-:Y:S05]  /*3760*/  BSYNC.RECONVERGENT B0 ;  /* 0x0000000000007941 */ /* 0x000fea0003800200 */
.L_x_9267:
        /* <DEDUP_REMOVED lines=57> */
.L_x_9270:
[----:B------:R-:W-:Y:S05]  /*3b00*/  BSYNC.RECONVERGENT B0 ;  /* 0x0000000000007941 */ /* 0x000fea0003800200 */
.L_x_9269:
[C---:B------:R-:W-:Y:S01]  /*3b10*/  ISETP.GE.OR P0, PT, R67.reuse, R104, P3 ;  /* 0x000000684300720c */ /* 0x040fe20001f06670 */
[----:B------:R-:W-:Y:S01]  /*3b20*/  BSSY.RECONVERGENT B0, `(.L_x_9271) ;  /* 0x000003c000007945 */ /* 0x000fe20003800200 */
[----:B------:R-:W-:Y:S02]  /*3b30*/  ISETP.NE.AND P1, PT, R42, RZ, PT ;  /* 0x000000ff2a00720c */ /* 0x000fe40003f25270 */
[----:B------:R-:W-:Y:S02]  /*3b40*/  ISETP.LT.OR P0, PT, R67, R106, P0 ;  /* 0x0000006a4300720c */ /* 0x000fe40000701670 */
[----:B------:R-:W-:Y:S11]  /*3b50*/  ISETP.GE.OR P4, PT, R100, R41, P1 ;  /* 0x000000296400720c */ /* 0x000ff60000f86670 */
[----:B------:R-:W-:Y:S05]  /*3b60*/  @P0 BRA `(.L_x_9272) ;  /* 0x0000000000dc0947 */ /* 0x000fea0003800000 */
        /* <DEDUP_REMOVED lines=55> */
.L_x_9272:
[----:B------:R-:W-:Y:S05]  /*3ee0*/  BSYNC.RECONVERGENT B0 ;  /* 0x0000000000007941 */ /* 0x000fea0003800200 */
.L_x_9271:
[C---:B------:R-:W-:Y:S01]  /*3ef0*/  ISETP.GE.OR P0, PT, R117.reuse, R104, P3 ;  /* 0x000000687500720c */ /* 0x040fe20001f06670 */
[----:B------:R-:W-:Y:S01]  /*3f00*/  BSSY.RECONVERGENT B0, `(.L_x_9273) ;  /* 0x0000041000007945 */ /* 0x000fe20003800200 */
[----:B------:R-:W-:Y:S02]  /*3f10*/  ISETP.NE.AND P5, PT, R40, RZ, PT ;  /* 0x000000ff2800720c */ /* 0x000fe40003fa5270 */
[----:B------:R-:W-:Y:S02]  /*3f20*/  ISETP.LT.OR P0, PT, R117, R106, P0 ;  /* 0x0000006a7500720c */ /* 0x000fe40000701670 */
[-C--:B------:R-:W-:Y:S02]  /*3f30*/  ISETP.GE.OR P2, PT, R115, R104.reuse, P3 ;  /* 0x000000687300720c */ /* 0x080fe40001f46670 */
[----:B------:R-:W-:Y:S02]  /*3f40*/  ISETP.GE.OR P1, PT, R113, R104, P3 ;  /* 0x000000687100720c */ /* 0x000fe40001f26670 */
[----:B------:R-:W-:Y:S02]  /*3f50*/  PLOP3.LUT P4, PT, P4, P5, PT, 0xf2, 0x2f ;  /* 0x00000000002f781c */ /* 0x000fe4000278be72 */
[-C--:B------:R-:W-:Y:S02]  /*3f60*/  ISETP.LT.OR P2, PT, R115, R106.reuse, P2 ;  /* 0x0000006a7300720c */ /* 0x080fe40001741670 */
[----:B------:R-:W-:Y:S03]  /*3f70*/  ISETP.LT.OR P3, PT, R113, R106, P1 ;  /* 0x0000006a7100720c */ /* 0x000fe60000f61670 */
[----:B------:R-:W-:Y:S10]  /*3f80*/  @P0 BRA `(.L_x_9274) ;  /* 0x0000000000e00947 */ /* 0x000ff40003800000 */
[----:B------:R-:W-:Y:S01]  /*3f90*/  IMAD R42, R177, 0x60, RZ ;  /* 0x00000060b12a7824 */ /* 0x000fe200078e02ff */
[----:B------:R-:W-:Y:S01]  /*3fa0*/  ISETP.GE.AND P0, PT, R100, R15, PT ;  /* 0x0000000f6400720c */ /* 0x000fe20003f06270 */
[----:B----4-:R-:W-:Y:S01]  /*3fb0*/  IMAD.WIDE.U32 R46, R176, 0x60, R36 ;  /* 0x00000060b02e7825 */ /* 0x010fe200078e0024 */
[----:B------:R-:W-:Y:S04]  /*3fc0*/  IADD3 R40, P1, PT, R38, R132, RZ ;  /* 0x0000008426287210 */ /* 0x000fe80007f3e0ff */
[----:B------:R-:W-:Y:S02]  /*3fd0*/  IADD3.X R41, PT, PT, R39, R73, RZ, P1, !PT ;  /* 0x0000004927297210 */ /* 0x000fe40000ffe4ff */
[----:B------:R-:W-:Y:S03]  /*3fe0*/  IADD3 R47, PT, PT, R42, R47, RZ ;  /* 0x0000002f2a2f7210 */ /* 0x000fe60007ffe0ff */
[----:B-123--:R-:W2:Y:S02]  /*3ff0*/  LD.E.128 R20, desc[UR4][R40.64] ;  /* 0x0000000428147980 */ /* 0x00eea4000c101d00 */
        /* <DEDUP_REMOVED lines=49> */
.L_x_9274:
[----:B------:R-:W-:Y:S05]  /*4310*/  BSYNC.RECONVERGENT B0 ;  /* 0x0000000000007941 */ /* 0x000fea0003800200 */
.L_x_9273:
[----:B------:R-:W-:Y:S04]  /*4320*/  BSSY.RECONVERGENT B0, `(.L_x_9275) ;  /* 0x0000039000007945 */ /* 0x000fe80003800200 */
[----:B------:R-:W-:Y:S05]  /*4330*/  @P2 BRA `(.L_x_9276) ;  /* 0x0000000000dc2947 */ /* 0x000fea0003800000 */
        /* <DEDUP_REMOVED lines=55> */
.L_x_9276:
[----:B------:R-:W-:Y:S05]  /*46b0*/  BSYNC.RECONVERGENT B0 ;  /* 0x0000000000007941 */ /* 0x000fea0003800200 */
.L_x_9275:
[----:B------:R-:W-:Y:S04]  /*46c0*/  BSSY.RECONVERGENT B0, `(.L_x_9277) ;  /* 0x000003b000007945 */ /* 0x000fe80003800200 */
[----:B------:R-:W-:Y:S05]  /*46d0*/  @P3 BRA `(.L_x_9278) ;  /* 0x0000000000e43947 */ /* 0x000fea0003800000 */
[----:B------:R-:W-:Y:S01]  /*46e0*/  IMAD R40, R131, 0xa0, RZ ;  /* 0x000000a083287824 */ /* 0x000fe200078e02ff */
[----:B------:R-:W-:Y:S01]  /*46f0*/  ISETP.GE.AND P0, PT, R100, R15, PT ;  /* 0x0000000f6400720c */ /* 0x000fe20003f06270 */
[----:B------:R-:W-:Y:S04]  /*4700*/  IMAD.WIDE.U32 R42, R130, 0xa0, R38 ;  /* 0x000000a0822a7825 */ /* 0x000fe800078e0026 */
[----:B-1--4-:R-:W-:Y:S01]  /*4710*/  IMAD.WIDE.U32 R46, R176, 0xa0, R36 ;  /* 0x000000a0b02e7825 */ /* 0x012fe200078e0024 */
[----:B------:R-:W-:Y:S05]  /*4720*/  IADD3 R43, PT, PT, R40, R43, RZ ;  /* 0x0000002b282b7210 */ /* 0x000fea0007ffe0ff */
[----:B--23--:R1:W2:Y:S02]  /*4730*/  LD.E.128 R20, desc[UR4][R42.64] ;  /* 0x000000042a147980 */ /* 0x00c2a4000c101d00 */
        /* <DEDUP_REMOVED lines=51> */
.L_x_9278:
[----:B------:R-:W-:Y:S05]  /*4a70*/  BSYNC.RECONVERGENT B0 ;  /* 0x0000000000007941 */ /* 0x000fea0003800200 */
.L_x_9277:
        /* <DEDUP_REMOVED lines=59> */
.L_x_9280:
[----:B------:R-:W-:Y:S05]  /*4e30*/  BSYNC.RECONVERGENT B0 ;  /* 0x0000000000007941 */ /* 0x000fea0003800200 */
.L_x_9279:
[----:B------:R-:W5:Y:S02]  /*4e40*/  LD.E R3, desc[UR4][R102.64+0xd0] ;  /* 0x0000d00466037980 */ /* 0x000f64000c101900 */
[----:B-----5:R-:W-:Y:S05]  /*4e50*/  IMAD.U32 R3, R3, -0x40, RZ ;  /* 0xffffffc003037824 */ /* 0x020fea00078e00ff */
[C---:B------:R-:W-:Y:S02]  /*4e60*/  LEA R12, P1, R3.reuse, R12, 0x1 ;  /* 0x0000000c030c7211 */ /* 0x040fe400078208ff */
[C---:B------:R-:W-:Y:S02]  /*4e70*/  LEA R48, P0, R3.reuse, R48, 0x1 ;  /* 0x0000003003307211 */ /* 0x040fe400078008ff */
[C---:B------:R-:W-:Y:S02]  /*4e80*/  LEA.HI.X.SX32 R13, R3.reuse, R13, 0x1, P1 ;  /* 0x0000000d030d7211 */ /* 0x040fe400008f0eff */
[----:B------:R-:W-:Y:S01]  /*4e90*/  LEA.HI.X.SX32 R49, R3, R49, 0x1, P0 ;  /* 0x0000003103317211 */ /* 0x000fe200000f0eff */
[----:B------:R-:W-:Y:S05]  /*4ea0*/  BRA `(.L_x_9263) ;  /* 0x0000003000447947 */ /* 0x000fea0003800000 */
.L_x_9264:
        /* <DEDUP_REMOVED lines=58> */
[----:B------:R-:W-:Y:S02]  /*5250*/  @!P0 HADD2.F32 R23, -RZ, R138.H1_H1 ;  /* 0x3000008aff178230 */ /* 0x000fe40000004100 */
[----:B------:R-:W-:Y:S01]  /*5260*/  @!P2 FADD.FTZ R29, -R29, -RZ ;  /* 0x800000ff1d1da221 */ /* 0x000fe20000010100 */
[--C-:B------:R-:W-:Y:S01]  /*5270*/  @!P0 HADD2.F32 R40, -RZ, R42.reuse.H0_H0 ;  /* 0x2000002aff288230 */ /* 0x100fe20000004100 */
[----:B------:R-:W-:Y:S01]  /*5280*/  @!P0 F2FP.F16.F32.PACK_AB R47, R2, R0 ;  /* 0x00000000022f823e */ /* 0x000fe200000000ff */
[----:B------:R-:W-:Y:S02]  /*5290*/  @!P0 HADD2.F32 R41, -RZ, R42.H1_H1 ;  /* 0x3000002aff298230 */ /* 0x000fe40000004100 */
[----:B------:R-:W-:Y:S01]  /*52a0*/  @!P0 FMUL.FTZ R4, R24, R29 ;  /* 0x0000001d18048220 */ /* 0x000fe20000410000 */
[----:B------:R-:W-:Y:S01]  /*52b0*/  @!P0 HADD2.F32 R21, -RZ, R139.H0_H0 ;  /* 0x2000008bff158230 */ /* 0x000fe20000004100 */
[----:B------:R-:W-:Y:S01]  /*52c0*/  @!P0 MOV R52, R47 ;  /* 0x0000002f00348202 */ /* 0x000fe20000000f00 */
[--C-:B------:R-:W-:Y:S02]  /*52d0*/  @!P0 HADD2.F32 R42, -RZ, R43.reuse.H0_H0 ;  /* 0x2000002bff2a8230 */ /* 0x100fe40000004100 */
[----:B------:R-:W-:Y:S01]  /*52e0*/  @!P2 FADD.FTZ R27, -R27, -RZ ;  /* 0x800000ff1b1ba221 */ /* 0x000fe20000010100 */
[----:B------:R-:W-:Y:S01]  /*52f0*/  @!P0 HADD2.F32 R44, -RZ, R43.H1_H1 ;  /* 0x3000002bff2c8230 */ /* 0x000fe20000004100 */
        /* <DEDUP_REMOVED lines=12> */
[----:B------:R-:W-:Y:S01]  /*53c0*/  @!P0 FFMA.FTZ R3, R36, R38, R3 ;  /* 0x0000002624038223 */ /* 0x000fe20000010003 */
[----:B------:R-:W-:Y:S02]  /*53d0*/  @!P0 HADD2.F32 R37, -RZ, R43.H1_H1 ;  /* 0x3000002bff258230 */ /* 0x000fe40000004100 */
[----:B------:R-:W-:Y:S01]  /*53e0*/  @!P0 FMUL.FTZ R7, R18, R21 ;  /* 0x0000001512078220 */ /* 0x000fe20000410000 */
[--C-:B------:R-:W-:Y:S02]  /*53f0*/  @!P0 HADD2.F32 R34, -RZ, R46.reuse.H0_H0 ;  /* 0x2000002eff228230 */ /* 0x100fe40000004100 */
[----:B------:R-:W-:Y:S01]  /*5400*/  @!P0 FFMA.FTZ R4, R35, R39, R4 ;  /* 0x0000002723048223 */ /* 0x000fe20000010004 */
[----:B------:R-:W-:Y:S02]  /*5410*/  @!P0 HADD2.F32 R43, -RZ, R46.H1_H1 ;  /* 0x3000002eff2b8230 */ /* 0x000fe40000004100 */
[----:B------:R-:W-:Y:S01]  /*5420*/  @!P0 FMUL.FTZ R8, R19, R16 ;  /* 0x0000001013088220 */ /* 0x000fe20000410000 */
[----:B------:R-:W-:Y:S01]  /*5430*/  @!P0 FFMA.FTZ R5, R32, R40, R5 ;  /* 0x0000002820058223 */ /* 0x000fe20000010005 */
        /* <DEDUP_REMOVED lines=8> */
[----:B------:R-:W-:Y:S05]  /*54c0*/  @!P0 MOV R55, R135 ;  /* 0x0000008700378202 */ /* 0x000fea0000000f00 */
[----:B------:R1:W-:Y:S02]  /*54d0*/  ST.E.128 desc[UR4][R88.64], R52 ;  /* 0x0000003458007985 */ /* 0x0003e4000c101d04 */
.L_x_9282:
[----:B------:R-:W-:Y:S05]  /*54e0*/  BSYNC.RECONVERGENT B0 ;  /* 0x0000000000007941 */ /* 0x000fea0003800200 */
.L_x_9281:
        /* <DEDUP_REMOVED lines=68> */
[--C-:B------:R-:W-:Y:S02]  /*5930*/  @!P0 HADD2.F32 R38, -RZ, R50.reuse.H0_H0 ;  /* 0x20000032ff268230 */ /* 0x100fe40000004100 */
[----:B------:R-:W-:Y:S01]  /*5940*/  @!P0 FFMA.FTZ R2, R39, R36, R2 ;  /* 0x0000002427028223 */ /* 0x000fe20000010002 */
[----:B------:R-:W-:Y:S02]  /*5950*/  @!P0 HADD2.F32 R37, -RZ, R50.H1_H1 ;  /* 0x30000032ff258230 */ /* 0x000fe40000004100 */
[----:B------:R-:W-:Y:S01]  /*5960*/  @!P2 FADD.FTZ R16, -R16, -RZ ;  /* 0x800000ff1010a221 */ /* 0x000fe20000010100 */
[----:B------:R-:W-:Y:S02]  /*5970*/  @!P0 HADD2.F32 R23, -RZ, R23.H1_H1 ;  /* 0x30000017ff178230 */ /* 0x000fe40000004100 */
[----:B------:R-:W-:Y:S01]  /*5980*/  @!P0 FMUL.FTZ R5, R24, R29 ;  /* 0x0000001d18058220 */ /* 0x000fe20000410000 */
[----:B------:R-:W-:Y:S01]  /*5990*/  @!P0 F2FP.F16.F32.PACK_AB R136, R2, R0 ;  /* 0x000000000288823e */ /* 0x000fe200000000ff */
[--C-:B------:R-:W-:Y:S02]  /*59a0*/  @!P0 HADD2.F32 R34, -RZ, R45.reuse.H0_H0 ;  /* 0x2000002dff228230 */ /* 0x100fe40000004100 */
[----:B------:R-:W-:Y:S01]  /*59b0*/  @!P0 FMUL.FTZ R6, R22, R25 ;  /* 0x0000001916068220 */ /* 0x000fe20000410000 */
[----:B------:R-:W-:Y:S01]  /*59c0*/  @!P0 HADD2.F32 R39, -RZ, R45.H1_H1 ;  /* 0x3000002dff278230 */ /* 0x000fe20000004100 */
[----:B------:R-:W-:Y:S01]  /*59d0*/  @!P0 MOV R52, R136 ;  /* 0x0000008800348202 */ /* 0x000fe20000000f00 */
        /* <DEDUP_REMOVED lines=17> */
.L_x_9284:
[----:B------:R-:W-:Y:S05]  /*5af0*/  BSYNC.RECONVERGENT B0 ;  /* 0x0000000000007941 */ /* 0x000fea0003800200 */
.L_x_9283:
[CC--:B------:R-:W-:Y:S01]  /*5b00*/  ISETP.GE.OR P0, PT, R68.reuse, R104.reuse, P4 ;  /* 0x000000684400720c */ /* 0x0c0fe20002706670 */
[----:B------:R-:W-:Y:S01]  /*5b10*/  BSSY.RECONVERGENT B0, `(.L_x_9285) ;  /* 0x0000060000007945 */ /* 0x000fe20003800200 */
[----:B------:R-:W-:Y:S02]  /*5b20*/  ISETP.GE.OR P3, PT, R67, R104, P4 ;  /* 0x000000684300720c */ /* 0x000fe40002766670 */
[----:B------:R-:W-:Y:S11]  /*5b30*/  ISETP.LT.OR P0, PT, R68, R106, P0 ;  /* 0x0000006a4400720c */ /* 0x000ff60000701670 */
[----:B------:R-:W-:Y:S02]  /*5b40*/  @!UPT UIADD3 URZ, UPT, UPT, URZ, URZ, URZ ;  /* 0x000000fffffff290 */ /* 0x000fe4000fffe0ff */
[----:B------:R-:W-:Y:S05]  /*5b50*/  @P0 BRA `(.L_x_9286) ;  /* 0x00000004006c0947 */ /* 0x000fea0003800000 */
        /* <DEDUP_REMOVED lines=49> */
[----:B------:R-:W-:Y:S01]  /*5e70*/  @!P0 FMUL.FTZ R2, R28, R33 ;  /* 0x000000211c028220 */ /* 0x000fe20000410000 */
[--C-:B------:R-:W-:Y:S02]  /*5e80*/  @!P0 HADD2.F32 R41, -RZ, R46.reuse.H0_H0 ;  /* 0x2000002eff298230 */ /* 0x100fe40000004100 */
[----:B------:R-:W-:Y:S01]  /*5e90*/  @!P0 FMUL.FTZ R3, R27, R32 ;  /* 0x000000201b038220 */ /* 0x000fe20000410000 */
[----:B------:R-:W-:Y:S01]  /*5ea0*/  @!P0 HADD2.F32 R42, -RZ, R46.H1_H1 ;  /* 0x3000002eff2a8230 */ /* 0x000fe20000004100 */
[----:B------:R-:W-:Y:S01]  /*5eb0*/  @!P0 MOV R46, R54 ;  /* 0x00000036002e8202 */ /* 0x000fe20000000f00 */
[--C-:B------:R-:W-:Y:S02]  /*5ec0*/  @!P0 HADD2.F32 R34, -RZ, R50.reuse.H0_H0 ;  /* 0x20000032ff228230 */ /* 0x100fe40000004100 */
[----:B------:R-:W-:Y:S01]  /*5ed0*/  @!P2 FADD.FTZ R25, -R25, -RZ ;  /* 0x800000ff1919a221 */ /* 0x000fe20000010100 */
[----:B------:R-:W-:Y:S02]  /*5ee0*/  @!P0 HADD2.F32 R16, -RZ, R139.H1_H1 ;  /* 0x3000008bff108230 */ /* 0x000fe40000004100 */
[----:B------:R-:W-:Y:S01]  /*5ef0*/  @!P0 FFMA.FTZ R2, R39, R36, R2 ;  /* 0x0000002427028223 */ /* 0x000fe20000010002 */
[----:B------:R-:W-:Y:S01]  /*5f00*/  @!P0 HADD2.F32 R40, -RZ, R45.H1_H1 ;  /* 0x3000002dff288230 */ /* 0x000fe20000004100 */
[----:B------:R-:W-:Y:S01]  /*5f10*/  @!P0 MOV R45, R55 ;  /* 0x00000037002d8202 */ /* 0x000fe20000000f00 */
[----:B------:R-:W-:Y:S02]  /*5f20*/  @!P0 HADD2.F32 R37, -RZ, R50.H1_H1 ;  /* 0x30000032ff258230 */ /* 0x000fe40000004100 */
[----:B------:R-:W-:Y:S01]  /*5f30*/  @!P0 FMUL.FTZ R4, R26, R31 ;  /* 0x0000001f1a048220 */ /* 0x000fe20000410000 */
[----:B------:R-:W-:Y:S01]  /*5f40*/  @!P0 F2FP.F16.F32.PACK_AB R136, R2, R0 ;  /* 0x000000000288823e */ /* 0x000fe200000000ff */
[----:B------:R-:W-:Y:S01]  /*5f50*/  @!P2 FADD.FTZ R21, -R21, -RZ ;  /* 0x800000ff1515a221 */ /* 0x000fe20000010100 */
[----:B------:R-:W-:Y:S01]  /*5f60*/  @!P0 FFMA.FTZ R3, R34, R38, R3 ;  /* 0x0000002622038223 */ /* 0x000fe20000010003 */
[----:B------:R-:W-:Y:S01]  /*5f70*/  @!P2 FADD.FTZ R16, -R16, -RZ ;  /* 0x800000ff1010a221 */ /* 0x000fe20000010100 */
[----:B------:R-:W-:Y:S01]  /*5f80*/  LEA R140, P2, R176, R134, 0x5 ;  /* 0x00000086b08c7211 */ /* 0x000fe200078428ff */
[--C-:B------:R-:W-:Y:S01]  /*5f90*/  @!P0 HADD2.F32 R34, -RZ, R46.reuse.H0_H0 ;  /* 0x2000002eff228230 */ /* 0x100fe20000004100 */
[----:B------:R-:W-:Y:S01]  /*5fa0*/  @!P0 MOV R52, R136 ;  /* 0x0000008800348202 */ /* 0x000fe20000000f00 */
[----:B------:R-:W-:Y:S01]  /*5fb0*/  @!P0 FMUL.FTZ R5, R24, R29 ;  /* 0x0000001d18058220 */ /* 0x000fe20000410000 */
[----:B------:R-:W-:Y:S01]  /*5fc0*/  LEA.HI.X R141, R176, R135, R177, 0x5, P2 ;  /* 0x00000087b08d7211 */ /* 0x000fe200010f2cb1 */
[----:B------:R-:W-:Y:S02]  /*5fd0*/  @!P0 HADD2.F32 R39, -RZ, R46.H1_H1 ;  /* 0x3000002eff278230 */ /* 0x000fe40000004100 */
[----:B------:R-:W-:Y:S01]  /*5fe0*/  @!P0 FFMA.FTZ R4, R37, R40, R4 ;  /* 0x0000002825048223 */ /* 0x000fe20000010004 */
[----:B------:R-:W-:Y:S01]  /*5ff0*/  @!P0 FMUL.FTZ R6, R22, R25 ;  /* 0x0000001916068220 */ /* 0x000fe20000410000 */
[----:B------:R-:W-:Y:S02]  /*6000*/  @!P0 HADD2.F32 R43, -RZ, R47.H0_H0 ;  /* 0x2000002fff2b8230 */ /* 0x000fe40000004100 */
[----:B------:R-:W-:Y:S01]  /*6010*/  @!P0 FMUL.FTZ R7, R20, R21 ;  /* 0x0000001514078220 */ /* 0x000fe20000410000 */
[----:B------:R-:W-:Y:S01]  /*6020*/  @!P0 HADD2.F32 R36, -RZ, R45.H0_H0 ;  /* 0x2000002dff248230 */ /* 0x000fe20000004100 */
[----:B------:R-:W-:Y:S01]  /*6030*/  @!P0 F2FP.F16.F32.PACK_AB R137, R4, R3 ;  /* 0x000000030489823e */ /* 0x000fe200000000ff */
[----:B------:R-:W-:Y:S02]  /*6040*/  @!P0 HADD2.F32 R44, -RZ, R47.H1_H1 ;  /* 0x3000002fff2c8230 */ /* 0x000fe40000004100 */
[----:B------:R-:W-:Y:S01]  /*6050*/  @!P0 FMUL.FTZ R8, R23, R16 ;  /* 0x0000001017088220 */ /* 0x000fe20000410000 */
[----:B------:R-:W-:Y:S01]  /*6060*/  @!P0 HADD2.F32 R37, -RZ, R45.H1_H1 ;  /* 0x3000002dff258230 */ /* 0x000fe20000004100 */
[----:B------:R-:W-:Y:S01]  /*6070*/  @!P0 MOV R53, R137 ;  /* 0x0000008900358202 */ /* 0x000fe20000000f00 */
[----:B------:R-:W-:Y:S01]  /*6080*/  @!P0 FFMA.FTZ R5, R34, R41, R5 ;  /* 0x0000002922058223 */ /* 0x000fe20000010005 */
[----:B------:R-:W-:Y:S01]  /*6090*/  @!P0 FFMA.FTZ R6, R39, R42, R6 ;  /* 0x0000002a27068223 */ /* 0x000fe20000010006 */
[----:B------:R-:W-:Y:S01]  /*60a0*/  @!P0 FFMA.FTZ R7, R36, R43, R7 ;  /* 0x0000002b24078223 */ /* 0x000fe20000010007 */
[----:B------:R-:W-:Y:S03]  /*60b0*/  @!P0 FFMA.FTZ R8, R37, R44, R8 ;  /* 0x0000002c25088223 */ /* 0x000fe60000010008 */
[----:B------:R-:W-:Y:S02]  /*60c0*/  @!P0 F2FP.F16.F32.PACK_AB R138, R6, R5 ;  /* 0x00000005068a823e */ /* 0x000fe400000000ff */
[----:B------:R-:W-:Y:S02]  /*60d0*/  @!P0 F2FP.F16.F32.PACK_AB R139, R8, R7 ;  /* 0x00000007088b823e */ /* 0x000fe400000000ff */
[----:B------:R-:W-:Y:S02]  /*60e0*/  @!P0 MOV R54, R138 ;  /* 0x0000008a00368202 */ /* 0x000fe40000000f00 */
[----:B------:R-:W-:Y:S05]  /*60f0*/  @!P0 MOV R55, R139 ;  /* 0x0000008b00378202 */ /* 0x000fea0000000f00 */
[----:B------:R3:W-:Y:S02]  /*6100*/  ST.E.128 desc[UR4][R140.64], R52 ;  /* 0x000000348c007985 */ /* 0x0007e4000c101d04 */
.L_x_9286:
[----:B------:R-:W-:Y:S05]  /*6110*/  BSYNC.RECONVERGENT B0 ;  /* 0x0000000000007941 */ /* 0x000fea0003800200 */
.L_x_9285:
[----:B------:R-:W-:Y:S01]  /*6120*/  ISETP.LT.OR P2, PT, R67, R106, P3 ;  /* 0x0000006a4300720c */ /* 0x000fe20001f41670 */
[----:B------:R-:W-:Y:S01]  /*6130*/  BSSY.RECONVERGENT B0, `(.L_x_9287) ;  /* 0x000005f000007945 */ /* 0x000fe20003800200 */
[C---:B------:R-:W-:Y:S04]  /*6140*/  ISETP.GE.OR P0, PT, R117.reuse, R104, P4 ;  /* 0x000000687500720c */ /* 0x040fe80002706670 */
[----:B------:R-:W-:Y:S07]  /*6150*/  ISETP.LT.OR P3, PT, R117, R106, P0 ;  /* 0x0000006a7500720c */ /* 0x000fee0000761670 */
[----:B------:R-:W-:Y:S06]  /*6160*/  @P2 BRA `(.L_x_9288) ;  /* 0x00000004006c2947 */ /* 0x000fec0003800000 */
        /* <DEDUP_REMOVED lines=91> */
.L_x_9288:
[----:B------:R-:W-:Y:S05]  /*6720*/  BSYNC.RECONVERGENT B0 ;  /* 0x0000000000007941 */ /* 0x000fea0003800200 */
.L_x_9287:
        /* <DEDUP_REMOVED lines=18> */
[----:B------:R-:W-:Y:S01]  /*6850*/  @!P0 IADD3.X R37, PT, PT, R140, R87, RZ, P2, !PT ;  /* 0x000000578c258210 */ /* 0x000fe200017fe4ff */
[----:B------:R-:W-:Y:S01]  /*6860*/  IMAD.WIDE.U32 R140, R176, 0x60, R134 ;  /* 0x00000060b08c7825 */ /* 0x000fe200078e0086 */
        /* <DEDUP_REMOVED lines=26> */
[----:B------:R-:W-:Y:S01]  /*6a10*/  @!P0 HADD2.F32 R40, -RZ, R45.H1_H1 ;  /* 0x3000002dff288230 */ /* 0x000fe20000004100 */
[----:B------:R-:W-:Y:S01]  /*6a20*/  @!P0 MOV R45, R54 ;  /* 0x00000036002d8202 */ /* 0x000fe20000000f00 */
[--C-:B------:R-:W-:Y:S02]  /*6a30*/  @!P0 HADD2.F32 R29, -RZ, R138.reuse.H0_H0 ;  /* 0x2000008aff1d8230 */ /* 0x100fe40000004100 */
[----:B------:R-:W-:Y:S01]  /*6a40*/  @!P0 FFMA.FTZ R2, R39, R36, R2 ;  /* 0x0000002427028223 */ /* 0x000fe20000010002 */
[----:B------:R-:W-:Y:S02]  /*6a50*/  @!P0 HADD2.F32 R25, -RZ, R138.H1_H1 ;  /* 0x3000008aff198230 */ /* 0x000fe40000004100 */
[----:B------:R-:W-:Y:S01]  /*6a60*/  @!P2 FADD.FTZ R32, -R32, -RZ ;  /* 0x800000ff2020a221 */ /* 0x000fe20000010100 */
[--C-:B------:R-:W-:Y:S02]  /*6a70*/  @!P0 HADD2.F32 R21, -RZ, R139.reuse.H0_H0 ;  /* 0x2000008bff158230 */ /* 0x100fe40000004100 */
[----:B------:R-:W-:Y:S01]  /*6a80*/  @!P2 FADD.FTZ R31, -R31, -RZ ;  /* 0x800000ff1f1fa221 */ /* 0x000fe20000010100 */
[----:B------:R-:W-:Y:S01]  /*6a90*/  @!P0 HADD2.F32 R16, -RZ, R139.H1_H1 ;  /* 0x3000008bff108230 */ /* 0x000fe20000004100 */
[----:B------:R-:W-:Y:S01]  /*6aa0*/  @!P0 F2FP.F16.F32.PACK_AB R137, R2, R0 ;  /* 0x000000000289823e */ /* 0x000fe200000000ff */
[--C-:B------:R-:W-:Y:S02]  /*6ab0*/  @!P0 HADD2.F32 R34, -RZ, R50.reuse.H0_H0 ;  /* 0x20000032ff228230 */ /* 0x100fe40000004100 */
[----:B------:R-:W-:Y:S01]  /*6ac0*/  @!P0 FMUL.FTZ R3, R27, R32 ;  /* 0x000000201b038220 */ /* 0x000fe20000410000 */
[--C-:B------:R-:W-:Y:S01]  /*6ad0*/  @!P0 HADD2.F32 R36, -RZ, R45.reuse.H0_H0 ;  /* 0x2000002dff248230 */ /* 0x100fe20000004100 */
[----:B------:R-:W-:Y:S01]  /*6ae0*/  @!P0 MOV R52, R137 ;  /* 0x0000008900348202 */ /* 0x000fe20000000f00 */
[----:B------:R-:W-:Y:S01]  /*6af0*/  @!P0 HADD2.F32 R39, -RZ, R45.H1_H1 ;  /* 0x3000002dff278230 */ /* 0x000fe20000004100 */
[----:B------:R-:W-:Y:S01]  /*6b00*/  @!P0 MOV R45, R55 ;  /* 0x00000037002d8202 */ /* 0x000fe20000000f00 */
[----:B------:R-:W-:Y:S02]  /*6b10*/  @!P0 HADD2.F32 R37, -RZ, R50.H1_H1 ;  /* 0x30000032ff258230 */ /* 0x000fe40000004100 */
[----:B------:R-:W-:Y:S01]  /*6b20*/  @!P2 FADD.FTZ R29, -R29, -RZ ;  /* 0x800000ff1d1da221 */ /* 0x000fe20000010100 */
[----:B------:R-:W-:Y:S02]  /*6b30*/  @!P0 HADD2.F32 R23, -RZ, R23.H1_H1 ;  /* 0x30000017ff178230 */ /* 0x000fe40000004100 */
[----:B------:R-:W-:Y:S01]  /*6b40*/  @!P0 FFMA.FTZ R3, R34, R38, R3 ;  /* 0x0000002622038223 */ /* 0x000fe20000010003 */
[----:B------:R-:W-:Y:S01]  /*6b50*/  @!P0 FMUL.FTZ R4, R26, R31 ;  /* 0x0000001f1a048220 */ /* 0x000fe20000410000 */
        /* <DEDUP_REMOVED lines=18> */
[----:B------:R-:W-:Y:S02]  /*6c80*/  IMAD R136, R177, 0x60, RZ ;  /* 0x00000060b1887824 */ /* 0x000fe400078e02ff */
[----:B------:R-:W-:Y:S01]  /*6c90*/  @!P0 FFMA.FTZ R7, R34, R43, R7 ;  /* 0x0000002b22078223 */ /* 0x000fe20000010007 */
[----:B------:R-:W-:Y:S02]  /*6ca0*/  @!P0 FFMA.FTZ R8, R37, R44, R8 ;  /* 0x0000002c25088223 */ /* 0x000fe40000010008 */
[----:B------:R-:W-:Y:S02]  /*6cb0*/  IADD3 R141, PT, PT, R136, R141, RZ ;  /* 0x0000008d888d7210 */ /* 0x000fe40007ffe0ff */
[----:B------:R-:W-:Y:S02]  /*6cc0*/  @!P0 F2FP.F16.F32.PACK_AB R136, R6, R5 ;  /* 0x000000050688823e */ /* 0x000fe400000000ff */
[----:B------:R-:W-:Y:S02]  /*6cd0*/  @!P0 F2FP.F16.F32.PACK_AB R139, R8, R7 ;  /* 0x00000007088b823e */ /* 0x000fe400000000ff */
[----:B------:R-:W-:Y:S02]  /*6ce0*/  @!P0 MOV R54, R136 ;  /* 0x0000008800368202 */ /* 0x000fe40000000f00 */
[----:B------:R-:W-:Y:S05]  /*6cf0*/  @!P0 MOV R55, R139 ;  /* 0x0000008b00378202 */ /* 0x000fea0000000f00 */
[----:B------:R1:W-:Y:S02]  /*6d00*/  ST.E.128 desc[UR4][R140.64], R52 ;  /* 0x000000348c007985 */ /* 0x0003e4000c101d04 */
.L_x_9290:
[----:B------:R-:W-:Y:S05]  /*6d10*/  BSYNC.RECONVERGENT B0 ;  /* 0x0000000000007941 */ /* 0x000fea0003800200 */
.L_x_9289:
        /* <DEDUP_REMOVED lines=9> */
[C---:B------:R-:W-:Y:S04]  /*6db0*/  LEA R32, P2, R130.reuse, R18, 0x7 ;  /* 0x0000001282207211 */ /* 0x040fe800078438ff */
[----:B------:R-:W-:Y:S05]  /*6dc0*/  LEA.HI.X R33, R130, R19, R131, 0x7, P2 ;  /* 0x0000001382217211 */ /* 0x000fea00010f3c83 */
        /* <DEDUP_REMOVED lines=88> */
.L_x_9292:
[----:B------:R-:W-:Y:S05]  /*7350*/  BSYNC.RECONVERGENT B0 ;  /* 0x0000000000007941 */ /* 0x000fea0003800200 */
.L_x_9291:
[----:B------:R-:W-:Y:S04]  /*7360*/  BSSY.RECONVERGENT B0, `(.L_x_9293) ;  /* 0x000005f000007945 */ /* 0x000fe80003800200 */
[----:B------:R-:W-:Y:S05]  /*7370*/  @P3 BRA `(.L_x_9294) ;  /* 0x0000000400743947 */ /* 0x000fea0003800000 */
[----:B------:R-:W-:Y:S01]  /*7380*/  IMAD R139, R131, 0xa0, RZ ;  /* 0x000000a0838b7824 */ /* 0x000fe200078e02ff */
[----:B------:R-:W-:Y:S01]  /*7390*/  ISETP.GE.AND P0, PT, R100, R15, PT ;  /* 0x0000000f6400720c */ /* 0x000fe20003f06270 */
[----:B------:R-:W-:Y:S05]  /*73a0*/  IMAD.WIDE.U32 R32, R130, 0xa0, R18 ;  /* 0x000000a082207825 */ /* 0x000fea00078e0012 */
[----:B------:R-:W-:Y:S05]  /*73b0*/  IADD3 R33, PT, PT, R139, R33, RZ ;  /* 0x000000218b217210 */ /* 0x000fea0007ffe0ff */
        /* <DEDUP_REMOVED lines=89> */
.L_x_9294:
[----:B------:R-:W-:Y:S05]  /*7950*/  BSYNC.RECONVERGENT B0 ;  /* 0x0000000000007941 */ /* 0x000fea0003800200 */
.L_x_9293:
[----:B------:R-:W-:Y:S04]  /*7960*/  BSSY.RECONVERGENT B0, `(.L_x_9295) ;  /* 0x000005f000007945 */ /* 0x000fe80003800200 */
[----:B------:R-:W-:Y:S05]  /*7970*/  @P4 BRA `(.L_x_9296) ;  /* 0x0000000400744947 */ /* 0x000fea0003800000 */
[----:B-1234-:R-:W-:Y:S01]  /*7980*/  IMAD R53, R131, 0xc0, RZ ;  /* 0x000000c083357824 */ /* 0x01efe200078e02ff */
[----:B------:R-:W-:Y:S01]  /*7990*/  ISETP.GE.AND P0, PT, R100, R15, PT ;  /* 0x0000000f6400720c */ /* 0x000fe20003f06270 */
[----:B------:R-:W-:Y:S04]  /*79a0*/  IMAD.WIDE.U32 R18, R130, 0xc0, R18 ;  /* 0x000000c082127825 */ /* 0x000fe800078e0012 */
[----:B------:R-:W-:Y:S01]  /*79b0*/  IMAD.WIDE.U32 R134, R176, 0xc0, R134 ;  /* 0x000000c0b0867825 */ /* 0x000fe200078e0086 */
[----:B------:R-:W-:Y:S05]  /*79c0*/  IADD3 R19, PT, PT, R53, R19, RZ ;  /* 0x0000001335137210 */ /* 0x000fea0007ffe0ff */
[----:B------:R-:W2:Y:S02]  /*79d0*/  LD.E.128 R44, desc[UR4][R18.64] ;  /* 0x00000004122c7980 */ /* 0x000ea4000c101d00 */
        /* <DEDUP_REMOVED lines=21> */
[--C-:B------:R-:W-:Y:S02]  /*7b30*/  @!P0 HADD2.F32 R33, -RZ, R32.reuse.H0_H0 ;  /* 0x20000020ff218230 */ /* 0x100fe40000004100 */
        /* <DEDUP_REMOVED lines=36> */
[----:B------:R-:W-:Y:S01]  /*7d80*/  @!P0 FFMA.FTZ R3, R32, R36, R3 ;  /* 0x0000002420038223 */ /* 0x000fe20000010003 */
[----:B------:R-:W-:Y:S02]  /*7d90*/  @!P0 HADD2.F32 R37, -RZ, R41.H1_H1 ;  /* 0x30000029ff258230 */ /* 0x000fe40000004100 */
[----:B------:R-:W-:Y:S01]  /*7da0*/  @!P2 FADD.FTZ R23, -R23, -RZ ;  /* 0x800000ff1717a221 */ /* 0x000fe20000010100 */
[----:B------:R-:W-:Y:S02]  /*7db0*/  @!P0 HADD2.F32 R33, -RZ, R50.H1_H1 ;  /* 0x30000032ff218230 */ /* 0x000fe40000004100 */
[----:B------:R-:W-:Y:S01]  /*7dc0*/  @!P2 FADD.FTZ R21, -R21, -RZ ;  /* 0x800000ff1515a221 */ /* 0x000fe20000010100 */
[----:B------:R-:W-:Y:S01]  /*7dd0*/  @!P2 FADD.FTZ R17, -R17, -RZ ;  /* 0x800000ff1111a221 */ /* 0x000fe20000010100 */
[----:B------:R-:W-:Y:S01]  /*7de0*/  @!P2 FADD.FTZ R14, -R14, -RZ ;  /* 0x800000ff0e0ea221 */ /* 0x000fe20000010100 */
[----:B------:R-:W-:Y:S01]  /*7df0*/  @!P0 FMUL.FTZ R5, R20, R23 ;  /* 0x0000001714058220 */ /* 0x000fe20000410000 */
[----:B------:R-:W-:Y:S01]  /*7e00*/  @!P0 FFMA.FTZ R4, R33, R37, R4 ;  /* 0x0000002521048223 */ /* 0x000fe20000010004 */
[----:B------:R-:W-:Y:S01]  /*7e10*/  @!P0 FMUL.FTZ R6, R22, R21 ;  /* 0x0000001516068220 */ /* 0x000fe20000410000 */
[--C-:B------:R-:W-:Y:S02]  /*7e20*/  @!P0 HADD2.F32 R40, -RZ, R43.reuse.H0_H0 ;  /* 0x2000002bff288230 */ /* 0x100fe40000004100 */
[----:B------:R-:W-:Y:S01]  /*7e30*/  @!P0 FMUL.FTZ R7, R16, R17 ;  /* 0x0000001110078220 */ /* 0x000fe20000410000 */
[--C-:B------:R-:W-:Y:S01]  /*7e40*/  @!P0 HADD2.F32 R32, -RZ, R42.reuse.H0_H0 ;  /* 0x2000002aff208230 */ /* 0x100fe20000004100 */
        /* <DEDUP_REMOVED lines=16> */
.L_x_9296:
[----:B------:R-:W-:Y:S05]  /*7f50*/  BSYNC.RECONVERGENT B0 ;  /* 0x0000000000007941 */ /* 0x000fea0003800200 */
.L_x_9295:
[----:B------:R-:W5:Y:S02]  /*7f60*/  LD.E R3, desc[UR4][R102.64+0xd0] ;  /* 0x0000d00466037980 */ /* 0x000f64000c101900 */
[----:B-----5:R-:W-:Y:S05]  /*7f70*/  IMAD.U32 R3, R3, -0x40, RZ ;  /* 0xffffffc003037824 */ /* 0x020fea00078e00ff */
[C---:B------:R-:W-:Y:S02]  /*7f80*/  LEA R86, P1, R3.reuse, R86, 0x1 ;  /* 0x0000005603567211 */ /* 0x040fe400078208ff */
[C---:B------:R-:W-:Y:S02]  /*7f90*/  LEA R84, P0, R3.reuse, R84, 0x1 ;  /* 0x0000005403547211 */ /* 0x040fe400078008ff */
[C---:B------:R-:W-:Y:S02]  /*7fa0*/  LEA.HI.X.SX32 R87, R3.reuse, R87, 0x1, P1 ;  /* 0x0000005703577211 */ /* 0x040fe400008f0eff */
[----:B------:R-:W-:Y:S09]  /*7fb0*/  LEA.HI.X.SX32 R85, R3, R85, 0x1, P0 ;  /* 0x0000005503557211 */ /* 0x000ff200000f0eff */
.L_x_9263:
[----:B------:R-:W-:Y:S05]  /*7fc0*/  BSYNC.RECONVERGENT B1 ;  /* 0x0000000000017941 */ /* 0x000fea0003800200 */
.L_x_9261:
        /* <DEDUP_REMOVED lines=28> */
[----:B------:R-:W-:Y:S03]  /*8190*/  IABS R14, R116 ;  /* 0x00000074000e7213 */ /* 0x000fe60000000000 */
[----:B------:R-:W3:Y:S06]  /*81a0*/  LD.E.64 R24, desc[UR4][R102.64+0x40] ;  /* 0x0000400466187980 */ /* 0x000eec000c101b00 */
[----:B----4-:R-:W4:Y:S01]  /*81b0*/  LD.E.64 R22, desc[UR4][R102.64+0x20] ;  /* 0x0000200466167980 */ /* 0x010f22000c101b00 */
[-C--:B--2---:R-:W-:Y:S02]  /*81c0*/  IABS R17, R3.reuse ;  /* 0x0000000300117213 */ /* 0x084fe40000000000 */
[----:B------:R-:W-:Y:S02]  /*81d0*/  LOP3.LUT R4, RZ, R3, RZ, 0x33, !PT ;  /* 0x00000003ff047212 */ /* 0x000fe400078e33ff */
[----:B------:R-:W1:Y:S10]  /*81e0*/  I2F.RP R16, R17 ;  /* 0x0000001100107306 */ /* 0x000e740000209400 */
[----:B-1----:R-:W1:Y:S02]  /*81f0*/  MUFU.RCP R6, R16 ;  /* 0x0000001000067308 */ /* 0x002e640000001000 */
[----:B-1----:R-:W-:Y:S01]  /*8200*/  VIADD R18, R6, 0xffffffe ;  /* 0x0ffffffe06127836 */ /* 0x002fe20000000000 */
[----:B------:R-:W-:Y:S07]  /*8210*/  IABS R6, R98 ;  /* 0x0000006200067213 */ /* 0x000fee0000000000 */
[----:B------:R-:W1:Y:S02]  /*8220*/  F2I.FTZ.U32.TRUNC.NTZ R19, R18 ;  /* 0x0000001200137305 */ /* 0x000e64000021f000 */
[--C-:B-1----:R-:W-:Y:S01]  /*8230*/  IMAD.MOV R8, RZ, RZ, -R19.reuse ;  /* 0x000000ffff087224 */ /* 0x102fe200078e0a13 */
[----:B------:R-:W-:Y:S03]  /*8240*/  MOV R18, RZ ;  /* 0x000000ff00127202 */ /* 0x000fe60000000f00 */
[----:B------:R-:W-:Y:S01]  /*8250*/  IMAD R21, R8, R17, RZ ;  /* 0x0000001108157224 */ /* 0x000fe200078e02ff */
[----:B------:R-:W-:Y:S03]  /*8260*/  IABS R8, R3 ;  /* 0x0000000300087213 */ /* 0x000fe60000000000 */
[----:B------:R-:W-:Y:S02]  /*8270*/  IMAD.HI.U32 R19, R19, R21, R18 ;  /* 0x0000001513137227 */ /* 0x000fe400078e0012 */
[----:B------:R-:W2:Y:S02]  /*8280*/  LD.E.64 R20, desc[UR4][R102.64+0x28] ;  /* 0x0000280466147980 */ /* 0x000ea4000c101b00 */
[----:B------:R-:W-:Y:S02]  /*8290*/  IMAD.MOV R8, RZ, RZ, -R8 ;  /* 0x000000ffff087224 */ /* 0x000fe400078e0a08 */
[C---:B------:R-:W-:Y:S04]  /*82a0*/  IMAD.HI.U32 R7, R19.reuse, R6, RZ ;  /* 0x0000000613077227 */ /* 0x040fe800078e00ff */
[----:B------:R-:W-:Y:S02]  /*82b0*/  IMAD.HI.U32 R5, R19, R14, RZ ;  /* 0x0000000e13057227 */ /* 0x000fe400078e00ff */
[----:B------:R-:W5:Y:S02]  /*82c0*/  LD.E.64 R18, desc[UR4][R102.64+0x38] ;  /* 0x0000380466127980 */ /* 0x000f64000c101b00 */
[-C--:B------:R-:W-:Y:S02]  /*82d0*/  IMAD R6, R7, R8.reuse, R6 ;  /* 0x0000000807067224 */ /* 0x080fe400078e0206 */
[----:B------:R-:W-:Y:S01]  /*82e0*/  IMAD R14, R5, R8, R14 ;  /* 0x00000008050e7224 */ /* 0x000fe200078e020e */
[----:B------:R-:W-:Y:S02]  /*82f0*/  LOP3.LUT R8, R116, R3, RZ, 0x3c, !PT ;  /* 0x0000000374087212 */ /* 0x000fe400078e3cff */
[C---:B------:R-:W-:Y:S02]  /*8300*/  ISETP.GT.U32.AND P0, PT, R17.reuse, R6, PT ;  /* 0x000000061100720c */ /* 0x040fe40003f04070 */
[----:B------:R-:W-:Y:S02]  /*8310*/  ISETP.GT.U32.AND P1, PT, R17, R14, PT ;  /* 0x0000000e1100720c */ /* 0x000fe40003f24070 */
[----:B------:R-:W-:Y:S09]  /*8320*/  ISETP.GE.AND P5, PT, R8, RZ, PT ;  /* 0x000000ff0800720c */ /* 0x000ff20003fa6270 */
[----:B------:R-:W-:Y:S02]  /*8330*/  @!P0 IMAD.IADD R6, R6, 0x1, -R17 ;  /* 0x0000000106068824 */ /* 0x000fe400078e0a11 */
[----:B------:R-:W-:Y:S01]  /*8340*/  @!P0 VIADD R7, R7, 0x1 ;  /* 0x0000000107078836 */ /* 0x000fe20000000000 */
[-C--:B------:R-:W-:Y:S01]  /*8350*/  @!P1 IADD3 R14, PT, PT, R14, -R17.reuse, RZ ;  /* 0x800000110e0e9210 */ /* 0x080fe20007ffe0ff */
[----:B------:R-:W-:Y:S01]  /*8360*/  @!P1 VIADD R5, R5, 0x1 ;  /* 0x0000000105059836 */ /* 0x000fe20000000000 */
[-C--:B------:R-:W-:Y:S02]  /*8370*/  ISETP.GE.U32.AND P2, PT, R6, R17.reuse, PT ;  /* 0x000000110600720c */ /* 0x080fe40003f46070 */
[----:B------:R-:W-:Y:S02]  /*8380*/  ISETP.GE.U32.AND P3, PT, R14, R17, PT ;  /* 0x000000110e00720c */ /* 0x000fe40003f66070 */
[----:B------:R-:W-:Y:S02]  /*8390*/  LOP3.LUT R6, R98, R3, RZ, 0x3c, !PT ;  /* 0x0000000362067212 */ /* 0x000fe400078e3cff */
        /* <DEDUP_REMOVED lines=19> */
[-C--:B-1----:R-:W-:Y:S04]  /*84d0*/  IMAD.WIDE.U32 R26, R24, R0.reuse, RZ ;  /* 0x00000000181a7225 */ /* 0x082fe800078e00ff */
[----:B-----5:R-:W-:Y:S04]  /*84e0*/  IMAD R19, R19, R0, RZ ;  /* 0x0000000013137224 */ /* 0x020fe800078e02ff */
[----:B------:R-:W-:Y:S02]  /*84f0*/  IMAD R19, R18, R8, R19 ;  /* 0x0000000812137224 */ /* 0x000fe400078e0213 */
[----:B----4-:R-:W-:Y:S04]  /*8500*/  IMAD.IADD R16, R17, 0x1, -R6 ;  /* 0x0000000111107824 */ /* 0x010fe800078e0a06 */
[-C--:B------:R-:W-:Y:S01]  /*8510*/  IMAD R6, R23, R16.reuse, RZ ;  /* 0x0000001017067224 */ /* 0x080fe200078e02ff */
[----:B------:R-:W-:Y:S01]  /*8520*/  SHF.R.S32.HI R17, RZ, 0x1f, R16 ;  /* 0x0000001fff117819 */ /* 0x000fe20000011410 */
[C---:B------:R-:W-:Y:S01]  /*8530*/  IMAD.WIDE.U32 R24, R22.reuse, R16, RZ ;  /* 0x0000001016187225 */ /* 0x040fe200078e00ff */
[----:B------:R-:W-:Y:S03]  /*8540*/  IADD3 R23, PT, PT, R27, R14, RZ ;  /* 0x0000000e1b177210 */ /* 0x000fe60007ffe0ff */
[-C--:B------:R-:W-:Y:S01]  /*8550*/  IMAD R6, R22, R17.reuse, R6 ;  /* 0x0000001116067224 */ /* 0x080fe200078e0206 */
[----:B------:R-:W-:Y:S03]  /*8560*/  MOV R22, R26 ;  /* 0x0000001a00167202 */ /* 0x000fe60000000f00 */
[----:B------:R-:W-:Y:S02]  /*8570*/  IMAD.IADD R25, R25, 0x1, R6 ;  /* 0x0000000119197824 */ /* 0x000fe400078e0206 */
[----:B--2---:R-:W-:Y:S04]  /*8580*/  IMAD.WIDE.U32 R22, R16, R20, R22 ;  /* 0x0000001410167225 */ /* 0x004fe800078e0016 */
[----:B------:R-:W-:Y:S01]  /*8590*/  IMAD R16, R21, R16, RZ ;  /* 0x0000001015107224 */ /* 0x000fe200078e02ff */
[----:B------:R-:W-:Y:S01]  /*85a0*/  LEA R90, P1, R22, R90, 0x1 ;  /* 0x0000005a165a7211 */ /* 0x000fe200078208ff */
[----:B------:R-:W-:Y:S04]  /*85b0*/  IMAD.WIDE.U32 R24, R18, R0, R24 ;  /* 0x0000000012187225 */ /* 0x000fe800078e0018 */
[----:B------:R-:W-:Y:S01]  /*85c0*/  IMAD R16, R20, R17, R16 ;  /* 0x0000001114107224 */ /* 0x000fe200078e0210 */
[C---:B------:R-:W-:Y:S02]  /*85d0*/  LEA R88, P0, R24.reuse, R88, 0x1 ;  /* 0x0000005818587211 */ /* 0x040fe400078008ff */
[----:B------:R-:W-:Y:S01]  /*85e0*/  IADD3 R6, PT, PT, R25, R19, RZ ;  /* 0x0000001319067210 */ /* 0x000fe20007ffe0ff */
[----:B------:R-:W-:Y:S03]  /*85f0*/  IMAD.IADD R16, R23, 0x1, R16 ;  /* 0x0000000117107824 */ /* 0x000fe600078e0210 */
[----:B------:R-:W-:Y:S02]  /*8600*/  LEA.HI.X R89, R24, R89, R6, 0x1, P0 ;  /* 0x0000005918597211 */ /* 0x000fe400000f0c06 */
[----:B------:R-:W-:Y:S02]  /*8610*/  LEA.HI.X R91, R22, R91, R16, 0x1, P1 ;  /* 0x0000005b165b7211 */ /* 0x000fe400008f0c10 */
.L_x_9298:
[----:B------:R-:W-:Y:S05]  /*8620*/  BSYNC.RECONVERGENT B0 ;  /* 0x0000000000007941 */ /* 0x000fea0003800200 */
.L_x_9297:
[----:B------:R-:W-:Y:S11]  /*8630*/  ISETP.NE.AND P0, PT, R112, RZ, PT ;  /* 0x000000ff7000720c */ /* 0x000ff60003f05270 */
[----:B------:R-:W-:Y:S02]  /*8640*/  @!UPT UIADD3 URZ, UPT, UPT, URZ, URZ, URZ ;  /* 0x000000fffffff290 */ /* 0x000fe4000fffe0ff */
[----:B------:R-:W-:Y:S05]  /*8650*/  @P0 BRA `(.L_x_9299) ;  /* 0xffffff9c00d00947 */ /* 0x000fea000383ffff */
.L_x_9260:
        /* <DEDUP_REMOVED lines=19> */
.L_x_9304:
[----:B------:R2:W-:Y:S02]  /*8790*/  STS.128 [R191], RZ ;  /* 0x000000ffbf007388 */ /* 0x0005e40000000c00 */
.L_x_9303:
[----:B------:R-:W-:Y:S05]  /*87a0*/  BSYNC.RECONVERGENT B0 ;  /* 0x0000000000007941 */ /* 0x000fea0003800200 */
.L_x_9302:
        /* <DEDUP_REMOVED lines=17> */
.L_x_9306:
[----:B------:R-:W-:Y:S05]  /*88c0*/  BSYNC.RECONVERGENT B0 ;  /* 0x0000000000007941 */ /* 0x000fea0003800200 */
.L_x_9305:
        /* <DEDUP_REMOVED lines=11> */
.L_x_9308:
[----:B------:R-:W-:Y:S05]  /*8980*/  BSYNC.RECONVERGENT B0 ;  /* 0x0000000000007941 */ /* 0x000fea0003800200 */
.L_x_9307:
        /* <DEDUP_REMOVED lines=11> */
.L_x_9301:
[----:B------:R-:W2:Y:S04]  /*8a40*/  LD.E.64 R4, desc[UR4][R102.64+0xf0] ;  /* 0x0000f00466047980 */ /* 0x000ea8000c101b00 */
[----:B------:R-:W3:Y:S04]  /*8a50*/  LD.E.U8 R0, desc[UR4][R102.64+0x1b3] ;  /* 0x0001b30466007980 */ /* 0x000ee8000c101100 */
[----:B------:R1:W5:Y:S04]  /*8a60*/  LD.E.64 R26, desc[UR4][R102.64+0x148] ;  /* 0x00014804661a7980 */ /* 0x000368000c101b00 */
[----:B------:R1:W5:Y:S01]  /*8a70*/  LD.E.64 R28, desc[UR4][R102.64+0x150] ;  /* 0x00015004661c7980 */ /* 0x000362000c101b00 */
[----:B--2---:R-:W-:-:S04]  /*8a80*/  ISETP.NE.U32.AND P0, PT, R4, RZ, PT ;  /* 0x000000ff0400720c */ /* 0x004fc80003f05070 */
[----:B------:R-:W-:-:S13]  /*8a90*/  ISETP.NE.AND.EX P0, PT, R5, RZ, PT, P0 ;  /* 0x000000ff0500720c */ /* 0x000fda0003f05300 */
[----:B------:R-:W-:-:S04]  /*8aa0*/  @P0 LEA R6, P1, R186, R4, 0x2 ;  /* 0x00000004ba060211 */ /* 0x000fc800078210ff */
[----:B------:R-:W-:Y:S01]  /*8ab0*/  @P0 LEA.HI.X R7, R186, R5, RZ, 0x2, P1 ;  /* 0x00000005ba070211 */ /* 0x000fe200008f14ff */
        /* <DEDUP_REMOVED lines=35> */
[----:B-----5:R-:W-:Y:S01]  /*8cf0*/  MOV R14, R10 ;  /* 0x0000000a000e7202 */ /* 0x020fe20000000f00 */
        /* <DEDUP_REMOVED lines=37> */
.L_x_9315:
[----:B------:R-:W-:Y:S05]  /*8f50*/  BSYNC.RECONVERGENT B0 ;  /* 0x0000000000007941 */ /* 0x000fea0003800200 */
.L_x_9314:
[----:B-----5:R3:W-:Y:S01]  /*8f60*/  STS.128 [R191], R8 ;  /* 0x00000008bf007388 */ /* 0x0207e20000000c00 */
[----:B------:R-:W-:Y:S05]  /*8f70*/  BRA `(.L_x_9312) ;  /* 0x0000000000047947 */ /* 0x000fea0003800000 */
.L_x_9313:
[----:B------:R2:W-:Y:S02]  /*8f80*/  STS.128 [R191], RZ ;  /* 0x000000ffbf007388 */ /* 0x0005e40000000c00 */
.L_x_9312:
[----:B------:R-:W-:Y:S05]  /*8f90*/  BSYNC.RECONVERGENT B1 ;  /* 0x0000000000017941 */ /* 0x000fea0003800200 */
.L_x_9311:
[----:B------:R-:W-:Y:S01]  /*8fa0*/  VIADD R197, R124, 0x10 ;  /* 0x000000107cc57836 */ /* 0x000fe20000000000 */
        /* <DEDUP_REMOVED lines=52> */
.L_x_9319:
[----:B------:R-:W-:Y:S05]  /*92f0*/  BSYNC.RECONVERGENT B0 ;  /* 0x0000000000007941 */ /* 0x000fea0003800200 */
.L_x_9318:
[----:B-----5:R1:W-:Y:S02]  /*9300*/  STS.128 [R191+0x800], R8 ;  /* 0x00080008bf007388 */ /* 0x0203e40000000c00 */
.L_x_9317:
[----:B------:R-:W-:Y:S05]  /*9310*/  BSYNC.RECONVERGENT B1 ;  /* 0x0000000000017941 */ /* 0x000fea0003800200 */
.L_x_9316:
        /* <DEDUP_REMOVED lines=53> */
.L_x_9323:
[----:B------:R-:W-:Y:S05]  /*9670*/  BSYNC.RECONVERGENT B0 ;  /* 0x0000000000007941 */ /* 0x000fea0003800200 */
.L_x_9322:
[----:B-----5:R1:W-:Y:S02]  /*9680*/  STS.128 [R191+0x1000], R8 ;  /* 0x00100008bf007388 */ /* 0x0203e40000000c00 */
.L_x_9321:
[----:B------:R-:W-:Y:S05]  /*9690*/  BSYNC.RECONVERGENT B1 ;  /* 0x0000000000017941 */ /* 0x000fea0003800200 */
.L_x_9320:
        /* <DEDUP_REMOVED lines=14> */
[--C-:B-----5:R-:W-:Y:S01]  /*9780*/  HADD2.F32 R13, -RZ, R9.reuse.H0_H0 ;  /* 0x20000009ff0d7230 */ /* 0x120fe20000004100 */
[----:B------:R-:W-:Y:S01]  /*9790*/  MOV R12, R10 ;  /* 0x0000000a000c7202 */ /* 0x000fe20000000f00 */
[----:B------:R-:W-:Y:S02]  /*97a0*/  HADD2.F32 R14, -RZ, R9.H1_H1 ;  /* 0x30000009ff0e7230 */ /* 0x000fe40000004100 */
[--C-:B------:R-:W-:Y:S02]  /*97b0*/  HADD2.F32 R10, -RZ, R11.reuse.H1_H1 ;  /* 0x3000000bff0a7230 */ /* 0x100fe40000004100 */
[----:B------:R-:W-:-:S02]  /*97c0*/  HADD2.F32 R15, -RZ, R11.H0_H0 ;  /* 0x2000000bff0f7230 */ /* 0x000fc40000004100 */
[----:B---3--:R-:W-:Y:S02]  /*97d0*/  HADD2.F32 R6, -RZ, R2.H1_H1 ;  /* 0x30000002ff067230 */ /* 0x008fe40000004100 */
[----:B------:R-:W-:Y:S02]  /*97e0*/  HADD2.F32 R0, -RZ, R3.H1_H1 ;  /* 0x30000003ff007230 */ /* 0x000fe40000004100 */
[--C-:B--2---:R-:W-:Y:S02]  /*97f0*/  HADD2.F32 R9, -RZ, R4.reuse.H1_H1 ;  /* 0x30000004ff097230 */ /* 0x104fe40000004100 */
[C---:B------:R-:W-:Y:S01]  /*9800*/  FMUL.FTZ R16, R14.reuse, R6 ;  /* 0x000000060e107220 */ /* 0x040fe20000410000 */
[----:B------:R-:W-:Y:S02]  /*9810*/  HADD2.F32 R7, -RZ, R5.H1_H1 ;  /* 0x30000005ff077230 */ /* 0x000fe40000004100 */
[----:B------:R-:W-:Y:S02]  /*9820*/  HADD2.F32 R4, -RZ, R4.H0_H0 ;  /* 0x20000004ff047230 */ /* 0x000fe40000004100 */
[----:B------:R-:W-:Y:S01]  /*9830*/  FMUL.FTZ R11, R14, R9 ;  /* 0x000000090e0b7220 */ /* 0x000fe20000410000 */
[C---:B------:R-:W-:Y:S01]  /*9840*/  FMUL.FTZ R14, R10.reuse, R0 ;  /* 0x000000000a0e7220 */ /* 0x040fe20000410000 */
[----:B------:R-:W-:Y:S01]  /*9850*/  FMUL.FTZ R17, R10, R7 ;  /* 0x000000070a117220 */ /* 0x000fe20000410000 */
[----:B------:R-:W-:-:S02]  /*9860*/  HADD2.F32 R2, -RZ, R2.H0_H0 ;  /* 0x20000002ff027230 */ /* 0x000fc40000004100 */
[----:B------:R-:W-:Y:S01]  /*9870*/  FFMA.FTZ R16, R13, R9, -R16 ;  /* 0x000000090d107223 */ /* 0x000fe20000010810 */
[C---:B------:R-:W-:Y:S01]  /*9880*/  FFMA.FTZ R14, R15.reuse, R7, -R14 ;  /* 0x000000070f0e7223 */ /* 0x040fe2000001080e */
[----:B------:R-:W-:Y:S01]  /*9890*/  FFMA.FTZ R17, R15, R0, R17 ;  /* 0x000000000f117223 */ /* 0x000fe20000010011 */
[----:B------:R-:W-:Y:S02]  /*98a0*/  HADD2.F32 R7, -RZ, R8.H1_H1 ;  /* 0x30000008ff077230 */ /* 0x000fe40000004100 */
[----:B------:R-:W-:Y:S01]  /*98b0*/  FFMA.FTZ R11, R13, R6, R11 ;  /* 0x000000060d0b7223 */ /* 0x000fe2000001000b */
[----:B------:R-:W-:Y:S02]  /*98c0*/  HADD2.F32 R3, -RZ, R3.H0_H0 ;  /* 0x20000003ff037230 */ /* 0x000fe40000004100 */
[----:B------:R-:W-:Y:S02]  /*98d0*/  HADD2.F32 R0, -RZ, R12.H1_H1 ;  /* 0x3000000cff007230 */ /* 0x000fe40000004100 */
[----:B------:R-:W-:Y:S01]  /*98e0*/  FMUL.FTZ R6, R7, R2 ;  /* 0x0000000207067220 */ /* 0x000fe20000410000 */
[----:B------:R-:W-:-:S02]  /*98f0*/  HADD2.F32 R5, -RZ, R5.H0_H0 ;  /* 0x20000005ff057230 */ /* 0x000fc40000004100 */
        /* <DEDUP_REMOVED lines=13> */
.L_x_9325:
[----:B------:R-:W-:Y:S05]  /*99d0*/  BSYNC.RECONVERGENT B0 ;  /* 0x0000000000007941 */ /* 0x000fea0003800200 */
.L_x_9324:
[----:B-----5:R1:W-:Y:S01]  /*99e0*/  STS.128 [R191+0x1800], R8 ;  /* 0x00180008bf007388 */ /* 0x0203e20000000c00 */
[----:B------:R-:W-:Y:S05]  /*99f0*/  BRA `(.L_x_9309) ;  /* 0x0000001400dc7947 */ /* 0x000fea0003800000 */
.L_x_9310:
        /* <DEDUP_REMOVED lines=49> */
[----:B------:R-:W-:Y:S01]  /*9d10*/  FMUL.FTZ R18, R18, R15 ;  /* 0x0000000f12127220 */ /* 0x000fe20000410000 */
[----:B------:R-:W-:Y:S02]  /*9d20*/  HADD2.F32 R41, -RZ, R7.H0_H0 ;  /* 0x20000007ff297230 */ /* 0x000fe40000004100 */
[----:B------:R-:W-:Y:S01]  /*9d30*/  @!P1 FADD.FTZ R4, -R4, -RZ ;  /* 0x800000ff04049221 */ /* 0x000fe20000010100 */
[----:B------:R-:W-:-:S02]  /*9d40*/  HADD2.F32 R6, -RZ, R6.H1_H1 ;  /* 0x30000006ff067230 */ /* 0x000fc40000004100 */
[----:B------:R-:W-:Y:S01]  /*9d50*/  @!P1 FADD.FTZ R5, -R5, -RZ ;  /* 0x800000ff05059221 */ /* 0x000fe20000010100 */
[----:B------:R-:W-:Y:S02]  /*9d60*/  HADD2.F32 R7, -RZ, R7.H1_H1 ;  /* 0x30000007ff077230 */ /* 0x000fe40000004100 */
[----:B------:R-:W-:Y:S01]  /*9d70*/  FMUL.FTZ R13, R13, R4 ;  /* 0x000000040d0d7220 */ /* 0x000fe20000410000 */
[----:B----4-:R-:W-:Y:S02]  /*9d80*/  HADD2.F32 R4, -RZ, R8.H0_H0 ;  /* 0x20000008ff047230 */ /* 0x010fe40000004100 */
[----:B------:R-:W-:Y:S01]  /*9d90*/  FMUL.FTZ R34, R34, R5 ;  /* 0x0000000522227220 */ /* 0x000fe20000410000 */
[--C-:B------:R-:W-:Y:S02]  /*9da0*/  HADD2.F32 R5, -RZ, R16.reuse.H0_H0 ;  /* 0x20000010ff057230 */ /* 0x100fe40000004100 */
[----:B------:R-:W-:Y:S01]  /*9db0*/  @!P1 FADD.FTZ R37, -R37, -RZ ;  /* 0x800000ff25259221 */ /* 0x000fe20000010100 */
[----:B------:R-:W-:-:S02]  /*9dc0*/  HADD2.F32 R15, -RZ, R16.H1_H1 ;  /* 0x30000010ff0f7230 */ /* 0x000fc40000004100 */
[----:B------:R-:W-:Y:S01]  /*9dd0*/  FMUL.FTZ R32, R32, R39 ;  /* 0x0000002720207220 */ /* 0x000fe20000410000 */
[----:B------:R-:W-:Y:S02]  /*9de0*/  HADD2.F32 R8, -RZ, R8.H1_H1 ;  /* 0x30000008ff087230 */ /* 0x000fe40000004100 */
        /* <DEDUP_REMOVED lines=11> */
[----:B------:R-:W-:Y:S02]  /*9ea0*/  HADD2.F32 R16, -RZ, R10.H0_H0 ;  /* 0x2000000aff107230 */ /* 0x000fe40000004100 */
        /* <DEDUP_REMOVED lines=8> */
[----:B------:R-:W-:Y:S01]  /*9f30*/  HADD2.F32 R11, -RZ, R11.H1_H1 ;  /* 0x3000000bff0b7230 */ /* 0x000fe20000004100 */
[----:B------:R-:W-:Y:S01]  /*9f40*/  F2FP.F16.F32.PACK_AB R16, R15, R4 ;  /* 0x000000040f10723e */ /* 0x000fe200000000ff */
        /* <DEDUP_REMOVED lines=9> */
.L_x_9330:
[----:B------:R-:W-:Y:S05]  /*9fe0*/  BSYNC.RECONVERGENT B0 ;  /* 0x0000000000007941 */ /* 0x000fea0003800200 */
.L_x_9329:
[----:B-----5:R2:W-:Y:S01]  /*9ff0*/  STS.128 [R191], R16 ;  /* 0x00000010bf007388 */ /* 0x0205e20000000c00 */
[----:B------:R-:W-:Y:S05]  /*a000*/  BRA `(.L_x_9327) ;  /* 0x0000000000047947 */ /* 0x000fea0003800000 */
.L_x_9328:
[----:B------:R3:W-:Y:S02]  /*a010*/  STS.128 [R191], RZ ;  /* 0x000000ffbf007388 */ /* 0x0007e40000000c00 */
.L_x_9327:
[----:B------:R-:W-:Y:S05]  /*a020*/  BSYNC.RECONVERGENT B1 ;  /* 0x0000000000017941 */ /* 0x000fea0003800200 */
.L_x_9326:
        /* <DEDUP_REMOVED lines=28> */
[----:B-----5:R-:W-:Y:S01]  /*a1f0*/  MOV R22, R18 ;  /* 0x0000001200167202 */ /* 0x020fe20000000f00 */
[--C-:B---3--:R-:W-:Y:S02]  /*a200*/  HADD2.F32 R18, -RZ, R12.reuse.H0_H0 ;  /* 0x2000000cff127230 */ /* 0x108fe40000004100 */
        /* <DEDUP_REMOVED lines=21> */
[----:B--2---:R-:W-:Y:S02]  /*a360*/  HADD2.F32 R4, -RZ, R8.H0_H0 ;  /* 0x20000008ff047230 */ /* 0x004fe40000004100 */
        /* <DEDUP_REMOVED lines=37> */
.L_x_9334:
[----:B------:R-:W-:Y:S05]  /*a5c0*/  BSYNC.RECONVERGENT B0 ;  /* 0x0000000000007941 */ /* 0x000fea0003800200 */
.L_x_9333:
[----:B-----5:R1:W-:Y:S02]  /*a5d0*/  STS.128 [R191+0x800], R16 ;  /* 0x00080010bf007388 */ /* 0x0203e40000000c00 */
.L_x_9332:
[----:B------:R-:W-:Y:S05]  /*a5e0*/  BSYNC.RECONVERGENT B1 ;  /* 0x0000000000017941 */ /* 0x000fea0003800200 */
.L_x_9331:
        /* <DEDUP_REMOVED lines=89> */
.L_x_9338:
[----:B------:R-:W-:Y:S05]  /*ab80*/  BSYNC.RECONVERGENT B0 ;  /* 0x0000000000007941 */ /* 0x000fea0003800200 */
.L_x_9337:
[----:B-----5:R2:W-:Y:S02]  /*ab90*/  STS.128 [R191+0x1000], R16 ;  /* 0x00100010bf007388 */ /* 0x0205e40000000c00 */
.L_x_9336:
[----:B------:R-:W-:Y:S05]  /*aba0*/  BSYNC.RECONVERGENT B1 ;  /* 0x0000000000017941 */ /* 0x000fea0003800200 */
.L_x_9335:
        /* <DEDUP_REMOVED lines=24> */
[----:B------:R-:W-:-:S04]  /*ad30*/  IADD3.X R5, PT, PT, R29, R9, RZ, P0, !PT ;  /* 0x000000091d057210 */ /* 0x000fc800007fe4ff */
[----:B------:R-:W2:Y:S01]  /*ad40*/  LD.E.128 R12, desc[UR4][R12.64] ;  /* 0x000000040c0c7980 */ /* 0x000ea2000c101d00 */
[----:B------:R-:W-:-:S03]  /*ad50*/  IADD3 R8, P0, PT, R26, R3, RZ ;  /* 0x000000031a087210 */ /* 0x000fc60007f1e0ff */
[----:B------:R-:W3:Y:S01]  /*ad60*/  LD.E.128 R4, desc[UR4][R4.64] ;  /* 0x0000000404047980 */ /* 0x000ee2000c101d00 */
[----:B------:R-:W-:-:S06]  /*ad70*/  IADD3.X R9, PT, PT, R27, R9, RZ, P0, !PT ;  /* 0x000000091b097210 */ /* 0x000fcc00007fe4ff */
[----:B------:R-:W4:Y:S01]  /*ad80*/  LD.E.128 R8, desc[UR4][R8.64] ;  /* 0x0000000408087980 */ /* 0x000f22000c101d00 */
[--C-:B--2---:R-:W-:Y:S02]  /*ad90*/  HADD2.F32 R3, -RZ, R14.reuse.H0_H0 ;  /* 0x2000000eff037230 */ /* 0x104fe40000004100 */
[----:B------:R-:W-:Y:S02]  /*ada0*/  HADD2.F32 R20, -RZ, R14.H1_H1 ;  /* 0x3000000eff147230 */ /* 0x000fe40000004100 */
[--C-:B------:R-:W-:Y:S02]  /*adb0*/  HADD2.F32 R14, -RZ, R15.reuse.H0_H0 ;  /* 0x2000000fff0e7230 */ /* 0x100fe40000004100 */
[----:B------:R-:W-:Y:S02]  /*adc0*/  HADD2.F32 R21, -RZ, R15.H1_H1 ;  /* 0x3000000fff157230 */ /* 0x000fe40000004100 */
[--C-:B---3--:R-:W-:Y:S02]  /*add0*/  HADD2.F32 R15, -RZ, R4.reuse.H0_H0 ;  /* 0x20000004ff0f7230 */ /* 0x108fe40000004100 */
[----:B------:R-:W-:-:S02]  /*ade0*/  HADD2.F32 R25, -RZ, R4.H1_H1 ;  /* 0x30000004ff197230 */ /* 0x000fc40000004100 */
[--C-:B------:R-:W-:Y:S02]  /*adf0*/  HADD2.F32 R23, -RZ, R5.reuse.H0_H0 ;  /* 0x20000005ff177230 */ /* 0x100fe40000004100 */
[----:B------:R-:W-:Y:S01]  /*ae00*/  @!P1 FADD.FTZ R15, -R15, -RZ ;  /* 0x800000ff0f0f9221 */ /* 0x000fe20000010100 */
[----:B------:R-:W-:Y:S02]  /*ae10*/  HADD2.F32 R22, -RZ, R5.H1_H1 ;  /* 0x30000005ff167230 */ /* 0x000fe40000004100 */
[----:B------:R-:W-:Y:S01]  /*ae20*/  @!P1 FADD.FTZ R25, -R25, -RZ ;  /* 0x800000ff19199221 */ /* 0x000fe20000010100 */
[--C-:B------:R-:W-:Y:S02]  /*ae30*/  HADD2.F32 R4, -RZ, R6.reuse.H0_H0 ;  /* 0x20000006ff047230 */ /* 0x100fe40000004100 */
[----:B------:R-:W-:Y:S01]  /*ae40*/  @!P1 FADD.FTZ R23, -R23, -RZ ;  /* 0x800000ff17179221 */ /* 0x000fe20000010100 */
[----:B------:R-:W-:Y:S02]  /*ae50*/  HADD2.F32 R27, -RZ, R6.H1_H1 ;  /* 0x30000006ff1b7230 */ /* 0x000fe40000004100 */
        /* <DEDUP_REMOVED lines=10> */
[----:B------:R-:W-:Y:S01]  /*af00*/  FMUL.FTZ R3, R3, R4 ;  /* 0x0000000403037220 */ /* 0x000fe20000410000 */
[----:B------:R-:W-:Y:S02]  /*af10*/  HADD2.F32 R13, -RZ, R13.H1_H1 ;  /* 0x3000000dff0d7230 */ /* 0x000fe40000004100 */
[----:B------:R-:W-:Y:S01]  /*af20*/  FMUL.FTZ R0, R0, R15 ;  /* 0x0000000f00007220 */ /* 0x000fe20000410000 */
[----:B------:R-:W-:Y:S01]  /*af30*/  FMUL.FTZ R14, R14, R5 ;  /* 0x000000050e0e7220 */ /* 0x000fe20000410000 */
[----:B------:R-:W-:Y:S01]  /*af40*/  FMUL.FTZ R21, R21, R6 ;  /* 0x0000000615157220 */ /* 0x000fe20000410000 */
[----:B----4-:R-:W-:Y:S02]  /*af50*/  HADD2.F32 R4, -RZ, R8.H0_H0 ;  /* 0x20000008ff047230 */ /* 0x010fe40000004100 */
        /* <DEDUP_REMOVED lines=8> */
[----:B------:R-:W-:Y:S01]  /*afe0*/  FMUL.FTZ R20, R20, R27 ;  /* 0x0000001b14147220 */ /* 0x000fe20000410000 */
[--C-:B------:R-:W-:Y:S02]  /*aff0*/  HADD2.F32 R6, -RZ, R9.reuse.H0_H0 ;  /* 0x20000009ff067230 */ /* 0x100fe40000004100 */
[----:B------:R-:W-:Y:S02]  /*b000*/  HADD2.F32 R22, -RZ, R9.H1_H1 ;  /* 0x30000009ff167230 */ /* 0x000fe40000004100 */
[----:B------:R-:W-:Y:S01]  /*b010*/  FFMA.FTZ R15, R15, R8, R12 ;  /* 0x000000080f0f7223 */ /* 0x000fe2000001000c */
[----:B------:R-:W-:-:S02]  /*b020*/  HADD2.F32 R16, -RZ, R10.H0_H0 ;  /* 0x2000000aff107230 */ /* 0x000fc40000004100 */
[----:B------:R-:W-:Y:S01]  /*b030*/  FFMA.FTZ R2, R7, R6, R2 ;  /* 0x0000000607027223 */ /* 0x000fe20000010002 */
[----:B------:R-:W-:Y:S02]  /*b040*/  HADD2.F32 R23, -RZ, R10.H1_H1 ;  /* 0x3000000aff177230 */ /* 0x000fe40000004100 */
[--C-:B------:R-:W-:Y:S02]  /*b050*/  HADD2.F32 R9, -RZ, R11.reuse.H0_H0 ;  /* 0x2000000bff097230 */ /* 0x100fe40000004100 */
[----:B------:R-:W-:Y:S02]  /*b060*/  HADD2.F32 R10, -RZ, R11.H1_H1 ;  /* 0x3000000bff0a7230 */ /* 0x000fe40000004100 */
[----:B------:R-:W-:Y:S02]  /*b070*/  HADD2.F32 R6, -RZ, R17.H1_H1 ;  /* 0x30000011ff067230 */ /* 0x000fe40000004100 */
[--C-:B------:R-:W-:Y:S02]  /*b080*/  HADD2.F32 R4, -RZ, R18.reuse.H0_H0 ;  /* 0x20000012ff047230 */ /* 0x100fe40000004100 */
[----:B------:R-:W-:-:S02]  /*b090*/  HADD2.F32 R7, -RZ, R18.H1_H1 ;  /* 0x30000012ff077230 */ /* 0x000fc40000004100 */
        /* <DEDUP_REMOVED lines=11> */
.L_x_9340:
[----:B------:R-:W-:Y:S05]  /*b150*/  BSYNC.RECONVERGENT B0 ;  /* 0x0000000000007941 */ /* 0x000fea0003800200 */
.L_x_9339:
[----:B-----5:R1:W-:Y:S02]  /*b160*/  STS.128 [R191+0x1800], R16 ;  /* 0x00180010bf007388 */ /* 0x0203e40000000c00 */
.L_x_9309:
[----:B------:R-:W-:Y:S05]  /*b170*/  BSYNC.RECONVERGENT B2 ;  /* 0x0000000000027941 */ /* 0x000fea0003800200 */
.L_x_9300:
[----:B----4-:R-:W-:Y:S01]  /*b180*/  IADD3 R3, PT, PT, -R187, R60, RZ ;  /* 0x0000003cbb037210 */ /* 0x010fe20007ffe1ff */
        /* <DEDUP_REMOVED lines=10> */
.L_x_9343:
[----:B------:R4:W-:Y:S02]  /*b230*/  STS.128 [R191+0x2000], RZ ;  /* 0x002000ffbf007388 */ /* 0x0009e40000000c00 */
.L_x_9342:
[----:B------:R-:W-:Y:S05]  /*b240*/  BSYNC.RECONVERGENT B0 ;  /* 0x0000000000007941 */ /* 0x000fea0003800200 */
.L_x_9341:
[----:B------:R-:W-:Y:S01]  /*b250*/  ISETP.GE.AND P1, PT, R197, R3, PT ;  /* 0x00000003c500720c */ /* 0x000fe20003f26270 */
[C---:B------:R-:W-:Y:S01]  /*b260*/  IMAD.SHL.U32 R49, R63.reuse, 0x2, RZ ;  /* 0x000000023f317824 */ /* 0x040fe200078e00ff */
[----:B------:R-:W-:Y:S01]  /*b270*/  SHF.L.U64.HI R2, R63, 0x1, R64 ;  /* 0x000000013f027819 */ /* 0x000fe20000010240 */
[----:B------:R-:W-:Y:S03]  /*b280*/  BSSY.RECONVERGENT B0, `(.L_x_9344) ;  /* 0x000000c000007945 */ /* 0x000fe60003800200 */
[----:B-1-3--:R-:W-:-:S05]  /*b290*/  IADD3 R10, P0, PT, R49, R180, RZ ;  /* 0x000000b4310a7210 */ /* 0x00afca0007f1e0ff */
        /* <DEDUP_REMOVED lines=9> */
.L_x_9346:
[----:B------:R3:W-:Y:S02]  /*b330*/  STS.128 [R191+0x2800], RZ ;  /* 0x002800ffbf007388 */ /* 0x0007e40000000c00 */
.L_x_9345:
[----:B------:R-:W-:Y:S05]  /*b340*/  BSYNC.RECONVERGENT B0 ;  /* 0x0000000000007941 */ /* 0x000fea0003800200 */
.L_x_9344:
        /* <DEDUP_REMOVED lines=12> */
.L_x_9349:
[----:B------:R1:W-:Y:S02]  /*b410*/  STS.128 [R191+0x3000], RZ ;  /* 0x003000ffbf007388 */ /* 0x0003e40000000c00 */
.L_x_9348:
[----:B------:R-:W-:Y:S05]  /*b420*/  BSYNC.RECONVERGENT B0 ;  /* 0x0000000000007941 */ /* 0x000fea0003800200 */
.L_x_9347:
        /* <DEDUP_REMOVED lines=12> */
.L_x_9352:
[----:B------:R1:W-:Y:S02]  /*b4f0*/  STS.128 [R191+0x3800], RZ ;  /* 0x003800ffbf007388 */ /* 0x0003e40000000c00 */
.L_x_9351:
[----:B------:R-:W-:Y:S05]  /*b500*/  BSYNC.RECONVERGENT B0 ;  /* 0x0000000000007941 */ /* 0x000fea0003800200 */
.L_x_9350:
        /* <DEDUP_REMOVED lines=16> */
.L_x_9355:
[----:B------:R1:W-:Y:S02]  /*b610*/  STS.128 [R191+0x4000], RZ ;  /* 0x004000ffbf007388 */ /* 0x0003e40000000c00 */
.L_x_9354:
[----:B------:R-:W-:Y:S05]  /*b620*/  BSYNC.RECONVERGENT B0 ;  /* 0x0000000000007941 */ /* 0x000fea0003800200 */
.L_x_9353:
[----:B------:R-:W-:Y:S01]  /*b630*/  IADD3 R6, PT, PT, R124, 0x50, RZ ;  /* 0x000000507c067810 */ /* 0x000fe20007ffe0ff */
        /* <DEDUP_REMOVED lines=12> */
.L_x_9358:
[----:B------:R1:W-:Y:S02]  /*b700*/  STS.128 [R191+0x4800], RZ ;  /* 0x004800ffbf007388 */ /* 0x0003e40000000c00 */
.L_x_9357:
[----:B------:R-:W-:Y:S05]  /*b710*/  BSYNC.RECONVERGENT B0 ;  /* 0x0000000000007941 */ /* 0x000fea0003800200 */
.L_x_9356:
[----:B-1----:R-:W-:Y:S01]  /*b720*/  IADD3 R4, PT, PT, R124, 0x60, RZ ;  /* 0x000000607c047810 */ /* 0x002fe20007ffe0ff */
        /* <DEDUP_REMOVED lines=15> */
.L_x_9361:
[----:B------:R1:W-:Y:S02]  /*b820*/  STS.128 [R191+0x5000], RZ ;  /* 0x005000ffbf007388 */ /* 0x0003e40000000c00 */
.L_x_9360:
[----:B------:R-:W-:Y:S05]  /*b830*/  BSYNC.RECONVERGENT B0 ;  /* 0x0000000000007941 */ /* 0x000fea0003800200 */
.L_x_9359:
        /* <DEDUP_REMOVED lines=14> */
.L_x_9364:
[----:B------:R1:W-:Y:S02]  /*b920*/  STS.128 [R191+0x5800], RZ ;  /* 0x005800ffbf007388 */ /* 0x0003e40000000c00 */
.L_x_9363:
[----:B------:R-:W-:Y:S05]  /*b930*/  BSYNC.RECONVERGENT B0 ;  /* 0x0000000000007941 */ /* 0x000fea0003800200 */
.L_x_9362:
[----:B------:R-:W0:Y:S01]  /*b940*/  LDGDEPBAR ;  /* 0x00000000000079af */ /* 0x000e220000000000 */
[----:B------:R-:W-:Y:S01]  /*b950*/  BSSY.RECONVERGENT B0, `(.L_x_9365) ;  /* 0x000000e000007945 */ /* 0x000fe20003800200 */
[----:B------:R-:W-:-:S04]  /*b960*/  DEPBAR.LE SB0, 0x0 ;  /* 0x000080000000791a */ /* 0x000fc80000000000 */
[----:B------:R-:W-:Y:S06]  /*b970*/  BAR.SYNC.DEFER_BLOCKING 0x0 ;  /* 0x0000000000007b1d */ /* 0x000fec0000010000 */
        /* <DEDUP_REMOVED lines=8> */
.L_x_9367:
[----:B------:R1:W-:Y:S01]  /*ba00*/  STS.128 [R191+0x6000], RZ ;  /* 0x006000ffbf007388 */ /* 0x0003e20000000c00 */
[----:B------:R-:W-:Y:S05]  /*ba10*/  BRA `(.L_x_9368) ;  /* 0x0000000000047947 */ /* 0x000fea0003800000 */
.L_x_9366:
[----:B------:R1:W-:Y:S02]  /*ba20*/  STS.128 [R191+0x6000], RZ ;  /* 0x006000ffbf007388 */ /* 0x0003e40000000c00 */
.L_x_9368:
[----:B------:R-:W-:Y:S05]  /*ba30*/  BSYNC.RECONVERGENT B0 ;  /* 0x0000000000007941 */ /* 0x000fea0003800200 */
.L_x_9365:
        /* <DEDUP_REMOVED lines=13> */
.L_x_9371:
[----:B------:R1:W-:Y:S02]  /*bb10*/  STS.128 [R191+0x6800], RZ ;  /* 0x006800ffbf007388 */ /* 0x0003e40000000c00 */
.L_x_9370:
[----:B------:R-:W-:Y:S05]  /*bb20*/  BSYNC.RECONVERGENT B0 ;  /* 0x0000000000007941 */ /* 0x000fea0003800200 */
.L_x_9369:
        /* <DEDUP_REMOVED lines=13> */
.L_x_9374:
[----:B------:R1:W-:Y:S02]  /*bc00*/  STS.128 [R191+0x7000], RZ ;  /* 0x007000ffbf007388 */ /* 0x0003e40000000c00 */
.L_x_9373:
[----:B------:R-:W-:Y:S05]  /*bc10*/  BSYNC.RECONVERGENT B0 ;  /* 0x0000000000007941 */ /* 0x000fea0003800200 */
.L_x_9372:
        /* <DEDUP_REMOVED lines=13> */
.L_x_9377:
[----:B------:R1:W-:Y:S02]  /*bcf0*/  STS.128 [R191+0x7800], RZ ;  /* 0x007800ffbf007388 */ /* 0x0003e40000000c00 */
.L_x_9376:
[----:B------:R-:W-:Y:S05]  /*bd00*/  BSYNC.RECONVERGENT B0 ;  /* 0x0000000000007941 */ /* 0x000fea0003800200 */
.L_x_9375:
        /* <DEDUP_REMOVED lines=16> */
.L_x_9380:
[----:B------:R1:W-:Y:S02]  /*be10*/  STS.128 [R191+0x8000], RZ ;  /* 0x008000ffbf007388 */ /* 0x0003e40000000c00 */
.L_x_9379:
[----:B------:R-:W-:Y:S05]  /*be20*/  BSYNC.RECONVERGENT B0 ;  /* 0x0000000000007941 */ /* 0x000fea0003800200 */
.L_x_9378:
        /* <DEDUP_REMOVED lines=13> */
.L_x_9383:
[----:B------:R1:W-:Y:S02]  /*bf00*/  STS.128 [R191+0x8800], RZ ;  /* 0x008800ffbf007388 */ /* 0x0003e40000000c00 */
.L_x_9382:
[----:B------:R-:W-:Y:S05]  /*bf10*/  BSYNC.RECONVERGENT B0 ;  /* 0x0000000000007941 */ /* 0x000fea0003800200 */
.L_x_9381:
        /* <DEDUP_REMOVED lines=16> */
.L_x_9386:
[----:B------:R1:W-:Y:S02]  /*c020*/  STS.128 [R191+0x9000], RZ ;  /* 0x009000ffbf007388 */ /* 0x0003e40000000c00 */
.L_x_9385:
[----:B------:R-:W-:Y:S05]  /*c030*/  BSYNC.RECONVERGENT B0 ;  /* 0x0000000000007941 */ /* 0x000fea0003800200 */
.L_x_9384:
[----:B------:R-:W-:Y:S01]  /*c040*/  ISETP.GE.AND P0, PT, R124, R3, PT ;  /* 0x000000037c00720c */ /* 0x000fe20003f06270 */
[----:B------:R-:W-:Y:S01]  /*c050*/  IMAD.SHL.U32 R3, R56, 0x20, RZ ;  /* 0x0000002038037824 */ /* 0x000fe200078e00ff */
[----:B------:R-:W-:Y:S04]  /*c060*/  BSSY.RECONVERGENT B0, `(.L_x_9387) ;  /* 0x000000f000007945 */ /* 0x000fe80003800200 */
[----:B------:R-:W-:-:S07]  /*c070*/  LOP3.LUT R0, R58, 0x7c00, R3, 0xf8, !PT ;  /* 0x00007c003a007812 */ /* 0x000fce00078ef803 */
        /* <DEDUP_REMOVED lines=12> */
.L_x_9389:
[----:B------:R1:W-:Y:S02]  /*c140*/  STS.128 [R191+0x9800], RZ ;  /* 0x009800ffbf007388 */ /* 0x0003e40000000c00 */
.L_x_9388:
[----:B------:R-:W-:Y:S05]  /*c150*/  BSYNC.RECONVERGENT B0 ;  /* 0x0000000000007941 */ /* 0x000fea0003800200 */
.L_x_9387:
[----:B------:R-:W2:Y:S01]  /*c160*/  S2UR UR6, SR_CgaCtaId ;  /* 0x00000000000679c3 */ /* 0x000ea20000008800 */
[C---:B------:R-:W-:Y:S01]  /*c170*/  IMAD.SHL.U32 R174, R56.reuse, 0x40, RZ ;  /* 0x0000004038ae7824 */ /* 0x040fe200078e00ff */
[----:B-1----:R-:W-:Y:S01]  /*c180*/  LOP3.LUT R4, R65, 0x8, R56, 0x78, !PT ;  /* 0x0000000841047812 */ /* 0x002fe200078e7838 */
[----:B------:R-:W-:Y:S01]  /*c190*/  UMOV UR7, 0x400 ;  /* 0x0000040000077882 */ /* 0x000fe20000000000 */
[----:B------:R-:W-:Y:S01]  /*c1a0*/  IMAD.IADD R175, R57, 0x1, R0 ;  /* 0x0000000139af7824 */ /* 0x000fe200078e0200 */
[C---:B------:R-:W-:Y:S01]  /*c1b0*/  R2P PR, R56.reuse, 0x6 ;  /* 0x0000000638007804 */ /* 0x040fe20000000000 */
[----:B------:R-:W-:Y:S01]  /*c1c0*/  IMAD.SHL.U32 R56, R56, 0x2, RZ ;  /* 0x0000000238387824 */ /* 0x000fe200078e00ff */
[----:B------:R-:W-:Y:S01]  /*c1d0*/  LOP3.LUT R3, R4, 0x38, R59, 0x78, !PT ;  /* 0x0000003804037812 */ /* 0x000fe200078e783b */
[----:B------:R-:W0:Y:S01]  /*c1e0*/  LDGDEPBAR ;  /* 0x00000000000079af */ /* 0x000e220000000000 */
[----:B------:R-:W-:Y:S01]  /*c1f0*/  LOP3.LUT R174, R174, 0x400, RZ, 0xc0, !PT ;  /* 0x00000400aeae7812 */ /* 0x000fe200078ec0ff */
[----:B------:R-:W-:Y:S01]  /*c200*/  BSSY.RECONVERGENT B1, `(.L_x_9390) ;  /* 0x0000180000017945 */ /* 0x000fe20003800200 */
[----:B------:R-:W-:-:S03]  /*c210*/  LOP3.LUT R56, R56, 0x6, RZ, 0xc0, !PT ;  /* 0x0000000638387812 */ /* 0x000fc600078ec0ff */
[----:B------:R-:W-:Y:S02]  /*c220*/  IMAD R174, R3, 0x2, R174 ;  /* 0x0000000203ae7824 */ /* 0x000fe400078e02ae */
[----:B------:R-:W-:Y:S02]  /*c230*/  IMAD.MOV.U32 R3, RZ, RZ, 0x20 ;  /* 0x00000020ff037424 */ /* 0x000fe400078e00ff */
[----:B------:R-:W-:-:S03]  /*c240*/  IMAD.IADD R59, R187, 0x1, R56 ;  /* 0x00000001bb3b7824 */ /* 0x000fc600078e0238 */
[----:B------:R-:W-:Y:S01]  /*c250*/  SEL R3, R3, 0xffffffe0, !P1 ;  /* 0xffffffe003037807 */ /* 0x000fe20004800000 */
[C---:B------:R-:W-:Y:S01]  /*c260*/  VIADD R61, R59.reuse, 0x11 ;  /* 0x000000113b3d7836 */ /* 0x040fe20000000000 */
[C---:B------:R-:W-:Y:S01]  /*c270*/  ISETP.GE.AND P1, PT, R59.reuse, R60, PT ;  /* 0x0000003c3b00720c */ /* 0x040fe20003f26270 */
[----:B--2---:R-:W-:Y:S01]  /*c280*/  ULEA UR6, UR6, UR7, 0x18 ;  /* 0x0000000706067291 */ /* 0x004fe2000f8ec0ff */
[----:B------:R-:W-:-:S05]  /*c290*/  VIADD R63, R59, 0x20 ;  /* 0x000000203b3f7836 */ /* 0x000fca0000000000 */
[----:B------:R-:W-:Y:S01]  /*c2a0*/  LEA R175, R175, UR6, 0x1 ;  /* 0x00000006afaf7c11 */ /* 0x000fe2000f8e08ff */
[----:B------:R-:W-:Y:S02]  /*c2b0*/  VIADD R0, R174, UR6 ;  /* 0x00000006ae007c36 */ /* 0x000fe40008000000 */
[----:B-----5:R-:W-:Y:S02]  /*c2c0*/  LDSM.16.M88.4 R28, [R174+UR6+0x3000] ;  /* 0x00300006ae1c783b */ /* 0x020fe40008000200 */
[--C-:B------:R-:W-:Y:S02]  /*c2d0*/  IMAD.IADD R173, R175, 0x1, R3.reuse ;  /* 0x00000001afad7824 */ /* 0x100fe400078e0203 */
[----:B------:R-:W1:Y:S01]  /*c2e0*/  LDSM.16.M88.4 R72, [R175] ;  /* 0x00000000af48783b */ /* 0x000e620000000200 */
[----:B------:R-:W-:-:S03]  /*c2f0*/  IMAD.IADD R169, R0, 0x1, R3 ;  /* 0x0000000100a97824 */ /* 0x000fc600078e0203 */
[----:B------:R-:W2:Y:S04]  /*c300*/  LDSM.16.M88.4 R20, [R174+UR6+0x3800] ;  /* 0x00380006ae14783b */ /* 0x000ea80008000200 */
[----:B------:R-:W3:Y:S04]  /*c310*/  LDSM.16.M88.4 R12, [R174+UR6+0x4000] ;  /* 0x00400006ae0c783b */ /* 0x000ee80008000200 */
[----:B------:R-:W-:Y:S04]  /*c320*/  LDSM.16.M88.4 R64, [R173] ;  /* 0x00000000ad40783b */ /* 0x000fe80000000200 */
[----:B------:R-:W4:Y:S04]  /*c330*/  LDSM.16.M88.4 R92, [R169+0x3000] ;  /* 0x00300000a95c783b */ /* 0x000f280000000200 */
[----:B------:R-:W4:Y:S04]  /*c340*/  LDSM.16.M88.4 R68, [R169+0x3800] ;  /* 0x00380000a944783b */ /* 0x000f280000000200 */
[----:B------:R-:W4:Y:S04]  /*c350*/  LDSM.16.M88.4 R4, [R169+0x4000] ;  /* 0x00400000a904783b */ /* 0x000f280000000200 */
[----:B------:R-:W4:Y:S04]  /*c360*/  LDSM.16.M88.4 R80, [R174+UR6+0x5000] ;  /* 0x00500006ae50783b */ /* 0x000f280008000200 */
[----:B------:R-:W4:Y:S04]  /*c370*/  LDSM.16.M88.4 R44, [R174+UR6+0x2000] ;  /* 0x00200006ae2c783b */ /* 0x000f280008000200 */
[----:B------:R-:W4:Y:S01]  /*c380*/  LDSM.16.M88.4 R36, [R174+UR6+0x2800] ;  /* 0x00280006ae24783b */ /* 0x000f220008000200 */
[C---:B-1----:R-:W-:Y:S03]  /*c390*/  HMMA.16816.F32 R32, R72.reuse, R28, RZ ;  /* 0x0000001c4820723c */ /* 0x042fe600000018ff */
[----:B------:R-:W1:Y:S04]  /*c3a0*/  LDSM.16.M88.4 R88, [R174+UR6+0x4800] ;  /* 0x00480006ae58783b */ /* 0x000e680008000200 */
[----:B------:R-:W1:Y:S01]  /*c3b0*/  LDSM.16.M88.4 R112, [R174+UR6+0x5800] ;  /* 0x00580006ae70783b */ /* 0x000e620008000200 */
[C---:B------:R-:W-:Y:S03]  /*c3c0*/  HMMA.16816.F32 R28, R72.reuse, R30, RZ ;  /* 0x0000001e481c723c */ /* 0x040fe600000018ff */
[----:B------:R-:W-:Y:S04]  /*c3d0*/  LDSM.16.M88.4 R108, [R169+0x2000] ;  /* 0x00200000a96c783b */ /* 0x000fe80000000200 */
[----:B------:R-:W-:Y:S01]  /*c3e0*/  LDSM.16.M88.4 R104, [R169+0x2800] ;  /* 0x00280000a968783b */ /* 0x000fe20000000200 */
[C---:B--2---:R-:W-:Y:S03]  /*c3f0*/  HMMA.16816.F32 R24, R72.reuse, R20, RZ ;  /* 0x000000144818723c */ /* 0x044fe600000018ff */
[----:B------:R-:W-:Y:S05]  /*c400*/  LDSM.16.M88.4 R96, [R169+0x4800] ;  /* 0x00480000a960783b */ /* 0x000fea0000000200 */
[C---:B------:R-:W-:Y:S08]  /*c410*/  HMMA.16816.F32 R20, R72.reuse, R22, RZ ;  /* 0x000000164814723c */ /* 0x040ff000000018ff */
[----:B---3--:R-:W-:Y:S08]  /*c420*/  HMMA.16816.F32 R16, R72, R12, RZ ;  /* 0x0000000c4810723c */ /* 0x008ff000000018ff */
[C---:B----4-:R-:W-:Y:S08]  /*c430*/  HMMA.16816.F32 R32, R64.reuse, R92, R32 ;  /* 0x0000005c4020723c */ /* 0x050ff00000001820 */
[C---:B------:R-:W-:Y:S01]  /*c440*/  HMMA.16816.F32 R28, R64.reuse, R94, R28 ;  /* 0x0000005e401c723c */ /* 0x040fe2000000181c */
[----:B------:R-:W2:Y:S07]  /*c450*/  LDSM.16.M88.4 R92, [R169+0x5000] ;  /* 0x00500000a95c783b */ /* 0x000eae0000000200 */
[C---:B------:R-:W-:Y:S08]  /*c460*/  HMMA.16816.F32 R24, R64.reuse, R68, R24 ;  /* 0x000000444018723c */ /* 0x040ff00000001818 */
[C---:B------:R-:W-:Y:S01]  /*c470*/  HMMA.16816.F32 R20, R64.reuse, R70, R20 ;  /* 0x000000464014723c */ /* 0x040fe20000001814 */
[----:B------:R-:W3:Y:S07]  /*c480*/  LDSM.16.M88.4 R68, [R169+0x5800] ;  /* 0x00580000a944783b */ /* 0x000eee0000000200 */
[----:B------:R-:W-:Y:S01]  /*c490*/  HMMA.16816.F32 R16, R64, R4, R16 ;  /* 0x000000044010723c */ /* 0x000fe20000001810 */
[----:B------:R-:W-:-:S02]  /*c4a0*/  IMAD.MOV.U32 R4, RZ, RZ, 0x40 ;  /* 0x00000040ff047424 */ /* 0x000fc400078e00ff */
[----:B------:R-:W-:-:S03]  /*c4b0*/  VIADD R5, R59, 0x8 ;  /* 0x000000083b057836 */ /* 0x000fc60000000000 */
[----:B------:R-:W-:Y:S02]  /*c4c0*/  SEL R4, R4, 0xffffffc0, !P2 ;  /* 0xffffffc004047807 */ /* 0x000fe40005000000 */
[C---:B------:R-:W-:Y:S01]  /*c4d0*/  HMMA.16816.F32 R84, R72.reuse, R80, RZ ;  /* 0x000000504854723c */ /* 0x040fe200000018ff */
[-C--:B------:R-:W-:Y:S01]  /*c4e0*/  ISETP.GE.AND P3, PT, R5, R60.reuse, PT ;  /* 0x0000003c0500720c */ /* 0x080fe20003f66270 */
[----:B------:R-:W-:Y:S02]  /*c4f0*/  VIADD R5, R59, 0x9 ;  /* 0x000000093b057836 */ /* 0x000fe40000000000 */
[--C-:B------:R-:W-:Y:S02]  /*c500*/  IMAD.IADD R172, R175, 0x1, R4.reuse ;  /* 0x00000001afac7824 */ /* 0x100fe400078e0204 */
[----:B------:R-:W-:Y:S01]  /*c510*/  IMAD.IADD R168, R0, 0x1, R4 ;  /* 0x0000000100a87824 */ /* 0x000fe200078e0204 */
[----:B------:R-:W-:Y:S01]  /*c520*/  ISETP.GE.AND P4, PT, R5, R60, PT ;  /* 0x0000003c0500720c */ /* 0x000fe20003f86270 */
[----:B------:R-:W-:Y:S01]  /*c530*/  HMMA.16816.F32 R80, R72, R82, RZ ;  /* 0x000000524850723c */ /* 0x000fe200000018ff */
[----:B------:R-:W-:Y:S01]  /*c540*/  LDSM.16.M88.4 R132, [R172] ;  /* 0x00000000ac84783b */ /* 0x000fe20000000200 */
[----:B------:R-:W-:-:S02]  /*c550*/  IMAD.IADD R171, R3, 0x1, R172 ;  /* 0x0000000103ab7824 */ /* 0x000fc400078e02ac */
[----:B------:R-:W-:Y:S01]  /*c560*/  IMAD.IADD R167, R3, 0x1, R168 ;  /* 0x0000000103a77824 */ /* 0x000fe200078e02a8 */
[----:B------:R-:W4:Y:S01]  /*c570*/  LDSM.16.M88.4 R124, [R168+0x2800] ;  /* 0x00280000a87c783b */ /* 0x000f220000000200 */
[----:B------:R-:W-:Y:S02]  /*c580*/  VIADD R5, R59, 0x18 ;  /* 0x000000183b057836 */ /* 0x000fe40000000000 */
[C---:B------:R-:W-:Y:S01]  /*c590*/  HMMA.16816.F32 R52, R72.reuse, R44, RZ ;  /* 0x0000002c4834723c */ /* 0x040fe200000018ff */
[----:B------:R-:W4:Y:S02]  /*c5a0*/  LDSM.16.M88.4 R128, [R168+0x2000] ;  /* 0x00200000a880783b */ /* 0x000f240000000200 */
[-C--:B------:R-:W-:Y:S01]  /*c5b0*/  ISETP.GE.AND P2, PT, R5, R60.reuse, PT ;  /* 0x0000003c0500720c */ /* 0x080fe20003f46270 */
[----:B------:R-:W-:Y:S01]  /*c5c0*/  VIADD R5, R59, 0x19 ;  /* 0x000000193b057836 */ /* 0x000fe20000000000 */
[----:B------:R-:W-:Y:S02]  /*c5d0*/  LDSM.16.M88.4 R116, [R168+0x3000] ;  /* 0x00300000a874783b */ /* 0x000fe40000000200 */
[----:B------:R-:W-:Y:S01]  /*c5e0*/  P2R R0, PR, RZ, 0x4 ;  /* 0x00000004ff007803 */ /* 0x000fe20000000000 */
[----:B------:R-:W-:Y:S01]  /*c5f0*/  HMMA.16816.F32 R40, R72, R36, RZ ;  /* 0x000000244828723c */ /* 0x000fe200000018ff */
[----:B------:R-:W-:-:S02]  /*c600*/  ISETP.GE.AND P5, PT, R5, R60, PT ;  /* 0x0000003c0500720c */ /* 0x000fc40003fa6270 */
[----:B------:R-:W-:Y:S01]  /*c610*/  ISETP.GE.AND P2, PT, R63, R60, PT ;  /* 0x0000003c3f00720c */ /* 0x000fe20003f46270 */
[----:B------:R-:W-:-:S04]  /*c620*/  VIADD R63, R59, 0x28 ;  /* 0x000000283b3f7836 */ /* 0x000fc80000000000 */
[C---:B-1----:R-:W-:Y:S08]  /*c630*/  HMMA.16816.F32 R8, R72.reuse, R88, RZ ;  /* 0x000000584808723c */ /* 0x042ff000000018ff */
[C---:B------:R-:W-:Y:S08]  /*c640*/  HMMA.16816.F32 R44, R72.reuse, R46, RZ ;  /* 0x0000002e482c723c */ /* 0x040ff000000018ff */
[C---:B------:R-:W-:Y:S08]  /*c650*/  HMMA.16816.F32 R36, R72.reuse, R38, RZ ;  /* 0x000000264824723c */ /* 0x040ff000000018ff */
[C---:B------:R-:W-:Y:S08]  /*c660*/  HMMA.16816.F32 R12, R72.reuse, R14, RZ ;  /* 0x0000000e480c723c */ /* 0x040ff000000018ff */
[C---:B------:R-:W-:Y:S08]  /*c670*/  HMMA.16816.F32 R88, R72.reuse, R90, RZ ;  /* 0x0000005a4858723c */ /* 0x040ff000000018ff */
[C---:B------:R-:W-:Y:S08]  /*c680*/  HMMA.16816.F32 R76, R72.reuse, R112, RZ ;  /* 0x00000070484c723c */ /* 0x040ff000000018ff */
[----:B------:R-:W-:Y:S01]  /*c690*/  HMMA.16816.F32 R72, R72, R114, RZ ;  /* 0x000000724848723c */ /* 0x000fe200000018ff */
        /* <DEDUP_REMOVED lines=10> */
[----:B------:R-:W-:Y:S01]  /*c740*/  HMMA.16816.F32 R12, R64, R6, R12 ;  /* 0x00000006400c723c */ /* 0x000fe2000000180c */
[----:B------:R-:W-:-:S05]  /*c750*/  VIADD R7, R59, 0x1 ;  /* 0x000000013b077836 */ /* 0x000fca0000000000 */
[-C--:B------:R-:W-:Y:S01]  /*c760*/  ISETP.GE.AND P0, PT, R7, R60.reuse, PT ;  /* 0x0000003c0700720c */ /* 0x080fe20003f06270 */
[----:B------:R-:W-:Y:S01]  /*c770*/  VIADD R7, R59, 0x10 ;  /* 0x000000103b077836 */ /* 0x000fe20000000000 */
[----:B------:R-:W-:Y:S04]  /*c780*/  HMMA.16816.F32 R8, R64, R96, R8 ;  /* 0x000000604008723c */ /* 0x000fe80000001808 */
[----:B------:R-:W-:-:S04]  /*c790*/  ISETP.GE.AND P6, PT, R7, R60, PT ;  /* 0x0000003c0700720c */ /* 0x000fc80003fc6270 */
[C---:B------:R-:W-:Y:S01]  /*c7a0*/  HMMA.16816.F32 R88, R64.reuse, R98, R88 ;  /* 0x000000624058723c */ /* 0x040fe20000001858 */
[----:B------:R-:W-:Y:S07]  /*c7b0*/  LDSM.16.M88.4 R96, [R168+0x5000] ;  /* 0x00500000a860783b */ /* 0x000fee0000000200 */
[C---:B---3--:R-:W-:Y:S08]  /*c7c0*/  HMMA.16816.F32 R76, R64.reuse, R68, R76 ;  /* 0x00000044404c723c */ /* 0x048ff0000000184c */
[----:B------:R-:W-:Y:S01]  /*c7d0*/  HMMA.16816.F32 R72, R64, R70, R72 ;  /* 0x000000464048723c */ /* 0x000fe20000001848 */
[----:B------:R-:W-:Y:S04]  /*c7e0*/  LDSM.16.M88.4 R68, [R171] ;  /* 0x00000000ab44783b */ /* 0x000fe80000000200 */
[----:B------:R-:W2:Y:S03]  /*c7f0*/  LDSM.16.M88.4 R64, [R167+0x2000] ;  /* 0x00200000a740783b */ /* 0x000ea60000000200 */
[C---:B----4-:R-:W-:Y:S08]  /*c800*/  HMMA.16816.F32 R40, R132.reuse, R124, R40 ;  /* 0x0000007c8428723c */ /* 0x050ff00000001828 */
[C---:B------:R-:W-:Y:S01]  /*c810*/  HMMA.16816.F32 R36, R132.reuse, R126, R36 ;  /* 0x0000007e8424723c */ /* 0x040fe20000001824 */
[----:B------:R-:W3:Y:S07]  /*c820*/  LDSM.16.M88.4 R124, [R167+0x2800] ;  /* 0x00280000a77c783b */ /* 0x000eee0000000200 */
[C---:B------:R-:W-:Y:S08]  /*c830*/  HMMA.16816.F32 R52, R132.reuse, R128, R52 ;  /* 0x000000808434723c */ /* 0x040ff00000001834 */
[C---:B------:R-:W-:Y:S08]  /*c840*/  HMMA.16816.F32 R44, R132.reuse, R130, R44 ;  /* 0x00000082842c723c */ /* 0x040ff0000000182c */
[C---:B-1----:R-:W-:Y:S08]  /*c850*/  HMMA.16816.F32 R76, R132.reuse, R92, R76 ;  /* 0x0000005c844c723c */ /* 0x042ff0000000184c */
[----:B------:R-:W-:Y:S01]  /*c860*/  HMMA.16816.F32 R72, R132, R94, R72 ;  /* 0x0000005e8448723c */ /* 0x000fe20000001848 */
[----:B------:R-:W1:Y:S07]  /*c870*/  LDSM.16.M88.4 R92, [R167+0x3000] ;  /* 0x00300000a75c783b */ /* 0x000e6e0000000200 */
[C---:B--2---:R-:W-:Y:S08]  /*c880*/  HMMA.16816.F32 R52, R68.reuse, R64, R52 ;  /* 0x000000404434723c */ /* 0x044ff00000001834 */
[----:B------:R-:W-:Y:S01]  /*c890*/  HMMA.16816.F32 R44, R68, R66, R44 ;  /* 0x00000042442c723c */ /* 0x000fe2000000182c */
[----:B------:R-:W2:Y:S07]  /*c8a0*/  LDSM.16.M88.4 R64, [R167+0x3800] ;  /* 0x00380000a740783b */ /* 0x000eae0000000200 */
[----:B------:R-:W-:Y:S03]  /*c8b0*/  HMMA.16816.F32 R28, R132, R118, R28 ;  /* 0x00000076841c723c */ /* 0x000fe6000000181c */
[----:B------:R-:W-:-:S02]  /*c8c0*/  FSEL R217, R54, -INF , !P1 ;  /* 0xff80000036d97808 */ /* 0x000fc40004800000 */
[----:B------:R-:W-:Y:S02]  /*c8d0*/  FSEL R7, R52, -INF , !P1 ;  /* 0xff80000034077808 */ /* 0x000fe40004800000 */
[----:B------:R-:W-:Y:S01]  /*c8e0*/  FSEL R219, R55, -INF , !P0 ;  /* 0xff80000037db7808 */ /* 0x000fe20004000000 */
[----:B---3--:R-:W-:Y:S01]  /*c8f0*/  HMMA.16816.F32 R36, R68, R126, R36 ;  /* 0x0000007e4424723c */ /* 0x008fe20000001824 */
[----:B------:R-:W-:Y:S02]  /*c900*/  FSEL R5, R53, -INF , !P0 ;  /* 0xff80000035057808 */ /* 0x000fe40004000000 */
[----:B------:R-:W3:Y:S01]  /*c910*/  LDSM.16.M88.4 R52, [R167+0x4000] ;  /* 0x00400000a734783b */ /* 0x000ee20000000200 */
[----:B------:R-:W-:Y:S02]  /*c920*/  FSEL R46, R46, -INF , !P3 ;  /* 0xff8000002e2e7808 */ /* 0x000fe40005800000 */
[----:B------:R-:W-:Y:S02]  /*c930*/  FSEL R44, R44, -INF , !P3 ;  /* 0xff8000002c2c7808 */ /* 0x000fe40005800000 */
[----:B------:R-:W-:Y:S01]  /*c940*/  HMMA.16816.F32 R24, R132, R112, R24 ;  /* 0x000000708418723c */ /* 0x000fe20000001818 */
[----:B------:R-:W-:-:S02]  /*c950*/  ISETP.NE.AND P3, PT, R0, RZ, PT ;  /* 0x000000ff0000720c */ /* 0x000fc40003f65270 */
[----:B------:R-:W-:Y:S01]  /*c960*/  FSEL R165, R45, -INF , !P4 ;  /* 0xff8000002da57808 */ /* 0x000fe20006000000 */
[----:B------:R-:W-:Y:S01]  /*c970*/  VIADD R45, R59, 0x29 ;  /* 0x000000293b2d7836 */ /* 0x000fe20000000000 */
[----:B------:R-:W-:Y:S01]  /*c980*/  FSEL R221, R47, -INF , !P4 ;  /* 0xff8000002fdd7808 */ /* 0x000fe20006000000 */
[----:B------:R-:W-:Y:S01]  /*c990*/  VIADD R47, R59, 0x31 ;  /* 0x000000313b2f7836 */ /* 0x000fe20000000000 */
        /* <DEDUP_REMOVED lines=8> */
[----:B-1----:R-:W-:Y:S01]  /*ca20*/  HMMA.16816.F32 R28, R68, R94, R28 ;  /* 0x0000005e441c723c */ /* 0x002fe2000000181c */
[----:B------:R-:W-:-:S07]  /*ca30*/  ISETP.GE.AND P5, PT, R37, R60, PT ;  /* 0x0000003c2500720c */ /* 0x000fce0003fa6270 */
[----:B------:R-:W-:Y:S03]  /*ca40*/  HMMA.16816.F32 R80, R132, R98, R80 ;  /* 0x000000628450723c */ /* 0x000fe60000001850 */
[----:B------:R-:W-:Y:S02]  /*ca50*/  FSEL R99, R42, -INF , !P6 ;  /* 0xff8000002a637808 */ /* 0x000fe40007000000 */
[----:B------:R-:W-:Y:S02]  /*ca60*/  FSEL R207, R40, -INF , !P6 ;  /* 0xff80000028cf7808 */ /* 0x000fe40007000000 */
[----:B------:R-:W-:Y:S01]  /*ca70*/  ISETP.GE.AND P6, PT, R61, R60, PT ;  /* 0x0000003c3d00720c */ /* 0x000fe20003fc6270 */
[----:B--2---:R-:W-:Y:S01]  /*ca80*/  HMMA.16816.F32 R24, R68, R64, R24 ;  /* 0x000000404418723c */ /* 0x004fe20000001818 */
[----:B------:R-:W-:Y:S02]  /*ca90*/  VIADD R61, R59, 0x38 ;  /* 0x000000383b3d7836 */ /* 0x000fe40000000000 */
[----:B------:R-:W-:-:S02]  /*caa0*/  FSEL R215, R43, -INF , !P6 ;  /* 0xff8000002bd77808 */ /* 0x000fc40007000000 */
[----:B------:R-:W-:Y:S02]  /*cab0*/  FSEL R211, R41, -INF , !P6 ;  /* 0xff80000029d37808 */ /* 0x000fe40007000000 */
[----:B------:R-:W1:Y:S01]  /*cac0*/  LDSM.16.M88.4 R40, [R167+0x4800] ;  /* 0x00480000a728783b */ /* 0x000e620000000200 */
[C---:B------:R-:W-:Y:S01]  /*cad0*/  HMMA.16816.F32 R84, R132.reuse, R96, R84 ;  /* 0x000000608454723c */ /* 0x040fe20000001854 */
[----:B------:R-:W-:Y:S02]  /*cae0*/  FSEL R97, R38, -INF , !P3 ;  /* 0xff80000026617808 */ /* 0x000fe40005800000 */
[----:B------:R-:W2:Y:S01]  /*caf0*/  LDSM.16.M88.4 R36, [R167+0x5000] ;  /* 0x00500000a724783b */ /* 0x000ea20000000200 */
[----:B------:R-:W-:Y:S02]  /*cb00*/  FSEL R203, R30, -INF , !P0 ;  /* 0xff8000001ecb7808 */ /* 0x000fe40004000000 */
[----:B------:R-:W-:Y:S02]  /*cb10*/  FSEL R199, R28, -INF , !P0 ;  /* 0xff8000001cc77808 */ /* 0x000fe40004000000 */
[----:B------:R-:W-:Y:S01]  /*cb20*/  HMMA.16816.F32 R32, R132, R116, R32 ;  /* 0x000000748420723c */ /* 0x000fe20000001820 */
[----:B------:R-:W-:-:S02]  /*cb30*/  ISETP.GE.AND P0, PT, R45, R60, PT ;  /* 0x0000003c2d00720c */ /* 0x000fc40003f06270 */
[----:B------:R-:W-:Y:S02]  /*cb40*/  FSEL R201, R31, -INF , !P4 ;  /* 0xff8000001fc97808 */ /* 0x000fe40006000000 */
[----:B------:R-:W-:Y:S02]  /*cb50*/  FSEL R131, R26, -INF , !P0 ;  /* 0xff8000001a837808 */ /* 0x000fe40004000000 */
[----:B------:R-:W-:Y:S01]  /*cb60*/  FSEL R149, R24, -INF , !P0 ;  /* 0xff80000018957808 */ /* 0x000fe20004000000 */
[----:B------:R-:W-:Y:S01]  /*cb70*/  HMMA.16816.F32 R16, R132, R108, R16 ;  /* 0x0000006c8410723c */ /* 0x000fe20000001810 */
[----:B------:R-:W-:Y:S01]  /*cb80*/  FSEL R109, R29, -INF , !P4 ;  /* 0xff8000001d6d7808 */ /* 0x000fe20006000000 */
[----:B------:R-:W-:Y:S01]  /*cb90*/  VIADD R29, R59, 0x49 ;  /* 0x000000493b1d7836 */ /* 0x000fe20000000000 */
[-C--:B------:R-:W-:Y:S01]  /*cba0*/  ISETP.GE.AND P6, PT, R61, R60.reuse, PT ;  /* 0x0000003c3d00720c */ /* 0x080fe20003fc6270 */
[----:B------:R-:W-:Y:S01]  /*cbb0*/  VIADD R61, R59, 0x40 ;  /* 0x000000403b3d7836 */ /* 0x000fe20000000000 */
[----:B------:R-:W-:-:S02]  /*cbc0*/  ISETP.GE.AND P4, PT, R47, R60, PT ;  /* 0x0000003c2f00720c */ /* 0x000fc40003f86270 */
[-C--:B------:R-:W-:Y:S01]  /*cbd0*/  ISETP.GE.AND P0, PT, R29, R60.reuse, PT ;  /* 0x0000003c1d00720c */ /* 0x080fe20003f06270 */
[----:B------:R-:W-:Y:S01]  /*cbe0*/  HMMA.16816.F32 R20, R132, R114, R20 ;  /* 0x000000728414723c */ /* 0x000fe20000001814 */
[----:B------:R-:W4:Y:S01]  /*cbf0*/  LDSM.16.M88.4 R28, [R167+0x5800] ;  /* 0x00580000a71c783b */ /* 0x000f220000000200 */
[----:B------:R-:W-:Y:S01]  /*cc00*/  ISETP.GE.AND P3, PT, R61, R60, PT ;  /* 0x0000003c3d00720c */ /* 0x000fe20003f66270 */
[----:B------:R-:W-:-:S04]  /*cc10*/  DEPBAR.LE SB0, 0x0 ;  /* 0x000080000000791a */ /* 0x000fc80000000000 */
[----:B------:R-:W-:Y:S01]  /*cc20*/  FSEL R155, R25, -INF , !P4 ;  /* 0xff800000199b7808 */ /* 0x000fe20006000000 */
[----:B------:R-:W-:Y:S01]  /*cc30*/  HMMA.16816.F32 R12, R132, R110, R12 ;  /* 0x0000006e840c723c */ /* 0x000fe2000000180c */
[----:B------:R-:W-:-:S07]  /*cc40*/  VIADD R25, R59, 0x58 ;  /* 0x000000583b197836 */ /* 0x000fce0000000000 */
[----:B------:R-:W-:Y:S08]  /*cc50*/  HMMA.16816.F32 R8, R132, R104, R8 ;  /* 0x000000688408723c */ /* 0x000ff00000001808 */
[----:B------:R-:W-:Y:S01]  /*cc60*/  HMMA.16816.F32 R32, R68, R92, R32 ;  /* 0x0000005c4420723c */ /* 0x000fe20000001820 */
[----:B------:R-:W-:-:S05]  /*cc70*/  VIADD R93, R59, 0x21 ;  /* 0x000000213b5d7836 */ /* 0x000fca0000000000 */
[----:B------:R-:W-:Y:S02]  /*cc80*/  ISETP.GE.AND P1, PT, R93, R60, PT ;  /* 0x0000003c5d00720c */ /* 0x000fe40003f26270 */
[----:B------:R-:W-:Y:S01]  /*cc90*/  HMMA.16816.F32 R88, R132, R106, R88 ;  /* 0x0000006a8458723c */ /* 0x000fe20000001858 */
[----:B------:R-:W-:Y:S01]  /*cca0*/  FSEL R133, R27, -INF , !P4 ;  /* 0xff8000001b857808 */ /* 0x000fe20006000000 */
[----:B------:R-:W-:-:S06]  /*ccb0*/  VIADD R27, R59, 0x51 ;  /* 0x000000513b1b7836 */ /* 0x000fcc0000000000 */
[C---:B---3--:R-:W-:Y:S03]  /*ccc0*/  HMMA.16816.F32 R16, R68.reuse, R52, R16 ;  /* 0x000000344410723c */ /* 0x048fe60000001810 */
[----:B------:R-:W-:Y:S01]  /*ccd0*/  FSEL R107, R35, -INF , !P1 ;  /* 0xff800000236b7808 */ /* 0x000fe20004800000 */
[----:B------:R-:W-:Y:S01]  /*cce0*/  VIADD R35, R59, 0x41 ;  /* 0x000000413b237836 */ /* 0x000fe20000000000 */
[----:B------:R-:W-:Y:S02]  /*ccf0*/  FSEL R105, R34, -INF , !P2 ;  /* 0xff80000022697808 */ /* 0x000fe40005000000 */
[----:B------:R-:W-:Y:S01]  /*cd00*/  FSEL R111, R32, -INF , !P2 ;  /* 0xff800000206f7808 */ /* 0x000fe20005000000 */
[----:B------:R-:W-:Y:S01]  /*cd10*/  HMMA.16816.F32 R20, R68, R66, R20 ;  /* 0x000000424414723c */ /* 0x000fe20000001814 */
[----:B------:R-:W-:Y:S02]  /*cd20*/  ISETP.GE.AND P2, PT, R35, R60, PT ;  /* 0x0000003c2300720c */ /* 0x000fe40003f46270 */
[----:B------:R-:W-:Y:S01]  /*cd30*/  FSEL R163, R33, -INF , !P1 ;  /* 0xff80000021a37808 */ /* 0x000fe20004800000 */
[----:B------:R-:W-:-:S04]  /*cd40*/  VIADD R33, R59, 0x48 ;  /* 0x000000483b217836 */ /* 0x000fc80000000000 */
[C---:B------:R-:W-:Y:S01]  /*cd50*/  HMMA.16816.F32 R12, R68.reuse, R54, R12 ;  /* 0x00000036440c723c */ /* 0x040fe2000000180c */
[-C--:B------:R-:W-:Y:S01]  /*cd60*/  ISETP.GE.AND P1, PT, R33, R60.reuse, PT ;  /* 0x0000003c2100720c */ /* 0x080fe20003f26270 */
[----:B------:R-:W-:Y:S01]  /*cd70*/  VIADD R33, R59, 0x50 ;  /* 0x000000503b217836 */ /* 0x000fe20000000000 */
[----:B------:R-:W-:Y:S01]  /*cd80*/  FSEL R143, R19, -INF , !P2 ;  /* 0xff800000138f7808 */ /* 0x000fe20005000000 */
[----:B------:R-:W-:Y:S01]  /*cd90*/  VIADD R19, R59, 0x61 ;  /* 0x000000613b137836 */ /* 0x000fe20000000000 */
[----:B------:R-:W-:Y:S02]  /*cda0*/  FSEL R141, R18, -INF , !P3 ;  /* 0xff800000128d7808 */ /* 0x000fe40005800000 */
[----:B------:R-:W-:Y:S01]  /*cdb0*/  FSEL R137, R16, -INF , !P3 ;  /* 0xff80000010897808 */ /* 0x000fe20005800000 */
[----:B-1----:R-:W-:Y:S01]  /*cdc0*/  HMMA.16816.F32 R8, R68, R40, R8 ;  /* 0x000000284408723c */ /* 0x002fe20000001808 */
[----:B------:R-:W-:Y:S02]  /*cdd0*/  ISETP.GE.AND P3, PT, R27, R60, PT ;  /* 0x0000003c1b00720c */ /* 0x000fe40003f66270 */
[----:B------:R-:W-:Y:S01]  /*cde0*/  FSEL R159, R23, -INF , !P5 ;  /* 0xff800000179f7808 */ /* 0x000fe20006800000 */
[----:B------:R-:W-:Y:S01]  /*cdf0*/  VIADD R23, R59, 0x60 ;  /* 0x000000603b177836 */ /* 0x000fe20000000000 */
[----:B------:R-:W-:-:S02]  /*ce00*/  FSEL R161, R22, -INF , !P6 ;  /* 0xff80000016a17808 */ /* 0x000fc40007000000 */
[----:B------:R-:W-:Y:S01]  /*ce10*/  FSEL R157, R20, -INF , !P6 ;  /* 0xff800000149d7808 */ /* 0x000fe20007000000 */
[C---:B--2---:R-:W-:Y:S01]  /*ce20*/  HMMA.16816.F32 R84, R68.reuse, R36, R84 ;  /* 0x000000244454723c */ /* 0x044fe20000001854 */
[----:B------:R-:W-:Y:S01]  /*ce30*/  FSEL R147, R21, -INF , !P5 ;  /* 0xff80000015937808 */ /* 0x000fe20006800000 */
[----:B------:R-:W-:Y:S01]  /*ce40*/  VIADD R21, R59, 0x59 ;  /* 0x000000593b157836 */ /* 0x000fe20000000000 */
[-C--:B------:R-:W-:Y:S02]  /*ce50*/  ISETP.GE.AND P6, PT, R19, R60.reuse, PT ;  /* 0x0000003c1300720c */ /* 0x080fe40003fc6270 */
[----:B------:R-:W-:Y:S01]  /*ce60*/  FSEL R139, R17, -INF , !P2 ;  /* 0xff800000118b7808 */ /* 0x000fe20005000000 */
[----:B------:R-:W-:Y:S01]  /*ce70*/  VIADD R17, R59, 0x68 ;  /* 0x000000683b117836 */ /* 0x000fe20000000000 */
[----:B------:R-:W-:Y:S01]  /*ce80*/  ISETP.GE.AND P2, PT, R23, R60, PT ;  /* 0x0000003c1700720c */ /* 0x000fe20003f46270 */
[----:B------:R-:W-:Y:S01]  /*ce90*/  HMMA.16816.F32 R88, R68, R42, R88 ;  /* 0x0000002a4458723c */ /* 0x000fe20000001858 */
[----:B------:R-:W-:-:S02]  /*cea0*/  FSEL R153, R14, -INF , !P1 ;  /* 0xff8000000e997808 */ /* 0x000fc40004800000 */
[----:B------:R-:W-:Y:S02]  /*ceb0*/  FSEL R145, R12, -INF , !P1 ;  /* 0xff8000000c917808 */ /* 0x000fe40004800000 */
[----:B------:R-:W-:Y:S01]  /*cec0*/  FSEL R117, R9, -INF , !P3 ;  /* 0xff80000009757808 */ /* 0x000fe20005800000 */
[----:B------:R-:W-:Y:S01]  /*ced0*/  VIADD R9, R59, 0x78 ;  /* 0x000000783b097836 */ /* 0x000fe20000000000 */
[----:B------:R-:W-:Y:S01]  /*cee0*/  ISETP.GE.AND P1, PT, R21, R60, PT ;  /* 0x0000003c1500720c */ /* 0x000fe20003f26270 */
[----:B------:R-:W-:Y:S01]  /*cef0*/  HMMA.16816.F32 R80, R68, R38, R80 ;  /* 0x000000264450723c */ /* 0x000fe20000001850 */
[----:B------:R-:W-:Y:S02]  /*cf00*/  P2R R0, PR, RZ, 0x4 ;  /* 0x00000004ff007803 */ /* 0x000fe40000000000 */
[----:B------:R-:W-:Y:S02]  /*cf10*/  FSEL R65, R87, -INF , !P6 ;  /* 0xff80000057417808 */ /* 0x000fe40007000000 */
[----:B------:R-:W-:-:S02]  /*cf20*/  FSEL R63, R85, -INF , !P6 ;  /* 0xff800000553f7808 */ /* 0x000fc40007000000 */
[----:B------:R-:W-:Y:S01]  /*cf30*/  ISETP.NE.AND P6, PT, R51, 0x1, PT ;  /* 0x000000013300780c */ /* 0x000fe20003fc5270 */
[C---:B----4-:R-:W-:Y:S01]  /*cf40*/  HMMA.16816.F32 R76, R68.reuse, R28, R76 ;  /* 0x0000001c444c723c */ /* 0x050fe2000000184c */
        /* <DEDUP_REMOVED lines=8> */
[----:B------:R-:W-:Y:S01]  /*cfd0*/  BAR.SYNC.DEFER_BLOCKING 0x0 ;  /* 0x0000000000007b1d */ /* 0x000fe20000010000 */
[-C--:B------:R-:W-:Y:S01]  /*cfe0*/  ISETP.GE.AND P1, PT, R9, R60.reuse, PT ;  /* 0x0000003c0900720c */ /* 0x080fe20003f26270 */
[----:B------:R-:W-:Y:S01]  /*cff0*/  VIADD R11, R59, 0x71 ;  /* 0x000000713b0b7836 */ /* 0x000fe20000000000 */
[----:B------:R-:W-:Y:S01]  /*d000*/  ISETP.GE.AND P4, PT, R33, R60, PT ;  /* 0x0000003c2100720c */ /* 0x000fe20003f86270 */
[----:B------:R-:W-:Y:S01]  /*d010*/  VIADD R9, R59, 0x79 ;  /* 0x000000793b097836 */ /* 0x000fe20000000000 */
[----:B------:R-:W-:-:S02]  /*d020*/  ISETP.NE.AND P0, PT, R0, RZ, PT ;  /* 0x000000ff0000720c */ /* 0x000fc40003f05270 */
[----:B------:R-:W-:Y:S02]  /*d030*/  ISETP.GE.AND P2, PT, R25, R60, PT ;  /* 0x0000003c1900720c */ /* 0x000fe40003f46270 */
[----:B------:R-:W-:Y:S02]  /*d040*/  FSEL R119, R10, -INF , !P4 ;  /* 0xff8000000a777808 */ /* 0x000fe40006000000 */
[----:B------:R-:W-:Y:S02]  /*d050*/  FSEL R115, R8, -INF , !P4 ;  /* 0xff80000008737808 */ /* 0x000fe40006000000 */
[----:B------:R-:W-:Y:S02]  /*d060*/  FSEL R129, R90, -INF , !P2 ;  /* 0xff8000005a817808 */ /* 0x000fe40005000000 */
[----:B------:R-:W-:Y:S02]  /*d070*/  FSEL R127, R88, -INF , !P2 ;  /* 0xff800000587f7808 */ /* 0x000fe40005000000 */
[----:B------:R-:W-:-:S02]  /*d080*/  FSEL R67, R86, -INF , !P0 ;  /* 0xff80000056437808 */ /* 0x000fc40004000000 */
[----:B------:R-:W-:Y:S02]  /*d090*/  FSEL R59, R84, -INF , !P0 ;  /* 0xff800000543b7808 */ /* 0x000fe40004000000 */
[-C--:B------:R-:W-:Y:S02]  /*d0a0*/  ISETP.GE.AND P5, PT, R17, R60.reuse, PT ;  /* 0x0000003c1100720c */ /* 0x080fe40003fa6270 */
[-C--:B------:R-:W-:Y:S02]  /*d0b0*/  ISETP.GE.AND P4, PT, R15, R60.reuse, PT ;  /* 0x0000003c0f00720c */ /* 0x080fe40003f86270 */
[-C--:B------:R-:W-:Y:S02]  /*d0c0*/  ISETP.GE.AND P3, PT, R13, R60.reuse, PT ;  /* 0x0000003c0d00720c */ /* 0x080fe40003f66270 */
        /* <DEDUP_REMOVED lines=28> */
.L_x_9393:
        /* <DEDUP_REMOVED lines=9> */
[----:B------:R-:W-:Y:S02]  /*d320*/  ISETP.GE.AND P4, PT, R11, RZ, PT ;  /* 0x000000ff0b00720c */ /* 0x000fe40003f86270 */
[----:B------:R-:W-:Y:S01]  /*d330*/  LOP3.LUT R11, RZ, R14, RZ, 0x33, !PT ;  /* 0x0000000eff0b7212 */ /* 0x000fe200078e33ff */
        /* <DEDUP_REMOVED lines=49> */
.L_x_9394:
[----:B------:R-:W-:Y:S05]  /*d650*/  BSYNC.RECONVERGENT B0 ;  /* 0x0000000000007941 */ /* 0x000fea0003800200 */
.L_x_9392:
[C---:B------:R-:W-:Y:S01]  /*d660*/  IMAD.SHL.U32 R0, R176.reuse, 0x20, RZ ;  /* 0x00000020b0007824 */ /* 0x040fe200078e00ff */
[----:B------:R-:W-:Y:S02]  /*d670*/  IADD3 R10, P1, PT, R49, R180, RZ ;  /* 0x000000b4310a7210 */ /* 0x000fe40007f3e0ff */
[----:B------:R-:W-:Y:S02]  /*d680*/  SHF.L.U64.HI R6, R176, 0x5, R177 ;  /* 0x00000005b0067819 */ /* 0x000fe400000102b1 */
[----:B------:R-:W-:Y:S01]  /*d690*/  IADD3 R8, P2, PT, R0, R10, RZ ;  /* 0x0000000a00087210 */ /* 0x000fe20007f5e0ff */
[----:B------:R-:W-:Y:S01]  /*d6a0*/  IMAD.X R11, R2, 0x1, R181, P1 ;  /* 0x00000001020b7824 */ /* 0x000fe200008e06b5 */
[----:B------:R-:W-:Y:S02]  /*d6b0*/  ISETP.GE.AND P0, PT, R100, R189, PT ;  /* 0x000000bd6400720c */ /* 0x000fe40003f06270 */
[----:B------:R-:W-:Y:S01]  /*d6c0*/  IADD3 R16, P1, PT, R8, R0, RZ ;  /* 0x0000000008107210 */ /* 0x000fe20007f3e0ff */
[----:B------:R-:W-:-:S03]  /*d6d0*/  IMAD.X R9, R6, 0x1, R11, P2 ;  /* 0x0000000106097824 */ /* 0x000fc600010e060b */
[----:B------:R-:W-:Y:S01]  /*d6e0*/  IADD3 R14, P2, PT, R16, R0, RZ ;  /* 0x00000000100e7210 */ /* 0x000fe20007f5e0ff */
[----:B------:R-:W-:-:S03]  /*d6f0*/  IMAD.X R17, R9, 0x1, R6, P1 ;  /* 0x0000000109117824 */ /* 0x000fc600008e0606 */
        /* <DEDUP_REMOVED lines=9> */
[----:B------:R-:W-:Y:S01]  /*d790*/  @!P0 IADD3 R20, P1, PT, R18, R0, RZ ;  /* 0x0000000012148210 */ /* 0x000fe20007f3e0ff */
[--C-:B------:R-:W-:Y:S02]  /*d7a0*/  IMAD.X R19, R13, 0x1, R6.reuse, P2 ;  /* 0x000000010d137824 */ /* 0x100fe400010e0606 */
[----:B------:R-:W-:Y:S01]  /*d7b0*/  @!PT LDS RZ, [RZ] ;  /* 0x00000000fffff984 */ /* 0x000fe20000000800 */
[----:B------:R-:W-:Y:S01]  /*d7c0*/  @!PT LDS RZ, [RZ] ;  /* 0x00000000fffff984 */ /* 0x000fe20000000800 */
[----:B------:R-:W-:Y:S01]  /*d7d0*/  @!PT LDS RZ, [RZ] ;  /* 0x00000000fffff984 */ /* 0x000fe20000000800 */
[----:B------:R1:W-:Y:S02]  /*d7e0*/  @!P0 LDGSTS.E.BYPASS.LTC128B.128 [R191+0x2800], desc[UR4][R10.64] ;  /* 0x028000000abf8fae */ /* 0x0003e4000b981a04 */
[----:B------:R-:W-:-:S02]  /*d7f0*/  @!P0 IMAD.X R21, R19, 0x1, R6, P1 ;  /* 0x0000000113158824 */ /* 0x000fc400008e0606 */
        /* <DEDUP_REMOVED lines=32> */
.L_x_9391:
[----:B------:R-:W-:Y:S05]  /*da00*/  BSYNC.RECONVERGENT B1 ;  /* 0x0000000000017941 */ /* 0x000fea0003800200 */
.L_x_9390:
        /* <DEDUP_REMOVED lines=28> */
[----:B------:R-:W-:Y:S02]  /*dbd0*/  IADD3 R170, PT, PT, R58, R57, RZ ;  /* 0x000000393aaa7210 */ /* 0x000fe40007ffe0ff */
[----:B-1----:R-:W-:Y:S02]  /*dbe0*/  FMNMX3.FTZ R9, R2, R35, R31, !PT ;  /* 0x0000002302097276 */ /* 0x002fe4000781001f */
[----:B------:R-:W-:-:S02]  /*dbf0*/  LEA R170, R170, UR6, 0x1 ;  /* 0x00000006aaaa7c11 */ /* 0x000fc4000f8e08ff */
[----:B------:R-:W-:Y:S02]  /*dc00*/  FMNMX.FTZ R8, R24, R9, !PT ;  /* 0x0000000918087209 */ /* 0x000fe40007810000 */
[----:B------:R-:W-:Y:S01]  /*dc10*/  FMNMX3.FTZ R9, R0, R45, R33, !PT ;  /* 0x0000002d00097276 */ /* 0x000fe20007810021 */
[----:B------:R-:W-:Y:S01]  /*dc20*/  LDSM.16.MT88.4 R92, [R170+0x6000] ;  /* 0x00600000aa5c783b */ /* 0x000fe20000004200 */
[----:B------:R-:W-:Y:S02]  /*dc30*/  IADD3 R166, PT, PT, R3, R170, RZ ;  /* 0x000000aa03a67210 */ /* 0x000fe40007ffe0ff */
[----:B------:R-:W-:Y:S01]  /*dc40*/  FMNMX3.FTZ R9, R9, R27, R28, !PT ;  /* 0x0000001b09097276 */ /* 0x000fe2000781001c */
[----:B------:R-:W1:Y:S03]  /*dc50*/  SHFL.BFLY PT, R11, R8, 0x2, 0x1f ;  /* 0x0c401f00080b7f89 */ /* 0x000e6600000e0000 */
[----:B------:R-:W-:Y:S01]  /*dc60*/  FMNMX.FTZ R6, R26, R9, !PT ;  /* 0x000000091a067209 */ /* 0x000fe20007810000 */
[----:B------:R-:W-:Y:S04]  /*dc70*/  LDSM.16.MT88.4 R72, [R166+0x6000] ;  /* 0x00600000a648783b */ /* 0x000fe80000004200 */
[----:B------:R-:W3:Y:S04]  /*dc80*/  SHFL.BFLY PT, R9, R6, 0x2, 0x1f ;  /* 0x0c401f0006097f89 */ /* 0x000ee800000e0000 */
[----:B------:R-:W-:Y:S04]  /*dc90*/  LDSM.16.MT88.4 R20, [R170+0x6800] ;  /* 0x00680000aa14783b */ /* 0x000fe80000004200 */
[----:B------:R-:W-:Y:S01]  /*dca0*/  LDSM.16.MT88.4 R16, [R166+0x6800] ;  /* 0x00680000a610783b */ /* 0x000fe20000004200 */
[----:B-1----:R-:W-:-:S05]  /*dcb0*/  FMNMX.FTZ R11, R8, R11, !PT ;  /* 0x0000000b080b7209 */ /* 0x002fca0007810000 */
[----:B------:R-:W1:Y:S01]  /*dcc0*/  SHFL.BFLY PT, R0, R11, 0x1, 0x1f ;  /* 0x0c201f000b007f89 */ /* 0x000e6200000e0000 */
[----:B---3--:R-:W-:-:S05]  /*dcd0*/  FMNMX.FTZ R9, R6, R9, !PT ;  /* 0x0000000906097209 */ /* 0x008fca0007810000 */
        /* <DEDUP_REMOVED lines=15> */
[----:B------:R-:W-:Y:S01]  /*ddd0*/  IADD3 R165, PT, PT, R4, R170, RZ ;  /* 0x000000aa04a57210 */ /* 0x000fe20007ffe0ff */
[-CC-:B------:R-:W-:Y:S01]  /*dde0*/  FFMA.FTZ R57, R7, R25.reuse, -R32.reuse ;  /* 0x0000001907397223 */ /* 0x180fe20000010820 */
[-CC-:B------:R-:W-:Y:S01]  /*ddf0*/  FFMA.FTZ R48, R5, R25.reuse, -R32.reuse ;  /* 0x0000001905307223 */ /* 0x180fe20000010820 */
[----:B------:R-:W-:Y:S01]  /*de00*/  FFMA.FTZ R44, R44, R25, -R32 ;  /* 0x000000192c2c7223 */ /* 0x000fe20000010820 */
[----:B------:R-:W-:Y:S01]  /*de10*/  IADD3 R164, PT, PT, R3, R165, RZ ;  /* 0x000000a503a47210 */ /* 0x000fe20007ffe0ff */
[----:B------:R-:W1:Y:S01]  /*de20*/  LDSM.16.MT88.4 R80, [R165+0x6000] ;  /* 0x00600000a550783b */ /* 0x000e620000004200 */
[----:B------:R-:W-:Y:S01]  /*de30*/  MUFU.EX2 R55, R55 ;  /* 0x0000003700377308 */ /* 0x000fe20000000800 */
[-CC-:B------:R-:W-:Y:S01]  /*de40*/  FFMA.FTZ R38, R215, R25.reuse, -R30.reuse ;  /* 0x00000019d7267223 */ /* 0x180fe2000001081e */
[-C--:B------:R-:W-:Y:S01]  /*de50*/  FFMA.FTZ R34, R97, R25.reuse, -R30 ;  /* 0x0000001961227223 */ /* 0x080fe2000001081e */
[----:B------:R-:W2:Y:S01]  /*de60*/  LDSM.16.MT88.4 R4, [R164+0x6000] ;  /* 0x00600000a404783b */ /* 0x000ea20000004200 */
[----:B------:R-:W3:Y:S01]  /*de70*/  MUFU.EX2 R46, R219 ;  /* 0x000000db002e7308 */ /* 0x000ee20000000800 */
[-CC-:B------:R-:W-:Y:S01]  /*de80*/  FFMA.FTZ R40, R207, R25.reuse, -R32.reuse ;  /* 0x00000019cf287223 */ /* 0x180fe20000010820 */
[-CC-:B------:R-:W-:Y:S01]  /*de90*/  FFMA.FTZ R39, R211, R25.reuse, -R32.reuse ;  /* 0x00000019d3277223 */ /* 0x180fe20000010820 */
[----:B------:R-:W4:Y:S01]  /*dea0*/  LDSM.16.MT88.4 R12, [R165+0x6800] ;  /* 0x00680000a50c783b */ /* 0x000f220000004200 */
[----:B------:R-:W-:Y:S01]  /*deb0*/  MUFU.EX2 R49, R49 ;  /* 0x0000003100317308 */ /* 0x000fe20000000800 */
[-CC-:B------:R-:W-:Y:S01]  /*dec0*/  FFMA.FTZ R36, R213, R25.reuse, -R32.reuse ;  /* 0x00000019d5247223 */ /* 0x180fe20000010820 */
[-C--:B------:R-:W-:Y:S01]  /*ded0*/  FFMA.FTZ R29, R209, R25.reuse, -R32 ;  /* 0x00000019d11d7223 */ /* 0x080fe20000010820 */
[-CC-:B------:R-:W-:Y:S01]  /*dee0*/  FFMA.FTZ R3, R205, R25.reuse, -R30.reuse ;  /* 0x00000019cd037223 */ /* 0x180fe2000001081e */
[----:B------:R-:W5:Y:S01]  /*def0*/  MUFU.EX2 R42, R42 ;  /* 0x0000002a002a7308 */ /* 0x000f620000000800 */
[----:B------:R-:W4:Y:S01]  /*df00*/  LDSM.16.MT88.4 R8, [R164+0x6800] ;  /* 0x00680000a408783b */ /* 0x000f220000004200 */
[-C--:B------:R-:W-:Y:S01]  /*df10*/  FFMA.FTZ R52, R107, R25.reuse, -R30 ;  /* 0x000000196b347223 */ /* 0x080fe2000001081e */
[-C--:B------:R-:W-:Y:S01]  /*df20*/  FFMA.FTZ R56, R111, R25.reuse, -R32 ;  /* 0x000000196f387223 */ /* 0x080fe20000010820 */
[----:B------:R-:W-:Y:S01]  /*df30*/  MUFU.EX2 R57, R57 ;  /* 0x0000003900397308 */ /* 0x000fe20000000800 */
[----:B------:R-:W-:Y:S01]  /*df40*/  FFMA.FTZ R50, R201, R25, -R30 ;  /* 0x00000019c9327223 */ /* 0x000fe2000001081e */
[----:B---3--:R-:W-:Y:S01]  /*df50*/  F2FP.F16.F32.PACK_AB R85, R46, R55 ;  /* 0x000000372e55723e */ /* 0x008fe200000000ff */
[-CC-:B------:R-:W-:Y:S01]  /*df60*/  FFMA.FTZ R111, R163, R25.reuse, -R32.reuse ;  /* 0x00000019a36f7223 */ /* 0x180fe20000010820 */
[----:B------:R-:W3:Y:S01]  /*df70*/  MUFU.EX2 R48, R48 ;  /* 0x0000003000307308 */ /* 0x000ee20000000800 */
[-CC-:B------:R-:W-:Y:S01]  /*df80*/  FFMA.FTZ R54, R109, R25.reuse, -R32.reuse ;  /* 0x000000196d367223 */ /* 0x180fe20000010820 */
[-C--:B------:R-:W-:Y:S01]  /*df90*/  FFMA.FTZ R199, R199, R25.reuse, -R32 ;  /* 0x00000019c7c77223 */ /* 0x080fe20000010820 */
[-C--:B------:R-:W-:Y:S01]  /*dfa0*/  FFMA.FTZ R58, R133, R25.reuse, -R30 ;  /* 0x00000019853a7223 */ /* 0x080fe2000001081e */
[----:B------:R-:W-:Y:S01]  /*dfb0*/  MUFU.EX2 R44, R44 ;  /* 0x0000002c002c7308 */ /* 0x000fe20000000800 */
[----:B------:R-:W-:Y:S01]  /*dfc0*/  FFMA.FTZ R62, R149, R25, -R32 ;  /* 0x00000019953e7223 */ /* 0x000fe20000010820 */
[----:B-----5:R-:W-:Y:S01]  /*dfd0*/  F2FP.F16.F32.PACK_AB R87, R42, R49 ;  /* 0x000000312a57723e */ /* 0x020fe200000000ff */
[-C--:B------:R-:W-:Y:S01]  /*dfe0*/  FFMA.FTZ R60, R159, R25.reuse, -R30 ;  /* 0x000000199f3c7223 */ /* 0x080fe2000001081e */
[----:B------:R-:W5:Y:S01]  /*dff0*/  MUFU.EX2 R41, R41 ;  /* 0x0000002900297308 */ /* 0x000f620000000800 */
[-CC-:B------:R-:W-:Y:S01]  /*e000*/  FFMA.FTZ R149, R155, R25.reuse, -R32.reuse ;  /* 0x000000199b957223 */ /* 0x180fe20000010820 */
[-CC-:B------:R-:W-:Y:S01]  /*e010*/  FFMA.FTZ R64, R147, R25.reuse, -R32.reuse ;  /* 0x0000001993407223 */ /* 0x180fe20000010820 */
[-C--:B------:R-:W-:Y:S01]  /*e020*/  FFMA.FTZ R157, R157, R25.reuse, -R32 ;  /* 0x000000199d9d7223 */ /* 0x080fe20000010820 */
[----:B------:R-:W-:Y:S01]  /*e030*/  MUFU.EX2 R43, R43 ;  /* 0x0000002b002b7308 */ /* 0x000fe20000000800 */
[--C-:B------:R-:W-:Y:S01]  /*e040*/  FFMA.FTZ R66, R141, R25, -R30.reuse ;  /* 0x000000198d427223 */ /* 0x100fe2000001081e */
[----:B---3--:R-:W-:Y:S01]  /*e050*/  F2FP.F16.F32.PACK_AB R84, R48, R57 ;  /* 0x000000393054723e */ /* 0x008fe200000000ff */
[-CC-:B------:R-:W-:Y:S01]  /*e060*/  FFMA.FTZ R141, R143, R25.reuse, -R30.reuse ;  /* 0x000000198f8d7223 */ /* 0x180fe2000001081e */
[----:B------:R-:W-:Y:S01]  /*e070*/  MUFU.EX2 R38, R38 ;  /* 0x0000002600267308 */ /* 0x000fe20000000800 */
[-C--:B------:R-:W-:Y:S01]  /*e080*/  FFMA.FTZ R104, R153, R25.reuse, -R30 ;  /* 0x0000001999687223 */ /* 0x080fe2000001081e */
[-CC-:B------:R-:W-:Y:S01]  /*e090*/  FFMA.FTZ R106, R137, R25.reuse, -R32.reuse ;  /* 0x00000019896a7223 */ /* 0x180fe20000010820 */
        /* <DEDUP_REMOVED lines=20> */
[-CC-:B------:R-:W-:Y:S01]  /*e1e0*/  FFMA.FTZ R122, R63, R25.reuse, -R32.reuse ;  /* 0x000000193f7a7223 */ /* 0x180fe20000010820 */
[----:B------:R-:W5:Y:S01]  /*e1f0*/  MUFU.EX2 R3, R3 ;  /* 0x0000000300037308 */ /* 0x000f620000000800 */
        /* <DEDUP_REMOVED lines=15> */
[----:B------:R-:W4:Y:S01]  /*e2f0*/  MUFU.EX2 R111, R111 ;  /* 0x0000006f006f7308 */ /* 0x000f220000000800 */
[-CC-:B------:R-:W-:Y:S01]  /*e300*/  FFMA.FTZ R31, R31, R25.reuse, -R30.reuse ;  /* 0x000000191f1f7223 */ /* 0x180fe2000001081e */
[-C--:B------:R-:W-:Y:S01]  /*e310*/  FFMA.FTZ R200, R24, R25.reuse, -R30 ;  /* 0x0000001918c87223 */ /* 0x080fe2000001081e */
[-CC-:B------:R-:W-:Y:S01]  /*e320*/  FFMA.FTZ R33, R33, R25.reuse, -R32.reuse ;  /* 0x0000001921217223 */ /* 0x180fe20000010820 */
        /* <DEDUP_REMOVED lines=8> */
[----:B--2---:R-:W-:Y:S01]  /*e3b0*/  HMMA.16816.F32 R88, R84, R4, RZ ;  /* 0x000000045458723c */ /* 0x004fe200000018ff */
[----:B---3--:R-:W-:Y:S01]  /*e3c0*/  F2FP.F16.F32.PACK_AB R4, R39, R40 ;  /* 0x000000282704723e */ /* 0x008fe200000000ff */
[----:B------:R-:W-:Y:S01]  /*e3d0*/  FADD.FTZ R40, R40, R41 ;  /* 0x0000002928287221 */ /* 0x000fe20000010000 */
[----:B------:R-:W-:Y:S01]  /*e3e0*/  F2FP.F16.F32.PACK_AB R5, R38, R43 ;  /* 0x0000002b2605723e */ /* 0x000fe200000000ff */
[----:B------:R-:W-:Y:S01]  /*e3f0*/  MUFU.EX2 R149, R149 ;  /* 0x0000009500957308 */ /* 0x000fe20000000800 */
[----:B------:R-:W-:Y:S01]  /*e400*/  FADD.FTZ R43, R43, R42 ;  /* 0x0000002a2b2b7221 */ /* 0x000fe20000010000 */
[----:B------:R-:W-:-:S02]  /*e410*/  FADD.FTZ R39, R39, R40 ;  /* 0x0000002827277221 */ /* 0x000fc40000010000 */
[----:B------:R-:W-:Y:S01]  /*e420*/  HMMA.16816.F32 R84, R84, R6, RZ ;  /* 0x000000065454723c */ /* 0x000fe200000018ff */
[----:B-1----:R-:W-:Y:S01]  /*e430*/  F2FP.F16.F32.PACK_AB R6, R29, R36 ;  /* 0x000000241d06723e */ /* 0x002fe200000000ff */
        /* <DEDUP_REMOVED lines=8> */
[----:B----4-:R-:W-:Y:S01]  /*e4c0*/  HMMA.16816.F32 R76, R4, R12, R76 ;  /* 0x0000000c044c723c */ /* 0x010fe2000000184c */
[-CC-:B------:R-:W-:Y:S01]  /*e4d0*/  FFMA.FTZ R12, R105, R25.reuse, -R30.reuse ;  /* 0x00000019690c7223 */ /* 0x180fe2000001081e */
[----:B------:R-:W-:Y:S01]  /*e4e0*/  FFMA.FTZ R105, R203, R25, -R30 ;  /* 0x00000019cb697223 */ /* 0x000fe2000001081e */
[----:B------:R-:W-:Y:S01]  /*e4f0*/  MUFU.EX2 R66, R66 ;  /* 0x0000004200427308 */ /* 0x000fe20000000800 */
[----:B------:R-:W-:-:S03]  /*e500*/  FADD.FTZ R34, R3, R34 ;  /* 0x0000002203227221 */ /* 0x000fc60000010000 */
[----:B------:R1:W2:Y:S01]  /*e510*/  MUFU.EX2 R107, R12 ;  /* 0x0000000c006b7308 */ /* 0x0002a20000000800 */
[C---:B------:R-:W-:Y:S03]  /*e520*/  HMMA.16816.F32 R80, R4.reuse, R14, R80 ;  /* 0x0000000e0450723c */ /* 0x040fe60000001850 */
[----:B------:R-:W3:Y:S04]  /*e530*/  MUFU.EX2 R105, R105 ;  /* 0x0000006900697308 */ /* 0x000ee80000000800 */
[----:B------:R-:W-:Y:S01]  /*e540*/  MUFU.EX2 R141, R141 ;  /* 0x0000008d008d7308 */ /* 0x000fe20000000800 */
[C---:B------:R-:W-:Y:S03]  /*e550*/  HMMA.16816.F32 R96, R4.reuse, R20, R96 ;  /* 0x000000140460723c */ /* 0x040fe60000001860 */
[----:B------:R-:W-:Y:S01]  /*e560*/  MUFU.EX2 R104, R104 ;  /* 0x0000006800687308 */ /* 0x000fe20000000800 */
[----:B-1----:R-:W1:Y:S03]  /*e570*/  LDSM.16.MT88.4 R12, [R165+0x7000] ;  /* 0x00700000a50c783b */ /* 0x002e660000004200 */
[----:B------:R-:W-:Y:S01]  /*e580*/  MUFU.EX2 R137, R151 ;  /* 0x0000009700897308 */ /* 0x000fe20000000800 */
[C---:B------:R-:W-:Y:S01]  /*e590*/  HMMA.16816.F32 R92, R4.reuse, R22, R92 ;  /* 0x00000016045c723c */ /* 0x040fe2000000185c */
[----:B------:R-:W4:Y:S02]  /*e5a0*/  LDSM.16.MT88.4 R20, [R170+0x7000] ;  /* 0x00700000aa14783b */ /* 0x000f240000004200 */
        /* <DEDUP_REMOVED lines=12> */
[----:B------:R-:W-:Y:S01]  /*e670*/  HMMA.16816.F32 R72, R4, R18, R72 ;  /* 0x000000120448723c */ /* 0x000fe20000001848 */
[----:B------:R-:W5:Y:S01]  /*e680*/  LDSM.16.MT88.4 R16, [R166+0x7000] ;  /* 0x00700000a610783b */ /* 0x000f620000004200 */
[----:B------:R-:W-:Y:S01]  /*e690*/  F2FP.F16.F32.PACK_AB R4, R111, R56 ;  /* 0x000000386f04723e */ /* 0x000fe200000000ff */
[----:B------:R-:W-:Y:S01]  /*e6a0*/  MUFU.EX2 R115, R115 ;  /* 0x0000007300737308 */ /* 0x000fe20000000800 */
[----:B--2---:R-:W-:Y:S01]  /*e6b0*/  F2FP.F16.F32.PACK_AB R5, R52, R107 ;  /* 0x0000006b3405723e */ /* 0x004fe200000000ff */
[----:B------:R-:W-:Y:S01]  /*e6c0*/  FADD.FTZ R107, R107, R34 ;  /* 0x000000226b6b7221 */ /* 0x000fe20000010000 */
[----:B------:R-:W-:Y:S01]  /*e6d0*/  F2FP.F16.F32.PACK_AB R6, R54, R109 ;  /* 0x0000006d3606723e */ /* 0x000fe200000000ff */
[----:B------:R-:W-:Y:S01]  /*e6e0*/  MUFU.EX2 R116, R116 ;  /* 0x0000007400747308 */ /* 0x000fe20000000800 */
[----:B---3--:R-:W-:Y:S01]  /*e6f0*/  F2FP.F16.F32.PACK_AB R7, R50, R105 ;  /* 0x000000693207723e */ /* 0x008fe200000000ff */
[----:B------:R-:W-:Y:S01]  /*e700*/  FADD.FTZ R56, R56, R29 ;  /* 0x0000001d38387221 */ /* 0x000fe20000010000 */
[----:B------:R-:W-:Y:S01]  /*e710*/  FADD.FTZ R52, R52, R107 ;  /* 0x0000006b34347221 */ /* 0x000fe20000010000 */
[----:B------:R-:W-:Y:S02]  /*e720*/  MUFU.EX2 R117, R117 ;  /* 0x0000007500757308 */ /* 0x000fe40000000800 */
[----:B------:R-:W-:Y:S01]  /*e730*/  FADD.FTZ R56, R111, R56 ;  /* 0x000000386f387221 */ /* 0x000fe20000010000 */
[----:B------:R-:W-:Y:S01]  /*e740*/  FADD.FTZ R105, R105, R52 ;  /* 0x0000003469697221 */ /* 0x000fe20000010000 */
[----:B-1----:R-:W-:Y:S01]  /*e750*/  HMMA.16816.F32 R76, R4, R12, R76 ;  /* 0x0000000c044c723c */ /* 0x002fe2000000184c */
[-CC-:B------:R-:W-:Y:S01]  /*e760*/  FFMA.FTZ R12, R131, R25.reuse, -R30.reuse ;  /* 0x00000019830c7223 */ /* 0x180fe2000001081e */
[----:B------:R-:W-:Y:S01]  /*e770*/  FFMA.FTZ R131, R161, R25, -R30 ;  /* 0x00000019a1837223 */ /* 0x000fe2000001081e */
[----:B------:R-:W-:Y:S01]  /*e780*/  MUFU.EX2 R113, R113 ;  /* 0x0000007100717308 */ /* 0x000fe20000000800 */
[----:B------:R-:W-:Y:S01]  /*e790*/  FADD.FTZ R109, R109, R56 ;  /* 0x000000386d6d7221 */ /* 0x000fe20000010000 */
[----:B------:R-:W-:-:S02]  /*e7a0*/  FADD.FTZ R50, R50, R105 ;  /* 0x0000006932327221 */ /* 0x000fc40000010000 */
[----:B------:R1:W2:Y:S01]  /*e7b0*/  MUFU.EX2 R133, R12 ;  /* 0x0000000c00857308 */ /* 0x0002a20000000800 */
[C---:B------:R-:W-:Y:S01]  /*e7c0*/  HMMA.16816.F32 R80, R4.reuse, R14, R80 ;  /* 0x0000000e0450723c */ /* 0x040fe20000001850 */
[----:B------:R-:W-:Y:S02]  /*e7d0*/  FADD.FTZ R109, R54, R109 ;  /* 0x0000006d366d7221 */ /* 0x000fe40000010000 */
[----:B------:R-:W3:Y:S04]  /*e7e0*/  MUFU.EX2 R131, R131 ;  /* 0x0000008300837308 */ /* 0x000ee80000000800 */
[----:B------:R-:W-:Y:S01]  /*e7f0*/  MUFU.EX2 R122, R122 ;  /* 0x0000007a007a7308 */ /* 0x000fe20000000800 */
[C---:B----4-:R-:W-:Y:S03]  /*e800*/  HMMA.16816.F32 R96, R4.reuse, R20, R96 ;  /* 0x000000140460723c */ /* 0x050fe60000001860 */
[----:B------:R-:W-:Y:S01]  /*e810*/  MUFU.EX2 R45, R53 ;  /* 0x00000035002d7308 */ /* 0x000fe20000000800 */
[----:B-1----:R-:W1:Y:S03]  /*e820*/  LDSM.16.MT88.4 R12, [R165+0x7800] ;  /* 0x00780000a50c783b */ /* 0x002e660000004200 */
[----:B------:R-:W-:Y:S01]  /*e830*/  MUFU.EX2 R118, R118 ;  /* 0x0000007600767308 */ /* 0x000fe20000000800 */
[C---:B------:R-:W-:Y:S01]  /*e840*/  HMMA.16816.F32 R92, R4.reuse, R22, R92 ;  /* 0x00000016045c723c */ /* 0x040fe2000000185c */
[----:B------:R-:W4:Y:S02]  /*e850*/  LDSM.16.MT88.4 R20, [R170+0x7800] ;  /* 0x00780000aa14783b */ /* 0x000f240000004200 */
[----:B------:R-:W-:Y:S04]  /*e860*/  MUFU.EX2 R47, R47 ;  /* 0x0000002f002f7308 */ /* 0x000fe80000000800 */
[----:B------:R2:W-:Y:S01]  /*e870*/  MUFU.EX2 R35, R37 ;  /* 0x0000002500237308 */ /* 0x0005e20000000800 */
[C---:B-----5:R-:W-:Y:S03]  /*e880*/  HMMA.16816.F32 R88, R4.reuse, R8, R88 ;  /* 0x000000080458723c */ /* 0x060fe60000001858 */
[----:B------:R-:W-:Y:S04]  /*e890*/  MUFU.EX2 R38, R38 ;  /* 0x0000002600267308 */ /* 0x000fe80000000800 */
[----:B------:R-:W-:Y:S01]  /*e8a0*/  MUFU.EX2 R31, R31 ;  /* 0x0000001f001f7308 */ /* 0x000fe20000000800 */
[----:B------:R-:W-:Y:S01]  /*e8b0*/  HMMA.16816.F32 R84, R4, R10, R84 ;  /* 0x0000000a0454723c */ /* 0x000fe20000001854 */
[----:B------:R-:W5:Y:S02]  /*e8c0*/  LDSM.16.MT88.4 R8, [R164+0x7800] ;  /* 0x00780000a408783b */ /* 0x000f640000004200 */
[----:B------:R3:W-:Y:S01]  /*e8d0*/  MUFU.EX2 R3, R28 ;  /* 0x0000001c00037308 */ /* 0x0007e20000000800 */
[----:B--2---:R-:W-:-:S03]  /*e8e0*/  FFMA.FTZ R37, R27, R25, -R32 ;  /* 0x000000191b257223 */ /* 0x004fc60000010820 */
[----:B------:R-:W-:Y:S01]  /*e8f0*/  MUFU.EX2 R27, R33 ;  /* 0x00000021001b7308 */ /* 0x000fe20000000800 */
[C---:B------:R-:W-:Y:S03]  /*e900*/  HMMA.16816.F32 R68, R4.reuse, R16, R68 ;  /* 0x000000100444723c */ /* 0x040fe60000001844 */
[----:B------:R-:W-:Y:S05]  /*e910*/  MUFU.EX2 R200, R200 ;  /* 0x000000c800c87308 */ /* 0x000fea0000000800 */
[----:B------:R-:W-:Y:S01]  /*e920*/  HMMA.16816.F32 R72, R4, R18, R72 ;  /* 0x000000120448723c */ /* 0x000fe20000001848 */
[----:B------:R-:W2:Y:S01]  /*e930*/  LDSM.16.MT88.4 R16, [R166+0x7800] ;  /* 0x00780000a610783b */ /* 0x000ea20000004200 */
[----:B------:R-:W-:Y:S01]  /*e940*/  F2FP.F16.F32.PACK_AB R4, R149, R62 ;  /* 0x0000003e9504723e */ /* 0x000fe200000000ff */
[----:B---3--:R-:W-:Y:S01]  /*e950*/  FADD.FTZ R28, R62, R109 ;  /* 0x0000006d3e1c7221 */ /* 0x008fe20000010000 */
[----:B------:R-:W-:Y:S01]  /*e960*/  F2FP.F16.F32.PACK_AB R5, R58, R133 ;  /* 0x000000853a05723e */ /* 0x000fe200000000ff */
[----:B------:R-:W-:Y:S01]  /*e970*/  FADD.FTZ R133, R133, R50 ;  /* 0x0000003285857221 */ /* 0x000fe20000010000 */
[----:B------:R-:W-:Y:S01]  /*e980*/  F2FP.F16.F32.PACK_AB R6, R64, R147 ;  /* 0x000000934006723e */ /* 0x000fe200000000ff */
[----:B------:R-:W-:Y:S01]  /*e990*/  FADD.FTZ R28, R149, R28 ;  /* 0x0000001c951c7221 */ /* 0x000fe20000010000 */
[----:B------:R-:W-:Y:S01]  /*e9a0*/  F2FP.F16.F32.PACK_AB R7, R60, R131 ;  /* 0x000000833c07723e */ /* 0x000fe200000000ff */
[----:B------:R-:W-:-:S02]  /*e9b0*/  FADD.FTZ R58, R58, R133 ;  /* 0x000000853a3a7221 */ /* 0x000fc40000010000 */
[----:B------:R-:W-:-:S04]  /*e9c0*/  FADD.FTZ R29, R147, R28 ;  /* 0x0000001c931d7221 */ /* 0x000fc80000010000 */
[----:B-1----:R-:W-:Y:S01]  /*e9d0*/  HMMA.16816.F32 R76, R4, R12, R76 ;  /* 0x0000000c044c723c */ /* 0x002fe2000000184c */
[----:B------:R-:W-:-:S04]  /*e9e0*/  FADD.FTZ R29, R64, R29 ;  /* 0x0000001d401d7221 */ /* 0x000fc80000010000 */
[----:B------:R-:W-:-:S03]  /*e9f0*/  FADD.FTZ R28, R106, R29 ;  /* 0x0000001d6a1c7221 */ /* 0x000fc60000010000 */
[----:B------:R-:W-:Y:S01]  /*ea00*/  HMMA.16816.F32 R80, R4, R14, R80 ;  /* 0x0000000e0450723c */ /* 0x000fe20000001850 */
[----:B------:R-:W1:Y:S01]  /*ea10*/  LDSM.16.MT88.4 R12, [R165+0x8000] ;  /* 0x00800000a50c783b */ /* 0x000e620000004200 */
[----:B------:R-:W-:-:S06]  /*ea20*/  FADD.FTZ R28, R139, R28 ;  /* 0x0000001c8b1c7221 */ /* 0x000fcc0000010000 */
[C---:B----4-:R-:W-:Y:S08]  /*ea30*/  HMMA.16816.F32 R96, R4.reuse, R20, R96 ;  /* 0x000000140460723c */ /* 0x050ff00000001860 */
[C---:B------:R-:W-:Y:S01]  /*ea40*/  HMMA.16816.F32 R92, R4.reuse, R22, R92 ;  /* 0x00000016045c723c */ /* 0x040fe2000000185c */
[----:B------:R-:W3:Y:S07]  /*ea50*/  LDSM.16.MT88.4 R20, [R170+0x8000] ;  /* 0x00800000aa14783b */ /* 0x000eee0000004200 */
[C---:B-----5:R-:W-:Y:S08]  /*ea60*/  HMMA.16816.F32 R88, R4.reuse, R8, R88 ;  /* 0x000000080458723c */ /* 0x060ff00000001858 */
        /* <DEDUP_REMOVED lines=34> */
[-CC-:B------:R-:W-:Y:S01]  /*ec90*/  FFMA.FTZ R23, R59, R25.reuse, -R32.reuse ;  /* 0x000000193b177223 */ /* 0x180fe20000010820 */
[----:B------:R-:W-:Y:S01]  /*eca0*/  MUFU.EX2 R20, R20 ;  /* 0x0000001400147308 */ /* 0x000fe20000000800 */
[----:B------:R-:W-:Y:S01]  /*ecb0*/  FFMA.FTZ R32, R26, R25, -R32 ;  /* 0x000000191a207223 */ /* 0x000fe20000010820 */
[----:B------:R-:W-:Y:S02]  /*ecc0*/  FADD.FTZ R25, R131, R58 ;  /* 0x0000003a83197221 */ /* 0x000fe40000010000 */
[----:B------:R-:W-:Y:S01]  /*ecd0*/  MUFU.EX2 R22, R22 ;  /* 0x0000001600167308 */ /* 0x000fe20000000800 */
[----:B----4-:R-:W-:Y:S01]  /*ece0*/  HMMA.16816.F32 R88, R4, R8, R88 ;  /* 0x000000080458723c */ /* 0x010fe20000001858 */
[----:B------:R-:W-:-:S02]  /*ecf0*/  FADD.FTZ R25, R60, R25 ;  /* 0x000000193c197221 */ /* 0x000fc40000010000 */
[----:B------:R-:W3:Y:S02]  /*ed00*/  MUFU.EX2 R23, R23 ;  /* 0x0000001700177308 */ /* 0x000ee40000000800 */
[----:B------:R-:W-:Y:S02]  /*ed10*/  FADD.FTZ R66, R66, R25 ;  /* 0x0000001942427221 */ /* 0x000fe40000010000 */
[----:B------:R-:W4:Y:S01]  /*ed20*/  MUFU.EX2 R26, R37 ;  /* 0x00000025001a7308 */ /* 0x000f220000000800 */
[----:B------:R-:W-:Y:S01]  /*ed30*/  HMMA.16816.F32 R84, R4, R10, R84 ;  /* 0x0000000a0454723c */ /* 0x000fe20000001854 */
[----:B------:R-:W5:Y:S01]  /*ed40*/  LDSM.16.MT88.4 R8, [R166+0x9000] ;  /* 0x00900000a608783b */ /* 0x000f620000004200 */
[----:B------:R-:W-:Y:S01]  /*ed50*/  FADD.FTZ R141, R141, R66 ;  /* 0x000000428d8d7221 */ /* 0x000fe20000010000 */
[----:B------:R-:W4:Y:S03]  /*ed60*/  MUFU.EX2 R24, R32 ;  /* 0x0000002000187308 */ /* 0x000f260000000800 */
[----:B------:R-:W-:-:S02]  /*ed70*/  FADD.FTZ R104, R104, R141 ;  /* 0x0000008d68687221 */ /* 0x000fc40000010000 */
[----:B--2---:R-:W-:Y:S02]  /*ed80*/  HMMA.16816.F32 R68, R4, R16, R68 ;  /* 0x000000100444723c */ /* 0x004fe40000001844 */
[----:B------:R-:W-:-:S04]  /*ed90*/  FADD.FTZ R137, R137, R104 ;  /* 0x0000006889897221 */ /* 0x000fc80000010000 */
[----:B------:R-:W-:Y:S02]  /*eda0*/  FADD.FTZ R110, R110, R137 ;  /* 0x000000896e6e7221 */ /* 0x000fe40000010000 */
[----:B------:R-:W-:Y:S01]  /*edb0*/  HMMA.16816.F32 R72, R4, R18, R72 ;  /* 0x000000120448723c */ /* 0x000fe20000001848 */
[----:B------:R-:W2:Y:S01]  /*edc0*/  LDSM.16.MT88.4 R16, [R165+0x9000] ;  /* 0x00900000a510783b */ /* 0x000ea20000004200 */
[----:B---3--:R-:W-:Y:S01]  /*edd0*/  F2FP.F16.F32.PACK_AB R4, R122, R23 ;  /* 0x000000177a04723e */ /* 0x008fe200000000ff */
[----:B------:R-:W-:Y:S01]  /*ede0*/  FADD.FTZ R119, R119, R110 ;  /* 0x0000006e77777221 */ /* 0x000fe20000010000 */
[----:B------:R-:W-:Y:S02]  /*edf0*/  F2FP.F16.F32.PACK_AB R5, R22, R21 ;  /* 0x000000151605723e */ /* 0x000fe400000000ff */
[----:B------:R-:W-:Y:S02]  /*ee00*/  F2FP.F16.F32.PACK_AB R6, R118, R45 ;  /* 0x0000002d7606723e */ /* 0x000fe400000000ff */
[----:B------:R-:W-:-:S07]  /*ee10*/  F2FP.F16.F32.PACK_AB R7, R47, R20 ;  /* 0x000000142f07723e */ /* 0x000fce00000000ff */
[C---:B-1----:R-:W-:Y:S08]  /*ee20*/  HMMA.16816.F32 R96, R4.reuse, R12, R96 ;  /* 0x0000000c0460723c */ /* 0x042ff00000001860 */
[C---:B------:R-:W-:Y:S01]  /*ee30*/  HMMA.16816.F32 R92, R4.reuse, R14, R92 ;  /* 0x0000000e045c723c */ /* 0x040fe2000000185c */
[----:B------:R-:W1:Y:S07]  /*ee40*/  LDSM.16.MT88.4 R12, [R164+0x9000] ;  /* 0x00900000a40c783b */ /* 0x000e6e0000004200 */
[C---:B-----5:R-:W-:Y:S08]  /*ee50*/  HMMA.16816.F32 R68, R4.reuse, R8, R68 ;  /* 0x000000080444723c */ /* 0x060ff00000001844 */
        /* <DEDUP_REMOVED lines=8> */
[----:B----4-:R-:W-:-:S02]  /*eee0*/  F2FP.F16.F32.PACK_AB R4, R26, R27 ;  /* 0x0000001b1a04723e */ /* 0x010fc400000000ff */
[----:B------:R-:W-:Y:S02]  /*eef0*/  F2FP.F16.F32.PACK_AB R5, R38, R35 ;  /* 0x000000232605723e */ /* 0x000fe400000000ff */
[----:B------:R-:W-:Y:S02]  /*ef00*/  F2FP.F16.F32.PACK_AB R6, R24, R3 ;  /* 0x000000031806723e */ /* 0x000fe400000000ff */
[----:B------:R-:W-:-:S07]  /*ef10*/  F2FP.F16.F32.PACK_AB R7, R200, R31 ;  /* 0x0000001fc807723e */ /* 0x000fce00000000ff */
[C---:B---3--:R-:W-:Y:S08]  /*ef20*/  HMMA.16816.F32 R96, R4.reuse, R8, R96 ;  /* 0x000000080460723c */ /* 0x048ff00000001860 */
[C---:B------:R-:W-:Y:S01]  /*ef30*/  HMMA.16816.F32 R92, R4.reuse, R10, R92 ;  /* 0x0000000a045c723c */ /* 0x040fe2000000185c */
[----:B------:R-:W3:Y:S07]  /*ef40*/  LDSM.16.MT88.4 R8, [R164+0x9800] ;  /* 0x00980000a408783b */ /* 0x000eee0000004200 */
[----:B--2---:R-:W-:Y:S01]  /*ef50*/  HMMA.16816.F32 R68, R4, R16, R68 ;  /* 0x000000100444723c */ /* 0x004fe20000001844 */
[----:B------:R-:W-:-:S04]  /*ef60*/  FADD.FTZ R17, R135, R28 ;  /* 0x0000001c87117221 */ /* 0x000fc80000010000 */
[----:B------:R-:W-:-:S03]  /*ef70*/  FADD.FTZ R17, R108, R17 ;  /* 0x000000116c117221 */ /* 0x000fc60000010000 */
[----:B------:R-:W-:Y:S01]  /*ef80*/  HMMA.16816.F32 R72, R4, R18, R72 ;  /* 0x000000120448723c */ /* 0x000fe20000001848 */
[----:B------:R-:W-:-:S04]  /*ef90*/  FADD.FTZ R114, R114, R17 ;  /* 0x0000001172727221 */ /* 0x000fc80000010000 */
[----:B------:R-:W-:-:S03]  /*efa0*/  FADD.FTZ R115, R115, R114 ;  /* 0x0000007273737221 */ /* 0x000fc60000010000 */
        /* <DEDUP_REMOVED lines=30> */
.L_x_9402:
[----:B------:R-:W-:Y:S01]  /*f190*/  MOV R2, R182 ;  /* 0x000000b600027202 */ /* 0x000fe20000000f00 */
[----:B------:R-:W-:Y:S04]  /*f1a0*/  DEPBAR.LE SB0, 0x0 ;  /* 0x000080000000791a */ /* 0x000fe80000000000 */
[----:B------:R-:W-:Y:S05]  /*f1b0*/  WARPSYNC.ALL ;  /* 0x0000000000007948 */ /* 0x000fea0003800000 */
[----:B------:R-:W-:Y:S01]  /*f1c0*/  BAR.SYNC.DEFER_BLOCKING 0x0 ;  /* 0x0000000000007b1d */ /* 0x000fe20000010000 */
[----:B------:R-:W-:Y:S01]  /*f1d0*/  MOV R0, R183 ;  /* 0x000000b700007202 */ /* 0x000fe20000000f00 */
[----:B------:R-:W-:Y:S01]  /*f1e0*/  @!P3 IMAD.MOV.U32 R3, RZ, RZ, RZ ;  /* 0x000000ffff03b224 */ /* 0x000fe200078e00ff */
[----:B------:R-:W-:Y:S04]  /*f1f0*/  ISETP.GE.AND P1, PT, R100, R189, PT ;  /* 0x000000bd6400720c */ /* 0x000fe80003f26270 */
[----:B------:R-:W-:Y:S01]  /*f200*/  @!P3 IADD3 R3, P0, PT, RZ, -R3, RZ ;  /* 0x80000003ff03b210 */ /* 0x000fe20007f1e0ff */
        /* <DEDUP_REMOVED lines=37> */
[----:B------:R-:W-:Y:S01]  /*f460*/  ISETP.NE.AND P2, PT, R6, RZ, PT ;  /* 0x000000ff0600720c */ /* 0x000fe20003f45270 */
[----:B------:R-:W-:Y:S01]  /*f470*/  @!P0 VIADD R10, R10, 0x1 ;  /* 0x000000010a0a8836 */ /* 0x000fe20000000000 */
[-C--:B------:R-:W-:Y:S02]  /*f480*/  ISETP.GE.U32.AND P4, PT, R4, R9.reuse, PT ;  /* 0x000000090400720c */ /* 0x080fe40003f86070 */
[----:B------:R-:W-:Y:S02]  /*f490*/  ISETP.GE.U32.AND P5, PT, R8, R9, PT ;  /* 0x000000090800720c */ /* 0x000fe40003fa6070 */
[----:B------:R-:W-:Y:S04]  /*f4a0*/  LOP3.LUT R4, R187, R6, RZ, 0x3c, !PT ;  /* 0x00000006bb047212 */ /* 0x000fe800078e3cff */
[----:B------:R-:W-:Y:S05]  /*f4b0*/  ISETP.GE.AND P0, PT, R4, RZ, PT ;  /* 0x000000ff0400720c */ /* 0x000fea0003f06270 */
[----:B------:R-:W-:Y:S02]  /*f4c0*/  @P4 VIADD R10, R10, 0x1 ;  /* 0x000000010a0a4836 */ /* 0x000fe40000000000 */
[----:B------:R-:W-:Y:S02]  /*f4d0*/  @P5 VIADD R11, R11, 0x1 ;  /* 0x000000010b0b5836 */ /* 0x000fe40000000000 */
[----:B------:R-:W-:Y:S04]  /*f4e0*/  @!P6 IMAD.MOV R10, RZ, RZ, -R10 ;  /* 0x000000ffff0ae224 */ /* 0x000fe800078e0a0a */
[----:B------:R-:W-:Y:S02]  /*f4f0*/  @!P0 IADD3 R11, PT, PT, -R11, RZ, RZ ;  /* 0x000000ff0b0b8210 */ /* 0x000fe40007ffe1ff */
[C---:B------:R-:W-:Y:S02]  /*f500*/  SEL R9, R5.reuse, R10, !P2 ;  /* 0x0000000a05097207 */ /* 0x040fe40005000000 */
[----:B------:R-:W-:Y:S02]  /*f510*/  SEL R5, R5, R11, !P2 ;  /* 0x0000000b05057207 */ /* 0x000fe40005000000 */
[-C--:B------:R-:W-:Y:S01]  /*f520*/  LEA R18, P2, R9, R194.reuse, 0x2 ;  /* 0x000000c209127211 */ /* 0x080fe200078410ff */
[----:B------:R-:W3:Y:S01]  /*f530*/  LD.E.64 R10, desc[UR4][R102.64+0x40] ;  /* 0x00004004660a7980 */ /* 0x000ee2000c101b00 */
        /* <DEDUP_REMOVED lines=20> */
.L_x_9397:
[----:B------:R-:W-:Y:S05]  /*f680*/  BSYNC.RECONVERGENT B0 ;  /* 0x0000000000007941 */ /* 0x000fea0003800200 */
.L_x_9396:
[----:B------:R-:W-:Y:S01]  /*f690*/  IADD3 R12, P0, PT, R3, R182, RZ ;  /* 0x000000b6030c7210 */ /* 0x000fe20007f1e0ff */
[----:B------:R-:W-:Y:S01]  /*f6a0*/  @!PT LDS RZ, [RZ] ;  /* 0x00000000fffff984 */ /* 0x000fe20000000800 */
[----:B------:R-:W-:Y:S01]  /*f6b0*/  @!PT LDS RZ, [RZ] ;  /* 0x00000000fffff984 */ /* 0x000fe20000000800 */
[----:B------:R-:W-:Y:S01]  /*f6c0*/  @!PT LDS RZ, [RZ] ;  /* 0x00000000fffff984 */ /* 0x000fe20000000800 */
[----:B------:R-:W-:Y:S01]  /*f6d0*/  @!P1 LDGSTS.E.BYPASS.LTC128B.128 [R191+0x6000], desc[UR4][R182.64] ;  /* 0x06000000b6bf9fae */ /* 0x000fe2000b981a04 */
[----:B------:R-:W-:Y:S01]  /*f6e0*/  SHF.L.U64.HI R0, R178, 0x5, R179 ;  /* 0x00000005b2007819 */ /* 0x000fe200000102b3 */
[----:B------:R-:W-:Y:S01]  /*f6f0*/  BSSY.RECONVERGENT B1, `(.L_x_9398) ;  /* 0x000011f000017945 */ /* 0x000fe20003800200 */
[-C--:B------:R-:W-:Y:S01]  /*f700*/  IADD3 R10, P2, PT, R12, R3.reuse, RZ ;  /* 0x000000030c0a7210 */ /* 0x080fe20007f5e0ff */
[----:B------:R-:W-:Y:S02]  /*f710*/  @P1 STS.128 [R191+0x6000], RZ ;  /* 0x006000ffbf001388 */ /* 0x000fe40000000c00 */
[----:B------:R-:W-:Y:S01]  /*f720*/  IMAD.X R13, R0, 0x1, R183, P0 ;  /* 0x00000001000d7824 */ /* 0x000fe200000e06b7 */
[-C--:B------:R-:W-:Y:S03]  /*f730*/  IADD3 R8, P0, PT, R10, R3.reuse, RZ ;  /* 0x000000030a087210 */ /* 0x080fe60007f1e0ff */
[--C-:B------:R-:W-:Y:S01]  /*f740*/  IMAD.X R11, R13, 0x1, R0.reuse, P2 ;  /* 0x000000010d0b7824 */ /* 0x100fe200010e0600 */
[----:B------:R-:W-:Y:S01]  /*f750*/  @!PT LDS RZ, [RZ] ;  /* 0x00000000fffff984 */ /* 0x000fe20000000800 */
[----:B------:R-:W-:Y:S01]  /*f760*/  @!PT LDS RZ, [RZ] ;  /* 0x00000000fffff984 */ /* 0x000fe20000000800 */
[----:B------:R-:W-:Y:S01]  /*f770*/  @!PT LDS RZ, [RZ] ;  /* 0x00000000fffff984 */ /* 0x000fe20000000800 */
[----:B------:R-:W-:Y:S01]  /*f780*/  @!P1 LDGSTS.E.BYPASS.LTC128B.128 [R191+0x6800], desc[UR4][R12.64] ;  /* 0x068000000cbf9fae */ /* 0x000fe2000b981a04 */
[-C--:B------:R-:W-:Y:S02]  /*f790*/  IADD3 R6, P2, PT, R8, R3.reuse, RZ ;  /* 0x0000000308067210 */ /* 0x080fe40007f5e0ff */
[--C-:B------:R-:W-:Y:S01]  /*f7a0*/  IMAD.X R9, R11, 0x1, R0.reuse, P0 ;  /* 0x000000010b097824 */ /* 0x100fe200000e0600 */
[----:B------:R-:W-:Y:S01]  /*f7b0*/  @P1 STS.128 [R191+0x6800], RZ ;  /* 0x006800ffbf001388 */ /* 0x000fe20000000c00 */
[-C--:B------:R-:W-:Y:S02]  /*f7c0*/  IADD3 R4, P0, PT, R6, R3.reuse, RZ ;  /* 0x0000000306047210 */ /* 0x080fe40007f1e0ff */
        /* <DEDUP_REMOVED lines=8> */
[----:B------:R-:W-:Y:S02]  /*f850*/  @!P1 IADD3 R14, P0, PT, R2, R3, RZ ;  /* 0x00000003020e9210 */ /* 0x000fe40007f1e0ff */
[--C-:B------:R-:W-:Y:S01]  /*f860*/  IMAD.X R3, R5, 0x1, R0.reuse, P2 ;  /* 0x0000000105037824 */ /* 0x100fe200010e0600 */
[----:B------:R-:W-:Y:S01]  /*f870*/  @!PT LDS RZ, [RZ] ;  /* 0x00000000fffff984 */ /* 0x000fe20000000800 */
[----:B------:R-:W-:Y:S01]  /*f880*/  @!PT LDS RZ, [RZ] ;  /* 0x00000000fffff984 */ /* 0x000fe20000000800 */
[----:B------:R-:W-:Y:S01]  /*f890*/  @!PT LDS RZ, [RZ] ;  /* 0x00000000fffff984 */ /* 0x000fe20000000800 */
[----:B------:R-:W-:Y:S03]  /*f8a0*/  @!P1 LDGSTS.E.BYPASS.LTC128B.128 [R191+0x7800], desc[UR4][R8.64] ;  /* 0x0780000008bf9fae */ /* 0x000fe6000b981a04 */
[----:B------:R-:W-:Y:S01]  /*f8b0*/  @!P1 IMAD.X R15, R3, 0x1, R0, P0 ;  /* 0x00000001030f9824 */ /* 0x000fe200000e0600 */
[----:B------:R-:W-:Y:S01]  /*f8c0*/  @P1 STS.128 [R191+0x7800], RZ ;  /* 0x007800ffbf001388 */ /* 0x000fe20000000c00 */
[----:B------:R-:W-:Y:S03]  /*f8d0*/  ISETP.NE.AND P0, PT, R198, RZ, PT ;  /* 0x000000ffc600720c */ /* 0x000fe60003f05270 */
        /* <DEDUP_REMOVED lines=20> */
[----:B------:R-:W-:Y:S04]  /*fa20*/  LDSM.16.M88.4 R108, [R175] ;  /* 0x00000000af6c783b */ /* 0x000fe80000000200 */
[----:B------:R-:W1:Y:S04]  /*fa30*/  LDSM.16.M88.4 R112, [R174+UR6+0x2000] ;  /* 0x00200006ae70783b */ /* 0x000e680008000200 */
[----:B------:R-:W2:Y:S04]  /*fa40*/  LDSM.16.M88.4 R116, [R174+UR6+0x2800] ;  /* 0x00280006ae74783b */ /* 0x000ea80008000200 */
[----:B------:R-:W3:Y:S04]  /*fa50*/  LDSM.16.M88.4 R120, [R174+UR6+0x3000] ;  /* 0x00300006ae78783b */ /* 0x000ee80008000200 */
[----:B------:R-:W0:Y:S04]  /*fa60*/  LDGDEPBAR ;  /* 0x00000000000079af */ /* 0x000e280000000000 */
[----:B------:R-:W4:Y:S04]  /*fa70*/  LDSM.16.M88.4 R124, [R174+UR6+0x3800] ;  /* 0x00380006ae7c783b */ /* 0x000f280008000200 */
[----:B------:R-:W5:Y:S04]  /*fa80*/  LDSM.16.M88.4 R128, [R174+UR6+0x4000] ;  /* 0x00400006ae80783b */ /* 0x000f680008000200 */
[----:B------:R-:W5:Y:S04]  /*fa90*/  LDSM.16.M88.4 R132, [R174+UR6+0x4800] ;  /* 0x00480006ae84783b */ /* 0x000f680008000200 */
[----:B------:R-:W5:Y:S04]  /*faa0*/  LDSM.16.M88.4 R136, [R174+UR6+0x5000] ;  /* 0x00500006ae88783b */ /* 0x000f680008000200 */
[----:B------:R-:W5:Y:S04]  /*fab0*/  LDSM.16.M88.4 R140, [R174+UR6+0x5800] ;  /* 0x00580006ae8c783b */ /* 0x000f680008000200 */
[----:B------:R-:W-:Y:S01]  /*fac0*/  LDSM.16.M88.4 R144, [R173] ;  /* 0x00000000ad90783b */ /* 0x000fe20000000200 */
[C---:B-1----:R-:W-:Y:S03]  /*fad0*/  HMMA.16816.F32 R4, R108.reuse, R112, RZ ;  /* 0x000000706c04723c */ /* 0x042fe600000018ff */
[----:B------:R-:W1:Y:S04]  /*fae0*/  LDSM.16.M88.4 R148, [R169+0x2000] ;  /* 0x00200000a994783b */ /* 0x000e680000000200 */
[----:B------:R-:W1:Y:S01]  /*faf0*/  LDSM.16.M88.4 R152, [R169+0x2800] ;  /* 0x00280000a998783b */ /* 0x000e620000000200 */
[C---:B------:R-:W-:Y:S03]  /*fb00*/  HMMA.16816.F32 R8, R108.reuse, R114, RZ ;  /* 0x000000726c08723c */ /* 0x040fe600000018ff */
[----:B------:R-:W1:Y:S04]  /*fb10*/  LDSM.16.M88.4 R156, [R169+0x3000] ;  /* 0x00300000a99c783b */ /* 0x000e680000000200 */
[----:B------:R-:W1:Y:S01]  /*fb20*/  LDSM.16.M88.4 R160, [R169+0x3800] ;  /* 0x00380000a9a0783b */ /* 0x000e620000000200 */
[C---:B--2---:R-:W-:Y:S03]  /*fb30*/  HMMA.16816.F32 R12, R108.reuse, R116, RZ ;  /* 0x000000746c0c723c */ /* 0x044fe600000018ff */
[----:B------:R-:W-:Y:S05]  /*fb40*/  LDSM.16.M88.4 R112, [R169+0x4800] ;  /* 0x00480000a970783b */ /* 0x000fea0000000200 */
        /* <DEDUP_REMOVED lines=36> */
[----:B------:R-:W-:Y:S01]  /*fd90*/  HMMA.16816.F32 R64, R144, R122, R64 ;  /* 0x0000007a9040723c */ /* 0x000fe20000001840 */
        /* <DEDUP_REMOVED lines=13> */
[C---:B-1----:R-:W-:Y:S08]  /*fe70*/  HMMA.16816.F32 R36, R108.reuse, R112, R36 ;  /* 0x000000706c24723c */ /* 0x042ff00000001824 */
[C---:B------:R-:W-:Y:S01]  /*fe80*/  HMMA.16816.F32 R40, R108.reuse, R114, R40 ;  /* 0x000000726c28723c */ /* 0x040fe20000001828 */
[----:B------:R-:W-:Y:S07]  /*fe90*/  LDSM.16.M88.4 R112, [R171] ;  /* 0x00000000ab70783b */ /* 0x000fee0000000200 */
[C---:B--2---:R-:W-:Y:S08]  /*fea0*/  HMMA.16816.F32 R44, R108.reuse, R116, R44 ;  /* 0x000000746c2c723c */ /* 0x044ff0000000182c */
[C---:B------:R-:W-:Y:S01]  /*feb0*/  HMMA.16816.F32 R48, R108.reuse, R118, R48 ;  /* 0x000000766c30723c */ /* 0x040fe20000001830 */
[----:B------:R-:W1:Y:S07]  /*fec0*/  LDSM.16.M88.4 R116, [R167+0x2000] ;  /* 0x00200000a774783b */ /* 0x000e6e0000000200 */
[C---:B----4-:R-:W-:Y:S08]  /*fed0*/  HMMA.16816.F32 R52, R108.reuse, R124, R52 ;  /* 0x0000007c6c34723c */ /* 0x050ff00000001834 */
[C---:B------:R-:W-:Y:S01]  /*fee0*/  HMMA.16816.F32 R56, R108.reuse, R126, R56 ;  /* 0x0000007e6c38723c */ /* 0x040fe20000001838 */
[----:B------:R-:W2:Y:S07]  /*fef0*/  LDSM.16.M88.4 R124, [R167+0x3000] ;  /* 0x00300000a77c783b */ /* 0x000eae0000000200 */
[C---:B------:R-:W-:Y:S08]  /*ff00*/  HMMA.16816.F32 R60, R108.reuse, R128, R60 ;  /* 0x000000806c3c723c */ /* 0x040ff0000000183c */
[----:B------:R-:W-:Y:S01]  /*ff10*/  HMMA.16816.F32 R64, R108, R130, R64 ;  /* 0x000000826c40723c */ /* 0x000fe20000001840 */
[----:B------:R-:W3:Y:S04]  /*ff20*/  LDSM.16.M88.4 R108, [R167+0x3800] ;  /* 0x00380000a76c783b */ /* 0x000ee80000000200 */
[----:B------:R-:W-:Y:S03]  /*ff30*/  LDSM.16.M88.4 R128, [R167+0x5800] ;  /* 0x00580000a780783b */ /* 0x000fe60000000200 */
[C---:B-1----:R-:W-:Y:S08]  /*ff40*/  HMMA.16816.F32 R4, R112.reuse, R116, R4 ;  /* 0x000000747004723c */ /* 0x042ff00000001804 */
[C---:B------:R-:W-:Y:S01]  /*ff50*/  HMMA.16816.F32 R8, R112.reuse, R118, R8 ;  /* 0x000000767008723c */ /* 0x040fe20000001808 */
[----:B------:R-:W1:Y:S07]  /*ff60*/  LDSM.16.M88.4 R116, [R167+0x4000] ;  /* 0x00400000a774783b */ /* 0x000e6e0000000200 */
[C---:B------:R-:W-:Y:S08]  /*ff70*/  HMMA.16816.F32 R12, R112.reuse, R120, R12 ;  /* 0x00000078700c723c */ /* 0x040ff0000000180c */
[C---:B------:R-:W-:Y:S01]  /*ff80*/  HMMA.16816.F32 R16, R112.reuse, R122, R16 ;  /* 0x0000007a7010723c */ /* 0x040fe20000001810 */
[----:B------:R-:W4:Y:S07]  /*ff90*/  LDSM.16.M88.4 R120, [R167+0x4800] ;  /* 0x00480000a778783b */ /* 0x000f2e0000000200 */
[C---:B--2---:R-:W-:Y:S08]  /*ffa0*/  HMMA.16816.F32 R20, R112.reuse, R124, R20 ;  /* 0x0000007c7014723c */ /* 0x044ff00000001814 */
[C---:B------:R-:W-:Y:S01]  /*ffb0*/  HMMA.16816.F32 R24, R112.reuse, R126, R24 ;  /* 0x0000007e7018723c */ /* 0x040fe20000001818 */
[----:B------:R-:W2:Y:S01]  /*ffc0*/  LDSM.16.M88.4 R124, [R167+0x5000] ;  /* 0x00500000a77c783b */ /* 0x000ea20000000200 */
[----:B------:R-:W-:Y:S04]  /*ffd0*/  DEPBAR.LE SB0, 0x0 ;  /* 0x000080000000791a */ /* 0x000fe80000000000 */
[----:B------:R-:W-:Y:S02]  /*ffe0*/  BAR.SYNC.DEFER_BLOCKING 0x0 ;  /* 0x0000000000007b1d */ /* 0x000fe40000010000 */
[C---:B---3--:R-:W-:Y:S08]  /*fff0*/  HMMA.16816.F32 R28, R112.reuse, R108, R28 ;  /* 0x0000006c701c723c */ /* 0x048ff0000000181c */
[C---:B------:R-:W-:Y:S08]  /*10000*/  HMMA.16816.F32 R32, R112.reuse, R110, R32 ;  /* 0x0000006e7020723c */ /* 0x040ff00000001820 */
[C---:B-1----:R-:W-:Y:S08]  /*10010*/  HMMA.16816.F32 R36, R112.reuse, R116, R36 ;  /* 0x000000747024723c */ /* 0x042ff00000001824 */
[C---:B------:R-:W-:Y:S08]  /*10020*/  HMMA.16816.F32 R40, R112.reuse, R118, R40 ;  /* 0x000000767028723c */ /* 0x040ff00000001828 */
[C---:B----4-:R-:W-:Y:S08]  /*10030*/  HMMA.16816.F32 R44, R112.reuse, R120, R44 ;  /* 0x00000078702c723c */ /* 0x050ff0000000182c */
[C---:B------:R-:W-:Y:S08]  /*10040*/  HMMA.16816.F32 R48, R112.reuse, R122, R48 ;  /* 0x0000007a7030723c */ /* 0x040ff00000001830 */
[C---:B--2---:R-:W-:Y:S08]  /*10050*/  HMMA.16816.F32 R52, R112.reuse, R124, R52 ;  /* 0x0000007c7034723c */ /* 0x044ff00000001834 */
[C---:B------:R-:W-:Y:S08]  /*10060*/  HMMA.16816.F32 R56, R112.reuse, R126, R56 ;  /* 0x0000007e7038723c */ /* 0x040ff00000001838 */
[C---:B------:R-:W-:Y:S08]  /*10070*/  HMMA.16816.F32 R60, R112.reuse, R128, R60 ;  /* 0x00000080703c723c */ /* 0x040ff0000000183c */
[----:B------:R-:W-:Y:S01]  /*10080*/  HMMA.16816.F32 R64, R112, R130, R64 ;  /* 0x000000827040723c */ /* 0x000fe20000001840 */
[----:B------:R-:W-:Y:S08]  /*10090*/  @!UPT UIADD3 URZ, UPT, UPT, URZ, URZ, URZ ;  /* 0x000000fffffff290 */ /* 0x000ff0000fffe0ff */
[----:B------:R-:W-:Y:S11]  /*100a0*/  @!P0 BRA `(.L_x_9399) ;  /* 0x00000008000c8947 */ /* 0x000ff60003800000 */
[----:B------:R-:W2:Y:S01]  /*100b0*/  @!P3 LD.E R2, desc[UR4][R102.64+0x38] ;  /* 0x000038046602b980 */ /* 0x000ea2000c101900 */
[----:B------:R-:W-:Y:S01]  /*100c0*/  @!P3 IMAD.MOV.U32 R3, RZ, RZ, RZ ;  /* 0x000000ffff03b224 */ /* 0x000fe200078e00ff */
[----:B------:R-:W-:Y:S01]  /*100d0*/  BSSY.RECONVERGENT B0, `(.L_x_9400) ;  /* 0x0000048000007945 */ /* 0x000fe20003800200 */
[----:B------:R-:W-:Y:S03]  /*100e0*/  IMAD.SHL.U32 R0, R176, 0x20, RZ ;  /* 0x00000020b0007824 */ /* 0x000fe600078e00ff */
        /* <DEDUP_REMOVED lines=14> */
[-C--:B------:R-:W-:Y:S02]  /*101d0*/  LOP3.LUT R110, R110, R113.reuse, RZ, 0x3c, !PT ;  /* 0x000000716e6e7212 */ /* 0x080fe400078e3cff */
        /* <DEDUP_REMOVED lines=55> */
.L_x_9401:
[----:B------:R-:W-:Y:S05]  /*10550*/  BSYNC.RECONVERGENT B0 ;  /* 0x0000000000007941 */ /* 0x000fea0003800200 */
.L_x_9400:
[----:B------:R-:W-:Y:S01]  /*10560*/  @!PT LDS RZ, [RZ] ;  /* 0x00000000fffff984 */ /* 0x000fe20000000800 */
[----:B------:R-:W-:Y:S01]  /*10570*/  @!PT LDS RZ, [RZ] ;  /* 0x00000000fffff984 */ /* 0x000fe20000000800 */
[----:B------:R-:W-:Y:S01]  /*10580*/  @!PT LDS RZ, [RZ] ;  /* 0x00000000fffff984 */ /* 0x000fe20000000800 */
[----:B------:R1:W-:Y:S01]  /*10590*/  @!P1 LDGSTS.E.BYPASS.LTC128B.128 [R191+0x2000], desc[UR4][R180.64] ;  /* 0x02000000b4bf9fae */ /* 0x0003e2000b981a04 */
[C---:B------:R-:W-:Y:S02]  /*105a0*/  LEA R118, P0, R176.reuse, R180, 0x5 ;  /* 0x000000b4b0767211 */ /* 0x040fe400078028ff */
[C-C-:B------:R-:W-:Y:S01]  /*105b0*/  SHF.L.U64.HI R2, R176.reuse, 0x5, R177.reuse ;  /* 0x00000005b0027819 */ /* 0x140fe200000102b1 */
[----:B------:R1:W-:Y:S01]  /*105c0*/  @P1 STS.128 [R191+0x2000], RZ ;  /* 0x002000ffbf001388 */ /* 0x0003e20000000c00 */
[----:B------:R-:W-:Y:S02]  /*105d0*/  LEA.HI.X R119, R176, R181, R177, 0x5, P0 ;  /* 0x000000b5b0777211 */ /* 0x000fe400000f2cb1 */
[----:B------:R-:W-:Y:S03]  /*105e0*/  IADD3 R116, P2, PT, R0, R118, RZ ;  /* 0x0000007600747210 */ /* 0x000fe60007f5e0ff */
[----:B------:R-:W-:Y:S01]  /*105f0*/  @!PT LDS RZ, [RZ] ;  /* 0x00000000fffff984 */ /* 0x000fe20000000800 */
[----:B------:R-:W-:Y:S01]  /*10600*/  @!PT LDS RZ, [RZ] ;  /* 0x00000000fffff984 */ /* 0x000fe20000000800 */
[----:B------:R-:W-:Y:S01]  /*10610*/  @!PT LDS RZ, [RZ] ;  /* 0x00000000fffff984 */ /* 0x000fe20000000800 */
[----:B------:R1:W-:Y:S01]  /*10620*/  @!P1 LDGSTS.E.BYPASS.LTC128B.128 [R191+0x2800], desc[UR4][R118.64] ;  /* 0x0280000076bf9fae */ /* 0x0003e2000b981a04 */
[-C--:B------:R-:W-:Y:S01]  /*10630*/  IADD3 R114, P0, PT, R116, R0.reuse, RZ ;  /* 0x0000000074727210 */ /* 0x080fe20007f1e0ff */
[----:B------:R-:W-:Y:S02]  /*10640*/  IMAD.X R117, R2, 0x1, R119, P2 ;  /* 0x0000000102757824 */ /* 0x000fe400010e0677 */
        /* <DEDUP_REMOVED lines=16> */
[----:B------:R-:W-:Y:S01]  /*10750*/  @!P1 IADD3 R120, P0, PT, R108, R0, RZ ;  /* 0x000000006c789210 */ /* 0x000fe20007f1e0ff */
[--C-:B------:R-:W-:Y:S02]  /*10760*/  IMAD.X R109, R111, 0x1, R2.reuse, P2 ;  /* 0x000000016f6d7824 */ /* 0x100fe400010e0602 */
        /* <DEDUP_REMOVED lines=23> */
.L_x_9399:
[----:B------:R-:W-:Y:S05]  /*108e0*/  BSYNC.RECONVERGENT B1 ;  /* 0x0000000000017941 */ /* 0x000fea0003800200 */
.L_x_9398:
[----:B------:R-:W2:Y:S01]  /*108f0*/  LD.E R3, desc[UR4][R102.64+0xdc] ;  /* 0x0000dc0466037980 */ /* 0x000ea2000c101900 */
[----:B------:R-:W-:Y:S02]  /*10900*/  FMNMX3.FTZ R0, R107, R6, R7, !PT ;  /* 0x000000066b007276 */ /* 0x000fe40007810007 */
[----:B------:R-:W-:Y:S01]  /*10910*/  FMNMX3.FTZ R2, R105, R4, R5, !PT ;  /* 0x0000000469027276 */ /* 0x000fe20007810005 */
[----:B-1----:R-:W-:Y:S01]  /*10920*/  LDSM.16.MT88.4 R116, [R165+0x6000] ;  /* 0x00600000a574783b */ /* 0x002fe20000004200 */
        /* <DEDUP_REMOVED lines=36> */
[----:B------:R-:W3:Y:S01]  /*10b70*/  SHFL.BFLY PT, R2, R113, 0x1, 0x1f ;  /* 0x0c201f0071027f89 */ /* 0x000ee200000e0000 */
[----:B-1----:R-:W-:Y:S07]  /*10b80*/  FMNMX.FTZ R0, R109, R0, !PT ;  /* 0x000000006d007209 */ /* 0x002fee0007810000 */
[----:B------:R-:W1:Y:S01]  /*10b90*/  LDSM.16.MT88.4 R108, [R170+0x6000] ;  /* 0x00600000aa6c783b */ /* 0x000e620000004200 */
[----:B---3--:R-:W-:Y:S01]  /*10ba0*/  FMNMX.FTZ R2, R113, R2, !PT ;  /* 0x0000000271027209 */ /* 0x008fe20007810000 */
[C---:B------:R-:W-:Y:S01]  /*10bb0*/  FADD.FTZ R104, -R0.reuse, R107 ;  /* 0x0000006b00687221 */ /* 0x040fe20000010100 */
[----:B------:R-:W-:Y:S02]  /*10bc0*/  FSETP.NEU.FTZ.AND P0, PT, R0, -INF , PT ;  /* 0xff8000000000780b */ /* 0x000fe40003f1d000 */
[C---:B------:R-:W-:Y:S01]  /*10bd0*/  FSETP.NEU.FTZ.AND P1, PT, R2.reuse, -INF , PT ;  /* 0xff8000000200780b */ /* 0x040fe20003f3d000 */
[----:B------:R-:W-:Y:S02]  /*10be0*/  FADD.FTZ R106, -R2, R105 ;  /* 0x00000069026a7221 */ /* 0x000fe40000010100 */
        /* <DEDUP_REMOVED lines=10> */
[-C--:B------:R-:W-:Y:S01]  /*10c90*/  FFMA.FTZ R122, R9, R3.reuse, -R120 ;  /* 0x00000003097a7223 */ /* 0x080fe20000010878 */
[-CC-:B------:R-:W-:Y:S01]  /*10ca0*/  FFMA.FTZ R124, R10, R3.reuse, -R106.reuse ;  /* 0x000000030a7c7223 */ /* 0x180fe2000001086a */
[-C--:B------:R-:W-:Y:S01]  /*10cb0*/  FFMA.FTZ R121, R11, R3.reuse, -R106 ;  /* 0x000000030b797223 */ /* 0x080fe2000001086a */
[-CC-:B------:R-:W-:Y:S01]  /*10cc0*/  FFMA.FTZ R123, R4, R3.reuse, -R120.reuse ;  /* 0x00000003047b7223 */ /* 0x180fe20000010878 */
[-C--:B------:R-:W-:Y:S01]  /*10cd0*/  FFMA.FTZ R126, R5, R3.reuse, -R120 ;  /* 0x00000003057e7223 */ /* 0x080fe20000010878 */
[-CC-:B------:R-:W-:Y:S01]  /*10ce0*/  FFMA.FTZ R134, R6, R3.reuse, -R106.reuse ;  /* 0x0000000306867223 */ /* 0x180fe2000001086a */
[-CC-:B------:R-:W-:Y:S01]  /*10cf0*/  FFMA.FTZ R125, R7, R3.reuse, -R106.reuse ;  /* 0x00000003077d7223 */ /* 0x180fe2000001086a */
[----:B------:R-:W4:Y:S01]  /*10d00*/  MUFU.EX2 R104, R104 ;  /* 0x0000006800687308 */ /* 0x000f220000000800 */
[-CC-:B------:R-:W-:Y:S01]  /*10d10*/  FFMA.FTZ R131, R26, R3.reuse, -R106.reuse ;  /* 0x000000031a837223 */ /* 0x180fe2000001086a */
[-CC-:B------:R-:W-:Y:S01]  /*10d20*/  FFMA.FTZ R136, R30, R3.reuse, -R106.reuse ;  /* 0x000000031e887223 */ /* 0x180fe2000001086a */
[----:B------:R-:W-:Y:S07]  /*10d30*/  FFMA.FTZ R133, R34, R3, -R106 ;  /* 0x0000000322857223 */ /* 0x000fee000001086a */
[----:B------:R-:W-:Y:S01]  /*10d40*/  MUFU.EX2 R123, R123 ;  /* 0x0000007b007b7308 */ /* 0x000fe20000000800 */
[C---:B--2---:R-:W-:Y:S01]  /*10d50*/  FMUL.FTZ R6, R105.reuse, R98 ;  /* 0x0000006269067220 */ /* 0x044fe20000410000 */
        /* <DEDUP_REMOVED lines=17> */
[----:B------:R-:W2:Y:S07]  /*10e70*/  LDSM.16.MT88.4 R92, [R164+0x6000] ;  /* 0x00600000a45c783b */ /* 0x000eae0000004200 */
[----:B------:R-:W5:Y:S01]  /*10e80*/  MUFU.EX2 R122, R122 ;  /* 0x0000007a007a7308 */ /* 0x000f620000000800 */
[C---:B------:R-:W-:Y:S01]  /*10e90*/  FMUL.FTZ R75, R105.reuse, R75 ;  /* 0x0000004b694b7220 */ /* 0x040fe20000410000 */
[C---:B------:R-:W-:Y:S01]  /*10ea0*/  FMUL.FTZ R72, R104.reuse, R72 ;  /* 0x0000004868487220 */ /* 0x040fe20000410000 */
[C---:B------:R-:W-:Y:S07]  /*10eb0*/  FMUL.FTZ R73, R104.reuse, R73 ;  /* 0x0000004968497220 */ /* 0x040fee0000410000 */
[----:B------:R-:W-:Y:S01]  /*10ec0*/  MUFU.EX2 R124, R124 ;  /* 0x0000007c007c7308 */ /* 0x000fe20000000800 */
[----:B------:R-:W-:Y:S01]  /*10ed0*/  FMUL.FTZ R78, R105, R78 ;  /* 0x0000004e694e7220 */ /* 0x000fe20000410000 */
[----:B----4-:R-:W-:Y:S01]  /*10ee0*/  F2FP.F16.F32.PACK_AB R97, R125, R134 ;  /* 0x000000867d61723e */ /* 0x010fe200000000ff */
[C---:B------:R-:W-:Y:S07]  /*10ef0*/  FMUL.FTZ R79, R105.reuse, R79 ;  /* 0x0000004f694f7220 */ /* 0x040fee0000410000 */
[----:B------:R-:W4:Y:S01]  /*10f00*/  MUFU.EX2 R121, R121 ;  /* 0x0000007900797308 */ /* 0x000f220000000800 */
[C---:B------:R-:W-:Y:S01]  /*10f10*/  FMUL.FTZ R76, R104.reuse, R76 ;  /* 0x0000004c684c7220 */ /* 0x040fe20000410000 */
[----:B------:R-:W-:Y:S01]  /*10f20*/  FMUL.FTZ R77, R104, R77 ;  /* 0x0000004d684d7220 */ /* 0x000fe20000410000 */
[----:B------:R-:W-:Y:S01]  /*10f30*/  FFMA.FTZ R12, R12, R3, -R120 ;  /* 0x000000030c0c7223 */ /* 0x000fe20000010878 */
[C---:B------:R-:W-:Y:S01]  /*10f40*/  FMUL.FTZ R82, R105.reuse, R82 ;  /* 0x0000005269527220 */ /* 0x040fe20000410000 */
[C---:B------:R-:W-:Y:S01]  /*10f50*/  FMUL.FTZ R83, R105.reuse, R83 ;  /* 0x0000005369537220 */ /* 0x040fe20000410000 */
[----:B-----5:R-:W-:Y:S01]  /*10f60*/  F2FP.F16.F32.PACK_AB R98, R122, R107 ;  /* 0x0000006b7a62723e */ /* 0x020fe200000000ff */
[C---:B------:R-:W-:Y:S01]  /*10f70*/  FMUL.FTZ R80, R104.reuse, R80 ;  /* 0x0000005068507220 */ /* 0x040fe20000410000 */
[----:B------:R-:W-:Y:S01]  /*10f80*/  FMUL.FTZ R81, R104, R81 ;  /* 0x0000005168517220 */ /* 0x000fe20000410000 */
[-CC-:B------:R-:W-:Y:S01]  /*10f90*/  FFMA.FTZ R128, R14, R3.reuse, -R106.reuse ;  /* 0x000000030e807223 */ /* 0x180fe2000001086a */
[----:B------:R-:W-:Y:S01]  /*10fa0*/  FMUL.FTZ R14, R105, R90 ;  /* 0x0000005a690e7220 */ /* 0x000fe20000410000 */
[--C-:B------:R-:W-:Y:S01]  /*10fb0*/  FFMA.FTZ R129, R15, R3, -R106.reuse ;  /* 0x000000030f817223 */ /* 0x100fe2000001086a */
[----:B------:R-:W-:Y:S01]  /*10fc0*/  FMUL.FTZ R15, R105, R91 ;  /* 0x0000005b690f7220 */ /* 0x000fe20000410000 */
[-CC-:B------:R-:W-:Y:S01]  /*10fd0*/  FFMA.FTZ R127, R18, R3.reuse, -R106.reuse ;  /* 0x00000003127f7223 */ /* 0x180fe2000001086a */
[----:B----4-:R-:W-:Y:S01]  /*10fe0*/  F2FP.F16.F32.PACK_AB R99, R121, R124 ;  /* 0x0000007c7963723e */ /* 0x010fe200000000ff */
[----:B------:R-:W-:Y:S01]  /*10ff0*/  MUFU.EX2 R128, R128 ;  /* 0x0000008000807308 */ /* 0x000fe20000000800 */
[----:B------:R-:W-:Y:S01]  /*11000*/  FMUL.FTZ R18, R105, R86 ;  /* 0x0000005669127220 */ /* 0x000fe20000410000 */
[--C-:B------:R-:W-:Y:S01]  /*11010*/  FFMA.FTZ R130, R19, R3, -R106.reuse ;  /* 0x0000000313827223 */ /* 0x100fe2000001086a */
[----:B------:R-:W-:Y:S07]  /*11020*/  FMUL.FTZ R19, R105, R87 ;  /* 0x0000005769137220 */ /* 0x000fee0000410000 */
[----:B------:R-:W-:Y:S01]  /*11030*/  MUFU.EX2 R129, R129 ;  /* 0x0000008100817308 */ /* 0x000fe20000000800 */
[-C--:B------:R-:W-:Y:S01]  /*11040*/  FFMA.FTZ R132, R22, R3.reuse, -R106 ;  /* 0x0000000316847223 */ /* 0x080fe2000001086a */
[C---:B-1----:R-:W-:Y:S08]  /*11050*/  HMMA.16816.F32 R4, R96.reuse, R108, R4 ;  /* 0x0000006c6004723c */ /* 0x042ff00000001804 */
[----:B------:R-:W-:Y:S01]  /*11060*/  MUFU.EX2 R127, R127 ;  /* 0x0000007f007f7308 */ /* 0x000fe20000000800 */
[-CC-:B------:R-:W-:Y:S09]  /*11070*/  FFMA.FTZ R40, R40, R3.reuse, -R120.reuse ;  /* 0x0000000328287223 */ /* 0x180ff20000010878 */
[----:B------:R-:W1:Y:S01]  /*11080*/  MUFU.EX2 R130, R130 ;  /* 0x0000008200827308 */ /* 0x000e620000000800 */
[-CC-:B------:R-:W-:Y:S01]  /*11090*/  FFMA.FTZ R41, R41, R3.reuse, -R120.reuse ;  /* 0x0000000329297223 */ /* 0x180fe20000010878 */
[C---:B------:R-:W-:Y:S01]  /*110a0*/  HMMA.16816.F32 R8, R96.reuse, R110, R8 ;  /* 0x0000006e6008723c */ /* 0x040fe20000001808 */
[----:B------:R-:W4:Y:S07]  /*110b0*/  LDSM.16.MT88.4 R108, [R170+0x6800] ;  /* 0x00680000aa6c783b */ /* 0x000f2e0000004200 */
[----:B------:R-:W-:Y:S01]  /*110c0*/  MUFU.EX2 R132, R132 ;  /* 0x0000008400847308 */ /* 0x000fe20000000800 */
[-CC-:B------:R-:W-:Y:S01]  /*110d0*/  FFMA.FTZ R44, R44, R3.reuse, -R120.reuse ;  /* 0x000000032c2c7223 */ /* 0x180fe20000010878 */
[-CC-:B------:R-:W-:Y:S01]  /*110e0*/  FFMA.FTZ R45, R45, R3.reuse, -R120.reuse ;  /* 0x000000032d2d7223 */ /* 0x180fe20000010878 */
[----:B------:R-:W-:Y:S07]  /*110f0*/  FFMA.FTZ R49, R49, R3, -R120 ;  /* 0x0000000331317223 */ /* 0x000fee0000010878 */
[----:B------:R-:W-:Y:S01]  /*11100*/  MUFU.EX2 R136, R136 ;  /* 0x0000008800887308 */ /* 0x000fe20000000800 */
[----:B------:R-:W-:Y:S01]  /*11110*/  FFMA.FTZ R123, R104, R199, R123 ;  /* 0x000000c7687b7223 */ /* 0x000fe2000001007b */
[C---:B---3--:R-:W-:Y:S08]  /*11120*/  HMMA.16816.F32 R68, R96.reuse, R112, R68 ;  /* 0x000000706044723c */ /* 0x048ff00000001844 */
[----:B------:R-:W-:Y:S01]  /*11130*/  MUFU.EX2 R133, R133 ;  /* 0x0000008500857308 */ /* 0x000fe20000000800 */
[----:B------:R-:W-:Y:S01]  /*11140*/  FFMA.FTZ R63, R63, R3, -R106 ;  /* 0x000000033f3f7223 */ /* 0x000fe2000001086a */
[----:B-1----:R-:W-:Y:S01]  /*11150*/  F2FP.F16.F32.PACK_AB R87, R130, R127 ;  /* 0x0000007f8257723e */ /* 0x002fe200000000ff */
[-CC-:B------:R-:W-:Y:S07]  /*11160*/  FFMA.FTZ R60, R60, R3.reuse, -R120.reuse ;  /* 0x000000033c3c7223 */ /* 0x180fee0000010878 */
[----:B------:R-:W-:Y:S01]  /*11170*/  MUFU.EX2 R40, R40 ;  /* 0x0000002800287308 */ /* 0x000fe20000000800 */
[-C--:B------:R-:W-:Y:S01]  /*11180*/  FFMA.FTZ R64, R64, R3.reuse, -R120 ;  /* 0x0000000340407223 */ /* 0x080fe20000010878 */
[C---:B------:R-:W-:Y:S01]  /*11190*/  HMMA.16816.F32 R72, R96.reuse, R114, R72 ;  /* 0x000000726048723c */ /* 0x040fe20000001848 */
[----:B------:R-:W-:Y:S07]  /*111a0*/  LDSM.16.MT88.4 R112, [R165+0x6800] ;  /* 0x00680000a570783b */ /* 0x000fee0000004200 */
[----:B------:R-:W-:Y:S01]  /*111b0*/  MUFU.EX2 R41, R41 ;  /* 0x0000002900297308 */ /* 0x000fe20000000800 */
[----:B------:R-:W-:Y:S01]  /*111c0*/  FFMA.FTZ R134, R105, R200, R134 ;  /* 0x000000c869867223 */ /* 0x000fe20000010086 */
[----:B------:R-:W-:Y:S01]  /*111d0*/  FADD.FTZ R126, R126, R123 ;  /* 0x0000007b7e7e7221 */ /* 0x000fe20000010000 */
[----:B------:R-:W-:Y:S07]  /*111e0*/  IADD3 R198, PT, PT, R198, -0x1, RZ ;  /* 0xffffffffc6c67810 */ /* 0x000fee0007ffe0ff */
[----:B------:R-:W-:Y:S01]  /*111f0*/  MUFU.EX2 R44, R44 ;  /* 0x0000002c002c7308 */ /* 0x000fe20000000800 */
[----:B------:R-:W-:Y:S01]  /*11200*/  FADD.FTZ R125, R125, R134 ;  /* 0x000000867d7d7221 */ /* 0x000fe20000010000 */
[C---:B------:R-:W-:Y:S08]  /*11210*/  HMMA.16816.F32 R76, R96.reuse, R116, R76 ;  /* 0x00000074604c723c */ /* 0x040ff0000000184c */
[----:B------:R1:W-:Y:S01]  /*11220*/  MUFU.EX2 R117, R12 ;  /* 0x0000000c00757308 */ /* 0x0003e20000000800 */
[----:B------:R-:W-:Y:S01]  /*11230*/  FFMA.FTZ R116, R13, R3, -R120 ;  /* 0x000000030d747223 */ /* 0x000fe20000010878 */
[----:B------:R-:W-:Y:S01]  /*11240*/  FMUL.FTZ R13, R104, R89 ;  /* 0x00000059680d7220 */ /* 0x000fe20000410000 */
[----:B------:R-:W-:Y:S07]  /*11250*/  FADD.FTZ R124, R124, R125 ;  /* 0x0000007d7c7c7221 */ /* 0x000fee0000010000 */
[----:B------:R-:W-:Y:S01]  /*11260*/  MUFU.EX2 R45, R45 ;  /* 0x0000002d002d7308 */ /* 0x000fe20000000800 */
[----:B------:R-:W-:Y:S01]  /*11270*/  FADD.FTZ R107, R107, R126 ;  /* 0x0000007e6b6b7221 */ /* 0x000fe20000010000 */
[C---:B------:R-:W-:Y:S08]  /*11280*/  HMMA.16816.F32 R80, R96.reuse, R118, R80 ;  /* 0x000000766050723c */ /* 0x040ff00000001850 */
[----:B------:R-:W3:Y:S01]  /*11290*/  MUFU.EX2 R116, R116 ;  /* 0x0000007400747308 */ /* 0x000ee20000000800 */
[-CC-:B------:R-:W-:Y:S01]  /*112a0*/  FFMA.FTZ R119, R16, R3.reuse, -R120.reuse ;  /* 0x0000000310777223 */ /* 0x180fe20000010878 */
[----:B------:R-:W-:Y:S01]  /*112b0*/  FFMA.FTZ R118, R17, R3, -R120 ;  /* 0x0000000311767223 */ /* 0x000fe20000010878 */
[C---:B------:R-:W-:Y:S01]  /*112c0*/  FMUL.FTZ R16, R104.reuse, R84 ;  /* 0x0000005468107220 */ /* 0x040fe20000410000 */
[C---:B------:R-:W-:Y:S01]  /*112d0*/  FMUL.FTZ R17, R104.reuse, R85 ;  /* 0x0000005568117220 */ /* 0x040fe20000410000 */
[----:B------:R-:W-:Y:S01]  /*112e0*/  F2FP.F16.F32.PACK_AB R85, R129, R128 ;  /* 0x000000808155723e */ /* 0x000fe200000000ff */
[----:B-1----:R-:W-:Y:S04]  /*112f0*/  FMUL.FTZ R12, R104, R88 ;  /* 0x00000058680c7220 */ /* 0x002fe80000410000 */
[----:B------:R-:W-:Y:S01]  /*11300*/  MUFU.EX2 R119, R119 ;  /* 0x0000007700777308 */ /* 0x000fe20000000800 */
[----:B------:R-:W1:Y:S01]  /*11310*/  LDSM.16.MT88.4 R88, [R166+0x6800] ;  /* 0x00680000a658783b */ /* 0x000e620000004200 */
[----:B------:R-:W-:Y:S01]  /*11320*/  FADD.FTZ R121, R121, R124 ;  /* 0x0000007c79797221 */ /* 0x000fe20000010000 */
[----:B------:R-:W-:Y:S07]  /*11330*/  FADD.FTZ R122, R122, R107 ;  /* 0x0000006b7a7a7221 */ /* 0x000fee0000010000 */
[----:B------:R-:W5:Y:S01]  /*11340*/  MUFU.EX2 R118, R118 ;  /* 0x0000007600767308 */ /* 0x000f620000000800 */
[----:B------:R-:W-:Y:S01]  /*11350*/  MOV R107, R0 ;  /* 0x00000000006b7202 */ /* 0x000fe20000000f00 */
[C---:B--2---:R-:W-:Y:S08]  /*11360*/  HMMA.16816.F32 R12, R96.reuse, R92, R12 ;  /* 0x0000005c600c723c */ /* 0x044ff0000000180c */
[----:B------:R-:W-:Y:S01]  /*11370*/  MUFU.EX2 R49, R49 ;  /* 0x0000003100317308 */ /* 0x000fe20000000800 */
[C---:B---3--:R-:W-:Y:S01]  /*11380*/  F2FP.F16.F32.PACK_AB R84, R116.reuse, R117 ;  /* 0x000000757454723e */ /* 0x048fe200000000ff */
[----:B------:R-:W-:Y:S01]  /*11390*/  FADD.FTZ R117, R117, R122 ;  /* 0x0000007a75757221 */ /* 0x000fe20000010000 */
[----:B------:R-:W-:Y:S01]  /*113a0*/  MOV R105, R2 ;  /* 0x0000000200697202 */ /* 0x000fe20000000f00 */
[----:B------:R-:W-:Y:S01]  /*113b0*/  HMMA.16816.F32 R16, R96, R94, R16 ;  /* 0x0000005e6010723c */ /* 0x000fe20000001810 */
[----:B------:R-:W2:Y:S02]  /*113c0*/  LDSM.16.MT88.4 R92, [R164+0x6800] ;  /* 0x00680000a45c783b */ /* 0x000ea40000004200 */
[----:B------:R-:W-:Y:S01]  /*113d0*/  FADD.FTZ R116, R116, R117 ;  /* 0x0000007574747221 */ /* 0x000fe20000010000 */
[----:B-----5:R-:W-:Y:S03]  /*113e0*/  F2FP.F16.F32.PACK_AB R86, R118, R119 ;  /* 0x000000777656723e */ /* 0x020fe600000000ff */
[----:B------:R-:W-:Y:S02]  /*113f0*/  FADD.FTZ R119, R119, R116 ;  /* 0x0000007477777221 */ /* 0x000fe40000010000 */
[----:B------:R-:W3:Y:S02]  /*11400*/  LDSM.16.MT88.4 R96, [R170+0x7000] ;  /* 0x00700000aa60783b */ /* 0x000ee40000004200 */
[C---:B----4-:R-:W-:Y:S05]  /*11410*/  HMMA.16816.F32 R4, R84.reuse, R108, R4 ;  /* 0x0000006c5404723c */ /* 0x050fea0000001804 */
[-CC-:B------:R-:W-:Y:S01]  /*11420*/  FFMA.FTZ R108, R20, R3.reuse, -R120.reuse ;  /* 0x00000003146c7223 */ /* 0x180fe20000010878 */
[-CC-:B------:R-:W-:Y:S01]  /*11430*/  FFMA.FTZ R20, R24, R3.reuse, -R120.reuse ;  /* 0x0000000318147223 */ /* 0x180fe20000010878 */
[-CC-:B------:R-:W-:Y:S01]  /*11440*/  FFMA.FTZ R109, R21, R3.reuse, -R120.reuse ;  /* 0x00000003156d7223 */ /* 0x180fe20000010878 */
[C---:B------:R-:W-:Y:S03]  /*11450*/  HMMA.16816.F32 R8, R84.reuse, R110, R8 ;  /* 0x0000006e5408723c */ /* 0x040fe60000001808 */
[-C--:B------:R-:W-:Y:S01]  /*11460*/  FFMA.FTZ R110, R25, R3.reuse, -R120 ;  /* 0x00000003196e7223 */ /* 0x080fe20000010878 */
[-CC-:B------:R-:W-:Y:S01]  /*11470*/  FFMA.FTZ R111, R23, R3.reuse, -R106.reuse ;  /* 0x00000003176f7223 */ /* 0x180fe2000001086a */
[----:B------:R-:W-:Y:S01]  /*11480*/  MUFU.EX2 R108, R108 ;  /* 0x0000006c006c7308 */ /* 0x000fe20000000800 */
[----:B------:R-:W-:Y:S02]  /*11490*/  FADD.FTZ R119, R118, R119 ;  /* 0x0000007776777221 */ /* 0x000fe40000010000 */
[C---:B-1----:R-:W-:Y:S07]  /*114a0*/  HMMA.16816.F32 R68, R84.reuse, R88, R68 ;  /* 0x000000585444723c */ /* 0x042fee0000001844 */
[----:B------:R-:W-:Y:S10]  /*114b0*/  MUFU.EX2 R109, R109 ;  /* 0x0000006d006d7308 */ /* 0x000ff40000000800 */
[----:B------:R-:W1:Y:S01]  /*114c0*/  MUFU.EX2 R111, R111 ;  /* 0x0000006f006f7308 */ /* 0x000e620000000800 */
[C---:B------:R-:W-:Y:S01]  /*114d0*/  HMMA.16816.F32 R72, R84.reuse, R90, R72 ;  /* 0x0000005a5448723c */ /* 0x040fe20000001848 */
[----:B------:R-:W4:Y:S08]  /*114e0*/  LDSM.16.MT88.4 R88, [R166+0x7000] ;  /* 0x00700000a658783b */ /* 0x000f300000004200 */
[----:B------:R-:W-:Y:S01]  /*114f0*/  MUFU.EX2 R110, R110 ;  /* 0x0000006e006e7308 */ /* 0x000fe20000000800 */
[C---:B------:R-:W-:Y:S09]  /*11500*/  HMMA.16816.F32 R76, R84.reuse, R112, R76 ;  /* 0x00000070544c723c */ /* 0x040ff2000000184c */
[----:B------:R5:W3:Y:S01]  /*11510*/  MUFU.EX2 R113, R20 ;  /* 0x0000001400717308 */ /* 0x000ae20000000800 */
[-CC-:B------:R-:W-:Y:S01]  /*11520*/  FFMA.FTZ R112, R27, R3.reuse, -R106.reuse ;  /* 0x000000031b707223 */ /* 0x180fe2000001086a */
[----:B-1----:R-:W-:Y:S01]  /*11530*/  F2FP.F16.F32.PACK_AB R21, R111, R132 ;  /* 0x000000846f15723e */ /* 0x002fe200000000ff */
[----:B------:R-:W1:Y:S01]  /*11540*/  LDSM.16.MT88.4 R24, [R165+0x7000] ;  /* 0x00700000a518783b */ /* 0x000e620000004200 */
[C---:B------:R-:W-:Y:S06]  /*11550*/  HMMA.16816.F32 R80, R84.reuse, R114, R80 ;  /* 0x000000725450723c */ /* 0x040fec0000001850 */
[----:B------:R4:W-:Y:S01]  /*11560*/  MUFU.EX2 R115, R131 ;  /* 0x0000008300737308 */ /* 0x0009e20000000800 */
[--C-:B------:R-:W-:Y:S09]  /*11570*/  FFMA.FTZ R114, R35, R3, -R106.reuse ;  /* 0x0000000323727223 */ /* 0x100ff2000001086a */
[----:B------:R-:W4:Y:S01]  /*11580*/  MUFU.EX2 R112, R112 ;  /* 0x0000007000707308 */ /* 0x000f220000000800 */
[----:B-----5:R-:W-:Y:S01]  /*11590*/  F2FP.F16.F32.PACK_AB R20, R109, R108 ;  /* 0x0000006c6d14723e */ /* 0x020fe200000000ff */
[C---:B--2---:R-:W-:Y:S08]  /*115a0*/  HMMA.16816.F32 R12, R84.reuse, R92, R12 ;  /* 0x0000005c540c723c */ /* 0x044ff0000000180c */
[----:B------:R-:W-:Y:S01]  /*115b0*/  MUFU.EX2 R114, R114 ;  /* 0x0000007200727308 */ /* 0x000fe20000000800 */
[----:B---3--:R-:W-:Y:S01]  /*115c0*/  F2FP.F16.F32.PACK_AB R22, R110, R113 ;  /* 0x000000716e16723e */ /* 0x008fe200000000ff */
[----:B------:R-:W-:Y:S01]  /*115d0*/  FADD.FTZ R108, R108, R119 ;  /* 0x000000776c6c7221 */ /* 0x000fe20000010000 */
[----:B----4-:R-:W-:Y:S01]  /*115e0*/  FFMA.FTZ R131, R31, R3, -R106 ;  /* 0x000000031f837223 */ /* 0x010fe2000001086a */
[----:B------:R-:W-:Y:S01]  /*115f0*/  HMMA.16816.F32 R16, R84, R94, R16 ;  /* 0x0000005e5410723c */ /* 0x000fe20000001810 */
[----:B------:R-:W2:Y:S02]  /*11600*/  LDSM.16.MT88.4 R84, [R164+0x7000] ;  /* 0x00700000a454783b */ /* 0x000ea40000004200 */
[----:B------:R-:W-:Y:S01]  /*11610*/  F2FP.F16.F32.PACK_AB R23, R112, R115 ;  /* 0x000000737017723e */ /* 0x000fe200000000ff */
[----:B------:R-:W-:Y:S02]  /*11620*/  FADD.FTZ R108, R109, R108 ;  /* 0x0000006c6d6c7221 */ /* 0x000fe40000010000 */
[----:B------:R-:W-:Y:S02]  /*11630*/  MUFU.EX2 R131, R131 ;  /* 0x0000008300837308 */ /* 0x000fe40000000800 */
[----:B------:R-:W-:Y:S01]  /*11640*/  FADD.FTZ R113, R113, R108 ;  /* 0x0000006c71717221 */ /* 0x000fe20000010000 */
[----:B------:R-:W-:Y:S01]  /*11650*/  LDSM.16.MT88.4 R92, [R170+0x9800] ;  /* 0x00980000aa5c783b */ /* 0x000fe20000004200 */
[C---:B------:R-:W-:Y:S05]  /*11660*/  HMMA.16816.F32 R4, R20.reuse, R96, R4 ;  /* 0x000000601404723c */ /* 0x040fea0000001804 */
[-CC-:B------:R-:W-:Y:S01]  /*11670*/  FFMA.FTZ R97, R28, R3.reuse, -R120.reuse ;  /* 0x000000031c617223 */ /* 0x180fe20000010878 */
[-CC-:B------:R-:W-:Y:S01]  /*11680*/  FFMA.FTZ R96, R32, R3.reuse, -R120.reuse ;  /* 0x0000000320607223 */ /* 0x180fe20000010878 */
[----:B------:R-:W-:Y:S01]  /*11690*/  FADD.FTZ R110, R110, R113 ;  /* 0x000000716e6e7221 */ /* 0x000fe20000010000 */
[C---:B------:R-:W-:Y:S03]  /*116a0*/  HMMA.16816.F32 R8, R20.reuse, R98, R8 ;  /* 0x000000621408723c */ /* 0x040fe60000001808 */
[-CC-:B------:R-:W-:Y:S01]  /*116b0*/  FFMA.FTZ R98, R29, R3.reuse, -R120.reuse ;  /* 0x000000031d627223 */ /* 0x180fe20000010878 */
[--C-:B------:R-:W-:Y:S01]  /*116c0*/  FFMA.FTZ R99, R33, R3, -R120.reuse ;  /* 0x0000000321637223 */ /* 0x100fe20000010878 */
[----:B------:R-:W-:Y:S01]  /*116d0*/  LDSM.16.MT88.4 R28, [R165+0x7800] ;  /* 0x00780000a51c783b */ /* 0x000fe20000004200 */
[----:B------:R-:W-:Y:S02]  /*116e0*/  MUFU.EX2 R97, R97 ;  /* 0x0000006100617308 */ /* 0x000fe40000000800 */
[C---:B------:R-:W-:Y:S08]  /*116f0*/  HMMA.16816.F32 R68, R20.reuse, R88, R68 ;  /* 0x000000581444723c */ /* 0x040ff00000001844 */
[----:B------:R-:W3:Y:S01]  /*11700*/  MUFU.EX2 R98, R98 ;  /* 0x0000006200627308 */ /* 0x000ee20000000800 */
[----:B------:R-:W-:Y:S09]  /*11710*/  LDSM.16.MT88.4 R32, [R164+0x7800] ;  /* 0x00780000a420783b */ /* 0x000ff20000004200 */
[----:B------:R-:W-:Y:S01]  /*11720*/  MUFU.EX2 R99, R99 ;  /* 0x0000006300637308 */ /* 0x000fe20000000800 */
[C---:B------:R-:W-:Y:S09]  /*11730*/  HMMA.16816.F32 R72, R20.reuse, R90, R72 ;  /* 0x0000005a1448723c */ /* 0x040ff20000001848 */
[----:B------:R-:W4:Y:S01]  /*11740*/  MUFU.EX2 R96, R96 ;  /* 0x0000006000607308 */ /* 0x000f220000000800 */
[----:B------:R-:W5:Y:S01]  /*11750*/  LDSM.16.MT88.4 R88, [R170+0x7800] ;  /* 0x00780000aa58783b */ /* 0x000f620000004200 */
[C---:B-1----:R-:W-:Y:S08]  /*11760*/  HMMA.16816.F32 R76, R20.reuse, R24, R76 ;  /* 0x00000018144c723c */ /* 0x042ff0000000184c */
[C---:B------:R-:W-:Y:S01]  /*11770*/  HMMA.16816.F32 R80, R20.reuse, R26, R80 ;  /* 0x0000001a1450723c */ /* 0x040fe20000001850 */
[----:B------:R-:W1:Y:S07]  /*11780*/  LDSM.16.MT88.4 R24, [R166+0x7800] ;  /* 0x00780000a618783b */ /* 0x000e6e0000004200 */
[C---:B--2---:R-:W-:Y:S08]  /*11790*/  HMMA.16816.F32 R12, R20.reuse, R84, R12 ;  /* 0x00000054140c723c */ /* 0x044ff0000000180c */
[----:B------:R-:W-:Y:S01]  /*117a0*/  HMMA.16816.F32 R16, R20, R86, R16 ;  /* 0x000000561410723c */ /* 0x000fe20000001810 */
[----:B------:R-:W-:Y:S02]  /*117b0*/  LDSM.16.MT88.4 R84, [R166+0x8000] ;  /* 0x00800000a654783b */ /* 0x000fe40000004200 */
[----:B---3--:R-:W-:Y:S02]  /*117c0*/  F2FP.F16.F32.PACK_AB R20, R98, R97 ;  /* 0x000000616214723e */ /* 0x008fe400000000ff */
[----:B------:R-:W-:Y:S02]  /*117d0*/  F2FP.F16.F32.PACK_AB R21, R131, R136 ;  /* 0x000000888315723e */ /* 0x000fe400000000ff */
[----:B----4-:R-:W-:Y:S02]  /*117e0*/  F2FP.F16.F32.PACK_AB R22, R99, R96 ;  /* 0x000000606316723e */ /* 0x010fe400000000ff */
[----:B------:R-:W-:Y:S07]  /*117f0*/  F2FP.F16.F32.PACK_AB R23, R114, R133 ;  /* 0x000000857217723e */ /* 0x000fee00000000ff */
[C---:B-----5:R-:W-:Y:S03]  /*11800*/  HMMA.16816.F32 R4, R20.reuse, R88, R4 ;  /* 0x000000581404723c */ /* 0x060fe60000001804 */
[-CC-:B------:R-:W-:Y:S01]  /*11810*/  FFMA.FTZ R89, R37, R3.reuse, -R120.reuse ;  /* 0x0000000325597223 */ /* 0x180fe20000010878 */
[-C--:B------:R-:W-:Y:S01]  /*11820*/  FFMA.FTZ R88, R36, R3.reuse, -R120 ;  /* 0x0000000324587223 */ /* 0x080fe20000010878 */
[-CC-:B------:R-:W-:Y:S01]  /*11830*/  FFMA.FTZ R36, R42, R3.reuse, -R106.reuse ;  /* 0x000000032a247223 */ /* 0x180fe2000001086a */
[-CC-:B------:R-:W-:Y:S02]  /*11840*/  FFMA.FTZ R42, R43, R3.reuse, -R106.reuse ;  /* 0x000000032b2a7223 */ /* 0x180fe4000001086a */
[C---:B------:R-:W-:Y:S01]  /*11850*/  HMMA.16816.F32 R8, R20.reuse, R90, R8 ;  /* 0x0000005a1408723c */ /* 0x040fe20000001808 */
[----:B------:R2:W-:Y:S02]  /*11860*/  MUFU.EX2 R43, R36 ;  /* 0x00000024002b7308 */ /* 0x0005e40000000800 */
[-CC-:B------:R-:W-:Y:S01]  /*11870*/  FFMA.FTZ R90, R38, R3.reuse, -R106.reuse ;  /* 0x00000003265a7223 */ /* 0x180fe2000001086a */
[--C-:B------:R-:W-:Y:S07]  /*11880*/  FFMA.FTZ R91, R39, R3, -R106.reuse ;  /* 0x00000003275b7223 */ /* 0x100fee000001086a */
[----:B------:R-:W-:Y:S01]  /*11890*/  MUFU.EX2 R88, R88 ;  /* 0x0000005800587308 */ /* 0x000fe20000000800 */
[C---:B-1----:R-:W-:Y:S09]  /*118a0*/  HMMA.16816.F32 R68, R20.reuse, R24, R68 ;  /* 0x000000181444723c */ /* 0x042ff20000001844 */
[----:B------:R-:W1:Y:S10]  /*118b0*/  MUFU.EX2 R89, R89 ;  /* 0x0000005900597308 */ /* 0x000e740000000800 */
[----:B------:R-:W-:Y:S01]  /*118c0*/  MUFU.EX2 R90, R90 ;  /* 0x0000005a005a7308 */ /* 0x000fe20000000800 */
[----:B--2---:R-:W-:Y:S01]  /*118d0*/  LDSM.16.MT88.4 R36, [R166+0x8800] ;  /* 0x00880000a624783b */ /* 0x004fe20000004200 */
[C---:B------:R-:W-:Y:S08]  /*118e0*/  HMMA.16816.F32 R72, R20.reuse, R26, R72 ;  /* 0x0000001a1448723c */ /* 0x040ff00000001848 */
[----:B------:R-:W2:Y:S10]  /*118f0*/  MUFU.EX2 R91, R91 ;  /* 0x0000005b005b7308 */ /* 0x000eb40000000800 */
[----:B------:R-:W3:Y:S01]  /*11900*/  MUFU.EX2 R42, R42 ;  /* 0x0000002a002a7308 */ /* 0x000ee20000000800 */
[----:B------:R-:W4:Y:S01]  /*11910*/  LDSM.16.MT88.4 R24, [R170+0x8000] ;  /* 0x00800000aa18783b */ /* 0x000f220000004200 */
[C---:B------:R-:W-:Y:S08]  /*11920*/  HMMA.16816.F32 R76, R20.reuse, R28, R76 ;  /* 0x0000001c144c723c */ /* 0x040ff0000000184c */
[C---:B------:R-:W-:Y:S01]  /*11930*/  HMMA.16816.F32 R80, R20.reuse, R30, R80 ;  /* 0x0000001e1450723c */ /* 0x040fe20000001850 */
[----:B------:R-:W5:Y:S07]  /*11940*/  LDSM.16.MT88.4 R28, [R165+0x8000] ;  /* 0x00800000a51c783b */ /* 0x000f6e0000004200 */
[C---:B------:R-:W-:Y:S08]  /*11950*/  HMMA.16816.F32 R12, R20.reuse, R32, R12 ;  /* 0x00000020140c723c */ /* 0x040ff0000000180c */
[----:B------:R-:W-:Y:S01]  /*11960*/  HMMA.16816.F32 R16, R20, R34, R16 ;  /* 0x000000221410723c */ /* 0x000fe20000001810 */
[----:B------:R-:W5:Y:S02]  /*11970*/  LDSM.16.MT88.4 R32, [R164+0x8000] ;  /* 0x00800000a420783b */ /* 0x000f640000004200 */
[----:B-1----:R-:W-:Y:S02]  /*11980*/  F2FP.F16.F32.PACK_AB R20, R89, R88 ;  /* 0x000000585914723e */ /* 0x002fe400000000ff */
[----:B--2---:R-:W-:Y:S02]  /*11990*/  F2FP.F16.F32.PACK_AB R21, R91, R90 ;  /* 0x0000005a5b15723e */ /* 0x004fe400000000ff */
[----:B------:R-:W-:Y:S02]  /*119a0*/  F2FP.F16.F32.PACK_AB R22, R41, R40 ;  /* 0x000000282916723e */ /* 0x000fe400000000ff */
[----:B---3--:R-:W-:Y:S07]  /*119b0*/  F2FP.F16.F32.PACK_AB R23, R42, R43 ;  /* 0x0000002b2a17723e */ /* 0x008fee00000000ff */
[C---:B----4-:R-:W-:Y:S08]  /*119c0*/  HMMA.16816.F32 R4, R20.reuse, R24, R4 ;  /* 0x000000181404723c */ /* 0x050ff00000001804 */
[C---:B------:R-:W-:Y:S01]  /*119d0*/  HMMA.16816.F32 R8, R20.reuse, R26, R8 ;  /* 0x0000001a1408723c */ /* 0x040fe20000001808 */
[----:B------:R-:W1:Y:S07]  /*119e0*/  LDSM.16.MT88.4 R24, [R170+0x8800] ;  /* 0x00880000aa18783b */ /* 0x000e6e0000004200 */
[C---:B------:R-:W-:Y:S03]  /*119f0*/  HMMA.16816.F32 R68, R20.reuse, R84, R68 ;  /* 0x000000541444723c */ /* 0x040fe60000001844 */
[-CC-:B------:R-:W-:Y:S01]  /*11a00*/  FFMA.FTZ R84, R46, R3.reuse, -R106.reuse ;  /* 0x000000032e547223 */ /* 0x180fe2000001086a */
[-C--:B------:R-:W-:Y:S01]  /*11a10*/  FFMA.FTZ R85, R50, R3.reuse, -R106 ;  /* 0x0000000332557223 */ /* 0x080fe2000001086a */
[-C--:B------:R-:W-:Y:S01]  /*11a20*/  FFMA.FTZ R46, R48, R3.reuse, -R120 ;  /* 0x00000003302e7223 */ /* 0x080fe20000010878 */
[-CC-:B------:R-:W-:Y:S02]  /*11a30*/  FFMA.FTZ R50, R51, R3.reuse, -R106.reuse ;  /* 0x0000000333327223 */ /* 0x180fe4000001086a */
[C---:B------:R-:W-:Y:S01]  /*11a40*/  HMMA.16816.F32 R72, R20.reuse, R86, R72 ;  /* 0x000000561448723c */ /* 0x040fe20000001848 */
[----:B------:R-:W-:Y:S02]  /*11a50*/  MUFU.EX2 R51, R85 ;  /* 0x0000005500337308 */ /* 0x000fe40000000800 */
[----:B------:R-:W-:Y:S08]  /*11a60*/  FFMA.FTZ R86, R47, R3, -R106 ;  /* 0x000000032f567223 */ /* 0x000ff0000001086a */
[----:B------:R-:W-:Y:S01]  /*11a70*/  MUFU.EX2 R47, R84 ;  /* 0x00000054002f7308 */ /* 0x000fe20000000800 */
[C---:B-----5:R-:W-:Y:S09]  /*11a80*/  HMMA.16816.F32 R76, R20.reuse, R28, R76 ;  /* 0x0000001c144c723c */ /* 0x060ff2000000184c */
[----:B------:R-:W2:Y:S10]  /*11a90*/  MUFU.EX2 R48, R86 ;  /* 0x0000005600307308 */ /* 0x000eb40000000800 */
[----:B------:R-:W3:Y:S01]  /*11aa0*/  MUFU.EX2 R46, R46 ;  /* 0x0000002e002e7308 */ /* 0x000ee20000000800 */
[C---:B------:R-:W-:Y:S09]  /*11ab0*/  HMMA.16816.F32 R80, R20.reuse, R30, R80 ;  /* 0x0000001e1450723c */ /* 0x040ff20000001850 */
[----:B------:R-:W4:Y:S01]  /*11ac0*/  MUFU.EX2 R50, R50 ;  /* 0x0000003200327308 */ /* 0x000f220000000800 */
[----:B------:R-:W5:Y:S01]  /*11ad0*/  LDSM.16.MT88.4 R28, [R165+0x8800] ;  /* 0x00880000a51c783b */ /* 0x000f620000004200 */
[C---:B------:R-:W-:Y:S08]  /*11ae0*/  HMMA.16816.F32 R12, R20.reuse, R32, R12 ;  /* 0x00000020140c723c */ /* 0x040ff0000000180c */
[----:B------:R-:W-:Y:S01]  /*11af0*/  HMMA.16816.F32 R16, R20, R34, R16 ;  /* 0x000000221410723c */ /* 0x000fe20000001810 */
[----:B------:R-:W5:Y:S02]  /*11b00*/  LDSM.16.MT88.4 R32, [R164+0x8800] ;  /* 0x00880000a420783b */ /* 0x000f640000004200 */
[----:B------:R-:W-:Y:S02]  /*11b10*/  F2FP.F16.F32.PACK_AB R20, R45, R44 ;  /* 0x0000002c2d14723e */ /* 0x000fe400000000ff */
[----:B--2---:R-:W-:Y:S02]  /*11b20*/  F2FP.F16.F32.PACK_AB R21, R48, R47 ;  /* 0x0000002f3015723e */ /* 0x004fe400000000ff */
[----:B---3--:R-:W-:Y:S02]  /*11b30*/  F2FP.F16.F32.PACK_AB R22, R49, R46 ;  /* 0x0000002e3116723e */ /* 0x008fe400000000ff */
[----:B----4-:R-:W-:Y:S07]  /*11b40*/  F2FP.F16.F32.PACK_AB R23, R50, R51 ;  /* 0x000000333217723e */ /* 0x010fee00000000ff */
[C---:B-1----:R-:W-:Y:S08]  /*11b50*/  HMMA.16816.F32 R4, R20.reuse, R24, R4 ;  /* 0x000000181404723c */ /* 0x042ff00000001804 */
[C---:B------:R-:W-:Y:S01]  /*11b60*/  HMMA.16816.F32 R8, R20.reuse, R26, R8 ;  /* 0x0000001a1408723c */ /* 0x040fe20000001808 */
[----:B------:R-:W1:Y:S07]  /*11b70*/  LDSM.16.MT88.4 R24, [R170+0x9000] ;  /* 0x00900000aa18783b */ /* 0x000e6e0000004200 */
[C---:B------:R-:W-:Y:S03]  /*11b80*/  HMMA.16816.F32 R68, R20.reuse, R36, R68 ;  /* 0x000000241444723c */ /* 0x040fe60000001844 */
[-CC-:B------:R-:W-:Y:S01]  /*11b90*/  FFMA.FTZ R37, R53, R3.reuse, -R120.reuse ;  /* 0x0000000335257223 */ /* 0x180fe20000010878 */
[-C--:B------:R-:W-:Y:S01]  /*11ba0*/  FFMA.FTZ R36, R52, R3.reuse, -R120 ;  /* 0x0000000334247223 */ /* 0x080fe20000010878 */
[-CC-:B------:R-:W-:Y:S01]  /*11bb0*/  FFMA.FTZ R53, R55, R3.reuse, -R106.reuse ;  /* 0x0000000337357223 */ /* 0x180fe2000001086a */
[-CC-:B------:R-:W-:Y:S01]  /*11bc0*/  FFMA.FTZ R55, R58, R3.reuse, -R106.reuse ;  /* 0x000000033a377223 */ /* 0x180fe2000001086a */
[-CC-:B------:R-:W-:Y:S01]  /*11bd0*/  FFMA.FTZ R52, R59, R3.reuse, -R106.reuse ;  /* 0x000000033b347223 */ /* 0x180fe2000001086a */
[C---:B------:R-:W-:Y:S01]  /*11be0*/  HMMA.16816.F32 R72, R20.reuse, R38, R72 ;  /* 0x000000261448723c */ /* 0x040fe20000001848 */
[----:B------:R-:W-:Y:S02]  /*11bf0*/  MUFU.EX2 R37, R37 ;  /* 0x0000002500257308 */ /* 0x000fe40000000800 */
[-C--:B------:R-:W-:Y:S01]  /*11c00*/  FFMA.FTZ R38, R54, R3.reuse, -R106 ;  /* 0x0000000336267223 */ /* 0x080fe2000001086a */
[-CC-:B------:R-:W-:Y:S07]  /*11c10*/  FFMA.FTZ R39, R56, R3.reuse, -R120.reuse ;  /* 0x0000000338277223 */ /* 0x180fee0000010878 */
[----:B------:R-:W2:Y:S01]  /*11c20*/  MUFU.EX2 R36, R36 ;  /* 0x0000002400247308 */ /* 0x000ea20000000800 */
[-C--:B------:R-:W-:Y:S01]  /*11c30*/  FFMA.FTZ R54, R57, R3.reuse, -R120 ;  /* 0x0000000339367223 */ /* 0x080fe20000010878 */
[-C--:B------:R-:W-:Y:S01]  /*11c40*/  FFMA.FTZ R58, R62, R3.reuse, -R106 ;  /* 0x000000033e3a7223 */ /* 0x080fe2000001086a */
[C---:B-----5:R-:W-:Y:S07]  /*11c50*/  HMMA.16816.F32 R76, R20.reuse, R28, R76 ;  /* 0x0000001c144c723c */ /* 0x060fee000000184c */
[----:B------:R-:W-:Y:S01]  /*11c60*/  MUFU.EX2 R38, R38 ;  /* 0x0000002600267308 */ /* 0x000fe20000000800 */
[-CC-:B------:R-:W-:Y:S01]  /*11c70*/  FFMA.FTZ R57, R61, R3.reuse, -R120.reuse ;  /* 0x000000033d397223 */ /* 0x180fe20000010878 */
[----:B------:R-:W-:Y:S08]  /*11c80*/  FFMA.FTZ R120, R65, R3, -R120 ;  /* 0x0000000341787223 */ /* 0x000ff00000010878 */
[----:B------:R-:W3:Y:S01]  /*11c90*/  MUFU.EX2 R53, R53 ;  /* 0x0000003500357308 */ /* 0x000ee20000000800 */
[----:B------:R-:W-:Y:S01]  /*11ca0*/  FADD.FTZ R56, R128, R121 ;  /* 0x0000007980387221 */ /* 0x000fe20000010000 */
[C---:B------:R-:W-:Y:S01]  /*11cb0*/  HMMA.16816.F32 R80, R20.reuse, R30, R80 ;  /* 0x0000001e1450723c */ /* 0x040fe20000001850 */
[----:B------:R-:W4:Y:S07]  /*11cc0*/  LDSM.16.MT88.4 R28, [R166+0x9000] ;  /* 0x00900000a61c783b */ /* 0x000f2e0000004200 */
[----:B------:R-:W-:Y:S01]  /*11cd0*/  MUFU.EX2 R39, R39 ;  /* 0x0000002700277308 */ /* 0x000fe20000000800 */
[----:B------:R-:W-:Y:S09]  /*11ce0*/  FADD.FTZ R56, R129, R56 ;  /* 0x0000003881387221 */ /* 0x000ff20000010000 */
[----:B------:R-:W5:Y:S01]  /*11cf0*/  MUFU.EX2 R54, R54 ;  /* 0x0000003600367308 */ /* 0x000f620000000800 */
[----:B------:R-:W-:Y:S01]  /*11d00*/  FADD.FTZ R59, R127, R56 ;  /* 0x000000387f3b7221 */ /* 0x000fe20000010000 */
[C---:B------:R-:W-:Y:S08]  /*11d10*/  HMMA.16816.F32 R12, R20.reuse, R32, R12 ;  /* 0x00000020140c723c */ /* 0x040ff0000000180c */
[----:B------:R-:W-:Y:S01]  /*11d20*/  MUFU.EX2 R55, R55 ;  /* 0x0000003700377308 */ /* 0x000fe20000000800 */
[----:B------:R-:W-:Y:S09]  /*11d30*/  FADD.FTZ R59, R130, R59 ;  /* 0x0000003b823b7221 */ /* 0x000ff20000010000 */
[----:B------:R-:W1:Y:S01]  /*11d40*/  MUFU.EX2 R52, R52 ;  /* 0x0000003400347308 */ /* 0x000e620000000800 */
[----:B------:R-:W-:Y:S01]  /*11d50*/  FADD.FTZ R132, R132, R59 ;  /* 0x0000003b84847221 */ /* 0x000fe20000010000 */
[----:B------:R-:W-:Y:S01]  /*11d60*/  HMMA.16816.F32 R16, R20, R34, R16 ;  /* 0x000000221410723c */ /* 0x000fe20000001810 */
[----:B------:R-:W4:Y:S07]  /*11d70*/  LDSM.16.MT88.4 R32, [R165+0x9000] ;  /* 0x00900000a520783b */ /* 0x000f2e0000004200 */
[----:B------:R-:W-:Y:S01]  /*11d80*/  MUFU.EX2 R56, R60 ;  /* 0x0000003c00387308 */ /* 0x000fe20000000800 */
[----:B--2---:R-:W-:Y:S01]  /*11d90*/  F2FP.F16.F32.PACK_AB R20, R37, R36 ;  /* 0x000000242514723e */ /* 0x004fe200000000ff */
[----:B------:R-:W-:Y:S01]  /*11da0*/  FADD.FTZ R132, R111, R132 ;  /* 0x000000846f847221 */ /* 0x000fe20000010000 */
[----:B---3--:R-:W-:Y:S07]  /*11db0*/  F2FP.F16.F32.PACK_AB R21, R53, R38 ;  /* 0x000000263515723e */ /* 0x008fee00000000ff */
[----:B------:R-:W2:Y:S01]  /*11dc0*/  MUFU.EX2 R57, R57 ;  /* 0x0000003900397308 */ /* 0x000ea20000000800 */
[----:B-----5:R-:W-:Y:S01]  /*11dd0*/  F2FP.F16.F32.PACK_AB R22, R54, R39 ;  /* 0x000000273616723e */ /* 0x020fe200000000ff */
        /* <DEDUP_REMOVED lines=14> */
[C---:B----4-:R-:W-:Y:S03]  /*11ec0*/  HMMA.16816.F32 R68, R20.reuse, R28, R68 ;  /* 0x0000001c1444723c */ /* 0x050fe60000001844 */
[----:B------:R-:W-:Y:S05]  /*11ed0*/  FADD.FTZ R133, R114, R133 ;  /* 0x0000008572857221 */ /* 0x000fea0000010000 */
[C---:B------:R-:W-:Y:S01]  /*11ee0*/  HMMA.16816.F32 R72, R20.reuse, R30, R72 ;  /* 0x0000001e1448723c */ /* 0x040fe20000001848 */
[----:B------:R-:W1:Y:S07]  /*11ef0*/  LDSM.16.MT88.4 R28, [R166+0x9800] ;  /* 0x00980000a61c783b */ /* 0x000e6e0000004200 */
[C---:B------:R-:W-:Y:S01]  /*11f00*/  HMMA.16816.F32 R76, R20.reuse, R32, R76 ;  /* 0x00000020144c723c */ /* 0x040fe2000000184c */
[----:B------:R-:W3:Y:S02]  /*11f10*/  MUFU.EX2 R32, R64 ;  /* 0x0000004000207308 */ /* 0x000ee40000000800 */
[-CC-:B------:R-:W-:Y:S01]  /*11f20*/  FFMA.FTZ R33, R66, R3.reuse, -R106.reuse ;  /* 0x0000000342217223 */ /* 0x180fe2000001086a */
[----:B------:R-:W-:Y:S04]  /*11f30*/  FFMA.FTZ R106, R67, R3, -R106 ;  /* 0x00000003436a7223 */ /* 0x000fe8000001086a */
[C---:B------:R-:W-:Y:S03]  /*11f40*/  HMMA.16816.F32 R80, R20.reuse, R34, R80 ;  /* 0x000000221450723c */ /* 0x040fe60000001850 */
[----:B------:R-:W-:Y:S10]  /*11f50*/  MUFU.EX2 R33, R33 ;  /* 0x0000002100217308 */ /* 0x000ff40000000800 */
[----:B------:R-:W4:Y:S01]  /*11f60*/  MUFU.EX2 R106, R106 ;  /* 0x0000006a006a7308 */ /* 0x000f220000000800 */
[----:B---3--:R-:W-:Y:S01]  /*11f70*/  F2FP.F16.F32.PACK_AB R86, R199, R32 ;  /* 0x00000020c756723e */ /* 0x008fe200000000ff */
[C---:B--2---:R-:W-:Y:S03]  /*11f80*/  HMMA.16816.F32 R12, R20.reuse, R24, R12 ;  /* 0x00000018140c723c */ /* 0x044fe6000000180c */
[----:B------:R-:W-:Y:S01]  /*11f90*/  FADD.FTZ R25, R97, R110 ;  /* 0x0000006e61197221 */ /* 0x000fe20000010000 */
[----:B------:R-:W-:Y:S03]  /*11fa0*/  FADD.FTZ R24, R90, R133 ;  /* 0x000000855a187221 */ /* 0x000fe60000010000 */
[----:B------:R-:W-:Y:S01]  /*11fb0*/  FADD.FTZ R25, R98, R25 ;  /* 0x0000001962197221 */ /* 0x000fe20000010000 */
[----:B------:R-:W-:Y:S01]  /*11fc0*/  HMMA.16816.F32 R16, R20, R26, R16 ;  /* 0x0000001a1410723c */ /* 0x000fe20000001810 */
[----:B------:R-:W2:Y:S02]  /*11fd0*/  LDSM.16.MT88.4 R20, [R165+0x9800] ;  /* 0x00980000a514783b */ /* 0x000ea40000004200 */
[----:B----4-:R-:W-:Y:S01]  /*11fe0*/  F2FP.F16.F32.PACK_AB R87, R106, R33 ;  /* 0x000000216a57723e */ /* 0x010fe200000000ff */
[----:B------:R-:W-:Y:S01]  /*11ff0*/  FADD.FTZ R96, R96, R25 ;  /* 0x0000001960607221 */ /* 0x000fe20000010000 */
[----:B------:R-:W-:Y:S03]  /*12000*/  FADD.FTZ R24, R91, R24 ;  /* 0x000000185b187221 */ /* 0x000fe60000010000 */
[----:B------:R-:W-:Y:S01]  /*12010*/  FADD.FTZ R25, R99, R96 ;  /* 0x0000006063197221 */ /* 0x000fe20000010000 */
        /* <DEDUP_REMOVED lines=40> */
.L_x_9395:
[----:B------:R1:W5:Y:S01]  /*122a0*/  LD.E R5, desc[UR4][R102.64+0xd8] ;  /* 0x0000d80466057980 */ /* 0x000362000c101900 */
[----:B------:R-:W-:Y:S01]  /*122b0*/  UMOV UR7, 0xffffffff ;  /* 0xffffffff00077882 */ /* 0x000fe20000000000 */
[----:B------:R-:W2:Y:S02]  /*122c0*/  S2R R3, SR_TID.X ;  /* 0x0000000000037919 */ /* 0x000ea40000002100 */
[----:B------:R-:W-:Y:S05]  /*122d0*/  BRA.DIV UR7, `(.L_x_9403) ;  /* 0x0000000e079c7947 */ /* 0x000fea000b800000 */
[----:B------:R-:W3:Y:S04]  /*122e0*/  SHFL.BFLY PT, R8, R199, 0x2, 0x1f ;  /* 0x0c401f00c7087f89 */ /* 0x000ee800000e0000 */
[----:B------:R-:W4:Y:S01]  /*122f0*/  SHFL.BFLY PT, R11, R200, 0x2, 0x1f ;  /* 0x0c401f00c80b7f89 */ /* 0x000f2200000e0000 */
[----:B---3--:R-:W-:Y:S01]  /*12300*/  FADD.FTZ R9, R8, R199 ;  /* 0x000000c708097221 */ /* 0x008fe20000010000 */
[----:B----4-:R-:W-:-:S04]  /*12310*/  FADD.FTZ R8, R11, R200 ;  /* 0x000000c80b087221 */ /* 0x010fc80000010000 */
[----:B------:R-:W3:Y:S04]  /*12320*/  SHFL.BFLY PT, R10, R9, 0x1, 0x1f ;  /* 0x0c201f00090a7f89 */ /* 0x000ee800000e0000 */
[----:B------:R4:W1:Y:S01]  /*12330*/  SHFL.BFLY PT, R11, R8, 0x1, 0x1f ;  /* 0x0c201f00080b7f89 */ /* 0x00086200000e0000 */
[----:B---3--:R-:W-:-:S07]  /*12340*/  FADD.FTZ R10, R9, R10 ;  /* 0x0000000a090a7221 */ /* 0x008fce0000010000 */
.L_x_9416:
[----:B------:R-:W4:Y:S01]  /*12350*/  MUFU.RCP R7, R10 ;  /* 0x0000000a00077308 */ /* 0x000f220000001000 */
[----:B------:R-:W3:Y:S01]  /*12360*/  S2UR UR7, SR_CgaCtaId ;  /* 0x00000000000779c3 */ /* 0x000ee20000008800 */
[----:B-1----:R-:W-:Y:S01]  /*12370*/  FADD.FTZ R9, R8, R11 ;  /* 0x0000000b08097221 */ /* 0x002fe20000010000 */
[----:B------:R-:W-:Y:S01]  /*12380*/  FSETP.NE.FTZ.AND P5, PT, R10, RZ, PT ;  /* 0x000000ff0a00720b */ /* 0x000fe20003fb5000 */
[C---:B--2---:R-:W-:Y:S01]  /*12390*/  IMAD.SHL.U32 R11, R3.reuse, 0x10, RZ ;  /* 0x00000010030b7824 */ /* 0x044fe200078e00ff */
[C---:B------:R-:W-:Y:S01]  /*123a0*/  SHF.L.U32 R6, R3.reuse, 0x1, RZ ;  /* 0x0000000103067819 */ /* 0x040fe200000006ff */
[----:B------:R-:W-:Y:S01]  /*123b0*/  UMOV UR8, 0x400 ;  /* 0x0000040000087882 */ /* 0x000fe20000000000 */
[----:B------:R-:W-:Y:S01]  /*123c0*/  SHF.L.U32 R4, R3, 0x5, RZ ;  /* 0x0000000503047819 */ /* 0x000fe200000006ff */
[----:B------:R-:W1:Y:S01]  /*123d0*/  MUFU.RCP R12, R9 ;  /* 0x00000009000c7308 */ /* 0x000e620000001000 */
[----:B------:R-:W-:Y:S02]  /*123e0*/  FSETP.NE.FTZ.AND P2, PT, R9, RZ, PT ;  /* 0x000000ff0900720b */ /* 0x000fe40003f55000 */
[----:B------:R-:W-:-:S02]  /*123f0*/  LOP3.LUT R11, R11, 0x1c0, RZ, 0xc0, !PT ;  /* 0x000001c00b0b7812 */ /* 0x000fc400078ec0ff */
[----:B------:R-:W-:Y:S02]  /*12400*/  LOP3.LUT P0, RZ, R3, 0x4, RZ, 0xc0, !PT ;  /* 0x0000000403ff7812 */ /* 0x000fe4000780c0ff */
[----:B------:R-:W-:Y:S02]  /*12410*/  LOP3.LUT R11, R11, 0x38, R6, 0xf8, !PT ;  /* 0x000000380b0b7812 */ /* 0x000fe400078ef806 */
[----:B------:R-:W-:Y:S02]  /*12420*/  R2P PR, R3, 0x18 ;  /* 0x0000001803007804 */ /* 0x000fe40000000000 */
[----:B----4-:R-:W-:Y:S02]  /*12430*/  FSEL R8, R7, 1, P5 ;  /* 0x3f80000007087808 */ /* 0x010fe40002800000 */
[----:B------:R-:W-:Y:S02]  /*12440*/  LOP3.LUT R7, R6, 0x6, RZ, 0xc0, !PT ;  /* 0x0000000606077812 */ /* 0x000fe400078ec0ff */
[----:B------:R-:W-:Y:S01]  /*12450*/  MOV R6, 0x10 ;  /* 0x0000001000067802 */ /* 0x000fe20000000f00 */
[----:B------:R-:W-:Y:S01]  /*12460*/  FMUL.FTZ R96, R8, R96 ;  /* 0x0000006008607220 */ /* 0x000fe20000410000 */
[----:B------:R-:W-:Y:S01]  /*12470*/  LOP3.LUT R4, R7, 0x7c00, R4, 0xf8, !PT ;  /* 0x00007c0007047812 */ /* 0x000fe200078ef804 */
[----:B---3--:R-:W-:Y:S01]  /*12480*/  ULEA UR7, UR7, UR8, 0x18 ;  /* 0x0000000807077291 */ /* 0x008fe2000f8ec0ff */
[----:B------:R-:W-:Y:S01]  /*12490*/  IMAD.MOV.U32 R7, RZ, RZ, 0x20 ;  /* 0x00000020ff077424 */ /* 0x000fe200078e00ff */
[----:B-1----:R-:W-:Y:S01]  /*124a0*/  FSEL R12, R12, 1, P2 ;  /* 0x3f8000000c0c7808 */ /* 0x002fe20001000000 */
[----:B------:R-:W-:Y:S01]  /*124b0*/  FMUL.FTZ R97, R8, R97 ;  /* 0x0000006108617220 */ /* 0x000fe20000410000 */
[----:B------:R-:W-:Y:S01]  /*124c0*/  LOP3.LUT R4, R4, R11, RZ, 0xfc, !PT ;  /* 0x0000000b04047212 */ /* 0x000fe200078efcff */
[C---:B------:R-:W-:Y:S01]  /*124d0*/  FMUL.FTZ R92, R8.reuse, R92 ;  /* 0x0000005c085c7220 */ /* 0x040fe20000410000 */
[----:B------:R-:W-:Y:S01]  /*124e0*/  FMUL.FTZ R93, R8, R93 ;  /* 0x0000005d085d7220 */ /* 0x000fe20000410000 */
[----:B------:R-:W-:Y:S01]  /*124f0*/  FMUL.FTZ R98, R12, R98 ;  /* 0x000000620c627220 */ /* 0x000fe20000410000 */
[----:B------:R-:W-:Y:S01]  /*12500*/  LEA R11, R4, UR7, 0x1 ;  /* 0x00000007040b7c11 */ /* 0x000fe2000f8e08ff */
[C---:B------:R-:W-:Y:S01]  /*12510*/  FMUL.FTZ R99, R12.reuse, R99 ;  /* 0x000000630c637220 */ /* 0x040fe20000410000 */
[----:B------:R-:W-:Y:S01]  /*12520*/  SEL R4, R7, 0xffffffe0, !P3 ;  /* 0xffffffe007047807 */ /* 0x000fe20005800000 */
[C---:B------:R-:W-:Y:S01]  /*12530*/  FMUL.FTZ R94, R12.reuse, R94 ;  /* 0x0000005e0c5e7220 */ /* 0x040fe20000410000 */
[----:B------:R-:W-:Y:S01]  /*12540*/  FMUL.FTZ R95, R12, R95 ;  /* 0x0000005f0c5f7220 */ /* 0x000fe20000410000 */
[C---:B------:R-:W-:Y:S01]  /*12550*/  IADD3 R15, PT, PT, R11.reuse, 0x40, RZ ;  /* 0x000000400b0f7810 */ /* 0x040fe20007ffe0ff */
[C---:B------:R-:W-:Y:S01]  /*12560*/  FMUL.FTZ R68, R8.reuse, R68 ;  /* 0x0000004408447220 */ /* 0x040fe20000410000 */
[----:B------:R-:W-:Y:S01]  /*12570*/  FMUL.FTZ R69, R8, R69 ;  /* 0x0000004508457220 */ /* 0x000fe20000410000 */
[C---:B------:R-:W-:Y:S01]  /*12580*/  FMUL.FTZ R70, R12.reuse, R70 ;  /* 0x000000460c467220 */ /* 0x040fe20000410000 */
[----:B------:R-:W-:Y:S01]  /*12590*/  FMUL.FTZ R71, R12, R71 ;  /* 0x000000470c477220 */ /* 0x000fe20000410000 */
[----:B------:R-:W-:Y:S01]  /*125a0*/  SEL R6, R6, 0xfffffff0, !P0 ;  /* 0xfffffff006067807 */ /* 0x000fe20004000000 */
[----:B------:R-:W-:-:S02]  /*125b0*/  @P4 VIADD R15, R11, 0xffffffc0 ;  /* 0xffffffc00b0f4836 */ /* 0x000fc40000000000 */
[C---:B------:R-:W-:Y:S01]  /*125c0*/  FMUL.FTZ R72, R8.reuse, R72 ;  /* 0x0000004808487220 */ /* 0x040fe20000410000 */
[----:B------:R-:W-:Y:S01]  /*125d0*/  FMUL.FTZ R73, R8, R73 ;  /* 0x0000004908497220 */ /* 0x000fe20000410000 */
[C---:B------:R-:W-:Y:S01]  /*125e0*/  FMUL.FTZ R74, R12.reuse, R74 ;  /* 0x0000004a0c4a7220 */ /* 0x040fe20000410000 */
[----:B------:R-:W-:Y:S01]  /*125f0*/  FMUL.FTZ R75, R12, R75 ;  /* 0x0000004b0c4b7220 */ /* 0x000fe20000410000 */
[----:B------:R-:W-:Y:S02]  /*12600*/  IMAD.IADD R13, R4, 0x1, R11 ;  /* 0x00000001040d7824 */ /* 0x000fe400078e020b */
[C---:B------:R-:W-:Y:S01]  /*12610*/  FMUL.FTZ R76, R8.reuse, R76 ;  /* 0x0000004c084c7220 */ /* 0x040fe20000410000 */
[----:B------:R-:W-:Y:S01]  /*12620*/  FMUL.FTZ R77, R8, R77 ;  /* 0x0000004d084d7220 */ /* 0x000fe20000410000 */
[C---:B------:R-:W-:Y:S01]  /*12630*/  FMUL.FTZ R78, R12.reuse, R78 ;  /* 0x0000004e0c4e7220 */ /* 0x040fe20000410000 */
[----:B------:R-:W-:Y:S01]  /*12640*/  FMUL.FTZ R79, R12, R79 ;  /* 0x0000004f0c4f7220 */ /* 0x000fe20000410000 */
[C---:B------:R-:W-:Y:S01]  /*12650*/  FMUL.FTZ R80, R8.reuse, R80 ;  /* 0x0000005008507220 */ /* 0x040fe20000410000 */
[----:B------:R-:W-:Y:S01]  /*12660*/  FMUL.FTZ R81, R8, R81 ;  /* 0x0000005108517220 */ /* 0x000fe20000410000 */
[C---:B------:R-:W-:Y:S01]  /*12670*/  FMUL.FTZ R82, R12.reuse, R82 ;  /* 0x000000520c527220 */ /* 0x040fe20000410000 */
[----:B------:R-:W-:Y:S01]  /*12680*/  FMUL.FTZ R83, R12, R83 ;  /* 0x000000530c537220 */ /* 0x000fe20000410000 */
[----:B------:R-:W-:Y:S01]  /*12690*/  F2FP.F16.F32.PACK_AB R96, R97, R96 ;  /* 0x000000606160723e */ /* 0x000fe200000000ff */
[C---:B------:R-:W-:Y:S01]  /*126a0*/  FMUL.FTZ R88, R8.reuse, R88 ;  /* 0x0000005808587220 */ /* 0x040fe20000410000 */
[----:B------:R-:W-:Y:S01]  /*126b0*/  F2FP.F16.F32.PACK_AB R98, R99, R98 ;  /* 0x000000626362723e */ /* 0x000fe200000000ff */
[----:B------:R-:W-:Y:S01]  /*126c0*/  FMUL.FTZ R89, R8, R89 ;  /* 0x0000005908597220 */ /* 0x000fe20000410000 */
[C---:B------:R-:W-:Y:S01]  /*126d0*/  FMUL.FTZ R90, R12.reuse, R90 ;  /* 0x0000005a0c5a7220 */ /* 0x040fe20000410000 */
[----:B------:R-:W-:Y:S01]  /*126e0*/  FMUL.FTZ R91, R12, R91 ;  /* 0x0000005b0c5b7220 */ /* 0x000fe20000410000 */
[----:B------:R-:W-:Y:S01]  /*126f0*/  F2FP.F16.F32.PACK_AB R92, R93, R92 ;  /* 0x0000005c5d5c723e */ /* 0x000fe200000000ff */
[C---:B------:R-:W-:Y:S01]  /*12700*/  FMUL.FTZ R84, R8.reuse, R84 ;  /* 0x0000005408547220 */ /* 0x040fe20000410000 */
[----:B------:R-:W-:Y:S01]  /*12710*/  F2FP.F16.F32.PACK_AB R94, R95, R94 ;  /* 0x0000005e5f5e723e */ /* 0x000fe200000000ff */
[----:B------:R-:W-:Y:S01]  /*12720*/  FMUL.FTZ R85, R8, R85 ;  /* 0x0000005508557220 */ /* 0x000fe20000410000 */
[----:B------:R-:W-:Y:S01]  /*12730*/  IADD3 R7, PT, PT, R6, R11, RZ ;  /* 0x0000000b06077210 */ /* 0x000fe20007ffe0ff */
[C---:B------:R-:W-:Y:S01]  /*12740*/  FMUL.FTZ R86, R12.reuse, R86 ;  /* 0x000000560c567220 */ /* 0x040fe20000410000 */
[----:B------:R-:W-:Y:S01]  /*12750*/  FMUL.FTZ R87, R12, R87 ;  /* 0x000000570c577220 */ /* 0x000fe20000410000 */
[----:B------:R-:W-:Y:S01]  /*12760*/  F2FP.F16.F32.PACK_AB R68, R69, R68 ;  /* 0x000000444544723e */ /* 0x000fe200000000ff */
[----:B------:R-:W-:Y:S01]  /*12770*/  STS [R11], R96 ;  /* 0x000000600b007388 */ /* 0x000fe20000000800 */
[----:B------:R-:W-:-:S02]  /*12780*/  F2FP.F16.F32.PACK_AB R70, R71, R70 ;  /* 0x000000464746723e */ /* 0x000fc400000000ff */
[----:B------:R-:W-:Y:S01]  /*12790*/  IADD3 R19, PT, PT, R4, R15, RZ ;  /* 0x0000000f04137210 */ /* 0x000fe20007ffe0ff */
[----:B------:R1:W-:Y:S01]  /*127a0*/  STS [R11+0x400], R98 ;  /* 0x000400620b007388 */ /* 0x0003e20000000800 */
        /* <DEDUP_REMOVED lines=11> */
[----:B------:R-:W-:Y:S01]  /*12860*/  STS [R13+0x400], R70 ;  /* 0x000400460d007388 */ /* 0x000fe20000000800 */
[----:B------:R-:W-:Y:S02]  /*12870*/  F2FP.F16.F32.PACK_AB R88, R89, R88 ;  /* 0x000000585958723e */ /* 0x000fe400000000ff */
[----:B------:R-:W-:Y:S01]  /*12880*/  F2FP.F16.F32.PACK_AB R90, R91, R90 ;  /* 0x0000005a5b5a723e */ /* 0x000fe200000000ff */
[----:B------:R-:W-:Y:S01]  /*12890*/  STS [R17], R72 ;  /* 0x0000004811007388 */ /* 0x000fe20000000800 */
[----:B------:R-:W-:-:S02]  /*128a0*/  F2FP.F16.F32.PACK_AB R84, R85, R84 ;  /* 0x000000545554723e */ /* 0x000fc400000000ff */
[----:B------:R-:W-:Y:S01]  /*128b0*/  F2FP.F16.F32.PACK_AB R86, R87, R86 ;  /* 0x000000565756723e */ /* 0x000fe200000000ff */
[----:B------:R-:W-:Y:S01]  /*128c0*/  STS [R17+0x400], R74 ;  /* 0x0004004a11007388 */ /* 0x000fe20000000800 */
[----:B-1----:R-:W-:-:S03]  /*128d0*/  IMAD.IADD R11, R6, 0x1, R19 ;  /* 0x00000001060b7824 */ /* 0x002fc600078e0213 */
        /* <DEDUP_REMOVED lines=8> */
[----:B------:R-:W3:Y:S04]  /*12960*/  LD.E.U8 R4, desc[UR4][R102.64+0x1c8] ;  /* 0x0001c80466047980 */ /* 0x000ee8000c101100 */
[----:B------:R-:W4:Y:S01]  /*12970*/  LD.E.64 R26, desc[UR4][R102.64+0x88] ;  /* 0x00008804661a7980 */ /* 0x000f22000c101b00 */
[----:B--2---:R-:W2:Y:S01]  /*12980*/  @P2 MUFU.LG2 R7, R9 ;  /* 0x0000000900072308 */ /* 0x004ea20000000c00 */
[----:B---3--:R-:W-:-:S13]  /*12990*/  ISETP.NE.AND P1, PT, R4, RZ, PT ;  /* 0x000000ff0400720c */ /* 0x008fda0003f25270 */
[----:B------:R-:W3:Y:S04]  /*129a0*/  @!P1 LD.E R4, desc[UR4][R102.64+0x60] ;  /* 0x0000600466049980 */ /* 0x000ee8000c101900 */
[----:B------:R-:W3:Y:S01]  /*129b0*/  @!P1 LD.E R25, desc[UR4][R102.64+0xb4] ;  /* 0x0000b40466199980 */ /* 0x000ee2000c101900 */
[----:B------:R-:W4:Y:S01]  /*129c0*/  @P5 MUFU.LG2 R6, R10 ;  /* 0x0000000a00065308 */ /* 0x000f220000000c00 */
[----:B------:R-:W-:Y:S02]  /*129d0*/  ISETP.NE.AND P0, PT, R190, -0x1, PT ;  /* 0xffffffffbe00780c */ /* 0x000fe40003f05270 */
[--C-:B------:R-:W-:Y:S01]  /*129e0*/  SHF.R.U32.HI R20, RZ, 0x1, R3.reuse ;  /* 0x00000001ff147819 */ /* 0x100fe20000011603 */
[----:B--2---:R-:W-:Y:S01]  /*129f0*/  @P2 FMUL.FTZ R7, R7, 0.69314718246459960938 ;  /* 0x3f31721807072820 */ /* 0x004fe20000410000 */
[----:B-1----:R-:W-:Y:S01]  /*12a00*/  SHF.R.U32.HI R11, RZ, 0x2, R3 ;  /* 0x00000002ff0b7819 */ /* 0x002fe20000011603 */
[----:B------:R-:W-:Y:S01]  /*12a10*/  BSSY.RECONVERGENT B0, `(.L_x_9404) ;  /* 0x0000012000007945 */ /* 0x000fe20003800200 */
[----:B------:R-:W-:-:S02]  /*12a20*/  LOP3.LUT R20, R20, 0x30, RZ, 0xc0, !PT ;  /* 0x0000003014147812 */ /* 0x000fc400078ec0ff */
[----:B------:R-:W-:Y:S01]  /*12a30*/  MOV R21, 0x7f800000 ;  /* 0x7f80000000157802 */ /* 0x000fe20000000f00 */
[----:B-----5:R-:W-:Y:S01]  /*12a40*/  @P2 FFMA.FTZ R21, R5, R0, R7 ;  /* 0x0000000005152223 */ /* 0x020fe20000010007 */
[----:B------:R-:W-:Y:S02]  /*12a50*/  MOV R22, 0x7f800000 ;  /* 0x7f80000000167802 */ /* 0x000fe40000000f00 */
[----:B------:R-:W-:Y:S01]  /*12a60*/  LOP3.LUT R20, R20, 0x7, R11, 0xf8, !PT ;  /* 0x0000000714147812 */ /* 0x000fe200078ef80b */
[-C--:B----4-:R-:W-:Y:S02]  /*12a70*/  @P0 IMAD R0, R27, R190.reuse, RZ ;  /* 0x000000be1b000224 */ /* 0x090fe400078e02ff */
[----:B------:R-:W-:Y:S01]  /*12a80*/  @P5 FMUL.FTZ R6, R6, 0.69314718246459960938 ;  /* 0x3f31721806065820 */ /* 0x000fe20000410000 */
[----:B------:R-:W-:-:S04]  /*12a90*/  @P0 IMAD.WIDE.U32 R28, R26, R190, RZ ;  /* 0x000000be1a1c0225 */ /* 0x000fc800078e00ff */
[----:B------:R-:W-:Y:S01]  /*12aa0*/  @P5 FFMA.FTZ R22, R5, R2, R6 ;  /* 0x0000000205165223 */ /* 0x000fe20000010006 */
[----:B---3--:R-:W-:-:S04]  /*12ab0*/  @!P1 IMAD R4, R186, R4, R185 ;  /* 0x00000004ba049224 */ /* 0x008fc800078e02b9 */
[----:B------:R-:W-:Y:S01]  /*12ac0*/  @!P1 IMAD R25, R4, R25, RZ ;  /* 0x0000001904199224 */ /* 0x000fe200078e02ff */
[----:B------:R-:W-:Y:S06]  /*12ad0*/  @!P1 BRA `(.L_x_9405) ;  /* 0x0000000000149947 */ /* 0x000fec0003800000 */
[----:B------:R-:W2:Y:S04]  /*12ae0*/  @!P0 LD.E R5, desc[UR4][R102.64+0xb4] ;  /* 0x0000b40466058980 */ /* 0x000ea8000c101900 */
[----:B------:R-:W3:Y:S01]  /*12af0*/  LD.E R2, desc[UR4][R102.64+0xd4] ;  /* 0x0000d40466027980 */ /* 0x000ee2000c101900 */
[----:B--2---:R-:W-:Y:S02]  /*12b00*/  @!P0 IMAD R190, R186, R5, RZ ;  /* 0x00000005babe8224 */ /* 0x004fe400078e02ff */
[----:B---3--:R-:W-:-:S05]  /*12b10*/  IMAD R25, R185, R2, RZ ;  /* 0x00000002b9197224 */ /* 0x008fca00078e02ff */
[----:B------:R-:W-:Y:S02]  /*12b20*/  IADD3 R25, PT, PT, R25, R190, RZ ;  /* 0x000000be19197210 */ /* 0x000fe40007ffe0ff */
.L_x_9405:
[----:B------:R-:W-:Y:S05]  /*12b30*/  BSYNC.RECONVERGENT B0 ;  /* 0x0000000000007941 */ /* 0x000fea0003800200 */
.L_x_9404:
[----:B------:R1:W5:Y:S01]  /*12b40*/  @!P0 LD.E.64 R34, desc[UR4][R102.64+0x80] ;  /* 0x0000800466228980 */ /* 0x000362000c101b00 */
[----:B------:R-:W-:Y:S05]  /*12b50*/  WARPSYNC.ALL ;  /* 0x0000000000007948 */ /* 0x000fea0003800000 */
[----:B------:R1:W5:Y:S01]  /*12b60*/  LD.E.64 R32, desc[UR4][R102.64+0x90] ;  /* 0x0000900466207980 */ /* 0x000362000c101b00 */
[----:B------:R-:W-:-:S03]  /*12b70*/  LOP3.LUT P1, RZ, R3, 0x3, RZ, 0xc0, !PT ;  /* 0x0000000303ff7812 */ /* 0x000fc6000782c0ff */
        /* <DEDUP_REMOVED lines=20> */
.L_x_9407:
[----:B------:R-:W-:Y:S05]  /*12cc0*/  BSYNC.RECONVERGENT B0 ;  /* 0x0000000000007941 */ /* 0x000fea0003800200 */
.L_x_9406:
[----:B-1----:R-:W2:Y:S01]  /*12cd0*/  LD.E R103, desc[UR4][R102.64+0xc0] ;  /* 0x0000c00466677980 */ /* 0x002ea2000c101900 */
[-C--:B-----5:R-:W-:Y:S01]  /*12ce0*/  @!P0 IMAD R2, R35, R186.reuse, RZ ;  /* 0x000000ba23028224 */ /* 0x0a0fe200078e02ff */
[----:B------:R-:W-:Y:S01]  /*12cf0*/  MOV R23, RZ ;  /* 0x000000ff00177202 */ /* 0x000fe20000000f00 */
[----:B------:R-:W-:Y:S01]  /*12d00*/  @!P0 IMAD.WIDE.U32 R20, R34, R186, RZ ;  /* 0x000000ba22148225 */ /* 0x000fe200078e00ff */
[----:B------:R-:W-:Y:S01]  /*12d10*/  SHF.R.U32.HI R3, RZ, 0x3, R3 ;  /* 0x00000003ff037819 */ /* 0x000fe20000011603 */
[----:B------:R-:W-:Y:S01]  /*12d20*/  BSSY.RECONVERGENT B0, `(.L_x_9408) ;  /* 0x0000025000007945 */ /* 0x000fe20003800200 */
[C---:B------:R-:W-:Y:S01]  /*12d30*/  IADD3 R193, PT, PT, -R188.reuse, R193, RZ ;  /* 0x000000c1bcc17210 */ /* 0x040fe20007ffe1ff */
[----:B------:R-:W-:Y:S02]  /*12d40*/  IMAD.MOV.U32 R22, RZ, RZ, R100 ;  /* 0x000000ffff167224 */ /* 0x000fe400078e0064 */
[----:B------:R-:W-:Y:S01]  /*12d50*/  @!P0 IMAD.IADD R2, R21, 0x1, R2 ;  /* 0x0000000115028824 */ /* 0x000fe200078e0202 */
[----:B------:R-:W-:Y:S01]  /*12d60*/  @P0 IADD3 R2, PT, PT, R29, R0, RZ ;  /* 0x000000001d020210 */ /* 0x000fe20007ffe0ff */
[----:B------:R-:W-:-:S04]  /*12d70*/  IMAD.WIDE.U32 R22, R188, R26, R22 ;  /* 0x0000001abc167225 */ /* 0x000fc800078e0016 */
[-C--:B------:R-:W-:Y:S02]  /*12d80*/  IMAD R21, R33, R185.reuse, RZ ;  /* 0x000000b921157224 */ /* 0x080fe400078e02ff */
[----:B------:R-:W-:Y:S02]  /*12d90*/  IMAD R188, R27, R188, RZ ;  /* 0x000000bc1bbc7224 */ /* 0x000fe400078e02ff */
[----:B------:R-:W-:-:S04]  /*12da0*/  IMAD.WIDE.U32 R32, R32, R185, RZ ;  /* 0x000000b920207225 */ /* 0x000fc800078e00ff */
[----:B------:R-:W-:Y:S01]  /*12db0*/  @P0 IMAD.MOV.U32 R20, RZ, RZ, R28 ;  /* 0x000000ffff140224 */ /* 0x000fe200078e001c */
[----:B------:R-:W-:Y:S01]  /*12dc0*/  IADD3 R21, PT, PT, R33, R21, RZ ;  /* 0x0000001521157210 */ /* 0x000fe20007ffe0ff */
[----:B------:R-:W-:-:S03]  /*12dd0*/  IMAD.IADD R23, R23, 0x1, R188 ;  /* 0x0000000117177824 */ /* 0x000fc600078e02bc */
[----:B------:R-:W-:-:S04]  /*12de0*/  IADD3 R22, P3, P0, R32, R22, R20 ;  /* 0x0000001620167210 */ /* 0x000fc8000787e014 */
[----:B------:R-:W-:Y:S02]  /*12df0*/  IADD3.X R23, PT, PT, R21, R23, R2, P3, P0 ;  /* 0x0000001715177210 */ /* 0x000fe40001fe0402 */
        /* <DEDUP_REMOVED lines=23> */
.L_x_9409:
[----:B------:R-:W-:Y:S05]  /*12f70*/  BSYNC.RECONVERGENT B0 ;  /* 0x0000000000007941 */ /* 0x000fea0003800200 */
.L_x_9408:
[----:B------:R-:W-:Y:S04]  /*12f80*/  BSSY.RECONVERGENT B0, `(.L_x_9410) ;  /* 0x000000d000007945 */ /* 0x000fe80003800200 */
[----:B------:R-:W-:Y:S05]  /*12f90*/  @P4 BRA `(.L_x_9411) ;  /* 0x00000000002c4947 */ /* 0x000fea0003800000 */
[----:B--23--:R-:W-:Y:S01]  /*12fa0*/  IADD3 R11, P0, PT, R3, 0x20, RZ ;  /* 0x00000020030b7810 */ /* 0x00cfe20007f1e0ff */
        /* <DEDUP_REMOVED lines=10> */
.L_x_9411:
[----:B------:R-:W-:Y:S05]  /*13050*/  BSYNC.RECONVERGENT B0 ;  /* 0x0000000000007941 */ /* 0x000fea0003800200 */
.L_x_9410:
[----:B------:R-:W-:-:S04]  /*13060*/  MOV R185, 0x0 ;  /* 0x0000000000b97802 */ /* 0x000fc80000000f00 */
[----:B-1234-:R-:W-:Y:S05]  /*13070*/  @P2 RET.REL.NODEC R184 `(_ZN5flash24flash_fwd_splitkv_kernelI23Flash_fwd_kernel_traitsILi64ELi64ELi128ELi4ELb0ELb0EN7cutlass6half_tE19Flash_kernel_traitsILi64ELi64ELi128ELi4ES3_EELb0ELb0ELb0ELb0ELb0ELb0ELb0ELb1EEEvNS_16Flash_fwd_paramsE) ;  /* 0xfffffeccb8e02950 */ /* 0x01efea0003c3ffff */
        /* <DEDUP_REMOVED lines=12> */
[----:B-1----:R-:W-:Y:S05]  /*13140*/  RET.REL.NODEC R184 `(_ZN5flash24flash_fwd_splitkv_kernelI23Flash_fwd_kernel_traitsILi64ELi64ELi128ELi4ELb0ELb0EN7cutlass6half_tE19Flash_kernel_traitsILi64ELi64ELi128ELi4ES3_EELb0ELb0ELb0ELb0ELb0ELb0ELb0ELb1EEEvNS_16Flash_fwd_paramsE) ;  /* 0xfffffeccb8ac7950 */ /* 0x002fea0003c3ffff */
.L_x_9403:
[----:B------:R-:W-:Y:S01]  /*13150*/  MOV R7, 0x2 ;  /* 0x0000000200077802 */ /* 0x000fe20000000f00 */
[----:B------:R-:W-:Y:S01]  /*13160*/  IMAD.MOV.U32 R4, RZ, RZ, 0x1f ;  /* 0x0000001fff047424 */ /* 0x000fe200078e00ff */
[----:B------:R-:W-:-:S07]  /*13170*/  MOV R6, 0xffffffff ;  /* 0xffffffff00067802 */ /* 0x000fce0000000f00 */
[----:B-12--5:R-:W-:Y:S05]  /*13180*/  WARPSYNC.COLLECTIVE R6, `(.L_x_9412) ;  /* 0x0000000006087348 */ /* 0x026fea0003c00000 */
[----:B------:R3:W4:Y:S02]  /*13190*/  SHFL.BFLY P0, R11, R199, R7, R4 ;  /* 0x0c000007c70b7389 */ /* 0x0007240000000004 */
[----:B-12345:R-:W-:Y:S05]  /*131a0*/  ENDCOLLECTIVE ;  /* 0x000000000000791b */ /* 0x03efea0003800000 */
.L_x_9412:
[----:B------:R-:W-:Y:S02]  /*131b0*/  IMAD.MOV.U32 R8, RZ, RZ, R11 ;  /* 0x000000ffff087224 */ /* 0x000fe400078e000b */
[----:B------:R-:W-:Y:S02]  /*131c0*/  IMAD.MOV.U32 R7, RZ, RZ, 0x1 ;  /* 0x00000001ff077424 */ /* 0x000fe400078e00ff */
[----:B------:R-:W-:-:S05]  /*131d0*/  FADD.FTZ R9, R8, R199 ;  /* 0x000000c708097221 */ /* 0x000fca0000010000 */
[----:B------:R-:W-:-:S07]  /*131e0*/  MOV R199, R9 ;  /* 0x0000000900c77202 */ /* 0x000fce0000000f00 */
[----:B------:R-:W-:Y:S05]  /*131f0*/  WARPSYNC.COLLECTIVE R6, `(.L_x_9413) ;  /* 0x0000000006087348 */ /* 0x000fea0003c00000 */
[----:B------:R1:W2:Y:S02]  /*13200*/  SHFL.BFLY P0, R11, R199, R7, R4 ;  /* 0x0c000007c70b7389 */ /* 0x0002a40000000004 */
[----:B-12---:R-:W-:Y:S05]  /*13210*/  ENDCOLLECTIVE ;  /* 0x000000000000791b */ /* 0x006fea0003800000 */
.L_x_9413:
[----:B------:R-:W-:Y:S01]  /*13220*/  MOV R199, R200 ;  /* 0x000000c800c77202 */ /* 0x000fe20000000f00 */
[----:B------:R-:W-:Y:S01]  /*13230*/  IMAD.MOV.U32 R7, RZ, RZ, 0x2 ;  /* 0x00000002ff077424 */ /* 0x000fe200078e00ff */
[----:B------:R-:W-:-:S07]  /*13240*/  MOV R10, R11 ;  /* 0x0000000b000a7202 */ /* 0x000fce0000000f00 */
[----:B------:R-:W-:Y:S05]  /*13250*/  WARPSYNC.COLLECTIVE R6, `(.L_x_9414) ;  /* 0x0000000006087348 */ /* 0x000fea0003c00000 */
[----:B------:R1:W2:Y:S02]  /*13260*/  SHFL.BFLY P0, R11, R199, R7, R4 ;  /* 0x0c000007c70b7389 */ /* 0x0002a40000000004 */
[----:B-12---:R-:W-:Y:S05]  /*13270*/  ENDCOLLECTIVE ;  /* 0x000000000000791b */ /* 0x006fea0003800000 */
.L_x_9414:
[----:B------:R-:W-:Y:S01]  /*13280*/  FADD.FTZ R10, R9, R10 ;  /* 0x0000000a090a7221 */ /* 0x000fe20000010000 */
[----:B------:R-:W-:Y:S01]  /*13290*/  FADD.FTZ R8, R11, R200 ;  /* 0x000000c80b087221 */ /* 0x000fe20000010000 */
[----:B------:R-:W-:-:S04]  /*132a0*/  MOV R7, 0x1 ;  /* 0x0000000100077802 */ /* 0x000fc80000000f00 */
[----:B------:R-:W-:-:S07]  /*132b0*/  MOV R199, R8 ;  /* 0x0000000800c77202 */ /* 0x000fce0000000f00 */
[----:B------:R-:W-:Y:S05]  /*132c0*/  WARPSYNC.COLLECTIVE R6, `(.L_x_9415) ;  /* 0x0000000006087348 */ /* 0x000fea0003c00000 */
[----:B------:R1:W2:Y:S02]  /*132d0*/  SHFL.BFLY P0, R11, R199, R7, R4 ;  /* 0x0c000007c70b7389 */ /* 0x0002a40000000004 */
[----:B-12---:R-:W-:Y:S05]  /*132e0*/  ENDCOLLECTIVE ;  /* 0x000000000000791b */ /* 0x006fea0003800000 */
.L_x_9415:
[----:B------:R-:W-:Y:S05]  /*132f0*/  BRA `(.L_x_9416) ;  /* 0xfffffff000147947 */ /* 0x000fea000383ffff */
.L_x_9417:
        /* <DEDUP_REMOVED lines=16> */
.L_x_14792:


//--------------------- .text._ZN5flash24flash_fwd_splitkv_kernelI23Flash_fwd_kernel_traitsILi64ELi64ELi128ELi4ELb0ELb0EN7cutlass6half_tE19Flash_kernel_traitsILi64ELi64ELi128ELi4ES3_EELb0ELb0ELb0ELb0ELb0ELb1ELb0ELb1EEEvNS_16Flash_fwd_paramsE --------------------------
	.section	.text._ZN5flash24flash_fwd_splitkv_kernelI23Flash_fwd_kernel_traitsILi64ELi64ELi128ELi4ELb0ELb0EN7cutlass6half_tE19Flash_kernel_traitsILi64ELi64ELi128ELi4ES3_EELb0ELb0ELb0ELb0ELb0ELb1ELb0ELb1EEEvNS_16Flash_fwd_paramsE,"ax",@progbits
	.align	128
        .global         _ZN5flash24flash_fwd_splitkv_kernelI23Flash_fwd_kernel_traitsILi64ELi64ELi128ELi4ELb0ELb0EN7cutlass6half_tE19Flash_kernel_traitsILi64ELi64ELi128ELi4ES3_EELb0ELb0ELb0ELb0ELb0ELb1ELb0ELb1EEEvNS_16Flash_fwd_paramsE
        .type           _ZN5flash24flash_fwd_splitkv_kernelI23Flash_fwd_kernel_traitsILi64ELi64ELi128ELi4ELb0ELb0EN7cutlass6half_tE19Flash_kernel_traitsILi64ELi64ELi128ELi4ES3_EELb0ELb0ELb0ELb0ELb0ELb1ELb0ELb1EEEvNS_16Flash_fwd_paramsE,@function
        .size           _ZN5flash24flash_fwd_splitkv_kernelI23Flash_fwd_kernel_traitsILi64ELi64ELi128ELi4ELb0ELb0EN7cutlass6half_tE19Flash_kernel_traitsILi64ELi64ELi128ELi4ES3_EELb0ELb0ELb0ELb0ELb0ELb1ELb0ELb1EEEvNS_16Flash_fwd_paramsE,(.L_x_14793 - _ZN5flash24flash_fwd_splitkv_kernelI23Flash_fwd_kernel_traitsILi64ELi64ELi128ELi4ELb0ELb0EN7cutlass6half_tE19Flash_kernel_traitsILi64ELi64ELi128ELi4ES3_EELb0ELb0ELb0ELb0ELb0ELb1ELb0ELb1EEEvNS_16Flash_fwd_paramsE)
        .other          _ZN5flash24flash_fwd_splitkv_kernelI23Flash_fwd_kernel_traitsILi64ELi64ELi128ELi4ELb0ELb0EN7cutlass6half_tE19Flash_kernel_traitsILi64ELi64ELi128ELi4ES3_EELb0ELb0ELb0ELb0ELb0ELb1ELb0ELb1EEEvNS_16Flash_fwd_paramsE,@"STO_CUDA_ENTRY STV_DEFAULT"
_ZN5flash24flash_fwd_splitkv_kernelI23Flash_fwd_kernel_traitsILi64ELi64ELi128ELi4ELb0ELb0EN7cutlass6half_tE19Flash_kernel_traitsILi64ELi64ELi128ELi4ES3_EELb0ELb0ELb0ELb0ELb0ELb1ELb0ELb1EEEvNS_16Flash_fwd_paramsE:
.text._ZN5flash24flash_fwd_splitkv_kernelI23Flash_fwd_kernel_traitsILi64ELi64ELi128ELi4ELb0ELb0EN7cutlass6half_tE19Flash_kernel_traitsILi64ELi64ELi128ELi4ES3_EELb0ELb0ELb0ELb0ELb0ELb1ELb0ELb1EEEvNS_16Flash_fwd_paramsE:
[----:B------:R-:W-:Y:S01]  /*0000*/  LDC R1, c[0x0][0x37c] ;  /* 0x0000df00ff017b82 */ /* 0x000fe20000000800 */
[----:B------:R-:W1:Y:S07]  /*0010*/  S2R R5, SR_CTAID.X ;  /* 0x0000000000057919 */ /* 0x000e6e0000002500 */
[----:B------:R-:W2:Y:S01]  /*0020*/  LDC.64 R102, c[0x0][0x348] ;  /* 0x0000d200ff667b82 */ /* 0x000ea20000000a00 */
[----:B------:R-:W-:Y:S01]  /*0030*/  BSSY.RECONVERGENT B3, `(.L_x_9418) ;  /* 0x0000005000037945 */ /* 0x000fe20003800200 */
[----:B------:R-:W-:Y:S01]  /*0040*/  MOV R174, 0x80 ;  /* 0x0000008000ae7802 */ /* 0x000fe20000000f00 */
[----:B------:R-:W3:Y:S01]  /*0050*/  S2R R176, SR_CTAID.Y ;  /* 0x0000000000b07919 */ /* 0x000ee20000002600 */
[----:B------:R-:W4:Y:S05]  /*0060*/  S2R R175, SR_CTAID.Z ;  /* 0x0000000000af7919 */ /* 0x000f2a0000002700 */
[----:B-1234-:R-:W-:Y:S05]  /*0070*/  CALL.REL.NOINC `($_ZN5flash24flash_fwd_splitkv_kernelI23Flash_fwd_kernel_traitsILi64ELi64ELi128ELi4ELb0ELb0EN7cutlass6half_tE19Flash_kernel_traitsILi64ELi64ELi128ELi4ES3_EELb0ELb0ELb0ELb0ELb0ELb1ELb0ELb1EEEvNS_16Flash_fwd_paramsE$_ZN5flash30compute_attn_1rowblock_splitkvI23Flash_fwd_kernel_traitsILi64ELi64ELi128ELi4ELb0ELb0EN7cutlass6half_tE19Flash_kernel_traitsILi64ELi64ELi128ELi4ES3_EELb0ELb0ELb0ELb0ELb0ELb1ELb0ELb1ENS_16Flash_fwd_paramsEEEvRKT8_iiiii) ;  /* 0x0000000000087944 */ /* 0x01efea0003c00000 */
[----:B------:R-:W-:Y:S05]  /*0080*/  BSYNC.RECONVERGENT B3 ;  /* 0x0000000000037941 */ /* 0x000fea0003800200 */
.L_x_9418:
[----:B------:R-:W-:Y:S05]  /*0090*/  EXIT ;  /* 0x000000000000794d */ /* 0x000fea0003800000 */
        .type           $_ZN5flash24flash_fwd_splitkv_kernelI23Flash_fwd_kernel_traitsILi64ELi64ELi128ELi4ELb0ELb0EN7cutlass6half_tE19Flash_kernel_traitsILi64ELi64ELi128ELi4ES3_EELb0ELb0ELb0ELb0ELb0ELb1ELb0ELb1EEEvNS_16Flash_fwd_paramsE$_ZN5flash30compute_attn_1rowblock_splitkvI23Flash_fwd_kernel_traitsILi64ELi64ELi128ELi4ELb0ELb0EN7cutlass6half_tE19Flash_kernel_traitsILi64ELi64ELi128ELi4ES3_EELb0ELb0ELb0ELb0ELb0ELb1ELb0ELb1ENS_16Flash_fwd_paramsEEEvRKT8_iiiii,@function
        .size           $_ZN5flash24flash_fwd_splitkv_kernelI23Flash_fwd_kernel_traitsILi64ELi64ELi128ELi4ELb0ELb0EN7cutlass6half_tE19Flash_kernel_traitsILi64ELi64ELi128ELi4ES3_EELb0ELb0ELb0ELb0ELb0ELb1ELb0ELb1EEEvNS_16Flash_fwd_paramsE$_ZN5flash30compute_attn_1rowblock_splitkvI23Flash_fwd_kernel_traitsILi64ELi64ELi128ELi4ELb0ELb0EN7cutlass6half_tE19Flash_kernel_traitsILi64ELi64ELi128ELi4ES3_EELb0ELb0ELb0ELb0ELb0ELb1ELb0ELb1ENS_16Flash_fwd_paramsEEEvRKT8_iiiii,(.L_x_14793 - $_ZN5flash24flash_fwd_splitkv_kernelI23Flash_fwd_kernel_traitsILi64ELi64ELi128ELi4ELb0ELb0EN7cutlass6half_tE19Flash_kernel_traitsILi64ELi64ELi128ELi4ES3_EELb0ELb0ELb0ELb0ELb0ELb1ELb0ELb1EEEvNS_16Flash_fwd_paramsE$_ZN5flash30compute_attn_1rowblock_splitkvI23Flash_fwd_kernel_traitsILi64ELi64ELi128ELi4ELb0ELb0EN7cutlass6half_tE19Flash_kernel_traitsILi64ELi64ELi128ELi4ES3_EELb0ELb0ELb0ELb0ELb0ELb1ELb0ELb1ENS_16Flash_fwd_paramsEEEvRKT8_iiiii)
$_ZN5flash24flash_fwd_splitkv_kernelI23Flash_fwd_kernel_traitsILi64ELi64ELi128ELi4ELb0ELb0EN7cutlass6half_tE19Flash_kernel_traitsILi64ELi64ELi128ELi4ES3_EELb0ELb0ELb0ELb0ELb0ELb1ELb0ELb1EEEvNS_16Flash_fwd_paramsE$_ZN5flash30compute_attn_1rowblock_splitkvI23Flash_fwd_kernel_traitsILi64ELi64ELi128ELi4ELb0ELb0EN7cutlass6half_tE19Flash_kernel_traitsILi64ELi64ELi128ELi4ES3_EELb0ELb0ELb0ELb0ELb0ELb1ELb0ELb1ENS_16Flash_fwd_paramsEEEvRKT8_iiiii:
        /* <DEDUP_REMOVED lines=39> */
.L_x_9420:
[----:B------:R-:W-:Y:S05]  /*0310*/  BSYNC.RECONVERGENT B0 ;  /* 0x0000000000007941 */ /* 0x000fea0003800200 */
.L_x_9419:
[----:B------:R-:W-:Y:S04]  /*0320*/  BSSY.RECONVERGENT B0, `(.L_x_9421) ;  /* 0x0000007000007945 */ /* 0x000fe80003800200 */
[----:B------:R-:W-:Y:S05]  /*0330*/  @!P4 BRA `(.L_x_9422) ;  /* 0x000000000014c947 */ /* 0x000fea0003800000 */
[----:B-----5:R-:W4:Y:S02]  /*0340*/  LD.E.U8 R3, desc[UR4][R102.64+0x1b2] ;  /* 0x0001b20466037980 */ /* 0x020f24000c101100 */
[----:B----4-:R-:W-:-:S13]  /*0350*/  ISETP.NE.AND P0, PT, R3, RZ, PT ;  /* 0x000000ff0300720c */ /* 0x010fda0003f05270 */
[----:B------:R-:W4:Y:S02]  /*0360*/  @P0 LD.E R4, desc[UR4][R12.64+0x4] ;  /* 0x000004040c040980 */ /* 0x000f24000c101900 */
[----:B----4-:R-:W-:-:S06]  /*0370*/  @P0 IADD3 R3, PT, PT, R4, -R11, RZ ;  /* 0x8000000b04030210 */ /* 0x010fcc0007ffe0ff */
[----:B------:R4:W5:Y:S02]  /*0380*/  @!P0 LD.E R3, desc[UR4][R12.64] ;  /* 0x000000040c038980 */ /* 0x000964000c101900 */
.L_x_9422:
[----:B------:R-:W-:Y:S05]  /*0390*/  BSYNC.RECONVERGENT B0 ;  /* 0x0000000000007941 */ /* 0x000fea0003800200 */
.L_x_9421:
        /* <DEDUP_REMOVED lines=9> */
.L_x_9424:
[----:B------:R-:W5:Y:S01]  /*0430*/  LD.E.64 R6, desc[UR4][R102.64+0x108] ;  /* 0x0001080466067980 */ /* 0x000f62000c101b00 */
[----:B------:R-:W-:Y:S01]  /*0440*/  BSSY.RECONVERGENT B0, `(.L_x_9426) ;  /* 0x0000006000007945 */ /* 0x000fe20003800200 */
[----:B------:R-:W-:Y:S01]  /*0450*/  IMAD.MOV.U32 R3, RZ, RZ, RZ ;  /* 0x000000ffff037224 */ /* 0x000fe200078e00ff */
[----:B-----5:R-:W-:-:S04]  /*0460*/  ISETP.NE.U32.AND P0, PT, R6, RZ, PT ;  /* 0x000000ff0600720c */ /* 0x020fc80003f05070 */
[----:B------:R-:W-:-:S13]  /*0470*/  ISETP.NE.AND.EX P0, PT, R7, RZ, PT, P0 ;  /* 0x000000ff0700720c */ /* 0x000fda0003f05300 */
[----:B------:R-:W-:Y:S05]  /*0480*/  @!P0 BRA `(.L_x_9427) ;  /* 0x0000000000048947 */ /* 0x000fea0003800000 */
[----:B------:R1:W5:Y:S02]  /*0490*/  LD.E R3, desc[UR4][R102.64+0xbc] ;  /* 0x0000bc0466037980 */ /* 0x000364000c101900 */
.L_x_9427:
[----:B------:R-:W-:Y:S05]  /*04a0*/  BSYNC.RECONVERGENT B0 ;  /* 0x0000000000007941 */ /* 0x000fea0003800200 */
.L_x_9426:
[----:B-----5:R-:W-:Y:S02]  /*04b0*/  IADD3 R60, PT, PT, R66, R3, RZ ;  /* 0x00000003423c7210 */ /* 0x020fe40007ffe0ff */
.L_x_9425:
[----:B------:R-:W-:Y:S05]  /*04c0*/  BSYNC.RECONVERGENT B1 ;  /* 0x0000000000017941 */ /* 0x000fea0003800200 */
.L_x_9423:
[----:B------:R-:W-:Y:S01]  /*04d0*/  IMAD.SHL.U32 R178, R5, 0x40, RZ ;  /* 0x0000004005b27824 */ /* 0x000fe200078e00ff */
[----:B------:R-:W-:Y:S01]  /*04e0*/  MOV R6, R174 ;  /* 0x000000ae00067202 */ /* 0x000fe20000000f00 */
[----:B------:R-:W-:-:S03]  /*04f0*/  IMAD.MOV.U32 R7, RZ, RZ, 0x0 ;  /* 0x00000000ff077424 */ /* 0x000fc600078e00ff */
[----:B------:R-:W-:-:S13]  /*0500*/  ISETP.GT.AND P0, PT, R183, R178, PT ;  /* 0x000000b2b700720c */ /* 0x000fda0003f04270 */
[----:B-1234-:R-:W-:Y:S05]  /*0510*/  @!P0 RET.REL.NODEC R6 `(_ZN5flash24flash_fwd_splitkv_kernelI23Flash_fwd_kernel_traitsILi64ELi64ELi128ELi4ELb0ELb0EN7cutlass6half_tE19Flash_kernel_traitsILi64ELi64ELi128ELi4ES3_EELb0ELb0ELb0ELb0ELb0ELb1ELb0ELb1EEEvNS_16Flash_fwd_paramsE) ;  /* 0xfffffff806b88950 */ /* 0x01efea0003c3ffff */
        /* <DEDUP_REMOVED lines=84> */
.L_x_9430:
[----:B------:R-:W-:Y:S05]  /*0a60*/  BSYNC.RECONVERGENT B0 ;  /* 0x0000000000007941 */ /* 0x000fea0003800200 */
.L_x_9429:
        /* <DEDUP_REMOVED lines=13> */
.L_x_9432:
[----:B------:R-:W-:Y:S05]  /*0b40*/  BSYNC.RECONVERGENT B0 ;  /* 0x0000000000007941 */ /* 0x000fea0003800200 */
.L_x_9431:
        /* <DEDUP_REMOVED lines=12> */
.L_x_9434:
[----:B------:R-:W-:Y:S05]  /*0c10*/  BSYNC.RECONVERGENT B0 ;  /* 0x0000000000007941 */ /* 0x000fea0003800200 */
.L_x_9433:
[----:B------:R-:W-:Y:S01]  /*0c20*/  ISETP.NE.AND P0, PT, R4, RZ, PT ;  /* 0x000000ff0400720c */ /* 0x000fe20003f05270 */
[----:B------:R-:W-:Y:S01]  /*0c30*/  @!P6 ST.E desc[UR4][R16.64+0x40], R5 ;  /* 0x000040051000e985 */ /* 0x000fe2000c101904 */
[----:B------:R-:W-:-:S03]  /*0c40*/  MOV R175, 0x0 ;  /* 0x0000000000af7802 */ /* 0x000fc60000000f00 */
[----:B------:R-:W-:Y:S08]  /*0c50*/  @!P5 ST.E desc[UR4][R16.64+0x80], R3 ;  /* 0x000080031000d985 */ /* 0x000ff0000c101904 */
[----:B------:R1:W-:Y:S02]  /*0c60*/  @!P0 ST.E desc[UR4][R16.64], R15 ;  /* 0x0000000f10008985 */ /* 0x0003e4000c101904 */
[----:B-123--:R-:W-:Y:S05]  /*0c70*/  @P1 RET.REL.NODEC R174 `(_ZN5flash24flash_fwd_splitkv_kernelI23Flash_fwd_kernel_traitsILi64ELi64ELi128ELi4ELb0ELb0EN7cutlass6half_tE19Flash_kernel_traitsILi64ELi64ELi128ELi4ES3_EELb0ELb0ELb0ELb0ELb0ELb1ELb0ELb1EEEvNS_16Flash_fwd_paramsE) ;  /* 0xfffffff0aee01950 */ /* 0x00efea0003c3ffff */
[----:B------:R-:W-:Y:S02]  /*0c80*/  MOV R3, 0x7f800000 ;  /* 0x7f80000000037802 */ /* 0x000fe40000000f00 */
[----:B------:R-:W-:-:S03]  /*0c90*/  MOV R175, 0x0 ;  /* 0x0000000000af7802 */ /* 0x000fc60000000f00 */
[----:B------:R1:W-:Y:S02]  /*0ca0*/  ST.E desc[UR4][R16.64+0xc0], R3 ;  /* 0x0000c00310007985 */ /* 0x0003e4000c101904 */
[----:B-1----:R-:W-:Y:S05]  /*0cb0*/  RET.REL.NODEC R174 `(_ZN5flash24flash_fwd_splitkv_kernelI23Flash_fwd_kernel_traitsILi64ELi64ELi128ELi4ELb0ELb0EN7cutlass6half_tE19Flash_kernel_traitsILi64ELi64ELi128ELi4ES3_EELb0ELb0ELb0ELb0ELb0ELb1ELb0ELb1EEEvNS_16Flash_fwd_paramsE) ;  /* 0xfffffff0aed07950 */ /* 0x002fea0003c3ffff */
.L_x_9428:
        /* <DEDUP_REMOVED lines=100> */
.L_x_9436:
        /* <DEDUP_REMOVED lines=77> */
.L_x_9437:
[----:B------:R-:W-:Y:S05]  /*17d0*/  BSYNC.RECONVERGENT B0 ;  /* 0x0000000000007941 */ /* 0x000fea0003800200 */
.L_x_9435:
        /* <DEDUP_REMOVED lines=220> */
.L_x_9477:
        /* <DEDUP_REMOVED lines=156> */
.L_x_9440:
        /* <DEDUP_REMOVED lines=72> */
.L_x_9444:
[----:B------:R-:W-:Y:S05]  /*33e0*/  BSYNC.RECONVERGENT B0 ;  /* 0x0000000000007941 */ /* 0x000fea0003800200 */
.L_x_9443:
        /* <DEDUP_REMOVED lines=55> */
.L_x_9446:
[----:B------:R-:W-:Y:S05]  /*3760*/  BSYNC.RECONVERGENT B0 ;  /* 0x0000000000007941 */ /* 0x000fea0003800200 */
.L_x_9445:
        /* <DEDUP_REMOVED lines=57> */
.L_x_9448:
[----:B------:R-:W-:Y:S05]  /*3b00*/  BSYNC.RECONVERGENT B0 ;  /* 0x0000000000007941 */ /* 0x000fea0003800200 */
.L_x_9447:
        /* <DEDUP_REMOVED lines=61> */
.L_x_9450:
[----:B------:R-:W-:Y:S05]  /*3ee0*/  BSYNC.RECONVERGENT B0 ;  /* 0x0000000000007941 */ /* 0x000fea0003800200 */
.L_x_9449:
        /* <DEDUP_REMOVED lines=66> */
.L_x_9452:
[----:B------:R-:W-:Y:S05]  /*4310*/  BSYNC.RECONVERGENT B0 ;  /* 0x0000000000007941 */ /* 0x000fea0003800200 */
.L_x_9451:
        /* <DEDUP_REMOVED lines=57> */
.L_x_9454:
[----:B------:R-:W-:Y:S05]  /*46b0*/  BSYNC.RECONVERGENT B0 ;  /* 0x0000000000007941 */ /* 0x000fea0003800200 */
.L_x_9453:
        /* <DEDUP_REMOVED lines=59> */
.L_x_9456:
[----:B------:R-:W-:Y:S05]  /*4a70*/  BSYNC.RECONVERGENT B0 ;  /* 0x0000000000007941 */ /* 0x000fea0003800200 */
.L_x_9455:
        /* <DEDUP_REMOVED lines=59> */
.L_x_9458:
[----:B------:R-:W-:Y:S05]  /*4e30*/  BSYNC.RECONVERGENT B0 ;  /* 0x0000000000007941 */ /* 0x000fea0003800200 */
.L_x_9457:
[----:B------:R-:W5:Y:S02]  /*4e40*/  LD.E R3, desc[UR4][R102.64+0xd0] ;  /* 0x0000d00466037980 */ /* 0x000f64000c101900 */
[----:B-----5:R-:W-:Y:S05]  /*4e50*/  IMAD.U32 R3, R3, -0x40, RZ ;  /* 0xffffffc003037824 */ /* 0x020fea00078e00ff */
[C---:B------:R-:W-:Y:S02]  /*4e60*/  LEA R12, P1, R3.reuse, R12, 0x1 ;  /* 0x0000000c030c7211 */ /* 0x040fe400078208ff */
[C---:B------:R-:W-:Y:S02]  /*4e70*/  LEA R48, P0, R3.reuse, R48, 0x1 ;  /* 0x0000003003307211 */ /* 0x040fe400078008ff */
[C---:B------:R-:W-:Y:S02]  /*4e80*/  LEA.HI.X.SX32 R13, R3.reuse, R13, 0x1, P1 ;  /* 0x0000000d030d7211 */ /* 0x040fe400008f0eff */
[----:B------:R-:W-:Y:S01]  /*4e90*/  LEA.HI.X.SX32 R49, R3, R49, 0x1, P0 ;  /* 0x0000003103317211 */ /* 0x000fe200000f0eff */
[----:B------:R-:W-:Y:S05]  /*4ea0*/  BRA `(.L_x_9441) ;  /* 0x0000003000447947 */ /* 0x000fea0003800000 */
.L_x_9442:
        /* <DEDUP_REMOVED lines=99> */
.L_x_9460:
[----:B------:R-:W-:Y:S05]  /*54e0*/  BSYNC.RECONVERGENT B0 ;  /* 0x0000000000007941 */ /* 0x000fea0003800200 */
.L_x_9459:
        /* <DEDUP_REMOVED lines=96> */
.L_x_9462:
[----:B------:R-:W-:Y:S05]  /*5af0*/  BSYNC.RECONVERGENT B0 ;  /* 0x0000000000007941 */ /* 0x000fea0003800200 */
.L_x_9461:
        /* <DEDUP_REMOVED lines=97> */
.L_x_9464:
[----:B------:R-:W-:Y:S05]  /*6110*/  BSYNC.RECONVERGENT B0 ;  /* 0x0000000000007941 */ /* 0x000fea0003800200 */
.L_x_9463:
        /* <DEDUP_REMOVED lines=96> */
.L_x_9466:
[----:B------:R-:W-:Y:S05]  /*6720*/  BSYNC.RECONVERGENT B0 ;  /* 0x0000000000007941 */ /* 0x000fea0003800200 */
.L_x_9465:
        /* <DEDUP_REMOVED lines=94> */
.L_x_9468:
[----:B------:R-:W-:Y:S05]  /*6d10*/  BSYNC.RECONVERGENT B0 ;  /* 0x0000000000007941 */ /* 0x000fea0003800200 */
.L_x_9467:
        /* <DEDUP_REMOVED lines=99> */
.L_x_9470:
[----:B------:R-:W-:Y:S05]  /*7350*/  BSYNC.RECONVERGENT B0 ;  /* 0x0000000000007941 */ /* 0x000fea0003800200 */
.L_x_9469:
        /* <DEDUP_REMOVED lines=95> */
.L_x_9472:
[----:B------:R-:W-:Y:S05]  /*7950*/  BSYNC.RECONVERGENT B0 ;  /* 0x0000000000007941 */ /* 0x000fea0003800200 */
.L_x_9471:
        /* <DEDUP_REMOVED lines=95> */
.L_x_9474:
[----:B------:R-:W-:Y:S05]  /*7f50*/  BSYNC.RECONVERGENT B0 ;  /* 0x0000000000007941 */ /* 0x000fea0003800200 */
.L_x_9473:
[----:B------:R-:W5:Y:S02]  /*7f60*/  LD.E R3, desc[UR4][R102.64+0xd0] ;  /* 0x0000d00466037980 */ /* 0x000f64000c101900 */
[----:B-----5:R-:W-:Y:S05]  /*7f70*/  IMAD.U32 R3, R3, -0x40, RZ ;  /* 0xffffffc003037824 */ /* 0x020fea00078e00ff */
[C---:B------:R-:W-:Y:S02]  /*7f80*/  LEA R86, P1, R3.reuse, R86, 0x1 ;  /* 0x0000005603567211 */ /* 0x040fe400078208ff */
[C---:B------:R-:W-:Y:S02]  /*7f90*/  LEA R84, P0, R3.reuse, R84, 0x1 ;  /* 0x0000005403547211 */ /* 0x040fe400078008ff */
[C---:B------:R-:W-:Y:S02]  /*7fa0*/  LEA.HI.X.SX32 R87, R3.reuse, R87, 0x1, P1 ;  /* 0x0000005703577211 */ /* 0x040fe400008f0eff */
[----:B------:R-:W-:Y:S09]  /*7fb0*/  LEA.HI.X.SX32 R85, R3, R85, 0x1, P0 ;  /* 0x0000005503557211 */ /* 0x000ff200000f0eff */
.L_x_9441:
[----:B------:R-:W-:Y:S05]  /*7fc0*/  BSYNC.RECONVERGENT B1 ;  /* 0x0000000000017941 */ /* 0x000fea0003800200 */
.L_x_9439:
        /* <DEDUP_REMOVED lines=101> */
.L_x_9476:
[----:B------:R-:W-:Y:S05]  /*8620*/  BSYNC.RECONVERGENT B0 ;  /* 0x0000000000007941 */ /* 0x000fea0003800200 */
.L_x_9475:
[----:B------:R-:W-:Y:S11]  /*8630*/  ISETP.NE.AND P0, PT, R112, RZ, PT ;  /* 0x000000ff7000720c */ /* 0x000ff60003f05270 */
[----:B------:R-:W-:Y:S02]  /*8640*/  @!UPT UIADD3 URZ, UPT, UPT, URZ, URZ, URZ ;  /* 0x000000fffffff290 */ /* 0x000fe4000fffe0ff */
[----:B------:R-:W-:Y:S05]  /*8650*/  @P0 BRA `(.L_x_9477) ;  /* 0xffffff9c00d00947 */ /* 0x000fea000383ffff */
.L_x_9438:
        /* <DEDUP_REMOVED lines=19> */
.L_x_9482:
[----:B------:R2:W-:Y:S02]  /*8790*/  STS.128 [R181], RZ ;  /* 0x000000ffb5007388 */ /* 0x0005e40000000c00 */
.L_x_9481:
[----:B------:R-:W-:Y:S05]  /*87a0*/  BSYNC.RECONVERGENT B0 ;  /* 0x0000000000007941 */ /* 0x000fea0003800200 */
.L_x_9480:
        /* <DEDUP_REMOVED lines=17> */
.L_x_9484:
[----:B------:R-:W-:Y:S05]  /*88c0*/  BSYNC.RECONVERGENT B0 ;  /* 0x0000000000007941 */ /* 0x000fea0003800200 */
.L_x_9483:
        /* <DEDUP_REMOVED lines=11> */
.L_x_9486:
[----:B------:R-:W-:Y:S05]  /*8980*/  BSYNC.RECONVERGENT B0 ;  /* 0x0000000000007941 */ /* 0x000fea0003800200 */
.L_x_9485:
        /* <DEDUP_REMOVED lines=11> */
.L_x_9479:
        /* <DEDUP_REMOVED lines=81> */
.L_x_9493:
[----:B------:R-:W-:Y:S05]  /*8f50*/  BSYNC.RECONVERGENT B0 ;  /* 0x0000000000007941 */ /* 0x000fea0003800200 */
.L_x_9492:
[----:B-----5:R3:W-:Y:S01]  /*8f60*/  STS.128 [R181], R8 ;  /* 0x00000008b5007388 */ /* 0x0207e20000000c00 */
[----:B------:R-:W-:Y:S05]  /*8f70*/  BRA `(.L_x_9490) ;  /* 0x0000000000047947 */ /* 0x000fea0003800000 */
.L_x_9491:
[----:B------:R2:W-:Y:S02]  /*8f80*/  STS.128 [R181], RZ ;  /* 0x000000ffb5007388 */ /* 0x0005e40000000c00 */
.L_x_9490:
[----:B------:R-:W-:Y:S05]  /*8f90*/  BSYNC.RECONVERGENT B1 ;  /* 0x0000000000017941 */ /* 0x000fea0003800200 */
.L_x_9489:
        /* <DEDUP_REMOVED lines=53> */
.L_x_9497:
[----:B------:R-:W-:Y:S05]  /*92f0*/  BSYNC.RECONVERGENT B0 ;  /* 0x0000000000007941 */ /* 0x000fea0003800200 */
.L_x_9496:
[----:B-----5:R1:W-:Y:S02]  /*9300*/  STS.128 [R181+0x800], R8 ;  /* 0x00080008b5007388 */ /* 0x0203e40000000c00 */
.L_x_9495:
[----:B------:R-:W-:Y:S05]  /*9310*/  BSYNC.RECONVERGENT B1 ;  /* 0x0000000000017941 */ /* 0x000fea0003800200 */
.L_x_9494:
        /* <DEDUP_REMOVED lines=53> */
.L_x_9501:
[----:B------:R-:W-:Y:S05]  /*9670*/  BSYNC.RECONVERGENT B0 ;  /* 0x0000000000007941 */ /* 0x000fea0003800200 */
.L_x_9500:
[----:B-----5:R1:W-:Y:S02]  /*9680*/  STS.128 [R181+0x1000], R8 ;  /* 0x00100008b5007388 */ /* 0x0203e40000000c00 */
.L_x_9499:
[----:B------:R-:W-:Y:S05]  /*9690*/  BSYNC.RECONVERGENT B1 ;  /* 0x0000000000017941 */ /* 0x000fea0003800200 */
.L_x_9498:
        /* <DEDUP_REMOVED lines=51> */
.L_x_9503:
[----:B------:R-:W-:Y:S05]  /*99d0*/  BSYNC.RECONVERGENT B0 ;  /* 0x0000000000007941 */ /* 0x000fea0003800200 */
.L_x_9502:
[----:B-----5:R1:W-:Y:S01]  /*99e0*/  STS.128 [R181+0x1800], R8 ;  /* 0x00180008b5007388 */ /* 0x0203e20000000c00 */
[----:B------:R-:W-:Y:S05]  /*99f0*/  BRA `(.L_x_9487) ;  /* 0x0000001400dc7947 */ /* 0x000fea0003800000 */
.L_x_9488:
        /* <DEDUP_REMOVED lines=94> */
.L_x_9508:
[----:B------:R-:W-:Y:S05]  /*9fe0*/  BSYNC.RECONVERGENT B0 ;  /* 0x0000000000007941 */ /* 0x000fea0003800200 */
.L_x_9507:
[----:B-----5:R2:W-:Y:S01]  /*9ff0*/  STS.128 [R181], R16 ;  /* 0x00000010b5007388 */ /* 0x0205e20000000c00 */
[----:B------:R-:W-:Y:S05]  /*a000*/  BRA `(.L_x_9505) ;  /* 0x0000000000047947 */ /* 0x000fea0003800000 */
.L_x_9506:
[----:B------:R3:W-:Y:S02]  /*a010*/  STS.128 [R181], RZ ;  /* 0x000000ffb5007388 */ /* 0x0007e40000000c00 */
.L_x_9505:
[----:B------:R-:W-:Y:S05]  /*a020*/  BSYNC.RECONVERGENT B1 ;  /* 0x0000000000017941 */ /* 0x000fea0003800200 */
.L_x_9504:
        /* <DEDUP_REMOVED lines=89> */
.L_x_9512:
[----:B------:R-:W-:Y:S05]  /*a5c0*/  BSYNC.RECONVERGENT B0 ;  /* 0x0000000000007941 */ /* 0x000fea0003800200 */
.L_x_9511:
[----:B-----5:R1:W-:Y:S02]  /*a5d0*/  STS.128 [R181+0x800], R16 ;  /* 0x00080010b5007388 */ /* 0x0203e40000000c00 */
.L_x_9510:
[----:B------:R-:W-:Y:S05]  /*a5e0*/  BSYNC.RECONVERGENT B1 ;  /* 0x0000000000017941 */ /* 0x000fea0003800200 */
.L_x_9509:
        /* <DEDUP_REMOVED lines=89> */
.L_x_9516:
[----:B------:R-:W-:Y:S05]  /*ab80*/  BSYNC.RECONVERGENT B0 ;  /* 0x0000000000007941 */ /* 0x000fea0003800200 */
.L_x_9515:
[----:B-----5:R2:W-:Y:S02]  /*ab90*/  STS.128 [R181+0x1000], R16 ;  /* 0x00100010b5007388 */ /* 0x0205e40000000c00 */
.L_x_9514:
[----:B------:R-:W-:Y:S05]  /*aba0*/  BSYNC.RECONVERGENT B1 ;  /* 0x0000000000017941 */ /* 0x000fea0003800200 */
.L_x_9513:
        /* <DEDUP_REMOVED lines=90> */
.L_x_9518:
[----:B------:R-:W-:Y:S05]  /*b150*/  BSYNC.RECONVERGENT B0 ;  /* 0x0000000000007941 */ /* 0x000fea0003800200 */
.L_x_9517:
[----:B-----5:R1:W-:Y:S02]  /*b160*/  STS.128 [R181+0x1800], R16 ;  /* 0x00180010b5007388 */ /* 0x0203e40000000c00 */
.L_x_9487:
[----:B------:R-:W-:Y:S05]  /*b170*/  BSYNC.RECONVERGENT B2 ;  /* 0x0000000000027941 */ /* 0x000fea0003800200 */
.L_x_9478:
        /* <DEDUP_REMOVED lines=11> */
.L_x_9521:
[----:B------:R4:W-:Y:S02]  /*b230*/  STS.128 [R181+0x2000], RZ ;  /* 0x002000ffb5007388 */ /* 0x0009e40000000c00 */
.L_x_9520:
[----:B------:R-:W-:Y:S05]  /*b240*/  BSYNC.RECONVERGENT B0 ;  /* 0x0000000000007941 */ /* 0x000fea0003800200 */
.L_x_9519:
[----:B------:R-:W-:Y:S01]  /*b250*/  ISETP.GE.AND P1, PT, R187, R3, PT ;  /* 0x00000003bb00720c */ /* 0x000fe20003f26270 */
[C---:B-1----:R-:W-:Y:S01]  /*b260*/  IMAD.SHL.U32 R5, R63.reuse, 0x2, RZ ;  /* 0x000000023f057824 */ /* 0x042fe200078e00ff */
[----:B------:R-:W-:Y:S01]  /*b270*/  SHF.L.U64.HI R2, R63, 0x1, R64 ;  /* 0x000000013f027819 */ /* 0x000fe20000010240 */
[----:B------:R-:W-:Y:S03]  /*b280*/  BSSY.RECONVERGENT B0, `(.L_x_9522) ;  /* 0x000000c000007945 */ /* 0x000fe60003800200 */
[----:B---3--:R-:W-:-:S05]  /*b290*/  IADD3 R10, P0, PT, R5, R170, RZ ;  /* 0x000000aa050a7210 */ /* 0x008fca0007f1e0ff */
        /* <DEDUP_REMOVED lines=9> */
.L_x_9524:
[----:B------:R3:W-:Y:S02]  /*b330*/  STS.128 [R181+0x2800], RZ ;  /* 0x002800ffb5007388 */ /* 0x0007e40000000c00 */
.L_x_9523:
[----:B------:R-:W-:Y:S05]  /*b340*/  BSYNC.RECONVERGENT B0 ;  /* 0x0000000000007941 */ /* 0x000fea0003800200 */
.L_x_9522:
        /* <DEDUP_REMOVED lines=12> */
.L_x_9527:
[----:B------:R1:W-:Y:S02]  /*b410*/  STS.128 [R181+0x3000], RZ ;  /* 0x003000ffb5007388 */ /* 0x0003e40000000c00 */
.L_x_9526:
[----:B------:R-:W-:Y:S05]  /*b420*/  BSYNC.RECONVERGENT B0 ;  /* 0x0000000000007941 */ /* 0x000fea0003800200 */
.L_x_9525:
        /* <DEDUP_REMOVED lines=12> */
.L_x_9530:
[----:B------:R1:W-:Y:S02]  /*b4f0*/  STS.128 [R181+0x3800], RZ ;  /* 0x003800ffb5007388 */ /* 0x0003e40000000c00 */
.L_x_9529:
[----:B------:R-:W-:Y:S05]  /*b500*/  BSYNC.RECONVERGENT B0 ;  /* 0x0000000000007941 */ /* 0x000fea0003800200 */
.L_x_9528:
        /* <DEDUP_REMOVED lines=16> */
.L_x_9533:
[----:B------:R1:W-:Y:S02]  /*b610*/  STS.128 [R181+0x4000], RZ ;  /* 0x004000ffb5007388 */ /* 0x0003e40000000c00 */
.L_x_9532:
[----:B------:R-:W-:Y:S05]  /*b620*/  BSYNC.RECONVERGENT B0 ;  /* 0x0000000000007941 */ /* 0x000fea0003800200 */
.L_x_9531:
[----:B-1----:R-:W-:Y:S01]  /*b630*/  IADD3 R6, PT, PT, R124, 0x50, RZ ;  /* 0x000000507c067810 */ /* 0x002fe20007ffe0ff */
[----:B------:R-:W-:Y:S03]  /*b640*/  BSSY.RECONVERGENT B0, `(.L_x_9534) ;  /* 0x000000d000007945 */ /* 0x000fe60003800200 */
[----:B------:R-:W-:-:S13]  /*b650*/  ISETP.GE.AND P0, PT, R6, R3, PT ;  /* 0x000000030600720c */ /* 0x000fda0003f06270 */
        /* <DEDUP_REMOVED lines=10> */
.L_x_9536:
[----:B------:R1:W-:Y:S02]  /*b700*/  STS.128 [R181+0x4800], RZ ;  /* 0x004800ffb5007388 */ /* 0x0003e40000000c00 */
.L_x_9535:
[----:B------:R-:W-:Y:S05]  /*b710*/  BSYNC.RECONVERGENT B0 ;  /* 0x0000000000007941 */ /* 0x000fea0003800200 */
.L_x_9534:
        /* <DEDUP_REMOVED lines=16> */
.L_x_9539:
[----:B------:R1:W-:Y:S02]  /*b820*/  STS.128 [R181+0x5000], RZ ;  /* 0x005000ffb5007388 */ /* 0x0003e40000000c00 */
.L_x_9538:
[----:B------:R-:W-:Y:S05]  /*b830*/  BSYNC.RECONVERGENT B0 ;  /* 0x0000000000007941 */ /* 0x000fea0003800200 */
.L_x_9537:
        /* <DEDUP_REMOVED lines=14> */
.L_x_9542:
[----:B------:R1:W-:Y:S02]  /*b920*/  STS.128 [R181+0x5800], RZ ;  /* 0x005800ffb5007388 */ /* 0x0003e40000000c00 */
.L_x_9541:
[----:B------:R-:W-:Y:S05]  /*b930*/  BSYNC.RECONVERGENT B0 ;  /* 0x0000000000007941 */ /* 0x000fea0003800200 */
.L_x_9540:
        /* <DEDUP_REMOVED lines=12> */
.L_x_9545:
[----:B------:R1:W-:Y:S01]  /*ba00*/  STS.128 [R181+0x6000], RZ ;  /* 0x006000ffb5007388 */ /* 0x0003e20000000c00 */
[----:B------:R-:W-:Y:S05]  /*ba10*/  BRA `(.L_x_9546) ;  /* 0x0000000000047947 */ /* 0x000fea0003800000 */
.L_x_9544:
[----:B------:R1:W-:Y:S02]  /*ba20*/  STS.128 [R181+0x6000], RZ ;  /* 0x006000ffb5007388 */ /* 0x0003e40000000c00 */
.L_x_9546:
[----:B------:R-:W-:Y:S05]  /*ba30*/  BSYNC.RECONVERGENT B0 ;  /* 0x0000000000007941 */ /* 0x000fea0003800200 */
.L_x_9543:
        /* <DEDUP_REMOVED lines=13> */
.L_x_9549:
[----:B------:R1:W-:Y:S02]  /*bb10*/  STS.128 [R181+0x6800], RZ ;  /* 0x006800ffb5007388 */ /* 0x0003e40000000c00 */
.L_x_9548:
[----:B------:R-:W-:Y:S05]  /*bb20*/  BSYNC.RECONVERGENT B0 ;  /* 0x0000000000007941 */ /* 0x000fea0003800200 */
.L_x_9547:
        /* <DEDUP_REMOVED lines=13> */
.L_x_9552:
[----:B------:R1:W-:Y:S02]  /*bc00*/  STS.128 [R181+0x7000], RZ ;  /* 0x007000ffb5007388 */ /* 0x0003e40000000c00 */
.L_x_9551:
[----:B------:R-:W-:Y:S05]  /*bc10*/  BSYNC.RECONVERGENT B0 ;  /* 0x0000000000007941 */ /* 0x000fea0003800200 */
.L_x_9550:
        /* <DEDUP_REMOVED lines=13> */
.L_x_9555:
[----:B------:R1:W-:Y:S02]  /*bcf0*/  STS.128 [R181+0x7800], RZ ;  /* 0x007800ffb5007388 */ /* 0x0003e40000000c00 */
.L_x_9554:
[----:B------:R-:W-:Y:S05]  /*bd00*/  BSYNC.RECONVERGENT B0 ;  /* 0x0000000000007941 */ /* 0x000fea0003800200 */
.L_x_9553:
        /* <DEDUP_REMOVED lines=16> */
.L_x_9558:
[----:B------:R1:W-:Y:S02]  /*be10*/  STS.128 [R181+0x8000], RZ ;  /* 0x008000ffb5007388 */ /* 0x0003e40000000c00 */
.L_x_9557:
[----:B------:R-:W-:Y:S05]  /*be20*/  BSYNC.RECONVERGENT B0 ;  /* 0x0000000000007941 */ /* 0x000fea0003800200 */
.L_x_9556:
        /* <DEDUP_REMOVED lines=13> */
.L_x_9561:
[----:B------:R1:W-:Y:S02]  /*bf00*/  STS.128 [R181+0x8800], RZ ;  /* 0x008800ffb5007388 */ /* 0x0003e40000000c00 */
.L_x_9560:
[----:B------:R-:W-:Y:S05]  /*bf10*/  BSYNC.RECONVERGENT B0 ;  /* 0x0000000000007941 */ /* 0x000fea0003800200 */
.L_x_9559:
        /* <DEDUP_REMOVED lines=16> */
.L_x_9564:
[----:B------:R1:W-:Y:S02]  /*c020*/  STS.128 [R181+0x9000], RZ ;  /* 0x009000ffb5007388 */ /* 0x0003e40000000c00 */
.L_x_9563:
[----:B------:R-:W-:Y:S05]  /*c030*/  BSYNC.RECONVERGENT B0 ;  /* 0x0000000000007941 */ /* 0x000fea0003800200 */
.L_x_9562:
        /* <DEDUP_REMOVED lines=16> */
.L_x_9567:
[----:B------:R1:W-:Y:S02]  /*c140*/  STS.128 [R181+0x9800], RZ ;  /* 0x009800ffb5007388 */ /* 0x0003e40000000c00 */
.L_x_9566:
[----:B------:R-:W-:Y:S05]  /*c150*/  BSYNC.RECONVERGENT B0 ;  /* 0x0000000000007941 */ /* 0x000fea0003800200 */
.L_x_9565:
[----:B-1----:R-:W3:Y:S01]  /*c160*/  LD.E R6, desc[UR4][R102.64+0x18c] ;  /* 0x00018c0466067980 */ /* 0x002ee2000c101900 */
[----:B------:R-:W1:Y:S01]  /*c170*/  S2UR UR6, SR_CgaCtaId ;  /* 0x00000000000679c3 */ /* 0x000e620000008800 */
[C---:B------:R-:W-:Y:S01]  /*c180*/  IMAD.SHL.U32 R164, R56.reuse, 0x40, RZ ;  /* 0x0000004038a47824 */ /* 0x040fe200078e00ff */
[----:B------:R-:W-:Y:S01]  /*c190*/  LOP3.LUT R4, R65, 0x8, R56, 0x78, !PT ;  /* 0x0000000841047812 */ /* 0x000fe200078e7838 */
[----:B------:R-:W-:Y:S01]  /*c1a0*/  UMOV UR7, 0x400 ;  /* 0x0000040000077882 */ /* 0x000fe20000000000 */
[----:B------:R-:W-:Y:S01]  /*c1b0*/  IMAD.IADD R165, R57, 0x1, R0 ;  /* 0x0000000139a57824 */ /* 0x000fe200078e0200 */
[C---:B------:R-:W-:Y:S01]  /*c1c0*/  R2P PR, R56.reuse, 0x6 ;  /* 0x0000000638007804 */ /* 0x040fe20000000000 */
[----:B------:R-:W-:Y:S01]  /*c1d0*/  IMAD.SHL.U32 R56, R56, 0x2, RZ ;  /* 0x0000000238387824 */ /* 0x000fe200078e00ff */
[----:B------:R-:W-:Y:S01]  /*c1e0*/  LOP3.LUT R3, R4, 0x38, R59, 0x78, !PT ;  /* 0x0000003804037812 */ /* 0x000fe200078e783b */
[----:B------:R-:W-:Y:S01]  /*c1f0*/  IMAD.MOV.U32 R4, RZ, RZ, 0x40 ;  /* 0x00000040ff047424 */ /* 0x000fe200078e00ff */
[----:B------:R-:W-:Y:S01]  /*c200*/  LOP3.LUT R164, R164, 0x400, RZ, 0xc0, !PT ;  /* 0x00000400a4a47812 */ /* 0x000fe200078ec0ff */
[----:B------:R-:W0:Y:S01]  /*c210*/  LDGDEPBAR ;  /* 0x00000000000079af */ /* 0x000e220000000000 */
[----:B------:R-:W-:Y:S01]  /*c220*/  LOP3.LUT R56, R56, 0x6, RZ, 0xc0, !PT ;  /* 0x0000000638387812 */ /* 0x000fe200078ec0ff */
[----:B------:R-:W-:Y:S01]  /*c230*/  BSSY.RECONVERGENT B1, `(.L_x_9568) ;  /* 0x00001fe000017945 */ /* 0x000fe20003800200 */
[----:B------:R-:W-:Y:S01]  /*c240*/  SEL R4, R4, 0xffffffc0, !P2 ;  /* 0xffffffc004047807 */ /* 0x000fe20005000000 */
[----:B------:R-:W-:-:S02]  /*c250*/  IMAD R164, R3, 0x2, R164 ;  /* 0x0000000203a47824 */ /* 0x000fc400078e02a4 */
[----:B------:R-:W-:-:S05]  /*c260*/  IMAD.MOV.U32 R3, RZ, RZ, 0x20 ;  /* 0x00000020ff037424 */ /* 0x000fca00078e00ff */
[----:B------:R-:W-:Y:S01]  /*c270*/  SEL R3, R3, 0xffffffe0, !P1 ;  /* 0xffffffe003037807 */ /* 0x000fe20004800000 */
[----:B-1----:R-:W-:-:S06]  /*c280*/  ULEA UR6, UR6, UR7, 0x18 ;  /* 0x0000000706067291 */ /* 0x002fcc000f8ec0ff */
[----:B------:R-:W-:Y:S01]  /*c290*/  LEA R165, R165, UR6, 0x1 ;  /* 0x00000006a5a57c11 */ /* 0x000fe2000f8e08ff */
[----:B------:R-:W-:Y:S02]  /*c2a0*/  VIADD R0, R164, UR6 ;  /* 0x00000006a4007c36 */ /* 0x000fe40008000000 */
[----:B--2---:R-:W-:Y:S02]  /*c2b0*/  LDSM.16.M88.4 R16, [R164+UR6+0x2000] ;  /* 0x00200006a410783b */ /* 0x004fe40008000200 */
[C-C-:B------:R-:W-:Y:S02]  /*c2c0*/  IMAD.IADD R163, R165.reuse, 0x1, R3.reuse ;  /* 0x00000001a5a37824 */ /* 0x140fe400078e0203 */
[----:B------:R-:W1:Y:S01]  /*c2d0*/  LDSM.16.M88.4 R12, [R165] ;  /* 0x00000000a50c783b */ /* 0x000e620000000200 */
[C---:B------:R-:W-:Y:S02]  /*c2e0*/  IMAD.IADD R159, R0.reuse, 0x1, R3 ;  /* 0x00000001009f7824 */ /* 0x040fe400078e0203 */
[--C-:B------:R-:W-:Y:S01]  /*c2f0*/  IMAD.IADD R162, R165, 0x1, R4.reuse ;  /* 0x00000001a5a27824 */ /* 0x100fe200078e0204 */
[----:B------:R-:W-:Y:S01]  /*c300*/  LDSM.16.M88.4 R8, [R163] ;  /* 0x00000000a308783b */ /* 0x000fe20000000200 */
[----:B------:R-:W-:-:S02]  /*c310*/  IMAD.IADD R158, R0, 0x1, R4 ;  /* 0x00000001009e7824 */ /* 0x000fc400078e0204 */
[C---:B------:R-:W-:Y:S01]  /*c320*/  IMAD.IADD R161, R3.reuse, 0x1, R162 ;  /* 0x0000000103a17824 */ /* 0x040fe200078e02a2 */
[----:B------:R-:W-:Y:S01]  /*c330*/  LDSM.16.M88.4 R36, [R159+0x2000] ;  /* 0x002000009f24783b */ /* 0x000fe20000000200 */
[----:B------:R-:W-:-:S03]  /*c340*/  IMAD.IADD R157, R3, 0x1, R158 ;  /* 0x00000001039d7824 */ /* 0x000fc600078e029e */
[----:B------:R-:W2:Y:S04]  /*c350*/  LDSM.16.M88.4 R20, [R164+UR6+0x2800] ;  /* 0x00280006a414783b */ /* 0x000ea80008000200 */
[----:B------:R-:W-:Y:S04]  /*c360*/  LDSM.16.M88.4 R44, [R162] ;  /* 0x00000000a22c783b */ /* 0x000fe80000000200 */
[----:B-----5:R-:W-:Y:S04]  /*c370*/  LDSM.16.M88.4 R28, [R158+0x2000] ;  /* 0x002000009e1c783b */ /* 0x020fe80000000200 */
[----:B------:R-:W4:Y:S04]  /*c380*/  LDSM.16.M88.4 R80, [R159+0x2800] ;  /* 0x002800009f50783b */ /* 0x000f280000000200 */
[----:B------:R-:W4:Y:S04]  /*c390*/  LDSM.16.M88.4 R52, [R158+0x2800] ;  /* 0x002800009e34783b */ /* 0x000f280000000200 */
[----:B------:R-:W-:Y:S04]  /*c3a0*/  LDSM.16.M88.4 R32, [R161] ;  /* 0x00000000a120783b */ /* 0x000fe80000000200 */
[----:B------:R-:W4:Y:S01]  /*c3b0*/  LDSM.16.M88.4 R68, [R157+0x2000] ;  /* 0x002000009d44783b */ /* 0x000f220000000200 */
[C---:B-1----:R-:W-:Y:S03]  /*c3c0*/  HMMA.16816.F32 R40, R12.reuse, R16, RZ ;  /* 0x000000100c28723c */ /* 0x042fe600000018ff */
[----:B------:R-:W-:Y:S04]  /*c3d0*/  LDSM.16.M88.4 R64, [R164+UR6+0x3000] ;  /* 0x00300006a440783b */ /* 0x000fe80008000200 */
[----:B------:R-:W-:Y:S01]  /*c3e0*/  LDSM.16.M88.4 R76, [R159+0x3000] ;  /* 0x003000009f4c783b */ /* 0x000fe20000000200 */
[C---:B------:R-:W-:Y:S03]  /*c3f0*/  HMMA.16816.F32 R16, R12.reuse, R18, RZ ;  /* 0x000000120c10723c */ /* 0x040fe600000018ff */
[----:B------:R-:W-:Y:S05]  /*c400*/  LDSM.16.M88.4 R72, [R164+UR6+0x3800] ;  /* 0x00380006a448783b */ /* 0x000fea0008000200 */
[----:B--2---:R-:W-:Y:S08]  /*c410*/  HMMA.16816.F32 R24, R12, R20, RZ ;  /* 0x000000140c18723c */ /* 0x004ff000000018ff */
[C---:B------:R-:W-:Y:S08]  /*c420*/  HMMA.16816.F32 R40, R8.reuse, R36, R40 ;  /* 0x000000240828723c */ /* 0x040ff00000001828 */
[C---:B------:R-:W-:Y:S08]  /*c430*/  HMMA.16816.F32 R16, R8.reuse, R38, R16 ;  /* 0x000000260810723c */ /* 0x040ff00000001810 */
[----:B----4-:R-:W-:Y:S08]  /*c440*/  HMMA.16816.F32 R24, R8, R80, R24 ;  /* 0x000000500818723c */ /* 0x010ff00000001818 */
[C---:B------:R-:W-:Y:S08]  /*c450*/  HMMA.16816.F32 R40, R44.reuse, R28, R40 ;  /* 0x0000001c2c28723c */ /* 0x040ff00000001828 */
[----:B------:R-:W-:Y:S01]  /*c460*/  HMMA.16816.F32 R16, R44, R30, R16 ;  /* 0x0000001e2c10723c */ /* 0x000fe20000001810 */
[----:B------:R-:W1:Y:S07]  /*c470*/  LDSM.16.M88.4 R28, [R157+0x2800] ;  /* 0x002800009d1c783b */ /* 0x000e6e0000000200 */
[----:B------:R-:W-:Y:S08]  /*c480*/  HMMA.16816.F32 R20, R12, R22, RZ ;  /* 0x000000160c14723c */ /* 0x000ff000000018ff */
[----:B------:R-:W-:Y:S08]  /*c490*/  HMMA.16816.F32 R24, R44, R52, R24 ;  /* 0x000000342c18723c */ /* 0x000ff00000001818 */
[C---:B------:R-:W-:Y:S08]  /*c4a0*/  HMMA.16816.F32 R40, R32.reuse, R68, R40 ;  /* 0x000000442028723c */ /* 0x040ff00000001828 */
[----:B------:R-:W-:Y:S01]  /*c4b0*/  HMMA.16816.F32 R16, R32, R70, R16 ;  /* 0x000000462010723c */ /* 0x000fe20000001810 */
[----:B------:R-:W2:Y:S07]  /*c4c0*/  LDSM.16.M88.4 R68, [R159+0x3800] ;  /* 0x003800009f44783b */ /* 0x000eae0000000200 */
[----:B------:R-:W-:Y:S08]  /*c4d0*/  HMMA.16816.F32 R20, R8, R82, R20 ;  /* 0x000000520814723c */ /* 0x000ff00000001814 */
[----:B-1----:R-:W-:Y:S08]  /*c4e0*/  HMMA.16816.F32 R24, R32, R28, R24 ;  /* 0x0000001c2018723c */ /* 0x002ff00000001818 */
        /* <DEDUP_REMOVED lines=10> */
[----:B--2---:R-:W-:-:S12]  /*c590*/  HMMA.16816.F32 R52, R8, R68, R52 ;  /* 0x000000440834723c */ /* 0x004fd80000001834 */
[----:B------:R-:W-:Y:S01]  /*c5a0*/  HMMA.16816.F32 R72, R8, R70, R72 ;  /* 0x000000460848723c */ /* 0x000fe20000001848 */
[----:B------:R-:W-:Y:S01]  /*c5b0*/  LDSM.16.M88.4 R68, [R158+0x4000] ;  /* 0x004000009e44783b */ /* 0x000fe20000000200 */
[-C--:B---3--:R-:W-:Y:S01]  /*c5c0*/  FMUL.FTZ R0, R40, R6.reuse ;  /* 0x0000000628007220 */ /* 0x088fe20000410000 */
[-C--:B------:R-:W-:Y:S01]  /*c5d0*/  FMUL.FTZ R7, R41, R6.reuse ;  /* 0x0000000629077220 */ /* 0x080fe20000410000 */
[-C--:B------:R-:W-:Y:S01]  /*c5e0*/  FMUL.FTZ R49, R42, R6.reuse ;  /* 0x000000062a317220 */ /* 0x080fe20000410000 */
[-C--:B------:R-:W-:Y:S01]  /*c5f0*/  FMUL.FTZ R50, R43, R6.reuse ;  /* 0x000000062b327220 */ /* 0x080fe20000410000 */
[-C--:B------:R-:W-:Y:S01]  /*c600*/  FMUL.FTZ R16, R16, R6.reuse ;  /* 0x0000000610107220 */ /* 0x080fe20000410000 */
[----:B------:R-:W1:Y:S01]  /*c610*/  LDSM.16.M88.4 R40, [R158+0x3000] ;  /* 0x003000009e28783b */ /* 0x000e620000000200 */
[-C--:B------:R-:W-:Y:S01]  /*c620*/  FMUL.FTZ R17, R17, R6.reuse ;  /* 0x0000000611117220 */ /* 0x080fe20000410000 */
        /* <DEDUP_REMOVED lines=10> */
[-C--:B------:R-:W-:Y:S01]  /*c6d0*/  FMUL.FTZ R85, R22, R6.reuse ;  /* 0x0000000616557220 */ /* 0x080fe20000410000 */
[----:B------:R-:W-:-:S06]  /*c6e0*/  FMUL.FTZ R86, R23, R6 ;  /* 0x0000000617567220 */ /* 0x000fcc0000410000 */
[----:B------:R2:W-:Y:S08]  /*c6f0*/  MUFU.TANH R62, R18 ;  /* 0x00000012003e7308 */ /* 0x0005f00000002400 */
[----:B------:R3:W-:Y:S08]  /*c700*/  MUFU.TANH R63, R24 ;  /* 0x00000018003f7308 */ /* 0x0007f00000002400 */
[----:B------:R4:W-:Y:S01]  /*c710*/  MUFU.TANH R83, R20 ;  /* 0x0000001400537308 */ /* 0x0009e20000002400 */
[----:B--2---:R-:W4:Y:S01]  /*c720*/  LDSM.16.M88.4 R16, [R164+UR6+0x4000] ;  /* 0x00400006a410783b */ /* 0x004f220008000200 */
[C---:B-1----:R-:W-:Y:S06]  /*c730*/  HMMA.16816.F32 R36, R44.reuse, R40, R36 ;  /* 0x000000282c24723c */ /* 0x042fec0000001824 */
[----:B------:R-:W-:Y:S01]  /*c740*/  MUFU.TANH R0, R0 ;  /* 0x0000000000007308 */ /* 0x000fe20000002400 */
[----:B---3--:R-:W1:Y:S01]  /*c750*/  LDSM.16.M88.4 R24, [R158+0x3800] ;  /* 0x003800009e18783b */ /* 0x008e620000000200 */
[----:B------:R-:W-:Y:S03]  /*c760*/  HMMA.16816.F32 R76, R44, R42, R76 ;  /* 0x0000002a2c4c723c */ /* 0x000fe6000000184c */
[----:B------:R-:W2:Y:S03]  /*c770*/  LDSM.16.M88.4 R40, [R157+0x3800] ;  /* 0x003800009d28783b */ /* 0x000ea60000000200 */
[----:B------:R-:W3:Y:S08]  /*c780*/  MUFU.TANH R49, R49 ;  /* 0x0000003100317308 */ /* 0x000ef00000002400 */
[----:B------:R-:W-:Y:S01]  /*c790*/  MUFU.TANH R7, R7 ;  /* 0x0000000700077308 */ /* 0x000fe20000002400 */
[C---:B------:R-:W-:Y:S07]  /*c7a0*/  HMMA.16816.F32 R36, R32.reuse, R64, R36 ;  /* 0x000000402024723c */ /* 0x040fee0000001824 */
[----:B------:R-:W3:Y:S01]  /*c7b0*/  MUFU.TANH R50, R50 ;  /* 0x0000003200327308 */ /* 0x000ee20000002400 */
[----:B------:R-:W-:Y:S01]  /*c7c0*/  HMMA.16816.F32 R76, R32, R66, R76 ;  /* 0x00000042204c723c */ /* 0x000fe2000000184c */
[----:B------:R-:W3:Y:S06]  /*c7d0*/  LDSM.16.M88.4 R64, [R164+UR6+0x4800] ;  /* 0x00480006a440783b */ /* 0x000eec0008000200 */
[----:B------:R-:W-:Y:S01]  /*c7e0*/  MUFU.TANH R82, R82 ;  /* 0x0000005200527308 */ /* 0x000fe20000002400 */
[----:B----4-:R-:W-:Y:S03]  /*c7f0*/  HMMA.16816.F32 R20, R12, R16, RZ ;  /* 0x000000100c14723c */ /* 0x010fe600000018ff */
[-C--:B------:R-:W-:Y:S01]  /*c800*/  FMUL.FTZ R36, R36, R6.reuse ;  /* 0x0000000624247220 */ /* 0x080fe20000410000 */
[-C--:B------:R-:W-:Y:S01]  /*c810*/  FMUL.FTZ R37, R37, R6.reuse ;  /* 0x0000000625257220 */ /* 0x080fe20000410000 */
[-C--:B------:R-:W-:Y:S01]  /*c820*/  FMUL.FTZ R38, R38, R6.reuse ;  /* 0x0000000626267220 */ /* 0x080fe20000410000 */
[-C--:B------:R-:W-:Y:S01]  /*c830*/  FMUL.FTZ R39, R39, R6.reuse ;  /* 0x0000000627277220 */ /* 0x080fe20000410000 */
[----:B------:R-:W-:Y:S01]  /*c840*/  MUFU.TANH R87, R36 ;  /* 0x0000002400577308 */ /* 0x000fe20000002400 */
[----:B-1----:R-:W-:Y:S03]  /*c850*/  HMMA.16816.F32 R52, R44, R24, R52 ;  /* 0x000000182c34723c */ /* 0x002fe60000001834 */
[-C--:B------:R-:W-:Y:S01]  /*c860*/  FMUL.FTZ R76, R76, R6.reuse ;  /* 0x000000064c4c7220 */ /* 0x080fe20000410000 */
[-C--:B------:R-:W-:Y:S01]  /*c870*/  FMUL.FTZ R77, R77, R6.reuse ;  /* 0x000000064d4d7220 */ /* 0x080fe20000410000 */
[-C--:B------:R-:W-:Y:S01]  /*c880*/  FMUL.FTZ R78, R78, R6.reuse ;  /* 0x000000064e4e7220 */ /* 0x080fe20000410000 */
[-C--:B------:R-:W-:Y:S01]  /*c890*/  FMUL.FTZ R79, R79, R6.reuse ;  /* 0x000000064f4f7220 */ /* 0x080fe20000410000 */
[----:B------:R-:W-:Y:S01]  /*c8a0*/  MUFU.TANH R88, R37 ;  /* 0x0000002500587308 */ /* 0x000fe20000002400 */
[----:B------:R-:W-:Y:S07]  /*c8b0*/  HMMA.16816.F32 R16, R12, R18, RZ ;  /* 0x000000120c10723c */ /* 0x000fee00000018ff */
[----:B------:R-:W-:Y:S01]  /*c8c0*/  MUFU.TANH R89, R38 ;  /* 0x0000002600597308 */ /* 0x000fe20000002400 */
[----:B------:R-:W-:Y:S01]  /*c8d0*/  HMMA.16816.F32 R72, R44, R26, R72 ;  /* 0x0000001a2c48723c */ /* 0x000fe20000001848 */
[----:B------:R-:W1:Y:S06]  /*c8e0*/  LDSM.16.M88.4 R24, [R157+0x4000] ;  /* 0x004000009d18783b */ /* 0x000e6c0000000200 */
[----:B------:R3:W-:Y:S01]  /*c8f0*/  MUFU.TANH R90, R39 ;  /* 0x00000027005a7308 */ /* 0x0007e20000002400 */
[----:B------:R-:W-:Y:S07]  /*c900*/  HMMA.16816.F32 R20, R8, R28, R20 ;  /* 0x0000001c0814723c */ /* 0x000fee0000001814 */
[----:B------:R-:W-:Y:S01]  /*c910*/  MUFU.TANH R91, R76 ;  /* 0x0000004c005b7308 */ /* 0x000fe20000002400 */
[----:B--2---:R-:W-:Y:S07]  /*c920*/  HMMA.16816.F32 R52, R32, R40, R52 ;  /* 0x000000282034723c */ /* 0x004fee0000001834 */
[----:B------:R-:W-:Y:S01]  /*c930*/  MUFU.TANH R92, R77 ;  /* 0x0000004d005c7308 */ /* 0x000fe20000002400 */
[----:B------:R-:W-:Y:S01]  /*c940*/  HMMA.16816.F32 R16, R8, R30, R16 ;  /* 0x0000001e0810723c */ /* 0x000fe20000001810 */
[----:B------:R-:W2:Y:S06]  /*c950*/  LDSM.16.M88.4 R28, [R159+0x4800] ;  /* 0x004800009f1c783b */ /* 0x000eac0000000200 */
[----:B------:R-:W-:Y:S01]  /*c960*/  MUFU.TANH R94, R78 ;  /* 0x0000004e005e7308 */ /* 0x000fe20000002400 */
[----:B------:R-:W-:Y:S03]  /*c970*/  HMMA.16816.F32 R20, R44, R68, R20 ;  /* 0x000000442c14723c */ /* 0x000fe60000001814 */
[-C--:B------:R-:W-:Y:S01]  /*c980*/  FMUL.FTZ R52, R52, R6.reuse ;  /* 0x0000000634347220 */ /* 0x080fe20000410000 */
[-C--:B------:R-:W-:Y:S01]  /*c990*/  FMUL.FTZ R155, R53, R6.reuse ;  /* 0x00000006359b7220 */ /* 0x080fe20000410000 */
[-C--:B------:R-:W-:Y:S01]  /*c9a0*/  FMUL.FTZ R115, R54, R6.reuse ;  /* 0x0000000636737220 */ /* 0x080fe20000410000 */
[-C--:B------:R-:W-:Y:S01]  /*c9b0*/  FMUL.FTZ R127, R55, R6.reuse ;  /* 0x00000006377f7220 */ /* 0x080fe20000410000 */
[----:B------:R4:W-:Y:S01]  /*c9c0*/  MUFU.TANH R189, R52 ;  /* 0x0000003400bd7308 */ /* 0x0009e20000002400 */
[----:B------:R-:W-:Y:S01]  /*c9d0*/  HMMA.16816.F32 R72, R32, R42, R72 ;  /* 0x0000002a2048723c */ /* 0x000fe20000001848 */
[----:B------:R-:W2:Y:S06]  /*c9e0*/  LDSM.16.M88.4 R40, [R164+UR6+0x5000] ;  /* 0x00500006a428783b */ /* 0x000eac0008000200 */
[----:B------:R1:W-:Y:S01]  /*c9f0*/  MUFU.TANH R93, R79 ;  /* 0x0000004f005d7308 */ /* 0x0003e20000002400 */
[C---:B---3--:R-:W-:Y:S07]  /*ca00*/  HMMA.16816.F32 R36, R12.reuse, R64, RZ ;  /* 0x000000400c24723c */ /* 0x048fee00000018ff */
[----:B------:R-:W3:Y:S01]  /*ca10*/  MUFU.TANH R61, R61 ;  /* 0x0000003d003d7308 */ /* 0x000ee20000002400 */
[----:B------:R-:W-:Y:S01]  /*ca20*/  HMMA.16816.F32 R64, R12, R66, RZ ;  /* 0x000000420c40723c */ /* 0x000fe200000018ff */
[----:B----4-:R-:W4:Y:S02]  /*ca30*/  LDSM.16.M88.4 R52, [R158+0x4800] ;  /* 0x004800009e34783b */ /* 0x010f240000000200 */
[-C--:B------:R-:W-:Y:S01]  /*ca40*/  FMUL.FTZ R73, R73, R6.reuse ;  /* 0x0000000649497220 */ /* 0x080fe20000410000 */
[-C--:B------:R-:W-:Y:S01]  /*ca50*/  FMUL.FTZ R75, R75, R6.reuse ;  /* 0x000000064b4b7220 */ /* 0x080fe20000410000 */
[-C--:B------:R-:W-:Y:S01]  /*ca60*/  FMUL.FTZ R72, R72, R6.reuse ;  /* 0x0000000648487220 */ /* 0x080fe20000410000 */
[-C--:B------:R-:W-:Y:S01]  /*ca70*/  FMUL.FTZ R74, R74, R6.reuse ;  /* 0x000000064a4a7220 */ /* 0x080fe20000410000 */
[----:B------:R-:W-:Y:S01]  /*ca80*/  MUFU.TANH R81, R81 ;  /* 0x0000005100517308 */ /* 0x000fe20000002400 */
[----:B-1----:R-:W-:Y:S01]  /*ca90*/  HMMA.16816.F32 R20, R32, R24, R20 ;  /* 0x000000182014723c */ /* 0x002fe20000001814 */
[----:B------:R-:W1:Y:S06]  /*caa0*/  LDSM.16.M88.4 R76, [R159+0x5000] ;  /* 0x005000009f4c783b */ /* 0x000e6c0000000200 */
[----:B------:R-:W3:Y:S01]  /*cab0*/  MUFU.TANH R84, R84 ;  /* 0x0000005400547308 */ /* 0x000ee20000002400 */
[----:B------:R-:W-:Y:S07]  /*cac0*/  HMMA.16816.F32 R16, R44, R70, R16 ;  /* 0x000000462c10723c */ /* 0x000fee0000001810 */
[----:B------:R-:W3:Y:S01]  /*cad0*/  MUFU.TANH R86, R86 ;  /* 0x0000005600567308 */ /* 0x000ee20000002400 */
[C---:B--2---:R-:W-:Y:S03]  /*cae0*/  HMMA.16816.F32 R36, R8.reuse, R28, R36 ;  /* 0x0000001c0824723c */ /* 0x044fe60000001824 */
[-C--:B------:R-:W-:Y:S01]  /*caf0*/  FMUL.FTZ R149, R20, R6.reuse ;  /* 0x0000000614957220 */ /* 0x080fe20000410000 */
[-C--:B------:R-:W-:Y:S01]  /*cb00*/  FMUL.FTZ R147, R21, R6.reuse ;  /* 0x0000000615937220 */ /* 0x080fe20000410000 */
[-C--:B------:R-:W-:Y:S01]  /*cb10*/  FMUL.FTZ R153, R22, R6.reuse ;  /* 0x0000000616997220 */ /* 0x080fe20000410000 */
[----:B------:R-:W-:Y:S01]  /*cb20*/  FMUL.FTZ R139, R23, R6 ;  /* 0x00000006178b7220 */ /* 0x000fe20000410000 */
[----:B------:R-:W2:Y:S01]  /*cb30*/  MUFU.TANH R80, R80 ;  /* 0x0000005000507308 */ /* 0x000ea20000002400 */
[----:B------:R-:W-:Y:S01]  /*cb40*/  HMMA.16816.F32 R64, R8, R30, R64 ;  /* 0x0000001e0840723c */ /* 0x000fe20000001840 */
[----:B------:R-:W3:Y:S04]  /*cb50*/  LDSM.16.M88.4 R28, [R157+0x4800] ;  /* 0x004800009d1c783b */ /* 0x000ee80000000200 */
[----:B------:R-:W2:Y:S02]  /*cb60*/  LDSM.16.M88.4 R20, [R164+UR6+0x5800] ;  /* 0x00580006a414783b */ /* 0x000ea40008000200 */
[----:B------:R-:W2:Y:S01]  /*cb70*/  MUFU.TANH R85, R85 ;  /* 0x0000005500557308 */ /* 0x000ea20000002400 */
[----:B------:R-:W-:Y:S01]  /*cb80*/  HMMA.16816.F32 R16, R32, R26, R16 ;  /* 0x0000001a2010723c */ /* 0x000fe20000001810 */
[----:B------:R-:W2:Y:S06]  /*cb90*/  LDSM.16.M88.4 R24, [R158+0x5000] ;  /* 0x005000009e18783b */ /* 0x000eac0000000200 */
[----:B------:R-:W-:Y:S01]  /*cba0*/  MUFU.TANH R135, R73 ;  /* 0x0000004900877308 */ /* 0x000fe20000002400 */
[----:B------:R-:W-:Y:S07]  /*cbb0*/  HMMA.16816.F32 R68, R12, R40, RZ ;  /* 0x000000280c44723c */ /* 0x000fee00000018ff */
[----:B------:R-:W-:Y:S01]  /*cbc0*/  MUFU.TANH R193, R75 ;  /* 0x0000004b00c17308 */ /* 0x000fe20000002400 */
[----:B----4-:R-:W-:Y:S01]  /*cbd0*/  HMMA.16816.F32 R36, R44, R52, R36 ;  /* 0x000000342c24723c */ /* 0x010fe20000001824 */
[----:B------:R-:W-:-:S02]  /*cbe0*/  IMAD.IADD R53, R177, 0x1, R56 ;  /* 0x00000001b1357824 */ /* 0x000fc400078e0238 */
[-C--:B------:R-:W-:Y:S01]  /*cbf0*/  FMUL.FTZ R145, R16, R6.reuse ;  /* 0x0000000610917220 */ /* 0x080fe20000410000 */
[-C--:B------:R-:W-:Y:S01]  /*cc00*/  FMUL.FTZ R143, R17, R6.reuse ;  /* 0x00000006118f7220 */ /* 0x080fe20000410000 */
[-C--:B------:R-:W-:Y:S01]  /*cc10*/  FMUL.FTZ R151, R18, R6.reuse ;  /* 0x0000000612977220 */ /* 0x080fe20000410000 */
[----:B------:R-:W-:Y:S01]  /*cc20*/  FMUL.FTZ R141, R19, R6 ;  /* 0x00000006138d7220 */ /* 0x000fe20000410000 */
[----:B------:R-:W-:Y:S01]  /*cc30*/  ISETP.GE.AND P1, PT, R53, R60, PT ;  /* 0x0000003c3500720c */ /* 0x000fe20003f26270 */
[----:B------:R-:W-:Y:S01]  /*cc40*/  HMMA.16816.F32 R64, R44, R54, R64 ;  /* 0x000000362c40723c */ /* 0x000fe20000001840 */
[----:B------:R-:W4:Y:S01]  /*cc50*/  LDSM.16.M88.4 R16, [R157+0x5000] ;  /* 0x005000009d10783b */ /* 0x000f220000000200 */
[----:B------:R-:W-:Y:S01]  /*cc60*/  MUFU.TANH R115, R115 ;  /* 0x0000007300737308 */ /* 0x000fe20000002400 */
[----:B------:R-:W-:-:S05]  /*cc70*/  FSEL R49, R49, -INF , !P1 ;  /* 0xff80000031317808 */ /* 0x000fca0004800000 */
[----:B-1----:R-:W-:Y:S02]  /*cc80*/  HMMA.16816.F32 R68, R8, R76, R68 ;  /* 0x0000004c0844723c */ /* 0x002fe40000001844 */
[----:B------:R-:W-:Y:S06]  /*cc90*/  MUFU.TANH R147, R147 ;  /* 0x0000009300937308 */ /* 0x000fec0000002400 */
[C---:B---3--:R-:W-:Y:S02]  /*cca0*/  HMMA.16816.F32 R36, R32.reuse, R28, R36 ;  /* 0x0000001c2024723c */ /* 0x048fe40000001824 */
[----:B------:R-:W1:Y:S06]  /*ccb0*/  MUFU.TANH R139, R139 ;  /* 0x0000008b008b7308 */ /* 0x000e6c0000002400 */
[----:B------:R-:W-:Y:S02]  /*ccc0*/  HMMA.16816.F32 R64, R32, R30, R64 ;  /* 0x0000001e2040723c */ /* 0x000fe40000001840 */
[----:B------:R-:W-:Y:S06]  /*ccd0*/  MUFU.TANH R149, R149 ;  /* 0x0000009500957308 */ /* 0x000fec0000002400 */
[C---:B------:R-:W-:Y:S02]  /*cce0*/  HMMA.16816.F32 R40, R12.reuse, R42, RZ ;  /* 0x0000002a0c28723c */ /* 0x040fe400000018ff */
[----:B------:R-:W3:Y:S01]  /*ccf0*/  MUFU.TANH R153, R153 ;  /* 0x0000009900997308 */ /* 0x000ee20000002400 */
[-C--:B------:R-:W-:Y:S01]  /*cd00*/  FMUL.FTZ R37, R37, R6.reuse ;  /* 0x0000000625257220 */ /* 0x080fe20000410000 */
[-C--:B------:R-:W-:Y:S01]  /*cd10*/  FMUL.FTZ R131, R39, R6.reuse ;  /* 0x0000000627837220 */ /* 0x080fe20000410000 */
[-C--:B------:R-:W-:Y:S01]  /*cd20*/  FMUL.FTZ R36, R36, R6.reuse ;  /* 0x0000000624247220 */ /* 0x080fe20000410000 */
[-C--:B------:R-:W-:Y:S01]  /*cd30*/  FMUL.FTZ R38, R38, R6.reuse ;  /* 0x0000000626267220 */ /* 0x080fe20000410000 */
[----:B------:R-:W-:Y:S01]  /*cd40*/  VIADD R39, R53, 0x1 ;  /* 0x0000000135277836 */ /* 0x000fe20000000000 */
[C---:B--2---:R-:W-:Y:S02]  /*cd50*/  HMMA.16816.F32 R28, R12.reuse, R20, RZ ;  /* 0x000000140c1c723c */ /* 0x044fe400000018ff */
[----:B------:R2:W-:Y:S01]  /*cd60*/  MUFU.TANH R123, R37 ;  /* 0x00000025007b7308 */ /* 0x0005e20000002400 */
[----:B------:R-:W-:Y:S01]  /*cd70*/  FMUL.FTZ R65, R65, R6 ;  /* 0x0000000641417220 */ /* 0x000fe20000410000 */
[----:B------:R-:W-:Y:S01]  /*cd80*/  ISETP.GE.AND P0, PT, R39, R60, PT ;  /* 0x0000003c2700720c */ /* 0x000fe20003f06270 */
[-C--:B------:R-:W-:Y:S01]  /*cd90*/  FMUL.FTZ R67, R67, R6.reuse ;  /* 0x0000000643437220 */ /* 0x080fe20000410000 */
[-C--:B------:R-:W-:Y:S01]  /*cda0*/  FMUL.FTZ R64, R64, R6.reuse ;  /* 0x0000000640407220 */ /* 0x080fe20000410000 */
[----:B------:R-:W-:Y:S01]  /*cdb0*/  FMUL.FTZ R66, R66, R6 ;  /* 0x0000000642427220 */ /* 0x000fe20000410000 */
[----:B------:R-:W-:Y:S01]  /*cdc0*/  HMMA.16816.F32 R12, R12, R22, RZ ;  /* 0x000000160c0c723c */ /* 0x000fe200000018ff */
[----:B------:R-:W1:Y:S01]  /*cdd0*/  LDSM.16.M88.4 R20, [R159+0x5800] ;  /* 0x005800009f14783b */ /* 0x000e620000000200 */
[----:B------:R-:W-:Y:S01]  /*cde0*/  MUFU.TANH R125, R36 ;  /* 0x00000024007d7308 */ /* 0x000fe20000002400 */
[----:B------:R-:W-:-:S02]  /*cdf0*/  FSEL R55, R50, -INF , !P0 ;  /* 0xff80000032377808 */ /* 0x000fc40004000000 */
[----:B------:R-:W-:-:S03]  /*ce00*/  FSEL R7, R7, -INF , !P0 ;  /* 0xff80000007077808 */ /* 0x000fc60004000000 */
[----:B------:R-:W-:Y:S01]  /*ce10*/  HMMA.16816.F32 R68, R44, R24, R68 ;  /* 0x000000182c44723c */ /* 0x000fe20000001844 */
[C---:B------:R-:W-:Y:S01]  /*ce20*/  VIADD R25, R53.reuse, 0x9 ;  /* 0x0000000935197836 */ /* 0x040fe20000000000 */
[----:B------:R4:W-:Y:S01]  /*ce30*/  MUFU.TANH R133, R38 ;  /* 0x0000002600857308 */ /* 0x0009e20000002400 */
[----:B--2---:R-:W-:-:S03]  /*ce40*/  VIADD R37, R53, 0x8 ;  /* 0x0000000835257836 */ /* 0x004fc60000000000 */
[-C--:B------:R-:W-:Y:S01]  /*ce50*/  ISETP.GE.AND P4, PT, R25, R60.reuse, PT ;  /* 0x0000003c1900720c */ /* 0x080fe20003f86270 */
[----:B------:R-:W-:Y:S01]  /*ce60*/  VIADD R25, R53, 0x10 ;  /* 0x0000001035197836 */ /* 0x000fe20000000000 */
[----:B------:R-:W-:Y:S01]  /*ce70*/  HMMA.16816.F32 R40, R8, R78, R40 ;  /* 0x0000004e0828723c */ /* 0x000fe20000001828 */
[-C--:B------:R-:W-:Y:S01]  /*ce80*/  ISETP.GE.AND P3, PT, R37, R60.reuse, PT ;  /* 0x0000003c2500720c */ /* 0x080fe20003f66270 */
[----:B------:R2:W-:Y:S01]  /*ce90*/  MUFU.TANH R117, R65 ;  /* 0x0000004100757308 */ /* 0x0005e20000002400 */
[----:B------:R-:W-:Y:S01]  /*cea0*/  VIADD R79, R53, 0x18 ;  /* 0x00000018354f7836 */ /* 0x000fe20000000000 */
[----:B------:R-:W-:Y:S01]  /*ceb0*/  ISETP.GE.AND P6, PT, R25, R60, PT ;  /* 0x0000003c1900720c */ /* 0x000fe20003fc6270 */
[----:B------:R-:W-:Y:S01]  /*cec0*/  VIADD R25, R53, 0x19 ;  /* 0x0000001935197836 */ /* 0x000fe20000000000 */
[----:B------:R-:W-:Y:S02]  /*ced0*/  FSEL R62, R62, -INF , !P3 ;  /* 0xff8000003e3e7808 */ /* 0x000fe40005800000 */
[----:B------:R-:W-:-:S02]  /*cee0*/  FSEL R48, R48, -INF , !P3 ;  /* 0xff80000030307808 */ /* 0x000fc40005800000 */
[-C--:B------:R-:W-:Y:S01]  /*cef0*/  ISETP.GE.AND P5, PT, R25, R60.reuse, PT ;  /* 0x0000003c1900720c */ /* 0x080fe20003fa6270 */
[C---:B------:R-:W-:Y:S01]  /*cf00*/  VIADD R25, R53.reuse, 0x20 ;  /* 0x0000002035197836 */ /* 0x040fe20000000000 */
[----:B----4-:R-:W4:Y:S01]  /*cf10*/  LDSM.16.M88.4 R36, [R158+0x5800] ;  /* 0x005800009e24783b */ /* 0x010f220000000200 */
[----:B------:R-:W-:Y:S01]  /*cf20*/  HMMA.16816.F32 R68, R32, R16, R68 ;  /* 0x000000102044723c */ /* 0x000fe20000001844 */
[----:B------:R-:W-:Y:S01]  /*cf30*/  VIADD R17, R53, 0x11 ;  /* 0x0000001135117836 */ /* 0x000fe20000000000 */
[----:B------:R-:W-:Y:S01]  /*cf40*/  FSEL R73, R63, -INF , !P6 ;  /* 0xff8000003f497808 */ /* 0x000fe20007000000 */
[----:B------:R3:W-:Y:S01]  /*cf50*/  MUFU.TANH R113, R67 ;  /* 0x0000004300717308 */ /* 0x0007e20000002400 */
[----:B------:R-:W-:Y:S01]  /*cf60*/  FSEL R77, R61, -INF , !P4 ;  /* 0xff8000003d4d7808 */ /* 0x000fe20006000000 */
[----:B------:R-:W-:Y:S01]  /*cf70*/  VIADD R61, R53, 0x31 ;  /* 0x00000031353d7836 */ /* 0x000fe20000000000 */
[----:B------:R-:W-:Y:S02]  /*cf80*/  ISETP.GE.AND P2, PT, R17, R60, PT ;  /* 0x0000003c1100720c */ /* 0x000fe40003f46270 */
[----:B------:R-:W-:Y:S01]  /*cf90*/  HMMA.16816.F32 R40, R44, R26, R40 ;  /* 0x0000001a2c28723c */ /* 0x000fe20000001828 */
[----:B------:R-:W-:-:S02]  /*cfa0*/  FSEL R17, R0, -INF , !P1 ;  /* 0xff80000000117808 */ /* 0x000fc40004800000 */
[----:B------:R-:W-:Y:S01]  /*cfb0*/  P2R R16, PR, RZ, 0x4 ;  /* 0x00000004ff107803 */ /* 0x000fe20000000000 */
[----:B------:R-:W-:Y:S01]  /*cfc0*/  MUFU.TANH R155, R155 ;  /* 0x0000009b009b7308 */ /* 0x000fe20000002400 */
[----:B------:R-:W-:Y:S02]  /*cfd0*/  ISETP.GE.AND P2, PT, R25, R60, PT ;  /* 0x0000003c1900720c */ /* 0x000fe40003f46270 */
[----:B------:R-:W4:Y:S01]  /*cfe0*/  LDSM.16.M88.4 R24, [R157+0x5800] ;  /* 0x005800009d18783b */ /* 0x000f220000000200 */
[C---:B-1----:R-:W-:Y:S01]  /*cff0*/  HMMA.16816.F32 R28, R8.reuse, R20, R28 ;  /* 0x00000014081c723c */ /* 0x042fe2000000181c */
[----:B------:R-:W-:Y:S01]  /*d000*/  VIADD R21, R53, 0x21 ;  /* 0x0000002135157836 */ /* 0x000fe20000000000 */
[----:B------:R-:W-:Y:S01]  /*d010*/  ISETP.NE.AND P3, PT, R16, RZ, PT ;  /* 0x000000ff1000720c */ /* 0x000fe20003f65270 */
[-C--:B--2---:R-:W-:Y:S01]  /*d020*/  FMUL.FTZ R65, R69, R6.reuse ;  /* 0x0000000645417220 */ /* 0x084fe20000410000 */
[----:B------:R-:W-:Y:S01]  /*d030*/  FSEL R69, R59, -INF , !P4 ;  /* 0xff8000003b457808 */ /* 0x000fe20006000000 */
[----:B---3--:R-:W-:Y:S01]  /*d040*/  FMUL.FTZ R67, R71, R6 ;  /* 0x0000000647437220 */ /* 0x008fe20000410000 */
[-C--:B------:R-:W-:Y:S01]  /*d050*/  ISETP.GE.AND P1, PT, R21, R60.reuse, PT ;  /* 0x0000003c1500720c */ /* 0x080fe20003f26270 */
[C---:B------:R-:W-:Y:S01]  /*d060*/  VIADD R21, R53.reuse, 0x29 ;  /* 0x0000002935157836 */ /* 0x040fe20000000000 */
[----:B------:R-:W-:Y:S01]  /*d070*/  HMMA.16816.F32 R12, R8, R22, R12 ;  /* 0x00000016080c723c */ /* 0x000fe2000000180c */
[----:B------:R-:W-:Y:S01]  /*d080*/  VIADD R9, R53, 0x38 ;  /* 0x0000003835097836 */ /* 0x000fe20000000000 */
[----:B------:R-:W-:Y:S01]  /*d090*/  FSEL R205, R84, -INF , !P5 ;  /* 0xff80000054cd7808 */ /* 0x000fe20006800000 */
[----:B------:R-:W1:Y:S01]  /*d0a0*/  MUFU.TANH R127, R127 ;  /* 0x0000007f007f7308 */ /* 0x000e620000002400 */
[----:B------:R-:W-:Y:S01]  /*d0b0*/  ISETP.GE.AND P4, PT, R21, R60, PT ;  /* 0x0000003c1500720c */ /* 0x000fe20003f86270 */
[----:B------:R-:W-:Y:S01]  /*d0c0*/  VIADD R23, R53, 0x60 ;  /* 0x0000006035177836 */ /* 0x000fe20000000000 */
[----:B------:R-:W-:Y:S01]  /*d0d0*/  FSEL R21, R81, -INF , !P3 ;  /* 0xff80000051157808 */ /* 0x000fe20005800000 */
[----:B------:R-:W-:Y:S01]  /*d0e0*/  FMUL.FTZ R0, R68, R6 ;  /* 0x0000000644007220 */ /* 0x000fe20000410000 */
[----:B------:R-:W-:Y:S01]  /*d0f0*/  HMMA.16816.F32 R40, R32, R18, R40 ;  /* 0x000000122028723c */ /* 0x000fe20000001828 */
[C---:B------:R-:W-:Y:S01]  /*d100*/  VIADD R19, R53.reuse, 0x28 ;  /* 0x0000002835137836 */ /* 0x040fe20000000000 */
[----:B------:R-:W-:Y:S01]  /*d110*/  FSEL R81, R86, -INF , !P5 ;  /* 0xff80000056517808 */ /* 0x000fe20006800000 */
[----:B------:R-:W-:Y:S01]  /*d120*/  MUFU.TANH R137, R72 ;  /* 0x0000004800897308 */ /* 0x000fe20000002400 */
[----:B------:R-:W-:Y:S01]  /*d130*/  FSEL R75, R80, -INF , !P3 ;  /* 0xff800000504b7808 */ /* 0x000fe20005800000 */
[----:B------:R-:W-:Y:S01]  /*d140*/  VIADD R11, R53, 0x51 ;  /* 0x00000051350b7836 */ /* 0x000fe20000000000 */
[----:B------:R-:W-:Y:S01]  /*d150*/  ISETP.GE.AND P0, PT, R19, R60, PT ;  /* 0x0000003c1300720c */ /* 0x000fe20003f06270 */
[----:B------:R-:W-:Y:S01]  /*d160*/  FMUL.FTZ R70, R70, R6 ;  /* 0x0000000646467220 */ /* 0x000fe20000410000 */
[C---:B----4-:R-:W-:Y:S01]  /*d170*/  HMMA.16816.F32 R28, R44.reuse, R36, R28 ;  /* 0x000000242c1c723c */ /* 0x050fe2000000181c */
[----:B------:R-:W-:Y:S01]  /*d180*/  FSEL R19, R82, -INF , !P6 ;  /* 0xff80000052137808 */ /* 0x000fe20007000000 */
[----:B------:R-:W-:Y:S01]  /*d190*/  VIADD R37, R53, 0x30 ;  /* 0x0000003035257836 */ /* 0x000fe20000000000 */
[-C--:B------:R-:W-:Y:S01]  /*d1a0*/  ISETP.GE.AND P6, PT, R9, R60.reuse, PT ;  /* 0x0000003c0900720c */ /* 0x080fe20003fc6270 */
[----:B------:R-:W-:Y:S01]  /*d1b0*/  VIADD R9, R53, 0x39 ;  /* 0x0000003935097836 */ /* 0x000fe20000000000 */
[-C--:B------:R-:W-:Y:S01]  /*d1c0*/  ISETP.GE.AND P3, PT, R79, R60.reuse, PT ;  /* 0x0000003c4f00720c */ /* 0x080fe20003f66270 */
[----:B------:R-:W2:Y:S01]  /*d1d0*/  MUFU.TANH R191, R74 ;  /* 0x0000004a00bf7308 */ /* 0x000ea20000002400 */
[----:B------:R-:W-:Y:S01]  /*d1e0*/  FSEL R107, R89, -INF , !P2 ;  /* 0xff800000596b7808 */ /* 0x000fe20005000000 */
[----:B------:R-:W-:Y:S01]  /*d1f0*/  HMMA.16816.F32 R12, R44, R38, R12 ;  /* 0x000000262c0c723c */ /* 0x000fe2000000180c */
[----:B------:R-:W-:Y:S01]  /*d200*/  ISETP.GE.AND P5, PT, R9, R60, PT ;  /* 0x0000003c0900720c */ /* 0x000fe20003fa6270 */
[----:B------:R-:W-:Y:S01]  /*d210*/  VIADD R9, R53, 0x40 ;  /* 0x0000004035097836 */ /* 0x000fe20000000000 */
[----:B------:R-:W-:Y:S01]  /*d220*/  FSEL R97, R85, -INF , !P3 ;  /* 0xff80000055617808 */ /* 0x000fe20005800000 */
[----:B------:R-:W-:Y:S01]  /*d230*/  FMUL.FTZ R8, R41, R6 ;  /* 0x0000000629087220 */ /* 0x000fe20000410000 */
[----:B------:R-:W-:Y:S01]  /*d240*/  FSEL R83, R83, -INF , !P3 ;  /* 0xff80000053537808 */ /* 0x000fe20005800000 */
[----:B------:R-:W3:Y:S01]  /*d250*/  MUFU.TANH R131, R131 ;  /* 0x0000008300837308 */ /* 0x000ee20000002400 */
[----:B------:R-:W-:Y:S01]  /*d260*/  ISETP.GE.AND P3, PT, R9, R60, PT ;  /* 0x0000003c0900720c */ /* 0x000fe20003f66270 */
[----:B------:R-:W-:Y:S01]  /*d270*/  VIADD R9, R53, 0x41 ;  /* 0x0000004135097836 */ /* 0x000fe20000000000 */
[----:B------:R-:W-:Y:S01]  /*d280*/  FSEL R109, R87, -INF , !P2 ;  /* 0xff800000576d7808 */ /* 0x000fe20005000000 */
[----:B------:R-:W-:Y:S01]  /*d290*/  FMUL.FTZ R40, R40, R6 ;  /* 0x0000000628287220 */ /* 0x000fe20000410000 */
[----:B------:R-:W-:Y:S01]  /*d2a0*/  FSEL R199, R90, -INF , !P1 ;  /* 0xff8000005ac77808 */ /* 0x000fe20004800000 */
[C---:B------:R-:W-:Y:S01]  /*d2b0*/  HMMA.16816.F32 R28, R32.reuse, R24, R28 ;  /* 0x00000018201c723c */ /* 0x040fe2000000181c */
[----:B------:R-:W-:Y:S01]  /*d2c0*/  ISETP.GE.AND P2, PT, R9, R60, PT ;  /* 0x0000003c0900720c */ /* 0x000fe20003f46270 */
[----:B------:R-:W-:Y:S01]  /*d2d0*/  VIADD R9, R53, 0x48 ;  /* 0x0000004835097836 */ /* 0x000fe20000000000 */
[----:B------:R-:W-:Y:S01]  /*d2e0*/  MUFU.TANH R65, R65 ;  /* 0x0000004100417308 */ /* 0x000fe20000002400 */
[----:B------:R-:W-:Y:S01]  /*d2f0*/  FSEL R195, R88, -INF , !P1 ;  /* 0xff80000058c37808 */ /* 0x000fe20004800000 */
[-C--:B------:R-:W-:Y:S01]  /*d300*/  FMUL.FTZ R42, R42, R6.reuse ;  /* 0x000000062a2a7220 */ /* 0x080fe20000410000 */
[----:B------:R-:W-:Y:S01]  /*d310*/  FSEL R201, R94, -INF , !P0 ;  /* 0xff8000005ec97808 */ /* 0x000fe20004000000 */
[----:B------:R-:W-:Y:S01]  /*d320*/  FMUL.FTZ R43, R43, R6 ;  /* 0x000000062b2b7220 */ /* 0x000fe20000410000 */
[----:B------:R-:W-:Y:S01]  /*d330*/  HMMA.16816.F32 R24, R32, R26, R12 ;  /* 0x0000001a2018723c */ /* 0x000fe2000000180c */
[----:B------:R-:W-:Y:S01]  /*d340*/  FSEL R111, R91, -INF , !P0 ;  /* 0xff8000005b6f7808 */ /* 0x000fe20004000000 */
[----:B------:R-:W-:Y:S01]  /*d350*/  VIADD R15, R53, 0x58 ;  /* 0x00000058350f7836 */ /* 0x000fe20000000000 */
[----:B------:R-:W4:Y:S01]  /*d360*/  MUFU.TANH R67, R67 ;  /* 0x0000004300437308 */ /* 0x000f220000002400 */
[-C--:B------:R-:W-:Y:S01]  /*d370*/  ISETP.GE.AND P1, PT, R9, R60.reuse, PT ;  /* 0x0000003c0900720c */ /* 0x080fe20003f26270 */
[----:B------:R-:W-:Y:S01]  /*d380*/  VIADD R9, R53, 0x49 ;  /* 0x0000004935097836 */ /* 0x000fe20000000000 */
[----:B------:R-:W-:Y:S01]  /*d390*/  ISETP.GE.AND P0, PT, R37, R60, PT ;  /* 0x0000003c2500720c */ /* 0x000fe20003f06270 */
[----:B------:R-:W-:Y:S01]  /*d3a0*/  VIADD R13, R53, 0x59 ;  /* 0x00000059350d7836 */ /* 0x000fe20000000000 */
[----:B------:R-:W-:Y:S01]  /*d3b0*/  FSEL R139, R139, -INF , !P2 ;  /* 0xff8000008b8b7808 */ /* 0x000fe20005000000 */
[----:B------:R-:W-:-:S04]  /*d3c0*/  DEPBAR.LE SB0, 0x0 ;  /* 0x000080000000791a */ /* 0x000fc80000000000 */
[-C--:B------:R-:W-:Y:S01]  /*d3d0*/  FMUL.FTZ R30, R30, R6.reuse ;  /* 0x000000061e1e7220 */ /* 0x080fe20000410000 */
[----:B------:R-:W-:Y:S01]  /*d3e0*/  MUFU.TANH R119, R64 ;  /* 0x0000004000777308 */ /* 0x000fe20000002400 */
[----:B------:R-:W-:Y:S01]  /*d3f0*/  FSEL R115, R115, -INF , !P0 ;  /* 0xff80000073737808 */ /* 0x000fe20004000000 */
[-C--:B------:R-:W-:Y:S01]  /*d400*/  FMUL.FTZ R28, R28, R6.reuse ;  /* 0x000000061c1c7220 */ /* 0x080fe20000410000 */
[----:B------:R-:W-:Y:S01]  /*d410*/  FSEL R189, R189, -INF , !P0 ;  /* 0xff800000bdbd7808 */ /* 0x000fe20004000000 */
[-C--:B------:R-:W-:Y:S01]  /*d420*/  FMUL.FTZ R10, R29, R6.reuse ;  /* 0x000000061d0a7220 */ /* 0x080fe20000410000 */
[-C--:B------:R-:W-:Y:S01]  /*d430*/  FMUL.FTZ R24, R24, R6.reuse ;  /* 0x0000000618187220 */ /* 0x080fe20000410000 */
[----:B------:R-:W-:Y:S01]  /*d440*/  FSEL R147, R147, -INF , !P2 ;  /* 0xff80000093937808 */ /* 0x000fe20005000000 */
[-C--:B------:R-:W-:Y:S01]  /*d450*/  FMUL.FTZ R31, R31, R6.reuse ;  /* 0x000000061f1f7220 */ /* 0x080fe20000410000 */
[----:B------:R-:W4:Y:S01]  /*d460*/  MUFU.TANH R129, R66 ;  /* 0x0000004200817308 */ /* 0x000f220000002400 */
[----:B------:R-:W-:Y:S01]  /*d470*/  FSEL R203, R93, -INF , !P4 ;  /* 0xff8000005dcb7808 */ /* 0x000fe20006000000 */
[-C--:B------:R-:W-:Y:S01]  /*d480*/  FMUL.FTZ R26, R26, R6.reuse ;  /* 0x000000061a1a7220 */ /* 0x080fe20000410000 */
[----:B------:R-:W-:Y:S01]  /*d490*/  FSEL R197, R92, -INF , !P4 ;  /* 0xff8000005cc57808 */ /* 0x000fe20006000000 */
[----:B------:R-:W-:Y:S01]  /*d4a0*/  FMUL.FTZ R25, R25, R6 ;  /* 0x0000000619197220 */ /* 0x000fe20000410000 */
[-C--:B------:R-:W-:Y:S01]  /*d4b0*/  ISETP.GE.AND P0, PT, R9, R60.reuse, PT ;  /* 0x0000003c0900720c */ /* 0x080fe20003f06270 */
[----:B------:R-:W-:Y:S01]  /*d4c0*/  VIADD R9, R53, 0x50 ;  /* 0x0000005035097836 */ /* 0x000fe20000000000 */
[-C--:B------:R-:W-:Y:S01]  /*d4d0*/  ISETP.GE.AND P2, PT, R23, R60.reuse, PT ;  /* 0x0000003c1700720c */ /* 0x080fe20003f46270 */
[----:B------:R-:W-:Y:S01]  /*d4e0*/  MUFU.TANH R145, R145 ;  /* 0x0000009100917308 */ /* 0x000fe20000002400 */
[----:B------:R-:W-:Y:S01]  /*d4f0*/  ISETP.GE.AND P4, PT, R61, R60, PT ;  /* 0x0000003c3d00720c */ /* 0x000fe20003f86270 */
[----:B------:R-:W-:Y:S01]  /*d500*/  VIADD R23, R53, 0x61 ;  /* 0x0000006135177836 */ /* 0x000fe20000000000 */
[----:B------:R-:W-:-:S02]  /*d510*/  FSEL R153, R153, -INF , !P3 ;  /* 0xff80000099997808 */ /* 0x000fc40005800000 */
[----:B------:R-:W-:Y:S02]  /*d520*/  FSEL R149, R149, -INF , !P3 ;  /* 0xff80000095957808 */ /* 0x000fe40005800000 */
[----:B------:R-:W-:Y:S01]  /*d530*/  ISETP.GE.AND P3, PT, R11, R60, PT ;  /* 0x0000003c0b00720c */ /* 0x000fe20003f66270 */
[----:B------:R-:W-:Y:S01]  /*d540*/  MUFU.TANH R143, R143 ;  /* 0x0000008f008f7308 */ /* 0x000fe20000002400 */
[----:B------:R-:W-:Y:S01]  /*d550*/  VIADD R11, R53, 0x70 ;  /* 0x00000070350b7836 */ /* 0x000fe20000000000 */
[----:B-1----:R-:W-:Y:S02]  /*d560*/  FSEL R127, R127, -INF , !P4 ;  /* 0xff8000007f7f7808 */ /* 0x002fe40006000000 */
[----:B------:R-:W-:Y:S02]  /*d570*/  FSEL R155, R155, -INF , !P4 ;  /* 0xff8000009b9b7808 */ /* 0x000fe40006000000 */
[----:B--2---:R-:W-:Y:S02]  /*d580*/  FSEL R191, R191, -INF , !P6 ;  /* 0xff800000bfbf7808 */ /* 0x004fe40007000000 */
[----:B------:R-:W1:Y:S01]  /*d590*/  MUFU.TANH R151, R151 ;  /* 0x0000009700977308 */ /* 0x000e620000002400 */
[----:B------:R-:W-:-:S02]  /*d5a0*/  FSEL R137, R137, -INF , !P6 ;  /* 0xff80000089897808 */ /* 0x000fc40007000000 */
[-C--:B------:R-:W-:Y:S02]  /*d5b0*/  ISETP.GE.AND P4, PT, R9, R60.reuse, PT ;  /* 0x0000003c0900720c */ /* 0x080fe40003f86270 */
[-C--:B------:R-:W-:Y:S01]  /*d5c0*/  ISETP.GE.AND P6, PT, R23, R60.reuse, PT ;  /* 0x0000003c1700720c */ /* 0x080fe20003fc6270 */
[----:B------:R-:W-:Y:S01]  /*d5d0*/  VIADD R23, R53, 0x68 ;  /* 0x0000006835177836 */ /* 0x000fe20000000000 */
[----:B---3--:R-:W-:Y:S01]  /*d5e0*/  FSEL R131, R131, -INF , !P3 ;  /* 0xff80000083837808 */ /* 0x008fe20005800000 */
[----:B------:R-:W2:Y:S01]  /*d5f0*/  MUFU.TANH R141, R141 ;  /* 0x0000008d008d7308 */ /* 0x000ea20000002400 */
[----:B------:R-:W-:Y:S02]  /*d600*/  FSEL R123, R123, -INF , !P3 ;  /* 0xff8000007b7b7808 */ /* 0x000fe40005800000 */
[----:B------:R-:W-:Y:S02]  /*d610*/  P2R R12, PR, RZ, 0x4 ;  /* 0x00000004ff0c7803 */ /* 0x000fe40000000000 */
[-C--:B------:R-:W-:Y:S01]  /*d620*/  ISETP.GE.AND P3, PT, R11, R60.reuse, PT ;  /* 0x0000003c0b00720c */ /* 0x080fe20003f66270 */
[----:B------:R-:W-:Y:S01]  /*d630*/  VIADD R11, R53, 0x71 ;  /* 0x00000071350b7836 */ /* 0x000fe20000000000 */
[----:B------:R-:W-:Y:S01]  /*d640*/  ISETP.GE.AND P2, PT, R15, R60, PT ;  /* 0x0000003c0f00720c */ /* 0x000fe20003f46270 */
[----:B------:R-:W-:Y:S01]  /*d650*/  MUFU.TANH R37, R30 ;  /* 0x0000001e00257308 */ /* 0x000fe20000002400 */
[----:B----4-:R-:W-:-:S02]  /*d660*/  FSEL R67, R67, -INF , !P6 ;  /* 0xff80000043437808 */ /* 0x010fc40007000000 */
[----:B------:R-:W-:Y:S02]  /*d670*/  FSEL R65, R65, -INF , !P6 ;  /* 0xff80000041417808 */ /* 0x000fe40007000000 */
[----:B------:R-:W-:Y:S02]  /*d680*/  ISETP.NE.AND P6, PT, R51, 0x1, PT ;  /* 0x000000013300780c */ /* 0x000fe40003fc5270 */
[----:B------:R-:W-:Y:S01]  /*d690*/  FSEL R193, R193, -INF , !P5 ;  /* 0xff800000c1c17808 */ /* 0x000fe20006800000 */
[----:B------:R3:W-:Y:S01]  /*d6a0*/  MUFU.TANH R30, R24 ;  /* 0x00000018001e7308 */ /* 0x0007e20000002400 */
[----:B------:R-:W-:Y:S02]  /*d6b0*/  FSEL R135, R135, -INF , !P5 ;  /* 0xff80000087877808 */ /* 0x000fe40006800000 */
[----:B------:R-:W-:Y:S02]  /*d6c0*/  FSEL R129, R129, -INF , !P2 ;  /* 0xff80000081817808 */ /* 0x000fe40005000000 */
[----:B------:R-:W-:-:S02]  /*d6d0*/  FSEL R119, R119, -INF , !P2 ;  /* 0xff80000077777808 */ /* 0x000fc40005000000 */
[-C--:B------:R-:W-:Y:S01]  /*d6e0*/  ISETP.GE.AND P5, PT, R23, R60.reuse, PT ;  /* 0x0000003c1700720c */ /* 0x080fe20003fa6270 */
[----:B------:R-:W4:Y:S01]  /*d6f0*/  MUFU.TANH R0, R0 ;  /* 0x0000000000007308 */ /* 0x000f220000002400 */
[----:B------:R-:W-:Y:S01]  /*d700*/  ISETP.GE.AND P2, PT, R11, R60, PT ;  /* 0x0000003c0b00720c */ /* 0x000fe20003f46270 */
[----:B------:R-:W-:Y:S01]  /*d710*/  VIADD R23, R53, 0x69 ;  /* 0x0000006935177836 */ /* 0x000fe20000000000 */
[----:B-1----:R-:W-:Y:S01]  /*d720*/  FSEL R151, R151, -INF , !P1 ;  /* 0xff80000097977808 */ /* 0x002fe20004800000 */
[----:B------:R-:W-:Y:S01]  /*d730*/  VIADD R11, R53, 0x78 ;  /* 0x00000078350b7836 */ /* 0x000fe20000000000 */
[----:B------:R-:W-:Y:S01]  /*d740*/  FSEL R145, R145, -INF , !P1 ;  /* 0xff80000091917808 */ /* 0x000fe20004800000 */
[----:B------:R-:W-:Y:S01]  /*d750*/  VIADD R53, R53, 0x79 ;  /* 0x0000007935357836 */ /* 0x000fe20000000000 */
[----:B--2---:R-:W-:Y:S01]  /*d760*/  FSEL R141, R141, -INF , !P0 ;  /* 0xff8000008d8d7808 */ /* 0x004fe20004000000 */
[----:B------:R-:W1:Y:S01]  /*d770*/  MUFU.TANH R105, R70 ;  /* 0x0000004600697308 */ /* 0x000e620000002400 */
[----:B------:R-:W-:Y:S01]  /*d780*/  FSEL R143, R143, -INF , !P0 ;  /* 0xff8000008f8f7808 */ /* 0x000fe20004000000 */
[----:B---3--:R-:W-:Y:S01]  /*d790*/  FMUL.FTZ R24, R27, R6 ;  /* 0x000000061b187220 */ /* 0x008fe20000410000 */
[----:B------:R-:W-:-:S02]  /*d7a0*/  ISETP.NE.AND P0, PT, R12, RZ, PT ;  /* 0x000000ff0c00720c */ /* 0x000fc40003f05270 */
[-C--:B------:R-:W-:Y:S02]  /*d7b0*/  ISETP.GE.AND P1, PT, R13, R60.reuse, PT ;  /* 0x0000003c0d00720c */ /* 0x080fe40003f26270 */
[----:B------:R-:W-:Y:S01]  /*d7c0*/  FSEL R133, R133, -INF , !P4 ;  /* 0xff80000085857808 */ /* 0x000fe20006000000 */
[----:B------:R-:W2:Y:S01]  /*d7d0*/  MUFU.TANH R9, R28 ;  /* 0x0000001c00097308 */ /* 0x000ea20000002400 */
[----:B------:R-:W-:Y:S02]  /*d7e0*/  FSEL R125, R125, -INF , !P4 ;  /* 0xff8000007d7d7808 */ /* 0x000fe40006000000 */
[----:B------:R-:W-:Y:S02]  /*d7f0*/  FSEL R113, R113, -INF , !P1 ;  /* 0xff80000071717808 */ /* 0x000fe40004800000 */
[----:B------:R-:W-:Y:S02]  /*d800*/  FSEL R117, R117, -INF , !P1 ;  /* 0xff80000075757808 */ /* 0x000fe40004800000 */
[----:B----4-:R-:W-:Y:S01]  /*d810*/  FSEL R61, R0, -INF , !P0 ;  /* 0xff800000003d7808 */ /* 0x010fe20004000000 */
[----:B------:R-:W3:Y:S01]  /*d820*/  MUFU.TANH R35, R31 ;  /* 0x0000001f00237308 */ /* 0x000ee20000002400 */
[----:B------:R-:W-:-:S02]  /*d830*/  ISETP.GE.AND P4, PT, R23, R60, PT ;  /* 0x0000003c1700720c */ /* 0x000fc40003f86270 */
[----:B-1----:R-:W-:Y:S02]  /*d840*/  FSEL R105, R105, -INF , !P0 ;  /* 0xff80000069697808 */ /* 0x002fe40004000000 */
[-C--:B------:R-:W-:Y:S02]  /*d850*/  ISETP.GE.AND P1, PT, R11, R60.reuse, PT ;  /* 0x0000003c0b00720c */ /* 0x080fe40003f26270 */
[----:B------:R-:W-:Y:S01]  /*d860*/  ISETP.GE.AND P0, PT, R53, R60, PT ;  /* 0x0000003c3500720c */ /* 0x000fe20003f06270 */
[----:B------:R-:W1:Y:S01]  /*d870*/  MUFU.TANH R59, R40 ;  /* 0x00000028003b7308 */ /* 0x000e620000002400 */
[----:B------:R-:W-:Y:S02]  /*d880*/  FSEL R37, R37, -INF , !P3 ;  /* 0xff80000025257808 */ /* 0x000fe40005800000 */
[----:B--2---:R-:W-:Y:S02]  /*d890*/  FSEL R33, R9, -INF , !P3 ;  /* 0xff80000009217808 */ /* 0x004fe40005800000 */
[----:B------:R-:W-:-:S03]  /*d8a0*/  FSEL R30, R30, -INF , !P1 ;  /* 0xff8000001e1e7808 */ /* 0x000fc60004800000 */
[----:B------:R-:W2:Y:S01]  /*d8b0*/  MUFU.TANH R8, R8 ;  /* 0x0000000800087308 */ /* 0x000ea20000002400 */
[----:B---3--:R-:W-:-:S07]  /*d8c0*/  FSEL R35, R35, -INF , !P2 ;  /* 0xff80000023237808 */ /* 0x008fce0005000000 */
[----:B------:R-:W3:Y:S01]  /*d8d0*/  MUFU.TANH R63, R42 ;  /* 0x0000002a003f7308 */ /* 0x000ee20000002400 */
[----:B-1----:R-:W-:-:S07]  /*d8e0*/  FSEL R59, R59, -INF , !P5 ;  /* 0xff8000003b3b7808 */ /* 0x002fce0006800000 */
        /* <DEDUP_REMOVED lines=8> */
[----:B------:R-:W2:Y:S01]  /*d970*/  MUFU.TANH R28, R25 ;  /* 0x00000019001c7308 */ /* 0x000ea20000002400 */
[----:B---3--:R-:W-:Y:S02]  /*d980*/  FSEL R31, R31, -INF , !P1 ;  /* 0xff8000001f1f7808 */ /* 0x008fe40004800000 */
[----:B-1----:R-:W-:Y:S02]  /*d990*/  FSEL R24, R24, -INF , !P0 ;  /* 0xff80000018187808 */ /* 0x002fe40004000000 */
[----:B--2---:R-:W-:Y:S01]  /*d9a0*/  FSEL R28, R28, -INF , !P0 ;  /* 0xff8000001c1c7808 */ /* 0x004fe20004000000 */
        /* <DEDUP_REMOVED lines=15> */
.L_x_9571:
        /* <DEDUP_REMOVED lines=60> */
.L_x_9572:
[----:B------:R-:W-:Y:S05]  /*de60*/  BSYNC.RECONVERGENT B0 ;  /* 0x0000000000007941 */ /* 0x000fea0003800200 */
.L_x_9570:
        /* <DEDUP_REMOVED lines=58> */
.L_x_9569:
[----:B------:R-:W-:Y:S05]  /*e210*/  BSYNC.RECONVERGENT B1 ;  /* 0x0000000000017941 */ /* 0x000fea0003800200 */
.L_x_9568:
        /* <DEDUP_REMOVED lines=29> */
[----:B------:R-:W-:Y:S02]  /*e3f0*/  FMNMX3.FTZ R5, R2, R35, R31, !PT ;  /* 0x0000002302057276 */ /* 0x000fe4000781001f */
[----:B------:R-:W-:-:S02]  /*e400*/  LEA R160, R160, UR6, 0x1 ;  /* 0x00000006a0a07c11 */ /* 0x000fc4000f8e08ff */
[----:B-1----:R-:W-:Y:S02]  /*e410*/  FMNMX.FTZ R8, R24, R5, !PT ;  /* 0x0000000518087209 */ /* 0x002fe40007810000 */
[----:B------:R-:W-:Y:S01]  /*e420*/  FMNMX3.FTZ R5, R0, R45, R33, !PT ;  /* 0x0000002d00057276 */ /* 0x000fe20007810021 */
[----:B------:R-:W-:Y:S01]  /*e430*/  LDSM.16.MT88.4 R92, [R160+0x6000] ;  /* 0x00600000a05c783b */ /* 0x000fe20000004200 */
[-C--:B------:R-:W-:Y:S02]  /*e440*/  IADD3 R106, PT, PT, R4, R160.reuse, RZ ;  /* 0x000000a0046a7210 */ /* 0x080fe40007ffe0ff */
[----:B------:R-:W-:Y:S01]  /*e450*/  FMNMX3.FTZ R5, R5, R27, R30, !PT ;  /* 0x0000001b05057276 */ /* 0x000fe2000781001e */
[----:B------:R-:W1:Y:S01]  /*e460*/  SHFL.BFLY PT, R9, R8, 0x2, 0x1f ;  /* 0x0c401f0008097f89 */ /* 0x000e6200000e0000 */
[C---:B------:R-:W-:Y:S02]  /*e470*/  IADD3 R156, PT, PT, R3.reuse, R160, RZ ;  /* 0x000000a0039c7210 */ /* 0x040fe40007ffe0ff */
[----:B------:R-:W-:Y:S01]  /*e480*/  FMNMX.FTZ R6, R28, R5, !PT ;  /* 0x000000051c067209 */ /* 0x000fe20007810000 */
[----:B------:R-:W-:Y:S01]  /*e490*/  LDSM.16.MT88.4 R12, [R106+0x6800] ;  /* 0x006800006a0c783b */ /* 0x000fe20000004200 */
[----:B------:R-:W-:-:S03]  /*e4a0*/  IADD3 R104, PT, PT, R3, R106, RZ ;  /* 0x0000006a03687210 */ /* 0x000fc60007ffe0ff */
[----:B------:R-:W3:Y:S04]  /*e4b0*/  SHFL.BFLY PT, R5, R6, 0x2, 0x1f ;  /* 0x0c401f0006057f89 */ /* 0x000ee800000e0000 */
        /* <DEDUP_REMOVED lines=14> */
[----:B------:R-:W1:Y:S01]  /*e5a0*/  LDSM.16.MT88.4 R76, [R106+0x6000] ;  /* 0x006000006a4c783b */ /* 0x000e620000004200 */
[-CC-:B------:R-:W-:Y:S01]  /*e5b0*/  FFMA.FTZ R53, R49, R25.reuse, -R26.reuse ;  /* 0x0000001931357223 */ /* 0x180fe2000001081a */
[-CC-:B------:R-:W-:Y:S01]  /*e5c0*/  FFMA.FTZ R46, R55, R25.reuse, -R26.reuse ;  /* 0x00000019372e7223 */ /* 0x180fe2000001081a */
[-C--:B------:R-:W-:Y:S01]  /*e5d0*/  FFMA.FTZ R49, R62, R25.reuse, -R26 ;  /* 0x000000193e317223 */ /* 0x080fe2000001081a */
[-CC-:B------:R-:W-:Y:S01]  /*e5e0*/  FFMA.FTZ R8, R7, R25.reuse, -R32.reuse ;  /* 0x0000001907087223 */ /* 0x180fe20000010820 */
[-CC-:B------:R-:W-:Y:S01]  /*e5f0*/  FFMA.FTZ R55, R17, R25.reuse, -R32.reuse ;  /* 0x0000001911377223 */ /* 0x180fe20000010820 */
[----:B------:R-:W2:Y:S01]  /*e600*/  LDSM.16.MT88.4 R4, [R104+0x6000] ;  /* 0x006000006804783b */ /* 0x000ea20000004200 */
[-CC-:B------:R-:W-:Y:S01]  /*e610*/  FFMA.FTZ R44, R48, R25.reuse, -R32.reuse ;  /* 0x00000019302c7223 */ /* 0x180fe20000010820 */
        /* <DEDUP_REMOVED lines=11> */
[-C--:B------:R-:W-:Y:S01]  /*e6d0*/  FFMA.FTZ R3, R81, R25.reuse, -R26 ;  /* 0x0000001951037223 */ /* 0x080fe2000001081a */
[----:B------:R-:W4:Y:S01]  /*e6e0*/  LDSM.16.MT88.4 R20, [R160+0x6800] ;  /* 0x00680000a014783b */ /* 0x000f220000004200 */
[----:B------:R-:W5:Y:S01]  /*e6f0*/  MUFU.EX2 R42, R42 ;  /* 0x0000002a002a7308 */ /* 0x000f620000000800 */
[-C--:B------:R-:W-:Y:S01]  /*e700*/  FFMA.FTZ R56, R109, R25.reuse, -R32 ;  /* 0x000000196d387223 */ /* 0x080fe20000010820 */
[-CC-:B------:R-:W-:Y:S01]  /*e710*/  FFMA.FTZ R107, R107, R25.reuse, -R26.reuse ;  /* 0x000000196b6b7223 */ /* 0x180fe2000001081a */
[----:B------:R-:W-:Y:S01]  /*e720*/  LDSM.16.MT88.4 R16, [R156+0x6800] ;  /* 0x006800009c10783b */ /* 0x000fe20000004200 */
[----:B------:R-:W-:Y:S01]  /*e730*/  MUFU.EX2 R55, R55 ;  /* 0x0000003700377308 */ /* 0x000fe20000000800 */
[--C-:B------:R-:W-:Y:S01]  /*e740*/  FFMA.FTZ R52, R199, R25, -R26.reuse ;  /* 0x00000019c7347223 */ /* 0x100fe2000001081a */
[----:B---3--:R-:W-:Y:S01]  /*e750*/  F2FP.F16.F32.PACK_AB R69, R46, R53 ;  /* 0x000000352e45723e */ /* 0x008fe200000000ff */
[-CC-:B------:R-:W-:Y:S01]  /*e760*/  FFMA.FTZ R57, R201, R25.reuse, -R26.reuse ;  /* 0x00000019c9397223 */ /* 0x180fe2000001081a */
[----:B------:R-:W3:Y:S01]  /*e770*/  MUFU.EX2 R48, R8 ;  /* 0x0000000800307308 */ /* 0x000ee20000000800 */
[-C--:B------:R-:W-:Y:S01]  /*e780*/  FFMA.FTZ R50, R203, R25.reuse, -R26 ;  /* 0x00000019cb327223 */ /* 0x080fe2000001081a */
[-CC-:B------:R-:W-:Y:S01]  /*e790*/  FFMA.FTZ R109, R111, R25.reuse, -R32.reuse ;  /* 0x000000196f6d7223 */ /* 0x180fe20000010820 */
[-CC-:B------:R-:W-:Y:S01]  /*e7a0*/  FFMA.FTZ R54, R197, R25.reuse, -R32.reuse ;  /* 0x00000019c5367223 */ /* 0x180fe20000010820 */
[----:B------:R-:W-:Y:S01]  /*e7b0*/  MUFU.EX2 R44, R44 ;  /* 0x0000002c002c7308 */ /* 0x000fe20000000800 */
[----:B------:R-:W-:Y:S01]  /*e7c0*/  FFMA.FTZ R195, R195, R25, -R32 ;  /* 0x00000019c3c37223 */ /* 0x000fe20000010820 */
[----:B-----5:R-:W-:Y:S01]  /*e7d0*/  F2FP.F16.F32.PACK_AB R71, R42, R49 ;  /* 0x000000312a47723e */ /* 0x020fe200000000ff */
[-CC-:B------:R-:W-:Y:S01]  /*e7e0*/  FFMA.FTZ R58, R127, R25.reuse, -R26.reuse ;  /* 0x000000197f3a7223 */ /* 0x180fe2000001081a */
[----:B------:R-:W5:Y:S01]  /*e7f0*/  MUFU.EX2 R41, R41 ;  /* 0x0000002900297308 */ /* 0x000f620000000800 */
[-C--:B------:R-:W-:Y:S01]  /*e800*/  FFMA.FTZ R60, R193, R25.reuse, -R26 ;  /* 0x00000019c13c7223 */ /* 0x080fe2000001081a */
[-CC-:B------:R-:W-:Y:S01]  /*e810*/  FFMA.FTZ R62, R189, R25.reuse, -R32.reuse ;  /* 0x00000019bd3e7223 */ /* 0x180fe20000010820 */
[-CC-:B------:R-:W-:Y:S01]  /*e820*/  FFMA.FTZ R64, R135, R25.reuse, -R32.reuse ;  /* 0x0000001987407223 */ /* 0x180fe20000010820 */
[----:B------:R-:W-:Y:S01]  /*e830*/  MUFU.EX2 R43, R43 ;  /* 0x0000002b002b7308 */ /* 0x000fe20000000800 */
[--C-:B------:R-:W-:Y:S01]  /*e840*/  FFMA.FTZ R155, R155, R25, -R32.reuse ;  /* 0x000000199b9b7223 */ /* 0x100fe20000010820 */
[----:B---3--:R-:W-:Y:S01]  /*e850*/  F2FP.F16.F32.PACK_AB R68, R48, R55 ;  /* 0x000000373044723e */ /* 0x008fe200000000ff */
[----:B------:R-:W3:Y:S01]  /*e860*/  LDSM.16.MT88.4 R8, [R104+0x6800] ;  /* 0x006800006808783b */ /* 0x000ee20000004200 */
[----:B------:R-:W-:Y:S01]  /*e870*/  MUFU.EX2 R38, R38 ;  /* 0x0000002600267308 */ /* 0x000fe20000000800 */
[-C--:B------:R-:W-:Y:S01]  /*e880*/  FFMA.FTZ R66, R137, R25.reuse, -R32 ;  /* 0x0000001989427223 */ /* 0x080fe20000010820 */
[-C--:B------:R-:W-:Y:S01]  /*e890*/  FFMA.FTZ R108, R141, R25.reuse, -R26 ;  /* 0x000000198d6c7223 */ /* 0x080fe2000001081a */
[-CC-:B------:R-:W-:Y:S01]  /*e8a0*/  FFMA.FTZ R110, R149, R25.reuse, -R32.reuse ;  /* 0x00000019956e7223 */ /* 0x180fe20000010820 */
[----:B------:R-:W-:Y:S01]  /*e8b0*/  MUFU.EX2 R34, R34 ;  /* 0x0000002200227308 */ /* 0x000fe20000000800 */
[-C--:B------:R-:W-:Y:S01]  /*e8c0*/  FFMA.FTZ R112, R143, R25.reuse, -R32 ;  /* 0x000000198f707223 */ /* 0x080fe20000010820 */
[----:B-----5:R-:W-:Y:S01]  /*e8d0*/  F2FP.F16.F32.PACK_AB R70, R41, R44 ;  /* 0x0000002c2946723e */ /* 0x020fe200000000ff */
[-CC-:B------:R-:W-:Y:S01]  /*e8e0*/  FFMA.FTZ R153, R153, R25.reuse, -R26.reuse ;  /* 0x0000001999997223 */ /* 0x180fe2000001081a */
[----:B------:R-:W-:Y:S01]  /*e8f0*/  MUFU.EX2 R40, R40 ;  /* 0x0000002800287308 */ /* 0x000fe20000000800 */
[-C--:B------:R-:W-:Y:S01]  /*e900*/  FFMA.FTZ R151, R151, R25.reuse, -R26 ;  /* 0x0000001997977223 */ /* 0x080fe2000001081a */
[-CC-:B------:R-:W-:Y:S01]  /*e910*/  FFMA.FTZ R147, R147, R25.reuse, -R32.reuse ;  /* 0x0000001993937223 */ /* 0x180fe20000010820 */
[-C--:B------:R-:W-:Y:S01]  /*e920*/  FFMA.FTZ R114, R145, R25.reuse, -R32 ;  /* 0x0000001991727223 */ /* 0x080fe20000010820 */
[----:B------:R-:W5:Y:S01]  /*e930*/  MUFU.EX2 R39, R39 ;  /* 0x0000002700277308 */ /* 0x000f620000000800 */
[C---:B-1----:R-:W-:Y:S01]  /*e940*/  HMMA.16816.F32 R80, R68.reuse, R76, RZ ;  /* 0x0000004c4450723c */ /* 0x042fe200000018ff */
[-C--:B------:R-:W-:Y:S01]  /*e950*/  FFMA.FTZ R116, R129, R25.reuse, -R26 ;  /* 0x0000001981747223 */ /* 0x080fe2000001081a */
[-CC-:B------:R-:W-:Y:S01]  /*e960*/  FFMA.FTZ R118, R125, R25.reuse, -R32.reuse ;  /* 0x000000197d767223 */ /* 0x180fe20000010820 */
[----:B------:R-:W-:Y:S01]  /*e970*/  MUFU.EX2 R36, R36 ;  /* 0x0000002400247308 */ /* 0x000fe20000000800 */
[-C--:B------:R-:W-:Y:S01]  /*e980*/  FFMA.FTZ R122, R117, R25.reuse, -R32 ;  /* 0x00000019757a7223 */ /* 0x080fe20000010820 */
[-C--:B------:R-:W-:Y:S01]  /*e990*/  FFMA.FTZ R113, R113, R25.reuse, -R26 ;  /* 0x0000001971717223 */ /* 0x080fe2000001081a */
[-C--:B------:R-:W-:Y:S01]  /*e9a0*/  FFMA.FTZ R124, R123, R25.reuse, -R32 ;  /* 0x000000197b7c7223 */ /* 0x080fe20000010820 */
[----:B------:R-:W1:Y:S01]  /*e9b0*/  MUFU.EX2 R29, R29 ;  /* 0x0000001d001d7308 */ /* 0x000e620000000800 */
[C---:B------:R-:W-:Y:S01]  /*e9c0*/  HMMA.16816.F32 R76, R68.reuse, R78, RZ ;  /* 0x0000004e444c723c */ /* 0x040fe200000018ff */
[-C--:B------:R-:W-:Y:S01]  /*e9d0*/  FFMA.FTZ R131, R131, R25.reuse, -R26 ;  /* 0x0000001983837223 */ /* 0x080fe2000001081a */
[-CC-:B------:R-:W-:Y:S01]  /*e9e0*/  FFMA.FTZ R123, R119, R25.reuse, -R32.reuse ;  /* 0x00000019777b7223 */ /* 0x180fe20000010820 */
        /* <DEDUP_REMOVED lines=17> */
[-CC-:B------:R-:W-:Y:S01]  /*eb00*/  FFMA.FTZ R31, R31, R25.reuse, -R26.reuse ;  /* 0x000000191f1f7223 */ /* 0x180fe2000001081a */
[-C--:B------:R-:W-:Y:S01]  /*eb10*/  FFMA.FTZ R190, R24, R25.reuse, -R26 ;  /* 0x0000001918be7223 */ /* 0x080fe2000001081a */
[-CC-:B------:R-:W-:Y:S01]  /*eb20*/  FFMA.FTZ R33, R33, R25.reuse, -R32.reuse ;  /* 0x0000001921217223 */ /* 0x180fe20000010820 */
[----:B------:R-:W-:Y:S01]  /*eb30*/  MUFU.EX2 R56, R56 ;  /* 0x0000003800387308 */ /* 0x000fe20000000800 */
[----:B------:R-:W-:Y:S01]  /*eb40*/  HMMA.16816.F32 R92, R68, R94, RZ ;  /* 0x0000005e445c723c */ /* 0x000fe200000018ff */
[----:B------:R-:W-:-:S02]  /*eb50*/  FFMA.FTZ R30, R30, R25, -R32 ;  /* 0x000000191e1e7223 */ /* 0x000fc40000010820 */
[----:B------:R-:W3:Y:S04]  /*eb60*/  MUFU.EX2 R111, R195 ;  /* 0x000000c3006f7308 */ /* 0x000ee80000000800 */
[----:B------:R-:W-:Y:S01]  /*eb70*/  MUFU.EX2 R109, R109 ;  /* 0x0000006d006d7308 */ /* 0x000fe20000000800 */
[C---:B------:R-:W-:Y:S03]  /*eb80*/  HMMA.16816.F32 R84, R68.reuse, R86, RZ ;  /* 0x000000564454723c */ /* 0x040fe600000018ff */
[----:B------:R-:W3:Y:S04]  /*eb90*/  MUFU.EX2 R54, R54 ;  /* 0x0000003600367308 */ /* 0x000ee80000000800 */
[----:B------:R-:W-:Y:S01]  /*eba0*/  MUFU.EX2 R58, R58 ;  /* 0x0000003a003a7308 */ /* 0x000fe20000000800 */
[----:B--2---:R-:W-:Y:S01]  /*ebb0*/  HMMA.16816.F32 R72, R68, R4, RZ ;  /* 0x000000044448723c */ /* 0x004fe200000018ff */
[----:B-----5:R-:W-:Y:S01]  /*ebc0*/  F2FP.F16.F32.PACK_AB R4, R39, R40 ;  /* 0x000000282704723e */ /* 0x020fe200000000ff */
        /* <DEDUP_REMOVED lines=8> */
[----:B----4-:R-:W-:Y:S01]  /*ec50*/  F2FP.F16.F32.PACK_AB R7, R3, R34 ;  /* 0x000000220307723e */ /* 0x010fe200000000ff */
[----:B------:R-:W-:Y:S01]  /*ec60*/  FADD.FTZ R43, R38, R43 ;  /* 0x0000002b262b7221 */ /* 0x000fe20000010000 */
[----:B------:R-:W-:Y:S01]  /*ec70*/  FADD.FTZ R36, R36, R39 ;  /* 0x0000002724247221 */ /* 0x000fe20000010000 */
[----:B------:R-:W1:Y:S01]  /*ec80*/  MUFU.EX2 R137, R155 ;  /* 0x0000009b00897308 */ /* 0x000e620000000800 */
[----:B------:R-:W-:Y:S01]  /*ec90*/  FFMA.FTZ R38, R35, R25, -R26 ;  /* 0x0000001923267223 */ /* 0x000fe2000001081a */
[----:B------:R-:W-:Y:S01]  /*eca0*/  FADD.FTZ R34, R34, R43 ;  /* 0x0000002b22227221 */ /* 0x000fe20000010000 */
[----:B------:R-:W-:Y:S01]  /*ecb0*/  FADD.FTZ R29, R29, R36 ;  /* 0x000000241d1d7221 */ /* 0x000fe20000010000 */
[----:B------:R-:W-:Y:S01]  /*ecc0*/  HMMA.16816.F32 R80, R4, R12, R80 ;  /* 0x0000000c0450723c */ /* 0x000fe20000001850 */
[----:B------:R2:W-:Y:S01]  /*ecd0*/  MUFU.EX2 R135, R66 ;  /* 0x0000004200877308 */ /* 0x0005e20000000800 */
[----:B------:R-:W-:-:S03]  /*ece0*/  FADD.FTZ R34, R3, R34 ;  /* 0x0000002203227221 */ /* 0x000fc60000010000 */
[----:B------:R-:W-:Y:S03]  /*ecf0*/  MUFU.EX2 R64, R64 ;  /* 0x0000004000407308 */ /* 0x000fe60000000800 */
[C---:B------:R-:W-:Y:S01]  /*ed00*/  HMMA.16816.F32 R76, R4.reuse, R14, R76 ;  /* 0x0000000e044c723c */ /* 0x040fe2000000184c */
[----:B------:R-:W4:Y:S01]  /*ed10*/  LDSM.16.MT88.4 R12, [R106+0x7000] ;  /* 0x007000006a0c783b */ /* 0x000f220000004200 */
[----:B------:R-:W-:Y:S04]  /*ed20*/  MUFU.EX2 R141, R151 ;  /* 0x00000097008d7308 */ /* 0x000fe80000000800 */
[----:B------:R-:W-:Y:S01]  /*ed30*/  MUFU.EX2 R108, R108 ;  /* 0x0000006c006c7308 */ /* 0x000fe20000000800 */
[-CC-:B--2---:R-:W-:Y:S01]  /*ed40*/  FFMA.FTZ R66, R139, R25.reuse, -R26.reuse ;  /* 0x000000198b427223 */ /* 0x184fe2000001081a */
[C---:B------:R-:W-:Y:S02]  /*ed50*/  HMMA.16816.F32 R96, R4.reuse, R20, R96 ;  /* 0x000000140460723c */ /* 0x040fe40000001860 */
[----:B------:R-:W-:Y:S04]  /*ed60*/  MUFU.EX2 R139, R153 ;  /* 0x00000099008b7308 */ /* 0x000fe80000000800 */
[----:B------:R-:W-:Y:S02]  /*ed70*/  MUFU.EX2 R66, R66 ;  /* 0x0000004200427308 */ /* 0x000fe40000000800 */
[C---:B------:R-:W-:Y:S01]  /*ed80*/  HMMA.16816.F32 R92, R4.reuse, R22, R92 ;  /* 0x00000016045c723c */ /* 0x040fe2000000185c */
[----:B------:R-:W2:Y:S01]  /*ed90*/  LDSM.16.MT88.4 R20, [R160+0x7000] ;  /* 0x00700000a014783b */ /* 0x000ea20000004200 */
[----:B------:R-:W-:Y:S04]  /*eda0*/  MUFU.EX2 R110, R110 ;  /* 0x0000006e006e7308 */ /* 0x000fe80000000800 */
[----:B------:R-:W-:Y:S02]  /*edb0*/  MUFU.EX2 R145, R147 ;  /* 0x0000009300917308 */ /* 0x000fe40000000800 */
[C---:B---3--:R-:W-:Y:S02]  /*edc0*/  HMMA.16816.F32 R72, R4.reuse, R8, R72 ;  /* 0x000000080448723c */ /* 0x048fe40000001848 */
[----:B------:R3:W-:Y:S04]  /*edd0*/  MUFU.EX2 R143, R114 ;  /* 0x00000072008f7308 */ /* 0x0007e80000000800 */
[----:B------:R-:W-:Y:S02]  /*ede0*/  MUFU.EX2 R112, R112 ;  /* 0x0000007000707308 */ /* 0x000fe40000000800 */
[C---:B------:R-:W-:Y:S01]  /*edf0*/  HMMA.16816.F32 R68, R4.reuse, R10, R68 ;  /* 0x0000000a0444723c */ /* 0x040fe20000001844 */
[----:B------:R-:W5:Y:S01]  /*ee00*/  LDSM.16.MT88.4 R8, [R104+0x7000] ;  /* 0x007000006808783b */ /* 0x000f620000004200 */
[----:B------:R-:W-:Y:S04]  /*ee10*/  MUFU.EX2 R129, R131 ;  /* 0x0000008300817308 */ /* 0x000fe80000000800 */
[----:B------:R-:W-:Y:S02]  /*ee20*/  MUFU.EX2 R116, R116 ;  /* 0x0000007400747308 */ /* 0x000fe40000000800 */
[C---:B------:R-:W-:Y:S01]  /*ee30*/  HMMA.16816.F32 R88, R4.reuse, R16, R88 ;  /* 0x000000100458723c */ /* 0x040fe20000001858 */
[----:B---3--:R-:W-:Y:S01]  /*ee40*/  FFMA.FTZ R114, R133, R25, -R26 ;  /* 0x0000001985727223 */ /* 0x008fe2000001081a */
[----:B------:R-:W-:Y:S04]  /*ee50*/  MUFU.EX2 R118, R118 ;  /* 0x0000007600767308 */ /* 0x000fe80000000800 */
[----:B------:R3:W-:Y:S02]  /*ee60*/  MUFU.EX2 R119, R124 ;  /* 0x0000007c00777308 */ /* 0x0007e40000000800 */
[----:B------:R-:W-:Y:S01]  /*ee70*/  HMMA.16816.F32 R84, R4, R18, R84 ;  /* 0x000000120454723c */ /* 0x000fe20000001854 */
[----:B------:R-:W1:Y:S01]  /*ee80*/  LDSM.16.MT88.4 R16, [R156+0x7000] ;  /* 0x007000009c10783b */ /* 0x000e620000004200 */
[----:B------:R-:W-:Y:S01]  /*ee90*/  F2FP.F16.F32.PACK_AB R4, R111, R56 ;  /* 0x000000386f04723e */ /* 0x000fe200000000ff */
[----:B------:R-:W-:Y:S01]  /*eea0*/  MUFU.EX2 R114, R114 ;  /* 0x0000007200727308 */ /* 0x000fe20000000800 */
[----:B------:R-:W-:Y:S01]  /*eeb0*/  F2FP.F16.F32.PACK_AB R5, R52, R107 ;  /* 0x0000006b3405723e */ /* 0x000fe200000000ff */
[----:B------:R-:W-:Y:S01]  /*eec0*/  FADD.FTZ R107, R107, R34 ;  /* 0x000000226b6b7221 */ /* 0x000fe20000010000 */
[----:B------:R-:W-:Y:S01]  /*eed0*/  F2FP.F16.F32.PACK_AB R6, R54, R109 ;  /* 0x0000006d3606723e */ /* 0x000fe200000000ff */
[----:B------:R-:W-:Y:S01]  /*eee0*/  MUFU.EX2 R117, R123 ;  /* 0x0000007b00757308 */ /* 0x000fe20000000800 */
[----:B------:R-:W-:Y:S01]  /*eef0*/  F2FP.F16.F32.PACK_AB R7, R50, R57 ;  /* 0x000000393207723e */ /* 0x000fe200000000ff */
[----:B------:R-:W-:Y:S01]  /*ef00*/  FADD.FTZ R56, R56, R29 ;  /* 0x0000001d38387221 */ /* 0x000fe20000010000 */
[----:B------:R-:W-:Y:S01]  /*ef10*/  FADD.FTZ R52, R52, R107 ;  /* 0x0000006b34347221 */ /* 0x000fe20000010000 */
[----:B------:R-:W-:Y:S01]  /*ef20*/  MUFU.EX2 R122, R122 ;  /* 0x0000007a007a7308 */ /* 0x000fe20000000800 */
[-C--:B---3--:R-:W-:Y:S01]  /*ef30*/  FFMA.FTZ R124, R45, R25.reuse, -R32 ;  /* 0x000000192d7c7223 */ /* 0x088fe20000010820 */
[----:B------:R-:W-:Y:S01]  /*ef40*/  FADD.FTZ R56, R111, R56 ;  /* 0x000000386f387221 */ /* 0x000fe20000010000 */
[----:B------:R-:W-:Y:S01]  /*ef50*/  FADD.FTZ R57, R57, R52 ;  /* 0x0000003439397221 */ /* 0x000fe20000010000 */
[----:B----4-:R-:W-:Y:S01]  /*ef60*/  HMMA.16816.F32 R80, R4, R12, R80 ;  /* 0x0000000c0450723c */ /* 0x010fe20000001850 */
[-CC-:B------:R-:W-:Y:S01]  /*ef70*/  FFMA.FTZ R12, R115, R25.reuse, -R26.reuse ;  /* 0x00000019730c7223 */ /* 0x180fe2000001081a */
[----:B------:R-:W-:Y:S01]  /*ef80*/  FFMA.FTZ R115, R191, R25, -R26 ;  /* 0x00000019bf737223 */ /* 0x000fe2000001081a */
[----:B------:R-:W-:Y:S01]  /*ef90*/  MUFU.EX2 R113, R113 ;  /* 0x0000007100717308 */ /* 0x000fe20000000800 */
[----:B------:R-:W-:Y:S01]  /*efa0*/  FADD.FTZ R109, R109, R56 ;  /* 0x000000386d6d7221 */ /* 0x000fe20000010000 */
[----:B------:R-:W-:-:S02]  /*efb0*/  FADD.FTZ R50, R50, R57 ;  /* 0x0000003932327221 */ /* 0x000fc40000010000 */
[----:B------:R3:W4:Y:S01]  /*efc0*/  MUFU.EX2 R127, R12 ;  /* 0x0000000c007f7308 */ /* 0x0007220000000800 */
[C---:B------:R-:W-:Y:S01]  /*efd0*/  HMMA.16816.F32 R76, R4.reuse, R14, R76 ;  /* 0x0000000e044c723c */ /* 0x040fe2000000184c */
[----:B------:R-:W-:Y:S02]  /*efe0*/  FADD.FTZ R109, R54, R109 ;  /* 0x0000006d366d7221 */ /* 0x000fe40000010000 */
[----:B------:R-:W4:Y:S04]  /*eff0*/  MUFU.EX2 R115, R115 ;  /* 0x0000007300737308 */ /* 0x000f280000000800 */
[----:B------:R-:W-:Y:S01]  /*f000*/  MUFU.EX2 R126, R126 ;  /* 0x0000007e007e7308 */ /* 0x000fe20000000800 */
[C---:B--2---:R-:W-:Y:S03]  /*f010*/  HMMA.16816.F32 R96, R4.reuse, R20, R96 ;  /* 0x000000140460723c */ /* 0x044fe60000001860 */
[----:B------:R-:W-:Y:S01]  /*f020*/  MUFU.EX2 R45, R59 ;  /* 0x0000003b002d7308 */ /* 0x000fe20000000800 */
[----:B---3--:R-:W2:Y:S03]  /*f030*/  LDSM.16.MT88.4 R12, [R106+0x7800] ;  /* 0x007800006a0c783b */ /* 0x008ea60000004200 */
[----:B------:R-:W-:Y:S01]  /*f040*/  MUFU.EX2 R124, R124 ;  /* 0x0000007c007c7308 */ /* 0x000fe20000000800 */
[C---:B------:R-:W-:Y:S01]  /*f050*/  HMMA.16816.F32 R92, R4.reuse, R22, R92 ;  /* 0x00000016045c723c */ /* 0x040fe2000000185c */
[----:B------:R-:W3:Y:S02]  /*f060*/  LDSM.16.MT88.4 R20, [R160+0x7800] ;  /* 0x00780000a014783b */ /* 0x000ee40000004200 */
[----:B------:R-:W-:Y:S04]  /*f070*/  MUFU.EX2 R47, R47 ;  /* 0x0000002f002f7308 */ /* 0x000fe80000000800 */
[----:B------:R4:W-:Y:S01]  /*f080*/  MUFU.EX2 R35, R37 ;  /* 0x0000002500237308 */ /* 0x0009e20000000800 */
[C---:B-----5:R-:W-:Y:S03]  /*f090*/  HMMA.16816.F32 R72, R4.reuse, R8, R72 ;  /* 0x000000080448723c */ /* 0x060fe60000001848 */
[----:B------:R-:W-:Y:S04]  /*f0a0*/  MUFU.EX2 R38, R38 ;  /* 0x0000002600267308 */ /* 0x000fe80000000800 */
[----:B------:R-:W-:Y:S01]  /*f0b0*/  MUFU.EX2 R31, R31 ;  /* 0x0000001f001f7308 */ /* 0x000fe20000000800 */
[----:B------:R-:W-:Y:S01]  /*f0c0*/  HMMA.16816.F32 R68, R4, R10, R68 ;  /* 0x0000000a0444723c */ /* 0x000fe20000001844 */
[----:B------:R-:W5:Y:S02]  /*f0d0*/  LDSM.16.MT88.4 R8, [R104+0x7800] ;  /* 0x007800006808783b */ /* 0x000f640000004200 */
[----:B------:R-:W-:Y:S01]  /*f0e0*/  MUFU.EX2 R3, R30 ;  /* 0x0000001e00037308 */ /* 0x000fe20000000800 */
[----:B----4-:R-:W-:-:S03]  /*f0f0*/  FFMA.FTZ R37, R27, R25, -R32 ;  /* 0x000000191b257223 */ /* 0x010fc60000010820 */
[----:B------:R-:W-:Y:S01]  /*f100*/  MUFU.EX2 R27, R33 ;  /* 0x00000021001b7308 */ /* 0x000fe20000000800 */
[C---:B-1----:R-:W-:Y:S03]  /*f110*/  HMMA.16816.F32 R88, R4.reuse, R16, R88 ;  /* 0x000000100458723c */ /* 0x042fe60000001858 */
[----:B------:R-:W-:Y:S05]  /*f120*/  MUFU.EX2 R190, R190 ;  /* 0x000000be00be7308 */ /* 0x000fea0000000800 */
[----:B------:R-:W-:Y:S01]  /*f130*/  HMMA.16816.F32 R84, R4, R18, R84 ;  /* 0x000000120454723c */ /* 0x000fe20000001854 */
[----:B------:R-:W1:Y:S01]  /*f140*/  LDSM.16.MT88.4 R16, [R156+0x7800] ;  /* 0x007800009c10783b */ /* 0x000e620000004200 */
[----:B------:R-:W-:-:S02]  /*f150*/  F2FP.F16.F32.PACK_AB R4, R137, R62 ;  /* 0x0000003e8904723e */ /* 0x000fc400000000ff */
[----:B------:R-:W-:Y:S01]  /*f160*/  F2FP.F16.F32.PACK_AB R5, R58, R127 ;  /* 0x0000007f3a05723e */ /* 0x000fe200000000ff */
[----:B------:R-:W-:Y:S01]  /*f170*/  FADD.FTZ R127, R127, R50 ;  /* 0x000000327f7f7221 */ /* 0x000fe20000010000 */
[----:B------:R-:W-:Y:S02]  /*f180*/  F2FP.F16.F32.PACK_AB R6, R64, R135 ;  /* 0x000000874006723e */ /* 0x000fe400000000ff */
[----:B------:R-:W-:Y:S01]  /*f190*/  F2FP.F16.F32.PACK_AB R7, R60, R115 ;  /* 0x000000733c07723e */ /* 0x000fe200000000ff */
[----:B------:R-:W-:-:S04]  /*f1a0*/  FADD.FTZ R58, R58, R127 ;  /* 0x0000007f3a3a7221 */ /* 0x000fc80000010000 */
[----:B------:R-:W-:Y:S02]  /*f1b0*/  FADD.FTZ R115, R115, R58 ;  /* 0x0000003a73737221 */ /* 0x000fe40000010000 */
[----:B--2---:R-:W-:Y:S02]  /*f1c0*/  HMMA.16816.F32 R80, R4, R12, R80 ;  /* 0x0000000c0450723c */ /* 0x004fe40000001850 */
[----:B------:R-:W-:-:S06]  /*f1d0*/  FADD.FTZ R60, R60, R115 ;  /* 0x000000733c3c7221 */ /* 0x000fcc0000010000 */
[C---:B------:R-:W-:Y:S01]  /*f1e0*/  HMMA.16816.F32 R76, R4.reuse, R14, R76 ;  /* 0x0000000e044c723c */ /* 0x040fe2000000184c */
[----:B------:R-:W2:Y:S07]  /*f1f0*/  LDSM.16.MT88.4 R12, [R106+0x8000] ;  /* 0x008000006a0c783b */ /* 0x000eae0000004200 */
[C---:B---3--:R-:W-:Y:S08]  /*f200*/  HMMA.16816.F32 R96, R4.reuse, R20, R96 ;  /* 0x000000140460723c */ /* 0x048ff00000001860 */
[C---:B------:R-:W-:Y:S01]  /*f210*/  HMMA.16816.F32 R92, R4.reuse, R22, R92 ;  /* 0x00000016045c723c */ /* 0x040fe2000000185c */
[----:B------:R-:W3:Y:S07]  /*f220*/  LDSM.16.MT88.4 R20, [R160+0x8000] ;  /* 0x00800000a014783b */ /* 0x000eee0000004200 */
[C---:B-----5:R-:W-:Y:S08]  /*f230*/  HMMA.16816.F32 R72, R4.reuse, R8, R72 ;  /* 0x000000080448723c */ /* 0x060ff00000001848 */
[C---:B------:R-:W-:Y:S01]  /*f240*/  HMMA.16816.F32 R68, R4.reuse, R10, R68 ;  /* 0x0000000a0444723c */ /* 0x040fe20000001844 */
[----:B------:R-:W4:Y:S07]  /*f250*/  LDSM.16.MT88.4 R8, [R104+0x8000] ;  /* 0x008000006808783b */ /* 0x000f2e0000004200 */
[C---:B-1----:R-:W-:Y:S08]  /*f260*/  HMMA.16816.F32 R88, R4.reuse, R16, R88 ;  /* 0x000000100458723c */ /* 0x042ff00000001858 */
[----:B------:R-:W-:Y:S01]  /*f270*/  HMMA.16816.F32 R84, R4, R18, R84 ;  /* 0x000000120454723c */ /* 0x000fe20000001854 */
[----:B------:R-:W1:Y:S01]  /*f280*/  LDSM.16.MT88.4 R16, [R156+0x8000] ;  /* 0x008000009c10783b */ /* 0x000e620000004200 */
[----:B------:R-:W-:-:S02]  /*f290*/  F2FP.F16.F32.PACK_AB R4, R145, R110 ;  /* 0x0000006e9104723e */ /* 0x000fc400000000ff */
[----:B------:R-:W-:Y:S01]  /*f2a0*/  F2FP.F16.F32.PACK_AB R5, R66, R139 ;  /* 0x0000008b4205723e */ /* 0x000fe200000000ff */
[----:B------:R-:W-:Y:S01]  /*f2b0*/  FADD.FTZ R139, R139, R60 ;  /* 0x0000003c8b8b7221 */ /* 0x000fe20000010000 */
[----:B------:R-:W-:Y:S02]  /*f2c0*/  F2FP.F16.F32.PACK_AB R6, R112, R143 ;  /* 0x0000008f7006723e */ /* 0x000fe400000000ff */
[----:B------:R-:W-:Y:S01]  /*f2d0*/  F2FP.F16.F32.PACK_AB R7, R108, R141 ;  /* 0x0000008d6c07723e */ /* 0x000fe200000000ff */
[----:B------:R-:W-:-:S06]  /*f2e0*/  FADD.FTZ R66, R66, R139 ;  /* 0x0000008b42427221 */ /* 0x000fcc0000010000 */
[C---:B--2---:R-:W-:Y:S08]  /*f2f0*/  HMMA.16816.F32 R80, R4.reuse, R12, R80 ;  /* 0x0000000c0450723c */ /* 0x044ff00000001850 */
        /* <DEDUP_REMOVED lines=39> */
[----:B-1----:R-:W-:Y:S02]  /*f570*/  HMMA.16816.F32 R88, R4, R16, R88 ;  /* 0x000000100458723c */ /* 0x002fe40000001858 */
[----:B------:R-:W-:-:S04]  /*f580*/  FADD.FTZ R26, R145, R26 ;  /* 0x0000001a911a7221 */ /* 0x000fc80000010000 */
[----:B------:R-:W-:Y:S02]  /*f590*/  FADD.FTZ R25, R143, R26 ;  /* 0x0000001a8f197221 */ /* 0x000fe40000010000 */
[----:B------:R-:W-:Y:S01]  /*f5a0*/  HMMA.16816.F32 R84, R4, R18, R84 ;  /* 0x000000120454723c */ /* 0x000fe20000001854 */
[----:B------:R-:W1:Y:S01]  /*f5b0*/  LDSM.16.MT88.4 R16, [R106+0x9000] ;  /* 0x009000006a10783b */ /* 0x000e620000004200 */
[----:B---3--:R-:W-:Y:S01]  /*f5c0*/  F2FP.F16.F32.PACK_AB R4, R126, R23 ;  /* 0x000000177e04723e */ /* 0x008fe200000000ff */
[----:B------:R-:W-:Y:S01]  /*f5d0*/  FADD.FTZ R25, R112, R25 ;  /* 0x0000001970197221 */ /* 0x000fe20000010000 */
[----:B------:R-:W-:Y:S02]  /*f5e0*/  F2FP.F16.F32.PACK_AB R5, R22, R21 ;  /* 0x000000151605723e */ /* 0x000fe400000000ff */
[----:B------:R-:W-:Y:S02]  /*f5f0*/  F2FP.F16.F32.PACK_AB R6, R124, R45 ;  /* 0x0000002d7c06723e */ /* 0x000fe400000000ff */
[----:B------:R-:W-:-:S07]  /*f600*/  F2FP.F16.F32.PACK_AB R7, R47, R20 ;  /* 0x000000142f07723e */ /* 0x000fce00000000ff */
[C---:B--2---:R-:W-:Y:S08]  /*f610*/  HMMA.16816.F32 R96, R4.reuse, R12, R96 ;  /* 0x0000000c0460723c */ /* 0x044ff00000001860 */
[C---:B------:R-:W-:Y:S01]  /*f620*/  HMMA.16816.F32 R92, R4.reuse, R14, R92 ;  /* 0x0000000e045c723c */ /* 0x040fe2000000185c */
[----:B------:R-:W2:Y:S07]  /*f630*/  LDSM.16.MT88.4 R12, [R104+0x9000] ;  /* 0x00900000680c783b */ /* 0x000eae0000004200 */
[C---:B-----5:R-:W-:Y:S08]  /*f640*/  HMMA.16816.F32 R88, R4.reuse, R8, R88 ;  /* 0x000000080458723c */ /* 0x060ff00000001858 */
[C---:B------:R-:W-:Y:S01]  /*f650*/  HMMA.16816.F32 R84, R4.reuse, R10, R84 ;  /* 0x0000000a0454723c */ /* 0x040fe20000001854 */
[----:B------:R-:W3:Y:S07]  /*f660*/  LDSM.16.MT88.4 R8, [R160+0x9800] ;  /* 0x00980000a008783b */ /* 0x000eee0000004200 */
[C---:B-1----:R-:W-:Y:S08]  /*f670*/  HMMA.16816.F32 R80, R4.reuse, R16, R80 ;  /* 0x000000100450723c */ /* 0x042ff00000001850 */
[C---:B------:R-:W-:Y:S01]  /*f680*/  HMMA.16816.F32 R76, R4.reuse, R18, R76 ;  /* 0x00000012044c723c */ /* 0x040fe2000000184c */
[----:B------:R-:W1:Y:S07]  /*f690*/  LDSM.16.MT88.4 R16, [R156+0x9800] ;  /* 0x009800009c10783b */ /* 0x000e6e0000004200 */
[C---:B--2---:R-:W-:Y:S08]  /*f6a0*/  HMMA.16816.F32 R72, R4.reuse, R12, R72 ;  /* 0x0000000c0448723c */ /* 0x044ff00000001848 */
[----:B------:R-:W-:Y:S01]  /*f6b0*/  HMMA.16816.F32 R68, R4, R14, R68 ;  /* 0x0000000e0444723c */ /* 0x000fe20000001844 */
[----:B------:R-:W2:Y:S01]  /*f6c0*/  LDSM.16.MT88.4 R12, [R106+0x9800] ;  /* 0x009800006a0c783b */ /* 0x000ea20000004200 */
[----:B----4-:R-:W-:-:S02]  /*f6d0*/  F2FP.F16.F32.PACK_AB R4, R28, R27 ;  /* 0x0000001b1c04723e */ /* 0x010fc400000000ff */
[----:B------:R-:W-:Y:S02]  /*f6e0*/  F2FP.F16.F32.PACK_AB R5, R38, R35 ;  /* 0x000000232605723e */ /* 0x000fe400000000ff */
[----:B------:R-:W-:Y:S02]  /*f6f0*/  F2FP.F16.F32.PACK_AB R6, R24, R3 ;  /* 0x000000031806723e */ /* 0x000fe400000000ff */
[----:B------:R-:W-:-:S07]  /*f700*/  F2FP.F16.F32.PACK_AB R7, R190, R31 ;  /* 0x0000001fbe07723e */ /* 0x000fce00000000ff */
[C---:B---3--:R-:W-:Y:S08]  /*f710*/  HMMA.16816.F32 R96, R4.reuse, R8, R96 ;  /* 0x000000080460723c */ /* 0x048ff00000001860 */
[C---:B------:R-:W-:Y:S01]  /*f720*/  HMMA.16816.F32 R92, R4.reuse, R10, R92 ;  /* 0x0000000a045c723c */ /* 0x040fe2000000185c */
[----:B------:R-:W3:Y:S07]  /*f730*/  LDSM.16.MT88.4 R8, [R104+0x9800] ;  /* 0x009800006808783b */ /* 0x000eee0000004200 */
        /* <DEDUP_REMOVED lines=34> */
[----:B------:R-:W-:Y:S01]  /*f960*/  VIADD R188, R51, 0xfffffffe ;  /* 0xfffffffe33bc7836 */ /* 0x000fe20000000000 */
[----:B------:R-:W-:Y:S01]  /*f970*/  MOV R107, R0 ;  /* 0x00000000006b7202 */ /* 0x000fe20000000f00 */
[----:B------:R-:W-:Y:S01]  /*f980*/  IMAD.MOV.U32 R105, RZ, RZ, R2 ;  /* 0x000000ffff697224 */ /* 0x000fe200078e0002 */
[----:B------:R-:W-:-:S13]  /*f990*/  ISETP.NE.AND.EX P3, PT, R121, RZ, PT, P0 ;  /* 0x000000ff7900720c */ /* 0x000fda0003f65300 */
.L_x_9580:
        /* <DEDUP_REMOVED lines=79> */
.L_x_9575:
[----:B------:R-:W-:Y:S05]  /*fe90*/  BSYNC.RECONVERGENT B0 ;  /* 0x0000000000007941 */ /* 0x000fea0003800200 */
.L_x_9574:
[----:B------:R-:W-:Y:S01]  /*fea0*/  @!PT LDS RZ, [RZ] ;  /* 0x00000000fffff984 */ /* 0x000fe20000000800 */
[----:B------:R-:W-:Y:S01]  /*feb0*/  @!PT LDS RZ, [RZ] ;  /* 0x00000000fffff984 */ /* 0x000fe20000000800 */
[----:B------:R-:W-:Y:S01]  /*fec0*/  @!PT LDS RZ, [RZ] ;  /* 0x00000000fffff984 */ /* 0x000fe20000000800 */
[----:B------:R-:W-:Y:S01]  /*fed0*/  @!P1 LDGSTS.E.BYPASS.LTC128B.128 [R181+0x6000], desc[UR4][R172.64] ;  /* 0x06000000acb59fae */ /* 0x000fe2000b981a04 */
[----:B------:R-:W-:Y:S01]  /*fee0*/  IADD3 R12, P0, PT, R3, R172, RZ ;  /* 0x000000ac030c7210 */ /* 0x000fe20007f1e0ff */
[----:B------:R-:W-:Y:S01]  /*fef0*/  BSSY.RECONVERGENT B1, `(.L_x_9576) ;  /* 0x00001a0000017945 */ /* 0x000fe20003800200 */
[----:B------:R-:W-:Y:S02]  /*ff00*/  SHF.L.U64.HI R0, R168, 0x5, R169 ;  /* 0x00000005a8007819 */ /* 0x000fe400000102a9 */
[----:B------:R-:W-:Y:S02]  /*ff10*/  IADD3 R10, P2, PT, R12, R3, RZ ;  /* 0x000000030c0a7210 */ /* 0x000fe40007f5e0ff */
[----:B------:R-:W-:Y:S01]  /*ff20*/  IADD3.X R13, PT, PT, R0, R173, RZ, P0, !PT ;  /* 0x000000ad000d7210 */ /* 0x000fe200007fe4ff */
[----:B------:R-:W-:Y:S01]  /*ff30*/  @P1 STS.128 [R181+0x6000], RZ ;  /* 0x006000ffb5001388 */ /* 0x000fe20000000c00 */
[-C--:B------:R-:W-:Y:S02]  /*ff40*/  IADD3 R8, P0, PT, R10, R3.reuse, RZ ;  /* 0x000000030a087210 */ /* 0x080fe40007f1e0ff */
[-C--:B------:R-:W-:Y:S02]  /*ff50*/  IADD3.X R11, PT, PT, R13, R0.reuse, RZ, P2, !PT ;  /* 0x000000000d0b7210 */ /* 0x080fe400017fe4ff */
[-C--:B------:R-:W-:Y:S02]  /*ff60*/  IADD3 R6, P2, PT, R8, R3.reuse, RZ ;  /* 0x0000000308067210 */ /* 0x080fe40007f5e0ff */
[-C--:B------:R-:W-:Y:S01]  /*ff70*/  IADD3.X R9, PT, PT, R11, R0.reuse, RZ, P0, !PT ;  /* 0x000000000b097210 */ /* 0x080fe200007fe4ff */
[----:B------:R-:W-:Y:S01]  /*ff80*/  @!PT LDS RZ, [RZ] ;  /* 0x00000000fffff984 */ /* 0x000fe20000000800 */
[----:B------:R-:W-:Y:S01]  /*ff90*/  @!PT LDS RZ, [RZ] ;  /* 0x00000000fffff984 */ /* 0x000fe20000000800 */
[----:B------:R-:W-:Y:S01]  /*ffa0*/  @!PT LDS RZ, [RZ] ;  /* 0x00000000fffff984 */ /* 0x000fe20000000800 */
[----:B------:R-:W-:Y:S01]  /*ffb0*/  @!P1 LDGSTS.E.BYPASS.LTC128B.128 [R181+0x6800], desc[UR4][R12.64] ;  /* 0x068000000cb59fae */ /* 0x000fe2000b981a04 */
[-C--:B------:R-:W-:Y:S02]  /*ffc0*/  IADD3 R4, P0, PT, R6, R3.reuse, RZ ;  /* 0x0000000306047210 */ /* 0x080fe40007f1e0ff */
[-C--:B------:R-:W-:Y:S02]  /*ffd0*/  IADD3.X R7, PT, PT, R9, R0.reuse, RZ, P2, !PT ;  /* 0x0000000009077210 */ /* 0x080fe400017fe4ff */
[-C--:B------:R-:W-:Y:S02]  /*ffe0*/  IADD3 R2, P2, PT, R4, R3.reuse, RZ ;  /* 0x0000000304027210 */ /* 0x080fe40007f5e0ff */
[-C--:B------:R-:W-:Y:S01]  /*fff0*/  IADD3.X R5, PT, PT, R7, R0.reuse, RZ, P0, !PT ;  /* 0x0000000007057210 */ /* 0x080fe200007fe4ff */
[----:B------:R-:W-:Y:S01]  /*10000*/  @P1 STS.128 [R181+0x6800], RZ ;  /* 0x006800ffb5001388 */ /* 0x000fe20000000c00 */
[----:B------:R-:W-:Y:S02]  /*10010*/  @!P1 IADD3 R14, P0, PT, R2, R3, RZ ;  /* 0x00000003020e9210 */ /* 0x000fe40007f1e0ff */
[-C--:B------:R-:W-:Y:S04]  /*10020*/  IADD3.X R3, PT, PT, R5, R0.reuse, RZ, P2, !PT ;  /* 0x0000000005037210 */ /* 0x080fe800017fe4ff */
[----:B------:R-:W-:Y:S01]  /*10030*/  @!P1 IADD3.X R15, PT, PT, R3, R0, RZ, P0, !PT ;  /* 0x00000000030f9210 */ /* 0x000fe200007fe4ff */
[----:B------:R-:W-:Y:S01]  /*10040*/  @!PT LDS RZ, [RZ] ;  /* 0x00000000fffff984 */ /* 0x000fe20000000800 */
[----:B------:R-:W-:Y:S01]  /*10050*/  @!PT LDS RZ, [RZ] ;  /* 0x00000000fffff984 */ /* 0x000fe20000000800 */
[----:B------:R-:W-:Y:S01]  /*10060*/  @!PT LDS RZ, [RZ] ;  /* 0x00000000fffff984 */ /* 0x000fe20000000800 */
[----:B------:R-:W-:Y:S01]  /*10070*/  @!P1 LDGSTS.E.BYPASS.LTC128B.128 [R181+0x7000], desc[UR4][R10.64] ;  /* 0x070000000ab59fae */ /* 0x000fe2000b981a04 */
[----:B------:R-:W-:Y:S07]  /*10080*/  ISETP.NE.AND P0, PT, R188, RZ, PT ;  /* 0x000000ffbc00720c */ /* 0x000fee0003f05270 */
        /* <DEDUP_REMOVED lines=27> */
[----:B------:R-:W1:Y:S08]  /*10240*/  LDSM.16.M88.4 R112, [R164+UR6+0x2000] ;  /* 0x00200006a470783b */ /* 0x000e700008000200 */
[----:B------:R-:W2:Y:S08]  /*10250*/  LDSM.16.M88.4 R116, [R164+UR6+0x2800] ;  /* 0x00280006a474783b */ /* 0x000eb00008000200 */
[----:B------:R-:W3:Y:S08]  /*10260*/  LDSM.16.M88.4 R120, [R164+UR6+0x3000] ;  /* 0x00300006a478783b */ /* 0x000ef00008000200 */
[----:B------:R-:W4:Y:S08]  /*10270*/  LDSM.16.M88.4 R124, [R164+UR6+0x3800] ;  /* 0x00380006a47c783b */ /* 0x000f300008000200 */
[----:B------:R-:W5:Y:S08]  /*10280*/  LDSM.16.M88.4 R128, [R164+UR6+0x4000] ;  /* 0x00400006a480783b */ /* 0x000f700008000200 */
[----:B------:R-:W5:Y:S08]  /*10290*/  LDSM.16.M88.4 R132, [R164+UR6+0x4800] ;  /* 0x00480006a484783b */ /* 0x000f700008000200 */
[----:B------:R-:W5:Y:S08]  /*102a0*/  LDSM.16.M88.4 R136, [R164+UR6+0x5000] ;  /* 0x00500006a488783b */ /* 0x000f700008000200 */
[----:B------:R-:W5:Y:S08]  /*102b0*/  LDSM.16.M88.4 R64, [R164+UR6+0x5800] ;  /* 0x00580006a440783b */ /* 0x000f700008000200 */
[----:B------:R-:W-:Y:S08]  /*102c0*/  LDSM.16.M88.4 R140, [R163] ;  /* 0x00000000a38c783b */ /* 0x000ff00000000200 */
[----:B------:R-:W5:Y:S08]  /*102d0*/  LDSM.16.M88.4 R144, [R159+0x2000] ;  /* 0x002000009f90783b */ /* 0x000f700000000200 */
[----:B------:R-:W5:Y:S08]  /*102e0*/  LDSM.16.M88.4 R148, [R159+0x2800] ;  /* 0x002800009f94783b */ /* 0x000f700000000200 */
[----:B------:R-:W5:Y:S04]  /*102f0*/  LD.E R0, desc[UR4][R102.64+0x18c] ;  /* 0x00018c0466007980 */ /* 0x000f68000c101900 */
[----:B------:R-:W0:Y:S08]  /*10300*/  LDGDEPBAR ;  /* 0x00000000000079af */ /* 0x000e300000000000 */
[----:B------:R-:W5:Y:S01]  /*10310*/  LDSM.16.M88.4 R152, [R159+0x3000] ;  /* 0x003000009f98783b */ /* 0x000f620000000200 */
        /* <DEDUP_REMOVED lines=72> */
[----:B------:R1:W2:Y:S01]  /*107a0*/  MUFU.TANH R125, R2 ;  /* 0x00000002007d7308 */ /* 0x0002a20000002400 */
[----:B------:R-:W3:Y:S01]  /*107b0*/  LDSM.16.M88.4 R4, [R157+0x3000] ;  /* 0x003000009d04783b */ /* 0x000ee20000000200 */
[C---:B------:R-:W-:Y:S03]  /*107c0*/  HMMA.16816.F32 R16, R120.reuse, R110, R16 ;  /* 0x0000006e7810723c */ /* 0x040fe60000001810 */
        /* <DEDUP_REMOVED lines=9> */
[----:B------:R-:W2:Y:S01]  /*10860*/  MUFU.TANH R129, R9 ;  /* 0x0000000900817308 */ /* 0x000ea20000002400 */
[-C--:B-1----:R-:W-:Y:S01]  /*10870*/  FMUL.FTZ R2, R16, R0.reuse ;  /* 0x0000000010027220 */ /* 0x082fe20000410000 */
[-C--:B------:R-:W-:Y:S01]  /*10880*/  FMUL.FTZ R17, R17, R0.reuse ;  /* 0x0000000011117220 */ /* 0x080fe20000410000 */
[-C--:B------:R-:W-:Y:S07]  /*10890*/  FMUL.FTZ R18, R18, R0.reuse ;  /* 0x0000000012127220 */ /* 0x080fee0000410000 */
[----:B------:R-:W1:Y:S01]  /*108a0*/  MUFU.TANH R192, R10 ;  /* 0x0000000a00c07308 */ /* 0x000e620000002400 */
[-C--:B------:R-:W-:Y:S09]  /*108b0*/  FMUL.FTZ R19, R19, R0.reuse ;  /* 0x0000000013137220 */ /* 0x080ff20000410000 */
[----:B------:R5:W1:Y:S10]  /*108c0*/  MUFU.TANH R127, R11 ;  /* 0x0000000b007f7308 */ /* 0x000a740000002400 */
[----:B------:R-:W1:Y:S01]  /*108d0*/  MUFU.TANH R115, R2 ;  /* 0x0000000200737308 */ /* 0x000e620000002400 */
[C---:B---3--:R-:W-:Y:S09]  /*108e0*/  HMMA.16816.F32 R20, R120.reuse, R4, R20 ;  /* 0x000000047814723c */ /* 0x048ff20000001814 */
[----:B------:R-:W3:Y:S01]  /*108f0*/  MUFU.TANH R119, R3 ;  /* 0x0000000300777308 */ /* 0x000ee20000002400 */
[C---:B------:R-:W-:Y:S01]  /*10900*/  HMMA.16816.F32 R24, R120.reuse, R6, R24 ;  /* 0x000000067818723c */ /* 0x040fe20000001818 */
[----:B-----5:R-:W5:Y:S08]  /*10910*/  LDSM.16.M88.4 R8, [R157+0x3800] ;  /* 0x003800009d08783b */ /* 0x020f700000000200 */
        /* <DEDUP_REMOVED lines=11> */
[----:B------:R-:W1:Y:S10]  /*109d0*/  MUFU.TANH R150, R12 ;  /* 0x0000000c00967308 */ /* 0x000e740000002400 */
[----:B------:R-:W1:Y:S10]  /*109e0*/  MUFU.TANH R117, R13 ;  /* 0x0000000d00757308 */ /* 0x000e740000002400 */
[----:B------:R-:W1:Y:S01]  /*109f0*/  MUFU.TANH R148, R14 ;  /* 0x0000000e00947308 */ /* 0x000e620000002400 */
        /* <DEDUP_REMOVED lines=31> */
[----:B------:R-:W5:Y:S01]  /*10bf0*/  LDSM.16.M88.4 R8, [R157+0x5800] ;  /* 0x005800009d08783b */ /* 0x000f620000000200 */
[----:B------:R-:W-:Y:S07]  /*10c00*/  DEPBAR.LE SB0, 0x0 ;  /* 0x000080000000791a */ /* 0x000fee0000000000 */
[----:B------:R-:W1:Y:S01]  /*10c10*/  MUFU.TANH R215, R38 ;  /* 0x0000002600d77308 */ /* 0x000e620000002400 */
[C---:B--2---:R-:W-:Y:S09]  /*10c20*/  HMMA.16816.F32 R52, R120.reuse, R4, R52 ;  /* 0x000000047834723c */ /* 0x044ff20000001834 */
[----:B------:R2:W1:Y:S01]  /*10c30*/  MUFU.TANH R207, R39 ;  /* 0x0000002700cf7308 */ /* 0x0004620000002400 */
[----:B------:R-:W-:Y:S01]  /*10c40*/  BAR.SYNC.DEFER_BLOCKING 0x0 ;  /* 0x0000000000007b1d */ /* 0x000fe20000010000 */
        /* <DEDUP_REMOVED lines=17> */
[-C--:B------:R-:W-:Y:S05]  /*10d60*/  FMUL.FTZ R58, R58, R0.reuse ;  /* 0x000000003a3a7220 */ /* 0x080fea0000410000 */
[----:B------:R1:W1:Y:S01]  /*10d70*/  MUFU.TANH R243, R23 ;  /* 0x0000001700f37308 */ /* 0x0002620000002400 */
[-C--:B------:R-:W-:Y:S01]  /*10d80*/  FMUL.FTZ R59, R59, R0.reuse ;  /* 0x000000003b3b7220 */ /* 0x080fe20000410000 */
[C---:B-----5:R-:W-:Y:S08]  /*10d90*/  HMMA.16816.F32 R60, R120.reuse, R8, R60 ;  /* 0x00000008783c723c */ /* 0x060ff0000000183c */
[----:B------:R-:W1:Y:S01]  /*10da0*/  MUFU.TANH R249, R249 ;  /* 0x000000f900f97308 */ /* 0x000e620000002400 */
[----:B------:R-:W-:Y:S09]  /*10db0*/  HMMA.16816.F32 R64, R120, R10, R64 ;  /* 0x0000000a7840723c */ /* 0x000ff20000001840 */
[----:B------:R1:W1:Y:S01]  /*10dc0*/  MUFU.TANH R247, R25 ;  /* 0x0000001900f77308 */ /* 0x0002620000002400 */
[-C--:B------:R-:W-:Y:S01]  /*10dd0*/  FMUL.FTZ R140, R60, R0.reuse ;  /* 0x000000003c8c7220 */ /* 0x080fe20000410000 */
[-C--:B--2---:R-:W-:Y:S08]  /*10de0*/  FMUL.FTZ R39, R62, R0.reuse ;  /* 0x000000003e277220 */ /* 0x084ff00000410000 */
        /* <DEDUP_REMOVED lines=38> */
[----:B------:R-:W1:Y:S10]  /*11050*/  MUFU.TANH R39, R39 ;  /* 0x0000002700277308 */ /* 0x000e740000002400 */
[----:B------:R-:W1:Y:S10]  /*11060*/  MUFU.TANH R38, R38 ;  /* 0x0000002600267308 */ /* 0x000e740000002400 */
[----:B------:R2:W1:Y:S10]  /*11070*/  MUFU.TANH R64, R2 ;  /* 0x0000000200407308 */ /* 0x0004740000002400 */
[----:B------:R-:W1:Y:S10]  /*11080*/  MUFU.TANH R65, R65 ;  /* 0x0000004100417308 */ /* 0x000e740000002400 */
[----:B------:R-:W1:Y:S10]  /*11090*/  MUFU.TANH R37, R37 ;  /* 0x0000002500257308 */ /* 0x000e740000002400 */
[----:B------:R-:W1:Y:S01]  /*110a0*/  MUFU.TANH R36, R36 ;  /* 0x0000002400247308 */ /* 0x000e620000002400 */
[----:B--234-:R-:W-:Y:S05]  /*110b0*/  @!P0 BRA `(.L_x_9577) ;  /* 0x00000008000c8947 */ /* 0x01cfea0003800000 */
        /* <DEDUP_REMOVED lines=18> */
[-C--:B------:R-:W-:Y:S02]  /*111e0*/  LOP3.LUT R8, R8, R11.reuse, RZ, 0x3c, !PT ;  /* 0x0000000b08087212 */ /* 0x080fe400078e3cff */
        /* <DEDUP_REMOVED lines=55> */
.L_x_9579:
[----:B------:R-:W-:Y:S05]  /*11560*/  BSYNC.RECONVERGENT B0 ;  /* 0x0000000000007941 */ /* 0x000fea0003800200 */
.L_x_9578:
        /* <DEDUP_REMOVED lines=56> */
.L_x_9577:
[----:B------:R-:W-:Y:S05]  /*118f0*/  BSYNC.RECONVERGENT B1 ;  /* 0x0000000000017941 */ /* 0x000fea0003800200 */
.L_x_9576:
[----:B------:R-:W3:Y:S01]  /*11900*/  LD.E R3, desc[UR4][R102.64+0xdc] ;  /* 0x0000dc0466037980 */ /* 0x000ee2000c101900 */
[----:B------:R-:W-:Y:S02]  /*11910*/  FMNMX3.FTZ R2, R105, R125, R154, !PT ;  /* 0x0000007d69027276 */ /* 0x000fe4000781009a */
[----:B-1----:R-:W-:Y:S01]  /*11920*/  FMNMX3.FTZ R0, R107, R119, R152, !PT ;  /* 0x000000776b007276 */ /* 0x002fe20007810098 */
[----:B--2---:R-:W-:Y:S01]  /*11930*/  LDSM.16.MT88.4 R12, [R160+0x6000] ;  /* 0x00600000a00c783b */ /* 0x004fe20000004200 */
        /* <DEDUP_REMOVED lines=56> */
[----:B------:R-:W-:Y:S01]  /*11cc0*/  ISETP.GT.AND P0, PT, R188, RZ, PT ;  /* 0x000000ffbc00720c */ /* 0x000fe20003f04270 */
[-CC-:B------:R-:W-:Y:S01]  /*11cd0*/  FFMA.FTZ R42, R152, R3.reuse, -R66.reuse ;  /* 0x00000003982a7223 */ /* 0x180fe20000010842 */
[-C--:B------:R-:W-:Y:S01]  /*11ce0*/  FFMA.FTZ R110, R192, R3.reuse, -R66 ;  /* 0x00000003c06e7223 */ /* 0x080fe20000010842 */
[-CC-:B------:R-:W-:Y:S01]  /*11cf0*/  FFMA.FTZ R105, R129, R3.reuse, -R108.reuse ;  /* 0x0000000381697223 */ /* 0x180fe2000001086c */
[-CC-:B------:R-:W-:Y:S01]  /*11d00*/  FFMA.FTZ R109, R125, R3.reuse, -R108.reuse ;  /* 0x000000037d6d7223 */ /* 0x180fe2000001086c */
[-C--:B------:R-:W-:Y:S01]  /*11d10*/  FFMA.FTZ R107, R154, R3.reuse, -R108 ;  /* 0x000000039a6b7223 */ /* 0x080fe2000001086c */
[-C--:B------:R-:W-:Y:S01]  /*11d20*/  FFMA.FTZ R114, R119, R3.reuse, -R66 ;  /* 0x0000000377727223 */ /* 0x080fe20000010842 */
[-C--:B------:R-:W-:Y:S01]  /*11d30*/  FFMA.FTZ R112, R194, R3.reuse, -R108 ;  /* 0x00000003c2707223 */ /* 0x080fe2000001086c */
[-C--:B------:R-:W-:Y:S01]  /*11d40*/  FFMA.FTZ R67, R127, R3.reuse, -R66 ;  /* 0x000000037f437223 */ /* 0x080fe20000010842 */
[----:B------:R-:W2:Y:S01]  /*11d50*/  MUFU.EX2 R40, R40 ;  /* 0x0000002800287308 */ /* 0x000ea20000000800 */
[-CC-:B------:R-:W-:Y:S01]  /*11d60*/  FFMA.FTZ R150, R150, R3.reuse, -R108.reuse ;  /* 0x0000000396967223 */ /* 0x180fe2000001086c */
[-CC-:B------:R-:W-:Y:S01]  /*11d70*/  FFMA.FTZ R115, R115, R3.reuse, -R108.reuse ;  /* 0x0000000373737223 */ /* 0x180fe2000001086c */
[----:B------:R-:W-:Y:S07]  /*11d80*/  FFMA.FTZ R116, R219, R3, -R108 ;  /* 0x00000003db747223 */ /* 0x000fee000001086c */
[----:B------:R-:W-:Y:S01]  /*11d90*/  MUFU.EX2 R42, R42 ;  /* 0x0000002a002a7308 */ /* 0x000fe20000000800 */
[C---:B-1----:R-:W-:Y:S01]  /*11da0*/  FMUL.FTZ R6, R41.reuse, R98 ;  /* 0x0000006229067220 */ /* 0x042fe20000410000 */
[C---:B------:R-:W-:Y:S01]  /*11db0*/  FMUL.FTZ R7, R41.reuse, R99 ;  /* 0x0000006329077220 */ /* 0x040fe20000410000 */
[C---:B------:R-:W-:Y:S07]  /*11dc0*/  FMUL.FTZ R10, R41.reuse, R94 ;  /* 0x0000005e290a7220 */ /* 0x040fee0000410000 */
[----:B------:R-:W-:Y:S01]  /*11dd0*/  MUFU.EX2 R105, R105 ;  /* 0x0000006900697308 */ /* 0x000fe20000000800 */
[C---:B------:R-:W-:Y:S01]  /*11de0*/  FMUL.FTZ R11, R41.reuse, R95 ;  /* 0x0000005f290b7220 */ /* 0x040fe20000410000 */
[C---:B------:R-:W-:Y:S01]  /*11df0*/  FMUL.FTZ R18, R41.reuse, R86 ;  /* 0x0000005629127220 */ /* 0x040fe20000410000 */
[C---:B------:R-:W-:Y:S07]  /*11e00*/  FMUL.FTZ R19, R41.reuse, R87 ;  /* 0x0000005729137220 */ /* 0x040fee0000410000 */
[----:B------:R-:W-:Y:S01]  /*11e10*/  MUFU.EX2 R110, R110 ;  /* 0x0000006e006e7308 */ /* 0x000fe20000000800 */
[C---:B------:R-:W-:Y:S01]  /*11e20*/  FMUL.FTZ R34, R41.reuse, R70 ;  /* 0x0000004629227220 */ /* 0x040fe20000410000 */
[C---:B--2---:R-:W-:Y:S01]  /*11e30*/  FMUL.FTZ R4, R40.reuse, R96 ;  /* 0x0000006028047220 */ /* 0x044fe20000410000 */
[C---:B------:R-:W-:Y:S07]  /*11e40*/  FMUL.FTZ R5, R40.reuse, R97 ;  /* 0x0000006128057220 */ /* 0x040fee0000410000 */
[----:B------:R-:W-:Y:S01]  /*11e50*/  MUFU.EX2 R109, R109 ;  /* 0x0000006d006d7308 */ /* 0x000fe20000000800 */
[C---:B------:R-:W-:Y:S01]  /*11e60*/  FMUL.FTZ R8, R40.reuse, R92 ;  /* 0x0000005c28087220 */ /* 0x040fe20000410000 */
[C---:B------:R-:W-:Y:S01]  /*11e70*/  FMUL.FTZ R9, R40.reuse, R93 ;  /* 0x0000005d28097220 */ /* 0x040fe20000410000 */
[C---:B------:R-:W-:Y:S07]  /*11e80*/  FMUL.FTZ R17, R40.reuse, R85 ;  /* 0x0000005528117220 */ /* 0x040fee0000410000 */
[----:B------:R-:W1:Y:S01]  /*11e90*/  MUFU.EX2 R107, R107 ;  /* 0x0000006b006b7308 */ /* 0x000e620000000800 */
[C---:B------:R-:W-:Y:S01]  /*11ea0*/  FMUL.FTZ R16, R40.reuse, R84 ;  /* 0x0000005428107220 */ /* 0x040fe20000410000 */
[----:B------:R-:W-:Y:S01]  /*11eb0*/  LDSM.16.MT88.4 R92, [R160+0x9800] ;  /* 0x00980000a05c783b */ /* 0x000fe20000004200 */
[C---:B------:R-:W-:Y:S07]  /*11ec0*/  FMUL.FTZ R35, R41.reuse, R71 ;  /* 0x0000004729237220 */ /* 0x040fee0000410000 */
[----:B------:R-:W2:Y:S01]  /*11ed0*/  MUFU.EX2 R114, R114 ;  /* 0x0000007200727308 */ /* 0x000ea20000000800 */
[C---:B------:R-:W-:Y:S01]  /*11ee0*/  FMUL.FTZ R32, R40.reuse, R68 ;  /* 0x0000004428207220 */ /* 0x040fe20000410000 */
[C---:B------:R-:W-:Y:S01]  /*11ef0*/  FMUL.FTZ R33, R40.reuse, R69 ;  /* 0x0000004528217220 */ /* 0x040fe20000410000 */
[C---:B------:R-:W-:Y:S07]  /*11f00*/  FMUL.FTZ R26, R41.reuse, R78 ;  /* 0x0000004e291a7220 */ /* 0x040fee0000410000 */
[----:B------:R-:W3:Y:S01]  /*11f10*/  MUFU.EX2 R112, R112 ;  /* 0x0000007000707308 */ /* 0x000ee20000000800 */
[----:B------:R-:W-:Y:S01]  /*11f20*/  FMUL.FTZ R27, R41, R79 ;  /* 0x0000004f291b7220 */ /* 0x000fe20000410000 */
[----:B------:R-:W-:Y:S01]  /*11f30*/  FFMA.FTZ R79, R113, R3, -R66 ;  /* 0x00000003714f7223 */ /* 0x000fe20000010842 */
[C---:B------:R-:W-:Y:S07]  /*11f40*/  FMUL.FTZ R24, R40.reuse, R76 ;  /* 0x0000004c28187220 */ /* 0x040fee0000410000 */
[----:B------:R-:W4:Y:S01]  /*11f50*/  MUFU.EX2 R67, R67 ;  /* 0x0000004300437308 */ /* 0x000f220000000800 */
[----:B------:R-:W-:Y:S01]  /*11f60*/  FMUL.FTZ R25, R40, R77 ;  /* 0x0000004d28197220 */ /* 0x000fe20000410000 */
[----:B-1----:R-:W-:Y:S01]  /*11f70*/  F2FP.F16.F32.PACK_AB R44, R107, R109 ;  /* 0x0000006d6b2c723e */ /* 0x002fe200000000ff */
[-C--:B------:R-:W-:Y:S07]  /*11f80*/  FFMA.FTZ R76, R117, R3.reuse, -R108 ;  /* 0x00000003754c7223 */ /* 0x080fee000001086c */
[----:B------:R-:W-:Y:S01]  /*11f90*/  MUFU.EX2 R79, R79 ;  /* 0x0000004f004f7308 */ /* 0x000fe20000000800 */
[-C--:B------:R-:W-:Y:S01]  /*11fa0*/  FFMA.FTZ R78, R148, R3.reuse, -R66 ;  /* 0x00000003944e7223 */ /* 0x080fe20000010842 */
[C---:B--2---:R-:W-:Y:S01]  /*11fb0*/  F2FP.F16.F32.PACK_AB R45, R42.reuse, R114 ;  /* 0x000000722a2d723e */ /* 0x044fe200000000ff */
[----:B------:R-:W-:Y:S07]  /*11fc0*/  FFMA.FTZ R114, R41, R190, R114 ;  /* 0x000000be29727223 */ /* 0x000fee0000010072 */
[----:B------:R-:W-:Y:S01]  /*11fd0*/  MUFU.EX2 R77, R150 ;  /* 0x00000096004d7308 */ /* 0x000fe20000000800 */
[-C--:B------:R-:W-:Y:S01]  /*11fe0*/  FFMA.FTZ R97, R223, R3.reuse, -R66 ;  /* 0x00000003df617223 */ /* 0x080fe20000010842 */
[----:B---3--:R-:W-:Y:S01]  /*11ff0*/  F2FP.F16.F32.PACK_AB R46, R105, R112 ;  /* 0x00000070692e723e */ /* 0x008fe200000000ff */
[----:B------:R-:W-:Y:S07]  /*12000*/  FADD.FTZ R85, R42, R114 ;  /* 0x000000722a557221 */ /* 0x000fee0000010000 */
[----:B------:R-:W-:Y:S01]  /*12010*/  MUFU.EX2 R76, R76 ;  /* 0x0000004c004c7308 */ /* 0x000fe20000000800 */
[-CC-:B------:R-:W-:Y:S01]  /*12020*/  FFMA.FTZ R96, R229, R3.reuse, -R66.reuse ;  /* 0x00000003e5607223 */ /* 0x180fe20000010842 */
[----:B----4-:R-:W-:Y:S01]  /*12030*/  F2FP.F16.F32.PACK_AB R47, R67, R110 ;  /* 0x0000006e432f723e */ /* 0x010fe200000000ff */
[----:B------:R-:W-:Y:S07]  /*12040*/  FADD.FTZ R110, R110, R85 ;  /* 0x000000556e6e7221 */ /* 0x000fee0000010000 */
[----:B------:R-:W1:Y:S01]  /*12050*/  MUFU.EX2 R78, R78 ;  /* 0x0000004e004e7308 */ /* 0x000e620000000800 */
[-C--:B------:R-:W-:Y:S01]  /*12060*/  FFMA.FTZ R118, R207, R3.reuse, -R66 ;  /* 0x00000003cf767223 */ /* 0x080fe20000010842 */
[-CC-:B------:R-:W-:Y:S01]  /*12070*/  FFMA.FTZ R113, R213, R3.reuse, -R108.reuse ;  /* 0x00000003d5717223 */ /* 0x180fe2000001086c */
[----:B------:R-:W-:Y:S07]  /*12080*/  FFMA.FTZ R120, R217, R3, -R108 ;  /* 0x00000003d9787223 */ /* 0x000fee000001086c */
[----:B------:R-:W-:Y:S01]  /*12090*/  MUFU.EX2 R97, R97 ;  /* 0x0000006100617308 */ /* 0x000fe20000000800 */
[C---:B------:R-:W-:Y:S09]  /*120a0*/  HMMA.16816.F32 R4, R44.reuse, R12, R4 ;  /* 0x0000000c2c04723c */ /* 0x040ff20000001804 */
[----:B------:R-:W-:Y:S01]  /*120b0*/  MUFU.EX2 R96, R96 ;  /* 0x0000006000607308 */ /* 0x000fe20000000800 */
[C---:B------:R-:W-:Y:S01]  /*120c0*/  FMUL.FTZ R12, R40.reuse, R88 ;  /* 0x00000058280c7220 */ /* 0x040fe20000410000 */
[C---:B------:R-:W-:Y:S08]  /*120d0*/  FMUL.FTZ R13, R40.reuse, R89 ;  /* 0x00000059280d7220 */ /* 0x040ff00000410000 */
[----:B------:R-:W-:Y:S01]  /*120e0*/  MUFU.EX2 R116, R116 ;  /* 0x0000007400747308 */ /* 0x000fe20000000800 */
[C---:B------:R-:W-:Y:S03]  /*120f0*/  HMMA.16816.F32 R8, R44.reuse, R14, R8 ;  /* 0x0000000e2c08723c */ /* 0x040fe60000001808 */
[C---:B------:R-:W-:Y:S01]  /*12100*/  FMUL.FTZ R14, R41.reuse, R90 ;  /* 0x0000005a290e7220 */ /* 0x040fe20000410000 */
[----:B------:R-:W-:Y:S05]  /*12110*/  FMUL.FTZ R15, R41, R91 ;  /* 0x0000005b290f7220 */ /* 0x000fea0000410000 */
[----:B------:R-:W-:Y:S01]  /*12120*/  MUFU.EX2 R118, R118 ;  /* 0x0000007600767308 */ /* 0x000fe20000000800 */
[-CC-:B------:R-:W-:Y:S01]  /*12130*/  FFMA.FTZ R122, R209, R3.reuse, -R66.reuse ;  /* 0x00000003d17a7223 */ /* 0x180fe20000010842 */
[-CC-:B------:R-:W-:Y:S01]  /*12140*/  FFMA.FTZ R117, R211, R3.reuse, -R66.reuse ;  /* 0x00000003d3757223 */ /* 0x180fe20000010842 */
[----:B------:R-:W-:Y:S07]  /*12150*/  FFMA.FTZ R126, R43, R3, -R66 ;  /* 0x000000032b7e7223 */ /* 0x000fee0000010842 */
[----:B------:R-:W-:Y:S01]  /*12160*/  MUFU.EX2 R113, R113 ;  /* 0x0000007100717308 */ /* 0x000fe20000000800 */
[C---:B------:R-:W-:Y:S01]  /*12170*/  FFMA.FTZ R109, R40.reuse, R189, R109 ;  /* 0x000000bd286d7223 */ /* 0x040fe2000001006d */
[C---:B------:R-:W-:Y:S08]  /*12180*/  HMMA.16816.F32 R12, R44.reuse, R20, R12 ;  /* 0x000000142c0c723c */ /* 0x040ff0000000180c */
[----:B------:R-:W-:Y:S01]  /*12190*/  MUFU.EX2 R120, R120 ;  /* 0x0000007800787308 */ /* 0x000fe20000000800 */
[C---:B------:R-:W-:Y:S01]  /*121a0*/  FMUL.FTZ R20, R40.reuse, R80 ;  /* 0x0000005028147220 */ /* 0x040fe20000410000 */
[----:B------:R-:W-:Y:S01]  /*121b0*/  FMUL.FTZ R21, R40, R81 ;  /* 0x0000005128157220 */ /* 0x000fe20000410000 */
[----:B------:R-:W-:Y:S07]  /*121c0*/  FADD.FTZ R67, R67, R110 ;  /* 0x0000006e43437221 */ /* 0x000fee0000010000 */
[----:B------:R-:W-:Y:S01]  /*121d0*/  MUFU.EX2 R122, R122 ;  /* 0x0000007a007a7308 */ /* 0x000fe20000000800 */
[----:B------:R-:W-:Y:S01]  /*121e0*/  FADD.FTZ R109, R107, R109 ;  /* 0x0000006d6b6d7221 */ /* 0x000fe20000010000 */
[C---:B------:R-:W-:Y:S08]  /*121f0*/  HMMA.16816.F32 R16, R44.reuse, R22, R16 ;  /* 0x000000162c10723c */ /* 0x040ff00000001810 */
[----:B------:R-:W-:Y:S01]  /*12200*/  MUFU.EX2 R117, R117 ;  /* 0x0000007500757308 */ /* 0x000fe20000000800 */
[C---:B------:R-:W-:Y:S01]  /*12210*/  FMUL.FTZ R22, R41.reuse, R82 ;  /* 0x0000005229167220 */ /* 0x040fe20000410000 */
[----:B------:R-:W-:Y:S01]  /*12220*/  FMUL.FTZ R23, R41, R83 ;  /* 0x0000005329177220 */ /* 0x000fe20000410000 */
[----:B------:R-:W-:Y:S07]  /*12230*/  FADD.FTZ R84, R112, R109 ;  /* 0x0000006d70547221 */ /* 0x000fee0000010000 */
[----:B------:R-:W-:Y:S01]  /*12240*/  MUFU.EX2 R126, R126 ;  /* 0x0000007e007e7308 */ /* 0x000fe20000000800 */
[-C--:B------:R-:W-:Y:S01]  /*12250*/  FFMA.FTZ R146, R146, R3.reuse, -R108 ;  /* 0x0000000392927223 */ /* 0x080fe2000001086c */
[-C--:B------:R-:W-:Y:S01]  /*12260*/  FFMA.FTZ R111, R111, R3.reuse, -R66 ;  /* 0x000000036f6f7223 */ /* 0x080fe20000010842 */
[----:B------:R-:W-:Y:S01]  /*12270*/  FADD.FTZ R84, R105, R84 ;  /* 0x0000005469547221 */ /* 0x000fe20000010000 */
[----:B------:R-:W-:Y:S01]  /*12280*/  FFMA.FTZ R71, R251, R3, -R108 ;  /* 0x00000003fb477223 */ /* 0x000fe2000001086c */
[C---:B------:R-:W-:Y:S05]  /*12290*/  HMMA.16816.F32 R20, R44.reuse, R28, R20 ;  /* 0x0000001c2c14723c */ /* 0x040fea0000001814 */
[----:B------:R2:W-:Y:S01]  /*122a0*/  MUFU.EX2 R70, R111 ;  /* 0x0000006f00467308 */ /* 0x0005e20000000800 */
[----:B------:R-:W-:Y:S01]  /*122b0*/  FMUL.FTZ R29, R40, R73 ;  /* 0x00000049281d7220 */ /* 0x000fe20000410000 */
[-C--:B------:R-:W-:Y:S01]  /*122c0*/  FFMA.FTZ R73, R144, R3.reuse, -R66 ;  /* 0x0000000390497223 */ /* 0x080fe20000010842 */
[----:B------:R-:W-:Y:S07]  /*122d0*/  FMUL.FTZ R28, R40, R72 ;  /* 0x00000048281c7220 */ /* 0x000fee0000410000 */
        /* <DEDUP_REMOVED lines=8> */
[-C--:B--2---:R-:W-:Y:S01]  /*12360*/  FFMA.FTZ R111, R221, R3.reuse, -R108 ;  /* 0x00000003dd6f7223 */ /* 0x084fe2000001086c */
[-C--:B------:R-:W-:Y:S01]  /*12370*/  FFMA.FTZ R81, R243, R3.reuse, -R66 ;  /* 0x00000003f3517223 */ /* 0x080fe20000010842 */
[-CC-:B------:R-:W-:Y:S07]  /*12380*/  FFMA.FTZ R74, R249, R3.reuse, -R108.reuse ;  /* 0x00000003f94a7223 */ /* 0x180fee000001086c */
[----:B------:R-:W2:Y:S01]  /*12390*/  MUFU.EX2 R72, R146 ;  /* 0x0000009200487308 */ /* 0x000ea20000000800 */
[C---:B------:R-:W-:Y:S09]  /*123a0*/  HMMA.16816.F32 R28, R44.reuse, R48, R28 ;  /* 0x000000302c1c723c */ /* 0x040ff2000000181c */
[----:B------:R-:W-:Y:S01]  /*123b0*/  MUFU.EX2 R111, R111 ;  /* 0x0000006f006f7308 */ /* 0x000fe20000000800 */
[-C--:B------:R-:W-:Y:S01]  /*123c0*/  FFMA.FTZ R69, R247, R3.reuse, -R108 ;  /* 0x00000003f7457223 */ /* 0x080fe2000001086c */
[-CC-:B------:R-:W-:Y:S01]  /*123d0*/  FFMA.FTZ R83, R241, R3.reuse, -R66.reuse ;  /* 0x00000003f1537223 */ /* 0x180fe20000010842 */
[----:B------:R-:W-:Y:S07]  /*123e0*/  FFMA.FTZ R80, R239, R3, -R66 ;  /* 0x00000003ef507223 */ /* 0x000fee0000010842 */
[----:B------:R-:W3:Y:S01]  /*123f0*/  MUFU.EX2 R68, R68 ;  /* 0x0000004400447308 */ /* 0x000ee20000000800 */
[----:B------:R-:W-:Y:S01]  /*12400*/  HMMA.16816.F32 R32, R44, R50, R32 ;  /* 0x000000322c20723c */ /* 0x000fe20000001820 */
[----:B------:R-:W4:Y:S02]  /*12410*/  LDSM.16.MT88.4 R48, [R104+0x6800] ;  /* 0x006800006830783b */ /* 0x000f240000004200 */
[----:B-1----:R-:W-:Y:S01]  /*12420*/  F2FP.F16.F32.PACK_AB R45, R79, R78 ;  /* 0x0000004e4f2d723e */ /* 0x002fe200000000ff */
[----:B------:R-:W-:Y:S01]  /*12430*/  FADD.FTZ R78, R78, R67 ;  /* 0x000000434e4e7221 */ /* 0x000fe20000010000 */
[----:B------:R-:W-:Y:S01]  /*12440*/  F2FP.F16.F32.PACK_AB R44, R76, R77 ;  /* 0x0000004d4c2c723e */ /* 0x000fe200000000ff */
[----:B------:R-:W-:Y:S01]  /*12450*/  FADD.FTZ R77, R77, R84 ;  /* 0x000000544d4d7221 */ /* 0x000fe20000010000 */
[----:B--2---:R-:W-:Y:S01]  /*12460*/  F2FP.F16.F32.PACK_AB R46, R72, R75 ;  /* 0x0000004b482e723e */ /* 0x004fe200000000ff */
[----:B------:R-:W-:Y:S01]  /*12470*/  FADD.FTZ R78, R79, R78 ;  /* 0x0000004e4f4e7221 */ /* 0x000fe20000010000 */
[----:B------:R-:W-:Y:S01]  /*12480*/  F2FP.F16.F32.PACK_AB R47, R70, R73 ;  /* 0x00000049462f723e */ /* 0x000fe200000000ff */
[----:B------:R-:W-:Y:S01]  /*12490*/  LDSM.16.MT88.4 R84, [R156+0x9800] ;  /* 0x009800009c54783b */ /* 0x000fe20000004200 */
[----:B------:R-:W-:Y:S01]  /*124a0*/  FADD.FTZ R76, R76, R77 ;  /* 0x0000004d4c4c7221 */ /* 0x000fe20000010000 */
[----:B------:R-:W-:Y:S01]  /*124b0*/  FADD.FTZ R73, R73, R78 ;  /* 0x0000004e49497221 */ /* 0x000fe20000010000 */
[----:B------:R-:W-:Y:S01]  /*124c0*/  MUFU.EX2 R82, R82 ;  /* 0x0000005200527308 */ /* 0x000fe20000000800 */
[-C--:B------:R-:W-:Y:S01]  /*124d0*/  FFMA.FTZ R115, R215, R3.reuse, -R66 ;  /* 0x00000003d7737223 */ /* 0x080fe20000010842 */
[----:B------:R-:W-:Y:S01]  /*124e0*/  FADD.FTZ R75, R75, R76 ;  /* 0x0000004c4b4b7221 */ /* 0x000fe20000010000 */
[C---:B------:R-:W-:Y:S07]  /*124f0*/  HMMA.16816.F32 R4, R44.reuse, R52, R4 ;  /* 0x000000342c04723c */ /* 0x040fee0000001804 */
[----:B------:R-:W1:Y:S01]  /*12500*/  MUFU.EX2 R81, R81 ;  /* 0x0000005100517308 */ /* 0x000e620000000800 */
[----:B------:R-:W-:Y:S01]  /*12510*/  LDSM.16.MT88.4 R76, [R106+0x9800] ;  /* 0x009800006a4c783b */ /* 0x000fe20000004200 */
[----:B------:R-:W-:Y:S01]  /*12520*/  FADD.FTZ R73, R70, R73 ;  /* 0x0000004946497221 */ /* 0x000fe20000010000 */
[-CC-:B------:R-:W-:Y:S07]  /*12530*/  FFMA.FTZ R89, R237, R3.reuse, -R108.reuse ;  /* 0x00000003ed597223 */ /* 0x180fee000001086c */
[----:B------:R-:W-:Y:S01]  /*12540*/  MUFU.EX2 R115, R115 ;  /* 0x0000007300737308 */ /* 0x000fe20000000800 */
[-C--:B------:R-:W-:Y:S01]  /*12550*/  FFMA.FTZ R90, R231, R3.reuse, -R108 ;  /* 0x00000003e75a7223 */ /* 0x080fe2000001086c */
[-C--:B------:R-:W-:Y:S01]  /*12560*/  FFMA.FTZ R98, R225, R3.reuse, -R66 ;  /* 0x00000003e1627223 */ /* 0x080fe20000010842 */
[C---:B------:R-:W-:Y:S07]  /*12570*/  HMMA.16816.F32 R8, R44.reuse, R54, R8 ;  /* 0x000000362c08723c */ /* 0x040fee0000001808 */
[----:B------:R-:W-:Y:S01]  /*12580*/  MUFU.EX2 R74, R74 ;  /* 0x0000004a004a7308 */ /* 0x000fe20000000800 */
[----:B------:R-:W2:Y:S01]  /*12590*/  LDSM.16.MT88.4 R52, [R160+0x7000] ;  /* 0x00700000a034783b */ /* 0x000ea20000004200 */
[-CC-:B------:R-:W-:Y:S01]  /*125a0*/  FFMA.FTZ R88, R233, R3.reuse, -R108.reuse ;  /* 0x00000003e9587223 */ /* 0x180fe2000001086c */
[-C--:B------:R-:W-:Y:S07]  /*125b0*/  FFMA.FTZ R91, R235, R3.reuse, -R108 ;  /* 0x00000003eb5b7223 */ /* 0x080fee000001086c */
[----:B------:R-:W5:Y:S01]  /*125c0*/  MUFU.EX2 R69, R69 ;  /* 0x0000004500457308 */ /* 0x000f620000000800 */
[-C--:B------:R-:W-:Y:S01]  /*125d0*/  FFMA.FTZ R99, R227, R3.reuse, -R66 ;  /* 0x00000003e3637223 */ /* 0x080fe20000010842 */
[-CC-:B------:R-:W-:Y:S01]  /*125e0*/  FFMA.FTZ R119, R201, R3.reuse, -R108.reuse ;  /* 0x00000003c9777223 */ /* 0x180fe2000001086c */
[C---:B------:R-:W-:Y:S07]  /*125f0*/  HMMA.16816.F32 R12, R44.reuse, R56, R12 ;  /* 0x000000382c0c723c */ /* 0x040fee000000180c */
[----:B------:R-:W-:Y:S01]  /*12600*/  MUFU.EX2 R83, R83 ;  /* 0x0000005300537308 */ /* 0x000fe20000000800 */
[-C--:B------:R-:W-:Y:S01]  /*12610*/  FFMA.FTZ R124, R205, R3.reuse, -R108 ;  /* 0x00000003cd7c7223 */ /* 0x080fe2000001086c */
[-C--:B------:R-:W-:Y:S08]  /*12620*/  FFMA.FTZ R123, R199, R3.reuse, -R66 ;  /* 0x00000003c77b7223 */ /* 0x080ff00000010842 */
[----:B------:R-:W2:Y:S01]  /*12630*/  MUFU.EX2 R80, R80 ;  /* 0x0000005000507308 */ /* 0x000ea20000000800 */
[-CC-:B------:R-:W-:Y:S01]  /*12640*/  FFMA.FTZ R121, R197, R3.reuse, -R108.reuse ;  /* 0x00000003c5797223 */ /* 0x180fe2000001086c */
[-C--:B------:R-:W-:Y:S01]  /*12650*/  FFMA.FTZ R128, R203, R3.reuse, -R108 ;  /* 0x00000003cb807223 */ /* 0x080fe2000001086c */
[C---:B------:R-:W-:Y:S01]  /*12660*/  HMMA.16816.F32 R16, R44.reuse, R58, R16 ;  /* 0x0000003a2c10723c */ /* 0x040fe20000001810 */
[----:B------:R-:W2:Y:S06]  /*12670*/  LDSM.16.MT88.4 R56, [R156+0x7000] ;  /* 0x007000009c38783b */ /* 0x000eac0000004200 */
        /* <DEDUP_REMOVED lines=9> */
[----:B------:R-:W-:Y:S01]  /*12710*/  FFMA.FTZ R64, R64, R3, -R108 ;  /* 0x0000000340407223 */ /* 0x000fe2000001086c */
[----:B------:R-:W-:Y:S07]  /*12720*/  FADD.FTZ R72, R72, R75 ;  /* 0x0000004b48487221 */ /* 0x000fee0000010000 */
[----:B------:R-:W-:Y:S01]  /*12730*/  MUFU.EX2 R88, R88 ;  /* 0x0000005800587308 */ /* 0x000fe20000000800 */
[----:B------:R-:W-:Y:S01]  /*12740*/  IADD3 R188, PT, PT, R188, -0x1, RZ ;  /* 0xffffffffbcbc7810 */ /* 0x000fe20007ffe0ff */
[C---:B------:R-:W-:Y:S01]  /*12750*/  HMMA.16816.F32 R24, R44.reuse, R62, R24 ;  /* 0x0000003e2c18723c */ /* 0x040fe20000001818 */
[----:B------:R-:W2:Y:S07]  /*12760*/  LDSM.16.MT88.4 R60, [R106+0x7000] ;  /* 0x007000006a3c783b */ /* 0x000eae0000004200 */
[----:B------:R-:W-:Y:S01]  /*12770*/  MUFU.EX2 R91, R91 ;  /* 0x0000005b005b7308 */ /* 0x000fe20000000800 */
[----:B------:R-:W-:Y:S02]  /*12780*/  MOV R107, R0 ;  /* 0x00000000006b7202 */ /* 0x000fe40000000f00 */
[----:B------:R-:W-:Y:S07]  /*12790*/  MOV R105, R2 ;  /* 0x0000000200697202 */ /* 0x000fee0000000f00 */
[----:B------:R-:W-:Y:S01]  /*127a0*/  MUFU.EX2 R99, R99 ;  /* 0x0000006300637308 */ /* 0x000fe20000000800 */
[C---:B----4-:R-:W-:Y:S09]  /*127b0*/  HMMA.16816.F32 R28, R44.reuse, R48, R28 ;  /* 0x000000302c1c723c */ /* 0x050ff2000000181c */
[----:B------:R-:W-:Y:S10]  /*127c0*/  MUFU.EX2 R119, R119 ;  /* 0x0000007700777308 */ /* 0x000ff40000000800 */
[----:B------:R-:W4:Y:S01]  /*127d0*/  MUFU.EX2 R124, R124 ;  /* 0x0000007c007c7308 */ /* 0x000f220000000800 */
[----:B------:R-:W-:Y:S01]  /*127e0*/  HMMA.16816.F32 R32, R44, R50, R32 ;  /* 0x000000322c20723c */ /* 0x000fe20000001820 */
[----:B------:R-:W4:Y:S08]  /*127f0*/  LDSM.16.MT88.4 R48, [R104+0x7000] ;  /* 0x007000006830783b */ /* 0x000f300000004200 */
[----:B------:R-:W4:Y:S01]  /*12800*/  MUFU.EX2 R123, R123 ;  /* 0x0000007b007b7308 */ /* 0x000f220000000800 */
[C---:B---3--:R-:W-:Y:S01]  /*12810*/  F2FP.F16.F32.PACK_AB R44, R68.reuse, R71 ;  /* 0x00000047442c723e */ /* 0x048fe200000000ff */
[----:B------:R-:W-:Y:S01]  /*12820*/  FADD.FTZ R71, R71, R72 ;  /* 0x0000004847477221 */ /* 0x000fe20000010000 */
[----:B-1----:R-:W-:Y:S07]  /*12830*/  F2FP.F16.F32.PACK_AB R45, R81, R82 ;  /* 0x00000052512d723e */ /* 0x002fee00000000ff */
[----:B------:R-:W-:Y:S01]  /*12840*/  MUFU.EX2 R121, R121 ;  /* 0x0000007900797308 */ /* 0x000fe20000000800 */
[----:B-----5:R-:W-:Y:S01]  /*12850*/  F2FP.F16.F32.PACK_AB R46, R69, R74 ;  /* 0x0000004a452e723e */ /* 0x020fe200000000ff */
[----:B------:R-:W-:Y:S01]  /*12860*/  FADD.FTZ R71, R68, R71 ;  /* 0x0000004744477221 */ /* 0x000fe20000010000 */
[----:B--2---:R-:W-:Y:S07]  /*12870*/  F2FP.F16.F32.PACK_AB R47, R80, R83 ;  /* 0x00000053502f723e */ /* 0x004fee00000000ff */
[----:B------:R-:W1:Y:S01]  /*12880*/  MUFU.EX2 R128, R128 ;  /* 0x0000008000807308 */ /* 0x000e620000000800 */
[----:B------:R-:W-:Y:S01]  /*12890*/  FADD.FTZ R82, R82, R73 ;  /* 0x0000004952527221 */ /* 0x000fe20000010000 */
[----:B----4-:R-:W-:Y:S01]  /*128a0*/  F2FP.F16.F32.PACK_AB R40, R124, R119 ;  /* 0x000000777c28723e */ /* 0x010fe200000000ff */
[----:B------:R-:W-:Y:S07]  /*128b0*/  FADD.FTZ R74, R74, R71 ;  /* 0x000000474a4a7221 */ /* 0x000fee0000010000 */
[----:B------:R-:W-:Y:S01]  /*128c0*/  MUFU.EX2 R130, R130 ;  /* 0x0000008200827308 */ /* 0x000fe20000000800 */
[----:B------:R-:W-:Y:S01]  /*128d0*/  FADD.FTZ R82, R81, R82 ;  /* 0x0000005251527221 */ /* 0x000fe20000010000 */
[C---:B------:R-:W-:Y:S08]  /*128e0*/  HMMA.16816.F32 R4, R44.reuse, R52, R4 ;  /* 0x000000342c04723c */ /* 0x040ff00000001804 */
[----:B------:R-:W2:Y:S01]  /*128f0*/  MUFU.EX2 R125, R125 ;  /* 0x0000007d007d7308 */ /* 0x000ea20000000800 */
[----:B------:R-:W-:Y:S01]  /*12900*/  F2FP.F16.F32.PACK_AB R41, R126, R123 ;  /* 0x0000007b7e29723e */ /* 0x000fe200000000ff */
[----:B------:R-:W-:Y:S01]  /*12910*/  FADD.FTZ R74, R69, R74 ;  /* 0x0000004a454a7221 */ /* 0x000fe20000010000 */
[----:B------:R-:W-:Y:S07]  /*12920*/  FADD.FTZ R83, R83, R82 ;  /* 0x0000005253537221 */ /* 0x000fee0000010000 */
[----:B------:R-:W-:Y:S01]  /*12930*/  MUFU.EX2 R39, R141 ;  /* 0x0000008d00277308 */ /* 0x000fe20000000800 */
[C---:B------:R-:W-:Y:S01]  /*12940*/  HMMA.16816.F32 R8, R44.reuse, R54, R8 ;  /* 0x000000362c08723c */ /* 0x040fe20000001808 */
[----:B------:R-:W3:Y:S02]  /*12950*/  LDSM.16.MT88.4 R52, [R160+0x7800] ;  /* 0x00780000a034783b */ /* 0x000ee40000004200 */
[----:B-1----:R-:W-:Y:S01]  /*12960*/  F2FP.F16.F32.PACK_AB R42, R128, R121 ;  /* 0x00000079802a723e */ /* 0x002fe200000000ff */
[----:B------:R-:W-:Y:S04]  /*12970*/  FADD.FTZ R83, R80, R83 ;  /* 0x0000005350537221 */ /* 0x000fe80000010000 */
[C---:B------:R-:W-:Y:S03]  /*12980*/  HMMA.16816.F32 R12, R44.reuse, R56, R12 ;  /* 0x000000382c0c723c */ /* 0x040fe6000000180c */
[----:B--2---:R-:W-:Y:S05]  /*12990*/  F2FP.F16.F32.PACK_AB R43, R125, R130 ;  /* 0x000000827d2b723e */ /* 0x004fea00000000ff */
[C---:B------:R-:W-:Y:S01]  /*129a0*/  HMMA.16816.F32 R16, R44.reuse, R58, R16 ;  /* 0x0000003a2c10723c */ /* 0x040fe20000001810 */
[----:B------:R-:W1:Y:S07]  /*129b0*/  LDSM.16.MT88.4 R56, [R156+0x7800] ;  /* 0x007800009c38783b */ /* 0x000e6e0000004200 */
[C---:B------:R-:W-:Y:S08]  /*129c0*/  HMMA.16816.F32 R20, R44.reuse, R60, R20 ;  /* 0x0000003c2c14723c */ /* 0x040ff00000001814 */
[C---:B------:R-:W-:Y:S01]  /*129d0*/  HMMA.16816.F32 R24, R44.reuse, R62, R24 ;  /* 0x0000003e2c18723c */ /* 0x040fe20000001818 */
[----:B------:R-:W2:Y:S07]  /*129e0*/  LDSM.16.MT88.4 R60, [R106+0x7800] ;  /* 0x007800006a3c783b */ /* 0x000eae0000004200 */
[C---:B------:R-:W-:Y:S08]  /*129f0*/  HMMA.16816.F32 R28, R44.reuse, R48, R28 ;  /* 0x000000302c1c723c */ /* 0x040ff0000000181c */
[----:B------:R-:W-:Y:S01]  /*12a00*/  HMMA.16816.F32 R32, R44, R50, R32 ;  /* 0x000000322c20723c */ /* 0x000fe20000001820 */
[----:B------:R-:W4:Y:S02]  /*12a10*/  LDSM.16.MT88.4 R48, [R104+0x7800] ;  /* 0x007800006830783b */ /* 0x000f240000004200 */
[----:B------:R-:W-:Y:S02]  /*12a20*/  F2FP.F16.F32.PACK_AB R44, R90, R89 ;  /* 0x000000595a2c723e */ /* 0x000fe400000000ff */
[----:B------:R-:W-:Y:S01]  /*12a30*/  F2FP.F16.F32.PACK_AB R45, R97, R98 ;  /* 0x00000062612d723e */ /* 0x000fe200000000ff */
[----:B------:R-:W-:Y:S01]  /*12a40*/  FADD.FTZ R98, R98, R83 ;  /* 0x0000005362627221 */ /* 0x000fe20000010000 */
[----:B------:R-:W-:Y:S02]  /*12a50*/  F2FP.F16.F32.PACK_AB R46, R91, R88 ;  /* 0x000000585b2e723e */ /* 0x000fe400000000ff */
[----:B------:R-:W-:Y:S01]  /*12a60*/  F2FP.F16.F32.PACK_AB R47, R96, R99 ;  /* 0x00000063602f723e */ /* 0x000fe200000000ff */
[----:B------:R-:W-:Y:S04]  /*12a70*/  FADD.FTZ R98, R97, R98 ;  /* 0x0000006261627221 */ /* 0x000fe80000010000 */
[----:B------:R-:W-:Y:S02]  /*12a80*/  FADD.FTZ R99, R99, R98 ;  /* 0x0000006263637221 */ /* 0x000fe40000010000 */
[C---:B---3--:R-:W-:Y:S08]  /*12a90*/  HMMA.16816.F32 R4, R44.reuse, R52, R4 ;  /* 0x000000342c04723c */ /* 0x048ff00000001804 */
[C---:B------:R-:W-:Y:S01]  /*12aa0*/  HMMA.16816.F32 R8, R44.reuse, R54, R8 ;  /* 0x000000362c08723c */ /* 0x040fe20000001808 */
[----:B------:R-:W3:Y:S07]  /*12ab0*/  LDSM.16.MT88.4 R52, [R160+0x8000] ;  /* 0x00800000a034783b */ /* 0x000eee0000004200 */
[C---:B-1----:R-:W-:Y:S08]  /*12ac0*/  HMMA.16816.F32 R12, R44.reuse, R56, R12 ;  /* 0x000000382c0c723c */ /* 0x042ff0000000180c */
[C---:B------:R-:W-:Y:S01]  /*12ad0*/  HMMA.16816.F32 R16, R44.reuse, R58, R16 ;  /* 0x0000003a2c10723c */ /* 0x040fe20000001810 */
[----:B------:R-:W1:Y:S07]  /*12ae0*/  LDSM.16.MT88.4 R56, [R156+0x8000] ;  /* 0x008000009c38783b */ /* 0x000e6e0000004200 */
[C---:B--2---:R-:W-:Y:S08]  /*12af0*/  HMMA.16816.F32 R20, R44.reuse, R60, R20 ;  /* 0x0000003c2c14723c */ /* 0x044ff00000001814 */
[C---:B------:R-:W-:Y:S01]  /*12b00*/  HMMA.16816.F32 R24, R44.reuse, R62, R24 ;  /* 0x0000003e2c18723c */ /* 0x040fe20000001818 */
[----:B------:R-:W2:Y:S07]  /*12b10*/  LDSM.16.MT88.4 R60, [R106+0x8000] ;  /* 0x008000006a3c783b */ /* 0x000eae0000004200 */
[C---:B----4-:R-:W-:Y:S08]  /*12b20*/  HMMA.16816.F32 R28, R44.reuse, R48, R28 ;  /* 0x000000302c1c723c */ /* 0x050ff0000000181c */
[----:B------:R-:W-:Y:S01]  /*12b30*/  HMMA.16816.F32 R32, R44, R50, R32 ;  /* 0x000000322c20723c */ /* 0x000fe20000001820 */
[----:B------:R-:W4:Y:S02]  /*12b40*/  LDSM.16.MT88.4 R48, [R104+0x8000] ;  /* 0x008000006830783b */ /* 0x000f240000004200 */
[----:B------:R-:W-:Y:S02]  /*12b50*/  F2FP.F16.F32.PACK_AB R44, R116, R111 ;  /* 0x0000006f742c723e */ /* 0x000fe400000000ff */
[----:B------:R-:W-:Y:S02]  /*12b60*/  F2FP.F16.F32.PACK_AB R45, R118, R115 ;  /* 0x00000073762d723e */ /* 0x000fe400000000ff */
[----:B------:R-:W-:Y:S02]  /*12b70*/  F2FP.F16.F32.PACK_AB R46, R120, R113 ;  /* 0x00000071782e723e */ /* 0x000fe400000000ff */
[----:B------:R-:W-:Y:S07]  /*12b80*/  F2FP.F16.F32.PACK_AB R47, R117, R122 ;  /* 0x0000007a752f723e */ /* 0x000fee00000000ff */
        /* <DEDUP_REMOVED lines=11> */
[----:B------:R-:W4:Y:S07]  /*12c40*/  LDSM.16.MT88.4 R44, [R104+0x8800] ;  /* 0x00880000682c783b */ /* 0x000f2e0000004200 */
[C---:B---3--:R-:W-:Y:S01]  /*12c50*/  HMMA.16816.F32 R4, R40.reuse, R52, R4 ;  /* 0x000000342804723c */ /* 0x048fe20000001804 */
[----:B------:R-:W3:Y:S07]  /*12c60*/  LDSM.16.MT88.4 R48, [R160+0x9000] ;  /* 0x00900000a030783b */ /* 0x000eee0000004200 */
[C---:B------:R-:W-:Y:S01]  /*12c70*/  HMMA.16816.F32 R8, R40.reuse, R54, R8 ;  /* 0x000000362808723c */ /* 0x040fe20000001808 */
[----:B------:R-:W5:Y:S07]  /*12c80*/  LDSM.16.MT88.4 R52, [R156+0x9000] ;  /* 0x009000009c34783b */ /* 0x000f6e0000004200 */
[C---:B-1----:R-:W-:Y:S03]  /*12c90*/  HMMA.16816.F32 R12, R40.reuse, R56, R12 ;  /* 0x00000038280c723c */ /* 0x042fe6000000180c */
[-CC-:B------:R-:W-:Y:S01]  /*12ca0*/  FFMA.FTZ R56, R151, R3.reuse, -R108.reuse ;  /* 0x0000000397387223 */ /* 0x180fe2000001086c */
[-C--:B------:R-:W-:Y:S04]  /*12cb0*/  FFMA.FTZ R57, R153, R3.reuse, -R108 ;  /* 0x0000000399397223 */ /* 0x080fe8000001086c */
[C---:B------:R-:W-:Y:S01]  /*12cc0*/  HMMA.16816.F32 R16, R40.reuse, R58, R16 ;  /* 0x0000003a2810723c */ /* 0x040fe20000001810 */
[----:B------:R-:W-:Y:S02]  /*12cd0*/  MUFU.EX2 R56, R56 ;  /* 0x0000003800387308 */ /* 0x000fe40000000800 */
[-C--:B------:R-:W-:Y:S01]  /*12ce0*/  FFMA.FTZ R59, R149, R3.reuse, -R66 ;  /* 0x00000003953b7223 */ /* 0x080fe20000010842 */
[-C--:B------:R-:W-:Y:S07]  /*12cf0*/  FFMA.FTZ R58, R155, R3.reuse, -R108 ;  /* 0x000000039b3a7223 */ /* 0x080fee000001086c */
[----:B------:R-:W1:Y:S01]  /*12d00*/  MUFU.EX2 R57, R57 ;  /* 0x0000003900397308 */ /* 0x000e620000000800 */
[C---:B--2---:R-:W-:Y:S09]  /*12d10*/  HMMA.16816.F32 R20, R40.reuse, R60, R20 ;  /* 0x0000003c2814723c */ /* 0x044ff20000001814 */
[----:B------:R-:W-:Y:S01]  /*12d20*/  MUFU.EX2 R59, R59 ;  /* 0x0000003b003b7308 */ /* 0x000fe20000000800 */
[-C--:B------:R-:W-:Y:S01]  /*12d30*/  FFMA.FTZ R60, R143, R3.reuse, -R66 ;  /* 0x000000038f3c7223 */ /* 0x080fe20000010842 */
[-CC-:B------:R-:W-:Y:S08]  /*12d40*/  FFMA.FTZ R61, R191, R3.reuse, -R108.reuse ;  /* 0x00000003bf3d7223 */ /* 0x180ff0000001086c */
[----:B------:R-:W-:Y:S01]  /*12d50*/  MUFU.EX2 R58, R58 ;  /* 0x0000003a003a7308 */ /* 0x000fe20000000800 */
[-C--:B------:R-:W-:Y:S01]  /*12d60*/  FFMA.FTZ R108, R65, R3.reuse, -R108 ;  /* 0x00000003416c7223 */ /* 0x080fe2000001086c */
[C---:B------:R-:W-:Y:S08]  /*12d70*/  HMMA.16816.F32 R24, R40.reuse, R62, R24 ;  /* 0x0000003e2818723c */ /* 0x040ff00000001818 */
[----:B------:R-:W2:Y:S01]  /*12d80*/  MUFU.EX2 R60, R60 ;  /* 0x0000003c003c7308 */ /* 0x000ea20000000800 */
[-CC-:B------:R-:W-:Y:S01]  /*12d90*/  FFMA.FTZ R63, R145, R3.reuse, -R66.reuse ;  /* 0x00000003913f7223 */ /* 0x180fe20000010842 */
[--C-:B------:R-:W-:Y:S08]  /*12da0*/  FFMA.FTZ R62, R147, R3, -R66.reuse ;  /* 0x00000003933e7223 */ /* 0x100ff00000010842 */
[----:B------:R-:W3:Y:S01]  /*12db0*/  MUFU.EX2 R61, R61 ;  /* 0x0000003d003d7308 */ /* 0x000ee20000000800 */
[C---:B----4-:R-:W-:Y:S09]  /*12dc0*/  HMMA.16816.F32 R28, R40.reuse, R44, R28 ;  /* 0x0000002c281c723c */ /* 0x050ff2000000181c */
[----:B------:R-:W-:Y:S10]  /*12dd0*/  MUFU.EX2 R63, R63 ;  /* 0x0000003f003f7308 */ /* 0x000ff40000000800 */
[----:B------:R-:W4:Y:S01]  /*12de0*/  MUFU.EX2 R62, R62 ;  /* 0x0000003e003e7308 */ /* 0x000f220000000800 */
[----:B------:R-:W-:Y:S01]  /*12df0*/  HMMA.16816.F32 R32, R40, R46, R32 ;  /* 0x0000002e2820723c */ /* 0x000fe20000001820 */
[----:B------:R-:W5:Y:S08]  /*12e00*/  LDSM.16.MT88.4 R44, [R106+0x9000] ;  /* 0x009000006a2c783b */ /* 0x000f700000004200 */
[----:B------:R-:W-:Y:S01]  /*12e10*/  MUFU.EX2 R189, R108 ;  /* 0x0000006c00bd7308 */ /* 0x000fe20000000800 */
[----:B-1----:R-:W-:Y:S02]  /*12e20*/  F2FP.F16.F32.PACK_AB R40, R57, R56 ;  /* 0x000000383928723e */ /* 0x002fe400000000ff */
[----:B--2---:R-:W-:Y:S02]  /*12e30*/  F2FP.F16.F32.PACK_AB R41, R60, R59 ;  /* 0x0000003b3c29723e */ /* 0x004fe400000000ff */
[----:B---3--:R-:W-:Y:S02]  /*12e40*/  F2FP.F16.F32.PACK_AB R42, R61, R58 ;  /* 0x0000003a3d2a723e */ /* 0x008fe400000000ff */
[----:B----4-:R-:W-:Y:S07]  /*12e50*/  F2FP.F16.F32.PACK_AB R43, R62, R63 ;  /* 0x0000003f3e2b723e */ /* 0x010fee00000000ff */
[C---:B------:R-:W-:Y:S08]  /*12e60*/  HMMA.16816.F32 R4, R40.reuse, R48, R4 ;  /* 0x000000302804723c */ /* 0x040ff00000001804 */
[C---:B------:R-:W-:Y:S01]  /*12e70*/  HMMA.16816.F32 R8, R40.reuse, R50, R8 ;  /* 0x000000322808723c */ /* 0x040fe20000001808 */
[----:B------:R-:W1:Y:S07]  /*12e80*/  LDSM.16.MT88.4 R48, [R104+0x9000] ;  /* 0x009000006830783b */ /* 0x000e6e0000004200 */
[C---:B-----5:R-:W-:Y:S01]  /*12e90*/  HMMA.16816.F32 R12, R40.reuse, R52, R12 ;  /* 0x00000034280c723c */ /* 0x060fe2000000180c */
[----:B------:R-:W2:Y:S02]  /*12ea0*/  MUFU.EX2 R52, R140 ;  /* 0x0000008c00347308 */ /* 0x000ea40000000800 */
[-CC-:B------:R-:W-:Y:S08]  /*12eb0*/  FFMA.FTZ R53, R38, R3.reuse, -R66.reuse ;  /* 0x0000000326357223 */ /* 0x180ff00000010842 */
[----:B------:R-:W-:Y:S01]  /*12ec0*/  MUFU.EX2 R38, R67 ;  /* 0x0000004300267308 */ /* 0x000fe20000000800 */
[C---:B------:R-:W-:Y:S09]  /*12ed0*/  HMMA.16816.F32 R16, R40.reuse, R54, R16 ;  /* 0x000000362810723c */ /* 0x040ff20000001810 */
[----:B------:R-:W3:Y:S01]  /*12ee0*/  MUFU.EX2 R53, R53 ;  /* 0x0000003500357308 */ /* 0x000ee20000000800 */
[----:B--2---:R-:W-:Y:S01]  /*12ef0*/  F2FP.F16.F32.PACK_AB R68, R39, R52 ;  /* 0x000000342744723e */ /* 0x004fe200000000ff */
[C---:B------:R-:W-:Y:S08]  /*12f00*/  HMMA.16816.F32 R20, R40.reuse, R44, R20 ;  /* 0x0000002c2814723c */ /* 0x040ff00000001814 */
[----:B------:R-:W2:Y:S01]  /*12f10*/  MUFU.EX2 R44, R64 ;  /* 0x00000040002c7308 */ /* 0x000ea20000000800 */
[-CC-:B------:R-:W-:Y:S01]  /*12f20*/  FFMA.FTZ R45, R37, R3.reuse, -R66.reuse ;  /* 0x00000003252d7223 */ /* 0x180fe20000010842 */
[----:B------:R-:W-:Y:S01]  /*12f30*/  FFMA.FTZ R66, R36, R3, -R66 ;  /* 0x0000000324427223 */ /* 0x000fe20000010842 */
[----:B---3--:R-:W-:Y:S01]  /*12f40*/  F2FP.F16.F32.PACK_AB R69, R53, R38 ;  /* 0x000000263545723e */ /* 0x008fe200000000ff */
[C---:B------:R-:W-:Y:S06]  /*12f50*/  HMMA.16816.F32 R24, R40.reuse, R46, R24 ;  /* 0x0000002e2818723c */ /* 0x040fec0000001818 */
[----:B------:R-:W-:Y:S01]  /*12f60*/  MUFU.EX2 R36, R45 ;  /* 0x0000002d00247308 */ /* 0x000fe20000000800 */
[----:B------:R-:W-:Y:S09]  /*12f70*/  FADD.FTZ R47, R89, R74 ;  /* 0x0000004a592f7221 */ /* 0x000ff20000010000 */
[----:B------:R-:W3:Y:S01]  /*12f80*/  MUFU.EX2 R37, R66 ;  /* 0x0000004200257308 */ /* 0x000ee20000000800 */
[----:B--2---:R-:W-:Y:S01]  /*12f90*/  F2FP.F16.F32.PACK_AB R70, R189, R44 ;  /* 0x0000002cbd46723e */ /* 0x004fe200000000ff */
[----:B------:R-:W-:Y:S01]  /*12fa0*/  FADD.FTZ R47, R90, R47 ;  /* 0x0000002f5a2f7221 */ /* 0x000fe20000010000 */
[C---:B-1----:R-:W-:Y:S08]  /*12fb0*/  HMMA.16816.F32 R28, R40.reuse, R48, R28 ;  /* 0x00000030281c723c */ /* 0x042ff0000000181c */
        /* <DEDUP_REMOVED lines=47> */
.L_x_9573:
        /* <DEDUP_REMOVED lines=11> */
.L_x_9594:
        /* <DEDUP_REMOVED lines=126> */
.L_x_9583:
[----:B------:R-:W-:Y:S05]  /*13b40*/  BSYNC.RECONVERGENT B0 ;  /* 0x0000000000007941 */ /* 0x000fea0003800200 */
.L_x_9582:
        /* <DEDUP_REMOVED lines=24> */
.L_x_9585:
[----:B------:R-:W-:Y:S05]  /*13cd0*/  BSYNC.RECONVERGENT B0 ;  /* 0x0000000000007941 */ /* 0x000fea0003800200 */
.L_x_9584:
        /* <DEDUP_REMOVED lines=42> */
.L_x_9587:
[----:B------:R-:W-:Y:S05]  /*13f80*/  BSYNC.RECONVERGENT B0 ;  /* 0x0000000000007941 */ /* 0x000fea0003800200 */
.L_x_9586:
        /* <DEDUP_REMOVED lines=13> */
.L_x_9589:
[----:B------:R-:W-:Y:S05]  /*14060*/  BSYNC.RECONVERGENT B0 ;  /* 0x0000000000007941 */ /* 0x000fea0003800200 */
.L_x_9588:
[----:B------:R-:W-:-:S04]  /*14070*/  MOV R175, 0x0 ;  /* 0x0000000000af7802 */ /* 0x000fc80000000f00 */
[----:B-1234-:R-:W-:Y:S05]  /*14080*/  @P2 RET.REL.NODEC R174 `(_ZN5flash24flash_fwd_splitkv_kernelI23Flash_fwd_kernel_traitsILi64ELi64ELi128ELi4ELb0ELb0EN7cutlass6half_tE19Flash_kernel_traitsILi64ELi64ELi128ELi4ES3_EELb0ELb0ELb0ELb0ELb0ELb1ELb0ELb1EEEvNS_16Flash_fwd_paramsE) ;  /* 0xfffffebcaedc2950 */ /* 0x01efea0003c3ffff */
        /* <DEDUP_REMOVED lines=12> */
[----:B-1----:R-:W-:Y:S05]  /*14150*/  RET.REL.NODEC R174 `(_ZN5flash24flash_fwd_splitkv_kernelI23Flash_fwd_kernel_traitsILi64ELi64ELi128ELi4ELb0ELb0EN7cutlass6half_tE19Flash_kernel_traitsILi64ELi64ELi128ELi4ES3_EELb0ELb0ELb0ELb0ELb0ELb1ELb0ELb1EEEvNS_16Flash_fwd_paramsE) ;  /* 0xfffffebcaea87950 */ /* 0x002fea0003c3ffff */
.L_x_9581:
[----:B------:R-:W-:Y:S01]  /*14160*/  MOV R7, 0x2 ;  /* 0x0000000200077802 */ /* 0x000fe20000000f00 */
[----:B------:R-:W-:Y:S01]  /*14170*/  IMAD.MOV.U32 R4, RZ, RZ, 0x1f ;  /* 0x0000001fff047424 */ /* 0x000fe200078e00ff */
[----:B------:R-:W-:-:S07]  /*14180*/  MOV R6, 0xffffffff ;  /* 0xffffffff00067802 */ /* 0x000fce0000000f00 */
[----:B-12--5:R-:W-:Y:S05]  /*14190*/  WARPSYNC.COLLECTIVE R6, `(.L_x_9590) ;  /* 0x0000000006087348 */ /* 0x026fea0003c00000 */
[----:B------:R3:W4:Y:S02]  /*141a0*/  SHFL.BFLY P0, R11, R189, R7, R4 ;  /* 0x0c000007bd0b7389 */ /* 0x0007240000000004 */
[----:B-12345:R-:W-:Y:S05]  /*141b0*/  ENDCOLLECTIVE ;  /* 0x000000000000791b */ /* 0x03efea0003800000 */
.L_x_9590:
[----:B------:R-:W-:Y:S02]  /*141c0*/  IMAD.MOV.U32 R8, RZ, RZ, R11 ;  /* 0x000000ffff087224 */ /* 0x000fe400078e000b */
[----:B------:R-:W-:Y:S02]  /*141d0*/  IMAD.MOV.U32 R7, RZ, RZ, 0x1 ;  /* 0x00000001ff077424 */ /* 0x000fe400078e00ff */
[----:B------:R-:W-:-:S05]  /*141e0*/  FADD.FTZ R9, R8, R189 ;  /* 0x000000bd08097221 */ /* 0x000fca0000010000 */
[----:B------:R-:W-:-:S07]  /*141f0*/  MOV R189, R9 ;  /* 0x0000000900bd7202 */ /* 0x000fce0000000f00 */
[----:B------:R-:W-:Y:S05]  /*14200*/  WARPSYNC.COLLECTIVE R6, `(.L_x_9591) ;  /* 0x0000000006087348 */ /* 0x000fea0003c00000 */
[----:B------:R1:W2:Y:S02]  /*14210*/  SHFL.BFLY P0, R11, R189, R7, R4 ;  /* 0x0c000007bd0b7389 */ /* 0x0002a40000000004 */
[----:B-12---:R-:W-:Y:S05]  /*14220*/  ENDCOLLECTIVE ;  /* 0x000000000000791b */ /* 0x006fea0003800000 */
.L_x_9591:
[----:B------:R-:W-:Y:S01]  /*14230*/  MOV R189, R190 ;  /* 0x000000be00bd7202 */ /* 0x000fe20000000f00 */
[----:B------:R-:W-:Y:S01]  /*14240*/  IMAD.MOV.U32 R7, RZ, RZ, 0x2 ;  /* 0x00000002ff077424 */ /* 0x000fe200078e00ff */
[----:B------:R-:W-:-:S07]  /*14250*/  MOV R10, R11 ;  /* 0x0000000b000a7202 */ /* 0x000fce0000000f00 */
[----:B------:R-:W-:Y:S05]  /*14260*/  WARPSYNC.COLLECTIVE R6, `(.L_x_9592) ;  /* 0x0000000006087348 */ /* 0x000fea0003c00000 */
[----:B------:R1:W2:Y:S02]  /*14270*/  SHFL.BFLY P0, R11, R189, R7, R4 ;  /* 0x0c000007bd0b7389 */ /* 0x0002a40000000004 */
[----:B-12---:R-:W-:Y:S05]  /*14280*/  ENDCOLLECTIVE ;  /* 0x000000000000791b */ /* 0x006fea0003800000 */
.L_x_9592:
[----:B------:R-:W-:Y:S01]  /*14290*/  FADD.FTZ R10, R9, R10 ;  /* 0x0000000a090a7221 */ /* 0x000fe20000010000 */
[----:B------:R-:W-:Y:S01]  /*142a0*/  FADD.FTZ R8, R11, R190 ;  /* 0x000000be0b087221 */ /* 0x000fe20000010000 */
[----:B------:R-:W-:-:S04]  /*142b0*/  MOV R7, 0x1 ;  /* 0x0000000100077802 */ /* 0x000fc80000000f00 */
[----:B------:R-:W-:-:S07]  /*142c0*/  MOV R189, R8 ;  /* 0x0000000800bd7202 */ /* 0x000fce0000000f00 */
[----:B------:R-:W-:Y:S05]  /*142d0*/  WARPSYNC.COLLECTIVE R6, `(.L_x_9593) ;  /* 0x0000000006087348 */ /* 0x000fea0003c00000 */
[----:B------:R1:W2:Y:S02]  /*142e0*/  SHFL.BFLY P0, R11, R189, R7, R4 ;  /* 0x0c000007bd0b7389 */ /* 0x0002a40000000004 */
[----:B-12---:R-:W-:Y:S05]  /*142f0*/  ENDCOLLECTIVE ;  /* 0x000000000000791b */ /* 0x006fea0003800000 */
.L_x_9593:
[----:B------:R-:W-:Y:S05]  /*14300*/  BRA `(.L_x_9594) ;  /* 0xfffffff000147947 */ /* 0x000fea000383ffff */
.L_x_9595:
        /* <DEDUP_REMOVED lines=15> */
.L_x_14793:


//--------------------- .text._ZN5flash24flash_fwd_splitkv_kernelI23Flash_fwd_kernel_traitsILi64ELi64ELi128ELi4ELb0ELb0EN7cutlass6half_tE19Flash_kernel_traitsILi64ELi64ELi128ELi4ES3_EELb0ELb0ELb0ELb0ELb0ELb0ELb1ELb0EEEvNS_16Flash_fwd_paramsE --------------------------
	.section	.text._ZN5flash24flash_fwd_splitkv_kernelI23Flash_fwd_kernel_traitsILi64ELi64ELi128ELi4ELb0ELb0EN7cutlass6half_tE19Flash_kernel_traitsILi64ELi64ELi128ELi4ES3_EELb0ELb0ELb0ELb0ELb0ELb0ELb1ELb0EEEvNS_16Flash_fwd_paramsE,"ax",@progbits
	.align	128
        .global         _ZN5flash24flash_fwd_splitkv_kernelI23Flash_fwd_kernel_traitsILi64ELi64ELi128ELi4ELb0ELb0EN7cutlass6half_tE19Flash_kernel_traitsILi64ELi64ELi128ELi4ES3_EELb0ELb0ELb0ELb0ELb0ELb0ELb1ELb0EEEvNS_16Flash_fwd_paramsE
        .type           _ZN5flash24flash_fwd_splitkv_kernelI23Flash_fwd_kernel_traitsILi64ELi64ELi128ELi4ELb0ELb0EN7cutlass6half_tE19Flash_kernel_traitsILi64ELi64ELi128ELi4ES3_EELb0ELb0ELb0ELb0ELb0ELb0ELb1ELb0EEEvNS_16Flash_fwd_paramsE,@function
        .size           _ZN5flash24flash_fwd_splitkv_kernelI23Flash_fwd_kernel_traitsILi64ELi64ELi128ELi4ELb0ELb0EN7cutlass6half_tE19Flash_kernel_traitsILi64ELi64ELi128ELi4ES3_EELb0ELb0ELb0ELb0ELb0ELb0ELb1ELb0EEEvNS_16Flash_fwd_paramsE,(.L_x_14794 - _ZN5flash24flash_fwd_splitkv_kernelI23Flash_fwd_kernel_traitsILi64ELi64ELi128ELi4ELb0ELb0EN7cutlass6half_tE19Flash_kernel_traitsILi64ELi64ELi128ELi4ES3_EELb0ELb0ELb0ELb0ELb0ELb0ELb1ELb0EEEvNS_16Flash_fwd_paramsE)
        .other          _ZN5flash24flash_fwd_splitkv_kernelI23Flash_fwd_kernel_traitsILi64ELi64ELi128ELi4ELb0ELb0EN7cutlass6half_tE19Flash_kernel_traitsILi64ELi64ELi128ELi4ES3_EELb0ELb0ELb0ELb0ELb0ELb0ELb1ELb0EEEvNS_16Flash_fwd_paramsE,@"STO_CUDA_ENTRY STV_DEFAULT"
_ZN5flash24flash_fwd_splitkv_kernelI23Flash_fwd_kernel_traitsILi64ELi64ELi128ELi4ELb0ELb0EN7cutlass6half_tE19Flash_kernel_traitsILi64ELi64ELi128ELi4ES3_EELb0ELb0ELb0ELb0ELb0ELb0ELb1ELb0EEEvNS_16Flash_fwd_paramsE:
.text._ZN5flash24flash_fwd_splitkv_kernelI23Flash_fwd_kernel_traitsILi64ELi64ELi128ELi4ELb0ELb0EN7cutlass6half_tE19Flash_kernel_traitsILi64ELi64ELi128ELi4ES3_EELb0ELb0ELb0ELb0ELb0ELb0ELb1ELb0EEEvNS_16Flash_fwd_paramsE:
        /* <DEDUP_REMOVED lines=29> */
[----:B-1----:R-:W-:Y:S05]  /*01d0*/  CALL.REL.NOINC `($_ZN5flash24flash_fwd_splitkv_kernelI23Flash_fwd_kernel_traitsILi64ELi64ELi128ELi4ELb0ELb0EN7cutlass6half_tE19Flash_kernel_traitsILi64ELi64ELi128ELi4ES3_EELb0ELb0ELb0ELb0ELb0ELb0ELb1ELb0EEEvNS_16Flash_fwd_paramsE$_ZN5flash30compute_attn_1rowblock_splitkvI23Flash_fwd_kernel_traitsILi64ELi64ELi128ELi4ELb0ELb0EN7cutlass6half_tE19Flash_kernel_traitsILi64ELi64ELi128ELi4ES3_EELb0ELb0ELb0ELb0ELb0ELb0ELb1ELb0ENS_16Flash_fwd_paramsEEEvRKT8_iiiii) ;  /* 0x0000000000087944 */ /* 0x002fea0003c00000 */
[----:B------:R-:W-:Y:S05]  /*01e0*/  BSYNC.RECONVERGENT B2 ;  /* 0x0000000000027941 */ /* 0x000fea0003800200 */
.L_x_9596:
[----:B------:R-:W-:Y:S05]  /*01f0*/  EXIT ;  /* 0x000000000000794d */ /* 0x000fea0003800000 */
        .type           $_ZN5flash24flash_fwd_splitkv_kernelI23Flash_fwd_kernel_traitsILi64ELi64ELi128ELi4ELb0ELb0EN7cutlass6half_tE19Flash_kernel_traitsILi64ELi64ELi128ELi4ES3_EELb0ELb0ELb0ELb0ELb0ELb0ELb1ELb0EEEvNS_16Flash_fwd_paramsE$_ZN5flash30compute_attn_1rowblock_splitkvI23Flash_fwd_kernel_traitsILi64ELi64ELi128ELi4ELb0ELb0EN7cutlass6half_tE19Flash_kernel_traitsILi64ELi64ELi128ELi4ES3_EELb0ELb0ELb0ELb0ELb0ELb0ELb1ELb0ENS_16Flash_fwd_paramsEEEvRKT8_iiiii,@function
        .size           $_ZN5flash24flash_fwd_splitkv_kernelI23Flash_fwd_kernel_traitsILi64ELi64ELi128ELi4ELb0ELb0EN7cutlass6half_tE19Flash_kernel_traitsILi64ELi64ELi128ELi4ES3_EELb0ELb0ELb0ELb0ELb0ELb0ELb1ELb0EEEvNS_16Flash_fwd_paramsE$_ZN5flash30compute_attn_1rowblock_splitkvI23Flash_fwd_kernel_traitsILi64ELi64ELi128ELi4ELb0ELb0EN7cutlass6half_tE19Flash_kernel_traitsILi64ELi64ELi128ELi4ES3_EELb0ELb0ELb0ELb0ELb0ELb0ELb1ELb0ENS_16Flash_fwd_paramsEEEvRKT8_iiiii,(.L_x_14794 - $_ZN5flash24flash_fwd_splitkv_kernelI23Flash_fwd_kernel_traitsILi64ELi64ELi128ELi4ELb0ELb0EN7cutlass6half_tE19Flash_kernel_traitsILi64ELi64ELi128ELi4ES3_EELb0ELb0ELb0ELb0ELb0ELb0ELb1ELb0EEEvNS_16Flash_fwd_paramsE$_ZN5flash30compute_attn_1rowblock_splitkvI23Flash_fwd_kernel_traitsILi64ELi64ELi128ELi4ELb0ELb0EN7cutlass6half_tE19Flash_kernel_traitsILi64ELi64ELi128ELi4ES3_EELb0ELb0ELb0ELb0ELb0ELb0ELb1ELb0ENS_16Flash_fwd_paramsEEEvRKT8_iiiii)
$_ZN5flash24flash_fwd_splitkv_kernelI23Flash_fwd_kernel_traitsILi64ELi64ELi128ELi4ELb0ELb0EN7cutlass6half_tE19Flash_kernel_traitsILi64ELi64ELi128ELi4ES3_EELb0ELb0ELb0ELb0ELb0ELb0ELb1ELb0EEEvNS_16Flash_fwd_paramsE$_ZN5flash30compute_attn_1rowblock_splitkvI23Flash_fwd_kernel_traitsILi64ELi64ELi128ELi4ELb0ELb0EN7cutlass6half_tE19Flash_kernel_traitsILi64ELi64ELi128ELi4ES3_EELb0ELb0ELb0ELb0ELb0ELb0ELb1ELb0ENS_16Flash_fwd_paramsEEEvRKT8_iiiii:
        /* <DEDUP_REMOVED lines=39> */
.L_x_9598:
[----:B------:R-:W-:Y:S05]  /*0470*/  BSYNC.RECONVERGENT B0 ;  /* 0x0000000000007941 */ /* 0x000fea0003800200 */
.L_x_9597:
[----:B------:R-:W-:Y:S04]  /*0480*/  BSSY.RECONVERGENT B0, `(.L_x_9599) ;  /* 0x0000007000007945 */ /* 0x000fe80003800200 */
[----:B------:R-:W-:Y:S05]  /*0490*/  @!P3 BRA `(.L_x_9600) ;  /* 0x000000000014b947 */ /* 0x000fea0003800000 */
[----:B-----5:R-:W2:Y:S02]  /*04a0*/  LD.E.U8 R4, desc[UR4][R2.64+0x1b2] ;  /* 0x0001b20402047980 */ /* 0x020ea4000c101100 */
[----:B--2---:R-:W-:-:S13]  /*04b0*/  ISETP.NE.AND P1, PT, R4, RZ, PT ;  /* 0x000000ff0400720c */ /* 0x004fda0003f25270 */
[----:B------:R-:W2:Y:S02]  /*04c0*/  @P1 LD.E R15, desc[UR4][R18.64+0x4] ;  /* 0x00000404120f1980 */ /* 0x000ea4000c101900 */
[----:B--2---:R-:W-:-:S06]  /*04d0*/  @P1 IADD3 R4, PT, PT, R15, -R20, RZ ;  /* 0x800000140f041210 */ /* 0x004fcc0007ffe0ff */
[----:B------:R2:W5:Y:S02]  /*04e0*/  @!P1 LD.E R4, desc[UR4][R18.64] ;  /* 0x0000000412049980 */ /* 0x000564000c101900 */
.L_x_9600:
[----:B------:R-:W-:Y:S05]  /*04f0*/  BSYNC.RECONVERGENT B0 ;  /* 0x0000000000007941 */ /* 0x000fea0003800200 */
.L_x_9599:
        /* <DEDUP_REMOVED lines=8> */
.L_x_9602:
[----:B------:R-:W4:Y:S01]  /*0580*/  LD.E.64 R8, desc[UR4][R2.64+0x108] ;  /* 0x0001080402087980 */ /* 0x000f22000c101b00 */
[----:B------:R-:W-:Y:S01]  /*0590*/  BSSY.RECONVERGENT B0, `(.L_x_9604) ;  /* 0x0000006000007945 */ /* 0x000fe20003800200 */
[----:B------:R-:W-:Y:S01]  /*05a0*/  IMAD.MOV.U32 R125, RZ, RZ, RZ ;  /* 0x000000ffff7d7224 */ /* 0x000fe200078e00ff */
[----:B----4-:R-:W-:-:S04]  /*05b0*/  ISETP.NE.U32.AND P0, PT, R8, RZ, PT ;  /* 0x000000ff0800720c */ /* 0x010fc80003f05070 */
[----:B------:R-:W-:-:S13]  /*05c0*/  ISETP.NE.AND.EX P0, PT, R9, RZ, PT, P0 ;  /* 0x000000ff0900720c */ /* 0x000fda0003f05300 */
[----:B------:R-:W-:Y:S05]  /*05d0*/  @!P0 BRA `(.L_x_9605) ;  /* 0x0000000000048947 */ /* 0x000fea0003800000 */
[----:B------:R4:W5:Y:S02]  /*05e0*/  LD.E R125, desc[UR4][R2.64+0xbc] ;  /* 0x0000bc04027d7980 */ /* 0x000964000c101900 */
.L_x_9605:
[----:B------:R-:W-:Y:S05]  /*05f0*/  BSYNC.RECONVERGENT B0 ;  /* 0x0000000000007941 */ /* 0x000fea0003800200 */
.L_x_9604:
[----:B-----5:R-:W-:Y:S02]  /*0600*/  IADD3 R125, PT, PT, R125, R4, -R17 ;  /* 0x000000047d7d7210 */ /* 0x020fe40007ffe811 */
.L_x_9603:
[----:B------:R-:W-:Y:S05]  /*0610*/  BSYNC.RECONVERGENT B1 ;  /* 0x0000000000017941 */ /* 0x000fea0003800200 */
.L_x_9601:
[----:B------:R-:W-:Y:S01]  /*0620*/  IMAD.SHL.U32 R180, R25, 0x40, RZ ;  /* 0x0000004019b47824 */ /* 0x000fe200078e00ff */
[----:B------:R-:W-:-:S04]  /*0630*/  MOV R175, 0x0 ;  /* 0x0000000000af7802 */ /* 0x000fc80000000f00 */
[----:B------:R-:W-:-:S13]  /*0640*/  ISETP.GT.AND P0, PT, R5, R180, PT ;  /* 0x000000b40500720c */ /* 0x000fda0003f04270 */
[----:B-1234-:R-:W-:Y:S05]  /*0650*/  @!P0 RET.REL.NODEC R174 `(_ZN5flash24flash_fwd_splitkv_kernelI23Flash_fwd_kernel_traitsILi64ELi64ELi128ELi4ELb0ELb0EN7cutlass6half_tE19Flash_kernel_traitsILi64ELi64ELi128ELi4ES3_EELb0ELb0ELb0ELb0ELb0ELb0ELb1ELb0EEEvNS_16Flash_fwd_paramsE) ;  /* 0xfffffff8ae688950 */ /* 0x01efea0003c3ffff */
[----:B------:R-:W2:Y:S01]  /*0660*/  LD.E R9, desc[UR4][R2.64+0xb8] ;  /* 0x0000b80402097980 */ /* 0x000ea2000c101900 */
[-C--:B------:R-:W-:Y:S02]  /*0670*/  IABS R10, R11.reuse ;  /* 0x0000000b000a7213 */ /* 0x080fe40000000000 */
[----:B------:R-:W-:Y:S02]  /*0680*/  IABS R4, R11 ;  /* 0x0000000b00047213 */ /* 0x000fe40000000000 */
[----:B------:R-:W1:Y:S03]  /*0690*/  I2F.RP R8, R10 ;  /* 0x0000000a00087306 */ /* 0x000e660000209400 */
[----:B------:R-:W-:-:S05]  /*06a0*/  IMAD.MOV R4, RZ, RZ, -R4 ;  /* 0x000000ffff047224 */ /* 0x000fca00078e0a04 */
[----:B-1----:R-:W1:Y:S02]  /*06b0*/  MUFU.RCP R14, R8 ;  /* 0x00000008000e7308 */ /* 0x002e640000001000 */
[----:B-1----:R-:W-:-:S06]  /*06c0*/  VIADD R14, R14, 0xffffffe ;  /* 0x0ffffffe0e0e7836 */ /* 0x002fcc0000000000 */
[----:B------:R1:W3:Y:S02]  /*06d0*/  F2I.FTZ.U32.TRUNC.NTZ R15, R14 ;  /* 0x0000000e000f7305 */ /* 0x0002e4000021f000 */
[----:B-1----:R-:W-:Y:S02]  /*06e0*/  IMAD.MOV.U32 R14, RZ, RZ, RZ ;  /* 0x000000ffff0e7224 */ /* 0x002fe400078e00ff */
[----:B--2---:R-:W-:-:S05]  /*06f0*/  VIADD R9, R9, 0x7f ;  /* 0x0000007f09097836 */ /* 0x004fca0000000000 */
[----:B------:R-:W-:-:S04]  /*0700*/  SHF.R.S32.HI R12, RZ, 0x1f, R9 ;  /* 0x0000001fff0c7819 */ /* 0x000fc80000011409 */
[----:B------:R-:W-:Y:S01]  /*0710*/  LEA.HI R12, R12, R9, RZ, 0x7 ;  /* 0x000000090c0c7211 */ /* 0x000fe200078f38ff */
[----:B---3--:R-:W-:-:S03]  /*0720*/  IMAD.MOV R9, RZ, RZ, -R15 ;  /* 0x000000ffff097224 */ /* 0x008fc600078e0a0f */
[----:B------:R-:W-:Y:S01]  /*0730*/  LEA.HI.SX32 R12, R12, R11, 0x19 ;  /* 0x0000000b0c0c7211 */ /* 0x000fe200078fcaff */
[----:B------:R-:W-:-:S04]  /*0740*/  IMAD R9, R9, R10, RZ ;  /* 0x0000000a09097224 */ /* 0x000fc800078e02ff */
[----:B------:R-:W-:Y:S02]  /*0750*/  VIADD R12, R12, 0xffffffff ;  /* 0xffffffff0c0c7836 */ /* 0x000fe40000000000 */
[----:B------:R-:W-:-:S03]  /*0760*/  IMAD.HI.U32 R9, R15, R9, R14 ;  /* 0x000000090f097227 */ /* 0x000fc600078e000e */
[----:B------:R-:W-:Y:S02]  /*0770*/  IABS R8, R12 ;  /* 0x0000000c00087213 */ /* 0x000fe40000000000 */
[----:B------:R-:W-:-:S03]  /*0780*/  LOP3.LUT R12, R12, R11, RZ, 0x3c, !PT ;  /* 0x0000000b0c0c7212 */ /* 0x000fc600078e3cff */
[----:B------:R-:W-:Y:S01]  /*0790*/  IMAD.HI.U32 R9, R9, R8, RZ ;  /* 0x0000000809097227 */ /* 0x000fe200078e00ff */
[----:B------:R-:W-:-:S03]  /*07a0*/  ISETP.GE.AND P0, PT, R12, RZ, PT ;  /* 0x000000ff0c00720c */ /* 0x000fc60003f06270 */
[----:B------:R-:W-:-:S05]  /*07b0*/  IMAD R13, R9, R4, R8 ;  /* 0x00000004090d7224 */ /* 0x000fca00078e0208 */
[----:B------:R-:W-:-:S13]  /*07c0*/  ISETP.GT.U32.AND P1, PT, R10, R13, PT ;  /* 0x0000000d0a00720c */ /* 0x000fda0003f24070 */
[----:B------:R-:W-:Y:S02]  /*07d0*/  @!P1 IMAD.IADD R13, R13, 0x1, -R10 ;  /* 0x000000010d0d9824 */ /* 0x000fe400078e0a0a */
[----:B------:R-:W-:Y:S01]  /*07e0*/  @!P1 VIADD R9, R9, 0x1 ;  /* 0x0000000109099836 */ /* 0x000fe20000000000 */
[----:B------:R-:W-:Y:S02]  /*07f0*/  ISETP.NE.AND P1, PT, R11, RZ, PT ;  /* 0x000000ff0b00720c */ /* 0x000fe40003f25270 */
[----:B------:R-:W-:Y:S01]  /*0800*/  ISETP.GE.U32.AND P2, PT, R13, R10, PT ;  /* 0x0000000a0d00720c */ /* 0x000fe20003f46070 */
[----:B------:R-:W-:-:S05]  /*0810*/  VIADD R13, R125, 0x7f ;  /* 0x0000007f7d0d7836 */ /* 0x000fca0000000000 */
[----:B------:R-:W-:-:S04]  /*0820*/  SHF.R.S32.HI R4, RZ, 0x1f, R13 ;  /* 0x0000001fff047819 */ /* 0x000fc8000001140d */
[----:B------:R-:W-:-:S03]  /*0830*/  LEA.HI R4, R4, R13, RZ, 0x7 ;  /* 0x0000000d04047211 */ /* 0x000fc600078f38ff */
[----:B------:R-:W-:Y:S01]  /*0840*/  @P2 VIADD R9, R9, 0x1 ;  /* 0x0000000109092836 */ /* 0x000fe20000000000 */
[----:B------:R-:W-:-:S03]  /*0850*/  SHF.R.S32.HI R4, RZ, 0x7, R4 ;  /* 0x00000007ff047819 */ /* 0x000fc60000011404 */
        /* <DEDUP_REMOVED lines=14> */
[----:B------:R-:W-:-:S02]  /*0940*/  IMAD.IADD R5, R5, 0x1, -R180 ;  /* 0x0000000105057824 */ /* 0x000fc400078e0ab4 */
[----:B------:R-:W-:Y:S01]  /*0950*/  IMAD.MOV.U32 R175, RZ, RZ, 0x0 ;  /* 0x00000000ffaf7424 */ /* 0x000fe200078e00ff */
[C---:B------:R-:W-:Y:S01]  /*0960*/  LOP3.LUT R9, R15.reuse, 0xffc, RZ, 0xc0, !PT ;  /* 0x00000ffc0f097812 */ /* 0x040fe200078ec0ff */
[----:B------:R-:W-:Y:S01]  /*0970*/  VIADD R14, R120, 0x18 ;  /* 0x00000018780e7836 */ /* 0x000fe20000000000 */
[----:B------:R-:W-:-:S04]  /*0980*/  LOP3.LUT R15, R15, 0x3c, RZ, 0xc0, !PT ;  /* 0x0000003c0f0f7812 */ /* 0x000fc800078ec0ff */
[----:B------:R-:W-:Y:S01]  /*0990*/  ISETP.NE.AND P6, PT, R15, RZ, PT ;  /* 0x000000ff0f00720c */ /* 0x000fe20003fc5270 */
[----:B-1----:R-:W-:Y:S02]  /*09a0*/  VIADD R2, R120, 0x8 ;  /* 0x0000000878027836 */ /* 0x002fe40000000000 */
[----:B--2---:R-:W-:-:S04]  /*09b0*/  IMAD R6, R6, UR8, R181 ;  /* 0x0000000806067c24 */ /* 0x004fc8000f8e02b5 */
[----:B---3--:R-:W-:Y:S02]  /*09c0*/  IMAD R6, R6, R8, R179 ;  /* 0x0000000806067224 */ /* 0x008fe400078e02b3 */
[C---:B------:R-:W-:Y:S02]  /*09d0*/  VIADD R8, R120.reuse, 0x28 ;  /* 0x0000002878087836 */ /* 0x040fe40000000000 */
[----:B------:R-:W-:Y:S02]  /*09e0*/  IMAD R7, R7, R6, R180 ;  /* 0x0000000607077224 */ /* 0x000fe400078e02b4 */
[C---:B------:R-:W-:Y:S02]  /*09f0*/  VIADD R6, R120.reuse, 0x30 ;  /* 0x0000003078067836 */ /* 0x040fe40000000000 */
[----:B----4-:R-:W-:Y:S01]  /*0a00*/  IMAD R4, R7, R4, RZ ;  /* 0x0000000407047224 */ /* 0x010fe200078e02ff */
[----:B-----5:R-:W-:Y:S01]  /*0a10*/  ISETP.GE.AND P1, PT, R15, R0, PT ;  /* 0x000000000f00720c */ /* 0x020fe20003f26270 */
[----:B------:R-:W-:-:S03]  /*0a20*/  VIADD R0, R120, 0x10 ;  /* 0x0000001078007836 */ /* 0x000fc60000000000 */
        /* <DEDUP_REMOVED lines=48> */
[----:B-1----:R-:W-:Y:S05]  /*0d30*/  @P6 RET.REL.NODEC R174 `(_ZN5flash24flash_fwd_splitkv_kernelI23Flash_fwd_kernel_traitsILi64ELi64ELi128ELi4ELb0ELb0EN7cutlass6half_tE19Flash_kernel_traitsILi64ELi64ELi128ELi4ES3_EELb0ELb0ELb0ELb0ELb0ELb0ELb1ELb0EEEvNS_16Flash_fwd_paramsE) ;  /* 0xfffffff0aeb06950 */ /* 0x002fea0003c3ffff */
[----:B------:R-:W-:Y:S02]  /*0d40*/  MOV R5, 0xff800000 ;  /* 0xff80000000057802 */ /* 0x000fe40000000f00 */
[----:B------:R-:W-:-:S03]  /*0d50*/  MOV R175, 0x0 ;  /* 0x0000000000af7802 */ /* 0x000fc60000000f00 */
[----:B------:R1:W-:Y:S02]  /*0d60*/  ST.E desc[UR4][R2.64+0xe0], R5 ;  /* 0x0000e00502007985 */ /* 0x0003e4000c101904 */
[----:B-1----:R-:W-:Y:S05]  /*0d70*/  RET.REL.NODEC R174 `(_ZN5flash24flash_fwd_splitkv_kernelI23Flash_fwd_kernel_traitsILi64ELi64ELi128ELi4ELb0ELb0EN7cutlass6half_tE19Flash_kernel_traitsILi64ELi64ELi128ELi4ES3_EELb0ELb0ELb0ELb0ELb0ELb0ELb1ELb0EEEvNS_16Flash_fwd_paramsE) ;  /* 0xfffffff0aea07950 */ /* 0x002fea0003c3ffff */
.L_x_9606:
        /* <DEDUP_REMOVED lines=12> */
[----:B-----5:R-:W1:Y:S04]  /*0e40*/  LD.E R15, desc[UR4][R2.64+0x170] ;  /* 0x00017004020f7980 */ /* 0x020e68000c101900 */
[----:B------:R-:W2:Y:S04]  /*0e50*/  LD.E.64 R20, desc[UR4][R2.64+0x168] ;  /* 0x0001680402147980 */ /* 0x000ea8000c101b00 */
[----:B------:R-:W3:Y:S01]  /*0e60*/  LD.E R18, desc[UR4][R2.64+0x68] ;  /* 0x0000680402127980 */ /* 0x000ee2000c101900 */
[----:B------:R-:W-:-:S03]  /*0e70*/  LEA R16, R4, 0xffffff80, 0x7 ;  /* 0xffffff8004107811 */ /* 0x000fc600078e38ff */
[----:B------:R-:W4:Y:S04]  /*0e80*/  LD.E.64 R26, desc[UR4][R2.64+0x20] ;  /* 0x00002004021a7980 */ /* 0x000f28000c101b00 */
[----:B------:R-:W4:Y:S04]  /*0e90*/  LD.E.64 R164, desc[UR4][R2.64+0x38] ;  /* 0x0000380402a47980 */ /* 0x000f28000c101b00 */
[----:B------:R-:W5:Y:S04]  /*0ea0*/  LD.E.64 R32, desc[UR4][R2.64+0x58] ;  /* 0x0000580402207980 */ /* 0x000f68000c101b00 */
[----:B------:R-:W5:Y:S01]  /*0eb0*/  LD.E.64 R166, desc[UR4][R2.64+0x40] ;  /* 0x0000400402a67980 */ /* 0x000f62000c101b00 */
        /* <DEDUP_REMOVED lines=8> */
[----:B------:R-:W-:Y:S01]  /*0f40*/  IMAD R12, R7, R8, RZ ;  /* 0x00000008070c7224 */ /* 0x000fe200078e02ff */
[----:B------:R-:W-:-:S03]  /*0f50*/  IABS R7, R16 ;  /* 0x0000001000077213 */ /* 0x000fc60000000000 */
        /* <DEDUP_REMOVED lines=21> */
[----:B------:R-:W-:-:S06]  /*10b0*/  IMAD.WIDE R6, R13, 0x4, R182 ;  /* 0x000000040d067825 */ /* 0x000fcc00078e02b6 */
[----:B------:R1:W2:Y:S01]  /*10c0*/  LD.E R6, desc[UR4][R6.64] ;  /* 0x0000000406067980 */ /* 0x0002a2000c101900 */
[----:B---3--:R-:W-:-:S04]  /*10d0*/  IABS R12, R18 ;  /* 0x00000012000c7213 */ /* 0x008fc80000000000 */
[----:B------:R-:W3:Y:S08]  /*10e0*/  I2F.RP R19, R12 ;  /* 0x0000000c00137306 */ /* 0x000ef00000209400 */
[----:B---3--:R-:W3:Y:S02]  /*10f0*/  MUFU.RCP R17, R19 ;  /* 0x0000001300117308 */ /* 0x008ee40000001000 */
[----:B---3--:R-:W-:-:S06]  /*1100*/  IADD3 R17, PT, PT, R17, 0xffffffe, RZ ;  /* 0x0ffffffe11117810 */ /* 0x008fcc0007ffe0ff */
        /* <DEDUP_REMOVED lines=19> */
[----:B------:R-:W-:Y:S01]  /*1240*/  @P2 VIADD R7, R7, 0x1 ;  /* 0x0000000107072836 */ /* 0x000fe20000000000 */
[----:B------:R-:W-:-:S03]  /*1250*/  SHF.R.S32.HI R13, RZ, 0x1f, R16 ;  /* 0x0000001fff0d7819 */ /* 0x000fc60000011410 */
[----:B------:R-:W-:Y:S02]  /*1260*/  IMAD.MOV.U32 R15, RZ, RZ, R7 ;  /* 0x000000ffff0f7224 */ /* 0x000fe400078e0007 */
[----:B----4-:R-:W-:-:S03]  /*1270*/  IMAD R7, R165, R16, RZ ;  /* 0x00000010a5077224 */ /* 0x010fc600078e02ff */
        /* <DEDUP_REMOVED lines=13> */
[----:B------:R-:W-:Y:S02]  /*1350*/  IMAD R7, R21, R6, RZ ;  /* 0x0000000615077224 */ /* 0x000fe400078e02ff */
[----:B------:R-:W-:-:S04]  /*1360*/  IMAD.WIDE.U32 R22, R15, R22, R26 ;  /* 0x000000160f167225 */ /* 0x000fc800078e001a */
[----:B------:R-:W-:Y:S01]  /*1370*/  IMAD.WIDE.U32 R14, R20, R6, RZ ;  /* 0x00000006140e7225 */ /* 0x000fe200078e00ff */
[----:B------:R-:W-:-:S03]  /*1380*/  IADD3 R6, PT, PT, R23, R8, RZ ;  /* 0x0000000817067210 */ /* 0x000fc60007ffe0ff */
[----:B------:R-:W-:Y:S01]  /*1390*/  IMAD R7, R20, R9, R7 ;  /* 0x0000000914077224 */ /* 0x000fe200078e0207 */
[----:B------:R-:W-:Y:S01]  /*13a0*/  MOV R12, R14 ;  /* 0x0000000e000c7202 */ /* 0x000fe20000000f00 */
[----:B------:R-:W-:Y:S02]  /*13b0*/  IMAD.MOV.U32 R8, RZ, RZ, R22 ;  /* 0x000000ffff087224 */ /* 0x000fe400078e0016 */
[----:B------:R-:W-:Y:S01]  /*13c0*/  IMAD.IADD R7, R15, 0x1, R7 ;  /* 0x000000010f077824 */ /* 0x000fe200078e0207 */
[----:B------:R-:W-:Y:S05]  /*13d0*/  BRA `(.L_x_9609) ;  /* 0x0000000400407947 */ /* 0x000fea0003800000 */
.L_x_9608:
        /* <DEDUP_REMOVED lines=9> */
[----:B-1----:R-:W-:Y:S02]  /*1470*/  IABS R8, R179 ;  /* 0x000000b300087213 */ /* 0x002fe40000000000 */
[----:B------:R-:W-:Y:S02]  /*1480*/  LEA R16, R4, 0xffffff80, 0x7 ;  /* 0xffffff8004107811 */ /* 0x000fe400078e38ff */
[----:B------:R-:W-:Y:S02]  /*1490*/  CS2R R182, SRZ ;  /* 0x0000000000b67805 */ /* 0x000fe4000001ff00 */
        /* <DEDUP_REMOVED lines=16> */
[----:B------:R-:W-:Y:S02]  /*15a0*/  @!P3 IMAD R6, R6, R164, R9 ;  /* 0x000000a40606b224 */ /* 0x000fe400078e0209 */
[----:B----45:R-:W-:-:S03]  /*15b0*/  @!P3 IMAD R9, R29, R15, RZ ;  /* 0x0000000f1d09b224 */ /* 0x030fc600078e02ff */
[----:B------:R-:W-:Y:S02]  /*15c0*/  @!P3 IADD3 R31, PT, PT, R31, R6, RZ ;  /* 0x000000061f1fb210 */ /* 0x000fe40007ffe0ff */
[-C--:B------:R-:W-:Y:S02]  /*15d0*/  @!P2 IADD3 R8, PT, PT, R8, -R7.reuse, RZ ;  /* 0x800000070808a210 */ /* 0x080fe40007ffe0ff */
[----:B------:R-:W-:Y:S01]  /*15e0*/  @!P3 SHF.R.S32.HI R6, RZ, 0x1f, R15 ;  /* 0x0000001fff06b819 */ /* 0x000fe2000001140f */
[----:B------:R-:W-:Y:S01]  /*15f0*/  @P3 IMAD.IADD R12, R17, 0x1, R20 ;  /* 0x00000001110c3824 */ /* 0x000fe200078e0214 */
[----:B------:R-:W-:Y:S01]  /*1600*/  ISETP.GE.U32.AND P4, PT, R8, R7, PT ;  /* 0x000000070800720c */ /* 0x000fe20003f86070 */
[----:B------:R-:W-:Y:S01]  /*1610*/  @!P3 IMAD.WIDE.U32 R30, R28, R15, R30 ;  /* 0x0000000f1c1eb225 */ /* 0x000fe200078e001e */
[----:B------:R-:W-:-:S03]  /*1620*/  LOP3.LUT R7, R179, R18, RZ, 0x3c, !PT ;  /* 0x00000012b3077212 */ /* 0x000fc600078e3cff */
[----:B------:R-:W-:Y:S02]  /*1630*/  @!P3 IMAD R9, R28, R6, R9 ;  /* 0x000000061c09b224 */ /* 0x000fe400078e0209 */
[-C--:B------:R-:W-:Y:S02]  /*1640*/  @P3 IMAD R6, R165, R12.reuse, RZ ;  /* 0x0000000ca5063224 */ /* 0x080fe400078e02ff */
[----:B------:R-:W-:Y:S01]  /*1650*/  @P3 IMAD.WIDE.U32 R28, R164, R12, RZ ;  /* 0x0000000ca41c3225 */ /* 0x000fe200078e00ff */
[----:B------:R-:W-:Y:S02]  /*1660*/  ISETP.GE.AND P1, PT, R7, RZ, PT ;  /* 0x000000ff0700720c */ /* 0x000fe40003f26270 */
[----:B------:R-:W-:Y:S01]  /*1670*/  ISETP.NE.AND P0, PT, R18, RZ, PT ;  /* 0x000000ff1200720c */ /* 0x000fe20003f05270 */
[----:B------:R-:W-:Y:S01]  /*1680*/  @!P3 IMAD.MOV.U32 R12, RZ, RZ, R30 ;  /* 0x000000ffff0cb224 */ /* 0x000fe200078e001e */
[----:B------:R-:W-:Y:S01]  /*1690*/  @!P3 IADD3 R9, PT, PT, R31, R9, RZ ;  /* 0x000000091f09b210 */ /* 0x000fe20007ffe0ff */
[----:B------:R-:W-:Y:S01]  /*16a0*/  @!P2 VIADD R14, R14, 0x1 ;  /* 0x000000010e0ea836 */ /* 0x000fe20000000000 */
[----:B------:R-:W-:-:S02]  /*16b0*/  @P3 IADD3 R9, PT, PT, R29, R6, RZ ;  /* 0x000000061d093210 */ /* 0x000fc40007ffe0ff */
[----:B------:R-:W-:Y:S01]  /*16c0*/  @P3 MOV R12, R28 ;  /* 0x0000001c000c3202 */ /* 0x000fe20000000f00 */
[----:B------:R-:W-:Y:S01]  /*16d0*/  @!P3 IMAD R6, R167, R17, RZ ;  /* 0x00000011a706b224 */ /* 0x000fe200078e02ff */
[----:B------:R-:W-:Y:S01]  /*16e0*/  @!P3 SHF.R.S32.HI R7, RZ, 0x1f, R17 ;  /* 0x0000001fff07b819 */ /* 0x000fe20000011411 */
[----:B------:R-:W-:Y:S01]  /*16f0*/  IMAD R8, R165, R16, RZ ;  /* 0x00000010a5087224 */ /* 0x000fe200078e02ff */
[----:B------:R-:W-:Y:S01]  /*1700*/  SHF.R.S32.HI R13, RZ, 0x1f, R16 ;  /* 0x0000001fff0d7819 */ /* 0x000fe20000011410 */
[----:B------:R-:W-:Y:S01]  /*1710*/  @P4 VIADD R14, R14, 0x1 ;  /* 0x000000010e0e4836 */ /* 0x000fe20000000000 */
[----:B------:R-:W-:Y:S02]  /*1720*/  MOV R28, R12 ;  /* 0x0000000c001c7202 */ /* 0x000fe40000000f00 */
[----:B------:R-:W-:Y:S01]  /*1730*/  MOV R29, R9 ;  /* 0x00000009001d7202 */ /* 0x000fe20000000f00 */
        /* <DEDUP_REMOVED lines=10> */
[----:B------:R-:W-:Y:S01]  /*17e0*/  IADD3 R21, PT, PT, R29, R8, RZ ;  /* 0x000000081d157210 */ /* 0x000fe20007ffe0ff */
[----:B------:R-:W-:Y:S01]  /*17f0*/  IMAD R9, R27, R14, RZ ;  /* 0x0000000e1b097224 */ /* 0x000fe200078e02ff */
[----:B------:R-:W-:-:S02]  /*1800*/  MOV R20, R28 ;  /* 0x0000001c00147202 */ /* 0x000fc40000000f00 */
[----:B------:R-:W-:Y:S01]  /*1810*/  SHF.R.S32.HI R8, RZ, 0x1f, R14 ;  /* 0x0000001fff087819 */ /* 0x000fe2000001140e */
[C---:B------:R-:W-:Y:S02]  /*1820*/  @!P3 IMAD R7, R22.reuse, R7, R6 ;  /* 0x000000071607b224 */ /* 0x040fe400078e0206 */
[----:B------:R-:W-:-:S04]  /*1830*/  @!P3 IMAD.WIDE.U32 R22, R22, R15, R30 ;  /* 0x0000000f1616b225 */ /* 0x000fc800078e001e */
[----:B------:R-:W-:-:S04]  /*1840*/  IMAD.WIDE.U32 R14, R26, R14, R20 ;  /* 0x0000000e1a0e7225 */ /* 0x000fc800078e0014 */
[----:B------:R-:W-:Y:S02]  /*1850*/  IMAD R6, R26, R8, R9 ;  /* 0x000000081a067224 */ /* 0x000fe400078e0209 */
[-C--:B------:R-:W-:Y:S02]  /*1860*/  @P3 IMAD R9, R167, R17.reuse, RZ ;  /* 0x00000011a7093224 */ /* 0x080fe400078e02ff */
[----:B------:R-:W-:Y:S01]  /*1870*/  @P3 IMAD.WIDE.U32 R20, R166, R17, RZ ;  /* 0x00000011a6143225 */ /* 0x000fe200078e00ff */
[----:B------:R-:W-:Y:S02]  /*1880*/  @!P3 MOV R12, R22 ;  /* 0x00000016000cb202 */ /* 0x000fe40000000f00 */
[----:B------:R-:W-:Y:S01]  /*1890*/  MOV R8, R14 ;  /* 0x0000000e00087202 */ /* 0x000fe20000000f00 */
[----:B------:R-:W-:Y:S01]  /*18a0*/  @!P3 IMAD.IADD R7, R23, 0x1, R7 ;  /* 0x000000011707b824 */ /* 0x000fe200078e0207 */
[----:B------:R-:W-:Y:S01]  /*18b0*/  @P3 IADD3 R7, PT, PT, R21, R9, RZ ;  /* 0x0000000915073210 */ /* 0x000fe20007ffe0ff */
[----:B------:R-:W-:Y:S01]  /*18c0*/  IMAD.IADD R6, R15, 0x1, R6 ;  /* 0x000000010f067824 */ /* 0x000fe200078e0206 */
[----:B------:R-:W-:-:S02]  /*18d0*/  @P3 MOV R12, R20 ;  /* 0x00000014000c3202 */ /* 0x000fc40000000f00 */
.L_x_9609:
[----:B------:R-:W-:Y:S05]  /*18e0*/  BSYNC.RECONVERGENT B0 ;  /* 0x0000000000007941 */ /* 0x000fea0003800200 */
.L_x_9607:
        /* <DEDUP_REMOVED lines=29> */
[----:B------:R-:W1:Y:S01]  /*1ac0*/  S2R R9, SR_CgaCtaId ;  /* 0x0000000000097919 */ /* 0x000e620000008800 */
[----:B-----5:R-:W-:-:S07]  /*1ad0*/  IMAD R19, R13, R166, RZ ;  /* 0x000000a60d137224 */ /* 0x020fce00078e02ff */
[----:B------:R-:W-:Y:S02]  /*1ae0*/  @P3 VIADD R24, R24, 0x1 ;  /* 0x0000000118183836 */ /* 0x000fe40000000000 */
[----:B------:R-:W-:-:S03]  /*1af0*/  IMAD.SHL.U32 R13, R120, 0x8, RZ ;  /* 0x00000008780d7824 */ /* 0x000fc600078e00ff */
[----:B------:R-:W-:Y:S01]  /*1b00*/  MOV R17, R24 ;  /* 0x0000001800117202 */ /* 0x000fe20000000f00 */
[----:B------:R-:W-:Y:S01]  /*1b10*/  IMAD.WIDE.U32 R34, R16, R166, RZ ;  /* 0x000000a610227225 */ /* 0x000fe200078e00ff */
[----:B------:R-:W-:-:S03]  /*1b20*/  LOP3.LUT R178, R13, 0x38, RZ, 0xc0, !PT ;  /* 0x000000380db27812 */ /* 0x000fc600078ec0ff */
[----:B------:R-:W-:Y:S01]  /*1b30*/  @!P1 IMAD.MOV R17, RZ, RZ, -R17 ;  /* 0x000000ffff119224 */ /* 0x000fe200078e0a11 */
[----:B------:R-:W-:Y:S01]  /*1b40*/  @!P2 LOP3.LUT R17, RZ, R18, RZ, 0x33, !PT ;  /* 0x00000012ff11a212 */ /* 0x000fe200078e33ff */
[----:B------:R-:W-:Y:S01]  /*1b50*/  IMAD R18, R16, R167, R19 ;  /* 0x000000a710127224 */ /* 0x000fe200078e0213 */
[----:B------:R-:W-:Y:S02]  /*1b60*/  IADD3 R12, P2, P1, R34, R12, R178 ;  /* 0x0000000c220c7210 */ /* 0x000fe4000795e0b2 */
[----:B------:R-:W-:Y:S01]  /*1b70*/  SHF.R.S32.HI R19, RZ, 0x1f, R17 ;  /* 0x0000001fff137819 */ /* 0x000fe20000011411 */
[-C--:B------:R-:W-:Y:S02]  /*1b80*/  IMAD R16, R33, R17.reuse, RZ ;  /* 0x0000001121107224 */ /* 0x080fe400078e02ff */
[----:B------:R-:W-:Y:S02]  /*1b90*/  IMAD.IADD R18, R35, 0x1, R18 ;  /* 0x0000000123127824 */ /* 0x000fe400078e0212 */
[----:B------:R-:W-:-:S03]  /*1ba0*/  IMAD.WIDE.U32 R34, R32, R17, RZ ;  /* 0x0000001120227225 */ /* 0x000fc600078e00ff */
[----:B------:R-:W-:Y:S01]  /*1bb0*/  IADD3.X R7, PT, PT, R18, R7, RZ, P2, P1 ;  /* 0x0000000712077210 */ /* 0x000fe200017e24ff */
[----:B------:R-:W-:Y:S01]  /*1bc0*/  IMAD R16, R19, R32, R16 ;  /* 0x0000002013107224 */ /* 0x000fe200078e0210 */
[----:B------:R-:W-:Y:S02]  /*1bd0*/  IADD3 R32, P2, PT, R178, R8, RZ ;  /* 0x00000008b2207210 */ /* 0x000fe40007f5e0ff */
[----:B------:R-:W-:Y:S02]  /*1be0*/  IADD3 R34, P1, PT, R12, R34, RZ ;  /* 0x000000220c227210 */ /* 0x000fe40007f3e0ff */
[----:B------:R-:W-:Y:S01]  /*1bf0*/  IADD3 R16, PT, PT, R35, R16, RZ ;  /* 0x0000001023107210 */ /* 0x000fe20007ffe0ff */
[----:B------:R-:W-:Y:S01]  /*1c00*/  IMAD.X R33, RZ, RZ, R6, P2 ;  /* 0x000000ffff217224 */ /* 0x000fe200010e0606 */
[----:B------:R-:W-:-:S03]  /*1c10*/  SHF.R.U32.HI R18, RZ, 0x3, R120 ;  /* 0x00000003ff127819 */ /* 0x000fc60000011678 */
[----:B------:R-:W-:Y:S02]  /*1c20*/  IMAD.X R35, R7, 0x1, R16, P1 ;  /* 0x0000000107237824 */ /* 0x000fe400008e0610 */
[----:B------:R-:W-:Y:S02]  /*1c30*/  IMAD R171, R165, R18, RZ ;  /* 0x00000012a5ab7224 */ /* 0x000fe400078e02ff */
[----:B------:R-:W-:Y:S01]  /*1c40*/  IMAD.WIDE.U32 R16, R18, R164, R32 ;  /* 0x000000a412107225 */ /* 0x000fe200078e0020 */
[----:B------:R-:W-:-:S04]  /*1c50*/  MOV R6, 0x400 ;  /* 0x0000040000067802 */ /* 0x000fc80000000f00 */
[----:B------:R-:W-:Y:S02]  /*1c60*/  IADD3 R171, PT, PT, R17, R171, RZ ;  /* 0x000000ab11ab7210 */ /* 0x000fe40007ffe0ff */
[----:B-1----:R-:W-:Y:S01]  /*1c70*/  LEA R9, R9, R6, 0x18 ;  /* 0x0000000609097211 */ /* 0x002fe200078ec0ff */
[----:B------:R-:W-:Y:S02]  /*1c80*/  IMAD R173, R167, R18, RZ ;  /* 0x00000012a7ad7224 */ /* 0x000fe400078e02ff */
[----:B------:R-:W-:-:S04]  /*1c90*/  IMAD.WIDE.U32 R32, R18, R166, R34 ;  /* 0x000000a612207225 */ /* 0x000fc800078e0022 */
[----:B------:R-:W-:Y:S02]  /*1ca0*/  IMAD.IADD R168, R5, 0x1, -R180 ;  /* 0x0000000105a87824 */ /* 0x000fe400078e0ab4 */
[----:B------:R-:W-:Y:S01]  /*1cb0*/  IMAD.IADD R173, R33, 0x1, R173 ;  /* 0x0000000121ad7824 */ /* 0x000fe200078e02ad */
[----:B------:R-:W-:Y:S02]  /*1cc0*/  SHF.R.S32.HI R8, RZ, 0x1f, R179 ;  /* 0x0000001fff087819 */ /* 0x000fe400000114b3 */
[----:B------:R-:W-:Y:S01]  /*1cd0*/  SHF.L.U32 R123, R120, 0x6, RZ ;  /* 0x00000006787b7819 */ /* 0x000fe200000006ff */
[----:B------:R-:W-:Y:S01]  /*1ce0*/  IMAD.MOV.U32 R19, RZ, RZ, RZ ;  /* 0x000000ffff137224 */ /* 0x000fe200078e00ff */
[----:B------:R-:W-:Y:S01]  /*1cf0*/  BSSY.RECONVERGENT B0, `(.L_x_9610) ;  /* 0x0000030000007945 */ /* 0x000fe20003800200 */
[----:B------:R-:W-:Y:S01]  /*1d00*/  IMAD.WIDE.U32 R24, R25, 0x40, R18 ;  /* 0x0000004019187825 */ /* 0x000fe200078e0012 */
[----:B--2---:R-:W-:-:S04]  /*1d10*/  LEA R170, P2, R16, R14, 0x1 ;  /* 0x0000000e10aa7211 */ /* 0x004fc800078408ff */
[----:B------:R-:W-:Y:S01]  /*1d20*/  LEA.HI.X R171, R16, R15, R171, 0x1, P2 ;  /* 0x0000000f10ab7211 */ /* 0x000fe200010f0cab */
[----:B---3--:R-:W-:-:S04]  /*1d30*/  @P0 IMAD.WIDE.U32 R14, R26, R0, RZ ;  /* 0x000000001a0e0225 */ /* 0x008fc800078e00ff */
[-C--:B----4-:R-:W-:Y:S02]  /*1d40*/  @!P0 IMAD R6, R31, R181.reuse, RZ ;  /* 0x000000b51f068224 */ /* 0x090fe400078e02ff */
[----:B------:R-:W-:-:S04]  /*1d50*/  @!P0 IMAD.WIDE.U32 R30, R30, R181, RZ ;  /* 0x000000b51e1e8225 */ /* 0x000fc800078e00ff */
[----:B------:R-:W-:Y:S01]  /*1d60*/  @P0 IMAD R0, R27, R0, RZ ;  /* 0x000000001b000224 */ /* 0x000fe200078e02ff */
[----:B------:R-:W-:Y:S01]  /*1d70*/  @!P0 MOV R7, R30 ;  /* 0x0000001e00078202 */ /* 0x000fe20000000f00 */
[----:B------:R-:W-:Y:S02]  /*1d80*/  @P0 IMAD.MOV.U32 R7, RZ, RZ, R14 ;  /* 0x000000ffff070224 */ /* 0x000fe400078e000e */
[----:B------:R-:W-:Y:S02]  /*1d90*/  @!P0 IMAD.IADD R6, R31, 0x1, R6 ;  /* 0x000000011f068824 */ /* 0x000fe400078e0206 */
[----:B------:R-:W-:Y:S01]  /*1da0*/  @P0 IMAD.IADD R6, R15, 0x1, R0 ;  /* 0x000000010f060824 */ /* 0x000fe200078e0200 */
[----:B------:R-:W-:Y:S02]  /*1db0*/  LOP3.LUT R15, R13, 0x1c0, RZ, 0xc0, !PT ;  /* 0x000001c00d0f7812 */ /* 0x000fe400078ec0ff */
[----:B------:R-:W-:Y:S02]  /*1dc0*/  IADD3 R14, P0, PT, R178, R7, RZ ;  /* 0x00000007b20e7210 */ /* 0x000fe40007f1e0ff */
[----:B------:R-:W-:-:S02]  /*1dd0*/  LEA R172, P1, R32, R22, 0x1 ;  /* 0x0000001620ac7211 */ /* 0x000fc400078208ff */
[----:B------:R-:W-:Y:S01]  /*1de0*/  LOP3.LUT R0, R15, 0x38, R120, 0xf8, !PT ;  /* 0x000000380f007812 */ /* 0x000fe200078ef878 */
[----:B------:R-:W-:Y:S01]  /*1df0*/  IMAD.X R15, RZ, RZ, R6, P0 ;  /* 0x000000ffff0f7224 */ /* 0x000fe200000e0606 */
[----:B------:R-:W-:Y:S02]  /*1e00*/  ISETP.GE.AND P0, PT, R18, R168, PT ;  /* 0x000000a81200720c */ /* 0x000fe40003f06270 */
[----:B------:R-:W-:Y:S01]  /*1e10*/  LEA.HI.X R173, R32, R23, R173, 0x1, P1 ;  /* 0x0000001720ad7211 */ /* 0x000fe200008f0cad */
[----:B------:R-:W-:Y:S01]  /*1e20*/  IMAD R23, R21, R179, RZ ;  /* 0x000000b315177224 */ /* 0x000fe200078e02ff */
[----:B------:R-:W-:Y:S02]  /*1e30*/  LOP3.LUT R7, R123, 0x1c0, RZ, 0xc0, !PT ;  /* 0x000001c07b077812 */ /* 0x000fe400078ec0ff */
[----:B------:R-:W-:Y:S01]  /*1e40*/  LOP3.LUT R6, R0, 0x38, R13, 0x78, !PT ;  /* 0x0000003800067812 */ /* 0x000fe200078e780d */
[----:B------:R-:W-:Y:S01]  /*1e50*/  IMAD R23, R20, R8, R23 ;  /* 0x0000000814177224 */ /* 0x000fe200078e0217 */
[----:B------:R-:W-:Y:S01]  /*1e60*/  SHF.R.U32.HI R8, RZ, 0x1, R120 ;  /* 0x00000001ff087819 */ /* 0x000fe20000011678 */
[----:B------:R-:W-:Y:S01]  /*1e70*/  IMAD.WIDE.U32 R20, R179, R20, R14 ;  /* 0x00000014b3147225 */ /* 0x000fe200078e000e */
[----:B------:R-:W-:-:S02]  /*1e80*/  LOP3.LUT R6, R6, 0x1e00, R13, 0xf8, !PT ;  /* 0x00001e0006067812 */ /* 0x000fc400078ef80d */
[----:B------:R-:W-:Y:S01]  /*1e90*/  LOP3.LUT R8, R7, 0x8, R8, 0xf8, !PT ;  /* 0x0000000807087812 */ /* 0x000fe200078ef808 */
[----:B------:R-:W-:Y:S01]  /*1ea0*/  IMAD.IADD R23, R21, 0x1, R23 ;  /* 0x0000000115177824 */ /* 0x000fe200078e0217 */
[----:B------:R-:W-:Y:S02]  /*1eb0*/  SHF.R.U32.HI R0, RZ, 0x4, R120 ;  /* 0x00000004ff007819 */ /* 0x000fe40000011678 */
[----:B------:R-:W-:Y:S02]  /*1ec0*/  LOP3.LUT R123, R123, 0x200, RZ, 0xc0, !PT ;  /* 0x000002007b7b7812 */ /* 0x000fe400078ec0ff */
[----:B------:R-:W-:Y:S02]  /*1ed0*/  LOP3.LUT R8, R8, 0x38, R13, 0x78, !PT ;  /* 0x0000003808087812 */ /* 0x000fe400078e780d */
[----:B------:R-:W-:Y:S01]  /*1ee0*/  LEA R177, R6, R9, 0x1 ;  /* 0x0000000906b17211 */ /* 0x000fe200078e08ff */
        /* <DEDUP_REMOVED lines=15> */
.L_x_9612:
[----:B------:R2:W-:Y:S02]  /*1fe0*/  STS.128 [R177], RZ ;  /* 0x000000ffb1007388 */ /* 0x0005e40000000c00 */
.L_x_9611:
[----:B------:R-:W-:Y:S05]  /*1ff0*/  BSYNC.RECONVERGENT B0 ;  /* 0x0000000000007941 */ /* 0x000fea0003800200 */
.L_x_9610:
[C---:B-1----:R-:W-:Y:S01]  /*2000*/  VIADD R16, R18.reuse, 0x10 ;  /* 0x0000001012107836 */ /* 0x042fe20000000000 */
[----:B------:R-:W-:Y:S01]  /*2010*/  IADD3 R14, PT, PT, R18, 0x20, RZ ;  /* 0x00000020120e7810 */ /* 0x000fe20007ffe0ff */
[----:B------:R-:W-:Y:S01]  /*2020*/  VIADD R176, R4, 0xffffffff ;  /* 0xffffffff04b07836 */ /* 0x000fe20000000000 */
[----:B------:R-:W-:Y:S01]  /*2030*/  BSSY.RECONVERGENT B0, `(.L_x_9613) ;  /* 0x000001a000007945 */ /* 0x000fe20003800200 */
[----:B------:R-:W-:Y:S01]  /*2040*/  VIADD R12, R18, 0x30 ;  /* 0x00000030120c7836 */ /* 0x000fe20000000000 */
[-C--:B------:R-:W-:Y:S01]  /*2050*/  ISETP.GE.AND P0, PT, R16, R168.reuse, PT ;  /* 0x000000a81000720c */ /* 0x080fe20003f06270 */
[----:B------:R-:W-:Y:S01]  /*2060*/  IMAD.SHL.U32 R184, R176, 0x80, RZ ;  /* 0x00000080b0b87824 */ /* 0x000fe200078e00ff */
[-C--:B------:R-:W-:Y:S02]  /*2070*/  ISETP.GE.AND P2, PT, R14, R168.reuse, PT ;  /* 0x000000a80e00720c */ /* 0x080fe40003f46270 */
[----:B------:R-:W-:Y:S02]  /*2080*/  ISETP.GE.AND P1, PT, R12, R168, PT ;  /* 0x000000a80c00720c */ /* 0x000fe40003f26270 */
[----:B------:R-:W-:-:S04]  /*2090*/  IADD3 R5, PT, PT, -R184, R125, RZ ;  /* 0x0000007db8057210 */ /* 0x000fc80007ffe1ff */
[----:B------:R-:W-:-:S03]  /*20a0*/  ISETP.GE.AND P6, PT, R18, R5, PT ;  /* 0x000000051200720c */ /* 0x000fc60003fc6270 */
[----:B------:R-:W-:Y:S10]  /*20b0*/  @P0 BRA `(.L_x_9614) ;  /* 0x0000000000440947 */ /* 0x000ff40003800000 */
        /* <DEDUP_REMOVED lines=17> */
.L_x_9614:
[----:B------:R-:W-:Y:S05]  /*21d0*/  BSYNC.RECONVERGENT B0 ;  /* 0x0000000000007941 */ /* 0x000fea0003800200 */
.L_x_9613:
        /* <DEDUP_REMOVED lines=19> */
.L_x_9616:
[----:B------:R-:W-:Y:S05]  /*2310*/  BSYNC.RECONVERGENT B0 ;  /* 0x0000000000007941 */ /* 0x000fea0003800200 */
.L_x_9615:
        /* <DEDUP_REMOVED lines=18> */
.L_x_9618:
[----:B------:R-:W-:Y:S05]  /*2440*/  BSYNC.RECONVERGENT B0 ;  /* 0x0000000000007941 */ /* 0x000fea0003800200 */
.L_x_9617:
[----:B------:R-:W-:Y:S01]  /*2450*/  BSSY.RECONVERGENT B0, `(.L_x_9619) ;  /* 0x000000c000007945 */ /* 0x000fe20003800200 */
[C---:B------:R-:W-:Y:S02]  /*2460*/  SHF.L.U64.HI R6, R164.reuse, 0x4, R165 ;  /* 0x00000004a4067819 */ /* 0x040fe400000102a5 */
[----:B------:R-:W-:Y:S01]  /*2470*/  SHF.L.U32 R121, R164, 0x4, RZ ;  /* 0x00000004a4797819 */ /* 0x000fe200000006ff */
        /* <DEDUP_REMOVED lines=8> */
.L_x_9621:
[----:B------:R1:W-:Y:S02]  /*2500*/  STS.128 [R177+0x2000], RZ ;  /* 0x002000ffb1007388 */ /* 0x0003e40000000c00 */
.L_x_9620:
[----:B------:R-:W-:Y:S05]  /*2510*/  BSYNC.RECONVERGENT B0 ;  /* 0x0000000000007941 */ /* 0x000fea0003800200 */
.L_x_9619:
[-C--:B------:R-:W-:Y:S01]  /*2520*/  ISETP.GE.AND P1, PT, R16, R5.reuse, PT ;  /* 0x000000051000720c */ /* 0x080fe20003f26270 */
[C---:B------:R-:W-:Y:S01]  /*2530*/  VIADD R24, R18.reuse, 0x40 ;  /* 0x0000004012187836 */ /* 0x040fe20000000000 */
[C---:B------:R-:W-:Y:S01]  /*2540*/  SHF.L.U64.HI R6, R121.reuse, 0x1, R6 ;  /* 0x0000000179067819 */ /* 0x040fe20000010206 */
[----:B------:R-:W-:Y:S01]  /*2550*/  IMAD.SHL.U32 R121, R121, 0x2, RZ ;  /* 0x0000000279797824 */ /* 0x000fe200078e00ff */
[----:B------:R-:W-:Y:S01]  /*2560*/  BSSY.RECONVERGENT B0, `(.L_x_9622) ;  /* 0x0000013000007945 */ /* 0x000fe20003800200 */
[----:B-1----:R-:W-:Y:S01]  /*2570*/  VIADD R22, R18, 0x50 ;  /* 0x0000005012167836 */ /* 0x002fe20000000000 */
[-C--:B------:R-:W-:Y:S01]  /*2580*/  ISETP.GE.AND P0, PT, R14, R5.reuse, PT ;  /* 0x000000050e00720c */ /* 0x080fe20003f06270 */
[C---:B------:R-:W-:Y:S01]  /*2590*/  VIADD R20, R18.reuse, 0x60 ;  /* 0x0000006012147836 */ /* 0x040fe20000000000 */
        /* <DEDUP_REMOVED lines=15> */
.L_x_9623:
[----:B------:R-:W-:Y:S05]  /*2690*/  BSYNC.RECONVERGENT B0 ;  /* 0x0000000000007941 */ /* 0x000fea0003800200 */
.L_x_9622:
        /* <DEDUP_REMOVED lines=12> */
.L_x_9625:
[----:B------:R-:W-:Y:S05]  /*2760*/  BSYNC.RECONVERGENT B0 ;  /* 0x0000000000007941 */ /* 0x000fea0003800200 */
.L_x_9624:
[----:B------:R-:W-:Y:S04]  /*2770*/  BSSY.RECONVERGENT B0, `(.L_x_9626) ;  /* 0x000000b000007945 */ /* 0x000fe80003800200 */
        /* <DEDUP_REMOVED lines=10> */
.L_x_9627:
[----:B------:R-:W-:Y:S05]  /*2820*/  BSYNC.RECONVERGENT B0 ;  /* 0x0000000000007941 */ /* 0x000fea0003800200 */
.L_x_9626:
        /* <DEDUP_REMOVED lines=14> */
.L_x_9629:
[----:B------:R-:W-:Y:S05]  /*2910*/  BSYNC.RECONVERGENT B0 ;  /* 0x0000000000007941 */ /* 0x000fea0003800200 */
.L_x_9628:
        /* <DEDUP_REMOVED lines=11> */
.L_x_9631:
[----:B------:R-:W-:Y:S05]  /*29d0*/  BSYNC.RECONVERGENT B0 ;  /* 0x0000000000007941 */ /* 0x000fea0003800200 */
.L_x_9630:
        /* <DEDUP_REMOVED lines=14> */
.L_x_9633:
[----:B------:R-:W-:Y:S05]  /*2ac0*/  BSYNC.RECONVERGENT B0 ;  /* 0x0000000000007941 */ /* 0x000fea0003800200 */
.L_x_9632:
        /* <DEDUP_REMOVED lines=12> */
.L_x_9635:
[----:B------:R-:W-:Y:S05]  /*2b90*/  BSYNC.RECONVERGENT B0 ;  /* 0x0000000000007941 */ /* 0x000fea0003800200 */
.L_x_9634:
[----:B------:R-:W0:Y:S01]  /*2ba0*/  LDGDEPBAR ;  /* 0x00000000000079af */ /* 0x000e220000000000 */
        /* <DEDUP_REMOVED lines=14> */
.L_x_9638:
[----:B------:R1:W-:Y:S01]  /*2c90*/  STS.128 [R177+0x6000], RZ ;  /* 0x006000ffb1007388 */ /* 0x0003e20000000c00 */
[----:B------:R-:W-:Y:S05]  /*2ca0*/  BRA `(.L_x_9639) ;  /* 0x0000000000047947 */ /* 0x000fea0003800000 */
.L_x_9637:
[----:B------:R1:W-:Y:S02]  /*2cb0*/  STS.128 [R177+0x6000], RZ ;  /* 0x006000ffb1007388 */ /* 0x0003e40000000c00 */
.L_x_9639:
[----:B------:R-:W-:Y:S05]  /*2cc0*/  BSYNC.RECONVERGENT B0 ;  /* 0x0000000000007941 */ /* 0x000fea0003800200 */
.L_x_9636:
[-C--:B------:R-:W-:Y:S01]  /*2cd0*/  ISETP.GE.AND P0, PT, R16, R5.reuse, PT ;  /* 0x000000051000720c */ /* 0x080fe20003f06270 */
[----:B------:R-:W-:Y:S01]  /*2ce0*/  BSSY.RECONVERGENT B0, `(.L_x_9640) ;  /* 0x000001a000007945 */ /* 0x000fe20003800200 */
[-C--:B------:R-:W-:Y:S02]  /*2cf0*/  ISETP.GE.AND P5, PT, R12, R5.reuse, PT ;  /* 0x000000050c00720c */ /* 0x080fe40003fa6270 */
[-C--:B------:R-:W-:Y:S02]  /*2d00*/  ISETP.GE.AND P6, PT, R14, R5.reuse, PT ;  /* 0x000000050e00720c */ /* 0x080fe40003fc6270 */
[----:B------:R-:W-:Y:S01]  /*2d10*/  LOP3.LUT R12, R7, 0x8, R120, 0x78, !PT ;  /* 0x00000008070c7812 */ /* 0x000fe200078e7878 */
[----:B------:R-:W-:Y:S01]  /*2d20*/  IMAD.SHL.U32 R7, R0, 0x400, RZ ;  /* 0x0000040000077824 */ /* 0x000fe200078e00ff */
[----:B------:R-:W-:Y:S01]  /*2d30*/  LEA R14, P1, R15, R172, 0x1 ;  /* 0x000000ac0f0e7211 */ /* 0x000fe200078208ff */
[----:B------:R-:W-:Y:S01]  /*2d40*/  IMAD.SHL.U32 R0, R120, 0x20, RZ ;  /* 0x0000002078007824 */ /* 0x000fe200078e00ff */
[----:B------:R-:W-:-:S02]  /*2d50*/  ISETP.GE.AND P4, PT, R24, R5, PT ;  /* 0x000000051800720c */ /* 0x000fc40003f86270 */
[----:B------:R-:W-:Y:S01]  /*2d60*/  LEA.HI.X R15, R15, R173, R18, 0x1, P1 ;  /* 0x000000ad0f0f7211 */ /* 0x000fe200008f0c12 */
[----:B------:R1:W-:Y:S01]  /*2d70*/  @P0 STS.128 [R177+0x6800], RZ ;  /* 0x006800ffb1000388 */ /* 0x0003e20000000c00 */
[-C--:B------:R-:W-:Y:S02]  /*2d80*/  ISETP.GE.AND P3, PT, R22, R5.reuse, PT ;  /* 0x000000051600720c */ /* 0x080fe40003f66270 */
[-C--:B------:R-:W-:Y:S02]  /*2d90*/  ISETP.GE.AND P2, PT, R20, R5.reuse, PT ;  /* 0x000000051400720c */ /* 0x080fe40003f46270 */
[----:B------:R-:W-:Y:S02]  /*2da0*/  ISETP.GE.AND P1, PT, R26, R5, PT ;  /* 0x000000051a00720c */ /* 0x000fe40003f26270 */
[----:B------:R-:W-:Y:S02]  /*2db0*/  LOP3.LUT R12, R12, 0x38, R13, 0x78, !PT ;  /* 0x000000380c0c7812 */ /* 0x000fe400078e780d */
[----:B------:R-:W-:-:S02]  /*2dc0*/  LOP3.LUT R7, R7, 0x400, RZ, 0xc0, !PT ;  /* 0x0000040007077812 */ /* 0x000fc400078ec0ff */
[----:B------:R-:W-:-:S03]  /*2dd0*/  LOP3.LUT R5, R123, 0x7c00, R0, 0xf8, !PT ;  /* 0x00007c007b057812 */ /* 0x000fc600078ef800 */
[----:B------:R-:W-:Y:S02]  /*2de0*/  IMAD R162, R12, 0x2, R7 ;  /* 0x000000020ca27824 */ /* 0x000fe400078e0207 */
[----:B------:R-:W-:Y:S01]  /*2df0*/  IMAD.IADD R0, R8, 0x1, R5 ;  /* 0x0000000108007824 */ /* 0x000fe200078e0205 */
[----:B------:R-:W-:Y:S06]  /*2e00*/  @P0 BRA `(.L_x_9641) ;  /* 0x00000000001c0947 */ /* 0x000fec0003800000 */
[----:B------:R-:W-:-:S13]  /*2e10*/  ISETP.GE.AND P0, PT, R178, R175, PT ;  /* 0x000000afb200720c */ /* 0x000fda0003f06270 */
[----:B------:R1:W-:Y:S01]  /*2e20*/  @P0 STS.128 [R177+0x6800], RZ ;  /* 0x006800ffb1000388 */ /* 0x0003e20000000c00 */
[----:B------:R-:W-:Y:S05]  /*2e30*/  @P0 BRA `(.L_x_9641) ;  /* 0x0000000000100947 */ /* 0x000fea0003800000 */
[----:B------:R-:W-:Y:S01]  /*2e40*/  @!PT LDS RZ, [RZ] ;  /* 0x00000000fffff984 */ /* 0x000fe20000000800 */
[----:B------:R-:W-:Y:S01]  /*2e50*/  @!PT LDS RZ, [RZ] ;  /* 0x00000000fffff984 */ /* 0x000fe20000000800 */
[----:B------:R-:W-:Y:S01]  /*2e60*/  @!PT LDS RZ, [RZ] ;  /* 0x00000000fffff984 */ /* 0x000fe20000000800 */
[----:B------:R1:W-:Y:S02]  /*2e70*/  LDGSTS.E.BYPASS.LTC128B.128 [R177+0x6800], desc[UR4][R14.64] ;  /* 0x068000000eb17fae */ /* 0x0003e4000b981a04 */
.L_x_9641:
[----:B------:R-:W-:Y:S05]  /*2e80*/  BSYNC.RECONVERGENT B0 ;  /* 0x0000000000007941 */ /* 0x000fea0003800200 */
.L_x_9640:
[----:B------:R1:W-:Y:S01]  /*2e90*/  @P6 STS.128 [R177+0x7000], RZ ;  /* 0x007000ffb1006388 */ /* 0x0003e20000000c00 */
[----:B------:R-:W-:Y:S01]  /*2ea0*/  BSSY.RECONVERGENT B0, `(.L_x_9642) ;  /* 0x000000d000007945 */ /* 0x000fe20003800200 */
[----:B------:R-:W-:Y:S02]  /*2eb0*/  LEA R163, R0, R9, 0x1 ;  /* 0x0000000900a37211 */ /* 0x000fe400078e08ff */
[----:B------:R-:W-:Y:S01]  /*2ec0*/  IADD3 R162, PT, PT, R9, R162, RZ ;  /* 0x000000a209a27210 */ /* 0x000fe20007ffe0ff */
        /* <DEDUP_REMOVED lines=10> */
.L_x_9643:
[----:B------:R-:W-:Y:S05]  /*2f70*/  BSYNC.RECONVERGENT B0 ;  /* 0x0000000000007941 */ /* 0x000fea0003800200 */
.L_x_9642:
[----:B------:R1:W-:Y:S01]  /*2f80*/  @P5 STS.128 [R177+0x7800], RZ ;  /* 0x007800ffb1005388 */ /* 0x0003e20000000c00 */
        /* <DEDUP_REMOVED lines=11> */
.L_x_9645:
[----:B------:R-:W-:Y:S05]  /*3040*/  BSYNC.RECONVERGENT B0 ;  /* 0x0000000000007941 */ /* 0x000fea0003800200 */
.L_x_9644:
        /* <DEDUP_REMOVED lines=15> */
.L_x_9647:
[----:B------:R-:W-:Y:S05]  /*3140*/  BSYNC.RECONVERGENT B0 ;  /* 0x0000000000007941 */ /* 0x000fea0003800200 */
.L_x_9646:
        /* <DEDUP_REMOVED lines=12> */
.L_x_9649:
[----:B------:R-:W-:Y:S05]  /*3210*/  BSYNC.RECONVERGENT B0 ;  /* 0x0000000000007941 */ /* 0x000fea0003800200 */
.L_x_9648:
        /* <DEDUP_REMOVED lines=15> */
.L_x_9651:
[----:B------:R-:W-:Y:S05]  /*3310*/  BSYNC.RECONVERGENT B0 ;  /* 0x0000000000007941 */ /* 0x000fea0003800200 */
.L_x_9650:
        /* <DEDUP_REMOVED lines=13> */
.L_x_9653:
[----:B------:R-:W-:Y:S05]  /*33f0*/  BSYNC.RECONVERGENT B0 ;  /* 0x0000000000007941 */ /* 0x000fea0003800200 */
.L_x_9652:
[----:B------:R-:W-:Y:S01]  /*3400*/  LDSM.16.M88.4 R20, [R163] ;  /* 0x00000000a314783b */ /* 0x000fe20000000200 */
[----:B------:R-:W-:Y:S01]  /*3410*/  IMAD.MOV.U32 R5, RZ, RZ, 0x20 ;  /* 0x00000020ff057424 */ /* 0x000fe200078e00ff */
[C---:B------:R-:W-:Y:S01]  /*3420*/  R2P PR, R120.reuse, 0x6 ;  /* 0x0000000678007804 */ /* 0x040fe20000000000 */
[----:B------:R-:W-:Y:S01]  /*3430*/  IMAD.MOV.U32 R7, RZ, RZ, 0x40 ;  /* 0x00000040ff077424 */ /* 0x000fe200078e00ff */
[----:B------:R-:W5:Y:S01]  /*3440*/  LDSM.16.M88.4 R60, [R162+0x3000] ;  /* 0x00300000a23c783b */ /* 0x000f620000000200 */
[----:B------:R-:W-:Y:S01]  /*3450*/  IMAD.SHL.U32 R120, R120, 0x2, RZ ;  /* 0x0000000278787824 */ /* 0x000fe200078e00ff */
[----:B------:R-:W-:Y:S01]  /*3460*/  BSSY.RECONVERGENT B1, `(.L_x_9654) ;  /* 0x000017e000017945 */ /* 0x000fe20003800200 */
[----:B------:R-:W-:Y:S01]  /*3470*/  SEL R5, R5, 0xffffffe0, !P1 ;  /* 0xffffffe005057807 */ /* 0x000fe20004800000 */
[----:B------:R-:W2:Y:S01]  /*3480*/  LDSM.16.M88.4 R52, [R162+0x3800] ;  /* 0x00380000a234783b */ /* 0x000ea20000000200 */
[----:B------:R-:W-:-:S03]  /*3490*/  SEL R7, R7, 0xffffffc0, !P2 ;  /* 0xffffffc007077807 */ /* 0x000fc60005000000 */
[C-C-:B------:R-:W-:Y:S01]  /*34a0*/  IMAD.IADD R161, R163.reuse, 0x1, R5.reuse ;  /* 0x00000001a3a17824 */ /* 0x140fe200078e0205 */
[----:B------:R-:W-:Y:S01]  /*34b0*/  LDSM.16.M88.4 R76, [R162+0x2000] ;  /* 0x00200000a24c783b */ /* 0x000fe20000000200 */
[C---:B------:R-:W-:Y:S02]  /*34c0*/  IMAD.IADD R157, R162.reuse, 0x1, R5 ;  /* 0x00000001a29d7824 */ /* 0x040fe400078e0205 */
[--C-:B------:R-:W-:Y:S01]  /*34d0*/  IMAD.IADD R160, R163, 0x1, R7.reuse ;  /* 0x00000001a3a07824 */ /* 0x100fe200078e0207 */
[----:B-1----:R-:W-:Y:S01]  /*34e0*/  LDSM.16.M88.4 R12, [R161] ;  /* 0x00000000a10c783b */ /* 0x002fe20000000200 */
[----:B------:R-:W-:Y:S02]  /*34f0*/  IMAD.IADD R156, R162, 0x1, R7 ;  /* 0x00000001a29c7824 */ /* 0x000fe400078e0207 */
[C---:B------:R-:W-:Y:S01]  /*3500*/  IMAD.IADD R159, R5.reuse, 0x1, R160 ;  /* 0x00000001059f7824 */ /* 0x040fe200078e02a0 */
[----:B------:R-:W1:Y:S01]  /*3510*/  LDSM.16.M88.4 R84, [R157+0x3000] ;  /* 0x003000009d54783b */ /* 0x000e620000000200 */
[----:B------:R-:W-:-:S03]  /*3520*/  IMAD.IADD R155, R5, 0x1, R156 ;  /* 0x00000001059b7824 */ /* 0x000fc600078e029c */
[----:B------:R-:W3:Y:S04]  /*3530*/  LDSM.16.M88.4 R16, [R157+0x3800] ;  /* 0x003800009d10783b */ /* 0x000ee80000000200 */
[----:B------:R-:W4:Y:S04]  /*3540*/  LDSM.16.M88.4 R68, [R162+0x2800] ;  /* 0x00280000a244783b */ /* 0x000f280000000200 */
[----:B------:R-:W4:Y:S04]  /*3550*/  LDSM.16.M88.4 R44, [R162+0x4000] ;  /* 0x00400000a22c783b */ /* 0x000f280000000200 */
[----:B------:R-:W4:Y:S04]  /*3560*/  LDSM.16.M88.4 R36, [R162+0x4800] ;  /* 0x00480000a224783b */ /* 0x000f280000000200 */
[----:B------:R-:W4:Y:S01]  /*3570*/  LDSM.16.M88.4 R28, [R162+0x5000] ;  /* 0x00500000a21c783b */ /* 0x000f220000000200 */
[C---:B-----5:R-:W-:Y:S03]  /*3580*/  HMMA.16816.F32 R64, R20.reuse, R60, RZ ;  /* 0x0000003c1440723c */ /* 0x060fe600000018ff */
[----:B------:R-:W5:Y:S04]  /*3590*/  LDSM.16.M88.4 R104, [R162+0x5800] ;  /* 0x00580000a268783b */ /* 0x000f680000000200 */
[----:B------:R-:W5:Y:S01]  /*35a0*/  LDSM.16.M88.4 R100, [R157+0x2000] ;  /* 0x002000009d64783b */ /* 0x000f620000000200 */
[C---:B--2---:R-:W-:Y:S03]  /*35b0*/  HMMA.16816.F32 R56, R20.reuse, R52, RZ ;  /* 0x000000341438723c */ /* 0x044fe600000018ff */
[----:B------:R-:W2:Y:S04]  /*35c0*/  LDSM.16.M88.4 R96, [R157+0x2800] ;  /* 0x002800009d60783b */ /* 0x000ea80000000200 */
[----:B------:R-:W2:Y:S01]  /*35d0*/  LDSM.16.M88.4 R92, [R157+0x4000] ;  /* 0x004000009d5c783b */ /* 0x000ea20000000200 */
[C---:B------:R-:W-:Y:S03]  /*35e0*/  HMMA.16816.F32 R60, R20.reuse, R62, RZ ;  /* 0x0000003e143c723c */ /* 0x040fe600000018ff */
[----:B------:R-:W2:Y:S04]  /*35f0*/  LDSM.16.M88.4 R88, [R157+0x4800] ;  /* 0x004800009d58783b */ /* 0x000ea80000000200 */
[----:B------:R-:W-:Y:S01]  /*3600*/  LDSM.16.M88.4 R116, [R160] ;  /* 0x00000000a074783b */ /* 0x000fe20000000200 */
[----:B------:R-:W-:Y:S03]  /*3610*/  HMMA.16816.F32 R52, R20, R54, RZ ;  /* 0x000000361434723c */ /* 0x000fe600000018ff */
[----:B------:R-:W-:Y:S04]  /*3620*/  LDSM.16.M88.4 R112, [R156+0x2000] ;  /* 0x002000009c70783b */ /* 0x000fe80000000200 */
[----:B------:R-:W-:Y:S01]  /*3630*/  LDSM.16.M88.4 R108, [R156+0x2800] ;  /* 0x002800009c6c783b */ /* 0x000fe20000000200 */
[C---:B-1----:R-:W-:Y:S03]  /*3640*/  HMMA.16816.F32 R64, R12.reuse, R84, R64 ;  /* 0x000000540c40723c */ /* 0x042fe60000001840 */
[----:B------:R-:W0:Y:S05]  /*3650*/  LDGDEPBAR ;  /* 0x00000000000079af */ /* 0x000e2a0000000000 */
[C---:B------:R-:W-:Y:S01]  /*3660*/  HMMA.16816.F32 R60, R12.reuse, R86, R60 ;  /* 0x000000560c3c723c */ /* 0x040fe2000000183c */
[----:B------:R-:W1:Y:S07]  /*3670*/  LDSM.16.M88.4 R84, [R157+0x5000] ;  /* 0x005000009d54783b */ /* 0x000e6e0000000200 */
[C---:B---3--:R-:W-:Y:S08]  /*3680*/  HMMA.16816.F32 R56, R12.reuse, R16, R56 ;  /* 0x000000100c38723c */ /* 0x048ff00000001838 */
[----:B------:R-:W-:Y:S01]  /*3690*/  HMMA.16816.F32 R52, R12, R18, R52 ;  /* 0x000000120c34723c */ /* 0x000fe20000001834 */
[----:B------:R-:W3:Y:S07]  /*36a0*/  LDSM.16.M88.4 R16, [R157+0x5800] ;  /* 0x005800009d10783b */ /* 0x000eee0000000200 */
        /* <DEDUP_REMOVED lines=12> */
[----:B------:R-:W-:Y:S07]  /*3770*/  LDSM.16.M88.4 R104, [R156+0x3000] ;  /* 0x003000009c68783b */ /* 0x000fee0000000200 */
        /* <DEDUP_REMOVED lines=16> */
[----:B------:R-:W-:Y:S01]  /*3880*/  HMMA.16816.F32 R20, R12, R18, R20 ;  /* 0x000000120c14723c */ /* 0x000fe20000001814 */
[----:B------:R-:W-:Y:S04]  /*3890*/  LDSM.16.M88.4 R16, [R159] ;  /* 0x000000009f10783b */ /* 0x000fe80000000200 */
[----:B------:R-:W2:Y:S03]  /*38a0*/  LDSM.16.M88.4 R12, [R155+0x2000] ;  /* 0x002000009b0c783b */ /* 0x000ea60000000200 */
[C---:B------:R-:W-:Y:S08]  /*38b0*/  HMMA.16816.F32 R80, R116.reuse, R112, R80 ;  /* 0x000000707450723c */ /* 0x040ff00000001850 */
[C---:B------:R-:W-:Y:S08]  /*38c0*/  HMMA.16816.F32 R76, R116.reuse, R114, R76 ;  /* 0x00000072744c723c */ /* 0x040ff0000000184c */
[C---:B------:R-:W-:Y:S08]  /*38d0*/  HMMA.16816.F32 R72, R116.reuse, R108, R72 ;  /* 0x0000006c7448723c */ /* 0x040ff00000001848 */
[C---:B------:R-:W-:Y:S01]  /*38e0*/  HMMA.16816.F32 R68, R116.reuse, R110, R68 ;  /* 0x0000006e7444723c */ /* 0x040fe20000001844 */
[----:B------:R-:W3:Y:S07]  /*38f0*/  LDSM.16.M88.4 R108, [R155+0x2800] ;  /* 0x002800009b6c783b */ /* 0x000eee0000000200 */
[----:B-1----:R-:W-:Y:S08]  /*3900*/  HMMA.16816.F32 R24, R116, R84, R24 ;  /* 0x000000547418723c */ /* 0x002ff00000001818 */
[----:B--2---:R-:W-:Y:S01]  /*3910*/  HMMA.16816.F32 R80, R16, R12, R80 ;  /* 0x0000000c1050723c */ /* 0x004fe20000001850 */
[----:B------:R-:W-:-:S05]  /*3920*/  LOP3.LUT R13, R120, 0x6, RZ, 0xc0, !PT ;  /* 0x00000006780d7812 */ /* 0x000fca00078ec0ff */
[----:B------:R-:W-:Y:S02]  /*3930*/  IMAD.IADD R0, R184, 0x1, R13 ;  /* 0x00000001b8007824 */ /* 0x000fe400078e020d */
[----:B------:R-:W-:Y:S01]  /*3940*/  HMMA.16816.F32 R20, R116, R86, R20 ;  /* 0x000000567414723c */ /* 0x000fe20000001814 */
[----:B------:R-:W1:Y:S01]  /*3950*/  LDSM.16.M88.4 R84, [R155+0x3000] ;  /* 0x003000009b54783b */ /* 0x000e620000000200 */
[C---:B------:R-:W-:Y:S01]  /*3960*/  VIADD R12, R0.reuse, 0x8 ;  /* 0x00000008000c7836 */ /* 0x040fe20000000000 */
[----:B------:R-:W-:-:S04]  /*3970*/  ISETP.GE.AND P3, PT, R0, R125, PT ;  /* 0x0000007d0000720c */ /* 0x000fc80003f66270 */
[----:B------:R-:W-:Y:S01]  /*3980*/  ISETP.GE.AND P1, PT, R12, R125, PT ;  /* 0x0000007d0c00720c */ /* 0x000fe20003f26270 */
[----:B------:R-:W-:Y:S01]  /*3990*/  HMMA.16816.F32 R76, R16, R14, R76 ;  /* 0x0000000e104c723c */ /* 0x000fe2000000184c */
[----:B------:R-:W-:Y:S02]  /*39a0*/  VIADD R14, R0, 0x1 ;  /* 0x00000001000e7836 */ /* 0x000fe40000000000 */
[----:B------:R-:W-:-:S03]  /*39b0*/  FSEL R153, R80, -INF , !P3 ;  /* 0xff80000050997808 */ /* 0x000fc60005800000 */
[----:B------:R-:W-:Y:S02]  /*39c0*/  ISETP.GE.AND P2, PT, R14, R125, PT ;  /* 0x0000007d0e00720c */ /* 0x000fe40003f46270 */
[----:B------:R-:W2:Y:S01]  /*39d0*/  LDSM.16.M88.4 R12, [R155+0x3800] ;  /* 0x003800009b0c783b */ /* 0x000ea20000000200 */
[----:B------:R-:W-:Y:S01]  /*39e0*/  HMMA.16816.F32 R64, R116, R104, R64 ;  /* 0x000000687440723c */ /* 0x000fe20000001840 */
[----:B------:R-:W-:Y:S02]  /*39f0*/  FSEL R211, R83, -INF , !P2 ;  /* 0xff80000053d37808 */ /* 0x000fe40005000000 */
[----:B------:R-:W-:-:S05]  /*3a00*/  FSEL R209, R81, -INF , !P2 ;  /* 0xff80000051d17808 */ /* 0x000fca0005000000 */
[----:B------:R-:W-:Y:S02]  /*3a10*/  HMMA.16816.F32 R56, R116, R100, R56 ;  /* 0x000000647438723c */ /* 0x000fe40000001838 */
[----:B------:R-:W-:Y:S02]  /*3a20*/  FSEL R78, R78, -INF , !P1 ;  /* 0xff8000004e4e7808 */ /* 0x000fe40004800000 */
[----:B------:R-:W-:-:S04]  /*3a30*/  FSEL R76, R76, -INF , !P1 ;  /* 0xff8000004c4c7808 */ /* 0x000fc80004800000 */
[C---:B------:R-:W-:Y:S08]  /*3a40*/  HMMA.16816.F32 R60, R116.reuse, R106, R60 ;  /* 0x0000006a743c723c */ /* 0x040ff0000000183c */
[----:B------:R-:W-:Y:S01]  /*3a50*/  HMMA.16816.F32 R32, R116, R88, R32 ;  /* 0x000000587420723c */ /* 0x000fe20000001820 */
[----:B------:R-:W-:-:S05]  /*3a60*/  VIADD R88, R0, 0x9 ;  /* 0x0000000900587836 */ /* 0x000fca0000000000 */
[-C--:B------:R-:W-:Y:S01]  /*3a70*/  ISETP.GE.AND P0, PT, R88, R125.reuse, PT ;  /* 0x0000007d5800720c */ /* 0x080fe20003f06270 */
[----:B------:R-:W-:Y:S01]  /*3a80*/  VIADD R88, R0, 0x18 ;  /* 0x0000001800587836 */ /* 0x000fe20000000000 */
[----:B---3--:R-:W-:Y:S02]  /*3a90*/  HMMA.16816.F32 R68, R16, R110, R68 ;  /* 0x0000006e1044723c */ /* 0x008fe40000001844 */
[----:B------:R-:W-:Y:S02]  /*3aa0*/  FSEL R213, R79, -INF , !P0 ;  /* 0xff8000004fd57808 */ /* 0x000fe40004000000 */
[----:B------:R-:W-:Y:S01]  /*3ab0*/  ISETP.GE.AND P4, PT, R88, R125, PT ;  /* 0x0000007d5800720c */ /* 0x000fe20003f86270 */
[----:B------:R-:W-:-:S03]  /*3ac0*/  VIADD R88, R0, 0x19 ;  /* 0x0000001900587836 */ /* 0x000fc60000000000 */
[----:B------:R-:W-:Y:S08]  /*3ad0*/  HMMA.16816.F32 R72, R16, R108, R72 ;  /* 0x0000006c1048723c */ /* 0x000ff00000001848 */
[----:B------:R-:W-:Y:S03]  /*3ae0*/  HMMA.16816.F32 R52, R116, R102, R52 ;  /* 0x000000667434723c */ /* 0x000fe60000001834 */
[----:B------:R-:W-:-:S05]  /*3af0*/  FSEL R207, R70, -INF , !P4 ;  /* 0xff80000046cf7808 */ /* 0x000fca0006000000 */
[----:B-1----:R-:W-:Y:S01]  /*3b00*/  HMMA.16816.F32 R64, R16, R84, R64 ;  /* 0x000000541040723c */ /* 0x002fe20000001840 */
[----:B------:R-:W-:Y:S01]  /*3b10*/  VIADD R84, R0, 0x28 ;  /* 0x0000002800547836 */ /* 0x000fe20000000000 */
[----:B------:R-:W-:-:S04]  /*3b20*/  FSEL R85, R77, -INF , !P0 ;  /* 0xff8000004d557808 */ /* 0x000fc80004000000 */
[-C--:B------:R-:W-:Y:S01]  /*3b30*/  ISETP.GE.AND P0, PT, R84, R125.reuse, PT ;  /* 0x0000007d5400720c */ /* 0x080fe20003f06270 */
[C---:B------:R-:W-:Y:S01]  /*3b40*/  VIADD R84, R0.reuse, 0x29 ;  /* 0x0000002900547836 */ /* 0x040fe20000000000 */
[C---:B------:R-:W-:Y:S01]  /*3b50*/  HMMA.16816.F32 R40, R116.reuse, R92, R40 ;  /* 0x0000005c7428723c */ /* 0x040fe20000001828 */
[----:B------:R-:W-:Y:S01]  /*3b60*/  VIADD R92, R0, 0x10 ;  /* 0x00000010005c7836 */ /* 0x000fe20000000000 */
[----:B------:R-:W-:Y:S02]  /*3b70*/  FSEL R93, R82, -INF , !P3 ;  /* 0xff800000525d7808 */ /* 0x000fe40005800000 */
[-C--:B------:R-:W-:Y:S01]  /*3b80*/  ISETP.GE.AND P3, PT, R88, R125.reuse, PT ;  /* 0x0000007d5800720c */ /* 0x080fe20003f66270 */
[----:B------:R-:W-:Y:S01]  /*3b90*/  VIADD R88, R0, 0x20 ;  /* 0x0000002000587836 */ /* 0x000fe20000000000 */
[----:B------:R-:W-:Y:S01]  /*3ba0*/  ISETP.GE.AND P6, PT, R92, R125, PT ;  /* 0x0000007d5c00720c */ /* 0x000fe20003fc6270 */
[----:B------:R-:W1:Y:S01]  /*3bb0*/  LDSM.16.M88.4 R80, [R155+0x4000] ;  /* 0x004000009b50783b */ /* 0x000e620000000200 */
[----:B------:R-:W-:Y:S01]  /*3bc0*/  HMMA.16816.F32 R28, R116, R90, R28 ;  /* 0x0000005a741c723c */ /* 0x000fe2000000181c */
[----:B------:R-:W-:Y:S01]  /*3bd0*/  VIADD R90, R0, 0x11 ;  /* 0x00000011005a7836 */ /* 0x000fe20000000000 */
[----:B------:R-:W-:-:S02]  /*3be0*/  FSEL R79, R71, -INF , !P3 ;  /* 0xff800000474f7808 */ /* 0x000fc40005800000 */
[----:B------:R-:W-:Y:S02]  /*3bf0*/  FSEL R89, R69, -INF , !P3 ;  /* 0xff80000045597808 */ /* 0x000fe40005800000 */
[-C--:B------:R-:W-:Y:S02]  /*3c00*/  ISETP.GE.AND P5, PT, R90, R125.reuse, PT ;  /* 0x0000007d5a00720c */ /* 0x080fe40003fa6270 */
[C---:B--2---:R-:W-:Y:S01]  /*3c10*/  HMMA.16816.F32 R56, R16.reuse, R12, R56 ;  /* 0x0000000c1038723c */ /* 0x044fe20000001838 */
[----:B------:R-:W-:Y:S01]  /*3c20*/  VIADD R12, R0, 0x38 ;  /* 0x00000038000c7836 */ /* 0x000fe20000000000 */
[-C--:B------:R-:W-:Y:S01]  /*3c30*/  ISETP.GE.AND P2, PT, R88, R125.reuse, PT ;  /* 0x0000007d5800720c */ /* 0x080fe20003f46270 */
[----:B------:R-:W-:Y:S01]  /*3c40*/  VIADD R88, R0, 0x21 ;  /* 0x0000002100587836 */ /* 0x000fe20000000000 */
[----:B------:R-:W-:Y:S02]  /*3c50*/  FSEL R205, R72, -INF , !P6 ;  /* 0xff80000048cd7808 */ /* 0x000fe40007000000 */
[----:B------:R-:W-:Y:S01]  /*3c60*/  ISETP.GE.AND P3, PT, R12, R125, PT ;  /* 0x0000007d0c00720c */ /* 0x000fe20003f66270 */
[----:B------:R-:W-:Y:S01]  /*3c70*/  VIADD R12, R0, 0x39 ;  /* 0x00000039000c7836 */ /* 0x000fe20000000000 */
[----:B------:R-:W-:Y:S01]  /*3c80*/  HMMA.16816.F32 R60, R16, R86, R60 ;  /* 0x00000056103c723c */ /* 0x000fe2000000183c */
[----:B------:R-:W-:-:S02]  /*3c90*/  FSEL R77, R73, -INF , !P5 ;  /* 0xff800000494d7808 */ /* 0x000fc40006800000 */
[----:B------:R-:W-:Y:S01]  /*3ca0*/  FSEL R103, R66, -INF , !P2 ;  /* 0xff80000042677808 */ /* 0x000fe20005000000 */
[----:B------:R-:W-:Y:S01]  /*3cb0*/  VIADD R66, R0, 0x41 ;  /* 0x0000004100427836 */ /* 0x000fe20000000000 */
[----:B------:R-:W-:Y:S01]  /*3cc0*/  FSEL R105, R64, -INF , !P2 ;  /* 0xff80000040697808 */ /* 0x000fe20005000000 */
[----:B------:R-:W-:Y:S01]  /*3cd0*/  VIADD R64, R0, 0x40 ;  /* 0x0000004000407836 */ /* 0x000fe20000000000 */
[-C--:B------:R-:W-:Y:S01]  /*3ce0*/  ISETP.GE.AND P2, PT, R12, R125.reuse, PT ;  /* 0x0000007d0c00720c */ /* 0x080fe20003f46270 */
[----:B------:R-:W-:Y:S01]  /*3cf0*/  HMMA.16816.F32 R48, R116, R96, R48 ;  /* 0x000000607430723c */ /* 0x000fe20000001830 */
[----:B------:R-:W-:Y:S02]  /*3d00*/  FSEL R97, R74, -INF , !P6 ;  /* 0xff8000004a617808 */ /* 0x000fe40007000000 */
[----:B------:R-:W-:Y:S01]  /*3d10*/  ISETP.GE.AND P6, PT, R84, R125, PT ;  /* 0x0000007d5400720c */ /* 0x000fe20003fc6270 */
[----:B------:R-:W-:Y:S01]  /*3d20*/  VIADD R84, R0, 0x30 ;  /* 0x0000003000547836 */ /* 0x000fe20000000000 */
[----:B------:R-:W-:-:S02]  /*3d30*/  FSEL R91, R68, -INF , !P4 ;  /* 0xff800000445b7808 */ /* 0x000fc40006000000 */
[-C--:B------:R-:W-:Y:S01]  /*3d40*/  ISETP.GE.AND P1, PT, R88, R125.reuse, PT ;  /* 0x0000007d5800720c */ /* 0x080fe20003f26270 */
[----:B------:R-:W-:Y:S01]  /*3d50*/  HMMA.16816.F32 R44, R116, R98, R44 ;  /* 0x00000062742c723c */ /* 0x000fe2000000182c */
[----:B------:R-:W-:Y:S02]  /*3d60*/  FSEL R99, R75, -INF , !P5 ;  /* 0xff8000004b637808 */ /* 0x000fe40006800000 */
[----:B------:R-:W2:Y:S01]  /*3d70*/  LDSM.16.M88.4 R72, [R155+0x4800] ;  /* 0x004800009b48783b */ /* 0x000ea20000000200 */
[----:B------:R-:W-:Y:S01]  /*3d80*/  FSEL R199, R60, -INF , !P0 ;  /* 0xff8000003cc77808 */ /* 0x000fe20004000000 */
[----:B------:R-:W-:Y:S01]  /*3d90*/  VIADD R60, R0, 0x49 ;  /* 0x00000049003c7836 */ /* 0x000fe20000000000 */
[----:B------:R-:W-:Y:S01]  /*3da0*/  ISETP.GE.AND P5, PT, R84, R125, PT ;  /* 0x0000007d5400720c */ /* 0x000fe20003fa6270 */
[----:B------:R-:W-:Y:S01]  /*3db0*/  VIADD R84, R0, 0x31 ;  /* 0x0000003100547836 */ /* 0x000fe20000000000 */
[----:B------:R-:W-:Y:S01]  /*3dc0*/  HMMA.16816.F32 R52, R16, R14, R52 ;  /* 0x0000000e1034723c */ /* 0x000fe20000001834 */
[----:B------:R-:W3:Y:S01]  /*3dd0*/  LDSM.16.M88.4 R12, [R155+0x5000] ;  /* 0x005000009b0c783b */ /* 0x000ee20000000200 */
[----:B------:R-:W-:Y:S01]  /*3de0*/  FSEL R191, R58, -INF , !P5 ;  /* 0xff8000003abf7808 */ /* 0x000fe20006800000 */
[----:B------:R-:W-:Y:S01]  /*3df0*/  VIADD R58, R0, 0x51 ;  /* 0x00000051003a7836 */ /* 0x000fe20000000000 */
[----:B------:R-:W-:Y:S01]  /*3e00*/  FSEL R187, R56, -INF , !P5 ;  /* 0xff80000038bb7808 */ /* 0x000fe20006800000 */
[----:B------:R-:W-:Y:S01]  /*3e10*/  VIADD R56, R0, 0x50 ;  /* 0x0000005000387836 */ /* 0x000fe20000000000 */
[----:B------:R-:W-:-:S02]  /*3e20*/  FSEL R203, R62, -INF , !P0 ;  /* 0xff8000003ecb7808 */ /* 0x000fc40004000000 */
[----:B------:R-:W-:Y:S01]  /*3e30*/  FSEL R197, R63, -INF , !P6 ;  /* 0xff8000003fc57808 */ /* 0x000fe20007000000 */
[----:B------:R-:W-:Y:S01]  /*3e40*/  HMMA.16816.F32 R36, R116, R94, R36 ;  /* 0x0000005e7424723c */ /* 0x000fe20000001824 */
[----:B------:R-:W-:Y:S02]  /*3e50*/  FSEL R201, R61, -INF , !P6 ;  /* 0xff8000003dc97808 */ /* 0x000fe40007000000 */
[-C--:B------:R-:W-:Y:S02]  /*3e60*/  ISETP.GE.AND P5, PT, R60, R125.reuse, PT ;  /* 0x0000007d3c00720c */ /* 0x080fe40003fa6270 */
[----:B------:R-:W4:Y:S01]  /*3e70*/  LDSM.16.M88.4 R60, [R155+0x5800] ;  /* 0x005800009b3c783b */ /* 0x000f220000000200 */
[----:B------:R-:W-:Y:S01]  /*3e80*/  ISETP.GE.AND P4, PT, R84, R125, PT ;  /* 0x0000007d5400720c */ /* 0x000fe20003f86270 */
[----:B------:R-:W-:-:S04]  /*3e90*/  DEPBAR.LE SB0, 0x0 ;  /* 0x000080000000791a */ /* 0x000fc80000000000 */
[C---:B-1----:R-:W-:Y:S01]  /*3ea0*/  HMMA.16816.F32 R44, R16.reuse, R82, R44 ;  /* 0x00000052102c723c */ /* 0x042fe2000000182c */
[----:B------:R-:W-:Y:S02]  /*3eb0*/  FSEL R193, R59, -INF , !P4 ;  /* 0xff8000003bc17808 */ /* 0x000fe40006000000 */
[----:B------:R-:W-:Y:S02]  /*3ec0*/  FSEL R149, R57, -INF , !P4 ;  /* 0xff80000039957808 */ /* 0x000fe40006000000 */
[-C--:B------:R-:W-:Y:S01]  /*3ed0*/  ISETP.GE.AND P4, PT, R56, R125.reuse, PT ;  /* 0x0000007d3800720c */ /* 0x080fe20003f86270 */
[----:B------:R-:W-:Y:S01]  /*3ee0*/  VIADD R56, R0, 0x58 ;  /* 0x0000005800387836 */ /* 0x000fe20000000000 */
[----:B------:R-:W-:Y:S01]  /*3ef0*/  FSEL R109, R67, -INF , !P1 ;  /* 0xff800000436d7808 */ /* 0x000fe20004800000 */
[C---:B------:R-:W-:Y:S01]  /*3f00*/  HMMA.16816.F32 R48, R16.reuse, R80, R48 ;  /* 0x000000501030723c */ /* 0x040fe20000001830 */
[----:B------:R-:W-:Y:S02]  /*3f10*/  FSEL R107, R65, -INF , !P1 ;  /* 0xff800000416b7808 */ /* 0x000fe40004800000 */
[----:B------:R-:W-:Y:S01]  /*3f20*/  FSEL R195, R54, -INF , !P3 ;  /* 0xff80000036c37808 */ /* 0x000fe20005800000 */
[----:B------:R-:W-:Y:S01]  /*3f30*/  VIADD R54, R0, 0x59 ;  /* 0x0000005900367836 */ /* 0x000fe20000000000 */
[----:B------:R-:W-:Y:S01]  /*3f40*/  FSEL R185, R52, -INF , !P3 ;  /* 0xff80000034b97808 */ /* 0x000fe20005800000 */
[----:B------:R-:W-:Y:S01]  /*3f50*/  VIADD R52, R0, 0x60 ;  /* 0x0000006000347836 */ /* 0x000fe20000000000 */
[----:B------:R-:W-:Y:S01]  /*3f60*/  FSEL R151, R55, -INF , !P2 ;  /* 0xff80000037977808 */ /* 0x000fe20005000000 */
[----:B--2---:R-:W-:Y:S01]  /*3f70*/  HMMA.16816.F32 R40, R16, R72, R40 ;  /* 0x000000481028723c */ /* 0x004fe20000001828 */
[----:B------:R-:W-:Y:S01]  /*3f80*/  ISETP.GE.AND P1, PT, R64, R125, PT ;  /* 0x0000007d4000720c */ /* 0x000fe20003f26270 */
[----:B------:R-:W-:Y:S01]  /*3f90*/  VIADD R64, R0, 0x48 ;  /* 0x0000004800407836 */ /* 0x000fe20000000000 */
[----:B------:R-:W-:-:S02]  /*3fa0*/  FSEL R141, R47, -INF , !P5 ;  /* 0xff8000002f8d7808 */ /* 0x000fc40006800000 */
[----:B------:R-:W-:Y:S02]  /*3fb0*/  FSEL R139, R45, -INF , !P5 ;  /* 0xff8000002d8b7808 */ /* 0x000fe40006800000 */
[-C--:B------:R-:W-:Y:S01]  /*3fc0*/  ISETP.GE.AND P3, PT, R58, R125.reuse, PT ;  /* 0x0000007d3a00720c */ /* 0x080fe20003f66270 */
[C---:B---3--:R-:W-:Y:S01]  /*3fd0*/  HMMA.16816.F32 R28, R16.reuse, R14, R28 ;  /* 0x0000000e101c723c */ /* 0x048fe2000000181c */
[----:B------:R-:W-:Y:S01]  /*3fe0*/  VIADD R14, R0, 0x69 ;  /* 0x00000069000e7836 */ /* 0x000fe20000000000 */
[-C--:B------:R-:W-:Y:S02]  /*3ff0*/  ISETP.GE.AND P0, PT, R66, R125.reuse, PT ;  /* 0x0000007d4200720c */ /* 0x080fe40003f06270 */
[----:B------:R-:W-:Y:S01]  /*4000*/  FSEL R133, R48, -INF , !P1 ;  /* 0xff80000030857808 */ /* 0x000fe20004800000 */
[----:B------:R-:W-:Y:S01]  /*4010*/  VIADD R48, R0, 0x61 ;  /* 0x0000006100307836 */ /* 0x000fe20000000000 */
[----:B------:R-:W-:Y:S02]  /*4020*/  ISETP.GE.AND P6, PT, R64, R125, PT ;  /* 0x0000007d4000720c */ /* 0x000fe40003fc6270 */
[----:B------:R-:W-:Y:S01]  /*4030*/  HMMA.16816.F32 R36, R16, R74, R36 ;  /* 0x0000004a1024723c */ /* 0x000fe20000001824 */
[----:B------:R-:W-:-:S02]  /*4040*/  FSEL R189, R53, -INF , !P2 ;  /* 0xff80000035bd7808 */ /* 0x000fc40005000000 */
[----:B------:R-:W-:Y:S02]  /*4050*/  FSEL R129, R42, -INF , !P4 ;  /* 0xff8000002a817808 */ /* 0x000fe40006000000 */
[----:B------:R-:W-:Y:S02]  /*4060*/  FSEL R111, R40, -INF , !P4 ;  /* 0xff800000286f7808 */ /* 0x000fe40006000000 */
[-C--:B------:R-:W-:Y:S01]  /*4070*/  ISETP.GE.AND P4, PT, R14, R125.reuse, PT ;  /* 0x0000007d0e00720c */ /* 0x080fe20003f86270 */
[C---:B------:R-:W-:Y:S01]  /*4080*/  HMMA.16816.F32 R32, R16.reuse, R12, R32 ;  /* 0x0000000c1020723c */ /* 0x040fe20000001820 */
[C---:B------:R-:W-:Y:S01]  /*4090*/  VIADD R12, R0.reuse, 0x68 ;  /* 0x00000068000c7836 */ /* 0x040fe20000000000 */
[----:B------:R-:W-:Y:S01]  /*40a0*/  FSEL R127, R43, -INF , !P3 ;  /* 0xff8000002b7f7808 */ /* 0x000fe20005800000 */
[----:B------:R-:W-:Y:S01]  /*40b0*/  VIADD R14, R0, 0x71 ;  /* 0x00000071000e7836 */ /* 0x000fe20000000000 */
[----:B------:R-:W-:Y:S02]  /*40c0*/  FSEL R55, R31, -INF , !P4 ;  /* 0xff8000001f377808 */ /* 0x000fe40006000000 */
[----:B------:R-:W-:Y:S01]  /*40d0*/  ISETP.GE.AND P5, PT, R12, R125, PT ;  /* 0x0000007d0c00720c */ /* 0x000fe20003fa6270 */
[----:B------:R-:W-:Y:S01]  /*40e0*/  VIADD R12, R0, 0x70 ;  /* 0x00000070000c7836 */ /* 0x000fe20000000000 */
[----:B----4-:R-:W-:Y:S01]  /*40f0*/  HMMA.16816.F32 R24, R16, R60, R24 ;  /* 0x0000003c1018723c */ /* 0x010fe20000001818 */
[----:B------:R-:W-:-:S02]  /*4100*/  FSEL R57, R29, -INF , !P4 ;  /* 0xff8000001d397808 */ /* 0x000fc40006000000 */
[----:B------:R-:W-:Y:S02]  /*4110*/  ISETP.GT.AND P4, PT, R176, R169, PT ;  /* 0x000000a9b000720c */ /* 0x000fe40003f84270 */
[----:B------:R-:W-:Y:S02]  /*4120*/  FSEL R113, R41, -INF , !P3 ;  /* 0xff80000029717808 */ /* 0x000fe40005800000 */
[----:B------:R-:W-:Y:S01]  /*4130*/  ISETP.GE.AND P3, PT, R12, R125, PT ;  /* 0x0000007d0c00720c */ /* 0x000fe20003f66270 */
[----:B------:R-:W-:Y:S01]  /*4140*/  HMMA.16816.F32 R20, R16, R62, R20 ;  /* 0x0000003e1014723c */ /* 0x000fe20000001814 */
[----:B------:R-:W-:Y:S01]  /*4150*/  FSEL R143, R50, -INF , !P1 ;  /* 0xff800000328f7808 */ /* 0x000fe20004800000 */
[C---:B------:R-:W-:Y:S01]  /*4160*/  VIADD R12, R0.reuse, 0x78 ;  /* 0x00000078000c7836 */ /* 0x040fe20000000000 */
[----:B------:R-:W-:Y:S01]  /*4170*/  FSEL R145, R51, -INF , !P0 ;  /* 0xff80000033917808 */ /* 0x000fe20004000000 */
[----:B------:R-:W-:Y:S01]  /*4180*/  VIADD R0, R0, 0x79 ;  /* 0x0000007900007836 */ /* 0x000fe20000000000 */
[----:B------:R-:W-:-:S02]  /*4190*/  FSEL R135, R49, -INF , !P0 ;  /* 0xff80000031877808 */ /* 0x000fc40004000000 */
[-C--:B------:R-:W-:Y:S02]  /*41a0*/  ISETP.GE.AND P2, PT, R56, R125.reuse, PT ;  /* 0x0000007d3800720c */ /* 0x080fe40003f46270 */
[-C--:B------:R-:W-:Y:S02]  /*41b0*/  ISETP.GE.AND P1, PT, R54, R125.reuse, PT ;  /* 0x0000007d3600720c */ /* 0x080fe40003f26270 */
[-C--:B------:R-:W-:Y:S02]  /*41c0*/  ISETP.GE.AND P0, PT, R52, R125.reuse, PT ;  /* 0x0000007d3400720c */ /* 0x080fe40003f06270 */
[----:B------:R-:W-:Y:S02]  /*41d0*/  FSEL R147, R46, -INF , !P6 ;  /* 0xff8000002e937808 */ /* 0x000fe40007000000 */
[----:B------:R-:W-:Y:S02]  /*41e0*/  FSEL R137, R44, -INF , !P6 ;  /* 0xff8000002c897808 */ /* 0x000fe40007000000 */
[----:B------:R-:W-:-:S02]  /*41f0*/  ISETP.GE.AND P6, PT, R48, R125, PT ;  /* 0x0000007d3000720c */ /* 0x000fc40003fc6270 */
        /* <DEDUP_REMOVED lines=36> */
.L_x_9657:
        /* <DEDUP_REMOVED lines=60> */
.L_x_9658:
[----:B------:R-:W-:Y:S05]  /*4800*/  BSYNC.RECONVERGENT B0 ;  /* 0x0000000000007941 */ /* 0x000fea0003800200 */
.L_x_9656:
[CC--:B------:R-:W-:Y:S01]  /*4810*/  ISETP.GE.AND P0, PT, R178.reuse, R175.reuse, PT ;  /* 0x000000afb200720c */ /* 0x0c0fe20003f06270 */
[----:B------:R-:W-:Y:S01]  /*4820*/  BSSY.RECONVERGENT B0, `(.L_x_9659) ;  /* 0x0000040000007945 */ /* 0x000fe20003800200 */
[----:B------:R-:W-:Y:S02]  /*4830*/  ISETP.GE.AND P2, PT, R178, R175, PT ;  /* 0x000000afb200720c */ /* 0x000fe40003f46270 */
[----:B------:R-:W-:-:S05]  /*4840*/  IADD3 R12, P1, PT, R121, R170, RZ ;  /* 0x000000aa790c7210 */ /* 0x000fca0007f3e0ff */
[----:B------:R-:W-:-:S04]  /*4850*/  IMAD.X R13, R6, 0x1, R171, P1 ;  /* 0x00000001060d7824 */ /* 0x000fc800008e06ab */
[----:B------:R-:W-:Y:S01]  /*4860*/  @!P0 IMAD.MOV.U32 R16, RZ, RZ, R12 ;  /* 0x000000ffff108224 */ /* 0x000fe200078e000c */
[CC--:B------:R-:W-:Y:S01]  /*4870*/  @!P0 LEA R18, P3, R164.reuse, R12.reuse, 0x5 ;  /* 0x0000000ca4128211 */ /* 0x0c0fe200078628ff */
[----:B------:R-:W-:Y:S01]  /*4880*/  @!PT LDS RZ, [RZ] ;  /* 0x00000000fffff984 */ /* 0x000fe20000000800 */
[----:B------:R-:W-:Y:S01]  /*4890*/  @!PT LDS RZ, [RZ] ;  /* 0x00000000fffff984 */ /* 0x000fe20000000800 */
[----:B------:R-:W-:Y:S01]  /*48a0*/  @!PT LDS RZ, [RZ] ;  /* 0x00000000fffff984 */ /* 0x000fe20000000800 */
[----:B------:R1:W-:Y:S01]  /*48b0*/  @!P2 LDGSTS.E.BYPASS.LTC128B.128 [R177+0x2000], desc[UR4][R170.64] ;  /* 0x02000000aab1afae */ /* 0x0003e2000b981a04 */
[--C-:B------:R-:W-:Y:S01]  /*48c0*/  @!P0 IMAD.MOV.U32 R17, RZ, RZ, R13.reuse ;  /* 0x000000ffff118224 */ /* 0x100fe200078e000d */
[-C--:B------:R-:W-:Y:S01]  /*48d0*/  @!P0 MOV R14, R12.reuse ;  /* 0x0000000c000e8202 */ /* 0x080fe20000000f00 */
[----:B------:R-:W-:Y:S01]  /*48e0*/  @!P0 IMAD.MOV.U32 R15, RZ, RZ, R13 ;  /* 0x000000ffff0f8224 */ /* 0x000fe200078e000d */
[----:B------:R1:W-:Y:S01]  /*48f0*/  @P2 STS.128 [R177+0x2000], RZ ;  /* 0x002000ffb1002388 */ /* 0x0003e20000000c00 */
[CC--:B------:R-:W-:Y:S01]  /*4900*/  @!P0 LEA R22, P2, R164.reuse, R12.reuse, 0x6 ;  /* 0x0000000ca4168211 */ /* 0x0c0fe200078430ff */
[----:B------:R-:W-:Y:S01]  /*4910*/  @!P0 IMAD R6, R165, 0x60, RZ ;  /* 0x00000060a5068824 */ /* 0x000fe200078e02ff */
[C---:B------:R-:W-:Y:S01]  /*4920*/  @!P0 LEA.HI.X R19, R164.reuse, R13, R165, 0x5, P3 ;  /* 0x0000000da4138211 */ /* 0x040fe200018f2ca5 */
[C---:B------:R-:W-:Y:S01]  /*4930*/  @!P0 IMAD.WIDE.U32 R16, R164.reuse, 0x60, R16 ;  /* 0x00000060a4108825 */ /* 0x040fe200078e0010 */
[----:B------:R1:W-:Y:S01]  /*4940*/  @P0 STS.128 [R177+0x2800], RZ ;  /* 0x002800ffb1000388 */ /* 0x0003e20000000c00 */
[----:B------:R-:W-:-:S02]  /*4950*/  @!P0 LEA R20, P1, R164, R12, 0x7 ;  /* 0x0000000ca4148211 */ /* 0x000fc400078238ff */
[CC--:B------:R-:W-:Y:S01]  /*4960*/  @!P0 LEA.HI.X R23, R164.reuse, R13.reuse, R165, 0x6, P2 ;  /* 0x0000000da4178211 */ /* 0x0c0fe200010f34a5 */
        /* <DEDUP_REMOVED lines=43> */
.L_x_9660:
[----:B------:R-:W-:Y:S05]  /*4c20*/  BSYNC.RECONVERGENT B0 ;  /* 0x0000000000007941 */ /* 0x000fea0003800200 */
.L_x_9659:
[----:B------:R-:W0:Y:S02]  /*4c30*/  LDGDEPBAR ;  /* 0x00000000000079af */ /* 0x000e240000000000 */
.L_x_9655:
[----:B------:R-:W-:Y:S05]  /*4c40*/  BSYNC.RECONVERGENT B1 ;  /* 0x0000000000017941 */ /* 0x000fea0003800200 */
.L_x_9654:
        /* <DEDUP_REMOVED lines=28> */
[----:B-12---:R-:W-:Y:S02]  /*4e10*/  FMNMX3.FTZ R13, R0, R57, R39, !PT ;  /* 0x00000039000d7276 */ /* 0x006fe40007810027 */
        /* <DEDUP_REMOVED lines=17> */
[----:B-1----:R-:W-:Y:S02]  /*4f30*/  FMNMX.FTZ R0, R15, R0, !PT ;  /* 0x000000000f007209 */ /* 0x002fe40007810000 */
[----:B--2---:R-:W-:Y:S02]  /*4f40*/  FMNMX.FTZ R100, R13, R100, !PT ;  /* 0x000000640d647209 */ /* 0x004fe40007810000 */
[----:B------:R-:W-:Y:S01]  /*4f50*/  FSETP.NEU.FTZ.AND P0, PT, R0, -INF , PT ;  /* 0xff8000000000780b */ /* 0x000fe20003f1d000 */
[----:B---3--:R-:W-:-:S02]  /*4f60*/  FMUL.FTZ R6, R33, R0 ;  /* 0x0000000021067220 */ /* 0x008fc40000410000 */
[----:B------:R-:W-:-:S03]  /*4f70*/  FMUL.FTZ R8, R33, R100 ;  /* 0x0000006421087220 */ /* 0x000fc60000410000 */
        /* <DEDUP_REMOVED lines=22> */
[-CC-:B------:R-:W-:Y:S01]  /*50e0*/  FFMA.FTZ R42, R77, R33.reuse, -R8.reuse ;  /* 0x000000214d2a7223 */ /* 0x180fe20000010808 */
[----:B------:R-:W-:Y:S01]  /*50f0*/  MUFU.EX2 R47, R47 ;  /* 0x0000002f002f7308 */ /* 0x000fe20000000800 */
[-CC-:B------:R-:W-:Y:S01]  /*5100*/  FFMA.FTZ R40, R91, R33.reuse, -R8.reuse ;  /* 0x000000215b287223 */ /* 0x180fe20000010808 */
[-C--:B------:R-:W-:Y:S01]  /*5110*/  FFMA.FTZ R7, R89, R33.reuse, -R8 ;  /* 0x0000002159077223 */ /* 0x080fe20000010808 */
[-CC-:B------:R-:W-:Y:S01]  /*5120*/  FFMA.FTZ R5, R79, R33.reuse, -R6.reuse ;  /* 0x000000214f057223 */ /* 0x180fe20000010806 */
[----:B------:R-:W5:Y:S01]  /*5130*/  MUFU.EX2 R44, R44 ;  /* 0x0000002c002c7308 */ /* 0x000f620000000800 */
[----:B------:R-:W3:Y:S01]  /*5140*/  LDSM.16.MT88.4 R20, [R153+0x6800] ;  /* 0x006800009914783b */ /* 0x000ee20000004200 */
[-C--:B------:R-:W-:Y:S01]  /*5150*/  FFMA.FTZ R56, R109, R33.reuse, -R6 ;  /* 0x000000216d387223 */ /* 0x080fe20000010806 */
[----:B------:R-:W-:Y:S01]  /*5160*/  FFMA.FTZ R60, R107, R33, -R8 ;  /* 0x000000216b3c7223 */ /* 0x000fe20000010808 */
[----:B------:R-:W-:Y:S01]  /*5170*/  MUFU.EX2 R51, R51 ;  /* 0x0000003300337308 */ /* 0x000fe20000000800 */
[----:B------:R-:W3:Y:S01]  /*5180*/  LDSM.16.MT88.4 R16, [R152+0x6800] ;  /* 0x006800009810783b */ /* 0x000ee20000004200 */
        /* <DEDUP_REMOVED lines=8> */
[----:B-----5:R-:W-:Y:S01]  /*5210*/  F2FP.F16.F32.PACK_AB R87, R44, R47 ;  /* 0x0000002f2c57723e */ /* 0x020fe200000000ff */
[-CC-:B------:R-:W-:Y:S01]  /*5220*/  FFMA.FTZ R203, R203, R33.reuse, -R6.reuse ;  /* 0x00000021cbcb7223 */ /* 0x180fe20000010806 */
[----:B------:R-:W5:Y:S01]  /*5230*/  MUFU.EX2 R46, R46 ;  /* 0x0000002e002e7308 */ /* 0x000f620000000800 */
[-CC-:B------:R-:W-:Y:S01]  /*5240*/  FFMA.FTZ R125, R191, R33.reuse, -R6.reuse ;  /* 0x00000021bf7d7223 */ /* 0x180fe20000010806 */
[-CC-:B------:R-:W-:Y:S01]  /*5250*/  FFMA.FTZ R62, R193, R33.reuse, -R6.reuse ;  /* 0x00000021c13e7223 */ /* 0x180fe20000010806 */
[-C--:B------:R-:W-:Y:S01]  /*5260*/  FFMA.FTZ R121, R195, R33.reuse, -R6 ;  /* 0x00000021c3797223 */ /* 0x080fe20000010806 */
[----:B------:R-:W-:Y:S01]  /*5270*/  MUFU.EX2 R48, R48 ;  /* 0x0000003000307308 */ /* 0x000fe20000000800 */
[--C-:B------:R-:W-:Y:S01]  /*5280*/  FFMA.FTZ R102, R149, R33, -R8.reuse ;  /* 0x0000002195667223 */ /* 0x100fe20000010808 */
[----:B----4-:R-:W-:Y:S01]  /*5290*/  F2FP.F16.F32.PACK_AB R84, R50, R51 ;  /* 0x000000333254723e */ /* 0x010fe200000000ff */
[-CC-:B------:R-:W-:Y:S01]  /*52a0*/  FFMA.FTZ R123, R185, R33.reuse, -R8.reuse ;  /* 0x00000021b97b7223 */ /* 0x180fe20000010808 */
[----:B------:R-:W-:Y:S01]  /*52b0*/  MUFU.EX2 R9, R9 ;  /* 0x0000000900097308 */ /* 0x000fe20000000800 */
[-C--:B------:R-:W-:Y:S01]  /*52c0*/  FFMA.FTZ R66, R189, R33.reuse, -R8 ;  /* 0x00000021bd427223 */ /* 0x080fe20000010808 */
[-C--:B------:R-:W-:Y:S01]  /*52d0*/  FFMA.FTZ R64, R151, R33.reuse, -R6 ;  /* 0x0000002197407223 */ /* 0x080fe20000010806 */
[-C--:B------:R-:W-:Y:S01]  /*52e0*/  FFMA.FTZ R187, R187, R33.reuse, -R8 ;  /* 0x00000021bbbb7223 */ /* 0x080fe20000010808 */
[----:B------:R-:W-:Y:S01]  /*52f0*/  MUFU.EX2 R38, R38 ;  /* 0x0000002600267308 */ /* 0x000fe20000000800 */
[----:B------:R-:W-:Y:S01]  /*5300*/  FFMA.FTZ R104, R143, R33, -R6 ;  /* 0x000000218f687223 */ /* 0x000fe20000010806 */
[----:B-----5:R-:W-:Y:S01]  /*5310*/  F2FP.F16.F32.PACK_AB R86, R46, R49 ;  /* 0x000000312e56723e */ /* 0x020fe200000000ff */
[-C--:B------:R-:W-:Y:S01]  /*5320*/  FFMA.FTZ R112, R135, R33.reuse, -R8 ;  /* 0x0000002187707223 */ /* 0x080fe20000010808 */
[----:B------:R-:W-:Y:S01]  /*5330*/  MUFU.EX2 R45, R45 ;  /* 0x0000002d002d7308 */ /* 0x000fe20000000800 */
[-CC-:B------:R-:W-:Y:S01]  /*5340*/  FFMA.FTZ R143, R145, R33.reuse, -R6.reuse ;  /* 0x00000021918f7223 */ /* 0x180fe20000010806 */
[-C--:B------:R-:W-:Y:S01]  /*5350*/  FFMA.FTZ R106, R147, R33.reuse, -R6 ;  /* 0x00000021936a7223 */ /* 0x080fe20000010806 */
[-CC-:B------:R-:W-:Y:S01]  /*5360*/  FFMA.FTZ R110, R133, R33.reuse, -R8.reuse ;  /* 0x00000021856e7223 */ /* 0x180fe20000010808 */
[----:B------:R-:W4:Y:S01]  /*5370*/  MUFU.EX2 R42, R42 ;  /* 0x0000002a002a7308 */ /* 0x000f220000000800 */
[C---:B------:R-:W-:Y:S01]  /*5380*/  HMMA.16816.F32 R68, R84.reuse, R72, RZ ;  /* 0x000000485444723c */ /* 0x040fe200000018ff */
[-CC-:B------:R-:W-:Y:S01]  /*5390*/  FFMA.FTZ R135, R137, R33.reuse, -R8.reuse ;  /* 0x0000002189877223 */ /* 0x180fe20000010808 */
[-C--:B------:R-:W-:Y:S01]  /*53a0*/  FFMA.FTZ R108, R139, R33.reuse, -R8 ;  /* 0x000000218b6c7223 */ /* 0x080fe20000010808 */
[----:B------:R-:W-:Y:S01]  /*53b0*/  MUFU.EX2 R40, R40 ;  /* 0x0000002800287308 */ /* 0x000fe20000000800 */
[-C--:B------:R-:W-:Y:S01]  /*53c0*/  FFMA.FTZ R141, R141, R33.reuse, -R6 ;  /* 0x000000218d8d7223 */ /* 0x080fe20000010806 */
[-C--:B------:R-:W-:Y:S01]  /*53d0*/  FFMA.FTZ R114, R113, R33.reuse, -R8 ;  /* 0x0000002171727223 */ /* 0x080fe20000010808 */
[-CC-:B------:R-:W-:Y:S01]  /*53e0*/  FFMA.FTZ R113, R117, R33.reuse, -R6.reuse ;  /* 0x0000002175717223 */ /* 0x180fe20000010806 */
[----:B------:R-:W5:Y:S01]  /*53f0*/  MUFU.EX2 R7, R7 ;  /* 0x0000000700077308 */ /* 0x000f620000000800 */
[C---:B------:R-:W-:Y:S01]  /*5400*/  HMMA.16816.F32 R72, R84.reuse, R74, RZ ;  /* 0x0000004a5448723c */ /* 0x040fe200000018ff */
[-CC-:B------:R-:W-:Y:S01]  /*5410*/  FFMA.FTZ R65, R65, R33.reuse, -R6.reuse ;  /* 0x0000002141417223 */ /* 0x180fe20000010806 */
[-C--:B------:R-:W-:Y:S01]  /*5420*/  FFMA.FTZ R116, R101, R33.reuse, -R6 ;  /* 0x0000002165747223 */ /* 0x080fe20000010806 */
[----:B------:R-:W5:Y:S01]  /*5430*/  MUFU.EX2 R5, R5 ;  /* 0x0000000500057308 */ /* 0x000f620000000800 */
[-CC-:B------:R-:W-:Y:S01]  /*5440*/  FFMA.FTZ R118, R61, R33.reuse, -R8.reuse ;  /* 0x000000213d767223 */ /* 0x180fe20000010808 */
        /* <DEDUP_REMOVED lines=8> */
[----:B------:R-:W-:Y:S01]  /*54d0*/  FADD.FTZ R52, R53, R52 ;  /* 0x0000003435347221 */ /* 0x000fe20000010000 */
[----:B------:R-:W-:Y:S01]  /*54e0*/  FADD.FTZ R50, R51, R50 ;  /* 0x0000003233327221 */ /* 0x000fe20000010000 */
[----:B------:R-:W-:Y:S01]  /*54f0*/  MUFU.EX2 R105, R203 ;  /* 0x000000cb00697308 */ /* 0x000fe20000000800 */
[C---:B--2---:R-:W-:Y:S01]  /*5500*/  HMMA.16816.F32 R76, R84.reuse, R80, RZ ;  /* 0x00000050544c723c */ /* 0x044fe200000018ff */
[----:B------:R-:W-:Y:S01]  /*5510*/  FADD.FTZ R47, R47, R52 ;  /* 0x000000342f2f7221 */ /* 0x000fe20000010000 */
[----:B------:R-:W-:Y:S01]  /*5520*/  FADD.FTZ R49, R49, R50 ;  /* 0x0000003231317221 */ /* 0x000fe20000010000 */
[----:B------:R-:W-:Y:S01]  /*5530*/  MUFU.EX2 R109, R109 ;  /* 0x0000006d006d7308 */ /* 0x000fe20000000800 */
[-CC-:B------:R-:W-:Y:S01]  /*5540*/  FFMA.FTZ R37, R37, R33.reuse, -R6.reuse ;  /* 0x0000002125257223 */ /* 0x180fe20000010806 */
[----:B------:R-:W-:Y:S01]  /*5550*/  FADD.FTZ R47, R44, R47 ;  /* 0x0000002f2c2f7221 */ /* 0x000fe20000010000 */
[----:B------:R-:W-:Y:S01]  /*5560*/  FADD.FTZ R46, R46, R49 ;  /* 0x000000312e2e7221 */ /* 0x000fe20000010000 */
[----:B------:R-:W1:Y:S01]  /*5570*/  MUFU.EX2 R60, R60 ;  /* 0x0000003c003c7308 */ /* 0x000e620000000800 */
[C---:B------:R-:W-:Y:S01]  /*5580*/  HMMA.16816.F32 R92, R84.reuse, R94, RZ ;  /* 0x0000005e545c723c */ /* 0x040fe200000018ff */
[-CC-:B------:R-:W-:Y:S01]  /*5590*/  FFMA.FTZ R44, R43, R33.reuse, -R6.reuse ;  /* 0x000000212b2c7223 */ /* 0x180fe20000010806 */
[-C--:B------:R-:W-:Y:S01]  /*55a0*/  FFMA.FTZ R43, R41, R33.reuse, -R6 ;  /* 0x00000021292b7223 */ /* 0x080fe20000010806 */
[----:B------:R-:W-:Y:S01]  /*55b0*/  MUFU.EX2 R107, R107 ;  /* 0x0000006b006b7308 */ /* 0x000fe20000000800 */
[-CC-:B------:R-:W-:Y:S01]  /*55c0*/  FFMA.FTZ R186, R34, R33.reuse, -R8.reuse ;  /* 0x0000002122ba7223 */ /* 0x180fe20000010808 */
[-CC-:B------:R-:W-:Y:S01]  /*55d0*/  FFMA.FTZ R39, R39, R33.reuse, -R8.reuse ;  /* 0x0000002127277223 */ /* 0x180fe20000010808 */
[----:B------:R-:W-:Y:S01]  /*55e0*/  FFMA.FTZ R36, R36, R33, -R8 ;  /* 0x0000002124247223 */ /* 0x000fe20000010808 */
[----:B------:R-:W2:Y:S01]  /*55f0*/  MUFU.EX2 R54, R54 ;  /* 0x0000003600367308 */ /* 0x000ea20000000800 */
[----:B------:R-:W-:Y:S01]  /*5600*/  HMMA.16816.F32 R80, R84, R82, RZ ;  /* 0x000000525450723c */ /* 0x000fe200000018ff */
[----:B------:R-:W-:-:S02]  /*5610*/  ISETP.GE.AND P0, PT, R4, R169, PT ;  /* 0x000000a90400720c */ /* 0x000fc40003f06270 */
[----:B------:R-:W2:Y:S04]  /*5620*/  MUFU.EX2 R58, R58 ;  /* 0x0000003a003a7308 */ /* 0x000ea80000000800 */
[----:B------:R-:W-:Y:S01]  /*5630*/  MUFU.EX2 R125, R125 ;  /* 0x0000007d007d7308 */ /* 0x000fe20000000800 */
[----:B---3--:R-:W-:Y:S01]  /*5640*/  HMMA.16816.F32 R88, R84, R12, RZ ;  /* 0x0000000c5458723c */ /* 0x008fe200000018ff */
[----:B----4-:R-:W-:Y:S01]  /*5650*/  F2FP.F16.F32.PACK_AB R12, R42, R45 ;  /* 0x0000002d2a0c723e */ /* 0x010fe200000000ff */
[----:B------:R-:W-:Y:S01]  /*5660*/  FADD.FTZ R45, R45, R46 ;  /* 0x0000002e2d2d7221 */ /* 0x000fe20000010000 */
[----:B------:R-:W-:Y:S01]  /*5670*/  F2FP.F16.F32.PACK_AB R13, R9, R48 ;  /* 0x00000030090d723e */ /* 0x000fe200000000ff */
[----:B------:R-:W-:Y:S01]  /*5680*/  MUFU.EX2 R62, R62 ;  /* 0x0000003e003e7308 */ /* 0x000fe20000000800 */
[----:B------:R-:W-:Y:S01]  /*5690*/  FADD.FTZ R48, R48, R47 ;  /* 0x0000002f30307221 */ /* 0x000fe20000010000 */
[----:B------:R-:W-:-:S02]  /*56a0*/  FADD.FTZ R41, R42, R45 ;  /* 0x0000002d2a297221 */ /* 0x000fc40000010000 */
[----:B------:R-:W-:Y:S01]  /*56b0*/  HMMA.16816.F32 R84, R84, R14, RZ ;  /* 0x0000000e5454723c */ /* 0x000fe200000018ff */
[----:B-----5:R-:W-:Y:S01]  /*56c0*/  F2FP.F16.F32.PACK_AB R14, R7, R40 ;  /* 0x00000028070e723e */ /* 0x020fe200000000ff */
[----:B------:R-:W-:Y:S01]  /*56d0*/  MUFU.EX2 R121, R121 ;  /* 0x0000007900797308 */ /* 0x000fe20000000800 */
[----:B------:R-:W-:Y:S01]  /*56e0*/  F2FP.F16.F32.PACK_AB R15, R5, R38 ;  /* 0x00000026050f723e */ /* 0x000fe200000000ff */
[----:B------:R-:W-:Y:S01]  /*56f0*/  FADD.FTZ R40, R40, R41 ;  /* 0x0000002928287221 */ /* 0x000fe20000010000 */
[-C--:B------:R-:W-:Y:S01]  /*5700*/  FFMA.FTZ R41, R35, R33.reuse, -R8 ;  /* 0x0000002123297223 */ /* 0x080fe20000010808 */
[----:B------:R-:W-:Y:S02]  /*5710*/  MUFU.EX2 R149, R187 ;  /* 0x000000bb00957308 */ /* 0x000fe40000000800 */
[----:B------:R-:W-:Y:S02]  /*5720*/  FADD.FTZ R40, R7, R40 ;  /* 0x0000002807287221 */ /* 0x000fe40000010000 */
[C---:B------:R-:W-:Y:S01]  /*5730*/  HMMA.16816.F32 R68, R12.reuse, R24, R68 ;  /* 0x000000180c44723c */ /* 0x040fe20000001844 */
[----:B------:R-:W3:Y:S04]  /*5740*/  MUFU.EX2 R102, R102 ;  /* 0x0000006600667308 */ /* 0x000ee80000000800 */
        /* <DEDUP_REMOVED lines=14> */
[----:B------:R1:W5:Y:S02]  /*5830*/  MUFU.EX2 R137, R112 ;  /* 0x0000007000897308 */ /* 0x0003640000000800 */
[C---:B------:R-:W-:Y:S01]  /*5840*/  HMMA.16816.F32 R80, R12.reuse, R22, R80 ;  /* 0x000000160c50723c */ /* 0x040fe20000001850 */
[----:B------:R-:W5:Y:S01]  /*5850*/  LDSM.16.MT88.4 R20, [R153+0x7000] ;  /* 0x007000009914783b */ /* 0x000f620000004200 */
[----:B------:R-:W-:Y:S04]  /*5860*/  MUFU.EX2 R135, R135 ;  /* 0x0000008700877308 */ /* 0x000fe80000000800 */
[----:B------:R-:W5:Y:S02]  /*5870*/  MUFU.EX2 R108, R108 ;  /* 0x0000006c006c7308 */ /* 0x000f640000000800 */
[----:B------:R-:W-:Y:S02]  /*5880*/  HMMA.16816.F32 R88, R12, R16, R88 ;  /* 0x000000100c58723c */ /* 0x000fe40000001858 */
[----:B------:R-:W-:Y:S01]  /*5890*/  MUFU.EX2 R114, R114 ;  /* 0x0000007200727308 */ /* 0x000fe20000000800 */
[----:B-1----:R-:W-:-:S03]  /*58a0*/  FFMA.FTZ R112, R115, R33, -R8 ;  /* 0x0000002173707223 */ /* 0x002fc60000010808 */
[----:B------:R-:W-:Y:S02]  /*58b0*/  MUFU.EX2 R113, R113 ;  /* 0x0000007100717308 */ /* 0x000fe40000000800 */
[----:B------:R-:W-:Y:S01]  /*58c0*/  HMMA.16816.F32 R84, R12, R18, R84 ;  /* 0x000000120c54723c */ /* 0x000fe20000001854 */
[----:B------:R-:W1:Y:S01]  /*58d0*/  LDSM.16.MT88.4 R16, [R152+0x7000] ;  /* 0x007000009810783b */ /* 0x000e620000004200 */
[----:B------:R-:W-:Y:S01]  /*58e0*/  F2FP.F16.F32.PACK_AB R12, R60, R109 ;  /* 0x0000006d3c0c723e */ /* 0x000fe200000000ff */
[----:B------:R-:W-:Y:S01]  /*58f0*/  MUFU.EX2 R112, R112 ;  /* 0x0000007000707308 */ /* 0x000fe20000000800 */
[----:B------:R-:W-:Y:S01]  /*5900*/  F2FP.F16.F32.PACK_AB R13, R56, R103 ;  /* 0x00000067380d723e */ /* 0x000fe200000000ff */
[----:B------:R-:W-:Y:S01]  /*5910*/  FADD.FTZ R109, R109, R40 ;  /* 0x000000286d6d7221 */ /* 0x000fe20000010000 */
[----:B--2---:R-:W-:Y:S01]  /*5920*/  F2FP.F16.F32.PACK_AB R14, R54, R107 ;  /* 0x0000006b360e723e */ /* 0x004fe200000000ff */
[----:B------:R-:W-:Y:S01]  /*5930*/  MUFU.EX2 R65, R65 ;  /* 0x0000004100417308 */ /* 0x000fe20000000800 */
[----:B------:R-:W-:Y:S01]  /*5940*/  F2FP.F16.F32.PACK_AB R15, R58, R105 ;  /* 0x000000693a0f723e */ /* 0x000fe200000000ff */
[----:B------:R-:W-:-:S02]  /*5950*/  FADD.FTZ R60, R60, R109 ;  /* 0x0000006d3c3c7221 */ /* 0x000fc40000010000 */
[----:B------:R-:W-:Y:S02]  /*5960*/  MUFU.EX2 R116, R116 ;  /* 0x0000007400747308 */ /* 0x000fe40000000800 */
[----:B------:R-:W-:Y:S02]  /*5970*/  FADD.FTZ R107, R107, R60 ;  /* 0x0000003c6b6b7221 */ /* 0x000fe40000010000 */
[----:B----4-:R-:W-:Y:S01]  /*5980*/  HMMA.16816.F32 R68, R12, R24, R68 ;  /* 0x000000180c44723c */ /* 0x010fe20000001844 */
[----:B------:R-:W-:Y:S01]  /*5990*/  MUFU.EX2 R63, R67 ;  /* 0x00000043003f7308 */ /* 0x000fe20000000800 */
[----:B------:R-:W-:-:S03]  /*59a0*/  FADD.FTZ R54, R54, R107 ;  /* 0x0000006b36367221 */ /* 0x000fc60000010000 */
[----:B------:R-:W-:Y:S03]  /*59b0*/  MUFU.EX2 R61, R101 ;  /* 0x00000065003d7308 */ /* 0x000fe60000000800 */
[C---:B------:R-:W-:Y:S01]  /*59c0*/  HMMA.16816.F32 R72, R12.reuse, R26, R72 ;  /* 0x0000001a0c48723c */ /* 0x040fe20000001848 */
[----:B------:R-:W2:Y:S01]  /*59d0*/  LDSM.16.MT88.4 R24, [R154+0x7800] ;  /* 0x007800009a18783b */ /* 0x000ea20000004200 */
[----:B------:R-:W-:Y:S04]  /*59e0*/  MUFU.EX2 R118, R118 ;  /* 0x0000007600767308 */ /* 0x000fe80000000800 */
[----:B------:R-:W-:Y:S02]  /*59f0*/  MUFU.EX2 R57, R59 ;  /* 0x0000003b00397308 */ /* 0x000fe40000000800 */
[C---:B---3--:R-:W-:Y:S02]  /*5a00*/  HMMA.16816.F32 R96, R12.reuse, R28, R96 ;  /* 0x0000001c0c60723c */ /* 0x048fe40000001860 */
[----:B------:R-:W-:Y:S04]  /*5a10*/  MUFU.EX2 R122, R122 ;  /* 0x0000007a007a7308 */ /* 0x000fe80000000800 */
[----:B------:R-:W-:Y:S02]  /*5a20*/  MUFU.EX2 R120, R120 ;  /* 0x0000007800787308 */ /* 0x000fe40000000800 */
[C---:B------:R-:W-:Y:S01]  /*5a30*/  HMMA.16816.F32 R92, R12.reuse, R30, R92 ;  /* 0x0000001e0c5c723c */ /* 0x040fe2000000185c */
[----:B------:R-:W3:Y:S01]  /*5a40*/  LDSM.16.MT88.4 R28, [R158+0x7800] ;  /* 0x007800009e1c783b */ /* 0x000ee20000004200 */
[----:B------:R-:W-:Y:S04]  /*5a50*/  MUFU.EX2 R42, R43 ;  /* 0x0000002b002a7308 */ /* 0x000fe80000000800 */
[----:B------:R-:W-:Y:S02]  /*5a60*/  MUFU.EX2 R37, R37 ;  /* 0x0000002500257308 */ /* 0x000fe40000000800 */
[C---:B-----5:R-:W-:Y:S02]  /*5a70*/  HMMA.16816.F32 R76, R12.reuse, R20, R76 ;  /* 0x000000140c4c723c */ /* 0x060fe4000000184c */
[----:B------:R-:W-:Y:S04]  /*5a80*/  MUFU.EX2 R35, R39 ;  /* 0x0000002700237308 */ /* 0x000fe80000000800 */
[----:B------:R-:W-:Y:S02]  /*5a90*/  MUFU.EX2 R186, R186 ;  /* 0x000000ba00ba7308 */ /* 0x000fe40000000800 */
[C---:B------:R-:W-:Y:S01]  /*5aa0*/  HMMA.16816.F32 R80, R12.reuse, R22, R80 ;  /* 0x000000160c50723c */ /* 0x040fe20000001850 */
[----:B------:R-:W4:Y:S07]  /*5ab0*/  LDSM.16.MT88.4 R20, [R153+0x7800] ;  /* 0x007800009914783b */ /* 0x000f2e0000004200 */
[C---:B-1----:R-:W-:Y:S08]  /*5ac0*/  HMMA.16816.F32 R88, R12.reuse, R16, R88 ;  /* 0x000000100c58723c */ /* 0x042ff00000001858 */
[----:B------:R-:W-:Y:S01]  /*5ad0*/  HMMA.16816.F32 R84, R12, R18, R84 ;  /* 0x000000120c54723c */ /* 0x000fe20000001854 */
[----:B------:R-:W1:Y:S01]  /*5ae0*/  LDSM.16.MT88.4 R16, [R152+0x7800] ;  /* 0x007800009810783b */ /* 0x000e620000004200 */
[----:B------:R-:W-:Y:S01]  /*5af0*/  F2FP.F16.F32.PACK_AB R12, R102, R149 ;  /* 0x00000095660c723e */ /* 0x000fe200000000ff */
[----:B------:R-:W-:Y:S01]  /*5b00*/  FADD.FTZ R149, R149, R54 ;  /* 0x0000003695957221 */ /* 0x000fe20000010000 */
[----:B------:R-:W-:-:S02]  /*5b10*/  F2FP.F16.F32.PACK_AB R13, R62, R125 ;  /* 0x0000007d3e0d723e */ /* 0x000fc400000000ff */
[----:B------:R-:W-:Y:S01]  /*5b20*/  F2FP.F16.F32.PACK_AB R14, R66, R123 ;  /* 0x0000007b420e723e */ /* 0x000fe200000000ff */
[----:B------:R-:W-:Y:S01]  /*5b30*/  FADD.FTZ R102, R102, R149 ;  /* 0x0000009566667221 */ /* 0x000fe20000010000 */
[----:B------:R-:W-:-:S07]  /*5b40*/  F2FP.F16.F32.PACK_AB R15, R64, R121 ;  /* 0x00000079400f723e */ /* 0x000fce00000000ff */
        /* <DEDUP_REMOVED lines=20> */
[-C--:B------:R-:W-:Y:S01]  /*5c90*/  FFMA.FTZ R31, R111, R33.reuse, -R8 ;  /* 0x000000216f1f7223 */ /* 0x080fe20000010808 */
[-C--:B------:R-:W-:Y:S01]  /*5ca0*/  FFMA.FTZ R30, R127, R33.reuse, -R6 ;  /* 0x000000217f1e7223 */ /* 0x080fe20000010806 */
[----:B------:R-:W-:-:S02]  /*5cb0*/  FFMA.FTZ R111, R119, R33, -R8 ;  /* 0x00000021776f7223 */ /* 0x000fc40000010808 */
[----:B------:R-:W-:Y:S03]  /*5cc0*/  MUFU.EX2 R8, R41 ;  /* 0x0000002900087308 */ /* 0x000fe60000000800 */
[C---:B------:R-:W-:Y:S01]  /*5cd0*/  HMMA.16816.F32 R96, R12.reuse, R28, R96 ;  /* 0x0000001c0c60723c */ /* 0x040fe20000001860 */
[-CC-:B------:R-:W-:Y:S01]  /*5ce0*/  FFMA.FTZ R29, R129, R33.reuse, -R6.reuse ;  /* 0x00000021811d7223 */ /* 0x180fe20000010806 */
[-CC-:B------:R-:W-:Y:S01]  /*5cf0*/  FFMA.FTZ R28, R131, R33.reuse, -R6.reuse ;  /* 0x00000021831c7223 */ /* 0x180fe20000010806 */
[----:B------:R-:W-:Y:S01]  /*5d00*/  MUFU.EX2 R30, R30 ;  /* 0x0000001e001e7308 */ /* 0x000fe20000000800 */
[----:B------:R-:W-:Y:S01]  /*5d10*/  FFMA.FTZ R6, R32, R33, -R6 ;  /* 0x0000002120067223 */ /* 0x000fe20000010806 */
[----:B------:R-:W-:Y:S02]  /*5d20*/  FADD.FTZ R33, R123, R102 ;  /* 0x000000667b217221 */ /* 0x000fe40000010000 */
[----:B------:R-:W-:Y:S01]  /*5d30*/  MUFU.EX2 R29, R29 ;  /* 0x0000001d001d7308 */ /* 0x000fe20000000800 */
[----:B----4-:R-:W-:Y:S01]  /*5d40*/  HMMA.16816.F32 R76, R12, R20, R76 ;  /* 0x000000140c4c723c */ /* 0x010fe2000000184c */
[----:B------:R-:W-:-:S02]  /*5d50*/  FADD.FTZ R33, R66, R33 ;  /* 0x0000002142217221 */ /* 0x000fc40000010000 */
[----:B------:R-:W-:Y:S02]  /*5d60*/  MUFU.EX2 R28, R28 ;  /* 0x0000001c001c7308 */ /* 0x000fe40000000800 */
[----:B------:R-:W-:Y:S02]  /*5d70*/  FADD.FTZ R32, R110, R33 ;  /* 0x000000216e207221 */ /* 0x000fe40000010000 */
[----:B------:R-:W3:Y:S01]  /*5d80*/  MUFU.EX2 R31, R31 ;  /* 0x0000001f001f7308 */ /* 0x000ee20000000800 */
[C---:B------:R-:W-:Y:S01]  /*5d90*/  HMMA.16816.F32 R80, R12.reuse, R22, R80 ;  /* 0x000000160c50723c */ /* 0x040fe20000001850 */
[----:B------:R-:W4:Y:S01]  /*5da0*/  LDSM.16.MT88.4 R20, [R154+0x8800] ;  /* 0x008800009a14783b */ /* 0x000f220000004200 */
[----:B------:R-:W-:Y:S01]  /*5db0*/  FADD.FTZ R32, R137, R32 ;  /* 0x0000002089207221 */ /* 0x000fe20000010000 */
[----:B------:R-:W5:Y:S03]  /*5dc0*/  MUFU.EX2 R111, R111 ;  /* 0x0000006f006f7308 */ /* 0x000f660000000800 */
[----:B------:R-:W-:Y:S01]  /*5dd0*/  FADD.FTZ R135, R135, R32 ;  /* 0x0000002087877221 */ /* 0x000fe20000010000 */
[----:B------:R-:W-:Y:S01]  /*5de0*/  MUFU.EX2 R6, R6 ;  /* 0x0000000600067308 */ /* 0x000fe20000000800 */
[----:B-1----:R-:W-:Y:S02]  /*5df0*/  HMMA.16816.F32 R88, R12, R16, R88 ;  /* 0x000000100c58723c */ /* 0x002fe40000001858 */
[----:B------:R-:W-:-:S06]  /*5e00*/  FADD.FTZ R108, R108, R135 ;  /* 0x000000876c6c7221 */ /* 0x000fcc0000010000 */
[----:B------:R-:W-:Y:S01]  /*5e10*/  HMMA.16816.F32 R84, R12, R18, R84 ;  /* 0x000000120c54723c */ /* 0x000fe20000001854 */
[----:B------:R-:W1:Y:S01]  /*5e20*/  LDSM.16.MT88.4 R16, [R153+0x8800] ;  /* 0x008800009910783b */ /* 0x000e620000004200 */
[----:B---3--:R-:W-:Y:S01]  /*5e30*/  F2FP.F16.F32.PACK_AB R12, R114, R31 ;  /* 0x0000001f720c723e */ /* 0x008fe200000000ff */
[----:B------:R-:W-:Y:S01]  /*5e40*/  FADD.FTZ R31, R31, R108 ;  /* 0x0000006c1f1f7221 */ /* 0x000fe20000010000 */
[----:B------:R-:W-:Y:S02]  /*5e50*/  F2FP.F16.F32.PACK_AB R13, R30, R29 ;  /* 0x0000001d1e0d723e */ /* 0x000fe400000000ff */
[----:B-----5:R-:W-:Y:S01]  /*5e60*/  F2FP.F16.F32.PACK_AB R14, R112, R111 ;  /* 0x0000006f700e723e */ /* 0x020fe200000000ff */
[----:B------:R-:W-:Y:S01]  /*5e70*/  FADD.FTZ R114, R114, R31 ;  /* 0x0000001f72727221 */ /* 0x000fe20000010000 */
[----:B------:R-:W-:-:S03]  /*5e80*/  F2FP.F16.F32.PACK_AB R15, R113, R28 ;  /* 0x0000001c710f723e */ /* 0x000fc600000000ff */
[----:B------:R-:W-:-:S04]  /*5e90*/  FADD.FTZ R111, R111, R114 ;  /* 0x000000726f6f7221 */ /* 0x000fc80000010000 */
[----:B--2---:R-:W-:Y:S01]  /*5ea0*/  HMMA.16816.F32 R96, R12, R24, R96 ;  /* 0x000000180c60723c */ /* 0x004fe20000001860 */
[----:B------:R-:W-:-:S07]  /*5eb0*/  FADD.FTZ R112, R112, R111 ;  /* 0x0000006f70707221 */ /* 0x000fce0000010000 */
[C---:B------:R-:W-:Y:S01]  /*5ec0*/  HMMA.16816.F32 R92, R12.reuse, R26, R92 ;  /* 0x0000001a0c5c723c */ /* 0x040fe2000000185c */
[----:B------:R-:W2:Y:S07]  /*5ed0*/  LDSM.16.MT88.4 R24, [R152+0x8800] ;  /* 0x008800009818783b */ /* 0x000eae0000004200 */
        /* <DEDUP_REMOVED lines=16> */
[----:B---3--:R-:W-:Y:S01]  /*5fe0*/  HMMA.16816.F32 R96, R12, R20, R96 ;  /* 0x000000140c60723c */ /* 0x008fe20000001860 */
[----:B------:R-:W-:-:S07]  /*5ff0*/  FADD.FTZ R122, R122, R57 ;  /* 0x000000397a7a7221 */ /* 0x000fce0000010000 */
[C---:B------:R-:W-:Y:S01]  /*6000*/  HMMA.16816.F32 R92, R12.reuse, R22, R92 ;  /* 0x000000160c5c723c */ /* 0x040fe2000000185c */
[----:B------:R-:W3:Y:S07]  /*6010*/  LDSM.16.MT88.4 R20, [R152+0x9000] ;  /* 0x009000009814783b */ /* 0x000eee0000004200 */
[----:B-1----:R-:W-:Y:S01]  /*6020*/  HMMA.16816.F32 R68, R12, R16, R68 ;  /* 0x000000100c44723c */ /* 0x002fe20000001844 */
[----:B------:R-:W-:Y:S02]  /*6030*/  FADD.FTZ R17, R9, R48 ;  /* 0x0000003009117221 */ /* 0x000fe40000010000 */
[----:B------:R-:W1:Y:S02]  /*6040*/  MUFU.EX2 R9, R44 ;  /* 0x0000002c00097308 */ /* 0x000e640000000800 */
[----:B------:R-:W-:-:S03]  /*6050*/  FADD.FTZ R38, R38, R17 ;  /* 0x0000001126267221 */ /* 0x000fc60000010000 */
[----:B------:R-:W-:Y:S01]  /*6060*/  HMMA.16816.F32 R72, R12, R18, R72 ;  /* 0x000000120c48723c */ /* 0x000fe20000001848 */
[----:B------:R-:W-:Y:S01]  /*6070*/  FADD.FTZ R38, R5, R38 ;  /* 0x0000002605267221 */ /* 0x000fe20000010000 */
[----:B------:R-:W4:Y:S01]  /*6080*/  LDSM.16.MT88.4 R16, [R158+0x9800] ;  /* 0x009800009e10783b */ /* 0x000f220000004200 */
[----:B------:R-:W5:Y:S02]  /*6090*/  MUFU.EX2 R5, R36 ;  /* 0x0000002400057308 */ /* 0x000f640000000800 */
[----:B------:R-:W-:-:S03]  /*60a0*/  FADD.FTZ R103, R103, R38 ;  /* 0x0000002667677221 */ /* 0x000fc60000010000 */
[----:B--2---:R-:W-:Y:S01]  /*60b0*/  HMMA.16816.F32 R76, R12, R24, R76 ;  /* 0x000000180c4c723c */ /* 0x004fe2000000184c */
[----:B------:R-:W-:-:S04]  /*60c0*/  FADD.FTZ R56, R56, R103 ;  /* 0x0000006738387221 */ /* 0x000fc80000010000 */
[----:B------:R-:W-:-:S03]  /*60d0*/  FADD.FTZ R105, R105, R56 ;  /* 0x0000003869697221 */ /* 0x000fc60000010000 */
[----:B------:R-:W-:Y:S01]  /*60e0*/  HMMA.16816.F32 R80, R12, R26, R80 ;  /* 0x0000001a0c50723c */ /* 0x000fe20000001850 */
[----:B------:R-:W2:Y:S01]  /*60f0*/  LDSM.16.MT88.4 R24, [R154+0x9800] ;  /* 0x009800009a18783b */ /* 0x000ea20000004200 */
[----:B------:R-:W-:-:S04]  /*6100*/  FADD.FTZ R58, R58, R105 ;  /* 0x000000693a3a7221 */ /* 0x000fc80000010000 */
[----:B------:R-:W-:Y:S02]  /*6110*/  FADD.FTZ R125, R125, R58 ;  /* 0x0000003a7d7d7221 */ /* 0x000fe40000010000 */
[----:B---3--:R-:W-:Y:S02]  /*6120*/  HMMA.16816.F32 R88, R12, R20, R88 ;  /* 0x000000140c58723c */ /* 0x008fe40000001858 */
[----:B------:R-:W-:-:S04]  /*6130*/  FADD.FTZ R62, R62, R125 ;  /* 0x0000007d3e3e7221 */ /* 0x000fc80000010000 */
[----:B------:R-:W-:Y:S02]  /*6140*/  FADD.FTZ R7, R121, R62 ;  /* 0x0000003e79077221 */ /* 0x000fe40000010000 */
[----:B------:R-:W-:Y:S01]  /*6150*/  HMMA.16816.F32 R84, R12, R22, R84 ;  /* 0x000000160c54723c */ /* 0x000fe20000001854 */
[----:B------:R-:W3:Y:S01]  /*6160*/  LDSM.16.MT88.4 R20, [R153+0x9800] ;  /* 0x009800009914783b */ /* 0x000ee20000004200 */
[----:B------:R-:W-:Y:S01]  /*6170*/  FADD.FTZ R7, R64, R7 ;  /* 0x0000000740077221 */ /* 0x000fe20000010000 */
[----:B------:R-:W-:Y:S01]  /*6180*/  F2FP.F16.F32.PACK_AB R12, R8, R35 ;  /* 0x00000023080c723e */ /* 0x000fe200000000ff */
[----:B------:R-:W-:Y:S01]  /*6190*/  FADD.FTZ R35, R35, R122 ;  /* 0x0000007a23237221 */ /* 0x000fe20000010000 */
[----:B-1----:R-:W-:Y:S01]  /*61a0*/  F2FP.F16.F32.PACK_AB R13, R42, R9 ;  /* 0x000000092a0d723e */ /* 0x002fe200000000ff */
[----:B------:R-:W-:Y:S01]  /*61b0*/  FADD.FTZ R104, R104, R7 ;  /* 0x0000000768687221 */ /* 0x000fe20000010000 */
[----:B-----5:R-:W-:Y:S01]  /*61c0*/  F2FP.F16.F32.PACK_AB R14, R186, R5 ;  /* 0x00000005ba0e723e */ /* 0x020fe200000000ff */
[----:B------:R-:W-:Y:S01]  /*61d0*/  FADD.FTZ R8, R8, R35 ;  /* 0x0000002308087221 */ /* 0x000fe20000010000 */
[----:B------:R-:W-:Y:S01]  /*61e0*/  F2FP.F16.F32.PACK_AB R15, R6, R37 ;  /* 0x00000025060f723e */ /* 0x000fe200000000ff */
[----:B------:R-:W-:-:S02]  /*61f0*/  FADD.FTZ R143, R143, R104 ;  /* 0x000000688f8f7221 */ /* 0x000fc40000010000 */
[----:B------:R-:W-:-:S04]  /*6200*/  FADD.FTZ R5, R5, R8 ;  /* 0x0000000805057221 */ /* 0x000fc80000010000 */
[----:B----4-:R-:W-:Y:S01]  /*6210*/  HMMA.16816.F32 R96, R12, R16, R96 ;  /* 0x000000100c60723c */ /* 0x010fe20000001860 */
[----:B------:R-:W-:-:S07]  /*6220*/  FADD.FTZ R186, R186, R5 ;  /* 0x00000005baba7221 */ /* 0x000fce0000010000 */
[----:B--2---:R-:W-:Y:S01]  /*6230*/  HMMA.16816.F32 R68, R12, R24, R68 ;  /* 0x000000180c44723c */ /* 0x004fe20000001844 */
[----:B------:R-:W-:-:S04]  /*6240*/  FADD.FTZ R24, R106, R143 ;  /* 0x0000008f6a187221 */ /* 0x000fc80000010000 */
[----:B------:R-:W-:-:S03]  /*6250*/  FADD.FTZ R24, R133, R24 ;  /* 0x0000001885187221 */ /* 0x000fc60000010000 */
[----:B------:R-:W-:Y:S01]  /*6260*/  HMMA.16816.F32 R92, R12, R18, R92 ;  /* 0x000000120c5c723c */ /* 0x000fe2000000185c */
[----:B------:R-:W-:Y:S01]  /*6270*/  FADD.FTZ R7, R29, R24 ;  /* 0x000000181d077221 */ /* 0x000fe20000010000 */
[----:B------:R-:W1:Y:S03]  /*6280*/  LDSM.16.MT88.4 R16, [R152+0x9800] ;  /* 0x009800009810783b */ /* 0x000e660000004200 */
[----:B------:R-:W-:-:S03]  /*6290*/  FADD.FTZ R7, R30, R7 ;  /* 0x000000071e077221 */ /* 0x000fc60000010000 */
[C---:B------:R-:W-:Y:S08]  /*62a0*/  HMMA.16816.F32 R72, R12.reuse, R26, R72 ;  /* 0x0000001a0c48723c */ /* 0x040ff00000001848 */
[----:B---3--:R-:W-:Y:S01]  /*62b0*/  HMMA.16816.F32 R76, R12, R20, R76 ;  /* 0x000000140c4c723c */ /* 0x008fe2000000184c */
[----:B------:R-:W-:-:S04]  /*62c0*/  FADD.FTZ R20, R28, R7 ;  /* 0x000000071c147221 */ /* 0x000fc80000010000 */
[----:B------:R-:W-:-:S03]  /*62d0*/  FADD.FTZ R20, R113, R20 ;  /* 0x0000001471147221 */ /* 0x000fc60000010000 */
[----:B------:R-:W-:Y:S01]  /*62e0*/  HMMA.16816.F32 R80, R12, R22, R80 ;  /* 0x000000160c50723c */ /* 0x000fe20000001850 */
[----:B------:R-:W-:-:S04]  /*62f0*/  FADD.FTZ R65, R65, R20 ;  /* 0x0000001441417221 */ /* 0x000fc80000010000 */
[----:B------:R-:W-:-:S04]  /*6300*/  FADD.FTZ R116, R116, R65 ;  /* 0x0000004174747221 */ /* 0x000fc80000010000 */
[----:B------:R-:W-:-:S04]  /*6310*/  FADD.FTZ R63, R63, R116 ;  /* 0x000000743f3f7221 */ /* 0x000fc80000010000 */
[----:B------:R-:W-:-:S04]  /*6320*/  FADD.FTZ R120, R120, R63 ;  /* 0x0000003f78787221 */ /* 0x000fc80000010000 */
[----:B------:R-:W-:Y:S01]  /*6330*/  FADD.FTZ R9, R9, R120 ;  /* 0x0000007809097221 */ /* 0x000fe20000010000 */
[----:B-1----:R-:W-:Y:S03]  /*6340*/  HMMA.16816.F32 R88, R12, R16, R88 ;  /* 0x000000100c58723c */ /* 0x002fe60000001858 */
[----:B------:R-:W-:-:S04]  /*6350*/  FADD.FTZ R42, R42, R9 ;  /* 0x000000092a2a7221 */ /* 0x000fc80000010000 */
[----:B------:R-:W-:Y:S01]  /*6360*/  FADD.FTZ R37, R37, R42 ;  /* 0x0000002a25257221 */ /* 0x000fe20000010000 */
[----:B------:R-:W-:Y:S03]  /*6370*/  HMMA.16816.F32 R84, R12, R18, R84 ;  /* 0x000000120c54723c */ /* 0x000fe60000001854 */
[----:B------:R-:W-:Y:S01]  /*6380*/  FADD.FTZ R185, R6, R37 ;  /* 0x0000002506b97221 */ /* 0x000fe20000010000 */
[----:B------:R-:W-:-:S01]  /*6390*/  NOP ;  /* 0x0000000000007918 */ /* 0x000fc20000000000 */
[----:B------:R-:W-:-:S15]  /*63a0*/  @!P0 BRA `(.L_x_9661) ;  /* 0x0000003000908947 */ /* 0x000fde0003800000 */
[----:B------:R-:W-:Y:S01]  /*63b0*/  ISETP.NE.U32.AND P2, PT, R10, RZ, PT ;  /* 0x000000ff0a00720c */ /* 0x000fe20003f45070 */
[----:B------:R-:W-:Y:S02]  /*63c0*/  IMAD.MOV.U32 R105, RZ, RZ, R0 ;  /* 0x000000ffff697224 */ /* 0x000fe400078e0000 */
[----:B------:R-:W-:Y:S01]  /*63d0*/  IMAD.MOV.U32 R103, RZ, RZ, R100 ;  /* 0x000000ffff677224 */ /* 0x000fe200078e0064 */
[----:B------:R-:W-:-:S13]  /*63e0*/  ISETP.NE.AND.EX P2, PT, R11, RZ, PT, P2 ;  /* 0x000000ff0b00720c */ /* 0x000fda0003f45320 */
.L_x_9668:
[----:B------:R-:W-:Y:S01]  /*63f0*/  ISETP.GE.AND P1, PT, R178, R175, PT ;  /* 0x000000afb200720c */ /* 0x000fe20003f26270 */
        /* <DEDUP_REMOVED lines=79> */
.L_x_9663:
[----:B------:R-:W-:Y:S05]  /*68f0*/  BSYNC.RECONVERGENT B0 ;  /* 0x0000000000007941 */ /* 0x000fea0003800200 */
.L_x_9662:
        /* <DEDUP_REMOVED lines=50> */
[----:B------:R-:W-:Y:S01]  /*6c20*/  ISETP.GT.AND P3, PT, R176, R169, PT ;  /* 0x000000a9b000720c */ /* 0x000fe20003f64270 */
        /* <DEDUP_REMOVED lines=192> */
.L_x_9667:
[----:B------:R-:W-:Y:S05]  /*7830*/  BSYNC.RECONVERGENT B0 ;  /* 0x0000000000007941 */ /* 0x000fea0003800200 */
.L_x_9666:
[----:B------:R-:W-:Y:S01]  /*7840*/  @!PT LDS RZ, [RZ] ;  /* 0x00000000fffff984 */ /* 0x000fe20000000800 */
[----:B------:R-:W-:Y:S01]  /*7850*/  @!PT LDS RZ, [RZ] ;  /* 0x00000000fffff984 */ /* 0x000fe20000000800 */
[----:B------:R-:W-:Y:S01]  /*7860*/  @!PT LDS RZ, [RZ] ;  /* 0x00000000fffff984 */ /* 0x000fe20000000800 */
[----:B------:R1:W-:Y:S01]  /*7870*/  @!P1 LDGSTS.E.BYPASS.LTC128B.128 [R177+0x2000], desc[UR4][R170.64] ;  /* 0x02000000aab19fae */ /* 0x0003e2000b981a04 */
[C---:B------:R-:W-:Y:S01]  /*7880*/  LEA R114, P3, R164.reuse, R170, 0x5 ;  /* 0x000000aaa4727211 */ /* 0x040fe200078628ff */
[----:B------:R-:W-:Y:S02]  /*7890*/  @!P0 IMAD R101, R165, 0x60, RZ ;  /* 0x00000060a5658824 */ /* 0x000fe400078e02ff */
[----:B------:R1:W-:Y:S01]  /*78a0*/  @P1 STS.128 [R177+0x2000], RZ ;  /* 0x002000ffb1001388 */ /* 0x0003e20000000c00 */
[C-C-:B------:R-:W-:Y:S01]  /*78b0*/  LEA.HI.X R115, R164.reuse, R171, R165.reuse, 0x5, P3 ;  /* 0x000000aba4737211 */ /* 0x140fe200018f2ca5 */
[--C-:B------:R-:W-:Y:S01]  /*78c0*/  @!P0 IMAD.MOV.U32 R110, RZ, RZ, R114.reuse ;  /* 0x000000ffff6e8224 */ /* 0x100fe200078e0072 */
[CC--:B------:R-:W-:Y:S01]  /*78d0*/  @!P0 LEA R116, P3, R164.reuse, R114.reuse, 0x5 ;  /* 0x00000072a4748211 */ /* 0x0c0fe200078628ff */
[----:B------:R1:W-:Y:S01]  /*78e0*/  @P0 STS.128 [R177+0x2800], RZ ;  /* 0x002800ffb1000388 */ /* 0x0003e20000000c00 */
[-C--:B------:R-:W-:Y:S01]  /*78f0*/  @!P0 MOV R111, R115.reuse ;  /* 0x00000073006f8202 */ /* 0x080fe20000000f00 */
[----:B------:R-:W-:Y:S01]  /*7900*/  @!P0 IMAD.MOV.U32 R108, RZ, RZ, R114 ;  /* 0x000000ffff6c8224 */ /* 0x000fe200078e0072 */
[CC--:B------:R-:W-:Y:S01]  /*7910*/  @!P0 LEA.HI.X R117, R164.reuse, R115.reuse, R165, 0x5, P3 ;  /* 0x00000073a4758211 */ /* 0x0c0fe200018f2ca5 */
[----:B------:R-:W-:Y:S01]  /*7920*/  @!PT LDS RZ, [RZ] ;  /* 0x00000000fffff984 */ /* 0x000fe20000000800 */
[----:B------:R-:W-:Y:S01]  /*7930*/  @!PT LDS RZ, [RZ] ;  /* 0x00000000fffff984 */ /* 0x000fe20000000800 */
[----:B------:R-:W-:Y:S01]  /*7940*/  @!PT LDS RZ, [RZ] ;  /* 0x00000000fffff984 */ /* 0x000fe20000000800 */
[----:B------:R1:W-:Y:S01]  /*7950*/  @!P0 LDGSTS.E.BYPASS.LTC128B.128 [R177+0x2800], desc[UR4][R114.64] ;  /* 0x0280000072b18fae */ /* 0x0003e2000b981a04 */
[CC--:B------:R-:W-:Y:S01]  /*7960*/  @!P0 LEA R112, P3, R164.reuse, R114.reuse, 0x6 ;  /* 0x00000072a4708211 */ /* 0x0c0fe200078630ff */
[C---:B------:R-:W-:Y:S01]  /*7970*/  @!P0 IMAD.WIDE.U32 R110, R164.reuse, 0x60, R110 ;  /* 0x00000060a46e8825 */ /* 0x040fe200078e006e */
[-C--:B------:R-:W-:Y:S01]  /*7980*/  @!P0 MOV R109, R115.reuse ;  /* 0x00000073006d8202 */ /* 0x080fe20000000f00 */
[----:B------:R1:W-:Y:S01]  /*7990*/  @P0 STS.128 [R177+0x3000], RZ ;  /* 0x003000ffb1000388 */ /* 0x0003e20000000c00 */
[CC--:B------:R-:W-:Y:S01]  /*79a0*/  @!P0 LEA.HI.X R113, R164.reuse, R115.reuse, R165, 0x6, P3 ;  /* 0x00000073a4718211 */ /* 0x0c0fe200018f34a5 */
[----:B------:R-:W-:Y:S01]  /*79b0*/  @!P0 IMAD.IADD R111, R101, 0x1, R111 ;  /* 0x00000001656f8824 */ /* 0x000fe200078e026f */
[----:B------:R-:W-:Y:S01]  /*79c0*/  @!P0 MOV R107, R115 ;  /* 0x00000073006b8202 */ /* 0x000fe20000000f00 */
        /* <DEDUP_REMOVED lines=16> */
[----:B------:R-:W-:Y:S01]  /*7ad0*/  @!P0 LEA R100, P1, R164, R114, 0x7 ;  /* 0x00000072a4648211 */ /* 0x000fe200078238ff */
        /* <DEDUP_REMOVED lines=22> */
.L_x_9665:
[----:B------:R-:W-:Y:S05]  /*7c40*/  BSYNC.RECONVERGENT B1 ;  /* 0x0000000000017941 */ /* 0x000fea0003800200 */
.L_x_9664:
        /* <DEDUP_REMOVED lines=93> */
[----:B------:R-:W-:Y:S07]  /*8220*/  FFMA.FTZ R131, R27, R101, -R116 ;  /* 0x000000651b837223 */ /* 0x000fee0000010874 */
[----:B------:R-:W2:Y:S01]  /*8230*/  MUFU.EX2 R119, R119 ;  /* 0x0000007700777308 */ /* 0x000ea20000000800 */
[----:B------:R-:W-:Y:S01]  /*8240*/  FMUL.FTZ R78, R102, R78 ;  /* 0x0000004e664e7220 */ /* 0x000fe20000410000 */
        /* <DEDUP_REMOVED lines=15> */
[-C--:B------:R-:W-:Y:S01]  /*8340*/  FFMA.FTZ R128, R16, R101.reuse, -R118 ;  /* 0x0000006510807223 */ /* 0x080fe20000010876 */
[----:B------:R-:W-:Y:S01]  /*8350*/  MUFU.EX2 R127, R127 ;  /* 0x0000007f007f7308 */ /* 0x000fe20000000800 */
[----:B------:R-:W-:Y:S01]  /*8360*/  FMUL.FTZ R16, R103, R84 ;  /* 0x0000005467107220 */ /* 0x000fe20000410000 */
[-CC-:B------:R-:W-:Y:S01]  /*8370*/  FFMA.FTZ R125, R18, R101.reuse, -R116.reuse ;  /* 0x00000065127d7223 */ /* 0x180fe20000010874 */
[C---:B-1----:R-:W-:Y:S07]  /*8380*/  HMMA.16816.F32 R4, R96.reuse, R104, R4 ;  /* 0x000000686004723c */ /* 0x042fee0000001804 */
[----:B------:R-:W-:Y:S10]  /*8390*/  MUFU.EX2 R132, R132 ;  /* 0x0000008400847308 */ /* 0x000ff40000000800 */
[----:B------:R-:W-:Y:S01]  /*83a0*/  MUFU.EX2 R128, R128 ;  /* 0x0000008000807308 */ /* 0x000fe20000000800 */
[C---:B------:R-:W-:Y:S01]  /*83b0*/  FMUL.FTZ R18, R102.reuse, R86 ;  /* 0x0000005666127220 */ /* 0x040fe20000410000 */
[--C-:B------:R-:W-:Y:S01]  /*83c0*/  FFMA.FTZ R130, R19, R101, -R116.reuse ;  /* 0x0000006513827223 */ /* 0x100fe20000010874 */
[C---:B------:R-:W-:Y:S01]  /*83d0*/  HMMA.16816.F32 R8, R96.reuse, R106, R8 ;  /* 0x0000006a6008723c */ /* 0x040fe20000001808 */
[----:B------:R-:W1:Y:S06]  /*83e0*/  LDSM.16.MT88.4 R104, [R158+0x6800] ;  /* 0x006800009e68783b */ /* 0x000e6c0000004200 */
[----:B------:R-:W-:Y:S01]  /*83f0*/  MUFU.EX2 R125, R125 ;  /* 0x0000007d007d7308 */ /* 0x000fe20000000800 */
[----:B------:R-:W-:Y:S01]  /*8400*/  FMUL.FTZ R19, R102, R87 ;  /* 0x0000005766137220 */ /* 0x000fe20000410000 */
[-CC-:B------:R-:W-:Y:S01]  /*8410*/  FFMA.FTZ R42, R42, R101.reuse, -R116.reuse ;  /* 0x000000652a2a7223 */ /* 0x180fe20000010874 */
[-C--:B------:R-:W-:Y:S07]  /*8420*/  FFMA.FTZ R43, R43, R101.reuse, -R116 ;  /* 0x000000652b2b7223 */ /* 0x080fee0000010874 */
[----:B------:R-:W2:Y:S01]  /*8430*/  MUFU.EX2 R130, R130 ;  /* 0x0000008200827308 */ /* 0x000ea20000000800 */
[--C-:B------:R-:W-:Y:S01]  /*8440*/  FFMA.FTZ R49, R49, R101, -R118.reuse ;  /* 0x0000006531317223 */ /* 0x100fe20000010876 */
[C---:B------:R-:W-:Y:S08]  /*8450*/  HMMA.16816.F32 R68, R96.reuse, R108, R68 ;  /* 0x0000006c6044723c */ /* 0x040ff00000001844 */
[----:B------:R-:W-:Y:S01]  /*8460*/  MUFU.EX2 R134, R134 ;  /* 0x0000008600867308 */ /* 0x000fe20000000800 */
[----:B------:R-:W-:Y:S01]  /*8470*/  FFMA.FTZ R123, R102, R185, R123 ;  /* 0x000000b9667b7223 */ /* 0x000fe2000001007b */
[-C--:B------:R-:W-:Y:S01]  /*8480*/  FFMA.FTZ R64, R64, R101.reuse, -R118 ;  /* 0x0000006540407223 */ /* 0x080fe20000010876 */
[----:B------:R-:W-:Y:S07]  /*8490*/  FFMA.FTZ R66, R66, R101, -R116 ;  /* 0x0000006542427223 */ /* 0x000fee0000010874 */
[----:B------:R-:W-:Y:S01]  /*84a0*/  MUFU.EX2 R131, R131 ;  /* 0x0000008300837308 */ /* 0x000fe20000000800 */
[----:B------:R-:W-:Y:S01]  /*84b0*/  FFMA.FTZ R126, R103, R186, R126 ;  /* 0x000000ba677e7223 */ /* 0x000fe2000001007e */
[C---:B------:R-:W-:Y:S01]  /*84c0*/  HMMA.16816.F32 R72, R96.reuse, R110, R72 ;  /* 0x0000006e6048723c */ /* 0x040fe20000001848 */
[----:B------:R-:W3:Y:S07]  /*84d0*/  LDSM.16.MT88.4 R108, [R154+0x6800] ;  /* 0x006800009a6c783b */ /* 0x000eee0000004200 */
[----:B------:R-:W-:Y:S01]  /*84e0*/  MUFU.EX2 R42, R42 ;  /* 0x0000002a002a7308 */ /* 0x000fe20000000800 */
[----:B------:R-:W-:Y:S01]  /*84f0*/  FADD.FTZ R121, R121, R126 ;  /* 0x0000007e79797221 */ /* 0x000fe20000010000 */
[----:B--2---:R-:W-:Y:S01]  /*8500*/  F2FP.F16.F32.PACK_AB R87, R130, R125 ;  /* 0x0000007d8257723e */ /* 0x004fe200000000ff */
[----:B------:R-:W-:Y:S07]  /*8510*/  FADD.FTZ R123, R122, R123 ;  /* 0x0000007b7a7b7221 */ /* 0x000fee0000010000 */
        /* <DEDUP_REMOVED lines=10> */
[----:B------:R-:W5:Y:S01]  /*85c0*/  MUFU.EX2 R112, R112 ;  /* 0x0000007000707308 */ /* 0x000f620000000800 */
[----:B------:R-:W-:Y:S01]  /*85d0*/  FFMA.FTZ R115, R17, R101, -R118 ;  /* 0x0000006511737223 */ /* 0x000fe20000010876 */
[----:B------:R-:W-:Y:S01]  /*85e0*/  FMUL.FTZ R17, R103, R85 ;  /* 0x0000005567117220 */ /* 0x000fe20000410000 */
[----:B------:R-:W-:Y:S07]  /*85f0*/  FADD.FTZ R124, R119, R124 ;  /* 0x0000007c777c7221 */ /* 0x000fee0000010000 */
[----:B------:R-:W1:Y:S01]  /*8600*/  MUFU.EX2 R114, R129 ;  /* 0x0000008100727308 */ /* 0x000e620000000800 */
[----:B--2---:R-:W-:Y:S01]  /*8610*/  FMUL.FTZ R12, R103, R88 ;  /* 0x00000058670c7220 */ /* 0x004fe20000410000 */
[----:B------:R-:W-:Y:S08]  /*8620*/  MOV R103, R100 ;  /* 0x0000006400677202 */ /* 0x000ff00000000f00 */
[----:B------:R-:W2:Y:S01]  /*8630*/  MUFU.EX2 R115, R115 ;  /* 0x0000007300737308 */ /* 0x000ea20000000800 */
[----:B------:R-:W3:Y:S01]  /*8640*/  LDSM.16.MT88.4 R88, [R153+0x6800] ;  /* 0x006800009958783b */ /* 0x000ee20000004200 */
[C---:B----4-:R-:W-:Y:S03]  /*8650*/  HMMA.16816.F32 R12, R96.reuse, R92, R12 ;  /* 0x0000005c600c723c */ /* 0x050fe6000000180c */
[----:B-----5:R-:W-:Y:S01]  /*8660*/  F2FP.F16.F32.PACK_AB R84, R112, R113 ;  /* 0x000000717054723e */ /* 0x020fe200000000ff */
[----:B------:R-:W-:Y:S01]  /*8670*/  FADD.FTZ R113, R113, R120 ;  /* 0x0000007871717221 */ /* 0x000fe20000010000 */
[----:B-1----:R-:W-:Y:S01]  /*8680*/  F2FP.F16.F32.PACK_AB R85, R114, R127 ;  /* 0x0000007f7255723e */ /* 0x002fe200000000ff */
[-C--:B------:R-:W-:Y:S01]  /*8690*/  FFMA.FTZ R129, R23, R101.reuse, -R116 ;  /* 0x0000006517817223 */ /* 0x080fe20000010874 */
[----:B------:R-:W-:Y:S01]  /*86a0*/  F2FP.F16.F32.PACK_AB R23, R131, R134 ;  /* 0x000000868317723e */ /* 0x000fe200000000ff */
[----:B------:R-:W-:Y:S01]  /*86b0*/  HMMA.16816.F32 R16, R96, R94, R16 ;  /* 0x0000005e6010723c */ /* 0x000fe20000001810 */
[----:B------:R-:W1:Y:S02]  /*86c0*/  LDSM.16.MT88.4 R92, [R152+0x6800] ;  /* 0x00680000985c783b */ /* 0x000e640000004200 */
[----:B--2---:R-:W-:Y:S01]  /*86d0*/  F2FP.F16.F32.PACK_AB R86, R115, R128 ;  /* 0x000000807356723e */ /* 0x004fe200000000ff */
[----:B------:R-:W-:Y:S01]  /*86e0*/  MUFU.EX2 R129, R129 ;  /* 0x0000008100817308 */ /* 0x000fe20000000800 */
[----:B------:R-:W-:Y:S01]  /*86f0*/  FADD.FTZ R113, R112, R113 ;  /* 0x0000007170717221 */ /* 0x000fe20000010000 */
[----:B------:R-:W-:Y:S03]  /*8700*/  FADD.FTZ R127, R127, R124 ;  /* 0x0000007c7f7f7221 */ /* 0x000fe60000010000 */
[----:B------:R-:W2:Y:S01]  /*8710*/  LDSM.16.MT88.4 R96, [R158+0x7000] ;  /* 0x007000009e60783b */ /* 0x000ea20000004200 */
[C---:B------:R-:W-:Y:S05]  /*8720*/  HMMA.16816.F32 R4, R84.reuse, R104, R4 ;  /* 0x000000685404723c */ /* 0x040fea0000001804 */
[----:B------:R-:W-:Y:S01]  /*8730*/  FADD.FTZ R128, R128, R113 ;  /* 0x0000007180807221 */ /* 0x000fe20000010000 */
[----:B------:R-:W-:Y:S02]  /*8740*/  FADD.FTZ R114, R114, R127 ;  /* 0x0000007f72727221 */ /* 0x000fe40000010000 */
[C---:B------:R-:W-:Y:S01]  /*8750*/  HMMA.16816.F32 R8, R84.reuse, R106, R8 ;  /* 0x0000006a5408723c */ /* 0x040fe20000001808 */
[----:B------:R-:W4:Y:S02]  /*8760*/  LDSM.16.MT88.4 R104, [R154+0x7000] ;  /* 0x007000009a68783b */ /* 0x000f240000004200 */
[----:B------:R-:W-:Y:S01]  /*8770*/  FADD.FTZ R128, R115, R128 ;  /* 0x0000008073807221 */ /* 0x000fe20000010000 */
[----:B------:R-:W-:Y:S04]  /*8780*/  FADD.FTZ R125, R125, R114 ;  /* 0x000000727d7d7221 */ /* 0x000fe80000010000 */
[C---:B---3--:R-:W-:Y:S03]  /*8790*/  HMMA.16816.F32 R68, R84.reuse, R108, R68 ;  /* 0x0000006c5444723c */ /* 0x048fe60000001844 */
[-CC-:B------:R-:W-:Y:S01]  /*87a0*/  FFMA.FTZ R109, R20, R101.reuse, -R118.reuse ;  /* 0x00000065146d7223 */ /* 0x180fe20000010876 */
[-CC-:B------:R-:W-:Y:S01]  /*87b0*/  FFMA.FTZ R108, R21, R101.reuse, -R118.reuse ;  /* 0x00000065156c7223 */ /* 0x180fe20000010876 */
[----:B------:R-:W-:Y:S03]  /*87c0*/  FADD.FTZ R125, R130, R125 ;  /* 0x0000007d827d7221 */ /* 0x000fe60000010000 */
        /* <DEDUP_REMOVED lines=11> */
[C---:B-----5:R-:W-:Y:S01]  /*8880*/  F2FP.F16.F32.PACK_AB R20, R108.reuse, R109 ;  /* 0x0000006d6c14723e */ /* 0x060fe200000000ff */
[----:B------:R-:W-:Y:S04]  /*8890*/  FADD.FTZ R109, R109, R128 ;  /* 0x000000806d6d7221 */ /* 0x000fe80000010000 */
[C---:B-1----:R-:W-:Y:S03]  /*88a0*/  HMMA.16816.F32 R12, R84.reuse, R92, R12 ;  /* 0x0000005c540c723c */ /* 0x042fe6000000180c */
[C---:B--2---:R-:W-:Y:S01]  /*88b0*/  F2FP.F16.F32.PACK_AB R21, R129.reuse, R110 ;  /* 0x0000006e8115723e */ /* 0x044fe200000000ff */
[----:B------:R-:W-:Y:S01]  /*88c0*/  FADD.FTZ R108, R108, R109 ;  /* 0x0000006d6c6c7221 */ /* 0x000fe20000010000 */
[----:B----4-:R-:W-:Y:S01]  /*88d0*/  F2FP.F16.F32.PACK_AB R22, R132, R111 ;  /* 0x0000006f8416723e */ /* 0x010fe200000000ff */
[----:B------:R-:W-:Y:S02]  /*88e0*/  FADD.FTZ R110, R110, R125 ;  /* 0x0000007d6e6e7221 */ /* 0x000fe40000010000 */
        /* <DEDUP_REMOVED lines=125> */
[----:B------:R-:W-:Y:S10]  /*90c0*/  MUFU.EX2 R55, R55 ;  /* 0x0000003700377308 */ /* 0x000ff40000000800 */
[----:B------:R-:W1:Y:S01]  /*90d0*/  MUFU.EX2 R54, R54 ;  /* 0x0000003600367308 */ /* 0x000e620000000800 */
[----:B------:R-:W-:Y:S01]  /*90e0*/  HMMA.16816.F32 R16, R20, R30, R16 ;  /* 0x0000001e1410723c */ /* 0x000fe20000001810 */
[----:B------:R-:W5:Y:S08]  /*90f0*/  LDSM.16.MT88.4 R28, [R153+0x9000] ;  /* 0x00900000991c783b */ /* 0x000f700000004200 */
[----:B------:R-:W-:Y:S01]  /*9100*/  MUFU.EX2 R57, R57 ;  /* 0x0000003900397308 */ /* 0x000fe20000000800 */
[----:B--2---:R-:W-:Y:S02]  /*9110*/  F2FP.F16.F32.PACK_AB R20, R36, R37 ;  /* 0x000000252414723e */ /* 0x004fe400000000ff */
[----:B---3--:R-:W-:Y:S07]  /*9120*/  F2FP.F16.F32.PACK_AB R21, R53, R38 ;  /* 0x000000263515723e */ /* 0x008fee00000000ff */
[----:B------:R-:W2:Y:S01]  /*9130*/  MUFU.EX2 R56, R56 ;  /* 0x0000003800387308 */ /* 0x000ea20000000800 */
[----:B----4-:R-:W-:Y:S09]  /*9140*/  F2FP.F16.F32.PACK_AB R22, R39, R52 ;  /* 0x000000342716723e */ /* 0x010ff200000000ff */
[----:B------:R-:W-:Y:S01]  /*9150*/  MUFU.EX2 R58, R58 ;  /* 0x0000003a003a7308 */ /* 0x000fe20000000800 */
[----:B-1----:R-:W-:Y:S09]  /*9160*/  F2FP.F16.F32.PACK_AB R23, R54, R55 ;  /* 0x000000373617723e */ /* 0x002ff200000000ff */
[----:B------:R-:W1:Y:S10]  /*9170*/  MUFU.EX2 R59, R59 ;  /* 0x0000003b003b7308 */ /* 0x000e740000000800 */
[----:B------:R-:W-:Y:S01]  /*9180*/  MUFU.EX2 R185, R116 ;  /* 0x0000007400b97308 */ /* 0x000fe20000000800 */
[C---:B------:R-:W-:Y:S03]  /*9190*/  HMMA.16816.F32 R4, R20.reuse, R32, R4 ;  /* 0x000000201404723c */ /* 0x040fe60000001804 */
[----:B--2---:R-:W-:Y:S05]  /*91a0*/  F2FP.F16.F32.PACK_AB R84, R56, R57 ;  /* 0x000000393854723e */ /* 0x004fea00000000ff */
[C---:B------:R-:W-:Y:S01]  /*91b0*/  HMMA.16816.F32 R8, R20.reuse, R34, R8 ;  /* 0x000000221408723c */ /* 0x040fe20000001808 */
[----:B------:R-:W2:Y:S02]  /*91c0*/  LDSM.16.MT88.4 R32, [R152+0x9000] ;  /* 0x009000009820783b */ /* 0x000ea40000004200 */
[----:B-1----:R-:W-:Y:S05]  /*91d0*/  F2FP.F16.F32.PACK_AB R85, R59, R58 ;  /* 0x0000003a3b55723e */ /* 0x002fea00000000ff */
[C---:B-----5:R-:W-:Y:S08]  /*91e0*/  HMMA.16816.F32 R68, R20.reuse, R24, R68 ;  /* 0x000000181444723c */ /* 0x060ff00000001844 */
        /* <DEDUP_REMOVED lines=64> */
.L_x_9661:
        /* <DEDUP_REMOVED lines=10> */
.L_x_9676:
[----:B------:R-:W2:Y:S01]  /*9690*/  S2R R4, SR_TID.X ;  /* 0x0000000000047919 */ /* 0x000ea20000002100 */
[----:B------:R-:W1:Y:S01]  /*96a0*/  S2UR UR6, SR_CgaCtaId ;  /* 0x00000000000679c3 */ /* 0x000e620000008800 */
[----:B------:R-:W3:Y:S01]  /*96b0*/  MUFU.RCP R10, R7 ;  /* 0x00000007000a7308 */ /* 0x000ee20000001000 */
[----:B----4-:R-:W-:Y:S01]  /*96c0*/  FADD.FTZ R6, R8, R11 ;  /* 0x0000000b08067221 */ /* 0x010fe20000010000 */
[----:B------:R-:W-:-:S05]  /*96d0*/  FSETP.NE.FTZ.AND P1, PT, R7, RZ, PT ;  /* 0x000000ff0700720b */ /* 0x000fca0003f35000 */
[----:B------:R-:W-:Y:S01]  /*96e0*/  BAR.SYNC.DEFER_BLOCKING 0x0 ;  /* 0x0000000000007b1d */ /* 0x000fe20000010000 */
[----:B------:R-:W-:-:S05]  /*96f0*/  FSETP.NE.FTZ.AND P0, PT, R6, RZ, PT ;  /* 0x000000ff0600720b */ /* 0x000fca0003f15000 */
[----:B------:R-:W4:Y:S01]  /*9700*/  MUFU.RCP R9, R6 ;  /* 0x0000000600097308 */ /* 0x000f220000001000 */
[----:B------:R-:W-:Y:S01]  /*9710*/  UMOV UR7, 0x400 ;  /* 0x0000040000077882 */ /* 0x000fe20000000000 */
[----:B---3--:R-:W-:Y:S01]  /*9720*/  FSEL R10, R10, 1, P1 ;  /* 0x3f8000000a0a7808 */ /* 0x008fe20000800000 */
[----:B-1----:R-:W-:-:S04]  /*9730*/  ULEA UR6, UR6, UR7, 0x18 ;  /* 0x0000000706067291 */ /* 0x002fc8000f8ec0ff */
[C---:B------:R-:W-:Y:S01]  /*9740*/  FMUL.FTZ R96, R10.reuse, R96 ;  /* 0x000000600a607220 */ /* 0x040fe20000410000 */
[C---:B------:R-:W-:Y:S01]  /*9750*/  FMUL.FTZ R97, R10.reuse, R97 ;  /* 0x000000610a617220 */ /* 0x040fe20000410000 */
        /* <DEDUP_REMOVED lines=8> */
[----:B------:R-:W-:Y:S01]  /*97e0*/  SHF.L.U32 R12, R4, 0x5, RZ ;  /* 0x00000005040c7819 */ /* 0x000fe200000006ff */
[C---:B------:R-:W-:Y:S01]  /*97f0*/  FMUL.FTZ R76, R10.reuse, R76 ;  /* 0x0000004c0a4c7220 */ /* 0x040fe20000410000 */
[----:B------:R-:W-:Y:S01]  /*9800*/  LOP3.LUT R13, R11, 0x6, RZ, 0xc0, !PT ;  /* 0x000000060b0d7812 */ /* 0x000fe200078ec0ff */
[----:B------:R-:W-:Y:S01]  /*9810*/  FMUL.FTZ R77, R10, R77 ;  /* 0x0000004d0a4d7220 */ /* 0x000fe20000410000 */
[----:B------:R-:W-:Y:S01]  /*9820*/  LOP3.LUT R14, R8, 0x1c0, RZ, 0xc0, !PT ;  /* 0x000001c0080e7812 */ /* 0x000fe200078ec0ff */
[C---:B------:R-:W-:Y:S01]  /*9830*/  FMUL.FTZ R80, R10.reuse, R80 ;  /* 0x000000500a507220 */ /* 0x040fe20000410000 */
[----:B------:R-:W-:Y:S01]  /*9840*/  LOP3.LUT R12, R13, 0x7c00, R12, 0xf8, !PT ;  /* 0x00007c000d0c7812 */ /* 0x000fe200078ef80c */
[----:B------:R-:W-:Y:S01]  /*9850*/  FMUL.FTZ R81, R10, R81 ;  /* 0x000000510a517220 */ /* 0x000fe20000410000 */
[----:B------:R-:W-:Y:S01]  /*9860*/  LOP3.LUT R11, R14, 0x38, R11, 0xf8, !PT ;  /* 0x000000380e0b7812 */ /* 0x000fe200078ef80b */
[----:B------:R-:W-:Y:S01]  /*9870*/  FMUL.FTZ R88, R10, R88 ;  /* 0x000000580a587220 */ /* 0x000fe20000410000 */
[----:B------:R-:W-:Y:S01]  /*9880*/  R2P PR, R4, 0x1c ;  /* 0x0000001c04007804 */ /* 0x000fe20000000000 */
[----:B------:R-:W-:Y:S01]  /*9890*/  FMUL.FTZ R89, R10, R89 ;  /* 0x000000590a597220 */ /* 0x000fe20000410000 */
[----:B------:R-:W-:Y:S01]  /*98a0*/  LOP3.LUT R11, R12, R11, RZ, 0xfc, !PT ;  /* 0x0000000b0c0b7212 */ /* 0x000fe200078efcff */
[C---:B------:R-:W-:Y:S01]  /*98b0*/  FMUL.FTZ R84, R10.reuse, R84 ;  /* 0x000000540a547220 */ /* 0x040fe20000410000 */
[----:B------:R-:W-:Y:S01]  /*98c0*/  FMUL.FTZ R85, R10, R85 ;  /* 0x000000550a557220 */ /* 0x000fe20000410000 */
[----:B------:R-:W-:-:S02]  /*98d0*/  MOV R10, 0x40 ;  /* 0x00000040000a7802 */ /* 0x000fc40000000f00 */
[----:B------:R-:W-:Y:S02]  /*98e0*/  MOV R12, 0x20 ;  /* 0x00000020000c7802 */ /* 0x000fe40000000f00 */
[----:B------:R-:W-:Y:S02]  /*98f0*/  LEA R11, R11, UR6, 0x2 ;  /* 0x000000060b0b7c11 */ /* 0x000fe4000f8e10ff */
[----:B----4-:R-:W-:Y:S02]  /*9900*/  FSEL R9, R9, 1, P0 ;  /* 0x3f80000009097808 */ /* 0x010fe40000000000 */
        /* <DEDUP_REMOVED lines=23> */
[----:B------:R1:W-:Y:S01]  /*9a80*/  STS.64 [R11+0x800], R98 ;  /* 0x000800620b007388 */ /* 0x0003e20000000a00 */
        /* <DEDUP_REMOVED lines=18> */
[----:B-1----:R-:W4:Y:S04]  /*9bb0*/  LD.E.64 R10, desc[UR4][R2.64+0xb0] ;  /* 0x0000b004020a7980 */ /* 0x002f28000c101b00 */
[----:B--2---:R-:W2:Y:S01]  /*9bc0*/  LD.E R14, desc[UR4][R2.64+0x60] ;  /* 0x00006004020e7980 */ /* 0x004ea2000c101900 */
[----:B------:R-:W1:Y:S01]  /*9bd0*/  @P1 MUFU.LG2 R18, R7 ;  /* 0x0000000700121308 */ /* 0x000e620000000c00 */
[----:B------:R-:W-:-:S02]  /*9be0*/  SHF.L.U32 R36, R4, 0x2, RZ ;  /* 0x0000000204247819 */ /* 0x000fc400000006ff */
[----:B------:R2:W5:Y:S01]  /*9bf0*/  LD.E R40, desc[UR4][R2.64+0xcc] ;  /* 0x0000cc0402287980 */ /* 0x000562000c101900 */
[----:B------:R-:W-:Y:S02]  /*9c00*/  MOV R37, 0xff800000 ;  /* 0xff80000000257802 */ /* 0x000fe40000000f00 */
[--C-:B------:R-:W-:Y:S01]  /*9c10*/  SHF.R.U32.HI R9, RZ, 0x1, R4.reuse ;  /* 0x00000001ff097819 */ /* 0x100fe20000011604 */
[----:B------:R2:W5:Y:S01]  /*9c20*/  LD.E.64 R44, desc[UR4][R2.64+0x78] ;  /* 0x00007804022c7980 */ /* 0x000562000c101b00 */
[----:B------:R-:W3:Y:S01]  /*9c30*/  @P0 MUFU.LG2 R6, R6 ;  /* 0x0000000600060308 */ /* 0x000ee20000000c00 */
[----:B------:R-:W-:Y:S02]  /*9c40*/  SHF.R.U32.HI R39, RZ, 0x2, R4 ;  /* 0x00000002ff277819 */ /* 0x000fe40000011604 */
[----:B------:R2:W5:Y:S01]  /*9c50*/  LD.E.64 R42, desc[UR4][R2.64+0xa8] ;  /* 0x0000a804022a7980 */ /* 0x000562000c101b00 */
[----:B------:R-:W-:Y:S01]  /*9c60*/  MOV R38, 0xff800000 ;  /* 0xff80000000267802 */ /* 0x000fe20000000f00 */
[----:B-1----:R-:W-:Y:S01]  /*9c70*/  @P1 FMUL.FTZ R18, R18, 0.69314718246459960938 ;  /* 0x3f31721812121820 */ /* 0x002fe20000410000 */
[----:B---3--:R-:W-:-:S02]  /*9c80*/  LOP3.LUT R12, R36, 0x1f8, RZ, 0xc0, !PT ;  /* 0x000001f8240c7812 */ /* 0x008fc400078ec0ff */
[----:B------:R-:W-:Y:S01]  /*9c90*/  LOP3.LUT R7, R8, 0x10, RZ, 0xc0, !PT ;  /* 0x0000001008077812 */ /* 0x000fe200078ec0ff */
[----:B-----5:R-:W-:Y:S01]  /*9ca0*/  @P1 FFMA.FTZ R37, R5, R100, R18 ;  /* 0x0000006405251223 */ /* 0x020fe20000010012 */
[----:B------:R-:W-:Y:S01]  /*9cb0*/  BAR.SYNC.DEFER_BLOCKING 0x0 ;  /* 0x0000000000007b1d */ /* 0x000fe20000010000 */
[----:B------:R-:W-:Y:S01]  /*9cc0*/  LOP3.LUT P1, RZ, R4, 0x3, RZ, 0xc0, !PT ;  /* 0x0000000304ff7812 */ /* 0x000fe2000782c0ff */
[----:B------:R-:W-:Y:S01]  /*9cd0*/  @P0 FMUL.FTZ R6, R6, 0.69314718246459960938 ;  /* 0x3f31721806060820 */ /* 0x000fe20000410000 */
[----:B------:R-:W-:Y:S02]  /*9ce0*/  LOP3.LUT R4, R12, 0x38, R9, 0x78, !PT ;  /* 0x000000380c047812 */ /* 0x000fe400078e7809 */
[----:B------:R-:W-:Y:S01]  /*9cf0*/  LOP3.LUT R12, R9, 0x30, RZ, 0xc0, !PT ;  /* 0x00000030090c7812 */ /* 0x000fe200078ec0ff */
[----:B------:R-:W-:Y:S01]  /*9d00*/  @P0 FFMA.FTZ R38, R5, R0, R6 ;  /* 0x0000000005260223 */ /* 0x000fe20000010006 */
[----:B------:R-:W-:Y:S01]  /*9d10*/  LEA R0, R4, R7, 0x2 ;  /* 0x0000000704007211 */ /* 0x000fe200078e10ff */
[----:B------:R-:W-:Y:S01]  /*9d20*/  BSSY.RECONVERGENT B0, `(.L_x_9670) ;  /* 0x0000017000007945 */ /* 0x000fe20003800200 */
[----:B------:R-:W-:-:S03]  /*9d30*/  LOP3.LUT R39, R12, 0x7, R39, 0xf8, !PT ;  /* 0x000000070c277812 */ /* 0x000fc600078ef827 */
[----:B------:R1:W3:Y:S04]  /*9d40*/  LDS.128 R32, [R0+UR6] ;  /* 0x0000000600207984 */ /* 0x0002e80008000c00 */
[----:B------:R1:W1:Y:S04]  /*9d50*/  LDS.128 R28, [R0+UR6+0x800] ;  /* 0x00080006001c7984 */ /* 0x0002680008000c00 */
[----:B------:R1:W1:Y:S04]  /*9d60*/  LDS.128 R24, [R0+UR6+0x1000] ;  /* 0x0010000600187984 */ /* 0x0002680008000c00 */
[----:B------:R1:W1:Y:S04]  /*9d70*/  LDS.128 R20, [R0+UR6+0x1800] ;  /* 0x0018000600147984 */ /* 0x0002680008000c00 */
[----:B------:R1:W1:Y:S04]  /*9d80*/  LDS.128 R16, [R0+UR6+0x2000] ;  /* 0x0020000600107984 */ /* 0x0002680008000c00 */
[----:B------:R1:W1:Y:S01]  /*9d90*/  LDS.128 R4, [R0+UR6+0x3800] ;  /* 0x0038000600047984 */ /* 0x0002620008000c00 */
[----:B----4-:R-:W-:-:S04]  /*9da0*/  IMAD R10, R10, UR8, R181 ;  /* 0x000000080a0a7c24 */ /* 0x010fc8000f8e02b5 */
[----:B--2---:R-:W-:Y:S02]  /*9db0*/  IMAD R10, R10, R14, R179 ;  /* 0x0000000e0a0a7224 */ /* 0x004fe400078e02b3 */
[----:B------:R2:W4:Y:S02]  /*9dc0*/  LDS.128 R12, [R0+UR6+0x2800] ;  /* 0x00280006000c7984 */ /* 0x0005240008000c00 */
[----:B------:R-:W-:Y:S02]  /*9dd0*/  IMAD R180, R11, R10, R180 ;  /* 0x0000000a0bb47224 */ /* 0x000fe400078e02b4 */
[----:B------:R2:W1:Y:S01]  /*9de0*/  LDS.128 R8, [R0+UR6+0x3000] ;  /* 0x0030000600087984 */ /* 0x0004620008000c00 */
[----:B---3--:R-:W-:Y:S05]  /*9df0*/  @P1 BRA `(.L_x_9671) ;  /* 0x0000000000241947 */ /* 0x008fea0003800000 */
[C---:B------:R-:W-:Y:S01]  /*9e00*/  VIADD R41, R39.reuse, 0x8 ;  /* 0x0000000827297836 */ /* 0x040fe20000000000 */
[C---:B-12---:R-:W-:Y:S02]  /*9e10*/  IADD3 R0, P0, PT, R180.reuse, R39, RZ ;  /* 0x00000027b4007210 */ /* 0x046fe40007f1e0ff */
[-C--:B------:R-:W-:Y:S02]  /*9e20*/  ISETP.GE.AND P2, PT, R39, R168.reuse, PT ;  /* 0x000000a82700720c */ /* 0x080fe40003f46270 */
[----:B------:R-:W-:Y:S02]  /*9e30*/  ISETP.GE.AND P1, PT, R41, R168, PT ;  /* 0x000000a82900720c */ /* 0x000fe40003f26270 */
[----:B------:R-:W-:Y:S02]  /*9e40*/  LEA.HI.X.SX32 R39, R180, RZ, 0x1, P0 ;  /* 0x000000ffb4277211 */ /* 0x000fe400000f0eff */
[----:B------:R-:W-:-:S04]  /*9e50*/  LEA R42, P0, R0, R42, 0x2 ;  /* 0x0000002a002a7211 */ /* 0x000fc800078010ff */
[----:B------:R-:W-:-:S05]  /*9e60*/  LEA.HI.X R43, R0, R43, R39, 0x2, P0 ;  /* 0x0000002b002b7211 */ /* 0x000fca00000f1427 */
[----:B------:R3:W-:Y:S04]  /*9e70*/  @!P2 ST.E desc[UR4][R42.64], R37 ;  /* 0x000000252a00a985 */ /* 0x0007e8000c101904 */
[----:B------:R3:W-:Y:S02]  /*9e80*/  @!P1 ST.E desc[UR4][R42.64+0x20], R38 ;  /* 0x000020262a009985 */ /* 0x0007e4000c101904 */
.L_x_9671:
[----:B------:R-:W-:Y:S05]  /*9e90*/  BSYNC.RECONVERGENT B0 ;  /* 0x0000000000007941 */ /* 0x000fea0003800200 */
.L_x_9670:
[----:B------:R5:W4:Y:S01]  /*9ea0*/  LD.E R2, desc[UR4][R2.64+0xc0] ;  /* 0x0000c00402027980 */ /* 0x000b22000c101900 */
[----:B---3--:R-:W-:Y:S01]  /*9eb0*/  LOP3.LUT R37, R36, 0xfc0, RZ, 0xc0, !PT ;  /* 0x00000fc024257812 */ /* 0x008fe200078ec0ff */
[----:B------:R-:W-:Y:S01]  /*9ec0*/  IMAD R40, R180, R40, RZ ;  /* 0x00000028b4287224 */ /* 0x000fe200078e02ff */
[----:B------:R-:W-:Y:S01]  /*9ed0*/  LOP3.LUT R39, R36, 0x3c, RZ, 0xc0, !PT ;  /* 0x0000003c24277812 */ /* 0x000fe200078ec0ff */
[----:B-12---:R-:W1:Y:S01]  /*9ee0*/  S2R R0, SR_TID.X ;  /* 0x0000000000007919 */ /* 0x006e620000002100 */
[----:B------:R-:W-:Y:S01]  /*9ef0*/  LOP3.LUT R37, R37, 0x3c, R36, 0xf8, !PT ;  /* 0x0000003c25257812 */ /* 0x000fe200078ef824 */
[----:B------:R-:W-:-:S03]  /*9f00*/  IMAD.MOV.U32 R175, RZ, RZ, 0x0 ;  /* 0x00000000ffaf7424 */ /* 0x000fc600078e00ff */
[----:B------:R-:W-:-:S04]  /*9f10*/  IADD3 R37, P0, PT, R40, R37, RZ ;  /* 0x0000002528257210 */ /* 0x000fc80007f1e0ff */
[----:B------:R-:W-:Y:S02]  /*9f20*/  LEA.HI.X.SX32 R40, R40, RZ, 0x1, P0 ;  /* 0x000000ff28287211 */ /* 0x000fe400000f0eff */
[----:B------:R-:W-:-:S04]  /*9f30*/  LEA R36, P2, R37, R44, 0x2 ;  /* 0x0000002c25247211 */ /* 0x000fc800078410ff */
[----:B------:R-:W-:Y:S02]  /*9f40*/  LEA.HI.X R37, R37, R45, R40, 0x2, P2 ;  /* 0x0000002d25257211 */ /* 0x000fe400010f1428 */
[----:B-1----:R-:W-:-:S05]  /*9f50*/  SHF.R.U32.HI R41, RZ, 0x4, R0 ;  /* 0x00000004ff297819 */ /* 0x002fca0000011600 */
[C---:B-----5:R-:W-:Y:S02]  /*9f60*/  VIADD R3, R41.reuse, 0x8 ;  /* 0x0000000829037836 */ /* 0x060fe40000000000 */
[----:B------:R-:W-:Y:S01]  /*9f70*/  VIADD R43, R41, 0x18 ;  /* 0x00000018292b7836 */ /* 0x000fe20000000000 */
[----:B----4-:R-:W-:Y:S01]  /*9f80*/  ISETP.GE.AND P0, PT, R39, R2, PT ;  /* 0x000000022700720c */ /* 0x010fe20003f06270 */
        /* <DEDUP_REMOVED lines=18> */
[----:B------:R-:W-:Y:S04]  /*a0b0*/  @!P2 ST.E.128 desc[UR4][R36.64+0x2800], R12 ;  /* 0x0028000c2400a985 */ /* 0x000fe8000c101d04 */
[----:B------:R1:W-:Y:S02]  /*a0c0*/  @!P1 ST.E.128 desc[UR4][R36.64+0x3000], R8 ;  /* 0x0030000824009985 */ /* 0x0003e4000c101d04 */
[----:B-1----:R-:W-:Y:S05]  /*a0d0*/  @P0 RET.REL.NODEC R174 `(_ZN5flash24flash_fwd_splitkv_kernelI23Flash_fwd_kernel_traitsILi64ELi64ELi128ELi4ELb0ELb0EN7cutlass6half_tE19Flash_kernel_traitsILi64ELi64ELi128ELi4ES3_EELb0ELb0ELb0ELb0ELb0ELb0ELb1ELb0EEEvNS_16Flash_fwd_paramsE) ;  /* 0xffffff5caec80950 */ /* 0x002fea0003c3ffff */
[----:B------:R-:W-:Y:S01]  /*a0e0*/  MOV R175, 0x0 ;  /* 0x0000000000af7802 */ /* 0x000fe20000000f00 */
[----:B------:R1:W-:Y:S03]  /*a0f0*/  ST.E.128 desc[UR4][R36.64+0x3800], R4 ;  /* 0x0038000424007985 */ /* 0x0003e6000c101d04 */
[----:B-1----:R-:W-:Y:S05]  /*a100*/  RET.REL.NODEC R174 `(_ZN5flash24flash_fwd_splitkv_kernelI23Flash_fwd_kernel_traitsILi64ELi64ELi128ELi4ELb0ELb0EN7cutlass6half_tE19Flash_kernel_traitsILi64ELi64ELi128ELi4ES3_EELb0ELb0ELb0ELb0ELb0ELb0ELb1ELb0EEEvNS_16Flash_fwd_paramsE) ;  /* 0xffffff5caebc7950 */ /* 0x002fea0003c3ffff */
.L_x_9669:
[----:B------:R-:W-:Y:S01]  /*a110*/  MOV R9, 0x2 ;  /* 0x0000000200097802 */ /* 0x000fe20000000f00 */
[----:B------:R-:W-:Y:S01]  /*a120*/  IMAD.MOV.U32 R4, RZ, RZ, 0x1f ;  /* 0x0000001fff047424 */ /* 0x000fe200078e00ff */
[----:B------:R-:W-:-:S07]  /*a130*/  MOV R6, 0xffffffff ;  /* 0xffffffff00067802 */ /* 0x000fce0000000f00 */
[----:B-1---5:R-:W-:Y:S05]  /*a140*/  WARPSYNC.COLLECTIVE R6, `(.L_x_9672) ;  /* 0x0000000006087348 */ /* 0x022fea0003c00000 */
[----:B------:R2:W3:Y:S02]  /*a150*/  SHFL.BFLY P0, R11, R186, R9, R4 ;  /* 0x0c000009ba0b7389 */ /* 0x0004e40000000004 */
[----:B-123-5:R-:W-:Y:S05]  /*a160*/  ENDCOLLECTIVE ;  /* 0x000000000000791b */ /* 0x02efea0003800000 */
.L_x_9672:
[----:B------:R-:W-:Y:S02]  /*a170*/  IMAD.MOV.U32 R7, RZ, RZ, R11 ;  /* 0x000000ffff077224 */ /* 0x000fe400078e000b */
[----:B------:R-:W-:Y:S02]  /*a180*/  IMAD.MOV.U32 R9, RZ, RZ, 0x1 ;  /* 0x00000001ff097424 */ /* 0x000fe400078e00ff */
[----:B------:R-:W-:-:S05]  /*a190*/  FADD.FTZ R10, R7, R186 ;  /* 0x000000ba070a7221 */ /* 0x000fca0000010000 */
[----:B------:R-:W-:-:S07]  /*a1a0*/  MOV R186, R10 ;  /* 0x0000000a00ba7202 */ /* 0x000fce0000000f00 */
[----:B------:R-:W-:Y:S05]  /*a1b0*/  WARPSYNC.COLLECTIVE R6, `(.L_x_9673) ;  /* 0x0000000006087348 */ /* 0x000fea0003c00000 */
[----:B------:R1:W2:Y:S02]  /*a1c0*/  SHFL.BFLY P0, R11, R186, R9, R4 ;  /* 0x0c000009ba0b7389 */ /* 0x0002a40000000004 */
[----:B-12---:R-:W-:Y:S05]  /*a1d0*/  ENDCOLLECTIVE ;  /* 0x000000000000791b */ /* 0x006fea0003800000 */
.L_x_9673:
[----:B------:R-:W-:Y:S01]  /*a1e0*/  MOV R186, R185 ;  /* 0x000000b900ba7202 */ /* 0x000fe20000000f00 */
[----:B------:R-:W-:Y:S01]  /*a1f0*/  IMAD.MOV.U32 R9, RZ, RZ, 0x2 ;  /* 0x00000002ff097424 */ /* 0x000fe200078e00ff */
[----:B------:R-:W-:-:S07]  /*a200*/  MOV R7, R11 ;  /* 0x0000000b00077202 */ /* 0x000fce0000000f00 */
[----:B------:R-:W-:Y:S05]  /*a210*/  WARPSYNC.COLLECTIVE R6, `(.L_x_9674) ;  /* 0x0000000006087348 */ /* 0x000fea0003c00000 */
[----:B------:R1:W2:Y:S02]  /*a220*/  SHFL.BFLY P0, R11, R186, R9, R4 ;  /* 0x0c000009ba0b7389 */ /* 0x0002a40000000004 */
[----:B-12---:R-:W-:Y:S05]  /*a230*/  ENDCOLLECTIVE ;  /* 0x000000000000791b */ /* 0x006fea0003800000 */
.L_x_9674:
[----:B------:R-:W-:Y:S01]  /*a240*/  FADD.FTZ R7, R10, R7 ;  /* 0x000000070a077221 */ /* 0x000fe20000010000 */
[----:B------:R-:W-:Y:S01]  /*a250*/  FADD.FTZ R8, R11, R185 ;  /* 0x000000b90b087221 */ /* 0x000fe20000010000 */
[----:B------:R-:W-:-:S04]  /*a260*/  MOV R9, 0x1 ;  /* 0x0000000100097802 */ /* 0x000fc80000000f00 */
[----:B------:R-:W-:-:S07]  /*a270*/  MOV R186, R8 ;  /* 0x0000000800ba7202 */ /* 0x000fce0000000f00 */
[----:B------:R-:W-:Y:S05]  /*a280*/  WARPSYNC.COLLECTIVE R6, `(.L_x_9675) ;  /* 0x0000000006087348 */ /* 0x000fea0003c00000 */
[----:B------:R1:W2:Y:S02]  /*a290*/  SHFL.BFLY P0, R11, R186, R9, R4 ;  /* 0x0c000009ba0b7389 */ /* 0x0002a40000000004 */
[----:B-12---:R-:W-:Y:S05]  /*a2a0*/  ENDCOLLECTIVE ;  /* 0x000000000000791b */ /* 0x006fea0003800000 */
.L_x_9675:
[----:B------:R-:W-:Y:S05]  /*a2b0*/  BRA `(.L_x_9676) ;  /* 0xfffffff000f47947 */ /* 0x000fea000383ffff */
.L_x_9677:
        /* <DEDUP_REMOVED lines=12> */
.L_x_14794:


//--------------------- .text._ZN5flash24flash_fwd_splitkv_kernelI23Flash_fwd_kernel_traitsILi64ELi64ELi128ELi4ELb0ELb0EN7cutlass6half_tE19Flash_kernel_traitsILi64ELi64ELi128ELi4ES3_EELb0ELb0ELb0ELb0ELb0ELb1ELb1ELb0EEEvNS_16Flash_fwd_paramsE --------------------------
	.section	.text._ZN5flash24flash_fwd_splitkv_kernelI23Flash_fwd_kernel_traitsILi64ELi64ELi128ELi4ELb0ELb0EN7cutlass6half_tE19Flash_kernel_traitsILi64ELi64ELi128ELi4ES3_EELb0ELb0ELb0ELb0ELb0ELb1ELb1ELb0EEEvNS_16Flash_fwd_paramsE,"ax",@progbits
	.align	128
        .global         _ZN5flash24flash_fwd_splitkv_kernelI23Flash_fwd_kernel_traitsILi64ELi64ELi128ELi4ELb0ELb0EN7cutlass6half_tE19Flash_kernel_traitsILi64ELi64ELi128ELi4ES3_EELb0ELb0ELb0ELb0ELb0ELb1ELb1ELb0EEEvNS_16Flash_fwd_paramsE
        .type           _ZN5flash24flash_fwd_splitkv_kernelI23Flash_fwd_kernel_traitsILi64ELi64ELi128ELi4ELb0ELb0EN7cutlass6half_tE19Flash_kernel_traitsILi64ELi64ELi128ELi4ES3_EELb0ELb0ELb0ELb0ELb0ELb1ELb1ELb0EEEvNS_16Flash_fwd_paramsE,@function
        .size           _ZN5flash24flash_fwd_splitkv_kernelI23Flash_fwd_kernel_traitsILi64ELi64ELi128ELi4ELb0ELb0EN7cutlass6half_tE19Flash_kernel_traitsILi64ELi64ELi128ELi4ES3_EELb0ELb0ELb0ELb0ELb0ELb1ELb1ELb0EEEvNS_16Flash_fwd_paramsE,(.L_x_14795 - _ZN5flash24flash_fwd_splitkv_kernelI23Flash_fwd_kernel_traitsILi64ELi64ELi128ELi4ELb0ELb0EN7cutlass6half_tE19Flash_kernel_traitsILi64ELi64ELi128ELi4ES3_EELb0ELb0ELb0ELb0ELb0ELb1ELb1ELb0EEEvNS_16Flash_fwd_paramsE)
        .other          _ZN5flash24flash_fwd_splitkv_kernelI23Flash_fwd_kernel_traitsILi64ELi64ELi128ELi4ELb0ELb0EN7cutlass6half_tE19Flash_kernel_traitsILi64ELi64ELi128ELi4ES3_EELb0ELb0ELb0ELb0ELb0ELb1ELb1ELb0EEEvNS_16Flash_fwd_paramsE,@"STO_CUDA_ENTRY STV_DEFAULT"
_ZN5flash24flash_fwd_splitkv_kernelI23Flash_fwd_kernel_traitsILi64ELi64ELi128ELi4ELb0ELb0EN7cutlass6half_tE19Flash_kernel_traitsILi64ELi64ELi128ELi4ES3_EELb0ELb0ELb0ELb0ELb0ELb1ELb1ELb0EEEvNS_16Flash_fwd_paramsE:
.text._ZN5flash24flash_fwd_splitkv_kernelI23Flash_fwd_kernel_traitsILi64ELi64ELi128ELi4ELb0ELb0EN7cutlass6half_tE19Flash_kernel_traitsILi64ELi64ELi128ELi4ES3_EELb0ELb0ELb0ELb0ELb0ELb1ELb1ELb0EEEvNS_16Flash_fwd_paramsE:
        /* <DEDUP_REMOVED lines=29> */
[----:B-1----:R-:W-:Y:S05]  /*01d0*/  CALL.REL.NOINC `($_ZN5flash24flash_fwd_splitkv_kernelI23Flash_fwd_kernel_traitsILi64ELi64ELi128ELi4ELb0ELb0EN7cutlass6half_tE19Flash_kernel_traitsILi64ELi64ELi128ELi4ES3_EELb0ELb0ELb0ELb0ELb0ELb1ELb1ELb0EEEvNS_16Flash_fwd_paramsE$_ZN5flash30compute_attn_1rowblock_splitkvI23Flash_fwd_kernel_traitsILi64ELi64ELi128ELi4ELb0ELb0EN7cutlass6half_tE19Flash_kernel_traitsILi64ELi64ELi128ELi4ES3_EELb0ELb0ELb0ELb0ELb0ELb1ELb1ELb0ENS_16Flash_fwd_paramsEEEvRKT8_iiiii) ;  /* 0x0000000000087944 */ /* 0x002fea0003c00000 */
[----:B------:R-:W-:Y:S05]  /*01e0*/  BSYNC.RECONVERGENT B2 ;  /* 0x0000000000027941 */ /* 0x000fea0003800200 */
.L_x_9678:
[----:B------:R-:W-:Y:S05]  /*01f0*/  EXIT ;  /* 0x000000000000794d */ /* 0x000fea0003800000 */
        .type           $_ZN5flash24flash_fwd_splitkv_kernelI23Flash_fwd_kernel_traitsILi64ELi64ELi128ELi4ELb0ELb0EN7cutlass6half_tE19Flash_kernel_traitsILi64ELi64ELi128ELi4ES3_EELb0ELb0ELb0ELb0ELb0ELb1ELb1ELb0EEEvNS_16Flash_fwd_paramsE$_ZN5flash30compute_attn_1rowblock_splitkvI23Flash_fwd_kernel_traitsILi64ELi64ELi128ELi4ELb0ELb0EN7cutlass6half_tE19Flash_kernel_traitsILi64ELi64ELi128ELi4ES3_EELb0ELb0ELb0ELb0ELb0ELb1ELb1ELb0ENS_16Flash_fwd_paramsEEEvRKT8_iiiii,@function
        .size           $_ZN5flash24flash_fwd_splitkv_kernelI23Flash_fwd_kernel_traitsILi64ELi64ELi128ELi4ELb0ELb0EN7cutlass6half_tE19Flash_kernel_traitsILi64ELi64ELi128ELi4ES3_EELb0ELb0ELb0ELb0ELb0ELb1ELb1ELb0EEEvNS_16Flash_fwd_paramsE$_ZN5flash30compute_attn_1rowblock_splitkvI23Flash_fwd_kernel_traitsILi64ELi64ELi128ELi4ELb0ELb0EN7cutlass6half_tE19Flash_kernel_traitsILi64ELi64ELi128ELi4ES3_EELb0ELb0ELb0ELb0ELb0ELb1ELb1ELb0ENS_16Flash_fwd_paramsEEEvRKT8_iiiii,(.L_x_14795 - $_ZN5flash24flash_fwd_splitkv_kernelI23Flash_fwd_kernel_traitsILi64ELi64ELi128ELi4ELb0ELb0EN7cutlass6half_tE19Flash_kernel_traitsILi64ELi64ELi128ELi4ES3_EELb0ELb0ELb0ELb0ELb0ELb1ELb1ELb0EEEvNS_16Flash_fwd_paramsE$_ZN5flash30compute_attn_1rowblock_splitkvI23Flash_fwd_kernel_traitsILi64ELi64ELi128ELi4ELb0ELb0EN7cutlass6half_tE19Flash_kernel_traitsILi64ELi64ELi128ELi4ES3_EELb0ELb0ELb0ELb0ELb0ELb1ELb1ELb0ENS_16Flash_fwd_paramsEEEvRKT8_iiiii)
$_ZN5flash24flash_fwd_splitkv_kernelI23Flash_fwd_kernel_traitsILi64ELi64ELi128ELi4ELb0ELb0EN7cutlass6half_tE19Flash_kernel_traitsILi64ELi64ELi128ELi4ES3_EELb0ELb0ELb0ELb0ELb0ELb1ELb1ELb0EEEvNS_16Flash_fwd_paramsE$_ZN5flash30compute_attn_1rowblock_splitkvI23Flash_fwd_kernel_traitsILi64ELi64ELi128ELi4ELb0ELb0EN7cutlass6half_tE19Flash_kernel_traitsILi64ELi64ELi128ELi4ES3_EELb0ELb0ELb0ELb0ELb0ELb1ELb1ELb0ENS_16Flash_fwd_paramsEEEvRKT8_iiiii:
        /* <DEDUP_REMOVED lines=39> */
.L_x_9680:
[----:B------:R-:W-:Y:S05]  /*0470*/  BSYNC.RECONVERGENT B0 ;  /* 0x0000000000007941 */ /* 0x000fea0003800200 */
.L_x_9679:
[----:B------:R-:W-:Y:S04]  /*0480*/  BSSY.RECONVERGENT B0, `(.L_x_9681) ;  /* 0x0000007000007945 */ /* 0x000fe80003800200 */
[----:B------:R-:W-:Y:S05]  /*0490*/  @!P3 BRA `(.L_x_9682) ;  /* 0x000000000014b947 */ /* 0x000fea0003800000 */
[----:B-----5:R-:W4:Y:S02]  /*04a0*/  LD.E.U8 R8, desc[UR4][R2.64+0x1b2] ;  /* 0x0001b20402087980 */ /* 0x020f24000c101100 */
[----:B----4-:R-:W-:-:S13]  /*04b0*/  ISETP.NE.AND P1, PT, R8, RZ, PT ;  /* 0x000000ff0800720c */ /* 0x010fda0003f25270 */
[----:B------:R-:W4:Y:S02]  /*04c0*/  @P1 LD.E R9, desc[UR4][R20.64+0x4] ;  /* 0x0000040414091980 */ /* 0x000f24000c101900 */
[----:B----4-:R-:W-:-:S06]  /*04d0*/  @P1 IADD3 R8, PT, PT, R9, -R16, RZ ;  /* 0x8000001009081210 */ /* 0x010fcc0007ffe0ff */
[----:B------:R4:W5:Y:S02]  /*04e0*/  @!P1 LD.E R8, desc[UR4][R20.64] ;  /* 0x0000000414089980 */ /* 0x000964000c101900 */
.L_x_9682:
[----:B------:R-:W-:Y:S05]  /*04f0*/  BSYNC.RECONVERGENT B0 ;  /* 0x0000000000007941 */ /* 0x000fea0003800200 */
.L_x_9681:
[----:B------:R-:W-:Y:S01]  /*0500*/  BSSY.RECONVERGENT B1, `(.L_x_9683) ;  /* 0x0000011000017945 */ /* 0x000fe20003800200 */
[----:B-----5:R-:W-:-:S03]  /*0510*/  @P4 IADD3 R5, PT, PT, R7, -R0, RZ ;  /* 0x8000000007054210 */ /* 0x020fc60007ffe0ff */
[----:B------:R-:W-:Y:S05]  /*0520*/  @!P0 BRA `(.L_x_9684) ;  /* 0x0000000000148947 */ /* 0x000fea0003800000 */
[----:B------:R-:W-:-:S05]  /*0530*/  IADD3 R8, P0, PT, R18, R6, RZ ;  /* 0x0000000612087210 */ /* 0x000fca0007f1e0ff */
[----:B------:R-:W-:-:S05]  /*0540*/  IMAD.X R9, R19, 0x1, R4, P0 ;  /* 0x0000000113097824 */ /* 0x000fca00000e0604 */
[----:B------:R-:W1:Y:S02]  /*0550*/  LD.E R8, desc[UR4][R8.64] ;  /* 0x0000000408087980 */ /* 0x000e64000c101900 */
[----:B-1----:R-:W-:Y:S01]  /*0560*/  IADD3 R25, PT, PT, R8, -R15, RZ ;  /* 0x8000000f08197210 */ /* 0x002fe20007ffe0ff */
[----:B------:R-:W-:Y:S05]  /*0570*/  BRA `(.L_x_9685) ;  /* 0x0000000000247947 */ /* 0x000fea0003800000 */
.L_x_9684:
[----:B------:R-:W5:Y:S01]  /*0580*/  LD.E.64 R18, desc[UR4][R2.64+0x108] ;  /* 0x0001080402127980 */ /* 0x000f62000c101b00 */
[----:B------:R-:W-:Y:S01]  /*0590*/  BSSY.RECONVERGENT B0, `(.L_x_9686) ;  /* 0x0000006000007945 */ /* 0x000fe20003800200 */
[----:B-1----:R-:W-:Y:S01]  /*05a0*/  IMAD.MOV.U32 R25, RZ, RZ, RZ ;  /* 0x000000ffff197224 */ /* 0x002fe200078e00ff */
[----:B-----5:R-:W-:-:S04]  /*05b0*/  ISETP.NE.U32.AND P0, PT, R18, RZ, PT ;  /* 0x000000ff1200720c */ /* 0x020fc80003f05070 */
[----:B------:R-:W-:-:S13]  /*05c0*/  ISETP.NE.AND.EX P0, PT, R19, RZ, PT, P0 ;  /* 0x000000ff1300720c */ /* 0x000fda0003f05300 */
[----:B------:R-:W-:Y:S05]  /*05d0*/  @!P0 BRA `(.L_x_9687) ;  /* 0x0000000000048947 */ /* 0x000fea0003800000 */
[----:B------:R1:W5:Y:S02]  /*05e0*/  LD.E R25, desc[UR4][R2.64+0xbc] ;  /* 0x0000bc0402197980 */ /* 0x000364000c101900 */
.L_x_9687:
[----:B------:R-:W-:Y:S05]  /*05f0*/  BSYNC.RECONVERGENT B0 ;  /* 0x0000000000007941 */ /* 0x000fea0003800200 */
.L_x_9686:
[----:B-----5:R-:W-:Y:S02]  /*0600*/  IADD3 R25, PT, PT, R25, R8, -R15 ;  /* 0x0000000819197210 */ /* 0x020fe40007ffe80f */
.L_x_9685:
[----:B------:R-:W-:Y:S05]  /*0610*/  BSYNC.RECONVERGENT B1 ;  /* 0x0000000000017941 */ /* 0x000fea0003800200 */
.L_x_9683:
[----:B------:R-:W-:Y:S01]  /*0620*/  IMAD.SHL.U32 R182, R31, 0x40, RZ ;  /* 0x000000401fb67824 */ /* 0x000fe200078e00ff */
[----:B------:R-:W-:-:S04]  /*0630*/  MOV R177, 0x0 ;  /* 0x0000000000b17802 */ /* 0x000fc80000000f00 */
[----:B------:R-:W-:-:S13]  /*0640*/  ISETP.GT.AND P0, PT, R5, R182, PT ;  /* 0x000000b60500720c */ /* 0x000fda0003f04270 */
[----:B-1234-:R-:W-:Y:S05]  /*0650*/  @!P0 RET.REL.NODEC R176 `(_ZN5flash24flash_fwd_splitkv_kernelI23Flash_fwd_kernel_traitsILi64ELi64ELi128ELi4ELb0ELb0EN7cutlass6half_tE19Flash_kernel_traitsILi64ELi64ELi128ELi4ES3_EELb0ELb0ELb0ELb0ELb0ELb1ELb1ELb0EEEvNS_16Flash_fwd_paramsE) ;  /* 0xfffffff8b0688950 */ /* 0x01efea0003c3ffff */
        /* <DEDUP_REMOVED lines=109> */
[----:B-1----:R-:W-:Y:S05]  /*0d30*/  @P6 RET.REL.NODEC R176 `(_ZN5flash24flash_fwd_splitkv_kernelI23Flash_fwd_kernel_traitsILi64ELi64ELi128ELi4ELb0ELb0EN7cutlass6half_tE19Flash_kernel_traitsILi64ELi64ELi128ELi4ES3_EELb0ELb0ELb0ELb0ELb0ELb1ELb1ELb0EEEvNS_16Flash_fwd_paramsE) ;  /* 0xfffffff0b0b06950 */ /* 0x002fea0003c3ffff */
[----:B------:R-:W-:Y:S02]  /*0d40*/  MOV R5, 0xff800000 ;  /* 0xff80000000057802 */ /* 0x000fe40000000f00 */
[----:B------:R-:W-:-:S03]  /*0d50*/  MOV R177, 0x0 ;  /* 0x0000000000b17802 */ /* 0x000fc60000000f00 */
[----:B------:R1:W-:Y:S02]  /*0d60*/  ST.E desc[UR4][R2.64+0xe0], R5 ;  /* 0x0000e00502007985 */ /* 0x0003e4000c101904 */
[----:B-1----:R-:W-:Y:S05]  /*0d70*/  RET.REL.NODEC R176 `(_ZN5flash24flash_fwd_splitkv_kernelI23Flash_fwd_kernel_traitsILi64ELi64ELi128ELi4ELb0ELb0EN7cutlass6half_tE19Flash_kernel_traitsILi64ELi64ELi128ELi4ES3_EELb0ELb0ELb0ELb0ELb0ELb1ELb1ELb0EEEvNS_16Flash_fwd_paramsE) ;  /* 0xfffffff0b0a07950 */ /* 0x002fea0003c3ffff */
.L_x_9688:
        /* <DEDUP_REMOVED lines=99> */
[----:B------:R-:W-:Y:S02]  /*13b0*/  IMAD.IADD R4, R21, 0x1, R8 ;  /* 0x0000000115047824 */ /* 0x000fe400078e0208 */
[----:B------:R-:W-:Y:S01]  /*13c0*/  IMAD.IADD R8, R13, 0x1, R9 ;  /* 0x000000010d087824 */ /* 0x000fe200078e0209 */
[----:B------:R-:W-:Y:S05]  /*13d0*/  BRA `(.L_x_9691) ;  /* 0x0000000400387947 */ /* 0x000fea0003800000 */
.L_x_9690:
        /* <DEDUP_REMOVED lines=30> */
[----:B-----5:R-:W-:Y:S01]  /*15c0*/  @!P3 SHF.R.S32.HI R4, RZ, 0x1f, R14 ;  /* 0x0000001fff04b819 */ /* 0x020fe2000001140e */
[----:B---3--:R-:W-:Y:S01]  /*15d0*/  @!P3 IMAD R13, R13, R14, RZ ;  /* 0x0000000e0d0db224 */ /* 0x008fe200078e02ff */
        /* <DEDUP_REMOVED lines=9> */
[----:B------:R-:W-:Y:S02]  /*1670*/  LEA R11, R24, 0xffffff80, 0x7 ;  /* 0xffffff80180b7811 */ /* 0x000fe400078e38ff */
[----:B------:R-:W-:Y:S02]  /*1680*/  @!P2 IADD3 R8, PT, PT, R8, 0x1, RZ ;  /* 0x000000010808a810 */ /* 0x000fe40007ffe0ff */
[----:B------:R-:W-:Y:S01]  /*1690*/  @!P3 IADD3 R13, PT, PT, R33, R13, RZ ;  /* 0x0000000d210db210 */ /* 0x000fe20007ffe0ff */
[----:B------:R-:W-:Y:S01]  /*16a0*/  @P3 IMAD.IADD R13, R29, 0x1, R4 ;  /* 0x000000011d0d3824 */ /* 0x000fe200078e0204 */
[----:B------:R-:W-:Y:S01]  /*16b0*/  @!P3 SHF.R.S32.HI R9, RZ, 0x1f, R15 ;  /* 0x0000001fff09b819 */ /* 0x000fe2000001140f */
[----:B------:R-:W-:Y:S01]  /*16c0*/  @!P3 IMAD R4, R169, R15, RZ ;  /* 0x0000000fa904b224 */ /* 0x000fe200078e02ff */
[----:B------:R-:W-:Y:S01]  /*16d0*/  @!P3 MOV R12, R32 ;  /* 0x00000020000cb202 */ /* 0x000fe20000000f00 */
[----:B------:R-:W-:Y:S01]  /*16e0*/  IMAD R6, R167, R11, RZ ;  /* 0x0000000ba7067224 */ /* 0x000fe200078e02ff */
[----:B------:R-:W-:Y:S01]  /*16f0*/  @P3 MOV R12, R28 ;  /* 0x0000001c000c3202 */ /* 0x000fe20000000f00 */
[----:B------:R-:W-:Y:S01]  /*1700*/  @P4 VIADD R8, R8, 0x1 ;  /* 0x0000000108084836 */ /* 0x000fe20000000000 */
[----:B------:R-:W-:Y:S01]  /*1710*/  SHF.R.S32.HI R7, RZ, 0x1f, R11 ;  /* 0x0000001fff077819 */ /* 0x000fe2000001140b */
[----:B------:R-:W-:-:S02]  /*1720*/  @!P3 IMAD R4, R9, R168, R4 ;  /* 0x000000a80904b224 */ /* 0x000fc400078e0204 */
        /* <DEDUP_REMOVED lines=8> */
[----:B----4-:R-:W-:Y:S01]  /*17b0*/  @!P3 IMAD R4, R21, R14, RZ ;  /* 0x0000000e1504b224 */ /* 0x010fe200078e02ff */
[----:B------:R-:W-:Y:S02]  /*17c0*/  IADD3 R17, PT, PT, R13, R6, RZ ;  /* 0x000000060d117210 */ /* 0x000fe40007ffe0ff */
[----:B------:R-:W-:Y:S01]  /*17d0*/  MOV R16, R12 ;  /* 0x0000000c00107202 */ /* 0x000fe20000000f00 */
        /* <DEDUP_REMOVED lines=14> */
.L_x_9691:
[----:B------:R-:W-:Y:S05]  /*18c0*/  BSYNC.RECONVERGENT B0 ;  /* 0x0000000000007941 */ /* 0x000fea0003800200 */
.L_x_9689:
        /* <DEDUP_REMOVED lines=30> */
[----:B------:R-:W-:-:S05]  /*1ab0*/  @P3 VIADD R20, R20, 0x1 ;  /* 0x0000000114143836 */ /* 0x000fca0000000000 */
[----:B------:R-:W-:Y:S01]  /*1ac0*/  MOV R13, R20 ;  /* 0x00000014000d7202 */ /* 0x000fe20000000f00 */
[----:B-----5:R-:W-:Y:S02]  /*1ad0*/  IMAD R20, R7, R168, RZ ;  /* 0x000000a807147224 */ /* 0x020fe400078e02ff */
[----:B------:R-:W-:Y:S02]  /*1ae0*/  IMAD.SHL.U32 R7, R10, 0x8, RZ ;  /* 0x000000080a077824 */ /* 0x000fe400078e00ff */
[----:B------:R-:W-:Y:S01]  /*1af0*/  @!P1 IMAD.MOV R13, RZ, RZ, -R13 ;  /* 0x000000ffff0d9224 */ /* 0x000fe200078e0a0d */
[----:B------:R-:W-:Y:S01]  /*1b00*/  @!P2 LOP3.LUT R13, RZ, R18, RZ, 0x33, !PT ;  /* 0x00000012ff0da212 */ /* 0x000fe200078e33ff */
[----:B------:R-:W-:Y:S01]  /*1b10*/  IMAD R18, R11, R169, R20 ;  /* 0x000000a90b127224 */ /* 0x000fe200078e0214 */
[----:B------:R-:W-:Y:S01]  /*1b20*/  LOP3.LUT R180, R7, 0x38, RZ, 0xc0, !PT ;  /* 0x0000003807b47812 */ /* 0x000fe200078ec0ff */
[----:B------:R-:W-:-:S04]  /*1b30*/  IMAD.WIDE.U32 R38, R11, R168, RZ ;  /* 0x000000a80b267225 */ /* 0x000fc800078e00ff */
[----:B------:R-:W-:Y:S01]  /*1b40*/  IMAD.IADD R19, R39, 0x1, R18 ;  /* 0x0000000127137824 */ /* 0x000fe200078e0212 */
[----:B------:R-:W-:Y:S01]  /*1b50*/  IADD3 R12, P2, P1, R38, R12, R180 ;  /* 0x0000000c260c7210 */ /* 0x000fe2000795e0b4 */
[-C--:B------:R-:W-:Y:S01]  /*1b60*/  IMAD R11, R37, R13.reuse, RZ ;  /* 0x0000000d250b7224 */ /* 0x080fe200078e02ff */
[----:B------:R-:W-:Y:S02]  /*1b70*/  SHF.R.S32.HI R20, RZ, 0x1f, R13 ;  /* 0x0000001fff147819 */ /* 0x000fe4000001140d */
[----:B------:R-:W-:Y:S02]  /*1b80*/  IADD3.X R8, PT, PT, R19, R8, RZ, P2, P1 ;  /* 0x0000000813087210 */ /* 0x000fe400017e24ff */
[----:B------:R-:W-:Y:S01]  /*1b90*/  IADD3 R18, P2, PT, R180, R6, RZ ;  /* 0x00000006b4127210 */ /* 0x000fe20007f5e0ff */
[----:B------:R-:W-:-:S04]  /*1ba0*/  IMAD.WIDE.U32 R38, R36, R13, RZ ;  /* 0x0000000d24267225 */ /* 0x000fc800078e00ff */
[----:B------:R-:W-:Y:S01]  /*1bb0*/  IMAD R11, R20, R36, R11 ;  /* 0x00000024140b7224 */ /* 0x000fe200078e020b */
[----:B------:R-:W-:Y:S01]  /*1bc0*/  SHF.R.U32.HI R20, RZ, 0x3, R10 ;  /* 0x00000003ff147819 */ /* 0x000fe2000001160a */
[----:B------:R-:W-:Y:S01]  /*1bd0*/  IMAD.X R19, RZ, RZ, R4, P2 ;  /* 0x000000ffff137224 */ /* 0x000fe200010e0604 */
[----:B------:R-:W-:-:S03]  /*1be0*/  IADD3 R36, P1, PT, R12, R38, RZ ;  /* 0x000000260c247210 */ /* 0x000fc60007f3e0ff */
[----:B------:R-:W-:Y:S02]  /*1bf0*/  IMAD R173, R167, R20, RZ ;  /* 0x00000014a7ad7224 */ /* 0x000fe400078e02ff */
[----:B------:R-:W-:Y:S01]  /*1c00*/  IMAD.WIDE.U32 R12, R20, R166, R18 ;  /* 0x000000a6140c7225 */ /* 0x000fe200078e0012 */
[----:B------:R-:W-:-:S04]  /*1c10*/  MOV R4, 0x400 ;  /* 0x0000040000047802 */ /* 0x000fc80000000f00 */
[----:B------:R-:W-:Y:S02]  /*1c20*/  IADD3 R173, PT, PT, R13, R173, RZ ;  /* 0x000000ad0dad7210 */ /* 0x000fe40007ffe0ff */
[----:B-1----:R-:W-:Y:S01]  /*1c30*/  LEA R9, R9, R4, 0x18 ;  /* 0x0000000409097211 */ /* 0x002fe200078ec0ff */
[----:B------:R-:W-:Y:S01]  /*1c40*/  IMAD.IADD R170, R5, 0x1, -R182 ;  /* 0x0000000105aa7824 */ /* 0x000fe200078e0ab6 */
[----:B------:R-:W-:Y:S01]  /*1c50*/  IADD3 R11, PT, PT, R39, R11, RZ ;  /* 0x0000000b270b7210 */ /* 0x000fe20007ffe0ff */
[----:B------:R-:W-:-:S04]  /*1c60*/  IMAD R175, R169, R20, RZ ;  /* 0x00000014a9af7224 */ /* 0x000fc800078e02ff */
[----:B------:R-:W-:Y:S01]  /*1c70*/  IMAD.X R37, R8, 0x1, R11, P1 ;  /* 0x0000000108257824 */ /* 0x000fe200008e060b */
[----:B------:R-:W-:Y:S02]  /*1c80*/  SHF.L.U32 R11, R10, 0x6, RZ ;  /* 0x000000060a0b7819 */ /* 0x000fe400000006ff */
[----:B------:R-:W-:Y:S01]  /*1c90*/  SHF.R.S32.HI R8, RZ, 0x1f, R181 ;  /* 0x0000001fff087819 */ /* 0x000fe200000114b5 */
[----:B------:R-:W-:Y:S01]  /*1ca0*/  IMAD.WIDE.U32 R18, R20, R168, R36 ;  /* 0x000000a814127225 */ /* 0x000fe200078e0024 */
[----:B------:R-:W-:Y:S01]  /*1cb0*/  LOP3.LUT R5, R11, 0x1c0, RZ, 0xc0, !PT ;  /* 0x000001c00b057812 */ /* 0x000fe200078ec0ff */
[----:B------:R-:W-:Y:S02]  /*1cc0*/  BSSY.RECONVERGENT B0, `(.L_x_9692) ;  /* 0x0000031000007945 */ /* 0x000fe40003800200 */
[----:B------:R-:W-:Y:S02]  /*1cd0*/  IMAD.IADD R175, R19, 0x1, R175 ;  /* 0x0000000113af7824 */ /* 0x000fe400078e02af */
[----:B------:R-:W-:Y:S01]  /*1ce0*/  IMAD.MOV.U32 R21, RZ, RZ, RZ ;  /* 0x000000ffff157224 */ /* 0x000fe200078e00ff */
[----:B------:R-:W-:Y:S01]  /*1cf0*/  LOP3.LUT R11, R11, 0x200, RZ, 0xc0, !PT ;  /* 0x000002000b0b7812 */ /* 0x000fe200078ec0ff */
        /* <DEDUP_REMOVED lines=13> */
[----:B------:R-:W-:-:S03]  /*1dd0*/  LOP3.LUT R6, R13, 0x38, R10, 0xf8, !PT ;  /* 0x000000380d067812 */ /* 0x000fc600078ef80a */
[----:B------:R-:W-:Y:S01]  /*1de0*/  IMAD.X R13, RZ, RZ, R4, P0 ;  /* 0x000000ffff0d7224 */ /* 0x000fe200000e0604 */
[----:B------:R-:W-:Y:S01]  /*1df0*/  ISETP.GE.AND P0, PT, R20, R170, PT ;  /* 0x000000aa1400720c */ /* 0x000fe20003f06270 */
[----:B------:R-:W-:Y:S01]  /*1e00*/  IMAD R29, R23, R181, RZ ;  /* 0x000000b5171d7224 */ /* 0x000fe200078e02ff */
[----:B------:R-:W-:Y:S02]  /*1e10*/  SHF.R.U32.HI R4, RZ, 0x1, R10 ;  /* 0x00000001ff047819 */ /* 0x000fe4000001160a */
[----:B------:R-:W-:Y:S01]  /*1e20*/  LOP3.LUT R6, R6, 0x38, R7, 0x78, !PT ;  /* 0x0000003806067812 */ /* 0x000fe200078e7807 */
[----:B------:R-:W-:Y:S01]  /*1e30*/  IMAD R29, R22, R8, R29 ;  /* 0x00000008161d7224 */ /* 0x000fe200078e021d */
[----:B------:R-:W-:Y:S01]  /*1e40*/  LEA R174, P1, R18, R16, 0x1 ;  /* 0x0000001012ae7211 */ /* 0x000fe200078208ff */
[----:B------:R-:W-:Y:S01]  /*1e50*/  IMAD.WIDE.U32 R22, R181, R22, R12 ;  /* 0x00000016b5167225 */ /* 0x000fe200078e000c */
[----:B------:R-:W-:Y:S02]  /*1e60*/  LOP3.LUT R4, R5, 0x8, R4, 0xf8, !PT ;  /* 0x0000000805047812 */ /* 0x000fe400078ef804 */
[----:B------:R-:W-:Y:S01]  /*1e70*/  LOP3.LUT R6, R6, 0x1e00, R7, 0xf8, !PT ;  /* 0x00001e0006067812 */ /* 0x000fe200078ef807 */
[----:B------:R-:W-:Y:S01]  /*1e80*/  IMAD.IADD R29, R23, 0x1, R29 ;  /* 0x00000001171d7824 */ /* 0x000fe200078e021d */
[----:B------:R-:W-:-:S02]  /*1e90*/  LEA.HI.X R175, R18, R17, R175, 0x1, P1 ;  /* 0x0000001112af7211 */ /* 0x000fc400008f0caf */
[----:B------:R-:W-:Y:S02]  /*1ea0*/  SHF.R.U32.HI R0, RZ, 0x4, R10 ;  /* 0x00000004ff007819 */ /* 0x000fe4000001160a */
        /* <DEDUP_REMOVED lines=17> */
.L_x_9694:
[----:B------:R2:W-:Y:S02]  /*1fc0*/  STS.128 [R179], RZ ;  /* 0x000000ffb3007388 */ /* 0x0005e40000000c00 */
.L_x_9693:
[----:B------:R-:W-:Y:S05]  /*1fd0*/  BSYNC.RECONVERGENT B0 ;  /* 0x0000000000007941 */ /* 0x000fea0003800200 */
.L_x_9692:
[C---:B------:R-:W-:Y:S01]  /*1fe0*/  VIADD R17, R20.reuse, 0x10 ;  /* 0x0000001014117836 */ /* 0x040fe20000000000 */
[----:B------:R-:W-:Y:S01]  /*1ff0*/  IADD3 R15, PT, PT, R20, 0x20, RZ ;  /* 0x00000020140f7810 */ /* 0x000fe20007ffe0ff */
[----:B------:R-:W-:Y:S01]  /*2000*/  VIADD R178, R24, 0xffffffff ;  /* 0xffffffff18b27836 */ /* 0x000fe20000000000 */
[----:B------:R-:W-:Y:S01]  /*2010*/  BSSY.RECONVERGENT B0, `(.L_x_9695) ;  /* 0x000001a000007945 */ /* 0x000fe20003800200 */
[----:B-1----:R-:W-:Y:S01]  /*2020*/  VIADD R13, R20, 0x30 ;  /* 0x00000030140d7836 */ /* 0x002fe20000000000 */
        /* <DEDUP_REMOVED lines=24> */
.L_x_9696:
[----:B------:R-:W-:Y:S05]  /*21b0*/  BSYNC.RECONVERGENT B0 ;  /* 0x0000000000007941 */ /* 0x000fea0003800200 */
.L_x_9695:
        /* <DEDUP_REMOVED lines=19> */
.L_x_9698:
[----:B------:R-:W-:Y:S05]  /*22f0*/  BSYNC.RECONVERGENT B0 ;  /* 0x0000000000007941 */ /* 0x000fea0003800200 */
.L_x_9697:
        /* <DEDUP_REMOVED lines=18> */
.L_x_9700:
[----:B------:R-:W-:Y:S05]  /*2420*/  BSYNC.RECONVERGENT B0 ;  /* 0x0000000000007941 */ /* 0x000fea0003800200 */
.L_x_9699:
        /* <DEDUP_REMOVED lines=11> */
.L_x_9703:
[----:B------:R1:W-:Y:S02]  /*24e0*/  STS.128 [R179+0x2000], RZ ;  /* 0x002000ffb3007388 */ /* 0x0003e40000000c00 */
.L_x_9702:
[----:B------:R-:W-:Y:S05]  /*24f0*/  BSYNC.RECONVERGENT B0 ;  /* 0x0000000000007941 */ /* 0x000fea0003800200 */
.L_x_9701:
        /* <DEDUP_REMOVED lines=23> */
.L_x_9705:
[----:B------:R-:W-:Y:S05]  /*2670*/  BSYNC.RECONVERGENT B0 ;  /* 0x0000000000007941 */ /* 0x000fea0003800200 */
.L_x_9704:
        /* <DEDUP_REMOVED lines=12> */
.L_x_9707:
[----:B------:R-:W-:Y:S05]  /*2740*/  BSYNC.RECONVERGENT B0 ;  /* 0x0000000000007941 */ /* 0x000fea0003800200 */
.L_x_9706:
        /* <DEDUP_REMOVED lines=11> */
.L_x_9709:
[----:B------:R-:W-:Y:S05]  /*2800*/  BSYNC.RECONVERGENT B0 ;  /* 0x0000000000007941 */ /* 0x000fea0003800200 */
.L_x_9708:
        /* <DEDUP_REMOVED lines=14> */
.L_x_9711:
[----:B------:R-:W-:Y:S05]  /*28f0*/  BSYNC.RECONVERGENT B0 ;  /* 0x0000000000007941 */ /* 0x000fea0003800200 */
.L_x_9710:
        /* <DEDUP_REMOVED lines=11> */
.L_x_9713:
[----:B------:R-:W-:Y:S05]  /*29b0*/  BSYNC.RECONVERGENT B0 ;  /* 0x0000000000007941 */ /* 0x000fea0003800200 */
.L_x_9712:
        /* <DEDUP_REMOVED lines=14> */
.L_x_9715:
[----:B------:R-:W-:Y:S05]  /*2aa0*/  BSYNC.RECONVERGENT B0 ;  /* 0x0000000000007941 */ /* 0x000fea0003800200 */
.L_x_9714:
        /* <DEDUP_REMOVED lines=12> */
.L_x_9717:
[----:B------:R-:W-:Y:S05]  /*2b70*/  BSYNC.RECONVERGENT B0 ;  /* 0x0000000000007941 */ /* 0x000fea0003800200 */
.L_x_9716:
        /* <DEDUP_REMOVED lines=15> */
.L_x_9720:
[----:B------:R1:W-:Y:S01]  /*2c70*/  STS.128 [R179+0x6000], RZ ;  /* 0x006000ffb3007388 */ /* 0x0003e20000000c00 */
[----:B------:R-:W-:Y:S05]  /*2c80*/  BRA `(.L_x_9721) ;  /* 0x0000000000047947 */ /* 0x000fea0003800000 */
.L_x_9719:
[----:B------:R1:W-:Y:S02]  /*2c90*/  STS.128 [R179+0x6000], RZ ;  /* 0x006000ffb3007388 */ /* 0x0003e40000000c00 */
.L_x_9721:
[----:B------:R-:W-:Y:S05]  /*2ca0*/  BSYNC.RECONVERGENT B0 ;  /* 0x0000000000007941 */ /* 0x000fea0003800200 */
.L_x_9718:
        /* <DEDUP_REMOVED lines=19> */
.L_x_9723:
[----:B------:R-:W-:Y:S05]  /*2de0*/  BSYNC.RECONVERGENT B0 ;  /* 0x0000000000007941 */ /* 0x000fea0003800200 */
.L_x_9722:
[----:B------:R1:W-:Y:S01]  /*2df0*/  @P6 STS.128 [R179+0x7000], RZ ;  /* 0x007000ffb3006388 */ /* 0x0003e20000000c00 */
        /* <DEDUP_REMOVED lines=11> */
.L_x_9725:
[----:B------:R-:W-:Y:S05]  /*2eb0*/  BSYNC.RECONVERGENT B0 ;  /* 0x0000000000007941 */ /* 0x000fea0003800200 */
.L_x_9724:
        /* <DEDUP_REMOVED lines=12> */
.L_x_9727:
[----:B------:R-:W-:Y:S05]  /*2f80*/  BSYNC.RECONVERGENT B0 ;  /* 0x0000000000007941 */ /* 0x000fea0003800200 */
.L_x_9726:
        /* <DEDUP_REMOVED lines=15> */
.L_x_9729:
[----:B------:R-:W-:Y:S05]  /*3080*/  BSYNC.RECONVERGENT B0 ;  /* 0x0000000000007941 */ /* 0x000fea0003800200 */
.L_x_9728:
        /* <DEDUP_REMOVED lines=12> */
.L_x_9731:
[----:B------:R-:W-:Y:S05]  /*3150*/  BSYNC.RECONVERGENT B0 ;  /* 0x0000000000007941 */ /* 0x000fea0003800200 */
.L_x_9730:
        /* <DEDUP_REMOVED lines=15> */
.L_x_9733:
[----:B------:R-:W-:Y:S05]  /*3250*/  BSYNC.RECONVERGENT B0 ;  /* 0x0000000000007941 */ /* 0x000fea0003800200 */
.L_x_9732:
        /* <DEDUP_REMOVED lines=13> */
.L_x_9735:
[----:B------:R-:W-:Y:S05]  /*3330*/  BSYNC.RECONVERGENT B0 ;  /* 0x0000000000007941 */ /* 0x000fea0003800200 */
.L_x_9734:
[----:B------:R-:W5:Y:S01]  /*3340*/  LD.E R8, desc[UR4][R2.64+0x18c] ;  /* 0x00018c0402087980 */ /* 0x000f62000c101900 */
[----:B------:R-:W-:Y:S01]  /*3350*/  LOP3.LUT R14, R5, 0x8, R10, 0x78, !PT ;  /* 0x00000008050e7812 */ /* 0x000fe200078e780a */
[C---:B-1----:R-:W-:Y:S01]  /*3360*/  IMAD.SHL.U32 R12, R10.reuse, 0x20, RZ ;  /* 0x000000200a0c7824 */ /* 0x042fe200078e00ff */
[----:B------:R-:W-:Y:S01]  /*3370*/  R2P PR, R10, 0x6 ;  /* 0x000000060a007804 */ /* 0x000fe20000000000 */
[----:B------:R-:W-:Y:S01]  /*3380*/  IMAD.SHL.U32 R0, R0, 0x400, RZ ;  /* 0x0000040000007824 */ /* 0x000fe200078e00ff */
[----:B------:R-:W-:Y:S01]  /*3390*/  LOP3.LUT R14, R14, 0x38, R7, 0x78, !PT ;  /* 0x000000380e0e7812 */ /* 0x000fe200078e7807 */
[----:B------:R-:W-:Y:S01]  /*33a0*/  IMAD.SHL.U32 R10, R10, 0x2, RZ ;  /* 0x000000020a0a7824 */ /* 0x000fe200078e00ff */
[----:B------:R-:W-:Y:S01]  /*33b0*/  LOP3.LUT R5, R11, 0x7c00, R12, 0xf8, !PT ;  /* 0x00007c000b057812 */ /* 0x000fe200078ef80c */
[----:B------:R-:W0:Y:S01]  /*33c0*/  LDGDEPBAR ;  /* 0x00000000000079af */ /* 0x000e220000000000 */
[----:B------:R-:W-:Y:S01]  /*33d0*/  LOP3.LUT R7, R0, 0x400, RZ, 0xc0, !PT ;  /* 0x0000040000077812 */ /* 0x000fe200078ec0ff */
[----:B------:R-:W-:Y:S02]  /*33e0*/  BSSY.RECONVERGENT B1, `(.L_x_9736) ;  /* 0x0000205000017945 */ /* 0x000fe40003800200 */
[----:B------:R-:W-:-:S02]  /*33f0*/  IMAD.IADD R0, R4, 0x1, R5 ;  /* 0x0000000104007824 */ /* 0x000fc400078e0205 */
[----:B------:R-:W-:Y:S02]  /*3400*/  IMAD R164, R14, 0x2, R7 ;  /* 0x000000020ea47824 */ /* 0x000fe400078e0207 */
[----:B------:R-:W-:Y:S02]  /*3410*/  IMAD R165, R0, 0x2, R9 ;  /* 0x0000000200a57824 */ /* 0x000fe400078e0209 */
[----:B------:R-:W-:Y:S02]  /*3420*/  IMAD.IADD R164, R9, 0x1, R164 ;  /* 0x0000000109a47824 */ /* 0x000fe400078e02a4 */
[----:B------:R-:W-:Y:S01]  /*3430*/  IMAD.MOV.U32 R5, RZ, RZ, 0x20 ;  /* 0x00000020ff057424 */ /* 0x000fe200078e00ff */
[----:B------:R-:W-:Y:S01]  /*3440*/  LDSM.16.M88.4 R64, [R165] ;  /* 0x00000000a540783b */ /* 0x000fe20000000200 */
[----:B------:R-:W-:-:S03]  /*3450*/  IMAD.MOV.U32 R7, RZ, RZ, 0x40 ;  /* 0x00000040ff077424 */ /* 0x000fc600078e00ff */
[----:B------:R-:W1:Y:S01]  /*3460*/  LDSM.16.M88.4 R12, [R164+0x2000] ;  /* 0x00200000a40c783b */ /* 0x000e620000000200 */
[----:B------:R-:W-:Y:S02]  /*3470*/  SEL R5, R5, 0xffffffe0, !P1 ;  /* 0xffffffe005057807 */ /* 0x000fe40004800000 */
[----:B------:R-:W-:Y:S01]  /*3480*/  SEL R7, R7, 0xffffffc0, !P2 ;  /* 0xffffffc007077807 */ /* 0x000fe20005000000 */
[----:B------:R-:W2:Y:S02]  /*3490*/  LDSM.16.M88.4 R16, [R164+0x2800] ;  /* 0x00280000a410783b */ /* 0x000ea40000000200 */
[C-C-:B------:R-:W-:Y:S01]  /*34a0*/  IMAD.IADD R163, R165.reuse, 0x1, R5.reuse ;  /* 0x00000001a5a37824 */ /* 0x140fe200078e0205 */
[C---:B------:R-:W-:Y:S01]  /*34b0*/  IADD3 R158, PT, PT, R164.reuse, R7, RZ ;  /* 0x00000007a49e7210 */ /* 0x040fe20007ffe0ff */
[----:B------:R-:W-:Y:S01]  /*34c0*/  IMAD.IADD R159, R164, 0x1, R5 ;  /* 0x00000001a49f7824 */ /* 0x000fe200078e0205 */
[----:B------:R-:W-:Y:S01]  /*34d0*/  LDSM.16.M88.4 R52, [R164+0x3000] ;  /* 0x00300000a434783b */ /* 0x000fe20000000200 */
[----:B------:R-:W-:-:S02]  /*34e0*/  IMAD.IADD R162, R165, 0x1, R7 ;  /* 0x00000001a5a27824 */ /* 0x000fc400078e0207 */
[C---:B------:R-:W-:Y:S01]  /*34f0*/  IMAD.IADD R157, R5.reuse, 0x1, R158 ;  /* 0x00000001059d7824 */ /* 0x040fe200078e029e */
[----:B------:R-:W-:Y:S01]  /*3500*/  LDSM.16.M88.4 R60, [R163] ;  /* 0x00000000a33c783b */ /* 0x000fe20000000200 */
[----:B------:R-:W-:-:S03]  /*3510*/  IMAD.IADD R161, R5, 0x1, R162 ;  /* 0x0000000105a17824 */ /* 0x000fc600078e02a2 */
[----:B------:R-:W3:Y:S04]  /*3520*/  LDSM.16.M88.4 R36, [R159+0x2000] ;  /* 0x002000009f24783b */ /* 0x000ee80000000200 */
[----:B------:R-:W-:Y:S04]  /*3530*/  LDSM.16.M88.4 R44, [R162] ;  /* 0x00000000a22c783b */ /* 0x000fe80000000200 */
[----:B------:R-:W-:Y:S04]  /*3540*/  LDSM.16.M88.4 R28, [R158+0x2000] ;  /* 0x002000009e1c783b */ /* 0x000fe80000000200 */
[----:B------:R-:W4:Y:S04]  /*3550*/  LDSM.16.M88.4 R76, [R159+0x2800] ;  /* 0x002800009f4c783b */ /* 0x000f280000000200 */
[----:B------:R-:W4:Y:S04]  /*3560*/  LDSM.16.M88.4 R48, [R158+0x2800] ;  /* 0x002800009e30783b */ /* 0x000f280000000200 */
[----:B------:R-:W-:Y:S01]  /*3570*/  LDSM.16.M88.4 R32, [R161] ;  /* 0x00000000a120783b */ /* 0x000fe20000000200 */
[C---:B-1----:R-:W-:Y:S03]  /*3580*/  HMMA.16816.F32 R40, R64.reuse, R12, RZ ;  /* 0x0000000c4028723c */ /* 0x042fe600000018ff */
[----:B------:R-:W1:Y:S04]  /*3590*/  LDSM.16.M88.4 R56, [R157+0x2000] ;  /* 0x002000009d38783b */ /* 0x000e680000000200 */
[----:B------:R-:W-:Y:S01]  /*35a0*/  LDSM.16.M88.4 R72, [R159+0x3000] ;  /* 0x003000009f48783b */ /* 0x000fe20000000200 */
[C---:B------:R-:W-:Y:S03]  /*35b0*/  HMMA.16816.F32 R12, R64.reuse, R14, RZ ;  /* 0x0000000e400c723c */ /* 0x040fe600000018ff */
[----:B------:R-:W-:Y:S05]  /*35c0*/  LDSM.16.M88.4 R68, [R164+0x3800] ;  /* 0x00380000a444783b */ /* 0x000fea0000000200 */
[----:B--2---:R-:W-:Y:S08]  /*35d0*/  HMMA.16816.F32 R20, R64, R16, RZ ;  /* 0x000000104014723c */ /* 0x004ff000000018ff */
[C---:B---3--:R-:W-:Y:S08]  /*35e0*/  HMMA.16816.F32 R40, R60.reuse, R36, R40 ;  /* 0x000000243c28723c */ /* 0x048ff00000001828 */
[C---:B------:R-:W-:Y:S08]  /*35f0*/  HMMA.16816.F32 R12, R60.reuse, R38, R12 ;  /* 0x000000263c0c723c */ /* 0x040ff0000000180c */
[----:B----4-:R-:W-:Y:S08]  /*3600*/  HMMA.16816.F32 R20, R60, R76, R20 ;  /* 0x0000004c3c14723c */ /* 0x010ff00000001814 */
[C---:B------:R-:W-:Y:S08]  /*3610*/  HMMA.16816.F32 R40, R44.reuse, R28, R40 ;  /* 0x0000001c2c28723c */ /* 0x040ff00000001828 */
[C---:B------:R-:W-:Y:S01]  /*3620*/  HMMA.16816.F32 R12, R44.reuse, R30, R12 ;  /* 0x0000001e2c0c723c */ /* 0x040fe2000000180c */
[----:B------:R-:W2:Y:S07]  /*3630*/  LDSM.16.M88.4 R28, [R157+0x2800] ;  /* 0x002800009d1c783b */ /* 0x000eae0000000200 */
[----:B------:R-:W-:Y:S08]  /*3640*/  HMMA.16816.F32 R20, R44, R48, R20 ;  /* 0x000000302c14723c */ /* 0x000ff00000001814 */
[----:B------:R-:W-:Y:S08]  /*3650*/  HMMA.16816.F32 R16, R64, R18, RZ ;  /* 0x000000124010723c */ /* 0x000ff000000018ff */
[C---:B-1----:R-:W-:Y:S08]  /*3660*/  HMMA.16816.F32 R40, R32.reuse, R56, R40 ;  /* 0x000000382028723c */ /* 0x042ff00000001828 */
[----:B------:R-:W-:Y:S01]  /*3670*/  HMMA.16816.F32 R12, R32, R58, R12 ;  /* 0x0000003a200c723c */ /* 0x000fe2000000180c */
[----:B------:R-:W1:Y:S07]  /*3680*/  LDSM.16.M88.4 R56, [R159+0x3800] ;  /* 0x003800009f38783b */ /* 0x000e6e0000000200 */
[----:B------:R-:W-:Y:S08]  /*3690*/  HMMA.16816.F32 R16, R60, R78, R16 ;  /* 0x0000004e3c10723c */ /* 0x000ff00000001810 */
[----:B--2---:R-:W-:Y:S08]  /*36a0*/  HMMA.16816.F32 R20, R32, R28, R20 ;  /* 0x0000001c2014723c */ /* 0x004ff00000001814 */
        /* <DEDUP_REMOVED lines=13> */
[-C--:B-----5:R-:W-:Y:S01]  /*3780*/  FMUL.FTZ R0, R40, R8.reuse ;  /* 0x0000000828007220 */ /* 0x0a0fe20000410000 */
        /* <DEDUP_REMOVED lines=29> */
[----:B------:R-:W5:Y:S05]  /*3960*/  MUFU.TANH R83, R83 ;  /* 0x0000005300537308 */ /* 0x000f6a0000002400 */
[----:B--2---:R-:W-:Y:S03]  /*3970*/  HMMA.16816.F32 R48, R44, R20, R48 ;  /* 0x000000142c30723c */ /* 0x004fe60000001830 */
[----:B------:R-:W-:Y:S05]  /*3980*/  MUFU.TANH R86, R86 ;  /* 0x0000005600567308 */ /* 0x000fea0000002400 */
[----:B------:R-:W-:Y:S01]  /*3990*/  HMMA.16816.F32 R72, R32, R54, R72 ;  /* 0x000000362048723c */ /* 0x000fe20000001848 */
[----:B------:R-:W2:Y:S02]  /*39a0*/  LDSM.16.M88.4 R52, [R164+0x4800] ;  /* 0x00480000a434783b */ /* 0x000ea40000000200 */
[----:B------:R-:W-:Y:S01]  /*39b0*/  MUFU.TANH R85, R85 ;  /* 0x0000005500557308 */ /* 0x000fe20000002400 */
        /* <DEDUP_REMOVED lines=26> */
[C---:B--2---:R-:W-:Y:S03]  /*3b60*/  HMMA.16816.F32 R36, R64.reuse, R52, RZ ;  /* 0x000000344024723c */ /* 0x044fe600000018ff */
[----:B------:R2:W-:Y:S05]  /*3b70*/  MUFU.TANH R127, R48 ;  /* 0x00000030007f7308 */ /* 0x0005ea0000002400 */
[----:B------:R-:W-:Y:S03]  /*3b80*/  HMMA.16816.F32 R52, R64, R54, RZ ;  /* 0x000000364034723c */ /* 0x000fe600000018ff */
[----:B------:R-:W-:Y:S05]  /*3b90*/  MUFU.TANH R98, R74 ;  /* 0x0000004a00627308 */ /* 0x000fea0000002400 */
[----:B------:R-:W-:Y:S01]  /*3ba0*/  HMMA.16816.F32 R68, R32, R42, R68 ;  /* 0x0000002a2044723c */ /* 0x000fe20000001844 */
[----:B------:R-:W-:Y:S02]  /*3bb0*/  LDSM.16.M88.4 R40, [R164+0x5000] ;  /* 0x00500000a428783b */ /* 0x000fe40000000200 */
[----:B------:R4:W-:Y:S02]  /*3bc0*/  MUFU.TANH R99, R75 ;  /* 0x0000004b00637308 */ /* 0x0009e40000002400 */
[----:B--2---:R-:W2:Y:S03]  /*3bd0*/  LDSM.16.M88.4 R48, [R158+0x4800] ;  /* 0x004800009e30783b */ /* 0x004ea60000000200 */
[C---:B------:R-:W-:Y:S03]  /*3be0*/  HMMA.16816.F32 R16, R44.reuse, R56, R16 ;  /* 0x000000382c10723c */ /* 0x040fe60000001810 */
[----:B------:R-:W-:Y:S05]  /*3bf0*/  MUFU.TANH R87, R87 ;  /* 0x0000005700577308 */ /* 0x000fea0000002400 */
[----:B------:R-:W-:Y:S03]  /*3c00*/  HMMA.16816.F32 R12, R44, R58, R12 ;  /* 0x0000003a2c0c723c */ /* 0x000fe6000000180c */
[----:B------:R-:W5:Y:S01]  /*3c10*/  MUFU.TANH R90, R90 ;  /* 0x0000005a005a7308 */ /* 0x000f620000002400 */
        /* <DEDUP_REMOVED lines=11> */
[----:B------:R-:W4:Y:S06]  /*3cd0*/  MUFU.TANH R78, R78 ;  /* 0x0000004e004e7308 */ /* 0x000f2c0000002400 */
[----:B--2---:R-:W-:Y:S02]  /*3ce0*/  HMMA.16816.F32 R36, R44, R48, R36 ;  /* 0x000000302c24723c */ /* 0x004fe40000001824 */
[----:B------:R-:W-:Y:S06]  /*3cf0*/  MUFU.TANH R89, R89 ;  /* 0x0000005900597308 */ /* 0x000fec0000002400 */
[----:B------:R-:W-:Y:S01]  /*3d00*/  HMMA.16816.F32 R12, R32, R22, R12 ;  /* 0x00000016200c723c */ /* 0x000fe2000000180c */
[----:B------:R-:W2:Y:S01]  /*3d10*/  LDSM.16.M88.4 R20, [R158+0x5000] ;  /* 0x005000009e14783b */ /* 0x000ea20000000200 */
[----:B------:R-:W4:Y:S01]  /*3d20*/  MUFU.TANH R91, R91 ;  /* 0x0000005b005b7308 */ /* 0x000f220000002400 */
[-C--:B------:R-:W-:Y:S01]  /*3d30*/  FMUL.FTZ R143, R16, R8.reuse ;  /* 0x00000008108f7220 */ /* 0x080fe20000410000 */
[-C--:B------:R-:W-:Y:S01]  /*3d40*/  FMUL.FTZ R141, R17, R8.reuse ;  /* 0x00000008118d7220 */ /* 0x080fe20000410000 */
[-C--:B------:R-:W-:Y:S01]  /*3d50*/  FMUL.FTZ R151, R18, R8.reuse ;  /* 0x0000000812977220 */ /* 0x080fe20000410000 */
[----:B------:R-:W-:-:S02]  /*3d60*/  FMUL.FTZ R149, R19, R8 ;  /* 0x0000000813957220 */ /* 0x000fc40000410000 */
[----:B------:R-:W-:Y:S01]  /*3d70*/  HMMA.16816.F32 R56, R64, R40, RZ ;  /* 0x000000284038723c */ /* 0x000fe200000018ff */
[----:B------:R-:W3:Y:S01]  /*3d80*/  LDSM.16.M88.4 R16, [R164+0x5800] ;  /* 0x00580000a410783b */ /* 0x000ee20000000200 */
[----:B------:R-:W-:Y:S06]  /*3d90*/  MUFU.TANH R129, R68 ;  /* 0x0000004400817308 */ /* 0x000fec0000002400 */
[----:B------:R-:W-:Y:S02]  /*3da0*/  HMMA.16816.F32 R52, R44, R50, R52 ;  /* 0x000000322c34723c */ /* 0x000fe40000001834 */
[----:B------:R-:W4:Y:S01]  /*3db0*/  MUFU.TANH R187, R70 ;  /* 0x0000004600bb7308 */ /* 0x000f220000002400 */
[-C--:B------:R-:W-:Y:S01]  /*3dc0*/  FMUL.FTZ R139, R12, R8.reuse ;  /* 0x000000080c8b7220 */ /* 0x080fe20000410000 */
[-C--:B------:R-:W-:Y:S01]  /*3dd0*/  FMUL.FTZ R137, R13, R8.reuse ;  /* 0x000000080d897220 */ /* 0x080fe20000410000 */
[-C--:B------:R-:W-:Y:S01]  /*3de0*/  FMUL.FTZ R147, R14, R8.reuse ;  /* 0x000000080e937220 */ /* 0x080fe20000410000 */
[----:B------:R-:W-:-:S02]  /*3df0*/  FMUL.FTZ R145, R15, R8 ;  /* 0x000000080f917220 */ /* 0x000fc40000410000 */
[----:B-1----:R-:W-:Y:S01]  /*3e00*/  HMMA.16816.F32 R36, R32, R28, R36 ;  /* 0x0000001c2024723c */ /* 0x002fe20000001824 */
[----:B------:R-:W1:Y:S01]  /*3e10*/  LDSM.16.M88.4 R12, [R157+0x5000] ;  /* 0x005000009d0c783b */ /* 0x000e620000000200 */
[----:B------:R-:W4:Y:S06]  /*3e20*/  MUFU.TANH R155, R69 ;  /* 0x00000045009b7308 */ /* 0x000f2c0000002400 */
[----:B------:R-:W-:Y:S02]  /*3e30*/  HMMA.16816.F32 R56, R60, R72, R56 ;  /* 0x000000483c38723c */ /* 0x000fe40000001838 */
[----:B------:R-:W-:Y:S06]  /*3e40*/  MUFU.TANH R143, R143 ;  /* 0x0000008f008f7308 */ /* 0x000fec0000002400 */
[----:B------:R-:W-:Y:S02]  /*3e50*/  HMMA.16816.F32 R40, R64, R42, RZ ;  /* 0x0000002a4028723c */ /* 0x000fe400000018ff */
[----:B------:R-:W4:Y:S01]  /*3e60*/  MUFU.TANH R151, R151 ;  /* 0x0000009700977308 */ /* 0x000f220000002400 */
[-C--:B------:R-:W-:Y:S01]  /*3e70*/  FMUL.FTZ R36, R36, R8.reuse ;  /* 0x0000000824247220 */ /* 0x080fe20000410000 */
[-C--:B------:R-:W-:Y:S01]  /*3e80*/  FMUL.FTZ R121, R37, R8.reuse ;  /* 0x0000000825797220 */ /* 0x080fe20000410000 */
[-C--:B------:R-:W-:Y:S01]  /*3e90*/  FMUL.FTZ R131, R38, R8.reuse ;  /* 0x0000000826837220 */ /* 0x080fe20000410000 */
[----:B------:R-:W-:-:S02]  /*3ea0*/  FMUL.FTZ R125, R39, R8 ;  /* 0x00000008277d7220 */ /* 0x000fc40000410000 */
[----:B------:R-:W-:Y:S02]  /*3eb0*/  HMMA.16816.F32 R52, R32, R30, R52 ;  /* 0x0000001e2034723c */ /* 0x000fe40000001834 */
[----:B------:R5:W-:Y:S06]  /*3ec0*/  MUFU.TANH R123, R36 ;  /* 0x00000024007b7308 */ /* 0x000bec0000002400 */
[----:B--2---:R-:W-:Y:S01]  /*3ed0*/  HMMA.16816.F32 R56, R44, R20, R56 ;  /* 0x000000142c38723c */ /* 0x004fe20000001838 */
[----:B------:R-:W-:Y:S01]  /*3ee0*/  LOP3.LUT R21, R10, 0x6, RZ, 0xc0, !PT ;  /* 0x000000060a157812 */ /* 0x000fe200078ec0ff */
[----:B------:R-:W-:Y:S04]  /*3ef0*/  MUFU.TANH R141, R141 ;  /* 0x0000008d008d7308 */ /* 0x000fe80000002400 */
[----:B------:R-:W-:-:S02]  /*3f00*/  IMAD.IADD R10, R186, 0x1, R21 ;  /* 0x00000001ba0a7824 */ /* 0x000fc400078e0215 */
[----:B------:R-:W-:Y:S02]  /*3f10*/  HMMA.16816.F32 R40, R60, R74, R40 ;  /* 0x0000004a3c28723c */ /* 0x000fe40000001828 */
[C---:B------:R-:W-:Y:S02]  /*3f20*/  VIADD R50, R10.reuse, 0x1 ;  /* 0x000000010a327836 */ /* 0x040fe40000000000 */
[-C--:B------:R-:W-:Y:S01]  /*3f30*/  FMUL.FTZ R53, R53, R8.reuse ;  /* 0x0000000835357220 */ /* 0x080fe20000410000 */
[----:B-----5:R-:W2:Y:S01]  /*3f40*/  LDSM.16.M88.4 R36, [R159+0x5800] ;  /* 0x005800009f24783b */ /* 0x020ea20000000200 */
[C---:B------:R-:W-:Y:S01]  /*3f50*/  VIADD R48, R10.reuse, 0x8 ;  /* 0x000000080a307836 */ /* 0x040fe20000000000 */
[-C--:B------:R-:W-:Y:S01]  /*3f60*/  ISETP.GE.AND P4, PT, R10, R25.reuse, PT ;  /* 0x000000190a00720c */ /* 0x080fe20003f86270 */
[----:B------:R5:W-:Y:S01]  /*3f70*/  MUFU.TANH R113, R53 ;  /* 0x0000003500717308 */ /* 0x000be20000002400 */
[-C--:B------:R-:W-:Y:S01]  /*3f80*/  ISETP.GE.AND P3, PT, R50, R25.reuse, PT ;  /* 0x000000193200720c */ /* 0x080fe20003f66270 */
[----:B---3--:R-:W-:Y:S01]  /*3f90*/  HMMA.16816.F32 R28, R64, R16, RZ ;  /* 0x00000010401c723c */ /* 0x008fe200000018ff */
[-C--:B------:R-:W-:Y:S01]  /*3fa0*/  ISETP.GE.AND P2, PT, R48, R25.reuse, PT ;  /* 0x000000193000720c */ /* 0x080fe20003f46270 */
[----:B------:R-:W-:Y:S01]  /*3fb0*/  VIADD R20, R10, 0x9 ;  /* 0x000000090a147836 */ /* 0x000fe20000000000 */
[----:B------:R-:W3:Y:S01]  /*3fc0*/  LDSM.16.M88.4 R48, [R158+0x5800] ;  /* 0x005800009e30783b */ /* 0x000ee20000000200 */
[----:B------:R-:W-:Y:S01]  /*3fd0*/  FSEL R77, R77, -INF , !P4 ;  /* 0xff8000004d4d7808 */ /* 0x000fe20006000000 */
[-C--:B------:R-:W-:Y:S01]  /*3fe0*/  FMUL.FTZ R115, R55, R8.reuse ;  /* 0x0000000837737220 */ /* 0x080fe20000410000 */
[----:B------:R-:W-:Y:S01]  /*3ff0*/  FSEL R82, R82, -INF , !P2 ;  /* 0xff80000052527808 */ /* 0x000fe20005000000 */
[----:B------:R-:W3:Y:S01]  /*4000*/  MUFU.TANH R149, R149 ;  /* 0x0000009500957308 */ /* 0x000ee20000002400 */
[----:B-1----:R-:W-:Y:S01]  /*4010*/  HMMA.16816.F32 R56, R32, R12, R56 ;  /* 0x0000000c2038723c */ /* 0x002fe20000001838 */
[----:B------:R-:W-:Y:S01]  /*4020*/  IADD3 R12, PT, PT, R10, 0x18, RZ ;  /* 0x000000180a0c7810 */ /* 0x000fe20007ffe0ff */
[-C--:B------:R-:W-:Y:S01]  /*4030*/  FMUL.FTZ R52, R52, R8.reuse ;  /* 0x0000000834347220 */ /* 0x080fe20000410000 */
[----:B------:R-:W-:Y:S01]  /*4040*/  FSEL R79, R79, -INF , !P2 ;  /* 0xff8000004f4f7808 */ /* 0x000fe20005000000 */
[-C--:B------:R-:W-:Y:S01]  /*4050*/  FMUL.FTZ R54, R54, R8.reuse ;  /* 0x0000000836367220 */ /* 0x080fe20000410000 */
[-C--:B------:R-:W-:Y:S01]  /*4060*/  ISETP.GE.AND P5, PT, R12, R25.reuse, PT ;  /* 0x000000190c00720c */ /* 0x080fe20003fa6270 */
[----:B------:R-:W-:Y:S01]  /*4070*/  VIADD R12, R10, 0x19 ;  /* 0x000000190a0c7836 */ /* 0x000fe20000000000 */
[-C--:B------:R-:W-:Y:S01]  /*4080*/  ISETP.GE.AND P1, PT, R20, R25.reuse, PT ;  /* 0x000000191400720c */ /* 0x080fe20003f26270 */
[----:B------:R-:W-:Y:S01]  /*4090*/  HMMA.16816.F32 R40, R44, R22, R40 ;  /* 0x000000162c28723c */ /* 0x000fe20000001828 */
[----:B-----5:R-:W-:Y:S01]  /*40a0*/  FSEL R53, R0, -INF , !P4 ;  /* 0xff80000000357808 */ /* 0x020fe20006000000 */
[----:B------:R-:W-:Y:S01]  /*40b0*/  VIADD R20, R10, 0x11 ;  /* 0x000000110a147836 */ /* 0x000fe20000000000 */
[-C--:B------:R-:W-:Y:S01]  /*40c0*/  ISETP.GE.AND P4, PT, R12, R25.reuse, PT ;  /* 0x000000190c00720c */ /* 0x080fe20003f86270 */
[C---:B------:R-:W-:Y:S01]  /*40d0*/  VIADD R12, R10.reuse, 0x21 ;  /* 0x000000210a0c7836 */ /* 0x040fe20000000000 */
[----:B------:R-:W-:Y:S01]  /*40e0*/  FSEL R203, R83, -INF , !P1 ;  /* 0xff80000053cb7808 */ /* 0x000fe20004800000 */
[----:B------:R-:W-:Y:S01]  /*40f0*/  VIADD R0, R10, 0x20 ;  /* 0x000000200a007836 */ /* 0x000fe20000000000 */
[----:B------:R-:W-:Y:S01]  /*4100*/  FSEL R71, R80, -INF , !P1 ;  /* 0xff80000050477808 */ /* 0x000fe20004800000 */
[----:B------:R-:W-:Y:S01]  /*4110*/  HMMA.16816.F32 R16, R64, R18, RZ ;  /* 0x000000124010723c */ /* 0x000fe200000018ff */
[-C--:B------:R-:W-:Y:S01]  /*4120*/  ISETP.GE.AND P2, PT, R12, R25.reuse, PT ;  /* 0x000000190c00720c */ /* 0x080fe20003f46270 */
[----:B------:R-:W-:Y:S01]  /*4130*/  VIADD R12, R10, 0x28 ;  /* 0x000000280a0c7836 */ /* 0x000fe20000000000 */
[-C--:B------:R-:W-:Y:S01]  /*4140*/  ISETP.GE.AND P6, PT, R20, R25.reuse, PT ;  /* 0x000000191400720c */ /* 0x080fe20003fc6270 */
[----:B------:R-:W-:Y:S01]  /*4150*/  VIADD R64, R10, 0x10 ;  /* 0x000000100a407836 */ /* 0x000fe20000000000 */
[----:B------:R-:W-:Y:S01]  /*4160*/  FSEL R13, R90, -INF , !P5 ;  /* 0xff8000005a0d7808 */ /* 0x000fe20006800000 */
[----:B------:R-:W1:Y:S01]  /*4170*/  LDSM.16.M88.4 R20, [R157+0x5800] ;  /* 0x005800009d14783b */ /* 0x000e620000000200 */
[-C--:B------:R-:W-:Y:S01]  /*4180*/  ISETP.GE.AND P1, PT, R12, R25.reuse, PT ;  /* 0x000000190c00720c */ /* 0x080fe20003f26270 */
[----:B------:R-:W-:Y:S01]  /*4190*/  VIADD R12, R10, 0x29 ;  /* 0x000000290a0c7836 */ /* 0x000fe20000000000 */
[-C--:B------:R-:W-:Y:S01]  /*41a0*/  ISETP.GE.AND P0, PT, R64, R25.reuse, PT ;  /* 0x000000194000720c */ /* 0x080fe20003f06270 */
[----:B------:R-:W-:Y:S01]  /*41b0*/  MUFU.TANH R139, R139 ;  /* 0x0000008b008b7308 */ /* 0x000fe20000002400 */
[----:B--2---:R-:W-:Y:S01]  /*41c0*/  HMMA.16816.F32 R28, R60, R36, R28 ;  /* 0x000000243c1c723c */ /* 0x004fe2000000181c */
[----:B------:R-:W-:Y:S01]  /*41d0*/  FSEL R73, R85, -INF , !P6 ;  /* 0xff80000055497808 */ /* 0x000fe20007000000 */
[-C--:B------:R-:W-:Y:S01]  /*41e0*/  FMUL.FTZ R59, R59, R8.reuse ;  /* 0x000000083b3b7220 */ /* 0x080fe20000410000 */
[----:B------:R-:W-:Y:S01]  /*41f0*/  FSEL R75, R84, -INF , !P0 ;  /* 0xff800000544b7808 */ /* 0x000fe20004000000 */
[-C--:B------:R-:W-:Y:S01]  /*4200*/  FMUL.FTZ R56, R56, R8.reuse ;  /* 0x0000000838387220 */ /* 0x080fe20000410000 */
[----:B------:R-:W-:Y:S01]  /*4210*/  FSEL R83, R88, -INF , !P5 ;  /* 0xff80000058537808 */ /* 0x000fe20006800000 */
[----:B------:R-:W-:Y:S01]  /*4220*/  FMUL.FTZ R58, R58, R8 ;  /* 0x000000083a3a7220 */ /* 0x000fe20000410000 */
[----:B----4-:R-:W-:Y:S01]  /*4230*/  FSEL R55, R78, -INF , !P3 ;  /* 0xff8000004e377808 */ /* 0x010fe20005800000 */
[----:B------:R-:W-:Y:S01]  /*4240*/  HMMA.16816.F32 R40, R32, R14, R40 ;  /* 0x0000000e2028723c */ /* 0x000fe20000001828 */
[----:B------:R-:W-:Y:S01]  /*4250*/  FSEL R15, R86, -INF , !P0 ;  /* 0xff800000560f7808 */ /* 0x000fe20004000000 */
[----:B------:R-:W-:Y:S01]  /*4260*/  VIADD R14, R10, 0x51 ;  /* 0x000000510a0e7836 */ /* 0x000fe20000000000 */
[----:B------:R-:W-:Y:S01]  /*4270*/  ISETP.GE.AND P0, PT, R12, R25, PT ;  /* 0x000000190c00720c */ /* 0x000fe20003f06270 */
[----:B------:R-:W-:Y:S01]  /*4280*/  VIADD R12, R10, 0x30 ;  /* 0x000000300a0c7836 */ /* 0x000fe20000000000 */
[----:B------:R-:W-:Y:S01]  /*4290*/  FSEL R69, R76, -INF , !P3 ;  /* 0xff8000004c457808 */ /* 0x000fe20005800000 */
[----:B------:R-:W-:Y:S01]  /*42a0*/  MUFU.TANH R147, R147 ;  /* 0x0000009300937308 */ /* 0x000fe20000002400 */
[----:B------:R-:W-:Y:S01]  /*42b0*/  FSEL R199, R91, -INF , !P4 ;  /* 0xff8000005bc77808 */ /* 0x000fe20006000000 */
[----:B------:R-:W-:Y:S01]  /*42c0*/  HMMA.16816.F32 R16, R60, R38, R16 ;  /* 0x000000263c10723c */ /* 0x000fe20000001810 */
[----:B------:R-:W-:Y:S01]  /*42d0*/  FSEL R201, R89, -INF , !P4 ;  /* 0xff80000059c97808 */ /* 0x000fe20006000000 */
[----:B------:R-:W-:-:S04]  /*42e0*/  DEPBAR.LE SB0, 0x0 ;  /* 0x000080000000791a */ /* 0x000fc80000000000 */
[-C--:B------:R-:W-:Y:S01]  /*42f0*/  ISETP.GE.AND P3, PT, R0, R25.reuse, PT ;  /* 0x000000190000720c */ /* 0x080fe20003f66270 */
[----:B------:R-:W2:Y:S01]  /*4300*/  MUFU.TANH R133, R133 ;  /* 0x0000008500857308 */ /* 0x000ea20000002400 */
[C---:B---3--:R-:W-:Y:S01]  /*4310*/  HMMA.16816.F32 R28, R44.reuse, R48, R28 ;  /* 0x000000302c1c723c */ /* 0x048fe2000000181c */
[----:B------:R-:W-:Y:S01]  /*4320*/  FSEL R49, R87, -INF , !P6 ;  /* 0xff80000057317808 */ /* 0x000fe20007000000 */
[-C--:B------:R-:W-:Y:S01]  /*4330*/  FMUL.FTZ R0, R57, R8.reuse ;  /* 0x0000000839007220 */ /* 0x080fe20000410000 */
[-C--:B------:R-:W-:Y:S01]  /*4340*/  ISETP.GE.AND P6, PT, R12, R25.reuse, PT ;  /* 0x000000190c00720c */ /* 0x080fe20003fc6270 */
[----:B------:R-:W-:Y:S01]  /*4350*/  VIADD R12, R10, 0x31 ;  /* 0x000000310a0c7836 */ /* 0x000fe20000000000 */
[----:B------:R-:W-:Y:S01]  /*4360*/  FSEL R105, R94, -INF , !P3 ;  /* 0xff8000005e697808 */ /* 0x000fe20005800000 */
[-C--:B------:R-:W-:Y:S01]  /*4370*/  FMUL.FTZ R43, R43, R8.reuse ;  /* 0x000000082b2b7220 */ /* 0x080fe20000410000 */
[----:B------:R-:W-:Y:S01]  /*4380*/  FSEL R107, R92, -INF , !P3 ;  /* 0xff8000005c6b7808 */ /* 0x000fe20005800000 */
[----:B------:R-:W-:Y:S01]  /*4390*/  MUFU.TANH R137, R137 ;  /* 0x0000008900897308 */ /* 0x000fe20000002400 */
[-C--:B------:R-:W-:Y:S01]  /*43a0*/  ISETP.GE.AND P5, PT, R12, R25.reuse, PT ;  /* 0x000000190c00720c */ /* 0x080fe20003fa6270 */
[----:B------:R-:W-:Y:S01]  /*43b0*/  VIADD R12, R10, 0x38 ;  /* 0x000000380a0c7836 */ /* 0x000fe20000000000 */
[----:B------:R-:W-:Y:S01]  /*43c0*/  FSEL R111, R95, -INF , !P2 ;  /* 0xff8000005f6f7808 */ /* 0x000fe20005000000 */
[----:B------:R-:W-:Y:S01]  /*43d0*/  HMMA.16816.F32 R16, R44, R50, R16 ;  /* 0x000000322c10723c */ /* 0x000fe20000001810 */
[----:B------:R-:W-:Y:S01]  /*43e0*/  FSEL R109, R93, -INF , !P2 ;  /* 0xff8000005d6d7808 */ /* 0x000fe20005000000 */
[-C--:B------:R-:W-:Y:S01]  /*43f0*/  FMUL.FTZ R41, R41, R8.reuse ;  /* 0x0000000829297220 */ /* 0x080fe20000410000 */
[-C--:B------:R-:W-:Y:S01]  /*4400*/  ISETP.GE.AND P4, PT, R12, R25.reuse, PT ;  /* 0x000000190c00720c */ /* 0x080fe20003f86270 */
[----:B------:R-:W-:Y:S01]  /*4410*/  MUFU.TANH R145, R145 ;  /* 0x0000009100917308 */ /* 0x000fe20000002400 */
[----:B------:R-:W-:Y:S01]  /*4420*/  IADD3 R12, PT, PT, R10, 0x39, RZ ;  /* 0x000000390a0c7810 */ /* 0x000fe20007ffe0ff */
[-C--:B------:R-:W-:Y:S01]  /*4430*/  FMUL.FTZ R40, R40, R8.reuse ;  /* 0x0000000828287220 */ /* 0x080fe20000410000 */
[----:B------:R-:W-:Y:S01]  /*4440*/  FSEL R187, R187, -INF , !P4 ;  /* 0xff800000bbbb7808 */ /* 0x000fe20006000000 */
[----:B-1----:R-:W-:Y:S01]  /*4450*/  HMMA.16816.F32 R28, R32, R20, R28 ;  /* 0x00000014201c723c */ /* 0x002fe2000000181c */
[----:B------:R-:W-:Y:S01]  /*4460*/  FSEL R129, R129, -INF , !P4 ;  /* 0xff80000081817808 */ /* 0x000fe20006000000 */
[----:B------:R-:W-:Y:S01]  /*4470*/  FMUL.FTZ R42, R42, R8 ;  /* 0x000000082a2a7220 */ /* 0x000fe20000410000 */
[-C--:B------:R-:W-:Y:S01]  /*4480*/  ISETP.GE.AND P3, PT, R12, R25.reuse, PT ;  /* 0x000000190c00720c */ /* 0x080fe20003f66270 */
[----:B------:R-:W-:Y:S01]  /*4490*/  VIADD R12, R10, 0x40 ;  /* 0x000000400a0c7836 */ /* 0x000fe20000000000 */
[----:B------:R-:W-:Y:S01]  /*44a0*/  ISETP.GE.AND P4, PT, R14, R25, PT ;  /* 0x000000190e00720c */ /* 0x000fe20003f86270 */
[----:B------:R-:W-:Y:S01]  /*44b0*/  VIADD R14, R10, 0x58 ;  /* 0x000000580a0e7836 */ /* 0x000fe20000000000 */
[----:B------:R-:W-:Y:S01]  /*44c0*/  FSEL R153, R153, -INF , !P3 ;  /* 0xff80000099997808 */ /* 0x000fe20005800000 */
[----:B------:R-:W-:Y:S01]  /*44d0*/  MUFU.TANH R135, R135 ;  /* 0x0000008700877308 */ /* 0x000fe20000002400 */
[----:B------:R-:W-:-:S02]  /*44e0*/  FSEL R155, R155, -INF , !P3 ;  /* 0xff8000009b9b7808 */ /* 0x000fc40005800000 */
[-C--:B------:R-:W-:Y:S01]  /*44f0*/  ISETP.GE.AND P2, PT, R12, R25.reuse, PT ;  /* 0x000000190c00720c */ /* 0x080fe20003f46270 */
[----:B------:R-:W-:Y:S01]  /*4500*/  VIADD R12, R10, 0x41 ;  /* 0x000000410a0c7836 */ /* 0x000fe20000000000 */
[-C--:B------:R-:W-:Y:S01]  /*4510*/  ISETP.GE.AND P3, PT, R14, R25.reuse, PT ;  /* 0x000000190e00720c */ /* 0x080fe20003f66270 */
[----:B------:R-:W-:Y:S01]  /*4520*/  VIADD R14, R10, 0x59 ;  /* 0x000000590a0e7836 */ /* 0x000fe20000000000 */
[----:B------:R-:W-:Y:S01]  /*4530*/  FSEL R197, R98, -INF , !P1 ;  /* 0xff80000062c57808 */ /* 0x000fe20004800000 */
[----:B------:R-:W1:Y:S01]  /*4540*/  MUFU.TANH R189, R189 ;  /* 0x000000bd00bd7308 */ /* 0x000e620000002400 */
[----:B------:R-:W-:Y:S01]  /*4550*/  FSEL R191, R96, -INF , !P1 ;  /* 0xff80000060bf7808 */ /* 0x000fe20004800000 */
[----:B------:R-:W-:Y:S01]  /*4560*/  HMMA.16816.F32 R20, R32, R22, R16 ;  /* 0x000000162014723c */ /* 0x000fe20000001810 */
[----:B------:R-:W-:Y:S01]  /*4570*/  FSEL R151, R151, -INF , !P2 ;  /* 0xff80000097977808 */ /* 0x000fe20005000000 */
[-C--:B------:R-:W-:Y:S01]  /*4580*/  FMUL.FTZ R30, R30, R8.reuse ;  /* 0x000000081e1e7220 */ /* 0x080fe20000410000 */
[----:B------:R-:W-:Y:S01]  /*4590*/  FSEL R143, R143, -INF , !P2 ;  /* 0xff8000008f8f7808 */ /* 0x000fe20005000000 */
[-C--:B------:R-:W-:Y:S01]  /*45a0*/  FMUL.FTZ R28, R28, R8.reuse ;  /* 0x000000081c1c7220 */ /* 0x080fe20000410000 */
[-C--:B------:R-:W-:Y:S01]  /*45b0*/  ISETP.GE.AND P1, PT, R12, R25.reuse, PT ;  /* 0x000000190c00720c */ /* 0x080fe20003f26270 */
[----:B------:R-:W-:Y:S01]  /*45c0*/  VIADD R12, R10, 0x48 ;  /* 0x000000480a0c7836 */ /* 0x000fe20000000000 */
[----:B------:R-:W-:Y:S01]  /*45d0*/  ISETP.GE.AND P2, PT, R14, R25, PT ;  /* 0x000000190e00720c */ /* 0x000fe20003f46270 */
[----:B------:R-:W-:Y:S01]  /*45e0*/  MUFU.TANH R131, R131 ;  /* 0x0000008300837308 */ /* 0x000fe20000002400 */
[----:B------:R-:W-:Y:S01]  /*45f0*/  IADD3 R14, PT, PT, R10, 0x60, RZ ;  /* 0x000000600a0e7810 */ /* 0x000fe20007ffe0ff */
[----:B------:R-:W-:Y:S01]  /*4600*/  FMUL.FTZ R31, R31, R8 ;  /* 0x000000081f1f7220 */ /* 0x000fe20000410000 */
[----:B------:R-:W-:-:S02]  /*4610*/  FSEL R149, R149, -INF , !P1 ;  /* 0xff80000095957808 */ /* 0x000fc40004800000 */
[----:B------:R-:W-:Y:S02]  /*4620*/  FSEL R141, R141, -INF , !P1 ;  /* 0xff8000008d8d7808 */ /* 0x000fe40004800000 */
[----:B------:R-:W-:Y:S01]  /*4630*/  FSEL R193, R99, -INF , !P0 ;  /* 0xff80000063c17808 */ /* 0x000fe20004000000 */
[----:B------:R-:W-:Y:S01]  /*4640*/  MUFU.TANH R121, R121 ;  /* 0x0000007900797308 */ /* 0x000fe20000002400 */
[----:B------:R-:W-:Y:S02]  /*4650*/  FSEL R195, R97, -INF , !P0 ;  /* 0xff80000061c37808 */ /* 0x000fe40004000000 */
[-C--:B------:R-:W-:Y:S01]  /*4660*/  ISETP.GE.AND P1, PT, R14, R25.reuse, PT ;  /* 0x000000190e00720c */ /* 0x080fe20003f26270 */
[----:B------:R-:W-:Y:S01]  /*4670*/  VIADD R14, R10, 0x61 ;  /* 0x000000610a0e7836 */ /* 0x000fe20000000000 */
[-C--:B------:R-:W-:Y:S01]  /*4680*/  ISETP.GE.AND P0, PT, R12, R25.reuse, PT ;  /* 0x000000190c00720c */ /* 0x080fe20003f06270 */
[----:B------:R-:W-:Y:S01]  /*4690*/  VIADD R12, R10, 0x49 ;  /* 0x000000490a0c7836 */ /* 0x000fe20000000000 */
[----:B--2---:R-:W-:Y:S01]  /*46a0*/  FSEL R133, R133, -INF , !P6 ;  /* 0xff80000085857808 */ /* 0x004fe20007000000 */
[----:B------:R-:W2:Y:S01]  /*46b0*/  MUFU.TANH R125, R125 ;  /* 0x0000007d007d7308 */ /* 0x000ea20000002400 */
[----:B------:R-:W-:Y:S01]  /*46c0*/  FSEL R147, R147, -INF , !P0 ;  /* 0xff80000093937808 */ /* 0x000fe20004000000 */
[-C--:B------:R-:W-:Y:S01]  /*46d0*/  FMUL.FTZ R20, R20, R8.reuse ;  /* 0x0000000814147220 */ /* 0x080fe20000410000 */
[----:B------:R-:W-:Y:S01]  /*46e0*/  FSEL R139, R139, -INF , !P0 ;  /* 0xff8000008b8b7808 */ /* 0x000fe20004000000 */
[-C--:B------:R-:W-:Y:S01]  /*46f0*/  FMUL.FTZ R22, R22, R8.reuse ;  /* 0x0000000816167220 */ /* 0x080fe20000410000 */
[----:B------:R-:W-:Y:S01]  /*4700*/  FSEL R127, R127, -INF , !P6 ;  /* 0xff8000007f7f7808 */ /* 0x000fe20007000000 */
[-C--:B------:R-:W-:Y:S01]  /*4710*/  FMUL.FTZ R23, R23, R8.reuse ;  /* 0x0000000817177220 */ /* 0x080fe20000410000 */
[-C--:B------:R-:W-:Y:S01]  /*4720*/  ISETP.GE.AND P0, PT, R14, R25.reuse, PT ;  /* 0x000000190e00720c */ /* 0x080fe20003f06270 */
[----:B------:R-:W-:Y:S01]  /*4730*/  VIADD R14, R10, 0x68 ;  /* 0x000000680a0e7836 */ /* 0x000fe20000000000 */
[----:B------:R-:W-:Y:S01]  /*4740*/  ISETP.GE.AND P6, PT, R12, R25, PT ;  /* 0x000000190c00720c */ /* 0x000fe20003fc6270 */
[----:B------:R-:W-:Y:S01]  /*4750*/  VIADD R12, R10, 0x50 ;  /* 0x000000500a0c7836 */ /* 0x000fe20000000000 */
[----:B------:R-:W3:Y:S01]  /*4760*/  MUFU.TANH R117, R52 ;  /* 0x0000003400757308 */ /* 0x000ee20000002400 */
[----:B-1----:R-:W-:Y:S01]  /*4770*/  FSEL R189, R189, -INF , !P5 ;  /* 0xff800000bdbd7808 */ /* 0x002fe20006800000 */
[----:B------:R-:W-:Y:S01]  /*4780*/  FMUL.FTZ R21, R21, R8 ;  /* 0x0000000815157220 */ /* 0x000fe20000410000 */
[----:B------:R-:W-:-:S02]  /*4790*/  FSEL R145, R145, -INF , !P6 ;  /* 0xff80000091917808 */ /* 0x000fc40007000000 */
[----:B------:R-:W-:Y:S02]  /*47a0*/  FSEL R137, R137, -INF , !P6 ;  /* 0xff80000089897808 */ /* 0x000fe40007000000 */
[----:B------:R-:W-:Y:S01]  /*47b0*/  FSEL R135, R135, -INF , !P5 ;  /* 0xff80000087877808 */ /* 0x000fe20006800000 */
[----:B------:R-:W1:Y:S01]  /*47c0*/  MUFU.TANH R119, R54 ;  /* 0x0000003600777308 */ /* 0x000e620000002400 */
[-C--:B------:R-:W-:Y:S01]  /*47d0*/  ISETP.GE.AND P6, PT, R14, R25.reuse, PT ;  /* 0x000000190e00720c */ /* 0x080fe20003fc6270 */
[----:B------:R-:W-:Y:S01]  /*47e0*/  VIADD R14, R10, 0x69 ;  /* 0x000000690a0e7836 */ /* 0x000fe20000000000 */
[----:B------:R-:W-:Y:S01]  /*47f0*/  ISETP.GE.AND P5, PT, R12, R25, PT ;  /* 0x000000190c00720c */ /* 0x000fe20003fa6270 */
[----:B------:R-:W-:Y:S01]  /*4800*/  FMUL.FTZ R12, R29, R8 ;  /* 0x000000081d0c7220 */ /* 0x000fe20000410000 */
[----:B--2---:R-:W-:Y:S02]  /*4810*/  FSEL R125, R125, -INF , !P4 ;  /* 0xff8000007d7d7808 */ /* 0x004fe40006000000 */
[----:B------:R-:W-:Y:S01]  /*4820*/  FSEL R131, R131, -INF , !P5 ;  /* 0xff80000083837808 */ /* 0x000fe20006800000 */
[----:B------:R-:W2:Y:S01]  /*4830*/  MUFU.TANH R115, R115 ;  /* 0x0000007300737308 */ /* 0x000ea20000002400 */
[----:B------:R-:W-:-:S02]  /*4840*/  FSEL R123, R123, -INF , !P5 ;  /* 0xff8000007b7b7808 */ /* 0x000fc40006800000 */
[-C--:B------:R-:W-:Y:S01]  /*4850*/  ISETP.GE.AND P5, PT, R14, R25.reuse, PT ;  /* 0x000000190e00720c */ /* 0x080fe20003fa6270 */
[----:B------:R-:W-:Y:S01]  /*4860*/  VIADD R14, R10, 0x70 ;  /* 0x000000700a0e7836 */ /* 0x000fe20000000000 */
[----:B------:R-:W-:Y:S02]  /*4870*/  FSEL R121, R121, -INF , !P4 ;  /* 0xff80000079797808 */ /* 0x000fe40006000000 */
[----:B---3--:R-:W-:Y:S01]  /*4880*/  FSEL R117, R117, -INF , !P3 ;  /* 0xff80000075757808 */ /* 0x008fe20005800000 */
[----:B------:R-:W3:Y:S01]  /*4890*/  MUFU.TANH R0, R0 ;  /* 0x0000000000007308 */ /* 0x000ee20000002400 */
[----:B------:R-:W-:Y:S01]  /*48a0*/  ISETP.GE.AND P4, PT, R14, R25, PT ;  /* 0x000000190e00720c */ /* 0x000fe20003f86270 */
[----:B------:R-:W-:Y:S01]  /*48b0*/  VIADD R14, R10, 0x71 ;  /* 0x000000710a0e7836 */ /* 0x000fe20000000000 */
[----:B-1----:R-:W-:Y:S02]  /*48c0*/  FSEL R119, R119, -INF , !P3 ;  /* 0xff80000077777808 */ /* 0x002fe40005800000 */
[----:B------:R-:W-:-:S02]  /*48d0*/  FSEL R113, R113, -INF , !P2 ;  /* 0xff80000071717808 */ /* 0x000fc40005000000 */
[----:B------:R-:W-:Y:S01]  /*48e0*/  ISETP.GE.AND P3, PT, R14, R25, PT ;  /* 0x000000190e00720c */ /* 0x000fe20003f66270 */
[----:B------:R-:W1:Y:S01]  /*48f0*/  MUFU.TANH R101, R59 ;  /* 0x0000003b00657308 */ /* 0x000e620000002400 */
[C---:B------:R-:W-:Y:S01]  /*4900*/  VIADD R14, R10.reuse, 0x78 ;  /* 0x000000780a0e7836 */ /* 0x040fe20000000000 */
[----:B--2---:R-:W-:Y:S01]  /*4910*/  FSEL R115, R115, -INF , !P2 ;  /* 0xff80000073737808 */ /* 0x004fe20005000000 */
[----:B------:R-:W-:-:S03]  /*4920*/  VIADD R10, R10, 0x79 ;  /* 0x000000790a0a7836 */ /* 0x000fc60000000000 */
[----:B------:R-:W-:Y:S02]  /*4930*/  ISETP.GE.AND P2, PT, R14, R25, PT ;  /* 0x000000190e00720c */ /* 0x000fe40003f46270 */
[----:B------:R-:W2:Y:S01]  /*4940*/  MUFU.TANH R65, R56 ;  /* 0x0000003800417308 */ /* 0x000ea20000002400 */
[----:B---3--:R-:W-:-:S07]  /*4950*/  FSEL R63, R0, -INF , !P0 ;  /* 0xff800000003f7808 */ /* 0x008fce0004000000 */
[----:B------:R-:W3:Y:S01]  /*4960*/  MUFU.TANH R103, R58 ;  /* 0x0000003a00677308 */ /* 0x000ee20000002400 */
[----:B-1----:R-:W-:Y:S02]  /*4970*/  FSEL R101, R101, -INF , !P0 ;  /* 0xff80000065657808 */ /* 0x002fe40004000000 */
[----:B------:R-:W-:-:S05]  /*4980*/  ISETP.GT.AND P0, PT, R178, R171, PT ;  /* 0x000000abb200720c */ /* 0x000fca0003f04270 */
[----:B------:R-:W1:Y:S01]  /*4990*/  MUFU.TANH R57, R43 ;  /* 0x0000002b00397308 */ /* 0x000e620000002400 */
[----:B--2---:R-:W-:-:S07]  /*49a0*/  FSEL R65, R65, -INF , !P1 ;  /* 0xff80000041417808 */ /* 0x004fce0004800000 */
[----:B------:R-:W2:Y:S01]  /*49b0*/  MUFU.TANH R59, R41 ;  /* 0x00000029003b7308 */ /* 0x000ea20000002400 */
[----:B---3--:R-:W-:Y:S02]  /*49c0*/  FSEL R103, R103, -INF , !P1 ;  /* 0xff80000067677808 */ /* 0x008fe40004800000 */
[----:B------:R-:W-:-:S05]  /*49d0*/  ISETP.GE.AND P1, PT, R10, R25, PT ;  /* 0x000000190a00720c */ /* 0x000fca0003f26270 */
        /* <DEDUP_REMOVED lines=8> */
[----:B------:R-:W-:Y:S01]  /*4a60*/  MUFU.TANH R12, R12 ;  /* 0x0000000c000c7308 */ /* 0x000fe20000002400 */
[----:B--2---:R-:W-:-:S07]  /*4a70*/  FSEL R67, R67, -INF , !P6 ;  /* 0xff80000043437808 */ /* 0x004fce0007000000 */
[----:B------:R-:W1:Y:S01]  /*4a80*/  MUFU.TANH R41, R31 ;  /* 0x0000001f00297308 */ /* 0x000e620000002400 */
[----:B---3--:R-:W-:-:S07]  /*4a90*/  FSEL R39, R39, -INF , !P4 ;  /* 0xff80000027277808 */ /* 0x008fce0006000000 */
[----:B------:R-:W2:Y:S08]  /*4aa0*/  MUFU.TANH R32, R20 ;  /* 0x0000001400207308 */ /* 0x000eb00000002400 */
[----:B------:R-:W3:Y:S01]  /*4ab0*/  MUFU.TANH R37, R22 ;  /* 0x0000001600257308 */ /* 0x000ee20000002400 */
[----:B-1----:R-:W-:Y:S02]  /*4ac0*/  FSEL R41, R41, -INF , !P3 ;  /* 0xff80000029297808 */ /* 0x002fe40005800000 */
[----:B------:R-:W-:-:S05]  /*4ad0*/  FSEL R31, R12, -INF , !P3 ;  /* 0xff8000000c1f7808 */ /* 0x000fca0005800000 */
        /* <DEDUP_REMOVED lines=21> */
.L_x_9739:
        /* <DEDUP_REMOVED lines=60> */
.L_x_9740:
[----:B------:R-:W-:Y:S05]  /*4ff0*/  BSYNC.RECONVERGENT B0 ;  /* 0x0000000000007941 */ /* 0x000fea0003800200 */
.L_x_9738:
        /* <DEDUP_REMOVED lines=65> */
.L_x_9742:
[----:B------:R-:W-:Y:S05]  /*5410*/  BSYNC.RECONVERGENT B0 ;  /* 0x0000000000007941 */ /* 0x000fea0003800200 */
.L_x_9741:
[----:B------:R-:W0:Y:S02]  /*5420*/  LDGDEPBAR ;  /* 0x00000000000079af */ /* 0x000e240000000000 */
.L_x_9737:
[----:B------:R-:W-:Y:S05]  /*5430*/  BSYNC.RECONVERGENT B1 ;  /* 0x0000000000017941 */ /* 0x000fea0003800200 */
.L_x_9736:
[----:B-1----:R-:W3:Y:S01]  /*5440*/  LD.E R29, desc[UR4][R2.64+0xdc] ;  /* 0x0000dc04021d7980 */ /* 0x002ee2000c101900 */
        /* <DEDUP_REMOVED lines=27> */
[----:B--2---:R-:W-:Y:S02]  /*5600*/  FMNMX3.FTZ R17, R0, R59, R39, !PT ;  /* 0x0000003b00117276 */ /* 0x004fe40007810027 */
        /* <DEDUP_REMOVED lines=9> */
[-C--:B------:R-:W-:Y:S01]  /*56a0*/  IADD3 R156, PT, PT, R5, R160.reuse, RZ ;  /* 0x000000a0059c7210 */ /* 0x080fe20007ffe0ff */
[----:B------:R-:W-:Y:S01]  /*56b0*/  LDSM.16.MT88.4 R92, [R160+0x6000] ;  /* 0x00600000a05c783b */ /* 0x000fe20000004200 */
[----:B------:R-:W-:-:S03]  /*56c0*/  IADD3 R102, PT, PT, R7, R160, RZ ;  /* 0x000000a007667210 */ /* 0x000fc60007ffe0ff */
[----:B------:R-:W-:Y:S01]  /*56d0*/  LDSM.16.MT88.4 R84, [R156+0x6000] ;  /* 0x006000009c54783b */ /* 0x000fe20000004200 */
[----:B------:R-:W-:-:S03]  /*56e0*/  IADD3 R100, PT, PT, R5, R102, RZ ;  /* 0x0000006605647210 */ /* 0x000fc60007ffe0ff */
[----:B------:R-:W-:Y:S01]  /*56f0*/  LDSM.16.MT88.4 R20, [R160+0x6800] ;  /* 0x00680000a014783b */ /* 0x000fe20000004200 */
[----:B-1----:R-:W-:-:S03]  /*5700*/  FMNMX.FTZ R19, R8, R19, !PT ;  /* 0x0000001308137209 */ /* 0x002fc60007810000 */
[----:B------:R-:W-:Y:S01]  /*5710*/  LDSM.16.MT88.4 R8, [R100+0x6800] ;  /* 0x006800006408783b */ /* 0x000fe20000004200 */
[----:B--2---:R-:W-:-:S03]  /*5720*/  FMNMX.FTZ R17, R6, R17, !PT ;  /* 0x0000001106117209 */ /* 0x004fc60007810000 */
[----:B------:R-:W1:Y:S04]  /*5730*/  SHFL.BFLY PT, R0, R19, 0x1, 0x1f ;  /* 0x0c201f0013007f89 */ /* 0x000e6800000e0000 */
[----:B------:R-:W2:Y:S04]  /*5740*/  SHFL.BFLY PT, R36, R17, 0x1, 0x1f ;  /* 0x0c201f0011247f89 */ /* 0x000ea800000e0000 */
[----:B------:R-:W-:Y:S01]  /*5750*/  LDSM.16.MT88.4 R4, [R100+0x6000] ;  /* 0x006000006404783b */ /* 0x000fe20000004200 */
[----:B-1----:R-:W-:Y:S02]  /*5760*/  FMNMX.FTZ R0, R19, R0, !PT ;  /* 0x0000000013007209 */ /* 0x002fe40007810000 */
[----:B--2---:R-:W-:-:S02]  /*5770*/  FMNMX.FTZ R36, R17, R36, !PT ;  /* 0x0000002411247209 */ /* 0x004fc40007810000 */
[----:B------:R-:W-:Y:S01]  /*5780*/  FSETP.NEU.FTZ.AND P0, PT, R0, -INF , PT ;  /* 0xff8000000000780b */ /* 0x000fe20003f1d000 */
[----:B------:R-:W-:Y:S01]  /*5790*/  LDSM.16.MT88.4 R16, [R156+0x6800] ;  /* 0x006800009c10783b */ /* 0x000fe20000004200 */
        /* <DEDUP_REMOVED lines=22> */
[----:B-1----:R-:W1:Y:S01]  /*5900*/  LDSM.16.MT88.4 R76, [R102+0x6000] ;  /* 0x00600000664c783b */ /* 0x002e620000004200 */
[----:B------:R-:W3:Y:S01]  /*5910*/  MUFU.EX2 R46, R46 ;  /* 0x0000002e002e7308 */ /* 0x000ee20000000800 */
[-C--:B------:R-:W-:Y:S01]  /*5920*/  FFMA.FTZ R35, R201, R29.reuse, -R34 ;  /* 0x0000001dc9237223 */ /* 0x080fe20000010822 */
[----:B------:R-:W-:Y:S01]  /*5930*/  FFMA.FTZ R56, R111, R29, -R28 ;  /* 0x0000001d6f387223 */ /* 0x000fe2000001081c */
[----:B------:R-:W4:Y:S01]  /*5940*/  LDSM.16.MT88.4 R12, [R102+0x6800] ;  /* 0x00680000660c783b */ /* 0x000f220000004200 */
[----:B------:R-:W-:Y:S01]  /*5950*/  MUFU.EX2 R53, R53 ;  /* 0x0000003500357308 */ /* 0x000fe20000000800 */
[----:B--2---:R-:W-:Y:S01]  /*5960*/  F2FP.F16.F32.PACK_AB R69, R52, R55 ;  /* 0x000000373445723e */ /* 0x004fe200000000ff */
[-C--:B------:R-:W-:Y:S01]  /*5970*/  FFMA.FTZ R60, R109, R29.reuse, -R34 ;  /* 0x0000001d6d3c7223 */ /* 0x080fe20000010822 */
[-C--:B------:R-:W-:Y:S01]  /*5980*/  FFMA.FTZ R105, R105, R29.reuse, -R28 ;  /* 0x0000001d69697223 */ /* 0x080fe2000001081c */
[----:B------:R-:W2:Y:S01]  /*5990*/  MUFU.EX2 R50, R50 ;  /* 0x0000003200327308 */ /* 0x000ea20000000800 */
[-CC-:B------:R-:W-:Y:S01]  /*59a0*/  FFMA.FTZ R111, R107, R29.reuse, -R34.reuse ;  /* 0x0000001d6b6f7223 */ /* 0x180fe20000010822 */
[-CC-:B------:R-:W-:Y:S01]  /*59b0*/  FFMA.FTZ R109, R191, R29.reuse, -R34.reuse ;  /* 0x0000001dbf6d7223 */ /* 0x180fe20000010822 */
[-C--:B------:R-:W-:Y:S01]  /*59c0*/  FFMA.FTZ R54, R195, R29.reuse, -R34 ;  /* 0x0000001dc3367223 */ /* 0x080fe20000010822 */
[----:B------:R-:W-:Y:S01]  /*59d0*/  MUFU.EX2 R48, R48 ;  /* 0x0000003000307308 */ /* 0x000fe20000000800 */
[--C-:B------:R-:W-:Y:S01]  /*59e0*/  FFMA.FTZ R58, R193, R29, -R28.reuse ;  /* 0x0000001dc13a7223 */ /* 0x100fe2000001081c */
[----:B---3--:R-:W-:Y:S01]  /*59f0*/  F2FP.F16.F32.PACK_AB R71, R46, R51 ;  /* 0x000000332e47723e */ /* 0x008fe200000000ff */
[-CC-:B------:R-:W-:Y:S01]  /*5a00*/  FFMA.FTZ R197, R197, R29.reuse, -R28.reuse ;  /* 0x0000001dc5c57223 */ /* 0x180fe2000001081c */
[----:B------:R-:W3:Y:S01]  /*5a10*/  MUFU.EX2 R47, R47 ;  /* 0x0000002f002f7308 */ /* 0x000ee20000000800 */
[-CC-:B------:R-:W-:Y:S01]  /*5a20*/  FFMA.FTZ R133, R133, R29.reuse, -R28.reuse ;  /* 0x0000001d85857223 */ /* 0x180fe2000001081c */
[-C--:B------:R-:W-:Y:S01]  /*5a30*/  FFMA.FTZ R62, R189, R29.reuse, -R28 ;  /* 0x0000001dbd3e7223 */ /* 0x080fe2000001081c */
[-CC-:B------:R-:W-:Y:S01]  /*5a40*/  FFMA.FTZ R104, R135, R29.reuse, -R34.reuse ;  /* 0x0000001d87687223 */ /* 0x180fe20000010822 */
[----:B------:R5:W-:Y:S01]  /*5a50*/  MUFU.EX2 R49, R33 ;  /* 0x0000002100317308 */ /* 0x000be20000000800 */
[--C-:B------:R-:W-:Y:S01]  /*5a60*/  FFMA.FTZ R129, R129, R29, -R34.reuse ;  /* 0x0000001d81817223 */ /* 0x100fe20000010822 */
[----:B--2---:R-:W-:Y:S01]  /*5a70*/  F2FP.F16.F32.PACK_AB R68, R50, R53 ;  /* 0x000000353244723e */ /* 0x004fe200000000ff */
[-C--:B------:R-:W-:Y:S01]  /*5a80*/  FFMA.FTZ R66, R155, R29.reuse, -R34 ;  /* 0x0000001d9b427223 */ /* 0x080fe20000010822 */
[----:B------:R-:W-:Y:S01]  /*5a90*/  MUFU.EX2 R42, R42 ;  /* 0x0000002a002a7308 */ /* 0x000fe20000000800 */
[-CC-:B------:R-:W-:Y:S01]  /*5aa0*/  FFMA.FTZ R64, R153, R29.reuse, -R28.reuse ;  /* 0x0000001d99407223 */ /* 0x180fe2000001081c */
[-CC-:B------:R-:W-:Y:S01]  /*5ab0*/  FFMA.FTZ R187, R187, R29.reuse, -R28.reuse ;  /* 0x0000001dbbbb7223 */ /* 0x180fe2000001081c */
[-CC-:B------:R-:W-:Y:S01]  /*5ac0*/  FFMA.FTZ R106, R151, R29.reuse, -R28.reuse ;  /* 0x0000001d976a7223 */ /* 0x180fe2000001081c */
[----:B------:R-:W-:Y:S01]  /*5ad0*/  MUFU.EX2 R38, R38 ;  /* 0x0000002600267308 */ /* 0x000fe20000000800 */
[-C--:B------:R-:W-:Y:S01]  /*5ae0*/  FFMA.FTZ R108, R147, R29.reuse, -R28 ;  /* 0x0000001d936c7223 */ /* 0x080fe2000001081c */
[----:B---3--:R-:W-:Y:S01]  /*5af0*/  F2FP.F16.F32.PACK_AB R70, R47, R48 ;  /* 0x000000302f46723e */ /* 0x008fe200000000ff */
[-CC-:B------:R-:W-:Y:S01]  /*5b00*/  FFMA.FTZ R112, R143, R29.reuse, -R34.reuse ;  /* 0x0000001d8f707223 */ /* 0x180fe20000010822 */
[----:B------:R-:W-:Y:S01]  /*5b10*/  MUFU.EX2 R45, R45 ;  /* 0x0000002d002d7308 */ /* 0x000fe20000000800 */
[-C--:B------:R-:W-:Y:S01]  /*5b20*/  FFMA.FTZ R110, R137, R29.reuse, -R34 ;  /* 0x0000001d896e7223 */ /* 0x080fe20000010822 */
[-CC-:B-----5:R-:W-:Y:S01]  /*5b30*/  FFMA.FTZ R33, R199, R29.reuse, -R28.reuse ;  /* 0x0000001dc7217223 */ /* 0x1a0fe2000001081c */
[-CC-:B------:R-:W-:Y:S01]  /*5b40*/  FFMA.FTZ R149, R149, R29.reuse, -R28.reuse ;  /* 0x0000001d95957223 */ /* 0x180fe2000001081c */
[----:B------:R-:W2:Y:S01]  /*5b50*/  MUFU.EX2 R44, R44 ;  /* 0x0000002c002c7308 */ /* 0x000ea20000000800 */
[C---:B------:R-:W-:Y:S01]  /*5b60*/  HMMA.16816.F32 R88, R68.reuse, R84, RZ ;  /* 0x000000544458723c */ /* 0x040fe200000018ff */
[-C--:B------:R-:W-:Y:S01]  /*5b70*/  FFMA.FTZ R145, R145, R29.reuse, -R28 ;  /* 0x0000001d91917223 */ /* 0x080fe2000001081c */
        /* <DEDUP_REMOVED lines=8> */
[-C--:B------:R-:W-:Y:S01]  /*5c00*/  FFMA.FTZ R118, R101, R29.reuse, -R28 ;  /* 0x0000001d65767223 */ /* 0x080fe2000001081c */
[----:B------:R-:W5:Y:S01]  /*5c10*/  MUFU.EX2 R33, R33 ;  /* 0x0000002100217308 */ /* 0x000f620000000800 */
[-CC-:B------:R-:W-:Y:S01]  /*5c20*/  FFMA.FTZ R120, R63, R29.reuse, -R34.reuse ;  /* 0x0000001d3f787223 */ /* 0x180fe20000010822 */
[-C--:B------:R-:W-:Y:S01]  /*5c30*/  FFMA.FTZ R124, R59, R29.reuse, -R34 ;  /* 0x0000001d3b7c7223 */ /* 0x080fe20000010822 */
[-CC-:B------:R-:W-:Y:S01]  /*5c40*/  FFMA.FTZ R122, R57, R29.reuse, -R28.reuse ;  /* 0x0000001d397a7223 */ /* 0x180fe2000001081c */
[----:B------:R-:W-:Y:S01]  /*5c50*/  MUFU.EX2 R105, R105 ;  /* 0x0000006900697308 */ /* 0x000fe20000000800 */
[C---:B------:R-:W-:Y:S01]  /*5c60*/  HMMA.16816.F32 R96, R68.reuse, R92, RZ ;  /* 0x0000005c4460723c */ /* 0x040fe200000018ff */
[-C--:B------:R-:W-:Y:S01]  /*5c70*/  FFMA.FTZ R67, R67, R29.reuse, -R28 ;  /* 0x0000001d43437223 */ /* 0x080fe2000001081c */
[-C--:B------:R-:W-:Y:S01]  /*5c80*/  FFMA.FTZ R61, R61, R29.reuse, -R34 ;  /* 0x0000001d3d3d7223 */ /* 0x080fe20000010822 */
[----:B------:R-:W-:Y:S01]  /*5c90*/  MUFU.EX2 R56, R56 ;  /* 0x0000003800387308 */ /* 0x000fe20000000800 */
[----:B------:R-:W-:Y:S01]  /*5ca0*/  FADD.FTZ R52, R55, R52 ;  /* 0x0000003437347221 */ /* 0x000fe20000010000 */
[----:B------:R-:W-:Y:S01]  /*5cb0*/  FADD.FTZ R53, R53, R50 ;  /* 0x0000003235357221 */ /* 0x000fe20000010000 */
[-C--:B------:R-:W-:Y:S01]  /*5cc0*/  FFMA.FTZ R43, R43, R29.reuse, -R28 ;  /* 0x0000001d2b2b7223 */ /* 0x080fe2000001081c */
        /* <DEDUP_REMOVED lines=8> */
[----:B------:R-:W1:Y:S01]  /*5d50*/  MUFU.EX2 R60, R60 ;  /* 0x0000003c003c7308 */ /* 0x000e620000000800 */
[----:B------:R-:W-:Y:S01]  /*5d60*/  HMMA.16816.F32 R92, R68, R94, RZ ;  /* 0x0000005e445c723c */ /* 0x000fe200000018ff */
[-CC-:B------:R-:W-:Y:S01]  /*5d70*/  FFMA.FTZ R32, R32, R29.reuse, -R34.reuse ;  /* 0x0000001d20207223 */ /* 0x180fe20000010822 */
[----:B------:R-:W-:Y:S01]  /*5d80*/  FFMA.FTZ R39, R39, R29, -R34 ;  /* 0x0000001d27277223 */ /* 0x000fe20000010822 */
[----:B------:R-:W-:Y:S01]  /*5d90*/  MUFU.EX2 R109, R109 ;  /* 0x0000006d006d7308 */ /* 0x000fe20000000800 */
[----:B------:R-:W-:-:S03]  /*5da0*/  ISETP.GE.AND P0, PT, R24, R171, PT ;  /* 0x000000ab1800720c */ /* 0x000fc60003f06270 */
[----:B------:R-:W1:Y:S01]  /*5db0*/  MUFU.EX2 R54, R54 ;  /* 0x0000003600367308 */ /* 0x000e620000000800 */
[C---:B------:R-:W-:Y:S03]  /*5dc0*/  HMMA.16816.F32 R76, R68.reuse, R78, RZ ;  /* 0x0000004e444c723c */ /* 0x040fe600000018ff */
[----:B------:R-:W1:Y:S04]  /*5dd0*/  MUFU.EX2 R58, R58 ;  /* 0x0000003a003a7308 */ /* 0x000e680000000800 */
[----:B------:R-:W-:Y:S01]  /*5de0*/  MUFU.EX2 R133, R133 ;  /* 0x0000008500857308 */ /* 0x000fe20000000800 */
[----:B------:R-:W-:Y:S01]  /*5df0*/  HMMA.16816.F32 R72, R68, R4, RZ ;  /* 0x000000044448723c */ /* 0x000fe200000018ff */
[----:B--2---:R-:W-:-:S02]  /*5e00*/  F2FP.F16.F32.PACK_AB R4, R44, R45 ;  /* 0x0000002d2c04723e */ /* 0x004fc400000000ff */
[----:B------:R-:W-:Y:S01]  /*5e10*/  F2FP.F16.F32.PACK_AB R5, R42, R49 ;  /* 0x000000312a05723e */ /* 0x000fe200000000ff */
[----:B------:R-:W-:Y:S01]  /*5e20*/  MUFU.EX2 R62, R62 ;  /* 0x0000003e003e7308 */ /* 0x000fe20000000800 */
[----:B------:R-:W-:-:S03]  /*5e30*/  FADD.FTZ R49, R49, R46 ;  /* 0x0000002e31317221 */ /* 0x000fc60000010000 */
[----:B------:R-:W-:Y:S01]  /*5e40*/  HMMA.16816.F32 R68, R68, R6, RZ ;  /* 0x000000064444723c */ /* 0x000fe200000018ff */
[----:B---3--:R-:W-:Y:S01]  /*5e50*/  F2FP.F16.F32.PACK_AB R6, R35, R40 ;  /* 0x000000282306723e */ /* 0x008fe200000000ff */
[----:B------:R-:W-:Y:S01]  /*5e60*/  MUFU.EX2 R104, R104 ;  /* 0x0000006800687308 */ /* 0x000fe20000000800 */
[----:B-----5:R-:W-:Y:S01]  /*5e70*/  F2FP.F16.F32.PACK_AB R7, R33, R38 ;  /* 0x000000262107723e */ /* 0x020fe200000000ff */
[----:B------:R-:W-:Y:S01]  /*5e80*/  FADD.FTZ R49, R42, R49 ;  /* 0x000000312a317221 */ /* 0x000fe20000010000 */
[----:B------:R-:W-:Y:S01]  /*5e90*/  FFMA.FTZ R42, R41, R29, -R28 ;  /* 0x0000001d292a7223 */ /* 0x000fe2000001081c */
[----:B------:R-:W-:Y:S02]  /*5ea0*/  MUFU.EX2 R129, R129 ;  /* 0x0000008100817308 */ /* 0x000fe40000000800 */
[----:B------:R-:W-:Y:S02]  /*5eb0*/  FADD.FTZ R38, R38, R49 ;  /* 0x0000003126267221 */ /* 0x000fe40000010000 */
[----:B------:R-:W-:Y:S01]  /*5ec0*/  HMMA.16816.F32 R88, R4, R16, R88 ;  /* 0x000000100458723c */ /* 0x000fe20000001858 */
[----:B------:R-:W2:Y:S01]  /*5ed0*/  MUFU.EX2 R66, R66 ;  /* 0x0000004200427308 */ /* 0x000ea20000000800 */
[----:B------:R-:W-:-:S03]  /*5ee0*/  FADD.FTZ R38, R33, R38 ;  /* 0x0000002621267221 */ /* 0x000fc60000010000 */
[----:B------:R-:W-:Y:S03]  /*5ef0*/  MUFU.EX2 R64, R64 ;  /* 0x0000004000407308 */ /* 0x000fe60000000800 */
[C---:B------:R-:W-:Y:S01]  /*5f00*/  HMMA.16816.F32 R84, R4.reuse, R18, R84 ;  /* 0x000000120454723c */ /* 0x040fe20000001854 */
[----:B------:R-:W3:Y:S01]  /*5f10*/  LDSM.16.MT88.4 R16, [R156+0x7000] ;  /* 0x007000009c10783b */ /* 0x000ee20000004200 */
[----:B------:R-:W-:Y:S04]  /*5f20*/  MUFU.EX2 R106, R106 ;  /* 0x0000006a006a7308 */ /* 0x000fe80000000800 */
[----:B------:R-:W-:Y:S02]  /*5f30*/  MUFU.EX2 R147, R149 ;  /* 0x0000009500937308 */ /* 0x000fe40000000800 */
[C---:B------:R-:W-:Y:S02]  /*5f40*/  HMMA.16816.F32 R96, R4.reuse, R20, R96 ;  /* 0x000000140460723c */ /* 0x040fe40000001860 */
[----:B------:R-:W-:Y:S04]  /*5f50*/  MUFU.EX2 R108, R108 ;  /* 0x0000006c006c7308 */ /* 0x000fe80000000800 */
[----:B------:R-:W-:Y:S02]  /*5f60*/  MUFU.EX2 R143, R145 ;  /* 0x00000091008f7308 */ /* 0x000fe40000000800 */
[C---:B------:R-:W-:Y:S01]  /*5f70*/  HMMA.16816.F32 R92, R4.reuse, R22, R92 ;  /* 0x00000016045c723c */ /* 0x040fe2000000185c */
[----:B------:R-:W5:Y:S01]  /*5f80*/  LDSM.16.MT88.4 R20, [R160+0x7000] ;  /* 0x00700000a014783b */ /* 0x000f620000004200 */
[----:B------:R-:W-:Y:S04]  /*5f90*/  MUFU.EX2 R112, R112 ;  /* 0x0000007000707308 */ /* 0x000fe80000000800 */
[----:B------:R-:W-:Y:S02]  /*5fa0*/  MUFU.EX2 R139, R141 ;  /* 0x0000008d008b7308 */ /* 0x000fe40000000800 */
[C---:B----4-:R-:W-:Y:S02]  /*5fb0*/  HMMA.16816.F32 R80, R4.reuse, R12, R80 ;  /* 0x0000000c0450723c */ /* 0x050fe40000001850 */
[----:B------:R4:W-:Y:S04]  /*5fc0*/  MUFU.EX2 R137, R114 ;  /* 0x0000007200897308 */ /* 0x0009e80000000800 */
[----:B------:R-:W-:Y:S02]  /*5fd0*/  MUFU.EX2 R110, R110 ;  /* 0x0000006e006e7308 */ /* 0x000fe40000000800 */
[C---:B------:R-:W-:Y:S01]  /*5fe0*/  HMMA.16816.F32 R76, R4.reuse, R14, R76 ;  /* 0x0000000e044c723c */ /* 0x040fe2000000184c */
[----:B------:R-:W2:Y:S01]  /*5ff0*/  LDSM.16.MT88.4 R12, [R102+0x7000] ;  /* 0x00700000660c783b */ /* 0x000ea20000004200 */
[----:B------:R-:W-:Y:S04]  /*6000*/  MUFU.EX2 R116, R116 ;  /* 0x0000007400747308 */ /* 0x000fe80000000800 */
[----:B------:R-:W-:Y:S02]  /*6010*/  MUFU.EX2 R115, R115 ;  /* 0x0000007300737308 */ /* 0x000fe40000000800 */
[C---:B------:R-:W-:Y:S01]  /*6020*/  HMMA.16816.F32 R72, R4.reuse, R8, R72 ;  /* 0x000000080448723c */ /* 0x040fe20000001848 */
[----:B----4-:R-:W-:Y:S01]  /*6030*/  FFMA.FTZ R114, R113, R29, -R34 ;  /* 0x0000001d71727223 */ /* 0x010fe20000010822 */
[----:B------:R-:W-:Y:S04]  /*6040*/  MUFU.EX2 R118, R118 ;  /* 0x0000007600767308 */ /* 0x000fe80000000800 */
[----:B------:R-:W-:Y:S02]  /*6050*/  MUFU.EX2 R113, R117 ;  /* 0x0000007500717308 */ /* 0x000fe40000000800 */
[----:B------:R-:W-:Y:S01]  /*6060*/  HMMA.16816.F32 R68, R4, R10, R68 ;  /* 0x0000000a0444723c */ /* 0x000fe20000001844 */
[----:B------:R-:W4:Y:S01]  /*6070*/  LDSM.16.MT88.4 R8, [R100+0x7000] ;  /* 0x007000006408783b */ /* 0x000f220000004200 */
[----:B-1----:R-:W-:Y:S01]  /*6080*/  F2FP.F16.F32.PACK_AB R4, R60, R111 ;  /* 0x0000006f3c04723e */ /* 0x002fe200000000ff */
        /* <DEDUP_REMOVED lines=15> */
[----:B------:R3:W-:Y:S04]  /*6180*/  MUFU.EX2 R41, R43 ;  /* 0x0000002b00297308 */ /* 0x0007e80000000800 */
[----:B------:R-:W-:Y:S02]  /*6190*/  MUFU.EX2 R42, R42 ;  /* 0x0000002a002a7308 */ /* 0x000fe40000000800 */
[C---:B-----5:R-:W-:Y:S02]  /*61a0*/  HMMA.16816.F32 R96, R4.reuse, R20, R96 ;  /* 0x000000140460723c */ /* 0x060fe40000001860 */
[----:B------:R-:W-:Y:S04]  /*61b0*/  MUFU.EX2 R37, R37 ;  /* 0x0000002500257308 */ /* 0x000fe80000000800 */
[----:B------:R-:W-:Y:S02]  /*61c0*/  MUFU.EX2 R32, R32 ;  /* 0x0000002000207308 */ /* 0x000fe40000000800 */
[----:B------:R-:W-:Y:S01]  /*61d0*/  HMMA.16816.F32 R92, R4, R22, R92 ;  /* 0x00000016045c723c */ /* 0x000fe2000000185c */
[----:B------:R-:W5:Y:S01]  /*61e0*/  LDSM.16.MT88.4 R20, [R160+0x7800] ;  /* 0x00780000a014783b */ /* 0x000f620000004200 */
[----:B---3--:R-:W-:-:S02]  /*61f0*/  FFMA.FTZ R43, R31, R29, -R34 ;  /* 0x0000001d1f2b7223 */ /* 0x008fc40000010822 */
[----:B------:R-:W-:Y:S04]  /*6200*/  MUFU.EX2 R31, R39 ;  /* 0x00000027001f7308 */ /* 0x000fe80000000800 */
[C---:B--2---:R-:W-:Y:S08]  /*6210*/  HMMA.16816.F32 R80, R4.reuse, R12, R80 ;  /* 0x0000000c0450723c */ /* 0x044ff00000001850 */
[C---:B------:R-:W-:Y:S01]  /*6220*/  HMMA.16816.F32 R76, R4.reuse, R14, R76 ;  /* 0x0000000e044c723c */ /* 0x040fe2000000184c */
[----:B------:R-:W2:Y:S07]  /*6230*/  LDSM.16.MT88.4 R12, [R102+0x7800] ;  /* 0x00780000660c783b */ /* 0x000eae0000004200 */
[C---:B----4-:R-:W-:Y:S08]  /*6240*/  HMMA.16816.F32 R72, R4.reuse, R8, R72 ;  /* 0x000000080448723c */ /* 0x050ff00000001848 */
[----:B------:R-:W-:Y:S01]  /*6250*/  HMMA.16816.F32 R68, R4, R10, R68 ;  /* 0x0000000a0444723c */ /* 0x000fe20000001844 */
[----:B------:R-:W-:Y:S01]  /*6260*/  FFMA.FTZ R5, R127, R29, -R34 ;  /* 0x0000001d7f057223 */ /* 0x000fe20000010822 */
[----:B------:R-:W3:Y:S01]  /*6270*/  LDSM.16.MT88.4 R8, [R100+0x7800] ;  /* 0x007800006408783b */ /* 0x000ee20000004200 */
[----:B------:R-:W4:Y:S01]  /*6280*/  MUFU.EX2 R127, R187 ;  /* 0x000000bb007f7308 */ /* 0x000f220000000800 */
[----:B------:R-:W-:-:S03]  /*6290*/  F2FP.F16.F32.PACK_AB R6, R66, R129 ;  /* 0x000000814206723e */ /* 0x000fc600000000ff */
[----:B------:R-:W1:Y:S01]  /*62a0*/  MUFU.EX2 R135, R5 ;  /* 0x0000000500877308 */ /* 0x000e620000000800 */
[----:B----4-:R-:W-:Y:S02]  /*62b0*/  F2FP.F16.F32.PACK_AB R7, R64, R127 ;  /* 0x0000007f4007723e */ /* 0x010fe400000000ff */
[----:B-1----:R-:W-:Y:S02]  /*62c0*/  F2FP.F16.F32.PACK_AB R4, R104, R135 ;  /* 0x000000876804723e */ /* 0x002fe400000000ff */
[----:B------:R-:W-:Y:S01]  /*62d0*/  F2FP.F16.F32.PACK_AB R5, R62, R133 ;  /* 0x000000853e05723e */ /* 0x000fe200000000ff */
[----:B------:R-:W-:-:S04]  /*62e0*/  FADD.FTZ R133, R133, R58 ;  /* 0x0000003a85857221 */ /* 0x000fc80000010000 */
[----:B------:R-:W-:Y:S02]  /*62f0*/  FADD.FTZ R62, R62, R133 ;  /* 0x000000853e3e7221 */ /* 0x000fe40000010000 */
[C---:B------:R-:W-:Y:S08]  /*6300*/  HMMA.16816.F32 R88, R4.reuse, R16, R88 ;  /* 0x000000100458723c */ /* 0x040ff00000001858 */
[C---:B------:R-:W-:Y:S01]  /*6310*/  HMMA.16816.F32 R84, R4.reuse, R18, R84 ;  /* 0x000000120454723c */ /* 0x040fe20000001854 */
[----:B------:R-:W1:Y:S07]  /*6320*/  LDSM.16.MT88.4 R16, [R156+0x8000] ;  /* 0x008000009c10783b */ /* 0x000e6e0000004200 */
[C---:B-----5:R-:W-:Y:S08]  /*6330*/  HMMA.16816.F32 R96, R4.reuse, R20, R96 ;  /* 0x000000140460723c */ /* 0x060ff00000001860 */
        /* <DEDUP_REMOVED lines=22> */
[----:B------:R-:W-:Y:S04]  /*64a0*/  MUFU.EX2 R20, R20 ;  /* 0x0000001400147308 */ /* 0x000fe80000000800 */
[----:B------:R-:W-:Y:S01]  /*64b0*/  MUFU.EX2 R22, R22 ;  /* 0x0000001600167308 */ /* 0x000fe20000000800 */
[C---:B--2---:R-:W-:Y:S03]  /*64c0*/  HMMA.16816.F32 R80, R4.reuse, R12, R80 ;  /* 0x0000000c0450723c */ /* 0x044fe60000001850 */
[----:B------:R-:W2:Y:S05]  /*64d0*/  MUFU.EX2 R23, R23 ;  /* 0x0000001700177308 */ /* 0x000eaa0000000800 */
[C---:B------:R-:W-:Y:S01]  /*64e0*/  HMMA.16816.F32 R76, R4.reuse, R14, R76 ;  /* 0x0000000e044c723c */ /* 0x040fe2000000184c */
[----:B------:R-:W4:Y:S07]  /*64f0*/  LDSM.16.MT88.4 R12, [R156+0x8800] ;  /* 0x008800009c0c783b */ /* 0x000f2e0000004200 */
[C---:B---3--:R-:W-:Y:S08]  /*6500*/  HMMA.16816.F32 R72, R4.reuse, R8, R72 ;  /* 0x000000080448723c */ /* 0x048ff00000001848 */
[----:B------:R-:W-:Y:S01]  /*6510*/  HMMA.16816.F32 R68, R4, R10, R68 ;  /* 0x0000000a0444723c */ /* 0x000fe20000001844 */
[----:B------:R-:W3:Y:S01]  /*6520*/  LDSM.16.MT88.4 R8, [R102+0x8800] ;  /* 0x008800006608783b */ /* 0x000ee20000004200 */
[----:B--2---:R-:W-:-:S02]  /*6530*/  F2FP.F16.F32.PACK_AB R4, R116, R23 ;  /* 0x000000177404723e */ /* 0x004fc400000000ff */
[----:B------:R-:W-:Y:S02]  /*6540*/  F2FP.F16.F32.PACK_AB R5, R22, R21 ;  /* 0x000000151605723e */ /* 0x000fe400000000ff */
[----:B------:R-:W-:Y:S02]  /*6550*/  F2FP.F16.F32.PACK_AB R6, R114, R113 ;  /* 0x000000717206723e */ /* 0x000fe400000000ff */
[----:B------:R-:W-:-:S07]  /*6560*/  F2FP.F16.F32.PACK_AB R7, R115, R20 ;  /* 0x000000147307723e */ /* 0x000fce00000000ff */
[C---:B-1----:R-:W-:Y:S08]  /*6570*/  HMMA.16816.F32 R96, R4.reuse, R16, R96 ;  /* 0x000000100460723c */ /* 0x042ff00000001860 */
[C---:B------:R-:W-:Y:S01]  /*6580*/  HMMA.16816.F32 R92, R4.reuse, R18, R92 ;  /* 0x00000012045c723c */ /* 0x040fe2000000185c */
[----:B------:R-:W1:Y:S07]  /*6590*/  LDSM.16.MT88.4 R16, [R100+0x8800] ;  /* 0x008800006410783b */ /* 0x000e6e0000004200 */
[C---:B----4-:R-:W-:Y:S08]  /*65a0*/  HMMA.16816.F32 R88, R4.reuse, R12, R88 ;  /* 0x0000000c0458723c */ /* 0x050ff00000001858 */
[C---:B------:R-:W-:Y:S01]  /*65b0*/  HMMA.16816.F32 R84, R4.reuse, R14, R84 ;  /* 0x0000000e0454723c */ /* 0x040fe20000001854 */
[----:B------:R-:W2:Y:S07]  /*65c0*/  LDSM.16.MT88.4 R12, [R160+0x9000] ;  /* 0x00900000a00c783b */ /* 0x000eae0000004200 */
[----:B---3--:R-:W-:Y:S01]  /*65d0*/  HMMA.16816.F32 R80, R4, R8, R80 ;  /* 0x000000080450723c */ /* 0x008fe20000001850 */
[-C--:B------:R-:W-:Y:S01]  /*65e0*/  FFMA.FTZ R8, R103, R29.reuse, -R28 ;  /* 0x0000001d67087223 */ /* 0x080fe2000001081c */
[-C--:B------:R-:W-:Y:S01]  /*65f0*/  FFMA.FTZ R103, R65, R29.reuse, -R34 ;  /* 0x0000001d41677223 */ /* 0x080fe20000010822 */
[-C--:B------:R-:W-:Y:S01]  /*6600*/  FFMA.FTZ R28, R25, R29.reuse, -R28 ;  /* 0x0000001d191c7223 */ /* 0x080fe2000001081c */
[----:B------:R-:W-:Y:S01]  /*6610*/  MUFU.EX2 R65, R67 ;  /* 0x0000004300417308 */ /* 0x000fe20000000800 */
[----:B------:R-:W-:Y:S01]  /*6620*/  FFMA.FTZ R34, R30, R29, -R34 ;  /* 0x0000001d1e227223 */ /* 0x000fe20000010822 */
[----:B------:R-:W-:-:S02]  /*6630*/  FADD.FTZ R29, R127, R62 ;  /* 0x0000003e7f1d7221 */ /* 0x000fc40000010000 */
[----:B------:R3:W-:Y:S01]  /*6640*/  MUFU.EX2 R101, R8 ;  /* 0x0000000800657308 */ /* 0x0007e20000000800 */
[C---:B------:R-:W-:Y:S01]  /*6650*/  HMMA.16816.F32 R76, R4.reuse, R10, R76 ;  /* 0x0000000a044c723c */ /* 0x040fe2000000184c */
[----:B------:R-:W-:Y:S02]  /*6660*/  FADD.FTZ R29, R64, R29 ;  /* 0x0000001d401d7221 */ /* 0x000fe40000010000 */
[----:B------:R-:W4:Y:S02]  /*6670*/  MUFU.EX2 R63, R103 ;  /* 0x00000067003f7308 */ /* 0x000f240000000800 */
[----:B------:R-:W-:Y:S02]  /*6680*/  FADD.FTZ R106, R106, R29 ;  /* 0x0000001d6a6a7221 */ /* 0x000fe40000010000 */
[----:B------:R-:W5:Y:S01]  /*6690*/  MUFU.EX2 R30, R43 ;  /* 0x0000002b001e7308 */ /* 0x000f620000000800 */
[----:B-1----:R-:W-:Y:S01]  /*66a0*/  HMMA.16816.F32 R72, R4, R16, R72 ;  /* 0x000000100448723c */ /* 0x002fe20000001848 */
[----:B------:R-:W-:-:S02]  /*66b0*/  FADD.FTZ R147, R147, R106 ;  /* 0x0000006a93937221 */ /* 0x000fc40000010000 */
[----:B------:R-:W1:Y:S01]  /*66c0*/  MUFU.EX2 R25, R34 ;  /* 0x0000002200197308 */ /* 0x000e620000000800 */
[----:B---3--:R-:W3:Y:S03]  /*66d0*/  LDSM.16.MT88.4 R8, [R156+0x9000] ;  /* 0x009000009c08783b */ /* 0x008ee60000004200 */
[----:B------:R-:W1:Y:S01]  /*66e0*/  MUFU.EX2 R28, R28 ;  /* 0x0000001c001c7308 */ /* 0x000e620000000800 */
[----:B------:R-:W-:Y:S01]  /*66f0*/  HMMA.16816.F32 R68, R4, R18, R68 ;  /* 0x000000120444723c */ /* 0x000fe20000001844 */
[----:B------:R-:W5:Y:S01]  /*6700*/  LDSM.16.MT88.4 R16, [R102+0x9000] ;  /* 0x009000006610783b */ /* 0x000f620000004200 */
[----:B----4-:R-:W-:Y:S02]  /*6710*/  F2FP.F16.F32.PACK_AB R4, R120, R63 ;  /* 0x0000003f7804723e */ /* 0x010fe400000000ff */
[----:B------:R-:W-:Y:S02]  /*6720*/  F2FP.F16.F32.PACK_AB R5, R118, R101 ;  /* 0x000000657605723e */ /* 0x000fe400000000ff */
[----:B------:R-:W-:-:S02]  /*6730*/  F2FP.F16.F32.PACK_AB R6, R124, R59 ;  /* 0x0000003b7c06723e */ /* 0x000fc400000000ff */
[----:B------:R-:W-:-:S07]  /*6740*/  F2FP.F16.F32.PACK_AB R7, R122, R65 ;  /* 0x000000417a07723e */ /* 0x000fce00000000ff */
[C---:B--2---:R-:W-:Y:S08]  /*6750*/  HMMA.16816.F32 R96, R4.reuse, R12, R96 ;  /* 0x0000000c0460723c */ /* 0x044ff00000001860 */
[C---:B------:R-:W-:Y:S01]  /*6760*/  HMMA.16816.F32 R92, R4.reuse, R14, R92 ;  /* 0x0000000e045c723c */ /* 0x040fe2000000185c */
[----:B------:R-:W2:Y:S07]  /*6770*/  LDSM.16.MT88.4 R12, [R100+0x9000] ;  /* 0x00900000640c783b */ /* 0x000eae0000004200 */
[----:B---3--:R-:W-:Y:S01]  /*6780*/  HMMA.16816.F32 R88, R4, R8, R88 ;  /* 0x000000080458723c */ /* 0x008fe20000001858 */
[----:B------:R-:W-:-:S04]  /*6790*/  FADD.FTZ R9, R45, R48 ;  /* 0x000000302d097221 */ /* 0x000fc80000010000 */
[----:B------:R-:W-:-:S03]  /*67a0*/  FADD.FTZ R9, R44, R9 ;  /* 0x000000092c097221 */ /* 0x000fc60000010000 */
[----:B-----5:R-:W-:Y:S01]  /*67b0*/  HMMA.16816.F32 R80, R4, R16, R80 ;  /* 0x000000100450723c */ /* 0x020fe20000001850 */
        /* <DEDUP_REMOVED lines=10> */
[----:B--2---:R-:W-:Y:S02]  /*6860*/  HMMA.16816.F32 R72, R4, R12, R72 ;  /* 0x0000000c0448723c */ /* 0x004fe40000001848 */
[----:B------:R-:W-:-:S04]  /*6870*/  FADD.FTZ R135, R135, R54 ;  /* 0x0000003687877221 */ /* 0x000fc80000010000 */
[----:B------:R-:W-:Y:S02]  /*6880*/  FADD.FTZ R104, R104, R135 ;  /* 0x0000008768687221 */ /* 0x000fe40000010000 */
[----:B------:R-:W-:Y:S01]  /*6890*/  HMMA.16816.F32 R68, R4, R14, R68 ;  /* 0x0000000e0444723c */ /* 0x000fe20000001844 */
[----:B------:R-:W2:Y:S01]  /*68a0*/  LDSM.16.MT88.4 R12, [R102+0x9800] ;  /* 0x00980000660c783b */ /* 0x000ea20000004200 */
[----:B------:R-:W-:Y:S01]  /*68b0*/  FADD.FTZ R33, R129, R104 ;  /* 0x0000006881217221 */ /* 0x000fe20000010000 */
[----:B------:R-:W-:Y:S02]  /*68c0*/  F2FP.F16.F32.PACK_AB R4, R30, R31 ;  /* 0x0000001f1e04723e */ /* 0x000fe400000000ff */
[----:B------:R-:W-:Y:S01]  /*68d0*/  F2FP.F16.F32.PACK_AB R5, R42, R41 ;  /* 0x000000292a05723e */ /* 0x000fe200000000ff */
[----:B------:R-:W-:Y:S01]  /*68e0*/  FADD.FTZ R33, R66, R33 ;  /* 0x0000002142217221 */ /* 0x000fe20000010000 */
[----:B-1----:R-:W-:Y:S02]  /*68f0*/  F2FP.F16.F32.PACK_AB R6, R25, R32 ;  /* 0x000000201906723e */ /* 0x002fe400000000ff */
[----:B------:R-:W-:Y:S01]  /*6900*/  F2FP.F16.F32.PACK_AB R7, R28, R37 ;  /* 0x000000251c07723e */ /* 0x000fe200000000ff */
[----:B------:R-:W-:-:S04]  /*6910*/  FADD.FTZ R34, R112, R33 ;  /* 0x0000002170227221 */ /* 0x000fc80000010000 */
[----:B------:R-:W-:Y:S02]  /*6920*/  FADD.FTZ R34, R139, R34 ;  /* 0x000000228b227221 */ /* 0x000fe40000010000 */
[----:B---3--:R-:W-:Y:S01]  /*6930*/  HMMA.16816.F32 R88, R4, R16, R88 ;  /* 0x000000100458723c */ /* 0x008fe20000001858 */
        /* <DEDUP_REMOVED lines=33> */
[----:B-1----:R-:W-:Y:S03]  /*6b50*/  HMMA.16816.F32 R72, R4, R8, R72 ;  /* 0x000000080448723c */ /* 0x002fe60000001848 */
[----:B------:R-:W-:-:S05]  /*6b60*/  FADD.FTZ R187, R28, R37 ;  /* 0x000000251cbb7221 */ /* 0x000fca0000010000 */
[----:B------:R-:W-:Y:S01]  /*6b70*/  HMMA.16816.F32 R68, R4, R10, R68 ;  /* 0x0000000a0444723c */ /* 0x000fe20000001844 */
[----:B------:R-:W-:-:S04]  /*6b80*/  NOP ;  /* 0x0000000000007918 */ /* 0x000fc80000000000 */
[----:B------:R-:W-:-:S15]  /*6b90*/  @!P0 BRA `(.L_x_9743) ;  /* 0x0000003800908947 */ /* 0x000fde0003800000 */
[----:B------:R-:W-:Y:S01]  /*6ba0*/  ISETP.NE.U32.AND P2, PT, R26, RZ, PT ;  /* 0x000000ff1a00720c */ /* 0x000fe20003f45070 */
[----:B------:R-:W-:Y:S02]  /*6bb0*/  IMAD.MOV.U32 R103, RZ, RZ, R0 ;  /* 0x000000ffff677224 */ /* 0x000fe400078e0000 */
[----:B------:R-:W-:Y:S01]  /*6bc0*/  IMAD.MOV.U32 R101, RZ, RZ, R36 ;  /* 0x000000ffff657224 */ /* 0x000fe200078e0024 */
[----:B------:R-:W-:-:S13]  /*6bd0*/  ISETP.NE.AND.EX P2, PT, R27, RZ, PT, P2 ;  /* 0x000000ff1b00720c */ /* 0x000fda0003f45320 */
.L_x_9750:
        /* <DEDUP_REMOVED lines=80> */
.L_x_9745:
[----:B------:R-:W-:Y:S05]  /*70e0*/  BSYNC.RECONVERGENT B0 ;  /* 0x0000000000007941 */ /* 0x000fea0003800200 */
.L_x_9744:
        /* <DEDUP_REMOVED lines=28> */
[----:B------:R-:W-:Y:S03]  /*72b0*/  IADD3 R178, PT, PT, R178, -0x1, RZ ;  /* 0xffffffffb2b27810 */ /* 0x000fe60007ffe0ff */
[----:B------:R-:W-:Y:S01]  /*72c0*/  @!P0 IMAD.WIDE.U32 R198, R168, 0xa0, R198 ;  /* 0x000000a0a8c68825 */ /* 0x000fe200078e00c6 */
[----:B------:R-:W-:Y:S02]  /*72d0*/  @!P0 IADD3 R197, PT, PT, R190, R197, RZ ;  /* 0x000000c5bec58210 */ /* 0x000fe40007ffe0ff */
[----:B------:R-:W-:Y:S01]  /*72e0*/  @P0 STS.128 [R179+0x7000], RZ ;  /* 0x007000ffb3000388 */ /* 0x000fe20000000c00 */
[C---:B------:R-:W-:Y:S02]  /*72f0*/  @!P0 LEA R190, P3, R168.reuse, R192, 0x7 ;  /* 0x000000c0a8be8211 */ /* 0x040fe400078638ff */
[----:B------:R-:W-:Y:S02]  /*7300*/  @!P0 IADD3 R199, PT, PT, R189, R199, RZ ;  /* 0x000000c7bdc78210 */ /* 0x000fe40007ffe0ff */
[----:B------:R-:W-:Y:S02]  /*7310*/  @!P0 LEA.HI.X R191, R168, R193, R169, 0x7, P3 ;  /* 0x000000c1a8bf8211 */ /* 0x000fe400018f3ca9 */
        /* <DEDUP_REMOVED lines=313> */
[----:B------:R-:W-:Y:S01]  /*86b0*/  SEL R7, R7, R10, !P5 ;  /* 0x0000000a07077207 */ /* 0x000fe20006800000 */
[----:B------:R-:W3:Y:S01]  /*86c0*/  LD.E.64 R8, desc[UR4][R2.64+0x38] ;  /* 0x0000380402087980 */ /* 0x000ee2000c101b00 */
        /* <DEDUP_REMOVED lines=21> */
.L_x_9749:
[----:B------:R-:W-:Y:S05]  /*8820*/  BSYNC.RECONVERGENT B0 ;  /* 0x0000000000007941 */ /* 0x000fea0003800200 */
.L_x_9748:
        /* <DEDUP_REMOVED lines=64> */
.L_x_9747:
[----:B------:R-:W-:Y:S05]  /*8c30*/  BSYNC.RECONVERGENT B1 ;  /* 0x0000000000017941 */ /* 0x000fea0003800200 */
.L_x_9746:
        /* <DEDUP_REMOVED lines=410> */
.L_x_9743:
        /* <DEDUP_REMOVED lines=10> */
.L_x_9758:
        /* <DEDUP_REMOVED lines=93> */
[----:B-1----:R-:W-:Y:S01]  /*ac50*/  @P1 FMUL.FTZ R18, R18, 0.69314718246459960938 ;  /* 0x3f31721812121820 */ /* 0x002fe20000410000 */
[----:B---3--:R-:W-:-:S02]  /*ac60*/  LOP3.LUT R12, R37, 0x1f8, RZ, 0xc0, !PT ;  /* 0x000001f8250c7812 */ /* 0x008fc400078ec0ff */
[----:B------:R-:W-:Y:S01]  /*ac70*/  LOP3.LUT R7, R8, 0x10, RZ, 0xc0, !PT ;  /* 0x0000001008077812 */ /* 0x000fe200078ec0ff */
[C---:B-----5:R-:W-:Y:S01]  /*ac80*/  @P1 FFMA.FTZ R38, R5.reuse, R36, R18 ;  /* 0x0000002405261223 */ /* 0x060fe20000010012 */
[----:B------:R-:W-:Y:S01]  /*ac90*/  BAR.SYNC.DEFER_BLOCKING 0x0 ;  /* 0x0000000000007b1d */ /* 0x000fe20000010000 */
[----:B------:R-:W-:Y:S01]  /*aca0*/  LOP3.LUT P1, RZ, R4, 0x3, RZ, 0xc0, !PT ;  /* 0x0000000304ff7812 */ /* 0x000fe2000782c0ff */
[----:B------:R-:W-:Y:S01]  /*acb0*/  @P0 FMUL.FTZ R6, R6, 0.69314718246459960938 ;  /* 0x3f31721806060820 */ /* 0x000fe20000410000 */
[----:B------:R-:W-:Y:S02]  /*acc0*/  LOP3.LUT R4, R12, 0x38, R9, 0x78, !PT ;  /* 0x000000380c047812 */ /* 0x000fe400078e7809 */
[----:B------:R-:W-:Y:S01]  /*acd0*/  MOV R36, 0xff800000 ;  /* 0xff80000000247802 */ /* 0x000fe20000000f00 */
[----:B------:R-:W-:Y:S01]  /*ace0*/  @P0 FFMA.FTZ R36, R5, R0, R6 ;  /* 0x0000000005240223 */ /* 0x000fe20000010006 */
[----:B------:R-:W-:Y:S02]  /*acf0*/  LOP3.LUT R12, R9, 0x30, RZ, 0xc0, !PT ;  /* 0x00000030090c7812 */ /* 0x000fe400078ec0ff */
        /* <DEDUP_REMOVED lines=24> */
.L_x_9753:
[----:B------:R-:W-:Y:S05]  /*ae80*/  BSYNC.RECONVERGENT B0 ;  /* 0x0000000000007941 */ /* 0x000fea0003800200 */
.L_x_9752:
[----:B------:R5:W4:Y:S01]  /*ae90*/  LD.E R2, desc[UR4][R2.64+0xc0] ;  /* 0x0000c00402027980 */ /* 0x000b22000c101900 */
[C---:B---3--:R-:W-:Y:S01]  /*aea0*/  LOP3.LUT R36, R37.reuse, 0xfc0, RZ, 0xc0, !PT ;  /* 0x00000fc025247812 */ /* 0x048fe200078ec0ff */
[----:B------:R-:W-:Y:S01]  /*aeb0*/  IMAD R40, R182, R40, RZ ;  /* 0x00000028b6287224 */ /* 0x000fe200078e02ff */
[----:B-12---:R-:W1:Y:S02]  /*aec0*/  S2R R0, SR_TID.X ;  /* 0x0000000000007919 */ /* 0x006e640000002100 */
[----:B------:R-:W-:Y:S01]  /*aed0*/  LOP3.LUT R39, R36, 0x3c, R37, 0xf8, !PT ;  /* 0x0000003c24277812 */ /* 0x000fe200078ef825 */
[----:B------:R-:W-:Y:S01]  /*aee0*/  IMAD.MOV.U32 R177, RZ, RZ, 0x0 ;  /* 0x00000000ffb17424 */ /* 0x000fe200078e00ff */
[----:B------:R-:W-:Y:S02]  /*aef0*/  LOP3.LUT R37, R37, 0x3c, RZ, 0xc0, !PT ;  /* 0x0000003c25257812 */ /* 0x000fe400078ec0ff */
[----:B------:R-:W-:-:S04]  /*af00*/  IADD3 R39, P0, PT, R40, R39, RZ ;  /* 0x0000002728277210 */ /* 0x000fc80007f1e0ff */
[----:B------:R-:W-:Y:S02]  /*af10*/  LEA.HI.X.SX32 R40, R40, RZ, 0x1, P0 ;  /* 0x000000ff28287211 */ /* 0x000fe400000f0eff */
[----:B------:R-:W-:Y:S02]  /*af20*/  LEA R36, P2, R39, R44, 0x2 ;  /* 0x0000002c27247211 */ /* 0x000fe400078410ff */
[----:B-1----:R-:W-:-:S05]  /*af30*/  SHF.R.U32.HI R41, RZ, 0x4, R0 ;  /* 0x00000004ff297819 */ /* 0x002fca0000011600 */
[C---:B-----5:R-:W-:Y:S02]  /*af40*/  VIADD R3, R41.reuse, 0x8 ;  /* 0x0000000829037836 */ /* 0x060fe40000000000 */
[----:B------:R-:W-:Y:S01]  /*af50*/  VIADD R43, R41, 0x18 ;  /* 0x00000018292b7836 */ /* 0x000fe20000000000 */
[----:B----4-:R-:W-:Y:S02]  /*af60*/  ISETP.GE.AND P0, PT, R37, R2, PT ;  /* 0x000000022500720c */ /* 0x010fe40003f06270 */
[----:B------:R-:W-:Y:S01]  /*af70*/  LEA.HI.X R37, R39, R45, R40, 0x2, P2 ;  /* 0x0000002d27257211 */ /* 0x000fe200010f1428 */
[C---:B------:R-:W-:Y:S01]  /*af80*/  VIADD R39, R41.reuse, 0x10 ;  /* 0x0000001029277836 */ /* 0x040fe20000000000 */
[-C--:B------:R-:W-:Y:S02]  /*af90*/  ISETP.GE.OR P1, PT, R41, R170.reuse, P0 ;  /* 0x000000aa2900720c */ /* 0x080fe40000726670 */
[-C--:B------:R-:W-:Y:S01]  /*afa0*/  ISETP.GE.OR P6, PT, R3, R170.reuse, P0 ;  /* 0x000000aa0300720c */ /* 0x080fe200007c6670 */
[----:B------:R-:W-:Y:S01]  /*afb0*/  VIADD R3, R41, 0x20 ;  /* 0x0000002029037836 */ /* 0x000fe20000000000 */
[-C--:B------:R-:W-:Y:S01]  /*afc0*/  ISETP.GE.OR P5, PT, R39, R170.reuse, P0 ;  /* 0x000000aa2700720c */ /* 0x080fe200007a6670 */
[----:B------:R-:W-:Y:S01]  /*afd0*/  VIADD R39, R41, 0x28 ;  /* 0x0000002829277836 */ /* 0x000fe20000000000 */
[----:B------:R-:W-:-:S02]  /*afe0*/  ISETP.GE.OR P4, PT, R43, R170, P0 ;  /* 0x000000aa2b00720c */ /* 0x000fc40000786670 */
[-C--:B------:R-:W-:Y:S01]  /*aff0*/  ISETP.GE.OR P3, PT, R3, R170.reuse, P0 ;  /* 0x000000aa0300720c */ /* 0x080fe20000766670 */
[----:B------:R-:W-:Y:S01]  /*b000*/  VIADD R3, R41, 0x30 ;  /* 0x0000003029037836 */ /* 0x000fe20000000000 */
[-C--:B------:R-:W-:Y:S01]  /*b010*/  ISETP.GE.OR P2, PT, R39, R170.reuse, P0 ;  /* 0x000000aa2700720c */ /* 0x080fe20000746670 */
[----:B------:R-:W-:Y:S02]  /*b020*/  VIADD R41, R41, 0x38 ;  /* 0x0000003829297836 */ /* 0x000fe40000000000 */
        /* <DEDUP_REMOVED lines=9> */
[----:B-1----:R-:W-:Y:S05]  /*b0c0*/  @P0 RET.REL.NODEC R176 `(_ZN5flash24flash_fwd_splitkv_kernelI23Flash_fwd_kernel_traitsILi64ELi64ELi128ELi4ELb0ELb0EN7cutlass6half_tE19Flash_kernel_traitsILi64ELi64ELi128ELi4ES3_EELb0ELb0ELb0ELb0ELb0ELb1ELb1ELb0EEEvNS_16Flash_fwd_paramsE) ;  /* 0xffffff4cb0cc0950 */ /* 0x002fea0003c3ffff */
[----:B------:R-:W-:Y:S01]  /*b0d0*/  MOV R177, 0x0 ;  /* 0x0000000000b17802 */ /* 0x000fe20000000f00 */
[----:B------:R1:W-:Y:S03]  /*b0e0*/  ST.E.128 desc[UR4][R36.64+0x3800], R4 ;  /* 0x0038000424007985 */ /* 0x0003e6000c101d04 */
[----:B-1----:R-:W-:Y:S05]  /*b0f0*/  RET.REL.NODEC R176 `(_ZN5flash24flash_fwd_splitkv_kernelI23Flash_fwd_kernel_traitsILi64ELi64ELi128ELi4ELb0ELb0EN7cutlass6half_tE19Flash_kernel_traitsILi64ELi64ELi128ELi4ES3_EELb0ELb0ELb0ELb0ELb0ELb1ELb1ELb0EEEvNS_16Flash_fwd_paramsE) ;  /* 0xffffff4cb0c07950 */ /* 0x002fea0003c3ffff */
.L_x_9751:
[----:B------:R-:W-:Y:S01]  /*b100*/  MOV R9, 0x2 ;  /* 0x0000000200097802 */ /* 0x000fe20000000f00 */
[----:B------:R-:W-:Y:S01]  /*b110*/  IMAD.MOV.U32 R4, RZ, RZ, 0x1f ;  /* 0x0000001fff047424 */ /* 0x000fe200078e00ff */
[----:B------:R-:W-:-:S07]  /*b120*/  MOV R6, 0xffffffff ;  /* 0xffffffff00067802 */ /* 0x000fce0000000f00 */
[----:B-1---5:R-:W-:Y:S05]  /*b130*/  WARPSYNC.COLLECTIVE R6, `(.L_x_9754) ;  /* 0x0000000006087348 */ /* 0x022fea0003c00000 */
[----:B------:R2:W3:Y:S02]  /*b140*/  SHFL.BFLY P0, R11, R188, R9, R4 ;  /* 0x0c000009bc0b7389 */ /* 0x0004e40000000004 */
[----:B-123-5:R-:W-:Y:S05]  /*b150*/  ENDCOLLECTIVE ;  /* 0x000000000000791b */ /* 0x02efea0003800000 */
.L_x_9754:
[----:B------:R-:W-:Y:S02]  /*b160*/  IMAD.MOV.U32 R7, RZ, RZ, R11 ;  /* 0x000000ffff077224 */ /* 0x000fe400078e000b */
[----:B------:R-:W-:Y:S02]  /*b170*/  IMAD.MOV.U32 R9, RZ, RZ, 0x1 ;  /* 0x00000001ff097424 */ /* 0x000fe400078e00ff */
[----:B------:R-:W-:-:S05]  /*b180*/  FADD.FTZ R10, R7, R188 ;  /* 0x000000bc070a7221 */ /* 0x000fca0000010000 */
[----:B------:R-:W-:-:S07]  /*b190*/  MOV R188, R10 ;  /* 0x0000000a00bc7202 */ /* 0x000fce0000000f00 */
[----:B------:R-:W-:Y:S05]  /*b1a0*/  WARPSYNC.COLLECTIVE R6, `(.L_x_9755) ;  /* 0x0000000006087348 */ /* 0x000fea0003c00000 */
[----:B------:R1:W2:Y:S02]  /*b1b0*/  SHFL.BFLY P0, R11, R188, R9, R4 ;  /* 0x0c000009bc0b7389 */ /* 0x0002a40000000004 */
[----:B-12---:R-:W-:Y:S05]  /*b1c0*/  ENDCOLLECTIVE ;  /* 0x000000000000791b */ /* 0x006fea0003800000 */
.L_x_9755:
[----:B------:R-:W-:Y:S01]  /*b1d0*/  MOV R188, R187 ;  /* 0x000000bb00bc7202 */ /* 0x000fe20000000f00 */
[----:B------:R-:W-:Y:S01]  /*b1e0*/  IMAD.MOV.U32 R9, RZ, RZ, 0x2 ;  /* 0x00000002ff097424 */ /* 0x000fe200078e00ff */
[----:B------:R-:W-:-:S07]  /*b1f0*/  MOV R7, R11 ;  /* 0x0000000b00077202 */ /* 0x000fce0000000f00 */
[----:B------:R-:W-:Y:S05]  /*b200*/  WARPSYNC.COLLECTIVE R6, `(.L_x_9756) ;  /* 0x0000000006087348 */ /* 0x000fea0003c00000 */
[----:B------:R1:W2:Y:S02]  /*b210*/  SHFL.BFLY P0, R11, R188, R9, R4 ;  /* 0x0c000009bc0b7389 */ /* 0x0002a40000000004 */
[----:B-12---:R-:W-:Y:S05]  /*b220*/  ENDCOLLECTIVE ;  /* 0x000000000000791b */ /* 0x006fea0003800000 */
.L_x_9756:
[----:B------:R-:W-:Y:S01]  /*b230*/  FADD.FTZ R7, R10, R7 ;  /* 0x000000070a077221 */ /* 0x000fe20000010000 */
[----:B------:R-:W-:Y:S01]  /*b240*/  FADD.FTZ R8, R11, R187 ;  /* 0x000000bb0b087221 */ /* 0x000fe20000010000 */
[----:B------:R-:W-:-:S04]  /*b250*/  MOV R9, 0x1 ;  /* 0x0000000100097802 */ /* 0x000fc80000000f00 */
[----:B------:R-:W-:-:S07]  /*b260*/  MOV R188, R8 ;  /* 0x0000000800bc7202 */ /* 0x000fce0000000f00 */
[----:B------:R-:W-:Y:S05]  /*b270*/  WARPSYNC.COLLECTIVE R6, `(.L_x_9757) ;  /* 0x0000000006087348 */ /* 0x000fea0003c00000 */
[----:B------:R1:W2:Y:S02]  /*b280*/  SHFL.BFLY P0, R11, R188, R9, R4 ;  /* 0x0c000009bc0b7389 */ /* 0x0002a40000000004 */
[----:B-12---:R-:W-:Y:S05]  /*b290*/  ENDCOLLECTIVE ;  /* 0x000000000000791b */ /* 0x006fea0003800000 */
.L_x_9757:
[----:B------:R-:W-:Y:S05]  /*b2a0*/  BRA `(.L_x_9758) ;  /* 0xfffffff000f47947 */ /* 0x000fea000383ffff */
.L_x_9759:
        /* <DEDUP_REMOVED lines=13> */
.L_x_14795:


//--------------------- .text._ZN5flash24flash_fwd_splitkv_kernelI23Flash_fwd_kernel_traitsILi64ELi64ELi128ELi4ELb0ELb0EN7cutlass6half_tE19Flash_kernel_traitsILi64ELi64ELi128ELi4ES3_EELb0ELb0ELb0ELb0ELb0ELb0ELb1ELb1EEEvNS_16Flash_fwd_paramsE --------------------------
	.section	.text._ZN5flash24flash_fwd_splitkv_kernelI23Flash_fwd_kernel_traitsILi64ELi64ELi128ELi4ELb0ELb0EN7cutlass6half_tE19Flash_kernel_traitsILi64ELi64ELi128ELi4ES3_EELb0ELb0ELb0ELb0ELb0ELb0ELb1ELb1EEEvNS_16Flash_fwd_paramsE,"ax",@progbits
	.align	128
        .global         _ZN5flash24flash_fwd_splitkv_kernelI23Flash_fwd_kernel_traitsILi64ELi64ELi128ELi4ELb0ELb0EN7cutlass6half_tE19Flash_kernel_traitsILi64ELi64ELi128ELi4ES3_EELb0ELb0ELb0ELb0ELb0ELb0ELb1ELb1EEEvNS_16Flash_fwd_paramsE
        .type           _ZN5flash24flash_fwd_splitkv_kernelI23Flash_fwd_kernel_traitsILi64ELi64ELi128ELi4ELb0ELb0EN7cutlass6half_tE19Flash_kernel_traitsILi64ELi64ELi128ELi4ES3_EELb0ELb0ELb0ELb0ELb0ELb0ELb1ELb1EEEvNS_16Flash_fwd_paramsE,@function
        .size           _ZN5flash24flash_fwd_splitkv_kernelI23Flash_fwd_kernel_traitsILi64ELi64ELi128ELi4ELb0ELb0EN7cutlass6half_tE19Flash_kernel_traitsILi64ELi64ELi128ELi4ES3_EELb0ELb0ELb0ELb0ELb0ELb0ELb1ELb1EEEvNS_16Flash_fwd_paramsE,(.L_x_14796 - _ZN5flash24flash_fwd_splitkv_kernelI23Flash_fwd_kernel_traitsILi64ELi64ELi128ELi4ELb0ELb0EN7cutlass6half_tE19Flash_kernel_traitsILi64ELi64ELi128ELi4ES3_EELb0ELb0ELb0ELb0ELb0ELb0ELb1ELb1EEEvNS_16Flash_fwd_paramsE)
        .other          _ZN5flash24flash_fwd_splitkv_kernelI23Flash_fwd_kernel_traitsILi64ELi64ELi128ELi4ELb0ELb0EN7cutlass6half_tE19Flash_kernel_traitsILi64ELi64ELi128ELi4ES3_EELb0ELb0ELb0ELb0ELb0ELb0ELb1ELb1EEEvNS_16Flash_fwd_paramsE,@"STO_CUDA_ENTRY STV_DEFAULT"
_ZN5flash24flash_fwd_splitkv_kernelI23Flash_fwd_kernel_traitsILi64ELi64ELi128ELi4ELb0ELb0EN7cutlass6half_tE19Flash_kernel_traitsILi64ELi64ELi128ELi4ES3_EELb0ELb0ELb0ELb0ELb0ELb0ELb1ELb1EEEvNS_16Flash_fwd_paramsE:
.text._ZN5flash24flash_fwd_splitkv_kernelI23Flash_fwd_kernel_traitsILi64ELi64ELi128ELi4ELb0ELb0EN7cutlass6half_tE19Flash_kernel_traitsILi64ELi64ELi128ELi4ES3_EELb0ELb0ELb0ELb0ELb0ELb0ELb1ELb1EEEvNS_16Flash_fwd_paramsE:
[----:B------:R-:W-:Y:S08]  /*0000*/  LDC R1, c[0x0][0x37c] ;  /* 0x0000df00ff017b82 */ /* 0x000ff00000000800 */
[----:B------:R-:W1:Y:S01]  /*0010*/  LDC R3, c[0x0][0x3e0] ;  /* 0x0000f800ff037b82 */ /* 0x000e620000000800 */
[----:B------:R-:W-:Y:S01]  /*0020*/  BSSY.RECONVERGENT B3, `(.L_x_9760) ;  /* 0x000001c000037945 */ /* 0x000fe20003800200 */
[----:B------:R-:W-:-:S06]  /*0030*/  MOV R174, 0x1e0 ;  /* 0x000001e000ae7802 */ /* 0x000fcc0000000f00 */
[----:B------:R-:W2:Y:S08]  /*0040*/  S2UR UR4, SR_CTAID.Z ;  /* 0x00000000000479c3 */ /* 0x000eb00000002700 */
[----:B------:R-:W3:Y:S01]  /*0050*/  S2UR UR8, SR_CTAID.Y ;  /* 0x00000000000879c3 */ /* 0x000ee20000002600 */
[----:B-1----:R-:W1:Y:S01]  /*0060*/  I2F.U32.RP R2, R3 ;  /* 0x0000000300027306 */ /* 0x002e620000209000 */
[----:B------:R-:W-:-:S06]  /*0070*/  ISETP.NE.U32.AND P2, PT, R3, RZ, PT ;  /* 0x000000ff0300720c */ /* 0x000fcc0003f45070 */
[----:B------:R-:W4:Y:S08]  /*0080*/  LDC R9, c[0x0][0x374] ;  /* 0x0000dd00ff097b82 */ /* 0x000f300000000800 */
[----:B------:R-:W2:Y:S01]  /*0090*/  LDC.64 R100, c[0x0][0x348] ;  /* 0x0000d200ff647b82 */ /* 0x000ea20000000a00 */
[----:B-1----:R-:W1:Y:S02]  /*00a0*/  MUFU.RCP R4, R2 ;  /* 0x0000000200047308 */ /* 0x002e640000001000 */
[----:B-1----:R-:W-:-:S06]  /*00b0*/  VIADD R4, R4, 0xffffffe ;  /* 0x0ffffffe04047836 */ /* 0x002fcc0000000000 */
[----:B------:R-:W1:Y:S02]  /*00c0*/  F2I.FTZ.U32.TRUNC.NTZ R5, R4 ;  /* 0x0000000400057305 */ /* 0x000e64000021f000 */
[----:B-1----:R-:W-:Y:S01]  /*00d0*/  IMAD.MOV R0, RZ, RZ, -R5 ;  /* 0x000000ffff007224 */ /* 0x002fe200078e0a05 */
[----:B------:R-:W-:-:S03]  /*00e0*/  MOV R4, RZ ;  /* 0x000000ff00047202 */ /* 0x000fc60000000f00 */
[----:B------:R-:W-:-:S04]  /*00f0*/  IMAD R7, R0, R3, RZ ;  /* 0x0000000300077224 */ /* 0x000fc800078e02ff */
[----:B------:R-:W-:Y:S02]  /*0100*/  IMAD.HI.U32 R7, R5, R7, R4 ;  /* 0x0000000705077227 */ /* 0x000fe400078e0004 */
[----:B------:R-:W1:Y:S04]  /*0110*/  S2R R5, SR_CTAID.X ;  /* 0x0000000000057919 */ /* 0x000e680000002500 */
[----:B--2---:R-:W-:-:S04]  /*0120*/  IMAD.HI.U32 R183, R7, UR4, RZ ;  /* 0x0000000407b77c27 */ /* 0x004fc8000f8e00ff */
        /* <DEDUP_REMOVED lines=9> */
[----:B-1-34-:R-:W-:Y:S02]  /*01c0*/  IMAD R178, R3, R178, UR4 ;  /* 0x0000000403b27e24 */ /* 0x01afe4000f8e02b2 */
[----:B------:R-:W-:Y:S05]  /*01d0*/  CALL.REL.NOINC `($_ZN5flash24flash_fwd_splitkv_kernelI23Flash_fwd_kernel_traitsILi64ELi64ELi128ELi4ELb0ELb0EN7cutlass6half_tE19Flash_kernel_traitsILi64ELi64ELi128ELi4ES3_EELb0ELb0ELb0ELb0ELb0ELb0ELb1ELb1EEEvNS_16Flash_fwd_paramsE$_ZN5flash30compute_attn_1rowblock_splitkvI23Flash_fwd_kernel_traitsILi64ELi64ELi128ELi4ELb0ELb0EN7cutlass6half_tE19Flash_kernel_traitsILi64ELi64ELi128ELi4ES3_EELb0ELb0ELb0ELb0ELb0ELb0ELb1ELb1ENS_16Flash_fwd_paramsEEEvRKT8_iiiii) ;  /* 0x0000000000087944 */ /* 0x000fea0003c00000 */
[----:B------:R-:W-:Y:S05]  /*01e0*/  BSYNC.RECONVERGENT B3 ;  /* 0x0000000000037941 */ /* 0x000fea0003800200 */
.L_x_9760:
[----:B------:R-:W-:Y:S05]  /*01f0*/  EXIT ;  /* 0x000000000000794d */ /* 0x000fea0003800000 */
        .type           $_ZN5flash24flash_fwd_splitkv_kernelI23Flash_fwd_kernel_traitsILi64ELi64ELi128ELi4ELb0ELb0EN7cutlass6half_tE19Flash_kernel_traitsILi64ELi64ELi128ELi4ES3_EELb0ELb0ELb0ELb0ELb0ELb0ELb1ELb1EEEvNS_16Flash_fwd_paramsE$_ZN5flash30compute_attn_1rowblock_splitkvI23Flash_fwd_kernel_traitsILi64ELi64ELi128ELi4ELb0ELb0EN7cutlass6half_tE19Flash_kernel_traitsILi64ELi64ELi128ELi4ES3_EELb0ELb0ELb0ELb0ELb0ELb0ELb1ELb1ENS_16Flash_fwd_paramsEEEvRKT8_iiiii,@function
        .size           $_ZN5flash24flash_fwd_splitkv_kernelI23Flash_fwd_kernel_traitsILi64ELi64ELi128ELi4ELb0ELb0EN7cutlass6half_tE19Flash_kernel_traitsILi64ELi64ELi128ELi4ES3_EELb0ELb0ELb0ELb0ELb0ELb0ELb1ELb1EEEvNS_16Flash_fwd_paramsE$_ZN5flash30compute_attn_1rowblock_splitkvI23Flash_fwd_kernel_traitsILi64ELi64ELi128ELi4ELb0ELb0EN7cutlass6half_tE19Flash_kernel_traitsILi64ELi64ELi128ELi4ES3_EELb0ELb0ELb0ELb0ELb0ELb0ELb1ELb1ENS_16Flash_fwd_paramsEEEvRKT8_iiiii,(.L_x_14796 - $_ZN5flash24flash_fwd_splitkv_kernelI23Flash_fwd_kernel_traitsILi64ELi64ELi128ELi4ELb0ELb0EN7cutlass6half_tE19Flash_kernel_traitsILi64ELi64ELi128ELi4ES3_EELb0ELb0ELb0ELb0ELb0ELb0ELb1ELb1EEEvNS_16Flash_fwd_paramsE$_ZN5flash30compute_attn_1rowblock_splitkvI23Flash_fwd_kernel_traitsILi64ELi64ELi128ELi4ELb0ELb0EN7cutlass6half_tE19Flash_kernel_traitsILi64ELi64ELi128ELi4ES3_EELb0ELb0ELb0ELb0ELb0ELb0ELb1ELb1ENS_16Flash_fwd_paramsEEEvRKT8_iiiii)
$_ZN5flash24flash_fwd_splitkv_kernelI23Flash_fwd_kernel_traitsILi64ELi64ELi128ELi4ELb0ELb0EN7cutlass6half_tE19Flash_kernel_traitsILi64ELi64ELi128ELi4ES3_EELb0ELb0ELb0ELb0ELb0ELb0ELb1ELb1EEEvNS_16Flash_fwd_paramsE$_ZN5flash30compute_attn_1rowblock_splitkvI23Flash_fwd_kernel_traitsILi64ELi64ELi128ELi4ELb0ELb0EN7cutlass6half_tE19Flash_kernel_traitsILi64ELi64ELi128ELi4ES3_EELb0ELb0ELb0ELb0ELb0ELb0ELb1ELb1ENS_16Flash_fwd_paramsEEEvRKT8_iiiii:
        /* <DEDUP_REMOVED lines=30> */
[----:B------:R-:W-:-:S03]  /*03e0*/  ISETP.NE.U32.AND P0, PT, R16, RZ, PT ;  /* 0x000000ff1000720c */ /* 0x000fc60003f05070 */
[----:B------:R-:W-:Y:S01]  /*03f0*/  IMAD.X R19, R15, 0x1, R2, P1 ;  /* 0x000000010f137824 */ /* 0x000fe200008e0602 */
[----:B------:R-:W-:Y:S01]  /*0400*/  ISETP.NE.AND.EX P5, PT, R17, RZ, PT, P0 ;  /* 0x000000ff1100720c */ /* 0x000fe20003fa5300 */
[----:B------:R-:W-:-:S04]  /*0410*/  IMAD.MOV.U32 R15, RZ, RZ, -0x1 ;  /* 0xffffffffff0f7424 */ /* 0x000fc800078e00ff */
[----:B------:R-:W-:Y:S08]  /*0420*/  @!P2 BRA `(.L_x_9762) ;  /* 0x000000000010a947 */ /* 0x000ff00003800000 */
[----:B------:R-:W3:Y:S02]  /*0430*/  LD.E.U8 R4, desc[UR4][R100.64+0x1b2] ;  /* 0x0001b20464047980 */ /* 0x000ee4000c101100 */
[----:B---3--:R-:W-:-:S13]  /*0440*/  ISETP.NE.AND P0, PT, R4, RZ, PT ;  /* 0x000000ff0400720c */ /* 0x008fda0003f05270 */
[----:B------:R-:W-:Y:S05]  /*0450*/  @!P0 BRA `(.L_x_9762) ;  /* 0x0000000000048947 */ /* 0x000fea0003800000 */
[----:B------:R3:W5:Y:S02]  /*0460*/  LD.E R15, desc[UR4][R18.64] ;  /* 0x00000004120f7980 */ /* 0x000764000c101900 */
.L_x_9762:
[----:B------:R-:W-:Y:S05]  /*0470*/  BSYNC.RECONVERGENT B0 ;  /* 0x0000000000007941 */ /* 0x000fea0003800200 */
.L_x_9761:
[----:B------:R-:W-:Y:S04]  /*0480*/  BSSY.RECONVERGENT B0, `(.L_x_9763) ;  /* 0x0000007000007945 */ /* 0x000fe80003800200 */
[----:B------:R-:W-:Y:S05]  /*0490*/  @!P4 BRA `(.L_x_9764) ;  /* 0x000000000014c947 */ /* 0x000fea0003800000 */
[----:B------:R-:W4:Y:S02]  /*04a0*/  LD.E.U8 R4, desc[UR4][R100.64+0x1b2] ;  /* 0x0001b20464047980 */ /* 0x000f24000c101100 */
[----:B----4-:R-:W-:-:S13]  /*04b0*/  ISETP.NE.AND P0, PT, R4, RZ, PT ;  /* 0x000000ff0400720c */ /* 0x010fda0003f05270 */
[----:B------:R-:W4:Y:S02]  /*04c0*/  @P0 LD.E R4, desc[UR4][R18.64+0x4] ;  /* 0x0000040412040980 */ /* 0x000f24000c101900 */
[----:B----45:R-:W-:-:S06]  /*04d0*/  @P0 IADD3 R7, PT, PT, R4, -R15, RZ ;  /* 0x8000000f04070210 */ /* 0x030fcc0007ffe0ff */
[----:B------:R4:W5:Y:S02]  /*04e0*/  @!P0 LD.E R7, desc[UR4][R18.64] ;  /* 0x0000000412078980 */ /* 0x000964000c101900 */
.L_x_9764:
[----:B------:R-:W-:Y:S05]  /*04f0*/  BSYNC.RECONVERGENT B0 ;  /* 0x0000000000007941 */ /* 0x000fea0003800200 */
.L_x_9763:
[----:B------:R-:W-:Y:S01]  /*0500*/  BSSY.RECONVERGENT B1, `(.L_x_9765) ;  /* 0x0000012000017945 */ /* 0x000fe20003800200 */
[----:B-----5:R-:W-:Y:S02]  /*0510*/  @P3 IADD3 R181, PT, PT, R11, -R0, RZ ;  /* 0x800000000bb53210 */ /* 0x020fe40007ffe0ff */
[----:B------:R-:W-:Y:S01]  /*0520*/  IADD3 R70, PT, PT, R7, -R12, RZ ;  /* 0x8000000c07467210 */ /* 0x000fe20007ffe0ff */
[----:B------:R-:W-:Y:S06]  /*0530*/  @!P5 BRA `(.L_x_9766) ;  /* 0x000000000014d947 */ /* 0x000fec0003800000 */
[----:B------:R-:W-:-:S05]  /*0540*/  IADD3 R6, P0, PT, R16, R3, RZ ;  /* 0x0000000310067210 */ /* 0x000fca0007f1e0ff */
[----:B------:R-:W-:-:S06]  /*0550*/  IMAD.X R7, R17, 0x1, R2, P0 ;  /* 0x0000000111077824 */ /* 0x000fcc00000e0602 */
[----:B------:R-:W5:Y:S02]  /*0560*/  LD.E R7, desc[UR4][R6.64] ;  /* 0x0000000406077980 */ /* 0x000f64000c101900 */
[----:B-----5:R-:W-:Y:S01]  /*0570*/  IADD3 R62, PT, PT, R7, -R12, RZ ;  /* 0x8000000c073e7210 */ /* 0x020fe20007ffe0ff */
[----:B------:R-:W-:Y:S05]  /*0580*/  BRA `(.L_x_9767) ;  /* 0x0000000000247947 */ /* 0x000fea0003800000 */
.L_x_9766:
[----:B------:R-:W5:Y:S01]  /*0590*/  LD.E.64 R6, desc[UR4][R100.64+0x108] ;  /* 0x0001080464067980 */ /* 0x000f62000c101b00 */
[----:B------:R-:W-:Y:S01]  /*05a0*/  BSSY.RECONVERGENT B0, `(.L_x_9768) ;  /* 0x0000006000007945 */ /* 0x000fe20003800200 */
[----:B-----5:R-:W-:-:S04]  /*05b0*/  ISETP.NE.U32.AND P0, PT, R6, RZ, PT ;  /* 0x000000ff0600720c */ /* 0x020fc80003f05070 */
[----:B------:R-:W-:Y:S01]  /*05c0*/  ISETP.NE.AND.EX P0, PT, R7, RZ, PT, P0 ;  /* 0x000000ff0700720c */ /* 0x000fe20003f05300 */
[----:B------:R-:W-:-:S12]  /*05d0*/  IMAD.MOV.U32 R7, RZ, RZ, RZ ;  /* 0x000000ffff077224 */ /* 0x000fd800078e00ff */
[----:B------:R-:W-:Y:S05]  /*05e0*/  @!P0 BRA `(.L_x_9769) ;  /* 0x0000000000048947 */ /* 0x000fea0003800000 */
[----:B------:R1:W5:Y:S02]  /*05f0*/  LD.E R7, desc[UR4][R100.64+0xbc] ;  /* 0x0000bc0464077980 */ /* 0x000364000c101900 */
.L_x_9769:
[----:B------:R-:W-:Y:S05]  /*0600*/  BSYNC.RECONVERGENT B0 ;  /* 0x0000000000007941 */ /* 0x000fea0003800200 */
.L_x_9768:
[----:B-----5:R-:W-:Y:S02]  /*0610*/  IADD3 R62, PT, PT, R70, R7, RZ ;  /* 0x00000007463e7210 */ /* 0x020fe40007ffe0ff */
.L_x_9767:
[----:B------:R-:W-:Y:S05]  /*0620*/  BSYNC.RECONVERGENT B1 ;  /* 0x0000000000017941 */ /* 0x000fea0003800200 */
.L_x_9765:
[----:B------:R-:W-:Y:S01]  /*0630*/  IMAD.SHL.U32 R176, R5, 0x40, RZ ;  /* 0x0000004005b07824 */ /* 0x000fe200078e00ff */
[----:B------:R-:W-:-:S04]  /*0640*/  MOV R175, 0x0 ;  /* 0x0000000000af7802 */ /* 0x000fc80000000f00 */
[----:B------:R-:W-:-:S13]  /*0650*/  ISETP.GT.AND P0, PT, R181, R176, PT ;  /* 0x000000b0b500720c */ /* 0x000fda0003f04270 */
[----:B-1234-:R-:W-:Y:S05]  /*0660*/  @!P0 RET.REL.NODEC R174 `(_ZN5flash24flash_fwd_splitkv_kernelI23Flash_fwd_kernel_traitsILi64ELi64ELi128ELi4ELb0ELb0EN7cutlass6half_tE19Flash_kernel_traitsILi64ELi64ELi128ELi4ES3_EELb0ELb0ELb0ELb0ELb0ELb0ELb1ELb1EEEvNS_16Flash_fwd_paramsE) ;  /* 0xfffffff8ae648950 */ /* 0x01efea0003c3ffff */
        /* <DEDUP_REMOVED lines=43> */
[----:B------:R-:W5:Y:S01]  /*0920*/  LD.E.64 R8, desc[UR4][R100.64+0xa8] ;  /* 0x0000a80464087980 */ /* 0x000f62000c101b00 */
[----:B------:R-:W-:-:S02]  /*0930*/  IMAD.SHL.U32 R11, R58, 0x4, RZ ;  /* 0x000000043a0b7824 */ /* 0x000fc400078e00ff */
[----:B------:R-:W-:-:S03]  /*0940*/  IMAD.MOV.U32 R175, RZ, RZ, 0x0 ;  /* 0x00000000ffaf7424 */ /* 0x000fc600078e00ff */
[C---:B------:R-:W-:Y:S02]  /*0950*/  LOP3.LUT R15, R11.reuse, 0xffc, RZ, 0xc0, !PT ;  /* 0x00000ffc0b0f7812 */ /* 0x040fe400078ec0ff */
[----:B------:R-:W-:-:S04]  /*0960*/  LOP3.LUT R11, R11, 0x3c, RZ, 0xc0, !PT ;  /* 0x0000003c0b0b7812 */ /* 0x000fc800078ec0ff */
[----:B------:R-:W-:Y:S01]  /*0970*/  ISETP.NE.AND P0, PT, R11, RZ, PT ;  /* 0x000000ff0b00720c */ /* 0x000fe20003f05270 */
[----:B--2---:R-:W-:-:S04]  /*0980*/  IMAD R2, R2, UR8, R183 ;  /* 0x0000000802027c24 */ /* 0x004fc8000f8e02b7 */
[----:B---3--:R-:W-:Y:S01]  /*0990*/  IMAD R2, R2, R5, R178 ;  /* 0x0000000502027224 */ /* 0x008fe200078e02b2 */
[----:B------:R-:W-:-:S03]  /*09a0*/  SHF.R.U32.HI R5, RZ, 0x4, R58 ;  /* 0x00000004ff057819 */ /* 0x000fc6000001163a */
[--C-:B------:R-:W-:Y:S02]  /*09b0*/  IMAD R3, R3, R2, R176.reuse ;  /* 0x0000000203037224 */ /* 0x100fe400078e02b0 */
[----:B------:R-:W-:Y:S02]  /*09c0*/  IMAD.IADD R176, R181, 0x1, -R176 ;  /* 0x00000001b5b07824 */ /* 0x000fe400078e0ab0 */
[----:B----4-:R-:W-:Y:S01]  /*09d0*/  IMAD R4, R3, R4, RZ ;  /* 0x0000000403047224 */ /* 0x010fe200078e02ff */
[----:B-----5:R-:W-:Y:S01]  /*09e0*/  ISETP.GE.AND P1, PT, R11, R0, PT ;  /* 0x000000000b00720c */ /* 0x020fe20003f26270 */
[C---:B------:R-:W-:Y:S02]  /*09f0*/  VIADD R13, R5.reuse, 0x8 ;  /* 0x00000008050d7836 */ /* 0x040fe40000000000 */
[C---:B------:R-:W-:Y:S01]  /*0a00*/  VIADD R11, R5.reuse, 0x10 ;  /* 0x00000010050b7836 */ /* 0x040fe20000000000 */
[C---:B------:R-:W-:Y:S01]  /*0a10*/  IADD3 R15, P2, PT, R4.reuse, R15, RZ ;  /* 0x0000000f040f7210 */ /* 0x040fe20007f5e0ff */
[C---:B------:R-:W-:Y:S01]  /*0a20*/  VIADD R21, R5.reuse, 0x18 ;  /* 0x0000001805157836 */ /* 0x040fe20000000000 */
[CC--:B------:R-:W-:Y:S01]  /*0a30*/  ISETP.GE.OR P5, PT, R5.reuse, R176.reuse, P1 ;  /* 0x000000b00500720c */ /* 0x0c0fe20000fa6670 */
[----:B------:R-:W-:Y:S01]  /*0a40*/  VIADD R19, R5, 0x20 ;  /* 0x0000002005137836 */ /* 0x000fe20000000000 */
[----:B------:R-:W-:Y:S01]  /*0a50*/  ISETP.GE.OR P4, PT, R13, R176, P1 ;  /* 0x000000b00d00720c */ /* 0x000fe20000f86670 */
[----:B------:R-:W-:Y:S01]  /*0a60*/  VIADD R17, R5, 0x28 ;  /* 0x0000002805117836 */ /* 0x000fe20000000000 */
[----:B------:R-:W-:-:S02]  /*0a70*/  LEA.HI.X.SX32 R4, R4, RZ, 0x1, P2 ;  /* 0x000000ff04047211 */ /* 0x000fc400010f0eff */
[----:B------:R-:W-:Y:S02]  /*0a80*/  LEA R22, P2, R15, R6, 0x2 ;  /* 0x000000060f167211 */ /* 0x000fe400078410ff */
[-C--:B------:R-:W-:Y:S02]  /*0a90*/  ISETP.GE.OR P3, PT, R11, R176.reuse, P1 ;  /* 0x000000b00b00720c */ /* 0x080fe40000f66670 */
[----:B------:R-:W-:Y:S01]  /*0aa0*/  LEA.HI.X R23, R15, R7, R4, 0x2, P2 ;  /* 0x000000070f177211 */ /* 0x000fe200010f1404 */
[----:B------:R-:W-:Y:S01]  /*0ab0*/  VIADD R15, R5, 0x30 ;  /* 0x00000030050f7836 */ /* 0x000fe20000000000 */
[-C--:B------:R-:W-:Y:S01]  /*0ac0*/  ISETP.GE.OR P2, PT, R21, R176.reuse, P1 ;  /* 0x000000b01500720c */ /* 0x080fe20000f46670 */
        /* <DEDUP_REMOVED lines=15> */
[----:B------:R-:W-:Y:S01]  /*0bc0*/  LEA R2, P1, R13, R8, 0x2 ;  /* 0x000000080d027211 */ /* 0x000fe200078210ff */
[----:B------:R-:W-:Y:S01]  /*0bd0*/  @!P5 ST.E.128 desc[UR4][R22.64+0x2800], RZ ;  /* 0x002800ff1600d985 */ /* 0x000fe2000c101d04 */
[-C--:B------:R-:W-:Y:S02]  /*0be0*/  ISETP.GE.OR P6, PT, R11, R176.reuse, P0 ;  /* 0x000000b00b00720c */ /* 0x080fe400007c6670 */
        /* <DEDUP_REMOVED lines=23> */
[----:B-1----:R-:W-:Y:S05]  /*0d60*/  @P0 RET.REL.NODEC R174 `(_ZN5flash24flash_fwd_splitkv_kernelI23Flash_fwd_kernel_traitsILi64ELi64ELi128ELi4ELb0ELb0EN7cutlass6half_tE19Flash_kernel_traitsILi64ELi64ELi128ELi4ES3_EELb0ELb0ELb0ELb0ELb0ELb0ELb1ELb1EEEvNS_16Flash_fwd_paramsE) ;  /* 0xfffffff0aea40950 */ /* 0x002fea0003c3ffff */
[----:B------:R-:W-:Y:S02]  /*0d70*/  MOV R5, 0xff800000 ;  /* 0xff80000000057802 */ /* 0x000fe40000000f00 */
[----:B------:R-:W-:-:S03]  /*0d80*/  MOV R175, 0x0 ;  /* 0x0000000000af7802 */ /* 0x000fc60000000f00 */
[----:B------:R1:W-:Y:S02]  /*0d90*/  ST.E desc[UR4][R2.64+0xe0], R5 ;  /* 0x0000e00502007985 */ /* 0x0003e4000c101904 */
[----:B-1----:R-:W-:Y:S05]  /*0da0*/  RET.REL.NODEC R174 `(_ZN5flash24flash_fwd_splitkv_kernelI23Flash_fwd_kernel_traitsILi64ELi64ELi128ELi4ELb0ELb0EN7cutlass6half_tE19Flash_kernel_traitsILi64ELi64ELi128ELi4ES3_EELb0ELb0ELb0ELb0ELb0ELb0ELb1ELb1EEEvNS_16Flash_fwd_paramsE) ;  /* 0xfffffff0ae947950 */ /* 0x002fea0003c3ffff */
.L_x_9770:
        /* <DEDUP_REMOVED lines=21> */
[----:B-1----:R-:W1:Y:S08]  /*0f00*/  I2F.RP R7, R4 ;  /* 0x0000000400077306 */ /* 0x002e700000209400 */
        /* <DEDUP_REMOVED lines=55> */
[----:B------:R-:W-:Y:S01]  /*1280*/  MOV R11, R3 ;  /* 0x00000003000b7202 */ /* 0x000fe20000000f00 */
[----:B------:R-:W-:-:S04]  /*1290*/  IMAD R3, R165, R10, RZ ;  /* 0x0000000aa5037224 */ /* 0x000fc800078e02ff */
[----:B------:R-:W-:Y:S01]  /*12a0*/  @!P1 IMAD.MOV R11, RZ, RZ, -R11 ;  /* 0x000000ffff0b9224 */ /* 0x000fe200078e0a0b */
[----:B------:R-:W-:Y:S02]  /*12b0*/  @!P0 LOP3.LUT R11, RZ, R9, RZ, 0x33, !PT ;  /* 0x00000009ff0b8212 */ /* 0x000fe400078e33ff */
[----:B--2---:R-:W-:Y:S01]  /*12c0*/  SHF.R.S32.HI R7, RZ, 0x1f, R2 ;  /* 0x0000001fff077819 */ /* 0x004fe20000011402 */
[-C--:B---3--:R-:W-:Y:S02]  /*12d0*/  IMAD R4, R13, R2.reuse, RZ ;  /* 0x000000020d047224 */ /* 0x088fe400078e02ff */
        /* <DEDUP_REMOVED lines=8> */
[----:B------:R-:W-:-:S04]  /*1360*/  IMAD R3, R17, R11, RZ ;  /* 0x0000000b11037224 */ /* 0x000fc800078e02ff */
[----:B------:R-:W-:Y:S02]  /*1370*/  IMAD R4, R16, R4, R3 ;  /* 0x0000000410047224 */ /* 0x000fe400078e0203 */
[----:B------:R-:W-:Y:S02]  /*1380*/  IMAD R3, R15, R2, RZ ;  /* 0x000000020f037224 */ /* 0x000fe400078e02ff */
[----:B------:R-:W-:-:S04]  /*1390*/  IMAD.WIDE.U32 R16, R11, R16, R18 ;  /* 0x000000100b107225 */ /* 0x000fc800078e0012 */
[----:B------:R-:W-:-:S04]  /*13a0*/  IMAD.WIDE.U32 R18, R14, R2, RZ ;  /* 0x000000020e127225 */ /* 0x000fc800078e00ff */
[----:B------:R-:W-:Y:S02]  /*13b0*/  IMAD R7, R14, R7, R3 ;  /* 0x000000070e077224 */ /* 0x000fe400078e0203 */
[----:B------:R-:W-:Y:S01]  /*13c0*/  IMAD.IADD R3, R17, 0x1, R4 ;  /* 0x0000000111037824 */ /* 0x000fe200078e0204 */
[----:B------:R-:W-:Y:S02]  /*13d0*/  MOV R4, R16 ;  /* 0x0000001000047202 */ /* 0x000fe40000000f00 */
[----:B------:R-:W-:Y:S01]  /*13e0*/  IADD3 R16, PT, PT, R19, R7, RZ ;  /* 0x0000000713107210 */ /* 0x000fe20007ffe0ff */
[----:B------:R-:W-:Y:S05]  /*13f0*/  BRA `(.L_x_9773) ;  /* 0x0000000400387947 */ /* 0x000fea0003800000 */
.L_x_9772:
        /* <DEDUP_REMOVED lines=29> */
[----:B------:R-:W-:-:S05]  /*15d0*/  @P0 IADD3 R6, PT, PT, R12, R15, RZ ;  /* 0x0000000f0c060210 */ /* 0x000fca0007ffe0ff */
[----:B------:R-:W-:Y:S02]  /*15e0*/  @!P1 IMAD.IADD R4, R4, 0x1, -R3 ;  /* 0x0000000104049824 */ /* 0x000fe400078e0a03 */
[----:B------:R-:W-:Y:S01]  /*15f0*/  @!P0 IMAD.IADD R23, R23, 0x1, R2 ;  /* 0x0000000117178824 */ /* 0x000fe200078e0202 */
[----:B-----5:R-:W-:Y:S01]  /*1600*/  @!P0 SHF.R.S32.HI R2, RZ, 0x1f, R11 ;  /* 0x0000001fff028819 */ /* 0x020fe2000001140b */
[----:B----4-:R-:W-:Y:S01]  /*1610*/  @!P0 IMAD R7, R21, R11, RZ ;  /* 0x0000000b15078224 */ /* 0x010fe200078e02ff */
[----:B------:R-:W-:Y:S02]  /*1620*/  ISETP.GE.U32.AND P4, PT, R4, R3, PT ;  /* 0x000000030400720c */ /* 0x000fe40003f86070 */
[----:B------:R-:W-:Y:S01]  /*1630*/  LOP3.LUT R3, R178, R9, RZ, 0x3c, !PT ;  /* 0x00000009b2037212 */ /* 0x000fe200078e3cff */
[C---:B------:R-:W-:Y:S02]  /*1640*/  @!P0 IMAD R7, R20.reuse, R2, R7 ;  /* 0x0000000214078224 */ /* 0x040fe400078e0207 */
[----:B------:R-:W-:Y:S01]  /*1650*/  @!P0 IMAD.WIDE.U32 R22, R20, R11, R22 ;  /* 0x0000000b14168225 */ /* 0x000fe200078e0016 */
[----:B------:R-:W-:-:S02]  /*1660*/  ISETP.GE.AND P3, PT, R3, RZ, PT ;  /* 0x000000ff0300720c */ /* 0x000fc40003f66270 */
[----:B------:R-:W-:Y:S01]  /*1670*/  ISETP.NE.AND P2, PT, R9, RZ, PT ;  /* 0x000000ff0900720c */ /* 0x000fe20003f45270 */
[----:B------:R-:W-:Y:S01]  /*1680*/  @P0 IMAD.WIDE.U32 R20, R164, R6, RZ ;  /* 0x00000006a4140225 */ /* 0x000fe200078e00ff */
[----:B------:R-:W-:-:S03]  /*1690*/  @!P1 IADD3 R8, PT, PT, R8, 0x1, RZ ;  /* 0x0000000108089810 */ /* 0x000fc60007ffe0ff */
[----:B------:R-:W-:Y:S01]  /*16a0*/  @P0 IMAD R2, R165, R6, RZ ;  /* 0x00000006a5020224 */ /* 0x000fe200078e02ff */
[----:B------:R-:W-:Y:S02]  /*16b0*/  @!P0 MOV R6, R22 ;  /* 0x0000001600068202 */ /* 0x000fe40000000f00 */
        /* <DEDUP_REMOVED lines=13> */
[----:B------:R-:W-:Y:S01]  /*1790*/  @!P2 LOP3.LUT R8, RZ, R9, RZ, 0x33, !PT ;  /* 0x00000009ff08a212 */ /* 0x000fe200078e33ff */
[----:B------:R-:W-:Y:S01]  /*17a0*/  @P0 IMAD.IADD R12, R12, 0x1, R15 ;  /* 0x000000010c0c0824 */ /* 0x000fe200078e020f */
[----:B------:R-:W-:Y:S02]  /*17b0*/  @!P0 IADD3 R15, PT, PT, R7, R2, RZ ;  /* 0x00000002070f8210 */ /* 0x000fe40007ffe0ff */
[----:B------:R-:W-:Y:S01]  /*17c0*/  @!P0 MOV R14, R6 ;  /* 0x00000006000e8202 */ /* 0x000fe20000000f00 */
[-C--:B------:R-:W-:Y:S01]  /*17d0*/  @!P0 IMAD R2, R17, R11.reuse, RZ ;  /* 0x0000000b11028224 */ /* 0x080fe200078e02ff */
[----:B------:R-:W-:Y:S02]  /*17e0*/  IADD3 R21, PT, PT, R21, R4, RZ ;  /* 0x0000000415157210 */ /* 0x000fe40007ffe0ff */
[----:B------:R-:W-:Y:S01]  /*17f0*/  @!P0 SHF.R.S32.HI R3, RZ, 0x1f, R11 ;  /* 0x0000001fff038819 */ /* 0x000fe2000001140b */
[----:B------:R-:W-:Y:S01]  /*1800*/  IMAD R7, R19, R8, RZ ;  /* 0x0000000813077224 */ /* 0x000fe200078e02ff */
[----:B------:R-:W-:Y:S01]  /*1810*/  SHF.R.S32.HI R4, RZ, 0x1f, R8 ;  /* 0x0000001fff047819 */ /* 0x000fe20000011408 */
[----:B------:R-:W-:-:S04]  /*1820*/  @!P0 IMAD.WIDE.U32 R14, R16, R11, R14 ;  /* 0x0000000b100e8225 */ /* 0x000fc800078e000e */
[----:B------:R-:W-:Y:S02]  /*1830*/  @!P0 IMAD R2, R16, R3, R2 ;  /* 0x0000000310028224 */ /* 0x000fe400078e0202 */
        /* <DEDUP_REMOVED lines=10> */
.L_x_9773:
[----:B------:R-:W-:Y:S05]  /*18e0*/  BSYNC.RECONVERGENT B0 ;  /* 0x0000000000007941 */ /* 0x000fea0003800200 */
.L_x_9771:
        /* <DEDUP_REMOVED lines=32> */
[----:B-----5:R-:W-:Y:S01]  /*1af0*/  IMAD R17, R13, R166, RZ ;  /* 0x000000a60d117224 */ /* 0x020fe200078e02ff */
[----:B------:R-:W-:Y:S01]  /*1b00*/  IADD3.X R29, PT, PT, RZ, R16, RZ, P2, !PT ;  /* 0x00000010ff1d7210 */ /* 0x000fe200017fe4ff */
[----:B------:R-:W-:Y:S01]  /*1b10*/  @!P1 VIADD R19, R19, 0x1 ;  /* 0x0000000113139836 */ /* 0x000fe20000000000 */
[----:B------:R-:W-:Y:S02]  /*1b20*/  ISETP.GE.AND P2, PT, R2, RZ, PT ;  /* 0x000000ff0200720c */ /* 0x000fe40003f46270 */
[----:B------:R-:W-:Y:S01]  /*1b30*/  ISETP.NE.AND P1, PT, R9, RZ, PT ;  /* 0x000000ff0900720c */ /* 0x000fe20003f25270 */
[C---:B------:R-:W-:Y:S02]  /*1b40*/  IMAD R17, R10.reuse, R167, R17 ;  /* 0x000000a70a117224 */ /* 0x040fe400078e0211 */
[----:B------:R-:W-:-:S04]  /*1b50*/  IMAD.WIDE.U32 R28, R10, R166, R28 ;  /* 0x000000a60a1c7225 */ /* 0x000fc800078e001c */
[----:B------:R-:W-:-:S04]  /*1b60*/  @P3 VIADD R19, R19, 0x1 ;  /* 0x0000000113133836 */ /* 0x000fc80000000000 */
[----:B------:R-:W-:-:S04]  /*1b70*/  IMAD.MOV.U32 R2, RZ, RZ, R19 ;  /* 0x000000ffff027224 */ /* 0x000fc800078e0013 */
[----:B------:R-:W-:Y:S01]  /*1b80*/  @!P2 IMAD.MOV R2, RZ, RZ, -R2 ;  /* 0x000000ffff02a224 */ /* 0x000fe200078e0a02 */
[----:B------:R-:W-:Y:S02]  /*1b90*/  @!P1 LOP3.LUT R2, RZ, R9, RZ, 0x33, !PT ;  /* 0x00000009ff029212 */ /* 0x000fe400078e33ff */
[----:B------:R-:W-:Y:S01]  /*1ba0*/  IADD3 R19, PT, PT, R29, R17, RZ ;  /* 0x000000111d137210 */ /* 0x000fe20007ffe0ff */
[----:B------:R-:W-:Y:S01]  /*1bb0*/  IMAD.MOV.U32 R127, RZ, RZ, RZ ;  /* 0x000000ffff7f7224 */ /* 0x000fe200078e00ff */
[----:B------:R-:W-:Y:S01]  /*1bc0*/  SHF.R.U32.HI R126, RZ, 0x3, R58 ;  /* 0x00000003ff7e7819 */ /* 0x000fe2000001163a */
[----:B------:R-:W-:Y:S01]  /*1bd0*/  IMAD R9, R25, R2, RZ ;  /* 0x0000000219097224 */ /* 0x000fe200078e02ff */
[----:B------:R-:W-:-:S05]  /*1be0*/  MOV R18, R28 ;  /* 0x0000001c00127202 */ /* 0x000fca0000000f00 */
[----:B------:R-:W-:Y:S01]  /*1bf0*/  IMAD.WIDE.U32 R18, R2, R24, R18 ;  /* 0x0000001802127225 */ /* 0x000fe200078e0012 */
[----:B------:R-:W1:Y:S03]  /*1c00*/  S2UR UR6, SR_CgaCtaId ;  /* 0x00000000000679c3 */ /* 0x000e660000008800 */
[-C--:B------:R-:W-:Y:S01]  /*1c10*/  IMAD R173, R167, R126.reuse, RZ ;  /* 0x0000007ea7ad7224 */ /* 0x080fe200078e02ff */
[----:B------:R-:W-:Y:S01]  /*1c20*/  SHF.L.U32 R60, R58, 0x6, RZ ;  /* 0x000000063a3c7819 */ /* 0x000fe200000006ff */
[----:B------:R-:W-:Y:S01]  /*1c30*/  UMOV UR7, 0x400 ;  /* 0x0000040000077882 */ /* 0x000fe20000000000 */
[----:B------:R-:W-:Y:S02]  /*1c40*/  IMAD R169, R165, R126, RZ ;  /* 0x0000007ea5a97224 */ /* 0x000fe400078e02ff */
[----:B------:R-:W-:Y:S01]  /*1c50*/  LOP3.LUT R69, R60, 0x1c0, RZ, 0xc0, !PT ;  /* 0x000001c03c457812 */ /* 0x000fe200078ec0ff */
[----:B------:R-:W-:Y:S01]  /*1c60*/  VIADD R177, R57, 0xffffffff ;  /* 0xffffffff39b17836 */ /* 0x000fe20000000000 */
[----:B------:R-:W-:Y:S01]  /*1c70*/  SHF.R.U32.HI R63, RZ, 0x4, R58 ;  /* 0x00000004ff3f7819 */ /* 0x000fe2000001163a */
[C---:B------:R-:W-:Y:S01]  /*1c80*/  IMAD.SHL.U32 R66, R164.reuse, 0x10, RZ ;  /* 0x00000010a4427824 */ /* 0x040fe200078e00ff */
[----:B------:R-:W-:Y:S01]  /*1c90*/  SHF.L.U64.HI R67, R164, 0x4, R165 ;  /* 0x00000004a4437819 */ /* 0x000fe200000102a5 */
[----:B------:R-:W-:Y:S01]  /*1ca0*/  IMAD.SHL.U32 R175, R177, 0x80, RZ ;  /* 0x00000080b1af7824 */ /* 0x000fe200078e00ff */
[C---:B------:R-:W-:Y:S01]  /*1cb0*/  SHF.L.U64.HI R65, R166.reuse, 0x4, R167 ;  /* 0x00000004a6417819 */ /* 0x040fe200000102a7 */
[----:B-1----:R-:W-:Y:S01]  /*1cc0*/  ULEA UR6, UR6, UR7, 0x18 ;  /* 0x0000000706067291 */ /* 0x002fe2000f8ec0ff */
[----:B------:R-:W-:-:S02]  /*1cd0*/  SHF.L.U32 R64, R166, 0x4, RZ ;  /* 0x00000004a6407819 */ /* 0x000fc400000006ff */
[----:B------:R-:W-:Y:S01]  /*1ce0*/  LOP3.LUT R60, R60, 0x200, RZ, 0xc0, !PT ;  /* 0x000002003c3c7812 */ /* 0x000fe200078ec0ff */
        /* <DEDUP_REMOVED lines=11> */
[----:B------:R-:W-:-:S02]  /*1da0*/  IADD3.X R27, PT, PT, RZ, R10, RZ, P1, !PT ;  /* 0x0000000aff1b7210 */ /* 0x000fc40000ffe4ff */
[----:B------:R-:W-:Y:S01]  /*1db0*/  SHF.R.S32.HI R0, RZ, 0x1f, R2 ;  /* 0x0000001fff007819 */ /* 0x000fe20000011402 */
[----:B------:R-:W-:Y:S01]  /*1dc0*/  IMAD R16, R22, R16, R17 ;  /* 0x0000001016107224 */ /* 0x000fe200078e0211 */
[----:B------:R-:W-:Y:S01]  /*1dd0*/  IADD3 R4, P1, PT, R12, R4, RZ ;  /* 0x000000040c047210 */ /* 0x000fe20007f3e0ff */
[----:B------:R-:W-:-:S04]  /*1de0*/  IMAD.WIDE.U32 R26, R178, R22, R26 ;  /* 0x00000016b21a7225 */ /* 0x000fc800078e001a */
[----:B------:R-:W-:Y:S01]  /*1df0*/  IMAD.WIDE.U32 R22, R5, 0x40, R126 ;  /* 0x0000004005167825 */ /* 0x000fe200078e007e */
[----:B------:R-:W-:-:S03]  /*1e00*/  IADD3 R27, PT, PT, R27, R16, RZ ;  /* 0x000000101b1b7210 */ /* 0x000fc60007ffe0ff */
[----:B------:R-:W-:Y:S02]  /*1e10*/  IMAD R9, R0, R24, R9 ;  /* 0x0000001800097224 */ /* 0x000fe400078e0209 */
[----:B------:R-:W-:Y:S02]  /*1e20*/  IMAD.X R5, RZ, RZ, R3, P1 ;  /* 0x000000ffff057224 */ /* 0x000fe400008e0603 */
[----:B------:R-:W-:Y:S02]  /*1e30*/  IMAD R3, R23, R132, RZ ;  /* 0x0000008417037224 */ /* 0x000fe400078e02ff */
[----:B------:R-:W-:Y:S02]  /*1e40*/  IMAD.IADD R17, R19, 0x1, R9 ;  /* 0x0000000113117824 */ /* 0x000fe400078e0209 */
[----:B------:R-:W-:Y:S02]  /*1e50*/  IMAD.MOV.U32 R16, RZ, RZ, R18 ;  /* 0x000000ffff107224 */ /* 0x000fe400078e0012 */
[----:B------:R-:W-:-:S04]  /*1e60*/  IMAD.WIDE.U32 R18, R126, R164, R4 ;  /* 0x000000a47e127225 */ /* 0x000fc800078e0004 */
[C---:B------:R-:W-:Y:S02]  /*1e70*/  IMAD R3, R22.reuse, R133, R3 ;  /* 0x0000008516037224 */ /* 0x040fe400078e0203 */
[----:B------:R-:W-:-:S04]  /*1e80*/  IMAD.WIDE.U32 R4, R22, R132, R26 ;  /* 0x0000008416047225 */ /* 0x000fc800078e001a */
[----:B------:R-:W-:Y:S01]  /*1e90*/  IMAD.IADD R3, R5, 0x1, R3 ;  /* 0x0000000105037824 */ /* 0x000fe200078e0203 */
[----:B----4-:R-:W-:-:S04]  /*1ea0*/  LEA R124, P2, R4, R6, 0x1 ;  /* 0x00000006047c7211 */ /* 0x010fc800078408ff */
[----:B------:R-:W-:Y:S02]  /*1eb0*/  LEA.HI.X R125, R4, R7, R3, 0x1, P2 ;  /* 0x00000007047d7211 */ /* 0x000fe400010f0c03 */
[----:B------:R-:W-:Y:S01]  /*1ec0*/  SHF.R.S32.HI R3, RZ, 0x1f, R70 ;  /* 0x0000001fff037819 */ /* 0x000fe20000011446 */
[----:B------:R-:W-:-:S03]  /*1ed0*/  IMAD.WIDE.U32 R16, R126, R166, R16 ;  /* 0x000000a67e107225 */ /* 0x000fc600078e0010 */
[----:B------:R-:W-:Y:S01]  /*1ee0*/  LEA.HI R3, R3, R70, RZ, 0x7 ;  /* 0x0000004603037211 */ /* 0x000fe200078f38ff */
[----:B------:R-:W-:-:S03]  /*1ef0*/  IMAD.IADD R173, R17, 0x1, R173 ;  /* 0x0000000111ad7824 */ /* 0x000fc600078e02ad */
[----:B------:R-:W-:Y:S02]  /*1f00*/  SHF.R.S32.HI R3, RZ, 0x7, R3 ;  /* 0x00000007ff037819 */ /* 0x000fe40000011403 */
[----:B------:R-:W-:Y:S02]  /*1f10*/  LEA R172, P0, R16, R14, 0x1 ;  /* 0x0000000e10ac7211 */ /* 0x000fe400078008ff */
[----:B------:R-:W-:Y:S02]  /*1f20*/  LOP3.LUT R5, R71, 0x1c0, RZ, 0xc0, !PT ;  /* 0x000001c047057812 */ /* 0x000fe400078ec0ff */
[----:B------:R-:W-:Y:S02]  /*1f30*/  VIMNMX R68, PT, PT, R168, R3, !PT ;  /* 0x00000003a8447248 */ /* 0x000fe40007fe0100 */
[----:B------:R-:W-:Y:S02]  /*1f40*/  LEA.HI.X R173, R16, R15, R173, 0x1, P0 ;  /* 0x0000000f10ad7211 */ /* 0x000fe400000f0cad */
[----:B------:R-:W-:-:S02]  /*1f50*/  LOP3.LUT R6, R5, 0x38, R58, 0xf8, !PT ;  /* 0x0000003805067812 */ /* 0x000fc400078ef83a */
[----:B------:R-:W-:Y:S02]  /*1f60*/  ISETP.GT.AND P0, PT, R57, R68, PT ;  /* 0x000000443900720c */ /* 0x000fe40003f04270 */
[--C-:B------:R-:W-:Y:S02]  /*1f70*/  LOP3.LUT R6, R6, 0x38, R71.reuse, 0x78, !PT ;  /* 0x0000003806067812 */ /* 0x100fe400078e7847 */
[----:B------:R-:W-:Y:S02]  /*1f80*/  SHF.R.U32.HI R4, RZ, 0x1, R58 ;  /* 0x00000001ff047819 */ /* 0x000fe4000001163a */
[----:B------:R-:W-:Y:S02]  /*1f90*/  LOP3.LUT R61, R6, 0x1e00, R71, 0xf8, !PT ;  /* 0x00001e00063d7812 */ /* 0x000fe400078ef847 */
[----:B------:R-:W-:Y:S02]  /*1fa0*/  IADD3 R169, PT, PT, R19, R169, RZ ;  /* 0x000000a913a97210 */ /* 0x000fe40007ffe0ff */
[----:B------:R-:W-:-:S02]  /*1fb0*/  LEA R170, P1, R18, R20, 0x1 ;  /* 0x0000001412aa7211 */ /* 0x000fc400078208ff */
[----:B------:R-:W-:Y:S02]  /*1fc0*/  LOP3.LUT R4, R69, 0x8, R4, 0xf8, !PT ;  /* 0x0000000845047812 */ /* 0x000fe400078ef804 */
[----:B------:R-:W-:Y:S02]  /*1fd0*/  LEA R61, R61, UR6, 0x1 ;  /* 0x000000063d3d7c11 */ /* 0x000fe4000f8e08ff */
[----:B------:R-:W-:Y:S02]  /*1fe0*/  LEA.HI.X R169, R18, R21, R169, 0x1, P1 ;  /* 0x0000001512a97211 */ /* 0x000fe400008f0ca9 */
[----:B------:R-:W-:Y:S02]  /*1ff0*/  LEA.HI R11, R11, R11, RZ, 0x1 ;  /* 0x0000000b0b0b7211 */ /* 0x000fe400078f08ff */
[----:B------:R-:W-:Y:S01]  /*2000*/  LOP3.LUT R59, R4, 0x38, R71, 0x78, !PT ;  /* 0x00000038043b7812 */ /* 0x000fe200078e7847 */
        /* <DEDUP_REMOVED lines=12> */
[----:B------:R-:W-:-:S02]  /*20d0*/  SHF.R.S32.HI R9, RZ, 0x1f, R175 ;  /* 0x0000001fff097819 */ /* 0x000fc400000114af */
[----:B------:R-:W-:-:S04]  /*20e0*/  SHF.R.S32.HI R11, RZ, 0x1, R11 ;  /* 0x00000001ff0b7819 */ /* 0x000fc8000001140b */
[C---:B------:R-:W-:Y:S01]  /*20f0*/  SHF.L.U32 R118, R11.reuse, 0x4, RZ ;  /* 0x000000040b767819 */ /* 0x040fe200000006ff */
[C---:B------:R-:W-:Y:S01]  /*2100*/  IMAD R109, R11.reuse, 0x30, RZ ;  /* 0x000000300b6d7824 */ /* 0x040fe200078e02ff */
[C---:B------:R-:W-:Y:S01]  /*2110*/  SHF.L.U32 R104, R11.reuse, 0x6, RZ ;  /* 0x000000060b687819 */ /* 0x040fe200000006ff */
[C---:B------:R-:W-:Y:S02]  /*2120*/  IMAD R108, R11.reuse, 0x50, RZ ;  /* 0x000000500b6c7824 */ /* 0x040fe400078e02ff */
[C---:B------:R-:W-:Y:S02]  /*2130*/  IMAD R107, R11.reuse, 0x60, RZ ;  /* 0x000000600b6b7824 */ /* 0x040fe400078e02ff */
        /* <DEDUP_REMOVED lines=26> */
[----:B------:R-:W-:Y:S02]  /*22e0*/  IMAD.IADD R27, R27, 0x1, R3 ;  /* 0x000000011b1b7824 */ /* 0x000fe400078e0203 */
[----:B---3--:R-:W-:-:S04]  /*22f0*/  IMAD.WIDE.U32 R24, R183, R22, R12 ;  /* 0x00000016b7187225 */ /* 0x008fc800078e000c */
[----:B------:R-:W-:Y:S02]  /*2300*/  IMAD R3, R23, R183, RZ ;  /* 0x000000b717037224 */ /* 0x000fe400078e02ff */
[-C--:B----4-:R-:W-:Y:S02]  /*2310*/  IMAD R10, R129, R175.reuse, RZ ;  /* 0x000000af810a7224 */ /* 0x090fe400078e02ff */
[----:B------:R-:W-:Y:S02]  /*2320*/  IMAD.IADD R25, R25, 0x1, R3 ;  /* 0x0000000119197824 */ /* 0x000fe400078e0203 */
[----:B-----5:R-:W-:Y:S02]  /*2330*/  IMAD R3, R131, R175, RZ ;  /* 0x000000af83037224 */ /* 0x020fe400078e02ff */
[C---:B------:R-:W-:Y:S02]  /*2340*/  IMAD R10, R128.reuse, R9, R10 ;  /* 0x00000009800a7224 */ /* 0x040fe400078e020a */
[----:B------:R-:W-:-:S04]  /*2350*/  IMAD.WIDE.U32 R26, R128, R175, R26 ;  /* 0x000000af801a7225 */ /* 0x000fc800078e001a */
[C---:B------:R-:W-:Y:S02]  /*2360*/  IMAD R3, R130.reuse, R9, R3 ;  /* 0x0000000982037224 */ /* 0x040fe400078e0203 */
[----:B------:R-:W-:Y:S01]  /*2370*/  IMAD.WIDE.U32 R24, R130, R175, R24 ;  /* 0x000000af82187225 */ /* 0x000fe200078e0018 */
[----:B------:R-:W-:-:S03]  /*2380*/  IADD3 R27, PT, PT, R27, R10, RZ ;  /* 0x0000000a1b1b7210 */ /* 0x000fc60007ffe0ff */
[-C--:B------:R-:W-:Y:S02]  /*2390*/  IMAD R15, R15, R2.reuse, RZ ;  /* 0x000000020f0f7224 */ /* 0x080fe400078e02ff */
[----:B------:R-:W-:Y:S02]  /*23a0*/  IMAD.IADD R25, R25, 0x1, R3 ;  /* 0x0000000119197824 */ /* 0x000fe400078e0203 */
[----:B------:R-:W-:Y:S02]  /*23b0*/  IMAD R3, R21, R2, RZ ;  /* 0x0000000215037224 */ /* 0x000fe400078e02ff */
[----:B------:R-:W-:Y:S02]  /*23c0*/  IMAD R22, R14, R0, R15 ;  /* 0x000000000e167224 */ /* 0x000fe400078e020f */
[----:B------:R-:W-:-:S04]  /*23d0*/  IMAD.WIDE.U32 R14, R2, R14, R26 ;  /* 0x0000000e020e7225 */ /* 0x000fc800078e001a */
[----:B------:R-:W-:Y:S01]  /*23e0*/  IMAD R0, R20, R0, R3 ;  /* 0x0000000014007224 */ /* 0x000fe200078e0203 */
[----:B------:R-:W-:Y:S01]  /*23f0*/  SHF.L.U32 R3, R58, 0x2, RZ ;  /* 0x000000023a037819 */ /* 0x000fe200000006ff */
[----:B------:R-:W-:Y:S01]  /*2400*/  IMAD.WIDE.U32 R24, R2, R20, R24 ;  /* 0x0000001402187225 */ /* 0x000fe200078e0018 */
[----:B------:R-:W-:Y:S02]  /*2410*/  IADD3 R23, PT, PT, R15, R22, RZ ;  /* 0x000000160f177210 */ /* 0x000fe40007ffe0ff */
[----:B------:R-:W-:Y:S01]  /*2420*/  SHF.R.S32.HI R9, RZ, 0x1f, R70 ;  /* 0x0000001fff097819 */ /* 0x000fe20000011446 */
[----:B------:R-:W-:Y:S01]  /*2430*/  IMAD.IADD R2, R175, 0x1, R8 ;  /* 0x00000001af027824 */ /* 0x000fe200078e0208 */
[----:B------:R-:W-:Y:S01]  /*2440*/  IADD3 R15, P0, PT, -R70, R126, RZ ;  /* 0x0000007e460f7210 */ /* 0x000fe20007f1e1ff */
[----:B------:R-:W-:Y:S01]  /*2450*/  IMAD.IADD R25, R25, 0x1, R0 ;  /* 0x0000000119197824 */ /* 0x000fe200078e0200 */
[----:B------:R-:W-:Y:S01]  /*2460*/  LOP3.LUT R0, R3, 0x1c, RZ, 0xc0, !PT ;  /* 0x0000001c03007812 */ /* 0x000fe200078ec0ff */
        /* <DEDUP_REMOVED lines=28> */
[----:B------:R-:W-:Y:S01]  /*2630*/  IMAD R75, R131, 0x60, RZ ;  /* 0x00000060834b7824 */ /* 0x000fe200078e02ff */
[-C--:B------:R-:W-:Y:S01]  /*2640*/  IADD3 R86, P3, PT, R6, R88.reuse, RZ ;  /* 0x0000005806567210 */ /* 0x080fe20007f7e0ff */
[----:B------:R-:W-:Y:S01]  /*2650*/  IMAD.WIDE.U32 R134, R130, 0x60, RZ ;  /* 0x0000006082867825 */ /* 0x000fe200078e00ff */
[----:B------:R-:W-:-:S02]  /*2660*/  IADD3 R88, P2, PT, R4, R88, RZ ;  /* 0x0000005804587210 */ /* 0x000fc40007f5e0ff */
[-C--:B------:R-:W-:Y:S02]  /*2670*/  IADD3.X R15, PT, PT, R5, R0.reuse, RZ, P0, !PT ;  /* 0x00000000050f7210 */ /* 0x080fe400007fe4ff */
[----:B------:R-:W-:Y:S01]  /*2680*/  ISETP.GE.AND P0, PT, R12, R179, PT ;  /* 0x000000b30c00720c */ /* 0x000fe20003f06270 */
[C-C-:B------:R-:W-:Y:S01]  /*2690*/  IMAD.X R87, R7.reuse, 0x1, R89.reuse, P3 ;  /* 0x0000000107577824 */ /* 0x140fe200018e0659 */
[----:B------:R-:W-:Y:S01]  /*26a0*/  IADD3.X R51, PT, PT, R7, R0, RZ, P1, !PT ;  /* 0x0000000007337210 */ /* 0x000fe20000ffe4ff */
[----:B------:R-:W-:Y:S01]  /*26b0*/  IMAD.X R89, R5, 0x1, R89, P2 ;  /* 0x0000000105597824 */ /* 0x000fe200010e0659 */
[----:B------:R-:W-:Y:S01]  /*26c0*/  P2R R119, PR, RZ, 0x1 ;  /* 0x00000001ff777803 */ /* 0x000fe20000000000 */
[C---:B------:R-:W-:Y:S01]  /*26d0*/  IMAD.SHL.U32 R73, R128.reuse, 0x20, RZ ;  /* 0x0000002080497824 */ /* 0x040fe200078e00ff */
[----:B------:R-:W-:Y:S01]  /*26e0*/  SHF.L.U64.HI R72, R128, 0x5, R129 ;  /* 0x0000000580487819 */ /* 0x000fe20000010281 */
[C---:B------:R-:W-:Y:S01]  /*26f0*/  IMAD.SHL.U32 R83, R130.reuse, 0x40, RZ ;  /* 0x0000004082537824 */ /* 0x040fe200078e00ff */
[----:B------:R-:W-:-:S02]  /*2700*/  SHF.L.U64.HI R77, R130, 0x5, R131 ;  /* 0x00000005824d7819 */ /* 0x000fc40000010283 */
[C---:B------:R-:W-:Y:S02]  /*2710*/  SHF.L.U32 R79, R130.reuse, 0x5, RZ ;  /* 0x00000005824f7819 */ /* 0x040fe400000006ff */
[C-C-:B------:R-:W-:Y:S02]  /*2720*/  SHF.L.U64.HI R81, R130.reuse, 0x6, R131.reuse ;  /* 0x0000000682517819 */ /* 0x140fe40000010283 */
[C---:B------:R-:W-:Y:S02]  /*2730*/  SHF.L.U64.HI R74, R130.reuse, 0x4, R131 ;  /* 0x00000004824a7819 */ /* 0x040fe40000010283 */
[----:B------:R-:W-:Y:S02]  /*2740*/  SHF.L.U32 R95, R130, 0x4, RZ ;  /* 0x00000004825f7819 */ /* 0x000fe400000006ff */
[----:B------:R-:W-:-:S07]  /*2750*/  IADD3 R75, PT, PT, R135, R75, RZ ;  /* 0x0000004b874b7210 */ /* 0x000fce0007ffe0ff */
.L_x_9813:
        /* <DEDUP_REMOVED lines=8> */
[-C--:B------:R-:W-:Y:S01]  /*27e0*/  ISETP.GE.OR P4, PT, R112, R102.reuse, P3 ;  /* 0x000000667000720c */ /* 0x080fe20001f86670 */
[----:B------:R-:W-:Y:S01]  /*27f0*/  VIADD R98, R98, 0xffffff80 ;  /* 0xffffff8062627836 */ /* 0x000fe20000000000 */
[-C--:B------:R-:W-:Y:S02]  /*2800*/  ISETP.LT.OR P1, PT, R126, R103.reuse, P0 ;  /* 0x000000677e00720c */ /* 0x080fe40000721670 */
[CC--:B------:R-:W-:Y:S02]  /*2810*/  ISETP.GE.OR P0, PT, R116.reuse, R102.reuse, P3 ;  /* 0x000000667400720c */ /* 0x0c0fe40001f06670 */
[----:B------:R-:W-:Y:S02]  /*2820*/  P2R R2, PR, RZ, 0x2 ;  /* 0x00000002ff027803 */ /* 0x000fe40000000000 */
[----:B------:R-:W-:Y:S02]  /*2830*/  ISETP.LT.OR P2, PT, R116, R103, P0 ;  /* 0x000000677400720c */ /* 0x000fe40000741670 */
[----:B------:R-:W-:Y:S02]  /*2840*/  IADD3 R28, P0, PT, R84, R73, RZ ;  /* 0x00000049541c7210 */ /* 0x000fe40007f1e0ff */
[-C--:B------:R-:W-:Y:S02]  /*2850*/  ISETP.LT.OR P4, PT, R112, R103.reuse, P4 ;  /* 0x000000677000720c */ /* 0x080fe40002781670 */
[----:B------:R-:W-:Y:S01]  /*2860*/  P2R R0, PR, RZ, 0x4 ;  /* 0x00000004ff007803 */ /* 0x000fe20000000000 */
[----:B----4-:R-:W2:Y:S01]  /*2870*/  @!P1 LD.E.128 R20, desc[UR4][R84.64] ;  /* 0x0000000454149980 */ /* 0x010ea2000c101d00 */
[--C-:B------:R-:W-:Y:S01]  /*2880*/  IMAD.X R29, R85, 0x1, R72.reuse, P0 ;  /* 0x00000001551d7824 */ /* 0x100fe200000e0648 */
[CC--:B------:R-:W-:Y:S04]  /*2890*/  ISETP.GE.OR P0, PT, R115.reuse, R102.reuse, P3 ;  /* 0x000000667300720c */ /* 0x0c0fe80001f06670 */
        /* <DEDUP_REMOVED lines=8> */
[----:B------:R-:W2:Y:S01]  /*2920*/  @!P2 LD.E.128 R24, desc[UR4][R28.64] ;  /* 0x000000041c18a980 */ /* 0x000ea2000c101d00 */
        /* <DEDUP_REMOVED lines=21> */
[----:B------:R-:W-:Y:S04]  /*2a80*/  ISETP.GE.AND P0, PT, R110, R102, PT ;  /* 0x000000666e00720c */ /* 0x000fe80003f06270 */
        /* <DEDUP_REMOVED lines=21> */
[C---:B------:R-:W-:Y:S04]  /*2be0*/  @!P1 IMAD.WIDE.U32 R24, R166.reuse, 0xa0, R18 ;  /* 0x000000a0a6189825 */ /* 0x040fe800078e0012 */
[----:B------:R-:W-:Y:S02]  /*2bf0*/  @!P1 IMAD.IADD R25, R25, 0x1, R8 ;  /* 0x0000000119199824 */ /* 0x000fe400078e0208 */
[----:B------:R-:W-:Y:S04]  /*2c00*/  @!P3 IMAD.WIDE.U32 R18, R166, 0xc0, R18 ;  /* 0x000000c0a612b825 */ /* 0x000fe800078e0012 */
        /* <DEDUP_REMOVED lines=79> */
.L_x_9776:
        /* <DEDUP_REMOVED lines=17> */
[-C--:B------:R-:W-:Y:S02]  /*3210*/  ISETP.GE.OR P1, PT, R126, R102.reuse, P3 ;  /* 0x000000667e00720c */ /* 0x080fe40001f26670 */
        /* <DEDUP_REMOVED lines=54> */
.L_x_9780:
[----:B------:R-:W-:Y:S05]  /*3580*/  BSYNC.RECONVERGENT B0 ;  /* 0x0000000000007941 */ /* 0x000fea0003800200 */
.L_x_9779:
[-C--:B------:R-:W-:Y:S01]  /*3590*/  ISETP.LT.OR P2, PT, R116, R103.reuse, P2 ;  /* 0x000000677400720c */ /* 0x080fe20001741670 */
        /* <DEDUP_REMOVED lines=54> */
.L_x_9782:
[----:B------:R-:W-:Y:S05]  /*3900*/  BSYNC.RECONVERGENT B0 ;  /* 0x0000000000007941 */ /* 0x000fea0003800200 */
.L_x_9781:
        /* <DEDUP_REMOVED lines=57> */
.L_x_9784:
[----:B------:R-:W-:Y:S05]  /*3ca0*/  BSYNC.RECONVERGENT B0 ;  /* 0x0000000000007941 */ /* 0x000fea0003800200 */
.L_x_9783:
[----:B------:R-:W-:Y:S01]  /*3cb0*/  ISETP.GE.OR P0, PT, R114, R102, P3 ;  /* 0x000000667200720c */ /* 0x000fe20001f06670 */
        /* <DEDUP_REMOVED lines=60> */
.L_x_9786:
[----:B------:R-:W-:Y:S05]  /*4080*/  BSYNC.RECONVERGENT B0 ;  /* 0x0000000000007941 */ /* 0x000fea0003800200 */
.L_x_9785:
[CC--:B------:R-:W-:Y:S01]  /*4090*/  ISETP.GE.OR P0, PT, R113.reuse, R102.reuse, P3 ;  /* 0x000000667100720c */ /* 0x0c0fe20001f06670 */
[----:B------:R-:W-:Y:S01]  /*40a0*/  BSSY.RECONVERGENT B0, `(.L_x_9787) ;  /* 0x0000041000007945 */ /* 0x000fe20003800200 */
[----:B------:R-:W-:Y:S02]  /*40b0*/  ISETP.NE.AND P5, PT, R42, RZ, PT ;  /* 0x000000ff2a00720c */ /* 0x000fe40003fa5270 */
[-C--:B------:R-:W-:Y:S02]  /*40c0*/  ISETP.LT.OR P0, PT, R113, R103.reuse, P0 ;  /* 0x000000677100720c */ /* 0x080fe40000701670 */
[CC--:B------:R-:W-:Y:S02]  /*40d0*/  ISETP.GE.OR P2, PT, R112.reuse, R102.reuse, P3 ;  /* 0x000000667000720c */ /* 0x0c0fe40001f46670 */
[C---:B------:R-:W-:Y:S02]  /*40e0*/  ISETP.GE.OR P1, PT, R111.reuse, R102, P3 ;  /* 0x000000666f00720c */ /* 0x040fe40001f26670 */
        /* <DEDUP_REMOVED lines=60> */
.L_x_9788:
[----:B------:R-:W-:Y:S05]  /*44b0*/  BSYNC.RECONVERGENT B0 ;  /* 0x0000000000007941 */ /* 0x000fea0003800200 */
.L_x_9787:
        /* <DEDUP_REMOVED lines=57> */
.L_x_9790:
[----:B------:R-:W-:Y:S05]  /*4850*/  BSYNC.RECONVERGENT B0 ;  /* 0x0000000000007941 */ /* 0x000fea0003800200 */
.L_x_9789:
        /* <DEDUP_REMOVED lines=59> */
.L_x_9792:
[----:B------:R-:W-:Y:S05]  /*4c10*/  BSYNC.RECONVERGENT B0 ;  /* 0x0000000000007941 */ /* 0x000fea0003800200 */
.L_x_9791:
        /* <DEDUP_REMOVED lines=59> */
.L_x_9794:
[----:B------:R-:W-:Y:S05]  /*4fd0*/  BSYNC.RECONVERGENT B0 ;  /* 0x0000000000007941 */ /* 0x000fea0003800200 */
.L_x_9793:
[----:B------:R-:W5:Y:S02]  /*4fe0*/  LD.E R3, desc[UR4][R100.64+0xd0] ;  /* 0x0000d00464037980 */ /* 0x000f64000c101900 */
[----:B-----5:R-:W-:Y:S05]  /*4ff0*/  IMAD.U32 R3, R3, -0x40, RZ ;  /* 0xffffffc003037824 */ /* 0x020fea00078e00ff */
[C---:B------:R-:W-:Y:S02]  /*5000*/  LEA R14, P1, R3.reuse, R14, 0x1 ;  /* 0x0000000e030e7211 */ /* 0x040fe400078208ff */
[C---:B------:R-:W-:Y:S02]  /*5010*/  LEA R50, P0, R3.reuse, R50, 0x1 ;  /* 0x0000003203327211 */ /* 0x040fe400078008ff */
[C---:B------:R-:W-:Y:S02]  /*5020*/  LEA.HI.X.SX32 R15, R3.reuse, R15, 0x1, P1 ;  /* 0x0000000f030f7211 */ /* 0x040fe400008f0eff */
[----:B------:R-:W-:Y:S01]  /*5030*/  LEA.HI.X.SX32 R51, R3, R51, 0x1, P0 ;  /* 0x0000003303337211 */ /* 0x000fe200000f0eff */
[----:B------:R-:W-:Y:S05]  /*5040*/  BRA `(.L_x_9777) ;  /* 0x0000003000447947 */ /* 0x000fea0003800000 */
.L_x_9778:
        /* <DEDUP_REMOVED lines=99> */
.L_x_9796:
[----:B------:R-:W-:Y:S05]  /*5680*/  BSYNC.RECONVERGENT B0 ;  /* 0x0000000000007941 */ /* 0x000fea0003800200 */
.L_x_9795:
        /* <DEDUP_REMOVED lines=72> */
[----:B------:R-:W-:Y:S02]  /*5b10*/  @!P0 HADD2.F32 R36, -RZ, R47.H0_H0 ;  /* 0x2000002fff248230 */ /* 0x000fe40000004100 */
[----:B------:R-:W-:Y:S01]  /*5b20*/  @!P2 FADD.FTZ R27, -R27, -RZ ;  /* 0x800000ff1b1ba221 */ /* 0x000fe20000010100 */
[----:B------:R-:W-:Y:S02]  /*5b30*/  @!P0 HADD2.F32 R23, -RZ, R23.H1_H1 ;  /* 0x30000017ff178230 */ /* 0x000fe40000004100 */
[----:B------:R-:W-:Y:S01]  /*5b40*/  @!P2 FADD.FTZ R21, -R21, -RZ ;  /* 0x800000ff1515a221 */ /* 0x000fe20000010100 */
[----:B------:R-:W-:Y:S01]  /*5b50*/  @!P2 FADD.FTZ R18, -R18, -RZ ;  /* 0x800000ff1212a221 */ /* 0x000fe20000010100 */
[----:B------:R-:W-:Y:S01]  /*5b60*/  @!P0 FMUL.FTZ R5, R26, R31 ;  /* 0x0000001f1a058220 */ /* 0x000fe20000410000 */
        /* <DEDUP_REMOVED lines=18> */
.L_x_9798:
[----:B------:R-:W-:Y:S05]  /*5c90*/  BSYNC.RECONVERGENT B0 ;  /* 0x0000000000007941 */ /* 0x000fea0003800200 */
.L_x_9797:
        /* <DEDUP_REMOVED lines=73> */
[----:B------:R-:W-:Y:S02]  /*6130*/  @!P0 HADD2.F32 R23, -RZ, R23.H1_H1 ;  /* 0x30000017ff178230 */ /* 0x000fe40000004100 */
        /* <DEDUP_REMOVED lines=23> */
.L_x_9800:
[----:B------:R-:W-:Y:S05]  /*62b0*/  BSYNC.RECONVERGENT B0 ;  /* 0x0000000000007941 */ /* 0x000fea0003800200 */
.L_x_9799:
[-C--:B------:R-:W-:Y:S01]  /*62c0*/  ISETP.LT.OR P2, PT, R114, R103.reuse, P3 ;  /* 0x000000677200720c */ /* 0x080fe20001f41670 */
        /* <DEDUP_REMOVED lines=95> */
.L_x_9802:
[----:B------:R-:W-:Y:S05]  /*68c0*/  BSYNC.RECONVERGENT B0 ;  /* 0x0000000000007941 */ /* 0x000fea0003800200 */
.L_x_9801:
        /* <DEDUP_REMOVED lines=94> */
.L_x_9804:
[----:B------:R-:W-:Y:S05]  /*6eb0*/  BSYNC.RECONVERGENT B0 ;  /* 0x0000000000007941 */ /* 0x000fea0003800200 */
.L_x_9803:
        /* <DEDUP_REMOVED lines=99> */
.L_x_9806:
[----:B------:R-:W-:Y:S05]  /*74f0*/  BSYNC.RECONVERGENT B0 ;  /* 0x0000000000007941 */ /* 0x000fea0003800200 */
.L_x_9805:
        /* <DEDUP_REMOVED lines=95> */
.L_x_9808:
[----:B------:R-:W-:Y:S05]  /*7af0*/  BSYNC.RECONVERGENT B0 ;  /* 0x0000000000007941 */ /* 0x000fea0003800200 */
.L_x_9807:
        /* <DEDUP_REMOVED lines=8> */
[----:B------:R-:W-:Y:S01]  /*7b80*/  @!P0 SEL R53, R16, RZ, P1 ;  /* 0x000000ff10358207 */ /* 0x000fe20000800000 */
[----:B------:R-:W-:Y:S01]  /*7b90*/  @!P0 IMAD.WIDE R16, R19, 0x2, R24 ;  /* 0x0000000213108825 */ /* 0x000fe200078e0218 */
[----:B------:R-:W-:Y:S02]  /*7ba0*/  @!P0 SEL R121, R121, RZ, P1 ;  /* 0x000000ff79798207 */ /* 0x000fe40000800000 */
[----:B------:R-:W-:Y:S03]  /*7bb0*/  @!P0 IADD3 R53, P2, PT, R106, R53, RZ ;  /* 0x000000356a358210 */ /* 0x000fe60007f5e0ff */
[----:B------:R-:W3:Y:S01]  /*7bc0*/  @!P0 LD.E.128 R16, desc[UR4][R16.64] ;  /* 0x0000000410108980 */ /* 0x000ee2000c101d00 */
        /* <DEDUP_REMOVED lines=38> */
[----:B------:R-:W-:Y:S01]  /*7e30*/  @!P2 FADD.FTZ R31, -R31, -RZ ;  /* 0x800000ff1f1fa221 */ /* 0x000fe20000010100 */
[----:B------:R-:W-:Y:S02]  /*7e40*/  @!P0 HADD2.F32 R16, -RZ, R55.H1_H1 ;  /* 0x30000037ff108230 */ /* 0x000fe40000004100 */
[----:B------:R-:W-:Y:S01]  /*7e50*/  @!P0 FMUL.FTZ R3, R26, R33 ;  /* 0x000000211a038220 */ /* 0x000fe20000410000 */
[--C-:B------:R-:W-:Y:S02]  /*7e60*/  @!P0 HADD2.F32 R38, -RZ, R41.reuse.H0_H0 ;  /* 0x20000029ff268230 */ /* 0x100fe40000004100 */
[----:B------:R-:W-:Y:S01]  /*7e70*/  @!P0 FFMA.FTZ R2, R37, R36, R2 ;  /* 0x0000002425028223 */ /* 0x000fe20000010002 */
[--C-:B------:R-:W-:Y:S02]  /*7e80*/  @!P0 HADD2.F32 R34, -RZ, R48.reuse.H0_H0 ;  /* 0x20000030ff228230 */ /* 0x100fe40000004100 */
[----:B------:R-:W-:Y:S01]  /*7e90*/  @!P0 FMUL.FTZ R4, R22, R31 ;  /* 0x0000001f16048220 */ /* 0x000fe20000410000 */
[----:B------:R-:W-:Y:S01]  /*7ea0*/  @!P0 HADD2.F32 R35, -RZ, R48.H1_H1 ;  /* 0x30000030ff238230 */ /* 0x000fe20000004100 */
[----:B------:R-:W-:Y:S01]  /*7eb0*/  @!P0 MOV R48, R47 ;  /* 0x0000002f00308202 */ /* 0x000fe20000000f00 */
[----:B------:R-:W-:Y:S02]  /*7ec0*/  @!P0 HADD2.F32 R39, -RZ, R41.H1_H1 ;  /* 0x30000029ff278230 */ /* 0x000fe40000004100 */
[----:B------:R-:W-:Y:S01]  /*7ed0*/  @!P2 FADD.FTZ R28, -R28, -RZ ;  /* 0x800000ff1c1ca221 */ /* 0x000fe20000010100 */
[----:B------:R-:W-:Y:S01]  /*7ee0*/  @!P0 HADD2.F32 R19, -RZ, R19.H1_H1 ;  /* 0x30000013ff138230 */ /* 0x000fe20000004100 */
[----:B------:R-:W-:Y:S01]  /*7ef0*/  @!P0 F2FP.F16.F32.PACK_AB R52, R2, R0 ;  /* 0x000000000234823e */ /* 0x000fe200000000ff */
[--C-:B------:R-:W-:Y:S02]  /*7f00*/  @!P0 HADD2.F32 R40, -RZ, R42.reuse.H0_H0 ;  /* 0x2000002aff288230 */ /* 0x100fe40000004100 */
[----:B------:R-:W-:Y:S01]  /*7f10*/  @!P2 FADD.FTZ R23, -R23, -RZ ;  /* 0x800000ff1717a221 */ /* 0x000fe20000010100 */
[----:B------:R-:W-:Y:S01]  /*7f20*/  @!P2 FADD.FTZ R18, -R18, -RZ ;  /* 0x800000ff1212a221 */ /* 0x000fe20000010100 */
[----:B------:R-:W-:Y:S01]  /*7f30*/  @!P0 MOV R44, R52 ;  /* 0x00000034002c8202 */ /* 0x000fe20000000f00 */
[--C-:B------:R-:W-:Y:S02]  /*7f40*/  @!P0 HADD2.F32 R36, -RZ, R49.reuse.H0_H0 ;  /* 0x20000031ff248230 */ /* 0x100fe40000004100 */
[----:B------:R-:W-:Y:S01]  /*7f50*/  @!P2 FADD.FTZ R16, -R16, -RZ ;  /* 0x800000ff1010a221 */ /* 0x000fe20000010100 */
[----:B------:R-:W-:Y:S01]  /*7f60*/  @!P0 FFMA.FTZ R3, R34, R38, R3 ;  /* 0x0000002622038223 */ /* 0x000fe20000010003 */
[----:B------:R-:W-:Y:S01]  /*7f70*/  @!P0 FMUL.FTZ R5, R21, R28 ;  /* 0x0000001c15058220 */ /* 0x000fe20000410000 */
[----:B------:R-:W-:Y:S02]  /*7f80*/  @!P0 HADD2.F32 R41, -RZ, R42.H1_H1 ;  /* 0x3000002aff298230 */ /* 0x000fe40000004100 */
[----:B------:R-:W-:Y:S01]  /*7f90*/  @!P0 FFMA.FTZ R4, R35, R39, R4 ;  /* 0x0000002723048223 */ /* 0x000fe20000010004 */
[----:B------:R-:W-:Y:S02]  /*7fa0*/  @!P0 HADD2.F32 R37, -RZ, R49.H1_H1 ;  /* 0x30000031ff258230 */ /* 0x000fe40000004100 */
[----:B------:R-:W-:Y:S01]  /*7fb0*/  @!P0 FMUL.FTZ R6, R20, R23 ;  /* 0x0000001714068220 */ /* 0x000fe20000410000 */
[--C-:B------:R-:W-:Y:S02]  /*7fc0*/  @!P0 HADD2.F32 R42, -RZ, R43.reuse.H0_H0 ;  /* 0x2000002bff2a8230 */ /* 0x100fe40000004100 */
[----:B------:R-:W-:Y:S01]  /*7fd0*/  @!P0 FMUL.FTZ R7, R17, R18 ;  /* 0x0000001211078220 */ /* 0x000fe20000410000 */
[----:B------:R-:W-:Y:S01]  /*7fe0*/  @!P0 F2FP.F16.F32.PACK_AB R55, R4, R3 ;  /* 0x000000030437823e */ /* 0x000fe200000000ff */
[--C-:B------:R-:W-:Y:S02]  /*7ff0*/  @!P0 HADD2.F32 R34, -RZ, R48.reuse.H0_H0 ;  /* 0x20000030ff228230 */ /* 0x100fe40000004100 */
[----:B------:R-:W-:Y:S01]  /*8000*/  @!P0 FMUL.FTZ R8, R19, R16 ;  /* 0x0000001013088220 */ /* 0x000fe20000410000 */
[----:B------:R-:W-:Y:S01]  /*8010*/  @!P0 HADD2.F32 R43, -RZ, R43.H1_H1 ;  /* 0x3000002bff2b8230 */ /* 0x000fe20000004100 */
[----:B------:R-:W-:Y:S01]  /*8020*/  @!P0 MOV R45, R55 ;  /* 0x00000037002d8202 */ /* 0x000fe20000000f00 */
[----:B------:R-:W-:Y:S02]  /*8030*/  @!P0 HADD2.F32 R35, -RZ, R48.H1_H1 ;  /* 0x30000030ff238230 */ /* 0x000fe40000004100 */
        /* <DEDUP_REMOVED lines=11> */
.L_x_9810:
[----:B------:R-:W-:Y:S05]  /*80f0*/  BSYNC.RECONVERGENT B0 ;  /* 0x0000000000007941 */ /* 0x000fea0003800200 */
.L_x_9809:
[----:B------:R-:W5:Y:S02]  /*8100*/  LD.E R3, desc[UR4][R100.64+0xd0] ;  /* 0x0000d00464037980 */ /* 0x000f64000c101900 */
[----:B-----5:R-:W-:Y:S05]  /*8110*/  IMAD.U32 R3, R3, -0x40, RZ ;  /* 0xffffffc003037824 */ /* 0x020fea00078e00ff */
[C---:B------:R-:W-:Y:S02]  /*8120*/  LEA R88, P1, R3.reuse, R88, 0x1 ;  /* 0x0000005803587211 */ /* 0x040fe400078208ff */
[C---:B------:R-:W-:Y:S02]  /*8130*/  LEA R86, P0, R3.reuse, R86, 0x1 ;  /* 0x0000005603567211 */ /* 0x040fe400078008ff */
[C---:B------:R-:W-:Y:S02]  /*8140*/  LEA.HI.X.SX32 R89, R3.reuse, R89, 0x1, P1 ;  /* 0x0000005903597211 */ /* 0x040fe400008f0eff */
[----:B------:R-:W-:Y:S09]  /*8150*/  LEA.HI.X.SX32 R87, R3, R87, 0x1, P0 ;  /* 0x0000005703577211 */ /* 0x000ff200000f0eff */
.L_x_9777:
[----:B------:R-:W-:Y:S05]  /*8160*/  BSYNC.RECONVERGENT B1 ;  /* 0x0000000000017941 */ /* 0x000fea0003800200 */
.L_x_9775:
        /* <DEDUP_REMOVED lines=30> */
[----:B------:R-:W5:Y:S01]  /*8350*/  LD.E.64 R24, desc[UR4][R100.64+0x20] ;  /* 0x0000200464187980 */ /* 0x000f62000c101b00 */
[-C--:B--2---:R-:W-:Y:S02]  /*8360*/  IABS R19, R3.reuse ;  /* 0x0000000300137213 */ /* 0x084fe40000000000 */
[----:B------:R-:W-:Y:S02]  /*8370*/  LOP3.LUT R4, RZ, R3, RZ, 0x33, !PT ;  /* 0x00000003ff047212 */ /* 0x000fe400078e33ff */
[----:B------:R-:W1:Y:S10]  /*8380*/  I2F.RP R18, R19 ;  /* 0x0000001300127306 */ /* 0x000e740000209400 */
[----:B-1----:R-:W4:Y:S02]  /*8390*/  MUFU.RCP R6, R18 ;  /* 0x0000001200067308 */ /* 0x002f240000001000 */
[----:B----4-:R-:W-:Y:S01]  /*83a0*/  VIADD R20, R6, 0xffffffe ;  /* 0x0ffffffe06147836 */ /* 0x010fe20000000000 */
        /* <DEDUP_REMOVED lines=11> */
[----:B------:R-:W4:Y:S02]  /*8460*/  LD.E.64 R20, desc[UR4][R100.64+0x38] ;  /* 0x0000380464147980 */ /* 0x000f24000c101b00 */
        /* <DEDUP_REMOVED lines=26> */
[----:B------:R1:W5:Y:S02]  /*8610*/  LD.E R6, desc[UR4][R28.64] ;  /* 0x000000041c067980 */ /* 0x000364000c101900 */
[----:B------:R-:W-:Y:S02]  /*8620*/  IMAD R0, R2, R3, -0x80 ;  /* 0xffffff8002007424 */ /* 0x000fe400078e0203 */
[----:B------:R-:W5:Y:S02]  /*8630*/  LD.E R19, desc[UR4][R30.64] ;  /* 0x000000041e137980 */ /* 0x000f64000c101900 */
[----:B---3--:R-:W-:Y:S01]  /*8640*/  IMAD R16, R27, R0, RZ ;  /* 0x000000001b107224 */ /* 0x008fe200078e02ff */
[----:B------:R-:W-:Y:S05]  /*8650*/  SHF.R.S32.HI R8, RZ, 0x1f, R0 ;  /* 0x0000001fff087819 */ /* 0x000fea0000011400 */
[C---:B------:R-:W-:Y:S02]  /*8660*/  IMAD R16, R26.reuse, R8, R16 ;  /* 0x000000081a107224 */ /* 0x040fe400078e0210 */
[-C--:B-1----:R-:W-:Y:S04]  /*8670*/  IMAD.WIDE.U32 R28, R26, R0.reuse, RZ ;  /* 0x000000001a1c7225 */ /* 0x082fe800078e00ff */
[----:B----4-:R-:W-:Y:S04]  /*8680*/  IMAD R21, R21, R0, RZ ;  /* 0x0000000015157224 */ /* 0x010fe800078e02ff */
[----:B------:R-:W-:Y:S02]  /*8690*/  IMAD R21, R20, R8, R21 ;  /* 0x0000000814157224 */ /* 0x000fe400078e0215 */
[----:B-----5:R-:W-:Y:S04]  /*86a0*/  IMAD.IADD R18, R19, 0x1, -R6 ;  /* 0x0000000113127824 */ /* 0x020fe800078e0a06 */
        /* <DEDUP_REMOVED lines=17> */
.L_x_9812:
[----:B------:R-:W-:Y:S05]  /*87c0*/  BSYNC.RECONVERGENT B0 ;  /* 0x0000000000007941 */ /* 0x000fea0003800200 */
.L_x_9811:
[----:B------:R-:W-:Y:S11]  /*87d0*/  ISETP.NE.AND P0, PT, R117, RZ, PT ;  /* 0x000000ff7500720c */ /* 0x000ff60003f05270 */
[----:B------:R-:W-:Y:S02]  /*87e0*/  @!UPT UIADD3 URZ, UPT, UPT, URZ, URZ, URZ ;  /* 0x000000fffffff290 */ /* 0x000fe4000fffe0ff */
[----:B------:R-:W-:Y:S05]  /*87f0*/  @P0 BRA `(.L_x_9813) ;  /* 0xffffff9c00d80947 */ /* 0x000fea000383ffff */
.L_x_9774:
        /* <DEDUP_REMOVED lines=19> */
.L_x_9818:
[----:B------:R2:W-:Y:S02]  /*8930*/  STS.128 [R61], RZ ;  /* 0x000000ff3d007388 */ /* 0x0005e40000000c00 */
.L_x_9817:
[----:B------:R-:W-:Y:S05]  /*8940*/  BSYNC.RECONVERGENT B0 ;  /* 0x0000000000007941 */ /* 0x000fea0003800200 */
.L_x_9816:
        /* <DEDUP_REMOVED lines=17> */
.L_x_9820:
[----:B------:R-:W-:Y:S05]  /*8a60*/  BSYNC.RECONVERGENT B0 ;  /* 0x0000000000007941 */ /* 0x000fea0003800200 */
.L_x_9819:
        /* <DEDUP_REMOVED lines=11> */
.L_x_9822:
[----:B------:R-:W-:Y:S05]  /*8b20*/  BSYNC.RECONVERGENT B0 ;  /* 0x0000000000007941 */ /* 0x000fea0003800200 */
.L_x_9821:
        /* <DEDUP_REMOVED lines=11> */
.L_x_9815:
        /* <DEDUP_REMOVED lines=25> */
[----:B----4-:R-:W-:Y:S01]  /*8d70*/  IMAD.SHL.U32 R21, R4, 0x2, RZ ;  /* 0x0000000204157824 */ /* 0x010fe200078e00ff */
        /* <DEDUP_REMOVED lines=55> */
.L_x_9829:
[----:B------:R-:W-:Y:S05]  /*90f0*/  BSYNC.RECONVERGENT B0 ;  /* 0x0000000000007941 */ /* 0x000fea0003800200 */
.L_x_9828:
[----:B-----5:R3:W-:Y:S01]  /*9100*/  STS.128 [R61], R8 ;  /* 0x000000083d007388 */ /* 0x0207e20000000c00 */
[----:B------:R-:W-:Y:S05]  /*9110*/  BRA `(.L_x_9826) ;  /* 0x0000000000047947 */ /* 0x000fea0003800000 */
.L_x_9827:
[----:B------:R2:W-:Y:S02]  /*9120*/  STS.128 [R61], RZ ;  /* 0x000000ff3d007388 */ /* 0x0005e40000000c00 */
.L_x_9826:
[----:B------:R-:W-:Y:S05]  /*9130*/  BSYNC.RECONVERGENT B1 ;  /* 0x0000000000017941 */ /* 0x000fea0003800200 */
.L_x_9825:
        /* <DEDUP_REMOVED lines=53> */
.L_x_9833:
[----:B------:R-:W-:Y:S05]  /*9490*/  BSYNC.RECONVERGENT B0 ;  /* 0x0000000000007941 */ /* 0x000fea0003800200 */
.L_x_9832:
[----:B-----5:R1:W-:Y:S02]  /*94a0*/  STS.128 [R61+0x800], R8 ;  /* 0x000800083d007388 */ /* 0x0203e40000000c00 */
.L_x_9831:
[----:B------:R-:W-:Y:S05]  /*94b0*/  BSYNC.RECONVERGENT B1 ;  /* 0x0000000000017941 */ /* 0x000fea0003800200 */
.L_x_9830:
        /* <DEDUP_REMOVED lines=53> */
.L_x_9837:
[----:B------:R-:W-:Y:S05]  /*9810*/  BSYNC.RECONVERGENT B0 ;  /* 0x0000000000007941 */ /* 0x000fea0003800200 */
.L_x_9836:
[----:B-----5:R1:W-:Y:S02]  /*9820*/  STS.128 [R61+0x1000], R8 ;  /* 0x001000083d007388 */ /* 0x0203e40000000c00 */
.L_x_9835:
[----:B------:R-:W-:Y:S05]  /*9830*/  BSYNC.RECONVERGENT B1 ;  /* 0x0000000000017941 */ /* 0x000fea0003800200 */
.L_x_9834:
        /* <DEDUP_REMOVED lines=51> */
.L_x_9839:
[----:B------:R-:W-:Y:S05]  /*9b70*/  BSYNC.RECONVERGENT B0 ;  /* 0x0000000000007941 */ /* 0x000fea0003800200 */
.L_x_9838:
[----:B-----5:R1:W-:Y:S01]  /*9b80*/  STS.128 [R61+0x1800], R8 ;  /* 0x001800083d007388 */ /* 0x0203e20000000c00 */
[----:B------:R-:W-:Y:S05]  /*9b90*/  BRA `(.L_x_9823) ;  /* 0x0000001400dc7947 */ /* 0x000fea0003800000 */
.L_x_9824:
        /* <DEDUP_REMOVED lines=94> */
.L_x_9844:
[----:B------:R-:W-:Y:S05]  /*a180*/  BSYNC.RECONVERGENT B0 ;  /* 0x0000000000007941 */ /* 0x000fea0003800200 */
.L_x_9843:
[----:B-----5:R2:W-:Y:S01]  /*a190*/  STS.128 [R61], R20 ;  /* 0x000000143d007388 */ /* 0x0205e20000000c00 */
[----:B------:R-:W-:Y:S05]  /*a1a0*/  BRA `(.L_x_9841) ;  /* 0x0000000000047947 */ /* 0x000fea0003800000 */
.L_x_9842:
[----:B------:R3:W-:Y:S02]  /*a1b0*/  STS.128 [R61], RZ ;  /* 0x000000ff3d007388 */ /* 0x0007e40000000c00 */
.L_x_9841:
[----:B------:R-:W-:Y:S05]  /*a1c0*/  BSYNC.RECONVERGENT B1 ;  /* 0x0000000000017941 */ /* 0x000fea0003800200 */
.L_x_9840:
        /* <DEDUP_REMOVED lines=89> */
.L_x_9848:
[----:B------:R-:W-:Y:S05]  /*a760*/  BSYNC.RECONVERGENT B0 ;  /* 0x0000000000007941 */ /* 0x000fea0003800200 */
.L_x_9847:
[----:B-----5:R4:W-:Y:S02]  /*a770*/  STS.128 [R61+0x800], R20 ;  /* 0x000800143d007388 */ /* 0x0209e40000000c00 */
.L_x_9846:
[----:B------:R-:W-:Y:S05]  /*a780*/  BSYNC.RECONVERGENT B1 ;  /* 0x0000000000017941 */ /* 0x000fea0003800200 */
.L_x_9845:
        /* <DEDUP_REMOVED lines=53> */
[----:B---3--:R-:W-:Y:S02]  /*aae0*/  HADD2.F32 R4, -RZ, R8.H0_H0 ;  /* 0x20000008ff047230 */ /* 0x008fe40000004100 */
        /* <DEDUP_REMOVED lines=35> */
.L_x_9852:
[----:B------:R-:W-:Y:S05]  /*ad20*/  BSYNC.RECONVERGENT B0 ;  /* 0x0000000000007941 */ /* 0x000fea0003800200 */
.L_x_9851:
[----:B-----5:R4:W-:Y:S02]  /*ad30*/  STS.128 [R61+0x1000], R20 ;  /* 0x001000143d007388 */ /* 0x0209e40000000c00 */
.L_x_9850:
[----:B------:R-:W-:Y:S05]  /*ad40*/  BSYNC.RECONVERGENT B1 ;  /* 0x0000000000017941 */ /* 0x000fea0003800200 */
.L_x_9849:
        /* <DEDUP_REMOVED lines=90> */
.L_x_9854:
[----:B------:R-:W-:Y:S05]  /*b2f0*/  BSYNC.RECONVERGENT B0 ;  /* 0x0000000000007941 */ /* 0x000fea0003800200 */
.L_x_9853:
[----:B-----5:R2:W-:Y:S02]  /*b300*/  STS.128 [R61+0x1800], R20 ;  /* 0x001800143d007388 */ /* 0x0205e40000000c00 */
.L_x_9823:
[----:B------:R-:W-:Y:S05]  /*b310*/  BSYNC.RECONVERGENT B2 ;  /* 0x0000000000027941 */ /* 0x000fea0003800200 */
.L_x_9814:
        /* <DEDUP_REMOVED lines=12> */
.L_x_9857:
[----:B------:R1:W-:Y:S02]  /*b3e0*/  STS.128 [R61+0x2000], RZ ;  /* 0x002000ff3d007388 */ /* 0x0003e40000000c00 */
.L_x_9856:
[----:B------:R-:W-:Y:S05]  /*b3f0*/  BSYNC.RECONVERGENT B0 ;  /* 0x0000000000007941 */ /* 0x000fea0003800200 */
.L_x_9855:
[----:B------:R-:W-:Y:S01]  /*b400*/  ISETP.GE.AND P1, PT, R24, R5, PT ;  /* 0x000000051800720c */ /* 0x000fe20003f26270 */
[C---:B------:R-:W-:Y:S01]  /*b410*/  IMAD.SHL.U32 R3, R66.reuse, 0x2, RZ ;  /* 0x0000000242037824 */ /* 0x040fe200078e00ff */
        /* <DEDUP_REMOVED lines=12> */
.L_x_9860:
[----:B------:R3:W-:Y:S02]  /*b4e0*/  STS.128 [R61+0x2800], RZ ;  /* 0x002800ff3d007388 */ /* 0x0007e40000000c00 */
.L_x_9859:
[----:B------:R-:W-:Y:S05]  /*b4f0*/  BSYNC.RECONVERGENT B0 ;  /* 0x0000000000007941 */ /* 0x000fea0003800200 */
.L_x_9858:
[----:B------:R-:W-:Y:S01]  /*b500*/  ISETP.GE.AND P0, PT, R26, R5, PT ;  /* 0x000000051a00720c */ /* 0x000fe20003f06270 */
[----:B------:R-:W-:-:S12]  /*b510*/  BSSY.RECONVERGENT B0, `(.L_x_9861) ;  /* 0x000000c000007945 */ /* 0x000fd80003800200 */
        /* <DEDUP_REMOVED lines=10> */
.L_x_9863:
[----:B------:R1:W-:Y:S02]  /*b5c0*/  STS.128 [R61+0x3000], RZ ;  /* 0x003000ff3d007388 */ /* 0x0003e40000000c00 */
.L_x_9862:
[----:B------:R-:W-:Y:S05]  /*b5d0*/  BSYNC.RECONVERGENT B0 ;  /* 0x0000000000007941 */ /* 0x000fea0003800200 */
.L_x_9861:
        /* <DEDUP_REMOVED lines=12> */
.L_x_9866:
[----:B------:R1:W-:Y:S02]  /*b6a0*/  STS.128 [R61+0x3800], RZ ;  /* 0x003800ff3d007388 */ /* 0x0003e40000000c00 */
.L_x_9865:
[----:B------:R-:W-:Y:S05]  /*b6b0*/  BSYNC.RECONVERGENT B0 ;  /* 0x0000000000007941 */ /* 0x000fea0003800200 */
.L_x_9864:
        /* <DEDUP_REMOVED lines=16> */
.L_x_9869:
[----:B------:R1:W-:Y:S02]  /*b7c0*/  STS.128 [R61+0x4000], RZ ;  /* 0x004000ff3d007388 */ /* 0x0003e40000000c00 */
.L_x_9868:
[----:B------:R-:W-:Y:S05]  /*b7d0*/  BSYNC.RECONVERGENT B0 ;  /* 0x0000000000007941 */ /* 0x000fea0003800200 */
.L_x_9867:
[----:B--2---:R-:W-:Y:S01]  /*b7e0*/  IADD3 R6, PT, PT, R126, 0x50, RZ ;  /* 0x000000507e067810 */ /* 0x004fe20007ffe0ff */
        /* <DEDUP_REMOVED lines=12> */
.L_x_9872:
[----:B------:R2:W-:Y:S02]  /*b8b0*/  STS.128 [R61+0x4800], RZ ;  /* 0x004800ff3d007388 */ /* 0x0005e40000000c00 */
.L_x_9871:
[----:B------:R-:W-:Y:S05]  /*b8c0*/  BSYNC.RECONVERGENT B0 ;  /* 0x0000000000007941 */ /* 0x000fea0003800200 */
.L_x_9870:
        /* <DEDUP_REMOVED lines=16> */
.L_x_9875:
[----:B------:R1:W-:Y:S02]  /*b9d0*/  STS.128 [R61+0x5000], RZ ;  /* 0x005000ff3d007388 */ /* 0x0003e40000000c00 */
.L_x_9874:
[----:B------:R-:W-:Y:S05]  /*b9e0*/  BSYNC.RECONVERGENT B0 ;  /* 0x0000000000007941 */ /* 0x000fea0003800200 */
.L_x_9873:
[----:B------:R-:W-:Y:S01]  /*b9f0*/  IADD3 R126, PT, PT, R126, 0x70, RZ ;  /* 0x000000707e7e7810 */ /* 0x000fe20007ffe0ff */
[----:B------:R-:W-:Y:S03]  /*ba00*/  BSSY.RECONVERGENT B0, `(.L_x_9876) ;  /* 0x000000e000007945 */ /* 0x000fe60003800200 */
[----:B------:R-:W-:-:S13]  /*ba10*/  ISETP.GE.AND P0, PT, R126, R5, PT ;  /* 0x000000057e00720c */ /* 0x000fda0003f06270 */
[----:B------:R-:W-:Y:S05]  /*ba20*/  @P0 BRA `(.L_x_9877) ;  /* 0x00000000002c0947 */ /* 0x000fea0003800000 */
[----:B------:R-:W-:-:S13]  /*ba30*/  ISETP.GE.AND P0, PT, R12, R179, PT ;  /* 0x000000b30c00720c */ /* 0x000fda0003f06270 */
        /* <DEDUP_REMOVED lines=9> */
.L_x_9878:
[----:B------:R1:W-:Y:S02]  /*bad0*/  STS.128 [R61+0x5800], RZ ;  /* 0x005800ff3d007388 */ /* 0x0003e40000000c00 */
.L_x_9877:
[----:B------:R-:W-:Y:S05]  /*bae0*/  BSYNC.RECONVERGENT B0 ;  /* 0x0000000000007941 */ /* 0x000fea0003800200 */
.L_x_9876:
        /* <DEDUP_REMOVED lines=12> */
.L_x_9881:
[----:B------:R1:W-:Y:S01]  /*bbb0*/  STS.128 [R61+0x6000], RZ ;  /* 0x006000ff3d007388 */ /* 0x0003e20000000c00 */
[----:B------:R-:W-:Y:S05]  /*bbc0*/  BRA `(.L_x_9882) ;  /* 0x0000000000047947 */ /* 0x000fea0003800000 */
.L_x_9880:
[----:B------:R1:W-:Y:S02]  /*bbd0*/  STS.128 [R61+0x6000], RZ ;  /* 0x006000ff3d007388 */ /* 0x0003e40000000c00 */
.L_x_9882:
[----:B------:R-:W-:Y:S05]  /*bbe0*/  BSYNC.RECONVERGENT B0 ;  /* 0x0000000000007941 */ /* 0x000fea0003800200 */
.L_x_9879:
[----:B------:R-:W-:Y:S01]  /*bbf0*/  ISETP.GE.AND P0, PT, R24, R5, PT ;  /* 0x000000051800720c */ /* 0x000fe20003f06270 */
[----:B------:R-:W-:Y:S01]  /*bc00*/  BSSY.RECONVERGENT B0, `(.L_x_9883) ;  /* 0x000000d000007945 */ /* 0x000fe20003800200 */
[----:B---3--:R-:W-:-:S04]  /*bc10*/  LEA R10, P1, R64, R172, 0x1 ;  /* 0x000000ac400a7211 */ /* 0x008fc800078208ff */
        /* <DEDUP_REMOVED lines=10> */
.L_x_9885:
[----:B------:R1:W-:Y:S02]  /*bcc0*/  STS.128 [R61+0x6800], RZ ;  /* 0x006800ff3d007388 */ /* 0x0003e40000000c00 */
.L_x_9884:
[----:B------:R-:W-:Y:S05]  /*bcd0*/  BSYNC.RECONVERGENT B0 ;  /* 0x0000000000007941 */ /* 0x000fea0003800200 */
.L_x_9883:
[----:B------:R-:W-:Y:S01]  /*bce0*/  ISETP.GE.AND P0, PT, R26, R5, PT ;  /* 0x000000051a00720c */ /* 0x000fe20003f06270 */
[----:B------:R-:W-:-:S12]  /*bcf0*/  BSSY.RECONVERGENT B0, `(.L_x_9886) ;  /* 0x000000d000007945 */ /* 0x000fd80003800200 */
[----:B------:R1:W-:Y:S01]  /*bd00*/  @P0 STS.128 [R61+0x7000], RZ ;  /* 0x007000ff3d000388 */ /* 0x0003e20000000c00 */
        /* <DEDUP_REMOVED lines=10> */
.L_x_9888:
[----:B------:R1:W-:Y:S02]  /*bdb0*/  STS.128 [R61+0x7000], RZ ;  /* 0x007000ff3d007388 */ /* 0x0003e40000000c00 */
.L_x_9887:
[----:B------:R-:W-:Y:S05]  /*bdc0*/  BSYNC.RECONVERGENT B0 ;  /* 0x0000000000007941 */ /* 0x000fea0003800200 */
.L_x_9886:
        /* <DEDUP_REMOVED lines=13> */
.L_x_9891:
[----:B------:R1:W-:Y:S02]  /*bea0*/  STS.128 [R61+0x7800], RZ ;  /* 0x007800ff3d007388 */ /* 0x0003e40000000c00 */
.L_x_9890:
[----:B------:R-:W-:Y:S05]  /*beb0*/  BSYNC.RECONVERGENT B0 ;  /* 0x0000000000007941 */ /* 0x000fea0003800200 */
.L_x_9889:
        /* <DEDUP_REMOVED lines=16> */
.L_x_9894:
[----:B------:R1:W-:Y:S02]  /*bfc0*/  STS.128 [R61+0x8000], RZ ;  /* 0x008000ff3d007388 */ /* 0x0003e40000000c00 */
.L_x_9893:
[----:B------:R-:W-:Y:S05]  /*bfd0*/  BSYNC.RECONVERGENT B0 ;  /* 0x0000000000007941 */ /* 0x000fea0003800200 */
.L_x_9892:
        /* <DEDUP_REMOVED lines=13> */
.L_x_9897:
[----:B------:R1:W-:Y:S02]  /*c0b0*/  STS.128 [R61+0x8800], RZ ;  /* 0x008800ff3d007388 */ /* 0x0003e40000000c00 */
.L_x_9896:
[----:B------:R-:W-:Y:S05]  /*c0c0*/  BSYNC.RECONVERGENT B0 ;  /* 0x0000000000007941 */ /* 0x000fea0003800200 */
.L_x_9895:
        /* <DEDUP_REMOVED lines=16> */
.L_x_9900:
[----:B------:R1:W-:Y:S02]  /*c1d0*/  STS.128 [R61+0x9000], RZ ;  /* 0x009000ff3d007388 */ /* 0x0003e40000000c00 */
.L_x_9899:
[----:B------:R-:W-:Y:S05]  /*c1e0*/  BSYNC.RECONVERGENT B0 ;  /* 0x0000000000007941 */ /* 0x000fea0003800200 */
.L_x_9898:
        /* <DEDUP_REMOVED lines=16> */
.L_x_9903:
[----:B------:R1:W-:Y:S02]  /*c2f0*/  STS.128 [R61+0x9800], RZ ;  /* 0x009800ff3d007388 */ /* 0x0003e40000000c00 */
.L_x_9902:
[----:B------:R-:W-:Y:S05]  /*c300*/  BSYNC.RECONVERGENT B0 ;  /* 0x0000000000007941 */ /* 0x000fea0003800200 */
.L_x_9901:
[----:B------:R-:W2:Y:S01]  /*c310*/  S2UR UR6, SR_CgaCtaId ;  /* 0x00000000000679c3 */ /* 0x000ea20000008800 */
[----:B------:R-:W-:Y:S01]  /*c320*/  IMAD.SHL.U32 R63, R63, 0x400, RZ ;  /* 0x000004003f3f7824 */ /* 0x000fe200078e00ff */
[----:B------:R-:W-:Y:S01]  /*c330*/  LOP3.LUT R4, R69, 0x8, R58, 0x78, !PT ;  /* 0x0000000845047812 */ /* 0x000fe200078e783a */
[----:B------:R-:W-:Y:S01]  /*c340*/  UMOV UR7, 0x400 ;  /* 0x0000040000077882 */ /* 0x000fe20000000000 */
[----:B------:R-:W-:Y:S01]  /*c350*/  IMAD.IADD R159, R59, 0x1, R0 ;  /* 0x000000013b9f7824 */ /* 0x000fe200078e0200 */
[----:B------:R-:W-:Y:S01]  /*c360*/  R2P PR, R58, 0x6 ;  /* 0x000000063a007804 */ /* 0x000fe20000000000 */
[----:B-1----:R-:W-:Y:S01]  /*c370*/  IMAD.MOV.U32 R6, RZ, RZ, 0x40 ;  /* 0x00000040ff067424 */ /* 0x002fe200078e00ff */
[----:B------:R-:W-:Y:S01]  /*c380*/  LOP3.LUT R71, R4, 0x38, R71, 0x78, !PT ;  /* 0x0000003804477812 */ /* 0x000fe200078e7847 */
[----:B------:R-:W-:Y:S01]  /*c390*/  IMAD.MOV.U32 R4, RZ, RZ, 0x20 ;  /* 0x00000020ff047424 */ /* 0x000fe200078e00ff */
[----:B------:R-:W-:Y:S01]  /*c3a0*/  LOP3.LUT R0, R63, 0x400, RZ, 0xc0, !PT ;  /* 0x000004003f007812 */ /* 0x000fe200078ec0ff */
[----:B------:R-:W-:Y:S01]  /*c3b0*/  IMAD.SHL.U32 R58, R58, 0x2, RZ ;  /* 0x000000023a3a7824 */ /* 0x000fe200078e00ff */
[----:B------:R-:W-:Y:S01]  /*c3c0*/  SEL R6, R6, 0xffffffc0, !P2 ;  /* 0xffffffc006067807 */ /* 0x000fe20005000000 */
[----:B------:R-:W0:Y:S01]  /*c3d0*/  LDGDEPBAR ;  /* 0x00000000000079af */ /* 0x000e220000000000 */
[----:B------:R-:W-:Y:S01]  /*c3e0*/  SEL R4, R4, 0xffffffe0, !P1 ;  /* 0xffffffe004047807 */ /* 0x000fe20004800000 */
[----:B------:R-:W-:Y:S01]  /*c3f0*/  IMAD R0, R71, 0x2, R0 ;  /* 0x0000000247007824 */ /* 0x000fe200078e0200 */
[----:B------:R-:W-:Y:S01]  /*c400*/  LOP3.LUT R58, R58, 0x6, RZ, 0xc0, !PT ;  /* 0x000000063a3a7812 */ /* 0x000fe200078ec0ff */
[----:B------:R-:W-:Y:S04]  /*c410*/  BSSY.RECONVERGENT B1, `(.L_x_9904) ;  /* 0x0000179000017945 */ /* 0x000fe80003800200 */
[----:B------:R-:W-:Y:S01]  /*c420*/  IMAD.IADD R5, R175, 0x1, R58 ;  /* 0x00000001af057824 */ /* 0x000fe200078e023a */
[----:B--2---:R-:W-:-:S03]  /*c430*/  ULEA UR6, UR6, UR7, 0x18 ;  /* 0x0000000706067291 */ /* 0x004fc6000f8ec0ff */
[C---:B------:R-:W-:Y:S01]  /*c440*/  VIADD R7, R5.reuse, 0x8 ;  /* 0x0000000805077836 */ /* 0x040fe20000000000 */
[CC--:B------:R-:W-:Y:S01]  /*c450*/  ISETP.GE.AND P1, PT, R5.reuse, R62.reuse, PT ;  /* 0x0000003e0500720c */ /* 0x0c0fe20003f26270 */
[C---:B------:R-:W-:Y:S02]  /*c460*/  VIADD R63, R5.reuse, 0x10 ;  /* 0x00000010053f7836 */ /* 0x040fe40000000000 */
[----:B------:R-:W-:Y:S01]  /*c470*/  VIADD R15, R5, 0x11 ;  /* 0x00000011050f7836 */ /* 0x000fe20000000000 */
[----:B------:R-:W-:Y:S01]  /*c480*/  LEA R159, R159, UR6, 0x1 ;  /* 0x000000069f9f7c11 */ /* 0x000fe2000f8e08ff */
[----:B------:R-:W-:Y:S01]  /*c490*/  VIADD R158, R0, UR6 ;  /* 0x00000006009e7c36 */ /* 0x000fe20008000000 */
[-C--:B------:R-:W-:Y:S01]  /*c4a0*/  ISETP.GE.AND P3, PT, R7, R62.reuse, PT ;  /* 0x0000003e0700720c */ /* 0x080fe20003f66270 */
[----:B------:R-:W-:Y:S01]  /*c4b0*/  LDSM.16.M88.4 R68, [R0+UR6+0x3000] ;  /* 0x003000060044783b */ /* 0x000fe20008000200 */
[----:B------:R-:W-:Y:S01]  /*c4c0*/  VIADD R7, R5, 0x9 ;  /* 0x0000000905077836 */ /* 0x000fe20000000000 */
[-C--:B------:R-:W-:Y:S01]  /*c4d0*/  ISETP.GE.AND P6, PT, R63, R62.reuse, PT ;  /* 0x0000003e3f00720c */ /* 0x080fe20003fc6270 */
[--C-:B------:R-:W-:Y:S01]  /*c4e0*/  IMAD.IADD R157, R159, 0x1, R4.reuse ;  /* 0x000000019f9d7824 */ /* 0x100fe200078e0204 */
[----:B----4-:R-:W1:Y:S01]  /*c4f0*/  LDSM.16.M88.4 R20, [R159] ;  /* 0x000000009f14783b */ /* 0x010e620000000200 */
[C---:B------:R-:W-:Y:S01]  /*c500*/  IMAD.IADD R154, R158.reuse, 0x1, R4 ;  /* 0x000000019e9a7824 */ /* 0x040fe200078e0204 */
[----:B------:R-:W-:Y:S01]  /*c510*/  ISETP.GE.AND P4, PT, R7, R62, PT ;  /* 0x0000003e0700720c */ /* 0x000fe20003f86270 */
[--C-:B------:R-:W-:Y:S01]  /*c520*/  IMAD.IADD R156, R159, 0x1, R6.reuse ;  /* 0x000000019f9c7824 */ /* 0x100fe200078e0206 */
[----:B------:R-:W2:Y:S01]  /*c530*/  LDSM.16.M88.4 R52, [R0+UR6+0x3800] ;  /* 0x003800060034783b */ /* 0x000ea20008000200 */
[----:B------:R-:W-:-:S02]  /*c540*/  IMAD.IADD R153, R158, 0x1, R6 ;  /* 0x000000019e997824 */ /* 0x000fc400078e0206 */
[C---:B------:R-:W-:Y:S01]  /*c550*/  IMAD.IADD R155, R4.reuse, 0x1, R156 ;  /* 0x00000001049b7824 */ /* 0x040fe200078e029c */
[----:B------:R-:W-:Y:S01]  /*c560*/  LDSM.16.M88.4 R8, [R157] ;  /* 0x000000009d08783b */ /* 0x000fe20000000200 */
[----:B------:R-:W-:Y:S02]  /*c570*/  IMAD.IADD R152, R4, 0x1, R153 ;  /* 0x0000000104987824 */ /* 0x000fe400078e0299 */
[C---:B------:R-:W-:Y:S01]  /*c580*/  VIADD R7, R5.reuse, 0x18 ;  /* 0x0000001805077836 */ /* 0x040fe20000000000 */
[----:B------:R-:W4:Y:S01]  /*c590*/  LDSM.16.M88.4 R92, [R154+0x3000] ;  /* 0x003000009a5c783b */ /* 0x000f220000000200 */
[----:B------:R-:W-:-:S03]  /*c5a0*/  VIADD R63, R5, 0x28 ;  /* 0x00000028053f7836 */ /* 0x000fc60000000000 */
[----:B------:R-:W3:Y:S01]  /*c5b0*/  LDSM.16.M88.4 R16, [R154+0x3800] ;  /* 0x003800009a10783b */ /* 0x000ee20000000200 */
[-C--:B------:R-:W-:Y:S01]  /*c5c0*/  ISETP.GE.AND P2, PT, R7, R62.reuse, PT ;  /* 0x0000003e0700720c */ /* 0x080fe20003f46270 */
[----:B------:R-:W-:Y:S02]  /*c5d0*/  VIADD R7, R5, 0x19 ;  /* 0x0000001905077836 */ /* 0x000fe40000000000 */
[----:B------:R-:W3:Y:S03]  /*c5e0*/  LDSM.16.M88.4 R84, [R0+UR6+0x2000] ;  /* 0x002000060054783b */ /* 0x000ee60008000200 */
[----:B------:R-:W-:Y:S01]  /*c5f0*/  ISETP.GE.AND P5, PT, R7, R62, PT ;  /* 0x0000003e0700720c */ /* 0x000fe20003fa6270 */
[----:B------:R-:W3:Y:S01]  /*c600*/  LDSM.16.M88.4 R76, [R0+UR6+0x2800] ;  /* 0x00280006004c783b */ /* 0x000ee20008000200 */
[----:B------:R-:W-:-:S03]  /*c610*/  VIADD R7, R5, 0x20 ;  /* 0x0000002005077836 */ /* 0x000fc60000000000 */
[----:B------:R-:W3:Y:S04]  /*c620*/  LDSM.16.M88.4 R44, [R0+UR6+0x4000] ;  /* 0x00400006002c783b */ /* 0x000ee80008000200 */
[----:B------:R-:W3:Y:S04]  /*c630*/  LDSM.16.M88.4 R36, [R0+UR6+0x4800] ;  /* 0x004800060024783b */ /* 0x000ee80008000200 */
[----:B-----5:R-:W3:Y:S01]  /*c640*/  LDSM.16.M88.4 R28, [R0+UR6+0x5000] ;  /* 0x00500006001c783b */ /* 0x020ee20008000200 */
[C---:B-1----:R-:W-:Y:S03]  /*c650*/  HMMA.16816.F32 R72, R20.reuse, R68, RZ ;  /* 0x000000441448723c */ /* 0x042fe600000018ff */
[----:B------:R1:W3:Y:S04]  /*c660*/  LDSM.16.M88.4 R116, [R0+UR6+0x5800] ;  /* 0x005800060074783b */ /* 0x0002e80008000200 */
[----:B------:R-:W3:Y:S01]  /*c670*/  LDSM.16.M88.4 R112, [R154+0x2000] ;  /* 0x002000009a70783b */ /* 0x000ee20000000200 */
[C---:B--2---:R-:W-:Y:S03]  /*c680*/  HMMA.16816.F32 R64, R20.reuse, R52, RZ ;  /* 0x000000341440723c */ /* 0x044fe600000018ff */
[----:B------:R-:W2:Y:S04]  /*c690*/  LDSM.16.M88.4 R108, [R154+0x2800] ;  /* 0x002800009a6c783b */ /* 0x000ea80000000200 */
[----:B------:R-:W2:Y:S01]  /*c6a0*/  LDSM.16.M88.4 R104, [R154+0x4000] ;  /* 0x004000009a68783b */ /* 0x000ea20000000200 */
[C---:B------:R-:W-:Y:S03]  /*c6b0*/  HMMA.16816.F32 R68, R20.reuse, R70, RZ ;  /* 0x000000461444723c */ /* 0x040fe600000018ff */
[----:B------:R-:W2:Y:S04]  /*c6c0*/  LDSM.16.M88.4 R96, [R154+0x4800] ;  /* 0x004800009a60783b */ /* 0x000ea80000000200 */
[----:B------:R-:W-:Y:S01]  /*c6d0*/  LDSM.16.M88.4 R132, [R156] ;  /* 0x000000009c84783b */ /* 0x000fe20000000200 */
[----:B------:R-:W-:Y:S03]  /*c6e0*/  HMMA.16816.F32 R52, R20, R54, RZ ;  /* 0x000000361434723c */ /* 0x000fe600000018ff */
[----:B------:R-:W-:Y:S01]  /*c6f0*/  LDSM.16.M88.4 R128, [R153+0x2000] ;  /* 0x002000009980783b */ /* 0x000fe20000000200 */
[----:B-1----:R-:W-:-:S02]  /*c700*/  P2R R0, PR, RZ, 0x4 ;  /* 0x00000004ff007803 */ /* 0x002fc40000000000 */
[----:B------:R-:W-:Y:S01]  /*c710*/  ISETP.GE.AND P2, PT, R7, R62, PT ;  /* 0x0000003e0700720c */ /* 0x000fe20003f46270 */
[----:B------:R-:W-:Y:S01]  /*c720*/  LDSM.16.M88.4 R124, [R153+0x2800] ;  /* 0x00280000997c783b */ /* 0x000fe20000000200 */
[C---:B----4-:R-:W-:Y:S08]  /*c730*/  HMMA.16816.F32 R72, R8.reuse, R92, R72 ;  /* 0x0000005c0848723c */ /* 0x050ff00000001848 */
[C---:B------:R-:W-:Y:S01]  /*c740*/  HMMA.16816.F32 R68, R8.reuse, R94, R68 ;  /* 0x0000005e0844723c */ /* 0x040fe20000001844 */
[----:B------:R-:W1:Y:S07]  /*c750*/  LDSM.16.M88.4 R92, [R154+0x5000] ;  /* 0x005000009a5c783b */ /* 0x000e6e0000000200 */
[C---:B---3--:R-:W-:Y:S08]  /*c760*/  HMMA.16816.F32 R64, R8.reuse, R16, R64 ;  /* 0x000000100840723c */ /* 0x048ff00000001840 */
        /* <DEDUP_REMOVED lines=41> */
[----:B------:R-:W-:-:S05]  /*ca00*/  VIADD R9, R5, 0x1 ;  /* 0x0000000105097836 */ /* 0x000fca0000000000 */
[----:B------:R-:W-:Y:S02]  /*ca10*/  ISETP.GE.AND P0, PT, R9, R62, PT ;  /* 0x0000003e0900720c */ /* 0x000fe40003f06270 */
[----:B------:R-:W-:Y:S01]  /*ca20*/  HMMA.16816.F32 R84, R16, R10, R84 ;  /* 0x0000000a1054723c */ /* 0x000fe20000001854 */
[----:B------:R-:W1:Y:S07]  /*ca30*/  LDSM.16.M88.4 R8, [R152+0x3800] ;  /* 0x003800009808783b */ /* 0x000e6e0000000200 */
[----:B------:R-:W-:Y:S01]  /*ca40*/  HMMA.16816.F32 R20, R132, R94, R20 ;  /* 0x0000005e8414723c */ /* 0x000fe20000001814 */
[----:B------:R-:W2:Y:S02]  /*ca50*/  LDSM.16.M88.4 R92, [R152+0x3000] ;  /* 0x00300000985c783b */ /* 0x000ea40000000200 */
[----:B------:R-:W-:-:S02]  /*ca60*/  FSEL R160, R90, -INF , !P1 ;  /* 0xff8000005aa07808 */ /* 0x000fc40004800000 */
[----:B------:R-:W-:-:S03]  /*ca70*/  FSEL R162, R91, -INF , !P0 ;  /* 0xff8000005ba27808 */ /* 0x000fc60004000000 */
[----:B------:R-:W-:Y:S03]  /*ca80*/  HMMA.16816.F32 R64, R132, R112, R64 ;  /* 0x000000708440723c */ /* 0x000fe60000001840 */
[----:B------:R-:W-:Y:S02]  /*ca90*/  FSEL R7, R86, -INF , !P3 ;  /* 0xff80000056077808 */ /* 0x000fe40005800000 */
[----:B------:R-:W-:Y:S02]  /*caa0*/  FSEL R84, R84, -INF , !P3 ;  /* 0xff80000054547808 */ /* 0x000fe40005800000 */
[----:B------:R-:W-:Y:S01]  /*cab0*/  ISETP.NE.AND P3, PT, R0, RZ, PT ;  /* 0x000000ff0000720c */ /* 0x000fe20003f65270 */
[----:B---3--:R-:W-:Y:S01]  /*cac0*/  HMMA.16816.F32 R80, R16, R124, R80 ;  /* 0x0000007c1050723c */ /* 0x008fe20000001850 */
[----:B------:R-:W-:Y:S02]  /*cad0*/  FSEL R210, R87, -INF , !P4 ;  /* 0xff80000057d27808 */ /* 0x000fe40006000000 */
[----:B------:R-:W-:-:S05]  /*cae0*/  FSEL R86, R85, -INF , !P4 ;  /* 0xff80000055567808 */ /* 0x000fca0006000000 */
[----:B------:R-:W-:Y:S08]  /*caf0*/  HMMA.16816.F32 R68, R132, R118, R68 ;  /* 0x000000768444723c */ /* 0x000ff00000001844 */
[----:B------:R-:W-:Y:S03]  /*cb00*/  HMMA.16816.F32 R76, R16, R126, R76 ;  /* 0x0000007e104c723c */ /* 0x000fe6000000184c */
[----:B------:R-:W-:-:S02]  /*cb10*/  FSEL R206, R82, -INF , !P6 ;  /* 0xff80000052ce7808 */ /* 0x000fc40007000000 */
[----:B------:R-:W-:Y:S02]  /*cb20*/  FSEL R204, R80, -INF , !P6 ;  /* 0xff80000050cc7808 */ /* 0x000fe40007000000 */
[----:B------:R-:W-:Y:S01]  /*cb30*/  ISETP.GE.AND P6, PT, R15, R62, PT ;  /* 0x0000003e0f00720c */ /* 0x000fe20003fc6270 */
[C---:B------:R-:W-:Y:S01]  /*cb40*/  HMMA.16816.F32 R52, R132.reuse, R114, R52 ;  /* 0x000000728434723c */ /* 0x040fe20000001834 */
[----:B------:R-:W-:Y:S02]  /*cb50*/  VIADD R15, R5, 0x30 ;  /* 0x00000030050f7836 */ /* 0x000fe40000000000 */
[----:B------:R-:W-:Y:S02]  /*cb60*/  FSEL R208, R83, -INF , !P6 ;  /* 0xff80000053d07808 */ /* 0x000fe40007000000 */
[----:B------:R-:W-:Y:S02]  /*cb70*/  FSEL R200, R81, -INF , !P6 ;  /* 0xff80000051c87808 */ /* 0x000fe40007000000 */
[----:B------:R-:W-:Y:S01]  /*cb80*/  LDSM.16.M88.4 R80, [R152+0x4800] ;  /* 0x004800009850783b */ /* 0x000fe20000000200 */
[----:B------:R-:W-:Y:S01]  /*cb90*/  HMMA.16816.F32 R32, R132, R96, R32 ;  /* 0x000000608420723c */ /* 0x000fe20000001820 */
[----:B------:R-:W-:-:S02]  /*cba0*/  FSEL R96, R88, -INF , !P1 ;  /* 0xff80000058607808 */ /* 0x000fc40004800000 */
[----:B------:R-:W-:Y:S02]  /*cbb0*/  FSEL R14, R78, -INF , !P3 ;  /* 0xff8000004e0e7808 */ /* 0x000fe40005800000 */
[----:B------:R-:W-:Y:S02]  /*cbc0*/  FSEL R202, R76, -INF , !P3 ;  /* 0xff8000004cca7808 */ /* 0x000fe40005800000 */
[----:B------:R-:W-:Y:S01]  /*cbd0*/  FSEL R76, R79, -INF , !P5 ;  /* 0xff8000004f4c7808 */ /* 0x000fe20006800000 */
[----:B------:R-:W-:Y:S01]  /*cbe0*/  HMMA.16816.F32 R28, R132, R98, R28 ;  /* 0x00000062841c723c */ /* 0x000fe2000000181c */
[----:B------:R-:W-:Y:S02]  /*cbf0*/  FSEL R98, R89, -INF , !P0 ;  /* 0xff80000059627808 */ /* 0x000fe40004000000 */
[----:B------:R-:W3:Y:S01]  /*cc00*/  LDSM.16.M88.4 R88, [R152+0x4000] ;  /* 0x004000009858783b */ /* 0x000ee20000000200 */
[----:B------:R-:W-:Y:S01]  /*cc10*/  FSEL R78, R77, -INF , !P5 ;  /* 0xff8000004d4e7808 */ /* 0x000fe20006800000 */
[----:B------:R-:W-:Y:S01]  /*cc20*/  VIADD R77, R5, 0x40 ;  /* 0x00000040054d7836 */ /* 0x000fe20000000000 */
[-C--:B------:R-:W-:Y:S01]  /*cc30*/  ISETP.GE.AND P0, PT, R63, R62.reuse, PT ;  /* 0x0000003e3f00720c */ /* 0x080fe20003f06270 */
[C---:B------:R-:W-:Y:S01]  /*cc40*/  VIADD R63, R5.reuse, 0x29 ;  /* 0x00000029053f7836 */ /* 0x040fe20000000000 */
[----:B-1----:R-:W-:Y:S01]  /*cc50*/  HMMA.16816.F32 R64, R16, R8, R64 ;  /* 0x000000081040723c */ /* 0x002fe20000001840 */
[----:B------:R-:W-:Y:S01]  /*cc60*/  VIADD R9, R5, 0x38 ;  /* 0x0000003805097836 */ /* 0x000fe20000000000 */
[----:B------:R-:W-:-:S02]  /*cc70*/  ISETP.GE.AND P3, PT, R77, R62, PT ;  /* 0x0000003e4d00720c */ /* 0x000fc40003f66270 */
[-C--:B------:R-:W-:Y:S01]  /*cc80*/  ISETP.GE.AND P4, PT, R63, R62.reuse, PT ;  /* 0x0000003e3f00720c */ /* 0x080fe20003f86270 */
[----:B------:R-:W-:Y:S01]  /*cc90*/  VIADD R63, R5, 0x31 ;  /* 0x00000031053f7836 */ /* 0x000fe20000000000 */
[-C--:B------:R-:W-:Y:S01]  /*cca0*/  ISETP.GE.AND P6, PT, R9, R62.reuse, PT ;  /* 0x0000003e0900720c */ /* 0x080fe20003fc6270 */
[----:B------:R-:W-:Y:S01]  /*ccb0*/  VIADD R9, R5, 0x39 ;  /* 0x0000003905097836 */ /* 0x000fe20000000000 */
[----:B--2---:R-:W-:Y:S04]  /*ccc0*/  HMMA.16816.F32 R68, R16, R94, R68 ;  /* 0x0000005e1044723c */ /* 0x004fe80000001844 */
[----:B------:R-:W-:-:S04]  /*ccd0*/  ISETP.GE.AND P5, PT, R9, R62, PT ;  /* 0x0000003e0900720c */ /* 0x000fc80003fa6270 */
[----:B------:R-:W-:Y:S08]  /*cce0*/  HMMA.16816.F32 R72, R132, R116, R72 ;  /* 0x000000748448723c */ /* 0x000ff00000001848 */
[----:B------:R-:W-:Y:S01]  /*ccf0*/  HMMA.16816.F32 R52, R16, R10, R52 ;  /* 0x0000000a1034723c */ /* 0x000fe20000001834 */
[----:B------:R-:W1:Y:S02]  /*cd00*/  LDSM.16.M88.4 R8, [R152+0x5000] ;  /* 0x005000009808783b */ /* 0x000e640000000200 */
[----:B------:R-:W-:-:S02]  /*cd10*/  FSEL R198, R70, -INF , !P0 ;  /* 0xff80000046c67808 */ /* 0x000fc40004000000 */
[----:B------:R-:W-:Y:S02]  /*cd20*/  FSEL R192, R68, -INF , !P0 ;  /* 0xff80000044c07808 */ /* 0x000fe40004000000 */
[----:B------:R-:W-:Y:S01]  /*cd30*/  FSEL R190, R71, -INF , !P4 ;  /* 0xff80000047be7808 */ /* 0x000fe20006000000 */
[----:B------:R-:W-:Y:S01]  /*cd40*/  HMMA.16816.F32 R44, R132, R110, R44 ;  /* 0x0000006e842c723c */ /* 0x000fe2000000182c */
[----:B------:R-:W-:Y:S01]  /*cd50*/  ISETP.GE.AND P0, PT, R15, R62, PT ;  /* 0x0000003e0f00720c */ /* 0x000fe20003f06270 */
[----:B------:R-:W-:-:S03]  /*cd60*/  VIADD R15, R5, 0x49 ;  /* 0x00000049050f7836 */ /* 0x000fc60000000000 */
[----:B------:R-:W-:Y:S02]  /*cd70*/  FSEL R186, R66, -INF , !P0 ;  /* 0xff80000042ba7808 */ /* 0x000fe40004000000 */
[----:B------:R-:W-:Y:S01]  /*cd80*/  FSEL R182, R64, -INF , !P0 ;  /* 0xff80000040b67808 */ /* 0x000fe20004000000 */
[C---:B------:R-:W-:Y:S01]  /*cd90*/  HMMA.16816.F32 R40, R132.reuse, R104, R40 ;  /* 0x000000688428723c */ /* 0x040fe20000001828 */
[----:B------:R-:W-:Y:S01]  /*cda0*/  ISETP.GE.AND P0, PT, R15, R62, PT ;  /* 0x0000003e0f00720c */ /* 0x000fe20003f06270 */
[----:B------:R-:W-:Y:S01]  /*cdb0*/  VIADD R15, R5, 0x50 ;  /* 0x00000050050f7836 */ /* 0x000fe20000000000 */
[----:B------:R-:W-:Y:S01]  /*cdc0*/  FSEL R144, R55, -INF , !P5 ;  /* 0xff80000037907808 */ /* 0x000fe20006800000 */
[----:B------:R-:W-:Y:S01]  /*cdd0*/  VIADD R55, R5, 0x59 ;  /* 0x0000005905377836 */ /* 0x000fe20000000000 */
[----:B------:R-:W-:Y:S01]  /*cde0*/  FSEL R146, R53, -INF , !P5 ;  /* 0xff80000035927808 */ /* 0x000fe20006800000 */
[----:B------:R-:W-:Y:S01]  /*cdf0*/  VIADD R53, R5, 0x60 ;  /* 0x0000006005357836 */ /* 0x000fe20000000000 */
[----:B------:R-:W-:Y:S01]  /*ce00*/  FSEL R180, R52, -INF , !P6 ;  /* 0xff80000034b47808 */ /* 0x000fe20007000000 */
[----:B------:R-:W-:Y:S01]  /*ce10*/  HMMA.16816.F32 R48, R132, R108, R48 ;  /* 0x0000006c8430723c */ /* 0x000fe20000001830 */
[----:B------:R-:W-:-:S07]  /*ce20*/  FSEL R188, R54, -INF , !P6 ;  /* 0xff80000036bc7808 */ /* 0x000fce0007000000 */
[----:B------:R-:W-:Y:S01]  /*ce30*/  HMMA.16816.F32 R36, R132, R106, R36 ;  /* 0x0000006a8424723c */ /* 0x000fe20000001824 */
[----:B------:R-:W-:Y:S02]  /*ce40*/  FSEL R106, R69, -INF , !P4 ;  /* 0xff800000456a7808 */ /* 0x000fe40006000000 */
[----:B------:R-:W2:Y:S01]  /*ce50*/  LDSM.16.M88.4 R68, [R152+0x5800] ;  /* 0x005800009844783b */ /* 0x000ea20000000200 */
[----:B------:R-:W-:Y:S01]  /*ce60*/  ISETP.GE.AND P4, PT, R63, R62, PT ;  /* 0x0000003e3f00720c */ /* 0x000fe20003f86270 */
[----:B------:R-:W-:Y:S01]  /*ce70*/  VIADD R63, R5, 0x51 ;  /* 0x00000051053f7836 */ /* 0x000fe20000000000 */
[----:B------:R-:W-:-:S04]  /*ce80*/  DEPBAR.LE SB0, 0x0 ;  /* 0x000080000000791a */ /* 0x000fc80000000000 */
[C---:B------:R-:W-:Y:S01]  /*ce90*/  HMMA.16816.F32 R72, R16.reuse, R92, R72 ;  /* 0x0000005c1048723c */ /* 0x040fe20000001848 */
[----:B------:R-:W-:Y:S01]  /*cea0*/  VIADD R93, R5, 0x21 ;  /* 0x00000021055d7836 */ /* 0x000fe20000000000 */
[-C--:B------:R-:W-:Y:S02]  /*ceb0*/  ISETP.GE.AND P5, PT, R63, R62.reuse, PT ;  /* 0x0000003e3f00720c */ /* 0x080fe40003fa6270 */
[----:B------:R-:W-:Y:S01]  /*cec0*/  FSEL R150, R65, -INF , !P4 ;  /* 0xff80000041967808 */ /* 0x000fe20006000000 */
[----:B------:R-:W-:Y:S01]  /*ced0*/  VIADD R65, R5, 0x58 ;  /* 0x0000005805417836 */ /* 0x000fe20000000000 */
[-C--:B------:R-:W-:Y:S02]  /*cee0*/  ISETP.GE.AND P1, PT, R93, R62.reuse, PT ;  /* 0x0000003e5d00720c */ /* 0x080fe40003f26270 */
[----:B---3--:R-:W-:Y:S01]  /*cef0*/  HMMA.16816.F32 R44, R16, R90, R44 ;  /* 0x0000005a102c723c */ /* 0x008fe2000000182c */
[----:B------:R-:W-:Y:S02]  /*cf00*/  FSEL R148, R67, -INF , !P4 ;  /* 0xff80000043947808 */ /* 0x000fe40006000000 */
[----:B------:R-:W-:-:S05]  /*cf10*/  ISETP.GE.AND P4, PT, R65, R62, PT ;  /* 0x0000003e4100720c */ /* 0x000fca0003f86270 */
[C---:B------:R-:W-:Y:S03]  /*cf20*/  HMMA.16816.F32 R40, R16.reuse, R80, R40 ;  /* 0x000000501028723c */ /* 0x040fe60000001828 */
[----:B------:R-:W-:Y:S01]  /*cf30*/  FSEL R108, R73, -INF , !P1 ;  /* 0xff800000496c7808 */ /* 0x000fe20004800000 */
[----:B------:R-:W-:Y:S01]  /*cf40*/  VIADD R73, R5, 0x48 ;  /* 0x0000004805497836 */ /* 0x000fe20000000000 */
[----:B------:R-:W-:Y:S01]  /*cf50*/  FSEL R196, R75, -INF , !P1 ;  /* 0xff8000004bc47808 */ /* 0x000fe20004800000 */
[----:B------:R-:W-:Y:S01]  /*cf60*/  VIADD R75, R5, 0x41 ;  /* 0x00000041054b7836 */ /* 0x000fe20000000000 */
[----:B------:R-:W-:Y:S01]  /*cf70*/  FSEL R194, R74, -INF , !P2 ;  /* 0xff8000004ac27808 */ /* 0x000fe20005000000 */
[----:B------:R-:W-:Y:S01]  /*cf80*/  HMMA.16816.F32 R48, R16, R88, R48 ;  /* 0x000000581030723c */ /* 0x000fe20000001830 */
[----:B------:R-:W-:Y:S02]  /*cf90*/  ISETP.GE.AND P1, PT, R73, R62, PT ;  /* 0x0000003e4900720c */ /* 0x000fe40003f26270 */
[----:B------:R-:W-:-:S02]  /*cfa0*/  FSEL R134, R47, -INF , !P0 ;  /* 0xff8000002f867808 */ /* 0x000fc40004000000 */
[----:B------:R-:W-:Y:S02]  /*cfb0*/  FSEL R138, R46, -INF , !P1 ;  /* 0xff8000002e8a7808 */ /* 0x000fe40004800000 */
[----:B------:R-:W-:Y:S01]  /*cfc0*/  FSEL R132, R44, -INF , !P1 ;  /* 0xff8000002c847808 */ /* 0x000fe20004800000 */
[C---:B------:R-:W-:Y:S01]  /*cfd0*/  HMMA.16816.F32 R36, R16.reuse, R82, R36 ;  /* 0x000000521024723c */ /* 0x040fe20000001824 */
[----:B------:R-:W-:Y:S02]  /*cfe0*/  FSEL R136, R45, -INF , !P0 ;  /* 0xff8000002d887808 */ /* 0x000fe40004000000 */
[----:B------:R-:W-:Y:S02]  /*cff0*/  FSEL R104, R72, -INF , !P2 ;  /* 0xff80000048687808 */ /* 0x000fe40005000000 */
[-C--:B------:R-:W-:Y:S02]  /*d000*/  ISETP.GE.AND P0, PT, R15, R62.reuse, PT ;  /* 0x0000003e0f00720c */ /* 0x080fe40003f06270 */
[----:B------:R-:W-:Y:S01]  /*d010*/  ISETP.GE.AND P2, PT, R75, R62, PT ;  /* 0x0000003e4b00720c */ /* 0x000fe20003f46270 */
[----:B-1----:R-:W-:Y:S01]  /*d020*/  HMMA.16816.F32 R32, R16, R8, R32 ;  /* 0x000000081020723c */ /* 0x002fe20000001820 */
[----:B------:R-:W-:Y:S01]  /*d030*/  VIADD R9, R5, 0x68 ;  /* 0x0000006805097836 */ /* 0x000fe20000000000 */
[----:B------:R-:W-:-:S02]  /*d040*/  FSEL R118, R42, -INF , !P0 ;  /* 0xff8000002a767808 */ /* 0x000fc40004000000 */
[----:B------:R-:W-:Y:S02]  /*d050*/  FSEL R110, R40, -INF , !P0 ;  /* 0xff800000286e7808 */ /* 0x000fe40004000000 */
[-C--:B------:R-:W-:Y:S01]  /*d060*/  ISETP.GE.AND P1, PT, R9, R62.reuse, PT ;  /* 0x0000003e0900720c */ /* 0x080fe20003f26270 */
[C---:B------:R-:W-:Y:S01]  /*d070*/  VIADD R9, R5.reuse, 0x70 ;  /* 0x0000007005097836 */ /* 0x040fe20000000000 */
[C---:B------:R-:W-:Y:S01]  /*d080*/  HMMA.16816.F32 R28, R16.reuse, R10, R28 ;  /* 0x0000000a101c723c */ /* 0x040fe2000000181c */
[----:B------:R-:W-:Y:S01]  /*d090*/  VIADD R11, R5, 0x69 ;  /* 0x00000069050b7836 */ /* 0x000fe20000000000 */
[----:B------:R-:W-:Y:S02]  /*d0a0*/  FSEL R124, R43, -INF , !P5 ;  /* 0xff8000002b7c7808 */ /* 0x000fe40006800000 */
[----:B------:R-:W-:Y:S02]  /*d0b0*/  FSEL R112, R41, -INF , !P5 ;  /* 0xff80000029707808 */ /* 0x000fe40006800000 */
[----:B------:R-:W-:Y:S01]  /*d0c0*/  FSEL R130, R49, -INF , !P2 ;  /* 0xff80000031827808 */ /* 0x000fe20005000000 */
[----:B------:R-:W-:Y:S01]  /*d0d0*/  VIADD R49, R5, 0x61 ;  /* 0x0000006105317836 */ /* 0x000fe20000000000 */
[-C--:B------:R-:W-:Y:S01]  /*d0e0*/  ISETP.GE.AND P0, PT, R11, R62.reuse, PT ;  /* 0x0000003e0b00720c */ /* 0x080fe20003f06270 */
[----:B------:R-:W-:Y:S01]  /*d0f0*/  VIADD R11, R5, 0x71 ;  /* 0x00000071050b7836 */ /* 0x000fe20000000000 */
[----:B------:R-:W-:Y:S01]  /*d100*/  ISETP.GE.AND P5, PT, R9, R62, PT ;  /* 0x0000003e0900720c */ /* 0x000fe20003fa6270 */
[C---:B------:R-:W-:Y:S01]  /*d110*/  VIADD R9, R5.reuse, 0x78 ;  /* 0x0000007805097836 */ /* 0x040fe20000000000 */
[----:B------:R-:W-:Y:S01]  /*d120*/  FSEL R142, R50, -INF , !P3 ;  /* 0xff800000328e7808 */ /* 0x000fe20005800000 */
[----:B------:R-:W-:Y:S01]  /*d130*/  VIADD R5, R5, 0x79 ;  /* 0x0000007905057836 */ /* 0x000fe20000000000 */
[----:B------:R-:W-:Y:S01]  /*d140*/  FSEL R128, R48, -INF , !P3 ;  /* 0xff80000030807808 */ /* 0x000fe20005800000 */
[----:B--2---:R-:W-:Y:S01]  /*d150*/  HMMA.16816.F32 R24, R16, R68, R24 ;  /* 0x000000441018723c */ /* 0x004fe20000001818 */
[----:B------:R-:W-:-:S02]  /*d160*/  FSEL R140, R51, -INF , !P2 ;  /* 0xff800000338c7808 */ /* 0x000fc40005000000 */
[-C--:B------:R-:W-:Y:S02]  /*d170*/  ISETP.GE.AND P3, PT, R55, R62.reuse, PT ;  /* 0x0000003e3700720c */ /* 0x080fe40003f66270 */
[----:B------:R-:W-:Y:S02]  /*d180*/  ISETP.GE.AND P2, PT, R53, R62, PT ;  /* 0x0000003e3500720c */ /* 0x000fe40003f46270 */
[----:B------:R-:W-:Y:S01]  /*d190*/  FSEL R126, R38, -INF , !P4 ;  /* 0xff800000267e7808 */ /* 0x000fe20006000000 */
[----:B------:R-:W-:Y:S01]  /*d1a0*/  HMMA.16816.F32 R20, R16, R70, R20 ;  /* 0x000000461014723c */ /* 0x000fe20000001814 */
[----:B------:R-:W-:Y:S02]  /*d1b0*/  FSEL R116, R36, -INF , !P4 ;  /* 0xff80000024747808 */ /* 0x000fe40006000000 */
[----:B------:R-:W-:Y:S02]  /*d1c0*/  FSEL R120, R39, -INF , !P3 ;  /* 0xff80000027787808 */ /* 0x000fe40005800000 */
[----:B------:R-:W-:-:S02]  /*d1d0*/  FSEL R114, R37, -INF , !P3 ;  /* 0xff80000025727808 */ /* 0x000fc40005800000 */
[----:B------:R-:W-:Y:S02]  /*d1e0*/  FSEL R102, R34, -INF , !P2 ;  /* 0xff80000022667808 */ /* 0x000fe40005000000 */
[----:B------:R-:W-:Y:S02]  /*d1f0*/  FSEL R52, R32, -INF , !P2 ;  /* 0xff80000020347808 */ /* 0x000fe40005000000 */
[-C--:B------:R-:W-:Y:S02]  /*d200*/  ISETP.GE.AND P6, PT, R49, R62.reuse, PT ;  /* 0x0000003e3100720c */ /* 0x080fe40003fc6270 */
[-C--:B------:R-:W-:Y:S02]  /*d210*/  ISETP.GE.AND P4, PT, R11, R62.reuse, PT ;  /* 0x0000003e0b00720c */ /* 0x080fe40003f86270 */
[-C--:B------:R-:W-:Y:S02]  /*d220*/  ISETP.GE.AND P3, PT, R9, R62.reuse, PT ;  /* 0x0000003e0900720c */ /* 0x080fe40003f66270 */
[----:B------:R-:W-:-:S02]  /*d230*/  ISETP.GE.AND P2, PT, R5, R62, PT ;  /* 0x0000003e0500720c */ /* 0x000fc40003f46270 */
[----:B------:R-:W-:Y:S02]  /*d240*/  FSEL R62, R31, -INF , !P0 ;  /* 0xff8000001f3e7808 */ /* 0x000fe40004000000 */
[----:B------:R-:W-:Y:S02]  /*d250*/  FSEL R54, R29, -INF , !P0 ;  /* 0xff8000001d367808 */ /* 0x000fe40004000000 */
[----:B------:R-:W-:Y:S02]  /*d260*/  ISETP.GT.AND P0, PT, R177, R168, PT ;  /* 0x000000a8b100720c */ /* 0x000fe40003f04270 */
        /* <DEDUP_REMOVED lines=27> */
.L_x_9907:
        /* <DEDUP_REMOVED lines=60> */
.L_x_9908:
[----:B------:R-:W-:Y:S05]  /*d7e0*/  BSYNC.RECONVERGENT B0 ;  /* 0x0000000000007941 */ /* 0x000fea0003800200 */
.L_x_9906:
[----:B------:R-:W-:Y:S01]  /*d7f0*/  IMAD.SHL.U32 R0, R164, 0x20, RZ ;  /* 0x00000020a4007824 */ /* 0x000fe200078e00ff */
[----:B------:R-:W-:Y:S02]  /*d800*/  IADD3 R10, P1, PT, R3, R170, RZ ;  /* 0x000000aa030a7210 */ /* 0x000fe40007f3e0ff */
[----:B------:R-:W-:Y:S02]  /*d810*/  ISETP.GE.AND P0, PT, R12, R179, PT ;  /* 0x000000b30c00720c */ /* 0x000fe40003f06270 */
[----:B------:R-:W-:Y:S01]  /*d820*/  SHF.L.U64.HI R3, R164, 0x5, R165 ;  /* 0x00000005a4037819 */ /* 0x000fe200000102a5 */
[----:B------:R-:W-:Y:S01]  /*d830*/  IMAD.X R11, R2, 0x1, R169, P1 ;  /* 0x00000001020b7824 */ /* 0x000fe200008e06a9 */
[----:B------:R-:W-:-:S04]  /*d840*/  IADD3 R8, P2, PT, R0, R10, RZ ;  /* 0x0000000a00087210 */ /* 0x000fc80007f5e0ff */
[----:B------:R-:W-:Y:S01]  /*d850*/  IADD3 R18, P1, PT, R8, R0, RZ ;  /* 0x0000000008127210 */ /* 0x000fe20007f3e0ff */
[----:B------:R-:W-:-:S03]  /*d860*/  IMAD.X R9, R3, 0x1, R11, P2 ;  /* 0x0000000103097824 */ /* 0x000fc600010e060b */
[-C--:B------:R-:W-:Y:S01]  /*d870*/  IADD3 R16, P2, PT, R18, R0.reuse, RZ ;  /* 0x0000000012107210 */ /* 0x080fe20007f5e0ff */
[----:B------:R-:W-:Y:S02]  /*d880*/  IMAD.X R19, R9, 0x1, R3, P1 ;  /* 0x0000000109137824 */ /* 0x000fe400008e0603 */
[----:B------:R-:W-:Y:S01]  /*d890*/  @!P0 IMAD.MOV.U32 R171, RZ, RZ, R169 ;  /* 0x000000ffffab8224 */ /* 0x000fe200078e00a9 */
[----:B------:R-:W-:Y:S01]  /*d8a0*/  IADD3 R12, P1, PT, R16, R0, RZ ;  /* 0x00000000100c7210 */ /* 0x000fe20007f3e0ff */
[----:B------:R-:W-:-:S03]  /*d8b0*/  IMAD.X R17, R19, 0x1, R3, P2 ;  /* 0x0000000113117824 */ /* 0x000fc600010e0603 */
        /* <DEDUP_REMOVED lines=46> */
.L_x_9905:
[----:B------:R-:W-:Y:S05]  /*dba0*/  BSYNC.RECONVERGENT B1 ;  /* 0x0000000000017941 */ /* 0x000fea0003800200 */
.L_x_9904:
        /* <DEDUP_REMOVED lines=36> */
[----:B------:R-:W-:Y:S01]  /*ddf0*/  LEA R163, R163, UR6, 0x1 ;  /* 0x00000006a3a37c11 */ /* 0x000fe2000f8e08ff */
        /* <DEDUP_REMOVED lines=19> */
[----:B------:R-:W-:Y:S01]  /*df30*/  IADD3 R160, PT, PT, R4, R161, RZ ;  /* 0x000000a104a07210 */ /* 0x000fe20007ffe0ff */
[-CC-:B------:R-:W-:Y:S01]  /*df40*/  FFMA.FTZ R46, R7, R28.reuse, -R3.reuse ;  /* 0x0000001c072e7223 */ /* 0x180fe20000010803 */
[----:B------:R-:W-:Y:S01]  /*df50*/  FSEL R31, R31, RZ, P0 ;  /* 0x000000ff1f1f7208 */ /* 0x000fe20000000000 */
[----:B------:R-:W1:Y:S01]  /*df60*/  LDSM.16.MT88.4 R72, [R162+0x6000] ;  /* 0x00600000a248783b */ /* 0x000e620000004200 */
[-CC-:B------:R-:W-:Y:S01]  /*df70*/  FFMA.FTZ R41, R210, R28.reuse, -R3.reuse ;  /* 0x0000001cd2297223 */ /* 0x180fe20000010803 */
[----:B------:R-:W-:Y:S01]  /*df80*/  MUFU.EX2 R48, R48 ;  /* 0x0000003000307308 */ /* 0x000fe20000000800 */
[-C--:B------:R-:W-:Y:S01]  /*df90*/  FFMA.FTZ R35, R14, R28.reuse, -R3 ;  /* 0x0000001c0e237223 */ /* 0x080fe20000010803 */
[----:B------:R-:W2:Y:S01]  /*dfa0*/  LDSM.16.MT88.4 R4, [R160+0x6000] ;  /* 0x00600000a004783b */ /* 0x000ea20000004200 */
[-CC-:B------:R-:W-:Y:S01]  /*dfb0*/  FFMA.FTZ R50, R96, R28.reuse, -R31.reuse ;  /* 0x0000001c60327223 */ /* 0x180fe2000001081f */
[-CC-:B------:R-:W-:Y:S01]  /*dfc0*/  FFMA.FTZ R47, R98, R28.reuse, -R31.reuse ;  /* 0x0000001c622f7223 */ /* 0x180fe2000001081f */
[-CC-:B------:R-:W-:Y:S01]  /*dfd0*/  FFMA.FTZ R43, R84, R28.reuse, -R31.reuse ;  /* 0x0000001c542b7223 */ /* 0x180fe2000001081f */
[-C--:B------:R-:W-:Y:S01]  /*dfe0*/  FFMA.FTZ R42, R86, R28.reuse, -R31 ;  /* 0x0000001c562a7223 */ /* 0x080fe2000001081f */
[----:B------:R-:W3:Y:S01]  /*dff0*/  MUFU.EX2 R45, R45 ;  /* 0x0000002d002d7308 */ /* 0x000ee20000000800 */
[----:B------:R-:W4:Y:S01]  /*e000*/  LDSM.16.MT88.4 R16, [R162+0x6800] ;  /* 0x00680000a210783b */ /* 0x000f220000004200 */
[-CC-:B------:R-:W-:Y:S01]  /*e010*/  FFMA.FTZ R44, R206, R28.reuse, -R3.reuse ;  /* 0x0000001cce2c7223 */ /* 0x180fe20000010803 */
[-C--:B------:R-:W-:Y:S01]  /*e020*/  FFMA.FTZ R37, R208, R28.reuse, -R3 ;  /* 0x0000001cd0257223 */ /* 0x080fe20000010803 */
[----:B------:R-:W-:Y:S01]  /*e030*/  MUFU.EX2 R46, R46 ;  /* 0x0000002e002e7308 */ /* 0x000fe20000000800 */
[----:B------:R-:W5:Y:S01]  /*e040*/  LDSM.16.MT88.4 R12, [R161+0x6800] ;  /* 0x00680000a10c783b */ /* 0x000f620000004200 */
[-CC-:B------:R-:W-:Y:S01]  /*e050*/  FFMA.FTZ R40, R204, R28.reuse, -R31.reuse ;  /* 0x0000001ccc287223 */ /* 0x180fe2000001081f */
[-CC-:B------:R-:W-:Y:S01]  /*e060*/  FFMA.FTZ R39, R200, R28.reuse, -R31.reuse ;  /* 0x0000001cc8277223 */ /* 0x180fe2000001081f */
[----:B------:R-:W3:Y:S01]  /*e070*/  MUFU.EX2 R41, R41 ;  /* 0x0000002900297308 */ /* 0x000ee20000000800 */
[-CC-:B------:R-:W-:Y:S01]  /*e080*/  FFMA.FTZ R38, R202, R28.reuse, -R31.reuse ;  /* 0x0000001cca267223 */ /* 0x180fe2000001081f */
[-C--:B------:R-:W-:Y:S01]  /*e090*/  FFMA.FTZ R33, R78, R28.reuse, -R31 ;  /* 0x0000001c4e217223 */ /* 0x080fe2000001081f */
[--C-:B------:R-:W-:Y:S01]  /*e0a0*/  FFMA.FTZ R32, R76, R28, -R3.reuse ;  /* 0x0000001c4c207223 */ /* 0x100fe20000010803 */
[----:B------:R-:W-:Y:S01]  /*e0b0*/  MUFU.EX2 R50, R50 ;  /* 0x0000003200327308 */ /* 0x000fe20000000800 */
[----:B------:R-:W5:Y:S01]  /*e0c0*/  LDSM.16.MT88.4 R8, [R160+0x6800] ;  /* 0x00680000a008783b */ /* 0x000f620000004200 */
[----:B---3--:R-:W-:Y:S01]  /*e0d0*/  F2FP.F16.F32.PACK_AB R85, R45, R48 ;  /* 0x000000302d55723e */ /* 0x008fe200000000ff */
[-CC-:B------:R-:W-:Y:S01]  /*e0e0*/  FFMA.FTZ R60, R194, R28.reuse, -R3.reuse ;  /* 0x0000001cc23c7223 */ /* 0x180fe20000010803 */
[----:B------:R-:W3:Y:S01]  /*e0f0*/  MUFU.EX2 R47, R47 ;  /* 0x0000002f002f7308 */ /* 0x000ee20000000800 */
[-C--:B------:R-:W-:Y:S01]  /*e100*/  FFMA.FTZ R51, R196, R28.reuse, -R3 ;  /* 0x0000001cc4337223 */ /* 0x080fe20000010803 */
[-CC-:B------:R-:W-:Y:S01]  /*e110*/  FFMA.FTZ R55, R108, R28.reuse, -R31.reuse ;  /* 0x0000001c6c377223 */ /* 0x180fe2000001081f */
[-C--:B------:R-:W-:Y:S01]  /*e120*/  FFMA.FTZ R49, R106, R28.reuse, -R31 ;  /* 0x0000001c6a317223 */ /* 0x080fe2000001081f */
[----:B------:R-:W-:Y:S01]  /*e130*/  MUFU.EX2 R43, R43 ;  /* 0x0000002b002b7308 */ /* 0x000fe20000000800 */
[--C-:B------:R-:W-:Y:S01]  /*e140*/  FFMA.FTZ R53, R190, R28, -R3.reuse ;  /* 0x0000001cbe357223 */ /* 0x100fe20000010803 */
[----:B------:R-:W-:Y:S01]  /*e150*/  F2FP.F16.F32.PACK_AB R87, R41, R46 ;  /* 0x0000002e2957723e */ /* 0x000fe200000000ff */
[-C--:B------:R-:W-:Y:S01]  /*e160*/  FFMA.FTZ R198, R198, R28.reuse, -R3 ;  /* 0x0000001cc6c67223 */ /* 0x080fe20000010803 */
[----:B------:R-:W1:Y:S01]  /*e170*/  MUFU.EX2 R42, R42 ;  /* 0x0000002a002a7308 */ /* 0x000e620000000800 */
[-C--:B------:R-:W-:Y:S01]  /*e180*/  FFMA.FTZ R192, R192, R28.reuse, -R31 ;  /* 0x0000001cc0c07223 */ /* 0x080fe2000001081f */
[-CC-:B------:R-:W-:Y:S01]  /*e190*/  FFMA.FTZ R61, R148, R28.reuse, -R3.reuse ;  /* 0x0000001c943d7223 */ /* 0x180fe20000010803 */
[-C--:B------:R-:W-:Y:S01]  /*e1a0*/  FFMA.FTZ R59, R188, R28.reuse, -R3 ;  /* 0x0000001cbc3b7223 */ /* 0x080fe20000010803 */
[----:B------:R-:W-:Y:S01]  /*e1b0*/  MUFU.EX2 R44, R44 ;  /* 0x0000002c002c7308 */ /* 0x000fe20000000800 */
[--C-:B------:R-:W-:Y:S01]  /*e1c0*/  FFMA.FTZ R65, R150, R28, -R31.reuse ;  /* 0x0000001c96417223 */ /* 0x100fe2000001081f */
[----:B---3--:R-:W-:Y:S01]  /*e1d0*/  F2FP.F16.F32.PACK_AB R84, R47, R50 ;  /* 0x000000322f54723e */ /* 0x008fe200000000ff */
[-C--:B------:R-:W-:Y:S01]  /*e1e0*/  FFMA.FTZ R63, R146, R28.reuse, -R31 ;  /* 0x0000001c923f7223 */ /* 0x080fe2000001081f */
[----:B------:R-:W-:Y:S01]  /*e1f0*/  MUFU.EX2 R37, R37 ;  /* 0x0000002500257308 */ /* 0x000fe20000000800 */
[-CC-:B------:R-:W-:Y:S01]  /*e200*/  FFMA.FTZ R144, R144, R28.reuse, -R3.reuse ;  /* 0x0000001c90907223 */ /* 0x180fe20000010803 */
[-C--:B------:R-:W-:Y:S01]  /*e210*/  FFMA.FTZ R186, R186, R28.reuse, -R3 ;  /* 0x0000001cbaba7223 */ /* 0x080fe20000010803 */
[-CC-:B------:R-:W-:Y:S01]  /*e220*/  FFMA.FTZ R182, R182, R28.reuse, -R31.reuse ;  /* 0x0000001cb6b67223 */ /* 0x180fe2000001081f */
[----:B------:R-:W-:Y:S01]  /*e230*/  MUFU.EX2 R35, R35 ;  /* 0x0000002300237308 */ /* 0x000fe20000000800 */
[-CC-:B------:R-:W-:Y:S01]  /*e240*/  FFMA.FTZ R180, R180, R28.reuse, -R31.reuse ;  /* 0x0000001cb4b47223 */ /* 0x180fe2000001081f */
[----:B-1----:R-:W-:Y:S01]  /*e250*/  F2FP.F16.F32.PACK_AB R86, R42, R43 ;  /* 0x0000002b2a56723e */ /* 0x002fe200000000ff */
        /* <DEDUP_REMOVED lines=8> */
[-C--:B------:R-:W-:Y:S01]  /*e2e0*/  FFMA.FTZ R130, R136, R28.reuse, -R31 ;  /* 0x0000001c88827223 */ /* 0x080fe2000001081f */
        /* <DEDUP_REMOVED lines=17> */
[----:B------:R-:W-:Y:S01]  /*e400*/  FADD.FTZ R45, R48, R45 ;  /* 0x0000002d302d7221 */ /* 0x000fe20000010000 */
[----:B------:R-:W-:Y:S01]  /*e410*/  FADD.FTZ R50, R50, R47 ;  /* 0x0000002f32327221 */ /* 0x000fe20000010000 */
[----:B------:R-:W-:Y:S01]  /*e420*/  FFMA.FTZ R36, R36, R28, -R3 ;  /* 0x0000001c24247223 */ /* 0x000fe20000010803 */
[----:B------:R-:W-:Y:S01]  /*e430*/  MUFU.EX2 R55, R55 ;  /* 0x0000003700377308 */ /* 0x000fe20000000800 */
[C---:B------:R-:W-:Y:S01]  /*e440*/  HMMA.16816.F32 R80, R84.reuse, R82, RZ ;  /* 0x000000525450723c */ /* 0x040fe200000018ff */
[----:B------:R-:W-:Y:S01]  /*e450*/  FADD.FTZ R46, R46, R45 ;  /* 0x0000002d2e2e7221 */ /* 0x000fe20000010000 */
[----:B------:R-:W-:Y:S01]  /*e460*/  FADD.FTZ R43, R43, R50 ;  /* 0x000000322b2b7221 */ /* 0x000fe20000010000 */
[----:B------:R-:W-:Y:S01]  /*e470*/  MUFU.EX2 R106, R192 ;  /* 0x000000c0006a7308 */ /* 0x000fe20000000800 */
[----:B------:R-:W-:Y:S01]  /*e480*/  ISETP.GE.AND P0, PT, R57, R168, PT ;  /* 0x000000a83900720c */ /* 0x000fe20003f06270 */
[----:B------:R-:W-:Y:S01]  /*e490*/  FADD.FTZ R45, R41, R46 ;  /* 0x0000002e292d7221 */ /* 0x000fe20000010000 */
[----:B------:R-:W-:Y:S01]  /*e4a0*/  FADD.FTZ R41, R42, R43 ;  /* 0x0000002b2a297221 */ /* 0x000fe20000010000 */
[----:B------:R-:W5:Y:S01]  /*e4b0*/  MUFU.EX2 R49, R49 ;  /* 0x0000003100317308 */ /* 0x000f620000000800 */
[C---:B------:R-:W-:Y:S03]  /*e4c0*/  HMMA.16816.F32 R96, R84.reuse, R92, RZ ;  /* 0x0000005c5460723c */ /* 0x040fe600000018ff */
[----:B------:R-:W-:Y:S04]  /*e4d0*/  MUFU.EX2 R53, R53 ;  /* 0x0000003500357308 */ /* 0x000fe80000000800 */
[----:B------:R-:W-:Y:S01]  /*e4e0*/  MUFU.EX2 R148, R186 ;  /* 0x000000ba00947308 */ /* 0x000fe20000000800 */
[C---:B------:R-:W-:Y:S03]  /*e4f0*/  HMMA.16816.F32 R92, R84.reuse, R94, RZ ;  /* 0x0000005e545c723c */ /* 0x040fe600000018ff */
[----:B------:R-:W-:Y:S04]  /*e500*/  MUFU.EX2 R61, R61 ;  /* 0x0000003d003d7308 */ /* 0x000fe80000000800 */
[----:B------:R-:W-:Y:S01]  /*e510*/  MUFU.EX2 R59, R59 ;  /* 0x0000003b003b7308 */ /* 0x000fe20000000800 */
[C---:B--2---:R-:W-:Y:S01]  /*e520*/  HMMA.16816.F32 R88, R84.reuse, R4, RZ ;  /* 0x000000045458723c */ /* 0x044fe200000018ff */
        /* <DEDUP_REMOVED lines=8> */
[----:B---3--:R-:W-:Y:S01]  /*e5b0*/  F2FP.F16.F32.PACK_AB R6, R33, R38 ;  /* 0x000000262106723e */ /* 0x008fe200000000ff */
[----:B------:R-:W-:Y:S01]  /*e5c0*/  MUFU.EX2 R65, R65 ;  /* 0x0000004100417308 */ /* 0x000fe20000000800 */
[----:B----4-:R-:W-:Y:S01]  /*e5d0*/  F2FP.F16.F32.PACK_AB R7, R32, R35 ;  /* 0x000000232007723e */ /* 0x010fe200000000ff */
[----:B------:R-:W-:Y:S01]  /*e5e0*/  FADD.FTZ R44, R37, R44 ;  /* 0x0000002c252c7221 */ /* 0x000fe20000010000 */
[----:B------:R-:W-:Y:S01]  /*e5f0*/  FADD.FTZ R38, R38, R39 ;  /* 0x0000002726267221 */ /* 0x000fe20000010000 */
[----:B------:R1:W-:Y:S01]  /*e600*/  MUFU.EX2 R146, R180 ;  /* 0x000000b400927308 */ /* 0x0003e20000000800 */
[-C--:B------:R-:W-:Y:S01]  /*e610*/  FFMA.FTZ R37, R34, R28.reuse, -R3 ;  /* 0x0000001c22257223 */ /* 0x080fe20000010803 */
[----:B------:R-:W-:Y:S01]  /*e620*/  FADD.FTZ R35, R35, R44 ;  /* 0x0000002c23237221 */ /* 0x000fe20000010000 */
[----:B------:R-:W-:Y:S01]  /*e630*/  FADD.FTZ R33, R33, R38 ;  /* 0x0000002621217221 */ /* 0x000fe20000010000 */
[C---:B------:R-:W-:Y:S01]  /*e640*/  HMMA.16816.F32 R68, R4.reuse, R16, R68 ;  /* 0x000000100444723c */ /* 0x040fe20000001844 */
[----:B------:R-:W-:Y:S01]  /*e650*/  MUFU.EX2 R63, R63 ;  /* 0x0000003f003f7308 */ /* 0x000fe20000000800 */
[----:B------:R-:W-:Y:S01]  /*e660*/  FADD.FTZ R35, R32, R35 ;  /* 0x0000002320237221 */ /* 0x000fe20000010000 */
[-CC-:B------:R-:W-:Y:S01]  /*e670*/  FFMA.FTZ R30, R29, R28.reuse, -R31.reuse ;  /* 0x0000001c1d1e7223 */ /* 0x180fe2000001081f */
[-C--:B------:R-:W-:Y:S01]  /*e680*/  FFMA.FTZ R39, R27, R28.reuse, -R31 ;  /* 0x0000001c1b277223 */ /* 0x080fe2000001081f */
[----:B------:R-:W-:Y:S03]  /*e690*/  MUFU.EX2 R144, R144 ;  /* 0x0000009000907308 */ /* 0x000fe60000000800 */
[----:B------:R-:W-:Y:S01]  /*e6a0*/  HMMA.16816.F32 R72, R4, R18, R72 ;  /* 0x000000120448723c */ /* 0x000fe20000001848 */
[----:B------:R-:W2:Y:S01]  /*e6b0*/  LDSM.16.MT88.4 R16, [R162+0x7000] ;  /* 0x00700000a210783b */ /* 0x000ea20000004200 */
[----:B------:R-:W-:Y:S01]  /*e6c0*/  MUFU.EX2 R103, R103 ;  /* 0x0000006700677308 */ /* 0x000fe20000000800 */
[----:B-1----:R-:W-:-:S03]  /*e6d0*/  FFMA.FTZ R180, R24, R28, -R3 ;  /* 0x0000001c18b47223 */ /* 0x002fc60000010803 */
[----:B------:R-:W-:Y:S02]  /*e6e0*/  MUFU.EX2 R138, R140 ;  /* 0x0000008c008a7308 */ /* 0x000fe40000000800 */
[C---:B-----5:R-:W-:Y:S02]  /*e6f0*/  HMMA.16816.F32 R76, R4.reuse, R12, R76 ;  /* 0x0000000c044c723c */ /* 0x060fe4000000184c */
[----:B------:R-:W-:Y:S04]  /*e700*/  MUFU.EX2 R67, R67 ;  /* 0x0000004300437308 */ /* 0x000fe80000000800 */
[----:B------:R-:W-:Y:S02]  /*e710*/  MUFU.EX2 R107, R107 ;  /* 0x0000006b006b7308 */ /* 0x000fe40000000800 */
[C---:B------:R-:W-:Y:S01]  /*e720*/  HMMA.16816.F32 R80, R4.reuse, R14, R80 ;  /* 0x0000000e0450723c */ /* 0x040fe20000001850 */
[----:B------:R-:W1:Y:S01]  /*e730*/  LDSM.16.MT88.4 R12, [R161+0x7000] ;  /* 0x00700000a10c783b */ /* 0x000e620000004200 */
[----:B------:R3:W-:Y:S04]  /*e740*/  MUFU.EX2 R132, R109 ;  /* 0x0000006d00847308 */ /* 0x0007e80000000800 */
[----:B------:R-:W-:Y:S02]  /*e750*/  MUFU.EX2 R105, R105 ;  /* 0x0000006900697308 */ /* 0x000fe40000000800 */
[C---:B------:R-:W-:Y:S02]  /*e760*/  HMMA.16816.F32 R96, R4.reuse, R20, R96 ;  /* 0x000000140460723c */ /* 0x040fe40000001860 */
[----:B------:R-:W-:Y:S04]  /*e770*/  MUFU.EX2 R130, R130 ;  /* 0x0000008200827308 */ /* 0x000fe80000000800 */
[----:B------:R-:W-:Y:S02]  /*e780*/  MUFU.EX2 R128, R128 ;  /* 0x0000008000807308 */ /* 0x000fe40000000800 */
[----:B------:R-:W-:Y:S01]  /*e790*/  HMMA.16816.F32 R92, R4, R22, R92 ;  /* 0x00000016045c723c */ /* 0x000fe2000000185c */
[----:B------:R-:W4:Y:S01]  /*e7a0*/  LDSM.16.MT88.4 R20, [R163+0x7000] ;  /* 0x00700000a314783b */ /* 0x000f220000004200 */
[-CC-:B---3--:R-:W-:Y:S01]  /*e7b0*/  FFMA.FTZ R109, R110, R28.reuse, -R31.reuse ;  /* 0x0000001c6e6d7223 */ /* 0x188fe2000001081f */
[-CC-:B------:R-:W-:Y:S01]  /*e7c0*/  FFMA.FTZ R110, R114, R28.reuse, -R31.reuse ;  /* 0x0000001c726e7223 */ /* 0x180fe2000001081f */
[----:B------:R-:W-:Y:S01]  /*e7d0*/  MUFU.EX2 R112, R112 ;  /* 0x0000007000707308 */ /* 0x000fe20000000800 */
[-CC-:B------:R-:W-:Y:S01]  /*e7e0*/  FFMA.FTZ R114, R52, R28.reuse, -R31.reuse ;  /* 0x0000001c34727223 */ /* 0x180fe2000001081f */
[----:B------:R-:W-:-:S02]  /*e7f0*/  FFMA.FTZ R52, R56, R28, -R31 ;  /* 0x0000001c38347223 */ /* 0x000fc4000001081f */
[C---:B------:R-:W-:Y:S01]  /*e800*/  HMMA.16816.F32 R88, R4.reuse, R8, R88 ;  /* 0x000000080458723c */ /* 0x040fe20000001858 */
[----:B------:R-:W-:Y:S04]  /*e810*/  MUFU.EX2 R109, R109 ;  /* 0x0000006d006d7308 */ /* 0x000fe80000000800 */
[----:B------:R-:W-:Y:S03]  /*e820*/  MUFU.EX2 R111, R111 ;  /* 0x0000006f006f7308 */ /* 0x000fe60000000800 */
[----:B------:R-:W-:Y:S01]  /*e830*/  HMMA.16816.F32 R84, R4, R10, R84 ;  /* 0x0000000a0454723c */ /* 0x000fe20000001854 */
[----:B------:R-:W-:Y:S01]  /*e840*/  FFMA.FTZ R5, R104, R28, -R31 ;  /* 0x0000001c68057223 */ /* 0x000fe2000001081f */
[----:B------:R-:W3:Y:S01]  /*e850*/  LDSM.16.MT88.4 R8, [R160+0x7000] ;  /* 0x00700000a008783b */ /* 0x000ee20000004200 */
[----:B------:R-:W5:Y:S01]  /*e860*/  MUFU.EX2 R104, R198 ;  /* 0x000000c600687308 */ /* 0x000f620000000800 */
[----:B------:R-:W-:-:S03]  /*e870*/  F2FP.F16.F32.PACK_AB R6, R49, R106 ;  /* 0x0000006a3106723e */ /* 0x000fc600000000ff */
[----:B------:R-:W2:Y:S04]  /*e880*/  MUFU.EX2 R108, R5 ;  /* 0x00000005006c7308 */ /* 0x000ea80000000800 */
[----:B------:R-:W-:Y:S04]  /*e890*/  MUFU.EX2 R110, R110 ;  /* 0x0000006e006e7308 */ /* 0x000fe80000000800 */
[----:B------:R-:W-:Y:S01]  /*e8a0*/  MUFU.EX2 R66, R102 ;  /* 0x0000006600427308 */ /* 0x000fe20000000800 */
[----:B-----5:R-:W-:-:S03]  /*e8b0*/  F2FP.F16.F32.PACK_AB R7, R53, R104 ;  /* 0x000000683507723e */ /* 0x020fc600000000ff */
[----:B------:R-:W-:Y:S01]  /*e8c0*/  MUFU.EX2 R113, R113 ;  /* 0x0000007100717308 */ /* 0x000fe20000000800 */
[----:B--2---:R-:W-:Y:S01]  /*e8d0*/  F2FP.F16.F32.PACK_AB R4, R55, R108 ;  /* 0x0000006c3704723e */ /* 0x004fe200000000ff */
[----:B------:R-:W-:Y:S01]  /*e8e0*/  FADD.FTZ R108, R108, R33 ;  /* 0x000000216c6c7221 */ /* 0x000fe20000010000 */
[----:B------:R-:W-:Y:S01]  /*e8f0*/  F2FP.F16.F32.PACK_AB R5, R51, R60 ;  /* 0x0000003c3305723e */ /* 0x000fe200000000ff */
[----:B------:R-:W-:Y:S01]  /*e900*/  MUFU.EX2 R62, R64 ;  /* 0x00000040003e7308 */ /* 0x000fe20000000800 */
[----:B------:R-:W-:Y:S01]  /*e910*/  FADD.FTZ R60, R60, R35 ;  /* 0x000000233c3c7221 */ /* 0x000fe20000010000 */
[----:B------:R-:W-:Y:S02]  /*e920*/  FADD.FTZ R55, R55, R108 ;  /* 0x0000006c37377221 */ /* 0x000fe40000010000 */
[----:B------:R-:W-:Y:S01]  /*e930*/  MUFU.EX2 R115, R115 ;  /* 0x0000007300737308 */ /* 0x000fe20000000800 */
        /* <DEDUP_REMOVED lines=8> */
[C---:B------:R-:W-:Y:S01]  /*e9c0*/  HMMA.16816.F32 R72, R4.reuse, R18, R72 ;  /* 0x000000120448723c */ /* 0x040fe20000001848 */
[----:B------:R-:W2:Y:S01]  /*e9d0*/  LDSM.16.MT88.4 R16, [R162+0x7800] ;  /* 0x00780000a210783b */ /* 0x000ea20000004200 */
[----:B------:R-:W-:Y:S04]  /*e9e0*/  MUFU.EX2 R52, R52 ;  /* 0x0000003400347308 */ /* 0x000fe80000000800 */
[----:B------:R-:W-:Y:S02]  /*e9f0*/  MUFU.EX2 R119, R119 ;  /* 0x0000007700777308 */ /* 0x000fe40000000800 */
[C---:B-1----:R-:W-:Y:S02]  /*ea00*/  HMMA.16816.F32 R76, R4.reuse, R12, R76 ;  /* 0x0000000c044c723c */ /* 0x042fe4000000184c */
[----:B------:R1:W-:Y:S04]  /*ea10*/  MUFU.EX2 R34, R36 ;  /* 0x0000002400227308 */ /* 0x0003e80000000800 */
[----:B------:R-:W-:Y:S02]  /*ea20*/  MUFU.EX2 R37, R37 ;  /* 0x0000002500257308 */ /* 0x000fe40000000800 */
[C---:B------:R-:W-:Y:S01]  /*ea30*/  HMMA.16816.F32 R80, R4.reuse, R14, R80 ;  /* 0x0000000e0450723c */ /* 0x040fe20000001850 */
[----:B------:R-:W5:Y:S01]  /*ea40*/  LDSM.16.MT88.4 R12, [R161+0x7800] ;  /* 0x00780000a10c783b */ /* 0x000f620000004200 */
[----:B------:R-:W-:Y:S04]  /*ea50*/  MUFU.EX2 R29, R40 ;  /* 0x00000028001d7308 */ /* 0x000fe80000000800 */
[----:B------:R-:W-:Y:S02]  /*ea60*/  MUFU.EX2 R27, R30 ;  /* 0x0000001e001b7308 */ /* 0x000fe40000000800 */
[C---:B----4-:R-:W-:Y:S01]  /*ea70*/  HMMA.16816.F32 R96, R4.reuse, R20, R96 ;  /* 0x000000140460723c */ /* 0x050fe20000001860 */
[-CC-:B-1----:R-:W-:Y:S01]  /*ea80*/  FFMA.FTZ R36, R26, R28.reuse, -R31.reuse ;  /* 0x0000001c1a247223 */ /* 0x182fe2000001081f */
[----:B------:R-:W-:Y:S01]  /*ea90*/  FFMA.FTZ R31, R25, R28, -R31 ;  /* 0x0000001c191f7223 */ /* 0x000fe2000001081f */
[----:B------:R-:W-:Y:S04]  /*eaa0*/  MUFU.EX2 R26, R39 ;  /* 0x00000027001a7308 */ /* 0x000fe80000000800 */
[----:B------:R-:W-:Y:S01]  /*eab0*/  MUFU.EX2 R25, R36 ;  /* 0x0000002400197308 */ /* 0x000fe20000000800 */
[C---:B------:R-:W-:Y:S01]  /*eac0*/  HMMA.16816.F32 R92, R4.reuse, R22, R92 ;  /* 0x00000016045c723c */ /* 0x040fe2000000185c */
[----:B------:R-:W1:Y:S02]  /*ead0*/  LDSM.16.MT88.4 R20, [R163+0x7800] ;  /* 0x00780000a314783b */ /* 0x000e640000004200 */
[----:B------:R-:W-:Y:S04]  /*eae0*/  MUFU.EX2 R24, R31 ;  /* 0x0000001f00187308 */ /* 0x000fe80000000800 */
[----:B------:R-:W-:Y:S01]  /*eaf0*/  MUFU.EX2 R180, R180 ;  /* 0x000000b400b47308 */ /* 0x000fe20000000800 */
        /* <DEDUP_REMOVED lines=12> */
[C---:B-----5:R-:W-:Y:S08]  /*ebc0*/  HMMA.16816.F32 R76, R4.reuse, R12, R76 ;  /* 0x0000000c044c723c */ /* 0x060ff0000000184c */
[C---:B------:R-:W-:Y:S01]  /*ebd0*/  HMMA.16816.F32 R80, R4.reuse, R14, R80 ;  /* 0x0000000e0450723c */ /* 0x040fe20000001850 */
[----:B------:R-:W4:Y:S07]  /*ebe0*/  LDSM.16.MT88.4 R12, [R161+0x8000] ;  /* 0x00800000a10c783b */ /* 0x000f2e0000004200 */
        /* <DEDUP_REMOVED lines=15> */
[----:B------:R-:W4:Y:S07]  /*ece0*/  LDSM.16.MT88.4 R12, [R162+0x8800] ;  /* 0x00880000a20c783b */ /* 0x000f2e0000004200 */
[----:B-1----:R-:W-:Y:S01]  /*ecf0*/  HMMA.16816.F32 R96, R4, R20, R96 ;  /* 0x000000140460723c */ /* 0x002fe20000001860 */
[-CC-:B------:R-:W-:Y:S01]  /*ed00*/  FFMA.FTZ R20, R118, R28.reuse, -R3.reuse ;  /* 0x0000001c76147223 */ /* 0x180fe20000010803 */
[----:B------:R-:W-:-:S05]  /*ed10*/  FFMA.FTZ R21, R124, R28, -R3 ;  /* 0x0000001c7c157223 */ /* 0x000fca0000010803 */
[----:B------:R-:W-:Y:S01]  /*ed20*/  MUFU.EX2 R20, R20 ;  /* 0x0000001400147308 */ /* 0x000fe20000000800 */
[----:B------:R-:W-:Y:S01]  /*ed30*/  HMMA.16816.F32 R92, R4, R22, R92 ;  /* 0x00000016045c723c */ /* 0x000fe2000000185c */
[-CC-:B------:R-:W-:Y:S01]  /*ed40*/  FFMA.FTZ R22, R126, R28.reuse, -R3.reuse ;  /* 0x0000001c7e167223 */ /* 0x180fe20000010803 */
[----:B------:R-:W-:Y:S01]  /*ed50*/  FFMA.FTZ R23, R120, R28, -R3 ;  /* 0x0000001c78177223 */ /* 0x000fe20000010803 */
[----:B------:R-:W1:Y:S01]  /*ed60*/  MUFU.EX2 R21, R21 ;  /* 0x0000001500157308 */ /* 0x000e620000000800 */
[----:B------:R-:W-:-:S03]  /*ed70*/  FADD.FTZ R28, R148, R53 ;  /* 0x00000035941c7221 */ /* 0x000fc60000010000 */
[----:B------:R-:W-:Y:S01]  /*ed80*/  MUFU.EX2 R22, R22 ;  /* 0x0000001600167308 */ /* 0x000fe20000000800 */
[C---:B---3--:R-:W-:Y:S01]  /*ed90*/  HMMA.16816.F32 R88, R4.reuse, R8, R88 ;  /* 0x000000080458723c */ /* 0x048fe20000001858 */
[----:B------:R-:W-:Y:S02]  /*eda0*/  FADD.FTZ R28, R61, R28 ;  /* 0x0000001c3d1c7221 */ /* 0x000fe40000010000 */
[----:B------:R-:W3:Y:S02]  /*edb0*/  MUFU.EX2 R23, R23 ;  /* 0x0000001700177308 */ /* 0x000ee40000000800 */
[----:B------:R-:W-:Y:S01]  /*edc0*/  FADD.FTZ R59, R59, R28 ;  /* 0x0000001c3b3b7221 */ /* 0x000fe20000010000 */
[----:B------:R-:W-:Y:S02]  /*edd0*/  FADD.FTZ R28, R146, R65 ;  /* 0x00000041921c7221 */ /* 0x000fe40000010000 */
[----:B------:R-:W-:Y:S01]  /*ede0*/  HMMA.16816.F32 R84, R4, R10, R84 ;  /* 0x0000000a0454723c */ /* 0x000fe20000001854 */
[----:B------:R-:W5:Y:S01]  /*edf0*/  LDSM.16.MT88.4 R8, [R161+0x8800] ;  /* 0x00880000a108783b */ /* 0x000f620000004200 */
[----:B------:R-:W-:Y:S01]  /*ee00*/  F2FP.F16.F32.PACK_AB R4, R112, R109 ;  /* 0x0000006d7004723e */ /* 0x000fe200000000ff */
[----:B------:R-:W-:Y:S01]  /*ee10*/  FADD.FTZ R144, R144, R59 ;  /* 0x0000003b90907221 */ /* 0x000fe20000010000 */
[----:B-1----:R-:W-:Y:S01]  /*ee20*/  F2FP.F16.F32.PACK_AB R5, R21, R20 ;  /* 0x000000141505723e */ /* 0x002fe200000000ff */
[----:B------:R-:W-:Y:S01]  /*ee30*/  FADD.FTZ R28, R63, R28 ;  /* 0x0000001c3f1c7221 */ /* 0x000fe20000010000 */
[----:B------:R-:W-:Y:S01]  /*ee40*/  F2FP.F16.F32.PACK_AB R6, R110, R111 ;  /* 0x0000006f6e06723e */ /* 0x000fe200000000ff */
[----:B------:R-:W-:Y:S01]  /*ee50*/  FADD.FTZ R103, R103, R144 ;  /* 0x0000009067677221 */ /* 0x000fe20000010000 */
[----:B---3--:R-:W-:Y:S01]  /*ee60*/  F2FP.F16.F32.PACK_AB R7, R23, R22 ;  /* 0x000000161707723e */ /* 0x008fe200000000ff */
        /* <DEDUP_REMOVED lines=10> */
[----:B------:R-:W1:Y:S01]  /*ef10*/  LDSM.16.MT88.4 R16, [R160+0x8800] ;  /* 0x00880000a010783b */ /* 0x000e620000004200 */
        /* <DEDUP_REMOVED lines=8> */
[C---:B------:R-:W-:Y:S01]  /*efa0*/  HMMA.16816.F32 R72, R4.reuse, R14, R72 ;  /* 0x0000000e0448723c */ /* 0x040fe20000001848 */
[----:B------:R-:W2:Y:S07]  /*efb0*/  LDSM.16.MT88.4 R12, [R163+0x9000] ;  /* 0x00900000a30c783b */ /* 0x000eae0000004200 */
[C---:B-----5:R-:W-:Y:S08]  /*efc0*/  HMMA.16816.F32 R76, R4.reuse, R8, R76 ;  /* 0x00000008044c723c */ /* 0x060ff0000000184c */
[C---:B------:R-:W-:Y:S01]  /*efd0*/  HMMA.16816.F32 R80, R4.reuse, R10, R80 ;  /* 0x0000000a0450723c */ /* 0x040fe20000001850 */
[----:B------:R-:W3:Y:S07]  /*efe0*/  LDSM.16.MT88.4 R8, [R162+0x9000] ;  /* 0x00900000a208783b */ /* 0x000eee0000004200 */
        /* <DEDUP_REMOVED lines=32> */
[----:B---3--:R-:W-:Y:S02]  /*f1f0*/  HMMA.16816.F32 R96, R4, R8, R96 ;  /* 0x000000080460723c */ /* 0x008fe40000001860 */
[----:B------:R-:W-:-:S06]  /*f200*/  FADD.FTZ R180, R180, R29 ;  /* 0x0000001db4b47221 */ /* 0x000fcc0000010000 */
[C---:B------:R-:W-:Y:S01]  /*f210*/  HMMA.16816.F32 R92, R4.reuse, R10, R92 ;  /* 0x0000000a045c723c */ /* 0x040fe2000000185c */
[----:B------:R-:W3:Y:S07]  /*f220*/  LDSM.16.MT88.4 R8, [R160+0x9800] ;  /* 0x00980000a008783b */ /* 0x000eee0000004200 */
[C---:B-1----:R-:W-:Y:S08]  /*f230*/  HMMA.16816.F32 R68, R4.reuse, R16, R68 ;  /* 0x000000100444723c */ /* 0x042ff00000001844 */
[C---:B------:R-:W-:Y:S08]  /*f240*/  HMMA.16816.F32 R72, R4.reuse, R18, R72 ;  /* 0x000000120448723c */ /* 0x040ff00000001848 */
[C---:B--2---:R-:W-:Y:S08]  /*f250*/  HMMA.16816.F32 R76, R4.reuse, R12, R76 ;  /* 0x0000000c044c723c */ /* 0x044ff0000000184c */
        /* <DEDUP_REMOVED lines=8> */
[----:B------:R-:W-:Y:S01]  /*f2e0*/  FADD.FTZ R187, R24, R25 ;  /* 0x0000001918bb7221 */ /* 0x000fe20000010000 */
[----:B------:R-:W-:Y:S06]  /*f2f0*/  @!P0 BRA `(.L_x_9909) ;  /* 0x0000003000848947 */ /* 0x000fec0003800000 */
[----:B------:R-:W-:Y:S01]  /*f300*/  ISETP.NE.U32.AND P0, PT, R122, RZ, PT ;  /* 0x000000ff7a00720c */ /* 0x000fe20003f05070 */
[----:B------:R-:W-:Y:S02]  /*f310*/  IMAD.MOV.U32 R105, RZ, RZ, R0 ;  /* 0x000000ffff697224 */ /* 0x000fe400078e0000 */
[----:B------:R-:W-:Y:S01]  /*f320*/  IMAD.MOV.U32 R103, RZ, RZ, R2 ;  /* 0x000000ffff677224 */ /* 0x000fe200078e0002 */
[----:B------:R-:W-:-:S13]  /*f330*/  ISETP.NE.AND.EX P4, PT, R123, RZ, PT, P0 ;  /* 0x000000ff7b00720c */ /* 0x000fda0003f85300 */
.L_x_9916:
        /* <DEDUP_REMOVED lines=78> */
.L_x_9911:
[----:B------:R-:W-:Y:S05]  /*f820*/  BSYNC.RECONVERGENT B0 ;  /* 0x0000000000007941 */ /* 0x000fea0003800200 */
.L_x_9910:
[----:B------:R-:W1:Y:S01]  /*f830*/  S2UR UR7, SR_CgaCtaId ;  /* 0x00000000000779c3 */ /* 0x000e620000008800 */
[----:B------:R-:W-:Y:S01]  /*f840*/  IMAD.SHL.U32 R2, R0, 0x8, RZ ;  /* 0x0000000800027824 */ /* 0x000fe200078e00ff */
[----:B------:R-:W-:Y:S01]  /*f850*/  UMOV UR9, 0x400 ;  /* 0x0000040000097882 */ /* 0x000fe20000000000 */
[----:B------:R-:W-:Y:S01]  /*f860*/  IMAD.SHL.U32 R5, R166, 0x20, RZ ;  /* 0x00000020a6057824 */ /* 0x000fe200078e00ff */
[----:B------:R-:W-:Y:S01]  /*f870*/  BSSY.RECONVERGENT B1, `(.L_x_9912) ;  /* 0x000012f000017945 */ /* 0x000fe20003800200 */
[----:B------:R-:W-:Y:S01]  /*f880*/  VIADD R177, R177, 0xffffffff ;  /* 0xffffffffb1b17836 */ /* 0x000fe20000000000 */
[C---:B------:R-:W-:Y:S02]  /*f890*/  LOP3.LUT R3, R2.reuse, 0x1c0, RZ, 0xc0, !PT ;  /* 0x000001c002037812 */ /* 0x040fe400078ec0ff */
[----:B------:R-:W-:Y:S02]  /*f8a0*/  LOP3.LUT R4, R2, 0x38, RZ, 0xc0, !PT ;  /* 0x0000003802047812 */ /* 0x000fe400078ec0ff */
[----:B------:R-:W-:Y:S02]  /*f8b0*/  LOP3.LUT R3, R3, 0x38, R0, 0xf8, !PT ;  /* 0x0000003803037812 */ /* 0x000fe400078ef800 */
[----:B------:R-:W-:Y:S02]  /*f8c0*/  ISETP.GE.AND P0, PT, R4, R179, PT ;  /* 0x000000b30400720c */ /* 0x000fe40003f06270 */
[--C-:B------:R-:W-:Y:S02]  /*f8d0*/  LOP3.LUT R3, R3, 0x38, R2.reuse, 0x78, !PT ;  /* 0x0000003803037812 */ /* 0x100fe400078e7802 */
[----:B------:R-:W-:Y:S02]  /*f8e0*/  IADD3 R8, P1, PT, R5, R172, RZ ;  /* 0x000000ac05087210 */ /* 0x000fe40007f3e0ff */
[----:B------:R-:W-:Y:S02]  /*f8f0*/  LOP3.LUT R2, R3, 0x1e00, R2, 0xf8, !PT ;  /* 0x00001e0003027812 */ /* 0x000fe400078ef802 */
[----:B------:R-:W-:Y:S02]  /*f900*/  SHF.L.U64.HI R0, R166, 0x5, R167 ;  /* 0x00000005a6007819 */ /* 0x000fe400000102a7 */
[-C--:B------:R-:W-:Y:S01]  /*f910*/  IADD3 R6, P2, PT, R8, R5.reuse, RZ ;  /* 0x0000000508067210 */ /* 0x080fe20007f5e0ff */
[----:B-1----:R-:W-:Y:S02]  /*f920*/  ULEA UR6, UR7, UR9, 0x18 ;  /* 0x0000000907067291 */ /* 0x002fe4000f8ec0ff */
[----:B------:R-:W-:Y:S01]  /*f930*/  IMAD.X R9, R0, 0x1, R173, P1 ;  /* 0x0000000100097824 */ /* 0x000fe200008e06ad */
[-C--:B------:R-:W-:Y:S03]  /*f940*/  IADD3 R10, P1, PT, R6, R5.reuse, RZ ;  /* 0x00000005060a7210 */ /* 0x080fe60007f3e0ff */
[--C-:B------:R-:W-:Y:S01]  /*f950*/  IMAD.X R7, R9, 0x1, R0.reuse, P2 ;  /* 0x0000000109077824 */ /* 0x100fe200010e0600 */
[----:B------:R-:W-:Y:S02]  /*f960*/  LEA R3, R2, UR6, 0x1 ;  /* 0x0000000602037c11 */ /* 0x000fe4000f8e08ff */
        /* <DEDUP_REMOVED lines=8> */
[----:B------:R-:W-:Y:S01]  /*f9f0*/  @P0 STS.128 [R3+0x6000], RZ ;  /* 0x006000ff03000388 */ /* 0x000fe20000000c00 */
[-C--:B------:R-:W-:Y:S01]  /*fa00*/  IADD3 R4, P2, PT, R12, R5.reuse, RZ ;  /* 0x000000050c047210 */ /* 0x080fe20007f5e0ff */
[--C-:B------:R-:W-:Y:S02]  /*fa10*/  IMAD.X R13, R15, 0x1, R0.reuse, P1 ;  /* 0x000000010f0d7824 */ /* 0x100fe400008e0600 */
[----:B------:R-:W-:Y:S01]  /*fa20*/  @!PT LDS RZ, [RZ] ;  /* 0x00000000fffff984 */ /* 0x000fe20000000800 */
[----:B------:R-:W-:Y:S01]  /*fa30*/  @!PT LDS RZ, [RZ] ;  /* 0x00000000fffff984 */ /* 0x000fe20000000800 */
[----:B------:R-:W-:Y:S01]  /*fa40*/  @!PT LDS RZ, [RZ] ;  /* 0x00000000fffff984 */ /* 0x000fe20000000800 */
[----:B------:R-:W-:Y:S01]  /*fa50*/  @!P0 LDGSTS.E.BYPASS.LTC128B.128 [R3+0x6800], desc[UR4][R8.64] ;  /* 0x0680000008038fae */ /* 0x000fe2000b981a04 */
[----:B------:R-:W-:Y:S01]  /*fa60*/  @!P0 IADD3 R16, P1, PT, R4, R5, RZ ;  /* 0x0000000504108210 */ /* 0x000fe20007f3e0ff */
[--C-:B------:R-:W-:Y:S02]  /*fa70*/  IMAD.X R5, R13, 0x1, R0.reuse, P2 ;  /* 0x000000010d057824 */ /* 0x100fe400010e0600 */
[----:B------:R-:W-:Y:S02]  /*fa80*/  @P0 STS.128 [R3+0x6800], RZ ;  /* 0x006800ff03000388 */ /* 0x000fe40000000c00 */
[----:B------:R-:W-:Y:S01]  /*fa90*/  @!P0 IMAD.X R17, R5, 0x1, R0, P1 ;  /* 0x0000000105118824 */ /* 0x000fe200008e0600 */
[----:B------:R-:W-:Y:S01]  /*faa0*/  ISETP.GT.AND P1, PT, R177, R168, PT ;  /* 0x000000a8b100720c */ /* 0x000fe20003f24270 */
        /* <DEDUP_REMOVED lines=30> */
[----:B------:R-:W-:Y:S04]  /*fc90*/  LDSM.16.M88.4 R108, [R159] ;  /* 0x000000009f6c783b */ /* 0x000fe80000000200 */
[----:B------:R-:W1:Y:S04]  /*fca0*/  LDSM.16.M88.4 R112, [R158+0x2000] ;  /* 0x002000009e70783b */ /* 0x000e680000000200 */
[----:B------:R-:W3:Y:S04]  /*fcb0*/  LDSM.16.M88.4 R116, [R158+0x2800] ;  /* 0x002800009e74783b */ /* 0x000ee80000000200 */
[----:B------:R-:W4:Y:S04]  /*fcc0*/  LDSM.16.M88.4 R120, [R158+0x3000] ;  /* 0x003000009e78783b */ /* 0x000f280000000200 */
[----:B------:R-:W0:Y:S04]  /*fcd0*/  LDGDEPBAR ;  /* 0x00000000000079af */ /* 0x000e280000000000 */
[----:B------:R-:W5:Y:S04]  /*fce0*/  LDSM.16.M88.4 R124, [R158+0x3800] ;  /* 0x003800009e7c783b */ /* 0x000f680000000200 */
[----:B------:R-:W5:Y:S04]  /*fcf0*/  LDSM.16.M88.4 R128, [R158+0x4000] ;  /* 0x004000009e80783b */ /* 0x000f680000000200 */
[----:B------:R-:W5:Y:S04]  /*fd00*/  LDSM.16.M88.4 R132, [R158+0x4800] ;  /* 0x004800009e84783b */ /* 0x000f680000000200 */
[----:B------:R-:W5:Y:S04]  /*fd10*/  LDSM.16.M88.4 R136, [R158+0x5000] ;  /* 0x005000009e88783b */ /* 0x000f680000000200 */
[----:B------:R-:W5:Y:S04]  /*fd20*/  LDSM.16.M88.4 R140, [R158+0x5800] ;  /* 0x005800009e8c783b */ /* 0x000f680000000200 */
[----:B------:R-:W-:Y:S01]  /*fd30*/  LDSM.16.M88.4 R144, [R157] ;  /* 0x000000009d90783b */ /* 0x000fe20000000200 */
[C---:B-1----:R-:W-:Y:S03]  /*fd40*/  HMMA.16816.F32 R4, R108.reuse, R112, RZ ;  /* 0x000000706c04723c */ /* 0x042fe600000018ff */
[----:B------:R-:W1:Y:S05]  /*fd50*/  LDSM.16.M88.4 R148, [R154+0x2000] ;  /* 0x002000009a94783b */ /* 0x000e6a0000000200 */
[C---:B------:R-:W-:Y:S01]  /*fd60*/  HMMA.16816.F32 R8, R108.reuse, R114, RZ ;  /* 0x000000726c08723c */ /* 0x040fe200000018ff */
[----:B------:R-:W1:Y:S07]  /*fd70*/  LDSM.16.M88.4 R112, [R154+0x2800] ;  /* 0x002800009a70783b */ /* 0x000e6e0000000200 */
[C---:B---3--:R-:W-:Y:S08]  /*fd80*/  HMMA.16816.F32 R12, R108.reuse, R116, RZ ;  /* 0x000000746c0c723c */ /* 0x048ff000000018ff */
[C---:B--2---:R-:W-:Y:S01]  /*fd90*/  HMMA.16816.F32 R16, R108.reuse, R118, RZ ;  /* 0x000000766c10723c */ /* 0x044fe200000018ff */
[----:B------:R-:W2:Y:S07]  /*fda0*/  LDSM.16.M88.4 R116, [R154+0x3000] ;  /* 0x003000009a74783b */ /* 0x000eae0000000200 */
[C---:B----4-:R-:W-:Y:S08]  /*fdb0*/  HMMA.16816.F32 R20, R108.reuse, R120, RZ ;  /* 0x000000786c14723c */ /* 0x050ff000000018ff */
[C---:B------:R-:W-:Y:S01]  /*fdc0*/  HMMA.16816.F32 R24, R108.reuse, R122, RZ ;  /* 0x0000007a6c18723c */ /* 0x040fe200000018ff */
[----:B------:R-:W3:Y:S07]  /*fdd0*/  LDSM.16.M88.4 R120, [R154+0x3800] ;  /* 0x003800009a78783b */ /* 0x000eee0000000200 */
[C---:B-----5:R-:W-:Y:S08]  /*fde0*/  HMMA.16816.F32 R28, R108.reuse, R124, RZ ;  /* 0x0000007c6c1c723c */ /* 0x060ff000000018ff */
        /* <DEDUP_REMOVED lines=12> */
[----:B------:R-:W5:Y:S07]  /*feb0*/  LDSM.16.M88.4 R108, [R154+0x4800] ;  /* 0x004800009a6c783b */ /* 0x000f6e0000000200 */
[C---:B-1----:R-:W-:Y:S08]  /*fec0*/  HMMA.16816.F32 R4, R144.reuse, R148, R4 ;  /* 0x000000949004723c */ /* 0x042ff00000001804 */
[C---:B------:R-:W-:Y:S08]  /*fed0*/  HMMA.16816.F32 R8, R144.reuse, R150, R8 ;  /* 0x000000969008723c */ /* 0x040ff00000001808 */
        /* <DEDUP_REMOVED lines=37> */
[C---:B------:R-:W-:Y:S01]  /*10130*/  HMMA.16816.F32 R48, R120.reuse, R134, R48 ;  /* 0x000000867830723c */ /* 0x040fe20000001830 */
[----:B------:R-:W2:Y:S07]  /*10140*/  LDSM.16.M88.4 R132, [R152+0x3000] ;  /* 0x003000009884783b */ /* 0x000eae0000000200 */
[C---:B---3--:R-:W-:Y:S08]  /*10150*/  HMMA.16816.F32 R52, R120.reuse, R128, R52 ;  /* 0x000000807834723c */ /* 0x048ff00000001834 */
[C---:B------:R-:W-:Y:S01]  /*10160*/  HMMA.16816.F32 R56, R120.reuse, R130, R56 ;  /* 0x000000827838723c */ /* 0x040fe20000001838 */
[----:B------:R-:W-:Y:S07]  /*10170*/  LDSM.16.M88.4 R128, [R152+0x5800] ;  /* 0x005800009880783b */ /* 0x000fee0000000200 */
[C---:B----4-:R-:W-:Y:S08]  /*10180*/  HMMA.16816.F32 R60, R120.reuse, R108, R60 ;  /* 0x0000006c783c723c */ /* 0x050ff0000000183c */
        /* <DEDUP_REMOVED lines=13> */
[C---:B---3--:R-:W-:Y:S08]  /*10260*/  HMMA.16816.F32 R28, R112.reuse, R108, R28 ;  /* 0x0000006c701c723c */ /* 0x048ff0000000181c */
[C---:B------:R-:W-:Y:S08]  /*10270*/  HMMA.16816.F32 R32, R112.reuse, R110, R32 ;  /* 0x0000006e7020723c */ /* 0x040ff00000001820 */
[C---:B-1----:R-:W-:Y:S08]  /*10280*/  HMMA.16816.F32 R36, R112.reuse, R116, R36 ;  /* 0x000000747024723c */ /* 0x042ff00000001824 */
        /* <DEDUP_REMOVED lines=83> */
.L_x_9915:
[----:B------:R-:W-:Y:S05]  /*107c0*/  BSYNC.RECONVERGENT B0 ;  /* 0x0000000000007941 */ /* 0x000fea0003800200 */
.L_x_9914:
[----:B------:R-:W-:Y:S01]  /*107d0*/  @!P0 IMAD.MOV.U32 R171, RZ, RZ, R169 ;  /* 0x000000ffffab8224 */ /* 0x000fe200078e00a9 */
[C---:B------:R-:W-:Y:S02]  /*107e0*/  LEA R116, P1, R164.reuse, R170, 0x5 ;  /* 0x000000aaa4747211 */ /* 0x040fe400078228ff */
[C-C-:B------:R-:W-:Y:S02]  /*107f0*/  SHF.L.U64.HI R2, R164.reuse, 0x5, R165.reuse ;  /* 0x00000005a4027819 */ /* 0x140fe400000102a5 */
[----:B------:R-:W-:Y:S01]  /*10800*/  @!PT LDS RZ, [RZ] ;  /* 0x00000000fffff984 */ /* 0x000fe20000000800 */
[----:B------:R-:W-:Y:S01]  /*10810*/  @!PT LDS RZ, [RZ] ;  /* 0x00000000fffff984 */ /* 0x000fe20000000800 */
[----:B------:R-:W-:Y:S01]  /*10820*/  @!PT LDS RZ, [RZ] ;  /* 0x00000000fffff984 */ /* 0x000fe20000000800 */
[----:B------:R1:W-:Y:S01]  /*10830*/  @!P0 LDGSTS.E.BYPASS.LTC128B.128 [R3+0x2000], desc[UR4][R170.64] ;  /* 0x02000000aa038fae */ /* 0x0003e2000b981a04 */
[----:B------:R-:W-:Y:S02]  /*10840*/  LEA.HI.X R117, R164, R169, R165, 0x5, P1 ;  /* 0x000000a9a4757211 */ /* 0x000fe400008f2ca5 */
[----:B------:R-:W-:Y:S01]  /*10850*/  IADD3 R114, P2, PT, R0, R116, RZ ;  /* 0x0000007400727210 */ /* 0x000fe20007f5e0ff */
[----:B------:R1:W-:Y:S03]  /*10860*/  @P0 STS.128 [R3+0x2000], RZ ;  /* 0x002000ff03000388 */ /* 0x0003e60000000c00 */
[-C--:B------:R-:W-:Y:S01]  /*10870*/  IADD3 R112, P1, PT, R114, R0.reuse, RZ ;  /* 0x0000000072707210 */ /* 0x080fe20007f3e0ff */
[----:B------:R-:W-:Y:S01]  /*10880*/  @!PT LDS RZ, [RZ] ;  /* 0x00000000fffff984 */ /* 0x000fe20000000800 */
[----:B------:R-:W-:Y:S01]  /*10890*/  @!PT LDS RZ, [RZ] ;  /* 0x00000000fffff984 */ /* 0x000fe20000000800 */
[----:B------:R-:W-:Y:S01]  /*108a0*/  @!PT LDS RZ, [RZ] ;  /* 0x00000000fffff984 */ /* 0x000fe20000000800 */
[----:B------:R1:W-:Y:S01]  /*108b0*/  @!P0 LDGSTS.E.BYPASS.LTC128B.128 [R3+0x2800], desc[UR4][R116.64] ;  /* 0x0280000074038fae */ /* 0x0003e2000b981a04 */
[----:B------:R-:W-:Y:S02]  /*108c0*/  IMAD.X R115, R2, 0x1, R117, P2 ;  /* 0x0000000102737824 */ /* 0x000fe400010e0675 */
[-C--:B------:R-:W-:Y:S01]  /*108d0*/  IADD3 R110, P2, PT, R112, R0.reuse, RZ ;  /* 0x00000000706e7210 */ /* 0x080fe20007f5e0ff */
[----:B------:R1:W-:Y:S01]  /*108e0*/  @P0 STS.128 [R3+0x2800], RZ ;  /* 0x002800ff03000388 */ /* 0x0003e20000000c00 */
[--C-:B------:R-:W-:Y:S02]  /*108f0*/  IMAD.X R113, R115, 0x1, R2.reuse, P1 ;  /* 0x0000000173717824 */ /* 0x100fe400008e0602 */
[-C--:B------:R-:W-:Y:S01]  /*10900*/  IADD3 R108, P1, PT, R110, R0.reuse, RZ ;  /* 0x000000006e6c7210 */ /* 0x080fe20007f3e0ff */
[----:B------:R-:W-:Y:S01]  /*10910*/  @!PT LDS RZ, [RZ] ;  /* 0x00000000fffff984 */ /* 0x000fe20000000800 */
[----:B------:R-:W-:Y:S01]  /*10920*/  @!PT LDS RZ, [RZ] ;  /* 0x00000000fffff984 */ /* 0x000fe20000000800 */
[----:B------:R-:W-:Y:S01]  /*10930*/  @!PT LDS RZ, [RZ] ;  /* 0x00000000fffff984 */ /* 0x000fe20000000800 */
[----:B------:R1:W-:Y:S01]  /*10940*/  @!P0 LDGSTS.E.BYPASS.LTC128B.128 [R3+0x3000], desc[UR4][R114.64] ;  /* 0x0300000072038fae */ /* 0x0003e2000b981a04 */
[--C-:B------:R-:W-:Y:S02]  /*10950*/  IMAD.X R111, R113, 0x1, R2.reuse, P2 ;  /* 0x00000001716f7824 */ /* 0x100fe400010e0602 */
[-C--:B------:R-:W-:Y:S01]  /*10960*/  IADD3 R106, P2, PT, R108, R0.reuse, RZ ;  /* 0x000000006c6a7210 */ /* 0x080fe20007f5e0ff */
[----:B------:R1:W-:Y:S01]  /*10970*/  @P0 STS.128 [R3+0x3000], RZ ;  /* 0x003000ff03000388 */ /* 0x0003e20000000c00 */
[--C-:B------:R-:W-:Y:S02]  /*10980*/  IMAD.X R109, R111, 0x1, R2.reuse, P1 ;  /* 0x000000016f6d7824 */ /* 0x100fe400008e0602 */
[----:B------:R-:W-:Y:S01]  /*10990*/  @!P0 IADD3 R118, P1, PT, R106, R0, RZ ;  /* 0x000000006a768210 */ /* 0x000fe20007f3e0ff */
        /* <DEDUP_REMOVED lines=28> */
.L_x_9913:
[----:B------:R-:W-:Y:S05]  /*10b60*/  BSYNC.RECONVERGENT B1 ;  /* 0x0000000000017941 */ /* 0x000fea0003800200 */
.L_x_9912:
        /* <DEDUP_REMOVED lines=103> */
[C---:B------:R-:W-:Y:S01]  /*111e0*/  FMUL.FTZ R83, R103.reuse, R83 ;  /* 0x0000005367537220 */ /* 0x040fe20000410000 */
[C---:B------:R-:W-:Y:S01]  /*111f0*/  FMUL.FTZ R80, R102.reuse, R80 ;  /* 0x0000005066507220 */ /* 0x040fe20000410000 */
[----:B------:R-:W-:Y:S01]  /*11200*/  FMUL.FTZ R81, R102, R81 ;  /* 0x0000005166517220 */ /* 0x000fe20000410000 */
[--C-:B------:R-:W-:Y:S01]  /*11210*/  FFMA.FTZ R127, R14, R3, -R116.reuse ;  /* 0x000000030e7f7223 */ /* 0x100fe20000010874 */
[----:B------:R-:W-:Y:S01]  /*11220*/  FMUL.FTZ R14, R103, R90 ;  /* 0x0000005a670e7220 */ /* 0x000fe20000410000 */
[----:B--2---:R-:W-:Y:S01]  /*11230*/  F2FP.F16.F32.PACK_AB R99, R120, R121 ;  /* 0x000000797863723e */ /* 0x004fe200000000ff */
[----:B------:R-:W-:Y:S01]  /*11240*/  FFMA.FTZ R129, R15, R3, -R116 ;  /* 0x000000030f817223 */ /* 0x000fe20000010874 */
[C---:B------:R-:W-:Y:S01]  /*11250*/  FMUL.FTZ R15, R103.reuse, R91 ;  /* 0x0000005b670f7220 */ /* 0x040fe20000410000 */
[-C--:B------:R-:W-:Y:S01]  /*11260*/  FFMA.FTZ R128, R16, R3.reuse, -R118 ;  /* 0x0000000310807223 */ /* 0x080fe20000010876 */
[----:B------:R-:W-:Y:S01]  /*11270*/  MUFU.EX2 R127, R127 ;  /* 0x0000007f007f7308 */ /* 0x000fe20000000800 */
[----:B------:R-:W-:Y:S01]  /*11280*/  FMUL.FTZ R16, R102, R84 ;  /* 0x0000005466107220 */ /* 0x000fe20000410000 */
[-CC-:B------:R-:W-:Y:S01]  /*11290*/  FFMA.FTZ R125, R18, R3.reuse, -R116.reuse ;  /* 0x00000003127d7223 */ /* 0x180fe20000010874 */
[C---:B-1----:R-:W-:Y:S07]  /*112a0*/  HMMA.16816.F32 R4, R96.reuse, R104, R4 ;  /* 0x000000686004723c */ /* 0x042fee0000001804 */
[----:B------:R-:W-:Y:S10]  /*112b0*/  MUFU.EX2 R132, R132 ;  /* 0x0000008400847308 */ /* 0x000ff40000000800 */
[----:B------:R-:W-:Y:S01]  /*112c0*/  MUFU.EX2 R128, R128 ;  /* 0x0000008000807308 */ /* 0x000fe20000000800 */
[----:B------:R-:W-:Y:S01]  /*112d0*/  FMUL.FTZ R18, R103, R86 ;  /* 0x0000005667127220 */ /* 0x000fe20000410000 */
[----:B------:R-:W-:Y:S01]  /*112e0*/  FFMA.FTZ R130, R19, R3, -R116 ;  /* 0x0000000313827223 */ /* 0x000fe20000010874 */
[C---:B------:R-:W-:Y:S01]  /*112f0*/  HMMA.16816.F32 R8, R96.reuse, R106, R8 ;  /* 0x0000006a6008723c */ /* 0x040fe20000001808 */
[----:B------:R-:W1:Y:S06]  /*11300*/  LDSM.16.MT88.4 R104, [R163+0x6800] ;  /* 0x00680000a368783b */ /* 0x000e6c0000004200 */
[----:B------:R-:W-:Y:S01]  /*11310*/  MUFU.EX2 R125, R125 ;  /* 0x0000007d007d7308 */ /* 0x000fe20000000800 */
[----:B------:R-:W-:Y:S01]  /*11320*/  FMUL.FTZ R19, R103, R87 ;  /* 0x0000005767137220 */ /* 0x000fe20000410000 */
[-CC-:B------:R-:W-:Y:S01]  /*11330*/  FFMA.FTZ R20, R20, R3.reuse, -R118.reuse ;  /* 0x0000000314147223 */ /* 0x180fe20000010876 */
[-C--:B------:R-:W-:Y:S07]  /*11340*/  FFMA.FTZ R52, R52, R3.reuse, -R118 ;  /* 0x0000000334347223 */ /* 0x080fee0000010876 */
[----:B------:R-:W2:Y:S01]  /*11350*/  MUFU.EX2 R130, R130 ;  /* 0x0000008200827308 */ /* 0x000ea20000000800 */
        /* <DEDUP_REMOVED lines=9> */
[----:B------:R-:W3:Y:S07]  /*113f0*/  LDSM.16.MT88.4 R108, [R162+0x6800] ;  /* 0x00680000a26c783b */ /* 0x000eee0000004200 */
[----:B------:R-:W-:Y:S01]  /*11400*/  MUFU.EX2 R54, R54 ;  /* 0x0000003600367308 */ /* 0x000fe20000000800 */
[----:B------:R-:W-:Y:S01]  /*11410*/  FFMA.FTZ R47, R49, R3, -R118 ;  /* 0x00000003312f7223 */ /* 0x000fe20000010876 */
[----:B--2---:R-:W-:Y:S01]  /*11420*/  F2FP.F16.F32.PACK_AB R87, R130, R125 ;  /* 0x0000007d8257723e */ /* 0x004fe200000000ff */
[-CC-:B------:R-:W-:Y:S07]  /*11430*/  FFMA.FTZ R49, R50, R3.reuse, -R116.reuse ;  /* 0x0000000332317223 */ /* 0x180fee0000010874 */
[----:B------:R-:W-:Y:S01]  /*11440*/  MUFU.EX2 R55, R55 ;  /* 0x0000003700377308 */ /* 0x000fe20000000800 */
[-C--:B------:R-:W-:Y:S01]  /*11450*/  FFMA.FTZ R46, R46, R3.reuse, -R116 ;  /* 0x000000032e2e7223 */ /* 0x080fe20000010874 */
[C---:B------:R-:W-:Y:S08]  /*11460*/  HMMA.16816.F32 R76, R96.reuse, R112, R76 ;  /* 0x00000070604c723c */ /* 0x040ff0000000184c */
[----:B------:R2:W-:Y:S01]  /*11470*/  MUFU.EX2 R113, R12 ;  /* 0x0000000c00717308 */ /* 0x0005e20000000800 */
[--C-:B------:R-:W-:Y:S01]  /*11480*/  FFMA.FTZ R112, R13, R3, -R118.reuse ;  /* 0x000000030d707223 */ /* 0x100fe20000010876 */
[----:B------:R-:W-:Y:S01]  /*11490*/  FMUL.FTZ R13, R102, R89 ;  /* 0x00000059660d7220 */ /* 0x000fe20000410000 */
[-C--:B------:R-:W-:Y:S07]  /*114a0*/  FFMA.FTZ R48, R48, R3.reuse, -R118 ;  /* 0x0000000330307223 */ /* 0x080fee0000010876 */
[----:B------:R-:W-:Y:S01]  /*114b0*/  MUFU.EX2 R131, R131 ;  /* 0x0000008300837308 */ /* 0x000fe20000000800 */
[-C--:B------:R-:W-:Y:S01]  /*114c0*/  FFMA.FTZ R50, R51, R3.reuse, -R116 ;  /* 0x0000000333327223 */ /* 0x080fe20000010874 */
[C---:B------:R-:W-:Y:S08]  /*114d0*/  HMMA.16816.F32 R80, R96.reuse, R114, R80 ;  /* 0x000000726050723c */ /* 0x040ff00000001850 */
[----:B------:R-:W5:Y:S01]  /*114e0*/  MUFU.EX2 R112, R112 ;  /* 0x0000007000707308 */ /* 0x000f620000000800 */
[--C-:B------:R-:W-:Y:S01]  /*114f0*/  FFMA.FTZ R115, R17, R3, -R118.reuse ;  /* 0x0000000311737223 */ /* 0x100fe20000010876 */
[----:B------:R-:W-:Y:S01]  /*11500*/  FMUL.FTZ R17, R102, R85 ;  /* 0x0000005566117220 */ /* 0x000fe20000410000 */
[-CC-:B------:R-:W-:Y:S07]  /*11510*/  FFMA.FTZ R51, R53, R3.reuse, -R118.reuse ;  /* 0x0000000335337223 */ /* 0x180fee0000010876 */
[----:B------:R-:W1:Y:S01]  /*11520*/  MUFU.EX2 R114, R129 ;  /* 0x0000008100727308 */ /* 0x000e620000000800 */
[-CC-:B------:R-:W-:Y:S01]  /*11530*/  FFMA.FTZ R53, R56, R3.reuse, -R118.reuse ;  /* 0x0000000338357223 */ /* 0x180fe20000010876 */
[----:B--2---:R-:W-:Y:S01]  /*11540*/  FMUL.FTZ R12, R102, R88 ;  /* 0x00000058660c7220 */ /* 0x004fe20000410000 */
[-C--:B------:R-:W-:Y:S07]  /*11550*/  FFMA.FTZ R56, R57, R3.reuse, -R118 ;  /* 0x0000000339387223 */ /* 0x080fee0000010876 */
[----:B------:R-:W2:Y:S01]  /*11560*/  MUFU.EX2 R115, R115 ;  /* 0x0000007300737308 */ /* 0x000ea20000000800 */
[----:B------:R-:W3:Y:S01]  /*11570*/  LDSM.16.MT88.4 R88, [R161+0x6800] ;  /* 0x00680000a158783b */ /* 0x000ee20000004200 */
[-CC-:B------:R-:W-:Y:S01]  /*11580*/  FFMA.FTZ R57, R58, R3.reuse, -R116.reuse ;  /* 0x000000033a397223 */ /* 0x180fe20000010874 */
[--C-:B------:R-:W-:Y:S07]  /*11590*/  FFMA.FTZ R58, R59, R3, -R116.reuse ;  /* 0x000000033b3a7223 */ /* 0x100fee0000010874 */
[----:B------:R-:W-:Y:S01]  /*115a0*/  MUFU.EX2 R51, R51 ;  /* 0x0000003300337308 */ /* 0x000fe20000000800 */
[C---:B----4-:R-:W-:Y:S03]  /*115b0*/  HMMA.16816.F32 R12, R96.reuse, R92, R12 ;  /* 0x0000005c600c723c */ /* 0x050fe6000000180c */
[----:B-----5:R-:W-:Y:S06]  /*115c0*/  F2FP.F16.F32.PACK_AB R84, R112, R113 ;  /* 0x000000717054723e */ /* 0x020fec00000000ff */
[----:B------:R-:W-:Y:S01]  /*115d0*/  MUFU.EX2 R53, R53 ;  /* 0x0000003500357308 */ /* 0x000fe20000000800 */
[----:B-1----:R-:W-:Y:S01]  /*115e0*/  F2FP.F16.F32.PACK_AB R85, R114, R127 ;  /* 0x0000007f7255723e */ /* 0x002fe200000000ff */
[----:B------:R-:W-:Y:S01]  /*115f0*/  FFMA.FTZ R129, R23, R3, -R116 ;  /* 0x0000000317817223 */ /* 0x000fe20000010874 */
[----:B------:R-:W-:Y:S01]  /*11600*/  F2FP.F16.F32.PACK_AB R23, R131, R134 ;  /* 0x000000868317723e */ /* 0x000fe200000000ff */
[----:B------:R-:W-:Y:S01]  /*11610*/  HMMA.16816.F32 R16, R96, R94, R16 ;  /* 0x0000005e6010723c */ /* 0x000fe20000001810 */
[----:B------:R-:W1:Y:S05]  /*11620*/  LDSM.16.MT88.4 R92, [R160+0x6800] ;  /* 0x00680000a05c783b */ /* 0x000e6a0000004200 */
[----:B------:R-:W-:Y:S01]  /*11630*/  MUFU.EX2 R56, R56 ;  /* 0x0000003800387308 */ /* 0x000fe20000000800 */
[----:B--2---:R-:W-:Y:S01]  /*11640*/  F2FP.F16.F32.PACK_AB R86, R115, R128 ;  /* 0x000000807356723e */ /* 0x004fe200000000ff */
[----:B------:R-:W-:Y:S01]  /*11650*/  FFMA.FTZ R123, R102, R187, R123 ;  /* 0x000000bb667b7223 */ /* 0x000fe2000001007b */
[----:B------:R-:W-:Y:S07]  /*11660*/  FFMA.FTZ R126, R103, R180, R126 ;  /* 0x000000b4677e7223 */ /* 0x000fee000001007e */
[----:B------:R-:W-:Y:S01]  /*11670*/  MUFU.EX2 R57, R57 ;  /* 0x0000003900397308 */ /* 0x000fe20000000800 */
[----:B------:R-:W-:Y:S01]  /*11680*/  MOV R103, R2 ;  /* 0x0000000200677202 */ /* 0x000fe20000000f00 */
[----:B------:R-:W-:Y:S01]  /*11690*/  FADD.FTZ R123, R119, R123 ;  /* 0x0000007b777b7221 */ /* 0x000fe20000010000 */
[----:B------:R-:W2:Y:S01]  /*116a0*/  LDSM.16.MT88.4 R96, [R163+0x7000] ;  /* 0x00700000a360783b */ /* 0x000ea20000004200 */
[C---:B------:R-:W-:Y:S06]  /*116b0*/  HMMA.16816.F32 R4, R84.reuse, R104, R4 ;  /* 0x000000685404723c */ /* 0x040fec0000001804 */
[----:B------:R-:W-:Y:S10]  /*116c0*/  MUFU.EX2 R58, R58 ;  /* 0x0000003a003a7308 */ /* 0x000ff40000000800 */
[----:B------:R-:W-:Y:S01]  /*116d0*/  MUFU.EX2 R129, R129 ;  /* 0x0000008100817308 */ /* 0x000fe20000000800 */
[----:B------:R-:W-:Y:S01]  /*116e0*/  FADD.FTZ R122, R122, R123 ;  /* 0x0000007b7a7a7221 */ /* 0x000fe20000010000 */
[----:B------:R-:W-:Y:S01]  /*116f0*/  FADD.FTZ R126, R124, R126 ;  /* 0x0000007e7c7e7221 */ /* 0x000fe20000010000 */
[C---:B------:R-:W-:Y:S01]  /*11700*/  HMMA.16816.F32 R8, R84.reuse, R106, R8 ;  /* 0x0000006a5408723c */ /* 0x040fe20000001808 */
[----:B------:R-:W4:Y:S06]  /*11710*/  LDSM.16.MT88.4 R104, [R162+0x7000] ;  /* 0x00700000a268783b */ /* 0x000f2c0000004200 */
[----:B------:R-:W-:Y:S01]  /*11720*/  MUFU.EX2 R40, R40 ;  /* 0x0000002800287308 */ /* 0x000fe20000000800 */
[----:B------:R-:W-:Y:S01]  /*11730*/  FADD.FTZ R122, R117, R122 ;  /* 0x0000007a757a7221 */ /* 0x000fe20000010000 */
[----:B------:R-:W-:Y:S08]  /*11740*/  FADD.FTZ R121, R121, R126 ;  /* 0x0000007e79797221 */ /* 0x000ff00000010000 */
[----:B------:R-:W-:Y:S01]  /*11750*/  MUFU.EX2 R41, R41 ;  /* 0x0000002900297308 */ /* 0x000fe20000000800 */
[----:B------:R-:W-:Y:S01]  /*11760*/  FADD.FTZ R113, R113, R122 ;  /* 0x0000007a71717221 */ /* 0x000fe20000010000 */
[C---:B---3--:R-:W-:Y:S08]  /*11770*/  HMMA.16816.F32 R68, R84.reuse, R108, R68 ;  /* 0x0000006c5444723c */ /* 0x048ff00000001844 */
[----:B------:R-:W-:Y:S01]  /*11780*/  MUFU.EX2 R46, R46 ;  /* 0x0000002e002e7308 */ /* 0x000fe20000000800 */
[-CC-:B------:R-:W-:Y:S01]  /*11790*/  FFMA.FTZ R109, R25, R3.reuse, -R118.reuse ;  /* 0x00000003196d7223 */ /* 0x180fe20000010876 */
[-C--:B------:R-:W-:Y:S01]  /*117a0*/  FFMA.FTZ R108, R21, R3.reuse, -R118 ;  /* 0x00000003156c7223 */ /* 0x080fe20000010876 */
[----:B------:R-:W3:Y:S07]  /*117b0*/  LDSM.16.MT88.4 R24, [R161+0x7000] ;  /* 0x00700000a118783b */ /* 0x000eee0000004200 */
[----:B------:R-:W-:Y:S01]  /*117c0*/  MUFU.EX2 R133, R133 ;  /* 0x0000008500857308 */ /* 0x000fe20000000800 */
[----:B------:R-:W-:Y:S01]  /*117d0*/  FADD.FTZ R113, R112, R113 ;  /* 0x0000007170717221 */ /* 0x000fe20000010000 */
[C---:B------:R-:W-:Y:S08]  /*117e0*/  HMMA.16816.F32 R72, R84.reuse, R110, R72 ;  /* 0x0000006e5448723c */ /* 0x040ff00000001848 */
[----:B------:R-:W-:Y:S01]  /*117f0*/  MUFU.EX2 R111, R20 ;  /* 0x00000014006f7308 */ /* 0x000fe20000000800 */
[----:B------:R-:W-:Y:S01]  /*11800*/  FFMA.FTZ R110, R22, R3, -R116 ;  /* 0x00000003166e7223 */ /* 0x000fe20000010874 */
[----:B------:R-:W-:Y:S01]  /*11810*/  FADD.FTZ R128, R128, R113 ;  /* 0x0000007180807221 */ /* 0x000fe20000010000 */
[----:B------:R-:W-:Y:S07]  /*11820*/  FADD.FTZ R120, R120, R121 ;  /* 0x0000007978787221 */ /* 0x000fee0000010000 */
[----:B------:R-:W5:Y:S01]  /*11830*/  MUFU.EX2 R108, R108 ;  /* 0x0000006c006c7308 */ /* 0x000f620000000800 */
[C---:B------:R-:W-:Y:S09]  /*11840*/  HMMA.16816.F32 R76, R84.reuse, R88, R76 ;  /* 0x00000058544c723c */ /* 0x040ff2000000184c */
[----:B------:R-:W2:Y:S01]  /*11850*/  MUFU.EX2 R110, R110 ;  /* 0x0000006e006e7308 */ /* 0x000ea20000000800 */
[----:B------:R-:W-:Y:S01]  /*11860*/  FADD.FTZ R128, R115, R128 ;  /* 0x0000008073807221 */ /* 0x000fe20000010000 */
[----:B------:R-:W-:Y:S08]  /*11870*/  FADD.FTZ R127, R127, R120 ;  /* 0x000000787f7f7221 */ /* 0x000ff00000010000 */
[----:B------:R-:W4:Y:S01]  /*11880*/  MUFU.EX2 R109, R109 ;  /* 0x0000006d006d7308 */ /* 0x000f220000000800 */
[C---:B------:R-:W-:Y:S01]  /*11890*/  HMMA.16816.F32 R80, R84.reuse, R90, R80 ;  /* 0x0000005a5450723c */ /* 0x040fe20000001850 */
[----:B------:R-:W-:Y:S08]  /*118a0*/  LDSM.16.MT88.4 R88, [R163+0x7800] ;  /* 0x00780000a358783b */ /* 0x000ff00000004200 */
[----:B------:R-:W-:Y:S01]  /*118b0*/  MUFU.EX2 R48, R48 ;  /* 0x0000003000307308 */ /* 0x000fe20000000800 */
[----:B------:R-:W-:Y:S01]  /*118c0*/  FADD.FTZ R114, R114, R127 ;  /* 0x0000007f72727221 */ /* 0x000fe20000010000 */
[C---:B-----5:R-:W-:Y:S01]  /*118d0*/  F2FP.F16.F32.PACK_AB R20, R108.reuse, R111 ;  /* 0x0000006f6c14723e */ /* 0x060fe200000000ff */
[----:B------:R-:W-:Y:S07]  /*118e0*/  FADD.FTZ R111, R111, R128 ;  /* 0x000000806f6f7221 */ /* 0x000fee0000010000 */
[----:B------:R-:W-:Y:S01]  /*118f0*/  MUFU.EX2 R47, R47 ;  /* 0x0000002f002f7308 */ /* 0x000fe20000000800 */
[----:B------:R-:W-:Y:S01]  /*11900*/  FADD.FTZ R125, R125, R114 ;  /* 0x000000727d7d7221 */ /* 0x000fe20000010000 */
[C---:B-1----:R-:W-:Y:S08]  /*11910*/  HMMA.16816.F32 R12, R84.reuse, R92, R12 ;  /* 0x0000005c540c723c */ /* 0x042ff0000000180c */
[----:B------:R-:W-:Y:S01]  /*11920*/  MUFU.EX2 R49, R49 ;  /* 0x0000003100317308 */ /* 0x000fe20000000800 */
[----:B--2---:R-:W-:Y:S01]  /*11930*/  F2FP.F16.F32.PACK_AB R21, R129, R110 ;  /* 0x0000006e8115723e */ /* 0x004fe200000000ff */
[----:B------:R-:W-:Y:S01]  /*11940*/  FADD.FTZ R111, R108, R111 ;  /* 0x0000006f6c6f7221 */ /* 0x000fe20000010000 */
[C---:B----4-:R-:W-:Y:S07]  /*11950*/  F2FP.F16.F32.PACK_AB R22, R109.reuse, R132 ;  /* 0x000000846d16723e */ /* 0x050fee00000000ff */
[----:B------:R-:W-:Y:S01]  /*11960*/  MUFU.EX2 R50, R50 ;  /* 0x0000003200327308 */ /* 0x000fe20000000800 */
[----:B------:R-:W-:Y:S01]  /*11970*/  FADD.FTZ R125, R130, R125 ;  /* 0x0000007d827d7221 */ /* 0x000fe20000010000 */
[----:B------:R-:W-:Y:S01]  /*11980*/  HMMA.16816.F32 R16, R84, R94, R16 ;  /* 0x0000005e5410723c */ /* 0x000fe20000001810 */
[----:B------:R-:W1:Y:S02]  /*11990*/  LDSM.16.MT88.4 R84, [R160+0x7000] ;  /* 0x00700000a054783b */ /* 0x000e640000004200 */
[----:B------:R-:W-:Y:S01]  /*119a0*/  FADD.FTZ R132, R132, R111 ;  /* 0x0000006f84847221 */ /* 0x000fe20000010000 */
[----:B------:R-:W-:Y:S03]  /*119b0*/  FADD.FTZ R110, R110, R125 ;  /* 0x0000007d6e6e7221 */ /* 0x000fe60000010000 */
[----:B------:R-:W-:Y:S01]  /*119c0*/  FADD.FTZ R109, R109, R132 ;  /* 0x000000846d6d7221 */ /* 0x000fe20000010000 */
[C---:B------:R-:W-:Y:S01]  /*119d0*/  HMMA.16816.F32 R4, R20.reuse, R96, R4 ;  /* 0x000000601404723c */ /* 0x040fe20000001804 */
[----:B------:R-:W2:Y:S04]  /*119e0*/  LDSM.16.MT88.4 R92, [R162+0x7800] ;  /* 0x00780000a25c783b */ /* 0x000ea80000004200 */
[-C--:B------:R-:W-:Y:S01]  /*119f0*/  FFMA.FTZ R97, R32, R3.reuse, -R118 ;  /* 0x0000000320617223 */ /* 0x080fe20000010876 */
[-C--:B------:R-:W-:Y:S01]  /*11a00*/  FFMA.FTZ R96, R34, R3.reuse, -R116 ;  /* 0x0000000322607223 */ /* 0x080fe20000010874 */
[----:B------:R-:W-:Y:S01]  /*11a10*/  FADD.FTZ R129, R129, R110 ;  /* 0x0000006e81817221 */ /* 0x000fe20000010000 */
[C---:B------:R-:W-:Y:S03]  /*11a20*/  HMMA.16816.F32 R8, R20.reuse, R98, R8 ;  /* 0x000000621408723c */ /* 0x040fe60000001808 */
[-CC-:B------:R-:W-:Y:S01]  /*11a30*/  FFMA.FTZ R98, R28, R3.reuse, -R118.reuse ;  /* 0x000000031c627223 */ /* 0x180fe20000010876 */
[-C--:B------:R-:W-:Y:S01]  /*11a40*/  FFMA.FTZ R99, R29, R3.reuse, -R118 ;  /* 0x000000031d637223 */ /* 0x080fe20000010876 */
[----:B------:R-:W-:Y:S01]  /*11a50*/  MUFU.EX2 R97, R97 ;  /* 0x0000006100617308 */ /* 0x000fe20000000800 */
[----:B------:R-:W-:Y:S02]  /*11a60*/  FADD.FTZ R134, R134, R129 ;  /* 0x0000008186867221 */ /* 0x000fe40000010000 */
[C---:B------:R-:W-:Y:S07]  /*11a70*/  HMMA.16816.F32 R68, R20.reuse, R104, R68 ;  /* 0x000000681444723c */ /* 0x040fee0000001844 */
[----:B------:R-:W-:Y:S01]  /*11a80*/  MUFU.EX2 R98, R98 ;  /* 0x0000006200627308 */ /* 0x000fe20000000800 */
[-C--:B------:R-:W-:Y:S01]  /*11a90*/  FFMA.FTZ R105, R30, R3.reuse, -R116 ;  /* 0x000000031e697223 */ /* 0x080fe20000010874 */
[-C--:B------:R-:W-:Y:S08]  /*11aa0*/  FFMA.FTZ R104, R33, R3.reuse, -R118 ;  /* 0x0000000321687223 */ /* 0x080ff00000010876 */
[----:B------:R-:W4:Y:S01]  /*11ab0*/  MUFU.EX2 R99, R99 ;  /* 0x0000006300637308 */ /* 0x000f220000000800 */
[----:B------:R-:W-:Y:S01]  /*11ac0*/  FADD.FTZ R134, R131, R134 ;  /* 0x0000008683867221 */ /* 0x000fe20000010000 */
[C---:B------:R-:W-:Y:S08]  /*11ad0*/  HMMA.16816.F32 R72, R20.reuse, R106, R72 ;  /* 0x0000006a1448723c */ /* 0x040ff00000001848 */
[----:B------:R-:W-:Y:S01]  /*11ae0*/  MUFU.EX2 R105, R105 ;  /* 0x0000006900697308 */ /* 0x000fe20000000800 */
[-CC-:B------:R-:W-:Y:S01]  /*11af0*/  FFMA.FTZ R106, R31, R3.reuse, -R116.reuse ;  /* 0x000000031f6a7223 */ /* 0x180fe20000010874 */
[-CC-:B------:R-:W-:Y:S01]  /*11b00*/  FFMA.FTZ R107, R35, R3.reuse, -R116.reuse ;  /* 0x00000003236b7223 */ /* 0x180fe20000010874 */
[----:B------:R-:W5:Y:S07]  /*11b10*/  LDSM.16.MT88.4 R28, [R161+0x7800] ;  /* 0x00780000a11c783b */ /* 0x000f6e0000004200 */
[----:B------:R-:W-:Y:S01]  /*11b20*/  MUFU.EX2 R104, R104 ;  /* 0x0000006800687308 */ /* 0x000fe20000000800 */
[C---:B---3--:R-:W-:Y:S09]  /*11b30*/  HMMA.16816.F32 R76, R20.reuse, R24, R76 ;  /* 0x00000018144c723c */ /* 0x048ff2000000184c */
[----:B------:R-:W3:Y:S01]  /*11b40*/  MUFU.EX2 R106, R106 ;  /* 0x0000006a006a7308 */ /* 0x000ee20000000800 */
[----:B------:R-:W-:Y:S09]  /*11b50*/  LDSM.16.MT88.4 R32, [R163+0x8000] ;  /* 0x00800000a320783b */ /* 0x000ff20000004200 */
[----:B------:R-:W-:Y:S01]  /*11b60*/  MUFU.EX2 R96, R96 ;  /* 0x0000006000607308 */ /* 0x000fe20000000800 */
[C---:B------:R-:W-:Y:S09]  /*11b70*/  HMMA.16816.F32 R80, R20.reuse, R26, R80 ;  /* 0x0000001a1450723c */ /* 0x040ff20000001850 */
[----:B------:R-:W2:Y:S01]  /*11b80*/  MUFU.EX2 R107, R107 ;  /* 0x0000006b006b7308 */ /* 0x000ea20000000800 */
[----:B------:R-:W5:Y:S01]  /*11b90*/  LDSM.16.MT88.4 R24, [R160+0x7800] ;  /* 0x00780000a018783b */ /* 0x000f620000004200 */
[C---:B-1----:R-:W-:Y:S03]  /*11ba0*/  HMMA.16816.F32 R12, R20.reuse, R84, R12 ;  /* 0x00000054140c723c */ /* 0x042fe6000000180c */
[-CC-:B------:R-:W-:Y:S01]  /*11bb0*/  FFMA.FTZ R84, R42, R3.reuse, -R116.reuse ;  /* 0x000000032a547223 */ /* 0x180fe20000010874 */
[----:B------:R-:W-:Y:S04]  /*11bc0*/  FFMA.FTZ R42, R43, R3, -R116 ;  /* 0x000000032b2a7223 */ /* 0x000fe80000010874 */
[----:B------:R1:W-:Y:S01]  /*11bd0*/  MUFU.EX2 R43, R84 ;  /* 0x00000054002b7308 */ /* 0x0003e20000000800 */
[----:B------:R-:W-:Y:S03]  /*11be0*/  HMMA.16816.F32 R16, R20, R86, R16 ;  /* 0x000000561410723c */ /* 0x000fe60000001810 */
[----:B----4-:R-:W-:Y:S06]  /*11bf0*/  F2FP.F16.F32.PACK_AB R20, R99, R98 ;  /* 0x000000626314723e */ /* 0x010fec00000000ff */
[----:B------:R-:W-:Y:S01]  /*11c00*/  MUFU.EX2 R42, R42 ;  /* 0x0000002a002a7308 */ /* 0x000fe20000000800 */
[----:B---3--:R-:W-:Y:S02]  /*11c10*/  F2FP.F16.F32.PACK_AB R21, R106, R105 ;  /* 0x000000696a15723e */ /* 0x008fe400000000ff */
[----:B------:R-:W-:Y:S02]  /*11c20*/  F2FP.F16.F32.PACK_AB R22, R104, R97 ;  /* 0x000000616816723e */ /* 0x000fe400000000ff */
[----:B--2---:R-:W-:Y:S01]  /*11c30*/  F2FP.F16.F32.PACK_AB R23, R107, R96 ;  /* 0x000000606b17723e */ /* 0x004fe200000000ff */
[-CC-:B-1----:R-:W-:Y:S01]  /*11c40*/  FFMA.FTZ R84, R44, R3.reuse, -R118.reuse ;  /* 0x000000032c547223 */ /* 0x182fe20000010876 */
[-CC-:B------:R-:W-:Y:S05]  /*11c50*/  FFMA.FTZ R44, R45, R3.reuse, -R118.reuse ;  /* 0x000000032d2c7223 */ /* 0x180fea0000010876 */
        /* <DEDUP_REMOVED lines=8> */
[----:B------:R-:W-:Y:S08]  /*11ce0*/  FFMA.FTZ R91, R39, R3, -R116 ;  /* 0x00000003275b7223 */ /* 0x000ff00000010874 */
[----:B------:R-:W1:Y:S01]  /*11cf0*/  MUFU.EX2 R88, R88 ;  /* 0x0000005800587308 */ /* 0x000e620000000800 */
[----:B------:R-:W2:Y:S01]  /*11d00*/  LDSM.16.MT88.4 R36, [R162+0x8000] ;  /* 0x00800000a224783b */ /* 0x000ea20000004200 */
[C---:B------:R-:W-:Y:S08]  /*11d10*/  HMMA.16816.F32 R68, R20.reuse, R92, R68 ;  /* 0x0000005c1444723c */ /* 0x040ff00000001844 */
[----:B------:R-:W-:Y:S10]  /*11d20*/  MUFU.EX2 R90, R90 ;  /* 0x0000005a005a7308 */ /* 0x000ff40000000800 */
[----:B------:R-:W3:Y:S01]  /*11d30*/  MUFU.EX2 R91, R91 ;  /* 0x0000005b005b7308 */ /* 0x000ee20000000800 */
[C---:B------:R-:W-:Y:S01]  /*11d40*/  HMMA.16816.F32 R72, R20.reuse, R94, R72 ;  /* 0x0000005e1448723c */ /* 0x040fe20000001848 */
[----:B------:R-:W-:Y:S07]  /*11d50*/  LDSM.16.MT88.4 R92, [R163+0x9800] ;  /* 0x00980000a35c783b */ /* 0x000fee0000004200 */
[C---:B-----5:R-:W-:Y:S08]  /*11d60*/  HMMA.16816.F32 R76, R20.reuse, R28, R76 ;  /* 0x0000001c144c723c */ /* 0x060ff0000000184c */
[C---:B------:R-:W-:Y:S01]  /*11d70*/  HMMA.16816.F32 R80, R20.reuse, R30, R80 ;  /* 0x0000001e1450723c */ /* 0x040fe20000001850 */
[----:B------:R-:W4:Y:S07]  /*11d80*/  LDSM.16.MT88.4 R28, [R161+0x8000] ;  /* 0x00800000a11c783b */ /* 0x000f2e0000004200 */
[C---:B------:R-:W-:Y:S08]  /*11d90*/  HMMA.16816.F32 R12, R20.reuse, R24, R12 ;  /* 0x00000018140c723c */ /* 0x040ff0000000180c */
[----:B------:R-:W-:Y:S01]  /*11da0*/  HMMA.16816.F32 R16, R20, R26, R16 ;  /* 0x0000001a1410723c */ /* 0x000fe20000001810 */
[----:B------:R-:W5:Y:S02]  /*11db0*/  LDSM.16.MT88.4 R24, [R160+0x8000] ;  /* 0x00800000a018783b */ /* 0x000f640000004200 */
[----:B-1----:R-:W-:Y:S02]  /*11dc0*/  F2FP.F16.F32.PACK_AB R20, R88, R89 ;  /* 0x000000595814723e */ /* 0x002fe400000000ff */
[----:B---3--:R-:W-:Y:S02]  /*11dd0*/  F2FP.F16.F32.PACK_AB R21, R91, R90 ;  /* 0x0000005a5b15723e */ /* 0x008fe400000000ff */
[----:B------:R-:W-:Y:S02]  /*11de0*/  F2FP.F16.F32.PACK_AB R22, R41, R40 ;  /* 0x000000282916723e */ /* 0x000fe400000000ff */
[----:B------:R-:W-:Y:S07]  /*11df0*/  F2FP.F16.F32.PACK_AB R23, R42, R43 ;  /* 0x0000002b2a17723e */ /* 0x000fee00000000ff */
[C---:B------:R-:W-:Y:S08]  /*11e00*/  HMMA.16816.F32 R4, R20.reuse, R32, R4 ;  /* 0x000000201404723c */ /* 0x040ff00000001804 */
[C---:B------:R-:W-:Y:S01]  /*11e10*/  HMMA.16816.F32 R8, R20.reuse, R34, R8 ;  /* 0x000000221408723c */ /* 0x040fe20000001808 */
[----:B------:R-:W1:Y:S07]  /*11e20*/  LDSM.16.MT88.4 R32, [R163+0x8800] ;  /* 0x00880000a320783b */ /* 0x000e6e0000004200 */
[C---:B--2---:R-:W-:Y:S08]  /*11e30*/  HMMA.16816.F32 R68, R20.reuse, R36, R68 ;  /* 0x000000241444723c */ /* 0x044ff00000001844 */
[C---:B------:R-:W-:Y:S01]  /*11e40*/  HMMA.16816.F32 R72, R20.reuse, R38, R72 ;  /* 0x000000261448723c */ /* 0x040fe20000001848 */
[----:B------:R-:W2:Y:S07]  /*11e50*/  LDSM.16.MT88.4 R36, [R162+0x8800] ;  /* 0x00880000a224783b */ /* 0x000eae0000004200 */
[C---:B----4-:R-:W-:Y:S08]  /*11e60*/  HMMA.16816.F32 R76, R20.reuse, R28, R76 ;  /* 0x0000001c144c723c */ /* 0x050ff0000000184c */
        /* <DEDUP_REMOVED lines=26> */
[-CC-:B------:R-:W-:Y:S01]  /*12010*/  FFMA.FTZ R33, R60, R3.reuse, -R118.reuse ;  /* 0x000000033c217223 */ /* 0x180fe20000010876 */
[-C--:B------:R-:W-:Y:S04]  /*12020*/  FFMA.FTZ R32, R61, R3.reuse, -R118 ;  /* 0x000000033d207223 */ /* 0x080fe80000010876 */
[C---:B------:R-:W-:Y:S01]  /*12030*/  HMMA.16816.F32 R8, R20.reuse, R34, R8 ;  /* 0x000000221408723c */ /* 0x040fe20000001808 */
[----:B------:R-:W-:Y:S02]  /*12040*/  MUFU.EX2 R33, R33 ;  /* 0x0000002100217308 */ /* 0x000fe40000000800 */
[-CC-:B------:R-:W-:Y:S01]  /*12050*/  FFMA.FTZ R34, R62, R3.reuse, -R116.reuse ;  /* 0x000000033e227223 */ /* 0x180fe20000010874 */
[-CC-:B------:R-:W-:Y:S07]  /*12060*/  FFMA.FTZ R35, R63, R3.reuse, -R116.reuse ;  /* 0x000000033f237223 */ /* 0x180fee0000010874 */
[----:B------:R-:W1:Y:S01]  /*12070*/  MUFU.EX2 R32, R32 ;  /* 0x0000002000207308 */ /* 0x000e620000000800 */
[C---:B--2---:R-:W-:Y:S09]  /*12080*/  HMMA.16816.F32 R68, R20.reuse, R36, R68 ;  /* 0x000000241444723c */ /* 0x044ff20000001844 */
[----:B------:R-:W-:Y:S01]  /*12090*/  MUFU.EX2 R34, R34 ;  /* 0x0000002200227308 */ /* 0x000fe20000000800 */
[-C--:B------:R-:W-:Y:S01]  /*120a0*/  FFMA.FTZ R37, R66, R3.reuse, -R116 ;  /* 0x0000000342257223 */ /* 0x080fe20000010874 */
[-C--:B------:R-:W-:Y:S08]  /*120b0*/  FFMA.FTZ R36, R64, R3.reuse, -R118 ;  /* 0x0000000340247223 */ /* 0x080ff00000010876 */
[----:B------:R-:W2:Y:S01]  /*120c0*/  MUFU.EX2 R35, R35 ;  /* 0x0000002300237308 */ /* 0x000ea20000000800 */
[-C--:B------:R-:W-:Y:S01]  /*120d0*/  FFMA.FTZ R116, R67, R3.reuse, -R116 ;  /* 0x0000000343747223 */ /* 0x080fe20000010874 */
[----:B------:R-:W-:Y:S01]  /*120e0*/  FFMA.FTZ R118, R65, R3, -R118 ;  /* 0x0000000341767223 */ /* 0x000fe20000010876 */
[C---:B------:R-:W-:Y:S07]  /*120f0*/  HMMA.16816.F32 R72, R20.reuse, R38, R72 ;  /* 0x000000261448723c */ /* 0x040fee0000001848 */
[----:B------:R-:W-:Y:S01]  /*12100*/  MUFU.EX2 R37, R37 ;  /* 0x0000002500257308 */ /* 0x000fe20000000800 */
[----:B-1----:R-:W-:Y:S09]  /*12110*/  F2FP.F16.F32.PACK_AB R84, R32, R33 ;  /* 0x000000212054723e */ /* 0x002ff200000000ff */
[----:B------:R-:W-:Y:S01]  /*12120*/  MUFU.EX2 R36, R36 ;  /* 0x0000002400247308 */ /* 0x000fe20000000800 */
[C---:B---3--:R-:W-:Y:S09]  /*12130*/  HMMA.16816.F32 R76, R20.reuse, R24, R76 ;  /* 0x00000018144c723c */ /* 0x048ff2000000184c */
[----:B------:R-:W1:Y:S01]  /*12140*/  MUFU.EX2 R187, R118 ;  /* 0x0000007600bb7308 */ /* 0x000e620000000800 */
[----:B--2---:R-:W-:Y:S09]  /*12150*/  F2FP.F16.F32.PACK_AB R85, R35, R34 ;  /* 0x000000222355723e */ /* 0x004ff200000000ff */
[----:B------:R-:W2:Y:S01]  /*12160*/  MUFU.EX2 R116, R116 ;  /* 0x0000007400747308 */ /* 0x000ea20000000800 */
[C---:B------:R-:W-:Y:S01]  /*12170*/  HMMA.16816.F32 R80, R20.reuse, R26, R80 ;  /* 0x0000001a1450723c */ /* 0x040fe20000001850 */
[----:B------:R-:W3:Y:S02]  /*12180*/  LDSM.16.MT88.4 R24, [R162+0x9800] ;  /* 0x00980000a218783b */ /* 0x000ee40000004200 */
[----:B-1----:R-:W-:Y:S05]  /*12190*/  F2FP.F16.F32.PACK_AB R86, R187, R36 ;  /* 0x00000024bb56723e */ /* 0x002fea00000000ff */
[C---:B------:R-:W-:Y:S03]  /*121a0*/  HMMA.16816.F32 R12, R20.reuse, R28, R12 ;  /* 0x0000001c140c723c */ /* 0x040fe6000000180c */
[----:B------:R-:W-:Y:S01]  /*121b0*/  FADD.FTZ R29, R105, R134 ;  /* 0x00000086691d7221 */ /* 0x000fe20000010000 */
[----:B------:R-:W-:Y:S01]  /*121c0*/  FADD.FTZ R28, R98, R109 ;  /* 0x0000006d621c7221 */ /* 0x000fe20000010000 */
[----:B--2---:R-:W-:Y:S02]  /*121d0*/  F2FP.F16.F32.PACK_AB R87, R116, R37 ;  /* 0x000000257457723e */ /* 0x004fe400000000ff */
[----:B------:R-:W-:Y:S01]  /*121e0*/  FADD.FTZ R29, R106, R29 ;  /* 0x0000001d6a1d7221 */ /* 0x000fe20000010000 */
[----:B------:R-:W-:Y:S01]  /*121f0*/  HMMA.16816.F32 R16, R20, R30, R16 ;  /* 0x0000001e1410723c */ /* 0x000fe20000001810 */
[----:B------:R-:W1:Y:S02]  /*12200*/  LDSM.16.MT88.4 R20, [R161+0x9800] ;  /* 0x00980000a114783b */ /* 0x000e640000004200 */
[----:B------:R-:W-:Y:S01]  /*12210*/  FADD.FTZ R28, R99, R28 ;  /* 0x0000001c631c7221 */ /* 0x000fe20000010000 */
[----:B------:R-:W-:Y:S01]  /*12220*/  FADD.FTZ R96, R96, R29 ;  /* 0x0000001d60607221 */ /* 0x000fe20000010000 */
[----:B------:R-:W-:Y:S02]  /*12230*/  MOV R105, R0 ;  /* 0x0000000000697202 */ /* 0x000fe40000000f00 */
[----:B------:R-:W-:Y:S01]  /*12240*/  FADD.FTZ R29, R97, R28 ;  /* 0x0000001c611d7221 */ /* 0x000fe20000010000 */
[----:B------:R-:W-:Y:S02]  /*12250*/  FADD.FTZ R107, R107, R96 ;  /* 0x000000606b6b7221 */ /* 0x000fe40000010000 */
        /* <DEDUP_REMOVED lines=43> */
.L_x_9909:
        /* <DEDUP_REMOVED lines=10> */
.L_x_9924:
[----:B------:R-:W2:Y:S01]  /*125b0*/  S2R R4, SR_TID.X ;  /* 0x0000000000047919 */ /* 0x000ea20000002100 */
[----:B------:R-:W1:Y:S01]  /*125c0*/  MUFU.RCP R9, R6 ;  /* 0x0000000600097308 */ /* 0x000e620000001000 */
[----:B----4-:R-:W-:Y:S01]  /*125d0*/  FADD.FTZ R5, R8, R11 ;  /* 0x0000000b08057221 */ /* 0x010fe20000010000 */
[----:B------:R-:W-:Y:S01]  /*125e0*/  FSETP.NE.FTZ.AND P0, PT, R6, RZ, PT ;  /* 0x000000ff0600720b */ /* 0x000fe20003f15000 */
[----:B------:R-:W-:Y:S03]  /*125f0*/  BAR.SYNC.DEFER_BLOCKING 0x0 ;  /* 0x0000000000007b1d */ /* 0x000fe60000010000 */
[----:B------:R-:W-:-:S03]  /*12600*/  FSETP.NE.FTZ.AND P1, PT, R5, RZ, PT ;  /* 0x000000ff0500720b */ /* 0x000fc60003f35000 */
[----:B---3--:R-:W3:Y:S01]  /*12610*/  MUFU.RCP R8, R5 ;  /* 0x0000000500087308 */ /* 0x008ee20000001000 */
        /* <DEDUP_REMOVED lines=10> */
[C---:B------:R-:W-:Y:S01]  /*126c0*/  FMUL.FTZ R76, R9.reuse, R76 ;  /* 0x0000004c094c7220 */ /* 0x040fe20000410000 */
[C---:B------:R-:W-:Y:S01]  /*126d0*/  SHF.L.U32 R7, R4.reuse, 0x4, RZ ;  /* 0x0000000404077819 */ /* 0x040fe200000006ff */
[C---:B------:R-:W-:Y:S01]  /*126e0*/  FMUL.FTZ R77, R9.reuse, R77 ;  /* 0x0000004d094d7220 */ /* 0x040fe20000410000 */
        /* <DEDUP_REMOVED lines=9> */
[C---:B------:R-:W-:Y:S01]  /*12780*/  FMUL.FTZ R84, R9.reuse, R84 ;  /* 0x0000005409547220 */ /* 0x040fe20000410000 */
[----:B------:R-:W-:Y:S01]  /*12790*/  R2P PR, R4, 0x1c ;  /* 0x0000001c04007804 */ /* 0x000fe20000000000 */
[----:B------:R-:W-:Y:S01]  /*127a0*/  FMUL.FTZ R85, R9, R85 ;  /* 0x0000005509557220 */ /* 0x000fe20000410000 */
[----:B------:R-:W-:-:S02]  /*127b0*/  LOP3.LUT R10, R11, R10, RZ, 0xfc, !PT ;  /* 0x0000000a0b0a7212 */ /* 0x000fc400078efcff */
[----:B------:R-:W-:Y:S02]  /*127c0*/  MOV R9, 0x40 ;  /* 0x0000004000097802 */ /* 0x000fe40000000f00 */
[----:B------:R-:W-:Y:S02]  /*127d0*/  MOV R11, 0x20 ;  /* 0x00000020000b7802 */ /* 0x000fe40000000f00 */
[----:B------:R-:W-:Y:S02]  /*127e0*/  LEA R10, R10, UR6, 0x2 ;  /* 0x000000060a0a7c11 */ /* 0x000fe4000f8e10ff */
        /* <DEDUP_REMOVED lines=39> */
[----:B------:R3:W-:Y:S04]  /*12a60*/  STS.64 [R16], R88 ;  /* 0x0000005810007388 */ /* 0x0007e80000000a00 */
[----:B------:R3:W-:Y:S04]  /*12a70*/  STS.64 [R16+0x800], R90 ;  /* 0x0008005a10007388 */ /* 0x0007e80000000a00 */
[----:B------:R3:W-:Y:S04]  /*12a80*/  STS.64 [R11], R84 ;  /* 0x000000540b007388 */ /* 0x0007e80000000a00 */
[----:B------:R3:W-:Y:S04]  /*12a90*/  STS.64 [R11+0x800], R86 ;  /* 0x000800560b007388 */ /* 0x0007e80000000a00 */
[----:B------:R-:W4:Y:S04]  /*12aa0*/  LD.E.64 R40, desc[UR4][R100.64+0xb0] ;  /* 0x0000b00464287980 */ /* 0x000f28000c101b00 */
[----:B-1----:R-:W3:Y:S01]  /*12ab0*/  LD.E R13, desc[UR4][R100.64+0x60] ;  /* 0x00006004640d7980 */ /* 0x002ee2000c101900 */
[----:B------:R-:W1:Y:S01]  /*12ac0*/  @P0 MUFU.LG2 R8, R6 ;  /* 0x0000000600080308 */ /* 0x000e620000000c00 */
[----:B------:R-:W-:-:S02]  /*12ad0*/  SHF.L.U32 R36, R4, 0x2, RZ ;  /* 0x0000000204247819 */ /* 0x000fc400000006ff */
[----:B------:R3:W5:Y:S01]  /*12ae0*/  LD.E R39, desc[UR4][R100.64+0xcc] ;  /* 0x0000cc0464277980 */ /* 0x000762000c101900 */
[----:B------:R-:W-:Y:S02]  /*12af0*/  MOV R37, 0xff800000 ;  /* 0xff80000000257802 */ /* 0x000fe40000000f00 */
[----:B--2---:R-:W-:Y:S01]  /*12b00*/  LOP3.LUT R9, R36, 0x1f8, RZ, 0xc0, !PT ;  /* 0x000001f824097812 */ /* 0x004fe200078ec0ff */
[----:B------:R2:W5:Y:S01]  /*12b10*/  LD.E.64 R44, desc[UR4][R100.64+0x78] ;  /* 0x00007804642c7980 */ /* 0x000562000c101b00 */
[----:B------:R-:W2:Y:S01]  /*12b20*/  @P1 MUFU.LG2 R5, R5 ;  /* 0x0000000500051308 */ /* 0x000ea20000000c00 */
[----:B------:R-:W-:Y:S02]  /*12b30*/  SHF.R.U32.HI R38, RZ, 0x2, R4 ;  /* 0x00000002ff267819 */ /* 0x000fe40000011604 */
[----:B------:R3:W5:Y:S01]  /*12b40*/  LD.E.64 R42, desc[UR4][R100.64+0xa8] ;  /* 0x0000a804642a7980 */ /* 0x000762000c101b00 */
[----:B------:R-:W-:Y:S01]  /*12b50*/  LOP3.LUT R7, R7, 0x10, RZ, 0xc0, !PT ;  /* 0x0000001007077812 */ /* 0x000fe200078ec0ff */
[----:B-1----:R-:W-:-:S04]  /*12b60*/  @P0 FMUL.FTZ R8, R8, 0.69314718246459960938 ;  /* 0x3f31721808080820 */ /* 0x002fc80000410000 */
[----:B-----5:R-:W-:Y:S01]  /*12b70*/  @P0 FFMA.FTZ R37, R3, R2, R8 ;  /* 0x0000000203250223 */ /* 0x020fe20000010008 */
[----:B------:R-:W-:Y:S01]  /*12b80*/  SHF.R.U32.HI R8, RZ, 0x1, R4 ;  /* 0x00000001ff087819 */ /* 0x000fe20000011604 */
[----:B------:R-:W-:Y:S01]  /*12b90*/  BAR.SYNC.DEFER_BLOCKING 0x0 ;  /* 0x0000000000007b1d */ /* 0x000fe20000010000 */
[----:B------:R-:W-:Y:S01]  /*12ba0*/  LOP3.LUT P0, RZ, R4, 0x3, RZ, 0xc0, !PT ;  /* 0x0000000304ff7812 */ /* 0x000fe2000780c0ff */
[----:B--2---:R-:W-:Y:S01]  /*12bb0*/  @P1 FMUL.FTZ R6, R5, 0.69314718246459960938 ;  /* 0x3f31721805061820 */ /* 0x004fe20000410000 */
[----:B------:R-:W-:Y:S02]  /*12bc0*/  LOP3.LUT R4, R9, 0x38, R8, 0x78, !PT ;  /* 0x0000003809047812 */ /* 0x000fe400078e7808 */
[----:B------:R-:W-:Y:S01]  /*12bd0*/  MOV R2, 0xff800000 ;  /* 0xff80000000027802 */ /* 0x000fe20000000f00 */
[----:B------:R-:W-:Y:S01]  /*12be0*/  @P1 FFMA.FTZ R2, R3, R0, R6 ;  /* 0x0000000003021223 */ /* 0x000fe20000010006 */
[----:B------:R-:W-:Y:S02]  /*12bf0*/  LOP3.LUT R9, R8, 0x30, RZ, 0xc0, !PT ;  /* 0x0000003008097812 */ /* 0x000fe400078ec0ff */
[----:B------:R-:W-:-:S02]  /*12c00*/  LEA R0, R4, R7, 0x2 ;  /* 0x0000000704007211 */ /* 0x000fc400078e10ff */
[----:B------:R-:W-:-:S03]  /*12c10*/  LOP3.LUT R38, R9, 0x7, R38, 0xf8, !PT ;  /* 0x0000000709267812 */ /* 0x000fc600078ef826 */
[----:B------:R1:W2:Y:S04]  /*12c20*/  LDS.128 R32, [R0+UR6] ;  /* 0x0000000600207984 */ /* 0x0002a80008000c00 */
[----:B------:R1:W1:Y:S04]  /*12c30*/  LDS.128 R28, [R0+UR6+0x800] ;  /* 0x00080006001c7984 */ /* 0x0002680008000c00 */
[----:B------:R1:W1:Y:S04]  /*12c40*/  LDS.128 R24, [R0+UR6+0x1000] ;  /* 0x0010000600187984 */ /* 0x0002680008000c00 */
[----:B------:R1:W1:Y:S04]  /*12c50*/  LDS.128 R20, [R0+UR6+0x1800] ;  /* 0x0018000600147984 */ /* 0x0002680008000c00 */
[----:B------:R1:W1:Y:S04]  /*12c60*/  LDS.128 R16, [R0+UR6+0x2000] ;  /* 0x0020000600107984 */ /* 0x0002680008000c00 */
[----:B------:R1:W1:Y:S04]  /*12c70*/  LDS.128 R8, [R0+UR6+0x3000] ;  /* 0x0030000600087984 */ /* 0x0002680008000c00 */
[----:B------:R1:W1:Y:S01]  /*12c80*/  LDS.128 R4, [R0+UR6+0x3800] ;  /* 0x0038000600047984 */ /* 0x0002620008000c00 */
[----:B------:R-:W-:Y:S01]  /*12c90*/  BSSY.RECONVERGENT B0, `(.L_x_9918) ;  /* 0x0000010000007945 */ /* 0x000fe20003800200 */
[----:B----4-:R-:W-:-:S04]  /*12ca0*/  IMAD R40, R40, UR8, R183 ;  /* 0x0000000828287c24 */ /* 0x010fc8000f8e02b7 */
[----:B---3--:R-:W-:-:S04]  /*12cb0*/  IMAD R13, R40, R13, R178 ;  /* 0x0000000d280d7224 */ /* 0x008fc800078e02b2 */
[----:B------:R-:W-:Y:S02]  /*12cc0*/  IMAD R41, R41, R13, R176 ;  /* 0x0000000d29297224 */ /* 0x000fe400078e02b0 */
[----:B------:R3:W4:Y:S01]  /*12cd0*/  LDS.128 R12, [R0+UR6+0x2800] ;  /* 0x00280006000c7984 */ /* 0x0007220008000c00 */
[----:B-12---:R-:W-:Y:S05]  /*12ce0*/  @P0 BRA `(.L_x_9919) ;  /* 0x0000000000280947 */ /* 0x006fea0003800000 */
[----:B------:R-:W-:Y:S01]  /*12cf0*/  IMAD.IADD R3, R181, 0x1, -R176 ;  /* 0x00000001b5037824 */ /* 0x000fe200078e0ab0 */
[----:B---3--:R-:W-:Y:S01]  /*12d00*/  IADD3 R0, P0, PT, R41, R38, RZ ;  /* 0x0000002629007210 */ /* 0x008fe20007f1e0ff */
        /* <DEDUP_REMOVED lines=8> */
.L_x_9919:
[----:B------:R-:W-:Y:S05]  /*12d90*/  BSYNC.RECONVERGENT B0 ;  /* 0x0000000000007941 */ /* 0x000fea0003800200 */
.L_x_9918:
[----:B------:R-:W2:Y:S01]  /*12da0*/  LD.E R100, desc[UR4][R100.64+0xc0] ;  /* 0x0000c00464647980 */ /* 0x000ea2000c101900 */
[C---:B------:R-:W-:Y:S01]  /*12db0*/  LOP3.LUT R3, R36.reuse, 0xfc0, RZ, 0xc0, !PT ;  /* 0x00000fc024037812 */ /* 0x040fe200078ec0ff */
[----:B------:R-:W-:Y:S01]  /*12dc0*/  IMAD R39, R41, R39, RZ ;  /* 0x0000002729277224 */ /* 0x000fe200078e02ff */
[----:B---3--:R-:W3:Y:S02]  /*12dd0*/  S2R R0, SR_TID.X ;  /* 0x0000000000007919 */ /* 0x008ee40000002100 */
[----:B-1----:R-:W-:Y:S01]  /*12de0*/  LOP3.LUT R2, R3, 0x3c, R36, 0xf8, !PT ;  /* 0x0000003c03027812 */ /* 0x002fe200078ef824 */
[----:B------:R-:W-:Y:S01]  /*12df0*/  IMAD.IADD R176, R181, 0x1, -R176 ;  /* 0x00000001b5b07824 */ /* 0x000fe200078e0ab0 */
[----:B------:R-:W-:Y:S01]  /*12e00*/  LOP3.LUT R3, R36, 0x3c, RZ, 0xc0, !PT ;  /* 0x0000003c24037812 */ /* 0x000fe200078ec0ff */
[----:B------:R-:W-:Y:S01]  /*12e10*/  IMAD.MOV.U32 R175, RZ, RZ, 0x0 ;  /* 0x00000000ffaf7424 */ /* 0x000fe200078e00ff */
[----:B------:R-:W-:Y:S02]  /*12e20*/  IADD3 R37, P1, PT, R39, R2, RZ ;  /* 0x0000000227257210 */ /* 0x000fe40007f3e0ff */
[----:B--2---:R-:W-:-:S02]  /*12e30*/  ISETP.GE.AND P0, PT, R3, R100, PT ;  /* 0x000000640300720c */ /* 0x004fc40003f06270 */
[----:B---3--:R-:W-:Y:S02]  /*12e40*/  SHF.R.U32.HI R3, RZ, 0x4, R0 ;  /* 0x00000004ff037819 */ /* 0x008fe40000011600 */
[----:B------:R-:W-:Y:S02]  /*12e50*/  LEA.HI.X.SX32 R0, R39, RZ, 0x1, P1 ;  /* 0x000000ff27007211 */ /* 0x000fe400008f0eff */
[C---:B------:R-:W-:Y:S01]  /*12e60*/  ISETP.GE.OR P2, PT, R3.reuse, R176, P0 ;  /* 0x000000b00300720c */ /* 0x040fe20000746670 */
[----:B------:R-:W-:Y:S01]  /*12e70*/  VIADD R41, R3, 0x10 ;  /* 0x0000001003297836 */ /* 0x000fe20000000000 */
[----:B------:R-:W-:Y:S01]  /*12e80*/  LEA R36, P1, R37, R44, 0x2 ;  /* 0x0000002c25247211 */ /* 0x000fe200078210ff */
[C---:B------:R-:W-:Y:S02]  /*12e90*/  VIADD R43, R3.reuse, 0x20 ;  /* 0x00000020032b7836 */ /* 0x040fe40000000000 */
[----:B------:R-:W-:Y:S01]  /*12ea0*/  VIADD R39, R3, 0x8 ;  /* 0x0000000803277836 */ /* 0x000fe20000000000 */
[----:B------:R-:W-:Y:S01]  /*12eb0*/  LEA.HI.X R37, R37, R45, R0, 0x2, P1 ;  /* 0x0000002d25257211 */ /* 0x000fe200008f1400 */
[----:B------:R-:W-:Y:S01]  /*12ec0*/  VIADD R45, R3, 0x18 ;  /* 0x00000018032d7836 */ /* 0x000fe20000000000 */
[-C--:B------:R-:W-:Y:S01]  /*12ed0*/  ISETP.GE.OR P6, PT, R41, R176.reuse, P0 ;  /* 0x000000b02900720c */ /* 0x080fe200007c6670 */
[----:B------:R-:W-:Y:S01]  /*12ee0*/  VIADD R41, R3, 0x28 ;  /* 0x0000002803297836 */ /* 0x000fe20000000000 */
[-C--:B------:R-:W-:Y:S01]  /*12ef0*/  ISETP.GE.OR P4, PT, R43, R176.reuse, P0 ;  /* 0x000000b02b00720c */ /* 0x080fe20000786670 */
[----:B------:R-:W-:Y:S01]  /*12f00*/  VIADD R43, R3, 0x30 ;  /* 0x00000030032b7836 */ /* 0x000fe20000000000 */
[-C--:B------:R-:W-:Y:S01]  /*12f10*/  ISETP.GE.OR P5, PT, R45, R176.reuse, P0 ;  /* 0x000000b02d00720c */ /* 0x080fe200007a6670 */
[----:B------:R-:W-:Y:S01]  /*12f20*/  VIADD R3, R3, 0x38 ;  /* 0x0000003803037836 */ /* 0x000fe20000000000 */
[----:B------:R-:W-:Y:S01]  /*12f30*/  @!P2 ST.E.128 desc[UR4][R36.64], R32 ;  /* 0x000000202400a985 */ /* 0x000fe2000c101d04 */
[----:B------:R-:W-:-:S02]  /*12f40*/  ISETP.GE.OR P3, PT, R41, R176, P0 ;  /* 0x000000b02900720c */ /* 0x000fc40000766670 */
[-C--:B------:R-:W-:Y:S02]  /*12f50*/  ISETP.GE.OR P2, PT, R39, R176.reuse, P0 ;  /* 0x000000b02700720c */ /* 0x080fe40000746670 */
        /* <DEDUP_REMOVED lines=8> */
[----:B-1----:R-:W-:Y:S05]  /*12fe0*/  @P0 RET.REL.NODEC R174 `(_ZN5flash24flash_fwd_splitkv_kernelI23Flash_fwd_kernel_traitsILi64ELi64ELi128ELi4ELb0ELb0EN7cutlass6half_tE19Flash_kernel_traitsILi64ELi64ELi128ELi4ES3_EELb0ELb0ELb0ELb0ELb0ELb0ELb1ELb1EEEvNS_16Flash_fwd_paramsE) ;  /* 0xfffffed0ae040950 */ /* 0x002fea0003c3ffff */
[----:B------:R-:W-:Y:S01]  /*12ff0*/  MOV R175, 0x0 ;  /* 0x0000000000af7802 */ /* 0x000fe20000000f00 */
[----:B------:R1:W-:Y:S03]  /*13000*/  ST.E.128 desc[UR4][R36.64+0x3800], R4 ;  /* 0x0038000424007985 */ /* 0x0003e6000c101d04 */
[----:B-1----:R-:W-:Y:S05]  /*13010*/  RET.REL.NODEC R174 `(_ZN5flash24flash_fwd_splitkv_kernelI23Flash_fwd_kernel_traitsILi64ELi64ELi128ELi4ELb0ELb0EN7cutlass6half_tE19Flash_kernel_traitsILi64ELi64ELi128ELi4ES3_EELb0ELb0ELb0ELb0ELb0ELb0ELb1ELb1EEEvNS_16Flash_fwd_paramsE) ;  /* 0xfffffeccaef87950 */ /* 0x002fea0003c3ffff */
.L_x_9917:
[----:B------:R-:W-:Y:S01]  /*13020*/  MOV R5, 0x2 ;  /* 0x0000000200057802 */ /* 0x000fe20000000f00 */
[----:B------:R-:W-:Y:S01]  /*13030*/  IMAD.MOV.U32 R4, RZ, RZ, 0x1f ;  /* 0x0000001fff047424 */ /* 0x000fe200078e00ff */
[----:B------:R-:W-:-:S07]  /*13040*/  MOV R7, 0xffffffff ;  /* 0xffffffff00077802 */ /* 0x000fce0000000f00 */
[----:B-1---5:R-:W-:Y:S05]  /*13050*/  WARPSYNC.COLLECTIVE R7, `(.L_x_9920) ;  /* 0x0000000007087348 */ /* 0x022fea0003c00000 */
[----:B------:R2:W3:Y:S02]  /*13060*/  SHFL.BFLY P0, R11, R187, R5, R4 ;  /* 0x0c000005bb0b7389 */ /* 0x0004e40000000004 */
[----:B-123-5:R-:W-:Y:S05]  /*13070*/  ENDCOLLECTIVE ;  /* 0x000000000000791b */ /* 0x02efea0003800000 */
.L_x_9920:
[----:B------:R-:W-:Y:S02]  /*13080*/  IMAD.MOV.U32 R6, RZ, RZ, R11 ;  /* 0x000000ffff067224 */ /* 0x000fe400078e000b */
[----:B------:R-:W-:Y:S02]  /*13090*/  IMAD.MOV.U32 R5, RZ, RZ, 0x1 ;  /* 0x00000001ff057424 */ /* 0x000fe400078e00ff */
[----:B------:R-:W-:-:S05]  /*130a0*/  FADD.FTZ R9, R6, R187 ;  /* 0x000000bb06097221 */ /* 0x000fca0000010000 */
[----:B------:R-:W-:-:S07]  /*130b0*/  MOV R187, R9 ;  /* 0x0000000900bb7202 */ /* 0x000fce0000000f00 */
[----:B------:R-:W-:Y:S05]  /*130c0*/  WARPSYNC.COLLECTIVE R7, `(.L_x_9921) ;  /* 0x0000000007087348 */ /* 0x000fea0003c00000 */
[----:B------:R1:W2:Y:S02]  /*130d0*/  SHFL.BFLY P0, R11, R187, R5, R4 ;  /* 0x0c000005bb0b7389 */ /* 0x0002a40000000004 */
[----:B-12---:R-:W-:Y:S05]  /*130e0*/  ENDCOLLECTIVE ;  /* 0x000000000000791b */ /* 0x006fea0003800000 */
.L_x_9921:
[----:B------:R-:W-:Y:S01]  /*130f0*/  MOV R187, R180 ;  /* 0x000000b400bb7202 */ /* 0x000fe20000000f00 */
[----:B------:R-:W-:Y:S01]  /*13100*/  IMAD.MOV.U32 R5, RZ, RZ, 0x2 ;  /* 0x00000002ff057424 */ /* 0x000fe200078e00ff */
[----:B------:R-:W-:-:S07]  /*13110*/  MOV R6, R11 ;  /* 0x0000000b00067202 */ /* 0x000fce0000000f00 */
[----:B------:R-:W-:Y:S05]  /*13120*/  WARPSYNC.COLLECTIVE R7, `(.L_x_9922) ;  /* 0x0000000007087348 */ /* 0x000fea0003c00000 */
[----:B------:R1:W2:Y:S02]  /*13130*/  SHFL.BFLY P0, R11, R187, R5, R4 ;  /* 0x0c000005bb0b7389 */ /* 0x0002a40000000004 */
[----:B-12---:R-:W-:Y:S05]  /*13140*/  ENDCOLLECTIVE ;  /* 0x000000000000791b */ /* 0x006fea0003800000 */
.L_x_9922:
[----:B------:R-:W-:Y:S01]  /*13150*/  FADD.FTZ R6, R9, R6 ;  /* 0x0000000609067221 */ /* 0x000fe20000010000 */
[----:B------:R-:W-:Y:S01]  /*13160*/  FADD.FTZ R8, R11, R180 ;  /* 0x000000b40b087221 */ /* 0x000fe20000010000 */
[----:B------:R-:W-:-:S04]  /*13170*/  MOV R5, 0x1 ;  /* 0x0000000100057802 */ /* 0x000fc80000000f00 */
[----:B------:R-:W-:-:S07]  /*13180*/  MOV R187, R8 ;  /* 0x0000000800bb7202 */ /* 0x000fce0000000f00 */
[----:B------:R-:W-:Y:S05]  /*13190*/  WARPSYNC.COLLECTIVE R7, `(.L_x_9923) ;  /* 0x0000000007087348 */ /* 0x000fea0003c00000 */
[----:B------:R1:W2:Y:S02]  /*131a0*/  SHFL.BFLY P0, R11, R187, R5, R4 ;  /* 0x0c000005bb0b7389 */ /* 0x0002a40000000004 */
[----:B-12---:R-:W-:Y:S05]  /*131b0*/  ENDCOLLECTIVE ;  /* 0x000000000000791b */ /* 0x006fea0003800000 */
.L_x_9923:
[----:B------:R-:W-:Y:S05]  /*131c0*/  BRA `(.L_x_9924) ;  /* 0xfffffff000f87947 */ /* 0x000fea000383ffff */
.L_x_9925:
        /* <DEDUP_REMOVED lines=11> */
.L_x_14796:


//--------------------- .text._ZN5flash24flash_fwd_splitkv_kernelI23Flash_fwd_kernel_traitsILi64ELi64ELi128ELi4ELb0ELb0EN7cutlass6half_tE19Flash_kernel_traitsILi64ELi64ELi128ELi4ES3_EELb0ELb0ELb0ELb0ELb0ELb1ELb1ELb1EEEvNS_16Flash_fwd_paramsE --------------------------
	.section	.text._ZN5flash24flash_fwd_splitkv_kernelI23Flash_fwd_kernel_traitsILi64ELi64ELi128ELi4ELb0ELb0EN7cutlass6half_tE19Flash_kernel_traitsILi64ELi64ELi128ELi4ES3_EELb0ELb0ELb0ELb0ELb0ELb1ELb1ELb1EEEvNS_16Flash_fwd_paramsE,"ax",@progbits
	.align	128
        .global         _ZN5flash24flash_fwd_splitkv_kernelI23Flash_fwd_kernel_traitsILi64ELi64ELi128ELi4ELb0ELb0EN7cutlass6half_tE19Flash_kernel_traitsILi64ELi64ELi128ELi4ES3_EELb0ELb0ELb0ELb0ELb0ELb1ELb1ELb1EEEvNS_16Flash_fwd_paramsE
        .type           _ZN5flash24flash_fwd_splitkv_kernelI23Flash_fwd_kernel_traitsILi64ELi64ELi128ELi4ELb0ELb0EN7cutlass6half_tE19Flash_kernel_traitsILi64ELi64ELi128ELi4ES3_EELb0ELb0ELb0ELb0ELb0ELb1ELb1ELb1EEEvNS_16Flash_fwd_paramsE,@function
        .size           _ZN5flash24flash_fwd_splitkv_kernelI23Flash_fwd_kernel_traitsILi64ELi64ELi128ELi4ELb0ELb0EN7cutlass6half_tE19Flash_kernel_traitsILi64ELi64ELi128ELi4ES3_EELb0ELb0ELb0ELb0ELb0ELb1ELb1ELb1EEEvNS_16Flash_fwd_paramsE,(.L_x_14797 - _ZN5flash24flash_fwd_splitkv_kernelI23Flash_fwd_kernel_traitsILi64ELi64ELi128ELi4ELb0ELb0EN7cutlass6half_tE19Flash_kernel_traitsILi64ELi64ELi128ELi4ES3_EELb0ELb0ELb0ELb0ELb0ELb1ELb1ELb1EEEvNS_16Flash_fwd_paramsE)
        .other          _ZN5flash24flash_fwd_splitkv_kernelI23Flash_fwd_kernel_traitsILi64ELi64ELi128ELi4ELb0ELb0EN7cutlass6half_tE19Flash_kernel_traitsILi64ELi64ELi128ELi4ES3_EELb0ELb0ELb0ELb0ELb0ELb1ELb1ELb1EEEvNS_16Flash_fwd_paramsE,@"STO_CUDA_ENTRY STV_DEFAULT"
_ZN5flash24flash_fwd_splitkv_kernelI23Flash_fwd_kernel_traitsILi64ELi64ELi128ELi4ELb0ELb0EN7cutlass6half_tE19Flash_kernel_traitsILi64ELi64ELi128ELi4ES3_EELb0ELb0ELb0ELb0ELb0ELb1ELb1ELb1EEEvNS_16Flash_fwd_paramsE:
.text._ZN5flash24flash_fwd_splitkv_kernelI23Flash_fwd_kernel_traitsILi64ELi64ELi128ELi4ELb0ELb0EN7cutlass6half_tE19Flash_kernel_traitsILi64ELi64ELi128ELi4ES3_EELb0ELb0ELb0ELb0ELb0ELb1ELb1ELb1EEEvNS_16Flash_fwd_paramsE:
        /* <DEDUP_REMOVED lines=29> */
[----:B------:R-:W-:Y:S05]  /*01d0*/  CALL.REL.NOINC `($_ZN5flash24flash_fwd_splitkv_kernelI23Flash_fwd_kernel_traitsILi64ELi64ELi128ELi4ELb0ELb0EN7cutlass6half_tE19Flash_kernel_traitsILi64ELi64ELi128ELi4ES3_EELb0ELb0ELb0ELb0ELb0ELb1ELb1ELb1EEEvNS_16Flash_fwd_paramsE$_ZN5flash30compute_attn_1rowblock_splitkvI23Flash_fwd_kernel_traitsILi64ELi64ELi128ELi4ELb0ELb0EN7cutlass6half_tE19Flash_kernel_traitsILi64ELi64ELi128ELi4ES3_EELb0ELb0ELb0ELb0ELb0ELb1ELb1ELb1ENS_16Flash_fwd_paramsEEEvRKT8_iiiii) ;  /* 0x0000000000087944 */ /* 0x000fea0003c00000 */
[----:B------:R-:W-:Y:S05]  /*01e0*/  BSYNC.RECONVERGENT B3 ;  /* 0x0000000000037941 */ /* 0x000fea0003800200 */
.L_x_9926:
[----:B------:R-:W-:Y:S05]  /*01f0*/  EXIT ;  /* 0x000000000000794d */ /* 0x000fea0003800000 */
        .type           $_ZN5flash24flash_fwd_splitkv_kernelI23Flash_fwd_kernel_traitsILi64ELi64ELi128ELi4ELb0ELb0EN7cutlass6half_tE19Flash_kernel_traitsILi64ELi64ELi128ELi4ES3_EELb0ELb0ELb0ELb0ELb0ELb1ELb1ELb1EEEvNS_16Flash_fwd_paramsE$_ZN5flash30compute_attn_1rowblock_splitkvI23Flash_fwd_kernel_traitsILi64ELi64ELi128ELi4ELb0ELb0EN7cutlass6half_tE19Flash_kernel_traitsILi64ELi64ELi128ELi4ES3_EELb0ELb0ELb0ELb0ELb0ELb1ELb1ELb1ENS_16Flash_fwd_paramsEEEvRKT8_iiiii,@function
        .size           $_ZN5flash24flash_fwd_splitkv_kernelI23Flash_fwd_kernel_traitsILi64ELi64ELi128ELi4ELb0ELb0EN7cutlass6half_tE19Flash_kernel_traitsILi64ELi64ELi128ELi4ES3_EELb0ELb0ELb0ELb0ELb0ELb1ELb1ELb1EEEvNS_16Flash_fwd_paramsE$_ZN5flash30compute_attn_1rowblock_splitkvI23Flash_fwd_kernel_traitsILi64ELi64ELi128ELi4ELb0ELb0EN7cutlass6half_tE19Flash_kernel_traitsILi64ELi64ELi128ELi4ES3_EELb0ELb0ELb0ELb0ELb0ELb1ELb1ELb1ENS_16Flash_fwd_paramsEEEvRKT8_iiiii,(.L_x_14797 - $_ZN5flash24flash_fwd_splitkv_kernelI23Flash_fwd_kernel_traitsILi64ELi64ELi128ELi4ELb0ELb0EN7cutlass6half_tE19Flash_kernel_traitsILi64ELi64ELi128ELi4ES3_EELb0ELb0ELb0ELb0ELb0ELb1ELb1ELb1EEEvNS_16Flash_fwd_paramsE$_ZN5flash30compute_attn_1rowblock_splitkvI23Flash_fwd_kernel_traitsILi64ELi64ELi128ELi4ELb0ELb0EN7cutlass6half_tE19Flash_kernel_traitsILi64ELi64ELi128ELi4ES3_EELb0ELb0ELb0ELb0ELb0ELb1ELb1ELb1ENS_16Flash_fwd_paramsEEEvRKT8_iiiii)
$_ZN5flash24flash_fwd_splitkv_kernelI23Flash_fwd_kernel_traitsILi64ELi64ELi128ELi4ELb0ELb0EN7cutlass6half_tE19Flash_kernel_traitsILi64ELi64ELi128ELi4ES3_EELb0ELb0ELb0ELb0ELb0ELb1ELb1ELb1EEEvNS_16Flash_fwd_paramsE$_ZN5flash30compute_attn_1rowblock_splitkvI23Flash_fwd_kernel_traitsILi64ELi64ELi128ELi4ELb0ELb0EN7cutlass6half_tE19Flash_kernel_traitsILi64ELi64ELi128ELi4ES3_EELb0ELb0ELb0ELb0ELb0ELb1ELb1ELb1ENS_16Flash_fwd_paramsEEEvRKT8_iiiii:
        /* <DEDUP_REMOVED lines=39> */
.L_x_9928:
[----:B------:R-:W-:Y:S05]  /*0470*/  BSYNC.RECONVERGENT B0 ;  /* 0x0000000000007941 */ /* 0x000fea0003800200 */
.L_x_9927:
[----:B------:R-:W-:Y:S04]  /*0480*/  BSSY.RECONVERGENT B0, `(.L_x_9929) ;  /* 0x0000007000007945 */ /* 0x000fe80003800200 */
[----:B------:R-:W-:Y:S05]  /*0490*/  @!P4 BRA `(.L_x_9930) ;  /* 0x000000000014c947 */ /* 0x000fea0003800000 */
[----:B------:R-:W4:Y:S02]  /*04a0*/  LD.E.U8 R4, desc[UR4][R100.64+0x1b2] ;  /* 0x0001b20464047980 */ /* 0x000f24000c101100 */
[----:B----4-:R-:W-:-:S13]  /*04b0*/  ISETP.NE.AND P0, PT, R4, RZ, PT ;  /* 0x000000ff0400720c */ /* 0x010fda0003f05270 */
[----:B------:R-:W4:Y:S02]  /*04c0*/  @P0 LD.E R4, desc[UR4][R18.64+0x4] ;  /* 0x0000040412040980 */ /* 0x000f24000c101900 */
[----:B----45:R-:W-:-:S06]  /*04d0*/  @P0 IADD3 R7, PT, PT, R4, -R15, RZ ;  /* 0x8000000f04070210 */ /* 0x030fcc0007ffe0ff */
[----:B------:R4:W5:Y:S02]  /*04e0*/  @!P0 LD.E R7, desc[UR4][R18.64] ;  /* 0x0000000412078980 */ /* 0x000964000c101900 */
.L_x_9930:
[----:B------:R-:W-:Y:S05]  /*04f0*/  BSYNC.RECONVERGENT B0 ;  /* 0x0000000000007941 */ /* 0x000fea0003800200 */
.L_x_9929:
        /* <DEDUP_REMOVED lines=9> */
.L_x_9932:
[----:B------:R-:W5:Y:S01]  /*0590*/  LD.E.64 R6, desc[UR4][R100.64+0x108] ;  /* 0x0001080464067980 */ /* 0x000f62000c101b00 */
[----:B------:R-:W-:Y:S01]  /*05a0*/  BSSY.RECONVERGENT B0, `(.L_x_9934) ;  /* 0x0000006000007945 */ /* 0x000fe20003800200 */
[----:B-----5:R-:W-:-:S04]  /*05b0*/  ISETP.NE.U32.AND P0, PT, R6, RZ, PT ;  /* 0x000000ff0600720c */ /* 0x020fc80003f05070 */
[----:B------:R-:W-:Y:S01]  /*05c0*/  ISETP.NE.AND.EX P0, PT, R7, RZ, PT, P0 ;  /* 0x000000ff0700720c */ /* 0x000fe20003f05300 */
[----:B------:R-:W-:-:S12]  /*05d0*/  IMAD.MOV.U32 R7, RZ, RZ, RZ ;  /* 0x000000ffff077224 */ /* 0x000fd800078e00ff */
[----:B------:R-:W-:Y:S05]  /*05e0*/  @!P0 BRA `(.L_x_9935) ;  /* 0x0000000000048947 */ /* 0x000fea0003800000 */
[----:B------:R1:W5:Y:S02]  /*05f0*/  LD.E R7, desc[UR4][R100.64+0xbc] ;  /* 0x0000bc0464077980 */ /* 0x000364000c101900 */
.L_x_9935:
[----:B------:R-:W-:Y:S05]  /*0600*/  BSYNC.RECONVERGENT B0 ;  /* 0x0000000000007941 */ /* 0x000fea0003800200 */
.L_x_9934:
[----:B-----5:R-:W-:Y:S02]  /*0610*/  IADD3 R62, PT, PT, R70, R7, RZ ;  /* 0x00000007463e7210 */ /* 0x020fe40007ffe0ff */
.L_x_9933:
[----:B------:R-:W-:Y:S05]  /*0620*/  BSYNC.RECONVERGENT B1 ;  /* 0x0000000000017941 */ /* 0x000fea0003800200 */
.L_x_9931:
[----:B------:R-:W-:Y:S01]  /*0630*/  IMAD.SHL.U32 R176, R5, 0x40, RZ ;  /* 0x0000004005b07824 */ /* 0x000fe200078e00ff */
[----:B------:R-:W-:-:S04]  /*0640*/  MOV R175, 0x0 ;  /* 0x0000000000af7802 */ /* 0x000fc80000000f00 */
[----:B------:R-:W-:-:S13]  /*0650*/  ISETP.GT.AND P0, PT, R181, R176, PT ;  /* 0x000000b0b500720c */ /* 0x000fda0003f04270 */
[----:B-1234-:R-:W-:Y:S05]  /*0660*/  @!P0 RET.REL.NODEC R174 `(_ZN5flash24flash_fwd_splitkv_kernelI23Flash_fwd_kernel_traitsILi64ELi64ELi128ELi4ELb0ELb0EN7cutlass6half_tE19Flash_kernel_traitsILi64ELi64ELi128ELi4ES3_EELb0ELb0ELb0ELb0ELb0ELb1ELb1ELb1EEEvNS_16Flash_fwd_paramsE) ;  /* 0xfffffff8ae648950 */ /* 0x01efea0003c3ffff */
        /* <DEDUP_REMOVED lines=111> */
[----:B-1----:R-:W-:Y:S05]  /*0d60*/  @P0 RET.REL.NODEC R174 `(_ZN5flash24flash_fwd_splitkv_kernelI23Flash_fwd_kernel_traitsILi64ELi64ELi128ELi4ELb0ELb0EN7cutlass6half_tE19Flash_kernel_traitsILi64ELi64ELi128ELi4ES3_EELb0ELb0ELb0ELb0ELb0ELb1ELb1ELb1EEEvNS_16Flash_fwd_paramsE) ;  /* 0xfffffff0aea40950 */ /* 0x002fea0003c3ffff */
[----:B------:R-:W-:Y:S02]  /*0d70*/  MOV R5, 0xff800000 ;  /* 0xff80000000057802 */ /* 0x000fe40000000f00 */
[----:B------:R-:W-:-:S03]  /*0d80*/  MOV R175, 0x0 ;  /* 0x0000000000af7802 */ /* 0x000fc60000000f00 */
[----:B------:R1:W-:Y:S02]  /*0d90*/  ST.E desc[UR4][R2.64+0xe0], R5 ;  /* 0x0000e00502007985 */ /* 0x0003e4000c101904 */
[----:B-1----:R-:W-:Y:S05]  /*0da0*/  RET.REL.NODEC R174 `(_ZN5flash24flash_fwd_splitkv_kernelI23Flash_fwd_kernel_traitsILi64ELi64ELi128ELi4ELb0ELb0EN7cutlass6half_tE19Flash_kernel_traitsILi64ELi64ELi128ELi4ES3_EELb0ELb0ELb0ELb0ELb0ELb1ELb1ELb1EEEvNS_16Flash_fwd_paramsE) ;  /* 0xfffffff0ae947950 */ /* 0x002fea0003c3ffff */
.L_x_9936:
        /* <DEDUP_REMOVED lines=101> */
.L_x_9938:
        /* <DEDUP_REMOVED lines=78> */
.L_x_9939:
[----:B------:R-:W-:Y:S05]  /*18e0*/  BSYNC.RECONVERGENT B0 ;  /* 0x0000000000007941 */ /* 0x000fea0003800200 */
.L_x_9937:
        /* <DEDUP_REMOVED lines=231> */
.L_x_9979:
        /* <DEDUP_REMOVED lines=154> */
.L_x_9942:
        /* <DEDUP_REMOVED lines=72> */
.L_x_9946:
[----:B------:R-:W-:Y:S05]  /*3580*/  BSYNC.RECONVERGENT B0 ;  /* 0x0000000000007941 */ /* 0x000fea0003800200 */
.L_x_9945:
        /* <DEDUP_REMOVED lines=55> */
.L_x_9948:
[----:B------:R-:W-:Y:S05]  /*3900*/  BSYNC.RECONVERGENT B0 ;  /* 0x0000000000007941 */ /* 0x000fea0003800200 */
.L_x_9947:
        /* <DEDUP_REMOVED lines=57> */
.L_x_9950:
[----:B------:R-:W-:Y:S05]  /*3ca0*/  BSYNC.RECONVERGENT B0 ;  /* 0x0000000000007941 */ /* 0x000fea0003800200 */
.L_x_9949:
        /* <DEDUP_REMOVED lines=61> */
.L_x_9952:
[----:B------:R-:W-:Y:S05]  /*4080*/  BSYNC.RECONVERGENT B0 ;  /* 0x0000000000007941 */ /* 0x000fea0003800200 */
.L_x_9951:
        /* <DEDUP_REMOVED lines=66> */
.L_x_9954:
[----:B------:R-:W-:Y:S05]  /*44b0*/  BSYNC.RECONVERGENT B0 ;  /* 0x0000000000007941 */ /* 0x000fea0003800200 */
.L_x_9953:
        /* <DEDUP_REMOVED lines=57> */
.L_x_9956:
[----:B------:R-:W-:Y:S05]  /*4850*/  BSYNC.RECONVERGENT B0 ;  /* 0x0000000000007941 */ /* 0x000fea0003800200 */
.L_x_9955:
        /* <DEDUP_REMOVED lines=59> */
.L_x_9958:
[----:B------:R-:W-:Y:S05]  /*4c10*/  BSYNC.RECONVERGENT B0 ;  /* 0x0000000000007941 */ /* 0x000fea0003800200 */
.L_x_9957:
        /* <DEDUP_REMOVED lines=59> */
.L_x_9960:
[----:B------:R-:W-:Y:S05]  /*4fd0*/  BSYNC.RECONVERGENT B0 ;  /* 0x0000000000007941 */ /* 0x000fea0003800200 */
.L_x_9959:
[----:B------:R-:W5:Y:S02]  /*4fe0*/  LD.E R3, desc[UR4][R100.64+0xd0] ;  /* 0x0000d00464037980 */ /* 0x000f64000c101900 */
[----:B-----5:R-:W-:Y:S05]  /*4ff0*/  IMAD.U32 R3, R3, -0x40, RZ ;  /* 0xffffffc003037824 */ /* 0x020fea00078e00ff */
[C---:B------:R-:W-:Y:S02]  /*5000*/  LEA R14, P1, R3.reuse, R14, 0x1 ;  /* 0x0000000e030e7211 */ /* 0x040fe400078208ff */
[C---:B------:R-:W-:Y:S02]  /*5010*/  LEA R50, P0, R3.reuse, R50, 0x1 ;  /* 0x0000003203327211 */ /* 0x040fe400078008ff */
[C---:B------:R-:W-:Y:S02]  /*5020*/  LEA.HI.X.SX32 R15, R3.reuse, R15, 0x1, P1 ;  /* 0x0000000f030f7211 */ /* 0x040fe400008f0eff */
[----:B------:R-:W-:Y:S01]  /*5030*/  LEA.HI.X.SX32 R51, R3, R51, 0x1, P0 ;  /* 0x0000003303337211 */ /* 0x000fe200000f0eff */
[----:B------:R-:W-:Y:S05]  /*5040*/  BRA `(.L_x_9943) ;  /* 0x0000003000447947 */ /* 0x000fea0003800000 */
.L_x_9944:
        /* <DEDUP_REMOVED lines=99> */
.L_x_9962:
[----:B------:R-:W-:Y:S05]  /*5680*/  BSYNC.RECONVERGENT B0 ;  /* 0x0000000000007941 */ /* 0x000fea0003800200 */
.L_x_9961:
        /* <DEDUP_REMOVED lines=96> */
.L_x_9964:
[----:B------:R-:W-:Y:S05]  /*5c90*/  BSYNC.RECONVERGENT B0 ;  /* 0x0000000000007941 */ /* 0x000fea0003800200 */
.L_x_9963:
        /* <DEDUP_REMOVED lines=97> */
.L_x_9966:
[----:B------:R-:W-:Y:S05]  /*62b0*/  BSYNC.RECONVERGENT B0 ;  /* 0x0000000000007941 */ /* 0x000fea0003800200 */
.L_x_9965:
        /* <DEDUP_REMOVED lines=96> */
.L_x_9968:
[----:B------:R-:W-:Y:S05]  /*68c0*/  BSYNC.RECONVERGENT B0 ;  /* 0x0000000000007941 */ /* 0x000fea0003800200 */
.L_x_9967:
        /* <DEDUP_REMOVED lines=94> */
.L_x_9970:
[----:B------:R-:W-:Y:S05]  /*6eb0*/  BSYNC.RECONVERGENT B0 ;  /* 0x0000000000007941 */ /* 0x000fea0003800200 */
.L_x_9969:
        /* <DEDUP_REMOVED lines=99> */
.L_x_9972:
[----:B------:R-:W-:Y:S05]  /*74f0*/  BSYNC.RECONVERGENT B0 ;  /* 0x0000000000007941 */ /* 0x000fea0003800200 */
.L_x_9971:
        /* <DEDUP_REMOVED lines=95> */
.L_x_9974:
[----:B------:R-:W-:Y:S05]  /*7af0*/  BSYNC.RECONVERGENT B0 ;  /* 0x0000000000007941 */ /* 0x000fea0003800200 */
.L_x_9973:
        /* <DEDUP_REMOVED lines=95> */
.L_x_9976:
[----:B------:R-:W-:Y:S05]  /*80f0*/  BSYNC.RECONVERGENT B0 ;  /* 0x0000000000007941 */ /* 0x000fea0003800200 */
.L_x_9975:
[----:B------:R-:W5:Y:S02]  /*8100*/  LD.E R3, desc[UR4][R100.64+0xd0] ;  /* 0x0000d00464037980 */ /* 0x000f64000c101900 */
[----:B-----5:R-:W-:Y:S05]  /*8110*/  IMAD.U32 R3, R3, -0x40, RZ ;  /* 0xffffffc003037824 */ /* 0x020fea00078e00ff */
[C---:B------:R-:W-:Y:S02]  /*8120*/  LEA R88, P1, R3.reuse, R88, 0x1 ;  /* 0x0000005803587211 */ /* 0x040fe400078208ff */
[C---:B------:R-:W-:Y:S02]  /*8130*/  LEA R86, P0, R3.reuse, R86, 0x1 ;  /* 0x0000005603567211 */ /* 0x040fe400078008ff */
[C---:B------:R-:W-:Y:S02]  /*8140*/  LEA.HI.X.SX32 R89, R3.reuse, R89, 0x1, P1 ;  /* 0x0000005903597211 */ /* 0x040fe400008f0eff */
[----:B------:R-:W-:Y:S09]  /*8150*/  LEA.HI.X.SX32 R87, R3, R87, 0x1, P0 ;  /* 0x0000005703577211 */ /* 0x000ff200000f0eff */
.L_x_9943:
[----:B------:R-:W-:Y:S05]  /*8160*/  BSYNC.RECONVERGENT B1 ;  /* 0x0000000000017941 */ /* 0x000fea0003800200 */
.L_x_9941:
        /* <DEDUP_REMOVED lines=101> */
.L_x_9978:
[----:B------:R-:W-:Y:S05]  /*87c0*/  BSYNC.RECONVERGENT B0 ;  /* 0x0000000000007941 */ /* 0x000fea0003800200 */
.L_x_9977:
[----:B------:R-:W-:Y:S11]  /*87d0*/  ISETP.NE.AND P0, PT, R117, RZ, PT ;  /* 0x000000ff7500720c */ /* 0x000ff60003f05270 */
[----:B------:R-:W-:Y:S02]  /*87e0*/  @!UPT UIADD3 URZ, UPT, UPT, URZ, URZ, URZ ;  /* 0x000000fffffff290 */ /* 0x000fe4000fffe0ff */
[----:B------:R-:W-:Y:S05]  /*87f0*/  @P0 BRA `(.L_x_9979) ;  /* 0xffffff9c00d80947 */ /* 0x000fea000383ffff */
.L_x_9940:
        /* <DEDUP_REMOVED lines=19> */
.L_x_9984:
[----:B------:R2:W-:Y:S02]  /*8930*/  STS.128 [R61], RZ ;  /* 0x000000ff3d007388 */ /* 0x0005e40000000c00 */
.L_x_9983:
[----:B------:R-:W-:Y:S05]  /*8940*/  BSYNC.RECONVERGENT B0 ;  /* 0x0000000000007941 */ /* 0x000fea0003800200 */
.L_x_9982:
        /* <DEDUP_REMOVED lines=17> */
.L_x_9986:
[----:B------:R-:W-:Y:S05]  /*8a60*/  BSYNC.RECONVERGENT B0 ;  /* 0x0000000000007941 */ /* 0x000fea0003800200 */
.L_x_9985:
        /* <DEDUP_REMOVED lines=11> */
.L_x_9988:
[----:B------:R-:W-:Y:S05]  /*8b20*/  BSYNC.RECONVERGENT B0 ;  /* 0x0000000000007941 */ /* 0x000fea0003800200 */
.L_x_9987:
        /* <DEDUP_REMOVED lines=11> */
.L_x_9981:
        /* <DEDUP_REMOVED lines=81> */
.L_x_9995:
[----:B------:R-:W-:Y:S05]  /*90f0*/  BSYNC.RECONVERGENT B0 ;  /* 0x0000000000007941 */ /* 0x000fea0003800200 */
.L_x_9994:
[----:B-----5:R3:W-:Y:S01]  /*9100*/  STS.128 [R61], R8 ;  /* 0x000000083d007388 */ /* 0x0207e20000000c00 */
[----:B------:R-:W-:Y:S05]  /*9110*/  BRA `(.L_x_9992) ;  /* 0x0000000000047947 */ /* 0x000fea0003800000 */
.L_x_9993:
[----:B------:R2:W-:Y:S02]  /*9120*/  STS.128 [R61], RZ ;  /* 0x000000ff3d007388 */ /* 0x0005e40000000c00 */
.L_x_9992:
[----:B------:R-:W-:Y:S05]  /*9130*/  BSYNC.RECONVERGENT B1 ;  /* 0x0000000000017941 */ /* 0x000fea0003800200 */
.L_x_9991:
        /* <DEDUP_REMOVED lines=53> */
.L_x_9999:
[----:B------:R-:W-:Y:S05]  /*9490*/  BSYNC.RECONVERGENT B0 ;  /* 0x0000000000007941 */ /* 0x000fea0003800200 */
.L_x_9998:
[----:B-----5:R1:W-:Y:S02]  /*94a0*/  STS.128 [R61+0x800], R8 ;  /* 0x000800083d007388 */ /* 0x0203e40000000c00 */
.L_x_9997:
[----:B------:R-:W-:Y:S05]  /*94b0*/  BSYNC.RECONVERGENT B1 ;  /* 0x0000000000017941 */ /* 0x000fea0003800200 */
.L_x_9996:
        /* <DEDUP_REMOVED lines=53> */
.L_x_10003:
[----:B------:R-:W-:Y:S05]  /*9810*/  BSYNC.RECONVERGENT B0 ;  /* 0x0000000000007941 */ /* 0x000fea0003800200 */
.L_x_10002:
[----:B-----5:R1:W-:Y:S02]  /*9820*/  STS.128 [R61+0x1000], R8 ;  /* 0x001000083d007388 */ /* 0x0203e40000000c00 */
.L_x_10001:
[----:B------:R-:W-:Y:S05]  /*9830*/  BSYNC.RECONVERGENT B1 ;  /* 0x0000000000017941 */ /* 0x000fea0003800200 */
.L_x_10000:
        /* <DEDUP_REMOVED lines=51> */
.L_x_10005:
[----:B------:R-:W-:Y:S05]  /*9b70*/  BSYNC.RECONVERGENT B0 ;  /* 0x0000000000007941 */ /* 0x000fea0003800200 */
.L_x_10004:
[----:B-----5:R1:W-:Y:S01]  /*9b80*/  STS.128 [R61+0x1800], R8 ;  /* 0x001800083d007388 */ /* 0x0203e20000000c00 */
[----:B------:R-:W-:Y:S05]  /*9b90*/  BRA `(.L_x_9989) ;  /* 0x0000001400dc7947 */ /* 0x000fea0003800000 */
.L_x_9990:
        /* <DEDUP_REMOVED lines=94> */
.L_x_10010:
[----:B------:R-:W-:Y:S05]  /*a180*/  BSYNC.RECONVERGENT B0 ;  /* 0x0000000000007941 */ /* 0x000fea0003800200 */
.L_x_10009:
[----:B-----5:R2:W-:Y:S01]  /*a190*/  STS.128 [R61], R20 ;  /* 0x000000143d007388 */ /* 0x0205e20000000c00 */
[----:B------:R-:W-:Y:S05]  /*a1a0*/  BRA `(.L_x_10007) ;  /* 0x0000000000047947 */ /* 0x000fea0003800000 */
.L_x_10008:
[----:B------:R3:W-:Y:S02]  /*a1b0*/  STS.128 [R61], RZ ;  /* 0x000000ff3d007388 */ /* 0x0007e40000000c00 */
.L_x_10007:
[----:B------:R-:W-:Y:S05]  /*a1c0*/  BSYNC.RECONVERGENT B1 ;  /* 0x0000000000017941 */ /* 0x000fea0003800200 */
.L_x_10006:
        /* <DEDUP_REMOVED lines=89> */
.L_x_10014:
[----:B------:R-:W-:Y:S05]  /*a760*/  BSYNC.RECONVERGENT B0 ;  /* 0x0000000000007941 */ /* 0x000fea0003800200 */
.L_x_10013:
[----:B-----5:R4:W-:Y:S02]  /*a770*/  STS.128 [R61+0x800], R20 ;  /* 0x000800143d007388 */ /* 0x0209e40000000c00 */
.L_x_10012:
[----:B------:R-:W-:Y:S05]  /*a780*/  BSYNC.RECONVERGENT B1 ;  /* 0x0000000000017941 */ /* 0x000fea0003800200 */
.L_x_10011:
        /* <DEDUP_REMOVED lines=89> */
.L_x_10018:
[----:B------:R-:W-:Y:S05]  /*ad20*/  BSYNC.RECONVERGENT B0 ;  /* 0x0000000000007941 */ /* 0x000fea0003800200 */
.L_x_10017:
[----:B-----5:R4:W-:Y:S02]  /*ad30*/  STS.128 [R61+0x1000], R20 ;  /* 0x001000143d007388 */ /* 0x0209e40000000c00 */
.L_x_10016:
[----:B------:R-:W-:Y:S05]  /*ad40*/  BSYNC.RECONVERGENT B1 ;  /* 0x0000000000017941 */ /* 0x000fea0003800200 */
.L_x_10015:
        /* <DEDUP_REMOVED lines=90> */
.L_x_10020:
[----:B------:R-:W-:Y:S05]  /*b2f0*/  BSYNC.RECONVERGENT B0 ;  /* 0x0000000000007941 */ /* 0x000fea0003800200 */
.L_x_10019:
[----:B-----5:R2:W-:Y:S02]  /*b300*/  STS.128 [R61+0x1800], R20 ;  /* 0x001800143d007388 */ /* 0x0205e40000000c00 */
.L_x_9989:
[----:B------:R-:W-:Y:S05]  /*b310*/  BSYNC.RECONVERGENT B2 ;  /* 0x0000000000027941 */ /* 0x000fea0003800200 */
.L_x_9980:
        /* <DEDUP_REMOVED lines=12> */
.L_x_10023:
[----:B------:R1:W-:Y:S02]  /*b3e0*/  STS.128 [R61+0x2000], RZ ;  /* 0x002000ff3d007388 */ /* 0x0003e40000000c00 */
.L_x_10022:
[----:B------:R-:W-:Y:S05]  /*b3f0*/  BSYNC.RECONVERGENT B0 ;  /* 0x0000000000007941 */ /* 0x000fea0003800200 */
.L_x_10021:
        /* <DEDUP_REMOVED lines=14> */
.L_x_10026:
[----:B------:R3:W-:Y:S02]  /*b4e0*/  STS.128 [R61+0x2800], RZ ;  /* 0x002800ff3d007388 */ /* 0x0007e40000000c00 */
.L_x_10025:
[----:B------:R-:W-:Y:S05]  /*b4f0*/  BSYNC.RECONVERGENT B0 ;  /* 0x0000000000007941 */ /* 0x000fea0003800200 */
.L_x_10024:
        /* <DEDUP_REMOVED lines=12> */
.L_x_10029:
[----:B------:R1:W-:Y:S02]  /*b5c0*/  STS.128 [R61+0x3000], RZ ;  /* 0x003000ff3d007388 */ /* 0x0003e40000000c00 */
.L_x_10028:
[----:B------:R-:W-:Y:S05]  /*b5d0*/  BSYNC.RECONVERGENT B0 ;  /* 0x0000000000007941 */ /* 0x000fea0003800200 */
.L_x_10027:
        /* <DEDUP_REMOVED lines=12> */
.L_x_10032:
[----:B------:R1:W-:Y:S02]  /*b6a0*/  STS.128 [R61+0x3800], RZ ;  /* 0x003800ff3d007388 */ /* 0x0003e40000000c00 */
.L_x_10031:
[----:B------:R-:W-:Y:S05]  /*b6b0*/  BSYNC.RECONVERGENT B0 ;  /* 0x0000000000007941 */ /* 0x000fea0003800200 */
.L_x_10030:
        /* <DEDUP_REMOVED lines=16> */
.L_x_10035:
[----:B------:R1:W-:Y:S02]  /*b7c0*/  STS.128 [R61+0x4000], RZ ;  /* 0x004000ff3d007388 */ /* 0x0003e40000000c00 */
.L_x_10034:
[----:B------:R-:W-:Y:S05]  /*b7d0*/  BSYNC.RECONVERGENT B0 ;  /* 0x0000000000007941 */ /* 0x000fea0003800200 */
.L_x_10033:
        /* <DEDUP_REMOVED lines=13> */
.L_x_10038:
[----:B------:R2:W-:Y:S02]  /*b8b0*/  STS.128 [R61+0x4800], RZ ;  /* 0x004800ff3d007388 */ /* 0x0005e40000000c00 */
.L_x_10037:
[----:B------:R-:W-:Y:S05]  /*b8c0*/  BSYNC.RECONVERGENT B0 ;  /* 0x0000000000007941 */ /* 0x000fea0003800200 */
.L_x_10036:
        /* <DEDUP_REMOVED lines=16> */
.L_x_10041:
[----:B------:R1:W-:Y:S02]  /*b9d0*/  STS.128 [R61+0x5000], RZ ;  /* 0x005000ff3d007388 */ /* 0x0003e40000000c00 */
.L_x_10040:
[----:B------:R-:W-:Y:S05]  /*b9e0*/  BSYNC.RECONVERGENT B0 ;  /* 0x0000000000007941 */ /* 0x000fea0003800200 */
.L_x_10039:
        /* <DEDUP_REMOVED lines=14> */
.L_x_10044:
[----:B------:R1:W-:Y:S02]  /*bad0*/  STS.128 [R61+0x5800], RZ ;  /* 0x005800ff3d007388 */ /* 0x0003e40000000c00 */
.L_x_10043:
[----:B------:R-:W-:Y:S05]  /*bae0*/  BSYNC.RECONVERGENT B0 ;  /* 0x0000000000007941 */ /* 0x000fea0003800200 */
.L_x_10042:
        /* <DEDUP_REMOVED lines=12> */
.L_x_10047:
[----:B------:R1:W-:Y:S01]  /*bbb0*/  STS.128 [R61+0x6000], RZ ;  /* 0x006000ff3d007388 */ /* 0x0003e20000000c00 */
[----:B------:R-:W-:Y:S05]  /*bbc0*/  BRA `(.L_x_10048) ;  /* 0x0000000000047947 */ /* 0x000fea0003800000 */
.L_x_10046:
[----:B------:R1:W-:Y:S02]  /*bbd0*/  STS.128 [R61+0x6000], RZ ;  /* 0x006000ff3d007388 */ /* 0x0003e40000000c00 */
.L_x_10048:
[----:B------:R-:W-:Y:S05]  /*bbe0*/  BSYNC.RECONVERGENT B0 ;  /* 0x0000000000007941 */ /* 0x000fea0003800200 */
.L_x_10045:
        /* <DEDUP_REMOVED lines=13> */
.L_x_10051:
[----:B------:R1:W-:Y:S02]  /*bcc0*/  STS.128 [R61+0x6800], RZ ;  /* 0x006800ff3d007388 */ /* 0x0003e40000000c00 */
.L_x_10050:
[----:B------:R-:W-:Y:S05]  /*bcd0*/  BSYNC.RECONVERGENT B0 ;  /* 0x0000000000007941 */ /* 0x000fea0003800200 */
.L_x_10049:
        /* <DEDUP_REMOVED lines=13> */
.L_x_10054:
[----:B------:R1:W-:Y:S02]  /*bdb0*/  STS.128 [R61+0x7000], RZ ;  /* 0x007000ff3d007388 */ /* 0x0003e40000000c00 */
.L_x_10053:
[----:B------:R-:W-:Y:S05]  /*bdc0*/  BSYNC.RECONVERGENT B0 ;  /* 0x0000000000007941 */ /* 0x000fea0003800200 */
.L_x_10052:
        /* <DEDUP_REMOVED lines=13> */
.L_x_10057:
[----:B------:R1:W-:Y:S02]  /*bea0*/  STS.128 [R61+0x7800], RZ ;  /* 0x007800ff3d007388 */ /* 0x0003e40000000c00 */
.L_x_10056:
[----:B------:R-:W-:Y:S05]  /*beb0*/  BSYNC.RECONVERGENT B0 ;  /* 0x0000000000007941 */ /* 0x000fea0003800200 */
.L_x_10055:
        /* <DEDUP_REMOVED lines=16> */
.L_x_10060:
[----:B------:R1:W-:Y:S02]  /*bfc0*/  STS.128 [R61+0x8000], RZ ;  /* 0x008000ff3d007388 */ /* 0x0003e40000000c00 */
.L_x_10059:
[----:B------:R-:W-:Y:S05]  /*bfd0*/  BSYNC.RECONVERGENT B0 ;  /* 0x0000000000007941 */ /* 0x000fea0003800200 */
.L_x_10058:
        /* <DEDUP_REMOVED lines=13> */
.L_x_10063:
[----:B------:R1:W-:Y:S02]  /*c0b0*/  STS.128 [R61+0x8800], RZ ;  /* 0x008800ff3d007388 */ /* 0x0003e40000000c00 */
.L_x_10062:
[----:B------:R-:W-:Y:S05]  /*c0c0*/  BSYNC.RECONVERGENT B0 ;  /* 0x0000000000007941 */ /* 0x000fea0003800200 */
.L_x_10061:
        /* <DEDUP_REMOVED lines=16> */
.L_x_10066:
[----:B------:R1:W-:Y:S02]  /*c1d0*/  STS.128 [R61+0x9000], RZ ;  /* 0x009000ff3d007388 */ /* 0x0003e40000000c00 */
.L_x_10065:
[----:B------:R-:W-:Y:S05]  /*c1e0*/  BSYNC.RECONVERGENT B0 ;  /* 0x0000000000007941 */ /* 0x000fea0003800200 */
.L_x_10064:
        /* <DEDUP_REMOVED lines=16> */
.L_x_10069:
[----:B------:R1:W-:Y:S02]  /*c2f0*/  STS.128 [R61+0x9800], RZ ;  /* 0x009800ff3d007388 */ /* 0x0003e40000000c00 */
.L_x_10068:
[----:B------:R-:W-:Y:S05]  /*c300*/  BSYNC.RECONVERGENT B0 ;  /* 0x0000000000007941 */ /* 0x000fea0003800200 */
.L_x_10067:
[----:B-1----:R-:W2:Y:S01]  /*c310*/  LD.E R6, desc[UR4][R100.64+0x18c] ;  /* 0x00018c0464067980 */ /* 0x002ea2000c101900 */
[----:B------:R-:W1:Y:S01]  /*c320*/  S2UR UR6, SR_CgaCtaId ;  /* 0x00000000000679c3 */ /* 0x000e620000008800 */
[----:B------:R-:W-:Y:S01]  /*c330*/  IMAD.SHL.U32 R63, R63, 0x400, RZ ;  /* 0x000004003f3f7824 */ /* 0x000fe200078e00ff */
[----:B------:R-:W-:Y:S01]  /*c340*/  LOP3.LUT R4, R69, 0x8, R58, 0x78, !PT ;  /* 0x0000000845047812 */ /* 0x000fe200078e783a */
[----:B------:R-:W-:Y:S01]  /*c350*/  UMOV UR7, 0x400 ;  /* 0x0000040000077882 */ /* 0x000fe20000000000 */
[----:B------:R-:W-:Y:S01]  /*c360*/  IMAD.IADD R159, R59, 0x1, R0 ;  /* 0x000000013b9f7824 */ /* 0x000fe200078e0200 */
[----:B------:R-:W-:Y:S01]  /*c370*/  R2P PR, R58, 0x6 ;  /* 0x000000063a007804 */ /* 0x000fe20000000000 */
[----:B------:R-:W-:Y:S01]  /*c380*/  IMAD.MOV.U32 R3, RZ, RZ, 0x20 ;  /* 0x00000020ff037424 */ /* 0x000fe200078e00ff */
        /* <DEDUP_REMOVED lines=9> */
[----:B------:R-:W-:Y:S01]  /*c420*/  BSSY.RECONVERGENT B1, `(.L_x_10070) ;  /* 0x00001fb000017945 */ /* 0x000fe20003800200 */
[----:B-1----:R-:W-:-:S06]  /*c430*/  ULEA UR6, UR6, UR7, 0x18 ;  /* 0x0000000706067291 */ /* 0x002fcc000f8ec0ff */
[----:B------:R-:W-:Y:S01]  /*c440*/  LEA R159, R159, UR6, 0x1 ;  /* 0x000000069f9f7c11 */ /* 0x000fe2000f8e08ff */
[----:B------:R-:W-:Y:S02]  /*c450*/  VIADD R158, R0, UR6 ;  /* 0x00000006009e7c36 */ /* 0x000fe40008000000 */
[----:B------:R-:W-:Y:S02]  /*c460*/  LDSM.16.M88.4 R8, [R0+UR6+0x2000] ;  /* 0x002000060008783b */ /* 0x000fe40008000200 */
        /* <DEDUP_REMOVED lines=9> */
[----:B------:R-:W3:Y:S04]  /*c500*/  LDSM.16.M88.4 R16, [R0+UR6+0x2800] ;  /* 0x002800060010783b */ /* 0x000ee80008000200 */
[----:B------:R-:W-:Y:S04]  /*c510*/  LDSM.16.M88.4 R40, [R156] ;  /* 0x000000009c28783b */ /* 0x000fe80000000200 */
[----:B-----5:R-:W-:Y:S04]  /*c520*/  LDSM.16.M88.4 R24, [R104+0x2000] ;  /* 0x002000006818783b */ /* 0x020fe80000000200 */
[----:B------:R-:W3:Y:S04]  /*c530*/  LDSM.16.M88.4 R80, [R106+0x2800] ;  /* 0x002800006a50783b */ /* 0x000ee80000000200 */
[----:B------:R-:W3:Y:S04]  /*c540*/  LDSM.16.M88.4 R44, [R104+0x2800] ;  /* 0x00280000682c783b */ /* 0x000ee80000000200 */
[----:B------:R-:W-:Y:S04]  /*c550*/  LDSM.16.M88.4 R28, [R107] ;  /* 0x000000006b1c783b */ /* 0x000fe80000000200 */
[----:B----4-:R-:W4:Y:S01]  /*c560*/  LDSM.16.M88.4 R52, [R102+0x2000] ;  /* 0x002000006634783b */ /* 0x010f220000000200 */
[C---:B-1----:R-:W-:Y:S03]  /*c570*/  HMMA.16816.F32 R36, R68.reuse, R8, RZ ;  /* 0x000000084424723c */ /* 0x042fe600000018ff */
[----:B------:R-:W1:Y:S04]  /*c580*/  LDSM.16.M88.4 R48, [R0+UR6+0x3000] ;  /* 0x003000060030783b */ /* 0x000e680008000200 */
[----:B------:R-:W-:Y:S01]  /*c590*/  LDSM.16.M88.4 R76, [R106+0x3000] ;  /* 0x003000006a4c783b */ /* 0x000fe20000000200 */
[C---:B------:R-:W-:Y:S03]  /*c5a0*/  HMMA.16816.F32 R8, R68.reuse, R10, RZ ;  /* 0x0000000a4408723c */ /* 0x040fe600000018ff */
[----:B------:R-:W-:Y:S05]  /*c5b0*/  LDSM.16.M88.4 R72, [R0+UR6+0x3800] ;  /* 0x003800060048783b */ /* 0x000fea0008000200 */
[----:B---3--:R-:W-:Y:S08]  /*c5c0*/  HMMA.16816.F32 R20, R68, R16, RZ ;  /* 0x000000104414723c */ /* 0x008ff000000018ff */
[C---:B------:R-:W-:Y:S08]  /*c5d0*/  HMMA.16816.F32 R36, R64.reuse, R32, R36 ;  /* 0x000000204024723c */ /* 0x040ff00000001824 */
[C---:B------:R-:W-:Y:S08]  /*c5e0*/  HMMA.16816.F32 R8, R64.reuse, R34, R8 ;  /* 0x000000224008723c */ /* 0x040ff00000001808 */
[----:B------:R-:W-:Y:S08]  /*c5f0*/  HMMA.16816.F32 R20, R64, R80, R20 ;  /* 0x000000504014723c */ /* 0x000ff00000001814 */
[C---:B------:R-:W-:Y:S08]  /*c600*/  HMMA.16816.F32 R36, R40.reuse, R24, R36 ;  /* 0x000000182824723c */ /* 0x040ff00000001824 */
[C---:B------:R-:W-:Y:S01]  /*c610*/  HMMA.16816.F32 R8, R40.reuse, R26, R8 ;  /* 0x0000001a2808723c */ /* 0x040fe20000001808 */
[----:B------:R-:W3:Y:S07]  /*c620*/  LDSM.16.M88.4 R24, [R102+0x2800] ;  /* 0x002800006618783b */ /* 0x000eee0000000200 */
[----:B------:R-:W-:Y:S08]  /*c630*/  HMMA.16816.F32 R20, R40, R44, R20 ;  /* 0x0000002c2814723c */ /* 0x000ff00000001814 */
[----:B------:R-:W-:Y:S08]  /*c640*/  HMMA.16816.F32 R16, R68, R18, RZ ;  /* 0x000000124410723c */ /* 0x000ff000000018ff */
[C---:B----4-:R-:W-:Y:S08]  /*c650*/  HMMA.16816.F32 R36, R28.reuse, R52, R36 ;  /* 0x000000341c24723c */ /* 0x050ff00000001824 */
[----:B------:R-:W-:Y:S01]  /*c660*/  HMMA.16816.F32 R8, R28, R54, R8 ;  /* 0x000000361c08723c */ /* 0x000fe20000001808 */
[----:B------:R-:W4:Y:S07]  /*c670*/  LDSM.16.M88.4 R52, [R106+0x3800] ;  /* 0x003800006a34783b */ /* 0x000f2e0000000200 */
[----:B-1----:R-:W-:Y:S08]  /*c680*/  HMMA.16816.F32 R32, R68, R48, RZ ;  /* 0x000000304420723c */ /* 0x002ff000000018ff */
[----:B---3--:R-:W-:Y:S08]  /*c690*/  HMMA.16816.F32 R20, R28, R24, R20 ;  /* 0x000000181c14723c */ /* 0x008ff00000001814 */
        /* <DEDUP_REMOVED lines=8> */
[----:B------:R-:W-:Y:S07]  /*c720*/  LDSM.16.M88.4 R24, [R106+0x4000] ;  /* 0x004000006a18783b */ /* 0x000fee0000000200 */
[----:B------:R-:W-:Y:S08]  /*c730*/  HMMA.16816.F32 R72, R68, R74, RZ ;  /* 0x0000004a4448723c */ /* 0x000ff000000018ff */
[----:B----4-:R-:W-:-:S12]  /*c740*/  HMMA.16816.F32 R44, R64, R52, R44 ;  /* 0x00000034402c723c */ /* 0x010fd8000000182c */
        /* <DEDUP_REMOVED lines=27> */
[----:B---3--:R-:W4:Y:S01]  /*c900*/  LDSM.16.M88.4 R8, [R0+UR6+0x4000] ;  /* 0x004000060008783b */ /* 0x008f220008000200 */
[----:B------:R-:W-:Y:S03]  /*c910*/  HMMA.16816.F32 R76, R40, R38, R76 ;  /* 0x00000026284c723c */ /* 0x000fe6000000184c */
[----:B------:R-:W1:Y:S03]  /*c920*/  LDSM.16.M88.4 R36, [R102+0x3800] ;  /* 0x003800006624783b */ /* 0x000e660000000200 */
[----:B------:R-:W3:Y:S05]  /*c930*/  MUFU.TANH R7, R7 ;  /* 0x0000000700077308 */ /* 0x000eea0000002400 */
[----:B------:R-:W-:Y:S03]  /*c940*/  HMMA.16816.F32 R32, R28, R48, R32 ;  /* 0x000000301c20723c */ /* 0x000fe60000001820 */
[----:B------:R-:W-:Y:S05]  /*c950*/  MUFU.TANH R14, R14 ;  /* 0x0000000e000e7308 */ /* 0x000fea0000002400 */
[----:B--2---:R-:W-:Y:S03]  /*c960*/  HMMA.16816.F32 R44, R40, R20, R44 ;  /* 0x00000014282c723c */ /* 0x004fe6000000182c */
[----:B------:R-:W-:Y:S05]  /*c970*/  MUFU.TANH R56, R56 ;  /* 0x0000003800387308 */ /* 0x000fea0000002400 */
[----:B------:R-:W-:Y:S01]  /*c980*/  HMMA.16816.F32 R76, R28, R50, R76 ;  /* 0x000000321c4c723c */ /* 0x000fe2000000184c */
[----:B------:R-:W2:Y:S02]  /*c990*/  LDSM.16.M88.4 R48, [R0+UR6+0x4800] ;  /* 0x004800060030783b */ /* 0x000ea40008000200 */
        /* <DEDUP_REMOVED lines=31> */
[----:B------:R-:W-:Y:S03]  /*cb90*/  HMMA.16816.F32 R16, R40, R52, R16 ;  /* 0x000000342810723c */ /* 0x000fe60000001810 */
[----:B------:R4:W-:Y:S01]  /*cba0*/  MUFU.TANH R98, R79 ;  /* 0x0000004f00627308 */ /* 0x0009e20000002400 */
[----:B--2---:R-:W2:Y:S04]  /*cbb0*/  LDSM.16.M88.4 R44, [R104+0x4800] ;  /* 0x00480000682c783b */ /* 0x004ea80000000200 */
[----:B------:R-:W-:Y:S01]  /*cbc0*/  HMMA.16816.F32 R72, R28, R38, R72 ;  /* 0x000000261c48723c */ /* 0x000fe20000001848 */
[----:B------:R-:W3:Y:S02]  /*cbd0*/  LDSM.16.M88.4 R36, [R0+UR6+0x5000] ;  /* 0x005000060024783b */ /* 0x000ee40008000200 */
[----:B------:R-:W3:Y:S05]  /*cbe0*/  MUFU.TANH R82, R82 ;  /* 0x0000005200527308 */ /* 0x000eea0000002400 */
[----:B------:R-:W-:Y:S03]  /*cbf0*/  HMMA.16816.F32 R8, R40, R54, R8 ;  /* 0x000000362808723c */ /* 0x000fe60000001808 */
[----:B------:R-:W-:Y:S01]  /*cc00*/  MUFU.TANH R88, R88 ;  /* 0x0000005800587308 */ /* 0x000fe20000002400 */
[----:B----4-:R-:W-:Y:S04]  /*cc10*/  LDSM.16.M88.4 R76, [R106+0x5000] ;  /* 0x005000006a4c783b */ /* 0x010fe80000000200 */
[C---:B-1----:R-:W-:Y:S03]  /*cc20*/  HMMA.16816.F32 R32, R64.reuse, R24, R32 ;  /* 0x000000184020723c */ /* 0x042fe60000001820 */
[----:B------:R-:W1:Y:S01]  /*cc30*/  MUFU.TANH R90, R90 ;  /* 0x0000005a005a7308 */ /* 0x000e620000002400 */
[-C--:B------:R-:W-:Y:S01]  /*cc40*/  FMUL.FTZ R72, R72, R6.reuse ;  /* 0x0000000648487220 */ /* 0x080fe20000410000 */
[-C--:B------:R-:W-:Y:S01]  /*cc50*/  FMUL.FTZ R74, R74, R6.reuse ;  /* 0x000000064a4a7220 */ /* 0x080fe20000410000 */
[-C--:B------:R-:W-:Y:S01]  /*cc60*/  FMUL.FTZ R73, R73, R6.reuse ;  /* 0x0000000649497220 */ /* 0x080fe20000410000 */
[-C--:B------:R-:W-:Y:S01]  /*cc70*/  FMUL.FTZ R75, R75, R6.reuse ;  /* 0x000000064b4b7220 */ /* 0x080fe20000410000 */
[----:B------:R-:W-:Y:S01]  /*cc80*/  HMMA.16816.F32 R48, R64, R26, R48 ;  /* 0x0000001a4030723c */ /* 0x000fe20000001830 */
[----:B------:R-:W4:Y:S02]  /*cc90*/  LDSM.16.M88.4 R24, [R102+0x4800] ;  /* 0x004800006618783b */ /* 0x000f240000000200 */
[----:B------:R-:W-:Y:S05]  /*cca0*/  MUFU.TANH R84, R84 ;  /* 0x0000005400547308 */ /* 0x000fea0000002400 */
[----:B------:R-:W-:Y:S03]  /*ccb0*/  HMMA.16816.F32 R16, R28, R20, R16 ;  /* 0x000000141c10723c */ /* 0x000fe60000001810 */
[----:B------:R-:W1:Y:S05]  /*ccc0*/  MUFU.TANH R86, R86 ;  /* 0x0000005600567308 */ /* 0x000e6a0000002400 */
[----:B--2---:R-:W-:Y:S03]  /*ccd0*/  HMMA.16816.F32 R32, R40, R44, R32 ;  /* 0x0000002c2820723c */ /* 0x004fe60000001820 */
[----:B------:R-:W2:Y:S05]  /*cce0*/  MUFU.TANH R89, R89 ;  /* 0x0000005900597308 */ /* 0x000eaa0000002400 */
[----:B------:R-:W-:Y:S01]  /*ccf0*/  HMMA.16816.F32 R8, R28, R22, R8 ;  /* 0x000000161c08723c */ /* 0x000fe20000001808 */
[----:B------:R-:W-:Y:S02]  /*cd00*/  LDSM.16.M88.4 R20, [R104+0x5000] ;  /* 0x005000006814783b */ /* 0x000fe40000000200 */
[----:B------:R-:W2:Y:S01]  /*cd10*/  MUFU.TANH R192, R192 ;  /* 0x000000c000c07308 */ /* 0x000ea20000002400 */
[-C--:B------:R-:W-:Y:S01]  /*cd20*/  FMUL.FTZ R152, R16, R6.reuse ;  /* 0x0000000610987220 */ /* 0x080fe20000410000 */
[-C--:B------:R-:W-:Y:S01]  /*cd30*/  FMUL.FTZ R150, R17, R6.reuse ;  /* 0x0000000611967220 */ /* 0x080fe20000410000 */
[-C--:B------:R-:W-:Y:S01]  /*cd40*/  FMUL.FTZ R182, R18, R6.reuse ;  /* 0x0000000612b67220 */ /* 0x080fe20000410000 */
[----:B------:R-:W-:-:S02]  /*cd50*/  FMUL.FTZ R180, R19, R6 ;  /* 0x0000000613b47220 */ /* 0x000fc40000410000 */
[----:B------:R-:W1:Y:S01]  /*cd60*/  LDSM.16.M88.4 R16, [R0+UR6+0x5800] ;  /* 0x005800060010783b */ /* 0x000e620008000200 */
[----:B---3--:R-:W-:Y:S01]  /*cd70*/  HMMA.16816.F32 R52, R68, R36, RZ ;  /* 0x000000244434723c */ /* 0x008fe200000018ff */
[----:B------:R-:W-:Y:S07]  /*cd80*/  MUFU.TANH R152, R152 ;  /* 0x0000009800987308 */ /* 0x000fee0000002400 */
[----:B----4-:R-:W-:Y:S01]  /*cd90*/  HMMA.16816.F32 R32, R28, R24, R32 ;  /* 0x000000181c20723c */ /* 0x010fe20000001820 */
[----:B------:R-:W-:Y:S01]  /*cda0*/  MUFU.TANH R150, R150 ;  /* 0x0000009600967308 */ /* 0x000fe20000002400 */
[-C--:B------:R-:W-:Y:S01]  /*cdb0*/  FMUL.FTZ R148, R8, R6.reuse ;  /* 0x0000000608947220 */ /* 0x080fe20000410000 */
[-C--:B------:R-:W-:Y:S01]  /*cdc0*/  FMUL.FTZ R144, R9, R6.reuse ;  /* 0x0000000609907220 */ /* 0x080fe20000410000 */
[-C--:B------:R-:W-:Y:S01]  /*cdd0*/  FMUL.FTZ R154, R10, R6.reuse ;  /* 0x000000060a9a7220 */ /* 0x080fe20000410000 */
[----:B------:R-:W-:-:S02]  /*cde0*/  FMUL.FTZ R146, R11, R6 ;  /* 0x000000060b927220 */ /* 0x000fc40000410000 */
[----:B------:R-:W-:Y:S01]  /*cdf0*/  LDSM.16.M88.4 R8, [R102+0x5000] ;  /* 0x005000006608783b */ /* 0x000fe20000000200 */
[----:B------:R-:W-:Y:S01]  /*ce00*/  HMMA.16816.F32 R48, R40, R46, R48 ;  /* 0x0000002e2830723c */ /* 0x000fe20000001830 */
[----:B------:R-:W3:Y:S07]  /*ce10*/  MUFU.TANH R182, R182 ;  /* 0x000000b600b67308 */ /* 0x000eee0000002400 */
[----:B------:R-:W-:Y:S01]  /*ce20*/  HMMA.16816.F32 R36, R68, R38, RZ ;  /* 0x000000264424723c */ /* 0x000fe200000018ff */
[----:B------:R-:W4:Y:S02]  /*ce30*/  MUFU.TANH R180, R180 ;  /* 0x000000b400b47308 */ /* 0x000f240000002400 */
[-C--:B------:R-:W-:Y:S01]  /*ce40*/  FMUL.FTZ R32, R32, R6.reuse ;  /* 0x0000000620207220 */ /* 0x080fe20000410000 */
[-C--:B------:R-:W-:Y:S01]  /*ce50*/  FMUL.FTZ R126, R33, R6.reuse ;  /* 0x00000006217e7220 */ /* 0x080fe20000410000 */
[-C--:B------:R-:W-:Y:S01]  /*ce60*/  FMUL.FTZ R134, R34, R6.reuse ;  /* 0x0000000622867220 */ /* 0x080fe20000410000 */
[----:B------:R-:W-:-:S02]  /*ce70*/  FMUL.FTZ R132, R35, R6 ;  /* 0x0000000623847220 */ /* 0x000fc40000410000 */
[----:B------:R-:W-:Y:S01]  /*ce80*/  HMMA.16816.F32 R52, R64, R76, R52 ;  /* 0x0000004c4034723c */ /* 0x000fe20000001834 */
[----:B------:R2:W-:Y:S07]  /*ce90*/  MUFU.TANH R128, R32 ;  /* 0x0000002000807308 */ /* 0x0005ee0000002400 */
[----:B------:R-:W-:Y:S01]  /*cea0*/  HMMA.16816.F32 R48, R28, R26, R48 ;  /* 0x0000001a1c30723c */ /* 0x000fe20000001830 */
[----:B------:R-:W-:Y:S07]  /*ceb0*/  MUFU.TANH R138, R72 ;  /* 0x00000048008a7308 */ /* 0x000fee0000002400 */
[C---:B-1----:R-:W-:Y:S01]  /*cec0*/  HMMA.16816.F32 R24, R68.reuse, R16, RZ ;  /* 0x000000104418723c */ /* 0x042fe200000018ff */
[----:B------:R-:W1:Y:S01]  /*ced0*/  MUFU.TANH R190, R74 ;  /* 0x0000004a00be7308 */ /* 0x000e620000002400 */
[----:B--2---:R-:W2:Y:S06]  /*cee0*/  LDSM.16.M88.4 R32, [R106+0x5800] ;  /* 0x005800006a20783b */ /* 0x004eac0000000200 */
[----:B------:R-:W-:Y:S01]  /*cef0*/  HMMA.16816.F32 R16, R68, R18, RZ ;  /* 0x000000124410723c */ /* 0x000fe200000018ff */
[----:B------:R-:W-:Y:S01]  /*cf00*/  IMAD.IADD R69, R175, 0x1, R58 ;  /* 0x00000001af457824 */ /* 0x000fe200078e023a */
[----:B------:R-:W-:Y:S01]  /*cf10*/  MUFU.TANH R126, R126 ;  /* 0x0000007e007e7308 */ /* 0x000fe20000002400 */
[-C--:B------:R-:W-:Y:S01]  /*cf20*/  FMUL.FTZ R48, R48, R6.reuse ;  /* 0x0000000630307220 */ /* 0x080fe20000410000 */
[----:B------:R-:W-:Y:S01]  /*cf30*/  FMUL.FTZ R118, R49, R6 ;  /* 0x0000000631767220 */ /* 0x000fe20000410000 */
[C---:B------:R-:W-:Y:S01]  /*cf40*/  VIADD R47, R69.reuse, 0x1 ;  /* 0x00000001452f7836 */ /* 0x040fe20000000000 */
[CC--:B------:R-:W-:Y:S01]  /*cf50*/  ISETP.GE.AND P1, PT, R69.reuse, R62.reuse, PT ;  /* 0x0000003e4500720c */ /* 0x0c0fe20003f26270 */
[C---:B------:R-:W-:Y:S01]  /*cf60*/  VIADD R45, R69.reuse, 0x8 ;  /* 0x00000008452d7836 */ /* 0x040fe20000000000 */
[----:B------:R-:W-:Y:S01]  /*cf70*/  HMMA.16816.F32 R36, R64, R78, R36 ;  /* 0x0000004e4024723c */ /* 0x000fe20000001824 */
[----:B------:R-:W-:Y:S01]  /*cf80*/  VIADD R49, R69, 0x10 ;  /* 0x0000001045317836 */ /* 0x000fe20000000000 */
[-C--:B------:R-:W-:Y:S01]  /*cf90*/  ISETP.GE.AND P0, PT, R47, R62.reuse, PT ;  /* 0x0000003e2f00720c */ /* 0x080fe20003f06270 */
[----:B------:R3:W-:Y:S01]  /*cfa0*/  MUFU.TANH R120, R48 ;  /* 0x0000003000787308 */ /* 0x0007e20000002400 */
[----:B------:R-:W-:Y:S01]  /*cfb0*/  ISETP.GE.AND P3, PT, R45, R62, PT ;  /* 0x0000003e2d00720c */ /* 0x000fe20003f66270 */
[----:B------:R-:W-:Y:S01]  /*cfc0*/  FMUL.FTZ R50, R50, R6 ;  /* 0x0000000632327220 */ /* 0x000fe20000410000 */
[----:B------:R-:W4:Y:S01]  /*cfd0*/  LDSM.16.M88.4 R44, [R104+0x5800] ;  /* 0x00580000682c783b */ /* 0x000f220000000200 */
[----:B------:R-:W-:Y:S01]  /*cfe0*/  FSEL R68, R7, -INF , !P1 ;  /* 0xff80000007447808 */ /* 0x000fe20004800000 */
[C---:B------:R-:W-:Y:S01]  /*cff0*/  HMMA.16816.F32 R52, R40.reuse, R20, R52 ;  /* 0x000000142834723c */ /* 0x040fe20000001834 */
[----:B------:R-:W-:Y:S01]  /*d000*/  VIADD R21, R69, 0x9 ;  /* 0x0000000945157836 */ /* 0x000fe20000000000 */
[-C--:B------:R-:W-:Y:S01]  /*d010*/  ISETP.GE.AND P6, PT, R49, R62.reuse, PT ;  /* 0x0000003e3100720c */ /* 0x080fe20003fc6270 */
[----:B------:R1:W-:Y:S01]  /*d020*/  MUFU.TANH R130, R50 ;  /* 0x0000003200827308 */ /* 0x0003e20000002400 */
[----:B------:R-:W-:Y:S01]  /*d030*/  FSEL R81, R81, -INF , !P3 ;  /* 0xff80000051517808 */ /* 0x000fe20005800000 */
[----:B------:R-:W-:Y:S01]  /*d040*/  VIADD R7, R69, 0x20 ;  /* 0x0000002045077836 */ /* 0x000fe20000000000 */
[----:B------:R-:W-:Y:S01]  /*d050*/  ISETP.GE.AND P4, PT, R21, R62, PT ;  /* 0x0000003e1500720c */ /* 0x000fe20003f86270 */
[----:B------:R-:W-:Y:S01]  /*d060*/  VIADD R21, R69, 0x11 ;  /* 0x0000001145157836 */ /* 0x000fe20000000000 */
[----:B------:R-:W-:Y:S01]  /*d070*/  FSEL R63, R63, -INF , !P3 ;  /* 0xff8000003f3f7808 */ /* 0x000fe20005800000 */
[----:B------:R-:W-:Y:S01]  /*d080*/  FMUL.FTZ R51, R51, R6 ;  /* 0x0000000633337220 */ /* 0x000fe20000410000 */
[----:B------:R-:W-:Y:S01]  /*d090*/  FSEL R76, R82, -INF , !P4 ;  /* 0xff800000524c7808 */ /* 0x000fe20006000000 */
[----:B------:R-:W4:Y:S01]  /*d0a0*/  MUFU.TANH R132, R132 ;  /* 0x0000008400847308 */ /* 0x000f220000002400 */
[----:B------:R-:W-:Y:S01]  /*d0b0*/  ISETP.GE.AND P2, PT, R21, R62, PT ;  /* 0x0000003e1500720c */ /* 0x000fe20003f46270 */
[----:B------:R-:W-:Y:S01]  /*d0c0*/  VIADD R21, R69, 0x19 ;  /* 0x0000001945157836 */ /* 0x000fe20000000000 */
[----:B------:R-:W-:Y:S01]  /*d0d0*/  HMMA.16816.F32 R36, R40, R22, R36 ;  /* 0x000000162824723c */ /* 0x000fe20000001824 */
[----:B---3--:R-:W-:Y:S01]  /*d0e0*/  FSEL R48, R15, -INF , !P1 ;  /* 0xff8000000f307808 */ /* 0x008fe20004800000 */
[----:B------:R-:W-:Y:S01]  /*d0f0*/  VIADD R15, R69, 0x21 ;  /* 0x00000021450f7836 */ /* 0x000fe20000000000 */
[----:B------:R-:W-:-:S02]  /*d100*/  FSEL R70, R80, -INF , !P4 ;  /* 0xff80000050467808 */ /* 0x000fc40006000000 */
[-C--:B------:R-:W-:Y:S01]  /*d110*/  ISETP.GE.AND P5, PT, R21, R62.reuse, PT ;  /* 0x0000003e1500720c */ /* 0x080fe20003fa6270 */
[----:B------:R-:W-:Y:S01]  /*d120*/  MUFU.TANH R142, R142 ;  /* 0x0000008e008e7308 */ /* 0x000fe20000002400 */
[----:B------:R-:W3:Y:S01]  /*d130*/  LDSM.16.M88.4 R20, [R102+0x5800] ;  /* 0x005800006614783b */ /* 0x000ee20000000200 */
[----:B--2---:R-:W-:Y:S01]  /*d140*/  HMMA.16816.F32 R24, R64, R32, R24 ;  /* 0x000000204018723c */ /* 0x004fe20000001818 */
[----:B------:R-:W-:Y:S01]  /*d150*/  ISETP.GE.AND P1, PT, R15, R62, PT ;  /* 0x0000003e0f00720c */ /* 0x000fe20003f26270 */
[----:B------:R-:W-:Y:S01]  /*d160*/  VIADD R15, R69, 0x38 ;  /* 0x00000038450f7836 */ /* 0x000fe20000000000 */
[----:B-1----:R-:W-:Y:S01]  /*d170*/  FSEL R50, R56, -INF , !P0 ;  /* 0xff80000038327808 */ /* 0x002fe20004000000 */
[----:B------:R-:W-:-:S04]  /*d180*/  DEPBAR.LE SB0, 0x0 ;  /* 0x000080000000791a */ /* 0x000fc80000000000 */
[----:B------:R-:W-:Y:S01]  /*d190*/  HMMA.16816.F32 R16, R64, R34, R16 ;  /* 0x000000224010723c */ /* 0x000fe20000001810 */
[----:B------:R-:W-:Y:S01]  /*d1a0*/  FSEL R80, R90, -INF , !P5 ;  /* 0xff8000005a507808 */ /* 0x000fe20006800000 */
[----:B------:R-:W1:Y:S01]  /*d1b0*/  MUFU.TANH R140, R140 ;  /* 0x0000008c008c7308 */ /* 0x000e620000002400 */
[----:B------:R-:W-:Y:S02]  /*d1c0*/  FSEL R82, R88, -INF , !P5 ;  /* 0xff80000058527808 */ /* 0x000fe40006800000 */
[----:B------:R-:W-:Y:S02]  /*d1d0*/  FSEL R200, R94, -INF , !P1 ;  /* 0xff8000005ec87808 */ /* 0x000fe40004800000 */
[----:B------:R-:W-:Y:S01]  /*d1e0*/  FSEL R116, R92, -INF , !P1 ;  /* 0xff8000005c747808 */ /* 0x000fe20004800000 */
[----:B------:R-:W-:Y:S01]  /*d1f0*/  HMMA.16816.F32 R52, R28, R8, R52 ;  /* 0x000000081c34723c */ /* 0x000fe20000001834 */
[----:B------:R-:W-:Y:S01]  /*d200*/  P2R R8, PR, RZ, 0x4 ;  /* 0x00000004ff087803 */ /* 0x000fe20000000000 */
[----:B------:R-:W-:Y:S01]  /*d210*/  VIADD R9, R69, 0x18 ;  /* 0x0000001845097836 */ /* 0x000fe20000000000 */
[----:B------:R-:W-:Y:S01]  /*d220*/  ISETP.GE.AND P2, PT, R7, R62, PT ;  /* 0x0000003e0700720c */ /* 0x000fe20003f46270 */
[----:B------:R-:W-:Y:S01]  /*d230*/  MUFU.TANH R186, R73 ;  /* 0x0000004900ba7308 */ /* 0x000fe20000002400 */
[----:B------:R-:W-:-:S02]  /*d240*/  ISETP.NE.AND P3, PT, R8, RZ, PT ;  /* 0x000000ff0800720c */ /* 0x000fc40003f65270 */
[----:B------:R-:W-:Y:S01]  /*d250*/  FSEL R8, R83, -INF , !P6 ;  /* 0xff80000053087808 */ /* 0x000fe20007000000 */
[----:B------:R-:W-:Y:S01]  /*d260*/  HMMA.16816.F32 R36, R28, R10, R36 ;  /* 0x0000000a1c24723c */ /* 0x000fe20000001824 */
[----:B------:R-:W-:Y:S01]  /*d270*/  VIADD R11, R69, 0x28 ;  /* 0x00000028450b7836 */ /* 0x000fe20000000000 */
[----:B------:R-:W-:Y:S02]  /*d280*/  FSEL R204, R86, -INF , !P3 ;  /* 0xff80000056cc7808 */ /* 0x000fe40005800000 */
[----:B------:R-:W-:Y:S01]  /*d290*/  FSEL R72, R84, -INF , !P3 ;  /* 0xff80000054487808 */ /* 0x000fe20005800000 */
[----:B------:R-:W2:Y:S01]  /*d2a0*/  MUFU.TANH R136, R75 ;  /* 0x0000004b00887308 */ /* 0x000ea20000002400 */
[----:B------:R-:W-:Y:S01]  /*d2b0*/  ISETP.GE.AND P3, PT, R9, R62, PT ;  /* 0x0000003e0900720c */ /* 0x000fe20003f66270 */
[----:B------:R-:W-:Y:S01]  /*d2c0*/  VIADD R9, R69, 0x31 ;  /* 0x0000003145097836 */ /* 0x000fe20000000000 */
[----:B----4-:R-:W-:Y:S01]  /*d2d0*/  HMMA.16816.F32 R24, R40, R44, R24 ;  /* 0x0000002c2818723c */ /* 0x010fe20000001818 */
[----:B------:R-:W-:-:S02]  /*d2e0*/  FSEL R198, R93, -INF , !P2 ;  /* 0xff8000005dc67808 */ /* 0x000fc40005000000 */
[----:B------:R-:W-:Y:S01]  /*d2f0*/  FMUL.FTZ R0, R52, R6 ;  /* 0x0000000634007220 */ /* 0x000fe20000410000 */
[----:B------:R-:W-:Y:S01]  /*d300*/  FSEL R52, R14, -INF , !P0 ;  /* 0xff8000000e347808 */ /* 0x000fe20004000000 */
[----:B------:R-:W-:Y:S01]  /*d310*/  MUFU.TANH R148, R148 ;  /* 0x0000009400947308 */ /* 0x000fe20000002400 */
[----:B------:R-:W-:Y:S01]  /*d320*/  ISETP.GE.AND P0, PT, R11, R62, PT ;  /* 0x0000003e0b00720c */ /* 0x000fe20003f06270 */
[----:B------:R-:W-:Y:S01]  /*d330*/  VIADD R11, R69, 0x29 ;  /* 0x00000029450b7836 */ /* 0x000fe20000000000 */
[----:B------:R-:W-:Y:S01]  /*d340*/  HMMA.16816.F32 R16, R40, R46, R16 ;  /* 0x0000002e2810723c */ /* 0x000fe20000001810 */
[----:B------:R-:W-:Y:S01]  /*d350*/  FSEL R14, R85, -INF , !P6 ;  /* 0xff800000550e7808 */ /* 0x000fe20007000000 */
[----:B------:R-:W-:Y:S01]  /*d360*/  FMUL.FTZ R7, R53, R6 ;  /* 0x0000000635077220 */ /* 0x000fe20000410000 */
[-C--:B------:R-:W-:Y:S01]  /*d370*/  ISETP.GE.AND P6, PT, R15, R62.reuse, PT ;  /* 0x0000003e0f00720c */ /* 0x080fe20003fc6270 */
[----:B------:R-:W-:Y:S01]  /*d380*/  VIADD R15, R69, 0x39 ;  /* 0x00000039450f7836 */ /* 0x000fe20000000000 */
[-C--:B------:R-:W-:Y:S01]  /*d390*/  ISETP.GE.AND P4, PT, R11, R62.reuse, PT ;  /* 0x0000003e0b00720c */ /* 0x080fe20003f86270 */
[----:B------:R-:W-:Y:S01]  /*d3a0*/  VIADD R11, R69, 0x30 ;  /* 0x00000030450b7836 */ /* 0x000fe20000000000 */
[----:B------:R-:W-:Y:S01]  /*d3b0*/  FSEL R202, R97, -INF , !P0 ;  /* 0xff80000061ca7808 */ /* 0x000fe20004000000 */
[----:B------:R-:W-:Y:S01]  /*d3c0*/  MUFU.TANH R144, R144 ;  /* 0x0000009000907308 */ /* 0x000fe20000002400 */
[----:B------:R-:W-:Y:S01]  /*d3d0*/  ISETP.GE.AND P5, PT, R15, R62, PT ;  /* 0x0000003e0f00720c */ /* 0x000fe20003fa6270 */
[----:B------:R-:W-:Y:S01]  /*d3e0*/  VIADD R15, R69, 0x40 ;  /* 0x00000040450f7836 */ /* 0x000fe20000000000 */
[----:B------:R-:W-:Y:S01]  /*d3f0*/  FSEL R114, R95, -INF , !P0 ;  /* 0xff8000005f727808 */ /* 0x000fe20004000000 */
[C---:B---3--:R-:W-:Y:S01]  /*d400*/  HMMA.16816.F32 R24, R28.reuse, R20, R24 ;  /* 0x000000141c18723c */ /* 0x048fe20000001818 */
[----:B------:R-:W-:Y:S01]  /*d410*/  FSEL R10, R89, -INF , !P3 ;  /* 0xff800000590a7808 */ /* 0x000fe20005800000 */
[----:B------:R-:W-:Y:S01]  /*d420*/  FMUL.FTZ R54, R54, R6 ;  /* 0x0000000636367220 */ /* 0x000fe20000410000 */
[----:B------:R-:W-:Y:S01]  /*d430*/  FSEL R74, R87, -INF , !P3 ;  /* 0xff800000574a7808 */ /* 0x000fe20005800000 */
[----:B------:R-:W3:Y:S01]  /*d440*/  MUFU.TANH R154, R154 ;  /* 0x0000009a009a7308 */ /* 0x000ee20000002400 */
[-C--:B------:R-:W-:Y:S01]  /*d450*/  ISETP.GE.AND P0, PT, R11, R62.reuse, PT ;  /* 0x0000003e0b00720c */ /* 0x080fe20003f06270 */
[----:B------:R-:W-:Y:S01]  /*d460*/  VIADD R11, R69, 0x49 ;  /* 0x00000049450b7836 */ /* 0x000fe20000000000 */
[-C--:B------:R-:W-:Y:S01]  /*d470*/  ISETP.GE.AND P3, PT, R15, R62.reuse, PT ;  /* 0x0000003e0f00720c */ /* 0x080fe20003f66270 */
[----:B------:R-:W-:Y:S01]  /*d480*/  VIADD R15, R69, 0x41 ;  /* 0x00000041450f7836 */ /* 0x000fe20000000000 */
[----:B------:R-:W-:Y:S01]  /*d490*/  FSEL R192, R192, -INF , !P0 ;  /* 0xff800000c0c07808 */ /* 0x000fe20004000000 */
[----:B------:R-:W-:Y:S01]  /*d4a0*/  HMMA.16816.F32 R20, R28, R22, R16 ;  /* 0x000000161c14723c */ /* 0x000fe20000001810 */
[----:B------:R-:W-:Y:S01]  /*d4b0*/  FSEL R188, R188, -INF , !P0 ;  /* 0xff800000bcbc7808 */ /* 0x000fe20004000000 */
[----:B------:R-:W4:Y:S01]  /*d4c0*/  MUFU.TANH R146, R146 ;  /* 0x0000009200927308 */ /* 0x000f220000002400 */
[----:B------:R-:W-:Y:S01]  /*d4d0*/  FSEL R112, R91, -INF , !P2 ;  /* 0xff8000005b707808 */ /* 0x000fe20005000000 */
[----:B------:R-:W-:Y:S01]  /*d4e0*/  VIADD R19, R69, 0x60 ;  /* 0x0000006045137836 */ /* 0x000fe20000000000 */
[-C--:B------:R-:W-:Y:S01]  /*d4f0*/  ISETP.GE.AND P0, PT, R11, R62.reuse, PT ;  /* 0x0000003e0b00720c */ /* 0x080fe20003f06270 */
[----:B------:R-:W-:Y:S01]  /*d500*/  VIADD R11, R69, 0x51 ;  /* 0x00000051450b7836 */ /* 0x000fe20000000000 */
[----:B------:R-:W-:Y:S01]  /*d510*/  ISETP.GE.AND P2, PT, R15, R62, PT ;  /* 0x0000003e0f00720c */ /* 0x000fe20003f46270 */
[-C--:B------:R-:W-:Y:S01]  /*d520*/  FMUL.FTZ R55, R55, R6.reuse ;  /* 0x0000000637377220 */ /* 0x080fe20000410000 */
[----:B------:R-:W-:Y:S01]  /*d530*/  FSEL R182, R182, -INF , !P3 ;  /* 0xff800000b6b67808 */ /* 0x000fe20005800000 */
[----:B------:R-:W4:Y:S01]  /*d540*/  MUFU.TANH R134, R134 ;  /* 0x0000008600867308 */ /* 0x000f220000002400 */
[----:B------:R-:W-:Y:S01]  /*d550*/  FSEL R152, R152, -INF , !P3 ;  /* 0xff80000098987808 */ /* 0x000fe20005800000 */
[C---:B------:R-:W-:Y:S01]  /*d560*/  VIADD R17, R69.reuse, 0x58 ;  /* 0x0000005845117836 */ /* 0x040fe20000000000 */
[----:B------:R-:W-:Y:S01]  /*d570*/  FSEL R180, R180, -INF , !P2 ;  /* 0xff800000b4b47808 */ /* 0x000fe20005000000 */
[----:B------:R-:W-:Y:S01]  /*d580*/  VIADD R15, R69, 0x48 ;  /* 0x00000048450f7836 */ /* 0x000fe20000000000 */
[----:B------:R-:W-:Y:S01]  /*d590*/  FSEL R150, R150, -INF , !P2 ;  /* 0xff80000096967808 */ /* 0x000fe20005000000 */
[----:B------:R-:W-:Y:S01]  /*d5a0*/  FMUL.FTZ R36, R36, R6 ;  /* 0x0000000624247220 */ /* 0x000fe20000410000 */
[-C--:B------:R-:W-:Y:S01]  /*d5b0*/  ISETP.GE.AND P2, PT, R19, R62.reuse, PT ;  /* 0x0000003e1300720c */ /* 0x080fe20003f46270 */
[----:B------:R-:W-:Y:S01]  /*d5c0*/  MUFU.TANH R118, R118 ;  /* 0x0000007600767308 */ /* 0x000fe20000002400 */
[----:B------:R-:W-:Y:S01]  /*d5d0*/  ISETP.GE.AND P3, PT, R11, R62, PT ;  /* 0x0000003e0b00720c */ /* 0x000fe20003f66270 */
[C---:B------:R-:W-:Y:S01]  /*d5e0*/  VIADD R19, R69.reuse, 0x61 ;  /* 0x0000006145137836 */ /* 0x040fe20000000000 */
[----:B------:R-:W-:Y:S01]  /*d5f0*/  FSEL R194, R98, -INF , !P4 ;  /* 0xff80000062c27808 */ /* 0x000fe20006000000 */
[----:B------:R-:W-:Y:S01]  /*d600*/  VIADD R11, R69, 0x70 ;  /* 0x00000070450b7836 */ /* 0x000fe20000000000 */
[----:B------:R-:W-:Y:S01]  /*d610*/  FSEL R196, R96, -INF , !P4 ;  /* 0xff80000060c47808 */ /* 0x000fe20006000000 */
[----:B------:R-:W-:Y:S01]  /*d620*/  FMUL.FTZ R24, R24, R6 ;  /* 0x0000000618187220 */ /* 0x000fe20000410000 */
[----:B------:R-:W-:Y:S01]  /*d630*/  ISETP.GE.AND P4, PT, R9, R62, PT ;  /* 0x0000003e0900720c */ /* 0x000fe20003f86270 */
[----:B------:R-:W4:Y:S01]  /*d640*/  MUFU.TANH R124, R51 ;  /* 0x00000033007c7308 */ /* 0x000f220000002400 */
[----:B------:R-:W-:Y:S01]  /*d650*/  FSEL R190, R190, -INF , !P6 ;  /* 0xff800000bebe7808 */ /* 0x000fe20007000000 */
[----:B------:R-:W-:Y:S01]  /*d660*/  VIADD R9, R69, 0x50 ;  /* 0x0000005045097836 */ /* 0x000fe20000000000 */
[----:B------:R-:W-:Y:S01]  /*d670*/  FSEL R138, R138, -INF , !P6 ;  /* 0xff8000008a8a7808 */ /* 0x000fe20007000000 */
[-C--:B------:R-:W-:Y:S01]  /*d680*/  FMUL.FTZ R26, R26, R6.reuse ;  /* 0x000000061a1a7220 */ /* 0x080fe20000410000 */
[----:B------:R-:W-:Y:S01]  /*d690*/  FSEL R132, R132, -INF , !P3 ;  /* 0xff80000084847808 */ /* 0x000fe20005800000 */
[-C--:B------:R-:W-:Y:S01]  /*d6a0*/  FMUL.FTZ R37, R37, R6.reuse ;  /* 0x0000000625257220 */ /* 0x080fe20000410000 */
[----:B------:R-:W-:Y:S01]  /*d6b0*/  FSEL R126, R126, -INF , !P3 ;  /* 0xff8000007e7e7808 */ /* 0x000fe20005800000 */
[----:B------:R-:W-:Y:S01]  /*d6c0*/  MUFU.TANH R0, R0 ;  /* 0x0000000000007308 */ /* 0x000fe20000002400 */
[----:B------:R-:W-:Y:S01]  /*d6d0*/  P2R R16, PR, RZ, 0x4 ;  /* 0x00000004ff107803 */ /* 0x000fe20000000000 */
[----:B------:R-:W-:Y:S01]  /*d6e0*/  FMUL.FTZ R38, R38, R6 ;  /* 0x0000000626267220 */ /* 0x000fe20000410000 */
[-C--:B------:R-:W-:Y:S01]  /*d6f0*/  ISETP.GE.AND P6, PT, R19, R62.reuse, PT ;  /* 0x0000003e1300720c */ /* 0x080fe20003fc6270 */
[----:B------:R-:W-:Y:S01]  /*d700*/  VIADD R19, R69, 0x68 ;  /* 0x0000006845137836 */ /* 0x000fe20000000000 */
[-C--:B------:R-:W-:Y:S01]  /*d710*/  ISETP.GE.AND P3, PT, R11, R62.reuse, PT ;  /* 0x0000003e0b00720c */ /* 0x080fe20003f66270 */
[----:B------:R-:W-:Y:S01]  /*d720*/  VIADD R11, R69, 0x71 ;  /* 0x00000071450b7836 */ /* 0x000fe20000000000 */
[-C--:B------:R-:W-:Y:S01]  /*d730*/  ISETP.GE.AND P2, PT, R17, R62.reuse, PT ;  /* 0x0000003e1100720c */ /* 0x080fe20003f46270 */
[----:B------:R-:W4:Y:S01]  /*d740*/  MUFU.TANH R110, R54 ;  /* 0x00000036006e7308 */ /* 0x000f220000002400 */
[----:B------:R-:W-:Y:S01]  /*d750*/  ISETP.GE.AND P1, PT, R15, R62, PT ;  /* 0x0000003e0f00720c */ /* 0x000fe20003f26270 */
[----:B------:R-:W-:Y:S01]  /*d760*/  VIADD R15, R69, 0x59 ;  /* 0x00000059450f7836 */ /* 0x000fe20000000000 */
[----:B-1----:R-:W-:Y:S01]  /*d770*/  FSEL R140, R140, -INF , !P4 ;  /* 0xff8000008c8c7808 */ /* 0x002fe20006000000 */
[-C--:B------:R-:W-:Y:S01]  /*d780*/  FMUL.FTZ R39, R39, R6.reuse ;  /* 0x0000000627277220 */ /* 0x080fe20000410000 */
[----:B------:R-:W-:Y:S01]  /*d790*/  FSEL R142, R142, -INF , !P4 ;  /* 0xff8000008e8e7808 */ /* 0x000fe20006000000 */
[----:B------:R-:W-:Y:S01]  /*d7a0*/  FMUL.FTZ R27, R27, R6 ;  /* 0x000000061b1b7220 */ /* 0x000fe20000410000 */
[----:B------:R-:W-:Y:S01]  /*d7b0*/  ISETP.GE.AND P4, PT, R9, R62, PT ;  /* 0x0000003e0900720c */ /* 0x000fe20003f86270 */
[----:B------:R-:W-:Y:S01]  /*d7c0*/  MUFU.TANH R7, R7 ;  /* 0x0000000700077308 */ /* 0x000fe20000002400 */
[----:B--2---:R-:W-:Y:S01]  /*d7d0*/  FSEL R136, R136, -INF , !P5 ;  /* 0xff80000088887808 */ /* 0x004fe20006800000 */
[-C--:B------:R-:W-:Y:S01]  /*d7e0*/  FMUL.FTZ R9, R25, R6.reuse ;  /* 0x0000000619097220 */ /* 0x080fe20000410000 */
[----:B------:R-:W-:Y:S01]  /*d7f0*/  FSEL R186, R186, -INF , !P5 ;  /* 0xff800000baba7808 */ /* 0x000fe20006800000 */
[-C--:B------:R-:W-:Y:S01]  /*d800*/  FMUL.FTZ R20, R20, R6.reuse ;  /* 0x0000000614147220 */ /* 0x080fe20000410000 */
[----:B------:R-:W-:Y:S01]  /*d810*/  FSEL R130, R130, -INF , !P2 ;  /* 0xff80000082827808 */ /* 0x000fe20005000000 */
[----:B------:R-:W-:Y:S01]  /*d820*/  FMUL.FTZ R22, R22, R6 ;  /* 0x0000000616167220 */ /* 0x000fe20000410000 */
[----:B------:R-:W-:Y:S01]  /*d830*/  FSEL R120, R120, -INF , !P2 ;  /* 0xff80000078787808 */ /* 0x000fe20005000000 */
[----:B------:R-:W1:Y:S01]  /*d840*/  MUFU.TANH R108, R55 ;  /* 0x00000037006c7308 */ /* 0x000e620000002400 */
[-C--:B------:R-:W-:Y:S01]  /*d850*/  ISETP.GE.AND P5, PT, R19, R62.reuse, PT ;  /* 0x0000003e1300720c */ /* 0x080fe20003fa6270 */
[----:B------:R-:W-:Y:S01]  /*d860*/  VIADD R19, R69, 0x69 ;  /* 0x0000006945137836 */ /* 0x000fe20000000000 */
[----:B------:R-:W-:Y:S01]  /*d870*/  ISETP.GE.AND P2, PT, R11, R62, PT ;  /* 0x0000003e0b00720c */ /* 0x000fe20003f46270 */
[----:B------:R-:W-:Y:S01]  /*d880*/  VIADD R11, R69, 0x78 ;  /* 0x00000078450b7836 */ /* 0x000fe20000000000 */
[----:B---3--:R-:W-:Y:S01]  /*d890*/  FSEL R154, R154, -INF , !P1 ;  /* 0xff8000009a9a7808 */ /* 0x008fe20004800000 */
[-C--:B------:R-:W-:Y:S01]  /*d8a0*/  FMUL.FTZ R23, R23, R6.reuse ;  /* 0x0000000617177220 */ /* 0x080fe20000410000 */
[----:B------:R-:W-:Y:S01]  /*d8b0*/  FSEL R148, R148, -INF , !P1 ;  /* 0xff80000094947808 */ /* 0x000fe20004800000 */
[----:B------:R-:W-:Y:S01]  /*d8c0*/  FMUL.FTZ R21, R21, R6 ;  /* 0x0000000615157220 */ /* 0x000fe20000410000 */
[----:B----4-:R-:W-:Y:S01]  /*d8d0*/  FSEL R146, R146, -INF , !P0 ;  /* 0xff80000092927808 */ /* 0x010fe20004000000 */
[----:B------:R-:W-:Y:S01]  /*d8e0*/  VIADD R69, R69, 0x79 ;  /* 0x0000007945457836 */ /* 0x000fe20000000000 */
[----:B------:R-:W-:Y:S01]  /*d8f0*/  FSEL R144, R144, -INF , !P0 ;  /* 0xff80000090907808 */ /* 0x000fe20004000000 */
[----:B------:R-:W2:Y:S01]  /*d900*/  MUFU.TANH R58, R36 ;  /* 0x00000024003a7308 */ /* 0x000ea20000002400 */
[----:B------:R-:W-:-:S02]  /*d910*/  ISETP.NE.AND P0, PT, R16, RZ, PT ;  /* 0x000000ff1000720c */ /* 0x000fc40003f05270 */
[----:B------:R-:W-:Y:S02]  /*d920*/  ISETP.GE.AND P1, PT, R15, R62, PT ;  /* 0x0000003e0f00720c */ /* 0x000fe40003f26270 */
[----:B------:R-:W-:Y:S02]  /*d930*/  FSEL R134, R134, -INF , !P4 ;  /* 0xff80000086867808 */ /* 0x000fe40006000000 */
[----:B------:R-:W-:Y:S01]  /*d940*/  FSEL R128, R128, -INF , !P4 ;  /* 0xff80000080807808 */ /* 0x000fe20006000000 */
[----:B------:R-:W3:Y:S01]  /*d950*/  MUFU.TANH R32, R24 ;  /* 0x0000001800207308 */ /* 0x000ee20000002400 */
[----:B------:R-:W-:Y:S02]  /*d960*/  FSEL R124, R124, -INF , !P1 ;  /* 0xff8000007c7c7808 */ /* 0x000fe40004800000 */
[----:B------:R-:W-:Y:S02]  /*d970*/  FSEL R118, R118, -INF , !P1 ;  /* 0xff80000076767808 */ /* 0x000fe40004800000 */
[----:B------:R-:W-:-:S02]  /*d980*/  FSEL R110, R110, -INF , !P0 ;  /* 0xff8000006e6e7808 */ /* 0x000fc40004000000 */
[----:B------:R-:W-:Y:S01]  /*d990*/  FSEL R54, R0, -INF , !P0 ;  /* 0xff80000000367808 */ /* 0x000fe20004000000 */
[----:B------:R-:W4:Y:S01]  /*d9a0*/  MUFU.TANH R36, R26 ;  /* 0x0000001a00247308 */ /* 0x000f220000002400 */
[-C--:B------:R-:W-:Y:S02]  /*d9b0*/  ISETP.GE.AND P4, PT, R19, R62.reuse, PT ;  /* 0x0000003e1300720c */ /* 0x080fe40003f86270 */
[-C--:B------:R-:W-:Y:S02]  /*d9c0*/  ISETP.GE.AND P1, PT, R11, R62.reuse, PT ;  /* 0x0000003e0b00720c */ /* 0x080fe40003f26270 */
[----:B------:R-:W-:Y:S02]  /*d9d0*/  ISETP.GE.AND P0, PT, R69, R62, PT ;  /* 0x0000003e4500720c */ /* 0x000fe40003f06270 */
[----:B-1----:R-:W-:Y:S01]  /*d9e0*/  FSEL R108, R108, -INF , !P6 ;  /* 0xff8000006c6c7808 */ /* 0x002fe20007000000 */
[----:B------:R-:W1:Y:S01]  /*d9f0*/  MUFU.TANH R56, R37 ;  /* 0x0000002500387308 */ /* 0x000e620000002400 */
[----:B------:R-:W-:-:S02]  /*da00*/  FSEL R62, R7, -INF , !P6 ;  /* 0xff800000073e7808 */ /* 0x000fc40007000000 */
[----:B------:R-:W-:Y:S02]  /*da10*/  ISETP.GT.AND P6, PT, R177, R168, PT ;  /* 0x000000a8b100720c */ /* 0x000fe40003fc4270 */
[----:B--2---:R-:W-:Y:S02]  /*da20*/  FSEL R58, R58, -INF , !P5 ;  /* 0xff8000003a3a7808 */ /* 0x004fe40006800000 */
[----:B---3--:R-:W-:Y:S01]  /*da30*/  FSEL R32, R32, -INF , !P3 ;  /* 0xff80000020207808 */ /* 0x008fe20005800000 */
[----:B------:R-:W2:Y:S01]  /*da40*/  MUFU.TANH R66, R38 ;  /* 0x0000002600427308 */ /* 0x000ea20000002400 */
[----:B----4-:R-:W-:-:S07]  /*da50*/  FSEL R36, R36, -INF , !P3 ;  /* 0xff80000024247808 */ /* 0x010fce0005800000 */
        /* <DEDUP_REMOVED lines=31> */
.L_x_10073:
        /* <DEDUP_REMOVED lines=60> */
.L_x_10074:
[----:B------:R-:W-:Y:S05]  /*e010*/  BSYNC.RECONVERGENT B0 ;  /* 0x0000000000007941 */ /* 0x000fea0003800200 */
.L_x_10072:
[----:B------:R-:W-:Y:S01]  /*e020*/  ISETP.GE.AND P0, PT, R12, R179, PT ;  /* 0x000000b30c00720c */ /* 0x000fe20003f06270 */
[C---:B------:R-:W-:Y:S01]  /*e030*/  IMAD.SHL.U32 R0, R164.reuse, 0x20, RZ ;  /* 0x00000020a4007824 */ /* 0x040fe200078e00ff */
[----:B------:R-:W-:Y:S02]  /*e040*/  IADD3 R12, P1, PT, R5, R170, RZ ;  /* 0x000000aa050c7210 */ /* 0x000fe40007f3e0ff */
[----:B------:R-:W-:Y:S02]  /*e050*/  SHF.L.U64.HI R5, R164, 0x5, R165 ;  /* 0x00000005a4057819 */ /* 0x000fe400000102a5 */
[----:B------:R-:W-:Y:S01]  /*e060*/  IADD3 R6, P2, PT, R0, R12, RZ ;  /* 0x0000000c00067210 */ /* 0x000fe20007f5e0ff */
[----:B------:R-:W-:-:S03]  /*e070*/  IMAD.X R13, R2, 0x1, R169, P1 ;  /* 0x00000001020d7824 */ /* 0x000fc600008e06a9 */
[-C--:B------:R-:W-:Y:S01]  /*e080*/  IADD3 R20, P1, PT, R6, R0.reuse, RZ ;  /* 0x0000000006147210 */ /* 0x080fe20007f3e0ff */
[----:B------:R-:W-:Y:S02]  /*e090*/  IMAD.X R7, R5, 0x1, R13, P2 ;  /* 0x0000000105077824 */ /* 0x000fe400010e060d */
[----:B------:R-:W-:Y:S01]  /*e0a0*/  @!P0 IMAD.MOV.U32 R171, RZ, RZ, R169 ;  /* 0x000000ffffab8224 */ /* 0x000fe200078e00a9 */
[----:B------:R-:W-:Y:S01]  /*e0b0*/  IADD3 R18, P2, PT, R20, R0, RZ ;  /* 0x0000000014127210 */ /* 0x000fe20007f5e0ff */
[----:B------:R-:W-:-:S03]  /*e0c0*/  IMAD.X R21, R7, 0x1, R5, P1 ;  /* 0x0000000107157824 */ /* 0x000fc600008e0605 */
        /* <DEDUP_REMOVED lines=48> */
.L_x_10071:
[----:B------:R-:W-:Y:S05]  /*e3d0*/  BSYNC.RECONVERGENT B1 ;  /* 0x0000000000017941 */ /* 0x000fea0003800200 */
.L_x_10070:
        /* <DEDUP_REMOVED lines=45> */
[----:B-1----:R-:W-:Y:S02]  /*e6b0*/  FMNMX.FTZ R9, R12, R9, !PT ;  /* 0x000000090c097209 */ /* 0x002fe40007810000 */
        /* <DEDUP_REMOVED lines=14> */
[----:B------:R1:W-:Y:S01]  /*e7a0*/  MUFU.EX2 R50, R5 ;  /* 0x0000000500327308 */ /* 0x0003e20000000800 */
[----:B------:R-:W2:Y:S01]  /*e7b0*/  LDSM.16.MT88.4 R76, [R161+0x6000] ;  /* 0x00600000a14c783b */ /* 0x000ea20000004200 */
[-C--:B------:R-:W-:Y:S01]  /*e7c0*/  FFMA.FTZ R48, R81, R28.reuse, -R29 ;  /* 0x0000001c51307223 */ /* 0x080fe2000001081d */
[-CC-:B------:R-:W-:Y:S01]  /*e7d0*/  FFMA.FTZ R45, R52, R28.reuse, -R31.reuse ;  /* 0x0000001c342d7223 */ /* 0x180fe2000001081f */
[-CC-:B------:R-:W-:Y:S01]  /*e7e0*/  FFMA.FTZ R44, R63, R28.reuse, -R31.reuse ;  /* 0x0000001c3f2c7223 */ /* 0x180fe2000001081f */
        /* <DEDUP_REMOVED lines=9> */
[----:B-1----:R-:W1:Y:S01]  /*e880*/  LDSM.16.MT88.4 R4, [R160+0x6000] ;  /* 0x00600000a004783b */ /* 0x002e620000004200 */
[----:B------:R-:W4:Y:S01]  /*e890*/  MUFU.EX2 R39, R39 ;  /* 0x0000002700277308 */ /* 0x000f220000000800 */
        /* <DEDUP_REMOVED lines=8> */
[----:B------:R-:W5:Y:S01]  /*e920*/  LDSM.16.MT88.4 R8, [R160+0x6800] ;  /* 0x00680000a008783b */ /* 0x000f620000004200 */
[-C--:B------:R-:W-:Y:S01]  /*e930*/  FFMA.FTZ R49, R200, R28.reuse, -R29 ;  /* 0x0000001cc8317223 */ /* 0x080fe2000001081d */
[-CC-:B------:R-:W-:Y:S01]  /*e940*/  FFMA.FTZ R53, R116, R28.reuse, -R31.reuse ;  /* 0x0000001c74357223 */ /* 0x180fe2000001081f */
[----:B------:R-:W-:Y:S01]  /*e950*/  MUFU.EX2 R44, R44 ;  /* 0x0000002c002c7308 */ /* 0x000fe20000000800 */
[--C-:B------:R-:W-:Y:S01]  /*e960*/  FFMA.FTZ R114, R114, R28, -R31.reuse ;  /* 0x0000001c72727223 */ /* 0x100fe2000001081f */
        /* <DEDUP_REMOVED lines=12> */
[-C--:B------:R-:W-:Y:S01]  /*ea30*/  FFMA.FTZ R61, R186, R28.reuse, -R31 ;  /* 0x0000001cba3d7223 */ /* 0x080fe2000001081f */
[-CC-:B------:R-:W-:Y:S01]  /*ea40*/  FFMA.FTZ R136, R136, R28.reuse, -R29.reuse ;  /* 0x0000001c88887223 */ /* 0x180fe2000001081d */
[----:B------:R-:W-:Y:S01]  /*ea50*/  MUFU.EX2 R38, R38 ;  /* 0x0000002600267308 */ /* 0x000fe20000000800 */
[----:B------:R-:W-:Y:S01]  /*ea60*/  FFMA.FTZ R192, R192, R28, -R29 ;  /* 0x0000001cc0c07223 */ /* 0x000fe2000001081d */
[----:B----4-:R-:W-:Y:S01]  /*ea70*/  F2FP.F16.F32.PACK_AB R70, R41, R44 ;  /* 0x0000002c2946723e */ /* 0x010fe200000000ff */
[-CC-:B------:R-:W-:Y:S01]  /*ea80*/  FFMA.FTZ R188, R188, R28.reuse, -R31.reuse ;  /* 0x0000001cbcbc7223 */ /* 0x180fe2000001081f */
[----:B------:R-:W-:Y:S01]  /*ea90*/  MUFU.EX2 R42, R42 ;  /* 0x0000002a002a7308 */ /* 0x000fe20000000800 */
[-C--:B------:R-:W-:Y:S01]  /*eaa0*/  FFMA.FTZ R109, R144, R28.reuse, -R31 ;  /* 0x0000001c906d7223 */ /* 0x080fe2000001081f */
[-CC-:B------:R-:W-:Y:S01]  /*eab0*/  FFMA.FTZ R67, R182, R28.reuse, -R29.reuse ;  /* 0x0000001cb6437223 */ /* 0x180fe2000001081d */
[-C--:B------:R-:W-:Y:S01]  /*eac0*/  FFMA.FTZ R65, R154, R28.reuse, -R29 ;  /* 0x0000001c9a417223 */ /* 0x080fe2000001081d */
[----:B------:R-:W3:Y:S01]  /*ead0*/  MUFU.EX2 R37, R37 ;  /* 0x0000002500257308 */ /* 0x000ee20000000800 */
[C---:B------:R-:W-:Y:S01]  /*eae0*/  HMMA.16816.F32 R88, R68.reuse, R84, RZ ;  /* 0x000000544458723c */ /* 0x040fe200000018ff */
[-CC-:B------:R-:W-:Y:S01]  /*eaf0*/  FFMA.FTZ R105, R152, R28.reuse, -R31.reuse ;  /* 0x0000001c98697223 */ /* 0x180fe2000001081f */
        /* <DEDUP_REMOVED lines=8> */
[-CC-:B------:R-:W-:Y:S01]  /*eb80*/  FFMA.FTZ R126, R126, R28.reuse, -R31.reuse ;  /* 0x0000001c7e7e7223 */ /* 0x180fe2000001081f */
[----:B------:R-:W5:Y:S01]  /*eb90*/  MUFU.EX2 R3, R3 ;  /* 0x0000000300037308 */ /* 0x000f620000000800 */
[-CC-:B------:R-:W-:Y:S01]  /*eba0*/  FFMA.FTZ R113, R120, R28.reuse, -R31.reuse ;  /* 0x0000001c78717223 */ /* 0x180fe2000001081f */
[-C--:B------:R-:W-:Y:S01]  /*ebb0*/  FFMA.FTZ R121, R54, R28.reuse, -R31 ;  /* 0x0000001c36797223 */ /* 0x080fe2000001081f */
[-C--:B------:R-:W-:Y:S01]  /*ebc0*/  FFMA.FTZ R115, R64, R28.reuse, -R29 ;  /* 0x0000001c40737223 */ /* 0x080fe2000001081d */
[----:B------:R-:W-:Y:S01]  /*ebd0*/  MUFU.EX2 R60, R60 ;  /* 0x0000003c003c7308 */ /* 0x000fe20000000800 */
[C---:B------:R-:W-:Y:S01]  /*ebe0*/  HMMA.16816.F32 R96, R68.reuse, R92, RZ ;  /* 0x0000005c4460723c */ /* 0x040fe200000018ff */
[-CC-:B------:R-:W-:Y:S01]  /*ebf0*/  FFMA.FTZ R117, R62, R28.reuse, -R31.reuse ;  /* 0x0000001c3e757223 */ /* 0x180fe2000001081f */
[-CC-:B------:R-:W-:Y:S01]  /*ec00*/  FFMA.FTZ R54, R58, R28.reuse, -R31.reuse ;  /* 0x0000001c3a367223 */ /* 0x180fe2000001081f */
[----:B------:R-:W-:Y:S01]  /*ec10*/  MUFU.EX2 R49, R49 ;  /* 0x0000003100317308 */ /* 0x000fe20000000800 */
[-C--:B------:R-:W-:Y:S01]  /*ec20*/  FFMA.FTZ R119, R56, R28.reuse, -R31 ;  /* 0x0000001c38777223 */ /* 0x080fe2000001081f */
[-CC-:B------:R-:W-:Y:S01]  /*ec30*/  FFMA.FTZ R110, R110, R28.reuse, -R29.reuse ;  /* 0x0000001c6e6e7223 */ /* 0x180fe2000001081d */
        /* <DEDUP_REMOVED lines=10> */
[C---:B------:R-:W-:Y:S01]  /*ece0*/  HMMA.16816.F32 R92, R68.reuse, R94, RZ ;  /* 0x0000005e445c723c */ /* 0x040fe200000018ff */
[----:B------:R-:W-:Y:S01]  /*ecf0*/  FADD.FTZ R39, R39, R48 ;  /* 0x0000003027277221 */ /* 0x000fe20000010000 */
[----:B------:R-:W-:Y:S01]  /*ed00*/  FADD.FTZ R41, R41, R44 ;  /* 0x0000002c29297221 */ /* 0x000fe20000010000 */
[----:B------:R-:W-:Y:S01]  /*ed10*/  MUFU.EX2 R51, R51 ;  /* 0x0000003300337308 */ /* 0x000fe20000000800 */
[-C--:B------:R-:W-:Y:S01]  /*ed20*/  FFMA.FTZ R32, R32, R28.reuse, -R31 ;  /* 0x0000001c20207223 */ /* 0x080fe2000001081f */
[----:B------:R-:W-:Y:S01]  /*ed30*/  FFMA.FTZ R30, R30, R28, -R29 ;  /* 0x0000001c1e1e7223 */ /* 0x000fe2000001081d */
[----:B------:R-:W-:Y:S01]  /*ed40*/  ISETP.GE.AND P0, PT, R57, R168, PT ;  /* 0x000000a83900720c */ /* 0x000fe20003f06270 */
[----:B------:R-:W-:Y:S01]  /*ed50*/  MUFU.EX2 R140, R192 ;  /* 0x000000c0008c7308 */ /* 0x000fe20000000800 */
[C---:B------:R-:W-:Y:S03]  /*ed60*/  HMMA.16816.F32 R76, R68.reuse, R78, RZ ;  /* 0x0000004e444c723c */ /* 0x040fe600000018ff */
[----:B------:R-:W-:Y:S04]  /*ed70*/  MUFU.EX2 R59, R59 ;  /* 0x0000003b003b7308 */ /* 0x000fe80000000800 */
[----:B------:R-:W-:Y:S01]  /*ed80*/  MUFU.EX2 R55, R55 ;  /* 0x0000003700377308 */ /* 0x000fe20000000800 */
[----:B-1----:R-:W-:Y:S01]  /*ed90*/  HMMA.16816.F32 R72, R68, R4, RZ ;  /* 0x000000044448723c */ /* 0x002fe200000018ff */
        /* <DEDUP_REMOVED lines=11> */
[-CC-:B------:R-:W-:Y:S01]  /*ee50*/  FFMA.FTZ R37, R27, R28.reuse, -R31.reuse ;  /* 0x0000001c1b257223 */ /* 0x180fe2000001081f */
[----:B------:R-:W-:Y:S02]  /*ee60*/  MUFU.EX2 R138, R138 ;  /* 0x0000008a008a7308 */ /* 0x000fe40000000800 */
[----:B------:R-:W-:Y:S02]  /*ee70*/  FADD.FTZ R33, R33, R40 ;  /* 0x0000002821217221 */ /* 0x000fe40000010000 */
[C---:B------:R-:W-:Y:S01]  /*ee80*/  HMMA.16816.F32 R88, R4.reuse, R16, R88 ;  /* 0x000000100458723c */ /* 0x040fe20000001858 */
[----:B------:R-:W-:Y:S04]  /*ee90*/  MUFU.EX2 R61, R61 ;  /* 0x0000003d003d7308 */ /* 0x000fe80000000800 */
        /* <DEDUP_REMOVED lines=13> */
[----:B------:R4:W-:Y:S04]  /*ef70*/  MUFU.EX2 R146, R109 ;  /* 0x0000006d00927308 */ /* 0x0009e80000000800 */
[----:B------:R-:W-:Y:S02]  /*ef80*/  MUFU.EX2 R144, R144 ;  /* 0x0000009000907308 */ /* 0x000fe40000000800 */
[C---:B------:R-:W-:Y:S01]  /*ef90*/  HMMA.16816.F32 R76, R4.reuse, R14, R76 ;  /* 0x0000000e044c723c */ /* 0x040fe2000000184c */
[----:B------:R-:W5:Y:S01]  /*efa0*/  LDSM.16.MT88.4 R12, [R161+0x7000] ;  /* 0x00700000a10c783b */ /* 0x000f620000004200 */
[----:B------:R-:W-:Y:S04]  /*efb0*/  MUFU.EX2 R120, R126 ;  /* 0x0000007e00787308 */ /* 0x000fe80000000800 */
[----:B------:R1:W-:Y:S02]  /*efc0*/  MUFU.EX2 R118, R113 ;  /* 0x0000007100767308 */ /* 0x0003e40000000800 */
[C---:B------:R-:W-:Y:S01]  /*efd0*/  HMMA.16816.F32 R72, R4.reuse, R8, R72 ;  /* 0x000000080448723c */ /* 0x040fe20000001848 */
[-CC-:B----4-:R-:W-:Y:S01]  /*efe0*/  FFMA.FTZ R109, R128, R28.reuse, -R31.reuse ;  /* 0x0000001c806d7223 */ /* 0x190fe2000001081f */
[----:B------:R-:W-:Y:S04]  /*eff0*/  MUFU.EX2 R111, R111 ;  /* 0x0000006f006f7308 */ /* 0x000fe80000000800 */
[----:B------:R-:W-:Y:S02]  /*f000*/  MUFU.EX2 R64, R66 ;  /* 0x0000004200407308 */ /* 0x000fe40000000800 */
[----:B------:R-:W-:Y:S01]  /*f010*/  HMMA.16816.F32 R68, R4, R10, R68 ;  /* 0x0000000a0444723c */ /* 0x000fe20000001844 */
[----:B------:R-:W-:Y:S01]  /*f020*/  FFMA.FTZ R5, R112, R28, -R31 ;  /* 0x0000001c70057223 */ /* 0x000fe2000001081f */
[----:B------:R-:W4:Y:S01]  /*f030*/  LDSM.16.MT88.4 R8, [R160+0x7000] ;  /* 0x00700000a008783b */ /* 0x000f220000004200 */
[----:B------:R-:W3:Y:S01]  /*f040*/  MUFU.EX2 R112, R202 ;  /* 0x000000ca00707308 */ /* 0x000ee20000000800 */
[----:B--2---:R-:W-:Y:S01]  /*f050*/  F2FP.F16.F32.PACK_AB R6, R47, R114 ;  /* 0x000000722f06723e */ /* 0x004fe200000000ff */
[----:B-1----:R-:W-:-:S02]  /*f060*/  FFMA.FTZ R113, R108, R28, -R29 ;  /* 0x0000001c6c717223 */ /* 0x002fc4000001081d */
[----:B------:R-:W1:Y:S04]  /*f070*/  MUFU.EX2 R116, R5 ;  /* 0x0000000500747308 */ /* 0x000e680000000800 */
[----:B------:R-:W2:Y:S04]  /*f080*/  MUFU.EX2 R109, R109 ;  /* 0x0000006d006d7308 */ /* 0x000ea80000000800 */
[----:B------:R-:W-:Y:S01]  /*f090*/  MUFU.EX2 R108, R110 ;  /* 0x0000006e006c7308 */ /* 0x000fe20000000800 */
[----:B---3--:R-:W-:-:S03]  /*f0a0*/  F2FP.F16.F32.PACK_AB R7, R51, R112 ;  /* 0x000000703307723e */ /* 0x008fc600000000ff */
[----:B------:R-:W-:Y:S01]  /*f0b0*/  MUFU.EX2 R113, R113 ;  /* 0x0000007100717308 */ /* 0x000fe20000000800 */
[----:B-1----:R-:W-:Y:S01]  /*f0c0*/  F2FP.F16.F32.PACK_AB R4, R53, R116 ;  /* 0x000000743504723e */ /* 0x002fe200000000ff */
[----:B------:R-:W-:Y:S01]  /*f0d0*/  FADD.FTZ R116, R116, R33 ;  /* 0x0000002174747221 */ /* 0x000fe20000010000 */
[----:B------:R-:W-:Y:S01]  /*f0e0*/  F2FP.F16.F32.PACK_AB R5, R49, R60 ;  /* 0x0000003c3105723e */ /* 0x000fe200000000ff */
[----:B------:R-:W-:Y:S02]  /*f0f0*/  MUFU.EX2 R115, R115 ;  /* 0x0000007300737308 */ /* 0x000fe40000000800 */
[----:B------:R-:W-:Y:S02]  /*f100*/  FADD.FTZ R53, R53, R116 ;  /* 0x0000007435357221 */ /* 0x000fe40000010000 */
[----:B------:R-:W-:Y:S02]  /*f110*/  MUFU.EX2 R62, R121 ;  /* 0x00000079003e7308 */ /* 0x000fe40000000800 */
[C---:B------:R-:W-:Y:S01]  /*f120*/  HMMA.16816.F32 R88, R4.reuse, R16, R88 ;  /* 0x000000100458723c */ /* 0x040fe20000001858 */
[----:B------:R-:W-:Y:S01]  /*f130*/  FADD.FTZ R114, R114, R53 ;  /* 0x0000003572727221 */ /* 0x000fe20000010000 */
[----:B------:R-:W-:Y:S03]  /*f140*/  MUFU.EX2 R117, R117 ;  /* 0x0000007500757308 */ /* 0x000fe60000000800 */
[----:B------:R-:W-:Y:S01]  /*f150*/  FADD.FTZ R47, R47, R114 ;  /* 0x000000722f2f7221 */ /* 0x000fe20000010000 */
[----:B------:R-:W-:Y:S02]  /*f160*/  MUFU.EX2 R54, R54 ;  /* 0x0000003600367308 */ /* 0x000fe40000000800 */
[C---:B------:R-:W-:Y:S01]  /*f170*/  HMMA.16816.F32 R84, R4.reuse, R18, R84 ;  /* 0x000000120454723c */ /* 0x040fe20000001854 */
[----:B------:R-:W1:Y:S01]  /*f180*/  LDSM.16.MT88.4 R16, [R162+0x7800] ;  /* 0x00780000a210783b */ /* 0x000e620000004200 */
[----:B------:R-:W-:Y:S04]  /*f190*/  MUFU.EX2 R119, R119 ;  /* 0x0000007700777308 */ /* 0x000fe80000000800 */
[----:B------:R-:W-:Y:S02]  /*f1a0*/  MUFU.EX2 R30, R30 ;  /* 0x0000001e001e7308 */ /* 0x000fe40000000800 */
[C---:B------:R-:W-:Y:S02]  /*f1b0*/  HMMA.16816.F32 R96, R4.reuse, R20, R96 ;  /* 0x000000140460723c */ /* 0x040fe40000001860 */
[----:B------:R-:W-:Y:S06]  /*f1c0*/  MUFU.EX2 R27, R32 ;  /* 0x00000020001b7308 */ /* 0x000fec0000000800 */
[C---:B------:R-:W-:Y:S01]  /*f1d0*/  HMMA.16816.F32 R92, R4.reuse, R22, R92 ;  /* 0x00000016045c723c */ /* 0x040fe2000000185c */
[----:B------:R-:W3:Y:S07]  /*f1e0*/  LDSM.16.MT88.4 R20, [R163+0x7800] ;  /* 0x00780000a314783b */ /* 0x000eee0000004200 */
[C---:B-----5:R-:W-:Y:S08]  /*f1f0*/  HMMA.16816.F32 R80, R4.reuse, R12, R80 ;  /* 0x0000000c0450723c */ /* 0x060ff00000001850 */
[C---:B------:R-:W-:Y:S01]  /*f200*/  HMMA.16816.F32 R76, R4.reuse, R14, R76 ;  /* 0x0000000e044c723c */ /* 0x040fe2000000184c */
[----:B------:R-:W5:Y:S07]  /*f210*/  LDSM.16.MT88.4 R12, [R161+0x7800] ;  /* 0x00780000a10c783b */ /* 0x000f6e0000004200 */
[C---:B----4-:R-:W-:Y:S08]  /*f220*/  HMMA.16816.F32 R72, R4.reuse, R8, R72 ;  /* 0x000000080448723c */ /* 0x050ff00000001848 */
[----:B------:R-:W-:Y:S01]  /*f230*/  HMMA.16816.F32 R68, R4, R10, R68 ;  /* 0x0000000a0444723c */ /* 0x000fe20000001844 */
[----:B------:R-:W4:Y:S01]  /*f240*/  LDSM.16.MT88.4 R8, [R160+0x7800] ;  /* 0x00780000a008783b */ /* 0x000f220000004200 */
[----:B------:R-:W-:Y:S01]  /*f250*/  F2FP.F16.F32.PACK_AB R4, R63, R142 ;  /* 0x0000008e3f04723e */ /* 0x000fe200000000ff */
[----:B------:R-:W-:Y:S01]  /*f260*/  FADD.FTZ R142, R142, R47 ;  /* 0x0000002f8e8e7221 */ /* 0x000fe20000010000 */
[----:B------:R-:W-:-:S02]  /*f270*/  F2FP.F16.F32.PACK_AB R5, R59, R140 ;  /* 0x0000008c3b05723e */ /* 0x000fc400000000ff */
[----:B------:R-:W-:Y:S01]  /*f280*/  F2FP.F16.F32.PACK_AB R6, R61, R138 ;  /* 0x0000008a3d06723e */ /* 0x000fe200000000ff */
[----:B------:R-:W-:Y:S01]  /*f290*/  FADD.FTZ R63, R63, R142 ;  /* 0x0000008e3f3f7221 */ /* 0x000fe20000010000 */
[----:B------:R-:W-:-:S07]  /*f2a0*/  F2FP.F16.F32.PACK_AB R7, R136, R55 ;  /* 0x000000378807723e */ /* 0x000fce00000000ff */
[C---:B-1----:R-:W-:Y:S08]  /*f2b0*/  HMMA.16816.F32 R88, R4.reuse, R16, R88 ;  /* 0x000000100458723c */ /* 0x042ff00000001858 */
[C---:B------:R-:W-:Y:S01]  /*f2c0*/  HMMA.16816.F32 R84, R4.reuse, R18, R84 ;  /* 0x000000120454723c */ /* 0x040fe20000001854 */
[----:B------:R-:W1:Y:S07]  /*f2d0*/  LDSM.16.MT88.4 R16, [R162+0x8000] ;  /* 0x00800000a210783b */ /* 0x000e6e0000004200 */
[C---:B---3--:R-:W-:Y:S08]  /*f2e0*/  HMMA.16816.F32 R96, R4.reuse, R20, R96 ;  /* 0x000000140460723c */ /* 0x048ff00000001860 */
        /* <DEDUP_REMOVED lines=20> */
[-CC-:B------:R-:W-:Y:S01]  /*f430*/  FFMA.FTZ R22, R130, R28.reuse, -R29.reuse ;  /* 0x0000001c82167223 */ /* 0x180fe2000001081d */
[----:B------:R-:W-:Y:S01]  /*f440*/  FFMA.FTZ R23, R124, R28, -R29 ;  /* 0x0000001c7c177223 */ /* 0x000fe2000001081d */
[----:B------:R-:W3:Y:S04]  /*f450*/  MUFU.EX2 R21, R21 ;  /* 0x0000001500157308 */ /* 0x000ee80000000800 */
[----:B------:R-:W-:Y:S01]  /*f460*/  MUFU.EX2 R22, R22 ;  /* 0x0000001600167308 */ /* 0x000fe20000000800 */
[C---:B-----5:R-:W-:Y:S03]  /*f470*/  HMMA.16816.F32 R80, R4.reuse, R12, R80 ;  /* 0x0000000c0450723c */ /* 0x060fe60000001850 */
[----:B------:R-:W5:Y:S05]  /*f480*/  MUFU.EX2 R23, R23 ;  /* 0x0000001700177308 */ /* 0x000f6a0000000800 */
[C---:B------:R-:W-:Y:S01]  /*f490*/  HMMA.16816.F32 R76, R4.reuse, R14, R76 ;  /* 0x0000000e044c723c */ /* 0x040fe2000000184c */
[----:B------:R-:W1:Y:S07]  /*f4a0*/  LDSM.16.MT88.4 R12, [R162+0x8800] ;  /* 0x00880000a20c783b */ /* 0x000e6e0000004200 */
[C---:B----4-:R-:W-:Y:S08]  /*f4b0*/  HMMA.16816.F32 R72, R4.reuse, R8, R72 ;  /* 0x000000080448723c */ /* 0x050ff00000001848 */
[----:B------:R-:W-:Y:S01]  /*f4c0*/  HMMA.16816.F32 R68, R4, R10, R68 ;  /* 0x0000000a0444723c */ /* 0x000fe20000001844 */
[----:B------:R-:W4:Y:S01]  /*f4d0*/  LDSM.16.MT88.4 R8, [R161+0x8800] ;  /* 0x00880000a108783b */ /* 0x000f220000004200 */
[----:B--2---:R-:W-:-:S02]  /*f4e0*/  F2FP.F16.F32.PACK_AB R4, R120, R109 ;  /* 0x0000006d7804723e */ /* 0x004fc400000000ff */
[----:B---3--:R-:W-:Y:S02]  /*f4f0*/  F2FP.F16.F32.PACK_AB R5, R21, R20 ;  /* 0x000000141505723e */ /* 0x008fe400000000ff */
[----:B------:R-:W-:Y:S02]  /*f500*/  F2FP.F16.F32.PACK_AB R6, R111, R118 ;  /* 0x000000766f06723e */ /* 0x000fe400000000ff */
[----:B-----5:R-:W-:-:S07]  /*f510*/  F2FP.F16.F32.PACK_AB R7, R23, R22 ;  /* 0x000000161707723e */ /* 0x020fce00000000ff */
[C---:B-1----:R-:W-:Y:S08]  /*f520*/  HMMA.16816.F32 R96, R4.reuse, R16, R96 ;  /* 0x000000100460723c */ /* 0x042ff00000001860 */
        /* <DEDUP_REMOVED lines=19> */
[----:B------:R-:W-:Y:S01]  /*f660*/  FADD.FTZ R9, R35, R46 ;  /* 0x0000002e23097221 */ /* 0x000fe20000010000 */
[----:B------:R-:W-:-:S02]  /*f670*/  FFMA.FTZ R35, R34, R28, -R29 ;  /* 0x0000001c22237223 */ /* 0x000fc4000001081d */
[----:B------:R3:W-:Y:S01]  /*f680*/  MUFU.EX2 R34, R36 ;  /* 0x0000002400227308 */ /* 0x0007e20000000800 */
[----:B------:R-:W-:-:S03]  /*f690*/  FADD.FTZ R38, R38, R9 ;  /* 0x0000000926267221 */ /* 0x000fc60000010000 */
[C---:B------:R-:W-:Y:S01]  /*f6a0*/  HMMA.16816.F32 R84, R4.reuse, R10, R84 ;  /* 0x0000000a0454723c */ /* 0x040fe20000001854 */
[----:B------:R-:W4:Y:S01]  /*f6b0*/  LDSM.16.MT88.4 R8, [R163+0x9800] ;  /* 0x00980000a308783b */ /* 0x000f220000004200 */
[----:B------:R-:W-:Y:S01]  /*f6c0*/  FADD.FTZ R3, R3, R38 ;  /* 0x0000002603037221 */ /* 0x000fe20000010000 */
[----:B------:R-:W-:Y:S03]  /*f6d0*/  MUFU.EX2 R35, R35 ;  /* 0x0000002300237308 */ /* 0x000fe60000000800 */
[----:B------:R-:W-:Y:S02]  /*f6e0*/  FADD.FTZ R60, R60, R3 ;  /* 0x000000033c3c7221 */ /* 0x000fe40000010000 */
[C---:B-1----:R-:W-:Y:S01]  /*f6f0*/  HMMA.16816.F32 R80, R4.reuse, R16, R80 ;  /* 0x000000100450723c */ /* 0x042fe20000001850 */
[-CC-:B---3--:R-:W-:Y:S01]  /*f700*/  FFMA.FTZ R36, R26, R28.reuse, -R31.reuse ;  /* 0x0000001c1a247223 */ /* 0x188fe2000001081f */
[-C--:B------:R-:W-:Y:S01]  /*f710*/  FFMA.FTZ R31, R25, R28.reuse, -R31 ;  /* 0x0000001c191f7223 */ /* 0x080fe2000001081f */
[----:B------:R-:W-:Y:S01]  /*f720*/  FFMA.FTZ R25, R24, R28, -R29 ;  /* 0x0000001c18197223 */ /* 0x000fe2000001081d */
[----:B------:R-:W-:Y:S01]  /*f730*/  FADD.FTZ R49, R49, R60 ;  /* 0x0000003c31317221 */ /* 0x000fe20000010000 */
[----:B------:R-:W1:Y:S03]  /*f740*/  MUFU.EX2 R26, R37 ;  /* 0x00000025001a7308 */ /* 0x000e660000000800 */
[C---:B------:R-:W-:Y:S01]  /*f750*/  HMMA.16816.F32 R76, R4.reuse, R18, R76 ;  /* 0x00000012044c723c */ /* 0x040fe2000000184c */
[----:B------:R-:W3:Y:S01]  /*f760*/  LDSM.16.MT88.4 R16, [R162+0x9800] ;  /* 0x00980000a210783b */ /* 0x000ee20000004200 */
[----:B------:R-:W-:Y:S01]  /*f770*/  FADD.FTZ R112, R112, R49 ;  /* 0x0000003170707221 */ /* 0x000fe20000010000 */
[----:B------:R-:W-:Y:S03]  /*f780*/  MUFU.EX2 R3, R36 ;  /* 0x0000002400037308 */ /* 0x000fe60000000800 */
[----:B------:R-:W-:Y:S01]  /*f790*/  FADD.FTZ R51, R51, R112 ;  /* 0x0000007033337221 */ /* 0x000fe20000010000 */
[----:B------:R-:W5:Y:S01]  /*f7a0*/  MUFU.EX2 R24, R31 ;  /* 0x0000001f00187308 */ /* 0x000f620000000800 */
[----:B--2---:R-:W-:Y:S02]  /*f7b0*/  HMMA.16816.F32 R72, R4, R12, R72 ;  /* 0x0000000c0448723c */ /* 0x004fe40000001848 */
[----:B------:R-:W-:Y:S01]  /*f7c0*/  FADD.FTZ R28, R140, R51 ;  /* 0x000000338c1c7221 */ /* 0x000fe20000010000 */
[----:B------:R-:W2:Y:S03]  /*f7d0*/  MUFU.EX2 R25, R25 ;  /* 0x0000001900197308 */ /* 0x000ea60000000800 */
[----:B------:R-:W-:-:S02]  /*f7e0*/  FADD.FTZ R28, R59, R28 ;  /* 0x0000001c3b1c7221 */ /* 0x000fc40000010000 */
[----:B------:R-:W-:Y:S01]  /*f7f0*/  HMMA.16816.F32 R68, R4, R14, R68 ;  /* 0x0000000e0444723c */ /* 0x000fe20000001844 */
[----:B-1----:R-:W-:Y:S01]  /*f800*/  F2FP.F16.F32.PACK_AB R4, R26, R27 ;  /* 0x0000001b1a04723e */ /* 0x002fe200000000ff */
[----:B------:R-:W-:Y:S01]  /*f810*/  FADD.FTZ R55, R55, R28 ;  /* 0x0000001c37377221 */ /* 0x000fe20000010000 */
[----:B------:R-:W-:Y:S01]  /*f820*/  F2FP.F16.F32.PACK_AB R5, R35, R34 ;  /* 0x000000222305723e */ /* 0x000fe200000000ff */
[----:B------:R-:W-:Y:S01]  /*f830*/  FADD.FTZ R28, R138, R63 ;  /* 0x0000003f8a1c7221 */ /* 0x000fe20000010000 */
[----:B-----5:R-:W-:Y:S01]  /*f840*/  F2FP.F16.F32.PACK_AB R6, R24, R3 ;  /* 0x000000031806723e */ /* 0x020fe200000000ff */
[----:B------:R-:W-:Y:S01]  /*f850*/  FADD.FTZ R136, R136, R55 ;  /* 0x0000003788887221 */ /* 0x000fe20000010000 */
[----:B------:R-:W1:Y:S01]  /*f860*/  LDSM.16.MT88.4 R12, [R161+0x9800] ;  /* 0x00980000a10c783b */ /* 0x000e620000004200 */
[----:B--2---:R-:W-:Y:S01]  /*f870*/  F2FP.F16.F32.PACK_AB R7, R25, R30 ;  /* 0x0000001e1907723e */ /* 0x004fe200000000ff */
[----:B------:R-:W-:Y:S01]  /*f880*/  FADD.FTZ R28, R61, R28 ;  /* 0x0000001c3d1c7221 */ /* 0x000fe20000010000 */
[----:B------:R-:W-:-:S03]  /*f890*/  FADD.FTZ R67, R67, R136 ;  /* 0x0000008843437221 */ /* 0x000fc60000010000 */
[----:B------:R-:W-:Y:S01]  /*f8a0*/  FADD.FTZ R105, R105, R28 ;  /* 0x0000001c69697221 */ /* 0x000fe20000010000 */
[----:B------:R-:W-:Y:S01]  /*f8b0*/  FADD.FTZ R154, R154, R67 ;  /* 0x000000439a9a7221 */ /* 0x000fe20000010000 */
[----:B----4-:R-:W-:Y:S02]  /*f8c0*/  HMMA.16816.F32 R96, R4, R8, R96 ;  /* 0x000000080460723c */ /* 0x010fe40000001860 */
[----:B------:R-:W-:-:S04]  /*f8d0*/  FADD.FTZ R148, R148, R105 ;  /* 0x0000006994947221 */ /* 0x000fc80000010000 */
[----:B------:R-:W-:Y:S02]  /*f8e0*/  FADD.FTZ R103, R103, R148 ;  /* 0x0000009467677221 */ /* 0x000fe40000010000 */
[----:B------:R-:W-:Y:S01]  /*f8f0*/  HMMA.16816.F32 R92, R4, R10, R92 ;  /* 0x0000000a045c723c */ /* 0x000fe2000000185c */
[----:B------:R-:W2:Y:S01]  /*f900*/  LDSM.16.MT88.4 R8, [R160+0x9800] ;  /* 0x00980000a008783b */ /* 0x000ea20000004200 */
[----:B------:R-:W-:-:S06]  /*f910*/  FADD.FTZ R146, R146, R103 ;  /* 0x0000006792927221 */ /* 0x000fcc0000010000 */
[----:B---3--:R-:W-:Y:S01]  /*f920*/  HMMA.16816.F32 R88, R4, R16, R88 ;  /* 0x000000100458723c */ /* 0x008fe20000001858 */
[----:B------:R-:W-:-:S04]  /*f930*/  FADD.FTZ R17, R65, R154 ;  /* 0x0000009a41117221 */ /* 0x000fc80000010000 */
[----:B------:R-:W-:-:S03]  /*f940*/  FADD.FTZ R17, R144, R17 ;  /* 0x0000001190117221 */ /* 0x000fc60000010000 */
        /* <DEDUP_REMOVED lines=34> */
.L_x_10082:
        /* <DEDUP_REMOVED lines=78> */
.L_x_10077:
[----:B------:R-:W-:Y:S05]  /*10050*/  BSYNC.RECONVERGENT B0 ;  /* 0x0000000000007941 */ /* 0x000fea0003800200 */
.L_x_10076:
[----:B------:R-:W1:Y:S01]  /*10060*/  S2UR UR7, SR_CgaCtaId ;  /* 0x00000000000779c3 */ /* 0x000e620000008800 */
[----:B------:R-:W-:Y:S01]  /*10070*/  SHF.L.U32 R2, R0, 0x3, RZ ;  /* 0x0000000300027819 */ /* 0x000fe200000006ff */
[----:B------:R-:W-:Y:S01]  /*10080*/  UMOV UR9, 0x400 ;  /* 0x0000040000097882 */ /* 0x000fe20000000000 */
[----:B------:R-:W-:Y:S01]  /*10090*/  SHF.L.U32 R5, R166, 0x5, RZ ;  /* 0x00000005a6057819 */ /* 0x000fe200000006ff */
[----:B------:R-:W-:Y:S01]  /*100a0*/  BSSY.RECONVERGENT B1, `(.L_x_10078) ;  /* 0x00001af000017945 */ /* 0x000fe20003800200 */
        /* <DEDUP_REMOVED lines=8> */
[----:B------:R-:W-:Y:S02]  /*10130*/  IADD3 R6, P2, PT, R8, R5, RZ ;  /* 0x0000000508067210 */ /* 0x000fe40007f5e0ff */
[----:B------:R-:W-:Y:S01]  /*10140*/  IADD3.X R9, PT, PT, R0, R173, RZ, P1, !PT ;  /* 0x000000ad00097210 */ /* 0x000fe20000ffe4ff */
[----:B-1----:R-:W-:Y:S01]  /*10150*/  ULEA UR6, UR7, UR9, 0x18 ;  /* 0x0000000907067291 */ /* 0x002fe2000f8ec0ff */
[-C--:B------:R-:W-:Y:S02]  /*10160*/  IADD3 R10, P1, PT, R6, R5.reuse, RZ ;  /* 0x00000005060a7210 */ /* 0x080fe40007f3e0ff */
[-C--:B------:R-:W-:Y:S02]  /*10170*/  IADD3.X R7, PT, PT, R9, R0.reuse, RZ, P2, !PT ;  /* 0x0000000009077210 */ /* 0x080fe400017fe4ff */
[-C--:B------:R-:W-:Y:S02]  /*10180*/  IADD3 R14, P2, PT, R10, R5.reuse, RZ ;  /* 0x000000050a0e7210 */ /* 0x080fe40007f5e0ff */
[----:B------:R-:W-:Y:S02]  /*10190*/  LEA R3, R2, UR6, 0x1 ;  /* 0x0000000602037c11 */ /* 0x000fe4000f8e08ff */
[-C--:B------:R-:W-:Y:S02]  /*101a0*/  IADD3.X R11, PT, PT, R7, R0.reuse, RZ, P1, !PT ;  /* 0x00000000070b7210 */ /* 0x080fe40000ffe4ff */
[-C--:B------:R-:W-:Y:S01]  /*101b0*/  IADD3 R12, P1, PT, R14, R5.reuse, RZ ;  /* 0x000000050e0c7210 */ /* 0x080fe20007f3e0ff */
[----:B------:R-:W-:Y:S01]  /*101c0*/  @!PT LDS RZ, [RZ] ;  /* 0x00000000fffff984 */ /* 0x000fe20000000800 */
[----:B------:R-:W-:Y:S01]  /*101d0*/  @!PT LDS RZ, [RZ] ;  /* 0x00000000fffff984 */ /* 0x000fe20000000800 */
[----:B------:R-:W-:Y:S01]  /*101e0*/  @!PT LDS RZ, [RZ] ;  /* 0x00000000fffff984 */ /* 0x000fe20000000800 */
[----:B------:R-:W-:Y:S01]  /*101f0*/  @!P0 LDGSTS.E.BYPASS.LTC128B.128 [R3+0x6000], desc[UR4][R172.64] ;  /* 0x06000000ac038fae */ /* 0x000fe2000b981a04 */
[-C--:B------:R-:W-:Y:S02]  /*10200*/  IADD3.X R15, PT, PT, R11, R0.reuse, RZ, P2, !PT ;  /* 0x000000000b0f7210 */ /* 0x080fe400017fe4ff */
[-C--:B------:R-:W-:Y:S02]  /*10210*/  IADD3 R4, P2, PT, R12, R5.reuse, RZ ;  /* 0x000000050c047210 */ /* 0x080fe40007f5e0ff */
[-C--:B------:R-:W-:Y:S02]  /*10220*/  IADD3.X R13, PT, PT, R15, R0.reuse, RZ, P1, !PT ;  /* 0x000000000f0d7210 */ /* 0x080fe40000ffe4ff */
[----:B------:R-:W-:Y:S01]  /*10230*/  @!P0 IADD3 R16, P1, PT, R4, R5, RZ ;  /* 0x0000000504108210 */ /* 0x000fe20007f3e0ff */
[----:B------:R-:W-:Y:S01]  /*10240*/  @P0 STS.128 [R3+0x6000], RZ ;  /* 0x006000ff03000388 */ /* 0x000fe20000000c00 */
[-C--:B------:R-:W-:Y:S02]  /*10250*/  IADD3.X R5, PT, PT, R13, R0.reuse, RZ, P2, !PT ;  /* 0x000000000d057210 */ /* 0x080fe400017fe4ff */
[----:B------:R-:W-:Y:S02]  /*10260*/  IADD3 R177, PT, PT, R177, -0x1, RZ ;  /* 0xffffffffb1b17810 */ /* 0x000fe40007ffe0ff */
[----:B------:R-:W-:Y:S02]  /*10270*/  @!P0 IADD3.X R17, PT, PT, R5, R0, RZ, P1, !PT ;  /* 0x0000000005118210 */ /* 0x000fe40000ffe4ff */
        /* <DEDUP_REMOVED lines=36> */
[----:B------:R-:W-:Y:S08]  /*104c0*/  LDSM.16.M88.4 R108, [R159] ;  /* 0x000000009f6c783b */ /* 0x000ff00000000200 */
[----:B------:R-:W1:Y:S08]  /*104d0*/  LDSM.16.M88.4 R112, [R158+0x2000] ;  /* 0x002000009e70783b */ /* 0x000e700000000200 */
[----:B------:R-:W3:Y:S08]  /*104e0*/  LDSM.16.M88.4 R116, [R158+0x2800] ;  /* 0x002800009e74783b */ /* 0x000ef00000000200 */
[----:B------:R-:W4:Y:S08]  /*104f0*/  LDSM.16.M88.4 R120, [R158+0x3000] ;  /* 0x003000009e78783b */ /* 0x000f300000000200 */
[----:B------:R-:W5:Y:S08]  /*10500*/  LDSM.16.M88.4 R124, [R158+0x3800] ;  /* 0x003800009e7c783b */ /* 0x000f700000000200 */
[----:B------:R-:W5:Y:S01]  /*10510*/  LDSM.16.M88.4 R128, [R158+0x4000] ;  /* 0x004000009e80783b */ /* 0x000f620000000200 */
[C---:B-1----:R-:W-:Y:S07]  /*10520*/  HMMA.16816.F32 R4, R108.reuse, R112, RZ ;  /* 0x000000706c04723c */ /* 0x042fee00000018ff */
[----:B------:R-:W1:Y:S01]  /*10530*/  LDSM.16.M88.4 R132, [R158+0x4800] ;  /* 0x004800009e84783b */ /* 0x000e620000000200 */
[C---:B------:R-:W-:Y:S07]  /*10540*/  HMMA.16816.F32 R8, R108.reuse, R114, RZ ;  /* 0x000000726c08723c */ /* 0x040fee00000018ff */
[----:B------:R-:W1:Y:S01]  /*10550*/  LDSM.16.M88.4 R136, [R158+0x5000] ;  /* 0x005000009e88783b */ /* 0x000e620000000200 */
[C---:B---3--:R-:W-:Y:S07]  /*10560*/  HMMA.16816.F32 R12, R108.reuse, R116, RZ ;  /* 0x000000746c0c723c */ /* 0x048fee00000018ff */
[----:B------:R-:W3:Y:S01]  /*10570*/  LDSM.16.M88.4 R64, [R158+0x5800] ;  /* 0x005800009e40783b */ /* 0x000ee20000000200 */
[C---:B--2---:R-:W-:Y:S07]  /*10580*/  HMMA.16816.F32 R16, R108.reuse, R118, RZ ;  /* 0x000000766c10723c */ /* 0x044fee00000018ff */
[----:B------:R-:W-:Y:S01]  /*10590*/  LDSM.16.M88.4 R140, [R157] ;  /* 0x000000009d8c783b */ /* 0x000fe20000000200 */
[C---:B----4-:R-:W-:Y:S07]  /*105a0*/  HMMA.16816.F32 R20, R108.reuse, R120, RZ ;  /* 0x000000786c14723c */ /* 0x050fee00000018ff */
[----:B------:R-:W2:Y:S01]  /*105b0*/  LDSM.16.M88.4 R144, [R106+0x2000] ;  /* 0x002000006a90783b */ /* 0x000ea20000000200 */
[C---:B------:R-:W-:Y:S07]  /*105c0*/  HMMA.16816.F32 R24, R108.reuse, R122, RZ ;  /* 0x0000007a6c18723c */ /* 0x040fee00000018ff */
[----:B------:R-:W4:Y:S01]  /*105d0*/  LDSM.16.M88.4 R148, [R106+0x2800] ;  /* 0x002800006a94783b */ /* 0x000f220000000200 */
[C---:B-----5:R-:W-:Y:S07]  /*105e0*/  HMMA.16816.F32 R28, R108.reuse, R124, RZ ;  /* 0x0000007c6c1c723c */ /* 0x060fee00000018ff */
[----:B------:R-:W5:Y:S04]  /*105f0*/  LD.E R0, desc[UR4][R100.64+0x18c] ;  /* 0x00018c0464007980 */ /* 0x000f68000c101900 */
[----:B------:R-:W0:Y:S01]  /*10600*/  LDGDEPBAR ;  /* 0x00000000000079af */ /* 0x000e220000000000 */
[C---:B------:R-:W-:Y:S07]  /*10610*/  HMMA.16816.F32 R32, R108.reuse, R126, RZ ;  /* 0x0000007e6c20723c */ /* 0x040fee00000018ff */
[----:B------:R-:W4:Y:S01]  /*10620*/  LDSM.16.M88.4 R152, [R106+0x3000] ;  /* 0x003000006a98783b */ /* 0x000f220000000200 */
[C---:B------:R-:W-:Y:S07]  /*10630*/  HMMA.16816.F32 R36, R108.reuse, R128, RZ ;  /* 0x000000806c24723c */ /* 0x040fee00000018ff */
[----:B------:R-:W-:Y:S01]  /*10640*/  LDSM.16.M88.4 R112, [R106+0x4000] ;  /* 0x004000006a70783b */ /* 0x000fe20000000200 */
[C---:B------:R-:W-:Y:S07]  /*10650*/  HMMA.16816.F32 R40, R108.reuse, R130, RZ ;  /* 0x000000826c28723c */ /* 0x040fee00000018ff */
[----:B------:R-:W-:Y:S01]  /*10660*/  LDSM.16.M88.4 R116, [R106+0x4800] ;  /* 0x004800006a74783b */ /* 0x000fe20000000200 */
[C---:B-1----:R-:W-:Y:S07]  /*10670*/  HMMA.16816.F32 R44, R108.reuse, R132, RZ ;  /* 0x000000846c2c723c */ /* 0x042fee00000018ff */
[----:B------:R-:W-:Y:S01]  /*10680*/  LDSM.16.M88.4 R120, [R106+0x5000] ;  /* 0x005000006a78783b */ /* 0x000fe20000000200 */
[C---:B------:R-:W-:Y:S07]  /*10690*/  HMMA.16816.F32 R48, R108.reuse, R134, RZ ;  /* 0x000000866c30723c */ /* 0x040fee00000018ff */
[----:B------:R-:W-:Y:S01]  /*106a0*/  LDSM.16.M88.4 R124, [R106+0x5800] ;  /* 0x005800006a7c783b */ /* 0x000fe20000000200 */
[C---:B------:R-:W-:Y:S07]  /*106b0*/  HMMA.16816.F32 R52, R108.reuse, R136, RZ ;  /* 0x000000886c34723c */ /* 0x040fee00000018ff */
[----:B------:R-:W-:Y:S01]  /*106c0*/  LDSM.16.M88.4 R128, [R104+0x3800] ;  /* 0x003800006880783b */ /* 0x000fe20000000200 */
[C---:B------:R-:W-:Y:S07]  /*106d0*/  HMMA.16816.F32 R56, R108.reuse, R138, RZ ;  /* 0x0000008a6c38723c */ /* 0x040fee00000018ff */
[----:B------:R-:W-:Y:S01]  /*106e0*/  LDSM.16.M88.4 R132, [R102+0x2000] ;  /* 0x002000006684783b */ /* 0x000fe20000000200 */
[C---:B---3--:R-:W-:Y:S08]  /*106f0*/  HMMA.16816.F32 R60, R108.reuse, R64, RZ ;  /* 0x000000406c3c723c */ /* 0x048ff000000018ff */
[----:B------:R-:W-:Y:S01]  /*10700*/  HMMA.16816.F32 R64, R108, R66, RZ ;  /* 0x000000426c40723c */ /* 0x000fe200000018ff */
[----:B------:R-:W1:Y:S07]  /*10710*/  LDSM.16.M88.4 R108, [R106+0x3800] ;  /* 0x003800006a6c783b */ /* 0x000e6e0000000200 */
[C---:B--2---:R-:W-:Y:S08]  /*10720*/  HMMA.16816.F32 R4, R140.reuse, R144, R4 ;  /* 0x000000908c04723c */ /* 0x044ff00000001804 */
[C---:B------:R-:W-:Y:S08]  /*10730*/  HMMA.16816.F32 R8, R140.reuse, R146, R8 ;  /* 0x000000928c08723c */ /* 0x040ff00000001808 */
[C---:B----4-:R-:W-:Y:S08]  /*10740*/  HMMA.16816.F32 R12, R140.reuse, R148, R12 ;  /* 0x000000948c0c723c */ /* 0x050ff0000000180c */
        /* <DEDUP_REMOVED lines=33> */
[C---:B------:R-:W-:Y:S08]  /*10960*/  HMMA.16816.F32 R48, R108.reuse, R114, R48 ;  /* 0x000000726c30723c */ /* 0x040ff00000001830 */
        /* <DEDUP_REMOVED lines=10> */
[-C--:B------:R-:W-:Y:S01]  /*10a10*/  FMUL.FTZ R154, R7, R0.reuse ;  /* 0x00000000079a7220 */ /* 0x080fe20000410000 */
[----:B------:R-:W2:Y:S01]  /*10a20*/  MUFU.TANH R123, R2 ;  /* 0x00000002007b7308 */ /* 0x000ea20000002400 */
[----:B------:R-:W3:Y:S03]  /*10a30*/  LDSM.16.M88.4 R4, [R102+0x3000] ;  /* 0x003000006604783b */ /* 0x000ee60000000200 */
[-C--:B------:R-:W-:Y:S01]  /*10a40*/  FMUL.FTZ R9, R9, R0.reuse ;  /* 0x0000000009097220 */ /* 0x080fe20000410000 */
[-C--:B------:R-:W-:Y:S01]  /*10a50*/  FMUL.FTZ R10, R10, R0.reuse ;  /* 0x000000000a0a7220 */ /* 0x080fe20000410000 */
[-C--:B------:R-:W-:Y:S01]  /*10a60*/  FMUL.FTZ R11, R11, R0.reuse ;  /* 0x000000000b0b7220 */ /* 0x080fe20000410000 */
[-C--:B------:R-:W-:Y:S03]  /*10a70*/  FMUL.FTZ R188, R8, R0.reuse ;  /* 0x0000000008bc7220 */ /* 0x080fe60000410000 */
[----:B------:R-:W4:Y:S01]  /*10a80*/  MUFU.TANH R127, R9 ;  /* 0x00000009007f7308 */ /* 0x000f220000002400 */
        /* <DEDUP_REMOVED lines=13> */
[C---:B---3--:R-:W-:Y:S01]  /*10b60*/  HMMA.16816.F32 R20, R128.reuse, R4, R20 ;  /* 0x000000048014723c */ /* 0x048fe20000001814 */
[----:B-----5:R-:W3:Y:S02]  /*10b70*/  LDSM.16.M88.4 R8, [R102+0x3800] ;  /* 0x003800006608783b */ /* 0x020ee40000000200 */
[-C--:B------:R-:W-:Y:S06]  /*10b80*/  FMUL.FTZ R19, R19, R0.reuse ;  /* 0x0000000013137220 */ /* 0x080fec0000410000 */
[----:B------:R-:W1:Y:S01]  /*10b90*/  MUFU.TANH R154, R154 ;  /* 0x0000009a009a7308 */ /* 0x000e620000002400 */
[C---:B------:R-:W-:Y:S01]  /*10ba0*/  HMMA.16816.F32 R24, R128.reuse, R6, R24 ;  /* 0x000000068018723c */ /* 0x040fe20000001818 */
[----:B------:R-:W5:Y:S08]  /*10bb0*/  LDSM.16.M88.4 R4, [R102+0x4000] ;  /* 0x004000006604783b */ /* 0x000f700000000200 */
        /* <DEDUP_REMOVED lines=10> */
[----:B------:R-:W1:Y:S10]  /*10c60*/  MUFU.TANH R119, R13 ;  /* 0x0000000d00777308 */ /* 0x000e740000002400 */
[----:B------:R-:W1:Y:S01]  /*10c70*/  MUFU.TANH R150, R14 ;  /* 0x0000000e00967308 */ /* 0x000e620000002400 */
[C---:B---3--:R-:W-:Y:S09]  /*10c80*/  HMMA.16816.F32 R28, R128.reuse, R8, R28 ;  /* 0x00000008801c723c */ /* 0x048ff2000000181c */
[----:B------:R-:W3:Y:S01]  /*10c90*/  MUFU.TANH R117, R15 ;  /* 0x0000000f00757308 */ /* 0x000ee20000002400 */
        /* <DEDUP_REMOVED lines=52> */
[----:B------:R1:W1:Y:S01]  /*10fe0*/  MUFU.TANH R144, R21 ;  /* 0x0000001500907308 */ /* 0x0002620000002400 */
[-C--:B------:R-:W-:Y:S01]  /*10ff0*/  FMUL.FTZ R59, R59, R0.reuse ;  /* 0x000000003b3b7220 */ /* 0x080fe20000410000 */
[-C--:B-----5:R-:W-:Y:S01]  /*11000*/  FMUL.FTZ R43, R55, R0.reuse ;  /* 0x00000000372b7220 */ /* 0x0a0fe20000410000 */
[C---:B----4-:R-:W-:Y:S07]  /*11010*/  HMMA.16816.F32 R60, R128.reuse, R8, R60 ;  /* 0x00000008803c723c */ /* 0x050fee000000183c */
[----:B------:R4:W1:Y:S01]  /*11020*/  MUFU.TANH R247, R22 ;  /* 0x0000001600f77308 */ /* 0x0008620000002400 */
[----:B------:R-:W-:Y:S09]  /*11030*/  HMMA.16816.F32 R64, R128, R10, R64 ;  /* 0x0000000a8040723c */ /* 0x000ff20000001840 */
[----:B------:R4:W1:Y:S02]  /*11040*/  MUFU.TANH R243, R23 ;  /* 0x0000001700f37308 */ /* 0x0008640000002400 */
[-C--:B------:R-:W-:Y:S01]  /*11050*/  FMUL.FTZ R140, R60, R0.reuse ;  /* 0x000000003c8c7220 */ /* 0x080fe20000410000 */
[-C--:B------:R-:W-:Y:S07]  /*11060*/  FMUL.FTZ R39, R62, R0.reuse ;  /* 0x000000003e277220 */ /* 0x080fee0000410000 */
        /* <DEDUP_REMOVED lines=42> */
[----:B------:R4:W1:Y:S10]  /*11310*/  MUFU.TANH R141, R65 ;  /* 0x00000041008d7308 */ /* 0x0008740000002400 */
        /* <DEDUP_REMOVED lines=77> */
.L_x_10081:
[----:B------:R-:W-:Y:S05]  /*117f0*/  BSYNC.RECONVERGENT B0 ;  /* 0x0000000000007941 */ /* 0x000fea0003800200 */
.L_x_10080:
        /* <DEDUP_REMOVED lines=57> */
.L_x_10079:
[----:B------:R-:W-:Y:S05]  /*11b90*/  BSYNC.RECONVERGENT B1 ;  /* 0x0000000000017941 */ /* 0x000fea0003800200 */
.L_x_10078:
[----:B--2---:R-:W2:Y:S01]  /*11ba0*/  LD.E R3, desc[UR4][R100.64+0xdc] ;  /* 0x0000dc0464037980 */ /* 0x004ea2000c101900 */
[----:B-1----:R-:W-:Y:S02]  /*11bb0*/  FMNMX3.FTZ R0, R105, R121, R154, !PT ;  /* 0x0000007969007276 */ /* 0x002fe4000781009a */
        /* <DEDUP_REMOVED lines=39> */
[----:B------:R-:W-:Y:S03]  /*11e30*/  IADD3 R175, PT, PT, R175, -0x80, RZ ;  /* 0xffffff80afaf7810 */ /* 0x000fe60007ffe0ff */
[----:B------:R-:W1:Y:S08]  /*11e40*/  SHFL.BFLY PT, R2, R11, 0x2, 0x1f ;  /* 0x0c401f000b027f89 */ /* 0x000e7000000e0000 */
[----:B------:R-:W3:Y:S01]  /*11e50*/  SHFL.BFLY PT, R0, R7, 0x2, 0x1f ;  /* 0x0c401f0007007f89 */ /* 0x000ee200000e0000 */
[----:B-1----:R-:W-:Y:S02]  /*11e60*/  FMNMX.FTZ R9, R11, R2, !PT ;  /* 0x000000020b097209 */ /* 0x002fe40007810000 */
[----:B---3--:R-:W-:Y:S05]  /*11e70*/  FMNMX.FTZ R5, R7, R0, !PT ;  /* 0x0000000007057209 */ /* 0x008fea0007810000 */
[----:B------:R-:W1:Y:S08]  /*11e80*/  SHFL.BFLY PT, R2, R9, 0x1, 0x1f ;  /* 0x0c201f0009027f89 */ /* 0x000e7000000e0000 */
[----:B------:R-:W3:Y:S01]  /*11e90*/  SHFL.BFLY PT, R0, R5, 0x1, 0x1f ;  /* 0x0c201f0005007f89 */ /* 0x000ee200000e0000 */
[----:B-1----:R-:W-:Y:S02]  /*11ea0*/  FMNMX.FTZ R2, R9, R2, !PT ;  /* 0x0000000209027209 */ /* 0x002fe40007810000 */
[----:B---3--:R-:W-:Y:S03]  /*11eb0*/  FMNMX.FTZ R0, R5, R0, !PT ;  /* 0x0000000005007209 */ /* 0x008fe60007810000 */
[C---:B------:R-:W-:Y:S01]  /*11ec0*/  FADD.FTZ R6, -R2.reuse, R103 ;  /* 0x0000006702067221 */ /* 0x040fe20000010100 */
[----:B------:R-:W-:Y:S02]  /*11ed0*/  FSETP.NEU.FTZ.AND P1, PT, R2, -INF , PT ;  /* 0xff8000000200780b */ /* 0x000fe40003f3d000 */
[C---:B------:R-:W-:Y:S01]  /*11ee0*/  FSETP.NEU.FTZ.AND P0, PT, R0.reuse, -INF , PT ;  /* 0xff8000000000780b */ /* 0x040fe20003f1d000 */
[----:B------:R-:W-:Y:S01]  /*11ef0*/  FADD.FTZ R4, -R0, R105 ;  /* 0x0000006900047221 */ /* 0x000fe20000010100 */
[C---:B--2---:R-:W-:Y:S01]  /*11f00*/  FMUL.FTZ R110, R3.reuse, R2 ;  /* 0x00000002036e7220 */ /* 0x044fe20000410000 */
        /* <DEDUP_REMOVED lines=10> */
[-CC-:B------:R-:W-:Y:S01]  /*11fb0*/  FFMA.FTZ R112, R186, R3.reuse, -R108.reuse ;  /* 0x00000003ba707223 */ /* 0x180fe2000001086c */
[-C--:B------:R-:W-:Y:S01]  /*11fc0*/  FFMA.FTZ R116, R121, R3.reuse, -R108 ;  /* 0x0000000379747223 */ /* 0x080fe2000001086c */
[-CC-:B------:R-:W-:Y:S01]  /*11fd0*/  FFMA.FTZ R114, R188, R3.reuse, -R110.reuse ;  /* 0x00000003bc727223 */ /* 0x180fe2000001086e */
[-C--:B------:R-:W-:Y:S01]  /*11fe0*/  FFMA.FTZ R105, R127, R3.reuse, -R110 ;  /* 0x000000037f697223 */ /* 0x080fe2000001086e */
        /* <DEDUP_REMOVED lines=17> */
[----:B------:R-:W1:Y:S01]  /*12100*/  MUFU.EX2 R109, R109 ;  /* 0x0000006d006d7308 */ /* 0x000e620000000800 */
[C---:B------:R-:W-:Y:S01]  /*12110*/  FMUL.FTZ R8, R40.reuse, R92 ;  /* 0x0000005c28087220 */ /* 0x040fe20000410000 */
[C---:B------:R-:W-:Y:S01]  /*12120*/  FMUL.FTZ R9, R40.reuse, R93 ;  /* 0x0000005d28097220 */ /* 0x040fe20000410000 */
[C---:B------:R-:W-:Y:S07]  /*12130*/  FMUL.FTZ R16, R40.reuse, R84 ;  /* 0x0000005428107220 */ /* 0x040fee0000410000 */
[----:B------:R-:W2:Y:S01]  /*12140*/  MUFU.EX2 R116, R116 ;  /* 0x0000007400747308 */ /* 0x000ea20000000800 */
[C---:B------:R-:W-:Y:S01]  /*12150*/  FMUL.FTZ R17, R40.reuse, R85 ;  /* 0x0000005528117220 */ /* 0x040fe20000410000 */
[----:B------:R-:W-:Y:S01]  /*12160*/  LDSM.16.MT88.4 R92, [R163+0x9800] ;  /* 0x00980000a35c783b */ /* 0x000fe20000004200 */
[C---:B------:R-:W-:Y:S07]  /*12170*/  FMUL.FTZ R34, R41.reuse, R70 ;  /* 0x0000004629227220 */ /* 0x040fee0000410000 */
[----:B------:R-:W-:Y:S01]  /*12180*/  MUFU.EX2 R114, R114 ;  /* 0x0000007200727308 */ /* 0x000fe20000000800 */
[C---:B------:R-:W-:Y:S01]  /*12190*/  FMUL.FTZ R32, R40.reuse, R68 ;  /* 0x0000004428207220 */ /* 0x040fe20000410000 */
[C---:B------:R-:W-:Y:S01]  /*121a0*/  FMUL.FTZ R33, R40.reuse, R69 ;  /* 0x0000004528217220 */ /* 0x040fe20000410000 */
[C---:B------:R-:W-:Y:S07]  /*121b0*/  FMUL.FTZ R26, R41.reuse, R78 ;  /* 0x0000004e291a7220 */ /* 0x040fee0000410000 */
[----:B------:R-:W3:Y:S01]  /*121c0*/  MUFU.EX2 R105, R105 ;  /* 0x0000006900697308 */ /* 0x000ee20000000800 */
[----:B------:R-:W-:Y:S01]  /*121d0*/  FMUL.FTZ R27, R41, R79 ;  /* 0x0000004f291b7220 */ /* 0x000fe20000410000 */
[----:B-1----:R-:W-:Y:S01]  /*121e0*/  F2FP.F16.F32.PACK_AB R44, R109, R111 ;  /* 0x0000006f6d2c723e */ /* 0x002fe200000000ff */
[----:B------:R-:W-:Y:S07]  /*121f0*/  LDSM.16.MT88.4 R84, [R162+0x9800] ;  /* 0x00980000a254783b */ /* 0x000fee0000004200 */
[----:B------:R-:W1:Y:S01]  /*12200*/  MUFU.EX2 R103, R103 ;  /* 0x0000006700677308 */ /* 0x000e620000000800 */
[----:B------:R-:W-:Y:S01]  /*12210*/  FMUL.FTZ R24, R40, R76 ;  /* 0x0000004c28187220 */ /* 0x000fe20000410000 */
[----:B--2---:R-:W-:Y:S01]  /*12220*/  F2FP.F16.F32.PACK_AB R45, R42, R116 ;  /* 0x000000742a2d723e */ /* 0x004fe200000000ff */
[----:B------:R-:W-:Y:S07]  /*12230*/  FFMA.FTZ R76, R119, R3, -R110 ;  /* 0x00000003774c7223 */ /* 0x000fee000001086e */
[----:B------:R-:W-:Y:S01]  /*12240*/  MUFU.EX2 R79, R152 ;  /* 0x00000098004f7308 */ /* 0x000fe20000000800 */
[----:B------:R-:W-:Y:S01]  /*12250*/  FFMA.FTZ R116, R41, R180, R116 ;  /* 0x000000b429747223 */ /* 0x000fe20000010074 */
[----:B------:R-:W-:Y:S01]  /*12260*/  FMUL.FTZ R25, R40, R77 ;  /* 0x0000004d28197220 */ /* 0x000fe20000410000 */
[-CC-:B------:R-:W-:Y:S07]  /*12270*/  FFMA.FTZ R78, R150, R3.reuse, -R108.reuse ;  /* 0x00000003964e7223 */ /* 0x180fee000001086c */
[----:B------:R-:W-:Y:S01]  /*12280*/  MUFU.EX2 R122, R122 ;  /* 0x0000007a007a7308 */ /* 0x000fe20000000800 */
[-CC-:B------:R-:W-:Y:S01]  /*12290*/  FFMA.FTZ R77, R117, R3.reuse, -R108.reuse ;  /* 0x00000003754d7223 */ /* 0x180fe2000001086c */
[----:B---3--:R-:W-:Y:S01]  /*122a0*/  F2FP.F16.F32.PACK_AB R46, R105, R114 ;  /* 0x00000072692e723e */ /* 0x008fe200000000ff */
[-CC-:B------:R-:W-:Y:S07]  /*122b0*/  FFMA.FTZ R97, R223, R3.reuse, -R108.reuse ;  /* 0x00000003df617223 */ /* 0x180fee000001086c */
[----:B------:R-:W2:Y:S01]  /*122c0*/  MUFU.EX2 R76, R76 ;  /* 0x0000004c004c7308 */ /* 0x000ea20000000800 */
[-CC-:B------:R-:W-:Y:S01]  /*122d0*/  FFMA.FTZ R98, R225, R3.reuse, -R108.reuse ;  /* 0x00000003e1627223 */ /* 0x180fe2000001086c */
[----:B-1----:R-:W-:Y:S01]  /*122e0*/  F2FP.F16.F32.PACK_AB R47, R103, R112 ;  /* 0x00000070672f723e */ /* 0x002fe200000000ff */
[-C--:B------:R-:W-:Y:S07]  /*122f0*/  FFMA.FTZ R99, R229, R3.reuse, -R108 ;  /* 0x00000003e5637223 */ /* 0x080fee000001086c */
[----:B------:R-:W-:Y:S01]  /*12300*/  MUFU.EX2 R78, R78 ;  /* 0x0000004e004e7308 */ /* 0x000fe20000000800 */
[-C--:B------:R-:W-:Y:S01]  /*12310*/  FFMA.FTZ R117, R203, R3.reuse, -R110 ;  /* 0x00000003cb757223 */ /* 0x080fe2000001086e */
[-CC-:B------:R-:W-:Y:S01]  /*12320*/  FFMA.FTZ R119, R191, R3.reuse, -R108.reuse ;  /* 0x00000003bf777223 */ /* 0x180fe2000001086c */
[----:B------:R-:W-:Y:S07]  /*12330*/  FFMA.FTZ R126, R197, R3, -R108 ;  /* 0x00000003c57e7223 */ /* 0x000fee000001086c */
[----:B------:R-:W1:Y:S01]  /*12340*/  MUFU.EX2 R77, R77 ;  /* 0x0000004d004d7308 */ /* 0x000e620000000800 */
        /* <DEDUP_REMOVED lines=10> */
[-C--:B------:R-:W-:Y:S01]  /*123f0*/  FFMA.FTZ R121, R195, R3.reuse, -R110 ;  /* 0x00000003c3797223 */ /* 0x080fe2000001086e */
[-CC-:B------:R-:W-:Y:S07]  /*12400*/  FFMA.FTZ R123, R199, R3.reuse, -R108.reuse ;  /* 0x00000003c77b7223 */ /* 0x180fee000001086c */
[----:B------:R-:W-:Y:S01]  /*12410*/  MUFU.EX2 R117, R117 ;  /* 0x0000007500757308 */ /* 0x000fe20000000800 */
[--C-:B------:R-:W-:Y:S01]  /*12420*/  FFMA.FTZ R128, R201, R3, -R108.reuse ;  /* 0x00000003c9807223 */ /* 0x100fe2000001086c */
[C---:B------:R-:W-:Y:S08]  /*12430*/  HMMA.16816.F32 R12, R44.reuse, R20, R12 ;  /* 0x000000142c0c723c */ /* 0x040ff0000000180c */
[----:B------:R-:W-:Y:S01]  /*12440*/  MUFU.EX2 R119, R119 ;  /* 0x0000007700777308 */ /* 0x000fe20000000800 */
[C---:B------:R-:W-:Y:S01]  /*12450*/  FMUL.FTZ R20, R40.reuse, R80 ;  /* 0x0000005028147220 */ /* 0x040fe20000410000 */
[C---:B------:R-:W-:Y:S01]  /*12460*/  FMUL.FTZ R21, R40.reuse, R81 ;  /* 0x0000005128157220 */ /* 0x040fe20000410000 */
[----:B------:R-:W-:Y:S07]  /*12470*/  FFMA.FTZ R132, R43, R3, -R108 ;  /* 0x000000032b847223 */ /* 0x000fee000001086c */
[----:B------:R-:W-:Y:S01]  /*12480*/  MUFU.EX2 R126, R126 ;  /* 0x0000007e007e7308 */ /* 0x000fe20000000800 */
[----:B------:R-:W-:Y:S01]  /*12490*/  FFMA.FTZ R111, R40, R187, R111 ;  /* 0x000000bb286f7223 */ /* 0x000fe2000001006f */
[C---:B------:R-:W-:Y:S08]  /*124a0*/  HMMA.16816.F32 R16, R44.reuse, R22, R16 ;  /* 0x000000162c10723c */ /* 0x040ff00000001810 */
[----:B------:R-:W-:Y:S01]  /*124b0*/  MUFU.EX2 R124, R124 ;  /* 0x0000007c007c7308 */ /* 0x000fe20000000800 */
[C---:B------:R-:W-:Y:S01]  /*124c0*/  FMUL.FTZ R22, R41.reuse, R82 ;  /* 0x0000005229167220 */ /* 0x040fe20000410000 */
[----:B------:R-:W-:Y:S01]  /*124d0*/  FMUL.FTZ R23, R41, R83 ;  /* 0x0000005329177220 */ /* 0x000fe20000410000 */
[-C--:B------:R-:W-:Y:S07]  /*124e0*/  FFMA.FTZ R115, R115, R3.reuse, -R110 ;  /* 0x0000000373737223 */ /* 0x080fee000001086e */
[----:B------:R-:W-:Y:S01]  /*124f0*/  MUFU.EX2 R121, R121 ;  /* 0x0000007900797308 */ /* 0x000fe20000000800 */
[-C--:B------:R-:W-:Y:S01]  /*12500*/  FFMA.FTZ R113, R113, R3.reuse, -R108 ;  /* 0x0000000371717223 */ /* 0x080fe2000001086c */
[-C--:B------:R-:W-:Y:S01]  /*12510*/  FFMA.FTZ R68, R144, R3.reuse, -R110 ;  /* 0x0000000390447223 */ /* 0x080fe2000001086e */
[-CC-:B------:R-:W-:Y:S07]  /*12520*/  FFMA.FTZ R82, R247, R3.reuse, -R108.reuse ;  /* 0x00000003f7527223 */ /* 0x180fee000001086c */
[----:B------:R-:W-:Y:S01]  /*12530*/  MUFU.EX2 R123, R123 ;  /* 0x0000007b007b7308 */ /* 0x000fe20000000800 */
[C---:B------:R-:W-:Y:S03]  /*12540*/  HMMA.16816.F32 R20, R44.reuse, R28, R20 ;  /* 0x0000001c2c14723c */ /* 0x040fe60000001814 */
[----:B------:R-:W-:Y:S01]  /*12550*/  FMUL.FTZ R28, R40, R72 ;  /* 0x00000048281c7220 */ /* 0x000fe20000410000 */
[--C-:B------:R-:W-:Y:S01]  /*12560*/  FFMA.FTZ R72, R146, R3, -R108.reuse ;  /* 0x0000000392487223 */ /* 0x100fe2000001086c */
[----:B------:R-:W-:Y:S04]  /*12570*/  FMUL.FTZ R29, R40, R73 ;  /* 0x00000049281d7220 */ /* 0x000fe80000410000 */
        /* <DEDUP_REMOVED lines=8> */
[-CC-:B------:R-:W-:Y:S01]  /*12600*/  FFMA.FTZ R69, R249, R3.reuse, -R110.reuse ;  /* 0x00000003f9457223 */ /* 0x180fe2000001086e */
[-C--:B------:R-:W-:Y:S01]  /*12610*/  FFMA.FTZ R80, R245, R3.reuse, -R110 ;  /* 0x00000003f5507223 */ /* 0x080fe2000001086e */
[-CC-:B------:R-:W-:Y:S07]  /*12620*/  FFMA.FTZ R83, R241, R3.reuse, -R108.reuse ;  /* 0x00000003f1537223 */ /* 0x180fee000001086c */
[----:B------:R-:W3:Y:S01]  /*12630*/  MUFU.EX2 R73, R115 ;  /* 0x0000007300497308 */ /* 0x000ee20000000800 */
[C---:B------:R-:W-:Y:S09]  /*12640*/  HMMA.16816.F32 R28, R44.reuse, R48, R28 ;  /* 0x000000302c1c723c */ /* 0x040ff2000000181c */
[----:B------:R-:W4:Y:S01]  /*12650*/  MUFU.EX2 R71, R113 ;  /* 0x0000007100477308 */ /* 0x000f220000000800 */
[-C--:B------:R-:W-:Y:S01]  /*12660*/  FFMA.FTZ R70, R239, R3.reuse, -R108 ;  /* 0x00000003ef467223 */ /* 0x080fe2000001086c */
[-CC-:B------:R-:W-:Y:S01]  /*12670*/  FFMA.FTZ R91, R237, R3.reuse, -R110.reuse ;  /* 0x00000003ed5b7223 */ /* 0x180fe2000001086e */
[--C-:B------:R-:W-:Y:S07]  /*12680*/  FFMA.FTZ R96, R233, R3, -R110.reuse ;  /* 0x00000003e9607223 */ /* 0x100fee000001086e */
[----:B------:R-:W-:Y:S01]  /*12690*/  MUFU.EX2 R75, R75 ;  /* 0x0000004b004b7308 */ /* 0x000fe20000000800 */
[----:B------:R-:W-:Y:S01]  /*126a0*/  HMMA.16816.F32 R32, R44, R50, R32 ;  /* 0x000000322c20723c */ /* 0x000fe20000001820 */
[----:B------:R-:W5:Y:S02]  /*126b0*/  LDSM.16.MT88.4 R48, [R160+0x6800] ;  /* 0x00680000a030783b */ /* 0x000f640000004200 */
[----:B--2---:R-:W-:Y:S06]  /*126c0*/  F2FP.F16.F32.PACK_AB R44, R76, R79 ;  /* 0x0000004f4c2c723e */ /* 0x004fec00000000ff */
[----:B------:R-:W2:Y:S01]  /*126d0*/  MUFU.EX2 R68, R68 ;  /* 0x0000004400447308 */ /* 0x000ea20000000800 */
[----:B-1----:R-:W-:Y:S01]  /*126e0*/  F2FP.F16.F32.PACK_AB R45, R77, R78 ;  /* 0x0000004e4d2d723e */ /* 0x002fe200000000ff */
[-CC-:B------:R-:W-:Y:S01]  /*126f0*/  FFMA.FTZ R89, R235, R3.reuse, -R110.reuse ;  /* 0x00000003eb597223 */ /* 0x180fe2000001086e */
[----:B---3--:R-:W-:Y:S07]  /*12700*/  F2FP.F16.F32.PACK_AB R46, R73, R74 ;  /* 0x0000004a492e723e */ /* 0x008fee00000000ff */
[----:B------:R-:W-:Y:S01]  /*12710*/  MUFU.EX2 R82, R82 ;  /* 0x0000005200527308 */ /* 0x000fe20000000800 */
[----:B----4-:R-:W-:Y:S01]  /*12720*/  F2FP.F16.F32.PACK_AB R47, R71, R72 ;  /* 0x00000048472f723e */ /* 0x010fe200000000ff */
[-C--:B------:R-:W-:Y:S01]  /*12730*/  FFMA.FTZ R88, R231, R3.reuse, -R110 ;  /* 0x00000003e7587223 */ /* 0x080fe2000001086e */
[-C--:B------:R-:W-:Y:S07]  /*12740*/  FFMA.FTZ R90, R227, R3.reuse, -R108 ;  /* 0x00000003e35a7223 */ /* 0x080fee000001086c */
[----:B------:R-:W1:Y:S01]  /*12750*/  MUFU.EX2 R81, R81 ;  /* 0x0000005100517308 */ /* 0x000e620000000800 */
[-CC-:B------:R-:W-:Y:S01]  /*12760*/  FFMA.FTZ R118, R217, R3.reuse, -R110.reuse ;  /* 0x00000003d9767223 */ /* 0x180fe2000001086e */
[-C--:B------:R-:W-:Y:S01]  /*12770*/  FFMA.FTZ R113, R219, R3.reuse, -R110 ;  /* 0x00000003db717223 */ /* 0x080fe2000001086e */
[-CC-:B------:R-:W-:Y:S01]  /*12780*/  FFMA.FTZ R115, R213, R3.reuse, -R108.reuse ;  /* 0x00000003d5737223 */ /* 0x180fe2000001086c */
[C---:B------:R-:W-:Y:S06]  /*12790*/  HMMA.16816.F32 R4, R44.reuse, R52, R4 ;  /* 0x000000342c04723c */ /* 0x040fec0000001804 */
[----:B------:R-:W-:Y:S01]  /*127a0*/  MUFU.EX2 R69, R69 ;  /* 0x0000004500457308 */ /* 0x000fe20000000800 */
[-C--:B------:R-:W-:Y:S01]  /*127b0*/  FFMA.FTZ R120, R207, R3.reuse, -R108 ;  /* 0x00000003cf787223 */ /* 0x080fe2000001086c */
[-CC-:B------:R-:W-:Y:S08]  /*127c0*/  FFMA.FTZ R130, R151, R3.reuse, -R110.reuse ;  /* 0x0000000397827223 */ /* 0x180ff0000001086e */
[----:B------:R-:W3:Y:S01]  /*127d0*/  MUFU.EX2 R80, R80 ;  /* 0x0000005000507308 */ /* 0x000ee20000000800 */
[-C--:B------:R-:W-:Y:S01]  /*127e0*/  FFMA.FTZ R125, R153, R3.reuse, -R110 ;  /* 0x00000003997d7223 */ /* 0x080fe2000001086e */
[-C--:B------:R-:W-:Y:S01]  /*127f0*/  FFMA.FTZ R129, R147, R3.reuse, -R108 ;  /* 0x0000000393817223 */ /* 0x080fe2000001086c */
[C---:B------:R-:W-:Y:S01]  /*12800*/  HMMA.16816.F32 R8, R44.reuse, R54, R8 ;  /* 0x000000362c08723c */ /* 0x040fe20000001808 */
[----:B------:R-:W4:Y:S06]  /*12810*/  LDSM.16.MT88.4 R52, [R163+0x7000] ;  /* 0x00700000a334783b */ /* 0x000f2c0000004200 */
[----:B------:R-:W-:Y:S01]  /*12820*/  MUFU.EX2 R83, R83 ;  /* 0x0000005300537308 */ /* 0x000fe20000000800 */
[-CC-:B------:R-:W-:Y:S01]  /*12830*/  FFMA.FTZ R127, R155, R3.reuse, -R110.reuse ;  /* 0x000000039b7f7223 */ /* 0x180fe2000001086e */
[-C--:B------:R-:W-:Y:S01]  /*12840*/  FFMA.FTZ R189, R189, R3.reuse, -R110 ;  /* 0x00000003bdbd7223 */ /* 0x080fe2000001086e */
[-C--:B------:R-:W-:Y:S07]  /*12850*/  FFMA.FTZ R145, R145, R3.reuse, -R108 ;  /* 0x0000000391917223 */ /* 0x080fee000001086c */
[----:B------:R-:W3:Y:S01]  /*12860*/  MUFU.EX2 R70, R70 ;  /* 0x0000004600467308 */ /* 0x000ee20000000800 */
[-CC-:B------:R-:W-:Y:S01]  /*12870*/  FFMA.FTZ R143, R143, R3.reuse, -R110.reuse ;  /* 0x000000038f8f7223 */ /* 0x180fe2000001086e */
[C---:B------:R-:W-:Y:S08]  /*12880*/  HMMA.16816.F32 R12, R44.reuse, R56, R12 ;  /* 0x000000382c0c723c */ /* 0x040ff0000000180c */
[----:B------:R-:W-:Y:S01]  /*12890*/  MUFU.EX2 R91, R91 ;  /* 0x0000005b005b7308 */ /* 0x000fe20000000800 */
[----:B------:R-:W-:Y:S01]  /*128a0*/  FFMA.FTZ R142, R142, R3, -R110 ;  /* 0x000000038e8e7223 */ /* 0x000fe2000001086e */
[----:B------:R-:W-:Y:S08]  /*128b0*/  FADD.FTZ R111, R109, R111 ;  /* 0x0000006f6d6f7221 */ /* 0x000ff00000010000 */
[----:B------:R-:W-:Y:S01]  /*128c0*/  MUFU.EX2 R96, R96 ;  /* 0x0000006000607308 */ /* 0x000fe20000000800 */
[C---:B------:R-:W-:Y:S01]  /*128d0*/  HMMA.16816.F32 R16, R44.reuse, R58, R16 ;  /* 0x0000003a2c10723c */ /* 0x040fe20000001810 */
[----:B------:R-:W4:Y:S08]  /*128e0*/  LDSM.16.MT88.4 R56, [R162+0x7000] ;  /* 0x00700000a238783b */ /* 0x000f300000004200 */
[----:B------:R-:W-:Y:S01]  /*128f0*/  MUFU.EX2 R89, R89 ;  /* 0x0000005900597308 */ /* 0x000fe20000000800 */
[----:B------:R-:W-:Y:S09]  /*12900*/  FADD.FTZ R114, R114, R111 ;  /* 0x0000006f72727221 */ /* 0x000ff20000010000 */
[----:B------:R-:W-:Y:S01]  /*12910*/  MUFU.EX2 R88, R88 ;  /* 0x0000005800587308 */ /* 0x000fe20000000800 */
[----:B------:R-:W-:Y:S01]  /*12920*/  FADD.FTZ R114, R105, R114 ;  /* 0x0000007269727221 */ /* 0x000fe20000010000 */
[C---:B------:R-:W-:Y:S08]  /*12930*/  HMMA.16816.F32 R20, R44.reuse, R60, R20 ;  /* 0x0000003c2c14723c */ /* 0x040ff00000001814 */
[----:B------:R-:W-:Y:S01]  /*12940*/  MUFU.EX2 R90, R90 ;  /* 0x0000005a005a7308 */ /* 0x000fe20000000800 */
[----:B------:R-:W-:Y:S01]  /*12950*/  FADD.FTZ R79, R79, R114 ;  /* 0x000000724f4f7221 */ /* 0x000fe20000010000 */
[----:B------:R-:W-:Y:S08]  /*12960*/  MOV R105, R0 ;  /* 0x0000000000697202 */ /* 0x000ff00000000f00 */
[----:B------:R-:W-:Y:S01]  /*12970*/  MUFU.EX2 R118, R118 ;  /* 0x0000007600767308 */ /* 0x000fe20000000800 */
[----:B------:R-:W-:Y:S01]  /*12980*/  FADD.FTZ R79, R76, R79 ;  /* 0x0000004f4c4f7221 */ /* 0x000fe20000010000 */
[C---:B------:R-:W-:Y:S01]  /*12990*/  HMMA.16816.F32 R24, R44.reuse, R62, R24 ;  /* 0x0000003e2c18723c */ /* 0x040fe20000001818 */
[----:B------:R-:W4:Y:S07]  /*129a0*/  LDSM.16.MT88.4 R60, [R161+0x7000] ;  /* 0x00700000a13c783b */ /* 0x000f2e0000004200 */
[----:B------:R-:W-:Y:S10]  /*129b0*/  MUFU.EX2 R113, R113 ;  /* 0x0000007100717308 */ /* 0x000ff40000000800 */
[----:B------:R-:W-:Y:S01]  /*129c0*/  MUFU.EX2 R115, R115 ;  /* 0x0000007300737308 */ /* 0x000fe20000000800 */
[C---:B-----5:R-:W-:Y:S09]  /*129d0*/  HMMA.16816.F32 R28, R44.reuse, R48, R28 ;  /* 0x000000302c1c723c */ /* 0x060ff2000000181c */
[----:B------:R-:W-:Y:S10]  /*129e0*/  MUFU.EX2 R120, R120 ;  /* 0x0000007800787308 */ /* 0x000ff40000000800 */
[----:B------:R-:W-:Y:S01]  /*129f0*/  MUFU.EX2 R130, R130 ;  /* 0x0000008200827308 */ /* 0x000fe20000000800 */
[----:B------:R-:W-:Y:S01]  /*12a00*/  HMMA.16816.F32 R32, R44, R50, R32 ;  /* 0x000000322c20723c */ /* 0x000fe20000001820 */
[----:B------:R-:W5:Y:S08]  /*12a10*/  LDSM.16.MT88.4 R48, [R160+0x7000] ;  /* 0x00700000a030783b */ /* 0x000f700000004200 */
[----:B------:R-:W4:Y:S01]  /*12a20*/  MUFU.EX2 R125, R125 ;  /* 0x0000007d007d7308 */ /* 0x000f220000000800 */
[----:B--2---:R-:W-:Y:S02]  /*12a30*/  F2FP.F16.F32.PACK_AB R44, R68, R75 ;  /* 0x0000004b442c723e */ /* 0x004fe400000000ff */
[----:B-1----:R-:W-:Y:S07]  /*12a40*/  F2FP.F16.F32.PACK_AB R45, R81, R82 ;  /* 0x00000052512d723e */ /* 0x002fee00000000ff */
[----:B------:R-:W-:Y:S01]  /*12a50*/  MUFU.EX2 R129, R129 ;  /* 0x0000008100817308 */ /* 0x000fe20000000800 */
[----:B---3--:R-:W-:Y:S02]  /*12a60*/  F2FP.F16.F32.PACK_AB R46, R80, R69 ;  /* 0x00000045502e723e */ /* 0x008fe400000000ff */
[----:B------:R-:W-:Y:S07]  /*12a70*/  F2FP.F16.F32.PACK_AB R47, R70, R83 ;  /* 0x00000053462f723e */ /* 0x000fee00000000ff */
[----:B------:R-:W1:Y:S10]  /*12a80*/  MUFU.EX2 R132, R132 ;  /* 0x0000008400847308 */ /* 0x000e740000000800 */
[----:B------:R-:W-:Y:S01]  /*12a90*/  MUFU.EX2 R127, R127 ;  /* 0x0000007f007f7308 */ /* 0x000fe20000000800 */
[C---:B----4-:R-:W-:Y:S03]  /*12aa0*/  HMMA.16816.F32 R4, R44.reuse, R52, R4 ;  /* 0x000000342c04723c */ /* 0x050fe60000001804 */
[----:B------:R-:W-:Y:S05]  /*12ab0*/  F2FP.F16.F32.PACK_AB R40, R125, R130 ;  /* 0x000000827d28723e */ /* 0x000fea00000000ff */
[C---:B------:R-:W-:Y:S01]  /*12ac0*/  HMMA.16816.F32 R8, R44.reuse, R54, R8 ;  /* 0x000000362c08723c */ /* 0x040fe20000001808 */
[----:B------:R-:W2:Y:S02]  /*12ad0*/  LDSM.16.MT88.4 R52, [R163+0x7800] ;  /* 0x00780000a334783b */ /* 0x000ea40000004200 */
[----:B-1----:R-:W-:Y:S05]  /*12ae0*/  F2FP.F16.F32.PACK_AB R41, R132, R129 ;  /* 0x000000818429723e */ /* 0x002fea00000000ff */
[C---:B------:R-:W-:Y:S08]  /*12af0*/  HMMA.16816.F32 R12, R44.reuse, R56, R12 ;  /* 0x000000382c0c723c */ /* 0x040ff0000000180c */
        /* <DEDUP_REMOVED lines=19> */
[-CC-:B------:R-:W-:Y:S01]  /*12c30*/  FFMA.FTZ R64, R221, R3.reuse, -R110.reuse ;  /* 0x00000003dd407223 */ /* 0x180fe2000001086e */
[-C--:B------:R-:W-:Y:S04]  /*12c40*/  FFMA.FTZ R65, R215, R3.reuse, -R110 ;  /* 0x00000003d7417223 */ /* 0x080fe8000001086e */
[C---:B------:R-:W-:Y:S01]  /*12c50*/  HMMA.16816.F32 R24, R44.reuse, R66, R24 ;  /* 0x000000422c18723c */ /* 0x040fe20000001818 */
[----:B------:R-:W-:Y:S02]  /*12c60*/  MUFU.EX2 R64, R64 ;  /* 0x0000004000407308 */ /* 0x000fe40000000800 */
[-CC-:B------:R-:W-:Y:S01]  /*12c70*/  FFMA.FTZ R67, R209, R3.reuse, -R108.reuse ;  /* 0x00000003d1437223 */ /* 0x180fe2000001086c */
[--C-:B------:R-:W-:Y:S07]  /*12c80*/  FFMA.FTZ R66, R211, R3, -R108.reuse ;  /* 0x00000003d3427223 */ /* 0x100fee000001086c */
[----:B------:R-:W4:Y:S01]  /*12c90*/  MUFU.EX2 R65, R65 ;  /* 0x0000004100417308 */ /* 0x000f220000000800 */
[C---:B---3--:R-:W-:Y:S09]  /*12ca0*/  HMMA.16816.F32 R28, R44.reuse, R48, R28 ;  /* 0x000000302c1c723c */ /* 0x048ff2000000181c */
[----:B------:R-:W-:Y:S10]  /*12cb0*/  MUFU.EX2 R67, R67 ;  /* 0x0000004300437308 */ /* 0x000ff40000000800 */
[----:B------:R-:W3:Y:S01]  /*12cc0*/  MUFU.EX2 R66, R66 ;  /* 0x0000004200427308 */ /* 0x000ee20000000800 */
[----:B------:R-:W-:Y:S01]  /*12cd0*/  HMMA.16816.F32 R32, R44, R50, R32 ;  /* 0x000000322c20723c */ /* 0x000fe20000001820 */
[----:B------:R-:W5:Y:S02]  /*12ce0*/  LDSM.16.MT88.4 R48, [R160+0x8000] ;  /* 0x00800000a030783b */ /* 0x000f640000004200 */
[----:B------:R-:W-:Y:S02]  /*12cf0*/  F2FP.F16.F32.PACK_AB R44, R113, R118 ;  /* 0x00000076712c723e */ /* 0x000fe400000000ff */
[----:B------:R-:W-:Y:S02]  /*12d00*/  F2FP.F16.F32.PACK_AB R45, R120, R115 ;  /* 0x00000073782d723e */ /* 0x000fe400000000ff */
[----:B----4-:R-:W-:Y:S02]  /*12d10*/  F2FP.F16.F32.PACK_AB R46, R65, R64 ;  /* 0x00000040412e723e */ /* 0x010fe400000000ff */
[----:B---3--:R-:W-:Y:S07]  /*12d20*/  F2FP.F16.F32.PACK_AB R47, R66, R67 ;  /* 0x00000043422f723e */ /* 0x008fee00000000ff */
        /* <DEDUP_REMOVED lines=22> */
[C---:B---3--:R-:W-:Y:S01]  /*12e90*/  HMMA.16816.F32 R20, R44.reuse, R60, R20 ;  /* 0x0000003c2c14723c */ /* 0x048fe20000001814 */
[----:B------:R-:W3:Y:S02]  /*12ea0*/  MUFU.EX2 R60, R189 ;  /* 0x000000bd003c7308 */ /* 0x000ee40000000800 */
[----:B------:R-:W-:Y:S05]  /*12eb0*/  FFMA.FTZ R61, R149, R3, -R108 ;  /* 0x00000003953d7223 */ /* 0x000fea000001086c */
[C---:B------:R-:W-:Y:S03]  /*12ec0*/  HMMA.16816.F32 R24, R44.reuse, R62, R24 ;  /* 0x0000003e2c18723c */ /* 0x040fe60000001818 */
[----:B------:R-:W-:Y:S10]  /*12ed0*/  MUFU.EX2 R61, R61 ;  /* 0x0000003d003d7308 */ /* 0x000ff40000000800 */
[----:B------:R-:W5:Y:S01]  /*12ee0*/  MUFU.EX2 R62, R145 ;  /* 0x00000091003e7308 */ /* 0x000f620000000800 */
[C---:B----4-:R-:W-:Y:S03]  /*12ef0*/  HMMA.16816.F32 R28, R44.reuse, R48, R28 ;  /* 0x000000302c1c723c */ /* 0x050fe6000000181c */
[----:B------:R-:W-:Y:S01]  /*12f00*/  FADD.FTZ R49, R42, R116 ;  /* 0x000000742a317221 */ /* 0x000fe20000010000 */
[----:B---3--:R-:W-:Y:S03]  /*12f10*/  F2FP.F16.F32.PACK_AB R42, R60, R127 ;  /* 0x0000007f3c2a723e */ /* 0x008fe600000000ff */
[----:B------:R-:W-:Y:S01]  /*12f20*/  FADD.FTZ R112, R112, R49 ;  /* 0x0000003170707221 */ /* 0x000fe20000010000 */
[----:B------:R-:W-:Y:S01]  /*12f30*/  HMMA.16816.F32 R32, R44, R50, R32 ;  /* 0x000000322c20723c */ /* 0x000fe20000001820 */
[----:B------:R-:W3:Y:S02]  /*12f40*/  LDSM.16.MT88.4 R44, [R161+0x9000] ;  /* 0x00900000a12c783b */ /* 0x000ee40000004200 */
[----:B-----5:R-:W-:Y:S01]  /*12f50*/  F2FP.F16.F32.PACK_AB R43, R62, R61 ;  /* 0x0000003d3e2b723e */ /* 0x020fe200000000ff */
[----:B------:R-:W-:Y:S04]  /*12f60*/  FADD.FTZ R103, R103, R112 ;  /* 0x0000007067677221 */ /* 0x000fe80000010000 */
[----:B------:R-:W-:Y:S01]  /*12f70*/  FADD.FTZ R78, R78, R103 ;  /* 0x000000674e4e7221 */ /* 0x000fe20000010000 */
[----:B------:R-:W4:Y:S01]  /*12f80*/  LDSM.16.MT88.4 R48, [R160+0x9000] ;  /* 0x00900000a030783b */ /* 0x000f220000004200 */
[C---:B--2---:R-:W-:Y:S05]  /*12f90*/  HMMA.16816.F32 R4, R40.reuse, R52, R4 ;  /* 0x000000342804723c */ /* 0x044fea0000001804 */
[----:B------:R-:W-:Y:S01]  /*12fa0*/  FADD.FTZ R77, R77, R78 ;  /* 0x0000004e4d4d7221 */ /* 0x000fe20000010000 */
[-C--:B------:R-:W-:Y:S01]  /*12fb0*/  FFMA.FTZ R52, R140, R3.reuse, -R110 ;  /* 0x000000038c347223 */ /* 0x080fe2000001086e */
[-C--:B------:R-:W-:Y:S01]  /*12fc0*/  FFMA.FTZ R53, R38, R3.reuse, -R108 ;  /* 0x0000000326357223 */ /* 0x080fe2000001086c */
[C---:B------:R-:W-:Y:S03]  /*12fd0*/  HMMA.16816.F32 R8, R40.reuse, R54, R8 ;  /* 0x000000362808723c */ /* 0x040fe60000001808 */
[----:B------:R-:W-:Y:S01]  /*12fe0*/  FADD.FTZ R72, R72, R77 ;  /* 0x0000004d48487221 */ /* 0x000fe20000010000 */
[----:B------:R-:W-:Y:S01]  /*12ff0*/  FADD.FTZ R54, R74, R79 ;  /* 0x0000004f4a367221 */ /* 0x000fe20000010000 */
[----:B------:R-:W-:Y:S01]  /*13000*/  MUFU.EX2 R52, R52 ;  /* 0x0000003400347308 */ /* 0x000fe20000000800 */
[----:B------:R-:W2:Y:S01]  /*13010*/  LDSM.16.MT88.4 R76, [R161+0x9800] ;  /* 0x00980000a14c783b */ /* 0x000ea20000004200 */
[----:B------:R-:W-:Y:S01]  /*13020*/  FADD.FTZ R71, R71, R72 ;  /* 0x0000004847477221 */ /* 0x000fe20000010000 */
[C---:B-1----:R-:W-:Y:S07]  /*13030*/  HMMA.16816.F32 R12, R40.reuse, R56, R12 ;  /* 0x00000038280c723c */ /* 0x042fee000000180c */
[----:B------:R-:W-:Y:S01]  /*13040*/  MUFU.EX2 R53, R53 ;  /* 0x0000003500357308 */ /* 0x000fe20000000800 */
[----:B------:R-:W-:Y:S01]  /*13050*/  FADD.FTZ R82, R82, R71 ;  /* 0x0000004752527221 */ /* 0x000fe20000010000 */
[-C--:B------:R-:W-:Y:S01]  /*13060*/  FFMA.FTZ R55, R39, R3.reuse, -R108 ;  /* 0x0000000327377223 */ /* 0x080fe2000001086c */
[-C--:B------:R-:W-:Y:S07]  /*13070*/  FFMA.FTZ R110, R141, R3.reuse, -R110 ;  /* 0x000000038d6e7223 */ /* 0x080fee000001086e */
[----:B------:R-:W1:Y:S01]  /*13080*/  MUFU.EX2 R39, R143 ;  /* 0x0000008f00277308 */ /* 0x000e620000000800 */
[----:B------:R-:W-:Y:S01]  /*13090*/  FADD.FTZ R54, R73, R54 ;  /* 0x0000003649367221 */ /* 0x000fe20000010000 */
[C---:B------:R-:W-:Y:S08]  /*130a0*/  HMMA.16816.F32 R16, R40.reuse, R58, R16 ;  /* 0x0000003a2810723c */ /* 0x040ff00000001810 */
[----:B------:R-:W5:Y:S01]  /*130b0*/  MUFU.EX2 R38, R55 ;  /* 0x0000003700267308 */ /* 0x000f620000000800 */
[----:B------:R-:W-:Y:S01]  /*130c0*/  FADD.FTZ R75, R75, R54 ;  /* 0x000000364b4b7221 */ /* 0x000fe20000010000 */
[----:B------:R-:W-:Y:S01]  /*130d0*/  FADD.FTZ R82, R81, R82 ;  /* 0x0000005251527221 */ /* 0x000fe20000010000 */
[----:B------:R-:W-:Y:S07]  /*130e0*/  MOV R103, R2 ;  /* 0x0000000200677202 */ /* 0x000fee0000000f00 */
[----:B------:R-:W-:Y:S01]  /*130f0*/  MUFU.EX2 R187, R110 ;  /* 0x0000006e00bb7308 */ /* 0x000fe20000000800 */
[----:B------:R-:W-:Y:S01]  /*13100*/  FADD.FTZ R68, R68, R75 ;  /* 0x0000004b44447221 */ /* 0x000fe20000010000 */
[C---:B---3--:R-:W-:Y:S08]  /*13110*/  HMMA.16816.F32 R20, R40.reuse, R44, R20 ;  /* 0x0000002c2814723c */ /* 0x048ff00000001814 */
[----:B------:R-:W3:Y:S01]  /*13120*/  MUFU.EX2 R44, R142 ;  /* 0x0000008e002c7308 */ /* 0x000ee20000000800 */
[-CC-:B------:R-:W-:Y:S01]  /*13130*/  FFMA.FTZ R45, R37, R3.reuse, -R108.reuse ;  /* 0x00000003252d7223 */ /* 0x180fe2000001086c */
[----:B------:R-:W-:Y:S01]  /*13140*/  FFMA.FTZ R108, R36, R3, -R108 ;  /* 0x00000003246c7223 */ /* 0x000fe2000001086c */
[----:B------:R-:W-:Y:S01]  /*13150*/  FADD.FTZ R69, R69, R68 ;  /* 0x0000004445457221 */ /* 0x000fe20000010000 */
[----:B-1----:R-:W-:Y:S06]  /*13160*/  F2FP.F16.F32.PACK_AB R68, R39, R52 ;  /* 0x000000342744723e */ /* 0x002fec00000000ff */
[----:B------:R-:W-:Y:S01]  /*13170*/  MUFU.EX2 R36, R45 ;  /* 0x0000002d00247308 */ /* 0x000fe20000000800 */
[C---:B------:R-:W-:Y:S03]  /*13180*/  HMMA.16816.F32 R24, R40.reuse, R46, R24 ;  /* 0x0000002e2818723c */ /* 0x040fe60000001818 */
[----:B------:R-:W-:Y:S06]  /*13190*/  FADD.FTZ R83, R83, R82 ;  /* 0x0000005253537221 */ /* 0x000fec0000010000 */
[----:B------:R-:W1:Y:S01]  /*131a0*/  MUFU.EX2 R37, R108 ;  /* 0x0000006c00257308 */ /* 0x000e620000000800 */
[----:B------:R-:W-:Y:S01]  /*131b0*/  FADD.FTZ R80, R80, R69 ;  /* 0x0000004550507221 */ /* 0x000fe20000010000 */
[----:B-----5:R-:W-:Y:S01]  /*131c0*/  F2FP.F16.F32.PACK_AB R69, R53, R38 ;  /* 0x000000263545723e */ /* 0x020fe200000000ff */
[----:B------:R-:W-:Y:S01]  /*131d0*/  FADD.FTZ R70, R70, R83 ;  /* 0x0000005346467221 */ /* 0x000fe20000010000 */
[C---:B----4-:R-:W-:Y:S03]  /*131e0*/  HMMA.16816.F32 R28, R40.reuse, R48, R28 ;  /* 0x00000030281c723c */ /* 0x050fe6000000181c */
[----:B------:R-:W-:Y:S01]  /*131f0*/  FADD.FTZ R47, R97, R70 ;  /* 0x00000046612f7221 */ /* 0x000fe20000010000 */
[----:B------:R-:W-:Y:S01]  /*13200*/  FADD.FTZ R91, R91, R80 ;  /* 0x000000505b5b7221 */ /* 0x000fe20000010000 */
[----:B---3--:R-:W-:Y:S02]  /*13210*/  F2FP.F16.F32.PACK_AB R70, R187, R44 ;  /* 0x0000002cbb46723e */ /* 0x008fe400000000ff */
[----:B------:R-:W-:Y:S01]  /*13220*/  FADD.FTZ R47, R98, R47 ;  /* 0x0000002f622f7221 */ /* 0x000fe20000010000 */
[----:B------:R-:W-:Y:S03]  /*13230*/  HMMA.16816.F32 R32, R40, R50, R32 ;  /* 0x000000322820723c */ /* 0x000fe60000001820 */
[----:B-1----:R-:W-:Y:S01]  /*13240*/  F2FP.F16.F32.PACK_AB R71, R37, R36 ;  /* 0x000000242547723e */ /* 0x002fe200000000ff */
[----:B------:R-:W-:Y:S01]  /*13250*/  FADD.FTZ R96, R96, R91 ;  /* 0x0000005b60607221 */ /* 0x000fe20000010000 */
[----:B------:R-:W-:Y:S03]  /*13260*/  FADD.FTZ R40, R90, R47 ;  /* 0x0000002f5a287221 */ /* 0x000fe60000010000 */
[----:B------:R-:W-:Y:S01]  /*13270*/  FADD.FTZ R89, R89, R96 ;  /* 0x0000006059597221 */ /* 0x000fe20000010000 */
        /* <DEDUP_REMOVED lines=44> */
.L_x_10075:
        /* <DEDUP_REMOVED lines=10> */
.L_x_10090:
        /* <DEDUP_REMOVED lines=126> */
.L_x_10085:
[----:B------:R-:W-:Y:S05]  /*13dc0*/  BSYNC.RECONVERGENT B0 ;  /* 0x0000000000007941 */ /* 0x000fea0003800200 */
.L_x_10084:
        /* <DEDUP_REMOVED lines=36> */
[----:B-1----:R-:W-:Y:S05]  /*14010*/  @P0 RET.REL.NODEC R174 `(_ZN5flash24flash_fwd_splitkv_kernelI23Flash_fwd_kernel_traitsILi64ELi64ELi128ELi4ELb0ELb0EN7cutlass6half_tE19Flash_kernel_traitsILi64ELi64ELi128ELi4ES3_EELb0ELb0ELb0ELb0ELb0ELb1ELb1ELb1EEEvNS_16Flash_fwd_paramsE) ;  /* 0xfffffebcaef80950 */ /* 0x002fea0003c3ffff */
[----:B------:R-:W-:Y:S01]  /*14020*/  MOV R175, 0x0 ;  /* 0x0000000000af7802 */ /* 0x000fe20000000f00 */
[----:B------:R1:W-:Y:S03]  /*14030*/  ST.E.128 desc[UR4][R36.64+0x3800], R4 ;  /* 0x0038000424007985 */ /* 0x0003e6000c101d04 */
[----:B-1----:R-:W-:Y:S05]  /*14040*/  RET.REL.NODEC R174 `(_ZN5flash24flash_fwd_splitkv_kernelI23Flash_fwd_kernel_traitsILi64ELi64ELi128ELi4ELb0ELb0EN7cutlass6half_tE19Flash_kernel_traitsILi64ELi64ELi128ELi4ES3_EELb0ELb0ELb0ELb0ELb0ELb1ELb1ELb1EEEvNS_16Flash_fwd_paramsE) ;  /* 0xfffffebcaeec7950 */ /* 0x002fea0003c3ffff */
.L_x_10083:
[----:B------:R-:W-:Y:S01]  /*14050*/  MOV R5, 0x2 ;  /* 0x0000000200057802 */ /* 0x000fe20000000f00 */
[----:B------:R-:W-:Y:S01]  /*14060*/  IMAD.MOV.U32 R4, RZ, RZ, 0x1f ;  /* 0x0000001fff047424 */ /* 0x000fe200078e00ff */
[----:B------:R-:W-:-:S07]  /*14070*/  MOV R7, 0xffffffff ;  /* 0xffffffff00077802 */ /* 0x000fce0000000f00 */
[----:B-1---5:R-:W-:Y:S05]  /*14080*/  WARPSYNC.COLLECTIVE R7, `(.L_x_10086) ;  /* 0x0000000007087348 */ /* 0x022fea0003c00000 */
[----:B------:R2:W3:Y:S02]  /*14090*/  SHFL.BFLY P0, R11, R187, R5, R4 ;  /* 0x0c000005bb0b7389 */ /* 0x0004e40000000004 */
[----:B-123-5:R-:W-:Y:S05]  /*140a0*/  ENDCOLLECTIVE ;  /* 0x000000000000791b */ /* 0x02efea0003800000 */
.L_x_10086:
[----:B------:R-:W-:Y:S02]  /*140b0*/  IMAD.MOV.U32 R6, RZ, RZ, R11 ;  /* 0x000000ffff067224 */ /* 0x000fe400078e000b */
[----:B------:R-:W-:Y:S02]  /*140c0*/  IMAD.MOV.U32 R5, RZ, RZ, 0x1 ;  /* 0x00000001ff057424 */ /* 0x000fe400078e00ff */
[----:B------:R-:W-:-:S05]  /*140d0*/  FADD.FTZ R9, R6, R187 ;  /* 0x000000bb06097221 */ /* 0x000fca0000010000 */
[----:B------:R-:W-:-:S07]  /*140e0*/  MOV R187, R9 ;  /* 0x0000000900bb7202 */ /* 0x000fce0000000f00 */
[----:B------:R-:W-:Y:S05]  /*140f0*/  WARPSYNC.COLLECTIVE R7, `(.L_x_10087) ;  /* 0x0000000007087348 */ /* 0x000fea0003c00000 */
[----:B------:R1:W2:Y:S02]  /*14100*/  SHFL.BFLY P0, R11, R187, R5, R4 ;  /* 0x0c000005bb0b7389 */ /* 0x0002a40000000004 */
[----:B-12---:R-:W-:Y:S05]  /*14110*/  ENDCOLLECTIVE ;  /* 0x000000000000791b */ /* 0x006fea0003800000 */
.L_x_10087:
[----:B------:R-:W-:Y:S01]  /*14120*/  MOV R187, R180 ;  /* 0x000000b400bb7202 */ /* 0x000fe20000000f00 */
[----:B------:R-:W-:Y:S01]  /*14130*/  IMAD.MOV.U32 R5, RZ, RZ, 0x2 ;  /* 0x00000002ff057424 */ /* 0x000fe200078e00ff */
[----:B------:R-:W-:-:S07]  /*14140*/  MOV R6, R11 ;  /* 0x0000000b00067202 */ /* 0x000fce0000000f00 */
[----:B------:R-:W-:Y:S05]  /*14150*/  WARPSYNC.COLLECTIVE R7, `(.L_x_10088) ;  /* 0x0000000007087348 */ /* 0x000fea0003c00000 */
[----:B------:R1:W2:Y:S02]  /*14160*/  SHFL.BFLY P0, R11, R187, R5, R4 ;  /* 0x0c000005bb0b7389 */ /* 0x0002a40000000004 */
[----:B-12---:R-:W-:Y:S05]  /*14170*/  ENDCOLLECTIVE ;  /* 0x000000000000791b */ /* 0x006fea0003800000 */
.L_x_10088:
[----:B------:R-:W-:Y:S01]  /*14180*/  FADD.FTZ R6, R9, R6 ;  /* 0x0000000609067221 */ /* 0x000fe20000010000 */
[----:B------:R-:W-:Y:S01]  /*14190*/  FADD.FTZ R8, R11, R180 ;  /* 0x000000b40b087221 */ /* 0x000fe20000010000 */
[----:B------:R-:W-:-:S04]  /*141a0*/  MOV R5, 0x1 ;  /* 0x0000000100057802 */ /* 0x000fc80000000f00 */
[----:B------:R-:W-:-:S07]  /*141b0*/  MOV R187, R8 ;  /* 0x0000000800bb7202 */ /* 0x000fce0000000f00 */
[----:B------:R-:W-:Y:S05]  /*141c0*/  WARPSYNC.COLLECTIVE R7, `(.L_x_10089) ;  /* 0x0000000007087348 */ /* 0x000fea0003c00000 */
[----:B------:R1:W2:Y:S02]  /*141d0*/  SHFL.BFLY P0, R11, R187, R5, R4 ;  /* 0x0c000005bb0b7389 */ /* 0x0002a40000000004 */
[----:B-12---:R-:W-:Y:S05]  /*141e0*/  ENDCOLLECTIVE ;  /* 0x000000000000791b */ /* 0x006fea0003800000 */
.L_x_10089:
[----:B------:R-:W-:Y:S05]  /*141f0*/  BRA `(.L_x_10090) ;  /* 0xfffffff000f87947 */ /* 0x000fea000383ffff */
.L_x_10091:
        /* <DEDUP_REMOVED lines=16> */
.L_x_14797:


//--------------------- .text._ZN5flash24flash_fwd_splitkv_kernelI23Flash_fwd_kernel_traitsILi64ELi64ELi128ELi4ELb0ELb0EN7cutlass6half_tE19Flash_kernel_traitsILi64ELi64ELi128ELi4ES3_EELb0ELb1ELb0ELb0ELb0ELb0ELb0ELb0EEEvNS_16Flash_fwd_paramsE --------------------------
	.section	.text._ZN5flash24flash_fwd_splitkv_kernelI23Flash_fwd_kernel_traitsILi64ELi64ELi128ELi4ELb0ELb0EN7cutlass6half_tE19Flash_kernel_traitsILi64ELi64ELi128ELi4ES3_EELb0ELb1ELb0ELb0ELb0ELb0ELb0ELb0EEEvNS_16Flash_fwd_paramsE,"ax",@progbits
	.align	128
        .global         _ZN5flash24flash_fwd_splitkv_kernelI23Flash_fwd_kernel_traitsILi64ELi64ELi128ELi4ELb0ELb0EN7cutlass6half_tE19Flash_kernel_traitsILi64ELi64ELi128ELi4ES3_EELb0ELb1ELb0ELb0ELb0ELb0ELb0ELb0EEEvNS_16Flash_fwd_paramsE
        .type           _ZN5flash24flash_fwd_splitkv_kernelI23Flash_fwd_kernel_traitsILi64ELi64ELi128ELi4ELb0ELb0EN7cutlass6half_tE19Flash_kernel_traitsILi64ELi64ELi128ELi4ES3_EELb0ELb1ELb0ELb0ELb0ELb0ELb0ELb0EEEvNS_16Flash_fwd_paramsE,@function
        .size           _ZN5flash24flash_fwd_splitkv_kernelI23Flash_fwd_kernel_traitsILi64ELi64ELi128ELi4ELb0ELb0EN7cutlass6half_tE19Flash_kernel_traitsILi64ELi64ELi128ELi4ES3_EELb0ELb1ELb0ELb0ELb0ELb0ELb0ELb0EEEvNS_16Flash_fwd_paramsE,(.L_x_14798 - _ZN5flash24flash_fwd_splitkv_kernelI23Flash_fwd_kernel_traitsILi64ELi64ELi128ELi4ELb0ELb0EN7cutlass6half_tE19Flash_kernel_traitsILi64ELi64ELi128ELi4ES3_EELb0ELb1ELb0ELb0ELb0ELb0ELb0ELb0EEEvNS_16Flash_fwd_paramsE)
        .other          _ZN5flash24flash_fwd_splitkv_kernelI23Flash_fwd_kernel_traitsILi64ELi64ELi128ELi4ELb0ELb0EN7cutlass6half_tE19Flash_kernel_traitsILi64ELi64ELi128ELi4ES3_EELb0ELb1ELb0ELb0ELb0ELb0ELb0ELb0EEEvNS_16Flash_fwd_paramsE,@"STO_CUDA_ENTRY STV_DEFAULT"
_ZN5flash24flash_fwd_splitkv_kernelI23Flash_fwd_kernel_traitsILi64ELi64ELi128ELi4ELb0ELb0EN7cutlass6half_tE19Flash_kernel_traitsILi64ELi64ELi128ELi4ES3_EELb0ELb1ELb0ELb0ELb0ELb0ELb0ELb0EEEvNS_16Flash_fwd_paramsE:
.text._ZN5flash24flash_fwd_splitkv_kernelI23Flash_fwd_kernel_traitsILi64ELi64ELi128ELi4ELb0ELb0EN7cutlass6half_tE19Flash_kernel_traitsILi64ELi64ELi128ELi4ES3_EELb0ELb1ELb0ELb0ELb0ELb0ELb0ELb0EEEvNS_16Flash_fwd_paramsE:
[----:B------:R-:W-:Y:S01]  /*0000*/  LDC R1, c[0x0][0x37c] ;  /* 0x0000df00ff017b82 */ /* 0x000fe20000000800 */
[----:B------:R-:W1:Y:S07]  /*0010*/  S2R R21, SR_CTAID.X ;  /* 0x0000000000157919 */ /* 0x000e6e0000002500 */
[----:B------:R-:W2:Y:S01]  /*0020*/  LDC.64 R2, c[0x0][0x348] ;  /* 0x0000d200ff027b82 */ /* 0x000ea20000000a00 */
[----:B------:R-:W-:Y:S01]  /*0030*/  BSSY.RECONVERGENT B3, `(.L_x_10092) ;  /* 0x0000005000037945 */ /* 0x000fe20003800200 */
[----:B------:R-:W-:Y:S01]  /*0040*/  MOV R160, 0x80 ;  /* 0x0000008000a07802 */ /* 0x000fe20000000f00 */
[----:B------:R-:W3:Y:S01]  /*0050*/  S2R R162, SR_CTAID.Y ;  /* 0x0000000000a27919 */ /* 0x000ee20000002600 */
[----:B------:R-:W4:Y:S05]  /*0060*/  S2R R161, SR_CTAID.Z ;  /* 0x0000000000a17919 */ /* 0x000f2a0000002700 */
[----:B-1234-:R-:W-:Y:S05]  /*0070*/  CALL.REL.NOINC `($_ZN5flash24flash_fwd_splitkv_kernelI23Flash_fwd_kernel_traitsILi64ELi64ELi128ELi4ELb0ELb0EN7cutlass6half_tE19Flash_kernel_traitsILi64ELi64ELi128ELi4ES3_EELb0ELb1ELb0ELb0ELb0ELb0ELb0ELb0EEEvNS_16Flash_fwd_paramsE$_ZN5flash30compute_attn_1rowblock_splitkvI23Flash_fwd_kernel_traitsILi64ELi64ELi128ELi4ELb0ELb0EN7cutlass6half_tE19Flash_kernel_traitsILi64ELi64ELi128ELi4ES3_EELb0ELb1ELb0ELb0ELb0ELb0ELb0ELb0ENS_16Flash_fwd_paramsEEEvRKT8_iiiii) ;  /* 0x0000000000087944 */ /* 0x01efea0003c00000 */
[----:B------:R-:W-:Y:S05]  /*0080*/  BSYNC.RECONVERGENT B3 ;  /* 0x0000000000037941 */ /* 0x000fea0003800200 */
.L_x_10092:
[----:B------:R-:W-:Y:S05]  /*0090*/  EXIT ;  /* 0x000000000000794d */ /* 0x000fea0003800000 */
        .type           $_ZN5flash24flash_fwd_splitkv_kernelI23Flash_fwd_kernel_traitsILi64ELi64ELi128ELi4ELb0ELb0EN7cutlass6half_tE19Flash_kernel_traitsILi64ELi64ELi128ELi4ES3_EELb0ELb1ELb0ELb0ELb0ELb0ELb0ELb0EEEvNS_16Flash_fwd_paramsE$_ZN5flash30compute_attn_1rowblock_splitkvI23Flash_fwd_kernel_traitsILi64ELi64ELi128ELi4ELb0ELb0EN7cutlass6half_tE19Flash_kernel_traitsILi64ELi64ELi128ELi4ES3_EELb0ELb1ELb0ELb0ELb0ELb0ELb0ELb0ENS_16Flash_fwd_paramsEEEvRKT8_iiiii,@function
        .size           $_ZN5flash24flash_fwd_splitkv_kernelI23Flash_fwd_kernel_traitsILi64ELi64ELi128ELi4ELb0ELb0EN7cutlass6half_tE19Flash_kernel_traitsILi64ELi64ELi128ELi4ES3_EELb0ELb1ELb0ELb0ELb0ELb0ELb0ELb0EEEvNS_16Flash_fwd_paramsE$_ZN5flash30compute_attn_1rowblock_splitkvI23Flash_fwd_kernel_traitsILi64ELi64ELi128ELi4ELb0ELb0EN7cutlass6half_tE19Flash_kernel_traitsILi64ELi64ELi128ELi4ES3_EELb0ELb1ELb0ELb0ELb0ELb0ELb0ELb0ENS_16Flash_fwd_paramsEEEvRKT8_iiiii,(.L_x_14798 - $_ZN5flash24flash_fwd_splitkv_kernelI23Flash_fwd_kernel_traitsILi64ELi64ELi128ELi4ELb0ELb0EN7cutlass6half_tE19Flash_kernel_traitsILi64ELi64ELi128ELi4ES3_EELb0ELb1ELb0ELb0ELb0ELb0ELb0ELb0EEEvNS_16Flash_fwd_paramsE$_ZN5flash30compute_attn_1rowblock_splitkvI23Flash_fwd_kernel_traitsILi64ELi64ELi128ELi4ELb0ELb0EN7cutlass6half_tE19Flash_kernel_traitsILi64ELi64ELi128ELi4ES3_EELb0ELb1ELb0ELb0ELb0ELb0ELb0ELb0ENS_16Flash_fwd_paramsEEEvRKT8_iiiii)
$_ZN5flash24flash_fwd_splitkv_kernelI23Flash_fwd_kernel_traitsILi64ELi64ELi128ELi4ELb0ELb0EN7cutlass6half_tE19Flash_kernel_traitsILi64ELi64ELi128ELi4ES3_EELb0ELb1ELb0ELb0ELb0ELb0ELb0ELb0EEEvNS_16Flash_fwd_paramsE$_ZN5flash30compute_attn_1rowblock_splitkvI23Flash_fwd_kernel_traitsILi64ELi64ELi128ELi4ELb0ELb0EN7cutlass6half_tE19Flash_kernel_traitsILi64ELi64ELi128ELi4ES3_EELb0ELb1ELb0ELb0ELb0ELb0ELb0ELb0ENS_16Flash_fwd_paramsEEEvRKT8_iiiii:
        /* <DEDUP_REMOVED lines=39> */
.L_x_10094:
[----:B------:R-:W-:Y:S05]  /*0310*/  BSYNC.RECONVERGENT B0 ;  /* 0x0000000000007941 */ /* 0x000fea0003800200 */
.L_x_10093:
[----:B------:R-:W-:Y:S04]  /*0320*/  BSSY.RECONVERGENT B0, `(.L_x_10095) ;  /* 0x0000007000007945 */ /* 0x000fe80003800200 */
[----:B------:R-:W-:Y:S05]  /*0330*/  @!P3 BRA `(.L_x_10096) ;  /* 0x000000000014b947 */ /* 0x000fea0003800000 */
[----:B------:R-:W4:Y:S02]  /*0340*/  LD.E.U8 R6, desc[UR4][R2.64+0x1b2] ;  /* 0x0001b20402067980 */ /* 0x000f24000c101100 */
[----:B----4-:R-:W-:-:S13]  /*0350*/  ISETP.NE.AND P1, PT, R6, RZ, PT ;  /* 0x000000ff0600720c */ /* 0x010fda0003f25270 */
[----:B------:R-:W4:Y:S02]  /*0360*/  @P1 LD.E R6, desc[UR4][R10.64+0x4] ;  /* 0x000004040a061980 */ /* 0x000f24000c101900 */
[----:B----45:R-:W-:-:S06]  /*0370*/  @P1 IADD3 R125, PT, PT, R6, -R13, RZ ;  /* 0x8000000d067d1210 */ /* 0x030fcc0007ffe0ff */
[----:B------:R4:W5:Y:S02]  /*0380*/  @!P1 LD.E R125, desc[UR4][R10.64] ;  /* 0x000000040a7d9980 */ /* 0x000964000c101900 */
.L_x_10096:
[----:B------:R-:W-:Y:S05]  /*0390*/  BSYNC.RECONVERGENT B0 ;  /* 0x0000000000007941 */ /* 0x000fea0003800200 */
.L_x_10095:
        /* <DEDUP_REMOVED lines=8> */
.L_x_10098:
[----:B------:R-:W5:Y:S01]  /*0420*/  LD.E.64 R6, desc[UR4][R2.64+0x108] ;  /* 0x0001080402067980 */ /* 0x000f62000c101b00 */
[----:B------:R-:W-:Y:S01]  /*0430*/  BSSY.RECONVERGENT B0, `(.L_x_10100) ;  /* 0x0000006000007945 */ /* 0x000fe20003800200 */
[----:B------:R-:W-:Y:S01]  /*0440*/  IMAD.MOV.U32 R5, RZ, RZ, RZ ;  /* 0x000000ffff057224 */ /* 0x000fe200078e00ff */
[----:B-----5:R-:W-:-:S04]  /*0450*/  ISETP.NE.U32.AND P0, PT, R6, RZ, PT ;  /* 0x000000ff0600720c */ /* 0x020fc80003f05070 */
[----:B------:R-:W-:-:S13]  /*0460*/  ISETP.NE.AND.EX P0, PT, R7, RZ, PT, P0 ;  /* 0x000000ff0700720c */ /* 0x000fda0003f05300 */
[----:B------:R-:W-:Y:S05]  /*0470*/  @!P0 BRA `(.L_x_10101) ;  /* 0x0000000000048947 */ /* 0x000fea0003800000 */
[----:B------:R1:W5:Y:S02]  /*0480*/  LD.E R5, desc[UR4][R2.64+0xbc] ;  /* 0x0000bc0402057980 */ /* 0x000364000c101900 */
.L_x_10101:
[----:B------:R-:W-:Y:S05]  /*0490*/  BSYNC.RECONVERGENT B0 ;  /* 0x0000000000007941 */ /* 0x000fea0003800200 */
.L_x_10100:
[----:B-----5:R-:W-:Y:S02]  /*04a0*/  IADD3 R125, PT, PT, R5, R125, -R12 ;  /* 0x0000007d057d7210 */ /* 0x020fe40007ffe80c */
.L_x_10099:
[----:B------:R-:W-:Y:S05]  /*04b0*/  BSYNC.RECONVERGENT B1 ;  /* 0x0000000000017941 */ /* 0x000fea0003800200 */
.L_x_10097:
[----:B------:R-:W-:Y:S01]  /*04c0*/  IMAD.SHL.U32 R164, R21, 0x40, RZ ;  /* 0x0000004015a47824 */ /* 0x000fe200078e00ff */
[----:B------:R-:W-:Y:S01]  /*04d0*/  MOV R6, R160 ;  /* 0x000000a000067202 */ /* 0x000fe20000000f00 */
[----:B------:R-:W-:-:S03]  /*04e0*/  IMAD.MOV.U32 R7, RZ, RZ, 0x0 ;  /* 0x00000000ff077424 */ /* 0x000fc600078e00ff */
[----:B------:R-:W-:-:S13]  /*04f0*/  ISETP.GT.AND P0, PT, R39, R164, PT ;  /* 0x000000a42700720c */ /* 0x000fda0003f04270 */
[----:B-1234-:R-:W-:Y:S05]  /*0500*/  @!P0 RET.REL.NODEC R6 `(_ZN5flash24flash_fwd_splitkv_kernelI23Flash_fwd_kernel_traitsILi64ELi64ELi128ELi4ELb0ELb0EN7cutlass6half_tE19Flash_kernel_traitsILi64ELi64ELi128ELi4ES3_EELb0ELb1ELb0ELb0ELb0ELb0ELb0ELb0EEEvNS_16Flash_fwd_paramsE) ;  /* 0xfffffff806bc8950 */ /* 0x01efea0003c3ffff */
[----:B------:R-:W2:Y:S04]  /*0510*/  LD.E R10, desc[UR4][R2.64+0x184] ;  /* 0x00018404020a7980 */ /* 0x000ea8000c101900 */
[----:B------:R-:W3:Y:S04]  /*0520*/  LD.E R14, desc[UR4][R2.64+0xb8] ;  /* 0x0000b804020e7980 */ /* 0x000ee8000c101900 */
[----:B------:R-:W4:Y:S01]  /*0530*/  LD.E R5, desc[UR4][R2.64+0x188] ;  /* 0x0001880402057980 */ /* 0x000f22000c101900 */
[----:B------:R-:W-:-:S05]  /*0540*/  VIADD R8, R125, 0x7f ;  /* 0x0000007f7d087836 */ /* 0x000fca0000000000 */
[----:B------:R-:W-:Y:S02]  /*0550*/  IADD3 R6, PT, PT, R8, R164, -R39 ;  /* 0x000000a408067210 */ /* 0x000fe40007ffe827 */
[----:B------:R-:W-:-:S04]  /*0560*/  SHF.R.S32.HI R7, RZ, 0x1f, R8 ;  /* 0x0000001fff077819 */ /* 0x000fc80000011408 */
[----:B------:R-:W-:-:S04]  /*0570*/  LEA.HI R7, R7, R8, RZ, 0x7 ;  /* 0x0000000807077211 */ /* 0x000fc800078f38ff */
[----:B------:R-:W-:Y:S01]  /*0580*/  SHF.R.S32.HI R7, RZ, 0x7, R7 ;  /* 0x00000007ff077819 */ /* 0x000fe20000011407 */
[----:B--2---:R-:W-:Y:S02]  /*0590*/  IMAD.IADD R10, R10, 0x1, R39 ;  /* 0x000000010a0a7824 */ /* 0x004fe400078e0227 */
[----:B---3--:R-:W-:-:S03]  /*05a0*/  VIADD R14, R14, 0x7f ;  /* 0x0000007f0e0e7836 */ /* 0x008fc60000000000 */
[----:B------:R-:W-:Y:S02]  /*05b0*/  IADD3 R10, PT, PT, -R10, R164, R125 ;  /* 0x000000a40a0a7210 */ /* 0x000fe40007ffe17d */
[----:B----4-:R-:W-:Y:S02]  /*05c0*/  IADD3 R6, PT, PT, R6, 0x40, R5 ;  /* 0x0000004006067810 */ /* 0x010fe40007ffe005 */
        /* <DEDUP_REMOVED lines=12> */
[----:B------:R-:W-:Y:S05]  /*0690*/  @!P0 BRA `(.L_x_10102) ;  /* 0x0000000400ac8947 */ /* 0x000fea0003800000 */
        /* <DEDUP_REMOVED lines=35> */
[----:B-1----:R-:W-:-:S04]  /*08d0*/  @!P0 IMAD.WIDE.U32 R2, R14, R124, R6 ;  /* 0x0000007c0e028225 */ /* 0x002fc800078e0006 */
        /* <DEDUP_REMOVED lines=16> */
[----:B------:R-:W-:Y:S01]  /*09e0*/  LEA.HI.X R17, R3, R19, R5, 0x2, P0 ;  /* 0x0000001303117211 */ /* 0x000fe200000f1405 */
[----:B------:R-:W-:Y:S01]  /*09f0*/  @!P1 IMAD.MOV.U32 R3, RZ, RZ, 0x7f800000 ;  /* 0x7f800000ff039424 */ /* 0x000fe200078e00ff */
        /* <DEDUP_REMOVED lines=16> */
.L_x_10104:
[----:B------:R-:W-:Y:S05]  /*0b00*/  BSYNC.RECONVERGENT B0 ;  /* 0x0000000000007941 */ /* 0x000fea0003800200 */
.L_x_10103:
        /* <DEDUP_REMOVED lines=13> */
.L_x_10106:
[----:B------:R-:W-:Y:S05]  /*0be0*/  BSYNC.RECONVERGENT B0 ;  /* 0x0000000000007941 */ /* 0x000fea0003800200 */
.L_x_10105:
        /* <DEDUP_REMOVED lines=12> */
.L_x_10108:
[----:B------:R-:W-:Y:S05]  /*0cb0*/  BSYNC.RECONVERGENT B0 ;  /* 0x0000000000007941 */ /* 0x000fea0003800200 */
.L_x_10107:
[----:B------:R-:W-:Y:S01]  /*0cc0*/  MOV R161, 0x0 ;  /* 0x0000000000a17802 */ /* 0x000fe20000000f00 */
[----:B------:R-:W-:Y:S04]  /*0cd0*/  @!P3 ST.E desc[UR4][R16.64], R13 ;  /* 0x0000000d1000b985 */ /* 0x000fe8000c101904 */
[----:B------:R-:W-:Y:S04]  /*0ce0*/  @!P2 ST.E desc[UR4][R16.64+0x40], R5 ;  /* 0x000040051000a985 */ /* 0x000fe8000c101904 */
[----:B------:R1:W-:Y:S02]  /*0cf0*/  @!P1 ST.E desc[UR4][R16.64+0x80], R3 ;  /* 0x0000800310009985 */ /* 0x0003e4000c101904 */
[----:B-123--:R-:W-:Y:S05]  /*0d00*/  @P4 RET.REL.NODEC R160 `(_ZN5flash24flash_fwd_splitkv_kernelI23Flash_fwd_kernel_traitsILi64ELi64ELi128ELi4ELb0ELb0EN7cutlass6half_tE19Flash_kernel_traitsILi64ELi64ELi128ELi4ES3_EELb0ELb1ELb0ELb0ELb0ELb0ELb0ELb0EEEvNS_16Flash_fwd_paramsE) ;  /* 0xfffffff0a0bc4950 */ /* 0x00efea0003c3ffff */
[----:B------:R-:W-:Y:S02]  /*0d10*/  MOV R3, 0x7f800000 ;  /* 0x7f80000000037802 */ /* 0x000fe40000000f00 */
[----:B------:R-:W-:-:S03]  /*0d20*/  MOV R161, 0x0 ;  /* 0x0000000000a17802 */ /* 0x000fc60000000f00 */
[----:B------:R1:W-:Y:S02]  /*0d30*/  ST.E desc[UR4][R16.64+0xc0], R3 ;  /* 0x0000c00310007985 */ /* 0x0003e4000c101904 */
[----:B-1----:R-:W-:Y:S05]  /*0d40*/  RET.REL.NODEC R160 `(_ZN5flash24flash_fwd_splitkv_kernelI23Flash_fwd_kernel_traitsILi64ELi64ELi128ELi4ELb0ELb0EN7cutlass6half_tE19Flash_kernel_traitsILi64ELi64ELi128ELi4ES3_EELb0ELb1ELb0ELb0ELb0ELb0ELb0ELb0EEEvNS_16Flash_fwd_paramsE) ;  /* 0xfffffff0a0ac7950 */ /* 0x002fea0003c3ffff */
.L_x_10102:
        /* <DEDUP_REMOVED lines=102> */
.L_x_10110:
        /* <DEDUP_REMOVED lines=9> */
[----:B------:R-:W-:-:S02]  /*1440*/  CS2R R172, SRZ ;  /* 0x0000000000ac7805 */ /* 0x000fc4000001ff00 */
[----:B-1----:R-:W-:-:S04]  /*1450*/  IABS R4, R0 ;  /* 0x0000000000047213 */ /* 0x002fc80000000000 */
[----:B------:R-:W1:Y:S08]  /*1460*/  I2F.RP R18, R4 ;  /* 0x0000000400127306 */ /* 0x000e700000209400 */
        /* <DEDUP_REMOVED lines=35> */
[----:B------:R-:W-:Y:S01]  /*16a0*/  @!P3 IMAD R4, R153, R12, RZ ;  /* 0x0000000c9904b224 */ /* 0x000fe200078e02ff */
        /* <DEDUP_REMOVED lines=11> */
[----:B----4-:R-:W-:Y:S01]  /*1760*/  @!P3 IMAD R4, R15, R11, RZ ;  /* 0x0000000b0f04b224 */ /* 0x010fe200078e02ff */
        /* <DEDUP_REMOVED lines=17> */
.L_x_10111:
[----:B------:R-:W-:Y:S05]  /*1880*/  BSYNC.RECONVERGENT B0 ;  /* 0x0000000000007941 */ /* 0x000fea0003800200 */
.L_x_10109:
        /* <DEDUP_REMOVED lines=31> */
[----:B------:R-:W-:-:S05]  /*1a80*/  @P4 VIADD R11, R11, 0x1 ;  /* 0x000000010b0b4836 */ /* 0x000fca0000000000 */
[----:B------:R-:W-:Y:S02]  /*1a90*/  @!P2 IADD3 R11, PT, PT, -R11, RZ, RZ ;  /* 0x000000ff0b0ba210 */ /* 0x000fe40007ffe1ff */
[----:B------:R-:W-:Y:S01]  /*1aa0*/  @!P3 LOP3.LUT R11, RZ, R0, RZ, 0x33, !PT ;  /* 0x00000000ff0bb212 */ /* 0x000fe200078e33ff */
[----:B------:R-:W-:Y:S02]  /*1ab0*/  IMAD.SHL.U32 R0, R124, 0x8, RZ ;  /* 0x000000087c007824 */ /* 0x000fe400078e00ff */
        /* <DEDUP_REMOVED lines=15> */
[----:B------:R-:W-:-:S02]  /*1bb0*/  IADD3 R12, P2, PT, R168, R6, RZ ;  /* 0x00000006a80c7210 */ /* 0x000fc40007f5e0ff */
[----:B------:R-:W-:Y:S02]  /*1bc0*/  SHF.R.U32.HI R26, RZ, 0x3, R124 ;  /* 0x00000003ff1a7819 */ /* 0x000fe4000001167c */
[----:B------:R-:W-:Y:S01]  /*1bd0*/  IADD3.X R13, PT, PT, RZ, R4, RZ, P2, !PT ;  /* 0x00000004ff0d7210 */ /* 0x000fe200017fe4ff */
[----:B------:R-:W-:Y:S01]  /*1be0*/  IMAD.IADD R154, R39, 0x1, -R164 ;  /* 0x00000001279a7824 */ /* 0x000fe200078e0aa4 */
[----:B------:R-:W-:Y:S01]  /*1bf0*/  LOP3.LUT R7, R0, 0x1c0, RZ, 0xc0, !PT ;  /* 0x000001c000077812 */ /* 0x000fe200078ec0ff */
[----:B------:R-:W-:-:S04]  /*1c00*/  IMAD.WIDE.U32 R12, R26, R150, R12 ;  /* 0x000000961a0c7225 */ /* 0x000fc800078e000c */
[----:B------:R-:W-:Y:S02]  /*1c10*/  IMAD R159, R153, R26, RZ ;  /* 0x0000001a999f7224 */ /* 0x000fe400078e02ff */
[----:B------:R-:W-:Y:S01]  /*1c20*/  IMAD.WIDE.U32 R10, R26, R152, R10 ;  /* 0x000000981a0a7225 */ /* 0x000fe200078e000a */
[----:B------:R-:W-:-:S03]  /*1c30*/  LOP3.LUT R7, R7, 0x38, R124, 0xf8, !PT ;  /* 0x0000003807077812 */ /* 0x000fc600078ef87c */
[----:B------:R-:W-:Y:S01]  /*1c40*/  IMAD.IADD R159, R11, 0x1, R159 ;  /* 0x000000010b9f7824 */ /* 0x000fe200078e029f */
[----:B------:R-:W-:Y:S01]  /*1c50*/  SHF.R.U32.HI R126, RZ, 0x1, R124 ;  /* 0x00000001ff7e7819 */ /* 0x000fe2000001167c */
[----:B------:R-:W-:Y:S01]  /*1c60*/  IMAD R157, R151, R26, RZ ;  /* 0x0000001a979d7224 */ /* 0x000fe200078e02ff */
[----:B------:R-:W-:Y:S02]  /*1c70*/  LOP3.LUT R7, R7, 0x38, R0, 0x78, !PT ;  /* 0x0000003807077812 */ /* 0x000fe400078e7800 */
[----:B------:R-:W-:Y:S01]  /*1c80*/  MOV R27, RZ ;  /* 0x000000ff001b7202 */ /* 0x000fe20000000f00 */
[----:B------:R-:W-:Y:S01]  /*1c90*/  IMAD.IADD R157, R13, 0x1, R157 ;  /* 0x000000010d9d7824 */ /* 0x000fe200078e029d */
[----:B------:R-:W-:Y:S01]  /*1ca0*/  BSSY.RECONVERGENT B0, `(.L_x_10112) ;  /* 0x000002b000007945 */ /* 0x000fe20003800200 */
[----:B------:R-:W-:-:S04]  /*1cb0*/  IMAD.WIDE.U32 R20, R21, 0x40, R26 ;  /* 0x0000004015147825 */ /* 0x000fc800078e001a */
[----:B--2---:R-:W-:Y:S02]  /*1cc0*/  @P1 IMAD R4, R29, R166, RZ ;  /* 0x000000a61d041224 */ /* 0x004fe400078e02ff */
[-C--:B---3--:R-:W-:Y:S02]  /*1cd0*/  @!P1 IMAD R5, R23, R162.reuse, RZ ;  /* 0x000000a217059224 */ /* 0x088fe400078e02ff */
[----:B------:R-:W-:-:S04]  /*1ce0*/  @!P1 IMAD.WIDE.U32 R22, R22, R162, RZ ;  /* 0x000000a216169225 */ /* 0x000fc800078e00ff */
[----:B------:R-:W-:Y:S02]  /*1cf0*/  @!P1 IMAD.IADD R5, R23, 0x1, R5 ;  /* 0x0000000117059824 */ /* 0x000fe400078e0205 */
[----:B------:R-:W-:Y:S02]  /*1d00*/  @!P1 IMAD.MOV.U32 R6, RZ, RZ, R22 ;  /* 0x000000ffff069224 */ /* 0x000fe400078e0016 */
[----:B------:R-:W-:-:S04]  /*1d10*/  @P1 IMAD.WIDE.U32 R22, R28, R166, RZ ;  /* 0x000000a61c161225 */ /* 0x000fc800078e00ff */
[----:B------:R-:W-:Y:S02]  /*1d20*/  @P1 IMAD.MOV.U32 R6, RZ, RZ, R22 ;  /* 0x000000ffff061224 */ /* 0x000fe400078e0016 */
[----:B------:R-:W-:-:S03]  /*1d30*/  @P1 IMAD.IADD R5, R23, 0x1, R4 ;  /* 0x0000000117051824 */ /* 0x000fc600078e0204 */
[----:B------:R-:W-:Y:S02]  /*1d40*/  IADD3 R4, P2, PT, R168, R6, RZ ;  /* 0x00000006a8047210 */ /* 0x000fe40007f5e0ff */
[----:B------:R-:W-:Y:S02]  /*1d50*/  LEA R156, P4, R12, R14, 0x1 ;  /* 0x0000000e0c9c7211 */ /* 0x000fe400078808ff */
[----:B------:R-:W-:Y:S02]  /*1d60*/  IADD3.X R5, PT, PT, RZ, R5, RZ, P2, !PT ;  /* 0x00000005ff057210 */ /* 0x000fe400017fe4ff */
[----:B------:R-:W-:Y:S01]  /*1d70*/  ISETP.GE.AND P2, PT, R26, R154, PT ;  /* 0x0000009a1a00720c */ /* 0x000fe20003f46270 */
[----:B------:R-:W-:Y:S01]  /*1d80*/  IMAD.SHL.U32 R14, R124, 0x40, RZ ;  /* 0x000000407c0e7824 */ /* 0x000fe200078e00ff */
[----:B----4-:R-:W-:-:S04]  /*1d90*/  LEA R158, P3, R10, R18, 0x1 ;  /* 0x000000120a9e7211 */ /* 0x010fc800078608ff */
[----:B------:R-:W-:Y:S02]  /*1da0*/  LOP3.LUT R23, R14, 0x1c0, RZ, 0xc0, !PT ;  /* 0x000001c00e177812 */ /* 0x000fe400078ec0ff */
[----:B------:R-:W-:Y:S01]  /*1db0*/  LEA.HI.X R159, R10, R19, R159, 0x1, P3 ;  /* 0x000000130a9f7211 */ /* 0x000fe200018f0c9f */
[-C--:B------:R-:W-:Y:S02]  /*1dc0*/  IMAD R19, R17, R161.reuse, RZ ;  /* 0x000000a111137224 */ /* 0x080fe400078e02ff */
[----:B------:R-:W-:Y:S01]  /*1dd0*/  IMAD.WIDE.U32 R16, R16, R161, R4 ;  /* 0x000000a110107225 */ /* 0x000fe200078e0004 */
[----:B------:R-:W-:Y:S02]  /*1de0*/  LOP3.LUT R5, R23, 0x8, R126, 0xf8, !PT ;  /* 0x0000000817057812 */ /* 0x000fe400078ef87e */
[----:B------:R-:W-:Y:S01]  /*1df0*/  LOP3.LUT R4, R7, 0x1e00, R0, 0xf8, !PT ;  /* 0x00001e0007047812 */ /* 0x000fe200078ef800 */
[----:B------:R-:W-:Y:S01]  /*1e00*/  IMAD.IADD R19, R17, 0x1, R19 ;  /* 0x0000000111137824 */ /* 0x000fe200078e0213 */
[----:B------:R-:W-:-:S02]  /*1e10*/  LEA.HI.X R157, R12, R15, R157, 0x1, P4 ;  /* 0x0000000f0c9d7211 */ /* 0x000fc400020f0c9d */
        /* <DEDUP_REMOVED lines=18> */
.L_x_10114:
[----:B------:R1:W-:Y:S02]  /*1f40*/  STS.128 [R165], RZ ;  /* 0x000000ffa5007388 */ /* 0x0003e40000000c00 */
.L_x_10113:
[----:B------:R-:W-:Y:S05]  /*1f50*/  BSYNC.RECONVERGENT B0 ;  /* 0x0000000000007941 */ /* 0x000fea0003800200 */
.L_x_10112:
[C---:B------:R-:W-:Y:S01]  /*1f60*/  VIADD R25, R26.reuse, 0x10 ;  /* 0x000000101a197836 */ /* 0x040fe20000000000 */
[----:B------:R-:W-:Y:S01]  /*1f70*/  IADD3 R7, PT, PT, R26, 0x20, RZ ;  /* 0x000000201a077810 */ /* 0x000fe20007ffe0ff */
[----:B------:R-:W-:Y:S01]  /*1f80*/  VIADD R8, R38, 0xffffffff ;  /* 0xffffffff26087836 */ /* 0x000fe20000000000 */
[----:B------:R-:W-:Y:S01]  /*1f90*/  BSSY.RECONVERGENT B0, `(.L_x_10115) ;  /* 0x000001a000007945 */ /* 0x000fe20003800200 */
[----:B--2---:R-:W-:Y:S01]  /*1fa0*/  VIADD R5, R26, 0x30 ;  /* 0x000000301a057836 */ /* 0x004fe20000000000 */
        /* <DEDUP_REMOVED lines=24> */
.L_x_10116:
[----:B------:R-:W-:Y:S05]  /*2130*/  BSYNC.RECONVERGENT B0 ;  /* 0x0000000000007941 */ /* 0x000fea0003800200 */
.L_x_10115:
        /* <DEDUP_REMOVED lines=19> */
.L_x_10118:
[----:B------:R-:W-:Y:S05]  /*2270*/  BSYNC.RECONVERGENT B0 ;  /* 0x0000000000007941 */ /* 0x000fea0003800200 */
.L_x_10117:
        /* <DEDUP_REMOVED lines=18> */
.L_x_10120:
[----:B------:R-:W-:Y:S05]  /*23a0*/  BSYNC.RECONVERGENT B0 ;  /* 0x0000000000007941 */ /* 0x000fea0003800200 */
.L_x_10119:
        /* <DEDUP_REMOVED lines=11> */
.L_x_10123:
[----:B------:R1:W-:Y:S02]  /*2460*/  STS.128 [R165+0x2000], RZ ;  /* 0x002000ffa5007388 */ /* 0x0003e40000000c00 */
.L_x_10122:
[----:B------:R-:W-:Y:S05]  /*2470*/  BSYNC.RECONVERGENT B0 ;  /* 0x0000000000007941 */ /* 0x000fea0003800200 */
.L_x_10121:
[-C--:B------:R-:W-:Y:S01]  /*2480*/  ISETP.GE.AND P3, PT, R25, R12.reuse, PT ;  /* 0x0000000c1900720c */ /* 0x080fe20003f66270 */
[C---:B------:R-:W-:Y:S01]  /*2490*/  VIADD R21, R26.reuse, 0x40 ;  /* 0x000000401a157836 */ /* 0x040fe20000000000 */
[C---:B------:R-:W-:Y:S01]  /*24a0*/  SHF.L.U64.HI R36, R123.reuse, 0x1, R36 ;  /* 0x000000017b247819 */ /* 0x040fe20000010224 */
[----:B------:R-:W-:Y:S01]  /*24b0*/  IMAD.SHL.U32 R123, R123, 0x2, RZ ;  /* 0x000000027b7b7824 */ /* 0x000fe200078e00ff */
[----:B------:R-:W-:Y:S01]  /*24c0*/  BSSY.RECONVERGENT B0, `(.L_x_10124) ;  /* 0x0000011000007945 */ /* 0x000fe20003800200 */
[C---:B-1----:R-:W-:Y:S01]  /*24d0*/  VIADD R19, R26.reuse, 0x50 ;  /* 0x000000501a137836 */ /* 0x042fe20000000000 */
[----:B------:R-:W-:Y:S01]  /*24e0*/  ISETP.GE.AND P2, PT, R7, R12, PT ;  /* 0x0000000c0700720c */ /* 0x000fe20003f46270 */
[----:B------:R-:W-:Y:S01]  /*24f0*/  VIADD R17, R26, 0x60 ;  /* 0x000000601a117836 */ /* 0x000fe20000000000 */
[----:B------:R-:W-:Y:S02]  /*2500*/  IADD3 R28, P4, PT, R123, R156, RZ ;  /* 0x0000009c7b1c7210 */ /* 0x000fe40007f9e0ff */
[----:B------:R-:W-:-:S02]  /*2510*/  ISETP.GE.AND P1, PT, R5, R12, PT ;  /* 0x0000000c0500720c */ /* 0x000fc40003f26270 */
[-C--:B------:R-:W-:Y:S01]  /*2520*/  ISETP.GE.AND P5, PT, R21, R12.reuse, PT ;  /* 0x0000000c1500720c */ /* 0x080fe20003fa6270 */
[----:B------:R-:W-:Y:S01]  /*2530*/  IMAD.X R29, R36, 0x1, R157, P4 ;  /* 0x00000001241d7824 */ /* 0x000fe200020e069d */
        /* <DEDUP_REMOVED lines=9> */
.L_x_10125:
[----:B------:R-:W-:Y:S05]  /*25d0*/  BSYNC.RECONVERGENT B0 ;  /* 0x0000000000007941 */ /* 0x000fea0003800200 */
.L_x_10124:
        /* <DEDUP_REMOVED lines=13> */
.L_x_10127:
[----:B------:R-:W-:Y:S05]  /*26b0*/  BSYNC.RECONVERGENT B0 ;  /* 0x0000000000007941 */ /* 0x000fea0003800200 */
.L_x_10126:
        /* <DEDUP_REMOVED lines=12> */
.L_x_10129:
[----:B------:R-:W-:Y:S05]  /*2780*/  BSYNC.RECONVERGENT B0 ;  /* 0x0000000000007941 */ /* 0x000fea0003800200 */
.L_x_10128:
        /* <DEDUP_REMOVED lines=14> */
.L_x_10131:
[----:B------:R-:W-:Y:S05]  /*2870*/  BSYNC.RECONVERGENT B0 ;  /* 0x0000000000007941 */ /* 0x000fea0003800200 */
.L_x_10130:
        /* <DEDUP_REMOVED lines=11> */
.L_x_10133:
[----:B------:R-:W-:Y:S05]  /*2930*/  BSYNC.RECONVERGENT B0 ;  /* 0x0000000000007941 */ /* 0x000fea0003800200 */
.L_x_10132:
        /* <DEDUP_REMOVED lines=14> */
.L_x_10135:
[----:B------:R-:W-:Y:S05]  /*2a20*/  BSYNC.RECONVERGENT B0 ;  /* 0x0000000000007941 */ /* 0x000fea0003800200 */
.L_x_10134:
        /* <DEDUP_REMOVED lines=12> */
.L_x_10137:
[----:B------:R-:W-:Y:S05]  /*2af0*/  BSYNC.RECONVERGENT B0 ;  /* 0x0000000000007941 */ /* 0x000fea0003800200 */
.L_x_10136:
[----:B------:R-:W0:Y:S01]  /*2b00*/  LDGDEPBAR ;  /* 0x00000000000079af */ /* 0x000e220000000000 */
[----:B------:R-:W-:-:S03]  /*2b10*/  IMAD.SHL.U32 R16, R124, 0x20, RZ ;  /* 0x000000207c107824 */ /* 0x000fc600078e00ff */
[----:B------:R2:W5:Y:S04]  /*2b20*/  LD.E R122, desc[UR4][R2.64+0x184] ;  /* 0x00018404027a7980 */ /* 0x000568000c101900 */
[----:B------:R2:W5:Y:S01]  /*2b30*/  LD.E R120, desc[UR4][R2.64+0x188] ;  /* 0x0001880402787980 */ /* 0x000562000c101900 */
[----:B------:R-:W-:Y:S01]  /*2b40*/  SHF.L.U32 R37, R124, 0x1, RZ ;  /* 0x000000017c257819 */ /* 0x000fe200000006ff */
[C---:B------:R-:W-:Y:S01]  /*2b50*/  IMAD.SHL.U32 R4, R152.reuse, 0x10, RZ ;  /* 0x0000001098047824 */ /* 0x040fe200078e00ff */
[----:B-1----:R-:W-:Y:S02]  /*2b60*/  SHF.L.U64.HI R27, R152, 0x4, R153 ;  /* 0x00000004981b7819 */ /* 0x002fe40000010299 */
[----:B------:R-:W-:Y:S01]  /*2b70*/  LOP3.LUT R13, R121, 0x7c00, R16, 0xf8, !PT ;  /* 0x00007c00790d7812 */ /* 0x000fe200078ef810 */
        /* <DEDUP_REMOVED lines=12> */
.L_x_10140:
[----:B------:R1:W-:Y:S01]  /*2c40*/  STS.128 [R165+0x6000], RZ ;  /* 0x006000ffa5007388 */ /* 0x0003e20000000c00 */
[----:B------:R-:W-:Y:S05]  /*2c50*/  BRA `(.L_x_10141) ;  /* 0x0000000000047947 */ /* 0x000fea0003800000 */
.L_x_10139:
[----:B------:R1:W-:Y:S02]  /*2c60*/  STS.128 [R165+0x6000], RZ ;  /* 0x006000ffa5007388 */ /* 0x0003e40000000c00 */
.L_x_10141:
[----:B------:R-:W-:Y:S05]  /*2c70*/  BSYNC.RECONVERGENT B0 ;  /* 0x0000000000007941 */ /* 0x000fea0003800200 */
.L_x_10138:
[----:B------:R-:W-:Y:S01]  /*2c80*/  ISETP.GE.AND P2, PT, R25, R12, PT ;  /* 0x0000000c1900720c */ /* 0x000fe20003f46270 */
[C---:B------:R-:W-:Y:S01]  /*2c90*/  IMAD.SHL.U32 R11, R4.reuse, 0x2, RZ ;  /* 0x00000002040b7824 */ /* 0x040fe200078e00ff */
[----:B------:R-:W-:Y:S01]  /*2ca0*/  SHF.L.U64.HI R4, R4, 0x1, R27 ;  /* 0x0000000104047819 */ /* 0x000fe2000001021b */
[----:B------:R-:W-:Y:S01]  /*2cb0*/  BSSY.RECONVERGENT B0, `(.L_x_10142) ;  /* 0x0000014000007945 */ /* 0x000fe20003800200 */
[----:B------:R-:W-:Y:S02]  /*2cc0*/  LOP3.LUT R23, R23, 0x8, R124, 0x78, !PT ;  /* 0x0000000817177812 */ /* 0x000fe400078e787c */
[----:B------:R-:W-:Y:S02]  /*2cd0*/  IADD3 R18, P3, PT, R11, R158, RZ ;  /* 0x0000009e0b127210 */ /* 0x000fe40007f7e0ff */
[-C--:B------:R-:W-:Y:S02]  /*2ce0*/  ISETP.GE.AND P4, PT, R19, R12.reuse, PT ;  /* 0x0000000c1300720c */ /* 0x080fe40003f86270 */
[-C--:B------:R-:W-:Y:S01]  /*2cf0*/  ISETP.GE.AND P6, PT, R5, R12.reuse, PT ;  /* 0x0000000c0500720c */ /* 0x080fe20003fc6270 */
[----:B------:R-:W-:Y:S01]  /*2d00*/  IMAD.X R19, R4, 0x1, R159, P3 ;  /* 0x0000000104137824 */ /* 0x000fe200018e069f */
[-C--:B------:R-:W-:Y:S01]  /*2d10*/  ISETP.GE.AND P1, PT, R7, R12.reuse, PT ;  /* 0x0000000c0700720c */ /* 0x080fe20003f26270 */
[----:B------:R1:W-:Y:S01]  /*2d20*/  @P2 STS.128 [R165+0x6800], RZ ;  /* 0x006800ffa5002388 */ /* 0x0003e20000000c00 */
[----:B------:R-:W-:-:S02]  /*2d30*/  ISETP.GE.AND P5, PT, R21, R12, PT ;  /* 0x0000000c1500720c */ /* 0x000fc40003fa6270 */
[----:B------:R-:W-:Y:S02]  /*2d40*/  ISETP.GE.AND P3, PT, R17, R12, PT ;  /* 0x0000000c1100720c */ /* 0x000fe40003f66270 */
[----:B------:R-:W-:Y:S02]  /*2d50*/  LOP3.LUT R148, R23, 0x38, R0, 0x78, !PT ;  /* 0x0000003817947812 */ /* 0x000fe400078e7800 */
[----:B------:R-:W-:Y:S01]  /*2d60*/  LOP3.LUT R5, R14, 0x400, RZ, 0xc0, !PT ;  /* 0x000004000e057812 */ /* 0x000fe200078ec0ff */
[----:B------:R-:W-:Y:S08]  /*2d70*/  @P2 BRA `(.L_x_10143) ;  /* 0x00000000001c2947 */ /* 0x000ff00003800000 */
[----:B------:R-:W-:-:S13]  /*2d80*/  ISETP.GE.AND P2, PT, R168, R163, PT ;  /* 0x000000a3a800720c */ /* 0x000fda0003f46270 */
[----:B------:R1:W-:Y:S01]  /*2d90*/  @P2 STS.128 [R165+0x6800], RZ ;  /* 0x006800ffa5002388 */ /* 0x0003e20000000c00 */
[----:B------:R-:W-:Y:S05]  /*2da0*/  @P2 BRA `(.L_x_10143) ;  /* 0x0000000000102947 */ /* 0x000fea0003800000 */
[----:B------:R-:W-:Y:S01]  /*2db0*/  @!PT LDS RZ, [RZ] ;  /* 0x00000000fffff984 */ /* 0x000fe20000000800 */
[----:B------:R-:W-:Y:S01]  /*2dc0*/  @!PT LDS RZ, [RZ] ;  /* 0x00000000fffff984 */ /* 0x000fe20000000800 */
[----:B------:R-:W-:Y:S01]  /*2dd0*/  @!PT LDS RZ, [RZ] ;  /* 0x00000000fffff984 */ /* 0x000fe20000000800 */
[----:B------:R1:W-:Y:S02]  /*2de0*/  LDGSTS.E.BYPASS.LTC128B.128 [R165+0x6800], desc[UR4][R18.64] ;  /* 0x0680000012a57fae */ /* 0x0003e4000b981a04 */
.L_x_10143:
[----:B------:R-:W-:Y:S05]  /*2df0*/  BSYNC.RECONVERGENT B0 ;  /* 0x0000000000007941 */ /* 0x000fea0003800200 */
.L_x_10142:
[----:B------:R1:W-:Y:S01]  /*2e00*/  @P1 STS.128 [R165+0x7000], RZ ;  /* 0x007000ffa5001388 */ /* 0x0003e20000000c00 */
[----:B------:R-:W-:Y:S01]  /*2e10*/  IMAD.IADD R0, R10, 0x1, R13 ;  /* 0x000000010a007824 */ /* 0x000fe200078e020d */
[----:B------:R-:W-:Y:S01]  /*2e20*/  BSSY.RECONVERGENT B0, `(.L_x_10144) ;  /* 0x000000f000007945 */ /* 0x000fe20003800200 */
[----:B------:R-:W-:Y:S01]  /*2e30*/  IMAD R148, R148, 0x2, R5 ;  /* 0x0000000294947824 */ /* 0x000fe200078e0205 */
[----:B------:R-:W-:Y:S02]  /*2e40*/  ISETP.GE.AND P2, PT, R15, R12, PT ;  /* 0x0000000c0f00720c */ /* 0x000fe40003f46270 */
        /* <DEDUP_REMOVED lines=12> */
.L_x_10145:
[----:B------:R-:W-:Y:S05]  /*2f10*/  BSYNC.RECONVERGENT B0 ;  /* 0x0000000000007941 */ /* 0x000fea0003800200 */
.L_x_10144:
        /* <DEDUP_REMOVED lines=12> */
.L_x_10147:
[----:B------:R-:W-:Y:S05]  /*2fe0*/  BSYNC.RECONVERGENT B0 ;  /* 0x0000000000007941 */ /* 0x000fea0003800200 */
.L_x_10146:
        /* <DEDUP_REMOVED lines=15> */
.L_x_10149:
[----:B------:R-:W-:Y:S05]  /*30e0*/  BSYNC.RECONVERGENT B0 ;  /* 0x0000000000007941 */ /* 0x000fea0003800200 */
.L_x_10148:
        /* <DEDUP_REMOVED lines=12> */
.L_x_10151:
[----:B------:R-:W-:Y:S05]  /*31b0*/  BSYNC.RECONVERGENT B0 ;  /* 0x0000000000007941 */ /* 0x000fea0003800200 */
.L_x_10150:
        /* <DEDUP_REMOVED lines=15> */
.L_x_10153:
[----:B------:R-:W-:Y:S05]  /*32b0*/  BSYNC.RECONVERGENT B0 ;  /* 0x0000000000007941 */ /* 0x000fea0003800200 */
.L_x_10152:
        /* <DEDUP_REMOVED lines=13> */
.L_x_10155:
[----:B------:R-:W-:Y:S05]  /*3390*/  BSYNC.RECONVERGENT B0 ;  /* 0x0000000000007941 */ /* 0x000fea0003800200 */
.L_x_10154:
[----:B-1----:R-:W-:Y:S01]  /*33a0*/  LDSM.16.M88.4 R16, [R149] ;  /* 0x000000009510783b */ /* 0x002fe20000000200 */
[----:B------:R-:W-:Y:S01]  /*33b0*/  R2P PR, R124, 0x6 ;  /* 0x000000067c007804 */ /* 0x000fe20000000000 */
[----:B------:R-:W-:Y:S01]  /*33c0*/  IMAD.MOV.U32 R5, RZ, RZ, 0x20 ;  /* 0x00000020ff057424 */ /* 0x000fe200078e00ff */
[----:B------:R-:W-:Y:S01]  /*33d0*/  SHF.R.U32.HI R0, RZ, 0x2, R124 ;  /* 0x00000002ff007819 */ /* 0x000fe2000001167c */
[----:B------:R-:W1:Y:S01]  /*33e0*/  LDSM.16.M88.4 R76, [R148+0x2000] ;  /* 0x00200000944c783b */ /* 0x000e620000000200 */
[----:B------:R-:W-:Y:S01]  /*33f0*/  IMAD.MOV.U32 R7, RZ, RZ, 0x40 ;  /* 0x00000040ff077424 */ /* 0x000fe200078e00ff */
[----:B------:R-:W-:Y:S01]  /*3400*/  LOP3.LUT R37, R37, 0x6, RZ, 0xc0, !PT ;  /* 0x0000000625257812 */ /* 0x000fe200078ec0ff */
[----:B------:R-:W-:Y:S01]  /*3410*/  BSSY.RECONVERGENT B1, `(.L_x_10156) ;  /* 0x0000108000017945 */ /* 0x000fe20003800200 */
[----:B------:R-:W2:Y:S01]  /*3420*/  LDSM.16.M88.4 R68, [R148+0x2800] ;  /* 0x002800009444783b */ /* 0x000ea20000000200 */
[----:B------:R-:W-:Y:S02]  /*3430*/  SEL R5, R5, 0xffffffe0, !P1 ;  /* 0xffffffe005057807 */ /* 0x000fe40004800000 */
[----:B------:R-:W-:Y:S01]  /*3440*/  SEL R7, R7, 0xffffffc0, !P2 ;  /* 0xffffffc007077807 */ /* 0x000fe20005000000 */
[----:B------:R-:W4:Y:S01]  /*3450*/  LDSM.16.M88.4 R60, [R148+0x3000] ;  /* 0x00300000943c783b */ /* 0x000f220000000200 */
[----:B------:R-:W-:Y:S01]  /*3460*/  LOP3.LUT R0, R0, 0x7, RZ, 0xc0, !PT ;  /* 0x0000000700007812 */ /* 0x000fe200078ec0ff */
[--C-:B------:R-:W-:Y:S01]  /*3470*/  IMAD.IADD R147, R149, 0x1, R5.reuse ;  /* 0x0000000195937824 */ /* 0x100fe200078e0205 */
[----:B------:R-:W-:Y:S01]  /*3480*/  ISETP.GT.U32.AND P1, PT, R8, R155, PT ;  /* 0x0000009b0800720c */ /* 0x000fe20003f24070 */
[----:B------:R-:W4:Y:S01]  /*3490*/  LDSM.16.M88.4 R52, [R148+0x3800] ;  /* 0x003800009434783b */ /* 0x000f220000000200 */
[----:B------:R-:W-:-:S02]  /*34a0*/  IMAD.IADD R143, R148, 0x1, R5 ;  /* 0x00000001948f7824 */ /* 0x000fc400078e0205 */
[--C-:B------:R-:W-:Y:S01]  /*34b0*/  IMAD.IADD R146, R149, 0x1, R7.reuse ;  /* 0x0000000195927824 */ /* 0x100fe200078e0207 */
[----:B------:R-:W4:Y:S01]  /*34c0*/  LDSM.16.M88.4 R44, [R148+0x4000] ;  /* 0x00400000942c783b */ /* 0x000f220000000200 */
[----:B------:R-:W-:Y:S02]  /*34d0*/  IMAD.IADD R142, R148, 0x1, R7 ;  /* 0x00000001948e7824 */ /* 0x000fe400078e0207 */
[C---:B------:R-:W-:Y:S01]  /*34e0*/  IMAD.IADD R145, R5.reuse, 0x1, R146 ;  /* 0x0000000105917824 */ /* 0x040fe200078e0292 */
[----:B---3--:R-:W3:Y:S01]  /*34f0*/  LDSM.16.M88.4 R32, [R148+0x4800] ;  /* 0x004800009420783b */ /* 0x008ee20000000200 */
[----:B------:R-:W-:-:S03]  /*3500*/  IMAD.IADD R141, R5, 0x1, R142 ;  /* 0x00000001058d7824 */ /* 0x000fc600078e028e */
[----:B------:R-:W3:Y:S04]  /*3510*/  LDSM.16.M88.4 R24, [R148+0x5000] ;  /* 0x005000009418783b */ /* 0x000ee80000000200 */
[----:B------:R-:W3:Y:S04]  /*3520*/  LDSM.16.M88.4 R88, [R148+0x5800] ;  /* 0x005800009458783b */ /* 0x000ee80000000200 */
[----:B------:R-:W-:Y:S04]  /*3530*/  LDSM.16.M88.4 R84, [R147] ;  /* 0x000000009354783b */ /* 0x000fe80000000200 */
[----:B------:R-:W3:Y:S01]  /*3540*/  LDSM.16.M88.4 R108, [R143+0x2000] ;  /* 0x002000008f6c783b */ /* 0x000ee20000000200 */
[C---:B-1----:R-:W-:Y:S03]  /*3550*/  HMMA.16816.F32 R12, R16.reuse, R76, RZ ;  /* 0x0000004c100c723c */ /* 0x042fe600000018ff */
[----:B------:R-:W1:Y:S04]  /*3560*/  LDSM.16.M88.4 R104, [R143+0x2800] ;  /* 0x002800008f68783b */ /* 0x000e680000000200 */
[----:B------:R-:W1:Y:S01]  /*3570*/  LDSM.16.M88.4 R100, [R143+0x3000] ;  /* 0x003000008f64783b */ /* 0x000e620000000200 */
        /* <DEDUP_REMOVED lines=37> */
[C---:B----4-:R-:W-:Y:S08]  /*37d0*/  HMMA.16816.F32 R40, R84.reuse, R80, R40 ;  /* 0x000000505428723c */ /* 0x050ff00000001828 */
[C---:B------:R-:W-:Y:S01]  /*37e0*/  HMMA.16816.F32 R32, R84.reuse, R82, R32 ;  /* 0x000000525420723c */ /* 0x040fe20000001820 */
[----:B------:R-:W1:Y:S07]  /*37f0*/  LDSM.16.M88.4 R80, [R146] ;  /* 0x000000009250783b */ /* 0x000e6e0000000200 */
[C---:B---3--:R-:W-:Y:S08]  /*3800*/  HMMA.16816.F32 R28, R84.reuse, R88, R28 ;  /* 0x00000058541c723c */ /* 0x048ff0000000181c */
[C---:B------:R-:W-:Y:S01]  /*3810*/  HMMA.16816.F32 R24, R84.reuse, R90, R24 ;  /* 0x0000005a5418723c */ /* 0x040fe20000001818 */
[----:B------:R-:W2:Y:S07]  /*3820*/  LDSM.16.M88.4 R88, [R142+0x5000] ;  /* 0x005000008e58783b */ /* 0x000eae0000000200 */
[C---:B------:R-:W-:Y:S08]  /*3830*/  HMMA.16816.F32 R20, R84.reuse, R116, R20 ;  /* 0x000000745414723c */ /* 0x040ff00000001814 */
[----:B------:R-:W-:Y:S01]  /*3840*/  HMMA.16816.F32 R16, R84, R118, R16 ;  /* 0x000000765410723c */ /* 0x000fe20000001810 */
[----:B------:R-:W3:Y:S07]  /*3850*/  LDSM.16.M88.4 R84, [R142+0x5800] ;  /* 0x005800008e54783b */ /* 0x000eee0000000200 */
[C---:B-1----:R-:W-:Y:S08]  /*3860*/  HMMA.16816.F32 R12, R80.reuse, R112, R12 ;  /* 0x00000070500c723c */ /* 0x042ff0000000180c */
[C---:B------:R-:W-:Y:S01]  /*3870*/  HMMA.16816.F32 R76, R80.reuse, R114, R76 ;  /* 0x00000072504c723c */ /* 0x040fe2000000184c */
[----:B------:R-:W-:Y:S07]  /*3880*/  LDSM.16.M88.4 R112, [R141+0x2000] ;  /* 0x002000008d70783b */ /* 0x000fee0000000200 */
[C---:B------:R-:W-:Y:S08]  /*3890*/  HMMA.16816.F32 R72, R80.reuse, R108, R72 ;  /* 0x0000006c5048723c */ /* 0x040ff00000001848 */
[C---:B------:R-:W-:Y:S01]  /*38a0*/  HMMA.16816.F32 R68, R80.reuse, R110, R68 ;  /* 0x0000006e5044723c */ /* 0x040fe20000001844 */
[----:B------:R-:W1:Y:S07]  /*38b0*/  LDSM.16.M88.4 R108, [R145] ;  /* 0x00000000916c783b */ /* 0x000e6e0000000200 */
        /* <DEDUP_REMOVED lines=15> */
[C---:B---3--:R-:W-:Y:S08]  /*39b0*/  HMMA.16816.F32 R20, R80.reuse, R84, R20 ;  /* 0x000000545014723c */ /* 0x048ff00000001814 */
[----:B------:R-:W-:Y:S01]  /*39c0*/  HMMA.16816.F32 R16, R80, R86, R16 ;  /* 0x000000565010723c */ /* 0x000fe20000001810 */
[----:B------:R-:W2:Y:S04]  /*39d0*/  LDSM.16.M88.4 R80, [R141+0x5800] ;  /* 0x005800008d50783b */ /* 0x000ea80000000200 */
[----:B------:R-:W3:Y:S01]  /*39e0*/  LDSM.16.M88.4 R84, [R141+0x5000] ;  /* 0x005000008d54783b */ /* 0x000ee20000000200 */
[----:B------:R-:W-:-:S04]  /*39f0*/  DEPBAR.LE SB0, 0x0 ;  /* 0x000080000000791a */ /* 0x000fc80000000000 */
[C---:B-1----:R-:W-:Y:S08]  /*3a00*/  HMMA.16816.F32 R12, R108.reuse, R112, R12 ;  /* 0x000000706c0c723c */ /* 0x042ff0000000180c */
[C---:B------:R-:W-:Y:S08]  /*3a10*/  HMMA.16816.F32 R76, R108.reuse, R114, R76 ;  /* 0x000000726c4c723c */ /* 0x040ff0000000184c */
[C---:B----4-:R-:W-:Y:S08]  /*3a20*/  HMMA.16816.F32 R72, R108.reuse, R104, R72 ;  /* 0x000000686c48723c */ /* 0x050ff00000001848 */
[C---:B------:R-:W-:Y:S08]  /*3a30*/  HMMA.16816.F32 R68, R108.reuse, R106, R68 ;  /* 0x0000006a6c44723c */ /* 0x040ff00000001844 */
[----:B--2---:R-:W-:Y:S01]  /*3a40*/  HMMA.16816.F32 R20, R108, R80, R20 ;  /* 0x000000506c14723c */ /* 0x004fe20000001814 */
[----:B------:R-:W-:-:S04]  /*3a50*/  LOP3.LUT R81, R126, 0x1f0, RZ, 0xc0, !PT ;  /* 0x000001f07e517812 */ /* 0x000fc800078ec0ff */
[----:B------:R-:W-:Y:S02]  /*3a60*/  IADD3 R0, PT, PT, R164, R0, R81 ;  /* 0x00000000a4007210 */ /* 0x000fe40007ffe051 */
[----:B-----5:R-:W-:Y:S01]  /*3a70*/  IADD3 R81, PT, PT, R120, R125, -R39 ;  /* 0x0000007d78517210 */ /* 0x020fe20007ffe827 */
[----:B------:R-:W-:Y:S01]  /*3a80*/  HMMA.16816.F32 R64, R108, R100, R64 ;  /* 0x000000646c40723c */ /* 0x000fe20000001840 */
[----:B------:R-:W-:-:S03]  /*3a90*/  IADD3 R39, PT, PT, R125, -R39, -R122 ;  /* 0x800000277d277210 */ /* 0x000fc60007ffe87a */
[C---:B------:R-:W-:Y:S02]  /*3aa0*/  IMAD.IADD R80, R0.reuse, 0x1, R81 ;  /* 0x0000000100507824 */ /* 0x040fe400078e0251 */
[----:B------:R-:W-:Y:S02]  /*3ab0*/  IMAD.IADD R39, R0, 0x1, R39 ;  /* 0x0000000100277824 */ /* 0x000fe400078e0227 */
[----:B------:R-:W-:Y:S01]  /*3ac0*/  HMMA.16816.F32 R60, R108, R102, R60 ;  /* 0x000000666c3c723c */ /* 0x000fe2000000183c */
[----:B------:R-:W-:Y:S01]  /*3ad0*/  VIADDMNMX R170, R80, 0x1, R125, PT ;  /* 0x0000000150aa7846 */ /* 0x000fe2000380017d */
[----:B------:R-:W-:Y:S01]  /*3ae0*/  IMAD.IADD R0, R6, 0x1, R37 ;  /* 0x0000000106007824 */ /* 0x000fe200078e0225 */
[----:B------:R-:W-:Y:S01]  /*3af0*/  VIADDMNMX R167, R80, 0x9, R125, PT ;  /* 0x0000000950a77846 */ /* 0x000fe2000380017d */
[----:B------:R-:W-:-:S04]  /*3b00*/  VIADD R100, R39, 0x8 ;  /* 0x0000000827647836 */ /* 0x000fc80000000000 */
        /* <DEDUP_REMOVED lines=24> */
.L_x_10159:
        /* <DEDUP_REMOVED lines=60> */
.L_x_10160:
[----:B------:R-:W-:Y:S05]  /*4050*/  BSYNC.RECONVERGENT B0 ;  /* 0x0000000000007941 */ /* 0x000fea0003800200 */
.L_x_10158:
[CC--:B------:R-:W-:Y:S01]  /*4060*/  ISETP.GE.AND P1, PT, R168.reuse, R163.reuse, PT ;  /* 0x000000a3a800720c */ /* 0x0c0fe20003f26270 */
[----:B------:R-:W-:Y:S01]  /*4070*/  BSSY.RECONVERGENT B0, `(.L_x_10161) ;  /* 0x0000040000007945 */ /* 0x000fe20003800200 */
[----:B------:R-:W-:Y:S02]  /*4080*/  ISETP.GE.AND P3, PT, R168, R163, PT ;  /* 0x000000a3a800720c */ /* 0x000fe40003f66270 */
[----:B------:R-:W-:-:S05]  /*4090*/  IADD3 R82, P2, PT, R123, R156, RZ ;  /* 0x0000009c7b527210 */ /* 0x000fca0007f5e0ff */
[----:B------:R-:W-:-:S04]  /*40a0*/  IMAD.X R83, R36, 0x1, R157, P2 ;  /* 0x0000000124537824 */ /* 0x000fc800010e069d */
[----:B------:R-:W-:Y:S01]  /*40b0*/  @!P1 IMAD.MOV.U32 R86, RZ, RZ, R82 ;  /* 0x000000ffff569224 */ /* 0x000fe200078e0052 */
[CC--:B------:R-:W-:Y:S01]  /*40c0*/  @!P1 LEA R88, P4, R150.reuse, R82.reuse, 0x5 ;  /* 0x0000005296589211 */ /* 0x0c0fe200078828ff */
[----:B------:R-:W-:Y:S01]  /*40d0*/  @!P1 IMAD.MOV.U32 R87, RZ, RZ, R83 ;  /* 0x000000ffff579224 */ /* 0x000fe200078e0053 */
[----:B------:R-:W-:Y:S01]  /*40e0*/  @!PT LDS RZ, [RZ] ;  /* 0x00000000fffff984 */ /* 0x000fe20000000800 */
[----:B------:R-:W-:Y:S01]  /*40f0*/  @!PT LDS RZ, [RZ] ;  /* 0x00000000fffff984 */ /* 0x000fe20000000800 */
[----:B------:R-:W-:Y:S01]  /*4100*/  @!PT LDS RZ, [RZ] ;  /* 0x00000000fffff984 */ /* 0x000fe20000000800 */
[----:B------:R1:W-:Y:S01]  /*4110*/  @!P3 LDGSTS.E.BYPASS.LTC128B.128 [R165+0x2000], desc[UR4][R156.64] ;  /* 0x020000009ca5bfae */ /* 0x0003e2000b981a04 */
[C---:B------:R-:W-:Y:S01]  /*4120*/  @!P1 IMAD R80, R151.reuse, 0x60, RZ ;  /* 0x0000006097509824 */ /* 0x040fe200078e02ff */
[-C--:B------:R-:W-:Y:S01]  /*4130*/  @!P1 MOV R84, R82.reuse ;  /* 0x0000005200549202 */ /* 0x080fe20000000f00 */
[C---:B------:R-:W-:Y:S01]  /*4140*/  @!P1 IMAD.WIDE.U32 R86, R150.reuse, 0x60, R86 ;  /* 0x0000006096569825 */ /* 0x040fe200078e0056 */
[----:B------:R1:W-:Y:S01]  /*4150*/  @P3 STS.128 [R165+0x2000], RZ ;  /* 0x002000ffa5003388 */ /* 0x0003e20000000c00 */
[CC--:B------:R-:W-:Y:S02]  /*4160*/  @!P1 LEA R90, P3, R150.reuse, R82.reuse, 0x6 ;  /* 0x00000052965a9211 */ /* 0x0c0fe400078630ff */
[----:B------:R-:W-:Y:S01]  /*4170*/  @!P1 IMAD.MOV.U32 R85, RZ, RZ, R83 ;  /* 0x000000ffff559224 */ /* 0x000fe200078e0053 */
[-C--:B------:R-:W-:Y:S01]  /*4180*/  @!P1 LEA.HI.X R89, R150, R83.reuse, R151, 0x5, P4 ;  /* 0x0000005396599211 */ /* 0x080fe200020f2c97 */
[----:B------:R-:W-:Y:S01]  /*4190*/  @!P1 IMAD.IADD R87, R80, 0x1, R87 ;  /* 0x0000000150579824 */ /* 0x000fe200078e0257 */
[----:B------:R1:W-:Y:S01]  /*41a0*/  @P1 STS.128 [R165+0x2800], RZ ;  /* 0x002800ffa5001388 */ /* 0x0003e20000000c00 */
        /* <DEDUP_REMOVED lines=8> */
[----:B------:R-:W-:-:S03]  /*4230*/  @!P1 LEA.HI.X R81, R150, R83, R151, 0x7, P2 ;  /* 0x0000005396519211 */ /* 0x000fc600010f3c97 */
        /* <DEDUP_REMOVED lines=35> */
.L_x_10162:
[----:B------:R-:W-:Y:S05]  /*4470*/  BSYNC.RECONVERGENT B0 ;  /* 0x0000000000007941 */ /* 0x000fea0003800200 */
.L_x_10161:
[----:B------:R-:W0:Y:S02]  /*4480*/  LDGDEPBAR ;  /* 0x00000000000079af */ /* 0x000e240000000000 */
.L_x_10157:
[----:B------:R-:W-:Y:S05]  /*4490*/  BSYNC.RECONVERGENT B1 ;  /* 0x0000000000017941 */ /* 0x000fea0003800200 */
.L_x_10156:
[----:B------:R-:W3:Y:S01]  /*44a0*/  LD.E R101, desc[UR4][R2.64+0xdc] ;  /* 0x0000dc0402657980 */ /* 0x000ee2000c101900 */
[C---:B------:R-:W-:Y:S02]  /*44b0*/  VIADD R36, R0.reuse, 0x1 ;  /* 0x0000000100247836 */ /* 0x040fe40000000000 */
[----:B-1----:R-:W-:-:S03]  /*44c0*/  VIADD R80, R0, 0x8 ;  /* 0x0000000800507836 */ /* 0x002fc60000000000 */
[-C--:B------:R-:W-:Y:S02]  /*44d0*/  ISETP.GT.AND P2, PT, R39, R36.reuse, PT ;  /* 0x000000242700720c */ /* 0x080fe40003f44270 */
[----:B------:R-:W-:Y:S02]  /*44e0*/  ISETP.GT.AND P5, PT, R100, R36, PT ;  /* 0x000000246400720c */ /* 0x000fe40003fa4270 */
[C---:B------:R-:W-:Y:S02]  /*44f0*/  ISETP.GE.AND P4, PT, R36.reuse, R170, PT ;  /* 0x000000aa2400720c */ /* 0x040fe40003f86270 */
[----:B------:R-:W-:Y:S01]  /*4500*/  ISETP.GE.AND P1, PT, R36, R167, PT ;  /* 0x000000a72400720c */ /* 0x000fe20003f26270 */
[----:B------:R-:W-:Y:S01]  /*4510*/  VIADD R36, R0, 0x9 ;  /* 0x0000000900247836 */ /* 0x000fe20000000000 */
[----:B------:R-:W-:Y:S02]  /*4520*/  FSEL R13, R13, -INF , !P2 ;  /* 0xff8000000d0d7808 */ /* 0x000fe40005000000 */
[----:B------:R-:W-:-:S02]  /*4530*/  ISETP.GT.AND P6, PT, R39, R80, PT ;  /* 0x000000502700720c */ /* 0x000fc40003fc4270 */
[----:B------:R-:W-:Y:S01]  /*4540*/  FSEL R85, R15, -INF , !P5 ;  /* 0xff8000000f557808 */ /* 0x000fe20006800000 */
[----:B------:R-:W-:Y:S01]  /*4550*/  VIADD R15, R0, 0x10 ;  /* 0x00000010000f7836 */ /* 0x000fe20000000000 */
[----:B------:R-:W-:Y:S02]  /*4560*/  ISETP.GT.AND P3, PT, R100, R80, PT ;  /* 0x000000506400720c */ /* 0x000fe40003f64270 */
[----:B------:R-:W-:Y:S02]  /*4570*/  ISETP.GT.AND P5, PT, R39, R36, PT ;  /* 0x000000242700720c */ /* 0x000fe40003fa4270 */
[----:B------:R-:W-:Y:S02]  /*4580*/  ISETP.GE.AND P2, PT, R80, R170, PT ;  /* 0x000000aa5000720c */ /* 0x000fe40003f46270 */
[----:B------:R-:W-:Y:S02]  /*4590*/  FSEL R93, R13, -INF , !P4 ;  /* 0xff8000000d5d7808 */ /* 0x000fe40006000000 */
[----:B------:R-:W-:-:S02]  /*45a0*/  FSEL R76, R76, -INF , !P6 ;  /* 0xff8000004c4c7808 */ /* 0x000fc40007000000 */
[----:B------:R-:W-:Y:S02]  /*45b0*/  ISETP.GE.AND P4, PT, R80, R167, PT ;  /* 0x000000a75000720c */ /* 0x000fe40003f86270 */
[----:B------:R-:W-:Y:S02]  /*45c0*/  FSEL R13, R78, -INF , !P3 ;  /* 0xff8000004e0d7808 */ /* 0x000fe40005800000 */
[----:B------:R-:W-:Y:S02]  /*45d0*/  FSEL R85, R85, -INF , !P1 ;  /* 0xff80000055557808 */ /* 0x000fe40004800000 */
[----:B------:R-:W-:Y:S02]  /*45e0*/  ISETP.GT.AND P3, PT, R39, R15, PT ;  /* 0x0000000f2700720c */ /* 0x000fe40003f64270 */
[----:B------:R-:W-:Y:S02]  /*45f0*/  ISETP.GE.AND P1, PT, R36, R170, PT ;  /* 0x000000aa2400720c */ /* 0x000fe40003f26270 */
[----:B------:R-:W-:-:S02]  /*4600*/  FSEL R77, R77, -INF , !P5 ;  /* 0xff8000004d4d7808 */ /* 0x000fc40006800000 */
[----:B------:R-:W-:Y:S01]  /*4610*/  FSEL R87, R76, -INF , !P2 ;  /* 0xff8000004c577808 */ /* 0x000fe20005000000 */
[----:B------:R-:W-:Y:S01]  /*4620*/  VIADD R76, R0, 0x11 ;  /* 0x00000011004c7836 */ /* 0x000fe20000000000 */
[----:B------:R-:W-:Y:S02]  /*4630*/  ISETP.GT.AND P6, PT, R100, R36, PT ;  /* 0x000000246400720c */ /* 0x000fe40003fc4270 */
[----:B------:R-:W-:Y:S02]  /*4640*/  FSEL R13, R13, -INF , !P4 ;  /* 0xff8000000d0d7808 */ /* 0x000fe40006000000 */
[----:B------:R-:W-:Y:S02]  /*4650*/  ISETP.GE.AND P4, PT, R15, R170, PT ;  /* 0x000000aa0f00720c */ /* 0x000fe40003f86270 */
[----:B------:R-:W-:Y:S02]  /*4660*/  FSEL R72, R72, -INF , !P3 ;  /* 0xff80000048487808 */ /* 0x000fe40005800000 */
[----:B------:R-:W-:-:S02]  /*4670*/  ISETP.GT.AND P5, PT, R100, R15, PT ;  /* 0x0000000f6400720c */ /* 0x000fc40003fa4270 */
[----:B------:R-:W-:Y:S02]  /*4680*/  FSEL R77, R77, -INF , !P1 ;  /* 0xff8000004d4d7808 */ /* 0x000fe40004800000 */
[-C--:B------:R-:W-:Y:S02]  /*4690*/  ISETP.GE.AND P1, PT, R15, R167.reuse, PT ;  /* 0x000000a70f00720c */ /* 0x080fe40003f26270 */
[----:B------:R-:W-:Y:S01]  /*46a0*/  ISETP.GE.AND P2, PT, R36, R167, PT ;  /* 0x000000a72400720c */ /* 0x000fe20003f46270 */
[----:B------:R-:W-:Y:S01]  /*46b0*/  VIADD R36, R0, 0x18 ;  /* 0x0000001800247836 */ /* 0x000fe20000000000 */
[----:B------:R-:W-:Y:S02]  /*46c0*/  FSEL R15, R79, -INF , !P6 ;  /* 0xff8000004f0f7808 */ /* 0x000fe40007000000 */
[-C--:B------:R-:W-:Y:S02]  /*46d0*/  ISETP.GT.AND P6, PT, R39, R76.reuse, PT ;  /* 0x0000004c2700720c */ /* 0x080fe40003fc4270 */
[----:B------:R-:W-:Y:S01]  /*46e0*/  FSEL R97, R72, -INF , !P4 ;  /* 0xff80000048617808 */ /* 0x000fe20006000000 */
[----:B------:R-:W-:Y:S01]  /*46f0*/  VIADD R72, R0, 0x19 ;  /* 0x0000001900487836 */ /* 0x000fe20000000000 */
[----:B------:R-:W-:-:S02]  /*4700*/  ISETP.GT.AND P3, PT, R100, R76, PT ;  /* 0x0000004c6400720c */ /* 0x000fc40003f64270 */
[----:B------:R-:W-:Y:S02]  /*4710*/  FSEL R74, R74, -INF , !P5 ;  /* 0xff8000004a4a7808 */ /* 0x000fe40006800000 */
[----:B------:R-:W-:Y:S02]  /*4720*/  FSEL R15, R15, -INF , !P2 ;  /* 0xff8000000f0f7808 */ /* 0x000fe40005000000 */
[C---:B------:R-:W-:Y:S02]  /*4730*/  ISETP.GE.AND P2, PT, R76.reuse, R170, PT ;  /* 0x000000aa4c00720c */ /* 0x040fe40003f46270 */
[----:B------:R-:W-:Y:S02]  /*4740*/  FSEL R73, R73, -INF , !P6 ;  /* 0xff80000049497808 */ /* 0x000fe40007000000 */
[----:B------:R-:W-:Y:S02]  /*4750*/  ISETP.GE.AND P4, PT, R76, R167, PT ;  /* 0x000000a74c00720c */ /* 0x000fe40003f86270 */
[----:B------:R-:W-:-:S02]  /*4760*/  FSEL R81, R74, -INF , !P1 ;  /* 0xff8000004a517808 */ /* 0x000fc40004800000 */
[----:B------:R-:W-:Y:S02]  /*4770*/  FSEL R75, R75, -INF , !P3 ;  /* 0xff8000004b4b7808 */ /* 0x000fe40005800000 */
[CC--:B------:R-:W-:Y:S02]  /*4780*/  ISETP.GT.AND P5, PT, R39.reuse, R36.reuse, PT ;  /* 0x000000242700720c */ /* 0x0c0fe40003fa4270 */
[----:B------:R-:W-:Y:S02]  /*4790*/  ISETP.GT.AND P1, PT, R100, R36, PT ;  /* 0x000000246400720c */ /* 0x000fe40003f24270 */
[----:B------:R-:W-:Y:S02]  /*47a0*/  ISETP.GT.AND P3, PT, R39, R72, PT ;  /* 0x000000482700720c */ /* 0x000fe40003f64270 */
[----:B------:R-:W-:Y:S02]  /*47b0*/  FSEL R203, R73, -INF , !P2 ;  /* 0xff80000049cb7808 */ /* 0x000fe40005000000 */
[----:B------:R-:W-:-:S02]  /*47c0*/  ISETP.GE.AND P6, PT, R36, R170, PT ;  /* 0x000000aa2400720c */ /* 0x000fc40003fc6270 */
[----:B------:R-:W-:Y:S01]  /*47d0*/  ISETP.GE.AND P2, PT, R36, R167, PT ;  /* 0x000000a72400720c */ /* 0x000fe20003f46270 */
[----:B------:R-:W-:Y:S01]  /*47e0*/  VIADD R36, R0, 0x20 ;  /* 0x0000002000247836 */ /* 0x000fe20000000000 */
[----:B--2---:R-:W-:Y:S02]  /*47f0*/  FSEL R83, R75, -INF , !P4 ;  /* 0xff8000004b537808 */ /* 0x004fe40006000000 */
[----:B------:R-:W-:Y:S02]  /*4800*/  FSEL R68, R68, -INF , !P5 ;  /* 0xff80000044447808 */ /* 0x000fe40006800000 */
[----:B------:R-:W-:Y:S02]  /*4810*/  ISETP.GE.AND P4, PT, R72, R170, PT ;  /* 0x000000aa4800720c */ /* 0x000fe40003f86270 */
[----:B------:R-:W-:Y:S02]  /*4820*/  FSEL R70, R70, -INF , !P1 ;  /* 0xff80000046467808 */ /* 0x000fe40004800000 */
[----:B------:R-:W-:-:S02]  /*4830*/  FSEL R69, R69, -INF , !P3 ;  /* 0xff80000045457808 */ /* 0x000fc40005800000 */
[----:B------:R-:W-:Y:S01]  /*4840*/  FSEL R91, R68, -INF , !P6 ;  /* 0xff800000445b7808 */ /* 0x000fe20007000000 */
[----:B------:R-:W-:Y:S01]  /*4850*/  VIADD R68, R0, 0x28 ;  /* 0x0000002800447836 */ /* 0x000fe20000000000 */
[----:B------:R-:W-:Y:S02]  /*4860*/  FSEL R73, R70, -INF , !P2 ;  /* 0xff80000046497808 */ /* 0x000fe40005000000 */
[----:B------:R-:W-:Y:S02]  /*4870*/  FSEL R89, R69, -INF , !P4 ;  /* 0xff80000045597808 */ /* 0x000fe40006000000 */
[----:B------:R-:W-:Y:S02]  /*4880*/  ISETP.GT.AND P6, PT, R39, R36, PT ;  /* 0x000000242700720c */ /* 0x000fe40003fc4270 */
[----:B------:R-:W-:Y:S02]  /*4890*/  ISETP.GE.AND P2, PT, R36, R170, PT ;  /* 0x000000aa2400720c */ /* 0x000fe40003f46270 */
[----:B------:R-:W-:-:S02]  /*48a0*/  ISETP.GT.AND P3, PT, R100, R36, PT ;  /* 0x000000246400720c */ /* 0x000fc40003f64270 */
[-C--:B------:R-:W-:Y:S01]  /*48b0*/  ISETP.GE.AND P4, PT, R36, R167.reuse, PT ;  /* 0x000000a72400720c */ /* 0x080fe20003f86270 */
[----:B------:R-:W-:Y:S01]  /*48c0*/  VIADD R36, R0, 0x21 ;  /* 0x0000002100247836 */ /* 0x000fe20000000000 */
[----:B------:R-:W-:Y:S02]  /*48d0*/  ISETP.GT.AND P5, PT, R100, R72, PT ;  /* 0x000000486400720c */ /* 0x000fe40003fa4270 */
[----:B------:R-:W-:Y:S02]  /*48e0*/  ISETP.GE.AND P1, PT, R72, R167, PT ;  /* 0x000000a74800720c */ /* 0x000fe40003f26270 */
[----:B------:R-:W-:Y:S02]  /*48f0*/  FSEL R71, R71, -INF , !P5 ;  /* 0xff80000047477808 */ /* 0x000fe40006800000 */
[----:B------:R-:W-:Y:S02]  /*4900*/  FSEL R64, R64, -INF , !P6 ;  /* 0xff80000040407808 */ /* 0x000fe40007000000 */
[----:B------:R-:W-:-:S02]  /*4910*/  ISETP.GT.AND P5, PT, R39, R36, PT ;  /* 0x000000242700720c */ /* 0x000fc40003fa4270 */
[----:B------:R-:W-:Y:S02]  /*4920*/  FSEL R75, R71, -INF , !P1 ;  /* 0xff800000474b7808 */ /* 0x000fe40004800000 */
[----:B------:R-:W-:Y:S02]  /*4930*/  FSEL R195, R64, -INF , !P2 ;  /* 0xff80000040c37808 */ /* 0x000fe40005000000 */
[----:B------:R-:W-:Y:S02]  /*4940*/  ISETP.GE.AND P1, PT, R36, R170, PT ;  /* 0x000000aa2400720c */ /* 0x000fe40003f26270 */
[----:B------:R-:W-:Y:S02]  /*4950*/  ISETP.GT.AND P6, PT, R100, R36, PT ;  /* 0x000000246400720c */ /* 0x000fe40003fc4270 */
[----:B------:R-:W-:Y:S01]  /*4960*/  ISETP.GE.AND P2, PT, R36, R167, PT ;  /* 0x000000a72400720c */ /* 0x000fe20003f46270 */
[----:B------:R-:W-:Y:S01]  /*4970*/  VIADD R36, R0, 0x29 ;  /* 0x0000002900247836 */ /* 0x000fe20000000000 */
[----:B------:R-:W-:-:S02]  /*4980*/  FSEL R65, R65, -INF , !P5 ;  /* 0xff80000041417808 */ /* 0x000fc40006800000 */
[----:B------:R-:W-:Y:S01]  /*4990*/  FSEL R66, R66, -INF , !P3 ;  /* 0xff80000042427808 */ /* 0x000fe20005800000 */
[----:B------:R-:W-:Y:S01]  /*49a0*/  VIADD R64, R0, 0x30 ;  /* 0x0000003000407836 */ /* 0x000fe20000000000 */
[-C--:B------:R-:W-:Y:S02]  /*49b0*/  ISETP.GT.AND P3, PT, R39, R68.reuse, PT ;  /* 0x000000442700720c */ /* 0x080fe40003f64270 */
[----:B------:R-:W-:Y:S02]  /*49c0*/  ISETP.GT.AND P5, PT, R100, R68, PT ;  /* 0x000000446400720c */ /* 0x000fe40003fa4270 */
[----:B------:R-:W-:Y:S02]  /*49d0*/  FSEL R197, R65, -INF , !P1 ;  /* 0xff80000041c57808 */ /* 0x000fe40004800000 */
[----:B------:R-:W-:Y:S02]  /*49e0*/  FSEL R193, R66, -INF , !P4 ;  /* 0xff80000042c17808 */ /* 0x000fe40006000000 */
[----:B------:R-:W-:-:S02]  /*49f0*/  FSEL R65, R67, -INF , !P6 ;  /* 0xff80000043417808 */ /* 0x000fc40007000000 */
[----:B------:R-:W-:Y:S02]  /*4a00*/  ISETP.GE.AND P4, PT, R68, R170, PT ;  /* 0x000000aa4400720c */ /* 0x000fe40003f86270 */
[-C--:B------:R-:W-:Y:S02]  /*4a10*/  ISETP.GT.AND P6, PT, R39, R36.reuse, PT ;  /* 0x000000242700720c */ /* 0x080fe40003fc4270 */
[----:B------:R-:W-:Y:S02]  /*4a20*/  FSEL R60, R60, -INF , !P3 ;  /* 0xff8000003c3c7808 */ /* 0x000fe40005800000 */
[----:B------:R-:W-:Y:S02]  /*4a30*/  ISETP.GE.AND P1, PT, R68, R167, PT ;  /* 0x000000a74400720c */ /* 0x000fe40003f26270 */
[----:B------:R-:W-:Y:S02]  /*4a40*/  FSEL R62, R62, -INF , !P5 ;  /* 0xff8000003e3e7808 */ /* 0x000fe40006800000 */
[----:B------:R-:W-:-:S02]  /*4a50*/  ISETP.GT.AND P3, PT, R100, R36, PT ;  /* 0x000000246400720c */ /* 0x000fc40003f64270 */
[----:B------:R-:W-:Y:S02]  /*4a60*/  ISETP.GT.AND P5, PT, R39, R64, PT ;  /* 0x000000402700720c */ /* 0x000fe40003fa4270 */
[----:B------:R-:W-:Y:S02]  /*4a70*/  FSEL R65, R65, -INF , !P2 ;  /* 0xff80000041417808 */ /* 0x000fe40005000000 */
[----:B------:R-:W-:Y:S02]  /*4a80*/  FSEL R199, R60, -INF , !P4 ;  /* 0xff8000003cc77808 */ /* 0x000fe40006000000 */
[----:B------:R-:W-:Y:S01]  /*4a90*/  FSEL R201, R61, -INF , !P6 ;  /* 0xff8000003dc97808 */ /* 0x000fe20007000000 */
[----:B------:R-:W-:Y:S01]  /*4aa0*/  VIADD R60, R0, 0x38 ;  /* 0x00000038003c7836 */ /* 0x000fe20000000000 */
[C---:B------:R-:W-:Y:S02]  /*4ab0*/  ISETP.GE.AND P2, PT, R36.reuse, R170, PT ;  /* 0x000000aa2400720c */ /* 0x040fe40003f46270 */
[----:B------:R-:W-:Y:S01]  /*4ac0*/  ISETP.GE.AND P4, PT, R36, R167, PT ;  /* 0x000000a72400720c */ /* 0x000fe20003f86270 */
[----:B------:R-:W-:Y:S01]  /*4ad0*/  VIADD R36, R0, 0x31 ;  /* 0x0000003100247836 */ /* 0x000fe20000000000 */
[----:B------:R-:W-:-:S02]  /*4ae0*/  FSEL R61, R62, -INF , !P1 ;  /* 0xff8000003e3d7808 */ /* 0x000fc40004800000 */
[----:B------:R-:W-:Y:S02]  /*4af0*/  ISETP.GE.AND P1, PT, R64, R170, PT ;  /* 0x000000aa4000720c */ /* 0x000fe40003f26270 */
[----:B------:R-:W-:Y:S02]  /*4b00*/  ISETP.GT.AND P6, PT, R100, R64, PT ;  /* 0x000000406400720c */ /* 0x000fe40003fc4270 */
[----:B------:R-:W-:Y:S02]  /*4b10*/  FSEL R63, R63, -INF , !P3 ;  /* 0xff8000003f3f7808 */ /* 0x000fe40005800000 */
[----:B------:R-:W-:Y:S02]  /*4b20*/  FSEL R56, R56, -INF , !P5 ;  /* 0xff80000038387808 */ /* 0x000fe40006800000 */
[----:B------:R-:W-:Y:S02]  /*4b30*/  FSEL R201, R201, -INF , !P2 ;  /* 0xff800000c9c97808 */ /* 0x000fe40005000000 */
[----:B------:R-:W-:-:S02]  /*4b40*/  ISETP.GE.AND P2, PT, R64, R167, PT ;  /* 0x000000a74000720c */ /* 0x000fc40003f46270 */
[----:B------:R-:W-:Y:S02]  /*4b50*/  FSEL R191, R63, -INF , !P4 ;  /* 0xff8000003fbf7808 */ /* 0x000fe40006000000 */
[----:B------:R-:W-:Y:S02]  /*4b60*/  FSEL R127, R56, -INF , !P1 ;  /* 0xff800000387f7808 */ /* 0x000fe40004800000 */
[----:B------:R-:W-:Y:S02]  /*4b70*/  FSEL R58, R58, -INF , !P6 ;  /* 0xff8000003a3a7808 */ /* 0x000fe40007000000 */
[----:B------:R-:W-:Y:S02]  /*4b80*/  ISETP.GT.AND P3, PT, R39, R36, PT ;  /* 0x000000242700720c */ /* 0x000fe40003f64270 */
[----:B------:R-:W-:Y:S02]  /*4b90*/  ISETP.GE.AND P4, PT, R36, R170, PT ;  /* 0x000000aa2400720c */ /* 0x000fe40003f86270 */
[----:B------:R-:W-:-:S02]  /*4ba0*/  ISETP.GT.AND P5, PT, R100, R36, PT ;  /* 0x000000246400720c */ /* 0x000fc40003fa4270 */
[----:B------:R-:W-:Y:S01]  /*4bb0*/  ISETP.GE.AND P1, PT, R36, R167, PT ;  /* 0x000000a72400720c */ /* 0x000fe20003f26270 */
[----:B------:R-:W-:Y:S01]  /*4bc0*/  VIADD R36, R0, 0x39 ;  /* 0x0000003900247836 */ /* 0x000fe20000000000 */
[----:B------:R-:W-:Y:S02]  /*4bd0*/  ISETP.GT.AND P6, PT, R39, R60, PT ;  /* 0x0000003c2700720c */ /* 0x000fe40003fc4270 */
[----:B------:R-:W-:Y:S01]  /*4be0*/  FSEL R131, R58, -INF , !P2 ;  /* 0xff8000003a837808 */ /* 0x000fe20005000000 */
[----:B------:R-:W-:Y:S01]  /*4bf0*/  VIADD R56, R0, 0x40 ;  /* 0x0000004000387836 */ /* 0x000fe20000000000 */
[----:B------:R-:W-:Y:S02]  /*4c00*/  FSEL R57, R57, -INF , !P3 ;  /* 0xff80000039397808 */ /* 0x000fe40005800000 */
[----:B------:R-:W-:Y:S02]  /*4c10*/  ISETP.GE.AND P2, PT, R60, R170, PT ;  /* 0x000000aa3c00720c */ /* 0x000fe40003f46270 */
[----:B------:R-:W-:-:S02]  /*4c20*/  FSEL R59, R59, -INF , !P5 ;  /* 0xff8000003b3b7808 */ /* 0x000fc40006800000 */
[----:B------:R-:W-:Y:S02]  /*4c30*/  FSEL R52, R52, -INF , !P6 ;  /* 0xff80000034347808 */ /* 0x000fe40007000000 */
[----:B------:R-:W-:Y:S02]  /*4c40*/  ISETP.GT.AND P3, PT, R100, R60, PT ;  /* 0x0000003c6400720c */ /* 0x000fe40003f64270 */
[----:B------:R-:W-:Y:S02]  /*4c50*/  ISETP.GT.AND P5, PT, R39, R36, PT ;  /* 0x000000242700720c */ /* 0x000fe40003fa4270 */
[----:B------:R-:W-:Y:S02]  /*4c60*/  FSEL R137, R57, -INF , !P4 ;  /* 0xff80000039897808 */ /* 0x000fe40006000000 */
[----:B------:R-:W-:Y:S02]  /*4c70*/  FSEL R125, R59, -INF , !P1 ;  /* 0xff8000003b7d7808 */ /* 0x000fe40004800000 */
[----:B------:R-:W-:-:S02]  /*4c80*/  FSEL R187, R52, -INF , !P2 ;  /* 0xff80000034bb7808 */ /* 0x000fc40005000000 */
[-C--:B------:R-:W-:Y:S02]  /*4c90*/  ISETP.GE.AND P4, PT, R60, R167.reuse, PT ;  /* 0x000000a73c00720c */ /* 0x080fe40003f86270 */
[----:B------:R-:W-:Y:S02]  /*4ca0*/  ISETP.GE.AND P1, PT, R36, R170, PT ;  /* 0x000000aa2400720c */ /* 0x000fe40003f26270 */
[----:B------:R-:W-:Y:S02]  /*4cb0*/  ISETP.GT.AND P6, PT, R100, R36, PT ;  /* 0x000000246400720c */ /* 0x000fe40003fc4270 */
[----:B------:R-:W-:Y:S01]  /*4cc0*/  ISETP.GE.AND P2, PT, R36, R167, PT ;  /* 0x000000a72400720c */ /* 0x000fe20003f46270 */
[----:B------:R-:W-:Y:S01]  /*4cd0*/  VIADD R36, R0, 0x41 ;  /* 0x0000004100247836 */ /* 0x000fe20000000000 */
[----:B------:R-:W-:Y:S01]  /*4ce0*/  FSEL R54, R54, -INF , !P3 ;  /* 0xff80000036367808 */ /* 0x000fe20005800000 */
[----:B------:R-:W-:Y:S01]  /*4cf0*/  VIADD R52, R0, 0x48 ;  /* 0x0000004800347836 */ /* 0x000fe20000000000 */
[----:B------:R-:W-:-:S02]  /*4d00*/  ISETP.GT.AND P3, PT, R39, R56, PT ;  /* 0x000000382700720c */ /* 0x000fc40003f64270 */
[----:B------:R-:W-:Y:S02]  /*4d10*/  FSEL R53, R53, -INF , !P5 ;  /* 0xff80000035357808 */ /* 0x000fe40006800000 */
[----:B------:R-:W-:Y:S02]  /*4d20*/  ISETP.GT.AND P5, PT, R100, R56, PT ;  /* 0x000000386400720c */ /* 0x000fe40003fa4270 */
[----:B------:R-:W-:Y:S02]  /*4d30*/  FSEL R183, R54, -INF , !P4 ;  /* 0xff80000036b77808 */ /* 0x000fe40006000000 */
[----:B------:R-:W-:Y:S02]  /*4d40*/  ISETP.GE.AND P4, PT, R56, R170, PT ;  /* 0x000000aa3800720c */ /* 0x000fe40003f86270 */
[----:B------:R-:W-:Y:S02]  /*4d50*/  FSEL R55, R55, -INF , !P6 ;  /* 0xff80000037377808 */ /* 0x000fe40007000000 */
[----:B------:R-:W-:-:S02]  /*4d60*/  FSEL R48, R48, -INF , !P3 ;  /* 0xff80000030307808 */ /* 0x000fc40005800000 */
[-C--:B------:R-:W-:Y:S02]  /*4d70*/  ISETP.GT.AND P6, PT, R39, R36.reuse, PT ;  /* 0x000000242700720c */ /* 0x080fe40003fc4270 */
[----:B------:R-:W-:Y:S02]  /*4d80*/  FSEL R50, R50, -INF , !P5 ;  /* 0xff80000032327808 */ /* 0x000fe40006800000 */
[----:B------:R-:W-:Y:S02]  /*4d90*/  FSEL R189, R53, -INF , !P1 ;  /* 0xff80000035bd7808 */ /* 0x000fe40004800000 */
[----:B------:R-:W-:Y:S02]  /*4da0*/  ISETP.GT.AND P3, PT, R100, R36, PT ;  /* 0x000000246400720c */ /* 0x000fe40003f64270 */
[----:B------:R-:W-:Y:S02]  /*4db0*/  ISETP.GT.AND P5, PT, R39, R52, PT ;  /* 0x000000342700720c */ /* 0x000fe40003fa4270 */
[----:B------:R-:W-:-:S02]  /*4dc0*/  ISETP.GE.AND P1, PT, R56, R167, PT ;  /* 0x000000a73800720c */ /* 0x000fc40003f26270 */
[----:B------:R-:W-:Y:S02]  /*4dd0*/  FSEL R185, R55, -INF , !P2 ;  /* 0xff80000037b97808 */ /* 0x000fe40005000000 */
[----:B------:R-:W-:Y:S02]  /*4de0*/  FSEL R139, R48, -INF , !P4 ;  /* 0xff800000308b7808 */ /* 0x000fe40006000000 */
[CC--:B------:R-:W-:Y:S02]  /*4df0*/  ISETP.GE.AND P2, PT, R36.reuse, R170.reuse, PT ;  /* 0x000000aa2400720c */ /* 0x0c0fe40003f46270 */
[----:B------:R-:W-:Y:S01]  /*4e00*/  ISETP.GE.AND P4, PT, R36, R167, PT ;  /* 0x000000a72400720c */ /* 0x000fe20003f86270 */
[----:B------:R-:W-:Y:S01]  /*4e10*/  VIADD R36, R0, 0x49 ;  /* 0x0000004900247836 */ /* 0x000fe20000000000 */
[----:B------:R-:W-:Y:S02]  /*4e20*/  FSEL R49, R49, -INF , !P6 ;  /* 0xff80000031317808 */ /* 0x000fe40007000000 */
[----:B------:R-:W-:-:S02]  /*4e30*/  ISETP.GE.AND P6, PT, R52, R170, PT ;  /* 0x000000aa3400720c */ /* 0x000fc40003fc6270 */
[----:B------:R-:W-:Y:S02]  /*4e40*/  FSEL R51, R51, -INF , !P3 ;  /* 0xff80000033337808 */ /* 0x000fe40005800000 */
[----:B------:R-:W-:Y:S02]  /*4e50*/  FSEL R44, R44, -INF , !P5 ;  /* 0xff8000002c2c7808 */ /* 0x000fe40006800000 */
[----:B------:R-:W-:Y:S02]  /*4e60*/  FSEL R171, R50, -INF , !P1 ;  /* 0xff80000032ab7808 */ /* 0x000fe40004800000 */
[----:B------:R-:W-:Y:S02]  /*4e70*/  ISETP.GT.AND P1, PT, R100, R52, PT ;  /* 0x000000346400720c */ /* 0x000fe40003f24270 */
[----:B------:R-:W-:Y:S02]  /*4e80*/  FSEL R133, R51, -INF , !P4 ;  /* 0xff80000033857808 */ /* 0x000fe40006000000 */
[----:B------:R-:W-:Y:S01]  /*4e90*/  FSEL R179, R44, -INF , !P6 ;  /* 0xff8000002cb37808 */ /* 0x000fe20007000000 */
[----:B------:R-:W-:Y:S01]  /*4ea0*/  VIADD R48, R0, 0x50 ;  /* 0x0000005000307836 */ /* 0x000fe20000000000 */
[----:B------:R-:W-:-:S02]  /*4eb0*/  FSEL R175, R49, -INF , !P2 ;  /* 0xff80000031af7808 */ /* 0x000fc40005000000 */
[----:B------:R-:W-:Y:S02]  /*4ec0*/  ISETP.GT.AND P3, PT, R39, R36, PT ;  /* 0x000000242700720c */ /* 0x000fe40003f64270 */
[----:B------:R-:W-:Y:S02]  /*4ed0*/  ISETP.GE.AND P4, PT, R36, R170, PT ;  /* 0x000000aa2400720c */ /* 0x000fe40003f86270 */
[----:B------:R-:W-:Y:S02]  /*4ee0*/  ISETP.GT.AND P5, PT, R100, R36, PT ;  /* 0x000000246400720c */ /* 0x000fe40003fa4270 */
[-C--:B------:R-:W-:Y:S01]  /*4ef0*/  ISETP.GE.AND P6, PT, R36, R167.reuse, PT ;  /* 0x000000a72400720c */ /* 0x080fe20003fc6270 */
[----:B------:R-:W-:Y:S01]  /*4f00*/  VIADD R36, R0, 0x51 ;  /* 0x0000005100247836 */ /* 0x000fe20000000000 */
[----:B------:R-:W-:Y:S02]  /*4f10*/  ISETP.GE.AND P2, PT, R52, R167, PT ;  /* 0x000000a73400720c */ /* 0x000fe40003f46270 */
[----:B------:R-:W-:-:S02]  /*4f20*/  FSEL R46, R46, -INF , !P1 ;  /* 0xff8000002e2e7808 */ /* 0x000fc40004800000 */
[----:B------:R-:W-:Y:S02]  /*4f30*/  FSEL R47, R47, -INF , !P5 ;  /* 0xff8000002f2f7808 */ /* 0x000fe40006800000 */
[----:B------:R-:W-:Y:S02]  /*4f40*/  FSEL R135, R46, -INF , !P2 ;  /* 0xff8000002e877808 */ /* 0x000fe40005000000 */
[CC--:B------:R-:W-:Y:S02]  /*4f50*/  ISETP.GT.AND P1, PT, R39.reuse, R48.reuse, PT ;  /* 0x000000302700720c */ /* 0x0c0fe40003f24270 */
[----:B------:R-:W-:Y:S02]  /*4f60*/  ISETP.GT.AND P2, PT, R100, R48, PT ;  /* 0x000000306400720c */ /* 0x000fe40003f44270 */
[----:B------:R-:W-:Y:S02]  /*4f70*/  ISETP.GT.AND P5, PT, R39, R36, PT ;  /* 0x000000242700720c */ /* 0x000fe40003fa4270 */
[----:B------:R-:W-:-:S02]  /*4f80*/  FSEL R107, R40, -INF , !P1 ;  /* 0xff800000286b7808 */ /* 0x000fc40004800000 */
[----:B------:R-:W-:Y:S02]  /*4f90*/  FSEL R42, R42, -INF , !P2 ;  /* 0xff8000002a2a7808 */ /* 0x000fe40005000000 */
[----:B------:R-:W-:Y:S01]  /*4fa0*/  FSEL R41, R41, -INF , !P5 ;  /* 0xff80000029297808 */ /* 0x000fe20006800000 */
[----:B------:R-:W-:Y:S01]  /*4fb0*/  VIADD R40, R0, 0x58 ;  /* 0x0000005800287836 */ /* 0x000fe20000000000 */
[----:B------:R-:W-:Y:S02]  /*4fc0*/  ISETP.GE.AND P1, PT, R36, R170, PT ;  /* 0x000000aa2400720c */ /* 0x000fe40003f26270 */
[----:B------:R-:W-:Y:S02]  /*4fd0*/  ISETP.GT.AND P2, PT, R100, R36, PT ;  /* 0x000000246400720c */ /* 0x000fe40003f44270 */
[----:B------:R-:W-:Y:S01]  /*4fe0*/  ISETP.GE.AND P5, PT, R36, R167, PT ;  /* 0x000000a72400720c */ /* 0x000fe20003fa6270 */
[----:B------:R-:W-:Y:S01]  /*4ff0*/  VIADD R36, R0, 0x59 ;  /* 0x0000005900247836 */ /* 0x000fe20000000000 */
[----:B------:R-:W-:-:S02]  /*5000*/  FSEL R45, R45, -INF , !P3 ;  /* 0xff8000002d2d7808 */ /* 0x000fc40005800000 */
[----:B------:R-:W-:Y:S02]  /*5010*/  ISETP.GE.AND P3, PT, R48, R170, PT ;  /* 0x000000aa3000720c */ /* 0x000fe40003f66270 */
[----:B------:R-:W-:Y:S02]  /*5020*/  FSEL R43, R43, -INF , !P2 ;  /* 0xff8000002b2b7808 */ /* 0x000fe40005000000 */
[----:B------:R-:W-:Y:S02]  /*5030*/  FSEL R177, R47, -INF , !P6 ;  /* 0xff8000002fb17808 */ /* 0x000fe40007000000 */
[----:B------:R-:W-:Y:S02]  /*5040*/  ISETP.GT.AND P2, PT, R39, R40, PT ;  /* 0x000000282700720c */ /* 0x000fe40003f44270 */
[----:B------:R-:W-:Y:S02]  /*5050*/  FSEL R107, R107, -INF , !P3 ;  /* 0xff8000006b6b7808 */ /* 0x000fe40005800000 */
[----:B------:R-:W-:-:S02]  /*5060*/  ISETP.GT.AND P6, PT, R39, R36, PT ;  /* 0x000000242700720c */ /* 0x000fc40003fc4270 */
[----:B------:R-:W-:Y:S02]  /*5070*/  ISETP.GT.AND P3, PT, R100, R40, PT ;  /* 0x000000286400720c */ /* 0x000fe40003f64270 */
[----:B------:R-:W-:Y:S02]  /*5080*/  FSEL R111, R32, -INF , !P2 ;  /* 0xff800000206f7808 */ /* 0x000fe40005000000 */
[----:B------:R-:W-:Y:S01]  /*5090*/  FSEL R33, R33, -INF , !P6 ;  /* 0xff80000021217808 */ /* 0x000fe20007000000 */
[----:B------:R-:W-:Y:S01]  /*50a0*/  VIADD R32, R0, 0x61 ;  /* 0x0000006100207836 */ /* 0x000fe20000000000 */
[----:B------:R-:W-:Y:S02]  /*50b0*/  ISETP.GE.AND P2, PT, R40, R170, PT ;  /* 0x000000aa2800720c */ /* 0x000fe40003f46270 */
[----:B------:R-:W-:Y:S02]  /*50c0*/  FSEL R34, R34, -INF , !P3 ;  /* 0xff80000022227808 */ /* 0x000fe40005800000 */
[----:B------:R-:W-:Y:S01]  /*50d0*/  ISETP.GE.AND P6, PT, R40, R167, PT ;  /* 0x000000a72800720c */ /* 0x000fe20003fc6270 */
[----:B------:R-:W-:Y:S01]  /*50e0*/  VIADD R40, R0, 0x60 ;  /* 0x0000006000287836 */ /* 0x000fe20000000000 */
[----:B------:R-:W-:-:S02]  /*50f0*/  FSEL R181, R45, -INF , !P4 ;  /* 0xff8000002db57808 */ /* 0x000fc40006000000 */
[----:B------:R-:W-:Y:S02]  /*5100*/  ISETP.GT.AND P3, PT, R100, R36, PT ;  /* 0x000000246400720c */ /* 0x000fe40003f64270 */
[----:B------:R-:W-:Y:S02]  /*5110*/  ISETP.GE.AND P4, PT, R48, R167, PT ;  /* 0x000000a73000720c */ /* 0x000fe40003f86270 */
[----:B------:R-:W-:Y:S02]  /*5120*/  FSEL R35, R35, -INF , !P3 ;  /* 0xff80000023237808 */ /* 0x000fe40005800000 */
[----:B------:R-:W-:Y:S02]  /*5130*/  FSEL R113, R41, -INF , !P1 ;  /* 0xff80000029717808 */ /* 0x000fe40004800000 */
[----:B------:R-:W-:Y:S02]  /*5140*/  FSEL R105, R42, -INF , !P4 ;  /* 0xff8000002a697808 */ /* 0x000fe40006000000 */
[----:B------:R-:W-:-:S02]  /*5150*/  ISETP.GT.AND P3, PT, R39, R40, PT ;  /* 0x000000282700720c */ /* 0x000fc40003f64270 */
[----:B------:R-:W-:Y:S02]  /*5160*/  ISETP.GT.AND P1, PT, R39, R32, PT ;  /* 0x000000202700720c */ /* 0x000fe40003f24270 */
[----:B------:R-:W-:Y:S02]  /*5170*/  ISETP.GT.AND P4, PT, R100, R40, PT ;  /* 0x000000286400720c */ /* 0x000fe40003f84270 */
[----:B------:R-:W-:Y:S02]  /*5180*/  FSEL R53, R28, -INF , !P3 ;  /* 0xff8000001c357808 */ /* 0x000fe40005800000 */
[----:B------:R-:W-:Y:S02]  /*5190*/  FSEL R51, R29, -INF , !P1 ;  /* 0xff8000001d337808 */ /* 0x000fe40004800000 */
[----:B------:R-:W-:Y:S02]  /*51a0*/  ISETP.GE.AND P3, PT, R36, R170, PT ;  /* 0x000000aa2400720c */ /* 0x000fe40003f66270 */
[----:B------:R-:W-:-:S02]  /*51b0*/  FSEL R30, R30, -INF , !P4 ;  /* 0xff8000001e1e7808 */ /* 0x000fc40006000000 */
[----:B------:R-:W-:Y:S01]  /*51c0*/  ISETP.GE.AND P1, PT, R36, R167, PT ;  /* 0x000000a72400720c */ /* 0x000fe20003f26270 */
[----:B------:R-:W-:Y:S01]  /*51d0*/  VIADD R36, R0, 0x68 ;  /* 0x0000006800247836 */ /* 0x000fe20000000000 */
[----:B------:R-:W-:Y:S01]  /*51e0*/  ISETP.GT.AND P4, PT, R100, R32, PT ;  /* 0x000000206400720c */ /* 0x000fe20003f84270 */
[----:B------:R-:W-:-:S03]  /*51f0*/  VIADD R29, R0, 0x69 ;  /* 0x00000069001d7836 */ /* 0x000fc60000000000 */
[----:B------:R-:W-:Y:S02]  /*5200*/  FSEL R31, R31, -INF , !P4 ;  /* 0xff8000001f1f7808 */ /* 0x000fe40006000000 */
[----:B------:R-:W-:Y:S01]  /*5210*/  ISETP.GT.AND P4, PT, R39, R36, PT ;  /* 0x000000242700720c */ /* 0x000fe20003f84270 */
[----:B------:R-:W-:Y:S01]  /*5220*/  VIADD R28, R0, 0x70 ;  /* 0x00000070001c7836 */ /* 0x000fe20000000000 */
[----:B------:R-:W-:Y:S02]  /*5230*/  FSEL R109, R43, -INF , !P5 ;  /* 0xff8000002b6d7808 */ /* 0x000fe40006800000 */
[-C--:B------:R-:W-:Y:S02]  /*5240*/  ISETP.GT.AND P5, PT, R39, R29.reuse, PT ;  /* 0x0000001d2700720c */ /* 0x080fe40003fa4270 */
[----:B------:R-:W-:Y:S02]  /*5250*/  FSEL R24, R24, -INF , !P4 ;  /* 0xff80000018187808 */ /* 0x000fe40006000000 */
[----:B------:R-:W-:-:S02]  /*5260*/  ISETP.GT.AND P4, PT, R100, R29, PT ;  /* 0x0000001d6400720c */ /* 0x000fc40003f84270 */
[----:B------:R-:W-:Y:S02]  /*5270*/  FSEL R111, R111, -INF , !P2 ;  /* 0xff8000006f6f7808 */ /* 0x000fe40005000000 */
[----:B------:R-:W-:Y:S02]  /*5280*/  ISETP.GT.AND P2, PT, R100, R36, PT ;  /* 0x000000246400720c */ /* 0x000fe40003f44270 */
[----:B------:R-:W-:Y:S02]  /*5290*/  FSEL R117, R34, -INF , !P6 ;  /* 0xff80000022757808 */ /* 0x000fe40007000000 */
[----:B------:R-:W-:Y:S02]  /*52a0*/  FSEL R25, R25, -INF , !P5 ;  /* 0xff80000019197808 */ /* 0x000fe40006800000 */
[----:B------:R-:W-:Y:S02]  /*52b0*/  ISETP.GT.AND P6, PT, R39, R28, PT ;  /* 0x0000001c2700720c */ /* 0x000fe40003fc4270 */
[----:B------:R-:W-:-:S02]  /*52c0*/  ISETP.GE.AND P5, PT, R40, R167, PT ;  /* 0x000000a72800720c */ /* 0x000fc40003fa6270 */
[----:B------:R-:W-:Y:S02]  /*52d0*/  FSEL R27, R27, -INF , !P4 ;  /* 0xff8000001b1b7808 */ /* 0x000fe40006000000 */
[----:B------:R-:W-:Y:S02]  /*52e0*/  ISETP.GT.AND P4, PT, R39, R0, PT ;  /* 0x000000002700720c */ /* 0x000fe40003f84270 */
[----:B------:R-:W-:Y:S02]  /*52f0*/  FSEL R26, R26, -INF , !P2 ;  /* 0xff8000001a1a7808 */ /* 0x000fe40005000000 */
[----:B------:R-:W-:Y:S02]  /*5300*/  ISETP.GE.AND P2, PT, R40, R170, PT ;  /* 0x000000aa2800720c */ /* 0x000fe40003f46270 */
[----:B------:R-:W-:Y:S02]  /*5310*/  FSEL R119, R33, -INF , !P3 ;  /* 0xff80000021777808 */ /* 0x000fe40005800000 */
[----:B------:R-:W-:-:S02]  /*5320*/  FSEL R115, R35, -INF , !P1 ;  /* 0xff80000023737808 */ /* 0x000fc40004800000 */
[----:B------:R-:W-:Y:S02]  /*5330*/  FSEL R20, R20, -INF , !P6 ;  /* 0xff80000014147808 */ /* 0x000fe40007000000 */
[C---:B------:R-:W-:Y:S02]  /*5340*/  ISETP.GE.AND P3, PT, R32.reuse, R170, PT ;  /* 0x000000aa2000720c */ /* 0x040fe40003f66270 */
[----:B------:R-:W-:Y:S02]  /*5350*/  ISETP.GE.AND P1, PT, R32, R167, PT ;  /* 0x000000a72000720c */ /* 0x000fe40003f26270 */
[----:B------:R-:W-:Y:S02]  /*5360*/  ISETP.GT.AND P6, PT, R100, R0, PT ;  /* 0x000000006400720c */ /* 0x000fe40003fc4270 */
[----:B------:R-:W-:Y:S02]  /*5370*/  FSEL R43, R30, -INF , !P5 ;  /* 0xff8000001e2b7808 */ /* 0x000fe40006800000 */
[----:B------:R-:W-:-:S02]  /*5380*/  FSEL R32, R12, -INF , !P4 ;  /* 0xff8000000c207808 */ /* 0x000fc40006000000 */
[-C--:B------:R-:W-:Y:S02]  /*5390*/  ISETP.GE.AND P5, PT, R0, R170.reuse, PT ;  /* 0x000000aa0000720c */ /* 0x080fe40003fa6270 */
[----:B------:R-:W-:Y:S02]  /*53a0*/  FSEL R53, R53, -INF , !P2 ;  /* 0xff80000035357808 */ /* 0x000fe40005000000 */
[----:B------:R-:W-:Y:S02]  /*53b0*/  ISETP.GE.AND P2, PT, R36, R170, PT ;  /* 0x000000aa2400720c */ /* 0x000fe40003f46270 */
[----:B------:R-:W-:Y:S02]  /*53c0*/  FSEL R12, R14, -INF , !P6 ;  /* 0xff8000000e0c7808 */ /* 0x000fe40007000000 */
[----:B------:R-:W-:Y:S02]  /*53d0*/  FSEL R14, R32, -INF , !P5 ;  /* 0xff800000200e7808 */ /* 0x000fe40006800000 */
[----:B------:R-:W-:-:S02]  /*53e0*/  ISETP.GE.AND P4, PT, R36, R167, PT ;  /* 0x000000a72400720c */ /* 0x000fc40003f86270 */
[----:B------:R-:W-:Y:S02]  /*53f0*/  FSEL R47, R24, -INF , !P2 ;  /* 0xff800000182f7808 */ /* 0x000fe40005000000 */
[----:B------:R-:W-:Y:S02]  /*5400*/  FMNMX3.FTZ R24, R14, R93, R87, !PT ;  /* 0x0000005d0e187276 */ /* 0x000fe40007810057 */
[----:B------:R-:W-:Y:S02]  /*5410*/  FSEL R41, R31, -INF , !P1 ;  /* 0xff8000001f297808 */ /* 0x000fe40004800000 */
[----:B------:R-:W-:Y:S02]  /*5420*/  ISETP.GE.AND P1, PT, R0, R167, PT ;  /* 0x000000a70000720c */ /* 0x000fe40003f26270 */
[----:B------:R-:W-:Y:S02]  /*5430*/  FSEL R35, R26, -INF , !P4 ;  /* 0xff8000001a237808 */ /* 0x000fe40006000000 */
[----:B------:R-:W-:-:S02]  /*5440*/  FMNMX3.FTZ R26, R24, R77, R97, !PT ;  /* 0x0000004d181a7276 */ /* 0x000fc40007810061 */
[----:B------:R-:W-:Y:S02]  /*5450*/  FSEL R12, R12, -INF , !P1 ;  /* 0xff8000000c0c7808 */ /* 0x000fe40004800000 */
[----:B------:R-:W-:Y:S02]  /*5460*/  FMNMX3.FTZ R26, R26, R203, R91, !PT ;  /* 0x000000cb1a1a7276 */ /* 0x000fe4000781005b */
[----:B------:R-:W-:Y:S02]  /*5470*/  ISETP.GE.AND P2, PT, R28, R170, PT ;  /* 0x000000aa1c00720c */ /* 0x000fe40003f46270 */
[----:B------:R-:W-:Y:S02]  /*5480*/  ISETP.GT.AND P5, PT, R100, R28, PT ;  /* 0x0000001c6400720c */ /* 0x000fe40003fa4270 */
[----:B------:R-:W-:Y:S02]  /*5490*/  ISETP.GE.AND P4, PT, R28, R167, PT ;  /* 0x000000a71c00720c */ /* 0x000fe40003f86270 */
[----:B------:R-:W-:-:S02]  /*54a0*/  FMNMX3.FTZ R28, R12, R85, R13, !PT ;  /* 0x000000550c1c7276 */ /* 0x000fc4000781000d */
[----:B------:R-:W-:Y:S02]  /*54b0*/  FMNMX3.FTZ R26, R26, R89, R195, !PT ;  /* 0x000000591a1a7276 */ /* 0x000fe400078100c3 */
[----:B------:R-:W-:Y:S02]  /*54c0*/  FMNMX3.FTZ R28, R28, R15, R81, !PT ;  /* 0x0000000f1c1c7276 */ /* 0x000fe40007810051 */
[----:B------:R-:W-:Y:S02]  /*54d0*/  FMNMX3.FTZ R26, R26, R197, R199, !PT ;  /* 0x000000c51a1a7276 */ /* 0x000fe400078100c7 */
[----:B------:R-:W-:Y:S02]  /*54e0*/  FMNMX3.FTZ R28, R28, R83, R73, !PT ;  /* 0x000000531c1c7276 */ /* 0x000fe40007810049 */
[----:B------:R-:W-:Y:S01]  /*54f0*/  FMNMX3.FTZ R26, R26, R201, R127, !PT ;  /* 0x000000c91a1a7276 */ /* 0x000fe2000781007f */
[----:B------:R-:W-:Y:S01]  /*5500*/  VIADD R24, R0, 0x71 ;  /* 0x0000007100187836 */ /* 0x000fe20000000000 */
[----:B------:R-:W-:-:S02]  /*5510*/  FSEL R51, R51, -INF , !P3 ;  /* 0xff80000033337808 */ /* 0x000fc40005800000 */
[----:B------:R-:W-:Y:S02]  /*5520*/  ISETP.GE.AND P3, PT, R29, R170, PT ;  /* 0x000000aa1d00720c */ /* 0x000fe40003f66270 */
[----:B------:R-:W-:Y:S02]  /*5530*/  FMNMX3.FTZ R28, R28, R75, R193, !PT ;  /* 0x0000004b1c1c7276 */ /* 0x000fe400078100c1 */
[----:B------:R-:W-:Y:S02]  /*5540*/  FMNMX3.FTZ R26, R26, R137, R187, !PT ;  /* 0x000000891a1a7276 */ /* 0x000fe400078100bb */
[----:B------:R-:W-:Y:S02]  /*5550*/  FSEL R45, R25, -INF , !P3 ;  /* 0xff800000192d7808 */ /* 0x000fe40005800000 */
[----:B------:R-:W-:Y:S02]  /*5560*/  ISETP.GT.AND P3, PT, R39, R24, PT ;  /* 0x000000182700720c */ /* 0x000fe40003f64270 */
[----:B------:R-:W-:-:S02]  /*5570*/  FMNMX3.FTZ R28, R28, R65, R61, !PT ;  /* 0x000000411c1c7276 */ /* 0x000fc4000781003d */
[----:B------:R-:W-:Y:S02]  /*5580*/  FMNMX3.FTZ R26, R26, R189, R139, !PT ;  /* 0x000000bd1a1a7276 */ /* 0x000fe4000781008b */
[----:B------:R-:W-:Y:S02]  /*5590*/  FSEL R33, R20, -INF , !P2 ;  /* 0xff80000014217808 */ /* 0x000fe40005000000 */
[----:B------:R-:W-:Y:S02]  /*55a0*/  FSEL R22, R22, -INF , !P5 ;  /* 0xff80000016167808 */ /* 0x000fe40006800000 */
[----:B------:R-:W-:Y:S02]  /*55b0*/  FSEL R21, R21, -INF , !P3 ;  /* 0xff80000015157808 */ /* 0x000fe40005800000 */
[----:B------:R-:W-:Y:S02]  /*55c0*/  FMNMX3.FTZ R20, R28, R191, R131, !PT ;  /* 0x000000bf1c147276 */ /* 0x000fe40007810083 */
[----:B------:R-:W-:-:S02]  /*55d0*/  ISETP.GE.AND P1, PT, R24, R170, PT ;  /* 0x000000aa1800720c */ /* 0x000fc40003f26270 */
[----:B------:R-:W-:Y:S02]  /*55e0*/  ISETP.GT.AND P5, PT, R100, R24, PT ;  /* 0x000000186400720c */ /* 0x000fe40003fa4270 */
[----:B------:R-:W-:Y:S01]  /*55f0*/  ISETP.GE.AND P3, PT, R24, R167, PT ;  /* 0x000000a71800720c */ /* 0x000fe20003f66270 */
[----:B------:R-:W-:Y:S01]  /*5600*/  VIADD R24, R0, 0x78 ;  /* 0x0000007800187836 */ /* 0x000fe20000000000 */
[----:B------:R-:W-:Y:S02]  /*5610*/  FMNMX3.FTZ R26, R26, R175, R179, !PT ;  /* 0x000000af1a1a7276 */ /* 0x000fe400078100b3 */
[----:B------:R-:W-:Y:S02]  /*5620*/  ISETP.GE.AND P6, PT, R29, R167, PT ;  /* 0x000000a71d00720c */ /* 0x000fe40003fc6270 */
[----:B------:R-:W-:Y:S02]  /*5630*/  FMNMX3.FTZ R20, R20, R125, R183, !PT ;  /* 0x0000007d14147276 */ /* 0x000fe400078100b7 */
[----:B------:R-:W-:-:S02]  /*5640*/  FMNMX3.FTZ R26, R26, R181, R107, !PT ;  /* 0x000000b51a1a7276 */ /* 0x000fc4000781006b */
[----:B------:R-:W-:Y:S02]  /*5650*/  FSEL R49, R27, -INF , !P6 ;  /* 0xff8000001b317808 */ /* 0x000fe40007000000 */
[-C--:B------:R-:W-:Y:S02]  /*5660*/  ISETP.GT.AND P6, PT, R39, R24.reuse, PT ;  /* 0x000000182700720c */ /* 0x080fe40003fc4270 */
[----:B------:R-:W-:Y:S02]  /*5670*/  FMNMX3.FTZ R20, R20, R185, R171, !PT ;  /* 0x000000b914147276 */ /* 0x000fe400078100ab */
[----:B------:R-:W-:Y:S01]  /*5680*/  FMNMX3.FTZ R26, R26, R113, R111, !PT ;  /* 0x000000711a1a7276 */ /* 0x000fe2000781006f */
[----:B------:R-:W-:Y:S01]  /*5690*/  VIADD R0, R0, 0x79 ;  /* 0x0000007900007836 */ /* 0x000fe20000000000 */
[----:B------:R-:W-:Y:S02]  /*56a0*/  FSEL R44, R16, -INF , !P6 ;  /* 0xff800000102c7808 */ /* 0x000fe40007000000 */
[----:B------:R-:W-:-:S02]  /*56b0*/  ISETP.GT.AND P2, PT, R100, R24, PT ;  /* 0x000000186400720c */ /* 0x000fc40003f44270 */
[----:B------:R-:W-:Y:S02]  /*56c0*/  FMNMX3.FTZ R16, R20, R133, R135, !PT ;  /* 0x0000008514107276 */ /* 0x000fe40007810087 */
[----:B------:R-:W-:Y:S02]  /*56d0*/  FMNMX3.FTZ R20, R26, R119, R53, !PT ;  /* 0x000000771a147276 */ /* 0x000fe40007810035 */
[----:B------:R-:W-:Y:S02]  /*56e0*/  FSEL R23, R23, -INF , !P5 ;  /* 0xff80000017177808 */ /* 0x000fe40006800000 */
[----:B------:R-:W-:Y:S02]  /*56f0*/  ISETP.GT.AND P6, PT, R39, R0, PT ;  /* 0x000000002700720c */ /* 0x000fe40003fc4270 */
[----:B------:R-:W-:Y:S02]  /*5700*/  FSEL R30, R18, -INF , !P2 ;  /* 0xff800000121e7808 */ /* 0x000fe40005000000 */
[----:B------:R-:W-:-:S02]  /*5710*/  FMNMX3.FTZ R16, R16, R177, R105, !PT ;  /* 0x000000b110107276 */ /* 0x000fc40007810069 */
[-C--:B------:R-:W-:Y:S02]  /*5720*/  ISETP.GE.AND P5, PT, R24, R170.reuse, PT ;  /* 0x000000aa1800720c */ /* 0x080fe40003fa6270 */
[----:B------:R-:W-:Y:S02]  /*5730*/  FMNMX3.FTZ R18, R20, R51, R47, !PT ;  /* 0x0000003314127276 */ /* 0x000fe4000781002f */
[----:B------:R-:W-:Y:S02]  /*5740*/  FSEL R42, R17, -INF , !P6 ;  /* 0xff800000112a7808 */ /* 0x000fe40007000000 */
[----:B------:R-:W-:Y:S02]  /*5750*/  FMNMX3.FTZ R16, R16, R109, R117, !PT ;  /* 0x0000006d10107276 */ /* 0x000fe40007810075 */
[----:B------:R-:W-:Y:S02]  /*5760*/  FSEL R31, R21, -INF , !P1 ;  /* 0xff800000151f7808 */ /* 0x000fe40004800000 */
[----:B------:R-:W-:-:S02]  /*5770*/  ISETP.GE.AND P2, PT, R0, R170, PT ;  /* 0x000000aa0000720c */ /* 0x000fc40003f46270 */
[----:B------:R-:W-:Y:S02]  /*5780*/  FSEL R44, R44, -INF , !P5 ;  /* 0xff8000002c2c7808 */ /* 0x000fe40006800000 */
[----:B------:R-:W-:Y:S02]  /*5790*/  FMNMX3.FTZ R17, R18, R45, R33, !PT ;  /* 0x0000002d12117276 */ /* 0x000fe40007810021 */
[----:B------:R-:W-:Y:S02]  /*57a0*/  FMNMX3.FTZ R16, R16, R115, R43, !PT ;  /* 0x0000007310107276 */ /* 0x000fe4000781002b */
[----:B------:R-:W-:Y:S02]  /*57b0*/  FSEL R42, R42, -INF , !P2 ;  /* 0xff8000002a2a7808 */ /* 0x000fe40005000000 */
[----:B------:R-:W-:Y:S02]  /*57c0*/  FMNMX3.FTZ R17, R17, R31, R44, !PT ;  /* 0x0000001f11117276 */ /* 0x000fe4000781002c */
[----:B------:R-:W-:-:S02]  /*57d0*/  ISETP.GT.AND P5, PT, R100, R0, PT ;  /* 0x000000006400720c */ /* 0x000fc40003fa4270 */
[-C--:B------:R-:W-:Y:S02]  /*57e0*/  ISETP.GE.AND P2, PT, R0, R167.reuse, PT ;  /* 0x000000a70000720c */ /* 0x080fe40003f46270 */
[----:B------:R-:W-:Y:S02]  /*57f0*/  ISETP.GE.AND P1, PT, R24, R167, PT ;  /* 0x000000a71800720c */ /* 0x000fe40003f26270 */
[----:B------:R-:W-:Y:S02]  /*5800*/  FSEL R32, R22, -INF , !P4 ;  /* 0xff80000016207808 */ /* 0x000fe40006000000 */
[----:B------:R-:W-:Y:S02]  /*5810*/  FMNMX3.FTZ R0, R16, R41, R35, !PT ;  /* 0x0000002910007276 */ /* 0x000fe40007810023 */
[----:B------:R-:W-:Y:S02]  /*5820*/  FMNMX.FTZ R18, R42, R17, !PT ;  /* 0x000000112a127209 */ /* 0x000fe40007810000 */
[----:B------:R-:W-:-:S02]  /*5830*/  FSEL R28, R19, -INF , !P5 ;  /* 0xff800000131c7808 */ /* 0x000fc40006800000 */
[----:B------:R-:W-:Y:S02]  /*5840*/  FSEL R29, R23, -INF , !P3 ;  /* 0xff800000171d7808 */ /* 0x000fe40005800000 */
[----:B------:R-:W-:Y:S02]  /*5850*/  FSEL R30, R30, -INF , !P1 ;  /* 0xff8000001e1e7808 */ /* 0x000fe40004800000 */
[----:B------:R-:W-:Y:S01]  /*5860*/  FMNMX3.FTZ R0, R0, R49, R32, !PT ;  /* 0x0000003100007276 */ /* 0x000fe20007810020 */
[----:B------:R-:W1:Y:S01]  /*5870*/  SHFL.BFLY PT, R19, R18, 0x2, 0x1f ;  /* 0x0c401f0012137f89 */ /* 0x000e6200000e0000 */
[----:B------:R-:W-:Y:S02]  /*5880*/  FSEL R28, R28, -INF , !P2 ;  /* 0xff8000001c1c7808 */ /* 0x000fe40005000000 */
[----:B------:R-:W-:-:S04]  /*5890*/  FMNMX3.FTZ R17, R0, R29, R30, !PT ;  /* 0x0000001d00117276 */ /* 0x000fc8000781001e */
[----:B------:R-:W-:-:S05]  /*58a0*/  FMNMX.FTZ R16, R28, R17, !PT ;  /* 0x000000111c107209 */ /* 0x000fca0007810000 */
[----:B------:R-:W2:Y:S01]  /*58b0*/  SHFL.BFLY PT, R17, R16, 0x2, 0x1f ;  /* 0x0c401f0010117f89 */ /* 0x000ea200000e0000 */
[----:B-1----:R-:W-:-:S05]  /*58c0*/  FMNMX.FTZ R19, R18, R19, !PT ;  /* 0x0000001312137209 */ /* 0x002fca0007810000 */
[----:B------:R-:W1:Y:S01]  /*58d0*/  SHFL.BFLY PT, R36, R19, 0x1, 0x1f ;  /* 0x0c201f0013247f89 */ /* 0x000e6200000e0000 */
[----:B--2---:R-:W-:-:S05]  /*58e0*/  FMNMX.FTZ R17, R16, R17, !PT ;  /* 0x0000001110117209 */ /* 0x004fca0007810000 */
[----:B------:R-:W2:Y:S01]  /*58f0*/  SHFL.BFLY PT, R0, R17, 0x1, 0x1f ;  /* 0x0c201f0011007f89 */ /* 0x000ea200000e0000 */
[----:B------:R-:W-:Y:S01]  /*5900*/  IMAD.IADD R144, R121, 0x1, R10 ;  /* 0x0000000179907824 */ /* 0x000fe200078e020a */
[----:B-1----:R-:W-:-:S04]  /*5910*/  FMNMX.FTZ R36, R19, R36, !PT ;  /* 0x0000002413247209 */ /* 0x002fc80007810000 */
[----:B------:R-:W-:Y:S01]  /*5920*/  FSETP.NEU.FTZ.AND P1, PT, R36, -INF , PT ;  /* 0xff8000002400780b */ /* 0x000fe20003f3d000 */
[----:B---3--:R-:W-:Y:S01]  /*5930*/  FMUL.FTZ R46, R101, R36 ;  /* 0x00000024652e7220 */ /* 0x008fe20000410000 */
[----:B------:R-:W-:-:S04]  /*5940*/  IMAD R144, R144, 0x2, R9 ;  /* 0x0000000290907824 */ /* 0x000fc800078e0209 */
[----:B------:R-:W-:Y:S02]  /*5950*/  FSEL R46, R46, RZ, P1 ;  /* 0x000000ff2e2e7208 */ /* 0x000fe40000800000 */
[----:B--2---:R-:W-:Y:S01]  /*5960*/  FMNMX.FTZ R0, R17, R0, !PT ;  /* 0x0000000011007209 */ /* 0x004fe20007810000 */
[----:B------:R-:W-:Y:S01]  /*5970*/  IMAD.IADD R103, R7, 0x1, R144 ;  /* 0x0000000107677824 */ /* 0x000fe200078e0290 */
[----:B------:R-:W-:Y:S01]  /*5980*/  LDSM.16.MT88.4 R16, [R144+0x6800] ;  /* 0x006800009010783b */ /* 0x000fe20000004200 */
[----:B------:R-:W-:Y:S01]  /*5990*/  FFMA.FTZ R66, R93, R101, -R46 ;  /* 0x000000655d427223 */ /* 0x000fe2000001082e */
[----:B------:R-:W-:Y:S01]  /*59a0*/  FSETP.NEU.FTZ.AND P1, PT, R0, -INF , PT ;  /* 0xff8000000000780b */ /* 0x000fe20003f3d000 */
[----:B------:R-:W-:Y:S01]  /*59b0*/  FMUL.FTZ R10, R101, R0 ;  /* 0x00000000650a7220 */ /* 0x000fe20000410000 */
[----:B------:R-:W1:Y:S01]  /*59c0*/  LDSM.16.MT88.4 R92, [R144+0x6000] ;  /* 0x00600000905c783b */ /* 0x000e620000004200 */
[----:B------:R-:W-:-:S03]  /*59d0*/  IMAD.IADD R140, R5, 0x1, R144 ;  /* 0x00000001058c7824 */ /* 0x000fc600078e0290 */
[----:B------:R-:W-:Y:S01]  /*59e0*/  FSEL R10, R10, RZ, P1 ;  /* 0x000000ff0a0a7208 */ /* 0x000fe20000800000 */
[----:B------:R-:W-:Y:S02]  /*59f0*/  IMAD.IADD R102, R5, 0x1, R103 ;  /* 0x0000000105667824 */ /* 0x000fe400078e0267 */
[-CC-:B------:R-:W-:Y:S01]  /*5a00*/  FFMA.FTZ R59, R87, R101.reuse, -R46.reuse ;  /* 0x00000065573b7223 */ /* 0x180fe2000001082e */
[-CC-:B------:R-:W-:Y:S01]  /*5a10*/  FFMA.FTZ R54, R77, R101.reuse, -R46.reuse ;  /* 0x000000654d367223 */ /* 0x180fe2000001082e */
[-C--:B------:R-:W-:Y:S01]  /*5a20*/  FFMA.FTZ R123, R14, R101.reuse, -R46 ;  /* 0x000000650e7b7223 */ /* 0x080fe2000001082e */
[-CC-:B------:R-:W-:Y:S01]  /*5a30*/  FFMA.FTZ R64, R85, R101.reuse, -R10.reuse ;  /* 0x0000006555407223 */ /* 0x180fe2000001080a */
[-CC-:B------:R-:W-:Y:S01]  /*5a40*/  FFMA.FTZ R121, R12, R101.reuse, -R10.reuse ;  /* 0x000000650c797223 */ /* 0x180fe2000001080a */
[----:B------:R-:W2:Y:S01]  /*5a50*/  LDSM.16.MT88.4 R84, [R140+0x6000] ;  /* 0x006000008c54783b */ /* 0x000ea20000004200 */
[-CC-:B------:R-:W-:Y:S01]  /*5a60*/  FFMA.FTZ R55, R13, R101.reuse, -R10.reuse ;  /* 0x000000650d377223 */ /* 0x180fe2000001080a */
[----:B------:R-:W-:-:S02]  /*5a70*/  FFMA.FTZ R52, R15, R101, -R10 ;  /* 0x000000650f347223 */ /* 0x000fc4000001080a */
[----:B------:R-:W3:Y:S04]  /*5a80*/  LDSM.16.MT88.4 R76, [R103+0x6000] ;  /* 0x00600000674c783b */ /* 0x000ee80000004200 */
[----:B------:R-:W4:Y:S01]  /*5a90*/  LDSM.16.MT88.4 R12, [R102+0x6000] ;  /* 0x00600000660c783b */ /* 0x000f220000004200 */
[----:B------:R-:W-:Y:S01]  /*5aa0*/  MUFU.EX2 R123, R123 ;  /* 0x0000007b007b7308 */ /* 0x000fe20000000800 */
[-CC-:B------:R-:W-:Y:S01]  /*5ab0*/  FFMA.FTZ R57, R97, R101.reuse, -R46.reuse ;  /* 0x0000006561397223 */ /* 0x180fe2000001082e */
[-CC-:B------:R-:W-:Y:S01]  /*5ac0*/  FFMA.FTZ R50, R203, R101.reuse, -R46.reuse ;  /* 0x00000065cb327223 */ /* 0x180fe2000001082e */
[-CC-:B------:R-:W-:Y:S01]  /*5ad0*/  FFMA.FTZ R40, R91, R101.reuse, -R46.reuse ;  /* 0x000000655b287223 */ /* 0x180fe2000001082e */
[----:B------:R-:W5:Y:S01]  /*5ae0*/  MUFU.EX2 R66, R66 ;  /* 0x0000004200427308 */ /* 0x000f620000000800 */
[----:B------:R-:W-:Y:S01]  /*5af0*/  FFMA.FTZ R7, R89, R101, -R46 ;  /* 0x0000006559077223 */ /* 0x000fe2000001082e */
[----:B------:R-:W-:Y:S02]  /*5b00*/  LDSM.16.MT88.4 R24, [R140+0x6800] ;  /* 0x006800008c18783b */ /* 0x000fe40000004200 */
[----:B------:R-:W-:Y:S02]  /*5b10*/  MUFU.EX2 R59, R59 ;  /* 0x0000003b003b7308 */ /* 0x000fe40000000800 */
[----:B------:R-:W-:Y:S02]  /*5b20*/  LDSM.16.MT88.4 R20, [R103+0x6800] ;  /* 0x006800006714783b */ /* 0x000fe40000004200 */
[----:B------:R-:W1:Y:S04]  /*5b30*/  MUFU.EX2 R54, R54 ;  /* 0x0000003600367308 */ /* 0x000e680000000800 */
[----:B------:R-:W-:Y:S04]  /*5b40*/  MUFU.EX2 R121, R121 ;  /* 0x0000007900797308 */ /* 0x000fe80000000800 */
[----:B------:R-:W2:Y:S04]  /*5b50*/  MUFU.EX2 R64, R64 ;  /* 0x0000004000407308 */ /* 0x000ea80000000800 */
[----:B------:R-:W-:Y:S04]  /*5b60*/  MUFU.EX2 R55, R55 ;  /* 0x0000003700377308 */ /* 0x000fe80000000800 */
[----:B------:R-:W3:Y:S01]  /*5b70*/  MUFU.EX2 R52, R52 ;  /* 0x0000003400347308 */ /* 0x000ee20000000800 */
[----:B-----5:R-:W-:Y:S01]  /*5b80*/  F2FP.F16.F32.PACK_AB R68, R66, R123 ;  /* 0x0000007b4244723e */ /* 0x020fe200000000ff */
[--C-:B------:R-:W-:Y:S01]  /*5b90*/  FFMA.FTZ R48, R81, R101, -R10.reuse ;  /* 0x0000006551307223 */ /* 0x100fe2000001080a */
[----:B-1----:R-:W-:Y:S01]  /*5ba0*/  F2FP.F16.F32.PACK_AB R70, R54, R59 ;  /* 0x0000003b3646723e */ /* 0x002fe200000000ff */
[-CC-:B------:R-:W-:Y:S01]  /*5bb0*/  FFMA.FTZ R9, R83, R101.reuse, -R10.reuse ;  /* 0x0000006553097223 */ /* 0x180fe2000001080a */
[--C-:B------:R-:W-:Y:S01]  /*5bc0*/  FFMA.FTZ R34, R73, R101, -R10.reuse ;  /* 0x0000006549227223 */ /* 0x100fe2000001080a */
[----:B--2---:R-:W-:Y:S01]  /*5bd0*/  F2FP.F16.F32.PACK_AB R69, R64, R121 ;  /* 0x000000794045723e */ /* 0x004fe200000000ff */
[----:B------:R-:W-:Y:S01]  /*5be0*/  FFMA.FTZ R5, R75, R101, -R10 ;  /* 0x000000654b057223 */ /* 0x000fe2000001080a */
[----:B---3--:R-:W-:Y:S01]  /*5bf0*/  F2FP.F16.F32.PACK_AB R71, R52, R55 ;  /* 0x000000373447723e */ /* 0x008fe200000000ff */
[----:B------:R-:W-:Y:S04]  /*5c00*/  MUFU.EX2 R57, R57 ;  /* 0x0000003900397308 */ /* 0x000fe80000000800 */
[----:B------:R-:W1:Y:S02]  /*5c10*/  MUFU.EX2 R50, R50 ;  /* 0x0000003200327308 */ /* 0x000e640000000800 */
[C---:B------:R-:W-:Y:S02]  /*5c20*/  HMMA.16816.F32 R96, R68.reuse, R92, RZ ;  /* 0x0000005c4460723c */ /* 0x040fe400000018ff */
[----:B------:R-:W-:Y:S04]  /*5c30*/  MUFU.EX2 R40, R40 ;  /* 0x0000002800287308 */ /* 0x000fe80000000800 */
[----:B------:R-:W-:Y:S02]  /*5c40*/  MUFU.EX2 R7, R7 ;  /* 0x0000000700077308 */ /* 0x000fe40000000800 */
[C---:B------:R-:W-:Y:S02]  /*5c50*/  HMMA.16816.F32 R92, R68.reuse, R94, RZ ;  /* 0x0000005e445c723c */ /* 0x040fe400000018ff */
        /* <DEDUP_REMOVED lines=8> */
[----:B----4-:R-:W-:Y:S01]  /*5ce0*/  HMMA.16816.F32 R72, R68, R12, RZ ;  /* 0x0000000c4448723c */ /* 0x010fe200000018ff */
[----:B-1----:R-:W-:-:S02]  /*5cf0*/  F2FP.F16.F32.PACK_AB R12, R50, R57 ;  /* 0x00000039320c723e */ /* 0x002fc400000000ff */
[----:B--2---:R-:W-:-:S05]  /*5d00*/  F2FP.F16.F32.PACK_AB R13, R9, R48 ;  /* 0x00000030090d723e */ /* 0x004fca00000000ff */
[----:B------:R-:W-:Y:S01]  /*5d10*/  HMMA.16816.F32 R68, R68, R14, RZ ;  /* 0x0000000e4444723c */ /* 0x000fe200000018ff */
        /* <DEDUP_REMOVED lines=14> */
[----:B------:R-:W2:Y:S04]  /*5e00*/  MUFU.EX2 R62, R62 ;  /* 0x0000003e003e7308 */ /* 0x000ea80000000800 */
[----:B------:R-:W-:Y:S01]  /*5e10*/  MUFU.EX2 R63, R63 ;  /* 0x0000003f003f7308 */ /* 0x000fe20000000800 */
[C---:B-1----:R-:W-:Y:S08]  /*5e20*/  HMMA.16816.F32 R72, R12.reuse, R16, R72 ;  /* 0x000000100c48723c */ /* 0x042ff00000001848 */
[C---:B------:R-:W-:Y:S01]  /*5e30*/  HMMA.16816.F32 R68, R12.reuse, R18, R68 ;  /* 0x000000120c44723c */ /* 0x040fe20000001844 */
[----:B------:R-:W1:Y:S01]  /*5e40*/  LDSM.16.MT88.4 R16, [R144+0x7000] ;  /* 0x007000009010783b */ /* 0x000e620000004200 */
        /* <DEDUP_REMOVED lines=16> */
[----:B------:R-:W-:Y:S01]  /*5f50*/  HMMA.16816.F32 R92, R12, R18, R92 ;  /* 0x000000120c5c723c */ /* 0x000fe2000000185c */
[----:B------:R-:W1:Y:S01]  /*5f60*/  LDSM.16.MT88.4 R16, [R102+0x7000] ;  /* 0x007000006610783b */ /* 0x000e620000004200 */
[-C--:B------:R-:W-:Y:S01]  /*5f70*/  FFMA.FTZ R108, R125, R101.reuse, -R10 ;  /* 0x000000657d6c7223 */ /* 0x080fe2000001080a */
[-CC-:B------:R-:W-:Y:S01]  /*5f80*/  FFMA.FTZ R110, R137, R101.reuse, -R46.reuse ;  /* 0x00000065896e7223 */ /* 0x180fe2000001082e */
[-C--:B------:R-:W-:Y:S01]  /*5f90*/  FFMA.FTZ R106, R189, R101.reuse, -R46 ;  /* 0x00000065bd6a7223 */ /* 0x080fe2000001082e */
[-CC-:B------:R-:W-:Y:S01]  /*5fa0*/  FFMA.FTZ R131, R131, R101.reuse, -R10.reuse ;  /* 0x0000006583837223 */ /* 0x180fe2000001080a */
[----:B------:R-:W-:-:S02]  /*5fb0*/  FFMA.FTZ R125, R183, R101, -R10 ;  /* 0x00000065b77d7223 */ /* 0x000fc4000001080a */
[----:B------:R-:W-:Y:S01]  /*5fc0*/  HMMA.16816.F32 R88, R12, R24, R88 ;  /* 0x000000180c58723c */ /* 0x000fe20000001858 */
[----:B------:R-:W-:-:S07]  /*5fd0*/  FFMA.FTZ R104, R185, R101, -R10 ;  /* 0x00000065b9687223 */ /* 0x000fce000001080a */
[C---:B------:R-:W-:Y:S08]  /*5fe0*/  HMMA.16816.F32 R84, R12.reuse, R26, R84 ;  /* 0x0000001a0c54723c */ /* 0x040ff00000001854 */
[C---:B--2---:R-:W-:Y:S08]  /*5ff0*/  HMMA.16816.F32 R80, R12.reuse, R20, R80 ;  /* 0x000000140c50723c */ /* 0x044ff00000001850 */
[C---:B-1----:R-:W-:Y:S08]  /*6000*/  HMMA.16816.F32 R72, R12.reuse, R16, R72 ;  /* 0x000000100c48723c */ /* 0x042ff00000001848 */
[C---:B------:R-:W-:Y:S01]  /*6010*/  HMMA.16816.F32 R68, R12.reuse, R18, R68 ;  /* 0x000000120c44723c */ /* 0x040fe20000001844 */
[----:B------:R-:W1:Y:S07]  /*6020*/  LDSM.16.MT88.4 R16, [R144+0x7800] ;  /* 0x007800009010783b */ /* 0x000e6e0000004200 */
[----:B------:R-:W-:Y:S01]  /*6030*/  HMMA.16816.F32 R76, R12, R22, R76 ;  /* 0x000000160c4c723c */ /* 0x000fe2000000184c */
[-CC-:B------:R-:W-:Y:S01]  /*6040*/  FFMA.FTZ R12, R127, R101.reuse, -R46.reuse ;  /* 0x000000657f0c7223 */ /* 0x180fe2000001082e */
[----:B------:R-:W-:Y:S01]  /*6050*/  FFMA.FTZ R127, R187, R101, -R46 ;  /* 0x00000065bb7f7223 */ /* 0x000fe2000001082e */
[----:B------:R-:W-:Y:S01]  /*6060*/  MUFU.EX2 R110, R110 ;  /* 0x0000006e006e7308 */ /* 0x000fe20000000800 */
[----:B------:R-:W2:Y:S03]  /*6070*/  LDSM.16.MT88.4 R20, [R103+0x7800] ;  /* 0x007800006714783b */ /* 0x000ea60000004200 */
[----:B------:R-:W3:Y:S01]  /*6080*/  MUFU.EX2 R137, R12 ;  /* 0x0000000c00897308 */ /* 0x000ee20000000800 */
[----:B------:R-:W-:Y:S03]  /*6090*/  LDSM.16.MT88.4 R24, [R140+0x7800] ;  /* 0x007800008c18783b */ /* 0x000fe60000004200 */
[----:B------:R-:W-:Y:S04]  /*60a0*/  MUFU.EX2 R127, R127 ;  /* 0x0000007f007f7308 */ /* 0x000fe80000000800 */
[----:B------:R-:W4:Y:S04]  /*60b0*/  MUFU.EX2 R106, R106 ;  /* 0x0000006a006a7308 */ /* 0x000f280000000800 */
[----:B------:R-:W-:Y:S04]  /*60c0*/  MUFU.EX2 R131, R131 ;  /* 0x0000008300837308 */ /* 0x000fe80000000800 */
[----:B------:R-:W5:Y:S04]  /*60d0*/  MUFU.EX2 R108, R108 ;  /* 0x0000006c006c7308 */ /* 0x000f680000000800 */
[----:B------:R-:W-:Y:S04]  /*60e0*/  MUFU.EX2 R125, R125 ;  /* 0x0000007d007d7308 */ /* 0x000fe80000000800 */
[----:B------:R-:W1:Y:S01]  /*60f0*/  MUFU.EX2 R104, R104 ;  /* 0x0000006800687308 */ /* 0x000e620000000800 */
[----:B---3--:R-:W-:-:S02]  /*6100*/  F2FP.F16.F32.PACK_AB R12, R110, R137 ;  /* 0x000000896e0c723e */ /* 0x008fc400000000ff */
[----:B----4-:R-:W-:Y:S02]  /*6110*/  F2FP.F16.F32.PACK_AB R14, R106, R127 ;  /* 0x0000007f6a0e723e */ /* 0x010fe400000000ff */
        /* <DEDUP_REMOVED lines=22> */
[----:B------:R4:W5:Y:S04]  /*6280*/  MUFU.EX2 R135, R20 ;  /* 0x0000001400877308 */ /* 0x0009680000000800 */
[----:B------:R-:W-:Y:S04]  /*6290*/  MUFU.EX2 R133, R133 ;  /* 0x0000008500857308 */ /* 0x000fe80000000800 */
[----:B------:R-:W5:Y:S01]  /*62a0*/  MUFU.EX2 R116, R116 ;  /* 0x0000007400747308 */ /* 0x000f620000000800 */
[C---:B------:R-:W-:Y:S08]  /*62b0*/  HMMA.16816.F32 R88, R12.reuse, R24, R88 ;  /* 0x000000180c58723c */ /* 0x040ff00000001858 */
[C---:B------:R-:W-:Y:S01]  /*62c0*/  HMMA.16816.F32 R84, R12.reuse, R26, R84 ;  /* 0x0000001a0c54723c */ /* 0x040fe20000001854 */
[----:B------:R-:W1:Y:S07]  /*62d0*/  LDSM.16.MT88.4 R24, [R140+0x8000] ;  /* 0x008000008c18783b */ /* 0x000e6e0000004200 */
[----:B------:R-:W-:Y:S01]  /*62e0*/  HMMA.16816.F32 R76, R12, R22, R76 ;  /* 0x000000160c4c723c */ /* 0x000fe2000000184c */
[----:B--2---:R-:W-:Y:S01]  /*62f0*/  F2FP.F16.F32.PACK_AB R12, R175, R114 ;  /* 0x00000072af0c723e */ /* 0x004fe200000000ff */
[----:B----4-:R-:W2:Y:S01]  /*6300*/  LDSM.16.MT88.4 R20, [R103+0x8000] ;  /* 0x008000006714783b */ /* 0x010ea20000004200 */
[----:B---3--:R-:W-:-:S02]  /*6310*/  F2FP.F16.F32.PACK_AB R14, R139, R112 ;  /* 0x000000708b0e723e */ /* 0x008fc400000000ff */
[----:B-----5:R-:W-:Y:S02]  /*6320*/  F2FP.F16.F32.PACK_AB R13, R135, R118 ;  /* 0x00000076870d723e */ /* 0x020fe400000000ff */
[----:B------:R-:W-:-:S07]  /*6330*/  F2FP.F16.F32.PACK_AB R15, R116, R133 ;  /* 0x00000085740f723e */ /* 0x000fce00000000ff */
[C---:B-1----:R-:W-:Y:S08]  /*6340*/  HMMA.16816.F32 R96, R12.reuse, R16, R96 ;  /* 0x000000100c60723c */ /* 0x042ff00000001860 */
[----:B------:R-:W-:Y:S01]  /*6350*/  HMMA.16816.F32 R92, R12, R18, R92 ;  /* 0x000000120c5c723c */ /* 0x000fe2000000185c */
[----:B------:R-:W1:Y:S01]  /*6360*/  LDSM.16.MT88.4 R16, [R102+0x8000] ;  /* 0x008000006610783b */ /* 0x000e620000004200 */
[-CC-:B------:R-:W-:Y:S01]  /*6370*/  FFMA.FTZ R122, R113, R101.reuse, -R46.reuse ;  /* 0x00000065717a7223 */ /* 0x180fe2000001082e */
[-C--:B------:R-:W-:Y:S01]  /*6380*/  FFMA.FTZ R120, R119, R101.reuse, -R46 ;  /* 0x0000006577787223 */ /* 0x080fe2000001082e */
[-CC-:B------:R-:W-:Y:S01]  /*6390*/  FFMA.FTZ R126, R109, R101.reuse, -R10.reuse ;  /* 0x000000656d7e7223 */ /* 0x180fe2000001080a */
[----:B------:R-:W-:-:S03]  /*63a0*/  FFMA.FTZ R124, R117, R101, -R10 ;  /* 0x00000065757c7223 */ /* 0x000fc6000001080a */
[C---:B------:R-:W-:Y:S08]  /*63b0*/  HMMA.16816.F32 R88, R12.reuse, R24, R88 ;  /* 0x000000180c58723c */ /* 0x040ff00000001858 */
[C---:B------:R-:W-:Y:S08]  /*63c0*/  HMMA.16816.F32 R84, R12.reuse, R26, R84 ;  /* 0x0000001a0c54723c */ /* 0x040ff00000001854 */
[C---:B--2---:R-:W-:Y:S08]  /*63d0*/  HMMA.16816.F32 R80, R12.reuse, R20, R80 ;  /* 0x000000140c50723c */ /* 0x044ff00000001850 */
[C---:B-1----:R-:W-:Y:S08]  /*63e0*/  HMMA.16816.F32 R72, R12.reuse, R16, R72 ;  /* 0x000000100c48723c */ /* 0x042ff00000001848 */
[C---:B------:R-:W-:Y:S01]  /*63f0*/  HMMA.16816.F32 R68, R12.reuse, R18, R68 ;  /* 0x000000120c44723c */ /* 0x040fe20000001844 */
[----:B------:R-:W1:Y:S07]  /*6400*/  LDSM.16.MT88.4 R16, [R144+0x8800] ;  /* 0x008800009010783b */ /* 0x000e6e0000004200 */
[----:B------:R-:W-:Y:S01]  /*6410*/  HMMA.16816.F32 R76, R12, R22, R76 ;  /* 0x000000160c4c723c */ /* 0x000fe2000000184c */
[-C--:B------:R-:W-:Y:S01]  /*6420*/  FFMA.FTZ R12, R107, R101.reuse, -R46 ;  /* 0x000000656b0c7223 */ /* 0x080fe2000001082e */
[-C--:B------:R-:W-:Y:S01]  /*6430*/  FFMA.FTZ R15, R105, R101.reuse, -R10 ;  /* 0x00000065690f7223 */ /* 0x080fe2000001080a */
[-C--:B------:R-:W-:Y:S01]  /*6440*/  FFMA.FTZ R107, R111, R101.reuse, -R46 ;  /* 0x000000656f6b7223 */ /* 0x080fe2000001082e */
[----:B------:R-:W-:Y:S01]  /*6450*/  FFMA.FTZ R105, R115, R101, -R10 ;  /* 0x0000006573697223 */ /* 0x000fe2000001080a */
[----:B------:R-:W-:Y:S01]  /*6460*/  MUFU.EX2 R113, R12 ;  /* 0x0000000c00717308 */ /* 0x000fe20000000800 */
[----:B------:R-:W2:Y:S03]  /*6470*/  LDSM.16.MT88.4 R20, [R103+0x8800] ;  /* 0x008800006714783b */ /* 0x000ea60000004200 */
[----:B------:R-:W3:Y:S01]  /*6480*/  MUFU.EX2 R122, R122 ;  /* 0x0000007a007a7308 */ /* 0x000ee20000000800 */
[----:B------:R-:W4:Y:S03]  /*6490*/  LDSM.16.MT88.4 R24, [R140+0x8800] ;  /* 0x008800008c18783b */ /* 0x000f260000004200 */
[----:B------:R-:W-:Y:S04]  /*64a0*/  MUFU.EX2 R107, R107 ;  /* 0x0000006b006b7308 */ /* 0x000fe80000000800 */
[----:B------:R-:W5:Y:S04]  /*64b0*/  MUFU.EX2 R120, R120 ;  /* 0x0000007800787308 */ /* 0x000f680000000800 */
[----:B------:R-:W-:Y:S04]  /*64c0*/  MUFU.EX2 R109, R15 ;  /* 0x0000000f006d7308 */ /* 0x000fe80000000800 */
[----:B------:R-:W1:Y:S04]  /*64d0*/  MUFU.EX2 R126, R126 ;  /* 0x0000007e007e7308 */ /* 0x000e680000000800 */
[----:B------:R-:W-:Y:S04]  /*64e0*/  MUFU.EX2 R124, R124 ;  /* 0x0000007c007c7308 */ /* 0x000fe80000000800 */
[----:B------:R-:W2:Y:S01]  /*64f0*/  MUFU.EX2 R105, R105 ;  /* 0x0000006900697308 */ /* 0x000ea20000000800 */
[----:B---3--:R-:W-:-:S02]  /*6500*/  F2FP.F16.F32.PACK_AB R12, R122, R113 ;  /* 0x000000717a0c723e */ /* 0x008fc400000000ff */
        /* <DEDUP_REMOVED lines=9> */
[----:B------:R-:W-:Y:S01]  /*65a0*/  FADD.FTZ R134, R121, R64 ;  /* 0x0000004079867221 */ /* 0x000fe20000010000 */
[----:B------:R-:W-:Y:S01]  /*65b0*/  FADD.FTZ R132, R123, R66 ;  /* 0x000000427b847221 */ /* 0x000fe20000010000 */
[-CC-:B------:R-:W-:Y:S01]  /*65c0*/  FFMA.FTZ R66, R51, R101.reuse, -R46.reuse ;  /* 0x0000006533427223 */ /* 0x180fe2000001082e */
[-C--:B------:R-:W-:Y:S01]  /*65d0*/  FFMA.FTZ R64, R45, R101.reuse, -R46 ;  /* 0x000000652d407223 */ /* 0x080fe2000001082e */
[-CC-:B------:R-:W-:Y:S01]  /*65e0*/  FFMA.FTZ R130, R41, R101.reuse, -R10.reuse ;  /* 0x0000006529827223 */ /* 0x180fe2000001080a */
[-C--:B------:R-:W-:Y:S01]  /*65f0*/  FFMA.FTZ R35, R35, R101.reuse, -R10 ;  /* 0x0000006523237223 */ /* 0x080fe2000001080a */
[----:B----4-:R-:W-:Y:S01]  /*6600*/  HMMA.16816.F32 R88, R12, R24, R88 ;  /* 0x000000180c58723c */ /* 0x010fe20000001858 */
[-CC-:B------:R-:W-:Y:S01]  /*6610*/  FFMA.FTZ R53, R53, R101.reuse, -R46.reuse ;  /* 0x0000006535357223 */ /* 0x180fe2000001082e */
[-C--:B------:R-:W-:Y:S01]  /*6620*/  FFMA.FTZ R47, R47, R101.reuse, -R46 ;  /* 0x000000652f2f7223 */ /* 0x080fe2000001082e */
[-CC-:B------:R-:W-:Y:S01]  /*6630*/  FFMA.FTZ R43, R43, R101.reuse, -R10.reuse ;  /* 0x000000652b2b7223 */ /* 0x180fe2000001080a */
[----:B------:R-:W-:-:S04]  /*6640*/  FFMA.FTZ R49, R49, R101, -R10 ;  /* 0x0000006531317223 */ /* 0x000fc8000001080a */
[C---:B------:R-:W-:Y:S01]  /*6650*/  HMMA.16816.F32 R84, R12.reuse, R26, R84 ;  /* 0x0000001a0c54723c */ /* 0x040fe20000001854 */
[----:B------:R-:W3:Y:S01]  /*6660*/  LDSM.16.MT88.4 R24, [R103+0x9000] ;  /* 0x009000006718783b */ /* 0x000ee20000004200 */
[----:B------:R-:W-:Y:S06]  /*6670*/  MUFU.EX2 R51, R53 ;  /* 0x0000003500337308 */ /* 0x000fec0000000800 */
[C---:B-1----:R-:W-:Y:S01]  /*6680*/  HMMA.16816.F32 R72, R12.reuse, R16, R72 ;  /* 0x000000100c48723c */ /* 0x042fe20000001848 */
[----:B------:R-:W1:Y:S07]  /*6690*/  MUFU.EX2 R66, R66 ;  /* 0x0000004200427308 */ /* 0x000e6e0000000800 */
[----:B------:R-:W-:Y:S01]  /*66a0*/  HMMA.16816.F32 R68, R12, R18, R68 ;  /* 0x000000120c44723c */ /* 0x000fe20000001844 */
[----:B------:R-:W-:Y:S01]  /*66b0*/  FADD.FTZ R13, R55, R134 ;  /* 0x00000086370d7221 */ /* 0x000fe20000010000 */
[----:B------:R-:W4:Y:S01]  /*66c0*/  LDSM.16.MT88.4 R16, [R140+0x9000] ;  /* 0x009000008c10783b */ /* 0x000f220000004200 */
[----:B------:R-:W-:Y:S02]  /*66d0*/  MUFU.EX2 R45, R47 ;  /* 0x0000002f002d7308 */ /* 0x000fe40000000800 */
[----:B------:R-:W-:-:S02]  /*66e0*/  FADD.FTZ R13, R52, R13 ;  /* 0x0000000d340d7221 */ /* 0x000fc40000010000 */
[----:B------:R-:W5:Y:S04]  /*66f0*/  MUFU.EX2 R64, R64 ;  /* 0x0000004000407308 */ /* 0x000f680000000800 */
[----:B------:R-:W-:Y:S04]  /*6700*/  MUFU.EX2 R41, R43 ;  /* 0x0000002b00297308 */ /* 0x000fe80000000800 */
[----:B------:R-:W2:Y:S04]  /*6710*/  MUFU.EX2 R130, R130 ;  /* 0x0000008200827308 */ /* 0x000ea80000000800 */
[----:B------:R-:W-:Y:S04]  /*6720*/  MUFU.EX2 R35, R35 ;  /* 0x0000002300237308 */ /* 0x000fe80000000800 */
[----:B------:R-:W3:Y:S01]  /*6730*/  MUFU.EX2 R52, R49 ;  /* 0x0000003100347308 */ /* 0x000ee20000000800 */
[----:B------:R-:W-:Y:S01]  /*6740*/  FADD.FTZ R48, R48, R13 ;  /* 0x0000000d30307221 */ /* 0x000fe20000010000 */
[----:B-1----:R-:W-:-:S02]  /*6750*/  F2FP.F16.F32.PACK_AB R12, R66, R51 ;  /* 0x00000033420c723e */ /* 0x002fc400000000ff */
[----:B-----5:R-:W-:Y:S02]  /*6760*/  F2FP.F16.F32.PACK_AB R14, R64, R45 ;  /* 0x0000002d400e723e */ /* 0x020fe400000000ff */
[----:B--2---:R-:W-:Y:S02]  /*6770*/  F2FP.F16.F32.PACK_AB R13, R130, R41 ;  /* 0x00000029820d723e */ /* 0x004fe400000000ff */
[----:B---3--:R-:W-:Y:S01]  /*6780*/  F2FP.F16.F32.PACK_AB R15, R52, R35 ;  /* 0x00000023340f723e */ /* 0x008fe200000000ff */
[----:B------:R-:W-:-:S06]  /*6790*/  FADD.FTZ R59, R59, R132 ;  /* 0x000000843b3b7221 */ /* 0x000fcc0000010000 */
[----:B------:R-:W-:Y:S01]  /*67a0*/  HMMA.16816.F32 R96, R12, R20, R96 ;  /* 0x000000140c60723c */ /* 0x000fe20000001860 */
[----:B------:R-:W-:-:S07]  /*67b0*/  FADD.FTZ R54, R54, R59 ;  /* 0x0000003b36367221 */ /* 0x000fce0000010000 */
        /* <DEDUP_REMOVED lines=8> */
[----:B----4-:R-:W-:Y:S01]  /*6840*/  HMMA.16816.F32 R88, R12, R16, R88 ;  /* 0x000000100c58723c */ /* 0x010fe20000001858 */
[----:B------:R-:W-:-:S07]  /*6850*/  FADD.FTZ R24, R5, R24 ;  /* 0x0000001805187221 */ /* 0x000fce0000010000 */
[C---:B------:R-:W-:Y:S01]  /*6860*/  HMMA.16816.F32 R84, R12.reuse, R18, R84 ;  /* 0x000000120c54723c */ /* 0x040fe20000001854 */
[----:B------:R-:W2:Y:S01]  /*6870*/  LDSM.16.MT88.4 R16, [R144+0x9800] ;  /* 0x009800009010783b */ /* 0x000ea20000004200 */
[----:B------:R-:W-:Y:S01]  /*6880*/  FADD.FTZ R40, R7, R40 ;  /* 0x0000002807287221 */ /* 0x000fe20000010000 */
[----:B------:R-:W-:Y:S01]  /*6890*/  FADD.FTZ R65, R65, R24 ;  /* 0x0000001841417221 */ /* 0x000fe20000010000 */
[-C--:B------:R-:W-:Y:S02]  /*68a0*/  FFMA.FTZ R32, R32, R101.reuse, -R10 ;  /* 0x0000006520207223 */ /* 0x080fe4000001080a */
[----:B------:R-:W-:Y:S02]  /*68b0*/  FADD.FTZ R67, R67, R40 ;  /* 0x0000002843437221 */ /* 0x000fe40000010000 */
[----:B------:R-:W-:Y:S01]  /*68c0*/  HMMA.16816.F32 R76, R12, R26, R76 ;  /* 0x0000001a0c4c723c */ /* 0x000fe2000000184c */
[----:B------:R-:W3:Y:S01]  /*68d0*/  LDSM.16.MT88.4 R24, [R140+0x9800] ;  /* 0x009800008c18783b */ /* 0x000ee20000004200 */
[-CC-:B------:R-:W-:Y:S01]  /*68e0*/  FFMA.FTZ R29, R29, R101.reuse, -R10.reuse ;  /* 0x000000651d1d7223 */ /* 0x180fe2000001080a */
[-C--:B------:R-:W-:Y:S01]  /*68f0*/  FFMA.FTZ R7, R30, R101.reuse, -R10 ;  /* 0x000000651e077223 */ /* 0x080fe2000001080a */
[-CC-:B------:R-:W-:Y:S01]  /*6900*/  FFMA.FTZ R31, R31, R101.reuse, -R46.reuse ;  /* 0x000000651f1f7223 */ /* 0x180fe2000001082e */
[-C--:B------:R-:W-:Y:S01]  /*6910*/  FFMA.FTZ R178, R42, R101.reuse, -R46 ;  /* 0x000000652ab27223 */ /* 0x080fe2000001082e */
        /* <DEDUP_REMOVED lines=12> */
[----:B------:R-:W5:Y:S04]  /*69e0*/  MUFU.EX2 R178, R178 ;  /* 0x000000b200b27308 */ /* 0x000f680000000800 */
[----:B------:R-:W-:Y:S04]  /*69f0*/  MUFU.EX2 R5, R32 ;  /* 0x0000002000057308 */ /* 0x000fe80000000800 */
[----:B------:R2:W3:Y:S04]  /*6a00*/  MUFU.EX2 R30, R29 ;  /* 0x0000001d001e7308 */ /* 0x0004e80000000800 */
[----:B------:R-:W-:Y:S04]  /*6a10*/  MUFU.EX2 R7, R7 ;  /* 0x0000000700077308 */ /* 0x000fe80000000800 */
[----:B------:R-:W3:Y:S01]  /*6a20*/  MUFU.EX2 R10, R10 ;  /* 0x0000000a000a7308 */ /* 0x000ee20000000800 */
[----:B-1----:R-:W-:Y:S01]  /*6a30*/  HMMA.16816.F32 R72, R12, R20, R72 ;  /* 0x000000140c48723c */ /* 0x002fe20000001848 */
[----:B------:R-:W-:Y:S01]  /*6a40*/  FADD.FTZ R137, R137, R60 ;  /* 0x0000003c89897221 */ /* 0x000fe20000010000 */
[----:B------:R-:W-:-:S06]  /*6a50*/  FADD.FTZ R131, R131, R56 ;  /* 0x0000003883837221 */ /* 0x000fcc0000010000 */
[----:B------:R-:W-:Y:S01]  /*6a60*/  HMMA.16816.F32 R68, R12, R22, R68 ;  /* 0x000000160c44723c */ /* 0x000fe20000001844 */
[----:B------:R-:W1:Y:S01]  /*6a70*/  LDSM.16.MT88.4 R20, [R103+0x9800] ;  /* 0x009800006714783b */ /* 0x000e620000004200 */
[----:B------:R-:W-:Y:S01]  /*6a80*/  FADD.FTZ R110, R110, R137 ;  /* 0x000000896e6e7221 */ /* 0x000fe20000010000 */
[----:B------:R-:W-:Y:S01]  /*6a90*/  FADD.FTZ R108, R108, R131 ;  /* 0x000000836c6c7221 */ /* 0x000fe20000010000 */
[----:B----4-:R-:W-:Y:S02]  /*6aa0*/  F2FP.F16.F32.PACK_AB R12, R31, R42 ;  /* 0x0000002a1f0c723e */ /* 0x010fe400000000ff */
[----:B-----5:R-:W-:Y:S01]  /*6ab0*/  F2FP.F16.F32.PACK_AB R14, R178, R9 ;  /* 0x00000009b20e723e */ /* 0x020fe200000000ff */
[----:B--2---:R-:W-:Y:S01]  /*6ac0*/  FADD.FTZ R29, R127, R110 ;  /* 0x0000006e7f1d7221 */ /* 0x004fe20000010000 */
[----:B---3--:R-:W-:Y:S01]  /*6ad0*/  F2FP.F16.F32.PACK_AB R13, R30, R5 ;  /* 0x000000051e0d723e */ /* 0x008fe200000000ff */
[----:B------:R-:W-:Y:S01]  /*6ae0*/  FADD.FTZ R33, R125, R108 ;  /* 0x0000006c7d217221 */ /* 0x000fe20000010000 */
[----:B------:R-:W-:Y:S01]  /*6af0*/  F2FP.F16.F32.PACK_AB R15, R10, R7 ;  /* 0x000000070a0f723e */ /* 0x000fe200000000ff */
[----:B------:R-:W-:-:S02]  /*6b00*/  FADD.FTZ R29, R106, R29 ;  /* 0x0000001d6a1d7221 */ /* 0x000fc40000010000 */
[----:B------:R-:W-:Y:S02]  /*6b10*/  FADD.FTZ R33, R104, R33 ;  /* 0x0000002168217221 */ /* 0x000fe40000010000 */
[----:B------:R-:W-:Y:S02]  /*6b20*/  FADD.FTZ R114, R114, R29 ;  /* 0x0000001d72727221 */ /* 0x000fe40000010000 */
[----:B------:R-:W-:Y:S01]  /*6b30*/  HMMA.16816.F32 R96, R12, R16, R96 ;  /* 0x000000100c60723c */ /* 0x000fe20000001860 */
[----:B------:R-:W-:Y:S01]  /*6b40*/  FADD.FTZ R28, R118, R33 ;  /* 0x00000021761c7221 */ /* 0x000fe20000010000 */
[----:B------:R-:W-:-:S06]  /*6b50*/  FADD.FTZ R175, R175, R114 ;  /* 0x00000072afaf7221 */ /* 0x000fcc0000010000 */
[----:B------:R-:W-:Y:S01]  /*6b60*/  HMMA.16816.F32 R92, R12, R18, R92 ;  /* 0x000000120c5c723c */ /* 0x000fe2000000185c */
[----:B------:R-:W2:Y:S01]  /*6b70*/  LDSM.16.MT88.4 R16, [R102+0x9800] ;  /* 0x009800006610783b */ /* 0x000ea20000004200 */
[----:B------:R-:W-:-:S04]  /*6b80*/  FADD.FTZ R28, R135, R28 ;  /* 0x0000001c871c7221 */ /* 0x000fc80000010000 */
        /* <DEDUP_REMOVED lines=18> */
[----:B------:R-:W-:Y:S01]  /*6cb0*/  FADD.FTZ R35, R35, R130 ;  /* 0x0000008223237221 */ /* 0x000fe20000010000 */
[----:B--2---:R-:W-:Y:S01]  /*6cc0*/  HMMA.16816.F32 R72, R12, R16, R72 ;  /* 0x000000100c48723c */ /* 0x004fe20000001848 */
[----:B------:R-:W-:Y:S02]  /*6cd0*/  FADD.FTZ R17, R45, R66 ;  /* 0x000000422d117221 */ /* 0x000fe40000010000 */
[----:B------:R-:W-:Y:S01]  /*6ce0*/  FADD.FTZ R52, R52, R35 ;  /* 0x0000002334347221 */ /* 0x000fe20000010000 */
[----:B------:R-:W-:Y:S01]  /*6cf0*/  ISETP.GT.U32.AND P1, PT, R8, R155, PT ;  /* 0x0000009b0800720c */ /* 0x000fe20003f24070 */
[----:B------:R-:W-:-:S02]  /*6d00*/  FADD.FTZ R17, R64, R17 ;  /* 0x0000001140117221 */ /* 0x000fc40000010000 */
[----:B------:R-:W-:Y:S02]  /*6d10*/  FADD.FTZ R5, R5, R52 ;  /* 0x0000003405057221 */ /* 0x000fe40000010000 */
[----:B------:R-:W-:Y:S02]  /*6d20*/  FADD.FTZ R42, R42, R17 ;  /* 0x000000112a2a7221 */ /* 0x000fe40000010000 */
[----:B------:R-:W-:Y:S02]  /*6d30*/  FADD.FTZ R30, R30, R5 ;  /* 0x000000051e1e7221 */ /* 0x000fe40000010000 */
[----:B------:R-:W-:Y:S02]  /*6d40*/  FADD.FTZ R42, R31, R42 ;  /* 0x0000002a1f2a7221 */ /* 0x000fe40000010000 */
[----:B------:R-:W-:Y:S01]  /*6d50*/  FADD.FTZ R7, R7, R30 ;  /* 0x0000001e07077221 */ /* 0x000fe20000010000 */
[----:B------:R-:W-:Y:S01]  /*6d60*/  HMMA.16816.F32 R84, R12, R26, R84 ;  /* 0x0000001a0c54723c */ /* 0x000fe20000001854 */
[----:B------:R-:W-:Y:S01]  /*6d70*/  BSSY B2, `(.L_x_10163) ;  /* 0x000044f000027945 */ /* 0x000fe20003800000 */
[----:B------:R-:W-:Y:S01]  /*6d80*/  FADD.FTZ R9, R9, R42 ;  /* 0x0000002a09097221 */ /* 0x000fe20000010000 */
[----:B------:R-:W-:-:S05]  /*6d90*/  FADD.FTZ R179, R10, R7 ;  /* 0x000000070ab37221 */ /* 0x000fca0000010000 */
[----:B------:R-:W-:Y:S01]  /*6da0*/  HMMA.16816.F32 R76, R12, R22, R76 ;  /* 0x000000160c4c723c */ /* 0x000fe2000000184c */
[----:B------:R-:W-:-:S07]  /*6db0*/  FADD.FTZ R178, R178, R9 ;  /* 0x00000009b2b27221 */ /* 0x000fce0000010000 */
        /* <DEDUP_REMOVED lines=70> */
.L_x_10166:
        /* <DEDUP_REMOVED lines=8> */
.L_x_10167:
[----:B------:R-:W-:Y:S05]  /*72a0*/  BSYNC.RECONVERGENT B0 ;  /* 0x0000000000007941 */ /* 0x000fea0003800200 */
.L_x_10165:
[----:B------:R-:W-:Y:S01]  /*72b0*/  ISETP.GE.AND P1, PT, R168, R163, PT ;  /* 0x000000a3a800720c */ /* 0x000fe20003f26270 */
[----:B------:R-:W-:Y:S01]  /*72c0*/  IMAD R101, R38, 0x80, R37 ;  /* 0x0000008026657824 */ /* 0x000fe200078e0225 */
[----:B------:R-:W-:Y:S01]  /*72d0*/  IADD3 R8, P2, PT, R11, R158, RZ ;  /* 0x0000009e0b087210 */ /* 0x000fe20007f5e0ff */
[----:B------:R-:W-:Y:S04]  /*72e0*/  BSSY.RECONVERGENT B1, `(.L_x_10168) ;  /* 0x0000256000017945 */ /* 0x000fe80003800200 */
[----:B------:R-:W-:-:S06]  /*72f0*/  IMAD.X R9, R4, 0x1, R159, P2 ;  /* 0x0000000104097824 */ /* 0x000fcc00010e069f */
[--C-:B------:R-:W-:Y:S01]  /*7300*/  @!P1 IMAD.MOV.U32 R14, RZ, RZ, R8.reuse ;  /* 0x000000ffff0e9224 */ /* 0x100fe200078e0008 */
[----:B------:R-:W-:Y:S01]  /*7310*/  @P1 STS.128 [R165+0x6000], RZ ;  /* 0x006000ffa5001388 */ /* 0x000fe20000000c00 */
[--C-:B------:R-:W-:Y:S02]  /*7320*/  @!P1 IMAD.MOV.U32 R15, RZ, RZ, R9.reuse ;  /* 0x000000ffff0f9224 */ /* 0x100fe400078e0009 */
[----:B------:R-:W-:Y:S01]  /*7330*/  @!P1 IMAD.MOV.U32 R10, RZ, RZ, R8 ;  /* 0x000000ffff0a9224 */ /* 0x000fe200078e0008 */
[----:B------:R-:W-:Y:S01]  /*7340*/  @!PT LDS RZ, [RZ] ;  /* 0x00000000fffff984 */ /* 0x000fe20000000800 */
[----:B------:R-:W-:Y:S01]  /*7350*/  @!PT LDS RZ, [RZ] ;  /* 0x00000000fffff984 */ /* 0x000fe20000000800 */
[----:B------:R-:W-:Y:S01]  /*7360*/  @!PT LDS RZ, [RZ] ;  /* 0x00000000fffff984 */ /* 0x000fe20000000800 */
[----:B------:R-:W-:Y:S01]  /*7370*/  @!P1 LDGSTS.E.BYPASS.LTC128B.128 [R165+0x6000], desc[UR4][R158.64] ;  /* 0x060000009ea59fae */ /* 0x000fe2000b981a04 */
[----:B------:R-:W-:Y:S02]  /*7380*/  @!P1 IMAD.MOV.U32 R11, RZ, RZ, R9 ;  /* 0x000000ffff0b9224 */ /* 0x000fe400078e0009 */
        /* <DEDUP_REMOVED lines=12> */
[----:B------:R-:W-:Y:S01]  /*7450*/  @!P1 IMAD.IADD R15, R6, 0x1, R15 ;  /* 0x00000001060f9824 */ /* 0x000fe200078e020f */
[C---:B------:R-:W-:Y:S01]  /*7460*/  @!P1 LEA R6, P2, R152.reuse, R8, 0x5 ;  /* 0x0000000898069211 */ /* 0x040fe200078428ff */
[----:B------:R-:W-:Y:S02]  /*7470*/  @!P1 IMAD R5, R153, 0xa0, RZ ;  /* 0x000000a099059824 */ /* 0x000fe400078e02ff */
[C---:B------:R-:W-:Y:S01]  /*7480*/  @!P1 IMAD.WIDE.U32 R12, R152.reuse, 0xa0, R12 ;  /* 0x000000a0980c9825 */ /* 0x040fe200078e000c */
[----:B------:R-:W-:-:S03]  /*7490*/  @!P1 LEA.HI.X R7, R152, R9, R153, 0x5, P2 ;  /* 0x0000000998079211 */ /* 0x000fc600010f2c99 */
[----:B------:R-:W-:Y:S01]  /*74a0*/  @!P1 IMAD.IADD R21, R4, 0x1, R11 ;  /* 0x0000000104159824 */ /* 0x000fe200078e020b */
[CC--:B------:R-:W-:Y:S01]  /*74b0*/  @!P1 LEA R4, P3, R152.reuse, R8.reuse, 0x6 ;  /* 0x0000000898049211 */ /* 0x0c0fe200078630ff */
[----:B------:R-:W-:Y:S01]  /*74c0*/  @!P1 IMAD.IADD R13, R5, 0x1, R13 ;  /* 0x00000001050d9824 */ /* 0x000fe200078e020d */
[----:B------:R-:W-:Y:S01]  /*74d0*/  @!PT LDS RZ, [RZ] ;  /* 0x00000000fffff984 */ /* 0x000fe20000000800 */
[----:B------:R-:W-:Y:S01]  /*74e0*/  @!PT LDS RZ, [RZ] ;  /* 0x00000000fffff984 */ /* 0x000fe20000000800 */
[----:B------:R-:W-:Y:S01]  /*74f0*/  @!PT LDS RZ, [RZ] ;  /* 0x00000000fffff984 */ /* 0x000fe20000000800 */
[----:B------:R-:W-:Y:S01]  /*7500*/  @!P1 LDGSTS.E.BYPASS.LTC128B.128 [R165+0x7000], desc[UR4][R6.64] ;  /* 0x0700000006a59fae */ /* 0x000fe2000b981a04 */
[----:B------:R-:W-:Y:S01]  /*7510*/  @!P1 IMAD.MOV.U32 R20, RZ, RZ, R10 ;  /* 0x000000ffff149224 */ /* 0x000fe200078e000a */
[C---:B------:R-:W-:Y:S02]  /*7520*/  @!P1 LEA R10, P2, R152.reuse, R8, 0x7 ;  /* 0x00000008980a9211 */ /* 0x040fe400078438ff */
[CCC-:B------:R-:W-:Y:S01]  /*7530*/  @!P1 LEA.HI.X R5, R152.reuse, R9.reuse, R153.reuse, 0x6, P3 ;  /* 0x0000000998059211 */ /* 0x1c0fe200018f3499 */
[----:B------:R-:W-:Y:S01]  /*7540*/  @P1 STS.128 [R165+0x7800], RZ ;  /* 0x007800ffa5001388 */ /* 0x000fe20000000c00 */
[----:B------:R-:W-:-:S03]  /*7550*/  @!P1 LEA.HI.X R11, R152, R9, R153, 0x7, P2 ;  /* 0x00000009980b9211 */ /* 0x000fc600010f3c99 */
        /* <DEDUP_REMOVED lines=24> */
[----:B------:R-:W-:Y:S04]  /*76e0*/  LDSM.16.M88.4 R44, [R149] ;  /* 0x00000000952c783b */ /* 0x000fe80000000200 */
[----:B------:R-:W2:Y:S04]  /*76f0*/  LDSM.16.M88.4 R16, [R148+0x3000] ;  /* 0x003000009410783b */ /* 0x000ea80000000200 */
[----:B-1----:R-:W1:Y:S04]  /*7700*/  LDSM.16.M88.4 R8, [R148+0x3800] ;  /* 0x003800009408783b */ /* 0x002e680000000200 */
[----:B------:R-:W-:Y:S04]  /*7710*/  LDSM.16.M88.4 R116, [R147] ;  /* 0x000000009374783b */ /* 0x000fe80000000200 */
[----:B------:R-:W3:Y:S04]  /*7720*/  LDSM.16.M88.4 R112, [R143+0x3000] ;  /* 0x003000008f70783b */ /* 0x000ee80000000200 */
[----:B------:R-:W4:Y:S04]  /*7730*/  LDSM.16.M88.4 R108, [R143+0x3800] ;  /* 0x003800008f6c783b */ /* 0x000f280000000200 */
[----:B------:R-:W5:Y:S04]  /*7740*/  LDSM.16.M88.4 R60, [R148+0x4800] ;  /* 0x00480000943c783b */ /* 0x000f680000000200 */
[----:B------:R-:W5:Y:S04]  /*7750*/  LDSM.16.M88.4 R52, [R148+0x5000] ;  /* 0x005000009434783b */ /* 0x000f680000000200 */
[----:B------:R-:W5:Y:S04]  /*7760*/  LDSM.16.M88.4 R32, [R148+0x2000] ;  /* 0x002000009420783b */ /* 0x000f680000000200 */
[----:B------:R-:W-:Y:S04]  /*7770*/  LDSM.16.M88.4 R24, [R148+0x2800] ;  /* 0x002800009418783b */ /* 0x000fe80000000200 */
[----:B------:R-:W-:Y:S01]  /*7780*/  LDSM.16.M88.4 R4, [R143+0x2000] ;  /* 0x002000008f04783b */ /* 0x000fe20000000200 */
[C---:B--2---:R-:W-:Y:S03]  /*7790*/  HMMA.16816.F32 R20, R44.reuse, R16, RZ ;  /* 0x000000102c14723c */ /* 0x044fe600000018ff */
[----:B------:R-:W-:Y:S04]  /*77a0*/  LDSM.16.M88.4 R48, [R143+0x2800] ;  /* 0x002800008f30783b */ /* 0x000fe80000000200 */
[----:B------:R-:W-:Y:S01]  /*77b0*/  LDSM.16.M88.4 R104, [R148+0x4000] ;  /* 0x004000009468783b */ /* 0x000fe20000000200 */
[C---:B-1----:R-:W-:Y:S03]  /*77c0*/  HMMA.16816.F32 R12, R44.reuse, R8, RZ ;  /* 0x000000082c0c723c */ /* 0x042fe600000018ff */
[----:B------:R-:W-:Y:S04]  /*77d0*/  LDSM.16.M88.4 R120, [R148+0x5800] ;  /* 0x005800009478783b */ /* 0x000fe80000000200 */
[----:B------:R-:W-:Y:S01]  /*77e0*/  LDSM.16.M88.4 R124, [R143+0x4000] ;  /* 0x004000008f7c783b */ /* 0x000fe20000000200 */
[C---:B------:R-:W-:Y:S03]  /*77f0*/  HMMA.16816.F32 R16, R44.reuse, R18, RZ ;  /* 0x000000122c10723c */ /* 0x040fe600000018ff */
[----:B------:R-:W0:Y:S05]  /*7800*/  LDGDEPBAR ;  /* 0x00000000000079af */ /* 0x000e2a0000000000 */
[----:B------:R-:W-:Y:S08]  /*7810*/  HMMA.16816.F32 R8, R44, R10, RZ ;  /* 0x0000000a2c08723c */ /* 0x000ff000000018ff */
[C---:B---3--:R-:W-:Y:S08]  /*7820*/  HMMA.16816.F32 R20, R116.reuse, R112, R20 ;  /* 0x000000707414723c */ /* 0x048ff00000001814 */
[C---:B------:R-:W-:Y:S01]  /*7830*/  HMMA.16816.F32 R16, R116.reuse, R114, R16 ;  /* 0x000000727410723c */ /* 0x040fe20000001810 */
[----:B------:R-:W1:Y:S07]  /*7840*/  LDSM.16.M88.4 R112, [R143+0x4800] ;  /* 0x004800008f70783b */ /* 0x000e6e0000000200 */
[C---:B----4-:R-:W-:Y:S08]  /*7850*/  HMMA.16816.F32 R12, R116.reuse, R108, R12 ;  /* 0x0000006c740c723c */ /* 0x050ff0000000180c */
[----:B------:R-:W-:Y:S01]  /*7860*/  HMMA.16816.F32 R8, R116, R110, R8 ;  /* 0x0000006e7408723c */ /* 0x000fe20000001808 */
[----:B------:R-:W2:Y:S07]  /*7870*/  LDSM.16.M88.4 R108, [R143+0x5000] ;  /* 0x005000008f6c783b */ /* 0x000eae0000000200 */
[C---:B-----5:R-:W-:Y:S08]  /*7880*/  HMMA.16816.F32 R64, R44.reuse, R60, RZ ;  /* 0x0000003c2c40723c */ /* 0x060ff000000018ff */
[C---:B------:R-:W-:Y:S08]  /*7890*/  HMMA.16816.F32 R56, R44.reuse, R52, RZ ;  /* 0x000000342c38723c */ /* 0x040ff000000018ff */
[C---:B------:R-:W-:Y:S08]  /*78a0*/  HMMA.16816.F32 R60, R44.reuse, R62, RZ ;  /* 0x0000003e2c3c723c */ /* 0x040ff000000018ff */
[C---:B------:R-:W-:Y:S08]  /*78b0*/  HMMA.16816.F32 R52, R44.reuse, R54, RZ ;  /* 0x000000362c34723c */ /* 0x040ff000000018ff */
[----:B------:R-:W-:Y:S08]  /*78c0*/  HMMA.16816.F32 R40, R44, R32, RZ ;  /* 0x000000202c28723c */ /* 0x000ff000000018ff */
[C---:B-1----:R-:W-:Y:S08]  /*78d0*/  HMMA.16816.F32 R64, R116.reuse, R112, R64 ;  /* 0x000000707440723c */ /* 0x042ff00000001840 */
[C---:B------:R-:W-:Y:S01]  /*78e0*/  HMMA.16816.F32 R60, R116.reuse, R114, R60 ;  /* 0x00000072743c723c */ /* 0x040fe2000000183c */
[----:B------:R-:W-:Y:S07]  /*78f0*/  LDSM.16.M88.4 R112, [R146] ;  /* 0x000000009270783b */ /* 0x000fee0000000200 */
[C---:B--2---:R-:W-:Y:S08]  /*7900*/  HMMA.16816.F32 R56, R116.reuse, R108, R56 ;  /* 0x0000006c7438723c */ /* 0x044ff00000001838 */
[----:B------:R-:W-:Y:S01]  /*7910*/  HMMA.16816.F32 R52, R116, R110, R52 ;  /* 0x0000006e7434723c */ /* 0x000fe20000001834 */
[----:B------:R-:W1:Y:S07]  /*7920*/  LDSM.16.M88.4 R108, [R142+0x2000] ;  /* 0x002000008e6c783b */ /* 0x000e6e0000000200 */
[C---:B------:R-:W-:Y:S08]  /*7930*/  HMMA.16816.F32 R32, R44.reuse, R34, RZ ;  /* 0x000000222c20723c */ /* 0x040ff000000018ff */
[C---:B------:R-:W-:Y:S08]  /*7940*/  HMMA.16816.F32 R28, R44.reuse, R24, RZ ;  /* 0x000000182c1c723c */ /* 0x040ff000000018ff */
[----:B------:R-:W-:Y:S08]  /*7950*/  HMMA.16816.F32 R24, R44, R26, RZ ;  /* 0x0000001a2c18723c */ /* 0x000ff000000018ff */
[C---:B------:R-:W-:Y:S08]  /*7960*/  HMMA.16816.F32 R40, R116.reuse, R4, R40 ;  /* 0x000000047428723c */ /* 0x040ff00000001828 */
[C---:B------:R-:W-:Y:S08]  /*7970*/  HMMA.16816.F32 R32, R116.reuse, R6, R32 ;  /* 0x000000067420723c */ /* 0x040ff00000001820 */
[----:B------:R-:W-:Y:S08]  /*7980*/  HMMA.16816.F32 R28, R116, R48, R28 ;  /* 0x00000030741c723c */ /* 0x000ff0000000181c */
[----:B------:R-:W-:Y:S08]  /*7990*/  HMMA.16816.F32 R4, R44, R104, RZ ;  /* 0x000000682c04723c */ /* 0x000ff000000018ff */
[----:B------:R-:W-:Y:S08]  /*79a0*/  HMMA.16816.F32 R24, R116, R50, R24 ;  /* 0x000000327418723c */ /* 0x000ff00000001818 */
[C---:B------:R-:W-:Y:S08]  /*79b0*/  HMMA.16816.F32 R104, R44.reuse, R106, RZ ;  /* 0x0000006a2c68723c */ /* 0x040ff000000018ff */
[C---:B------:R-:W-:Y:S08]  /*79c0*/  HMMA.16816.F32 R48, R44.reuse, R120, RZ ;  /* 0x000000782c30723c */ /* 0x040ff000000018ff */
[----:B------:R-:W-:Y:S01]  /*79d0*/  HMMA.16816.F32 R44, R44, R122, RZ ;  /* 0x0000007a2c2c723c */ /* 0x000fe200000018ff */
[----:B------:R-:W2:Y:S07]  /*79e0*/  LDSM.16.M88.4 R120, [R143+0x5800] ;  /* 0x005800008f78783b */ /* 0x000eae0000000200 */
[C---:B-1----:R-:W-:Y:S08]  /*79f0*/  HMMA.16816.F32 R40, R112.reuse, R108, R40 ;  /* 0x0000006c7028723c */ /* 0x042ff00000001828 */
[----:B------:R-:W-:Y:S01]  /*7a00*/  HMMA.16816.F32 R32, R112, R110, R32 ;  /* 0x0000006e7020723c */ /* 0x000fe20000001820 */
[----:B------:R-:W1:Y:S07]  /*7a10*/  LDSM.16.M88.4 R108, [R142+0x3800] ;  /* 0x003800008e6c783b */ /* 0x000e6e0000000200 */
[C---:B------:R-:W-:Y:S08]  /*7a20*/  HMMA.16816.F32 R4, R116.reuse, R124, R4 ;  /* 0x0000007c7404723c */ /* 0x040ff00000001804 */
[C---:B------:R-:W-:Y:S01]  /*7a30*/  HMMA.16816.F32 R104, R116.reuse, R126, R104 ;  /* 0x0000007e7468723c */ /* 0x040fe20000001868 */
[----:B------:R-:W3:Y:S07]  /*7a40*/  LDSM.16.M88.4 R124, [R142+0x2800] ;  /* 0x002800008e7c783b */ /* 0x000eee0000000200 */
[C---:B--2---:R-:W-:Y:S08]  /*7a50*/  HMMA.16816.F32 R48, R116.reuse, R120, R48 ;  /* 0x000000787430723c */ /* 0x044ff00000001830 */
        /* <DEDUP_REMOVED lines=14> */
[----:B------:R-:W-:Y:S07]  /*7b40*/  LDSM.16.M88.4 R120, [R145] ;  /* 0x000000009178783b */ /* 0x000fee0000000200 */
[C---:B-1----:R-:W-:Y:S08]  /*7b50*/  HMMA.16816.F32 R56, R112.reuse, R108, R56 ;  /* 0x0000006c7038723c */ /* 0x042ff00000001838 */
[C---:B------:R-:W-:Y:S01]  /*7b60*/  HMMA.16816.F32 R52, R112.reuse, R110, R52 ;  /* 0x0000006e7034723c */ /* 0x040fe20000001834 */
[----:B------:R-:W1:Y:S07]  /*7b70*/  LDSM.16.M88.4 R108, [R141+0x2000] ;  /* 0x002000008d6c783b */ /* 0x000e6e0000000200 */
[C---:B---3--:R-:W-:Y:S08]  /*7b80*/  HMMA.16816.F32 R48, R112.reuse, R124, R48 ;  /* 0x0000007c7030723c */ /* 0x048ff00000001830 */
[C---:B--2---:R-:W-:Y:S08]  /*7b90*/  HMMA.16816.F32 R64, R112.reuse, R116, R64 ;  /* 0x000000747040723c */ /* 0x044ff00000001840 */
[C---:B------:R-:W-:Y:S01]  /*7ba0*/  HMMA.16816.F32 R60, R112.reuse, R118, R60 ;  /* 0x00000076703c723c */ /* 0x040fe2000000183c */
[----:B------:R-:W2:Y:S07]  /*7bb0*/  LDSM.16.M88.4 R116, [R141+0x2800] ;  /* 0x002800008d74783b */ /* 0x000eae0000000200 */
[----:B------:R-:W-:Y:S01]  /*7bc0*/  HMMA.16816.F32 R44, R112, R126, R44 ;  /* 0x0000007e702c723c */ /* 0x000fe2000000182c */
[----:B------:R-:W3:Y:S04]  /*7bd0*/  LDSM.16.M88.4 R112, [R141+0x3000] ;  /* 0x003000008d70783b */ /* 0x000ee80000000200 */
[----:B------:R-:W-:Y:S03]  /*7be0*/  LDSM.16.M88.4 R124, [R141+0x4000] ;  /* 0x004000008d7c783b */ /* 0x000fe60000000200 */
[C---:B-1----:R-:W-:Y:S08]  /*7bf0*/  HMMA.16816.F32 R40, R120.reuse, R108, R40 ;  /* 0x0000006c7828723c */ /* 0x042ff00000001828 */
[C---:B------:R-:W-:Y:S01]  /*7c00*/  HMMA.16816.F32 R32, R120.reuse, R110, R32 ;  /* 0x0000006e7820723c */ /* 0x040fe20000001820 */
[----:B------:R-:W1:Y:S07]  /*7c10*/  LDSM.16.M88.4 R108, [R141+0x3800] ;  /* 0x003800008d6c783b */ /* 0x000e6e0000000200 */
[C---:B--2---:R-:W-:Y:S08]  /*7c20*/  HMMA.16816.F32 R28, R120.reuse, R116, R28 ;  /* 0x00000074781c723c */ /* 0x044ff0000000181c */
[C---:B---3--:R-:W-:Y:S08]  /*7c30*/  HMMA.16816.F32 R20, R120.reuse, R112, R20 ;  /* 0x000000707814723c */ /* 0x048ff00000001814 */
[C---:B------:R-:W-:Y:S01]  /*7c40*/  HMMA.16816.F32 R16, R120.reuse, R114, R16 ;  /* 0x000000727810723c */ /* 0x040fe20000001810 */
[----:B------:R-:W2:Y:S07]  /*7c50*/  LDSM.16.M88.4 R112, [R141+0x5000] ;  /* 0x005000008d70783b */ /* 0x000eae0000000200 */
        /* <DEDUP_REMOVED lines=8> */
[----:B--2---:R-:W-:Y:S01]  /*7ce0*/  HMMA.16816.F32 R56, R120, R112, R56 ;  /* 0x000000707838723c */ /* 0x004fe20000001838 */
[----:B------:R-:W-:-:S05]  /*7cf0*/  VIADD R112, R101, 0xffffff00 ;  /* 0xffffff0065707836 */ /* 0x000fca0000000000 */
[-C--:B------:R-:W-:Y:S02]  /*7d00*/  ISETP.GT.AND P4, PT, R100, R112.reuse, PT ;  /* 0x000000706400720c */ /* 0x080fe40003f84270 */
[----:B------:R-:W-:Y:S01]  /*7d10*/  ISETP.GT.AND P3, PT, R39, R112, PT ;  /* 0x000000702700720c */ /* 0x000fe20003f64270 */
[C---:B---3--:R-:W-:Y:S01]  /*7d20*/  HMMA.16816.F32 R64, R120.reuse, R116, R64 ;  /* 0x000000747840723c */ /* 0x048fe20000001840 */
[----:B------:R-:W-:Y:S01]  /*7d30*/  FSEL R183, R42, -INF , !P4 ;  /* 0xff8000002ab77808 */ /* 0x000fe20006000000 */
[C---:B------:R-:W-:Y:S01]  /*7d40*/  VIADD R42, R101.reuse, 0xffffff08 ;  /* 0xffffff08652a7836 */ /* 0x040fe20000000000 */
[----:B------:R-:W-:Y:S01]  /*7d50*/  FSEL R40, R40, -INF , !P3 ;  /* 0xff80000028287808 */ /* 0x000fe20005800000 */
[----:B------:R-:W-:Y:S01]  /*7d60*/  BAR.SYNC.DEFER_BLOCKING 0x0 ;  /* 0x0000000000007b1d */ /* 0x000fe20000010000 */
[C---:B------:R-:W-:Y:S02]  /*7d70*/  ISETP.GE.AND P6, PT, R112.reuse, R170, PT ;  /* 0x000000aa7000720c */ /* 0x040fe40003fc6270 */
[----:B------:R-:W-:Y:S01]  /*7d80*/  ISETP.GE.AND P5, PT, R112, R167, PT ;  /* 0x000000a77000720c */ /* 0x000fe20003fa6270 */
[----:B-1----:R-:W-:Y:S01]  /*7d90*/  HMMA.16816.F32 R48, R120, R108, R48 ;  /* 0x0000006c7830723c */ /* 0x002fe20000001830 */
[----:B------:R-:W-:-:S02]  /*7da0*/  VIADD R108, R101, 0xffffff01 ;  /* 0xffffff01656c7836 */ /* 0x000fc40000000000 */
[----:B------:R-:W-:Y:S02]  /*7db0*/  FSEL R183, R183, -INF , !P5 ;  /* 0xff800000b7b77808 */ /* 0x000fe40006800000 */
[----:B------:R-:W-:Y:S02]  /*7dc0*/  ISETP.GE.AND P5, PT, R42, R167, PT ;  /* 0x000000a72a00720c */ /* 0x000fe40003fa6270 */
[-C--:B------:R-:W-:Y:S01]  /*7dd0*/  ISETP.GT.AND P2, PT, R39, R108.reuse, PT ;  /* 0x0000006c2700720c */ /* 0x080fe20003f44270 */
[----:B------:R-:W-:Y:S01]  /*7de0*/  HMMA.16816.F32 R60, R120, R118, R60 ;  /* 0x00000076783c723c */ /* 0x000fe2000000183c */
[----:B------:R-:W-:Y:S02]  /*7df0*/  ISETP.GT.AND P4, PT, R100, R108, PT ;  /* 0x0000006c6400720c */ /* 0x000fe40003f84270 */
[----:B------:R-:W-:Y:S02]  /*7e00*/  ISETP.GE.AND P3, PT, R108, R170, PT ;  /* 0x000000aa6c00720c */ /* 0x000fe40003f66270 */
[----:B------:R-:W-:-:S02]  /*7e10*/  FSEL R41, R41, -INF , !P2 ;  /* 0xff80000029297808 */ /* 0x000fc40005000000 */
[----:B------:R-:W-:Y:S01]  /*7e20*/  FSEL R181, R43, -INF , !P4 ;  /* 0xff8000002bb57808 */ /* 0x000fe20006000000 */
[C---:B------:R-:W-:Y:S01]  /*7e30*/  HMMA.16816.F32 R52, R120.reuse, R114, R52 ;  /* 0x000000727834723c */ /* 0x040fe20000001834 */
[----:B------:R-:W-:Y:S01]  /*7e40*/  FSEL R43, R40, -INF , !P6 ;  /* 0xff800000282b7808 */ /* 0x000fe20007000000 */
[----:B------:R-:W-:Y:S01]  /*7e50*/  VIADD R40, R101, 0xffffff09 ;  /* 0xffffff0965287836 */ /* 0x000fe20000000000 */
[----:B------:R-:W-:Y:S02]  /*7e60*/  FSEL R41, R41, -INF , !P3 ;  /* 0xff80000029297808 */ /* 0x000fe40005800000 */
[----:B------:R-:W-:Y:S02]  /*7e70*/  ISETP.GE.AND P2, PT, R108, R167, PT ;  /* 0x000000a76c00720c */ /* 0x000fe40003f46270 */
[-C--:B------:R-:W-:Y:S01]  /*7e80*/  ISETP.GT.AND P3, PT, R100, R42.reuse, PT ;  /* 0x0000002a6400720c */ /* 0x080fe20003f64270 */
[----:B------:R-:W-:Y:S01]  /*7e90*/  HMMA.16816.F32 R44, R120, R110, R44 ;  /* 0x0000006e782c723c */ /* 0x000fe2000000182c */
[----:B------:R-:W-:-:S02]  /*7ea0*/  ISETP.GT.AND P4, PT, R39, R42, PT ;  /* 0x0000002a2700720c */ /* 0x000fc40003f84270 */
[----:B------:R-:W-:Y:S02]  /*7eb0*/  FSEL R181, R181, -INF , !P2 ;  /* 0xff800000b5b57808 */ /* 0x000fe40005000000 */
[----:B------:R-:W-:Y:S01]  /*7ec0*/  FSEL R249, R34, -INF , !P3 ;  /* 0xff80000022f97808 */ /* 0x000fe20005800000 */
[----:B------:R-:W-:Y:S01]  /*7ed0*/  VIADD R34, R101, 0xffffff10 ;  /* 0xffffff1065227836 */ /* 0x000fe20000000000 */
[-C--:B------:R-:W-:Y:S02]  /*7ee0*/  ISETP.GT.AND P2, PT, R39, R40.reuse, PT ;  /* 0x000000282700720c */ /* 0x080fe40003f44270 */
[----:B------:R-:W-:Y:S02]  /*7ef0*/  ISETP.GT.AND P3, PT, R100, R40, PT ;  /* 0x000000286400720c */ /* 0x000fe40003f64270 */
[----:B------:R-:W-:Y:S02]  /*7f00*/  ISETP.GE.AND P6, PT, R42, R170, PT ;  /* 0x000000aa2a00720c */ /* 0x000fe40003fc6270 */
[----:B------:R-:W-:-:S02]  /*7f10*/  FSEL R32, R32, -INF , !P4 ;  /* 0xff80000020207808 */ /* 0x000fc40006000000 */
[----:B------:R-:W-:Y:S02]  /*7f20*/  ISETP.GE.AND P4, PT, R40, R170, PT ;  /* 0x000000aa2800720c */ /* 0x000fe40003f86270 */
[----:B------:R-:W-:Y:S02]  /*7f30*/  FSEL R33, R33, -INF , !P2 ;  /* 0xff80000021217808 */ /* 0x000fe40005000000 */
[----:B------:R-:W-:Y:S02]  /*7f40*/  FSEL R209, R35, -INF , !P3 ;  /* 0xff80000023d17808 */ /* 0x000fe40005800000 */
[----:B------:R-:W-:Y:S01]  /*7f50*/  FSEL R35, R32, -INF , !P6 ;  /* 0xff80000020237808 */ /* 0x000fe20007000000 */
[----:B------:R-:W-:Y:S01]  /*7f60*/  VIADD R32, R101, 0xffffff11 ;  /* 0xffffff1165207836 */ /* 0x000fe20000000000 */
[----:B------:R-:W-:Y:S02]  /*7f70*/  ISETP.GE.AND P2, PT, R40, R167, PT ;  /* 0x000000a72800720c */ /* 0x000fe40003f46270 */
[----:B------:R-:W-:-:S02]  /*7f80*/  FSEL R33, R33, -INF , !P4 ;  /* 0xff80000021217808 */ /* 0x000fc40006000000 */
[-C--:B------:R-:W-:Y:S02]  /*7f90*/  ISETP.GT.AND P3, PT, R39, R34.reuse, PT ;  /* 0x000000222700720c */ /* 0x080fe40003f64270 */
[----:B------:R-:W-:Y:S02]  /*7fa0*/  ISETP.GT.AND P4, PT, R100, R34, PT ;  /* 0x000000226400720c */ /* 0x000fe40003f84270 */
[----:B------:R-:W-:Y:S02]  /*7fb0*/  FSEL R209, R209, -INF , !P2 ;  /* 0xff800000d1d17808 */ /* 0x000fe40005000000 */
[----:B------:R-:W-:Y:S02]  /*7fc0*/  ISETP.GT.AND P2, PT, R39, R32, PT ;  /* 0x000000202700720c */ /* 0x000fe40003f44270 */
[----:B------:R-:W-:Y:S02]  /*7fd0*/  ISETP.GE.AND P6, PT, R34, R170, PT ;  /* 0x000000aa2200720c */ /* 0x000fe40003fc6270 */
[----:B------:R-:W-:-:S02]  /*7fe0*/  FSEL R28, R28, -INF , !P3 ;  /* 0xff8000001c1c7808 */ /* 0x000fc40005800000 */
[----:B------:R-:W-:Y:S02]  /*7ff0*/  FSEL R30, R30, -INF , !P4 ;  /* 0xff8000001e1e7808 */ /* 0x000fe40006000000 */
[----:B------:R-:W-:Y:S02]  /*8000*/  ISETP.GT.AND P4, PT, R100, R32, PT ;  /* 0x000000206400720c */ /* 0x000fe40003f84270 */
[----:B------:R-:W-:Y:S01]  /*8010*/  FSEL R201, R29, -INF , !P2 ;  /* 0xff8000001dc97808 */ /* 0x000fe20005000000 */
[C---:B------:R-:W-:Y:S01]  /*8020*/  VIADD R29, R101.reuse, 0xffffff18 ;  /* 0xffffff18651d7836 */ /* 0x040fe20000000000 */
[----:B------:R-:W-:Y:S02]  /*8030*/  ISETP.GE.AND P3, PT, R32, R170, PT ;  /* 0x000000aa2000720c */ /* 0x000fe40003f66270 */
[----:B------:R-:W-:Y:S01]  /*8040*/  FSEL R243, R28, -INF , !P6 ;  /* 0xff8000001cf37808 */ /* 0x000fe20007000000 */
[----:B------:R-:W-:Y:S01]  /*8050*/  VIADD R28, R101, 0xffffff19 ;  /* 0xffffff19651c7836 */ /* 0x000fe20000000000 */
[----:B------:R-:W-:-:S02]  /*8060*/  ISETP.GE.AND P2, PT, R32, R167, PT ;  /* 0x000000a72000720c */ /* 0x000fc40003f46270 */
[----:B------:R-:W-:Y:S02]  /*8070*/  FSEL R31, R31, -INF , !P4 ;  /* 0xff8000001f1f7808 */ /* 0x000fe40006000000 */
[----:B------:R-:W-:Y:S02]  /*8080*/  FSEL R201, R201, -INF , !P3 ;  /* 0xff800000c9c97808 */ /* 0x000fe40005800000 */
[-C--:B------:R-:W-:Y:S02]  /*8090*/  ISETP.GT.AND P4, PT, R39, R29.reuse, PT ;  /* 0x0000001d2700720c */ /* 0x080fe40003f84270 */
[----:B------:R-:W-:Y:S02]  /*80a0*/  ISETP.GT.AND P3, PT, R100, R29, PT ;  /* 0x0000001d6400720c */ /* 0x000fe40003f64270 */
[----:B------:R-:W-:Y:S02]  /*80b0*/  FSEL R199, R31, -INF , !P2 ;  /* 0xff8000001fc77808 */ /* 0x000fe40005000000 */
[----:B------:R-:W-:-:S02]  /*80c0*/  ISETP.GT.AND P2, PT, R39, R28, PT ;  /* 0x0000001c2700720c */ /* 0x000fc40003f44270 */
[----:B------:R-:W-:Y:S02]  /*80d0*/  ISETP.GE.AND P6, PT, R29, R170, PT ;  /* 0x000000aa1d00720c */ /* 0x000fe40003fc6270 */
[----:B------:R-:W-:Y:S02]  /*80e0*/  FSEL R24, R24, -INF , !P4 ;  /* 0xff80000018187808 */ /* 0x000fe40006000000 */
[----:B------:R-:W-:Y:S02]  /*80f0*/  FSEL R26, R26, -INF , !P3 ;  /* 0xff8000001a1a7808 */ /* 0x000fe40005800000 */
[----:B------:R-:W-:Y:S02]  /*8100*/  ISETP.GT.AND P3, PT, R100, R28, PT ;  /* 0x0000001c6400720c */ /* 0x000fe40003f64270 */
[----:B------:R-:W-:Y:S01]  /*8110*/  FSEL R239, R25, -INF , !P2 ;  /* 0xff80000019ef7808 */ /* 0x000fe20005000000 */
[----:B------:R-:W-:Y:S01]  /*8120*/  VIADD R25, R101, 0xffffff20 ;  /* 0xffffff2065197836 */ /* 0x000fe20000000000 */
[----:B------:R-:W-:-:S02]  /*8130*/  ISETP.GE.AND P4, PT, R28, R170, PT ;  /* 0x000000aa1c00720c */ /* 0x000fc40003f86270 */
[----:B------:R-:W-:Y:S01]  /*8140*/  FSEL R241, R24, -INF , !P6 ;  /* 0xff80000018f17808 */ /* 0x000fe20007000000 */
[----:B------:R-:W-:Y:S01]  /*8150*/  VIADD R24, R101, 0xffffff21 ;  /* 0xffffff2165187836 */ /* 0x000fe20000000000 */
[----:B------:R-:W-:Y:S02]  /*8160*/  ISETP.GE.AND P2, PT, R28, R167, PT ;  /* 0x000000a71c00720c */ /* 0x000fe40003f46270 */
[----:B------:R-:W-:Y:S02]  /*8170*/  FSEL R27, R27, -INF , !P3 ;  /* 0xff8000001b1b7808 */ /* 0x000fe40005800000 */
[----:B------:R-:W-:Y:S02]  /*8180*/  FSEL R239, R239, -INF , !P4 ;  /* 0xff800000efef7808 */ /* 0x000fe40006000000 */
[-C--:B------:R-:W-:Y:S02]  /*8190*/  ISETP.GT.AND P3, PT, R39, R25.reuse, PT ;  /* 0x000000192700720c */ /* 0x080fe40003f64270 */
[----:B------:R-:W-:-:S02]  /*81a0*/  ISETP.GT.AND P4, PT, R100, R25, PT ;  /* 0x000000196400720c */ /* 0x000fc40003f84270 */
[----:B------:R-:W-:Y:S02]  /*81b0*/  FSEL R237, R27, -INF , !P2 ;  /* 0xff8000001bed7808 */ /* 0x000fe40005000000 */
[----:B------:R-:W-:Y:S02]  /*81c0*/  ISETP.GT.AND P2, PT, R39, R24, PT ;  /* 0x000000182700720c */ /* 0x000fe40003f44270 */
[----:B------:R-:W-:Y:S02]  /*81d0*/  ISETP.GE.AND P6, PT, R25, R170, PT ;  /* 0x000000aa1900720c */ /* 0x000fe40003fc6270 */
[----:B------:R-:W-:Y:S02]  /*81e0*/  FSEL R20, R20, -INF , !P3 ;  /* 0xff80000014147808 */ /* 0x000fe40005800000 */
[----:B------:R-:W-:Y:S02]  /*81f0*/  FSEL R22, R22, -INF , !P4 ;  /* 0xff80000016167808 */ /* 0x000fe40006000000 */
[----:B------:R-:W-:-:S02]  /*8200*/  ISETP.GT.AND P4, PT, R100, R24, PT ;  /* 0x000000186400720c */ /* 0x000fc40003f84270 */
[----:B------:R-:W-:Y:S01]  /*8210*/  FSEL R207, R21, -INF , !P2 ;  /* 0xff80000015cf7808 */ /* 0x000fe20005000000 */
[C---:B------:R-:W-:Y:S01]  /*8220*/  VIADD R21, R101.reuse, 0xffffff28 ;  /* 0xffffff2865157836 */ /* 0x040fe20000000000 */
[----:B------:R-:W-:Y:S02]  /*8230*/  ISETP.GE.AND P3, PT, R24, R170, PT ;  /* 0x000000aa1800720c */ /* 0x000fe40003f66270 */
[----:B------:R-:W-:Y:S01]  /*8240*/  FSEL R205, R20, -INF , !P6 ;  /* 0xff80000014cd7808 */ /* 0x000fe20007000000 */
[----:B------:R-:W-:Y:S01]  /*8250*/  VIADD R20, R101, 0xffffff29 ;  /* 0xffffff2965147836 */ /* 0x000fe20000000000 */
[----:B------:R-:W-:Y:S02]  /*8260*/  ISETP.GE.AND P2, PT, R24, R167, PT ;  /* 0x000000a71800720c */ /* 0x000fe40003f46270 */
[----:B------:R-:W-:Y:S02]  /*8270*/  FSEL R23, R23, -INF , !P4 ;  /* 0xff80000017177808 */ /* 0x000fe40006000000 */
        /* <DEDUP_REMOVED lines=24> */
[----:B------:R-:W-:Y:S02]  /*8400*/  FSEL R249, R249, -INF , !P5 ;  /* 0xff800000f9f97808 */ /* 0x000fe40006800000 */
[----:B------:R-:W-:Y:S02]  /*8410*/  ISETP.GT.AND P4, PT, R100, R16, PT ;  /* 0x000000106400720c */ /* 0x000fe40003f84270 */
[----:B------:R-:W-:-:S02]  /*8420*/  ISETP.GE.AND P5, PT, R34, R167, PT ;  /* 0x000000a72200720c */ /* 0x000fc40003fa6270 */
        /* <DEDUP_REMOVED lines=8> */
[----:B------:R-:W-:Y:S02]  /*84b0*/  ISETP.GE.AND P5, PT, R29, R167, PT ;  /* 0x000000a71d00720c */ /* 0x000fe40003fa6270 */
[----:B------:R-:W-:Y:S02]  /*84c0*/  FSEL R213, R213, -INF , !P3 ;  /* 0xff800000d5d57808 */ /* 0x000fe40005800000 */
[-C--:B------:R-:W-:Y:S02]  /*84d0*/  ISETP.GT.AND P4, PT, R39, R13.reuse, PT ;  /* 0x0000000d2700720c */ /* 0x080fe40003f84270 */
[----:B------:R-:W-:Y:S02]  /*84e0*/  ISETP.GT.AND P3, PT, R100, R13, PT ;  /* 0x0000000d6400720c */ /* 0x000fe40003f64270 */
[----:B------:R-:W-:Y:S02]  /*84f0*/  FSEL R221, R15, -INF , !P2 ;  /* 0xff8000000fdd7808 */ /* 0x000fe40005000000 */
[----:B------:R-:W-:-:S02]  /*8500*/  ISETP.GT.AND P2, PT, R39, R12, PT ;  /* 0x0000000c2700720c */ /* 0x000fc40003f44270 */
[----:B------:R-:W-:Y:S02]  /*8510*/  FSEL R247, R26, -INF , !P5 ;  /* 0xff8000001af77808 */ /* 0x000fe40006800000 */
[----:B------:R-:W-:Y:S02]  /*8520*/  ISETP.GE.AND P5, PT, R25, R167, PT ;  /* 0x000000a71900720c */ /* 0x000fe40003fa6270 */
[----:B------:R-:W-:Y:S02]  /*8530*/  ISETP.GE.AND P6, PT, R13, R170, PT ;  /* 0x000000aa0d00720c */ /* 0x000fe40003fc6270 */
[----:B------:R-:W-:Y:S02]  /*8540*/  FSEL R8, R8, -INF , !P4 ;  /* 0xff80000008087808 */ /* 0x000fe40006000000 */
[----:B------:R-:W-:Y:S02]  /*8550*/  FSEL R10, R10, -INF , !P3 ;  /* 0xff8000000a0a7808 */ /* 0x000fe40005800000 */
[----:B------:R-:W-:-:S02]  /*8560*/  ISETP.GT.AND P3, PT, R100, R12, PT ;  /* 0x0000000c6400720c */ /* 0x000fc40003f64270 */
[----:B------:R-:W-:Y:S01]  /*8570*/  FSEL R225, R9, -INF , !P2 ;  /* 0xff80000009e17808 */ /* 0x000fe20005000000 */
[C---:B------:R-:W-:Y:S01]  /*8580*/  VIADD R9, R101.reuse, 0xffffff40 ;  /* 0xffffff4065097836 */ /* 0x040fe20000000000 */
[----:B------:R-:W-:Y:S02]  /*8590*/  ISETP.GE.AND P4, PT, R12, R170, PT ;  /* 0x000000aa0c00720c */ /* 0x000fe40003f86270 */
[----:B------:R-:W-:Y:S02]  /*85a0*/  FSEL R233, R22, -INF , !P5 ;  /* 0xff80000016e97808 */ /* 0x000fe40006800000 */
[----:B------:R-:W-:Y:S01]  /*85b0*/  FSEL R227, R8, -INF , !P6 ;  /* 0xff80000008e37808 */ /* 0x000fe20007000000 */
[----:B------:R-:W-:Y:S01]  /*85c0*/  VIADD R8, R101, 0xffffff41 ;  /* 0xffffff4165087836 */ /* 0x000fe20000000000 */
[-C--:B------:R-:W-:Y:S02]  /*85d0*/  ISETP.GE.AND P5, PT, R21, R167.reuse, PT ;  /* 0x000000a71500720c */ /* 0x080fe40003fa6270 */
[----:B------:R-:W-:-:S02]  /*85e0*/  ISETP.GE.AND P2, PT, R12, R167, PT ;  /* 0x000000a70c00720c */ /* 0x000fc40003f46270 */
[----:B------:R-:W-:Y:S02]  /*85f0*/  FSEL R11, R11, -INF , !P3 ;  /* 0xff8000000b0b7808 */ /* 0x000fe40005800000 */
[----:B------:R-:W-:Y:S02]  /*8600*/  FSEL R225, R225, -INF , !P4 ;  /* 0xff800000e1e17808 */ /* 0x000fe40006000000 */
[-C--:B------:R-:W-:Y:S02]  /*8610*/  ISETP.GT.AND P3, PT, R39, R9.reuse, PT ;  /* 0x000000092700720c */ /* 0x080fe40003f64270 */
[----:B------:R-:W-:Y:S02]  /*8620*/  ISETP.GT.AND P4, PT, R100, R9, PT ;  /* 0x000000096400720c */ /* 0x000fe40003f84270 */
[----:B------:R-:W-:Y:S02]  /*8630*/  FSEL R235, R18, -INF , !P5 ;  /* 0xff80000012eb7808 */ /* 0x000fe40006800000 */
[----:B------:R-:W-:-:S02]  /*8640*/  FSEL R217, R11, -INF , !P2 ;  /* 0xff8000000bd97808 */ /* 0x000fc40005000000 */
[----:B------:R-:W-:Y:S02]  /*8650*/  ISETP.GE.AND P5, PT, R17, R167, PT ;  /* 0x000000a71100720c */ /* 0x000fe40003fa6270 */
[----:B------:R-:W-:Y:S02]  /*8660*/  ISETP.GT.AND P2, PT, R39, R8, PT ;  /* 0x000000082700720c */ /* 0x000fe40003f44270 */
[----:B------:R-:W-:Y:S02]  /*8670*/  ISETP.GE.AND P6, PT, R9, R170, PT ;  /* 0x000000aa0900720c */ /* 0x000fe40003fc6270 */
[----:B------:R-:W-:Y:S02]  /*8680*/  FSEL R4, R4, -INF , !P3 ;  /* 0xff80000004047808 */ /* 0x000fe40005800000 */
[----:B------:R-:W-:Y:S02]  /*8690*/  FSEL R6, R6, -INF , !P4 ;  /* 0xff80000006067808 */ /* 0x000fe40006000000 */
[----:B------:R-:W-:-:S02]  /*86a0*/  ISETP.GT.AND P4, PT, R100, R8, PT ;  /* 0x000000086400720c */ /* 0x000fc40003f84270 */
[----:B------:R-:W-:Y:S02]  /*86b0*/  FSEL R223, R14, -INF , !P5 ;  /* 0xff8000000edf7808 */ /* 0x000fe40006800000 */
[----:B------:R-:W-:Y:S01]  /*86c0*/  FSEL R189, R5, -INF , !P2 ;  /* 0xff80000005bd7808 */ /* 0x000fe20005000000 */
[----:B------:R-:W-:Y:S01]  /*86d0*/  VIADD R5, R101, 0xffffff48 ;  /* 0xffffff4865057836 */ /* 0x000fe20000000000 */
[-C--:B------:R-:W-:Y:S02]  /*86e0*/  ISETP.GE.AND P5, PT, R13, R167.reuse, PT ;  /* 0x000000a70d00720c */ /* 0x080fe40003fa6270 */
[----:B------:R-:W-:Y:S02]  /*86f0*/  ISETP.GE.AND P3, PT, R8, R170, PT ;  /* 0x000000aa0800720c */ /* 0x000fe40003f66270 */
[----:B------:R-:W-:Y:S01]  /*8700*/  FSEL R195, R4, -INF , !P6 ;  /* 0xff80000004c37808 */ /* 0x000fe20007000000 */
[----:B------:R-:W-:Y:S01]  /*8710*/  VIADD R4, R101, 0xffffff49 ;  /* 0xffffff4965047836 */ /* 0x000fe20000000000 */
[----:B------:R-:W-:-:S02]  /*8720*/  ISETP.GE.AND P2, PT, R8, R167, PT ;  /* 0x000000a70800720c */ /* 0x000fc40003f46270 */
[----:B------:R-:W-:Y:S02]  /*8730*/  FSEL R7, R7, -INF , !P4 ;  /* 0xff80000007077808 */ /* 0x000fe40006000000 */
[----:B------:R-:W-:Y:S02]  /*8740*/  FSEL R219, R10, -INF , !P5 ;  /* 0xff8000000adb7808 */ /* 0x000fe40006800000 */
[----:B------:R-:W-:Y:S02]  /*8750*/  FSEL R189, R189, -INF , !P3 ;  /* 0xff800000bdbd7808 */ /* 0x000fe40005800000 */
[----:B------:R-:W-:Y:S02]  /*8760*/  ISETP.GE.AND P5, PT, R9, R167, PT ;  /* 0x000000a70900720c */ /* 0x000fe40003fa6270 */
[-C--:B------:R-:W-:Y:S02]  /*8770*/  ISETP.GT.AND P3, PT, R100, R5.reuse, PT ;  /* 0x000000056400720c */ /* 0x080fe40003f64270 */
[----:B------:R-:W-:-:S02]  /*8780*/  ISETP.GT.AND P4, PT, R39, R5, PT ;  /* 0x000000052700720c */ /* 0x000fc40003f84270 */
[----:B------:R-:W-:Y:S02]  /*8790*/  FSEL R191, R7, -INF , !P2 ;  /* 0xff80000007bf7808 */ /* 0x000fe40005000000 */
[----:B------:R-:W-:Y:S02]  /*87a0*/  ISETP.GT.AND P2, PT, R39, R4, PT ;  /* 0x000000042700720c */ /* 0x000fe40003f44270 */
        /* <DEDUP_REMOVED lines=12> */
[----:B------:R-:W-:-:S02]  /*8870*/  FSEL R185, R105, -INF , !P4 ;  /* 0xff80000069b97808 */ /* 0x000fc40006000000 */
[-C--:B------:R-:W-:Y:S02]  /*8880*/  ISETP.GT.AND P4, PT, R100, R5.reuse, PT ;  /* 0x000000056400720c */ /* 0x080fe40003f84270 */
[----:B------:R-:W-:Y:S02]  /*8890*/  ISETP.GT.AND P3, PT, R39, R5, PT ;  /* 0x000000052700720c */ /* 0x000fe40003f64270 */
[----:B------:R-:W-:Y:S02]  /*88a0*/  FSEL R177, R107, -INF , !P2 ;  /* 0xff8000006bb17808 */ /* 0x000fe40005000000 */
[----:B------:R-:W-:Y:S02]  /*88b0*/  ISETP.GT.AND P2, PT, R39, R4, PT ;  /* 0x000000042700720c */ /* 0x000fe40003f44270 */
[----:B------:R-:W-:Y:S02]  /*88c0*/  FSEL R66, R66, -INF , !P4 ;  /* 0xff80000042427808 */ /* 0x000fe40006000000 */
[----:B------:R-:W-:-:S02]  /*88d0*/  FSEL R187, R104, -INF , !P6 ;  /* 0xff80000068bb7808 */ /* 0x000fc40007000000 */
[----:B------:R-:W-:Y:S02]  /*88e0*/  FSEL R197, R106, -INF , !P5 ;  /* 0xff8000006ac57808 */ /* 0x000fe40006800000 */
[----:B------:R-:W-:Y:S02]  /*88f0*/  ISETP.GT.AND P4, PT, R100, R4, PT ;  /* 0x000000046400720c */ /* 0x000fe40003f84270 */
[CC--:B------:R-:W-:Y:S02]  /*8900*/  ISETP.GE.AND P6, PT, R5.reuse, R170.reuse, PT ;  /* 0x000000aa0500720c */ /* 0x0c0fe40003fc6270 */
[----:B------:R-:W-:Y:S01]  /*8910*/  ISETP.GE.AND P5, PT, R5, R167, PT ;  /* 0x000000a70500720c */ /* 0x000fe20003fa6270 */
[----:B------:R-:W-:Y:S01]  /*8920*/  VIADD R5, R101, 0xffffff58 ;  /* 0xffffff5865057836 */ /* 0x000fe20000000000 */
[----:B------:R-:W-:Y:S02]  /*8930*/  FSEL R64, R64, -INF , !P3 ;  /* 0xff80000040407808 */ /* 0x000fe40005800000 */
[----:B------:R-:W-:-:S02]  /*8940*/  ISETP.GE.AND P3, PT, R4, R170, PT ;  /* 0x000000aa0400720c */ /* 0x000fc40003f66270 */
[----:B------:R-:W-:Y:S02]  /*8950*/  FSEL R65, R65, -INF , !P2 ;  /* 0xff80000041417808 */ /* 0x000fe40005000000 */
[----:B------:R-:W-:Y:S01]  /*8960*/  ISETP.GE.AND P2, PT, R4, R167, PT ;  /* 0x000000a70400720c */ /* 0x000fe20003f46270 */
        /* <DEDUP_REMOVED lines=9> */
[----:B------:R-:W-:Y:S02]  /*8a00*/  FSEL R62, R62, -INF , !P3 ;  /* 0xff8000003e3e7808 */ /* 0x000fe40005800000 */
[----:B------:R-:W-:-:S02]  /*8a10*/  ISETP.GE.AND P6, PT, R5, R170, PT ;  /* 0x000000aa0500720c */ /* 0x000fc40003fc6270 */
[-C--:B------:R-:W-:Y:S01]  /*8a20*/  ISETP.GE.AND P5, PT, R5, R167.reuse, PT ;  /* 0x000000a70500720c */ /* 0x080fe20003fa6270 */
[----:B------:R-:W-:Y:S01]  /*8a30*/  VIADD R5, R101, 0xffffff60 ;  /* 0xffffff6065057836 */ /* 0x000fe20000000000 */
[----:B------:R-:W-:Y:S02]  /*8a40*/  FSEL R60, R60, -INF , !P4 ;  /* 0xff8000003c3c7808 */ /* 0x000fe40006000000 */
[----:B------:R-:W-:Y:S02]  /*8a50*/  ISETP.GT.AND P3, PT, R100, R4, PT ;  /* 0x000000046400720c */ /* 0x000fe40003f64270 */
[C---:B------:R-:W-:Y:S02]  /*8a60*/  ISETP.GE.AND P4, PT, R4.reuse, R170, PT ;  /* 0x000000aa0400720c */ /* 0x040fe40003f86270 */
[----:B------:R-:W-:Y:S02]  /*8a70*/  FSEL R61, R61, -INF , !P2 ;  /* 0xff8000003d3d7808 */ /* 0x000fe40005000000 */
[----:B------:R-:W-:Y:S01]  /*8a80*/  ISETP.GE.AND P2, PT, R4, R167, PT ;  /* 0x000000a70400720c */ /* 0x000fe20003f46270 */
[----:B------:R-:W-:Y:S01]  /*8a90*/  VIADD R4, R101, 0xffffff61 ;  /* 0xffffff6165047836 */ /* 0x000fe20000000000 */
[----:B------:R-:W-:-:S02]  /*8aa0*/  FSEL R63, R63, -INF , !P3 ;  /* 0xff8000003f3f7808 */ /* 0x000fc40005800000 */
[----:B------:R-:W-:Y:S02]  /*8ab0*/  FSEL R133, R61, -INF , !P4 ;  /* 0xff8000003d857808 */ /* 0x000fe40006000000 */
[-C--:B------:R-:W-:Y:S02]  /*8ac0*/  ISETP.GT.AND P4, PT, R100, R5.reuse, PT ;  /* 0x000000056400720c */ /* 0x080fe40003f84270 */
[----:B------:R-:W-:Y:S02]  /*8ad0*/  FSEL R137, R63, -INF , !P2 ;  /* 0xff8000003f897808 */ /* 0x000fe40005000000 */
[C---:B------:R-:W-:Y:S02]  /*8ae0*/  ISETP.GT.AND P3, PT, R39.reuse, R5, PT ;  /* 0x000000052700720c */ /* 0x040fe40003f64270 */
[----:B------:R-:W-:Y:S02]  /*8af0*/  ISETP.GT.AND P2, PT, R39, R4, PT ;  /* 0x000000042700720c */ /* 0x000fe40003f44270 */
[----:B------:R-:W-:-:S02]  /*8b00*/  FSEL R58, R58, -INF , !P4 ;  /* 0xff8000003a3a7808 */ /* 0x000fc40006000000 */
[----:B------:R-:W-:Y:S02]  /*8b10*/  ISETP.GT.AND P4, PT, R100, R4, PT ;  /* 0x000000046400720c */ /* 0x000fe40003f84270 */
[----:B------:R-:W-:Y:S02]  /*8b20*/  FSEL R135, R60, -INF , !P6 ;  /* 0xff8000003c877808 */ /* 0x000fe40007000000 */
[----:B------:R-:W-:Y:S02]  /*8b30*/  FSEL R139, R62, -INF , !P5 ;  /* 0xff8000003e8b7808 */ /* 0x000fe40006800000 */
[----:B------:R-:W-:Y:S02]  /*8b40*/  FSEL R56, R56, -INF , !P3 ;  /* 0xff80000038387808 */ /* 0x000fe40005800000 */
[----:B------:R-:W-:Y:S02]  /*8b50*/  FSEL R57, R57, -INF , !P2 ;  /* 0xff80000039397808 */ /* 0x000fe40005000000 */
[----:B------:R-:W-:-:S02]  /*8b60*/  ISETP.GE.AND P6, PT, R5, R170, PT ;  /* 0x000000aa0500720c */ /* 0x000fc40003fc6270 */
[-C--:B------:R-:W-:Y:S01]  /*8b70*/  ISETP.GE.AND P5, PT, R5, R167.reuse, PT ;  /* 0x000000a70500720c */ /* 0x080fe20003fa6270 */
[C---:B------:R-:W-:Y:S01]  /*8b80*/  VIADD R5, R101.reuse, 0xffffff68 ;  /* 0xffffff6865057836 */ /* 0x040fe20000000000 */
[C---:B------:R-:W-:Y:S02]  /*8b90*/  ISETP.GE.AND P3, PT, R4.reuse, R170, PT ;  /* 0x000000aa0400720c */ /* 0x040fe40003f66270 */
[----:B------:R-:W-:Y:S01]  /*8ba0*/  ISETP.GE.AND P2, PT, R4, R167, PT ;  /* 0x000000a70400720c */ /* 0x000fe20003f46270 */
[----:B------:R-:W-:Y:S01]  /*8bb0*/  VIADD R4, R101, 0xffffff69 ;  /* 0xffffff6965047836 */ /* 0x000fe20000000000 */
[----:B------:R-:W-:Y:S02]  /*8bc0*/  FSEL R59, R59, -INF , !P4 ;  /* 0xff8000003b3b7808 */ /* 0x000fe40006000000 */
[----:B------:R-:W-:Y:S02]  /*8bd0*/  FSEL R113, R57, -INF , !P3 ;  /* 0xff80000039717808 */ /* 0x000fe40005800000 */
[----:B------:R-:W-:-:S02]  /*8be0*/  FSEL R119, R59, -INF , !P2 ;  /* 0xff8000003b777808 */ /* 0x000fc40005000000 */
[CC--:B------:R-:W-:Y:S02]  /*8bf0*/  ISETP.GT.AND P4, PT, R39.reuse, R5.reuse, PT ;  /* 0x000000052700720c */ /* 0x0c0fe40003f84270 */
[----:B------:R-:W-:Y:S02]  /*8c00*/  ISETP.GT.AND P3, PT, R100, R5, PT ;  /* 0x000000056400720c */ /* 0x000fe40003f64270 */
[----:B------:R-:W-:Y:S02]  /*8c10*/  ISETP.GT.AND P2, PT, R39, R4, PT ;  /* 0x000000042700720c */ /* 0x000fe40003f44270 */
[----:B------:R-:W-:Y:S02]  /*8c20*/  FSEL R52, R52, -INF , !P4 ;  /* 0xff80000034347808 */ /* 0x000fe40006000000 */
[----:B------:R-:W-:Y:S02]  /*8c30*/  FSEL R54, R54, -INF , !P3 ;  /* 0xff80000036367808 */ /* 0x000fe40005800000 */
[----:B------:R-:W-:-:S02]  /*8c40*/  FSEL R53, R53, -INF , !P2 ;  /* 0xff80000035357808 */ /* 0x000fc40005000000 */
[----:B------:R-:W-:Y:S02]  /*8c50*/  FSEL R115, R56, -INF , !P6 ;  /* 0xff80000038737808 */ /* 0x000fe40007000000 */
[----:B------:R-:W-:Y:S02]  /*8c60*/  FSEL R125, R58, -INF , !P5 ;  /* 0xff8000003a7d7808 */ /* 0x000fe40006800000 */
[----:B------:R-:W-:Y:S02]  /*8c70*/  ISETP.GE.AND P4, PT, R4, R170, PT ;  /* 0x000000aa0400720c */ /* 0x000fe40003f86270 */
[----:B------:R-:W-:Y:S02]  /*8c80*/  ISETP.GT.AND P3, PT, R100, R4, PT ;  /* 0x000000046400720c */ /* 0x000fe40003f64270 */
[----:B------:R-:W-:Y:S01]  /*8c90*/  ISETP.GE.AND P2, PT, R4, R167, PT ;  /* 0x000000a70400720c */ /* 0x000fe20003f46270 */
[----:B------:R-:W-:Y:S01]  /*8ca0*/  VIADD R4, R101, 0xffffff70 ;  /* 0xffffff7065047836 */ /* 0x000fe20000000000 */
[----:B------:R-:W-:-:S02]  /*8cb0*/  ISETP.GE.AND P6, PT, R5, R170, PT ;  /* 0x000000aa0500720c */ /* 0x000fc40003fc6270 */
[----:B------:R-:W-:Y:S01]  /*8cc0*/  ISETP.GE.AND P5, PT, R5, R167, PT ;  /* 0x000000a70500720c */ /* 0x000fe20003fa6270 */
[----:B------:R-:W-:Y:S01]  /*8cd0*/  VIADD R5, R101, 0xffffff78 ;  /* 0xffffff7865057836 */ /* 0x000fe20000000000 */
[----:B------:R-:W-:Y:S02]  /*8ce0*/  FSEL R55, R55, -INF , !P3 ;  /* 0xff80000037377808 */ /* 0x000fe40005800000 */
[----:B------:R-:W-:Y:S02]  /*8cf0*/  FSEL R109, R52, -INF , !P6 ;  /* 0xff800000346d7808 */ /* 0x000fe40007000000 */
[----:B------:R-:W-:Y:S02]  /*8d00*/  FSEL R117, R54, -INF , !P5 ;  /* 0xff80000036757808 */ /* 0x000fe40006800000 */
[----:B------:R-:W-:Y:S02]  /*8d10*/  FSEL R107, R53, -INF , !P4 ;  /* 0xff800000356b7808 */ /* 0x000fe40006000000 */
[----:B------:R-:W-:-:S02]  /*8d20*/  ISETP.GT.AND P3, PT, R39, R4, PT ;  /* 0x000000042700720c */ /* 0x000fc40003f64270 */
[C---:B------:R-:W-:Y:S02]  /*8d30*/  ISETP.GE.AND P6, PT, R4.reuse, R170, PT ;  /* 0x000000aa0400720c */ /* 0x040fe40003fc6270 */
[----:B------:R-:W-:Y:S02]  /*8d40*/  ISETP.GE.AND P5, PT, R4, R167, PT ;  /* 0x000000a70400720c */ /* 0x000fe40003fa6270 */
[----:B------:R-:W-:Y:S01]  /*8d50*/  ISETP.GT.AND P4, PT, R100, R4, PT ;  /* 0x000000046400720c */ /* 0x000fe20003f84270 */
[----:B------:R-:W-:Y:S01]  /*8d60*/  VIADD R4, R101, 0xffffff71 ;  /* 0xffffff7165047836 */ /* 0x000fe20000000000 */
[----:B------:R-:W-:Y:S01]  /*8d70*/  FSEL R111, R55, -INF , !P2 ;  /* 0xff800000376f7808 */ /* 0x000fe20005000000 */
[----:B------:R-:W-:Y:S01]  /*8d80*/  VIADD R101, R101, 0xffffff79 ;  /* 0xffffff7965657836 */ /* 0x000fe20000000000 */
[----:B------:R-:W-:Y:S02]  /*8d90*/  FSEL R48, R48, -INF , !P3 ;  /* 0xff80000030307808 */ /* 0x000fe40005800000 */
[----:B------:R-:W-:-:S02]  /*8da0*/  ISETP.GT.AND P2, PT, R39, R4, PT ;  /* 0x000000042700720c */ /* 0x000fc40003f44270 */
[----:B------:R-:W-:Y:S02]  /*8db0*/  ISETP.GT.AND P3, PT, R100, R4, PT ;  /* 0x000000046400720c */ /* 0x000fe40003f64270 */
[----:B------:R-:W-:Y:S02]  /*8dc0*/  FSEL R49, R49, -INF , !P2 ;  /* 0xff80000031317808 */ /* 0x000fe40005000000 */
[----:B------:R-:W-:Y:S02]  /*8dd0*/  FSEL R51, R51, -INF , !P3 ;  /* 0xff80000033337808 */ /* 0x000fe40005800000 */
[----:B------:R-:W-:Y:S02]  /*8de0*/  ISETP.GE.AND P2, PT, R4, R167, PT ;  /* 0x000000a70400720c */ /* 0x000fe40003f46270 */
[----:B------:R-:W-:Y:S02]  /*8df0*/  ISETP.GT.AND P3, PT, R39, R5, PT ;  /* 0x000000052700720c */ /* 0x000fe40003f64270 */
[----:B------:R-:W-:-:S02]  /*8e00*/  FSEL R67, R51, -INF , !P2 ;  /* 0xff80000033437808 */ /* 0x000fc40005000000 */
[----:B------:R-:W-:Y:S01]  /*8e10*/  FSEL R63, R44, -INF , !P3 ;  /* 0xff8000002c3f7808 */ /* 0x000fe20005800000 */
[----:B------:R-:W-:Y:S01]  /*8e20*/  VIADD R44, R38, 0xfffffffe ;  /* 0xfffffffe262c7836 */ /* 0x000fe20000000000 */
[----:B------:R-:W-:Y:S02]  /*8e30*/  ISETP.GT.AND P2, PT, R39, R101, PT ;  /* 0x000000652700720c */ /* 0x000fe40003f44270 */
[----:B------:R-:W-:Y:S02]  /*8e40*/  FSEL R50, R50, -INF , !P4 ;  /* 0xff80000032327808 */ /* 0x000fe40006000000 */
[----:B------:R-:W-:Y:S02]  /*8e50*/  FSEL R45, R45, -INF , !P2 ;  /* 0xff8000002d2d7808 */ /* 0x000fe40005000000 */
[----:B------:R-:W-:Y:S02]  /*8e60*/  ISETP.GT.U32.AND P2, PT, R44, R155, PT ;  /* 0x0000009b2c00720c */ /* 0x000fe40003f44070 */
[----:B------:R-:W-:-:S02]  /*8e70*/  ISETP.GE.AND P4, PT, R4, R170, PT ;  /* 0x000000aa0400720c */ /* 0x000fc40003f86270 */
[----:B------:R-:W-:Y:S02]  /*8e80*/  FSEL R65, R48, -INF , !P6 ;  /* 0xff80000030417808 */ /* 0x000fe40007000000 */
[----:B------:R-:W-:Y:S02]  /*8e90*/  FSEL R62, R49, -INF , !P4 ;  /* 0xff800000313e7808 */ /* 0x000fe40006000000 */
[----:B------:R-:W-:Y:S02]  /*8ea0*/  ISETP.GE.AND P6, PT, R5, R170, PT ;  /* 0x000000aa0500720c */ /* 0x000fe40003fc6270 */
[C---:B------:R-:W-:Y:S02]  /*8eb0*/  ISETP.GT.AND P4, PT, R100.reuse, R5, PT ;  /* 0x000000056400720c */ /* 0x040fe40003f84270 */
[----:B------:R-:W-:Y:S02]  /*8ec0*/  ISETP.GT.AND P3, PT, R100, R101, PT ;  /* 0x000000656400720c */ /* 0x000fe40003f64270 */
[----:B------:R-:W-:-:S02]  /*8ed0*/  FSEL R105, R50, -INF , !P5 ;  /* 0xff80000032697808 */ /* 0x000fc40006800000 */
[----:B------:R-:W-:Y:S02]  /*8ee0*/  FSEL R63, R63, -INF , !P6 ;  /* 0xff8000003f3f7808 */ /* 0x000fe40007000000 */
[----:B------:R-:W-:Y:S02]  /*8ef0*/  FSEL R46, R46, -INF , !P4 ;  /* 0xff8000002e2e7808 */ /* 0x000fe40006000000 */
[-C--:B------:R-:W-:Y:S02]  /*8f00*/  ISETP.GE.AND P5, PT, R5, R167.reuse, PT ;  /* 0x000000a70500720c */ /* 0x080fe40003fa6270 */
[C---:B------:R-:W-:Y:S02]  /*8f10*/  ISETP.GE.AND P6, PT, R101.reuse, R170, PT ;  /* 0x000000aa6500720c */ /* 0x040fe40003fc6270 */
[----:B------:R-:W-:Y:S02]  /*8f20*/  ISETP.GE.AND P4, PT, R101, R167, PT ;  /* 0x000000a76500720c */ /* 0x000fe40003f86270 */
[----:B------:R-:W-:-:S02]  /*8f30*/  FSEL R47, R47, -INF , !P3 ;  /* 0xff8000002f2f7808 */ /* 0x000fc40005800000 */
[----:B------:R-:W-:Y:S02]  /*8f40*/  FSEL R101, R46, -INF , !P5 ;  /* 0xff8000002e657808 */ /* 0x000fe40006800000 */
[----:B------:R-:W-:Y:S02]  /*8f50*/  FSEL R64, R45, -INF , !P6 ;  /* 0xff8000002d407808 */ /* 0x000fe40007000000 */
[----:B------:R-:W-:Y:S01]  /*8f60*/  FSEL R47, R47, -INF , !P4 ;  /* 0xff8000002f2f7808 */ /* 0x000fe20006000000 */
[----:B------:R-:W-:Y:S05]  /*8f70*/  @!P2 BRA `(.L_x_10169) ;  /* 0x000000080030a947 */ /* 0x000fea0003800000 */
[----:B------:R-:W-:Y:S04]  /*8f80*/  BSSY.RECONVERGENT B0, `(.L_x_10170) ;  /* 0x000004a000007945 */ /* 0x000fe80003800200 */
[----:B------:R-:W-:Y:S05]  /*8f90*/  @!P0 BRA `(.L_x_10171) ;  /* 0x0000000400008947 */ /* 0x000fea0003800000 */
[----:B------:R-:W2:Y:S01]  /*8fa0*/  LD.E R13, desc[UR4][R2.64+0x170] ;  /* 0x00017004020d7980 */ /* 0x000ea2000c101900 */
[----:B------:R-:W-:Y:S01]  /*8fb0*/  IADD3 R10, PT, PT, R38, -0x1, RZ ;  /* 0xffffffff260a7810 */ /* 0x000fe20007ffe0ff */
[----:B------:R-:W-:Y:S02]  /*8fc0*/  IMAD.MOV.U32 R6, RZ, RZ, RZ ;  /* 0x000000ffff067224 */ /* 0x000fe400078e00ff */
[----:B------:R-:W-:Y:S02]  /*8fd0*/  IMAD.SHL.U32 R4, R44, 0x80, RZ ;  /* 0x000000802c047824 */ /* 0x000fe400078e00ff */
[----:B------:R-:W-:-:S05]  /*8fe0*/  IMAD.SHL.U32 R10, R10, 0x80, RZ ;  /* 0x000000800a0a7824 */ /* 0x000fca00078e00ff */
[----:B------:R-:W-:Y:S02]  /*8ff0*/  IADD3 R10, PT, PT, R10, -0x100, RZ ;  /* 0xffffff000a0a7810 */ /* 0x000fe40007ffe0ff */
[----:B--2---:R-:W-:-:S04]  /*9000*/  IABS R8, R13 ;  /* 0x0000000d00087213 */ /* 0x004fc80000000000 */
[----:B------:R-:W1:Y:S08]  /*9010*/  I2F.RP R9, R8 ;  /* 0x0000000800097306 */ /* 0x000e700000209400 */
[----:B-1----:R-:W1:Y:S02]  /*9020*/  MUFU.RCP R7, R9 ;  /* 0x0000000900077308 */ /* 0x002e640000001000 */
[----:B-1----:R-:W-:-:S06]  /*9030*/  VIADD R7, R7, 0xffffffe ;  /* 0x0ffffffe07077836 */ /* 0x002fcc0000000000 */
[----:B------:R-:W1:Y:S02]  /*9040*/  F2I.FTZ.U32.TRUNC.NTZ R7, R7 ;  /* 0x0000000700077305 */ /* 0x000e64000021f000 */
[----:B-1----:R-:W-:-:S04]  /*9050*/  IMAD.MOV R5, RZ, RZ, -R7 ;  /* 0x000000ffff057224 */ /* 0x002fc800078e0a07 */
[----:B------:R-:W-:Y:S01]  /*9060*/  IMAD R12, R5, R8, RZ ;  /* 0x00000008050c7224 */ /* 0x000fe200078e02ff */
[----:B------:R-:W-:Y:S02]  /*9070*/  IABS R5, R10 ;  /* 0x0000000a00057213 */ /* 0x000fe40000000000 */
[-C--:B------:R-:W-:Y:S01]  /*9080*/  LOP3.LUT R10, R10, R13.reuse, RZ, 0x3c, !PT ;  /* 0x0000000d0a0a7212 */ /* 0x080fe200078e3cff */
[----:B------:R-:W-:Y:S01]  /*9090*/  IMAD.HI.U32 R12, R7, R12, R6 ;  /* 0x0000000c070c7227 */ /* 0x000fe200078e0006 */
[----:B------:R-:W-:Y:S02]  /*90a0*/  IABS R6, R13 ;  /* 0x0000000d00067213 */ /* 0x000fe40000000000 */
[----:B------:R-:W-:Y:S02]  /*90b0*/  IABS R7, R4 ;  /* 0x0000000400077213 */ /* 0x000fe40000000000 */
[----:B------:R-:W-:Y:S01]  /*90c0*/  IADD3 R6, PT, PT, RZ, -R6, RZ ;  /* 0x80000006ff067210 */ /* 0x000fe20007ffe0ff */
[----:B------:R-:W-:Y:S01]  /*90d0*/  IMAD.HI.U32 R9, R12, R5, RZ ;  /* 0x000000050c097227 */ /* 0x000fe200078e00ff */
[----:B------:R-:W-:-:S02]  /*90e0*/  LOP3.LUT R4, R4, R13, RZ, 0x3c, !PT ;  /* 0x0000000d04047212 */ /* 0x000fc400078e3cff */
[----:B------:R-:W-:Y:S01]  /*90f0*/  ISETP.GE.AND P0, PT, R10, RZ, PT ;  /* 0x000000ff0a00720c */ /* 0x000fe20003f06270 */
[----:B------:R-:W-:Y:S01]  /*9100*/  IMAD.HI.U32 R11, R12, R7, RZ ;  /* 0x000000070c0b7227 */ /* 0x000fe200078e00ff */
[----:B------:R-:W-:Y:S02]  /*9110*/  ISETP.GE.AND P3, PT, R4, RZ, PT ;  /* 0x000000ff0400720c */ /* 0x000fe40003f66270 */
[----:B------:R-:W-:Y:S01]  /*9120*/  LOP3.LUT R4, RZ, R13, RZ, 0x33, !PT ;  /* 0x0000000dff047212 */ /* 0x000fe200078e33ff */
        /* <DEDUP_REMOVED lines=26> */
[----:B--2---:R-:W-:-:S04]  /*92d0*/  IMAD R6, R9, R13, RZ ;  /* 0x0000000d09067224 */ /* 0x004fc800078e02ff */
[C---:B------:R-:W-:Y:S02]  /*92e0*/  IMAD R6, R8.reuse, R7, R6 ;  /* 0x0000000708067224 */ /* 0x040fe400078e0206 */
[----:B------:R-:W-:Y:S01]  /*92f0*/  IMAD.WIDE.U32 R8, R8, R13, RZ ;  /* 0x0000000d08087225 */ /* 0x000fe200078e00ff */
        /* <DEDUP_REMOVED lines=10> */
.L_x_10171:
        /* <DEDUP_REMOVED lines=8> */
.L_x_10172:
[----:B------:R-:W-:Y:S05]  /*9420*/  BSYNC.RECONVERGENT B0 ;  /* 0x0000000000007941 */ /* 0x000fea0003800200 */
.L_x_10170:
[C---:B------:R-:W-:Y:S01]  /*9430*/  LEA R8, P0, R150.reuse, R156, 0x5 ;  /* 0x0000009c96087211 */ /* 0x040fe200078028ff */
[----:B------:R1:W-:Y:S01]  /*9440*/  @P1 STS.128 [R165+0x2000], RZ ;  /* 0x002000ffa5001388 */ /* 0x0003e20000000c00 */
[C---:B------:R-:W-:Y:S01]  /*9450*/  @!P1 IMAD R5, R151.reuse, 0x60, RZ ;  /* 0x0000006097059824 */ /* 0x040fe200078e02ff */
[----:B------:R-:W-:Y:S01]  /*9460*/  BSSY.RECONVERGENT B0, `(.L_x_10173) ;  /* 0x000003c000007945 */ /* 0x000fe20003800200 */
[C---:B------:R-:W-:Y:S01]  /*9470*/  LEA.HI.X R9, R150.reuse, R157, R151, 0x5, P0 ;  /* 0x0000009d96097211 */ /* 0x040fe200000f2c97 */
[--C-:B------:R-:W-:Y:S01]  /*9480*/  @!P1 IMAD.MOV.U32 R6, RZ, RZ, R8.reuse ;  /* 0x000000ffff069224 */ /* 0x100fe200078e0008 */
[CC--:B------:R-:W-:Y:S01]  /*9490*/  @!P1 LEA R16, P2, R150.reuse, R8.reuse, 0x5 ;  /* 0x0000000896109211 */ /* 0x0c0fe200078428ff */
[----:B------:R-:W-:Y:S01]  /*94a0*/  @!P1 IMAD.MOV.U32 R10, RZ, RZ, R8 ;  /* 0x000000ffff0a9224 */ /* 0x000fe200078e0008 */
[CC--:B------:R-:W-:Y:S01]  /*94b0*/  @!P1 LEA R14, P0, R150.reuse, R8.reuse, 0x6 ;  /* 0x00000008960e9211 */ /* 0x0c0fe200078030ff */
[----:B------:R-:W-:Y:S01]  /*94c0*/  @!P1 IMAD.MOV.U32 R7, RZ, RZ, R9 ;  /* 0x000000ffff079224 */ /* 0x000fe200078e0009 */
[-C--:B------:R-:W-:Y:S01]  /*94d0*/  @!P1 MOV R11, R9.reuse ;  /* 0x00000009000b9202 */ /* 0x080fe20000000f00 */
[----:B------:R-:W-:Y:S01]  /*94e0*/  @!PT LDS RZ, [RZ] ;  /* 0x00000000fffff984 */ /* 0x000fe20000000800 */
[----:B------:R-:W-:Y:S01]  /*94f0*/  @!PT LDS RZ, [RZ] ;  /* 0x00000000fffff984 */ /* 0x000fe20000000800 */
[----:B------:R-:W-:Y:S01]  /*9500*/  @!PT LDS RZ, [RZ] ;  /* 0x00000000fffff984 */ /* 0x000fe20000000800 */
[----:B------:R1:W-:Y:S01]  /*9510*/  @!P1 LDGSTS.E.BYPASS.LTC128B.128 [R165+0x2000], desc[UR4][R156.64] ;  /* 0x020000009ca59fae */ /* 0x0003e2000b981a04 */
[CC--:B------:R-:W-:Y:S01]  /*9520*/  @!P1 LEA.HI.X R17, R150.reuse, R9.reuse, R151, 0x5, P2 ;  /* 0x0000000996119211 */ /* 0x0c0fe200010f2c97 */
[C---:B------:R-:W-:Y:S01]  /*9530*/  @!P1 IMAD.WIDE.U32 R6, R150.reuse, 0x60, R6 ;  /* 0x0000006096069825 */ /* 0x040fe200078e0006 */
[C---:B------:R-:W-:Y:S01]  /*9540*/  @!P1 LEA.HI.X R15, R150.reuse, R9, R151, 0x6, P0 ;  /* 0x00000009960f9211 */ /* 0x040fe200000f3497 */
[----:B------:R1:W-:Y:S01]  /*9550*/  @P1 STS.128 [R165+0x2800], RZ ;  /* 0x002800ffa5001388 */ /* 0x0003e20000000c00 */
[----:B------:R-:W-:Y:S01]  /*9560*/  @!P1 LEA R12, P0, R150, R8, 0x7 ;  /* 0x00000008960c9211 */ /* 0x000fe200078038ff */
[----:B------:R-:W-:-:S02]  /*9570*/  @!P1 IMAD R4, R151, 0xa0, RZ ;  /* 0x000000a097049824 */ /* 0x000fc400078e02ff */
        /* <DEDUP_REMOVED lines=42> */
.L_x_10174:
[----:B------:R-:W-:Y:S05]  /*9820*/  BSYNC.RECONVERGENT B0 ;  /* 0x0000000000007941 */ /* 0x000fea0003800200 */
.L_x_10173:
[----:B------:R-:W0:Y:S02]  /*9830*/  LDGDEPBAR ;  /* 0x00000000000079af */ /* 0x000e240000000000 */
.L_x_10169:
[----:B------:R-:W-:Y:S05]  /*9840*/  BSYNC.RECONVERGENT B1 ;  /* 0x0000000000017941 */ /* 0x000fea0003800200 */
.L_x_10168:
[----:B------:R-:W3:Y:S01]  /*9850*/  LD.E R61, desc[UR4][R2.64+0xdc] ;  /* 0x0000dc04023d7980 */ /* 0x000ee2000c101900 */
[----:B------:R-:W-:Y:S02]  /*9860*/  FMNMX3.FTZ R4, R0, R183, R181, !PT ;  /* 0x000000b700047276 */ /* 0x000fe400078100b5 */
[----:B-1----:R-:W-:Y:S01]  /*9870*/  FMNMX3.FTZ R6, R36, R43, R41, !PT ;  /* 0x0000002b24067276 */ /* 0x002fe20007810029 */
[----:B--2---:R-:W-:Y:S01]  /*9880*/  LDSM.16.MT88.4 R8, [R144+0x6000] ;  /* 0x006000009008783b */ /* 0x004fe20000004200 */
[----:B------:R-:W-:Y:S02]  /*9890*/  FMNMX3.FTZ R4, R4, R249, R209, !PT ;  /* 0x000000f904047276 */ /* 0x000fe400078100d1 */
[----:B------:R-:W-:Y:S01]  /*98a0*/  FMNMX3.FTZ R6, R6, R35, R33, !PT ;  /* 0x0000002306067276 */ /* 0x000fe20007810021 */
[----:B------:R-:W-:Y:S01]  /*98b0*/  LDSM.16.MT88.4 R16, [R140+0x6000] ;  /* 0x006000008c10783b */ /* 0x000fe20000004200 */
[----:B------:R-:W-:Y:S02]  /*98c0*/  FMNMX3.FTZ R4, R4, R245, R199, !PT ;  /* 0x000000f504047276 */ /* 0x000fe400078100c7 */
[----:B------:R-:W-:Y:S01]  /*98d0*/  FMNMX3.FTZ R6, R6, R243, R201, !PT ;  /* 0x000000f306067276 */ /* 0x000fe200078100c9 */
[----:B------:R-:W-:Y:S01]  /*98e0*/  LDSM.16.MT88.4 R24, [R103+0x6000] ;  /* 0x006000006718783b */ /* 0x000fe20000004200 */
[----:B------:R-:W-:-:S02]  /*98f0*/  FMNMX3.FTZ R4, R4, R247, R237, !PT ;  /* 0x000000f704047276 */ /* 0x000fc400078100ed */
[----:B------:R-:W-:Y:S01]  /*9900*/  FMNMX3.FTZ R6, R6, R241, R239, !PT ;  /* 0x000000f106067276 */ /* 0x000fe200078100ef */
[----:B------:R-:W-:Y:S01]  /*9910*/  LDSM.16.MT88.4 R48, [R144+0x6800] ;  /* 0x006800009030783b */ /* 0x000fe20000004200 */
[----:B------:R-:W-:Y:S02]  /*9920*/  FMNMX3.FTZ R4, R4, R233, R211, !PT ;  /* 0x000000e904047276 */ /* 0x000fe400078100d3 */
[----:B------:R-:W-:Y:S01]  /*9930*/  FMNMX3.FTZ R6, R6, R205, R207, !PT ;  /* 0x000000cd06067276 */ /* 0x000fe200078100cf */
[----:B------:R-:W-:Y:S01]  /*9940*/  LDSM.16.MT88.4 R52, [R140+0x6800] ;  /* 0x006800008c34783b */ /* 0x000fe20000004200 */
[----:B------:R-:W-:Y:S02]  /*9950*/  FMNMX3.FTZ R4, R4, R235, R229, !PT ;  /* 0x000000eb04047276 */ /* 0x000fe400078100e5 */
[----:B------:R-:W-:Y:S01]  /*9960*/  FMNMX3.FTZ R6, R6, R231, R203, !PT ;  /* 0x000000e706067276 */ /* 0x000fe200078100cb */
[----:B------:R-:W-:Y:S01]  /*9970*/  LDSM.16.MT88.4 R56, [R103+0x6800] ;  /* 0x006800006738783b */ /* 0x000fe20000004200 */
        /* <DEDUP_REMOVED lines=19> */
[----:B------:R-:W-:-:S03]  /*9ab0*/  FMNMX3.FTZ R6, R6, R63, R64, !PT ;  /* 0x0000003f06067276 */ /* 0x000fc60007810040 */
[----:B------:R-:W1:Y:S04]  /*9ac0*/  SHFL.BFLY PT, R4, R7, 0x2, 0x1f ;  /* 0x0c401f0007047f89 */ /* 0x000e6800000e0000 */
[----:B------:R-:W2:Y:S01]  /*9ad0*/  SHFL.BFLY PT, R5, R6, 0x2, 0x1f ;  /* 0x0c401f0006057f89 */ /* 0x000ea200000e0000 */
[----:B-1----:R-:W-:Y:S02]  /*9ae0*/  FMNMX.FTZ R4, R7, R4, !PT ;  /* 0x0000000407047209 */ /* 0x002fe40007810000 */
[----:B--2---:R-:W-:-:S03]  /*9af0*/  FMNMX.FTZ R5, R6, R5, !PT ;  /* 0x0000000506057209 */ /* 0x004fc60007810000 */
[----:B------:R-:W1:Y:S04]  /*9b00*/  SHFL.BFLY PT, R45, R4, 0x1, 0x1f ;  /* 0x0c201f00042d7f89 */ /* 0x000e6800000e0000 */
[----:B------:R-:W2:Y:S01]  /*9b10*/  SHFL.BFLY PT, R46, R5, 0x1, 0x1f ;  /* 0x0c201f00052e7f89 */ /* 0x000ea200000e0000 */
[----:B-1----:R-:W-:-:S04]  /*9b20*/  FMNMX.FTZ R45, R4, R45, !PT ;  /* 0x0000002d042d7209 */ /* 0x002fc80007810000 */
[----:B------:R-:W-:Y:S02]  /*9b30*/  FSETP.NEU.FTZ.AND P0, PT, R45, -INF , PT ;  /* 0xff8000002d00780b */ /* 0x000fe40003f1d000 */
[----:B--2---:R-:W-:Y:S02]  /*9b40*/  FMNMX.FTZ R46, R5, R46, !PT ;  /* 0x0000002e052e7209 */ /* 0x004fe40007810000 */
[----:B------:R-:W-:Y:S02]  /*9b50*/  FSEL R7, R45, RZ, P0 ;  /* 0x000000ff2d077208 */ /* 0x000fe40000000000 */
[----:B------:R-:W-:-:S03]  /*9b60*/  FSETP.NEU.FTZ.AND P1, PT, R46, -INF , PT ;  /* 0xff8000002e00780b */ /* 0x000fc60003f3d000 */
[----:B------:R-:W-:Y:S01]  /*9b70*/  FADD.FTZ R126, R0, -R7 ;  /* 0x80000007007e7221 */ /* 0x000fe20000010000 */
[----:B------:R-:W-:-:S05]  /*9b80*/  FSEL R5, R46, RZ, P1 ;  /* 0x000000ff2e057208 */ /* 0x000fca0000800000 */
[----:B------:R-:W-:Y:S01]  /*9b90*/  FADD.FTZ R122, R36, -R5 ;  /* 0x80000005247a7221 */ /* 0x000fe20000010000 */
[C---:B---3--:R-:W-:Y:S01]  /*9ba0*/  FMUL.FTZ R60, R61.reuse, R45 ;  /* 0x0000002d3d3c7220 */ /* 0x048fe20000410000 */
[C---:B------:R-:W-:Y:S01]  /*9bb0*/  FMUL.FTZ R4, R61.reuse, R46 ;  /* 0x0000002e3d047220 */ /* 0x040fe20000410000 */
[C---:B------:R-:W-:Y:S01]  /*9bc0*/  FMUL.FTZ R126, R61.reuse, R126 ;  /* 0x0000007e3d7e7220 */ /* 0x040fe20000410000 */
[----:B------:R-:W-:Y:S02]  /*9bd0*/  FMUL.FTZ R122, R61, R122 ;  /* 0x0000007a3d7a7220 */ /* 0x000fe40000410000 */
[----:B------:R-:W-:Y:S02]  /*9be0*/  FSEL R60, R60, RZ, P0 ;  /* 0x000000ff3c3c7208 */ /* 0x000fe40000000000 */
[----:B------:R-:W-:Y:S01]  /*9bf0*/  FSEL R0, R4, RZ, P1 ;  /* 0x000000ff04007208 */ /* 0x000fe20000800000 */
[----:B------:R-:W1:Y:S01]  /*9c00*/  MUFU.EX2 R126, R126 ;  /* 0x0000007e007e7308 */ /* 0x000e620000000800 */
[----:B------:R-:W-:Y:S01]  /*9c10*/  ISETP.GT.U32.AND P0, PT, R44, R155, PT ;  /* 0x0000009b2c00720c */ /* 0x000fe20003f04070 */
[-CC-:B------:R-:W-:Y:S01]  /*9c20*/  FFMA.FTZ R66, R209, R61.reuse, -R60.reuse ;  /* 0x0000003dd1427223 */ /* 0x180fe2000001083c */
[-C--:B------:R-:W-:Y:S01]  /*9c30*/  FFMA.FTZ R124, R183, R61.reuse, -R60 ;  /* 0x0000003db77c7223 */ /* 0x080fe2000001083c */
[-CC-:B------:R-:W-:Y:S01]  /*9c40*/  FFMA.FTZ R209, R43, R61.reuse, -R0.reuse ;  /* 0x0000003d2bd17223 */ /* 0x180fe20000010800 */
[-C--:B------:R-:W-:Y:S01]  /*9c50*/  FFMA.FTZ R120, R41, R61.reuse, -R0 ;  /* 0x0000003d29787223 */ /* 0x080fe20000010800 */
[-CC-:B------:R-:W-:Y:S01]  /*9c60*/  FFMA.FTZ R114, R181, R61.reuse, -R60.reuse ;  /* 0x0000003db5727223 */ /* 0x180fe2000001083c */
[----:B------:R-:W2:Y:S01]  /*9c70*/  LDSM.16.MT88.4 R40, [R102+0x6000] ;  /* 0x006000006628783b */ /* 0x000ea20000004200 */
[-C--:B------:R-:W-:Y:S01]  /*9c80*/  FFMA.FTZ R181, R249, R61.reuse, -R60 ;  /* 0x0000003df9b57223 */ /* 0x080fe2000001083c */
[-CC-:B------:R-:W-:Y:S01]  /*9c90*/  FFMA.FTZ R183, R35, R61.reuse, -R0.reuse ;  /* 0x0000003d23b77223 */ /* 0x180fe20000010800 */
[-C--:B------:R-:W-:Y:S01]  /*9ca0*/  FFMA.FTZ R36, R33, R61.reuse, -R0 ;  /* 0x0000003d21247223 */ /* 0x080fe20000010800 */
[----:B------:R-:W-:Y:S01]  /*9cb0*/  MUFU.EX2 R124, R124 ;  /* 0x0000007c007c7308 */ /* 0x000fe20000000800 */
[-CC-:B------:R-:W-:Y:S01]  /*9cc0*/  FFMA.FTZ R106, R199, R61.reuse, -R60.reuse ;  /* 0x0000003dc76a7223 */ /* 0x180fe2000001083c */
[-C--:B------:R-:W-:Y:S01]  /*9cd0*/  FFMA.FTZ R121, R247, R61.reuse, -R60 ;  /* 0x0000003df7797223 */ /* 0x080fe2000001083c */
[-C--:B-1----:R-:W-:Y:S01]  /*9ce0*/  FMUL.FTZ R6, R98, R126.reuse ;  /* 0x0000007e62067220 */ /* 0x082fe20000410000 */
[----:B------:R-:W1:Y:S01]  /*9cf0*/  MUFU.EX2 R114, R114 ;  /* 0x0000007200727308 */ /* 0x000e620000000800 */
[-C--:B------:R-:W-:Y:S01]  /*9d00*/  FMUL.FTZ R7, R99, R126.reuse ;  /* 0x0000007e63077220 */ /* 0x080fe20000410000 */
[-C--:B------:R-:W-:Y:S01]  /*9d10*/  FMUL.FTZ R94, R94, R126.reuse ;  /* 0x0000007e5e5e7220 */ /* 0x080fe20000410000 */
[-C--:B------:R-:W-:Y:S01]  /*9d20*/  FMUL.FTZ R95, R95, R126.reuse ;  /* 0x0000007e5f5f7220 */ /* 0x080fe20000410000 */
[----:B------:R-:W-:Y:S01]  /*9d30*/  MUFU.EX2 R181, R181 ;  /* 0x000000b500b57308 */ /* 0x000fe20000000800 */
[-CC-:B------:R-:W-:Y:S01]  /*9d40*/  FFMA.FTZ R108, R201, R61.reuse, -R0.reuse ;  /* 0x0000003dc96c7223 */ /* 0x180fe20000010800 */
[-CC-:B------:R-:W-:Y:S01]  /*9d50*/  FFMA.FTZ R123, R241, R61.reuse, -R0.reuse ;  /* 0x0000003df17b7223 */ /* 0x180fe20000010800 */
[-C--:B------:R-:W-:Y:S01]  /*9d60*/  FFMA.FTZ R100, R239, R61.reuse, -R0 ;  /* 0x0000003def647223 */ /* 0x080fe20000010800 */
[----:B------:R-:W3:Y:S01]  /*9d70*/  MUFU.EX2 R66, R66 ;  /* 0x0000004200427308 */ /* 0x000ee20000000800 */
[-CC-:B------:R-:W-:Y:S01]  /*9d80*/  FFMA.FTZ R104, R237, R61.reuse, -R60.reuse ;  /* 0x0000003ded687223 */ /* 0x180fe2000001083c */
[-C--:B------:R-:W-:Y:S01]  /*9d90*/  FFMA.FTZ R245, R245, R61.reuse, -R60 ;  /* 0x0000003df5f57223 */ /* 0x080fe2000001083c */
[----:B------:R-:W-:Y:S01]  /*9da0*/  FFMA.FTZ R243, R243, R61, -R0 ;  /* 0x0000003df3f37223 */ /* 0x000fe20000010800 */
[----:B------:R-:W4:Y:S01]  /*9db0*/  MUFU.EX2 R122, R122 ;  /* 0x0000007a007a7308 */ /* 0x000f220000000800 */
[----:B------:R-:W-:Y:S01]  /*9dc0*/  FMUL.FTZ R14, R90, R126 ;  /* 0x0000007e5a0e7220 */ /* 0x000fe20000410000 */
[----:B-1----:R-:W-:Y:S01]  /*9dd0*/  F2FP.F16.F32.PACK_AB R33, R114, R124 ;  /* 0x0000007c7221723e */ /* 0x002fe200000000ff */
[-C--:B------:R-:W-:Y:S01]  /*9de0*/  FMUL.FTZ R15, R91, R126.reuse ;  /* 0x0000007e5b0f7220 */ /* 0x080fe20000410000 */
[----:B------:R-:W-:Y:S01]  /*9df0*/  MUFU.EX2 R209, R209 ;  /* 0x000000d100d17308 */ /* 0x000fe20000000800 */
[-C--:B------:R-:W-:Y:S01]  /*9e00*/  FMUL.FTZ R22, R82, R126.reuse ;  /* 0x0000007e52167220 */ /* 0x080fe20000410000 */
[-C--:B------:R-:W-:Y:S01]  /*9e10*/  FMUL.FTZ R23, R83, R126.reuse ;  /* 0x0000007e53177220 */ /* 0x080fe20000410000 */
[-C--:B------:R-:W-:Y:S01]  /*9e20*/  FMUL.FTZ R86, R86, R126.reuse ;  /* 0x0000007e56567220 */ /* 0x080fe20000410000 */
[----:B------:R-:W1:Y:S01]  /*9e30*/  MUFU.EX2 R120, R120 ;  /* 0x0000007800787308 */ /* 0x000e620000000800 */
[-C--:B------:R-:W-:Y:S01]  /*9e40*/  FMUL.FTZ R87, R87, R126.reuse ;  /* 0x0000007e57577220 */ /* 0x080fe20000410000 */
[----:B---3--:R-:W-:Y:S01]  /*9e50*/  F2FP.F16.F32.PACK_AB R35, R66, R181 ;  /* 0x000000b54223723e */ /* 0x008fe200000000ff */
[-C--:B------:R-:W-:Y:S01]  /*9e60*/  FMUL.FTZ R78, R78, R126.reuse ;  /* 0x0000007e4e4e7220 */ /* 0x080fe20000410000 */
[----:B------:R-:W-:Y:S01]  /*9e70*/  MUFU.EX2 R183, R183 ;  /* 0x000000b700b77308 */ /* 0x000fe20000000800 */
[----:B------:R-:W-:Y:S01]  /*9e80*/  FMUL.FTZ R79, R79, R126 ;  /* 0x0000007e4f4f7220 */ /* 0x000fe20000410000 */
[-C--:B----4-:R-:W-:Y:S01]  /*9e90*/  FMUL.FTZ R4, R96, R122.reuse ;  /* 0x0000007a60047220 */ /* 0x090fe20000410000 */
[-C--:B------:R-:W-:Y:S01]  /*9ea0*/  FMUL.FTZ R5, R97, R122.reuse ;  /* 0x0000007a61057220 */ /* 0x080fe20000410000 */
[----:B------:R-:W3:Y:S01]  /*9eb0*/  MUFU.EX2 R36, R36 ;  /* 0x0000002400247308 */ /* 0x000ee20000000800 */
        /* <DEDUP_REMOVED lines=8> */
[-C--:B------:R-:W-:Y:S01]  /*9f40*/  FMUL.FTZ R21, R81, R122.reuse ;  /* 0x0000007a51157220 */ /* 0x080fe20000410000 */
[-C--:B------:R-:W-:Y:S01]  /*9f50*/  FMUL.FTZ R84, R84, R122.reuse ;  /* 0x0000007a54547220 */ /* 0x080fe20000410000 */
[-C--:B------:R-:W-:Y:S01]  /*9f60*/  FMUL.FTZ R85, R85, R122.reuse ;  /* 0x0000007a55557220 */ /* 0x080fe20000410000 */
[----:B------:R-:W-:Y:S01]  /*9f70*/  MUFU.EX2 R121, R121 ;  /* 0x0000007900797308 */ /* 0x000fe20000000800 */
[-C--:B------:R-:W-:Y:S01]  /*9f80*/  FMUL.FTZ R76, R76, R122.reuse ;  /* 0x0000007a4c4c7220 */ /* 0x080fe20000410000 */
[----:B---3--:R-:W-:Y:S01]  /*9f90*/  F2FP.F16.F32.PACK_AB R34, R36, R183 ;  /* 0x000000b72422723e */ /* 0x008fe200000000ff */
[----:B------:R-:W-:Y:S01]  /*9fa0*/  FMUL.FTZ R77, R77, R122 ;  /* 0x0000007a4d4d7220 */ /* 0x000fe20000410000 */
[----:B------:R-:W-:Y:S01]  /*9fb0*/  MUFU.EX2 R201, R243 ;  /* 0x000000f300c97308 */ /* 0x000fe20000000800 */
[-C--:B------:R-:W-:Y:S01]  /*9fc0*/  FMUL.FTZ R30, R74, R126.reuse ;  /* 0x0000007e4a1e7220 */ /* 0x080fe20000410000 */
[----:B------:R-:W-:Y:S01]  /*9fd0*/  FMUL.FTZ R31, R75, R126 ;  /* 0x0000007e4b1f7220 */ /* 0x000fe20000410000 */
[-C--:B------:R-:W-:Y:S01]  /*9fe0*/  FMUL.FTZ R28, R72, R122.reuse ;  /* 0x0000007a481c7220 */ /* 0x080fe20000410000 */
[----:B------:R-:W1:Y:S01]  /*9ff0*/  MUFU.EX2 R108, R108 ;  /* 0x0000006c006c7308 */ /* 0x000e620000000800 */
[C---:B------:R-:W-:Y:S01]  /*a000*/  HMMA.16816.F32 R4, R32.reuse, R8, R4 ;  /* 0x000000082004723c */ /* 0x040fe20000001804 */
[----:B------:R-:W-:Y:S01]  /*a010*/  FMUL.FTZ R29, R73, R122 ;  /* 0x0000007a491d7220 */ /* 0x000fe20000410000 */
[-C--:B------:R-:W-:Y:S01]  /*a020*/  FMUL.FTZ R70, R70, R126.reuse ;  /* 0x0000007e46467220 */ /* 0x080fe20000410000 */
[----:B------:R-:W-:Y:S01]  /*a030*/  MUFU.EX2 R123, R123 ;  /* 0x0000007b007b7308 */ /* 0x000fe20000000800 */
[----:B------:R-:W-:Y:S01]  /*a040*/  FMUL.FTZ R71, R71, R126 ;  /* 0x0000007e47477220 */ /* 0x000fe20000410000 */
[-C--:B------:R-:W-:Y:S01]  /*a050*/  FMUL.FTZ R68, R68, R122.reuse ;  /* 0x0000007a44447220 */ /* 0x080fe20000410000 */
[-C--:B------:R-:W-:Y:S01]  /*a060*/  FMUL.FTZ R69, R69, R122.reuse ;  /* 0x0000007a45457220 */ /* 0x080fe20000410000 */
[----:B------:R-:W3:Y:S01]  /*a070*/  MUFU.EX2 R100, R100 ;  /* 0x0000006400647308 */ /* 0x000ee20000000800 */
[C---:B------:R-:W-:Y:S01]  /*a080*/  HMMA.16816.F32 R8, R32.reuse, R10, R92 ;  /* 0x0000000a2008723c */ /* 0x040fe2000000185c */
[-C--:B------:R-:W-:Y:S01]  /*a090*/  FFMA.FTZ R116, R211, R61.reuse, -R60 ;  /* 0x0000003dd3747223 */ /* 0x080fe2000001083c */
[-CC-:B------:R-:W-:Y:S01]  /*a0a0*/  FFMA.FTZ R118, R207, R61.reuse, -R0.reuse ;  /* 0x0000003dcf767223 */ /* 0x180fe20000010800 */
[----:B------:R-:W4:Y:S01]  /*a0b0*/  MUFU.EX2 R104, R104 ;  /* 0x0000006800687308 */ /* 0x000f220000000800 */
[-C--:B------:R-:W-:Y:S01]  /*a0c0*/  FFMA.FTZ R112, R203, R61.reuse, -R0 ;  /* 0x0000003dcb707223 */ /* 0x080fe20000010800 */
[-CC-:B------:R-:W-:Y:S01]  /*a0d0*/  FFMA.FTZ R110, R229, R61.reuse, -R60.reuse ;  /* 0x0000003de56e7223 */ /* 0x180fe2000001083c */
[-CC-:B------:R-:W-:Y:S01]  /*a0e0*/  FFMA.FTZ R233, R233, R61.reuse, -R60.reuse ;  /* 0x0000003de9e97223 */ /* 0x180fe2000001083c */
[-C--:B------:R-:W-:Y:S01]  /*a0f0*/  FFMA.FTZ R235, R235, R61.reuse, -R60 ;  /* 0x0000003debeb7223 */ /* 0x080fe2000001083c */
[C---:B------:R-:W-:Y:S01]  /*a100*/  HMMA.16816.F32 R12, R32.reuse, R16, R12 ;  /* 0x00000010200c723c */ /* 0x040fe2000000180c */
[-C--:B------:R-:W-:Y:S01]  /*a110*/  FFMA.FTZ R231, R231, R61.reuse, -R0 ;  /* 0x0000003de7e77223 */ /* 0x080fe20000010800 */
[----:B------:R-:W-:Y:S01]  /*a120*/  MUFU.EX2 R211, R233 ;  /* 0x000000e900d37308 */ /* 0x000fe20000000800 */
[----:B------:R-:W-:Y:S01]  /*a130*/  LDSM.16.MT88.4 R92, [R144+0x7800] ;  /* 0x00780000905c783b */ /* 0x000fe20000004200 */
[----:B------:R-:W-:Y:S01]  /*a140*/  FFMA.FTZ R209, R178, R122, R209 ;  /* 0x0000007ab2d17223 */ /* 0x000fe200000100d1 */
[----:B------:R-:W-:Y:S01]  /*a150*/  FFMA.FTZ R179, R179, R126, R124 ;  /* 0x0000007eb3b37223 */ /* 0x000fe2000001007c */
[----:B------:R-:W5:Y:S01]  /*a160*/  MUFU.EX2 R116, R116 ;  /* 0x0000007400747308 */ /* 0x000f620000000800 */
[-CC-:B------:R-:W-:Y:S01]  /*a170*/  FFMA.FTZ R105, R105, R61.reuse, -R60.reuse ;  /* 0x0000003d69697223 */ /* 0x180fe2000001083c */
        /* <DEDUP_REMOVED lines=9> */
[----:B------:R-:W-:Y:S01]  /*a210*/  LDSM.16.MT88.4 R84, [R140+0x7800] ;  /* 0x007800008c54783b */ /* 0x000fe20000004200 */
[----:B------:R-:W-:Y:S01]  /*a220*/  MUFU.EX2 R112, R112 ;  /* 0x0000007000707308 */ /* 0x000fe20000000800 */
[----:B------:R-:W-:Y:S01]  /*a230*/  FADD.FTZ R66, R66, R181 ;  /* 0x000000b542427221 */ /* 0x000fe20000010000 */
[----:B------:R-:W-:Y:S01]  /*a240*/  FFMA.FTZ R64, R64, R61, -R0 ;  /* 0x0000003d40407223 */ /* 0x000fe20000010800 */
[----:B------:R-:W-:Y:S01]  /*a250*/  @P0 IADD3 R38, PT, PT, R38, -0x3, RZ ;  /* 0xfffffffd26260810 */ /* 0x000fe20007ffe0ff */
[----:B------:R-:W-:Y:S02]  /*a260*/  MUFU.EX2 R110, R110 ;  /* 0x0000006e006e7308 */ /* 0x000fe40000000800 */
[C---:B------:R-:W-:Y:S01]  /*a270*/  HMMA.16816.F32 R24, R32.reuse, R26, R76 ;  /* 0x0000001a2018723c */ /* 0x040fe2000000184c */
[----:B------:R-:W-:Y:S07]  /*a280*/  LDSM.16.MT88.4 R76, [R103+0x7800] ;  /* 0x00780000674c783b */ /* 0x000fee0000004200 */
[----:B--2---:R-:W-:Y:S01]  /*a290*/  HMMA.16816.F32 R28, R32, R40, R28 ;  /* 0x00000028201c723c */ /* 0x004fe2000000181c */
[----:B-1----:R-:W-:-:S02]  /*a2a0*/  F2FP.F16.F32.PACK_AB R40, R108, R201 ;  /* 0x000000c96c28723e */ /* 0x002fc400000000ff */
[----:B------:R-:W-:Y:S01]  /*a2b0*/  F2FP.F16.F32.PACK_AB R41, R106, R199 ;  /* 0x000000c76a29723e */ /* 0x000fe200000000ff */
[----:B------:R-:W-:Y:S01]  /*a2c0*/  FADD.FTZ R199, R199, R66 ;  /* 0x00000042c7c77221 */ /* 0x000fe20000010000 */
[-CC-:B------:R-:W-:Y:S01]  /*a2d0*/  FFMA.FTZ R66, R62, R61.reuse, -R0.reuse ;  /* 0x0000003d3e427223 */ /* 0x180fe20000010800 */
[----:B------:R-:W-:Y:S02]  /*a2e0*/  FFMA.FTZ R62, R63, R61, -R0 ;  /* 0x0000003d3f3e7223 */ /* 0x000fe40000010800 */
[----:B------:R-:W-:Y:S01]  /*a2f0*/  HMMA.16816.F32 R32, R32, R42, R68 ;  /* 0x0000002a2020723c */ /* 0x000fe20000001844 */
[----:B---3--:R-:W-:Y:S01]  /*a300*/  F2FP.F16.F32.PACK_AB R42, R100, R123 ;  /* 0x0000007b642a723e */ /* 0x008fe200000000ff */
[----:B------:R-:W-:Y:S01]  /*a310*/  FADD.FTZ R106, R106, R199 ;  /* 0x000000c76a6a7221 */ /* 0x000fe20000010000 */
[----:B----4-:R-:W-:Y:S01]  /*a320*/  F2FP.F16.F32.PACK_AB R43, R104, R121 ;  /* 0x00000079682b723e */ /* 0x010fe200000000ff */
[----:B------:R-:W-:Y:S02]  /*a330*/  MUFU.EX2 R62, R62 ;  /* 0x0000003e003e7308 */ /* 0x000fe40000000800 */
[----:B------:R-:W-:-:S04]  /*a340*/  FADD.FTZ R121, R121, R106 ;  /* 0x0000006a79797221 */ /* 0x000fc80000010000 */
[----:B------:R-:W-:Y:S01]  /*a350*/  HMMA.16816.F32 R4, R40, R48, R4 ;  /* 0x000000302804723c */ /* 0x000fe20000001804 */
[----:B------:R-:W-:-:S07]  /*a360*/  FADD.FTZ R104, R104, R121 ;  /* 0x0000007968687221 */ /* 0x000fce0000010000 */
[C---:B------:R-:W-:Y:S01]  /*a370*/  HMMA.16816.F32 R8, R40.reuse, R50, R8 ;  /* 0x000000322808723c */ /* 0x040fe20000001808 */
[----:B------:R-:W1:Y:S07]  /*a380*/  LDSM.16.MT88.4 R48, [R102+0x6800] ;  /* 0x006800006630783b */ /* 0x000e6e0000004200 */
[C---:B------:R-:W-:Y:S08]  /*a390*/  HMMA.16816.F32 R12, R40.reuse, R52, R12 ;  /* 0x00000034280c723c */ /* 0x040ff0000000180c */
[C---:B------:R-:W-:Y:S01]  /*a3a0*/  HMMA.16816.F32 R16, R40.reuse, R54, R16 ;  /* 0x000000362810723c */ /* 0x040fe20000001810 */
[----:B------:R-:W2:Y:S07]  /*a3b0*/  LDSM.16.MT88.4 R52, [R140+0x7000] ;  /* 0x007000008c34783b */ /* 0x000eae0000004200 */
[C---:B------:R-:W-:Y:S08]  /*a3c0*/  HMMA.16816.F32 R20, R40.reuse, R56, R20 ;  /* 0x000000382814723c */ /* 0x040ff00000001814 */
[C---:B------:R-:W-:Y:S01]  /*a3d0*/  HMMA.16816.F32 R24, R40.reuse, R58, R24 ;  /* 0x0000003a2818723c */ /* 0x040fe20000001818 */
[----:B------:R-:W-:Y:S07]  /*a3e0*/  LDSM.16.MT88.4 R56, [R103+0x7000] ;  /* 0x007000006738783b */ /* 0x000fee0000004200 */
[C---:B-1----:R-:W-:Y:S08]  /*a3f0*/  HMMA.16816.F32 R28, R40.reuse, R48, R28 ;  /* 0x00000030281c723c */ /* 0x042ff0000000181c */
[----:B------:R-:W-:Y:S01]  /*a400*/  HMMA.16816.F32 R32, R40, R50, R32 ;  /* 0x000000322820723c */ /* 0x000fe20000001820 */
[----:B------:R-:W1:Y:S01]  /*a410*/  LDSM.16.MT88.4 R48, [R144+0x7000] ;  /* 0x007000009030783b */ /* 0x000e620000004200 */
[----:B------:R-:W-:Y:S01]  /*a420*/  FFMA.FTZ R42, R205, R61, -R0 ;  /* 0x0000003dcd2a7223 */ /* 0x000fe20000010800 */
[----:B-----5:R-:W-:Y:S01]  /*a430*/  F2FP.F16.F32.PACK_AB R41, R116, R211 ;  /* 0x000000d37429723e */ /* 0x020fe200000000ff */
[----:B------:R-:W3:Y:S01]  /*a440*/  MUFU.EX2 R205, R235 ;  /* 0x000000eb00cd7308 */ /* 0x000ee20000000800 */
[----:B------:R-:W-:-:S03]  /*a450*/  FADD.FTZ R211, R211, R104 ;  /* 0x00000068d3d37221 */ /* 0x000fc60000010000 */
[----:B------:R-:W4:Y:S01]  /*a460*/  MUFU.EX2 R207, R42 ;  /* 0x0000002a00cf7308 */ /* 0x000f220000000800 */
[----:B------:R-:W-:Y:S01]  /*a470*/  FADD.FTZ R116, R116, R211 ;  /* 0x000000d374747221 */ /* 0x000fe20000010000 */
[----:B---3--:R-:W-:-:S03]  /*a480*/  F2FP.F16.F32.PACK_AB R43, R110, R205 ;  /* 0x000000cd6e2b723e */ /* 0x008fc600000000ff */
[----:B------:R-:W-:Y:S01]  /*a490*/  FADD.FTZ R205, R205, R116 ;  /* 0x00000074cdcd7221 */ /* 0x000fe20000010000 */
[----:B----4-:R-:W-:-:S03]  /*a4a0*/  F2FP.F16.F32.PACK_AB R40, R118, R207 ;  /* 0x000000cf7628723e */ /* 0x010fc600000000ff */
[----:B------:R-:W-:Y:S01]  /*a4b0*/  FADD.FTZ R110, R110, R205 ;  /* 0x000000cd6e6e7221 */ /* 0x000fe20000010000 */
[----:B------:R-:W-:-:S07]  /*a4c0*/  F2FP.F16.F32.PACK_AB R42, R112, R203 ;  /* 0x000000cb702a723e */ /* 0x000fce00000000ff */
[----:B--2---:R-:W-:Y:S01]  /*a4d0*/  HMMA.16816.F32 R12, R40, R52, R12 ;  /* 0x00000034280c723c */ /* 0x004fe2000000180c */
[-CC-:B------:R-:W-:Y:S01]  /*a4e0*/  FFMA.FTZ R53, R127, R61.reuse, -R0.reuse ;  /* 0x0000003d7f357223 */ /* 0x180fe20000010800 */
[----:B------:R-:W-:-:S05]  /*a4f0*/  FFMA.FTZ R52, R133, R61, -R0 ;  /* 0x0000003d85347223 */ /* 0x000fca0000010800 */
[----:B------:R-:W-:Y:S01]  /*a500*/  MUFU.EX2 R53, R53 ;  /* 0x0000003500357308 */ /* 0x000fe20000000800 */
[C---:B------:R-:W-:Y:S01]  /*a510*/  HMMA.16816.F32 R16, R40.reuse, R54, R16 ;  /* 0x000000362810723c */ /* 0x040fe20000001810 */
[-CC-:B------:R-:W-:Y:S01]  /*a520*/  FFMA.FTZ R54, R131, R61.reuse, -R0.reuse ;  /* 0x0000003d83367223 */ /* 0x180fe20000010800 */
[-CC-:B------:R-:W-:Y:S01]  /*a530*/  FFMA.FTZ R55, R135, R61.reuse, -R0.reuse ;  /* 0x0000003d87377223 */ /* 0x180fe20000010800 */
[----:B------:R-:W-:Y:S04]  /*a540*/  MUFU.EX2 R52, R52 ;  /* 0x0000003400347308 */ /* 0x000fe80000000800 */
[----:B------:R-:W-:Y:S01]  /*a550*/  MUFU.EX2 R54, R54 ;  /* 0x0000003600367308 */ /* 0x000fe20000000800 */
[C---:B-1----:R-:W-:Y:S03]  /*a560*/  HMMA.16816.F32 R4, R40.reuse, R48, R4 ;  /* 0x000000302804723c */ /* 0x042fe60000001804 */
[----:B------:R-:W-:Y:S05]  /*a570*/  MUFU.EX2 R55, R55 ;  /* 0x0000003700377308 */ /* 0x000fea0000000800 */
[C---:B------:R-:W-:Y:S01]  /*a580*/  HMMA.16816.F32 R8, R40.reuse, R50, R8 ;  /* 0x000000322808723c */ /* 0x040fe20000001808 */
[----:B------:R-:W1:Y:S07]  /*a590*/  LDSM.16.MT88.4 R48, [R102+0x7000] ;  /* 0x007000006630783b */ /* 0x000e6e0000004200 */
[----:B------:R-:W-:Y:S01]  /*a5a0*/  HMMA.16816.F32 R20, R40, R56, R20 ;  /* 0x000000382814723c */ /* 0x000fe20000001814 */
[-CC-:B------:R-:W-:Y:S01]  /*a5b0*/  FFMA.FTZ R56, R113, R61.reuse, -R0.reuse ;  /* 0x0000003d71387223 */ /* 0x180fe20000010800 */
[----:B------:R-:W-:-:S05]  /*a5c0*/  FFMA.FTZ R57, R109, R61, -R0 ;  /* 0x0000003d6d397223 */ /* 0x000fca0000010800 */
[----:B------:R-:W-:Y:S01]  /*a5d0*/  MUFU.EX2 R56, R56 ;  /* 0x0000003800387308 */ /* 0x000fe20000000800 */
[----:B------:R-:W-:Y:S01]  /*a5e0*/  HMMA.16816.F32 R24, R40, R58, R24 ;  /* 0x0000003a2818723c */ /* 0x000fe20000001818 */
[----:B------:R-:W-:Y:S01]  /*a5f0*/  FADD.FTZ R58, R36, R183 ;  /* 0x000000b7243a7221 */ /* 0x000fe20000010000 */
[-C--:B------:R-:W-:Y:S01]  /*a600*/  FFMA.FTZ R36, R107, R61.reuse, -R0 ;  /* 0x0000003d6b247223 */ /* 0x080fe20000010800 */
[-C--:B------:R-:W-:Y:S01]  /*a610*/  FFMA.FTZ R59, R111, R61.reuse, -R60 ;  /* 0x0000003d6f3b7223 */ /* 0x080fe2000001083c */
[----:B------:R-:W-:Y:S01]  /*a620*/  MUFU.EX2 R57, R57 ;  /* 0x0000003900397308 */ /* 0x000fe20000000800 */
[----:B------:R-:W-:Y:S01]  /*a630*/  FADD.FTZ R201, R201, R58 ;  /* 0x0000003ac9c97221 */ /* 0x000fe20000010000 */
[----:B------:R-:W-:Y:S02]  /*a640*/  FFMA.FTZ R58, R67, R61, -R60 ;  /* 0x0000003d433a7223 */ /* 0x000fe4000001083c */
[----:B------:R-:W-:Y:S01]  /*a650*/  MUFU.EX2 R36, R36 ;  /* 0x0000002400247308 */ /* 0x000fe20000000800 */
[----:B------:R-:W-:-:S03]  /*a660*/  FADD.FTZ R108, R108, R201 ;  /* 0x000000c96c6c7221 */ /* 0x000fc60000010000 */
[----:B------:R-:W-:Y:S01]  /*a670*/  MUFU.EX2 R59, R59 ;  /* 0x0000003b003b7308 */ /* 0x000fe20000000800 */
[----:B------:R-:W-:-:S03]  /*a680*/  FADD.FTZ R123, R123, R108 ;  /* 0x0000006c7b7b7221 */ /* 0x000fc60000010000 */
[----:B------:R-:W-:Y:S01]  /*a690*/  MUFU.EX2 R67, R105 ;  /* 0x0000006900437308 */ /* 0x000fe20000000800 */
[----:B------:R-:W-:-:S03]  /*a6a0*/  FADD.FTZ R100, R100, R123 ;  /* 0x0000007b64647221 */ /* 0x000fc60000010000 */
[----:B------:R-:W-:Y:S01]  /*a6b0*/  MUFU.EX2 R58, R58 ;  /* 0x0000003a003a7308 */ /* 0x000fe20000000800 */
[----:B------:R-:W-:Y:S01]  /*a6c0*/  FADD.FTZ R207, R207, R100 ;  /* 0x00000064cfcf7221 */ /* 0x000fe20000010000 */
[----:B-1----:R-:W-:Y:S01]  /*a6d0*/  HMMA.16816.F32 R28, R40, R48, R28 ;  /* 0x00000030281c723c */ /* 0x002fe2000000181c */
[-C--:B------:R-:W-:Y:S01]  /*a6e0*/  FFMA.FTZ R48, R221, R61.reuse, -R60 ;  /* 0x0000003ddd307223 */ /* 0x080fe2000001083c */
[----:B------:R-:W-:Y:S01]  /*a6f0*/  FFMA.FTZ R49, R227, R61, -R0 ;  /* 0x0000003de3317223 */ /* 0x000fe20000010800 */
[----:B------:R-:W-:-:S04]  /*a700*/  FADD.FTZ R118, R118, R207 ;  /* 0x000000cf76767221 */ /* 0x000fc80000010000 */
[----:B------:R-:W-:Y:S01]  /*a710*/  MUFU.EX2 R48, R48 ;  /* 0x0000003000307308 */ /* 0x000fe20000000800 */
[----:B------:R-:W-:Y:S01]  /*a720*/  HMMA.16816.F32 R32, R40, R50, R32 ;  /* 0x000000322820723c */ /* 0x000fe20000001820 */
[-CC-:B------:R-:W-:Y:S01]  /*a730*/  FFMA.FTZ R51, R223, R61.reuse, -R60.reuse ;  /* 0x0000003ddf337223 */ /* 0x180fe2000001083c */
[-C--:B------:R-:W-:Y:S01]  /*a740*/  FFMA.FTZ R41, R219, R61.reuse, -R60 ;  /* 0x0000003ddb297223 */ /* 0x080fe2000001083c */
[-CC-:B------:R-:W-:Y:S01]  /*a750*/  FFMA.FTZ R50, R215, R61.reuse, -R0.reuse ;  /* 0x0000003dd7327223 */ /* 0x180fe20000010800 */
[-CC-:B------:R-:W-:Y:S01]  /*a760*/  FFMA.FTZ R43, R213, R61.reuse, -R0.reuse ;  /* 0x0000003dd52b7223 */ /* 0x180fe20000010800 */
[-C--:B------:R-:W-:Y:S01]  /*a770*/  FFMA.FTZ R42, R225, R61.reuse, -R0 ;  /* 0x0000003de12a7223 */ /* 0x080fe20000010800 */
[----:B------:R-:W-:Y:S01]  /*a780*/  FFMA.FTZ R40, R217, R61, -R60 ;  /* 0x0000003dd9287223 */ /* 0x000fe2000001083c */
[----:B------:R-:W1:Y:S04]  /*a790*/  MUFU.EX2 R51, R51 ;  /* 0x0000003300337308 */ /* 0x000e680000000800 */
[----:B------:R-:W-:Y:S04]  /*a7a0*/  MUFU.EX2 R41, R41 ;  /* 0x0000002900297308 */ /* 0x000fe80000000800 */
[----:B------:R-:W-:Y:S04]  /*a7b0*/  MUFU.EX2 R50, R50 ;  /* 0x0000003200327308 */ /* 0x000fe80000000800 */
[----:B------:R-:W2:Y:S01]  /*a7c0*/  MUFU.EX2 R43, R43 ;  /* 0x0000002b002b7308 */ /* 0x000ea20000000800 */
[----:B-1----:R-:W-:Y:S01]  /*a7d0*/  F2FP.F16.F32.PACK_AB R69, R48, R51 ;  /* 0x000000333045723e */ /* 0x002fe200000000ff */
[----:B------:R-:W-:-:S02]  /*a7e0*/  FADD.FTZ R51, R51, R110 ;  /* 0x0000006e33337221 */ /* 0x000fc40000010000 */
[----:B------:R-:W-:Y:S02]  /*a7f0*/  MUFU.EX2 R49, R49 ;  /* 0x0000003100317308 */ /* 0x000fe40000000800 */
[----:B------:R-:W-:Y:S02]  /*a800*/  FADD.FTZ R48, R48, R51 ;  /* 0x0000003330307221 */ /* 0x000fe40000010000 */
[----:B------:R-:W1:Y:S04]  /*a810*/  MUFU.EX2 R42, R42 ;  /* 0x0000002a002a7308 */ /* 0x000e680000000800 */
[----:B------:R-:W3:Y:S01]  /*a820*/  MUFU.EX2 R40, R40 ;  /* 0x0000002800287308 */ /* 0x000ee20000000800 */
[----:B--2---:R-:W-:Y:S02]  /*a830*/  F2FP.F16.F32.PACK_AB R68, R43, R50 ;  /* 0x000000322b44723e */ /* 0x004fe400000000ff */
[----:B-1----:R-:W-:-:S02]  /*a840*/  F2FP.F16.F32.PACK_AB R70, R42, R49 ;  /* 0x000000312a46723e */ /* 0x002fc400000000ff */
[----:B---3--:R-:W-:Y:S01]  /*a850*/  F2FP.F16.F32.PACK_AB R71, R40, R41 ;  /* 0x000000292847723e */ /* 0x008fe200000000ff */
[----:B------:R-:W-:-:S04]  /*a860*/  FADD.FTZ R41, R41, R48 ;  /* 0x0000003029297221 */ /* 0x000fc80000010000 */
[----:B------:R-:W-:Y:S02]  /*a870*/  FADD.FTZ R40, R40, R41 ;  /* 0x0000002928287221 */ /* 0x000fe40000010000 */
[C---:B------:R-:W-:Y:S01]  /*a880*/  HMMA.16816.F32 R96, R68.reuse, R92, R4 ;  /* 0x0000005c4460723c */ /* 0x040fe20000001804 */
[----:B------:R-:W1:Y:S07]  /*a890*/  LDSM.16.MT88.4 R4, [R102+0x7800] ;  /* 0x007800006604783b */ /* 0x000e6e0000004200 */
[C---:B------:R-:W-:Y:S01]  /*a8a0*/  HMMA.16816.F32 R88, R68.reuse, R84, R12 ;  /* 0x000000544458723c */ /* 0x040fe2000000180c */
[----:B------:R-:W2:Y:S07]  /*a8b0*/  LDSM.16.MT88.4 R12, [R103+0x8000] ;  /* 0x00800000670c783b */ /* 0x000eae0000004200 */
[C---:B------:R-:W-:Y:S01]  /*a8c0*/  HMMA.16816.F32 R80, R68.reuse, R76, R20 ;  /* 0x0000004c4450723c */ /* 0x040fe20000001814 */
[----:B------:R-:W3:Y:S07]  /*a8d0*/  LDSM.16.MT88.4 R20, [R144+0x8000] ;  /* 0x008000009014783b */ /* 0x000eee0000004200 */
[----:B------:R-:W-:Y:S01]  /*a8e0*/  HMMA.16816.F32 R76, R68, R78, R24 ;  /* 0x0000004e444c723c */ /* 0x000fe20000001818 */
[-CC-:B------:R-:W-:Y:S01]  /*a8f0*/  FFMA.FTZ R27, R193, R61.reuse, -R60.reuse ;  /* 0x0000003dc11b7223 */ /* 0x180fe2000001083c */
[-CC-:B------:R-:W-:Y:S01]  /*a900*/  FFMA.FTZ R24, R191, R61.reuse, -R60.reuse ;  /* 0x0000003dbf187223 */ /* 0x180fe2000001083c */
[-CC-:B------:R-:W-:Y:S01]  /*a910*/  FFMA.FTZ R25, R197, R61.reuse, -R60.reuse ;  /* 0x0000003dc5197223 */ /* 0x180fe2000001083c */
[----:B------:R-:W-:-:S03]  /*a920*/  FFMA.FTZ R26, R177, R61, -R60 ;  /* 0x0000003db11a7223 */ /* 0x000fc6000001083c */
[----:B------:R-:W-:Y:S01]  /*a930*/  MUFU.EX2 R27, R27 ;  /* 0x0000001b001b7308 */ /* 0x000fe20000000800 */
[C---:B------:R-:W-:Y:S01]  /*a940*/  HMMA.16816.F32 R84, R68.reuse, R86, R16 ;  /* 0x000000564454723c */ /* 0x040fe20000001810 */
[----:B------:R-:W4:Y:S02]  /*a950*/  LDSM.16.MT88.4 R16, [R140+0x8000] ;  /* 0x008000008c10783b */ /* 0x000f240000004200 */
[----:B------:R-:W5:Y:S04]  /*a960*/  MUFU.EX2 R24, R24 ;  /* 0x0000001800187308 */ /* 0x000f680000000800 */
[----:B------:R-:W-:Y:S01]  /*a970*/  MUFU.EX2 R25, R25 ;  /* 0x0000001900197308 */ /* 0x000fe20000000800 */
[C---:B------:R-:W-:Y:S01]  /*a980*/  HMMA.16816.F32 R92, R68.reuse, R94, R8 ;  /* 0x0000005e445c723c */ /* 0x040fe20000001808 */
[----:B------:R-:W4:Y:S02]  /*a990*/  LDSM.16.MT88.4 R8, [R102+0x8000] ;  /* 0x008000006608783b */ /* 0x000f240000004200 */
[----:B------:R-:W2:Y:S05]  /*a9a0*/  MUFU.EX2 R26, R26 ;  /* 0x0000001a001a7308 */ /* 0x000eaa0000000800 */
[C---:B-1----:R-:W-:Y:S01]  /*a9b0*/  HMMA.16816.F32 R72, R68.reuse, R4, R28 ;  /* 0x000000044448723c */ /* 0x042fe2000000181c */
[-CC-:B------:R-:W-:Y:S01]  /*a9c0*/  FFMA.FTZ R31, R195, R61.reuse, -R0.reuse ;  /* 0x0000003dc31f7223 */ /* 0x180fe20000010800 */
[-CC-:B------:R-:W-:Y:S01]  /*a9d0*/  FFMA.FTZ R30, R189, R61.reuse, -R0.reuse ;  /* 0x0000003dbd1e7223 */ /* 0x180fe20000010800 */
[-CC-:B------:R-:W-:Y:S01]  /*a9e0*/  FFMA.FTZ R29, R187, R61.reuse, -R0.reuse ;  /* 0x0000003dbb1d7223 */ /* 0x180fe20000010800 */
[----:B------:R-:W-:Y:S01]  /*a9f0*/  FFMA.FTZ R28, R185, R61, -R0 ;  /* 0x0000003db91c7223 */ /* 0x000fe20000010800 */
[----:B-----5:R-:W-:Y:S01]  /*aa00*/  F2FP.F16.F32.PACK_AB R5, R24, R27 ;  /* 0x0000001b1805723e */ /* 0x020fe200000000ff */
[----:B------:R-:W-:Y:S01]  /*aa10*/  FADD.FTZ R27, R27, R40 ;  /* 0x000000281b1b7221 */ /* 0x000fe20000010000 */
[----:B------:R-:W-:Y:S01]  /*aa20*/  MUFU.EX2 R31, R31 ;  /* 0x0000001f001f7308 */ /* 0x000fe20000000800 */
[----:B------:R-:W-:Y:S01]  /*aa30*/  HMMA.16816.F32 R68, R68, R6, R32 ;  /* 0x000000064444723c */ /* 0x000fe20000001820 */
[----:B--2---:R-:W-:Y:S01]  /*aa40*/  F2FP.F16.F32.PACK_AB R7, R26, R25 ;  /* 0x000000191a07723e */ /* 0x004fe200000000ff */
[-CC-:B------:R-:W-:Y:S01]  /*aa50*/  FFMA.FTZ R32, R175, R61.reuse, -R60.reuse ;  /* 0x0000003daf207223 */ /* 0x180fe2000001083c */
[----:B------:R-:W1:Y:S01]  /*aa60*/  MUFU.EX2 R30, R30 ;  /* 0x0000001e001e7308 */ /* 0x000e620000000800 */
[-CC-:B------:R-:W-:Y:S01]  /*aa70*/  FFMA.FTZ R35, R171, R61.reuse, -R60.reuse ;  /* 0x0000003dab237223 */ /* 0x180fe2000001083c */
[-CC-:B------:R-:W-:Y:S01]  /*aa80*/  FFMA.FTZ R34, R139, R61.reuse, -R60.reuse ;  /* 0x0000003d8b227223 */ /* 0x180fe2000001083c */
[----:B------:R-:W-:Y:S01]  /*aa90*/  FFMA.FTZ R33, R137, R61, -R60 ;  /* 0x0000003d89217223 */ /* 0x000fe2000001083c */
[----:B------:R-:W-:Y:S01]  /*aaa0*/  MUFU.EX2 R29, R29 ;  /* 0x0000001d001d7308 */ /* 0x000fe20000000800 */
[----:B------:R-:W-:-:S03]  /*aab0*/  FADD.FTZ R24, R24, R27 ;  /* 0x0000001b18187221 */ /* 0x000fc60000010000 */
[----:B------:R-:W2:Y:S01]  /*aac0*/  MUFU.EX2 R28, R28 ;  /* 0x0000001c001c7308 */ /* 0x000ea20000000800 */
[----:B------:R-:W-:-:S03]  /*aad0*/  FADD.FTZ R25, R25, R24 ;  /* 0x0000001819197221 */ /* 0x000fc60000010000 */
[----:B------:R-:W-:Y:S01]  /*aae0*/  MUFU.EX2 R32, R32 ;  /* 0x0000002000207308 */ /* 0x000fe20000000800 */
[----:B------:R-:W-:Y:S01]  /*aaf0*/  FADD.FTZ R25, R26, R25 ;  /* 0x000000191a197221 */ /* 0x000fe20000010000 */
[----:B-1----:R-:W-:Y:S02]  /*ab00*/  F2FP.F16.F32.PACK_AB R4, R30, R31 ;  /* 0x0000001f1e04723e */ /* 0x002fe400000000ff */
[----:B------:R-:W1:Y:S04]  /*ab10*/  MUFU.EX2 R35, R35 ;  /* 0x0000002300237308 */ /* 0x000e680000000800 */
[----:B------:R-:W-:Y:S01]  /*ab20*/  MUFU.EX2 R34, R34 ;  /* 0x0000002200227308 */ /* 0x000fe20000000800 */
[----:B--2---:R-:W-:-:S03]  /*ab30*/  F2FP.F16.F32.PACK_AB R6, R28, R29 ;  /* 0x0000001d1c06723e */ /* 0x004fc600000000ff */
[----:B------:R-:W2:Y:S04]  /*ab40*/  MUFU.EX2 R33, R33 ;  /* 0x0000002100217308 */ /* 0x000ea80000000800 */
[C---:B------:R-:W-:Y:S08]  /*ab50*/  HMMA.16816.F32 R80, R4.reuse, R12, R80 ;  /* 0x0000000c0450723c */ /* 0x040ff00000001850 */
[C---:B------:R-:W-:Y:S01]  /*ab60*/  HMMA.16816.F32 R76, R4.reuse, R14, R76 ;  /* 0x0000000e044c723c */ /* 0x040fe2000000184c */
[----:B------:R-:W5:Y:S07]  /*ab70*/  LDSM.16.MT88.4 R12, [R140+0x8800] ;  /* 0x008800008c0c783b */ /* 0x000f6e0000004200 */
[C---:B---3--:R-:W-:Y:S08]  /*ab80*/  HMMA.16816.F32 R96, R4.reuse, R20, R96 ;  /* 0x000000140460723c */ /* 0x048ff00000001860 */
[C---:B------:R-:W-:Y:S01]  /*ab90*/  HMMA.16816.F32 R92, R4.reuse, R22, R92 ;  /* 0x00000016045c723c */ /* 0x040fe2000000185c */
[----:B------:R-:W3:Y:S07]  /*aba0*/  LDSM.16.MT88.4 R20, [R144+0x8800] ;  /* 0x008800009014783b */ /* 0x000eee0000004200 */
[C---:B----4-:R-:W-:Y:S08]  /*abb0*/  HMMA.16816.F32 R88, R4.reuse, R16, R88 ;  /* 0x000000100458723c */ /* 0x050ff00000001858 */
[C---:B------:R-:W-:Y:S01]  /*abc0*/  HMMA.16816.F32 R84, R4.reuse, R18, R84 ;  /* 0x000000120454723c */ /* 0x040fe20000001854 */
[----:B------:R-:W-:Y:S07]  /*abd0*/  LDSM.16.MT88.4 R16, [R102+0x8800] ;  /* 0x008800006610783b */ /* 0x000fee0000004200 */
[C---:B------:R-:W-:Y:S08]  /*abe0*/  HMMA.16816.F32 R72, R4.reuse, R8, R72 ;  /* 0x000000080448723c */ /* 0x040ff00000001848 */
[----:B------:R-:W-:Y:S01]  /*abf0*/  HMMA.16816.F32 R68, R4, R10, R68 ;  /* 0x0000000a0444723c */ /* 0x000fe20000001844 */
[----:B------:R-:W4:Y:S01]  /*ac00*/  LDSM.16.MT88.4 R8, [R103+0x8800] ;  /* 0x008800006708783b */ /* 0x000f220000004200 */
[----:B------:R-:W-:-:S02]  /*ac10*/  F2FP.F16.F32.PACK_AB R4, R53, R54 ;  /* 0x000000363504723e */ /* 0x000fc400000000ff */
[----:B-1----:R-:W-:Y:S01]  /*ac20*/  F2FP.F16.F32.PACK_AB R5, R35, R32 ;  /* 0x000000202305723e */ /* 0x002fe200000000ff */
[----:B------:R-:W-:Y:S01]  /*ac30*/  FADD.FTZ R32, R32, R25 ;  /* 0x0000001920207221 */ /* 0x000fe20000010000 */
[----:B------:R-:W-:Y:S02]  /*ac40*/  F2FP.F16.F32.PACK_AB R6, R52, R55 ;  /* 0x000000373406723e */ /* 0x000fe400000000ff */
[----:B--2---:R-:W-:Y:S01]  /*ac50*/  F2FP.F16.F32.PACK_AB R7, R33, R34 ;  /* 0x000000222107723e */ /* 0x004fe200000000ff */
[----:B------:R-:W-:-:S04]  /*ac60*/  FADD.FTZ R35, R35, R32 ;  /* 0x0000002023237221 */ /* 0x000fc80000010000 */
[----:B------:R-:W-:Y:S02]  /*ac70*/  FADD.FTZ R34, R34, R35 ;  /* 0x0000002322227221 */ /* 0x000fe40000010000 */
[----:B-----5:R-:W-:Y:S02]  /*ac80*/  HMMA.16816.F32 R88, R4, R12, R88 ;  /* 0x0000000c0458723c */ /* 0x020fe40000001858 */
[----:B------:R-:W-:-:S06]  /*ac90*/  FADD.FTZ R33, R33, R34 ;  /* 0x0000002221217221 */ /* 0x000fcc0000010000 */
[C---:B------:R-:W-:Y:S01]  /*aca0*/  HMMA.16816.F32 R84, R4.reuse, R14, R84 ;  /* 0x0000000e0454723c */ /* 0x040fe20000001854 */
[----:B------:R-:W1:Y:S07]  /*acb0*/  LDSM.16.MT88.4 R12, [R144+0x9000] ;  /* 0x00900000900c783b */ /* 0x000e6e0000004200 */
[----:B---3--:R-:W-:Y:S01]  /*acc0*/  HMMA.16816.F32 R96, R4, R20, R96 ;  /* 0x000000140460723c */ /* 0x008fe20000001860 */
[-CC-:B------:R-:W-:Y:S01]  /*acd0*/  FFMA.FTZ R20, R125, R61.reuse, -R60.reuse ;  /* 0x0000003d7d147223 */ /* 0x180fe2000001083c */
[----:B------:R-:W-:-:S05]  /*ace0*/  FFMA.FTZ R21, R119, R61, -R60 ;  /* 0x0000003d77157223 */ /* 0x000fca000001083c */
[----:B------:R-:W-:Y:S01]  /*acf0*/  MUFU.EX2 R20, R20 ;  /* 0x0000001400147308 */ /* 0x000fe20000000800 */
[----:B------:R-:W-:Y:S01]  /*ad00*/  HMMA.16816.F32 R92, R4, R22, R92 ;  /* 0x00000016045c723c */ /* 0x000fe2000000185c */
[-C--:B------:R-:W-:Y:S01]  /*ad10*/  FFMA.FTZ R22, R117, R61.reuse, -R60 ;  /* 0x0000003d75167223 */ /* 0x080fe2000001083c */
[-C--:B------:R-:W-:Y:S01]  /*ad20*/  FFMA.FTZ R23, R115, R61.reuse, -R0 ;  /* 0x0000003d73177223 */ /* 0x080fe20000010800 */
[----:B------:R-:W-:Y:S01]  /*ad30*/  MUFU.EX2 R21, R21 ;  /* 0x0000001500157308 */ /* 0x000fe20000000800 */
[----:B------:R-:W-:-:S03]  /*ad40*/  FFMA.FTZ R60, R47, R61, -R60 ;  /* 0x0000003d2f3c7223 */ /* 0x000fc6000001083c */
[----:B------:R-:W-:Y:S01]  /*ad50*/  MUFU.EX2 R22, R22 ;  /* 0x0000001600167308 */ /* 0x000fe20000000800 */
[C---:B----4-:R-:W-:Y:S03]  /*ad60*/  HMMA.16816.F32 R80, R4.reuse, R8, R80 ;  /* 0x000000080450723c */ /* 0x050fe60000001850 */
[----:B------:R-:W2:Y:S04]  /*ad70*/  MUFU.EX2 R23, R23 ;  /* 0x0000001700177308 */ /* 0x000ea80000000800 */
[----:B------:R-:W-:Y:S01]  /*ad80*/  MUFU.EX2 R47, R64 ;  /* 0x00000040002f7308 */ /* 0x000fe20000000800 */
[C---:B------:R-:W-:Y:S01]  /*ad90*/  HMMA.16816.F32 R76, R4.reuse, R10, R76 ;  /* 0x0000000a044c723c */ /* 0x040fe2000000184c */
[----:B------:R-:W3:Y:S02]  /*ada0*/  LDSM.16.MT88.4 R8, [R140+0x9000] ;  /* 0x009000008c08783b */ /* 0x000ee40000004200 */
[----:B------:R-:W-:Y:S05]  /*adb0*/  MUFU.EX2 R60, R60 ;  /* 0x0000003c003c7308 */ /* 0x000fea0000000800 */
[C---:B------:R-:W-:Y:S08]  /*adc0*/  HMMA.16816.F32 R72, R4.reuse, R16, R72 ;  /* 0x000000100448723c */ /* 0x040ff00000001848 */
[----:B------:R-:W-:Y:S01]  /*add0*/  HMMA.16816.F32 R68, R4, R18, R68 ;  /* 0x000000120444723c */ /* 0x000fe20000001844 */
[----:B--2---:R-:W-:Y:S01]  /*ade0*/  F2FP.F16.F32.PACK_AB R4, R56, R23 ;  /* 0x000000173804723e */ /* 0x004fe200000000ff */
[----:B------:R-:W2:Y:S01]  /*adf0*/  LDSM.16.MT88.4 R16, [R103+0x9000] ;  /* 0x009000006710783b */ /* 0x000ea20000004200 */
[----:B------:R-:W-:Y:S01]  /*ae00*/  F2FP.F16.F32.PACK_AB R5, R21, R20 ;  /* 0x000000141505723e */ /* 0x000fe200000000ff */
[----:B------:R-:W-:Y:S01]  /*ae10*/  FADD.FTZ R20, R20, R33 ;  /* 0x0000002114147221 */ /* 0x000fe20000010000 */
[----:B------:R-:W-:-:S02]  /*ae20*/  F2FP.F16.F32.PACK_AB R6, R36, R57 ;  /* 0x000000392406723e */ /* 0x000fc400000000ff */
[----:B------:R-:W-:Y:S01]  /*ae30*/  F2FP.F16.F32.PACK_AB R7, R59, R22 ;  /* 0x000000163b07723e */ /* 0x000fe200000000ff */
[----:B------:R-:W-:-:S04]  /*ae40*/  FADD.FTZ R21, R21, R20 ;  /* 0x0000001415157221 */ /* 0x000fc80000010000 */
[----:B------:R-:W-:Y:S02]  /*ae50*/  FADD.FTZ R22, R22, R21 ;  /* 0x0000001516167221 */ /* 0x000fe40000010000 */
[----:B-1----:R-:W-:Y:S02]  /*ae60*/  HMMA.16816.F32 R96, R4, R12, R96 ;  /* 0x0000000c0460723c */ /* 0x002fe40000001860 */
[----:B------:R-:W-:-:S06]  /*ae70*/  FADD.FTZ R22, R59, R22 ;  /* 0x000000163b167221 */ /* 0x000fcc0000010000 */
[C---:B------:R-:W-:Y:S01]  /*ae80*/  HMMA.16816.F32 R92, R4.reuse, R14, R92 ;  /* 0x0000000e045c723c */ /* 0x040fe2000000185c */
[----:B------:R-:W1:Y:S07]  /*ae90*/  LDSM.16.MT88.4 R12, [R102+0x9000] ;  /* 0x00900000660c783b */ /* 0x000e6e0000004200 */
[C---:B---3--:R-:W-:Y:S08]  /*aea0*/  HMMA.16816.F32 R88, R4.reuse, R8, R88 ;  /* 0x000000080458723c */ /* 0x048ff00000001858 */
[C---:B------:R-:W-:Y:S01]  /*aeb0*/  HMMA.16816.F32 R84, R4.reuse, R10, R84 ;  /* 0x0000000a0454723c */ /* 0x040fe20000001854 */
[----:B------:R-:W3:Y:S07]  /*aec0*/  LDSM.16.MT88.4 R8, [R144+0x9800] ;  /* 0x009800009008783b */ /* 0x000eee0000004200 */
[----:B--2---:R-:W-:Y:S01]  /*aed0*/  HMMA.16816.F32 R80, R4, R16, R80 ;  /* 0x000000100450723c */ /* 0x004fe20000001850 */
[----:B------:R-:W-:-:S02]  /*aee0*/  FFMA.FTZ R16, R65, R61, -R0 ;  /* 0x0000003d41107223 */ /* 0x000fc40000010800 */
[----:B------:R-:W-:Y:S04]  /*aef0*/  MUFU.EX2 R65, R101 ;  /* 0x0000006500417308 */ /* 0x000fe80000000800 */
[----:B------:R2:W-:Y:S01]  /*af00*/  MUFU.EX2 R63, R16 ;  /* 0x00000010003f7308 */ /* 0x0005e20000000800 */
[C---:B------:R-:W-:Y:S03]  /*af10*/  HMMA.16816.F32 R76, R4.reuse, R18, R76 ;  /* 0x00000012044c723c */ /* 0x040fe6000000184c */
[----:B------:R-:W4:Y:S05]  /*af20*/  MUFU.EX2 R0, R66 ;  /* 0x0000004200007308 */ /* 0x000f2a0000000800 */
[----:B-1----:R-:W-:Y:S01]  /*af30*/  HMMA.16816.F32 R72, R4, R12, R72 ;  /* 0x0000000c0448723c */ /* 0x002fe20000001848 */
[----:B------:R-:W-:Y:S01]  /*af40*/  FADD.FTZ R13, R203, R118 ;  /* 0x00000076cb0d7221 */ /* 0x000fe20000010000 */
[----:B--2---:R-:W1:Y:S03]  /*af50*/  LDSM.16.MT88.4 R16, [R140+0x9800] ;  /* 0x009800008c10783b */ /* 0x004e660000004200 */
[----:B------:R-:W-:-:S03]  /*af60*/  FADD.FTZ R13, R112, R13 ;  /* 0x0000000d700d7221 */ /* 0x000fc60000010000 */
[----:B------:R-:W-:Y:S01]  /*af70*/  HMMA.16816.F32 R68, R4, R14, R68 ;  /* 0x0000000e0444723c */ /* 0x000fe20000001844 */
[----:B------:R-:W-:Y:S01]  /*af80*/  FADD.FTZ R50, R50, R13 ;  /* 0x0000000d32327221 */ /* 0x000fe20000010000 */
[----:B----4-:R-:W-:Y:S01]  /*af90*/  F2FP.F16.F32.PACK_AB R4, R0, R63 ;  /* 0x0000003f0004723e */ /* 0x010fe200000000ff */
[----:B------:R-:W2:Y:S01]  /*afa0*/  LDSM.16.MT88.4 R12, [R103+0x9800] ;  /* 0x00980000670c783b */ /* 0x000ea20000004200 */
[----:B------:R-:W-:Y:S01]  /*afb0*/  F2FP.F16.F32.PACK_AB R5, R58, R67 ;  /* 0x000000433a05723e */ /* 0x000fe200000000ff */
[----:B------:R-:W-:Y:S01]  /*afc0*/  FADD.FTZ R50, R43, R50 ;  /* 0x000000322b327221 */ /* 0x000fe20000010000 */
[----:B------:R-:W-:Y:S01]  /*afd0*/  F2FP.F16.F32.PACK_AB R6, R47, R62 ;  /* 0x0000003e2f06723e */ /* 0x000fe200000000ff */
[----:B------:R-:W-:Y:S01]  /*afe0*/  FADD.FTZ R67, R67, R22 ;  /* 0x0000001643437221 */ /* 0x000fe20000010000 */
[----:B------:R-:W-:Y:S01]  /*aff0*/  F2FP.F16.F32.PACK_AB R7, R60, R65 ;  /* 0x000000413c07723e */ /* 0x000fe200000000ff */
[----:B------:R-:W-:Y:S02]  /*b000*/  FADD.FTZ R49, R49, R50 ;  /* 0x0000003231317221 */ /* 0x000fe40000010000 */
[----:B------:R-:W-:-:S02]  /*b010*/  FADD.FTZ R58, R58, R67 ;  /* 0x000000433a3a7221 */ /* 0x000fc40000010000 */
[----:B------:R-:W-:Y:S02]  /*b020*/  FADD.FTZ R42, R42, R49 ;  /* 0x000000312a2a7221 */ /* 0x000fe40000010000 */
[----:B---3--:R-:W-:Y:S01]  /*b030*/  HMMA.16816.F32 R96, R4, R8, R96 ;  /* 0x000000080460723c */ /* 0x008fe20000001860 */
[----:B------:R-:W-:Y:S01]  /*b040*/  FADD.FTZ R65, R65, R58 ;  /* 0x0000003a41417221 */ /* 0x000fe20000010000 */
[----:B------:R-:W-:-:S03]  /*b050*/  FADD.FTZ R31, R31, R42 ;  /* 0x0000002a1f1f7221 */ /* 0x000fc60000010000 */
[----:B------:R-:W-:Y:S01]  /*b060*/  FADD.FTZ R179, R60, R65 ;  /* 0x000000413cb37221 */ /* 0x000fe20000010000 */
[----:B------:R-:W-:Y:S02]  /*b070*/  FADD.FTZ R30, R30, R31 ;  /* 0x0000001f1e1e7221 */ /* 0x000fe40000010000 */
[----:B------:R-:W-:Y:S01]  /*b080*/  HMMA.16816.F32 R92, R4, R10, R92 ;  /* 0x0000000a045c723c */ /* 0x000fe2000000185c */
[----:B------:R-:W3:Y:S01]  /*b090*/  LDSM.16.MT88.4 R8, [R102+0x9800] ;  /* 0x009800006608783b */ /* 0x000ee20000004200 */
[----:B------:R-:W-:-:S04]  /*b0a0*/  FADD.FTZ R29, R29, R30 ;  /* 0x0000001e1d1d7221 */ /* 0x000fc80000010000 */
[----:B------:R-:W-:-:S04]  /*b0b0*/  FADD.FTZ R29, R28, R29 ;  /* 0x0000001d1c1d7221 */ /* 0x000fc80000010000 */
[----:B------:R-:W-:Y:S01]  /*b0c0*/  FADD.FTZ R54, R54, R29 ;  /* 0x0000001d36367221 */ /* 0x000fe20000010000 */
[----:B-1----:R-:W-:Y:S03]  /*b0d0*/  HMMA.16816.F32 R88, R4, R16, R88 ;  /* 0x000000100458723c */ /* 0x002fe60000001858 */
[----:B------:R-:W-:-:S04]  /*b0e0*/  FADD.FTZ R54, R53, R54 ;  /* 0x0000003635367221 */ /* 0x000fc80000010000 */
[----:B------:R-:W-:Y:S01]  /*b0f0*/  FADD.FTZ R55, R55, R54 ;  /* 0x0000003637377221 */ /* 0x000fe20000010000 */
[----:B------:R-:W-:Y:S03]  /*b100*/  HMMA.16816.F32 R84, R4, R18, R84 ;  /* 0x000000120454723c */ /* 0x000fe60000001854 */
[----:B------:R-:W-:-:S04]  /*b110*/  FADD.FTZ R52, R52, R55 ;  /* 0x0000003734347221 */ /* 0x000fc80000010000 */
[----:B------:R-:W-:Y:S01]  /*b120*/  FADD.FTZ R23, R23, R52 ;  /* 0x0000003417177221 */ /* 0x000fe20000010000 */
[----:B--2---:R-:W-:Y:S03]  /*b130*/  HMMA.16816.F32 R80, R4, R12, R80 ;  /* 0x0000000c0450723c */ /* 0x004fe60000001850 */
[----:B------:R-:W-:-:S04]  /*b140*/  FADD.FTZ R56, R56, R23 ;  /* 0x0000001738387221 */ /* 0x000fc80000010000 */
[----:B------:R-:W-:Y:S01]  /*b150*/  FADD.FTZ R57, R57, R56 ;  /* 0x0000003839397221 */ /* 0x000fe20000010000 */
[----:B------:R-:W-:Y:S03]  /*b160*/  HMMA.16816.F32 R76, R4, R14, R76 ;  /* 0x0000000e044c723c */ /* 0x000fe6000000184c */
[----:B------:R-:W-:-:S04]  /*b170*/  FADD.FTZ R36, R36, R57 ;  /* 0x0000003924247221 */ /* 0x000fc80000010000 */
[----:B------:R-:W-:Y:S01]  /*b180*/  FADD.FTZ R63, R63, R36 ;  /* 0x000000243f3f7221 */ /* 0x000fe20000010000 */
[-C--:B------:R-:W-:Y:S01]  /*b190*/  MOV R36, R46.reuse ;  /* 0x0000002e00247202 */ /* 0x080fe20000000f00 */
[C---:B---3--:R-:W-:Y:S02]  /*b1a0*/  HMMA.16816.F32 R72, R4.reuse, R8, R72 ;  /* 0x000000080448723c */ /* 0x048fe40000001848 */
[----:B------:R-:W-:Y:S01]  /*b1b0*/  FADD.FTZ R63, R0, R63 ;  /* 0x0000003f003f7221 */ /* 0x000fe20000010000 */
[-C--:B------:R-:W-:Y:S02]  /*b1c0*/  MOV R0, R45.reuse ;  /* 0x0000002d00007202 */ /* 0x080fe40000000f00 */
[----:B------:R-:W-:Y:S01]  /*b1d0*/  @P0 MOV R0, R45 ;  /* 0x0000002d00000202 */ /* 0x000fe20000000f00 */
[----:B------:R-:W-:Y:S01]  /*b1e0*/  FADD.FTZ R62, R62, R63 ;  /* 0x0000003f3e3e7221 */ /* 0x000fe20000010000 */
[----:B------:R-:W-:Y:S01]  /*b1f0*/  @P0 MOV R36, R46 ;  /* 0x0000002e00240202 */ /* 0x000fe20000000f00 */
[----:B------:R-:W-:Y:S02]  /*b200*/  HMMA.16816.F32 R68, R4, R10, R68 ;  /* 0x0000000a0444723c */ /* 0x000fe40000001844 */
[----:B------:R-:W-:Y:S01]  /*b210*/  FADD.FTZ R178, R47, R62 ;  /* 0x0000003e2fb27221 */ /* 0x000fe20000010000 */
[----:B------:R-:W-:Y:S01]  /*b220*/  MOV R8, R44 ;  /* 0x0000002c00087202 */ /* 0x000fe20000000f00 */
[----:B------:R-:W-:-:S01]  /*b230*/  NOP ;  /* 0x0000000000007918 */ /* 0x000fc20000000000 */
[----:B------:R-:W-:-:S15]  /*b240*/  @P0 BRA `(.L_x_10175) ;  /* 0x0000000000040947 */ /* 0x000fde0003800000 */
.L_x_10164:
[----:B------:R-:W-:-:S07]  /*b250*/  IADD3 R38, PT, PT, R8, -0x1, RZ ;  /* 0xffffffff08267810 */ /* 0x000fce0007ffe0ff */
.L_x_10175:
[----:B------:R-:W-:Y:S05]  /*b260*/  BSYNC B2 ;  /* 0x0000000000027941 */ /* 0x000fea0003800000 */
.L_x_10163:
[----:B------:R-:W-:-:S13]  /*b270*/  ISETP.GE.AND P0, PT, R38, R155, PT ;  /* 0x0000009b2600720c */ /* 0x000fda0003f06270 */
[----:B------:R-:W-:Y:S05]  /*b280*/  @!P0 BRA `(.L_x_10176) ;  /* 0x0000004800288947 */ /* 0x000fea0003800000 */
[----:B------:R-:W-:Y:S01]  /*b290*/  IMAD.MOV.U32 R101, RZ, RZ, R0 ;  /* 0x000000ffff657224 */ /* 0x000fe200078e0000 */
[----:B------:R-:W-:Y:S01]  /*b2a0*/  ISETP.NE.U32.AND P2, PT, R128, RZ, PT ;  /* 0x000000ff8000720c */ /* 0x000fe20003f45070 */
[C---:B------:R-:W-:Y:S01]  /*b2b0*/  IMAD.SHL.U32 R0, R38.reuse, 0x80, RZ ;  /* 0x0000008026007824 */ /* 0x040fe200078e00ff */
[----:B------:R-:W-:Y:S01]  /*b2c0*/  VIMNMX R174, PT, PT, RZ, R39, !PT ;  /* 0x00000027ffae7248 */ /* 0x000fe20007fe0100 */
[----:B------:R-:W-:Y:S01]  /*b2d0*/  IMAD.MOV.U32 R100, RZ, RZ, R36 ;  /* 0x000000ffff647224 */ /* 0x000fe200078e0024 */
[----:B------:R-:W-:Y:S01]  /*b2e0*/  ISETP.NE.AND.EX P2, PT, R129, RZ, PT, P2 ;  /* 0x000000ff8100720c */ /* 0x000fe20003f45320 */
[----:B------:R-:W-:Y:S01]  /*b2f0*/  VIADD R176, R38, 0x1 ;  /* 0x0000000126b07836 */ /* 0x000fe20000000000 */
[----:B------:R-:W-:Y:S01]  /*b300*/  VIADDMNMX R171, R39, 0x8, RZ, !PT ;  /* 0x0000000827ab7846 */ /* 0x000fe200078001ff */
[C---:B------:R-:W-:Y:S01]  /*b310*/  VIADD R175, R0.reuse, 0x80 ;  /* 0x0000008000af7836 */ /* 0x040fe20000000000 */
[----:B------:R-:W-:-:S09]  /*b320*/  LOP3.LUT R177, R0, 0x40, R37, 0xfe, !PT ;  /* 0x0000004000b17812 */ /* 0x000fd200078efe25 */
.L_x_10183:
        /* <DEDUP_REMOVED lines=80> */
.L_x_10178:
[----:B------:R-:W-:Y:S05]  /*b830*/  BSYNC.RECONVERGENT B0 ;  /* 0x0000000000007941 */ /* 0x000fea0003800200 */
.L_x_10177:
        /* <DEDUP_REMOVED lines=74> */
[----:B------:R-:W1:Y:S01]  /*bce0*/  LDSM.16.M88.4 R136, [R148+0x5800] ;  /* 0x005800009488783b */ /* 0x000e620000000200 */
[C---:B--2---:R-:W-:Y:S08]  /*bcf0*/  HMMA.16816.F32 R4, R104.reuse, R108, RZ ;  /* 0x0000006c6804723c */ /* 0x044ff000000018ff */
[C---:B------:R-:W-:Y:S01]  /*bd00*/  HMMA.16816.F32 R8, R104.reuse, R110, RZ ;  /* 0x0000006e6808723c */ /* 0x040fe200000018ff */
[----:B------:R-:W-:Y:S07]  /*bd10*/  LDSM.16.M88.4 R108, [R147] ;  /* 0x00000000936c783b */ /* 0x000fee0000000200 */
[C---:B---3--:R-:W-:Y:S08]  /*bd20*/  HMMA.16816.F32 R12, R104.reuse, R112, RZ ;  /* 0x00000070680c723c */ /* 0x048ff000000018ff */
        /* <DEDUP_REMOVED lines=39> */
[----:B------:R-:W-:Y:S01]  /*bfa0*/  HMMA.16816.F32 R64, R108, R106, R64 ;  /* 0x0000006a6c40723c */ /* 0x000fe20000001840 */
[----:B------:R-:W1:Y:S04]  /*bfb0*/  LDSM.16.M88.4 R104, [R142+0x3000] ;  /* 0x003000008e68783b */ /* 0x000e680000000200 */
[----:B------:R-:W4:Y:S03]  /*bfc0*/  LDSM.16.M88.4 R108, [R142+0x3800] ;  /* 0x003800008e6c783b */ /* 0x000f260000000200 */
[C---:B--2---:R-:W-:Y:S08]  /*bfd0*/  HMMA.16816.F32 R4, R112.reuse, R116, R4 ;  /* 0x000000747004723c */ /* 0x044ff00000001804 */
[C---:B------:R-:W-:Y:S01]  /*bfe0*/  HMMA.16816.F32 R8, R112.reuse, R118, R8 ;  /* 0x000000767008723c */ /* 0x040fe20000001808 */
[----:B------:R-:W-:Y:S07]  /*bff0*/  LDSM.16.M88.4 R116, [R142+0x4800] ;  /* 0x004800008e74783b */ /* 0x000fee0000000200 */
[C---:B---3--:R-:W-:Y:S08]  /*c000*/  HMMA.16816.F32 R12, R112.reuse, R120, R12 ;  /* 0x00000078700c723c */ /* 0x048ff0000000180c */
[C---:B------:R-:W-:Y:S01]  /*c010*/  HMMA.16816.F32 R16, R112.reuse, R122, R16 ;  /* 0x0000007a7010723c */ /* 0x040fe20000001810 */
[----:B------:R-:W-:Y:S07]  /*c020*/  LDSM.16.M88.4 R120, [R142+0x5000] ;  /* 0x005000008e78783b */ /* 0x000fee0000000200 */
[C---:B-1----:R-:W-:Y:S08]  /*c030*/  HMMA.16816.F32 R20, R112.reuse, R104, R20 ;  /* 0x000000687014723c */ /* 0x042ff00000001814 */
[C---:B------:R-:W-:Y:S01]  /*c040*/  HMMA.16816.F32 R24, R112.reuse, R106, R24 ;  /* 0x0000006a7018723c */ /* 0x040fe20000001818 */
[----:B------:R-:W1:Y:S07]  /*c050*/  LDSM.16.M88.4 R104, [R142+0x4000] ;  /* 0x004000008e68783b */ /* 0x000e6e0000000200 */
[C---:B----4-:R-:W-:Y:S08]  /*c060*/  HMMA.16816.F32 R28, R112.reuse, R108, R28 ;  /* 0x0000006c701c723c */ /* 0x050ff0000000181c */
[C---:B------:R-:W-:Y:S01]  /*c070*/  HMMA.16816.F32 R32, R112.reuse, R110, R32 ;  /* 0x0000006e7020723c */ /* 0x040fe20000001820 */
[----:B------:R-:W2:Y:S07]  /*c080*/  LDSM.16.M88.4 R108, [R142+0x5800] ;  /* 0x005800008e6c783b */ /* 0x000eae0000000200 */
        /* <DEDUP_REMOVED lines=15> */
[----:B------:R-:W-:Y:S07]  /*c180*/  LDSM.16.M88.4 R116, [R141+0x4800] ;  /* 0x004800008d74783b */ /* 0x000fee0000000200 */
[C---:B---3--:R-:W-:Y:S08]  /*c190*/  HMMA.16816.F32 R12, R104.reuse, R120, R12 ;  /* 0x00000078680c723c */ /* 0x048ff0000000180c */
[C---:B------:R-:W-:Y:S01]  /*c1a0*/  HMMA.16816.F32 R16, R104.reuse, R122, R16 ;  /* 0x0000007a6810723c */ /* 0x040fe20000001810 */
[----:B------:R-:W-:Y:S07]  /*c1b0*/  LDSM.16.M88.4 R120, [R141+0x5000] ;  /* 0x005000008d78783b */ /* 0x000fee0000000200 */
[C---:B--2---:R-:W-:Y:S08]  /*c1c0*/  HMMA.16816.F32 R20, R104.reuse, R108, R20 ;  /* 0x0000006c6814723c */ /* 0x044ff00000001814 */
[C---:B------:R-:W-:Y:S01]  /*c1d0*/  HMMA.16816.F32 R24, R104.reuse, R110, R24 ;  /* 0x0000006e6818723c */ /* 0x040fe20000001818 */
[----:B------:R-:W1:Y:S07]  /*c1e0*/  LDSM.16.M88.4 R108, [R141+0x4000] ;  /* 0x004000008d6c783b */ /* 0x000e6e0000000200 */
[C---:B----4-:R-:W-:Y:S08]  /*c1f0*/  HMMA.16816.F32 R28, R104.reuse, R112, R28 ;  /* 0x00000070681c723c */ /* 0x050ff0000000181c */
[C---:B------:R-:W-:Y:S01]  /*c200*/  HMMA.16816.F32 R32, R104.reuse, R114, R32 ;  /* 0x000000726820723c */ /* 0x040fe20000001820 */
[----:B------:R-:W2:Y:S01]  /*c210*/  LDSM.16.M88.4 R112, [R141+0x5800] ;  /* 0x005800008d70783b */ /* 0x000ea20000000200 */
        /* <DEDUP_REMOVED lines=85> */
.L_x_10182:
[----:B------:R-:W-:Y:S05]  /*c770*/  BSYNC.RECONVERGENT B0 ;  /* 0x0000000000007941 */ /* 0x000fea0003800200 */
.L_x_10181:
        /* <DEDUP_REMOVED lines=64> */
.L_x_10180:
[----:B------:R-:W-:Y:S05]  /*cb80*/  BSYNC.RECONVERGENT B1 ;  /* 0x0000000000017941 */ /* 0x000fea0003800200 */
.L_x_10179:
[----:B------:R-:W-:Y:S01]  /*cb90*/  P2R R0, PR, RZ, 0x4 ;  /* 0x00000004ff007803 */ /* 0x000fe20000000000 */
[C---:B-1----:R-:W-:Y:S02]  /*cba0*/  VIADD R104, R177.reuse, 0xffffffc0 ;  /* 0xffffffc0b1687836 */ /* 0x042fe40000000000 */
[C---:B------:R-:W-:Y:S02]  /*cbb0*/  VIADD R118, R177.reuse, 0xffffffc1 ;  /* 0xffffffc1b1767836 */ /* 0x040fe40000000000 */
[C---:B------:R-:W-:Y:S01]  /*cbc0*/  VIADD R109, R177.reuse, 0xfffffff0 ;  /* 0xfffffff0b16d7836 */ /* 0x040fe20000000000 */
[----:B------:R-:W-:Y:S01]  /*cbd0*/  ISETP.GE.AND P0, PT, R104, R167, PT ;  /* 0x000000a76800720c */ /* 0x000fe20003f06270 */
[C---:B------:R-:W-:Y:S01]  /*cbe0*/  VIADD R117, R177.reuse, 0xffffffd1 ;  /* 0xffffffd1b1757836 */ /* 0x040fe20000000000 */
[CC--:B------:R-:W-:Y:S01]  /*cbf0*/  ISETP.GE.AND P3, PT, R118.reuse, R174.reuse, PT ;  /* 0x000000ae7600720c */ /* 0x0c0fe20003f66270 */
[C---:B------:R-:W-:Y:S01]  /*cc00*/  VIADD R115, R177.reuse, 0xffffffc9 ;  /* 0xffffffc9b1737836 */ /* 0x040fe20000000000 */
[----:B------:R-:W-:Y:S01]  /*cc10*/  P2R R121, PR, RZ, 0x1 ;  /* 0x00000001ff797803 */ /* 0x000fe20000000000 */
[C---:B------:R-:W-:Y:S01]  /*cc20*/  VIADD R119, R177.reuse, 0xffffffd0 ;  /* 0xffffffd0b1777836 */ /* 0x040fe20000000000 */
[-C--:B------:R-:W-:Y:S01]  /*cc30*/  ISETP.GE.AND P0, PT, R118, R171.reuse, PT ;  /* 0x000000ab7600720c */ /* 0x080fe20003f06270 */
[----:B------:R-:W-:Y:S01]  /*cc40*/  VIADD R107, R177, 0xffffffd8 ;  /* 0xffffffd8b16b7836 */ /* 0x000fe20000000000 */
[----:B------:R-:W-:Y:S01]  /*cc50*/  FSEL R106, R5, -INF , P3 ;  /* 0xff800000056a7808 */ /* 0x000fe20001800000 */
[C---:B------:R-:W-:Y:S01]  /*cc60*/  VIADD R105, R177.reuse, 0xfffffff1 ;  /* 0xfffffff1b1697836 */ /* 0x040fe20000000000 */
[CC--:B------:R-:W-:Y:S01]  /*cc70*/  ISETP.GE.AND P4, PT, R104.reuse, R174.reuse, PT ;  /* 0x000000ae6800720c */ /* 0x0c0fe20003f86270 */
[----:B------:R-:W-:Y:S01]  /*cc80*/  VIADD R5, R177, 0xfffffff9 ;  /* 0xfffffff9b1057836 */ /* 0x000fe20000000000 */
[----:B------:R-:W-:Y:S01]  /*cc90*/  ISETP.GE.AND P3, PT, R115, R174, PT ;  /* 0x000000ae7300720c */ /* 0x000fe20003f66270 */
[C---:B------:R-:W-:Y:S01]  /*cca0*/  VIADD R114, R177.reuse, 0xffffffc8 ;  /* 0xffffffc8b1727836 */ /* 0x040fe20000000000 */
[CC--:B------:R-:W-:Y:S01]  /*ccb0*/  ISETP.GE.AND P1, PT, R104.reuse, R171.reuse, PT ;  /* 0x000000ab6800720c */ /* 0x0c0fe20003f26270 */
[C---:B------:R-:W-:Y:S01]  /*ccc0*/  VIADD R120, R177.reuse, 0x8 ;  /* 0x00000008b1787836 */ /* 0x040fe20000000000 */
[----:B------:R-:W-:Y:S01]  /*ccd0*/  ISETP.GE.AND P2, PT, R104, R170, PT ;  /* 0x000000aa6800720c */ /* 0x000fe20003f46270 */
[----:B------:R-:W-:Y:S01]  /*cce0*/  VIADD R116, R177, 0xffffffd9 ;  /* 0xffffffd9b1747836 */ /* 0x000fe20000000000 */
        /* <DEDUP_REMOVED lines=8> */
[----:B------:R-:W-:Y:S01]  /*cd70*/  FSEL R4, R6, -INF , P1 ;  /* 0xff80000006047808 */ /* 0x000fe20000800000 */
[----:B------:R-:W-:Y:S01]  /*cd80*/  VIADD R6, R177, 0xffffffe9 ;  /* 0xffffffe9b1067836 */ /* 0x000fe20000000000 */
[----:B------:R-:W-:Y:S02]  /*cd90*/  FSEL R113, R8, -INF , P4 ;  /* 0xff80000008717808 */ /* 0x000fe40002000000 */
[----:B------:R-:W-:Y:S01]  /*cda0*/  FSEL R11, R13, -INF , P3 ;  /* 0xff8000000d0b7808 */ /* 0x000fe20001800000 */
[----:B------:R-:W-:Y:S01]  /*cdb0*/  VIADD R13, R177, 0xffffffe8 ;  /* 0xffffffe8b10d7836 */ /* 0x000fe20000000000 */
[-C--:B------:R-:W-:Y:S02]  /*cdc0*/  ISETP.GE.AND P1, PT, R114, R171.reuse, PT ;  /* 0x000000ab7200720c */ /* 0x080fe40003f26270 */
[-C--:B------:R-:W-:Y:S02]  /*cdd0*/  ISETP.GE.AND P4, PT, R119, R174.reuse, PT ;  /* 0x000000ae7700720c */ /* 0x080fe40003f86270 */
[-C--:B------:R-:W-:Y:S02]  /*cde0*/  ISETP.GE.AND P3, PT, R116, R174.reuse, PT ;  /* 0x000000ae7400720c */ /* 0x080fe40003f66270 */
[----:B------:R-:W-:Y:S02]  /*cdf0*/  FSEL R10, R10, -INF , P1 ;  /* 0xff8000000a0a7808 */ /* 0x000fe40000800000 */
[----:B------:R-:W-:Y:S01]  /*ce00*/  FSEL R111, R12, -INF , P4 ;  /* 0xff8000000c6f7808 */ /* 0x000fe20002000000 */
[----:B------:R-:W-:Y:S01]  /*ce10*/  VIADD R12, R177, 0x11 ;  /* 0x00000011b10c7836 */ /* 0x000fe20000000000 */
        /* <DEDUP_REMOVED lines=49> */
[----:B------:R-:W-:Y:S02]  /*d130*/  ISETP.GE.AND P1, PT, R36, R171, PT ;  /* 0x000000ab2400720c */ /* 0x000fe40003f26270 */
[-C--:B------:R-:W-:Y:S02]  /*d140*/  ISETP.GE.AND P3, PT, R6, R174.reuse, PT ;  /* 0x000000ae0600720c */ /* 0x080fe40003f66270 */
[-C--:B------:R-:W-:Y:S02]  /*d150*/  ISETP.GE.AND P0, PT, R120, R174.reuse, PT ;  /* 0x000000ae7800720c */ /* 0x080fe40003f06270 */
[----:B------:R-:W-:Y:S02]  /*d160*/  FSEL R139, R43, -INF , P1 ;  /* 0xff8000002b8b7808 */ /* 0x000fe40000800000 */
[----:B------:R-:W-:Y:S02]  /*d170*/  FSEL R219, R25, -INF , P3 ;  /* 0xff80000019db7808 */ /* 0x000fe40001800000 */
[----:B------:R-:W-:Y:S02]  /*d180*/  FSEL R40, R40, -INF , P0 ;  /* 0xff80000028287808 */ /* 0x000fe40000000000 */
[-C--:B------:R-:W-:Y:S02]  /*d190*/  ISETP.GE.AND P1, PT, R12, R174.reuse, PT ;  /* 0x000000ae0c00720c */ /* 0x080fe40003f26270 */
[-C--:B------:R-:W-:Y:S02]  /*d1a0*/  ISETP.GE.AND P3, PT, R105, R174.reuse, PT ;  /* 0x000000ae6900720c */ /* 0x080fe40003f66270 */
[----:B------:R-:W-:Y:S02]  /*d1b0*/  ISETP.GE.AND P0, PT, R28, R174, PT ;  /* 0x000000ae1c00720c */ /* 0x000fe40003f06270 */
[----:B------:R-:W-:Y:S02]  /*d1c0*/  P2R R122, PR, RZ, 0x4 ;  /* 0x00000004ff7a7803 */ /* 0x000fe40000000000 */
[----:B------:R-:W-:Y:S02]  /*d1d0*/  FSEL R135, R45, -INF , P1 ;  /* 0xff8000002d877808 */ /* 0x000fe40000800000 */
[----:B------:R-:W-:Y:S01]  /*d1e0*/  FSEL R207, R29, -INF , P3 ;  /* 0xff8000001dcf7808 */ /* 0x000fe20001800000 */
[----:B------:R-:W-:Y:S01]  /*d1f0*/  VIADD R29, R177, 0x18 ;  /* 0x00000018b11d7836 */ /* 0x000fe20000000000 */
[----:B------:R-:W-:Y:S02]  /*d200*/  ISETP.GE.AND P2, PT, R118, R167, PT ;  /* 0x000000a77600720c */ /* 0x000fe40003f46270 */
[----:B------:R-:W-:Y:S02]  /*d210*/  FSEL R137, R44, -INF , P0 ;  /* 0xff8000002c897808 */ /* 0x000fe40000000000 */
[-C--:B------:R-:W-:Y:S02]  /*d220*/  ISETP.GE.AND P1, PT, R12, R171.reuse, PT ;  /* 0x000000ab0c00720c */ /* 0x080fe40003f26270 */
[----:B------:R-:W-:Y:S02]  /*d230*/  ISETP.GE.AND P0, PT, R28, R171, PT ;  /* 0x000000ab1c00720c */ /* 0x000fe40003f06270 */
[----:B------:R-:W-:Y:S02]  /*d240*/  P2R R21, PR, RZ, 0x4 ;  /* 0x00000004ff157803 */ /* 0x000fe40000000000 */
[----:B------:R-:W-:Y:S02]  /*d250*/  FSEL R47, R47, -INF , P1 ;  /* 0xff8000002f2f7808 */ /* 0x000fe40000800000 */
[----:B------:R-:W-:Y:S02]  /*d260*/  FSEL R46, R46, -INF , P0 ;  /* 0xff8000002e2e7808 */ /* 0x000fe40000000000 */
[C---:B------:R-:W-:Y:S02]  /*d270*/  ISETP.GE.AND P2, PT, R114.reuse, R170, PT ;  /* 0x000000aa7200720c */ /* 0x040fe40003f46270 */
[----:B------:R-:W-:Y:S01]  /*d280*/  ISETP.GE.AND P1, PT, R114, R167, PT ;  /* 0x000000a77200720c */ /* 0x000fe20003f26270 */
[----:B------:R-:W-:Y:S01]  /*d290*/  VIADD R114, R177, 0x19 ;  /* 0x00000019b1727836 */ /* 0x000fe20000000000 */
[-C--:B------:R-:W-:Y:S02]  /*d2a0*/  ISETP.GE.AND P0, PT, R29, R174.reuse, PT ;  /* 0x000000ae1d00720c */ /* 0x080fe40003f06270 */
[-C--:B------:R-:W-:Y:S02]  /*d2b0*/  ISETP.GE.AND P4, PT, R36, R174.reuse, PT ;  /* 0x000000ae2400720c */ /* 0x080fe40003f86270 */
[----:B------:R-:W-:Y:S01]  /*d2c0*/  FSEL R133, R48, -INF , P0 ;  /* 0xff80000030857808 */ /* 0x000fe20000000000 */
[----:B------:R-:W-:Y:S01]  /*d2d0*/  VIADD R48, R177, 0x31 ;  /* 0x00000031b1307836 */ /* 0x000fe20000000000 */
[----:B------:R-:W-:Y:S02]  /*d2e0*/  ISETP.GE.AND P0, PT, R114, R174, PT ;  /* 0x000000ae7200720c */ /* 0x000fe40003f06270 */
[----:B------:R-:W-:Y:S02]  /*d2f0*/  FSEL R41, R41, -INF , P4 ;  /* 0xff80000029297808 */ /* 0x000fe40002000000 */
[----:B------:R-:W-:Y:S01]  /*d300*/  FSEL R131, R49, -INF , P0 ;  /* 0xff80000031837808 */ /* 0x000fe20000000000 */
[----:B------:R-:W-:Y:S01]  /*d310*/  VIADD R49, R177, 0x29 ;  /* 0x00000029b1317836 */ /* 0x000fe20000000000 */
[-C--:B------:R-:W-:Y:S02]  /*d320*/  ISETP.GE.AND P0, PT, R29, R171.reuse, PT ;  /* 0x000000ab1d00720c */ /* 0x080fe40003f06270 */
[-C--:B------:R-:W-:Y:S01]  /*d330*/  ISETP.GE.AND P4, PT, R118, R170.reuse, PT ;  /* 0x000000aa7600720c */ /* 0x080fe20003f86270 */
[----:B------:R-:W-:Y:S01]  /*d340*/  VIADD R118, R177, 0x20 ;  /* 0x00000020b1767836 */ /* 0x000fe20000000000 */
[----:B------:R-:W-:Y:S02]  /*d350*/  FSEL R50, R50, -INF , P0 ;  /* 0xff80000032327808 */ /* 0x000fe40000000000 */
[----:B------:R-:W-:Y:S02]  /*d360*/  ISETP.GE.AND P0, PT, R114, R171, PT ;  /* 0x000000ab7200720c */ /* 0x000fe40003f06270 */
[----:B------:R-:W-:Y:S02]  /*d370*/  P2R R25, PR, RZ, 0x2 ;  /* 0x00000002ff197803 */ /* 0x000fe40000000000 */
[----:B------:R-:W-:Y:S01]  /*d380*/  FSEL R43, R51, -INF , P0 ;  /* 0xff800000332b7808 */ /* 0x000fe20000000000 */
[----:B------:R-:W-:Y:S01]  /*d390*/  VIADD R51, R177, 0x21 ;  /* 0x00000021b1337836 */ /* 0x000fe20000000000 */
[C---:B------:R-:W-:Y:S02]  /*d3a0*/  ISETP.GE.AND P0, PT, R115.reuse, R170, PT ;  /* 0x000000aa7300720c */ /* 0x040fe40003f06270 */
[-C--:B------:R-:W-:Y:S02]  /*d3b0*/  ISETP.GE.AND P1, PT, R115, R167.reuse, PT ;  /* 0x000000a77300720c */ /* 0x080fe40003f26270 */
[----:B------:R-:W-:Y:S02]  /*d3c0*/  P2R R124, PR, RZ, 0x1 ;  /* 0x00000001ff7c7803 */ /* 0x000fe40000000000 */
[----:B------:R-:W-:Y:S02]  /*d3d0*/  ISETP.GE.AND P0, PT, R118, R174, PT ;  /* 0x000000ae7600720c */ /* 0x000fe40003f06270 */
[----:B------:R-:W-:Y:S02]  /*d3e0*/  P2R R44, PR, RZ, 0x2 ;  /* 0x00000002ff2c7803 */ /* 0x000fe40000000000 */
[----:B------:R-:W-:Y:S02]  /*d3f0*/  FSEL R52, R52, -INF , P0 ;  /* 0xff80000034347808 */ /* 0x000fe40000000000 */
[C---:B------:R-:W-:Y:S02]  /*d400*/  ISETP.GE.AND P0, PT, R119.reuse, R170, PT ;  /* 0x000000aa7700720c */ /* 0x040fe40003f06270 */
[----:B------:R-:W-:Y:S02]  /*d410*/  ISETP.GE.AND P1, PT, R119, R167, PT ;  /* 0x000000a77700720c */ /* 0x000fe40003f26270 */
[----:B------:R-:W-:Y:S02]  /*d420*/  P2R R126, PR, RZ, 0x1 ;  /* 0x00000001ff7e7803 */ /* 0x000fe40000000000 */
[----:B------:R-:W-:Y:S02]  /*d430*/  ISETP.GE.AND P0, PT, R51, R174, PT ;  /* 0x000000ae3300720c */ /* 0x000fe40003f06270 */
[----:B------:R-:W-:Y:S02]  /*d440*/  P2R R125, PR, RZ, 0x2 ;  /* 0x00000002ff7d7803 */ /* 0x000fe40000000000 */
[----:B------:R-:W-:Y:S02]  /*d450*/  FSEL R123, R53, -INF , P0 ;  /* 0xff800000357b7808 */ /* 0x000fe40000000000 */
[----:B------:R-:W-:Y:S02]  /*d460*/  ISETP.GE.AND P0, PT, R118, R171, PT ;  /* 0x000000ab7600720c */ /* 0x000fe40003f06270 */
[----:B------:R-:W-:Y:S02]  /*d470*/  ISETP.GE.AND P1, PT, R117, R167, PT ;  /* 0x000000a77500720c */ /* 0x000fe40003f26270 */
[----:B------:R-:W-:Y:S02]  /*d480*/  FSEL R54, R54, -INF , P0 ;  /* 0xff80000036367808 */ /* 0x000fe40000000000 */
[----:B------:R-:W-:Y:S02]  /*d490*/  ISETP.GE.AND P0, PT, R51, R171, PT ;  /* 0x000000ab3300720c */ /* 0x000fe40003f06270 */
[-C--:B------:R-:W-:Y:S02]  /*d4a0*/  ISETP.GE.AND P6, PT, R107, R167.reuse, PT ;  /* 0x000000a76b00720c */ /* 0x080fe40003fc6270 */
[----:B------:R-:W-:Y:S02]  /*d4b0*/  FSEL R115, R55, -INF , P0 ;  /* 0xff80000037737808 */ /* 0x000fe40000000000 */
[----:B------:R-:W-:Y:S01]  /*d4c0*/  ISETP.GE.AND P0, PT, R117, R170, PT ;  /* 0x000000aa7500720c */ /* 0x000fe20003f06270 */
[----:B------:R-:W-:Y:S01]  /*d4d0*/  VIADD R117, R177, 0x28 ;  /* 0x00000028b1757836 */ /* 0x000fe20000000000 */
[-C--:B------:R-:W-:Y:S02]  /*d4e0*/  ISETP.GE.AND P5, PT, R116, R167.reuse, PT ;  /* 0x000000a77400720c */ /* 0x080fe40003fa6270 */
[----:B------:R-:W-:Y:S02]  /*d4f0*/  P2R R55, PR, RZ, 0x1 ;  /* 0x00000001ff377803 */ /* 0x000fe40000000000 */
[----:B------:R-:W-:Y:S02]  /*d500*/  ISETP.GE.AND P0, PT, R117, R174, PT ;  /* 0x000000ae7500720c */ /* 0x000fe40003f06270 */
[----:B------:R-:W-:Y:S02]  /*d510*/  P2R R19, PR, RZ, 0x10 ;  /* 0x00000010ff137803 */ /* 0x000fe40000000000 */
[----:B------:R-:W-:Y:S02]  /*d520*/  FSEL R56, R56, -INF , P0 ;  /* 0xff80000038387808 */ /* 0x000fe40000000000 */
[----:B------:R-:W-:Y:S02]  /*d530*/  ISETP.GE.AND P0, PT, R107, R170, PT ;  /* 0x000000aa6b00720c */ /* 0x000fe40003f06270 */
[----:B------:R-:W-:Y:S02]  /*d540*/  ISETP.GE.AND P4, PT, R17, R167, PT ;  /* 0x000000a71100720c */ /* 0x000fe40003f86270 */
[----:B------:R-:W-:Y:S02]  /*d550*/  P2R R53, PR, RZ, 0x1 ;  /* 0x00000001ff357803 */ /* 0x000fe40000000000 */
[-C--:B------:R-:W-:Y:S02]  /*d560*/  ISETP.GE.AND P0, PT, R49, R174.reuse, PT ;  /* 0x000000ae3100720c */ /* 0x080fe40003f06270 */
[----:B------:R-:W-:Y:S02]  /*d570*/  P2R R38, PR, RZ, 0x4 ;  /* 0x00000004ff267803 */ /* 0x000fe40000000000 */
[----:B------:R-:W-:Y:S02]  /*d580*/  FSEL R119, R57, -INF , P0 ;  /* 0xff80000039777808 */ /* 0x000fe40000000000 */
[-C--:B------:R-:W-:Y:S02]  /*d590*/  ISETP.GE.AND P0, PT, R117, R171.reuse, PT ;  /* 0x000000ab7500720c */ /* 0x080fe40003f06270 */
[----:B------:R-:W-:Y:S02]  /*d5a0*/  P2R R57, PR, RZ, 0x10 ;  /* 0x00000010ff397803 */ /* 0x000fe40000000000 */
[----:B------:R-:W-:Y:S02]  /*d5b0*/  FSEL R58, R58, -INF , P0 ;  /* 0xff8000003a3a7808 */ /* 0x000fe40000000000 */
[-C--:B------:R-:W-:Y:S02]  /*d5c0*/  ISETP.GE.AND P0, PT, R49, R171.reuse, PT ;  /* 0x000000ab3100720c */ /* 0x080fe40003f06270 */
[----:B------:R-:W-:Y:S02]  /*d5d0*/  ISETP.GE.AND P3, PT, R5, R174, PT ;  /* 0x000000ae0500720c */ /* 0x000fe40003f66270 */
[----:B------:R-:W-:Y:S02]  /*d5e0*/  FSEL R107, R59, -INF , P0 ;  /* 0xff8000003b6b7808 */ /* 0x000fe40000000000 */
[----:B------:R-:W-:Y:S01]  /*d5f0*/  ISETP.GE.AND P0, PT, R116, R170, PT ;  /* 0x000000aa7400720c */ /* 0x000fe20003f06270 */
[----:B------:R-:W-:Y:S01]  /*d600*/  VIADD R116, R177, 0x30 ;  /* 0x00000030b1747836 */ /* 0x000fe20000000000 */
[----:B------:R-:W-:Y:S02]  /*d610*/  FSEL R203, R33, -INF , P3 ;  /* 0xff80000021cb7808 */ /* 0x000fe40001800000 */
[----:B------:R-:W-:Y:S02]  /*d620*/  P2R R59, PR, RZ, 0x1 ;  /* 0x00000001ff3b7803 */ /* 0x000fe40000000000 */
[-C--:B------:R-:W-:Y:S02]  /*d630*/  ISETP.GE.AND P0, PT, R116, R174.reuse, PT ;  /* 0x000000ae7400720c */ /* 0x080fe40003f06270 */
[----:B------:R-:W-:Y:S02]  /*d640*/  ISETP.NE.AND P4, PT, R59, RZ, PT ;  /* 0x000000ff3b00720c */ /* 0x000fe40003f85270 */
[----:B------:R-:W-:Y:S02]  /*d650*/  FSEL R60, R60, -INF , P0 ;  /* 0xff8000003c3c7808 */ /* 0x000fe40000000000 */
[----:B------:R-:W-:Y:S02]  /*d660*/  ISETP.GE.AND P0, PT, R48, R174, PT ;  /* 0x000000ae3000720c */ /* 0x000fe40003f06270 */
[----:B------:R-:W-:Y:S02]  /*d670*/  P2R R59, PR, RZ, 0x10 ;  /* 0x00000010ff3b7803 */ /* 0x000fe40000000000 */
[----:B------:R-:W-:Y:S02]  /*d680*/  ISETP.NE.AND P4, PT, R53, RZ, PT ;  /* 0x000000ff3500720c */ /* 0x000fe40003f85270 */
[----:B------:R-:W-:Y:S02]  /*d690*/  FSEL R45, R61, -INF , P0 ;  /* 0xff8000003d2d7808 */ /* 0x000fe40000000000 */
[-C--:B------:R-:W-:Y:S02]  /*d6a0*/  ISETP.GE.AND P0, PT, R116, R171.reuse, PT ;  /* 0x000000ab7400720c */ /* 0x080fe40003f06270 */
[----:B------:R-:W-:Y:S02]  /*d6b0*/  P2R R53, PR, RZ, 0x10 ;  /* 0x00000010ff357803 */ /* 0x000fe40000000000 */
[----:B------:R-:W-:Y:S01]  /*d6c0*/  ISETP.NE.AND P4, PT, R44, RZ, PT ;  /* 0x000000ff2c00720c */ /* 0x000fe20003f85270 */
[----:B------:R-:W-:Y:S01]  /*d6d0*/  VIADD R44, R177, 0x38 ;  /* 0x00000038b12c7836 */ /* 0x000fe20000000000 */
[----:B------:R-:W-:Y:S02]  /*d6e0*/  FSEL R62, R62, -INF , P0 ;  /* 0xff8000003e3e7808 */ /* 0x000fe40000000000 */
[-C--:B------:R-:W-:Y:S02]  /*d6f0*/  ISETP.GE.AND P0, PT, R48, R171.reuse, PT ;  /* 0x000000ab3000720c */ /* 0x080fe40003f06270 */
[----:B------:R-:W-:Y:S02]  /*d700*/  P2R R61, PR, RZ, 0x10 ;  /* 0x00000010ff3d7803 */ /* 0x000fe40000000000 */
[----:B------:R-:W-:Y:S02]  /*d710*/  ISETP.NE.AND P4, PT, R25, RZ, PT ;  /* 0x000000ff1900720c */ /* 0x000fe40003f85270 */
[----:B------:R-:W-:Y:S02]  /*d720*/  FSEL R24, R63, -INF , P0 ;  /* 0xff8000003f187808 */ /* 0x000fe40000000000 */
[----:B------:R-:W-:Y:S02]  /*d730*/  P2R R63, PR, RZ, 0x10 ;  /* 0x00000010ff3f7803 */ /* 0x000fe40000000000 */
[----:B------:R-:W-:Y:S02]  /*d740*/  ISETP.NE.AND P4, PT, R55, RZ, PT ;  /* 0x000000ff3700720c */ /* 0x000fe40003f85270 */
[-C--:B------:R-:W-:Y:S02]  /*d750*/  ISETP.GE.AND P0, PT, R15, R170.reuse, PT ;  /* 0x000000aa0f00720c */ /* 0x080fe40003f06270 */
[----:B------:R-:W-:Y:S02]  /*d760*/  P2R R55, PR, RZ, 0x10 ;  /* 0x00000010ff377803 */ /* 0x000fe40000000000 */
[----:B------:R-:W-:Y:S02]  /*d770*/  ISETP.NE.AND P4, PT, R126, RZ, PT ;  /* 0x000000ff7e00720c */ /* 0x000fe40003f85270 */
[----:B------:R-:W-:Y:S02]  /*d780*/  P2R R33, PR, RZ, 0x40 ;  /* 0x00000040ff217803 */ /* 0x000fe40000000000 */
[----:B------:R-:W-:Y:S02]  /*d790*/  P2R R25, PR, RZ, 0x10 ;  /* 0x00000010ff197803 */ /* 0x000fe40000000000 */
[----:B------:R-:W-:Y:S02]  /*d7a0*/  ISETP.NE.AND P4, PT, R21, RZ, PT ;  /* 0x000000ff1500720c */ /* 0x000fe40003f85270 */
[----:B------:R-:W-:Y:S02]  /*d7b0*/  ISETP.GE.AND P6, PT, R17, R170, PT ;  /* 0x000000aa1100720c */ /* 0x000fe40003fc6270 */
[----:B------:R-:W-:Y:S02]  /*d7c0*/  P2R R126, PR, RZ, 0x10 ;  /* 0x00000010ff7e7803 */ /* 0x000fe40000000000 */
[----:B------:R-:W-:Y:S02]  /*d7d0*/  ISETP.NE.AND P4, PT, R121, RZ, PT ;  /* 0x000000ff7900720c */ /* 0x000fe40003f85270 */
[----:B------:R-:W-:Y:S02]  /*d7e0*/  P2R R17, PR, RZ, 0x1 ;  /* 0x00000001ff117803 */ /* 0x000fe40000000000 */
[----:B------:R-:W-:Y:S02]  /*d7f0*/  P2R R121, PR, RZ, 0x10 ;  /* 0x00000010ff797803 */ /* 0x000fe40000000000 */
[----:B------:R-:W-:Y:S02]  /*d800*/  ISETP.NE.AND P4, PT, R124, RZ, PT ;  /* 0x000000ff7c00720c */ /* 0x000fe40003f85270 */
        /* <DEDUP_REMOVED lines=8> */
[----:B------:R-:W-:Y:S01]  /*d890*/  ISETP.NE.AND P4, PT, R122, RZ, PT ;  /* 0x000000ff7a00720c */ /* 0x000fe20003f85270 */
[----:B------:R-:W-:Y:S01]  /*d8a0*/  VIADD R122, R177, 0x39 ;  /* 0x00000039b17a7836 */ /* 0x000fe20000000000 */
[----:B------:R-:W-:Y:S02]  /*d8b0*/  FSEL R42, R42, -INF , P3 ;  /* 0xff8000002a2a7808 */ /* 0x000fe40001800000 */
[----:B------:R-:W-:Y:S02]  /*d8c0*/  FSEL R21, R108, -INF , !P4 ;  /* 0xff8000006c157808 */ /* 0x000fe40006000000 */
[-C--:B------:R-:W-:Y:S02]  /*d8d0*/  ISETP.GE.AND P0, PT, R122, R174.reuse, PT ;  /* 0x000000ae7a00720c */ /* 0x080fe40003f06270 */
[----:B------:R-:W-:Y:S02]  /*d8e0*/  ISETP.NE.AND P4, PT, R19, RZ, PT ;  /* 0x000000ff1300720c */ /* 0x000fe40003f85270 */
[----:B------:R-:W-:Y:S02]  /*d8f0*/  FSEL R65, R65, -INF , P0 ;  /* 0xff80000041417808 */ /* 0x000fe40000000000 */
[----:B------:R-:W-:Y:S02]  /*d900*/  ISETP.GE.AND P0, PT, R44, R174, PT ;  /* 0x000000ae2c00720c */ /* 0x000fe40003f06270 */
[----:B------:R-:W-:Y:S02]  /*d910*/  FSEL R19, R106, -INF , !P4 ;  /* 0xff8000006a137808 */ /* 0x000fe40006000000 */
[----:B------:R-:W-:Y:S02]  /*d920*/  FSEL R64, R64, -INF , P0 ;  /* 0xff80000040407808 */ /* 0x000fe40000000000 */
[----:B------:R-:W-:Y:S02]  /*d930*/  ISETP.GE.AND P0, PT, R122, R171, PT ;  /* 0x000000ab7a00720c */ /* 0x000fe40003f06270 */
[----:B------:R-:W-:Y:S02]  /*d940*/  ISETP.NE.AND P4, PT, R128, RZ, PT ;  /* 0x000000ff8000720c */ /* 0x000fe40003f85270 */
[----:B------:R-:W-:Y:S02]  /*d950*/  FSEL R38, R67, -INF , P0 ;  /* 0xff80000043267808 */ /* 0x000fe40000000000 */
[----:B------:R-:W-:Y:S02]  /*d960*/  ISETP.GE.AND P3, PT, R15, R167, PT ;  /* 0x000000a70f00720c */ /* 0x000fe40003f66270 */
[----:B------:R-:W-:Y:S02]  /*d970*/  ISETP.GE.AND P0, PT, R44, R171, PT ;  /* 0x000000ab2c00720c */ /* 0x000fe40003f06270 */
[----:B------:R-:W-:Y:S02]  /*d980*/  FSEL R15, R113, -INF , !P4 ;  /* 0xff800000710f7808 */ /* 0x000fe40006000000 */
[----:B------:R-:W-:Y:S02]  /*d990*/  ISETP.NE.AND P4, PT, R124, RZ, PT ;  /* 0x000000ff7c00720c */ /* 0x000fe40003f85270 */
[----:B------:R-:W-:Y:S02]  /*d9a0*/  P2R R127, PR, RZ, 0x2 ;  /* 0x00000002ff7f7803 */ /* 0x000fe40000000000 */
[----:B------:R-:W-:Y:S02]  /*d9b0*/  FSEL R66, R66, -INF , P0 ;  /* 0xff80000042427808 */ /* 0x000fe40000000000 */
[CC--:B------:R-:W-:Y:S02]  /*d9c0*/  ISETP.GE.AND P2, PT, R13.reuse, R170.reuse, PT ;  /* 0x000000aa0d00720c */ /* 0x0c0fe40003f46270 */
[-C--:B------:R-:W-:Y:S02]  /*d9d0*/  ISETP.GE.AND P1, PT, R13, R167.reuse, PT ;  /* 0x000000a70d00720c */ /* 0x080fe40003f26270 */
[-C--:B------:R-:W-:Y:S02]  /*d9e0*/  ISETP.GE.AND P0, PT, R177, R170.reuse, PT ;  /* 0x000000aab100720c */ /* 0x080fe40003f06270 */
[----:B------:R-:W-:Y:S02]  /*d9f0*/  FSEL R13, R112, -INF , !P4 ;  /* 0xff800000700d7808 */ /* 0x000fe40006000000 */
[----:B------:R-:W-:Y:S02]  /*da00*/  ISETP.NE.AND P4, PT, R121, RZ, PT ;  /* 0x000000ff7900720c */ /* 0x000fe40003f85270 */
[----:B------:R-:W-:Y:S02]  /*da10*/  FSEL R193, R193, -INF , !P0 ;  /* 0xff800000c1c17808 */ /* 0x000fe40004000000 */
[CC--:B------:R-:W-:Y:S01]  /*da20*/  ISETP.GE.AND P0, PT, R177.reuse, R167.reuse, PT ;  /* 0x000000a7b100720c */ /* 0x0c0fe20003f06270 */
[----:B------:R-:W-:Y:S01]  /*da30*/  VIADD R177, R177, 0xffffff80 ;  /* 0xffffff80b1b17836 */ /* 0x000fe20000000000 */
[----:B------:R-:W-:Y:S02]  /*da40*/  FSEL R4, R4, -INF , !P4 ;  /* 0xff80000004047808 */ /* 0x000fe40006000000 */
[----:B------:R-:W-:Y:S02]  /*da50*/  ISETP.NE.AND P4, PT, R126, RZ, PT ;  /* 0x000000ff7e00720c */ /* 0x000fe40003f85270 */
[----:B------:R-:W-:Y:S02]  /*da60*/  FSEL R185, R185, -INF , !P0 ;  /* 0xff800000b9b97808 */ /* 0x000fe40004000000 */
[----:B------:R-:W-:Y:S02]  /*da70*/  ISETP.NE.AND P0, PT, R17, RZ, PT ;  /* 0x000000ff1100720c */ /* 0x000fe40003f05270 */
[----:B------:R-:W-:Y:S02]  /*da80*/  FSEL R17, R104, -INF , !P4 ;  /* 0xff80000068117808 */ /* 0x000fe40006000000 */
[----:B------:R-:W-:Y:S02]  /*da90*/  ISETP.NE.AND P4, PT, R25, RZ, PT ;  /* 0x000000ff1900720c */ /* 0x000fe40003f85270 */
[----:B------:R-:W-:Y:S02]  /*daa0*/  P2R R37, PR, RZ, 0x40 ;  /* 0x00000040ff257803 */ /* 0x000fe40000000000 */
[----:B------:R-:W-:Y:S02]  /*dab0*/  FSEL R25, R111, -INF , !P4 ;  /* 0xff8000006f197808 */ /* 0x000fe40006000000 */
[----:B------:R-:W-:Y:S02]  /*dac0*/  ISETP.NE.AND P4, PT, R55, RZ, PT ;  /* 0x000000ff3700720c */ /* 0x000fe40003f85270 */
        /* <DEDUP_REMOVED lines=9> */
[----:B------:R-:W-:Y:S02]  /*db60*/  FSEL R223, R223, -INF , !P0 ;  /* 0xff800000dfdf7808 */ /* 0x000fe40004000000 */
[----:B------:R-:W-:Y:S02]  /*db70*/  FSEL R53, R110, -INF , !P4 ;  /* 0xff8000006e357808 */ /* 0x000fe40006000000 */
[----:B------:R-:W-:Y:S02]  /*db80*/  ISETP.NE.AND P4, PT, R59, RZ, PT ;  /* 0x000000ff3b00720c */ /* 0x000fe40003f85270 */
[----:B------:R-:W-:Y:S02]  /*db90*/  FSEL R59, R14, -INF , !P6 ;  /* 0xff8000000e3b7808 */ /* 0x000fe40007000000 */
[----:B------:R-:W-:Y:S02]  /*dba0*/  ISETP.NE.AND P6, PT, R37, RZ, PT ;  /* 0x000000ff2500720c */ /* 0x000fe40003fc5270 */
[----:B------:R-:W2:Y:S01]  /*dbb0*/  LD.E R37, desc[UR4][R2.64+0xdc] ;  /* 0x0000dc0402257980 */ /* 0x000ea2000c101900 */
[----:B------:R-:W-:Y:S02]  /*dbc0*/  FSEL R227, R227, -INF , !P4 ;  /* 0xff800000e3e37808 */ /* 0x000fe40006000000 */
[----:B------:R-:W-:Y:S02]  /*dbd0*/  ISETP.NE.AND P4, PT, R57, RZ, PT ;  /* 0x000000ff3900720c */ /* 0x000fe40003f85270 */
[----:B------:R-:W-:Y:S02]  /*dbe0*/  FSEL R57, R8, -INF , !P5 ;  /* 0xff80000008397808 */ /* 0x000fe40006800000 */
[----:B------:R-:W-:Y:S02]  /*dbf0*/  ISETP.NE.AND P5, PT, R35, RZ, PT ;  /* 0x000000ff2300720c */ /* 0x000fe40003fa5270 */
[----:B------:R-:W-:Y:S02]  /*dc00*/  FSEL R225, R225, -INF , !P6 ;  /* 0xff800000e1e17808 */ /* 0x000fe40007000000 */
[----:B------:R-:W-:Y:S02]  /*dc10*/  ISETP.NE.AND P6, PT, R33, RZ, PT ;  /* 0x000000ff2100720c */ /* 0x000fe40003fc5270 */
[----:B------:R-:W-:Y:S02]  /*dc20*/  FSEL R33, R7, -INF , !P5 ;  /* 0xff80000007217808 */ /* 0x000fe40006800000 */
[C---:B------:R-:W-:Y:S02]  /*dc30*/  ISETP.GE.AND P0, PT, R6.reuse, R170, PT ;  /* 0x000000aa0600720c */ /* 0x040fe40003f06270 */
[----:B------:R-:W-:Y:S02]  /*dc40*/  ISETP.GE.AND P5, PT, R6, R167, PT ;  /* 0x000000a70600720c */ /* 0x000fe40003fa6270 */
[----:B------:R-:W-:Y:S02]  /*dc50*/  FMNMX3.FTZ R6, R100, R21, R19, !PT ;  /* 0x0000001564067276 */ /* 0x000fe40007810013 */
[----:B------:R-:W-:Y:S02]  /*dc60*/  FSEL R221, R221, -INF , !P2 ;  /* 0xff800000dddd7808 */ /* 0x000fe40005000000 */
[----:B------:R-:W-:Y:S02]  /*dc70*/  FMNMX3.FTZ R6, R6, R15, R13, !PT ;  /* 0x0000000f06067276 */ /* 0x000fe4000781000d */
[----:B------:R-:W-:Y:S02]  /*dc80*/  ISETP.NE.AND P2, PT, R0, RZ, PT ;  /* 0x000000ff0000720c */ /* 0x000fe40003f45270 */
[----:B------:R-:W-:Y:S02]  /*dc90*/  FMNMX3.FTZ R0, R101, R4, R17, !PT ;  /* 0x0000000465007276 */ /* 0x000fe40007810011 */
[----:B------:R-:W-:Y:S02]  /*dca0*/  FMNMX3.FTZ R6, R6, R25, R55, !PT ;  /* 0x0000001906067276 */ /* 0x000fe40007810037 */
[----:B------:R-:W-:Y:S02]  /*dcb0*/  FSEL R35, R18, -INF , !P6 ;  /* 0xff80000012237808 */ /* 0x000fe40007000000 */
[----:B------:R-:W-:Y:S02]  /*dcc0*/  FMNMX3.FTZ R0, R0, R11, R9, !PT ;  /* 0x0000000b00007276 */ /* 0x000fe40007810009 */
[----:B------:R-:W-:Y:S02]  /*dcd0*/  FMNMX3.FTZ R6, R6, R53, R227, !PT ;  /* 0x0000003506067276 */ /* 0x000fe400078100e3 */
        /* <DEDUP_REMOVED lines=22> */
[----:B------:R-:W-:Y:S02]  /*de40*/  FMNMX3.FTZ R6, R6, R209, R207, !PT ;  /* 0x000000d106067276 */ /* 0x000fe400078100cf */
[----:B------:R-:W-:Y:S02]  /*de50*/  FSEL R195, R195, -INF , !P5 ;  /* 0xff800000c3c37808 */ /* 0x000fe40006800000 */
[----:B------:R-:W-:Y:S02]  /*de60*/  FSEL R191, R191, -INF , !P6 ;  /* 0xff800000bfbf7808 */ /* 0x000fe40007000000 */
[----:B------:R-:W-:Y:S02]  /*de70*/  ISETP.GE.AND P4, PT, R20, R167, PT ;  /* 0x000000a71400720c */ /* 0x000fe40003f86270 */
        /* <DEDUP_REMOVED lines=10> */
[----:B------:R-:W-:Y:S02]  /*df20*/  FSEL R197, R34, -INF , !P4 ;  /* 0xff80000022c57808 */ /* 0x000fe40006000000 */
[----:B------:R-:W-:Y:S02]  /*df30*/  ISETP.GE.AND P3, PT, R120, R167, PT ;  /* 0x000000a77800720c */ /* 0x000fe40003f66270 */
[----:B------:R-:W-:Y:S02]  /*df40*/  FMNMX3.FTZ R0, R0, R201, R199, !PT ;  /* 0x000000c900007276 */ /* 0x000fe400078100c7 */
        /* <DEDUP_REMOVED lines=14> */
[-C--:B------:R-:W-:Y:S02]  /*e030*/  ISETP.GE.AND P1, PT, R12, R167.reuse, PT ;  /* 0x000000a70c00720c */ /* 0x080fe40003f26270 */
[----:B------:R-:W-:Y:S02]  /*e040*/  ISETP.GE.AND P6, PT, R29, R167, PT ;  /* 0x000000a71d00720c */ /* 0x000fe40003fc6270 */
[----:B------:R-:W-:Y:S01]  /*e050*/  FSEL R127, R46, -INF , !P0 ;  /* 0xff8000002e7f7808 */ /* 0x000fe20004000000 */
[----:B------:R-:W-:Y:S01]  /*e060*/  LDSM.16.MT88.4 R28, [R103+0x6000] ;  /* 0x00600000671c783b */ /* 0x000fe20000004200 */
[----:B------:R-:W-:Y:S02]  /*e070*/  FSEL R139, R139, -INF , !P4 ;  /* 0xff8000008b8b7808 */ /* 0x000fe40006000000 */
[----:B------:R-:W-:Y:S02]  /*e080*/  FMNMX3.FTZ R0, R0, R185, R183, !PT ;  /* 0x000000b900007276 */ /* 0x000fe400078100b7 */
[-C--:B------:R-:W-:Y:S02]  /*e090*/  ISETP.GE.AND P0, PT, R51, R170.reuse, PT ;  /* 0x000000aa3300720c */ /* 0x080fe40003f06270 */
[----:B------:R-:W-:Y:S02]  /*e0a0*/  FSEL R131, R131, -INF , !P3 ;  /* 0xff80000083837808 */ /* 0x000fe40005800000 */
[----:B------:R-:W-:Y:S02]  /*e0b0*/  FMNMX3.FTZ R6, R6, R137, R135, !PT ;  /* 0x0000008906067276 */ /* 0x000fe40007810087 */
[----:B------:R-:W-:Y:S02]  /*e0c0*/  FSEL R125, R52, -INF , !P5 ;  /* 0xff800000347d7808 */ /* 0x000fe40006800000 */
[-C--:B------:R-:W-:Y:S02]  /*e0d0*/  ISETP.GE.AND P5, PT, R117, R170.reuse, PT ;  /* 0x000000aa7500720c */ /* 0x080fe40003fa6270 */
[----:B------:R-:W-:Y:S02]  /*e0e0*/  FSEL R63, R47, -INF , !P1 ;  /* 0xff8000002f3f7808 */ /* 0x000fe40004800000 */
[----:B------:R-:W-:Y:S02]  /*e0f0*/  FSEL R61, R50, -INF , !P6 ;  /* 0xff800000323d7808 */ /* 0x000fe40007000000 */
[-C--:B------:R-:W-:Y:S02]  /*e100*/  ISETP.GE.AND P4, PT, R114, R167.reuse, PT ;  /* 0x000000a77200720c */ /* 0x080fe40003f86270 */
[----:B------:R-:W-:Y:S02]  /*e110*/  ISETP.GE.AND P3, PT, R118, R167, PT ;  /* 0x000000a77600720c */ /* 0x000fe40003f66270 */
[----:B------:R-:W-:Y:S02]  /*e120*/  FMNMX3.FTZ R0, R0, R181, R139, !PT ;  /* 0x000000b500007276 */ /* 0x000fe4000781008b */
[-C--:B------:R-:W-:Y:S02]  /*e130*/  ISETP.GE.AND P6, PT, R49, R170.reuse, PT ;  /* 0x000000aa3100720c */ /* 0x080fe40003fc6270 */
        /* <DEDUP_REMOVED lines=21> */
[-C--:B------:R-:W-:Y:S02]  /*e290*/  ISETP.GE.AND P1, PT, R48, R167.reuse, PT ;  /* 0x000000a73000720c */ /* 0x080fe40003f26270 */
[----:B------:R-:W-:Y:S01]  /*e2a0*/  FSEL R107, R107, -INF , !P4 ;  /* 0xff8000006b6b7808 */ /* 0x000fe20006000000 */
[----:B------:R-:W-:Y:S01]  /*e2b0*/  LDSM.16.MT88.4 R48, [R102+0x6000] ;  /* 0x006000006630783b */ /* 0x000fe20000004200 */
[----:B------:R-:W-:Y:S02]  /*e2c0*/  ISETP.GE.AND P6, PT, R116, R167, PT ;  /* 0x000000a77400720c */ /* 0x000fe40003fc6270 */
[----:B------:R-:W-:Y:S02]  /*e2d0*/  FMNMX3.FTZ R0, R0, R117, R115, !PT ;  /* 0x0000007500007276 */ /* 0x000fe40007810073 */
        /* <DEDUP_REMOVED lines=8> */
[----:B------:R-:W-:Y:S02]  /*e360*/  FMNMX3.FTZ R6, R5, R67, R104, !PT ;  /* 0x0000004305067276 */ /* 0x000fe40007810068 */
[----:B------:R-:W-:Y:S02]  /*e370*/  FSEL R38, R38, -INF , !P3 ;  /* 0xff80000026267808 */ /* 0x000fe40005800000 */
[----:B------:R-:W-:Y:S01]  /*e380*/  FSEL R39, R66, -INF , !P4 ;  /* 0xff80000042277808 */ /* 0x000fe20006000000 */
[----:B------:R-:W1:Y:S01]  /*e390*/  SHFL.BFLY PT, R27, R6, 0x2, 0x1f ;  /* 0x0c401f00061b7f89 */ /* 0x000e6200000e0000 */
[----:B------:R-:W-:Y:S04]  /*e3a0*/  FMNMX3.FTZ R0, R0, R65, R64, !PT ;  /* 0x0000004100007276 */ /* 0x000fe80007810040 */
[----:B------:R-:W-:Y:S05]  /*e3b0*/  FMNMX3.FTZ R7, R0, R39, R38, !PT ;  /* 0x0000002700077276 */ /* 0x000fea0007810026 */
[----:B------:R-:W3:Y:S01]  /*e3c0*/  SHFL.BFLY PT, R0, R7, 0x2, 0x1f ;  /* 0x0c401f0007007f89 */ /* 0x000ee200000e0000 */
[----:B-1----:R-:W-:Y:S07]  /*e3d0*/  FMNMX.FTZ R23, R6, R27, !PT ;  /* 0x0000001b06177209 */ /* 0x002fee0007810000 */
[----:B------:R-:W1:Y:S01]  /*e3e0*/  SHFL.BFLY PT, R36, R23, 0x1, 0x1f ;  /* 0x0c201f0017247f89 */ /* 0x000e6200000e0000 */
[----:B---3--:R-:W-:Y:S07]  /*e3f0*/  FMNMX.FTZ R5, R7, R0, !PT ;  /* 0x0000000007057209 */ /* 0x008fee0007810000 */
[----:B------:R-:W3:Y:S01]  /*e400*/  SHFL.BFLY PT, R0, R5, 0x1, 0x1f ;  /* 0x0c201f0005007f89 */ /* 0x000ee200000e0000 */
[----:B-1----:R-:W-:Y:S04]  /*e410*/  FMNMX.FTZ R36, R23, R36, !PT ;  /* 0x0000002417247209 */ /* 0x002fe80007810000 */
[----:B------:R-:W-:Y:S01]  /*e420*/  FSETP.NEU.FTZ.AND P1, PT, R36, -INF , PT ;  /* 0xff8000002400780b */ /* 0x000fe20003f3d000 */
[----:B--2---:R-:W-:Y:S01]  /*e430*/  FMUL.FTZ R108, R37, R36 ;  /* 0x00000024256c7220 */ /* 0x004fe20000410000 */
[----:B---3--:R-:W-:Y:S04]  /*e440*/  FMNMX.FTZ R0, R5, R0, !PT ;  /* 0x0000000005007209 */ /* 0x008fe80007810000 */
[----:B------:R-:W-:Y:S02]  /*e450*/  FSEL R108, R108, RZ, P1 ;  /* 0x000000ff6c6c7208 */ /* 0x000fe40000800000 */
[----:B------:R-:W-:Y:S01]  /*e460*/  FSETP.NEU.FTZ.AND P0, PT, R0, -INF , PT ;  /* 0xff8000000000780b */ /* 0x000fe20003f1d000 */
[----:B------:R-:W-:Y:S01]  /*e470*/  FMUL.FTZ R66, R37, R0 ;  /* 0x0000000025427220 */ /* 0x000fe20000410000 */
[----:B------:R-:W-:Y:S01]  /*e480*/  FSEL R5, R36, RZ, P1 ;  /* 0x000000ff24057208 */ /* 0x000fe20000800000 */
[-CC-:B------:R-:W-:Y:S01]  /*e490*/  FFMA.FTZ R111, R15, R37.reuse, -R108.reuse ;  /* 0x000000250f6f7223 */ /* 0x180fe2000001086c */
[-CC-:B------:R-:W-:Y:S01]  /*e4a0*/  FFMA.FTZ R110, R13, R37.reuse, -R108.reuse ;  /* 0x000000250d6e7223 */ /* 0x180fe2000001086c */
[-C--:B------:R-:W-:Y:S01]  /*e4b0*/  FFMA.FTZ R60, R21, R37.reuse, -R108 ;  /* 0x00000025153c7223 */ /* 0x080fe2000001086c */
[----:B------:R-:W1:Y:S01]  /*e4c0*/  LDSM.16.MT88.4 R12, [R144+0x6000] ;  /* 0x00600000900c783b */ /* 0x000e620000004200 */
[----:B------:R-:W-:Y:S01]  /*e4d0*/  FSEL R66, R66, RZ, P0 ;  /* 0x000000ff42427208 */ /* 0x000fe20000000000 */
[----:B------:R-:W-:Y:S01]  /*e4e0*/  FADD.FTZ R6, -R5, R100 ;  /* 0x0000006405067221 */ /* 0x000fe20000010100 */
[-CC-:B------:R-:W-:Y:S01]  /*e4f0*/  FFMA.FTZ R42, R19, R37.reuse, -R108.reuse ;  /* 0x00000025132a7223 */ /* 0x180fe2000001086c */
[----:B------:R-:W-:Y:S01]  /*e500*/  MUFU.EX2 R111, R111 ;  /* 0x0000006f006f7308 */ /* 0x000fe20000000800 */
[-C--:B------:R-:W-:Y:S01]  /*e510*/  FFMA.FTZ R32, R25, R37.reuse, -R108 ;  /* 0x0000002519207223 */ /* 0x080fe2000001086c */
[-CC-:B------:R-:W-:Y:S01]  /*e520*/  FFMA.FTZ R129, R4, R37.reuse, -R66.reuse ;  /* 0x0000002504817223 */ /* 0x180fe20000010842 */
[----:B------:R-:W-:Y:S01]  /*e530*/  FSEL R4, R0, RZ, P0 ;  /* 0x000000ff00047208 */ /* 0x000fe20000000000 */
[-CC-:B------:R-:W-:Y:S01]  /*e540*/  FFMA.FTZ R112, R17, R37.reuse, -R66.reuse ;  /* 0x0000002511707223 */ /* 0x180fe20000010842 */
[-CC-:B------:R-:W-:Y:S01]  /*e550*/  FFMA.FTZ R113, R11, R37.reuse, -R66.reuse ;  /* 0x000000250b717223 */ /* 0x180fe20000010842 */
[-CC-:B------:R-:W-:Y:S01]  /*e560*/  FFMA.FTZ R100, R9, R37.reuse, -R66.reuse ;  /* 0x0000002509647223 */ /* 0x180fe20000010842 */
[----:B------:R-:W-:Y:S01]  /*e570*/  FMUL.FTZ R9, R37, R6 ;  /* 0x0000000625097220 */ /* 0x000fe20000410000 */
[----:B------:R-:W-:Y:S01]  /*e580*/  FADD.FTZ R4, -R4, R101 ;  /* 0x0000006504047221 */ /* 0x000fe20000010100 */
[----:B------:R-:W2:Y:S01]  /*e590*/  LDSM.16.MT88.4 R20, [R140+0x6000] ;  /* 0x006000008c14783b */ /* 0x000ea20000004200 */
[----:B------:R-:W-:Y:S01]  /*e5a0*/  MUFU.EX2 R60, R60 ;  /* 0x0000003c003c7308 */ /* 0x000fe20000000800 */
[-CC-:B------:R-:W-:Y:S01]  /*e5b0*/  FFMA.FTZ R62, R181, R37.reuse, -R66.reuse ;  /* 0x00000025b53e7223 */ /* 0x180fe20000010842 */
[----:B------:R-:W-:Y:S01]  /*e5c0*/  FMUL.FTZ R8, R37, R4 ;  /* 0x0000000425087220 */ /* 0x000fe20000410000 */
[-C--:B------:R-:W-:Y:S07]  /*e5d0*/  FFMA.FTZ R128, R127, R37.reuse, -R66 ;  /* 0x000000257f807223 */ /* 0x080fee0000010842 */
[----:B------:R-:W3:Y:S01]  /*e5e0*/  MUFU.EX2 R42, R42 ;  /* 0x0000002a002a7308 */ /* 0x000ee20000000800 */
[-CC-:B------:R-:W-:Y:S01]  /*e5f0*/  FFMA.FTZ R227, R227, R37.reuse, -R108.reuse ;  /* 0x00000025e3e37223 */ /* 0x180fe2000001086c */
[-CC-:B------:R-:W-:Y:S01]  /*e600*/  FFMA.FTZ R114, R193, R37.reuse, -R108.reuse ;  /* 0x00000025c1727223 */ /* 0x180fe2000001086c */
[-CC-:B------:R-:W-:Y:S07]  /*e610*/  FFMA.FTZ R101, R189, R37.reuse, -R108.reuse ;  /* 0x00000025bd657223 */ /* 0x180fee000001086c */
[----:B------:R-:W4:Y:S01]  /*e620*/  MUFU.EX2 R110, R110 ;  /* 0x0000006e006e7308 */ /* 0x000f220000000800 */
[-C--:B------:R-:W-:Y:S01]  /*e630*/  FFMA.FTZ R116, R187, R37.reuse, -R108 ;  /* 0x00000025bb747223 */ /* 0x080fe2000001086c */
[-CC-:B------:R-:W-:Y:S01]  /*e640*/  FFMA.FTZ R120, R185, R37.reuse, -R66.reuse ;  /* 0x00000025b9787223 */ /* 0x180fe20000010842 */
[-C--:B------:R-:W-:Y:S07]  /*e650*/  FFMA.FTZ R118, R139, R37.reuse, -R66 ;  /* 0x000000258b767223 */ /* 0x080fee0000010842 */
[----:B------:R-:W5:Y:S01]  /*e660*/  MUFU.EX2 R41, R9 ;  /* 0x0000000900297308 */ /* 0x000f620000000800 */
[-C--:B------:R-:W-:Y:S01]  /*e670*/  FFMA.FTZ R191, R191, R37.reuse, -R108 ;  /* 0x00000025bfbf7223 */ /* 0x080fe2000001086c */
[-C--:B------:R-:W-:Y:S01]  /*e680*/  FFMA.FTZ R183, R183, R37.reuse, -R66 ;  /* 0x00000025b7b77223 */ /* 0x080fe20000010842 */
[-C--:B------:R-:W-:Y:S07]  /*e690*/  FFMA.FTZ R122, R133, R37.reuse, -R108 ;  /* 0x00000025857a7223 */ /* 0x080fee000001086c */
[----:B------:R-:W1:Y:S01]  /*e6a0*/  MUFU.EX2 R40, R8 ;  /* 0x0000000800287308 */ /* 0x000e620000000800 */
[-CC-:B------:R-:W-:Y:S01]  /*e6b0*/  FFMA.FTZ R126, R43, R37.reuse, -R66.reuse ;  /* 0x000000252b7e7223 */ /* 0x180fe20000010842 */
[----:B---3--:R-:W-:Y:S01]  /*e6c0*/  F2FP.F16.F32.PACK_AB R44, R42, R60 ;  /* 0x0000003c2a2c723e */ /* 0x008fe200000000ff */
[-C--:B------:R-:W-:Y:S07]  /*e6d0*/  FFMA.FTZ R39, R39, R37.reuse, -R66 ;  /* 0x0000002527277223 */ /* 0x080fee0000010842 */
[----:B------:R-:W-:Y:S01]  /*e6e0*/  MUFU.EX2 R129, R129 ;  /* 0x0000008100817308 */ /* 0x000fe20000000800 */
[--C-:B------:R-:W-:Y:S01]  /*e6f0*/  FFMA.FTZ R124, R137, R37, -R108.reuse ;  /* 0x00000025897c7223 */ /* 0x100fe2000001086c */
[----:B----4-:R-:W-:Y:S01]  /*e700*/  F2FP.F16.F32.PACK_AB R46, R110, R111 ;  /* 0x0000006f6e2e723e */ /* 0x010fe200000000ff */
[-CC-:B------:R-:W-:Y:S07]  /*e710*/  FFMA.FTZ R132, R123, R37.reuse, -R108.reuse ;  /* 0x000000257b847223 */ /* 0x180fee000001086c */
[----:B------:R-:W3:Y:S01]  /*e720*/  MUFU.EX2 R112, R112 ;  /* 0x0000007000707308 */ /* 0x000ee20000000800 */
[--C-:B------:R-:W-:Y:S01]  /*e730*/  FFMA.FTZ R130, R119, R37, -R108.reuse ;  /* 0x0000002577827223 */ /* 0x100fe2000001086c */
[C---:B-----5:R-:W-:Y:S01]  /*e740*/  FMUL.FTZ R4, R41.reuse, R96 ;  /* 0x0000006029047220 */ /* 0x060fe20000410000 */
[C---:B------:R-:W-:Y:S07]  /*e750*/  FMUL.FTZ R5, R41.reuse, R97 ;  /* 0x0000006129057220 */ /* 0x040fee0000410000 */
[----:B------:R-:W-:Y:S01]  /*e760*/  MUFU.EX2 R113, R113 ;  /* 0x0000007100717308 */ /* 0x000fe20000000800 */
[C---:B------:R-:W-:Y:S01]  /*e770*/  FMUL.FTZ R9, R41.reuse, R93 ;  /* 0x0000005d29097220 */ /* 0x040fe20000410000 */
[C---:B-1----:R-:W-:Y:S01]  /*e780*/  FMUL.FTZ R6, R40.reuse, R98 ;  /* 0x0000006228067220 */ /* 0x042fe20000410000 */
[C---:B------:R-:W-:Y:S07]  /*e790*/  FMUL.FTZ R7, R40.reuse, R99 ;  /* 0x0000006328077220 */ /* 0x040fee0000410000 */
[----:B------:R-:W1:Y:S01]  /*e7a0*/  MUFU.EX2 R100, R100 ;  /* 0x0000006400647308 */ /* 0x000e620000000800 */
[C---:B------:R-:W-:Y:S01]  /*e7b0*/  FMUL.FTZ R8, R41.reuse, R92 ;  /* 0x0000005c29087220 */ /* 0x040fe20000410000 */
[C---:B------:R-:W-:Y:S01]  /*e7c0*/  FMUL.FTZ R10, R40.reuse, R94 ;  /* 0x0000005e280a7220 */ /* 0x040fe20000410000 */
[C---:B------:R-:W-:Y:S01]  /*e7d0*/  FMUL.FTZ R11, R40.reuse, R95 ;  /* 0x0000005f280b7220 */ /* 0x040fe20000410000 */
[C---:B------:R-:W-:Y:S01]  /*e7e0*/  FMUL.FTZ R17, R41.reuse, R85 ;  /* 0x0000005529117220 */ /* 0x040fe20000410000 */
[----:B------:R-:W-:Y:S01]  /*e7f0*/  FMUL.FTZ R18, R40, R86 ;  /* 0x0000005628127220 */ /* 0x000fe20000410000 */
[----:B---3--:R-:W-:Y:S01]  /*e800*/  F2FP.F16.F32.PACK_AB R45, R112, R129 ;  /* 0x00000081702d723e */ /* 0x008fe200000000ff */
[C---:B------:R-:W-:Y:S01]  /*e810*/  FMUL.FTZ R19, R40.reuse, R87 ;  /* 0x0000005728137220 */ /* 0x040fe20000410000 */
[C---:B------:R-:W-:Y:S01]  /*e820*/  FMUL.FTZ R16, R41.reuse, R84 ;  /* 0x0000005429107220 */ /* 0x040fe20000410000 */
[C---:B------:R-:W-:Y:S01]  /*e830*/  FMUL.FTZ R24, R41.reuse, R76 ;  /* 0x0000004c29187220 */ /* 0x040fe20000410000 */
[----:B------:R-:W-:Y:S01]  /*e840*/  FMUL.FTZ R25, R41, R77 ;  /* 0x0000004d29197220 */ /* 0x000fe20000410000 */
[-CC-:B------:R-:W-:Y:S01]  /*e850*/  FFMA.FTZ R77, R55, R37.reuse, -R108.reuse ;  /* 0x00000025374d7223 */ /* 0x180fe2000001086c */
[----:B------:R-:W-:Y:S01]  /*e860*/  FFMA.FTZ R76, R53, R37, -R108 ;  /* 0x00000025354c7223 */ /* 0x000fe2000001086c */
[----:B------:R-:W-:Y:S01]  /*e870*/  FMUL.FTZ R27, R40, R79 ;  /* 0x0000004f281b7220 */ /* 0x000fe20000410000 */
[----:B-1----:R-:W-:Y:S01]  /*e880*/  F2FP.F16.F32.PACK_AB R47, R100, R113 ;  /* 0x00000071642f723e */ /* 0x002fe200000000ff */
[----:B------:R-:W1:Y:S01]  /*e890*/  LDSM.16.MT88.4 R52, [R144+0x6800] ;  /* 0x006800009034783b */ /* 0x000e620000004200 */
[-C--:B------:R-:W-:Y:S01]  /*e8a0*/  FFMA.FTZ R79, R59, R37.reuse, -R66 ;  /* 0x000000253b4f7223 */ /* 0x080fe20000010842 */
[----:B------:R-:W-:Y:S01]  /*e8b0*/  MUFU.EX2 R77, R77 ;  /* 0x0000004d004d7308 */ /* 0x000fe20000000800 */
[C---:B------:R-:W-:Y:S01]  /*e8c0*/  FMUL.FTZ R34, R40.reuse, R70 ;  /* 0x0000004628227220 */ /* 0x040fe20000410000 */
[-C--:B------:R-:W-:Y:S01]  /*e8d0*/  FFMA.FTZ R84, R135, R37.reuse, -R108 ;  /* 0x0000002587547223 */ /* 0x080fe2000001086c */
[--C-:B------:R-:W-:Y:S01]  /*e8e0*/  FFMA.FTZ R135, R63, R37, -R66.reuse ;  /* 0x000000253f877223 */ /* 0x100fe20000010842 */
[C---:B------:R-:W-:Y:S06]  /*e8f0*/  HMMA.16816.F32 R4, R44.reuse, R12, R4 ;  /* 0x0000000c2c04723c */ /* 0x040fec0000001804 */
[----:B------:R-:W-:Y:S01]  /*e900*/  MUFU.EX2 R76, R76 ;  /* 0x0000004c004c7308 */ /* 0x000fe20000000800 */
[----:B------:R-:W-:Y:S01]  /*e910*/  LDSM.16.MT88.4 R92, [R144+0x9800] ;  /* 0x00980000905c783b */ /* 0x000fe20000004200 */
[C---:B------:R-:W-:Y:S01]  /*e920*/  FMUL.FTZ R12, R41.reuse, R88 ;  /* 0x00000058290c7220 */ /* 0x040fe20000410000 */
[----:B------:R-:W-:Y:S07]  /*e930*/  FMUL.FTZ R13, R41, R89 ;  /* 0x00000059290d7220 */ /* 0x000fee0000410000 */
[----:B------:R-:W-:Y:S01]  /*e940*/  MUFU.EX2 R79, R79 ;  /* 0x0000004f004f7308 */ /* 0x000fe20000000800 */
[C---:B------:R-:W-:Y:S03]  /*e950*/  HMMA.16816.F32 R8, R44.reuse, R14, R8 ;  /* 0x0000000e2c08723c */ /* 0x040fe60000001808 */
[C---:B------:R-:W-:Y:S01]  /*e960*/  FMUL.FTZ R14, R40.reuse, R90 ;  /* 0x0000005a280e7220 */ /* 0x040fe20000410000 */
[C---:B------:R-:W-:Y:S05]  /*e970*/  FMUL.FTZ R15, R40.reuse, R91 ;  /* 0x0000005b280f7220 */ /* 0x040fea0000410000 */
[----:B------:R-:W-:Y:S01]  /*e980*/  MUFU.EX2 R114, R114 ;  /* 0x0000007200727308 */ /* 0x000fe20000000800 */
[C---:B------:R-:W-:Y:S01]  /*e990*/  FMUL.FTZ R26, R40.reuse, R78 ;  /* 0x0000004e281a7220 */ /* 0x040fe20000410000 */
[-CC-:B------:R-:W-:Y:S01]  /*e9a0*/  FFMA.FTZ R97, R201, R37.reuse, -R66.reuse ;  /* 0x00000025c9617223 */ /* 0x180fe20000010842 */
[----:B------:R-:W-:Y:S07]  /*e9b0*/  FFMA.FTZ R98, R199, R37, -R66 ;  /* 0x00000025c7627223 */ /* 0x000fee0000010842 */
[----:B------:R3:W-:Y:S01]  /*e9c0*/  MUFU.EX2 R78, R32 ;  /* 0x00000020004e7308 */ /* 0x0007e20000000800 */
[C---:B------:R-:W-:Y:S01]  /*e9d0*/  FFMA.FTZ R129, R40.reuse, R179, R129 ;  /* 0x000000b328817223 */ /* 0x040fe20000010081 */
[C---:B--2---:R-:W-:Y:S08]  /*e9e0*/  HMMA.16816.F32 R12, R44.reuse, R20, R12 ;  /* 0x000000142c0c723c */ /* 0x044ff0000000180c */
        /* <DEDUP_REMOVED lines=9> */
[C---:B------:R-:W-:Y:S01]  /*ea80*/  FMUL.FTZ R23, R40.reuse, R83 ;  /* 0x0000005328177220 */ /* 0x040fe20000410000 */
[----:B---3--:R-:W-:Y:S07]  /*ea90*/  FMUL.FTZ R32, R41, R68 ;  /* 0x0000004429207220 */ /* 0x008fee0000410000 */
[----:B------:R-:W-:Y:S01]  /*eaa0*/  MUFU.EX2 R101, R101 ;  /* 0x0000006500657308 */ /* 0x000fe20000000800 */
[-C--:B------:R-:W-:Y:S01]  /*eab0*/  FFMA.FTZ R68, R219, R37.reuse, -R108 ;  /* 0x00000025db447223 */ /* 0x080fe2000001086c */
[-CC-:B------:R-:W-:Y:S01]  /*eac0*/  FFMA.FTZ R82, R217, R37.reuse, -R66.reuse ;  /* 0x00000025d9527223 */ /* 0x180fe20000010842 */
[--C-:B------:R-:W-:Y:S07]  /*ead0*/  FFMA.FTZ R83, R215, R37, -R66.reuse ;  /* 0x00000025d7537223 */ /* 0x100fee0000010842 */
[----:B------:R-:W-:Y:S01]  /*eae0*/  MUFU.EX2 R116, R116 ;  /* 0x0000007400747308 */ /* 0x000fe20000000800 */
[C---:B------:R-:W-:Y:S03]  /*eaf0*/  HMMA.16816.F32 R20, R44.reuse, R28, R20 ;  /* 0x0000001c2c14723c */ /* 0x040fe60000001814 */
[C---:B------:R-:W-:Y:S01]  /*eb00*/  FMUL.FTZ R28, R41.reuse, R72 ;  /* 0x00000048291c7220 */ /* 0x040fe20000410000 */
[----:B------:R-:W-:Y:S05]  /*eb10*/  FMUL.FTZ R29, R41, R73 ;  /* 0x00000049291d7220 */ /* 0x000fea0000410000 */
[----:B------:R-:W-:Y:S01]  /*eb20*/  MUFU.EX2 R120, R120 ;  /* 0x0000007800787308 */ /* 0x000fe20000000800 */
[--C-:B------:R-:W-:Y:S01]  /*eb30*/  FFMA.FTZ R72, R33, R37, -R66.reuse ;  /* 0x0000002521487223 */ /* 0x100fe20000010842 */
[----:B------:R-:W-:Y:S01]  /*eb40*/  FMUL.FTZ R33, R41, R69 ;  /* 0x0000004529217220 */ /* 0x000fe20000410000 */
[C---:B------:R-:W-:Y:S07]  /*eb50*/  HMMA.16816.F32 R24, R44.reuse, R30, R24 ;  /* 0x0000001e2c18723c */ /* 0x040fee0000001818 */
[----:B------:R-:W2:Y:S01]  /*eb60*/  MUFU.EX2 R73, R227 ;  /* 0x000000e300497308 */ /* 0x000ea20000000800 */
[C---:B------:R-:W-:Y:S01]  /*eb70*/  FMUL.FTZ R30, R40.reuse, R74 ;  /* 0x0000004a281e7220 */ /* 0x040fe20000410000 */
[C---:B------:R-:W-:Y:S01]  /*eb80*/  FMUL.FTZ R31, R40.reuse, R75 ;  /* 0x0000004b281f7220 */ /* 0x040fe20000410000 */
[-CC-:B------:R-:W-:Y:S01]  /*eb90*/  FFMA.FTZ R74, R57, R37.reuse, -R66.reuse ;  /* 0x00000025394a7223 */ /* 0x180fe20000010842 */
[----:B------:R-:W-:Y:S01]  /*eba0*/  FFMA.FTZ R75, R35, R37, -R66 ;  /* 0x00000025234b7223 */ /* 0x000fe20000010842 */
[----:B------:R-:W3:Y:S05]  /*ebb0*/  LDSM.16.MT88.4 R56, [R140+0x6800] ;  /* 0x006800008c38783b */ /* 0x000eea0000004200 */
[----:B------:R-:W-:Y:S01]  /*ebc0*/  MUFU.EX2 R72, R72 ;  /* 0x0000004800487308 */ /* 0x000fe20000000800 */
[----:B------:R-:W-:Y:S01]  /*ebd0*/  FFMA.FTZ R41, R41, R178, R60 ;  /* 0x000000b229297223 */ /* 0x000fe2000001003c */
[----:B------:R-:W-:Y:S01]  /*ebe0*/  FMUL.FTZ R35, R40, R71 ;  /* 0x0000004728237220 */ /* 0x000fe20000410000 */
[C---:B------:R-:W-:Y:S07]  /*ebf0*/  HMMA.16816.F32 R28, R44.reuse, R48, R28 ;  /* 0x000000302c1c723c */ /* 0x040fee000000181c */
[----:B------:R-:W4:Y:S01]  /*ec00*/  MUFU.EX2 R74, R74 ;  /* 0x0000004a004a7308 */ /* 0x000f220000000800 */
[-C--:B------:R-:W-:Y:S01]  /*ec10*/  FFMA.FTZ R71, R221, R37.reuse, -R108 ;  /* 0x00000025dd477223 */ /* 0x080fe2000001086c */
[-CC-:B------:R-:W-:Y:S08]  /*ec20*/  FFMA.FTZ R80, R213, R37.reuse, -R66.reuse ;  /* 0x00000025d5507223 */ /* 0x180ff00000010842 */
[----:B------:R-:W5:Y:S01]  /*ec30*/  MUFU.EX2 R75, R75 ;  /* 0x0000004b004b7308 */ /* 0x000f620000000800 */
[-C--:B------:R-:W-:Y:S01]  /*ec40*/  FFMA.FTZ R69, R211, R37.reuse, -R66 ;  /* 0x00000025d3457223 */ /* 0x080fe20000010842 */
[-CC-:B------:R-:W-:Y:S01]  /*ec50*/  FFMA.FTZ R96, R209, R37.reuse, -R108.reuse ;  /* 0x00000025d1607223 */ /* 0x180fe2000001086c */
[----:B------:R-:W-:Y:S01]  /*ec60*/  HMMA.16816.F32 R32, R44, R50, R32 ;  /* 0x000000322c20723c */ /* 0x000fe20000001820 */
[----:B------:R-:W3:Y:S06]  /*ec70*/  LDSM.16.MT88.4 R48, [R103+0x6800] ;  /* 0x006800006730783b */ /* 0x000eec0000004200 */
[----:B------:R-:W-:Y:S01]  /*ec80*/  MUFU.EX2 R181, R183 ;  /* 0x000000b700b57308 */ /* 0x000fe20000000800 */
[----:B--2---:R-:W-:Y:S01]  /*ec90*/  F2FP.F16.F32.PACK_AB R46, R73, R76 ;  /* 0x0000004c492e723e */ /* 0x004fe200000000ff */
[--C-:B------:R-:W-:Y:S01]  /*eca0*/  FFMA.FTZ R91, R207, R37, -R108.reuse ;  /* 0x00000025cf5b7223 */ /* 0x100fe2000001086c */
[----:B------:R-:W-:Y:S07]  /*ecb0*/  F2FP.F16.F32.PACK_AB R44, R77, R78 ;  /* 0x0000004e4d2c723e */ /* 0x000fee00000000ff */
[----:B------:R2:W-:Y:S01]  /*ecc0*/  MUFU.EX2 R139, R62 ;  /* 0x0000003e008b7308 */ /* 0x0005e20000000800 */
[----:B----4-:R-:W-:Y:S01]  /*ecd0*/  F2FP.F16.F32.PACK_AB R45, R74, R79 ;  /* 0x0000004f4a2d723e */ /* 0x010fe200000000ff */
[-CC-:B------:R-:W-:Y:S01]  /*ece0*/  FFMA.FTZ R99, R205, R37.reuse, -R108.reuse ;  /* 0x00000025cd637223 */ /* 0x180fe2000001086c */
[----:B------:R-:W-:Y:S07]  /*ecf0*/  FFMA.FTZ R88, R203, R37, -R108 ;  /* 0x00000025cb587223 */ /* 0x000fee000001086c */
[----:B------:R-:W-:Y:S01]  /*ed00*/  MUFU.EX2 R118, R118 ;  /* 0x0000007600767308 */ /* 0x000fe20000000800 */
[----:B-----5:R-:W-:Y:S01]  /*ed10*/  F2FP.F16.F32.PACK_AB R47, R72, R75 ;  /* 0x0000004b482f723e */ /* 0x020fe200000000ff */
[-CC-:B------:R-:W-:Y:S01]  /*ed20*/  FFMA.FTZ R90, R197, R37.reuse, -R66.reuse ;  /* 0x00000025c55a7223 */ /* 0x180fe20000010842 */
[-C--:B------:R-:W-:Y:S07]  /*ed30*/  FFMA.FTZ R89, R195, R37.reuse, -R66 ;  /* 0x00000025c3597223 */ /* 0x080fee0000010842 */
[----:B------:R4:W-:Y:S01]  /*ed40*/  MUFU.EX2 R133, R84 ;  /* 0x0000005400857308 */ /* 0x0009e20000000800 */
[-CC-:B------:R-:W-:Y:S01]  /*ed50*/  FFMA.FTZ R125, R125, R37.reuse, -R108.reuse ;  /* 0x000000257d7d7223 */ /* 0x180fe2000001086c */
[-C--:B------:R-:W-:Y:S01]  /*ed60*/  FFMA.FTZ R121, R121, R37.reuse, -R108 ;  /* 0x0000002579797223 */ /* 0x080fe2000001086c */
[-C--:B------:R-:W-:Y:S01]  /*ed70*/  FFMA.FTZ R117, R117, R37.reuse, -R66 ;  /* 0x0000002575757223 */ /* 0x080fe20000010842 */
[C---:B-1----:R-:W-:Y:S06]  /*ed80*/  HMMA.16816.F32 R4, R44.reuse, R52, R4 ;  /* 0x000000342c04723c */ /* 0x042fec0000001804 */
[----:B------:R-:W-:Y:S01]  /*ed90*/  MUFU.EX2 R81, R81 ;  /* 0x0000005100517308 */ /* 0x000fe20000000800 */
[-C--:B--2---:R-:W-:Y:S01]  /*eda0*/  FFMA.FTZ R62, R131, R37.reuse, -R108 ;  /* 0x00000025833e7223 */ /* 0x084fe2000001086c */
[-CC-:B------:R-:W-:Y:S08]  /*edb0*/  FFMA.FTZ R131, R61, R37.reuse, -R66.reuse ;  /* 0x000000253d837223 */ /* 0x180ff00000010842 */
[----:B------:R-:W1:Y:S01]  /*edc0*/  MUFU.EX2 R70, R70 ;  /* 0x0000004600467308 */ /* 0x000e620000000800 */
[-C--:B------:R-:W-:Y:S01]  /*edd0*/  FFMA.FTZ R109, R109, R37.reuse, -R66 ;  /* 0x000000256d6d7223 */ /* 0x080fe20000010842 */
[----:B------:R-:W-:Y:S01]  /*ede0*/  FADD.FTZ R112, R112, R129 ;  /* 0x0000008170707221 */ /* 0x000fe20000010000 */
[C---:B------:R-:W-:Y:S01]  /*edf0*/  HMMA.16816.F32 R8, R44.reuse, R54, R8 ;  /* 0x000000362c08723c */ /* 0x040fe20000001808 */
[----:B------:R-:W2:Y:S06]  /*ee00*/  LDSM.16.MT88.4 R52, [R102+0x6800] ;  /* 0x006800006634783b */ /* 0x000eac0000004200 */
[----:B------:R5:W-:Y:S01]  /*ee10*/  MUFU.EX2 R127, R62 ;  /* 0x0000003e007f7308 */ /* 0x000be20000000800 */
[----:B----4-:R-:W-:Y:S01]  /*ee20*/  FADD.FTZ R84, R42, R41 ;  /* 0x000000292a547221 */ /* 0x010fe20000010000 */
[----:B------:R-:W-:Y:S01]  /*ee30*/  FADD.FTZ R113, R113, R112 ;  /* 0x0000007071717221 */ /* 0x000fe20000010000 */
[-C--:B------:R-:W-:Y:S07]  /*ee40*/  FFMA.FTZ R67, R67, R37.reuse, -R108 ;  /* 0x0000002543437223 */ /* 0x080fee000001086c */
[----:B------:R-:W-:Y:S01]  /*ee50*/  MUFU.EX2 R71, R71 ;  /* 0x0000004700477308 */ /* 0x000fe20000000800 */
[----:B------:R-:W-:Y:S01]  /*ee60*/  FFMA.FTZ R64, R64, R37, -R66 ;  /* 0x0000002540407223 */ /* 0x000fe20000010842 */
[C---:B---3--:R-:W-:Y:S08]  /*ee70*/  HMMA.16816.F32 R12, R44.reuse, R56, R12 ;  /* 0x000000382c0c723c */ /* 0x048ff0000000180c */
[----:B------:R-:W3:Y:S01]  /*ee80*/  MUFU.EX2 R68, R68 ;  /* 0x0000004400447308 */ /* 0x000ee20000000800 */
[----:B------:R-:W-:Y:S01]  /*ee90*/  FADD.FTZ R100, R100, R113 ;  /* 0x0000007164647221 */ /* 0x000fe20000010000 */
[----:B------:R-:W-:Y:S08]  /*eea0*/  ISETP.GT.AND P0, PT, R176, R155, PT ;  /* 0x0000009bb000720c */ /* 0x000ff00003f04270 */
[----:B------:R-:W-:Y:S01]  /*eeb0*/  MUFU.EX2 R82, R82 ;  /* 0x0000005200527308 */ /* 0x000fe20000000800 */
[----:B------:R-:W-:Y:S01]  /*eec0*/  FADD.FTZ R79, R79, R100 ;  /* 0x000000644f4f7221 */ /* 0x000fe20000010000 */
[C---:B------:R-:W-:Y:S01]  /*eed0*/  HMMA.16816.F32 R16, R44.reuse, R58, R16 ;  /* 0x0000003a2c10723c */ /* 0x040fe20000001810 */
[----:B------:R-:W4:Y:S07]  /*eee0*/  LDSM.16.MT88.4 R56, [R144+0x7000] ;  /* 0x007000009038783b */ /* 0x000f2e0000004200 */
[----:B------:R-:W3:Y:S01]  /*eef0*/  MUFU.EX2 R83, R83 ;  /* 0x0000005300537308 */ /* 0x000ee20000000800 */
[----:B------:R-:W-:Y:S01]  /*ef00*/  FADD.FTZ R74, R74, R79 ;  /* 0x0000004f4a4a7221 */ /* 0x000fe20000010000 */
[----:B------:R-:W-:Y:S08]  /*ef10*/  IMAD.MOV.U32 R100, RZ, RZ, R36 ;  /* 0x000000ffff647224 */ /* 0x000ff000078e0024 */
[----:B------:R-:W-:Y:S01]  /*ef20*/  MUFU.EX2 R80, R80 ;  /* 0x0000005000507308 */ /* 0x000fe20000000800 */
[----:B------:R-:W-:Y:S01]  /*ef30*/  FADD.FTZ R75, R75, R74 ;  /* 0x0000004a4b4b7221 */ /* 0x000fe20000010000 */
[C---:B------:R-:W-:Y:S01]  /*ef40*/  HMMA.16816.F32 R20, R44.reuse, R48, R20 ;  /* 0x000000302c14723c */ /* 0x040fe20000001814 */
[----:B-----5:R-:W-:Y:S07]  /*ef50*/  LDSM.16.MT88.4 R60, [R103+0x8800] ;  /* 0x00880000673c783b */ /* 0x020fee0000004200 */
[----:B------:R-:W5:Y:S01]  /*ef60*/  MUFU.EX2 R69, R69 ;  /* 0x0000004500457308 */ /* 0x000f620000000800 */
[----:B------:R-:W-:Y:S09]  /*ef70*/  FADD.FTZ R75, R72, R75 ;  /* 0x0000004b484b7221 */ /* 0x000ff20000010000 */
        /* <DEDUP_REMOVED lines=8> */
[----:B------:R-:W-:Y:S01]  /*f000*/  HMMA.16816.F32 R32, R44, R54, R32 ;  /* 0x000000362c20723c */ /* 0x000fe20000001820 */
[----:B------:R-:W2:Y:S08]  /*f010*/  LDSM.16.MT88.4 R52, [R103+0x7000] ;  /* 0x007000006734783b */ /* 0x000eb00000004200 */
[----:B------:R-:W-:Y:S01]  /*f020*/  MUFU.EX2 R89, R89 ;  /* 0x0000005900597308 */ /* 0x000fe20000000800 */
[----:B-1----:R-:W-:Y:S02]  /*f030*/  F2FP.F16.F32.PACK_AB R44, R70, R81 ;  /* 0x00000051462c723e */ /* 0x002fe400000000ff */
[----:B---3--:R-:W-:Y:S07]  /*f040*/  F2FP.F16.F32.PACK_AB R46, R68, R71 ;  /* 0x00000047442e723e */ /* 0x008fee00000000ff */
[----:B------:R-:W1:Y:S01]  /*f050*/  MUFU.EX2 R124, R124 ;  /* 0x0000007c007c7308 */ /* 0x000e620000000800 */
[----:B------:R-:W-:Y:S01]  /*f060*/  F2FP.F16.F32.PACK_AB R45, R83, R82 ;  /* 0x00000052532d723e */ /* 0x000fe200000000ff */
[----:B------:R-:W-:Y:S01]  /*f070*/  FADD.FTZ R82, R82, R75 ;  /* 0x0000004b52527221 */ /* 0x000fe20000010000 */
[----:B-----5:R-:W-:Y:S07]  /*f080*/  F2FP.F16.F32.PACK_AB R47, R69, R80 ;  /* 0x00000050452f723e */ /* 0x020fee00000000ff */
[----:B------:R-:W3:Y:S01]  /*f090*/  MUFU.EX2 R122, R122 ;  /* 0x0000007a007a7308 */ /* 0x000ee20000000800 */
[----:B------:R-:W-:Y:S09]  /*f0a0*/  FADD.FTZ R83, R83, R82 ;  /* 0x0000005253537221 */ /* 0x000ff20000010000 */
[----:B------:R-:W-:Y:S01]  /*f0b0*/  MUFU.EX2 R128, R128 ;  /* 0x0000008000807308 */ /* 0x000fe20000000800 */
[C---:B----4-:R-:W-:Y:S09]  /*f0c0*/  HMMA.16816.F32 R4, R44.reuse, R56, R4 ;  /* 0x000000382c04723c */ /* 0x050ff20000001804 */
[----:B------:R-:W4:Y:S01]  /*f0d0*/  MUFU.EX2 R135, R135 ;  /* 0x0000008700877308 */ /* 0x000f220000000800 */
[----:B------:R-:W-:Y:S01]  /*f0e0*/  FADD.FTZ R80, R80, R83 ;  /* 0x0000005350507221 */ /* 0x000fe20000010000 */
[----:B-1----:R-:W-:Y:S08]  /*f0f0*/  F2FP.F16.F32.PACK_AB R40, R133, R124 ;  /* 0x0000007c8528723e */ /* 0x002ff000000000ff */
[----:B------:R-:W-:Y:S01]  /*f100*/  MUFU.EX2 R131, R131 ;  /* 0x0000008300837308 */ /* 0x000fe20000000800 */
[----:B------:R-:W-:Y:S01]  /*f110*/  FADD.FTZ R80, R69, R80 ;  /* 0x0000005045507221 */ /* 0x000fe20000010000 */
[C---:B------:R-:W-:Y:S01]  /*f120*/  HMMA.16816.F32 R8, R44.reuse, R58, R8 ;  /* 0x0000003a2c08723c */ /* 0x040fe20000001808 */
[----:B------:R-:W1:Y:S07]  /*f130*/  LDSM.16.MT88.4 R56, [R102+0x7000] ;  /* 0x007000006638783b */ /* 0x000e6e0000004200 */
[----:B------:R-:W5:Y:S01]  /*f140*/  MUFU.EX2 R126, R126 ;  /* 0x0000007e007e7308 */ /* 0x000f620000000800 */
[----:B---3--:R-:W-:Y:S09]  /*f150*/  F2FP.F16.F32.PACK_AB R42, R127, R122 ;  /* 0x0000007a7f2a723e */ /* 0x008ff200000000ff */
[----:B------:R-:W-:Y:S01]  /*f160*/  MUFU.EX2 R123, R125 ;  /* 0x0000007d007b7308 */ /* 0x000fe20000000800 */
[C---:B------:R-:W-:Y:S09]  /*f170*/  HMMA.16816.F32 R12, R44.reuse, R48, R12 ;  /* 0x000000302c0c723c */ /* 0x040ff2000000180c */
[----:B------:R-:W3:Y:S01]  /*f180*/  MUFU.EX2 R132, R132 ;  /* 0x0000008400847308 */ /* 0x000ee20000000800 */
[----:B----4-:R-:W-:Y:S09]  /*f190*/  F2FP.F16.F32.PACK_AB R41, R135, R128 ;  /* 0x000000808729723e */ /* 0x010ff200000000ff */
[----:B------:R-:W-:Y:S01]  /*f1a0*/  MUFU.EX2 R119, R121 ;  /* 0x0000007900777308 */ /* 0x000fe20000000800 */
[C---:B------:R-:W-:Y:S01]  /*f1b0*/  HMMA.16816.F32 R16, R44.reuse, R50, R16 ;  /* 0x000000322c10723c */ /* 0x040fe20000001810 */
[----:B------:R-:W4:Y:S08]  /*f1c0*/  LDSM.16.MT88.4 R48, [R144+0x7800] ;  /* 0x007800009030783b */ /* 0x000f300000004200 */
[----:B------:R-:W3:Y:S01]  /*f1d0*/  MUFU.EX2 R130, R130 ;  /* 0x0000008200827308 */ /* 0x000ee20000000800 */
[----:B-----5:R-:W-:Y:S01]  /*f1e0*/  F2FP.F16.F32.PACK_AB R43, R126, R131 ;  /* 0x000000837e2b723e */ /* 0x020fe200000000ff */
        /* <DEDUP_REMOVED lines=19> */
[C---:B----4-:R-:W-:Y:S08]  /*f320*/  HMMA.16816.F32 R28, R44.reuse, R48, R28 ;  /* 0x000000302c1c723c */ /* 0x050ff0000000181c */
        /* <DEDUP_REMOVED lines=11> */
[----:B------:R-:W-:Y:S07]  /*f3e0*/  LDSM.16.MT88.4 R56, [R140+0x8800] ;  /* 0x008800008c38783b */ /* 0x000fee0000004200 */
[C---:B----4-:R-:W-:Y:S08]  /*f3f0*/  HMMA.16816.F32 R20, R44.reuse, R48, R20 ;  /* 0x000000302c14723c */ /* 0x050ff00000001814 */
[C---:B------:R-:W-:Y:S01]  /*f400*/  HMMA.16816.F32 R24, R44.reuse, R50, R24 ;  /* 0x000000322c18723c */ /* 0x040fe20000001818 */
[----:B------:R-:W1:Y:S07]  /*f410*/  LDSM.16.MT88.4 R48, [R144+0x8800] ;  /* 0x008800009030783b */ /* 0x000e6e0000004200 */
[C---:B--2---:R-:W-:Y:S08]  /*f420*/  HMMA.16816.F32 R28, R44.reuse, R52, R28 ;  /* 0x000000342c1c723c */ /* 0x044ff0000000181c */
[----:B------:R-:W-:Y:S01]  /*f430*/  HMMA.16816.F32 R32, R44, R54, R32 ;  /* 0x000000362c20723c */ /* 0x000fe20000001820 */
[----:B------:R-:W2:Y:S08]  /*f440*/  LDSM.16.MT88.4 R44, [R102+0x8800] ;  /* 0x00880000662c783b */ /* 0x000eb00000004200 */
[----:B------:R-:W-:Y:S01]  /*f450*/  LDSM.16.MT88.4 R52, [R140+0x9000] ;  /* 0x009000008c34783b */ /* 0x000fe20000004200 */
[C---:B-1----:R-:W-:Y:S08]  /*f460*/  HMMA.16816.F32 R4, R40.reuse, R48, R4 ;  /* 0x000000302804723c */ /* 0x042ff00000001804 */
[C---:B------:R-:W-:Y:S01]  /*f470*/  HMMA.16816.F32 R8, R40.reuse, R50, R8 ;  /* 0x000000322808723c */ /* 0x040fe20000001808 */
[----:B------:R-:W1:Y:S07]  /*f480*/  LDSM.16.MT88.4 R48, [R144+0x9000] ;  /* 0x009000009030783b */ /* 0x000e6e0000004200 */
[C---:B------:R-:W-:Y:S03]  /*f490*/  HMMA.16816.F32 R12, R40.reuse, R56, R12 ;  /* 0x00000038280c723c */ /* 0x040fe6000000180c */
[----:B------:R-:W-:Y:S02]  /*f4a0*/  FADD.FTZ R57, R111, R84 ;  /* 0x000000546f397221 */ /* 0x000fe40000010000 */
[----:B------:R-:W-:Y:S02]  /*f4b0*/  LDSM.16.MT88.4 R84, [R140+0x9800] ;  /* 0x009800008c54783b */ /* 0x000fe40000004200 */
[----:B------:R-:W-:Y:S01]  /*f4c0*/  FADD.FTZ R57, R110, R57 ;  /* 0x000000396e397221 */ /* 0x000fe20000010000 */
[C---:B------:R-:W-:Y:S03]  /*f4d0*/  HMMA.16816.F32 R16, R40.reuse, R58, R16 ;  /* 0x0000003a2810723c */ /* 0x040fe60000001810 */
[----:B------:R-:W-:Y:S02]  /*f4e0*/  FADD.FTZ R78, R78, R57 ;  /* 0x000000394e4e7221 */ /* 0x000fe40000010000 */
[----:B------:R-:W4:Y:S02]  /*f4f0*/  LDSM.16.MT88.4 R56, [R103+0x9000] ;  /* 0x009000006738783b */ /* 0x000f240000004200 */
[----:B------:R-:W-:Y:S01]  /*f500*/  FADD.FTZ R77, R77, R78 ;  /* 0x0000004e4d4d7221 */ /* 0x000fe20000010000 */
[C---:B------:R-:W-:Y:S01]  /*f510*/  HMMA.16816.F32 R20, R40.reuse, R60, R20 ;  /* 0x0000003c2814723c */ /* 0x040fe20000001814 */
[----:B------:R-:W-:Y:S02]  /*f520*/  MUFU.EX2 R60, R117 ;  /* 0x00000075003c7308 */ /* 0x000fe40000000800 */
[-CC-:B------:R-:W-:Y:S05]  /*f530*/  FFMA.FTZ R61, R115, R37.reuse, -R66.reuse ;  /* 0x00000025733d7223 */ /* 0x180fea0000010842 */
[C---:B------:R-:W-:Y:S03]  /*f540*/  HMMA.16816.F32 R24, R40.reuse, R62, R24 ;  /* 0x0000003e2818723c */ /* 0x040fe60000001818 */
[----:B------:R-:W5:Y:S01]  /*f550*/  MUFU.EX2 R61, R61 ;  /* 0x0000003d003d7308 */ /* 0x000f620000000800 */
[----:B------:R-:W-:Y:S09]  /*f560*/  FFMA.FTZ R63, R107, R37, -R66 ;  /* 0x000000256b3f7223 */ /* 0x000ff20000010842 */
[----:B------:R-:W-:Y:S01]  /*f570*/  MUFU.EX2 R62, R109 ;  /* 0x0000006d003e7308 */ /* 0x000fe20000000800 */
[C---:B--2---:R-:W-:Y:S09]  /*f580*/  HMMA.16816.F32 R28, R40.reuse, R44, R28 ;  /* 0x0000002c281c723c */ /* 0x044ff2000000181c */
[----:B------:R-:W2:Y:S01]  /*f590*/  MUFU.EX2 R63, R63 ;  /* 0x0000003f003f7308 */ /* 0x000ea20000000800 */
[----:B------:R-:W-:Y:S01]  /*f5a0*/  HMMA.16816.F32 R32, R40, R46, R32 ;  /* 0x0000002e2820723c */ /* 0x000fe20000001820 */
[----:B------:R-:W4:Y:S02]  /*f5b0*/  LDSM.16.MT88.4 R44, [R102+0x9000] ;  /* 0x00900000662c783b */ /* 0x000f240000004200 */
[----:B---3--:R-:W-:Y:S02]  /*f5c0*/  F2FP.F16.F32.PACK_AB R40, R132, R123 ;  /* 0x0000007b8428723e */ /* 0x008fe400000000ff */
[----:B------:R-:W-:Y:S02]  /*f5d0*/  F2FP.F16.F32.PACK_AB R42, R130, R119 ;  /* 0x00000077822a723e */ /* 0x000fe400000000ff */
[----:B-----5:R-:W-:Y:S02]  /*f5e0*/  F2FP.F16.F32.PACK_AB R41, R61, R60 ;  /* 0x0000003c3d29723e */ /* 0x020fe400000000ff */
[----:B--2---:R-:W-:Y:S07]  /*f5f0*/  F2FP.F16.F32.PACK_AB R43, R63, R62 ;  /* 0x0000003e3f2b723e */ /* 0x004fee00000000ff */
[C---:B-1----:R-:W-:Y:S03]  /*f600*/  HMMA.16816.F32 R4, R40.reuse, R48, R4 ;  /* 0x000000302804723c */ /* 0x042fe60000001804 */
[-CC-:B------:R-:W-:Y:S01]  /*f610*/  FFMA.FTZ R48, R105, R37.reuse, -R108.reuse ;  /* 0x0000002569307223 */ /* 0x180fe2000001086c */
[-CC-:B------:R-:W-:Y:S01]  /*f620*/  FFMA.FTZ R49, R106, R37.reuse, -R108.reuse ;  /* 0x000000256a317223 */ /* 0x180fe2000001086c */
[-C--:B------:R-:W-:Y:S03]  /*f630*/  FFMA.FTZ R108, R104, R37.reuse, -R108 ;  /* 0x00000025686c7223 */ /* 0x080fe6000001086c */
[C---:B------:R-:W-:Y:S01]  /*f640*/  HMMA.16816.F32 R8, R40.reuse, R50, R8 ;  /* 0x000000322808723c */ /* 0x040fe20000001808 */
[----:B------:R-:W-:Y:S02]  /*f650*/  MUFU.EX2 R48, R48 ;  /* 0x0000003000307308 */ /* 0x000fe40000000800 */
[----:B------:R-:W-:Y:S02]  /*f660*/  FADD.FTZ R50, R76, R77 ;  /* 0x0000004d4c327221 */ /* 0x000fe40000010000 */
[----:B------:R-:W1:Y:S06]  /*f670*/  LDSM.16.MT88.4 R76, [R103+0x9800] ;  /* 0x00980000674c783b */ /* 0x000e6c0000004200 */
[----:B------:R-:W2:Y:S01]  /*f680*/  MUFU.EX2 R49, R49 ;  /* 0x0000003100317308 */ /* 0x000ea20000000800 */
[----:B------:R-:W-:Y:S01]  /*f690*/  FADD.FTZ R50, R73, R50 ;  /* 0x0000003249327221 */ /* 0x000fe20000010000 */
[C---:B------:R-:W-:Y:S08]  /*f6a0*/  HMMA.16816.F32 R12, R40.reuse, R52, R12 ;  /* 0x00000034280c723c */ /* 0x040ff0000000180c */
[----:B------:R-:W-:Y:S01]  /*f6b0*/  MUFU.EX2 R51, R108 ;  /* 0x0000006c00337308 */ /* 0x000fe20000000800 */
[----:B------:R-:W-:Y:S01]  /*f6c0*/  FADD.FTZ R81, R81, R50 ;  /* 0x0000003251517221 */ /* 0x000fe20000010000 */
[-CC-:B------:R-:W-:Y:S01]  /*f6d0*/  FFMA.FTZ R52, R65, R37.reuse, -R66.reuse ;  /* 0x0000002541347223 */ /* 0x180fe20000010842 */
[----:B------:R-:W-:Y:S07]  /*f6e0*/  FFMA.FTZ R66, R38, R37, -R66 ;  /* 0x0000002526427223 */ /* 0x000fee0000010842 */
[----:B------:R-:W3:Y:S01]  /*f6f0*/  MUFU.EX2 R50, R67 ;  /* 0x0000004300327308 */ /* 0x000ee20000000800 */
[----:B------:R-:W-:Y:S01]  /*f700*/  FADD.FTZ R70, R70, R81 ;  /* 0x0000005146467221 */ /* 0x000fe20000010000 */
[C---:B------:R-:W-:Y:S08]  /*f710*/  HMMA.16816.F32 R16, R40.reuse, R54, R16 ;  /* 0x000000362810723c */ /* 0x040ff00000001810 */
[----:B------:R-:W-:Y:S01]  /*f720*/  MUFU.EX2 R52, R52 ;  /* 0x0000003400347308 */ /* 0x000fe20000000800 */
[----:B------:R-:W-:Y:S09]  /*f730*/  FADD.FTZ R71, R71, R70 ;  /* 0x0000004647477221 */ /* 0x000ff20000010000 */
[----:B------:R-:W5:Y:S01]  /*f740*/  MUFU.EX2 R37, R64 ;  /* 0x0000004000257308 */ /* 0x000f620000000800 */
[----:B------:R-:W-:Y:S01]  /*f750*/  FADD.FTZ R71, R68, R71 ;  /* 0x0000004744477221 */ /* 0x000fe20000010000 */
[C---:B----4-:R-:W-:Y:S08]  /*f760*/  HMMA.16816.F32 R20, R40.reuse, R56, R20 ;  /* 0x000000382814723c */ /* 0x050ff00000001814 */
[----:B------:R-:W-:Y:S01]  /*f770*/  MUFU.EX2 R38, R39 ;  /* 0x0000002700267308 */ /* 0x000fe20000000800 */
[----:B--2---:R-:W-:Y:S01]  /*f780*/  F2FP.F16.F32.PACK_AB R68, R49, R48 ;  /* 0x000000303144723e */ /* 0x004fe200000000ff */
[----:B------:R-:W-:Y:S01]  /*f790*/  FADD.FTZ R96, R96, R71 ;  /* 0x0000004760607221 */ /* 0x000fe20000010000 */
[----:B---3--:R-:W-:Y:S07]  /*f7a0*/  F2FP.F16.F32.PACK_AB R70, R51, R50 ;  /* 0x000000323346723e */ /* 0x008fee00000000ff */
[----:B------:R-:W2:Y:S01]  /*f7b0*/  MUFU.EX2 R179, R66 ;  /* 0x0000004200b37308 */ /* 0x000ea20000000800 */
[C---:B------:R-:W-:Y:S03]  /*f7c0*/  HMMA.16816.F32 R24, R40.reuse, R58, R24 ;  /* 0x0000003a2818723c */ /* 0x040fe60000001818 */
[----:B------:R-:W-:Y:S01]  /*f7d0*/  FADD.FTZ R96, R91, R96 ;  /* 0x000000605b607221 */ /* 0x000fe20000010000 */
[----:B-----5:R-:W-:Y:S03]  /*f7e0*/  F2FP.F16.F32.PACK_AB R69, R37, R52 ;  /* 0x000000342545723e */ /* 0x020fe600000000ff */
[----:B------:R-:W-:Y:S01]  /*f7f0*/  FADD.FTZ R99, R99, R96 ;  /* 0x0000006063637221 */ /* 0x000fe20000010000 */
[C---:B------:R-:W-:Y:S03]  /*f800*/  HMMA.16816.F32 R28, R40.reuse, R44, R28 ;  /* 0x0000002c281c723c */ /* 0x040fe6000000181c */
[----:B------:R-:W-:Y:S01]  /*f810*/  FADD.FTZ R45, R97, R80 ;  /* 0x00000050612d7221 */ /* 0x000fe20000010000 */
[----:B--2---:R-:W-:Y:S01]  /*f820*/  F2FP.F16.F32.PACK_AB R71, R179, R38 ;  /* 0x00000026b347723e */ /* 0x004fe200000000ff */
[----:B------:R-:W-:Y:S02]  /*f830*/  FADD.FTZ R39, R88, R99 ;  /* 0x0000006358277221 */ /* 0x000fe40000010000 */
[----:B------:R-:W-:Y:S01]  /*f840*/  FADD.FTZ R45, R98, R45 ;  /* 0x0000002d622d7221 */ /* 0x000fe20000010000 */
[----:B------:R-:W-:Y:S03]  /*f850*/  HMMA.16816.F32 R32, R40, R46, R32 ;  /* 0x0000002e2820723c */ /* 0x000fe60000001820 */
[----:B------:R-:W-:Y:S01]  /*f860*/  FADD.FTZ R90, R90, R45 ;  /* 0x0000002d5a5a7221 */ /* 0x000fe20000010000 */
[----:B------:R-:W-:Y:S03]  /*f870*/  FADD.FTZ R40, R114, R39 ;  /* 0x0000002772287221 */ /* 0x000fe60000010000 */
[----:B------:R-:W-:Y:S01]  /*f880*/  FADD.FTZ R89, R89, R90 ;  /* 0x0000005a59597221 */ /* 0x000fe20000010000 */
[C---:B------:R-:W-:Y:S01]  /*f890*/  HMMA.16816.F32 R96, R68.reuse, R92, R4 ;  /* 0x0000005c4460723c */ /* 0x040fe20000001804 */
[----:B------:R-:W2:Y:S04]  /*f8a0*/  LDSM.16.MT88.4 R4, [R102+0x9800] ;  /* 0x009800006604783b */ /* 0x000ea80000004200 */
[----:B------:R-:W-:Y:S01]  /*f8b0*/  FADD.FTZ R42, R120, R89 ;  /* 0x00000059782a7221 */ /* 0x000fe20000010000 */
[----:B------:R-:W-:Y:S02]  /*f8c0*/  FADD.FTZ R40, R189, R40 ;  /* 0x00000028bd287221 */ /* 0x000fe40000010000 */
[C---:B------:R-:W-:Y:S03]  /*f8d0*/  HMMA.16816.F32 R92, R68.reuse, R94, R8 ;  /* 0x0000005e445c723c */ /* 0x040fe60000001808 */
[----:B------:R-:W-:Y:S01]  /*f8e0*/  FADD.FTZ R42, R181, R42 ;  /* 0x0000002ab52a7221 */ /* 0x000fe20000010000 */
[----:B------:R-:W-:Y:S01]  /*f8f0*/  FADD.FTZ R9, R101, R40 ;  /* 0x0000002865097221 */ /* 0x000fe20000010000 */
[----:B------:R-:W-:Y:S02]  /*f900*/  IMAD.MOV.U32 R101, RZ, RZ, R0 ;  /* 0x000000ffff657224 */ /* 0x000fe400078e0000 */
        /* <DEDUP_REMOVED lines=34> */
.L_x_10176:
        /* <DEDUP_REMOVED lines=10> */
.L_x_10197:
        /* <DEDUP_REMOVED lines=128> */
.L_x_10186:
[----:B------:R-:W-:Y:S05]  /*103d0*/  BSYNC.RECONVERGENT B0 ;  /* 0x0000000000007941 */ /* 0x000fea0003800200 */
.L_x_10185:
        /* <DEDUP_REMOVED lines=22> */
.L_x_10188:
[----:B------:R-:W-:Y:S05]  /*10540*/  BSYNC.RECONVERGENT B0 ;  /* 0x0000000000007941 */ /* 0x000fea0003800200 */
.L_x_10187:
        /* <DEDUP_REMOVED lines=44> */
.L_x_10190:
[----:B------:R-:W-:Y:S05]  /*10810*/  BSYNC.RECONVERGENT B0 ;  /* 0x0000000000007941 */ /* 0x000fea0003800200 */
.L_x_10189:
        /* <DEDUP_REMOVED lines=13> */
.L_x_10192:
[----:B------:R-:W-:Y:S05]  /*108f0*/  BSYNC.RECONVERGENT B0 ;  /* 0x0000000000007941 */ /* 0x000fea0003800200 */
.L_x_10191:
[----:B------:R-:W-:-:S04]  /*10900*/  MOV R161, 0x0 ;  /* 0x0000000000a17802 */ /* 0x000fc80000000f00 */
[----:B-1234-:R-:W-:Y:S05]  /*10910*/  @P2 RET.REL.NODEC R160 `(_ZN5flash24flash_fwd_splitkv_kernelI23Flash_fwd_kernel_traitsILi64ELi64ELi128ELi4ELb0ELb0EN7cutlass6half_tE19Flash_kernel_traitsILi64ELi64ELi128ELi4ES3_EELb0ELb1ELb0ELb0ELb0ELb0ELb0ELb0EEEvNS_16Flash_fwd_paramsE) ;  /* 0xfffffef4a0b82950 */ /* 0x01efea0003c3ffff */
        /* <DEDUP_REMOVED lines=12> */
[----:B-1----:R-:W-:Y:S05]  /*109e0*/  RET.REL.NODEC R160 `(_ZN5flash24flash_fwd_splitkv_kernelI23Flash_fwd_kernel_traitsILi64ELi64ELi128ELi4ELb0ELb0EN7cutlass6half_tE19Flash_kernel_traitsILi64ELi64ELi128ELi4ES3_EELb0ELb1ELb0ELb0ELb0ELb0ELb0ELb0EEEvNS_16Flash_fwd_paramsE) ;  /* 0xfffffef4a0847950 */ /* 0x002fea0003c3ffff */
.L_x_10184:
[----:B------:R-:W-:Y:S01]  /*109f0*/  MOV R5, 0x2 ;  /* 0x0000000200057802 */ /* 0x000fe20000000f00 */
[----:B------:R-:W-:Y:S01]  /*10a00*/  IMAD.MOV.U32 R4, RZ, RZ, 0x1f ;  /* 0x0000001fff047424 */ /* 0x000fe200078e00ff */
[----:B------:R-:W-:-:S07]  /*10a10*/  MOV R6, 0xffffffff ;  /* 0xffffffff00067802 */ /* 0x000fce0000000f00 */
[----:B-1---5:R-:W-:Y:S05]  /*10a20*/  WARPSYNC.COLLECTIVE R6, `(.L_x_10193) ;  /* 0x0000000006087348 */ /* 0x022fea0003c00000 */
[----:B------:R2:W3:Y:S02]  /*10a30*/  SHFL.BFLY P0, R11, R178, R5, R4 ;  /* 0x0c000005b20b7389 */ /* 0x0004e40000000004 */
[----:B-123-5:R-:W-:Y:S05]  /*10a40*/  ENDCOLLECTIVE ;  /* 0x000000000000791b */ /* 0x02efea0003800000 */
.L_x_10193:
[----:B------:R-:W-:Y:S02]  /*10a50*/  IMAD.MOV.U32 R9, RZ, RZ, R11 ;  /* 0x000000ffff097224 */ /* 0x000fe400078e000b */
[----:B------:R-:W-:Y:S02]  /*10a60*/  IMAD.MOV.U32 R5, RZ, RZ, 0x1 ;  /* 0x00000001ff057424 */ /* 0x000fe400078e00ff */
[----:B------:R-:W-:-:S05]  /*10a70*/  FADD.FTZ R9, R9, R178 ;  /* 0x000000b209097221 */ /* 0x000fca0000010000 */
[----:B------:R-:W-:-:S07]  /*10a80*/  MOV R178, R9 ;  /* 0x0000000900b27202 */ /* 0x000fce0000000f00 */
[----:B------:R-:W-:Y:S05]  /*10a90*/  WARPSYNC.COLLECTIVE R6, `(.L_x_10194) ;  /* 0x0000000006087348 */ /* 0x000fea0003c00000 */
[----:B------:R1:W2:Y:S02]  /*10aa0*/  SHFL.BFLY P0, R11, R178, R5, R4 ;  /* 0x0c000005b20b7389 */ /* 0x0002a40000000004 */
[----:B-12---:R-:W-:Y:S05]  /*10ab0*/  ENDCOLLECTIVE ;  /* 0x000000000000791b */ /* 0x006fea0003800000 */
.L_x_10194:
[----:B------:R-:W-:Y:S01]  /*10ac0*/  MOV R178, R179 ;  /* 0x000000b300b27202 */ /* 0x000fe20000000f00 */
[----:B------:R-:W-:Y:S01]  /*10ad0*/  IMAD.MOV.U32 R5, RZ, RZ, 0x2 ;  /* 0x00000002ff057424 */ /* 0x000fe200078e00ff */
[----:B------:R-:W-:-:S07]  /*10ae0*/  MOV R8, R11 ;  /* 0x0000000b00087202 */ /* 0x000fce0000000f00 */
[----:B------:R-:W-:Y:S05]  /*10af0*/  WARPSYNC.COLLECTIVE R6, `(.L_x_10195) ;  /* 0x0000000006087348 */ /* 0x000fea0003c00000 */
[----:B------:R1:W2:Y:S02]  /*10b00*/  SHFL.BFLY P0, R11, R178, R5, R4 ;  /* 0x0c000005b20b7389 */ /* 0x0002a40000000004 */
[----:B-12---:R-:W-:Y:S05]  /*10b10*/  ENDCOLLECTIVE ;  /* 0x000000000000791b */ /* 0x006fea0003800000 */
.L_x_10195:
[----:B------:R-:W-:Y:S01]  /*10b20*/  FADD.FTZ R8, R9, R8 ;  /* 0x0000000809087221 */ /* 0x000fe20000010000 */
[----:B------:R-:W-:Y:S01]  /*10b30*/  FADD.FTZ R10, R11, R179 ;  /* 0x000000b30b0a7221 */ /* 0x000fe20000010000 */
[----:B------:R-:W-:-:S04]  /*10b40*/  MOV R5, 0x1 ;  /* 0x0000000100057802 */ /* 0x000fc80000000f00 */
[----:B------:R-:W-:-:S07]  /*10b50*/  MOV R178, R10 ;  /* 0x0000000a00b27202 */ /* 0x000fce0000000f00 */
[----:B------:R-:W-:Y:S05]  /*10b60*/  WARPSYNC.COLLECTIVE R6, `(.L_x_10196) ;  /* 0x0000000006087348 */ /* 0x000fea0003c00000 */
[----:B------:R1:W2:Y:S02]  /*10b70*/  SHFL.BFLY P0, R11, R178, R5, R4 ;  /* 0x0c000005b20b7389 */ /* 0x0002a40000000004 */
[----:B-12---:R-:W-:Y:S05]  /*10b80*/  ENDCOLLECTIVE ;  /* 0x000000000000791b */ /* 0x006fea0003800000 */
.L_x_10196:
[----:B------:R-:W-:Y:S05]  /*10b90*/  BRA `(.L_x_10197) ;  /* 0xfffffff0000c7947 */ /* 0x000fea000383ffff */
.L_x_10198:
        /* <DEDUP_REMOVED lines=14> */
.L_x_14798:


//--------------------- .text._ZN5flash24flash_fwd_splitkv_kernelI23Flash_fwd_kernel_traitsILi64ELi64ELi128ELi4ELb0ELb0EN7cutlass6half_tE19Flash_kernel_traitsILi64ELi64ELi128ELi4ES3_EELb0ELb1ELb0ELb0ELb0ELb1ELb0ELb0EEEvNS_16Flash_fwd_paramsE --------------------------
	.section	.text._ZN5flash24flash_fwd_splitkv_kernelI23Flash_fwd_kernel_traitsILi64ELi64ELi128ELi4ELb0ELb0EN7cutlass6half_tE19Flash_kernel_traitsILi64ELi64ELi128ELi4ES3_EELb0ELb1ELb0ELb0ELb0ELb1ELb0ELb0EEEvNS_16Flash_fwd_paramsE,"ax",@progbits
	.align	128
        .global         _ZN5flash24flash_fwd_splitkv_kernelI23Flash_fwd_kernel_traitsILi64ELi64ELi128ELi4ELb0ELb0EN7cutlass6half_tE19Flash_kernel_traitsILi64ELi64ELi128ELi4ES3_EELb0ELb1ELb0ELb0ELb0ELb1ELb0ELb0EEEvNS_16Flash_fwd_paramsE
        .type           _ZN5flash24flash_fwd_splitkv_kernelI23Flash_fwd_kernel_traitsILi64ELi64ELi128ELi4ELb0ELb0EN7cutlass6half_tE19Flash_kernel_traitsILi64ELi64ELi128ELi4ES3_EELb0ELb1ELb0ELb0ELb0ELb1ELb0ELb0EEEvNS_16Flash_fwd_paramsE,@function
        .size           _ZN5flash24flash_fwd_splitkv_kernelI23Flash_fwd_kernel_traitsILi64ELi64ELi128ELi4ELb0ELb0EN7cutlass6half_tE19Flash_kernel_traitsILi64ELi64ELi128ELi4ES3_EELb0ELb1ELb0ELb0ELb0ELb1ELb0ELb0EEEvNS_16Flash_fwd_paramsE,(.L_x_14799 - _ZN5flash24flash_fwd_splitkv_kernelI23Flash_fwd_kernel_traitsILi64ELi64ELi128ELi4ELb0ELb0EN7cutlass6half_tE19Flash_kernel_traitsILi64ELi64ELi128ELi4ES3_EELb0ELb1ELb0ELb0ELb0ELb1ELb0ELb0EEEvNS_16Flash_fwd_paramsE)
        .other          _ZN5flash24flash_fwd_splitkv_kernelI23Flash_fwd_kernel_traitsILi64ELi64ELi128ELi4ELb0ELb0EN7cutlass6half_tE19Flash_kernel_traitsILi64ELi64ELi128ELi4ES3_EELb0ELb1ELb0ELb0ELb0ELb1ELb0ELb0EEEvNS_16Flash_fwd_paramsE,@"STO_CUDA_ENTRY STV_DEFAULT"
_ZN5flash24flash_fwd_splitkv_kernelI23Flash_fwd_kernel_traitsILi64ELi64ELi128ELi4ELb0ELb0EN7cutlass6half_tE19Flash_kernel_traitsILi64ELi64ELi128ELi4ES3_EELb0ELb1ELb0ELb0ELb0ELb1ELb0ELb0EEEvNS_16Flash_fwd_paramsE:
.text._ZN5flash24flash_fwd_splitkv_kernelI23Flash_fwd_kernel_traitsILi64ELi64ELi128ELi4ELb0ELb0EN7cutlass6half_tE19Flash_kernel_traitsILi64ELi64ELi128ELi4ES3_EELb0ELb1ELb0ELb0ELb0ELb1ELb0ELb0EEEvNS_16Flash_fwd_paramsE:
[----:B------:R-:W-:Y:S01]  /*0000*/  LDC R1, c[0x0][0x37c] ;  /* 0x0000df00ff017b82 */ /* 0x000fe20000000800 */
[----:B------:R-:W1:Y:S07]  /*0010*/  S2R R25, SR_CTAID.X ;  /* 0x0000000000197919 */ /* 0x000e6e0000002500 */
[----:B------:R-:W2:Y:S01]  /*0020*/  LDC.64 R2, c[0x0][0x348] ;  /* 0x0000d200ff027b82 */ /* 0x000ea20000000a00 */
[----:B------:R-:W-:Y:S01]  /*0030*/  BSSY.RECONVERGENT B3, `(.L_x_10199) ;  /* 0x0000005000037945 */ /* 0x000fe20003800200 */
[----:B------:R-:W-:Y:S01]  /*0040*/  MOV R168, 0x80 ;  /* 0x0000008000a87802 */ /* 0x000fe20000000f00 */
[----:B------:R-:W3:Y:S01]  /*0050*/  S2R R170, SR_CTAID.Y ;  /* 0x0000000000aa7919 */ /* 0x000ee20000002600 */
[----:B------:R-:W4:Y:S05]  /*0060*/  S2R R169, SR_CTAID.Z ;  /* 0x0000000000a97919 */ /* 0x000f2a0000002700 */
[----:B-1234-:R-:W-:Y:S05]  /*0070*/  CALL.REL.NOINC `($_ZN5flash24flash_fwd_splitkv_kernelI23Flash_fwd_kernel_traitsILi64ELi64ELi128ELi4ELb0ELb0EN7cutlass6half_tE19Flash_kernel_traitsILi64ELi64ELi128ELi4ES3_EELb0ELb1ELb0ELb0ELb0ELb1ELb0ELb0EEEvNS_16Flash_fwd_paramsE$_ZN5flash30compute_attn_1rowblock_splitkvI23Flash_fwd_kernel_traitsILi64ELi64ELi128ELi4ELb0ELb0EN7cutlass6half_tE19Flash_kernel_traitsILi64ELi64ELi128ELi4ES3_EELb0ELb1ELb0ELb0ELb0ELb1ELb0ELb0ENS_16Flash_fwd_paramsEEEvRKT8_iiiii) ;  /* 0x0000000000087944 */ /* 0x01efea0003c00000 */
[----:B------:R-:W-:Y:S05]  /*0080*/  BSYNC.RECONVERGENT B3 ;  /* 0x0000000000037941 */ /* 0x000fea0003800200 */
.L_x_10199:
[----:B------:R-:W-:Y:S05]  /*0090*/  EXIT ;  /* 0x000000000000794d */ /* 0x000fea0003800000 */
        .type           $_ZN5flash24flash_fwd_splitkv_kernelI23Flash_fwd_kernel_traitsILi64ELi64ELi128ELi4ELb0ELb0EN7cutlass6half_tE19Flash_kernel_traitsILi64ELi64ELi128ELi4ES3_EELb0ELb1ELb0ELb0ELb0ELb1ELb0ELb0EEEvNS_16Flash_fwd_paramsE$_ZN5flash30compute_attn_1rowblock_splitkvI23Flash_fwd_kernel_traitsILi64ELi64ELi128ELi4ELb0ELb0EN7cutlass6half_tE19Flash_kernel_traitsILi64ELi64ELi128ELi4ES3_EELb0ELb1ELb0ELb0ELb0ELb1ELb0ELb0ENS_16Flash_fwd_paramsEEEvRKT8_iiiii,@function
        .size           $_ZN5flash24flash_fwd_splitkv_kernelI23Flash_fwd_kernel_traitsILi64ELi64ELi128ELi4ELb0ELb0EN7cutlass6half_tE19Flash_kernel_traitsILi64ELi64ELi128ELi4ES3_EELb0ELb1ELb0ELb0ELb0ELb1ELb0ELb0EEEvNS_16Flash_fwd_paramsE$_ZN5flash30compute_attn_1rowblock_splitkvI23Flash_fwd_kernel_traitsILi64ELi64ELi128ELi4ELb0ELb0EN7cutlass6half_tE19Flash_kernel_traitsILi64ELi64ELi128ELi4ES3_EELb0ELb1ELb0ELb0ELb0ELb1ELb0ELb0ENS_16Flash_fwd_paramsEEEvRKT8_iiiii,(.L_x_14799 - $_ZN5flash24flash_fwd_splitkv_kernelI23Flash_fwd_kernel_traitsILi64ELi64ELi128ELi4ELb0ELb0EN7cutlass6half_tE19Flash_kernel_traitsILi64ELi64ELi128ELi4ES3_EELb0ELb1ELb0ELb0ELb0ELb1ELb0ELb0EEEvNS_16Flash_fwd_paramsE$_ZN5flash30compute_attn_1rowblock_splitkvI23Flash_fwd_kernel_traitsILi64ELi64ELi128ELi4ELb0ELb0EN7cutlass6half_tE19Flash_kernel_traitsILi64ELi64ELi128ELi4ES3_EELb0ELb1ELb0ELb0ELb0ELb1ELb0ELb0ENS_16Flash_fwd_paramsEEEvRKT8_iiiii)
$_ZN5flash24flash_fwd_splitkv_kernelI23Flash_fwd_kernel_traitsILi64ELi64ELi128ELi4ELb0ELb0EN7cutlass6half_tE19Flash_kernel_traitsILi64ELi64ELi128ELi4ES3_EELb0ELb1ELb0ELb0ELb0ELb1ELb0ELb0EEEvNS_16Flash_fwd_paramsE$_ZN5flash30compute_attn_1rowblock_splitkvI23Flash_fwd_kernel_traitsILi64ELi64ELi128ELi4ELb0ELb0EN7cutlass6half_tE19Flash_kernel_traitsILi64ELi64ELi128ELi4ES3_EELb0ELb1ELb0ELb0ELb0ELb1ELb0ELb0ENS_16Flash_fwd_paramsEEEvRKT8_iiiii:
        /* <DEDUP_REMOVED lines=39> */
.L_x_10201:
[----:B------:R-:W-:Y:S05]  /*0310*/  BSYNC.RECONVERGENT B0 ;  /* 0x0000000000007941 */ /* 0x000fea0003800200 */
.L_x_10200:
[----:B------:R-:W-:Y:S04]  /*0320*/  BSSY.RECONVERGENT B0, `(.L_x_10202) ;  /* 0x0000007000007945 */ /* 0x000fe80003800200 */
[----:B------:R-:W-:Y:S05]  /*0330*/  @!P3 BRA `(.L_x_10203) ;  /* 0x000000000014b947 */ /* 0x000fea0003800000 */
[----:B-----5:R-:W4:Y:S02]  /*0340*/  LD.E.U8 R6, desc[UR4][R2.64+0x1b2] ;  /* 0x0001b20402067980 */ /* 0x020f24000c101100 */
[----:B----4-:R-:W-:-:S13]  /*0350*/  ISETP.NE.AND P1, PT, R6, RZ, PT ;  /* 0x000000ff0600720c */ /* 0x010fda0003f25270 */
[----:B------:R-:W4:Y:S02]  /*0360*/  @P1 LD.E R7, desc[UR4][R16.64+0x4] ;  /* 0x0000040410071980 */ /* 0x000f24000c101900 */
[----:B----4-:R-:W-:-:S06]  /*0370*/  @P1 IADD3 R6, PT, PT, R7, -R14, RZ ;  /* 0x8000000e07061210 */ /* 0x010fcc0007ffe0ff */
[----:B------:R4:W5:Y:S02]  /*0380*/  @!P1 LD.E R6, desc[UR4][R16.64] ;  /* 0x0000000410069980 */ /* 0x000964000c101900 */
.L_x_10203:
[----:B------:R-:W-:Y:S05]  /*0390*/  BSYNC.RECONVERGENT B0 ;  /* 0x0000000000007941 */ /* 0x000fea0003800200 */
.L_x_10202:
        /* <DEDUP_REMOVED lines=8> */
.L_x_10205:
[----:B------:R-:W5:Y:S01]  /*0420*/  LD.E.64 R10, desc[UR4][R2.64+0x108] ;  /* 0x00010804020a7980 */ /* 0x000f62000c101b00 */
[----:B------:R-:W-:Y:S01]  /*0430*/  BSSY.RECONVERGENT B0, `(.L_x_10207) ;  /* 0x0000006000007945 */ /* 0x000fe20003800200 */
[----:B------:R-:W-:Y:S01]  /*0440*/  IMAD.MOV.U32 R45, RZ, RZ, RZ ;  /* 0x000000ffff2d7224 */ /* 0x000fe200078e00ff */
[----:B-----5:R-:W-:-:S04]  /*0450*/  ISETP.NE.U32.AND P0, PT, R10, RZ, PT ;  /* 0x000000ff0a00720c */ /* 0x020fc80003f05070 */
[----:B------:R-:W-:-:S13]  /*0460*/  ISETP.NE.AND.EX P0, PT, R11, RZ, PT, P0 ;  /* 0x000000ff0b00720c */ /* 0x000fda0003f05300 */
[----:B------:R-:W-:Y:S05]  /*0470*/  @!P0 BRA `(.L_x_10208) ;  /* 0x0000000000048947 */ /* 0x000fea0003800000 */
[----:B------:R1:W5:Y:S02]  /*0480*/  LD.E R45, desc[UR4][R2.64+0xbc] ;  /* 0x0000bc04022d7980 */ /* 0x000364000c101900 */
.L_x_10208:
[----:B------:R-:W-:Y:S05]  /*0490*/  BSYNC.RECONVERGENT B0 ;  /* 0x0000000000007941 */ /* 0x000fea0003800200 */
.L_x_10207:
[----:B-----5:R-:W-:Y:S02]  /*04a0*/  IADD3 R45, PT, PT, R45, R6, -R13 ;  /* 0x000000062d2d7210 */ /* 0x020fe40007ffe80d */
.L_x_10206:
[----:B------:R-:W-:Y:S05]  /*04b0*/  BSYNC.RECONVERGENT B1 ;  /* 0x0000000000017941 */ /* 0x000fea0003800200 */
.L_x_10204:
[----:B------:R-:W-:Y:S01]  /*04c0*/  IMAD.SHL.U32 R172, R25, 0x40, RZ ;  /* 0x0000004019ac7824 */ /* 0x000fe200078e00ff */
[----:B------:R-:W-:Y:S01]  /*04d0*/  MOV R6, R168 ;  /* 0x000000a800067202 */ /* 0x000fe20000000f00 */
[----:B------:R-:W-:-:S03]  /*04e0*/  IMAD.MOV.U32 R7, RZ, RZ, 0x0 ;  /* 0x00000000ff077424 */ /* 0x000fc600078e00ff */
[----:B------:R-:W-:-:S13]  /*04f0*/  ISETP.GT.AND P0, PT, R81, R172, PT ;  /* 0x000000ac5100720c */ /* 0x000fda0003f04270 */
[----:B-1234-:R-:W-:Y:S05]  /*0500*/  @!P0 RET.REL.NODEC R6 `(_ZN5flash24flash_fwd_splitkv_kernelI23Flash_fwd_kernel_traitsILi64ELi64ELi128ELi4ELb0ELb0EN7cutlass6half_tE19Flash_kernel_traitsILi64ELi64ELi128ELi4ES3_EELb0ELb1ELb0ELb0ELb0ELb1ELb0ELb0EEEvNS_16Flash_fwd_paramsE) ;  /* 0xfffffff806bc8950 */ /* 0x01efea0003c3ffff */
        /* <DEDUP_REMOVED lines=41> */
[----:B------:R-:W-:-:S12]  /*07a0*/  BSSY.RECONVERGENT B0, `(.L_x_10210) ;  /* 0x0000036000007945 */ /* 0x000fd80003800200 */
[----:B------:R-:W-:Y:S02]  /*07b0*/  @!P3 IMAD.MOV.U32 R9, RZ, RZ, 0x7f800000 ;  /* 0x7f800000ff09b424 */ /* 0x000fe400078e00ff */
        /* <DEDUP_REMOVED lines=52> */
.L_x_10211:
[----:B------:R-:W-:Y:S05]  /*0b00*/  BSYNC.RECONVERGENT B0 ;  /* 0x0000000000007941 */ /* 0x000fea0003800200 */
.L_x_10210:
        /* <DEDUP_REMOVED lines=13> */
.L_x_10213:
[----:B------:R-:W-:Y:S05]  /*0be0*/  BSYNC.RECONVERGENT B0 ;  /* 0x0000000000007941 */ /* 0x000fea0003800200 */
.L_x_10212:
[----:B------:R-:W-:Y:S04]  /*0bf0*/  BSSY.RECONVERGENT B0, `(.L_x_10214) ;  /* 0x000000c000007945 */ /* 0x000fe80003800200 */
[----:B------:R-:W-:Y:S05]  /*0c00*/  @P6 BRA `(.L_x_10215) ;  /* 0x0000000000286947 */ /* 0x000fea0003800000 */
[----:B-123--:R-:W-:Y:S02]  /*0c10*/  IADD3 R15, P0, PT, R8, 0x30, RZ ;  /* 0x00000030080f7810 */ /* 0x00efe40007f1e0ff */
        /* <DEDUP_REMOVED lines=9> */
.L_x_10215:
[----:B------:R-:W-:Y:S05]  /*0cb0*/  BSYNC.RECONVERGENT B0 ;  /* 0x0000000000007941 */ /* 0x000fea0003800200 */
.L_x_10214:
[----:B------:R-:W-:Y:S01]  /*0cc0*/  MOV R169, 0x0 ;  /* 0x0000000000a97802 */ /* 0x000fe20000000f00 */
[----:B------:R-:W-:Y:S04]  /*0cd0*/  @!P3 ST.E desc[UR4][R18.64], R9 ;  /* 0x000000091200b985 */ /* 0x000fe8000c101904 */
[----:B------:R-:W-:Y:S04]  /*0ce0*/  @!P2 ST.E desc[UR4][R18.64+0x40], R5 ;  /* 0x000040051200a985 */ /* 0x000fe8000c101904 */
[----:B------:R1:W-:Y:S02]  /*0cf0*/  @!P1 ST.E desc[UR4][R18.64+0x80], R3 ;  /* 0x0000800312009985 */ /* 0x0003e4000c101904 */
[----:B-1234-:R-:W-:Y:S05]  /*0d00*/  @P4 RET.REL.NODEC R168 `(_ZN5flash24flash_fwd_splitkv_kernelI23Flash_fwd_kernel_traitsILi64ELi64ELi128ELi4ELb0ELb0EN7cutlass6half_tE19Flash_kernel_traitsILi64ELi64ELi128ELi4ES3_EELb0ELb1ELb0ELb0ELb0ELb1ELb0ELb0EEEvNS_16Flash_fwd_paramsE) ;  /* 0xfffffff0a8bc4950 */ /* 0x01efea0003c3ffff */
[----:B------:R-:W-:Y:S02]  /*0d10*/  MOV R3, 0x7f800000 ;  /* 0x7f80000000037802 */ /* 0x000fe40000000f00 */
[----:B------:R-:W-:-:S03]  /*0d20*/  MOV R169, 0x0 ;  /* 0x0000000000a97802 */ /* 0x000fc60000000f00 */
[----:B------:R1:W-:Y:S02]  /*0d30*/  ST.E desc[UR4][R18.64+0xc0], R3 ;  /* 0x0000c00312007985 */ /* 0x0003e4000c101904 */
[----:B-1----:R-:W-:Y:S05]  /*0d40*/  RET.REL.NODEC R168 `(_ZN5flash24flash_fwd_splitkv_kernelI23Flash_fwd_kernel_traitsILi64ELi64ELi128ELi4ELb0ELb0EN7cutlass6half_tE19Flash_kernel_traitsILi64ELi64ELi128ELi4ES3_EELb0ELb1ELb0ELb0ELb0ELb1ELb0ELb0EEEvNS_16Flash_fwd_paramsE) ;  /* 0xfffffff0a8ac7950 */ /* 0x002fea0003c3ffff */
.L_x_10209:
        /* <DEDUP_REMOVED lines=24> */
[----:B--2---:R-:W-:-:S06]  /*0ed0*/  VIADD R16, R16, 0xffffffe ;  /* 0x0ffffffe10107836 */ /* 0x004fcc0000000000 */
[----:B------:R-:W2:Y:S01]  /*0ee0*/  F2I.FTZ.U32.TRUNC.NTZ R17, R16 ;  /* 0x0000001000117305 */ /* 0x000ea2000021f000 */
[----:B-1----:R-:W-:Y:S01]  /*0ef0*/  IABS R4, R12 ;  /* 0x0000000c00047213 */ /* 0x002fe20000000000 */
[----:B--2---:R-:W-:Y:S01]  /*0f00*/  IMAD.MOV R5, RZ, RZ, -R17 ;  /* 0x000000ffff057224 */ /* 0x004fe200078e0a11 */
        /* <DEDUP_REMOVED lines=19> */
[C---:B------:R-:W-:Y:S02]  /*1040*/  LEA R180, P1, R14.reuse, R128, 0x2 ;  /* 0x000000800eb47211 */ /* 0x040fe400078210ff */
[----:B------:R-:W-:Y:S02]  /*1050*/  @!P2 IADD3 R11, PT, PT, -R11, RZ, RZ ;  /* 0x000000ff0b0ba210 */ /* 0x000fe40007ffe1ff */
[----:B------:R-:W-:Y:S02]  /*1060*/  LEA.HI.X R181, R14, R129, R181, 0x2, P1 ;  /* 0x000000810eb57211 */ /* 0x000fe400008f14b5 */
        /* <DEDUP_REMOVED lines=35> */
[-C--:B------:R-:W-:Y:S02]  /*12a0*/  IMAD R6, R21, R4.reuse, RZ ;  /* 0x0000000415067224 */ /* 0x080fe400078e02ff */
[----:B------:R-:W-:-:S04]  /*12b0*/  IMAD.WIDE.U32 R14, R20, R4, RZ ;  /* 0x00000004140e7225 */ /* 0x000fc800078e00ff */
[----:B------:R-:W-:-:S04]  /*12c0*/  IMAD R6, R20, R9, R6 ;  /* 0x0000000914067224 */ /* 0x000fc800078e0206 */
        /* <DEDUP_REMOVED lines=13> */
.L_x_10217:
        /* <DEDUP_REMOVED lines=27> */
[----:B------:R-:W-:Y:S01]  /*1550*/  @!P3 IMAD R5, R6, R158, R5 ;  /* 0x0000009e0605b224 */ /* 0x000fe200078e0205 */
[----:B-----5:R-:W-:Y:S01]  /*1560*/  @!P3 SHF.R.S32.HI R6, RZ, 0x1f, R12 ;  /* 0x0000001fff06b819 */ /* 0x020fe2000001140c */
[----:B---3--:R-:W-:Y:S02]  /*1570*/  @!P3 IMAD R9, R21, R12, RZ ;  /* 0x0000000c1509b224 */ /* 0x008fe400078e02ff */
        /* <DEDUP_REMOVED lines=11> */
[----:B------:R-:W-:Y:S02]  /*1630*/  ISETP.NE.AND P1, PT, R0, RZ, PT ;  /* 0x000000ff0000720c */ /* 0x000fe40003f25270 */
[----:B------:R-:W-:Y:S01]  /*1640*/  @!P3 IADD3 R9, PT, PT, R23, R9, RZ ;  /* 0x000000091709b210 */ /* 0x000fe20007ffe0ff */
[----:B------:R-:W-:Y:S01]  /*1650*/  @P3 IMAD.IADD R9, R21, 0x1, R4 ;  /* 0x0000000115093824 */ /* 0x000fe200078e0204 */
[----:B------:R-:W-:-:S02]  /*1660*/  @!P3 MOV R10, R22 ;  /* 0x00000016000ab202 */ /* 0x000fc40000000f00 */
[----:B------:R-:W-:Y:S01]  /*1670*/  @P3 MOV R10, R20 ;  /* 0x00000014000a3202 */ /* 0x000fe20000000f00 */
[----:B------:R-:W-:Y:S01]  /*1680*/  @!P3 IMAD R4, R161, R13, RZ ;  /* 0x0000000da104b224 */ /* 0x000fe200078e02ff */
[----:B------:R-:W-:Y:S02]  /*1690*/  @!P3 SHF.R.S32.HI R5, RZ, 0x1f, R13 ;  /* 0x0000001fff05b819 */ /* 0x000fe4000001140d */
[----:B------:R-:W-:Y:S01]  /*16a0*/  LEA R7, R100, 0xffffff80, 0x7 ;  /* 0xffffff8064077811 */ /* 0x000fe200078e38ff */
[----:B------:R-:W-:Y:S01]  /*16b0*/  IMAD.MOV.U32 R20, RZ, RZ, R10 ;  /* 0x000000ffff147224 */ /* 0x000fe200078e000a */
[----:B------:R-:W-:Y:S02]  /*16c0*/  MOV R21, R9 ;  /* 0x0000000900157202 */ /* 0x000fe40000000f00 */
[----:B------:R-:W-:Y:S01]  /*16d0*/  @P4 IADD3 R11, PT, PT, R11, 0x1, RZ ;  /* 0x000000010b0b4810 */ /* 0x000fe20007ffe0ff */
[----:B------:R-:W-:Y:S02]  /*16e0*/  @!P3 IMAD R4, R5, R160, R4 ;  /* 0x000000a00504b224 */ /* 0x000fe400078e0204 */
[----:B------:R-:W-:Y:S01]  /*16f0*/  @!P3 IMAD.WIDE.U32 R22, R160, R13, RZ ;  /* 0x0000000da016b225 */ /* 0x000fe200078e00ff */
[----:B------:R-:W-:-:S02]  /*1700*/  @!P2 IADD3 R11, PT, PT, -R11, RZ, RZ ;  /* 0x000000ff0b0ba210 */ /* 0x000fc40007ffe1ff */
[----:B------:R-:W-:Y:S01]  /*1710*/  @!P1 LOP3.LUT R11, RZ, R0, RZ, 0x33, !PT ;  /* 0x00000000ff0b9212 */ /* 0x000fe200078e33ff */
[-C--:B------:R-:W-:Y:S02]  /*1720*/  IMAD R6, R159, R7.reuse, RZ ;  /* 0x000000079f067224 */ /* 0x080fe400078e02ff */
[----:B------:R-:W-:Y:S01]  /*1730*/  IMAD.WIDE.U32 R20, R158, R7, R20 ;  /* 0x000000079e147225 */ /* 0x000fe200078e0014 */
[----:B------:R-:W-:Y:S02]  /*1740*/  @!P3 SHF.R.S32.HI R5, RZ, 0x1f, R12 ;  /* 0x0000001fff05b819 */ /* 0x000fe4000001140c */
[----:B------:R-:W-:Y:S01]  /*1750*/  @P3 IADD3 R13, PT, PT, R13, R14, RZ ;  /* 0x0000000e0d0d3210 */ /* 0x000fe20007ffe0ff */
[----:B------:R-:W-:Y:S01]  /*1760*/  @!P3 IMAD.IADD R23, R23, 0x1, R4 ;  /* 0x000000011717b824 */ /* 0x000fe200078e0204 */
[----:B------:R-:W-:Y:S01]  /*1770*/  MOV R14, R20 ;  /* 0x00000014000e7202 */ /* 0x000fe20000000f00 */
[----:B------:R-:W-:Y:S01]  /*1780*/  IMAD.IADD R15, R21, 0x1, R6 ;  /* 0x00000001150f7824 */ /* 0x000fe200078e0206 */
[----:B------:R-:W-:Y:S01]  /*1790*/  SHF.R.S32.HI R6, RZ, 0x1f, R11 ;  /* 0x0000001fff067819 */ /* 0x000fe2000001140b */
[----:B----4-:R-:W-:-:S02]  /*17a0*/  @!P3 IMAD R4, R17, R12, RZ ;  /* 0x0000000c1104b224 */ /* 0x010fc400078e02ff */
        /* <DEDUP_REMOVED lines=14> */
.L_x_10218:
[----:B------:R-:W-:Y:S05]  /*1890*/  BSYNC.RECONVERGENT B0 ;  /* 0x0000000000007941 */ /* 0x000fea0003800200 */
.L_x_10216:
        /* <DEDUP_REMOVED lines=47> */
[----:B------:R-:W-:-:S04]  /*1b90*/  MOV R14, 0x400 ;  /* 0x00000400000e7802 */ /* 0x000fc80000000f00 */
[----:B------:R-:W-:Y:S02]  /*1ba0*/  IADD3.X R13, PT, PT, R10, R7, RZ, P2, !PT ;  /* 0x000000070a0d7210 */ /* 0x000fe400017fe4ff */
[----:B-1----:R-:W-:Y:S02]  /*1bb0*/  LEA R9, R9, R14, 0x18 ;  /* 0x0000000e09097211 */ /* 0x002fe400078ec0ff */
        /* <DEDUP_REMOVED lines=16> */
[----:B------:R-:W-:Y:S02]  /*1cc0*/  IMAD R165, R159, R16, RZ ;  /* 0x000000109fa57224 */ /* 0x000fe400078e02ff */
[----:B------:R-:W-:Y:S01]  /*1cd0*/  IMAD.WIDE.U32 R10, R16, R158, R10 ;  /* 0x0000009e100a7225 */ /* 0x000fe200078e000a */
[----:B------:R-:W-:-:S03]  /*1ce0*/  LEA R166, P3, R12, R22, 0x1 ;  /* 0x000000160ca67211 */ /* 0x000fc600078608ff */
[----:B------:R-:W-:Y:S02]  /*1cf0*/  @P1 IMAD.IADD R5, R15, 0x1, R4 ;  /* 0x000000010f051824 */ /* 0x000fe400078e0204 */
[----:B------:R-:W-:Y:S02]  /*1d00*/  IMAD.IADD R167, R13, 0x1, R167 ;  /* 0x000000010da77824 */ /* 0x000fe400078e02a7 */
[----:B------:R-:W-:Y:S01]  /*1d10*/  IMAD.IADD R165, R11, 0x1, R165 ;  /* 0x000000010ba57824 */ /* 0x000fe200078e02a5 */
[----:B------:R-:W-:Y:S02]  /*1d20*/  IADD3.X R7, PT, PT, RZ, R5, RZ, P2, !PT ;  /* 0x00000005ff077210 */ /* 0x000fe400017fe4ff */
[----:B------:R-:W-:Y:S02]  /*1d30*/  LOP3.LUT R11, R0, 0x1c0, RZ, 0xc0, !PT ;  /* 0x000001c0000b7812 */ /* 0x000fe400078ec0ff */
[----:B----4-:R-:W-:Y:S02]  /*1d40*/  LEA R164, P4, R10, R20, 0x1 ;  /* 0x000000140aa47211 */ /* 0x010fe400078808ff */
[----:B------:R-:W-:-:S02]  /*1d50*/  ISETP.GE.AND P2, PT, R16, R162, PT ;  /* 0x000000a21000720c */ /* 0x000fc40003f46270 */
[----:B------:R-:W-:Y:S01]  /*1d60*/  LEA.HI.X R167, R12, R23, R167, 0x1, P3 ;  /* 0x000000170ca77211 */ /* 0x000fe200018f0ca7 */
[----:B------:R-:W-:Y:S01]  /*1d70*/  IMAD.SHL.U32 R12, R8, 0x40, RZ ;  /* 0x00000040080c7824 */ /* 0x000fe200078e00ff */
[----:B------:R-:W-:Y:S02]  /*1d80*/  LOP3.LUT R11, R11, 0x38, R8, 0xf8, !PT ;  /* 0x000000380b0b7812 */ /* 0x000fe400078ef808 */
[----:B------:R-:W-:Y:S01]  /*1d90*/  LEA.HI.X R165, R10, R21, R165, 0x1, P4 ;  /* 0x000000150aa57211 */ /* 0x000fe200020f0ca5 */
[-C--:B------:R-:W-:Y:S01]  /*1da0*/  IMAD R21, R19, R169.reuse, RZ ;  /* 0x000000a913157224 */ /* 0x080fe200078e02ff */
[----:B------:R-:W-:Y:S01]  /*1db0*/  LOP3.LUT R11, R11, 0x38, R0, 0x78, !PT ;  /* 0x000000380b0b7812 */ /* 0x000fe200078e7800 */
[----:B------:R-:W-:Y:S01]  /*1dc0*/  IMAD.WIDE.U32 R18, R18, R169, R6 ;  /* 0x000000a912127225 */ /* 0x000fe200078e0006 */
[----:B------:R-:W-:Y:S02]  /*1dd0*/  LOP3.LUT R7, R12, 0x1c0, RZ, 0xc0, !PT ;  /* 0x000001c00c077812 */ /* 0x000fe400078ec0ff */
[----:B------:R-:W-:-:S02]  /*1de0*/  MOV R17, RZ ;  /* 0x000000ff00117202 */ /* 0x000fc40000000f00 */
[----:B------:R-:W-:Y:S02]  /*1df0*/  LOP3.LUT R5, R7, 0x8, R47, 0xf8, !PT ;  /* 0x0000000807057812 */ /* 0x000fe400078ef82f */
[----:B------:R-:W-:Y:S01]  /*1e00*/  LOP3.LUT R6, R11, 0x1e00, R0, 0xf8, !PT ;  /* 0x00001e000b067812 */ /* 0x000fe200078ef800 */
[----:B------:R-:W-:Y:S01]  /*1e10*/  IMAD.WIDE.U32 R24, R25, 0x40, R16 ;  /* 0x0000004019187825 */ /* 0x000fe200078e0010 */
[----:B------:R-:W-:Y:S02]  /*1e20*/  LOP3.LUT R11, R12, 0x200, RZ, 0xc0, !PT ;  /* 0x000002000c0b7812 */ /* 0x000fe400078ec0ff */
[----:B------:R-:W-:Y:S01]  /*1e30*/  LOP3.LUT R4, R5, 0x38, R0, 0x78, !PT ;  /* 0x0000003805047812 */ /* 0x000fe200078e7800 */
[----:B------:R-:W-:Y:S01]  /*1e40*/  IMAD.IADD R21, R19, 0x1, R21 ;  /* 0x0000000113157824 */ /* 0x000fe200078e0215 */
        /* <DEDUP_REMOVED lines=16> */
.L_x_10221:
[----:B------:R1:W-:Y:S02]  /*1f50*/  STS.128 [R173], RZ ;  /* 0x000000ffad007388 */ /* 0x0003e40000000c00 */
.L_x_10220:
[----:B------:R-:W-:Y:S05]  /*1f60*/  BSYNC.RECONVERGENT B0 ;  /* 0x0000000000007941 */ /* 0x000fea0003800200 */
.L_x_10219:
[C---:B------:R-:W-:Y:S01]  /*1f70*/  VIADD R29, R16.reuse, 0x10 ;  /* 0x00000010101d7836 */ /* 0x040fe20000000000 */
[----:B------:R-:W-:Y:S01]  /*1f80*/  IADD3 R15, PT, PT, R16, 0x20, RZ ;  /* 0x00000020100f7810 */ /* 0x000fe20007ffe0ff */
[----:B------:R-:W-:Y:S01]  /*1f90*/  VIADD R44, R100, 0xffffffff ;  /* 0xffffffff642c7836 */ /* 0x000fe20000000000 */
[----:B------:R-:W-:Y:S01]  /*1fa0*/  BSSY.RECONVERGENT B0, `(.L_x_10222) ;  /* 0x000001a000007945 */ /* 0x000fe20003800200 */
[----:B------:R-:W-:Y:S01]  /*1fb0*/  VIADD R13, R16, 0x30 ;  /* 0x00000030100d7836 */ /* 0x000fe20000000000 */
[-C--:B------:R-:W-:Y:S01]  /*1fc0*/  ISETP.GE.AND P1, PT, R29, R162.reuse, PT ;  /* 0x000000a21d00720c */ /* 0x080fe20003f26270 */
[----:B--2---:R-:W-:Y:S01]  /*1fd0*/  IMAD.SHL.U32 R22, R44, 0x80, RZ ;  /* 0x000000802c167824 */ /* 0x004fe200078e00ff */
        /* <DEDUP_REMOVED lines=22> */
.L_x_10223:
[----:B------:R-:W-:Y:S05]  /*2140*/  BSYNC.RECONVERGENT B0 ;  /* 0x0000000000007941 */ /* 0x000fea0003800200 */
.L_x_10222:
        /* <DEDUP_REMOVED lines=19> */
.L_x_10225:
[----:B------:R-:W-:Y:S05]  /*2280*/  BSYNC.RECONVERGENT B0 ;  /* 0x0000000000007941 */ /* 0x000fea0003800200 */
.L_x_10224:
        /* <DEDUP_REMOVED lines=18> */
.L_x_10227:
[----:B------:R-:W-:Y:S05]  /*23b0*/  BSYNC.RECONVERGENT B0 ;  /* 0x0000000000007941 */ /* 0x000fea0003800200 */
.L_x_10226:
        /* <DEDUP_REMOVED lines=11> */
.L_x_10230:
[----:B------:R1:W-:Y:S02]  /*2470*/  STS.128 [R173+0x2000], RZ ;  /* 0x002000ffad007388 */ /* 0x0003e40000000c00 */
.L_x_10229:
[----:B------:R-:W-:Y:S05]  /*2480*/  BSYNC.RECONVERGENT B0 ;  /* 0x0000000000007941 */ /* 0x000fea0003800200 */
.L_x_10228:
[-C--:B------:R-:W-:Y:S01]  /*2490*/  ISETP.GE.AND P3, PT, R29, R10.reuse, PT ;  /* 0x0000000a1d00720c */ /* 0x080fe20003f66270 */
[C---:B------:R-:W-:Y:S01]  /*24a0*/  VIADD R27, R16.reuse, 0x40 ;  /* 0x00000040101b7836 */ /* 0x040fe20000000000 */
[C---:B------:R-:W-:Y:S01]  /*24b0*/  SHF.L.U64.HI R6, R23.reuse, 0x1, R6 ;  /* 0x0000000117067819 */ /* 0x040fe20000010206 */
[----:B------:R-:W-:Y:S01]  /*24c0*/  IMAD.SHL.U32 R23, R23, 0x2, RZ ;  /* 0x0000000217177824 */ /* 0x000fe200078e00ff */
[----:B------:R-:W-:Y:S01]  /*24d0*/  BSSY.RECONVERGENT B0, `(.L_x_10231) ;  /* 0x0000011000007945 */ /* 0x000fe20003800200 */
[C---:B------:R-:W-:Y:S01]  /*24e0*/  VIADD R25, R16.reuse, 0x50 ;  /* 0x0000005010197836 */ /* 0x040fe20000000000 */
[----:B------:R-:W-:Y:S01]  /*24f0*/  ISETP.GE.AND P2, PT, R15, R10, PT ;  /* 0x0000000a0f00720c */ /* 0x000fe20003f46270 */
[----:B------:R-:W-:Y:S01]  /*2500*/  VIADD R19, R16, 0x60 ;  /* 0x0000006010137836 */ /* 0x000fe20000000000 */
[----:B-1----:R-:W-:Y:S02]  /*2510*/  IADD3 R20, P4, PT, R23, R164, RZ ;  /* 0x000000a417147210 */ /* 0x002fe40007f9e0ff */
        /* <DEDUP_REMOVED lines=12> */
.L_x_10232:
[----:B------:R-:W-:Y:S05]  /*25e0*/  BSYNC.RECONVERGENT B0 ;  /* 0x0000000000007941 */ /* 0x000fea0003800200 */
.L_x_10231:
        /* <DEDUP_REMOVED lines=13> */
.L_x_10234:
[----:B------:R-:W-:Y:S05]  /*26c0*/  BSYNC.RECONVERGENT B0 ;  /* 0x0000000000007941 */ /* 0x000fea0003800200 */
.L_x_10233:
        /* <DEDUP_REMOVED lines=12> */
.L_x_10236:
[----:B------:R-:W-:Y:S05]  /*2790*/  BSYNC.RECONVERGENT B0 ;  /* 0x0000000000007941 */ /* 0x000fea0003800200 */
.L_x_10235:
        /* <DEDUP_REMOVED lines=14> */
.L_x_10238:
[----:B------:R-:W-:Y:S05]  /*2880*/  BSYNC.RECONVERGENT B0 ;  /* 0x0000000000007941 */ /* 0x000fea0003800200 */
.L_x_10237:
        /* <DEDUP_REMOVED lines=11> */
.L_x_10240:
[----:B------:R-:W-:Y:S05]  /*2940*/  BSYNC.RECONVERGENT B0 ;  /* 0x0000000000007941 */ /* 0x000fea0003800200 */
.L_x_10239:
        /* <DEDUP_REMOVED lines=14> */
.L_x_10242:
[----:B------:R-:W-:Y:S05]  /*2a30*/  BSYNC.RECONVERGENT B0 ;  /* 0x0000000000007941 */ /* 0x000fea0003800200 */
.L_x_10241:
        /* <DEDUP_REMOVED lines=12> */
.L_x_10244:
[----:B------:R-:W-:Y:S05]  /*2b00*/  BSYNC.RECONVERGENT B0 ;  /* 0x0000000000007941 */ /* 0x000fea0003800200 */
.L_x_10243:
[----:B------:R-:W0:Y:S01]  /*2b10*/  LDGDEPBAR ;  /* 0x00000000000079af */ /* 0x000e220000000000 */
[----:B------:R-:W-:-:S03]  /*2b20*/  IMAD.SHL.U32 R14, R8, 0x20, RZ ;  /* 0x00000020080e7824 */ /* 0x000fc600078e00ff */
[----:B------:R2:W5:Y:S04]  /*2b30*/  LD.E R82, desc[UR4][R2.64+0x184] ;  /* 0x0001840402527980 */ /* 0x000568000c101900 */
[----:B------:R2:W5:Y:S01]  /*2b40*/  LD.E R80, desc[UR4][R2.64+0x188] ;  /* 0x0001880402507980 */ /* 0x000562000c101900 */
[----:B------:R-:W-:Y:S01]  /*2b50*/  SHF.L.U32 R46, R8, 0x1, RZ ;  /* 0x00000001082e7819 */ /* 0x000fe200000006ff */
[C---:B-1----:R-:W-:Y:S01]  /*2b60*/  IMAD.SHL.U32 R20, R160.reuse, 0x10, RZ ;  /* 0x00000010a0147824 */ /* 0x042fe200078e00ff */
[----:B------:R-:W-:Y:S02]  /*2b70*/  SHF.L.U64.HI R31, R160, 0x4, R161 ;  /* 0x00000004a01f7819 */ /* 0x000fe400000102a1 */
        /* <DEDUP_REMOVED lines=13> */
.L_x_10247:
[----:B------:R1:W-:Y:S01]  /*2c50*/  STS.128 [R173+0x6000], RZ ;  /* 0x006000ffad007388 */ /* 0x0003e20000000c00 */
[----:B------:R-:W-:Y:S05]  /*2c60*/  BRA `(.L_x_10248) ;  /* 0x0000000000047947 */ /* 0x000fea0003800000 */
.L_x_10246:
[----:B------:R1:W-:Y:S02]  /*2c70*/  STS.128 [R173+0x6000], RZ ;  /* 0x006000ffad007388 */ /* 0x0003e40000000c00 */
.L_x_10248:
[----:B------:R-:W-:Y:S05]  /*2c80*/  BSYNC.RECONVERGENT B0 ;  /* 0x0000000000007941 */ /* 0x000fea0003800200 */
.L_x_10245:
[-C--:B------:R-:W-:Y:S01]  /*2c90*/  ISETP.GE.AND P2, PT, R29, R10.reuse, PT ;  /* 0x0000000a1d00720c */ /* 0x080fe20003f46270 */
[C---:B------:R-:W-:Y:S01]  /*2ca0*/  IMAD.SHL.U32 R21, R20.reuse, 0x2, RZ ;  /* 0x0000000214157824 */ /* 0x040fe200078e00ff */
[----:B------:R-:W-:Y:S01]  /*2cb0*/  SHF.L.U64.HI R20, R20, 0x1, R31 ;  /* 0x0000000114147819 */ /* 0x000fe2000001021f */
[----:B------:R-:W-:Y:S01]  /*2cc0*/  BSSY.RECONVERGENT B0, `(.L_x_10249) ;  /* 0x0000011000007945 */ /* 0x000fe20003800200 */
[----:B------:R-:W-:Y:S02]  /*2cd0*/  ISETP.GE.AND P1, PT, R15, R10, PT ;  /* 0x0000000a0f00720c */ /* 0x000fe40003f26270 */
[----:B------:R-:W-:Y:S02]  /*2ce0*/  IADD3 R14, P3, PT, R21, R166, RZ ;  /* 0x000000a6150e7210 */ /* 0x000fe40007f7e0ff */
[-C--:B------:R-:W-:Y:S02]  /*2cf0*/  ISETP.GE.AND P6, PT, R13, R10.reuse, PT ;  /* 0x0000000a0d00720c */ /* 0x080fe40003fc6270 */
[-C--:B------:R-:W-:Y:S01]  /*2d00*/  ISETP.GE.AND P5, PT, R27, R10.reuse, PT ;  /* 0x0000000a1b00720c */ /* 0x080fe20003fa6270 */
[----:B------:R-:W-:Y:S01]  /*2d10*/  IMAD.X R15, R20, 0x1, R167, P3 ;  /* 0x00000001140f7824 */ /* 0x000fe200018e06a7 */
        /* <DEDUP_REMOVED lines=11> */
.L_x_10250:
[----:B------:R-:W-:Y:S05]  /*2dd0*/  BSYNC.RECONVERGENT B0 ;  /* 0x0000000000007941 */ /* 0x000fea0003800200 */
.L_x_10249:
        /* <DEDUP_REMOVED lines=13> */
.L_x_10252:
[----:B------:R-:W-:Y:S05]  /*2eb0*/  BSYNC.RECONVERGENT B0 ;  /* 0x0000000000007941 */ /* 0x000fea0003800200 */
.L_x_10251:
        /* <DEDUP_REMOVED lines=12> */
.L_x_10254:
[----:B------:R-:W-:Y:S05]  /*2f80*/  BSYNC.RECONVERGENT B0 ;  /* 0x0000000000007941 */ /* 0x000fea0003800200 */
.L_x_10253:
        /* <DEDUP_REMOVED lines=15> */
.L_x_10256:
[----:B------:R-:W-:Y:S05]  /*3080*/  BSYNC.RECONVERGENT B0 ;  /* 0x0000000000007941 */ /* 0x000fea0003800200 */
.L_x_10255:
        /* <DEDUP_REMOVED lines=12> */
.L_x_10258:
[----:B------:R-:W-:Y:S05]  /*3150*/  BSYNC.RECONVERGENT B0 ;  /* 0x0000000000007941 */ /* 0x000fea0003800200 */
.L_x_10257:
        /* <DEDUP_REMOVED lines=15> */
.L_x_10260:
[----:B------:R-:W-:Y:S05]  /*3250*/  BSYNC.RECONVERGENT B0 ;  /* 0x0000000000007941 */ /* 0x000fea0003800200 */
.L_x_10259:
        /* <DEDUP_REMOVED lines=13> */
.L_x_10262:
[----:B------:R-:W-:Y:S05]  /*3330*/  BSYNC.RECONVERGENT B0 ;  /* 0x0000000000007941 */ /* 0x000fea0003800200 */
.L_x_10261:
[----:B------:R-:W2:Y:S01]  /*3340*/  LD.E R10, desc[UR4][R2.64+0x18c] ;  /* 0x00018c04020a7980 */ /* 0x000ea2000c101900 */
[----:B------:R-:W-:Y:S01]  /*3350*/  LOP3.LUT R7, R7, 0x8, R8, 0x78, !PT ;  /* 0x0000000807077812 */ /* 0x000fe200078e7808 */
[----:B------:R-:W-:Y:S01]  /*3360*/  BSSY.RECONVERGENT B1, `(.L_x_10263) ;  /* 0x0000195000017945 */ /* 0x000fe20003800200 */
[----:B------:R-:W-:Y:S01]  /*3370*/  LOP3.LUT R156, R12, 0x400, RZ, 0xc0, !PT ;  /* 0x000004000c9c7812 */ /* 0x000fe200078ec0ff */
[----:B------:R-:W0:Y:S01]  /*3380*/  LDGDEPBAR ;  /* 0x00000000000079af */ /* 0x000e220000000000 */
[----:B------:R-:W-:Y:S02]  /*3390*/  LOP3.LUT R7, R7, 0x38, R0, 0x78, !PT ;  /* 0x0000003807077812 */ /* 0x000fe400078e7800 */
[----:B------:R-:W-:Y:S02]  /*33a0*/  IADD3 R0, PT, PT, R4, R5, RZ ;  /* 0x0000000504007210 */ /* 0x000fe40007ffe0ff */
[----:B------:R-:W-:Y:S02]  /*33b0*/  LEA R156, R7, R156, 0x1 ;  /* 0x0000009c079c7211 */ /* 0x000fe400078e08ff */
[----:B------:R-:W-:-:S02]  /*33c0*/  LEA R157, R0, R9, 0x1 ;  /* 0x00000009009d7211 */ /* 0x000fc400078e08ff */
[----:B------:R-:W-:Y:S02]  /*33d0*/  IADD3 R156, PT, PT, R9, R156, RZ ;  /* 0x0000009c099c7210 */ /* 0x000fe40007ffe0ff */
[----:B------:R-:W-:Y:S01]  /*33e0*/  R2P PR, R8, 0x6 ;  /* 0x0000000608007804 */ /* 0x000fe20000000000 */
[----:B------:R-:W-:Y:S01]  /*33f0*/  LDSM.16.M88.4 R64, [R157] ;  /* 0x000000009d40783b */ /* 0x000fe20000000200 */
[----:B------:R-:W-:Y:S02]  /*3400*/  MOV R5, 0x20 ;  /* 0x0000002000057802 */ /* 0x000fe40000000f00 */
[----:B------:R-:W-:Y:S01]  /*3410*/  MOV R7, 0x40 ;  /* 0x0000004000077802 */ /* 0x000fe20000000f00 */
[----:B-1----:R-:W1:Y:S01]  /*3420*/  LDSM.16.M88.4 R12, [R156+0x2000] ;  /* 0x002000009c0c783b */ /* 0x002e620000000200 */
[----:B------:R-:W-:Y:S02]  /*3430*/  SEL R5, R5, 0xffffffe0, !P1 ;  /* 0xffffffe005057807 */ /* 0x000fe40004800000 */
[----:B------:R-:W-:Y:S01]  /*3440*/  SEL R7, R7, 0xffffffc0, !P2 ;  /* 0xffffffc007077807 */ /* 0x000fe20005000000 */
[----:B------:R-:W3:Y:S01]  /*3450*/  LDSM.16.M88.4 R28, [R156+0x2800] ;  /* 0x002800009c1c783b */ /* 0x000ee20000000200 */
[----:B------:R-:W-:-:S02]  /*3460*/  IADD3 R155, PT, PT, R157, R5, RZ ;  /* 0x000000059d9b7210 */ /* 0x000fc40007ffe0ff */
[C---:B------:R-:W-:Y:S01]  /*3470*/  IADD3 R151, PT, PT, R156.reuse, R5, RZ ;  /* 0x000000059c977210 */ /* 0x040fe20007ffe0ff */
[----:B------:R-:W-:Y:S01]  /*3480*/  LDSM.16.M88.4 R68, [R156+0x3000] ;  /* 0x003000009c44783b */ /* 0x000fe20000000200 */
[-C--:B------:R-:W-:Y:S02]  /*3490*/  IADD3 R154, PT, PT, R157, R7.reuse, RZ ;  /* 0x000000079d9a7210 */ /* 0x080fe40007ffe0ff */
[----:B------:R-:W-:Y:S01]  /*34a0*/  IADD3 R150, PT, PT, R156, R7, RZ ;  /* 0x000000079c967210 */ /* 0x000fe20007ffe0ff */
[----:B------:R-:W-:Y:S01]  /*34b0*/  LDSM.16.M88.4 R60, [R155] ;  /* 0x000000009b3c783b */ /* 0x000fe20000000200 */
[C---:B------:R-:W-:Y:S02]  /*34c0*/  IADD3 R153, PT, PT, R5.reuse, R154, RZ ;  /* 0x0000009a05997210 */ /* 0x040fe40007ffe0ff */
[----:B------:R-:W-:Y:S01]  /*34d0*/  IADD3 R149, PT, PT, R5, R150, RZ ;  /* 0x0000009605957210 */ /* 0x000fe20007ffe0ff */
[----:B------:R-:W4:Y:S01]  /*34e0*/  LDSM.16.M88.4 R16, [R151+0x2000] ;  /* 0x002000009710783b */ /* 0x000f220000000200 */
[----:B------:R-:W-:-:S02]  /*34f0*/  SHF.R.U32.HI R8, RZ, 0x2, R8 ;  /* 0x00000002ff087819 */ /* 0x000fc40000011608 */
[----:B------:R-:W-:Y:S01]  /*3500*/  LOP3.LUT R47, R47, 0x1f0, RZ, 0xc0, !PT ;  /* 0x000001f02f2f7812 */ /* 0x000fe200078ec0ff */
[----:B------:R-:W-:Y:S01]  /*3510*/  LDSM.16.M88.4 R48, [R154] ;  /* 0x000000009a30783b */ /* 0x000fe20000000200 */
[----:B------:R-:W-:Y:S02]  /*3520*/  LOP3.LUT R8, R8, 0x7, RZ, 0xc0, !PT ;  /* 0x0000000708087812 */ /* 0x000fe400078ec0ff */
[----:B------:R-:W-:Y:S01]  /*3530*/  ISETP.GT.U32.AND P1, PT, R44, R163, PT ;  /* 0x000000a32c00720c */ /* 0x000fe20003f24070 */
[----:B------:R-:W-:Y:S01]  /*3540*/  LDSM.16.M88.4 R52, [R150+0x2000] ;  /* 0x002000009634783b */ /* 0x000fe20000000200 */
[----:B------:R-:W-:-:S03]  /*3550*/  IADD3 R47, PT, PT, R172, R8, R47 ;  /* 0x00000008ac2f7210 */ /* 0x000fc60007ffe02f */
[----:B------:R-:W4:Y:S04]  /*3560*/  LDSM.16.M88.4 R36, [R151+0x2800] ;  /* 0x002800009724783b */ /* 0x000f280000000200 */
[----:B------:R-:W-:Y:S04]  /*3570*/  LDSM.16.M88.4 R24, [R153] ;  /* 0x000000009918783b */ /* 0x000fe80000000200 */
[----:B------:R-:W4:Y:S01]  /*3580*/  LDSM.16.M88.4 R56, [R149+0x2000] ;  /* 0x002000009538783b */ /* 0x000f220000000200 */
[C---:B-1----:R-:W-:Y:S03]  /*3590*/  HMMA.16816.F32 R40, R64.reuse, R12, RZ ;  /* 0x0000000c4028723c */ /* 0x042fe600000018ff */
[----:B------:R-:W1:Y:S04]  /*35a0*/  LDSM.16.M88.4 R76, [R150+0x2800] ;  /* 0x00280000964c783b */ /* 0x000e680000000200 */
[----:B------:R-:W-:Y:S01]  /*35b0*/  LDSM.16.M88.4 R72, [R150+0x3000] ;  /* 0x003000009648783b */ /* 0x000fe20000000200 */
[C---:B------:R-:W-:Y:S08]  /*35c0*/  HMMA.16816.F32 R12, R64.reuse, R14, RZ ;  /* 0x0000000e400c723c */ /* 0x040ff000000018ff */
[----:B---3--:R-:W-:Y:S08]  /*35d0*/  HMMA.16816.F32 R32, R64, R28, RZ ;  /* 0x0000001c4020723c */ /* 0x008ff000000018ff */
[C---:B----4-:R-:W-:Y:S08]  /*35e0*/  HMMA.16816.F32 R40, R60.reuse, R16, R40 ;  /* 0x000000103c28723c */ /* 0x050ff00000001828 */
[C---:B------:R-:W-:Y:S01]  /*35f0*/  HMMA.16816.F32 R12, R60.reuse, R18, R12 ;  /* 0x000000123c0c723c */ /* 0x040fe2000000180c */
[----:B------:R-:W-:Y:S07]  /*3600*/  LDSM.16.M88.4 R16, [R151+0x3000] ;  /* 0x003000009710783b */ /* 0x000fee0000000200 */
[----:B------:R-:W-:Y:S08]  /*3610*/  HMMA.16816.F32 R32, R60, R36, R32 ;  /* 0x000000243c20723c */ /* 0x000ff00000001820 */
[C---:B------:R-:W-:Y:S08]  /*3620*/  HMMA.16816.F32 R40, R48.reuse, R52, R40 ;  /* 0x000000343028723c */ /* 0x040ff00000001828 */
[----:B------:R-:W-:Y:S01]  /*3630*/  HMMA.16816.F32 R12, R48, R54, R12 ;  /* 0x00000036300c723c */ /* 0x000fe2000000180c */
[----:B------:R-:W3:Y:S07]  /*3640*/  LDSM.16.M88.4 R52, [R149+0x2800] ;  /* 0x002800009534783b */ /* 0x000eee0000000200 */
[----:B------:R-:W-:Y:S08]  /*3650*/  HMMA.16816.F32 R28, R64, R30, RZ ;  /* 0x0000001e401c723c */ /* 0x000ff000000018ff */
[----:B------:R-:W-:Y:S08]  /*3660*/  HMMA.16816.F32 R40, R24, R56, R40 ;  /* 0x000000381828723c */ /* 0x000ff00000001828 */
[----:B-1----:R-:W-:Y:S08]  /*3670*/  HMMA.16816.F32 R32, R48, R76, R32 ;  /* 0x0000004c3020723c */ /* 0x002ff00000001820 */
[----:B------:R-:W-:Y:S08]  /*3680*/  HMMA.16816.F32 R28, R60, R38, R28 ;  /* 0x000000263c1c723c */ /* 0x000ff0000000181c */
[----:B------:R-:W-:Y:S01]  /*3690*/  HMMA.16816.F32 R12, R24, R58, R12 ;  /* 0x0000003a180c723c */ /* 0x000fe2000000180c */
[----:B------:R-:W-:Y:S07]  /*36a0*/  LDSM.16.M88.4 R56, [R156+0x3800] ;  /* 0x003800009c38783b */ /* 0x000fee0000000200 */
[----:B------:R-:W-:Y:S08]  /*36b0*/  HMMA.16816.F32 R36, R64, R68, RZ ;  /* 0x000000444024723c */ /* 0x000ff000000018ff */
[----:B---3--:R-:W-:Y:S08]  /*36c0*/  HMMA.16816.F32 R32, R24, R52, R32 ;  /* 0x000000341820723c */ /* 0x008ff00000001820 */
[----:B------:R-:W-:Y:S08]  /*36d0*/  HMMA.16816.F32 R68, R64, R70, RZ ;  /* 0x000000464044723c */ /* 0x000ff000000018ff */
[----:B------:R-:W-:Y:S01]  /*36e0*/  HMMA.16816.F32 R28, R48, R78, R28 ;  /* 0x0000004e301c723c */ /* 0x000fe2000000181c */
[----:B------:R-:W-:Y:S07]  /*36f0*/  LDSM.16.M88.4 R76, [R150+0x3800] ;  /* 0x00380000964c783b */ /* 0x000fee0000000200 */
[C---:B------:R-:W-:Y:S08]  /*3700*/  HMMA.16816.F32 R36, R60.reuse, R16, R36 ;  /* 0x000000103c24723c */ /* 0x040ff00000001824 */
[----:B------:R-:W-:Y:S01]  /*3710*/  HMMA.16816.F32 R68, R60, R18, R68 ;  /* 0x000000123c44723c */ /* 0x000fe20000001844 */
[----:B------:R-:W1:Y:S07]  /*3720*/  LDSM.16.M88.4 R16, [R149+0x3000] ;  /* 0x003000009510783b */ /* 0x000e6e0000000200 */
[----:B------:R-:W-:Y:S01]  /*3730*/  HMMA.16816.F32 R28, R24, R54, R28 ;  /* 0x00000036181c723c */ /* 0x000fe2000000181c */
[----:B------:R-:W3:Y:S07]  /*3740*/  LDSM.16.M88.4 R52, [R156+0x4000] ;  /* 0x004000009c34783b */ /* 0x000eee0000000200 */
[C---:B------:R-:W-:Y:S08]  /*3750*/  HMMA.16816.F32 R36, R48.reuse, R72, R36 ;  /* 0x000000483024723c */ /* 0x040ff00000001824 */
[----:B------:R-:W-:Y:S01]  /*3760*/  HMMA.16816.F32 R68, R48, R74, R68 ;  /* 0x0000004a3044723c */ /* 0x000fe20000001844 */
[----:B------:R-:W-:Y:S11]  /*3770*/  LDSM.16.M88.4 R72, [R150+0x4000] ;  /* 0x004000009648783b */ /* 0x000ff60000000200 */
[C---:B-1----:R-:W-:Y:S08]  /*3780*/  HMMA.16816.F32 R36, R24.reuse, R16, R36 ;  /* 0x000000101824723c */ /* 0x042ff00000001824 */
[----:B------:R-:W-:Y:S01]  /*3790*/  HMMA.16816.F32 R68, R24, R18, R68 ;  /* 0x000000121844723c */ /* 0x000fe20000001844 */
[----:B------:R-:W-:Y:S01]  /*37a0*/  LDSM.16.M88.4 R16, [R156+0x4800] ;  /* 0x004800009c10783b */ /* 0x000fe20000000200 */
[-C--:B--2---:R-:W-:Y:S01]  /*37b0*/  FMUL.FTZ R41, R41, R10.reuse ;  /* 0x0000000a29297220 */ /* 0x084fe20000410000 */
[-C--:B------:R-:W-:Y:S01]  /*37c0*/  FMUL.FTZ R0, R40, R10.reuse ;  /* 0x0000000a28007220 */ /* 0x080fe20000410000 */
[-C--:B------:R-:W-:Y:S01]  /*37d0*/  FMUL.FTZ R83, R42, R10.reuse ;  /* 0x0000000a2a537220 */ /* 0x080fe20000410000 */
[-C--:B------:R-:W-:Y:S01]  /*37e0*/  FMUL.FTZ R85, R43, R10.reuse ;  /* 0x0000000a2b557220 */ /* 0x080fe20000410000 */
[----:B------:R1:W2:Y:S01]  /*37f0*/  MUFU.TANH R84, R41 ;  /* 0x0000002900547308 */ /* 0x0002a20000002400 */
[-C--:B------:R-:W-:Y:S01]  /*3800*/  FMUL.FTZ R12, R12, R10.reuse ;  /* 0x0000000a0c0c7220 */ /* 0x080fe20000410000 */
[-C--:B------:R-:W-:Y:S01]  /*3810*/  FMUL.FTZ R32, R32, R10.reuse ;  /* 0x0000000a20207220 */ /* 0x080fe20000410000 */
[-C--:B------:R-:W-:Y:S01]  /*3820*/  FMUL.FTZ R87, R13, R10.reuse ;  /* 0x0000000a0d577220 */ /* 0x080fe20000410000 */
[-C--:B------:R-:W-:Y:S01]  /*3830*/  FMUL.FTZ R88, R14, R10.reuse ;  /* 0x0000000a0e587220 */ /* 0x080fe20000410000 */
        /* <DEDUP_REMOVED lines=13> */
[----:B-1----:R-:W1:Y:S01]  /*3910*/  LDSM.16.M88.4 R40, [R151+0x3800] ;  /* 0x003800009728783b */ /* 0x002e620000000200 */
[-C--:B------:R-:W-:Y:S01]  /*3920*/  FMUL.FTZ R102, R39, R10.reuse ;  /* 0x0000000a27667220 */ /* 0x080fe20000410000 */
[-C--:B------:R-:W-:Y:S01]  /*3930*/  FMUL.FTZ R68, R68, R10.reuse ;  /* 0x0000000a44447220 */ /* 0x080fe20000410000 */
[-C--:B------:R-:W-:Y:S01]  /*3940*/  FMUL.FTZ R104, R69, R10.reuse ;  /* 0x0000000a45687220 */ /* 0x080fe20000410000 */
[-C--:B------:R-:W-:Y:S01]  /*3950*/  FMUL.FTZ R105, R70, R10.reuse ;  /* 0x0000000a46697220 */ /* 0x080fe20000410000 */
[-C--:B------:R-:W-:Y:S01]  /*3960*/  FMUL.FTZ R106, R71, R10.reuse ;  /* 0x0000000a476a7220 */ /* 0x080fe20000410000 */
[----:B------:R2:W1:Y:S01]  /*3970*/  MUFU.TANH R94, R28 ;  /* 0x0000001c005e7308 */ /* 0x0004620000002400 */
[C---:B----4-:R-:W-:Y:S07]  /*3980*/  HMMA.16816.F32 R12, R64.reuse, R56, RZ ;  /* 0x00000038400c723c */ /* 0x050fee00000018ff */
[----:B------:R-:W4:Y:S01]  /*3990*/  MUFU.TANH R98, R36 ;  /* 0x0000002400627308 */ /* 0x000f220000002400 */
[C---:B---3--:R-:W-:Y:S01]  /*39a0*/  HMMA.16816.F32 R32, R64.reuse, R58, RZ ;  /* 0x0000003a4020723c */ /* 0x048fe200000018ff */
[----:B------:R-:W3:Y:S06]  /*39b0*/  LDSM.16.M88.4 R56, [R151+0x4000] ;  /* 0x004000009738783b */ /* 0x000eec0000000200 */
[----:B------:R4:W3:Y:S01]  /*39c0*/  MUFU.TANH R99, R37 ;  /* 0x0000002500637308 */ /* 0x0008e20000002400 */
[C---:B--2---:R-:W-:Y:S07]  /*39d0*/  HMMA.16816.F32 R28, R64.reuse, R52, RZ ;  /* 0x00000034401c723c */ /* 0x044fee00000018ff */
[----:B------:R2:W2:Y:S01]  /*39e0*/  MUFU.TANH R103, R68 ;  /* 0x0000004400677308 */ /* 0x0004a20000002400 */
[----:B------:R-:W-:Y:S07]  /*39f0*/  HMMA.16816.F32 R52, R64, R54, RZ ;  /* 0x000000364034723c */ /* 0x000fee00000018ff */
[----:B------:R-:W3:Y:S01]  /*3a00*/  MUFU.TANH R0, R0 ;  /* 0x0000000000007308 */ /* 0x000ee20000002400 */
[C---:B-1----:R-:W-:Y:S01]  /*3a10*/  HMMA.16816.F32 R12, R60.reuse, R40, R12 ;  /* 0x000000283c0c723c */ /* 0x042fe2000000180c */
[----:B----4-:R-:W-:Y:S06]  /*3a20*/  LDSM.16.M88.4 R36, [R151+0x4800] ;  /* 0x004800009724783b */ /* 0x010fec0000000200 */
[----:B------:R-:W1:Y:S01]  /*3a30*/  MUFU.TANH R83, R83 ;  /* 0x0000005300537308 */ /* 0x000e620000002400 */
[----:B------:R-:W-:Y:S01]  /*3a40*/  HMMA.16816.F32 R32, R60, R42, R32 ;  /* 0x0000002a3c20723c */ /* 0x000fe20000001820 */
[----:B------:R-:W4:Y:S06]  /*3a50*/  LDSM.16.M88.4 R40, [R149+0x3800] ;  /* 0x003800009528783b */ /* 0x000f2c0000000200 */
[----:B------:R-:W1:Y:S01]  /*3a60*/  MUFU.TANH R85, R85 ;  /* 0x0000005500557308 */ /* 0x000e620000002400 */
[----:B--2---:R-:W-:Y:S07]  /*3a70*/  HMMA.16816.F32 R68, R64, R16, RZ ;  /* 0x000000104044723c */ /* 0x004fee00000018ff */
[----:B------:R-:W2:Y:S01]  /*3a80*/  MUFU.TANH R87, R87 ;  /* 0x0000005700577308 */ /* 0x000ea20000002400 */
[----:B------:R-:W-:Y:S07]  /*3a90*/  HMMA.16816.F32 R12, R48, R76, R12 ;  /* 0x0000004c300c723c */ /* 0x000fee000000180c */
[----:B------:R-:W1:Y:S01]  /*3aa0*/  MUFU.TANH R88, R88 ;  /* 0x0000005800587308 */ /* 0x000e620000002400 */
[C---:B---3--:R-:W-:Y:S07]  /*3ab0*/  HMMA.16816.F32 R28, R60.reuse, R56, R28 ;  /* 0x000000383c1c723c */ /* 0x048fee000000181c */
[----:B------:R-:W3:Y:S01]  /*3ac0*/  MUFU.TANH R89, R89 ;  /* 0x0000005900597308 */ /* 0x000ee20000002400 */
[----:B------:R-:W-:Y:S01]  /*3ad0*/  HMMA.16816.F32 R52, R60, R58, R52 ;  /* 0x0000003a3c34723c */ /* 0x000fe20000001834 */
[----:B------:R-:W2:Y:S06]  /*3ae0*/  LDSM.16.M88.4 R56, [R149+0x4000] ;  /* 0x004000009538783b */ /* 0x000eac0000000200 */
[----:B------:R-:W1:Y:S01]  /*3af0*/  MUFU.TANH R91, R91 ;  /* 0x0000005b005b7308 */ /* 0x000e620000002400 */
[----:B------:R-:W-:Y:S01]  /*3b00*/  HMMA.16816.F32 R32, R48, R78, R32 ;  /* 0x0000004e3020723c */ /* 0x000fe20000001820 */
[----:B------:R-:W3:Y:S06]  /*3b10*/  LDSM.16.M88.4 R76, [R150+0x4800] ;  /* 0x00480000964c783b */ /* 0x000eec0000000200 */
[----:B------:R-:W1:Y:S01]  /*3b20*/  MUFU.TANH R92, R92 ;  /* 0x0000005c005c7308 */ /* 0x000e620000002400 */
[----:B----4-:R-:W-:Y:S07]  /*3b30*/  HMMA.16816.F32 R12, R24, R40, R12 ;  /* 0x00000028180c723c */ /* 0x010fee000000180c */
[----:B------:R-:W4:Y:S01]  /*3b40*/  MUFU.TANH R93, R93 ;  /* 0x0000005d005d7308 */ /* 0x000f220000002400 */
        /* <DEDUP_REMOVED lines=12> */
[----:B--2---:R-:W-:Y:S03]  /*3c10*/  HMMA.16816.F32 R28, R24, R56, R28 ;  /* 0x00000038181c723c */ /* 0x004fe6000000181c */
[-C--:B------:R-:W-:Y:S01]  /*3c20*/  FMUL.FTZ R32, R32, R10.reuse ;  /* 0x0000000a20207220 */ /* 0x080fe20000410000 */
[-C--:B------:R-:W-:Y:S01]  /*3c30*/  FMUL.FTZ R112, R33, R10.reuse ;  /* 0x0000000a21707220 */ /* 0x080fe20000410000 */
[-C--:B------:R-:W-:Y:S01]  /*3c40*/  FMUL.FTZ R113, R34, R10.reuse ;  /* 0x0000000a22717220 */ /* 0x080fe20000410000 */
[-C--:B------:R-:W-:Y:S01]  /*3c50*/  FMUL.FTZ R114, R35, R10.reuse ;  /* 0x0000000a23727220 */ /* 0x080fe20000410000 */
[----:B------:R4:W2:Y:S01]  /*3c60*/  MUFU.TANH R111, R32 ;  /* 0x00000020006f7308 */ /* 0x0008a20000002400 */
[----:B------:R-:W-:Y:S07]  /*3c70*/  HMMA.16816.F32 R68, R60, R36, R68 ;  /* 0x000000243c44723c */ /* 0x000fee0000001844 */
[----:B------:R-:W2:Y:S01]  /*3c80*/  MUFU.TANH R97, R97 ;  /* 0x0000006100617308 */ /* 0x000ea20000002400 */
[----:B-1----:R-:W-:Y:S01]  /*3c90*/  HMMA.16816.F32 R12, R64, R18, RZ ;  /* 0x00000012400c723c */ /* 0x002fe200000018ff */
[----:B------:R-:W1:Y:S02]  /*3ca0*/  LDSM.16.M88.4 R16, [R151+0x5000] ;  /* 0x005000009710783b */ /* 0x000e640000000200 */
[-C--:B------:R-:W-:Y:S01]  /*3cb0*/  FMUL.FTZ R28, R28, R10.reuse ;  /* 0x0000000a1c1c7220 */ /* 0x080fe20000410000 */
[----:B------:R-:W-:-:S03]  /*3cc0*/  FMUL.FTZ R116, R29, R10 ;  /* 0x0000000a1d747220 */ /* 0x000fc60000410000 */
[----:B------:R2:W1:Y:S01]  /*3cd0*/  MUFU.TANH R115, R28 ;  /* 0x0000001c00737308 */ /* 0x0004620000002400 */
[----:B------:R-:W-:Y:S01]  /*3ce0*/  HMMA.16816.F32 R52, R24, R58, R52 ;  /* 0x0000003a1834723c */ /* 0x000fe20000001834 */
[----:B------:R-:W-:Y:S06]  /*3cf0*/  LDSM.16.M88.4 R56, [R151+0x5800] ;  /* 0x005800009738783b */ /* 0x000fec0000000200 */
[----:B------:R-:W1:Y:S01]  /*3d00*/  MUFU.TANH R101, R101 ;  /* 0x0000006500657308 */ /* 0x000e620000002400 */
[----:B---3--:R-:W-:Y:S01]  /*3d10*/  HMMA.16816.F32 R68, R48, R76, R68 ;  /* 0x0000004c3044723c */ /* 0x008fe20000001844 */
[-C--:B------:R-:W-:Y:S01]  /*3d20*/  FMUL.FTZ R76, R30, R10.reuse ;  /* 0x0000000a1e4c7220 */ /* 0x080fe20000410000 */
[----:B------:R-:W-:-:S05]  /*3d30*/  FMUL.FTZ R77, R31, R10 ;  /* 0x0000000a1f4d7220 */ /* 0x000fca0000410000 */
[----:B------:R-:W3:Y:S01]  /*3d40*/  MUFU.TANH R102, R102 ;  /* 0x0000006600667308 */ /* 0x000ee20000002400 */
[----:B------:R-:W-:Y:S01]  /*3d50*/  HMMA.16816.F32 R12, R60, R38, R12 ;  /* 0x000000263c0c723c */ /* 0x000fe2000000180c */
[----:B------:R-:W3:Y:S02]  /*3d60*/  LDSM.16.M88.4 R36, [R149+0x4800] ;  /* 0x004800009524783b */ /* 0x000ee40000000200 */
[-C--:B------:R-:W-:Y:S01]  /*3d70*/  FMUL.FTZ R52, R52, R10.reuse ;  /* 0x0000000a34347220 */ /* 0x080fe20000410000 */
[----:B------:R-:W-:-:S03]  /*3d80*/  FMUL.FTZ R118, R53, R10 ;  /* 0x0000000a35767220 */ /* 0x000fc60000410000 */
[----:B------:R3:W1:Y:S01]  /*3d90*/  MUFU.TANH R117, R52 ;  /* 0x0000003400757308 */ /* 0x0006620000002400 */
[C---:B----4-:R-:W-:Y:S07]  /*3da0*/  HMMA.16816.F32 R32, R64.reuse, R40, RZ ;  /* 0x000000284020723c */ /* 0x050fee00000018ff */
[----:B------:R-:W4:Y:S01]  /*3db0*/  MUFU.TANH R104, R104 ;  /* 0x0000006800687308 */ /* 0x000f220000002400 */
[----:B--2---:R-:W-:Y:S01]  /*3dc0*/  HMMA.16816.F32 R28, R64, R42, RZ ;  /* 0x0000002a401c723c */ /* 0x004fe200000018ff */
[----:B------:R-:W2:Y:S06]  /*3dd0*/  LDSM.16.M88.4 R40, [R150+0x5000] ;  /* 0x005000009628783b */ /* 0x000eac0000000200 */
[----:B------:R-:W2:Y:S01]  /*3de0*/  MUFU.TANH R105, R105 ;  /* 0x0000006900697308 */ /* 0x000ea20000002400 */
[----:B------:R-:W-:Y:S01]  /*3df0*/  HMMA.16816.F32 R12, R48, R78, R12 ;  /* 0x0000004e300c723c */ /* 0x000fe2000000180c */
[-C--:B------:R-:W-:Y:S01]  /*3e00*/  FMUL.FTZ R78, R54, R10.reuse ;  /* 0x0000000a364e7220 */ /* 0x080fe20000410000 */
[----:B------:R-:W-:-:S05]  /*3e10*/  FMUL.FTZ R79, R55, R10 ;  /* 0x0000000a374f7220 */ /* 0x000fca0000410000 */
[----:B------:R-:W2:Y:S01]  /*3e20*/  MUFU.TANH R106, R106 ;  /* 0x0000006a006a7308 */ /* 0x000ea20000002400 */
[C---:B-1----:R-:W-:Y:S07]  /*3e30*/  HMMA.16816.F32 R32, R60.reuse, R16, R32 ;  /* 0x000000103c20723c */ /* 0x042fee0000001820 */
[----:B------:R-:W1:Y:S01]  /*3e40*/  MUFU.TANH R108, R108 ;  /* 0x0000006c006c7308 */ /* 0x000e620000002400 */
[----:B------:R-:W-:Y:S01]  /*3e50*/  HMMA.16816.F32 R28, R60, R18, R28 ;  /* 0x000000123c1c723c */ /* 0x000fe2000000181c */
[----:B------:R-:W4:Y:S06]  /*3e60*/  LDSM.16.M88.4 R16, [R149+0x5000] ;  /* 0x005000009510783b */ /* 0x000f2c0000000200 */
[----:B------:R-:W1:Y:S01]  /*3e70*/  MUFU.TANH R109, R109 ;  /* 0x0000006d006d7308 */ /* 0x000e620000002400 */
[----:B---3--:R-:W-:Y:S07]  /*3e80*/  HMMA.16816.F32 R68, R24, R36, R68 ;  /* 0x000000241844723c */ /* 0x008fee0000001844 */
[----:B------:R-:W3:Y:S01]  /*3e90*/  MUFU.TANH R110, R110 ;  /* 0x0000006e006e7308 */ /* 0x000ee20000002400 */
[----:B------:R-:W-:Y:S07]  /*3ea0*/  HMMA.16816.F32 R52, R64, R72, RZ ;  /* 0x000000484034723c */ /* 0x000fee00000018ff */
[----:B------:R-:W1:Y:S01]  /*3eb0*/  MUFU.TANH R112, R112 ;  /* 0x0000007000707308 */ /* 0x000e620000002400 */
[----:B------:R-:W-:Y:S01]  /*3ec0*/  HMMA.16816.F32 R12, R24, R38, R12 ;  /* 0x00000026180c723c */ /* 0x000fe2000000180c */
[----:B------:R-:W3:Y:S02]  /*3ed0*/  LDSM.16.M88.4 R36, [R150+0x5800] ;  /* 0x005800009624783b */ /* 0x000ee40000000200 */
[-C--:B------:R-:W-:Y:S01]  /*3ee0*/  FMUL.FTZ R68, R68, R10.reuse ;  /* 0x0000000a44447220 */ /* 0x080fe20000410000 */
[-C--:B------:R-:W-:Y:S01]  /*3ef0*/  FMUL.FTZ R69, R69, R10.reuse ;  /* 0x0000000a45457220 */ /* 0x080fe20000410000 */
[----:B------:R-:W-:-:S02]  /*3f00*/  FMUL.FTZ R70, R70, R10 ;  /* 0x0000000a46467220 */ /* 0x000fc40000410000 */
[----:B------:R-:W1:Y:S01]  /*3f10*/  MUFU.TANH R113, R113 ;  /* 0x0000007100717308 */ /* 0x000e620000002400 */
[----:B------:R-:W-:Y:S07]  /*3f20*/  HMMA.16816.F32 R64, R64, R74, RZ ;  /* 0x0000004a4040723c */ /* 0x000fee00000018ff */
[----:B------:R-:W1:Y:S01]  /*3f30*/  MUFU.TANH R114, R114 ;  /* 0x0000007200727308 */ /* 0x000e620000002400 */
[C---:B--2---:R-:W-:Y:S03]  /*3f40*/  HMMA.16816.F32 R32, R48.reuse, R40, R32 ;  /* 0x000000283020723c */ /* 0x044fe60000001820 */
[-C--:B------:R-:W-:Y:S01]  /*3f50*/  FMUL.FTZ R12, R12, R10.reuse ;  /* 0x0000000a0c0c7220 */ /* 0x080fe20000410000 */
[-C--:B------:R-:W-:Y:S01]  /*3f60*/  FMUL.FTZ R13, R13, R10.reuse ;  /* 0x0000000a0d0d7220 */ /* 0x080fe20000410000 */
[-C--:B------:R-:W-:Y:S01]  /*3f70*/  FMUL.FTZ R14, R14, R10.reuse ;  /* 0x0000000a0e0e7220 */ /* 0x080fe20000410000 */
[----:B------:R-:W-:Y:S01]  /*3f80*/  FMUL.FTZ R15, R15, R10 ;  /* 0x0000000a0f0f7220 */ /* 0x000fe20000410000 */
[----:B------:R-:W2:Y:S01]  /*3f90*/  MUFU.TANH R116, R116 ;  /* 0x0000007400747308 */ /* 0x000ea20000002400 */
[----:B------:R-:W-:Y:S01]  /*3fa0*/  HMMA.16816.F32 R28, R48, R42, R28 ;  /* 0x0000002a301c723c */ /* 0x000fe2000000181c */
[----:B------:R-:W1:Y:S01]  /*3fb0*/  LDSM.16.M88.4 R40, [R149+0x5800] ;  /* 0x005800009528783b */ /* 0x000e620000000200 */
[----:B------:R-:W-:-:S05]  /*3fc0*/  DEPBAR.LE SB0, 0x0 ;  /* 0x000080000000791a */ /* 0x000fca0000000000 */
[----:B------:R-:W1:Y:S01]  /*3fd0*/  MUFU.TANH R76, R76 ;  /* 0x0000004c004c7308 */ /* 0x000e620000002400 */
[----:B------:R-:W-:Y:S01]  /*3fe0*/  HMMA.16816.F32 R52, R60, R56, R52 ;  /* 0x000000383c34723c */ /* 0x000fe20000001834 */
[----:B------:R-:W-:-:S06]  /*3ff0*/  FMUL.FTZ R56, R71, R10 ;  /* 0x0000000a47387220 */ /* 0x000fcc0000410000 */
[----:B------:R-:W1:Y:S01]  /*4000*/  MUFU.TANH R77, R77 ;  /* 0x0000004d004d7308 */ /* 0x000e620000002400 */
[----:B------:R-:W-:Y:S07]  /*4010*/  HMMA.16816.F32 R64, R60, R58, R64 ;  /* 0x0000003a3c40723c */ /* 0x000fee0000001840 */
[----:B------:R-:W1:Y:S01]  /*4020*/  MUFU.TANH R118, R118 ;  /* 0x0000007600767308 */ /* 0x000e620000002400 */
[----:B----4-:R-:W-:Y:S07]  /*4030*/  HMMA.16816.F32 R32, R24, R16, R32 ;  /* 0x000000101820723c */ /* 0x010fee0000001820 */
[----:B------:R-:W4:Y:S01]  /*4040*/  MUFU.TANH R78, R78 ;  /* 0x0000004e004e7308 */ /* 0x000f220000002400 */
[----:B---3--:R-:W-:Y:S01]  /*4050*/  HMMA.16816.F32 R52, R48, R36, R52 ;  /* 0x000000243034723c */ /* 0x008fe20000001834 */
[----:B------:R-:W-:-:S06]  /*4060*/  LOP3.LUT R37, R46, 0x6, RZ, 0xc0, !PT ;  /* 0x000000062e257812 */ /* 0x000fcc00078ec0ff */
[----:B------:R-:W3:Y:S01]  /*4070*/  MUFU.TANH R79, R79 ;  /* 0x0000004f004f7308 */ /* 0x000ee20000002400 */
[----:B------:R-:W-:Y:S01]  /*4080*/  HMMA.16816.F32 R64, R48, R38, R64 ;  /* 0x000000263040723c */ /* 0x000fe20000001840 */
[----:B-----5:R-:W-:Y:S02]  /*4090*/  IADD3 R38, PT, PT, R45, -R81, -R82 ;  /* 0x800000512d267210 */ /* 0x020fe40007ffe852 */
[-C--:B------:R-:W-:Y:S01]  /*40a0*/  FMUL.FTZ R17, R33, R10.reuse ;  /* 0x0000000a21117220 */ /* 0x080fe20000410000 */
[----:B------:R-:W-:Y:S01]  /*40b0*/  FMUL.FTZ R16, R32, R10 ;  /* 0x0000000a20107220 */ /* 0x000fe20000410000 */
[----:B------:R-:W-:Y:S02]  /*40c0*/  IADD3 R38, PT, PT, R47, R38, RZ ;  /* 0x000000262f267210 */ /* 0x000fe40007ffe0ff */
[----:B------:R-:W2:Y:S01]  /*40d0*/  MUFU.TANH R68, R68 ;  /* 0x0000004400447308 */ /* 0x000ea20000002400 */
[----:B------:R-:W-:Y:S01]  /*40e0*/  HMMA.16816.F32 R28, R24, R18, R28 ;  /* 0x00000012181c723c */ /* 0x000fe2000000181c */
[-C--:B------:R-:W-:Y:S01]  /*40f0*/  FMUL.FTZ R18, R35, R10.reuse ;  /* 0x0000000a23127220 */ /* 0x080fe20000410000 */
[----:B------:R-:W-:Y:S01]  /*4100*/  FMUL.FTZ R19, R34, R10 ;  /* 0x0000000a22137220 */ /* 0x000fe20000410000 */
[----:B------:R-:W-:-:S04]  /*4110*/  IADD3 R39, PT, PT, R38, 0x8, RZ ;  /* 0x0000000826277810 */ /* 0x000fc80007ffe0ff */
[----:B------:R-:W2:Y:S01]  /*4120*/  MUFU.TANH R69, R69 ;  /* 0x0000004500457308 */ /* 0x000ea20000002400 */
[C---:B-1----:R-:W-:Y:S07]  /*4130*/  HMMA.16816.F32 R52, R24.reuse, R40, R52 ;  /* 0x000000281834723c */ /* 0x042fee0000001834 */
[----:B------:R-:W1:Y:S01]  /*4140*/  MUFU.TANH R70, R70 ;  /* 0x0000004600467308 */ /* 0x000e620000002400 */
        /* <DEDUP_REMOVED lines=15> */
[----:B------:R-:W1:Y:S01]  /*4240*/  MUFU.TANH R13, R13 ;  /* 0x0000000d000d7308 */ /* 0x000e620000002400 */
[----:B------:R-:W-:-:S04]  /*4250*/  IADD3 R10, PT, PT, R80, R45, -R81 ;  /* 0x0000002d500a7210 */ /* 0x000fc80007ffe851 */
[----:B------:R-:W-:-:S03]  /*4260*/  IADD3 R10, PT, PT, R47, R10, RZ ;  /* 0x0000000a2f0a7210 */ /* 0x000fc60007ffe0ff */
[----:B------:R-:W1:Y:S01]  /*4270*/  MUFU.TANH R14, R14 ;  /* 0x0000000e000e7308 */ /* 0x000e620000002400 */
[C-C-:B------:R-:W-:Y:S02]  /*4280*/  VIADDMNMX R178, R10.reuse, 0x1, R45.reuse, PT ;  /* 0x000000010ab27846 */ /* 0x140fe4000380012d */
[----:B------:R-:W-:Y:S02]  /*4290*/  VIADDMNMX R175, R10, 0x9, R45, PT ;  /* 0x000000090aaf7846 */ /* 0x000fe4000380012d */
[----:B------:R-:W-:-:S03]  /*42a0*/  IADD3 R10, PT, PT, R22, R37, RZ ;  /* 0x00000025160a7210 */ /* 0x000fc60007ffe0ff */
        /* <DEDUP_REMOVED lines=31> */
[----:B------:R-:W-:Y:S05]  /*44a0*/  BRA `(.L_x_10267) ;  /* 0x0000000000f07947 */ /* 0x000fea0003800000 */
.L_x_10266:
[----:B------:R-:W2:Y:S01]  /*44b0*/  LD.E R46, desc[UR4][R2.64+0x170] ;  /* 0x00017004022e7980 */ /* 0x000ea2000c101900 */
[----:B------:R-:W-:Y:S02]  /*44c0*/  IADD3 R43, PT, PT, R22, -0x80, RZ ;  /* 0xffffff80162b7810 */ /* 0x000fe40007ffe0ff */
[----:B-1----:R-:W-:Y:S02]  /*44d0*/  IABS R31, R22 ;  /* 0x00000016001f7213 */ /* 0x002fe40000000000 */
        /* <DEDUP_REMOVED lines=57> */
.L_x_10267:
[----:B------:R-:W-:Y:S05]  /*4870*/  BSYNC.RECONVERGENT B0 ;  /* 0x0000000000007941 */ /* 0x000fea0003800200 */
.L_x_10265:
        /* <DEDUP_REMOVED lines=65> */
.L_x_10269:
[----:B------:R-:W-:Y:S05]  /*4c90*/  BSYNC.RECONVERGENT B0 ;  /* 0x0000000000007941 */ /* 0x000fea0003800200 */
.L_x_10268:
[----:B------:R-:W0:Y:S02]  /*4ca0*/  LDGDEPBAR ;  /* 0x00000000000079af */ /* 0x000e240000000000 */
.L_x_10264:
[----:B------:R-:W-:Y:S05]  /*4cb0*/  BSYNC.RECONVERGENT B1 ;  /* 0x0000000000017941 */ /* 0x000fea0003800200 */
.L_x_10263:
[C---:B------:R-:W-:Y:S02]  /*4cc0*/  VIADD R23, R10.reuse, 0x1 ;  /* 0x000000010a177836 */ /* 0x040fe40000000000 */
[C---:B------:R-:W-:Y:S02]  /*4cd0*/  VIADD R6, R10.reuse, 0x8 ;  /* 0x000000080a067836 */ /* 0x040fe40000000000 */
[----:B-12---:R-:W-:Y:S01]  /*4ce0*/  VIADD R40, R10, 0x21 ;  /* 0x000000210a287836 */ /* 0x006fe20000000000 */
[-C--:B------:R-:W-:Y:S02]  /*4cf0*/  ISETP.GT.AND P3, PT, R38, R23.reuse, PT ;  /* 0x000000172600720c */ /* 0x080fe40003f64270 */
[----:B------:R-:W-:Y:S02]  /*4d00*/  ISETP.GE.AND P1, PT, R23, R178, PT ;  /* 0x000000b21700720c */ /* 0x000fe40003f26270 */
[----:B------:R-:W-:Y:S02]  /*4d10*/  ISETP.GT.AND P5, PT, R39, R23, PT ;  /* 0x000000172700720c */ /* 0x000fe40003fa4270 */
[----:B------:R-:W-:Y:S01]  /*4d20*/  ISETP.GE.AND P2, PT, R23, R175, PT ;  /* 0x000000af1700720c */ /* 0x000fe20003f46270 */
[----:B------:R-:W-:Y:S01]  /*4d30*/  VIADD R23, R10, 0x9 ;  /* 0x000000090a177836 */ /* 0x000fe20000000000 */
[----:B------:R-:W-:-:S02]  /*4d40*/  FSEL R84, R84, -INF , !P3 ;  /* 0xff80000054547808 */ /* 0x000fc40005800000 */
[----:B------:R-:W-:Y:S02]  /*4d50*/  ISETP.GT.AND P6, PT, R38, R6, PT ;  /* 0x000000062600720c */ /* 0x000fe40003fc4270 */
[----:B------:R-:W-:Y:S02]  /*4d60*/  FSEL R131, R84, -INF , !P1 ;  /* 0xff80000054837808 */ /* 0x000fe40004800000 */
[C---:B------:R-:W-:Y:S02]  /*4d70*/  ISETP.GE.AND P3, PT, R6.reuse, R178, PT ;  /* 0x000000b20600720c */ /* 0x040fe40003f66270 */
[----:B------:R-:W-:Y:S02]  /*4d80*/  ISETP.GT.AND P4, PT, R39, R6, PT ;  /* 0x000000062700720c */ /* 0x000fe40003f84270 */
[----:B------:R-:W-:Y:S01]  /*4d90*/  ISETP.GE.AND P1, PT, R6, R175, PT ;  /* 0x000000af0600720c */ /* 0x000fe20003f26270 */
[----:B------:R-:W-:Y:S01]  /*4da0*/  VIADD R6, R10, 0x10 ;  /* 0x000000100a067836 */ /* 0x000fe20000000000 */
[----:B------:R-:W-:-:S02]  /*4db0*/  FSEL R85, R85, -INF , !P5 ;  /* 0xff80000055557808 */ /* 0x000fc40006800000 */
[-C--:B------:R-:W-:Y:S02]  /*4dc0*/  ISETP.GT.AND P5, PT, R38, R23.reuse, PT ;  /* 0x000000172600720c */ /* 0x080fe40003fa4270 */
[----:B------:R-:W-:Y:S02]  /*4dd0*/  FSEL R86, R86, -INF , !P6 ;  /* 0xff80000056567808 */ /* 0x000fe40007000000 */
[----:B------:R-:W-:Y:S02]  /*4de0*/  FSEL R85, R85, -INF , !P2 ;  /* 0xff80000055557808 */ /* 0x000fe40005000000 */
[----:B------:R-:W-:Y:S02]  /*4df0*/  ISETP.GE.AND P2, PT, R23, R178, PT ;  /* 0x000000b21700720c */ /* 0x000fe40003f46270 */
[----:B------:R-:W-:Y:S02]  /*4e00*/  ISETP.GT.AND P6, PT, R39, R23, PT ;  /* 0x000000172700720c */ /* 0x000fe40003fc4270 */
[----:B------:R-:W-:-:S02]  /*4e10*/  FSEL R127, R86, -INF , !P3 ;  /* 0xff800000567f7808 */ /* 0x000fc40005800000 */
[----:B------:R-:W-:Y:S02]  /*4e20*/  FSEL R61, R88, -INF , !P4 ;  /* 0xff800000583d7808 */ /* 0x000fe40006000000 */
[----:B------:R-:W-:Y:S02]  /*4e30*/  FSEL R63, R87, -INF , !P5 ;  /* 0xff800000573f7808 */ /* 0x000fe40006800000 */
[----:B------:R-:W-:Y:S01]  /*4e40*/  ISETP.GE.AND P3, PT, R23, R175, PT ;  /* 0x000000af1700720c */ /* 0x000fe20003f66270 */
[----:B------:R-:W-:Y:S01]  /*4e50*/  VIADD R23, R10, 0x11 ;  /* 0x000000110a177836 */ /* 0x000fe20000000000 */
[-C--:B------:R-:W-:Y:S02]  /*4e60*/  ISETP.GT.AND P4, PT, R38, R6.reuse, PT ;  /* 0x000000062600720c */ /* 0x080fe40003f84270 */
[----:B------:R-:W-:Y:S02]  /*4e70*/  ISETP.GT.AND P5, PT, R39, R6, PT ;  /* 0x000000062700720c */ /* 0x000fe40003fa4270 */
[----:B------:R-:W-:-:S02]  /*4e80*/  FSEL R61, R61, -INF , !P1 ;  /* 0xff8000003d3d7808 */ /* 0x000fc40004800000 */
[----:B------:R-:W-:Y:S02]  /*4e90*/  FSEL R63, R63, -INF , !P2 ;  /* 0xff8000003f3f7808 */ /* 0x000fe40005000000 */
[----:B------:R-:W-:Y:S02]  /*4ea0*/  FSEL R71, R89, -INF , !P6 ;  /* 0xff80000059477808 */ /* 0x000fe40007000000 */
[C---:B------:R-:W-:Y:S02]  /*4eb0*/  ISETP.GE.AND P1, PT, R6.reuse, R178, PT ;  /* 0x000000b20600720c */ /* 0x040fe40003f26270 */
[----:B------:R-:W-:Y:S01]  /*4ec0*/  ISETP.GE.AND P2, PT, R6, R175, PT ;  /* 0x000000af0600720c */ /* 0x000fe20003f46270 */
[----:B------:R-:W-:Y:S01]  /*4ed0*/  VIADD R6, R10, 0x18 ;  /* 0x000000180a067836 */ /* 0x000fe20000000000 */
[----:B------:R-:W-:Y:S02]  /*4ee0*/  FSEL R89, R90, -INF , !P4 ;  /* 0xff8000005a597808 */ /* 0x000fe40006000000 */
[----:B------:R-:W-:-:S02]  /*4ef0*/  FSEL R31, R92, -INF , !P5 ;  /* 0xff8000005c1f7808 */ /* 0x000fc40006800000 */
[-C--:B------:R-:W-:Y:S02]  /*4f00*/  ISETP.GT.AND P4, PT, R39, R23.reuse, PT ;  /* 0x000000172700720c */ /* 0x080fe40003f84270 */
[----:B------:R-:W-:Y:S02]  /*4f10*/  FSEL R71, R71, -INF , !P3 ;  /* 0xff80000047477808 */ /* 0x000fe40005800000 */
[----:B------:R-:W-:Y:S02]  /*4f20*/  FSEL R89, R89, -INF , !P1 ;  /* 0xff80000059597808 */ /* 0x000fe40004800000 */
[----:B------:R-:W-:Y:S02]  /*4f30*/  ISETP.GT.AND P6, PT, R38, R23, PT ;  /* 0x000000172600720c */ /* 0x000fe40003fc4270 */
[C---:B------:R-:W-:Y:S02]  /*4f40*/  ISETP.GE.AND P3, PT, R23.reuse, R178, PT ;  /* 0x000000b21700720c */ /* 0x040fe40003f66270 */
[----:B------:R-:W-:Y:S01]  /*4f50*/  ISETP.GE.AND P1, PT, R23, R175, PT ;  /* 0x000000af1700720c */ /* 0x000fe20003f26270 */
[----:B------:R-:W-:Y:S01]  /*4f60*/  VIADD R23, R10, 0x19 ;  /* 0x000000190a177836 */ /* 0x000fe20000000000 */
[----:B------:R-:W-:-:S02]  /*4f70*/  FSEL R31, R31, -INF , !P2 ;  /* 0xff8000001f1f7808 */ /* 0x000fc40005000000 */
[-C--:B------:R-:W-:Y:S02]  /*4f80*/  ISETP.GT.AND P5, PT, R38, R6.reuse, PT ;  /* 0x000000062600720c */ /* 0x080fe40003fa4270 */
[----:B------:R-:W-:Y:S02]  /*4f90*/  ISETP.GT.AND P2, PT, R39, R6, PT ;  /* 0x000000062700720c */ /* 0x000fe40003f44270 */
[----:B------:R-:W-:Y:S02]  /*4fa0*/  FSEL R41, R93, -INF , !P4 ;  /* 0xff8000005d297808 */ /* 0x000fe40006000000 */
[----:B------:R-:W-:Y:S02]  /*4fb0*/  FSEL R81, R94, -INF , !P5 ;  /* 0xff8000005e517808 */ /* 0x000fe40006800000 */
[----:B------:R-:W-:Y:S02]  /*4fc0*/  FSEL R41, R41, -INF , !P1 ;  /* 0xff80000029297808 */ /* 0x000fe40004800000 */
[----:B------:R-:W-:-:S02]  /*4fd0*/  FSEL R29, R96, -INF , !P2 ;  /* 0xff800000601d7808 */ /* 0x000fc40005000000 */
[-C--:B------:R-:W-:Y:S02]  /*4fe0*/  ISETP.GT.AND P4, PT, R38, R23.reuse, PT ;  /* 0x000000172600720c */ /* 0x080fe40003f84270 */
[-C--:B------:R-:W-:Y:S02]  /*4ff0*/  ISETP.GE.AND P1, PT, R23, R178.reuse, PT ;  /* 0x000000b21700720c */ /* 0x080fe40003f26270 */
[----:B------:R-:W-:Y:S02]  /*5000*/  ISETP.GT.AND P5, PT, R39, R23, PT ;  /* 0x000000172700720c */ /* 0x000fe40003fa4270 */
[----:B------:R-:W-:Y:S02]  /*5010*/  ISETP.GE.AND P2, PT, R23, R175, PT ;  /* 0x000000af1700720c */ /* 0x000fe40003f46270 */
[----:B------:R-:W2:Y:S01]  /*5020*/  LD.E R23, desc[UR4][R2.64+0xdc] ;  /* 0x0000dc0402177980 */ /* 0x000ea2000c101900 */
[----:B------:R-:W-:Y:S02]  /*5030*/  FSEL R47, R91, -INF , !P6 ;  /* 0xff8000005b2f7808 */ /* 0x000fe40007000000 */
[----:B------:R-:W-:-:S02]  /*5040*/  ISETP.GE.AND P6, PT, R6, R178, PT ;  /* 0x000000b20600720c */ /* 0x000fc40003fc6270 */
[----:B------:R-:W-:Y:S02]  /*5050*/  FSEL R47, R47, -INF , !P3 ;  /* 0xff8000002f2f7808 */ /* 0x000fe40005800000 */
[----:B------:R-:W-:Y:S01]  /*5060*/  ISETP.GE.AND P3, PT, R6, R175, PT ;  /* 0x000000af0600720c */ /* 0x000fe20003f66270 */
[----:B------:R-:W-:Y:S01]  /*5070*/  VIADD R6, R10, 0x20 ;  /* 0x000000200a067836 */ /* 0x000fe20000000000 */
[----:B------:R-:W-:Y:S02]  /*5080*/  FSEL R81, R81, -INF , !P6 ;  /* 0xff80000051517808 */ /* 0x000fe40007000000 */
[----:B------:R-:W-:Y:S02]  /*5090*/  FSEL R75, R95, -INF , !P4 ;  /* 0xff8000005f4b7808 */ /* 0x000fe40006000000 */
[----:B------:R-:W-:Y:S02]  /*50a0*/  ISETP.GT.AND P6, PT, R38, R6, PT ;  /* 0x000000062600720c */ /* 0x000fe40003fc4270 */
[----:B------:R-:W-:-:S02]  /*50b0*/  FSEL R29, R29, -INF , !P3 ;  /* 0xff8000001d1d7808 */ /* 0x000fc40005800000 */
[----:B------:R-:W-:Y:S02]  /*50c0*/  FSEL R73, R97, -INF , !P5 ;  /* 0xff80000061497808 */ /* 0x000fe40006800000 */
[----:B------:R-:W-:Y:S02]  /*50d0*/  ISETP.GE.AND P3, PT, R6, R178, PT ;  /* 0x000000b20600720c */ /* 0x000fe40003f66270 */
[----:B------:R-:W-:Y:S02]  /*50e0*/  ISETP.GT.AND P4, PT, R39, R6, PT ;  /* 0x000000062700720c */ /* 0x000fe40003f84270 */
[----:B------:R-:W-:Y:S02]  /*50f0*/  FSEL R75, R75, -INF , !P1 ;  /* 0xff8000004b4b7808 */ /* 0x000fe40004800000 */
[----:B------:R-:W-:Y:S02]  /*5100*/  ISETP.GT.AND P5, PT, R38, R40, PT ;  /* 0x000000282600720c */ /* 0x000fe40003fa4270 */
[----:B------:R-:W-:-:S02]  /*5110*/  FSEL R98, R98, -INF , !P6 ;  /* 0xff80000062627808 */ /* 0x000fc40007000000 */
[----:B------:R-:W-:Y:S01]  /*5120*/  ISETP.GE.AND P1, PT, R6, R175, PT ;  /* 0x000000af0600720c */ /* 0x000fe20003f26270 */
[----:B------:R-:W-:Y:S01]  /*5130*/  VIADD R6, R10, 0x28 ;  /* 0x000000280a067836 */ /* 0x000fe20000000000 */
[----:B------:R-:W-:Y:S02]  /*5140*/  FSEL R73, R73, -INF , !P2 ;  /* 0xff80000049497808 */ /* 0x000fe40005000000 */
[----:B------:R-:W-:Y:S02]  /*5150*/  ISETP.GE.AND P2, PT, R40, R178, PT ;  /* 0x000000b22800720c */ /* 0x000fe40003f46270 */
[----:B------:R-:W-:Y:S02]  /*5160*/  FSEL R203, R98, -INF , !P3 ;  /* 0xff80000062cb7808 */ /* 0x000fe40005800000 */
[----:B------:R-:W-:Y:S02]  /*5170*/  FSEL R101, R101, -INF , !P4 ;  /* 0xff80000065657808 */ /* 0x000fe40006000000 */
[----:B------:R-:W-:-:S02]  /*5180*/  FSEL R99, R99, -INF , !P5 ;  /* 0xff80000063637808 */ /* 0x000fc40006800000 */
[----:B------:R-:W-:Y:S02]  /*5190*/  ISETP.GT.AND P6, PT, R39, R40, PT ;  /* 0x000000282700720c */ /* 0x000fe40003fc4270 */
[----:B------:R-:W-:Y:S01]  /*51a0*/  ISETP.GE.AND P3, PT, R40, R175, PT ;  /* 0x000000af2800720c */ /* 0x000fe20003f66270 */
[----:B------:R-:W-:Y:S01]  /*51b0*/  VIADD R40, R10, 0x29 ;  /* 0x000000290a287836 */ /* 0x000fe20000000000 */
[----:B------:R-:W-:Y:S02]  /*51c0*/  ISETP.GT.AND P4, PT, R38, R6, PT ;  /* 0x000000062600720c */ /* 0x000fe40003f84270 */
[----:B------:R-:W-:Y:S02]  /*51d0*/  FSEL R201, R101, -INF , !P1 ;  /* 0xff80000065c97808 */ /* 0x000fe40004800000 */
[----:B------:R-:W-:Y:S02]  /*51e0*/  FSEL R205, R99, -INF , !P2 ;  /* 0xff80000063cd7808 */ /* 0x000fe40005000000 */
[----:B------:R-:W-:-:S02]  /*51f0*/  ISETP.GE.AND P1, PT, R6, R178, PT ;  /* 0x000000b20600720c */ /* 0x000fc40003f26270 */
[----:B------:R-:W-:Y:S02]  /*5200*/  ISETP.GT.AND P5, PT, R39, R6, PT ;  /* 0x000000062700720c */ /* 0x000fe40003fa4270 */
[----:B------:R-:W-:Y:S01]  /*5210*/  ISETP.GE.AND P2, PT, R6, R175, PT ;  /* 0x000000af0600720c */ /* 0x000fe20003f46270 */
[----:B------:R-:W-:Y:S01]  /*5220*/  VIADD R6, R10, 0x30 ;  /* 0x000000300a067836 */ /* 0x000fe20000000000 */
[----:B------:R-:W-:Y:S02]  /*5230*/  FSEL R101, R102, -INF , !P6 ;  /* 0xff80000066657808 */ /* 0x000fe40007000000 */
[----:B------:R-:W-:Y:S02]  /*5240*/  ISETP.GT.AND P6, PT, R38, R40, PT ;  /* 0x000000282600720c */ /* 0x000fe40003fc4270 */
[----:B------:R-:W-:Y:S02]  /*5250*/  FSEL R103, R103, -INF , !P4 ;  /* 0xff80000067677808 */ /* 0x000fe40006000000 */
        /* <DEDUP_REMOVED lines=102> */
[C---:B------:R-:W-:Y:S02]  /*58c0*/  ISETP.GT.AND P5, PT, R39.reuse, R6, PT ;  /* 0x000000062700720c */ /* 0x040fe40003fa4270 */
[----:B------:R-:W-:Y:S01]  /*58d0*/  ISETP.GE.AND P2, PT, R6, R175, PT ;  /* 0x000000af0600720c */ /* 0x000fe20003f46270 */
[----:B------:R-:W-:Y:S01]  /*58e0*/  VIADD R6, R10, 0x60 ;  /* 0x000000600a067836 */ /* 0x000fe20000000000 */
[----:B------:R-:W-:Y:S02]  /*58f0*/  FSEL R56, R56, -INF , !P6 ;  /* 0xff80000038387808 */ /* 0x000fe40007000000 */
[-C--:B------:R-:W-:Y:S02]  /*5900*/  ISETP.GT.AND P6, PT, R38, R40.reuse, PT ;  /* 0x000000282600720c */ /* 0x080fe40003fc4270 */
[----:B------:R-:W-:Y:S02]  /*5910*/  FSEL R12, R12, -INF , !P4 ;  /* 0xff8000000c0c7808 */ /* 0x000fe40006000000 */
[----:B------:R-:W-:-:S02]  /*5920*/  ISETP.GT.AND P4, PT, R39, R40, PT ;  /* 0x000000282700720c */ /* 0x000fc40003f84270 */
[----:B------:R-:W-:Y:S02]  /*5930*/  FSEL R115, R56, -INF , !P3 ;  /* 0xff80000038737808 */ /* 0x000fe40005800000 */
[----:B------:R-:W-:Y:S02]  /*5940*/  FSEL R14, R14, -INF , !P5 ;  /* 0xff8000000e0e7808 */ /* 0x000fe40006800000 */
[----:B------:R-:W-:Y:S02]  /*5950*/  ISETP.GE.AND P3, PT, R40, R178, PT ;  /* 0x000000b22800720c */ /* 0x000fe40003f66270 */
[----:B------:R-:W-:Y:S01]  /*5960*/  FSEL R121, R12, -INF , !P1 ;  /* 0xff8000000c797808 */ /* 0x000fe20004800000 */
[----:B------:R-:W-:Y:S01]  /*5970*/  VIADD R12, R10, 0x61 ;  /* 0x000000610a0c7836 */ /* 0x000fe20000000000 */
[----:B------:R-:W-:Y:S02]  /*5980*/  ISETP.GT.AND P5, PT, R38, R6, PT ;  /* 0x000000062600720c */ /* 0x000fe40003fa4270 */
[----:B------:R-:W-:-:S02]  /*5990*/  FSEL R13, R13, -INF , !P6 ;  /* 0xff8000000d0d7808 */ /* 0x000fc40007000000 */
[----:B------:R-:W-:Y:S02]  /*59a0*/  ISETP.GE.AND P1, PT, R40, R175, PT ;  /* 0x000000af2800720c */ /* 0x000fe40003f26270 */
[----:B------:R-:W-:Y:S02]  /*59b0*/  FSEL R15, R15, -INF , !P4 ;  /* 0xff8000000f0f7808 */ /* 0x000fe40006000000 */
[----:B------:R-:W-:Y:S02]  /*59c0*/  FSEL R113, R14, -INF , !P2 ;  /* 0xff8000000e717808 */ /* 0x000fe40005000000 */
[----:B------:R-:W-:Y:S02]  /*59d0*/  ISETP.GE.AND P2, PT, R6, R178, PT ;  /* 0x000000b20600720c */ /* 0x000fe40003f46270 */
[----:B------:R-:W-:Y:S02]  /*59e0*/  FSEL R119, R13, -INF , !P3 ;  /* 0xff8000000d777808 */ /* 0x000fe40005800000 */
[----:B------:R-:W-:-:S02]  /*59f0*/  FSEL R16, R16, -INF , !P5 ;  /* 0xff80000010107808 */ /* 0x000fc40006800000 */
[----:B------:R-:W-:Y:S02]  /*5a00*/  ISETP.GT.AND P6, PT, R39, R6, PT ;  /* 0x000000062700720c */ /* 0x000fe40003fc4270 */
[----:B------:R-:W-:Y:S01]  /*5a10*/  ISETP.GE.AND P3, PT, R6, R175, PT ;  /* 0x000000af0600720c */ /* 0x000fe20003f66270 */
[----:B------:R-:W-:Y:S01]  /*5a20*/  VIADD R6, R10, 0x68 ;  /* 0x000000680a067836 */ /* 0x000fe20000000000 */
[----:B------:R-:W-:Y:S02]  /*5a30*/  FSEL R111, R15, -INF , !P1 ;  /* 0xff8000000f6f7808 */ /* 0x000fe40004800000 */
[-C--:B------:R-:W-:Y:S02]  /*5a40*/  ISETP.GT.AND P1, PT, R39, R12.reuse, PT ;  /* 0x0000000c2700720c */ /* 0x080fe40003f24270 */
[----:B------:R-:W-:Y:S02]  /*5a50*/  ISETP.GT.AND P4, PT, R38, R12, PT ;  /* 0x0000000c2600720c */ /* 0x000fe40003f84270 */
[----:B------:R-:W-:-:S02]  /*5a60*/  FSEL R67, R16, -INF , !P2 ;  /* 0xff80000010437808 */ /* 0x000fc40005000000 */
[C---:B------:R-:W-:Y:S02]  /*5a70*/  ISETP.GE.AND P5, PT, R12.reuse, R178, PT ;  /* 0x000000b20c00720c */ /* 0x040fe40003fa6270 */
[----:B------:R-:W-:Y:S01]  /*5a80*/  ISETP.GE.AND P2, PT, R12, R175, PT ;  /* 0x000000af0c00720c */ /* 0x000fe20003f46270 */
[----:B------:R-:W-:Y:S01]  /*5a90*/  VIADD R12, R10, 0x69 ;  /* 0x000000690a0c7836 */ /* 0x000fe20000000000 */
[----:B------:R-:W-:Y:S02]  /*5aa0*/  FSEL R19, R19, -INF , !P6 ;  /* 0xff80000013137808 */ /* 0x000fe40007000000 */
[----:B------:R-:W-:Y:S02]  /*5ab0*/  FSEL R18, R18, -INF , !P1 ;  /* 0xff80000012127808 */ /* 0x000fe40004800000 */
[----:B------:R-:W-:Y:S02]  /*5ac0*/  ISETP.GT.AND P6, PT, R38, R6, PT ;  /* 0x000000062600720c */ /* 0x000fe40003fc4270 */
[----:B------:R-:W-:-:S02]  /*5ad0*/  FSEL R17, R17, -INF , !P4 ;  /* 0xff80000011117808 */ /* 0x000fc40006000000 */
[----:B------:R-:W-:Y:S02]  /*5ae0*/  FSEL R55, R19, -INF , !P3 ;  /* 0xff80000013377808 */ /* 0x000fe40005800000 */
[----:B------:R-:W-:Y:S02]  /*5af0*/  FSEL R53, R18, -INF , !P2 ;  /* 0xff80000012357808 */ /* 0x000fe40005000000 */
[----:B------:R-:W-:Y:S02]  /*5b00*/  ISETP.GT.AND P3, PT, R39, R6, PT ;  /* 0x000000062700720c */ /* 0x000fe40003f64270 */
[----:B------:R-:W-:Y:S02]  /*5b10*/  ISETP.GT.AND P2, PT, R38, R12, PT ;  /* 0x0000000c2600720c */ /* 0x000fe40003f44270 */
[----:B------:R-:W-:Y:S02]  /*5b20*/  FSEL R28, R28, -INF , !P6 ;  /* 0xff8000001c1c7808 */ /* 0x000fe40007000000 */
[----:B------:R-:W-:-:S02]  /*5b30*/  FSEL R65, R17, -INF , !P5 ;  /* 0xff80000011417808 */ /* 0x000fc40006800000 */
[----:B------:R-:W-:Y:S02]  /*5b40*/  ISETP.GT.AND P6, PT, R39, R12, PT ;  /* 0x0000000c2700720c */ /* 0x000fe40003fc4270 */
[----:B------:R-:W-:Y:S02]  /*5b50*/  ISETP.GE.AND P4, PT, R6, R178, PT ;  /* 0x000000b20600720c */ /* 0x000fe40003f86270 */
[----:B------:R-:W-:Y:S02]  /*5b60*/  ISETP.GT.AND P5, PT, R38, R10, PT ;  /* 0x0000000a2600720c */ /* 0x000fe40003fa4270 */
[----:B------:R-:W-:Y:S02]  /*5b70*/  FSEL R33, R33, -INF , !P3 ;  /* 0xff80000021217808 */ /* 0x000fe40005800000 */
[----:B------:R-:W-:Y:S02]  /*5b80*/  FSEL R32, R32, -INF , !P2 ;  /* 0xff80000020207808 */ /* 0x000fe40005000000 */
[----:B------:R-:W-:-:S02]  /*5b90*/  ISETP.GE.AND P3, PT, R12, R178, PT ;  /* 0x000000b20c00720c */ /* 0x000fc40003f66270 */
[----:B------:R-:W-:Y:S02]  /*5ba0*/  ISETP.GE.AND P2, PT, R12, R175, PT ;  /* 0x000000af0c00720c */ /* 0x000fe40003f46270 */
[----:B------:R-:W-:Y:S02]  /*5bb0*/  FSEL R34, R34, -INF , !P6 ;  /* 0xff80000022227808 */ /* 0x000fe40007000000 */
[----:B------:R-:W-:Y:S02]  /*5bc0*/  ISETP.GE.AND P6, PT, R10, R178, PT ;  /* 0x000000b20a00720c */ /* 0x000fe40003fc6270 */
[----:B------:R-:W-:Y:S02]  /*5bd0*/  FSEL R12, R0, -INF , !P5 ;  /* 0xff800000000c7808 */ /* 0x000fe40006800000 */
[----:B------:R-:W-:Y:S02]  /*5be0*/  FSEL R59, R28, -INF , !P4 ;  /* 0xff8000001c3b7808 */ /* 0x000fe40006000000 */
[----:B------:R-:W-:-:S02]  /*5bf0*/  ISETP.GT.AND P4, PT, R39, R10, PT ;  /* 0x0000000a2700720c */ /* 0x000fc40003f84270 */
[-C--:B------:R-:W-:Y:S02]  /*5c00*/  ISETP.GE.AND P1, PT, R6, R175.reuse, PT ;  /* 0x000000af0600720c */ /* 0x080fe40003f26270 */
[----:B------:R-:W-:Y:S02]  /*5c10*/  FSEL R12, R12, -INF , !P6 ;  /* 0xff8000000c0c7808 */ /* 0x000fe40007000000 */
[----:B------:R-:W-:Y:S02]  /*5c20*/  ISETP.GE.AND P5, PT, R10, R175, PT ;  /* 0x000000af0a00720c */ /* 0x000fe40003fa6270 */
[----:B------:R-:W-:Y:S02]  /*5c30*/  FSEL R6, R83, -INF , !P4 ;  /* 0xff80000053067808 */ /* 0x000fe40006000000 */
[----:B------:R-:W-:Y:S02]  /*5c40*/  FMNMX3.FTZ R16, R12, R131, R127, !PT ;  /* 0x000000830c107276 */ /* 0x000fe4000781007f */
[----:B------:R-:W-:-:S02]  /*5c50*/  FSEL R6, R6, -INF , !P5 ;  /* 0xff80000006067808 */ /* 0x000fc40006800000 */
        /* <DEDUP_REMOVED lines=9> */
[----:B------:R-:W-:Y:S02]  /*5cf0*/  FMNMX3.FTZ R16, R16, R205, R207, !PT ;  /* 0x000000cd10107276 */ /* 0x000fe400078100cf */
[----:B------:R-:W-:Y:S02]  /*5d00*/  ISETP.GT.AND P1, PT, R38, R0, PT ;  /* 0x000000002600720c */ /* 0x000fe40003f24270 */
[----:B------:R-:W-:Y:S02]  /*5d10*/  ISETP.GE.AND P3, PT, R0, R178, PT ;  /* 0x000000b20000720c */ /* 0x000fe40003f66270 */
[----:B------:R-:W-:-:S02]  /*5d20*/  ISETP.GT.AND P6, PT, R39, R0, PT ;  /* 0x000000002700720c */ /* 0x000fc40003fc4270 */
[----:B------:R-:W-:Y:S01]  /*5d30*/  ISETP.GE.AND P4, PT, R0, R175, PT ;  /* 0x000000af0000720c */ /* 0x000fe20003f86270 */
[----:B------:R-:W-:Y:S01]  /*5d40*/  VIADD R0, R10, 0x71 ;  /* 0x000000710a007836 */ /* 0x000fe20000000000 */
[----:B------:R-:W-:Y:S02]  /*5d50*/  FMNMX3.FTZ R14, R14, R73, R201, !PT ;  /* 0x000000490e0e7276 */ /* 0x000fe400078100c9 */
[----:B------:R-:W-:Y:S02]  /*5d60*/  FMNMX3.FTZ R16, R16, R105, R139, !PT ;  /* 0x0000006910107276 */ /* 0x000fe4000781008b */
[----:B------:R-:W-:Y:S02]  /*5d70*/  FSEL R30, R30, -INF , !P1 ;  /* 0xff8000001e1e7808 */ /* 0x000fe40004800000 */
[----:B------:R-:W-:Y:S02]  /*5d80*/  FMNMX3.FTZ R14, R14, R101, R197, !PT ;  /* 0x000000650e0e7276 */ /* 0x000fe400078100c5 */
[----:B------:R-:W-:-:S02]  /*5d90*/  ISETP.GT.AND P5, PT, R38, R0, PT ;  /* 0x000000002600720c */ /* 0x000fc40003fa4270 */
[----:B------:R-:W-:Y:S02]  /*5da0*/  FMNMX3.FTZ R16, R16, R195, R193, !PT ;  /* 0x000000c310107276 */ /* 0x000fe400078100c1 */
[----:B------:R-:W-:Y:S02]  /*5db0*/  FSEL R49, R34, -INF , !P2 ;  /* 0xff80000022317808 */ /* 0x000fe40005000000 */
[----:B------:R-:W-:Y:S02]  /*5dc0*/  FSEL R45, R30, -INF , !P3 ;  /* 0xff8000001e2d7808 */ /* 0x000fe40005800000 */
[----:B------:R-:W-:Y:S02]  /*5dd0*/  FMNMX3.FTZ R14, R14, R199, R191, !PT ;  /* 0x000000c70e0e7276 */ /* 0x000fe400078100bf */
[----:B------:R-:W-:Y:S02]  /*5de0*/  ISETP.GE.AND P2, PT, R0, R178, PT ;  /* 0x000000b20000720c */ /* 0x000fe40003f46270 */
[----:B------:R-:W-:-:S02]  /*5df0*/  ISETP.GT.AND P1, PT, R39, R0, PT ;  /* 0x000000002700720c */ /* 0x000fc40003f24270 */
[----:B------:R-:W-:Y:S01]  /*5e00*/  ISETP.GE.AND P3, PT, R0, R175, PT ;  /* 0x000000af0000720c */ /* 0x000fe20003f66270 */
[----:B------:R-:W-:Y:S01]  /*5e10*/  VIADD R0, R10, 0x78 ;  /* 0x000000780a007836 */ /* 0x000fe20000000000 */
[----:B------:R-:W-:Y:S02]  /*5e20*/  FSEL R24, R24, -INF , !P5 ;  /* 0xff80000018187808 */ /* 0x000fe40006800000 */
[----:B------:R-:W-:Y:S02]  /*5e30*/  FMNMX3.FTZ R16, R16, R135, R187, !PT ;  /* 0x0000008710107276 */ /* 0x000fe400078100bb */
[----:B------:R-:W-:Y:S02]  /*5e40*/  FMNMX3.FTZ R14, R14, R137, R189, !PT ;  /* 0x000000890e0e7276 */ /* 0x000fe400078100bd */
[----:B------:R-:W-:Y:S02]  /*5e50*/  FSEL R26, R26, -INF , !P6 ;  /* 0xff8000001a1a7808 */ /* 0x000fe40007000000 */
[----:B------:R-:W-:-:S02]  /*5e60*/  FSEL R43, R24, -INF , !P2 ;  /* 0xff800000182b7808 */ /* 0x000fc40005000000 */
[----:B------:R-:W-:Y:S02]  /*5e70*/  FSEL R25, R25, -INF , !P1 ;  /* 0xff80000019197808 */ /* 0x000fe40004800000 */
[----:B------:R-:W-:Y:S02]  /*5e80*/  ISETP.GT.AND P6, PT, R38, R0, PT ;  /* 0x000000002600720c */ /* 0x000fe40003fc4270 */
[----:B------:R-:W-:Y:S02]  /*5e90*/  ISETP.GE.AND P5, PT, R0, R178, PT ;  /* 0x000000b20000720c */ /* 0x000fe40003fa6270 */
[----:B------:R-:W-:Y:S02]  /*5ea0*/  FMNMX3.FTZ R16, R16, R179, R185, !PT ;  /* 0x000000b310107276 */ /* 0x000fe400078100b9 */
[----:B------:R-:W-:Y:S02]  /*5eb0*/  ISETP.GT.AND P2, PT, R39, R0, PT ;  /* 0x000000002700720c */ /* 0x000fe40003f44270 */
[----:B------:R-:W-:-:S02]  /*5ec0*/  ISETP.GE.AND P1, PT, R0, R175, PT ;  /* 0x000000af0000720c */ /* 0x000fc40003f26270 */
[----:B------:R-:W-:Y:S02]  /*5ed0*/  FMNMX3.FTZ R0, R14, R133, R183, !PT ;  /* 0x000000850e007276 */ /* 0x000fe400078100b7 */
[----:B------:R-:W-:Y:S02]  /*5ee0*/  FMNMX3.FTZ R16, R16, R147, R125, !PT ;  /* 0x0000009310107276 */ /* 0x000fe4000781007d */
[----:B------:R-:W-:Y:S02]  /*5ef0*/  FMNMX3.FTZ R0, R0, R145, R143, !PT ;  /* 0x0000009100007276 */ /* 0x000fe4000781008f */
[----:B------:R-:W-:Y:S01]  /*5f00*/  FMNMX3.FTZ R14, R16, R123, R121, !PT ;  /* 0x0000007b100e7276 */ /* 0x000fe20007810079 */
[----:B------:R-:W-:Y:S01]  /*5f10*/  VIADD R10, R10, 0x79 ;  /* 0x000000790a0a7836 */ /* 0x000fe20000000000 */
[----:B------:R-:W-:Y:S02]  /*5f20*/  FMNMX3.FTZ R0, R0, R141, R117, !PT ;  /* 0x0000008d00007276 */ /* 0x000fe40007810075 */
[----:B------:R-:W-:-:S02]  /*5f30*/  FMNMX3.FTZ R14, R14, R119, R67, !PT ;  /* 0x000000770e0e7276 */ /* 0x000fc40007810043 */
[----:B------:R-:W-:Y:S02]  /*5f40*/  FMNMX3.FTZ R0, R0, R115, R113, !PT ;  /* 0x0000007300007276 */ /* 0x000fe40007810071 */
[----:B------:R-:W-:Y:S02]  /*5f50*/  FSEL R27, R27, -INF , !P6 ;  /* 0xff8000001b1b7808 */ /* 0x000fe40007000000 */
[----:B------:R-:W-:Y:S02]  /*5f60*/  ISETP.GT.AND P6, PT, R38, R10, PT ;  /* 0x0000000a2600720c */ /* 0x000fe40003fc4270 */
[----:B------:R-:W-:Y:S02]  /*5f70*/  FMNMX3.FTZ R14, R14, R65, R59, !PT ;  /* 0x000000410e0e7276 */ /* 0x000fe4000781003b */
[----:B------:R-:W-:Y:S02]  /*5f80*/  FMNMX3.FTZ R0, R0, R111, R55, !PT ;  /* 0x0000006f00007276 */ /* 0x000fe40007810037 */
[----:B------:R-:W-:-:S02]  /*5f90*/  FSEL R36, R36, -INF , !P2 ;  /* 0xff80000024247808 */ /* 0x000fc40005000000 */
[----:B------:R-:W-:Y:S02]  /*5fa0*/  FSEL R33, R35, -INF , !P6 ;  /* 0xff80000023217808 */ /* 0x000fe40007000000 */
[----:B------:R-:W-:Y:S02]  /*5fb0*/  ISETP.GE.AND P2, PT, R10, R178, PT ;  /* 0x000000b20a00720c */ /* 0x000fe40003f46270 */
[----:B------:R-:W-:Y:S02]  /*5fc0*/  FSEL R35, R27, -INF , !P5 ;  /* 0xff8000001b237808 */ /* 0x000fe40006800000 */
[----:B------:R-:W-:Y:S02]  /*5fd0*/  FMNMX3.FTZ R14, R14, R57, R45, !PT ;  /* 0x000000390e0e7276 */ /* 0x000fe4000781002d */
[----:B------:R-:W-:Y:S02]  /*5fe0*/  ISETP.GT.AND P5, PT, R39, R10, PT ;  /* 0x0000000a2700720c */ /* 0x000fe40003fa4270 */
[----:B------:R-:W-:-:S02]  /*5ff0*/  FSEL R27, R26, -INF , !P4 ;  /* 0xff8000001a1b7808 */ /* 0x000fc40006000000 */
[----:B------:R-:W-:Y:S02]  /*6000*/  FMNMX3.FTZ R0, R0, R53, R51, !PT ;  /* 0x0000003500007276 */ /* 0x000fe40007810033 */
[----:B------:R-:W-:Y:S02]  /*6010*/  FSEL R33, R33, -INF , !P2 ;  /* 0xff80000021217808 */ /* 0x000fe40005000000 */
[----:B------:R-:W-:Y:S02]  /*6020*/  FMNMX3.FTZ R14, R14, R43, R35, !PT ;  /* 0x0000002b0e0e7276 */ /* 0x000fe40007810023 */
[----:B------:R-:W-:Y:S02]  /*6030*/  ISETP.GE.AND P2, PT, R10, R175, PT ;  /* 0x000000af0a00720c */ /* 0x000fe40003f46270 */
[----:B------:R-:W-:Y:S02]  /*6040*/  FSEL R8, R8, -INF , !P5 ;  /* 0xff80000008087808 */ /* 0x000fe40006800000 */
        /* <DEDUP_REMOVED lines=24> */
[----:B------:R-:W-:Y:S02]  /*61d0*/  IMAD.IADD R103, R7, 0x1, R152 ;  /* 0x0000000107677824 */ /* 0x000fe400078e0298 */
[-C--:B------:R-:W-:Y:S01]  /*61e0*/  FFMA.FTZ R4, R127, R23.reuse, -R40 ;  /* 0x000000177f047223 */ /* 0x080fe20000010828 */
[C---:B------:R-:W-:Y:S01]  /*61f0*/  IMAD.IADD R148, R5.reuse, 0x1, R152 ;  /* 0x0000000105947824 */ /* 0x040fe200078e0298 */
[----:B------:R-:W-:Y:S01]  /*6200*/  FSEL R28, R28, RZ, P1 ;  /* 0x000000ff1c1c7208 */ /* 0x000fe20000800000 */
[----:B------:R-:W-:Y:S02]  /*6210*/  IMAD.IADD R102, R5, 0x1, R103 ;  /* 0x0000000105667824 */ /* 0x000fe400078e0267 */
[-C--:B------:R-:W-:Y:S01]  /*6220*/  FFMA.FTZ R48, R63, R23.reuse, -R40 ;  /* 0x000000173f307223 */ /* 0x080fe20000010828 */
[----:B------:R-:W-:Y:S01]  /*6230*/  LDSM.16.MT88.4 R76, [R103+0x6000] ;  /* 0x00600000674c783b */ /* 0x000fe20000004200 */
[----:B------:R1:W-:Y:S01]  /*6240*/  MUFU.EX2 R63, R4 ;  /* 0x00000004003f7308 */ /* 0x0003e20000000800 */
[-CC-:B------:R-:W-:Y:S01]  /*6250*/  FFMA.FTZ R58, R85, R23.reuse, -R28.reuse ;  /* 0x00000017553a7223 */ /* 0x180fe2000001081c */
[-C--:B------:R-:W-:Y:S01]  /*6260*/  FFMA.FTZ R127, R6, R23.reuse, -R28 ;  /* 0x00000017067f7223 */ /* 0x080fe2000001081c */
[----:B------:R-:W2:Y:S01]  /*6270*/  LDSM.16.MT88.4 R84, [R148+0x6000] ;  /* 0x006000009454783b */ /* 0x000ea20000004200 */
[-C--:B------:R-:W-:Y:S01]  /*6280*/  FFMA.FTZ R60, R131, R23.reuse, -R40 ;  /* 0x00000017833c7223 */ /* 0x080fe20000010828 */
[-CC-:B------:R-:W-:Y:S01]  /*6290*/  FFMA.FTZ R61, R61, R23.reuse, -R28.reuse ;  /* 0x000000173d3d7223 */ /* 0x180fe2000001081c */
[-C--:B------:R-:W-:Y:S01]  /*62a0*/  FFMA.FTZ R46, R71, R23.reuse, -R28 ;  /* 0x00000017472e7223 */ /* 0x080fe2000001081c */
[-CC-:B------:R-:W-:Y:S01]  /*62b0*/  FFMA.FTZ R12, R12, R23.reuse, -R40.reuse ;  /* 0x000000170c0c7223 */ /* 0x180fe20000010828 */
[-CC-:B------:R-:W-:Y:S01]  /*62c0*/  FFMA.FTZ R42, R47, R23.reuse, -R40.reuse ;  /* 0x000000172f2a7223 */ /* 0x180fe20000010828 */
[-CC-:B------:R-:W-:Y:S01]  /*62d0*/  FFMA.FTZ R34, R81, R23.reuse, -R40.reuse ;  /* 0x0000001751227223 */ /* 0x180fe20000010828 */
[-CC-:B------:R-:W-:Y:S01]  /*62e0*/  FFMA.FTZ R89, R89, R23.reuse, -R40.reuse ;  /* 0x0000001759597223 */ /* 0x180fe20000010828 */
[----:B------:R-:W-:Y:S01]  /*62f0*/  FFMA.FTZ R75, R75, R23, -R40 ;  /* 0x000000174b4b7223 */ /* 0x000fe20000010828 */
[----:B------:R-:W-:Y:S04]  /*6300*/  LDSM.16.MT88.4 R16, [R148+0x6800] ;  /* 0x006800009410783b */ /* 0x000fe80000004200 */
[----:B-1----:R-:W1:Y:S01]  /*6310*/  LDSM.16.MT88.4 R4, [R102+0x6000] ;  /* 0x006000006604783b */ /* 0x002e620000004200 */
[----:B------:R-:W-:Y:S04]  /*6320*/  MUFU.EX2 R131, R12 ;  /* 0x0000000c00837308 */ /* 0x000fe80000000800 */
[----:B------:R-:W3:Y:S04]  /*6330*/  MUFU.EX2 R60, R60 ;  /* 0x0000003c003c7308 */ /* 0x000ee80000000800 */
[----:B------:R-:W5:Y:S04]  /*6340*/  MUFU.EX2 R48, R48 ;  /* 0x0000003000307308 */ /* 0x000f680000000800 */
[----:B------:R-:W-:Y:S04]  /*6350*/  MUFU.EX2 R127, R127 ;  /* 0x0000007f007f7308 */ /* 0x000fe80000000800 */
[----:B------:R-:W4:Y:S04]  /*6360*/  MUFU.EX2 R58, R58 ;  /* 0x0000003a003a7308 */ /* 0x000f280000000800 */
[----:B------:R-:W-:Y:S04]  /*6370*/  MUFU.EX2 R61, R61 ;  /* 0x0000003d003d7308 */ /* 0x000fe80000000800 */
[----:B------:R-:W2:Y:S01]  /*6380*/  MUFU.EX2 R46, R46 ;  /* 0x0000002e002e7308 */ /* 0x000ea20000000800 */
[----:B---3--:R-:W-:Y:S01]  /*6390*/  F2FP.F16.F32.PACK_AB R68, R60, R131 ;  /* 0x000000833c44723e */ /* 0x008fe200000000ff */
[--C-:B------:R-:W-:Y:S01]  /*63a0*/  FFMA.FTZ R30, R29, R23, -R28.reuse ;  /* 0x000000171d1e7223 */ /* 0x100fe2000001081c */
[----:B-----5:R-:W-:Y:S01]  /*63b0*/  F2FP.F16.F32.PACK_AB R70, R48, R63 ;  /* 0x0000003f3046723e */ /* 0x020fe200000000ff */
[-CC-:B------:R-:W-:Y:S01]  /*63c0*/  FFMA.FTZ R32, R41, R23.reuse, -R28.reuse ;  /* 0x0000001729207223 */ /* 0x180fe2000001081c */
[--C-:B------:R-:W-:Y:S01]  /*63d0*/  FFMA.FTZ R29, R73, R23, -R28.reuse ;  /* 0x00000017491d7223 */ /* 0x100fe2000001081c */
[----:B----4-:R-:W-:Y:S01]  /*63e0*/  F2FP.F16.F32.PACK_AB R69, R58, R127 ;  /* 0x0000007f3a45723e */ /* 0x010fe200000000ff */
[----:B------:R-:W-:Y:S01]  /*63f0*/  FFMA.FTZ R12, R31, R23, -R28 ;  /* 0x000000171f0c7223 */ /* 0x000fe2000001081c */
[----:B--2---:R-:W-:Y:S01]  /*6400*/  F2FP.F16.F32.PACK_AB R71, R46, R61 ;  /* 0x0000003d2e47723e */ /* 0x004fe200000000ff */
[----:B------:R2:W-:Y:S04]  /*6410*/  MUFU.EX2 R47, R89 ;  /* 0x00000059002f7308 */ /* 0x0005e80000000800 */
[----:B------:R-:W3:Y:S02]  /*6420*/  MUFU.EX2 R42, R42 ;  /* 0x0000002a002a7308 */ /* 0x000ee40000000800 */
[C---:B------:R-:W-:Y:S02]  /*6430*/  HMMA.16816.F32 R96, R68.reuse, R92, RZ ;  /* 0x0000005c4460723c */ /* 0x040fe400000018ff */
[----:B------:R-:W-:Y:S04]  /*6440*/  MUFU.EX2 R34, R34 ;  /* 0x0000002200227308 */ /* 0x000fe80000000800 */
[----:B------:R-:W-:Y:S02]  /*6450*/  MUFU.EX2 R31, R75 ;  /* 0x0000004b001f7308 */ /* 0x000fe40000000800 */
[C---:B------:R-:W-:Y:S02]  /*6460*/  HMMA.16816.F32 R92, R68.reuse, R94, RZ ;  /* 0x0000005e445c723c */ /* 0x040fe400000018ff */
[----:B------:R4:W-:Y:S04]  /*6470*/  MUFU.EX2 R41, R12 ;  /* 0x0000000c00297308 */ /* 0x0009e80000000800 */
[----:B------:R-:W5:Y:S04]  /*6480*/  MUFU.EX2 R32, R32 ;  /* 0x0000002000207308 */ /* 0x000f680000000800 */
[----:B------:R-:W-:Y:S04]  /*6490*/  MUFU.EX2 R30, R30 ;  /* 0x0000001e001e7308 */ /* 0x000fe80000000800 */
[----:B------:R-:W5:Y:S01]  /*64a0*/  MUFU.EX2 R29, R29 ;  /* 0x0000001d001d7308 */ /* 0x000f620000000800 */
[C---:B--2---:R-:W-:Y:S01]  /*64b0*/  HMMA.16816.F32 R88, R68.reuse, R84, RZ ;  /* 0x000000544458723c */ /* 0x044fe200000018ff */
[----:B----4-:R-:W-:Y:S07]  /*64c0*/  LDSM.16.MT88.4 R12, [R103+0x6800] ;  /* 0x00680000670c783b */ /* 0x010fee0000004200 */
[C---:B------:R-:W-:Y:S08]  /*64d0*/  HMMA.16816.F32 R80, R68.reuse, R76, RZ ;  /* 0x0000004c4450723c */ /* 0x040ff000000018ff */
[C---:B------:R-:W-:Y:S08]  /*64e0*/  HMMA.16816.F32 R84, R68.reuse, R86, RZ ;  /* 0x000000564454723c */ /* 0x040ff000000018ff */
[C---:B------:R-:W-:Y:S08]  /*64f0*/  HMMA.16816.F32 R76, R68.reuse, R78, RZ ;  /* 0x0000004e444c723c */ /* 0x040ff000000018ff */
[----:B-1----:R-:W-:Y:S01]  /*6500*/  HMMA.16816.F32 R72, R68, R4, RZ ;  /* 0x000000044448723c */ /* 0x002fe200000018ff */
[----:B---3--:R-:W-:-:S02]  /*6510*/  F2FP.F16.F32.PACK_AB R4, R42, R47 ;  /* 0x0000002f2a04723e */ /* 0x008fc400000000ff */
[----:B-----5:R-:W-:-:S05]  /*6520*/  F2FP.F16.F32.PACK_AB R5, R32, R41 ;  /* 0x000000292005723e */ /* 0x020fca00000000ff */
[----:B------:R-:W-:Y:S01]  /*6530*/  HMMA.16816.F32 R68, R68, R6, RZ ;  /* 0x000000064444723c */ /* 0x000fe200000018ff */
[----:B------:R-:W-:Y:S02]  /*6540*/  F2FP.F16.F32.PACK_AB R6, R31, R34 ;  /* 0x000000221f06723e */ /* 0x000fe400000000ff */
[----:B------:R-:W-:-:S07]  /*6550*/  F2FP.F16.F32.PACK_AB R7, R29, R30 ;  /* 0x0000001e1d07723e */ /* 0x000fce00000000ff */
        /* <DEDUP_REMOVED lines=24> */
[----:B------:R-:W-:Y:S07]  /*66e0*/  LDSM.16.MT88.4 R16, [R148+0x7000] ;  /* 0x007000009410783b */ /* 0x000fee0000004200 */
[C---:B------:R-:W-:Y:S08]  /*66f0*/  HMMA.16816.F32 R80, R4.reuse, R12, R80 ;  /* 0x0000000c0450723c */ /* 0x040ff00000001850 */
[----:B------:R-:W-:Y:S01]  /*6700*/  HMMA.16816.F32 R76, R4, R14, R76 ;  /* 0x0000000e044c723c */ /* 0x000fe2000000184c */
[----:B--2---:R-:W-:Y:S01]  /*6710*/  F2FP.F16.F32.PACK_AB R4, R56, R109 ;  /* 0x0000006d3804723e */ /* 0x004fe200000000ff */
[----:B------:R-:W-:Y:S01]  /*6720*/  LDSM.16.MT88.4 R12, [R103+0x7000] ;  /* 0x00700000670c783b */ /* 0x000fe20000004200 */
[----:B---3--:R-:W-:-:S02]  /*6730*/  F2FP.F16.F32.PACK_AB R6, R54, R105 ;  /* 0x000000693606723e */ /* 0x008fc400000000ff */
[----:B----4-:R-:W-:Y:S02]  /*6740*/  F2FP.F16.F32.PACK_AB R5, R52, R107 ;  /* 0x0000006b3405723e */ /* 0x010fe400000000ff */
[----:B-----5:R-:W-:-:S07]  /*6750*/  F2FP.F16.F32.PACK_AB R7, R50, R101 ;  /* 0x000000653207723e */ /* 0x020fce00000000ff */
[C---:B-1----:R-:W-:Y:S08]  /*6760*/  HMMA.16816.F32 R96, R4.reuse, R8, R96 ;  /* 0x000000080460723c */ /* 0x042ff00000001860 */
        /* <DEDUP_REMOVED lines=72> */
[C---:B------:R-:W-:Y:S01]  /*6bf0*/  HMMA.16816.F32 R88, R4.reuse, R16, R88 ;  /* 0x000000100458723c */ /* 0x040fe20000001858 */
[-C--:B------:R-:W-:Y:S01]  /*6c00*/  FFMA.FTZ R119, R119, R23.reuse, -R40 ;  /* 0x0000001777777223 */ /* 0x080fe20000010828 */
[----:B------:R-:W-:Y:S06]  /*6c10*/  MUFU.EX2 R116, R116 ;  /* 0x0000007400747308 */ /* 0x000fec0000000800 */
[C---:B------:R-:W-:Y:S01]  /*6c20*/  HMMA.16816.F32 R84, R4.reuse, R18, R84 ;  /* 0x000000120454723c */ /* 0x040fe20000001854 */
[----:B------:R-:W3:Y:S01]  /*6c30*/  MUFU.EX2 R121, R123 ;  /* 0x0000007b00797308 */ /* 0x000ee20000000800 */
[----:B------:R-:W-:Y:S06]  /*6c40*/  LDSM.16.MT88.4 R16, [R148+0x8800] ;  /* 0x008800009410783b */ /* 0x000fec0000004200 */
[C---:B--2---:R-:W-:Y:S08]  /*6c50*/  HMMA.16816.F32 R80, R4.reuse, R12, R80 ;  /* 0x0000000c0450723c */ /* 0x044ff00000001850 */
[C---:B-1----:R-:W-:Y:S08]  /*6c60*/  HMMA.16816.F32 R72, R4.reuse, R8, R72 ;  /* 0x000000080448723c */ /* 0x042ff00000001848 */
[C---:B------:R-:W-:Y:S01]  /*6c70*/  HMMA.16816.F32 R68, R4.reuse, R10, R68 ;  /* 0x0000000a0444723c */ /* 0x040fe20000001844 */
[----:B------:R-:W1:Y:S01]  /*6c80*/  LDSM.16.MT88.4 R8, [R152+0x8800] ;  /* 0x008800009808783b */ /* 0x000e620000004200 */
[----:B------:R-:W-:Y:S06]  /*6c90*/  MUFU.EX2 R114, R114 ;  /* 0x0000007200727308 */ /* 0x000fec0000000800 */
[----:B------:R-:W-:Y:S01]  /*6ca0*/  HMMA.16816.F32 R76, R4, R14, R76 ;  /* 0x0000000e044c723c */ /* 0x000fe2000000184c */
[----:B------:R-:W-:Y:S01]  /*6cb0*/  FFMA.FTZ R7, R117, R23, -R28 ;  /* 0x0000001775077223 */ /* 0x000fe2000001081c */
[----:B------:R-:W-:Y:S01]  /*6cc0*/  MUFU.EX2 R120, R120 ;  /* 0x0000007800787308 */ /* 0x000fe20000000800 */
[----:B------:R-:W2:Y:S03]  /*6cd0*/  LDSM.16.MT88.4 R12, [R103+0x8800] ;  /* 0x00880000670c783b */ /* 0x000ea60000004200 */
[----:B------:R-:W4:Y:S04]  /*6ce0*/  MUFU.EX2 R117, R119 ;  /* 0x0000007700757308 */ /* 0x000f280000000800 */
        /* <DEDUP_REMOVED lines=17> */
[----:B------:R-:W-:-:S02]  /*6e00*/  FFMA.FTZ R122, R53, R23, -R28 ;  /* 0x00000017357a7223 */ /* 0x000fc4000001081c */
[----:B------:R-:W-:Y:S01]  /*6e10*/  HMMA.16816.F32 R88, R4, R16, R88 ;  /* 0x000000100458723c */ /* 0x000fe20000001858 */
[----:B------:R-:W-:Y:S01]  /*6e20*/  FADD.FTZ R61, R61, R126 ;  /* 0x0000007e3d3d7221 */ /* 0x000fe20000010000 */
[-C--:B------:R-:W-:Y:S01]  /*6e30*/  FFMA.FTZ R65, R65, R23.reuse, -R40 ;  /* 0x0000001741417223 */ /* 0x080fe20000010828 */
[----:B------:R-:W-:-:S05]  /*6e40*/  FFMA.FTZ R55, R55, R23, -R28 ;  /* 0x0000001737377223 */ /* 0x000fca000001081c */
[C---:B------:R-:W-:Y:S01]  /*6e50*/  HMMA.16816.F32 R84, R4.reuse, R18, R84 ;  /* 0x000000120454723c */ /* 0x040fe20000001854 */
[----:B------:R-:W3:Y:S01]  /*6e60*/  LDSM.16.MT88.4 R16, [R103+0x9000] ;  /* 0x009000006710783b */ /* 0x000ee20000004200 */
[----:B------:R-:W-:Y:S06]  /*6e70*/  MUFU.EX2 R60, R60 ;  /* 0x0000003c003c7308 */ /* 0x000fec0000000800 */
[C---:B-1----:R-:W-:Y:S01]  /*6e80*/  HMMA.16816.F32 R72, R4.reuse, R8, R72 ;  /* 0x000000080448723c */ /* 0x042fe20000001848 */
[----:B------:R-:W-:Y:S07]  /*6e90*/  MUFU.EX2 R58, R58 ;  /* 0x0000003a003a7308 */ /* 0x000fee0000000800 */
[----:B------:R-:W-:Y:S01]  /*6ea0*/  HMMA.16816.F32 R68, R4, R10, R68 ;  /* 0x0000000a0444723c */ /* 0x000fe20000001844 */
[-C--:B------:R-:W-:Y:S01]  /*6eb0*/  FFMA.FTZ R4, R59, R23.reuse, -R40 ;  /* 0x000000173b047223 */ /* 0x080fe20000010828 */
[-CC-:B------:R-:W-:Y:S01]  /*6ec0*/  FFMA.FTZ R6, R51, R23.reuse, -R28.reuse ;  /* 0x0000001733067223 */ /* 0x180fe2000001081c */
[----:B------:R-:W-:Y:S01]  /*6ed0*/  FFMA.FTZ R5, R49, R23, -R28 ;  /* 0x0000001731057223 */ /* 0x000fe2000001081c */
[----:B------:R-:W1:Y:S01]  /*6ee0*/  LDSM.16.MT88.4 R8, [R148+0x9000] ;  /* 0x009000009408783b */ /* 0x000e620000004200 */
[----:B------:R4:W-:Y:S04]  /*6ef0*/  MUFU.EX2 R57, R4 ;  /* 0x0000000400397308 */ /* 0x0009e80000000800 */
[----:B------:R-:W5:Y:S04]  /*6f00*/  MUFU.EX2 R59, R65 ;  /* 0x00000041003b7308 */ /* 0x000f680000000800 */
[----:B------:R-:W-:Y:S04]  /*6f10*/  MUFU.EX2 R53, R55 ;  /* 0x0000003700357308 */ /* 0x000fe80000000800 */
[----:B------:R-:W2:Y:S01]  /*6f20*/  MUFU.EX2 R122, R122 ;  /* 0x0000007a007a7308 */ /* 0x000ea20000000800 */
[----:B----4-:R-:W-:-:S03]  /*6f30*/  FADD.FTZ R4, R46, R61 ;  /* 0x0000003d2e047221 */ /* 0x010fc60000010000 */
[----:B------:R4:W-:Y:S04]  /*6f40*/  MUFU.EX2 R49, R6 ;  /* 0x0000000600317308 */ /* 0x0009e80000000800 */
[----:B------:R2:W3:Y:S01]  /*6f50*/  MUFU.EX2 R46, R5 ;  /* 0x00000005002e7308 */ /* 0x0004e20000000800 */
[----:B------:R-:W-:Y:S01]  /*6f60*/  FADD.FTZ R41, R41, R4 ;  /* 0x0000000429297221 */ /* 0x000fe20000010000 */
[----:B-----5:R-:W-:Y:S02]  /*6f70*/  F2FP.F16.F32.PACK_AB R4, R59, R60 ;  /* 0x0000003c3b04723e */ /* 0x020fe400000000ff */
[----:B----4-:R-:W-:Y:S02]  /*6f80*/  F2FP.F16.F32.PACK_AB R6, R58, R57 ;  /* 0x000000393a06723e */ /* 0x010fe400000000ff */
[----:B--2---:R-:W-:-:S02]  /*6f90*/  F2FP.F16.F32.PACK_AB R5, R122, R53 ;  /* 0x000000357a05723e */ /* 0x004fc400000000ff */
[----:B---3--:R-:W-:Y:S01]  /*6fa0*/  F2FP.F16.F32.PACK_AB R7, R46, R49 ;  /* 0x000000312e07723e */ /* 0x008fe200000000ff */
[----:B------:R-:W-:-:S06]  /*6fb0*/  FADD.FTZ R63, R63, R124 ;  /* 0x0000007c3f3f7221 */ /* 0x000fcc0000010000 */
[----:B------:R-:W-:Y:S01]  /*6fc0*/  HMMA.16816.F32 R96, R4, R12, R96 ;  /* 0x0000000c0460723c */ /* 0x000fe20000001860 */
[----:B------:R-:W-:-:S07]  /*6fd0*/  FADD.FTZ R48, R48, R63 ;  /* 0x0000003f30307221 */ /* 0x000fce0000010000 */
[----:B------:R-:W-:Y:S01]  /*6fe0*/  HMMA.16816.F32 R92, R4, R14, R92 ;  /* 0x0000000e045c723c */ /* 0x000fe2000000185c */
[----:B------:R-:W2:Y:S01]  /*6ff0*/  LDSM.16.MT88.4 R12, [R102+0x9000] ;  /* 0x00900000660c783b */ /* 0x000ea20000004200 */
[----:B------:R-:W-:Y:S01]  /*7000*/  FADD.FTZ R51, R47, R48 ;  /* 0x000000302f337221 */ /* 0x000fe20000010000 */
[----:B------:R-:W-:-:S03]  /*7010*/  FADD.FTZ R41, R32, R41 ;  /* 0x0000002920297221 */ /* 0x000fc60000010000 */
[----:B------:R-:W-:Y:S02]  /*7020*/  FADD.FTZ R51, R42, R51 ;  /* 0x000000332a337221 */ /* 0x000fe40000010000 */
[----:B------:R-:W-:Y:S01]  /*7030*/  HMMA.16816.F32 R80, R4, R16, R80 ;  /* 0x000000100450723c */ /* 0x000fe20000001850 */
[----:B------:R-:W-:Y:S01]  /*7040*/  FADD.FTZ R16, R30, R41 ;  /* 0x000000291e107221 */ /* 0x000fe20000010000 */
[----:B------:R-:W-:-:S03]  /*7050*/  FADD.FTZ R34, R34, R51 ;  /* 0x0000003322227221 */ /* 0x000fc60000010000 */
[----:B------:R-:W-:-:S03]  /*7060*/  FADD.FTZ R16, R29, R16 ;  /* 0x000000101d107221 */ /* 0x000fc60000010000 */
[----:B-1----:R-:W-:Y:S01]  /*7070*/  HMMA.16816.F32 R88, R4, R8, R88 ;  /* 0x000000080458723c */ /* 0x002fe20000001858 */
[----:B------:R-:W-:-:S07]  /*7080*/  FADD.FTZ R34, R31, R34 ;  /* 0x000000221f227221 */ /* 0x000fce0000010000 */
[----:B------:R-:W-:Y:S01]  /*7090*/  HMMA.16816.F32 R84, R4, R10, R84 ;  /* 0x0000000a0454723c */ /* 0x000fe20000001854 */
[----:B------:R-:W1:Y:S01]  /*70a0*/  LDSM.16.MT88.4 R8, [R152+0x9800] ;  /* 0x009800009808783b */ /* 0x000e620000004200 */
[----:B------:R-:W-:Y:S01]  /*70b0*/  FADD.FTZ R107, R107, R16 ;  /* 0x000000106b6b7221 */ /* 0x000fe20000010000 */
[----:B------:R-:W-:-:S05]  /*70c0*/  FADD.FTZ R109, R109, R34 ;  /* 0x000000226d6d7221 */ /* 0x000fca0000010000 */
[----:B------:R-:W-:Y:S01]  /*70d0*/  HMMA.16816.F32 R76, R4, R18, R76 ;  /* 0x00000012044c723c */ /* 0x000fe2000000184c */
[----:B------:R-:W3:Y:S01]  /*70e0*/  LDSM.16.MT88.4 R16, [R148+0x9800] ;  /* 0x009800009410783b */ /* 0x000ee20000004200 */
[-CC-:B------:R-:W-:Y:S01]  /*70f0*/  FFMA.FTZ R47, R45, R23.reuse, -R40.reuse ;  /* 0x000000172d2f7223 */ /* 0x180fe20000010828 */
[-C--:B------:R-:W-:Y:S01]  /*7100*/  FFMA.FTZ R45, R43, R23.reuse, -R40 ;  /* 0x000000172b2d7223 */ /* 0x080fe20000010828 */
[-C--:B------:R-:W-:Y:S01]  /*7110*/  FFMA.FTZ R24, R24, R23.reuse, -R28 ;  /* 0x0000001718187223 */ /* 0x080fe2000001081c */
[----:B------:R-:W-:Y:S01]  /*7120*/  FADD.FTZ R56, R56, R109 ;  /* 0x0000006d38387221 */ /* 0x000fe20000010000 */
[-CC-:B------:R-:W-:Y:S01]  /*7130*/  FFMA.FTZ R43, R35, R23.reuse, -R40.reuse ;  /* 0x00000017232b7223 */ /* 0x180fe20000010828 */
[----:B------:R-:W-:Y:S01]  /*7140*/  FADD.FTZ R52, R52, R107 ;  /* 0x0000006b34347221 */ /* 0x000fe20000010000 */
[-C--:B------:R-:W-:Y:S01]  /*7150*/  FFMA.FTZ R35, R33, R23.reuse, -R40 ;  /* 0x0000001721237223 */ /* 0x080fe20000010828 */
[-CC-:B------:R-:W-:Y:S01]  /*7160*/  FFMA.FTZ R30, R27, R23.reuse, -R28.reuse ;  /* 0x000000171b1e7223 */ /* 0x180fe2000001081c */
[-CC-:B------:R-:W-:Y:S01]  /*7170*/  FFMA.FTZ R29, R25, R23.reuse, -R28.reuse ;  /* 0x00000017191d7223 */ /* 0x180fe2000001081c */
[----:B------:R-:W-:Y:S01]  /*7180*/  FFMA.FTZ R31, R26, R23, -R28 ;  /* 0x000000171a1f7223 */ /* 0x000fe2000001081c */
[----:B------:R-:W-:Y:S01]  /*7190*/  FADD.FTZ R105, R105, R56 ;  /* 0x0000003869697221 */ /* 0x000fe20000010000 */
[----:B------:R-:W-:Y:S01]  /*71a0*/  FADD.FTZ R101, R101, R52 ;  /* 0x0000003465657221 */ /* 0x000fe20000010000 */
[----:B------:R-:W-:Y:S02]  /*71b0*/  MUFU.EX2 R40, R47 ;  /* 0x0000002f00287308 */ /* 0x000fe40000000800 */
[----:B------:R-:W-:-:S02]  /*71c0*/  FADD.FTZ R54, R54, R105 ;  /* 0x0000006936367221 */ /* 0x000fc40000010000 */
[----:B------:R-:W4:Y:S01]  /*71d0*/  MUFU.EX2 R33, R45 ;  /* 0x0000002d00217308 */ /* 0x000f220000000800 */
[----:B------:R-:W-:-:S03]  /*71e0*/  FADD.FTZ R50, R50, R101 ;  /* 0x0000006532327221 */ /* 0x000fc60000010000 */
[----:B------:R-:W-:Y:S04]  /*71f0*/  MUFU.EX2 R32, R43 ;  /* 0x0000002b00207308 */ /* 0x000fe80000000800 */
[----:B------:R-:W5:Y:S04]  /*7200*/  MUFU.EX2 R27, R35 ;  /* 0x00000023001b7308 */ /* 0x000f680000000800 */
[----:B------:R-:W-:Y:S04]  /*7210*/  MUFU.EX2 R25, R30 ;  /* 0x0000001e00197308 */ /* 0x000fe80000000800 */
[----:B------:R-:W1:Y:S04]  /*7220*/  MUFU.EX2 R26, R29 ;  /* 0x0000001d001a7308 */ /* 0x000e680000000800 */
[----:B------:R-:W-:Y:S04]  /*7230*/  MUFU.EX2 R23, R31 ;  /* 0x0000001f00177308 */ /* 0x000fe80000000800 */
[----:B------:R-:W3:Y:S01]  /*7240*/  MUFU.EX2 R24, R24 ;  /* 0x0000001800187308 */ /* 0x000ee20000000800 */
[----:B--2---:R-:W-:Y:S01]  /*7250*/  HMMA.16816.F32 R72, R4, R12, R72 ;  /* 0x0000000c0448723c */ /* 0x004fe20000001848 */
[----:B------:R-:W-:Y:S01]  /*7260*/  FADD.FTZ R139, R139, R54 ;  /* 0x000000368b8b7221 */ /* 0x000fe20000010000 */
[----:B------:R-:W-:-:S06]  /*7270*/  FADD.FTZ R137, R137, R50 ;  /* 0x0000003289897221 */ /* 0x000fcc0000010000 */
[----:B------:R-:W-:Y:S01]  /*7280*/  HMMA.16816.F32 R68, R4, R14, R68 ;  /* 0x0000000e0444723c */ /* 0x000fe20000001844 */
[----:B------:R-:W2:Y:S01]  /*7290*/  LDSM.16.MT88.4 R12, [R103+0x9800] ;  /* 0x00980000670c783b */ /* 0x000ea20000004200 */
[----:B------:R-:W-:Y:S01]  /*72a0*/  FADD.FTZ R104, R104, R139 ;  /* 0x0000008b68687221 */ /* 0x000fe20000010000 */
[----:B------:R-:W-:Y:S01]  /*72b0*/  FADD.FTZ R66, R66, R137 ;  /* 0x0000008942427221 */ /* 0x000fe20000010000 */
[----:B----4-:R-:W-:Y:S02]  /*72c0*/  F2FP.F16.F32.PACK_AB R4, R33, R40 ;  /* 0x000000282104723e */ /* 0x010fe400000000ff */
[----:B-----5:R-:W-:Y:S01]  /*72d0*/  F2FP.F16.F32.PACK_AB R6, R27, R32 ;  /* 0x000000201b06723e */ /* 0x020fe200000000ff */
[----:B------:R-:W-:Y:S01]  /*72e0*/  FADD.FTZ R135, R135, R104 ;  /* 0x0000006887877221 */ /* 0x000fe20000010000 */
[----:B-1----:R-:W-:Y:S01]  /*72f0*/  F2FP.F16.F32.PACK_AB R5, R26, R25 ;  /* 0x000000191a05723e */ /* 0x002fe200000000ff */
[----:B------:R-:W-:Y:S01]  /*7300*/  FADD.FTZ R29, R133, R66 ;  /* 0x00000042851d7221 */ /* 0x000fe20000010000 */
[----:B---3--:R-:W-:Y:S01]  /*7310*/  F2FP.F16.F32.PACK_AB R7, R24, R23 ;  /* 0x000000171807723e */ /* 0x008fe200000000ff */
[----:B------:R-:W-:-:S02]  /*7320*/  FADD.FTZ R64, R64, R135 ;  /* 0x0000008740407221 */ /* 0x000fc40000010000 */
[----:B------:R-:W-:Y:S02]  /*7330*/  FADD.FTZ R29, R62, R29 ;  /* 0x0000001d3e1d7221 */ /* 0x000fe40000010000 */
[----:B------:R-:W-:Y:S02]  /*7340*/  FADD.FTZ R179, R179, R64 ;  /* 0x00000040b3b37221 */ /* 0x000fe40000010000 */
[----:B------:R-:W-:Y:S01]  /*7350*/  HMMA.16816.F32 R96, R4, R8, R96 ;  /* 0x000000080460723c */ /* 0x000fe20000001860 */
[----:B------:R-:W-:Y:S01]  /*7360*/  FADD.FTZ R28, R112, R29 ;  /* 0x0000001d701c7221 */ /* 0x000fe20000010000 */
[----:B------:R-:W-:-:S06]  /*7370*/  FADD.FTZ R110, R110, R179 ;  /* 0x000000b36e6e7221 */ /* 0x000fcc0000010000 */
[----:B------:R-:W-:Y:S01]  /*7380*/  HMMA.16816.F32 R92, R4, R10, R92 ;  /* 0x0000000a045c723c */ /* 0x000fe2000000185c */
[----:B------:R-:W1:Y:S01]  /*7390*/  LDSM.16.MT88.4 R8, [R102+0x9800] ;  /* 0x009800006608783b */ /* 0x000e620000004200 */
[----:B------:R-:W-:-:S04]  /*73a0*/  FADD.FTZ R28, R143, R28 ;  /* 0x0000001c8f1c7221 */ /* 0x000fc80000010000 */
[----:B------:R-:W-:Y:S02]  /*73b0*/  FADD.FTZ R141, R141, R28 ;  /* 0x0000001c8d8d7221 */ /* 0x000fe40000010000 */
[----:B------:R-:W-:Y:S01]  /*73c0*/  HMMA.16816.F32 R88, R4, R16, R88 ;  /* 0x000000100458723c */ /* 0x000fe20000001858 */
[----:B------:R-:W-:Y:S01]  /*73d0*/  FADD.FTZ R17, R147, R110 ;  /* 0x0000006e93117221 */ /* 0x000fe20000010000 */
[----:B------:R-:W-:-:S03]  /*73e0*/  FADD.FTZ R108, R108, R141 ;  /* 0x0000008d6c6c7221 */ /* 0x000fc60000010000 */
[----:B------:R-:W-:-:S04]  /*73f0*/  FADD.FTZ R17, R106, R17 ;  /* 0x000000116a117221 */ /* 0x000fc80000010000 */
        /* <DEDUP_REMOVED lines=15> */
[----:B------:R-:W-:Y:S01]  /*74f0*/  FADD.FTZ R49, R49, R122 ;  /* 0x0000007a31317221 */ /* 0x000fe20000010000 */
[----:B------:R-:W-:Y:S02]  /*7500*/  ISETP.GT.U32.AND P1, PT, R44, R163, PT ;  /* 0x000000a32c00720c */ /* 0x000fe40003f24070 */
[----:B------:R-:W-:Y:S01]  /*7510*/  FADD.FTZ R9, R58, R9 ;  /* 0x000000093a097221 */ /* 0x000fe20000010000 */
[----:B------:R-:W-:-:S03]  /*7520*/  FADD.FTZ R46, R46, R49 ;  /* 0x000000312e2e7221 */ /* 0x000fc60000010000 */
        /* <DEDUP_REMOVED lines=39> */
[----:B------:R-:W-:Y:S02]  /*77a0*/  ISETP.GE.AND P1, PT, R4, RZ, PT ;  /* 0x000000ff0400720c */ /* 0x000fe40003f26270 */
[----:B------:R-:W-:Y:S01]  /*77b0*/  LOP3.LUT R4, RZ, R11, RZ, 0x33, !PT ;  /* 0x0000000bff047212 */ /* 0x000fe200078e33ff */
        /* <DEDUP_REMOVED lines=40> */
.L_x_10273:
        /* <DEDUP_REMOVED lines=8> */
.L_x_10274:
[----:B------:R-:W-:Y:S05]  /*7ac0*/  BSYNC.RECONVERGENT B0 ;  /* 0x0000000000007941 */ /* 0x000fea0003800200 */
.L_x_10272:
[----:B------:R-:W-:Y:S02]  /*7ad0*/  ISETP.GE.AND P1, PT, R176, R171, PT ;  /* 0x000000abb000720c */ /* 0x000fe40003f26270 */
[----:B------:R-:W-:-:S05]  /*7ae0*/  IADD3 R8, P2, PT, R21, R166, RZ ;  /* 0x000000a615087210 */ /* 0x000fca0007f5e0ff */
[----:B------:R-:W-:-:S06]  /*7af0*/  IMAD.X R9, R20, 0x1, R167, P2 ;  /* 0x0000000114097824 */ /* 0x000fcc00010e06a7 */
[----:B------:R-:W-:Y:S01]  /*7b00*/  @!P1 IMAD.MOV.U32 R14, RZ, RZ, R8 ;  /* 0x000000ffff0e9224 */ /* 0x000fe200078e0008 */
[CC--:B------:R-:W-:Y:S01]  /*7b10*/  @!P1 LEA R18, P3, R160.reuse, R8.reuse, 0x6 ;  /* 0x00000008a0129211 */ /* 0x0c0fe200078630ff */
[----:B------:R-:W-:Y:S01]  /*7b20*/  @!P1 IMAD.MOV.U32 R15, RZ, RZ, R9 ;  /* 0x000000ffff0f9224 */ /* 0x000fe200078e0009 */
[----:B------:R-:W-:Y:S01]  /*7b30*/  @P1 STS.128 [R173+0x6000], RZ ;  /* 0x006000ffad001388 */ /* 0x000fe20000000c00 */
[C---:B------:R-:W-:Y:S01]  /*7b40*/  @!P1 IMAD R6, R161.reuse, 0x60, RZ ;  /* 0x00000060a1069824 */ /* 0x040fe200078e02ff */
[CC--:B------:R-:W-:Y:S01]  /*7b50*/  @!P1 LEA.HI.X R19, R160.reuse, R9.reuse, R161, 0x6, P3 ;  /* 0x00000009a0139211 */ /* 0x0c0fe200018f34a1 */
[----:B------:R-:W-:Y:S01]  /*7b60*/  @!P1 IMAD.WIDE.U32 R14, R160, 0x60, R14 ;  /* 0x00000060a00e9825 */ /* 0x000fe200078e000e */
[----:B------:R-:W-:Y:S01]  /*7b70*/  @!PT LDS RZ, [RZ] ;  /* 0x00000000fffff984 */ /* 0x000fe20000000800 */
[----:B------:R-:W-:Y:S01]  /*7b80*/  @!PT LDS RZ, [RZ] ;  /* 0x00000000fffff984 */ /* 0x000fe20000000800 */
[----:B------:R-:W-:Y:S01]  /*7b90*/  @!PT LDS RZ, [RZ] ;  /* 0x00000000fffff984 */ /* 0x000fe20000000800 */
[----:B------:R-:W-:Y:S03]  /*7ba0*/  @!P1 LDGSTS.E.BYPASS.LTC128B.128 [R173+0x6000], desc[UR4][R166.64] ;  /* 0x06000000a6ad9fae */ /* 0x000fe6000b981a04 */
[----:B------:R-:W-:Y:S01]  /*7bb0*/  @!P1 IMAD.IADD R15, R6, 0x1, R15 ;  /* 0x00000001060f9824 */ /* 0x000fe200078e020f */
[CC--:B------:R-:W-:Y:S01]  /*7bc0*/  @!P1 LEA R6, P2, R160.reuse, R8.reuse, 0x5 ;  /* 0x00000008a0069211 */ /* 0x0c0fe200078428ff */
[--C-:B------:R-:W-:Y:S01]  /*7bd0*/  @!P1 IMAD.MOV.U32 R12, RZ, RZ, R8.reuse ;  /* 0x000000ffff0c9224 */ /* 0x100fe200078e0008 */
[----:B------:R-:W-:Y:S01]  /*7be0*/  @P1 STS.128 [R173+0x6800], RZ ;  /* 0x006800ffad001388 */ /* 0x000fe20000000c00 */
[----:B------:R-:W-:Y:S01]  /*7bf0*/  @!P1 IMAD.MOV.U32 R13, RZ, RZ, R9 ;  /* 0x000000ffff0d9224 */ /* 0x000fe200078e0009 */
[CC--:B------:R-:W-:Y:S01]  /*7c00*/  @!P1 LEA.HI.X R7, R160.reuse, R9.reuse, R161, 0x5, P2 ;  /* 0x00000009a0079211 */ /* 0x0c0fe200010f2ca1 */
[----:B------:R-:W-:Y:S01]  /*7c10*/  @!P1 IMAD.MOV.U32 R10, RZ, RZ, R8 ;  /* 0x000000ffff0a9224 */ /* 0x000fe200078e0008 */
[C---:B------:R-:W-:Y:S01]  /*7c20*/  @!P1 LEA R22, P2, R160.reuse, R8, 0x7 ;  /* 0x00000008a0169211 */ /* 0x040fe200078438ff */
[----:B------:R-:W-:Y:S01]  /*7c30*/  @!P1 IMAD.MOV.U32 R11, RZ, RZ, R9 ;  /* 0x000000ffff0b9224 */ /* 0x000fe200078e0009 */
[----:B------:R-:W-:Y:S01]  /*7c40*/  @!PT LDS RZ, [RZ] ;  /* 0x00000000fffff984 */ /* 0x000fe20000000800 */
[----:B------:R-:W-:Y:S01]  /*7c50*/  @!PT LDS RZ, [RZ] ;  /* 0x00000000fffff984 */ /* 0x000fe20000000800 */
[----:B------:R-:W-:Y:S01]  /*7c60*/  @!PT LDS RZ, [RZ] ;  /* 0x00000000fffff984 */ /* 0x000fe20000000800 */
[----:B------:R-:W-:Y:S01]  /*7c70*/  @!P1 LDGSTS.E.BYPASS.LTC128B.128 [R173+0x6800], desc[UR4][R8.64] ;  /* 0x0680000008ad9fae */ /* 0x000fe2000b981a04 */
[C---:B------:R-:W-:Y:S01]  /*7c80*/  @!P1 IMAD R5, R161.reuse, 0xa0, RZ ;  /* 0x000000a0a1059824 */ /* 0x040fe200078e02ff */
[C---:B------:R-:W-:Y:S01]  /*7c90*/  @!P1 LEA.HI.X R23, R160.reuse, R9, R161, 0x7, P2 ;  /* 0x00000009a0179211 */ /* 0x040fe200010f3ca1 */
[C---:B------:R-:W-:Y:S01]  /*7ca0*/  @!P1 IMAD.WIDE.U32 R12, R160.reuse, 0xa0, R12 ;  /* 0x000000a0a00c9825 */ /* 0x040fe200078e000c */
[----:B------:R-:W-:Y:S03]  /*7cb0*/  @P1 STS.128 [R173+0x7000], RZ ;  /* 0x007000ffad001388 */ /* 0x000fe60000000c00 */
        /* <DEDUP_REMOVED lines=38> */
[----:B--2---:R-:W-:Y:S04]  /*7f20*/  LDSM.16.M88.4 R12, [R151+0x2000] ;  /* 0x00200000970c783b */ /* 0x004fe80000000200 */
[----:B------:R-:W2:Y:S04]  /*7f30*/  LDSM.16.M88.4 R40, [R156+0x3800] ;  /* 0x003800009c28783b */ /* 0x000ea80000000200 */
[----:B------:R-:W4:Y:S04]  /*7f40*/  LD.E R101, desc[UR4][R2.64+0x18c] ;  /* 0x00018c0402657980 */ /* 0x000f28000c101900 */
[----:B------:R-:W5:Y:S04]  /*7f50*/  LDSM.16.M88.4 R56, [R156+0x2800] ;  /* 0x002800009c38783b */ /* 0x000f680000000200 */
[----:B------:R-:W5:Y:S04]  /*7f60*/  LDSM.16.M88.4 R112, [R151+0x3800] ;  /* 0x003800009770783b */ /* 0x000f680000000200 */
[----:B------:R-:W5:Y:S04]  /*7f70*/  LDSM.16.M88.4 R48, [R156+0x3000] ;  /* 0x003000009c30783b */ /* 0x000f680000000200 */
[----:B------:R-:W5:Y:S04]  /*7f80*/  LDSM.16.M88.4 R8, [R151+0x2800] ;  /* 0x002800009708783b */ /* 0x000f680000000200 */
[----:B------:R-:W5:Y:S01]  /*7f90*/  LDSM.16.M88.4 R28, [R156+0x4000] ;  /* 0x004000009c1c783b */ /* 0x000f620000000200 */
[C---:B-1----:R-:W-:Y:S03]  /*7fa0*/  HMMA.16816.F32 R104, R4.reuse, R64, RZ ;  /* 0x000000400468723c */ /* 0x042fe600000018ff */
[----:B---3--:R-:W1:Y:S04]  /*7fb0*/  LDSM.16.M88.4 R20, [R156+0x4800] ;  /* 0x004800009c14783b */ /* 0x008e680000000200 */
[----:B------:R-:W-:Y:S01]  /*7fc0*/  LDSM.16.M88.4 R120, [R156+0x5800] ;  /* 0x005800009c78783b */ /* 0x000fe20000000200 */
[C---:B------:R-:W-:Y:S03]  /*7fd0*/  HMMA.16816.F32 R64, R4.reuse, R66, RZ ;  /* 0x000000420440723c */ /* 0x040fe600000018ff */
[----:B------:R-:W-:Y:S04]  /*7fe0*/  LDSM.16.M88.4 R116, [R151+0x3000] ;  /* 0x003000009774783b */ /* 0x000fe80000000200 */
[----:B------:R-:W-:Y:S01]  /*7ff0*/  LDSM.16.M88.4 R124, [R151+0x4000] ;  /* 0x00400000977c783b */ /* 0x000fe20000000200 */
[----:B--2---:R-:W-:Y:S03]  /*8000*/  HMMA.16816.F32 R44, R4, R40, RZ ;  /* 0x00000028042c723c */ /* 0x004fe600000018ff */
[----:B------:R-:W0:Y:S05]  /*8010*/  LDGDEPBAR ;  /* 0x00000000000079af */ /* 0x000e2a0000000000 */
[C---:B------:R-:W-:Y:S08]  /*8020*/  HMMA.16816.F32 R104, R108.reuse, R12, R104 ;  /* 0x0000000c6c68723c */ /* 0x040ff00000001868 */
[----:B------:R-:W-:Y:S01]  /*8030*/  HMMA.16816.F32 R64, R108, R14, R64 ;  /* 0x0000000e6c40723c */ /* 0x000fe20000001840 */
[----:B------:R-:W2:Y:S07]  /*8040*/  LDSM.16.M88.4 R12, [R156+0x5000] ;  /* 0x005000009c0c783b */ /* 0x000eae0000000200 */
[C---:B------:R-:W-:Y:S08]  /*8050*/  HMMA.16816.F32 R40, R4.reuse, R42, RZ ;  /* 0x0000002a0428723c */ /* 0x040ff000000018ff */
[C---:B-----5:R-:W-:Y:S08]  /*8060*/  HMMA.16816.F32 R60, R4.reuse, R56, RZ ;  /* 0x00000038043c723c */ /* 0x060ff000000018ff */
[----:B------:R-:W-:Y:S08]  /*8070*/  HMMA.16816.F32 R56, R4, R58, RZ ;  /* 0x0000003a0438723c */ /* 0x000ff000000018ff */
[C---:B------:R-:W-:Y:S08]  /*8080*/  HMMA.16816.F32 R44, R108.reuse, R112, R44 ;  /* 0x000000706c2c723c */ /* 0x040ff0000000182c */
[----:B------:R-:W-:Y:S01]  /*8090*/  HMMA.16816.F32 R40, R108, R114, R40 ;  /* 0x000000726c28723c */ /* 0x000fe20000001828 */
[----:B------:R-:W3:Y:S07]  /*80a0*/  LDSM.16.M88.4 R112, [R151+0x5800] ;  /* 0x005800009770783b */ /* 0x000eee0000000200 */
[C---:B------:R-:W-:Y:S08]  /*80b0*/  HMMA.16816.F32 R52, R4.reuse, R48, RZ ;  /* 0x000000300434723c */ /* 0x040ff000000018ff */
[----:B------:R-:W-:Y:S08]  /*80c0*/  HMMA.16816.F32 R48, R4, R50, RZ ;  /* 0x000000320430723c */ /* 0x000ff000000018ff */
[----:B------:R-:W-:Y:S08]  /*80d0*/  HMMA.16816.F32 R60, R108, R8, R60 ;  /* 0x000000086c3c723c */ /* 0x000ff0000000183c */
[----:B------:R-:W-:Y:S08]  /*80e0*/  HMMA.16816.F32 R32, R4, R28, RZ ;  /* 0x0000001c0420723c */ /* 0x000ff000000018ff */
[----:B------:R-:W-:Y:S08]  /*80f0*/  HMMA.16816.F32 R56, R108, R10, R56 ;  /* 0x0000000a6c38723c */ /* 0x000ff00000001838 */
[C---:B-1----:R-:W-:Y:S08]  /*8100*/  HMMA.16816.F32 R24, R4.reuse, R20, RZ ;  /* 0x000000140418723c */ /* 0x042ff000000018ff */
[C---:B--2---:R-:W-:Y:S08]  /*8110*/  HMMA.16816.F32 R16, R4.reuse, R12, RZ ;  /* 0x0000000c0410723c */ /* 0x044ff000000018ff */
        /* <DEDUP_REMOVED lines=11> */
[----:B------:R-:W-:Y:S07]  /*81d0*/  LDSM.16.M88.4 R124, [R154] ;  /* 0x000000009a7c783b */ /* 0x000fee0000000200 */
[C---:B---3--:R-:W-:Y:S08]  /*81e0*/  HMMA.16816.F32 R8, R108.reuse, R112, R8 ;  /* 0x000000706c08723c */ /* 0x048ff00000001808 */
[C---:B------:R-:W-:Y:S01]  /*81f0*/  HMMA.16816.F32 R4, R108.reuse, R114, R4 ;  /* 0x000000726c04723c */ /* 0x040fe20000001804 */
[----:B------:R-:W3:Y:S07]  /*8200*/  LDSM.16.M88.4 R112, [R150+0x3000] ;  /* 0x003000009670783b */ /* 0x000eee0000000200 */
[C---:B-1----:R-:W-:Y:S08]  /*8210*/  HMMA.16816.F32 R24, R108.reuse, R120, R24 ;  /* 0x000000786c18723c */ /* 0x042ff00000001818 */
[C---:B------:R-:W-:Y:S01]  /*8220*/  HMMA.16816.F32 R20, R108.reuse, R122, R20 ;  /* 0x0000007a6c14723c */ /* 0x040fe20000001814 */
[----:B------:R-:W-:Y:S07]  /*8230*/  LDSM.16.M88.4 R120, [R150+0x2000] ;  /* 0x002000009678783b */ /* 0x000fee0000000200 */
[C---:B--2---:R-:W-:Y:S08]  /*8240*/  HMMA.16816.F32 R16, R108.reuse, R116, R16 ;  /* 0x000000746c10723c */ /* 0x044ff00000001810 */
[----:B------:R-:W-:Y:S01]  /*8250*/  HMMA.16816.F32 R12, R108, R118, R12 ;  /* 0x000000766c0c723c */ /* 0x000fe2000000180c */
[----:B------:R-:W1:Y:S04]  /*8260*/  LDSM.16.M88.4 R116, [R150+0x2800] ;  /* 0x002800009674783b */ /* 0x000e680000000200 */
[----:B------:R-:W2:Y:S03]  /*8270*/  LDSM.16.M88.4 R108, [R150+0x3800] ;  /* 0x00380000966c783b */ /* 0x000ea60000000200 */
        /* <DEDUP_REMOVED lines=22> */
[----:B------:R-:W-:Y:S01]  /*83e0*/  HMMA.16816.F32 R64, R124, R122, R64 ;  /* 0x0000007a7c40723c */ /* 0x000fe20000001840 */
[----:B------:R-:W-:Y:S04]  /*83f0*/  LDSM.16.M88.4 R120, [R149+0x3800] ;  /* 0x003800009578783b */ /* 0x000fe80000000200 */
[----:B------:R-:W-:Y:S07]  /*8400*/  LDSM.16.M88.4 R124, [R149+0x4800] ;  /* 0x00480000957c783b */ /* 0x000fee0000000200 */
[C---:B-1----:R-:W-:Y:S08]  /*8410*/  HMMA.16816.F32 R104, R116.reuse, R108, R104 ;  /* 0x0000006c7468723c */ /* 0x042ff00000001868 */
[C---:B------:R-:W-:Y:S01]  /*8420*/  HMMA.16816.F32 R64, R116.reuse, R110, R64 ;  /* 0x0000006e7440723c */ /* 0x040fe20000001840 */
[----:B------:R-:W1:Y:S07]  /*8430*/  LDSM.16.M88.4 R108, [R149+0x3000] ;  /* 0x00300000956c783b */ /* 0x000e6e0000000200 */
[C---:B--2---:R-:W-:Y:S08]  /*8440*/  HMMA.16816.F32 R60, R116.reuse, R112, R60 ;  /* 0x00000070743c723c */ /* 0x044ff0000000183c */
[----:B------:R-:W-:Y:S01]  /*8450*/  HMMA.16816.F32 R56, R116, R114, R56 ;  /* 0x000000727438723c */ /* 0x000fe20000001838 */
[----:B------:R-:W2:Y:S02]  /*8460*/  LDSM.16.M88.4 R112, [R149+0x4000] ;  /* 0x004000009570783b */ /* 0x000ea40000000200 */
[----:B----4-:R-:W-:-:S08]  /*8470*/  FMUL.FTZ R64, R64, R101 ;  /* 0x0000006540407220 */ /* 0x010fd00000410000 */
[-C--:B------:R-:W-:Y:S01]  /*8480*/  FMUL.FTZ R60, R60, R101.reuse ;  /* 0x000000653c3c7220 */ /* 0x080fe20000410000 */
[----:B-1----:R-:W-:Y:S01]  /*8490*/  HMMA.16816.F32 R52, R116, R108, R52 ;  /* 0x0000006c7434723c */ /* 0x002fe20000001834 */
[-C--:B------:R-:W-:Y:S01]  /*84a0*/  FMUL.FTZ R109, R104, R101.reuse ;  /* 0x00000065686d7220 */ /* 0x080fe20000410000 */
[----:B------:R-:W-:-:S06]  /*84b0*/  FMUL.FTZ R108, R105, R101 ;  /* 0x00000065696c7220 */ /* 0x000fcc0000410000 */
[C---:B------:R-:W-:Y:S01]  /*84c0*/  HMMA.16816.F32 R48, R116.reuse, R110, R48 ;  /* 0x0000006e7430723c */ /* 0x040fe20000001830 */
[-C--:B------:R-:W-:Y:S01]  /*84d0*/  FMUL.FTZ R110, R106, R101.reuse ;  /* 0x000000656a6e7220 */ /* 0x080fe20000410000 */
[-C--:B------:R-:W-:Y:S02]  /*84e0*/  FMUL.FTZ R111, R107, R101.reuse ;  /* 0x000000656b6f7220 */ /* 0x080fe40000410000 */
[----:B------:R-:W1:Y:S04]  /*84f0*/  LDSM.16.M88.4 R104, [R149+0x5000] ;  /* 0x005000009568783b */ /* 0x000e680000000200 */
[----:B--2---:R-:W-:Y:S01]  /*8500*/  HMMA.16816.F32 R28, R116, R114, R28 ;  /* 0x00000072741c723c */ /* 0x004fe2000000181c */
[-C--:B------:R-:W-:Y:S01]  /*8510*/  FMUL.FTZ R114, R66, R101.reuse ;  /* 0x0000006542727220 */ /* 0x080fe20000410000 */
[----:B------:R2:W-:Y:S01]  /*8520*/  MUFU.TANH R115, R64 ;  /* 0x0000004000737308 */ /* 0x0005e20000002400 */
[-C--:B------:R-:W-:Y:S01]  /*8530*/  FMUL.FTZ R66, R67, R101.reuse ;  /* 0x0000006543427220 */ /* 0x080fe20000410000 */
[----:B------:R-:W-:-:S04]  /*8540*/  FMUL.FTZ R67, R62, R101 ;  /* 0x000000653e437220 */ /* 0x000fc80000410000 */
[C---:B------:R-:W-:Y:S01]  /*8550*/  HMMA.16816.F32 R32, R116.reuse, R112, R32 ;  /* 0x000000707420723c */ /* 0x040fe20000001820 */
[-C--:B------:R-:W-:Y:S01]  /*8560*/  FMUL.FTZ R112, R65, R101.reuse ;  /* 0x0000006541707220 */ /* 0x080fe20000410000 */
[----:B------:R3:W-:Y:S01]  /*8570*/  MUFU.TANH R113, R60 ;  /* 0x0000003c00717308 */ /* 0x0007e20000002400 */
[-C--:B------:R-:W-:Y:S01]  /*8580*/  FMUL.FTZ R65, R61, R101.reuse ;  /* 0x000000653d417220 */ /* 0x080fe20000410000 */
[-C--:B--2---:R-:W-:Y:S02]  /*8590*/  FMUL.FTZ R64, R63, R101.reuse ;  /* 0x000000653f407220 */ /* 0x084fe40000410000 */
[----:B---3--:R-:W2:Y:S04]  /*85a0*/  LDSM.16.M88.4 R60, [R149+0x5800] ;  /* 0x00580000953c783b */ /* 0x008ea80000000200 */
[----:B------:R-:W3:Y:S01]  /*85b0*/  MUFU.TANH R109, R109 ;  /* 0x0000006d006d7308 */ /* 0x000ee20000002400 */
[C---:B------:R-:W-:Y:S08]  /*85c0*/  HMMA.16816.F32 R44, R116.reuse, R120, R44 ;  /* 0x00000078742c723c */ /* 0x040ff0000000182c */
[----:B-1----:R-:W-:Y:S01]  /*85d0*/  HMMA.16816.F32 R16, R116, R104, R16 ;  /* 0x000000687410723c */ /* 0x002fe20000001810 */
[-C--:B------:R-:W-:Y:S01]  /*85e0*/  FMUL.FTZ R104, R57, R101.reuse ;  /* 0x0000006539687220 */ /* 0x080fe20000410000 */
[----:B------:R-:W1:Y:S01]  /*85f0*/  MUFU.TANH R110, R110 ;  /* 0x0000006e006e7308 */ /* 0x000e620000002400 */
[----:B------:R-:W-:Y:S01]  /*8600*/  FMUL.FTZ R57, R53, R101 ;  /* 0x0000006535397220 */ /* 0x000fe20000410000 */
[----:B------:R-:W-:-:S02]  /*8610*/  IMAD R53, R100, 0x80, R37 ;  /* 0x0000008064357824 */ /* 0x000fc400078e0225 */
[----:B------:R-:W-:-:S04]  /*8620*/  FMUL.FTZ R48, R48, R101 ;  /* 0x0000006530307220 */ /* 0x000fc80000410000 */
[----:B------:R-:W4:Y:S08]  /*8630*/  MUFU.TANH R108, R108 ;  /* 0x0000006c006c7308 */ /* 0x000f300000002400 */
[----:B------:R-:W5:Y:S01]  /*8640*/  MUFU.TANH R111, R111 ;  /* 0x0000006f006f7308 */ /* 0x000f620000002400 */
[-C--:B------:R-:W-:Y:S01]  /*8650*/  FMUL.FTZ R50, R50, R101.reuse ;  /* 0x0000006532327220 */ /* 0x080fe20000410000 */
[C---:B------:R-:W-:Y:S06]  /*8660*/  HMMA.16816.F32 R12, R116.reuse, R106, R12 ;  /* 0x0000006a740c723c */ /* 0x040fec000000180c */
[----:B------:R-:W5:Y:S01]  /*8670*/  MUFU.TANH R114, R114 ;  /* 0x0000007200727308 */ /* 0x000f620000002400 */
[-C--:B------:R-:W-:Y:S01]  /*8680*/  FMUL.FTZ R51, R51, R101.reuse ;  /* 0x0000006533337220 */ /* 0x080fe20000410000 */
[C---:B------:R-:W-:Y:S06]  /*8690*/  HMMA.16816.F32 R40, R116.reuse, R122, R40 ;  /* 0x0000007a7428723c */ /* 0x040fec0000001828 */
[----:B------:R-:W-:Y:S01]  /*86a0*/  MUFU.TANH R66, R66 ;  /* 0x0000004200427308 */ /* 0x000fe20000002400 */
[-C--:B------:R-:W-:Y:S01]  /*86b0*/  FMUL.FTZ R56, R56, R101.reuse ;  /* 0x0000006538387220 */ /* 0x080fe20000410000 */
[----:B--2---:R-:W-:Y:S01]  /*86c0*/  HMMA.16816.F32 R8, R116, R60, R8 ;  /* 0x0000003c7408723c */ /* 0x004fe20000001808 */
[----:B------:R-:W-:Y:S01]  /*86d0*/  FMUL.FTZ R60, R49, R101 ;  /* 0x00000065313c7220 */ /* 0x000fe20000410000 */
[----:B------:R-:W-:-:S04]  /*86e0*/  VIADD R49, R53, 0xffffff00 ;  /* 0xffffff0035317836 */ /* 0x000fc80000000000 */
[----:B------:R-:W-:Y:S01]  /*86f0*/  MUFU.TANH R67, R67 ;  /* 0x0000004300437308 */ /* 0x000fe20000002400 */
[----:B------:R-:W-:Y:S01]  /*8700*/  ISETP.GT.AND P5, PT, R38, R49, PT ;  /* 0x000000312600720c */ /* 0x000fe20003fa4270 */
[-C--:B------:R-:W-:Y:S01]  /*8710*/  FMUL.FTZ R58, R58, R101.reuse ;  /* 0x000000653a3a7220 */ /* 0x080fe20000410000 */
[----:B------:R-:W-:Y:S01]  /*8720*/  ISETP.GE.AND P2, PT, R49, R178, PT ;  /* 0x000000b23100720c */ /* 0x000fe20003f46270 */
[----:B------:R-:W-:Y:S01]  /*8730*/  FMUL.FTZ R59, R59, R101 ;  /* 0x000000653b3b7220 */ /* 0x000fe20000410000 */
[----:B------:R-:W-:Y:S01]  /*8740*/  ISETP.GE.AND P4, PT, R49, R175, PT ;  /* 0x000000af3100720c */ /* 0x000fe20003f86270 */
[----:B------:R-:W-:Y:S01]  /*8750*/  FMUL.FTZ R52, R52, R101 ;  /* 0x0000006534347220 */ /* 0x000fe20000410000 */
[----:B------:R-:W-:Y:S01]  /*8760*/  ISETP.GT.AND P3, PT, R39, R49, PT ;  /* 0x000000312700720c */ /* 0x000fe20003f64270 */
[----:B------:R2:W-:Y:S01]  /*8770*/  MUFU.TANH R120, R48 ;  /* 0x0000003000787308 */ /* 0x0005e20000002400 */
[----:B---3--:R-:W-:Y:S01]  /*8780*/  FSEL R49, R109, -INF , !P5 ;  /* 0xff8000006d317808 */ /* 0x008fe20006800000 */
[-C--:B------:R-:W-:Y:S01]  /*8790*/  FMUL.FTZ R54, R54, R101.reuse ;  /* 0x0000006536367220 */ /* 0x080fe20000410000 */
[----:B-1----:R-:W-:Y:S01]  /*87a0*/  FSEL R110, R110, -INF , !P3 ;  /* 0xff8000006e6e7808 */ /* 0x002fe20005800000 */
[-C--:B------:R-:W-:Y:S01]  /*87b0*/  FMUL.FTZ R55, R55, R101.reuse ;  /* 0x0000006537377220 */ /* 0x080fe20000410000 */
[----:B------:R-:W-:Y:S01]  /*87c0*/  FSEL R49, R49, -INF , !P2 ;  /* 0xff80000031317808 */ /* 0x000fe20005000000 */
[C---:B------:R-:W-:Y:S01]  /*87d0*/  HMMA.16816.F32 R24, R116.reuse, R124, R24 ;  /* 0x0000007c7418723c */ /* 0x040fe20000001818 */
[-C--:B------:R-:W-:Y:S01]  /*87e0*/  FMUL.FTZ R34, R34, R101.reuse ;  /* 0x0000006522227220 */ /* 0x080fe20000410000 */
[----:B------:R-:W1:Y:S06]  /*87f0*/  MUFU.TANH R112, R112 ;  /* 0x0000007000707308 */ /* 0x000e6c0000002400 */
[----:B------:R-:W-:Y:S01]  /*8800*/  HMMA.16816.F32 R20, R116, R126, R20 ;  /* 0x0000007e7414723c */ /* 0x000fe20000001814 */
[----:B------:R-:W-:Y:S01]  /*8810*/  FMUL.FTZ R30, R30, R101 ;  /* 0x000000651e1e7220 */ /* 0x000fe20000410000 */
[----:B------:R-:W3:Y:S01]  /*8820*/  MUFU.TANH R65, R65 ;  /* 0x0000004100417308 */ /* 0x000ee20000002400 */
[----:B------:R-:W-:-:S04]  /*8830*/  DEPBAR.LE SB0, 0x0 ;  /* 0x000080000000791a */ /* 0x000fc80000000000 */
[----:B--2---:R-:W-:-:S05]  /*8840*/  VIADD R48, R53, 0xffffff01 ;  /* 0xffffff0135307836 */ /* 0x004fca0000000000 */
[----:B------:R-:W-:Y:S02]  /*8850*/  ISETP.GT.AND P6, PT, R38, R48, PT ;  /* 0x000000302600720c */ /* 0x000fe40003fc4270 */
[C---:B------:R-:W-:Y:S02]  /*8860*/  ISETP.GE.AND P5, PT, R48.reuse, R178, PT ;  /* 0x000000b23000720c */ /* 0x040fe40003fa6270 */
[----:B------:R-:W-:Y:S02]  /*8870*/  ISETP.GE.AND P2, PT, R48, R175, PT ;  /* 0x000000af3000720c */ /* 0x000fe40003f46270 */
[----:B------:R-:W-:Y:S01]  /*8880*/  ISETP.GT.AND P3, PT, R39, R48, PT ;  /* 0x000000302700720c */ /* 0x000fe20003f64270 */
[----:B------:R-:W-:Y:S01]  /*8890*/  VIADD R48, R53, 0xffffff08 ;  /* 0xffffff0835307836 */ /* 0x000fe20000000000 */
[----:B------:R2:W-:Y:S01]  /*88a0*/  MUFU.TANH R107, R50 ;  /* 0x00000032006b7308 */ /* 0x0005e20000002400 */
[----:B----4-:R-:W-:-:S03]  /*88b0*/  FSEL R188, R108, -INF , !P6 ;  /* 0xff8000006cbc7808 */ /* 0x010fc60007000000 */
[----:B------:R-:W-:Y:S02]  /*88c0*/  ISETP.GT.AND P6, PT, R38, R48, PT ;  /* 0x000000302600720c */ /* 0x000fe40003fc4270 */
[----:B------:R-:W-:Y:S02]  /*88d0*/  FSEL R226, R110, -INF , !P4 ;  /* 0xff8000006ee27808 */ /* 0x000fe40006000000 */
[----:B------:R5:W-:Y:S01]  /*88e0*/  MUFU.TANH R61, R51 ;  /* 0x00000033003d7308 */ /* 0x000be20000002400 */
[----:B------:R-:W-:Y:S02]  /*88f0*/  FSEL R188, R188, -INF , !P5 ;  /* 0xff800000bcbc7808 */ /* 0x000fe40006800000 */
[----:B------:R-:W-:Y:S01]  /*8900*/  FSEL R115, R115, -INF , !P6 ;  /* 0xff80000073737808 */ /* 0x000fe20007000000 */
[-C--:B--2---:R-:W-:Y:S01]  /*8910*/  FMUL.FTZ R50, R44, R101.reuse ;  /* 0x000000652c327220 */ /* 0x084fe20000410000 */
[----:B------:R-:W-:Y:S01]  /*8920*/  FMUL.FTZ R44, R45, R101 ;  /* 0x000000652d2c7220 */ /* 0x000fe20000410000 */
[----:B------:R-:W-:Y:S01]  /*8930*/  VIADD R45, R53, 0xffffff09 ;  /* 0xffffff09352d7836 */ /* 0x000fe20000000000 */
[----:B------:R-:W-:-:S02]  /*8940*/  ISETP.GE.AND P4, PT, R48, R178, PT ;  /* 0x000000b23000720c */ /* 0x000fc40003f86270 */
[----:B------:R-:W-:Y:S02]  /*8950*/  ISETP.GE.AND P5, PT, R48, R175, PT ;  /* 0x000000af3000720c */ /* 0x000fe40003fa6270 */
[----:B-----5:R-:W-:Y:S02]  /*8960*/  FSEL R51, R111, -INF , !P3 ;  /* 0xff8000006f337808 */ /* 0x020fe40005800000 */
[----:B------:R-:W-:Y:S01]  /*8970*/  ISETP.GT.AND P3, PT, R39, R48, PT ;  /* 0x000000302700720c */ /* 0x000fe20003f64270 */
[----:B------:R-:W-:Y:S01]  /*8980*/  VIADD R48, R53, 0xffffff10 ;  /* 0xffffff1035307836 */ /* 0x000fe20000000000 */
[----:B------:R-:W-:Y:S01]  /*8990*/  ISETP.GT.AND P6, PT, R38, R45, PT ;  /* 0x0000002d2600720c */ /* 0x000fe20003fc4270 */
[----:B------:R-:W2:Y:S01]  /*89a0*/  MUFU.TANH R64, R64 ;  /* 0x0000004000407308 */ /* 0x000ea20000002400 */
[----:B------:R-:W-:Y:S02]  /*89b0*/  FSEL R51, R51, -INF , !P2 ;  /* 0xff80000033337808 */ /* 0x000fe40005000000 */
[----:B------:R-:W-:-:S02]  /*89c0*/  FSEL R114, R114, -INF , !P3 ;  /* 0xff80000072727808 */ /* 0x000fc40005800000 */
[----:B------:R-:W-:Y:S02]  /*89d0*/  ISETP.GE.AND P2, PT, R45, R178, PT ;  /* 0x000000b22d00720c */ /* 0x000fe40003f46270 */
[----:B------:R-:W-:Y:S01]  /*89e0*/  ISETP.GT.AND P3, PT, R39, R45, PT ;  /* 0x0000002d2700720c */ /* 0x000fe20003f64270 */
[----:B------:R-:W4:Y:S01]  /*89f0*/  MUFU.TANH R56, R56 ;  /* 0x0000003800387308 */ /* 0x000f220000002400 */
[----:B-1----:R-:W-:Y:S02]  /*8a00*/  FSEL R112, R112, -INF , !P6 ;  /* 0xff80000070707808 */ /* 0x002fe40007000000 */
[----:B------:R-:W-:Y:S02]  /*8a10*/  ISETP.GT.AND P6, PT, R38, R48, PT ;  /* 0x000000302600720c */ /* 0x000fe40003fc4270 */
[----:B------:R-:W-:-:S03]  /*8a20*/  FSEL R238, R114, -INF , !P5 ;  /* 0xff80000072ee7808 */ /* 0x000fc60006800000 */
[----:B------:R1:W-:Y:S01]  /*8a30*/  MUFU.TANH R108, R50 ;  /* 0x00000032006c7308 */ /* 0x0003e20000002400 */
[----:B------:R-:W-:Y:S02]  /*8a40*/  FSEL R190, R112, -INF , !P2 ;  /* 0xff80000070be7808 */ /* 0x000fe40005000000 */
[----:B------:R-:W-:Y:S02]  /*8a50*/  FSEL R66, R66, -INF , !P3 ;  /* 0xff80000042427808 */ /* 0x000fe40005800000 */
[----:B------:R-:W-:Y:S02]  /*8a60*/  FSEL R236, R115, -INF , !P4 ;  /* 0xff80000073ec7808 */ /* 0x000fe40006000000 */
[C---:B------:R-:W-:Y:S01]  /*8a70*/  ISETP.GE.AND P5, PT, R48.reuse, R178, PT ;  /* 0x000000b23000720c */ /* 0x040fe20003fa6270 */
[----:B------:R-:W5:Y:S01]  /*8a80*/  MUFU.TANH R58, R58 ;  /* 0x0000003a003a7308 */ /* 0x000f620000002400 */
[----:B------:R-:W-:Y:S02]  /*8a90*/  ISETP.GE.AND P2, PT, R48, R175, PT ;  /* 0x000000af3000720c */ /* 0x000fe40003f46270 */
[----:B------:R-:W-:-:S02]  /*8aa0*/  ISETP.GT.AND P3, PT, R39, R48, PT ;  /* 0x000000302700720c */ /* 0x000fc40003f64270 */
[----:B------:R-:W-:Y:S02]  /*8ab0*/  ISETP.GE.AND P4, PT, R45, R175, PT ;  /* 0x000000af2d00720c */ /* 0x000fe40003f86270 */
[----:B------:R-:W-:Y:S01]  /*8ac0*/  FSEL R48, R113, -INF , !P6 ;  /* 0xff80000071307808 */ /* 0x000fe20007000000 */
[----:B-1----:R-:W-:Y:S02]  /*8ad0*/  VIADD R50, R53, 0xffffff11 ;  /* 0xffffff1135327836 */ /* 0x002fe40000000000 */
[-C--:B------:R-:W-:Y:S01]  /*8ae0*/  FMUL.FTZ R45, R47, R101.reuse ;  /* 0x000000652f2d7220 */ /* 0x080fe20000410000 */
[----:B------:R-:W1:Y:S01]  /*8af0*/  MUFU.TANH R104, R104 ;  /* 0x0000006800687308 */ /* 0x000e620000002400 */
[----:B------:R-:W-:Y:S01]  /*8b00*/  FMUL.FTZ R47, R40, R101 ;  /* 0x00000065282f7220 */ /* 0x000fe20000410000 */
[----:B------:R-:W-:Y:S02]  /*8b10*/  ISETP.GT.AND P6, PT, R38, R50, PT ;  /* 0x000000322600720c */ /* 0x000fe40003fc4270 */
[----:B------:R-:W-:-:S02]  /*8b20*/  FSEL R40, R66, -INF , !P4 ;  /* 0xff80000042287808 */ /* 0x000fc40006000000 */
[----:B------:R-:W-:Y:S02]  /*8b30*/  FSEL R48, R48, -INF , !P5 ;  /* 0xff80000030307808 */ /* 0x000fe40006800000 */
[----:B------:R3:W-:Y:S01]  /*8b40*/  MUFU.TANH R106, R52 ;  /* 0x00000034006a7308 */ /* 0x0007e20000002400 */
[C---:B------:R-:W-:Y:S02]  /*8b50*/  ISETP.GE.AND P4, PT, R50.reuse, R178, PT ;  /* 0x000000b23200720c */ /* 0x040fe40003f86270 */
[----:B------:R-:W-:-:S05]  /*8b60*/  ISETP.GE.AND P5, PT, R50, R175, PT ;  /* 0x000000af3200720c */ /* 0x000fca0003fa6270 */
[----:B------:R2:W-:Y:S08]  /*8b70*/  MUFU.TANH R105, R54 ;  /* 0x0000003600697308 */ /* 0x0005f00000002400 */
[----:B------:R-:W1:Y:S01]  /*8b80*/  MUFU.TANH R59, R59 ;  /* 0x0000003b003b7308 */ /* 0x000e620000002400 */
[----:B---3--:R-:W-:Y:S02]  /*8b90*/  FSEL R52, R67, -INF , !P3 ;  /* 0xff80000043347808 */ /* 0x008fe40005800000 */
[----:B------:R-:W-:-:S02]  /*8ba0*/  ISETP.GT.AND P3, PT, R39, R50, PT ;  /* 0x000000322700720c */ /* 0x000fc40003f64270 */
[----:B------:R-:W-:Y:S01]  /*8bb0*/  FSEL R50, R65, -INF , !P6 ;  /* 0xff80000041327808 */ /* 0x000fe20007000000 */
[----:B--2---:R-:W-:Y:S01]  /*8bc0*/  VIADD R54, R53, 0xffffff18 ;  /* 0xffffff1835367836 */ /* 0x004fe20000000000 */
[----:B------:R-:W-:Y:S02]  /*8bd0*/  FSEL R52, R52, -INF , !P2 ;  /* 0xff80000034347808 */ /* 0x000fe40005000000 */
[----:B------:R-:W-:Y:S02]  /*8be0*/  FSEL R50, R50, -INF , !P4 ;  /* 0xff80000032327808 */ /* 0x000fe40006000000 */
[----:B------:R-:W-:Y:S02]  /*8bf0*/  ISETP.GT.AND P6, PT, R38, R54, PT ;  /* 0x000000362600720c */ /* 0x000fe40003fc4270 */
[----:B------:R-:W-:Y:S02]  /*8c00*/  FSEL R142, R64, -INF , !P3 ;  /* 0xff800000408e7808 */ /* 0x000fe40005800000 */
[----:B------:R-:W-:-:S02]  /*8c10*/  ISETP.GE.AND P2, PT, R54, R178, PT ;  /* 0x000000b23600720c */ /* 0x000fc40003f46270 */
[----:B------:R-:W-:Y:S02]  /*8c20*/  ISETP.GE.AND P4, PT, R54, R175, PT ;  /* 0x000000af3600720c */ /* 0x000fe40003f86270 */
[----:B------:R-:W-:Y:S01]  /*8c30*/  ISETP.GT.AND P3, PT, R39, R54, PT ;  /* 0x000000362700720c */ /* 0x000fe20003f64270 */
[----:B------:R-:W-:Y:S01]  /*8c40*/  VIADD R54, R53, 0xffffff19 ;  /* 0xffffff1935367836 */ /* 0x000fe20000000000 */
[----:B----4-:R-:W-:Y:S01]  /*8c50*/  FSEL R56, R56, -INF , !P6 ;  /* 0xff80000038387808 */ /* 0x010fe20007000000 */
[----:B------:R-:W2:Y:S01]  /*8c60*/  MUFU.TANH R57, R57 ;  /* 0x0000003900397308 */ /* 0x000ea20000002400 */
[----:B-----5:R-:W-:Y:S02]  /*8c70*/  FSEL R58, R58, -INF , !P3 ;  /* 0xff8000003a3a7808 */ /* 0x020fe40005800000 */
[----:B------:R-:W-:Y:S02]  /*8c80*/  ISETP.GT.AND P6, PT, R38, R54, PT ;  /* 0x000000362600720c */ /* 0x000fe40003fc4270 */
[----:B------:R-:W-:-:S03]  /*8c90*/  FSEL R144, R56, -INF , !P2 ;  /* 0xff80000038907808 */ /* 0x000fc60005000000 */
[----:B------:R-:W3:Y:S01]  /*8ca0*/  MUFU.TANH R55, R55 ;  /* 0x0000003700377308 */ /* 0x000ee20000002400 */
[----:B------:R-:W-:Y:S01]  /*8cb0*/  ISETP.GT.AND P3, PT, R39, R54, PT ;  /* 0x000000362700720c */ /* 0x000fe20003f64270 */
[----:B------:R-:W-:Y:S02]  /*8cc0*/  VIADD R56, R53, 0xffffff20 ;  /* 0xffffff2035387836 */ /* 0x000fe40000000000 */
[-C--:B------:R-:W-:Y:S01]  /*8cd0*/  FMUL.FTZ R65, R42, R101.reuse ;  /* 0x000000652a417220 */ /* 0x080fe20000410000 */
[-C--:B------:R-:W-:Y:S01]  /*8ce0*/  FMUL.FTZ R42, R43, R101.reuse ;  /* 0x000000652b2a7220 */ /* 0x080fe20000410000 */
[----:B------:R-:W-:Y:S01]  /*8cf0*/  FSEL R142, R142, -INF , !P5 ;  /* 0xff8000008e8e7808 */ /* 0x000fe20006800000 */
[-C--:B------:R-:W-:Y:S01]  /*8d00*/  FMUL.FTZ R43, R32, R101.reuse ;  /* 0x00000065202b7220 */ /* 0x080fe20000410000 */
[----:B------:R-:W-:Y:S01]  /*8d10*/  ISETP.GE.AND P5, PT, R54, R178, PT ;  /* 0x000000b23600720c */ /* 0x000fe20003fa6270 */
[-C--:B------:R-:W-:Y:S01]  /*8d20*/  FMUL.FTZ R32, R33, R101.reuse ;  /* 0x0000006521207220 */ /* 0x080fe20000410000 */
[----:B-1----:R-:W-:Y:S01]  /*8d30*/  FSEL R104, R104, -INF , !P6 ;  /* 0xff80000068687808 */ /* 0x002fe20007000000 */
[----:B------:R-:W-:Y:S01]  /*8d40*/  FMUL.FTZ R46, R46, R101 ;  /* 0x000000652e2e7220 */ /* 0x000fe20000410000 */
[----:B------:R-:W-:Y:S01]  /*8d50*/  FSEL R59, R59, -INF , !P3 ;  /* 0xff8000003b3b7808 */ /* 0x000fe20005800000 */
[----:B------:R-:W-:Y:S01]  /*8d60*/  VIADD R33, R53, 0xffffff21 ;  /* 0xffffff2135217836 */ /* 0x000fe20000000000 */
[----:B------:R-:W-:Y:S01]  /*8d70*/  ISETP.GE.AND P2, PT, R54, R175, PT ;  /* 0x000000af3600720c */ /* 0x000fe20003f46270 */
[----:B------:R-:W1:Y:S01]  /*8d80*/  MUFU.TANH R60, R60 ;  /* 0x0000003c003c7308 */ /* 0x000e620000002400 */
[----:B------:R-:W-:-:S02]  /*8d90*/  ISETP.GT.AND P6, PT, R38, R56, PT ;  /* 0x000000382600720c */ /* 0x000fc40003fc4270 */
[----:B------:R-:W-:Y:S02]  /*8da0*/  ISETP.GT.AND P3, PT, R39, R56, PT ;  /* 0x000000382700720c */ /* 0x000fe40003f64270 */
[----:B------:R-:W-:Y:S02]  /*8db0*/  FSEL R54, R58, -INF , !P4 ;  /* 0xff8000003a367808 */ /* 0x000fe40006000000 */
[----:B------:R-:W-:Y:S02]  /*8dc0*/  FSEL R58, R104, -INF , !P5 ;  /* 0xff800000683a7808 */ /* 0x000fe40006800000 */
[C---:B------:R-:W-:Y:S02]  /*8dd0*/  ISETP.GE.AND P4, PT, R56.reuse, R178, PT ;  /* 0x000000b23800720c */ /* 0x040fe40003f86270 */
[----:B------:R-:W-:Y:S02]  /*8de0*/  ISETP.GE.AND P5, PT, R56, R175, PT ;  /* 0x000000af3800720c */ /* 0x000fe40003fa6270 */
[----:B------:R-:W-:-:S02]  /*8df0*/  FSEL R106, R106, -INF , !P6 ;  /* 0xff8000006a6a7808 */ /* 0x000fc40007000000 */
[----:B------:R-:W-:Y:S01]  /*8e00*/  FSEL R56, R59, -INF , !P2 ;  /* 0xff8000003b387808 */ /* 0x000fe20005000000 */
[----:B------:R-:W-:Y:S01]  /*8e10*/  VIADD R59, R53, 0xffffff28 ;  /* 0xffffff28353b7836 */ /* 0x000fe20000000000 */
[----:B------:R-:W-:Y:S01]  /*8e20*/  FSEL R105, R105, -INF , !P3 ;  /* 0xff80000069697808 */ /* 0x000fe20005800000 */
[----:B------:R-:W4:Y:S01]  /*8e30*/  MUFU.TANH R46, R46 ;  /* 0x0000002e002e7308 */ /* 0x000f220000002400 */
[-C--:B------:R-:W-:Y:S02]  /*8e40*/  ISETP.GT.AND P6, PT, R38, R33.reuse, PT ;  /* 0x000000212600720c */ /* 0x080fe40003fc4270 */
[----:B------:R-:W-:Y:S02]  /*8e50*/  ISETP.GT.AND P3, PT, R39, R33, PT ;  /* 0x000000212700720c */ /* 0x000fe40003f64270 */
[----:B--2---:R-:W-:Y:S02]  /*8e60*/  FSEL R57, R57, -INF , !P6 ;  /* 0xff80000039397808 */ /* 0x004fe40007000000 */
[----:B---3--:R-:W-:Y:S01]  /*8e70*/  FSEL R234, R55, -INF , !P3 ;  /* 0xff80000037ea7808 */ /* 0x008fe20005800000 */
[----:B------:R-:W-:Y:S01]  /*8e80*/  VIADD R55, R53, 0xffffff29 ;  /* 0xffffff2935377836 */ /* 0x000fe20000000000 */
[----:B------:R-:W-:Y:S01]  /*8e90*/  FSEL R204, R106, -INF , !P4 ;  /* 0xff8000006acc7808 */ /* 0x000fe20006000000 */
[----:B------:R-:W2:Y:S01]  /*8ea0*/  MUFU.TANH R44, R44 ;  /* 0x0000002c002c7308 */ /* 0x000ea20000002400 */
[----:B------:R-:W-:-:S02]  /*8eb0*/  ISETP.GT.AND P6, PT, R38, R59, PT ;  /* 0x0000003b2600720c */ /* 0x000fc40003fc4270 */
[----:B------:R-:W-:Y:S02]  /*8ec0*/  ISETP.GT.AND P3, PT, R39, R59, PT ;  /* 0x0000003b2700720c */ /* 0x000fe40003f64270 */
[CC--:B------:R-:W-:Y:S02]  /*8ed0*/  ISETP.GE.AND P2, PT, R33.reuse, R178.reuse, PT ;  /* 0x000000b22100720c */ /* 0x0c0fe40003f46270 */
[----:B------:R-:W-:Y:S01]  /*8ee0*/  ISETP.GE.AND P4, PT, R33, R175, PT ;  /* 0x000000af2100720c */ /* 0x000fe20003f86270 */
[-C--:B------:R-:W-:Y:S01]  /*8ef0*/  FMUL.FTZ R33, R35, R101.reuse ;  /* 0x0000006523217220 */ /* 0x080fe20000410000 */
[----:B------:R-:W-:Y:S01]  /*8f00*/  FSEL R208, R105, -INF , !P5 ;  /* 0xff80000069d07808 */ /* 0x000fe20006800000 */
[-C--:B------:R-:W-:Y:S01]  /*8f10*/  FMUL.FTZ R35, R28, R101.reuse ;  /* 0x000000651c237220 */ /* 0x080fe20000410000 */
[----:B------:R-:W-:Y:S01]  /*8f20*/  ISETP.GE.AND P5, PT, R59, R178, PT ;  /* 0x000000b23b00720c */ /* 0x000fe20003fa6270 */
[-C--:B------:R-:W-:Y:S01]  /*8f30*/  FMUL.FTZ R28, R29, R101.reuse ;  /* 0x000000651d1c7220 */ /* 0x080fe20000410000 */
[----:B------:R-:W-:Y:S01]  /*8f40*/  FSEL R120, R120, -INF , !P6 ;  /* 0xff80000078787808 */ /* 0x000fe20007000000 */
[----:B------:R-:W-:Y:S01]  /*8f50*/  FMUL.FTZ R41, R41, R101 ;  /* 0x0000006529297220 */ /* 0x000fe20000410000 */
[----:B------:R-:W-:Y:S01]  /*8f60*/  FSEL R107, R107, -INF , !P3 ;  /* 0xff8000006b6b7808 */ /* 0x000fe20005800000 */
[----:B------:R-:W-:Y:S01]  /*8f70*/  VIADD R29, R53, 0xffffff30 ;  /* 0xffffff30351d7836 */ /* 0x000fe20000000000 */
[-C--:B------:R-:W-:Y:S01]  /*8f80*/  ISETP.GT.AND P6, PT, R38, R55.reuse, PT ;  /* 0x000000372600720c */ /* 0x080fe20003fc4270 */
[----:B------:R-:W3:Y:S01]  /*8f90*/  MUFU.TANH R45, R45 ;  /* 0x0000002d002d7308 */ /* 0x000ee20000002400 */
[----:B------:R-:W-:-:S02]  /*8fa0*/  ISETP.GT.AND P3, PT, R39, R55, PT ;  /* 0x000000372700720c */ /* 0x000fc40003f64270 */
[----:B------:R-:W-:Y:S02]  /*8fb0*/  FSEL R234, R234, -INF , !P4 ;  /* 0xff800000eaea7808 */ /* 0x000fe40006000000 */
[----:B------:R-:W-:-:S03]  /*8fc0*/  FSEL R202, R120, -INF , !P5 ;  /* 0xff80000078ca7808 */ /* 0x000fc60006800000 */
[----:B------:R-:W5:Y:S01]  /*8fd0*/  MUFU.TANH R47, R47 ;  /* 0x0000002f002f7308 */ /* 0x000f620000002400 */
[C---:B------:R-:W-:Y:S02]  /*8fe0*/  ISETP.GE.AND P4, PT, R55.reuse, R178, PT ;  /* 0x000000b23700720c */ /* 0x040fe40003f86270 */
[----:B------:R-:W-:Y:S01]  /*8ff0*/  ISETP.GE.AND P5, PT, R55, R175, PT ;  /* 0x000000af3700720c */ /* 0x000fe20003fa6270 */
[----:B------:R-:W-:Y:S01]  /*9000*/  VIADD R55, R53, 0xffffff31 ;  /* 0xffffff3135377836 */ /* 0x000fe20000000000 */
[----:B-1----:R-:W-:Y:S02]  /*9010*/  FSEL R60, R60, -INF , !P6 ;  /* 0xff8000003c3c7808 */ /* 0x002fe40007000000 */
[----:B------:R-:W-:Y:S01]  /*9020*/  FSEL R61, R61, -INF , !P3 ;  /* 0xff8000003d3d7808 */ /* 0x000fe20005800000 */
[----:B------:R-:W1:Y:S01]  /*9030*/  MUFU.TANH R41, R41 ;  /* 0x0000002900297308 */ /* 0x000e620000002400 */
[----:B------:R-:W-:Y:S02]  /*9040*/  FSEL R206, R57, -INF , !P2 ;  /* 0xff80000039ce7808 */ /* 0x000fe40005000000 */
[----:B------:R-:W-:-:S02]  /*9050*/  ISETP.GT.AND P6, PT, R38, R29, PT ;  /* 0x0000001d2600720c */ /* 0x000fc40003fc4270 */
[----:B------:R-:W-:Y:S02]  /*9060*/  ISETP.GT.AND P3, PT, R39, R29, PT ;  /* 0x0000001d2700720c */ /* 0x000fe40003f64270 */
[----:B------:R-:W-:Y:S01]  /*9070*/  ISETP.GE.AND P2, PT, R59, R175, PT ;  /* 0x000000af3b00720c */ /* 0x000fe20003f46270 */
[----:B------:R-:W1:Y:S01]  /*9080*/  MUFU.TANH R64, R65 ;  /* 0x0000004100407308 */ /* 0x000e620000002400 */
[----:B------:R-:W-:Y:S02]  /*9090*/  FSEL R108, R108, -INF , !P6 ;  /* 0xff8000006c6c7808 */ /* 0x000fe40007000000 */
[----:B----4-:R-:W-:Y:S01]  /*90a0*/  FSEL R222, R46, -INF , !P3 ;  /* 0xff8000002ede7808 */ /* 0x010fe20005800000 */
[----:B------:R-:W-:Y:S01]  /*90b0*/  VIADD R46, R53, 0xffffff38 ;  /* 0xffffff38352e7836 */ /* 0x000fe20000000000 */
[----:B------:R-:W-:Y:S02]  /*90c0*/  FSEL R232, R107, -INF , !P2 ;  /* 0xff8000006be87808 */ /* 0x000fe40005000000 */
[----:B------:R-:W-:-:S02]  /*90d0*/  FSEL R230, R60, -INF , !P4 ;  /* 0xff8000003ce67808 */ /* 0x000fc40006000000 */
[----:B------:R-:W-:Y:S02]  /*90e0*/  ISETP.GT.AND P6, PT, R38, R55, PT ;  /* 0x000000372600720c */ /* 0x000fe40003fc4270 */
[C---:B------:R-:W-:Y:S02]  /*90f0*/  ISETP.GE.AND P2, PT, R29.reuse, R178, PT ;  /* 0x000000b21d00720c */ /* 0x040fe40003f46270 */
[----:B------:R-:W-:Y:S01]  /*9100*/  ISETP.GE.AND P4, PT, R29, R175, PT ;  /* 0x000000af1d00720c */ /* 0x000fe20003f86270 */
[-C--:B------:R-:W-:Y:S01]  /*9110*/  FMUL.FTZ R29, R31, R101.reuse ;  /* 0x000000651f1d7220 */ /* 0x080fe20000410000 */
[-C--:B------:R-:W-:Y:S01]  /*9120*/  FMUL.FTZ R31, R24, R101.reuse ;  /* 0x00000065181f7220 */ /* 0x080fe20000410000 */
[----:B------:R-:W4:Y:S01]  /*9130*/  MUFU.TANH R42, R42 ;  /* 0x0000002a002a7308 */ /* 0x000f220000002400 */
[----:B--2---:R-:W-:Y:S01]  /*9140*/  FSEL R44, R44, -INF , !P6 ;  /* 0xff8000002c2c7808 */ /* 0x004fe20007000000 */
[----:B------:R-:W-:Y:S01]  /*9150*/  FMUL.FTZ R24, R25, R101 ;  /* 0x0000006519187220 */ /* 0x000fe20000410000 */
[----:B------:R-:W-:Y:S01]  /*9160*/  ISETP.GT.AND P3, PT, R39, R55, PT ;  /* 0x000000372700720c */ /* 0x000fe20003f64270 */
[----:B------:R-:W-:Y:S01]  /*9170*/  VIADD R25, R53, 0xffffff39 ;  /* 0xffffff3935197836 */ /* 0x000fe20000000000 */
[----:B------:R-:W-:-:S03]  /*9180*/  ISETP.GT.AND P6, PT, R38, R46, PT ;  /* 0x0000002e2600720c */ /* 0x000fc60003fc4270 */
[----:B------:R-:W2:Y:S01]  /*9190*/  MUFU.TANH R43, R43 ;  /* 0x0000002b002b7308 */ /* 0x000ea20000002400 */
[----:B------:R-:W-:Y:S02]  /*91a0*/  FSEL R228, R61, -INF , !P5 ;  /* 0xff8000003de47808 */ /* 0x000fe40006800000 */
[----:B------:R-:W-:Y:S02]  /*91b0*/  FSEL R210, R108, -INF , !P2 ;  /* 0xff8000006cd27808 */ /* 0x000fe40005000000 */
[C---:B------:R-:W-:Y:S02]  /*91c0*/  ISETP.GE.AND P5, PT, R55.reuse, R178, PT ;  /* 0x000000b23700720c */ /* 0x040fe40003fa6270 */
[----:B------:R-:W-:Y:S01]  /*91d0*/  ISETP.GE.AND P2, PT, R55, R175, PT ;  /* 0x000000af3700720c */ /* 0x000fe20003f46270 */
[----:B------:R-:W2:Y:S01]  /*91e0*/  MUFU.TANH R34, R34 ;  /* 0x0000002200227308 */ /* 0x000ea20000002400 */
[----:B---3--:R-:W-:Y:S02]  /*91f0*/  FSEL R45, R45, -INF , !P3 ;  /* 0xff8000002d2d7808 */ /* 0x008fe40005800000 */
[----:B-----5:R-:W-:-:S02]  /*9200*/  FSEL R47, R47, -INF , !P6 ;  /* 0xff8000002f2f7808 */ /* 0x020fc40007000000 */
[----:B------:R-:W-:-:S03]  /*9210*/  ISETP.GT.AND P6, PT, R38, R25, PT ;  /* 0x000000192600720c */ /* 0x000fc60003fc4270 */
[----:B------:R-:W3:Y:S01]  /*9220*/  MUFU.TANH R32, R32 ;  /* 0x0000002000207308 */ /* 0x000ee20000002400 */
[----:B------:R-:W-:Y:S01]  /*9230*/  FSEL R212, R44, -INF , !P5 ;  /* 0xff8000002cd47808 */ /* 0x000fe20006800000 */
[----:B------:R-:W-:Y:S01]  /*9240*/  VIADD R44, R53, 0xffffff40 ;  /* 0xffffff40352c7836 */ /* 0x000fe20000000000 */
[----:B------:R-:W-:Y:S02]  /*9250*/  ISETP.GT.AND P3, PT, R39, R46, PT ;  /* 0x0000002e2700720c */ /* 0x000fe40003f64270 */
[----:B------:R-:W-:Y:S02]  /*9260*/  FSEL R224, R45, -INF , !P2 ;  /* 0xff8000002de07808 */ /* 0x000fe40005000000 */
[----:B------:R-:W-:Y:S01]  /*9270*/  ISETP.GE.AND P2, PT, R25, R178, PT ;  /* 0x000000b21900720c */ /* 0x000fe20003f46270 */
[----:B------:R-:W5:Y:S01]  /*9280*/  MUFU.TANH R33, R33 ;  /* 0x0000002100217308 */ /* 0x000f620000002400 */
[----:B-1----:R-:W-:Y:S02]  /*9290*/  FSEL R41, R41, -INF , !P6 ;  /* 0xff80000029297808 */ /* 0x002fe40007000000 */
[----:B------:R-:W-:-:S02]  /*92a0*/  FSEL R222, R222, -INF , !P4 ;  /* 0xff800000dede7808 */ /* 0x000fc40006000000 */
[----:B------:R-:W-:Y:S02]  /*92b0*/  FSEL R64, R64, -INF , !P3 ;  /* 0xff80000040407808 */ /* 0x000fe40005800000 */
[----:B------:R-:W-:Y:S01]  /*92c0*/  ISETP.GE.AND P4, PT, R46, R178, PT ;  /* 0x000000b22e00720c */ /* 0x000fe20003f86270 */
[----:B------:R-:W1:Y:S01]  /*92d0*/  MUFU.TANH R35, R35 ;  /* 0x0000002300237308 */ /* 0x000e620000002400 */
[----:B------:R-:W-:Y:S02]  /*92e0*/  ISETP.GT.AND P3, PT, R39, R25, PT ;  /* 0x000000192700720c */ /* 0x000fe40003f64270 */
[----:B------:R-:W-:Y:S01]  /*92f0*/  FSEL R218, R41, -INF , !P2 ;  /* 0xff80000029da7808 */ /* 0x000fe20005000000 */
[----:B------:R-:W-:Y:S01]  /*9300*/  VIADD R41, R53, 0xffffff41 ;  /* 0xffffff4135297836 */ /* 0x000fe20000000000 */
[----:B------:R-:W-:-:S03]  /*9310*/  ISETP.GT.AND P6, PT, R38, R44, PT ;  /* 0x0000002c2600720c */ /* 0x000fc60003fc4270 */
[----:B------:R-:W1:Y:S01]  /*9320*/  MUFU.TANH R30, R30 ;  /* 0x0000001e001e7308 */ /* 0x000e620000002400 */
[----:B------:R-:W-:Y:S02]  /*9330*/  FSEL R214, R47, -INF , !P4 ;  /* 0xff8000002fd67808 */ /* 0x000fe40006000000 */
[----:B----4-:R-:W-:Y:S02]  /*9340*/  FSEL R42, R42, -INF , !P3 ;  /* 0xff8000002a2a7808 */ /* 0x010fe40005800000 */
[----:B------:R-:W-:Y:S02]  /*9350*/  ISETP.GE.AND P4, PT, R25, R175, PT ;  /* 0x000000af1900720c */ /* 0x000fe40003f86270 */
[----:B------:R-:W-:Y:S01]  /*9360*/  ISETP.GT.AND P3, PT, R39, R44, PT ;  /* 0x0000002c2700720c */ /* 0x000fe20003f64270 */
[----:B------:R-:W4:Y:S01]  /*9370*/  MUFU.TANH R28, R28 ;  /* 0x0000001c001c7308 */ /* 0x000f220000002400 */
[----:B--2---:R-:W-:Y:S01]  /*9380*/  FSEL R43, R43, -INF , !P6 ;  /* 0xff8000002b2b7808 */ /* 0x004fe20007000000 */
[----:B------:R-:W-:Y:S01]  /*9390*/  FMUL.FTZ R25, R27, R101 ;  /* 0x000000651b197220 */ /* 0x000fe20000410000 */
[----:B------:R-:W-:Y:S01]  /*93a0*/  ISETP.GT.AND P6, PT, R38, R41, PT ;  /* 0x000000292600720c */ /* 0x000fe20003fc4270 */
[-C--:B------:R-:W-:Y:S01]  /*93b0*/  FMUL.FTZ R27, R20, R101.reuse ;  /* 0x00000065141b7220 */ /* 0x080fe20000410000 */
[-C--:B------:R-:W-:Y:S01]  /*93c0*/  FMUL.FTZ R26, R26, R101.reuse ;  /* 0x000000651a1a7220 */ /* 0x080fe20000410000 */
[----:B------:R-:W-:Y:S01]  /*93d0*/  FSEL R220, R42, -INF , !P4 ;  /* 0xff8000002adc7808 */ /* 0x000fe20006000000 */
[----:B------:R-:W-:Y:S01]  /*93e0*/  FMUL.FTZ R20, R21, R101 ;  /* 0x0000006515147220 */ /* 0x000fe20000410000 */
[----:B------:R-:W-:Y:S01]  /*93f0*/  FSEL R34, R34, -INF , !P3 ;  /* 0xff80000022227808 */ /* 0x000fe20005800000 */
[----:B------:R-:W2:Y:S01]  /*9400*/  MUFU.TANH R29, R29 ;  /* 0x0000001d001d7308 */ /* 0x000ea20000002400 */
[----:B------:R-:W-:Y:S01]  /*9410*/  ISETP.GE.AND P4, PT, R41, R178, PT ;  /* 0x000000b22900720c */ /* 0x000fe20003f86270 */
[----:B------:R-:W-:Y:S01]  /*9420*/  VIADD R21, R53, 0xffffff48 ;  /* 0xffffff4835157836 */ /* 0x000fe20000000000 */
[----:B------:R-:W-:-:S02]  /*9430*/  ISETP.GT.AND P3, PT, R39, R41, PT ;  /* 0x000000292700720c */ /* 0x000fc40003f64270 */
[----:B---3--:R-:W-:-:S03]  /*9440*/  FSEL R32, R32, -INF , !P6 ;  /* 0xff80000020207808 */ /* 0x008fc60007000000 */
[----:B------:R-:W3:Y:S01]  /*9450*/  MUFU.TANH R31, R31 ;  /* 0x0000001f001f7308 */ /* 0x000ee20000002400 */
[----:B------:R-:W-:Y:S01]  /*9460*/  FSEL R192, R32, -INF , !P4 ;  /* 0xff80000020c07808 */ /* 0x000fe20006000000 */
[----:B------:R-:W-:Y:S01]  /*9470*/  VIADD R32, R53, 0xffffff49 ;  /* 0xffffff4935207836 */ /* 0x000fe20000000000 */
[----:B-----5:R-:W-:Y:S02]  /*9480*/  FSEL R33, R33, -INF , !P3 ;  /* 0xff80000021217808 */ /* 0x020fe40005800000 */
[-C--:B------:R-:W-:Y:S02]  /*9490*/  ISETP.GT.AND P6, PT, R38, R21.reuse, PT ;  /* 0x000000152600720c */ /* 0x080fe40003fc4270 */
[----:B------:R-:W-:Y:S01]  /*94a0*/  ISETP.GT.AND P3, PT, R39, R21, PT ;  /* 0x000000152700720c */ /* 0x000fe20003f64270 */
[----:B------:R-:W5:Y:S01]  /*94b0*/  MUFU.TANH R26, R26 ;  /* 0x0000001a001a7308 */ /* 0x000f620000002400 */
[-C--:B------:R-:W-:Y:S02]  /*94c0*/  ISETP.GE.AND P5, PT, R46, R175.reuse, PT ;  /* 0x000000af2e00720c */ /* 0x080fe40003fa6270 */
[----:B------:R-:W-:-:S02]  /*94d0*/  ISETP.GE.AND P2, PT, R44, R175, PT ;  /* 0x000000af2c00720c */ /* 0x000fc40003f46270 */
[----:B-1----:R-:W-:Y:S02]  /*94e0*/  FSEL R35, R35, -INF , !P6 ;  /* 0xff80000023237808 */ /* 0x002fe40007000000 */
[----:B------:R-:W-:Y:S01]  /*94f0*/  FSEL R200, R30, -INF , !P3 ;  /* 0xff8000001ec87808 */ /* 0x000fe20005800000 */
[----:B------:R-:W-:Y:S01]  /*9500*/  VIADD R30, R53, 0xffffff50 ;  /* 0xffffff50351e7836 */ /* 0x000fe20000000000 */
[----:B------:R-:W-:Y:S01]  /*9510*/  ISETP.GT.AND P6, PT, R38, R32, PT ;  /* 0x000000202600720c */ /* 0x000fe20003fc4270 */
[----:B------:R-:W1:Y:S01]  /*9520*/  MUFU.TANH R24, R24 ;  /* 0x0000001800187308 */ /* 0x000e620000002400 */
[----:B------:R-:W-:Y:S01]  /*9530*/  FSEL R216, R64, -INF , !P5 ;  /* 0xff80000040d87808 */ /* 0x000fe20006800000 */
[----:B------:R-:W-:Y:S01]  /*9540*/  FMUL.FTZ R22, R22, R101 ;  /* 0x0000006516167220 */ /* 0x000fe20000410000 */
[----:B------:R-:W-:Y:S02]  /*9550*/  FSEL R196, R34, -INF , !P2 ;  /* 0xff80000022c47808 */ /* 0x000fe40005000000 */
[----:B------:R-:W-:-:S02]  /*9560*/  ISETP.GE.AND P5, PT, R44, R178, PT ;  /* 0x000000b22c00720c */ /* 0x000fc40003fa6270 */
[C---:B------:R-:W-:Y:S01]  /*9570*/  ISETP.GE.AND P2, PT, R21.reuse, R178, PT ;  /* 0x000000b21500720c */ /* 0x040fe20003f46270 */
[----:B------:R-:W1:Y:S01]  /*9580*/  MUFU.TANH R25, R25 ;  /* 0x0000001900197308 */ /* 0x000e620000002400 */
[----:B------:R-:W-:Y:S02]  /*9590*/  ISETP.GE.AND P4, PT, R21, R175, PT ;  /* 0x000000af1500720c */ /* 0x000fe40003f86270 */
[----:B------:R-:W-:Y:S02]  /*95a0*/  ISETP.GT.AND P3, PT, R39, R32, PT ;  /* 0x000000202700720c */ /* 0x000fe40003f64270 */
[----:B----4-:R-:W-:Y:S01]  /*95b0*/  FSEL R28, R28, -INF , !P6 ;  /* 0xff8000001c1c7808 */ /* 0x010fe20007000000 */
[-C--:B------:R-:W-:Y:S01]  /*95c0*/  FMUL.FTZ R21, R23, R101.reuse ;  /* 0x0000006517157220 */ /* 0x080fe20000410000 */
[----:B------:R-:W-:Y:S01]  /*95d0*/  ISETP.GT.AND P6, PT, R38, R30, PT ;  /* 0x0000001e2600720c */ /* 0x000fe20003fc4270 */
[----:B------:R-:W4:Y:S01]  /*95e0*/  MUFU.TANH R27, R27 ;  /* 0x0000001b001b7308 */ /* 0x000f220000002400 */
[-C--:B------:R-:W-:Y:S01]  /*95f0*/  FMUL.FTZ R23, R16, R101.reuse ;  /* 0x0000006510177220 */ /* 0x080fe20000410000 */
[----:B------:R-:W-:Y:S01]  /*9600*/  FSEL R194, R43, -INF , !P5 ;  /* 0xff8000002bc27808 */ /* 0x000fe20006800000 */
[----:B------:R-:W-:Y:S01]  /*9610*/  FMUL.FTZ R16, R17, R101 ;  /* 0x0000006511107220 */ /* 0x000fe20000410000 */
[----:B------:R-:W-:Y:S01]  /*9620*/  FSEL R182, R35, -INF , !P2 ;  /* 0xff80000023b67808 */ /* 0x000fe20005000000 */
[----:B------:R-:W-:Y:S01]  /*9630*/  VIADD R17, R53, 0xffffff51 ;  /* 0xffffff5135117836 */ /* 0x000fe20000000000 */
[----:B------:R-:W-:-:S02]  /*9640*/  FSEL R200, R200, -INF , !P4 ;  /* 0xff800000c8c87808 */ /* 0x000fc40006000000 */
[----:B--2---:R-:W-:Y:S01]  /*9650*/  FSEL R29, R29, -INF , !P3 ;  /* 0xff8000001d1d7808 */ /* 0x004fe20005800000 */
[----:B------:R-:W2:Y:S01]  /*9660*/  MUFU.TANH R22, R22 ;  /* 0x0000001600167308 */ /* 0x000ea20000002400 */
[-C--:B------:R-:W-:Y:S02]  /*9670*/  ISETP.GE.AND P5, PT, R41, R175.reuse, PT ;  /* 0x000000af2900720c */ /* 0x080fe40003fa6270 */
[----:B------:R-:W-:Y:S02]  /*9680*/  ISETP.GE.AND P2, PT, R32, R175, PT ;  /* 0x000000af2000720c */ /* 0x000fe40003f46270 */
[----:B------:R-:W-:Y:S02]  /*9690*/  ISETP.GE.AND P4, PT, R30, R178, PT ;  /* 0x000000b21e00720c */ /* 0x000fe40003f86270 */
[----:B------:R-:W-:Y:S02]  /*96a0*/  ISETP.GT.AND P3, PT, R39, R30, PT ;  /* 0x0000001e2700720c */ /* 0x000fe40003f64270 */
[----:B---3--:R-:W-:Y:S01]  /*96b0*/  FSEL R31, R31, -INF , !P6 ;  /* 0xff8000001f1f7808 */ /* 0x008fe20007000000 */
[----:B------:R-:W3:Y:S01]  /*96c0*/  MUFU.TANH R20, R20 ;  /* 0x0000001400147308 */ /* 0x000ee20000002400 */
[----:B------:R-:W-:-:S02]  /*96d0*/  FSEL R198, R33, -INF , !P5 ;  /* 0xff80000021c67808 */ /* 0x000fc40006800000 */
[----:B------:R-:W-:Y:S02]  /*96e0*/  FSEL R146, R29, -INF , !P2 ;  /* 0xff8000001d927808 */ /* 0x000fe40005000000 */
[----:B------:R-:W-:Y:S02]  /*96f0*/  FSEL R124, R31, -INF , !P4 ;  /* 0xff8000001f7c7808 */ /* 0x000fe40006000000 */
[----:B-----5:R-:W-:Y:S02]  /*9700*/  FSEL R138, R26, -INF , !P3 ;  /* 0xff8000001a8a7808 */ /* 0x020fe40005800000 */
[-C--:B------:R-:W-:Y:S02]  /*9710*/  ISETP.GE.AND P5, PT, R32, R178.reuse, PT ;  /* 0x000000b22000720c */ /* 0x080fe40003fa6270 */
[----:B------:R-:W-:Y:S02]  /*9720*/  ISETP.GT.AND P6, PT, R38, R17, PT ;  /* 0x000000112600720c */ /* 0x000fe40003fc4270 */
[----:B------:R-:W-:-:S02]  /*9730*/  ISETP.GE.AND P2, PT, R17, R178, PT ;  /* 0x000000b21100720c */ /* 0x000fc40003f46270 */
[----:B------:R-:W-:Y:S02]  /*9740*/  ISETP.GE.AND P4, PT, R17, R175, PT ;  /* 0x000000af1100720c */ /* 0x000fe40003f86270 */
[----:B------:R-:W-:Y:S01]  /*9750*/  ISETP.GT.AND P3, PT, R39, R17, PT ;  /* 0x000000112700720c */ /* 0x000fe20003f64270 */
[----:B------:R-:W-:Y:S01]  /*9760*/  VIADD R17, R53, 0xffffff58 ;  /* 0xffffff5835117836 */ /* 0x000fe20000000000 */
[----:B------:R-:W5:Y:S01]  /*9770*/  MUFU.TANH R21, R21 ;  /* 0x0000001500157308 */ /* 0x000f620000002400 */
[----:B------:R-:W-:Y:S01]  /*9780*/  FSEL R184, R28, -INF , !P5 ;  /* 0xff8000001cb87808 */ /* 0x000fe20006800000 */
[----:B------:R-:W-:Y:S01]  /*9790*/  FMUL.FTZ R28, R18, R101 ;  /* 0x00000065121c7220 */ /* 0x000fe20000410000 */
[----:B------:R-:W-:Y:S01]  /*97a0*/  ISETP.GE.AND P5, PT, R30, R175, PT ;  /* 0x000000af1e00720c */ /* 0x000fe20003fa6270 */
[----:B------:R-:W-:Y:S01]  /*97b0*/  FMUL.FTZ R18, R19, R101 ;  /* 0x0000006513127220 */ /* 0x000fe20000410000 */
[----:B-1----:R-:W-:Y:S01]  /*97c0*/  FSEL R24, R24, -INF , !P6 ;  /* 0xff80000018187808 */ /* 0x002fe20007000000 */
[----:B------:R-:W-:Y:S01]  /*97d0*/  VIADD R19, R53, 0xffffff59 ;  /* 0xffffff5935137836 */ /* 0x000fe20000000000 */
[----:B------:R-:W-:Y:S01]  /*97e0*/  ISETP.GT.AND P6, PT, R38, R17, PT ;  /* 0x000000112600720c */ /* 0x000fe20003fc4270 */
[----:B------:R-:W1:Y:S01]  /*97f0*/  MUFU.TANH R23, R23 ;  /* 0x0000001700177308 */ /* 0x000e620000002400 */
[----:B------:R-:W-:-:S02]  /*9800*/  FSEL R138, R138, -INF , !P5 ;  /* 0xff8000008a8a7808 */ /* 0x000fc40006800000 */
[----:B------:R-:W-:Y:S02]  /*9810*/  FSEL R25, R25, -INF , !P3 ;  /* 0xff80000019197808 */ /* 0x000fe40005800000 */
[----:B------:R-:W-:Y:S02]  /*9820*/  ISETP.GE.AND P5, PT, R17, R178, PT ;  /* 0x000000b21100720c */ /* 0x000fe40003fa6270 */
[----:B------:R-:W-:Y:S02]  /*9830*/  ISETP.GT.AND P3, PT, R39, R17, PT ;  /* 0x000000112700720c */ /* 0x000fe40003f64270 */
[----:B----4-:R-:W-:Y:S01]  /*9840*/  FSEL R27, R27, -INF , !P6 ;  /* 0xff8000001b1b7808 */ /* 0x010fe20007000000 */
[----:B------:R-:W4:Y:S01]  /*9850*/  MUFU.TANH R16, R16 ;  /* 0x0000001000107308 */ /* 0x000f220000002400 */
[----:B------:R-:W-:Y:S02]  /*9860*/  ISETP.GT.AND P6, PT, R38, R19, PT ;  /* 0x000000132600720c */ /* 0x000fe40003fc4270 */
[----:B------:R-:W-:-:S02]  /*9870*/  FSEL R140, R25, -INF , !P4 ;  /* 0xff800000198c7808 */ /* 0x000fc40006000000 */
[----:B------:R-:W-:Y:S02]  /*9880*/  FSEL R130, R27, -INF , !P5 ;  /* 0xff8000001b827808 */ /* 0x000fe40006800000 */
[----:B--2---:R-:W-:Y:S01]  /*9890*/  FSEL R22, R22, -INF , !P3 ;  /* 0xff80000016167808 */ /* 0x004fe20005800000 */
[----:B------:R-:W2:Y:S01]  /*98a0*/  MUFU.TANH R26, R28 ;  /* 0x0000001c001a7308 */ /* 0x000ea20000002400 */
[----:B------:R-:W-:Y:S02]  /*98b0*/  FSEL R126, R24, -INF , !P2 ;  /* 0xff800000187e7808 */ /* 0x000fe40005000000 */
[C---:B------:R-:W-:Y:S02]  /*98c0*/  ISETP.GE.AND P4, PT, R19.reuse, R178, PT ;  /* 0x000000b21300720c */ /* 0x040fe40003f86270 */
[----:B------:R-:W-:Y:S02]  /*98d0*/  ISETP.GE.AND P5, PT, R19, R175, PT ;  /* 0x000000af1300720c */ /* 0x000fe40003fa6270 */
[----:B------:R-:W-:Y:S01]  /*98e0*/  ISETP.GT.AND P3, PT, R39, R19, PT ;  /* 0x000000132700720c */ /* 0x000fe20003f64270 */
[----:B------:R-:W-:Y:S01]  /*98f0*/  VIADD R19, R53, 0xffffff60 ;  /* 0xffffff6035137836 */ /* 0x000fe20000000000 */
[----:B------:R-:W-:-:S02]  /*9900*/  ISETP.GE.AND P2, PT, R17, R175, PT ;  /* 0x000000af1100720c */ /* 0x000fc40003f46270 */
[----:B---3--:R-:W-:Y:S01]  /*9910*/  FSEL R20, R20, -INF , !P6 ;  /* 0xff80000014147808 */ /* 0x008fe20007000000 */
[-C--:B------:R-:W-:Y:S01]  /*9920*/  FMUL.FTZ R17, R12, R101.reuse ;  /* 0x000000650c117220 */ /* 0x080fe20000410000 */
[----:B------:R-:W3:Y:S01]  /*9930*/  MUFU.TANH R18, R18 ;  /* 0x0000001200127308 */ /* 0x000ee20000002400 */
[----:B------:R-:W-:Y:S02]  /*9940*/  FSEL R136, R22, -INF , !P2 ;  /* 0xff80000016887808 */ /* 0x000fe40005000000 */
[----:B------:R-:W-:Y:S02]  /*9950*/  FSEL R132, R20, -INF , !P4 ;  /* 0xff80000014847808 */ /* 0x000fe40006000000 */
[----:B-----5:R-:W-:Y:S01]  /*9960*/  FSEL R21, R21, -INF , !P3 ;  /* 0xff80000015157808 */ /* 0x020fe20005800000 */
[----:B------:R-:W-:Y:S01]  /*9970*/  FMUL.FTZ R12, R13, R101 ;  /* 0x000000650d0c7220 */ /* 0x000fe20000410000 */
[----:B------:R-:W-:Y:S02]  /*9980*/  ISETP.GT.AND P6, PT, R38, R19, PT ;  /* 0x000000132600720c */ /* 0x000fe40003fc4270 */
[----:B------:R-:W-:-:S02]  /*9990*/  ISETP.GE.AND P2, PT, R19, R178, PT ;  /* 0x000000b21300720c */ /* 0x000fc40003f46270 */
[----:B------:R-:W-:Y:S02]  /*99a0*/  ISETP.GE.AND P4, PT, R19, R175, PT ;  /* 0x000000af1300720c */ /* 0x000fe40003f86270 */
[----:B------:R-:W-:Y:S01]  /*99b0*/  ISETP.GT.AND P3, PT, R39, R19, PT ;  /* 0x000000132700720c */ /* 0x000fe20003f64270 */
[----:B------:R-:W-:Y:S02]  /*99c0*/  VIADD R19, R53, 0xffffff61 ;  /* 0xffffff6135137836 */ /* 0x000fe40000000000 */
[----:B------:R-:W-:Y:S01]  /*99d0*/  FMUL.FTZ R13, R14, R101 ;  /* 0x000000650e0d7220 */ /* 0x000fe20000410000 */
[----:B------:R-:W5:Y:S01]  /*99e0*/  MUFU.TANH R17, R17 ;  /* 0x0000001100117308 */ /* 0x000f620000002400 */
[----:B-1----:R-:W-:Y:S01]  /*99f0*/  FSEL R23, R23, -INF , !P6 ;  /* 0xff80000017177808 */ /* 0x002fe20007000000 */
[----:B------:R-:W-:Y:S01]  /*9a00*/  HMMA.16816.F32 R4, R116, R62, R4 ;  /* 0x0000003e7404723c */ /* 0x000fe20000001804 */
[----:B------:R-:W-:Y:S02]  /*9a10*/  ISETP.GT.AND P6, PT, R38, R19, PT ;  /* 0x000000132600720c */ /* 0x000fe40003fc4270 */
[----:B------:R-:W-:-:S03]  /*9a20*/  FSEL R134, R21, -INF , !P5 ;  /* 0xff80000015867808 */ /* 0x000fc60006800000 */
[----:B------:R-:W1:Y:S01]  /*9a30*/  MUFU.TANH R13, R13 ;  /* 0x0000000d000d7308 */ /* 0x000e620000002400 */
[----:B------:R-:W-:Y:S02]  /*9a40*/  ISETP.GE.AND P5, PT, R19, R178, PT ;  /* 0x000000b21300720c */ /* 0x000fe40003fa6270 */
[----:B----4-:R-:W-:Y:S01]  /*9a50*/  FSEL R16, R16, -INF , !P6 ;  /* 0xff80000010107808 */ /* 0x010fe20007000000 */
[----:B------:R-:W-:Y:S01]  /*9a60*/  FMUL.FTZ R14, R15, R101 ;  /* 0x000000650f0e7220 */ /* 0x000fe20000410000 */
[----:B--2---:R-:W-:-:S03]  /*9a70*/  FSEL R26, R26, -INF , !P3 ;  /* 0xff8000001a1a7808 */ /* 0x004fc60005800000 */
[----:B------:R-:W2:Y:S01]  /*9a80*/  MUFU.TANH R12, R12 ;  /* 0x0000000c000c7308 */ /* 0x000ea20000002400 */
[----:B------:R-:W-:Y:S01]  /*9a90*/  FMUL.FTZ R8, R8, R101 ;  /* 0x0000006508087220 */ /* 0x000fe20000410000 */
[----:B------:R-:W-:Y:S01]  /*9aa0*/  ISETP.GT.AND P3, PT, R39, R19, PT ;  /* 0x000000132700720c */ /* 0x000fe20003f64270 */
[----:B------:R-:W-:Y:S01]  /*9ab0*/  VIADD R15, R53, 0xffffff68 ;  /* 0xffffff68350f7836 */ /* 0x000fe20000000000 */
[----:B------:R-:W-:Y:S01]  /*9ac0*/  FSEL R110, R16, -INF , !P5 ;  /* 0xff800000106e7808 */ /* 0x000fe20006800000 */
[-C--:B------:R-:W-:Y:S01]  /*9ad0*/  FMUL.FTZ R16, R10, R101.reuse ;  /* 0x000000650a107220 */ /* 0x080fe20000410000 */
[----:B------:R-:W-:Y:S01]  /*9ae0*/  FSEL R120, R26, -INF , !P4 ;  /* 0xff8000001a787808 */ /* 0x000fe20006000000 */
[----:B------:R-:W-:Y:S01]  /*9af0*/  FMUL.FTZ R10, R11, R101 ;  /* 0x000000650b0a7220 */ /* 0x000fe20000410000 */
[----:B---3--:R-:W-:Y:S01]  /*9b00*/  FSEL R18, R18, -INF , !P3 ;  /* 0xff80000012127808 */ /* 0x008fe20005800000 */
[----:B------:R-:W3:Y:S01]  /*9b10*/  MUFU.TANH R8, R8 ;  /* 0x0000000800087308 */ /* 0x000ee20000002400 */
[----:B------:R-:W-:-:S02]  /*9b20*/  FSEL R108, R23, -INF , !P2 ;  /* 0xff800000176c7808 */ /* 0x000fc40005000000 */
[----:B------:R-:W-:Y:S02]  /*9b30*/  ISETP.GT.AND P4, PT, R38, R15, PT ;  /* 0x0000000f2600720c */ /* 0x000fe40003f84270 */
[C---:B------:R-:W-:Y:S02]  /*9b40*/  ISETP.GE.AND P6, PT, R15.reuse, R178, PT ;  /* 0x000000b20f00720c */ /* 0x040fe40003fc6270 */
[----:B------:R-:W-:Y:S01]  /*9b50*/  ISETP.GE.AND P5, PT, R15, R175, PT ;  /* 0x000000af0f00720c */ /* 0x000fe20003fa6270 */
[----:B------:R4:W3:Y:S01]  /*9b60*/  MUFU.TANH R11, R16 ;  /* 0x00000010000b7308 */ /* 0x0008e20000002400 */
[----:B------:R-:W-:Y:S01]  /*9b70*/  ISETP.GT.AND P3, PT, R39, R15, PT ;  /* 0x0000000f2700720c */ /* 0x000fe20003f64270 */
[----:B------:R-:W-:Y:S01]  /*9b80*/  VIADD R15, R53, 0xffffff69 ;  /* 0xffffff69350f7836 */ /* 0x000fe20000000000 */
[----:B------:R-:W-:Y:S02]  /*9b90*/  ISETP.GE.AND P2, PT, R19, R175, PT ;  /* 0x000000af1300720c */ /* 0x000fe40003f46270 */
[----:B-----5:R-:W-:-:S02]  /*9ba0*/  FSEL R17, R17, -INF , !P4 ;  /* 0xff80000011117808 */ /* 0x020fc40006000000 */
[----:B------:R-:W-:Y:S01]  /*9bb0*/  FSEL R122, R18, -INF , !P2 ;  /* 0xff800000127a7808 */ /* 0x000fe20005000000 */
[----:B------:R-:W5:Y:S01]  /*9bc0*/  MUFU.TANH R10, R10 ;  /* 0x0000000a000a7308 */ /* 0x000f620000002400 */
[----:B------:R-:W-:Y:S02]  /*9bd0*/  ISETP.GT.AND P2, PT, R38, R15, PT ;  /* 0x0000000f2600720c */ /* 0x000fe40003f44270 */
[----:B------:R-:W-:Y:S02]  /*9be0*/  FSEL R116, R17, -INF , !P6 ;  /* 0xff80000011747808 */ /* 0x000fe40007000000 */
[----:B-1----:R-:W-:Y:S02]  /*9bf0*/  FSEL R118, R13, -INF , !P3 ;  /* 0xff8000000d767808 */ /* 0x002fe40005800000 */
[C---:B------:R-:W-:Y:S02]  /*9c00*/  ISETP.GE.AND P4, PT, R15.reuse, R178, PT ;  /* 0x000000b20f00720c */ /* 0x040fe40003f86270 */
[----:B------:R-:W-:Y:S01]  /*9c10*/  ISETP.GE.AND P6, PT, R15, R175, PT ;  /* 0x000000af0f00720c */ /* 0x000fe20003fc6270 */
[----:B----4-:R-:W-:Y:S01]  /*9c20*/  FMUL.FTZ R16, R4, R101 ;  /* 0x0000006504107220 */ /* 0x010fe20000410000 */
[----:B------:R-:W-:Y:S01]  /*9c30*/  ISETP.GT.AND P3, PT, R39, R15, PT ;  /* 0x0000000f2700720c */ /* 0x000fe20003f64270 */
[-C--:B------:R-:W-:Y:S01]  /*9c40*/  FMUL.FTZ R4, R5, R101.reuse ;  /* 0x0000006505047220 */ /* 0x080fe20000410000 */
[----:B------:R-:W-:Y:S01]  /*9c50*/  VIADD R15, R53, 0xffffff70 ;  /* 0xffffff70350f7836 */ /* 0x000fe20000000000 */
[----:B--2---:R-:W-:Y:S01]  /*9c60*/  FSEL R12, R12, -INF , !P2 ;  /* 0xff8000000c0c7808 */ /* 0x004fe20005000000 */
[----:B------:R-:W1:Y:S01]  /*9c70*/  MUFU.TANH R14, R14 ;  /* 0x0000000e000e7308 */ /* 0x000e620000002400 */
[----:B------:R-:W-:Y:S01]  /*9c80*/  FSEL R118, R118, -INF , !P5 ;  /* 0xff80000076767808 */ /* 0x000fe20006800000 */
[----:B------:R-:W-:Y:S01]  /*9c90*/  FMUL.FTZ R9, R9, R101 ;  /* 0x0000006509097220 */ /* 0x000fe20000410000 */
[----:B------:R-:W-:Y:S01]  /*9ca0*/  FSEL R114, R12, -INF , !P4 ;  /* 0xff8000000c727808 */ /* 0x000fe20006000000 */
[----:B------:R-:W-:Y:S01]  /*9cb0*/  VIADD R13, R53, 0xffffff71 ;  /* 0xffffff71350d7836 */ /* 0x000fe20000000000 */
[----:B------:R-:W-:-:S02]  /*9cc0*/  ISETP.GT.AND P5, PT, R38, R15, PT ;  /* 0x0000000f2600720c */ /* 0x000fc40003fa4270 */
[----:B------:R-:W-:Y:S01]  /*9cd0*/  ISETP.GT.AND P4, PT, R39, R15, PT ;  /* 0x0000000f2700720c */ /* 0x000fe20003f84270 */
[----:B------:R-:W2:Y:S01]  /*9ce0*/  MUFU.TANH R4, R4 ;  /* 0x0000000400047308 */ /* 0x000ea20000002400 */
[----:B------:R-:W-:Y:S01]  /*9cf0*/  ISETP.GE.AND P2, PT, R15, R178, PT ;  /* 0x000000b20f00720c */ /* 0x000fe20003f46270 */
[-C--:B------:R-:W-:Y:S01]  /*9d00*/  FMUL.FTZ R5, R6, R101.reuse ;  /* 0x0000006506057220 */ /* 0x080fe20000410000 */
[----:B---3--:R-:W-:Y:S02]  /*9d10*/  FSEL R8, R8, -INF , !P5 ;  /* 0xff80000008087808 */ /* 0x008fe40006800000 */
[----:B------:R-:W-:Y:S01]  /*9d20*/  FSEL R11, R11, -INF , !P4 ;  /* 0xff8000000b0b7808 */ /* 0x000fe20006000000 */
[----:B------:R-:W-:Y:S01]  /*9d30*/  FMUL.FTZ R7, R7, R101 ;  /* 0x0000006507077220 */ /* 0x000fe20000410000 */
[----:B------:R-:W-:Y:S01]  /*9d40*/  ISETP.GT.AND P4, PT, R39, R13, PT ;  /* 0x0000000d2700720c */ /* 0x000fe20003f84270 */
[----:B------:R-:W3:Y:S01]  /*9d50*/  MUFU.TANH R9, R9 ;  /* 0x0000000900097308 */ /* 0x000ee20000002400 */
[----:B------:R-:W-:Y:S01]  /*9d60*/  FSEL R64, R8, -INF , !P2 ;  /* 0xff80000008407808 */ /* 0x000fe20005000000 */
[----:B------:R-:W-:Y:S01]  /*9d70*/  VIADD R6, R53, 0xffffff78 ;  /* 0xffffff7835067836 */ /* 0x000fe20000000000 */
[----:B------:R-:W-:Y:S01]  /*9d80*/  ISETP.GE.AND P2, PT, R13, R175, PT ;  /* 0x000000af0d00720c */ /* 0x000fe20003f46270 */
[----:B------:R-:W-:Y:S01]  /*9d90*/  VIADD R53, R53, 0xffffff79 ;  /* 0xffffff7935357836 */ /* 0x000fe20000000000 */
[----:B-----5:R-:W-:-:S03]  /*9da0*/  FSEL R10, R10, -INF , !P4 ;  /* 0xff8000000a0a7808 */ /* 0x020fc60006000000 */
[----:B------:R-:W4:Y:S01]  /*9db0*/  MUFU.TANH R12, R16 ;  /* 0x00000010000c7308 */ /* 0x000f220000002400 */
[----:B------:R-:W-:Y:S01]  /*9dc0*/  FSEL R66, R10, -INF , !P2 ;  /* 0xff8000000a427808 */ /* 0x000fe20005000000 */
[----:B------:R-:W-:Y:S01]  /*9dd0*/  VIADD R44, R100, 0xfffffffe ;  /* 0xfffffffe642c7836 */ /* 0x000fe20000000000 */
[----:B------:R-:W-:Y:S01]  /*9de0*/  BAR.SYNC.DEFER_BLOCKING 0x0 ;  /* 0x0000000000007b1d */ /* 0x000fe20000010000 */
[----:B------:R-:W-:-:S05]  /*9df0*/  ISETP.GT.AND P2, PT, R38, R53, PT ;  /* 0x000000352600720c */ /* 0x000fca0003f44270 */
[----:B------:R-:W5:Y:S01]  /*9e00*/  MUFU.TANH R5, R5 ;  /* 0x0000000500057308 */ /* 0x000f620000002400 */
[----:B-1----:R-:W-:Y:S02]  /*9e10*/  FSEL R14, R14, -INF , !P3 ;  /* 0xff8000000e0e7808 */ /* 0x002fe40005800000 */
[----:B------:R-:W-:-:S05]  /*9e20*/  ISETP.GE.AND P3, PT, R15, R175, PT ;  /* 0x000000af0f00720c */ /* 0x000fca0003f66270 */
[----:B------:R-:W1:Y:S01]  /*9e30*/  MUFU.TANH R7, R7 ;  /* 0x0000000700077308 */ /* 0x000e620000002400 */
[----:B--2---:R-:W-:Y:S02]  /*9e40*/  FSEL R4, R4, -INF , !P2 ;  /* 0xff80000004047808 */ /* 0x004fe40005000000 */
[----:B------:R-:W-:Y:S02]  /*9e50*/  FSEL R112, R14, -INF , !P6 ;  /* 0xff8000000e707808 */ /* 0x000fe40007000000 */
[----:B------:R-:W-:Y:S02]  /*9e60*/  ISETP.GT.U32.AND P2, PT, R44, R163, PT ;  /* 0x000000a32c00720c */ /* 0x000fe40003f44070 */
[C---:B------:R-:W-:Y:S02]  /*9e70*/  ISETP.GT.AND P6, PT, R38.reuse, R13, PT ;  /* 0x0000000d2600720c */ /* 0x040fe40003fc4270 */
[----:B------:R-:W-:Y:S02]  /*9e80*/  FSEL R106, R11, -INF , !P3 ;  /* 0xff8000000b6a7808 */ /* 0x000fe40005800000 */
[----:B------:R-:W-:-:S02]  /*9e90*/  ISETP.GT.AND P3, PT, R38, R6, PT ;  /* 0x000000062600720c */ /* 0x000fc40003f64270 */
[----:B---3--:R-:W-:Y:S02]  /*9ea0*/  FSEL R9, R9, -INF , !P6 ;  /* 0xff80000009097808 */ /* 0x008fe40007000000 */
[-C--:B------:R-:W-:Y:S02]  /*9eb0*/  ISETP.GE.AND P5, PT, R13, R178.reuse, PT ;  /* 0x000000b20d00720c */ /* 0x080fe40003fa6270 */
[----:B------:R-:W-:Y:S02]  /*9ec0*/  ISETP.GE.AND P6, PT, R6, R178, PT ;  /* 0x000000b20600720c */ /* 0x000fe40003fc6270 */
[C---:B------:R-:W-:Y:S02]  /*9ed0*/  ISETP.GT.AND P4, PT, R39.reuse, R6, PT ;  /* 0x000000062700720c */ /* 0x040fe40003f84270 */
[----:B----4-:R-:W-:Y:S02]  /*9ee0*/  FSEL R12, R12, -INF , !P3 ;  /* 0xff8000000c0c7808 */ /* 0x010fe40005800000 */
[----:B------:R-:W-:-:S02]  /*9ef0*/  ISETP.GT.AND P3, PT, R39, R53, PT ;  /* 0x000000352700720c */ /* 0x000fc40003f64270 */
[----:B------:R-:W-:Y:S02]  /*9f00*/  FSEL R61, R9, -INF , !P5 ;  /* 0xff800000093d7808 */ /* 0x000fe40006800000 */
[----:B------:R-:W-:Y:S02]  /*9f10*/  FSEL R62, R12, -INF , !P6 ;  /* 0xff8000000c3e7808 */ /* 0x000fe40007000000 */
[----:B-----5:R-:W-:Y:S01]  /*9f20*/  FSEL R5, R5, -INF , !P4 ;  /* 0xff80000005057808 */ /* 0x020fe20006000000 */
[----:B------:R-:W-:Y:S01]  /*9f30*/  BSSY.RECONVERGENT B1, `(.L_x_10275) ;  /* 0x0000095000017945 */ /* 0x000fe20003800200 */
[-C--:B------:R-:W-:Y:S02]  /*9f40*/  ISETP.GE.AND P5, PT, R6, R175.reuse, PT ;  /* 0x000000af0600720c */ /* 0x080fe40003fa6270 */
[C---:B------:R-:W-:Y:S02]  /*9f50*/  ISETP.GE.AND P6, PT, R53.reuse, R178, PT ;  /* 0x000000b23500720c */ /* 0x040fe40003fc6270 */
[----:B------:R-:W-:-:S02]  /*9f60*/  ISETP.GE.AND P4, PT, R53, R175, PT ;  /* 0x000000af3500720c */ /* 0x000fc40003f86270 */
[----:B-1----:R-:W-:Y:S02]  /*9f70*/  FSEL R7, R7, -INF , !P3 ;  /* 0xff80000007077808 */ /* 0x002fe40005800000 */
        /* <DEDUP_REMOVED lines=70> */
.L_x_10278:
        /* <DEDUP_REMOVED lines=8> */
.L_x_10279:
[----:B------:R-:W-:Y:S05]  /*a460*/  BSYNC.RECONVERGENT B0 ;  /* 0x0000000000007941 */ /* 0x000fea0003800200 */
.L_x_10277:
        /* <DEDUP_REMOVED lines=63> */
.L_x_10281:
[----:B------:R-:W-:Y:S05]  /*a860*/  BSYNC.RECONVERGENT B0 ;  /* 0x0000000000007941 */ /* 0x000fea0003800200 */
.L_x_10280:
[----:B------:R-:W0:Y:S02]  /*a870*/  LDGDEPBAR ;  /* 0x00000000000079af */ /* 0x000e240000000000 */
.L_x_10276:
[----:B------:R-:W-:Y:S05]  /*a880*/  BSYNC.RECONVERGENT B1 ;  /* 0x0000000000017941 */ /* 0x000fea0003800200 */
.L_x_10275:
[----:B------:R-:W3:Y:S01]  /*a890*/  LD.E R60, desc[UR4][R2.64+0xdc] ;  /* 0x0000dc04023c7980 */ /* 0x000ee2000c101900 */
[----:B-1----:R-:W-:Y:S02]  /*a8a0*/  FMNMX3.FTZ R7, R0, R226, R51, !PT ;  /* 0x000000e200077276 */ /* 0x002fe40007810033 */
[----:B------:R-:W-:Y:S01]  /*a8b0*/  FMNMX3.FTZ R5, R36, R49, R188, !PT ;  /* 0x0000003124057276 */ /* 0x000fe200078100bc */
        /* <DEDUP_REMOVED lines=39> */
[----:B-1----:R-:W-:Y:S02]  /*ab30*/  FMNMX.FTZ R39, R6, R39, !PT ;  /* 0x0000002706277209 */ /* 0x002fe40007810000 */
[----:B--2---:R-:W-:Y:S02]  /*ab40*/  FMNMX.FTZ R45, R4, R45, !PT ;  /* 0x0000002d042d7209 */ /* 0x004fe40007810000 */
[----:B------:R-:W-:Y:S02]  /*ab50*/  FSETP.NEU.FTZ.AND P0, PT, R39, -INF , PT ;  /* 0xff8000002700780b */ /* 0x000fe40003f1d000 */
[----:B------:R-:W-:-:S02]  /*ab60*/  FSETP.NEU.FTZ.AND P1, PT, R45, -INF , PT ;  /* 0xff8000002d00780b */ /* 0x000fc40003f3d000 */
[----:B------:R-:W-:Y:S02]  /*ab70*/  FSEL R131, R39, RZ, P0 ;  /* 0x000000ff27837208 */ /* 0x000fe40000000000 */
[----:B------:R-:W-:-:S03]  /*ab80*/  FSEL R127, R45, RZ, P1 ;  /* 0x000000ff2d7f7208 */ /* 0x000fc60000800000 */
[----:B------:R-:W-:Y:S02]  /*ab90*/  FADD.FTZ R131, R0, -R131 ;  /* 0x8000008300837221 */ /* 0x000fe40000010000 */
        /* <DEDUP_REMOVED lines=10> */
[-CC-:B------:R-:W-:Y:S01]  /*ac40*/  FFMA.FTZ R226, R226, R60.reuse, -R47.reuse ;  /* 0x0000003ce2e27223 */ /* 0x180fe2000001082f */
[-CC-:B------:R-:W-:Y:S01]  /*ac50*/  FFMA.FTZ R117, R51, R60.reuse, -R47.reuse ;  /* 0x0000003c33757223 */ /* 0x180fe2000001082f */
[-C--:B------:R-:W-:Y:S01]  /*ac60*/  FFMA.FTZ R105, R238, R60.reuse, -R47 ;  /* 0x0000003cee697223 */ /* 0x080fe2000001082f */
[----:B------:R2:W-:Y:S01]  /*ac70*/  MUFU.EX2 R36, R40 ;  /* 0x0000002800247308 */ /* 0x0005e20000000800 */
[-CC-:B------:R-:W-:Y:S01]  /*ac80*/  FFMA.FTZ R125, R49, R60.reuse, -R65.reuse ;  /* 0x0000003c317d7223 */ /* 0x180fe20000010841 */
[-CC-:B------:R-:W-:Y:S01]  /*ac90*/  FFMA.FTZ R123, R188, R60.reuse, -R65.reuse ;  /* 0x0000003cbc7b7223 */ /* 0x180fe20000010841 */
[-CC-:B------:R-:W-:Y:S01]  /*aca0*/  FFMA.FTZ R107, R236, R60.reuse, -R65.reuse ;  /* 0x0000003cec6b7223 */ /* 0x180fe20000010841 */
[-CC-:B------:R-:W-:Y:S01]  /*acb0*/  FFMA.FTZ R0, R190, R60.reuse, -R65.reuse ;  /* 0x0000003cbe007223 */ /* 0x180fe20000010841 */
[----:B------:R-:W-:Y:S01]  /*acc0*/  MUFU.EX2 R226, R226 ;  /* 0x000000e200e27308 */ /* 0x000fe20000000800 */
[-CC-:B------:R-:W-:Y:S01]  /*acd0*/  FFMA.FTZ R190, R48, R60.reuse, -R65.reuse ;  /* 0x0000003c30be7223 */ /* 0x180fe20000010841 */
[-C--:B------:R-:W-:Y:S01]  /*ace0*/  FFMA.FTZ R111, R50, R60.reuse, -R65 ;  /* 0x0000003c326f7223 */ /* 0x080fe20000010841 */
[-C--:B-1----:R-:W-:Y:S01]  /*acf0*/  FMUL.FTZ R6, R98, R131.reuse ;  /* 0x0000008362067220 */ /* 0x082fe20000410000 */
[----:B------:R-:W1:Y:S01]  /*ad00*/  MUFU.EX2 R117, R117 ;  /* 0x0000007500757308 */ /* 0x000e620000000800 */
[----:B------:R-:W-:Y:S01]  /*ad10*/  LDSM.16.MT88.4 R48, [R152+0x6800] ;  /* 0x006800009830783b */ /* 0x000fe20000004200 */
[-C--:B------:R-:W-:Y:S01]  /*ad20*/  FMUL.FTZ R7, R99, R131.reuse ;  /* 0x0000008363077220 */ /* 0x080fe20000410000 */
[-CC-:B------:R-:W-:Y:S01]  /*ad30*/  FFMA.FTZ R109, R142, R60.reuse, -R47.reuse ;  /* 0x0000003c8e6d7223 */ /* 0x180fe2000001082f */
[----:B------:R-:W3:Y:S01]  /*ad40*/  MUFU.EX2 R105, R105 ;  /* 0x0000006900697308 */ /* 0x000ee20000000800 */
[----:B--2---:R-:W2:Y:S01]  /*ad50*/  LDSM.16.MT88.4 R40, [R102+0x6000] ;  /* 0x006000006628783b */ /* 0x004ea20000004200 */
[-C--:B------:R-:W-:Y:S01]  /*ad60*/  FMUL.FTZ R94, R94, R131.reuse ;  /* 0x000000835e5e7220 */ /* 0x080fe20000410000 */
[-C--:B------:R-:W-:Y:S01]  /*ad70*/  FMUL.FTZ R95, R95, R131.reuse ;  /* 0x000000835f5f7220 */ /* 0x080fe20000410000 */
[----:B------:R-:W4:Y:S01]  /*ad80*/  MUFU.EX2 R127, R127 ;  /* 0x0000007f007f7308 */ /* 0x000f220000000800 */
[-CC-:B------:R-:W-:Y:S01]  /*ad90*/  FFMA.FTZ R188, R52, R60.reuse, -R47.reuse ;  /* 0x0000003c34bc7223 */ /* 0x180fe2000001082f */
[-C--:B------:R-:W-:Y:S01]  /*ada0*/  FFMA.FTZ R142, R54, R60.reuse, -R47 ;  /* 0x0000003c368e7223 */ /* 0x080fe2000001082f */
[-CC-:B------:R-:W-:Y:S01]  /*adb0*/  FFMA.FTZ R144, R144, R60.reuse, -R65.reuse ;  /* 0x0000003c90907223 */ /* 0x180fe20000010841 */
[----:B------:R-:W-:Y:S01]  /*adc0*/  MUFU.EX2 R125, R125 ;  /* 0x0000007d007d7308 */ /* 0x000fe20000000800 */
[----:B------:R-:W-:Y:S01]  /*add0*/  FFMA.FTZ R67, R58, R60, -R65 ;  /* 0x0000003c3a437223 */ /* 0x000fe20000010841 */
[----:B-1----:R-:W-:Y:S01]  /*ade0*/  F2FP.F16.F32.PACK_AB R33, R117, R226 ;  /* 0x000000e27521723e */ /* 0x002fe200000000ff */
[-CC-:B------:R-:W-:Y:S01]  /*adf0*/  FFMA.FTZ R101, R56, R60.reuse, -R47.reuse ;  /* 0x0000003c38657223 */ /* 0x180fe2000001082f */
[----:B------:R-:W1:Y:S01]  /*ae00*/  MUFU.EX2 R123, R123 ;  /* 0x0000007b007b7308 */ /* 0x000e620000000800 */
[----:B------:R-:W-:Y:S01]  /*ae10*/  FMUL.FTZ R14, R90, R131 ;  /* 0x000000835a0e7220 */ /* 0x000fe20000410000 */
        /* <DEDUP_REMOVED lines=11> */
[----:B------:R-:W-:Y:S01]  /*aed0*/  FMUL.FTZ R13, R89, R127 ;  /* 0x0000007f590d7220 */ /* 0x000fe20000410000 */
[----:B-1----:R-:W-:Y:S01]  /*aee0*/  F2FP.F16.F32.PACK_AB R32, R123, R125 ;  /* 0x0000007d7b20723e */ /* 0x002fe200000000ff */
[----:B------:R-:W-:Y:S01]  /*aef0*/  FMUL.FTZ R23, R83, R131 ;  /* 0x0000008353177220 */ /* 0x000fe20000410000 */
[----:B------:R-:W-:Y:S01]  /*af00*/  MUFU.EX2 R109, R109 ;  /* 0x0000006d006d7308 */ /* 0x000fe20000000800 */
[-C--:B------:R-:W-:Y:S01]  /*af10*/  FMUL.FTZ R20, R80, R127.reuse ;  /* 0x0000007f50147220 */ /* 0x080fe20000410000 */
[----:B------:R-:W-:Y:S01]  /*af20*/  FMUL.FTZ R21, R81, R127 ;  /* 0x0000007f51157220 */ /* 0x000fe20000410000 */
[-C--:B------:R-:W-:Y:S01]  /*af30*/  FMUL.FTZ R86, R86, R131.reuse ;  /* 0x0000008356567220 */ /* 0x080fe20000410000 */
[----:B------:R-:W-:Y:S01]  /*af40*/  MUFU.EX2 R142, R142 ;  /* 0x0000008e008e7308 */ /* 0x000fe20000000800 */
[----:B------:R-:W-:Y:S01]  /*af50*/  FMUL.FTZ R87, R87, R131 ;  /* 0x0000008357577220 */ /* 0x000fe20000410000 */
[----:B---3--:R-:W-:Y:S01]  /*af60*/  F2FP.F16.F32.PACK_AB R34, R0, R107 ;  /* 0x0000006b0022723e */ /* 0x008fe200000000ff */
[-C--:B------:R-:W-:Y:S01]  /*af70*/  FMUL.FTZ R84, R84, R127.reuse ;  /* 0x0000007f54547220 */ /* 0x080fe20000410000 */
[----:B------:R-:W-:Y:S01]  /*af80*/  MUFU.EX2 R190, R190 ;  /* 0x000000be00be7308 */ /* 0x000fe20000000800 */
[----:B------:R-:W-:Y:S01]  /*af90*/  FMUL.FTZ R85, R85, R127 ;  /* 0x0000007f55557220 */ /* 0x000fe20000410000 */
[-C--:B------:R-:W-:Y:S01]  /*afa0*/  FMUL.FTZ R78, R78, R131.reuse ;  /* 0x000000834e4e7220 */ /* 0x080fe20000410000 */
[----:B------:R-:W-:Y:S01]  /*afb0*/  FMUL.FTZ R79, R79, R131 ;  /* 0x000000834f4f7220 */ /* 0x000fe20000410000 */
[----:B------:R-:W1:Y:S01]  /*afc0*/  MUFU.EX2 R111, R111 ;  /* 0x0000006f006f7308 */ /* 0x000e620000000800 */
[C---:B------:R-:W-:Y:S01]  /*afd0*/  HMMA.16816.F32 R4, R32.reuse, R8, R4 ;  /* 0x000000082004723c */ /* 0x040fe20000001804 */
[-C--:B------:R-:W-:Y:S01]  /*afe0*/  FMUL.FTZ R76, R76, R127.reuse ;  /* 0x0000007f4c4c7220 */ /* 0x080fe20000410000 */
[----:B------:R-:W-:Y:S01]  /*aff0*/  FMUL.FTZ R77, R77, R127 ;  /* 0x0000007f4d4d7220 */ /* 0x000fe20000410000 */
[----:B------:R-:W-:Y:S01]  /*b000*/  MUFU.EX2 R144, R144 ;  /* 0x0000009000907308 */ /* 0x000fe20000000800 */
[-C--:B------:R-:W-:Y:S01]  /*b010*/  FMUL.FTZ R30, R74, R131.reuse ;  /* 0x000000834a1e7220 */ /* 0x080fe20000410000 */
[----:B------:R-:W-:Y:S01]  /*b020*/  FMUL.FTZ R31, R75, R131 ;  /* 0x000000834b1f7220 */ /* 0x000fe20000410000 */
[-C--:B------:R-:W-:Y:S01]  /*b030*/  FMUL.FTZ R28, R72, R127.reuse ;  /* 0x0000007f481c7220 */ /* 0x080fe20000410000 */
[----:B------:R-:W3:Y:S01]  /*b040*/  MUFU.EX2 R67, R67 ;  /* 0x0000004300437308 */ /* 0x000ee20000000800 */
[C---:B------:R-:W-:Y:S01]  /*b050*/  HMMA.16816.F32 R8, R32.reuse, R10, R92 ;  /* 0x0000000a2008723c */ /* 0x040fe2000000185c */
[----:B------:R-:W-:Y:S01]  /*b060*/  FMUL.FTZ R29, R73, R127 ;  /* 0x0000007f491d7220 */ /* 0x000fe20000410000 */
[-C--:B------:R-:W-:Y:S01]  /*b070*/  FMUL.FTZ R70, R70, R131.reuse ;  /* 0x0000008346467220 */ /* 0x080fe20000410000 */
[----:B------:R-:W4:Y:S01]  /*b080*/  MUFU.EX2 R101, R101 ;  /* 0x0000006500657308 */ /* 0x000f220000000800 */
[----:B------:R-:W-:Y:S01]  /*b090*/  FMUL.FTZ R71, R71, R131 ;  /* 0x0000008347477220 */ /* 0x000fe20000410000 */
[-C--:B------:R-:W-:Y:S01]  /*b0a0*/  FMUL.FTZ R68, R68, R127.reuse ;  /* 0x0000007f44447220 */ /* 0x080fe20000410000 */
[----:B------:R-:W-:Y:S01]  /*b0b0*/  FMUL.FTZ R69, R69, R127 ;  /* 0x0000007f45457220 */ /* 0x000fe20000410000 */
[----:B------:R-:W5:Y:S01]  /*b0c0*/  LDSM.16.MT88.4 R52, [R148+0x6800] ;  /* 0x006800009434783b */ /* 0x000f620000004200 */
[C---:B------:R-:W-:Y:S01]  /*b0d0*/  HMMA.16816.F32 R12, R32.reuse, R16, R12 ;  /* 0x00000010200c723c */ /* 0x040fe2000000180c */
[-CC-:B------:R-:W-:Y:S01]  /*b0e0*/  FFMA.FTZ R208, R208, R60.reuse, -R47.reuse ;  /* 0x0000003cd0d07223 */ /* 0x180fe2000001082f */
[-C--:B------:R-:W-:Y:S01]  /*b0f0*/  FFMA.FTZ R119, R234, R60.reuse, -R47 ;  /* 0x0000003cea777223 */ /* 0x080fe2000001082f */
[----:B------:R-:W5:Y:S01]  /*b100*/  LDSM.16.MT88.4 R56, [R103+0x6800] ;  /* 0x006800006738783b */ /* 0x000f620000004200 */
[-CC-:B------:R-:W-:Y:S01]  /*b110*/  FFMA.FTZ R121, R206, R60.reuse, -R65.reuse ;  /* 0x0000003cce797223 */ /* 0x180fe20000010841 */
[-CC-:B------:R-:W-:Y:S01]  /*b120*/  FFMA.FTZ R202, R202, R60.reuse, -R65.reuse ;  /* 0x0000003ccaca7223 */ /* 0x180fe20000010841 */
[-C--:B------:R-:W-:Y:S01]  /*b130*/  FFMA.FTZ R115, R230, R60.reuse, -R65 ;  /* 0x0000003ce6737223 */ /* 0x080fe20000010841 */
[-CC-:B------:R-:W-:Y:S01]  /*b140*/  FFMA.FTZ R113, R228, R60.reuse, -R47.reuse ;  /* 0x0000003ce4717223 */ /* 0x180fe2000001082f */
[C---:B------:R-:W-:Y:S01]  /*b150*/  HMMA.16816.F32 R20, R32.reuse, R24, R20 ;  /* 0x000000182014723c */ /* 0x040fe20000001814 */
[-C--:B------:R-:W-:Y:S01]  /*b160*/  FFMA.FTZ R232, R232, R60.reuse, -R47 ;  /* 0x0000003ce8e87223 */ /* 0x080fe2000001082f */
[----:B------:R-:W-:Y:S01]  /*b170*/  MUFU.EX2 R208, R208 ;  /* 0x000000d000d07308 */ /* 0x000fe20000000800 */
[----:B------:R-:W-:Y:S01]  /*b180*/  LDSM.16.MT88.4 R92, [R152+0x7800] ;  /* 0x00780000985c783b */ /* 0x000fe20000004200 */
[----:B------:R-:W-:Y:S01]  /*b190*/  FFMA.FTZ R226, R187, R131, R226 ;  /* 0x00000083bbe27223 */ /* 0x000fe200000100e2 */
[-CC-:B------:R-:W-:Y:S01]  /*b1a0*/  FFMA.FTZ R132, R132, R60.reuse, -R65.reuse ;  /* 0x0000003c84847223 */ /* 0x180fe20000010841 */
[----:B------:R-:W5:Y:S01]  /*b1b0*/  MUFU.EX2 R119, R119 ;  /* 0x0000007700777308 */ /* 0x000f620000000800 */
[-C--:B------:R-:W-:Y:S01]  /*b1c0*/  FFMA.FTZ R61, R61, R60.reuse, -R65 ;  /* 0x0000003c3d3d7223 */ /* 0x080fe20000010841 */
[----:B------:R-:W-:Y:S01]  /*b1d0*/  HMMA.16816.F32 R16, R32, R18, R84 ;  /* 0x000000122010723c */ /* 0x000fe20000001854 */
[----:B------:R-:W-:Y:S01]  /*b1e0*/  LDSM.16.MT88.4 R84, [R148+0x7800] ;  /* 0x007800009454783b */ /* 0x000fe20000004200 */
[----:B------:R-:W-:Y:S01]  /*b1f0*/  MUFU.EX2 R121, R121 ;  /* 0x0000007900797308 */ /* 0x000fe20000000800 */
[----:B------:R-:W-:Y:S01]  /*b200*/  FADD.FTZ R226, R117, R226 ;  /* 0x000000e275e27221 */ /* 0x000fe20000010000 */
[----:B------:R-:W-:-:S02]  /*b210*/  FFMA.FTZ R187, R46, R60, -R47 ;  /* 0x0000003c2ebb7223 */ /* 0x000fc4000001082f */
[----:B------:R-:W-:Y:S01]  /*b220*/  MUFU.EX2 R202, R202 ;  /* 0x000000ca00ca7308 */ /* 0x000fe20000000800 */
[----:B------:R-:W-:Y:S01]  /*b230*/  FADD.FTZ R105, R105, R226 ;  /* 0x000000e269697221 */ /* 0x000fe20000010000 */
[----:B------:R-:W-:Y:S01]  /*b240*/  HMMA.16816.F32 R24, R32, R26, R76 ;  /* 0x0000001a2018723c */ /* 0x000fe2000000184c */
[----:B------:R-:W-:Y:S01]  /*b250*/  LDSM.16.MT88.4 R76, [R103+0x7800] ;  /* 0x00780000674c783b */ /* 0x000fe20000004200 */
[----:B------:R-:W-:Y:S01]  /*b260*/  MUFU.EX2 R115, R115 ;  /* 0x0000007300737308 */ /* 0x000fe20000000800 */
[----:B------:R-:W-:-:S03]  /*b270*/  FADD.FTZ R105, R36, R105 ;  /* 0x0000006924697221 */ /* 0x000fc60000010000 */
[----:B------:R-:W-:Y:S02]  /*b280*/  MUFU.EX2 R113, R113 ;  /* 0x0000007100717308 */ /* 0x000fe40000000800 */
[C---:B--2---:R-:W-:Y:S01]  /*b290*/  HMMA.16816.F32 R28, R32.reuse, R40, R28 ;  /* 0x00000028201c723c */ /* 0x044fe2000000181c */
[----:B-1----:R-:W-:Y:S01]  /*b2a0*/  F2FP.F16.F32.PACK_AB R40, R111, R190 ;  /* 0x000000be6f28723e */ /* 0x002fe200000000ff */
[----:B------:R-:W-:Y:S01]  /*b2b0*/  MUFU.EX2 R36, R132 ;  /* 0x0000008400247308 */ /* 0x000fe20000000800 */
[----:B------:R-:W-:Y:S01]  /*b2c0*/  F2FP.F16.F32.PACK_AB R41, R109, R188 ;  /* 0x000000bc6d29723e */ /* 0x000fe200000000ff */
[----:B------:R-:W-:Y:S01]  /*b2d0*/  FADD.FTZ R188, R188, R105 ;  /* 0x00000069bcbc7221 */ /* 0x000fe20000010000 */
[----:B------:R-:W-:Y:S01]  /*b2e0*/  FFMA.FTZ R105, R106, R60, -R47 ;  /* 0x0000003c6a697223 */ /* 0x000fe2000001082f */
[----:B------:R-:W-:Y:S02]  /*b2f0*/  MUFU.EX2 R61, R61 ;  /* 0x0000003d003d7308 */ /* 0x000fe40000000800 */
[----:B------:R-:W-:Y:S01]  /*b300*/  HMMA.16816.F32 R32, R32, R42, R68 ;  /* 0x0000002a2020723c */ /* 0x000fe20000001844 */
[----:B---3--:R-:W-:Y:S01]  /*b310*/  F2FP.F16.F32.PACK_AB R42, R67, R144 ;  /* 0x00000090432a723e */ /* 0x008fe200000000ff */
[----:B------:R-:W-:Y:S01]  /*b320*/  FADD.FTZ R109, R109, R188 ;  /* 0x000000bc6d6d7221 */ /* 0x000fe20000010000 */
[----:B----4-:R-:W-:Y:S01]  /*b330*/  F2FP.F16.F32.PACK_AB R43, R101, R142 ;  /* 0x0000008e652b723e */ /* 0x010fe200000000ff */
[----:B------:R-:W-:Y:S02]  /*b340*/  MUFU.EX2 R105, R105 ;  /* 0x0000006900697308 */ /* 0x000fe40000000800 */
[----:B------:R-:W-:-:S02]  /*b350*/  FADD.FTZ R142, R142, R109 ;  /* 0x0000006d8e8e7221 */ /* 0x000fc40000010000 */
[----:B------:R-:W-:Y:S02]  /*b360*/  MUFU.EX2 R187, R187 ;  /* 0x000000bb00bb7308 */ /* 0x000fe40000000800 */
[----:B------:R-:W-:Y:S01]  /*b370*/  HMMA.16816.F32 R4, R40, R48, R4 ;  /* 0x000000302804723c */ /* 0x000fe20000001804 */
[----:B------:R-:W-:-:S07]  /*b380*/  FADD.FTZ R101, R101, R142 ;  /* 0x0000008e65657221 */ /* 0x000fce0000010000 */
        /* <DEDUP_REMOVED lines=12> */
[----:B------:R-:W-:Y:S01]  /*b450*/  F2FP.F16.F32.PACK_AB R41, R119, R208 ;  /* 0x000000d07729723e */ /* 0x000fe200000000ff */
        /* <DEDUP_REMOVED lines=23> */
[-C--:B------:R-:W-:Y:S01]  /*b5d0*/  FFMA.FTZ R57, R110, R60.reuse, -R65 ;  /* 0x0000003c6e397223 */ /* 0x080fe20000010841 */
[----:B------:R-:W-:-:S05]  /*b5e0*/  FFMA.FTZ R56, R66, R60, -R47 ;  /* 0x0000003c42387223 */ /* 0x000fca000001082f */
[----:B------:R-:W-:Y:S01]  /*b5f0*/  MUFU.EX2 R57, R57 ;  /* 0x0000003900397308 */ /* 0x000fe20000000800 */
[C---:B------:R-:W-:Y:S01]  /*b600*/  HMMA.16816.F32 R24, R40.reuse, R58, R24 ;  /* 0x0000003a2818723c */ /* 0x040fe20000001818 */
[-CC-:B------:R-:W-:Y:S01]  /*b610*/  FFMA.FTZ R59, R112, R60.reuse, -R47.reuse ;  /* 0x0000003c703b7223 */ /* 0x180fe2000001082f */
[-CC-:B------:R-:W-:Y:S01]  /*b620*/  FFMA.FTZ R58, R104, R60.reuse, -R47.reuse ;  /* 0x0000003c683a7223 */ /* 0x180fe2000001082f */
[----:B------:R-:W-:Y:S04]  /*b630*/  MUFU.EX2 R56, R56 ;  /* 0x0000003800387308 */ /* 0x000fe80000000800 */
[----:B------:R-:W-:Y:S04]  /*b640*/  MUFU.EX2 R59, R59 ;  /* 0x0000003b003b7308 */ /* 0x000fe80000000800 */
[----:B------:R-:W-:Y:S01]  /*b650*/  MUFU.EX2 R58, R58 ;  /* 0x0000003a003a7308 */ /* 0x000fe20000000800 */
[----:B-1----:R-:W-:Y:S01]  /*b660*/  HMMA.16816.F32 R28, R40, R48, R28 ;  /* 0x00000030281c723c */ /* 0x002fe2000000181c */
[-C--:B------:R-:W-:Y:S01]  /*b670*/  FFMA.FTZ R48, R224, R60.reuse, -R47 ;  /* 0x0000003ce0307223 */ /* 0x080fe2000001082f */
[----:B------:R-:W-:-:S05]  /*b680*/  FFMA.FTZ R49, R214, R60, -R65 ;  /* 0x0000003cd6317223 */ /* 0x000fca0000010841 */
        /* <DEDUP_REMOVED lines=29> */
[C---:B------:R-:W-:Y:S01]  /*b860*/  HMMA.16816.F32 R80, R68.reuse, R76, R20 ;  /* 0x0000004c4450723c */ /* 0x040fe20000001814 */
[----:B------:R-:W4:Y:S07]  /*b870*/  LDSM.16.MT88.4 R20, [R152+0x8000] ;  /* 0x008000009814783b */ /* 0x000f2e0000004200 */
[----:B------:R-:W-:Y:S01]  /*b880*/  HMMA.16816.F32 R76, R68, R78, R24 ;  /* 0x0000004e444c723c */ /* 0x000fe20000001818 */
[-CC-:B------:R-:W-:Y:S01]  /*b890*/  FFMA.FTZ R27, R196, R60.reuse, -R47.reuse ;  /* 0x0000003cc41b7223 */ /* 0x180fe2000001082f */
[-CC-:B------:R-:W-:Y:S01]  /*b8a0*/  FFMA.FTZ R24, R198, R60.reuse, -R47.reuse ;  /* 0x0000003cc6187223 */ /* 0x180fe2000001082f */
[-CC-:B------:R-:W-:Y:S01]  /*b8b0*/  FFMA.FTZ R25, R200, R60.reuse, -R47.reuse ;  /* 0x0000003cc8197223 */ /* 0x180fe2000001082f */
[----:B------:R-:W-:-:S03]  /*b8c0*/  FFMA.FTZ R26, R146, R60, -R47 ;  /* 0x0000003c921a7223 */ /* 0x000fc6000001082f */
[----:B------:R-:W-:Y:S01]  /*b8d0*/  MUFU.EX2 R27, R27 ;  /* 0x0000001b001b7308 */ /* 0x000fe20000000800 */
[C---:B------:R-:W-:Y:S01]  /*b8e0*/  HMMA.16816.F32 R84, R68.reuse, R86, R16 ;  /* 0x000000564454723c */ /* 0x040fe20000001810 */
[----:B------:R-:W5:Y:S02]  /*b8f0*/  LDSM.16.MT88.4 R16, [R148+0x8000] ;  /* 0x008000009410783b */ /* 0x000f640000004200 */
[----:B------:R-:W2:Y:S04]  /*b900*/  MUFU.EX2 R24, R24 ;  /* 0x0000001800187308 */ /* 0x000ea80000000800 */
[----:B------:R-:W-:Y:S01]  /*b910*/  MUFU.EX2 R25, R25 ;  /* 0x0000001900197308 */ /* 0x000fe20000000800 */
[----:B-1----:R-:W-:Y:S01]  /*b920*/  HMMA.16816.F32 R72, R68, R4, R28 ;  /* 0x000000044448723c */ /* 0x002fe2000000181c */
[-CC-:B------:R-:W-:Y:S01]  /*b930*/  FFMA.FTZ R31, R194, R60.reuse, -R65.reuse ;  /* 0x0000003cc21f7223 */ /* 0x180fe20000010841 */
[-CC-:B------:R-:W-:Y:S01]  /*b940*/  FFMA.FTZ R30, R192, R60.reuse, -R65.reuse ;  /* 0x0000003cc01e7223 */ /* 0x180fe20000010841 */
[-CC-:B------:R-:W-:Y:S01]  /*b950*/  FFMA.FTZ R29, R182, R60.reuse, -R65.reuse ;  /* 0x0000003cb61d7223 */ /* 0x180fe20000010841 */
[----:B------:R-:W-:Y:S01]  /*b960*/  FFMA.FTZ R28, R184, R60, -R65 ;  /* 0x0000003cb81c7223 */ /* 0x000fe20000010841 */
[----:B------:R-:W1:Y:S01]  /*b970*/  MUFU.EX2 R26, R26 ;  /* 0x0000001a001a7308 */ /* 0x000e620000000800 */
[----:B------:R-:W-:-:S02]  /*b980*/  @P0 IADD3 R184, PT, PT, R100, -0x3, RZ ;  /* 0xfffffffd64b80810 */ /* 0x000fc40007ffe0ff */
[----:B------:R-:W-:Y:S01]  /*b990*/  HMMA.16816.F32 R68, R68, R6, R32 ;  /* 0x000000064444723c */ /* 0x000fe20000001820 */
[----:B------:R-:W-:Y:S01]  /*b9a0*/  MUFU.EX2 R31, R31 ;  /* 0x0000001f001f7308 */ /* 0x000fe20000000800 */
[----:B--2---:R-:W-:Y:S01]  /*b9b0*/  F2FP.F16.F32.PACK_AB R5, R24, R27 ;  /* 0x0000001b1805723e */ /* 0x004fe200000000ff */
[----:B------:R-:W-:Y:S01]  /*b9c0*/  FFMA.FTZ R34, R186, R127, R125 ;  /* 0x0000007fba227223 */ /* 0x000fe2000001007d */
[-CC-:B------:R-:W-:Y:S01]  /*b9d0*/  FFMA.FTZ R32, R138, R60.reuse, -R47.reuse ;  /* 0x0000003c8a207223 */ /* 0x180fe2000001082f */
[----:B------:R-:W2:Y:S01]  /*b9e0*/  MUFU.EX2 R30, R30 ;  /* 0x0000001e001e7308 */ /* 0x000ea20000000800 */
[-CC-:B------:R-:W-:Y:S01]  /*b9f0*/  FFMA.FTZ R35, R140, R60.reuse, -R47.reuse ;  /* 0x0000003c8c237223 */ /* 0x180fe2000001082f */
[----:B------:R-:W-:Y:S01]  /*ba00*/  FADD.FTZ R34, R123, R34 ;  /* 0x000000227b227221 */ /* 0x000fe20000010000 */
[-C--:B------:R-:W-:Y:S01]  /*ba10*/  FFMA.FTZ R33, R134, R60.reuse, -R47 ;  /* 0x0000003c86217223 */ /* 0x080fe2000001082f */
[----:B------:R-:W-:Y:S01]  /*ba20*/  MUFU.EX2 R29, R29 ;  /* 0x0000001d001d7308 */ /* 0x000fe20000000800 */
[-C--:B------:R-:W-:Y:S01]  /*ba30*/  FFMA.FTZ R186, R63, R60.reuse, -R65 ;  /* 0x0000003c3fba7223 */ /* 0x080fe20000010841 */
[----:B-1----:R-:W-:Y:S01]  /*ba40*/  F2FP.F16.F32.PACK_AB R7, R26, R25 ;  /* 0x000000191a07723e */ /* 0x002fe200000000ff */
[----:B------:R-:W-:Y:S01]  /*ba50*/  FADD.FTZ R107, R107, R34 ;  /* 0x000000226b6b7221 */ /* 0x000fe20000010000 */
[----:B------:R-:W1:Y:S01]  /*ba60*/  MUFU.EX2 R28, R28 ;  /* 0x0000001c001c7308 */ /* 0x000e620000000800 */
[-C--:B------:R-:W-:Y:S01]  /*ba70*/  FFMA.FTZ R34, R136, R60.reuse, -R47 ;  /* 0x0000003c88227223 */ /* 0x080fe2000001082f */
[----:B------:R-:W-:Y:S01]  /*ba80*/  FADD.FTZ R27, R27, R40 ;  /* 0x000000281b1b7221 */ /* 0x000fe20000010000 */
[----:B------:R-:W-:Y:S01]  /*ba90*/  FADD.FTZ R107, R0, R107 ;  /* 0x0000006b006b7221 */ /* 0x000fe20000010000 */
[----:B------:R-:W-:Y:S01]  /*baa0*/  MUFU.EX2 R32, R32 ;  /* 0x0000002000207308 */ /* 0x000fe20000000800 */
[----:B------:R-:W-:Y:S01]  /*bab0*/  FFMA.FTZ R0, R120, R60, -R47 ;  /* 0x0000003c78007223 */ /* 0x000fe2000001082f */
[----:B--2---:R-:W-:Y:S01]  /*bac0*/  F2FP.F16.F32.PACK_AB R4, R30, R31 ;  /* 0x0000001f1e04723e */ /* 0x004fe200000000ff */
[----:B------:R-:W-:Y:S01]  /*bad0*/  FADD.FTZ R190, R190, R107 ;  /* 0x0000006bbebe7221 */ /* 0x000fe20000010000 */
[----:B------:R-:W2:Y:S01]  /*bae0*/  MUFU.EX2 R35, R35 ;  /* 0x0000002300237308 */ /* 0x000ea20000000800 */
[----:B------:R-:W-:-:S02]  /*baf0*/  FADD.FTZ R24, R24, R27 ;  /* 0x0000001b18187221 */ /* 0x000fc40000010000 */
[----:B------:R-:W-:Y:S01]  /*bb00*/  FADD.FTZ R111, R111, R190 ;  /* 0x000000be6f6f7221 */ /* 0x000fe20000010000 */
[----:B------:R-:W-:Y:S01]  /*bb10*/  MUFU.EX2 R34, R34 ;  /* 0x0000002200227308 */ /* 0x000fe20000000800 */
[----:B------:R-:W-:Y:S01]  /*bb20*/  FADD.FTZ R25, R25, R24 ;  /* 0x0000001819197221 */ /* 0x000fe20000010000 */
[----:B-1----:R-:W-:Y:S01]  /*bb30*/  F2FP.F16.F32.PACK_AB R6, R28, R29 ;  /* 0x0000001d1c06723e */ /* 0x002fe200000000ff */
[----:B------:R-:W-:Y:S01]  /*bb40*/  FADD.FTZ R144, R144, R111 ;  /* 0x0000006f90907221 */ /* 0x000fe20000010000 */
[----:B------:R-:W1:Y:S01]  /*bb50*/  MUFU.EX2 R33, R33 ;  /* 0x0000002100217308 */ /* 0x000e620000000800 */
[----:B------:R-:W-:Y:S02]  /*bb60*/  FADD.FTZ R25, R26, R25 ;  /* 0x000000191a197221 */ /* 0x000fe40000010000 */
[----:B------:R-:W-:Y:S01]  /*bb70*/  FADD.FTZ R67, R67, R144 ;  /* 0x0000009043437221 */ /* 0x000fe20000010000 */
[----:B------:R-:W-:Y:S01]  /*bb80*/  MUFU.EX2 R0, R0 ;  /* 0x0000000000007308 */ /* 0x000fe20000000800 */
[----:B------:R-:W-:Y:S02]  /*bb90*/  HMMA.16816.F32 R80, R4, R12, R80 ;  /* 0x0000000c0450723c */ /* 0x000fe40000001850 */
[----:B------:R-:W-:Y:S01]  /*bba0*/  FADD.FTZ R206, R206, R67 ;  /* 0x00000043cece7221 */ /* 0x000fe20000010000 */
[----:B------:R-:W-:Y:S03]  /*bbb0*/  MUFU.EX2 R186, R186 ;  /* 0x000000ba00ba7308 */ /* 0x000fe60000000800 */
[----:B------:R-:W-:-:S02]  /*bbc0*/  FADD.FTZ R121, R121, R206 ;  /* 0x000000ce79797221 */ /* 0x000fc40000010000 */
[----:B------:R-:W-:Y:S01]  /*bbd0*/  HMMA.16816.F32 R76, R4, R14, R76 ;  /* 0x0000000e044c723c */ /* 0x000fe2000000184c */
[----:B------:R-:W1:Y:S01]  /*bbe0*/  LDSM.16.MT88.4 R12, [R148+0x8800] ;  /* 0x00880000940c783b */ /* 0x000e620000004200 */
[----:B------:R-:W-:-:S04]  /*bbf0*/  FADD.FTZ R202, R202, R121 ;  /* 0x00000079caca7221 */ /* 0x000fc80000010000 */
[----:B------:R-:W-:Y:S02]  /*bc00*/  FADD.FTZ R115, R115, R202 ;  /* 0x000000ca73737221 */ /* 0x000fe40000010000 */
[----:B---3--:R-:W-:Y:S02]  /*bc10*/  HMMA.16816.F32 R72, R4, R8, R72 ;  /* 0x000000080448723c */ /* 0x008fe40000001848 */
[----:B------:R-:W-:-:S04]  /*bc20*/  FADD.FTZ R50, R50, R115 ;  /* 0x0000007332327221 */ /* 0x000fc80000010000 */
[----:B------:R-:W-:Y:S02]  /*bc30*/  FADD.FTZ R50, R43, R50 ;  /* 0x000000322b327221 */ /* 0x000fe40000010000 */
[----:B------:R-:W-:Y:S01]  /*bc40*/  HMMA.16816.F32 R68, R4, R10, R68 ;  /* 0x0000000a0444723c */ /* 0x000fe20000001844 */
[----:B------:R-:W3:Y:S01]  /*bc50*/  LDSM.16.MT88.4 R8, [R103+0x8800] ;  /* 0x008800006708783b */ /* 0x000ee20000004200 */
[----:B------:R-:W-:-:S04]  /*bc60*/  FADD.FTZ R49, R49, R50 ;  /* 0x0000003231317221 */ /* 0x000fc80000010000 */
[----:B------:R-:W-:Y:S02]  /*bc70*/  FADD.FTZ R42, R42, R49 ;  /* 0x000000312a2a7221 */ /* 0x000fe40000010000 */
[----:B----4-:R-:W-:Y:S02]  /*bc80*/  HMMA.16816.F32 R96, R4, R20, R96 ;  /* 0x000000140460723c */ /* 0x010fe40000001860 */
[----:B------:R-:W-:-:S04]  /*bc90*/  FADD.FTZ R31, R31, R42 ;  /* 0x0000002a1f1f7221 */ /* 0x000fc80000010000 */
[----:B------:R-:W-:Y:S02]  /*bca0*/  FADD.FTZ R30, R30, R31 ;  /* 0x0000001f1e1e7221 */ /* 0x000fe40000010000 */
[----:B------:R-:W-:Y:S01]  /*bcb0*/  HMMA.16816.F32 R92, R4, R22, R92 ;  /* 0x00000016045c723c */ /* 0x000fe2000000185c */
[----:B------:R-:W4:Y:S01]  /*bcc0*/  LDSM.16.MT88.4 R20, [R152+0x8800] ;  /* 0x008800009814783b */ /* 0x000f220000004200 */
[----:B------:R-:W-:-:S04]  /*bcd0*/  FADD.FTZ R29, R29, R30 ;  /* 0x0000001e1d1d7221 */ /* 0x000fc80000010000 */
[----:B------:R-:W-:Y:S02]  /*bce0*/  FADD.FTZ R28, R28, R29 ;  /* 0x0000001d1c1c7221 */ /* 0x000fe40000010000 */
[C---:B-----5:R-:W-:Y:S08]  /*bcf0*/  HMMA.16816.F32 R88, R4.reuse, R16, R88 ;  /* 0x000000100458723c */ /* 0x060ff00000001858 */
[----:B------:R-:W-:Y:S01]  /*bd00*/  HMMA.16816.F32 R84, R4, R18, R84 ;  /* 0x000000120454723c */ /* 0x000fe20000001854 */
[----:B------:R-:W5:Y:S01]  /*bd10*/  LDSM.16.MT88.4 R16, [R102+0x8800] ;  /* 0x008800006610783b */ /* 0x000f620000004200 */
[----:B------:R-:W-:Y:S01]  /*bd20*/  F2FP.F16.F32.PACK_AB R4, R52, R55 ;  /* 0x000000373404723e */ /* 0x000fe200000000ff */
[----:B------:R-:W-:Y:S01]  /*bd30*/  FADD.FTZ R55, R55, R28 ;  /* 0x0000001c37377221 */ /* 0x000fe20000010000 */
[----:B--2---:R-:W-:Y:S01]  /*bd40*/  F2FP.F16.F32.PACK_AB R5, R35, R32 ;  /* 0x000000202305723e */ /* 0x004fe200000000ff */
[----:B------:R-:W-:Y:S01]  /*bd50*/  FADD.FTZ R32, R32, R25 ;  /* 0x0000001920207221 */ /* 0x000fe20000010000 */
[----:B------:R-:W-:Y:S01]  /*bd60*/  F2FP.F16.F32.PACK_AB R6, R36, R53 ;  /* 0x000000352406723e */ /* 0x000fe200000000ff */
[----:B------:R-:W-:Y:S01]  /*bd70*/  FADD.FTZ R52, R52, R55 ;  /* 0x0000003734347221 */ /* 0x000fe20000010000 */
[----:B-1----:R-:W-:Y:S01]  /*bd80*/  F2FP.F16.F32.PACK_AB R7, R33, R34 ;  /* 0x000000222107723e */ /* 0x002fe200000000ff */
[----:B------:R-:W-:-:S02]  /*bd90*/  FADD.FTZ R35, R35, R32 ;  /* 0x0000002023237221 */ /* 0x000fc40000010000 */
[----:B------:R-:W-:Y:S02]  /*bda0*/  FADD.FTZ R53, R53, R52 ;  /* 0x0000003435357221 */ /* 0x000fe40000010000 */
[----:B------:R-:W-:Y:S02]  /*bdb0*/  FADD.FTZ R34, R34, R35 ;  /* 0x0000002322227221 */ /* 0x000fe40000010000 */
[----:B------:R-:W-:Y:S01]  /*bdc0*/  HMMA.16816.F32 R88, R4, R12, R88 ;  /* 0x0000000c0458723c */ /* 0x000fe20000001858 */
[----:B------:R-:W-:Y:S01]  /*bdd0*/  FADD.FTZ R53, R36, R53 ;  /* 0x0000003524357221 */ /* 0x000fe20000010000 */
[----:B------:R-:W-:Y:S01]  /*bde0*/  FADD.FTZ R33, R33, R34 ;  /* 0x0000002221217221 */ /* 0x000fe20000010000 */
[-C--:B------:R-:W-:Y:S02]  /*bdf0*/  MOV R36, R45.reuse ;  /* 0x0000002d00247202 */ /* 0x080fe40000000f00 */
[----:B------:R-:W-:-:S03]  /*be00*/  @P0 MOV R36, R45 ;  /* 0x0000002d00240202 */ /* 0x000fc60000000f00 */
[C---:B------:R-:W-:Y:S01]  /*be10*/  HMMA.16816.F32 R84, R4.reuse, R14, R84 ;  /* 0x0000000e0454723c */ /* 0x040fe20000001854 */
[----:B------:R-:W1:Y:S07]  /*be20*/  LDSM.16.MT88.4 R12, [R152+0x9000] ;  /* 0x00900000980c783b */ /* 0x000e6e0000004200 */
[C---:B---3--:R-:W-:Y:S08]  /*be30*/  HMMA.16816.F32 R80, R4.reuse, R8, R80 ;  /* 0x000000080450723c */ /* 0x048ff00000001850 */
[C---:B------:R-:W-:Y:S01]  /*be40*/  HMMA.16816.F32 R76, R4.reuse, R10, R76 ;  /* 0x0000000a044c723c */ /* 0x040fe2000000184c */
[----:B------:R-:W2:Y:S07]  /*be50*/  LDSM.16.MT88.4 R8, [R148+0x9000] ;  /* 0x009000009408783b */ /* 0x000eae0000004200 */
[----:B----4-:R-:W-:Y:S01]  /*be60*/  HMMA.16816.F32 R96, R4, R20, R96 ;  /* 0x000000140460723c */ /* 0x010fe20000001860 */
[-CC-:B------:R-:W-:Y:S01]  /*be70*/  FFMA.FTZ R21, R122, R60.reuse, -R47.reuse ;  /* 0x0000003c7a157223 */ /* 0x180fe2000001082f */
[----:B------:R-:W-:-:S05]  /*be80*/  FFMA.FTZ R20, R118, R60, -R47 ;  /* 0x0000003c76147223 */ /* 0x000fca000001082f */
[----:B------:R-:W3:Y:S01]  /*be90*/  MUFU.EX2 R21, R21 ;  /* 0x0000001500157308 */ /* 0x000ee20000000800 */
[C---:B------:R-:W-:Y:S01]  /*bea0*/  HMMA.16816.F32 R92, R4.reuse, R22, R92 ;  /* 0x00000016045c723c */ /* 0x040fe2000000185c */
[-CC-:B------:R-:W-:Y:S01]  /*beb0*/  FFMA.FTZ R22, R108, R60.reuse, -R65.reuse ;  /* 0x0000003c6c167223 */ /* 0x180fe20000010841 */
[----:B------:R-:W-:Y:S01]  /*bec0*/  FFMA.FTZ R23, R114, R60, -R65 ;  /* 0x0000003c72177223 */ /* 0x000fe20000010841 */
[----:B------:R-:W4:Y:S04]  /*bed0*/  MUFU.EX2 R20, R20 ;  /* 0x0000001400147308 */ /* 0x000f280000000800 */
[----:B------:R-:W1:Y:S01]  /*bee0*/  MUFU.EX2 R22, R22 ;  /* 0x0000001600167308 */ /* 0x000e620000000800 */
[C---:B-----5:R-:W-:Y:S03]  /*bef0*/  HMMA.16816.F32 R72, R4.reuse, R16, R72 ;  /* 0x000000100448723c */ /* 0x060fe60000001848 */
[----:B------:R-:W5:Y:S05]  /*bf00*/  MUFU.EX2 R23, R23 ;  /* 0x0000001700177308 */ /* 0x000f6a0000000800 */
[----:B------:R-:W-:Y:S01]  /*bf10*/  HMMA.16816.F32 R68, R4, R18, R68 ;  /* 0x000000120444723c */ /* 0x000fe20000001844 */
[----:B------:R-:W2:Y:S01]  /*bf20*/  LDSM.16.MT88.4 R16, [R103+0x9000] ;  /* 0x009000006710783b */ /* 0x000ea20000004200 */
[----:B---3--:R-:W-:Y:S01]  /*bf30*/  F2FP.F16.F32.PACK_AB R5, R21, R0 ;  /* 0x000000001505723e */ /* 0x008fe200000000ff */
[----:B------:R-:W-:Y:S01]  /*bf40*/  FADD.FTZ R0, R0, R33 ;  /* 0x0000002100007221 */ /* 0x000fe20000010000 */
[----:B----4-:R-:W-:-:S02]  /*bf50*/  F2FP.F16.F32.PACK_AB R7, R59, R20 ;  /* 0x000000143b07723e */ /* 0x010fc400000000ff */
[----:B-1----:R-:W-:Y:S01]  /*bf60*/  F2FP.F16.F32.PACK_AB R4, R57, R22 ;  /* 0x000000163904723e */ /* 0x002fe200000000ff */
[----:B------:R-:W-:Y:S01]  /*bf70*/  FADD.FTZ R22, R22, R53 ;  /* 0x0000003516167221 */ /* 0x000fe20000010000 */
[----:B------:R-:W-:Y:S01]  /*bf80*/  FADD.FTZ R21, R21, R0 ;  /* 0x0000000015157221 */ /* 0x000fe20000010000 */
[----:B-----5:R-:W-:Y:S02]  /*bf90*/  F2FP.F16.F32.PACK_AB R6, R23, R54 ;  /* 0x000000361706723e */ /* 0x020fe400000000ff */
[----:B------:R-:W-:Y:S01]  /*bfa0*/  FADD.FTZ R57, R57, R22 ;  /* 0x0000001639397221 */ /* 0x000fe20000010000 */
[----:B------:R-:W-:Y:S01]  /*bfb0*/  FADD.FTZ R20, R20, R21 ;  /* 0x0000001514147221 */ /* 0x000fe20000010000 */
[-C--:B------:R-:W-:Y:S02]  /*bfc0*/  MOV R0, R39.reuse ;  /* 0x0000002700007202 */ /* 0x080fe40000000f00 */
[----:B------:R-:W-:Y:S01]  /*bfd0*/  FADD.FTZ R54, R54, R57 ;  /* 0x0000003936367221 */ /* 0x000fe20000010000 */
[----:B------:R-:W-:Y:S01]  /*bfe0*/  HMMA.16816.F32 R96, R4, R12, R96 ;  /* 0x0000000c0460723c */ /* 0x000fe20000001860 */
[----:B------:R-:W-:Y:S01]  /*bff0*/  FADD.FTZ R20, R59, R20 ;  /* 0x000000143b147221 */ /* 0x000fe20000010000 */
[----:B------:R-:W-:Y:S01]  /*c000*/  @P0 MOV R0, R39 ;  /* 0x0000002700000202 */ /* 0x000fe20000000f00 */
[----:B------:R-:W-:-:S05]  /*c010*/  FADD.FTZ R23, R23, R54 ;  /* 0x0000003617177221 */ /* 0x000fca0000010000 */
[C---:B------:R-:W-:Y:S01]  /*c020*/  HMMA.16816.F32 R92, R4.reuse, R14, R92 ;  /* 0x0000000e045c723c */ /* 0x040fe2000000185c */
[----:B------:R-:W1:Y:S07]  /*c030*/  LDSM.16.MT88.4 R12, [R102+0x9000] ;  /* 0x00900000660c783b */ /* 0x000e6e0000004200 */
[C---:B--2---:R-:W-:Y:S08]  /*c040*/  HMMA.16816.F32 R88, R4.reuse, R8, R88 ;  /* 0x000000080458723c */ /* 0x044ff00000001858 */
[C---:B------:R-:W-:Y:S01]  /*c050*/  HMMA.16816.F32 R84, R4.reuse, R10, R84 ;  /* 0x0000000a0454723c */ /* 0x040fe20000001854 */
[----:B------:R-:W2:Y:S07]  /*c060*/  LDSM.16.MT88.4 R8, [R152+0x9800] ;  /* 0x009800009808783b */ /* 0x000eae0000004200 */
[----:B------:R-:W-:Y:S01]  /*c070*/  HMMA.16816.F32 R80, R4, R16, R80 ;  /* 0x000000100450723c */ /* 0x000fe20000001850 */
[-CC-:B------:R-:W-:Y:S01]  /*c080*/  FFMA.FTZ R16, R64, R60.reuse, -R65.reuse ;  /* 0x0000003c40107223 */ /* 0x180fe20000010841 */
[----:B------:R-:W-:-:S03]  /*c090*/  FFMA.FTZ R64, R62, R60, -R65 ;  /* 0x0000003c3e407223 */ /* 0x000fc60000010841 */
[----:B------:R3:W4:Y:S03]  /*c0a0*/  MUFU.EX2 R62, R16 ;  /* 0x00000010003e7308 */ /* 0x0007260000000800 */
[C---:B------:R-:W-:Y:S01]  /*c0b0*/  HMMA.16816.F32 R76, R4.reuse, R18, R76 ;  /* 0x00000012044c723c */ /* 0x040fe2000000184c */
[----:B------:R-:W5:Y:S07]  /*c0c0*/  MUFU.EX2 R63, R64 ;  /* 0x00000040003f7308 */ /* 0x000f6e0000000800 */
[C---:B-1----:R-:W-:Y:S01]  /*c0d0*/  HMMA.16816.F32 R72, R4.reuse, R12, R72 ;  /* 0x0000000c0448723c */ /* 0x042fe20000001848 */
[----:B---3--:R-:W1:Y:S07]  /*c0e0*/  LDSM.16.MT88.4 R16, [R148+0x9800] ;  /* 0x009800009410783b */ /* 0x008e6e0000004200 */
[----:B------:R-:W-:Y:S01]  /*c0f0*/  HMMA.16816.F32 R68, R4, R14, R68 ;  /* 0x0000000e0444723c */ /* 0x000fe20000001844 */
[----:B----4-:R-:W-:Y:S01]  /*c100*/  F2FP.F16.F32.PACK_AB R4, R61, R62 ;  /* 0x0000003e3d04723e */ /* 0x010fe200000000ff */
[----:B------:R-:W3:Y:S01]  /*c110*/  LDSM.16.MT88.4 R12, [R103+0x9800] ;  /* 0x00980000670c783b */ /* 0x000ee20000004200 */
        /* <DEDUP_REMOVED lines=11> */
[----:B------:R-:W-:-:S03]  /*c1d0*/  FADD.FTZ R186, R186, R63 ;  /* 0x0000003fbaba7221 */ /* 0x000fc60000010000 */
[C---:B------:R-:W-:Y:S01]  /*c1e0*/  HMMA.16816.F32 R92, R4.reuse, R10, R92 ;  /* 0x0000000a045c723c */ /* 0x040fe2000000185c */
[----:B------:R-:W2:Y:S07]  /*c1f0*/  LDSM.16.MT88.4 R8, [R102+0x9800] ;  /* 0x009800006608783b */ /* 0x000eae0000004200 */
[C---:B-1----:R-:W-:Y:S08]  /*c200*/  HMMA.16816.F32 R88, R4.reuse, R16, R88 ;  /* 0x000000100458723c */ /* 0x042ff00000001858 */
[C---:B------:R-:W-:Y:S08]  /*c210*/  HMMA.16816.F32 R84, R4.reuse, R18, R84 ;  /* 0x000000120454723c */ /* 0x040ff00000001854 */
[C---:B---3--:R-:W-:Y:S08]  /*c220*/  HMMA.16816.F32 R80, R4.reuse, R12, R80 ;  /* 0x0000000c0450723c */ /* 0x048ff00000001850 */
[C---:B------:R-:W-:Y:S08]  /*c230*/  HMMA.16816.F32 R76, R4.reuse, R14, R76 ;  /* 0x0000000e044c723c */ /* 0x040ff0000000184c */
[C---:B--2---:R-:W-:Y:S08]  /*c240*/  HMMA.16816.F32 R72, R4.reuse, R8, R72 ;  /* 0x000000080448723c */ /* 0x044ff00000001848 */
[----:B------:R-:W-:Y:S01]  /*c250*/  HMMA.16816.F32 R68, R4, R10, R68 ;  /* 0x0000000a0444723c */ /* 0x000fe20000001844 */
[----:B------:R-:W-:-:S04]  /*c260*/  NOP ;  /* 0x0000000000007918 */ /* 0x000fc80000000000 */
[----:B------:R-:W-:-:S15]  /*c270*/  @P0 BRA `(.L_x_10282) ;  /* 0x0000000000040947 */ /* 0x000fde0003800000 */
.L_x_10271:
[----:B------:R-:W-:-:S07]  /*c280*/  IADD3 R184, PT, PT, R44, -0x1, RZ ;  /* 0xffffffff2cb87810 */ /* 0x000fce0007ffe0ff */
.L_x_10282:
[----:B------:R-:W-:Y:S05]  /*c290*/  BSYNC B2 ;  /* 0x0000000000027941 */ /* 0x000fea0003800000 */
.L_x_10270:
        /* <DEDUP_REMOVED lines=12> */
.L_x_10290:
        /* <DEDUP_REMOVED lines=80> */
.L_x_10285:
[----:B------:R-:W-:Y:S05]  /*c860*/  BSYNC.RECONVERGENT B0 ;  /* 0x0000000000007941 */ /* 0x000fea0003800200 */
.L_x_10284:
        /* <DEDUP_REMOVED lines=66> */
[----:B------:R-:W3:Y:S08]  /*cc90*/  LDSM.16.M88.4 R108, [R156+0x2000] ;  /* 0x002000009c6c783b */ /* 0x000ef00000000200 */
[----:B------:R-:W4:Y:S08]  /*cca0*/  LDSM.16.M88.4 R112, [R156+0x2800] ;  /* 0x002800009c70783b */ /* 0x000f300000000200 */
[----:B------:R-:W5:Y:S08]  /*ccb0*/  LDSM.16.M88.4 R116, [R156+0x3000] ;  /* 0x003000009c74783b */ /* 0x000f700000000200 */
[----:B------:R-:W1:Y:S08]  /*ccc0*/  LDSM.16.M88.4 R120, [R156+0x3800] ;  /* 0x003800009c78783b */ /* 0x000e700000000200 */
[----:B------:R-:W2:Y:S08]  /*ccd0*/  LDSM.16.M88.4 R124, [R156+0x4000] ;  /* 0x004000009c7c783b */ /* 0x000eb00000000200 */
[----:B------:R-:W2:Y:S08]  /*cce0*/  LDSM.16.M88.4 R128, [R156+0x4800] ;  /* 0x004800009c80783b */ /* 0x000eb00000000200 */
[----:B------:R-:W2:Y:S08]  /*ccf0*/  LDSM.16.M88.4 R132, [R156+0x5000] ;  /* 0x005000009c84783b */ /* 0x000eb00000000200 */
[----:B------:R-:W2:Y:S08]  /*cd00*/  LDSM.16.M88.4 R136, [R156+0x5800] ;  /* 0x005800009c88783b */ /* 0x000eb00000000200 */
[----:B------:R-:W-:Y:S08]  /*cd10*/  LDSM.16.M88.4 R140, [R155] ;  /* 0x000000009b8c783b */ /* 0x000ff00000000200 */
[----:B------:R-:W2:Y:S08]  /*cd20*/  LDSM.16.M88.4 R144, [R151+0x2000] ;  /* 0x002000009790783b */ /* 0x000eb00000000200 */
[----:B------:R-:W2:Y:S04]  /*cd30*/  LD.E R0, desc[UR4][R2.64+0x18c] ;  /* 0x00018c0402007980 */ /* 0x000ea8000c101900 */
[----:B------:R-:W0:Y:S01]  /*cd40*/  LDGDEPBAR ;  /* 0x00000000000079af */ /* 0x000e220000000000 */
        /* <DEDUP_REMOVED lines=8> */
[----:B------:R-:W-:Y:S07]  /*cdd0*/  LDSM.16.M88.4 R116, [R151+0x5000] ;  /* 0x005000009774783b */ /* 0x000fee0000000200 */
[C---:B-1----:R-:W-:Y:S08]  /*cde0*/  HMMA.16816.F32 R28, R104.reuse, R120, RZ ;  /* 0x00000078681c723c */ /* 0x042ff000000018ff */
[C---:B------:R-:W-:Y:S01]  /*cdf0*/  HMMA.16816.F32 R32, R104.reuse, R122, RZ ;  /* 0x0000007a6820723c */ /* 0x040fe200000018ff */
[----:B------:R-:W-:Y:S07]  /*ce00*/  LDSM.16.M88.4 R120, [R150+0x3800] ;  /* 0x003800009678783b */ /* 0x000fee0000000200 */
[C---:B--2---:R-:W-:Y:S08]  /*ce10*/  HMMA.16816.F32 R36, R104.reuse, R124, RZ ;  /* 0x0000007c6824723c */ /* 0x044ff000000018ff */
        /* <DEDUP_REMOVED lines=48> */
[----:B------:R-:W3:Y:S07]  /*d120*/  LDSM.16.M88.4 R112, [R153] ;  /* 0x000000009970783b */ /* 0x000eee0000000200 */
[C---:B--2---:R-:W-:Y:S08]  /*d130*/  HMMA.16816.F32 R52, R108.reuse, R116, R52 ;  /* 0x000000746c34723c */ /* 0x044ff00000001834 */
[C---:B------:R-:W-:Y:S08]  /*d140*/  HMMA.16816.F32 R56, R108.reuse, R118, R56 ;  /* 0x000000766c38723c */ /* 0x040ff00000001838 */
[C---:B-1----:R-:W-:Y:S08]  /*d150*/  HMMA.16816.F32 R60, R108.reuse, R104, R60 ;  /* 0x000000686c3c723c */ /* 0x042ff0000000183c */
[----:B------:R-:W-:Y:S01]  /*d160*/  HMMA.16816.F32 R64, R108, R106, R64 ;  /* 0x0000006a6c40723c */ /* 0x000fe20000001840 */
[----:B------:R-:W1:Y:S07]  /*d170*/  LDSM.16.M88.4 R104, [R149+0x2800] ;  /* 0x002800009568783b */ /* 0x000e6e0000000200 */
[C---:B---3--:R-:W-:Y:S01]  /*d180*/  HMMA.16816.F32 R4, R112.reuse, R120, R4 ;  /* 0x000000787004723c */ /* 0x048fe20000001804 */
[----:B------:R-:W2:Y:S07]  /*d190*/  LDSM.16.M88.4 R108, [R149+0x3000] ;  /* 0x00300000956c783b */ /* 0x000eae0000000200 */
[C---:B------:R-:W-:Y:S11]  /*d1a0*/  HMMA.16816.F32 R8, R112.reuse, R122, R8 ;  /* 0x0000007a7008723c */ /* 0x040ff60000001808 */
        /* <DEDUP_REMOVED lines=10> */
[C---:B-1----:R-:W-:Y:S09]  /*d250*/  HMMA.16816.F32 R12, R112.reuse, R104, R12 ;  /* 0x00000068700c723c */ /* 0x042ff2000000180c */
[----:B------:R-:W1:Y:S01]  /*d260*/  MUFU.TANH R190, R190 ;  /* 0x000000be00be7308 */ /* 0x000e620000002400 */
[C---:B------:R-:W-:Y:S01]  /*d270*/  HMMA.16816.F32 R16, R112.reuse, R106, R16 ;  /* 0x0000006a7010723c */ /* 0x040fe20000001810 */
[----:B------:R-:W5:Y:S08]  /*d280*/  LDSM.16.M88.4 R104, [R149+0x3800] ;  /* 0x003800009568783b */ /* 0x000f700000000200 */
[----:B------:R-:W1:Y:S01]  /*d290*/  MUFU.TANH R191, R191 ;  /* 0x000000bf00bf7308 */ /* 0x000e620000002400 */
[C---:B--2---:R-:W-:Y:S03]  /*d2a0*/  HMMA.16816.F32 R20, R112.reuse, R108, R20 ;  /* 0x0000006c7014723c */ /* 0x044fe60000001814 */
[-C--:B------:R-:W-:Y:S01]  /*d2b0*/  FMUL.FTZ R196, R12, R0.reuse ;  /* 0x000000000cc47220 */ /* 0x080fe20000410000 */
[-C--:B------:R-:W-:Y:S01]  /*d2c0*/  FMUL.FTZ R197, R13, R0.reuse ;  /* 0x000000000dc57220 */ /* 0x080fe20000410000 */
[-C--:B------:R-:W-:Y:S01]  /*d2d0*/  FMUL.FTZ R198, R14, R0.reuse ;  /* 0x000000000ec67220 */ /* 0x080fe20000410000 */
[-C--:B------:R-:W-:Y:S03]  /*d2e0*/  FMUL.FTZ R199, R15, R0.reuse ;  /* 0x000000000fc77220 */ /* 0x080fe60000410000 */
[----:B------:R-:W2:Y:S01]  /*d2f0*/  MUFU.TANH R192, R192 ;  /* 0x000000c000c07308 */ /* 0x000ea20000002400 */
        /* <DEDUP_REMOVED lines=18> */
[----:B------:R-:W1:Y:S01]  /*d420*/  MUFU.TANH R196, R196 ;  /* 0x000000c400c47308 */ /* 0x000e620000002400 */
[C---:B------:R-:W-:Y:S01]  /*d430*/  HMMA.16816.F32 R32, R112.reuse, R106, R32 ;  /* 0x0000006a7020723c */ /* 0x040fe20000001820 */
[----:B------:R-:W5:Y:S08]  /*d440*/  LDSM.16.M88.4 R104, [R149+0x4800] ;  /* 0x004800009568783b */ /* 0x000f700000000200 */
[----:B------:R-:W1:Y:S01]  /*d450*/  MUFU.TANH R197, R197 ;  /* 0x000000c500c57308 */ /* 0x000e620000002400 */
[C---:B---3--:R-:W-:Y:S03]  /*d460*/  HMMA.16816.F32 R36, R112.reuse, R108, R36 ;  /* 0x0000006c7024723c */ /* 0x048fe60000001824 */
[-C--:B------:R-:W-:Y:S01]  /*d470*/  FMUL.FTZ R212, R28, R0.reuse ;  /* 0x000000001cd47220 */ /* 0x080fe20000410000 */
[-C--:B------:R-:W-:Y:S01]  /*d480*/  FMUL.FTZ R213, R29, R0.reuse ;  /* 0x000000001dd57220 */ /* 0x080fe20000410000 */
[-C--:B------:R-:W-:Y:S04]  /*d490*/  FMUL.FTZ R214, R30, R0.reuse ;  /* 0x000000001ed67220 */ /* 0x080fe80000410000 */
[----:B------:R-:W3:Y:S01]  /*d4a0*/  MUFU.TANH R198, R198 ;  /* 0x000000c600c67308 */ /* 0x000ee20000002400 */
[-C--:B------:R-:W-:Y:S01]  /*d4b0*/  FMUL.FTZ R215, R31, R0.reuse ;  /* 0x000000001fd77220 */ /* 0x080fe20000410000 */
[C---:B------:R-:W-:Y:S01]  /*d4c0*/  HMMA.16816.F32 R40, R112.reuse, R110, R40 ;  /* 0x0000006e7028723c */ /* 0x040fe20000001828 */
[----:B------:R-:W4:Y:S02]  /*d4d0*/  LDSM.16.M88.4 R108, [R149+0x5000] ;  /* 0x00500000956c783b */ /* 0x000f240000000200 */
        /* <DEDUP_REMOVED lines=172> */
.L_x_10289:
[----:B------:R-:W-:Y:S05]  /*dfa0*/  BSYNC.RECONVERGENT B0 ;  /* 0x0000000000007941 */ /* 0x000fea0003800200 */
.L_x_10288:
        /* <DEDUP_REMOVED lines=64> */
.L_x_10287:
[----:B------:R-:W-:Y:S05]  /*e3b0*/  BSYNC.RECONVERGENT B1 ;  /* 0x0000000000017941 */ /* 0x000fea0003800200 */
.L_x_10286:
[CC--:B------:R-:W-:Y:S01]  /*e3c0*/  ISETP.GE.AND P4, PT, R185.reuse, R182.reuse, PT ;  /* 0x000000b6b900720c */ /* 0x0c0fe20003f86270 */
[C---:B------:R-:W-:Y:S01]  /*e3d0*/  VIADD R0, R185.reuse, 0xffffffc0 ;  /* 0xffffffc0b9007836 */ /* 0x040fe20000000000 */
[----:B--2---:R-:W-:Y:S01]  /*e3e0*/  P2R R15, PR, RZ, 0x4 ;  /* 0x00000004ff0f7803 */ /* 0x004fe20000000000 */
[C---:B------:R-:W-:Y:S01]  /*e3f0*/  VIADD R12, R185.reuse, 0xfffffff1 ;  /* 0xfffffff1b90c7836 */ /* 0x040fe20000000000 */
[----:B-1----:R-:W-:Y:S01]  /*e400*/  FSEL R248, R248, -INF , P4 ;  /* 0xff800000f8f87808 */ /* 0x002fe20002000000 */
        /* <DEDUP_REMOVED lines=56> */
[----:B------:R-:W-:Y:S02]  /*e790*/  FSEL R207, R207, -INF , P4 ;  /* 0xff800000cfcf7808 */ /* 0x000fe40002000000 */
[----:B------:R-:W-:Y:S02]  /*e7a0*/  FSEL R203, R217, -INF , P1 ;  /* 0xff800000d9cb7808 */ /* 0x000fe40000800000 */
[-C--:B------:R-:W-:Y:S02]  /*e7b0*/  ISETP.GE.AND P4, PT, R16, R179.reuse, PT ;  /* 0x000000b31000720c */ /* 0x080fe40003f86270 */
[----:B------:R-:W-:Y:S02]  /*e7c0*/  FSEL R210, R210, -INF , P0 ;  /* 0xff800000d2d27808 */ /* 0x000fe40000000000 */
[-C--:B------:R-:W-:Y:S02]  /*e7d0*/  ISETP.GE.AND P1, PT, R10, R179.reuse, PT ;  /* 0x000000b30a00720c */ /* 0x080fe40003f26270 */
[----:B------:R-:W-:Y:S02]  /*e7e0*/  ISETP.GE.AND P0, PT, R13, R179, PT ;  /* 0x000000b30d00720c */ /* 0x000fe40003f06270 */
[C---:B------:R-:W-:Y:S02]  /*e7f0*/  ISETP.GE.AND P3, PT, R0.reuse, R178, PT ;  /* 0x000000b20000720c */ /* 0x040fe40003f66270 */
[----:B------:R-:W-:Y:S01]  /*e800*/  ISETP.GE.AND P2, PT, R0, R175, PT ;  /* 0x000000af0000720c */ /* 0x000fe20003f46270 */
[----:B------:R-:W-:Y:S01]  /*e810*/  VIADD R0, R185, 0x11 ;  /* 0x00000011b9007836 */ /* 0x000fe20000000000 */
        /* <DEDUP_REMOVED lines=12> */
[----:B------:R-:W-:Y:S02]  /*e8e0*/  P2R R39, PR, RZ, 0x8 ;  /* 0x00000008ff277803 */ /* 0x000fe40000000000 */
[----:B------:R-:W-:Y:S02]  /*e8f0*/  P2R R38, PR, RZ, 0x4 ;  /* 0x00000004ff267803 */ /* 0x000fe40000000000 */
[----:B------:R-:W-:Y:S02]  /*e900*/  FSEL R189, R222, -INF , P4 ;  /* 0xff800000debd7808 */ /* 0x000fe40002000000 */
[----:B------:R-:W-:Y:S02]  /*e910*/  FSEL R135, R227, -INF , P1 ;  /* 0xff800000e3877808 */ /* 0x000fe40000800000 */
[C---:B------:R-:W-:Y:S02]  /*e920*/  ISETP.GE.AND P3, PT, R185.reuse, R179, PT ;  /* 0x000000b3b900720c */ /* 0x040fe40003f66270 */
[C---:B------:R-:W-:Y:S02]  /*e930*/  ISETP.GE.AND P4, PT, R20.reuse, R178, PT ;  /* 0x000000b21400720c */ /* 0x040fe40003f86270 */
[----:B------:R-:W-:Y:S01]  /*e940*/  ISETP.GE.AND P2, PT, R20, R175, PT ;  /* 0x000000af1400720c */ /* 0x000fe20003f46270 */
[----:B------:R-:W-:Y:S01]  /*e950*/  VIADD R20, R185, 0x18 ;  /* 0x00000018b9147836 */ /* 0x000fe20000000000 */
[----:B------:R-:W-:Y:S02]  /*e960*/  FSEL R137, R226, -INF , P0 ;  /* 0xff800000e2897808 */ /* 0x000fe40000000000 */
[-C--:B------:R-:W-:Y:S02]  /*e970*/  ISETP.GE.AND P1, PT, R5, R179.reuse, PT ;  /* 0x000000b30500720c */ /* 0x080fe40003f26270 */
[----:B------:R-:W-:Y:S02]  /*e980*/  ISETP.GE.AND P0, PT, R6, R179, PT ;  /* 0x000000b30600720c */ /* 0x000fe40003f06270 */
[----:B------:R-:W-:Y:S02]  /*e990*/  FSEL R145, R251, -INF , P3 ;  /* 0xff800000fb917808 */ /* 0x000fe40001800000 */
[----:B------:R-:W-:Y:S02]  /*e9a0*/  P2R R42, PR, RZ, 0x4 ;  /* 0x00000004ff2a7803 */ /* 0x000fe40000000000 */
[----:B------:R-:W-:Y:S02]  /*e9b0*/  FSEL R139, R225, -INF , P1 ;  /* 0xff800000e18b7808 */ /* 0x000fe40000800000 */
[----:B------:R-:W-:Y:S02]  /*e9c0*/  ISETP.GE.AND P3, PT, R28, R182, PT ;  /* 0x000000b61c00720c */ /* 0x000fe40003f66270 */
[----:B------:R-:W-:Y:S02]  /*e9d0*/  FSEL R141, R224, -INF , P0 ;  /* 0xff800000e08d7808 */ /* 0x000fe40000000000 */
[C---:B------:R-:W-:Y:S02]  /*e9e0*/  ISETP.GE.AND P2, PT, R28.reuse, R178, PT ;  /* 0x000000b21c00720c */ /* 0x040fe40003f46270 */
[-C--:B------:R-:W-:Y:S01]  /*e9f0*/  ISETP.GE.AND P1, PT, R28, R175.reuse, PT ;  /* 0x000000af1c00720c */ /* 0x080fe20003f26270 */
[----:B------:R-:W-:Y:S01]  /*ea00*/  VIADD R28, R185, 0x19 ;  /* 0x00000019b91c7836 */ /* 0x000fe20000000000 */
[-C--:B------:R-:W-:Y:S02]  /*ea10*/  ISETP.GE.AND P0, PT, R20, R182.reuse, PT ;  /* 0x000000b61400720c */ /* 0x080fe40003f06270 */
[----:B------:R-:W-:Y:S02]  /*ea20*/  P2R R46, PR, RZ, 0x2 ;  /* 0x00000002ff2e7803 */ /* 0x000fe40000000000 */
[----:B------:R-:W-:Y:S02]  /*ea30*/  FSEL R133, R230, -INF , P0 ;  /* 0xff800000e6857808 */ /* 0x000fe40000000000 */
[----:B------:R-:W-:Y:S02]  /*ea40*/  ISETP.GE.AND P0, PT, R28, R182, PT ;  /* 0x000000b61c00720c */ /* 0x000fe40003f06270 */
[----:B------:R-:W-:Y:S02]  /*ea50*/  ISETP.GE.AND P1, PT, R34, R175, PT ;  /* 0x000000af2200720c */ /* 0x000fe40003f26270 */
[----:B------:R-:W-:Y:S02]  /*ea60*/  FSEL R131, R231, -INF , P0 ;  /* 0xff800000e7837808 */ /* 0x000fe40000000000 */
[-C--:B------:R-:W-:Y:S02]  /*ea70*/  ISETP.GE.AND P0, PT, R4, R179.reuse, PT ;  /* 0x000000b30400720c */ /* 0x080fe40003f06270 */
[----:B------:R-:W-:Y:S02]  /*ea80*/  FSEL R21, R192, -INF , P3 ;  /* 0xff800000c0157808 */ /* 0x000fe40001800000 */
[----:B------:R-:W-:Y:S02]  /*ea90*/  FSEL R127, R228, -INF , P0 ;  /* 0xff800000e47f7808 */ /* 0x000fe40000000000 */
[----:B------:R-:W-:Y:S02]  /*eaa0*/  ISETP.GE.AND P0, PT, R0, R179, PT ;  /* 0x000000b30000720c */ /* 0x000fe40003f06270 */
[----:B------:R-:W-:Y:S02]  /*eab0*/  P2R R49, PR, RZ, 0x2 ;  /* 0x00000002ff317803 */ /* 0x000fe40000000000 */
[----:B------:R-:W-:Y:S02]  /*eac0*/  FSEL R63, R229, -INF , P0 ;  /* 0xff800000e53f7808 */ /* 0x000fe40000000000 */
[----:B------:R-:W-:Y:S01]  /*ead0*/  ISETP.GE.AND P0, PT, R34, R178, PT ;  /* 0x000000b22200720c */ /* 0x000fe20003f06270 */
[C---:B------:R-:W-:Y:S01]  /*eae0*/  VIADD R34, R185.reuse, 0x20 ;  /* 0x00000020b9227836 */ /* 0x040fe20000000000 */
[-C--:B------:R-:W-:Y:S02]  /*eaf0*/  ISETP.GE.AND P3, PT, R26, R182.reuse, PT ;  /* 0x000000b61a00720c */ /* 0x080fe40003f66270 */
[----:B------:R-:W-:Y:S02]  /*eb00*/  P2R R50, PR, RZ, 0x1 ;  /* 0x00000001ff327803 */ /* 0x000fe40000000000 */
[----:B------:R-:W-:Y:S02]  /*eb10*/  ISETP.GE.AND P0, PT, R34, R182, PT ;  /* 0x000000b62200720c */ /* 0x000fe40003f06270 */
[-C--:B------:R-:W-:Y:S02]  /*eb20*/  ISETP.GE.AND P1, PT, R26, R175.reuse, PT ;  /* 0x000000af1a00720c */ /* 0x080fe40003f26270 */
[----:B------:R-:W-:Y:S02]  /*eb30*/  FSEL R125, R234, -INF , P0 ;  /* 0xff800000ea7d7808 */ /* 0x000fe40000000000 */
[----:B------:R-:W-:Y:S01]  /*eb40*/  ISETP.GE.AND P0, PT, R26, R178, PT ;  /* 0x000000b21a00720c */ /* 0x000fe20003f06270 */
[----:B------:R-:W-:Y:S01]  /*eb50*/  VIADD R26, R185, 0x21 ;  /* 0x00000021b91a7836 */ /* 0x000fe20000000000 */
[----:B------:R-:W-:Y:S02]  /*eb60*/  P2R R54, PR, RZ, 0x2 ;  /* 0x00000002ff367803 */ /* 0x000fe40000000000 */
[----:B------:R-:W-:Y:S02]  /*eb70*/  P2R R56, PR, RZ, 0x1 ;  /* 0x00000001ff387803 */ /* 0x000fe40000000000 */
[-C--:B------:R-:W-:Y:S02]  /*eb80*/  ISETP.GE.AND P0, PT, R26, R182.reuse, PT ;  /* 0x000000b61a00720c */ /* 0x080fe40003f06270 */
[----:B------:R-:W-:Y:S02]  /*eb90*/  ISETP.GE.AND P1, PT, R32, R175, PT ;  /* 0x000000af2000720c */ /* 0x000fe40003f26270 */
[----:B------:R-:W-:Y:S02]  /*eba0*/  FSEL R123, R235, -INF , P0 ;  /* 0xff800000eb7b7808 */ /* 0x000fe40000000000 */
[-C--:B------:R-:W-:Y:S02]  /*ebb0*/  ISETP.GE.AND P0, PT, R20, R179.reuse, PT ;  /* 0x000000b31400720c */ /* 0x080fe40003f06270 */
[----:B------:R-:W-:Y:S02]  /*ebc0*/  FSEL R25, R196, -INF , P3 ;  /* 0xff800000c4197808 */ /* 0x000fe40001800000 */
[----:B------:R-:W-:Y:S02]  /*ebd0*/  FSEL R61, R232, -INF , P0 ;  /* 0xff800000e83d7808 */ /* 0x000fe40000000000 */
[----:B------:R-:W-:Y:S02]  /*ebe0*/  ISETP.GE.AND P0, PT, R28, R179, PT ;  /* 0x000000b31c00720c */ /* 0x000fe40003f06270 */
[----:B------:R-:W-:Y:S02]  /*ebf0*/  ISETP.GE.AND P3, PT, R24, R182, PT ;  /* 0x000000b61800720c */ /* 0x000fe40003f66270 */
        /* <DEDUP_REMOVED lines=8> */
[----:B------:R-:W-:Y:S01]  /*ec80*/  ISETP.GE.AND P0, PT, R24, R178, PT ;  /* 0x000000b21800720c */ /* 0x000fe20003f06270 */
[----:B------:R-:W-:Y:S01]  /*ec90*/  VIADD R24, R185, 0x29 ;  /* 0x00000029b9187836 */ /* 0x000fe20000000000 */
[----:B------:R-:W-:Y:S02]  /*eca0*/  ISETP.GE.AND P4, PT, R22, R175, PT ;  /* 0x000000af1600720c */ /* 0x000fe40003f86270 */
[----:B------:R-:W-:Y:S02]  /*ecb0*/  P2R R52, PR, RZ, 0x1 ;  /* 0x00000001ff347803 */ /* 0x000fe40000000000 */
[----:B------:R-:W-:Y:S02]  /*ecc0*/  ISETP.GE.AND P0, PT, R24, R182, PT ;  /* 0x000000b61800720c */ /* 0x000fe40003f06270 */
[----:B------:R-:W-:Y:S02]  /*ecd0*/  P2R R48, PR, RZ, 0x10 ;  /* 0x00000010ff307803 */ /* 0x000fe40000000000 */
[----:B------:R-:W-:Y:S02]  /*ece0*/  FSEL R119, R241, -INF , P0 ;  /* 0xff800000f1777808 */ /* 0x000fe40000000000 */
[-C--:B------:R-:W-:Y:S02]  /*ecf0*/  ISETP.GE.AND P0, PT, R34, R179.reuse, PT ;  /* 0x000000b32200720c */ /* 0x080fe40003f06270 */
[----:B------:R-:W-:Y:S02]  /*ed00*/  P2R R47, PR, RZ, 0x4 ;  /* 0x00000004ff2f7803 */ /* 0x000fe40000000000 */
[----:B------:R-:W-:Y:S02]  /*ed10*/  FSEL R117, R237, -INF , P0 ;  /* 0xff800000ed757808 */ /* 0x000fe40000000000 */
[-C--:B------:R-:W-:Y:S02]  /*ed20*/  ISETP.GE.AND P0, PT, R185, R178.reuse, PT ;  /* 0x000000b2b900720c */ /* 0x080fe40003f06270 */
[----:B------:R-:W-:Y:S02]  /*ed30*/  FSEL R53, R200, -INF , P3 ;  /* 0xff800000c8357808 */ /* 0x000fe40001800000 */
[----:B------:R-:W-:Y:S02]  /*ed40*/  FSEL R193, R248, -INF , !P0 ;  /* 0xff800000f8c17808 */ /* 0x000fe40004000000 */
[----:B------:R-:W-:Y:S02]  /*ed50*/  ISETP.GE.AND P0, PT, R26, R179, PT ;  /* 0x000000b31a00720c */ /* 0x000fe40003f06270 */
[CC--:B------:R-:W-:Y:S02]  /*ed60*/  ISETP.GE.AND P5, PT, R31.reuse, R175.reuse, PT ;  /* 0x000000af1f00720c */ /* 0x0c0fe40003fa6270 */
[----:B------:R-:W-:Y:S02]  /*ed70*/  FSEL R115, R236, -INF , P0 ;  /* 0xff800000ec737808 */ /* 0x000fe40000000000 */
[----:B------:R-:W-:Y:S01]  /*ed80*/  ISETP.GE.AND P0, PT, R31, R178, PT ;  /* 0x000000b21f00720c */ /* 0x000fe20003f06270 */
[----:B------:R-:W-:Y:S01]  /*ed90*/  VIADD R31, R185, 0x30 ;  /* 0x00000030b91f7836 */ /* 0x000fe20000000000 */
[-C--:B------:R-:W-:Y:S02]  /*eda0*/  ISETP.GE.AND P3, PT, R22, R182.reuse, PT ;  /* 0x000000b61600720c */ /* 0x080fe40003f66270 */
[----:B------:R-:W-:Y:S02]  /*edb0*/  P2R R51, PR, RZ, 0x1 ;  /* 0x00000001ff337803 */ /* 0x000fe40000000000 */
[----:B------:R-:W-:Y:S02]  /*edc0*/  FSEL R204, R204, -INF , P3 ;  /* 0xff800000cccc7808 */ /* 0x000fe40001800000 */
[----:B------:R-:W-:Y:S02]  /*edd0*/  ISETP.NE.AND P4, PT, R51, RZ, PT ;  /* 0x000000ff3300720c */ /* 0x000fe40003f85270 */
[-C--:B------:R-:W-:Y:S02]  /*ede0*/  ISETP.GE.AND P3, PT, R18, R182.reuse, PT ;  /* 0x000000b61200720c */ /* 0x080fe40003f66270 */
        /* <DEDUP_REMOVED lines=8> */
[----:B------:R-:W-:Y:S01]  /*ee70*/  ISETP.GE.AND P6, PT, R22, R178, PT ;  /* 0x000000b21600720c */ /* 0x000fe20003fc6270 */
[----:B------:R-:W-:Y:S01]  /*ee80*/  VIADD R22, R185, 0x31 ;  /* 0x00000031b9167836 */ /* 0x000fe20000000000 */
[----:B------:R-:W-:Y:S02]  /*ee90*/  P2R R46, PR, RZ, 0x10 ;  /* 0x00000010ff2e7803 */ /* 0x000fe40000000000 */
[----:B------:R-:W-:Y:S02]  /*eea0*/  ISETP.NE.AND P4, PT, R60, RZ, PT ;  /* 0x000000ff3c00720c */ /* 0x000fe40003f85270 */
[----:B------:R-:W-:Y:S02]  /*eeb0*/  FSEL R208, R208, -INF , P3 ;  /* 0xff800000d0d07808 */ /* 0x000fe40001800000 */
        /* <DEDUP_REMOVED lines=8> */
[----:B------:R-:W-:Y:S02]  /*ef40*/  ISETP.GE.AND P0, PT, R185, R175, PT ;  /* 0x000000afb900720c */ /* 0x000fe40003f06270 */
[----:B------:R-:W-:Y:S02]  /*ef50*/  P2R R66, PR, RZ, 0x10 ;  /* 0x00000010ff427803 */ /* 0x000fe40000000000 */
[----:B------:R-:W-:Y:S02]  /*ef60*/  ISETP.NE.AND P4, PT, R50, RZ, PT ;  /* 0x000000ff3200720c */ /* 0x000fe40003f85270 */
[----:B------:R-:W-:Y:S02]  /*ef70*/  FSEL R145, R145, -INF , !P0 ;  /* 0xff80000091917808 */ /* 0x000fe40004000000 */
        /* <DEDUP_REMOVED lines=8> */
[-C--:B------:R-:W-:Y:S02]  /*f000*/  ISETP.GE.AND P3, PT, R10, R182.reuse, PT ;  /* 0x000000b60a00720c */ /* 0x080fe40003f66270 */
[----:B------:R-:W-:Y:S02]  /*f010*/  FSEL R27, R27, -INF , !P4 ;  /* 0xff8000001b1b7808 */ /* 0x000fe40006000000 */
[----:B------:R-:W-:Y:S02]  /*f020*/  ISETP.NE.AND P4, PT, R41, RZ, PT ;  /* 0x000000ff2900720c */ /* 0x000fe40003f85270 */
[----:B------:R-:W-:Y:S02]  /*f030*/  FSEL R106, R250, -INF , P0 ;  /* 0xff800000fa6a7808 */ /* 0x000fe40000000000 */
[----:B------:R-:W-:Y:S02]  /*f040*/  FSEL R23, R23, -INF , !P4 ;  /* 0xff80000017177808 */ /* 0x000fe40006000000 */
[----:B------:R-:W-:Y:S02]  /*f050*/  ISETP.NE.AND P4, PT, R47, RZ, PT ;  /* 0x000000ff2f00720c */ /* 0x000fe40003f85270 */
[----:B------:R-:W-:Y:S02]  /*f060*/  FSEL R205, R216, -INF , P3 ;  /* 0xff800000d8cd7808 */ /* 0x000fe40001800000 */
[----:B------:R-:W-:Y:S02]  /*f070*/  FSEL R21, R21, -INF , !P4 ;  /* 0xff80000015157808 */ /* 0x000fe40006000000 */
[----:B------:R-:W-:Y:S02]  /*f080*/  ISETP.NE.AND P4, PT, R50, RZ, PT ;  /* 0x000000ff3200720c */ /* 0x000fe40003f85270 */
[-C--:B------:R-:W-:Y:S02]  /*f090*/  ISETP.GE.AND P3, PT, R7, R182.reuse, PT ;  /* 0x000000b60700720c */ /* 0x080fe40003f66270 */
[----:B------:R-:W-:Y:S02]  /*f0a0*/  FSEL R19, R19, -INF , !P4 ;  /* 0xff80000013137808 */ /* 0x000fe40006000000 */
        /* <DEDUP_REMOVED lines=10> */
[----:B------:R-:W-:Y:S02]  /*f150*/  ISETP.GE.AND P3, PT, R5, R182, PT ;  /* 0x000000b60500720c */ /* 0x000fe40003f66270 */
[----:B------:R-:W-:Y:S02]  /*f160*/  FSEL R55, R55, -INF , !P4 ;  /* 0xff80000037377808 */ /* 0x000fe40006000000 */
[----:B------:R-:W-:Y:S02]  /*f170*/  ISETP.NE.AND P4, PT, R46, RZ, PT ;  /* 0x000000ff2e00720c */ /* 0x000fe40003f85270 */
[----:B------:R-:W-:Y:S02]  /*f180*/  ISETP.GE.AND P0, PT, R24, R179, PT ;  /* 0x000000b31800720c */ /* 0x000fe40003f06270 */
        /* <DEDUP_REMOVED lines=10> */
[----:B------:R-:W2:Y:S01]  /*f230*/  LD.E R37, desc[UR4][R2.64+0xdc] ;  /* 0x0000dc0402257980 */ /* 0x000ea2000c101900 */
[-C--:B------:R-:W-:Y:S01]  /*f240*/  ISETP.GE.AND P3, PT, R29, R175.reuse, PT ;  /* 0x000000af1d00720c */ /* 0x080fe20003f66270 */
[C---:B------:R-:W-:Y:S01]  /*f250*/  VIADD R29, R185.reuse, 0x39 ;  /* 0x00000039b91d7836 */ /* 0x040fe20000000000 */
[----:B------:R-:W-:Y:S02]  /*f260*/  P2R R58, PR, RZ, 0x2 ;  /* 0x00000002ff3a7803 */ /* 0x000fe40000000000 */
[----:B------:R-:W-:Y:S02]  /*f270*/  P2R R45, PR, RZ, 0x40 ;  /* 0x00000040ff2d7803 */ /* 0x000fe40000000000 */
[----:B------:R-:W-:Y:S02]  /*f280*/  P2R R62, PR, RZ, 0x1 ;  /* 0x00000001ff3e7803 */ /* 0x000fe40000000000 */
[C---:B------:R-:W-:Y:S02]  /*f290*/  ISETP.GE.AND P2, PT, R18.reuse, R178, PT ;  /* 0x000000b21200720c */ /* 0x040fe40003f46270 */
[----:B------:R-:W-:Y:S01]  /*f2a0*/  ISETP.GE.AND P1, PT, R18, R175, PT ;  /* 0x000000af1200720c */ /* 0x000fe20003f26270 */
[C---:B------:R-:W-:Y:S01]  /*f2b0*/  VIADD R18, R185.reuse, 0x38 ;  /* 0x00000038b9127836 */ /* 0x040fe20000000000 */
[----:B------:R-:W-:Y:S01]  /*f2c0*/  ISETP.NE.AND P6, PT, R54, RZ, PT ;  /* 0x000000ff3600720c */ /* 0x000fe20003fc5270 */
[----:B------:R-:W-:Y:S01]  /*f2d0*/  VIADD R185, R185, 0xffffff80 ;  /* 0xffffff80b9b97836 */ /* 0x000fe20000000000 */
[-C--:B------:R-:W-:Y:S02]  /*f2e0*/  ISETP.GE.AND P0, PT, R29, R182.reuse, PT ;  /* 0x000000b61d00720c */ /* 0x080fe40003f06270 */
[----:B------:R-:W-:Y:S02]  /*f2f0*/  FSEL R59, R59, -INF , !P6 ;  /* 0xff8000003b3b7808 */ /* 0x000fe40007000000 */
[----:B------:R-:W-:Y:S02]  /*f300*/  FSEL R104, R249, -INF , P0 ;  /* 0xff800000f9687808 */ /* 0x000fe40000000000 */
[----:B------:R-:W-:Y:S02]  /*f310*/  ISETP.GE.AND P0, PT, R18, R182, PT ;  /* 0x000000b61200720c */ /* 0x000fe40003f06270 */
[----:B------:R-:W-:Y:S02]  /*f320*/  ISETP.NE.AND P6, PT, R45, RZ, PT ;  /* 0x000000ff2d00720c */ /* 0x000fe40003fc5270 */
[----:B------:R-:W-:Y:S02]  /*f330*/  FSEL R67, R246, -INF , P0 ;  /* 0xff800000f6437808 */ /* 0x000fe40000000000 */
[----:B------:R-:W-:Y:S02]  /*f340*/  FSEL R225, R204, -INF , !P6 ;  /* 0xff800000cce17808 */ /* 0x000fe40007000000 */
[-C--:B------:R-:W-:Y:S02]  /*f350*/  ISETP.GE.AND P0, PT, R31, R179.reuse, PT ;  /* 0x000000b31f00720c */ /* 0x080fe40003f06270 */
[----:B------:R-:W-:Y:S02]  /*f360*/  ISETP.NE.AND P6, PT, R40, RZ, PT ;  /* 0x000000ff2800720c */ /* 0x000fe40003fc5270 */
[----:B------:R-:W-:Y:S02]  /*f370*/  ISETP.NE.AND P4, PT, R48, RZ, PT ;  /* 0x000000ff3000720c */ /* 0x000fe40003f85270 */
[----:B------:R-:W-:Y:S01]  /*f380*/  FSEL R65, R244, -INF , P0 ;  /* 0xff800000f4417808 */ /* 0x000fe20000000000 */
[----:B------:R-:W-:Y:S01]  /*f390*/  LDSM.16.MT88.4 R48, [R102+0x6000] ;  /* 0x006000006630783b */ /* 0x000fe20000004200 */
[----:B------:R-:W-:Y:S02]  /*f3a0*/  FSEL R35, R35, -INF , !P6 ;  /* 0xff80000023237808 */ /* 0x000fe40007000000 */
[-C--:B------:R-:W-:Y:S02]  /*f3b0*/  ISETP.GE.AND P0, PT, R22, R179.reuse, PT ;  /* 0x000000b31600720c */ /* 0x080fe40003f06270 */
[-C--:B------:R-:W-:Y:S02]  /*f3c0*/  ISETP.GE.AND P6, PT, R13, R178.reuse, PT ;  /* 0x000000b20d00720c */ /* 0x080fe40003fc6270 */
[----:B------:R-:W-:Y:S02]  /*f3d0*/  FSEL R217, R206, -INF , !P4 ;  /* 0xff800000ced97808 */ /* 0x000fe40006000000 */
[-C--:B------:R-:W-:Y:S02]  /*f3e0*/  ISETP.GE.AND P4, PT, R12, R178.reuse, PT ;  /* 0x000000b20c00720c */ /* 0x080fe40003f86270 */
[----:B------:R-:W-:Y:S02]  /*f3f0*/  FSEL R64, R243, -INF , P0 ;  /* 0xff800000f3407808 */ /* 0x000fe40000000000 */
[----:B------:R-:W-:Y:S02]  /*f400*/  FSEL R209, R209, -INF , !P6 ;  /* 0xff800000d1d17808 */ /* 0x000fe40007000000 */
[-C--:B------:R-:W-:Y:S02]  /*f410*/  ISETP.GE.AND P0, PT, R29, R179.reuse, PT ;  /* 0x000000b31d00720c */ /* 0x080fe40003f06270 */
[-C--:B------:R-:W-:Y:S02]  /*f420*/  ISETP.GE.AND P6, PT, R10, R178.reuse, PT ;  /* 0x000000b20a00720c */ /* 0x080fe40003fc6270 */
[----:B------:R-:W-:Y:S02]  /*f430*/  FSEL R215, R207, -INF , !P3 ;  /* 0xff800000cfd77808 */ /* 0x000fe40005800000 */
[----:B------:R-:W-:Y:S02]  /*f440*/  FSEL R207, R213, -INF , !P4 ;  /* 0xff800000d5cf7808 */ /* 0x000fe40006000000 */
[----:B------:R-:W-:Y:S02]  /*f450*/  FSEL R38, R247, -INF , P0 ;  /* 0xff800000f7267808 */ /* 0x000fe40000000000 */
[----:B------:R-:W-:Y:S02]  /*f460*/  FSEL R213, R210, -INF , !P1 ;  /* 0xff800000d2d57808 */ /* 0x000fe40004800000 */
[----:B------:R-:W-:Y:S02]  /*f470*/  FSEL R205, R205, -INF , !P6 ;  /* 0xff800000cdcd7808 */ /* 0x000fe40007000000 */
[----:B------:R-:W-:Y:S02]  /*f480*/  ISETP.GE.AND P0, PT, R18, R179, PT ;  /* 0x000000b31200720c */ /* 0x000fe40003f06270 */
[-C--:B------:R-:W-:Y:S02]  /*f490*/  ISETP.GE.AND P1, PT, R8, R178.reuse, PT ;  /* 0x000000b20800720c */ /* 0x080fe40003f26270 */
[-C--:B------:R-:W-:Y:S02]  /*f4a0*/  ISETP.GE.AND P6, PT, R7, R178.reuse, PT ;  /* 0x000000b20700720c */ /* 0x080fe40003fc6270 */
[----:B------:R-:W-:Y:S02]  /*f4b0*/  P2R R44, PR, RZ, 0x20 ;  /* 0x00000020ff2c7803 */ /* 0x000fe40000000000 */
[----:B------:R-:W-:Y:S02]  /*f4c0*/  FSEL R39, R245, -INF , P0 ;  /* 0xff800000f5277808 */ /* 0x000fe40000000000 */
[----:B------:R-:W-:Y:S02]  /*f4d0*/  FSEL R203, R203, -INF , !P1 ;  /* 0xff800000cbcb7808 */ /* 0x000fe40004800000 */
[----:B------:R-:W-:Y:S02]  /*f4e0*/  FSEL R191, R191, -INF , !P6 ;  /* 0xff800000bfbf7808 */ /* 0x000fe40007000000 */
[----:B------:R-:W-:Y:S02]  /*f4f0*/  ISETP.NE.AND P5, PT, R58, RZ, PT ;  /* 0x000000ff3a00720c */ /* 0x000fe40003fa5270 */
[----:B------:R-:W-:Y:S02]  /*f500*/  ISETP.NE.AND P0, PT, R62, RZ, PT ;  /* 0x000000ff3e00720c */ /* 0x000fe40003f05270 */
[-C--:B------:R-:W-:Y:S02]  /*f510*/  ISETP.GE.AND P1, PT, R7, R175.reuse, PT ;  /* 0x000000af0700720c */ /* 0x080fe40003f26270 */
[-C--:B------:R-:W-:Y:S02]  /*f520*/  ISETP.GE.AND P6, PT, R5, R178.reuse, PT ;  /* 0x000000b20500720c */ /* 0x080fe40003fc6270 */
[----:B------:R-:W-:Y:S02]  /*f530*/  FSEL R57, R57, -INF , !P5 ;  /* 0xff80000039397808 */ /* 0x000fe40006800000 */
[----:B------:R-:W-:Y:S02]  /*f540*/  FSEL R223, R36, -INF , !P0 ;  /* 0xff80000024df7808 */ /* 0x000fe40004000000 */
[----:B------:R-:W-:Y:S02]  /*f550*/  FSEL R147, R147, -INF , !P6 ;  /* 0xff80000093937808 */ /* 0x000fe40007000000 */
[----:B------:R-:W-:Y:S02]  /*f560*/  FSEL R143, R143, -INF , !P1 ;  /* 0xff8000008f8f7808 */ /* 0x000fe40004800000 */
[----:B------:R-:W-:Y:S02]  /*f570*/  ISETP.NE.AND P5, PT, R44, RZ, PT ;  /* 0x000000ff2c00720c */ /* 0x000fe40003fa5270 */
[-C--:B------:R-:W-:Y:S02]  /*f580*/  ISETP.GE.AND P0, PT, R16, R178.reuse, PT ;  /* 0x000000b21000720c */ /* 0x080fe40003f06270 */
[C---:B------:R-:W-:Y:S02]  /*f590*/  ISETP.GE.AND P6, PT, R0.reuse, R178, PT ;  /* 0x000000b20000720c */ /* 0x040fe40003fc6270 */
[-C--:B------:R-:W-:Y:S02]  /*f5a0*/  ISETP.GE.AND P1, PT, R0, R175.reuse, PT ;  /* 0x000000af0000720c */ /* 0x080fe40003f26270 */
        /* <DEDUP_REMOVED lines=9> */
[----:B------:R-:W-:Y:S02]  /*f640*/  ISETP.GE.AND P5, PT, R8, R175, PT ;  /* 0x000000af0800720c */ /* 0x000fe40003fa6270 */
[-C--:B------:R-:W-:Y:S02]  /*f650*/  ISETP.GE.AND P0, PT, R6, R178.reuse, PT ;  /* 0x000000b20600720c */ /* 0x080fe40003f06270 */
[----:B------:R-:W-:Y:S02]  /*f660*/  FMNMX3.FTZ R0, R0, R35, R33, !PT ;  /* 0x0000002300007276 */ /* 0x000fe40007810021 */
[----:B------:R-:W-:Y:S02]  /*f670*/  FSEL R195, R195, -INF , !P5 ;  /* 0xff800000c3c37808 */ /* 0x000fe40006800000 */
[----:B------:R-:W-:Y:S02]  /*f680*/  FSEL R189, R189, -INF , !P0 ;  /* 0xff800000bdbd7808 */ /* 0x000fe40004000000 */
[CC--:B------:R-:W-:Y:S02]  /*f690*/  ISETP.GE.AND P5, PT, R4.reuse, R178.reuse, PT ;  /* 0x000000b20400720c */ /* 0x0c0fe40003fa6270 */
[----:B------:R-:W-:Y:S02]  /*f6a0*/  ISETP.GE.AND P0, PT, R4, R175, PT ;  /* 0x000000af0400720c */ /* 0x000fe40003f06270 */
        /* <DEDUP_REMOVED lines=8> */
[----:B------:R-:W-:Y:S02]  /*f730*/  FSEL R197, R197, -INF , !P4 ;  /* 0xff800000c5c57808 */ /* 0x000fe40006000000 */
[----:B------:R-:W-:Y:S02]  /*f740*/  FMNMX3.FTZ R0, R0, R201, R199, !PT ;  /* 0x000000c900007276 */ /* 0x000fe400078100c7 */
[----:B------:R-:W-:Y:S02]  /*f750*/  FMNMX3.FTZ R4, R4, R53, R227, !PT ;  /* 0x0000003504047276 */ /* 0x000fe400078100e3 */
[-C--:B------:R-:W-:Y:S02]  /*f760*/  ISETP.GE.AND P3, PT, R6, R175.reuse, PT ;  /* 0x000000af0600720c */ /* 0x080fe40003f66270 */
[----:B------:R-:W-:Y:S02]  /*f770*/  ISETP.GE.AND P4, PT, R5, R175, PT ;  /* 0x000000af0500720c */ /* 0x000fe40003f86270 */
[----:B------:R-:W-:Y:S02]  /*f780*/  FMNMX3.FTZ R0, R0, R197, R195, !PT ;  /* 0x000000c500007276 */ /* 0x000fe400078100c3 */
[----:B------:R-:W-:Y:S02]  /*f790*/  FSEL R221, R208, -INF , !P2 ;  /* 0xff800000d0dd7808 */ /* 0x000fe40005000000 */
[----:B------:R-:W-:Y:S02]  /*f7a0*/  FMNMX3.FTZ R4, R4, R225, R223, !PT ;  /* 0x000000e104047276 */ /* 0x000fe400078100df */
[----:B------:R-:W-:Y:S02]  /*f7b0*/  FSEL R141, R141, -INF , !P3 ;  /* 0xff8000008d8d7808 */ /* 0x000fe40005800000 */
[----:B------:R-:W-:Y:S02]  /*f7c0*/  FSEL R139, R139, -INF , !P4 ;  /* 0xff8000008b8b7808 */ /* 0x000fe40006000000 */
[----:B------:R-:W-:Y:S02]  /*f7d0*/  FMNMX3.FTZ R0, R0, R145, R143, !PT ;  /* 0x0000009100007276 */ /* 0x000fe4000781008f */
        /* <DEDUP_REMOVED lines=10> */
[----:B------:R-:W-:Y:S02]  /*f880*/  FMNMX3.FTZ R4, R4, R209, R207, !PT ;  /* 0x000000d104047276 */ /* 0x000fe400078100cf */
[----:B------:R-:W-:Y:S02]  /*f890*/  FSEL R61, R61, -INF , !P6 ;  /* 0xff8000003d3d7808 */ /* 0x000fe40007000000 */
[----:B------:R-:W-:Y:S02]  /*f8a0*/  FMNMX3.FTZ R0, R0, R127, R63, !PT ;  /* 0x0000007f00007276 */ /* 0x000fe4000781003f */
[-C--:B------:R-:W-:Y:S02]  /*f8b0*/  ISETP.GE.AND P3, PT, R34, R175.reuse, PT ;  /* 0x000000af2200720c */ /* 0x080fe40003f66270 */
[----:B------:R-:W-:Y:S02]  /*f8c0*/  ISETP.GE.AND P1, PT, R26, R175, PT ;  /* 0x000000af1a00720c */ /* 0x000fe40003f26270 */
[----:B------:R-:W-:Y:S02]  /*f8d0*/  FSEL R43, R43, -INF , !P4 ;  /* 0xff8000002b2b7808 */ /* 0x000fe40006000000 */
[-C--:B------:R-:W-:Y:S02]  /*f8e0*/  ISETP.GE.AND P6, PT, R24, R178.reuse, PT ;  /* 0x000000b21800720c */ /* 0x080fe40003fc6270 */
[----:B------:R-:W-:Y:S02]  /*f8f0*/  FSEL R123, R123, -INF , !P0 ;  /* 0xff8000007b7b7808 */ /* 0x000fe40004000000 */
[----:B------:R-:W-:Y:S02]  /*f900*/  FMNMX3.FTZ R4, R4, R205, R203, !PT ;  /* 0x000000cd04047276 */ /* 0x000fe400078100cb */
[----:B------:R-:W-:Y:S02]  /*f910*/  FMNMX3.FTZ R0, R0, R61, R43, !PT ;  /* 0x0000003d00007276 */ /* 0x000fe4000781002b */
[----:B------:R-:W-:Y:S02]  /*f920*/  FSEL R117, R117, -INF , !P3 ;  /* 0xff80000075757808 */ /* 0x000fe40005800000 */
[----:B------:R-:W-:Y:S02]  /*f930*/  FSEL R115, R115, -INF , !P1 ;  /* 0xff80000073737808 */ /* 0x000fe40004800000 */
[-C--:B------:R-:W-:Y:S02]  /*f940*/  ISETP.GE.AND P0, PT, R32, R175.reuse, PT ;  /* 0x000000af2000720c */ /* 0x080fe40003f06270 */
[----:B------:R-:W-:Y:S02]  /*f950*/  ISETP.GE.AND P4, PT, R24, R175, PT ;  /* 0x000000af1800720c */ /* 0x000fe40003f86270 */
        /* <DEDUP_REMOVED lines=15> */
[-C--:B------:R-:W-:Y:S02]  /*fa50*/  ISETP.GE.AND P5, PT, R34, R178.reuse, PT ;  /* 0x000000b22200720c */ /* 0x080fe40003fa6270 */
[----:B------:R-:W-:Y:S02]  /*fa60*/  FSEL R64, R64, -INF , !P1 ;  /* 0xff80000040407808 */ /* 0x000fe40004800000 */
[----:B------:R-:W-:Y:S02]  /*fa70*/  FSEL R65, R65, -INF , !P6 ;  /* 0xff80000041417808 */ /* 0x000fe40007000000 */
[----:B------:R-:W-:Y:S02]  /*fa80*/  FMNMX3.FTZ R0, R0, R109, R107, !PT ;  /* 0x0000006d00007276 */ /* 0x000fe4000781006b */
[----:B------:R-:W-:Y:S02]  /*fa90*/  FMNMX3.FTZ R4, R4, R137, R135, !PT ;  /* 0x0000008904047276 */ /* 0x000fe40007810087 */
[----:B------:R-:W-:Y:S02]  /*faa0*/  FSEL R125, R125, -INF , !P5 ;  /* 0xff8000007d7d7808 */ /* 0x000fe40006800000 */
[----:B------:R-:W-:Y:S02]  /*fab0*/  FSEL R38, R38, -INF , !P3 ;  /* 0xff80000026267808 */ /* 0x000fe40005800000 */
[----:B------:R-:W-:Y:S02]  /*fac0*/  FSEL R39, R39, -INF , !P4 ;  /* 0xff80000027277808 */ /* 0x000fe40006000000 */
[----:B------:R-:W-:Y:S02]  /*fad0*/  FMNMX3.FTZ R0, R0, R65, R64, !PT ;  /* 0x0000004100007276 */ /* 0x000fe40007810040 */
[-C--:B------:R-:W-:Y:S02]  /*fae0*/  ISETP.GE.AND P5, PT, R32, R178.reuse, PT ;  /* 0x000000b22000720c */ /* 0x080fe40003fa6270 */
[----:B------:R-:W-:Y:S02]  /*faf0*/  FMNMX3.FTZ R4, R4, R133, R131, !PT ;  /* 0x0000008504047276 */ /* 0x000fe40007810083 */
[----:B------:R-:W-:Y:S02]  /*fb00*/  FMNMX3.FTZ R7, R0, R39, R38, !PT ;  /* 0x0000002700077276 */ /* 0x000fe40007810026 */
[----:B------:R-:W-:Y:S02]  /*fb10*/  FSEL R121, R121, -INF , !P5 ;  /* 0xff80000079797808 */ /* 0x000fe40006800000 */
[-C--:B------:R-:W-:Y:S01]  /*fb20*/  ISETP.GE.AND P5, PT, R31, R178.reuse, PT ;  /* 0x000000b21f00720c */ /* 0x080fe20003fa6270 */
[----:B------:R-:W-:Y:S01]  /*fb30*/  SHFL.BFLY PT, R0, R7, 0x2, 0x1f ;  /* 0x0c401f0007007f89 */ /* 0x000fe200000e0000 */
[----:B------:R-:W-:Y:S02]  /*fb40*/  FMNMX3.FTZ R4, R4, R125, R123, !PT ;  /* 0x0000007d04047276 */ /* 0x000fe4000781007b */
[----:B------:R-:W-:Y:S02]  /*fb50*/  FSEL R105, R105, -INF , !P5 ;  /* 0xff80000069697808 */ /* 0x000fe40006800000 */
[-C--:B------:R-:W-:Y:S02]  /*fb60*/  ISETP.GE.AND P5, PT, R29, R178.reuse, PT ;  /* 0x000000b21d00720c */ /* 0x080fe40003fa6270 */
[----:B------:R-:W-:Y:S01]  /*fb70*/  ISETP.GE.AND P0, PT, R18, R178, PT ;  /* 0x000000b21200720c */ /* 0x000fe20003f06270 */
[----:B------:R-:W-:Y:S01]  /*fb80*/  LDSM.16.MT88.4 R28, [R103+0x6000] ;  /* 0x00600000671c783b */ /* 0x000fe20000004200 */
[----:B------:R-:W-:Y:S02]  /*fb90*/  FMNMX3.FTZ R5, R4, R121, R119, !PT ;  /* 0x0000007904057276 */ /* 0x000fe40007810077 */
[----:B------:R-:W-:Y:S02]  /*fba0*/  FSEL R104, R104, -INF , !P5 ;  /* 0xff80000068687808 */ /* 0x000fe40006800000 */
[----:B------:R-:W-:Y:S02]  /*fbb0*/  FSEL R67, R67, -INF , !P0 ;  /* 0xff80000043437808 */ /* 0x000fe40004000000 */
[----:B------:R-:W-:Y:S02]  /*fbc0*/  FMNMX3.FTZ R5, R5, R105, R106, !PT ;  /* 0x0000006905057276 */ /* 0x000fe4000781006a */
[----:B------:R-:W-:Y:S02]  /*fbd0*/  ISETP.NE.AND P2, PT, R15, RZ, PT ;  /* 0x000000ff0f00720c */ /* 0x000fe40003f45270 */
[----:B------:R-:W-:Y:S05]  /*fbe0*/  FMNMX3.FTZ R4, R5, R67, R104, !PT ;  /* 0x0000004305047276 */ /* 0x000fea0007810068 */
[----:B------:R-:W1:Y:S02]  /*fbf0*/  SHFL.BFLY PT, R15, R4, 0x2, 0x1f ;  /* 0x0c401f00040f7f89 */ /* 0x000e6400000e0000 */
[----:B-1----:R-:W-:Y:S02]  /*fc00*/  FMNMX.FTZ R13, R4, R15, !PT ;  /* 0x0000000f040d7209 */ /* 0x002fe40007810000 */
[----:B------:R-:W-:Y:S04]  /*fc10*/  FMNMX.FTZ R5, R7, R0, !PT ;  /* 0x0000000007057209 */ /* 0x000fe80007810000 */
[----:B------:R-:W1:Y:S08]  /*fc20*/  SHFL.BFLY PT, R36, R13, 0x1, 0x1f ;  /* 0x0c201f000d247f89 */ /* 0x000e7000000e0000 */
[----:B------:R-:W3:Y:S01]  /*fc30*/  SHFL.BFLY PT, R0, R5, 0x1, 0x1f ;  /* 0x0c201f0005007f89 */ /* 0x000ee200000e0000 */
[----:B-1----:R-:W-:Y:S02]  /*fc40*/  FMNMX.FTZ R36, R13, R36, !PT ;  /* 0x000000240d247209 */ /* 0x002fe40007810000 */
[----:B---3--:R-:W-:Y:S03]  /*fc50*/  FMNMX.FTZ R0, R5, R0, !PT ;  /* 0x0000000005007209 */ /* 0x008fe60007810000 */
[C---:B--2---:R-:W-:Y:S01]  /*fc60*/  FMUL.FTZ R108, R37.reuse, R36 ;  /* 0x00000024256c7220 */ /* 0x044fe20000410000 */
[----:B------:R-:W-:Y:S02]  /*fc70*/  FSETP.NEU.FTZ.AND P1, PT, R36, -INF , PT ;  /* 0xff8000002400780b */ /* 0x000fe40003f3d000 */
[----:B------:R-:W-:Y:S01]  /*fc80*/  FSETP.NEU.FTZ.AND P0, PT, R0, -INF , PT ;  /* 0xff8000000000780b */ /* 0x000fe20003f1d000 */
[----:B------:R-:W-:Y:S01]  /*fc90*/  FMUL.FTZ R66, R37, R0 ;  /* 0x0000000025427220 */ /* 0x000fe20000410000 */
[----:B------:R-:W-:Y:S02]  /*fca0*/  FSEL R5, R36, RZ, P1 ;  /* 0x000000ff24057208 */ /* 0x000fe40000800000 */
[----:B------:R-:W-:Y:S02]  /*fcb0*/  FSEL R4, R0, RZ, P0 ;  /* 0x000000ff00047208 */ /* 0x000fe40000000000 */
[----:B------:R-:W-:Y:S01]  /*fcc0*/  FSEL R66, R66, RZ, P0 ;  /* 0x000000ff42427208 */ /* 0x000fe20000000000 */
[----:B------:R-:W-:Y:S01]  /*fcd0*/  FADD.FTZ R6, -R5, R100 ;  /* 0x0000006405067221 */ /* 0x000fe20000010100 */
[----:B------:R-:W-:Y:S01]  /*fce0*/  FSEL R108, R108, RZ, P1 ;  /* 0x000000ff6c6c7208 */ /* 0x000fe20000800000 */
[----:B------:R-:W-:Y:S01]  /*fcf0*/  FADD.FTZ R4, -R4, R101 ;  /* 0x0000006504047221 */ /* 0x000fe20000010100 */
[----:B------:R-:W-:Y:S01]  /*fd00*/  ISETP.GT.AND P0, PT, R184, R163, PT ;  /* 0x000000a3b800720c */ /* 0x000fe20003f04270 */
[-CC-:B------:R-:W-:Y:S01]  /*fd10*/  FFMA.FTZ R129, R14, R37.reuse, -R66.reuse ;  /* 0x000000250e817223 */ /* 0x180fe20000010842 */
[-C--:B------:R-:W-:Y:S01]  /*fd20*/  FFMA.FTZ R112, R17, R37.reuse, -R66 ;  /* 0x0000002511707223 */ /* 0x080fe20000010842 */
[----:B------:R-:W1:Y:S01]  /*fd30*/  LDSM.16.MT88.4 R12, [R152+0x6000] ;  /* 0x00600000980c783b */ /* 0x000e620000004200 */
[-CC-:B------:R-:W-:Y:S01]  /*fd40*/  FFMA.FTZ R42, R23, R37.reuse, -R108.reuse ;  /* 0x00000025172a7223 */ /* 0x180fe2000001086c */
[-CC-:B------:R-:W-:Y:S01]  /*fd50*/  FFMA.FTZ R111, R21, R37.reuse, -R108.reuse ;  /* 0x00000025156f7223 */ /* 0x180fe2000001086c */
[-CC-:B------:R-:W-:Y:S01]  /*fd60*/  FFMA.FTZ R60, R27, R37.reuse, -R108.reuse ;  /* 0x000000251b3c7223 */ /* 0x180fe2000001086c */
[-C--:B------:R-:W-:Y:S01]  /*fd70*/  FFMA.FTZ R110, R19, R37.reuse, -R108 ;  /* 0x00000025136e7223 */ /* 0x080fe2000001086c */
[-CC-:B------:R-:W-:Y:S01]  /*fd80*/  FFMA.FTZ R113, R11, R37.reuse, -R66.reuse ;  /* 0x000000250b717223 */ /* 0x180fe20000010842 */
[-C--:B------:R-:W-:Y:S01]  /*fd90*/  FFMA.FTZ R100, R9, R37.reuse, -R66 ;  /* 0x0000002509647223 */ /* 0x080fe20000010842 */
[C---:B------:R-:W-:Y:S01]  /*fda0*/  FMUL.FTZ R9, R37.reuse, R6 ;  /* 0x0000000625097220 */ /* 0x040fe20000410000 */
[----:B------:R-:W-:Y:S01]  /*fdb0*/  FMUL.FTZ R8, R37, R4 ;  /* 0x0000000425087220 */ /* 0x000fe20000410000 */
[----:B------:R-:W2:Y:S01]  /*fdc0*/  LDSM.16.MT88.4 R20, [R148+0x6000] ;  /* 0x006000009414783b */ /* 0x000ea20000004200 */
[----:B------:R-:W-:Y:S01]  /*fdd0*/  MUFU.EX2 R60, R60 ;  /* 0x0000003c003c7308 */ /* 0x000fe20000000800 */
[-C--:B------:R-:W-:Y:S01]  /*fde0*/  FFMA.FTZ R32, R25, R37.reuse, -R108 ;  /* 0x0000002519207223 */ /* 0x080fe2000001086c */
[-CC-:B------:R-:W-:Y:S01]  /*fdf0*/  FFMA.FTZ R62, R141, R37.reuse, -R66.reuse ;  /* 0x000000258d3e7223 */ /* 0x180fe20000010842 */
[-C--:B------:R-:W-:Y:S07]  /*fe00*/  FFMA.FTZ R128, R127, R37.reuse, -R66 ;  /* 0x000000257f807223 */ /* 0x080fee0000010842 */
[----:B------:R-:W3:Y:S01]  /*fe10*/  MUFU.EX2 R42, R42 ;  /* 0x0000002a002a7308 */ /* 0x000ee20000000800 */
[-CC-:B------:R-:W-:Y:S01]  /*fe20*/  FFMA.FTZ R227, R227, R37.reuse, -R108.reuse ;  /* 0x00000025e3e37223 */ /* 0x180fe2000001086c */
[-CC-:B------:R-:W-:Y:S01]  /*fe30*/  FFMA.FTZ R114, R193, R37.reuse, -R108.reuse ;  /* 0x00000025c1727223 */ /* 0x180fe2000001086c */
[-CC-:B------:R-:W-:Y:S07]  /*fe40*/  FFMA.FTZ R101, R189, R37.reuse, -R108.reuse ;  /* 0x00000025bd657223 */ /* 0x180fee000001086c */
[----:B------:R-:W-:Y:S01]  /*fe50*/  MUFU.EX2 R111, R111 ;  /* 0x0000006f006f7308 */ /* 0x000fe20000000800 */
[-C--:B------:R-:W-:Y:S01]  /*fe60*/  FFMA.FTZ R116, R147, R37.reuse, -R108 ;  /* 0x0000002593747223 */ /* 0x080fe2000001086c */
[-CC-:B------:R-:W-:Y:S01]  /*fe70*/  FFMA.FTZ R120, R145, R37.reuse, -R66.reuse ;  /* 0x0000002591787223 */ /* 0x180fe20000010842 */
[-C--:B------:R-:W-:Y:S07]  /*fe80*/  FFMA.FTZ R118, R139, R37.reuse, -R66 ;  /* 0x000000258b767223 */ /* 0x080fee0000010842 */
[----:B------:R-:W4:Y:S01]  /*fe90*/  MUFU.EX2 R110, R110 ;  /* 0x0000006e006e7308 */ /* 0x000f220000000800 */
[-C--:B------:R-:W-:Y:S01]  /*fea0*/  FFMA.FTZ R191, R191, R37.reuse, -R108 ;  /* 0x00000025bfbf7223 */ /* 0x080fe2000001086c */
[-C--:B------:R-:W-:Y:S01]  /*feb0*/  FFMA.FTZ R143, R143, R37.reuse, -R66 ;  /* 0x000000258f8f7223 */ /* 0x080fe20000010842 */
[-C--:B------:R-:W-:Y:S07]  /*fec0*/  FFMA.FTZ R122, R133, R37.reuse, -R108 ;  /* 0x00000025857a7223 */ /* 0x080fee000001086c */
[----:B------:R-:W5:Y:S01]  /*fed0*/  MUFU.EX2 R41, R9 ;  /* 0x0000000900297308 */ /* 0x000f620000000800 */
[-CC-:B------:R-:W-:Y:S01]  /*fee0*/  FFMA.FTZ R126, R43, R37.reuse, -R66.reuse ;  /* 0x000000252b7e7223 */ /* 0x180fe20000010842 */
[----:B---3--:R-:W-:Y:S01]  /*fef0*/  F2FP.F16.F32.PACK_AB R44, R42, R60 ;  /* 0x0000003c2a2c723e */ /* 0x008fe200000000ff */
[-C--:B------:R-:W-:Y:S07]  /*ff00*/  FFMA.FTZ R39, R39, R37.reuse, -R66 ;  /* 0x0000002527277223 */ /* 0x080fee0000010842 */
[----:B------:R-:W3:Y:S01]  /*ff10*/  MUFU.EX2 R40, R8 ;  /* 0x0000000800287308 */ /* 0x000ee20000000800 */
[-CC-:B------:R-:W-:Y:S01]  /*ff20*/  FFMA.FTZ R124, R137, R37.reuse, -R108.reuse ;  /* 0x00000025897c7223 */ /* 0x180fe2000001086c */
[-CC-:B------:R-:W-:Y:S01]  /*ff30*/  FFMA.FTZ R132, R123, R37.reuse, -R108.reuse ;  /* 0x000000257b847223 */ /* 0x180fe2000001086c */
[-CC-:B------:R-:W-:Y:S07]  /*ff40*/  FFMA.FTZ R130, R119, R37.reuse, -R108.reuse ;  /* 0x0000002577827223 */ /* 0x180fee000001086c */
[----:B------:R-:W-:Y:S01]  /*ff50*/  MUFU.EX2 R129, R129 ;  /* 0x0000008100817308 */ /* 0x000fe20000000800 */
[--C-:B------:R-:W-:Y:S01]  /*ff60*/  FFMA.FTZ R125, R125, R37, -R108.reuse ;  /* 0x000000257d7d7223 */ /* 0x100fe2000001086c */
[----:B----4-:R-:W-:Y:S01]  /*ff70*/  F2FP.F16.F32.PACK_AB R46, R110, R111 ;  /* 0x0000006f6e2e723e */ /* 0x010fe200000000ff */
[-C--:B------:R-:W-:Y:S07]  /*ff80*/  FFMA.FTZ R121, R121, R37.reuse, -R108 ;  /* 0x0000002579797223 */ /* 0x080fee000001086c */
[----:B------:R-:W4:Y:S01]  /*ff90*/  MUFU.EX2 R112, R112 ;  /* 0x0000007000707308 */ /* 0x000f220000000800 */
[----:B------:R-:W-:Y:S01]  /*ffa0*/  FFMA.FTZ R117, R117, R37, -R66 ;  /* 0x0000002575757223 */ /* 0x000fe20000010842 */
[C---:B-----5:R-:W-:Y:S01]  /*ffb0*/  FMUL.FTZ R4, R41.reuse, R96 ;  /* 0x0000006029047220 */ /* 0x060fe20000410000 */
[C---:B------:R-:W-:Y:S07]  /*ffc0*/  FMUL.FTZ R5, R41.reuse, R97 ;  /* 0x0000006129057220 */ /* 0x040fee0000410000 */
[----:B------:R-:W-:Y:S01]  /*ffd0*/  MUFU.EX2 R113, R113 ;  /* 0x0000007100717308 */ /* 0x000fe20000000800 */
[C---:B------:R-:W-:Y:S01]  /*ffe0*/  FMUL.FTZ R9, R41.reuse, R93 ;  /* 0x0000005d29097220 */ /* 0x040fe20000410000 */
[C---:B---3--:R-:W-:Y:S01]  /*fff0*/  FMUL.FTZ R6, R40.reuse, R98 ;  /* 0x0000006228067220 */ /* 0x048fe20000410000 */
[C---:B------:R-:W-:Y:S07]  /*10000*/  FMUL.FTZ R7, R40.reuse, R99 ;  /* 0x0000006328077220 */ /* 0x040fee0000410000 */
[----:B------:R-:W3:Y:S01]  /*10010*/  MUFU.EX2 R100, R100 ;  /* 0x0000006400647308 */ /* 0x000ee20000000800 */
[C---:B------:R-:W-:Y:S01]  /*10020*/  FMUL.FTZ R8, R41.reuse, R92 ;  /* 0x0000005c29087220 */ /* 0x040fe20000410000 */
[C---:B------:R-:W-:Y:S01]  /*10030*/  FMUL.FTZ R10, R40.reuse, R94 ;  /* 0x0000005e280a7220 */ /* 0x040fe20000410000 */
[C---:B------:R-:W-:Y:S01]  /*10040*/  FMUL.FTZ R11, R40.reuse, R95 ;  /* 0x0000005f280b7220 */ /* 0x040fe20000410000 */
[C---:B------:R-:W-:Y:S01]  /*10050*/  FMUL.FTZ R17, R41.reuse, R85 ;  /* 0x0000005529117220 */ /* 0x040fe20000410000 */
[----:B------:R-:W-:Y:S01]  /*10060*/  FMUL.FTZ R18, R40, R86 ;  /* 0x0000005628127220 */ /* 0x000fe20000410000 */
[----:B----4-:R-:W-:Y:S01]  /*10070*/  F2FP.F16.F32.PACK_AB R45, R112, R129 ;  /* 0x00000081702d723e */ /* 0x010fe200000000ff */
[C---:B------:R-:W-:Y:S01]  /*10080*/  FMUL.FTZ R19, R40.reuse, R87 ;  /* 0x0000005728137220 */ /* 0x040fe20000410000 */
[C---:B------:R-:W-:Y:S01]  /*10090*/  FMUL.FTZ R16, R41.reuse, R84 ;  /* 0x0000005429107220 */ /* 0x040fe20000410000 */
[C---:B------:R-:W-:Y:S01]  /*100a0*/  FMUL.FTZ R24, R41.reuse, R76 ;  /* 0x0000004c29187220 */ /* 0x040fe20000410000 */
[----:B------:R-:W-:Y:S01]  /*100b0*/  FMUL.FTZ R25, R41, R77 ;  /* 0x0000004d29197220 */ /* 0x000fe20000410000 */
[-CC-:B------:R-:W-:Y:S01]  /*100c0*/  FFMA.FTZ R77, R55, R37.reuse, -R108.reuse ;  /* 0x00000025374d7223 */ /* 0x180fe2000001086c */
[----:B------:R-:W-:Y:S01]  /*100d0*/  FFMA.FTZ R76, R53, R37, -R108 ;  /* 0x00000025354c7223 */ /* 0x000fe2000001086c */
[----:B------:R-:W-:Y:S01]  /*100e0*/  FMUL.FTZ R27, R40, R79 ;  /* 0x0000004f281b7220 */ /* 0x000fe20000410000 */
[----:B---3--:R-:W-:Y:S01]  /*100f0*/  F2FP.F16.F32.PACK_AB R47, R100, R113 ;  /* 0x00000071642f723e */ /* 0x008fe200000000ff */
[----:B------:R-:W3:Y:S01]  /*10100*/  LDSM.16.MT88.4 R52, [R152+0x6800] ;  /* 0x006800009834783b */ /* 0x000ee20000004200 */
[-C--:B------:R-:W-:Y:S01]  /*10110*/  FFMA.FTZ R79, R59, R37.reuse, -R66 ;  /* 0x000000253b4f7223 */ /* 0x080fe20000010842 */
[----:B------:R-:W-:Y:S01]  /*10120*/  MUFU.EX2 R77, R77 ;  /* 0x0000004d004d7308 */ /* 0x000fe20000000800 */
[C---:B------:R-:W-:Y:S01]  /*10130*/  FMUL.FTZ R34, R40.reuse, R70 ;  /* 0x0000004628227220 */ /* 0x040fe20000410000 */
[-C--:B------:R-:W-:Y:S01]  /*10140*/  FFMA.FTZ R84, R135, R37.reuse, -R108 ;  /* 0x0000002587547223 */ /* 0x080fe2000001086c */
[--C-:B------:R-:W-:Y:S01]  /*10150*/  FFMA.FTZ R135, R63, R37, -R66.reuse ;  /* 0x000000253f877223 */ /* 0x100fe20000010842 */
[C---:B-1----:R-:W-:Y:S06]  /*10160*/  HMMA.16816.F32 R4, R44.reuse, R12, R4 ;  /* 0x0000000c2c04723c */ /* 0x042fec0000001804 */
        /* <DEDUP_REMOVED lines=25> */
[----:B-1----:R-:W-:Y:S07]  /*10300*/  FMUL.FTZ R32, R41, R68 ;  /* 0x0000004429207220 */ /* 0x002fee0000410000 */
        /* <DEDUP_REMOVED lines=12> */
[----:B------:R-:W1:Y:S01]  /*103d0*/  MUFU.EX2 R73, R227 ;  /* 0x000000e300497308 */ /* 0x000e620000000800 */
[C---:B------:R-:W-:Y:S01]  /*103e0*/  FMUL.FTZ R30, R40.reuse, R74 ;  /* 0x0000004a281e7220 */ /* 0x040fe20000410000 */
[C---:B------:R-:W-:Y:S01]  /*103f0*/  FMUL.FTZ R31, R40.reuse, R75 ;  /* 0x0000004b281f7220 */ /* 0x040fe20000410000 */
[-CC-:B------:R-:W-:Y:S01]  /*10400*/  FFMA.FTZ R74, R57, R37.reuse, -R66.reuse ;  /* 0x00000025394a7223 */ /* 0x180fe20000010842 */
[----:B------:R-:W-:Y:S01]  /*10410*/  FFMA.FTZ R75, R35, R37, -R66 ;  /* 0x00000025234b7223 */ /* 0x000fe20000010842 */
[----:B------:R-:W2:Y:S05]  /*10420*/  LDSM.16.MT88.4 R56, [R148+0x6800] ;  /* 0x006800009438783b */ /* 0x000eaa0000004200 */
        /* <DEDUP_REMOVED lines=11> */
[----:B------:R-:W2:Y:S06]  /*104e0*/  LDSM.16.MT88.4 R48, [R103+0x6800] ;  /* 0x006800006730783b */ /* 0x000eac0000004200 */
[----:B------:R-:W-:Y:S01]  /*104f0*/  MUFU.EX2 R141, R143 ;  /* 0x0000008f008d7308 */ /* 0x000fe20000000800 */
[----:B-1----:R-:W-:Y:S01]  /*10500*/  F2FP.F16.F32.PACK_AB R46, R73, R76 ;  /* 0x0000004c492e723e */ /* 0x002fe200000000ff */
        /* <DEDUP_REMOVED lines=9> */
[-CC-:B------:R-:W-:Y:S07]  /*105a0*/  FFMA.FTZ R89, R195, R37.reuse, -R66.reuse ;  /* 0x00000025c3597223 */ /* 0x180fee0000010842 */
[----:B------:R4:W-:Y:S01]  /*105b0*/  MUFU.EX2 R133, R84 ;  /* 0x0000005400857308 */ /* 0x0009e20000000800 */
[-C--:B------:R-:W-:Y:S01]  /*105c0*/  FFMA.FTZ R109, R109, R37.reuse, -R66 ;  /* 0x000000256d6d7223 */ /* 0x080fe20000010842 */
[----:B------:R-:W-:Y:S01]  /*105d0*/  FADD.FTZ R112, R112, R129 ;  /* 0x0000008170707221 */ /* 0x000fe20000010000 */
[-CC-:B------:R-:W-:Y:S01]  /*105e0*/  FFMA.FTZ R67, R67, R37.reuse, -R108.reuse ;  /* 0x0000002543437223 */ /* 0x180fe2000001086c */
[C---:B---3--:R-:W-:Y:S06]  /*105f0*/  HMMA.16816.F32 R4, R44.reuse, R52, R4 ;  /* 0x000000342c04723c */ /* 0x048fec0000001804 */
[----:B------:R-:W-:Y:S01]  /*10600*/  MUFU.EX2 R81, R81 ;  /* 0x0000005100517308 */ /* 0x000fe20000000800 */
[-C--:B-1----:R-:W-:Y:S01]  /*10610*/  FFMA.FTZ R62, R131, R37.reuse, -R108 ;  /* 0x00000025833e7223 */ /* 0x082fe2000001086c */
[-C--:B------:R-:W-:Y:S08]  /*10620*/  FFMA.FTZ R131, R61, R37.reuse, -R66 ;  /* 0x000000253d837223 */ /* 0x080ff00000010842 */
[----:B------:R-:W1:Y:S01]  /*10630*/  MUFU.EX2 R70, R70 ;  /* 0x0000004600467308 */ /* 0x000e620000000800 */
[----:B------:R-:W-:Y:S01]  /*10640*/  FADD.FTZ R113, R113, R112 ;  /* 0x0000007071717221 */ /* 0x000fe20000010000 */
[----:B------:R-:W-:Y:S01]  /*10650*/  FFMA.FTZ R64, R64, R37, -R66 ;  /* 0x0000002540407223 */ /* 0x000fe20000010842 */
[C---:B------:R-:W-:Y:S01]  /*10660*/  HMMA.16816.F32 R8, R44.reuse, R54, R8 ;  /* 0x000000362c08723c */ /* 0x040fe20000001808 */
[----:B------:R-:W3:Y:S06]  /*10670*/  LDSM.16.MT88.4 R52, [R102+0x6800] ;  /* 0x006800006634783b */ /* 0x000eec0000004200 */
[----:B------:R5:W-:Y:S01]  /*10680*/  MUFU.EX2 R127, R62 ;  /* 0x0000003e007f7308 */ /* 0x000be20000000800 */
[----:B----4-:R-:W-:Y:S01]  /*10690*/  FADD.FTZ R84, R42, R41 ;  /* 0x000000292a547221 */ /* 0x010fe20000010000 */
[----:B------:R-:W-:Y:S08]  /*106a0*/  FADD.FTZ R100, R100, R113 ;  /* 0x0000007164647221 */ /* 0x000ff00000010000 */
[----:B------:R-:W-:Y:S01]  /*106b0*/  MUFU.EX2 R71, R71 ;  /* 0x0000004700477308 */ /* 0x000fe20000000800 */
[C---:B--2---:R-:W-:Y:S09]  /*106c0*/  HMMA.16816.F32 R12, R44.reuse, R56, R12 ;  /* 0x000000382c0c723c */ /* 0x044ff2000000180c */
[----:B------:R-:W2:Y:S01]  /*106d0*/  MUFU.EX2 R68, R68 ;  /* 0x0000004400447308 */ /* 0x000ea20000000800 */
[----:B------:R-:W-:Y:S01]  /*106e0*/  FADD.FTZ R79, R79, R100 ;  /* 0x000000644f4f7221 */ /* 0x000fe20000010000 */
[----:B------:R-:W-:Y:S08]  /*106f0*/  IMAD.MOV.U32 R100, RZ, RZ, R36 ;  /* 0x000000ffff647224 */ /* 0x000ff000078e0024 */
[----:B------:R-:W-:Y:S01]  /*10700*/  MUFU.EX2 R82, R82 ;  /* 0x0000005200527308 */ /* 0x000fe20000000800 */
[----:B------:R-:W-:Y:S01]  /*10710*/  FADD.FTZ R74, R74, R79 ;  /* 0x0000004f4a4a7221 */ /* 0x000fe20000010000 */
[C---:B------:R-:W-:Y:S01]  /*10720*/  HMMA.16816.F32 R16, R44.reuse, R58, R16 ;  /* 0x0000003a2c10723c */ /* 0x040fe20000001810 */
[----:B------:R-:W4:Y:S07]  /*10730*/  LDSM.16.MT88.4 R56, [R152+0x7000] ;  /* 0x007000009838783b */ /* 0x000f2e0000004200 */
[----:B------:R-:W2:Y:S01]  /*10740*/  MUFU.EX2 R83, R83 ;  /* 0x0000005300537308 */ /* 0x000ea20000000800 */
[----:B------:R-:W-:Y:S09]  /*10750*/  FADD.FTZ R75, R75, R74 ;  /* 0x0000004a4b4b7221 */ /* 0x000ff20000010000 */
[----:B------:R-:W-:Y:S01]  /*10760*/  MUFU.EX2 R80, R80 ;  /* 0x0000005000507308 */ /* 0x000fe20000000800 */
[----:B------:R-:W-:Y:S01]  /*10770*/  FADD.FTZ R75, R72, R75 ;  /* 0x0000004b484b7221 */ /* 0x000fe20000010000 */
[C---:B------:R-:W-:Y:S01]  /*10780*/  HMMA.16816.F32 R20, R44.reuse, R48, R20 ;  /* 0x000000302c14723c */ /* 0x040fe20000001814 */
[----:B-----5:R-:W-:Y:S07]  /*10790*/  LDSM.16.MT88.4 R60, [R103+0x8800] ;  /* 0x00880000673c783b */ /* 0x020fee0000004200 */
[----:B------:R-:W5:Y:S10]  /*107a0*/  MUFU.EX2 R69, R69 ;  /* 0x0000004500457308 */ /* 0x000f740000000800 */
        /* <DEDUP_REMOVED lines=8> */
[----:B------:R-:W-:Y:S01]  /*10830*/  HMMA.16816.F32 R32, R44, R54, R32 ;  /* 0x000000362c20723c */ /* 0x000fe20000001820 */
[----:B------:R-:W3:Y:S08]  /*10840*/  LDSM.16.MT88.4 R52, [R103+0x7000] ;  /* 0x007000006734783b */ /* 0x000ef00000004200 */
[----:B------:R-:W-:Y:S01]  /*10850*/  MUFU.EX2 R89, R89 ;  /* 0x0000005900597308 */ /* 0x000fe20000000800 */
[----:B-1----:R-:W-:Y:S02]  /*10860*/  F2FP.F16.F32.PACK_AB R44, R70, R81 ;  /* 0x00000051462c723e */ /* 0x002fe400000000ff */
[----:B--2---:R-:W-:Y:S07]  /*10870*/  F2FP.F16.F32.PACK_AB R46, R68, R71 ;  /* 0x00000047442e723e */ /* 0x004fee00000000ff */
[----:B------:R-:W1:Y:S01]  /*10880*/  MUFU.EX2 R124, R124 ;  /* 0x0000007c007c7308 */ /* 0x000e620000000800 */
[----:B------:R-:W-:Y:S01]  /*10890*/  F2FP.F16.F32.PACK_AB R45, R83, R82 ;  /* 0x00000052532d723e */ /* 0x000fe200000000ff */
[----:B------:R-:W-:Y:S01]  /*108a0*/  FADD.FTZ R82, R82, R75 ;  /* 0x0000004b52527221 */ /* 0x000fe20000010000 */
[----:B-----5:R-:W-:Y:S07]  /*108b0*/  F2FP.F16.F32.PACK_AB R47, R69, R80 ;  /* 0x00000050452f723e */ /* 0x020fee00000000ff */
[----:B------:R-:W2:Y:S01]  /*108c0*/  MUFU.EX2 R122, R122 ;  /* 0x0000007a007a7308 */ /* 0x000ea20000000800 */
        /* <DEDUP_REMOVED lines=11> */
[----:B--2---:R-:W-:Y:S09]  /*10980*/  F2FP.F16.F32.PACK_AB R42, R127, R122 ;  /* 0x0000007a7f2a723e */ /* 0x004ff200000000ff */
[----:B------:R-:W-:Y:S01]  /*10990*/  MUFU.EX2 R123, R125 ;  /* 0x0000007d007b7308 */ /* 0x000fe20000000800 */
[C---:B------:R-:W-:Y:S09]  /*109a0*/  HMMA.16816.F32 R12, R44.reuse, R48, R12 ;  /* 0x000000302c0c723c */ /* 0x040ff2000000180c */
[----:B------:R-:W2:Y:S01]  /*109b0*/  MUFU.EX2 R132, R132 ;  /* 0x0000008400847308 */ /* 0x000ea20000000800 */
[----:B----4-:R-:W-:Y:S09]  /*109c0*/  F2FP.F16.F32.PACK_AB R41, R135, R128 ;  /* 0x000000808729723e */ /* 0x010ff200000000ff */
[----:B------:R-:W-:Y:S01]  /*109d0*/  MUFU.EX2 R119, R121 ;  /* 0x0000007900777308 */ /* 0x000fe20000000800 */
[C---:B------:R-:W-:Y:S01]  /*109e0*/  HMMA.16816.F32 R16, R44.reuse, R50, R16 ;  /* 0x000000322c10723c */ /* 0x040fe20000001810 */
[----:B------:R-:W4:Y:S08]  /*109f0*/  LDSM.16.MT88.4 R48, [R152+0x7800] ;  /* 0x007800009830783b */ /* 0x000f300000004200 */
[----:B------:R-:W2:Y:S01]  /*10a00*/  MUFU.EX2 R130, R130 ;  /* 0x0000008200827308 */ /* 0x000ea20000000800 */
[----:B-----5:R-:W-:Y:S01]  /*10a10*/  F2FP.F16.F32.PACK_AB R43, R126, R131 ;  /* 0x000000837e2b723e */ /* 0x020fe200000000ff */
        /* <DEDUP_REMOVED lines=13> */
[C---:B---3--:R-:W-:Y:S08]  /*10af0*/  HMMA.16816.F32 R12, R44.reuse, R52, R12 ;  /* 0x000000342c0c723c */ /* 0x048ff0000000180c */
[C---:B------:R-:W-:Y:S01]  /*10b00*/  HMMA.16816.F32 R16, R44.reuse, R54, R16 ;  /* 0x000000362c10723c */ /* 0x040fe20000001810 */
[----:B------:R-:W3:Y:S07]  /*10b10*/  LDSM.16.MT88.4 R52, [R152+0x8000] ;  /* 0x008000009834783b */ /* 0x000eee0000004200 */
        /* <DEDUP_REMOVED lines=15> */
[----:B------:R-:W-:Y:S07]  /*10c10*/  LDSM.16.MT88.4 R56, [R148+0x8800] ;  /* 0x008800009438783b */ /* 0x000fee0000004200 */
[C---:B----4-:R-:W-:Y:S08]  /*10c20*/  HMMA.16816.F32 R20, R44.reuse, R48, R20 ;  /* 0x000000302c14723c */ /* 0x050ff00000001814 */
[C---:B------:R-:W-:Y:S01]  /*10c30*/  HMMA.16816.F32 R24, R44.reuse, R50, R24 ;  /* 0x000000322c18723c */ /* 0x040fe20000001818 */
[----:B------:R-:W1:Y:S07]  /*10c40*/  LDSM.16.MT88.4 R48, [R152+0x8800] ;  /* 0x008800009830783b */ /* 0x000e6e0000004200 */
[C---:B---3--:R-:W-:Y:S08]  /*10c50*/  HMMA.16816.F32 R28, R44.reuse, R52, R28 ;  /* 0x000000342c1c723c */ /* 0x048ff0000000181c */
[----:B------:R-:W-:Y:S01]  /*10c60*/  HMMA.16816.F32 R32, R44, R54, R32 ;  /* 0x000000362c20723c */ /* 0x000fe20000001820 */
[----:B------:R-:W3:Y:S08]  /*10c70*/  LDSM.16.MT88.4 R44, [R102+0x8800] ;  /* 0x00880000662c783b */ /* 0x000ef00000004200 */
        /* <DEDUP_REMOVED lines=19> */
[C---:B---3--:R-:W-:Y:S09]  /*10db0*/  HMMA.16816.F32 R28, R40.reuse, R44, R28 ;  /* 0x0000002c281c723c */ /* 0x048ff2000000181c */
[----:B------:R-:W3:Y:S01]  /*10dc0*/  MUFU.EX2 R63, R63 ;  /* 0x0000003f003f7308 */ /* 0x000ee20000000800 */
[----:B------:R-:W-:Y:S01]  /*10dd0*/  HMMA.16816.F32 R32, R40, R46, R32 ;  /* 0x0000002e2820723c */ /* 0x000fe20000001820 */
[----:B------:R-:W4:Y:S02]  /*10de0*/  LDSM.16.MT88.4 R44, [R102+0x9000] ;  /* 0x00900000662c783b */ /* 0x000f240000004200 */
[----:B--2---:R-:W-:Y:S02]  /*10df0*/  F2FP.F16.F32.PACK_AB R40, R132, R123 ;  /* 0x0000007b8428723e */ /* 0x004fe400000000ff */
[----:B------:R-:W-:Y:S02]  /*10e00*/  F2FP.F16.F32.PACK_AB R42, R130, R119 ;  /* 0x00000077822a723e */ /* 0x000fe400000000ff */
[----:B-----5:R-:W-:Y:S02]  /*10e10*/  F2FP.F16.F32.PACK_AB R41, R61, R60 ;  /* 0x0000003c3d29723e */ /* 0x020fe400000000ff */
[----:B---3--:R-:W-:Y:S07]  /*10e20*/  F2FP.F16.F32.PACK_AB R43, R63, R62 ;  /* 0x0000003e3f2b723e */ /* 0x008fee00000000ff */
        /* <DEDUP_REMOVED lines=83> */
.L_x_10283:
        /* <DEDUP_REMOVED lines=10> */
.L_x_10304:
        /* <DEDUP_REMOVED lines=128> */
.L_x_10293:
[----:B------:R-:W-:Y:S05]  /*11c00*/  BSYNC.RECONVERGENT B0 ;  /* 0x0000000000007941 */ /* 0x000fea0003800200 */
.L_x_10292:
        /* <DEDUP_REMOVED lines=22> */
.L_x_10295:
[----:B------:R-:W-:Y:S05]  /*11d70*/  BSYNC.RECONVERGENT B0 ;  /* 0x0000000000007941 */ /* 0x000fea0003800200 */
.L_x_10294:
        /* <DEDUP_REMOVED lines=44> */
.L_x_10297:
[----:B------:R-:W-:Y:S05]  /*12040*/  BSYNC.RECONVERGENT B0 ;  /* 0x0000000000007941 */ /* 0x000fea0003800200 */
.L_x_10296:
        /* <DEDUP_REMOVED lines=13> */
.L_x_10299:
[----:B------:R-:W-:Y:S05]  /*12120*/  BSYNC.RECONVERGENT B0 ;  /* 0x0000000000007941 */ /* 0x000fea0003800200 */
.L_x_10298:
[----:B------:R-:W-:-:S04]  /*12130*/  MOV R169, 0x0 ;  /* 0x0000000000a97802 */ /* 0x000fc80000000f00 */
[----:B-1234-:R-:W-:Y:S05]  /*12140*/  @P2 RET.REL.NODEC R168 `(_ZN5flash24flash_fwd_splitkv_kernelI23Flash_fwd_kernel_traitsILi64ELi64ELi128ELi4ELb0ELb0EN7cutlass6half_tE19Flash_kernel_traitsILi64ELi64ELi128ELi4ES3_EELb0ELb1ELb0ELb0ELb0ELb1ELb0ELb0EEEvNS_16Flash_fwd_paramsE) ;  /* 0xfffffedca8ac2950 */ /* 0x01efea0003c3ffff */
        /* <DEDUP_REMOVED lines=12> */
[----:B-1----:R-:W-:Y:S05]  /*12210*/  RET.REL.NODEC R168 `(_ZN5flash24flash_fwd_splitkv_kernelI23Flash_fwd_kernel_traitsILi64ELi64ELi128ELi4ELb0ELb0EN7cutlass6half_tE19Flash_kernel_traitsILi64ELi64ELi128ELi4ES3_EELb0ELb1ELb0ELb0ELb0ELb1ELb0ELb0EEEvNS_16Flash_fwd_paramsE) ;  /* 0xfffffedca8787950 */ /* 0x002fea0003c3ffff */
.L_x_10291:
[----:B------:R-:W-:Y:S01]  /*12220*/  MOV R5, 0x2 ;  /* 0x0000000200057802 */ /* 0x000fe20000000f00 */
[----:B------:R-:W-:Y:S01]  /*12230*/  IMAD.MOV.U32 R4, RZ, RZ, 0x1f ;  /* 0x0000001fff047424 */ /* 0x000fe200078e00ff */
[----:B------:R-:W-:-:S07]  /*12240*/  MOV R6, 0xffffffff ;  /* 0xffffffff00067802 */ /* 0x000fce0000000f00 */
[----:B-1---5:R-:W-:Y:S05]  /*12250*/  WARPSYNC.COLLECTIVE R6, `(.L_x_10300) ;  /* 0x0000000006087348 */ /* 0x022fea0003c00000 */
[----:B------:R2:W3:Y:S02]  /*12260*/  SHFL.BFLY P0, R11, R186, R5, R4 ;  /* 0x0c000005ba0b7389 */ /* 0x0004e40000000004 */
[----:B-123-5:R-:W-:Y:S05]  /*12270*/  ENDCOLLECTIVE ;  /* 0x000000000000791b */ /* 0x02efea0003800000 */
.L_x_10300:
[----:B------:R-:W-:Y:S02]  /*12280*/  IMAD.MOV.U32 R9, RZ, RZ, R11 ;  /* 0x000000ffff097224 */ /* 0x000fe400078e000b */
[----:B------:R-:W-:Y:S02]  /*12290*/  IMAD.MOV.U32 R5, RZ, RZ, 0x1 ;  /* 0x00000001ff057424 */ /* 0x000fe400078e00ff */
[----:B------:R-:W-:-:S05]  /*122a0*/  FADD.FTZ R9, R9, R186 ;  /* 0x000000ba09097221 */ /* 0x000fca0000010000 */
[----:B------:R-:W-:-:S07]  /*122b0*/  MOV R186, R9 ;  /* 0x0000000900ba7202 */ /* 0x000fce0000000f00 */
[----:B------:R-:W-:Y:S05]  /*122c0*/  WARPSYNC.COLLECTIVE R6, `(.L_x_10301) ;  /* 0x0000000006087348 */ /* 0x000fea0003c00000 */
[----:B------:R1:W2:Y:S02]  /*122d0*/  SHFL.BFLY P0, R11, R186, R5, R4 ;  /* 0x0c000005ba0b7389 */ /* 0x0002a40000000004 */
[----:B-12---:R-:W-:Y:S05]  /*122e0*/  ENDCOLLECTIVE ;  /* 0x000000000000791b */ /* 0x006fea0003800000 */
.L_x_10301:
[----:B------:R-:W-:Y:S01]  /*122f0*/  MOV R186, R187 ;  /* 0x000000bb00ba7202 */ /* 0x000fe20000000f00 */
[----:B------:R-:W-:Y:S01]  /*12300*/  IMAD.MOV.U32 R5, RZ, RZ, 0x2 ;  /* 0x00000002ff057424 */ /* 0x000fe200078e00ff */
[----:B------:R-:W-:-:S07]  /*12310*/  MOV R8, R11 ;  /* 0x0000000b00087202 */ /* 0x000fce0000000f00 */
[----:B------:R-:W-:Y:S05]  /*12320*/  WARPSYNC.COLLECTIVE R6, `(.L_x_10302) ;  /* 0x0000000006087348 */ /* 0x000fea0003c00000 */
[----:B------:R1:W2:Y:S02]  /*12330*/  SHFL.BFLY P0, R11, R186, R5, R4 ;  /* 0x0c000005ba0b7389 */ /* 0x0002a40000000004 */
[----:B-12---:R-:W-:Y:S05]  /*12340*/  ENDCOLLECTIVE ;  /* 0x000000000000791b */ /* 0x006fea0003800000 */
.L_x_10302:
[----:B------:R-:W-:Y:S01]  /*12350*/  FADD.FTZ R8, R9, R8 ;  /* 0x0000000809087221 */ /* 0x000fe20000010000 */
[----:B------:R-:W-:Y:S01]  /*12360*/  FADD.FTZ R10, R11, R187 ;  /* 0x000000bb0b0a7221 */ /* 0x000fe20000010000 */
[----:B------:R-:W-:-:S04]  /*12370*/  MOV R5, 0x1 ;  /* 0x0000000100057802 */ /* 0x000fc80000000f00 */
[----:B------:R-:W-:-:S07]  /*12380*/  MOV R186, R10 ;  /* 0x0000000a00ba7202 */ /* 0x000fce0000000f00 */
[----:B------:R-:W-:Y:S05]  /*12390*/  WARPSYNC.COLLECTIVE R6, `(.L_x_10303) ;  /* 0x0000000006087348 */ /* 0x000fea0003c00000 */
[----:B------:R1:W2:Y:S02]  /*123a0*/  SHFL.BFLY P0, R11, R186, R5, R4 ;  /* 0x0c000005ba0b7389 */ /* 0x0002a40000000004 */
[----:B-12---:R-:W-:Y:S05]  /*123b0*/  ENDCOLLECTIVE ;  /* 0x000000000000791b */ /* 0x006fea0003800000 */
.L_x_10303:
[----:B------:R-:W-:Y:S05]  /*123c0*/  BRA `(.L_x_10304) ;  /* 0xfffffff0000c7947 */ /* 0x000fea000383ffff */
.L_x_10305:
        /* <DEDUP_REMOVED lines=11> */
.L_x_14799:


//--------------------- .text._ZN5flash24flash_fwd_splitkv_kernelI23Flash_fwd_kernel_traitsILi64ELi64ELi128ELi4ELb0ELb0EN7cutlass6half_tE19Flash_kernel_traitsILi64ELi64ELi128ELi4ES3_EELb0ELb1ELb0ELb0ELb0ELb0ELb0ELb1EEEvNS_16Flash_fwd_paramsE --------------------------
	.section	.text._ZN5flash24flash_fwd_splitkv_kernelI23Flash_fwd_kernel_traitsILi64ELi64ELi128ELi4ELb0ELb0EN7cutlass6half_tE19Flash_kernel_traitsILi64ELi64ELi128ELi4ES3_EELb0ELb1ELb0ELb0ELb0ELb0ELb0ELb1EEEvNS_16Flash_fwd_paramsE,"ax",@progbits
	.align	128
        .global         _ZN5flash24flash_fwd_splitkv_kernelI23Flash_fwd_kernel_traitsILi64ELi64ELi128ELi4ELb0ELb0EN7cutlass6half_tE19Flash_kernel_traitsILi64ELi64ELi128ELi4ES3_EELb0ELb1ELb0ELb0ELb0ELb0ELb0ELb1EEEvNS_16Flash_fwd_paramsE
        .type           _ZN5flash24flash_fwd_splitkv_kernelI23Flash_fwd_kernel_traitsILi64ELi64ELi128ELi4ELb0ELb0EN7cutlass6half_tE19Flash_kernel_traitsILi64ELi64ELi128ELi4ES3_EELb0ELb1ELb0ELb0ELb0ELb0ELb0ELb1EEEvNS_16Flash_fwd_paramsE,@function
        .size           _ZN5flash24flash_fwd_splitkv_kernelI23Flash_fwd_kernel_traitsILi64ELi64ELi128ELi4ELb0ELb0EN7cutlass6half_tE19Flash_kernel_traitsILi64ELi64ELi128ELi4ES3_EELb0ELb1ELb0ELb0ELb0ELb0ELb0ELb1EEEvNS_16Flash_fwd_paramsE,(.L_x_14800 - _ZN5flash24flash_fwd_splitkv_kernelI23Flash_fwd_kernel_traitsILi64ELi64ELi128ELi4ELb0ELb0EN7cutlass6half_tE19Flash_kernel_traitsILi64ELi64ELi128ELi4ES3_EELb0ELb1ELb0ELb0ELb0ELb0ELb0ELb1EEEvNS_16Flash_fwd_paramsE)
        .other          _ZN5flash24flash_fwd_splitkv_kernelI23Flash_fwd_kernel_traitsILi64ELi64ELi128ELi4ELb0ELb0EN7cutlass6half_tE19Flash_kernel_traitsILi64ELi64ELi128ELi4ES3_EELb0ELb1ELb0ELb0ELb0ELb0ELb0ELb1EEEvNS_16Flash_fwd_paramsE,@"STO_CUDA_ENTRY STV_DEFAULT"
_ZN5flash24flash_fwd_splitkv_kernelI23Flash_fwd_kernel_traitsILi64ELi64ELi128ELi4ELb0ELb0EN7cutlass6half_tE19Flash_kernel_traitsILi64ELi64ELi128ELi4ES3_EELb0ELb1ELb0ELb0ELb0ELb0ELb0ELb1EEEvNS_16Flash_fwd_paramsE:
.text._ZN5flash24flash_fwd_splitkv_kernelI23Flash_fwd_kernel_traitsILi64ELi64ELi128ELi4ELb0ELb0EN7cutlass6half_tE19Flash_kernel_traitsILi64ELi64ELi128ELi4ES3_EELb0ELb1ELb0ELb0ELb0ELb0ELb0ELb1EEEvNS_16Flash_fwd_paramsE:
[----:B------:R-:W-:Y:S01]  /*0000*/  LDC R1, c[0x0][0x37c] ;  /* 0x0000df00ff017b82 */ /* 0x000fe20000000800 */
[----:B------:R-:W1:Y:S07]  /*0010*/  S2R R3, SR_CTAID.X ;  /* 0x0000000000037919 */ /* 0x000e6e0000002500 */
[----:B------:R-:W2:Y:S01]  /*0020*/  LDC.64 R102, c[0x0][0x348] ;  /* 0x0000d200ff667b82 */ /* 0x000ea20000000a00 */
[----:B------:R-:W-:Y:S01]  /*0030*/  BSSY.RECONVERGENT B3, `(.L_x_10306) ;  /* 0x0000005000037945 */ /* 0x000fe20003800200 */
[----:B------:R-:W-:Y:S01]  /*0040*/  MOV R176, 0x80 ;  /* 0x0000008000b07802 */ /* 0x000fe20000000f00 */
[----:B------:R-:W3:Y:S01]  /*0050*/  S2R R178, SR_CTAID.Y ;  /* 0x0000000000b27919 */ /* 0x000ee20000002600 */
[----:B------:R-:W4:Y:S05]  /*0060*/  S2R R177, SR_CTAID.Z ;  /* 0x0000000000b17919 */ /* 0x000f2a0000002700 */
[----:B-1234-:R-:W-:Y:S05]  /*0070*/  CALL.REL.NOINC `($_ZN5flash24flash_fwd_splitkv_kernelI23Flash_fwd_kernel_traitsILi64ELi64ELi128ELi4ELb0ELb0EN7cutlass6half_tE19Flash_kernel_traitsILi64ELi64ELi128ELi4ES3_EELb0ELb1ELb0ELb0ELb0ELb0ELb0ELb1EEEvNS_16Flash_fwd_paramsE$_ZN5flash30compute_attn_1rowblock_splitkvI23Flash_fwd_kernel_traitsILi64ELi64ELi128ELi4ELb0ELb0EN7cutlass6half_tE19Flash_kernel_traitsILi64ELi64ELi128ELi4ES3_EELb0ELb1ELb0ELb0ELb0ELb0ELb0ELb1ENS_16Flash_fwd_paramsEEEvRKT8_iiiii) ;  /* 0x0000000000087944 */ /* 0x01efea0003c00000 */
[----:B------:R-:W-:Y:S05]  /*0080*/  BSYNC.RECONVERGENT B3 ;  /* 0x0000000000037941 */ /* 0x000fea0003800200 */
.L_x_10306:
[----:B------:R-:W-:Y:S05]  /*0090*/  EXIT ;  /* 0x000000000000794d */ /* 0x000fea0003800000 */
        .type           $_ZN5flash24flash_fwd_splitkv_kernelI23Flash_fwd_kernel_traitsILi64ELi64ELi128ELi4ELb0ELb0EN7cutlass6half_tE19Flash_kernel_traitsILi64ELi64ELi128ELi4ES3_EELb0ELb1ELb0ELb0ELb0ELb0ELb0ELb1EEEvNS_16Flash_fwd_paramsE$_ZN5flash30compute_attn_1rowblock_splitkvI23Flash_fwd_kernel_traitsILi64ELi64ELi128ELi4ELb0ELb0EN7cutlass6half_tE19Flash_kernel_traitsILi64ELi64ELi128ELi4ES3_EELb0ELb1ELb0ELb0ELb0ELb0ELb0ELb1ENS_16Flash_fwd_paramsEEEvRKT8_iiiii,@function
        .size           $_ZN5flash24flash_fwd_splitkv_kernelI23Flash_fwd_kernel_traitsILi64ELi64ELi128ELi4ELb0ELb0EN7cutlass6half_tE19Flash_kernel_traitsILi64ELi64ELi128ELi4ES3_EELb0ELb1ELb0ELb0ELb0ELb0ELb0ELb1EEEvNS_16Flash_fwd_paramsE$_ZN5flash30compute_attn_1rowblock_splitkvI23Flash_fwd_kernel_traitsILi64ELi64ELi128ELi4ELb0ELb0EN7cutlass6half_tE19Flash_kernel_traitsILi64ELi64ELi128ELi4ES3_EELb0ELb1ELb0ELb0ELb0ELb0ELb0ELb1ENS_16Flash_fwd_paramsEEEvRKT8_iiiii,(.L_x_14800 - $_ZN5flash24flash_fwd_splitkv_kernelI23Flash_fwd_kernel_traitsILi64ELi64ELi128ELi4ELb0ELb0EN7cutlass6half_tE19Flash_kernel_traitsILi64ELi64ELi128ELi4ES3_EELb0ELb1ELb0ELb0ELb0ELb0ELb0ELb1EEEvNS_16Flash_fwd_paramsE$_ZN5flash30compute_attn_1rowblock_splitkvI23Flash_fwd_kernel_traitsILi64ELi64ELi128ELi4ELb0ELb0EN7cutlass6half_tE19Flash_kernel_traitsILi64ELi64ELi128ELi4ES3_EELb0ELb1ELb0ELb0ELb0ELb0ELb0ELb1ENS_16Flash_fwd_paramsEEEvRKT8_iiiii)
$_ZN5flash24flash_fwd_splitkv_kernelI23Flash_fwd_kernel_traitsILi64ELi64ELi128ELi4ELb0ELb0EN7cutlass6half_tE19Flash_kernel_traitsILi64ELi64ELi128ELi4ES3_EELb0ELb1ELb0ELb0ELb0ELb0ELb0ELb1EEEvNS_16Flash_fwd_paramsE$_ZN5flash30compute_attn_1rowblock_splitkvI23Flash_fwd_kernel_traitsILi64ELi64ELi128ELi4ELb0ELb0EN7cutlass6half_tE19Flash_kernel_traitsILi64ELi64ELi128ELi4ES3_EELb0ELb1ELb0ELb0ELb0ELb0ELb0ELb1ENS_16Flash_fwd_paramsEEEvRKT8_iiiii:
        /* <DEDUP_REMOVED lines=17> */
[----:B------:R-:W1:Y:S01]  /*01b0*/  S2R R60, SR_TID.X ;  /* 0x00000000003c7919 */ /* 0x000e620000002100 */
[----:B------:R-:W-:Y:S01]  /*01c0*/  IADD3 R32, P0, PT, R4, R2, RZ ;  /* 0x0000000204207210 */ /* 0x000fe20007f1e0ff */
[----:B------:R-:W-:Y:S02]  /*01d0*/  IMAD.WIDE.U32 R12, R178, 0x4, R12 ;  /* 0x00000004b20c7825 */ /* 0x000fe400078e000c */
[----:B------:R-:W5:Y:S02]  /*01e0*/  @!P3 LD.E R183, desc[UR4][R102.64+0xb4] ;  /* 0x0000b40466b7b980 */ /* 0x000f64000c101900 */
[----:B------:R-:W-:-:S02]  /*01f0*/  IMAD.X R33, R5, 0x1, R0, P0 ;  /* 0x0000000105217824 */ /* 0x000fc400000e0600 */
[----:B------:R-:W5:Y:S04]  /*0200*/  @!P4 LD.E R4, desc[UR4][R102.64+0xb8] ;  /* 0x0000b8046604c980 */ /* 0x000f68000c101900 */
[----:B------:R-:W5:Y:S01]  /*0210*/  @P6 LD.E R11, desc[UR4][R32.64] ;  /* 0x00000004200b6980 */ /* 0x000f62000c101900 */
[----:B------:R-:W-:-:S03]  /*0220*/  ISETP.NE.U32.AND P2, PT, R6, RZ, PT ;  /* 0x000000ff0600720c */ /* 0x000fc60003f45070 */
[----:B------:R-:W5:Y:S01]  /*0230*/  @P1 LD.E R182, desc[UR4][R12.64] ;  /* 0x000000040cb61980 */ /* 0x000f62000c101900 */
[C---:B------:R-:W-:Y:S02]  /*0240*/  ISETP.NE.AND.EX P2, PT, R7.reuse, RZ, PT, P2 ;  /* 0x000000ff0700720c */ /* 0x040fe40003f45320 */
[----:B------:R-:W-:Y:S01]  /*0250*/  IADD3 R14, P1, PT, R6, R2, RZ ;  /* 0x00000002060e7210 */ /* 0x000fe20007f3e0ff */
[----:B------:R-:W-:Y:S01]  /*0260*/  BSSY.RECONVERGENT B0, `(.L_x_10307) ;  /* 0x000000b000007945 */ /* 0x000fe20003800200 */
[----:B------:R-:W-:Y:S01]  /*0270*/  ISETP.NE.U32.AND P0, PT, R8, RZ, PT ;  /* 0x000000ff0800720c */ /* 0x000fe20003f05070 */
[----:B------:R2:W5:Y:S02]  /*0280*/  @P3 LD.E R5, desc[UR4][R12.64+0x4] ;  /* 0x000004040c053980 */ /* 0x000564000c101900 */
[----:B------:R-:W-:Y:S01]  /*0290*/  IMAD.X R15, R7, 0x1, R0, P1 ;  /* 0x00000001070f7824 */ /* 0x000fe200008e0600 */
[----:B------:R-:W-:Y:S01]  /*02a0*/  ISETP.NE.AND.EX P5, PT, R9, RZ, PT, P0 ;  /* 0x000000ff0900720c */ /* 0x000fe20003fa5300 */
[----:B--2---:R-:W-:-:S04]  /*02b0*/  IMAD.MOV.U32 R12, RZ, RZ, -0x1 ;  /* 0xffffffffff0c7424 */ /* 0x004fc800078e00ff */
[----:B-1----:R-:W-:Y:S08]  /*02c0*/  @!P2 BRA `(.L_x_10308) ;  /* 0x000000000010a947 */ /* 0x002ff00003800000 */
[----:B------:R-:W2:Y:S02]  /*02d0*/  LD.E.U8 R6, desc[UR4][R102.64+0x1b2] ;  /* 0x0001b20466067980 */ /* 0x000ea4000c101100 */
[----:B--2---:R-:W-:-:S13]  /*02e0*/  ISETP.NE.AND P0, PT, R6, RZ, PT ;  /* 0x000000ff0600720c */ /* 0x004fda0003f05270 */
[----:B------:R-:W-:Y:S05]  /*02f0*/  @!P0 BRA `(.L_x_10308) ;  /* 0x0000000000048947 */ /* 0x000fea0003800000 */
[----:B------:R1:W5:Y:S02]  /*0300*/  LD.E R12, desc[UR4][R14.64] ;  /* 0x000000040e0c7980 */ /* 0x000364000c101900 */
.L_x_10308:
[----:B------:R-:W-:Y:S05]  /*0310*/  BSYNC.RECONVERGENT B0 ;  /* 0x0000000000007941 */ /* 0x000fea0003800200 */
.L_x_10307:
[----:B------:R-:W-:Y:S04]  /*0320*/  BSSY.RECONVERGENT B0, `(.L_x_10309) ;  /* 0x0000007000007945 */ /* 0x000fe80003800200 */
[----:B------:R-:W-:Y:S05]  /*0330*/  @!P4 BRA `(.L_x_10310) ;  /* 0x000000000014c947 */ /* 0x000fea0003800000 */
[----:B-----5:R-:W2:Y:S02]  /*0340*/  LD.E.U8 R4, desc[UR4][R102.64+0x1b2] ;  /* 0x0001b20466047980 */ /* 0x020ea4000c101100 */
[----:B--2---:R-:W-:-:S13]  /*0350*/  ISETP.NE.AND P0, PT, R4, RZ, PT ;  /* 0x000000ff0400720c */ /* 0x004fda0003f05270 */
[----:B------:R-:W2:Y:S02]  /*0360*/  @P0 LD.E R7, desc[UR4][R14.64+0x4] ;  /* 0x000004040e070980 */ /* 0x000ea4000c101900 */
[----:B--2---:R-:W-:-:S06]  /*0370*/  @P0 IADD3 R4, PT, PT, R7, -R12, RZ ;  /* 0x8000000c07040210 */ /* 0x004fcc0007ffe0ff */
[----:B------:R2:W5:Y:S02]  /*0380*/  @!P0 LD.E R4, desc[UR4][R14.64] ;  /* 0x000000040e048980 */ /* 0x000564000c101900 */
.L_x_10310:
[----:B------:R-:W-:Y:S05]  /*0390*/  BSYNC.RECONVERGENT B0 ;  /* 0x0000000000007941 */ /* 0x000fea0003800200 */
.L_x_10309:
[----:B------:R-:W-:Y:S01]  /*03a0*/  BSSY.RECONVERGENT B1, `(.L_x_10311) ;  /* 0x0000012000017945 */ /* 0x000fe20003800200 */
[----:B-----5:R-:W-:Y:S02]  /*03b0*/  @P3 IADD3 R183, PT, PT, -R182, R5, RZ ;  /* 0x00000005b6b73210 */ /* 0x020fe40007ffe1ff */
[----:B------:R-:W-:Y:S01]  /*03c0*/  IADD3 R69, PT, PT, R4, -R11, RZ ;  /* 0x8000000b04457210 */ /* 0x000fe20007ffe0ff */
[----:B------:R-:W-:Y:S06]  /*03d0*/  @!P5 BRA `(.L_x_10312) ;  /* 0x000000000014d947 */ /* 0x000fec0003800000 */
[----:B------:R-:W-:-:S05]  /*03e0*/  IADD3 R4, P0, PT, R8, R2, RZ ;  /* 0x0000000208047210 */ /* 0x000fca0007f1e0ff */
[----:B------:R-:W-:-:S05]  /*03f0*/  IMAD.X R5, R9, 0x1, R0, P0 ;  /* 0x0000000109057824 */ /* 0x000fca00000e0600 */
[----:B------:R-:W3:Y:S02]  /*0400*/  LD.E R58, desc[UR4][R4.64] ;  /* 0x00000004043a7980 */ /* 0x000ee4000c101900 */
[----:B---3--:R-:W-:Y:S01]  /*0410*/  IADD3 R58, PT, PT, R58, -R11, RZ ;  /* 0x8000000b3a3a7210 */ /* 0x008fe20007ffe0ff */
[----:B------:R-:W-:Y:S05]  /*0420*/  BRA `(.L_x_10313) ;  /* 0x0000000000247947 */ /* 0x000fea0003800000 */
.L_x_10312:
[----:B------:R-:W3:Y:S01]  /*0430*/  LD.E.64 R4, desc[UR4][R102.64+0x108] ;  /* 0x0001080466047980 */ /* 0x000ee2000c101b00 */
[----:B------:R-:W-:Y:S01]  /*0440*/  BSSY.RECONVERGENT B0, `(.L_x_10314) ;  /* 0x0000006000007945 */ /* 0x000fe20003800200 */
[----:B------:R-:W-:Y:S01]  /*0450*/  IMAD.MOV.U32 R58, RZ, RZ, RZ ;  /* 0x000000ffff3a7224 */ /* 0x000fe200078e00ff */
[----:B---3--:R-:W-:-:S04]  /*0460*/  ISETP.NE.U32.AND P0, PT, R4, RZ, PT ;  /* 0x000000ff0400720c */ /* 0x008fc80003f05070 */
[----:B------:R-:W-:-:S13]  /*0470*/  ISETP.NE.AND.EX P0, PT, R5, RZ, PT, P0 ;  /* 0x000000ff0500720c */ /* 0x000fda0003f05300 */
[----:B------:R-:W-:Y:S05]  /*0480*/  @!P0 BRA `(.L_x_10315) ;  /* 0x0000000000048947 */ /* 0x000fea0003800000 */
[----:B------:R3:W5:Y:S02]  /*0490*/  LD.E R58, desc[UR4][R102.64+0xbc] ;  /* 0x0000bc04663a7980 */ /* 0x000764000c101900 */
.L_x_10315:
[----:B------:R-:W-:Y:S05]  /*04a0*/  BSYNC.RECONVERGENT B0 ;  /* 0x0000000000007941 */ /* 0x000fea0003800200 */
.L_x_10314:
[----:B-----5:R-:W-:Y:S02]  /*04b0*/  IADD3 R58, PT, PT, R69, R58, RZ ;  /* 0x0000003a453a7210 */ /* 0x020fe40007ffe0ff */
.L_x_10313:
[----:B------:R-:W-:Y:S05]  /*04c0*/  BSYNC.RECONVERGENT B1 ;  /* 0x0000000000017941 */ /* 0x000fea0003800200 */
.L_x_10311:
[----:B------:R-:W-:Y:S01]  /*04d0*/  IMAD.SHL.U32 R180, R3, 0x40, RZ ;  /* 0x0000004003b47824 */ /* 0x000fe200078e00ff */
[----:B------:R-:W-:Y:S01]  /*04e0*/  MOV R4, R176 ;  /* 0x000000b000047202 */ /* 0x000fe20000000f00 */
[----:B------:R-:W-:-:S03]  /*04f0*/  IMAD.MOV.U32 R5, RZ, RZ, 0x0 ;  /* 0x00000000ff057424 */ /* 0x000fc600078e00ff */
[----:B------:R-:W-:-:S13]  /*0500*/  ISETP.GT.AND P0, PT, R183, R180, PT ;  /* 0x000000b4b700720c */ /* 0x000fda0003f04270 */
[----:B-123--:R-:W-:Y:S05]  /*0510*/  @!P0 RET.REL.NODEC R4 `(_ZN5flash24flash_fwd_splitkv_kernelI23Flash_fwd_kernel_traitsILi64ELi64ELi128ELi4ELb0ELb0EN7cutlass6half_tE19Flash_kernel_traitsILi64ELi64ELi128ELi4ES3_EELb0ELb1ELb0ELb0ELb0ELb0ELb0ELb1EEEvNS_16Flash_fwd_paramsE) ;  /* 0xfffffff804b88950 */ /* 0x00efea0003c3ffff */
[----:B------:R-:W2:Y:S04]  /*0520*/  LD.E R6, desc[UR4][R102.64+0x184] ;  /* 0x0001840466067980 */ /* 0x000ea8000c101900 */
[----:B------:R-:W3:Y:S04]  /*0530*/  LD.E R13, desc[UR4][R102.64+0xb8] ;  /* 0x0000b804660d7980 */ /* 0x000ee8000c101900 */
[----:B------:R-:W4:Y:S01]  /*0540*/  LD.E R4, desc[UR4][R102.64+0x188] ;  /* 0x0001880466047980 */ /* 0x000f22000c101900 */
[----:B------:R-:W-:-:S05]  /*0550*/  VIADD R7, R58, 0x7f ;  /* 0x0000007f3a077836 */ /* 0x000fca0000000000 */
[--C-:B------:R-:W-:Y:S01]  /*0560*/  IADD3 R5, PT, PT, R7, R180, -R183.reuse ;  /* 0x000000b407057210 */ /* 0x100fe20007ffe8b7 */
[----:B--2---:R-:W-:Y:S01]  /*0570*/  IMAD.IADD R9, R6, 0x1, R183 ;  /* 0x0000000106097824 */ /* 0x004fe200078e02b7 */
[----:B------:R-:W-:Y:S01]  /*0580*/  SHF.R.S32.HI R6, RZ, 0x1f, R7 ;  /* 0x0000001fff067819 */ /* 0x000fe20000011407 */
[----:B---3--:R-:W-:-:S03]  /*0590*/  VIADD R13, R13, 0x7f ;  /* 0x0000007f0d0d7836 */ /* 0x008fc60000000000 */
[----:B------:R-:W-:Y:S02]  /*05a0*/  IADD3 R9, PT, PT, -R9, R180, R58 ;  /* 0x000000b409097210 */ /* 0x000fe40007ffe13a */
[----:B------:R-:W-:Y:S02]  /*05b0*/  LEA.HI R6, R6, R7, RZ, 0x7 ;  /* 0x0000000706067211 */ /* 0x000fe400078f38ff */
[----:B----4-:R-:W-:Y:S02]  /*05c0*/  IADD3 R5, PT, PT, R5, 0x40, R4 ;  /* 0x0000004005057810 */ /* 0x010fe40007ffe004 */
[----:B------:R-:W-:Y:S02]  /*05d0*/  SHF.R.S32.HI R10, RZ, 0x1f, R13 ;  /* 0x0000001fff0a7819 */ /* 0x000fe4000001140d */
[----:B------:R-:W-:Y:S02]  /*05e0*/  SHF.R.S32.HI R4, RZ, 0x1f, R5 ;  /* 0x0000001fff047819 */ /* 0x000fe40000011405 */
[----:B------:R-:W-:-:S02]  /*05f0*/  SHF.R.S32.HI R8, RZ, 0x1f, R9 ;  /* 0x0000001fff087819 */ /* 0x000fc40000011409 */
[----:B------:R-:W-:Y:S02]  /*0600*/  LEA.HI R10, R10, R13, RZ, 0x7 ;  /* 0x0000000d0a0a7211 */ /* 0x000fe400078f38ff */
[----:B------:R-:W-:Y:S02]  /*0610*/  LEA.HI R4, R4, R5, RZ, 0x7 ;  /* 0x0000000504047211 */ /* 0x000fe400078f38ff */
[----:B------:R-:W-:Y:S02]  /*0620*/  LEA.HI R8, R8, R9, RZ, 0x7 ;  /* 0x0000000908087211 */ /* 0x000fe400078f38ff */
[----:B------:R-:W-:Y:S02]  /*0630*/  SHF.R.S32.HI R6, RZ, 0x7, R6 ;  /* 0x00000007ff067819 */ /* 0x000fe40000011406 */
[----:B------:R-:W-:Y:S02]  /*0640*/  SHF.R.S32.HI R57, RZ, 0x7, R10 ;  /* 0x00000007ff397819 */ /* 0x000fe4000001140a */
[----:B------:R-:W-:-:S02]  /*0650*/  SHF.R.S32.HI R4, RZ, 0x7, R4 ;  /* 0x00000007ff047819 */ /* 0x000fc40000011404 */
[----:B------:R-:W-:Y:S02]  /*0660*/  SHF.R.S32.HI R8, RZ, 0x7, R8 ;  /* 0x00000007ff087819 */ /* 0x000fe40000011408 */
[----:B------:R-:W-:Y:S02]  /*0670*/  VIMNMX3 R57, R57, R6, R4, PT ;  /* 0x000000063939720f */ /* 0x000fe40003800104 */
        /* <DEDUP_REMOVED lines=17> */
[----:B------:R-:W-:Y:S01]  /*0790*/  BSSY.RECONVERGENT B0, `(.L_x_10317) ;  /* 0x000003a000007945 */ /* 0x000fe20003800200 */
[----:B--2---:R-:W-:-:S04]  /*07a0*/  @P0 IMAD.WIDE.U32 R20, R12, R182, RZ ;  /* 0x000000b60c140225 */ /* 0x004fc800078e00ff */
[----:B------:R-:W-:Y:S01]  /*07b0*/  IMAD.WIDE.U32 R18, R180, R12, R14 ;  /* 0x0000000cb4127225 */ /* 0x000fe200078e000e */
[----:B---3--:R-:W-:-:S03]  /*07c0*/  ISETP.GE.AND P2, PT, R14, R0, PT ;  /* 0x000000000e00720c */ /* 0x008fc60003f46270 */
[----:B-----5:R-:W-:-:S04]  /*07d0*/  @!P0 IMAD.WIDE.U32 R8, R4, R178, RZ ;  /* 0x000000b204088225 */ /* 0x020fc800078e00ff */
[----:B------:R-:W-:Y:S02]  /*07e0*/  @!P0 IMAD R5, R5, R178, RZ ;  /* 0x000000b205058224 */ /* 0x000fe400078e02ff */
[----:B------:R-:W-:Y:S02]  /*07f0*/  @P0 IMAD R4, R13, R182, RZ ;  /* 0x000000b60d040224 */ /* 0x000fe400078e02ff */
[----:B------:R-:W-:Y:S02]  /*0800*/  @P0 IMAD.MOV.U32 R8, RZ, RZ, R20 ;  /* 0x000000ffff080224 */ /* 0x000fe400078e0014 */
        /* <DEDUP_REMOVED lines=50> */
.L_x_10318:
[----:B------:R-:W-:Y:S05]  /*0b30*/  BSYNC.RECONVERGENT B0 ;  /* 0x0000000000007941 */ /* 0x000fea0003800200 */
.L_x_10317:
        /* <DEDUP_REMOVED lines=13> */
.L_x_10320:
[----:B------:R-:W-:Y:S05]  /*0c10*/  BSYNC.RECONVERGENT B0 ;  /* 0x0000000000007941 */ /* 0x000fea0003800200 */
.L_x_10319:
        /* <DEDUP_REMOVED lines=12> */
.L_x_10322:
[----:B------:R-:W-:Y:S05]  /*0ce0*/  BSYNC.RECONVERGENT B0 ;  /* 0x0000000000007941 */ /* 0x000fea0003800200 */
.L_x_10321:
[----:B------:R-:W-:Y:S01]  /*0cf0*/  ISETP.NE.AND P0, PT, R4, RZ, PT ;  /* 0x000000ff0400720c */ /* 0x000fe20003f05270 */
[----:B------:R-:W-:Y:S01]  /*0d00*/  @!P6 ST.E desc[UR4][R16.64+0x40], R5 ;  /* 0x000040051000e985 */ /* 0x000fe2000c101904 */
[----:B------:R-:W-:-:S03]  /*0d10*/  MOV R177, 0x0 ;  /* 0x0000000000b17802 */ /* 0x000fc60000000f00 */
[----:B------:R-:W-:Y:S08]  /*0d20*/  @!P5 ST.E desc[UR4][R16.64+0x80], R3 ;  /* 0x000080031000d985 */ /* 0x000ff0000c101904 */
[----:B------:R1:W-:Y:S02]  /*0d30*/  @!P0 ST.E desc[UR4][R16.64], R15 ;  /* 0x0000000f10008985 */ /* 0x0003e4000c101904 */
[----:B-123--:R-:W-:Y:S05]  /*0d40*/  @P1 RET.REL.NODEC R176 `(_ZN5flash24flash_fwd_splitkv_kernelI23Flash_fwd_kernel_traitsILi64ELi64ELi128ELi4ELb0ELb0EN7cutlass6half_tE19Flash_kernel_traitsILi64ELi64ELi128ELi4ES3_EELb0ELb1ELb0ELb0ELb0ELb0ELb0ELb1EEEvNS_16Flash_fwd_paramsE) ;  /* 0xfffffff0b0ac1950 */ /* 0x00efea0003c3ffff */
[----:B------:R-:W-:Y:S02]  /*0d50*/  MOV R3, 0x7f800000 ;  /* 0x7f80000000037802 */ /* 0x000fe40000000f00 */
[----:B------:R-:W-:-:S03]  /*0d60*/  MOV R177, 0x0 ;  /* 0x0000000000b17802 */ /* 0x000fc60000000f00 */
[----:B------:R1:W-:Y:S02]  /*0d70*/  ST.E desc[UR4][R16.64+0xc0], R3 ;  /* 0x0000c00310007985 */ /* 0x0003e4000c101904 */
[----:B-1----:R-:W-:Y:S05]  /*0d80*/  RET.REL.NODEC R176 `(_ZN5flash24flash_fwd_splitkv_kernelI23Flash_fwd_kernel_traitsILi64ELi64ELi128ELi4ELb0ELb0EN7cutlass6half_tE19Flash_kernel_traitsILi64ELi64ELi128ELi4ES3_EELb0ELb1ELb0ELb0ELb0ELb0ELb0ELb1EEEvNS_16Flash_fwd_paramsE) ;  /* 0xfffffff0b09c7950 */ /* 0x002fea0003c3ffff */
.L_x_10316:
        /* <DEDUP_REMOVED lines=23> */
[----:B-----5:R-:W1:Y:S08]  /*0f00*/  I2F.RP R10, R5 ;  /* 0x00000005000a7306 */ /* 0x020e700000209400 */
        /* <DEDUP_REMOVED lines=78> */
.L_x_10324:
        /* <DEDUP_REMOVED lines=10> */
[----:B------:R-:W-:Y:S02]  /*1490*/  CS2R R186, SRZ ;  /* 0x0000000000ba7805 */ /* 0x000fe4000001ff00 */
[----:B--2---:R-:W-:-:S04]  /*14a0*/  IABS R2, R0 ;  /* 0x0000000000027213 */ /* 0x004fc80000000000 */
[----:B------:R-:W1:Y:S08]  /*14b0*/  I2F.RP R8, R2 ;  /* 0x0000000200087306 */ /* 0x000e700000209400 */
[----:B-1----:R-:W1:Y:S02]  /*14c0*/  MUFU.RCP R7, R8 ;  /* 0x0000000800077308 */ /* 0x002e640000001000 */
[----:B-1----:R-:W-:-:S06]  /*14d0*/  IADD3 R7, PT, PT, R7, 0xffffffe, RZ ;  /* 0x0ffffffe07077810 */ /* 0x002fcc0007ffe0ff */
[----:B------:R-:W1:Y:S02]  /*14e0*/  F2I.FTZ.U32.TRUNC.NTZ R21, R7 ;  /* 0x0000000700157305 */ /* 0x000e64000021f000 */
        /* <DEDUP_REMOVED lines=56> */
[----:B------:R-:W-:-:S03]  /*1870*/  MOV R4, R12 ;  /* 0x0000000c00047202 */ /* 0x000fc60000000f00 */
[----:B------:R-:W-:Y:S01]  /*1880*/  @!P0 IMAD.IADD R7, R15, 0x1, R2 ;  /* 0x000000010f078824 */ /* 0x000fe200078e0202 */
[----:B------:R-:W-:Y:S01]  /*1890*/  IADD3 R2, PT, PT, R13, R16, RZ ;  /* 0x000000100d027210 */ /* 0x000fe20007ffe0ff */
[----:B------:R-:W-:Y:S01]  /*18a0*/  @P0 IMAD.IADD R7, R9, 0x1, R5 ;  /* 0x0000000109070824 */ /* 0x000fe200078e0205 */
[----:B------:R-:W-:Y:S02]  /*18b0*/  @P0 MOV R14, R8 ;  /* 0x00000008000e0202 */ /* 0x000fe40000000f00 */
[----:B------:R-:W-:Y:S02]  /*18c0*/  MOV R5, RZ ;  /* 0x000000ff00057202 */ /* 0x000fe40000000f00 */
.L_x_10325:
[----:B------:R-:W-:Y:S05]  /*18d0*/  BSYNC.RECONVERGENT B0 ;  /* 0x0000000000007941 */ /* 0x000fea0003800200 */
.L_x_10323:
        /* <DEDUP_REMOVED lines=29> */
[----:B------:R-:W-:Y:S02]  /*1ab0*/  ISETP.GE.U32.AND P5, PT, R20, R15, PT ;  /* 0x0000000f1400720c */ /* 0x000fe40003fa6070 */
[----:B------:R-:W-:Y:S02]  /*1ac0*/  LOP3.LUT R15, R177, R0, RZ, 0x3c, !PT ;  /* 0x00000000b10f7212 */ /* 0x000fe400078e3cff */
[----:B------:R-:W-:Y:S01]  /*1ad0*/  IADD3 R14, P2, PT, R100, R14, RZ ;  /* 0x0000000e640e7210 */ /* 0x000fe20007f5e0ff */
[----:B------:R-:W-:Y:S01]  /*1ae0*/  @!P1 VIADD R18, R18, 0x1 ;  /* 0x0000000112129836 */ /* 0x000fe20000000000 */
[----:B------:R-:W-:Y:S02]  /*1af0*/  ISETP.GE.AND P3, PT, R15, RZ, PT ;  /* 0x000000ff0f00720c */ /* 0x000fe40003f66270 */
[----:B------:R-:W-:Y:S01]  /*1b00*/  ISETP.NE.AND P4, PT, R0, RZ, PT ;  /* 0x000000ff0000720c */ /* 0x000fe20003f85270 */
[----:B------:R-:W-:Y:S01]  /*1b10*/  IMAD R5, R5, R168, RZ ;  /* 0x000000a805057224 */ /* 0x000fe200078e02ff */
[----:B------:R-:W-:-:S03]  /*1b20*/  IADD3.X R15, PT, PT, RZ, R7, RZ, P2, !PT ;  /* 0x00000007ff0f7210 */ /* 0x000fc600017fe4ff */
[----:B------:R-:W-:Y:S02]  /*1b30*/  @P5 VIADD R18, R18, 0x1 ;  /* 0x0000000112125836 */ /* 0x000fe40000000000 */
[C---:B------:R-:W-:Y:S02]  /*1b40*/  IMAD R5, R6.reuse, R169, R5 ;  /* 0x000000a906057224 */ /* 0x040fe400078e0205 */
[----:B------:R-:W-:-:S04]  /*1b50*/  IMAD.WIDE.U32 R20, R6, R168, R14 ;  /* 0x000000a806147225 */ /* 0x000fc800078e000e */
[----:B------:R-:W-:-:S04]  /*1b60*/  IMAD.MOV.U32 R6, RZ, RZ, R18 ;  /* 0x000000ffff067224 */ /* 0x000fc800078e0012 */
[----:B------:R-:W-:Y:S01]  /*1b70*/  @!P3 IMAD.MOV R6, RZ, RZ, -R6 ;  /* 0x000000ffff06b224 */ /* 0x000fe200078e0a06 */
[----:B------:R-:W-:Y:S02]  /*1b80*/  @!P4 LOP3.LUT R6, RZ, R0, RZ, 0x33, !PT ;  /* 0x00000000ff06c212 */ /* 0x000fe400078e33ff */
[----:B------:R-:W-:Y:S02]  /*1b90*/  IADD3 R21, PT, PT, R21, R5, RZ ;  /* 0x0000000515157210 */ /* 0x000fe40007ffe0ff */
[----:B------:R-:W-:Y:S01]  /*1ba0*/  SHF.R.S32.HI R0, RZ, 0x1f, R6 ;  /* 0x0000001fff007819 */ /* 0x000fe20000011406 */
[----:B------:R-:W-:Y:S01]  /*1bb0*/  IMAD R5, R25, R6, RZ ;  /* 0x0000000619057224 */ /* 0x000fe200078e02ff */
[----:B------:R-:W-:Y:S01]  /*1bc0*/  SHF.R.U32.HI R128, RZ, 0x3, R60 ;  /* 0x00000003ff807819 */ /* 0x000fe2000001163c */
[----:B------:R-:W-:-:S04]  /*1bd0*/  IMAD.WIDE.U32 R20, R6, R24, R20 ;  /* 0x0000001806147225 */ /* 0x000fc800078e0014 */
[----:B------:R-:W-:Y:S02]  /*1be0*/  IMAD.MOV.U32 R129, RZ, RZ, RZ ;  /* 0x000000ffff817224 */ /* 0x000fe400078e00ff */
[----:B------:R-:W-:Y:S01]  /*1bf0*/  IMAD R24, R0, R24, R5 ;  /* 0x0000001800187224 */ /* 0x000fe200078e0205 */
[----:B------:R-:W1:Y:S04]  /*1c00*/  S2UR UR6, SR_CgaCtaId ;  /* 0x00000000000679c3 */ /* 0x000e680000008800 */
[----:B------:R-:W-:Y:S01]  /*1c10*/  IADD3 R21, PT, PT, R21, R24, RZ ;  /* 0x0000001815157210 */ /* 0x000fe20007ffe0ff */
[----:B------:R-:W-:Y:S01]  /*1c20*/  IMAD R175, R169, R128, RZ ;  /* 0x00000080a9af7224 */ /* 0x000fe200078e02ff */
[----:B------:R-:W-:Y:S01]  /*1c30*/  LOP3.LUT R181, R62, 0x1c0, RZ, 0xc0, !PT ;  /* 0x000001c03eb57812 */ /* 0x000fe200078ec0ff */
[----:B------:R-:W-:-:S03]  /*1c40*/  IMAD.SHL.U32 R61, R60, 0x40, RZ ;  /* 0x000000403c3d7824 */ /* 0x000fc600078e00ff */
[----:B------:R-:W-:Y:S01]  /*1c50*/  LOP3.LUT R181, R181, 0x38, R60, 0xf8, !PT ;  /* 0x00000038b5b57812 */ /* 0x000fe200078ef83c */
[----:B------:R-:W-:Y:S01]  /*1c60*/  UMOV UR7, 0x400 ;  /* 0x0000040000077882 */ /* 0x000fe20000000000 */
[----:B------:R-:W-:Y:S02]  /*1c70*/  IMAD R171, R167, R128, RZ ;  /* 0x00000080a7ab7224 */ /* 0x000fe400078e02ff */
[--C-:B------:R-:W-:Y:S02]  /*1c80*/  LOP3.LUT R181, R181, 0x38, R62.reuse, 0x78, !PT ;  /* 0x00000038b5b57812 */ /* 0x100fe400078e783e */
[----:B------:R-:W-:Y:S02]  /*1c90*/  LOP3.LUT R63, R61, 0x1c0, RZ, 0xc0, !PT ;  /* 0x000001c03d3f7812 */ /* 0x000fe400078ec0ff */
[----:B------:R-:W-:Y:S01]  /*1ca0*/  LOP3.LUT R181, R181, 0x1e00, R62, 0xf8, !PT ;  /* 0x00001e00b5b57812 */ /* 0x000fe200078ef83e */
[----:B------:R-:W-:Y:S01]  /*1cb0*/  VIADD R59, R57, 0xffffffff ;  /* 0xffffffff393b7836 */ /* 0x000fe20000000000 */
[----:B-1----:R-:W-:Y:S01]  /*1cc0*/  ULEA UR6, UR6, UR7, 0x18 ;  /* 0x0000000706067291 */ /* 0x002fe2000f8ec0ff */
[----:B------:R-:W-:Y:S01]  /*1cd0*/  SHF.L.U32 R72, R60, 0x2, RZ ;  /* 0x000000023c487819 */ /* 0x000fe200000006ff */
[C---:B------:R-:W-:Y:S01]  /*1ce0*/  IMAD.SHL.U32 R66, R166.reuse, 0x10, RZ ;  /* 0x00000010a6427824 */ /* 0x040fe200078e00ff */
[----:B------:R-:W-:-:S03]  /*1cf0*/  SHF.L.U64.HI R67, R166, 0x4, R167 ;  /* 0x00000004a6437819 */ /* 0x000fc600000102a7 */
[----:B------:R-:W-:Y:S01]  /*1d00*/  LEA R181, R181, UR6, 0x1 ;  /* 0x00000006b5b57c11 */ /* 0x000fe2000f8e08ff */
[----:B------:R-:W-:Y:S01]  /*1d10*/  IMAD.SHL.U32 R51, R59, 0x80, RZ ;  /* 0x000000803b337824 */ /* 0x000fe200078e00ff */
[C---:B------:R-:W-:Y:S02]  /*1d20*/  SHF.L.U64.HI R65, R168.reuse, 0x4, R169 ;  /* 0x00000004a8417819 */ /* 0x040fe400000102a9 */
[----:B------:R-:W-:Y:S02]  /*1d30*/  SHF.L.U32 R64, R168, 0x4, RZ ;  /* 0x00000004a8407819 */ /* 0x000fe400000006ff */
[----:B------:R-:W-:Y:S02]  /*1d40*/  LOP3.LUT R61, R61, 0x200, RZ, 0xc0, !PT ;  /* 0x000002003d3d7812 */ /* 0x000fe400078ec0ff */
[----:B------:R-:W-:Y:S01]  /*1d50*/  LOP3.LUT R72, R72, 0x1c, RZ, 0xc0, !PT ;  /* 0x0000001c48487812 */ /* 0x000fe200078ec0ff */
[----:B--2---:R-:W-:Y:S02]  /*1d60*/  @P0 IMAD R15, R131, R182, RZ ;  /* 0x000000b6830f0224 */ /* 0x004fe400078e02ff */
[----:B---3--:R-:W-:-:S04]  /*1d70*/  @!P0 IMAD.WIDE.U32 R28, R26, R178, RZ ;  /* 0x000000b21a1c8225 */ /* 0x008fc800078e00ff */
[----:B------:R-:W-:Y:S02]  /*1d80*/  @!P0 IMAD R7, R27, R178, RZ ;  /* 0x000000b21b078224 */ /* 0x000fe400078e02ff */
[----:B------:R-:W-:Y:S01]  /*1d90*/  @P0 IMAD.WIDE.U32 R26, R130, R182, RZ ;  /* 0x000000b6821a0225 */ /* 0x000fe200078e00ff */
[----:B------:R-:W-:-:S03]  /*1da0*/  @!P0 MOV R14, R28 ;  /* 0x0000001c000e8202 */ /* 0x000fc60000000f00 */
[----:B------:R-:W-:Y:S02]  /*1db0*/  @P0 IMAD.MOV.U32 R14, RZ, RZ, R26 ;  /* 0x000000ffff0e0224 */ /* 0x000fe400078e001a */
[----:B------:R-:W-:Y:S02]  /*1dc0*/  @!P0 IMAD.IADD R7, R29, 0x1, R7 ;  /* 0x000000011d078824 */ /* 0x000fe400078e0207 */
[----:B------:R-:W-:Y:S01]  /*1dd0*/  @P0 IMAD.IADD R7, R27, 0x1, R15 ;  /* 0x000000011b070824 */ /* 0x000fe200078e020f */
[----:B------:R-:W-:Y:S01]  /*1de0*/  IADD3 R14, P1, PT, R100, R14, RZ ;  /* 0x0000000e640e7210 */ /* 0x000fe20007f3e0ff */
[----:B------:R-:W-:-:S04]  /*1df0*/  IMAD R5, R23, R177, RZ ;  /* 0x000000b117057224 */ /* 0x000fc800078e02ff */
[----:B------:R-:W-:Y:S02]  /*1e00*/  IMAD.X R15, RZ, RZ, R7, P1 ;  /* 0x000000ffff0f7224 */ /* 0x000fe400008e0607 */
[----:B------:R-:W-:-:S04]  /*1e10*/  IMAD.WIDE.U32 R22, R22, R177, R14 ;  /* 0x000000b116167225 */ /* 0x000fc800078e000e */
[----:B------:R-:W-:Y:S01]  /*1e20*/  IMAD.WIDE.U32 R14, R3, 0x40, R128 ;  /* 0x00000040030e7825 */ /* 0x000fe200078e0080 */
[----:B------:R-:W-:-:S03]  /*1e30*/  IADD3 R18, P1, PT, R100, R4, RZ ;  /* 0x0000000464127210 */ /* 0x000fc60007f3e0ff */
[----:B------:R-:W-:Y:S02]  /*1e40*/  IMAD.IADD R23, R23, 0x1, R5 ;  /* 0x0000000117177824 */ /* 0x000fe400078e0205 */
[-C--:B------:R-:W-:Y:S02]  /*1e50*/  IMAD R3, R15, R130.reuse, RZ ;  /* 0x000000820f037224 */ /* 0x080fe400078e02ff */
[----:B------:R-:W-:-:S04]  /*1e60*/  IMAD.WIDE.U32 R4, R14, R130, R22 ;  /* 0x000000820e047225 */ /* 0x000fc800078e0016 */
[----:B------:R-:W-:Y:S01]  /*1e70*/  IMAD R3, R14, R131, R3 ;  /* 0x000000830e037224 */ /* 0x000fe200078e0203 */
[----:B----4-:R-:W-:-:S04]  /*1e80*/  LEA R126, P2, R4, R8, 0x1 ;  /* 0x00000008047e7211 */ /* 0x010fc800078408ff */
[----:B------:R-:W-:-:S04]  /*1e90*/  IADD3 R3, PT, PT, R5, R3, RZ ;  /* 0x0000000305037210 */ /* 0x000fc80007ffe0ff */
[----:B------:R-:W-:Y:S02]  /*1ea0*/  LEA.HI.X R127, R4, R9, R3, 0x1, P2 ;  /* 0x00000009047f7211 */ /* 0x000fe400010f0c03 */
[----:B------:R-:W-:Y:S01]  /*1eb0*/  SHF.R.S32.HI R4, RZ, 0x1f, R69 ;  /* 0x0000001fff047819 */ /* 0x000fe20000011445 */
[----:B------:R-:W-:-:S03]  /*1ec0*/  IMAD.WIDE.U32 R14, R128, R168, R20 ;  /* 0x000000a8800e7225 */ /* 0x000fc600078e0014 */
[----:B------:R-:W-:Y:S01]  /*1ed0*/  LEA.HI R3, R4, R69, RZ, 0x7 ;  /* 0x0000004504037211 */ /* 0x000fe200078f38ff */
[----:B------:R-:W-:-:S03]  /*1ee0*/  IMAD.IADD R175, R15, 0x1, R175 ;  /* 0x000000010faf7824 */ /* 0x000fc600078e02af */
[----:B------:R-:W-:Y:S02]  /*1ef0*/  SHF.R.S32.HI R3, RZ, 0x7, R3 ;  /* 0x00000007ff037819 */ /* 0x000fe40000011403 */
[----:B------:R-:W-:Y:S02]  /*1f00*/  LEA R174, P0, R14, R12, 0x1 ;  /* 0x0000000c0eae7211 */ /* 0x000fe400078008ff */
[----:B------:R-:W-:Y:S02]  /*1f10*/  VIMNMX R68, PT, PT, R170, R3, !PT ;  /* 0x00000003aa447248 */ /* 0x000fe40007fe0100 */
[----:B------:R-:W-:Y:S02]  /*1f20*/  LEA.HI.X R175, R14, R13, R175, 0x1, P0 ;  /* 0x0000000d0eaf7211 */ /* 0x000fe400000f0caf */
[----:B------:R-:W-:Y:S01]  /*1f30*/  ISETP.GT.U32.AND P0, PT, R57, R68, PT ;  /* 0x000000443900720c */ /* 0x000fe20003f04070 */
[----:B------:R-:W-:Y:S01]  /*1f40*/  IMAD.X R19, RZ, RZ, R2, P1 ;  /* 0x000000ffff137224 */ /* 0x000fe200008e0602 */
[----:B------:R-:W-:Y:S01]  /*1f50*/  SHF.R.U32.HI R2, RZ, 0x1, R60 ;  /* 0x00000001ff027819 */ /* 0x000fe2000001163c */
[----:B------:R-:W-:-:S03]  /*1f60*/  IMAD.WIDE.U32 R18, R128, R166, R18 ;  /* 0x000000a680127225 */ /* 0x000fc600078e0012 */
[----:B------:R-:W-:Y:S01]  /*1f70*/  LOP3.LUT R3, R63, 0x8, R2, 0xf8, !PT ;  /* 0x000000083f037812 */ /* 0x000fe200078ef802 */
[----:B------:R-:W-:Y:S01]  /*1f80*/  IMAD.IADD R171, R19, 0x1, R171 ;  /* 0x0000000113ab7824 */ /* 0x000fe200078e02ab */
[C---:B------:R-:W-:Y:S02]  /*1f90*/  LEA R172, P1, R18.reuse, R16, 0x1 ;  /* 0x0000001012ac7211 */ /* 0x040fe400078208ff */
[----:B------:R-:W-:Y:S02]  /*1fa0*/  LEA.HI R11, R11, R11, RZ, 0x1 ;  /* 0x0000000b0b0b7211 */ /* 0x000fe400078f08ff */
[----:B------:R-:W-:Y:S02]  /*1fb0*/  LEA.HI.X R171, R18, R17, R171, 0x1, P1 ;  /* 0x0000001112ab7211 */ /* 0x000fe400008f0cab */
[----:B------:R-:W-:Y:S01]  /*1fc0*/  LOP3.LUT R56, R3, 0x38, R62, 0x78, !PT ;  /* 0x0000003803387812 */ /* 0x000fe200078e783e */
        /* <DEDUP_REMOVED lines=11> */
[----:B------:R-:W-:Y:S01]  /*2080*/  IMAD.MOV.U32 R101, RZ, RZ, RZ ;  /* 0x000000ffff657224 */ /* 0x000fe200078e00ff */
[----:B------:R-:W-:Y:S01]  /*2090*/  SHF.R.S32.HI R11, RZ, 0x1, R11 ;  /* 0x00000001ff0b7819 */ /* 0x000fe2000001140b */
[----:B------:R-:W-:Y:S01]  /*20a0*/  IMAD.MOV.U32 R70, RZ, RZ, R51 ;  /* 0x000000ffff467224 */ /* 0x000fe200078e0033 */
[----:B-----5:R-:W-:Y:S01]  /*20b0*/  IADD3 R10, PT, PT, R51, R10, RZ ;  /* 0x0000000a330a7210 */ /* 0x020fe20007ffe0ff */
[----:B------:R-:W-:Y:S01]  /*20c0*/  VIADD R73, R128, 0x20 ;  /* 0x0000002080497836 */ /* 0x000fe20000000000 */
[----:B------:R-:W-:Y:S01]  /*20d0*/  LOP3.LUT R184, R184, 0xfffffff7, RZ, 0xc0, !PT ;  /* 0xfffffff7b8b87812 */ /* 0x000fe200078ec0ff */
        /* <DEDUP_REMOVED lines=8> */
[----:B------:R-:W-:Y:S01]  /*2160*/  IMAD.SHL.U32 R109, R11, 0x20, RZ ;  /* 0x000000200b6d7824 */ /* 0x000fe200078e00ff */
[C---:B------:R-:W-:Y:S01]  /*2170*/  IADD3 R119, PT, PT, R128.reuse, 0x50, RZ ;  /* 0x0000005080777810 */ /* 0x040fe20007ffe0ff */
[C---:B------:R-:W-:Y:S01]  /*2180*/  VIADD R121, R128.reuse, 0x40 ;  /* 0x0000004080797836 */ /* 0x040fe20000000000 */
[C---:B------:R-:W-:Y:S01]  /*2190*/  IADD3 R115, PT, PT, R128.reuse, 0x70, RZ ;  /* 0x0000007080737810 */ /* 0x040fe20007ffe0ff */
        /* <DEDUP_REMOVED lines=21> */
[-C--:B------:R-:W-:Y:S01]  /*22f0*/  IMAD R8, R133, R70.reuse, RZ ;  /* 0x0000004685087224 */ /* 0x080fe200078e02ff */
[----:B------:R-:W-:Y:S01]  /*2300*/  SHF.L.U64.HI R79, R134, 0x5, R135 ;  /* 0x00000005864f7819 */ /* 0x000fe20000010287 */
[-C--:B------:R-:W-:Y:S01]  /*2310*/  IMAD.WIDE.U32 R16, R132, R70.reuse, R16 ;  /* 0x0000004684107225 */ /* 0x080fe200078e0010 */
[----:B------:R-:W-:Y:S02]  /*2320*/  IADD3 R13, PT, PT, R13, R7, RZ ;  /* 0x000000070d0d7210 */ /* 0x000fe40007ffe0ff */
[C---:B------:R-:W-:Y:S01]  /*2330*/  SHF.L.U32 R81, R134.reuse, 0x5, RZ ;  /* 0x0000000586517819 */ /* 0x040fe200000006ff */
[----:B------:R-:W-:Y:S01]  /*2340*/  IMAD.IADD R17, R17, 0x1, R8 ;  /* 0x0000000111117824 */ /* 0x000fe200078e0208 */
[C-C-:B------:R-:W-:Y:S01]  /*2350*/  SHF.L.U64.HI R83, R134.reuse, 0x6, R135.reuse ;  /* 0x0000000686537819 */ /* 0x140fe20000010287 */
[-C--:B------:R-:W-:Y:S01]  /*2360*/  IMAD R8, R135, R70.reuse, RZ ;  /* 0x0000004687087224 */ /* 0x080fe200078e02ff */
[C---:B------:R-:W-:Y:S01]  /*2370*/  SHF.L.U64.HI R80, R134.reuse, 0x4, R135 ;  /* 0x0000000486507819 */ /* 0x040fe20000010287 */
[C---:B------:R-:W-:Y:S01]  /*2380*/  IMAD.WIDE.U32 R12, R134.reuse, R70, R12 ;  /* 0x00000046860c7225 */ /* 0x040fe200078e000c */
[----:B------:R-:W-:-:S03]  /*2390*/  SHF.L.U32 R97, R134, 0x4, RZ ;  /* 0x0000000486617819 */ /* 0x000fc600000006ff */
[-C--:B------:R-:W-:Y:S02]  /*23a0*/  IMAD R7, R21, R6.reuse, RZ ;  /* 0x0000000615077224 */ /* 0x080fe400078e02ff */
[----:B------:R-:W-:Y:S02]  /*23b0*/  IMAD R9, R23, R6, RZ ;  /* 0x0000000617097224 */ /* 0x000fe400078e02ff */
[----:B------:R-:W-:Y:S02]  /*23c0*/  IMAD.IADD R13, R13, 0x1, R8 ;  /* 0x000000010d0d7824 */ /* 0x000fe400078e0208 */
[-C--:B------:R-:W-:Y:S02]  /*23d0*/  IMAD R7, R20, R0.reuse, R7 ;  /* 0x0000000014077224 */ /* 0x080fe400078e0207 */
[----:B------:R-:W-:Y:S01]  /*23e0*/  IMAD R0, R22, R0, R9 ;  /* 0x0000000016007224 */ /* 0x000fe200078e0209 */
[----:B------:R-:W-:Y:S01]  /*23f0*/  SHF.R.S32.HI R9, RZ, 0x1f, R69 ;  /* 0x0000001fff097819 */ /* 0x000fe20000011445 */
[----:B------:R-:W-:Y:S01]  /*2400*/  IMAD.WIDE.U32 R22, R6, R22, R12 ;  /* 0x0000001606167225 */ /* 0x000fe200078e000c */
[----:B------:R-:W-:-:S03]  /*2410*/  IADD3 R13, P0, PT, -R69, R128, RZ ;  /* 0x00000080450d7210 */ /* 0x000fc60007f1e1ff */
[----:B------:R-:W-:-:S04]  /*2420*/  IMAD.WIDE.U32 R20, R6, R20, R16 ;  /* 0x0000001406147225 */ /* 0x000fc800078e0010 */
[----:B------:R-:W-:Y:S01]  /*2430*/  IMAD R8, R128, R11, R72 ;  /* 0x0000000b80087224 */ /* 0x000fe200078e0248 */
[----:B------:R-:W-:Y:S01]  /*2440*/  IADD3 R21, PT, PT, R21, R7, RZ ;  /* 0x0000000715157210 */ /* 0x000fe20007ffe0ff */
[----:B------:R-:W-:Y:S02]  /*2450*/  IMAD R17, R10, R11, RZ ;  /* 0x0000000b0a117224 */ /* 0x000fe400078e02ff */
[----:B------:R-:W-:Y:S01]  /*2460*/  IMAD.X R9, RZ, RZ, ~R9, P0 ;  /* 0x000000ffff097224 */ /* 0x000fe200000e0e09 */
[----:B------:R-:W-:Y:S01]  /*2470*/  IADD3 R6, PT, PT, R72, R8, RZ ;  /* 0x0000000848067210 */ /* 0x000fe20007ffe0ff */
        /* <DEDUP_REMOVED lines=12> */
[----:B------:R-:W-:Y:S01]  /*2540*/  LEA R87, P1, R16, R18, 0x1 ;  /* 0x0000001210577211 */ /* 0x000fe200078208ff */
[----:B------:R-:W-:Y:S01]  /*2550*/  IMAD.WIDE.U32 R20, R134, R13, R22 ;  /* 0x0000000d86147225 */ /* 0x000fe200078e0016 */
[----:B------:R-:W-:Y:S02]  /*2560*/  SHF.L.U32 R12, R12, 0x1, RZ ;  /* 0x000000010c0c7819 */ /* 0x000fe400000006ff */
[C---:B------:R-:W-:Y:S01]  /*2570*/  SHF.L.U64.HI R91, R90.reuse, 0x1, R91 ;  /* 0x000000015a5b7819 */ /* 0x040fe2000001025b */
[----:B------:R-:W-:Y:S01]  /*2580*/  IMAD.IADD R78, R17, 0x1, R78 ;  /* 0x00000001114e7824 */ /* 0x000fe200078e024e */
[----:B------:R-:W-:Y:S01]  /*2590*/  IADD3 R9, PT, PT, R21, R9, RZ ;  /* 0x0000000915097210 */ /* 0x000fe20007ffe0ff */
[----:B------:R-:W-:Y:S01]  /*25a0*/  IMAD.SHL.U32 R90, R90, 0x2, RZ ;  /* 0x000000025a5a7824 */ /* 0x000fe200078e00ff */
[----:B------:R-:W-:Y:S01]  /*25b0*/  LEA R10, P0, R20, R14, 0x1 ;  /* 0x0000000e140a7211 */ /* 0x000fe200078008ff */
[----:B------:R-:W-:Y:S01]  /*25c0*/  IMAD R77, R135, 0x60, RZ ;  /* 0x00000060874d7824 */ /* 0x000fe200078e02ff */
[----:B------:R-:W-:Y:S01]  /*25d0*/  LEA.HI.X R78, R16, R19, R78, 0x1, P1 ;  /* 0x00000013104e7211 */ /* 0x000fe200008f0c4e */
[----:B------:R-:W-:Y:S01]  /*25e0*/  IMAD.WIDE.U32 R136, R134, 0x60, RZ ;  /* 0x0000006086887825 */ /* 0x000fe200078e00ff */
[----:B------:R-:W-:-:S02]  /*25f0*/  LEA.HI.X R9, R20, R15, R9, 0x1, P0 ;  /* 0x0000000f14097211 */ /* 0x000fc400000f0c09 */
[-C--:B------:R-:W-:Y:S01]  /*2600*/  IADD3 R48, P1, PT, R4, R12.reuse, RZ ;  /* 0x0000000c04307210 */ /* 0x080fe20007f3e0ff */
[----:B------:R-:W-:Y:S01]  /*2610*/  IMAD.SHL.U32 R76, R132, 0x20, RZ ;  /* 0x00000020844c7824 */ /* 0x000fe200078e00ff */
[----:B------:R-:W-:Y:S01]  /*2620*/  IADD3 R12, P0, PT, R2, R12, RZ ;  /* 0x0000000c020c7210 */ /* 0x000fe20007f1e0ff */
[----:B------:R-:W-:Y:S01]  /*2630*/  IMAD.SHL.U32 R85, R134, 0x40, RZ ;  /* 0x0000004086557824 */ /* 0x000fe200078e00ff */
[----:B------:R-:W-:Y:S01]  /*2640*/  IADD3 R88, P3, PT, R4, R90, RZ ;  /* 0x0000005a04587210 */ /* 0x000fe20007f7e0ff */
[----:B------:R-:W-:Y:S01]  /*2650*/  IMAD.IADD R77, R137, 0x1, R77 ;  /* 0x00000001894d7824 */ /* 0x000fe200078e024d */
[----:B------:R-:W-:Y:S02]  /*2660*/  IADD3.X R13, PT, PT, R3, R0, RZ, P0, !PT ;  /* 0x00000000030d7210 */ /* 0x000fe400007fe4ff */
[----:B------:R-:W-:Y:S01]  /*2670*/  ISETP.GE.AND P0, PT, R100, R179, PT ;  /* 0x000000b36400720c */ /* 0x000fe20003f06270 */
[----:B------:R-:W-:Y:S01]  /*2680*/  IMAD.X R89, R5, 0x1, R91, P3 ;  /* 0x0000000105597824 */ /* 0x000fe200018e065b */
[----:B------:R-:W-:-:S02]  /*2690*/  IADD3 R90, P2, PT, R2, R90, RZ ;  /* 0x0000005a025a7210 */ /* 0x000fc40007f5e0ff */
[----:B------:R-:W-:-:S03]  /*26a0*/  IADD3.X R49, PT, PT, R5, R0, RZ, P1, !PT ;  /* 0x0000000005317210 */ /* 0x000fc60000ffe4ff */
[----:B------:R-:W-:-:S06]  /*26b0*/  IMAD.X R91, R3, 0x1, R91, P2 ;  /* 0x00000001035b7824 */ /* 0x000fcc00010e065b */
[----:B------:R-:W-:-:S07]  /*26c0*/  @P0 LOP3.LUT R184, R184, 0x8, RZ, 0xfc, !PT ;  /* 0x00000008b8b80812 */ /* 0x000fce00078efcff */
.L_x_10365:
[----:B------:R-:W-:Y:S01]  /*26d0*/  LOP3.LUT P3, RZ, R184, 0x8, RZ, 0xc0, !PT ;  /* 0x00000008b8ff7812 */ /* 0x000fe2000786c0ff */
[----:B------:R-:W-:Y:S01]  /*26e0*/  VIADD R106, R106, 0x80 ;  /* 0x000000806a6a7836 */ /* 0x000fe20000000000 */
[----:B------:R-:W-:Y:S01]  /*26f0*/  LOP3.LUT R184, R184, 0xfffffffe, RZ, 0xc0, !PT ;  /* 0xfffffffeb8b87812 */ /* 0x000fe200078ec0ff */
[----:B------:R-:W-:Y:S01]  /*2700*/  VIADD R108, R108, 0x80 ;  /* 0x000000806c6c7836 */ /* 0x000fe20000000000 */
[----:B------:R-:W-:Y:S01]  /*2710*/  UMOV UR6, URZ ;  /* 0x000000ff00067c82 */ /* 0x000fe20008000000 */
[----:B------:R-:W-:Y:S01]  /*2720*/  VIADD R105, R105, 0xffffffff ;  /* 0xffffffff69697836 */ /* 0x000fe20000000000 */
[CC--:B------:R-:W-:Y:S01]  /*2730*/  ISETP.GE.OR P0, PT, R128.reuse, R106.reuse, P3 ;  /* 0x0000006a8000720c */ /* 0x0c0fe20001f06670 */
[----:B------:R-:W-:Y:S01]  /*2740*/  BSSY.RECONVERGENT B1, `(.L_x_10327) ;  /* 0x00005a2000017945 */ /* 0x000fe20003800200 */
[C---:B------:R-:W-:Y:S01]  /*2750*/  ISETP.GE.OR P4, PT, R119.reuse, R106, P3 ;  /* 0x0000006a7700720c */ /* 0x040fe20001f86670 */
[----:B------:R-:W-:Y:S01]  /*2760*/  IMAD.MOV.U32 R114, RZ, RZ, R70 ;  /* 0x000000ffff727224 */ /* 0x000fe200078e0046 */
[----:B------:R-:W-:Y:S01]  /*2770*/  ISETP.LT.OR P1, PT, R128, R108, P0 ;  /* 0x0000006c8000720c */ /* 0x000fe20000721670 */
[----:B------:R-:W-:Y:S01]  /*2780*/  VIADD R70, R70, 0xffffff80 ;  /* 0xffffff8046467836 */ /* 0x000fe20000000000 */
[C---:B------:R-:W-:Y:S02]  /*2790*/  ISETP.GE.OR P0, PT, R74.reuse, R106, P3 ;  /* 0x0000006a4a00720c */ /* 0x040fe40001f06670 */
[-C--:B------:R-:W-:Y:S02]  /*27a0*/  ISETP.LT.OR P4, PT, R119, R108.reuse, P4 ;  /* 0x0000006c7700720c */ /* 0x080fe40002781670 */
[----:B------:R-:W-:Y:S02]  /*27b0*/  ISETP.LT.OR P2, PT, R74, R108, P0 ;  /* 0x0000006c4a00720c */ /* 0x000fe40000741670 */
[----:B------:R-:W-:Y:S05]  /*27c0*/  IADD3 R26, P0, PT, R87, R76, RZ ;  /* 0x0000004c571a7210 */ /* 0x000fea0007f1e0ff */
[----:B------:R-:W-:Y:S01]  /*27d0*/  @P1 LOP3.LUT R184, R184, 0x1, RZ, 0xfc, !PT ;  /* 0x00000001b8b81812 */ /* 0x000fe200078efcff */
[----:B------:R-:W-:Y:S02]  /*27e0*/  @!P1 IMAD.MOV.U32 R2, RZ, RZ, R87 ;  /* 0x000000ffff029224 */ /* 0x000fe400078e0057 */
[----:B------:R-:W-:Y:S01]  /*27f0*/  @!P1 IMAD.MOV.U32 R3, RZ, RZ, R78 ;  /* 0x000000ffff039224 */ /* 0x000fe200078e004e */
[----:B------:R-:W-:Y:S01]  /*2800*/  LOP3.LUT R184, R184, 0xfffffffd, RZ, 0xc0, !PT ;  /* 0xfffffffdb8b87812 */ /* 0x000fe200078ec0ff */
[--C-:B------:R-:W-:Y:S01]  /*2810*/  IMAD.X R27, R78, 0x1, R75.reuse, P0 ;  /* 0x000000014e1b7824 */ /* 0x100fe200000e064b */
[C---:B------:R-:W-:Y:S02]  /*2820*/  ISETP.GE.OR P0, PT, R73.reuse, R106, P3 ;  /* 0x0000006a4900720c */ /* 0x040fe40001f06670 */
[----:B------:R-:W-:Y:S01]  /*2830*/  @P2 LOP3.LUT R184, R184, 0x2, RZ, 0xfc, !PT ;  /* 0x00000002b8b82812 */ /* 0x000fe200078efcff */
[----:B------:R1:W2:Y:S01]  /*2840*/  @!P1 LD.E.128 R16, desc[UR4][R2.64] ;  /* 0x0000000402109980 */ /* 0x0002a2000c101d00 */
[----:B------:R-:W-:Y:S02]  /*2850*/  ISETP.LT.OR P6, PT, R73, R108, P0 ;  /* 0x0000006c4900720c */ /* 0x000fe400007c1670 */
[----:B------:R-:W-:Y:S11]  /*2860*/  LOP3.LUT R184, R184, 0xfffffffb, RZ, 0xc0, !PT ;  /* 0xfffffffbb8b87812 */ /* 0x000ff600078ec0ff */
[----:B-1----:R-:W-:Y:S05]  /*2870*/  @!P6 IADD3 R2, P0, PT, R26, R76, RZ ;  /* 0x0000004c1a02e210 */ /* 0x002fea0007f1e0ff */
        /* <DEDUP_REMOVED lines=10> */
[----:B------:R-:W-:Y:S02]  /*2920*/  ISETP.LT.OR P1, PT, R117, R108, P1 ;  /* 0x0000006c7500720c */ /* 0x000fe40000f21670 */
[C---:B-1----:R-:W-:Y:S04]  /*2930*/  @!P5 LEA R16, P0, R132.reuse, R26, 0x6 ;  /* 0x0000001a8410d211 */ /* 0x042fe800078030ff */
        /* <DEDUP_REMOVED lines=11> */
[C---:B------:R-:W-:Y:S04]  /*29f0*/  @!P4 LEA R28, P0, R168.reuse, R24, 0x7 ;  /* 0x00000018a81cc211 */ /* 0x040fe800078038ff */
[----:B------:R-:W-:Y:S02]  /*2a00*/  @!P4 LEA.HI.X R29, R168, R25, R169, 0x7, P0 ;  /* 0x00000019a81dc211 */ /* 0x000fe400000f3ca9 */
[C---:B------:R-:W-:Y:S04]  /*2a10*/  ISETP.GE.AND P0, PT, R115.reuse, R106, PT ;  /* 0x0000006a7300720c */ /* 0x040fe80003f06270 */
[----:B------:R-:W-:Y:S04]  /*2a20*/  ISETP.GE.OR P3, PT, R100, R179, P0 ;  /* 0x000000b36400720c */ /* 0x000fe80000766670 */
[----:B------:R-:W-:Y:S05]  /*2a30*/  ISETP.LT.OR P3, PT, R115, R108, P3 ;  /* 0x0000006c7300720c */ /* 0x000fea0001f61670 */
[----:B------:R-:W-:Y:S04]  /*2a40*/  @P0 LOP3.LUT R184, R184, 0x4, RZ, 0xfc, !PT ;  /* 0x00000004b8b80812 */ /* 0x000fe800078efcff */
[----:B------:R-:W-:Y:S01]  /*2a50*/  LOP3.LUT R184, R184, 0xffffffdf, RZ, 0xc0, !PT ;  /* 0xffffffdfb8b87812 */ /* 0x000fe200078ec0ff */
        /* <DEDUP_REMOVED lines=14> */
[----:B------:R-:W-:Y:S01]  /*2b40*/  @!P3 IMAD.IADD R27, R27, 0x1, R0 ;  /* 0x000000011b1bb824 */ /* 0x000fe200078e0200 */
[----:B------:R-:W-:Y:S01]  /*2b50*/  IADD3 R0, P0, PT, RZ, -UR6, RZ ;  /* 0x80000006ff007c10 */ /* 0x000fe2000ff1e0ff */
[----:B--2---:R1:W-:Y:S04]  /*2b60*/  @!P2 ST.E.128 desc[UR4][R6.64], R20 ;  /* 0x000000140600a985 */ /* 0x0043e8000c101d04 */
[----:B-1----:R1:W2:Y:S01]  /*2b70*/  @!P4 LD.E.128 R4, desc[UR4][R2.64] ;  /* 0x000000040204c980 */ /* 0x0022a2000c101d00 */
[C-C-:B------:R-:W-:Y:S04]  /*2b80*/  @!P1 IMAD.WIDE.U32 R20, R168.reuse, 0xa0, R24.reuse ;  /* 0x000000a0a8149825 */ /* 0x140fe800078e0018 */
[----:B------:R-:W-:Y:S04]  /*2b90*/  @!P3 IMAD.WIDE.U32 R24, R168, 0xc0, R24 ;  /* 0x000000c0a818b825 */ /* 0x000fe800078e0018 */
[C---:B-1----:R-:W-:Y:S02]  /*2ba0*/  @!P3 IMAD R3, R169.reuse, 0xc0, RZ ;  /* 0x000000c0a903b824 */ /* 0x042fe400078e02ff */
[----:B------:R-:W-:Y:S02]  /*2bb0*/  @!P1 IMAD R2, R169, 0xa0, RZ ;  /* 0x000000a0a9029824 */ /* 0x000fe400078e02ff */
[----:B------:R-:W-:Y:S02]  /*2bc0*/  @!P3 IMAD.IADD R25, R25, 0x1, R3 ;  /* 0x000000011919b824 */ /* 0x000fe400078e0203 */
[----:B------:R-:W-:Y:S01]  /*2bd0*/  @!P1 IMAD.IADD R21, R21, 0x1, R2 ;  /* 0x0000000115159824 */ /* 0x000fe200078e0202 */
        /* <DEDUP_REMOVED lines=12> */
[----:B------:R-:W-:Y:S11]  /*2ca0*/  ISETP.GT.AND P0, PT, R105, R68, PT ;  /* 0x000000446900720c */ /* 0x000ff60003f04270 */
[----:B------:R-:W-:Y:S02]  /*2cb0*/  @!UPT UIADD3 URZ, UPT, UPT, URZ, URZ, URZ ;  /* 0x000000fffffff290 */ /* 0x000fe4000fffe0ff */
[----:B------:R-:W-:Y:S02]  /*2cc0*/  @P0 LOP3.LUT R184, R184, 0x20, RZ, 0xfc, !PT ;  /* 0x00000020b8b80812 */ /* 0x000fe400078efcff */
[----:B------:R-:W-:Y:S02]  /*2cd0*/  ISETP.GE.AND P0, PT, R115, R108, PT ;  /* 0x0000006c7300720c */ /* 0x000fe40003f06270 */
[----:B------:R-:W-:Y:S11]  /*2ce0*/  LOP3.LUT R184, R184, 0xffffffef, RZ, 0xc0, !PT ;  /* 0xffffffefb8b87812 */ /* 0x000ff600078ec0ff */
[----:B------:R-:W-:Y:S02]  /*2cf0*/  @P0 LOP3.LUT R184, R184, 0x10, RZ, 0xfc, !PT ;  /* 0x00000010b8b80812 */ /* 0x000fe400078efcff */
[----:B----4-:R-:W-:Y:S11]  /*2d00*/  ISETP.NE.AND P0, PT, R15, RZ, PT ;  /* 0x000000ff0f00720c */ /* 0x010ff60003f05270 */
[----:B------:R-:W-:Y:S02]  /*2d10*/  @!UPT UIADD3 URZ, UPT, UPT, URZ, URZ, URZ ;  /* 0x000000fffffff290 */ /* 0x000fe4000fffe0ff */
[----:B--2---:R-:W-:Y:S05]  /*2d20*/  @P0 BRA `(.L_x_10328) ;  /* 0x0000000000ec0947 */ /* 0x004fea0003800000 */
[----:B------:R-:W-:Y:S01]  /*2d30*/  LEA R14, P0, R97, R10, 0x1 ;  /* 0x0000000a610e7211 */ /* 0x000fe200078008ff */
[----:B------:R-:W-:Y:S03]  /*2d40*/  @!P2 IMAD R0, R167, 0x60, RZ ;  /* 0x00000060a700a824 */ /* 0x000fe600078e02ff */
[----:B------:R-:W-:Y:S02]  /*2d50*/  LEA.HI.X R15, R97, R9, R80, 0x1, P0 ;  /* 0x00000009610f7211 */ /* 0x000fe400000f0c50 */
[C---:B------:R-:W-:Y:S04]  /*2d60*/  LEA R2, P0, R66.reuse, R92, 0x1 ;  /* 0x0000005c42027211 */ /* 0x040fe800078008ff */
[----:B------:R-:W-:Y:S02]  /*2d70*/  LEA.HI.X R3, R66, R93, R67, 0x1, P0 ;  /* 0x0000005d42037211 */ /* 0x000fe400000f0c43 */
[----:B------:R-:W-:Y:S11]  /*2d80*/  LOP3.LUT P0, RZ, R184, 0x1, RZ, 0xc0, !PT ;  /* 0x00000001b8ff7812 */ /* 0x000ff6000780c0ff */
[----:B------:R-:W-:Y:S02]  /*2d90*/  @!UPT UIADD3 URZ, UPT, UPT, URZ, URZ, URZ ;  /* 0x000000fffffff290 */ /* 0x000fe4000fffe0ff */
[----:B------:R-:W-:Y:S05]  /*2da0*/  @!P0 IMAD.MOV.U32 R8, RZ, RZ, R10 ;  /* 0x000000ffff088224 */ /* 0x000fea00078e000a */
[----:B------:R-:W2:Y:S04]  /*2db0*/  @!P0 LD.E.128 R4, desc[UR4][R8.64] ;  /* 0x0000000408048980 */ /* 0x000ea8000c101d00 */
[----:B--2---:R1:W-:Y:S01]  /*2dc0*/  @!P0 ST.E.128 desc[UR4][R92.64], R4 ;  /* 0x000000045c008985 */ /* 0x0043e2000c101d04 */
[----:B------:R-:W-:Y:S05]  /*2dd0*/  @!P6 IADD3 R30, P0, PT, R14, R81, RZ ;  /* 0x000000510e1ee210 */ /* 0x000fea0007f1e0ff */
[C---:B------:R-:W-:Y:S01]  /*2de0*/  @!P6 IMAD.X R31, R15.reuse, 0x1, R79, P0 ;  /* 0x000000010f1fe824 */ /* 0x040fe200000e064f */
[CC--:B------:R-:W-:Y:S04]  /*2df0*/  @!P6 LEA R24, P0, R166.reuse, R2.reuse, 0x5 ;  /* 0x00000002a618e211 */ /* 0x0c0fe800078028ff */
[----:B------:R-:W-:Y:S02]  /*2e00*/  @!P6 LEA.HI.X R25, R166, R3, R167, 0x5, P0 ;  /* 0x00000003a619e211 */ /* 0x000fe400000f2ca7 */
[C---:B------:R-:W-:Y:S02]  /*2e10*/  LOP3.LUT P0, RZ, R184.reuse, 0x2, RZ, 0xc0, !PT ;  /* 0x00000002b8ff7812 */ /* 0x040fe4000780c0ff */
[----:B------:R-:W-:Y:S11]  /*2e20*/  LOP3.LUT R184, R184, 0xfffffff7, RZ, 0xc0, !PT ;  /* 0xfffffff7b8b87812 */ /* 0x000ff600078ec0ff */
[----:B------:R-:W2:Y:S04]  /*2e30*/  @!P0 LD.E.128 R20, desc[UR4][R14.64] ;  /* 0x000000040e148980 */ /* 0x000ea8000c101d00 */
[----:B--2---:R-:W-:Y:S01]  /*2e40*/  @!P0 ST.E.128 desc[UR4][R2.64], R20 ;  /* 0x0000001402008985 */ /* 0x004fe2000c101d04 */
[----:B------:R-:W-:Y:S03]  /*2e50*/  @!P5 IADD3 R28, P0, PT, R14, R85, RZ ;  /* 0x000000550e1cd210 */ /* 0x000fe60007f1e0ff */
[----:B------:R-:W2:Y:S02]  /*2e60*/  @!P6 LD.E.128 R16, desc[UR4][R30.64] ;  /* 0x000000041e10e980 */ /* 0x000ea4000c101d00 */
[C---:B------:R-:W-:Y:S01]  /*2e70*/  @!P5 IMAD.X R29, R15.reuse, 0x1, R83, P0 ;  /* 0x000000010f1dd824 */ /* 0x040fe200000e0653 */
[C---:B------:R-:W-:Y:S04]  /*2e80*/  @!P5 LEA R34, P0, R166.reuse, R2, 0x6 ;  /* 0x00000002a622d211 */ /* 0x040fe800078030ff */
[----:B------:R-:W-:Y:S02]  /*2e90*/  @!P5 LEA.HI.X R35, R166, R3, R167, 0x6, P0 ;  /* 0x00000003a623d211 */ /* 0x000fe400000f34a7 */
[----:B------:R-:W-:Y:S05]  /*2ea0*/  @!P2 IADD3 R32, P0, PT, R14, R136, RZ ;  /* 0x000000880e20a210 */ /* 0x000fea0007f1e0ff */
[----:B------:R-:W-:Y:S01]  /*2eb0*/  @!P2 IMAD.X R33, R15, 0x1, R77, P0 ;  /* 0x000000010f21a824 */ /* 0x000fe200000e064d */
[C---:B------:R-:W-:Y:S04]  /*2ec0*/  @!P4 LEA R26, P0, R134.reuse, R14, 0x7 ;  /* 0x0000000e861ac211 */ /* 0x040fe800078038ff */
[----:B------:R-:W-:Y:S01]  /*2ed0*/  @!P4 LEA.HI.X R27, R134, R15, R135, 0x7, P0 ;  /* 0x0000000f861bc211 */ /* 0x000fe200000f3c87 */
[----:B--2---:R2:W-:Y:S04]  /*2ee0*/  @!P6 ST.E.128 desc[UR4][R24.64], R16 ;  /* 0x000000101800e985 */ /* 0x0045e8000c101d04 */
[----:B-1----:R-:W3:Y:S01]  /*2ef0*/  @!P5 LD.E.128 R4, desc[UR4][R28.64] ;  /* 0x000000041c04d980 */ /* 0x002ee2000c101d00 */
[C---:B--2---:R-:W-:Y:S01]  /*2f00*/  @!P2 IMAD.WIDE.U32 R16, R166.reuse, 0x60, R2 ;  /* 0x00000060a610a825 */ /* 0x044fe200078e0002 */
[C---:B------:R-:W-:Y:S03]  /*2f10*/  @!P4 LEA R24, P0, R166.reuse, R2, 0x7 ;  /* 0x00000002a618c211 */ /* 0x040fe600078038ff */
[----:B------:R-:W-:Y:S01]  /*2f20*/  @!P2 IMAD.IADD R17, R17, 0x1, R0 ;  /* 0x000000011111a824 */ /* 0x000fe200078e0200 */
[----:B------:R-:W-:Y:S01]  /*2f30*/  @!P4 LEA.HI.X R25, R166, R3, R167, 0x7, P0 ;  /* 0x00000003a619c211 */ /* 0x000fe200000f3ca7 */
[----:B------:R-:W-:Y:S01]  /*2f40*/  @!P1 IMAD R0, R135, 0xa0, RZ ;  /* 0x000000a087009824 */ /* 0x000fe200078e02ff */
[----:B------:R-:W-:Y:S11]  /*2f50*/  ISETP.GE.AND P0, PT, R100, R179, PT ;  /* 0x000000b36400720c */ /* 0x000ff60003f06270 */
[----:B------:R-:W-:Y:S02]  /*2f60*/  @!UPT UIADD3 URZ, UPT, UPT, URZ, URZ, URZ ;  /* 0x000000fffffff290 */ /* 0x000fe4000fffe0ff */
[----:B------:R-:W-:Y:S01]  /*2f70*/  @P0 LOP3.LUT R184, R184, 0x8, RZ, 0xfc, !PT ;  /* 0x00000008b8b80812 */ /* 0x000fe200078efcff */
[----:B---3--:R1:W-:Y:S04]  /*2f80*/  @!P5 ST.E.128 desc[UR4][R34.64], R4 ;  /* 0x000000042200d985 */ /* 0x0083e8000c101d04 */
[----:B------:R-:W2:Y:S01]  /*2f90*/  @!P2 LD.E.128 R20, desc[UR4][R32.64] ;  /* 0x000000042014a980 */ /* 0x000ea2000c101d00 */
[----:B-1----:R-:W-:Y:S04]  /*2fa0*/  @!P1 IMAD.WIDE.U32 R4, R134, 0xa0, R14 ;  /* 0x000000a086049825 */ /* 0x002fe800078e000e */
[----:B------:R-:W-:Y:S02]  /*2fb0*/  @!P1 IMAD.IADD R5, R5, 0x1, R0 ;  /* 0x0000000105059824 */ /* 0x000fe400078e0200 */
[----:B------:R-:W-:Y:S01]  /*2fc0*/  @!P1 IMAD R0, R167, 0xa0, RZ ;  /* 0x000000a0a7009824 */ /* 0x000fe200078e02ff */
[----:B--2---:R1:W-:Y:S04]  /*2fd0*/  @!P2 ST.E.128 desc[UR4][R16.64], R20 ;  /* 0x000000141000a985 */ /* 0x0043e8000c101d04 */
[----:B-1----:R-:W2:Y:S01]  /*2fe0*/  @!P4 LD.E.128 R16, desc[UR4][R26.64] ;  /* 0x000000041a10c980 */ /* 0x002ea2000c101d00 */
[----:B------:R-:W-:Y:S04]  /*2ff0*/  @!P1 IMAD.WIDE.U32 R20, R166, 0xa0, R2 ;  /* 0x000000a0a6149825 */ /* 0x000fe800078e0002 */
[----:B------:R-:W-:Y:S01]  /*3000*/  @!P1 IMAD.IADD R21, R21, 0x1, R0 ;  /* 0x0000000115159824 */ /* 0x000fe200078e0200 */
[----:B--2---:R1:W-:Y:S04]  /*3010*/  @!P4 ST.E.128 desc[UR4][R24.64], R16 ;  /* 0x000000101800c985 */ /* 0x0043e8000c101d04 */
        /* <DEDUP_REMOVED lines=12> */
.L_x_10328:
[----:B------:R-:W2:Y:S02]  /*30e0*/  LD.E.U8 R0, desc[UR4][R102.64+0x1b3] ;  /* 0x0001b30466007980 */ /* 0x000ea4000c101100 */
[----:B--2---:R-:W-:Y:S11]  /*30f0*/  ISETP.NE.AND P0, PT, R0, RZ, PT ;  /* 0x000000ff0000720c */ /* 0x004ff60003f05270 */
[----:B------:R-:W-:Y:S02]  /*3100*/  @!UPT UIADD3 URZ, UPT, UPT, URZ, URZ, URZ ;  /* 0x000000fffffff290 */ /* 0x000fe4000fffe0ff */
[----:B------:R-:W-:Y:S05]  /*3110*/  @!P0 BRA `(.L_x_10330) ;  /* 0x0000001c00c48947 */ /* 0x000fea0003800000 */
[C---:B------:R-:W-:Y:S01]  /*3120*/  LEA R36, P0, R66.reuse, R92, 0x1 ;  /* 0x0000005c42247211 */ /* 0x040fe200078008ff */
[----:B------:R-:W2:Y:S01]  /*3130*/  LD.E R41, desc[UR4][R102.64+0xc0] ;  /* 0x0000c00466297980 */ /* 0x000ea2000c101900 */
[----:B------:R-:W-:Y:S01]  /*3140*/  LEA R38, P1, R97, R10, 0x1 ;  /* 0x0000000a61267211 */ /* 0x000fe200078208ff */
[C---:B------:R-:W-:Y:S01]  /*3150*/  IMAD.SHL.U32 R5, R123.reuse, 0x2, RZ ;  /* 0x000000027b057824 */ /* 0x040fe200078e00ff */
        /* <DEDUP_REMOVED lines=64> */
.L_x_10332:
[----:B------:R-:W-:Y:S05]  /*3560*/  BSYNC.RECONVERGENT B0 ;  /* 0x0000000000007941 */ /* 0x000fea0003800200 */
.L_x_10331:
        /* <DEDUP_REMOVED lines=55> */
.L_x_10334:
[----:B------:R-:W-:Y:S05]  /*38e0*/  BSYNC.RECONVERGENT B0 ;  /* 0x0000000000007941 */ /* 0x000fea0003800200 */
.L_x_10333:
[----:B------:R-:W-:Y:S04]  /*38f0*/  BSSY.RECONVERGENT B0, `(.L_x_10335) ;  /* 0x0000039000007945 */ /* 0x000fe80003800200 */
[----:B------:R-:W-:Y:S05]  /*3900*/  @P1 BRA `(.L_x_10336) ;  /* 0x0000000000dc1947 */ /* 0x000fea0003800000 */
[----:B------:R-:W-:Y:S02]  /*3910*/  ISETP.GE.AND P0, PT, R100, R15, PT ;  /* 0x0000000f6400720c */ /* 0x000fe40003f06270 */
[----:B------:R-:W-:Y:S04]  /*3920*/  IADD3 R42, P1, PT, R38, R81, RZ ;  /* 0x00000051262a7210 */ /* 0x000fe80007f3e0ff */
[----:B------:R-:W-:Y:S02]  /*3930*/  IADD3.X R43, PT, PT, R39, R79, RZ, P1, !PT ;  /* 0x0000004f272b7210 */ /* 0x000fe40000ffe4ff */
[----:B------:R-:W-:Y:S03]  /*3940*/  LEA R44, P1, R166, R36, 0x5 ;  /* 0x00000024a62c7211 */ /* 0x000fe600078228ff */
        /* <DEDUP_REMOVED lines=51> */
.L_x_10336:
[----:B------:R-:W-:Y:S05]  /*3c80*/  BSYNC.RECONVERGENT B0 ;  /* 0x0000000000007941 */ /* 0x000fea0003800200 */
.L_x_10335:
[C---:B------:R-:W-:Y:S01]  /*3c90*/  ISETP.GE.OR P0, PT, R71.reuse, R106, P3 ;  /* 0x0000006a4700720c */ /* 0x040fe20001f06670 */
[----:B------:R-:W-:Y:S01]  /*3ca0*/  BSSY.RECONVERGENT B0, `(.L_x_10337) ;  /* 0x000003c000007945 */ /* 0x000fe20003800200 */
[----:B------:R-:W-:Y:S02]  /*3cb0*/  LOP3.LUT P1, RZ, R184, 0x4, RZ, 0xc0, !PT ;  /* 0x00000004b8ff7812 */ /* 0x000fe4000782c0ff */
        /* <DEDUP_REMOVED lines=58> */
.L_x_10338:
[----:B------:R-:W-:Y:S05]  /*4060*/  BSYNC.RECONVERGENT B0 ;  /* 0x0000000000007941 */ /* 0x000fea0003800200 */
.L_x_10337:
[C---:B------:R-:W-:Y:S01]  /*4070*/  ISETP.GE.OR P0, PT, R121.reuse, R106, P3 ;  /* 0x0000006a7900720c */ /* 0x040fe20001f06670 */
[----:B------:R-:W-:Y:S01]  /*4080*/  BSSY.RECONVERGENT B0, `(.L_x_10339) ;  /* 0x0000041000007945 */ /* 0x000fe20003800200 */
[----:B------:R-:W-:Y:S02]  /*4090*/  LOP3.LUT P5, RZ, R184, 0x10, RZ, 0xc0, !PT ;  /* 0x00000010b8ff7812 */ /* 0x000fe400078ac0ff */
        /* <DEDUP_REMOVED lines=63> */
.L_x_10340:
[----:B------:R-:W-:Y:S05]  /*4490*/  BSYNC.RECONVERGENT B0 ;  /* 0x0000000000007941 */ /* 0x000fea0003800200 */
.L_x_10339:
        /* <DEDUP_REMOVED lines=57> */
.L_x_10342:
[----:B------:R-:W-:Y:S05]  /*4830*/  BSYNC.RECONVERGENT B0 ;  /* 0x0000000000007941 */ /* 0x000fea0003800200 */
.L_x_10341:
        /* <DEDUP_REMOVED lines=59> */
.L_x_10344:
[----:B------:R-:W-:Y:S05]  /*4bf0*/  BSYNC.RECONVERGENT B0 ;  /* 0x0000000000007941 */ /* 0x000fea0003800200 */
.L_x_10343:
        /* <DEDUP_REMOVED lines=59> */
.L_x_10346:
[----:B------:R-:W-:Y:S05]  /*4fb0*/  BSYNC.RECONVERGENT B0 ;  /* 0x0000000000007941 */ /* 0x000fea0003800200 */
.L_x_10345:
[----:B------:R-:W5:Y:S02]  /*4fc0*/  LD.E R3, desc[UR4][R102.64+0xd0] ;  /* 0x0000d00466037980 */ /* 0x000f64000c101900 */
[----:B-----5:R-:W-:Y:S05]  /*4fd0*/  IMAD.U32 R3, R3, -0x40, RZ ;  /* 0xffffffc003037824 */ /* 0x020fea00078e00ff */
[C---:B------:R-:W-:Y:S02]  /*4fe0*/  LEA R12, P1, R3.reuse, R12, 0x1 ;  /* 0x0000000c030c7211 */ /* 0x040fe400078208ff */
[C---:B------:R-:W-:Y:S02]  /*4ff0*/  LEA R48, P0, R3.reuse, R48, 0x1 ;  /* 0x0000003003307211 */ /* 0x040fe400078008ff */
[C---:B------:R-:W-:Y:S02]  /*5000*/  LEA.HI.X.SX32 R13, R3.reuse, R13, 0x1, P1 ;  /* 0x0000000d030d7211 */ /* 0x040fe400008f0eff */
[----:B------:R-:W-:Y:S01]  /*5010*/  LEA.HI.X.SX32 R49, R3, R49, 0x1, P0 ;  /* 0x0000003103317211 */ /* 0x000fe200000f0eff */
[----:B------:R-:W-:Y:S05]  /*5020*/  BRA `(.L_x_10329) ;  /* 0x00000030004c7947 */ /* 0x000fea0003800000 */
.L_x_10330:
        /* <DEDUP_REMOVED lines=99> */
.L_x_10348:
[----:B------:R-:W-:Y:S05]  /*5660*/  BSYNC.RECONVERGENT B0 ;  /* 0x0000000000007941 */ /* 0x000fea0003800200 */
.L_x_10347:
        /* <DEDUP_REMOVED lines=96> */
.L_x_10350:
[----:B------:R-:W-:Y:S05]  /*5c70*/  BSYNC.RECONVERGENT B0 ;  /* 0x0000000000007941 */ /* 0x000fea0003800200 */
.L_x_10349:
[-C--:B------:R-:W-:Y:S01]  /*5c80*/  ISETP.GE.OR P0, PT, R73, R106.reuse, P4 ;  /* 0x0000006a4900720c */ /* 0x080fe20002706670 */
        /* <DEDUP_REMOVED lines=96> */
.L_x_10352:
[----:B------:R-:W-:Y:S05]  /*6290*/  BSYNC.RECONVERGENT B0 ;  /* 0x0000000000007941 */ /* 0x000fea0003800200 */
.L_x_10351:
        /* <DEDUP_REMOVED lines=96> */
.L_x_10354:
[----:B------:R-:W-:Y:S05]  /*68a0*/  BSYNC.RECONVERGENT B0 ;  /* 0x0000000000007941 */ /* 0x000fea0003800200 */
.L_x_10353:
        /* <DEDUP_REMOVED lines=19> */
[----:B------:R-:W-:Y:S01]  /*69e0*/  IMAD R118, R167, 0x60, RZ ;  /* 0x00000060a7767824 */ /* 0x000fe200078e02ff */
        /* <DEDUP_REMOVED lines=45> */
[----:B------:R-:W-:Y:S01]  /*6cc0*/  @!P0 FMUL.FTZ R4, R26, R31 ;  /* 0x0000001f1a048220 */ /* 0x000fe20000410000 */
[----:B------:R-:W-:Y:S01]  /*6cd0*/  @!P2 FADD.FTZ R25, -R25, -RZ ;  /* 0x800000ff1919a221 */ /* 0x000fe20000010100 */
[----:B------:R-:W-:Y:S01]  /*6ce0*/  @!P2 FADD.FTZ R21, -R21, -RZ ;  /* 0x800000ff1515a221 */ /* 0x000fe20000010100 */
[--C-:B------:R-:W-:Y:S02]  /*6cf0*/  @!P0 HADD2.F32 R41, -RZ, R46.reuse.H0_H0 ;  /* 0x2000002eff298230 */ /* 0x100fe40000004100 */
[----:B------:R-:W-:Y:S01]  /*6d00*/  @!P2 FADD.FTZ R16, -R16, -RZ ;  /* 0x800000ff1010a221 */ /* 0x000fe20000010100 */
[----:B------:R-:W-:Y:S01]  /*6d10*/  @!P0 FFMA.FTZ R3, R34, R38, R3 ;  /* 0x0000002622038223 */ /* 0x000fe20000010003 */
        /* <DEDUP_REMOVED lines=14> */
[----:B------:R-:W-:Y:S04]  /*6e00*/  IMAD.WIDE.U32 R142, R166, 0x60, R138 ;  /* 0x00000060a68e7825 */ /* 0x000fe800078e008a */
[----:B------:R-:W-:Y:S01]  /*6e10*/  @!P0 FFMA.FTZ R7, R34, R43, R7 ;  /* 0x0000002b22078223 */ /* 0x000fe20000010007 */
[----:B------:R-:W-:Y:S01]  /*6e20*/  @!P0 FFMA.FTZ R8, R37, R44, R8 ;  /* 0x0000002c25088223 */ /* 0x000fe20000010008 */
[----:B------:R-:W-:Y:S02]  /*6e30*/  IADD3 R145, PT, PT, R118, R143, RZ ;  /* 0x0000008f76917210 */ /* 0x000fe40007ffe0ff */
[----:B------:R-:W-:Y:S02]  /*6e40*/  @!P0 F2FP.F16.F32.PACK_AB R118, R6, R5 ;  /* 0x000000050676823e */ /* 0x000fe400000000ff */
[----:B------:R-:W-:Y:S02]  /*6e50*/  @!P0 F2FP.F16.F32.PACK_AB R143, R8, R7 ;  /* 0x00000007088f823e */ /* 0x000fe400000000ff */
[----:B------:R-:W-:Y:S02]  /*6e60*/  MOV R144, R142 ;  /* 0x0000008e00907202 */ /* 0x000fe40000000f00 */
[----:B------:R-:W-:Y:S02]  /*6e70*/  @!P0 MOV R54, R118 ;  /* 0x0000007600368202 */ /* 0x000fe40000000f00 */
[----:B------:R-:W-:Y:S05]  /*6e80*/  @!P0 MOV R55, R143 ;  /* 0x0000008f00378202 */ /* 0x000fea0000000f00 */
[----:B------:R1:W-:Y:S02]  /*6e90*/  ST.E.128 desc[UR4][R144.64], R52 ;  /* 0x0000003490007985 */ /* 0x0003e4000c101d04 */
.L_x_10356:
[----:B------:R-:W-:Y:S05]  /*6ea0*/  BSYNC.RECONVERGENT B0 ;  /* 0x0000000000007941 */ /* 0x000fea0003800200 */
.L_x_10355:
        /* <DEDUP_REMOVED lines=99> */
.L_x_10358:
[----:B------:R-:W-:Y:S05]  /*74e0*/  BSYNC.RECONVERGENT B0 ;  /* 0x0000000000007941 */ /* 0x000fea0003800200 */
.L_x_10357:
        /* <DEDUP_REMOVED lines=96> */
.L_x_10360:
[----:B------:R-:W-:Y:S05]  /*7af0*/  BSYNC.RECONVERGENT B0 ;  /* 0x0000000000007941 */ /* 0x000fea0003800200 */
.L_x_10359:
        /* <DEDUP_REMOVED lines=95> */
.L_x_10362:
[----:B------:R-:W-:Y:S05]  /*80f0*/  BSYNC.RECONVERGENT B0 ;  /* 0x0000000000007941 */ /* 0x000fea0003800200 */
.L_x_10361:
[----:B------:R-:W5:Y:S02]  /*8100*/  LD.E R3, desc[UR4][R102.64+0xd0] ;  /* 0x0000d00466037980 */ /* 0x000f64000c101900 */
[----:B-----5:R-:W-:Y:S05]  /*8110*/  IMAD.U32 R3, R3, -0x40, RZ ;  /* 0xffffffc003037824 */ /* 0x020fea00078e00ff */
[C---:B------:R-:W-:Y:S02]  /*8120*/  LEA R90, P1, R3.reuse, R90, 0x1 ;  /* 0x0000005a035a7211 */ /* 0x040fe400078208ff */
[C---:B------:R-:W-:Y:S02]  /*8130*/  LEA R88, P0, R3.reuse, R88, 0x1 ;  /* 0x0000005803587211 */ /* 0x040fe400078008ff */
[C---:B------:R-:W-:Y:S02]  /*8140*/  LEA.HI.X.SX32 R91, R3.reuse, R91, 0x1, P1 ;  /* 0x0000005b035b7211 */ /* 0x040fe400008f0eff */
[----:B------:R-:W-:Y:S09]  /*8150*/  LEA.HI.X.SX32 R89, R3, R89, 0x1, P0 ;  /* 0x0000005903597211 */ /* 0x000ff200000f0eff */
.L_x_10329:
[----:B------:R-:W-:Y:S05]  /*8160*/  BSYNC.RECONVERGENT B1 ;  /* 0x0000000000017941 */ /* 0x000fea0003800200 */
.L_x_10327:
        /* <DEDUP_REMOVED lines=101> */
.L_x_10364:
[----:B------:R-:W-:Y:S05]  /*87c0*/  BSYNC.RECONVERGENT B0 ;  /* 0x0000000000007941 */ /* 0x000fea0003800200 */
.L_x_10363:
[----:B------:R-:W-:Y:S11]  /*87d0*/  LOP3.LUT P0, RZ, R184, 0x20, RZ, 0xc0, !PT ;  /* 0x00000020b8ff7812 */ /* 0x000ff6000780c0ff */
[----:B------:R-:W-:Y:S02]  /*87e0*/  @!UPT UIADD3 URZ, UPT, UPT, URZ, URZ, URZ ;  /* 0x000000fffffff290 */ /* 0x000fe4000fffe0ff */
[----:B------:R-:W-:Y:S05]  /*87f0*/  @P0 BRA `(.L_x_10365) ;  /* 0xffffff9c00b40947 */ /* 0x000fea000383ffff */
.L_x_10326:
[----:B------:R-:W-:Y:S05]  /*8800*/  WARPSYNC.ALL ;  /* 0x0000000000007948 */ /* 0x000fea0003800000 */
[----:B------:R-:W-:Y:S06]  /*8810*/  BAR.SYNC.DEFER_BLOCKING 0x0 ;  /* 0x0000000000007b1d */ /* 0x000fec0000010000 */
[----:B----4-:R-:W2:Y:S01]  /*8820*/  LD.E R21, desc[UR4][R102.64+0xd0] ;  /* 0x0000d00466157980 */ /* 0x010ea2000c101900 */
        /* <DEDUP_REMOVED lines=16> */
.L_x_10370:
[----:B------:R2:W-:Y:S02]  /*8930*/  STS.128 [R181], RZ ;  /* 0x000000ffb5007388 */ /* 0x0005e40000000c00 */
.L_x_10369:
[----:B------:R-:W-:Y:S05]  /*8940*/  BSYNC.RECONVERGENT B0 ;  /* 0x0000000000007941 */ /* 0x000fea0003800200 */
.L_x_10368:
        /* <DEDUP_REMOVED lines=17> */
.L_x_10372:
[----:B------:R-:W-:Y:S05]  /*8a60*/  BSYNC.RECONVERGENT B0 ;  /* 0x0000000000007941 */ /* 0x000fea0003800200 */
.L_x_10371:
        /* <DEDUP_REMOVED lines=11> */
.L_x_10374:
[----:B------:R-:W-:Y:S05]  /*8b20*/  BSYNC.RECONVERGENT B0 ;  /* 0x0000000000007941 */ /* 0x000fea0003800200 */
.L_x_10373:
        /* <DEDUP_REMOVED lines=11> */
.L_x_10367:
[----:B------:R-:W2:Y:S04]  /*8be0*/  LD.E.64 R2, desc[UR4][R102.64+0xf0] ;  /* 0x0000f00466027980 */ /* 0x000ea8000c101b00 */
[----:B------:R-:W3:Y:S04]  /*8bf0*/  LD.E.U8 R0, desc[UR4][R102.64+0x1b3] ;  /* 0x0001b30466007980 */ /* 0x000ee8000c101100 */
[----:B------:R1:W5:Y:S04]  /*8c00*/  LD.E.64 R24, desc[UR4][R102.64+0x148] ;  /* 0x0001480466187980 */ /* 0x000368000c101b00 */
[----:B------:R1:W5:Y:S01]  /*8c10*/  LD.E.64 R26, desc[UR4][R102.64+0x150] ;  /* 0x00015004661a7980 */ /* 0x000362000c101b00 */
[----:B--2---:R-:W-:-:S04]  /*8c20*/  ISETP.NE.U32.AND P0, PT, R2, RZ, PT ;  /* 0x000000ff0200720c */ /* 0x004fc80003f05070 */
[----:B------:R-:W-:-:S13]  /*8c30*/  ISETP.NE.AND.EX P0, PT, R3, RZ, PT, P0 ;  /* 0x000000ff0300720c */ /* 0x000fda0003f05300 */
[----:B------:R-:W-:Y:S01]  /*8c40*/  @P0 LEA R8, P1, R178, R2, 0x2 ;  /* 0x00000002b2080211 */ /* 0x000fe200078210ff */
[----:B------:R-:W-:-:S03]  /*8c50*/  IMAD.MOV.U32 R2, RZ, RZ, RZ ;  /* 0x000000ffff027224 */ /* 0x000fc600078e00ff */
[----:B------:R-:W-:-:S05]  /*8c60*/  @P0 LEA.HI.X R9, R178, R3, RZ, 0x2, P1 ;  /* 0x00000003b2090211 */ /* 0x000fca00008f14ff */
        /* <DEDUP_REMOVED lines=37> */
[----:B------:R-:W-:Y:S02]  /*8ec0*/  HADD2.F32 R20, -RZ, R9.H1_H1 ;  /* 0x30000009ff147230 */ /* 0x000fe40000004100 */
[--C-:B------:R-:W-:Y:S01]  /*8ed0*/  HADD2.F32 R17, -RZ, R11.reuse.H1_H1 ;  /* 0x3000000bff117230 */ /* 0x100fe20000004100 */
[----:B------:R-:W-:Y:S01]  /*8ee0*/  MOV R16, R10 ;  /* 0x0000000a00107202 */ /* 0x000fe20000000f00 */
[----:B------:R-:W-:-:S02]  /*8ef0*/  HADD2.F32 R22, -RZ, R11.H0_H0 ;  /* 0x2000000bff167230 */ /* 0x000fc40000004100 */
[----:B--2---:R-:W-:Y:S02]  /*8f00*/  HADD2.F32 R14, -RZ, R6.H1_H1 ;  /* 0x30000006ff0e7230 */ /* 0x004fe40000004100 */
[----:B---3--:R-:W-:Y:S02]  /*8f10*/  HADD2.F32 R9, -RZ, R4.H1_H1 ;  /* 0x30000004ff097230 */ /* 0x008fe40000004100 */
[----:B------:R-:W-:Y:S02]  /*8f20*/  HADD2.F32 R2, -RZ, R5.H1_H1 ;  /* 0x30000005ff027230 */ /* 0x000fe40000004100 */
[----:B------:R-:W-:Y:S02]  /*8f30*/  HADD2.F32 R10, -RZ, R7.H1_H1 ;  /* 0x30000007ff0a7230 */ /* 0x000fe40000004100 */
[C---:B------:R-:W-:Y:S01]  /*8f40*/  FMUL.FTZ R19, R20.reuse, R9 ;  /* 0x0000000914137220 */ /* 0x040fe20000410000 */
[----:B------:R-:W-:Y:S01]  /*8f50*/  FMUL.FTZ R20, R20, R14 ;  /* 0x0000000e14147220 */ /* 0x000fe20000410000 */
[----:B------:R-:W-:Y:S01]  /*8f60*/  FMUL.FTZ R11, R17, R2 ;  /* 0x00000002110b7220 */ /* 0x000fe20000410000 */
[----:B------:R-:W-:-:S02]  /*8f70*/  HADD2.F32 R6, -RZ, R6.H0_H0 ;  /* 0x20000006ff067230 */ /* 0x000fc40000004100 */
[-C--:B------:R-:W-:Y:S01]  /*8f80*/  FMUL.FTZ R17, R17, R10.reuse ;  /* 0x0000000a11117220 */ /* 0x080fe20000410000 */
[----:B------:R-:W-:Y:S01]  /*8f90*/  FFMA.FTZ R20, R18, R9, R20 ;  /* 0x0000000912147223 */ /* 0x000fe20000010014 */
[C---:B------:R-:W-:Y:S01]  /*8fa0*/  FFMA.FTZ R11, R22.reuse, R10, -R11 ;  /* 0x0000000a160b7223 */ /* 0x040fe2000001080b */
[----:B------:R-:W-:Y:S02]  /*8fb0*/  HADD2.F32 R9, -RZ, R8.H1_H1 ;  /* 0x30000008ff097230 */ /* 0x000fe40000004100 */
[----:B------:R-:W-:Y:S02]  /*8fc0*/  HADD2.F32 R4, -RZ, R4.H0_H0 ;  /* 0x20000004ff047230 */ /* 0x000fe40000004100 */
[----:B------:R-:W-:Y:S02]  /*8fd0*/  HADD2.F32 R5, -RZ, R5.H0_H0 ;  /* 0x20000005ff057230 */ /* 0x000fe40000004100 */
[----:B------:R-:W-:Y:S02]  /*8fe0*/  HADD2.F32 R10, -RZ, R16.H1_H1 ;  /* 0x30000010ff0a7230 */ /* 0x000fe40000004100 */
[----:B------:R-:W-:Y:S01]  /*8ff0*/  FFMA.FTZ R2, R22, R2, R17 ;  /* 0x0000000216027223 */ /* 0x000fe20000010011 */
[----:B------:R-:W-:-:S02]  /*9000*/  HADD2.F32 R7, -RZ, R7.H0_H0 ;  /* 0x20000007ff077230 */ /* 0x000fc40000004100 */
[C---:B------:R-:W-:Y:S01]  /*9010*/  FMUL.FTZ R23, R9.reuse, R6 ;  /* 0x0000000609177220 */ /* 0x040fe20000410000 */
[----:B------:R-:W-:Y:S02]  /*9020*/  HADD2.F32 R17, -RZ, R8.H0_H0 ;  /* 0x20000008ff117230 */ /* 0x000fe40000004100 */
[----:B------:R-:W-:Y:S01]  /*9030*/  FMUL.FTZ R8, R9, R4 ;  /* 0x0000000409087220 */ /* 0x000fe20000410000 */
[----:B------:R-:W-:Y:S02]  /*9040*/  HADD2.F32 R16, -RZ, R16.H0_H0 ;  /* 0x20000010ff107230 */ /* 0x000fe40000004100 */
[C---:B------:R-:W-:Y:S01]  /*9050*/  FMUL.FTZ R9, R10.reuse, R5 ;  /* 0x000000050a097220 */ /* 0x040fe20000410000 */
[-C--:B------:R-:W-:Y:S01]  /*9060*/  FMUL.FTZ R10, R10, R7.reuse ;  /* 0x000000070a0a7220 */ /* 0x080fe20000410000 */
[----:B------:R-:W-:Y:S01]  /*9070*/  FFMA.FTZ R19, R18, R14, -R19 ;  /* 0x0000000e12137223 */ /* 0x000fe20000010813 */
[C---:B------:R-:W-:Y:S01]  /*9080*/  FFMA.FTZ R8, R17.reuse, R6, -R8 ;  /* 0x0000000611087223 */ /* 0x040fe20000010808 */
[C---:B------:R-:W-:Y:S01]  /*9090*/  FFMA.FTZ R9, R16.reuse, R7, -R9 ;  /* 0x0000000710097223 */ /* 0x040fe20000010809 */
[----:B------:R-:W-:Y:S01]  /*90a0*/  FFMA.FTZ R10, R16, R5, R10 ;  /* 0x00000005100a7223 */ /* 0x000fe2000001000a */
[----:B------:R-:W-:Y:S01]  /*90b0*/  FFMA.FTZ R23, R17, R4, R23 ;  /* 0x0000000411177223 */ /* 0x000fe20000010017 */
[----:B------:R-:W-:-:S02]  /*90c0*/  F2FP.F16.F32.PACK_AB R19, R20, R19 ;  /* 0x000000131413723e */ /* 0x000fc400000000ff */
[----:B------:R-:W-:Y:S02]  /*90d0*/  F2FP.F16.F32.PACK_AB R11, R2, R11 ;  /* 0x0000000b020b723e */ /* 0x000fe400000000ff */
[----:B------:R-:W-:Y:S02]  /*90e0*/  F2FP.F16.F32.PACK_AB R10, R10, R9 ;  /* 0x000000090a0a723e */ /* 0x000fe400000000ff */
[----:B------:R-:W-:Y:S02]  /*90f0*/  F2FP.F16.F32.PACK_AB R8, R23, R8 ;  /* 0x000000081708723e */ /* 0x000fe400000000ff */
[----:B------:R-:W-:Y:S02]  /*9100*/  MOV R9, R19 ;  /* 0x0000001300097202 */ /* 0x000fe40000000f00 */
.L_x_10381:
[----:B------:R-:W-:Y:S05]  /*9110*/  BSYNC.RECONVERGENT B0 ;  /* 0x0000000000007941 */ /* 0x000fea0003800200 */
.L_x_10380:
[----:B-----5:R3:W-:Y:S01]  /*9120*/  STS.128 [R181], R8 ;  /* 0x00000008b5007388 */ /* 0x0207e20000000c00 */
[----:B------:R-:W-:Y:S05]  /*9130*/  BRA `(.L_x_10378) ;  /* 0x0000000000047947 */ /* 0x000fea0003800000 */
.L_x_10379:
[----:B------:R2:W-:Y:S02]  /*9140*/  STS.128 [R181], RZ ;  /* 0x000000ffb5007388 */ /* 0x0005e40000000c00 */
.L_x_10378:
[----:B------:R-:W-:Y:S05]  /*9150*/  BSYNC.RECONVERGENT B1 ;  /* 0x0000000000017941 */ /* 0x000fea0003800200 */
.L_x_10377:
        /* <DEDUP_REMOVED lines=23> */
[--C-:B-----5:R-:W-:Y:S01]  /*92d0*/  HADD2.F32 R20, -RZ, R9.reuse.H0_H0 ;  /* 0x20000009ff147230 */ /* 0x120fe20000004100 */
[----:B------:R-:W-:Y:S01]  /*92e0*/  MOV R18, R10 ;  /* 0x0000000a00127202 */ /* 0x000fe20000000f00 */
[----:B------:R-:W-:Y:S02]  /*92f0*/  HADD2.F32 R22, -RZ, R9.H1_H1 ;  /* 0x30000009ff167230 */ /* 0x000fe40000004100 */
[--C-:B------:R-:W-:Y:S02]  /*9300*/  HADD2.F32 R19, -RZ, R11.reuse.H1_H1 ;  /* 0x3000000bff137230 */ /* 0x100fe40000004100 */
[----:B------:R-:W-:-:S02]  /*9310*/  HADD2.F32 R28, -RZ, R11.H0_H0 ;  /* 0x2000000bff1c7230 */ /* 0x000fc40000004100 */
        /* <DEDUP_REMOVED lines=11> */
[----:B------:R-:W-:Y:S01]  /*93d0*/  FFMA.FTZ R22, R20, R9, R22 ;  /* 0x0000000914167223 */ /* 0x000fe20000010016 */
[----:B------:R-:W-:Y:S02]  /*93e0*/  HADD2.F32 R9, -RZ, R8.H1_H1 ;  /* 0x30000008ff097230 */ /* 0x000fe40000004100 */
[----:B------:R-:W-:Y:S01]  /*93f0*/  FFMA.FTZ R2, R28, R2, R19 ;  /* 0x000000021c027223 */ /* 0x000fe20000010013 */
[----:B------:R-:W-:Y:S02]  /*9400*/  HADD2.F32 R5, -RZ, R5.H0_H0 ;  /* 0x20000005ff057230 */ /* 0x000fe40000004100 */
[----:B------:R-:W-:Y:S01]  /*9410*/  FFMA.FTZ R23, R20, R14, -R23 ;  /* 0x0000000e14177223 */ /* 0x000fe20000010817 */
[----:B------:R-:W-:-:S02]  /*9420*/  HADD2.F32 R10, -RZ, R18.H1_H1 ;  /* 0x30000012ff0a7230 */ /* 0x000fc40000004100 */
[C---:B------:R-:W-:Y:S01]  /*9430*/  FMUL.FTZ R29, R9.reuse, R6 ;  /* 0x00000006091d7220 */ /* 0x040fe20000410000 */
[----:B------:R-:W-:Y:S01]  /*9440*/  HADD2.F32 R7, -RZ, R7.H0_H0 ;  /* 0x20000007ff077230 */ /* 0x000fe20000004100 */
[----:B------:R-:W-:Y:S01]  /*9450*/  F2FP.F16.F32.PACK_AB R11, R2, R11 ;  /* 0x0000000b020b723e */ /* 0x000fe200000000ff */
[----:B------:R-:W-:Y:S02]  /*9460*/  HADD2.F32 R19, -RZ, R8.H0_H0 ;  /* 0x20000008ff137230 */ /* 0x000fe40000004100 */
[----:B------:R-:W-:Y:S01]  /*9470*/  FMUL.FTZ R8, R9, R4 ;  /* 0x0000000409087220 */ /* 0x000fe20000410000 */
        /* <DEDUP_REMOVED lines=11> */
.L_x_10385:
[----:B------:R-:W-:Y:S05]  /*9530*/  BSYNC.RECONVERGENT B0 ;  /* 0x0000000000007941 */ /* 0x000fea0003800200 */
.L_x_10384:
[----:B-----5:R1:W-:Y:S02]  /*9540*/  STS.128 [R181+0x800], R8 ;  /* 0x00080008b5007388 */ /* 0x0203e40000000c00 */
.L_x_10383:
[----:B------:R-:W-:Y:S05]  /*9550*/  BSYNC.RECONVERGENT B1 ;  /* 0x0000000000017941 */ /* 0x000fea0003800200 */
.L_x_10382:
        /* <DEDUP_REMOVED lines=24> */
[--C-:B-----5:R-:W-:Y:S02]  /*96e0*/  HADD2.F32 R20, -RZ, R9.reuse.H0_H0 ;  /* 0x20000009ff147230 */ /* 0x120fe40000004100 */
[----:B------:R-:W-:Y:S02]  /*96f0*/  HADD2.F32 R22, -RZ, R9.H1_H1 ;  /* 0x30000009ff167230 */ /* 0x000fe40000004100 */
[--C-:B------:R-:W-:Y:S01]  /*9700*/  HADD2.F32 R19, -RZ, R11.reuse.H1_H1 ;  /* 0x3000000bff137230 */ /* 0x100fe20000004100 */
[----:B------:R-:W-:Y:S01]  /*9710*/  MOV R18, R10 ;  /* 0x0000000a00127202 */ /* 0x000fe20000000f00 */
[----:B------:R-:W-:-:S02]  /*9720*/  HADD2.F32 R28, -RZ, R11.H0_H0 ;  /* 0x2000000bff1c7230 */ /* 0x000fc40000004100 */
[----:B---3--:R-:W-:Y:S02]  /*9730*/  HADD2.F32 R14, -RZ, R6.H1_H1 ;  /* 0x30000006ff0e7230 */ /* 0x008fe40000004100 */
[----:B--2---:R-:W-:Y:S02]  /*9740*/  HADD2.F32 R9, -RZ, R4.H1_H1 ;  /* 0x30000004ff097230 */ /* 0x004fe40000004100 */
        /* <DEDUP_REMOVED lines=31> */
.L_x_10389:
[----:B------:R-:W-:Y:S05]  /*9940*/  BSYNC.RECONVERGENT B0 ;  /* 0x0000000000007941 */ /* 0x000fea0003800200 */
.L_x_10388:
[----:B-----5:R1:W-:Y:S02]  /*9950*/  STS.128 [R181+0x1000], R8 ;  /* 0x00100008b5007388 */ /* 0x0203e40000000c00 */
.L_x_10387:
[----:B------:R-:W-:Y:S05]  /*9960*/  BSYNC.RECONVERGENT B1 ;  /* 0x0000000000017941 */ /* 0x000fea0003800200 */
.L_x_10386:
        /* <DEDUP_REMOVED lines=23> */
[----:B-----5:R-:W-:Y:S01]  /*9ae0*/  MOV R7, R9 ;  /* 0x0000000900077202 */ /* 0x020fe20000000f00 */
[--C-:B------:R-:W-:Y:S02]  /*9af0*/  HADD2.F32 R12, -RZ, R8.reuse.H1_H1 ;  /* 0x30000008ff0c7230 */ /* 0x100fe40000004100 */
[----:B------:R-:W-:Y:S02]  /*9b00*/  HADD2.F32 R8, -RZ, R8.H0_H0 ;  /* 0x20000008ff087230 */ /* 0x000fe40000004100 */
[----:B------:R-:W-:-:S02]  /*9b10*/  HADD2.F32 R9, -RZ, R7.H0_H0 ;  /* 0x20000007ff097230 */ /* 0x000fc40000004100 */
[----:B------:R-:W-:Y:S02]  /*9b20*/  HADD2.F32 R7, -RZ, R7.H1_H1 ;  /* 0x30000007ff077230 */ /* 0x000fe40000004100 */
        /* <DEDUP_REMOVED lines=33> */
.L_x_10391:
[----:B------:R-:W-:Y:S05]  /*9d40*/  BSYNC.RECONVERGENT B0 ;  /* 0x0000000000007941 */ /* 0x000fea0003800200 */
.L_x_10390:
[----:B-----5:R1:W-:Y:S01]  /*9d50*/  STS.128 [R181+0x1800], R8 ;  /* 0x00180008b5007388 */ /* 0x0203e20000000c00 */
[----:B------:R-:W-:Y:S05]  /*9d60*/  BRA `(.L_x_10375) ;  /* 0x0000001400f07947 */ /* 0x000fea0003800000 */
.L_x_10376:
        /* <DEDUP_REMOVED lines=94> */
.L_x_10396:
[----:B------:R-:W-:Y:S05]  /*a350*/  BSYNC.RECONVERGENT B0 ;  /* 0x0000000000007941 */ /* 0x000fea0003800200 */
.L_x_10395:
[----:B-----5:R2:W-:Y:S01]  /*a360*/  STS.128 [R181], R16 ;  /* 0x00000010b5007388 */ /* 0x0205e20000000c00 */
[----:B------:R-:W-:Y:S05]  /*a370*/  BRA `(.L_x_10393) ;  /* 0x0000000000047947 */ /* 0x000fea0003800000 */
.L_x_10394:
[----:B------:R3:W-:Y:S02]  /*a380*/  STS.128 [R181], RZ ;  /* 0x000000ffb5007388 */ /* 0x0007e40000000c00 */
.L_x_10393:
[----:B------:R-:W-:Y:S05]  /*a390*/  BSYNC.RECONVERGENT B1 ;  /* 0x0000000000017941 */ /* 0x000fea0003800200 */
.L_x_10392:
        /* <DEDUP_REMOVED lines=90> */
.L_x_10400:
[----:B------:R-:W-:Y:S05]  /*a940*/  BSYNC.RECONVERGENT B0 ;  /* 0x0000000000007941 */ /* 0x000fea0003800200 */
.L_x_10399:
[----:B-----5:R1:W-:Y:S02]  /*a950*/  STS.128 [R181+0x800], R16 ;  /* 0x00080010b5007388 */ /* 0x0203e40000000c00 */
.L_x_10398:
[----:B------:R-:W-:Y:S05]  /*a960*/  BSYNC.RECONVERGENT B1 ;  /* 0x0000000000017941 */ /* 0x000fea0003800200 */
.L_x_10397:
        /* <DEDUP_REMOVED lines=47> */
[----:B------:R-:W-:Y:S01]  /*ac60*/  @!P1 FADD.FTZ R4, -R4, -RZ ;  /* 0x800000ff04049221 */ /* 0x000fe20000010100 */
[----:B------:R-:W-:Y:S01]  /*ac70*/  @!P1 FADD.FTZ R15, -R15, -RZ ;  /* 0x800000ff0f0f9221 */ /* 0x000fe20000010100 */
        /* <DEDUP_REMOVED lines=8> */
[----:B----4-:R-:W-:-:S02]  /*ad00*/  HADD2.F32 R4, -RZ, R8.H0_H0 ;  /* 0x20000008ff047230 */ /* 0x010fc40000004100 */
[----:B------:R-:W-:Y:S01]  /*ad10*/  @!P1 FADD.FTZ R38, -R38, -RZ ;  /* 0x800000ff26269221 */ /* 0x000fe20000010100 */
[--C-:B------:R-:W-:Y:S02]  /*ad20*/  HADD2.F32 R5, -RZ, R16.reuse.H0_H0 ;  /* 0x20000010ff057230 */ /* 0x100fe40000004100 */
[----:B------:R-:W-:Y:S01]  /*ad30*/  FMUL.FTZ R32, R32, R41 ;  /* 0x0000002920207220 */ /* 0x000fe20000410000 */
[----:B------:R-:W-:Y:S02]  /*ad40*/  HADD2.F32 R15, -RZ, R16.H1_H1 ;  /* 0x30000010ff0f7230 */ /* 0x000fe40000004100 */
[----:B------:R-:W-:Y:S01]  /*ad50*/  FMUL.FTZ R12, R12, R39 ;  /* 0x000000270c0c7220 */ /* 0x000fe20000410000 */
[----:B------:R-:W-:Y:S02]  /*ad60*/  HADD2.F32 R7, -RZ, R17.H0_H0 ;  /* 0x20000011ff077230 */ /* 0x000fe40000004100 */
[----:B------:R-:W-:Y:S02]  /*ad70*/  HADD2.F32 R8, -RZ, R8.H1_H1 ;  /* 0x30000008ff087230 */ /* 0x000fe40000004100 */
[----:B------:R-:W-:-:S02]  /*ad80*/  HADD2.F32 R6, -RZ, R9.H0_H0 ;  /* 0x20000009ff067230 */ /* 0x000fc40000004100 */
[----:B------:R-:W-:Y:S01]  /*ad90*/  @!P1 FADD.FTZ R43, -R43, -RZ ;  /* 0x800000ff2b2b9221 */ /* 0x000fe20000010100 */
[----:B------:R-:W-:Y:S01]  /*ada0*/  FMUL.FTZ R33, R33, R38 ;  /* 0x0000002621217220 */ /* 0x000fe20000410000 */
[----:B------:R-:W-:Y:S02]  /*adb0*/  HADD2.F32 R38, -RZ, R9.H1_H1 ;  /* 0x30000009ff267230 */ /* 0x000fe40000004100 */
[----:B------:R-:W-:Y:S01]  /*adc0*/  FFMA.FTZ R4, R5, R4, R18 ;  /* 0x0000000405047223 */ /* 0x000fe20000010012 */
[--C-:B------:R-:W-:Y:S02]  /*add0*/  HADD2.F32 R16, -RZ, R10.reuse.H0_H0 ;  /* 0x2000000aff107230 */ /* 0x100fe40000004100 */
[----:B------:R-:W-:Y:S01]  /*ade0*/  FFMA.FTZ R15, R15, R8, R32 ;  /* 0x000000080f0f7223 */ /* 0x000fe20000010020 */
[----:B------:R-:W-:Y:S02]  /*adf0*/  HADD2.F32 R39, -RZ, R10.H1_H1 ;  /* 0x3000000aff277230 */ /* 0x000fe40000004100 */
[----:B------:R-:W-:Y:S01]  /*ae00*/  FFMA.FTZ R6, R7, R6, R12 ;  /* 0x0000000607067223 */ /* 0x000fe2000001000c */
[----:B------:R-:W-:-:S02]  /*ae10*/  HADD2.F32 R9, -RZ, R11.H0_H0 ;  /* 0x2000000bff097230 */ /* 0x000fc40000004100 */
[----:B------:R-:W-:Y:S01]  /*ae20*/  FMUL.FTZ R36, R36, R43 ;  /* 0x0000002b24247220 */ /* 0x000fe20000410000 */
[----:B------:R-:W-:Y:S02]  /*ae30*/  HADD2.F32 R10, -RZ, R11.H1_H1 ;  /* 0x3000000bff0a7230 */ /* 0x000fe40000004100 */
[----:B------:R-:W-:Y:S02]  /*ae40*/  HADD2.F32 R12, -RZ, R17.H1_H1 ;  /* 0x30000011ff0c7230 */ /* 0x000fe40000004100 */
[--C-:B------:R-:W-:Y:S02]  /*ae50*/  HADD2.F32 R8, -RZ, R28.reuse.H0_H0 ;  /* 0x2000001cff087230 */ /* 0x100fe40000004100 */
[----:B------:R-:W-:Y:S02]  /*ae60*/  HADD2.F32 R7, -RZ, R28.H1_H1 ;  /* 0x3000001cff077230 */ /* 0x000fe40000004100 */
[--C-:B------:R-:W-:Y:S02]  /*ae70*/  HADD2.F32 R5, -RZ, R19.reuse.H0_H0 ;  /* 0x20000013ff057230 */ /* 0x100fe40000004100 */
[----:B------:R-:W-:-:S02]  /*ae80*/  HADD2.F32 R18, -RZ, R19.H1_H1 ;  /* 0x30000013ff127230 */ /* 0x000fc40000004100 */
[----:B------:R-:W-:Y:S01]  /*ae90*/  FFMA.FTZ R33, R12, R38, R33 ;  /* 0x000000260c217223 */ /* 0x000fe20000010021 */
[----:B------:R-:W-:Y:S01]  /*aea0*/  FFMA.FTZ R8, R8, R16, R13 ;  /* 0x0000001008087223 */ /* 0x000fe2000001000d */
[----:B------:R-:W-:Y:S01]  /*aeb0*/  FFMA.FTZ R7, R7, R39, R36 ;  /* 0x0000002707077223 */ /* 0x000fe20000010024 */
[----:B------:R-:W-:Y:S01]  /*aec0*/  FFMA.FTZ R5, R5, R9, R14 ;  /* 0x0000000905057223 */ /* 0x000fe2000001000e */
[----:B------:R-:W-:Y:S01]  /*aed0*/  FFMA.FTZ R10, R18, R10, R37 ;  /* 0x0000000a120a7223 */ /* 0x000fe20000010025 */
[----:B------:R-:W-:Y:S02]  /*aee0*/  F2FP.F16.F32.PACK_AB R16, R15, R4 ;  /* 0x000000040f10723e */ /* 0x000fe400000000ff */
[----:B------:R-:W-:Y:S02]  /*aef0*/  F2FP.F16.F32.PACK_AB R17, R33, R6 ;  /* 0x000000062111723e */ /* 0x000fe400000000ff */
[----:B------:R-:W-:Y:S02]  /*af00*/  F2FP.F16.F32.PACK_AB R18, R7, R8 ;  /* 0x000000080712723e */ /* 0x000fe400000000ff */
[----:B------:R-:W-:-:S02]  /*af10*/  F2FP.F16.F32.PACK_AB R19, R10, R5 ;  /* 0x000000050a13723e */ /* 0x000fc400000000ff */
.L_x_10404:
[----:B------:R-:W-:Y:S05]  /*af20*/  BSYNC.RECONVERGENT B0 ;  /* 0x0000000000007941 */ /* 0x000fea0003800200 */
.L_x_10403:
[----:B-----5:R2:W-:Y:S02]  /*af30*/  STS.128 [R181+0x1000], R16 ;  /* 0x00100010b5007388 */ /* 0x0205e40000000c00 */
.L_x_10402:
[----:B------:R-:W-:Y:S05]  /*af40*/  BSYNC.RECONVERGENT B1 ;  /* 0x0000000000017941 */ /* 0x000fea0003800200 */
.L_x_10401:
        /* <DEDUP_REMOVED lines=21> */
[----:B------:R-:W-:Y:S02]  /*b0a0*/  SHF.L.U32 R3, R20, 0x1, RZ ;  /* 0x0000000114037819 */ /* 0x000fe400000006ff */
[----:B------:R-:W-:Y:S02]  /*b0b0*/  LEA R12, P3, R30, R126, 0x1 ;  /* 0x0000007e1e0c7211 */ /* 0x000fe400078608ff */
[----:B------:R-:W-:Y:S02]  /*b0c0*/  SHF.L.U64.HI R9, R20, 0x1, R5 ;  /* 0x0000000114097819 */ /* 0x000fe40000010205 */
[----:B------:R-:W-:Y:S02]  /*b0d0*/  IADD3 R4, P0, PT, R26, R3, RZ ;  /* 0x000000031a047210 */ /* 0x000fe40007f1e0ff */
        /* <DEDUP_REMOVED lines=67> */
.L_x_10406:
[----:B------:R-:W-:Y:S05]  /*b510*/  BSYNC.RECONVERGENT B0 ;  /* 0x0000000000007941 */ /* 0x000fea0003800200 */
.L_x_10405:
[----:B-----5:R1:W-:Y:S02]  /*b520*/  STS.128 [R181+0x1800], R16 ;  /* 0x00180010b5007388 */ /* 0x0203e40000000c00 */
.L_x_10375:
[----:B------:R-:W-:Y:S05]  /*b530*/  BSYNC.RECONVERGENT B2 ;  /* 0x0000000000027941 */ /* 0x000fea0003800200 */
.L_x_10366:
[----:B------:R-:W-:Y:S01]  /*b540*/  IADD3 R0, PT, PT, -R51, R58, RZ ;  /* 0x0000003a33007210 */ /* 0x000fe20007ffe1ff */
        /* <DEDUP_REMOVED lines=11> */
.L_x_10409:
[----:B------:R1:W-:Y:S02]  /*b600*/  STS.128 [R181+0x2000], RZ ;  /* 0x002000ffb5007388 */ /* 0x0003e40000000c00 */
.L_x_10408:
[----:B------:R-:W-:Y:S05]  /*b610*/  BSYNC.RECONVERGENT B0 ;  /* 0x0000000000007941 */ /* 0x000fea0003800200 */
.L_x_10407:
[----:B------:R-:W-:Y:S01]  /*b620*/  ISETP.GE.AND P1, PT, R189, R0, PT ;  /* 0x00000000bd00720c */ /* 0x000fe20003f26270 */
[C---:B-1----:R-:W-:Y:S01]  /*b630*/  IMAD.SHL.U32 R127, R66.reuse, 0x2, RZ ;  /* 0x00000002427f7824 */ /* 0x042fe200078e00ff */
[----:B----4-:R-:W-:Y:S01]  /*b640*/  SHF.L.U64.HI R2, R66, 0x1, R67 ;  /* 0x0000000142027819 */ /* 0x010fe20000010243 */
[----:B------:R-:W-:Y:S03]  /*b650*/  BSSY.RECONVERGENT B0, `(.L_x_10410) ;  /* 0x000000c000007945 */ /* 0x000fe60003800200 */
[----:B---3--:R-:W-:-:S05]  /*b660*/  IADD3 R8, P0, PT, R127, R172, RZ ;  /* 0x000000ac7f087210 */ /* 0x008fca0007f1e0ff */
        /* <DEDUP_REMOVED lines=9> */
.L_x_10412:
[----:B------:R3:W-:Y:S02]  /*b700*/  STS.128 [R181+0x2800], RZ ;  /* 0x002800ffb5007388 */ /* 0x0007e40000000c00 */
.L_x_10411:
[----:B------:R-:W-:Y:S05]  /*b710*/  BSYNC.RECONVERGENT B0 ;  /* 0x0000000000007941 */ /* 0x000fea0003800200 */
.L_x_10410:
        /* <DEDUP_REMOVED lines=12> */
.L_x_10415:
[----:B------:R4:W-:Y:S02]  /*b7e0*/  STS.128 [R181+0x3000], RZ ;  /* 0x003000ffb5007388 */ /* 0x0009e40000000c00 */
.L_x_10414:
[----:B------:R-:W-:Y:S05]  /*b7f0*/  BSYNC.RECONVERGENT B0 ;  /* 0x0000000000007941 */ /* 0x000fea0003800200 */
.L_x_10413:
[----:B------:R-:W-:Y:S01]  /*b800*/  ISETP.GE.AND P0, PT, R185, R0, PT ;  /* 0x00000000b900720c */ /* 0x000fe20003f06270 */
[----:B------:R-:W-:-:S12]  /*b810*/  BSSY.RECONVERGENT B0, `(.L_x_10416) ;  /* 0x000000c000007945 */ /* 0x000fd80003800200 */
[----:B------:R-:W-:Y:S05]  /*b820*/  @P0 BRA `(.L_x_10417) ;  /* 0x0000000000280947 */ /* 0x000fea0003800000 */
        /* <DEDUP_REMOVED lines=9> */
.L_x_10418:
[----:B------:R1:W-:Y:S02]  /*b8c0*/  STS.128 [R181+0x3800], RZ ;  /* 0x003800ffb5007388 */ /* 0x0003e40000000c00 */
.L_x_10417:
[----:B------:R-:W-:Y:S05]  /*b8d0*/  BSYNC.RECONVERGENT B0 ;  /* 0x0000000000007941 */ /* 0x000fea0003800200 */
.L_x_10416:
[----:B------:R-:W-:Y:S01]  /*b8e0*/  IADD3 R7, PT, PT, R128, 0x40, RZ ;  /* 0x0000004080077810 */ /* 0x000fe20007ffe0ff */
[----:B------:R-:W-:Y:S03]  /*b8f0*/  BSSY.RECONVERGENT B0, `(.L_x_10419) ;  /* 0x0000010000007945 */ /* 0x000fe60003800200 */
[----:B------:R-:W-:-:S13]  /*b900*/  ISETP.GE.AND P0, PT, R7, R0, PT ;  /* 0x000000000700720c */ /* 0x000fda0003f06270 */
[----:B------:R-:W-:Y:S05]  /*b910*/  @P0 BRA `(.L_x_10420) ;  /* 0x0000000000340947 */ /* 0x000fea0003800000 */
        /* <DEDUP_REMOVED lines=12> */
.L_x_10421:
[----:B------:R1:W-:Y:S02]  /*b9e0*/  STS.128 [R181+0x4000], RZ ;  /* 0x004000ffb5007388 */ /* 0x0003e40000000c00 */
.L_x_10420:
[----:B------:R-:W-:Y:S05]  /*b9f0*/  BSYNC.RECONVERGENT B0 ;  /* 0x0000000000007941 */ /* 0x000fea0003800200 */
.L_x_10419:
[----:B----4-:R-:W-:Y:S01]  /*ba00*/  IADD3 R5, PT, PT, R128, 0x50, RZ ;  /* 0x0000005080057810 */ /* 0x010fe20007ffe0ff */
[----:B------:R-:W-:Y:S03]  /*ba10*/  BSSY.RECONVERGENT B0, `(.L_x_10422) ;  /* 0x000000d000007945 */ /* 0x000fe60003800200 */
[----:B------:R-:W-:-:S13]  /*ba20*/  ISETP.GE.AND P0, PT, R5, R0, PT ;  /* 0x000000000500720c */ /* 0x000fda0003f06270 */
        /* <DEDUP_REMOVED lines=10> */
.L_x_10424:
[----:B------:R4:W-:Y:S02]  /*bad0*/  STS.128 [R181+0x4800], RZ ;  /* 0x004800ffb5007388 */ /* 0x0009e40000000c00 */
.L_x_10423:
[----:B------:R-:W-:Y:S05]  /*bae0*/  BSYNC.RECONVERGENT B0 ;  /* 0x0000000000007941 */ /* 0x000fea0003800200 */
.L_x_10422:
        /* <DEDUP_REMOVED lines=16> */
.L_x_10427:
[----:B------:R1:W-:Y:S02]  /*bbf0*/  STS.128 [R181+0x5000], RZ ;  /* 0x005000ffb5007388 */ /* 0x0003e40000000c00 */
.L_x_10426:
[----:B------:R-:W-:Y:S05]  /*bc00*/  BSYNC.RECONVERGENT B0 ;  /* 0x0000000000007941 */ /* 0x000fea0003800200 */
.L_x_10425:
[----:B------:R-:W-:Y:S01]  /*bc10*/  VIADD R129, R128, 0x70 ;  /* 0x0000007080817836 */ /* 0x000fe20000000000 */
[----:B------:R-:W-:Y:S01]  /*bc20*/  BSSY.RECONVERGENT B0, `(.L_x_10428) ;  /* 0x0000010000007945 */ /* 0x000fe20003800200 */
[----:B------:R-:W-:-:S03]  /*bc30*/  IMAD.SHL.U32 R4, R60, 0x20, RZ ;  /* 0x000000203c047824 */ /* 0x000fc600078e00ff */
[----:B------:R-:W-:Y:S02]  /*bc40*/  ISETP.GE.AND P0, PT, R129, R0, PT ;  /* 0x000000008100720c */ /* 0x000fe40003f06270 */
[----:B------:R-:W-:-:S11]  /*bc50*/  LOP3.LUT R165, R61, 0x7c00, R4, 0xf8, !PT ;  /* 0x00007c003da57812 */ /* 0x000fd600078ef804 */
        /* <DEDUP_REMOVED lines=11> */
.L_x_10430:
[----:B------:R1:W-:Y:S02]  /*bd10*/  STS.128 [R181+0x5800], RZ ;  /* 0x005800ffb5007388 */ /* 0x0003e40000000c00 */
.L_x_10429:
[----:B------:R-:W-:Y:S05]  /*bd20*/  BSYNC.RECONVERGENT B0 ;  /* 0x0000000000007941 */ /* 0x000fea0003800200 */
.L_x_10428:
[----:B------:R-:W0:Y:S01]  /*bd30*/  LDGDEPBAR ;  /* 0x00000000000079af */ /* 0x000e220000000000 */
[----:B------:R-:W-:Y:S03]  /*bd40*/  BSSY.RECONVERGENT B0, `(.L_x_10431) ;  /* 0x0000011000007945 */ /* 0x000fe60003800200 */
[----:B------:R1:W5:Y:S04]  /*bd50*/  LD.E R126, desc[UR4][R102.64+0x184] ;  /* 0x00018404667e7980 */ /* 0x000368000c101900 */
[----:B------:R1:W5:Y:S01]  /*bd60*/  LD.E R136, desc[UR4][R102.64+0x188] ;  /* 0x0001880466887980 */ /* 0x000362000c101900 */
[----:B------:R-:W-:Y:S01]  /*bd70*/  SHF.L.U32 R50, R60, 0x1, RZ ;  /* 0x000000013c327819 */ /* 0x000fe200000006ff */
        /* <DEDUP_REMOVED lines=10> */
.L_x_10433:
[----:B------:R1:W-:Y:S01]  /*be20*/  STS.128 [R181+0x6000], RZ ;  /* 0x006000ffb5007388 */ /* 0x0003e20000000c00 */
[----:B------:R-:W-:Y:S05]  /*be30*/  BRA `(.L_x_10434) ;  /* 0x0000000000047947 */ /* 0x000fea0003800000 */
.L_x_10432:
[----:B------:R1:W-:Y:S02]  /*be40*/  STS.128 [R181+0x6000], RZ ;  /* 0x006000ffb5007388 */ /* 0x0003e40000000c00 */
.L_x_10434:
[----:B------:R-:W-:Y:S05]  /*be50*/  BSYNC.RECONVERGENT B0 ;  /* 0x0000000000007941 */ /* 0x000fea0003800200 */
.L_x_10431:
[----:B------:R-:W-:Y:S01]  /*be60*/  ISETP.GE.AND P0, PT, R189, R0, PT ;  /* 0x00000000bd00720c */ /* 0x000fe20003f06270 */
[C---:B------:R-:W-:Y:S01]  /*be70*/  IMAD.SHL.U32 R49, R64.reuse, 0x2, RZ ;  /* 0x0000000240317824 */ /* 0x040fe200078e00ff */
[----:B------:R-:W-:Y:S01]  /*be80*/  SHF.L.U64.HI R48, R64, 0x1, R65 ;  /* 0x0000000140307819 */ /* 0x000fe20000010241 */
[----:B------:R-:W-:Y:S03]  /*be90*/  BSSY.RECONVERGENT B0, `(.L_x_10435) ;  /* 0x000000d000007945 */ /* 0x000fe60003800200 */
[----:B-1----:R-:W-:-:S05]  /*bea0*/  IADD3 R8, P1, PT, R49, R174, RZ ;  /* 0x000000ae31087210 */ /* 0x002fca0007f3e0ff */
[----:B------:R-:W-:Y:S02]  /*beb0*/  IMAD.X R9, R48, 0x1, R175, P1 ;  /* 0x0000000130097824 */ /* 0x000fe400008e06af */
        /* <DEDUP_REMOVED lines=9> */
.L_x_10437:
[----:B------:R1:W-:Y:S02]  /*bf50*/  STS.128 [R181+0x6800], RZ ;  /* 0x006800ffb5007388 */ /* 0x0003e40000000c00 */
.L_x_10436:
[----:B------:R-:W-:Y:S05]  /*bf60*/  BSYNC.RECONVERGENT B0 ;  /* 0x0000000000007941 */ /* 0x000fea0003800200 */
.L_x_10435:
[----:B------:R-:W-:Y:S01]  /*bf70*/  ISETP.GE.AND P0, PT, R188, R0, PT ;  /* 0x00000000bc00720c */ /* 0x000fe20003f06270 */
[----:B------:R-:W-:-:S12]  /*bf80*/  BSSY.RECONVERGENT B0, `(.L_x_10438) ;  /* 0x000000d000007945 */ /* 0x000fd80003800200 */
[----:B------:R1:W-:Y:S01]  /*bf90*/  @P0 STS.128 [R181+0x7000], RZ ;  /* 0x007000ffb5000388 */ /* 0x0003e20000000c00 */
        /* <DEDUP_REMOVED lines=10> */
.L_x_10440:
[----:B------:R1:W-:Y:S02]  /*c040*/  STS.128 [R181+0x7000], RZ ;  /* 0x007000ffb5007388 */ /* 0x0003e40000000c00 */
.L_x_10439:
[----:B------:R-:W-:Y:S05]  /*c050*/  BSYNC.RECONVERGENT B0 ;  /* 0x0000000000007941 */ /* 0x000fea0003800200 */
.L_x_10438:
        /* <DEDUP_REMOVED lines=13> */
.L_x_10443:
[----:B------:R1:W-:Y:S02]  /*c130*/  STS.128 [R181+0x7800], RZ ;  /* 0x007800ffb5007388 */ /* 0x0003e40000000c00 */
.L_x_10442:
[----:B------:R-:W-:Y:S05]  /*c140*/  BSYNC.RECONVERGENT B0 ;  /* 0x0000000000007941 */ /* 0x000fea0003800200 */
.L_x_10441:
        /* <DEDUP_REMOVED lines=16> */
.L_x_10446:
[----:B------:R1:W-:Y:S02]  /*c250*/  STS.128 [R181+0x8000], RZ ;  /* 0x008000ffb5007388 */ /* 0x0003e40000000c00 */
.L_x_10445:
[----:B------:R-:W-:Y:S05]  /*c260*/  BSYNC.RECONVERGENT B0 ;  /* 0x0000000000007941 */ /* 0x000fea0003800200 */
.L_x_10444:
        /* <DEDUP_REMOVED lines=13> */
.L_x_10449:
[----:B------:R1:W-:Y:S02]  /*c340*/  STS.128 [R181+0x8800], RZ ;  /* 0x008800ffb5007388 */ /* 0x0003e40000000c00 */
.L_x_10448:
[----:B------:R-:W-:Y:S05]  /*c350*/  BSYNC.RECONVERGENT B0 ;  /* 0x0000000000007941 */ /* 0x000fea0003800200 */
.L_x_10447:
        /* <DEDUP_REMOVED lines=16> */
.L_x_10452:
[----:B------:R1:W-:Y:S02]  /*c460*/  STS.128 [R181+0x9000], RZ ;  /* 0x009000ffb5007388 */ /* 0x0003e40000000c00 */
.L_x_10451:
[----:B------:R-:W-:Y:S05]  /*c470*/  BSYNC.RECONVERGENT B0 ;  /* 0x0000000000007941 */ /* 0x000fea0003800200 */
.L_x_10450:
[----:B------:R-:W-:Y:S01]  /*c480*/  ISETP.GE.AND P0, PT, R129, R0, PT ;  /* 0x000000008100720c */ /* 0x000fe20003f06270 */
[----:B------:R-:W-:Y:S01]  /*c490*/  BSSY.RECONVERGENT B0, `(.L_x_10453) ;  /* 0x0000013000007945 */ /* 0x000fe20003800200 */
[--C-:B------:R-:W-:Y:S01]  /*c4a0*/  SHF.R.U32.HI R138, RZ, 0x1, R60.reuse ;  /* 0x00000001ff8a7819 */ /* 0x100fe2000001163c */
[----:B------:R-:W-:Y:S01]  /*c4b0*/  IMAD.IADD R165, R56, 0x1, R165 ;  /* 0x0000000138a57824 */ /* 0x000fe200078e02a5 */
[----:B------:R-:W-:Y:S02]  /*c4c0*/  SHF.R.U32.HI R137, RZ, 0x2, R60 ;  /* 0x00000002ff897819 */ /* 0x000fe4000001163c */
[----:B------:R-:W-:Y:S02]  /*c4d0*/  LOP3.LUT R138, R138, 0x1f0, RZ, 0xc0, !PT ;  /* 0x000001f08a8a7812 */ /* 0x000fe400078ec0ff */
[----:B------:R-:W-:-:S05]  /*c4e0*/  LOP3.LUT R137, R137, 0x7, RZ, 0xc0, !PT ;  /* 0x0000000789897812 */ /* 0x000fca00078ec0ff */
        /* <DEDUP_REMOVED lines=12> */
.L_x_10455:
[----:B------:R1:W-:Y:S02]  /*c5b0*/  STS.128 [R181+0x9800], RZ ;  /* 0x009800ffb5007388 */ /* 0x0003e40000000c00 */
.L_x_10454:
[----:B------:R-:W-:Y:S05]  /*c5c0*/  BSYNC.RECONVERGENT B0 ;  /* 0x0000000000007941 */ /* 0x000fea0003800200 */
.L_x_10453:
[----:B------:R-:W2:Y:S01]  /*c5d0*/  S2UR UR6, SR_CgaCtaId ;  /* 0x00000000000679c3 */ /* 0x000ea20000008800 */
[C---:B------:R-:W-:Y:S01]  /*c5e0*/  IMAD.SHL.U32 R164, R60.reuse, 0x40, RZ ;  /* 0x000000403ca47824 */ /* 0x040fe200078e00ff */
[----:B------:R-:W-:Y:S01]  /*c5f0*/  LOP3.LUT R3, R63, 0x8, R60, 0x78, !PT ;  /* 0x000000083f037812 */ /* 0x000fe200078e783c */
[----:B------:R-:W-:Y:S01]  /*c600*/  UMOV UR7, 0x400 ;  /* 0x0000040000077882 */ /* 0x000fe20000000000 */
[----:B------:R-:W-:Y:S01]  /*c610*/  R2P PR, R60, 0x6 ;  /* 0x000000063c007804 */ /* 0x000fe20000000000 */
[----:B------:R-:W0:Y:S01]  /*c620*/  LDGDEPBAR ;  /* 0x00000000000079af */ /* 0x000e220000000000 */
[----:B------:R-:W-:Y:S01]  /*c630*/  LOP3.LUT R3, R3, 0x38, R62, 0x78, !PT ;  /* 0x0000003803037812 */ /* 0x000fe200078e783e */
[----:B------:R-:W-:Y:S01]  /*c640*/  BSSY.RECONVERGENT B1, `(.L_x_10456) ;  /* 0x0000260000017945 */ /* 0x000fe20003800200 */
[----:B------:R-:W-:Y:S02]  /*c650*/  LOP3.LUT R164, R164, 0x400, RZ, 0xc0, !PT ;  /* 0x00000400a4a47812 */ /* 0x000fe400078ec0ff */
[----:B------:R-:W-:-:S02]  /*c660*/  IADD3 R137, PT, PT, R180, R137, R138 ;  /* 0x00000089b4897210 */ /* 0x000fc40007ffe08a */
[----:B-----5:R-:W-:Y:S01]  /*c670*/  IADD3 R136, PT, PT, R136, R58, -R183 ;  /* 0x0000003a88887210 */ /* 0x020fe20007ffe8b7 */
[----:B------:R-:W-:Y:S01]  /*c680*/  IMAD R164, R3, 0x2, R164 ;  /* 0x0000000203a47824 */ /* 0x000fe200078e02a4 */
[----:B------:R-:W-:Y:S01]  /*c690*/  LOP3.LUT R184, R184, 0xfffffffe, RZ, 0xc0, !PT ;  /* 0xfffffffeb8b87812 */ /* 0x000fe200078ec0ff */
[----:B------:R-:W-:Y:S02]  /*c6a0*/  IMAD.MOV.U32 R3, RZ, RZ, 0x20 ;  /* 0x00000020ff037424 */ /* 0x000fe400078e00ff */
[----:B------:R-:W-:-:S03]  /*c6b0*/  IMAD.IADD R191, R137, 0x1, R136 ;  /* 0x0000000189bf7824 */ /* 0x000fc600078e0288 */
[----:B------:R-:W-:Y:S02]  /*c6c0*/  SEL R3, R3, 0xffffffe0, !P1 ;  /* 0xffffffe003037807 */ /* 0x000fe40004800000 */
[C-C-:B------:R-:W-:Y:S01]  /*c6d0*/  VIADDMNMX R190, R191.reuse, 0x1, R58.reuse, PT ;  /* 0x00000001bfbe7846 */ /* 0x140fe2000380013a */
[----:B--2---:R-:W-:Y:S01]  /*c6e0*/  ULEA UR6, UR6, UR7, 0x18 ;  /* 0x0000000706067291 */ /* 0x004fe2000f8ec0ff */
[----:B------:R-:W-:-:S05]  /*c6f0*/  VIADDMNMX R191, R191, 0x9, R58, PT ;  /* 0x00000009bfbf7846 */ /* 0x000fca000380013a */
[----:B------:R-:W-:Y:S01]  /*c700*/  LEA R165, R165, UR6, 0x1 ;  /* 0x00000006a5a57c11 */ /* 0x000fe2000f8e08ff */
[----:B------:R-:W-:Y:S02]  /*c710*/  VIADD R0, R164, UR6 ;  /* 0x00000006a4007c36 */ /* 0x000fe40008000000 */
[----:B------:R-:W-:Y:S02]  /*c720*/  LDSM.16.M88.4 R32, [R164+UR6+0x4000] ;  /* 0x00400006a420783b */ /* 0x000fe40008000200 */
[--C-:B------:R-:W-:Y:S02]  /*c730*/  IMAD.IADD R163, R165, 0x1, R3.reuse ;  /* 0x00000001a5a37824 */ /* 0x100fe400078e0203 */
[----:B------:R-:W2:Y:S01]  /*c740*/  LDSM.16.M88.4 R116, [R165] ;  /* 0x00000000a574783b */ /* 0x000ea20000000200 */
[----:B------:R-:W-:-:S03]  /*c750*/  IMAD.IADD R159, R0, 0x1, R3 ;  /* 0x00000001009f7824 */ /* 0x000fc600078e0203 */
[----:B------:R-:W3:Y:S04]  /*c760*/  LDSM.16.M88.4 R76, [R164+UR6+0x2000] ;  /* 0x00200006a44c783b */ /* 0x000ee80008000200 */
[----:B------:R-:W3:Y:S04]  /*c770*/  LDSM.16.M88.4 R68, [R164+UR6+0x2800] ;  /* 0x00280006a444783b */ /* 0x000ee80008000200 */
[----:B------:R-:W3:Y:S04]  /*c780*/  LDSM.16.M88.4 R52, [R164+UR6+0x3000] ;  /* 0x00300006a434783b */ /* 0x000ee80008000200 */
[----:B------:R-:W3:Y:S04]  /*c790*/  LDSM.16.M88.4 R40, [R164+UR6+0x3800] ;  /* 0x00380006a428783b */ /* 0x000ee80008000200 */
[----:B------:R-:W3:Y:S04]  /*c7a0*/  LDSM.16.M88.4 R24, [R164+UR6+0x4800] ;  /* 0x00480006a418783b */ /* 0x000ee80008000200 */
[----:B------:R-:W3:Y:S04]  /*c7b0*/  LDSM.16.M88.4 R16, [R164+UR6+0x5000] ;  /* 0x00500006a410783b */ /* 0x000ee80008000200 */
[----:B------:R-:W3:Y:S04]  /*c7c0*/  LDSM.16.M88.4 R12, [R164+UR6+0x5800] ;  /* 0x00580006a40c783b */ /* 0x000ee80008000200 */
[----:B------:R-:W-:Y:S04]  /*c7d0*/  LDSM.16.M88.4 R108, [R163] ;  /* 0x00000000a36c783b */ /* 0x000fe80000000200 */
[----:B-1----:R-:W1:Y:S04]  /*c7e0*/  LDSM.16.M88.4 R4, [R159+0x4000] ;  /* 0x004000009f04783b */ /* 0x002e680000000200 */
[----:B----4-:R-:W4:Y:S01]  /*c7f0*/  LDSM.16.M88.4 R8, [R159+0x4800] ;  /* 0x004800009f08783b */ /* 0x010f220000000200 */
[C---:B--2---:R-:W-:Y:S03]  /*c800*/  HMMA.16816.F32 R36, R116.reuse, R32, RZ ;  /* 0x000000207424723c */ /* 0x044fe600000018ff */
[----:B------:R-:W2:Y:S04]  /*c810*/  LDSM.16.M88.4 R96, [R159+0x2000] ;  /* 0x002000009f60783b */ /* 0x000ea80000000200 */
[----:B------:R-:W-:Y:S01]  /*c820*/  LDSM.16.M88.4 R92, [R159+0x2800] ;  /* 0x002800009f5c783b */ /* 0x000fe20000000200 */
[C---:B---3--:R-:W-:Y:S03]  /*c830*/  HMMA.16816.F32 R80, R116.reuse, R76, RZ ;  /* 0x0000004c7450723c */ /* 0x048fe600000018ff */
        /* <DEDUP_REMOVED lines=18> */
[----:B-1----:R-:W-:Y:S01]  /*c960*/  HMMA.16816.F32 R36, R108, R4, R36 ;  /* 0x000000046c24723c */ /* 0x002fe20000001824 */
[----:B------:R-:W-:-:S05]  /*c970*/  IMAD.MOV.U32 R4, RZ, RZ, 0x40 ;  /* 0x00000040ff047424 */ /* 0x000fca00078e00ff */
[----:B------:R-:W-:Y:S02]  /*c980*/  SEL R4, R4, 0xffffffc0, !P2 ;  /* 0xffffffc004047807 */ /* 0x000fe40005000000 */
[C---:B----4-:R-:W-:Y:S03]  /*c990*/  HMMA.16816.F32 R28, R108.reuse, R8, R28 ;  /* 0x000000086c1c723c */ /* 0x050fe6000000181c */
[--C-:B------:R-:W-:Y:S02]  /*c9a0*/  IMAD.IADD R162, R165, 0x1, R4.reuse ;  /* 0x00000001a5a27824 */ /* 0x100fe400078e0204 */
[----:B------:R-:W-:Y:S01]  /*c9b0*/  IMAD.IADD R158, R0, 0x1, R4 ;  /* 0x00000001009e7824 */ /* 0x000fe200078e0204 */
[----:B------:R-:W-:Y:S01]  /*c9c0*/  IADD3 R0, PT, PT, R58, -R183, -R126 ;  /* 0x800000b73a007210 */ /* 0x000fe20007ffe87e */
[C---:B------:R-:W-:Y:S01]  /*c9d0*/  IMAD.IADD R161, R3.reuse, 0x1, R162 ;  /* 0x0000000103a17824 */ /* 0x040fe200078e02a2 */
[C---:B------:R-:W-:Y:S01]  /*c9e0*/  HMMA.16816.F32 R24, R108.reuse, R10, R24 ;  /* 0x0000000a6c18723c */ /* 0x040fe20000001818 */
[----:B------:R-:W-:Y:S01]  /*c9f0*/  LDSM.16.M88.4 R132, [R162] ;  /* 0x00000000a284783b */ /* 0x000fe20000000200 */
[----:B------:R-:W-:Y:S01]  /*ca00*/  IMAD.IADD R157, R3, 0x1, R158 ;  /* 0x00000001039d7824 */ /* 0x000fe200078e029e */
[----:B------:R-:W-:Y:S01]  /*ca10*/  LOP3.LUT R126, R50, 0x6, RZ, 0xc0, !PT ;  /* 0x00000006327e7812 */ /* 0x000fe200078ec0ff */
[----:B------:R-:W-:Y:S01]  /*ca20*/  IMAD.IADD R193, R137, 0x1, R0 ;  /* 0x0000000189c17824 */ /* 0x000fe200078e0200 */
[----:B------:R-:W1:Y:S03]  /*ca30*/  LDSM.16.M88.4 R8, [R158+0x4800] ;  /* 0x004800009e08783b */ /* 0x000e660000000200 */
[----:B--2---:R-:W-:Y:S01]  /*ca40*/  HMMA.16816.F32 R80, R108, R96, R80 ;  /* 0x000000606c50723c */ /* 0x004fe20000001850 */
[----:B------:R-:W-:Y:S01]  /*ca50*/  LDSM.16.M88.4 R104, [R158+0x2000] ;  /* 0x002000009e68783b */ /* 0x000fe20000000200 */
[----:B------:R-:W-:-:S02]  /*ca60*/  IMAD.IADD R0, R51, 0x1, R126 ;  /* 0x0000000133007824 */ /* 0x000fc400078e027e */
[C---:B------:R-:W-:Y:S01]  /*ca70*/  VIADD R192, R193.reuse, 0x8 ;  /* 0x00000008c1c07836 */ /* 0x040fe20000000000 */
[----:B------:R-:W-:Y:S01]  /*ca80*/  LDSM.16.M88.4 R128, [R158+0x5800] ;  /* 0x005800009e80783b */ /* 0x000fe20000000200 */
[C---:B------:R-:W-:Y:S01]  /*ca90*/  VIADD R50, R0.reuse, 0x9 ;  /* 0x0000000900327836 */ /* 0x040fe20000000000 */
[C---:B------:R-:W-:Y:S01]  /*caa0*/  ISETP.GE.AND P2, PT, R0.reuse, R190, PT ;  /* 0x000000be0000720c */ /* 0x040fe20003f46270 */
[C---:B------:R-:W-:Y:S01]  /*cab0*/  HMMA.16816.F32 R76, R108.reuse, R98, R76 ;  /* 0x000000626c4c723c */ /* 0x040fe2000000184c */
[----:B------:R-:W-:Y:S01]  /*cac0*/  LDSM.16.M88.4 R96, [R158+0x2800] ;  /* 0x002800009e60783b */ /* 0x000fe20000000200 */
[C---:B------:R-:W-:Y:S01]  /*cad0*/  ISETP.GE.AND P1, PT, R0.reuse, R191, PT ;  /* 0x000000bf0000720c */ /* 0x040fe20003f26270 */
[C---:B------:R-:W-:Y:S01]  /*cae0*/  VIADD R58, R0.reuse, 0x28 ;  /* 0x00000028003a7836 */ /* 0x040fe20000000000 */
[C---:B------:R-:W-:Y:S01]  /*caf0*/  ISETP.GT.AND P0, PT, R193.reuse, R0, PT ;  /* 0x00000000c100720c */ /* 0x040fe20003f04270 */
[C---:B------:R-:W-:Y:S01]  /*cb00*/  VIADD R63, R0.reuse, 0x60 ;  /* 0x00000060003f7836 */ /* 0x040fe20000000000 */
[----:B------:R-:W-:Y:S01]  /*cb10*/  ISETP.GT.AND P3, PT, R193, R50, PT ;  /* 0x00000032c100720c */ /* 0x000fe20003f64270 */
[C---:B------:R-:W-:Y:S01]  /*cb20*/  VIADD R62, R0.reuse, 0x59 ;  /* 0x00000059003e7836 */ /* 0x040fe20000000000 */
[----:B---3--:R-:W-:Y:S01]  /*cb30*/  HMMA.16816.F32 R20, R108, R12, R20 ;  /* 0x0000000c6c14723c */ /* 0x008fe20000001814 */
[----:B------:R-:W-:Y:S01]  /*cb40*/  VIADD R60, R0, 0x58 ;  /* 0x00000058003c7836 */ /* 0x000fe20000000000 */
[----:B------:R-:W-:Y:S01]  /*cb50*/  ISETP.GT.AND P6, PT, R192, R0, PT ;  /* 0x00000000c000720c */ /* 0x000fe20003fc4270 */
[----:B------:R-:W-:Y:S01]  /*cb60*/  VIADD R5, R0, 0x78 ;  /* 0x0000007800057836 */ /* 0x000fe20000000000 */
[----:B------:R-:W-:-:S04]  /*cb70*/  @P2 LOP3.LUT R184, R184, 0x1, RZ, 0xfc, !PT ;  /* 0x00000001b8b82812 */ /* 0x000fc800078efcff */
[----:B------:R-:W-:Y:S01]  /*cb80*/  HMMA.16816.F32 R16, R108, R14, R16 ;  /* 0x0000000e6c10723c */ /* 0x000fe20000001810 */
[----:B------:R-:W2:Y:S01]  /*cb90*/  LDSM.16.M88.4 R12, [R158+0x5000] ;  /* 0x005000009e0c783b */ /* 0x000ea20000000200 */
[----:B------:R-:W-:-:S04]  /*cba0*/  LOP3.LUT R184, R184, 0xfffffffd, RZ, 0xc0, !PT ;  /* 0xfffffffdb8b87812 */ /* 0x000fc800078ec0ff */
[----:B------:R-:W-:Y:S02]  /*cbb0*/  @P1 LOP3.LUT R184, R184, 0x2, RZ, 0xfc, !PT ;  /* 0x00000002b8b81812 */ /* 0x000fe400078efcff */
        /* <DEDUP_REMOVED lines=9> */
[----:B------:R-:W-:Y:S01]  /*cc50*/  HMMA.16816.F32 R32, R108, R6, R32 ;  /* 0x000000066c20723c */ /* 0x000fe20000001820 */
[----:B------:R-:W-:-:S02]  /*cc60*/  VIADD R6, R0, 0x21 ;  /* 0x0000002100067836 */ /* 0x000fc40000000000 */
[----:B------:R-:W-:-:S05]  /*cc70*/  VIADD R7, R0, 0x71 ;  /* 0x0000007100077836 */ /* 0x000fca0000000000 */
[C---:B------:R-:W-:Y:S08]  /*cc80*/  HMMA.16816.F32 R120, R108.reuse, R112, R120 ;  /* 0x000000706c78723c */ /* 0x040ff00000001878 */
[----:B------:R-:W-:Y:S01]  /*cc90*/  HMMA.16816.F32 R116, R108, R114, R116 ;  /* 0x000000726c74723c */ /* 0x000fe20000001874 */
[----:B------:R-:W-:Y:S04]  /*cca0*/  LDSM.16.M88.4 R112, [R157+0x2000] ;  /* 0x002000009d70783b */ /* 0x000fe80000000200 */
[----:B------:R-:W-:Y:S03]  /*ccb0*/  LDSM.16.M88.4 R108, [R157+0x2800] ;  /* 0x002800009d6c783b */ /* 0x000fe60000000200 */
[C---:B-1----:R-:W-:Y:S08]  /*ccc0*/  HMMA.16816.F32 R28, R132.reuse, R8, R28 ;  /* 0x00000008841c723c */ /* 0x042ff0000000181c */
[C---:B------:R-:W-:Y:S01]  /*ccd0*/  HMMA.16816.F32 R24, R132.reuse, R10, R24 ;  /* 0x0000000a8418723c */ /* 0x040fe20000001818 */
[----:B------:R-:W1:Y:S07]  /*cce0*/  LDSM.16.M88.4 R8, [R161] ;  /* 0x00000000a108783b */ /* 0x000e6e0000000200 */
        /* <DEDUP_REMOVED lines=16> */
[----:B------:R-:W-:Y:S01]  /*cdf0*/  HMMA.16816.F32 R32, R132, R86, R32 ;  /* 0x000000568420723c */ /* 0x000fe20000001820 */
[----:B------:R-:W4:Y:S01]  /*ce00*/  LDSM.16.M88.4 R84, [R157+0x5000] ;  /* 0x005000009d54783b */ /* 0x000f220000000200 */
[----:B------:R-:W-:-:S06]  /*ce10*/  DEPBAR.LE SB0, 0x0 ;  /* 0x000080000000791a */ /* 0x000fcc0000000000 */
[C---:B------:R-:W-:Y:S08]  /*ce20*/  HMMA.16816.F32 R120, R132.reuse, R128, R120 ;  /* 0x000000808478723c */ /* 0x040ff00000001878 */
[----:B------:R-:W-:Y:S08]  /*ce30*/  HMMA.16816.F32 R116, R132, R130, R116 ;  /* 0x000000828474723c */ /* 0x000ff00000001874 */
[C---:B-1----:R-:W-:Y:S08]  /*ce40*/  HMMA.16816.F32 R80, R8.reuse, R112, R80 ;  /* 0x000000700850723c */ /* 0x042ff00000001850 */
[C---:B------:R-:W-:Y:S08]  /*ce50*/  HMMA.16816.F32 R76, R8.reuse, R114, R76 ;  /* 0x00000072084c723c */ /* 0x040ff0000000184c */
[C---:B------:R-:W-:Y:S08]  /*ce60*/  HMMA.16816.F32 R72, R8.reuse, R108, R72 ;  /* 0x0000006c0848723c */ /* 0x040ff00000001848 */
[C---:B------:R-:W-:Y:S08]  /*ce70*/  HMMA.16816.F32 R68, R8.reuse, R110, R68 ;  /* 0x0000006e0844723c */ /* 0x040ff00000001844 */
[----:B--2---:R-:W-:Y:S01]  /*ce80*/  HMMA.16816.F32 R120, R8, R12, R120 ;  /* 0x0000000c0878723c */ /* 0x004fe20000001878 */
[----:B------:R-:W-:-:S02]  /*ce90*/  VIADD R13, R0, 0x1 ;  /* 0x00000001000d7836 */ /* 0x000fc40000000000 */
[----:B------:R-:W-:-:S03]  /*cea0*/  VIADD R12, R0, 0x68 ;  /* 0x00000068000c7836 */ /* 0x000fc60000000000 */
[----:B------:R-:W-:Y:S02]  /*ceb0*/  ISETP.GT.AND P1, PT, R193, R13, PT ;  /* 0x0000000dc100720c */ /* 0x000fe40003f24270 */
[----:B------:R-:W-:Y:S01]  /*cec0*/  HMMA.16816.F32 R44, R8, R96, R44 ;  /* 0x00000060082c723c */ /* 0x000fe2000000182c */
[C---:B------:R-:W-:Y:S01]  /*ced0*/  VIADD R97, R0.reuse, 0x8 ;  /* 0x0000000800617836 */ /* 0x040fe20000000000 */
[----:B------:R-:W-:Y:S01]  /*cee0*/  ISETP.GE.AND P5, PT, R13, R191, PT ;  /* 0x000000bf0d00720c */ /* 0x000fe20003fa6270 */
[----:B------:R-:W-:-:S03]  /*cef0*/  VIADD R96, R0, 0x11 ;  /* 0x0000001100607836 */ /* 0x000fc60000000000 */
[----:B------:R-:W-:Y:S02]  /*cf00*/  ISETP.GT.AND P2, PT, R193, R97, PT ;  /* 0x00000061c100720c */ /* 0x000fe40003f44270 */
[C---:B------:R-:W-:Y:S08]  /*cf10*/  HMMA.16816.F32 R52, R8.reuse, R106, R52 ;  /* 0x0000006a0834723c */ /* 0x040ff00000001834 */
[----:B------:R-:W-:Y:S01]  /*cf20*/  HMMA.16816.F32 R116, R8, R14, R116 ;  /* 0x0000000e0874723c */ /* 0x000fe20000001874 */
[----:B------:R-:W-:-:S02]  /*cf30*/  VIADD R14, R0, 0x10 ;  /* 0x00000010000e7836 */ /* 0x000fc40000000000 */
[----:B------:R-:W-:-:S05]  /*cf40*/  VIADD R15, R0, 0x61 ;  /* 0x00000061000f7836 */ /* 0x000fca0000000000 */
[C---:B------:R-:W-:Y:S08]  /*cf50*/  HMMA.16816.F32 R64, R8.reuse, R104, R64 ;  /* 0x000000680840723c */ /* 0x040ff00000001840 */
[----:B------:R-:W-:Y:S01]  /*cf60*/  HMMA.16816.F32 R40, R8, R98, R40 ;  /* 0x000000620828723c */ /* 0x000fe20000001828 */
[----:B------:R-:W-:Y:S02]  /*cf70*/  FSEL R98, R80, -INF , !P0 ;  /* 0xff80000050627808 */ /* 0x000fe40004000000 */
[----:B------:R-:W-:-:S02]  /*cf80*/  ISETP.GT.AND P0, PT, R193, R14, PT ;  /* 0x0000000ec100720c */ /* 0x000fc40003f04270 */
[----:B------:R-:W-:Y:S02]  /*cf90*/  FSEL R80, R81, -INF , !P1 ;  /* 0xff80000051507808 */ /* 0x000fe40004800000 */
[----:B------:R-:W-:Y:S01]  /*cfa0*/  ISETP.GT.AND P1, PT, R193, R96, PT ;  /* 0x00000060c100720c */ /* 0x000fe20003f24270 */
[C---:B---3--:R-:W-:Y:S01]  /*cfb0*/  HMMA.16816.F32 R36, R8.reuse, R92, R36 ;  /* 0x0000005c0824723c */ /* 0x048fe20000001824 */
[----:B------:R-:W-:Y:S01]  /*cfc0*/  FSEL R81, R76, -INF , !P2 ;  /* 0xff8000004c517808 */ /* 0x000fe20005000000 */
[C---:B------:R-:W-:Y:S01]  /*cfd0*/  VIADD R92, R0.reuse, 0x31 ;  /* 0x00000031005c7836 */ /* 0x040fe20000000000 */
[----:B------:R-:W-:Y:S01]  /*cfe0*/  FSEL R76, R77, -INF , !P3 ;  /* 0xff8000004d4c7808 */ /* 0x000fe20005800000 */
[----:B------:R-:W-:Y:S01]  /*cff0*/  VIADD R93, R0, 0x30 ;  /* 0x00000030005d7836 */ /* 0x000fe20000000000 */
[----:B------:R-:W-:Y:S02]  /*d000*/  FSEL R77, R72, -INF , !P0 ;  /* 0xff800000484d7808 */ /* 0x000fe40004000000 */
[----:B------:R-:W-:Y:S01]  /*d010*/  FSEL R72, R73, -INF , !P1 ;  /* 0xff80000049487808 */ /* 0x000fe20004800000 */
[----:B------:R-:W-:Y:S01]  /*d020*/  HMMA.16816.F32 R32, R8, R94, R32 ;  /* 0x0000005e0820723c */ /* 0x000fe20000001820 */
[C---:B------:R-:W-:Y:S01]  /*d030*/  VIADD R94, R0.reuse, 0x29 ;  /* 0x00000029005e7836 */ /* 0x040fe20000000000 */
[----:B------:R-:W-:Y:S01]  /*d040*/  BAR.SYNC.DEFER_BLOCKING 0x0 ;  /* 0x0000000000007b1d */ /* 0x000fe20000010000 */
[----:B------:R-:W-:Y:S01]  /*d050*/  VIADD R95, R0, 0x20 ;  /* 0x00000020005f7836 */ /* 0x000fe20000000000 */
[----:B------:R-:W-:-:S02]  /*d060*/  ISETP.GT.AND P1, PT, R193, R6, PT ;  /* 0x00000006c100720c */ /* 0x000fc40003f24270 */
[----:B------:R-:W-:Y:S02]  /*d070*/  ISETP.GT.AND P4, PT, R193, R94, PT ;  /* 0x0000005ec100720c */ /* 0x000fe40003f84270 */
[C---:B----4-:R-:W-:Y:S01]  /*d080*/  HMMA.16816.F32 R28, R8.reuse, R88, R28 ;  /* 0x00000058081c723c */ /* 0x050fe2000000181c */
[C---:B------:R-:W-:Y:S01]  /*d090*/  VIADD R88, R0.reuse, 0x41 ;  /* 0x0000004100587836 */ /* 0x040fe20000000000 */
[----:B------:R-:W-:Y:S01]  /*d0a0*/  FSEL R53, R53, -INF , !P4 ;  /* 0xff80000035357808 */ /* 0x000fe20006000000 */
[C---:B------:R-:W-:Y:S01]  /*d0b0*/  VIADD R89, R0.reuse, 0x40 ;  /* 0x0000004000597836 */ /* 0x040fe20000000000 */
[----:B------:R-:W-:Y:S02]  /*d0c0*/  ISETP.GT.AND P0, PT, R193, R95, PT ;  /* 0x0000005fc100720c */ /* 0x000fe40003f04270 */
[----:B------:R-:W-:Y:S02]  /*d0d0*/  FSEL R65, R65, -INF , !P1 ;  /* 0xff80000041417808 */ /* 0x000fe40004800000 */
[----:B------:R-:W-:Y:S01]  /*d0e0*/  HMMA.16816.F32 R24, R8, R90, R24 ;  /* 0x0000005a0818723c */ /* 0x000fe20000001818 */
[C---:B------:R-:W-:Y:S01]  /*d0f0*/  VIADD R90, R0.reuse, 0x39 ;  /* 0x00000039005a7836 */ /* 0x040fe20000000000 */
[----:B------:R-:W-:Y:S01]  /*d100*/  ISETP.GT.AND P1, PT, R193, R92, PT ;  /* 0x0000005cc100720c */ /* 0x000fe20003f24270 */
[----:B------:R-:W-:Y:S01]  /*d110*/  VIADD R91, R0, 0x38 ;  /* 0x00000038005b7836 */ /* 0x000fe20000000000 */
[----:B------:R-:W-:-:S02]  /*d120*/  FSEL R64, R64, -INF , !P0 ;  /* 0xff80000040407808 */ /* 0x000fc40004000000 */
[----:B------:R-:W-:Y:S02]  /*d130*/  ISETP.GT.AND P4, PT, R193, R90, PT ;  /* 0x0000005ac100720c */ /* 0x000fe40003f84270 */
[C---:B------:R-:W-:Y:S01]  /*d140*/  HMMA.16816.F32 R20, R8.reuse, R84, R20 ;  /* 0x000000540814723c */ /* 0x040fe20000001814 */
[C---:B------:R-:W-:Y:S01]  /*d150*/  VIADD R85, R0.reuse, 0x50 ;  /* 0x0000005000557836 */ /* 0x040fe20000000000 */
[----:B------:R-:W-:Y:S01]  /*d160*/  FSEL R41, R41, -INF , !P4 ;  /* 0xff80000029297808 */ /* 0x000fe20006000000 */
[C---:B------:R-:W-:Y:S01]  /*d170*/  VIADD R84, R0.reuse, 0x51 ;  /* 0x0000005100547836 */ /* 0x040fe20000000000 */
[----:B------:R-:W-:Y:S02]  /*d180*/  ISETP.GT.AND P0, PT, R193, R93, PT ;  /* 0x0000005dc100720c */ /* 0x000fe40003f04270 */
[----:B------:R-:W-:Y:S02]  /*d190*/  FSEL R45, R45, -INF , !P1 ;  /* 0xff8000002d2d7808 */ /* 0x000fe40004800000 */
[----:B------:R-:W-:Y:S01]  /*d1a0*/  HMMA.16816.F32 R16, R8, R86, R16 ;  /* 0x000000560810723c */ /* 0x000fe20000001810 */
[C---:B------:R-:W-:Y:S01]  /*d1b0*/  VIADD R10, R0.reuse, 0x18 ;  /* 0x00000018000a7836 */ /* 0x040fe20000000000 */
[C---:B------:R-:W-:Y:S01]  /*d1c0*/  ISETP.GT.AND P1, PT, R193.reuse, R85, PT ;  /* 0x00000055c100720c */ /* 0x040fe20003f24270 */
[----:B------:R-:W-:Y:S01]  /*d1d0*/  VIADD R8, R0, 0x19 ;  /* 0x0000001900087836 */ /* 0x000fe20000000000 */
[----:B------:R-:W-:Y:S01]  /*d1e0*/  FSEL R44, R44, -INF , !P0 ;  /* 0xff8000002c2c7808 */ /* 0x000fe20004000000 */
[C---:B------:R-:W-:Y:S01]  /*d1f0*/  VIADD R86, R0.reuse, 0x49 ;  /* 0x0000004900567836 */ /* 0x040fe20000000000 */
[C---:B------:R-:W-:Y:S01]  /*d200*/  ISETP.GT.AND P2, PT, R193.reuse, R10, PT ;  /* 0x0000000ac100720c */ /* 0x040fe20003f44270 */
[C---:B------:R-:W-:Y:S01]  /*d210*/  VIADD R87, R0.reuse, 0x48 ;  /* 0x0000004800577836 */ /* 0x040fe20000000000 */
[C---:B------:R-:W-:Y:S01]  /*d220*/  ISETP.GT.AND P3, PT, R193.reuse, R8, PT ;  /* 0x00000008c100720c */ /* 0x040fe20003f64270 */
[----:B------:R-:W-:Y:S01]  /*d230*/  VIADD R11, R0, 0x69 ;  /* 0x00000069000b7836 */ /* 0x000fe20000000000 */
[----:B------:R-:W-:Y:S01]  /*d240*/  FSEL R73, R68, -INF , !P2 ;  /* 0xff80000044497808 */ /* 0x000fe20005000000 */
[C---:B------:R-:W-:Y:S01]  /*d250*/  VIADD R9, R0.reuse, 0x70 ;  /* 0x0000007000097836 */ /* 0x040fe20000000000 */
[----:B------:R-:W-:Y:S01]  /*d260*/  ISETP.GT.AND P2, PT, R193, R58, PT ;  /* 0x0000003ac100720c */ /* 0x000fe20003f44270 */
[----:B------:R-:W-:Y:S01]  /*d270*/  VIADD R0, R0, 0x79 ;  /* 0x0000007900007836 */ /* 0x000fe20000000000 */
[----:B------:R-:W-:-:S02]  /*d280*/  FSEL R69, R69, -INF , !P3 ;  /* 0xff80000045457808 */ /* 0x000fc40005800000 */
[----:B------:R-:W-:Y:S02]  /*d290*/  FSEL R200, R52, -INF , !P2 ;  /* 0xff80000034c87808 */ /* 0x000fe40005000000 */
[C---:B------:R-:W-:Y:S02]  /*d2a0*/  ISETP.GT.AND P2, PT, R193.reuse, R88, PT ;  /* 0x00000058c100720c */ /* 0x040fe40003f44270 */
[----:B------:R-:W-:Y:S02]  /*d2b0*/  ISETP.GT.AND P3, PT, R193, R91, PT ;  /* 0x0000005bc100720c */ /* 0x000fe40003f64270 */
[----:B------:R-:W-:Y:S02]  /*d2c0*/  FSEL R37, R37, -INF , !P2 ;  /* 0xff80000025257808 */ /* 0x000fe40005000000 */
[C---:B------:R-:W-:Y:S02]  /*d2d0*/  ISETP.GT.AND P2, PT, R193.reuse, R63, PT ;  /* 0x0000003fc100720c */ /* 0x040fe40003f44270 */
[----:B------:R-:W-:-:S02]  /*d2e0*/  ISETP.GT.AND P4, PT, R193, R86, PT ;  /* 0x00000056c100720c */ /* 0x000fc40003f84270 */
[----:B------:R-:W-:Y:S02]  /*d2f0*/  FSEL R20, R20, -INF , !P2 ;  /* 0xff80000014147808 */ /* 0x000fe40005000000 */
[----:B------:R-:W-:Y:S02]  /*d300*/  ISETP.GT.AND P2, PT, R193, R7, PT ;  /* 0x00000007c100720c */ /* 0x000fe40003f44270 */
[----:B------:R-:W-:Y:S02]  /*d310*/  FSEL R152, R40, -INF , !P3 ;  /* 0xff80000028987808 */ /* 0x000fe40005800000 */
[----:B------:R-:W-:Y:S02]  /*d320*/  FSEL R121, R121, -INF , !P2 ;  /* 0xff80000079797808 */ /* 0x000fe40005000000 */
[----:B------:R-:W-:Y:S02]  /*d330*/  ISETP.GT.AND P2, PT, R192, R13, PT ;  /* 0x0000000dc000720c */ /* 0x000fe40003f44270 */
[----:B------:R-:W-:-:S02]  /*d340*/  FSEL R140, R33, -INF , !P4 ;  /* 0xff800000218c7808 */ /* 0x000fc40006000000 */
[C---:B------:R-:W-:Y:S02]  /*d350*/  ISETP.GT.AND P3, PT, R193.reuse, R87, PT ;  /* 0x00000057c100720c */ /* 0x040fe40003f64270 */
[----:B------:R-:W-:Y:S02]  /*d360*/  ISETP.GT.AND P4, PT, R193, R62, PT ;  /* 0x0000003ec100720c */ /* 0x000fe40003f84270 */
[----:B------:R-:W-:Y:S02]  /*d370*/  FSEL R83, R83, -INF , !P2 ;  /* 0xff80000053537808 */ /* 0x000fe40005000000 */
[----:B------:R-:W-:Y:S02]  /*d380*/  ISETP.GE.AND P2, PT, R50, R191, PT ;  /* 0x000000bf3200720c */ /* 0x000fe40003f46270 */
[----:B------:R-:W-:Y:S02]  /*d390*/  ISETP.GT.AND P0, PT, R193, R89, PT ;  /* 0x00000059c100720c */ /* 0x000fe40003f04270 */
[----:B------:R-:W-:-:S02]  /*d3a0*/  FSEL R136, R32, -INF , !P3 ;  /* 0xff80000020887808 */ /* 0x000fc40005800000 */
[----:B------:R-:W-:Y:S02]  /*d3b0*/  FSEL R25, R25, -INF , !P4 ;  /* 0xff80000019197808 */ /* 0x000fe40006000000 */
[C---:B------:R-:W-:Y:S02]  /*d3c0*/  ISETP.GT.AND P3, PT, R193.reuse, R60, PT ;  /* 0x0000003cc100720c */ /* 0x040fe40003f64270 */
[C---:B------:R-:W-:Y:S02]  /*d3d0*/  ISETP.GT.AND P4, PT, R193.reuse, R11, PT ;  /* 0x0000000bc100720c */ /* 0x040fe40003f84270 */
[----:B------:R-:W-:Y:S02]  /*d3e0*/  FSEL R104, R28, -INF , !P1 ;  /* 0xff8000001c687808 */ /* 0x000fe40004800000 */
[----:B------:R-:W-:Y:S02]  /*d3f0*/  ISETP.GT.AND P1, PT, R193, R15, PT ;  /* 0x0000000fc100720c */ /* 0x000fe40003f24270 */
[----:B------:R-:W-:-:S02]  /*d400*/  FSEL R142, R36, -INF , !P0 ;  /* 0xff800000248e7808 */ /* 0x000fc40004000000 */
[----:B------:R-:W-:Y:S02]  /*d410*/  FSEL R24, R24, -INF , !P3 ;  /* 0xff80000018187808 */ /* 0x000fe40005800000 */
[----:B------:R-:W-:Y:S02]  /*d420*/  FSEL R36, R17, -INF , !P4 ;  /* 0xff80000011247808 */ /* 0x000fe40006000000 */
[C---:B------:R-:W-:Y:S02]  /*d430*/  ISETP.GT.AND P3, PT, R193.reuse, R9, PT ;  /* 0x00000009c100720c */ /* 0x040fe40003f64270 */
[----:B------:R-:W-:Y:S02]  /*d440*/  FSEL R17, R82, -INF , !P6 ;  /* 0xff80000052117808 */ /* 0x000fe40007000000 */
[----:B------:R-:W-:Y:S02]  /*d450*/  ISETP.GT.AND P0, PT, R193, R84, PT ;  /* 0x00000054c100720c */ /* 0x000fe40003f04270 */
[----:B------:R-:W-:-:S02]  /*d460*/  FSEL R21, R21, -INF , !P1 ;  /* 0xff80000015157808 */ /* 0x000fc40004800000 */
[C---:B------:R-:W-:Y:S02]  /*d470*/  LOP3.LUT P4, RZ, R184.reuse, 0x1, RZ, 0xc0, !PT ;  /* 0x00000001b8ff7812 */ /* 0x040fe4000788c0ff */
[C---:B------:R-:W-:Y:S02]  /*d480*/  LOP3.LUT P6, RZ, R184.reuse, 0x2, RZ, 0xc0, !PT ;  /* 0x00000002b8ff7812 */ /* 0x040fe400078cc0ff */
[----:B------:R-:W-:Y:S02]  /*d490*/  ISETP.GT.AND P1, PT, R193, R5, PT ;  /* 0x00000005c100720c */ /* 0x000fe40003f24270 */
[----:B------:R-:W-:Y:S02]  /*d4a0*/  LOP3.LUT R184, R184, 0xfffffffe, RZ, 0xc0, !PT ;  /* 0xfffffffeb8b87812 */ /* 0x000fe400078ec0ff */
[----:B------:R-:W-:Y:S02]  /*d4b0*/  FSEL R33, R120, -INF , !P3 ;  /* 0xff80000078217808 */ /* 0x000fe40005800000 */
[----:B------:R-:W-:-:S02]  /*d4c0*/  FSEL R28, R29, -INF , !P0 ;  /* 0xff8000001d1c7808 */ /* 0x000fc40004000000 */
[----:B------:R-:W-:Y:S02]  /*d4d0*/  ISETP.GE.AND P3, PT, R13, R190, PT ;  /* 0x000000be0d00720c */ /* 0x000fe40003f66270 */
[----:B------:R-:W-:Y:S02]  /*d4e0*/  ISETP.GT.AND P0, PT, R193, R12, PT ;  /* 0x0000000cc100720c */ /* 0x000fe40003f04270 */
[----:B------:R-:W-:Y:S02]  /*d4f0*/  FSEL R29, R116, -INF , !P1 ;  /* 0xff800000741d7808 */ /* 0x000fe40004800000 */
[----:B------:R-:W-:Y:S02]  /*d500*/  @P2 LOP3.LUT R184, R184, 0x1, RZ, 0xfc, !PT ;  /* 0x00000001b8b82812 */ /* 0x000fe400078efcff */
[-C--:B------:R-:W-:Y:S02]  /*d510*/  ISETP.GE.AND P1, PT, R97, R190.reuse, PT ;  /* 0x000000be6100720c */ /* 0x080fe40003f26270 */
[----:B------:R-:W-:-:S02]  /*d520*/  ISETP.GE.AND P2, PT, R14, R190, PT ;  /* 0x000000be0e00720c */ /* 0x000fc40003f46270 */
[----:B------:R-:W-:Y:S02]  /*d530*/  FSEL R17, R17, -INF , !P6 ;  /* 0xff80000011117808 */ /* 0x000fe40007000000 */
[----:B------:R-:W-:Y:S02]  /*d540*/  FSEL R68, R80, -INF , !P3 ;  /* 0xff80000050447808 */ /* 0x000fe40005800000 */
[----:B------:R-:W-:Y:S02]  /*d550*/  FSEL R32, R16, -INF , !P0 ;  /* 0xff80000010207808 */ /* 0x000fe40004000000 */
[----:B------:R-:W-:Y:S02]  /*d560*/  ISETP.GE.AND P6, PT, R50, R190, PT ;  /* 0x000000be3200720c */ /* 0x000fe40003fc6270 */
[----:B------:R-:W-:Y:S02]  /*d570*/  ISETP.GT.AND P3, PT, R192, R50, PT ;  /* 0x00000032c000720c */ /* 0x000fe40003f64270 */
[----:B------:R-:W-:-:S02]  /*d580*/  ISETP.GT.AND P0, PT, R193, R0, PT ;  /* 0x00000000c100720c */ /* 0x000fc40003f04270 */
[----:B------:R-:W-:Y:S02]  /*d590*/  FSEL R50, R81, -INF , !P1 ;  /* 0xff80000051327808 */ /* 0x000fe40004800000 */
[C---:B------:R-:W-:Y:S02]  /*d5a0*/  ISETP.GT.AND P1, PT, R192.reuse, R14, PT ;  /* 0x0000000ec000720c */ /* 0x040fe40003f24270 */
[----:B------:R-:W-:Y:S02]  /*d5b0*/  FSEL R117, R117, -INF , !P0 ;  /* 0xff80000075757808 */ /* 0x000fe40004000000 */
[----:B------:R-:W-:Y:S02]  /*d5c0*/  ISETP.GT.AND P0, PT, R192, R97, PT ;  /* 0x00000061c000720c */ /* 0x000fe40003f04270 */
[----:B------:R-:W-:Y:S02]  /*d5d0*/  LOP3.LUT R184, R184, 0xfffffffd, RZ, 0xc0, !PT ;  /* 0xfffffffdb8b87812 */ /* 0x000fe400078ec0ff */
[----:B------:R-:W-:-:S02]  /*d5e0*/  FSEL R74, R74, -INF , !P1 ;  /* 0xff8000004a4a7808 */ /* 0x000fc40004800000 */
[-C--:B------:R-:W-:Y:S02]  /*d5f0*/  ISETP.GE.AND P1, PT, R10, R191.reuse, PT ;  /* 0x000000bf0a00720c */ /* 0x080fe40003f26270 */
[----:B------:R-:W-:Y:S02]  /*d600*/  FSEL R13, R98, -INF , !P4 ;  /* 0xff800000620d7808 */ /* 0x000fe40006000000 */
[-C--:B------:R-:W-:Y:S02]  /*d610*/  ISETP.GE.AND P4, PT, R97, R191.reuse, PT ;  /* 0x000000bf6100720c */ /* 0x080fe40003f86270 */
[----:B------:R-:W-:Y:S02]  /*d620*/  FSEL R78, R78, -INF , !P0 ;  /* 0xff8000004e4e7808 */ /* 0x000fe40004000000 */
[----:B------:R-:W-:Y:S02]  /*d630*/  @P2 LOP3.LUT R184, R184, 0x2, RZ, 0xfc, !PT ;  /* 0x00000002b8b82812 */ /* 0x000fe400078efcff */
[----:B------:R-:W-:-:S02]  /*d640*/  ISETP.GE.AND P2, PT, R14, R191, PT ;  /* 0x000000bf0e00720c */ /* 0x000fc40003f46270 */
[----:B------:R-:W-:Y:S02]  /*d650*/  FSEL R78, R78, -INF , !P4 ;  /* 0xff8000004e4e7808 */ /* 0x000fe40006000000 */
[----:B------:R-:W-:Y:S02]  /*d660*/  FSEL R14, R76, -INF , !P6 ;  /* 0xff8000004c0e7808 */ /* 0x000fe40007000000 */
[----:B------:R-:W-:Y:S02]  /*d670*/  FSEL R79, R79, -INF , !P3 ;  /* 0xff8000004f4f7808 */ /* 0x000fe40005800000 */
[C---:B------:R-:W-:Y:S02]  /*d680*/  LOP3.LUT P4, RZ, R184.reuse, 0x2, RZ, 0xc0, !PT ;  /* 0x00000002b8ff7812 */ /* 0x040fe4000788c0ff */
[----:B------:R-:W-:Y:S02]  /*d690*/  LOP3.LUT P6, RZ, R184, 0x1, RZ, 0xc0, !PT ;  /* 0x00000001b8ff7812 */ /* 0x000fe400078cc0ff */
[----:B------:R-:W-:-:S02]  /*d6a0*/  ISETP.GT.AND P0, PT, R192, R96, PT ;  /* 0x00000060c000720c */ /* 0x000fc40003f04270 */
[----:B------:R-:W-:Y:S02]  /*d6b0*/  FSEL R74, R74, -INF , !P2 ;  /* 0xff8000004a4a7808 */ /* 0x000fe40005000000 */
[----:B------:R-:W-:Y:S02]  /*d6c0*/  LOP3.LUT R184, R184, 0xfffffffe, RZ, 0xc0, !PT ;  /* 0xfffffffeb8b87812 */ /* 0x000fe400078ec0ff */
[-C--:B------:R-:W-:Y:S02]  /*d6d0*/  ISETP.GE.AND P2, PT, R95, R190.reuse, PT ;  /* 0x000000be5f00720c */ /* 0x080fe40003f46270 */
[----:B------:R-:W-:Y:S02]  /*d6e0*/  FSEL R80, R83, -INF , !P5 ;  /* 0xff80000053507808 */ /* 0x000fe40006800000 */
[C---:B------:R-:W-:Y:S02]  /*d6f0*/  ISETP.GE.AND P3, PT, R96.reuse, R190, PT ;  /* 0x000000be6000720c */ /* 0x040fe40003f66270 */
[----:B------:R-:W-:-:S02]  /*d700*/  ISETP.GE.AND P5, PT, R96, R191, PT ;  /* 0x000000bf6000720c */ /* 0x000fc40003fa6270 */
[----:B------:R-:W-:Y:S02]  /*d710*/  FSEL R76, R79, -INF , !P6 ;  /* 0xff8000004f4c7808 */ /* 0x000fe40007000000 */
[----:B------:R-:W-:Y:S02]  /*d720*/  FSEL R75, R75, -INF , !P0 ;  /* 0xff8000004b4b7808 */ /* 0x000fe40004000000 */
[----:B------:R-:W-:Y:S02]  /*d730*/  ISETP.GE.AND P6, PT, R10, R190, PT ;  /* 0x000000be0a00720c */ /* 0x000fe40003fc6270 */
[----:B------:R-:W-:Y:S02]  /*d740*/  FSEL R40, R77, -INF , !P4 ;  /* 0xff8000004d287808 */ /* 0x000fe40006000000 */
[----:B------:R-:W-:Y:S02]  /*d750*/  @P1 LOP3.LUT R184, R184, 0x1, RZ, 0xfc, !PT ;  /* 0x00000001b8b81812 */ /* 0x000fe400078efcff */
[----:B------:R-:W-:-:S02]  /*d760*/  ISETP.GT.AND P4, PT, R192, R10, PT ;  /* 0x0000000ac000720c */ /* 0x000fc40003f84270 */
[----:B------:R-:W-:Y:S02]  /*d770*/  FSEL R10, R72, -INF , !P3 ;  /* 0xff800000480a7808 */ /* 0x000fe40005800000 */
[C---:B------:R-:W-:Y:S02]  /*d780*/  ISETP.GE.AND P1, PT, R8.reuse, R190, PT ;  /* 0x000000be0800720c */ /* 0x040fe40003f26270 */
[----:B------:R-:W-:Y:S02]  /*d790*/  ISETP.GE.AND P3, PT, R8, R191, PT ;  /* 0x000000bf0800720c */ /* 0x000fe40003f66270 */
[----:B------:R-:W-:Y:S02]  /*d7a0*/  ISETP.GT.AND P0, PT, R192, R8, PT ;  /* 0x00000008c000720c */ /* 0x000fe40003f04270 */
[----:B------:R-:W-:Y:S02]  /*d7b0*/  FSEL R72, R75, -INF , !P5 ;  /* 0xff8000004b487808 */ /* 0x000fe40006800000 */
[----:B------:R-:W-:-:S02]  /*d7c0*/  LOP3.LUT P5, RZ, R184, 0x1, RZ, 0xc0, !PT ;  /* 0x00000001b8ff7812 */ /* 0x000fc400078ac0ff */
[----:B------:R-:W-:Y:S02]  /*d7d0*/  FSEL R8, R73, -INF , !P6 ;  /* 0xff80000049087808 */ /* 0x000fe40007000000 */
[----:B------:R-:W-:Y:S02]  /*d7e0*/  LOP3.LUT R184, R184, 0xfffffffd, RZ, 0xc0, !PT ;  /* 0xfffffffdb8b87812 */ /* 0x000fe400078ec0ff */
[----:B------:R-:W-:Y:S02]  /*d7f0*/  ISETP.GE.AND P6, PT, R6, R191, PT ;  /* 0x000000bf0600720c */ /* 0x000fe40003fc6270 */
[----:B------:R-:W-:Y:S02]  /*d800*/  @P2 LOP3.LUT R184, R184, 0x2, RZ, 0xfc, !PT ;  /* 0x00000002b8b82812 */ /* 0x000fe400078efcff */
[----:B------:R-:W-:Y:S02]  /*d810*/  FSEL R16, R69, -INF , !P1 ;  /* 0xff80000045107808 */ /* 0x000fe40004800000 */
[----:B------:R-:W-:-:S02]  /*d820*/  ISETP.GT.AND P2, PT, R192, R95, PT ;  /* 0x0000005fc000720c */ /* 0x000fc40003f44270 */
[C---:B------:R-:W-:Y:S02]  /*d830*/  LOP3.LUT P1, RZ, R184.reuse, 0x2, RZ, 0xc0, !PT ;  /* 0x00000002b8ff7812 */ /* 0x040fe4000782c0ff */
[----:B------:R-:W-:Y:S02]  /*d840*/  LOP3.LUT R184, R184, 0xfffffffe, RZ, 0xc0, !PT ;  /* 0xfffffffeb8b87812 */ /* 0x000fe400078ec0ff */
[----:B------:R-:W-:Y:S02]  /*d850*/  FSEL R70, R70, -INF , !P4 ;  /* 0xff80000046467808 */ /* 0x000fe40006000000 */
[----:B------:R-:W-:Y:S02]  /*d860*/  ISETP.GE.AND P4, PT, R95, R191, PT ;  /* 0x000000bf5f00720c */ /* 0x000fe40003f86270 */
[----:B------:R-:W-:Y:S02]  /*d870*/  FSEL R71, R71, -INF , !P0 ;  /* 0xff80000047477808 */ /* 0x000fe40004000000 */
[----:B------:R-:W-:-:S02]  /*d880*/  FSEL R66, R66, -INF , !P2 ;  /* 0xff80000042427808 */ /* 0x000fc40005000000 */
[----:B------:R-:W-:Y:S02]  /*d890*/  ISETP.GT.AND P0, PT, R192, R6, PT ;  /* 0x00000006c000720c */ /* 0x000fe40003f04270 */
[----:B------:R-:W-:Y:S02]  /*d8a0*/  @P6 LOP3.LUT R184, R184, 0x1, RZ, 0xfc, !PT ;  /* 0x00000001b8b86812 */ /* 0x000fe400078efcff */
[----:B------:R-:W-:Y:S02]  /*d8b0*/  FSEL R204, R66, -INF , !P4 ;  /* 0xff80000042cc7808 */ /* 0x000fe40006000000 */
[----:B------:R-:W-:Y:S02]  /*d8c0*/  FSEL R67, R67, -INF , !P0 ;  /* 0xff80000043437808 */ /* 0x000fe40004000000 */
[----:B------:R-:W-:Y:S02]  /*d8d0*/  LOP3.LUT P4, RZ, R184, 0x1, RZ, 0xc0, !PT ;  /* 0x00000001b8ff7812 */ /* 0x000fe4000788c0ff */
[----:B------:R-:W-:-:S02]  /*d8e0*/  ISETP.GT.AND P2, PT, R192, R58, PT ;  /* 0x0000003ac000720c */ /* 0x000fc40003f44270 */
[----:B------:R-:W-:Y:S02]  /*d8f0*/  FSEL R202, R67, -INF , !P4 ;  /* 0xff80000043ca7808 */ /* 0x000fe40006000000 */
[-C--:B------:R-:W-:Y:S02]  /*d900*/  ISETP.GE.AND P4, PT, R93, R190.reuse, PT ;  /* 0x000000be5d00720c */ /* 0x080fe40003f86270 */
[----:B------:R-:W-:Y:S02]  /*d910*/  FSEL R70, R70, -INF , !P5 ;  /* 0xff80000046467808 */ /* 0x000fe40006800000 */
[----:B------:R-:W-:Y:S02]  /*d920*/  ISETP.GE.AND P5, PT, R6, R190, PT ;  /* 0x000000be0600720c */ /* 0x000fe40003fa6270 */
[----:B------:R-:W-:Y:S02]  /*d930*/  FSEL R6, R71, -INF , !P3 ;  /* 0xff80000047067808 */ /* 0x000fe40005800000 */
[----:B------:R-:W-:-:S02]  /*d940*/  ISETP.GE.AND P3, PT, R58, R191, PT ;  /* 0x000000bf3a00720c */ /* 0x000fc40003f66270 */
[----:B------:R-:W-:Y:S02]  /*d950*/  FSEL R54, R54, -INF , !P2 ;  /* 0xff80000036367808 */ /* 0x000fe40005000000 */
[----:B------:R-:W-:Y:S02]  /*d960*/  FSEL R52, R64, -INF , !P1 ;  /* 0xff80000040347808 */ /* 0x000fe40004800000 */
[-C--:B------:R-:W-:Y:S02]  /*d970*/  ISETP.GE.AND P1, PT, R94, R190.reuse, PT ;  /* 0x000000be5e00720c */ /* 0x080fe40003f26270 */
[----:B------:R-:W-:Y:S02]  /*d980*/  FSEL R206, R54, -INF , !P3 ;  /* 0xff80000036ce7808 */ /* 0x000fe40005800000 */
[----:B------:R-:W-:Y:S02]  /*d990*/  LOP3.LUT R184, R184, 0xfffffffd, RZ, 0xc0, !PT ;  /* 0xfffffffdb8b87812 */ /* 0x000fe400078ec0ff */
[----:B------:R-:W-:-:S02]  /*d9a0*/  ISETP.GE.AND P3, PT, R92, R190, PT ;  /* 0x000000be5c00720c */ /* 0x000fc40003f66270 */
[----:B------:R-:W-:Y:S02]  /*d9b0*/  ISETP.GT.AND P0, PT, R192, R94, PT ;  /* 0x0000005ec000720c */ /* 0x000fe40003f04270 */
[----:B------:R-:W-:Y:S02]  /*d9c0*/  FSEL R54, R53, -INF , !P1 ;  /* 0xff80000035367808 */ /* 0x000fe40004800000 */
[----:B------:R-:W-:Y:S02]  /*d9d0*/  @P4 LOP3.LUT R184, R184, 0x2, RZ, 0xfc, !PT ;  /* 0x00000002b8b84812 */ /* 0x000fe400078efcff */
[----:B------:R-:W-:Y:S02]  /*d9e0*/  ISETP.GT.AND P1, PT, R192, R92, PT ;  /* 0x0000005cc000720c */ /* 0x000fe40003f24270 */
[----:B------:R-:W-:Y:S02]  /*d9f0*/  FSEL R55, R55, -INF , !P0 ;  /* 0xff80000037377808 */ /* 0x000fe40004000000 */
[----:B------:R-:W-:-:S02]  /*da00*/  LOP3.LUT P0, RZ, R184, 0x2, RZ, 0xc0, !PT ;  /* 0x00000002b8ff7812 */ /* 0x000fc4000780c0ff */
[----:B------:R-:W-:Y:S02]  /*da10*/  FSEL R47, R47, -INF , !P1 ;  /* 0xff8000002f2f7808 */ /* 0x000fe40004800000 */
[----:B------:R-:W-:Y:S02]  /*da20*/  LOP3.LUT R184, R184, 0xfffffffe, RZ, 0xc0, !PT ;  /* 0xfffffffeb8b87812 */ /* 0x000fe400078ec0ff */
[----:B------:R-:W-:Y:S02]  /*da30*/  ISETP.GE.AND P1, PT, R90, R191, PT ;  /* 0x000000bf5a00720c */ /* 0x000fe40003f26270 */
[----:B------:R-:W-:Y:S02]  /*da40*/  ISETP.GT.AND P4, PT, R192, R93, PT ;  /* 0x0000005dc000720c */ /* 0x000fe40003f84270 */
[----:B------:R-:W-:Y:S02]  /*da50*/  @P3 LOP3.LUT R184, R184, 0x1, RZ, 0xfc, !PT ;  /* 0x00000001b8b83812 */ /* 0x000fe400078efcff */
[----:B------:R-:W-:-:S02]  /*da60*/  FSEL R46, R46, -INF , !P4 ;  /* 0xff8000002e2e7808 */ /* 0x000fc40006000000 */
[C---:B------:R-:W-:Y:S02]  /*da70*/  LOP3.LUT P4, RZ, R184.reuse, 0x1, RZ, 0xc0, !PT ;  /* 0x00000001b8ff7812 */ /* 0x040fe4000788c0ff */
[----:B------:R-:W-:Y:S02]  /*da80*/  LOP3.LUT R184, R184, 0xfffffffe, RZ, 0xc0, !PT ;  /* 0xfffffffeb8b87812 */ /* 0x000fe400078ec0ff */
[-C--:B------:R-:W-:Y:S02]  /*da90*/  ISETP.GE.AND P6, PT, R58, R190.reuse, PT ;  /* 0x000000be3a00720c */ /* 0x080fe40003fc6270 */
[----:B------:R-:W-:Y:S02]  /*daa0*/  @P1 LOP3.LUT R184, R184, 0x1, RZ, 0xfc, !PT ;  /* 0x00000001b8b81812 */ /* 0x000fe400078efcff */
[----:B------:R-:W-:Y:S02]  /*dab0*/  ISETP.GE.AND P1, PT, R89, R190, PT ;  /* 0x000000be5900720c */ /* 0x000fe40003f26270 */
[----:B------:R-:W-:-:S02]  /*dac0*/  FSEL R200, R200, -INF , !P6 ;  /* 0xff800000c8c87808 */ /* 0x000fc40007000000 */
[----:B------:R-:W-:Y:S02]  /*dad0*/  ISETP.GE.AND P6, PT, R93, R191, PT ;  /* 0x000000bf5d00720c */ /* 0x000fe40003fc6270 */
[----:B------:R-:W-:Y:S02]  /*dae0*/  LOP3.LUT R184, R184, 0xfffffffd, RZ, 0xc0, !PT ;  /* 0xfffffffdb8b87812 */ /* 0x000fe400078ec0ff */
[----:B------:R-:W-:Y:S02]  /*daf0*/  FSEL R194, R46, -INF , !P6 ;  /* 0xff8000002ec27808 */ /* 0x000fe40007000000 */
[----:B------:R-:W-:Y:S02]  /*db00*/  ISETP.GE.AND P6, PT, R90, R190, PT ;  /* 0x000000be5a00720c */ /* 0x000fe40003fc6270 */
[----:B------:R-:W-:Y:S02]  /*db10*/  FSEL R58, R65, -INF , !P5 ;  /* 0xff800000413a7808 */ /* 0x000fe40006800000 */
[----:B------:R-:W-:-:S02]  /*db20*/  @P1 LOP3.LUT R184, R184, 0x2, RZ, 0xfc, !PT ;  /* 0x00000002b8b81812 */ /* 0x000fc400078efcff */
[----:B------:R-:W-:Y:S02]  /*db30*/  FSEL R128, R41, -INF , !P6 ;  /* 0xff80000029807808 */ /* 0x000fe40007000000 */
[----:B------:R-:W-:Y:S02]  /*db40*/  LOP3.LUT P6, RZ, R184, 0x2, RZ, 0xc0, !PT ;  /* 0x00000002b8ff7812 */ /* 0x000fe400078cc0ff */
[----:B------:R-:W-:Y:S02]  /*db50*/  ISETP.GE.AND P5, PT, R94, R191, PT ;  /* 0x000000bf5e00720c */ /* 0x000fe40003fa6270 */
[----:B------:R-:W-:Y:S02]  /*db60*/  FSEL R154, R44, -INF , !P0 ;  /* 0xff8000002c9a7808 */ /* 0x000fe40004000000 */
[----:B------:R-:W-:Y:S02]  /*db70*/  ISETP.GT.AND P0, PT, R192, R91, PT ;  /* 0x0000005bc000720c */ /* 0x000fe40003f04270 */
[----:B------:R-:W-:-:S02]  /*db80*/  FSEL R142, R142, -INF , !P6 ;  /* 0xff8000008e8e7808 */ /* 0x000fc40007000000 */
[-C--:B------:R-:W-:Y:S02]  /*db90*/  ISETP.GE.AND P6, PT, R87, R191.reuse, PT ;  /* 0x000000bf5700720c */ /* 0x080fe40003fc6270 */
[----:B------:R-:W-:Y:S02]  /*dba0*/  FSEL R198, R55, -INF , !P5 ;  /* 0xff80000037c67808 */ /* 0x000fe40006800000 */
[C---:B------:R-:W-:Y:S02]  /*dbb0*/  ISETP.GE.AND P3, PT, R91.reuse, R190, PT ;  /* 0x000000be5b00720c */ /* 0x040fe40003f66270 */
[----:B------:R-:W-:Y:S02]  /*dbc0*/  ISETP.GE.AND P5, PT, R91, R191, PT ;  /* 0x000000bf5b00720c */ /* 0x000fe40003fa6270 */
[----:B------:R-:W-:Y:S02]  /*dbd0*/  FSEL R42, R42, -INF , !P0 ;  /* 0xff8000002a2a7808 */ /* 0x000fe40004000000 */
[----:B------:R-:W-:-:S02]  /*dbe0*/  FSEL R130, R45, -INF , !P4 ;  /* 0xff8000002d827808 */ /* 0x000fc40006000000 */
[----:B------:R-:W-:Y:S02]  /*dbf0*/  ISETP.GT.AND P4, PT, R192, R90, PT ;  /* 0x0000005ac000720c */ /* 0x000fe40003f84270 */
[----:B------:R-:W-:Y:S02]  /*dc00*/  FSEL R152, R152, -INF , !P3 ;  /* 0xff80000098987808 */ /* 0x000fe40005800000 */
[----:B------:R-:W-:Y:S02]  /*dc10*/  FSEL R196, R42, -INF , !P5 ;  /* 0xff8000002ac47808 */ /* 0x000fe40006800000 */
[----:B------:R-:W-:Y:S02]  /*dc20*/  ISETP.GT.AND P1, PT, R192, R89, PT ;  /* 0x00000059c000720c */ /* 0x000fe40003f24270 */
[----:B------:R-:W-:Y:S02]  /*dc30*/  LOP3.LUT P5, RZ, R184, 0x1, RZ, 0xc0, !PT ;  /* 0x00000001b8ff7812 */ /* 0x000fe400078ac0ff */
[----:B------:R-:W-:-:S02]  /*dc40*/  ISETP.GE.AND P3, PT, R88, R190, PT ;  /* 0x000000be5800720c */ /* 0x000fc40003f66270 */
[----:B------:R-:W-:Y:S02]  /*dc50*/  ISETP.GT.AND P0, PT, R192, R88, PT ;  /* 0x00000058c000720c */ /* 0x000fe40003f04270 */
[----:B------:R-:W-:Y:S02]  /*dc60*/  LOP3.LUT R184, R184, 0xfffffffe, RZ, 0xc0, !PT ;  /* 0xfffffffeb8b87812 */ /* 0x000fe400078ec0ff */
[----:B------:R-:W-:Y:S02]  /*dc70*/  FSEL R43, R43, -INF , !P4 ;  /* 0xff8000002b2b7808 */ /* 0x000fe40006000000 */
[----:B------:R-:W-:Y:S02]  /*dc80*/  ISETP.GE.AND P4, PT, R88, R191, PT ;  /* 0x000000bf5800720c */ /* 0x000fe40003f86270 */
[----:B------:R-:W-:Y:S02]  /*dc90*/  FSEL R38, R38, -INF , !P1 ;  /* 0xff80000026267808 */ /* 0x000fe40004800000 */
[----:B------:R-:W-:-:S02]  /*dca0*/  FSEL R39, R39, -INF , !P0 ;  /* 0xff80000027277808 */ /* 0x000fc40004000000 */
[----:B------:R-:W-:Y:S02]  /*dcb0*/  FSEL R134, R37, -INF , !P3 ;  /* 0xff80000025867808 */ /* 0x000fe40005800000 */
[----:B------:R-:W-:Y:S02]  /*dcc0*/  ISETP.GT.AND P1, PT, R192, R87, PT ;  /* 0x00000057c000720c */ /* 0x000fe40003f24270 */
[----:B------:R-:W-:Y:S02]  /*dcd0*/  @P6 LOP3.LUT R184, R184, 0x1, RZ, 0xfc, !PT ;  /* 0x00000001b8b86812 */ /* 0x000fe400078efcff */
[----:B------:R-:W-:Y:S02]  /*dce0*/  ISETP.GE.AND P3, PT, R85, R190, PT ;  /* 0x000000be5500720c */ /* 0x000fe40003f66270 */
[----:B------:R-:W-:Y:S02]  /*dcf0*/  FSEL R144, R39, -INF , !P4 ;  /* 0xff80000027907808 */ /* 0x000fe40006000000 */
[----:B------:R-:W-:-:S02]  /*dd00*/  LOP3.LUT P4, RZ, R184, 0x1, RZ, 0xc0, !PT ;  /* 0x00000001b8ff7812 */ /* 0x000fc4000788c0ff */
[----:B------:R-:W-:Y:S02]  /*dd10*/  FSEL R34, R34, -INF , !P1 ;  /* 0xff80000022227808 */ /* 0x000fe40004800000 */
[----:B------:R-:W-:Y:S02]  /*dd20*/  LOP3.LUT R184, R184, 0xfffffffb, RZ, 0xc0, !PT ;  /* 0xfffffffbb8b87812 */ /* 0x000fe400078ec0ff */
[----:B------:R-:W-:Y:S02]  /*dd30*/  FSEL R148, R34, -INF , !P4 ;  /* 0xff80000022947808 */ /* 0x000fe40006000000 */
[----:B------:R-:W-:Y:S02]  /*dd40*/  ISETP.GE.AND P4, PT, R84, R191, PT ;  /* 0x000000bf5400720c */ /* 0x000fe40003f86270 */
[----:B------:R-:W-:Y:S02]  /*dd50*/  ISETP.GE.AND P6, PT, R86, R190, PT ;  /* 0x000000be5600720c */ /* 0x000fe40003fc6270 */
[----:B------:R-:W-:-:S02]  /*dd60*/  ISETP.GT.AND P1, PT, R192, R85, PT ;  /* 0x00000055c000720c */ /* 0x000fc40003f24270 */
[----:B------:R-:W-:Y:S02]  /*dd70*/  @P3 LOP3.LUT R184, R184, 0x4, RZ, 0xfc, !PT ;  /* 0x00000004b8b83812 */ /* 0x000fe400078efcff */
[----:B------:R-:W-:Y:S02]  /*dd80*/  FSEL R140, R140, -INF , !P6 ;  /* 0xff8000008c8c7808 */ /* 0x000fe40007000000 */
[----:B------:R-:W-:Y:S02]  /*dd90*/  FSEL R30, R30, -INF , !P1 ;  /* 0xff8000001e1e7808 */ /* 0x000fe40004800000 */
[----:B------:R-:W-:Y:S02]  /*dda0*/  LOP3.LUT P6, RZ, R184, 0x4, RZ, 0xc0, !PT ;  /* 0x00000004b8ff7812 */ /* 0x000fe400078cc0ff */
[----:B------:R-:W-:Y:S02]  /*ddb0*/  ISETP.GE.AND P1, PT, R60, R191, PT ;  /* 0x000000bf3c00720c */ /* 0x000fe40003f26270 */
[----:B------:R-:W-:-:S02]  /*ddc0*/  LOP3.LUT R184, R184, 0xfffffffd, RZ, 0xc0, !PT ;  /* 0xfffffffdb8b87812 */ /* 0x000fc400078ec0ff */
[----:B------:R-:W-:Y:S02]  /*ddd0*/  ISETP.GT.AND P0, PT, R192, R86, PT ;  /* 0x00000056c000720c */ /* 0x000fe40003f04270 */
[----:B------:R-:W-:Y:S02]  /*dde0*/  @P4 LOP3.LUT R184, R184, 0x2, RZ, 0xfc, !PT ;  /* 0x00000002b8b84812 */ /* 0x000fe400078efcff */
[-C--:B------:R-:W-:Y:S02]  /*ddf0*/  ISETP.GE.AND P2, PT, R92, R191.reuse, PT ;  /* 0x000000bf5c00720c */ /* 0x080fe40003f46270 */
[----:B------:R-:W-:Y:S02]  /*de00*/  LOP3.LUT R184, R184, 0xfffffffe, RZ, 0xc0, !PT ;  /* 0xfffffffeb8b87812 */ /* 0x000fe400078ec0ff */
[----:B------:R-:W-:Y:S02]  /*de10*/  ISETP.GE.AND P3, PT, R85, R191, PT ;  /* 0x000000bf5500720c */ /* 0x000fe40003f66270 */
[----:B------:R-:W-:-:S02]  /*de20*/  FSEL R35, R35, -INF , !P0 ;  /* 0xff80000023237808 */ /* 0x000fc40004000000 */
[----:B------:R-:W-:Y:S02]  /*de30*/  ISETP.GT.AND P0, PT, R192, R84, PT ;  /* 0x00000054c000720c */ /* 0x000fe40003f04270 */
[----:B------:R-:W-:Y:S02]  /*de40*/  @P1 LOP3.LUT R184, R184, 0x1, RZ, 0xfc, !PT ;  /* 0x00000001b8b81812 */ /* 0x000fe400078efcff */
[----:B------:R-:W-:Y:S02]  /*de50*/  FSEL R132, R47, -INF , !P2 ;  /* 0xff8000002f847808 */ /* 0x000fe40005000000 */
[----:B------:R-:W-:Y:S02]  /*de60*/  ISETP.GE.AND P2, PT, R89, R191, PT ;  /* 0x000000bf5900720c */ /* 0x000fe40003f46270 */
[----:B------:R-:W-:Y:S02]  /*de70*/  FSEL R110, R30, -INF , !P3 ;  /* 0xff8000001e6e7808 */ /* 0x000fe40005800000 */
[----:B------:R-:W-:-:S02]  /*de80*/  FSEL R31, R31, -INF , !P0 ;  /* 0xff8000001f1f7808 */ /* 0x000fc40004000000 */
[----:B------:R-:W-:Y:S02]  /*de90*/  LOP3.LUT P3, RZ, R184, 0x2, RZ, 0xc0, !PT ;  /* 0x00000002b8ff7812 */ /* 0x000fe4000786c0ff */
[----:B------:R-:W-:Y:S02]  /*dea0*/  FSEL R146, R38, -INF , !P2 ;  /* 0xff80000026927808 */ /* 0x000fe40005000000 */
[----:B------:R-:W-:Y:S02]  /*deb0*/  ISETP.GE.AND P2, PT, R86, R191, PT ;  /* 0x000000bf5600720c */ /* 0x000fe40003f46270 */
[----:B------:R-:W-:Y:S02]  /*dec0*/  FSEL R108, R31, -INF , !P3 ;  /* 0xff8000001f6c7808 */ /* 0x000fe40005800000 */
[----:B------:R-:W-:Y:S02]  /*ded0*/  ISETP.GE.AND P3, PT, R63, R190, PT ;  /* 0x000000be3f00720c */ /* 0x000fe40003f66270 */
[----:B------:R-:W-:-:S02]  /*dee0*/  FSEL R138, R35, -INF , !P2 ;  /* 0xff800000238a7808 */ /* 0x000fc40005000000 */
[C---:B------:R-:W-:Y:S02]  /*def0*/  ISETP.GT.AND P2, PT, R192.reuse, R60, PT ;  /* 0x0000003cc000720c */ /* 0x040fe40003f44270 */
[----:B------:R-:W-:Y:S02]  /*df00*/  ISETP.GT.AND P0, PT, R192, R62, PT ;  /* 0x0000003ec000720c */ /* 0x000fe40003f04270 */
[----:B------:R-:W-:Y:S02]  /*df10*/  FSEL R104, R104, -INF , !P6 ;  /* 0xff80000068687808 */ /* 0x000fe40007000000 */
[----:B------:R-:W-:Y:S02]  /*df20*/  FSEL R26, R26, -INF , !P2 ;  /* 0xff8000001a1a7808 */ /* 0x000fe40005000000 */
[----:B------:R-:W-:Y:S02]  /*df30*/  ISETP.GE.AND P6, PT, R62, R191, PT ;  /* 0x000000bf3e00720c */ /* 0x000fe40003fc6270 */
[----:B------:R-:W-:-:S02]  /*df40*/  LOP3.LUT P2, RZ, R184, 0x1, RZ, 0xc0, !PT ;  /* 0x00000001b8ff7812 */ /* 0x000fc4000784c0ff */
[----:B------:R-:W-:Y:S02]  /*df50*/  FSEL R27, R27, -INF , !P0 ;  /* 0xff8000001b1b7808 */ /* 0x000fe40004000000 */
[----:B------:R-:W-:Y:S02]  /*df60*/  LOP3.LUT R184, R184, 0xfffffffd, RZ, 0xc0, !PT ;  /* 0xfffffffdb8b87812 */ /* 0x000fe400078ec0ff */
[----:B------:R-:W-:Y:S02]  /*df70*/  FSEL R64, R27, -INF , !P6 ;  /* 0xff8000001b407808 */ /* 0x000fe40007000000 */
[----:B------:R-:W-:Y:S02]  /*df80*/  @P3 LOP3.LUT R184, R184, 0x2, RZ, 0xfc, !PT ;  /* 0x00000002b8b83812 */ /* 0x000fe400078efcff */
[----:B------:R-:W-:Y:S02]  /*df90*/  ISETP.GE.AND P6, PT, R12, R190, PT ;  /* 0x000000be0c00720c */ /* 0x000fe40003fc6270 */
[----:B------:R-:W-:-:S02]  /*dfa0*/  LOP3.LUT P0, RZ, R184, 0x2, RZ, 0xc0, !PT ;  /* 0x00000002b8ff7812 */ /* 0x000fc4000780c0ff */
[----:B------:R-:W-:Y:S02]  /*dfb0*/  LOP3.LUT R184, R184, 0xfffffffe, RZ, 0xc0, !PT ;  /* 0xfffffffeb8b87812 */ /* 0x000fe400078ec0ff */
[----:B------:R-:W-:Y:S02]  /*dfc0*/  FSEL R35, R20, -INF , !P0 ;  /* 0xff80000014237808 */ /* 0x000fe40004000000 */
[----:B------:R-:W-:Y:S02]  /*dfd0*/  ISETP.GE.AND P0, PT, R12, R191, PT ;  /* 0x000000bf0c00720c */ /* 0x000fe40003f06270 */
[----:B------:R-:W-:Y:S02]  /*dfe0*/  ISETP.GT.AND P3, PT, R192, R63, PT ;  /* 0x0000003fc000720c */ /* 0x000fe40003f64270 */
[----:B------:R-:W-:Y:S02]  /*dff0*/  ISETP.GE.AND P1, PT, R62, R190, PT ;  /* 0x000000be3e00720c */ /* 0x000fe40003f26270 */
[----:B------:R-:W-:-:S02]  /*e000*/  @P6 LOP3.LUT R184, R184, 0x1, RZ, 0xfc, !PT ;  /* 0x00000001b8b86812 */ /* 0x000fc400078efcff */
[----:B------:R-:W-:Y:S02]  /*e010*/  FSEL R22, R22, -INF , !P3 ;  /* 0xff80000016167808 */ /* 0x000fe40005800000 */
[C---:B------:R-:W-:Y:S02]  /*e020*/  LOP3.LUT P3, RZ, R184.reuse, 0x1, RZ, 0xc0, !PT ;  /* 0x00000001b8ff7812 */ /* 0x040fe4000786c0ff */
[----:B------:R-:W-:Y:S02]  /*e030*/  LOP3.LUT R184, R184, 0xfffffffd, RZ, 0xc0, !PT ;  /* 0xfffffffdb8b87812 */ /* 0x000fe400078ec0ff */
[----:B------:R-:W-:Y:S02]  /*e040*/  FSEL R150, R43, -INF , !P5 ;  /* 0xff8000002b967808 */ /* 0x000fe40006800000 */
[----:B------:R-:W-:Y:S02]  /*e050*/  @P0 LOP3.LUT R184, R184, 0x2, RZ, 0xfc, !PT ;  /* 0x00000002b8b80812 */ /* 0x000fe400078efcff */
[----:B------:R-:W-:-:S02]  /*e060*/  ISETP.GT.AND P0, PT, R192, R12, PT ;  /* 0x0000000cc000720c */ /* 0x000fc40003f04270 */
[----:B------:R-:W-:Y:S02]  /*e070*/  FSEL R66, R25, -INF , !P1 ;  /* 0xff80000019427808 */ /* 0x000fe40004800000 */
[----:B------:R-:W-:Y:S02]  /*e080*/  FSEL R18, R18, -INF , !P0 ;  /* 0xff80000012127808 */ /* 0x000fe40004000000 */
[C---:B------:R-:W-:Y:S02]  /*e090*/  ISETP.GT.AND P0, PT, R192.reuse, R9, PT ;  /* 0x00000009c000720c */ /* 0x040fe40003f04270 */
[----:B------:R-:W-:Y:S02]  /*e0a0*/  ISETP.GE.AND P5, PT, R87, R190, PT ;  /* 0x000000be5700720c */ /* 0x000fe40003fa6270 */
[----:B------:R-:W-:Y:S02]  /*e0b0*/  ISETP.GT.AND P1, PT, R192, R15, PT ;  /* 0x0000000fc000720c */ /* 0x000fe40003f24270 */
[----:B------:R-:W-:-:S02]  /*e0c0*/  FSEL R112, R26, -INF , !P2 ;  /* 0xff8000001a707808 */ /* 0x000fc40005000000 */
[----:B------:R-:W-:Y:S02]  /*e0d0*/  ISETP.GE.AND P4, PT, R60, R190, PT ;  /* 0x000000be3c00720c */ /* 0x000fe40003f86270 */
[----:B------:R-:W-:Y:S02]  /*e0e0*/  FSEL R26, R122, -INF , !P0 ;  /* 0xff8000007a1a7808 */ /* 0x000fe40004000000 */
[----:B------:R-:W-:Y:S02]  /*e0f0*/  FSEL R136, R136, -INF , !P5 ;  /* 0xff80000088887808 */ /* 0x000fe40006800000 */
[----:B------:R-:W-:Y:S02]  /*e100*/  FSEL R23, R23, -INF , !P1 ;  /* 0xff80000017177808 */ /* 0x000fe40004800000 */
[----:B------:R-:W-:Y:S02]  /*e110*/  ISETP.GT.AND P0, PT, R192, R0, PT ;  /* 0x00000000c000720c */ /* 0x000fe40003f04270 */
[----:B------:R-:W-:-:S02]  /*e120*/  ISETP.GE.AND P5, PT, R84, R190, PT ;  /* 0x000000be5400720c */ /* 0x000fc40003fa6270 */
[C---:B------:R-:W-:Y:S02]  /*e130*/  ISETP.GE.AND P2, PT, R15.reuse, R191, PT ;  /* 0x000000bf0f00720c */ /* 0x040fe40003f46270 */
[----:B------:R-:W-:Y:S02]  /*e140*/  ISETP.GT.AND P1, PT, R192, R11, PT ;  /* 0x0000000bc000720c */ /* 0x000fe40003f24270 */
[----:B------:R-:W-:Y:S02]  /*e150*/  FSEL R62, R24, -INF , !P4 ;  /* 0xff800000183e7808 */ /* 0x000fe40006000000 */
[----:B------:R-:W-:Y:S02]  /*e160*/  ISETP.GE.AND P4, PT, R15, R190, PT ;  /* 0x000000be0f00720c */ /* 0x000fe40003f86270 */
[----:B------:R-:W-:Y:S02]  /*e170*/  FSEL R20, R119, -INF , !P0 ;  /* 0xff80000077147808 */ /* 0x000fe40004000000 */
[----:B------:R-:W-:-:S02]  /*e180*/  FSEL R60, R28, -INF , !P5 ;  /* 0xff8000001c3c7808 */ /* 0x000fc40006800000 */
[----:B------:R-:W-:Y:S02]  /*e190*/  FSEL R42, R23, -INF , !P2 ;  /* 0xff800000172a7808 */ /* 0x000fe40005000000 */
[----:B------:R-:W-:Y:S02]  /*e1a0*/  FSEL R19, R19, -INF , !P1 ;  /* 0xff80000013137808 */ /* 0x000fe40004800000 */
[----:B------:R-:W-:Y:S02]  /*e1b0*/  ISETP.GT.AND P0, PT, R59, R170, PT ;  /* 0x000000aa3b00720c */ /* 0x000fe40003f04270 */
[----:B------:R-:W-:Y:S02]  /*e1c0*/  ISETP.GE.AND P5, PT, R63, R191, PT ;  /* 0x000000bf3f00720c */ /* 0x000fe40003fa6270 */
[----:B------:R-:W-:Y:S02]  /*e1d0*/  LOP3.LUT P2, RZ, R184, 0x2, RZ, 0xc0, !PT ;  /* 0x00000002b8ff7812 */ /* 0x000fe4000784c0ff */
[----:B------:R-:W-:-:S02]  /*e1e0*/  ISETP.GE.AND P1, PT, R7, R190, PT ;  /* 0x000000be0700720c */ /* 0x000fc40003f26270 */
[----:B------:R-:W-:Y:S02]  /*e1f0*/  FSEL R37, R21, -INF , !P4 ;  /* 0xff80000015257808 */ /* 0x000fe40006000000 */
[----:B------:R-:W-:Y:S02]  /*e200*/  FSEL R32, R32, -INF , !P3 ;  /* 0xff80000020207808 */ /* 0x000fe40005800000 */
[C---:B------:R-:W-:Y:S02]  /*e210*/  ISETP.GE.AND P4, PT, R9.reuse, R190, PT ;  /* 0x000000be0900720c */ /* 0x040fe40003f86270 */
[----:B------:R-:W-:Y:S02]  /*e220*/  ISETP.GE.AND P3, PT, R9, R191, PT ;  /* 0x000000bf0900720c */ /* 0x000fe40003f66270 */
[----:B------:R-:W-:Y:S02]  /*e230*/  FSEL R44, R22, -INF , !P5 ;  /* 0xff800000162c7808 */ /* 0x000fe40006800000 */
[----:B------:R-:W-:-:S02]  /*e240*/  FSEL R34, R18, -INF , !P2 ;  /* 0xff80000012227808 */ /* 0x000fc40005000000 */
[----:B------:R-:W-:Y:S02]  /*e250*/  P2R R9, PR, RZ, 0x2 ;  /* 0x00000002ff097803 */ /* 0x000fe40000000000 */
[C---:B------:R-:W-:Y:S02]  /*e260*/  ISETP.GE.AND P6, PT, R11.reuse, R190, PT ;  /* 0x000000be0b00720c */ /* 0x040fe40003fc6270 */
[----:B------:R-:W-:Y:S02]  /*e270*/  ISETP.GE.AND P5, PT, R11, R191, PT ;  /* 0x000000bf0b00720c */ /* 0x000fe40003fa6270 */
[C---:B------:R-:W-:Y:S02]  /*e280*/  ISETP.GT.AND P2, PT, R192.reuse, R7, PT ;  /* 0x00000007c000720c */ /* 0x040fe40003f44270 */
[----:B------:R-:W-:Y:S02]  /*e290*/  ISETP.GT.AND P1, PT, R192, R5, PT ;  /* 0x00000005c000720c */ /* 0x000fe40003f24270 */
[----:B------:R-:W-:-:S02]  /*e2a0*/  FSEL R36, R36, -INF , !P6 ;  /* 0xff80000024247808 */ /* 0x000fc40007000000 */
[----:B------:R-:W-:Y:S02]  /*e2b0*/  FSEL R30, R19, -INF , !P5 ;  /* 0xff800000131e7808 */ /* 0x000fe40006800000 */
[----:B------:R-:W-:Y:S02]  /*e2c0*/  FSEL R33, R33, -INF , !P4 ;  /* 0xff80000021217808 */ /* 0x000fe40006000000 */
[----:B------:R-:W-:Y:S02]  /*e2d0*/  FSEL R28, R123, -INF , !P2 ;  /* 0xff8000007b1c7808 */ /* 0x000fe40005000000 */
[----:B------:R-:W-:Y:S02]  /*e2e0*/  FSEL R26, R26, -INF , !P3 ;  /* 0xff8000001a1a7808 */ /* 0x000fe40005800000 */
[----:B------:R-:W-:Y:S02]  /*e2f0*/  FSEL R24, R118, -INF , !P1 ;  /* 0xff80000076187808 */ /* 0x000fe40004800000 */
[----:B------:R-:W-:-:S02]  /*e300*/  ISETP.GE.AND P6, PT, R7, R191, PT ;  /* 0x000000bf0700720c */ /* 0x000fc40003fc6270 */
[CC--:B------:R-:W-:Y:S02]  /*e310*/  ISETP.GE.AND P5, PT, R5.reuse, R190.reuse, PT ;  /* 0x000000be0500720c */ /* 0x0c0fe40003fa6270 */
[-C--:B------:R-:W-:Y:S02]  /*e320*/  ISETP.GE.AND P4, PT, R5, R191.reuse, PT ;  /* 0x000000bf0500720c */ /* 0x080fe40003f86270 */
[----:B------:R-:W-:Y:S02]  /*e330*/  ISETP.NE.AND P3, PT, R9, RZ, PT ;  /* 0x000000ff0900720c */ /* 0x000fe40003f65270 */
[C---:B------:R-:W-:Y:S02]  /*e340*/  ISETP.GE.AND P2, PT, R0.reuse, R190, PT ;  /* 0x000000be0000720c */ /* 0x040fe40003f46270 */
[----:B------:R-:W-:Y:S02]  /*e350*/  ISETP.GE.AND P1, PT, R0, R191, PT ;  /* 0x000000bf0000720c */ /* 0x000fe40003f26270 */
[----:B------:R-:W-:-:S02]  /*e360*/  FSEL R31, R121, -INF , !P3 ;  /* 0xff800000791f7808 */ /* 0x000fc40005800000 */
[----:B------:R-:W-:Y:S02]  /*e370*/  VIMNMX R193, PT, PT, RZ, R193, !PT ;  /* 0x000000c1ffc17248 */ /* 0x000fe40007fe0100 */
[----:B------:R-:W-:Y:S02]  /*e380*/  VIMNMX R192, PT, PT, RZ, R192, !PT ;  /* 0x000000c0ffc07248 */ /* 0x000fe40007fe0100 */
        /* <DEDUP_REMOVED lines=19> */
.L_x_10459:
[----:B------:R-:W2:Y:S01]  /*e4c0*/  LD.E R18, desc[UR4][R102.64+0x170] ;  /* 0x0001700466127980 */ /* 0x000ea2000c101900 */
[----:B------:R-:W-:Y:S02]  /*e4d0*/  IADD3 R11, PT, PT, R51, -0x80, RZ ;  /* 0xffffff80330b7810 */ /* 0x000fe40007ffe0ff */
[----:B------:R-:W-:Y:S01]  /*e4e0*/  IABS R12, R51 ;  /* 0x00000033000c7213 */ /* 0x000fe20000000000 */
[----:B------:R-:W3:Y:S01]  /*e4f0*/  LD.E.64 R38, desc[UR4][R102.64+0x20] ;  /* 0x0000200466267980 */ /* 0x000ee2000c101b00 */
        /* <DEDUP_REMOVED lines=56> */
.L_x_10460:
[----:B------:R-:W-:Y:S05]  /*e880*/  BSYNC.RECONVERGENT B0 ;  /* 0x0000000000007941 */ /* 0x000fea0003800200 */
.L_x_10458:
        /* <DEDUP_REMOVED lines=59> */
.L_x_10457:
[----:B------:R-:W-:Y:S05]  /*ec40*/  BSYNC.RECONVERGENT B1 ;  /* 0x0000000000017941 */ /* 0x000fea0003800200 */
.L_x_10456:
[----:B-1----:R-:W2:Y:S01]  /*ec50*/  LD.E R22, desc[UR4][R102.64+0xdc] ;  /* 0x0000dc0466167980 */ /* 0x002ea2000c101900 */
        /* <DEDUP_REMOVED lines=35> */
[----:B------:R-:W-:Y:S01]  /*ee90*/  LEA R160, R160, UR6, 0x1 ;  /* 0x00000006a0a07c11 */ /* 0x000fe2000f8e08ff */
[----:B------:R-:W3:Y:S03]  /*eea0*/  SHFL.BFLY PT, R5, R12, 0x2, 0x1f ;  /* 0x0c401f000c057f89 */ /* 0x000ee600000e0000 */
[-C--:B------:R-:W-:Y:S01]  /*eeb0*/  IADD3 R107, PT, PT, R4, R160.reuse, RZ ;  /* 0x000000a0046b7210 */ /* 0x080fe20007ffe0ff */
[----:B------:R-:W-:Y:S01]  /*eec0*/  LDSM.16.MT88.4 R92, [R160+0x6000] ;  /* 0x00600000a05c783b */ /* 0x000fe20000004200 */
[----:B------:R-:W-:-:S02]  /*eed0*/  IADD3 R156, PT, PT, R3, R160, RZ ;  /* 0x000000a0039c7210 */ /* 0x000fc40007ffe0ff */
[----:B------:R-:W-:-:S03]  /*eee0*/  IADD3 R106, PT, PT, R3, R107, RZ ;  /* 0x0000006b036a7210 */ /* 0x000fc60007ffe0ff */
[----:B------:R-:W-:Y:S01]  /*eef0*/  LDSM.16.MT88.4 R84, [R156+0x6000] ;  /* 0x006000009c54783b */ /* 0x000fe20000004200 */
[----:B-1----:R-:W-:Y:S02]  /*ef00*/  FMNMX.FTZ R7, R18, R7, !PT ;  /* 0x0000000712077209 */ /* 0x002fe40007810000 */
        /* <DEDUP_REMOVED lines=20> */
[----:B------:R-:W-:Y:S01]  /*f050*/  MUFU.EX2 R116, R116 ;  /* 0x0000007400747308 */ /* 0x000fe20000000800 */
[----:B------:R-:W1:Y:S01]  /*f060*/  LDSM.16.MT88.4 R76, [R107+0x6000] ;  /* 0x006000006b4c783b */ /* 0x000e620000004200 */
[-CC-:B------:R-:W-:Y:S01]  /*f070*/  FFMA.FTZ R50, R40, R22.reuse, -R39.reuse ;  /* 0x0000001628327223 */ /* 0x180fe20000010827 */
[-CC-:B------:R-:W-:Y:S01]  /*f080*/  FFMA.FTZ R43, R10, R22.reuse, -R39.reuse ;  /* 0x000000160a2b7223 */ /* 0x180fe20000010827 */
[----:B------:R-:W2:Y:S01]  /*f090*/  MUFU.EX2 R63, R63 ;  /* 0x0000003f003f7308 */ /* 0x000ea20000000800 */
[----:B------:R-:W3:Y:S01]  /*f0a0*/  LDSM.16.MT88.4 R4, [R106+0x6000] ;  /* 0x006000006a04783b */ /* 0x000ee20000004200 */
[-C--:B------:R-:W-:Y:S01]  /*f0b0*/  FFMA.FTZ R40, R8, R22.reuse, -R39 ;  /* 0x0000001608287223 */ /* 0x080fe20000010827 */
[-CC-:B------:R-:W-:Y:S01]  /*f0c0*/  FFMA.FTZ R46, R74, R22.reuse, -R21.reuse ;  /* 0x000000164a2e7223 */ /* 0x180fe20000010815 */
[----:B------:R-:W-:Y:S01]  /*f0d0*/  MUFU.EX2 R114, R114 ;  /* 0x0000007200727308 */ /* 0x000fe20000000800 */
[----:B------:R-:W4:Y:S01]  /*f0e0*/  LDSM.16.MT88.4 R12, [R160+0x6800] ;  /* 0x00680000a00c783b */ /* 0x000f220000004200 */
[-CC-:B------:R-:W-:Y:S01]  /*f0f0*/  FFMA.FTZ R41, R72, R22.reuse, -R21.reuse ;  /* 0x0000001648297223 */ /* 0x180fe20000010815 */
[-C--:B------:R-:W-:Y:S01]  /*f100*/  FFMA.FTZ R38, R70, R22.reuse, -R21 ;  /* 0x0000001646267223 */ /* 0x080fe20000010815 */
[----:B------:R-:W5:Y:S01]  /*f110*/  MUFU.EX2 R61, R61 ;  /* 0x0000003d003d7308 */ /* 0x000f620000000800 */
[-C--:B------:R-:W-:Y:S01]  /*f120*/  FFMA.FTZ R25, R16, R22.reuse, -R39 ;  /* 0x0000001610197223 */ /* 0x080fe20000010827 */
[-CC-:B------:R-:W-:Y:S01]  /*f130*/  FFMA.FTZ R56, R204, R22.reuse, -R21.reuse ;  /* 0x00000016cc387223 */ /* 0x180fe20000010815 */
[----:B------:R-:W4:Y:S01]  /*f140*/  LDSM.16.MT88.4 R16, [R156+0x6800] ;  /* 0x006800009c10783b */ /* 0x000f220000004200 */
[----:B------:R-:W-:Y:S01]  /*f150*/  MUFU.EX2 R120, R120 ;  /* 0x0000007800787308 */ /* 0x000fe20000000800 */
[----:B------:R-:W-:Y:S01]  /*f160*/  FFMA.FTZ R55, R202, R22, -R21 ;  /* 0x00000016ca377223 */ /* 0x000fe20000010815 */
[----:B--2---:R-:W-:Y:S01]  /*f170*/  F2FP.F16.F32.PACK_AB R9, R63, R116 ;  /* 0x000000743f09723e */ /* 0x004fe200000000ff */
[-CC-:B------:R-:W-:Y:S01]  /*f180*/  FFMA.FTZ R53, R58, R22.reuse, -R39.reuse ;  /* 0x000000163a357223 */ /* 0x180fe20000010827 */
[----:B------:R-:W2:Y:S01]  /*f190*/  MUFU.EX2 R65, R65 ;  /* 0x0000004100417308 */ /* 0x000ea20000000800 */
[-C--:B------:R-:W-:Y:S01]  /*f1a0*/  FFMA.FTZ R3, R54, R22.reuse, -R39 ;  /* 0x0000001636037223 */ /* 0x080fe20000010827 */
[-CC-:B------:R-:W-:Y:S01]  /*f1b0*/  FFMA.FTZ R47, R198, R22.reuse, -R21.reuse ;  /* 0x00000016c62f7223 */ /* 0x180fe20000010815 */
[-C--:B------:R-:W-:Y:S01]  /*f1c0*/  FFMA.FTZ R206, R206, R22.reuse, -R21 ;  /* 0x00000016cece7223 */ /* 0x080fe20000010815 */
[----:B------:R-:W-:Y:S01]  /*f1d0*/  MUFU.EX2 R118, R118 ;  /* 0x0000007600767308 */ /* 0x000fe20000000800 */
[----:B------:R-:W-:Y:S01]  /*f1e0*/  FFMA.FTZ R200, R200, R22, -R39 ;  /* 0x00000016c8c87223 */ /* 0x000fe20000010827 */
[----:B-----5:R-:W-:Y:S01]  /*f1f0*/  F2FP.F16.F32.PACK_AB R11, R61, R114 ;  /* 0x000000723d0b723e */ /* 0x020fe200000000ff */
[-CC-:B------:R-:W-:Y:S01]  /*f200*/  FFMA.FTZ R109, R132, R22.reuse, -R21.reuse ;  /* 0x00000016846d7223 */ /* 0x180fe20000010815 */
[----:B------:R-:W5:Y:S01]  /*f210*/  MUFU.EX2 R45, R45 ;  /* 0x0000002d002d7308 */ /* 0x000f620000000800 */
[-C--:B------:R-:W-:Y:S01]  /*f220*/  FFMA.FTZ R122, R196, R22.reuse, -R21 ;  /* 0x00000016c47a7223 */ /* 0x080fe20000010815 */
[-CC-:B------:R-:W-:Y:S01]  /*f230*/  FFMA.FTZ R111, R130, R22.reuse, -R39.reuse ;  /* 0x00000016826f7223 */ /* 0x180fe20000010827 */
[-C--:B------:R-:W-:Y:S01]  /*f240*/  FFMA.FTZ R105, R128, R22.reuse, -R39 ;  /* 0x0000001680697223 */ /* 0x080fe20000010827 */
        /* <DEDUP_REMOVED lines=9> */
[--C-:B------:R-:W-:Y:S01]  /*f2e0*/  FFMA.FTZ R142, R134, R22, -R39.reuse ;  /* 0x00000016868e7223 */ /* 0x100fe20000010827 */
[----:B-----5:R-:W-:Y:S01]  /*f2f0*/  F2FP.F16.F32.PACK_AB R10, R45, R118 ;  /* 0x000000762d0a723e */ /* 0x020fe200000000ff */
[-C--:B------:R-:W-:Y:S01]  /*f300*/  FFMA.FTZ R117, R136, R22.reuse, -R39 ;  /* 0x0000001688757223 */ /* 0x080fe20000010827 */
[----:B------:R-:W-:Y:S01]  /*f310*/  MUFU.EX2 R50, R50 ;  /* 0x0000003200327308 */ /* 0x000fe20000000800 */
[-CC-:B------:R-:W-:Y:S01]  /*f320*/  FFMA.FTZ R115, R146, R22.reuse, -R21.reuse ;  /* 0x0000001692737223 */ /* 0x180fe20000010815 */
[-CC-:B------:R-:W-:Y:S01]  /*f330*/  FFMA.FTZ R144, R144, R22.reuse, -R21.reuse ;  /* 0x0000001690907223 */ /* 0x180fe20000010815 */
[----:B------:R-:W-:Y:S01]  /*f340*/  FFMA.FTZ R113, R148, R22, -R21 ;  /* 0x0000001694717223 */ /* 0x000fe20000010815 */
[----:B------:R-:W5:Y:S01]  /*f350*/  MUFU.EX2 R43, R43 ;  /* 0x0000002b002b7308 */ /* 0x000f620000000800 */
[C---:B------:R-:W-:Y:S01]  /*f360*/  HMMA.16816.F32 R96, R8.reuse, R92, RZ ;  /* 0x0000005c0860723c */ /* 0x040fe200000018ff */
[----:B--2---:R-:W-:Y:S01]  /*f370*/  F2FP.F16.F32.PACK_AB R69, R41, R46 ;  /* 0x0000002e2945723e */ /* 0x004fe200000000ff */
[-C--:B------:R-:W-:Y:S01]  /*f380*/  FFMA.FTZ R136, R140, R22.reuse, -R39 ;  /* 0x000000168c887223 */ /* 0x080fe20000010827 */
[----:B------:R-:W-:Y:S01]  /*f390*/  MUFU.EX2 R40, R40 ;  /* 0x0000002800287308 */ /* 0x000fe20000000800 */
[-C--:B------:R-:W-:Y:S01]  /*f3a0*/  FFMA.FTZ R134, R138, R22.reuse, -R21 ;  /* 0x000000168a867223 */ /* 0x080fe20000010815 */
[-C--:B------:R-:W-:Y:S01]  /*f3b0*/  FFMA.FTZ R127, R60, R22.reuse, -R39 ;  /* 0x000000163c7f7223 */ /* 0x080fe20000010827 */
[-C--:B------:R-:W-:Y:S01]  /*f3c0*/  FFMA.FTZ R121, R108, R22.reuse, -R21 ;  /* 0x000000166c797223 */ /* 0x080fe20000010815 */
[----:B------:R-:W2:Y:S01]  /*f3d0*/  MUFU.EX2 R25, R25 ;  /* 0x0000001900197308 */ /* 0x000ea20000000800 */
[C---:B------:R-:W-:Y:S01]  /*f3e0*/  HMMA.16816.F32 R92, R8.reuse, R94, RZ ;  /* 0x0000005e085c723c */ /* 0x040fe200000018ff */
[-CC-:B------:R-:W-:Y:S01]  /*f3f0*/  FFMA.FTZ R60, R62, R22.reuse, -R39.reuse ;  /* 0x000000163e3c7223 */ /* 0x180fe20000010827 */
[-C--:B------:R-:W-:Y:S01]  /*f400*/  FFMA.FTZ R123, R66, R22.reuse, -R39 ;  /* 0x00000016427b7223 */ /* 0x080fe20000010827 */
[----:B------:R-:W3:Y:S01]  /*f410*/  MUFU.EX2 R23, R23 ;  /* 0x0000001700177308 */ /* 0x000ee20000000800 */
[--C-:B------:R-:W-:Y:S01]  /*f420*/  FFMA.FTZ R112, R112, R22, -R21.reuse ;  /* 0x0000001670707223 */ /* 0x100fe20000010815 */
[----:B-----5:R-:W-:Y:S01]  /*f430*/  F2FP.F16.F32.PACK_AB R68, R43, R50 ;  /* 0x000000322b44723e */ /* 0x020fe200000000ff */
[-C--:B------:R-:W-:Y:S01]  /*f440*/  FFMA.FTZ R64, R64, R22.reuse, -R21 ;  /* 0x0000001640407223 */ /* 0x080fe20000010815 */
[----:B------:R-:W-:Y:S01]  /*f450*/  MUFU.EX2 R56, R56 ;  /* 0x0000003800387308 */ /* 0x000fe20000000800 */
[C---:B------:R-:W-:Y:S01]  /*f460*/  HMMA.16816.F32 R88, R8.reuse, R84, RZ ;  /* 0x000000540858723c */ /* 0x040fe200000018ff */
[----:B------:R-:W-:Y:S01]  /*f470*/  FADD.FTZ R65, R120, R65 ;  /* 0x0000004178417221 */ /* 0x000fe20000010000 */
[-C--:B------:R-:W-:Y:S01]  /*f480*/  FFMA.FTZ R34, R34, R22.reuse, -R21 ;  /* 0x0000001622227223 */ /* 0x080fe20000010815 */
[----:B------:R-:W5:Y:S01]  /*f490*/  MUFU.EX2 R55, R55 ;  /* 0x0000003700377308 */ /* 0x000f620000000800 */
[----:B------:R-:W-:Y:S01]  /*f4a0*/  FFMA.FTZ R35, R35, R22, -R39 ;  /* 0x0000001623237223 */ /* 0x000fe20000010827 */
[----:B--2---:R-:W-:Y:S01]  /*f4b0*/  F2FP.F16.F32.PACK_AB R70, R25, R40 ;  /* 0x000000281946723e */ /* 0x004fe200000000ff */
[----:B------:R-:W-:Y:S01]  /*f4c0*/  FADD.FTZ R118, R118, R65 ;  /* 0x0000004176767221 */ /* 0x000fe20000010000 */
[----:B------:R-:W-:Y:S01]  /*f4d0*/  MUFU.EX2 R53, R53 ;  /* 0x0000003500357308 */ /* 0x000fe20000000800 */
[C---:B-1----:R-:W-:Y:S01]  /*f4e0*/  HMMA.16816.F32 R80, R8.reuse, R76, RZ ;  /* 0x0000004c0850723c */ /* 0x042fe200000018ff */
[----:B---3--:R-:W-:Y:S01]  /*f4f0*/  F2FP.F16.F32.PACK_AB R71, R23, R38 ;  /* 0x000000261747723e */ /* 0x008fe200000000ff */
[-C--:B------:R-:W-:Y:S01]  /*f500*/  FFMA.FTZ R32, R32, R22.reuse, -R39 ;  /* 0x0000001620207223 */ /* 0x080fe20000010827 */
[----:B------:R-:W-:Y:S01]  /*f510*/  MUFU.EX2 R54, R200 ;  /* 0x000000c800367308 */ /* 0x000fe20000000800 */
[-C--:B------:R-:W-:Y:S01]  /*f520*/  FFMA.FTZ R30, R30, R22.reuse, -R21 ;  /* 0x000000161e1e7223 */ /* 0x080fe20000010815 */
[----:B------:R-:W-:Y:S01]  /*f530*/  FADD.FTZ R45, R45, R118 ;  /* 0x000000762d2d7221 */ /* 0x000fe20000010000 */
[-C--:B------:R-:W-:Y:S01]  /*f540*/  FFMA.FTZ R33, R33, R22.reuse, -R39 ;  /* 0x0000001621217223 */ /* 0x080fe20000010827 */
[----:B------:R-:W1:Y:S01]  /*f550*/  MUFU.EX2 R3, R3 ;  /* 0x0000000300037308 */ /* 0x000e620000000800 */
[----:B------:R-:W-:Y:S01]  /*f560*/  HMMA.16816.F32 R72, R8, R4, RZ ;  /* 0x000000040848723c */ /* 0x000fe200000018ff */
[----:B------:R-:W-:Y:S01]  /*f570*/  FADD.FTZ R50, R50, R45 ;  /* 0x0000002d32327221 */ /* 0x000fe20000010000 */
[-CC-:B------:R-:W-:Y:S01]  /*f580*/  FFMA.FTZ R31, R31, R22.reuse, -R39.reuse ;  /* 0x000000161f1f7223 */ /* 0x180fe20000010827 */
[----:B------:R-:W-:Y:S01]  /*f590*/  MUFU.EX2 R47, R47 ;  /* 0x0000002f002f7308 */ /* 0x000fe20000000800 */
[-CC-:B------:R-:W-:Y:S01]  /*f5a0*/  FFMA.FTZ R29, R29, R22.reuse, -R39.reuse ;  /* 0x000000161d1d7223 */ /* 0x180fe20000010827 */
[----:B------:R-:W-:Y:S01]  /*f5b0*/  FADD.FTZ R43, R43, R50 ;  /* 0x000000322b2b7221 */ /* 0x000fe20000010000 */
[-C--:B------:R-:W-:Y:S01]  /*f5c0*/  FFMA.FTZ R198, R27, R22.reuse, -R39 ;  /* 0x000000161bc67223 */ /* 0x080fe20000010827 */
[----:B------:R-:W-:Y:S01]  /*f5d0*/  MUFU.EX2 R132, R194 ;  /* 0x000000c200847308 */ /* 0x000fe20000000800 */
[C---:B----4-:R-:W-:Y:S01]  /*f5e0*/  HMMA.16816.F32 R96, R68.reuse, R12, R96 ;  /* 0x0000000c4460723c */ /* 0x050fe20000001860 */
[----:B------:R-:W-:Y:S01]  /*f5f0*/  FADD.FTZ R40, R40, R43 ;  /* 0x0000002b28287221 */ /* 0x000fe20000010000 */
[-CC-:B------:R-:W-:Y:S01]  /*f600*/  FFMA.FTZ R26, R26, R22.reuse, -R21.reuse ;  /* 0x000000161a1a7223 */ /* 0x180fe20000010815 */
[----:B------:R-:W-:Y:S01]  /*f610*/  MUFU.EX2 R109, R109 ;  /* 0x0000006d006d7308 */ /* 0x000fe20000000800 */
[-CC-:B------:R-:W-:Y:S01]  /*f620*/  FFMA.FTZ R27, R28, R22.reuse, -R21.reuse ;  /* 0x000000161c1b7223 */ /* 0x180fe20000010815 */
[-CC-:B------:R-:W-:Y:S01]  /*f630*/  FFMA.FTZ R24, R24, R22.reuse, -R21.reuse ;  /* 0x0000001618187223 */ /* 0x180fe20000010815 */
[----:B------:R-:W-:Y:S01]  /*f640*/  FFMA.FTZ R197, R20, R22, -R21 ;  /* 0x0000001614c57223 */ /* 0x000fe20000010815 */
[----:B------:R-:W-:Y:S01]  /*f650*/  MUFU.EX2 R122, R122 ;  /* 0x0000007a007a7308 */ /* 0x000fe20000000800 */
[----:B------:R-:W-:Y:S01]  /*f660*/  HMMA.16816.F32 R92, R68, R14, R92 ;  /* 0x0000000e445c723c */ /* 0x000fe2000000185c */
[----:B------:R-:W2:Y:S01]  /*f670*/  LDSM.16.MT88.4 R12, [R107+0x6800] ;  /* 0x006800006b0c783b */ /* 0x000ea20000004200 */
[----:B------:R-:W-:Y:S01]  /*f680*/  ISETP.GT.AND P0, PT, R59, R170, PT ;  /* 0x000000aa3b00720c */ /* 0x000fe20003f04270 */
[----:B------:R-:W-:Y:S04]  /*f690*/  MUFU.EX2 R130, R154 ;  /* 0x0000009a00827308 */ /* 0x000fe80000000800 */
[----:B------:R-:W-:Y:S01]  /*f6a0*/  MUFU.EX2 R111, R111 ;  /* 0x0000006f006f7308 */ /* 0x000fe20000000800 */
[C---:B------:R-:W-:Y:S03]  /*f6b0*/  HMMA.16816.F32 R84, R8.reuse, R86, RZ ;  /* 0x000000560854723c */ /* 0x040fe600000018ff */
[----:B------:R-:W-:Y:S04]  /*f6c0*/  MUFU.EX2 R128, R152 ;  /* 0x0000009800807308 */ /* 0x000fe80000000800 */
[----:B------:R-:W-:Y:S01]  /*f6d0*/  MUFU.EX2 R105, R105 ;  /* 0x0000006900697308 */ /* 0x000fe20000000800 */
[C---:B------:R-:W-:Y:S03]  /*f6e0*/  HMMA.16816.F32 R76, R8.reuse, R78, RZ ;  /* 0x0000004e084c723c */ /* 0x040fe600000018ff */
[----:B------:R-:W-:Y:S04]  /*f6f0*/  MUFU.EX2 R67, R67 ;  /* 0x0000004300437308 */ /* 0x000fe80000000800 */
[----:B------:R-:W-:Y:S01]  /*f700*/  MUFU.EX2 R115, R115 ;  /* 0x0000007300737308 */ /* 0x000fe20000000800 */
[----:B------:R-:W-:Y:S01]  /*f710*/  HMMA.16816.F32 R4, R8, R6, RZ ;  /* 0x000000060804723c */ /* 0x000fe200000018ff */
[----:B------:R-:W3:Y:S02]  /*f720*/  LDSM.16.MT88.4 R8, [R106+0x6800] ;  /* 0x006800006a08783b */ /* 0x000ee40000004200 */
[----:B------:R-:W-:Y:S04]  /*f730*/  MUFU.EX2 R144, R144 ;  /* 0x0000009000907308 */ /* 0x000fe80000000800 */
[----:B------:R-:W-:Y:S01]  /*f740*/  MUFU.EX2 R113, R113 ;  /* 0x0000007100717308 */ /* 0x000fe20000000800 */
[C---:B------:R-:W-:Y:S03]  /*f750*/  HMMA.16816.F32 R88, R68.reuse, R16, R88 ;  /* 0x000000104458723c */ /* 0x040fe60000001858 */
[----:B------:R-:W-:Y:S04]  /*f760*/  MUFU.EX2 R119, R119 ;  /* 0x0000007700777308 */ /* 0x000fe80000000800 */
[----:B------:R-:W-:Y:S01]  /*f770*/  MUFU.EX2 R142, R142 ;  /* 0x0000008e008e7308 */ /* 0x000fe20000000800 */
[C---:B------:R-:W-:Y:S01]  /*f780*/  HMMA.16816.F32 R84, R68.reuse, R18, R84 ;  /* 0x000000124454723c */ /* 0x040fe20000001854 */
[----:B------:R-:W-:Y:S02]  /*f790*/  LDSM.16.MT88.4 R16, [R156+0x8800] ;  /* 0x008800009c10783b */ /* 0x000fe40000004200 */
        /* <DEDUP_REMOVED lines=9> */
[C---:B---3--:R-:W-:Y:S03]  /*f830*/  HMMA.16816.F32 R72, R68.reuse, R8, R72 ;  /* 0x000000084448723c */ /* 0x048fe60000001848 */
[----:B------:R-:W-:Y:S04]  /*f840*/  MUFU.EX2 R123, R123 ;  /* 0x0000007b007b7308 */ /* 0x000fe80000000800 */
[----:B------:R-:W-:Y:S01]  /*f850*/  MUFU.EX2 R34, R34 ;  /* 0x0000002200227308 */ /* 0x000fe20000000800 */
[----:B------:R-:W-:Y:S01]  /*f860*/  HMMA.16816.F32 R68, R68, R10, R4 ;  /* 0x0000000a4444723c */ /* 0x000fe20000001804 */
[----:B------:R-:W3:Y:S01]  /*f870*/  LDSM.16.MT88.4 R8, [R156+0x7000] ;  /* 0x007000009c08783b */ /* 0x000ee20000004200 */
[----:B------:R-:W-:Y:S01]  /*f880*/  FFMA.FTZ R7, R52, R22, -R39 ;  /* 0x0000001634077223 */ /* 0x000fe20000010827 */
[----:B-----5:R-:W-:Y:S01]  /*f890*/  F2FP.F16.F32.PACK_AB R5, R55, R56 ;  /* 0x000000383705723e */ /* 0x020fe200000000ff */
[----:B------:R-:W-:Y:S01]  /*f8a0*/  MUFU.EX2 R52, R206 ;  /* 0x000000ce00347308 */ /* 0x000fe20000000800 */
[----:B-1----:R-:W-:-:S03]  /*f8b0*/  F2FP.F16.F32.PACK_AB R6, R3, R54 ;  /* 0x000000360306723e */ /* 0x002fc600000000ff */
[----:B------:R-:W1:Y:S04]  /*f8c0*/  MUFU.EX2 R58, R7 ;  /* 0x00000007003a7308 */ /* 0x000e680000000800 */
[----:B------:R-:W-:Y:S04]  /*f8d0*/  MUFU.EX2 R35, R35 ;  /* 0x0000002300237308 */ /* 0x000fe80000000800 */
[----:B------:R-:W-:Y:S04]  /*f8e0*/  MUFU.EX2 R32, R32 ;  /* 0x0000002000207308 */ /* 0x000fe80000000800 */
[----:B------:R-:W-:Y:S01]  /*f8f0*/  MUFU.EX2 R26, R26 ;  /* 0x0000001a001a7308 */ /* 0x000fe20000000800 */
[----:B-1----:R-:W-:-:S02]  /*f900*/  F2FP.F16.F32.PACK_AB R4, R53, R58 ;  /* 0x0000003a3504723e */ /* 0x002fc400000000ff */
[----:B------:R-:W-:Y:S01]  /*f910*/  F2FP.F16.F32.PACK_AB R7, R47, R52 ;  /* 0x000000342f07723e */ /* 0x000fe200000000ff */
[----:B------:R-:W-:Y:S04]  /*f920*/  MUFU.EX2 R27, R27 ;  /* 0x0000001b001b7308 */ /* 0x000fe80000000800 */
[----:B------:R-:W-:Y:S02]  /*f930*/  MUFU.EX2 R24, R24 ;  /* 0x0000001800187308 */ /* 0x000fe40000000800 */
[C---:B--2---:R-:W-:Y:S02]  /*f940*/  HMMA.16816.F32 R96, R4.reuse, R12, R96 ;  /* 0x0000000c0460723c */ /* 0x044fe40000001860 */
[----:B------:R-:W-:Y:S04]  /*f950*/  MUFU.EX2 R28, R33 ;  /* 0x00000021001c7308 */ /* 0x000fe80000000800 */
[----:B------:R-:W-:Y:S02]  /*f960*/  MUFU.EX2 R198, R198 ;  /* 0x000000c600c67308 */ /* 0x000fe40000000800 */
[C---:B------:R-:W-:Y:S01]  /*f970*/  HMMA.16816.F32 R92, R4.reuse, R14, R92 ;  /* 0x0000000e045c723c */ /* 0x040fe2000000185c */
[----:B------:R-:W1:Y:S01]  /*f980*/  LDSM.16.MT88.4 R12, [R107+0x7000] ;  /* 0x007000006b0c783b */ /* 0x000e620000004200 */
[----:B------:R-:W-:Y:S06]  /*f990*/  MUFU.EX2 R197, R197 ;  /* 0x000000c500c57308 */ /* 0x000fec0000000800 */
[C---:B---3--:R-:W-:Y:S08]  /*f9a0*/  HMMA.16816.F32 R88, R4.reuse, R8, R88 ;  /* 0x000000080458723c */ /* 0x048ff00000001858 */
[C---:B------:R-:W-:Y:S01]  /*f9b0*/  HMMA.16816.F32 R84, R4.reuse, R10, R84 ;  /* 0x0000000a0454723c */ /* 0x040fe20000001854 */
[----:B------:R-:W2:Y:S07]  /*f9c0*/  LDSM.16.MT88.4 R8, [R106+0x7000] ;  /* 0x007000006a08783b */ /* 0x000eae0000004200 */
[C---:B-1----:R-:W-:Y:S08]  /*f9d0*/  HMMA.16816.F32 R80, R4.reuse, R12, R80 ;  /* 0x0000000c0450723c */ /* 0x042ff00000001850 */
[C---:B------:R-:W-:Y:S01]  /*f9e0*/  HMMA.16816.F32 R76, R4.reuse, R14, R76 ;  /* 0x0000000e044c723c */ /* 0x040fe2000000184c */
[----:B------:R-:W1:Y:S07]  /*f9f0*/  LDSM.16.MT88.4 R12, [R160+0x7800] ;  /* 0x00780000a00c783b */ /* 0x000e6e0000004200 */
        /* <DEDUP_REMOVED lines=35> */
[-C--:B------:R-:W-:Y:S01]  /*fc30*/  FFMA.FTZ R4, R110, R22.reuse, -R21 ;  /* 0x000000166e047223 */ /* 0x080fe20000010815 */
[----:B------:R-:W-:Y:S01]  /*fc40*/  FFMA.FTZ R110, R104, R22, -R39 ;  /* 0x00000016686e7223 */ /* 0x000fe20000010827 */
[----:B------:R-:W-:Y:S01]  /*fc50*/  FADD.FTZ R5, R116, R63 ;  /* 0x0000003f74057221 */ /* 0x000fe20000010000 */
[----:B------:R-:W-:Y:S01]  /*fc60*/  MUFU.EX2 R104, R112 ;  /* 0x0000007000687308 */ /* 0x000fe20000000800 */
[----:B------:R-:W-:-:S02]  /*fc70*/  F2FP.F16.F32.PACK_AB R6, R123, R60 ;  /* 0x0000003c7b06723e */ /* 0x000fc400000000ff */
[----:B------:R-:W-:Y:S01]  /*fc80*/  FADD.FTZ R114, R114, R5 ;  /* 0x0000000572727221 */ /* 0x000fe20000010000 */
[----:B------:R-:W3:Y:S03]  /*fc90*/  MUFU.EX2 R108, R4 ;  /* 0x00000004006c7308 */ /* 0x000ee60000000800 */
[----:B------:R-:W-:Y:S01]  /*fca0*/  FADD.FTZ R65, R61, R114 ;  /* 0x000000723d417221 */ /* 0x000fe20000010000 */
[----:B------:R-:W4:Y:S01]  /*fcb0*/  MUFU.EX2 R110, R110 ;  /* 0x0000006e006e7308 */ /* 0x000f220000000800 */
[----:B------:R-:W-:Y:S02]  /*fcc0*/  FFMA.FTZ R61, R42, R22, -R21 ;  /* 0x000000162a3d7223 */ /* 0x000fe40000010815 */
[----:B------:R-:W-:Y:S01]  /*fcd0*/  FADD.FTZ R46, R46, R65 ;  /* 0x000000412e2e7221 */ /* 0x000fe20000010000 */
[----:B------:R-:W5:Y:S04]  /*fce0*/  MUFU.EX2 R63, R64 ;  /* 0x00000040003f7308 */ /* 0x000f680000000800 */
[----:B------:R-:W-:Y:S01]  /*fcf0*/  MUFU.EX2 R61, R61 ;  /* 0x0000003d003d7308 */ /* 0x000fe20000000800 */
[----:B---3--:R-:W-:-:S02]  /*fd00*/  F2FP.F16.F32.PACK_AB R5, R121, R108 ;  /* 0x0000006c7905723e */ /* 0x008fc400000000ff */
[----:B----4-:R-:W-:Y:S02]  /*fd10*/  F2FP.F16.F32.PACK_AB R4, R127, R110 ;  /* 0x0000006e7f04723e */ /* 0x010fe400000000ff */
[----:B-----5:R-:W-:-:S07]  /*fd20*/  F2FP.F16.F32.PACK_AB R7, R63, R104 ;  /* 0x000000683f07723e */ /* 0x020fce00000000ff */
[C---:B-1----:R-:W-:Y:S08]  /*fd30*/  HMMA.16816.F32 R80, R4.reuse, R12, R80 ;  /* 0x0000000c0450723c */ /* 0x042ff00000001850 */
[C---:B--2---:R-:W-:Y:S08]  /*fd40*/  HMMA.16816.F32 R96, R4.reuse, R8, R96 ;  /* 0x000000080460723c */ /* 0x044ff00000001860 */
[C---:B------:R-:W-:Y:S01]  /*fd50*/  HMMA.16816.F32 R92, R4.reuse, R10, R92 ;  /* 0x0000000a045c723c */ /* 0x040fe2000000185c */
[----:B------:R-:W1:Y:S07]  /*fd60*/  LDSM.16.MT88.4 R8, [R106+0x8800] ;  /* 0x008800006a08783b */ /* 0x000e6e0000004200 */
[C---:B------:R-:W-:Y:S01]  /*fd70*/  HMMA.16816.F32 R76, R4.reuse, R14, R76 ;  /* 0x0000000e044c723c */ /* 0x040fe2000000184c */
[----:B------:R-:W2:Y:S07]  /*fd80*/  LDSM.16.MT88.4 R12, [R160+0x9000] ;  /* 0x00900000a00c783b */ /* 0x000eae0000004200 */
[C---:B------:R-:W-:Y:S08]  /*fd90*/  HMMA.16816.F32 R88, R4.reuse, R16, R88 ;  /* 0x000000100458723c */ /* 0x040ff00000001858 */
[C---:B------:R-:W-:Y:S01]  /*fda0*/  HMMA.16816.F32 R84, R4.reuse, R18, R84 ;  /* 0x000000120454723c */ /* 0x040fe20000001854 */
[----:B------:R-:W3:Y:S07]  /*fdb0*/  LDSM.16.MT88.4 R16, [R107+0x9000] ;  /* 0x009000006b10783b */ /* 0x000eee0000004200 */
[C---:B-1----:R-:W-:Y:S01]  /*fdc0*/  HMMA.16816.F32 R72, R4.reuse, R8, R72 ;  /* 0x000000080448723c */ /* 0x042fe20000001848 */
[-C--:B------:R-:W-:Y:S01]  /*fdd0*/  FFMA.FTZ R8, R44, R22.reuse, -R21 ;  /* 0x000000162c087223 */ /* 0x080fe20000010815 */
[-CC-:B------:R-:W-:Y:S01]  /*fde0*/  FFMA.FTZ R44, R37, R22.reuse, -R39.reuse ;  /* 0x00000016252c7223 */ /* 0x180fe20000010827 */
[----:B------:R-:W-:Y:S01]  /*fdf0*/  FFMA.FTZ R37, R36, R22, -R39 ;  /* 0x0000001624257223 */ /* 0x000fe20000010827 */
[----:B------:R-:W-:Y:S01]  /*fe00*/  FADD.FTZ R39, R25, R40 ;  /* 0x0000002819277221 */ /* 0x000fe20000010000 */
[----:B------:R-:W1:Y:S03]  /*fe10*/  MUFU.EX2 R42, R8 ;  /* 0x00000008002a7308 */ /* 0x000e660000000800 */
[----:B------:R-:W-:Y:S01]  /*fe20*/  HMMA.16816.F32 R68, R4, R10, R68 ;  /* 0x0000000a0444723c */ /* 0x000fe20000001844 */
[----:B------:R-:W-:Y:S01]  /*fe30*/  FADD.FTZ R5, R41, R46 ;  /* 0x0000002e29057221 */ /* 0x000fe20000010000 */
[----:B------:R-:W4:Y:S01]  /*fe40*/  MUFU.EX2 R44, R44 ;  /* 0x0000002c002c7308 */ /* 0x000f220000000800 */
[----:B------:R-:W-:-:S02]  /*fe50*/  FADD.FTZ R58, R58, R39 ;  /* 0x000000273a3a7221 */ /* 0x000fc40000010000 */
[----:B------:R-:W-:Y:S01]  /*fe60*/  FADD.FTZ R38, R38, R5 ;  /* 0x0000000526267221 */ /* 0x000fe20000010000 */
[----:B------:R-:W5:Y:S01]  /*fe70*/  MUFU.EX2 R37, R37 ;  /* 0x0000002500257308 */ /* 0x000f620000000800 */
[----:B------:R-:W-:-:S03]  /*fe80*/  FADD.FTZ R53, R53, R58 ;  /* 0x0000003a35357221 */ /* 0x000fc60000010000 */
[----:B------:R-:W2:Y:S01]  /*fe90*/  MUFU.EX2 R41, R30 ;  /* 0x0000001e00297308 */ /* 0x000ea20000000800 */
[----:B-1----:R-:W-:Y:S01]  /*fea0*/  F2FP.F16.F32.PACK_AB R5, R61, R42 ;  /* 0x0000002a3d05723e */ /* 0x002fe200000000ff */
[----:B------:R-:W1:Y:S01]  /*feb0*/  LDSM.16.MT88.4 R8, [R156+0x9000] ;  /* 0x009000009c08783b */ /* 0x000e620000004200 */
[----:B------:R-:W-:Y:S01]  /*fec0*/  FADD.FTZ R54, R54, R53 ;  /* 0x0000003536367221 */ /* 0x000fe20000010000 */
[----:B------:R-:W-:Y:S01]  /*fed0*/  MUFU.EX2 R25, R29 ;  /* 0x0000001d00197308 */ /* 0x000fe20000000800 */
[----:B----4-:R-:W-:Y:S02]  /*fee0*/  F2FP.F16.F32.PACK_AB R4, R44, R35 ;  /* 0x000000232c04723e */ /* 0x010fe400000000ff */
[----:B------:R-:W-:Y:S01]  /*fef0*/  FADD.FTZ R3, R3, R54 ;  /* 0x0000003603037221 */ /* 0x000fe20000010000 */
[----:B-----5:R-:W-:-:S03]  /*ff00*/  F2FP.F16.F32.PACK_AB R6, R37, R32 ;  /* 0x000000202506723e */ /* 0x020fc600000000ff */
[----:B------:R-:W-:Y:S01]  /*ff10*/  FADD.FTZ R130, R130, R3 ;  /* 0x0000000382827221 */ /* 0x000fe20000010000 */
[----:B--2---:R-:W-:-:S03]  /*ff20*/  F2FP.F16.F32.PACK_AB R7, R41, R34 ;  /* 0x000000222907723e */ /* 0x004fc600000000ff */
[----:B------:R-:W-:-:S04]  /*ff30*/  FADD.FTZ R111, R111, R130 ;  /* 0x000000826f6f7221 */ /* 0x000fc80000010000 */
[----:B------:R-:W-:Y:S01]  /*ff40*/  FADD.FTZ R22, R128, R111 ;  /* 0x0000006f80167221 */ /* 0x000fe20000010000 */
[----:B------:R-:W-:Y:S03]  /*ff50*/  HMMA.16816.F32 R96, R4, R12, R96 ;  /* 0x0000000c0460723c */ /* 0x000fe60000001860 */
[----:B------:R-:W-:-:S04]  /*ff60*/  FADD.FTZ R22, R105, R22 ;  /* 0x0000001669167221 */ /* 0x000fc80000010000 */
[----:B------:R-:W-:Y:S01]  /*ff70*/  FADD.FTZ R119, R119, R22 ;  /* 0x0000001677777221 */ /* 0x000fe20000010000 */
[----:B------:R-:W-:Y:S01]  /*ff80*/  HMMA.16816.F32 R92, R4, R14, R92 ;  /* 0x0000000e045c723c */ /* 0x000fe2000000185c */
[----:B------:R-:W2:Y:S02]  /*ff90*/  LDSM.16.MT88.4 R12, [R106+0x9000] ;  /* 0x009000006a0c783b */ /* 0x000ea40000004200 */
[----:B------:R-:W-:-:S05]  /*ffa0*/  FADD.FTZ R142, R142, R119 ;  /* 0x000000778e8e7221 */ /* 0x000fca0000010000 */
[----:B---3--:R-:W-:Y:S01]  /*ffb0*/  HMMA.16816.F32 R80, R4, R16, R80 ;  /* 0x000000100450723c */ /* 0x008fe20000001850 */
[----:B------:R-:W-:Y:S02]  /*ffc0*/  FADD.FTZ R17, R23, R38 ;  /* 0x0000002617117221 */ /* 0x000fe40000010000 */
[----:B------:R-:W3:Y:S02]  /*ffd0*/  MUFU.EX2 R23, R31 ;  /* 0x0000001f00177308 */ /* 0x000ee40000000800 */
[----:B------:R-:W-:-:S03]  /*ffe0*/  FADD.FTZ R56, R56, R17 ;  /* 0x0000001138387221 */ /* 0x000fc60000010000 */
[----:B------:R-:W-:Y:S01]  /*fff0*/  HMMA.16816.F32 R76, R4, R18, R76 ;  /* 0x00000012044c723c */ /* 0x000fe2000000184c */
[----:B------:R-:W4:Y:S01]  /*10000*/  LDSM.16.MT88.4 R16, [R156+0x9800] ;  /* 0x009800009c10783b */ /* 0x000f220000004200 */
[----:B------:R-:W-:-:S04]  /*10010*/  FADD.FTZ R55, R55, R56 ;  /* 0x0000003837377221 */ /* 0x000fc80000010000 */
[----:B------:R-:W-:Y:S02]  /*10020*/  FADD.FTZ R52, R52, R55 ;  /* 0x0000003734347221 */ /* 0x000fe40000010000 */
[----:B-1----:R-:W-:Y:S02]  /*10030*/  HMMA.16816.F32 R88, R4, R8, R88 ;  /* 0x000000080458723c */ /* 0x002fe40000001858 */
[----:B------:R-:W-:-:S04]  /*10040*/  FADD.FTZ R47, R47, R52 ;  /* 0x000000342f2f7221 */ /* 0x000fc80000010000 */
[----:B------:R-:W-:Y:S02]  /*10050*/  FADD.FTZ R132, R132, R47 ;  /* 0x0000002f84847221 */ /* 0x000fe40000010000 */
[----:B------:R-:W-:Y:S01]  /*10060*/  HMMA.16816.F32 R84, R4, R10, R84 ;  /* 0x0000000a0454723c */ /* 0x000fe20000001854 */
[----:B------:R-:W1:Y:S01]  /*10070*/  LDSM.16.MT88.4 R8, [R160+0x9800] ;  /* 0x00980000a008783b */ /* 0x000e620000004200 */
[----:B------:R-:W-:-:S04]  /*10080*/  FADD.FTZ R109, R109, R132 ;  /* 0x000000846d6d7221 */ /* 0x000fc80000010000 */
[----:B------:R-:W-:Y:S02]  /*10090*/  FADD.FTZ R20, R122, R109 ;  /* 0x0000006d7a147221 */ /* 0x000fe40000010000 */
        /* <DEDUP_REMOVED lines=8> */
[----:B------:R-:W-:Y:S01]  /*10120*/  F2FP.F16.F32.PACK_AB R6, R198, R25 ;  /* 0x00000019c606723e */ /* 0x000fe200000000ff */
[----:B------:R-:W-:Y:S01]  /*10130*/  FADD.FTZ R3, R113, R144 ;  /* 0x0000009071037221 */ /* 0x000fe20000010000 */
[----:B------:R-:W-:-:S03]  /*10140*/  F2FP.F16.F32.PACK_AB R7, R197, R24 ;  /* 0x00000018c507723e */ /* 0x000fc600000000ff */
[----:B------:R-:W-:-:S04]  /*10150*/  FADD.FTZ R3, R134, R3 ;  /* 0x0000000386037221 */ /* 0x000fc80000010000 */
        /* <DEDUP_REMOVED lines=106> */
.L_x_10464:
        /* <DEDUP_REMOVED lines=8> */
.L_x_10465:
[----:B------:R-:W-:Y:S05]  /*10880*/  BSYNC.RECONVERGENT B0 ;  /* 0x0000000000007941 */ /* 0x000fea0003800200 */
.L_x_10463:
[C---:B------:R-:W-:Y:S01]  /*10890*/  IMAD.SHL.U32 R3, R168.reuse, 0x20, RZ ;  /* 0x00000020a8037824 */ /* 0x040fe200078e00ff */
[----:B------:R-:W-:Y:S01]  /*108a0*/  IADD3 R8, P1, PT, R49, R174, RZ ;  /* 0x000000ae31087210 */ /* 0x000fe20007f3e0ff */
[----:B------:R-:W-:Y:S01]  /*108b0*/  VIADD R59, R57, 0xfffffffe ;  /* 0xfffffffe393b7836 */ /* 0x000fe20000000000 */
[----:B------:R-:W-:Y:S01]  /*108c0*/  SHF.L.U64.HI R4, R168, 0x5, R169 ;  /* 0x00000005a8047819 */ /* 0x000fe200000102a9 */
[----:B------:R-:W-:Y:S01]  /*108d0*/  BSSY.RECONVERGENT B1, `(.L_x_10466) ;  /* 0x0000125000017945 */ /* 0x000fe20003800200 */
        /* <DEDUP_REMOVED lines=16> */
[----:B------:R-:W-:Y:S01]  /*109e0*/  @!P0 IADD3 R28, P1, PT, R18, R3, RZ ;  /* 0x00000003121c8210 */ /* 0x000fe20007f3e0ff */
[--C-:B------:R-:W-:Y:S02]  /*109f0*/  IMAD.X R19, R11, 0x1, R4.reuse, P2 ;  /* 0x000000010b137824 */ /* 0x100fe400010e0604 */
[----:B------:R-:W-:Y:S01]  /*10a00*/  @!PT LDS RZ, [RZ] ;  /* 0x00000000fffff984 */ /* 0x000fe20000000800 */
[----:B------:R-:W-:Y:S01]  /*10a10*/  @!PT LDS RZ, [RZ] ;  /* 0x00000000fffff984 */ /* 0x000fe20000000800 */
[----:B------:R-:W-:Y:S01]  /*10a20*/  @!PT LDS RZ, [RZ] ;  /* 0x00000000fffff984 */ /* 0x000fe20000000800 */
[----:B------:R-:W-:Y:S02]  /*10a30*/  @!P0 LDGSTS.E.BYPASS.LTC128B.128 [R181+0x6800], desc[UR4][R8.64] ;  /* 0x0680000008b58fae */ /* 0x000fe4000b981a04 */
[----:B------:R-:W-:Y:S01]  /*10a40*/  @!P0 IMAD.X R29, R19, 0x1, R4, P1 ;  /* 0x00000001131d8824 */ /* 0x000fe200008e0604 */
[----:B------:R-:W-:Y:S01]  /*10a50*/  ISETP.GT.AND P1, PT, R59, R170, PT ;  /* 0x000000aa3b00720c */ /* 0x000fe20003f24270 */
        /* <DEDUP_REMOVED lines=32> */
[----:B-1----:R-:W1:Y:S04]  /*10c60*/  LDSM.16.M88.4 R12, [R164+UR6+0x2000] ;  /* 0x00200006a40c783b */ /* 0x002e680008000200 */
[----:B------:R-:W3:Y:S04]  /*10c70*/  LDSM.16.M88.4 R4, [R164+UR6+0x2800] ;  /* 0x00280006a404783b */ /* 0x000ee80008000200 */
[----:B------:R-:W4:Y:S04]  /*10c80*/  LDSM.16.M88.4 R52, [R164+UR6+0x3800] ;  /* 0x00380006a434783b */ /* 0x000f280008000200 */
[----:B------:R-:W5:Y:S04]  /*10c90*/  LDSM.16.M88.4 R44, [R164+UR6+0x4000] ;  /* 0x00400006a42c783b */ /* 0x000f680008000200 */
[----:B------:R-:W-:Y:S04]  /*10ca0*/  LDSM.16.M88.4 R112, [R163] ;  /* 0x00000000a370783b */ /* 0x000fe80000000200 */
[----:B------:R-:W5:Y:S04]  /*10cb0*/  LDSM.16.M88.4 R32, [R159+0x2000] ;  /* 0x002000009f20783b */ /* 0x000f680000000200 */
[----:B------:R-:W5:Y:S04]  /*10cc0*/  LDSM.16.M88.4 R64, [R164+UR6+0x3000] ;  /* 0x00300006a440783b */ /* 0x000f680008000200 */
[----:B------:R-:W5:Y:S04]  /*10cd0*/  LDSM.16.M88.4 R24, [R159+0x2800] ;  /* 0x002800009f18783b */ /* 0x000f680000000200 */
[----:B------:R-:W5:Y:S04]  /*10ce0*/  LDSM.16.M88.4 R36, [R164+UR6+0x4800] ;  /* 0x00480006a424783b */ /* 0x000f680008000200 */
[----:B--2---:R-:W2:Y:S04]  /*10cf0*/  LDSM.16.M88.4 R28, [R164+UR6+0x5000] ;  /* 0x00500006a41c783b */ /* 0x004ea80008000200 */
[----:B------:R-:W2:Y:S01]  /*10d00*/  LDSM.16.M88.4 R128, [R164+UR6+0x5800] ;  /* 0x00580006a480783b */ /* 0x000ea20008000200 */
[C---:B-1----:R-:W-:Y:S03]  /*10d10*/  HMMA.16816.F32 R16, R20.reuse, R12, RZ ;  /* 0x0000000c1410723c */ /* 0x042fe600000018ff */
[----:B------:R-:W1:Y:S04]  /*10d20*/  LDSM.16.M88.4 R120, [R159+0x3800] ;  /* 0x003800009f78783b */ /* 0x000e680000000200 */
[----:B------:R-:W1:Y:S01]  /*10d30*/  LDSM.16.M88.4 R116, [R159+0x4000] ;  /* 0x004000009f74783b */ /* 0x000e620000000200 */
[C---:B------:R-:W-:Y:S03]  /*10d40*/  HMMA.16816.F32 R12, R20.reuse, R14, RZ ;  /* 0x0000000e140c723c */ /* 0x040fe600000018ff */
[----:B------:R-:W1:Y:S04]  /*10d50*/  LDSM.16.M88.4 R132, [R159+0x3000] ;  /* 0x003000009f84783b */ /* 0x000e680000000200 */
[----:B------:R-:W0:Y:S01]  /*10d60*/  LDGDEPBAR ;  /* 0x00000000000079af */ /* 0x000e220000000000 */
[C---:B---3--:R-:W-:Y:S08]  /*10d70*/  HMMA.16816.F32 R8, R20.reuse, R4, RZ ;  /* 0x000000041408723c */ /* 0x048ff000000018ff */
[C---:B------:R-:W-:Y:S08]  /*10d80*/  HMMA.16816.F32 R4, R20.reuse, R6, RZ ;  /* 0x000000061404723c */ /* 0x040ff000000018ff */
[C---:B----4-:R-:W-:Y:S08]  /*10d90*/  HMMA.16816.F32 R60, R20.reuse, R52, RZ ;  /* 0x00000034143c723c */ /* 0x050ff000000018ff */
[C---:B-----5:R-:W-:Y:S08]  /*10da0*/  HMMA.16816.F32 R48, R20.reuse, R44, RZ ;  /* 0x0000002c1430723c */ /* 0x060ff000000018ff */
[C---:B------:R-:W-:Y:S08]  /*10db0*/  HMMA.16816.F32 R52, R20.reuse, R54, RZ ;  /* 0x000000361434723c */ /* 0x040ff000000018ff */
[----:B------:R-:W-:Y:S08]  /*10dc0*/  HMMA.16816.F32 R44, R20, R46, RZ ;  /* 0x0000002e142c723c */ /* 0x000ff000000018ff */
[C---:B------:R-:W-:Y:S08]  /*10dd0*/  HMMA.16816.F32 R16, R112.reuse, R32, R16 ;  /* 0x000000207010723c */ /* 0x040ff00000001810 */
[----:B------:R-:W-:Y:S08]  /*10de0*/  HMMA.16816.F32 R12, R112, R34, R12 ;  /* 0x00000022700c723c */ /* 0x000ff0000000180c */
[----:B------:R-:W-:Y:S08]  /*10df0*/  HMMA.16816.F32 R108, R20, R64, RZ ;  /* 0x00000040146c723c */ /* 0x000ff000000018ff */
[C---:B------:R-:W-:Y:S08]  /*10e00*/  HMMA.16816.F32 R8, R112.reuse, R24, R8 ;  /* 0x000000187008723c */ /* 0x040ff00000001808 */
[----:B------:R-:W-:Y:S08]  /*10e10*/  HMMA.16816.F32 R4, R112, R26, R4 ;  /* 0x0000001a7004723c */ /* 0x000ff00000001804 */
        /* <DEDUP_REMOVED lines=15> */
[C---:B------:R-:W-:Y:S08]  /*10f10*/  HMMA.16816.F32 R64, R112.reuse, R134, R64 ;  /* 0x000000867040723c */ /* 0x040ff00000001840 */
[C---:B--2---:R-:W-:Y:S08]  /*10f20*/  HMMA.16816.F32 R40, R112.reuse, R128, R40 ;  /* 0x000000807028723c */ /* 0x044ff00000001828 */
[C---:B------:R-:W-:Y:S01]  /*10f30*/  HMMA.16816.F32 R36, R112.reuse, R130, R36 ;  /* 0x000000827024723c */ /* 0x040fe20000001824 */
[----:B------:R-:W-:Y:S07]  /*10f40*/  LDSM.16.M88.4 R128, [R158+0x3000] ;  /* 0x003000009e80783b */ /* 0x000fee0000000200 */
[C---:B-1----:R-:W-:Y:S08]  /*10f50*/  HMMA.16816.F32 R32, R112.reuse, R120, R32 ;  /* 0x000000787020723c */ /* 0x042ff00000001820 */
[C---:B------:R-:W-:Y:S01]  /*10f60*/  HMMA.16816.F32 R28, R112.reuse, R122, R28 ;  /* 0x0000007a701c723c */ /* 0x040fe2000000181c */
[----:B------:R-:W-:Y:S07]  /*10f70*/  LDSM.16.M88.4 R120, [R158+0x2000] ;  /* 0x002000009e78783b */ /* 0x000fee0000000200 */
[C---:B---3--:R-:W-:Y:S08]  /*10f80*/  HMMA.16816.F32 R24, R112.reuse, R116, R24 ;  /* 0x000000747018723c */ /* 0x048ff00000001818 */
[----:B------:R-:W-:Y:S01]  /*10f90*/  HMMA.16816.F32 R20, R112, R118, R20 ;  /* 0x000000767014723c */ /* 0x000fe20000001814 */
[----:B------:R-:W1:Y:S04]  /*10fa0*/  LDSM.16.M88.4 R112, [R162] ;  /* 0x00000000a270783b */ /* 0x000e680000000200 */
[----:B------:R-:W2:Y:S03]  /*10fb0*/  LDSM.16.M88.4 R116, [R158+0x2800] ;  /* 0x002800009e74783b */ /* 0x000ea60000000200 */
        /* <DEDUP_REMOVED lines=17> */
[----:B------:R-:W-:Y:S07]  /*110d0*/  LDSM.16.M88.4 R128, [R161] ;  /* 0x00000000a180783b */ /* 0x000fee0000000200 */
[C---:B-1----:R-:W-:Y:S08]  /*110e0*/  HMMA.16816.F32 R32, R112.reuse, R120, R32 ;  /* 0x000000787020723c */ /* 0x042ff00000001820 */
[C---:B------:R-:W-:Y:S01]  /*110f0*/  HMMA.16816.F32 R28, R112.reuse, R122, R28 ;  /* 0x0000007a701c723c */ /* 0x040fe2000000181c */
[----:B------:R-:W1:Y:S07]  /*11100*/  LDSM.16.M88.4 R120, [R157+0x3000] ;  /* 0x003000009d78783b */ /* 0x000e6e0000000200 */
[C---:B--2---:R-:W-:Y:S08]  /*11110*/  HMMA.16816.F32 R24, R112.reuse, R116, R24 ;  /* 0x000000747018723c */ /* 0x044ff00000001818 */
[----:B------:R-:W-:Y:S01]  /*11120*/  HMMA.16816.F32 R20, R112, R118, R20 ;  /* 0x000000767014723c */ /* 0x000fe20000001814 */
[----:B------:R-:W2:Y:S04]  /*11130*/  LDSM.16.M88.4 R116, [R157+0x2000] ;  /* 0x002000009d74783b */ /* 0x000ea80000000200 */
[----:B------:R-:W3:Y:S03]  /*11140*/  LDSM.16.M88.4 R112, [R157+0x2800] ;  /* 0x002800009d70783b */ /* 0x000ee60000000200 */
        /* <DEDUP_REMOVED lines=14> */
[C---:B---3--:R-:W-:Y:S08]  /*11230*/  HMMA.16816.F32 R48, R128.reuse, R112, R48 ;  /* 0x000000708030723c */ /* 0x048ff00000001830 */
[----:B------:R-:W-:Y:S01]  /*11240*/  HMMA.16816.F32 R44, R128, R114, R44 ;  /* 0x00000072802c723c */ /* 0x000fe2000000182c */
[----:B------:R-:W2:Y:S01]  /*11250*/  LDSM.16.M88.4 R112, [R157+0x5800] ;  /* 0x005800009d70783b */ /* 0x000ea20000000200 */
[----:B------:R-:W-:-:S06]  /*11260*/  DEPBAR.LE SB0, 0x0 ;  /* 0x000080000000791a */ /* 0x000fcc0000000000 */
[C---:B-1----:R-:W-:Y:S08]  /*11270*/  HMMA.16816.F32 R32, R128.reuse, R116, R32 ;  /* 0x000000748020723c */ /* 0x042ff00000001820 */
[C---:B------:R-:W-:Y:S08]  /*11280*/  HMMA.16816.F32 R28, R128.reuse, R118, R28 ;  /* 0x00000076801c723c */ /* 0x040ff0000000181c */
[C---:B--2---:R-:W-:Y:S08]  /*11290*/  HMMA.16816.F32 R24, R128.reuse, R112, R24 ;  /* 0x000000708018723c */ /* 0x044ff00000001818 */
[----:B------:R-:W-:Y:S01]  /*112a0*/  HMMA.16816.F32 R20, R128, R114, R20 ;  /* 0x000000728014723c */ /* 0x000fe20000001814 */
[----:B------:R-:W-:Y:S06]  /*112b0*/  BAR.SYNC.DEFER_BLOCKING 0x0 ;  /* 0x0000000000007b1d */ /* 0x000fec0000010000 */
[----:B------:R-:W-:-:S13]  /*112c0*/  @!P1 BRA `(.L_x_10467) ;  /* 0x0000000800149947 */ /* 0x000fda0003800000 */
[----:B------:R-:W-:Y:S04]  /*112d0*/  BSSY.RECONVERGENT B0, `(.L_x_10468) ;  /* 0x000004a000007945 */ /* 0x000fe80003800200 */
[----:B------:R-:W-:Y:S05]  /*112e0*/  @!P6 BRA `(.L_x_10469) ;  /* 0x000000040000e947 */ /* 0x000fea0003800000 */
[----:B------:R-:W2:Y:S01]  /*112f0*/  LD.E R116, desc[UR4][R102.64+0x170] ;  /* 0x0001700466747980 */ /* 0x000ea2000c101900 */
[----:B------:R-:W-:Y:S02]  /*11300*/  MOV R112, RZ ;  /* 0x000000ff00707202 */ /* 0x000fe40000000f00 */
        /* <DEDUP_REMOVED lines=8> */
[----:B------:R-:W-:-:S04]  /*11390*/  IMAD R3, R3, R104, RZ ;  /* 0x0000006803037224 */ /* 0x000fc800078e02ff */
[----:B------:R-:W-:-:S04]  /*113a0*/  IMAD.HI.U32 R115, R113, R3, R112 ;  /* 0x0000000371737227 */ /* 0x000fc800078e0070 */
[----:B------:R-:W-:Y:S02]  /*113b0*/  VIADD R113, R57, 0xffffffff ;  /* 0xffffffff39717836 */ /* 0x000fe40000000000 */
[----:B------:R-:W-:Y:S02]  /*113c0*/  IMAD.SHL.U32 R3, R59, 0x80, RZ ;  /* 0x000000803b037824 */ /* 0x000fe400078e00ff */
[----:B------:R-:W-:-:S03]  /*113d0*/  IMAD.SHL.U32 R113, R113, 0x80, RZ ;  /* 0x0000008071717824 */ /* 0x000fc600078e00ff */
[----:B------:R-:W-:Y:S02]  /*113e0*/  IABS R58, R3 ;  /* 0x00000003003a7213 */ /* 0x000fe40000000000 */
[----:B------:R-:W-:Y:S02]  /*113f0*/  IADD3 R113, PT, PT, R113, -0x100, RZ ;  /* 0xffffff0071717810 */ /* 0x000fe40007ffe0ff */
[----:B------:R-:W-:Y:S01]  /*11400*/  LOP3.LUT R3, R3, R116, RZ, 0x3c, !PT ;  /* 0x0000007403037212 */ /* 0x000fe200078e3cff */
[----:B------:R-:W-:Y:S01]  /*11410*/  IMAD.HI.U32 R114, R115, R58, RZ ;  /* 0x0000003a73727227 */ /* 0x000fe200078e00ff */
[----:B------:R-:W-:Y:S02]  /*11420*/  IABS R56, R113 ;  /* 0x0000007100387213 */ /* 0x000fe40000000000 */
[----:B------:R-:W-:-:S03]  /*11430*/  LOP3.LUT R113, R113, R116, RZ, 0x3c, !PT ;  /* 0x0000007471717212 */ /* 0x000fc600078e3cff */
[----:B------:R-:W-:Y:S01]  /*11440*/  IMAD.HI.U32 R112, R115, R56, RZ ;  /* 0x0000003873707227 */ /* 0x000fe200078e00ff */
[----:B------:R-:W-:-:S03]  /*11450*/  ISETP.GE.AND P4, PT, R113, RZ, PT ;  /* 0x000000ff7100720c */ /* 0x000fc60003f86270 */
[-C--:B------:R-:W-:Y:S02]  /*11460*/  IMAD R115, R112, R105.reuse, R56 ;  /* 0x0000006970737224 */ /* 0x080fe400078e0238 */
        /* <DEDUP_REMOVED lines=13> */
[----:B------:R-:W-:-:S03]  /*11540*/  @P5 IADD3 R114, PT, PT, R114, 0x1, RZ ;  /* 0x0000000172725810 */ /* 0x000fc60007ffe0ff */
[----:B------:R-:W-:Y:S01]  /*11550*/  @!P4 IMAD.MOV R112, RZ, RZ, -R112 ;  /* 0x000000ffff70c224 */ /* 0x000fe200078e0a70 */
[----:B------:R-:W-:-:S04]  /*11560*/  @!P1 IADD3 R114, PT, PT, -R114, RZ, RZ ;  /* 0x000000ff72729210 */ /* 0x000fc80007ffe1ff */
        /* <DEDUP_REMOVED lines=13> */
[----:B------:R-:W-:-:S04]  /*11640*/  IMAD.WIDE.U32 R112, R112, R116, RZ ;  /* 0x0000007470707225 */ /* 0x000fc800078e00ff */
[----:B------:R-:W-:Y:S01]  /*11650*/  IMAD.IADD R113, R113, 0x1, R58 ;  /* 0x0000000171717824 */ /* 0x000fe200078e023a */
[----:B----4-:R-:W-:-:S04]  /*11660*/  IADD3 R3, PT, PT, R56, -R3, RZ ;  /* 0x8000000338037210 */ /* 0x010fc80007ffe0ff */
[----:B------:R-:W-:Y:S01]  /*11670*/  SHF.R.S32.HI R105, RZ, 0x1f, R3 ;  /* 0x0000001fff697819 */ /* 0x000fe20000011403 */
[----:B---3--:R-:W-:-:S04]  /*11680*/  IMAD.WIDE.U32 R112, R3, R114, R112 ;  /* 0x0000007203707225 */ /* 0x008fc800078e0070 */
[----:B------:R-:W-:-:S04]  /*11690*/  IMAD R3, R115, R3, RZ ;  /* 0x0000000373037224 */ /* 0x000fc800078e02ff */
[----:B------:R-:W-:Y:S01]  /*116a0*/  IMAD R3, R114, R105, R3 ;  /* 0x0000006972037224 */ /* 0x000fe200078e0203 */
[----:B------:R-:W-:-:S04]  /*116b0*/  LEA R172, P1, R112, R172, 0x1 ;  /* 0x000000ac70ac7211 */ /* 0x000fc800078208ff */
[----:B------:R-:W-:-:S04]  /*116c0*/  IADD3 R3, PT, PT, R113, R3, RZ ;  /* 0x0000000371037210 */ /* 0x000fc80007ffe0ff */
[----:B------:R-:W-:Y:S01]  /*116d0*/  LEA.HI.X R171, R112, R171, R3, 0x1, P1 ;  /* 0x000000ab70ab7211 */ /* 0x000fe200008f0c03 */
[----:B------:R-:W-:Y:S05]  /*116e0*/  BRA `(.L_x_10470) ;  /* 0x0000000000207947 */ /* 0x000fea0003800000 */
.L_x_10469:
        /* <DEDUP_REMOVED lines=8> */
.L_x_10470:
[----:B------:R-:W-:Y:S05]  /*11770*/  BSYNC.RECONVERGENT B0 ;  /* 0x0000000000007941 */ /* 0x000fea0003800200 */
.L_x_10468:
[C---:B------:R-:W-:Y:S01]  /*11780*/  LEA R114, P1, R166.reuse, R172, 0x5 ;  /* 0x000000aca6727211 */ /* 0x040fe200078228ff */
[C---:B------:R-:W-:Y:S01]  /*11790*/  IMAD.SHL.U32 R3, R166.reuse, 0x20, RZ ;  /* 0x00000020a6037824 */ /* 0x040fe200078e00ff */
[C---:B------:R-:W-:Y:S01]  /*117a0*/  SHF.L.U64.HI R56, R166.reuse, 0x5, R167 ;  /* 0x00000005a6387819 */ /* 0x040fe200000102a7 */
[----:B------:R-:W-:Y:S01]  /*117b0*/  @!P0 IMAD.MOV.U32 R173, RZ, RZ, R171 ;  /* 0x000000ffffad8224 */ /* 0x000fe200078e00ab */
[----:B------:R-:W-:Y:S02]  /*117c0*/  LEA.HI.X R115, R166, R171, R167, 0x5, P1 ;  /* 0x000000aba6737211 */ /* 0x000fe400008f2ca7 */
[----:B------:R-:W-:Y:S02]  /*117d0*/  IADD3 R104, P1, PT, R3, R114, RZ ;  /* 0x0000007203687210 */ /* 0x000fe40007f3e0ff */
[----:B------:R-:W-:Y:S01]  /*117e0*/  @!PT LDS RZ, [RZ] ;  /* 0x00000000fffff984 */ /* 0x000fe20000000800 */
[----:B------:R-:W-:Y:S01]  /*117f0*/  @!PT LDS RZ, [RZ] ;  /* 0x00000000fffff984 */ /* 0x000fe20000000800 */
[----:B------:R-:W-:Y:S01]  /*11800*/  @!PT LDS RZ, [RZ] ;  /* 0x00000000fffff984 */ /* 0x000fe20000000800 */
[----:B------:R-:W-:Y:S03]  /*11810*/  @!P0 LDGSTS.E.BYPASS.LTC128B.128 [R181+0x2000], desc[UR4][R172.64] ;  /* 0x02000000acb58fae */ /* 0x000fe6000b981a04 */
[----:B------:R-:W-:Y:S01]  /*11820*/  IMAD.X R105, R56, 0x1, R115, P1 ;  /* 0x0000000138697824 */ /* 0x000fe200008e0673 */
        /* <DEDUP_REMOVED lines=26> */
[----:B------:R-:W-:Y:S01]  /*119d0*/  IMAD.X R115, R117, 0x1, R56, P1 ;  /* 0x0000000175737824 */ /* 0x000fe200008e0638 */
[----:B---3--:R-:W-:-:S04]  /*119e0*/  IADD3 R104, P1, PT, R114, R3, RZ ;  /* 0x0000000372687210 */ /* 0x008fc80007f3e0ff */
[----:B------:R-:W-:Y:S01]  /*119f0*/  @!PT LDS RZ, [RZ] ;  /* 0x00000000fffff984 */ /* 0x000fe20000000800 */
[----:B------:R-:W-:Y:S01]  /*11a00*/  @!PT LDS RZ, [RZ] ;  /* 0x00000000fffff984 */ /* 0x000fe20000000800 */
[----:B------:R-:W-:Y:S01]  /*11a10*/  @!PT LDS RZ, [RZ] ;  /* 0x00000000fffff984 */ /* 0x000fe20000000800 */
[----:B------:R1:W-:Y:S01]  /*11a20*/  @!P0 LDGSTS.E.BYPASS.LTC128B.128 [R181+0x4800], desc[UR4][R114.64] ;  /* 0x0480000072b58fae */ /* 0x0003e2000b981a04 */
[----:B------:R-:W-:-:S03]  /*11a30*/  IMAD.X R105, R115, 0x1, R56, P1 ;  /* 0x0000000173697824 */ /* 0x000fc600008e0638 */
[----:B------:R1:W-:Y:S01]  /*11a40*/  @P0 STS.128 [R181+0x4800], RZ ;  /* 0x004800ffb5000388 */ /* 0x0003e20000000c00 */
[----:B----4-:R-:W-:-:S03]  /*11a50*/  @!P0 IADD3 R112, P1, PT, R104, R3, RZ ;  /* 0x0000000368708210 */ /* 0x010fc60007f3e0ff */
        /* <DEDUP_REMOVED lines=11> */
[----:B------:R-:W0:Y:S02]  /*11b10*/  LDGDEPBAR ;  /* 0x00000000000079af */ /* 0x000e240000000000 */
.L_x_10467:
[----:B------:R-:W-:Y:S05]  /*11b20*/  BSYNC.RECONVERGENT B1 ;  /* 0x0000000000017941 */ /* 0x000fea0003800200 */
.L_x_10466:
[----:B------:R-:W-:Y:S01]  /*11b30*/  VIADD R3, R57, 0xffffffff ;  /* 0xffffffff39037836 */ /* 0x000fe20000000000 */
[----:B------:R-:W-:-:S03]  /*11b40*/  LOP3.LUT R184, R184, 0xfffffffe, RZ, 0xc0, !PT ;  /* 0xfffffffeb8b87812 */ /* 0x000fc600078ec0ff */
[----:B------:R-:W-:-:S04]  /*11b50*/  IMAD.SHL.U32 R3, R3, 0x80, RZ ;  /* 0x0000008003037824 */ /* 0x000fc800078e00ff */
[----:B-1----:R-:W-:-:S04]  /*11b60*/  IMAD.IADD R104, R3, 0x1, R126 ;  /* 0x0000000103687824 */ /* 0x002fc800078e027e */
[C---:B------:R-:W-:Y:S02]  /*11b70*/  VIADD R3, R104.reuse, 0xffffff80 ;  /* 0xffffff8068037836 */ /* 0x040fe40000000000 */
[----:B------:R-:W-:-:S03]  /*11b80*/  VIADD R56, R104, 0xffffff81 ;  /* 0xffffff8168387836 */ /* 0x000fc60000000000 */
[C---:B------:R-:W-:Y:S02]  /*11b90*/  ISETP.GE.AND P1, PT, R3.reuse, R193, PT ;  /* 0x000000c10300720c */ /* 0x040fe40003f26270 */
[C---:B------:R-:W-:Y:S02]  /*11ba0*/  ISETP.GE.AND P2, PT, R3.reuse, R190, PT ;  /* 0x000000be0300720c */ /* 0x040fe40003f46270 */
[----:B------:R-:W-:Y:S02]  /*11bb0*/  FSEL R16, R16, -INF , P1 ;  /* 0xff80000010107808 */ /* 0x000fe40000800000 */
[-C--:B------:R-:W-:Y:S02]  /*11bc0*/  ISETP.GE.AND P1, PT, R56, R191.reuse, PT ;  /* 0x000000bf3800720c */ /* 0x080fe40003f26270 */
[C---:B------:R-:W-:Y:S02]  /*11bd0*/  ISETP.GE.AND P0, PT, R3.reuse, R192, PT ;  /* 0x000000c00300720c */ /* 0x040fe40003f06270 */
[----:B------:R-:W-:Y:S01]  /*11be0*/  ISETP.GE.AND P4, PT, R3, R191, PT ;  /* 0x000000bf0300720c */ /* 0x000fe20003f86270 */
[----:B------:R-:W-:Y:S01]  /*11bf0*/  VIADD R3, R104, 0xffffff88 ;  /* 0xffffff8868037836 */ /* 0x000fe20000000000 */
[----:B------:R-:W-:-:S02]  /*11c00*/  FSEL R18, R18, -INF , P0 ;  /* 0xff80000012127808 */ /* 0x000fc40000000000 */
[----:B------:R-:W-:Y:S01]  /*11c10*/  FSEL R129, R16, -INF , !P2 ;  /* 0xff80000010817808 */ /* 0x000fe20005000000 */
[----:B------:R-:W-:Y:S01]  /*11c20*/  VIADD R16, R104, 0xffffff89 ;  /* 0xffffff8968107836 */ /* 0x000fe20000000000 */
[----:B------:R-:W-:Y:S02]  /*11c30*/  ISETP.GE.AND P0, PT, R3, R190, PT ;  /* 0x000000be0300720c */ /* 0x000fe40003f06270 */
[----:B------:R-:W-:Y:S02]  /*11c40*/  FSEL R131, R18, -INF , !P4 ;  /* 0xff80000012837808 */ /* 0x000fe40006000000 */
[----:B------:R-:W-:Y:S02]  /*11c50*/  @P1 LOP3.LUT R184, R184, 0x1, RZ, 0xfc, !PT ;  /* 0x00000001b8b81812 */ /* 0x000fe400078efcff */
[----:B------:R-:W-:Y:S02]  /*11c60*/  ISETP.GE.AND P5, PT, R56, R193, PT ;  /* 0x000000c13800720c */ /* 0x000fe40003fa6270 */
[----:B------:R-:W-:-:S02]  /*11c70*/  LOP3.LUT P2, RZ, R184, 0x1, RZ, 0xc0, !PT ;  /* 0x00000001b8ff7812 */ /* 0x000fc4000784c0ff */
[----:B------:R-:W-:Y:S02]  /*11c80*/  LOP3.LUT R184, R184, 0xfffffffd, RZ, 0xc0, !PT ;  /* 0xfffffffdb8b87812 */ /* 0x000fe400078ec0ff */
[C---:B------:R-:W-:Y:S02]  /*11c90*/  ISETP.GE.AND P1, PT, R3.reuse, R193, PT ;  /* 0x000000c10300720c */ /* 0x040fe40003f26270 */
[----:B------:R-:W-:Y:S02]  /*11ca0*/  @P0 LOP3.LUT R184, R184, 0x2, RZ, 0xfc, !PT ;  /* 0x00000002b8b80812 */ /* 0x000fe400078efcff */
[C---:B------:R-:W-:Y:S02]  /*11cb0*/  ISETP.GE.AND P0, PT, R3.reuse, R192, PT ;  /* 0x000000c00300720c */ /* 0x040fe40003f06270 */
[----:B------:R-:W-:Y:S01]  /*11cc0*/  ISETP.GE.AND P4, PT, R3, R191, PT ;  /* 0x000000bf0300720c */ /* 0x000fe20003f86270 */
[----:B------:R-:W-:Y:S01]  /*11cd0*/  VIADD R3, R104, 0xffffff90 ;  /* 0xffffff9068037836 */ /* 0x000fe20000000000 */
[----:B------:R-:W-:-:S02]  /*11ce0*/  ISETP.GE.AND P6, PT, R56, R190, PT ;  /* 0x000000be3800720c */ /* 0x000fc40003fc6270 */
[----:B------:R-:W-:Y:S02]  /*11cf0*/  FSEL R17, R17, -INF , P5 ;  /* 0xff80000011117808 */ /* 0x000fe40002800000 */
[----:B------:R-:W-:Y:S02]  /*11d00*/  FSEL R12, R12, -INF , P1 ;  /* 0xff8000000c0c7808 */ /* 0x000fe40000800000 */
[----:B------:R-:W-:Y:S02]  /*11d10*/  FSEL R14, R14, -INF , P0 ;  /* 0xff8000000e0e7808 */ /* 0x000fe40000000000 */
[----:B------:R-:W-:Y:S02]  /*11d20*/  LOP3.LUT P1, RZ, R184, 0x2, RZ, 0xc0, !PT ;  /* 0x00000002b8ff7812 */ /* 0x000fe4000782c0ff */
[----:B------:R-:W-:Y:S02]  /*11d30*/  ISETP.GE.AND P0, PT, R3, R190, PT ;  /* 0x000000be0300720c */ /* 0x000fe40003f06270 */
[----:B------:R-:W-:-:S02]  /*11d40*/  FSEL R203, R17, -INF , !P6 ;  /* 0xff80000011cb7808 */ /* 0x000fc40007000000 */
[----:B------:R-:W-:Y:S02]  /*11d50*/  FSEL R17, R14, -INF , !P4 ;  /* 0xff8000000e117808 */ /* 0x000fe40006000000 */
[----:B------:R-:W-:Y:S01]  /*11d60*/  FSEL R237, R12, -INF , !P1 ;  /* 0xff8000000ced7808 */ /* 0x000fe20004800000 */
[C---:B------:R-:W-:Y:S01]  /*11d70*/  VIADD R12, R104.reuse, 0xffffff91 ;  /* 0xffffff91680c7836 */ /* 0x040fe20000000000 */
[----:B------:R-:W-:Y:S02]  /*11d80*/  P2R R14, PR, RZ, 0x1 ;  /* 0x00000001ff0e7803 */ /* 0x000fe40000000000 */
[C---:B------:R-:W-:Y:S02]  /*11d90*/  ISETP.GE.AND P1, PT, R3.reuse, R193, PT ;  /* 0x000000c10300720c */ /* 0x040fe40003f26270 */
[C---:B------:R-:W-:Y:S02]  /*11da0*/  ISETP.GE.AND P0, PT, R3.reuse, R192, PT ;  /* 0x000000c00300720c */ /* 0x040fe40003f06270 */
[----:B------:R-:W-:Y:S01]  /*11db0*/  ISETP.GE.AND P4, PT, R3, R191, PT ;  /* 0x000000bf0300720c */ /* 0x000fe20003f86270 */
[----:B------:R-:W-:Y:S01]  /*11dc0*/  VIADD R3, R104, 0xffffff98 ;  /* 0xffffff9868037836 */ /* 0x000fe20000000000 */
[----:B------:R-:W-:-:S02]  /*11dd0*/  FSEL R8, R8, -INF , P1 ;  /* 0xff80000008087808 */ /* 0x000fc40000800000 */
[----:B------:R-:W-:Y:S02]  /*11de0*/  FSEL R10, R10, -INF , P0 ;  /* 0xff8000000a0a7808 */ /* 0x000fe40000000000 */
[----:B------:R-:W-:Y:S02]  /*11df0*/  ISETP.NE.AND P1, PT, R14, RZ, PT ;  /* 0x000000ff0e00720c */ /* 0x000fe40003f25270 */
[----:B------:R-:W-:Y:S02]  /*11e00*/  ISETP.GE.AND P0, PT, R3, R190, PT ;  /* 0x000000be0300720c */ /* 0x000fe40003f06270 */
[----:B------:R-:W-:Y:S02]  /*11e10*/  FSEL R135, R10, -INF , !P4 ;  /* 0xff8000000a877808 */ /* 0x000fe40006000000 */
[----:B------:R-:W-:Y:S01]  /*11e20*/  FSEL R141, R8, -INF , !P1 ;  /* 0xff800000088d7808 */ /* 0x000fe20004800000 */
[----:B------:R-:W-:Y:S01]  /*11e30*/  VIADD R8, R104, 0xffffff99 ;  /* 0xffffff9968087836 */ /* 0x000fe20000000000 */
[----:B------:R-:W-:-:S02]  /*11e40*/  P2R R10, PR, RZ, 0x1 ;  /* 0x00000001ff0a7803 */ /* 0x000fc40000000000 */
[C---:B------:R-:W-:Y:S02]  /*11e50*/  ISETP.GE.AND P1, PT, R3.reuse, R193, PT ;  /* 0x000000c10300720c */ /* 0x040fe40003f26270 */
[C---:B------:R-:W-:Y:S02]  /*11e60*/  ISETP.GE.AND P0, PT, R3.reuse, R192, PT ;  /* 0x000000c00300720c */ /* 0x040fe40003f06270 */
[----:B------:R-:W-:Y:S01]  /*11e70*/  ISETP.GE.AND P4, PT, R3, R191, PT ;  /* 0x000000bf0300720c */ /* 0x000fe20003f86270 */
[----:B------:R-:W-:Y:S01]  /*11e80*/  VIADD R3, R104, 0xffffffa0 ;  /* 0xffffffa068037836 */ /* 0x000fe20000000000 */
[----:B------:R-:W-:Y:S02]  /*11e90*/  FSEL R4, R4, -INF , P1 ;  /* 0xff80000004047808 */ /* 0x000fe40000800000 */
[----:B------:R-:W-:Y:S02]  /*11ea0*/  FSEL R6, R6, -INF , P0 ;  /* 0xff80000006067808 */ /* 0x000fe40000000000 */
[----:B------:R-:W-:-:S02]  /*11eb0*/  ISETP.NE.AND P1, PT, R10, RZ, PT ;  /* 0x000000ff0a00720c */ /* 0x000fc40003f25270 */
[C---:B------:R-:W-:Y:S02]  /*11ec0*/  ISETP.GE.AND P0, PT, R3.reuse, R190, PT ;  /* 0x000000be0300720c */ /* 0x040fe40003f06270 */
[----:B------:R-:W-:Y:S02]  /*11ed0*/  FSEL R229, R6, -INF , !P4 ;  /* 0xff80000006e57808 */ /* 0x000fe40006000000 */
[----:B------:R-:W-:Y:S02]  /*11ee0*/  FSEL R233, R4, -INF , !P1 ;  /* 0xff80000004e97808 */ /* 0x000fe40004800000 */
[----:B------:R-:W-:Y:S02]  /*11ef0*/  P2R R6, PR, RZ, 0x1 ;  /* 0x00000001ff067803 */ /* 0x000fe40000000000 */
[C---:B------:R-:W-:Y:S02]  /*11f00*/  ISETP.GE.AND P1, PT, R3.reuse, R193, PT ;  /* 0x000000c10300720c */ /* 0x040fe40003f26270 */
[----:B------:R-:W-:-:S02]  /*11f10*/  ISETP.GE.AND P0, PT, R3, R192, PT ;  /* 0x000000c00300720c */ /* 0x000fc40003f06270 */
[----:B------:R-:W-:Y:S02]  /*11f20*/  ISETP.GE.AND P4, PT, R3, R191, PT ;  /* 0x000000bf0300720c */ /* 0x000fe40003f86270 */
[----:B------:R-:W2:Y:S01]  /*11f30*/  LD.E R3, desc[UR4][R102.64+0xdc] ;  /* 0x0000dc0466037980 */ /* 0x000ea2000c101900 */
[----:B------:R-:W-:Y:S01]  /*11f40*/  VIADD R4, R104, 0xffffffa8 ;  /* 0xffffffa868047836 */ /* 0x000fe20000000000 */
[----:B------:R-:W-:Y:S02]  /*11f50*/  ISETP.GE.AND P3, PT, R56, R192, PT ;  /* 0x000000c03800720c */ /* 0x000fe40003f66270 */
[----:B------:R-:W-:Y:S02]  /*11f60*/  FSEL R108, R108, -INF , P1 ;  /* 0xff8000006c6c7808 */ /* 0x000fe40000800000 */
[----:B------:R-:W-:Y:S02]  /*11f70*/  FSEL R110, R110, -INF , P0 ;  /* 0xff8000006e6e7808 */ /* 0x000fe40000000000 */
[----:B------:R-:W-:-:S02]  /*11f80*/  FSEL R19, R19, -INF , P3 ;  /* 0xff80000013137808 */ /* 0x000fc40001800000 */
[----:B------:R-:W-:Y:S02]  /*11f90*/  ISETP.NE.AND P1, PT, R6, RZ, PT ;  /* 0x000000ff0600720c */ /* 0x000fe40003f25270 */
[----:B------:R-:W-:Y:S02]  /*11fa0*/  ISETP.GE.AND P0, PT, R4, R190, PT ;  /* 0x000000be0400720c */ /* 0x000fe40003f06270 */
[----:B------:R-:W-:Y:S02]  /*11fb0*/  ISETP.GE.AND P3, PT, R16, R193, PT ;  /* 0x000000c11000720c */ /* 0x000fe40003f66270 */
[----:B------:R-:W-:Y:S02]  /*11fc0*/  FSEL R19, R19, -INF , !P2 ;  /* 0xff80000013137808 */ /* 0x000fe40005000000 */
[----:B------:R-:W-:Y:S02]  /*11fd0*/  FSEL R195, R108, -INF , !P1 ;  /* 0xff8000006cc37808 */ /* 0x000fe40004800000 */
[----:B------:R-:W-:-:S02]  /*11fe0*/  FSEL R155, R110, -INF , !P4 ;  /* 0xff8000006e9b7808 */ /* 0x000fc40006000000 */
[----:B------:R-:W-:Y:S02]  /*11ff0*/  P2R R6, PR, RZ, 0x1 ;  /* 0x00000001ff067803 */ /* 0x000fe40000000000 */
[-C--:B------:R-:W-:Y:S02]  /*12000*/  ISETP.GE.AND P2, PT, R16, R192.reuse, PT ;  /* 0x000000c01000720c */ /* 0x080fe40003f46270 */
[C---:B------:R-:W-:Y:S02]  /*12010*/  ISETP.GE.AND P1, PT, R4.reuse, R193, PT ;  /* 0x000000c10400720c */ /* 0x040fe40003f26270 */
[C---:B------:R-:W-:Y:S02]  /*12020*/  ISETP.GE.AND P0, PT, R4.reuse, R192, PT ;  /* 0x000000c00400720c */ /* 0x040fe40003f06270 */
[----:B------:R-:W-:Y:S01]  /*12030*/  ISETP.GE.AND P4, PT, R4, R191, PT ;  /* 0x000000bf0400720c */ /* 0x000fe20003f86270 */
[----:B------:R-:W-:Y:S01]  /*12040*/  VIADD R4, R104, 0xffffffb0 ;  /* 0xffffffb068047836 */ /* 0x000fe20000000000 */
[----:B------:R-:W-:-:S02]  /*12050*/  ISETP.GE.AND P6, PT, R16, R190, PT ;  /* 0x000000be1000720c */ /* 0x000fc40003fc6270 */
[----:B------:R-:W-:Y:S02]  /*12060*/  ISETP.GE.AND P5, PT, R16, R191, PT ;  /* 0x000000bf1000720c */ /* 0x000fe40003fa6270 */
[----:B------:R-:W-:Y:S02]  /*12070*/  FSEL R13, R13, -INF , P3 ;  /* 0xff8000000d0d7808 */ /* 0x000fe40001800000 */
[----:B------:R-:W-:Y:S02]  /*12080*/  FSEL R16, R15, -INF , P2 ;  /* 0xff8000000f107808 */ /* 0x000fe40001000000 */
[C---:B------:R-:W-:Y:S02]  /*12090*/  ISETP.GE.AND P3, PT, R12.reuse, R193, PT ;  /* 0x000000c10c00720c */ /* 0x040fe40003f66270 */
[----:B------:R-:W-:Y:S02]  /*120a0*/  ISETP.GE.AND P2, PT, R12, R192, PT ;  /* 0x000000c00c00720c */ /* 0x000fe40003f46270 */
[----:B------:R-:W-:-:S02]  /*120b0*/  FSEL R64, R64, -INF , P1 ;  /* 0xff80000040407808 */ /* 0x000fc40000800000 */
[----:B------:R-:W-:Y:S02]  /*120c0*/  FSEL R66, R66, -INF , P0 ;  /* 0xff80000042427808 */ /* 0x000fe40000000000 */
[----:B------:R-:W-:Y:S02]  /*120d0*/  ISETP.NE.AND P1, PT, R6, RZ, PT ;  /* 0x000000ff0600720c */ /* 0x000fe40003f25270 */
[----:B------:R-:W-:Y:S02]  /*120e0*/  ISETP.GE.AND P0, PT, R4, R190, PT ;  /* 0x000000be0400720c */ /* 0x000fe40003f06270 */
[----:B------:R-:W-:Y:S02]  /*120f0*/  FSEL R15, R13, -INF , !P6 ;  /* 0xff8000000d0f7808 */ /* 0x000fe40007000000 */
[----:B------:R-:W-:Y:S02]  /*12100*/  FSEL R13, R16, -INF , !P5 ;  /* 0xff800000100d7808 */ /* 0x000fe40006800000 */
[----:B------:R-:W-:-:S02]  /*12110*/  FSEL R9, R9, -INF , P3 ;  /* 0xff80000009097808 */ /* 0x000fc40001800000 */
[C---:B------:R-:W-:Y:S02]  /*12120*/  ISETP.GE.AND P6, PT, R12.reuse, R190, PT ;  /* 0x000000be0c00720c */ /* 0x040fe40003fc6270 */
[----:B------:R-:W-:Y:S02]  /*12130*/  ISETP.GE.AND P5, PT, R12, R191, PT ;  /* 0x000000bf0c00720c */ /* 0x000fe40003fa6270 */
[----:B------:R-:W-:Y:S02]  /*12140*/  FSEL R11, R11, -INF , P2 ;  /* 0xff8000000b0b7808 */ /* 0x000fe40001000000 */
[C---:B------:R-:W-:Y:S02]  /*12150*/  ISETP.GE.AND P3, PT, R8.reuse, R193, PT ;  /* 0x000000c10800720c */ /* 0x040fe40003f66270 */
[----:B------:R-:W-:Y:S02]  /*12160*/  ISETP.GE.AND P2, PT, R8, R192, PT ;  /* 0x000000c00800720c */ /* 0x000fe40003f46270 */
[----:B------:R-:W-:-:S02]  /*12170*/  FSEL R225, R64, -INF , !P1 ;  /* 0xff80000040e17808 */ /* 0x000fc40004800000 */
[----:B------:R-:W-:Y:S02]  /*12180*/  FSEL R221, R66, -INF , !P4 ;  /* 0xff80000042dd7808 */ /* 0x000fe40006000000 */
[----:B------:R-:W-:Y:S02]  /*12190*/  P2R R6, PR, RZ, 0x1 ;  /* 0x00000001ff067803 */ /* 0x000fe40000000000 */
[C---:B------:R-:W-:Y:S02]  /*121a0*/  ISETP.GE.AND P1, PT, R4.reuse, R193, PT ;  /* 0x000000c10400720c */ /* 0x040fe40003f26270 */
[C---:B------:R-:W-:Y:S02]  /*121b0*/  ISETP.GE.AND P0, PT, R4.reuse, R192, PT ;  /* 0x000000c00400720c */ /* 0x040fe40003f06270 */
[----:B------:R-:W-:Y:S01]  /*121c0*/  ISETP.GE.AND P4, PT, R4, R191, PT ;  /* 0x000000bf0400720c */ /* 0x000fe20003f86270 */
[----:B------:R-:W-:Y:S01]  /*121d0*/  VIADD R4, R104, 0xffffffb8 ;  /* 0xffffffb868047836 */ /* 0x000fe20000000000 */
[----:B------:R-:W-:-:S02]  /*121e0*/  FSEL R201, R9, -INF , !P6 ;  /* 0xff80000009c97808 */ /* 0x000fc40007000000 */
[----:B------:R-:W-:Y:S02]  /*121f0*/  FSEL R149, R11, -INF , !P5 ;  /* 0xff8000000b957808 */ /* 0x000fe40006800000 */
[----:B------:R-:W-:Y:S01]  /*12200*/  FSEL R235, R5, -INF , P3 ;  /* 0xff80000005eb7808 */ /* 0x000fe20001800000 */
[----:B------:R-:W-:Y:S01]  /*12210*/  VIADD R5, R104, 0xffffffa1 ;  /* 0xffffffa168057836 */ /* 0x000fe20000000000 */
[C---:B------:R-:W-:Y:S02]  /*12220*/  ISETP.GE.AND P6, PT, R8.reuse, R190, PT ;  /* 0x000000be0800720c */ /* 0x040fe40003fc6270 */
[----:B------:R-:W-:Y:S02]  /*12230*/  ISETP.GE.AND P5, PT, R8, R191, PT ;  /* 0x000000bf0800720c */ /* 0x000fe40003fa6270 */
[----:B------:R-:W-:Y:S02]  /*12240*/  FSEL R7, R7, -INF , P2 ;  /* 0xff80000007077808 */ /* 0x000fe40001000000 */
[----:B------:R-:W-:-:S02]  /*12250*/  FSEL R60, R60, -INF , P1 ;  /* 0xff8000003c3c7808 */ /* 0x000fc40000800000 */
[----:B------:R-:W-:Y:S02]  /*12260*/  FSEL R62, R62, -INF , P0 ;  /* 0xff8000003e3e7808 */ /* 0x000fe40000000000 */
[----:B------:R-:W-:Y:S02]  /*12270*/  ISETP.NE.AND P1, PT, R6, RZ, PT ;  /* 0x000000ff0600720c */ /* 0x000fe40003f25270 */
[----:B------:R-:W-:Y:S02]  /*12280*/  ISETP.GE.AND P0, PT, R4, R190, PT ;  /* 0x000000be0400720c */ /* 0x000fe40003f06270 */
        /* <DEDUP_REMOVED lines=8> */
[----:B------:R-:W-:Y:S02]  /*12310*/  FSEL R205, R62, -INF , !P4 ;  /* 0xff8000003ecd7808 */ /* 0x000fe40006000000 */
[----:B------:R-:W-:-:S02]  /*12320*/  P2R R6, PR, RZ, 0x1 ;  /* 0x00000001ff067803 */ /* 0x000fc40000000000 */
[C---:B------:R-:W-:Y:S02]  /*12330*/  ISETP.GE.AND P1, PT, R4.reuse, R193, PT ;  /* 0x000000c10400720c */ /* 0x040fe40003f26270 */
[C---:B------:R-:W-:Y:S02]  /*12340*/  ISETP.GE.AND P0, PT, R4.reuse, R192, PT ;  /* 0x000000c00400720c */ /* 0x040fe40003f06270 */
[----:B------:R-:W-:Y:S01]  /*12350*/  ISETP.GE.AND P4, PT, R4, R191, PT ;  /* 0x000000bf0400720c */ /* 0x000fe20003f86270 */
[----:B------:R-:W-:Y:S01]  /*12360*/  VIADD R4, R104, 0xffffffc0 ;  /* 0xffffffc068047836 */ /* 0x000fe20000000000 */
[----:B------:R-:W-:Y:S02]  /*12370*/  FSEL R109, R109, -INF , P3 ;  /* 0xff8000006d6d7808 */ /* 0x000fe40001800000 */
[----:B------:R-:W-:Y:S02]  /*12380*/  FSEL R111, R111, -INF , P2 ;  /* 0xff8000006f6f7808 */ /* 0x000fe40001000000 */
[----:B------:R-:W-:-:S02]  /*12390*/  ISETP.GE.AND P3, PT, R5, R193, PT ;  /* 0x000000c10500720c */ /* 0x000fc40003f66270 */
[----:B------:R-:W-:Y:S02]  /*123a0*/  ISETP.GE.AND P2, PT, R5, R192, PT ;  /* 0x000000c00500720c */ /* 0x000fe40003f46270 */
[----:B------:R-:W-:Y:S02]  /*123b0*/  FSEL R199, R109, -INF , !P6 ;  /* 0xff8000006dc77808 */ /* 0x000fe40007000000 */
[----:B------:R-:W-:Y:S02]  /*123c0*/  FSEL R173, R111, -INF , !P5 ;  /* 0xff8000006fad7808 */ /* 0x000fe40006800000 */
[----:B------:R-:W-:Y:S02]  /*123d0*/  FSEL R52, R52, -INF , P1 ;  /* 0xff80000034347808 */ /* 0x000fe40000800000 */
[----:B------:R-:W-:Y:S02]  /*123e0*/  FSEL R54, R54, -INF , P0 ;  /* 0xff80000036367808 */ /* 0x000fe40000000000 */
[----:B------:R-:W-:-:S02]  /*123f0*/  ISETP.GE.AND P6, PT, R5, R190, PT ;  /* 0x000000be0500720c */ /* 0x000fc40003fc6270 */
[----:B------:R-:W-:Y:S01]  /*12400*/  ISETP.GE.AND P5, PT, R5, R191, PT ;  /* 0x000000bf0500720c */ /* 0x000fe20003fa6270 */
[----:B------:R-:W-:Y:S01]  /*12410*/  VIADD R5, R104, 0xffffffb1 ;  /* 0xffffffb168057836 */ /* 0x000fe20000000000 */
[----:B------:R-:W-:Y:S02]  /*12420*/  ISETP.NE.AND P1, PT, R6, RZ, PT ;  /* 0x000000ff0600720c */ /* 0x000fe40003f25270 */
[----:B------:R-:W-:Y:S02]  /*12430*/  ISETP.GE.AND P0, PT, R4, R190, PT ;  /* 0x000000be0400720c */ /* 0x000fe40003f06270 */
[----:B------:R-:W-:Y:S02]  /*12440*/  FSEL R65, R65, -INF , P3 ;  /* 0xff80000041417808 */ /* 0x000fe40001800000 */
[----:B------:R-:W-:Y:S02]  /*12450*/  FSEL R67, R67, -INF , P2 ;  /* 0xff80000043437808 */ /* 0x000fe40001000000 */
[----:B------:R-:W-:-:S02]  /*12460*/  FSEL R217, R52, -INF , !P1 ;  /* 0xff80000034d97808 */ /* 0x000fc40004800000 */
[----:B------:R-:W-:Y:S02]  /*12470*/  FSEL R209, R54, -INF , !P4 ;  /* 0xff80000036d17808 */ /* 0x000fe40006000000 */
[----:B------:R-:W-:Y:S02]  /*12480*/  P2R R6, PR, RZ, 0x1 ;  /* 0x00000001ff067803 */ /* 0x000fe40000000000 */
[----:B------:R-:W-:Y:S02]  /*12490*/  FSEL R227, R65, -INF , !P6 ;  /* 0xff80000041e37808 */ /* 0x000fe40007000000 */
[----:B------:R-:W-:Y:S02]  /*124a0*/  FSEL R223, R67, -INF , !P5 ;  /* 0xff80000043df7808 */ /* 0x000fe40006800000 */
[C---:B------:R-:W-:Y:S02]  /*124b0*/  ISETP.GE.AND P1, PT, R4.reuse, R193, PT ;  /* 0x000000c10400720c */ /* 0x040fe40003f26270 */
[----:B------:R-:W-:-:S02]  /*124c0*/  ISETP.GE.AND P0, PT, R4, R192, PT ;  /* 0x000000c00400720c */ /* 0x000fc40003f06270 */
[----:B------:R-:W-:Y:S01]  /*124d0*/  ISETP.GE.AND P4, PT, R4, R191, PT ;  /* 0x000000bf0400720c */ /* 0x000fe20003f86270 */
[C---:B------:R-:W-:Y:S01]  /*124e0*/  VIADD R4, R104.reuse, 0xffffffc8 ;  /* 0xffffffc868047836 */ /* 0x040fe20000000000 */
[C---:B------:R-:W-:Y:S02]  /*124f0*/  ISETP.GE.AND P3, PT, R5.reuse, R193, PT ;  /* 0x000000c10500720c */ /* 0x040fe40003f66270 */
[C---:B------:R-:W-:Y:S02]  /*12500*/  ISETP.GE.AND P6, PT, R5.reuse, R190, PT ;  /* 0x000000be0500720c */ /* 0x040fe40003fc6270 */
[C---:B------:R-:W-:Y:S02]  /*12510*/  ISETP.GE.AND P2, PT, R5.reuse, R192, PT ;  /* 0x000000c00500720c */ /* 0x040fe40003f46270 */
[----:B------:R-:W-:Y:S01]  /*12520*/  ISETP.GE.AND P5, PT, R5, R191, PT ;  /* 0x000000bf0500720c */ /* 0x000fe20003fa6270 */
[----:B------:R-:W-:Y:S01]  /*12530*/  VIADD R5, R104, 0xffffffb9 ;  /* 0xffffffb968057836 */ /* 0x000fe20000000000 */
[----:B------:R-:W-:-:S02]  /*12540*/  FSEL R61, R61, -INF , P3 ;  /* 0xff8000003d3d7808 */ /* 0x000fc40001800000 */
[----:B------:R-:W-:Y:S02]  /*12550*/  FSEL R63, R63, -INF , P2 ;  /* 0xff8000003f3f7808 */ /* 0x000fe40001000000 */
[----:B------:R-:W-:Y:S02]  /*12560*/  FSEL R48, R48, -INF , P1 ;  /* 0xff80000030307808 */ /* 0x000fe40000800000 */
[----:B------:R-:W-:Y:S02]  /*12570*/  FSEL R50, R50, -INF , P0 ;  /* 0xff80000032327808 */ /* 0x000fe40000000000 */
[----:B------:R-:W-:Y:S02]  /*12580*/  ISETP.NE.AND P1, PT, R6, RZ, PT ;  /* 0x000000ff0600720c */ /* 0x000fe40003f25270 */
[----:B------:R-:W-:Y:S02]  /*12590*/  ISETP.GE.AND P0, PT, R4, R190, PT ;  /* 0x000000be0400720c */ /* 0x000fe40003f06270 */
[----:B------:R-:W-:-:S02]  /*125a0*/  ISETP.GE.AND P3, PT, R5, R193, PT ;  /* 0x000000c10500720c */ /* 0x000fc40003f66270 */
[----:B------:R-:W-:Y:S02]  /*125b0*/  ISETP.GE.AND P2, PT, R5, R192, PT ;  /* 0x000000c00500720c */ /* 0x000fe40003f46270 */
[----:B------:R-:W-:Y:S02]  /*125c0*/  FSEL R215, R61, -INF , !P6 ;  /* 0xff8000003dd77808 */ /* 0x000fe40007000000 */
[----:B------:R-:W-:Y:S02]  /*125d0*/  FSEL R207, R63, -INF , !P5 ;  /* 0xff8000003fcf7808 */ /* 0x000fe40006800000 */
[C---:B------:R-:W-:Y:S02]  /*125e0*/  ISETP.GE.AND P6, PT, R5.reuse, R190, PT ;  /* 0x000000be0500720c */ /* 0x040fe40003fc6270 */
[----:B------:R-:W-:Y:S01]  /*125f0*/  ISETP.GE.AND P5, PT, R5, R191, PT ;  /* 0x000000bf0500720c */ /* 0x000fe20003fa6270 */
[----:B------:R-:W-:Y:S01]  /*12600*/  VIADD R5, R104, 0xffffffc1 ;  /* 0xffffffc168057836 */ /* 0x000fe20000000000 */
[----:B------:R-:W-:-:S02]  /*12610*/  FSEL R145, R48, -INF , !P1 ;  /* 0xff80000030917808 */ /* 0x000fc40004800000 */
[----:B------:R-:W-:Y:S02]  /*12620*/  FSEL R143, R50, -INF , !P4 ;  /* 0xff800000328f7808 */ /* 0x000fe40006000000 */
[----:B------:R-:W-:Y:S02]  /*12630*/  P2R R6, PR, RZ, 0x1 ;  /* 0x00000001ff067803 */ /* 0x000fe40000000000 */
[----:B------:R-:W-:Y:S02]  /*12640*/  FSEL R53, R53, -INF , P3 ;  /* 0xff80000035357808 */ /* 0x000fe40001800000 */
[----:B------:R-:W-:Y:S02]  /*12650*/  FSEL R55, R55, -INF , P2 ;  /* 0xff80000037377808 */ /* 0x000fe40001000000 */
[C---:B------:R-:W-:Y:S02]  /*12660*/  ISETP.GE.AND P1, PT, R4.reuse, R193, PT ;  /* 0x000000c10400720c */ /* 0x040fe40003f26270 */
[----:B------:R-:W-:-:S02]  /*12670*/  ISETP.GE.AND P0, PT, R4, R192, PT ;  /* 0x000000c00400720c */ /* 0x000fc40003f06270 */
[----:B------:R-:W-:Y:S01]  /*12680*/  ISETP.GE.AND P4, PT, R4, R191, PT ;  /* 0x000000bf0400720c */ /* 0x000fe20003f86270 */
[----:B------:R-:W-:Y:S01]  /*12690*/  VIADD R4, R104, 0xffffffd0 ;  /* 0xffffffd068047836 */ /* 0x000fe20000000000 */
[----:B------:R-:W-:Y:S02]  /*126a0*/  FSEL R219, R53, -INF , !P6 ;  /* 0xff80000035db7808 */ /* 0x000fe40007000000 */
[----:B------:R-:W-:Y:S02]  /*126b0*/  FSEL R213, R55, -INF , !P5 ;  /* 0xff80000037d57808 */ /* 0x000fe40006800000 */
[C---:B------:R-:W-:Y:S02]  /*126c0*/  ISETP.GE.AND P3, PT, R5.reuse, R193, PT ;  /* 0x000000c10500720c */ /* 0x040fe40003f66270 */
[C---:B------:R-:W-:Y:S02]  /*126d0*/  ISETP.GE.AND P6, PT, R5.reuse, R190, PT ;  /* 0x000000be0500720c */ /* 0x040fe40003fc6270 */
[----:B------:R-:W-:-:S02]  /*126e0*/  ISETP.GE.AND P2, PT, R5, R192, PT ;  /* 0x000000c00500720c */ /* 0x000fc40003f46270 */
[----:B------:R-:W-:Y:S01]  /*126f0*/  ISETP.GE.AND P5, PT, R5, R191, PT ;  /* 0x000000bf0500720c */ /* 0x000fe20003fa6270 */
[----:B------:R-:W-:Y:S01]  /*12700*/  VIADD R5, R104, 0xffffffc9 ;  /* 0xffffffc968057836 */ /* 0x000fe20000000000 */
[----:B------:R-:W-:Y:S02]  /*12710*/  FSEL R44, R44, -INF , P1 ;  /* 0xff8000002c2c7808 */ /* 0x000fe40000800000 */
[----:B------:R-:W-:Y:S02]  /*12720*/  FSEL R46, R46, -INF , P0 ;  /* 0xff8000002e2e7808 */ /* 0x000fe40000000000 */
[----:B------:R-:W-:Y:S02]  /*12730*/  ISETP.NE.AND P1, PT, R6, RZ, PT ;  /* 0x000000ff0600720c */ /* 0x000fe40003f25270 */
[----:B------:R-:W-:Y:S02]  /*12740*/  ISETP.GE.AND P0, PT, R4, R190, PT ;  /* 0x000000be0400720c */ /* 0x000fe40003f06270 */
[----:B------:R-:W-:-:S02]  /*12750*/  FSEL R49, R49, -INF , P3 ;  /* 0xff80000031317808 */ /* 0x000fc40001800000 */
[----:B------:R-:W-:Y:S02]  /*12760*/  FSEL R51, R51, -INF , P2 ;  /* 0xff80000033337808 */ /* 0x000fe40001000000 */
[----:B------:R-:W-:Y:S02]  /*12770*/  FSEL R151, R44, -INF , !P1 ;  /* 0xff8000002c977808 */ /* 0x000fe40004800000 */
[----:B------:R-:W-:Y:S02]  /*12780*/  FSEL R137, R46, -INF , !P4 ;  /* 0xff8000002e897808 */ /* 0x000fe40006000000 */
[----:B------:R-:W-:Y:S02]  /*12790*/  P2R R6, PR, RZ, 0x1 ;  /* 0x00000001ff067803 */ /* 0x000fe40000000000 */
[C---:B------:R-:W-:Y:S02]  /*127a0*/  ISETP.GE.AND P3, PT, R5.reuse, R193, PT ;  /* 0x000000c10500720c */ /* 0x040fe40003f66270 */
[----:B------:R-:W-:-:S02]  /*127b0*/  ISETP.GE.AND P2, PT, R5, R192, PT ;  /* 0x000000c00500720c */ /* 0x000fc40003f46270 */
[C---:B------:R-:W-:Y:S02]  /*127c0*/  ISETP.GE.AND P1, PT, R4.reuse, R193, PT ;  /* 0x000000c10400720c */ /* 0x040fe40003f26270 */
[C---:B------:R-:W-:Y:S02]  /*127d0*/  ISETP.GE.AND P0, PT, R4.reuse, R192, PT ;  /* 0x000000c00400720c */ /* 0x040fe40003f06270 */
[-C--:B------:R-:W-:Y:S01]  /*127e0*/  ISETP.GE.AND P4, PT, R4, R191.reuse, PT ;  /* 0x000000bf0400720c */ /* 0x080fe20003f86270 */
[C---:B------:R-:W-:Y:S01]  /*127f0*/  VIADD R4, R104.reuse, 0xffffffd8 ;  /* 0xffffffd868047836 */ /* 0x040fe20000000000 */
[----:B------:R-:W-:Y:S02]  /*12800*/  FSEL R147, R49, -INF , !P6 ;  /* 0xff80000031937808 */ /* 0x000fe40007000000 */
[----:B------:R-:W-:Y:S02]  /*12810*/  FSEL R133, R51, -INF , !P5 ;  /* 0xff80000033857808 */ /* 0x000fe40006800000 */
[C---:B------:R-:W-:Y:S01]  /*12820*/  ISETP.GE.AND P6, PT, R5.reuse, R190, PT ;  /* 0x000000be0500720c */ /* 0x040fe20003fc6270 */
[----:B------:R-:W-:Y:S01]  /*12830*/  LDSM.16.MT88.4 R48, [R160+0x6800] ;  /* 0x00680000a030783b */ /* 0x000fe20000004200 */
[----:B------:R-:W-:Y:S01]  /*12840*/  ISETP.GE.AND P5, PT, R5, R191, PT ;  /* 0x000000bf0500720c */ /* 0x000fe20003fa6270 */
[----:B------:R-:W-:Y:S01]  /*12850*/  VIADD R5, R104, 0xffffffd1 ;  /* 0xffffffd168057836 */ /* 0x000fe20000000000 */
[----:B------:R-:W-:-:S02]  /*12860*/  FSEL R45, R45, -INF , P3 ;  /* 0xff8000002d2d7808 */ /* 0x000fc40001800000 */
[----:B------:R-:W-:Y:S02]  /*12870*/  FSEL R47, R47, -INF , P2 ;  /* 0xff8000002f2f7808 */ /* 0x000fe40001000000 */
[----:B------:R-:W-:Y:S02]  /*12880*/  FSEL R42, R42, -INF , P0 ;  /* 0xff8000002a2a7808 */ /* 0x000fe40000000000 */
        /* <DEDUP_REMOVED lines=8> */
[----:B------:R-:W-:Y:S02]  /*12910*/  FSEL R40, R40, -INF , P1 ;  /* 0xff80000028287808 */ /* 0x000fe40000800000 */
[----:B------:R-:W-:Y:S02]  /*12920*/  ISETP.NE.AND P1, PT, R6, RZ, PT ;  /* 0x000000ff0600720c */ /* 0x000fe40003f25270 */
[----:B------:R-:W-:-:S02]  /*12930*/  FSEL R43, R43, -INF , P2 ;  /* 0xff8000002b2b7808 */ /* 0x000fc40001000000 */
[----:B------:R-:W-:Y:S02]  /*12940*/  LOP3.LUT R184, R184, 0xfffffffd, RZ, 0xc0, !PT ;  /* 0xfffffffdb8b87812 */ /* 0x000fe400078ec0ff */
[----:B------:R-:W-:Y:S02]  /*12950*/  ISETP.GE.AND P2, PT, R5, R190, PT ;  /* 0x000000be0500720c */ /* 0x000fe40003f46270 */
[----:B------:R-:W-:Y:S02]  /*12960*/  FSEL R119, R40, -INF , !P1 ;  /* 0xff80000028777808 */ /* 0x000fe40004800000 */
[----:B------:R-:W-:Y:S02]  /*12970*/  ISETP.GE.AND P1, PT, R4, R193, PT ;  /* 0x000000c10400720c */ /* 0x000fe40003f26270 */
[----:B------:R-:W-:Y:S02]  /*12980*/  @P0 LOP3.LUT R184, R184, 0x2, RZ, 0xfc, !PT ;  /* 0x00000002b8b80812 */ /* 0x000fe400078efcff */
[----:B------:R-:W-:-:S02]  /*12990*/  FSEL R117, R42, -INF , !P4 ;  /* 0xff8000002a757808 */ /* 0x000fc40006000000 */
[C---:B------:R-:W-:Y:S02]  /*129a0*/  ISETP.GE.AND P0, PT, R4.reuse, R192, PT ;  /* 0x000000c00400720c */ /* 0x040fe40003f06270 */
[----:B------:R-:W-:Y:S01]  /*129b0*/  ISETP.GE.AND P4, PT, R4, R191, PT ;  /* 0x000000bf0400720c */ /* 0x000fe20003f86270 */
[----:B------:R-:W-:Y:S01]  /*129c0*/  VIADD R4, R104, 0xffffffe0 ;  /* 0xffffffe068047836 */ /* 0x000fe20000000000 */
[----:B------:R-:W-:Y:S02]  /*129d0*/  FSEL R36, R36, -INF , P1 ;  /* 0xff80000024247808 */ /* 0x000fe40000800000 */
[C---:B------:R-:W-:Y:S02]  /*129e0*/  LOP3.LUT P1, RZ, R184.reuse, 0x2, RZ, 0xc0, !PT ;  /* 0x00000002b8ff7812 */ /* 0x040fe4000782c0ff */
[----:B------:R-:W-:Y:S02]  /*129f0*/  LOP3.LUT R184, R184, 0xfffffffe, RZ, 0xc0, !PT ;  /* 0xfffffffeb8b87812 */ /* 0x000fe400078ec0ff */
[----:B------:R-:W-:-:S02]  /*12a00*/  FSEL R41, R41, -INF , P3 ;  /* 0xff80000029297808 */ /* 0x000fc40001800000 */
[----:B------:R-:W-:Y:S02]  /*12a10*/  FSEL R38, R38, -INF , P0 ;  /* 0xff80000026267808 */ /* 0x000fe40000000000 */
[----:B------:R-:W-:Y:S02]  /*12a20*/  FSEL R123, R36, -INF , !P1 ;  /* 0xff800000247b7808 */ /* 0x000fe40004800000 */
[----:B------:R-:W-:Y:S02]  /*12a30*/  ISETP.GE.AND P3, PT, R5, R193, PT ;  /* 0x000000c10500720c */ /* 0x000fe40003f66270 */
[----:B------:R-:W-:Y:S02]  /*12a40*/  @P2 LOP3.LUT R184, R184, 0x1, RZ, 0xfc, !PT ;  /* 0x00000001b8b82812 */ /* 0x000fe400078efcff */
[----:B------:R-:W-:Y:S02]  /*12a50*/  ISETP.GE.AND P1, PT, R4, R190, PT ;  /* 0x000000be0400720c */ /* 0x000fe40003f26270 */
[----:B------:R-:W-:-:S02]  /*12a60*/  FSEL R121, R41, -INF , !P6 ;  /* 0xff80000029797808 */ /* 0x000fc40007000000 */
[C---:B------:R-:W-:Y:S02]  /*12a70*/  ISETP.GE.AND P2, PT, R5.reuse, R192, PT ;  /* 0x000000c00500720c */ /* 0x040fe40003f46270 */
[----:B------:R-:W-:Y:S01]  /*12a80*/  ISETP.GE.AND P6, PT, R5, R191, PT ;  /* 0x000000bf0500720c */ /* 0x000fe20003fc6270 */
[----:B------:R-:W-:Y:S01]  /*12a90*/  VIADD R5, R104, 0xffffffe1 ;  /* 0xffffffe168057836 */ /* 0x000fe20000000000 */
[----:B------:R-:W-:Y:S02]  /*12aa0*/  FSEL R115, R38, -INF , !P4 ;  /* 0xff80000026737808 */ /* 0x000fe40006000000 */
[C---:B------:R-:W-:Y:S02]  /*12ab0*/  LOP3.LUT P4, RZ, R184.reuse, 0x1, RZ, 0xc0, !PT ;  /* 0x00000001b8ff7812 */ /* 0x040fe4000788c0ff */
[----:B------:R-:W-:Y:S02]  /*12ac0*/  FSEL R37, R37, -INF , P3 ;  /* 0xff80000025257808 */ /* 0x000fe40001800000 */
[----:B------:R-:W-:-:S02]  /*12ad0*/  LOP3.LUT R184, R184, 0xfffffffd, RZ, 0xc0, !PT ;  /* 0xfffffffdb8b87812 */ /* 0x000fc400078ec0ff */
[----:B------:R-:W-:Y:S02]  /*12ae0*/  FSEL R127, R37, -INF , !P4 ;  /* 0xff800000257f7808 */ /* 0x000fe40006000000 */
[----:B------:R-:W-:Y:S02]  /*12af0*/  ISETP.GE.AND P4, PT, R5, R190, PT ;  /* 0x000000be0500720c */ /* 0x000fe40003f86270 */
[----:B------:R-:W-:Y:S02]  /*12b00*/  FMNMX3.FTZ R8, R2, R129, R203, !PT ;  /* 0x0000008102087276 */ /* 0x000fe400078100cb */
[----:B------:R-:W-:Y:S02]  /*12b10*/  @P1 LOP3.LUT R184, R184, 0x2, RZ, 0xfc, !PT ;  /* 0x00000002b8b81812 */ /* 0x000fe400078efcff */
[----:B------:R-:W-:Y:S02]  /*12b20*/  FSEL R113, R43, -INF , !P5 ;  /* 0xff8000002b717808 */ /* 0x000fe40006800000 */
[----:B------:R-:W-:-:S02]  /*12b30*/  ISETP.GE.AND P0, PT, R4, R193, PT ;  /* 0x000000c10400720c */ /* 0x000fc40003f06270 */
[C---:B------:R-:W-:Y:S02]  /*12b40*/  ISETP.GE.AND P1, PT, R4.reuse, R192, PT ;  /* 0x000000c00400720c */ /* 0x040fe40003f26270 */
[----:B------:R-:W-:Y:S01]  /*12b50*/  ISETP.GE.AND P5, PT, R4, R191, PT ;  /* 0x000000bf0400720c */ /* 0x000fe20003fa6270 */
[----:B------:R-:W-:Y:S01]  /*12b60*/  VIADD R4, R104, 0xffffffe8 ;  /* 0xffffffe868047836 */ /* 0x000fe20000000000 */
[----:B------:R-:W-:Y:S02]  /*12b70*/  FSEL R39, R39, -INF , P2 ;  /* 0xff80000027277808 */ /* 0x000fe40001000000 */
[----:B------:R-:W-:Y:S02]  /*12b80*/  ISETP.GE.AND P3, PT, R5, R193, PT ;  /* 0x000000c10500720c */ /* 0x000fe40003f66270 */
[----:B------:R-:W-:Y:S02]  /*12b90*/  FMNMX3.FTZ R8, R8, R237, R15, !PT ;  /* 0x000000ed08087276 */ /* 0x000fe4000781000f */
[----:B------:R-:W-:-:S02]  /*12ba0*/  LOP3.LUT P2, RZ, R184, 0x2, RZ, 0xc0, !PT ;  /* 0x00000002b8ff7812 */ /* 0x000fc4000784c0ff */
[----:B------:R-:W-:Y:S02]  /*12bb0*/  LOP3.LUT R184, R184, 0xfffffffe, RZ, 0xc0, !PT ;  /* 0xfffffffeb8b87812 */ /* 0x000fe400078ec0ff */
[----:B------:R-:W-:Y:S02]  /*12bc0*/  FSEL R32, R32, -INF , P0 ;  /* 0xff80000020207808 */ /* 0x000fe40000000000 */
[----:B------:R-:W-:Y:S02]  /*12bd0*/  ISETP.GE.AND P0, PT, R5, R192, PT ;  /* 0x000000c00500720c */ /* 0x000fe40003f06270 */
[----:B------:R-:W-:Y:S02]  /*12be0*/  FSEL R33, R33, -INF , P3 ;  /* 0xff80000021217808 */ /* 0x000fe40001800000 */
[----:B------:R-:W-:Y:S02]  /*12bf0*/  FMNMX3.FTZ R8, R8, R141, R201, !PT ;  /* 0x0000008d08087276 */ /* 0x000fe400078100c9 */
[----:B------:R-:W-:-:S02]  /*12c00*/  ISETP.GE.AND P3, PT, R4, R191, PT ;  /* 0x000000bf0400720c */ /* 0x000fc40003f66270 */
[----:B------:R-:W-:Y:S02]  /*12c10*/  FMNMX3.FTZ R6, R0, R131, R19, !PT ;  /* 0x0000008300067276 */ /* 0x000fe40007810013 */
[----:B------:R-:W-:Y:S02]  /*12c20*/  @P4 LOP3.LUT R184, R184, 0x1, RZ, 0xfc, !PT ;  /* 0x00000001b8b84812 */ /* 0x000fe400078efcff */
[----:B------:R-:W-:Y:S01]  /*12c30*/  ISETP.GE.AND P4, PT, R5, R191, PT ;  /* 0x000000bf0500720c */ /* 0x000fe20003f86270 */
[----:B------:R-:W-:Y:S01]  /*12c40*/  VIADD R5, R104, 0xffffffe9 ;  /* 0xffffffe968057836 */ /* 0x000fe20000000000 */
[----:B------:R-:W-:Y:S02]  /*12c50*/  FSEL R34, R34, -INF , P1 ;  /* 0xff80000022227808 */ /* 0x000fe40000800000 */
[----:B------:R-:W-:Y:S02]  /*12c60*/  FSEL R35, R35, -INF , P0 ;  /* 0xff80000023237808 */ /* 0x000fe40000000000 */
[----:B------:R-:W-:-:S02]  /*12c70*/  FMNMX3.FTZ R8, R8, R233, R235, !PT ;  /* 0x000000e908087276 */ /* 0x000fc400078100eb */
[----:B------:R-:W-:Y:S02]  /*12c80*/  FMNMX3.FTZ R6, R6, R17, R13, !PT ;  /* 0x0000001106067276 */ /* 0x000fe4000781000d */
[----:B------:R-:W-:Y:S02]  /*12c90*/  FSEL R53, R34, -INF , !P5 ;  /* 0xff80000022357808 */ /* 0x000fe40006800000 */
[----:B------:R-:W-:Y:S02]  /*12ca0*/  FSEL R55, R35, -INF , !P4 ;  /* 0xff80000023377808 */ /* 0x000fe40006000000 */
[----:B------:R-:W-:Y:S02]  /*12cb0*/  FMNMX3.FTZ R8, R8, R195, R199, !PT ;  /* 0x000000c308087276 */ /* 0x000fe400078100c7 */
[----:B------:R-:W-:Y:S02]  /*12cc0*/  LOP3.LUT P5, RZ, R184, 0x1, RZ, 0xc0, !PT ;  /* 0x00000001b8ff7812 */ /* 0x000fe400078ac0ff */
[----:B------:R-:W-:-:S02]  /*12cd0*/  ISETP.GE.AND P4, PT, R5, R191, PT ;  /* 0x000000bf0500720c */ /* 0x000fc40003f86270 */
[----:B------:R-:W-:Y:S02]  /*12ce0*/  FMNMX3.FTZ R6, R6, R135, R149, !PT ;  /* 0x0000008706067276 */ /* 0x000fe40007810095 */
[----:B------:R-:W-:Y:S02]  /*12cf0*/  LOP3.LUT R184, R184, 0xfffffffd, RZ, 0xc0, !PT ;  /* 0xfffffffdb8b87812 */ /* 0x000fe400078ec0ff */
[----:B------:R-:W-:Y:S02]  /*12d00*/  FMNMX3.FTZ R8, R8, R225, R227, !PT ;  /* 0x000000e108087276 */ /* 0x000fe400078100e3 */
[----:B------:R-:W-:Y:S02]  /*12d10*/  FSEL R109, R32, -INF , !P2 ;  /* 0xff800000206d7808 */ /* 0x000fe40005000000 */
[----:B------:R-:W-:Y:S02]  /*12d20*/  FMNMX3.FTZ R6, R6, R229, R231, !PT ;  /* 0x000000e506067276 */ /* 0x000fe400078100e7 */
[----:B------:R-:W-:-:S02]  /*12d30*/  ISETP.GE.AND P2, PT, R4, R193, PT ;  /* 0x000000c10400720c */ /* 0x000fc40003f46270 */
[----:B------:R-:W-:Y:S02]  /*12d40*/  @P3 LOP3.LUT R184, R184, 0x2, RZ, 0xfc, !PT ;  /* 0x00000002b8b83812 */ /* 0x000fe400078efcff */
[----:B------:R-:W-:Y:S02]  /*12d50*/  FSEL R111, R39, -INF , !P6 ;  /* 0xff800000276f7808 */ /* 0x000fe40007000000 */
[----:B------:R-:W-:Y:S01]  /*12d60*/  FMNMX3.FTZ R8, R8, R211, R215, !PT ;  /* 0x000000d308087276 */ /* 0x000fe200078100d7 */
[----:B------:R-:W-:Y:S01]  /*12d70*/  LDSM.16.MT88.4 R36, [R106+0x6000] ;  /* 0x006000006a24783b */ /* 0x000fe20000004200 */
[C---:B------:R-:W-:Y:S02]  /*12d80*/  ISETP.GE.AND P6, PT, R4.reuse, R190, PT ;  /* 0x000000be0400720c */ /* 0x040fe40003fc6270 */
[----:B------:R-:W-:Y:S01]  /*12d90*/  ISETP.GE.AND P1, PT, R4, R192, PT ;  /* 0x000000c00400720c */ /* 0x000fe20003f26270 */
[----:B------:R-:W-:Y:S01]  /*12da0*/  VIADD R4, R104, 0xfffffff0 ;  /* 0xfffffff068047836 */ /* 0x000fe20000000000 */
[----:B------:R-:W-:-:S02]  /*12db0*/  FMNMX3.FTZ R6, R6, R155, R173, !PT ;  /* 0x0000009b06067276 */ /* 0x000fc400078100ad */
[----:B------:R-:W-:Y:S02]  /*12dc0*/  ISETP.GE.AND P0, PT, R5, R193, PT ;  /* 0x000000c10500720c */ /* 0x000fe40003f06270 */
[----:B------:R-:W-:Y:S02]  /*12dd0*/  FSEL R28, R28, -INF , P2 ;  /* 0xff8000001c1c7808 */ /* 0x000fe40001000000 */
[----:B------:R-:W-:Y:S02]  /*12de0*/  LOP3.LUT R184, R184, 0xfffffffe, RZ, 0xc0, !PT ;  /* 0xfffffffeb8b87812 */ /* 0x000fe400078ec0ff */
[----:B------:R-:W-:Y:S02]  /*12df0*/  FMNMX3.FTZ R8, R8, R217, R219, !PT ;  /* 0x000000d908087276 */ /* 0x000fe400078100db */
[----:B------:R-:W-:Y:S02]  /*12e00*/  FMNMX3.FTZ R6, R6, R221, R223, !PT ;  /* 0x000000dd06067276 */ /* 0x000fe400078100df */
[----:B------:R-:W-:-:S02]  /*12e10*/  @P4 LOP3.LUT R184, R184, 0x1, RZ, 0xfc, !PT ;  /* 0x00000001b8b84812 */ /* 0x000fc400078efcff */
        /* <DEDUP_REMOVED lines=8> */
[----:B------:R-:W-:Y:S02]  /*12ea0*/  ISETP.GE.AND P5, PT, R5, R190, PT ;  /* 0x000000be0500720c */ /* 0x000fe40003fa6270 */
[----:B------:R-:W-:Y:S02]  /*12eb0*/  FMNMX3.FTZ R8, R8, R145, R147, !PT ;  /* 0x0000009108087276 */ /* 0x000fe40007810093 */
[----:B------:R-:W-:Y:S02]  /*12ec0*/  FMNMX3.FTZ R6, R6, R205, R207, !PT ;  /* 0x000000cd06067276 */ /* 0x000fe400078100cf */
[----:B------:R-:W-:Y:S02]  /*12ed0*/  FSEL R30, R30, -INF , P1 ;  /* 0xff8000001e1e7808 */ /* 0x000fe40000800000 */
[----:B------:R-:W-:-:S02]  /*12ee0*/  FSEL R56, R29, -INF , !P5 ;  /* 0xff8000001d387808 */ /* 0x000fc40006800000 */
[----:B------:R-:W-:Y:S02]  /*12ef0*/  FSEL R24, R24, -INF , P2 ;  /* 0xff80000018187808 */ /* 0x000fe40001000000 */
[----:B------:R-:W-:Y:S02]  /*12f00*/  FSEL R26, R26, -INF , P0 ;  /* 0xff8000001a1a7808 */ /* 0x000fe40000000000 */
[----:B------:R-:W-:Y:S02]  /*12f10*/  FMNMX3.FTZ R8, R8, R151, R153, !PT ;  /* 0x0000009708087276 */ /* 0x000fe40007810099 */
[C---:B------:R-:W-:Y:S02]  /*12f20*/  ISETP.GE.AND P1, PT, R4.reuse, R193, PT ;  /* 0x000000c10400720c */ /* 0x040fe40003f26270 */
[C---:B------:R-:W-:Y:S02]  /*12f30*/  ISETP.GE.AND P2, PT, R4.reuse, R190, PT ;  /* 0x000000be0400720c */ /* 0x040fe40003f46270 */
[----:B------:R-:W-:-:S02]  /*12f40*/  ISETP.GE.AND P0, PT, R4, R192, PT ;  /* 0x000000c00400720c */ /* 0x000fc40003f06270 */
[----:B------:R-:W-:Y:S01]  /*12f50*/  ISETP.GE.AND P5, PT, R4, R191, PT ;  /* 0x000000bf0400720c */ /* 0x000fe20003fa6270 */
[----:B------:R-:W-:Y:S01]  /*12f60*/  VIADD R4, R104, 0xfffffff8 ;  /* 0xfffffff868047836 */ /* 0x000fe20000000000 */
[----:B------:R-:W-:Y:S02]  /*12f70*/  FMNMX3.FTZ R6, R6, R209, R213, !PT ;  /* 0x000000d106067276 */ /* 0x000fe400078100d5 */
[----:B------:R-:W-:Y:S02]  /*12f80*/  FMNMX3.FTZ R8, R8, R119, R121, !PT ;  /* 0x0000007708087276 */ /* 0x000fe40007810079 */
[----:B------:R-:W-:Y:S01]  /*12f90*/  FMNMX3.FTZ R6, R6, R143, R133, !PT ;  /* 0x0000008f06067276 */ /* 0x000fe20007810085 */
[----:B------:R-:W-:Y:S01]  /*12fa0*/  VIADD R104, R104, 0xfffffff9 ;  /* 0xfffffff968687836 */ /* 0x000fe20000000000 */
[----:B------:R-:W-:Y:S02]  /*12fb0*/  FSEL R27, R27, -INF , P0 ;  /* 0xff8000001b1b7808 */ /* 0x000fe40000000000 */
[----:B------:R-:W-:-:S02]  /*12fc0*/  FSEL R25, R25, -INF , P1 ;  /* 0xff80000019197808 */ /* 0x000fc40000800000 */
[----:B------:R-:W-:Y:S02]  /*12fd0*/  ISETP.GE.AND P0, PT, R4, R193, PT ;  /* 0x000000c10400720c */ /* 0x000fe40003f06270 */
[----:B------:R-:W-:Y:S02]  /*12fe0*/  FMNMX3.FTZ R8, R8, R123, R127, !PT ;  /* 0x0000007b08087276 */ /* 0x000fe4000781007f */
[----:B------:R-:W-:Y:S02]  /*12ff0*/  FMNMX3.FTZ R6, R6, R137, R139, !PT ;  /* 0x0000008906067276 */ /* 0x000fe4000781008b */
[----:B------:R-:W-:Y:S02]  /*13000*/  ISETP.GE.AND P3, PT, R5, R192, PT ;  /* 0x000000c00500720c */ /* 0x000fe40003f66270 */
[----:B------:R-:W-:Y:S02]  /*13010*/  FSEL R60, R25, -INF , !P2 ;  /* 0xff800000193c7808 */ /* 0x000fe40005000000 */
[----:B------:R-:W-:-:S02]  /*13020*/  ISETP.GE.AND P1, PT, R4, R190, PT ;  /* 0x000000be0400720c */ /* 0x000fc40003f26270 */
[----:B------:R-:W-:Y:S02]  /*13030*/  FSEL R20, R20, -INF , P0 ;  /* 0xff80000014147808 */ /* 0x000fe40000000000 */
[----:B------:R-:W-:Y:S02]  /*13040*/  ISETP.GE.AND P2, PT, R4, R192, PT ;  /* 0x000000c00400720c */ /* 0x000fe40003f46270 */
[----:B------:R-:W-:Y:S02]  /*13050*/  ISETP.GE.AND P0, PT, R104, R193, PT ;  /* 0x000000c16800720c */ /* 0x000fe40003f06270 */
[----:B------:R-:W-:Y:S02]  /*13060*/  FMNMX3.FTZ R5, R8, R109, R105, !PT ;  /* 0x0000006d08057276 */ /* 0x000fe40007810069 */
[----:B------:R-:W-:Y:S02]  /*13070*/  FMNMX3.FTZ R6, R6, R117, R113, !PT ;  /* 0x0000007506067276 */ /* 0x000fe40007810071 */
[----:B------:R-:W-:-:S02]  /*13080*/  FSEL R31, R31, -INF , P3 ;  /* 0xff8000001f1f7808 */ /* 0x000fc40001800000 */
[----:B------:R-:W-:Y:S02]  /*13090*/  ISETP.GE.AND P3, PT, R4, R191, PT ;  /* 0x000000bf0400720c */ /* 0x000fe40003f66270 */
[----:B------:R-:W-:Y:S02]  /*130a0*/  FSEL R62, R20, -INF , !P1 ;  /* 0xff800000143e7808 */ /* 0x000fe40004800000 */
[----:B------:R-:W-:Y:S02]  /*130b0*/  FSEL R61, R24, -INF , !P4 ;  /* 0xff800000183d7808 */ /* 0x000fe40006000000 */
[----:B------:R-:W-:Y:S02]  /*130c0*/  FSEL R22, R22, -INF , P2 ;  /* 0xff80000016167808 */ /* 0x000fe40001000000 */
[----:B------:R-:W-:Y:S02]  /*130d0*/  ISETP.GE.AND P1, PT, R104, R190, PT ;  /* 0x000000be6800720c */ /* 0x000fe40003f26270 */
[----:B------:R-:W-:-:S02]  /*130e0*/  FSEL R21, R21, -INF , P0 ;  /* 0xff80000015157808 */ /* 0x000fc40000000000 */
[----:B------:R-:W-:Y:S02]  /*130f0*/  FMNMX3.FTZ R4, R5, R58, R56, !PT ;  /* 0x0000003a05047276 */ /* 0x000fe40007810038 */
[C---:B------:R-:W-:Y:S02]  /*13100*/  LOP3.LUT P4, RZ, R184.reuse, 0x1, RZ, 0xc0, !PT ;  /* 0x00000001b8ff7812 */ /* 0x040fe4000788c0ff */
[----:B------:R-:W-:Y:S02]  /*13110*/  LOP3.LUT P2, RZ, R184, 0x2, RZ, 0xc0, !PT ;  /* 0x00000002b8ff7812 */ /* 0x000fe4000784c0ff */
[----:B------:R-:W-:Y:S02]  /*13120*/  FMNMX3.FTZ R6, R6, R115, R111, !PT ;  /* 0x0000007306067276 */ /* 0x000fe4000781006f */
[----:B------:R-:W-:Y:S02]  /*13130*/  FSEL R63, R21, -INF , !P1 ;  /* 0xff800000153f7808 */ /* 0x000fe40004800000 */
[----:B------:R-:W-:-:S02]  /*13140*/  FMNMX3.FTZ R4, R4, R61, R60, !PT ;  /* 0x0000003d04047276 */ /* 0x000fc4000781003c */
[----:B------:R-:W-:Y:S02]  /*13150*/  ISETP.GE.AND P0, PT, R104, R192, PT ;  /* 0x000000c06800720c */ /* 0x000fe40003f06270 */
        /* <DEDUP_REMOVED lines=8> */
[----:B------:R-:W-:Y:S01]  /*131e0*/  FMNMX3.FTZ R5, R6, R67, R65, !PT ;  /* 0x0000004306057276 */ /* 0x000fe20007810041 */
[----:B------:R-:W1:Y:S01]  /*131f0*/  SHFL.BFLY PT, R9, R4, 0x2, 0x1f ;  /* 0x0c401f0004097f89 */ /* 0x000e6200000e0000 */
[----:B------:R-:W-:Y:S02]  /*13200*/  FSEL R41, R22, -INF , !P3 ;  /* 0xff80000016297808 */ /* 0x000fe40005800000 */
[----:B------:R-:W-:Y:S01]  /*13210*/  FSEL R52, R23, -INF , !P1 ;  /* 0xff80000017347808 */ /* 0x000fe20004800000 */
[----:B------:R-:W-:Y:S01]  /*13220*/  LDSM.16.MT88.4 R24, [R107+0x6000] ;  /* 0x006000006b18783b */ /* 0x000fe20000004200 */
[----:B------:R-:W-:-:S04]  /*13230*/  FMNMX3.FTZ R5, R5, R43, R54, !PT ;  /* 0x0000002b05057276 */ /* 0x000fc80007810036 */
[----:B------:R-:W-:-:S05]  /*13240*/  FMNMX3.FTZ R6, R5, R41, R52, !PT ;  /* 0x0000002905067276 */ /* 0x000fca0007810034 */
[----:B------:R-:W3:Y:S01]  /*13250*/  SHFL.BFLY PT, R7, R6, 0x2, 0x1f ;  /* 0x0c401f0006077f89 */ /* 0x000ee200000e0000 */
[----:B-1----:R-:W-:-:S05]  /*13260*/  FMNMX.FTZ R9, R4, R9, !PT ;  /* 0x0000000904097209 */ /* 0x002fca0007810000 */
[----:B------:R-:W1:Y:S01]  /*13270*/  SHFL.BFLY PT, R42, R9, 0x1, 0x1f ;  /* 0x0c201f00092a7f89 */ /* 0x000e6200000e0000 */
[----:B---3--:R-:W-:-:S05]  /*13280*/  FMNMX.FTZ R7, R6, R7, !PT ;  /* 0x0000000706077209 */ /* 0x008fca0007810000 */
[----:B------:R-:W3:Y:S01]  /*13290*/  SHFL.BFLY PT, R40, R7, 0x1, 0x1f ;  /* 0x0c201f0007287f89 */ /* 0x000ee200000e0000 */
[----:B-1----:R-:W-:-:S03]  /*132a0*/  FMNMX.FTZ R42, R9, R42, !PT ;  /* 0x0000002a092a7209 */ /* 0x002fc60007810000 */
[----:B------:R-:W-:Y:S01]  /*132b0*/  LDSM.16.MT88.4 R8, [R160+0x6000] ;  /* 0x00600000a008783b */ /* 0x000fe20000004200 */
[----:B------:R-:W-:Y:S01]  /*132c0*/  FSETP.NEU.FTZ.AND P0, PT, R42, -INF , PT ;  /* 0xff8000002a00780b */ /* 0x000fe20003f1d000 */
[----:B--2---:R-:W-:-:S03]  /*132d0*/  FMUL.FTZ R64, R3, R42 ;  /* 0x0000002a03407220 */ /* 0x004fc60000410000 */
[----:B------:R-:W-:Y:S02]  /*132e0*/  FSEL R5, R42, RZ, P0 ;  /* 0x000000ff2a057208 */ /* 0x000fe40000000000 */
[----:B---3--:R-:W-:-:S03]  /*132f0*/  FMNMX.FTZ R40, R7, R40, !PT ;  /* 0x0000002807287209 */ /* 0x008fc60007810000 */
[----:B------:R-:W-:Y:S01]  /*13300*/  FADD.FTZ R4, R2, -R5 ;  /* 0x8000000502047221 */ /* 0x000fe20000010000 */
[----:B------:R-:W-:Y:S02]  /*13310*/  FSEL R64, R64, RZ, P0 ;  /* 0x000000ff40407208 */ /* 0x000fe40000000000 */
[----:B------:R-:W-:Y:S01]  /*13320*/  FSETP.NEU.FTZ.AND P0, PT, R40, -INF , PT ;  /* 0xff8000002800780b */ /* 0x000fe20003f1d000 */
[----:B------:R-:W-:-:S05]  /*13330*/  FMUL.FTZ R2, R3, R40 ;  /* 0x0000002803027220 */ /* 0x000fca0000410000 */
[----:B------:R-:W-:-:S05]  /*13340*/  FSEL R2, R2, RZ, P0 ;  /* 0x000000ff02027208 */ /* 0x000fca0000000000 */
[-CC-:B------:R-:W-:Y:S01]  /*13350*/  FFMA.FTZ R130, R131, R3.reuse, -R2.reuse ;  /* 0x0000000383827223 */ /* 0x180fe20000010802 */
[-CC-:B------:R-:W-:Y:S01]  /*13360*/  FFMA.FTZ R110, R19, R3.reuse, -R2.reuse ;  /* 0x00000003136e7223 */ /* 0x180fe20000010802 */
[-C--:B------:R-:W-:Y:S02]  /*13370*/  FFMA.FTZ R131, R17, R3.reuse, -R2 ;  /* 0x0000000311837223 */ /* 0x080fe40000010802 */
[----:B------:R-:W1:Y:S01]  /*13380*/  LDSM.16.MT88.4 R16, [R156+0x6000] ;  /* 0x006000009c10783b */ /* 0x000e620000004200 */
[----:B------:R-:W-:Y:S01]  /*13390*/  FSEL R5, R40, RZ, P0 ;  /* 0x000000ff28057208 */ /* 0x000fe20000000000 */
[----:B------:R-:W-:-:S04]  /*133a0*/  FFMA.FTZ R6, R129, R3, -R64 ;  /* 0x0000000381067223 */ /* 0x000fc80000010840 */
[----:B------:R-:W-:Y:S01]  /*133b0*/  FADD.FTZ R132, R0, -R5 ;  /* 0x8000000500847221 */ /* 0x000fe20000010000 */
[-CC-:B------:R-:W-:Y:S01]  /*133c0*/  FFMA.FTZ R108, R203, R3.reuse, -R64.reuse ;  /* 0x00000003cb6c7223 */ /* 0x180fe20000010840 */
[-CC-:B------:R-:W-:Y:S01]  /*133d0*/  FFMA.FTZ R129, R237, R3.reuse, -R64.reuse ;  /* 0x00000003ed817223 */ /* 0x180fe20000010840 */
[-C--:B------:R-:W-:Y:S01]  /*133e0*/  FFMA.FTZ R66, R15, R3.reuse, -R64 ;  /* 0x000000030f427223 */ /* 0x080fe20000010840 */
[C---:B------:R-:W-:Y:S01]  /*133f0*/  FMUL.FTZ R134, R3.reuse, R4 ;  /* 0x0000000403867220 */ /* 0x040fe20000410000 */
[----:B------:R-:W-:Y:S01]  /*13400*/  FMUL.FTZ R132, R3, R132 ;  /* 0x0000008403847220 */ /* 0x000fe20000410000 */
[-CC-:B------:R-:W-:Y:S01]  /*13410*/  FFMA.FTZ R104, R13, R3.reuse, -R2.reuse ;  /* 0x000000030d687223 */ /* 0x180fe20000010802 */
[-CC-:B------:R-:W-:Y:S01]  /*13420*/  FFMA.FTZ R44, R135, R3.reuse, -R2.reuse ;  /* 0x00000003872c7223 */ /* 0x180fe20000010802 */
[----:B------:R-:W-:Y:S01]  /*13430*/  MUFU.EX2 R203, R6 ;  /* 0x0000000600cb7308 */ /* 0x000fe20000000800 */
[----:B------:R-:W-:-:S03]  /*13440*/  FFMA.FTZ R114, R149, R3, -R2 ;  /* 0x0000000395727223 */ /* 0x000fc60000010802 */
[----:B------:R-:W2:Y:S04]  /*13450*/  MUFU.EX2 R108, R108 ;  /* 0x0000006c006c7308 */ /* 0x000ea80000000800 */
[----:B------:R-:W-:Y:S04]  /*13460*/  MUFU.EX2 R129, R129 ;  /* 0x0000008100817308 */ /* 0x000fe80000000800 */
[----:B------:R-:W-:Y:S04]  /*13470*/  MUFU.EX2 R66, R66 ;  /* 0x0000004200427308 */ /* 0x000fe80000000800 */
[----:B------:R-:W-:Y:S04]  /*13480*/  MUFU.EX2 R130, R130 ;  /* 0x0000008200827308 */ /* 0x000fe80000000800 */
[----:B------:R-:W-:Y:S04]  /*13490*/  MUFU.EX2 R110, R110 ;  /* 0x0000006e006e7308 */ /* 0x000fe80000000800 */
[----:B------:R-:W3:Y:S04]  /*134a0*/  MUFU.EX2 R134, R134 ;  /* 0x0000008600867308 */ /* 0x000ee80000000800 */
[----:B------:R-:W4:Y:S04]  /*134b0*/  MUFU.EX2 R132, R132 ;  /* 0x0000008400847308 */ /* 0x000f280000000800 */
[----:B------:R-:W-:Y:S04]  /*134c0*/  MUFU.EX2 R131, R131 ;  /* 0x0000008300837308 */ /* 0x000fe80000000800 */
[----:B------:R-:W5:Y:S04]  /*134d0*/  MUFU.EX2 R104, R104 ;  /* 0x0000006800687308 */ /* 0x000f680000000800 */
[----:B------:R2:W-:Y:S01]  /*134e0*/  MUFU.EX2 R149, R44 ;  /* 0x0000002c00957308 */ /* 0x0005e20000000800 */
[-CC-:B------:R-:W-:Y:S01]  /*134f0*/  FFMA.FTZ R0, R141, R3.reuse, -R64.reuse ;  /* 0x000000038d007223 */ /* 0x180fe20000010840 */
[--C-:B------:R-:W-:Y:S01]  /*13500*/  FFMA.FTZ R116, R201, R3, -R64.reuse ;  /* 0x00000003c9747223 */ /* 0x100fe20000010840 */
[----:B--2---:R-:W2:Y:S01]  /*13510*/  LDSM.16.MT88.4 R44, [R156+0x6800] ;  /* 0x006800009c2c783b */ /* 0x004ea20000004200 */
[----:B------:R-:W-:Y:S01]  /*13520*/  F2FP.F16.F32.PACK_AB R32, R108, R203 ;  /* 0x000000cb6c20723e */ /* 0x000fe200000000ff */
[-C--:B---3--:R-:W-:Y:S01]  /*13530*/  FMUL.FTZ R12, R88, R134.reuse ;  /* 0x00000086580c7220 */ /* 0x088fe20000410000 */
[----:B------:R-:W-:Y:S01]  /*13540*/  F2FP.F16.F32.PACK_AB R34, R66, R129 ;  /* 0x000000814222723e */ /* 0x000fe200000000ff */
[----:B------:R-:W-:Y:S01]  /*13550*/  FMUL.FTZ R13, R89, R134 ;  /* 0x00000086590d7220 */ /* 0x000fe20000410000 */
[----:B------:R-:W-:Y:S01]  /*13560*/  F2FP.F16.F32.PACK_AB R33, R110, R130 ;  /* 0x000000826e21723e */ /* 0x000fe200000000ff */
[-C--:B----4-:R-:W-:Y:S01]  /*13570*/  FMUL.FTZ R14, R90, R132.reuse ;  /* 0x000000845a0e7220 */ /* 0x090fe20000410000 */
[----:B-----5:R-:W-:Y:S01]  /*13580*/  F2FP.F16.F32.PACK_AB R35, R104, R131 ;  /* 0x000000836823723e */ /* 0x020fe200000000ff */
[----:B------:R-:W-:Y:S01]  /*13590*/  FMUL.FTZ R15, R91, R132 ;  /* 0x000000845b0f7220 */ /* 0x000fe20000410000 */
[----:B------:R3:W-:Y:S01]  /*135a0*/  MUFU.EX2 R201, R0 ;  /* 0x0000000000c97308 */ /* 0x0007e20000000800 */
[-C--:B------:R-:W-:Y:S01]  /*135b0*/  FMUL.FTZ R84, R84, R134.reuse ;  /* 0x0000008654547220 */ /* 0x080fe20000410000 */
[----:B------:R-:W-:Y:S01]  /*135c0*/  FMUL.FTZ R85, R85, R134 ;  /* 0x0000008655557220 */ /* 0x000fe20000410000 */
[-C--:B------:R-:W-:Y:S01]  /*135d0*/  FMUL.FTZ R86, R86, R132.reuse ;  /* 0x0000008456567220 */ /* 0x080fe20000410000 */
[----:B------:R-:W-:Y:S01]  /*135e0*/  FMUL.FTZ R87, R87, R132 ;  /* 0x0000008457577220 */ /* 0x000fe20000410000 */
[-CC-:B------:R-:W-:Y:S01]  /*135f0*/  FFMA.FTZ R141, R233, R3.reuse, -R64.reuse ;  /* 0x00000003e98d7223 */ /* 0x180fe20000010840 */
[-C--:B------:R-:W-:Y:S01]  /*13600*/  FFMA.FTZ R112, R235, R3.reuse, -R64 ;  /* 0x00000003eb707223 */ /* 0x080fe20000010840 */
[-CC-:B------:R-:W-:Y:S01]  /*13610*/  FFMA.FTZ R135, R229, R3.reuse, -R2.reuse ;  /* 0x00000003e5877223 */ /* 0x180fe20000010802 */
[C---:B-1----:R-:W-:Y:S01]  /*13620*/  HMMA.16816.F32 R12, R32.reuse, R16, R12 ;  /* 0x00000010200c723c */ /* 0x042fe2000000180c */
[-CC-:B---3--:R-:W-:Y:S01]  /*13630*/  FFMA.FTZ R0, R231, R3.reuse, -R2.reuse ;  /* 0x00000003e7007223 */ /* 0x188fe20000010802 */
[----:B------:R-:W1:Y:S06]  /*13640*/  MUFU.EX2 R116, R116 ;  /* 0x0000007400747308 */ /* 0x000e6c0000000800 */
[C---:B------:R-:W-:Y:S01]  /*13650*/  HMMA.16816.F32 R16, R32.reuse, R18, R84 ;  /* 0x000000122010723c */ /* 0x040fe20000001854 */
[----:B------:R-:W3:Y:S01]  /*13660*/  MUFU.EX2 R114, R114 ;  /* 0x0000007200727308 */ /* 0x000ee20000000800 */
[-C--:B------:R-:W-:Y:S01]  /*13670*/  FMUL.FTZ R4, R96, R134.reuse ;  /* 0x0000008660047220 */ /* 0x080fe20000410000 */
[----:B------:R-:W-:Y:S01]  /*13680*/  FMUL.FTZ R5, R97, R134 ;  /* 0x0000008661057220 */ /* 0x000fe20000410000 */
[-C--:B------:R-:W-:Y:S01]  /*13690*/  FMUL.FTZ R6, R98, R132.reuse ;  /* 0x0000008462067220 */ /* 0x080fe20000410000 */
[----:B------:R-:W-:Y:S01]  /*136a0*/  MUFU.EX2 R141, R141 ;  /* 0x0000008d008d7308 */ /* 0x000fe20000000800 */
[----:B------:R-:W-:Y:S01]  /*136b0*/  FMUL.FTZ R7, R99, R132 ;  /* 0x0000008463077220 */ /* 0x000fe20000410000 */
[-C--:B------:R-:W-:Y:S01]  /*136c0*/  FMUL.FTZ R20, R80, R134.reuse ;  /* 0x0000008650147220 */ /* 0x080fe20000410000 */
[----:B------:R-:W-:Y:S01]  /*136d0*/  FMUL.FTZ R21, R81, R134 ;  /* 0x0000008651157220 */ /* 0x000fe20000410000 */
[----:B------:R-:W4:Y:S01]  /*136e0*/  MUFU.EX2 R112, R112 ;  /* 0x0000007000707308 */ /* 0x000f220000000800 */
[-C--:B------:R-:W-:Y:S01]  /*136f0*/  FMUL.FTZ R22, R82, R132.reuse ;  /* 0x0000008452167220 */ /* 0x080fe20000410000 */
[----:B------:R-:W-:Y:S01]  /*13700*/  FMUL.FTZ R23, R83, R132 ;  /* 0x0000008453177220 */ /* 0x000fe20000410000 */
[-C--:B------:R-:W-:Y:S01]  /*13710*/  FMUL.FTZ R92, R92, R134.reuse ;  /* 0x000000865c5c7220 */ /* 0x080fe20000410000 */
[----:B------:R-:W-:Y:S04]  /*13720*/  MUFU.EX2 R135, R135 ;  /* 0x0000008700877308 */ /* 0x000fe80000000800 */
[----:B------:R-:W5:Y:S01]  /*13730*/  MUFU.EX2 R0, R0 ;  /* 0x0000000000007308 */ /* 0x000f620000000800 */
        /* <DEDUP_REMOVED lines=16> */
[-C--:B------:R-:W-:Y:S01]  /*13840*/  FFMA.FTZ R122, R173, R3.reuse, -R2 ;  /* 0x00000003ad7a7223 */ /* 0x080fe20000010802 */
[-CC-:B------:R-:W-:Y:S01]  /*13850*/  FFMA.FTZ R128, R199, R3.reuse, -R64.reuse ;  /* 0x00000003c7807223 */ /* 0x180fe20000010840 */
[-C--:B------:R-:W-:Y:S01]  /*13860*/  FFMA.FTZ R120, R227, R3.reuse, -R64 ;  /* 0x00000003e3787223 */ /* 0x080fe20000010840 */
[-CC-:B------:R-:W-:Y:S01]  /*13870*/  FFMA.FTZ R118, R223, R3.reuse, -R2.reuse ;  /* 0x00000003df767223 */ /* 0x180fe20000010802 */
[-C--:B------:R-:W-:Y:S01]  /*13880*/  FFMA.FTZ R140, R207, R3.reuse, -R2 ;  /* 0x00000003cf8c7223 */ /* 0x080fe20000010802 */
[-CC-:B------:R-:W-:Y:S01]  /*13890*/  FFMA.FTZ R142, R215, R3.reuse, -R64.reuse ;  /* 0x00000003d78e7223 */ /* 0x180fe20000010840 */
[-C--:B------:R-:W-:Y:S01]  /*138a0*/  FFMA.FTZ R136, R219, R3.reuse, -R64 ;  /* 0x00000003db887223 */ /* 0x080fe20000010840 */
[C---:B------:R-:W-:Y:S01]  /*138b0*/  HMMA.16816.F32 R20, R32.reuse, R24, R20 ;  /* 0x000000182014723c */ /* 0x040fe20000001814 */
[--C-:B------:R-:W-:Y:S01]  /*138c0*/  FFMA.FTZ R138, R213, R3, -R2.reuse ;  /* 0x00000003d58a7223 */ /* 0x100fe20000010802 */
[----:B------:R-:W-:Y:S06]  /*138d0*/  LDSM.16.MT88.4 R84, [R156+0x8000] ;  /* 0x008000009c54783b */ /* 0x000fec0000004200 */
[C---:B------:R-:W-:Y:S08]  /*138e0*/  HMMA.16816.F32 R8, R32.reuse, R10, R92 ;  /* 0x0000000a2008723c */ /* 0x040ff0000000185c */
[C---:B------:R-:W-:Y:S08]  /*138f0*/  HMMA.16816.F32 R24, R32.reuse, R26, R76 ;  /* 0x0000001a2018723c */ /* 0x040ff0000000184c */
[C---:B------:R-:W-:Y:S01]  /*13900*/  HMMA.16816.F32 R28, R32.reuse, R36, R28 ;  /* 0x00000024201c723c */ /* 0x040fe2000000181c */
[----:B-1----:R-:W-:Y:S01]  /*13910*/  F2FP.F16.F32.PACK_AB R36, R116, R201 ;  /* 0x000000c97424723e */ /* 0x002fe200000000ff */
[----:B------:R-:W-:Y:S01]  /*13920*/  MUFU.EX2 R128, R128 ;  /* 0x0000008000807308 */ /* 0x000fe20000000800 */
[----:B---3--:R-:W-:Y:S01]  /*13930*/  F2FP.F16.F32.PACK_AB R37, R114, R149 ;  /* 0x000000957225723e */ /* 0x008fe200000000ff */
[----:B------:R-:W-:Y:S04]  /*13940*/  LDSM.16.MT88.4 R92, [R160+0x8000] ;  /* 0x00800000a05c783b */ /* 0x000fe80000004200 */
[----:B------:R-:W-:Y:S01]  /*13950*/  HMMA.16816.F32 R32, R32, R38, R68 ;  /* 0x000000262020723c */ /* 0x000fe20000001844 */
[----:B----4-:R-:W-:Y:S01]  /*13960*/  F2FP.F16.F32.PACK_AB R38, R112, R141 ;  /* 0x0000008d7026723e */ /* 0x010fe200000000ff */
[----:B------:R-:W-:Y:S01]  /*13970*/  MUFU.EX2 R120, R120 ;  /* 0x0000007800787308 */ /* 0x000fe20000000800 */
[----:B-----5:R-:W-:Y:S01]  /*13980*/  F2FP.F16.F32.PACK_AB R39, R0, R135 ;  /* 0x000000870027723e */ /* 0x020fe200000000ff */
[----:B------:R-:W-:Y:S06]  /*13990*/  LDSM.16.MT88.4 R76, [R107+0x8000] ;  /* 0x008000006b4c783b */ /* 0x000fec0000004200 */
[C---:B--2---:R-:W-:Y:S08]  /*139a0*/  HMMA.16816.F32 R12, R36.reuse, R44, R12 ;  /* 0x0000002c240c723c */ /* 0x044ff0000000180c */
[C---:B------:R-:W-:Y:S01]  /*139b0*/  HMMA.16816.F32 R16, R36.reuse, R46, R16 ;  /* 0x0000002e2410723c */ /* 0x040fe20000001810 */
[----:B------:R-:W1:Y:S07]  /*139c0*/  LDSM.16.MT88.4 R44, [R106+0x6800] ;  /* 0x006800006a2c783b */ /* 0x000e6e0000004200 */
[C---:B------:R-:W-:Y:S08]  /*139d0*/  HMMA.16816.F32 R4, R36.reuse, R48, R4 ;  /* 0x000000302404723c */ /* 0x040ff00000001804 */
[C---:B------:R-:W-:Y:S01]  /*139e0*/  HMMA.16816.F32 R8, R36.reuse, R50, R8 ;  /* 0x000000322408723c */ /* 0x040fe20000001808 */
[----:B------:R-:W2:Y:S07]  /*139f0*/  LDSM.16.MT88.4 R48, [R107+0x6800] ;  /* 0x006800006b30783b */ /* 0x000eae0000004200 */
[----:B-1----:R-:W-:Y:S01]  /*13a00*/  HMMA.16816.F32 R28, R36, R44, R28 ;  /* 0x0000002c241c723c */ /* 0x002fe2000000181c */
[----:B------:R-:W-:-:S04]  /*13a10*/  FFMA.FTZ R44, R155, R3, -R2 ;  /* 0x000000039b2c7223 */ /* 0x000fc80000010802 */
[----:B------:R1:W-:Y:S03]  /*13a20*/  MUFU.EX2 R173, R44 ;  /* 0x0000002c00ad7308 */ /* 0x0003e60000000800 */
[C---:B------:R-:W-:Y:S01]  /*13a30*/  HMMA.16816.F32 R32, R36.reuse, R46, R32 ;  /* 0x0000002e2420723c */ /* 0x040fe20000001820 */
[----:B-1----:R-:W1:Y:S07]  /*13a40*/  LDSM.16.MT88.4 R44, [R156+0x7000] ;  /* 0x007000009c2c783b */ /* 0x002e6e0000004200 */
[C---:B--2---:R-:W-:Y:S08]  /*13a50*/  HMMA.16816.F32 R20, R36.reuse, R48, R20 ;  /* 0x000000302414723c */ /* 0x044ff00000001814 */
[----:B------:R-:W-:Y:S01]  /*13a60*/  HMMA.16816.F32 R24, R36, R50, R24 ;  /* 0x000000322418723c */ /* 0x000fe20000001818 */
[----:B------:R-:W2:Y:S01]  /*13a70*/  LDSM.16.MT88.4 R48, [R160+0x7000] ;  /* 0x00700000a030783b */ /* 0x000ea20000004200 */
[-CC-:B------:R-:W-:Y:S01]  /*13a80*/  FFMA.FTZ R36, R195, R3.reuse, -R64.reuse ;  /* 0x00000003c3247223 */ /* 0x180fe20000010840 */
[-C--:B------:R-:W-:Y:S01]  /*13a90*/  FFMA.FTZ R195, R225, R3.reuse, -R64 ;  /* 0x00000003e1c37223 */ /* 0x080fe20000010840 */
[----:B------:R-:W-:Y:S01]  /*13aa0*/  FFMA.FTZ R155, R221, R3, -R2 ;  /* 0x00000003dd9b7223 */ /* 0x000fe20000010802 */
[----:B------:R-:W3:Y:S04]  /*13ab0*/  MUFU.EX2 R122, R122 ;  /* 0x0000007a007a7308 */ /* 0x000ee80000000800 */
        /* <DEDUP_REMOVED lines=12> */
[C---:B------:R-:W-:Y:S01]  /*13b80*/  HMMA.16816.F32 R8, R36.reuse, R50, R8 ;  /* 0x000000322408723c */ /* 0x040fe20000001808 */
[----:B------:R-:W2:Y:S07]  /*13b90*/  LDSM.16.MT88.4 R48, [R107+0x7000] ;  /* 0x007000006b30783b */ /* 0x000eae0000004200 */
[----:B-1----:R-:W-:Y:S01]  /*13ba0*/  HMMA.16816.F32 R28, R36, R44, R28 ;  /* 0x0000002c241c723c */ /* 0x002fe2000000181c */
[----:B------:R-:W-:-:S04]  /*13bb0*/  FFMA.FTZ R44, R205, R3, -R2 ;  /* 0x00000003cd2c7223 */ /* 0x000fc80000010802 */
[----:B------:R1:W-:Y:S03]  /*13bc0*/  MUFU.EX2 R207, R44 ;  /* 0x0000002c00cf7308 */ /* 0x0003e60000000800 */
[C---:B------:R-:W-:Y:S08]  /*13bd0*/  HMMA.16816.F32 R32, R36.reuse, R46, R32 ;  /* 0x0000002e2420723c */ /* 0x040ff00000001820 */
[C---:B--2---:R-:W-:Y:S01]  /*13be0*/  HMMA.16816.F32 R20, R36.reuse, R48, R20 ;  /* 0x000000302414723c */ /* 0x044fe20000001814 */
[----:B-1----:R-:W-:Y:S07]  /*13bf0*/  LDSM.16.MT88.4 R44, [R156+0x7800] ;  /* 0x007800009c2c783b */ /* 0x002fee0000004200 */
[----:B------:R-:W-:Y:S01]  /*13c00*/  HMMA.16816.F32 R24, R36, R50, R24 ;  /* 0x000000322418723c */ /* 0x000fe20000001818 */
[----:B------:R-:W1:Y:S01]  /*13c10*/  LDSM.16.MT88.4 R48, [R160+0x7800] ;  /* 0x00780000a030783b */ /* 0x000e620000004200 */
[-CC-:B------:R-:W-:Y:S01]  /*13c20*/  FFMA.FTZ R36, R211, R3.reuse, -R64.reuse ;  /* 0x00000003d3247223 */ /* 0x180fe20000010840 */
[-C--:B------:R-:W-:Y:S01]  /*13c30*/  FFMA.FTZ R211, R217, R3.reuse, -R64 ;  /* 0x00000003d9d37223 */ /* 0x080fe20000010840 */
[----:B------:R-:W-:Y:S01]  /*13c40*/  FFMA.FTZ R205, R209, R3, -R2 ;  /* 0x00000003d1cd7223 */ /* 0x000fe20000010802 */
[----:B------:R-:W-:Y:S04]  /*13c50*/  MUFU.EX2 R142, R142 ;  /* 0x0000008e008e7308 */ /* 0x000fe80000000800 */
[----:B------:R-:W2:Y:S04]  /*13c60*/  MUFU.EX2 R215, R36 ;  /* 0x0000002400d77308 */ /* 0x000ea80000000800 */
[----:B------:R-:W-:Y:S04]  /*13c70*/  MUFU.EX2 R211, R211 ;  /* 0x000000d300d37308 */ /* 0x000fe80000000800 */
[----:B------:R-:W3:Y:S04]  /*13c80*/  MUFU.EX2 R136, R136 ;  /* 0x0000008800887308 */ /* 0x000ee80000000800 */
[----:B------:R-:W4:Y:S04]  /*13c90*/  MUFU.EX2 R140, R140 ;  /* 0x0000008c008c7308 */ /* 0x000f280000000800 */
[----:B------:R-:W-:Y:S04]  /*13ca0*/  MUFU.EX2 R205, R205 ;  /* 0x000000cd00cd7308 */ /* 0x000fe80000000800 */
[----:B------:R-:W5:Y:S01]  /*13cb0*/  MUFU.EX2 R138, R138 ;  /* 0x0000008a008a7308 */ /* 0x000f620000000800 */
[----:B--2---:R-:W-:-:S02]  /*13cc0*/  F2FP.F16.F32.PACK_AB R36, R142, R215 ;  /* 0x000000d78e24723e */ /* 0x004fc400000000ff */
[----:B---3--:R-:W-:Y:S02]  /*13cd0*/  F2FP.F16.F32.PACK_AB R38, R136, R211 ;  /* 0x000000d38826723e */ /* 0x008fe400000000ff */
[----:B----4-:R-:W-:Y:S02]  /*13ce0*/  F2FP.F16.F32.PACK_AB R37, R140, R207 ;  /* 0x000000cf8c25723e */ /* 0x010fe400000000ff */
[----:B-----5:R-:W-:-:S07]  /*13cf0*/  F2FP.F16.F32.PACK_AB R39, R138, R205 ;  /* 0x000000cd8a27723e */ /* 0x020fce00000000ff */
[C---:B-1----:R-:W-:Y:S08]  /*13d00*/  HMMA.16816.F32 R4, R36.reuse, R48, R4 ;  /* 0x000000302404723c */ /* 0x042ff00000001804 */
[C---:B------:R-:W-:Y:S01]  /*13d10*/  HMMA.16816.F32 R8, R36.reuse, R50, R8 ;  /* 0x000000322408723c */ /* 0x040fe20000001808 */
[----:B------:R-:W1:Y:S07]  /*13d20*/  LDSM.16.MT88.4 R48, [R107+0x7800] ;  /* 0x007800006b30783b */ /* 0x000e6e0000004200 */
[C---:B------:R-:W-:Y:S08]  /*13d30*/  HMMA.16816.F32 R12, R36.reuse, R44, R12 ;  /* 0x0000002c240c723c */ /* 0x040ff0000000180c */
[C---:B------:R-:W-:Y:S01]  /*13d40*/  HMMA.16816.F32 R16, R36.reuse, R46, R16 ;  /* 0x0000002e2410723c */ /* 0x040fe20000001810 */
[----:B------:R-:W2:Y:S07]  /*13d50*/  LDSM.16.MT88.4 R44, [R106+0x7800] ;  /* 0x007800006a2c783b */ /* 0x000eae0000004200 */
[C---:B-1----:R-:W-:Y:S08]  /*13d60*/  HMMA.16816.F32 R20, R36.reuse, R48, R20 ;  /* 0x000000302414723c */ /* 0x042ff00000001814 */
[C---:B------:R-:W-:Y:S08]  /*13d70*/  HMMA.16816.F32 R24, R36.reuse, R50, R24 ;  /* 0x000000322418723c */ /* 0x040ff00000001818 */
[----:B--2---:R-:W-:Y:S01]  /*13d80*/  HMMA.16816.F32 R28, R36, R44, R28 ;  /* 0x0000002c241c723c */ /* 0x004fe2000000181c */
[-CC-:B------:R-:W-:Y:S01]  /*13d90*/  FFMA.FTZ R44, R133, R3.reuse, -R2.reuse ;  /* 0x00000003852c7223 */ /* 0x180fe20000010802 */
[----:B------:R-:W-:-:S06]  /*13da0*/  FFMA.FTZ R45, R137, R3, -R2 ;  /* 0x00000003892d7223 */ /* 0x000fcc0000010802 */
[----:B------:R-:W-:Y:S01]  /*13db0*/  HMMA.16816.F32 R32, R36, R46, R32 ;  /* 0x0000002e2420723c */ /* 0x000fe20000001820 */
[-CC-:B------:R-:W-:Y:S01]  /*13dc0*/  FFMA.FTZ R46, R145, R3.reuse, -R64.reuse ;  /* 0x00000003912e7223 */ /* 0x180fe20000010840 */
[-CC-:B------:R-:W-:Y:S01]  /*13dd0*/  FFMA.FTZ R37, R147, R3.reuse, -R64.reuse ;  /* 0x0000000393257223 */ /* 0x180fe20000010840 */
[-CC-:B------:R-:W-:Y:S01]  /*13de0*/  FFMA.FTZ R39, R151, R3.reuse, -R64.reuse ;  /* 0x0000000397277223 */ /* 0x180fe20000010840 */
[-C--:B------:R-:W-:Y:S01]  /*13df0*/  FFMA.FTZ R36, R153, R3.reuse, -R64 ;  /* 0x0000000399247223 */ /* 0x080fe20000010840 */
[-CC-:B------:R-:W-:Y:S01]  /*13e00*/  FFMA.FTZ R47, R143, R3.reuse, -R2.reuse ;  /* 0x000000038f2f7223 */ /* 0x180fe20000010802 */
[----:B------:R-:W-:Y:S01]  /*13e10*/  FFMA.FTZ R38, R139, R3, -R2 ;  /* 0x000000038b267223 */ /* 0x000fe20000010802 */
[----:B------:R-:W-:Y:S04]  /*13e20*/  MUFU.EX2 R46, R46 ;  /* 0x0000002e002e7308 */ /* 0x000fe80000000800 */
[----:B------:R-:W1:Y:S04]  /*13e30*/  MUFU.EX2 R37, R37 ;  /* 0x0000002500257308 */ /* 0x000e680000000800 */
[----:B------:R-:W-:Y:S04]  /*13e40*/  MUFU.EX2 R39, R39 ;  /* 0x0000002700277308 */ /* 0x000fe80000000800 */
[----:B------:R-:W2:Y:S04]  /*13e50*/  MUFU.EX2 R36, R36 ;  /* 0x0000002400247308 */ /* 0x000ea80000000800 */
[----:B------:R-:W-:Y:S04]  /*13e60*/  MUFU.EX2 R47, R47 ;  /* 0x0000002f002f7308 */ /* 0x000fe80000000800 */
[----:B------:R-:W3:Y:S04]  /*13e70*/  MUFU.EX2 R44, R44 ;  /* 0x0000002c002c7308 */ /* 0x000ee80000000800 */
[----:B------:R-:W-:Y:S04]  /*13e80*/  MUFU.EX2 R45, R45 ;  /* 0x0000002d002d7308 */ /* 0x000fe80000000800 */
[----:B------:R-:W4:Y:S01]  /*13e90*/  MUFU.EX2 R38, R38 ;  /* 0x0000002600267308 */ /* 0x000f220000000800 */
[----:B-1----:R-:W-:-:S02]  /*13ea0*/  F2FP.F16.F32.PACK_AB R68, R37, R46 ;  /* 0x0000002e2544723e */ /* 0x002fc400000000ff */
[----:B--2---:R-:W-:Y:S02]  /*13eb0*/  F2FP.F16.F32.PACK_AB R70, R36, R39 ;  /* 0x000000272446723e */ /* 0x004fe400000000ff */
[----:B---3--:R-:W-:Y:S02]  /*13ec0*/  F2FP.F16.F32.PACK_AB R69, R44, R47 ;  /* 0x0000002f2c45723e */ /* 0x008fe400000000ff */
[----:B----4-:R-:W-:-:S07]  /*13ed0*/  F2FP.F16.F32.PACK_AB R71, R38, R45 ;  /* 0x0000002d2647723e */ /* 0x010fce00000000ff */
        /* <DEDUP_REMOVED lines=9> */
[-C--:B------:R-:W-:Y:S01]  /*13f70*/  FFMA.FTZ R24, R127, R3.reuse, -R64 ;  /* 0x000000037f187223 */ /* 0x080fe20000010840 */
[----:B------:R-:W-:-:S03]  /*13f80*/  FFMA.FTZ R26, R111, R3, -R2 ;  /* 0x000000036f1a7223 */ /* 0x000fc60000010802 */
[----:B------:R-:W-:Y:S01]  /*13f90*/  MUFU.EX2 R25, R25 ;  /* 0x0000001900197308 */ /* 0x000fe20000000800 */
[C---:B------:R-:W-:Y:S01]  /*13fa0*/  HMMA.16816.F32 R88, R68.reuse, R84, R12 ;  /* 0x000000544458723c */ /* 0x040fe2000000180c */
[----:B------:R-:W-:Y:S07]  /*13fb0*/  LDSM.16.MT88.4 R12, [R107+0x8800] ;  /* 0x008800006b0c783b */ /* 0x000fee0000004200 */
[C---:B-1----:R-:W-:Y:S01]  /*13fc0*/  HMMA.16816.F32 R72, R68.reuse, R4, R28 ;  /* 0x000000044448723c */ /* 0x042fe2000000181c */
[-C--:B------:R-:W-:Y:S01]  /*13fd0*/  FFMA.FTZ R28, R119, R3.reuse, -R64 ;  /* 0x00000003771c7223 */ /* 0x080fe20000010840 */
[-CC-:B------:R-:W-:Y:S01]  /*13fe0*/  FFMA.FTZ R30, R117, R3.reuse, -R2.reuse ;  /* 0x00000003751e7223 */ /* 0x180fe20000010802 */
[-CC-:B------:R-:W-:Y:S01]  /*13ff0*/  FFMA.FTZ R29, R113, R3.reuse, -R2.reuse ;  /* 0x00000003711d7223 */ /* 0x180fe20000010802 */
[----:B------:R-:W-:Y:S01]  /*14000*/  FFMA.FTZ R31, R115, R3, -R2 ;  /* 0x00000003731f7223 */ /* 0x000fe20000010802 */
[----:B------:R-:W-:Y:S03]  /*14010*/  MUFU.EX2 R27, R27 ;  /* 0x0000001b001b7308 */ /* 0x000fe60000000800 */
[C---:B------:R-:W-:Y:S01]  /*14020*/  HMMA.16816.F32 R84, R68.reuse, R86, R16 ;  /* 0x000000564454723c */ /* 0x040fe20000001810 */
[----:B------:R-:W1:Y:S01]  /*14030*/  MUFU.EX2 R28, R28 ;  /* 0x0000001c001c7308 */ /* 0x000e620000000800 */
[----:B------:R-:W4:Y:S03]  /*14040*/  LDSM.16.MT88.4 R16, [R156+0x8800] ;  /* 0x008800009c10783b */ /* 0x000f260000004200 */
[----:B------:R-:W5:Y:S03]  /*14050*/  MUFU.EX2 R24, R24 ;  /* 0x0000001800187308 */ /* 0x000f660000000800 */
[----:B------:R-:W-:Y:S01]  /*14060*/  HMMA.16816.F32 R68, R68, R6, R32 ;  /* 0x000000064444723c */ /* 0x000fe20000001820 */
        /* <DEDUP_REMOVED lines=11> */
[----:B------:R-:W-:Y:S01]  /*14120*/  FFMA.FTZ R203, R198, R134, R203 ;  /* 0x00000086c6cb7223 */ /* 0x000fe200000100cb */
[----:B------:R-:W-:Y:S01]  /*14130*/  FFMA.FTZ R197, R197, R132, R130 ;  /* 0x00000084c5c57223 */ /* 0x000fe20000010082 */
[----:B------:R-:W-:-:S02]  /*14140*/  FFMA.FTZ R34, R109, R3, -R64 ;  /* 0x000000036d227223 */ /* 0x000fc40000010840 */
[----:B------:R-:W-:Y:S01]  /*14150*/  FADD.FTZ R108, R108, R203 ;  /* 0x000000cb6c6c7221 */ /* 0x000fe20000010000 */
[----:B------:R-:W-:Y:S01]  /*14160*/  FADD.FTZ R110, R110, R197 ;  /* 0x000000c56e6e7221 */ /* 0x000fe20000010000 */
[-CC-:B------:R-:W-:Y:S01]  /*14170*/  FFMA.FTZ R33, R105, R3.reuse, -R64.reuse ;  /* 0x0000000369217223 */ /* 0x180fe20000010840 */
        /* <DEDUP_REMOVED lines=8> */
[----:B------:R-:W-:Y:S01]  /*14200*/  HMMA.16816.F32 R96, R4, R20, R96 ;  /* 0x000000140460723c */ /* 0x000fe20000001860 */
[----:B------:R-:W-:Y:S01]  /*14210*/  MUFU.EX2 R34, R34 ;  /* 0x0000002200227308 */ /* 0x000fe20000000800 */
[----:B------:R-:W-:Y:S01]  /*14220*/  FADD.FTZ R66, R66, R129 ;  /* 0x0000008142427221 */ /* 0x000fe20000010000 */
[----:B------:R-:W-:-:S02]  /*14230*/  FADD.FTZ R104, R104, R131 ;  /* 0x0000008368687221 */ /* 0x000fc40000010000 */
[----:B------:R-:W2:Y:S03]  /*14240*/  MUFU.EX2 R33, R33 ;  /* 0x0000002100217308 */ /* 0x000ea60000000800 */
[C---:B------:R-:W-:Y:S01]  /*14250*/  HMMA.16816.F32 R92, R4.reuse, R22, R92 ;  /* 0x00000016045c723c */ /* 0x040fe2000000185c */
[----:B------:R-:W3:Y:S01]  /*14260*/  LDSM.16.MT88.4 R20, [R160+0x9000] ;  /* 0x00900000a014783b */ /* 0x000ee20000004200 */
[----:B------:R-:W-:Y:S04]  /*14270*/  MUFU.EX2 R35, R35 ;  /* 0x0000002300237308 */ /* 0x000fe80000000800 */
[----:B------:R-:W5:Y:S02]  /*14280*/  MUFU.EX2 R32, R32 ;  /* 0x0000002000207308 */ /* 0x000f640000000800 */
[C---:B----4-:R-:W-:Y:S02]  /*14290*/  HMMA.16816.F32 R88, R4.reuse, R16, R88 ;  /* 0x000000100458723c */ /* 0x050fe40000001858 */
[----:B------:R-:W-:Y:S04]  /*142a0*/  MUFU.EX2 R50, R50 ;  /* 0x0000003200327308 */ /* 0x000fe80000000800 */
[----:B------:R-:W4:Y:S02]  /*142b0*/  MUFU.EX2 R49, R49 ;  /* 0x0000003100317308 */ /* 0x000f240000000800 */
[C---:B------:R-:W-:Y:S02]  /*142c0*/  HMMA.16816.F32 R84, R4.reuse, R18, R84 ;  /* 0x000000120454723c */ /* 0x040fe40000001854 */
[----:B------:R-:W-:Y:S04]  /*142d0*/  MUFU.EX2 R51, R51 ;  /* 0x0000003300337308 */ /* 0x000fe80000000800 */
[----:B------:R-:W1:Y:S01]  /*142e0*/  MUFU.EX2 R48, R48 ;  /* 0x0000003000307308 */ /* 0x000e620000000800 */
        /* <DEDUP_REMOVED lines=8> */
[----:B------:R-:W-:Y:S01]  /*14370*/  HMMA.16816.F32 R76, R4, R14, R76 ;  /* 0x0000000e044c723c */ /* 0x000fe2000000184c */
[----:B------:R-:W3:Y:S01]  /*14380*/  LDSM.16.MT88.4 R12, [R106+0x9000] ;  /* 0x009000006a0c783b */ /* 0x000ee20000004200 */
[----:B--2---:R-:W-:Y:S02]  /*14390*/  F2FP.F16.F32.PACK_AB R4, R33, R34 ;  /* 0x000000222104723e */ /* 0x004fe400000000ff */
[----:B-----5:R-:W-:Y:S02]  /*143a0*/  F2FP.F16.F32.PACK_AB R6, R32, R35 ;  /* 0x000000232006723e */ /* 0x020fe400000000ff */
[----:B----4-:R-:W-:Y:S02]  /*143b0*/  F2FP.F16.F32.PACK_AB R5, R49, R50 ;  /* 0x000000323105723e */ /* 0x010fe400000000ff */
        /* <DEDUP_REMOVED lines=19> */
[-CC-:B------:R-:W-:Y:S01]  /*144f0*/  FFMA.FTZ R60, R60, R3.reuse, -R64.reuse ;  /* 0x000000033c3c7223 */ /* 0x180fe20000010840 */
[-CC-:B------:R-:W-:Y:S01]  /*14500*/  FFMA.FTZ R62, R62, R3.reuse, -R64.reuse ;  /* 0x000000033e3e7223 */ /* 0x180fe20000010840 */
[-C--:B------:R-:W-:Y:S01]  /*14510*/  FFMA.FTZ R63, R63, R3.reuse, -R64 ;  /* 0x000000033f3f7223 */ /* 0x080fe20000010840 */
[-CC-:B------:R-:W-:Y:S01]  /*14520*/  FFMA.FTZ R54, R54, R3.reuse, -R2.reuse ;  /* 0x0000000336367223 */ /* 0x180fe20000010802 */
[----:B------:R-:W-:Y:S01]  /*14530*/  FFMA.FTZ R41, R41, R3, -R2 ;  /* 0x0000000329297223 */ /* 0x000fe20000010802 */
[C---:B---3--:R-:W-:Y:S01]  /*14540*/  HMMA.16816.F32 R96, R4.reuse, R20, R96 ;  /* 0x000000140460723c */ /* 0x048fe20000001860 */
[----:B------:R-:W-:Y:S01]  /*14550*/  FADD.FTZ R142, R142, R215 ;  /* 0x000000d78e8e7221 */ /* 0x000fe20000010000 */
[----:B------:R-:W-:Y:S01]  /*14560*/  FADD.FTZ R140, R140, R207 ;  /* 0x000000cf8c8c7221 */ /* 0x000fe20000010000 */
[----:B------:R-:W-:Y:S04]  /*14570*/  MUFU.EX2 R21, R60 ;  /* 0x0000003c00157308 */ /* 0x000fe80000000800 */
[----:B------:R-:W-:Y:S01]  /*14580*/  MUFU.EX2 R20, R62 ;  /* 0x0000003e00147308 */ /* 0x000fe20000000800 */
[----:B------:R-:W-:Y:S03]  /*14590*/  HMMA.16816.F32 R92, R4, R22, R92 ;  /* 0x00000016045c723c */ /* 0x000fe6000000185c */
[----:B------:R-:W2:Y:S01]  /*145a0*/  MUFU.EX2 R22, R61 ;  /* 0x0000003d00167308 */ /* 0x000ea20000000800 */
[----:B------:R-:W-:-:S03]  /*145b0*/  FADD.FTZ R211, R211, R142 ;  /* 0x0000008ed3d37221 */ /* 0x000fc60000010000 */
[----:B------:R-:W3:Y:S01]  /*145c0*/  MUFU.EX2 R23, R63 ;  /* 0x0000003f00177308 */ /* 0x000ee20000000800 */
[----:B------:R-:W-:-:S03]  /*145d0*/  FADD.FTZ R205, R205, R140 ;  /* 0x0000008ccdcd7221 */ /* 0x000fc60000010000 */
[----:B------:R-:W-:Y:S04]  /*145e0*/  MUFU.EX2 R43, R43 ;  /* 0x0000002b002b7308 */ /* 0x000fe80000000800 */
[----:B------:R-:W4:Y:S04]  /*145f0*/  MUFU.EX2 R0, R54 ;  /* 0x0000003600007308 */ /* 0x000f280000000800 */
[----:B------:R-:W-:Y:S04]  /*14600*/  MUFU.EX2 R3, R41 ;  /* 0x0000002900037308 */ /* 0x000fe80000000800 */
[----:B------:R-:W5:Y:S01]  /*14610*/  MUFU.EX2 R52, R52 ;  /* 0x0000003400347308 */ /* 0x000f620000000800 */
[----:B------:R-:W-:Y:S01]  /*14620*/  FADD.FTZ R211, R136, R211 ;  /* 0x000000d388d37221 */ /* 0x000fe20000010000 */
[----:B------:R-:W-:Y:S01]  /*14630*/  FADD.FTZ R138, R138, R205 ;  /* 0x000000cd8a8a7221 */ /* 0x000fe20000010000 */
[----:B------:R-:W-:Y:S02]  /*14640*/  HMMA.16816.F32 R80, R4, R16, R80 ;  /* 0x000000100450723c */ /* 0x000fe40000001850 */
[----:B------:R-:W-:Y:S01]  /*14650*/  FADD.FTZ R46, R46, R211 ;  /* 0x000000d32e2e7221 */ /* 0x000fe20000010000 */
[----:B------:R-:W-:-:S03]  /*14660*/  FADD.FTZ R47, R47, R138 ;  /* 0x0000008a2f2f7221 */ /* 0x000fc60000010000 */
[----:B------:R-:W-:Y:S02]  /*14670*/  FADD.FTZ R46, R37, R46 ;  /* 0x0000002e252e7221 */ /* 0x000fe40000010000 */
[C---:B------:R-:W-:Y:S01]  /*14680*/  HMMA.16816.F32 R76, R4.reuse, R18, R76 ;  /* 0x00000012044c723c */ /* 0x040fe2000000184c */
[----:B------:R-:W-:Y:S01]  /*14690*/  FADD.FTZ R44, R44, R47 ;  /* 0x0000002f2c2c7221 */ /* 0x000fe20000010000 */
[----:B------:R-:W-:Y:S01]  /*146a0*/  FADD.FTZ R39, R39, R46 ;  /* 0x0000002e27277221 */ /* 0x000fe20000010000 */
[----:B------:R-:W1:Y:S05]  /*146b0*/  LDSM.16.MT88.4 R16, [R156+0x9800] ;  /* 0x009800009c10783b */ /* 0x000e6a0000004200 */
[----:B------:R-:W-:Y:S01]  /*146c0*/  HMMA.16816.F32 R72, R4, R12, R72 ;  /* 0x0000000c0448723c */ /* 0x000fe20000001848 */
[----:B------:R-:W-:-:S07]  /*146d0*/  FADD.FTZ R45, R45, R44 ;  /* 0x0000002c2d2d7221 */ /* 0x000fce0000010000 */
[----:B------:R-:W-:Y:S01]  /*146e0*/  HMMA.16816.F32 R68, R4, R14, R68 ;  /* 0x0000000e0444723c */ /* 0x000fe20000001844 */
[----:B--2---:R-:W-:Y:S01]  /*146f0*/  F2FP.F16.F32.PACK_AB R4, R21, R22 ;  /* 0x000000161504723e */ /* 0x004fe200000000ff */
[----:B------:R-:W2:Y:S01]  /*14700*/  LDSM.16.MT88.4 R12, [R107+0x9800] ;  /* 0x009800006b0c783b */ /* 0x000ea20000004200 */
[----:B---3--:R-:W-:Y:S02]  /*14710*/  F2FP.F16.F32.PACK_AB R6, R23, R20 ;  /* 0x000000141706723e */ /* 0x008fe400000000ff */
[----:B----4-:R-:W-:Y:S02]  /*14720*/  F2FP.F16.F32.PACK_AB R5, R0, R43 ;  /* 0x0000002b0005723e */ /* 0x010fe400000000ff */
[----:B-----5:R-:W-:Y:S01]  /*14730*/  F2FP.F16.F32.PACK_AB R7, R52, R3 ;  /* 0x000000033407723e */ /* 0x020fe200000000ff */
        /* <DEDUP_REMOVED lines=23> */
[----:B------:R-:W-:Y:S01]  /*148b0*/  FADD.FTZ R43, R43, R48 ;  /* 0x000000302b2b7221 */ /* 0x000fe20000010000 */
[----:B------:R-:W-:Y:S02]  /*148c0*/  HMMA.16816.F32 R88, R4, R16, R88 ;  /* 0x000000100458723c */ /* 0x000fe40000001858 */
[----:B------:R-:W-:-:S06]  /*148d0*/  FADD.FTZ R21, R21, R22 ;  /* 0x0000001615157221 */ /* 0x000fcc0000010000 */
[----:B------:R-:W-:Y:S01]  /*148e0*/  HMMA.16816.F32 R84, R4, R18, R84 ;  /* 0x000000120454723c */ /* 0x000fe20000001854 */
[----:B------:R-:W-:-:S07]  /*148f0*/  FADD.FTZ R20, R20, R21 ;  /* 0x0000001514147221 */ /* 0x000fce0000010000 */
[C---:B--2---:R-:W-:Y:S08]  /*14900*/  HMMA.16816.F32 R80, R4.reuse, R12, R80 ;  /* 0x0000000c0450723c */ /* 0x044ff00000001850 */
[C---:B------:R-:W-:Y:S08]  /*14910*/  HMMA.16816.F32 R76, R4.reuse, R14, R76 ;  /* 0x0000000e044c723c */ /* 0x040ff0000000184c */
[C---:B-1----:R-:W-:Y:S08]  /*14920*/  HMMA.16816.F32 R72, R4.reuse, R8, R72 ;  /* 0x000000080448723c */ /* 0x042ff00000001848 */
[----:B------:R-:W-:Y:S01]  /*14930*/  HMMA.16816.F32 R68, R4, R10, R68 ;  /* 0x0000000a0444723c */ /* 0x000fe20000001844 */
[----:B------:R-:W-:Y:S01]  /*14940*/  FADD.FTZ R4, R0, R43 ;  /* 0x0000002b00047221 */ /* 0x000fe20000010000 */
[----:B------:R-:W-:-:S03]  /*14950*/  IMAD.MOV.U32 R0, RZ, RZ, R40 ;  /* 0x000000ffff007224 */ /* 0x000fc600078e0028 */
[----:B------:R-:W-:Y:S01]  /*14960*/  FADD.FTZ R3, R3, R4 ;  /* 0x0000000403037221 */ /* 0x000fe20000010000 */
[----:B------:R-:W-:Y:S02]  /*14970*/  IMAD.MOV.U32 R2, RZ, RZ, R42 ;  /* 0x000000ffff027224 */ /* 0x000fe400078e002a */
[----:B------:R-:W-:Y:S01]  /*14980*/  FADD.FTZ R198, R23, R20 ;  /* 0x0000001417c67221 */ /* 0x000fe20000010000 */
[----:B------:R-:W-:Y:S02]  /*14990*/  @P0 IMAD.MOV.U32 R0, RZ, RZ, R40 ;  /* 0x000000ffff000224 */ /* 0x000fe400078e0028 */
[----:B------:R-:W-:Y:S01]  /*149a0*/  FADD.FTZ R197, R52, R3 ;  /* 0x0000000334c57221 */ /* 0x000fe20000010000 */
[----:B------:R-:W-:Y:S02]  /*149b0*/  @P0 IMAD.MOV.U32 R2, RZ, RZ, R42 ;  /* 0x000000ffff020224 */ /* 0x000fe400078e002a */
[----:B------:R-:W-:Y:S01]  /*149c0*/  @P0 VIADD R57, R57, 0xfffffffd ;  /* 0xfffffffd39390836 */ /* 0x000fe20000000000 */
[----:B------:R-:W-:Y:S06]  /*149d0*/  @P0 BRA `(.L_x_10471) ;  /* 0x0000000000040947 */ /* 0x000fec0003800000 */
.L_x_10462:
[----:B------:R-:W-:-:S07]  /*149e0*/  IADD3 R57, PT, PT, R59, -0x1, RZ ;  /* 0xffffffff3b397810 */ /* 0x000fce0007ffe0ff */
.L_x_10471:
[----:B------:R-:W-:Y:S05]  /*149f0*/  BSYNC B2 ;  /* 0x0000000000027941 */ /* 0x000fea0003800000 */
.L_x_10461:
[----:B------:R-:W-:-:S13]  /*14a00*/  ISETP.GE.AND P0, PT, R57, R170, PT ;  /* 0x000000aa3900720c */ /* 0x000fda0003f06270 */
[----:B------:R-:W-:Y:S05]  /*14a10*/  @!P0 BRA `(.L_x_10472) ;  /* 0x0000004800b88947 */ /* 0x000fea0003800000 */
[----:B------:R-:W-:Y:S01]  /*14a20*/  ISETP.NE.U32.AND P0, PT, R124, RZ, PT ;  /* 0x000000ff7c00720c */ /* 0x000fe20003f05070 */
[----:B------:R-:W-:Y:S01]  /*14a30*/  IMAD.SHL.U32 R3, R57, 0x80, RZ ;  /* 0x0000008039037824 */ /* 0x000fe200078e00ff */
[----:B------:R-:W-:Y:S01]  /*14a40*/  LOP3.LUT R184, R184, 0xfffffffb, RZ, 0xc0, !PT ;  /* 0xfffffffbb8b87812 */ /* 0x000fe200078ec0ff */
[----:B------:R-:W-:Y:S01]  /*14a50*/  IMAD.MOV.U32 R105, RZ, RZ, R0 ;  /* 0x000000ffff697224 */ /* 0x000fe200078e0000 */
[----:B------:R-:W-:Y:S01]  /*14a60*/  ISETP.NE.AND.EX P0, PT, R125, RZ, PT, P0 ;  /* 0x000000ff7d00720c */ /* 0x000fe20003f05300 */
[----:B------:R-:W-:Y:S01]  /*14a70*/  IMAD.MOV.U32 R104, RZ, RZ, R2 ;  /* 0x000000ffff687224 */ /* 0x000fe200078e0002 */
[----:B------:R-:W-:Y:S01]  /*14a80*/  LOP3.LUT R196, R3, 0x40, R126, 0xfe, !PT ;  /* 0x0000004003c47812 */ /* 0x000fe200078efe7e */
[----:B------:R-:W-:Y:S02]  /*14a90*/  VIADD R195, R57, 0x1 ;  /* 0x0000000139c37836 */ /* 0x000fe40000000000 */
[----:B------:R-:W-:-:S08]  /*14aa0*/  VIADD R194, R3, 0x80 ;  /* 0x0000008003c27836 */ /* 0x000fd00000000000 */
[----:B------:R-:W-:-:S07]  /*14ab0*/  @P0 LOP3.LUT R184, R184, 0x4, RZ, 0xfc, !PT ;  /* 0x00000004b8b80812 */ /* 0x000fce00078efcff */
.L_x_10479:
[----:B------:R-:W-:Y:S01]  /*14ac0*/  IMAD.MOV.U32 R2, RZ, RZ, R174 ;  /* 0x000000ffff027224 */ /* 0x000fe200078e00ae */
[----:B------:R-:W-:Y:S04]  /*14ad0*/  DEPBAR.LE SB0, 0x0 ;  /* 0x000080000000791a */ /* 0x000fe80000000000 */
[----:B------:R-:W-:Y:S05]  /*14ae0*/  WARPSYNC.ALL ;  /* 0x0000000000007948 */ /* 0x000fea0003800000 */
[----:B------:R-:W-:Y:S01]  /*14af0*/  BAR.SYNC.DEFER_BLOCKING 0x0 ;  /* 0x0000000000007b1d */ /* 0x000fe20000010000 */
[----:B------:R-:W-:Y:S01]  /*14b00*/  LOP3.LUT P6, RZ, R184, 0x4, RZ, 0xc0, !PT ;  /* 0x00000004b8ff7812 */ /* 0x000fe200078cc0ff */
[----:B------:R-:W-:Y:S01]  /*14b10*/  IMAD.MOV.U32 R0, RZ, RZ, R175 ;  /* 0x000000ffff007224 */ /* 0x000fe200078e00af */
[----:B------:R-:W-:Y:S11]  /*14b20*/  ISETP.GE.AND P1, PT, R100, R179, PT ;  /* 0x000000b36400720c */ /* 0x000ff60003f26270 */
[----:B------:R-:W-:Y:S05]  /*14b30*/  @!P6 IMAD.MOV.U32 R3, RZ, RZ, RZ ;  /* 0x000000ffff03e224 */ /* 0x000fea00078e00ff */
        /* <DEDUP_REMOVED lines=42> */
[-C--:B------:R-:W-:Y:S04]  /*14de0*/  LOP3.LUT R5, R194, R11.reuse, RZ, 0x3c, !PT ;  /* 0x0000000bc2057212 */ /* 0x080fe800078e3cff */
[----:B------:R-:W-:Y:S02]  /*14df0*/  ISETP.GE.AND P0, PT, R5, RZ, PT ;  /* 0x000000ff0500720c */ /* 0x000fe40003f06270 */
[----:B------:R-:W-:Y:S03]  /*14e00*/  LOP3.LUT R5, RZ, R11, RZ, 0x33, !PT ;  /* 0x0000000bff057212 */ /* 0x000fe600078e33ff */
[----:B------:R-:W-:Y:S02]  /*14e10*/  @P3 VIADD R9, R9, 0x1 ;  /* 0x0000000109093836 */ /* 0x000fe40000000000 */
[----:B------:R-:W-:Y:S02]  /*14e20*/  @P4 VIADD R10, R10, 0x1 ;  /* 0x000000010a0a4836 */ /* 0x000fe40000000000 */
[----:B------:R-:W-:Y:S04]  /*14e30*/  @!P5 IMAD.MOV R9, RZ, RZ, -R9 ;  /* 0x000000ffff09d224 */ /* 0x000fe800078e0a09 */
        /* <DEDUP_REMOVED lines=24> */
.L_x_10474:
[----:B------:R-:W-:Y:S05]  /*14fc0*/  BSYNC.RECONVERGENT B0 ;  /* 0x0000000000007941 */ /* 0x000fea0003800200 */
.L_x_10473:
[----:B------:R-:W-:Y:S01]  /*14fd0*/  IADD3 R12, P0, PT, R3, R174, RZ ;  /* 0x000000ae030c7210 */ /* 0x000fe20007f1e0ff */
[----:B------:R-:W-:Y:S01]  /*14fe0*/  @!PT LDS RZ, [RZ] ;  /* 0x00000000fffff984 */ /* 0x000fe20000000800 */
[----:B------:R-:W-:Y:S01]  /*14ff0*/  @!PT LDS RZ, [RZ] ;  /* 0x00000000fffff984 */ /* 0x000fe20000000800 */
[----:B------:R-:W-:Y:S01]  /*15000*/  @!PT LDS RZ, [RZ] ;  /* 0x00000000fffff984 */ /* 0x000fe20000000800 */
[----:B------:R-:W-:Y:S01]  /*15010*/  @!P1 LDGSTS.E.BYPASS.LTC128B.128 [R181+0x6000], desc[UR4][R174.64] ;  /* 0x06000000aeb59fae */ /* 0x000fe2000b981a04 */
[----:B------:R-:W-:Y:S01]  /*15020*/  SHF.L.U64.HI R0, R168, 0x5, R169 ;  /* 0x00000005a8007819 */ /* 0x000fe200000102a9 */
[----:B------:R-:W-:Y:S01]  /*15030*/  VIADD R195, R195, 0xffffffff ;  /* 0xffffffffc3c37836 */ /* 0x000fe20000000000 */
[-C--:B------:R-:W-:Y:S01]  /*15040*/  IADD3 R10, P2, PT, R12, R3.reuse, RZ ;  /* 0x000000030c0a7210 */ /* 0x080fe20007f5e0ff */
[----:B------:R-:W-:Y:S01]  /*15050*/  @P1 STS.128 [R181+0x6000], RZ ;  /* 0x006000ffb5001388 */ /* 0x000fe20000000c00 */
[----:B------:R-:W-:Y:S01]  /*15060*/  BSSY.RECONVERGENT B1, `(.L_x_10475) ;  /* 0x000011e000017945 */ /* 0x000fe20003800200 */
        /* <DEDUP_REMOVED lines=27> */
[----:B------:R-:W-:Y:S03]  /*15220*/  ISETP.GT.AND P0, PT, R195, R170, PT ;  /* 0x000000aac300720c */ /* 0x000fe60003f04270 */
        /* <DEDUP_REMOVED lines=35> */
[----:B------:R-:W-:Y:S05]  /*15460*/  LDSM.16.M88.4 R112, [R159+0x3800] ;  /* 0x003800009f70783b */ /* 0x000fea0000000200 */
[C---:B--2---:R-:W-:Y:S08]  /*15470*/  HMMA.16816.F32 R12, R108.reuse, R116, RZ ;  /* 0x000000746c0c723c */ /* 0x044ff000000018ff */
[C---:B------:R-:W-:Y:S01]  /*15480*/  HMMA.16816.F32 R16, R108.reuse, R118, RZ ;  /* 0x000000766c10723c */ /* 0x040fe200000018ff */
[----:B------:R-:W-:Y:S07]  /*15490*/  LDSM.16.M88.4 R116, [R159+0x4000] ;  /* 0x004000009f74783b */ /* 0x000fee0000000200 */
[C---:B---3--:R-:W-:Y:S08]  /*154a0*/  HMMA.16816.F32 R20, R108.reuse, R120, RZ ;  /* 0x000000786c14723c */ /* 0x048ff000000018ff */
[C---:B------:R-:W-:Y:S01]  /*154b0*/  HMMA.16816.F32 R24, R108.reuse, R122, RZ ;  /* 0x0000007a6c18723c */ /* 0x040fe200000018ff */
[----:B------:R-:W-:Y:S07]  /*154c0*/  LDSM.16.M88.4 R120, [R158+0x3800] ;  /* 0x003800009e78783b */ /* 0x000fee0000000200 */
        /* <DEDUP_REMOVED lines=15> */
[C---:B--2---:R-:W-:Y:S08]  /*155c0*/  HMMA.16816.F32 R20, R144.reuse, R108, R20 ;  /* 0x0000006c9014723c */ /* 0x044ff00000001814 */
        /* <DEDUP_REMOVED lines=15> */
[----:B------:R-:W-:Y:S01]  /*156c0*/  HMMA.16816.F32 R64, R144, R118, R64 ;  /* 0x000000769040723c */ /* 0x000fe20000001840 */
[----:B------:R-:W2:Y:S07]  /*156d0*/  LDSM.16.M88.4 R116, [R158+0x2800] ;  /* 0x002800009e74783b */ /* 0x000eae0000000200 */
[C---:B-1----:R-:W-:Y:S08]  /*156e0*/  HMMA.16816.F32 R4, R108.reuse, R112, R4 ;  /* 0x000000706c04723c */ /* 0x042ff00000001804 */
[C---:B------:R-:W-:Y:S01]  /*156f0*/  HMMA.16816.F32 R8, R108.reuse, R114, R8 ;  /* 0x000000726c08723c */ /* 0x040fe20000001808 */
[----:B------:R-:W1:Y:S07]  /*15700*/  LDSM.16.M88.4 R112, [R158+0x3000] ;  /* 0x003000009e70783b */ /* 0x000e6e0000000200 */
        /* <DEDUP_REMOVED lines=12> */
[C---:B-1----:R-:W-:Y:S08]  /*157d0*/  HMMA.16816.F32 R44, R108.reuse, R112, R44 ;  /* 0x000000706c2c723c */ /* 0x042ff0000000182c */
[C---:B------:R-:W-:Y:S01]  /*157e0*/  HMMA.16816.F32 R48, R108.reuse, R114, R48 ;  /* 0x000000726c30723c */ /* 0x040fe20000001830 */
[----:B------:R-:W-:Y:S07]  /*157f0*/  LDSM.16.M88.4 R112, [R161] ;  /* 0x00000000a170783b */ /* 0x000fee0000000200 */
[C---:B---3--:R-:W-:Y:S08]  /*15800*/  HMMA.16816.F32 R52, R108.reuse, R120, R52 ;  /* 0x000000786c34723c */ /* 0x048ff00000001834 */
        /* <DEDUP_REMOVED lines=27> */
[C---:B--2---:R-:W-:Y:S08]  /*159c0*/  HMMA.16816.F32 R60, R112.reuse, R108, R60 ;  /* 0x0000006c703c723c */ /* 0x044ff0000000183c */
        /* <DEDUP_REMOVED lines=77> */
.L_x_10478:
[----:B------:R-:W-:Y:S05]  /*15ea0*/  BSYNC.RECONVERGENT B0 ;  /* 0x0000000000007941 */ /* 0x000fea0003800200 */
.L_x_10477:
        /* <DEDUP_REMOVED lines=57> */
.L_x_10476:
[----:B------:R-:W-:Y:S05]  /*16240*/  BSYNC.RECONVERGENT B1 ;  /* 0x0000000000017941 */ /* 0x000fea0003800200 */
.L_x_10475:
[----:B------:R-:W-:Y:S01]  /*16250*/  LOP3.LUT R184, R184, 0xffbfffff, RZ, 0xc0, !PT ;  /* 0xffbfffffb8b87812 */ /* 0x000fe200078ec0ff */
[C---:B------:R-:W-:Y:S02]  /*16260*/  VIADD R0, R196.reuse, 0xffffffc0 ;  /* 0xffffffc0c4007836 */ /* 0x040fe40000000000 */
[C---:B------:R-:W-:Y:S02]  /*16270*/  VIADD R3, R196.reuse, 0xfffffff8 ;  /* 0xfffffff8c4037836 */ /* 0x040fe40000000000 */
[----:B------:R-:W-:Y:S01]  /*16280*/  VIADD R123, R196, 0x20 ;  /* 0x00000020c47b7836 */ /* 0x000fe20000000000 */
[----:B------:R-:W-:Y:S01]  /*16290*/  ISETP.GE.AND P2, PT, R0, R190, PT ;  /* 0x000000be0000720c */ /* 0x000fe20003f46270 */
[----:B------:R-:W-:Y:S01]  /*162a0*/  VIADD R122, R196, 0x28 ;  /* 0x00000028c47a7836 */ /* 0x000fe20000000000 */
[----:B------:R-:W-:Y:S01]  /*162b0*/  ISETP.GE.AND P0, PT, R0, R191, PT ;  /* 0x000000bf0000720c */ /* 0x000fe20003f06270 */
[----:B-1----:R-:W-:Y:S01]  /*162c0*/  VIADD R114, R196, 0xffffffc9 ;  /* 0xffffffc9c4727836 */ /* 0x002fe20000000000 */
[-C--:B------:R-:W-:Y:S01]  /*162d0*/  ISETP.GE.AND P3, PT, R0, R193.reuse, PT ;  /* 0x000000c10000720c */ /* 0x080fe20003f66270 */
[----:B------:R-:W-:Y:S01]  /*162e0*/  VIADD R119, R196, 0xffffffd0 ;  /* 0xffffffd0c4777836 */ /* 0x000fe20000000000 */
[-C--:B------:R-:W-:Y:S01]  /*162f0*/  ISETP.GE.AND P1, PT, R0, R192.reuse, PT ;  /* 0x000000c00000720c */ /* 0x080fe20003f26270 */
[----:B------:R-:W-:Y:S01]  /*16300*/  VIADD R117, R196, 0xffffffe0 ;  /* 0xffffffe0c4757836 */ /* 0x000fe20000000000 */
[----:B------:R-:W-:Y:S01]  /*16310*/  FSEL R109, R4, -INF , P3 ;  /* 0xff800000046d7808 */ /* 0x000fe20001800000 */
[----:B------:R-:W-:Y:S01]  /*16320*/  VIADD R125, R196, 0x10 ;  /* 0x00000010c47d7836 */ /* 0x000fe20000000000 */
[----:B------:R-:W-:Y:S01]  /*16330*/  FSEL R4, R6, -INF , P1 ;  /* 0xff80000006047808 */ /* 0x000fe20000800000 */
[----:B------:R-:W-:Y:S02]  /*16340*/  VIADD R6, R196, 0x9 ;  /* 0x00000009c4067836 */ /* 0x000fe40000000000 */
[----:B------:R-:W-:Y:S01]  /*16350*/  @P2 LOP3.LUT R184, R184, 0x400000, RZ, 0xfc, !PT ;  /* 0x00400000b8b82812 */ /* 0x000fe200078efcff */
[C---:B------:R-:W-:Y:S02]  /*16360*/  VIADD R118, R196.reuse, 0xffffffc1 ;  /* 0xffffffc1c4767836 */ /* 0x040fe40000000000 */
[----:B------:R-:W-:Y:S01]  /*16370*/  VIADD R124, R196, 0x18 ;  /* 0x00000018c47c7836 */ /* 0x000fe20000000000 */
[----:B------:R-:W-:Y:S01]  /*16380*/  LOP3.LUT R184, R184, 0xffdfffff, RZ, 0xc0, !PT ;  /* 0xffdfffffb8b87812 */ /* 0x000fe200078ec0ff */
[----:B------:R-:W-:Y:S01]  /*16390*/  VIADD R120, R196, 0x30 ;  /* 0x00000030c4787836 */ /* 0x000fe20000000000 */
[-C--:B------:R-:W-:Y:S01]  /*163a0*/  ISETP.GE.AND P2, PT, R118, R193.reuse, PT ;  /* 0x000000c17600720c */ /* 0x080fe20003f46270 */
[----:B------:R-:W-:Y:S01]  /*163b0*/  VIADD R116, R196, 0xffffffc8 ;  /* 0xffffffc8c4747836 */ /* 0x000fe20000000000 */
[----:B------:R-:W-:Y:S01]  /*163c0*/  @P0 LOP3.LUT R184, R184, 0x200000, RZ, 0xfc, !PT ;  /* 0x00200000b8b80812 */ /* 0x000fe200078efcff */
        /* <DEDUP_REMOVED lines=14> */
[-C--:B------:R-:W-:Y:S02]  /*164b0*/  ISETP.GE.AND P0, PT, R5, R192.reuse, PT ;  /* 0x000000c00500720c */ /* 0x080fe40003f06270 */
[----:B------:R-:W-:Y:S01]  /*164c0*/  FSEL R113, R8, -INF , P3 ;  /* 0xff80000008717808 */ /* 0x000fe20001800000 */
[C---:B------:R-:W-:Y:S01]  /*164d0*/  VIADD R8, R196.reuse, 0x8 ;  /* 0x00000008c4087836 */ /* 0x040fe20000000000 */
[-C--:B------:R-:W-:Y:S02]  /*164e0*/  ISETP.GE.AND P3, PT, R119, R193.reuse, PT ;  /* 0x000000c17700720c */ /* 0x080fe40003f66270 */
[-C--:B------:R-:W-:Y:S02]  /*164f0*/  ISETP.GE.AND P2, PT, R5, R193.reuse, PT ;  /* 0x000000c10500720c */ /* 0x080fe40003f46270 */
[----:B------:R-:W-:Y:S01]  /*16500*/  FSEL R229, R15, -INF , P0 ;  /* 0xff8000000fe57808 */ /* 0x000fe20000000000 */
[----:B------:R-:W-:Y:S01]  /*16510*/  VIADD R15, R196, 0xfffffff1 ;  /* 0xfffffff1c40f7836 */ /* 0x000fe20000000000 */
[-C--:B------:R-:W-:Y:S02]  /*16520*/  ISETP.GE.AND P0, PT, R2, R192.reuse, PT ;  /* 0x000000c00200720c */ /* 0x080fe40003f06270 */
[-C--:B------:R-:W-:Y:S02]  /*16530*/  ISETP.GE.AND P1, PT, R116, R192.reuse, PT ;  /* 0x000000c07400720c */ /* 0x080fe40003f26270 */
[----:B------:R-:W-:Y:S01]  /*16540*/  FSEL R231, R12, -INF , P3 ;  /* 0xff8000000ce77808 */ /* 0x000fe20001800000 */
[C---:B------:R-:W-:Y:S01]  /*16550*/  VIADD R12, R196.reuse, 0x1 ;  /* 0x00000001c40c7836 */ /* 0x040fe20000000000 */
[----:B------:R-:W-:Y:S01]  /*16560*/  FSEL R11, R13, -INF , P2 ;  /* 0xff8000000d0b7808 */ /* 0x000fe20001000000 */
[----:B------:R-:W-:Y:S01]  /*16570*/  VIADD R13, R196, 0xffffffe9 ;  /* 0xffffffe9c40d7836 */ /* 0x000fe20000000000 */
[-C--:B------:R-:W-:Y:S02]  /*16580*/  ISETP.GE.AND P3, PT, R111, R193.reuse, PT ;  /* 0x000000c16f00720c */ /* 0x080fe40003f66270 */
[-C--:B------:R-:W-:Y:S02]  /*16590*/  ISETP.GE.AND P2, PT, R2, R193.reuse, PT ;  /* 0x000000c10200720c */ /* 0x080fe40003f46270 */
[----:B------:R-:W-:Y:S01]  /*165a0*/  FSEL R225, R19, -INF , P0 ;  /* 0xff80000013e17808 */ /* 0x000fe20000000000 */
[----:B------:R-:W-:Y:S01]  /*165b0*/  VIADD R19, R196, 0xfffffff0 ;  /* 0xfffffff0c4137836 */ /* 0x000fe20000000000 */
[----:B------:R-:W-:Y:S02]  /*165c0*/  FSEL R10, R10, -INF , P1 ;  /* 0xff8000000a0a7808 */ /* 0x000fe40000800000 */
[-C--:B------:R-:W-:Y:S02]  /*165d0*/  ISETP.GE.AND P0, PT, R115, R192.reuse, PT ;  /* 0x000000c07300720c */ /* 0x080fe40003f06270 */
[-C--:B------:R-:W-:Y:S02]  /*165e0*/  ISETP.GE.AND P1, PT, R119, R192.reuse, PT ;  /* 0x000000c07700720c */ /* 0x080fe40003f26270 */
[----:B------:R-:W-:Y:S02]  /*165f0*/  FSEL R110, R16, -INF , P3 ;  /* 0xff800000106e7808 */ /* 0x000fe40001800000 */
        /* <DEDUP_REMOVED lines=43> */
[----:B------:R-:W-:Y:S01]  /*168b0*/  ISETP.GE.AND P2, PT, R118, R191, PT ;  /* 0x000000bf7600720c */ /* 0x000fe20003f46270 */
[----:B------:R-:W-:Y:S01]  /*168c0*/  VIADD R118, R196, 0x11 ;  /* 0x00000011c4767836 */ /* 0x000fe20000000000 */
[----:B------:R-:W-:Y:S02]  /*168d0*/  LOP3.LUT R184, R184, 0xffefffff, RZ, 0xc0, !PT ;  /* 0xffefffffb8b87812 */ /* 0x000fe400078ec0ff */
[----:B------:R-:W-:Y:S02]  /*168e0*/  FSEL R41, R41, -INF , P0 ;  /* 0xff80000029297808 */ /* 0x000fe40000000000 */
[----:B------:R-:W-:Y:S02]  /*168f0*/  FSEL R151, R36, -INF , P1 ;  /* 0xff80000024977808 */ /* 0x000fe40000800000 */
[----:B------:R-:W-:Y:S02]  /*16900*/  ISETP.GE.AND P0, PT, R6, R192, PT ;  /* 0x000000c00600720c */ /* 0x000fe40003f06270 */
[-C--:B------:R-:W-:Y:S02]  /*16910*/  ISETP.GE.AND P1, PT, R12, R193.reuse, PT ;  /* 0x000000c10c00720c */ /* 0x080fe40003f26270 */
[----:B------:R-:W-:Y:S02]  /*16920*/  @P3 LOP3.LUT R184, R184, 0x100000, RZ, 0xfc, !PT ;  /* 0x00100000b8b83812 */ /* 0x000fe400078efcff */
[----:B------:R-:W-:Y:S02]  /*16930*/  FSEL R43, R43, -INF , P0 ;  /* 0xff8000002b2b7808 */ /* 0x000fe40000000000 */
[----:B------:R-:W-:Y:S02]  /*16940*/  FSEL R149, R37, -INF , P1 ;  /* 0xff80000025957808 */ /* 0x000fe40000800000 */
[----:B------:R-:W-:Y:S02]  /*16950*/  ISETP.GE.AND P0, PT, R116, R190, PT ;  /* 0x000000be7400720c */ /* 0x000fe40003f06270 */
[----:B------:R-:W-:Y:S02]  /*16960*/  LOP3.LUT R184, R184, 0xfff7ffff, RZ, 0xc0, !PT ;  /* 0xfff7ffffb8b87812 */ /* 0x000fe400078ec0ff */
[----:B------:R-:W-:Y:S02]  /*16970*/  ISETP.GE.AND P1, PT, R8, R193, PT ;  /* 0x000000c10800720c */ /* 0x000fe40003f26270 */
[----:B------:R-:W-:Y:S02]  /*16980*/  @P2 LOP3.LUT R184, R184, 0x80000, RZ, 0xfc, !PT ;  /* 0x00080000b8b82812 */ /* 0x000fe400078efcff */
[----:B------:R-:W-:Y:S02]  /*16990*/  FSEL R40, R40, -INF , P1 ;  /* 0xff80000028287808 */ /* 0x000fe40000800000 */
[----:B------:R-:W-:Y:S02]  /*169a0*/  ISETP.GE.AND P1, PT, R8, R192, PT ;  /* 0x000000c00800720c */ /* 0x000fe40003f26270 */
[----:B------:R-:W-:Y:S02]  /*169b0*/  LOP3.LUT R184, R184, 0xfffbffff, RZ, 0xc0, !PT ;  /* 0xfffbffffb8b87812 */ /* 0x000fe400078ec0ff */
[----:B------:R-:W-:Y:S02]  /*169c0*/  FSEL R42, R42, -INF , P1 ;  /* 0xff8000002a2a7808 */ /* 0x000fe40000800000 */
[----:B------:R-:W-:Y:S01]  /*169d0*/  ISETP.GE.AND P1, PT, R116, R191, PT ;  /* 0x000000bf7400720c */ /* 0x000fe20003f26270 */
[----:B------:R-:W-:Y:S01]  /*169e0*/  VIADD R116, R196, 0x19 ;  /* 0x00000019c4747836 */ /* 0x000fe20000000000 */
[----:B------:R-:W-:Y:S02]  /*169f0*/  @P0 LOP3.LUT R184, R184, 0x40000, RZ, 0xfc, !PT ;  /* 0x00040000b8b80812 */ /* 0x000fe400078efcff */
[----:B------:R-:W-:Y:S02]  /*16a00*/  ISETP.GE.AND P0, PT, R125, R193, PT ;  /* 0x000000c17d00720c */ /* 0x000fe40003f06270 */
[----:B------:R-:W-:Y:S02]  /*16a10*/  LOP3.LUT R184, R184, 0xfffdffff, RZ, 0xc0, !PT ;  /* 0xfffdffffb8b87812 */ /* 0x000fe400078ec0ff */
[----:B------:R-:W-:Y:S01]  /*16a20*/  FSEL R139, R44, -INF , P0 ;  /* 0xff8000002c8b7808 */ /* 0x000fe20000000000 */
[----:B------:R-:W-:Y:S01]  /*16a30*/  VIADD R44, R196, 0x38 ;  /* 0x00000038c42c7836 */ /* 0x000fe20000000000 */
[-C--:B------:R-:W-:Y:S02]  /*16a40*/  ISETP.GE.AND P0, PT, R114, R190.reuse, PT ;  /* 0x000000be7200720c */ /* 0x080fe40003f06270 */
[-C--:B------:R-:W-:Y:S02]  /*16a50*/  ISETP.GE.AND P5, PT, R115, R191.reuse, PT ;  /* 0x000000bf7300720c */ /* 0x080fe40003fa6270 */
[----:B------:R-:W-:Y:S02]  /*16a60*/  @P1 LOP3.LUT R184, R184, 0x20000, RZ, 0xfc, !PT ;  /* 0x00020000b8b81812 */ /* 0x000fe400078efcff */
[----:B------:R-:W-:Y:S01]  /*16a70*/  ISETP.GE.AND P1, PT, R114, R191, PT ;  /* 0x000000bf7200720c */ /* 0x000fe20003f26270 */
[----:B------:R-:W-:Y:S01]  /*16a80*/  VIADD R114, R196, 0x21 ;  /* 0x00000021c4727836 */ /* 0x000fe20000000000 */
[----:B------:R-:W-:Y:S02]  /*16a90*/  LOP3.LUT R184, R184, 0xfffeffff, RZ, 0xc0, !PT ;  /* 0xfffeffffb8b87812 */ /* 0x000fe400078ec0ff */
[-C--:B------:R-:W-:Y:S02]  /*16aa0*/  ISETP.GE.AND P2, PT, R19, R190.reuse, PT ;  /* 0x000000be1300720c */ /* 0x080fe40003f46270 */
[----:B------:R-:W-:Y:S02]  /*16ab0*/  ISETP.GE.AND P4, PT, R17, R190, PT ;  /* 0x000000be1100720c */ /* 0x000fe40003f86270 */
        /* <DEDUP_REMOVED lines=12> */
[-C--:B------:R-:W-:Y:S02]  /*16b80*/  ISETP.GE.AND P3, PT, R13, R190.reuse, PT ;  /* 0x000000be0d00720c */ /* 0x080fe40003f66270 */
[-C--:B------:R-:W-:Y:S04]  /*16b90*/  ISETP.GE.AND P6, PT, R15, R191.reuse, PT ;  /* 0x000000bf0f00720c */ /* 0x080fe80003fc6270 */
[----:B------:R-:W-:Y:S02]  /*16ba0*/  FSEL R173, R31, -INF , !P6 ;  /* 0xff8000001fad7808 */ /* 0x000fe40007000000 */
[----:B------:R-:W-:Y:S02]  /*16bb0*/  ISETP.GE.AND P6, PT, R6, R191, PT ;  /* 0x000000bf0600720c */ /* 0x000fe40003fc6270 */
        /* <DEDUP_REMOVED lines=25> */
[----:B------:R-:W-:Y:S02]  /*16d50*/  ISETP.GE.AND P0, PT, R2, R190, PT ;  /* 0x000000be0200720c */ /* 0x000fe40003f06270 */
        /* <DEDUP_REMOVED lines=14> */
[----:B------:R-:W-:Y:S02]  /*16e40*/  ISETP.GE.AND P1, PT, R117, R191, PT ;  /* 0x000000bf7500720c */ /* 0x000fe40003f26270 */
[----:B------:R-:W-:Y:S02]  /*16e50*/  P2R R53, PR, RZ, 0x20 ;  /* 0x00000020ff357803 */ /* 0x000fe40000000000 */
[----:B------:R-:W-:Y:S07]  /*16e60*/  P2R R55, PR, RZ, 0x10 ;  /* 0x00000010ff377803 */ /* 0x000fee0000000000 */
[----:B------:R-:W-:Y:S02]  /*16e70*/  @P0 LOP3.LUT R184, R184, 0x40, RZ, 0xfc, !PT ;  /* 0x00000040b8b80812 */ /* 0x000fe400078efcff */
[----:B------:R-:W-:Y:S02]  /*16e80*/  ISETP.GE.AND P0, PT, R122, R193, PT ;  /* 0x000000c17a00720c */ /* 0x000fe40003f06270 */
[----:B------:R-:W-:Y:S02]  /*16e90*/  LOP3.LUT R184, R184, 0xffffffdf, RZ, 0xc0, !PT ;  /* 0xffffffdfb8b87812 */ /* 0x000fe400078ec0ff */
[----:B------:R-:W-:Y:S01]  /*16ea0*/  FSEL R117, R56, -INF , P0 ;  /* 0xff80000038757808 */ /* 0x000fe20000000000 */
[----:B------:R-:W-:Y:S01]  /*16eb0*/  VIADD R56, R196, 0x29 ;  /* 0x00000029c4387836 */ /* 0x000fe20000000000 */
        /* <DEDUP_REMOVED lines=11> */
[-C--:B------:R-:W-:Y:S02]  /*16f70*/  ISETP.GE.AND P0, PT, R56, R192.reuse, PT ;  /* 0x000000c03800720c */ /* 0x080fe40003f06270 */
[----:B------:R-:W-:Y:S02]  /*16f80*/  ISETP.GE.AND P1, PT, R13, R191, PT ;  /* 0x000000bf0d00720c */ /* 0x000fe40003f26270 */
[----:B------:R-:W-:Y:S02]  /*16f90*/  FSEL R2, R59, -INF , P0 ;  /* 0xff8000003b027808 */ /* 0x000fe40000000000 */
[-C--:B------:R-:W-:Y:S02]  /*16fa0*/  ISETP.GE.AND P0, PT, R120, R193.reuse, PT ;  /* 0x000000c17800720c */ /* 0x080fe40003f06270 */
[----:B------:R-:W-:Y:S02]  /*16fb0*/  LOP3.LUT R184, R184, 0xfffffffd, RZ, 0xc0, !PT ;  /* 0xfffffffdb8b87812 */ /* 0x000fe400078ec0ff */
[----:B------:R-:W-:Y:S02]  /*16fc0*/  FSEL R52, R60, -INF , P0 ;  /* 0xff8000003c347808 */ /* 0x000fe40000000000 */
[----:B------:R-:W-:Y:S02]  /*16fd0*/  ISETP.GE.AND P0, PT, R48, R193, PT ;  /* 0x000000c13000720c */ /* 0x000fe40003f06270 */
[----:B------:R-:W-:Y:S02]  /*16fe0*/  P2R R59, PR, RZ, 0x4 ;  /* 0x00000004ff3b7803 */ /* 0x000fe40000000000 */
[----:B------:R-:W-:Y:S02]  /*16ff0*/  FSEL R45, R61, -INF , P0 ;  /* 0xff8000003d2d7808 */ /* 0x000fe40000000000 */
[-C--:B------:R-:W-:Y:S02]  /*17000*/  ISETP.GE.AND P0, PT, R120, R192.reuse, PT ;  /* 0x000000c07800720c */ /* 0x080fe40003f06270 */
[----:B------:R-:W-:Y:S02]  /*17010*/  @P1 LOP3.LUT R184, R184, 0x2, RZ, 0xfc, !PT ;  /* 0x00000002b8b81812 */ /* 0x000fe400078efcff */
[----:B------:R-:W-:Y:S01]  /*17020*/  FSEL R61, R62, -INF , P0 ;  /* 0xff8000003e3d7808 */ /* 0x000fe20000000000 */
[----:B------:R-:W-:Y:S01]  /*17030*/  VIADD R62, R196, 0x39 ;  /* 0x00000039c43e7836 */ /* 0x000fe20000000000 */
[----:B------:R-:W-:Y:S02]  /*17040*/  ISETP.GE.AND P0, PT, R48, R192, PT ;  /* 0x000000c03000720c */ /* 0x000fe40003f06270 */
[C---:B------:R-:W-:Y:S02]  /*17050*/  LOP3.LUT P2, RZ, R184.reuse, 0x40, RZ, 0xc0, !PT ;  /* 0x00000040b8ff7812 */ /* 0x040fe4000784c0ff */
[----:B------:R-:W-:Y:S02]  /*17060*/  FSEL R60, R63, -INF , P0 ;  /* 0xff8000003f3c7808 */ /* 0x000fe40000000000 */
[----:B------:R-:W-:Y:S02]  /*17070*/  ISETP.GE.AND P0, PT, R19, R191, PT ;  /* 0x000000bf1300720c */ /* 0x000fe40003f06270 */
[----:B------:R-:W-:Y:S02]  /*17080*/  LOP3.LUT R184, R184, 0xfffffffe, RZ, 0xc0, !PT ;  /* 0xfffffffeb8b87812 */ /* 0x000fe400078ec0ff */
[----:B------:R-:W-:Y:S02]  /*17090*/  P2R R126, PR, RZ, 0x4 ;  /* 0x00000004ff7e7803 */ /* 0x000fe40000000000 */
[-C--:B------:R-:W-:Y:S02]  /*170a0*/  ISETP.GE.AND P1, PT, R15, R190.reuse, PT ;  /* 0x000000be0f00720c */ /* 0x080fe40003f26270 */
[----:B------:R-:W-:Y:S02]  /*170b0*/  P2R R57, PR, RZ, 0x8 ;  /* 0x00000008ff397803 */ /* 0x000fe40000000000 */
[----:B------:R-:W-:Y:S02]  /*170c0*/  FSEL R205, R29, -INF , !P1 ;  /* 0xff8000001dcd7808 */ /* 0x000fe40004800000 */
[----:B------:R-:W-:Y:S02]  /*170d0*/  ISETP.GE.AND P1, PT, R0, R190, PT ;  /* 0x000000be0000720c */ /* 0x000fe40003f26270 */
[----:B------:R-:W-:Y:S02]  /*170e0*/  @P0 LOP3.LUT R184, R184, 0x1, RZ, 0xfc, !PT ;  /* 0x00000001b8b80812 */ /* 0x000fe400078efcff */
[-C--:B------:R-:W-:Y:S02]  /*170f0*/  ISETP.GE.AND P0, PT, R62, R193.reuse, PT ;  /* 0x000000c13e00720c */ /* 0x080fe40003f06270 */
[----:B------:R-:W-:Y:S02]  /*17100*/  LOP3.LUT P5, RZ, R184, 0x80, RZ, 0xc0, !PT ;  /* 0x00000080b8ff7812 */ /* 0x000fe400078ac0ff */
[----:B------:R-:W-:Y:S02]  /*17110*/  FSEL R38, R65, -INF , P0 ;  /* 0xff80000041267808 */ /* 0x000fe40000000000 */
[----:B------:R-:W-:Y:S02]  /*17120*/  ISETP.GE.AND P0, PT, R44, R193, PT ;  /* 0x000000c12c00720c */ /* 0x000fe40003f06270 */
[----:B------:R-:W-:Y:S02]  /*17130*/  FSEL R225, R225, -INF , !P5 ;  /* 0xff800000e1e17808 */ /* 0x000fe40006800000 */
[----:B------:R-:W-:Y:S02]  /*17140*/  FSEL R63, R64, -INF , P0 ;  /* 0xff800000403f7808 */ /* 0x000fe40000000000 */
[-C--:B------:R-:W-:Y:S02]  /*17150*/  ISETP.GE.AND P0, PT, R62, R192.reuse, PT ;  /* 0x000000c03e00720c */ /* 0x080fe40003f06270 */
[----:B------:R-:W-:Y:S02]  /*17160*/  ISETP.NE.AND P5, PT, R53, RZ, PT ;  /* 0x000000ff3500720c */ /* 0x000fe40003fa5270 */
[----:B------:R-:W-:Y:S02]  /*17170*/  FSEL R36, R67, -INF , P0 ;  /* 0xff80000043247808 */ /* 0x000fe40000000000 */
[----:B------:R-:W-:Y:S02]  /*17180*/  ISETP.GE.AND P0, PT, R44, R192, PT ;  /* 0x000000c02c00720c */ /* 0x000fe40003f06270 */
[----:B------:R-:W-:Y:S02]  /*17190*/  FSEL R213, R23, -INF , !P5 ;  /* 0xff80000017d57808 */ /* 0x000fe40006800000 */
[----:B------:R-:W-:Y:S02]  /*171a0*/  FSEL R37, R66, -INF , P0 ;  /* 0xff80000042257808 */ /* 0x000fe40000000000 */
[CC--:B------:R-:W-:Y:S02]  /*171b0*/  ISETP.GE.AND P0, PT, R196.reuse, R190.reuse, PT ;  /* 0x000000bec400720c */ /* 0x0c0fe40003f06270 */
[-C--:B------:R-:W-:Y:S02]  /*171c0*/  ISETP.GE.AND P5, PT, R3, R191.reuse, PT ;  /* 0x000000bf0300720c */ /* 0x080fe40003fa6270 */
[----:B------:R-:W-:Y:S02]  /*171d0*/  FSEL R151, R151, -INF , !P0 ;  /* 0xff80000097977808 */ /* 0x000fe40004000000 */
[CC--:B------:R-:W-:Y:S01]  /*171e0*/  ISETP.GE.AND P0, PT, R196.reuse, R191.reuse, PT ;  /* 0x000000bfc400720c */ /* 0x0c0fe20003f06270 */
[----:B------:R-:W-:Y:S01]  /*171f0*/  VIADD R196, R196, 0xffffff80 ;  /* 0xffffff80c4c47836 */ /* 0x000fe20000000000 */
[C---:B------:R-:W-:Y:S02]  /*17200*/  LOP3.LUT P2, RZ, R184.reuse, 0x800, RZ, 0xc0, !PT ;  /* 0x00000800b8ff7812 */ /* 0x040fe4000784c0ff */
[----:B------:R-:W-:Y:S02]  /*17210*/  FSEL R143, R143, -INF , !P0 ;  /* 0xff8000008f8f7808 */ /* 0x000fe40004000000 */
[----:B------:R-:W-:Y:S02]  /*17220*/  LOP3.LUT P0, RZ, R184, 0x20, RZ, 0xc0, !PT ;  /* 0x00000020b8ff7812 */ /* 0x000fe4000780c0ff */
[----:B------:R-:W-:Y:S02]  /*17230*/  P2R R127, PR, RZ, 0x4 ;  /* 0x00000004ff7f7803 */ /* 0x000fe40000000000 */
[----:B------:R-:W-:Y:S02]  /*17240*/  FSEL R215, R22, -INF , !P0 ;  /* 0xff80000016d77808 */ /* 0x000fe40004000000 */
[-C--:B------:R-:W-:Y:S02]  /*17250*/  ISETP.GE.AND P0, PT, R3, R190.reuse, PT ;  /* 0x000000be0300720c */ /* 0x080fe40003f06270 */
[----:B------:R-:W2:Y:S01]  /*17260*/  LD.E R3, desc[UR4][R102.64+0xdc] ;  /* 0x0000dc0466037980 */ /* 0x000ea2000c101900 */
[----:B------:R-:W-:Y:S02]  /*17270*/  LOP3.LUT P2, RZ, R184, 0x2000, RZ, 0xc0, !PT ;  /* 0x00002000b8ff7812 */ /* 0x000fe4000784c0ff */
[----:B------:R-:W-:Y:S02]  /*17280*/  FSEL R203, R32, -INF , !P0 ;  /* 0xff80000020cb7808 */ /* 0x000fe40004000000 */
[----:B------:R-:W-:Y:S02]  /*17290*/  P2R R33, PR, RZ, 0x4 ;  /* 0x00000004ff217803 */ /* 0x000fe40000000000 */
[----:B------:R-:W-:Y:S02]  /*172a0*/  LOP3.LUT P2, RZ, R184, 0x100, RZ, 0xc0, !PT ;  /* 0x00000100b8ff7812 */ /* 0x000fe4000784c0ff */
[-C--:B------:R-:W-:Y:S02]  /*172b0*/  ISETP.GE.AND P0, PT, R12, R190.reuse, PT ;  /* 0x000000be0c00720c */ /* 0x080fe40003f06270 */
[----:B------:R-:W-:Y:S02]  /*172c0*/  P2R R35, PR, RZ, 0x4 ;  /* 0x00000004ff237803 */ /* 0x000fe40000000000 */
[C---:B------:R-:W-:Y:S02]  /*172d0*/  LOP3.LUT P2, RZ, R184.reuse, 0x400, RZ, 0xc0, !PT ;  /* 0x00000400b8ff7812 */ /* 0x040fe4000784c0ff */
[C---:B------:R-:W-:Y:S02]  /*172e0*/  LOP3.LUT P4, RZ, R184.reuse, 0x200, RZ, 0xc0, !PT ;  /* 0x00000200b8ff7812 */ /* 0x040fe4000788c0ff */
[----:B------:R-:W-:Y:S02]  /*172f0*/  P2R R49, PR, RZ, 0x4 ;  /* 0x00000004ff317803 */ /* 0x000fe40000000000 */
[C---:B------:R-:W-:Y:S02]  /*17300*/  LOP3.LUT P2, RZ, R184.reuse, 0x8000, RZ, 0xc0, !PT ;  /* 0x00008000b8ff7812 */ /* 0x040fe4000784c0ff */
[----:B------:R-:W-:Y:S02]  /*17310*/  FSEL R149, R149, -INF , !P0 ;  /* 0xff80000095957808 */ /* 0x000fe40004000000 */
[----:B------:R-:W-:Y:S02]  /*17320*/  P2R R128, PR, RZ, 0x4 ;  /* 0x00000004ff807803 */ /* 0x000fe40000000000 */
[----:B------:R-:W-:Y:S02]  /*17330*/  LOP3.LUT P2, RZ, R184, 0x20000, RZ, 0xc0, !PT ;  /* 0x00020000b8ff7812 */ /* 0x000fe4000784c0ff */
[----:B------:R-:W-:Y:S02]  /*17340*/  FSEL R227, R18, -INF , !P4 ;  /* 0xff80000012e37808 */ /* 0x000fe40006000000 */
[----:B------:R-:W-:Y:S02]  /*17350*/  P2R R129, PR, RZ, 0x4 ;  /* 0x00000004ff817803 */ /* 0x000fe40000000000 */
[----:B------:R-:W-:Y:S02]  /*17360*/  LOP3.LUT P2, RZ, R184, 0x1000, RZ, 0xc0, !PT ;  /* 0x00001000b8ff7812 */ /* 0x000fe4000784c0ff */
[-C--:B------:R-:W-:Y:S02]  /*17370*/  ISETP.GE.AND P0, PT, R6, R190.reuse, PT ;  /* 0x000000be0600720c */ /* 0x080fe40003f06270 */
[----:B------:R-:W-:Y:S02]  /*17380*/  P2R R51, PR, RZ, 0x4 ;  /* 0x00000004ff337803 */ /* 0x000fe40000000000 */
[C---:B------:R-:W-:Y:S02]  /*17390*/  LOP3.LUT P2, RZ, R184.reuse, 0x4000, RZ, 0xc0, !PT ;  /* 0x00004000b8ff7812 */ /* 0x040fe4000784c0ff */
[----:B------:R-:W-:Y:S02]  /*173a0*/  ISETP.NE.AND P4, PT, R55, RZ, PT ;  /* 0x000000ff3700720c */ /* 0x000fe40003f85270 */
        /* <DEDUP_REMOVED lines=10> */
[C---:B------:R-:W-:Y:S02]  /*17450*/  LOP3.LUT P2, RZ, R184.reuse, 0x40000, RZ, 0xc0, !PT ;  /* 0x00040000b8ff7812 */ /* 0x040fe4000784c0ff */
[----:B------:R-:W-:Y:S02]  /*17460*/  FSEL R201, R201, -INF , !P1 ;  /* 0xff800000c9c97808 */ /* 0x000fe40004800000 */
[----:B------:R-:W-:Y:S02]  /*17470*/  P2R R134, PR, RZ, 0x4 ;  /* 0x00000004ff867803 */ /* 0x000fe40000000000 */
[----:B------:R-:W-:Y:S02]  /*17480*/  LOP3.LUT P2, RZ, R184, 0x100000, RZ, 0xc0, !PT ;  /* 0x00100000b8ff7812 */ /* 0x000fe4000784c0ff */
[-C--:B------:R-:W-:Y:S02]  /*17490*/  ISETP.GE.AND P0, PT, R118, R190.reuse, PT ;  /* 0x000000be7600720c */ /* 0x080fe40003f06270 */
[----:B------:R-:W-:Y:S02]  /*174a0*/  P2R R19, PR, RZ, 0x4 ;  /* 0x00000004ff137803 */ /* 0x000fe40000000000 */
[----:B------:R-:W-:Y:S02]  /*174b0*/  LOP3.LUT P2, RZ, R184, 0x400000, RZ, 0xc0, !PT ;  /* 0x00400000b8ff7812 */ /* 0x000fe4000784c0ff */
[----:B------:R-:W-:Y:S02]  /*174c0*/  ISETP.GE.AND P1, PT, R8, R191, PT ;  /* 0x000000bf0800720c */ /* 0x000fe40003f26270 */
[----:B------:R-:W-:Y:S02]  /*174d0*/  FSEL R21, R109, -INF , !P2 ;  /* 0xff8000006d157808 */ /* 0x000fe40005000000 */
[----:B------:R-:W-:Y:S02]  /*174e0*/  ISETP.NE.AND P2, PT, R19, RZ, PT ;  /* 0x000000ff1300720c */ /* 0x000fe40003f45270 */
[----:B------:R-:W-:Y:S02]  /*174f0*/  LOP3.LUT P4, RZ, R184, 0x2, RZ, 0xc0, !PT ;  /* 0x00000002b8ff7812 */ /* 0x000fe4000788c0ff */
[----:B------:R-:W-:Y:S02]  /*17500*/  FSEL R19, R108, -INF , !P2 ;  /* 0xff8000006c137808 */ /* 0x000fe40005000000 */
[----:B------:R-:W-:Y:S02]  /*17510*/  ISETP.NE.AND P2, PT, R134, RZ, PT ;  /* 0x000000ff8600720c */ /* 0x000fe40003f45270 */
[----:B------:R-:W-:Y:S02]  /*17520*/  FMNMX3.FTZ R6, R104, R21, R19, !PT ;  /* 0x0000001568067276 */ /* 0x000fe40007810013 */
[----:B------:R-:W-:Y:S02]  /*17530*/  FSEL R15, R113, -INF , !P2 ;  /* 0xff800000710f7808 */ /* 0x000fe40005000000 */
[----:B------:R-:W-:Y:S02]  /*17540*/  ISETP.NE.AND P2, PT, R13, RZ, PT ;  /* 0x000000ff0d00720c */ /* 0x000fe40003f45270 */
[----:B------:R-:W-:Y:S02]  /*17550*/  FSEL R221, R221, -INF , !P3 ;  /* 0xff800000dddd7808 */ /* 0x000fe40005800000 */
[----:B------:R-:W-:Y:S02]  /*17560*/  FSEL R13, R112, -INF , !P2 ;  /* 0xff800000700d7808 */ /* 0x000fe40005000000 */
[----:B------:R-:W-:Y:S02]  /*17570*/  ISETP.NE.AND P2, PT, R132, RZ, PT ;  /* 0x000000ff8400720c */ /* 0x000fe40003f45270 */
[----:B------:R-:W-:Y:S02]  /*17580*/  ISETP.NE.AND P3, PT, R57, RZ, PT ;  /* 0x000000ff3900720c */ /* 0x000fe40003f65270 */
        /* <DEDUP_REMOVED lines=8> */
[----:B------:R-:W-:Y:S02]  /*17610*/  ISETP.GE.AND P0, PT, R116, R190, PT ;  /* 0x000000be7400720c */ /* 0x000fe40003f06270 */
        /* <DEDUP_REMOVED lines=11> */
[----:B------:R-:W-:Y:S02]  /*176d0*/  FMNMX3.FTZ R0, R105, R4, R17, !PT ;  /* 0x0000000469007276 */ /* 0x000fe40007810011 */
[----:B------:R-:W-:Y:S02]  /*176e0*/  FSEL R35, R16, -INF , !P2 ;  /* 0xff80000010237808 */ /* 0x000fe40005000000 */
[----:B------:R-:W-:Y:S02]  /*176f0*/  ISETP.NE.AND P2, PT, R33, RZ, PT ;  /* 0x000000ff2100720c */ /* 0x000fe40003f45270 */
[----:B------:R-:W-:Y:S02]  /*17700*/  FMNMX3.FTZ R6, R6, R231, R51, !PT ;  /* 0x000000e706067276 */ /* 0x000fe40007810033 */
[----:B------:R-:W-:Y:S02]  /*17710*/  FSEL R33, R14, -INF , !P2 ;  /* 0xff8000000e217808 */ /* 0x000fe40005000000 */
[----:B------:R-:W-:Y:S02]  /*17720*/  ISETP.NE.AND P2, PT, R127, RZ, PT ;  /* 0x000000ff7f00720c */ /* 0x000fe40003f45270 */
[----:B------:R-:W-:Y:S02]  /*17730*/  LOP3.LUT P3, RZ, R184, 0x8, RZ, 0xc0, !PT ;  /* 0x00000008b8ff7812 */ /* 0x000fe4000786c0ff */
[----:B------:R-:W-:Y:S02]  /*17740*/  FSEL R229, R229, -INF , !P2 ;  /* 0xff800000e5e57808 */ /* 0x000fe40005000000 */
[----:B------:R-:W-:Y:S02]  /*17750*/  ISETP.NE.AND P2, PT, R126, RZ, PT ;  /* 0x000000ff7e00720c */ /* 0x000fe40003f45270 */
[----:B------:R-:W-:Y:S02]  /*17760*/  FSEL R131, R131, -INF , !P0 ;  /* 0xff80000083837808 */ /* 0x000fe40004000000 */
[----:B------:R-:W-:Y:S02]  /*17770*/  FSEL R223, R20, -INF , !P2 ;  /* 0xff80000014df7808 */ /* 0x000fe40005000000 */
[----:B------:R-:W-:Y:S02]  /*17780*/  ISETP.NE.AND P2, PT, R59, RZ, PT ;  /* 0x000000ff3b00720c */ /* 0x000fe40003f45270 */
[----:B------:R-:W-:Y:S02]  /*17790*/  ISETP.GE.AND P0, PT, R123, R191, PT ;  /* 0x000000bf7b00720c */ /* 0x000fe40003f06270 */
[----:B------:R-:W-:Y:S02]  /*177a0*/  FSEL R207, R28, -INF , !P2 ;  /* 0xff8000001ccf7808 */ /* 0x000fe40005000000 */
[C---:B------:R-:W-:Y:S02]  /*177b0*/  LOP3.LUT P2, RZ, R184.reuse, 0x1, RZ, 0xc0, !PT ;  /* 0x00000001b8ff7812 */ /* 0x040fe4000784c0ff */
[----:B------:R-:W-:Y:S02]  /*177c0*/  LOP3.LUT R184, R184, 0xfffffffe, RZ, 0xc0, !PT ;  /* 0xfffffffeb8b87812 */ /* 0x000fe400078ec0ff */
[----:B------:R-:W-:Y:S02]  /*177d0*/  FMNMX3.FTZ R0, R0, R11, R9, !PT ;  /* 0x0000000b00007276 */ /* 0x000fe40007810009 */
[----:B------:R-:W-:Y:S02]  /*177e0*/  FMNMX3.FTZ R6, R6, R49, R35, !PT ;  /* 0x0000003106067276 */ /* 0x000fe40007810023 */
[----:B------:R-:W-:Y:S02]  /*177f0*/  FSEL R211, R26, -INF , !P3 ;  /* 0xff8000001ad37808 */ /* 0x000fe40005800000 */
[----:B------:R-:W-:Y:S02]  /*17800*/  ISETP.GE.AND P3, PT, R12, R191, PT ;  /* 0x000000bf0c00720c */ /* 0x000fe40003f66270 */
[----:B------:R-:W-:Y:S02]  /*17810*/  @P1 LOP3.LUT R184, R184, 0x1, RZ, 0xfc, !PT ;  /* 0x00000001b8b81812 */ /* 0x000fe400078efcff */
[----:B------:R-:W-:Y:S02]  /*17820*/  FMNMX3.FTZ R0, R0, R33, R229, !PT ;  /* 0x0000002100007276 */ /* 0x000fe400078100e5 */
[----:B------:R-:W-:Y:S02]  /*17830*/  FMNMX3.FTZ R6, R6, R223, R221, !PT ;  /* 0x000000df06067276 */ /* 0x000fe400078100dd */
[----:B------:R-:W-:Y:S02]  /*17840*/  FSEL R141, R39, -INF , !P3 ;  /* 0xff800000278d7808 */ /* 0x000fe40005800000 */
[C---:B------:R-:W-:Y:S02]  /*17850*/  LOP3.LUT P3, RZ, R184.reuse, 0x1, RZ, 0xc0, !PT ;  /* 0x00000001b8ff7812 */ /* 0x040fe4000786c0ff */
[----:B------:R-:W-:Y:S02]  /*17860*/  LOP3.LUT R184, R184, 0xfffffffd, RZ, 0xc0, !PT ;  /* 0xfffffffdb8b87812 */ /* 0x000fe400078ec0ff */
[----:B------:R-:W-:Y:S02]  /*17870*/  FMNMX3.FTZ R0, R0, R227, R225, !PT ;  /* 0x000000e300007276 */ /* 0x000fe400078100e1 */
[----:B------:R-:W-:Y:S02]  /*17880*/  FMNMX3.FTZ R6, R6, R219, R217, !PT ;  /* 0x000000db06067276 */ /* 0x000fe400078100d9 */
[----:B------:R-:W-:Y:S02]  /*17890*/  @P0 LOP3.LUT R184, R184, 0x2, RZ, 0xfc, !PT ;  /* 0x00000002b8b80812 */ /* 0x000fe400078efcff */
[----:B------:R-:W-:Y:S02]  /*178a0*/  FMNMX3.FTZ R0, R0, R215, R213, !PT ;  /* 0x000000d700007276 */ /* 0x000fe400078100d5 */
[-C--:B------:R-:W-:Y:S02]  /*178b0*/  ISETP.GE.AND P0, PT, R114, R190.reuse, PT ;  /* 0x000000be7200720c */ /* 0x080fe40003f06270 */
[----:B------:R-:W-:Y:S02]  /*178c0*/  FMNMX3.FTZ R6, R6, R207, R205, !PT ;  /* 0x000000cf06067276 */ /* 0x000fe400078100cd */
[----:B------:R-:W-:Y:S02]  /*178d0*/  FSEL R199, R30, -INF , !P2 ;  /* 0xff8000001ec77808 */ /* 0x000fe40005000000 */
[----:B------:R-:W-:Y:S01]  /*178e0*/  FMNMX3.FTZ R0, R0, R211, R209, !PT ;  /* 0x000000d300007276 */ /* 0x000fe200078100d1 */
[----:B------:R-:W-:Y:S01]  /*178f0*/  LDSM.16.MT88.4 R28, [R107+0x6000] ;  /* 0x006000006b1c783b */ /* 0x000fe20000004200 */
        /* <DEDUP_REMOVED lines=12> */
[----:B------:R-:W-:Y:S02]  /*179c0*/  FMNMX3.FTZ R0, R0, R155, R153, !PT ;  /* 0x0000009b00007276 */ /* 0x000fe40007810099 */
[----:B------:R-:W-:Y:S02]  /*179d0*/  FMNMX3.FTZ R6, R6, R147, R145, !PT ;  /* 0x0000009306067276 */ /* 0x000fe40007810091 */
[----:B------:R-:W-:Y:S02]  /*179e0*/  FSEL R133, R133, -INF , !P1 ;  /* 0xff80000085857808 */ /* 0x000fe40004800000 */
[-C--:B------:R-:W-:Y:S02]  /*179f0*/  ISETP.GE.AND P1, PT, R123, R190.reuse, PT ;  /* 0x000000be7b00720c */ /* 0x080fe40003f26270 */
[----:B------:R-:W-:Y:S02]  /*17a00*/  LOP3.LUT R184, R184, 0xfffffffe, RZ, 0xc0, !PT ;  /* 0xfffffffeb8b87812 */ /* 0x000fe400078ec0ff */
[----:B------:R-:W-:Y:S02]  /*17a10*/  FSEL R55, R42, -INF , !P3 ;  /* 0xff8000002a377808 */ /* 0x000fe40005800000 */
[----:B------:R-:W-:Y:S02]  /*17a20*/  FSEL R53, R43, -INF , !P6 ;  /* 0xff8000002b357808 */ /* 0x000fe40007000000 */
[-C--:B------:R-:W-:Y:S02]  /*17a30*/  ISETP.GE.AND P5, PT, R125, R191.reuse, PT ;  /* 0x000000bf7d00720c */ /* 0x080fe40003fa6270 */
[----:B------:R-:W-:Y:S02]  /*17a40*/  ISETP.GE.AND P4, PT, R118, R191, PT ;  /* 0x000000bf7600720c */ /* 0x000fe40003f86270 */
[----:B------:R-:W-:Y:S02]  /*17a50*/  FMNMX3.FTZ R0, R0, R143, R141, !PT ;  /* 0x0000008f00007276 */ /* 0x000fe4000781008d */
[----:B------:R-:W-:Y:S02]  /*17a60*/  FMNMX3.FTZ R6, R6, R139, R135, !PT ;  /* 0x0000008b06067276 */ /* 0x000fe40007810087 */
[-C--:B------:R-:W-:Y:S02]  /*17a70*/  ISETP.GE.AND P2, PT, R124, R191.reuse, PT ;  /* 0x000000bf7c00720c */ /* 0x080fe40003f46270 */
[----:B------:R-:W-:Y:S02]  /*17a80*/  ISETP.GE.AND P3, PT, R116, R191, PT ;  /* 0x000000bf7400720c */ /* 0x000fe40003f66270 */
[----:B------:R-:W-:Y:S02]  /*17a90*/  FSEL R121, R121, -INF , !P1 ;  /* 0xff80000079797808 */ /* 0x000fe40004800000 */
[----:B------:R-:W-:Y:S02]  /*17aa0*/  @P0 LOP3.LUT R184, R184, 0x1, RZ, 0xfc, !PT ;  /* 0x00000001b8b80812 */ /* 0x000fe400078efcff */
        /* <DEDUP_REMOVED lines=9> */
[----:B------:R-:W-:Y:S02]  /*17b40*/  LOP3.LUT P2, RZ, R184, 0x1, RZ, 0xc0, !PT ;  /* 0x00000001b8ff7812 */ /* 0x000fe4000784c0ff */
[----:B------:R-:W-:Y:S02]  /*17b50*/  FSEL R115, R115, -INF , !P0 ;  /* 0xff80000073737808 */ /* 0x000fe40004000000 */
[----:B------:R-:W-:Y:S02]  /*17b60*/  FMNMX3.FTZ R0, R0, R129, R127, !PT ;  /* 0x0000008100007276 */ /* 0x000fe4000781007f */
[----:B------:R-:W-:Y:S02]  /*17b70*/  LOP3.LUT P3, RZ, R184, 0x2, RZ, 0xc0, !PT ;  /* 0x00000002b8ff7812 */ /* 0x000fe4000786c0ff */
[----:B------:R-:W-:Y:S02]  /*17b80*/  ISETP.GE.AND P6, PT, R56, R191, PT ;  /* 0x000000bf3800720c */ /* 0x000fe40003fc6270 */
[----:B------:R-:W-:Y:S02]  /*17b90*/  FSEL R117, R117, -INF , !P1 ;  /* 0xff80000075757808 */ /* 0x000fe40004800000 */
[-C--:B------:R-:W-:Y:S02]  /*17ba0*/  ISETP.GE.AND P0, PT, R48, R190.reuse, PT ;  /* 0x000000be3000720c */ /* 0x080fe40003f06270 */
[-C--:B------:R-:W-:Y:S02]  /*17bb0*/  ISETP.GE.AND P1, PT, R120, R190.reuse, PT ;  /* 0x000000be7800720c */ /* 0x080fe40003f26270 */
[----:B------:R-:W-:Y:S02]  /*17bc0*/  FMNMX3.FTZ R6, R6, R121, R119, !PT ;  /* 0x0000007906067276 */ /* 0x000fe40007810077 */
[----:B------:R-:W-:Y:S02]  /*17bd0*/  FMNMX3.FTZ R0, R0, R59, R57, !PT ;  /* 0x0000003b00007276 */ /* 0x000fe40007810039 */
[----:B------:R-:W-:Y:S02]  /*17be0*/  FSEL R113, R54, -INF , !P3 ;  /* 0xff80000036717808 */ /* 0x000fe40005800000 */
[----:B------:R-:W-:Y:S02]  /*17bf0*/  FSEL R111, R111, -INF , !P4 ;  /* 0xff8000006f6f7808 */ /* 0x000fe40006000000 */
[----:B------:R-:W-:Y:S02]  /*17c00*/  FSEL R109, R58, -INF , !P2 ;  /* 0xff8000003a6d7808 */ /* 0x000fe40005000000 */
[----:B------:R-:W-:Y:S02]  /*17c10*/  FSEL R67, R2, -INF , !P6 ;  /* 0xff80000002437808 */ /* 0x000fe40007000000 */
[----:B------:R-:W-:Y:S02]  /*17c20*/  FSEL R66, R45, -INF , !P0 ;  /* 0xff8000002d427808 */ /* 0x000fe40004000000 */
[-C--:B------:R-:W-:Y:S02]  /*17c30*/  ISETP.GE.AND P2, PT, R44, R190.reuse, PT ;  /* 0x000000be2c00720c */ /* 0x080fe40003f46270 */
[----:B------:R-:W-:Y:S02]  /*17c40*/  FSEL R65, R52, -INF , !P1 ;  /* 0xff80000034417808 */ /* 0x000fe40004800000 */
[----:B------:R-:W-:Y:S02]  /*17c50*/  FMNMX3.FTZ R2, R6, R117, R115, !PT ;  /* 0x0000007506027276 */ /* 0x000fe40007810073 */
[----:B------:R-:W-:Y:S02]  /*17c60*/  ISETP.GE.AND P3, PT, R62, R190, PT ;  /* 0x000000be3e00720c */ /* 0x000fe40003f66270 */
[----:B------:R-:W-:Y:S02]  /*17c70*/  ISETP.GE.AND P4, PT, R48, R191, PT ;  /* 0x000000bf3000720c */ /* 0x000fe40003f86270 */
[----:B------:R-:W-:Y:S02]  /*17c80*/  FMNMX3.FTZ R0, R0, R113, R111, !PT ;  /* 0x0000007100007276 */ /* 0x000fe4000781006f */
[----:B------:R-:W-:Y:S02]  /*17c90*/  ISETP.GE.AND P5, PT, R120, R191, PT ;  /* 0x000000bf7800720c */ /* 0x000fe40003fa6270 */
[----:B------:R-:W-:Y:S02]  /*17ca0*/  FMNMX3.FTZ R2, R2, R65, R66, !PT ;  /* 0x0000004102027276 */ /* 0x000fe40007810042 */
[----:B------:R-:W-:Y:S02]  /*17cb0*/  FSEL R64, R38, -INF , !P3 ;  /* 0xff80000026407808 */ /* 0x000fe40005800000 */
        /* <DEDUP_REMOVED lines=8> */
[----:B------:R-:W-:Y:S02]  /*17d40*/  FSEL R36, R36, -INF , !P0 ;  /* 0xff80000024247808 */ /* 0x000fe40004000000 */
[----:B------:R-:W-:Y:S01]  /*17d50*/  FSEL R37, R37, -INF , !P1 ;  /* 0xff80000025257808 */ /* 0x000fe20004800000 */
[----:B------:R-:W-:Y:S01]  /*17d60*/  SHFL.BFLY PT, R25, R6, 0x2, 0x1f ;  /* 0x0c401f0006197f89 */ /* 0x000fe200000e0000 */
[----:B------:R-:W-:Y:S04]  /*17d70*/  FMNMX3.FTZ R0, R0, R61, R60, !PT ;  /* 0x0000003d00007276 */ /* 0x000fe8000781003c */
        /* <DEDUP_REMOVED lines=15> */
[-C--:B------:R-:W-:Y:S01]  /*17e70*/  FFMA.FTZ R137, R4, R3.reuse, -R62 ;  /* 0x0000000304897223 */ /* 0x080fe2000001083e */
[----:B------:R-:W-:Y:S01]  /*17e80*/  FSEL R4, R0, RZ, P0 ;  /* 0x000000ff00047208 */ /* 0x000fe20000000000 */
[----:B------:R-:W-:Y:S01]  /*17e90*/  FADD.FTZ R6, -R5, R104 ;  /* 0x0000006805067221 */ /* 0x000fe20000010100 */
[-C--:B------:R-:W-:Y:S01]  /*17ea0*/  FFMA.FTZ R56, R17, R3.reuse, -R62 ;  /* 0x0000000311387223 */ /* 0x080fe2000001083e */
[-CC-:B------:R-:W-:Y:S01]  /*17eb0*/  FFMA.FTZ R123, R15, R3.reuse, -R108.reuse ;  /* 0x000000030f7b7223 */ /* 0x180fe2000001086c */
[-CC-:B------:R-:W-:Y:S01]  /*17ec0*/  FFMA.FTZ R110, R13, R3.reuse, -R108.reuse ;  /* 0x000000030d6e7223 */ /* 0x180fe2000001086c */
[----:B------:R-:W-:Y:S01]  /*17ed0*/  FADD.FTZ R4, -R4, R105 ;  /* 0x0000006904047221 */ /* 0x000fe20000010100 */
[----:B------:R-:W1:Y:S01]  /*17ee0*/  LDSM.16.MT88.4 R12, [R160+0x6000] ;  /* 0x00600000a00c783b */ /* 0x000e620000004200 */
[-CC-:B------:R-:W-:Y:S01]  /*17ef0*/  FFMA.FTZ R52, R21, R3.reuse, -R108.reuse ;  /* 0x0000000315347223 */ /* 0x180fe2000001086c */
[-C--:B------:R-:W-:Y:S01]  /*17f00*/  FFMA.FTZ R58, R19, R3.reuse, -R108 ;  /* 0x00000003133a7223 */ /* 0x080fe2000001086c */
[-CC-:B------:R-:W-:Y:S01]  /*17f10*/  FFMA.FTZ R125, R11, R3.reuse, -R62.reuse ;  /* 0x000000030b7d7223 */ /* 0x180fe2000001083e */
[-C--:B------:R-:W-:Y:S01]  /*17f20*/  FFMA.FTZ R104, R9, R3.reuse, -R62 ;  /* 0x0000000309687223 */ /* 0x080fe2000001083e */
[C---:B------:R-:W-:Y:S01]  /*17f30*/  FMUL.FTZ R8, R3.reuse, R6 ;  /* 0x0000000603087220 */ /* 0x040fe20000410000 */
[----:B------:R-:W-:Y:S01]  /*17f40*/  FMUL.FTZ R9, R3, R4 ;  /* 0x0000000403097220 */ /* 0x000fe20000410000 */
[----:B------:R-:W-:Y:S01]  /*17f50*/  MUFU.EX2 R52, R52 ;  /* 0x0000003400347308 */ /* 0x000fe20000000800 */
[----:B------:R-:W2:Y:S01]  /*17f60*/  LDSM.16.MT88.4 R20, [R156+0x6000] ;  /* 0x006000009c14783b */ /* 0x000ea20000004200 */
[-C--:B------:R-:W-:Y:S01]  /*17f70*/  FFMA.FTZ R54, R51, R3.reuse, -R108 ;  /* 0x0000000333367223 */ /* 0x080fe2000001086c */
[-CC-:B------:R-:W-:Y:S07]  /*17f80*/  FFMA.FTZ R114, R53, R3.reuse, -R62.reuse ;  /* 0x0000000335727223 */ /* 0x180fee000001083e */
[----:B------:R-:W3:Y:S01]  /*17f90*/  MUFU.EX2 R58, R58 ;  /* 0x0000003a003a7308 */ /* 0x000ee20000000800 */
[-CC-:B------:R-:W-:Y:S01]  /*17fa0*/  FFMA.FTZ R122, R57, R3.reuse, -R62.reuse ;  /* 0x00000003397a7223 */ /* 0x180fe2000001083e */
[-CC-:B------:R-:W-:Y:S01]  /*17fb0*/  FFMA.FTZ R118, R143, R3.reuse, -R62.reuse ;  /* 0x000000038f767223 */ /* 0x180fe2000001083e */
[-CC-:B------:R-:W-:Y:S07]  /*17fc0*/  FFMA.FTZ R143, R141, R3.reuse, -R62.reuse ;  /* 0x000000038d8f7223 */ /* 0x180fee000001083e */
[----:B------:R-:W-:Y:S01]  /*17fd0*/  MUFU.EX2 R56, R56 ;  /* 0x0000003800387308 */ /* 0x000fe20000000800 */
[-CC-:B------:R-:W-:Y:S01]  /*17fe0*/  FFMA.FTZ R141, R55, R3.reuse, -R62.reuse ;  /* 0x00000003378d7223 */ /* 0x180fe2000001083e */
[-CC-:B------:R-:W-:Y:S01]  /*17ff0*/  FFMA.FTZ R124, R129, R3.reuse, -R62.reuse ;  /* 0x00000003817c7223 */ /* 0x180fe2000001083e */
[-CC-:B------:R-:W-:Y:S07]  /*18000*/  FFMA.FTZ R129, R127, R3.reuse, -R62.reuse ;  /* 0x000000037f817223 */ /* 0x180fee000001083e */
[----:B------:R-:W-:Y:S01]  /*18010*/  MUFU.EX2 R123, R123 ;  /* 0x0000007b007b7308 */ /* 0x000fe20000000800 */
[-C--:B------:R-:W-:Y:S01]  /*18020*/  FFMA.FTZ R127, R59, R3.reuse, -R62 ;  /* 0x000000033b7f7223 */ /* 0x080fe2000001083e */
[-CC-:B------:R-:W-:Y:S01]  /*18030*/  FFMA.FTZ R116, R151, R3.reuse, -R108.reuse ;  /* 0x0000000397747223 */ /* 0x180fe2000001086c */
[-CC-:B------:R-:W-:Y:S07]  /*18040*/  FFMA.FTZ R105, R147, R3.reuse, -R108.reuse ;  /* 0x0000000393697223 */ /* 0x180fee000001086c */
[----:B------:R-:W4:Y:S01]  /*18050*/  MUFU.EX2 R137, R137 ;  /* 0x0000008900897308 */ /* 0x000f220000000800 */
[-CC-:B------:R-:W-:Y:S01]  /*18060*/  FFMA.FTZ R112, R145, R3.reuse, -R108.reuse ;  /* 0x0000000391707223 */ /* 0x180fe2000001086c */
[----:B---3--:R-:W-:Y:S01]  /*18070*/  F2FP.F16.F32.PACK_AB R40, R58, R52 ;  /* 0x000000343a28723e */ /* 0x008fe200000000ff */
[-CC-:B------:R-:W-:Y:S07]  /*18080*/  FFMA.FTZ R149, R149, R3.reuse, -R108.reuse ;  /* 0x0000000395957223 */ /* 0x180fee000001086c */
[----:B------:R-:W-:Y:S01]  /*18090*/  MUFU.EX2 R104, R104 ;  /* 0x0000006800687308 */ /* 0x000fe20000000800 */
[-CC-:B------:R-:W-:Y:S01]  /*180a0*/  FFMA.FTZ R120, R139, R3.reuse, -R108.reuse ;  /* 0x000000038b787223 */ /* 0x180fe2000001086c */
[-CC-:B------:R-:W-:Y:S01]  /*180b0*/  FFMA.FTZ R135, R135, R3.reuse, -R108.reuse ;  /* 0x0000000387877223 */ /* 0x180fe2000001086c */
[-CC-:B------:R-:W-:Y:S07]  /*180c0*/  FFMA.FTZ R131, R131, R3.reuse, -R108.reuse ;  /* 0x0000000383837223 */ /* 0x180fee000001086c */
[----:B------:R-:W3:Y:S01]  /*180d0*/  MUFU.EX2 R39, R8 ;  /* 0x0000000800277308 */ /* 0x000ee20000000800 */
[-CC-:B------:R-:W-:Y:S01]  /*180e0*/  FFMA.FTZ R128, R119, R3.reuse, -R108.reuse ;  /* 0x0000000377807223 */ /* 0x180fe2000001086c */
[-C--:B------:R-:W-:Y:S01]  /*180f0*/  FFMA.FTZ R126, R115, R3.reuse, -R108 ;  /* 0x00000003737e7223 */ /* 0x080fe2000001086c */
[-C--:B------:R-:W-:Y:S07]  /*18100*/  FFMA.FTZ R130, R111, R3.reuse, -R62 ;  /* 0x000000036f827223 */ /* 0x080fee000001083e */
[----:B------:R-:W5:Y:S01]  /*18110*/  MUFU.EX2 R38, R9 ;  /* 0x0000000900267308 */ /* 0x000f620000000800 */
[--C-:B------:R-:W-:Y:S01]  /*18120*/  FFMA.FTZ R121, R121, R3, -R108.reuse ;  /* 0x0000000379797223 */ /* 0x100fe2000001086c */
[----:B----4-:R-:W-:Y:S01]  /*18130*/  F2FP.F16.F32.PACK_AB R41, R56, R137 ;  /* 0x000000893829723e */ /* 0x010fe200000000ff */
[-C--:B------:R-:W-:Y:S07]  /*18140*/  FFMA.FTZ R117, R117, R3.reuse, -R108 ;  /* 0x0000000375757223 */ /* 0x080fee000001086c */
[----:B------:R-:W4:Y:S01]  /*18150*/  MUFU.EX2 R110, R110 ;  /* 0x0000006e006e7308 */ /* 0x000f220000000800 */
[-CC-:B------:R-:W-:Y:S01]  /*18160*/  FFMA.FTZ R113, R113, R3.reuse, -R62.reuse ;  /* 0x0000000371717223 */ /* 0x180fe2000001083e */
[-CC-:B------:R-:W-:Y:S01]  /*18170*/  FFMA.FTZ R109, R109, R3.reuse, -R62.reuse ;  /* 0x000000036d6d7223 */ /* 0x180fe2000001083e */
[-CC-:B------:R-:W-:Y:S07]  /*18180*/  FFMA.FTZ R60, R60, R3.reuse, -R62.reuse ;  /* 0x000000033c3c7223 */ /* 0x180fee000001083e */
[----:B------:R-:W1:Y:S01]  /*18190*/  MUFU.EX2 R125, R125 ;  /* 0x0000007d007d7308 */ /* 0x000e620000000800 */
[----:B------:R-:W-:Y:S01]  /*181a0*/  FFMA.FTZ R37, R37, R3, -R62 ;  /* 0x0000000325257223 */ /* 0x000fe2000001083e */
[C---:B---3--:R-:W-:Y:S01]  /*181b0*/  FMUL.FTZ R4, R39.reuse, R96 ;  /* 0x0000006027047220 */ /* 0x048fe20000410000 */
[C---:B------:R-:W-:Y:S01]  /*181c0*/  FMUL.FTZ R5, R39.reuse, R97 ;  /* 0x0000006127057220 */ /* 0x040fe20000410000 */
[C---:B------:R-:W-:Y:S01]  /*181d0*/  FMUL.FTZ R8, R39.reuse, R92 ;  /* 0x0000005c27087220 */ /* 0x040fe20000410000 */
[C---:B------:R-:W-:Y:S01]  /*181e0*/  FMUL.FTZ R16, R39.reuse, R84 ;  /* 0x0000005427107220 */ /* 0x040fe20000410000 */
[C---:B-----5:R-:W-:Y:S01]  /*181f0*/  FMUL.FTZ R6, R38.reuse, R98 ;  /* 0x0000006226067220 */ /* 0x060fe20000410000 */
[C---:B------:R-:W-:Y:S01]  /*18200*/  FMUL.FTZ R7, R38.reuse, R99 ;  /* 0x0000006326077220 */ /* 0x040fe20000410000 */
[C---:B------:R-:W-:Y:S01]  /*18210*/  FMUL.FTZ R9, R39.reuse, R93 ;  /* 0x0000005d27097220 */ /* 0x040fe20000410000 */
[----:B------:R-:W-:Y:S01]  /*18220*/  FMUL.FTZ R10, R38, R94 ;  /* 0x0000005e260a7220 */ /* 0x000fe20000410000 */
[----:B----4-:R-:W-:Y:S01]  /*18230*/  F2FP.F16.F32.PACK_AB R42, R110, R123 ;  /* 0x0000007b6e2a723e */ /* 0x010fe200000000ff */
[C---:B------:R-:W-:Y:S01]  /*18240*/  FMUL.FTZ R11, R38.reuse, R95 ;  /* 0x0000005f260b7220 */ /* 0x040fe20000410000 */
[C---:B------:R-:W-:Y:S01]  /*18250*/  FMUL.FTZ R18, R38.reuse, R86 ;  /* 0x0000005626127220 */ /* 0x040fe20000410000 */
[----:B------:R-:W-:Y:S01]  /*18260*/  FMUL.FTZ R19, R38, R87 ;  /* 0x0000005726137220 */ /* 0x000fe20000410000 */
[----:B-1----:R-:W-:Y:S01]  /*18270*/  F2FP.F16.F32.PACK_AB R43, R104, R125 ;  /* 0x0000007d682b723e */ /* 0x002fe200000000ff */
[----:B------:R-:W-:Y:S01]  /*18280*/  LDSM.16.MT88.4 R92, [R160+0x9800] ;  /* 0x00980000a05c783b */ /* 0x000fe20000004200 */
[C---:B------:R-:W-:Y:S01]  /*18290*/  FMUL.FTZ R17, R39.reuse, R85 ;  /* 0x0000005527117220 */ /* 0x040fe20000410000 */
[C---:B------:R-:W-:Y:S01]  /*182a0*/  FFMA.FTZ R85, R39.reuse, R198, R52 ;  /* 0x000000c627557223 */ /* 0x040fe20000010034 */
[C---:B------:R-:W-:Y:S01]  /*182b0*/  FMUL.FTZ R32, R39.reuse, R68 ;  /* 0x0000004427207220 */ /* 0x040fe20000410000 */
[C---:B------:R-:W-:Y:S01]  /*182c0*/  FMUL.FTZ R34, R38.reuse, R70 ;  /* 0x0000004626227220 */ /* 0x040fe20000410000 */
[----:B------:R-:W-:Y:S01]  /*182d0*/  FFMA.FTZ R137, R38, R197, R137 ;  /* 0x000000c526897223 */ /* 0x000fe20000010089 */
[C---:B------:R-:W-:Y:S01]  /*182e0*/  HMMA.16816.F32 R4, R40.reuse, R12, R4 ;  /* 0x0000000c2804723c */ /* 0x040fe20000001804 */
[----:B------:R-:W-:Y:S04]  /*182f0*/  MUFU.EX2 R116, R116 ;  /* 0x0000007400747308 */ /* 0x000fe80000000800 */
[----:B------:R-:W-:Y:S01]  /*18300*/  FADD.FTZ R84, R56, R137 ;  /* 0x0000008938547221 */ /* 0x000fe20000010000 */
[C---:B------:R-:W-:Y:S01]  /*18310*/  FMUL.FTZ R12, R39.reuse, R88 ;  /* 0x00000058270c7220 */ /* 0x040fe20000410000 */
[----:B------:R-:W-:Y:S01]  /*18320*/  FMUL.FTZ R13, R39, R89 ;  /* 0x00000059270d7220 */ /* 0x000fe20000410000 */
[C---:B------:R-:W-:Y:S03]  /*18330*/  HMMA.16816.F32 R8, R40.reuse, R14, R8 ;  /* 0x0000000e2808723c */ /* 0x040fe60000001808 */
[----:B------:R-:W-:Y:S01]  /*18340*/  MUFU.EX2 R147, R149 ;  /* 0x0000009500937308 */ /* 0x000fe20000000800 */
[C---:B------:R-:W-:Y:S01]  /*18350*/  FMUL.FTZ R14, R38.reuse, R90 ;  /* 0x0000005a260e7220 */ /* 0x040fe20000410000 */
[----:B------:R-:W-:Y:S01]  /*18360*/  FMUL.FTZ R15, R38, R91 ;  /* 0x0000005b260f7220 */ /* 0x000fe20000410000 */
[----:B------:R-:W-:Y:S01]  /*18370*/  FADD.FTZ R125, R125, R84 ;  /* 0x000000547d7d7221 */ /* 0x000fe20000010000 */
[--C-:B------:R-:W-:Y:S01]  /*18380*/  FFMA.FTZ R84, R67, R3, -R62.reuse ;  /* 0x0000000343547223 */ /* 0x100fe2000001083e */
[C---:B------:R-:W-:Y:S01]  /*18390*/  FMUL.FTZ R24, R39.reuse, R76 ;  /* 0x0000004c27187220 */ /* 0x040fe20000410000 */
[C---:B------:R-:W-:Y:S01]  /*183a0*/  FMUL.FTZ R25, R39.reuse, R77 ;  /* 0x0000004d27197220 */ /* 0x040fe20000410000 */
[----:B------:R-:W-:Y:S01]  /*183b0*/  FADD.FTZ R125, R104, R125 ;  /* 0x0000007d687d7221 */ /* 0x000fe20000010000 */
[C---:B------:R-:W-:Y:S01]  /*183c0*/  FMUL.FTZ R26, R38.reuse, R78 ;  /* 0x0000004e261a7220 */ /* 0x040fe20000410000 */
[C---:B--2---:R-:W-:Y:S01]  /*183d0*/  HMMA.16816.F32 R12, R40.reuse, R20, R12 ;  /* 0x00000014280c723c */ /* 0x044fe2000000180c */
[----:B------:R-:W-:Y:S02]  /*183e0*/  MUFU.EX2 R104, R84 ;  /* 0x0000005400687308 */ /* 0x000fe40000000800 */
[C---:B------:R-:W-:Y:S01]  /*183f0*/  FMUL.FTZ R20, R39.reuse, R80 ;  /* 0x0000005027147220 */ /* 0x040fe20000410000 */
[----:B------:R-:W-:Y:S01]  /*18400*/  FMUL.FTZ R21, R39, R81 ;  /* 0x0000005127157220 */ /* 0x000fe20000410000 */
[C---:B------:R-:W-:Y:S01]  /*18410*/  FMUL.FTZ R27, R38.reuse, R79 ;  /* 0x0000004f261b7220 */ /* 0x040fe20000410000 */
[----:B------:R-:W-:Y:S01]  /*18420*/  FFMA.FTZ R76, R33, R3, -R62 ;  /* 0x00000003214c7223 */ /* 0x000fe2000001083e */
[----:B------:R-:W-:Y:S01]  /*18430*/  FMUL.FTZ R33, R39, R69 ;  /* 0x0000004527217220 */ /* 0x000fe20000410000 */
[C---:B------:R-:W-:Y:S03]  /*18440*/  HMMA.16816.F32 R16, R40.reuse, R22, R16 ;  /* 0x000000162810723c */ /* 0x040fe60000001810 */
[----:B------:R-:W-:Y:S01]  /*18450*/  MUFU.EX2 R105, R105 ;  /* 0x0000006900697308 */ /* 0x000fe20000000800 */
[C---:B------:R-:W-:Y:S01]  /*18460*/  FMUL.FTZ R22, R38.reuse, R82 ;  /* 0x0000005226167220 */ /* 0x040fe20000410000 */
[C---:B------:R-:W-:Y:S01]  /*18470*/  FMUL.FTZ R23, R38.reuse, R83 ;  /* 0x0000005326177220 */ /* 0x040fe20000410000 */
[-C--:B------:R-:W-:Y:S01]  /*18480*/  FFMA.FTZ R77, R231, R3.reuse, -R108 ;  /* 0x00000003e74d7223 */ /* 0x080fe2000001086c */
[-C--:B------:R-:W-:Y:S06]  /*18490*/  FFMA.FTZ R69, R229, R3.reuse, -R62 ;  /* 0x00000003e5457223 */ /* 0x080fec000001083e */
[----:B------:R-:W-:Y:S01]  /*184a0*/  MUFU.EX2 R76, R76 ;  /* 0x0000004c004c7308 */ /* 0x000fe20000000800 */
[-CC-:B------:R-:W-:Y:S01]  /*184b0*/  FFMA.FTZ R78, R221, R3.reuse, -R108.reuse ;  /* 0x00000003dd4e7223 */ /* 0x180fe2000001086c */
[-CC-:B------:R-:W-:Y:S01]  /*184c0*/  FFMA.FTZ R79, R219, R3.reuse, -R108.reuse ;  /* 0x00000003db4f7223 */ /* 0x180fe2000001086c */
[--C-:B------:R-:W-:Y:S01]  /*184d0*/  FFMA.FTZ R70, R217, R3, -R108.reuse ;  /* 0x00000003d9467223 */ /* 0x100fe2000001086c */
[C---:B------:R-:W-:Y:S06]  /*184e0*/  HMMA.16816.F32 R20, R40.reuse, R28, R20 ;  /* 0x0000001c2814723c */ /* 0x040fec0000001814 */
[----:B------:R-:W-:Y:S01]  /*184f0*/  MUFU.EX2 R77, R77 ;  /* 0x0000004d004d7308 */ /* 0x000fe20000000800 */
[----:B------:R-:W-:Y:S01]  /*18500*/  FMUL.FTZ R29, R39, R73 ;  /* 0x00000049271d7220 */ /* 0x000fe20000410000 */
[--C-:B------:R-:W-:Y:S01]  /*18510*/  FFMA.FTZ R73, R49, R3, -R108.reuse ;  /* 0x0000000331497223 */ /* 0x100fe2000001086c */
[----:B------:R-:W-:Y:S01]  /*18520*/  FMUL.FTZ R28, R39, R72 ;  /* 0x00000048271c7220 */ /* 0x000fe20000410000 */
[----:B------:R-:W1:Y:S06]  /*18530*/  LDSM.16.MT88.4 R48, [R160+0x6800] ;  /* 0x00680000a030783b */ /* 0x000e6c0000004200 */
[----:B------:R-:W2:Y:S01]  /*18540*/  MUFU.EX2 R69, R69 ;  /* 0x0000004500457308 */ /* 0x000ea20000000800 */
[C---:B------:R-:W-:Y:S03]  /*18550*/  HMMA.16816.F32 R24, R40.reuse, R30, R24 ;  /* 0x0000001e2818723c */ /* 0x040fe60000001818 */
[C---:B------:R-:W-:Y:S01]  /*18560*/  FMUL.FTZ R31, R38.reuse, R75 ;  /* 0x0000004b261f7220 */ /* 0x040fe20000410000 */
[-C--:B------:R-:W-:Y:S01]  /*18570*/  FFMA.FTZ R72, R35, R3.reuse, -R108 ;  /* 0x0000000323487223 */ /* 0x080fe2000001086c */
[-CC-:B------:R-:W-:Y:S01]  /*18580*/  FFMA.FTZ R75, R227, R3.reuse, -R62.reuse ;  /* 0x00000003e34b7223 */ /* 0x180fe2000001083e */
[----:B------:R-:W-:Y:S01]  /*18590*/  FFMA.FTZ R68, R225, R3, -R62 ;  /* 0x00000003e1447223 */ /* 0x000fe2000001083e */
[C---:B------:R-:W-:Y:S02]  /*185a0*/  FMUL.FTZ R30, R38.reuse, R74 ;  /* 0x0000004a261e7220 */ /* 0x040fe40000410000 */
[----:B------:R-:W-:Y:S01]  /*185b0*/  MUFU.EX2 R73, R73 ;  /* 0x0000004900497308 */ /* 0x000fe20000000800 */
[----:B------:R-:W-:Y:S01]  /*185c0*/  FMUL.FTZ R35, R38, R71 ;  /* 0x0000004726237220 */ /* 0x000fe20000410000 */
[-C--:B------:R-:W-:Y:S01]  /*185d0*/  FFMA.FTZ R98, R205, R3.reuse, -R108 ;  /* 0x00000003cd627223 */ /* 0x080fe2000001086c */
[-C--:B------:R-:W-:Y:S07]  /*185e0*/  FFMA.FTZ R97, R199, R3.reuse, -R62 ;  /* 0x00000003c7617223 */ /* 0x080fee000001083e */
[----:B------:R-:W3:Y:S01]  /*185f0*/  MUFU.EX2 R74, R54 ;  /* 0x00000036004a7308 */ /* 0x000ee20000000800 */
[-C--:B------:R-:W-:Y:S01]  /*18600*/  FFMA.FTZ R83, R223, R3.reuse, -R108 ;  /* 0x00000003df537223 */ /* 0x080fe2000001086c */
[C---:B------:R-:W-:Y:S08]  /*18610*/  HMMA.16816.F32 R28, R40.reuse, R44, R28 ;  /* 0x0000002c281c723c */ /* 0x040ff0000000181c */
[----:B------:R-:W-:Y:S01]  /*18620*/  MUFU.EX2 R75, R75 ;  /* 0x0000004b004b7308 */ /* 0x000fe20000000800 */
[-CC-:B------:R-:W-:Y:S01]  /*18630*/  FFMA.FTZ R81, R215, R3.reuse, -R62.reuse ;  /* 0x00000003d7517223 */ /* 0x180fe2000001083e */
[-CC-:B------:R-:W-:Y:S01]  /*18640*/  FFMA.FTZ R82, R213, R3.reuse, -R62.reuse ;  /* 0x00000003d5527223 */ /* 0x180fe2000001083e */
[-CC-:B------:R-:W-:Y:S07]  /*18650*/  FFMA.FTZ R80, R211, R3.reuse, -R62.reuse ;  /* 0x00000003d3507223 */ /* 0x180fee000001083e */
[----:B------:R-:W4:Y:S01]  /*18660*/  MUFU.EX2 R72, R72 ;  /* 0x0000004800487308 */ /* 0x000f220000000800 */
[----:B------:R-:W-:Y:S01]  /*18670*/  FFMA.FTZ R71, R209, R3, -R62 ;  /* 0x00000003d1477223 */ /* 0x000fe2000001083e */
[----:B------:R-:W-:Y:S01]  /*18680*/  HMMA.16816.F32 R32, R40, R46, R32 ;  /* 0x0000002e2820723c */ /* 0x000fe20000001820 */
[----:B------:R-:W5:Y:S07]  /*18690*/  LDSM.16.MT88.4 R44, [R156+0x6800] ;  /* 0x006800009c2c783b */ /* 0x000f6e0000004200 */
[----:B------:R-:W1:Y:S01]  /*186a0*/  MUFU.EX2 R68, R68 ;  /* 0x0000004400447308 */ /* 0x000e620000000800 */
[----:B--2---:R-:W-:Y:S01]  /*186b0*/  F2FP.F16.F32.PACK_AB R41, R69, R76 ;  /* 0x0000004c4529723e */ /* 0x004fe200000000ff */
[----:B------:R-:W-:Y:S01]  /*186c0*/  FADD.FTZ R76, R76, R125 ;  /* 0x0000007d4c4c7221 */ /* 0x000fe20000010000 */
[----:B---3--:R-:W-:Y:S07]  /*186d0*/  F2FP.F16.F32.PACK_AB R40, R74, R77 ;  /* 0x0000004d4a28723e */ /* 0x008fee00000000ff */
[----:B------:R-:W-:Y:S01]  /*186e0*/  MUFU.EX2 R78, R78 ;  /* 0x0000004e004e7308 */ /* 0x000fe20000000800 */
[-C--:B------:R-:W-:Y:S01]  /*186f0*/  FFMA.FTZ R99, R207, R3.reuse, -R108 ;  /* 0x00000003cf637223 */ /* 0x080fe2000001086c */
[----:B------:R-:W-:Y:S01]  /*18700*/  FADD.FTZ R76, R69, R76 ;  /* 0x0000004c454c7221 */ /* 0x000fe20000010000 */
[----:B------:R-:W-:Y:S07]  /*18710*/  LDSM.16.MT88.4 R52, [R156+0x8000] ;  /* 0x008000009c34783b */ /* 0x000fee0000004200 */
[----:B------:R-:W-:Y:S01]  /*18720*/  MUFU.EX2 R79, R79 ;  /* 0x0000004f004f7308 */ /* 0x000fe20000000800 */
[--C-:B------:R-:W-:Y:S01]  /*18730*/  FFMA.FTZ R96, R203, R3, -R108.reuse ;  /* 0x00000003cb607223 */ /* 0x100fe2000001086c */
[----:B----4-:R-:W-:Y:S01]  /*18740*/  F2FP.F16.F32.PACK_AB R42, R72, R73 ;  /* 0x00000049482a723e */ /* 0x010fe200000000ff */
[-C--:B------:R-:W-:Y:S07]  /*18750*/  FFMA.FTZ R89, R201, R3.reuse, -R108 ;  /* 0x00000003c9597223 */ /* 0x080fee000001086c */
[----:B------:R-:W-:Y:S01]  /*18760*/  MUFU.EX2 R70, R70 ;  /* 0x0000004600467308 */ /* 0x000fe20000000800 */
[----:B------:R-:W-:Y:S01]  /*18770*/  FFMA.FTZ R90, R173, R3, -R62 ;  /* 0x00000003ad5a7223 */ /* 0x000fe2000001083e */
[C---:B-1----:R-:W-:Y:S01]  /*18780*/  F2FP.F16.F32.PACK_AB R43, R68.reuse, R75 ;  /* 0x0000004b442b723e */ /* 0x042fe200000000ff */
[----:B------:R-:W-:Y:S07]  /*18790*/  FADD.FTZ R75, R75, R76 ;  /* 0x0000004c4b4b7221 */ /* 0x000fee0000010000 */
[----:B------:R-:W-:Y:S01]  /*187a0*/  MUFU.EX2 R98, R98 ;  /* 0x0000006200627308 */ /* 0x000fe20000000800 */
[-CC-:B------:R-:W-:Y:S01]  /*187b0*/  FFMA.FTZ R88, R155, R3.reuse, -R62.reuse ;  /* 0x000000039b587223 */ /* 0x180fe2000001083e */
[-C--:B------:R-:W-:Y:S01]  /*187c0*/  FFMA.FTZ R91, R153, R3.reuse, -R62 ;  /* 0x00000003995b7223 */ /* 0x080fe2000001083e */
[----:B------:R-:W-:Y:S07]  /*187d0*/  FADD.FTZ R68, R68, R75 ;  /* 0x0000004b44447221 */ /* 0x000fee0000010000 */
[----:B------:R-:W-:Y:S01]  /*187e0*/  MUFU.EX2 R97, R97 ;  /* 0x0000006100617308 */ /* 0x000fe20000000800 */
[C---:B------:R-:W-:Y:S09]  /*187f0*/  HMMA.16816.F32 R4, R40.reuse, R48, R4 ;  /* 0x000000302804723c */ /* 0x040ff20000001804 */
[----:B------:R-:W1:Y:S01]  /*18800*/  MUFU.EX2 R83, R83 ;  /* 0x0000005300537308 */ /* 0x000e620000000800 */
[----:B------:R-:W-:Y:S01]  /*18810*/  FFMA.FTZ R39, R133, R3, -R108 ;  /* 0x0000000385277223 */ /* 0x000fe2000001086c */
[----:B------:R-:W-:Y:S08]  /*18820*/  ISETP.GT.AND P0, PT, R195, R170, PT ;  /* 0x000000aac300720c */ /* 0x000ff00003f04270 */
[----:B------:R-:W-:Y:S01]  /*18830*/  MUFU.EX2 R81, R81 ;  /* 0x0000005100517308 */ /* 0x000fe20000000800 */
[C---:B------:R-:W-:Y:S01]  /*18840*/  HMMA.16816.F32 R8, R40.reuse, R50, R8 ;  /* 0x000000322808723c */ /* 0x040fe20000001808 */
[----:B------:R-:W2:Y:S08]  /*18850*/  LDSM.16.MT88.4 R48, [R107+0x6800] ;  /* 0x006800006b30783b */ /* 0x000eb00000004200 */
[----:B------:R-:W3:Y:S10]  /*18860*/  MUFU.EX2 R82, R82 ;  /* 0x0000005200527308 */ /* 0x000ef40000000800 */
[----:B------:R-:W-:Y:S01]  /*18870*/  MUFU.EX2 R80, R80 ;  /* 0x0000005000507308 */ /* 0x000fe20000000800 */
[C---:B-----5:R-:W-:Y:S09]  /*18880*/  HMMA.16816.F32 R12, R40.reuse, R44, R12 ;  /* 0x0000002c280c723c */ /* 0x060ff2000000180c */
[----:B------:R-:W4:Y:S10]  /*18890*/  MUFU.EX2 R71, R71 ;  /* 0x0000004700477308 */ /* 0x000f340000000800 */
[----:B------:R-:W5:Y:S01]  /*188a0*/  MUFU.EX2 R99, R99 ;  /* 0x0000006300637308 */ /* 0x000f620000000800 */
[C---:B------:R-:W-:Y:S01]  /*188b0*/  HMMA.16816.F32 R16, R40.reuse, R46, R16 ;  /* 0x0000002e2810723c */ /* 0x040fe20000001810 */
[----:B------:R-:W1:Y:S08]  /*188c0*/  LDSM.16.MT88.4 R44, [R106+0x6800] ;  /* 0x006800006a2c783b */ /* 0x000e700000004200 */
[----:B------:R-:W-:Y:S10]  /*188d0*/  MUFU.EX2 R96, R96 ;  /* 0x0000006000607308 */ /* 0x000ff40000000800 */
[----:B------:R-:W5:Y:S10]  /*188e0*/  MUFU.EX2 R89, R89 ;  /* 0x0000005900597308 */ /* 0x000f740000000800 */
[----:B------:R-:W5:Y:S10]  /*188f0*/  MUFU.EX2 R90, R90 ;  /* 0x0000005a005a7308 */ /* 0x000f740000000800 */
[----:B------:R-:W-:Y:S10]  /*18900*/  MUFU.EX2 R88, R88 ;  /* 0x0000005800587308 */ /* 0x000ff40000000800 */
[----:B------:R-:W5:Y:S10]  /*18910*/  MUFU.EX2 R91, R91 ;  /* 0x0000005b005b7308 */ /* 0x000f740000000800 */
[----:B------:R-:W5:Y:S01]  /*18920*/  MUFU.EX2 R112, R112 ;  /* 0x0000007000707308 */ /* 0x000f620000000800 */
[C---:B--2---:R-:W-:Y:S09]  /*18930*/  HMMA.16816.F32 R20, R40.reuse, R48, R20 ;  /* 0x000000302814723c */ /* 0x044ff20000001814 */
[----:B------:R-:W-:Y:S10]  /*18940*/  MUFU.EX2 R118, R118 ;  /* 0x0000007600767308 */ /* 0x000ff40000000800 */
[----:B------:R-:W2:Y:S01]  /*18950*/  MUFU.EX2 R143, R143 ;  /* 0x0000008f008f7308 */ /* 0x000ea20000000800 */
[C---:B------:R-:W-:Y:S01]  /*18960*/  HMMA.16816.F32 R24, R40.reuse, R50, R24 ;  /* 0x000000322818723c */ /* 0x040fe20000001818 */
[----:B------:R-:W5:Y:S08]  /*18970*/  LDSM.16.MT88.4 R48, [R160+0x7000] ;  /* 0x00700000a030783b */ /* 0x000f700000004200 */
[----:B------:R-:W-:Y:S10]  /*18980*/  MUFU.EX2 R141, R141 ;  /* 0x0000008d008d7308 */ /* 0x000ff40000000800 */
[----:B------:R-:W2:Y:S01]  /*18990*/  MUFU.EX2 R114, R114 ;  /* 0x0000007200727308 */ /* 0x000ea20000000800 */
        /* <DEDUP_REMOVED lines=9> */
[----:B---3--:R-:W-:Y:S02]  /*18a30*/  F2FP.F16.F32.PACK_AB R41, R82, R81 ;  /* 0x000000515229723e */ /* 0x008fe400000000ff */
[----:B----4-:R-:W-:Y:S07]  /*18a40*/  F2FP.F16.F32.PACK_AB R43, R71, R80 ;  /* 0x00000050472b723e */ /* 0x010fee00000000ff */
[----:B------:R-:W-:Y:S10]  /*18a50*/  MUFU.EX2 R124, R124 ;  /* 0x0000007c007c7308 */ /* 0x000ff40000000800 */
[----:B------:R-:W3:Y:S10]  /*18a60*/  MUFU.EX2 R129, R129 ;  /* 0x0000008100817308 */ /* 0x000ef40000000800 */
[----:B------:R-:W-:Y:S10]  /*18a70*/  MUFU.EX2 R127, R127 ;  /* 0x0000007f007f7308 */ /* 0x000ff40000000800 */
[----:B------:R-:W4:Y:S01]  /*18a80*/  MUFU.EX2 R122, R122 ;  /* 0x0000007a007a7308 */ /* 0x000f220000000800 */
[C---:B-----5:R-:W-:Y:S09]  /*18a90*/  HMMA.16816.F32 R4, R40.reuse, R48, R4 ;  /* 0x000000302804723c */ /* 0x060ff20000001804 */
[----:B------:R-:W-:Y:S10]  /*18aa0*/  MUFU.EX2 R119, R121 ;  /* 0x0000007900777308 */ /* 0x000ff40000000800 */
[----:B------:R-:W5:Y:S01]  /*18ab0*/  MUFU.EX2 R128, R128 ;  /* 0x0000008000807308 */ /* 0x000f620000000800 */
[C---:B------:R-:W-:Y:S01]  /*18ac0*/  HMMA.16816.F32 R8, R40.reuse, R50, R8 ;  /* 0x000000322808723c */ /* 0x040fe20000001808 */
[----:B------:R-:W1:Y:S08]  /*18ad0*/  LDSM.16.MT88.4 R48, [R107+0x7000] ;  /* 0x007000006b30783b */ /* 0x000e700000004200 */
[----:B------:R-:W-:Y:S10]  /*18ae0*/  MUFU.EX2 R115, R117 ;  /* 0x0000007500737308 */ /* 0x000ff40000000800 */
[----:B------:R-:W5:Y:S01]  /*18af0*/  MUFU.EX2 R126, R126 ;  /* 0x0000007e007e7308 */ /* 0x000f620000000800 */
[C---:B--2---:R-:W-:Y:S09]  /*18b00*/  HMMA.16816.F32 R12, R40.reuse, R44, R12 ;  /* 0x0000002c280c723c */ /* 0x044ff2000000180c */
[----:B------:R-:W-:Y:S10]  /*18b10*/  MUFU.EX2 R111, R113 ;  /* 0x00000071006f7308 */ /* 0x000ff40000000800 */
[----:B------:R-:W2:Y:S01]  /*18b20*/  MUFU.EX2 R130, R130 ;  /* 0x0000008200827308 */ /* 0x000ea20000000800 */
[C---:B------:R-:W-:Y:S01]  /*18b30*/  HMMA.16816.F32 R16, R40.reuse, R46, R16 ;  /* 0x0000002e2810723c */ /* 0x040fe20000001810 */
[----:B------:R-:W3:Y:S08]  /*18b40*/  LDSM.16.MT88.4 R44, [R106+0x7000] ;  /* 0x007000006a2c783b */ /* 0x000ef00000004200 */
[----:B------:R-:W2:Y:S01]  /*18b50*/  MUFU.EX2 R67, R109 ;  /* 0x0000006d00437308 */ /* 0x000ea20000000800 */
[C---:B-1----:R-:W-:Y:S08]  /*18b60*/  HMMA.16816.F32 R20, R40.reuse, R48, R20 ;  /* 0x000000302814723c */ /* 0x042ff00000001814 */
[C---:B------:R-:W-:Y:S01]  /*18b70*/  HMMA.16816.F32 R24, R40.reuse, R50, R24 ;  /* 0x000000322818723c */ /* 0x040fe20000001818 */
[----:B------:R-:W1:Y:S07]  /*18b80*/  LDSM.16.MT88.4 R48, [R160+0x7800] ;  /* 0x00780000a030783b */ /* 0x000e6e0000004200 */
        /* <DEDUP_REMOVED lines=26> */
[C---:B------:R-:W-:Y:S08]  /*18d30*/  HMMA.16816.F32 R12, R40.reuse, R52, R12 ;  /* 0x00000034280c723c */ /* 0x040ff0000000180c */
[C---:B------:R-:W-:Y:S01]  /*18d40*/  HMMA.16816.F32 R16, R40.reuse, R54, R16 ;  /* 0x000000362810723c */ /* 0x040fe20000001810 */
[----:B------:R-:W5:Y:S07]  /*18d50*/  LDSM.16.MT88.4 R52, [R160+0x8800] ;  /* 0x00880000a034783b */ /* 0x000f6e0000004200 */
[C---:B---3--:R-:W-:Y:S08]  /*18d60*/  HMMA.16816.F32 R20, R40.reuse, R44, R20 ;  /* 0x0000002c2814723c */ /* 0x048ff00000001814 */
[C---:B------:R-:W-:Y:S01]  /*18d70*/  HMMA.16816.F32 R24, R40.reuse, R46, R24 ;  /* 0x0000002e2818723c */ /* 0x040fe20000001818 */
[----:B------:R-:W3:Y:S07]  /*18d80*/  LDSM.16.MT88.4 R44, [R156+0x8800] ;  /* 0x008800009c2c783b */ /* 0x000eee0000004200 */
[C---:B-1----:R-:W-:Y:S03]  /*18d90*/  HMMA.16816.F32 R28, R40.reuse, R48, R28 ;  /* 0x00000030281c723c */ /* 0x042fe6000000181c */
[----:B------:R-:W-:Y:S02]  /*18da0*/  FADD.FTZ R48, R58, R85 ;  /* 0x000000553a307221 */ /* 0x000fe40000010000 */
[----:B------:R-:W1:Y:S02]  /*18db0*/  LDSM.16.MT88.4 R56, [R107+0x8800] ;  /* 0x008800006b38783b */ /* 0x000e640000004200 */
[----:B------:R-:W-:Y:S01]  /*18dc0*/  FADD.FTZ R123, R123, R48 ;  /* 0x000000307b7b7221 */ /* 0x000fe20000010000 */
[----:B------:R-:W-:Y:S03]  /*18dd0*/  HMMA.16816.F32 R32, R40, R50, R32 ;  /* 0x000000322820723c */ /* 0x000fe60000001820 */
[----:B------:R-:W-:Y:S01]  /*18de0*/  F2FP.F16.F32.PACK_AB R40, R133, R120 ;  /* 0x000000788528723e */ /* 0x000fe200000000ff */
[----:B------:R-:W-:Y:S01]  /*18df0*/  FADD.FTZ R110, R110, R123 ;  /* 0x0000007b6e6e7221 */ /* 0x000fe20000010000 */
[----:B------:R-:W-:Y:S01]  /*18e00*/  F2FP.F16.F32.PACK_AB R42, R38, R39 ;  /* 0x00000027262a723e */ /* 0x000fe200000000ff */
[----:B------:R-:W2:Y:S01]  /*18e10*/  LDSM.16.MT88.4 R48, [R106+0x8800] ;  /* 0x008800006a30783b */ /* 0x000ea20000004200 */
[----:B------:R-:W-:Y:S01]  /*18e20*/  F2FP.F16.F32.PACK_AB R41, R129, R124 ;  /* 0x0000007c8129723e */ /* 0x000fe200000000ff */
[----:B------:R-:W-:Y:S01]  /*18e30*/  FADD.FTZ R77, R77, R110 ;  /* 0x0000006e4d4d7221 */ /* 0x000fe20000010000 */
[----:B----4-:R-:W-:Y:S03]  /*18e40*/  F2FP.F16.F32.PACK_AB R43, R122, R127 ;  /* 0x0000007f7a2b723e */ /* 0x010fe600000000ff */
[----:B------:R-:W-:Y:S02]  /*18e50*/  FADD.FTZ R74, R74, R77 ;  /* 0x0000004d4a4a7221 */ /* 0x000fe40000010000 */
[----:B------:R-:W-:Y:S02]  /*18e60*/  LDSM.16.MT88.4 R84, [R156+0x9800] ;  /* 0x009800009c54783b */ /* 0x000fe40000004200 */
[C---:B-----5:R-:W-:Y:S03]  /*18e70*/  HMMA.16816.F32 R4, R40.reuse, R52, R4 ;  /* 0x000000342804723c */ /* 0x060fe60000001804 */
[----:B------:R-:W-:Y:S04]  /*18e80*/  FADD.FTZ R73, R73, R74 ;  /* 0x0000004a49497221 */ /* 0x000fe80000010000 */
[----:B------:R-:W-:Y:S01]  /*18e90*/  FADD.FTZ R72, R72, R73 ;  /* 0x0000004948487221 */ /* 0x000fe20000010000 */
[C---:B------:R-:W-:Y:S01]  /*18ea0*/  HMMA.16816.F32 R8, R40.reuse, R54, R8 ;  /* 0x000000362808723c */ /* 0x040fe20000001808 */
[----:B------:R-:W-:Y:S02]  /*18eb0*/  LDSM.16.MT88.4 R52, [R156+0x9000] ;  /* 0x009000009c34783b */ /* 0x000fe40000004200 */
[----:B------:R-:W-:Y:S04]  /*18ec0*/  FADD.FTZ R83, R83, R72 ;  /* 0x0000004853537221 */ /* 0x000fe80000010000 */
[----:B------:R-:W-:Y:S01]  /*18ed0*/  FADD.FTZ R78, R78, R83 ;  /* 0x000000534e4e7221 */ /* 0x000fe20000010000 */
        /* <DEDUP_REMOVED lines=8> */
[----:B------:R-:W-:Y:S02]  /*18f60*/  LDSM.16.MT88.4 R76, [R107+0x9800] ;  /* 0x009800006b4c783b */ /* 0x000fe40000004200 */
[----:B------:R-:W-:Y:S04]  /*18f70*/  FADD.FTZ R96, R96, R99 ;  /* 0x0000006360607221 */ /* 0x000fe80000010000 */
[----:B------:R-:W-:Y:S01]  /*18f80*/  FADD.FTZ R89, R89, R96 ;  /* 0x0000006059597221 */ /* 0x000fe20000010000 */
[C---:B------:R-:W-:Y:S01]  /*18f90*/  HMMA.16816.F32 R24, R40.reuse, R58, R24 ;  /* 0x0000003a2818723c */ /* 0x040fe20000001818 */
[----:B------:R-:W1:Y:S07]  /*18fa0*/  LDSM.16.MT88.4 R56, [R107+0x9000] ;  /* 0x009000006b38783b */ /* 0x000e6e0000004200 */
[C---:B--2---:R-:W-:Y:S03]  /*18fb0*/  HMMA.16816.F32 R28, R40.reuse, R48, R28 ;  /* 0x00000030281c723c */ /* 0x044fe6000000181c */
[-CC-:B------:R-:W-:Y:S01]  /*18fc0*/  FFMA.FTZ R48, R65, R3.reuse, -R108.reuse ;  /* 0x0000000341307223 */ /* 0x180fe2000001086c */
[--C-:B------:R-:W-:Y:S04]  /*18fd0*/  FFMA.FTZ R49, R66, R3, -R108.reuse ;  /* 0x0000000342317223 */ /* 0x100fe8000001086c */
[----:B------:R-:W-:Y:S01]  /*18fe0*/  HMMA.16816.F32 R32, R40, R50, R32 ;  /* 0x000000322820723c */ /* 0x000fe20000001820 */
[----:B------:R-:W-:Y:S02]  /*18ff0*/  MUFU.EX2 R48, R48 ;  /* 0x0000003000307308 */ /* 0x000fe40000000800 */
[----:B------:R-:W-:Y:S01]  /*19000*/  F2FP.F16.F32.PACK_AB R40, R128, R119 ;  /* 0x000000778028723e */ /* 0x000fe200000000ff */
[--C-:B------:R-:W-:Y:S01]  /*19010*/  FFMA.FTZ R50, R63, R3, -R108.reuse ;  /* 0x000000033f327223 */ /* 0x100fe2000001086c */
[----:B------:R-:W-:Y:S06]  /*19020*/  F2FP.F16.F32.PACK_AB R42, R126, R115 ;  /* 0x000000737e2a723e */ /* 0x000fec00000000ff */
[----:B------:R-:W-:Y:S01]  /*19030*/  MUFU.EX2 R49, R49 ;  /* 0x0000003100317308 */ /* 0x000fe20000000800 */
[----:B------:R-:W-:Y:S01]  /*19040*/  F2FP.F16.F32.PACK_AB R41, R130, R111 ;  /* 0x0000006f8229723e */ /* 0x000fe200000000ff */
[----:B------:R-:W-:Y:S01]  /*19050*/  FFMA.FTZ R108, R64, R3, -R108 ;  /* 0x00000003406c7223 */ /* 0x000fe2000001086c */
[----:B------:R-:W-:Y:S07]  /*19060*/  F2FP.F16.F32.PACK_AB R43, R104, R67 ;  /* 0x00000043682b723e */ /* 0x000fee00000000ff */
[----:B------:R-:W-:Y:S10]  /*19070*/  MUFU.EX2 R50, R50 ;  /* 0x0000003200327308 */ /* 0x000ff40000000800 */
[----:B------:R-:W2:Y:S01]  /*19080*/  MUFU.EX2 R51, R108 ;  /* 0x0000006c00337308 */ /* 0x000ea20000000800 */
[C---:B---3--:R-:W-:Y:S08]  /*19090*/  HMMA.16816.F32 R4, R40.reuse, R44, R4 ;  /* 0x0000002c2804723c */ /* 0x048ff00000001804 */
[C---:B------:R-:W-:Y:S01]  /*190a0*/  HMMA.16816.F32 R8, R40.reuse, R46, R8 ;  /* 0x0000002e2808723c */ /* 0x040fe20000001808 */
[----:B------:R-:W3:Y:S02]  /*190b0*/  LDSM.16.MT88.4 R44, [R106+0x9000] ;  /* 0x009000006a2c783b */ /* 0x000ee40000004200 */
[----:B--2---:R-:W-:Y:S05]  /*190c0*/  F2FP.F16.F32.PACK_AB R70, R51, R50 ;  /* 0x000000323346723e */ /* 0x004fea00000000ff */
[C---:B------:R-:W-:Y:S03]  /*190d0*/  HMMA.16816.F32 R12, R40.reuse, R52, R12 ;  /* 0x00000034280c723c */ /* 0x040fe6000000180c */
[----:B------:R-:W-:Y:S01]  /*190e0*/  FADD.FTZ R53, R81, R68 ;  /* 0x0000004451357221 */ /* 0x000fe20000010000 */
[----:B------:R-:W-:Y:S01]  /*190f0*/  F2FP.F16.F32.PACK_AB R68, R49, R48 ;  /* 0x000000303144723e */ /* 0x000fe200000000ff */
[-CC-:B------:R-:W-:Y:S01]  /*19100*/  FFMA.FTZ R52, R61, R3.reuse, -R62.reuse ;  /* 0x000000033d347223 */ /* 0x180fe2000001083e */
[----:B------:R-:W-:Y:S01]  /*19110*/  FFMA.FTZ R62, R36, R3, -R62 ;  /* 0x00000003243e7223 */ /* 0x000fe2000001083e */
[----:B------:R-:W-:Y:S01]  /*19120*/  FADD.FTZ R53, R82, R53 ;  /* 0x0000003552357221 */ /* 0x000fe20000010000 */
[C---:B------:R-:W-:Y:S01]  /*19130*/  HMMA.16816.F32 R16, R40.reuse, R54, R16 ;  /* 0x000000362810723c */ /* 0x040fe20000001810 */
[----:B------:R-:W-:Y:S02]  /*19140*/  MUFU.EX2 R3, R60 ;  /* 0x0000003c00037308 */ /* 0x000fe40000000800 */
[----:B------:R-:W-:Y:S08]  /*19150*/  FADD.FTZ R80, R80, R53 ;  /* 0x0000003550507221 */ /* 0x000ff00000010000 */
[----:B------:R-:W2:Y:S01]  /*19160*/  MUFU.EX2 R52, R52 ;  /* 0x0000003400347308 */ /* 0x000ea20000000800 */
[----:B------:R-:W-:Y:S01]  /*19170*/  FADD.FTZ R80, R71, R80 ;  /* 0x0000005047507221 */ /* 0x000fe20000010000 */
[C---:B-1----:R-:W-:Y:S08]  /*19180*/  HMMA.16816.F32 R20, R40.reuse, R56, R20 ;  /* 0x000000382814723c */ /* 0x042ff00000001814 */
[----:B------:R-:W-:Y:S10]  /*19190*/  MUFU.EX2 R36, R37 ;  /* 0x0000002500247308 */ /* 0x000ff40000000800 */
[----:B------:R-:W1:Y:S01]  /*191a0*/  MUFU.EX2 R197, R62 ;  /* 0x0000003e00c57308 */ /* 0x000e620000000800 */
[C---:B------:R-:W-:Y:S03]  /*191b0*/  HMMA.16816.F32 R24, R40.reuse, R58, R24 ;  /* 0x0000003a2818723c */ /* 0x040fe60000001818 */
[----:B--2---:R-:W-:Y:S05]  /*191c0*/  F2FP.F16.F32.PACK_AB R69, R3, R52 ;  /* 0x000000340345723e */ /* 0x004fea00000000ff */
[C---:B---3--:R-:W-:Y:S03]  /*191d0*/  HMMA.16816.F32 R28, R40.reuse, R44, R28 ;  /* 0x0000002c281c723c */ /* 0x048fe6000000181c */
[----:B-1----:R-:W-:Y:S01]  /*191e0*/  F2FP.F16.F32.PACK_AB R71, R197, R36 ;  /* 0x00000024c547723e */ /* 0x002fe200000000ff */
[----:B------:R-:W-:Y:S04]  /*191f0*/  FADD.FTZ R45, R97, R80 ;  /* 0x00000050612d7221 */ /* 0x000fe80000010000 */
        /* <DEDUP_REMOVED lines=48> */
.L_x_10472:
        /* <DEDUP_REMOVED lines=10> */
.L_x_10493:
        /* <DEDUP_REMOVED lines=37> */
[----:B------:R-:W-:Y:S01]  /*197f0*/  FMUL.FTZ R76, R5, R76 ;  /* 0x0000004c054c7220 */ /* 0x000fe20000410000 */
[C---:B--2---:R-:W-:Y:S01]  /*19800*/  SHF.L.U32 R4, R3.reuse, 0x1, RZ ;  /* 0x0000000103047819 */ /* 0x044fe200000006ff */
[C---:B------:R-:W-:Y:S01]  /*19810*/  IMAD.SHL.U32 R9, R3.reuse, 0x20, RZ ;  /* 0x0000002003097824 */ /* 0x040fe200078e00ff */
[----:B---3--:R-:W-:Y:S01]  /*19820*/  SHF.L.U32 R8, R3, 0x4, RZ ;  /* 0x0000000403087819 */ /* 0x008fe200000006ff */
[C---:B------:R-:W-:Y:S01]  /*19830*/  FMUL.FTZ R77, R5.reuse, R77 ;  /* 0x0000004d054d7220 */ /* 0x040fe20000410000 */
[----:B------:R-:W-:Y:S01]  /*19840*/  LOP3.LUT R12, R4, 0x6, RZ, 0xc0, !PT ;  /* 0x00000006040c7812 */ /* 0x000fe200078ec0ff */
[C---:B------:R-:W-:Y:S01]  /*19850*/  FMUL.FTZ R72, R5.reuse, R72 ;  /* 0x0000004805487220 */ /* 0x040fe20000410000 */
[----:B------:R-:W-:Y:S01]  /*19860*/  LOP3.LUT R11, R8, 0x1c0, RZ, 0xc0, !PT ;  /* 0x000001c0080b7812 */ /* 0x000fe200078ec0ff */
[----:B------:R-:W-:Y:S01]  /*19870*/  FMUL.FTZ R73, R5, R73 ;  /* 0x0000004905497220 */ /* 0x000fe20000410000 */
[----:B------:R-:W-:Y:S01]  /*19880*/  LOP3.LUT P0, RZ, R3, 0x4, RZ, 0xc0, !PT ;  /* 0x0000000403ff7812 */ /* 0x000fe2000780c0ff */
[C---:B------:R-:W-:Y:S01]  /*19890*/  FMUL.FTZ R68, R5.reuse, R68 ;  /* 0x0000004405447220 */ /* 0x040fe20000410000 */
[----:B------:R-:W-:Y:S01]  /*198a0*/  LOP3.LUT R9, R12, 0x7c00, R9, 0xf8, !PT ;  /* 0x00007c000c097812 */ /* 0x000fe200078ef809 */
[----:B------:R-:W-:Y:S01]  /*198b0*/  FMUL.FTZ R5, R5, R69 ;  /* 0x0000004505057220 */ /* 0x000fe20000410000 */
[----:B------:R-:W-:-:S02]  /*198c0*/  LOP3.LUT R4, R11, 0x38, R4, 0xf8, !PT ;  /* 0x000000380b047812 */ /* 0x000fc400078ef804 */
[----:B------:R-:W-:Y:S02]  /*198d0*/  R2P PR, R3, 0x18 ;  /* 0x0000001803007804 */ /* 0x000fe40000000000 */
[----:B------:R-:W-:Y:S01]  /*198e0*/  LOP3.LUT R9, R9, R4, RZ, 0xfc, !PT ;  /* 0x0000000409097212 */ /* 0x000fe200078efcff */
[----:B------:R-:W-:Y:S01]  /*198f0*/  IMAD.MOV.U32 R4, RZ, RZ, 0x20 ;  /* 0x00000020ff047424 */ /* 0x000fe200078e00ff */
[----:B------:R-:W-:Y:S02]  /*19900*/  MOV R8, 0x10 ;  /* 0x0000001000087802 */ /* 0x000fe40000000f00 */
[----:B------:R-:W-:Y:S02]  /*19910*/  LEA R9, R9, UR7, 0x1 ;  /* 0x0000000709097c11 */ /* 0x000fe4000f8e08ff */
[----:B------:R-:W-:Y:S02]  /*19920*/  SEL R4, R4, 0xffffffe0, !P3 ;  /* 0xffffffe004047807 */ /* 0x000fe40005800000 */
[----:B------:R-:W-:-:S02]  /*19930*/  IADD3 R15, PT, PT, R9, 0x40, RZ ;  /* 0x00000040090f7810 */ /* 0x000fc40007ffe0ff */
[----:B------:R-:W-:Y:S01]  /*19940*/  SEL R8, R8, 0xfffffff0, !P0 ;  /* 0xfffffff008087807 */ /* 0x000fe20004000000 */
[----:B------:R-:W-:Y:S01]  /*19950*/  @P4 VIADD R15, R9, 0xffffffc0 ;  /* 0xffffffc0090f4836 */ /* 0x000fe20000000000 */
[----:B------:R-:W-:Y:S01]  /*19960*/  F2FP.F16.F32.PACK_AB R96, R97, R96 ;  /* 0x000000606160723e */ /* 0x000fe200000000ff */
[----:B------:R-:W-:Y:S01]  /*19970*/  IMAD.IADD R13, R4, 0x1, R9 ;  /* 0x00000001040d7824 */ /* 0x000fe200078e0209 */
[----:B------:R-:W-:Y:S02]  /*19980*/  F2FP.F16.F32.PACK_AB R98, R99, R98 ;  /* 0x000000626362723e */ /* 0x000fe400000000ff */
[----:B------:R-:W-:Y:S01]  /*19990*/  F2FP.F16.F32.PACK_AB R92, R93, R92 ;  /* 0x0000005c5d5c723e */ /* 0x000fe200000000ff */
[----:B------:R-:W-:Y:S01]  /*199a0*/  STS [R9], R96 ;  /* 0x0000006009007388 */ /* 0x000fe20000000800 */
[----:B------:R-:W-:Y:S02]  /*199b0*/  F2FP.F16.F32.PACK_AB R94, R95, R94 ;  /* 0x0000005e5f5e723e */ /* 0x000fe400000000ff */
[----:B------:R-:W-:Y:S01]  /*199c0*/  IADD3 R11, PT, PT, R8, R9, RZ ;  /* 0x00000009080b7210 */ /* 0x000fe20007ffe0ff */
[----:B------:R-:W-:Y:S01]  /*199d0*/  STS [R9+0x400], R98 ;  /* 0x0004006209007388 */ /* 0x000fe20000000800 */
[----:B------:R-:W-:-:S02]  /*199e0*/  F2FP.F16.F32.PACK_AB R88, R89, R88 ;  /* 0x000000585958723e */ /* 0x000fc400000000ff */
[----:B------:R-:W-:Y:S01]  /*199f0*/  F2FP.F16.F32.PACK_AB R90, R91, R90 ;  /* 0x0000005a5b5a723e */ /* 0x000fe200000000ff */
[----:B------:R-:W-:Y:S01]  /*19a00*/  STS [R11], R92 ;  /* 0x0000005c0b007388 */ /* 0x000fe20000000800 */
[----:B------:R-:W-:Y:S02]  /*19a10*/  IADD3 R19, PT, PT, R4, R15, RZ ;  /* 0x0000000f04137210 */ /* 0x000fe40007ffe0ff */
[----:B------:R-:W-:Y:S01]  /*19a20*/  F2FP.F16.F32.PACK_AB R84, R85, R84 ;  /* 0x000000545554723e */ /* 0x000fe200000000ff */
[----:B------:R-:W-:Y:S01]  /*19a30*/  STS [R11+0x400], R94 ;  /* 0x0004005e0b007388 */ /* 0x000fe20000000800 */
        /* <DEDUP_REMOVED lines=9> */
[C---:B------:R-:W-:Y:S01]  /*19ad0*/  IADD3 R21, PT, PT, R8.reuse, R15, RZ ;  /* 0x0000000f08157210 */ /* 0x040fe20007ffe0ff */
[----:B------:R-:W-:Y:S01]  /*19ae0*/  IMAD.IADD R8, R8, 0x1, R19 ;  /* 0x0000000108087824 */ /* 0x000fe200078e0213 */
[----:B------:R-:W-:Y:S01]  /*19af0*/  F2FP.F16.F32.PACK_AB R72, R73, R72 ;  /* 0x000000484948723e */ /* 0x000fe200000000ff */
[----:B------:R-:W-:Y:S01]  /*19b00*/  STS [R17+0x400], R86 ;  /* 0x0004005611007388 */ /* 0x000fe20000000800 */
[----:B------:R-:W-:-:S02]  /*19b10*/  F2FP.F16.F32.PACK_AB R74, R75, R74 ;  /* 0x0000004a4b4a723e */ /* 0x000fc400000000ff */
[----:B------:R-:W-:Y:S01]  /*19b20*/  F2FP.F16.F32.PACK_AB R5, R5, R68 ;  /* 0x000000440505723e */ /* 0x000fe200000000ff */
[----:B------:R-:W-:Y:S01]  /*19b30*/  STS [R15], R80 ;  /* 0x000000500f007388 */ /* 0x000fe20000000800 */
[----:B------:R-:W-:-:S03]  /*19b40*/  F2FP.F16.F32.PACK_AB R70, R71, R70 ;  /* 0x000000464746723e */ /* 0x000fc600000000ff */
[----:B------:R-:W-:Y:S04]  /*19b50*/  STS [R15+0x400], R82 ;  /* 0x000400520f007388 */ /* 0x000fe80000000800 */
[----:B------:R-:W-:Y:S04]  /*19b60*/  STS [R21], R76 ;  /* 0x0000004c15007388 */ /* 0x000fe80000000800 */
[----:B------:R-:W-:Y:S04]  /*19b70*/  STS [R21+0x400], R78 ;  /* 0x0004004e15007388 */ /* 0x000fe80000000800 */
[----:B------:R-:W-:Y:S04]  /*19b80*/  STS [R19], R72 ;  /* 0x0000004813007388 */ /* 0x000fe80000000800 */
[----:B------:R-:W-:Y:S04]  /*19b90*/  STS [R19+0x400], R74 ;  /* 0x0004004a13007388 */ /* 0x000fe80000000800 */
[----:B------:R1:W-:Y:S04]  /*19ba0*/  STS [R8], R5 ;  /* 0x0000000508007388 */ /* 0x0003e80000000800 */
[----:B------:R2:W-:Y:S04]  /*19bb0*/  STS [R8+0x400], R70 ;  /* 0x0004004608007388 */ /* 0x0005e80000000800 */
[----:B------:R-:W3:Y:S04]  /*19bc0*/  LD.E.U8 R4, desc[UR4][R102.64+0x1c8] ;  /* 0x0001c80466047980 */ /* 0x000ee8000c101100 */
[----:B------:R-:W4:Y:S01]  /*19bd0*/  LD.E.64 R26, desc[UR4][R102.64+0x88] ;  /* 0x00008804661a7980 */ /* 0x000f22000c101b00 */
[----:B------:R-:W2:Y:S01]  /*19be0*/  @P5 MUFU.LG2 R6, R6 ;  /* 0x0000000600065308 */ /* 0x000ea20000000c00 */
[----:B---3--:R-:W-:-:S13]  /*19bf0*/  ISETP.NE.AND P1, PT, R4, RZ, PT ;  /* 0x000000ff0400720c */ /* 0x008fda0003f25270 */
[----:B------:R-:W3:Y:S04]  /*19c00*/  @!P1 LD.E R4, desc[UR4][R102.64+0x60] ;  /* 0x0000600466049980 */ /* 0x000ee8000c101900 */
[----:B------:R-:W3:Y:S01]  /*19c10*/  @!P1 LD.E R23, desc[UR4][R102.64+0xb4] ;  /* 0x0000b40466179980 */ /* 0x000ee2000c101900 */
[----:B------:R-:W4:Y:S01]  /*19c20*/  @P2 MUFU.LG2 R10, R10 ;  /* 0x0000000a000a2308 */ /* 0x000f220000000c00 */
[----:B------:R-:W-:Y:S02]  /*19c30*/  ISETP.NE.AND P0, PT, R182, -0x1, PT ;  /* 0xffffffffb600780c */ /* 0x000fe40003f05270 */
[----:B-1----:R-:W-:Y:S01]  /*19c40*/  SHF.R.U32.HI R5, RZ, 0x1, R3 ;  /* 0x00000001ff057819 */ /* 0x002fe20000011603 */
[----:B--2---:R-:W-:Y:S01]  /*19c50*/  @P5 FMUL.FTZ R8, R6, 0.69314718246459960938 ;  /* 0x3f31721806085820 */ /* 0x004fe20000410000 */
[----:B------:R-:W-:-:S02]  /*19c60*/  LOP3.LUT P3, RZ, R3, 0x3, RZ, 0xc0, !PT ;  /* 0x0000000303ff7812 */ /* 0x000fc4000786c0ff */
[----:B------:R-:W-:Y:S01]  /*19c70*/  LOP3.LUT R12, R5, 0x30, RZ, 0xc0, !PT ;  /* 0x00000030050c7812 */ /* 0x000fe200078ec0ff */
[----:B------:R-:W-:Y:S01]  /*19c80*/  BSSY.RECONVERGENT B0, `(.L_x_10481) ;  /* 0x0000012000007945 */ /* 0x000fe20003800200 */
[----:B------:R-:W-:Y:S02]  /*19c90*/  SHF.R.U32.HI R3, RZ, 0x2, R3 ;  /* 0x00000002ff037819 */ /* 0x000fe40000011603 */
[----:B------:R-:W-:Y:S01]  /*19ca0*/  MOV R21, 0x7f800000 ;  /* 0x7f80000000157802 */ /* 0x000fe20000000f00 */
[----:B-----5:R-:W-:Y:S01]  /*19cb0*/  @P5 FFMA.FTZ R21, R7, R2, R8 ;  /* 0x0000000207155223 */ /* 0x020fe20000010008 */
[----:B------:R-:W-:Y:S01]  /*19cc0*/  MOV R20, 0x7f800000 ;  /* 0x7f80000000147802 */ /* 0x000fe20000000f00 */
[----:B----4-:R-:W-:Y:S01]  /*19cd0*/  @P2 FMUL.FTZ R5, R10, 0.69314718246459960938 ;  /* 0x3f3172180a052820 */ /* 0x010fe20000410000 */
[----:B------:R-:W-:Y:S01]  /*19ce0*/  LOP3.LUT R2, R12, 0x7, R3, 0xf8, !PT ;  /* 0x000000070c027812 */ /* 0x000fe200078ef803 */
[----:B------:R-:W-:-:S04]  /*19cf0*/  @P0 IMAD.WIDE.U32 R28, R26, R182, RZ ;  /* 0x000000b61a1c0225 */ /* 0x000fc800078e00ff */
[----:B------:R-:W-:Y:S01]  /*19d00*/  @P2 FFMA.FTZ R20, R7, R0, R5 ;  /* 0x0000000007142223 */ /* 0x000fe20000010005 */
[----:B------:R-:W-:Y:S02]  /*19d10*/  @P0 IMAD R0, R27, R182, RZ ;  /* 0x000000b61b000224 */ /* 0x000fe400078e02ff */
        /* <DEDUP_REMOVED lines=8> */
.L_x_10482:
[----:B------:R-:W-:Y:S05]  /*19da0*/  BSYNC.RECONVERGENT B0 ;  /* 0x0000000000007941 */ /* 0x000fea0003800200 */
.L_x_10481:
        /* <DEDUP_REMOVED lines=23> */
.L_x_10484:
[----:B------:R-:W-:Y:S05]  /*19f20*/  BSYNC.RECONVERGENT B0 ;  /* 0x0000000000007941 */ /* 0x000fea0003800200 */
.L_x_10483:
[----:B-1----:R-:W2:Y:S01]  /*19f30*/  LD.E R103, desc[UR4][R102.64+0xc0] ;  /* 0x0000c00466677980 */ /* 0x002ea2000c101900 */
[-C--:B-----5:R-:W-:Y:S01]  /*19f40*/  @!P0 IMAD R3, R35, R178.reuse, RZ ;  /* 0x000000b223038224 */ /* 0x0a0fe200078e02ff */
[----:B------:R-:W-:Y:S01]  /*19f50*/  MOV R25, RZ ;  /* 0x000000ff00197202 */ /* 0x000fe20000000f00 */
[----:B------:R-:W-:Y:S01]  /*19f60*/  @!P0 IMAD.WIDE.U32 R20, R34, R178, RZ ;  /* 0x000000b222148225 */ /* 0x000fe200078e00ff */
[----:B------:R-:W1:Y:S01]  /*19f70*/  S2R R2, SR_TID.X ;  /* 0x0000000000027919 */ /* 0x000e620000002100 */
[C---:B------:R-:W-:Y:S01]  /*19f80*/  IADD3 R22, PT, PT, -R180.reuse, R183, RZ ;  /* 0x000000b7b4167210 */ /* 0x040fe20007ffe1ff */
[----:B------:R-:W-:Y:S01]  /*19f90*/  BSSY.RECONVERGENT B0, `(.L_x_10485) ;  /* 0x0000025000007945 */ /* 0x000fe20003800200 */
[----:B------:R-:W-:Y:S02]  /*19fa0*/  IMAD.MOV.U32 R24, RZ, RZ, R100 ;  /* 0x000000ffff187224 */ /* 0x000fe400078e0064 */
[----:B------:R-:W-:Y:S01]  /*19fb0*/  @!P0 IMAD.IADD R3, R21, 0x1, R3 ;  /* 0x0000000115038824 */ /* 0x000fe200078e0203 */
[----:B------:R-:W-:Y:S01]  /*19fc0*/  @P0 IADD3 R3, PT, PT, R29, R0, RZ ;  /* 0x000000001d030210 */ /* 0x000fe20007ffe0ff */
[----:B------:R-:W-:-:S04]  /*19fd0*/  IMAD.WIDE.U32 R24, R180, R26, R24 ;  /* 0x0000001ab4187225 */ /* 0x000fc800078e0018 */
[----:B------:R-:W-:Y:S02]  /*19fe0*/  IMAD R180, R27, R180, RZ ;  /* 0x000000b41bb47224 */ /* 0x000fe400078e02ff */
[----:B------:R-:W-:Y:S02]  /*19ff0*/  @P0 IMAD.MOV.U32 R20, RZ, RZ, R28 ;  /* 0x000000ffff140224 */ /* 0x000fe400078e001c */
[----:B------:R-:W-:Y:S01]  /*1a000*/  IMAD.IADD R180, R25, 0x1, R180 ;  /* 0x0000000119b47824 */ /* 0x000fe200078e02b4 */
[----:B-1----:R-:W-:Y:S01]  /*1a010*/  SHF.R.U32.HI R21, RZ, 0x3, R2 ;  /* 0x00000003ff157819 */ /* 0x002fe20000011602 */
[-C--:B------:R-:W-:Y:S02]  /*1a020*/  IMAD R2, R33, R177.reuse, RZ ;  /* 0x000000b121027224 */ /* 0x080fe400078e02ff */
[----:B------:R-:W-:-:S05]  /*1a030*/  IMAD.WIDE.U32 R32, R32, R177, RZ ;  /* 0x000000b120207225 */ /* 0x000fca00078e00ff */
[----:B------:R-:W-:Y:S02]  /*1a040*/  IADD3 R2, PT, PT, R33, R2, RZ ;  /* 0x0000000221027210 */ /* 0x000fe40007ffe0ff */
        /* <DEDUP_REMOVED lines=25> */
.L_x_10486:
[----:B------:R-:W-:Y:S05]  /*1a1e0*/  BSYNC.RECONVERGENT B0 ;  /* 0x0000000000007941 */ /* 0x000fea0003800200 */
.L_x_10485:
        /* <DEDUP_REMOVED lines=13> */
.L_x_10488:
[----:B------:R-:W-:Y:S05]  /*1a2c0*/  BSYNC.RECONVERGENT B0 ;  /* 0x0000000000007941 */ /* 0x000fea0003800200 */
.L_x_10487:
[----:B------:R-:W-:-:S04]  /*1a2d0*/  MOV R177, 0x0 ;  /* 0x0000000000b17802 */ /* 0x000fc80000000f00 */
[----:B-1234-:R-:W-:Y:S05]  /*1a2e0*/  @P2 RET.REL.NODEC R176 `(_ZN5flash24flash_fwd_splitkv_kernelI23Flash_fwd_kernel_traitsILi64ELi64ELi128ELi4ELb0ELb0EN7cutlass6half_tE19Flash_kernel_traitsILi64ELi64ELi128ELi4ES3_EELb0ELb1ELb0ELb0ELb0ELb0ELb0ELb1EEEvNS_16Flash_fwd_paramsE) ;  /* 0xfffffe5cb0442950 */ /* 0x01efea0003c3ffff */
        /* <DEDUP_REMOVED lines=12> */
[----:B-1----:R-:W-:Y:S05]  /*1a3b0*/  RET.REL.NODEC R176 `(_ZN5flash24flash_fwd_splitkv_kernelI23Flash_fwd_kernel_traitsILi64ELi64ELi128ELi4ELb0ELb0EN7cutlass6half_tE19Flash_kernel_traitsILi64ELi64ELi128ELi4ES3_EELb0ELb1ELb0ELb0ELb0ELb0ELb0ELb1EEEvNS_16Flash_fwd_paramsE) ;  /* 0xfffffe5cb0107950 */ /* 0x002fea0003c3ffff */
.L_x_10480:
[----:B------:R-:W-:Y:S01]  /*1a3c0*/  MOV R4, 0x2 ;  /* 0x0000000200047802 */ /* 0x000fe20000000f00 */
[----:B------:R-:W-:Y:S01]  /*1a3d0*/  IMAD.MOV.U32 R3, RZ, RZ, 0x1f ;  /* 0x0000001fff037424 */ /* 0x000fe200078e00ff */
[----:B------:R-:W-:-:S07]  /*1a3e0*/  MOV R5, 0xffffffff ;  /* 0xffffffff00057802 */ /* 0x000fce0000000f00 */
[----:B-1---5:R-:W-:Y:S05]  /*1a3f0*/  WARPSYNC.COLLECTIVE R5, `(.L_x_10489) ;  /* 0x0000000005087348 */ /* 0x022fea0003c00000 */
[----:B------:R2:W3:Y:S02]  /*1a400*/  SHFL.BFLY P0, R10, R198, R4, R3 ;  /* 0x0c000004c60a7389 */ /* 0x0004e40000000003 */
[----:B-123-5:R-:W-:Y:S05]  /*1a410*/  ENDCOLLECTIVE ;  /* 0x000000000000791b */ /* 0x02efea0003800000 */
.L_x_10489:
[----:B------:R-:W-:Y:S02]  /*1a420*/  IMAD.MOV.U32 R9, RZ, RZ, R10 ;  /* 0x000000ffff097224 */ /* 0x000fe400078e000a */
[----:B------:R-:W-:Y:S02]  /*1a430*/  IMAD.MOV.U32 R4, RZ, RZ, 0x1 ;  /* 0x00000001ff047424 */ /* 0x000fe400078e00ff */
[----:B------:R-:W-:-:S05]  /*1a440*/  FADD.FTZ R9, R9, R198 ;  /* 0x000000c609097221 */ /* 0x000fca0000010000 */
[----:B------:R-:W-:-:S07]  /*1a450*/  MOV R198, R9 ;  /* 0x0000000900c67202 */ /* 0x000fce0000000f00 */
[----:B------:R-:W-:Y:S05]  /*1a460*/  WARPSYNC.COLLECTIVE R5, `(.L_x_10490) ;  /* 0x0000000005087348 */ /* 0x000fea0003c00000 */
[----:B------:R1:W2:Y:S02]  /*1a470*/  SHFL.BFLY P0, R10, R198, R4, R3 ;  /* 0x0c000004c60a7389 */ /* 0x0002a40000000003 */
[----:B-12---:R-:W-:Y:S05]  /*1a480*/  ENDCOLLECTIVE ;  /* 0x000000000000791b */ /* 0x006fea0003800000 */
.L_x_10490:
[----:B------:R-:W-:Y:S01]  /*1a490*/  MOV R198, R197 ;  /* 0x000000c500c67202 */ /* 0x000fe20000000f00 */
[----:B------:R-:W-:Y:S01]  /*1a4a0*/  IMAD.MOV.U32 R4, RZ, RZ, 0x2 ;  /* 0x00000002ff047424 */ /* 0x000fe200078e00ff */
[----:B------:R-:W-:-:S07]  /*1a4b0*/  MOV R6, R10 ;  /* 0x0000000a00067202 */ /* 0x000fce0000000f00 */
[----:B------:R-:W-:Y:S05]  /*1a4c0*/  WARPSYNC.COLLECTIVE R5, `(.L_x_10491) ;  /* 0x0000000005087348 */ /* 0x000fea0003c00000 */
[----:B------:R1:W2:Y:S02]  /*1a4d0*/  SHFL.BFLY P0, R10, R198, R4, R3 ;  /* 0x0c000004c60a7389 */ /* 0x0002a40000000003 */
[----:B-12---:R-:W-:Y:S05]  /*1a4e0*/  ENDCOLLECTIVE ;  /* 0x000000000000791b */ /* 0x006fea0003800000 */
.L_x_10491:
[----:B------:R-:W-:Y:S01]  /*1a4f0*/  FADD.FTZ R6, R9, R6 ;  /* 0x0000000609067221 */ /* 0x000fe20000010000 */
[----:B------:R-:W-:Y:S01]  /*1a500*/  FADD.FTZ R8, R10, R197 ;  /* 0x000000c50a087221 */ /* 0x000fe20000010000 */
[----:B------:R-:W-:-:S04]  /*1a510*/  MOV R4, 0x1 ;  /* 0x0000000100047802 */ /* 0x000fc80000000f00 */
[----:B------:R-:W-:-:S07]  /*1a520*/  MOV R198, R8 ;  /* 0x0000000800c67202 */ /* 0x000fce0000000f00 */
[----:B------:R-:W-:Y:S05]  /*1a530*/  WARPSYNC.COLLECTIVE R5, `(.L_x_10492) ;  /* 0x0000000005087348 */ /* 0x000fea0003c00000 */
[----:B------:R1:W2:Y:S02]  /*1a540*/  SHFL.BFLY P0, R10, R198, R4, R3 ;  /* 0x0c000004c60a7389 */ /* 0x0002a40000000003 */
[----:B-12---:R-:W-:Y:S05]  /*1a550*/  ENDCOLLECTIVE ;  /* 0x000000000000791b */ /* 0x006fea0003800000 */
.L_x_10492:
[----:B------:R-:W-:Y:S05]  /*1a560*/  BRA `(.L_x_10493) ;  /* 0xfffffff0000c7947 */ /* 0x000fea000383ffff */
.L_x_10494:
        /* <DEDUP_REMOVED lines=9> */
.L_x_14800:


//--------------------- .text._ZN5flash24flash_fwd_splitkv_kernelI23Flash_fwd_kernel_traitsILi64ELi64ELi128ELi4ELb0ELb0EN7cutlass6half_tE19Flash_kernel_traitsILi64ELi64ELi128ELi4ES3_EELb0ELb1ELb0ELb0ELb0ELb1ELb0ELb1EEEvNS_16Flash_fwd_paramsE --------------------------
	.section	.text._ZN5flash24flash_fwd_splitkv_kernelI23Flash_fwd_kernel_traitsILi64ELi64ELi128ELi4ELb0ELb0EN7cutlass6half_tE19Flash_kernel_traitsILi64ELi64ELi128ELi4ES3_EELb0ELb1ELb0ELb0ELb0ELb1ELb0ELb1EEEvNS_16Flash_fwd_paramsE,"ax",@progbits
	.align	128
        .global         _ZN5flash24flash_fwd_splitkv_kernelI23Flash_fwd_kernel_traitsILi64ELi64ELi128ELi4ELb0ELb0EN7cutlass6half_tE19Flash_kernel_traitsILi64ELi64ELi128ELi4ES3_EELb0ELb1ELb0ELb0ELb0ELb1ELb0ELb1EEEvNS_16Flash_fwd_paramsE
        .type           _ZN5flash24flash_fwd_splitkv_kernelI23Flash_fwd_kernel_traitsILi64ELi64ELi128ELi4ELb0ELb0EN7cutlass6half_tE19Flash_kernel_traitsILi64ELi64ELi128ELi4ES3_EELb0ELb1ELb0ELb0ELb0ELb1ELb0ELb1EEEvNS_16Flash_fwd_paramsE,@function
        .size           _ZN5flash24flash_fwd_splitkv_kernelI23Flash_fwd_kernel_traitsILi64ELi64ELi128ELi4ELb0ELb0EN7cutlass6half_tE19Flash_kernel_traitsILi64ELi64ELi128ELi4ES3_EELb0ELb1ELb0ELb0ELb0ELb1ELb0ELb1EEEvNS_16Flash_fwd_paramsE,(.L_x_14801 - _ZN5flash24flash_fwd_splitkv_kernelI23Flash_fwd_kernel_traitsILi64ELi64ELi128ELi4ELb0ELb0EN7cutlass6half_tE19Flash_kernel_traitsILi64ELi64ELi128ELi4ES3_EELb0ELb1ELb0ELb0ELb0ELb1ELb0ELb1EEEvNS_16Flash_fwd_paramsE)
        .other          _ZN5flash24flash_fwd_splitkv_kernelI23Flash_fwd_kernel_traitsILi64ELi64ELi128ELi4ELb0ELb0EN7cutlass6half_tE19Flash_kernel_traitsILi64ELi64ELi128ELi4ES3_EELb0ELb1ELb0ELb0ELb0ELb1ELb0ELb1EEEvNS_16Flash_fwd_paramsE,@"STO_CUDA_ENTRY STV_DEFAULT"
_ZN5flash24flash_fwd_splitkv_kernelI23Flash_fwd_kernel_traitsILi64ELi64ELi128ELi4ELb0ELb0EN7cutlass6half_tE19Flash_kernel_traitsILi64ELi64ELi128ELi4ES3_EELb0ELb1ELb0ELb0ELb0ELb1ELb0ELb1EEEvNS_16Flash_fwd_paramsE:
.text._ZN5flash24flash_fwd_splitkv_kernelI23Flash_fwd_kernel_traitsILi64ELi64ELi128ELi4ELb0ELb0EN7cutlass6half_tE19Flash_kernel_traitsILi64ELi64ELi128ELi4ES3_EELb0ELb1ELb0ELb0ELb0ELb1ELb0ELb1EEEvNS_16Flash_fwd_paramsE:
[----:B------:R-:W-:Y:S01]  /*0000*/  LDC R1, c[0x0][0x37c] ;  /* 0x0000df00ff017b82 */ /* 0x000fe20000000800 */
[----:B------:R-:W1:Y:S07]  /*0010*/  S2R R3, SR_CTAID.X ;  /* 0x0000000000037919 */ /* 0x000e6e0000002500 */
[----:B------:R-:W2:Y:S01]  /*0020*/  LDC.64 R102, c[0x0][0x348] ;  /* 0x0000d200ff667b82 */ /* 0x000ea20000000a00 */
[----:B------:R-:W-:Y:S01]  /*0030*/  BSSY.RECONVERGENT B3, `(.L_x_10495) ;  /* 0x0000005000037945 */ /* 0x000fe20003800200 */
[----:B------:R-:W-:Y:S01]  /*0040*/  MOV R168, 0x80 ;  /* 0x0000008000a87802 */ /* 0x000fe20000000f00 */
[----:B------:R-:W3:Y:S01]  /*0050*/  S2R R170, SR_CTAID.Y ;  /* 0x0000000000aa7919 */ /* 0x000ee20000002600 */
[----:B------:R-:W4:Y:S05]  /*0060*/  S2R R169, SR_CTAID.Z ;  /* 0x0000000000a97919 */ /* 0x000f2a0000002700 */
[----:B-1234-:R-:W-:Y:S05]  /*0070*/  CALL.REL.NOINC `($_ZN5flash24flash_fwd_splitkv_kernelI23Flash_fwd_kernel_traitsILi64ELi64ELi128ELi4ELb0ELb0EN7cutlass6half_tE19Flash_kernel_traitsILi64ELi64ELi128ELi4ES3_EELb0ELb1ELb0ELb0ELb0ELb1ELb0ELb1EEEvNS_16Flash_fwd_paramsE$_ZN5flash30compute_attn_1rowblock_splitkvI23Flash_fwd_kernel_traitsILi64ELi64ELi128ELi4ELb0ELb0EN7cutlass6half_tE19Flash_kernel_traitsILi64ELi64ELi128ELi4ES3_EELb0ELb1ELb0ELb0ELb0ELb1ELb0ELb1ENS_16Flash_fwd_paramsEEEvRKT8_iiiii) ;  /* 0x0000000000087944 */ /* 0x01efea0003c00000 */
[----:B------:R-:W-:Y:S05]  /*0080*/  BSYNC.RECONVERGENT B3 ;  /* 0x0000000000037941 */ /* 0x000fea0003800200 */
.L_x_10495:
[----:B------:R-:W-:Y:S05]  /*0090*/  EXIT ;  /* 0x000000000000794d */ /* 0x000fea0003800000 */
        .type           $_ZN5flash24flash_fwd_splitkv_kernelI23Flash_fwd_kernel_traitsILi64ELi64ELi128ELi4ELb0ELb0EN7cutlass6half_tE19Flash_kernel_traitsILi64ELi64ELi128ELi4ES3_EELb0ELb1ELb0ELb0ELb0ELb1ELb0ELb1EEEvNS_16Flash_fwd_paramsE$_ZN5flash30compute_attn_1rowblock_splitkvI23Flash_fwd_kernel_traitsILi64ELi64ELi128ELi4ELb0ELb0EN7cutlass6half_tE19Flash_kernel_traitsILi64ELi64ELi128ELi4ES3_EELb0ELb1ELb0ELb0ELb0ELb1ELb0ELb1ENS_16Flash_fwd_paramsEEEvRKT8_iiiii,@function
        .size           $_ZN5flash24flash_fwd_splitkv_kernelI23Flash_fwd_kernel_traitsILi64ELi64ELi128ELi4ELb0ELb0EN7cutlass6half_tE19Flash_kernel_traitsILi64ELi64ELi128ELi4ES3_EELb0ELb1ELb0ELb0ELb0ELb1ELb0ELb1EEEvNS_16Flash_fwd_paramsE$_ZN5flash30compute_attn_1rowblock_splitkvI23Flash_fwd_kernel_traitsILi64ELi64ELi128ELi4ELb0ELb0EN7cutlass6half_tE19Flash_kernel_traitsILi64ELi64ELi128ELi4ES3_EELb0ELb1ELb0ELb0ELb0ELb1ELb0ELb1ENS_16Flash_fwd_paramsEEEvRKT8_iiiii,(.L_x_14801 - $_ZN5flash24flash_fwd_splitkv_kernelI23Flash_fwd_kernel_traitsILi64ELi64ELi128ELi4ELb0ELb0EN7cutlass6half_tE19Flash_kernel_traitsILi64ELi64ELi128ELi4ES3_EELb0ELb1ELb0ELb0ELb0ELb1ELb0ELb1EEEvNS_16Flash_fwd_paramsE$_ZN5flash30compute_attn_1rowblock_splitkvI23Flash_fwd_kernel_traitsILi64ELi64ELi128ELi4ELb0ELb0EN7cutlass6half_tE19Flash_kernel_traitsILi64ELi64ELi128ELi4ES3_EELb0ELb1ELb0ELb0ELb0ELb1ELb0ELb1ENS_16Flash_fwd_paramsEEEvRKT8_iiiii)
$_ZN5flash24flash_fwd_splitkv_kernelI23Flash_fwd_kernel_traitsILi64ELi64ELi128ELi4ELb0ELb0EN7cutlass6half_tE19Flash_kernel_traitsILi64ELi64ELi128ELi4ES3_EELb0ELb1ELb0ELb0ELb0ELb1ELb0ELb1EEEvNS_16Flash_fwd_paramsE$_ZN5flash30compute_attn_1rowblock_splitkvI23Flash_fwd_kernel_traitsILi64ELi64ELi128ELi4ELb0ELb0EN7cutlass6half_tE19Flash_kernel_traitsILi64ELi64ELi128ELi4ES3_EELb0ELb1ELb0ELb0ELb0ELb1ELb0ELb1ENS_16Flash_fwd_paramsEEEvRKT8_iiiii:
        /* <DEDUP_REMOVED lines=39> */
.L_x_10497:
[----:B------:R-:W-:Y:S05]  /*0310*/  BSYNC.RECONVERGENT B0 ;  /* 0x0000000000007941 */ /* 0x000fea0003800200 */
.L_x_10496:
[----:B------:R-:W-:Y:S04]  /*0320*/  BSSY.RECONVERGENT B0, `(.L_x_10498) ;  /* 0x0000007000007945 */ /* 0x000fe80003800200 */
[----:B------:R-:W-:Y:S05]  /*0330*/  @!P4 BRA `(.L_x_10499) ;  /* 0x000000000014c947 */ /* 0x000fea0003800000 */
[----:B-----5:R-:W2:Y:S02]  /*0340*/  LD.E.U8 R4, desc[UR4][R102.64+0x1b2] ;  /* 0x0001b20466047980 */ /* 0x020ea4000c101100 */
[----:B--2---:R-:W-:-:S13]  /*0350*/  ISETP.NE.AND P0, PT, R4, RZ, PT ;  /* 0x000000ff0400720c */ /* 0x004fda0003f05270 */
[----:B------:R-:W2:Y:S02]  /*0360*/  @P0 LD.E R7, desc[UR4][R14.64+0x4] ;  /* 0x000004040e070980 */ /* 0x000ea4000c101900 */
[----:B--2---:R-:W-:-:S06]  /*0370*/  @P0 IADD3 R4, PT, PT, R7, -R12, RZ ;  /* 0x8000000c07040210 */ /* 0x004fcc0007ffe0ff */
[----:B------:R2:W5:Y:S02]  /*0380*/  @!P0 LD.E R4, desc[UR4][R14.64] ;  /* 0x000000040e048980 */ /* 0x000564000c101900 */
.L_x_10499:
[----:B------:R-:W-:Y:S05]  /*0390*/  BSYNC.RECONVERGENT B0 ;  /* 0x0000000000007941 */ /* 0x000fea0003800200 */
.L_x_10498:
        /* <DEDUP_REMOVED lines=9> */
.L_x_10501:
[----:B------:R-:W3:Y:S01]  /*0430*/  LD.E.64 R4, desc[UR4][R102.64+0x108] ;  /* 0x0001080466047980 */ /* 0x000ee2000c101b00 */
[----:B------:R-:W-:Y:S01]  /*0440*/  BSSY.RECONVERGENT B0, `(.L_x_10503) ;  /* 0x0000006000007945 */ /* 0x000fe20003800200 */
[----:B------:R-:W-:Y:S01]  /*0450*/  IMAD.MOV.U32 R58, RZ, RZ, RZ ;  /* 0x000000ffff3a7224 */ /* 0x000fe200078e00ff */
[----:B---3--:R-:W-:-:S04]  /*0460*/  ISETP.NE.U32.AND P0, PT, R4, RZ, PT ;  /* 0x000000ff0400720c */ /* 0x008fc80003f05070 */
[----:B------:R-:W-:-:S13]  /*0470*/  ISETP.NE.AND.EX P0, PT, R5, RZ, PT, P0 ;  /* 0x000000ff0500720c */ /* 0x000fda0003f05300 */
[----:B------:R-:W-:Y:S05]  /*0480*/  @!P0 BRA `(.L_x_10504) ;  /* 0x0000000000048947 */ /* 0x000fea0003800000 */
[----:B------:R3:W5:Y:S02]  /*0490*/  LD.E R58, desc[UR4][R102.64+0xbc] ;  /* 0x0000bc04663a7980 */ /* 0x000764000c101900 */
.L_x_10504:
[----:B------:R-:W-:Y:S05]  /*04a0*/  BSYNC.RECONVERGENT B0 ;  /* 0x0000000000007941 */ /* 0x000fea0003800200 */
.L_x_10503:
[----:B-----5:R-:W-:Y:S02]  /*04b0*/  IADD3 R58, PT, PT, R69, R58, RZ ;  /* 0x0000003a453a7210 */ /* 0x020fe40007ffe0ff */
.L_x_10502:
[----:B------:R-:W-:Y:S05]  /*04c0*/  BSYNC.RECONVERGENT B1 ;  /* 0x0000000000017941 */ /* 0x000fea0003800200 */
.L_x_10500:
[----:B------:R-:W-:Y:S01]  /*04d0*/  IMAD.SHL.U32 R172, R3, 0x40, RZ ;  /* 0x0000004003ac7824 */ /* 0x000fe200078e00ff */
[----:B------:R-:W-:Y:S01]  /*04e0*/  MOV R4, R168 ;  /* 0x000000a800047202 */ /* 0x000fe20000000f00 */
[----:B------:R-:W-:-:S03]  /*04f0*/  IMAD.MOV.U32 R5, RZ, RZ, 0x0 ;  /* 0x00000000ff057424 */ /* 0x000fc600078e00ff */
[----:B------:R-:W-:-:S13]  /*0500*/  ISETP.GT.AND P0, PT, R175, R172, PT ;  /* 0x000000acaf00720c */ /* 0x000fda0003f04270 */
[----:B-123--:R-:W-:Y:S05]  /*0510*/  @!P0 RET.REL.NODEC R4 `(_ZN5flash24flash_fwd_splitkv_kernelI23Flash_fwd_kernel_traitsILi64ELi64ELi128ELi4ELb0ELb0EN7cutlass6half_tE19Flash_kernel_traitsILi64ELi64ELi128ELi4ES3_EELb0ELb1ELb0ELb0ELb0ELb1ELb0ELb1EEEvNS_16Flash_fwd_paramsE) ;  /* 0xfffffff804b88950 */ /* 0x00efea0003c3ffff */
        /* <DEDUP_REMOVED lines=97> */
.L_x_10507:
[----:B------:R-:W-:Y:S05]  /*0b30*/  BSYNC.RECONVERGENT B0 ;  /* 0x0000000000007941 */ /* 0x000fea0003800200 */
.L_x_10506:
        /* <DEDUP_REMOVED lines=13> */
.L_x_10509:
[----:B------:R-:W-:Y:S05]  /*0c10*/  BSYNC.RECONVERGENT B0 ;  /* 0x0000000000007941 */ /* 0x000fea0003800200 */
.L_x_10508:
        /* <DEDUP_REMOVED lines=12> */
.L_x_10511:
[----:B------:R-:W-:Y:S05]  /*0ce0*/  BSYNC.RECONVERGENT B0 ;  /* 0x0000000000007941 */ /* 0x000fea0003800200 */
.L_x_10510:
[----:B------:R-:W-:Y:S01]  /*0cf0*/  ISETP.NE.AND P0, PT, R4, RZ, PT ;  /* 0x000000ff0400720c */ /* 0x000fe20003f05270 */
[----:B------:R-:W-:Y:S01]  /*0d00*/  @!P6 ST.E desc[UR4][R16.64+0x40], R5 ;  /* 0x000040051000e985 */ /* 0x000fe2000c101904 */
[----:B------:R-:W-:-:S03]  /*0d10*/  MOV R169, 0x0 ;  /* 0x0000000000a97802 */ /* 0x000fc60000000f00 */
[----:B------:R-:W-:Y:S08]  /*0d20*/  @!P5 ST.E desc[UR4][R16.64+0x80], R3 ;  /* 0x000080031000d985 */ /* 0x000ff0000c101904 */
[----:B------:R1:W-:Y:S02]  /*0d30*/  @!P0 ST.E desc[UR4][R16.64], R15 ;  /* 0x0000000f10008985 */ /* 0x0003e4000c101904 */
[----:B-123--:R-:W-:Y:S05]  /*0d40*/  @P1 RET.REL.NODEC R168 `(_ZN5flash24flash_fwd_splitkv_kernelI23Flash_fwd_kernel_traitsILi64ELi64ELi128ELi4ELb0ELb0EN7cutlass6half_tE19Flash_kernel_traitsILi64ELi64ELi128ELi4ES3_EELb0ELb1ELb0ELb0ELb0ELb1ELb0ELb1EEEvNS_16Flash_fwd_paramsE) ;  /* 0xfffffff0a8ac1950 */ /* 0x00efea0003c3ffff */
[----:B------:R-:W-:Y:S02]  /*0d50*/  MOV R3, 0x7f800000 ;  /* 0x7f80000000037802 */ /* 0x000fe40000000f00 */
[----:B------:R-:W-:-:S03]  /*0d60*/  MOV R169, 0x0 ;  /* 0x0000000000a97802 */ /* 0x000fc60000000f00 */
[----:B------:R1:W-:Y:S02]  /*0d70*/  ST.E desc[UR4][R16.64+0xc0], R3 ;  /* 0x0000c00310007985 */ /* 0x0003e4000c101904 */
[----:B-1----:R-:W-:Y:S05]  /*0d80*/  RET.REL.NODEC R168 `(_ZN5flash24flash_fwd_splitkv_kernelI23Flash_fwd_kernel_traitsILi64ELi64ELi128ELi4ELb0ELb0EN7cutlass6half_tE19Flash_kernel_traitsILi64ELi64ELi128ELi4ES3_EELb0ELb1ELb0ELb0ELb0ELb1ELb0ELb1EEEvNS_16Flash_fwd_paramsE) ;  /* 0xfffffff0a89c7950 */ /* 0x002fea0003c3ffff */
.L_x_10505:
        /* <DEDUP_REMOVED lines=102> */
.L_x_10513:
        /* <DEDUP_REMOVED lines=78> */
.L_x_10514:
[----:B------:R-:W-:Y:S05]  /*18d0*/  BSYNC.RECONVERGENT B0 ;  /* 0x0000000000007941 */ /* 0x000fea0003800200 */
.L_x_10512:
        /* <DEDUP_REMOVED lines=223> */
.L_x_10554:
        /* <DEDUP_REMOVED lines=161> */
.L_x_10517:
        /* <DEDUP_REMOVED lines=72> */
.L_x_10521:
[----:B------:R-:W-:Y:S05]  /*3560*/  BSYNC.RECONVERGENT B0 ;  /* 0x0000000000007941 */ /* 0x000fea0003800200 */
.L_x_10520:
        /* <DEDUP_REMOVED lines=55> */
.L_x_10523:
[----:B------:R-:W-:Y:S05]  /*38e0*/  BSYNC.RECONVERGENT B0 ;  /* 0x0000000000007941 */ /* 0x000fea0003800200 */
.L_x_10522:
        /* <DEDUP_REMOVED lines=57> */
.L_x_10525:
[----:B------:R-:W-:Y:S05]  /*3c80*/  BSYNC.RECONVERGENT B0 ;  /* 0x0000000000007941 */ /* 0x000fea0003800200 */
.L_x_10524:
        /* <DEDUP_REMOVED lines=61> */
.L_x_10527:
[----:B------:R-:W-:Y:S05]  /*4060*/  BSYNC.RECONVERGENT B0 ;  /* 0x0000000000007941 */ /* 0x000fea0003800200 */
.L_x_10526:
        /* <DEDUP_REMOVED lines=66> */
.L_x_10529:
[----:B------:R-:W-:Y:S05]  /*4490*/  BSYNC.RECONVERGENT B0 ;  /* 0x0000000000007941 */ /* 0x000fea0003800200 */
.L_x_10528:
        /* <DEDUP_REMOVED lines=57> */
.L_x_10531:
[----:B------:R-:W-:Y:S05]  /*4830*/  BSYNC.RECONVERGENT B0 ;  /* 0x0000000000007941 */ /* 0x000fea0003800200 */
.L_x_10530:
        /* <DEDUP_REMOVED lines=59> */
.L_x_10533:
[----:B------:R-:W-:Y:S05]  /*4bf0*/  BSYNC.RECONVERGENT B0 ;  /* 0x0000000000007941 */ /* 0x000fea0003800200 */
.L_x_10532:
        /* <DEDUP_REMOVED lines=59> */
.L_x_10535:
[----:B------:R-:W-:Y:S05]  /*4fb0*/  BSYNC.RECONVERGENT B0 ;  /* 0x0000000000007941 */ /* 0x000fea0003800200 */
.L_x_10534:
[----:B------:R-:W5:Y:S02]  /*4fc0*/  LD.E R3, desc[UR4][R102.64+0xd0] ;  /* 0x0000d00466037980 */ /* 0x000f64000c101900 */
[----:B-----5:R-:W-:Y:S05]  /*4fd0*/  IMAD.U32 R3, R3, -0x40, RZ ;  /* 0xffffffc003037824 */ /* 0x020fea00078e00ff */
[C---:B------:R-:W-:Y:S02]  /*4fe0*/  LEA R12, P1, R3.reuse, R12, 0x1 ;  /* 0x0000000c030c7211 */ /* 0x040fe400078208ff */
[C---:B------:R-:W-:Y:S02]  /*4ff0*/  LEA R48, P0, R3.reuse, R48, 0x1 ;  /* 0x0000003003307211 */ /* 0x040fe400078008ff */
[C---:B------:R-:W-:Y:S02]  /*5000*/  LEA.HI.X.SX32 R13, R3.reuse, R13, 0x1, P1 ;  /* 0x0000000d030d7211 */ /* 0x040fe400008f0eff */
[----:B------:R-:W-:Y:S01]  /*5010*/  LEA.HI.X.SX32 R49, R3, R49, 0x1, P0 ;  /* 0x0000003103317211 */ /* 0x000fe200000f0eff */
[----:B------:R-:W-:Y:S05]  /*5020*/  BRA `(.L_x_10518) ;  /* 0x00000030004c7947 */ /* 0x000fea0003800000 */
.L_x_10519:
        /* <DEDUP_REMOVED lines=99> */
.L_x_10537:
[----:B------:R-:W-:Y:S05]  /*5660*/  BSYNC.RECONVERGENT B0 ;  /* 0x0000000000007941 */ /* 0x000fea0003800200 */
.L_x_10536:
        /* <DEDUP_REMOVED lines=96> */
.L_x_10539:
[----:B------:R-:W-:Y:S05]  /*5c70*/  BSYNC.RECONVERGENT B0 ;  /* 0x0000000000007941 */ /* 0x000fea0003800200 */
.L_x_10538:
        /* <DEDUP_REMOVED lines=97> */
.L_x_10541:
[----:B------:R-:W-:Y:S05]  /*6290*/  BSYNC.RECONVERGENT B0 ;  /* 0x0000000000007941 */ /* 0x000fea0003800200 */
.L_x_10540:
        /* <DEDUP_REMOVED lines=96> */
.L_x_10543:
[----:B------:R-:W-:Y:S05]  /*68a0*/  BSYNC.RECONVERGENT B0 ;  /* 0x0000000000007941 */ /* 0x000fea0003800200 */
.L_x_10542:
        /* <DEDUP_REMOVED lines=95> */
.L_x_10545:
[----:B------:R-:W-:Y:S05]  /*6ea0*/  BSYNC.RECONVERGENT B0 ;  /* 0x0000000000007941 */ /* 0x000fea0003800200 */
.L_x_10544:
        /* <DEDUP_REMOVED lines=99> */
.L_x_10547:
[----:B------:R-:W-:Y:S05]  /*74e0*/  BSYNC.RECONVERGENT B0 ;  /* 0x0000000000007941 */ /* 0x000fea0003800200 */
.L_x_10546:
        /* <DEDUP_REMOVED lines=96> */
.L_x_10549:
[----:B------:R-:W-:Y:S05]  /*7af0*/  BSYNC.RECONVERGENT B0 ;  /* 0x0000000000007941 */ /* 0x000fea0003800200 */
.L_x_10548:
        /* <DEDUP_REMOVED lines=95> */
.L_x_10551:
[----:B------:R-:W-:Y:S05]  /*80f0*/  BSYNC.RECONVERGENT B0 ;  /* 0x0000000000007941 */ /* 0x000fea0003800200 */
.L_x_10550:
[----:B------:R-:W5:Y:S02]  /*8100*/  LD.E R3, desc[UR4][R102.64+0xd0] ;  /* 0x0000d00466037980 */ /* 0x000f64000c101900 */
[----:B-----5:R-:W-:Y:S05]  /*8110*/  IMAD.U32 R3, R3, -0x40, RZ ;  /* 0xffffffc003037824 */ /* 0x020fea00078e00ff */
[C---:B------:R-:W-:Y:S02]  /*8120*/  LEA R90, P1, R3.reuse, R90, 0x1 ;  /* 0x0000005a035a7211 */ /* 0x040fe400078208ff */
[C---:B------:R-:W-:Y:S02]  /*8130*/  LEA R88, P0, R3.reuse, R88, 0x1 ;  /* 0x0000005803587211 */ /* 0x040fe400078008ff */
[C---:B------:R-:W-:Y:S02]  /*8140*/  LEA.HI.X.SX32 R91, R3.reuse, R91, 0x1, P1 ;  /* 0x0000005b035b7211 */ /* 0x040fe400008f0eff */
[----:B------:R-:W-:Y:S09]  /*8150*/  LEA.HI.X.SX32 R89, R3, R89, 0x1, P0 ;  /* 0x0000005903597211 */ /* 0x000ff200000f0eff */
.L_x_10518:
[----:B------:R-:W-:Y:S05]  /*8160*/  BSYNC.RECONVERGENT B1 ;  /* 0x0000000000017941 */ /* 0x000fea0003800200 */
.L_x_10516:
        /* <DEDUP_REMOVED lines=101> */
.L_x_10553:
[----:B------:R-:W-:Y:S05]  /*87c0*/  BSYNC.RECONVERGENT B0 ;  /* 0x0000000000007941 */ /* 0x000fea0003800200 */
.L_x_10552:
[----:B------:R-:W-:Y:S11]  /*87d0*/  LOP3.LUT P0, RZ, R176, 0x20, RZ, 0xc0, !PT ;  /* 0x00000020b0ff7812 */ /* 0x000ff6000780c0ff */
[----:B------:R-:W-:Y:S02]  /*87e0*/  @!UPT UIADD3 URZ, UPT, UPT, URZ, URZ, URZ ;  /* 0x000000fffffff290 */ /* 0x000fe4000fffe0ff */
[----:B------:R-:W-:Y:S05]  /*87f0*/  @P0 BRA `(.L_x_10554) ;  /* 0xffffff9c00b40947 */ /* 0x000fea000383ffff */
.L_x_10515:
        /* <DEDUP_REMOVED lines=19> */
.L_x_10559:
[----:B------:R2:W-:Y:S02]  /*8930*/  STS.128 [R173], RZ ;  /* 0x000000ffad007388 */ /* 0x0005e40000000c00 */
.L_x_10558:
[----:B------:R-:W-:Y:S05]  /*8940*/  BSYNC.RECONVERGENT B0 ;  /* 0x0000000000007941 */ /* 0x000fea0003800200 */
.L_x_10557:
        /* <DEDUP_REMOVED lines=17> */
.L_x_10561:
[----:B------:R-:W-:Y:S05]  /*8a60*/  BSYNC.RECONVERGENT B0 ;  /* 0x0000000000007941 */ /* 0x000fea0003800200 */
.L_x_10560:
        /* <DEDUP_REMOVED lines=11> */
.L_x_10563:
[----:B------:R-:W-:Y:S05]  /*8b20*/  BSYNC.RECONVERGENT B0 ;  /* 0x0000000000007941 */ /* 0x000fea0003800200 */
.L_x_10562:
        /* <DEDUP_REMOVED lines=11> */
.L_x_10556:
        /* <DEDUP_REMOVED lines=83> */
.L_x_10570:
[----:B------:R-:W-:Y:S05]  /*9110*/  BSYNC.RECONVERGENT B0 ;  /* 0x0000000000007941 */ /* 0x000fea0003800200 */
.L_x_10569:
[----:B-----5:R3:W-:Y:S01]  /*9120*/  STS.128 [R173], R8 ;  /* 0x00000008ad007388 */ /* 0x0207e20000000c00 */
[----:B------:R-:W-:Y:S05]  /*9130*/  BRA `(.L_x_10567) ;  /* 0x0000000000047947 */ /* 0x000fea0003800000 */
.L_x_10568:
[----:B------:R2:W-:Y:S02]  /*9140*/  STS.128 [R173], RZ ;  /* 0x000000ffad007388 */ /* 0x0005e40000000c00 */
.L_x_10567:
[----:B------:R-:W-:Y:S05]  /*9150*/  BSYNC.RECONVERGENT B1 ;  /* 0x0000000000017941 */ /* 0x000fea0003800200 */
.L_x_10566:
        /* <DEDUP_REMOVED lines=61> */
.L_x_10574:
[----:B------:R-:W-:Y:S05]  /*9530*/  BSYNC.RECONVERGENT B0 ;  /* 0x0000000000007941 */ /* 0x000fea0003800200 */
.L_x_10573:
[----:B-----5:R1:W-:Y:S02]  /*9540*/  STS.128 [R173+0x800], R8 ;  /* 0x00080008ad007388 */ /* 0x0203e40000000c00 */
.L_x_10572:
[----:B------:R-:W-:Y:S05]  /*9550*/  BSYNC.RECONVERGENT B1 ;  /* 0x0000000000017941 */ /* 0x000fea0003800200 */
.L_x_10571:
        /* <DEDUP_REMOVED lines=62> */
.L_x_10578:
[----:B------:R-:W-:Y:S05]  /*9940*/  BSYNC.RECONVERGENT B0 ;  /* 0x0000000000007941 */ /* 0x000fea0003800200 */
.L_x_10577:
[----:B-----5:R1:W-:Y:S02]  /*9950*/  STS.128 [R173+0x1000], R8 ;  /* 0x00100008ad007388 */ /* 0x0203e40000000c00 */
.L_x_10576:
[----:B------:R-:W-:Y:S05]  /*9960*/  BSYNC.RECONVERGENT B1 ;  /* 0x0000000000017941 */ /* 0x000fea0003800200 */
.L_x_10575:
        /* <DEDUP_REMOVED lines=61> */
.L_x_10580:
[----:B------:R-:W-:Y:S05]  /*9d40*/  BSYNC.RECONVERGENT B0 ;  /* 0x0000000000007941 */ /* 0x000fea0003800200 */
.L_x_10579:
[----:B-----5:R1:W-:Y:S01]  /*9d50*/  STS.128 [R173+0x1800], R8 ;  /* 0x00180008ad007388 */ /* 0x0203e20000000c00 */
[----:B------:R-:W-:Y:S05]  /*9d60*/  BRA `(.L_x_10564) ;  /* 0x0000001400f07947 */ /* 0x000fea0003800000 */
.L_x_10565:
        /* <DEDUP_REMOVED lines=94> */
.L_x_10585:
[----:B------:R-:W-:Y:S05]  /*a350*/  BSYNC.RECONVERGENT B0 ;  /* 0x0000000000007941 */ /* 0x000fea0003800200 */
.L_x_10584:
[----:B-----5:R2:W-:Y:S01]  /*a360*/  STS.128 [R173], R16 ;  /* 0x00000010ad007388 */ /* 0x0205e20000000c00 */
[----:B------:R-:W-:Y:S05]  /*a370*/  BRA `(.L_x_10582) ;  /* 0x0000000000047947 */ /* 0x000fea0003800000 */
.L_x_10583:
[----:B------:R3:W-:Y:S02]  /*a380*/  STS.128 [R173], RZ ;  /* 0x000000ffad007388 */ /* 0x0007e40000000c00 */
.L_x_10582:
[----:B------:R-:W-:Y:S05]  /*a390*/  BSYNC.RECONVERGENT B1 ;  /* 0x0000000000017941 */ /* 0x000fea0003800200 */
.L_x_10581:
        /* <DEDUP_REMOVED lines=90> */
.L_x_10589:
[----:B------:R-:W-:Y:S05]  /*a940*/  BSYNC.RECONVERGENT B0 ;  /* 0x0000000000007941 */ /* 0x000fea0003800200 */
.L_x_10588:
[----:B-----5:R1:W-:Y:S02]  /*a950*/  STS.128 [R173+0x800], R16 ;  /* 0x00080010ad007388 */ /* 0x0203e40000000c00 */
.L_x_10587:
[----:B------:R-:W-:Y:S05]  /*a960*/  BSYNC.RECONVERGENT B1 ;  /* 0x0000000000017941 */ /* 0x000fea0003800200 */
.L_x_10586:
        /* <DEDUP_REMOVED lines=91> */
.L_x_10593:
[----:B------:R-:W-:Y:S05]  /*af20*/  BSYNC.RECONVERGENT B0 ;  /* 0x0000000000007941 */ /* 0x000fea0003800200 */
.L_x_10592:
[----:B-----5:R2:W-:Y:S02]  /*af30*/  STS.128 [R173+0x1000], R16 ;  /* 0x00100010ad007388 */ /* 0x0205e40000000c00 */
.L_x_10591:
[----:B------:R-:W-:Y:S05]  /*af40*/  BSYNC.RECONVERGENT B1 ;  /* 0x0000000000017941 */ /* 0x000fea0003800200 */
.L_x_10590:
        /* <DEDUP_REMOVED lines=92> */
.L_x_10595:
[----:B------:R-:W-:Y:S05]  /*b510*/  BSYNC.RECONVERGENT B0 ;  /* 0x0000000000007941 */ /* 0x000fea0003800200 */
.L_x_10594:
[----:B-----5:R1:W-:Y:S02]  /*b520*/  STS.128 [R173+0x1800], R16 ;  /* 0x00180010ad007388 */ /* 0x0203e40000000c00 */
.L_x_10564:
[----:B------:R-:W-:Y:S05]  /*b530*/  BSYNC.RECONVERGENT B2 ;  /* 0x0000000000027941 */ /* 0x000fea0003800200 */
.L_x_10555:
        /* <DEDUP_REMOVED lines=12> */
.L_x_10598:
[----:B------:R1:W-:Y:S02]  /*b600*/  STS.128 [R173+0x2000], RZ ;  /* 0x002000ffad007388 */ /* 0x0003e40000000c00 */
.L_x_10597:
[----:B------:R-:W-:Y:S05]  /*b610*/  BSYNC.RECONVERGENT B0 ;  /* 0x0000000000007941 */ /* 0x000fea0003800200 */
.L_x_10596:
[----:B------:R-:W-:Y:S01]  /*b620*/  ISETP.GE.AND P1, PT, R181, R0, PT ;  /* 0x00000000b500720c */ /* 0x000fe20003f26270 */
[C---:B-1----:R-:W-:Y:S01]  /*b630*/  IMAD.SHL.U32 R127, R66.reuse, 0x2, RZ ;  /* 0x00000002427f7824 */ /* 0x042fe200078e00ff */
[----:B----4-:R-:W-:Y:S01]  /*b640*/  SHF.L.U64.HI R2, R66, 0x1, R67 ;  /* 0x0000000142027819 */ /* 0x010fe20000010243 */
[----:B------:R-:W-:Y:S03]  /*b650*/  BSSY.RECONVERGENT B0, `(.L_x_10599) ;  /* 0x000000c000007945 */ /* 0x000fe60003800200 */
[----:B---3-5:R-:W-:-:S05]  /*b660*/  IADD3 R10, P0, PT, R127, R164, RZ ;  /* 0x000000a47f0a7210 */ /* 0x028fca0007f1e0ff */
        /* <DEDUP_REMOVED lines=9> */
.L_x_10601:
[----:B------:R3:W-:Y:S02]  /*b700*/  STS.128 [R173+0x2800], RZ ;  /* 0x002800ffad007388 */ /* 0x0007e40000000c00 */
.L_x_10600:
[----:B------:R-:W-:Y:S05]  /*b710*/  BSYNC.RECONVERGENT B0 ;  /* 0x0000000000007941 */ /* 0x000fea0003800200 */
.L_x_10599:
        /* <DEDUP_REMOVED lines=12> */
.L_x_10604:
[----:B------:R4:W-:Y:S02]  /*b7e0*/  STS.128 [R173+0x3000], RZ ;  /* 0x003000ffad007388 */ /* 0x0009e40000000c00 */
.L_x_10603:
[----:B------:R-:W-:Y:S05]  /*b7f0*/  BSYNC.RECONVERGENT B0 ;  /* 0x0000000000007941 */ /* 0x000fea0003800200 */
.L_x_10602:
        /* <DEDUP_REMOVED lines=12> */
.L_x_10607:
[----:B------:R1:W-:Y:S02]  /*b8c0*/  STS.128 [R173+0x3800], RZ ;  /* 0x003800ffad007388 */ /* 0x0003e40000000c00 */
.L_x_10606:
[----:B------:R-:W-:Y:S05]  /*b8d0*/  BSYNC.RECONVERGENT B0 ;  /* 0x0000000000007941 */ /* 0x000fea0003800200 */
.L_x_10605:
        /* <DEDUP_REMOVED lines=16> */
.L_x_10610:
[----:B------:R1:W-:Y:S02]  /*b9e0*/  STS.128 [R173+0x4000], RZ ;  /* 0x004000ffad007388 */ /* 0x0003e40000000c00 */
.L_x_10609:
[----:B------:R-:W-:Y:S05]  /*b9f0*/  BSYNC.RECONVERGENT B0 ;  /* 0x0000000000007941 */ /* 0x000fea0003800200 */
.L_x_10608:
[----:B----4-:R-:W-:Y:S01]  /*ba00*/  IADD3 R5, PT, PT, R128, 0x50, RZ ;  /* 0x0000005080057810 */ /* 0x010fe20007ffe0ff */
        /* <DEDUP_REMOVED lines=12> */
.L_x_10613:
[----:B------:R4:W-:Y:S02]  /*bad0*/  STS.128 [R173+0x4800], RZ ;  /* 0x004800ffad007388 */ /* 0x0009e40000000c00 */
.L_x_10612:
[----:B------:R-:W-:Y:S05]  /*bae0*/  BSYNC.RECONVERGENT B0 ;  /* 0x0000000000007941 */ /* 0x000fea0003800200 */
.L_x_10611:
        /* <DEDUP_REMOVED lines=16> */
.L_x_10616:
[----:B------:R1:W-:Y:S02]  /*bbf0*/  STS.128 [R173+0x5000], RZ ;  /* 0x005000ffad007388 */ /* 0x0003e40000000c00 */
.L_x_10615:
[----:B------:R-:W-:Y:S05]  /*bc00*/  BSYNC.RECONVERGENT B0 ;  /* 0x0000000000007941 */ /* 0x000fea0003800200 */
.L_x_10614:
[----:B----4-:R-:W-:Y:S01]  /*bc10*/  VIADD R9, R128, 0x70 ;  /* 0x0000007080097836 */ /* 0x010fe20000000000 */
[----:B------:R-:W-:Y:S01]  /*bc20*/  BSSY.RECONVERGENT B0, `(.L_x_10617) ;  /* 0x0000010000007945 */ /* 0x000fe20003800200 */
[----:B------:R-:W-:-:S03]  /*bc30*/  IMAD.SHL.U32 R4, R60, 0x20, RZ ;  /* 0x000000203c047824 */ /* 0x000fc600078e00ff */
[----:B------:R-:W-:Y:S02]  /*bc40*/  ISETP.GE.AND P0, PT, R9, R0, PT ;  /* 0x000000000900720c */ /* 0x000fe40003f06270 */
[----:B------:R-:W-:-:S11]  /*bc50*/  LOP3.LUT R157, R61, 0x7c00, R4, 0xf8, !PT ;  /* 0x00007c003d9d7812 */ /* 0x000fd600078ef804 */
        /* <DEDUP_REMOVED lines=11> */
.L_x_10619:
[----:B------:R4:W-:Y:S02]  /*bd10*/  STS.128 [R173+0x5800], RZ ;  /* 0x005800ffad007388 */ /* 0x0009e40000000c00 */
.L_x_10618:
[----:B------:R-:W-:Y:S05]  /*bd20*/  BSYNC.RECONVERGENT B0 ;  /* 0x0000000000007941 */ /* 0x000fea0003800200 */
.L_x_10617:
        /* <DEDUP_REMOVED lines=15> */
.L_x_10622:
[----:B------:R1:W-:Y:S01]  /*be20*/  STS.128 [R173+0x6000], RZ ;  /* 0x006000ffad007388 */ /* 0x0003e20000000c00 */
[----:B------:R-:W-:Y:S05]  /*be30*/  BRA `(.L_x_10623) ;  /* 0x0000000000047947 */ /* 0x000fea0003800000 */
.L_x_10621:
[----:B------:R1:W-:Y:S02]  /*be40*/  STS.128 [R173+0x6000], RZ ;  /* 0x006000ffad007388 */ /* 0x0003e40000000c00 */
.L_x_10623:
[----:B------:R-:W-:Y:S05]  /*be50*/  BSYNC.RECONVERGENT B0 ;  /* 0x0000000000007941 */ /* 0x000fea0003800200 */
.L_x_10620:
        /* <DEDUP_REMOVED lines=15> */
.L_x_10626:
[----:B------:R1:W-:Y:S02]  /*bf50*/  STS.128 [R173+0x6800], RZ ;  /* 0x006800ffad007388 */ /* 0x0003e40000000c00 */
.L_x_10625:
[----:B------:R-:W-:Y:S05]  /*bf60*/  BSYNC.RECONVERGENT B0 ;  /* 0x0000000000007941 */ /* 0x000fea0003800200 */
.L_x_10624:
        /* <DEDUP_REMOVED lines=13> */
.L_x_10629:
[----:B------:R1:W-:Y:S02]  /*c040*/  STS.128 [R173+0x7000], RZ ;  /* 0x007000ffad007388 */ /* 0x0003e40000000c00 */
.L_x_10628:
[----:B------:R-:W-:Y:S05]  /*c050*/  BSYNC.RECONVERGENT B0 ;  /* 0x0000000000007941 */ /* 0x000fea0003800200 */
.L_x_10627:
        /* <DEDUP_REMOVED lines=13> */
.L_x_10632:
[----:B------:R1:W-:Y:S02]  /*c130*/  STS.128 [R173+0x7800], RZ ;  /* 0x007800ffad007388 */ /* 0x0003e40000000c00 */
.L_x_10631:
[----:B------:R-:W-:Y:S05]  /*c140*/  BSYNC.RECONVERGENT B0 ;  /* 0x0000000000007941 */ /* 0x000fea0003800200 */
.L_x_10630:
        /* <DEDUP_REMOVED lines=16> */
.L_x_10635:
[----:B------:R1:W-:Y:S02]  /*c250*/  STS.128 [R173+0x8000], RZ ;  /* 0x008000ffad007388 */ /* 0x0003e40000000c00 */
.L_x_10634:
[----:B------:R-:W-:Y:S05]  /*c260*/  BSYNC.RECONVERGENT B0 ;  /* 0x0000000000007941 */ /* 0x000fea0003800200 */
.L_x_10633:
        /* <DEDUP_REMOVED lines=13> */
.L_x_10638:
[----:B------:R1:W-:Y:S02]  /*c340*/  STS.128 [R173+0x8800], RZ ;  /* 0x008800ffad007388 */ /* 0x0003e40000000c00 */
.L_x_10637:
[----:B------:R-:W-:Y:S05]  /*c350*/  BSYNC.RECONVERGENT B0 ;  /* 0x0000000000007941 */ /* 0x000fea0003800200 */
.L_x_10636:
        /* <DEDUP_REMOVED lines=16> */
.L_x_10641:
[----:B------:R1:W-:Y:S02]  /*c460*/  STS.128 [R173+0x9000], RZ ;  /* 0x009000ffad007388 */ /* 0x0003e40000000c00 */
.L_x_10640:
[----:B------:R-:W-:Y:S05]  /*c470*/  BSYNC.RECONVERGENT B0 ;  /* 0x0000000000007941 */ /* 0x000fea0003800200 */
.L_x_10639:
        /* <DEDUP_REMOVED lines=19> */
.L_x_10644:
[----:B------:R1:W-:Y:S02]  /*c5b0*/  STS.128 [R173+0x9800], RZ ;  /* 0x009800ffad007388 */ /* 0x0003e40000000c00 */
.L_x_10643:
[----:B------:R-:W-:Y:S05]  /*c5c0*/  BSYNC.RECONVERGENT B0 ;  /* 0x0000000000007941 */ /* 0x000fea0003800200 */
.L_x_10642:
[----:B------:R-:W3:Y:S01]  /*c5d0*/  LD.E R50, desc[UR4][R102.64+0x18c] ;  /* 0x00018c0466327980 */ /* 0x000ee2000c101900 */
        /* <DEDUP_REMOVED lines=13> */
[----:B------:R-:W-:Y:S01]  /*c6b0*/  IMAD.MOV.U32 R3, RZ, RZ, 0x20 ;  /* 0x00000020ff037424 */ /* 0x000fe200078e00ff */
[----:B------:R-:W-:Y:S01]  /*c6c0*/  LOP3.LUT R176, R176, 0xfffffffe, RZ, 0xc0, !PT ;  /* 0xfffffffeb0b07812 */ /* 0x000fe200078ec0ff */
[----:B------:R-:W-:Y:S01]  /*c6d0*/  IMAD.IADD R183, R130, 0x1, R183 ;  /* 0x0000000182b77824 */ /* 0x000fe200078e02b7 */
[----:B------:R-:W-:Y:S02]  /*c6e0*/  IADD3 R129, PT, PT, R58, -R175, -R129 ;  /* 0x800000af3a817210 */ /* 0x000fe40007ffe881 */
[----:B------:R-:W-:Y:S02]  /*c6f0*/  SEL R3, R3, 0xffffffe0, !P1 ;  /* 0xffffffe003037807 */ /* 0x000fe40004800000 */
[C-C-:B------:R-:W-:Y:S01]  /*c700*/  VIADDMNMX R182, R183.reuse, 0x1, R58.reuse, PT ;  /* 0x00000001b7b67846 */ /* 0x140fe2000380013a */
[----:B------:R-:W-:Y:S01]  /*c710*/  IMAD.IADD R185, R130, 0x1, R129 ;  /* 0x0000000182b97824 */ /* 0x000fe200078e0281 */
[----:B--2---:R-:W-:Y:S01]  /*c720*/  ULEA UR6, UR6, UR7, 0x18 ;  /* 0x0000000706067291 */ /* 0x004fe2000f8ec0ff */
[----:B------:R-:W-:-:S02]  /*c730*/  VIADDMNMX R183, R183, 0x9, R58, PT ;  /* 0x00000009b7b77846 */ /* 0x000fc4000380013a */
[----:B------:R-:W-:-:S03]  /*c740*/  VIADD R184, R185, 0x8 ;  /* 0x00000008b9b87836 */ /* 0x000fc60000000000 */
[----:B------:R-:W-:Y:S01]  /*c750*/  LEA R157, R157, UR6, 0x1 ;  /* 0x000000069d9d7c11 */ /* 0x000fe2000f8e08ff */
[----:B------:R-:W-:Y:S02]  /*c760*/  VIADD R0, R156, UR6 ;  /* 0x000000069c007c36 */ /* 0x000fe40008000000 */
[----:B------:R-:W-:Y:S02]  /*c770*/  LDSM.16.M88.4 R16, [R156+UR6+0x2000] ;  /* 0x002000069c10783b */ /* 0x000fe40008000200 */
[--C-:B------:R-:W-:Y:S02]  /*c780*/  IMAD.IADD R155, R157, 0x1, R3.reuse ;  /* 0x000000019d9b7824 */ /* 0x100fe400078e0203 */
[----:B------:R-:W2:Y:S01]  /*c790*/  LDSM.16.M88.4 R24, [R157] ;  /* 0x000000009d18783b */ /* 0x000ea20000000200 */
[----:B------:R-:W-:-:S03]  /*c7a0*/  IMAD.IADD R151, R0, 0x1, R3 ;  /* 0x0000000100977824 */ /* 0x000fc600078e0203 */
[----:B-1----:R-:W1:Y:S04]  /*c7b0*/  LDSM.16.M88.4 R8, [R156+UR6+0x2800] ;  /* 0x002800069c08783b */ /* 0x002e680008000200 */
[----:B------:R-:W-:Y:S04]  /*c7c0*/  LDSM.16.M88.4 R44, [R155] ;  /* 0x000000009b2c783b */ /* 0x000fe80000000200 */
[----:B------:R-:W4:Y:S04]  /*c7d0*/  LDSM.16.M88.4 R40, [R151+0x2000] ;  /* 0x002000009728783b */ /* 0x000f280000000200 */
[----:B------:R-:W4:Y:S04]  /*c7e0*/  LDSM.16.M88.4 R52, [R156+UR6+0x3000] ;  /* 0x003000069c34783b */ /* 0x000f280008000200 */
[----:B------:R-:W4:Y:S04]  /*c7f0*/  LDSM.16.M88.4 R4, [R151+0x2800] ;  /* 0x002800009704783b */ /* 0x000f280000000200 */
[----:B------:R-:W4:Y:S04]  /*c800*/  LDSM.16.M88.4 R104, [R156+UR6+0x3800] ;  /* 0x003800069c68783b */ /* 0x000f280008000200 */
[----:B------:R-:W4:Y:S04]  /*c810*/  LDSM.16.M88.4 R32, [R156+UR6+0x5000] ;  /* 0x005000069c20783b */ /* 0x000f280008000200 */
[----:B------:R-:W4:Y:S04]  /*c820*/  LDSM.16.M88.4 R92, [R156+UR6+0x4000] ;  /* 0x004000069c5c783b */ /* 0x000f280008000200 */
[----:B------:R-:W4:Y:S01]  /*c830*/  LDSM.16.M88.4 R84, [R156+UR6+0x4800] ;  /* 0x004800069c54783b */ /* 0x000f220008000200 */
[C---:B--2---:R-:W-:Y:S03]  /*c840*/  HMMA.16816.F32 R20, R24.reuse, R16, RZ ;  /* 0x000000101814723c */ /* 0x044fe600000018ff */
[----:B------:R-:W2:Y:S04]  /*c850*/  LDSM.16.M88.4 R72, [R156+UR6+0x5800] ;  /* 0x005800069c48783b */ /* 0x000ea80008000200 */
[----:B------:R-:W2:Y:S01]  /*c860*/  LDSM.16.M88.4 R68, [R151+0x3000] ;  /* 0x003000009744783b */ /* 0x000ea20000000200 */
[C---:B------:R-:W-:Y:S03]  /*c870*/  HMMA.16816.F32 R16, R24.reuse, R18, RZ ;  /* 0x000000121810723c */ /* 0x040fe600000018ff */
[----:B------:R-:W2:Y:S04]  /*c880*/  LDSM.16.M88.4 R120, [R151+0x3800] ;  /* 0x003800009778783b */ /* 0x000ea80000000200 */
[----:B------:R-:W-:Y:S01]  /*c890*/  LDSM.16.M88.4 R116, [R151+0x4000] ;  /* 0x004000009774783b */ /* 0x000fe20000000200 */
[----:B-1----:R-:W-:Y:S03]  /*c8a0*/  HMMA.16816.F32 R12, R24, R8, RZ ;  /* 0x00000008180c723c */ /* 0x002fe600000018ff */
[----:B------:R-:W-:Y:S04]  /*c8b0*/  LDSM.16.M88.4 R112, [R151+0x4800] ;  /* 0x004800009770783b */ /* 0x000fe80000000200 */
[----:B------:R-:W-:Y:S01]  /*c8c0*/  LDSM.16.M88.4 R80, [R151+0x5800] ;  /* 0x005800009750783b */ /* 0x000fe20000000200 */
[C---:B----4-:R-:W-:Y:S08]  /*c8d0*/  HMMA.16816.F32 R20, R44.reuse, R40, R20 ;  /* 0x000000282c14723c */ /* 0x050ff00000001814 */
[----:B------:R-:W-:Y:S01]  /*c8e0*/  HMMA.16816.F32 R16, R44, R42, R16 ;  /* 0x0000002a2c10723c */ /* 0x000fe20000001810 */
[----:B------:R-:W1:Y:S07]  /*c8f0*/  LDSM.16.M88.4 R40, [R151+0x5000] ;  /* 0x005000009728783b */ /* 0x000e6e0000000200 */
[C---:B------:R-:W-:Y:S08]  /*c900*/  HMMA.16816.F32 R64, R24.reuse, R52, RZ ;  /* 0x000000341840723c */ /* 0x040ff000000018ff */
[----:B------:R-:W-:Y:S08]  /*c910*/  HMMA.16816.F32 R52, R24, R54, RZ ;  /* 0x000000361834723c */ /* 0x000ff000000018ff */
[----:B------:R-:W-:Y:S01]  /*c920*/  HMMA.16816.F32 R12, R44, R4, R12 ;  /* 0x000000042c0c723c */ /* 0x000fe2000000180c */
[----:B------:R-:W-:-:S05]  /*c930*/  IMAD.MOV.U32 R4, RZ, RZ, 0x40 ;  /* 0x00000040ff047424 */ /* 0x000fca00078e00ff */
[----:B------:R-:W-:Y:S02]  /*c940*/  SEL R4, R4, 0xffffffc0, !P2 ;  /* 0xffffffc004047807 */ /* 0x000fe40005000000 */
[C---:B------:R-:W-:Y:S03]  /*c950*/  HMMA.16816.F32 R108, R24.reuse, R104, RZ ;  /* 0x00000068186c723c */ /* 0x040fe600000018ff */
[--C-:B------:R-:W-:Y:S02]  /*c960*/  IMAD.IADD R154, R157, 0x1, R4.reuse ;  /* 0x000000019d9a7824 */ /* 0x100fe400078e0204 */
[----:B------:R-:W-:Y:S02]  /*c970*/  IMAD.IADD R150, R0, 0x1, R4 ;  /* 0x0000000100967824 */ /* 0x000fe400078e0204 */
[C---:B------:R-:W-:Y:S01]  /*c980*/  IMAD.IADD R153, R3.reuse, 0x1, R154 ;  /* 0x0000000103997824 */ /* 0x040fe200078e029a */
[----:B------:R-:W-:Y:S01]  /*c990*/  HMMA.16816.F32 R104, R24, R106, RZ ;  /* 0x0000006a1868723c */ /* 0x000fe200000018ff */
[----:B------:R-:W-:Y:S01]  /*c9a0*/  LDSM.16.M88.4 R76, [R154] ;  /* 0x000000009a4c783b */ /* 0x000fe20000000200 */
[----:B------:R-:W-:-:S06]  /*c9b0*/  IMAD.IADD R149, R3, 0x1, R150 ;  /* 0x0000000103957824 */ /* 0x000fcc00078e0296 */
        /* <DEDUP_REMOVED lines=14> */
[C---:B------:R-:W-:Y:S08]  /*caa0*/  HMMA.16816.F32 R104, R44.reuse, R122, R104 ;  /* 0x0000007a2c68723c */ /* 0x040ff00000001868 */
[C---:B-1----:R-:W-:Y:S01]  /*cab0*/  HMMA.16816.F32 R120, R44.reuse, R40, R36 ;  /* 0x000000282c78723c */ /* 0x042fe20000001824 */
[----:B------:R-:W-:Y:S07]  /*cac0*/  LDSM.16.M88.4 R36, [R153] ;  /* 0x000000009924783b */ /* 0x000fee0000000200 */
[C---:B------:R-:W-:Y:S01]  /*cad0*/  HMMA.16816.F32 R32, R44.reuse, R42, R32 ;  /* 0x0000002a2c20723c */ /* 0x040fe20000001820 */
[----:B------:R-:W1:Y:S07]  /*cae0*/  LDSM.16.M88.4 R40, [R150+0x4800] ;  /* 0x004800009628783b */ /* 0x000e6e0000000200 */
[C---:B------:R-:W-:Y:S08]  /*caf0*/  HMMA.16816.F32 R96, R44.reuse, R116, R96 ;  /* 0x000000742c60723c */ /* 0x040ff00000001860 */
[C---:B------:R-:W-:Y:S01]  /*cb00*/  HMMA.16816.F32 R92, R44.reuse, R118, R92 ;  /* 0x000000762c5c723c */ /* 0x040fe2000000185c */
[----:B------:R-:W3:Y:S07]  /*cb10*/  LDSM.16.M88.4 R116, [R149+0x2000] ;  /* 0x002000009574783b */ /* 0x000eee0000000200 */
[C---:B------:R-:W-:Y:S08]  /*cb20*/  HMMA.16816.F32 R8, R44.reuse, R6, R8 ;  /* 0x000000062c08723c */ /* 0x040ff00000001808 */
[C---:B------:R-:W-:Y:S08]  /*cb30*/  HMMA.16816.F32 R88, R44.reuse, R112, R88 ;  /* 0x000000702c58723c */ /* 0x040ff00000001858 */
[----:B------:R-:W-:Y:S01]  /*cb40*/  HMMA.16816.F32 R84, R44, R114, R84 ;  /* 0x000000722c54723c */ /* 0x000fe20000001854 */
[----:B------:R-:W3:Y:S07]  /*cb50*/  LDSM.16.M88.4 R112, [R150+0x3000] ;  /* 0x003000009670783b */ /* 0x000eee0000000200 */
[C---:B--2---:R-:W-:Y:S08]  /*cb60*/  HMMA.16816.F32 R20, R76.reuse, R72, R20 ;  /* 0x000000484c14723c */ /* 0x044ff00000001814 */
[C---:B----4-:R-:W-:Y:S08]  /*cb70*/  HMMA.16816.F32 R12, R76.reuse, R68, R12 ;  /* 0x000000444c0c723c */ /* 0x050ff0000000180c */
[C---:B------:R-:W-:Y:S01]  /*cb80*/  HMMA.16816.F32 R8, R76.reuse, R70, R8 ;  /* 0x000000464c08723c */ /* 0x040fe20000001808 */
[----:B------:R-:W2:Y:S07]  /*cb90*/  LDSM.16.M88.4 R68, [R150+0x5800] ;  /* 0x005800009644783b */ /* 0x000eae0000000200 */
[C---:B-1----:R-:W-:Y:S08]  /*cba0*/  HMMA.16816.F32 R88, R76.reuse, R40, R88 ;  /* 0x000000284c58723c */ /* 0x042ff00000001858 */
[----:B------:R-:W-:Y:S01]  /*cbb0*/  HMMA.16816.F32 R84, R76, R42, R84 ;  /* 0x0000002a4c54723c */ /* 0x000fe20000001854 */
[----:B------:R-:W1:Y:S07]  /*cbc0*/  LDSM.16.M88.4 R40, [R149+0x3000] ;  /* 0x003000009528783b */ /* 0x000e6e0000000200 */
[C---:B------:R-:W-:Y:S08]  /*cbd0*/  HMMA.16816.F32 R28, R44.reuse, R80, R28 ;  /* 0x000000502c1c723c */ /* 0x040ff0000000181c */
[----:B------:R-:W-:Y:S01]  /*cbe0*/  HMMA.16816.F32 R24, R44, R82, R24 ;  /* 0x000000522c18723c */ /* 0x000fe20000001818 */
[----:B------:R-:W4:Y:S04]  /*cbf0*/  LDSM.16.M88.4 R44, [R150+0x4000] ;  /* 0x00400000962c783b */ /* 0x000f280000000200 */
[----:B------:R-:W-:Y:S03]  /*cc00*/  LDSM.16.M88.4 R80, [R150+0x5000] ;  /* 0x005000009650783b */ /* 0x000fe60000000200 */
[----:B------:R-:W-:Y:S01]  /*cc10*/  HMMA.16816.F32 R16, R76, R74, R16 ;  /* 0x0000004a4c10723c */ /* 0x000fe20000001810 */
[----:B------:R-:W4:Y:S07]  /*cc20*/  LDSM.16.M88.4 R72, [R150+0x3800] ;  /* 0x003800009648783b */ /* 0x000f2e0000000200 */
[----:B---3--:R-:W-:Y:S08]  /*cc30*/  HMMA.16816.F32 R20, R36, R116, R20 ;  /* 0x000000742414723c */ /* 0x008ff00000001814 */
[C---:B------:R-:W-:Y:S08]  /*cc40*/  HMMA.16816.F32 R64, R76.reuse, R112, R64 ;  /* 0x000000704c40723c */ /* 0x040ff00000001840 */
[----:B------:R-:W-:Y:S01]  /*cc50*/  HMMA.16816.F32 R52, R76, R114, R52 ;  /* 0x000000724c34723c */ /* 0x000fe20000001834 */
[----:B------:R-:W-:Y:S02]  /*cc60*/  LDSM.16.M88.4 R112, [R149+0x2800] ;  /* 0x002800009570783b */ /* 0x000fe40000000200 */
[-C--:B------:R-:W-:Y:S01]  /*cc70*/  FMUL.FTZ R0, R20, R50.reuse ;  /* 0x0000003214007220 */ /* 0x080fe20000410000 */
[-C--:B------:R-:W-:Y:S01]  /*cc80*/  FMUL.FTZ R5, R21, R50.reuse ;  /* 0x0000003215057220 */ /* 0x080fe20000410000 */
[-C--:B------:R-:W-:Y:S01]  /*cc90*/  FMUL.FTZ R6, R22, R50.reuse ;  /* 0x0000003216067220 */ /* 0x080fe20000410000 */
[----:B------:R-:W-:-:S02]  /*cca0*/  FMUL.FTZ R7, R23, R50 ;  /* 0x0000003217077220 */ /* 0x000fc40000410000 */
[----:B------:R-:W3:Y:S01]  /*ccb0*/  LDSM.16.M88.4 R20, [R149+0x3800] ;  /* 0x003800009514783b */ /* 0x000ee20000000200 */
[C---:B--2---:R-:W-:Y:S01]  /*ccc0*/  HMMA.16816.F32 R28, R76.reuse, R68, R28 ;  /* 0x000000444c1c723c */ /* 0x044fe2000000181c */
[----:B------:R-:W-:Y:S07]  /*ccd0*/  MUFU.TANH R0, R0 ;  /* 0x0000000000007308 */ /* 0x000fee0000002400 */
[----:B------:R-:W-:Y:S01]  /*cce0*/  HMMA.16816.F32 R24, R76, R70, R24 ;  /* 0x000000464c18723c */ /* 0x000fe20000001818 */
[----:B------:R-:W2:Y:S01]  /*ccf0*/  LDSM.16.M88.4 R68, [R149+0x4800] ;  /* 0x004800009544783b */ /* 0x000ea20000000200 */
[----:B------:R-:W2:Y:S06]  /*cd00*/  MUFU.TANH R5, R5 ;  /* 0x0000000500057308 */ /* 0x000eac0000002400 */
[C---:B-1----:R-:W-:Y:S02]  /*cd10*/  HMMA.16816.F32 R64, R36.reuse, R40, R64 ;  /* 0x000000282440723c */ /* 0x042fe40000001840 */
[----:B------:R-:W-:Y:S06]  /*cd20*/  MUFU.TANH R6, R6 ;  /* 0x0000000600067308 */ /* 0x000fec0000002400 */
[----:B------:R-:W-:Y:S01]  /*cd30*/  HMMA.16816.F32 R52, R36, R42, R52 ;  /* 0x0000002a2434723c */ /* 0x000fe20000001834 */
[----:B------:R-:W1:Y:S01]  /*cd40*/  LDSM.16.M88.4 R40, [R149+0x5000] ;  /* 0x005000009528783b */ /* 0x000e620000000200 */
[----:B------:R-:W-:Y:S06]  /*cd50*/  MUFU.TANH R7, R7 ;  /* 0x0000000700077308 */ /* 0x000fec0000002400 */
[----:B----4-:R-:W-:Y:S03]  /*cd60*/  HMMA.16816.F32 R96, R76, R44, R96 ;  /* 0x0000002c4c60723c */ /* 0x010fe60000001860 */
[-C--:B------:R-:W-:Y:S01]  /*cd70*/  FMUL.FTZ R60, R64, R50.reuse ;  /* 0x00000032403c7220 */ /* 0x080fe20000410000 */
[-C--:B------:R-:W-:Y:S01]  /*cd80*/  FMUL.FTZ R62, R65, R50.reuse ;  /* 0x00000032413e7220 */ /* 0x080fe20000410000 */
[-C--:B------:R-:W-:Y:S01]  /*cd90*/  FMUL.FTZ R67, R67, R50.reuse ;  /* 0x0000003243437220 */ /* 0x080fe20000410000 */
[----:B------:R-:W-:-:S02]  /*cda0*/  FMUL.FTZ R66, R66, R50 ;  /* 0x0000003242427220 */ /* 0x000fc40000410000 */
[C---:B------:R-:W-:Y:S01]  /*cdb0*/  HMMA.16816.F32 R92, R76.reuse, R46, R92 ;  /* 0x0000002e4c5c723c */ /* 0x040fe2000000185c */
[----:B------:R-:W4:Y:S01]  /*cdc0*/  LDSM.16.M88.4 R44, [R149+0x4000] ;  /* 0x00400000952c783b */ /* 0x000f220000000200 */
[----:B------:R-:W-:Y:S06]  /*cdd0*/  MUFU.TANH R60, R60 ;  /* 0x0000003c003c7308 */ /* 0x000fec0000002400 */
[C---:B------:R-:W-:Y:S02]  /*cde0*/  HMMA.16816.F32 R108, R76.reuse, R72, R108 ;  /* 0x000000484c6c723c */ /* 0x040fe4000000186c */
[----:B------:R-:W-:Y:S06]  /*cdf0*/  MUFU.TANH R62, R62 ;  /* 0x0000003e003e7308 */ /* 0x000fec0000002400 */
[C---:B------:R-:W-:Y:S02]  /*ce00*/  HMMA.16816.F32 R104, R76.reuse, R74, R104 ;  /* 0x0000004a4c68723c */ /* 0x040fe40000001868 */
[----:B------:R-:W-:Y:S06]  /*ce10*/  MUFU.TANH R66, R66 ;  /* 0x0000004200427308 */ /* 0x000fec0000002400 */
[----:B------:R-:W-:Y:S08]  /*ce20*/  HMMA.16816.F32 R120, R76, R80, R120 ;  /* 0x000000504c78723c */ /* 0x000ff00000001878 */
[C---:B---3--:R-:W-:Y:S08]  /*ce30*/  HMMA.16816.F32 R108, R36.reuse, R20, R108 ;  /* 0x00000014246c723c */ /* 0x048ff0000000186c */
[----:B------:R-:W-:Y:S01]  /*ce40*/  HMMA.16816.F32 R104, R36, R22, R104 ;  /* 0x000000162468723c */ /* 0x000fe20000001868 */
[----:B------:R-:W3:Y:S01]  /*ce50*/  LDSM.16.M88.4 R20, [R149+0x5800] ;  /* 0x005800009514783b */ /* 0x000ee20000000200 */
[----:B------:R-:W-:-:S06]  /*ce60*/  DEPBAR.LE SB0, 0x0 ;  /* 0x000080000000791a */ /* 0x000fcc0000000000 */
[----:B------:R-:W-:Y:S03]  /*ce70*/  HMMA.16816.F32 R16, R36, R118, R16 ;  /* 0x000000762410723c */ /* 0x000fe60000001810 */
[----:B------:R-:W-:-:S05]  /*ce80*/  FMUL.FTZ R111, R111, R50 ;  /* 0x000000326f6f7220 */ /* 0x000fca0000410000 */
[C---:B--2---:R-:W-:Y:S01]  /*ce90*/  HMMA.16816.F32 R88, R36.reuse, R68, R88 ;  /* 0x000000442458723c */ /* 0x044fe20000001858 */
[----:B------:R-:W-:Y:S02]  /*cea0*/  IMAD.IADD R68, R51, 0x1, R126 ;  /* 0x0000000133447824 */ /* 0x000fe400078e027e */
[-C--:B------:R-:W-:Y:S01]  /*ceb0*/  FMUL.FTZ R107, R107, R50.reuse ;  /* 0x000000326b6b7220 */ /* 0x080fe20000410000 */
[-C--:B------:R-:W-:Y:S01]  /*cec0*/  FMUL.FTZ R106, R106, R50.reuse ;  /* 0x000000326a6a7220 */ /* 0x080fe20000410000 */
[C---:B------:R-:W-:Y:S02]  /*ced0*/  VIADD R72, R68.reuse, 0x18 ;  /* 0x0000001844487836 */ /* 0x040fe40000000000 */
[C---:B------:R-:W-:Y:S01]  /*cee0*/  VIADD R75, R68.reuse, 0x28 ;  /* 0x00000028444b7836 */ /* 0x040fe20000000000 */
[----:B------:R-:W-:Y:S01]  /*cef0*/  HMMA.16816.F32 R12, R36, R112, R12 ;  /* 0x00000070240c723c */ /* 0x000fe2000000180c */
[----:B------:R-:W-:Y:S02]  /*cf00*/  VIADD R80, R68, 0x10 ;  /* 0x0000001044507836 */ /* 0x000fe40000000000 */
[-C--:B------:R-:W-:Y:S01]  /*cf10*/  FMUL.FTZ R16, R16, R50.reuse ;  /* 0x0000003210107220 */ /* 0x080fe20000410000 */
[----:B------:R-:W-:Y:S01]  /*cf20*/  FMUL.FTZ R17, R17, R50 ;  /* 0x0000003211117220 */ /* 0x000fe20000410000 */
[----:B------:R-:W-:-:S02]  /*cf30*/  VIADD R64, R68, 0x40 ;  /* 0x0000004044407836 */ /* 0x000fc40000000000 */
[C---:B------:R-:W-:Y:S01]  /*cf40*/  VIADD R73, R68.reuse, 0x29 ;  /* 0x0000002944497836 */ /* 0x040fe20000000000 */
[C---:B------:R-:W-:Y:S01]  /*cf50*/  HMMA.16816.F32 R8, R36.reuse, R114, R8 ;  /* 0x000000722408723c */ /* 0x040fe20000001808 */
[----:B------:R-:W2:Y:S01]  /*cf60*/  MUFU.TANH R16, R16 ;  /* 0x0000001000107308 */ /* 0x000ea20000002400 */
[----:B------:R-:W-:Y:S02]  /*cf70*/  VIADD R69, R68, 0x38 ;  /* 0x0000003844457836 */ /* 0x000fe40000000000 */
[-C--:B------:R-:W-:Y:S01]  /*cf80*/  FMUL.FTZ R89, R89, R50.reuse ;  /* 0x0000003259597220 */ /* 0x080fe20000410000 */
[-C--:B------:R-:W-:Y:S01]  /*cf90*/  FMUL.FTZ R88, R88, R50.reuse ;  /* 0x0000003258587220 */ /* 0x080fe20000410000 */
[----:B------:R-:W-:Y:S02]  /*cfa0*/  VIADD R65, R68, 0x39 ;  /* 0x0000003944417836 */ /* 0x000fe40000000000 */
[-C--:B------:R-:W-:Y:S01]  /*cfb0*/  FMUL.FTZ R90, R90, R50.reuse ;  /* 0x000000325a5a7220 */ /* 0x080fe20000410000 */
[C---:B------:R-:W-:Y:S01]  /*cfc0*/  VIADD R58, R68.reuse, 0x30 ;  /* 0x00000030443a7836 */ /* 0x040fe20000000000 */
[----:B-1----:R-:W-:Y:S01]  /*cfd0*/  HMMA.16816.F32 R120, R36, R40, R120 ;  /* 0x000000282478723c */ /* 0x002fe20000001878 */
[----:B------:R-:W-:Y:S01]  /*cfe0*/  VIADD R40, R68, 0x1 ;  /* 0x0000000144287836 */ /* 0x000fe20000000000 */
[----:B------:R-:W-:Y:S01]  /*cff0*/  MUFU.TANH R17, R17 ;  /* 0x0000001100117308 */ /* 0x000fe20000002400 */
[-C--:B------:R-:W-:Y:S01]  /*d000*/  FMUL.FTZ R13, R13, R50.reuse ;  /* 0x000000320d0d7220 */ /* 0x080fe20000410000 */
[----:B------:R-:W-:Y:S01]  /*d010*/  FMUL.FTZ R12, R12, R50 ;  /* 0x000000320c0c7220 */ /* 0x000fe20000410000 */
[----:B------:R-:W-:Y:S01]  /*d020*/  VIADD R41, R68, 0x51 ;  /* 0x0000005144297836 */ /* 0x000fe20000000000 */
[----:B------:R-:W-:Y:S01]  /*d030*/  ISETP.GE.AND P1, PT, R40, R182, PT ;  /* 0x000000b62800720c */ /* 0x000fe20003f26270 */
[----:B------:R-:W-:Y:S01]  /*d040*/  VIADD R63, R68, 0x41 ;  /* 0x00000041443f7836 */ /* 0x000fe20000000000 */
[----:B------:R-:W-:Y:S01]  /*d050*/  HMMA.16816.F32 R32, R76, R82, R32 ;  /* 0x000000524c20723c */ /* 0x000fe20000001820 */
[----:B------:R-:W-:Y:S01]  /*d060*/  ISETP.GE.AND P0, PT, R40, R183, PT ;  /* 0x000000b72800720c */ /* 0x000fe20003f06270 */
[----:B------:R-:W-:Y:S01]  /*d070*/  MUFU.TANH R13, R13 ;  /* 0x0000000d000d7308 */ /* 0x000fe20000002400 */
[-C--:B------:R-:W-:Y:S01]  /*d080*/  FMUL.FTZ R8, R8, R50.reuse ;  /* 0x0000003208087220 */ /* 0x080fe20000410000 */
[----:B------:R-:W-:Y:S01]  /*d090*/  FMUL.FTZ R9, R9, R50 ;  /* 0x0000003209097220 */ /* 0x000fe20000410000 */
[C---:B------:R-:W-:Y:S01]  /*d0a0*/  VIADD R82, R68.reuse, 0x8 ;  /* 0x0000000844527836 */ /* 0x040fe20000000000 */
[----:B------:R-:W-:Y:S01]  /*d0b0*/  ISETP.GT.AND P2, PT, R185, R40, PT ;  /* 0x00000028b900720c */ /* 0x000fe20003f44270 */
[----:B------:R-:W-:Y:S01]  /*d0c0*/  VIADD R76, R68, 0x9 ;  /* 0x00000009444c7836 */ /* 0x000fe20000000000 */
[C---:B----4-:R-:W-:Y:S01]  /*d0d0*/  HMMA.16816.F32 R96, R36.reuse, R44, R96 ;  /* 0x0000002c2460723c */ /* 0x050fe20000001860 */
[-C--:B------:R-:W-:Y:S01]  /*d0e0*/  FMUL.FTZ R44, R52, R50.reuse ;  /* 0x00000032342c7220 */ /* 0x080fe20000410000 */
[----:B------:R-:W-:Y:S01]  /*d0f0*/  MUFU.TANH R8, R8 ;  /* 0x0000000800087308 */ /* 0x000fe20000002400 */
[----:B------:R-:W-:Y:S01]  /*d100*/  @P1 LOP3.LUT R176, R176, 0x1, RZ, 0xfc, !PT ;  /* 0x00000001b0b01812 */ /* 0x000fe200078efcff */
[-C--:B------:R-:W-:Y:S01]  /*d110*/  FMUL.FTZ R45, R53, R50.reuse ;  /* 0x00000032352d7220 */ /* 0x080fe20000410000 */
[-C--:B------:R-:W-:Y:S01]  /*d120*/  FMUL.FTZ R52, R104, R50.reuse ;  /* 0x0000003268347220 */ /* 0x080fe20000410000 */
[----:B------:R-:W-:Y:S01]  /*d130*/  FSEL R5, R5, -INF , !P2 ;  /* 0xff80000005057808 */ /* 0x000fe20005000000 */
[----:B------:R-:W-:Y:S01]  /*d140*/  VIADD R79, R68, 0x19 ;  /* 0x00000019444f7836 */ /* 0x000fe20000000000 */
[C---:B------:R-:W-:Y:S01]  /*d150*/  HMMA.16816.F32 R92, R36.reuse, R46, R92 ;  /* 0x0000002e245c723c */ /* 0x040fe2000000185c */
[----:B------:R-:W-:Y:S01]  /*d160*/  LOP3.LUT R176, R176, 0xfffffffd, RZ, 0xc0, !PT ;  /* 0xfffffffdb0b07812 */ /* 0x000fe200078ec0ff */
[----:B------:R-:W-:Y:S01]  /*d170*/  MUFU.TANH R44, R44 ;  /* 0x0000002c002c7308 */ /* 0x000fe20000002400 */
[-C--:B------:R-:W-:Y:S01]  /*d180*/  FMUL.FTZ R46, R108, R50.reuse ;  /* 0x000000326c2e7220 */ /* 0x080fe20000410000 */
[----:B------:R-:W-:Y:S01]  /*d190*/  FMUL.FTZ R47, R109, R50 ;  /* 0x000000326d2f7220 */ /* 0x000fe20000410000 */
[----:B------:R-:W-:Y:S01]  /*d1a0*/  @P0 LOP3.LUT R176, R176, 0x2, RZ, 0xfc, !PT ;  /* 0x00000002b0b00812 */ /* 0x000fe200078efcff */
[----:B------:R-:W-:Y:S01]  /*d1b0*/  VIADD R78, R68, 0x20 ;  /* 0x00000020444e7836 */ /* 0x000fe20000000000 */
[----:B------:R-:W-:Y:S01]  /*d1c0*/  ISETP.GT.AND P0, PT, R185, R68, PT ;  /* 0x00000044b900720c */ /* 0x000fe20003f04270 */
[C---:B------:R-:W-:Y:S01]  /*d1d0*/  HMMA.16816.F32 R84, R36.reuse, R70, R84 ;  /* 0x000000462454723c */ /* 0x040fe20000001854 */
[-C--:B------:R-:W-:Y:S01]  /*d1e0*/  FMUL.FTZ R70, R105, R50.reuse ;  /* 0x0000003269467220 */ /* 0x080fe20000410000 */
[----:B------:R-:W-:Y:S01]  /*d1f0*/  MUFU.TANH R12, R12 ;  /* 0x0000000c000c7308 */ /* 0x000fe20000002400 */
[-C--:B------:R-:W-:Y:S01]  /*d200*/  FMUL.FTZ R74, R96, R50.reuse ;  /* 0x00000032604a7220 */ /* 0x080fe20000410000 */
[----:B------:R-:W-:Y:S01]  /*d210*/  FMUL.FTZ R97, R97, R50 ;  /* 0x0000003261617220 */ /* 0x000fe20000410000 */
[C---:B------:R-:W-:Y:S01]  /*d220*/  ISETP.GE.AND P1, PT, R68.reuse, R182, PT ;  /* 0x000000b64400720c */ /* 0x040fe20003f26270 */
[----:B------:R-:W-:Y:S01]  /*d230*/  VIADD R77, R68, 0x21 ;  /* 0x00000021444d7836 */ /* 0x000fe20000000000 */
[C---:B------:R-:W-:Y:S01]  /*d240*/  ISETP.GT.AND P3, PT, R185.reuse, R76, PT ;  /* 0x0000004cb900720c */ /* 0x040fe20003f64270 */
[C---:B------:R-:W-:Y:S01]  /*d250*/  HMMA.16816.F32 R32, R36.reuse, R42, R32 ;  /* 0x0000002a2420723c */ /* 0x040fe20000001820 */
[----:B------:R-:W-:Y:S01]  /*d260*/  ISETP.GT.AND P4, PT, R185, R79, PT ;  /* 0x0000004fb900720c */ /* 0x000fe20003f84270 */
[----:B------:R-:W1:Y:S01]  /*d270*/  MUFU.TANH R9, R9 ;  /* 0x0000000900097308 */ /* 0x000e620000002400 */
[-C--:B------:R-:W-:Y:S01]  /*d280*/  FMUL.FTZ R140, R92, R50.reuse ;  /* 0x000000325c8c7220 */ /* 0x080fe20000410000 */
[-C--:B------:R-:W-:Y:S01]  /*d290*/  FMUL.FTZ R92, R18, R50.reuse ;  /* 0x00000032125c7220 */ /* 0x080fe20000410000 */
[----:B------:R-:W-:Y:S01]  /*d2a0*/  FSEL R18, R0, -INF , !P0 ;  /* 0xff80000000127808 */ /* 0x000fe20004000000 */
[----:B------:R-:W-:Y:S01]  /*d2b0*/  FMUL.FTZ R93, R93, R50 ;  /* 0x000000325d5d7220 */ /* 0x000fe20000410000 */
[----:B------:R-:W-:Y:S01]  /*d2c0*/  ISETP.GT.AND P0, PT, R185, R82, PT ;  /* 0x00000052b900720c */ /* 0x000fe20003f04270 */
[C---:B---3--:R-:W-:Y:S01]  /*d2d0*/  HMMA.16816.F32 R28, R36.reuse, R20, R28 ;  /* 0x00000014241c723c */ /* 0x048fe2000000181c */
[----:B------:R-:W-:Y:S01]  /*d2e0*/  FSEL R18, R18, -INF , !P1 ;  /* 0xff80000012127808 */ /* 0x000fe20004800000 */
[----:B------:R-:W3:Y:S01]  /*d2f0*/  MUFU.TANH R74, R74 ;  /* 0x0000004a004a7308 */ /* 0x000ee20000002400 */
[-C--:B------:R-:W-:Y:S01]  /*d300*/  FMUL.FTZ R84, R84, R50.reuse ;  /* 0x0000003254547220 */ /* 0x080fe20000410000 */
[-C--:B------:R-:W-:Y:S01]  /*d310*/  FMUL.FTZ R85, R85, R50.reuse ;  /* 0x0000003255557220 */ /* 0x080fe20000410000 */
[----:B------:R-:W-:Y:S01]  /*d320*/  FMUL.FTZ R0, R120, R50 ;  /* 0x0000003278007220 */ /* 0x000fe20000410000 */
[----:B------:R-:W-:Y:S01]  /*d330*/  ISETP.GT.AND P1, PT, R185, R80, PT ;  /* 0x00000050b900720c */ /* 0x000fe20003f24270 */
[-C--:B------:R-:W-:Y:S01]  /*d340*/  FMUL.FTZ R121, R121, R50.reuse ;  /* 0x0000003279797220 */ /* 0x080fe20000410000 */
[----:B------:R-:W-:Y:S01]  /*d350*/  HMMA.16816.F32 R24, R36, R22, R24 ;  /* 0x000000162418723c */ /* 0x000fe20000001818 */
[----:B------:R-:W-:Y:S01]  /*d360*/  VIADD R36, R68, 0x11 ;  /* 0x0000001144247836 */ /* 0x000fe20000000000 */
[----:B------:R-:W4:Y:S01]  /*d370*/  MUFU.TANH R45, R45 ;  /* 0x0000002d002d7308 */ /* 0x000f220000002400 */
[----:B------:R-:W-:Y:S01]  /*d380*/  FMUL.FTZ R32, R32, R50 ;  /* 0x0000003220207220 */ /* 0x000fe20000410000 */
[----:B------:R-:W-:-:S02]  /*d390*/  VIADD R71, R68, 0x31 ;  /* 0x0000003144477836 */ /* 0x000fc40000000000 */
[----:B------:R-:W-:Y:S01]  /*d3a0*/  FMUL.FTZ R83, R19, R50 ;  /* 0x0000003213537220 */ /* 0x000fe20000410000 */
[----:B------:R-:W-:Y:S01]  /*d3b0*/  ISETP.GT.AND P2, PT, R185, R36, PT ;  /* 0x00000024b900720c */ /* 0x000fe20003f44270 */
[----:B------:R-:W-:Y:S01]  /*d3c0*/  VIADD R43, R68, 0x49 ;  /* 0x00000049442b7836 */ /* 0x000fe20000000000 */
[----:B------:R-:W-:Y:S01]  /*d3d0*/  ISETP.GT.AND P6, PT, R184, R40, PT ;  /* 0x00000028b800720c */ /* 0x000fe20003fc4270 */
[C---:B------:R-:W-:Y:S01]  /*d3e0*/  VIADD R42, R68.reuse, 0x50 ;  /* 0x00000050442a7836 */ /* 0x040fe20000000000 */
[----:B------:R2:W4:Y:S01]  /*d3f0*/  MUFU.TANH R96, R89 ;  /* 0x0000005900607308 */ /* 0x0005220000002400 */
[-C--:B------:R-:W-:Y:S01]  /*d400*/  FMUL.FTZ R29, R29, R50.reuse ;  /* 0x000000321d1d7220 */ /* 0x080fe20000410000 */
[----:B------:R-:W-:Y:S02]  /*d410*/  VIADD R22, R68, 0x69 ;  /* 0x0000006944167836 */ /* 0x000fe40000000000 */
[----:B------:R-:W-:Y:S01]  /*d420*/  FMUL.FTZ R14, R14, R50 ;  /* 0x000000320e0e7220 */ /* 0x000fe20000410000 */
[----:B------:R-:W-:-:S02]  /*d430*/  VIADD R53, R68, 0x48 ;  /* 0x0000004844357836 */ /* 0x000fc40000000000 */
[-C--:B------:R-:W-:Y:S01]  /*d440*/  FMUL.FTZ R11, R11, R50.reuse ;  /* 0x000000320b0b7220 */ /* 0x080fe20000410000 */
[----:B------:R-:W-:Y:S02]  /*d450*/  VIADD R38, R68, 0x60 ;  /* 0x0000006044267836 */ /* 0x000fe40000000000 */
[-C--:B------:R-:W-:Y:S01]  /*d460*/  FMUL.FTZ R99, R99, R50.reuse ;  /* 0x0000003263637220 */ /* 0x080fe20000410000 */
[----:B------:R-:W-:Y:S01]  /*d470*/  MUFU.TANH R144, R93 ;  /* 0x0000005d00907308 */ /* 0x000fe20000002400 */
[-C--:B------:R-:W-:Y:S01]  /*d480*/  FMUL.FTZ R24, R24, R50.reuse ;  /* 0x0000003218187220 */ /* 0x080fe20000410000 */
[----:B------:R-:W-:Y:S02]  /*d490*/  VIADD R23, R68, 0x68 ;  /* 0x0000006844177836 */ /* 0x000fe40000000000 */
[-C--:B------:R-:W-:Y:S01]  /*d4a0*/  FMUL.FTZ R98, R98, R50.reuse ;  /* 0x0000003262627220 */ /* 0x080fe20000410000 */
[C---:B------:R-:W-:Y:S02]  /*d4b0*/  VIADD R40, R68.reuse, 0x58 ;  /* 0x0000005844287836 */ /* 0x040fe40000000000 */
[----:B------:R-:W-:Y:S01]  /*d4c0*/  FMUL.FTZ R95, R95, R50 ;  /* 0x000000325f5f7220 */ /* 0x000fe20000410000 */
[----:B------:R-:W-:-:S02]  /*d4d0*/  VIADD R37, R68, 0x61 ;  /* 0x0000006144257836 */ /* 0x000fc40000000000 */
[----:B------:R-:W-:Y:S01]  /*d4e0*/  FMUL.FTZ R94, R94, R50 ;  /* 0x000000325e5e7220 */ /* 0x000fe20000410000 */
[----:B------:R3:W-:Y:S01]  /*d4f0*/  MUFU.TANH R93, R84 ;  /* 0x00000054005d7308 */ /* 0x0007e20000002400 */
[----:B------:R-:W-:Y:S01]  /*d500*/  VIADD R21, R68, 0x70 ;  /* 0x0000007044157836 */ /* 0x000fe20000000000 */
[----:B--2---:R-:W-:Y:S01]  /*d510*/  FSEL R89, R16, -INF , !P0 ;  /* 0xff80000010597808 */ /* 0x004fe20004000000 */
[C---:B------:R-:W-:Y:S01]  /*d520*/  VIADD R39, R68.reuse, 0x59 ;  /* 0x0000005944277836 */ /* 0x040fe20000000000 */
[----:B------:R-:W-:Y:S01]  /*d530*/  ISETP.GT.AND P0, PT, R185, R72, PT ;  /* 0x00000048b900720c */ /* 0x000fe20003f04270 */
[C---:B------:R-:W-:Y:S01]  /*d540*/  VIADD R20, R68.reuse, 0x71 ;  /* 0x0000007144147836 */ /* 0x040fe20000000000 */
[----:B-1----:R-:W-:Y:S01]  /*d550*/  FSEL R16, R9, -INF , !P4 ;  /* 0xff80000009107808 */ /* 0x002fe20006000000 */
[----:B------:R-:W-:Y:S01]  /*d560*/  VIADD R19, R68, 0x78 ;  /* 0x0000007844137836 */ /* 0x000fe20000000000 */
[----:B------:R-:W-:Y:S01]  /*d570*/  MUFU.TANH R52, R52 ;  /* 0x0000003400347308 */ /* 0x000fe20000002400 */
[----:B------:R-:W-:Y:S01]  /*d580*/  FSEL R8, R8, -INF , !P0 ;  /* 0xff80000008087808 */ /* 0x000fe20004000000 */
[-C--:B------:R-:W-:Y:S01]  /*d590*/  FMUL.FTZ R91, R91, R50.reuse ;  /* 0x000000325b5b7220 */ /* 0x080fe20000410000 */
[C---:B------:R-:W-:Y:S01]  /*d5a0*/  ISETP.GT.AND P0, PT, R185.reuse, R75, PT ;  /* 0x0000004bb900720c */ /* 0x040fe20003f04270 */
[-C--:B------:R-:W-:Y:S01]  /*d5b0*/  FMUL.FTZ R86, R86, R50.reuse ;  /* 0x0000003256567220 */ /* 0x080fe20000410000 */
[C---:B------:R-:W-:Y:S01]  /*d5c0*/  ISETP.GT.AND P4, PT, R185.reuse, R73, PT ;  /* 0x00000049b900720c */ /* 0x040fe20003f84270 */
[----:B------:R-:W-:Y:S01]  /*d5d0*/  FMUL.FTZ R122, R122, R50 ;  /* 0x000000327a7a7220 */ /* 0x000fe20000410000 */
[----:B------:R-:W-:Y:S01]  /*d5e0*/  FSEL R202, R44, -INF , !P0 ;  /* 0xff8000002cca7808 */ /* 0x000fe20004000000 */
[----:B------:R-:W1:Y:S01]  /*d5f0*/  MUFU.TANH R70, R70 ;  /* 0x0000004600467308 */ /* 0x000e620000002400 */
[----:B------:R-:W-:Y:S01]  /*d600*/  ISETP.GT.AND P0, PT, R185, R64, PT ;  /* 0x00000040b900720c */ /* 0x000fe20003f04270 */
[-C--:B------:R-:W-:Y:S01]  /*d610*/  FMUL.FTZ R87, R87, R50.reuse ;  /* 0x0000003257577220 */ /* 0x080fe20000410000 */
[----:B---3--:R-:W-:Y:S01]  /*d620*/  FSEL R84, R13, -INF , !P2 ;  /* 0xff8000000d547808 */ /* 0x008fe20005000000 */
[-C--:B------:R-:W-:Y:S01]  /*d630*/  FMUL.FTZ R13, R33, R50.reuse ;  /* 0x00000032210d7220 */ /* 0x080fe20000410000 */
[----:B------:R-:W-:Y:S01]  /*d640*/  FSEL R146, R74, -INF , !P0 ;  /* 0xff8000004a927808 */ /* 0x000fe20004000000 */
[-C--:B------:R-:W-:Y:S01]  /*d650*/  FMUL.FTZ R74, R25, R50.reuse ;  /* 0x00000032194a7220 */ /* 0x080fe20000410000 */
[----:B----4-:R-:W-:Y:S01]  /*d660*/  FSEL R81, R45, -INF , !P4 ;  /* 0xff8000002d517808 */ /* 0x010fe20006000000 */
[----:B------:R-:W2:Y:S01]  /*d670*/  MUFU.TANH R46, R46 ;  /* 0x0000002e002e7308 */ /* 0x000ea20000002400 */
[C---:B------:R-:W-:Y:S01]  /*d680*/  ISETP.GT.AND P4, PT, R185.reuse, R65, PT ;  /* 0x00000041b900720c */ /* 0x040fe20003f84270 */
[-C--:B------:R-:W-:Y:S01]  /*d690*/  FMUL.FTZ R34, R34, R50.reuse ;  /* 0x0000003222227220 */ /* 0x080fe20000410000 */
[----:B------:R-:W-:Y:S01]  /*d6a0*/  ISETP.GT.AND P0, PT, R185, R41, PT ;  /* 0x00000029b900720c */ /* 0x000fe20003f04270 */
[----:B------:R-:W-:Y:S01]  /*d6b0*/  FMUL.FTZ R123, R123, R50 ;  /* 0x000000327b7b7220 */ /* 0x000fe20000410000 */
[----:B------:R-:W-:Y:S01]  /*d6c0*/  ISETP.GT.AND P2, PT, R185, R58, PT ;  /* 0x0000003ab900720c */ /* 0x000fe20003f44270 */
[----:B------:R-:W-:Y:S01]  /*d6d0*/  FMUL.FTZ R35, R35, R50 ;  /* 0x0000003223237220 */ /* 0x000fe20000410000 */
[----:B------:R-:W-:Y:S01]  /*d6e0*/  FSEL R45, R96, -INF , !P0 ;  /* 0xff800000602d7808 */ /* 0x000fe20004000000 */
[----:B------:R-:W-:Y:S01]  /*d6f0*/  MUFU.TANH R138, R97 ;  /* 0x00000061008a7308 */ /* 0x000fe20000002400 */
[----:B------:R-:W-:Y:S01]  /*d700*/  ISETP.GT.AND P0, PT, R185, R22, PT ;  /* 0x00000016b900720c */ /* 0x000fe20003f04270 */
[-C--:B------:R-:W-:Y:S01]  /*d710*/  FMUL.FTZ R31, R31, R50.reuse ;  /* 0x000000321f1f7220 */ /* 0x080fe20000410000 */
[----:B-1----:R-:W-:Y:S01]  /*d720*/  FSEL R132, R70, -INF , !P4 ;  /* 0xff80000046847808 */ /* 0x002fe20006000000 */
[-C--:B------:R-:W-:Y:S01]  /*d730*/  FMUL.FTZ R30, R30, R50.reuse ;  /* 0x000000321e1e7220 */ /* 0x080fe20000410000 */
[C---:B------:R-:W-:Y:S01]  /*d740*/  ISETP.GT.AND P4, PT, R185.reuse, R43, PT ;  /* 0x0000002bb900720c */ /* 0x040fe20003f84270 */
[-C--:B------:R-:W-:Y:S01]  /*d750*/  FMUL.FTZ R26, R26, R50.reuse ;  /* 0x000000321a1a7220 */ /* 0x080fe20000410000 */
[----:B------:R-:W-:Y:S01]  /*d760*/  ISETP.GT.AND P5, PT, R185, R39, PT ;  /* 0x00000027b900720c */ /* 0x000fe20003fa4270 */
[----:B------:R-:W-:Y:S01]  /*d770*/  MUFU.TANH R47, R47 ;  /* 0x0000002f002f7308 */ /* 0x000fe20000002400 */
[----:B------:R-:W-:Y:S01]  /*d780*/  FSEL R144, R144, -INF , !P4 ;  /* 0xff80000090907808 */ /* 0x000fe20006000000 */
[----:B------:R-:W-:Y:S01]  /*d790*/  FMUL.FTZ R27, R27, R50 ;  /* 0x000000321b1b7220 */ /* 0x000fe20000410000 */
[----:B--2---:R-:W-:-:S02]  /*d7a0*/  FSEL R130, R46, -INF , !P2 ;  /* 0xff8000002e827808 */ /* 0x004fc40005000000 */
[C---:B------:R-:W-:Y:S02]  /*d7b0*/  ISETP.GT.AND P2, PT, R185.reuse, R53, PT ;  /* 0x00000035b900720c */ /* 0x040fe40003f44270 */
[----:B------:R-:W-:Y:S01]  /*d7c0*/  ISETP.GT.AND P4, PT, R185, R38, PT ;  /* 0x00000026b900720c */ /* 0x000fe20003f84270 */
[----:B------:R1:W-:Y:S08]  /*d7d0*/  MUFU.TANH R97, R88 ;  /* 0x0000005800617308 */ /* 0x0003f00000002400 */
[----:B------:R-:W2:Y:S08]  /*d7e0*/  MUFU.TANH R13, R13 ;  /* 0x0000000d000d7308 */ /* 0x000eb00000002400 */
[----:B------:R3:W-:Y:S01]  /*d7f0*/  MUFU.TANH R108, R85 ;  /* 0x00000055006c7308 */ /* 0x0007e20000002400 */
[----:B-1----:R-:W-:Y:S01]  /*d800*/  FSEL R88, R17, -INF , !P3 ;  /* 0xff80000011587808 */ /* 0x002fe20005800000 */
[----:B------:R-:W-:Y:S01]  /*d810*/  FMUL.FTZ R17, R28, R50 ;  /* 0x000000321c117220 */ /* 0x000fe20000410000 */
[----:B------:R-:W-:-:S05]  /*d820*/  ISETP.GT.AND P3, PT, R185, R77, PT ;  /* 0x0000004db900720c */ /* 0x000fca0003f64270 */
[----:B------:R-:W1:Y:S01]  /*d830*/  MUFU.TANH R140, R140 ;  /* 0x0000008c008c7308 */ /* 0x000e620000002400 */
[----:B------:R-:W-:Y:S02]  /*d840*/  FSEL R62, R62, -INF , !P3 ;  /* 0xff8000003e3e7808 */ /* 0x000fe40005800000 */
[----:B------:R-:W-:Y:S02]  /*d850*/  ISETP.GT.AND P3, PT, R185, R71, PT ;  /* 0x00000047b900720c */ /* 0x000fe40003f64270 */
[----:B--2---:R-:W-:Y:S01]  /*d860*/  FSEL R25, R13, -INF , !P0 ;  /* 0xff8000000d197808 */ /* 0x004fe20004000000 */
[----:B------:R-:W-:Y:S01]  /*d870*/  VIADD R13, R68, 0x79 ;  /* 0x00000079440d7836 */ /* 0x000fe20000000000 */
[----:B------:R-:W-:Y:S01]  /*d880*/  FSEL R47, R47, -INF , !P3 ;  /* 0xff8000002f2f7808 */ /* 0x000fe20005800000 */
[----:B------:R-:W2:Y:S01]  /*d890*/  MUFU.TANH R0, R0 ;  /* 0x0000000000007308 */ /* 0x000ea20000002400 */
[----:B------:R-:W-:Y:S02]  /*d8a0*/  ISETP.GT.AND P3, PT, R185, R63, PT ;  /* 0x0000003fb900720c */ /* 0x000fe40003f64270 */
[----:B---3--:R-:W-:-:S02]  /*d8b0*/  FSEL R85, R12, -INF , !P1 ;  /* 0xff8000000c557808 */ /* 0x008fc40004800000 */
[C---:B------:R-:W-:Y:S02]  /*d8c0*/  ISETP.GT.AND P1, PT, R185.reuse, R78, PT ;  /* 0x0000004eb900720c */ /* 0x040fe40003f24270 */
[----:B------:R-:W-:Y:S01]  /*d8d0*/  ISETP.GT.AND P0, PT, R184, R68, PT ;  /* 0x00000044b800720c */ /* 0x000fe20003f04270 */
[----:B------:R-:W3:Y:S01]  /*d8e0*/  MUFU.TANH R9, R32 ;  /* 0x0000002000097308 */ /* 0x000ee20000002400 */
[----:B------:R-:W-:Y:S02]  /*d8f0*/  FSEL R60, R60, -INF , !P1 ;  /* 0xff8000003c3c7808 */ /* 0x000fe40004800000 */
[C---:B------:R-:W-:Y:S02]  /*d900*/  ISETP.GT.AND P1, PT, R185.reuse, R69, PT ;  /* 0x00000045b900720c */ /* 0x040fe40003f24270 */
[----:B------:R-:W-:Y:S02]  /*d910*/  FSEL R138, R138, -INF , !P3 ;  /* 0xff8000008a8a7808 */ /* 0x000fe40005800000 */
[----:B------:R-:W-:Y:S01]  /*d920*/  FSEL R52, R52, -INF , !P1 ;  /* 0xff80000034347808 */ /* 0x000fe20004800000 */
[----:B------:R-:W4:Y:S01]  /*d930*/  MUFU.TANH R12, R121 ;  /* 0x00000079000c7308 */ /* 0x000f220000002400 */
[----:B------:R-:W-:-:S02]  /*d940*/  ISETP.GT.AND P1, PT, R185, R42, PT ;  /* 0x0000002ab900720c */ /* 0x000fc40003f24270 */
[----:B-1----:R-:W-:Y:S02]  /*d950*/  FSEL R140, R140, -INF , !P2 ;  /* 0xff8000008c8c7808 */ /* 0x002fe40005000000 */
[----:B------:R-:W-:Y:S02]  /*d960*/  FSEL R46, R97, -INF , !P1 ;  /* 0xff800000612e7808 */ /* 0x000fe40004800000 */
[----:B------:R-:W-:Y:S01]  /*d970*/  ISETP.GT.AND P1, PT, R185, R23, PT ;  /* 0x00000017b900720c */ /* 0x000fe20003f24270 */
[----:B------:R-:W-:Y:S01]  /*d980*/  MUFU.TANH R17, R17 ;  /* 0x0000001100117308 */ /* 0x000fe20000002400 */
[----:B--2---:R-:W-:Y:S02]  /*d990*/  FSEL R33, R0, -INF , !P4 ;  /* 0xff80000000217808 */ /* 0x004fe40006000000 */
[----:B---3--:R-:W-:Y:S02]  /*d9a0*/  FSEL R44, R9, -INF , !P1 ;  /* 0xff800000092c7808 */ /* 0x008fe40004800000 */
[----:B------:R-:W-:-:S02]  /*d9b0*/  ISETP.GT.AND P3, PT, R185, R40, PT ;  /* 0x00000028b900720c */ /* 0x000fc40003f64270 */
[C---:B------:R-:W-:Y:S01]  /*d9c0*/  ISETP.GT.AND P2, PT, R185.reuse, R37, PT ;  /* 0x00000025b900720c */ /* 0x040fe20003f44270 */
[----:B------:R-:W1:Y:S01]  /*d9d0*/  MUFU.TANH R74, R74 ;  /* 0x0000004a004a7308 */ /* 0x000e620000002400 */
[C---:B------:R-:W-:Y:S02]  /*d9e0*/  ISETP.GT.AND P4, PT, R185.reuse, R21, PT ;  /* 0x00000015b900720c */ /* 0x040fe40003f84270 */
[----:B------:R-:W-:Y:S02]  /*d9f0*/  FSEL R9, R6, -INF , !P0 ;  /* 0xff80000006097808 */ /* 0x000fe40004000000 */
[----:B------:R-:W-:Y:S02]  /*da00*/  ISETP.GT.AND P1, PT, R185, R13, PT ;  /* 0x0000000db900720c */ /* 0x000fe40003f24270 */
[----:B------:R-:W-:Y:S01]  /*da10*/  FSEL R32, R93, -INF , !P3 ;  /* 0xff8000005d207808 */ /* 0x000fe20005800000 */
[----:B------:R-:W2:Y:S01]  /*da20*/  MUFU.TANH R29, R29 ;  /* 0x0000001d001d7308 */ /* 0x000ea20000002400 */
[----:B----4-:R-:W-:Y:S01]  /*da30*/  FSEL R28, R12, -INF , !P2 ;  /* 0xff8000000c1c7808 */ /* 0x010fe20005000000 */
[----:B------:R-:W-:Y:S01]  /*da40*/  FMUL.FTZ R12, R15, R50 ;  /* 0x000000320f0c7220 */ /* 0x000fe20000410000 */
[----:B------:R-:W-:-:S02]  /*da50*/  FSEL R108, R108, -INF , !P5 ;  /* 0xff8000006c6c7808 */ /* 0x000fc40006800000 */
[C---:B------:R-:W-:Y:S02]  /*da60*/  ISETP.GT.AND P3, PT, R185.reuse, R20, PT ;  /* 0x00000014b900720c */ /* 0x040fe40003f64270 */
[----:B------:R-:W-:Y:S01]  /*da70*/  ISETP.GE.AND P5, PT, R68, R183, PT ;  /* 0x000000b74400720c */ /* 0x000fe20003fa6270 */
[----:B------:R3:W4:Y:S01]  /*da80*/  MUFU.TANH R70, R24 ;  /* 0x0000001800467308 */ /* 0x0007220000002400 */
[----:B------:R-:W-:Y:S02]  /*da90*/  ISETP.GT.AND P2, PT, R185, R19, PT ;  /* 0x00000013b900720c */ /* 0x000fe40003f44270 */
[----:B------:R-:W-:Y:S02]  /*daa0*/  LOP3.LUT P0, RZ, R176, 0x1, RZ, 0xc0, !PT ;  /* 0x00000001b0ff7812 */ /* 0x000fe4000780c0ff */
[----:B-1----:R-:W-:Y:S02]  /*dab0*/  FSEL R0, R74, -INF , !P1 ;  /* 0xff8000004a007808 */ /* 0x002fe40004800000 */
[----:B------:R-:W-:Y:S01]  /*dac0*/  FSEL R15, R7, -INF , !P6 ;  /* 0xff800000070f7808 */ /* 0x000fe20007000000 */
[----:B------:R-:W1:Y:S01]  /*dad0*/  MUFU.TANH R92, R92 ;  /* 0x0000005c005c7308 */ /* 0x000e620000002400 */
[----:B------:R-:W-:-:S02]  /*dae0*/  ISETP.GT.AND P1, PT, R184, R82, PT ;  /* 0x00000052b800720c */ /* 0x000fc40003f24270 */
[----:B------:R-:W-:Y:S02]  /*daf0*/  LOP3.LUT P6, RZ, R176, 0x2, RZ, 0xc0, !PT ;  /* 0x00000002b0ff7812 */ /* 0x000fe400078cc0ff */
[----:B------:R-:W-:Y:S02]  /*db00*/  FSEL R9, R9, -INF , !P5 ;  /* 0xff80000009097808 */ /* 0x000fe40006800000 */
[----:B------:R-:W-:Y:S01]  /*db10*/  FSEL R5, R5, -INF , !P0 ;  /* 0xff80000005057808 */ /* 0x000fe20004000000 */
[----:B------:R-:W1:Y:S01]  /*db20*/  MUFU.TANH R83, R83 ;  /* 0x0000005300537308 */ /* 0x000e620000002400 */
[----:B------:R-:W-:Y:S02]  /*db30*/  ISETP.GE.AND P5, PT, R76, R183, PT ;  /* 0x000000b74c00720c */ /* 0x000fe40003fa6270 */
[----:B---3--:R-:W-:Y:S02]  /*db40*/  FSEL R24, R17, -INF , !P4 ;  /* 0xff80000011187808 */ /* 0x008fe40006000000 */
[----:B------:R-:W-:-:S02]  /*db50*/  ISETP.GE.AND P4, PT, R82, R182, PT ;  /* 0x000000b65200720c */ /* 0x000fc40003f86270 */
[----:B--2---:R-:W-:Y:S01]  /*db60*/  FSEL R17, R29, -INF , !P3 ;  /* 0xff8000001d117808 */ /* 0x004fe20005800000 */
[----:B------:R2:W3:Y:S01]  /*db70*/  MUFU.TANH R6, R14 ;  /* 0x0000000e00067308 */ /* 0x0004e20000002400 */
[----:B----4-:R-:W-:Y:S02]  /*db80*/  FSEL R29, R70, -INF , !P2 ;  /* 0xff800000461d7808 */ /* 0x010fe40005000000 */
[----:B------:R-:W-:Y:S02]  /*db90*/  ISETP.GE.AND P2, PT, R76, R182, PT ;  /* 0x000000b64c00720c */ /* 0x000fe40003f46270 */
[----:B------:R-:W-:Y:S02]  /*dba0*/  ISETP.GT.AND P0, PT, R184, R76, PT ;  /* 0x0000004cb800720c */ /* 0x000fe40003f04270 */
[----:B------:R-:W-:Y:S01]  /*dbb0*/  ISETP.GE.AND P3, PT, R82, R183, PT ;  /* 0x000000b75200720c */ /* 0x000fe20003f66270 */
[----:B------:R4:W3:Y:S01]  /*dbc0*/  MUFU.TANH R7, R12 ;  /* 0x0000000c00077308 */ /* 0x0008e20000002400 */
[----:B------:R-:W-:Y:S01]  /*dbd0*/  FSEL R76, R15, -INF , !P6 ;  /* 0xff8000000f4c7808 */ /* 0x000fe20007000000 */
[----:B------:R-:W-:Y:S01]  /*dbe0*/  FMUL.FTZ R15, R10, R50 ;  /* 0x000000320a0f7220 */ /* 0x000fe20000410000 */
[----:B-1----:R-:W-:-:S02]  /*dbf0*/  FSEL R74, R92, -INF , !P1 ;  /* 0xff8000005c4a7808 */ /* 0x002fc40004800000 */
[----:B------:R-:W-:Y:S02]  /*dc00*/  ISETP.GE.AND P6, PT, R80, R182, PT ;  /* 0x000000b65000720c */ /* 0x000fe40003fc6270 */
[----:B------:R-:W-:Y:S01]  /*dc10*/  ISETP.GT.AND P1, PT, R184, R80, PT ;  /* 0x00000050b800720c */ /* 0x000fe20003f24270 */
[----:B------:R-:W1:Y:S01]  /*dc20*/  MUFU.TANH R11, R11 ;  /* 0x0000000b000b7308 */ /* 0x000e620000002400 */
[----:B------:R-:W-:Y:S02]  /*dc30*/  FSEL R74, R74, -INF , !P3 ;  /* 0xff8000004a4a7808 */ /* 0x000fe40005800000 */
[----:B--2---:R-:W-:Y:S02]  /*dc40*/  FSEL R14, R89, -INF , !P4 ;  /* 0xff800000590e7808 */ /* 0x004fe40006000000 */
[----:B------:R-:W-:Y:S02]  /*dc50*/  ISETP.GE.AND P4, PT, R80, R183, PT ;  /* 0x000000b75000720c */ /* 0x000fe40003f86270 */
[----:B------:R-:W-:Y:S01]  /*dc60*/  FSEL R70, R83, -INF , !P0 ;  /* 0xff80000053467808 */ /* 0x000fe20004000000 */
[----:B------:R-:W2:Y:S01]  /*dc70*/  MUFU.TANH R15, R15 ;  /* 0x0000000f000f7308 */ /* 0x000ea20000002400 */
[----:B------:R-:W-:-:S02]  /*dc80*/  P2R R10, PR, RZ, 0x10 ;  /* 0x00000010ff0a7803 */ /* 0x000fc40000000000 */
[-C--:B------:R-:W-:Y:S02]  /*dc90*/  ISETP.GE.AND P4, PT, R72, R182.reuse, PT ;  /* 0x000000b64800720c */ /* 0x080fe40003f86270 */
[----:B----4-:R-:W-:Y:S02]  /*dca0*/  FSEL R12, R88, -INF , !P2 ;  /* 0xff800000580c7808 */ /* 0x010fe40005000000 */
[C---:B------:R-:W-:Y:S01]  /*dcb0*/  ISETP.GE.AND P3, PT, R36.reuse, R182, PT ;  /* 0x000000b62400720c */ /* 0x040fe20003f66270 */
[----:B------:R-:W-:Y:S01]  /*dcc0*/  BAR.SYNC.DEFER_BLOCKING 0x0 ;  /* 0x0000000000007b1d */ /* 0x000fe20000010000 */
[----:B------:R-:W-:Y:S02]  /*dcd0*/  ISETP.GE.AND P2, PT, R36, R183, PT ;  /* 0x000000b72400720c */ /* 0x000fe40003f46270 */
[----:B------:R-:W-:Y:S02]  /*dce0*/  ISETP.GT.AND P0, PT, R184, R36, PT ;  /* 0x00000024b800720c */ /* 0x000fe40003f04270 */
[----:B------:R-:W-:-:S02]  /*dcf0*/  FSEL R36, R85, -INF , !P6 ;  /* 0xff80000055247808 */ /* 0x000fc40007000000 */
[----:B------:R-:W-:Y:S02]  /*dd00*/  ISETP.NE.AND P6, PT, R10, RZ, PT ;  /* 0x000000ff0a00720c */ /* 0x000fe40003fc5270 */
[----:B---3--:R-:W-:Y:S02]  /*dd10*/  FSEL R6, R6, -INF , !P1 ;  /* 0xff80000006067808 */ /* 0x008fe40004800000 */
[----:B------:R-:W-:Y:S02]  /*dd20*/  FSEL R8, R8, -INF , !P4 ;  /* 0xff80000008087808 */ /* 0x000fe40006000000 */
[-C--:B------:R-:W-:Y:S02]  /*dd30*/  ISETP.GE.AND P4, PT, R78, R183.reuse, PT ;  /* 0x000000b74e00720c */ /* 0x080fe40003f86270 */
[----:B------:R-:W-:Y:S02]  /*dd40*/  FSEL R70, R70, -INF , !P5 ;  /* 0xff80000046467808 */ /* 0x000fe40006800000 */
[----:B------:R-:W-:-:S02]  /*dd50*/  ISETP.GE.AND P5, PT, R72, R183, PT ;  /* 0x000000b74800720c */ /* 0x000fc40003fa6270 */
[----:B------:R-:W-:Y:S02]  /*dd60*/  ISETP.GT.AND P1, PT, R184, R72, PT ;  /* 0x00000048b800720c */ /* 0x000fe40003f24270 */
[----:B------:R-:W-:Y:S02]  /*dd70*/  FSEL R72, R6, -INF , !P6 ;  /* 0xff80000006487808 */ /* 0x000fe40007000000 */
[----:B------:R-:W-:Y:S02]  /*dd80*/  ISETP.GE.AND P6, PT, R79, R182, PT ;  /* 0x000000b64f00720c */ /* 0x000fe40003fc6270 */
[----:B------:R-:W-:Y:S02]  /*dd90*/  FSEL R68, R7, -INF , !P0 ;  /* 0xff80000007447808 */ /* 0x000fe40004000000 */
[----:B------:R-:W-:Y:S01]  /*dda0*/  ISETP.GT.AND P0, PT, R184, R79, PT ;  /* 0x0000004fb800720c */ /* 0x000fe20003f04270 */
[----:B------:R-:W-:Y:S01]  /*ddb0*/  MUFU.TANH R7, R67 ;  /* 0x0000004300077308 */ /* 0x000fe20000002400 */
[----:B------:R-:W-:-:S02]  /*ddc0*/  FSEL R16, R16, -INF , !P6 ;  /* 0xff80000010107808 */ /* 0x000fc40007000000 */
[----:B------:R-:W-:Y:S02]  /*ddd0*/  LOP3.LUT R176, R176, 0xfffffffd, RZ, 0xc0, !PT ;  /* 0xfffffffdb0b07812 */ /* 0x000fe400078ec0ff */
[----:B------:R-:W-:Y:S02]  /*dde0*/  ISETP.GE.AND P6, PT, R75, R182, PT ;  /* 0x000000b64b00720c */ /* 0x000fe40003fc6270 */
[----:B------:R-:W-:Y:S02]  /*ddf0*/  FSEL R10, R84, -INF , !P3 ;  /* 0xff800000540a7808 */ /* 0x000fe40005800000 */
[----:B------:R-:W-:Y:S01]  /*de00*/  ISETP.GE.AND P3, PT, R79, R183, PT ;  /* 0x000000b74f00720c */ /* 0x000fe20003f66270 */
[----:B------:R-:W-:Y:S01]  /*de10*/  FMUL.FTZ R79, R54, R50 ;  /* 0x00000032364f7220 */ /* 0x000fe20000410000 */
[----:B-1----:R-:W-:Y:S02]  /*de20*/  FSEL R6, R11, -INF , !P0 ;  /* 0xff8000000b067808 */ /* 0x002fe40004000000 */
[----:B------:R-:W-:-:S02]  /*de30*/  @P4 LOP3.LUT R176, R176, 0x2, RZ, 0xfc, !PT ;  /* 0x00000002b0b04812 */ /* 0x000fc400078efcff */
[----:B------:R-:W-:Y:S02]  /*de40*/  FSEL R6, R6, -INF , !P3 ;  /* 0xff80000006067808 */ /* 0x000fe40005800000 */
[C---:B------:R-:W-:Y:S02]  /*de50*/  LOP3.LUT P3, RZ, R176.reuse, 0x2, RZ, 0xc0, !PT ;  /* 0x00000002b0ff7812 */ /* 0x040fe4000786c0ff */
[----:B------:R-:W-:Y:S02]  /*de60*/  LOP3.LUT R176, R176, 0xfffffffe, RZ, 0xc0, !PT ;  /* 0xfffffffeb0b07812 */ /* 0x000fe400078ec0ff */
[----:B--2---:R-:W-:Y:S02]  /*de70*/  FSEL R54, R15, -INF , !P1 ;  /* 0xff8000000f367808 */ /* 0x004fe40004800000 */
[----:B------:R-:W1:Y:S01]  /*de80*/  MUFU.TANH R15, R79 ;  /* 0x0000004f000f7308 */ /* 0x000e620000002400 */
[----:B------:R-:W-:Y:S02]  /*de90*/  ISETP.GE.AND P4, PT, R77, R182, PT ;  /* 0x000000b64d00720c */ /* 0x000fe40003f86270 */
[----:B------:R-:W-:-:S02]  /*dea0*/  @P6 LOP3.LUT R176, R176, 0x1, RZ, 0xfc, !PT ;  /* 0x00000001b0b06812 */ /* 0x000fc400078efcff */
[----:B------:R-:W-:Y:S02]  /*deb0*/  FSEL R62, R62, -INF , !P4 ;  /* 0xff8000003e3e7808 */ /* 0x000fe40006000000 */
[----:B------:R-:W-:Y:S02]  /*dec0*/  FSEL R68, R68, -INF , !P2 ;  /* 0xff80000044447808 */ /* 0x000fe40005000000 */
[----:B------:R-:W-:Y:S02]  /*ded0*/  LOP3.LUT P4, RZ, R176, 0x1, RZ, 0xc0, !PT ;  /* 0x00000001b0ff7812 */ /* 0x000fe4000788c0ff */
[----:B------:R-:W-:Y:S02]  /*dee0*/  ISETP.GE.AND P2, PT, R78, R182, PT ;  /* 0x000000b64e00720c */ /* 0x000fe40003f46270 */
[----:B------:R-:W-:Y:S01]  /*def0*/  ISETP.GT.AND P1, PT, R184, R78, PT ;  /* 0x0000004eb800720c */ /* 0x000fe20003f24270 */
[-C--:B------:R-:W-:Y:S01]  /*df00*/  FMUL.FTZ R78, R55, R50.reuse ;  /* 0x00000032374e7220 */ /* 0x080fe20000410000 */
[----:B------:R-:W-:Y:S01]  /*df10*/  FSEL R202, R202, -INF , !P4 ;  /* 0xff800000caca7808 */ /* 0x000fe20006000000 */
[----:B------:R-:W-:Y:S01]  /*df20*/  FMUL.FTZ R55, R110, R50 ;  /* 0x000000326e377220 */ /* 0x000fe20000410000 */
[----:B------:R-:W-:Y:S01]  /*df30*/  ISETP.GE.AND P4, PT, R58, R183, PT ;  /* 0x000000b73a00720c */ /* 0x000fe20003f86270 */
[----:B------:R-:W2:Y:S01]  /*df40*/  MUFU.TANH R11, R78 ;  /* 0x0000004e000b7308 */ /* 0x000ea20000002400 */
[----:B------:R-:W-:-:S02]  /*df50*/  FSEL R204, R60, -INF , !P2 ;  /* 0xff8000003ccc7808 */ /* 0x000fc40005000000 */
[C---:B------:R-:W-:Y:S02]  /*df60*/  ISETP.GT.AND P2, PT, R184.reuse, R75, PT ;  /* 0x0000004bb800720c */ /* 0x040fe40003f44270 */
[----:B------:R-:W-:Y:S02]  /*df70*/  ISETP.GT.AND P0, PT, R184, R77, PT ;  /* 0x0000004db800720c */ /* 0x000fe40003f04270 */
[----:B-1----:R-:W-:Y:S01]  /*df80*/  FSEL R208, R15, -INF , !P2 ;  /* 0xff8000000fd07808 */ /* 0x002fe20005000000 */
[----:B------:R-:W1:Y:S01]  /*df90*/  MUFU.TANH R55, R55 ;  /* 0x0000003700377308 */ /* 0x000e620000002400 */
[----:B------:R-:W-:Y:S02]  /*dfa0*/  ISETP.GE.AND P2, PT, R71, R182, PT ;  /* 0x000000b64700720c */ /* 0x000fe40003f46270 */
[----:B------:R-:W-:Y:S02]  /*dfb0*/  LOP3.LUT R176, R176, 0xfffffffd, RZ, 0xc0, !PT ;  /* 0xfffffffdb0b07812 */ /* 0x000fe400078ec0ff */
[----:B------:R-:W-:-:S02]  /*dfc0*/  FSEL R60, R7, -INF , !P0 ;  /* 0xff800000073c7808 */ /* 0x000fc40004000000 */
[----:B------:R-:W-:Y:S01]  /*dfd0*/  @P4 LOP3.LUT R176, R176, 0x2, RZ, 0xfc, !PT ;  /* 0x00000002b0b04812 */ /* 0x000fe200078efcff */
[----:B------:R-:W3:Y:S01]  /*dfe0*/  MUFU.TANH R7, R111 ;  /* 0x0000006f00077308 */ /* 0x000ee20000002400 */
[----:B------:R-:W-:Y:S02]  /*dff0*/  ISETP.GT.AND P0, PT, R184, R73, PT ;  /* 0x00000049b800720c */ /* 0x000fe40003f04270 */
[----:B------:R-:W-:Y:S02]  /*e000*/  LOP3.LUT R176, R176, 0xfffffffe, RZ, 0xc0, !PT ;  /* 0xfffffffeb0b07812 */ /* 0x000fe400078ec0ff */
[----:B--2---:R-:W-:Y:S02]  /*e010*/  FSEL R200, R11, -INF , !P0 ;  /* 0xff8000000bc87808 */ /* 0x004fe40004000000 */
[----:B------:R-:W-:Y:S01]  /*e020*/  ISETP.GT.AND P4, PT, R184, R58, PT ;  /* 0x0000003ab800720c */ /* 0x000fe20003f84270 */
[----:B------:R-:W2:Y:S01]  /*e030*/  MUFU.TANH R11, R107 ;  /* 0x0000006b000b7308 */ /* 0x000ea20000002400 */
[----:B------:R-:W-:-:S02]  /*e040*/  @P2 LOP3.LUT R176, R176, 0x1, RZ, 0xfc, !PT ;  /* 0x00000001b0b02812 */ /* 0x000fc400078efcff */
[----:B-1----:R-:W-:Y:S02]  /*e050*/  FSEL R196, R55, -INF , !P4 ;  /* 0xff80000037c47808 */ /* 0x002fe40006000000 */
[----:B------:R-:W-:Y:S02]  /*e060*/  LOP3.LUT P4, RZ, R176, 0x2, RZ, 0xc0, !PT ;  /* 0x00000002b0ff7812 */ /* 0x000fe4000788c0ff */
[----:B------:R-:W-:Y:S01]  /*e070*/  FSEL R54, R54, -INF , !P5 ;  /* 0xff80000036367808 */ /* 0x000fe20006800000 */
[----:B------:R-:W1:Y:S01]  /*e080*/  MUFU.TANH R15, R106 ;  /* 0x0000006a000f7308 */ /* 0x000e620000002400 */
[----:B------:R-:W-:Y:S02]  /*e090*/  ISETP.GT.AND P0, PT, R184, R71, PT ;  /* 0x00000047b800720c */ /* 0x000fe40003f04270 */
[----:B------:R-:W-:Y:S02]  /*e0a0*/  ISETP.GE.AND P5, PT, R77, R183, PT ;  /* 0x000000b74d00720c */ /* 0x000fe40003fa6270 */
[----:B------:R-:W-:-:S02]  /*e0b0*/  FSEL R196, R196, -INF , !P4 ;  /* 0xff800000c4c47808 */ /* 0x000fc40006000000 */
[-C--:B------:R-:W-:Y:S01]  /*e0c0*/  ISETP.GE.AND P4, PT, R65, R182.reuse, PT ;  /* 0x000000b64100720c */ /* 0x080fe20003f86270 */
[----:B------:R-:W-:Y:S01]  /*e0d0*/  MUFU.TANH R55, R98 ;  /* 0x0000006200377308 */ /* 0x000fe20000002400 */
[----:B---3--:R-:W-:Y:S02]  /*e0e0*/  FSEL R136, R7, -INF , !P0 ;  /* 0xff80000007887808 */ /* 0x008fe40004000000 */
[----:B------:R-:W-:Y:S02]  /*e0f0*/  FSEL R60, R60, -INF , !P5 ;  /* 0xff8000003c3c7808 */ /* 0x000fe40006800000 */
[----:B------:R-:W-:Y:S02]  /*e100*/  ISETP.GE.AND P6, PT, R75, R183, PT ;  /* 0x000000b74b00720c */ /* 0x000fe40003fc6270 */
[----:B------:R-:W-:Y:S01]  /*e110*/  FSEL R66, R66, -INF , !P1 ;  /* 0xff80000042427808 */ /* 0x000fe20004800000 */
[----:B------:R-:W3:Y:S01]  /*e120*/  MUFU.TANH R7, R99 ;  /* 0x0000006300077308 */ /* 0x000ee20000002400 */
[----:B------:R-:W-:-:S02]  /*e130*/  ISETP.GE.AND P5, PT, R58, R182, PT ;  /* 0x000000b63a00720c */ /* 0x000fc40003fa6270 */
[----:B------:R-:W-:Y:S02]  /*e140*/  ISETP.GE.AND P1, PT, R73, R183, PT ;  /* 0x000000b74900720c */ /* 0x000fe40003f26270 */
[-C--:B------:R-:W-:Y:S02]  /*e150*/  ISETP.GE.AND P2, PT, R69, R182.reuse, PT ;  /* 0x000000b64500720c */ /* 0x080fe40003f46270 */
[----:B------:R-:W-:Y:S02]  /*e160*/  ISETP.GT.AND P0, PT, R184, R65, PT ;  /* 0x00000041b800720c */ /* 0x000fe40003f04270 */
[----:B------:R-:W-:Y:S02]  /*e170*/  FSEL R132, R132, -INF , !P4 ;  /* 0xff80000084847808 */ /* 0x000fe40006000000 */
[----:B------:R-:W-:Y:S02]  /*e180*/  ISETP.GE.AND P4, PT, R53, R182, PT ;  /* 0x000000b63500720c */ /* 0x000fe40003f86270 */
[----:B------:R-:W-:-:S02]  /*e190*/  FSEL R208, R208, -INF , !P6 ;  /* 0xff800000d0d07808 */ /* 0x000fc40007000000 */
[----:B------:R-:W-:Y:S02]  /*e1a0*/  FSEL R130, R130, -INF , !P5 ;  /* 0xff80000082827808 */ /* 0x000fe40006800000 */
[----:B------:R-:W-:Y:S02]  /*e1b0*/  ISETP.GE.AND P6, PT, R71, R183, PT ;  /* 0x000000b74700720c */ /* 0x000fe40003fc6270 */
[----:B------:R-:W-:Y:S02]  /*e1c0*/  FSEL R200, R200, -INF , !P1 ;  /* 0xff800000c8c87808 */ /* 0x000fe40004800000 */
[----:B------:R-:W-:Y:S02]  /*e1d0*/  LOP3.LUT P5, RZ, R176, 0x1, RZ, 0xc0, !PT ;  /* 0x00000001b0ff7812 */ /* 0x000fe400078ac0ff */
[----:B------:R-:W-:Y:S02]  /*e1e0*/  FSEL R194, R52, -INF , !P2 ;  /* 0xff80000034c27808 */ /* 0x000fe40005000000 */
[----:B--2---:R-:W-:-:S02]  /*e1f0*/  FSEL R192, R11, -INF , !P0 ;  /* 0xff8000000bc07808 */ /* 0x004fc40004000000 */
[----:B------:R-:W-:Y:S01]  /*e200*/  ISETP.GT.AND P1, PT, R184, R69, PT ;  /* 0x00000045b800720c */ /* 0x000fe20003f24270 */
[----:B------:R-:W2:Y:S01]  /*e210*/  MUFU.TANH R11, R95 ;  /* 0x0000005f000b7308 */ /* 0x000ea20000002400 */
[-C--:B------:R-:W-:Y:S02]  /*e220*/  ISETP.GE.AND P2, PT, R64, R183.reuse, PT ;  /* 0x000000b74000720c */ /* 0x080fe40003f46270 */
[----:B------:R-:W-:Y:S02]  /*e230*/  FSEL R140, R140, -INF , !P4 ;  /* 0xff8000008c8c7808 */ /* 0x000fe40006000000 */
[----:B------:R-:W-:Y:S02]  /*e240*/  ISETP.GE.AND P4, PT, R42, R183, PT ;  /* 0x000000b72a00720c */ /* 0x000fe40003f86270 */
[----:B------:R-:W-:Y:S02]  /*e250*/  FSEL R134, R47, -INF , !P5 ;  /* 0xff8000002f867808 */ /* 0x000fe40006800000 */
[----:B------:R-:W-:-:S02]  /*e260*/  FSEL R136, R136, -INF , !P6 ;  /* 0xff80000088887808 */ /* 0x000fc40007000000 */
[----:B------:R-:W-:Y:S02]  /*e270*/  ISETP.GE.AND P6, PT, R64, R182, PT ;  /* 0x000000b64000720c */ /* 0x000fe40003fc6270 */
[----:B-1----:R-:W-:Y:S02]  /*e280*/  FSEL R198, R15, -INF , !P1 ;  /* 0xff8000000fc67808 */ /* 0x002fe40004800000 */
[----:B------:R-:W-:Y:S01]  /*e290*/  P2R R47, PR, RZ, 0x4 ;  /* 0x00000004ff2f7803 */ /* 0x000fe20000000000 */
[----:B------:R-:W1:Y:S01]  /*e2a0*/  MUFU.TANH R15, R94 ;  /* 0x0000005e000f7308 */ /* 0x000e620000002400 */
[----:B------:R-:W-:Y:S02]  /*e2b0*/  ISETP.GT.AND P0, PT, R184, R63, PT ;  /* 0x0000003fb800720c */ /* 0x000fe40003f04270 */
[----:B------:R-:W-:Y:S02]  /*e2c0*/  FSEL R146, R146, -INF , !P6 ;  /* 0xff80000092927808 */ /* 0x000fe40007000000 */
[----:B------:R-:W-:-:S02]  /*e2d0*/  ISETP.NE.AND P6, PT, R47, RZ, PT ;  /* 0x000000ff2f00720c */ /* 0x000fc40003fc5270 */
[----:B------:R-:W-:Y:S01]  /*e2e0*/  LOP3.LUT R176, R176, 0xfffffffd, RZ, 0xc0, !PT ;  /* 0xfffffffdb0b07812 */ /* 0x000fe200078ec0ff */
[----:B------:R-:W4:Y:S01]  /*e2f0*/  MUFU.TANH R47, R90 ;  /* 0x0000005a002f7308 */ /* 0x000f220000002400 */
[----:B---3--:R-:W-:Y:S02]  /*e300*/  FSEL R186, R7, -INF , !P0 ;  /* 0xff80000007ba7808 */ /* 0x008fe40004000000 */
[----:B------:R-:W-:Y:S02]  /*e310*/  ISETP.GE.AND P2, PT, R63, R182, PT ;  /* 0x000000b63f00720c */ /* 0x000fe40003f46270 */
[C---:B------:R-:W-:Y:S02]  /*e320*/  ISETP.GT.AND P1, PT, R184.reuse, R64, PT ;  /* 0x00000040b800720c */ /* 0x040fe40003f24270 */
[----:B------:R-:W-:Y:S01]  /*e330*/  ISETP.GT.AND P0, PT, R184, R43, PT ;  /* 0x0000002bb800720c */ /* 0x000fe20003f04270 */
[----:B------:R-:W3:Y:S01]  /*e340*/  MUFU.TANH R7, R91 ;  /* 0x0000005b00077308 */ /* 0x000ee20000002400 */
[----:B------:R-:W-:-:S02]  /*e350*/  @P4 LOP3.LUT R176, R176, 0x2, RZ, 0xfc, !PT ;  /* 0x00000002b0b04812 */ /* 0x000fc400078efcff */
[----:B------:R-:W-:Y:S02]  /*e360*/  ISETP.GE.AND P4, PT, R40, R182, PT ;  /* 0x000000b62800720c */ /* 0x000fe40003f86270 */
[----:B------:R-:W-:Y:S02]  /*e370*/  FSEL R138, R138, -INF , !P2 ;  /* 0xff8000008a8a7808 */ /* 0x000fe40005000000 */
[----:B------:R-:W-:Y:S02]  /*e380*/  FSEL R55, R55, -INF , !P1 ;  /* 0xff80000037377808 */ /* 0x000fe40004800000 */
[----:B------:R-:W-:Y:S02]  /*e390*/  ISETP.GE.AND P2, PT, R43, R183, PT ;  /* 0x000000b72b00720c */ /* 0x000fe40003f46270 */
[----:B--2---:R-:W-:Y:S02]  /*e3a0*/  FSEL R142, R11, -INF , !P0 ;  /* 0xff8000000b8e7808 */ /* 0x004fe40004000000 */
[----:B------:R-:W-:Y:S01]  /*e3b0*/  ISETP.GT.AND P1, PT, R184, R53, PT ;  /* 0x00000035b800720c */ /* 0x000fe20003f24270 */
[----:B------:R-:W-:Y:S01]  /*e3c0*/  MUFU.TANH R11, R87 ;  /* 0x00000057000b7308 */ /* 0x000fe20000002400 */
[----:B------:R-:W-:-:S02]  /*e3d0*/  FSEL R142, R142, -INF , !P2 ;  /* 0xff8000008e8e7808 */ /* 0x000fc40005000000 */
[----:B-1----:R-:W-:Y:S02]  /*e3e0*/  FSEL R190, R15, -INF , !P1 ;  /* 0xff8000000fbe7808 */ /* 0x002fe40004800000 */
[----:B------:R-:W-:Y:S02]  /*e3f0*/  LOP3.LUT P2, RZ, R176, 0x2, RZ, 0xc0, !PT ;  /* 0x00000002b0ff7812 */ /* 0x000fe4000784c0ff */
[----:B------:R-:W-:Y:S01]  /*e400*/  FSEL R188, R55, -INF , !P6 ;  /* 0xff80000037bc7808 */ /* 0x000fe20007000000 */
[----:B------:R-:W1:Y:S01]  /*e410*/  MUFU.TANH R15, R86 ;  /* 0x00000056000f7308 */ /* 0x000e620000002400 */
[----:B------:R-:W-:Y:S02]  /*e420*/  ISETP.GT.AND P1, PT, R184, R42, PT ;  /* 0x0000002ab800720c */ /* 0x000fe40003f24270 */
[----:B------:R-:W-:Y:S02]  /*e430*/  LOP3.LUT R176, R176, 0xfffffffe, RZ, 0xc0, !PT ;  /* 0xfffffffeb0b07812 */ /* 0x000fe400078ec0ff */
[----:B------:R-:W-:-:S02]  /*e440*/  ISETP.GE.AND P6, PT, R43, R182, PT ;  /* 0x000000b62b00720c */ /* 0x000fc40003fc6270 */
[----:B------:R-:W-:Y:S02]  /*e450*/  ISETP.GT.AND P0, PT, R184, R41, PT ;  /* 0x00000029b800720c */ /* 0x000fe40003f04270 */
[-C--:B------:R-:W-:Y:S02]  /*e460*/  ISETP.GE.AND P5, PT, R65, R183.reuse, PT ;  /* 0x000000b74100720c */ /* 0x080fe40003fa6270 */
[----:B------:R-:W-:Y:S02]  /*e470*/  @P4 LOP3.LUT R176, R176, 0x1, RZ, 0xfc, !PT ;  /* 0x00000001b0b04812 */ /* 0x000fe400078efcff */
[----:B----4-:R-:W-:Y:S02]  /*e480*/  FSEL R47, R47, -INF , !P1 ;  /* 0xff8000002f2f7808 */ /* 0x010fe40004800000 */
[----:B------:R-:W-:Y:S02]  /*e490*/  FSEL R144, R144, -INF , !P6 ;  /* 0xff80000090907808 */ /* 0x000fe40007000000 */
[----:B------:R-:W-:-:S02]  /*e4a0*/  ISETP.GE.AND P4, PT, R40, R183, PT ;  /* 0x000000b72800720c */ /* 0x000fc40003f86270 */
[----:B------:R-:W-:Y:S02]  /*e4b0*/  ISETP.GT.AND P1, PT, R184, R40, PT ;  /* 0x00000028b800720c */ /* 0x000fe40003f24270 */
[-C--:B------:R-:W-:Y:S01]  /*e4c0*/  ISETP.GE.AND P6, PT, R41, R183.reuse, PT ;  /* 0x000000b72900720c */ /* 0x080fe20003fc6270 */
[----:B------:R-:W2:Y:S01]  /*e4d0*/  MUFU.TANH R40, R122 ;  /* 0x0000007a00287308 */ /* 0x000ea20000002400 */
[----:B---3--:R-:W-:Y:S02]  /*e4e0*/  FSEL R112, R7, -INF , !P0 ;  /* 0xff80000007707808 */ /* 0x008fe40004000000 */
[----:B------:R-:W-:Y:S02]  /*e4f0*/  FSEL R192, R192, -INF , !P5 ;  /* 0xff800000c0c07808 */ /* 0x000fe40006800000 */
[----:B------:R-:W-:Y:S02]  /*e500*/  ISETP.GE.AND P5, PT, R53, R183, PT ;  /* 0x000000b73500720c */ /* 0x000fe40003fa6270 */
[----:B------:R-:W-:Y:S01]  /*e510*/  FSEL R112, R112, -INF , !P6 ;  /* 0xff80000070707808 */ /* 0x000fe20007000000 */
[----:B------:R-:W-:Y:S01]  /*e520*/  MUFU.TANH R7, R123 ;  /* 0x0000007b00077308 */ /* 0x000fe20000002400 */
[----:B------:R-:W-:-:S02]  /*e530*/  LOP3.LUT P6, RZ, R176, 0x1, RZ, 0xc0, !PT ;  /* 0x00000001b0ff7812 */ /* 0x000fc400078cc0ff */
[----:B------:R-:W-:Y:S02]  /*e540*/  FSEL R190, R190, -INF , !P5 ;  /* 0xff800000bebe7808 */ /* 0x000fe40006800000 */
[----:B------:R-:W-:Y:S02]  /*e550*/  ISETP.GE.AND P5, PT, R41, R182, PT ;  /* 0x000000b62900720c */ /* 0x000fe40003fa6270 */
        /* <DEDUP_REMOVED lines=10> */
[----:B--2---:R-:W-:-:S02]  /*e600*/  FSEL R40, R40, -INF , !P1 ;  /* 0xff80000028287808 */ /* 0x004fc40004800000 */
[----:B------:R-:W-:Y:S02]  /*e610*/  ISETP.NE.AND P5, PT, R32, RZ, PT ;  /* 0x000000ff2000720c */ /* 0x000fe40003fa5270 */
[-C--:B------:R-:W-:Y:S02]  /*e620*/  ISETP.GE.AND P3, PT, R73, R182.reuse, PT ;  /* 0x000000b64900720c */ /* 0x080fe40003f66270 */
[----:B------:R-:W-:Y:S02]  /*e630*/  FSEL R52, R40, -INF , !P5 ;  /* 0xff80000028347808 */ /* 0x000fe40006800000 */
[----:B------:R-:W-:Y:S02]  /*e640*/  ISETP.GE.AND P5, PT, R22, R182, PT ;  /* 0x000000b61600720c */ /* 0x000fe40003fa6270 */
[----:B------:R-:W-:Y:S02]  /*e650*/  FSEL R58, R81, -INF , !P3 ;  /* 0xff800000513a7808 */ /* 0x000fe40005800000 */
[----:B------:R-:W-:-:S02]  /*e660*/  ISETP.GE.AND P3, PT, R69, R183, PT ;  /* 0x000000b74500720c */ /* 0x000fc40003f66270 */
[----:B------:R-:W-:Y:S02]  /*e670*/  LOP3.LUT R176, R176, 0xfffffffe, RZ, 0xc0, !PT ;  /* 0xfffffffeb0b07812 */ /* 0x000fe400078ec0ff */
[----:B------:R-:W-:Y:S02]  /*e680*/  ISETP.GT.AND P0, PT, R184, R39, PT ;  /* 0x00000027b800720c */ /* 0x000fe40003f04270 */
[----:B------:R-:W-:Y:S02]  /*e690*/  FSEL R198, R198, -INF , !P3 ;  /* 0xff800000c6c67808 */ /* 0x000fe40005800000 */
[-C--:B------:R-:W-:Y:S02]  /*e6a0*/  ISETP.GE.AND P3, PT, R63, R183.reuse, PT ;  /* 0x000000b73f00720c */ /* 0x080fe40003f66270 */
[----:B------:R-:W-:Y:S02]  /*e6b0*/  @P5 LOP3.LUT R176, R176, 0x1, RZ, 0xfc, !PT ;  /* 0x00000001b0b05812 */ /* 0x000fe400078efcff */
[----:B------:R-:W-:-:S02]  /*e6c0*/  ISETP.GE.AND P5, PT, R22, R183, PT ;  /* 0x000000b71600720c */ /* 0x000fc40003fa6270 */
[----:B------:R-:W-:Y:S02]  /*e6d0*/  FSEL R114, R47, -INF , !P2 ;  /* 0xff8000002f727808 */ /* 0x000fe40005000000 */
[----:B------:R-:W-:Y:S02]  /*e6e0*/  FSEL R11, R11, -INF , !P0 ;  /* 0xff8000000b0b7808 */ /* 0x000fe40004000000 */
[----:B------:R-:W-:Y:S02]  /*e6f0*/  ISETP.GE.AND P2, PT, R39, R183, PT ;  /* 0x000000b72700720c */ /* 0x000fe40003f46270 */
[----:B------:R-:W-:Y:S02]  /*e700*/  FSEL R186, R186, -INF , !P3 ;  /* 0xff800000baba7808 */ /* 0x000fe40005800000 */
[----:B------:R-:W-:Y:S02]  /*e710*/  ISETP.GE.AND P3, PT, R42, R182, PT ;  /* 0x000000b62a00720c */ /* 0x000fe40003f66270 */
[----:B------:R-:W-:-:S02]  /*e720*/  FSEL R104, R11, -INF , !P2 ;  /* 0xff8000000b687808 */ /* 0x000fc40005000000 */
[----:B------:R-:W2:Y:S01]  /*e730*/  MUFU.TANH R11, R35 ;  /* 0x00000023000b7308 */ /* 0x000ea20000002400 */
[----:B------:R-:W-:Y:S02]  /*e740*/  FSEL R110, R46, -INF , !P3 ;  /* 0xff8000002e6e7808 */ /* 0x000fe40005800000 */
[C---:B------:R-:W-:Y:S02]  /*e750*/  ISETP.GT.AND P1, PT, R184.reuse, R23, PT ;  /* 0x00000017b800720c */ /* 0x040fe40003f24270 */
[----:B------:R-:W-:Y:S02]  /*e760*/  ISETP.GE.AND P3, PT, R39, R182, PT ;  /* 0x000000b62700720c */ /* 0x000fe40003f66270 */
[----:B------:R-:W-:Y:S02]  /*e770*/  ISETP.GT.AND P0, PT, R184, R37, PT ;  /* 0x00000025b800720c */ /* 0x000fe40003f04270 */
[----:B------:R-:W-:Y:S02]  /*e780*/  LOP3.LUT R176, R176, 0xfffffffd, RZ, 0xc0, !PT ;  /* 0xfffffffdb0b07812 */ /* 0x000fe400078ec0ff */
[----:B------:R-:W-:-:S02]  /*e790*/  FSEL R116, R116, -INF , !P4 ;  /* 0xff80000074747808 */ /* 0x000fc40006000000 */
[-C--:B------:R-:W-:Y:S02]  /*e7a0*/  ISETP.GE.AND P4, PT, R23, R183.reuse, PT ;  /* 0x000000b71700720c */ /* 0x080fe40003f86270 */
[----:B-1----:R-:W-:Y:S02]  /*e7b0*/  FSEL R15, R15, -INF , !P1 ;  /* 0xff8000000f0f7808 */ /* 0x002fe40004800000 */
[----:B------:R-:W-:Y:S02]  /*e7c0*/  FSEL R108, R108, -INF , !P3 ;  /* 0xff8000006c6c7808 */ /* 0x000fe40005800000 */
[----:B------:R-:W-:Y:S02]  /*e7d0*/  FSEL R7, R7, -INF , !P0 ;  /* 0xff80000007077808 */ /* 0x000fe40004000000 */
[----:B------:R-:W-:Y:S02]  /*e7e0*/  @P5 LOP3.LUT R176, R176, 0x2, RZ, 0xfc, !PT ;  /* 0x00000002b0b05812 */ /* 0x000fe400078efcff */
[----:B------:R-:W-:-:S02]  /*e7f0*/  ISETP.GE.AND P3, PT, R37, R183, PT ;  /* 0x000000b72500720c */ /* 0x000fc40003f66270 */
[----:B------:R-:W-:Y:S02]  /*e800*/  FSEL R40, R15, -INF , !P4 ;  /* 0xff8000000f287808 */ /* 0x000fe40006000000 */
[----:B------:R-:W-:Y:S01]  /*e810*/  LOP3.LUT P4, RZ, R176, 0x1, RZ, 0xc0, !PT ;  /* 0x00000001b0ff7812 */ /* 0x000fe2000788c0ff */
[----:B------:R-:W-:Y:S01]  /*e820*/  MUFU.TANH R15, R26 ;  /* 0x0000001a000f7308 */ /* 0x000fe20000002400 */
[----:B------:R-:W-:Y:S02]  /*e830*/  FSEL R46, R7, -INF , !P3 ;  /* 0xff800000072e7808 */ /* 0x000fe40005800000 */
[----:B------:R-:W-:Y:S02]  /*e840*/  ISETP.GE.AND P2, PT, R23, R182, PT ;  /* 0x000000b61700720c */ /* 0x000fe40003f46270 */
[----:B------:R-:W-:Y:S02]  /*e850*/  ISETP.GT.AND P0, PT, R184, R22, PT ;  /* 0x00000016b800720c */ /* 0x000fe40003f04270 */
[----:B------:R-:W-:Y:S01]  /*e860*/  FSEL R42, R25, -INF , !P4 ;  /* 0xff800000192a7808 */ /* 0x000fe20006000000 */
[----:B------:R-:W1:Y:S01]  /*e870*/  MUFU.TANH R7, R31 ;  /* 0x0000001f00077308 */ /* 0x000e620000002400 */
[----:B------:R-:W-:-:S02]  /*e880*/  ISETP.GE.AND P4, PT, R20, R183, PT ;  /* 0x000000b71400720c */ /* 0x000fc40003f86270 */
[----:B------:R-:W-:Y:S02]  /*e890*/  FSEL R44, R44, -INF , !P2 ;  /* 0xff8000002c2c7808 */ /* 0x000fe40005000000 */
[C---:B------:R-:W-:Y:S02]  /*e8a0*/  LOP3.LUT P2, RZ, R176.reuse, 0x2, RZ, 0xc0, !PT ;  /* 0x00000002b0ff7812 */ /* 0x040fe4000784c0ff */
[----:B--2---:R-:W-:Y:S01]  /*e8b0*/  FSEL R11, R11, -INF , !P0 ;  /* 0xff8000000b0b7808 */ /* 0x004fe20004000000 */
[----:B------:R-:W2:Y:S01]  /*e8c0*/  MUFU.TANH R23, R30 ;  /* 0x0000001e00177308 */ /* 0x000ea20000002400 */
[----:B------:R-:W-:Y:S02]  /*e8d0*/  LOP3.LUT R176, R176, 0xfffffffe, RZ, 0xc0, !PT ;  /* 0xfffffffeb0b07812 */ /* 0x000fe400078ec0ff */
[----:B------:R-:W-:Y:S02]  /*e8e0*/  FSEL R32, R11, -INF , !P2 ;  /* 0xff8000000b207808 */ /* 0x000fe40005000000 */
[----:B------:R-:W-:-:S02]  /*e8f0*/  ISETP.GE.AND P2, PT, R19, R182, PT ;  /* 0x000000b61300720c */ /* 0x000fc40003f46270 */
[----:B------:R-:W-:Y:S01]  /*e900*/  ISETP.GT.AND P0, PT, R184, R20, PT ;  /* 0x00000014b800720c */ /* 0x000fe20003f04270 */
[----:B------:R-:W3:Y:S01]  /*e910*/  MUFU.TANH R11, R27 ;  /* 0x0000001b000b7308 */ /* 0x000ee20000002400 */
[----:B------:R-:W-:Y:S02]  /*e920*/  @P4 LOP3.LUT R176, R176, 0x1, RZ, 0xfc, !PT ;  /* 0x00000001b0b04812 */ /* 0x000fe400078efcff */
[----:B-1----:R-:W-:Y:S02]  /*e930*/  FSEL R7, R7, -INF , !P0 ;  /* 0xff80000007077808 */ /* 0x002fe40004000000 */
[----:B------:R-:W-:Y:S02]  /*e940*/  ISETP.GT.AND P0, PT, R59, R162, PT ;  /* 0x000000a23b00720c */ /* 0x000fe40003f04270 */
[----:B------:R-:W-:Y:S02]  /*e950*/  ISETP.GE.AND P6, PT, R37, R182, PT ;  /* 0x000000b62500720c */ /* 0x000fe40003fc6270 */
[----:B------:R-:W-:-:S02]  /*e960*/  LOP3.LUT R176, R176, 0xfffffffd, RZ, 0xc0, !PT ;  /* 0xfffffffdb0b07812 */ /* 0x000fc400078ec0ff */
[----:B------:R-:W-:Y:S02]  /*e970*/  ISETP.GT.AND P1, PT, R184, R21, PT ;  /* 0x00000015b800720c */ /* 0x000fe40003f24270 */
[----:B------:R-:W-:Y:S02]  /*e980*/  FSEL R38, R28, -INF , !P6 ;  /* 0xff8000001c267808 */ /* 0x000fe40007000000 */
[----:B------:R-:W-:Y:S02]  /*e990*/  @P2 LOP3.LUT R176, R176, 0x2, RZ, 0xfc, !PT ;  /* 0x00000002b0b02812 */ /* 0x000fe400078efcff */
[CC--:B------:R-:W-:Y:S02]  /*e9a0*/  ISETP.GE.AND P6, PT, R21.reuse, R182.reuse, PT ;  /* 0x000000b61500720c */ /* 0x0c0fe40003fc6270 */
[----:B------:R-:W-:Y:S02]  /*e9b0*/  ISETP.GE.AND P3, PT, R21, R183, PT ;  /* 0x000000b71500720c */ /* 0x000fe40003f66270 */
[----:B------:R-:W-:-:S02]  /*e9c0*/  ISETP.GE.AND P5, PT, R20, R182, PT ;  /* 0x000000b61400720c */ /* 0x000fc40003fa6270 */
[----:B--2---:R-:W-:Y:S02]  /*e9d0*/  FSEL R23, R23, -INF , !P1 ;  /* 0xff80000017177808 */ /* 0x004fe40004800000 */
[C---:B------:R-:W-:Y:S02]  /*e9e0*/  ISETP.GT.AND P2, PT, R184.reuse, R19, PT ;  /* 0x00000013b800720c */ /* 0x040fe40003f44270 */
[----:B------:R-:W-:Y:S02]  /*e9f0*/  ISETP.GT.AND P1, PT, R184, R13, PT ;  /* 0x0000000db800720c */ /* 0x000fe40003f24270 */
[----:B------:R-:W-:Y:S02]  /*ea00*/  FSEL R31, R24, -INF , !P6 ;  /* 0xff800000181f7808 */ /* 0x000fe40007000000 */
[----:B------:R-:W-:Y:S02]  /*ea10*/  FSEL R28, R23, -INF , !P3 ;  /* 0xff800000171c7808 */ /* 0x000fe40005800000 */
[----:B------:R-:W-:-:S02]  /*ea20*/  FSEL R30, R17, -INF , !P5 ;  /* 0xff800000111e7808 */ /* 0x000fc40006800000 */
[----:B------:R-:W-:Y:S02]  /*ea30*/  FSEL R15, R15, -INF , !P2 ;  /* 0xff8000000f0f7808 */ /* 0x000fe40005000000 */
[-C--:B------:R-:W-:Y:S02]  /*ea40*/  ISETP.GE.AND P6, PT, R19, R183.reuse, PT ;  /* 0x000000b71300720c */ /* 0x080fe40003fc6270 */
[C---:B------:R-:W-:Y:S02]  /*ea50*/  ISETP.GE.AND P4, PT, R13.reuse, R182, PT ;  /* 0x000000b60d00720c */ /* 0x040fe40003f86270 */
[C---:B------:R-:W-:Y:S02]  /*ea60*/  LOP3.LUT P5, RZ, R176.reuse, 0x2, RZ, 0xc0, !PT ;  /* 0x00000002b0ff7812 */ /* 0x040fe400078ac0ff */
[----:B------:R-:W-:Y:S02]  /*ea70*/  ISETP.GE.AND P3, PT, R13, R183, PT ;  /* 0x000000b70d00720c */ /* 0x000fe40003f66270 */
[----:B------:R-:W-:-:S02]  /*ea80*/  LOP3.LUT P2, RZ, R176, 0x1, RZ, 0xc0, !PT ;  /* 0x00000001b0ff7812 */ /* 0x000fc4000784c0ff */
[----:B---3--:R-:W-:Y:S02]  /*ea90*/  FSEL R11, R11, -INF , !P1 ;  /* 0xff8000000b0b7808 */ /* 0x008fe40004800000 */
[----:B------:R-:W-:Y:S02]  /*eaa0*/  VIMNMX R185, PT, PT, RZ, R185, !PT ;  /* 0x000000b9ffb97248 */ /* 0x000fe40007fe0100 */
[----:B------:R-:W-:Y:S02]  /*eab0*/  VIMNMX R184, PT, PT, RZ, R184, !PT ;  /* 0x000000b8ffb87248 */ /* 0x000fe40007fe0100 */
        /* <DEDUP_REMOVED lines=19> */
.L_x_10648:
        /* <DEDUP_REMOVED lines=60> */
.L_x_10649:
[----:B------:R-:W-:Y:S05]  /*efb0*/  BSYNC.RECONVERGENT B0 ;  /* 0x0000000000007941 */ /* 0x000fea0003800200 */
.L_x_10647:
        /* <DEDUP_REMOVED lines=59> */
.L_x_10646:
[----:B------:R-:W-:Y:S05]  /*f370*/  BSYNC.RECONVERGENT B1 ;  /* 0x0000000000017941 */ /* 0x000fea0003800200 */
.L_x_10645:
        /* <DEDUP_REMOVED lines=65> */
[----:B------:R-:W1:Y:S01]  /*f790*/  LDSM.16.MT88.4 R76, [R107+0x6000] ;  /* 0x006000006b4c783b */ /* 0x000e620000004200 */
[-C--:B------:R-:W-:Y:S01]  /*f7a0*/  FFMA.FTZ R34, R54, R22.reuse, -R21 ;  /* 0x0000001636227223 */ /* 0x080fe20000010815 */
[-CC-:B------:R-:W-:Y:S01]  /*f7b0*/  FFMA.FTZ R54, R36, R22.reuse, -R35.reuse ;  /* 0x0000001624367223 */ /* 0x180fe20000010823 */
[----:B------:R-:W2:Y:S01]  /*f7c0*/  MUFU.EX2 R55, R55 ;  /* 0x0000003700377308 */ /* 0x000ea20000000800 */
[----:B------:R-:W3:Y:S01]  /*f7d0*/  LDSM.16.MT88.4 R4, [R106+0x6000] ;  /* 0x006000006a04783b */ /* 0x000ee20000004200 */
[-CC-:B------:R-:W-:Y:S01]  /*f7e0*/  FFMA.FTZ R39, R10, R22.reuse, -R35.reuse ;  /* 0x000000160a277223 */ /* 0x180fe20000010823 */
[-C--:B------:R-:W-:Y:S01]  /*f7f0*/  FFMA.FTZ R36, R8, R22.reuse, -R35 ;  /* 0x0000001608247223 */ /* 0x080fe20000010823 */
        /* <DEDUP_REMOVED lines=18> */
[----:B-----5:R-:W-:Y:S01]  /*f920*/  F2FP.F16.F32.PACK_AB R11, R53, R118 ;  /* 0x00000076350b723e */ /* 0x020fe200000000ff */
[-C--:B------:R-:W-:Y:S01]  /*f930*/  FFMA.FTZ R202, R202, R22.reuse, -R35 ;  /* 0x00000016caca7223 */ /* 0x080fe20000010823 */
[----:B------:R-:W5:Y:S01]  /*f940*/  MUFU.EX2 R41, R41 ;  /* 0x0000002900297308 */ /* 0x000f620000000800 */
        /* <DEDUP_REMOVED lines=29> */
[-CC-:B------:R-:W-:Y:S01]  /*fb20*/  FFMA.FTZ R64, R64, R22.reuse, -R35.reuse ;  /* 0x0000001640407223 */ /* 0x180fe20000010823 */
[-C--:B------:R-:W-:Y:S01]  /*fb30*/  FFMA.FTZ R119, R108, R22.reuse, -R35 ;  /* 0x000000166c777223 */ /* 0x080fe20000010823 */
[----:B------:R-:W3:Y:S01]  /*fb40*/  MUFU.EX2 R23, R23 ;  /* 0x0000001700177308 */ /* 0x000ee20000000800 */
[--C-:B------:R-:W-:Y:S01]  /*fb50*/  FFMA.FTZ R114, R114, R22, -R21.reuse ;  /* 0x0000001672727223 */ /* 0x100fe20000010815 */
[----:B-----5:R-:W-:Y:S01]  /*fb60*/  F2FP.F16.F32.PACK_AB R68, R39, R54 ;  /* 0x000000362744723e */ /* 0x020fe200000000ff */
[-CC-:B------:R-:W-:Y:S01]  /*fb70*/  FFMA.FTZ R116, R116, R22.reuse, -R21.reuse ;  /* 0x0000001674747223 */ /* 0x180fe20000010815 */
[----:B------:R-:W-:Y:S01]  /*fb80*/  MUFU.EX2 R60, R206 ;  /* 0x000000ce003c7308 */ /* 0x000fe20000000800 */
[C---:B------:R-:W-:Y:S01]  /*fb90*/  HMMA.16816.F32 R88, R8.reuse, R84, RZ ;  /* 0x000000540858723c */ /* 0x040fe200000018ff */
[-C--:B------:R-:W-:Y:S01]  /*fba0*/  FFMA.FTZ R104, R104, R22.reuse, -R21 ;  /* 0x0000001668687223 */ /* 0x080fe20000010815 */
[----:B------:R-:W-:Y:S01]  /*fbb0*/  FADD.FTZ R61, R128, R61 ;  /* 0x0000003d803d7221 */ /* 0x000fe20000010000 */
[----:B------:R-:W-:Y:S01]  /*fbc0*/  MUFU.EX2 R47, R47 ;  /* 0x0000002f002f7308 */ /* 0x000fe20000000800 */
[----:B------:R-:W-:Y:S01]  /*fbd0*/  FFMA.FTZ R32, R32, R22, -R21 ;  /* 0x0000001620207223 */ /* 0x000fe20000010815 */
[----:B--2---:R-:W-:Y:S01]  /*fbe0*/  F2FP.F16.F32.PACK_AB R70, R25, R36 ;  /* 0x000000241946723e */ /* 0x004fe200000000ff */
[----:B------:R-:W-:Y:S01]  /*fbf0*/  FADD.FTZ R122, R122, R61 ;  /* 0x0000003d7a7a7221 */ /* 0x000fe20000010000 */
[----:B------:R-:W-:Y:S01]  /*fc00*/  MUFU.EX2 R56, R56 ;  /* 0x0000003800387308 */ /* 0x000fe20000000800 */
[C---:B-1----:R-:W-:Y:S01]  /*fc10*/  HMMA.16816.F32 R80, R8.reuse, R76, RZ ;  /* 0x0000004c0850723c */ /* 0x042fe200000018ff */
[----:B---3--:R-:W-:Y:S01]  /*fc20*/  F2FP.F16.F32.PACK_AB R71, R23, R34 ;  /* 0x000000221747723e */ /* 0x008fe200000000ff */
[----:B------:R-:W-:Y:S01]  /*fc30*/  FADD.FTZ R41, R41, R122 ;  /* 0x0000007a29297221 */ /* 0x000fe20000010000 */
[----:B------:R-:W-:Y:S01]  /*fc40*/  MUFU.EX2 R62, R204 ;  /* 0x000000cc003e7308 */ /* 0x000fe20000000800 */
[-C--:B------:R-:W-:Y:S01]  /*fc50*/  FFMA.FTZ R61, R38, R22.reuse, -R35 ;  /* 0x00000016263d7223 */ /* 0x080fe20000010823 */
[-C--:B------:R-:W-:Y:S01]  /*fc60*/  FFMA.FTZ R52, R52, R22.reuse, -R21 ;  /* 0x0000001634347223 */ /* 0x080fe20000010815 */
[----:B------:R-:W-:Y:S01]  /*fc70*/  FADD.FTZ R54, R54, R41 ;  /* 0x0000002936367221 */ /* 0x000fe20000010000 */
[----:B------:R-:W1:Y:S01]  /*fc80*/  MUFU.EX2 R45, R45 ;  /* 0x0000002d002d7308 */ /* 0x000e620000000800 */
[----:B------:R-:W-:Y:S01]  /*fc90*/  HMMA.16816.F32 R72, R8, R4, RZ ;  /* 0x000000040848723c */ /* 0x000fe200000018ff */
[-CC-:B------:R-:W-:Y:S01]  /*fca0*/  FFMA.FTZ R41, R42, R22.reuse, -R35.reuse ;  /* 0x000000162a297223 */ /* 0x180fe20000010823 */
[----:B------:R-:W-:Y:S01]  /*fcb0*/  FADD.FTZ R39, R39, R54 ;  /* 0x0000003627277221 */ /* 0x000fe20000010000 */
[----:B------:R-:W-:Y:S01]  /*fcc0*/  MUFU.EX2 R58, R202 ;  /* 0x000000ca003a7308 */ /* 0x000fe20000000800 */
[-CC-:B------:R-:W-:Y:S01]  /*fcd0*/  FFMA.FTZ R31, R31, R22.reuse, -R35.reuse ;  /* 0x000000161f1f7223 */ /* 0x180fe20000010823 */
[-C--:B------:R-:W-:Y:S01]  /*fce0*/  FFMA.FTZ R30, R30, R22.reuse, -R35 ;  /* 0x000000161e1e7223 */ /* 0x080fe20000010823 */
[----:B------:R-:W-:Y:S01]  /*fcf0*/  FADD.FTZ R36, R36, R39 ;  /* 0x0000002724247221 */ /* 0x000fe20000010000 */
[----:B------:R-:W2:Y:S01]  /*fd00*/  MUFU.EX2 R3, R3 ;  /* 0x0000000300037308 */ /* 0x000ea20000000800 */
[C---:B----4-:R-:W-:Y:S01]  /*fd10*/  HMMA.16816.F32 R96, R68.reuse, R12, R96 ;  /* 0x0000000c4460723c */ /* 0x050fe20000001860 */
[-CC-:B------:R-:W-:Y:S01]  /*fd20*/  FFMA.FTZ R29, R29, R22.reuse, -R35.reuse ;  /* 0x000000161d1d7223 */ /* 0x180fe20000010823 */
[-C--:B------:R-:W-:Y:S01]  /*fd30*/  FFMA.FTZ R190, R27, R22.reuse, -R35 ;  /* 0x000000161bbe7223 */ /* 0x080fe20000010823 */
[----:B------:R-:W3:Y:S01]  /*fd40*/  MUFU.EX2 R43, R43 ;  /* 0x0000002b002b7308 */ /* 0x000ee20000000800 */
[-CC-:B------:R-:W-:Y:S01]  /*fd50*/  FFMA.FTZ R27, R26, R22.reuse, -R21.reuse ;  /* 0x000000161a1b7223 */ /* 0x180fe20000010815 */
[-CC-:B------:R-:W-:Y:S01]  /*fd60*/  FFMA.FTZ R24, R24, R22.reuse, -R21.reuse ;  /* 0x0000001618187223 */ /* 0x180fe20000010815 */
[----:B------:R-:W-:Y:S01]  /*fd70*/  FFMA.FTZ R189, R20, R22, -R21 ;  /* 0x0000001614bd7223 */ /* 0x000fe20000010815 */
[----:B------:R-:W-:Y:S01]  /*fd80*/  MUFU.EX2 R136, R196 ;  /* 0x000000c400887308 */ /* 0x000fe20000000800 */
[----:B------:R-:W-:Y:S01]  /*fd90*/  HMMA.16816.F32 R92, R68, R14, R92 ;  /* 0x0000000e445c723c */ /* 0x000fe2000000185c */
[----:B------:R-:W4:Y:S01]  /*fda0*/  LDSM.16.MT88.4 R12, [R107+0x6800] ;  /* 0x006800006b0c783b */ /* 0x000f220000004200 */
[----:B------:R-:W-:Y:S01]  /*fdb0*/  ISETP.GT.AND P0, PT, R59, R162, PT ;  /* 0x000000a23b00720c */ /* 0x000fe20003f04270 */
[----:B------:R-:W5:Y:S04]  /*fdc0*/  MUFU.EX2 R67, R67 ;  /* 0x0000004300437308 */ /* 0x000f680000000800 */
[----:B------:R-:W-:Y:S01]  /*fdd0*/  MUFU.EX2 R105, R105 ;  /* 0x0000006900697308 */ /* 0x000fe20000000800 */
[C---:B------:R-:W-:Y:S03]  /*fde0*/  HMMA.16816.F32 R84, R8.reuse, R86, RZ ;  /* 0x000000560854723c */ /* 0x040fe600000018ff */
[----:B------:R-:W-:Y:S04]  /*fdf0*/  MUFU.EX2 R132, R194 ;  /* 0x000000c200847308 */ /* 0x000fe80000000800 */
[----:B------:R-:W5:Y:S01]  /*fe00*/  MUFU.EX2 R65, R65 ;  /* 0x0000004100417308 */ /* 0x000f620000000800 */
[C---:B------:R-:W-:Y:S03]  /*fe10*/  HMMA.16816.F32 R76, R8.reuse, R78, RZ ;  /* 0x0000004e084c723c */ /* 0x040fe600000018ff */
[----:B------:R-:W-:Y:S04]  /*fe20*/  MUFU.EX2 R63, R63 ;  /* 0x0000003f003f7308 */ /* 0x000fe80000000800 */
[----:B------:R-:W-:Y:S01]  /*fe30*/  MUFU.EX2 R111, R111 ;  /* 0x0000006f006f7308 */ /* 0x000fe20000000800 */
[----:B------:R-:W-:Y:S01]  /*fe40*/  HMMA.16816.F32 R4, R8, R6, RZ ;  /* 0x000000060804723c */ /* 0x000fe200000018ff */
[----:B------:R-:W1:Y:S02]  /*fe50*/  LDSM.16.MT88.4 R8, [R106+0x6800] ;  /* 0x006800006a08783b */ /* 0x000e640000004200 */
        /* <DEDUP_REMOVED lines=9> */
[C---:B----4-:R-:W-:Y:S03]  /*fef0*/  HMMA.16816.F32 R80, R68.reuse, R12, R80 ;  /* 0x0000000c4450723c */ /* 0x050fe60000001850 */
[----:B------:R-:W-:Y:S04]  /*ff00*/  MUFU.EX2 R138, R138 ;  /* 0x0000008a008a7308 */ /* 0x000fe80000000800 */
[----:B------:R-:W-:Y:S01]  /*ff10*/  MUFU.EX2 R112, R114 ;  /* 0x0000007200707308 */ /* 0x000fe20000000800 */
[C---:B------:R-:W-:Y:S01]  /*ff20*/  HMMA.16816.F32 R76, R68.reuse, R14, R76 ;  /* 0x0000000e444c723c */ /* 0x040fe2000000184c */
[----:B------:R-:W4:Y:S02]  /*ff30*/  LDSM.16.MT88.4 R12, [R152+0x7000] ;  /* 0x00700000980c783b */ /* 0x000f240000004200 */
[----:B------:R-:W-:Y:S04]  /*ff40*/  MUFU.EX2 R117, R117 ;  /* 0x0000007500757308 */ /* 0x000fe80000000800 */
[----:B------:R-:W-:Y:S01]  /*ff50*/  MUFU.EX2 R121, R121 ;  /* 0x0000007900797308 */ /* 0x000fe20000000800 */
[C---:B-1----:R-:W-:Y:S03]  /*ff60*/  HMMA.16816.F32 R72, R68.reuse, R8, R72 ;  /* 0x000000084448723c */ /* 0x042fe60000001848 */
[----:B------:R-:W-:Y:S04]  /*ff70*/  MUFU.EX2 R64, R64 ;  /* 0x0000004000407308 */ /* 0x000fe80000000800 */
[----:B------:R-:W-:Y:S01]  /*ff80*/  MUFU.EX2 R119, R119 ;  /* 0x0000007700777308 */ /* 0x000fe20000000800 */
[----:B------:R-:W-:Y:S01]  /*ff90*/  HMMA.16816.F32 R68, R68, R10, R4 ;  /* 0x0000000a4444723c */ /* 0x000fe20000001804 */
[----:B------:R-:W1:Y:S01]  /*ffa0*/  LDSM.16.MT88.4 R8, [R148+0x7000] ;  /* 0x007000009408783b */ /* 0x000e620000004200 */
[----:B------:R-:W-:Y:S01]  /*ffb0*/  F2FP.F16.F32.PACK_AB R4, R45, R62 ;  /* 0x0000003e2d04723e */ /* 0x000fe200000000ff */
[----:B------:R-:W-:Y:S01]  /*ffc0*/  MUFU.EX2 R61, R61 ;  /* 0x0000003d003d7308 */ /* 0x000fe20000000800 */
[----:B------:R-:W-:-:S02]  /*ffd0*/  F2FP.F16.F32.PACK_AB R5, R47, R60 ;  /* 0x0000003c2f05723e */ /* 0x000fc400000000ff */
[----:B--2---:R-:W-:Y:S01]  /*ffe0*/  F2FP.F16.F32.PACK_AB R6, R3, R58 ;  /* 0x0000003a0306723e */ /* 0x004fe200000000ff */
[----:B------:R-:W-:Y:S01]  /*fff0*/  MUFU.EX2 R41, R41 ;  /* 0x0000002900297308 */ /* 0x000fe20000000800 */
[----:B---3--:R-:W-:-:S03]  /*10000*/  F2FP.F16.F32.PACK_AB R7, R43, R56 ;  /* 0x000000382b07723e */ /* 0x008fc600000000ff */
[----:B------:R-:W-:Y:S04]  /*10010*/  MUFU.EX2 R32, R32 ;  /* 0x0000002000207308 */ /* 0x000fe80000000800 */
[----:B------:R-:W-:Y:S04]  /*10020*/  MUFU.EX2 R27, R27 ;  /* 0x0000001b001b7308 */ /* 0x000fe80000000800 */
[----:B------:R-:W-:Y:S04]  /*10030*/  MUFU.EX2 R24, R24 ;  /* 0x0000001800187308 */ /* 0x000fe80000000800 */
[----:B------:R-:W-:Y:S01]  /*10040*/  MUFU.EX2 R190, R190 ;  /* 0x000000be00be7308 */ /* 0x000fe20000000800 */
[C---:B----4-:R-:W-:Y:S03]  /*10050*/  HMMA.16816.F32 R96, R4.reuse, R12, R96 ;  /* 0x0000000c0460723c */ /* 0x050fe60000001860 */
[----:B------:R-:W-:Y:S05]  /*10060*/  MUFU.EX2 R189, R189 ;  /* 0x000000bd00bd7308 */ /* 0x000fea0000000800 */
[C---:B------:R-:W-:Y:S01]  /*10070*/  HMMA.16816.F32 R92, R4.reuse, R14, R92 ;  /* 0x0000000e045c723c */ /* 0x040fe2000000185c */
[----:B------:R-:W2:Y:S07]  /*10080*/  LDSM.16.MT88.4 R12, [R107+0x7000] ;  /* 0x007000006b0c783b */ /* 0x000eae0000004200 */
[C---:B-1----:R-:W-:Y:S08]  /*10090*/  HMMA.16816.F32 R88, R4.reuse, R8, R88 ;  /* 0x000000080458723c */ /* 0x042ff00000001858 */
[C---:B------:R-:W-:Y:S01]  /*100a0*/  HMMA.16816.F32 R84, R4.reuse, R10, R84 ;  /* 0x0000000a0454723c */ /* 0x040fe20000001854 */
[----:B------:R-:W1:Y:S07]  /*100b0*/  LDSM.16.MT88.4 R8, [R106+0x7000] ;  /* 0x007000006a08783b */ /* 0x000e6e0000004200 */
[C---:B--2---:R-:W-:Y:S08]  /*100c0*/  HMMA.16816.F32 R80, R4.reuse, R12, R80 ;  /* 0x0000000c0450723c */ /* 0x044ff00000001850 */
[C---:B------:R-:W-:Y:S01]  /*100d0*/  HMMA.16816.F32 R76, R4.reuse, R14, R76 ;  /* 0x0000000e044c723c */ /* 0x040fe2000000184c */
[----:B------:R-:W2:Y:S07]  /*100e0*/  LDSM.16.MT88.4 R12, [R152+0x7800] ;  /* 0x00780000980c783b */ /* 0x000eae0000004200 */
[C---:B-1----:R-:W-:Y:S08]  /*100f0*/  HMMA.16816.F32 R72, R4.reuse, R8, R72 ;  /* 0x000000080448723c */ /* 0x042ff00000001848 */
[----:B------:R-:W-:Y:S01]  /*10100*/  HMMA.16816.F32 R68, R4, R10, R68 ;  /* 0x0000000a0444723c */ /* 0x000fe20000001844 */
[----:B------:R-:W1:Y:S01]  /*10110*/  LDSM.16.MT88.4 R8, [R148+0x7800] ;  /* 0x007800009408783b */ /* 0x000e620000004200 */
[----:B------:R-:W-:Y:S01]  /*10120*/  FFMA.FTZ R7, R130, R22, -R35 ;  /* 0x0000001682077223 */ /* 0x000fe20000010823 */
[----:B-----5:R-:W-:Y:S01]  /*10130*/  F2FP.F16.F32.PACK_AB R5, R67, R136 ;  /* 0x000000884305723e */ /* 0x020fe200000000ff */
[----:B------:R-:W-:Y:S01]  /*10140*/  MUFU.EX2 R130, R198 ;  /* 0x000000c600827308 */ /* 0x000fe20000000800 */
[----:B------:R-:W-:-:S03]  /*10150*/  F2FP.F16.F32.PACK_AB R6, R65, R132 ;  /* 0x000000844106723e */ /* 0x000fc600000000ff */
[----:B------:R-:W3:Y:S02]  /*10160*/  MUFU.EX2 R134, R7 ;  /* 0x0000000700867308 */ /* 0x000ee40000000800 */
[----:B---3--:R-:W-:Y:S02]  /*10170*/  F2FP.F16.F32.PACK_AB R4, R105, R134 ;  /* 0x000000866904723e */ /* 0x008fe400000000ff */
[----:B------:R-:W-:-:S07]  /*10180*/  F2FP.F16.F32.PACK_AB R7, R63, R130 ;  /* 0x000000823f07723e */ /* 0x000fce00000000ff */
[C---:B--2---:R-:W-:Y:S08]  /*10190*/  HMMA.16816.F32 R96, R4.reuse, R12, R96 ;  /* 0x0000000c0460723c */ /* 0x044ff00000001860 */
        /* <DEDUP_REMOVED lines=28> */
[----:B------:R-:W-:Y:S01]  /*10360*/  FADD.FTZ R5, R120, R55 ;  /* 0x0000003778057221 */ /* 0x000fe20000010000 */
[----:B------:R-:W-:Y:S01]  /*10370*/  MUFU.EX2 R110, R116 ;  /* 0x00000074006e7308 */ /* 0x000fe20000000800 */
[----:B------:R-:W-:-:S02]  /*10380*/  F2FP.F16.F32.PACK_AB R6, R119, R64 ;  /* 0x000000407706723e */ /* 0x000fc400000000ff */
[----:B------:R-:W-:Y:S01]  /*10390*/  FADD.FTZ R118, R118, R5 ;  /* 0x0000000576767221 */ /* 0x000fe20000010000 */
[----:B------:R-:W3:Y:S01]  /*103a0*/  MUFU.EX2 R66, R4 ;  /* 0x0000000400427308 */ /* 0x000ee20000000800 */
[----:B------:R-:W-:Y:S02]  /*103b0*/  F2FP.F16.F32.PACK_AB R5, R117, R112 ;  /* 0x000000707505723e */ /* 0x000fe400000000ff */
[----:B------:R-:W-:Y:S01]  /*103c0*/  FADD.FTZ R123, R53, R118 ;  /* 0x00000076357b7221 */ /* 0x000fe20000010000 */
[----:B------:R-:W4:Y:S01]  /*103d0*/  MUFU.EX2 R55, R104 ;  /* 0x0000006800377308 */ /* 0x000f220000000800 */
[----:B------:R-:W-:Y:S02]  /*103e0*/  FFMA.FTZ R53, R46, R22, -R21 ;  /* 0x000000162e357223 */ /* 0x000fe40000010815 */
[----:B------:R-:W-:Y:S01]  /*103f0*/  FADD.FTZ R50, R50, R123 ;  /* 0x0000007b32327221 */ /* 0x000fe20000010000 */
[----:B------:R-:W-:Y:S03]  /*10400*/  MUFU.EX2 R46, R52 ;  /* 0x00000034002e7308 */ /* 0x000fe60000000800 */
[----:B------:R-:W-:Y:S01]  /*10410*/  FADD.FTZ R37, R37, R50 ;  /* 0x0000003225257221 */ /* 0x000fe20000010000 */
[----:B------:R-:W-:Y:S01]  /*10420*/  MUFU.EX2 R53, R53 ;  /* 0x0000003500357308 */ /* 0x000fe20000000800 */
[----:B---3--:R-:W-:-:S02]  /*10430*/  F2FP.F16.F32.PACK_AB R4, R121, R66 ;  /* 0x000000427904723e */ /* 0x008fc400000000ff */
[----:B------:R-:W-:Y:S01]  /*10440*/  FADD.FTZ R34, R34, R37 ;  /* 0x0000002522227221 */ /* 0x000fe20000010000 */
[--C-:B------:R-:W-:Y:S01]  /*10450*/  FFMA.FTZ R37, R28, R22, -R21.reuse ;  /* 0x000000161c257223 */ /* 0x100fe20000010815 */
[----:B----4-:R-:W-:Y:S01]  /*10460*/  F2FP.F16.F32.PACK_AB R7, R55, R110 ;  /* 0x0000006e3707723e */ /* 0x010fe200000000ff */
[----:B------:R-:W-:Y:S04]  /*10470*/  MUFU.EX2 R28, R31 ;  /* 0x0000001f001c7308 */ /* 0x000fe80000000800 */
[----:B------:R-:W-:Y:S02]  /*10480*/  MUFU.EX2 R26, R37 ;  /* 0x00000025001a7308 */ /* 0x000fe40000000800 */
[C---:B--2---:R-:W-:Y:S08]  /*10490*/  HMMA.16816.F32 R80, R4.reuse, R12, R80 ;  /* 0x0000000c0450723c */ /* 0x044ff00000001850 */
[C---:B-1----:R-:W-:Y:S08]  /*104a0*/  HMMA.16816.F32 R96, R4.reuse, R8, R96 ;  /* 0x000000080460723c */ /* 0x042ff00000001860 */
[C---:B------:R-:W-:Y:S01]  /*104b0*/  HMMA.16816.F32 R92, R4.reuse, R10, R92 ;  /* 0x0000000a045c723c */ /* 0x040fe2000000185c */
[----:B------:R-:W1:Y:S07]  /*104c0*/  LDSM.16.MT88.4 R8, [R106+0x8800] ;  /* 0x008800006a08783b */ /* 0x000e6e0000004200 */
[C---:B------:R-:W-:Y:S01]  /*104d0*/  HMMA.16816.F32 R76, R4.reuse, R14, R76 ;  /* 0x0000000e044c723c */ /* 0x040fe2000000184c */
[----:B------:R-:W2:Y:S07]  /*104e0*/  LDSM.16.MT88.4 R12, [R152+0x9000] ;  /* 0x00900000980c783b */ /* 0x000eae0000004200 */
[C---:B------:R-:W-:Y:S08]  /*104f0*/  HMMA.16816.F32 R88, R4.reuse, R16, R88 ;  /* 0x000000100458723c */ /* 0x040ff00000001858 */
[C---:B------:R-:W-:Y:S01]  /*10500*/  HMMA.16816.F32 R84, R4.reuse, R18, R84 ;  /* 0x000000120454723c */ /* 0x040fe20000001854 */
[----:B------:R-:W3:Y:S07]  /*10510*/  LDSM.16.MT88.4 R16, [R107+0x9000] ;  /* 0x009000006b10783b */ /* 0x000eee0000004200 */
[C---:B-1----:R-:W-:Y:S08]  /*10520*/  HMMA.16816.F32 R72, R4.reuse, R8, R72 ;  /* 0x000000080448723c */ /* 0x042ff00000001848 */
[----:B------:R-:W-:Y:S01]  /*10530*/  HMMA.16816.F32 R68, R4, R10, R68 ;  /* 0x0000000a0444723c */ /* 0x000fe20000001844 */
[-C--:B------:R-:W-:Y:S01]  /*10540*/  FFMA.FTZ R4, R40, R22.reuse, -R21 ;  /* 0x0000001628047223 */ /* 0x080fe20000010815 */
[-CC-:B------:R-:W-:Y:S01]  /*10550*/  FFMA.FTZ R40, R44, R22.reuse, -R35.reuse ;  /* 0x000000162c287223 */ /* 0x180fe20000010823 */
[----:B------:R-:W-:Y:S01]  /*10560*/  FFMA.FTZ R5, R33, R22, -R35 ;  /* 0x0000001621057223 */ /* 0x000fe20000010823 */
[----:B------:R-:W1:Y:S01]  /*10570*/  LDSM.16.MT88.4 R8, [R148+0x9000] ;  /* 0x009000009408783b */ /* 0x000e620000004200 */
[----:B------:R-:W4:Y:S01]  /*10580*/  MUFU.EX2 R33, R4 ;  /* 0x0000000400217308 */ /* 0x000f220000000800 */
[----:B------:R-:W-:-:S03]  /*10590*/  FADD.FTZ R35, R25, R36 ;  /* 0x0000002419237221 */ /* 0x000fc60000010000 */
[----:B------:R-:W5:Y:S01]  /*105a0*/  MUFU.EX2 R38, R5 ;  /* 0x0000000500267308 */ /* 0x000f620000000800 */
[----:B------:R-:W-:-:S03]  /*105b0*/  FADD.FTZ R62, R62, R35 ;  /* 0x000000233e3e7221 */ /* 0x000fc60000010000 */
[----:B------:R-:W2:Y:S01]  /*105c0*/  MUFU.EX2 R40, R40 ;  /* 0x0000002800287308 */ /* 0x000ea20000000800 */
[----:B------:R-:W-:-:S03]  /*105d0*/  FADD.FTZ R45, R45, R62 ;  /* 0x0000003e2d2d7221 */ /* 0x000fc60000010000 */
[----:B------:R-:W-:Y:S01]  /*105e0*/  MUFU.EX2 R25, R29 ;  /* 0x0000001d00197308 */ /* 0x000fe20000000800 */
[----:B------:R-:W-:Y:S01]  /*105f0*/  FADD.FTZ R58, R58, R45 ;  /* 0x0000002d3a3a7221 */ /* 0x000fe20000010000 */
[----:B----4-:R-:W-:-:S03]  /*10600*/  F2FP.F16.F32.PACK_AB R7, R32, R33 ;  /* 0x000000212007723e */ /* 0x010fc600000000ff */
[----:B------:R-:W-:Y:S01]  /*10610*/  FADD.FTZ R3, R3, R58 ;  /* 0x0000003a03037221 */ /* 0x000fe20000010000 */
[----:B-----5:R-:W-:Y:S02]  /*10620*/  F2FP.F16.F32.PACK_AB R4, R61, R38 ;  /* 0x000000263d04723e */ /* 0x020fe400000000ff */
[----:B------:R-:W-:Y:S01]  /*10630*/  F2FP.F16.F32.PACK_AB R5, R53, R46 ;  /* 0x0000002e3505723e */ /* 0x000fe200000000ff */
[----:B------:R-:W-:Y:S01]  /*10640*/  FADD.FTZ R134, R134, R3 ;  /* 0x0000000386867221 */ /* 0x000fe20000010000 */
[----:B--2---:R-:W-:-:S03]  /*10650*/  F2FP.F16.F32.PACK_AB R6, R41, R40 ;  /* 0x000000282906723e */ /* 0x004fc600000000ff */
[----:B------:R-:W-:-:S04]  /*10660*/  FADD.FTZ R105, R105, R134 ;  /* 0x0000008669697221 */ /* 0x000fc80000010000 */
[----:B------:R-:W-:Y:S01]  /*10670*/  HMMA.16816.F32 R96, R4, R12, R96 ;  /* 0x0000000c0460723c */ /* 0x000fe20000001860 */
[----:B------:R-:W-:-:S04]  /*10680*/  FADD.FTZ R22, R132, R105 ;  /* 0x0000006984167221 */ /* 0x000fc80000010000 */
[----:B------:R-:W-:-:S03]  /*10690*/  FADD.FTZ R22, R65, R22 ;  /* 0x0000001641167221 */ /* 0x000fc60000010000 */
[----:B------:R-:W-:Y:S01]  /*106a0*/  HMMA.16816.F32 R92, R4, R14, R92 ;  /* 0x0000000e045c723c */ /* 0x000fe2000000185c */
[----:B------:R-:W2:Y:S01]  /*106b0*/  LDSM.16.MT88.4 R12, [R106+0x9000] ;  /* 0x009000006a0c783b */ /* 0x000ea20000004200 */
[----:B------:R-:W-:-:S04]  /*106c0*/  FADD.FTZ R115, R115, R22 ;  /* 0x0000001673737221 */ /* 0x000fc80000010000 */
[----:B------:R-:W-:Y:S02]  /*106d0*/  FADD.FTZ R146, R146, R115 ;  /* 0x0000007392927221 */ /* 0x000fe40000010000 */
        /* <DEDUP_REMOVED lines=60> */
[C---:B-1----:R-:W-:Y:S08]  /*10aa0*/  HMMA.16816.F32 R72, R4.reuse, R8, R72 ;  /* 0x000000080448723c */ /* 0x042ff00000001848 */
        /* <DEDUP_REMOVED lines=72> */
.L_x_10653:
        /* <DEDUP_REMOVED lines=8> */
.L_x_10654:
[----:B------:R-:W-:Y:S05]  /*10fb0*/  BSYNC.RECONVERGENT B0 ;  /* 0x0000000000007941 */ /* 0x000fea0003800200 */
.L_x_10652:
[----:B------:R-:W-:Y:S02]  /*10fc0*/  IADD3 R8, P1, PT, R49, R166, RZ ;  /* 0x000000a631087210 */ /* 0x000fe40007f3e0ff */
[C---:B------:R-:W-:Y:S02]  /*10fd0*/  SHF.L.U32 R3, R160.reuse, 0x5, RZ ;  /* 0x00000005a0037819 */ /* 0x040fe400000006ff */
[----:B------:R-:W-:Y:S02]  /*10fe0*/  SHF.L.U64.HI R4, R160, 0x5, R161 ;  /* 0x00000005a0047819 */ /* 0x000fe400000102a1 */
[----:B------:R-:W-:Y:S02]  /*10ff0*/  IADD3 R6, P2, PT, R3, R8, RZ ;  /* 0x0000000803067210 */ /* 0x000fe40007f5e0ff */
[----:B------:R-:W-:Y:S02]  /*11000*/  IADD3.X R9, PT, PT, R48, R167, RZ, P1, !PT ;  /* 0x000000a730097210 */ /* 0x000fe40000ffe4ff */
[----:B------:R-:W-:-:S02]  /*11010*/  ISETP.GE.AND P0, PT, R100, R171, PT ;  /* 0x000000ab6400720c */ /* 0x000fc40003f06270 */
[----:B------:R-:W-:Y:S02]  /*11020*/  IADD3 R14, P1, PT, R6, R3, RZ ;  /* 0x00000003060e7210 */ /* 0x000fe40007f3e0ff */
[----:B------:R-:W-:Y:S02]  /*11030*/  IADD3.X R7, PT, PT, R4, R9, RZ, P2, !PT ;  /* 0x0000000904077210 */ /* 0x000fe400017fe4ff */
[-C--:B------:R-:W-:Y:S02]  /*11040*/  IADD3 R12, P2, PT, R14, R3.reuse, RZ ;  /* 0x000000030e0c7210 */ /* 0x080fe40007f5e0ff */
[-C--:B------:R-:W-:Y:S02]  /*11050*/  IADD3.X R15, PT, PT, R7, R4.reuse, RZ, P1, !PT ;  /* 0x00000004070f7210 */ /* 0x080fe40000ffe4ff */
[-C--:B------:R-:W-:Y:S02]  /*11060*/  IADD3 R10, P1, PT, R12, R3.reuse, RZ ;  /* 0x000000030c0a7210 */ /* 0x080fe40007f3e0ff */
[----:B------:R-:W-:Y:S01]  /*11070*/  IADD3.X R13, PT, PT, R15, R4, RZ, P2, !PT ;  /* 0x000000040f0d7210 */ /* 0x000fe200017fe4ff */
[----:B------:R-:W-:Y:S01]  /*11080*/  @!PT LDS RZ, [RZ] ;  /* 0x00000000fffff984 */ /* 0x000fe20000000800 */
[----:B------:R-:W-:Y:S01]  /*11090*/  @!PT LDS RZ, [RZ] ;  /* 0x00000000fffff984 */ /* 0x000fe20000000800 */
[----:B------:R-:W-:Y:S01]  /*110a0*/  @!PT LDS RZ, [RZ] ;  /* 0x00000000fffff984 */ /* 0x000fe20000000800 */
[----:B------:R-:W-:Y:S01]  /*110b0*/  @!P0 LDGSTS.E.BYPASS.LTC128B.128 [R173+0x6000], desc[UR4][R166.64] ;  /* 0x06000000a6ad8fae */ /* 0x000fe2000b981a04 */
[----:B------:R-:W-:-:S02]  /*110c0*/  IADD3 R24, P2, PT, R10, R3, RZ ;  /* 0x000000030a187210 */ /* 0x000fc40007f5e0ff */
[-C--:B------:R-:W-:Y:S01]  /*110d0*/  IADD3.X R11, PT, PT, R13, R4.reuse, RZ, P1, !PT ;  /* 0x000000040d0b7210 */ /* 0x080fe20000ffe4ff */
[----:B------:R-:W-:Y:S01]  /*110e0*/  @P0 STS.128 [R173+0x6000], RZ ;  /* 0x006000ffad000388 */ /* 0x000fe20000000c00 */
[----:B------:R-:W-:Y:S02]  /*110f0*/  @!P0 IADD3 R26, P1, PT, R24, R3, RZ ;  /* 0x00000003181a8210 */ /* 0x000fe40007f3e0ff */
[-C--:B------:R-:W-:Y:S01]  /*11100*/  IADD3.X R25, PT, PT, R11, R4.reuse, RZ, P2, !PT ;  /* 0x000000040b197210 */ /* 0x080fe200017fe4ff */
[----:B------:R-:W-:Y:S01]  /*11110*/  @!PT LDS RZ, [RZ] ;  /* 0x00000000fffff984 */ /* 0x000fe20000000800 */
[----:B------:R-:W-:Y:S01]  /*11120*/  @!PT LDS RZ, [RZ] ;  /* 0x00000000fffff984 */ /* 0x000fe20000000800 */
[----:B------:R-:W-:Y:S01]  /*11130*/  @!PT LDS RZ, [RZ] ;  /* 0x00000000fffff984 */ /* 0x000fe20000000800 */
[----:B------:R-:W-:Y:S03]  /*11140*/  @!P0 LDGSTS.E.BYPASS.LTC128B.128 [R173+0x6800], desc[UR4][R8.64] ;  /* 0x0680000008ad8fae */ /* 0x000fe6000b981a04 */
[----:B------:R-:W-:Y:S01]  /*11150*/  @!P0 IADD3.X R27, PT, PT, R25, R4, RZ, P1, !PT ;  /* 0x00000004191b8210 */ /* 0x000fe20000ffe4ff */
        /* <DEDUP_REMOVED lines=32> */
[----:B------:R-:W3:Y:S04]  /*11360*/  LDSM.16.M88.4 R36, [R156+UR6+0x2000] ;  /* 0x002000069c24783b */ /* 0x000ee80008000200 */
[----:B------:R-:W4:Y:S04]  /*11370*/  LDSM.16.M88.4 R28, [R156+UR6+0x2800] ;  /* 0x002800069c1c783b */ /* 0x000f280008000200 */
[----:B------:R-:W-:Y:S04]  /*11380*/  LDSM.16.M88.4 R128, [R155] ;  /* 0x000000009b80783b */ /* 0x000fe80000000200 */
[----:B------:R-:W5:Y:S04]  /*11390*/  LDSM.16.M88.4 R16, [R151+0x2000] ;  /* 0x002000009710783b */ /* 0x000f680000000200 */
[----:B-1----:R-:W1:Y:S04]  /*113a0*/  LDSM.16.M88.4 R8, [R151+0x2800] ;  /* 0x002800009708783b */ /* 0x002e680000000200 */
[----:B------:R-:W2:Y:S04]  /*113b0*/  LDSM.16.M88.4 R12, [R156+UR6+0x3800] ;  /* 0x003800069c0c783b */ /* 0x000ea80008000200 */
[----:B------:R-:W2:Y:S04]  /*113c0*/  LDSM.16.M88.4 R4, [R156+UR6+0x4000] ;  /* 0x004000069c04783b */ /* 0x000ea80008000200 */
[----:B------:R-:W2:Y:S04]  /*113d0*/  LDSM.16.M88.4 R20, [R156+UR6+0x3000] ;  /* 0x003000069c14783b */ /* 0x000ea80008000200 */
[----:B------:R-:W2:Y:S04]  /*113e0*/  LDSM.16.M88.4 R64, [R156+UR6+0x4800] ;  /* 0x004800069c40783b */ /* 0x000ea80008000200 */
[----:B------:R-:W2:Y:S01]  /*113f0*/  LDSM.16.M88.4 R52, [R156+UR6+0x5000] ;  /* 0x005000069c34783b */ /* 0x000ea20008000200 */
[C---:B---3--:R-:W-:Y:S03]  /*11400*/  HMMA.16816.F32 R40, R44.reuse, R36, RZ ;  /* 0x000000242c28723c */ /* 0x048fe600000018ff */
[----:B------:R-:W3:Y:S04]  /*11410*/  LDSM.16.M88.4 R120, [R156+UR6+0x5800] ;  /* 0x005800069c78783b */ /* 0x000ee80008000200 */
[----:B------:R-:W3:Y:S01]  /*11420*/  LDSM.16.M88.4 R116, [R151+0x3800] ;  /* 0x003800009774783b */ /* 0x000ee20000000200 */
[C---:B----4-:R-:W-:Y:S03]  /*11430*/  HMMA.16816.F32 R32, R44.reuse, R28, RZ ;  /* 0x0000001c2c20723c */ /* 0x050fe600000018ff */
[----:B------:R-:W4:Y:S04]  /*11440*/  LDSM.16.M88.4 R112, [R151+0x4000] ;  /* 0x004000009770783b */ /* 0x000f280000000200 */
[----:B------:R-:W4:Y:S01]  /*11450*/  LDSM.16.M88.4 R132, [R151+0x3000] ;  /* 0x003000009784783b */ /* 0x000f220000000200 */
[C---:B------:R-:W-:Y:S03]  /*11460*/  HMMA.16816.F32 R36, R44.reuse, R38, RZ ;  /* 0x000000262c24723c */ /* 0x040fe600000018ff */
[----:B------:R-:W4:Y:S04]  /*11470*/  LD.E R3, desc[UR4][R102.64+0x18c] ;  /* 0x00018c0466037980 */ /* 0x000f28000c101900 */
[----:B------:R-:W0:Y:S01]  /*11480*/  LDGDEPBAR ;  /* 0x00000000000079af */ /* 0x000e220000000000 */
[----:B------:R-:W-:Y:S08]  /*11490*/  HMMA.16816.F32 R28, R44, R30, RZ ;  /* 0x0000001e2c1c723c */ /* 0x000ff000000018ff */
[C---:B-----5:R-:W-:Y:S08]  /*114a0*/  HMMA.16816.F32 R40, R128.reuse, R16, R40 ;  /* 0x000000108028723c */ /* 0x060ff00000001828 */
[C---:B------:R-:W-:Y:S08]  /*114b0*/  HMMA.16816.F32 R36, R128.reuse, R18, R36 ;  /* 0x000000128024723c */ /* 0x040ff00000001824 */
[C---:B-1----:R-:W-:Y:S08]  /*114c0*/  HMMA.16816.F32 R32, R128.reuse, R8, R32 ;  /* 0x000000088020723c */ /* 0x042ff00000001820 */
[----:B------:R-:W-:Y:S08]  /*114d0*/  HMMA.16816.F32 R28, R128, R10, R28 ;  /* 0x0000000a801c723c */ /* 0x000ff0000000181c */
        /* <DEDUP_REMOVED lines=20> */
[C---:B------:R-:W-:Y:S08]  /*11620*/  HMMA.16816.F32 R20, R128.reuse, R134, R20 ;  /* 0x000000868014723c */ /* 0x040ff00000001814 */
[C---:B-1----:R-:W-:Y:S08]  /*11630*/  HMMA.16816.F32 R108, R128.reuse, R120, R108 ;  /* 0x00000078806c723c */ /* 0x042ff0000000186c */
[C---:B------:R-:W-:Y:S01]  /*11640*/  HMMA.16816.F32 R64, R128.reuse, R122, R64 ;  /* 0x0000007a8040723c */ /* 0x040fe20000001840 */
[----:B------:R-:W-:Y:S07]  /*11650*/  LDSM.16.M88.4 R120, [R150+0x2000] ;  /* 0x002000009678783b */ /* 0x000fee0000000200 */
[C---:B--2---:R-:W-:Y:S08]  /*11660*/  HMMA.16816.F32 R60, R128.reuse, R116, R60 ;  /* 0x00000074803c723c */ /* 0x044ff0000000183c */
[C---:B------:R-:W-:Y:S01]  /*11670*/  HMMA.16816.F32 R52, R128.reuse, R118, R52 ;  /* 0x000000768034723c */ /* 0x040fe20000001834 */
[----:B------:R-:W1:Y:S07]  /*11680*/  LDSM.16.M88.4 R116, [R154] ;  /* 0x000000009a74783b */ /* 0x000e6e0000000200 */
[C---:B---3--:R-:W-:Y:S08]  /*11690*/  HMMA.16816.F32 R48, R128.reuse, R112, R48 ;  /* 0x000000708030723c */ /* 0x048ff00000001830 */
        /* <DEDUP_REMOVED lines=21> */
[C---:B-1----:R-:W-:Y:S08]  /*117f0*/  HMMA.16816.F32 R48, R116.reuse, R120, R48 ;  /* 0x000000787430723c */ /* 0x042ff00000001830 */
[C---:B------:R-:W-:Y:S01]  /*11800*/  HMMA.16816.F32 R44, R116.reuse, R122, R44 ;  /* 0x0000007a742c723c */ /* 0x040fe2000000182c */
[----:B------:R-:W-:Y:S07]  /*11810*/  LDSM.16.M88.4 R120, [R149+0x2000] ;  /* 0x002000009578783b */ /* 0x000fee0000000200 */
[C---:B--2---:R-:W-:Y:S08]  /*11820*/  HMMA.16816.F32 R60, R116.reuse, R128, R60 ;  /* 0x00000080743c723c */ /* 0x044ff0000000183c */
[----:B------:R-:W-:Y:S01]  /*11830*/  HMMA.16816.F32 R52, R116, R130, R52 ;  /* 0x000000827434723c */ /* 0x000fe20000001834 */
[----:B------:R-:W1:Y:S04]  /*11840*/  LDSM.16.M88.4 R116, [R153] ;  /* 0x000000009974783b */ /* 0x000e680000000200 */
[----:B------:R-:W2:Y:S03]  /*11850*/  LDSM.16.M88.4 R128, [R149+0x3000] ;  /* 0x003000009580783b */ /* 0x000ea60000000200 */
[C---:B-1----:R-:W-:Y:S08]  /*11860*/  HMMA.16816.F32 R40, R116.reuse, R120, R40 ;  /* 0x000000787428723c */ /* 0x042ff00000001828 */
[C---:B--2---:R-:W-:Y:S08]  /*11870*/  HMMA.16816.F32 R24, R116.reuse, R128, R24 ;  /* 0x000000807418723c */ /* 0x044ff00000001818 */
[C---:B------:R-:W-:Y:S01]  /*11880*/  HMMA.16816.F32 R20, R116.reuse, R130, R20 ;  /* 0x000000827414723c */ /* 0x040fe20000001814 */
[----:B------:R-:W1:Y:S07]  /*11890*/  LDSM.16.M88.4 R128, [R149+0x4000] ;  /* 0x004000009580783b */ /* 0x000e6e0000000200 */
        /* <DEDUP_REMOVED lines=12> */
[C---:B------:R-:W-:Y:S08]  /*11960*/  HMMA.16816.F32 R64, R116.reuse, R114, R64 ;  /* 0x000000727440723c */ /* 0x040ff00000001840 */
[C---:B-1----:R-:W-:Y:S08]  /*11970*/  HMMA.16816.F32 R52, R116.reuse, R130, R52 ;  /* 0x000000827434723c */ /* 0x042ff00000001834 */
[C---:B------:R-:W-:Y:S01]  /*11980*/  HMMA.16816.F32 R60, R116.reuse, R128, R60 ;  /* 0x00000080743c723c */ /* 0x040fe2000000183c */
        /* <DEDUP_REMOVED lines=8> */
[-C--:B------:R-:W-:Y:S01]  /*11a10*/  FMUL.FTZ R42, R42, R3.reuse ;  /* 0x000000032a2a7220 */ /* 0x080fe20000410000 */
[-C--:B------:R-:W-:Y:S01]  /*11a20*/  FMUL.FTZ R38, R38, R3.reuse ;  /* 0x0000000326267220 */ /* 0x080fe20000410000 */
[-C--:B------:R-:W-:Y:S01]  /*11a30*/  FMUL.FTZ R26, R26, R3.reuse ;  /* 0x000000031a1a7220 */ /* 0x080fe20000410000 */
[-C--:B------:R-:W-:Y:S01]  /*11a40*/  FMUL.FTZ R23, R23, R3.reuse ;  /* 0x0000000317177220 */ /* 0x080fe20000410000 */
[-C--:B------:R-:W-:Y:S01]  /*11a50*/  FMUL.FTZ R8, R8, R3.reuse ;  /* 0x0000000308087220 */ /* 0x080fe20000410000 */
[-C--:B------:R-:W-:Y:S01]  /*11a60*/  FMUL.FTZ R4, R4, R3.reuse ;  /* 0x0000000304047220 */ /* 0x080fe20000410000 */
[-C--:B------:R-:W-:Y:S01]  /*11a70*/  FMUL.FTZ R6, R6, R3.reuse ;  /* 0x0000000306067220 */ /* 0x080fe20000410000 */
[----:B------:R-:W-:Y:S01]  /*11a80*/  HMMA.16816.F32 R44, R116, R122, R44 ;  /* 0x0000007a742c723c */ /* 0x000fe2000000182c */
        /* <DEDUP_REMOVED lines=19> */
[-C--:B-1----:R-:W-:Y:S01]  /*11bc0*/  FMUL.FTZ R22, R52, R3.reuse ;  /* 0x0000000334167220 */ /* 0x082fe20000410000 */
[-C--:B------:R-:W-:Y:S01]  /*11bd0*/  FMUL.FTZ R52, R55, R3.reuse ;  /* 0x0000000337347220 */ /* 0x080fe20000410000 */
[-C--:B------:R-:W-:Y:S01]  /*11be0*/  FMUL.FTZ R55, R44, R3.reuse ;  /* 0x000000032c377220 */ /* 0x080fe20000410000 */
[-C--:B------:R-:W-:Y:S01]  /*11bf0*/  FMUL.FTZ R17, R17, R3.reuse ;  /* 0x0000000311117220 */ /* 0x080fe20000410000 */
[-C--:B------:R-:W-:Y:S01]  /*11c00*/  FMUL.FTZ R19, R19, R3.reuse ;  /* 0x0000000313137220 */ /* 0x080fe20000410000 */
[-C--:B------:R-:W-:Y:S01]  /*11c10*/  FMUL.FTZ R13, R13, R3.reuse ;  /* 0x000000030d0d7220 */ /* 0x080fe20000410000 */
[----:B------:R-:W1:Y:S01]  /*11c20*/  MUFU.TANH R123, R43 ;  /* 0x0000002b007b7308 */ /* 0x000e620000002400 */
[-C--:B------:R-:W-:Y:S01]  /*11c30*/  FMUL.FTZ R15, R15, R3.reuse ;  /* 0x000000030f0f7220 */ /* 0x080fe20000410000 */
[-C--:B---3--:R-:W-:Y:S01]  /*11c40*/  FMUL.FTZ R18, R54, R3.reuse ;  /* 0x0000000336127220 */ /* 0x088fe20000410000 */
[-C--:B------:R-:W-:Y:S01]  /*11c50*/  FMUL.FTZ R54, R48, R3.reuse ;  /* 0x0000000330367220 */ /* 0x080fe20000410000 */
[-C--:B------:R-:W-:Y:S01]  /*11c60*/  FMUL.FTZ R9, R9, R3.reuse ;  /* 0x0000000309097220 */ /* 0x080fe20000410000 */
[-C--:B------:R-:W-:Y:S01]  /*11c70*/  FMUL.FTZ R114, R10, R3.reuse ;  /* 0x000000030a727220 */ /* 0x080fe20000410000 */
[-C--:B------:R-:W-:Y:S01]  /*11c80*/  FMUL.FTZ R11, R11, R3.reuse ;  /* 0x000000030b0b7220 */ /* 0x080fe20000410000 */
[-C--:B------:R-:W-:Y:S01]  /*11c90*/  FMUL.FTZ R5, R5, R3.reuse ;  /* 0x0000000305057220 */ /* 0x080fe20000410000 */
[----:B------:R-:W3:Y:S01]  /*11ca0*/  MUFU.TANH R119, R35 ;  /* 0x0000002300777308 */ /* 0x000ee20000002400 */
[-C--:B------:R-:W-:Y:S01]  /*11cb0*/  FMUL.FTZ R7, R7, R3.reuse ;  /* 0x0000000307077220 */ /* 0x080fe20000410000 */
[-C--:B-----5:R-:W-:Y:S01]  /*11cc0*/  FMUL.FTZ R14, R53, R3.reuse ;  /* 0x00000003350e7220 */ /* 0x0a0fe20000410000 */
[-C--:B------:R-:W-:Y:S01]  /*11cd0*/  FMUL.FTZ R53, R50, R3.reuse ;  /* 0x0000000332357220 */ /* 0x080fe20000410000 */
[-C--:B------:R-:W-:Y:S01]  /*11ce0*/  FMUL.FTZ R29, R111, R3.reuse ;  /* 0x000000036f1d7220 */ /* 0x080fe20000410000 */
[-C--:B------:R-:W-:Y:S01]  /*11cf0*/  FMUL.FTZ R60, R62, R3.reuse ;  /* 0x000000033e3c7220 */ /* 0x080fe20000410000 */
[-C--:B------:R-:W-:Y:S01]  /*11d00*/  FMUL.FTZ R48, R49, R3.reuse ;  /* 0x0000000331307220 */ /* 0x080fe20000410000 */
[----:B------:R-:W-:Y:S01]  /*11d10*/  IADD3 R59, PT, PT, R57, -0x2, RZ ;  /* 0xfffffffe393b7810 */ /* 0x000fe20007ffe0ff */
[----:B------:R5:W1:Y:S01]  /*11d20*/  MUFU.TANH R127, R30 ;  /* 0x0000001e007f7308 */ /* 0x000a620000002400 */
[-C--:B------:R-:W-:Y:S01]  /*11d30*/  FMUL.FTZ R50, R51, R3.reuse ;  /* 0x0000000333327220 */ /* 0x080fe20000410000 */
[-C--:B------:R-:W-:Y:S01]  /*11d40*/  FMUL.FTZ R44, R45, R3.reuse ;  /* 0x000000032d2c7220 */ /* 0x080fe20000410000 */
[----:B------:R-:W-:Y:S01]  /*11d50*/  FMUL.FTZ R46, R46, R3 ;  /* 0x000000032e2e7220 */ /* 0x000fe20000410000 */
[----:B------:R-:W-:-:S04]  /*11d60*/  DEPBAR.LE SB0, 0x0 ;  /* 0x000080000000791a */ /* 0x000fc80000000000 */
[----:B------:R4:W1:Y:S01]  /*11d70*/  MUFU.TANH R58, R27 ;  /* 0x0000001b003a7308 */ /* 0x0008620000002400 */
[----:B------:R-:W-:-:S07]  /*11d80*/  ISETP.GT.AND P1, PT, R59, R162, PT ;  /* 0x000000a23b00720c */ /* 0x000fce0003f24270 */
[----:B------:R2:W1:Y:S01]  /*11d90*/  MUFU.TANH R130, R42 ;  /* 0x0000002a00827308 */ /* 0x0004620000002400 */
[-C--:B-----5:R-:W-:Y:S01]  /*11da0*/  FMUL.FTZ R30, R108, R3.reuse ;  /* 0x000000036c1e7220 */ /* 0x0a0fe20000410000 */
[----:B------:R-:W-:-:S06]  /*11db0*/  FMUL.FTZ R108, R110, R3 ;  /* 0x000000036e6c7220 */ /* 0x000fcc0000410000 */
[----:B------:R5:W1:Y:S01]  /*11dc0*/  MUFU.TANH R129, R38 ;  /* 0x0000002600817308 */ /* 0x000a620000002400 */
[-C--:B----4-:R-:W-:Y:S01]  /*11dd0*/  FMUL.FTZ R27, R64, R3.reuse ;  /* 0x00000003401b7220 */ /* 0x090fe20000410000 */
[----:B------:R-:W-:-:S06]  /*11de0*/  FMUL.FTZ R64, R66, R3 ;  /* 0x0000000342407220 */ /* 0x000fcc0000410000 */
[----:B------:R4:W1:Y:S01]  /*11df0*/  MUFU.TANH R118, R26 ;  /* 0x0000001a00767308 */ /* 0x0008620000002400 */
[----:B--2---:R-:W-:-:S07]  /*11e00*/  FMUL.FTZ R42, R16, R3 ;  /* 0x00000003102a7220 */ /* 0x004fce0000410000 */
[----:B------:R2:W1:Y:S01]  /*11e10*/  MUFU.TANH R43, R23 ;  /* 0x00000017002b7308 */ /* 0x0004620000002400 */
[----:B-----5:R-:W-:-:S07]  /*11e20*/  FMUL.FTZ R38, R12, R3 ;  /* 0x000000030c267220 */ /* 0x020fce0000410000 */
[----:B------:R5:W1:Y:S01]  /*11e30*/  MUFU.TANH R35, R8 ;  /* 0x0000000800237308 */ /* 0x000a620000002400 */
[----:B----4-:R-:W-:-:S07]  /*11e40*/  FMUL.FTZ R26, R67, R3 ;  /* 0x00000003431a7220 */ /* 0x010fce0000410000 */
[----:B------:R4:W1:Y:S01]  /*11e50*/  MUFU.TANH R33, R4 ;  /* 0x0000000400217308 */ /* 0x0008620000002400 */
[----:B--2---:R-:W-:-:S07]  /*11e60*/  FMUL.FTZ R23, R63, R3 ;  /* 0x000000033f177220 */ /* 0x004fce0000410000 */
[----:B------:R2:W1:Y:S01]  /*11e70*/  MUFU.TANH R113, R6 ;  /* 0x0000000600717308 */ /* 0x0004620000002400 */
[-C--:B-----5:R-:W-:Y:S01]  /*11e80*/  FMUL.FTZ R8, R109, R3.reuse ;  /* 0x000000036d087220 */ /* 0x0a0fe20000410000 */
[----:B----4-:R-:W-:-:S06]  /*11e90*/  FMUL.FTZ R4, R61, R3 ;  /* 0x000000033d047220 */ /* 0x010fcc0000410000 */
[----:B------:R4:W1:Y:S01]  /*11ea0*/  MUFU.TANH R121, R39 ;  /* 0x0000002700797308 */ /* 0x0008620000002400 */
[-C--:B--2---:R-:W-:Y:S01]  /*11eb0*/  FMUL.FTZ R6, R65, R3.reuse ;  /* 0x0000000341067220 */ /* 0x084fe20000410000 */
[----:B------:R-:W-:-:S06]  /*11ec0*/  FMUL.FTZ R3, R47, R3 ;  /* 0x000000032f037220 */ /* 0x000fcc0000410000 */
[----:B------:R4:W2:Y:S08]  /*11ed0*/  MUFU.TANH R128, R34 ;  /* 0x0000002200807308 */ /* 0x0008b00000002400 */
        /* <DEDUP_REMOVED lines=16> */
[----:B------:R-:W1:Y:S08]  /*11fe0*/  MUFU.TANH R38, R38 ;  /* 0x0000002600267308 */ /* 0x000e700000002400 */
[----:B------:R4:W1:Y:S08]  /*11ff0*/  MUFU.TANH R16, R13 ;  /* 0x0000000d00107308 */ /* 0x0008700000002400 */
[----:B------:R4:W1:Y:S08]  /*12000*/  MUFU.TANH R37, R15 ;  /* 0x0000000f00257308 */ /* 0x0008700000002400 */
[----:B------:R4:W1:Y:S08]  /*12010*/  MUFU.TANH R12, R9 ;  /* 0x00000009000c7308 */ /* 0x0008700000002400 */
[----:B------:R-:W1:Y:S08]  /*12020*/  MUFU.TANH R114, R114 ;  /* 0x0000007200727308 */ /* 0x000e700000002400 */
[----:B------:R4:W1:Y:S08]  /*12030*/  MUFU.TANH R34, R11 ;  /* 0x0000000b00227308 */ /* 0x0008700000002400 */
        /* <DEDUP_REMOVED lines=26> */
[----:B------:R-:W-:Y:S01]  /*121e0*/  BSSY.RECONVERGENT B1, `(.L_x_10655) ;  /* 0x0000088000017945 */ /* 0x000fe20003800200 */
[----:B------:R-:W-:Y:S06]  /*121f0*/  BAR.SYNC.DEFER_BLOCKING 0x0 ;  /* 0x0000000000007b1d */ /* 0x000fec0000010000 */
[----:B--234-:R-:W-:Y:S05]  /*12200*/  @!P1 BRA `(.L_x_10656) ;  /* 0x0000000800149947 */ /* 0x01cfea0003800000 */
[----:B------:R-:W-:Y:S04]  /*12210*/  BSSY.RECONVERGENT B0, `(.L_x_10657) ;  /* 0x000004a000007945 */ /* 0x000fe80003800200 */
[----:B------:R-:W-:Y:S05]  /*12220*/  @!P6 BRA `(.L_x_10658) ;  /* 0x000000040000e947 */ /* 0x000fea0003800000 */
[----:B------:R-:W2:Y:S01]  /*12230*/  LD.E R66, desc[UR4][R102.64+0x170] ;  /* 0x0001700466427980 */ /* 0x000ea2000c101900 */
[----:B------:R-:W-:Y:S01]  /*12240*/  VIADD R15, R57, 0xffffffff ;  /* 0xffffffff390f7836 */ /* 0x000fe20000000000 */
[----:B------:R-:W-:Y:S02]  /*12250*/  MOV R110, RZ ;  /* 0x000000ff006e7202 */ /* 0x000fe40000000f00 */
[----:B------:R-:W3:Y:S01]  /*12260*/  LD.E.64 R132, desc[UR4][R102.64+0x20] ;  /* 0x0000200466847980 */ /* 0x000ee2000c101b00 */
[----:B------:R-:W-:-:S05]  /*12270*/  IMAD.SHL.U32 R15, R15, 0x80, RZ ;  /* 0x000000800f0f7824 */ /* 0x000fca00078e00ff */
[----:B------:R-:W-:Y:S02]  /*12280*/  IADD3 R15, PT, PT, R15, -0x100, RZ ;  /* 0xffffff000f0f7810 */ /* 0x000fe40007ffe0ff */
[-C--:B--2---:R-:W-:Y:S02]  /*12290*/  IABS R11, R66.reuse ;  /* 0x00000042000b7213 */ /* 0x084fe40000000000 */
[----:B------:R-:W-:Y:S02]  /*122a0*/  IABS R62, R66 ;  /* 0x00000042003e7213 */ /* 0x000fe40000000000 */
[----:B------:R-:W2:Y:S02]  /*122b0*/  I2F.RP R7, R11 ;  /* 0x0000000b00077306 */ /* 0x000ea40000209400 */
[----:B------:R-:W-:-:S06]  /*122c0*/  IADD3 R62, PT, PT, RZ, -R62, RZ ;  /* 0x8000003eff3e7210 */ /* 0x000fcc0007ffe0ff */
[----:B--2---:R-:W2:Y:S02]  /*122d0*/  MUFU.RCP R9, R7 ;  /* 0x0000000700097308 */ /* 0x004ea40000001000 */
[----:B--2---:R-:W-:Y:S01]  /*122e0*/  VIADD R9, R9, 0xffffffe ;  /* 0x0ffffffe09097836 */ /* 0x004fe20000000000 */
[----:B------:R-:W-:Y:S02]  /*122f0*/  IABS R7, R15 ;  /* 0x0000000f00077213 */ /* 0x000fe40000000000 */
[----:B------:R-:W-:-:S03]  /*12300*/  LOP3.LUT R15, R15, R66, RZ, 0x3c, !PT ;  /* 0x000000420f0f7212 */ /* 0x000fc600078e3cff */
[----:B------:R-:W2:Y:S01]  /*12310*/  F2I.FTZ.U32.TRUNC.NTZ R111, R9 ;  /* 0x00000009006f7305 */ /* 0x000ea2000021f000 */
[----:B------:R-:W-:Y:S01]  /*12320*/  ISETP.GE.AND P4, PT, R15, RZ, PT ;  /* 0x000000ff0f00720c */ /* 0x000fe20003f86270 */
[----:B--2---:R-:W-:-:S04]  /*12330*/  IMAD.MOV R5, RZ, RZ, -R111 ;  /* 0x000000ffff057224 */ /* 0x004fc800078e0a6f */
[----:B------:R-:W-:-:S04]  /*12340*/  IMAD R5, R5, R11, RZ ;  /* 0x0000000b05057224 */ /* 0x000fc800078e02ff */
[----:B------:R-:W-:-:S04]  /*12350*/  IMAD.HI.U32 R110, R111, R5, R110 ;  /* 0x000000056f6e7227 */ /* 0x000fc800078e006e */
[----:B------:R-:W-:Y:S02]  /*12360*/  IMAD.SHL.U32 R5, R59, 0x80, RZ ;  /* 0x000000803b057824 */ /* 0x000fe400078e00ff */
[----:B------:R-:W-:-:S03]  /*12370*/  IMAD.HI.U32 R13, R110, R7, RZ ;  /* 0x000000076e0d7227 */ /* 0x000fc600078e00ff */
[----:B------:R-:W-:Y:S02]  /*12380*/  IABS R9, R5 ;  /* 0x0000000500097213 */ /* 0x000fe40000000000 */
[----:B------:R-:W-:-:S03]  /*12390*/  LOP3.LUT R5, R5, R66, RZ, 0x3c, !PT ;  /* 0x0000004205057212 */ /* 0x000fc600078e3cff */
[----:B------:R-:W-:-:S04]  /*123a0*/  IMAD.HI.U32 R17, R110, R9, RZ ;  /* 0x000000096e117227 */ /* 0x000fc800078e00ff */
[----:B------:R-:W-:Y:S01]  /*123b0*/  IMAD R110, R13, R62, R7 ;  /* 0x0000003e0d6e7224 */ /* 0x000fe200078e0207 */
[----:B------:R-:W-:Y:S01]  /*123c0*/  LOP3.LUT R7, RZ, R66, RZ, 0x33, !PT ;  /* 0x00000042ff077212 */ /* 0x000fe200078e33ff */
        /* <DEDUP_REMOVED lines=9> */
[----:B------:R-:W-:Y:S01]  /*12460*/  ISETP.GE.U32.AND P5, PT, R62, R11, PT ;  /* 0x0000000b3e00720c */ /* 0x000fe20003fa6070 */
[----:B------:R-:W2:Y:S01]  /*12470*/  LD.E.64 R110, desc[UR4][R102.64+0x38] ;  /* 0x00003804666e7980 */ /* 0x000ea2000c101b00 */
[----:B------:R-:W-:-:S09]  /*12480*/  ISETP.NE.AND P2, PT, R66, RZ, PT ;  /* 0x000000ff4200720c */ /* 0x000fd20003f45270 */
[----:B------:R-:W-:Y:S02]  /*12490*/  @P3 IADD3 R13, PT, PT, R13, 0x1, RZ ;  /* 0x000000010d0d3810 */ /* 0x000fe40007ffe0ff */
[----:B------:R-:W-:-:S03]  /*124a0*/  @P5 IADD3 R17, PT, PT, R17, 0x1, RZ ;  /* 0x0000000111115810 */ /* 0x000fc60007ffe0ff */
[----:B------:R-:W-:Y:S01]  /*124b0*/  @!P4 IMAD.MOV R13, RZ, RZ, -R13 ;  /* 0x000000ffff0dc224 */ /* 0x000fe200078e0a0d */
[----:B------:R-:W-:-:S04]  /*124c0*/  @!P1 IADD3 R17, PT, PT, -R17, RZ, RZ ;  /* 0x000000ff11119210 */ /* 0x000fc80007ffe1ff */
        /* <DEDUP_REMOVED lines=22> */
.L_x_10658:
        /* <DEDUP_REMOVED lines=8> */
.L_x_10659:
[----:B------:R-:W-:Y:S05]  /*126b0*/  BSYNC.RECONVERGENT B0 ;  /* 0x0000000000007941 */ /* 0x000fea0003800200 */
.L_x_10657:
        /* <DEDUP_REMOVED lines=37> */
[----:B------:R-:W-:Y:S01]  /*12910*/  IMAD.X R111, R133, 0x1, R7, P1 ;  /* 0x00000001856f7824 */ /* 0x000fe200008e0607 */
[----:B----4-:R-:W-:-:S04]  /*12920*/  IADD3 R62, P1, PT, R110, R5, RZ ;  /* 0x000000056e3e7210 */ /* 0x010fc80007f3e0ff */
[----:B------:R-:W-:Y:S01]  /*12930*/  @!PT LDS RZ, [RZ] ;  /* 0x00000000fffff984 */ /* 0x000fe20000000800 */
[----:B------:R-:W-:Y:S01]  /*12940*/  @!PT LDS RZ, [RZ] ;  /* 0x00000000fffff984 */ /* 0x000fe20000000800 */
[----:B------:R-:W-:Y:S01]  /*12950*/  @!PT LDS RZ, [RZ] ;  /* 0x00000000fffff984 */ /* 0x000fe20000000800 */
[----:B------:R2:W-:Y:S01]  /*12960*/  @!P0 LDGSTS.E.BYPASS.LTC128B.128 [R173+0x4800], desc[UR4][R110.64] ;  /* 0x048000006ead8fae */ /* 0x0005e2000b981a04 */
[----:B------:R-:W-:-:S03]  /*12970*/  IMAD.X R63, R111, 0x1, R7, P1 ;  /* 0x000000016f3f7824 */ /* 0x000fc600008e0607 */
[----:B------:R2:W-:Y:S01]  /*12980*/  @P0 STS.128 [R173+0x4800], RZ ;  /* 0x004800ffad000388 */ /* 0x0005e20000000c00 */
[----:B-----5:R-:W-:-:S03]  /*12990*/  @!P0 IADD3 R66, P1, PT, R62, R5, RZ ;  /* 0x000000053e428210 */ /* 0x020fc60007f3e0ff */
        /* <DEDUP_REMOVED lines=12> */
.L_x_10656:
[----:B------:R-:W-:Y:S05]  /*12a60*/  BSYNC.RECONVERGENT B1 ;  /* 0x0000000000017941 */ /* 0x000fea0003800200 */
.L_x_10655:
[----:B------:R-:W-:Y:S01]  /*12a70*/  VIADD R61, R57, 0xffffffff ;  /* 0xffffffff393d7836 */ /* 0x000fe20000000000 */
[----:B------:R-:W-:-:S03]  /*12a80*/  LOP3.LUT R176, R176, 0xfffffffe, RZ, 0xc0, !PT ;  /* 0xfffffffeb0b07812 */ /* 0x000fc600078ec0ff */
[----:B------:R-:W-:-:S04]  /*12a90*/  IMAD.SHL.U32 R61, R61, 0x80, RZ ;  /* 0x000000803d3d7824 */ /* 0x000fc800078e00ff */
[----:B------:R-:W-:-:S04]  /*12aa0*/  IMAD.IADD R61, R61, 0x1, R126 ;  /* 0x000000013d3d7824 */ /* 0x000fc800078e027e */
[C---:B------:R-:W-:Y:S02]  /*12ab0*/  VIADD R5, R61.reuse, 0xffffff80 ;  /* 0xffffff803d057836 */ /* 0x040fe40000000000 */
[C---:B------:R-:W-:Y:S02]  /*12ac0*/  VIADD R7, R61.reuse, 0xffffff81 ;  /* 0xffffff813d077836 */ /* 0x040fe40000000000 */
[----:B------:R-:W-:Y:S01]  /*12ad0*/  VIADD R45, R61, 0xffffff91 ;  /* 0xffffff913d2d7836 */ /* 0x000fe20000000000 */
[C---:B------:R-:W-:Y:S02]  /*12ae0*/  ISETP.GE.AND P1, PT, R5.reuse, R185, PT ;  /* 0x000000b90500720c */ /* 0x040fe40003f26270 */
[----:B------:R-:W-:Y:S02]  /*12af0*/  ISETP.GE.AND P2, PT, R5, R182, PT ;  /* 0x000000b60500720c */ /* 0x000fe40003f46270 */
[----:B-1----:R-:W-:Y:S02]  /*12b00*/  FSEL R19, R112, -INF , P1 ;  /* 0xff80000070137808 */ /* 0x002fe40000800000 */
[----:B------:R-:W-:-:S02]  /*12b10*/  ISETP.GE.AND P1, PT, R7, R183, PT ;  /* 0x000000b70700720c */ /* 0x000fc40003f26270 */
[C---:B------:R-:W-:Y:S02]  /*12b20*/  ISETP.GE.AND P0, PT, R5.reuse, R184, PT ;  /* 0x000000b80500720c */ /* 0x040fe40003f06270 */
[----:B------:R-:W-:Y:S01]  /*12b30*/  ISETP.GE.AND P4, PT, R5, R183, PT ;  /* 0x000000b70500720c */ /* 0x000fe20003f86270 */
[----:B------:R-:W-:Y:S01]  /*12b40*/  VIADD R5, R61, 0xffffff88 ;  /* 0xffffff883d057836 */ /* 0x000fe20000000000 */
[----:B------:R-:W-:Y:S02]  /*12b50*/  FSEL R11, R130, -INF , P0 ;  /* 0xff800000820b7808 */ /* 0x000fe40000000000 */
[----:B------:R-:W-:Y:S02]  /*12b60*/  FSEL R19, R19, -INF , !P2 ;  /* 0xff80000013137808 */ /* 0x000fe40005000000 */
[----:B------:R-:W-:Y:S02]  /*12b70*/  ISETP.GE.AND P0, PT, R5, R182, PT ;  /* 0x000000b60500720c */ /* 0x000fe40003f06270 */
[----:B------:R-:W-:-:S02]  /*12b80*/  ISETP.GE.AND P5, PT, R7, R185, PT ;  /* 0x000000b90700720c */ /* 0x000fc40003fa6270 */
[----:B------:R-:W-:Y:S02]  /*12b90*/  @P1 LOP3.LUT R176, R176, 0x1, RZ, 0xfc, !PT ;  /* 0x00000001b0b01812 */ /* 0x000fe400078efcff */
[C---:B------:R-:W-:Y:S02]  /*12ba0*/  ISETP.GE.AND P3, PT, R7.reuse, R184, PT ;  /* 0x000000b80700720c */ /* 0x040fe40003f66270 */
[C---:B------:R-:W-:Y:S02]  /*12bb0*/  LOP3.LUT P2, RZ, R176.reuse, 0x1, RZ, 0xc0, !PT ;  /* 0x00000001b0ff7812 */ /* 0x040fe4000784c0ff */
[----:B------:R-:W-:Y:S02]  /*12bc0*/  LOP3.LUT R176, R176, 0xfffffffd, RZ, 0xc0, !PT ;  /* 0xfffffffdb0b07812 */ /* 0x000fe400078ec0ff */
[----:B------:R-:W-:Y:S01]  /*12bd0*/  ISETP.GE.AND P6, PT, R7, R182, PT ;  /* 0x000000b60700720c */ /* 0x000fe20003fc6270 */
[----:B------:R-:W-:Y:S01]  /*12be0*/  VIADD R7, R61, 0xffffff89 ;  /* 0xffffff893d077836 */ /* 0x000fe20000000000 */
[----:B------:R-:W-:-:S02]  /*12bf0*/  ISETP.GE.AND P1, PT, R5, R185, PT ;  /* 0x000000b90500720c */ /* 0x000fc40003f26270 */
[----:B------:R-:W-:Y:S02]  /*12c00*/  FSEL R11, R11, -INF , !P4 ;  /* 0xff8000000b0b7808 */ /* 0x000fe40006000000 */
[----:B------:R-:W-:Y:S02]  /*12c10*/  @P0 LOP3.LUT R176, R176, 0x2, RZ, 0xfc, !PT ;  /* 0x00000002b0b00812 */ /* 0x000fe400078efcff */
[----:B------:R-:W-:Y:S02]  /*12c20*/  FSEL R17, R40, -INF , P5 ;  /* 0xff80000028117808 */ /* 0x000fe40002800000 */
[----:B------:R-:W-:Y:S02]  /*12c30*/  FSEL R9, R123, -INF , P3 ;  /* 0xff8000007b097808 */ /* 0x000fe40001800000 */
[C---:B------:R-:W-:Y:S02]  /*12c40*/  ISETP.GE.AND P0, PT, R5.reuse, R184, PT ;  /* 0x000000b80500720c */ /* 0x040fe40003f06270 */
[----:B------:R-:W-:Y:S01]  /*12c50*/  ISETP.GE.AND P4, PT, R5, R183, PT ;  /* 0x000000b70500720c */ /* 0x000fe20003f86270 */
[----:B------:R-:W-:Y:S01]  /*12c60*/  VIADD R5, R61, 0xffffff90 ;  /* 0xffffff903d057836 */ /* 0x000fe20000000000 */
[----:B------:R-:W-:-:S02]  /*12c70*/  FSEL R17, R17, -INF , !P6 ;  /* 0xff80000011117808 */ /* 0x000fc40007000000 */
[----:B------:R-:W-:Y:S02]  /*12c80*/  FSEL R15, R122, -INF , P1 ;  /* 0xff8000007a0f7808 */ /* 0x000fe40000800000 */
[----:B------:R-:W-:Y:S02]  /*12c90*/  FSEL R9, R9, -INF , !P2 ;  /* 0xff80000009097808 */ /* 0x000fe40005000000 */
[C---:B------:R-:W-:Y:S02]  /*12ca0*/  ISETP.GE.AND P3, PT, R7.reuse, R185, PT ;  /* 0x000000b90700720c */ /* 0x040fe40003f66270 */
[C---:B------:R-:W-:Y:S02]  /*12cb0*/  ISETP.GE.AND P6, PT, R7.reuse, R182, PT ;  /* 0x000000b60700720c */ /* 0x040fe40003fc6270 */
[----:B------:R-:W-:Y:S02]  /*12cc0*/  LOP3.LUT P1, RZ, R176, 0x2, RZ, 0xc0, !PT ;  /* 0x00000002b0ff7812 */ /* 0x000fe4000782c0ff */
[----:B------:R-:W-:-:S02]  /*12cd0*/  ISETP.GE.AND P2, PT, R7, R184, PT ;  /* 0x000000b80700720c */ /* 0x000fc40003f46270 */
[----:B------:R-:W-:Y:S02]  /*12ce0*/  ISETP.GE.AND P5, PT, R7, R183, PT ;  /* 0x000000b70700720c */ /* 0x000fe40003fa6270 */
[----:B------:R-:W-:Y:S02]  /*12cf0*/  FSEL R7, R129, -INF , P0 ;  /* 0xff80000081077808 */ /* 0x000fe40000000000 */
[----:B------:R-:W-:Y:S02]  /*12d00*/  ISETP.GE.AND P0, PT, R5, R182, PT ;  /* 0x000000b60500720c */ /* 0x000fe40003f06270 */
[----:B------:R-:W-:Y:S02]  /*12d10*/  FSEL R15, R15, -INF , !P1 ;  /* 0xff8000000f0f7808 */ /* 0x000fe40004800000 */
[----:B------:R-:W-:Y:S02]  /*12d20*/  ISETP.GE.AND P1, PT, R5, R185, PT ;  /* 0x000000b90500720c */ /* 0x000fe40003f26270 */
[----:B------:R-:W-:-:S02]  /*12d30*/  P2R R40, PR, RZ, 0x1 ;  /* 0x00000001ff287803 */ /* 0x000fc40000000000 */
[----:B------:R-:W-:Y:S01]  /*12d40*/  FSEL R13, R36, -INF , P3 ;  /* 0xff800000240d7808 */ /* 0x000fe20001800000 */
[----:B------:R-:W-:Y:S01]  /*12d50*/  VIADD R36, R61, 0xffffff98 ;  /* 0xffffff983d247836 */ /* 0x000fe20000000000 */
[----:B------:R-:W-:Y:S02]  /*12d60*/  ISETP.GE.AND P0, PT, R5, R184, PT ;  /* 0x000000b80500720c */ /* 0x000fe40003f06270 */
[----:B------:R-:W-:Y:S02]  /*12d70*/  FSEL R120, R120, -INF , P1 ;  /* 0xff80000078787808 */ /* 0x000fe40000800000 */
[----:B------:R-:W-:Y:S02]  /*12d80*/  ISETP.NE.AND P1, PT, R40, RZ, PT ;  /* 0x000000ff2800720c */ /* 0x000fe40003f25270 */
[----:B------:R-:W-:Y:S02]  /*12d90*/  FSEL R128, R128, -INF , P0 ;  /* 0xff80000080807808 */ /* 0x000fe40000000000 */
[----:B------:R-:W-:-:S02]  /*12da0*/  ISETP.GE.AND P0, PT, R36, R182, PT ;  /* 0x000000b62400720c */ /* 0x000fc40003f06270 */
[----:B------:R-:W-:Y:S02]  /*12db0*/  FSEL R195, R120, -INF , !P1 ;  /* 0xff80000078c37808 */ /* 0x000fe40004800000 */
[----:B------:R-:W-:Y:S02]  /*12dc0*/  ISETP.GE.AND P1, PT, R36, R185, PT ;  /* 0x000000b92400720c */ /* 0x000fe40003f26270 */
[----:B------:R-:W-:Y:S02]  /*12dd0*/  P2R R40, PR, RZ, 0x1 ;  /* 0x00000001ff287803 */ /* 0x000fe40000000000 */
[----:B------:R-:W-:Y:S02]  /*12de0*/  FSEL R7, R7, -INF , !P4 ;  /* 0xff80000007077808 */ /* 0x000fe40006000000 */
[----:B------:R-:W-:Y:S02]  /*12df0*/  FSEL R41, R41, -INF , P1 ;  /* 0xff80000029297808 */ /* 0x000fe40000800000 */
[----:B------:R-:W-:-:S02]  /*12e00*/  ISETP.GE.AND P4, PT, R5, R183, PT ;  /* 0x000000b70500720c */ /* 0x000fc40003f86270 */
[----:B------:R-:W-:Y:S02]  /*12e10*/  ISETP.NE.AND P1, PT, R40, RZ, PT ;  /* 0x000000ff2800720c */ /* 0x000fe40003f25270 */
[----:B------:R-:W-:Y:S02]  /*12e20*/  ISETP.GE.AND P3, PT, R45, R185, PT ;  /* 0x000000b92d00720c */ /* 0x000fe40003f66270 */
[----:B------:R-:W-:Y:S02]  /*12e30*/  FSEL R5, R121, -INF , P2 ;  /* 0xff80000079057808 */ /* 0x000fe40001000000 */
[----:B------:R-:W-:Y:S02]  /*12e40*/  FSEL R147, R128, -INF , !P4 ;  /* 0xff80000080937808 */ /* 0x000fe40006000000 */
[----:B------:R-:W-:Y:S02]  /*12e50*/  FSEL R51, R41, -INF , !P1 ;  /* 0xff80000029337808 */ /* 0x000fe40004800000 */
[-C--:B------:R-:W-:Y:S01]  /*12e60*/  ISETP.GE.AND P2, PT, R45, R184.reuse, PT ;  /* 0x000000b82d00720c */ /* 0x080fe20003f46270 */
[----:B------:R-:W3:Y:S01]  /*12e70*/  LD.E R41, desc[UR4][R102.64+0xdc] ;  /* 0x0000dc0466297980 */ /* 0x000ee2000c101900 */
[----:B------:R-:W-:-:S02]  /*12e80*/  ISETP.GE.AND P0, PT, R36, R184, PT ;  /* 0x000000b82400720c */ /* 0x000fc40003f06270 */
[----:B------:R-:W-:Y:S01]  /*12e90*/  FSEL R145, R32, -INF , P3 ;  /* 0xff80000020917808 */ /* 0x000fe20001800000 */
[C---:B------:R-:W-:Y:S01]  /*12ea0*/  VIADD R32, R61.reuse, 0xffffffa0 ;  /* 0xffffffa03d207836 */ /* 0x040fe20000000000 */
[-C--:B------:R-:W-:Y:S01]  /*12eb0*/  ISETP.GE.AND P4, PT, R36, R183.reuse, PT ;  /* 0x000000b72400720c */ /* 0x080fe20003f86270 */
[----:B------:R-:W-:Y:S01]  /*12ec0*/  VIADD R36, R61, 0xffffff99 ;  /* 0xffffff993d247836 */ /* 0x000fe20000000000 */
[----:B------:R-:W-:Y:S02]  /*12ed0*/  FSEL R13, R13, -INF , !P6 ;  /* 0xff8000000d0d7808 */ /* 0x000fe40007000000 */
[----:B------:R-:W-:Y:S02]  /*12ee0*/  FSEL R5, R5, -INF , !P5 ;  /* 0xff80000005057808 */ /* 0x000fe40006800000 */
[C---:B------:R-:W-:Y:S02]  /*12ef0*/  ISETP.GE.AND P6, PT, R45.reuse, R182, PT ;  /* 0x000000b62d00720c */ /* 0x040fe40003fc6270 */
[----:B------:R-:W-:-:S02]  /*12f00*/  ISETP.GE.AND P5, PT, R45, R183, PT ;  /* 0x000000b72d00720c */ /* 0x000fc40003fa6270 */
[----:B------:R-:W-:Y:S02]  /*12f10*/  FSEL R119, R119, -INF , P2 ;  /* 0xff80000077777808 */ /* 0x000fe40001000000 */
[----:B------:R-:W-:Y:S02]  /*12f20*/  FSEL R47, R127, -INF , P0 ;  /* 0xff8000007f2f7808 */ /* 0x000fe40000000000 */
[----:B------:R-:W-:Y:S02]  /*12f30*/  ISETP.GE.AND P3, PT, R36, R185, PT ;  /* 0x000000b92400720c */ /* 0x000fe40003f66270 */
[----:B------:R-:W-:Y:S02]  /*12f40*/  ISETP.GE.AND P0, PT, R32, R182, PT ;  /* 0x000000b62000720c */ /* 0x000fe40003f06270 */
[----:B------:R-:W-:Y:S02]  /*12f50*/  FSEL R145, R145, -INF , !P6 ;  /* 0xff80000091917808 */ /* 0x000fe40007000000 */
[----:B------:R-:W-:-:S02]  /*12f60*/  FSEL R143, R119, -INF , !P5 ;  /* 0xff800000778f7808 */ /* 0x000fc40006800000 */
[C---:B------:R-:W-:Y:S02]  /*12f70*/  ISETP.GE.AND P6, PT, R36.reuse, R182, PT ;  /* 0x000000b62400720c */ /* 0x040fe40003fc6270 */
[C---:B------:R-:W-:Y:S02]  /*12f80*/  ISETP.GE.AND P2, PT, R36.reuse, R184, PT ;  /* 0x000000b82400720c */ /* 0x040fe40003f46270 */
[----:B------:R-:W-:Y:S02]  /*12f90*/  ISETP.GE.AND P5, PT, R36, R183, PT ;  /* 0x000000b72400720c */ /* 0x000fe40003fa6270 */
[----:B------:R-:W-:Y:S02]  /*12fa0*/  FSEL R47, R47, -INF , !P4 ;  /* 0xff8000002f2f7808 */ /* 0x000fe40006000000 */
[----:B------:R-:W-:Y:S02]  /*12fb0*/  P2R R36, PR, RZ, 0x1 ;  /* 0x00000001ff247803 */ /* 0x000fe40000000000 */
[----:B------:R-:W-:Y:S01]  /*12fc0*/  FSEL R49, R28, -INF , P3 ;  /* 0xff8000001c317808 */ /* 0x000fe20001800000 */
[----:B------:R-:W-:Y:S01]  /*12fd0*/  VIADD R28, R61, 0xffffffa8 ;  /* 0xffffffa83d1c7836 */ /* 0x000fe20000000000 */
[----:B------:R-:W-:-:S02]  /*12fe0*/  ISETP.GE.AND P1, PT, R32, R185, PT ;  /* 0x000000b92000720c */ /* 0x000fc40003f26270 */
[C---:B------:R-:W-:Y:S02]  /*12ff0*/  ISETP.GE.AND P0, PT, R32.reuse, R184, PT ;  /* 0x000000b82000720c */ /* 0x040fe40003f06270 */
[----:B------:R-:W-:Y:S01]  /*13000*/  ISETP.GE.AND P4, PT, R32, R183, PT ;  /* 0x000000b72000720c */ /* 0x000fe20003f86270 */
[----:B------:R-:W-:Y:S01]  /*13010*/  VIADD R32, R61, 0xffffffa1 ;  /* 0xffffffa13d207836 */ /* 0x000fe20000000000 */
[----:B------:R-:W-:Y:S02]  /*13020*/  FSEL R45, R105, -INF , P2 ;  /* 0xff800000692d7808 */ /* 0x000fe40001000000 */
[----:B------:R-:W-:Y:S02]  /*13030*/  FSEL R104, R104, -INF , P1 ;  /* 0xff80000068687808 */ /* 0x000fe40000800000 */
[----:B------:R-:W-:Y:S02]  /*13040*/  FSEL R118, R118, -INF , P0 ;  /* 0xff80000076767808 */ /* 0x000fe40000000000 */
[----:B------:R-:W-:-:S02]  /*13050*/  ISETP.NE.AND P1, PT, R36, RZ, PT ;  /* 0x000000ff2400720c */ /* 0x000fc40003f25270 */
[-C--:B------:R-:W-:Y:S02]  /*13060*/  ISETP.GE.AND P0, PT, R28, R182.reuse, PT ;  /* 0x000000b61c00720c */ /* 0x080fe40003f06270 */
[C---:B------:R-:W-:Y:S02]  /*13070*/  ISETP.GE.AND P3, PT, R32.reuse, R185, PT ;  /* 0x000000b92000720c */ /* 0x040fe40003f66270 */
[----:B------:R-:W-:Y:S02]  /*13080*/  FSEL R49, R49, -INF , !P6 ;  /* 0xff80000031317808 */ /* 0x000fe40007000000 */
[----:B------:R-:W-:Y:S02]  /*13090*/  FSEL R45, R45, -INF , !P5 ;  /* 0xff8000002d2d7808 */ /* 0x000fe40006800000 */
[C---:B------:R-:W-:Y:S02]  /*130a0*/  ISETP.GE.AND P6, PT, R32.reuse, R182, PT ;  /* 0x000000b62000720c */ /* 0x040fe40003fc6270 */
[----:B------:R-:W-:-:S02]  /*130b0*/  ISETP.GE.AND P2, PT, R32, R184, PT ;  /* 0x000000b82000720c */ /* 0x000fc40003f46270 */
[----:B------:R-:W-:Y:S02]  /*130c0*/  ISETP.GE.AND P5, PT, R32, R183, PT ;  /* 0x000000b72000720c */ /* 0x000fe40003fa6270 */
[----:B------:R-:W-:Y:S02]  /*130d0*/  FSEL R237, R104, -INF , !P1 ;  /* 0xff80000068ed7808 */ /* 0x000fe40004800000 */
[----:B------:R-:W-:Y:S02]  /*130e0*/  FSEL R233, R118, -INF , !P4 ;  /* 0xff80000076e97808 */ /* 0x000fe40006000000 */
[----:B------:R-:W-:Y:S02]  /*130f0*/  P2R R32, PR, RZ, 0x1 ;  /* 0x00000001ff207803 */ /* 0x000fe40000000000 */
[C---:B------:R-:W-:Y:S02]  /*13100*/  ISETP.GE.AND P1, PT, R28.reuse, R185, PT ;  /* 0x000000b91c00720c */ /* 0x040fe40003f26270 */
[----:B------:R-:W-:-:S02]  /*13110*/  ISETP.GE.AND P0, PT, R28, R184, PT ;  /* 0x000000b81c00720c */ /* 0x000fc40003f06270 */
[----:B------:R-:W-:Y:S01]  /*13120*/  FSEL R193, R24, -INF , P3 ;  /* 0xff80000018c17808 */ /* 0x000fe20001800000 */
[C---:B------:R-:W-:Y:S01]  /*13130*/  VIADD R24, R61.reuse, 0xffffffb0 ;  /* 0xffffffb03d187836 */ /* 0x040fe20000000000 */
[----:B------:R-:W-:Y:S01]  /*13140*/  ISETP.GE.AND P4, PT, R28, R183, PT ;  /* 0x000000b71c00720c */ /* 0x000fe20003f86270 */
[----:B------:R-:W-:Y:S01]  /*13150*/  VIADD R28, R61, 0xffffffa9 ;  /* 0xffffffa93d1c7836 */ /* 0x000fe20000000000 */
[----:B------:R-:W-:Y:S02]  /*13160*/  FSEL R58, R58, -INF , P2 ;  /* 0xff8000003a3a7808 */ /* 0x000fe40001000000 */
[----:B------:R-:W-:Y:S02]  /*13170*/  FSEL R56, R56, -INF , P1 ;  /* 0xff80000038387808 */ /* 0x000fe40000800000 */
[----:B------:R-:W-:Y:S02]  /*13180*/  ISETP.NE.AND P1, PT, R32, RZ, PT ;  /* 0x000000ff2000720c */ /* 0x000fe40003f25270 */
[----:B------:R-:W-:-:S02]  /*13190*/  FSEL R117, R117, -INF , P0 ;  /* 0xff80000075757808 */ /* 0x000fc40000000000 */
[----:B------:R-:W-:Y:S02]  /*131a0*/  ISETP.GE.AND P3, PT, R28, R185, PT ;  /* 0x000000b91c00720c */ /* 0x000fe40003f66270 */
[-C--:B------:R-:W-:Y:S02]  /*131b0*/  ISETP.GE.AND P0, PT, R24, R182.reuse, PT ;  /* 0x000000b61800720c */ /* 0x080fe40003f06270 */
[----:B------:R-:W-:Y:S02]  /*131c0*/  FSEL R193, R193, -INF , !P6 ;  /* 0xff800000c1c17808 */ /* 0x000fe40007000000 */
[----:B------:R-:W-:Y:S02]  /*131d0*/  FSEL R187, R58, -INF , !P5 ;  /* 0xff8000003abb7808 */ /* 0x000fe40006800000 */
[C---:B------:R-:W-:Y:S02]  /*131e0*/  ISETP.GE.AND P6, PT, R28.reuse, R182, PT ;  /* 0x000000b61c00720c */ /* 0x040fe40003fc6270 */
[----:B------:R-:W-:-:S02]  /*131f0*/  ISETP.GE.AND P2, PT, R28, R184, PT ;  /* 0x000000b81c00720c */ /* 0x000fc40003f46270 */
[----:B------:R-:W-:Y:S02]  /*13200*/  ISETP.GE.AND P5, PT, R28, R183, PT ;  /* 0x000000b71c00720c */ /* 0x000fe40003fa6270 */
[----:B------:R-:W-:Y:S02]  /*13210*/  FSEL R235, R56, -INF , !P1 ;  /* 0xff80000038eb7808 */ /* 0x000fe40004800000 */
[C---:B------:R-:W-:Y:S02]  /*13220*/  ISETP.GE.AND P1, PT, R24.reuse, R185, PT ;  /* 0x000000b91800720c */ /* 0x040fe40003f26270 */
[----:B------:R-:W-:Y:S02]  /*13230*/  FSEL R231, R117, -INF , !P4 ;  /* 0xff80000075e77808 */ /* 0x000fe40006000000 */
[----:B------:R-:W-:Y:S02]  /*13240*/  P2R R28, PR, RZ, 0x1 ;  /* 0x00000001ff1c7803 */ /* 0x000fe40000000000 */
[----:B------:R-:W-:Y:S01]  /*13250*/  FSEL R191, R21, -INF , P3 ;  /* 0xff80000015bf7808 */ /* 0x000fe20001800000 */
[----:B------:R-:W-:Y:S01]  /*13260*/  VIADD R21, R61, 0xffffffb8 ;  /* 0xffffffb83d157836 */ /* 0x000fe20000000000 */
[----:B------:R-:W-:-:S02]  /*13270*/  ISETP.GE.AND P0, PT, R24, R184, PT ;  /* 0x000000b81800720c */ /* 0x000fc40003f06270 */
[----:B------:R-:W-:Y:S01]  /*13280*/  ISETP.GE.AND P4, PT, R24, R183, PT ;  /* 0x000000b71800720c */ /* 0x000fe20003f86270 */
[----:B------:R-:W-:Y:S01]  /*13290*/  VIADD R24, R61, 0xffffffb1 ;  /* 0xffffffb13d187836 */ /* 0x000fe20000000000 */
[----:B------:R-:W-:Y:S02]  /*132a0*/  FSEL R43, R43, -INF , P2 ;  /* 0xff8000002b2b7808 */ /* 0x000fe40001000000 */
[----:B------:R-:W-:Y:S02]  /*132b0*/  FSEL R42, R42, -INF , P1 ;  /* 0xff8000002a2a7808 */ /* 0x000fe40000800000 */
[----:B------:R-:W-:Y:S02]  /*132c0*/  ISETP.NE.AND P1, PT, R28, RZ, PT ;  /* 0x000000ff1c00720c */ /* 0x000fe40003f25270 */
[----:B------:R-:W-:Y:S02]  /*132d0*/  FSEL R116, R116, -INF , P0 ;  /* 0xff80000074747808 */ /* 0x000fe40000000000 */
[----:B------:R-:W-:-:S02]  /*132e0*/  ISETP.GE.AND P0, PT, R21, R182, PT ;  /* 0x000000b61500720c */ /* 0x000fc40003f06270 */
[C---:B------:R-:W-:Y:S02]  /*132f0*/  ISETP.GE.AND P3, PT, R24.reuse, R185, PT ;  /* 0x000000b91800720c */ /* 0x040fe40003f66270 */
[----:B------:R-:W-:Y:S02]  /*13300*/  FSEL R191, R191, -INF , !P6 ;  /* 0xff800000bfbf7808 */ /* 0x000fe40007000000 */
[----:B------:R-:W-:Y:S02]  /*13310*/  FSEL R165, R43, -INF , !P5 ;  /* 0xff8000002ba57808 */ /* 0x000fe40006800000 */
[C---:B------:R-:W-:Y:S02]  /*13320*/  ISETP.GE.AND P6, PT, R24.reuse, R182, PT ;  /* 0x000000b61800720c */ /* 0x040fe40003fc6270 */
[C---:B------:R-:W-:Y:S02]  /*13330*/  ISETP.GE.AND P2, PT, R24.reuse, R184, PT ;  /* 0x000000b81800720c */ /* 0x040fe40003f46270 */
[----:B------:R-:W-:-:S02]  /*13340*/  ISETP.GE.AND P5, PT, R24, R183, PT ;  /* 0x000000b71800720c */ /* 0x000fc40003fa6270 */
[----:B------:R-:W-:Y:S02]  /*13350*/  FSEL R229, R42, -INF , !P1 ;  /* 0xff8000002ae57808 */ /* 0x000fe40004800000 */
[C---:B------:R-:W-:Y:S02]  /*13360*/  ISETP.GE.AND P1, PT, R21.reuse, R185, PT ;  /* 0x000000b91500720c */ /* 0x040fe40003f26270 */
[----:B------:R-:W-:Y:S02]  /*13370*/  FSEL R225, R116, -INF , !P4 ;  /* 0xff80000074e17808 */ /* 0x000fe40006000000 */
[----:B------:R-:W-:Y:S02]  /*13380*/  P2R R24, PR, RZ, 0x1 ;  /* 0x00000001ff187803 */ /* 0x000fe40000000000 */
[----:B------:R-:W-:Y:S02]  /*13390*/  ISETP.GE.AND P0, PT, R21, R184, PT ;  /* 0x000000b81500720c */ /* 0x000fe40003f06270 */
[----:B------:R-:W-:Y:S01]  /*133a0*/  FSEL R221, R20, -INF , P3 ;  /* 0xff80000014dd7808 */ /* 0x000fe20001800000 */
[----:B------:R-:W-:Y:S01]  /*133b0*/  VIADD R20, R61, 0xffffffc0 ;  /* 0xffffffc03d147836 */ /* 0x000fe20000000000 */
[----:B------:R-:W-:Y:S01]  /*133c0*/  ISETP.GE.AND P4, PT, R21, R183, PT ;  /* 0x000000b71500720c */ /* 0x000fe20003f86270 */
[----:B------:R-:W-:Y:S01]  /*133d0*/  VIADD R21, R61, 0xffffffb9 ;  /* 0xffffffb93d157836 */ /* 0x000fe20000000000 */
[----:B------:R-:W-:-:S02]  /*133e0*/  FSEL R38, R38, -INF , P1 ;  /* 0xff80000026267808 */ /* 0x000fc40000800000 */
[----:B------:R-:W-:Y:S02]  /*133f0*/  FSEL R39, R39, -INF , P2 ;  /* 0xff80000027277808 */ /* 0x000fe40001000000 */
[----:B------:R-:W-:Y:S02]  /*13400*/  ISETP.NE.AND P1, PT, R24, RZ, PT ;  /* 0x000000ff1800720c */ /* 0x000fe40003f25270 */
[----:B------:R-:W-:Y:S02]  /*13410*/  FSEL R115, R115, -INF , P0 ;  /* 0xff80000073737808 */ /* 0x000fe40000000000 */
[----:B------:R-:W-:Y:S02]  /*13420*/  ISETP.GE.AND P3, PT, R21, R185, PT ;  /* 0x000000b91500720c */ /* 0x000fe40003f66270 */
[----:B------:R-:W-:Y:S02]  /*13430*/  ISETP.GE.AND P0, PT, R20, R182, PT ;  /* 0x000000b61400720c */ /* 0x000fe40003f06270 */
[----:B------:R-:W-:-:S02]  /*13440*/  FSEL R221, R221, -INF , !P6 ;  /* 0xff800000dddd7808 */ /* 0x000fc40007000000 */
[----:B------:R-:W-:Y:S02]  /*13450*/  FSEL R219, R39, -INF , !P5 ;  /* 0xff80000027db7808 */ /* 0x000fe40006800000 */
[----:B------:R-:W-:Y:S02]  /*13460*/  FSEL R227, R38, -INF , !P1 ;  /* 0xff80000026e37808 */ /* 0x000fe40004800000 */
[C---:B------:R-:W-:Y:S02]  /*13470*/  ISETP.GE.AND P6, PT, R21.reuse, R182, PT ;  /* 0x000000b61500720c */ /* 0x040fe40003fc6270 */
[C---:B------:R-:W-:Y:S02]  /*13480*/  ISETP.GE.AND P2, PT, R21.reuse, R184, PT ;  /* 0x000000b81500720c */ /* 0x040fe40003f46270 */
[----:B------:R-:W-:Y:S02]  /*13490*/  ISETP.GE.AND P5, PT, R21, R183, PT ;  /* 0x000000b71500720c */ /* 0x000fe40003fa6270 */
[----:B------:R-:W-:-:S02]  /*134a0*/  ISETP.GE.AND P1, PT, R20, R185, PT ;  /* 0x000000b91400720c */ /* 0x000fc40003f26270 */
[----:B------:R-:W-:Y:S02]  /*134b0*/  P2R R21, PR, RZ, 0x1 ;  /* 0x00000001ff157803 */ /* 0x000fe40000000000 */
[----:B------:R-:W-:Y:S01]  /*134c0*/  FSEL R217, R16, -INF , P3 ;  /* 0xff80000010d97808 */ /* 0x000fe20001800000 */
[----:B------:R-:W-:Y:S01]  /*134d0*/  VIADD R16, R61, 0xffffffc8 ;  /* 0xffffffc83d107836 */ /* 0x000fe20000000000 */
[C---:B------:R-:W-:Y:S02]  /*134e0*/  ISETP.GE.AND P0, PT, R20.reuse, R184, PT ;  /* 0x000000b81400720c */ /* 0x040fe40003f06270 */
[----:B------:R-:W-:Y:S02]  /*134f0*/  FSEL R223, R115, -INF , !P4 ;  /* 0xff80000073df7808 */ /* 0x000fe40006000000 */
[----:B------:R-:W-:Y:S01]  /*13500*/  ISETP.GE.AND P4, PT, R20, R183, PT ;  /* 0x000000b71400720c */ /* 0x000fe20003f86270 */
[----:B------:R-:W-:Y:S01]  /*13510*/  VIADD R20, R61, 0xffffffc1 ;  /* 0xffffffc13d147836 */ /* 0x000fe20000000000 */
[----:B------:R-:W-:-:S02]  /*13520*/  FSEL R35, R35, -INF , P1 ;  /* 0xff80000023237808 */ /* 0x000fc40000800000 */
[----:B------:R-:W-:Y:S02]  /*13530*/  FSEL R37, R37, -INF , P2 ;  /* 0xff80000025257808 */ /* 0x000fe40001000000 */
[----:B------:R-:W-:Y:S02]  /*13540*/  ISETP.NE.AND P1, PT, R21, RZ, PT ;  /* 0x000000ff1500720c */ /* 0x000fe40003f25270 */
[----:B------:R-:W-:Y:S02]  /*13550*/  FSEL R114, R114, -INF , P0 ;  /* 0xff80000072727808 */ /* 0x000fe40000000000 */
[----:B------:R-:W-:Y:S02]  /*13560*/  ISETP.GE.AND P0, PT, R16, R182, PT ;  /* 0x000000b61000720c */ /* 0x000fe40003f06270 */
[----:B------:R-:W-:Y:S02]  /*13570*/  FSEL R217, R217, -INF , !P6 ;  /* 0xff800000d9d97808 */ /* 0x000fe40007000000 */
[----:B------:R-:W-:-:S02]  /*13580*/  FSEL R215, R37, -INF , !P5 ;  /* 0xff80000025d77808 */ /* 0x000fc40006800000 */
[----:B------:R-:W-:Y:S01]  /*13590*/  FSEL R213, R35, -INF , !P1 ;  /* 0xff80000023d57808 */ /* 0x000fe20004800000 */
[----:B------:R-:W-:Y:S01]  /*135a0*/  LDSM.16.MT88.4 R36, [R106+0x6000] ;  /* 0x006000006a24783b */ /* 0x000fe20000004200 */
[C---:B------:R-:W-:Y:S02]  /*135b0*/  ISETP.GE.AND P3, PT, R20.reuse, R185, PT ;  /* 0x000000b91400720c */ /* 0x040fe40003f66270 */
[C---:B------:R-:W-:Y:S02]  /*135c0*/  ISETP.GE.AND P6, PT, R20.reuse, R182, PT ;  /* 0x000000b61400720c */ /* 0x040fe40003fc6270 */
[C---:B------:R-:W-:Y:S02]  /*135d0*/  ISETP.GE.AND P2, PT, R20.reuse, R184, PT ;  /* 0x000000b81400720c */ /* 0x040fe40003f46270 */
[----:B------:R-:W-:Y:S02]  /*135e0*/  ISETP.GE.AND P5, PT, R20, R183, PT ;  /* 0x000000b71400720c */ /* 0x000fe40003fa6270 */
[----:B------:R-:W-:-:S02]  /*135f0*/  ISETP.GE.AND P1, PT, R16, R185, PT ;  /* 0x000000b91000720c */ /* 0x000fc40003f26270 */
[----:B------:R-:W-:Y:S02]  /*13600*/  P2R R20, PR, RZ, 0x1 ;  /* 0x00000001ff147803 */ /* 0x000fe40000000000 */
[----:B------:R-:W-:Y:S02]  /*13610*/  FSEL R205, R114, -INF , !P4 ;  /* 0xff80000072cd7808 */ /* 0x000fe40006000000 */
[C---:B------:R-:W-:Y:S02]  /*13620*/  ISETP.GE.AND P0, PT, R16.reuse, R184, PT ;  /* 0x000000b81000720c */ /* 0x040fe40003f06270 */
[----:B------:R-:W-:Y:S01]  /*13630*/  ISETP.GE.AND P4, PT, R16, R183, PT ;  /* 0x000000b71000720c */ /* 0x000fe20003f86270 */
[C---:B------:R-:W-:Y:S01]  /*13640*/  VIADD R16, R61.reuse, 0xffffffc9 ;  /* 0xffffffc93d107836 */ /* 0x040fe20000000000 */
[----:B------:R-:W-:Y:S01]  /*13650*/  FSEL R211, R12, -INF , P3 ;  /* 0xff8000000cd37808 */ /* 0x000fe20001800000 */
[----:B------:R-:W-:Y:S01]  /*13660*/  VIADD R12, R61, 0xffffffd0 ;  /* 0xffffffd03d0c7836 */ /* 0x000fe20000000000 */
[----:B------:R-:W-:-:S02]  /*13670*/  FSEL R33, R33, -INF , P1 ;  /* 0xff80000021217808 */ /* 0x000fc40000800000 */
[----:B------:R-:W-:Y:S02]  /*13680*/  ISETP.NE.AND P1, PT, R20, RZ, PT ;  /* 0x000000ff1400720c */ /* 0x000fe40003f25270 */
[----:B------:R-:W-:Y:S02]  /*13690*/  FSEL R34, R34, -INF , P2 ;  /* 0xff80000022227808 */ /* 0x000fe40001000000 */
[----:B------:R-:W-:Y:S02]  /*136a0*/  ISETP.GE.AND P2, PT, R16, R184, PT ;  /* 0x000000b81000720c */ /* 0x000fe40003f46270 */
[----:B------:R-:W-:Y:S02]  /*136b0*/  FSEL R209, R33, -INF , !P1 ;  /* 0xff80000021d17808 */ /* 0x000fe40004800000 */
[----:B------:R-:W-:Y:S02]  /*136c0*/  ISETP.GE.AND P1, PT, R12, R182, PT ;  /* 0x000000b60c00720c */ /* 0x000fe40003f26270 */
[----:B------:R-:W-:-:S02]  /*136d0*/  FSEL R211, R211, -INF , !P6 ;  /* 0xff800000d3d37808 */ /* 0x000fc40007000000 */
[----:B------:R-:W-:Y:S02]  /*136e0*/  FSEL R201, R34, -INF , !P5 ;  /* 0xff80000022c97808 */ /* 0x000fe40006800000 */
[C---:B------:R-:W-:Y:S02]  /*136f0*/  ISETP.GE.AND P3, PT, R16.reuse, R185, PT ;  /* 0x000000b91000720c */ /* 0x040fe40003f66270 */
[C---:B------:R-:W-:Y:S02]  /*13700*/  ISETP.GE.AND P6, PT, R16.reuse, R182, PT ;  /* 0x000000b61000720c */ /* 0x040fe40003fc6270 */
[----:B------:R-:W-:Y:S02]  /*13710*/  ISETP.GE.AND P5, PT, R16, R183, PT ;  /* 0x000000b71000720c */ /* 0x000fe40003fa6270 */
[----:B------:R-:W-:Y:S02]  /*13720*/  FSEL R113, R113, -INF , P0 ;  /* 0xff80000071717808 */ /* 0x000fe40000000000 */
[----:B------:R-:W-:-:S02]  /*13730*/  FSEL R31, R31, -INF , P2 ;  /* 0xff8000001f1f7808 */ /* 0x000fc40001000000 */
[----:B------:R-:W-:Y:S02]  /*13740*/  ISETP.GE.AND P0, PT, R12, R185, PT ;  /* 0x000000b90c00720c */ /* 0x000fe40003f06270 */
[----:B------:R-:W-:Y:S02]  /*13750*/  P2R R16, PR, RZ, 0x2 ;  /* 0x00000002ff107803 */ /* 0x000fe40000000000 */
[----:B------:R-:W-:Y:S01]  /*13760*/  FSEL R207, R10, -INF , P3 ;  /* 0xff8000000acf7808 */ /* 0x000fe20001800000 */
[----:B------:R-:W-:Y:S01]  /*13770*/  VIADD R10, R61, 0xffffffd8 ;  /* 0xffffffd83d0a7836 */ /* 0x000fe20000000000 */
[----:B------:R-:W-:Y:S02]  /*13780*/  FSEL R197, R31, -INF , !P5 ;  /* 0xff8000001fc57808 */ /* 0x000fe40006800000 */
[----:B------:R-:W-:Y:S02]  /*13790*/  FSEL R30, R30, -INF , P0 ;  /* 0xff8000001e1e7808 */ /* 0x000fe40000000000 */
[----:B------:R-:W-:-:S04]  /*137a0*/  ISETP.NE.AND P5, PT, R16, RZ, PT ;  /* 0x000000ff1000720c */ /* 0x000fc80003fa5270 */
[----:B------:R-:W-:Y:S02]  /*137b0*/  FSEL R141, R30, -INF , !P5 ;  /* 0xff8000001e8d7808 */ /* 0x000fe40006800000 */
[----:B------:R-:W-:Y:S02]  /*137c0*/  ISETP.GE.AND P5, PT, R10, R182, PT ;  /* 0x000000b60a00720c */ /* 0x000fe40003fa6270 */
[C---:B------:R-:W-:Y:S02]  /*137d0*/  ISETP.GE.AND P1, PT, R12.reuse, R184, PT ;  /* 0x000000b80c00720c */ /* 0x040fe40003f26270 */
[----:B------:R-:W-:Y:S01]  /*137e0*/  ISETP.GE.AND P3, PT, R12, R183, PT ;  /* 0x000000b70c00720c */ /* 0x000fe20003f66270 */
[----:B------:R-:W-:Y:S01]  /*137f0*/  VIADD R12, R61, 0xffffffd1 ;  /* 0xffffffd13d0c7836 */ /* 0x000fe20000000000 */
[----:B------:R-:W-:Y:S02]  /*13800*/  FSEL R108, R108, -INF , P1 ;  /* 0xff8000006c6c7808 */ /* 0x000fe40000800000 */
[----:B------:R-:W-:-:S02]  /*13810*/  LOP3.LUT R176, R176, 0xfffffffd, RZ, 0xc0, !PT ;  /* 0xfffffffdb0b07812 */ /* 0x000fc400078ec0ff */
[----:B--2---:R-:W-:Y:S02]  /*13820*/  FSEL R133, R108, -INF , !P3 ;  /* 0xff8000006c857808 */ /* 0x004fe40005800000 */
[----:B------:R-:W-:Y:S02]  /*13830*/  ISETP.GE.AND P1, PT, R10, R185, PT ;  /* 0x000000b90a00720c */ /* 0x000fe40003f26270 */
[----:B------:R-:W-:Y:S02]  /*13840*/  @P5 LOP3.LUT R176, R176, 0x2, RZ, 0xfc, !PT ;  /* 0x00000002b0b05812 */ /* 0x000fe400078efcff */
[CC--:B------:R-:W-:Y:S02]  /*13850*/  ISETP.GE.AND P3, PT, R10.reuse, R184.reuse, PT ;  /* 0x000000b80a00720c */ /* 0x0c0fe40003f66270 */
[----:B------:R-:W-:Y:S01]  /*13860*/  ISETP.GE.AND P5, PT, R10, R183, PT ;  /* 0x000000b70a00720c */ /* 0x000fe20003fa6270 */
[----:B------:R-:W-:Y:S01]  /*13870*/  VIADD R10, R61, 0xffffffd9 ;  /* 0xffffffd93d0a7836 */ /* 0x000fe20000000000 */
[----:B------:R-:W-:-:S02]  /*13880*/  ISETP.GE.AND P0, PT, R12, R184, PT ;  /* 0x000000b80c00720c */ /* 0x000fc40003f06270 */
[----:B------:R-:W-:Y:S02]  /*13890*/  ISETP.GE.AND P2, PT, R12, R185, PT ;  /* 0x000000b90c00720c */ /* 0x000fe40003f46270 */
[----:B------:R-:W-:Y:S02]  /*138a0*/  FSEL R29, R29, -INF , P0 ;  /* 0xff8000001d1d7808 */ /* 0x000fe40000000000 */
[----:B------:R-:W-:Y:S02]  /*138b0*/  ISETP.GE.AND P0, PT, R10, R182, PT ;  /* 0x000000b60a00720c */ /* 0x000fe40003f06270 */
[----:B------:R-:W-:Y:S01]  /*138c0*/  FSEL R139, R8, -INF , P2 ;  /* 0xff800000088b7808 */ /* 0x000fe20001000000 */
[----:B------:R-:W-:Y:S01]  /*138d0*/  VIADD R8, R61, 0xffffffe0 ;  /* 0xffffffe03d087836 */ /* 0x000fe20000000000 */
[----:B------:R-:W-:Y:S02]  /*138e0*/  FSEL R27, R27, -INF , P1 ;  /* 0xff8000001b1b7808 */ /* 0x000fe40000800000 */
[----:B------:R-:W-:-:S02]  /*138f0*/  LOP3.LUT P1, RZ, R176, 0x2, RZ, 0xc0, !PT ;  /* 0x00000002b0ff7812 */ /* 0x000fc4000782c0ff */
[----:B------:R-:W-:Y:S02]  /*13900*/  FSEL R64, R64, -INF , P3 ;  /* 0xff80000040407808 */ /* 0x000fe40001800000 */
[----:B------:R-:W-:Y:S02]  /*13910*/  LOP3.LUT R176, R176, 0xfffffffe, RZ, 0xc0, !PT ;  /* 0xfffffffeb0b07812 */ /* 0x000fe400078ec0ff */
[----:B------:R-:W-:Y:S02]  /*13920*/  ISETP.GE.AND P3, PT, R8, R182, PT ;  /* 0x000000b60800720c */ /* 0x000fe40003f66270 */
[----:B------:R-:W-:Y:S02]  /*13930*/  FSEL R207, R207, -INF , !P6 ;  /* 0xff800000cfcf7808 */ /* 0x000fe40007000000 */
[----:B------:R-:W-:Y:S02]  /*13940*/  ISETP.GE.AND P6, PT, R12, R183, PT ;  /* 0x000000b70c00720c */ /* 0x000fe40003fc6270 */
[----:B------:R-:W-:-:S02]  /*13950*/  @P0 LOP3.LUT R176, R176, 0x1, RZ, 0xfc, !PT ;  /* 0x00000001b0b00812 */ /* 0x000fc400078efcff */
[----:B------:R-:W-:Y:S02]  /*13960*/  FSEL R199, R113, -INF , !P4 ;  /* 0xff80000071c77808 */ /* 0x000fe40006000000 */
[----:B------:R-:W-:Y:S02]  /*13970*/  ISETP.GE.AND P4, PT, R12, R182, PT ;  /* 0x000000b60c00720c */ /* 0x000fe40003f86270 */
[----:B------:R-:W-:Y:S02]  /*13980*/  FSEL R131, R29, -INF , !P6 ;  /* 0xff8000001d837808 */ /* 0x000fe40007000000 */
[----:B------:R-:W-:Y:S02]  /*13990*/  LOP3.LUT P6, RZ, R176, 0x1, RZ, 0xc0, !PT ;  /* 0x00000001b0ff7812 */ /* 0x000fe400078cc0ff */
[----:B------:R-:W-:Y:S02]  /*139a0*/  FSEL R129, R64, -INF , !P5 ;  /* 0xff80000040817808 */ /* 0x000fe40006800000 */
[----:B------:R-:W-:-:S02]  /*139b0*/  LOP3.LUT R176, R176, 0xfffffffb, RZ, 0xc0, !PT ;  /* 0xfffffffbb0b07812 */ /* 0x000fc400078ec0ff */
[----:B------:R-:W-:Y:S02]  /*139c0*/  ISETP.GE.AND P5, PT, R8, R183, PT ;  /* 0x000000b70800720c */ /* 0x000fe40003fa6270 */
[----:B------:R-:W-:Y:S02]  /*139d0*/  FSEL R139, R139, -INF , !P4 ;  /* 0xff8000008b8b7808 */ /* 0x000fe40006000000 */
[----:B------:R-:W-:Y:S02]  /*139e0*/  ISETP.GE.AND P4, PT, R10, R185, PT ;  /* 0x000000b90a00720c */ /* 0x000fe40003f86270 */
[----:B------:R-:W-:Y:S02]  /*139f0*/  @P3 LOP3.LUT R176, R176, 0x4, RZ, 0xfc, !PT ;  /* 0x00000004b0b03812 */ /* 0x000fe400078efcff */
[----:B------:R-:W-:Y:S02]  /*13a00*/  FSEL R135, R6, -INF , P4 ;  /* 0xff80000006877808 */ /* 0x000fe40002000000 */
[----:B------:R-:W-:-:S02]  /*13a10*/  LOP3.LUT P4, RZ, R176, 0x4, RZ, 0xc0, !PT ;  /* 0x00000004b0ff7812 */ /* 0x000fc4000788c0ff */
[----:B------:R-:W-:Y:S02]  /*13a20*/  LOP3.LUT R176, R176, 0xfffffffd, RZ, 0xc0, !PT ;  /* 0xfffffffdb0b07812 */ /* 0x000fe400078ec0ff */
[----:B------:R-:W-:Y:S02]  /*13a30*/  ISETP.GE.AND P3, PT, R8, R184, PT ;  /* 0x000000b80800720c */ /* 0x000fe40003f66270 */
[----:B------:R-:W-:Y:S01]  /*13a40*/  @P5 LOP3.LUT R176, R176, 0x2, RZ, 0xfc, !PT ;  /* 0x00000002b0b05812 */ /* 0x000fe200078efcff */
[----:B------:R-:W-:Y:S01]  /*13a50*/  VIADD R6, R61, 0xffffffe8 ;  /* 0xffffffe83d067836 */ /* 0x000fe20000000000 */
[----:B------:R-:W-:Y:S02]  /*13a60*/  FSEL R60, R60, -INF , P3 ;  /* 0xff8000003c3c7808 */ /* 0x000fe40001800000 */
[----:B------:R-:W-:-:S04]  /*13a70*/  LOP3.LUT P3, RZ, R176, 0x2, RZ, 0xc0, !PT ;  /* 0x00000002b0ff7812 */ /* 0x000fc8000786c0ff */
[----:B------:R-:W-:Y:S02]  /*13a80*/  FSEL R65, R60, -INF , !P3 ;  /* 0xff8000003c417808 */ /* 0x000fe40005800000 */
[-C--:B------:R-:W-:Y:S02]  /*13a90*/  ISETP.GE.AND P3, PT, R6, R184.reuse, PT ;  /* 0x000000b80600720c */ /* 0x080fe40003f66270 */
[----:B------:R-:W-:Y:S02]  /*13aa0*/  LOP3.LUT R176, R176, 0xfffffffe, RZ, 0xc0, !PT ;  /* 0xfffffffeb0b07812 */ /* 0x000fe400078ec0ff */
[----:B------:R-:W-:Y:S02]  /*13ab0*/  FSEL R137, R27, -INF , !P1 ;  /* 0xff8000001b897808 */ /* 0x000fe40004800000 */
[----:B------:R-:W-:Y:S01]  /*13ac0*/  ISETP.GE.AND P1, PT, R8, R185, PT ;  /* 0x000000b90800720c */ /* 0x000fe20003f26270 */
[----:B------:R-:W-:Y:S01]  /*13ad0*/  VIADD R8, R61, 0xffffffe1 ;  /* 0xffffffe13d087836 */ /* 0x000fe20000000000 */
[----:B------:R-:W-:-:S05]  /*13ae0*/  ISETP.GE.AND P0, PT, R10, R184, PT ;  /* 0x000000b80a00720c */ /* 0x000fca0003f06270 */
[----:B------:R-:W-:Y:S02]  /*13af0*/  @P3 LOP3.LUT R176, R176, 0x1, RZ, 0xfc, !PT ;  /* 0x00000001b0b03812 */ /* 0x000fe400078efcff */
[-C--:B------:R-:W-:Y:S02]  /*13b00*/  ISETP.GE.AND P3, PT, R6, R183.reuse, PT ;  /* 0x000000b70600720c */ /* 0x080fe40003f66270 */
[----:B------:R-:W-:Y:S02]  /*13b10*/  FSEL R25, R25, -INF , P1 ;  /* 0xff80000019197808 */ /* 0x000fe40000800000 */
[----:B------:R-:W-:Y:S02]  /*13b20*/  ISETP.GE.AND P2, PT, R10, R183, PT ;  /* 0x000000b70a00720c */ /* 0x000fe40003f46270 */
[----:B------:R-:W-:Y:S02]  /*13b30*/  FSEL R26, R26, -INF , P0 ;  /* 0xff8000001a1a7808 */ /* 0x000fe40000000000 */
[----:B------:R-:W-:-:S02]  /*13b40*/  ISETP.GE.AND P0, PT, R8, R184, PT ;  /* 0x000000b80800720c */ /* 0x000fc40003f06270 */
[----:B------:R-:W-:Y:S02]  /*13b50*/  FSEL R119, R25, -INF , !P4 ;  /* 0xff80000019777808 */ /* 0x000fe40006000000 */
[----:B------:R-:W-:Y:S02]  /*13b60*/  FSEL R121, R26, -INF , !P2 ;  /* 0xff8000001a797808 */ /* 0x000fe40005000000 */
[CC--:B------:R-:W-:Y:S02]  /*13b70*/  ISETP.GE.AND P1, PT, R6.reuse, R185.reuse, PT ;  /* 0x000000b90600720c */ /* 0x0c0fe40003f26270 */
[----:B------:R-:W-:Y:S01]  /*13b80*/  ISETP.GE.AND P4, PT, R6, R182, PT ;  /* 0x000000b60600720c */ /* 0x000fe20003f86270 */
[----:B------:R-:W-:Y:S01]  /*13b90*/  VIADD R6, R61, 0xffffffe9 ;  /* 0xffffffe93d067836 */ /* 0x000fe20000000000 */
[C---:B------:R-:W-:Y:S02]  /*13ba0*/  ISETP.GE.AND P5, PT, R8.reuse, R185, PT ;  /* 0x000000b90800720c */ /* 0x040fe40003fa6270 */
[----:B------:R-:W-:-:S02]  /*13bb0*/  ISETP.GE.AND P2, PT, R8, R183, PT ;  /* 0x000000b70800720c */ /* 0x000fc40003f46270 */
[----:B------:R-:W-:Y:S02]  /*13bc0*/  LOP3.LUT R176, R176, 0xfffffffb, RZ, 0xc0, !PT ;  /* 0xfffffffbb0b07812 */ /* 0x000fe400078ec0ff */
[----:B------:R-:W-:Y:S02]  /*13bd0*/  FSEL R23, R23, -INF , P0 ;  /* 0xff80000017177808 */ /* 0x000fe40000000000 */
[----:B------:R-:W-:Y:S02]  /*13be0*/  FSEL R117, R4, -INF , P5 ;  /* 0xff80000004757808 */ /* 0x000fe40002800000 */
[----:B------:R-:W-:Y:S02]  /*13bf0*/  @P3 LOP3.LUT R176, R176, 0x4, RZ, 0xfc, !PT ;  /* 0x00000004b0b03812 */ /* 0x000fe400078efcff */
[----:B------:R-:W-:Y:S02]  /*13c00*/  FSEL R63, R23, -INF , !P2 ;  /* 0xff800000173f7808 */ /* 0x000fe40005000000 */
[----:B------:R-:W-:-:S02]  /*13c10*/  ISETP.GE.AND P3, PT, R6, R185, PT ;  /* 0x000000b90600720c */ /* 0x000fc40003f66270 */
[C---:B------:R-:W-:Y:S02]  /*13c20*/  ISETP.GE.AND P5, PT, R6.reuse, R182, PT ;  /* 0x000000b60600720c */ /* 0x040fe40003fa6270 */
[C---:B------:R-:W-:Y:S02]  /*13c30*/  ISETP.GE.AND P0, PT, R6.reuse, R184, PT ;  /* 0x000000b80600720c */ /* 0x040fe40003f06270 */
[----:B------:R-:W-:Y:S02]  /*13c40*/  ISETP.GE.AND P2, PT, R6, R183, PT ;  /* 0x000000b70600720c */ /* 0x000fe40003f46270 */
[----:B------:R-:W-:Y:S02]  /*13c50*/  FMNMX3.FTZ R6, R2, R19, R17, !PT ;  /* 0x0000001302067276 */ /* 0x000fe40007810011 */
[----:B------:R-:W-:Y:S02]  /*13c60*/  FSEL R135, R135, -INF , !P6 ;  /* 0xff80000087877808 */ /* 0x000fe40007000000 */
[----:B------:R-:W-:-:S02]  /*13c70*/  FMNMX3.FTZ R6, R6, R15, R13, !PT ;  /* 0x0000000f06067276 */ /* 0x000fc4000781000d */
[----:B------:R-:W-:Y:S02]  /*13c80*/  ISETP.GE.AND P6, PT, R8, R182, PT ;  /* 0x000000b60800720c */ /* 0x000fe40003fc6270 */
[----:B------:R-:W-:Y:S02]  /*13c90*/  FMNMX3.FTZ R8, R6, R195, R145, !PT ;  /* 0x000000c306087276 */ /* 0x000fe40007810091 */
[----:B------:R-:W-:Y:S02]  /*13ca0*/  FMNMX3.FTZ R6, R0, R11, R9, !PT ;  /* 0x0000000b00067276 */ /* 0x000fe40007810009 */
[----:B------:R-:W-:Y:S02]  /*13cb0*/  FMNMX3.FTZ R8, R8, R51, R49, !PT ;  /* 0x0000003308087276 */ /* 0x000fe40007810031 */
[----:B------:R-:W-:Y:S02]  /*13cc0*/  FMNMX3.FTZ R6, R6, R7, R5, !PT ;  /* 0x0000000706067276 */ /* 0x000fe40007810005 */
[----:B------:R-:W-:Y:S01]  /*13cd0*/  FMNMX3.FTZ R8, R8, R237, R193, !PT ;  /* 0x000000ed08087276 */ /* 0x000fe200078100c1 */
[----:B------:R-:W-:Y:S01]  /*13ce0*/  VIADD R4, R61, 0xfffffff0 ;  /* 0xfffffff03d047836 */ /* 0x000fe20000000000 */
[----:B------:R-:W-:-:S02]  /*13cf0*/  FMNMX3.FTZ R6, R6, R147, R143, !PT ;  /* 0x0000009306067276 */ /* 0x000fc4000781008f */
[----:B------:R-:W-:Y:S02]  /*13d00*/  FSEL R117, R117, -INF , !P6 ;  /* 0xff80000075757808 */ /* 0x000fe40007000000 */
[----:B------:R-:W-:Y:S02]  /*13d10*/  LOP3.LUT P6, RZ, R176, 0x1, RZ, 0xc0, !PT ;  /* 0x00000001b0ff7812 */ /* 0x000fe400078cc0ff */
[----:B------:R-:W-:Y:S02]  /*13d20*/  FMNMX3.FTZ R8, R8, R235, R191, !PT ;  /* 0x000000eb08087276 */ /* 0x000fe400078100bf */
[----:B------:R-:W-:Y:S02]  /*13d30*/  LOP3.LUT R176, R176, 0xfffffffd, RZ, 0xc0, !PT ;  /* 0xfffffffdb0b07812 */ /* 0x000fe400078ec0ff */
[----:B------:R-:W-:Y:S02]  /*13d40*/  FMNMX3.FTZ R6, R6, R47, R45, !PT ;  /* 0x0000002f06067276 */ /* 0x000fe4000781002d */
[----:B------:R-:W-:-:S02]  /*13d50*/  FSEL R22, R22, -INF , P1 ;  /* 0xff80000016167808 */ /* 0x000fc40000800000 */
[----:B------:R-:W-:Y:S02]  /*13d60*/  ISETP.GE.AND P1, PT, R4, R185, PT ;  /* 0x000000b90400720c */ /* 0x000fe40003f26270 */
[----:B------:R-:W-:Y:S02]  /*13d70*/  FMNMX3.FTZ R8, R8, R229, R221, !PT ;  /* 0x000000e508087276 */ /* 0x000fe400078100dd */
[----:B------:R-:W-:Y:S02]  /*13d80*/  @P2 LOP3.LUT R176, R176, 0x2, RZ, 0xfc, !PT ;  /* 0x00000002b0b02812 */ /* 0x000fe400078efcff */
[----:B------:R-:W-:Y:S02]  /*13d90*/  FSEL R18, R18, -INF , P6 ;  /* 0xff80000012127808 */ /* 0x000fe40003000000 */
[----:B------:R-:W-:Y:S02]  /*13da0*/  FSEL R14, R14, -INF , P3 ;  /* 0xff8000000e0e7808 */ /* 0x000fe40001800000 */
        /* <DEDUP_REMOVED lines=9> */
[----:B------:R-:W-:Y:S02]  /*13e40*/  FSEL R52, R52, -INF , P0 ;  /* 0xff80000034347808 */ /* 0x000fe40000000000 */
[----:B------:R-:W-:Y:S02]  /*13e50*/  FSEL R111, R54, -INF , !P2 ;  /* 0xff800000366f7808 */ /* 0x000fe40005000000 */
        /* <DEDUP_REMOVED lines=10> */
[----:B------:R-:W-:Y:S02]  /*13f00*/  FSEL R48, R48, -INF , P0 ;  /* 0xff80000030307808 */ /* 0x000fe40000000000 */
[----:B------:R-:W-:Y:S02]  /*13f10*/  ISETP.GE.AND P3, PT, R4, R185, PT ;  /* 0x000000b90400720c */ /* 0x000fe40003f66270 */
[----:B------:R-:W-:Y:S01]  /*13f20*/  FMNMX3.FTZ R8, R8, R141, R139, !PT ;  /* 0x0000008d08087276 */ /* 0x000fe2000781008b */
[----:B------:R-:W-:Y:S01]  /*13f30*/  VIADD R61, R61, 0xfffffff9 ;  /* 0xfffffff93d3d7836 */ /* 0x000fe20000000000 */
[----:B------:R-:W-:Y:S02]  /*13f40*/  FMNMX3.FTZ R6, R6, R205, R201, !PT ;  /* 0x000000cd06067276 */ /* 0x000fe400078100c9 */
[----:B------:R-:W-:Y:S02]  /*13f50*/  FSEL R109, R48, -INF , !P1 ;  /* 0xff800000306d7808 */ /* 0x000fe40004800000 */
[----:B------:R-:W-:-:S02]  /*13f60*/  ISETP.GE.AND P0, PT, R4, R182, PT ;  /* 0x000000b60400720c */ /* 0x000fc40003f06270 */
[----:B------:R-:W-:Y:S02]  /*13f70*/  FSEL R50, R50, -INF , P2 ;  /* 0xff80000032327808 */ /* 0x000fe40001000000 */
[----:B------:R-:W-:Y:S02]  /*13f80*/  FSEL R55, R55, -INF , P3 ;  /* 0xff80000037377808 */ /* 0x000fe40001800000 */
[C---:B------:R-:W-:Y:S02]  /*13f90*/  ISETP.GE.AND P1, PT, R4.reuse, R184, PT ;  /* 0x000000b80400720c */ /* 0x040fe40003f26270 */
[----:B------:R-:W-:Y:S02]  /*13fa0*/  ISETP.GE.AND P2, PT, R4, R183, PT ;  /* 0x000000b70400720c */ /* 0x000fe40003f46270 */
[----:B------:R-:W-:Y:S02]  /*13fb0*/  FMNMX3.FTZ R4, R8, R137, R135, !PT ;  /* 0x0000008908047276 */ /* 0x000fe40007810087 */
[----:B------:R-:W-:-:S02]  /*13fc0*/  FMNMX3.FTZ R6, R6, R199, R197, !PT ;  /* 0x000000c706067276 */ /* 0x000fc400078100c5 */
[----:B------:R-:W-:Y:S02]  /*13fd0*/  FSEL R105, R55, -INF , !P0 ;  /* 0xff80000037697808 */ /* 0x000fe40004000000 */
[----:B------:R-:W-:Y:S02]  /*13fe0*/  ISETP.GE.AND P0, PT, R61, R185, PT ;  /* 0x000000b93d00720c */ /* 0x000fe40003f06270 */
[----:B------:R-:W-:Y:S02]  /*13ff0*/  FSEL R113, R14, -INF , !P5 ;  /* 0xff8000000e717808 */ /* 0x000fe40006800000 */
[----:B------:R-:W-:Y:S02]  /*14000*/  FMNMX3.FTZ R4, R4, R119, R117, !PT ;  /* 0x0000007704047276 */ /* 0x000fe40007810075 */
[----:B------:R-:W-:Y:S02]  /*14010*/  FMNMX3.FTZ R6, R6, R133, R131, !PT ;  /* 0x0000008506067276 */ /* 0x000fe40007810083 */
[----:B------:R-:W-:-:S02]  /*14020*/  FSEL R43, R46, -INF , P1 ;  /* 0xff8000002e2b7808 */ /* 0x000fc40000800000 */
[----:B------:R-:W-:Y:S02]  /*14030*/  ISETP.GE.AND P1, PT, R61, R182, PT ;  /* 0x000000b63d00720c */ /* 0x000fe40003f26270 */
[----:B------:R-:W-:Y:S02]  /*14040*/  FSEL R44, R44, -INF , P0 ;  /* 0xff8000002c2c7808 */ /* 0x000fe40000000000 */
[----:B------:R-:W-:Y:S02]  /*14050*/  FMNMX3.FTZ R4, R4, R115, R113, !PT ;  /* 0x0000007304047276 */ /* 0x000fe40007810071 */
[C---:B------:R-:W-:Y:S02]  /*14060*/  LOP3.LUT P5, RZ, R176.reuse, 0x2, RZ, 0xc0, !PT ;  /* 0x00000002b0ff7812 */ /* 0x040fe400078ac0ff */
[----:B------:R-:W-:Y:S02]  /*14070*/  LOP3.LUT P3, RZ, R176, 0x4, RZ, 0xc0, !PT ;  /* 0x00000004b0ff7812 */ /* 0x000fe4000786c0ff */
[----:B------:R-:W-:-:S02]  /*14080*/  FMNMX3.FTZ R6, R6, R129, R121, !PT ;  /* 0x0000008106067276 */ /* 0x000fc40007810079 */
[----:B------:R-:W-:Y:S02]  /*14090*/  FSEL R67, R44, -INF , !P1 ;  /* 0xff8000002c437808 */ /* 0x000fe40004800000 */
[C---:B------:R-:W-:Y:S02]  /*140a0*/  ISETP.GE.AND P0, PT, R61.reuse, R184, PT ;  /* 0x000000b83d00720c */ /* 0x040fe40003f06270 */
[----:B------:R-:W-:Y:S02]  /*140b0*/  ISETP.GE.AND P1, PT, R61, R183, PT ;  /* 0x000000b73d00720c */ /* 0x000fe40003f26270 */
[----:B------:R-:W-:Y:S02]  /*140c0*/  FMNMX3.FTZ R4, R4, R111, R109, !PT ;  /* 0x0000006f04047276 */ /* 0x000fe4000781006d */
[----:B------:R-:W-:Y:S02]  /*140d0*/  FSEL R61, R18, -INF , !P3 ;  /* 0xff800000123d7808 */ /* 0x000fe40005800000 */
[----:B------:R-:W-:-:S02]  /*140e0*/  FSEL R55, R52, -INF , !P5 ;  /* 0xff80000034377808 */ /* 0x000fc40006800000 */
[----:B------:R-:W-:Y:S02]  /*140f0*/  FMNMX3.FTZ R6, R6, R65, R63, !PT ;  /* 0x0000004106067276 */ /* 0x000fe4000781003f */
[----:B------:R-:W-:Y:S02]  /*14100*/  FMNMX3.FTZ R4, R4, R105, R67, !PT ;  /* 0x0000006904047276 */ /* 0x000fe40007810043 */
[----:B------:R-:W-:Y:S02]  /*14110*/  FSEL R3, R3, -INF , P0 ;  /* 0xff80000003037808 */ /* 0x000fe40000000000 */
[----:B------:R-:W-:Y:S02]  /*14120*/  FSEL R53, R53, -INF , !P6 ;  /* 0xff80000035357808 */ /* 0x000fe40007000000 */
[----:B------:R-:W-:Y:S02]  /*14130*/  FSEL R52, R50, -INF , !P4 ;  /* 0xff80000032347808 */ /* 0x000fe40006000000 */
[----:B------:R-:W-:Y:S01]  /*14140*/  FMNMX3.FTZ R6, R6, R61, R55, !PT ;  /* 0x0000003d06067276 */ /* 0x000fe20007810037 */
[----:B------:R-:W1:Y:S01]  /*14150*/  SHFL.BFLY PT, R23, R4, 0x2, 0x1f ;  /* 0x0c401f0004177f89 */ /* 0x000e6200000e0000 */
[----:B------:R-:W-:-:S02]  /*14160*/  FSEL R43, R43, -INF , !P2 ;  /* 0xff8000002b2b7808 */ /* 0x000fc40005000000 */
[----:B------:R-:W-:Y:S02]  /*14170*/  FSEL R42, R3, -INF , !P1 ;  /* 0xff800000032a7808 */ /* 0x000fe40004800000 */
[----:B------:R-:W-:-:S04]  /*14180*/  FMNMX3.FTZ R6, R6, R53, R52, !PT ;  /* 0x0000003506067276 */ /* 0x000fc80007810034 */
[----:B------:R-:W-:-:S05]  /*14190*/  FMNMX3.FTZ R25, R6, R43, R42, !PT ;  /* 0x0000002b06197276 */ /* 0x000fca000781002a */
[----:B------:R-:W2:Y:S01]  /*141a0*/  SHFL.BFLY PT, R6, R25, 0x2, 0x1f ;  /* 0x0c401f0019067f89 */ /* 0x000ea200000e0000 */
[----:B-1----:R-:W-:-:S05]  /*141b0*/  FMNMX.FTZ R23, R4, R23, !PT ;  /* 0x0000001704177209 */ /* 0x002fca0007810000 */
[----:B------:R-:W1:Y:S01]  /*141c0*/  SHFL.BFLY PT, R40, R23, 0x1, 0x1f ;  /* 0x0c201f0017287f89 */ /* 0x000e6200000e0000 */
[----:B--2---:R-:W-:-:S03]  /*141d0*/  FMNMX.FTZ R6, R25, R6, !PT ;  /* 0x0000000619067209 */ /* 0x004fc60007810000 */
[----:B------:R-:W-:Y:S04]  /*141e0*/  LDSM.16.MT88.4 R24, [R107+0x6000] ;  /* 0x006000006b18783b */ /* 0x000fe80000004200 */
[----:B------:R-:W2:Y:S01]  /*141f0*/  SHFL.BFLY PT, R3, R6, 0x1, 0x1f ;  /* 0x0c201f0006037f89 */ /* 0x000ea200000e0000 */
[----:B-1----:R-:W-:-:S04]  /*14200*/  FMNMX.FTZ R40, R23, R40, !PT ;  /* 0x0000002817287209 */ /* 0x002fc80007810000 */
[----:B------:R-:W-:Y:S01]  /*14210*/  FSETP.NEU.FTZ.AND P0, PT, R40, -INF , PT ;  /* 0xff8000002800780b */ /* 0x000fe20003f1d000 */
[----:B---3--:R-:W-:-:S03]  /*14220*/  FMUL.FTZ R54, R41, R40 ;  /* 0x0000002829367220 */ /* 0x008fc60000410000 */
[----:B------:R-:W-:Y:S02]  /*14230*/  FSEL R21, R40, RZ, P0 ;  /* 0x000000ff28157208 */ /* 0x000fe40000000000 */
[----:B------:R-:W-:Y:S02]  /*14240*/  FSEL R54, R54, RZ, P0 ;  /* 0x000000ff36367208 */ /* 0x000fe40000000000 */
[----:B--2---:R-:W-:Y:S01]  /*14250*/  FMNMX.FTZ R3, R6, R3, !PT ;  /* 0x0000000306037209 */ /* 0x004fe20007810000 */
[----:B------:R-:W-:-:S03]  /*14260*/  FADD.FTZ R4, R2, -R21 ;  /* 0x8000001502047221 */ /* 0x000fc60000010000 */
[----:B------:R-:W-:Y:S01]  /*14270*/  FSETP.NEU.FTZ.AND P0, PT, R3, -INF , PT ;  /* 0xff8000000300780b */ /* 0x000fe20003f1d000 */
[----:B------:R-:W-:-:S05]  /*14280*/  FMUL.FTZ R2, R41, R3 ;  /* 0x0000000329027220 */ /* 0x000fca0000410000 */
[----:B------:R-:W-:Y:S01]  /*14290*/  FSEL R2, R2, RZ, P0 ;  /* 0x000000ff02027208 */ /* 0x000fe20000000000 */
[-CC-:B------:R-:W-:Y:S01]  /*142a0*/  FFMA.FTZ R203, R19, R41.reuse, -R54.reuse ;  /* 0x0000002913cb7223 */ /* 0x180fe20000010836 */
[-C--:B------:R-:W-:Y:S02]  /*142b0*/  FFMA.FTZ R60, R17, R41.reuse, -R54 ;  /* 0x00000029113c7223 */ /* 0x080fe40000010836 */
[----:B------:R-:W-:Y:S01]  /*142c0*/  LDSM.16.MT88.4 R16, [R148+0x6000] ;  /* 0x006000009410783b */ /* 0x000fe20000004200 */
[-CC-:B------:R-:W-:Y:S01]  /*142d0*/  FFMA.FTZ R116, R11, R41.reuse, -R2.reuse ;  /* 0x000000290b747223 */ /* 0x180fe20000010802 */
[-C--:B------:R-:W-:Y:S02]  /*142e0*/  FFMA.FTZ R62, R9, R41.reuse, -R2 ;  /* 0x00000029093e7223 */ /* 0x080fe40000010802 */
[----:B------:R-:W1:Y:S01]  /*142f0*/  LDSM.16.MT88.4 R8, [R152+0x6000] ;  /* 0x006000009808783b */ /* 0x000e620000004200 */
[-CC-:B------:R-:W-:Y:S01]  /*14300*/  FFMA.FTZ R56, R13, R41.reuse, -R54.reuse ;  /* 0x000000290d387223 */ /* 0x180fe20000010836 */
[----:B------:R-:W-:Y:S01]  /*14310*/  FSEL R13, R3, RZ, P0 ;  /* 0x000000ff030d7208 */ /* 0x000fe20000000000 */
[----:B------:R-:W-:-:S04]  /*14320*/  FFMA.FTZ R123, R15, R41, -R54 ;  /* 0x000000290f7b7223 */ /* 0x000fc80000010836 */
[----:B------:R-:W-:Y:S01]  /*14330*/  FADD.FTZ R118, R0, -R13 ;  /* 0x8000000d00767221 */ /* 0x000fe20000010000 */
[----:B------:R-:W-:Y:S01]  /*14340*/  FMUL.FTZ R120, R41, R4 ;  /* 0x0000000429787220 */ /* 0x000fe20000410000 */
[-CC-:B------:R-:W-:Y:S01]  /*14350*/  FFMA.FTZ R127, R7, R41.reuse, -R2.reuse ;  /* 0x00000029077f7223 */ /* 0x180fe20000010802 */
[-C--:B------:R-:W-:Y:S01]  /*14360*/  FFMA.FTZ R58, R5, R41.reuse, -R2 ;  /* 0x00000029053a7223 */ /* 0x080fe20000010802 */
[----:B------:R-:W-:Y:S01]  /*14370*/  FMUL.FTZ R118, R41, R118 ;  /* 0x0000007629767220 */ /* 0x000fe20000410000 */
[----:B------:R-:W-:Y:S01]  /*14380*/  MUFU.EX2 R203, R203 ;  /* 0x000000cb00cb7308 */ /* 0x000fe20000000800 */
[-C--:B------:R-:W-:Y:S01]  /*14390*/  FFMA.FTZ R104, R145, R41.reuse, -R54 ;  /* 0x0000002991687223 */ /* 0x080fe20000010836 */
[-C--:B------:R-:W-:Y:S01]  /*143a0*/  FFMA.FTZ R66, R143, R41.reuse, -R2 ;  /* 0x000000298f427223 */ /* 0x080fe20000010802 */
[-CC-:B------:R-:W-:Y:S01]  /*143b0*/  FFMA.FTZ R145, R51, R41.reuse, -R54.reuse ;  /* 0x0000002933917223 */ /* 0x180fe20000010836 */
[----:B------:R-:W2:Y:S01]  /*143c0*/  MUFU.EX2 R60, R60 ;  /* 0x0000003c003c7308 */ /* 0x000ea20000000800 */
[-C--:B------:R-:W-:Y:S01]  /*143d0*/  FFMA.FTZ R64, R49, R41.reuse, -R54 ;  /* 0x0000002931407223 */ /* 0x080fe20000010836 */
[-CC-:B------:R-:W-:Y:S01]  /*143e0*/  FFMA.FTZ R143, R47, R41.reuse, -R2.reuse ;  /* 0x000000292f8f7223 */ /* 0x180fe20000010802 */
[----:B------:R-:W-:Y:S01]  /*143f0*/  FFMA.FTZ R0, R45, R41, -R2 ;  /* 0x000000292d007223 */ /* 0x000fe20000010802 */
[----:B------:R-:W-:Y:S01]  /*14400*/  MUFU.EX2 R123, R123 ;  /* 0x0000007b007b7308 */ /* 0x000fe20000000800 */
[----:B------:R-:W3:Y:S03]  /*14410*/  LDSM.16.MT88.4 R48, [R152+0x6800] ;  /* 0x006800009830783b */ /* 0x000ee60000004200 */
[----:B------:R-:W-:Y:S01]  /*14420*/  MUFU.EX2 R56, R56 ;  /* 0x0000003800387308 */ /* 0x000fe20000000800 */
[----:B------:R-:W4:Y:S03]  /*14430*/  LDSM.16.MT88.4 R44, [R148+0x6800] ;  /* 0x00680000942c783b */ /* 0x000f260000004200 */
[----:B------:R-:W-:Y:S04]  /*14440*/  MUFU.EX2 R116, R116 ;  /* 0x0000007400747308 */ /* 0x000fe80000000800 */
[----:B------:R-:W-:Y:S04]  /*14450*/  MUFU.EX2 R62, R62 ;  /* 0x0000003e003e7308 */ /* 0x000fe80000000800 */
[----:B------:R-:W5:Y:S04]  /*14460*/  MUFU.EX2 R120, R120 ;  /* 0x0000007800787308 */ /* 0x000f680000000800 */
[----:B------:R-:W1:Y:S04]  /*14470*/  MUFU.EX2 R118, R118 ;  /* 0x0000007600767308 */ /* 0x000e680000000800 */
[----:B------:R-:W-:Y:S04]  /*14480*/  MUFU.EX2 R127, R127 ;  /* 0x0000007f007f7308 */ /* 0x000fe80000000800 */
[----:B------:R-:W3:Y:S01]  /*14490*/  MUFU.EX2 R58, R58 ;  /* 0x0000003a003a7308 */ /* 0x000ee20000000800 */
[----:B--2---:R-:W-:Y:S01]  /*144a0*/  F2FP.F16.F32.PACK_AB R32, R60, R203 ;  /* 0x000000cb3c20723e */ /* 0x004fe200000000ff */
[-C--:B-----5:R-:W-:Y:S01]  /*144b0*/  FMUL.FTZ R4, R96, R120.reuse ;  /* 0x0000007860047220 */ /* 0x0a0fe20000410000 */
[-C--:B------:R-:W-:Y:S01]  /*144c0*/  FMUL.FTZ R5, R97, R120.reuse ;  /* 0x0000007861057220 */ /* 0x080fe20000410000 */
[----:B------:R-:W-:Y:S01]  /*144d0*/  F2FP.F16.F32.PACK_AB R34, R56, R123 ;  /* 0x0000007b3822723e */ /* 0x000fe200000000ff */
[----:B------:R-:W-:Y:S01]  /*144e0*/  FMUL.FTZ R12, R88, R120 ;  /* 0x00000078580c7220 */ /* 0x000fe20000410000 */
[-C--:B-1----:R-:W-:Y:S01]  /*144f0*/  FMUL.FTZ R6, R98, R118.reuse ;  /* 0x0000007662067220 */ /* 0x082fe20000410000 */
[----:B------:R-:W-:Y:S01]  /*14500*/  FMUL.FTZ R7, R99, R118 ;  /* 0x0000007663077220 */ /* 0x000fe20000410000 */
[----:B------:R-:W-:Y:S01]  /*14510*/  F2FP.F16.F32.PACK_AB R33, R62, R116 ;  /* 0x000000743e21723e */ /* 0x000fe200000000ff */
[----:B------:R-:W-:Y:S01]  /*14520*/  FMUL.FTZ R13, R89, R120 ;  /* 0x00000078590d7220 */ /* 0x000fe20000410000 */
[-C--:B------:R-:W-:Y:S01]  /*14530*/  FMUL.FTZ R14, R90, R118.reuse ;  /* 0x000000765a0e7220 */ /* 0x080fe20000410000 */
[----:B------:R-:W-:Y:S01]  /*14540*/  FMUL.FTZ R15, R91, R118 ;  /* 0x000000765b0f7220 */ /* 0x000fe20000410000 */
[-C--:B------:R-:W-:Y:S01]  /*14550*/  FMUL.FTZ R92, R92, R120.reuse ;  /* 0x000000785c5c7220 */ /* 0x080fe20000410000 */
[----:B------:R-:W-:Y:S01]  /*14560*/  FMUL.FTZ R93, R93, R120 ;  /* 0x000000785d5d7220 */ /* 0x000fe20000410000 */
[----:B---3--:R-:W-:Y:S01]  /*14570*/  F2FP.F16.F32.PACK_AB R35, R58, R127 ;  /* 0x0000007f3a23723e */ /* 0x008fe200000000ff */
[-C--:B------:R-:W-:Y:S01]  /*14580*/  FMUL.FTZ R94, R94, R118.reuse ;  /* 0x000000765e5e7220 */ /* 0x080fe20000410000 */
[----:B------:R-:W-:Y:S01]  /*14590*/  FMUL.FTZ R95, R95, R118 ;  /* 0x000000765f5f7220 */ /* 0x000fe20000410000 */
[-C--:B------:R-:W-:Y:S01]  /*145a0*/  FMUL.FTZ R84, R84, R120.reuse ;  /* 0x0000007854547220 */ /* 0x080fe20000410000 */
[----:B------:R-:W-:Y:S01]  /*145b0*/  FMUL.FTZ R85, R85, R120 ;  /* 0x0000007855557220 */ /* 0x000fe20000410000 */
[-C--:B------:R-:W-:Y:S01]  /*145c0*/  FMUL.FTZ R86, R86, R118.reuse ;  /* 0x0000007656567220 */ /* 0x080fe20000410000 */
[----:B------:R-:W-:Y:S01]  /*145d0*/  FMUL.FTZ R87, R87, R118 ;  /* 0x0000007657577220 */ /* 0x000fe20000410000 */
[-C--:B------:R-:W-:Y:S01]  /*145e0*/  FFMA.FTZ R195, R195, R41.reuse, -R54 ;  /* 0x00000029c3c37223 */ /* 0x080fe20000010836 */
[-C--:B------:R-:W-:Y:S01]  /*145f0*/  FFMA.FTZ R147, R147, R41.reuse, -R2 ;  /* 0x0000002993937223 */ /* 0x080fe20000010802 */
[C---:B------:R-:W-:Y:S01]  /*14600*/  HMMA.16816.F32 R4, R32.reuse, R8, R4 ;  /* 0x000000082004723c */ /* 0x040fe20000001804 */
[----:B------:R-:W-:Y:S04]  /*14610*/  MUFU.EX2 R104, R104 ;  /* 0x0000006800687308 */ /* 0x000fe80000000800 */
[----:B------:R-:W1:Y:S03]  /*14620*/  MUFU.EX2 R195, R195 ;  /* 0x000000c300c37308 */ /* 0x000e660000000800 */
[C---:B------:R-:W-:Y:S01]  /*14630*/  HMMA.16816.F32 R12, R32.reuse, R16, R12 ;  /* 0x00000010200c723c */ /* 0x040fe2000000180c */
[----:B------:R-:W-:Y:S04]  /*14640*/  MUFU.EX2 R145, R145 ;  /* 0x0000009100917308 */ /* 0x000fe80000000800 */
[----:B------:R-:W-:Y:S03]  /*14650*/  MUFU.EX2 R64, R64 ;  /* 0x0000004000407308 */ /* 0x000fe60000000800 */
[C---:B------:R-:W-:Y:S01]  /*14660*/  HMMA.16816.F32 R8, R32.reuse, R10, R92 ;  /* 0x0000000a2008723c */ /* 0x040fe2000000185c */
[----:B------:R-:W-:Y:S04]  /*14670*/  MUFU.EX2 R147, R147 ;  /* 0x0000009300937308 */ /* 0x000fe80000000800 */
[----:B------:R-:W2:Y:S04]  /*14680*/  MUFU.EX2 R66, R66 ;  /* 0x0000004200427308 */ /* 0x000ea80000000800 */
[----:B------:R-:W-:Y:S01]  /*14690*/  MUFU.EX2 R143, R143 ;  /* 0x0000008f008f7308 */ /* 0x000fe20000000800 */
[C---:B------:R-:W-:Y:S03]  /*146a0*/  HMMA.16816.F32 R16, R32.reuse, R18, R84 ;  /* 0x000000122010723c */ /* 0x040fe60000001854 */
[----:B------:R-:W3:Y:S01]  /*146b0*/  MUFU.EX2 R0, R0 ;  /* 0x0000000000007308 */ /* 0x000ee20000000800 */
        /* <DEDUP_REMOVED lines=17> */
[-CC-:B------:R-:W-:Y:S01]  /*147d0*/  FFMA.FTZ R114, R193, R41.reuse, -R54.reuse ;  /* 0x00000029c1727223 */ /* 0x180fe20000010836 */
[-C--:B------:R-:W-:Y:S01]  /*147e0*/  FFMA.FTZ R110, R191, R41.reuse, -R54 ;  /* 0x00000029bf6e7223 */ /* 0x080fe20000010836 */
[-CC-:B------:R-:W-:Y:S01]  /*147f0*/  FFMA.FTZ R112, R187, R41.reuse, -R2.reuse ;  /* 0x00000029bb707223 */ /* 0x180fe20000010802 */
[-C--:B------:R-:W-:Y:S01]  /*14800*/  FFMA.FTZ R108, R165, R41.reuse, -R2 ;  /* 0x00000029a56c7223 */ /* 0x080fe20000010802 */
[-CC-:B------:R-:W-:Y:S01]  /*14810*/  FFMA.FTZ R237, R237, R41.reuse, -R54.reuse ;  /* 0x00000029eded7223 */ /* 0x180fe20000010836 */
[-C--:B------:R-:W-:Y:S01]  /*14820*/  FFMA.FTZ R235, R235, R41.reuse, -R54 ;  /* 0x00000029ebeb7223 */ /* 0x080fe20000010836 */
[-CC-:B------:R-:W-:Y:S01]  /*14830*/  FFMA.FTZ R233, R233, R41.reuse, -R2.reuse ;  /* 0x00000029e9e97223 */ /* 0x180fe20000010802 */
[C---:B------:R-:W-:Y:S01]  /*14840*/  HMMA.16816.F32 R24, R32.reuse, R26, R76 ;  /* 0x0000001a2018723c */ /* 0x040fe2000000184c */
[-C--:B------:R-:W-:Y:S01]  /*14850*/  FFMA.FTZ R231, R231, R41.reuse, -R2 ;  /* 0x00000029e7e77223 */ /* 0x080fe20000010802 */
[-CC-:B------:R-:W-:Y:S01]  /*14860*/  FFMA.FTZ R132, R221, R41.reuse, -R54.reuse ;  /* 0x00000029dd847223 */ /* 0x180fe20000010836 */
[-C--:B------:R-:W-:Y:S01]  /*14870*/  FFMA.FTZ R128, R217, R41.reuse, -R54 ;  /* 0x00000029d9807223 */ /* 0x080fe20000010836 */
[-CC-:B------:R-:W-:Y:S01]  /*14880*/  FFMA.FTZ R130, R219, R41.reuse, -R2.reuse ;  /* 0x00000029db827223 */ /* 0x180fe20000010802 */
[-C--:B------:R-:W-:Y:S01]  /*14890*/  FFMA.FTZ R122, R215, R41.reuse, -R2 ;  /* 0x00000029d77a7223 */ /* 0x080fe20000010802 */
[-CC-:B------:R-:W-:Y:S01]  /*148a0*/  FFMA.FTZ R229, R229, R41.reuse, -R54.reuse ;  /* 0x00000029e5e57223 */ /* 0x180fe20000010836 */
[----:B------:R-:W-:Y:S01]  /*148b0*/  FFMA.FTZ R227, R227, R41, -R54 ;  /* 0x00000029e3e37223 */ /* 0x000fe20000010836 */
[C---:B------:R-:W-:Y:S01]  /*148c0*/  HMMA.16816.F32 R28, R32.reuse, R36, R28 ;  /* 0x00000024201c723c */ /* 0x040fe2000000181c */
[----:B-1----:R-:W-:Y:S01]  /*148d0*/  F2FP.F16.F32.PACK_AB R36, R104, R195 ;  /* 0x000000c36824723e */ /* 0x002fe200000000ff */
[----:B------:R-:W-:Y:S01]  /*148e0*/  MUFU.EX2 R193, R237 ;  /* 0x000000ed00c17308 */ /* 0x000fe20000000800 */
[----:B--2---:R-:W-:Y:S01]  /*148f0*/  F2FP.F16.F32.PACK_AB R37, R66, R147 ;  /* 0x000000934225723e */ /* 0x004fe200000000ff */
[-CC-:B------:R-:W-:Y:S01]  /*14900*/  FFMA.FTZ R225, R225, R41.reuse, -R2.reuse ;  /* 0x00000029e1e17223 */ /* 0x180fe20000010802 */
[----:B------:R-:W-:Y:S01]  /*14910*/  FFMA.FTZ R223, R223, R41, -R2 ;  /* 0x00000029dfdf7223 */ /* 0x000fe20000010802 */
[----:B------:R-:W1:Y:S01]  /*14920*/  MUFU.EX2 R114, R114 ;  /* 0x0000007200727308 */ /* 0x000e620000000800 */
[----:B------:R-:W-:Y:S01]  /*14930*/  LDSM.16.MT88.4 R92, [R152+0x8000] ;  /* 0x00800000985c783b */ /* 0x000fe20000004200 */
[----:B------:R-:W-:Y:S01]  /*14940*/  HMMA.16816.F32 R32, R32, R38, R68 ;  /* 0x000000262020723c */ /* 0x000fe20000001844 */
[----:B------:R-:W-:-:S02]  /*14950*/  F2FP.F16.F32.PACK_AB R38, R64, R145 ;  /* 0x000000914026723e */ /* 0x000fc400000000ff */
[----:B---3--:R-:W-:Y:S01]  /*14960*/  F2FP.F16.F32.PACK_AB R39, R0, R143 ;  /* 0x0000008f0027723e */ /* 0x008fe200000000ff */
[----:B------:R-:W-:Y:S01]  /*14970*/  MUFU.EX2 R191, R235 ;  /* 0x000000eb00bf7308 */ /* 0x000fe20000000800 */
[----:B------:R-:W-:Y:S04]  /*14980*/  LDSM.16.MT88.4 R76, [R107+0x8000] ;  /* 0x008000006b4c783b */ /* 0x000fe80000004200 */
[----:B------:R-:W-:Y:S01]  /*14990*/  LDSM.16.MT88.4 R84, [R148+0x8000] ;  /* 0x008000009454783b */ /* 0x000fe20000004200 */
[C---:B------:R-:W-:Y:S08]  /*149a0*/  HMMA.16816.F32 R4, R36.reuse, R48, R4 ;  /* 0x000000302404723c */ /* 0x040ff00000001804 */
[C---:B------:R-:W-:Y:S01]  /*149b0*/  HMMA.16816.F32 R8, R36.reuse, R50, R8 ;  /* 0x000000322408723c */ /* 0x040fe20000001808 */
[----:B------:R-:W2:Y:S07]  /*149c0*/  LDSM.16.MT88.4 R48, [R107+0x6800] ;  /* 0x006800006b30783b */ /* 0x000eae0000004200 */
[C---:B----4-:R-:W-:Y:S08]  /*149d0*/  HMMA.16816.F32 R12, R36.reuse, R44, R12 ;  /* 0x0000002c240c723c */ /* 0x050ff0000000180c */
[C---:B------:R-:W-:Y:S01]  /*149e0*/  HMMA.16816.F32 R16, R36.reuse, R46, R16 ;  /* 0x0000002e2410723c */ /* 0x040fe20000001810 */
[----:B------:R-:W3:Y:S01]  /*149f0*/  LDSM.16.MT88.4 R44, [R106+0x6800] ;  /* 0x006800006a2c783b */ /* 0x000ee20000004200 */
[----:B------:R-:W4:Y:S06]  /*14a00*/  MUFU.EX2 R110, R110 ;  /* 0x0000006e006e7308 */ /* 0x000f2c0000000800 */
[C---:B--2---:R-:W-:Y:S08]  /*14a10*/  HMMA.16816.F32 R20, R36.reuse, R48, R20 ;  /* 0x000000302414723c */ /* 0x044ff00000001814 */
[C---:B------:R-:W-:Y:S01]  /*14a20*/  HMMA.16816.F32 R24, R36.reuse, R50, R24 ;  /* 0x000000322418723c */ /* 0x040fe20000001818 */
[----:B------:R-:W2:Y:S07]  /*14a30*/  LDSM.16.MT88.4 R48, [R152+0x7000] ;  /* 0x007000009830783b */ /* 0x000eae0000004200 */
[C---:B---3--:R-:W-:Y:S08]  /*14a40*/  HMMA.16816.F32 R28, R36.reuse, R44, R28 ;  /* 0x0000002c241c723c */ /* 0x048ff0000000181c */
[----:B------:R-:W-:Y:S01]  /*14a50*/  HMMA.16816.F32 R32, R36, R46, R32 ;  /* 0x0000002e2420723c */ /* 0x000fe20000001820 */
[----:B------:R-:W3:Y:S01]  /*14a60*/  LDSM.16.MT88.4 R44, [R148+0x7000] ;  /* 0x00700000942c783b */ /* 0x000ee20000004200 */
[----:B------:R-:W-:Y:S04]  /*14a70*/  MUFU.EX2 R187, R233 ;  /* 0x000000e900bb7308 */ /* 0x000fe80000000800 */
[----:B------:R-:W5:Y:S04]  /*14a80*/  MUFU.EX2 R112, R112 ;  /* 0x0000007000707308 */ /* 0x000f680000000800 */
[----:B------:R-:W-:Y:S04]  /*14a90*/  MUFU.EX2 R165, R231 ;  /* 0x000000e700a57308 */ /* 0x000fe80000000800 */
[----:B------:R-:W2:Y:S01]  /*14aa0*/  MUFU.EX2 R108, R108 ;  /* 0x0000006c006c7308 */ /* 0x000ea20000000800 */
[----:B-1----:R-:W-:-:S02]  /*14ab0*/  F2FP.F16.F32.PACK_AB R36, R114, R193 ;  /* 0x000000c17224723e */ /* 0x002fc400000000ff */
[----:B----4-:R-:W-:Y:S02]  /*14ac0*/  F2FP.F16.F32.PACK_AB R38, R110, R191 ;  /* 0x000000bf6e26723e */ /* 0x010fe400000000ff */
[----:B-----5:R-:W-:Y:S02]  /*14ad0*/  F2FP.F16.F32.PACK_AB R37, R112, R187 ;  /* 0x000000bb7025723e */ /* 0x020fe400000000ff */
[----:B--2---:R-:W-:-:S07]  /*14ae0*/  F2FP.F16.F32.PACK_AB R39, R108, R165 ;  /* 0x000000a56c27723e */ /* 0x004fce00000000ff */
[C---:B------:R-:W-:Y:S08]  /*14af0*/  HMMA.16816.F32 R4, R36.reuse, R48, R4 ;  /* 0x000000302404723c */ /* 0x040ff00000001804 */
[C---:B------:R-:W-:Y:S01]  /*14b00*/  HMMA.16816.F32 R8, R36.reuse, R50, R8 ;  /* 0x000000322408723c */ /* 0x040fe20000001808 */
[----:B------:R-:W1:Y:S07]  /*14b10*/  LDSM.16.MT88.4 R48, [R107+0x7000] ;  /* 0x007000006b30783b */ /* 0x000e6e0000004200 */
[C---:B---3--:R-:W-:Y:S08]  /*14b20*/  HMMA.16816.F32 R12, R36.reuse, R44, R12 ;  /* 0x0000002c240c723c */ /* 0x048ff0000000180c */
[C---:B------:R-:W-:Y:S01]  /*14b30*/  HMMA.16816.F32 R16, R36.reuse, R46, R16 ;  /* 0x0000002e2410723c */ /* 0x040fe20000001810 */
[----:B------:R-:W2:Y:S01]  /*14b40*/  LDSM.16.MT88.4 R44, [R106+0x7000] ;  /* 0x007000006a2c783b */ /* 0x000ea20000004200 */
[----:B------:R-:W-:Y:S06]  /*14b50*/  MUFU.EX2 R221, R229 ;  /* 0x000000e500dd7308 */ /* 0x000fec0000000800 */
[C---:B-1----:R-:W-:Y:S08]  /*14b60*/  HMMA.16816.F32 R20, R36.reuse, R48, R20 ;  /* 0x000000302414723c */ /* 0x042ff00000001814 */
[C---:B------:R-:W-:Y:S01]  /*14b70*/  HMMA.16816.F32 R24, R36.reuse, R50, R24 ;  /* 0x000000322418723c */ /* 0x040fe20000001818 */
[----:B------:R-:W1:Y:S07]  /*14b80*/  LDSM.16.MT88.4 R48, [R152+0x7800] ;  /* 0x007800009830783b */ /* 0x000e6e0000004200 */
[C---:B--2---:R-:W-:Y:S08]  /*14b90*/  HMMA.16816.F32 R28, R36.reuse, R44, R28 ;  /* 0x0000002c241c723c */ /* 0x044ff0000000181c */
[----:B------:R-:W-:Y:S01]  /*14ba0*/  HMMA.16816.F32 R32, R36, R46, R32 ;  /* 0x0000002e2420723c */ /* 0x000fe20000001820 */
[----:B------:R-:W2:Y:S01]  /*14bb0*/  LDSM.16.MT88.4 R44, [R148+0x7800] ;  /* 0x00780000942c783b */ /* 0x000ea20000004200 */
[----:B------:R-:W3:Y:S04]  /*14bc0*/  MUFU.EX2 R132, R132 ;  /* 0x0000008400847308 */ /* 0x000ee80000000800 */
        /* <DEDUP_REMOVED lines=134> */
[-CC-:B------:R-:W-:Y:S01]  /*15430*/  FFMA.FTZ R111, R111, R41.reuse, -R54.reuse ;  /* 0x000000296f6f7223 */ /* 0x180fe20000010836 */
[-CC-:B------:R-:W-:Y:S01]  /*15440*/  FFMA.FTZ R109, R109, R41.reuse, -R54.reuse ;  /* 0x000000296d6d7223 */ /* 0x180fe20000010836 */
[-C--:B------:R-:W-:Y:S01]  /*15450*/  FFMA.FTZ R105, R105, R41.reuse, -R54 ;  /* 0x0000002969697223 */ /* 0x080fe20000010836 */
[----:B------:R-:W-:Y:S01]  /*15460*/  FADD.FTZ R221, R221, R110 ;  /* 0x0000006edddd7221 */ /* 0x000fe20000010000 */
[----:B------:R-:W-:Y:S01]  /*15470*/  FADD.FTZ R219, R219, R108 ;  /* 0x0000006cdbdb7221 */ /* 0x000fe20000010000 */
        /* <DEDUP_REMOVED lines=77> */
.L_x_10651:
[----:B------:R-:W-:-:S07]  /*15950*/  IADD3 R57, PT, PT, R59, -0x1, RZ ;  /* 0xffffffff3b397810 */ /* 0x000fce0007ffe0ff */
.L_x_10660:
[----:B------:R-:W-:Y:S05]  /*15960*/  BSYNC B2 ;  /* 0x0000000000027941 */ /* 0x000fea0003800000 */
.L_x_10650:
        /* <DEDUP_REMOVED lines=12> */
.L_x_10668:
        /* <DEDUP_REMOVED lines=80> */
.L_x_10663:
[----:B------:R-:W-:Y:S05]  /*15f30*/  BSYNC.RECONVERGENT B0 ;  /* 0x0000000000007941 */ /* 0x000fea0003800200 */
.L_x_10662:
        /* <DEDUP_REMOVED lines=24> */
[-C--:B------:R-:W-:Y:S02]  /*160c0*/  IADD3.X R3, PT, PT, R5, R0.reuse, RZ, P2, !PT ;  /* 0x0000000005037210 */ /* 0x080fe400017fe4ff */
[----:B------:R-:W-:Y:S02]  /*160d0*/  IADD3 R187, PT, PT, R187, -0x1, RZ ;  /* 0xffffffffbbbb7810 */ /* 0x000fe40007ffe0ff */
[----:B------:R-:W-:Y:S01]  /*160e0*/  @!P1 IADD3.X R15, PT, PT, R3, R0, RZ, P0, !PT ;  /* 0x00000000030f9210 */ /* 0x000fe200007fe4ff */
        /* <DEDUP_REMOVED lines=42> */
[----:B------:R-:W5:Y:S04]  /*16390*/  LD.E R0, desc[UR4][R102.64+0x18c] ;  /* 0x00018c0466007980 */ /* 0x000f68000c101900 */
[----:B------:R-:W0:Y:S01]  /*163a0*/  LDGDEPBAR ;  /* 0x00000000000079af */ /* 0x000e220000000000 */
        /* <DEDUP_REMOVED lines=40> */
[C---:B-1----:R-:W-:Y:S08]  /*16630*/  HMMA.16816.F32 R60, R140.reuse, R108, R60 ;  /* 0x0000006c8c3c723c */ /* 0x042ff0000000183c */
[----:B------:R-:W-:Y:S01]  /*16640*/  HMMA.16816.F32 R64, R140, R110, R64 ;  /* 0x0000006e8c40723c */ /* 0x000fe20000001840 */
        /* <DEDUP_REMOVED lines=21> */
[----:B------:R-:W2:Y:S07]  /*167a0*/  LDSM.16.M88.4 R116, [R153] ;  /* 0x000000009974783b */ /* 0x000eae0000000200 */
[C---:B-1----:R-:W-:Y:S08]  /*167b0*/  HMMA.16816.F32 R60, R112.reuse, R108, R60 ;  /* 0x0000006c703c723c */ /* 0x042ff0000000183c */
[----:B------:R-:W-:Y:S01]  /*167c0*/  HMMA.16816.F32 R64, R112, R110, R64 ;  /* 0x0000006e7040723c */ /* 0x000fe20000001840 */
[----:B------:R-:W1:Y:S07]  /*167d0*/  LDSM.16.M88.4 R108, [R149+0x2800] ;  /* 0x00280000956c783b */ /* 0x000e6e0000000200 */
        /* <DEDUP_REMOVED lines=8> */
[----:B------:R-:W2:Y:S02]  /*16860*/  MUFU.TANH R2, R2 ;  /* 0x0000000200027308 */ /* 0x000ea40000002400 */
[-C--:B------:R-:W-:Y:S01]  /*16870*/  FMUL.FTZ R9, R9, R0.reuse ;  /* 0x0000000009097220 */ /* 0x080fe20000410000 */
[-C--:B------:R-:W-:Y:S01]  /*16880*/  FMUL.FTZ R10, R10, R0.reuse ;  /* 0x000000000a0a7220 */ /* 0x080fe20000410000 */
[-C--:B------:R-:W-:Y:S01]  /*16890*/  FMUL.FTZ R11, R11, R0.reuse ;  /* 0x000000000b0b7220 */ /* 0x080fe20000410000 */
[-C--:B------:R-:W-:Y:S01]  /*168a0*/  FMUL.FTZ R142, R8, R0.reuse ;  /* 0x00000000088e7220 */ /* 0x080fe20000410000 */
[C---:B------:R-:W-:Y:S04]  /*168b0*/  HMMA.16816.F32 R16, R116.reuse, R110, R16 ;  /* 0x0000006e7410723c */ /* 0x040fe80000001810 */
[----:B------:R-:W3:Y:S01]  /*168c0*/  MUFU.TANH R143, R9 ;  /* 0x00000009008f7308 */ /* 0x000ee20000002400 */
[-C--:B------:R-:W-:Y:S01]  /*168d0*/  FMUL.FTZ R12, R12, R0.reuse ;  /* 0x000000000c0c7220 */ /* 0x080fe20000410000 */
[-C--:B------:R-:W-:Y:S01]  /*168e0*/  FMUL.FTZ R13, R13, R0.reuse ;  /* 0x000000000d0d7220 */ /* 0x080fe20000410000 */
[-C--:B------:R-:W-:Y:S01]  /*168f0*/  FMUL.FTZ R14, R14, R0.reuse ;  /* 0x000000000e0e7220 */ /* 0x080fe20000410000 */
[-C--:B------:R-:W-:Y:S06]  /*16900*/  FMUL.FTZ R15, R15, R0.reuse ;  /* 0x000000000f0f7220 */ /* 0x080fec0000410000 */
[----:B------:R-:W4:Y:S10]  /*16910*/  MUFU.TANH R144, R10 ;  /* 0x0000000a00907308 */ /* 0x000f340000002400 */
[----:B------:R5:W2:Y:S01]  /*16920*/  MUFU.TANH R145, R11 ;  /* 0x0000000b00917308 */ /* 0x000aa20000002400 */
[-C--:B------:R-:W-:Y:S01]  /*16930*/  FMUL.FTZ R146, R16, R0.reuse ;  /* 0x0000000010927220 */ /* 0x080fe20000410000 */
[-C--:B------:R-:W-:Y:S01]  /*16940*/  FMUL.FTZ R17, R17, R0.reuse ;  /* 0x0000000011117220 */ /* 0x080fe20000410000 */
[-C--:B------:R-:W-:Y:S01]  /*16950*/  FMUL.FTZ R18, R18, R0.reuse ;  /* 0x0000000012127220 */ /* 0x080fe20000410000 */
[-C--:B------:R-:W-:Y:S06]  /*16960*/  FMUL.FTZ R19, R19, R0.reuse ;  /* 0x0000000013137220 */ /* 0x080fec0000410000 */
[----:B------:R3:W2:Y:S01]  /*16970*/  MUFU.TANH R16, R146 ;  /* 0x0000009200107308 */ /* 0x0006a20000002400 */
[C---:B-1----:R-:W-:Y:S09]  /*16980*/  HMMA.16816.F32 R20, R116.reuse, R4, R20 ;  /* 0x000000047414723c */ /* 0x042ff20000001814 */
[----:B------:R-:W1:Y:S01]  /*16990*/  MUFU.TANH R3, R3 ;  /* 0x0000000300037308 */ /* 0x000e620000002400 */
[----:B-----5:R-:W5:Y:S01]  /*169a0*/  LDSM.16.M88.4 R8, [R149+0x3800] ;  /* 0x003800009508783b */ /* 0x020f620000000200 */
[C---:B------:R-:W-:Y:S08]  /*169b0*/  HMMA.16816.F32 R24, R116.reuse, R6, R24 ;  /* 0x000000067418723c */ /* 0x040ff00000001818 */
[----:B------:R-:W1:Y:S01]  /*169c0*/  MUFU.TANH R140, R140 ;  /* 0x0000008c008c7308 */ /* 0x000e620000002400 */
[----:B------:R-:W4:Y:S09]  /*169d0*/  LDSM.16.M88.4 R4, [R149+0x4000] ;  /* 0x004000009504783b */ /* 0x000f320000000200 */
[----:B------:R-:W1:Y:S01]  /*169e0*/  MUFU.TANH R141, R141 ;  /* 0x0000008d008d7308 */ /* 0x000e620000002400 */
[-C--:B------:R-:W-:Y:S01]  /*169f0*/  FMUL.FTZ R20, R20, R0.reuse ;  /* 0x0000000014147220 */ /* 0x080fe20000410000 */
[-C--:B------:R-:W-:Y:S01]  /*16a00*/  FMUL.FTZ R21, R21, R0.reuse ;  /* 0x0000000015157220 */ /* 0x080fe20000410000 */
[-C--:B------:R-:W-:Y:S01]  /*16a10*/  FMUL.FTZ R22, R22, R0.reuse ;  /* 0x0000000016167220 */ /* 0x080fe20000410000 */
[-C--:B------:R-:W-:Y:S06]  /*16a20*/  FMUL.FTZ R23, R23, R0.reuse ;  /* 0x0000000017177220 */ /* 0x080fec0000410000 */
[----:B------:R-:W1:Y:S01]  /*16a30*/  MUFU.TANH R142, R142 ;  /* 0x0000008e008e7308 */ /* 0x000e620000002400 */
[-C--:B---3--:R-:W-:Y:S01]  /*16a40*/  FMUL.FTZ R146, R24, R0.reuse ;  /* 0x0000000018927220 */ /* 0x088fe20000410000 */
[-C--:B------:R-:W-:Y:S01]  /*16a50*/  FMUL.FTZ R25, R25, R0.reuse ;  /* 0x0000000019197220 */ /* 0x080fe20000410000 */
[-C--:B------:R-:W-:Y:S01]  /*16a60*/  FMUL.FTZ R26, R26, R0.reuse ;  /* 0x000000001a1a7220 */ /* 0x080fe20000410000 */
[-C--:B------:R-:W-:Y:S06]  /*16a70*/  FMUL.FTZ R27, R27, R0.reuse ;  /* 0x000000001b1b7220 */ /* 0x080fec0000410000 */
[----:B------:R3:W1:Y:S10]  /*16a80*/  MUFU.TANH R24, R146 ;  /* 0x0000009200187308 */ /* 0x0006740000002400 */
        /* <DEDUP_REMOVED lines=36> */
[----:B------:R-:W2:Y:S01]  /*16cd0*/  MUFU.TANH R21, R21 ;  /* 0x0000001500157308 */ /* 0x000ea20000002400 */
        /* <DEDUP_REMOVED lines=19> */
[----:B------:R4:W1:Y:S01]  /*16e10*/  MUFU.TANH R6, R52 ;  /* 0x0000003400067308 */ /* 0x0008620000002400 */
[C---:B-----5:R-:W-:Y:S03]  /*16e20*/  HMMA.16816.F32 R60, R116.reuse, R8, R60 ;  /* 0x00000008743c723c */ /* 0x060fe6000000183c */
[-C--:B------:R-:W-:Y:S06]  /*16e30*/  FMUL.FTZ R8, R58, R0.reuse ;  /* 0x000000003a087220 */ /* 0x080fec0000410000 */
[----:B------:R-:W1:Y:S01]  /*16e40*/  MUFU.TANH R25, R25 ;  /* 0x0000001900197308 */ /* 0x000e620000002400 */
[----:B------:R-:W-:Y:S09]  /*16e50*/  HMMA.16816.F32 R64, R116, R10, R64 ;  /* 0x0000000a7440723c */ /* 0x000ff20000001840 */
[----:B------:R-:W1:Y:S01]  /*16e60*/  MUFU.TANH R26, R26 ;  /* 0x0000001a001a7308 */ /* 0x000e620000002400 */
[-C--:B----4-:R-:W-:Y:S01]  /*16e70*/  FMUL.FTZ R52, R60, R0.reuse ;  /* 0x000000003c347220 */ /* 0x090fe20000410000 */
[-C--:B------:R-:W-:Y:S08]  /*16e80*/  FMUL.FTZ R60, R63, R0.reuse ;  /* 0x000000003f3c7220 */ /* 0x080ff00000410000 */
[----:B------:R-:W4:Y:S01]  /*16e90*/  MUFU.TANH R27, R27 ;  /* 0x0000001b001b7308 */ /* 0x000f220000002400 */
        /* <DEDUP_REMOVED lines=46> */
[----:B-1----:R-:W-:Y:S01]  /*17180*/  @!P6 IMAD.MOV.U32 R53, RZ, RZ, RZ ;  /* 0x000000ffff35e224 */ /* 0x002fe200078e00ff */
        /* <DEDUP_REMOVED lines=72> */
.L_x_10667:
[----:B------:R-:W-:Y:S05]  /*17610*/  BSYNC.RECONVERGENT B0 ;  /* 0x0000000000007941 */ /* 0x000fea0003800200 */
.L_x_10666:
        /* <DEDUP_REMOVED lines=57> */
.L_x_10665:
[----:B------:R-:W-:Y:S05]  /*179b0*/  BSYNC.RECONVERGENT B1 ;  /* 0x0000000000017941 */ /* 0x000fea0003800200 */
.L_x_10664:
[C---:B------:R-:W-:Y:S01]  /*179c0*/  ISETP.GE.AND P1, PT, R188.reuse, R185, PT ;  /* 0x000000b9bc00720c */ /* 0x040fe20003f26270 */
[----:B------:R-:W-:Y:S01]  /*179d0*/  VIADD R0, R188, 0xffffffc0 ;  /* 0xffffffc0bc007836 */ /* 0x000fe20000000000 */
[----:B------:R-:W-:Y:S01]  /*179e0*/  LOP3.LUT R176, R176, 0xffbfffff, RZ, 0xc0, !PT ;  /* 0xffbfffffb0b07812 */ /* 0x000fe200078ec0ff */
[C---:B------:R-:W-:Y:S01]  /*179f0*/  VIADD R10, R188.reuse, 0x1 ;  /* 0x00000001bc0a7836 */ /* 0x040fe20000000000 */
[----:B-1----:R-:W-:Y:S01]  /*17a00*/  FSEL R147, R147, -INF , P1 ;  /* 0xff80000093937808 */ /* 0x002fe20000800000 */
[----:B--2---:R-:W-:Y:S01]  /*17a10*/  VIADD R55, R188, 0xffffffc8 ;  /* 0xffffffc8bc377836 */ /* 0x004fe20000000000 */
[----:B------:R-:W-:Y:S01]  /*17a20*/  ISETP.GE.AND P0, PT, R0, R182, PT ;  /* 0x000000b60000720c */ /* 0x000fe20003f06270 */
[----:B------:R-:W-:Y:S01]  /*17a30*/  VIADD R115, R188, 0xffffffc9 ;  /* 0xffffffc9bc737836 */ /* 0x000fe20000000000 */
[----:B------:R-:W-:Y:S01]  /*17a40*/  ISETP.GE.AND P2, PT, R0, R183, PT ;  /* 0x000000b70000720c */ /* 0x000fe20003f46270 */
        /* <DEDUP_REMOVED lines=11> */
[----:B------:R-:W-:Y:S01]  /*17b00*/  @P0 LOP3.LUT R176, R176, 0x400000, RZ, 0xfc, !PT ;  /* 0x00400000b0b00812 */ /* 0x000fe200078efcff */
[C---:B------:R-:W-:Y:S01]  /*17b10*/  VIADD R114, R188.reuse, 0xffffffd1 ;  /* 0xffffffd1bc727836 */ /* 0x040fe20000000000 */
[C---:B------:R-:W-:Y:S01]  /*17b20*/  ISETP.GE.AND P0, PT, R188.reuse, R184, PT ;  /* 0x000000b8bc00720c */ /* 0x040fe20003f06270 */
[----:B------:R-:W-:Y:S01]  /*17b30*/  VIADD R108, R188, 0xffffffe8 ;  /* 0xffffffe8bc6c7836 */ /* 0x000fe20000000000 */
[----:B------:R-:W-:Y:S01]  /*17b40*/  ISETP.GE.AND P1, PT, R0, R182, PT ;  /* 0x000000b60000720c */ /* 0x000fe20003f26270 */
[----:B------:R-:W-:Y:S01]  /*17b50*/  VIADD R109, R188, 0xffffffe1 ;  /* 0xffffffe1bc6d7836 */ /* 0x000fe20000000000 */
[----:B------:R-:W-:Y:S01]  /*17b60*/  LOP3.LUT R176, R176, 0xffdfffff, RZ, 0xc0, !PT ;  /* 0xffdfffffb0b07812 */ /* 0x000fe200078ec0ff */
[----:B------:R-:W-:Y:S01]  /*17b70*/  VIADD R186, R186, 0xffffff80 ;  /* 0xffffff80baba7836 */ /* 0x000fe20000000000 */
[----:B------:R-:W-:Y:S02]  /*17b80*/  FSEL R66, R191, -INF , P0 ;  /* 0xff800000bf427808 */ /* 0x000fe40000000000 */
[----:B------:R-:W-:Y:S02]  /*17b90*/  ISETP.GE.AND P0, PT, R115, R185, PT ;  /* 0x000000b97300720c */ /* 0x000fe40003f06270 */
[----:B------:R-:W-:Y:S02]  /*17ba0*/  @P2 LOP3.LUT R176, R176, 0x200000, RZ, 0xfc, !PT ;  /* 0x00200000b0b02812 */ /* 0x000fe400078efcff */
[----:B------:R-:W-:Y:S02]  /*17bb0*/  FSEL R59, R143, -INF , P0 ;  /* 0xff8000008f3b7808 */ /* 0x000fe40000000000 */
[----:B------:R-:W-:Y:S02]  /*17bc0*/  ISETP.GE.AND P0, PT, R0, R183, PT ;  /* 0x000000b70000720c */ /* 0x000fe40003f06270 */
[----:B------:R-:W-:Y:S02]  /*17bd0*/  LOP3.LUT R176, R176, 0xffefffff, RZ, 0xc0, !PT ;  /* 0xffefffffb0b07812 */ /* 0x000fe400078ec0ff */
[-C--:B------:R-:W-:Y:S02]  /*17be0*/  ISETP.GE.AND P2, PT, R0, R185.reuse, PT ;  /* 0x000000b90000720c */ /* 0x080fe40003f46270 */
[----:B------:R-:W-:Y:S02]  /*17bf0*/  @P1 LOP3.LUT R176, R176, 0x100000, RZ, 0xfc, !PT ;  /* 0x00100000b0b01812 */ /* 0x000fe400078efcff */
[-C--:B------:R-:W-:Y:S02]  /*17c00*/  ISETP.GE.AND P1, PT, R55, R184.reuse, PT ;  /* 0x000000b83700720c */ /* 0x080fe40003f26270 */
[----:B------:R-:W-:Y:S02]  /*17c10*/  LOP3.LUT R176, R176, 0xfff7ffff, RZ, 0xc0, !PT ;  /* 0xfff7ffffb0b07812 */ /* 0x000fe400078ec0ff */
[----:B------:R-:W-:Y:S02]  /*17c20*/  FSEL R144, R144, -INF , P1 ;  /* 0xff80000090907808 */ /* 0x000fe40000800000 */
[----:B------:R-:W-:Y:S02]  /*17c30*/  @P0 LOP3.LUT R176, R176, 0x80000, RZ, 0xfc, !PT ;  /* 0x00080000b0b00812 */ /* 0x000fe400078efcff */
[-C--:B------:R-:W-:Y:S02]  /*17c40*/  ISETP.GE.AND P0, PT, R111, R185.reuse, PT ;  /* 0x000000b96f00720c */ /* 0x080fe40003f06270 */
[-C--:B------:R-:W-:Y:S02]  /*17c50*/  ISETP.GE.AND P1, PT, R113, R185.reuse, PT ;  /* 0x000000b97100720c */ /* 0x080fe40003f26270 */
[----:B------:R-:W-:Y:S01]  /*17c60*/  FSEL R231, R12, -INF , P0 ;  /* 0xff8000000ce77808 */ /* 0x000fe20000000000 */
[----:B------:R-:W-:Y:S01]  /*17c70*/  VIADD R12, R188, 0xfffffff9 ;  /* 0xfffffff9bc0c7836 */ /* 0x000fe20000000000 */
[-C--:B------:R-:W-:Y:S02]  /*17c80*/  ISETP.GE.AND P0, PT, R115, R184.reuse, PT ;  /* 0x000000b87300720c */ /* 0x080fe40003f06270 */
[----:B------:R-:W-:Y:S01]  /*17c90*/  FSEL R57, R16, -INF , P1 ;  /* 0xff80000010397808 */ /* 0x000fe20000800000 */
[----:B------:R-:W-:Y:S01]  /*17ca0*/  VIADD R16, R188, 0x19 ;  /* 0x00000019bc107836 */ /* 0x000fe20000000000 */
[----:B------:R-:W-:Y:S02]  /*17cb0*/  FSEL R145, R145, -INF , P0 ;  /* 0xff80000091917808 */ /* 0x000fe40000000000 */
        /* <DEDUP_REMOVED lines=18> */
[----:B------:R-:W-:Y:S02]  /*17de0*/  FSEL R221, R21, -INF , P0 ;  /* 0xff80000015dd7808 */ /* 0x000fe40000000000 */
[-C--:B------:R-:W-:Y:S02]  /*17df0*/  ISETP.GE.AND P1, PT, R108, R185.reuse, PT ;  /* 0x000000b96c00720c */ /* 0x080fe40003f26270 */
[-C--:B------:R-:W-:Y:S01]  /*17e00*/  ISETP.GE.AND P2, PT, R0, R184.reuse, PT ;  /* 0x000000b80000720c */ /* 0x080fe20003f46270 */
[----:B------:R-:W-:Y:S01]  /*17e10*/  VIADD R0, R188, 0x9 ;  /* 0x00000009bc007836 */ /* 0x000fe20000000000 */
[-C--:B------:R-:W-:Y:S02]  /*17e20*/  ISETP.GE.AND P0, PT, R112, R184.reuse, PT ;  /* 0x000000b87000720c */ /* 0x080fe40003f06270 */
[----:B------:R-:W-:Y:S01]  /*17e30*/  FSEL R219, R24, -INF , P1 ;  /* 0xff80000018db7808 */ /* 0x000fe20000800000 */
[----:B------:R-:W-:Y:S01]  /*17e40*/  VIADD R24, R188, 0x30 ;  /* 0x00000030bc187836 */ /* 0x000fe20000000000 */
[----:B------:R-:W-:Y:S02]  /*17e50*/  FSEL R54, R141, -INF , P2 ;  /* 0xff8000008d367808 */ /* 0x000fe40001000000 */
[----:B------:R-:W-:Y:S02]  /*17e60*/  FSEL R225, R19, -INF , P0 ;  /* 0xff80000013e17808 */ /* 0x000fe40000000000 */
[-C--:B------:R-:W-:Y:S02]  /*17e70*/  ISETP.GE.AND P1, PT, R110, R184.reuse, PT ;  /* 0x000000b86e00720c */ /* 0x080fe40003f26270 */
[-C--:B------:R-:W-:Y:S02]  /*17e80*/  ISETP.GE.AND P2, PT, R114, R185.reuse, PT ;  /* 0x000000b97200720c */ /* 0x080fe40003f46270 */
[-C--:B------:R-:W-:Y:S02]  /*17e90*/  ISETP.GE.AND P0, PT, R17, R185.reuse, PT ;  /* 0x000000b91100720c */ /* 0x080fe40003f06270 */
[----:B------:R-:W-:Y:S02]  /*17ea0*/  FSEL R22, R22, -INF , P1 ;  /* 0xff80000016167808 */ /* 0x000fe40000800000 */
        /* <DEDUP_REMOVED lines=28> */
[----:B------:R-:W-:Y:S02]  /*18070*/  FSEL R38, R38, -INF , P2 ;  /* 0xff80000026267808 */ /* 0x000fe40001000000 */
[----:B------:R-:W-:Y:S02]  /*18080*/  FSEL R31, R31, -INF , P0 ;  /* 0xff8000001f1f7808 */ /* 0x000fe40000000000 */
[----:B------:R-:W-:Y:S02]  /*18090*/  ISETP.GE.AND P1, PT, R0, R185, PT ;  /* 0x000000b90000720c */ /* 0x000fe40003f26270 */
[----:B------:R-:W-:Y:S02]  /*180a0*/  ISETP.GE.AND P2, PT, R55, R182, PT ;  /* 0x000000b63700720c */ /* 0x000fe40003f46270 */
[-C--:B------:R-:W-:Y:S02]  /*180b0*/  ISETP.GE.AND P0, PT, R12, R184.reuse, PT ;  /* 0x000000b80c00720c */ /* 0x080fe40003f06270 */
[----:B------:R-:W-:Y:S02]  /*180c0*/  FSEL R39, R39, -INF , P1 ;  /* 0xff80000027277808 */ /* 0x000fe40000800000 */
[----:B------:R-:W-:Y:S02]  /*180d0*/  FSEL R193, R35, -INF , P0 ;  /* 0xff80000023c17808 */ /* 0x000fe40000000000 */
[----:B------:R-:W-:Y:S01]  /*180e0*/  ISETP.GE.AND P1, PT, R55, R183, PT ;  /* 0x000000b73700720c */ /* 0x000fe20003f26270 */
[----:B------:R-:W-:Y:S01]  /*180f0*/  VIADD R55, R188, 0x10 ;  /* 0x00000010bc377836 */ /* 0x000fe20000000000 */
[----:B------:R-:W-:Y:S02]  /*18100*/  ISETP.GE.AND P0, PT, R10, R184, PT ;  /* 0x000000b80a00720c */ /* 0x000fe40003f06270 */
[----:B------:R-:W-:Y:S02]  /*18110*/  LOP3.LUT R176, R176, 0xfffbffff, RZ, 0xc0, !PT ;  /* 0xfffbffffb0b07812 */ /* 0x000fe400078ec0ff */
[----:B------:R-:W-:Y:S02]  /*18120*/  FSEL R141, R37, -INF , P0 ;  /* 0xff800000258d7808 */ /* 0x000fe40000000000 */
[----:B------:R-:W-:Y:S02]  /*18130*/  ISETP.GE.AND P0, PT, R55, R185, PT ;  /* 0x000000b93700720c */ /* 0x000fe40003f06270 */
[----:B------:R-:W-:Y:S02]  /*18140*/  @P2 LOP3.LUT R176, R176, 0x40000, RZ, 0xfc, !PT ;  /* 0x00040000b0b02812 */ /* 0x000fe400078efcff */
[----:B------:R-:W-:Y:S02]  /*18150*/  FSEL R42, R42, -INF , P0 ;  /* 0xff8000002a2a7808 */ /* 0x000fe40000000000 */
[-C--:B------:R-:W-:Y:S02]  /*18160*/  ISETP.GE.AND P0, PT, R115, R182.reuse, PT ;  /* 0x000000b67300720c */ /* 0x080fe40003f06270 */
[----:B------:R-:W-:Y:S02]  /*18170*/  LOP3.LUT R176, R176, 0xfffdffff, RZ, 0xc0, !PT ;  /* 0xfffdffffb0b07812 */ /* 0x000fe400078ec0ff */
[----:B------:R-:W-:Y:S02]  /*18180*/  ISETP.GE.AND P2, PT, R15, R182, PT ;  /* 0x000000b60f00720c */ /* 0x000fe40003f46270 */
[----:B------:R-:W-:Y:S02]  /*18190*/  @P1 LOP3.LUT R176, R176, 0x20000, RZ, 0xfc, !PT ;  /* 0x00020000b0b01812 */ /* 0x000fe400078efcff */
[-C--:B------:R-:W-:Y:S02]  /*181a0*/  ISETP.GE.AND P1, PT, R115, R183.reuse, PT ;  /* 0x000000b77300720c */ /* 0x080fe40003f26270 */
[----:B------:R-:W-:Y:S02]  /*181b0*/  LOP3.LUT R176, R176, 0xfffeffff, RZ, 0xc0, !PT ;  /* 0xfffeffffb0b07812 */ /* 0x000fe400078ec0ff */
        /* <DEDUP_REMOVED lines=13> */
[----:B------:R-:W-:Y:S02]  /*18290*/  P2R R111, PR, RZ, 0x4 ;  /* 0x00000004ff6f7803 */ /* 0x000fe40000000000 */
[-C--:B------:R-:W-:Y:S02]  /*182a0*/  ISETP.GE.AND P3, PT, R17, R182.reuse, PT ;  /* 0x000000b61100720c */ /* 0x080fe40003f66270 */
[----:B------:R-:W-:Y:S02]  /*182b0*/  ISETP.GE.AND P6, PT, R13, R183, PT ;  /* 0x000000b70d00720c */ /* 0x000fe40003fc6270 */
[----:B------:R-:W-:Y:S02]  /*182c0*/  FSEL R140, R140, -INF , P4 ;  /* 0xff8000008c8c7808 */ /* 0x000fe40002000000 */
[-C--:B------:R-:W-:Y:S02]  /*182d0*/  ISETP.GE.AND P4, PT, R108, R182.reuse, PT ;  /* 0x000000b66c00720c */ /* 0x080fe40003f86270 */
[----:B------:R-:W-:Y:S02]  /*182e0*/  @P0 LOP3.LUT R176, R176, 0x4000, RZ, 0xfc, !PT ;  /* 0x00004000b0b00812 */ /* 0x000fe400078efcff */
[----:B------:R-:W-:Y:S02]  /*182f0*/  ISETP.GE.AND P0, PT, R29, R185, PT ;  /* 0x000000b91d00720c */ /* 0x000fe40003f06270 */
[----:B------:R-:W-:Y:S02]  /*18300*/  LOP3.LUT R176, R176, 0xffffdfff, RZ, 0xc0, !PT ;  /* 0xffffdfffb0b07812 */ /* 0x000fe400078ec0ff */
[----:B------:R-:W-:Y:S02]  /*18310*/  FSEL R133, R4, -INF , P0 ;  /* 0xff80000004857808 */ /* 0x000fe40000000000 */
[----:B------:R-:W-:Y:S02]  /*18320*/  ISETP.GE.AND P0, PT, R114, R182, PT ;  /* 0x000000b67200720c */ /* 0x000fe40003f06270 */
[----:B------:R-:W-:Y:S02]  /*18330*/  @P1 LOP3.LUT R176, R176, 0x2000, RZ, 0xfc, !PT ;  /* 0x00002000b0b01812 */ /* 0x000fe400078efcff */
[-C--:B------:R-:W-:Y:S02]  /*18340*/  ISETP.GE.AND P1, PT, R114, R183.reuse, PT ;  /* 0x000000b77200720c */ /* 0x080fe40003f26270 */
[----:B------:R-:W-:Y:S02]  /*18350*/  LOP3.LUT R176, R176, 0xffffefff, RZ, 0xc0, !PT ;  /* 0xffffefffb0b07812 */ /* 0x000fe400078ec0ff */
[----:B------:R-:W-:Y:S02]  /*18360*/  FSEL R197, R31, -INF , !P6 ;  /* 0xff8000001fc57808 */ /* 0x000fe40007000000 */
[----:B------:R-:W-:Y:S03]  /*18370*/  ISETP.GE.AND P6, PT, R0, R183, PT ;  /* 0x000000b70000720c */ /* 0x000fe60003fc6270 */
        /* <DEDUP_REMOVED lines=35> */
[----:B------:R-:W-:Y:S09]  /*185b0*/  P2R R110, PR, RZ, 0x10 ;  /* 0x00000010ff6e7803 */ /* 0x000ff20000000000 */
[----:B------:R-:W-:Y:S02]  /*185c0*/  @P0 LOP3.LUT R176, R176, 0x40, RZ, 0xfc, !PT ;  /* 0x00000040b0b00812 */ /* 0x000fe400078efcff */
[----:B------:R-:W-:Y:S02]  /*185d0*/  ISETP.GE.AND P0, PT, R25, R185, PT ;  /* 0x000000b91900720c */ /* 0x000fe40003f06270 */
[----:B------:R-:W-:Y:S02]  /*185e0*/  LOP3.LUT R176, R176, 0xffffffdf, RZ, 0xc0, !PT ;  /* 0xffffffdfb0b07812 */ /* 0x000fe400078ec0ff */
[----:B------:R-:W-:Y:S02]  /*185f0*/  FSEL R117, R9, -INF , P0 ;  /* 0xff80000009757808 */ /* 0x000fe40000000000 */
[----:B------:R-:W-:Y:S02]  /*18600*/  ISETP.GE.AND P0, PT, R109, R182, PT ;  /* 0x000000b66d00720c */ /* 0x000fe40003f06270 */
[----:B------:R-:W-:Y:S02]  /*18610*/  @P1 LOP3.LUT R176, R176, 0x20, RZ, 0xfc, !PT ;  /* 0x00000020b0b01812 */ /* 0x000fe400078efcff */
[----:B------:R-:W-:Y:S02]  /*18620*/  ISETP.GE.AND P1, PT, R108, R183, PT ;  /* 0x000000b76c00720c */ /* 0x000fe40003f26270 */
[----:B------:R-:W-:Y:S02]  /*18630*/  LOP3.LUT R176, R176, 0xffffffef, RZ, 0xc0, !PT ;  /* 0xffffffefb0b07812 */ /* 0x000fe400078ec0ff */
[----:B------:R-:W-:Y:S02]  /*18640*/  P2R R109, PR, RZ, 0x20 ;  /* 0x00000020ff6d7803 */ /* 0x000fe40000000000 */
[----:B------:R-:W-:Y:S03]  /*18650*/  P2R R108, PR, RZ, 0x8 ;  /* 0x00000008ff6c7803 */ /* 0x000fe60000000000 */
[----:B------:R-:W-:Y:S02]  /*18660*/  @P0 LOP3.LUT R176, R176, 0x10, RZ, 0xfc, !PT ;  /* 0x00000010b0b00812 */ /* 0x000fe400078efcff */
[----:B------:R-:W-:Y:S02]  /*18670*/  ISETP.GE.AND P0, PT, R7, R185, PT ;  /* 0x000000b90700720c */ /* 0x000fe40003f06270 */
[----:B------:R-:W-:Y:S02]  /*18680*/  LOP3.LUT R176, R176, 0xfffffff7, RZ, 0xc0, !PT ;  /* 0xfffffff7b0b07812 */ /* 0x000fe400078ec0ff */
[----:B------:R-:W-:Y:S02]  /*18690*/  FSEL R115, R51, -INF , P0 ;  /* 0xff80000033737808 */ /* 0x000fe40000000000 */
[----:B------:R-:W-:Y:S02]  /*186a0*/  ISETP.GE.AND P0, PT, R28, R184, PT ;  /* 0x000000b81c00720c */ /* 0x000fe40003f06270 */
[----:B------:R-:W-:Y:S02]  /*186b0*/  @P1 LOP3.LUT R176, R176, 0x8, RZ, 0xfc, !PT ;  /* 0x00000008b0b01812 */ /* 0x000fe400078efcff */
[----:B------:R-:W-:Y:S02]  /*186c0*/  FSEL R113, R49, -INF , P0 ;  /* 0xff80000031717808 */ /* 0x000fe40000000000 */
[----:B------:R-:W-:Y:S02]  /*186d0*/  ISETP.GE.AND P0, PT, R188, R182, PT ;  /* 0x000000b6bc00720c */ /* 0x000fe40003f06270 */
[----:B------:R-:W-:Y:S02]  /*186e0*/  ISETP.GE.AND P1, PT, R17, R183, PT ;  /* 0x000000b71100720c */ /* 0x000fe40003f26270 */
[----:B------:R-:W-:Y:S02]  /*186f0*/  FSEL R191, R147, -INF , !P0 ;  /* 0xff80000093bf7808 */ /* 0x000fe40004000000 */
[-C--:B------:R-:W-:Y:S02]  /*18700*/  ISETP.GE.AND P0, PT, R14, R184.reuse, PT ;  /* 0x000000b80e00720c */ /* 0x080fe40003f06270 */
[----:B------:R-:W-:Y:S02]  /*18710*/  LOP3.LUT R176, R176, 0xfffffffd, RZ, 0xc0, !PT ;  /* 0xfffffffdb0b07812 */ /* 0x000fe400078ec0ff */
[----:B------:R-:W-:Y:S02]  /*18720*/  FSEL R48, R48, -INF , P0 ;  /* 0xff80000030307808 */ /* 0x000fe40000000000 */
[----:B------:R-:W-:Y:S03]  /*18730*/  ISETP.GE.AND P0, PT, R24, R185, PT ;  /* 0x000000b91800720c */ /* 0x000fe60003f06270 */
[----:B------:R-:W-:Y:S02]  /*18740*/  @P1 LOP3.LUT R176, R176, 0x2, RZ, 0xfc, !PT ;  /* 0x00000002b0b01812 */ /* 0x000fe400078efcff */
[----:B------:R-:W-:Y:S02]  /*18750*/  FSEL R52, R52, -INF , P0 ;  /* 0xff80000034347808 */ /* 0x000fe40000000000 */
[C---:B------:R-:W-:Y:S01]  /*18760*/  ISETP.GE.AND P0, PT, R188.reuse, R183, PT ;  /* 0x000000b7bc00720c */ /* 0x040fe20003f06270 */
[----:B------:R-:W-:Y:S01]  /*18770*/  VIADD R188, R188, 0xffffff80 ;  /* 0xffffff80bcbc7836 */ /* 0x000fe20000000000 */
[----:B------:R-:W-:Y:S02]  /*18780*/  LOP3.LUT P2, RZ, R176, 0x40, RZ, 0xc0, !PT ;  /* 0x00000040b0ff7812 */ /* 0x000fe4000784c0ff */
[----:B------:R-:W-:Y:S02]  /*18790*/  FSEL R143, R66, -INF , !P0 ;  /* 0xff800000428f7808 */ /* 0x000fe40004000000 */
[----:B------:R-:W-:Y:S02]  /*187a0*/  ISETP.GE.AND P0, PT, R6, R185, PT ;  /* 0x000000b90600720c */ /* 0x000fe40003f06270 */
[----:B------:R-:W-:Y:S02]  /*187b0*/  LOP3.LUT R176, R176, 0xfffffffe, RZ, 0xc0, !PT ;  /* 0xfffffffeb0b07812 */ /* 0x000fe400078ec0ff */
[----:B------:R-:W-:Y:S02]  /*187c0*/  FSEL R66, R146, -INF , P0 ;  /* 0xff80000092427808 */ /* 0x000fe40000000000 */
[-C--:B------:R-:W-:Y:S02]  /*187d0*/  ISETP.GE.AND P0, PT, R25, R184.reuse, PT ;  /* 0x000000b81900720c */ /* 0x080fe40003f06270 */
[----:B------:R-:W-:Y:S02]  /*187e0*/  P2R R112, PR, RZ, 0x4 ;  /* 0x00000004ff707803 */ /* 0x000fe40000000000 */
[----:B------:R-:W-:Y:S02]  /*187f0*/  FSEL R8, R8, -INF , P0 ;  /* 0xff80000008087808 */ /* 0x000fe40000000000 */
[----:B------:R-:W-:Y:S02]  /*18800*/  ISETP.GE.AND P0, PT, R7, R184, PT ;  /* 0x000000b80700720c */ /* 0x000fe40003f06270 */
[-C--:B------:R-:W-:Y:S02]  /*18810*/  ISETP.GE.AND P1, PT, R13, R182.reuse, PT ;  /* 0x000000b60d00720c */ /* 0x080fe40003f26270 */
[----:B------:R-:W-:Y:S02]  /*18820*/  FSEL R50, R50, -INF , P0 ;  /* 0xff80000032327808 */ /* 0x000fe40000000000 */
[-C--:B------:R-:W-:Y:S02]  /*18830*/  ISETP.GE.AND P0, PT, R15, R183.reuse, PT ;  /* 0x000000b70f00720c */ /* 0x080fe40003f06270 */
[----:B------:R-:W-:Y:S02]  /*18840*/  FSEL R205, R205, -INF , !P1 ;  /* 0xff800000cdcd7808 */ /* 0x000fe40004800000 */
[----:B------:R-:W-:Y:S04]  /*18850*/  ISETP.GE.AND P1, PT, R12, R182, PT ;  /* 0x000000b60c00720c */ /* 0x000fe80003f26270 */
[----:B------:R-:W-:Y:S02]  /*18860*/  FSEL R201, R201, -INF , !P1 ;  /* 0xff800000c9c97808 */ /* 0x000fe40004800000 */
[----:B------:R-:W-:Y:S03]  /*18870*/  ISETP.GE.AND P1, PT, R2, R183, PT ;  /* 0x000000b70200720c */ /* 0x000fe60003f26270 */
        /* <DEDUP_REMOVED lines=10> */
[-C--:B------:R-:W-:Y:S02]  /*18920*/  ISETP.GE.AND P0, PT, R6, R184.reuse, PT ;  /* 0x000000b80600720c */ /* 0x080fe40003f06270 */
[----:B------:R-:W-:Y:S02]  /*18930*/  FSEL R213, R23, -INF , !P5 ;  /* 0xff80000017d57808 */ /* 0x000fe40006800000 */
[----:B------:R-:W-:Y:S02]  /*18940*/  FSEL R60, R60, -INF , P0 ;  /* 0xff8000003c3c7808 */ /* 0x000fe40000000000 */
[-C--:B------:R-:W-:Y:S02]  /*18950*/  ISETP.GE.AND P0, PT, R20, R184.reuse, PT ;  /* 0x000000b81400720c */ /* 0x080fe40003f06270 */
[-C--:B------:R-:W-:Y:S02]  /*18960*/  ISETP.GE.AND P5, PT, R3, R183.reuse, PT ;  /* 0x000000b70300720c */ /* 0x080fe40003fa6270 */
[----:B------:R-:W-:Y:S02]  /*18970*/  FSEL R36, R67, -INF , P0 ;  /* 0xff80000043247808 */ /* 0x000fe40000000000 */
[----:B------:R-:W-:Y:S02]  /*18980*/  ISETP.GE.AND P0, PT, R5, R184, PT ;  /* 0x000000b80500720c */ /* 0x000fe40003f06270 */
[C---:B------:R-:W-:Y:S02]  /*18990*/  LOP3.LUT P2, RZ, R176.reuse, 0x800, RZ, 0xc0, !PT ;  /* 0x00000800b0ff7812 */ /* 0x040fe4000784c0ff */
[----:B------:R-:W-:Y:S02]  /*189a0*/  FSEL R37, R11, -INF , P0 ;  /* 0xff8000000b257808 */ /* 0x000fe40000000000 */
        /* <DEDUP_REMOVED lines=12> */
[----:B------:R-:W-:Y:S02]  /*18a70*/  FSEL R165, R165, -INF , !P0 ;  /* 0xff800000a5a57808 */ /* 0x000fe40004000000 */
[----:B------:R-:W-:Y:S02]  /*18a80*/  P2R R49, PR, RZ, 0x4 ;  /* 0x00000004ff317803 */ /* 0x000fe40000000000 */
[----:B------:R-:W-:Y:S02]  /*18a90*/  LOP3.LUT P2, RZ, R176, 0x8000, RZ, 0xc0, !PT ;  /* 0x00008000b0ff7812 */ /* 0x000fe4000784c0ff */
[----:B------:R-:W-:Y:S02]  /*18aa0*/  ISETP.GE.AND P0, PT, R0, R182, PT ;  /* 0x000000b60000720c */ /* 0x000fe40003f06270 */
[----:B------:R-:W-:Y:S02]  /*18ab0*/  P2R R9, PR, RZ, 0x4 ;  /* 0x00000004ff097803 */ /* 0x000fe40000000000 */
[C---:B------:R-:W-:Y:S02]  /*18ac0*/  LOP3.LUT P2, RZ, R176.reuse, 0x20000, RZ, 0xc0, !PT ;  /* 0x00020000b0ff7812 */ /* 0x040fe4000784c0ff */
[C---:B------:R-:W-:Y:S02]  /*18ad0*/  LOP3.LUT P3, RZ, R176.reuse, 0x10, RZ, 0xc0, !PT ;  /* 0x00000010b0ff7812 */ /* 0x040fe4000786c0ff */
[----:B------:R-:W-:Y:S02]  /*18ae0*/  P2R R116, PR, RZ, 0x4 ;  /* 0x00000004ff747803 */ /* 0x000fe40000000000 */
[C---:B------:R-:W-:Y:S02]  /*18af0*/  LOP3.LUT P2, RZ, R176.reuse, 0x1000, RZ, 0xc0, !PT ;  /* 0x00001000b0ff7812 */ /* 0x040fe4000784c0ff */
[C---:B------:R-:W-:Y:S02]  /*18b00*/  LOP3.LUT P4, RZ, R176.reuse, 0x200, RZ, 0xc0, !PT ;  /* 0x00000200b0ff7812 */ /* 0x040fe4000788c0ff */
[----:B------:R-:W-:Y:S02]  /*18b10*/  P2R R51, PR, RZ, 0x4 ;  /* 0x00000004ff337803 */ /* 0x000fe40000000000 */
[C---:B------:R-:W-:Y:S02]  /*18b20*/  LOP3.LUT P2, RZ, R176.reuse, 0x4000, RZ, 0xc0, !PT ;  /* 0x00004000b0ff7812 */ /* 0x040fe4000784c0ff */
[----:B------:R-:W-:Y:S02]  /*18b30*/  FSEL R221, R221, -INF , !P3 ;  /* 0xff800000dddd7808 */ /* 0x000fe40005800000 */
[----:B------:R-:W-:Y:S02]  /*18b40*/  P2R R118, PR, RZ, 0x4 ;  /* 0x00000004ff767803 */ /* 0x000fe40000000000 */
[C---:B------:R-:W-:Y:S02]  /*18b50*/  LOP3.LUT P2, RZ, R176.reuse, 0x80000, RZ, 0xc0, !PT ;  /* 0x00080000b0ff7812 */ /* 0x040fe4000784c0ff */
[----:B------:R-:W-:Y:S02]  /*18b60*/  FSEL R227, R227, -INF , !P4 ;  /* 0xff800000e3e37808 */ /* 0x000fe40006000000 */
[----:B------:R-:W-:Y:S02]  /*18b70*/  P2R R17, PR, RZ, 0x4 ;  /* 0x00000004ff117803 */ /* 0x000fe40000000000 */
[----:B------:R-:W-:Y:S02]  /*18b80*/  LOP3.LUT P2, RZ, R176, 0x200000, RZ, 0xc0, !PT ;  /* 0x00200000b0ff7812 */ /* 0x000fe4000784c0ff */
[----:B------:R-:W-:Y:S02]  /*18b90*/  ISETP.NE.AND P3, PT, R108, RZ, PT ;  /* 0x000000ff6c00720c */ /* 0x000fe40003f65270 */
[----:B------:R-:W-:Y:S02]  /*18ba0*/  P2R R4, PR, RZ, 0x4 ;  /* 0x00000004ff047803 */ /* 0x000fe40000000000 */
[----:B------:R-:W-:Y:S02]  /*18bb0*/  LOP3.LUT P2, RZ, R176, 0x10000, RZ, 0xc0, !PT ;  /* 0x00010000b0ff7812 */ /* 0x000fe4000784c0ff */
[----:B------:R-:W-:Y:S02]  /*18bc0*/  ISETP.NE.AND P4, PT, R110, RZ, PT ;  /* 0x000000ff6e00720c */ /* 0x000fe40003f85270 */
[----:B------:R-:W-:Y:S02]  /*18bd0*/  P2R R120, PR, RZ, 0x4 ;  /* 0x00000004ff787803 */ /* 0x000fe40000000000 */
[C---:B------:R-:W-:Y:S02]  /*18be0*/  LOP3.LUT P2, RZ, R176.reuse, 0x40000, RZ, 0xc0, !PT ;  /* 0x00040000b0ff7812 */ /* 0x040fe4000784c0ff */
[----:B------:R-:W-:Y:S02]  /*18bf0*/  FSEL R217, R217, -INF , !P3 ;  /* 0xff800000d9d97808 */ /* 0x000fe40005800000 */
[----:B------:R-:W-:Y:S02]  /*18c00*/  P2R R15, PR, RZ, 0x4 ;  /* 0x00000004ff0f7803 */ /* 0x000fe40000000000 */
[C---:B------:R-:W-:Y:S02]  /*18c10*/  LOP3.LUT P2, RZ, R176.reuse, 0x100000, RZ, 0xc0, !PT ;  /* 0x00100000b0ff7812 */ /* 0x040fe4000784c0ff */
[----:B------:R-:W-:Y:S02]  /*18c20*/  FSEL R219, R219, -INF , !P4 ;  /* 0xff800000dbdb7808 */ /* 0x000fe40006000000 */
[----:B------:R-:W-:Y:S02]  /*18c30*/  P2R R19, PR, RZ, 0x4 ;  /* 0x00000004ff137803 */ /* 0x000fe40000000000 */
[C---:B------:R-:W-:Y:S02]  /*18c40*/  LOP3.LUT P2, RZ, R176.reuse, 0x400000, RZ, 0xc0, !PT ;  /* 0x00400000b0ff7812 */ /* 0x040fe4000784c0ff */
[C---:B------:R-:W-:Y:S02]  /*18c50*/  LOP3.LUT P3, RZ, R176.reuse, 0x8, RZ, 0xc0, !PT ;  /* 0x00000008b0ff7812 */ /* 0x040fe4000786c0ff */
        /* <DEDUP_REMOVED lines=8> */
[-C--:B------:R-:W-:Y:S02]  /*18ce0*/  ISETP.GE.AND P3, PT, R10, R183.reuse, PT ;  /* 0x000000b70a00720c */ /* 0x080fe40003f66270 */
[----:B------:R-:W-:Y:S02]  /*18cf0*/  FSEL R13, R59, -INF , !P2 ;  /* 0xff8000003b0d7808 */ /* 0x000fe40005000000 */
[----:B------:R-:W-:Y:S02]  /*18d00*/  ISETP.NE.AND P2, PT, R4, RZ, PT ;  /* 0x000000ff0400720c */ /* 0x000fe40003f45270 */
[----:B------:R-:W-:Y:S02]  /*18d10*/  FSEL R141, R141, -INF , !P3 ;  /* 0xff8000008d8d7808 */ /* 0x000fe40005800000 */
        /* <DEDUP_REMOVED lines=36> */
[----:B------:R-:W-:Y:S02]  /*18f60*/  FSEL R199, R30, -INF , !P2 ;  /* 0xff8000001ec77808 */ /* 0x000fe40005000000 */
[-C--:B------:R-:W-:Y:S02]  /*18f70*/  ISETP.GE.AND P2, PT, R2, R182.reuse, PT ;  /* 0x000000b60200720c */ /* 0x080fe40003f46270 */
[----:B------:R-:W-:Y:S02]  /*18f80*/  FMNMX3.FTZ R2, R104, R21, R19, !PT ;  /* 0x0000001568027276 */ /* 0x000fe40007810013 */
[----:B------:R-:W-:Y:S02]  /*18f90*/  FMNMX3.FTZ R0, R0, R11, R9, !PT ;  /* 0x0000000b00007276 */ /* 0x000fe40007810009 */
[----:B------:R-:W-:Y:S02]  /*18fa0*/  FMNMX3.FTZ R2, R2, R15, R13, !PT ;  /* 0x0000000f02027276 */ /* 0x000fe4000781000d */
[----:B------:R-:W-:Y:S02]  /*18fb0*/  @P1 LOP3.LUT R176, R176, 0x1, RZ, 0xfc, !PT ;  /* 0x00000001b0b01812 */ /* 0x000fe400078efcff */
[----:B------:R-:W-:Y:S02]  /*18fc0*/  FMNMX3.FTZ R2, R2, R231, R51, !PT ;  /* 0x000000e702027276 */ /* 0x000fe40007810033 */
[----:B------:R-:W-:Y:S02]  /*18fd0*/  FMNMX3.FTZ R0, R0, R33, R229, !PT ;  /* 0x0000002100007276 */ /* 0x000fe400078100e5 */
[----:B------:R-:W-:Y:S02]  /*18fe0*/  FMNMX3.FTZ R2, R2, R49, R35, !PT ;  /* 0x0000003102027276 */ /* 0x000fe40007810023 */
[----:B------:R-:W-:Y:S02]  /*18ff0*/  LOP3.LUT P3, RZ, R176, 0x1, RZ, 0xc0, !PT ;  /* 0x00000001b0ff7812 */ /* 0x000fe4000786c0ff */
[----:B------:R-:W-:Y:S02]  /*19000*/  FMNMX3.FTZ R2, R2, R223, R221, !PT ;  /* 0x000000df02027276 */ /* 0x000fe400078100dd */
[----:B------:R-:W-:Y:S02]  /*19010*/  LOP3.LUT R176, R176, 0xfffffffd, RZ, 0xc0, !PT ;  /* 0xfffffffdb0b07812 */ /* 0x000fe400078ec0ff */
[----:B------:R-:W-:Y:S02]  /*19020*/  FMNMX3.FTZ R0, R0, R227, R225, !PT ;  /* 0x000000e300007276 */ /* 0x000fe400078100e1 */
[----:B------:R-:W-:Y:S02]  /*19030*/  FMNMX3.FTZ R2, R2, R219, R217, !PT ;  /* 0x000000db02027276 */ /* 0x000fe400078100d9 */
[----:B------:R-:W-:Y:S02]  /*19040*/  @P0 LOP3.LUT R176, R176, 0x2, RZ, 0xfc, !PT ;  /* 0x00000002b0b00812 */ /* 0x000fe400078efcff */
[----:B------:R-:W-:Y:S02]  /*19050*/  FMNMX3.FTZ R0, R0, R215, R213, !PT ;  /* 0x000000d700007276 */ /* 0x000fe400078100d5 */
[-C--:B------:R-:W-:Y:S02]  /*19060*/  ISETP.GE.AND P0, PT, R14, R182.reuse, PT ;  /* 0x000000b60e00720c */ /* 0x080fe40003f06270 */
[----:B------:R-:W-:Y:S02]  /*19070*/  FMNMX3.FTZ R2, R2, R207, R205, !PT ;  /* 0x000000cf02027276 */ /* 0x000fe400078100cd */
[----:B------:R-:W-:Y:S02]  /*19080*/  FMNMX3.FTZ R0, R0, R211, R209, !PT ;  /* 0x000000d300007276 */ /* 0x000fe400078100d1 */
[-C--:B------:R-:W-:Y:S02]  /*19090*/  ISETP.GE.AND P1, PT, R55, R182.reuse, PT ;  /* 0x000000b63700720c */ /* 0x080fe40003f26270 */
[----:B------:R-:W-:Y:S02]  /*190a0*/  FSEL R119, R119, -INF , !P0 ;  /* 0xff80000077777808 */ /* 0x000fe40004000000 */
[----:B------:R-:W-:Y:S02]  /*190b0*/  FMNMX3.FTZ R2, R2, R203, R201, !PT ;  /* 0x000000cb02027276 */ /* 0x000fe400078100c9 */
[----:B------:R-:W-:Y:S02]  /*190c0*/  ISETP.GE.AND P0, PT, R25, R183, PT ;  /* 0x000000b71900720c */ /* 0x000fe40003f06270 */
        /* <DEDUP_REMOVED lines=9> */
[-C--:B------:R-:W-:Y:S02]  /*19160*/  ISETP.GE.AND P5, PT, R55, R183.reuse, PT ;  /* 0x000000b73700720c */ /* 0x080fe40003fa6270 */
[----:B------:R-:W-:Y:S02]  /*19170*/  LOP3.LUT R176, R176, 0xfffffffe, RZ, 0xc0, !PT ;  /* 0xfffffffeb0b07812 */ /* 0x000fe400078ec0ff */
[----:B------:R-:W-:Y:S02]  /*19180*/  FSEL R55, R40, -INF , !P3 ;  /* 0xff80000028377808 */ /* 0x000fe40005800000 */
[----:B------:R-:W-:Y:S02]  /*19190*/  FSEL R53, R41, -INF , !P6 ;  /* 0xff80000029357808 */ /* 0x000fe40007000000 */
[----:B------:R-:W-:Y:S02]  /*191a0*/  ISETP.GE.AND P4, PT, R18, R183, PT ;  /* 0x000000b71200720c */ /* 0x000fe40003f86270 */
[----:B------:R-:W-:Y:S02]  /*191b0*/  FMNMX3.FTZ R0, R0, R143, R141, !PT ;  /* 0x0000008f00007276 */ /* 0x000fe4000781008d */
[----:B------:R-:W-:Y:S02]  /*191c0*/  FMNMX3.FTZ R2, R2, R139, R135, !PT ;  /* 0x0000008b02027276 */ /* 0x000fe40007810087 */
[-C--:B------:R-:W-:Y:S02]  /*191d0*/  ISETP.GE.AND P2, PT, R29, R183.reuse, PT ;  /* 0x000000b71d00720c */ /* 0x080fe40003f46270 */
[----:B------:R-:W-:Y:S01]  /*191e0*/  ISETP.GE.AND P3, PT, R16, R183, PT ;  /* 0x000000b71000720c */ /* 0x000fe20003f66270 */
[----:B------:R-:W-:Y:S01]  /*191f0*/  LDSM.16.MT88.4 R28, [R107+0x6000] ;  /* 0x006000006b1c783b */ /* 0x000fe20000004200 */
[----:B------:R-:W-:Y:S02]  /*19200*/  @P0 LOP3.LUT R176, R176, 0x1, RZ, 0xfc, !PT ;  /* 0x00000001b0b00812 */ /* 0x000fe400078efcff */
[----:B------:R-:W-:Y:S02]  /*19210*/  FSEL R121, R121, -INF , !P1 ;  /* 0xff80000079797808 */ /* 0x000fe40004800000 */
        /* <DEDUP_REMOVED lines=8> */
[----:B------:R-:W-:Y:S01]  /*192a0*/  ISETP.GE.AND P4, PT, R14, R183, PT ;  /* 0x000000b70e00720c */ /* 0x000fe20003f86270 */
[----:B------:R-:W-:Y:S01]  /*192b0*/  LDSM.16.MT88.4 R44, [R106+0x6000] ;  /* 0x006000006a2c783b */ /* 0x000fe20000004200 */
[----:B------:R-:W-:Y:S02]  /*192c0*/  LOP3.LUT P3, RZ, R176, 0x2, RZ, 0xc0, !PT ;  /* 0x00000002b0ff7812 */ /* 0x000fe4000786c0ff */
[----:B------:R-:W-:Y:S02]  /*192d0*/  FMNMX3.FTZ R0, R0, R129, R127, !PT ;  /* 0x0000008100007276 */ /* 0x000fe4000781007f */
[----:B------:R-:W-:Y:S02]  /*192e0*/  FSEL R115, R115, -INF , !P0 ;  /* 0xff80000073737808 */ /* 0x000fe40004000000 */
[----:B------:R-:W-:Y:S02]  /*192f0*/  LOP3.LUT P2, RZ, R176, 0x1, RZ, 0xc0, !PT ;  /* 0x00000001b0ff7812 */ /* 0x000fe4000784c0ff */
[----:B------:R-:W-:Y:S02]  /*19300*/  FSEL R117, R117, -INF , !P1 ;  /* 0xff80000075757808 */ /* 0x000fe40004800000 */
[-C--:B------:R-:W-:Y:S02]  /*19310*/  ISETP.GE.AND P0, PT, R6, R182.reuse, PT ;  /* 0x000000b60600720c */ /* 0x080fe40003f06270 */
[-C--:B------:R-:W-:Y:S02]  /*19320*/  ISETP.GE.AND P1, PT, R24, R182.reuse, PT ;  /* 0x000000b61800720c */ /* 0x080fe40003f26270 */
[----:B------:R-:W-:Y:S02]  /*19330*/  FMNMX3.FTZ R2, R2, R121, R119, !PT ;  /* 0x0000007902027276 */ /* 0x000fe40007810077 */
[----:B------:R-:W-:Y:S02]  /*19340*/  FSEL R111, R48, -INF , !P4 ;  /* 0xff800000306f7808 */ /* 0x000fe40006000000 */
[----:B------:R-:W-:Y:S02]  /*19350*/  FMNMX3.FTZ R0, R0, R59, R57, !PT ;  /* 0x0000003b00007276 */ /* 0x000fe40007810039 */
[----:B------:R-:W-:Y:S02]  /*19360*/  ISETP.GE.AND P6, PT, R7, R183, PT ;  /* 0x000000b70700720c */ /* 0x000fe40003fc6270 */
[----:B------:R-:W-:Y:S02]  /*19370*/  FSEL R113, R113, -INF , !P3 ;  /* 0xff80000071717808 */ /* 0x000fe40005800000 */
[----:B------:R-:W-:Y:S02]  /*19380*/  FSEL R109, R8, -INF , !P2 ;  /* 0xff800000086d7808 */ /* 0x000fe40005000000 */
[-C--:B------:R-:W-:Y:S02]  /*19390*/  ISETP.GE.AND P3, PT, R20, R182.reuse, PT ;  /* 0x000000b61400720c */ /* 0x080fe40003f66270 */
[----:B------:R-:W-:Y:S02]  /*193a0*/  FSEL R65, R52, -INF , !P1 ;  /* 0xff80000034417808 */ /* 0x000fe40004800000 */
[----:B------:R-:W-:Y:S02]  /*193b0*/  FSEL R66, R66, -INF , !P0 ;  /* 0xff80000042427808 */ /* 0x000fe40004000000 */
[----:B------:R-:W-:Y:S02]  /*193c0*/  FMNMX3.FTZ R2, R2, R117, R115, !PT ;  /* 0x0000007502027276 */ /* 0x000fe40007810073 */
[----:B------:R-:W-:Y:S02]  /*193d0*/  ISETP.GE.AND P2, PT, R5, R182, PT ;  /* 0x000000b60500720c */ /* 0x000fe40003f46270 */
[----:B------:R-:W-:Y:S02]  /*193e0*/  FSEL R67, R50, -INF , !P6 ;  /* 0xff80000032437808 */ /* 0x000fe40007000000 */
[-C--:B------:R-:W-:Y:S02]  /*193f0*/  ISETP.GE.AND P4, PT, R6, R183.reuse, PT ;  /* 0x000000b70600720c */ /* 0x080fe40003f86270 */
[----:B------:R-:W-:Y:S02]  /*19400*/  ISETP.GE.AND P5, PT, R24, R183, PT ;  /* 0x000000b71800720c */ /* 0x000fe40003fa6270 */
[----:B------:R-:W-:Y:S02]  /*19410*/  FMNMX3.FTZ R0, R0, R113, R111, !PT ;  /* 0x0000007100007276 */ /* 0x000fe4000781006f */
        /* <DEDUP_REMOVED lines=389> */
.L_x_10661:
        /* <DEDUP_REMOVED lines=10> */
.L_x_10682:
        /* <DEDUP_REMOVED lines=128> */
.L_x_10671:
[----:B------:R-:W-:Y:S05]  /*1b510*/  BSYNC.RECONVERGENT B0 ;  /* 0x0000000000007941 */ /* 0x000fea0003800200 */
.L_x_10670:
        /* <DEDUP_REMOVED lines=23> */
.L_x_10673:
[----:B------:R-:W-:Y:S05]  /*1b690*/  BSYNC.RECONVERGENT B0 ;  /* 0x0000000000007941 */ /* 0x000fea0003800200 */
.L_x_10672:
        /* <DEDUP_REMOVED lines=43> */
.L_x_10675:
[----:B------:R-:W-:Y:S05]  /*1b950*/  BSYNC.RECONVERGENT B0 ;  /* 0x0000000000007941 */ /* 0x000fea0003800200 */
.L_x_10674:
        /* <DEDUP_REMOVED lines=13> */
.L_x_10677:
[----:B------:R-:W-:Y:S05]  /*1ba30*/  BSYNC.RECONVERGENT B0 ;  /* 0x0000000000007941 */ /* 0x000fea0003800200 */
.L_x_10676:
[----:B------:R-:W-:-:S04]  /*1ba40*/  MOV R169, 0x0 ;  /* 0x0000000000a97802 */ /* 0x000fc80000000f00 */
[----:B-1234-:R-:W-:Y:S05]  /*1ba50*/  @P2 RET.REL.NODEC R168 `(_ZN5flash24flash_fwd_splitkv_kernelI23Flash_fwd_kernel_traitsILi64ELi64ELi128ELi4ELb0ELb0EN7cutlass6half_tE19Flash_kernel_traitsILi64ELi64ELi128ELi4ES3_EELb0ELb1ELb0ELb0ELb0ELb1ELb0ELb1EEEvNS_16Flash_fwd_paramsE) ;  /* 0xfffffe44a8682950 */ /* 0x01efea0003c3ffff */
        /* <DEDUP_REMOVED lines=12> */
[----:B-1----:R-:W-:Y:S05]  /*1bb20*/  RET.REL.NODEC R168 `(_ZN5flash24flash_fwd_splitkv_kernelI23Flash_fwd_kernel_traitsILi64ELi64ELi128ELi4ELb0ELb0EN7cutlass6half_tE19Flash_kernel_traitsILi64ELi64ELi128ELi4ES3_EELb0ELb1ELb0ELb0ELb0ELb1ELb0ELb1EEEvNS_16Flash_fwd_paramsE) ;  /* 0xfffffe44a8347950 */ /* 0x002fea0003c3ffff */
.L_x_10669:
[----:B------:R-:W-:Y:S01]  /*1bb30*/  MOV R4, 0x2 ;  /* 0x0000000200047802 */ /* 0x000fe20000000f00 */
[----:B------:R-:W-:Y:S01]  /*1bb40*/  IMAD.MOV.U32 R3, RZ, RZ, 0x1f ;  /* 0x0000001fff037424 */ /* 0x000fe200078e00ff */
[----:B------:R-:W-:-:S07]  /*1bb50*/  MOV R5, 0xffffffff ;  /* 0xffffffff00057802 */ /* 0x000fce0000000f00 */
[----:B-1---5:R-:W-:Y:S05]  /*1bb60*/  WARPSYNC.COLLECTIVE R5, `(.L_x_10678) ;  /* 0x0000000005087348 */ /* 0x022fea0003c00000 */
[----:B------:R2:W3:Y:S02]  /*1bb70*/  SHFL.BFLY P0, R10, R190, R4, R3 ;  /* 0x0c000004be0a7389 */ /* 0x0004e40000000003 */
[----:B-123-5:R-:W-:Y:S05]  /*1bb80*/  ENDCOLLECTIVE ;  /* 0x000000000000791b */ /* 0x02efea0003800000 */
.L_x_10678:
[----:B------:R-:W-:Y:S02]  /*1bb90*/  IMAD.MOV.U32 R9, RZ, RZ, R10 ;  /* 0x000000ffff097224 */ /* 0x000fe400078e000a */
[----:B------:R-:W-:Y:S02]  /*1bba0*/  IMAD.MOV.U32 R4, RZ, RZ, 0x1 ;  /* 0x00000001ff047424 */ /* 0x000fe400078e00ff */
[----:B------:R-:W-:-:S05]  /*1bbb0*/  FADD.FTZ R9, R9, R190 ;  /* 0x000000be09097221 */ /* 0x000fca0000010000 */
[----:B------:R-:W-:-:S07]  /*1bbc0*/  MOV R190, R9 ;  /* 0x0000000900be7202 */ /* 0x000fce0000000f00 */
[----:B------:R-:W-:Y:S05]  /*1bbd0*/  WARPSYNC.COLLECTIVE R5, `(.L_x_10679) ;  /* 0x0000000005087348 */ /* 0x000fea0003c00000 */
[----:B------:R1:W2:Y:S02]  /*1bbe0*/  SHFL.BFLY P0, R10, R190, R4, R3 ;  /* 0x0c000004be0a7389 */ /* 0x0002a40000000003 */
[----:B-12---:R-:W-:Y:S05]  /*1bbf0*/  ENDCOLLECTIVE ;  /* 0x000000000000791b */ /* 0x006fea0003800000 */
.L_x_10679:
[----:B------:R-:W-:Y:S01]  /*1bc00*/  MOV R190, R189 ;  /* 0x000000bd00be7202 */ /* 0x000fe20000000f00 */
[----:B------:R-:W-:Y:S01]  /*1bc10*/  IMAD.MOV.U32 R4, RZ, RZ, 0x2 ;  /* 0x00000002ff047424 */ /* 0x000fe200078e00ff */
[----:B------:R-:W-:-:S07]  /*1bc20*/  MOV R6, R10 ;  /* 0x0000000a00067202 */ /* 0x000fce0000000f00 */
[----:B------:R-:W-:Y:S05]  /*1bc30*/  WARPSYNC.COLLECTIVE R5, `(.L_x_10680) ;  /* 0x0000000005087348 */ /* 0x000fea0003c00000 */
[----:B------:R1:W2:Y:S02]  /*1bc40*/  SHFL.BFLY P0, R10, R190, R4, R3 ;  /* 0x0c000004be0a7389 */ /* 0x0002a40000000003 */
[----:B-12---:R-:W-:Y:S05]  /*1bc50*/  ENDCOLLECTIVE ;  /* 0x000000000000791b */ /* 0x006fea0003800000 */
.L_x_10680:
[----:B------:R-:W-:Y:S01]  /*1bc60*/  FADD.FTZ R6, R9, R6 ;  /* 0x0000000609067221 */ /* 0x000fe20000010000 */
[----:B------:R-:W-:Y:S01]  /*1bc70*/  FADD.FTZ R8, R10, R189 ;  /* 0x000000bd0a087221 */ /* 0x000fe20000010000 */
[----:B------:R-:W-:-:S04]  /*1bc80*/  MOV R4, 0x1 ;  /* 0x0000000100047802 */ /* 0x000fc80000000f00 */
[----:B------:R-:W-:-:S07]  /*1bc90*/  MOV R190, R8 ;  /* 0x0000000800be7202 */ /* 0x000fce0000000f00 */
[----:B------:R-:W-:Y:S05]  /*1bca0*/  WARPSYNC.COLLECTIVE R5, `(.L_x_10681) ;  /* 0x0000000005087348 */ /* 0x000fea0003c00000 */
[----:B------:R1:W2:Y:S02]  /*1bcb0*/  SHFL.BFLY P0, R10, R190, R4, R3 ;  /* 0x0c000004be0a7389 */ /* 0x0002a40000000003 */
[----:B-12---:R-:W-:Y:S05]  /*1bcc0*/  ENDCOLLECTIVE ;  /* 0x000000000000791b */ /* 0x006fea0003800000 */
.L_x_10681:
[----:B------:R-:W-:Y:S05]  /*1bcd0*/  BRA `(.L_x_10682) ;  /* 0xfffffff0000c7947 */ /* 0x000fea000383ffff */
.L_x_10683:
        /* <DEDUP_REMOVED lines=10> */
.L_x_14801:


//--------------------- .text._ZN5flash24flash_fwd_splitkv_kernelI23Flash_fwd_kernel_traitsILi64ELi64ELi128ELi4ELb0ELb0EN7cutlass6half_tE19Flash_kernel_traitsILi64ELi64ELi128ELi4ES3_EELb0ELb1ELb0ELb0ELb0ELb0ELb1ELb0EEEvNS_16Flash_fwd_paramsE --------------------------
	.section	.text._ZN5flash24flash_fwd_splitkv_kernelI23Flash_fwd_kernel_traitsILi64ELi64ELi128ELi4ELb0ELb0EN7cutlass6half_tE19Flash_kernel_traitsILi64ELi64ELi128ELi4ES3_EELb0ELb1ELb0ELb0ELb0ELb0ELb1ELb0EEEvNS_16Flash_fwd_paramsE,"ax",@progbits
	.align	128
        .global         _ZN5flash24flash_fwd_splitkv_kernelI23Flash_fwd_kernel_traitsILi64ELi64ELi128ELi4ELb0ELb0EN7cutlass6half_tE19Flash_kernel_traitsILi64ELi64ELi128ELi4ES3_EELb0ELb1ELb0ELb0ELb0ELb0ELb1ELb0EEEvNS_16Flash_fwd_paramsE
        .type           _ZN5flash24flash_fwd_splitkv_kernelI23Flash_fwd_kernel_traitsILi64ELi64ELi128ELi4ELb0ELb0EN7cutlass6half_tE19Flash_kernel_traitsILi64ELi64ELi128ELi4ES3_EELb0ELb1ELb0ELb0ELb0ELb0ELb1ELb0EEEvNS_16Flash_fwd_paramsE,@function
        .size           _ZN5flash24flash_fwd_splitkv_kernelI23Flash_fwd_kernel_traitsILi64ELi64ELi128ELi4ELb0ELb0EN7cutlass6half_tE19Flash_kernel_traitsILi64ELi64ELi128ELi4ES3_EELb0ELb1ELb0ELb0ELb0ELb0ELb1ELb0EEEvNS_16Flash_fwd_paramsE,(.L_x_14802 - _ZN5flash24flash_fwd_splitkv_kernelI23Flash_fwd_kernel_traitsILi64ELi64ELi128ELi4ELb0ELb0EN7cutlass6half_tE19Flash_kernel_traitsILi64ELi64ELi128ELi4ES3_EELb0ELb1ELb0ELb0ELb0ELb0ELb1ELb0EEEvNS_16Flash_fwd_paramsE)
        .other          _ZN5flash24flash_fwd_splitkv_kernelI23Flash_fwd_kernel_traitsILi64ELi64ELi128ELi4ELb0ELb0EN7cutlass6half_tE19Flash_kernel_traitsILi64ELi64ELi128ELi4ES3_EELb0ELb1ELb0ELb0ELb0ELb0ELb1ELb0EEEvNS_16Flash_fwd_paramsE,@"STO_CUDA_ENTRY STV_DEFAULT"
_ZN5flash24flash_fwd_splitkv_kernelI23Flash_fwd_kernel_traitsILi64ELi64ELi128ELi4ELb0ELb0EN7cutlass6half_tE19Flash_kernel_traitsILi64ELi64ELi128ELi4ES3_EELb0ELb1ELb0ELb0ELb0ELb0ELb1ELb0EEEvNS_16Flash_fwd_paramsE:
.text._ZN5flash24flash_fwd_splitkv_kernelI23Flash_fwd_kernel_traitsILi64ELi64ELi128ELi4ELb0ELb0EN7cutlass6half_tE19Flash_kernel_traitsILi64ELi64ELi128ELi4ES3_EELb0ELb1ELb0ELb0ELb0ELb0ELb1ELb0EEEvNS_16Flash_fwd_paramsE:
        /* <DEDUP_REMOVED lines=29> */
[----:B-1----:R-:W-:Y:S05]  /*01d0*/  CALL.REL.NOINC `($_ZN5flash24flash_fwd_splitkv_kernelI23Flash_fwd_kernel_traitsILi64ELi64ELi128ELi4ELb0ELb0EN7cutlass6half_tE19Flash_kernel_traitsILi64ELi64ELi128ELi4ES3_EELb0ELb1ELb0ELb0ELb0ELb0ELb1ELb0EEEvNS_16Flash_fwd_paramsE$_ZN5flash30compute_attn_1rowblock_splitkvI23Flash_fwd_kernel_traitsILi64ELi64ELi128ELi4ELb0ELb0EN7cutlass6half_tE19Flash_kernel_traitsILi64ELi64ELi128ELi4ES3_EELb0ELb1ELb0ELb0ELb0ELb0ELb1ELb0ENS_16Flash_fwd_paramsEEEvRKT8_iiiii) ;  /* 0x0000000000087944 */ /* 0x002fea0003c00000 */
[----:B------:R-:W-:Y:S05]  /*01e0*/  BSYNC.RECONVERGENT B3 ;  /* 0x0000000000037941 */ /* 0x000fea0003800200 */
.L_x_10684:
[----:B------:R-:W-:Y:S05]  /*01f0*/  EXIT ;  /* 0x000000000000794d */ /* 0x000fea0003800000 */
        .type           $_ZN5flash24flash_fwd_splitkv_kernelI23Flash_fwd_kernel_traitsILi64ELi64ELi128ELi4ELb0ELb0EN7cutlass6half_tE19Flash_kernel_traitsILi64ELi64ELi128ELi4ES3_EELb0ELb1ELb0ELb0ELb0ELb0ELb1ELb0EEEvNS_16Flash_fwd_paramsE$_ZN5flash30compute_attn_1rowblock_splitkvI23Flash_fwd_kernel_traitsILi64ELi64ELi128ELi4ELb0ELb0EN7cutlass6half_tE19Flash_kernel_traitsILi64ELi64ELi128ELi4ES3_EELb0ELb1ELb0ELb0ELb0ELb0ELb1ELb0ENS_16Flash_fwd_paramsEEEvRKT8_iiiii,@function
        .size           $_ZN5flash24flash_fwd_splitkv_kernelI23Flash_fwd_kernel_traitsILi64ELi64ELi128ELi4ELb0ELb0EN7cutlass6half_tE19Flash_kernel_traitsILi64ELi64ELi128ELi4ES3_EELb0ELb1ELb0ELb0ELb0ELb0ELb1ELb0EEEvNS_16Flash_fwd_paramsE$_ZN5flash30compute_attn_1rowblock_splitkvI23Flash_fwd_kernel_traitsILi64ELi64ELi128ELi4ELb0ELb0EN7cutlass6half_tE19Flash_kernel_traitsILi64ELi64ELi128ELi4ES3_EELb0ELb1ELb0ELb0ELb0ELb0ELb1ELb0ENS_16Flash_fwd_paramsEEEvRKT8_iiiii,(.L_x_14802 - $_ZN5flash24flash_fwd_splitkv_kernelI23Flash_fwd_kernel_traitsILi64ELi64ELi128ELi4ELb0ELb0EN7cutlass6half_tE19Flash_kernel_traitsILi64ELi64ELi128ELi4ES3_EELb0ELb1ELb0ELb0ELb0ELb0ELb1ELb0EEEvNS_16Flash_fwd_paramsE$_ZN5flash30compute_attn_1rowblock_splitkvI23Flash_fwd_kernel_traitsILi64ELi64ELi128ELi4ELb0ELb0EN7cutlass6half_tE19Flash_kernel_traitsILi64ELi64ELi128ELi4ES3_EELb0ELb1ELb0ELb0ELb0ELb0ELb1ELb0ENS_16Flash_fwd_paramsEEEvRKT8_iiiii)
$_ZN5flash24flash_fwd_splitkv_kernelI23Flash_fwd_kernel_traitsILi64ELi64ELi128ELi4ELb0ELb0EN7cutlass6half_tE19Flash_kernel_traitsILi64ELi64ELi128ELi4ES3_EELb0ELb1ELb0ELb0ELb0ELb0ELb1ELb0EEEvNS_16Flash_fwd_paramsE$_ZN5flash30compute_attn_1rowblock_splitkvI23Flash_fwd_kernel_traitsILi64ELi64ELi128ELi4ELb0ELb0EN7cutlass6half_tE19Flash_kernel_traitsILi64ELi64ELi128ELi4ES3_EELb0ELb1ELb0ELb0ELb0ELb0ELb1ELb0ENS_16Flash_fwd_paramsEEEvRKT8_iiiii:
        /* <DEDUP_REMOVED lines=39> */
.L_x_10686:
[----:B------:R-:W-:Y:S05]  /*0470*/  BSYNC.RECONVERGENT B0 ;  /* 0x0000000000007941 */ /* 0x000fea0003800200 */
.L_x_10685:
[----:B------:R-:W-:Y:S04]  /*0480*/  BSSY.RECONVERGENT B0, `(.L_x_10687) ;  /* 0x0000007000007945 */ /* 0x000fe80003800200 */
[----:B------:R-:W-:Y:S05]  /*0490*/  @!P3 BRA `(.L_x_10688) ;  /* 0x000000000014b947 */ /* 0x000fea0003800000 */
[----:B------:R-:W4:Y:S02]  /*04a0*/  LD.E.U8 R6, desc[UR4][R2.64+0x1b2] ;  /* 0x0001b20402067980 */ /* 0x000f24000c101100 */
[----:B----4-:R-:W-:-:S13]  /*04b0*/  ISETP.NE.AND P1, PT, R6, RZ, PT ;  /* 0x000000ff0600720c */ /* 0x010fda0003f25270 */
[----:B------:R-:W4:Y:S02]  /*04c0*/  @P1 LD.E R6, desc[UR4][R12.64+0x4] ;  /* 0x000004040c061980 */ /* 0x000f24000c101900 */
[----:B----45:R-:W-:-:S06]  /*04d0*/  @P1 IADD3 R129, PT, PT, R6, -R15, RZ ;  /* 0x8000000f06811210 */ /* 0x030fcc0007ffe0ff */
[----:B------:R4:W5:Y:S02]  /*04e0*/  @!P1 LD.E R129, desc[UR4][R12.64] ;  /* 0x000000040c819980 */ /* 0x000964000c101900 */
.L_x_10688:
[----:B------:R-:W-:Y:S05]  /*04f0*/  BSYNC.RECONVERGENT B0 ;  /* 0x0000000000007941 */ /* 0x000fea0003800200 */
.L_x_10687:
        /* <DEDUP_REMOVED lines=8> */
.L_x_10690:
[----:B------:R-:W5:Y:S01]  /*0580*/  LD.E.64 R6, desc[UR4][R2.64+0x108] ;  /* 0x0001080402067980 */ /* 0x000f62000c101b00 */
[----:B------:R-:W-:Y:S01]  /*0590*/  BSSY.RECONVERGENT B0, `(.L_x_10692) ;  /* 0x0000006000007945 */ /* 0x000fe20003800200 */
[----:B-----5:R-:W-:Y:S01]  /*05a0*/  ISETP.NE.U32.AND P0, PT, R6, RZ, PT ;  /* 0x000000ff0600720c */ /* 0x020fe20003f05070 */
[----:B------:R-:W-:-:S03]  /*05b0*/  IMAD.MOV.U32 R6, RZ, RZ, RZ ;  /* 0x000000ffff067224 */ /* 0x000fc600078e00ff */
[----:B------:R-:W-:-:S13]  /*05c0*/  ISETP.NE.AND.EX P0, PT, R7, RZ, PT, P0 ;  /* 0x000000ff0700720c */ /* 0x000fda0003f05300 */
[----:B------:R-:W-:Y:S05]  /*05d0*/  @!P0 BRA `(.L_x_10693) ;  /* 0x0000000000048947 */ /* 0x000fea0003800000 */
[----:B------:R1:W5:Y:S02]  /*05e0*/  LD.E R6, desc[UR4][R2.64+0xbc] ;  /* 0x0000bc0402067980 */ /* 0x000364000c101900 */
.L_x_10693:
[----:B------:R-:W-:Y:S05]  /*05f0*/  BSYNC.RECONVERGENT B0 ;  /* 0x0000000000007941 */ /* 0x000fea0003800200 */
.L_x_10692:
[----:B-----5:R-:W-:Y:S02]  /*0600*/  IADD3 R129, PT, PT, R6, R129, -R14 ;  /* 0x0000008106817210 */ /* 0x020fe40007ffe80e */
.L_x_10691:
[----:B------:R-:W-:Y:S05]  /*0610*/  BSYNC.RECONVERGENT B1 ;  /* 0x0000000000017941 */ /* 0x000fea0003800200 */
.L_x_10689:
[----:B------:R-:W-:Y:S01]  /*0620*/  IMAD.SHL.U32 R164, R29, 0x40, RZ ;  /* 0x000000401da47824 */ /* 0x000fe200078e00ff */
[----:B------:R-:W-:-:S04]  /*0630*/  MOV R161, 0x0 ;  /* 0x0000000000a17802 */ /* 0x000fc80000000f00 */
[----:B------:R-:W-:-:S13]  /*0640*/  ISETP.GT.AND P0, PT, R131, R164, PT ;  /* 0x000000a48300720c */ /* 0x000fda0003f04270 */
[----:B-1234-:R-:W-:Y:S05]  /*0650*/  @!P0 RET.REL.NODEC R160 `(_ZN5flash24flash_fwd_splitkv_kernelI23Flash_fwd_kernel_traitsILi64ELi64ELi128ELi4ELb0ELb0EN7cutlass6half_tE19Flash_kernel_traitsILi64ELi64ELi128ELi4ES3_EELb0ELb1ELb0ELb0ELb0ELb0ELb1ELb0EEEvNS_16Flash_fwd_paramsE) ;  /* 0xfffffff8a0688950 */ /* 0x01efea0003c3ffff */
[----:B------:R-:W2:Y:S04]  /*0660*/  LD.E R7, desc[UR4][R2.64+0xb8] ;  /* 0x0000b80402077980 */ /* 0x000ea8000c101900 */
[----:B------:R-:W3:Y:S04]  /*0670*/  LD.E R12, desc[UR4][R2.64+0x184] ;  /* 0x00018404020c7980 */ /* 0x000ee8000c101900 */
[----:B------:R-:W4:Y:S01]  /*0680*/  LD.E R10, desc[UR4][R2.64+0x188] ;  /* 0x00018804020a7980 */ /* 0x000f22000c101900 */
[----:B------:R-:W-:-:S04]  /*0690*/  IABS R8, R9 ;  /* 0x0000000900087213 */ /* 0x000fc80000000000 */
[----:B------:R-:W1:Y:S08]  /*06a0*/  I2F.RP R6, R8 ;  /* 0x0000000800067306 */ /* 0x000e700000209400 */
[----:B-1----:R-:W1:Y:S02]  /*06b0*/  MUFU.RCP R18, R6 ;  /* 0x0000000600127308 */ /* 0x002e640000001000 */
[----:B-1----:R-:W-:Y:S01]  /*06c0*/  VIADD R18, R18, 0xffffffe ;  /* 0x0ffffffe12127836 */ /* 0x002fe20000000000 */
[----:B------:R-:W-:-:S05]  /*06d0*/  IABS R6, R9 ;  /* 0x0000000900067213 */ /* 0x000fca0000000000 */
[----:B------:R-:W1:Y:S01]  /*06e0*/  F2I.FTZ.U32.TRUNC.NTZ R19, R18 ;  /* 0x0000001200137305 */ /* 0x000e62000021f000 */
[----:B------:R-:W-:Y:S02]  /*06f0*/  IMAD.MOV R6, RZ, RZ, -R6 ;  /* 0x000000ffff067224 */ /* 0x000fe400078e0a06 */
        /* <DEDUP_REMOVED lines=16> */
[----:B------:R-:W-:-:S04]  /*0800*/  IADD3 R13, PT, PT, R6, R164, -R131 ;  /* 0x000000a4060d7210 */ /* 0x000fc80007ffe883 */
[----:B----4-:R-:W-:Y:S02]  /*0810*/  IADD3 R10, PT, PT, R13, 0x40, R10 ;  /* 0x000000400d0a7810 */ /* 0x010fe40007ffe00a */
[----:B------:R-:W-:-:S04]  /*0820*/  SHF.R.S32.HI R13, RZ, 0x1f, R6 ;  /* 0x0000001fff0d7819 */ /* 0x000fc80000011406 */
[----:B------:R-:W-:Y:S01]  /*0830*/  LEA.HI R13, R13, R6, RZ, 0x7 ;  /* 0x000000060d0d7211 */ /* 0x000fe200078f38ff */
[----:B------:R-:W-:Y:S02]  /*0840*/  @!P1 IMAD.IADD R7, R7, 0x1, -R8 ;  /* 0x0000000107079824 */ /* 0x000fe400078e0a08 */
[----:B------:R-:W-:Y:S01]  /*0850*/  @!P1 VIADD R11, R11, 0x1 ;  /* 0x000000010b0b9836 */ /* 0x000fe20000000000 */
[----:B------:R-:W-:Y:S02]  /*0860*/  ISETP.NE.AND P1, PT, R9, RZ, PT ;  /* 0x000000ff0900720c */ /* 0x000fe40003f25270 */
[----:B------:R-:W-:Y:S01]  /*0870*/  ISETP.GE.U32.AND P2, PT, R7, R8, PT ;  /* 0x000000080700720c */ /* 0x000fe20003f46070 */
[----:B---3--:R-:W-:Y:S01]  /*0880*/  IMAD.IADD R7, R12, 0x1, R131 ;  /* 0x000000010c077824 */ /* 0x008fe200078e0283 */
[----:B------:R-:W-:-:S04]  /*0890*/  SHF.R.S32.HI R13, RZ, 0x7, R13 ;  /* 0x00000007ff0d7819 */ /* 0x000fc8000001140d */
[----:B------:R-:W-:-:S04]  /*08a0*/  IADD3 R7, PT, PT, -R7, R164, R129 ;  /* 0x000000a407077210 */ /* 0x000fc80007ffe181 */
[----:B------:R-:W-:-:S03]  /*08b0*/  SHF.R.S32.HI R8, RZ, 0x1f, R7 ;  /* 0x0000001fff087819 */ /* 0x000fc60000011407 */
[----:B------:R-:W-:Y:S01]  /*08c0*/  @P2 VIADD R11, R11, 0x1 ;  /* 0x000000010b0b2836 */ /* 0x000fe20000000000 */
[----:B------:R-:W-:-:S03]  /*08d0*/  LEA.HI R8, R8, R7, RZ, 0x7 ;  /* 0x0000000708087211 */ /* 0x000fc600078f38ff */
[----:B------:R-:W-:Y:S01]  /*08e0*/  @!P0 IMAD.MOV R11, RZ, RZ, -R11 ;  /* 0x000000ffff0b8224 */ /* 0x000fe200078e0a0b */
[----:B------:R-:W-:Y:S02]  /*08f0*/  @!P1 LOP3.LUT R11, RZ, R9, RZ, 0x33, !PT ;  /* 0x00000009ff0b9212 */ /* 0x000fe400078e33ff */
[----:B------:R-:W-:Y:S02]  /*0900*/  SHF.R.S32.HI R9, RZ, 0x1f, R10 ;  /* 0x0000001fff097819 */ /* 0x000fe4000001140a */
[----:B------:R-:W-:Y:S01]  /*0910*/  SHF.R.S32.HI R155, RZ, 0x7, R8 ;  /* 0x00000007ff9b7819 */ /* 0x000fe20000011408 */
[----:B------:R-:W-:Y:S01]  /*0920*/  IMAD R6, R11, UR8, RZ ;  /* 0x000000080b067c24 */ /* 0x000fe2000f8e02ff */
[----:B------:R-:W-:-:S04]  /*0930*/  LEA.HI R9, R9, R10, RZ, 0x7 ;  /* 0x0000000a09097211 */ /* 0x000fc800078f38ff */
[----:B------:R-:W-:Y:S02]  /*0940*/  SHF.R.S32.HI R9, RZ, 0x7, R9 ;  /* 0x00000007ff097819 */ /* 0x000fe40000011409 */
[C---:B------:R-:W-:Y:S02]  /*0950*/  VIADDMNMX R38, R6.reuse, R11, R13, PT ;  /* 0x0000000b06267246 */ /* 0x040fe4000380010d */
[----:B------:R-:W-:Y:S02]  /*0960*/  VIMNMX R155, PT, PT, R6, R155, !PT ;  /* 0x0000009b069b7248 */ /* 0x000fe40007fe0100 */
[----:B------:R-:W-:-:S04]  /*0970*/  VIMNMX R38, PT, PT, R38, R9, PT ;  /* 0x0000000926267248 */ /* 0x000fc80003fe0100 */
        /* <DEDUP_REMOVED lines=73> */
[----:B-1----:R-:W-:Y:S05]  /*0e10*/  @P6 RET.REL.NODEC R160 `(_ZN5flash24flash_fwd_splitkv_kernelI23Flash_fwd_kernel_traitsILi64ELi64ELi128ELi4ELb0ELb0EN7cutlass6half_tE19Flash_kernel_traitsILi64ELi64ELi128ELi4ES3_EELb0ELb1ELb0ELb0ELb0ELb0ELb1ELb0EEEvNS_16Flash_fwd_paramsE) ;  /* 0xfffffff0a0786950 */ /* 0x002fea0003c3ffff */
[----:B------:R-:W-:Y:S02]  /*0e20*/  MOV R5, 0xff800000 ;  /* 0xff80000000057802 */ /* 0x000fe40000000f00 */
[----:B------:R-:W-:-:S03]  /*0e30*/  MOV R161, 0x0 ;  /* 0x0000000000a17802 */ /* 0x000fc60000000f00 */
[----:B------:R1:W-:Y:S02]  /*0e40*/  ST.E desc[UR4][R2.64+0xe0], R5 ;  /* 0x0000e00502007985 */ /* 0x0003e4000c101904 */
[----:B-1----:R-:W-:Y:S05]  /*0e50*/  RET.REL.NODEC R160 `(_ZN5flash24flash_fwd_splitkv_kernelI23Flash_fwd_kernel_traitsILi64ELi64ELi128ELi4ELb0ELb0EN7cutlass6half_tE19Flash_kernel_traitsILi64ELi64ELi128ELi4ES3_EELb0ELb1ELb0ELb0ELb0ELb0ELb1ELb0EEEvNS_16Flash_fwd_paramsE) ;  /* 0xfffffff0a0687950 */ /* 0x002fea0003c3ffff */
.L_x_10694:
        /* <DEDUP_REMOVED lines=52> */
[----:B------:R-:W-:-:S06]  /*11a0*/  IMAD.WIDE R4, R10, 0x4, R168 ;  /* 0x000000040a047825 */ /* 0x000fcc00078e02a8 */
[----:B------:R1:W3:Y:S01]  /*11b0*/  LD.E R4, desc[UR4][R4.64] ;  /* 0x0000000404047980 */ /* 0x0002e2000c101900 */
[----:B----4-:R-:W-:-:S04]  /*11c0*/  IABS R9, R12 ;  /* 0x0000000c00097213 */ /* 0x010fc80000000000 */
[----:B------:R-:W4:Y:S08]  /*11d0*/  I2F.RP R13, R9 ;  /* 0x00000009000d7306 */ /* 0x000f300000209400 */
[----:B----4-:R-:W4:Y:S02]  /*11e0*/  MUFU.RCP R11, R13 ;  /* 0x0000000d000b7308 */ /* 0x010f240000001000 */
[----:B----4-:R-:W-:-:S06]  /*11f0*/  IADD3 R11, PT, PT, R11, 0xffffffe, RZ ;  /* 0x0ffffffe0b0b7810 */ /* 0x010fcc0007ffe0ff */
        /* <DEDUP_REMOVED lines=45> */
.L_x_10696:
        /* <DEDUP_REMOVED lines=35> */
[----:B------:R-:W-:Y:S01]  /*1700*/  @!P4 IMAD R9, R20, R4, R9 ;  /* 0x000000041409c224 */ /* 0x000fe200078e0209 */
[----:B------:R-:W-:Y:S01]  /*1710*/  ISETP.NE.AND P1, PT, R12, RZ, PT ;  /* 0x000000ff0c00720c */ /* 0x000fe20003f25270 */
[----:B------:R-:W-:Y:S01]  /*1720*/  @!P4 IMAD.WIDE.U32 R22, R20, R11, R22 ;  /* 0x0000000b1416c225 */ /* 0x000fe200078e0016 */
[----:B------:R-:W-:-:S03]  /*1730*/  ISETP.GE.AND P2, PT, R5, RZ, PT ;  /* 0x000000ff0500720c */ /* 0x000fc60003f46270 */
[----:B------:R-:W-:Y:S01]  /*1740*/  @P4 IMAD.WIDE.U32 R20, R150, R7, RZ ;  /* 0x0000000796144225 */ /* 0x000fe200078e00ff */
[----:B------:R-:W-:-:S03]  /*1750*/  @!P3 IADD3 R10, PT, PT, R10, 0x1, RZ ;  /* 0x000000010a0ab810 */ /* 0x000fc60007ffe0ff */
[----:B------:R-:W-:Y:S01]  /*1760*/  @P4 IMAD R4, R151, R7, RZ ;  /* 0x0000000797044224 */ /* 0x000fe200078e02ff */
[----:B------:R-:W-:Y:S02]  /*1770*/  LEA R7, R38, 0xffffff80, 0x7 ;  /* 0xffffff8026077811 */ /* 0x000fe400078e38ff */
[----:B------:R-:W-:Y:S02]  /*1780*/  @!P4 MOV R8, R22 ;  /* 0x000000160008c202 */ /* 0x000fe40000000f00 */
[----:B------:R-:W-:Y:S01]  /*1790*/  @!P4 IADD3 R9, PT, PT, R23, R9, RZ ;  /* 0x000000091709c210 */ /* 0x000fe20007ffe0ff */
[----:B------:R-:W-:Y:S01]  /*17a0*/  @P4 IMAD.IADD R9, R21, 0x1, R4 ;  /* 0x0000000115094824 */ /* 0x000fe200078e0204 */
[----:B------:R-:W-:Y:S01]  /*17b0*/  @P4 MOV R8, R20 ;  /* 0x0000001400084202 */ /* 0x000fe20000000f00 */
[----:B------:R-:W-:Y:S01]  /*17c0*/  IMAD R6, R151, R7, RZ ;  /* 0x0000000797067224 */ /* 0x000fe200078e02ff */
[----:B------:R-:W-:Y:S01]  /*17d0*/  SHF.R.S32.HI R13, RZ, 0x1f, R7 ;  /* 0x0000001fff0d7819 */ /* 0x000fe20000011407 */
[----:B------:R-:W-:Y:S01]  /*17e0*/  @!P4 IMAD R4, R153, R14, RZ ;  /* 0x0000000e9904c224 */ /* 0x000fe200078e02ff */
[----:B------:R-:W-:Y:S01]  /*17f0*/  @!P4 SHF.R.S32.HI R5, RZ, 0x1f, R14 ;  /* 0x0000001fff05c819 */ /* 0x000fe2000001140e */
[----:B------:R-:W-:-:S02]  /*1800*/  @P5 VIADD R10, R10, 0x1 ;  /* 0x000000010a0a5836 */ /* 0x000fc40000000000 */
[----:B------:R-:W-:-:S03]  /*1810*/  IMAD.WIDE.U32 R20, R150, R7, R8 ;  /* 0x0000000796147225 */ /* 0x000fc600078e0008 */
[----:B------:R-:W-:Y:S01]  /*1820*/  @!P2 IADD3 R10, PT, PT, -R10, RZ, RZ ;  /* 0x000000ff0a0aa210 */ /* 0x000fe20007ffe1ff */
[----:B------:R-:W-:Y:S02]  /*1830*/  IMAD R6, R13, R150, R6 ;  /* 0x000000960d067224 */ /* 0x000fe400078e0206 */
[----:B------:R-:W-:Y:S02]  /*1840*/  @!P4 IMAD R4, R5, R152, R4 ;  /* 0x000000980504c224 */ /* 0x000fe400078e0204 */
[----:B------:R-:W-:Y:S01]  /*1850*/  @!P4 IMAD.WIDE.U32 R8, R152, R14, RZ ;  /* 0x0000000e9808c225 */ /* 0x000fe200078e00ff */
[----:B------:R-:W-:Y:S02]  /*1860*/  @!P1 LOP3.LUT R10, RZ, R12, RZ, 0x33, !PT ;  /* 0x0000000cff0a9212 */ /* 0x000fe400078e33ff */
[----:B------:R-:W-:Y:S02]  /*1870*/  IADD3 R21, PT, PT, R21, R6, RZ ;  /* 0x0000000615157210 */ /* 0x000fe40007ffe0ff */
[----:B------:R-:W-:Y:S01]  /*1880*/  @!P4 IADD3 R23, PT, PT, R9, R4, RZ ;  /* 0x000000040917c210 */ /* 0x000fe20007ffe0ff */
[----:B------:R-:W-:Y:S01]  /*1890*/  @!P4 IMAD R4, R17, R11, RZ ;  /* 0x0000000b1104c224 */ /* 0x000fe200078e02ff */
[----:B------:R-:W-:Y:S01]  /*18a0*/  @!P4 SHF.R.S32.HI R5, RZ, 0x1f, R11 ;  /* 0x0000001fff05c819 */ /* 0x000fe2000001140b */
[----:B------:R-:W-:Y:S01]  /*18b0*/  IMAD R9, R19, R10, RZ ;  /* 0x0000000a13097224 */ /* 0x000fe200078e02ff */
[----:B------:R-:W-:Y:S01]  /*18c0*/  SHF.R.S32.HI R6, RZ, 0x1f, R10 ;  /* 0x0000001fff067819 */ /* 0x000fe2000001140a */
[----:B------:R-:W-:Y:S01]  /*18d0*/  @P4 IMAD.IADD R14, R14, 0x1, R15 ;  /* 0x000000010e0e4824 */ /* 0x000fe200078e020f */
[----:B------:R-:W-:Y:S01]  /*18e0*/  @!P4 MOV R22, R8 ;  /* 0x000000080016c202 */ /* 0x000fe20000000f00 */
        /* <DEDUP_REMOVED lines=12> */
.L_x_10697:
[----:B------:R-:W-:Y:S05]  /*19b0*/  BSYNC.RECONVERGENT B0 ;  /* 0x0000000000007941 */ /* 0x000fea0003800200 */
.L_x_10695:
        /* <DEDUP_REMOVED lines=30> */
[----:B------:R-:W-:-:S02]  /*1ba0*/  @P4 VIADD R23, R23, 0x1 ;  /* 0x0000000117174836 */ /* 0x000fc40000000000 */
[----:B-----5:R-:W-:-:S03]  /*1bb0*/  IMAD R22, R13, R152, RZ ;  /* 0x000000980d167224 */ /* 0x020fc600078e02ff */
[----:B------:R-:W-:Y:S01]  /*1bc0*/  MOV R14, R23 ;  /* 0x00000017000e7202 */ /* 0x000fe20000000f00 */
[----:B------:R-:W-:Y:S02]  /*1bd0*/  IMAD.SHL.U32 R15, R132, 0x8, RZ ;  /* 0x00000008840f7824 */ /* 0x000fe400078e00ff */
[----:B------:R-:W-:-:S04]  /*1be0*/  IMAD.WIDE.U32 R26, R7, R152, RZ ;  /* 0x00000098071a7225 */ /* 0x000fc800078e00ff */
[----:B------:R-:W-:Y:S01]  /*1bf0*/  @!P2 IMAD.MOV R14, RZ, RZ, -R14 ;  /* 0x000000ffff0ea224 */ /* 0x000fe200078e0a0e */
[----:B------:R-:W-:Y:S01]  /*1c00*/  @!P3 LOP3.LUT R14, RZ, R12, RZ, 0x33, !PT ;  /* 0x0000000cff0eb212 */ /* 0x000fe200078e33ff */
[----:B------:R-:W-:Y:S01]  /*1c10*/  IMAD R12, R7, R153, R22 ;  /* 0x00000099070c7224 */ /* 0x000fe200078e0216 */
[----:B------:R-:W-:Y:S02]  /*1c20*/  LOP3.LUT R162, R15, 0x38, RZ, 0xc0, !PT ;  /* 0x000000380fa27812 */ /* 0x000fe400078ec0ff */
[----:B------:R-:W-:Y:S01]  /*1c30*/  SHF.R.S32.HI R22, RZ, 0x1f, R14 ;  /* 0x0000001fff167819 */ /* 0x000fe2000001140e */
[----:B------:R-:W-:Y:S01]  /*1c40*/  IMAD R7, R25, R14, RZ ;  /* 0x0000000e19077224 */ /* 0x000fe200078e02ff */
[----:B------:R-:W-:Y:S01]  /*1c50*/  IADD3 R8, P3, P2, R26, R8, R162 ;  /* 0x000000081a087210 */ /* 0x000fe20007a7e0a2 */
        /* <DEDUP_REMOVED lines=17> */
[----:B------:R-:W-:Y:S01]  /*1d70*/  IMAD.IADD R154, R131, 0x1, -R164 ;  /* 0x00000001839a7824 */ /* 0x000fe200078e0aa4 */
[----:B------:R-:W-:Y:S01]  /*1d80*/  LOP3.LUT R7, R15, 0x1c0, RZ, 0xc0, !PT ;  /* 0x000001c00f077812 */ /* 0x000fe200078ec0ff */
[----:B------:R-:W-:Y:S01]  /*1d90*/  IMAD.IADD R159, R13, 0x1, R159 ;  /* 0x000000010d9f7824 */ /* 0x000fe200078e029f */
[----:B------:R-:W-:Y:S02]  /*1da0*/  SHF.L.U32 R39, R132, 0x6, RZ ;  /* 0x0000000684277819 */ /* 0x000fe400000006ff */
[----:B------:R-:W-:Y:S02]  /*1db0*/  SHF.R.U32.HI R130, RZ, 0x1, R132 ;  /* 0x00000001ff827819 */ /* 0x000fe40000011684 */
[C---:B------:R-:W-:Y:S01]  /*1dc0*/  LOP3.LUT R13, R39.reuse, 0x1c0, RZ, 0xc0, !PT ;  /* 0x000001c0270d7812 */ /* 0x040fe200078ec0ff */
[----:B------:R-:W-:Y:S01]  /*1dd0*/  IMAD.MOV.U32 R27, RZ, RZ, RZ ;  /* 0x000000ffff1b7224 */ /* 0x000fe200078e00ff */
[----:B------:R-:W-:Y:S01]  /*1de0*/  BSSY.RECONVERGENT B0, `(.L_x_10698) ;  /* 0x000002e000007945 */ /* 0x000fe20003800200 */
        /* <DEDUP_REMOVED lines=12> */
[----:B------:R-:W-:Y:S02]  /*1eb0*/  IADD3 R10, P1, PT, R162, R5, RZ ;  /* 0x00000005a20a7210 */ /* 0x000fe40007f3e0ff */
[----:B------:R-:W-:-:S03]  /*1ec0*/  LEA R158, P2, R12, R18, 0x1 ;  /* 0x000000120c9e7211 */ /* 0x000fc600078408ff */
[----:B------:R-:W-:Y:S01]  /*1ed0*/  IMAD.X R11, RZ, RZ, R4, P1 ;  /* 0x000000ffff0b7224 */ /* 0x000fe200008e0604 */
[----:B------:R-:W-:Y:S02]  /*1ee0*/  ISETP.GE.AND P1, PT, R26, R154, PT ;  /* 0x0000009a1a00720c */ /* 0x000fe40003f26270 */
[----:B------:R-:W-:Y:S02]  /*1ef0*/  LOP3.LUT R0, R7, 0x38, R132, 0xf8, !PT ;  /* 0x0000003807007812 */ /* 0x000fe400078ef884 */
[----:B------:R-:W-:Y:S01]  /*1f00*/  LEA.HI.X R159, R12, R19, R159, 0x1, P2 ;  /* 0x000000130c9f7211 */ /* 0x000fe200010f0c9f */
[----:B------:R-:W-:Y:S01]  /*1f10*/  IMAD R19, R17, R165, RZ ;  /* 0x000000a511137224 */ /* 0x000fe200078e02ff */
[----:B------:R-:W-:Y:S02]  /*1f20*/  SHF.R.S32.HI R6, RZ, 0x1f, R165 ;  /* 0x0000001fff067819 */ /* 0x000fe400000114a5 */
[----:B------:R-:W-:-:S03]  /*1f30*/  LOP3.LUT R4, R0, 0x38, R15, 0x78, !PT ;  /* 0x0000003800047812 */ /* 0x000fc600078e780f */
[----:B------:R-:W-:Y:S01]  /*1f40*/  IMAD R19, R16, R6, R19 ;  /* 0x0000000610137224 */ /* 0x000fe200078e0213 */
[----:B------:R-:W-:Y:S01]  /*1f50*/  LOP3.LUT R4, R4, 0x1e00, R15, 0xf8, !PT ;  /* 0x00001e0004047812 */ /* 0x000fe200078ef80f */
[----:B------:R-:W-:Y:S01]  /*1f60*/  IMAD.WIDE.U32 R16, R165, R16, R10 ;  /* 0x00000010a5107225 */ /* 0x000fe200078e000a */
[----:B------:R-:W-:Y:S02]  /*1f70*/  LOP3.LUT R10, R13, 0x8, R130, 0xf8, !PT ;  /* 0x000000080d0a7812 */ /* 0x000fe400078ef882 */
[----:B------:R-:W-:Y:S01]  /*1f80*/  SHF.R.U32.HI R0, RZ, 0x4, R132 ;  /* 0x00000004ff007819 */ /* 0x000fe20000011684 */
[----:B------:R-:W-:Y:S01]  /*1f90*/  IMAD.IADD R19, R17, 0x1, R19 ;  /* 0x0000000111137824 */ /* 0x000fe200078e0213 */
        /* <DEDUP_REMOVED lines=17> */
.L_x_10700:
[----:B------:R2:W-:Y:S02]  /*20b0*/  STS.128 [R163], RZ ;  /* 0x000000ffa3007388 */ /* 0x0005e40000000c00 */
.L_x_10699:
[----:B------:R-:W-:Y:S05]  /*20c0*/  BSYNC.RECONVERGENT B0 ;  /* 0x0000000000007941 */ /* 0x000fea0003800200 */
.L_x_10698:
[C---:B------:R-:W-:Y:S01]  /*20d0*/  VIADD R24, R26.reuse, 0x10 ;  /* 0x000000101a187836 */ /* 0x040fe20000000000 */
        /* <DEDUP_REMOVED lines=8> */
[----:B-1----:R-:W-:-:S04]  /*2160*/  IADD3 R5, PT, PT, -R6, R129, RZ ;  /* 0x0000008106057210 */ /* 0x002fc80007ffe1ff */
        /* <DEDUP_REMOVED lines=19> */
.L_x_10702:
[----:B------:R-:W-:Y:S05]  /*22a0*/  BSYNC.RECONVERGENT B0 ;  /* 0x0000000000007941 */ /* 0x000fea0003800200 */
.L_x_10701:
        /* <DEDUP_REMOVED lines=19> */
.L_x_10704:
[----:B------:R-:W-:Y:S05]  /*23e0*/  BSYNC.RECONVERGENT B0 ;  /* 0x0000000000007941 */ /* 0x000fea0003800200 */
.L_x_10703:
        /* <DEDUP_REMOVED lines=18> */
.L_x_10706:
[----:B------:R-:W-:Y:S05]  /*2510*/  BSYNC.RECONVERGENT B0 ;  /* 0x0000000000007941 */ /* 0x000fea0003800200 */
.L_x_10705:
[----:B------:R-:W-:Y:S01]  /*2520*/  BSSY.RECONVERGENT B0, `(.L_x_10707) ;  /* 0x000000c000007945 */ /* 0x000fe20003800200 */
[C---:B---3--:R-:W-:Y:S02]  /*2530*/  SHF.L.U64.HI R36, R150.reuse, 0x4, R151 ;  /* 0x0000000496247819 */ /* 0x048fe40000010297 */
        /* <DEDUP_REMOVED lines=9> */
.L_x_10709:
[----:B------:R3:W-:Y:S02]  /*25d0*/  STS.128 [R163+0x2000], RZ ;  /* 0x002000ffa3007388 */ /* 0x0007e40000000c00 */
.L_x_10708:
[----:B------:R-:W-:Y:S05]  /*25e0*/  BSYNC.RECONVERGENT B0 ;  /* 0x0000000000007941 */ /* 0x000fea0003800200 */
.L_x_10707:
[-C--:B------:R-:W-:Y:S01]  /*25f0*/  ISETP.GE.AND P3, PT, R24, R5.reuse, PT ;  /* 0x000000051800720c */ /* 0x080fe20003f66270 */
[C---:B-1----:R-:W-:Y:S01]  /*2600*/  VIADD R18, R26.reuse, 0x40 ;  /* 0x000000401a127836 */ /* 0x042fe20000000000 */
[C---:B------:R-:W-:Y:S01]  /*2610*/  SHF.L.U64.HI R36, R103.reuse, 0x1, R36 ;  /* 0x0000000167247819 */ /* 0x040fe20000010224 */
[----:B------:R-:W-:Y:S01]  /*2620*/  IMAD.SHL.U32 R103, R103, 0x2, RZ ;  /* 0x0000000267677824 */ /* 0x000fe200078e00ff */
[----:B------:R-:W-:Y:S01]  /*2630*/  BSSY.RECONVERGENT B0, `(.L_x_10710) ;  /* 0x0000011000007945 */ /* 0x000fe20003800200 */
[----:B------:R-:W-:Y:S01]  /*2640*/  VIADD R16, R26, 0x50 ;  /* 0x000000501a107836 */ /* 0x000fe20000000000 */
[-C--:B------:R-:W-:Y:S01]  /*2650*/  ISETP.GE.AND P2, PT, R22, R5.reuse, PT ;  /* 0x000000051600720c */ /* 0x080fe20003f46270 */
        /* <DEDUP_REMOVED lines=14> */
.L_x_10711:
[----:B------:R-:W-:Y:S05]  /*2740*/  BSYNC.RECONVERGENT B0 ;  /* 0x0000000000007941 */ /* 0x000fea0003800200 */
.L_x_10710:
        /* <DEDUP_REMOVED lines=13> */
.L_x_10713:
[----:B------:R-:W-:Y:S05]  /*2820*/  BSYNC.RECONVERGENT B0 ;  /* 0x0000000000007941 */ /* 0x000fea0003800200 */
.L_x_10712:
        /* <DEDUP_REMOVED lines=12> */
.L_x_10715:
[----:B------:R-:W-:Y:S05]  /*28f0*/  BSYNC.RECONVERGENT B0 ;  /* 0x0000000000007941 */ /* 0x000fea0003800200 */
.L_x_10714:
        /* <DEDUP_REMOVED lines=14> */
.L_x_10717:
[----:B------:R-:W-:Y:S05]  /*29e0*/  BSYNC.RECONVERGENT B0 ;  /* 0x0000000000007941 */ /* 0x000fea0003800200 */
.L_x_10716:
        /* <DEDUP_REMOVED lines=11> */
.L_x_10719:
[----:B------:R-:W-:Y:S05]  /*2aa0*/  BSYNC.RECONVERGENT B0 ;  /* 0x0000000000007941 */ /* 0x000fea0003800200 */
.L_x_10718:
        /* <DEDUP_REMOVED lines=14> */
.L_x_10721:
[----:B------:R-:W-:Y:S05]  /*2b90*/  BSYNC.RECONVERGENT B0 ;  /* 0x0000000000007941 */ /* 0x000fea0003800200 */
.L_x_10720:
        /* <DEDUP_REMOVED lines=12> */
.L_x_10723:
[----:B------:R-:W-:Y:S05]  /*2c60*/  BSYNC.RECONVERGENT B0 ;  /* 0x0000000000007941 */ /* 0x000fea0003800200 */
.L_x_10722:
[----:B------:R-:W0:Y:S01]  /*2c70*/  LDGDEPBAR ;  /* 0x00000000000079af */ /* 0x000e220000000000 */
[----:B-1----:R-:W-:-:S03]  /*2c80*/  IMAD.SHL.U32 R26, R132, 0x20, RZ ;  /* 0x00000020841a7824 */ /* 0x002fc600078e00ff */
[----:B------:R1:W5:Y:S04]  /*2c90*/  LD.E R128, desc[UR4][R2.64+0x184] ;  /* 0x0001840402807980 */ /* 0x000368000c101900 */
[----:B------:R1:W5:Y:S01]  /*2ca0*/  LD.E R102, desc[UR4][R2.64+0x188] ;  /* 0x0001880402667980 */ /* 0x000362000c101900 */
[----:B------:R-:W-:Y:S01]  /*2cb0*/  SHF.L.U32 R37, R132, 0x1, RZ ;  /* 0x0000000184257819 */ /* 0x000fe200000006ff */
[C---:B------:R-:W-:Y:S01]  /*2cc0*/  IMAD.SHL.U32 R4, R152.reuse, 0x10, RZ ;  /* 0x0000001098047824 */ /* 0x040fe200078e00ff */
        /* <DEDUP_REMOVED lines=14> */
.L_x_10726:
[----:B------:R1:W-:Y:S01]  /*2db0*/  STS.128 [R163+0x6000], RZ ;  /* 0x006000ffa3007388 */ /* 0x0003e20000000c00 */
[----:B------:R-:W-:Y:S05]  /*2dc0*/  BRA `(.L_x_10727) ;  /* 0x0000000000047947 */ /* 0x000fea0003800000 */
.L_x_10725:
[----:B------:R1:W-:Y:S02]  /*2dd0*/  STS.128 [R163+0x6000], RZ ;  /* 0x006000ffa3007388 */ /* 0x0003e40000000c00 */
.L_x_10727:
[----:B------:R-:W-:Y:S05]  /*2de0*/  BSYNC.RECONVERGENT B0 ;  /* 0x0000000000007941 */ /* 0x000fea0003800200 */
.L_x_10724:
[-C--:B------:R-:W-:Y:S01]  /*2df0*/  ISETP.GE.AND P2, PT, R24, R5.reuse, PT ;  /* 0x000000051800720c */ /* 0x080fe20003f46270 */
[----:B------:R-:W-:Y:S01]  /*2e00*/  IMAD.SHL.U32 R11, R4, 0x2, RZ ;  /* 0x00000002040b7824 */ /* 0x000fe200078e00ff */
[-C--:B------:R-:W-:Y:S01]  /*2e10*/  ISETP.GE.AND P1, PT, R22, R5.reuse, PT ;  /* 0x000000051600720c */ /* 0x080fe20003f26270 */
[----:B------:R-:W-:Y:S01]  /*2e20*/  IMAD.SHL.U32 R0, R0, 0x400, RZ ;  /* 0x0000040000007824 */ /* 0x000fe200078e00ff */
[----:B------:R-:W-:Y:S01]  /*2e30*/  SHF.L.U64.HI R4, R4, 0x1, R17 ;  /* 0x0000000104047819 */ /* 0x000fe20000010211 */
[----:B------:R-:W-:Y:S01]  /*2e40*/  BSSY.RECONVERGENT B0, `(.L_x_10728) ;  /* 0x0000013000007945 */ /* 0x000fe20003800200 */
[----:B------:R-:W-:Y:S02]  /*2e50*/  IADD3 R22, P3, PT, R11, R158, RZ ;  /* 0x0000009e0b167210 */ /* 0x000fe40007f7e0ff */
[-C--:B------:R-:W-:Y:S02]  /*2e60*/  ISETP.GE.AND P6, PT, R20, R5.reuse, PT ;  /* 0x000000051400720c */ /* 0x080fe40003fc6270 */
[-C--:B------:R-:W-:Y:S01]  /*2e70*/  ISETP.GE.AND P5, PT, R18, R5.reuse, PT ;  /* 0x000000051200720c */ /* 0x080fe20003fa6270 */
[----:B------:R-:W-:Y:S01]  /*2e80*/  IMAD.X R23, R4, 0x1, R159, P3 ;  /* 0x0000000104177824 */ /* 0x000fe200018e069f */
[----:B------:R-:W-:Y:S01]  /*2e90*/  ISETP.GE.AND P3, PT, R14, R5, PT ;  /* 0x000000050e00720c */ /* 0x000fe20003f66270 */
[----:B------:R1:W-:Y:S01]  /*2ea0*/  @P2 STS.128 [R163+0x6800], RZ ;  /* 0x006800ffa3002388 */ /* 0x0003e20000000c00 */
[----:B------:R-:W-:-:S02]  /*2eb0*/  LOP3.LUT R14, R13, 0x8, R132, 0x78, !PT ;  /* 0x000000080d0e7812 */ /* 0x000fc400078e7884 */
        /* <DEDUP_REMOVED lines=11> */
.L_x_10729:
[----:B------:R-:W-:Y:S05]  /*2f70*/  BSYNC.RECONVERGENT B0 ;  /* 0x0000000000007941 */ /* 0x000fea0003800200 */
.L_x_10728:
        /* <DEDUP_REMOVED lines=17> */
.L_x_10731:
[----:B------:R-:W-:Y:S05]  /*3090*/  BSYNC.RECONVERGENT B0 ;  /* 0x0000000000007941 */ /* 0x000fea0003800200 */
.L_x_10730:
        /* <DEDUP_REMOVED lines=12> */
.L_x_10733:
[----:B------:R-:W-:Y:S05]  /*3160*/  BSYNC.RECONVERGENT B0 ;  /* 0x0000000000007941 */ /* 0x000fea0003800200 */
.L_x_10732:
        /* <DEDUP_REMOVED lines=15> */
.L_x_10735:
[----:B------:R-:W-:Y:S05]  /*3260*/  BSYNC.RECONVERGENT B0 ;  /* 0x0000000000007941 */ /* 0x000fea0003800200 */
.L_x_10734:
        /* <DEDUP_REMOVED lines=12> */
.L_x_10737:
[----:B------:R-:W-:Y:S05]  /*3330*/  BSYNC.RECONVERGENT B0 ;  /* 0x0000000000007941 */ /* 0x000fea0003800200 */
.L_x_10736:
        /* <DEDUP_REMOVED lines=15> */
.L_x_10739:
[----:B------:R-:W-:Y:S05]  /*3430*/  BSYNC.RECONVERGENT B0 ;  /* 0x0000000000007941 */ /* 0x000fea0003800200 */
.L_x_10738:
        /* <DEDUP_REMOVED lines=13> */
.L_x_10741:
[----:B------:R-:W-:Y:S05]  /*3510*/  BSYNC.RECONVERGENT B0 ;  /* 0x0000000000007941 */ /* 0x000fea0003800200 */
.L_x_10740:
[----:B------:R-:W-:Y:S01]  /*3520*/  LDSM.16.M88.4 R16, [R149] ;  /* 0x000000009510783b */ /* 0x000fe20000000200 */
[----:B------:R-:W-:Y:S01]  /*3530*/  IMAD.MOV.U32 R5, RZ, RZ, 0x20 ;  /* 0x00000020ff057424 */ /* 0x000fe200078e00ff */
[----:B------:R-:W-:Y:S01]  /*3540*/  R2P PR, R132, 0x6 ;  /* 0x0000000684007804 */ /* 0x000fe20000000000 */
[----:B------:R-:W-:Y:S01]  /*3550*/  IMAD.MOV.U32 R7, RZ, RZ, 0x40 ;  /* 0x00000040ff077424 */ /* 0x000fe200078e00ff */
[----:B------:R-:W2:Y:S01]  /*3560*/  LDSM.16.M88.4 R52, [R148+0x3800] ;  /* 0x003800009434783b */ /* 0x000ea20000000200 */
[----:B------:R-:W-:Y:S01]  /*3570*/  SHF.R.U32.HI R132, RZ, 0x2, R132 ;  /* 0x00000002ff847819 */ /* 0x000fe20000011684 */
[----:B------:R-:W-:Y:S01]  /*3580*/  BSSY.RECONVERGENT B1, `(.L_x_10742) ;  /* 0x000010a000017945 */ /* 0x000fe20003800200 */
[----:B------:R-:W-:Y:S01]  /*3590*/  SEL R5, R5, 0xffffffe0, !P1 ;  /* 0xffffffe005057807 */ /* 0x000fe20004800000 */
[----:B------:R-:W1:Y:S01]  /*35a0*/  LDSM.16.M88.4 R76, [R148+0x2000] ;  /* 0x00200000944c783b */ /* 0x000e620000000200 */
[----:B------:R-:W-:Y:S02]  /*35b0*/  SEL R7, R7, 0xffffffc0, !P2 ;  /* 0xffffffc007077807 */ /* 0x000fe40005000000 */
[----:B------:R-:W-:Y:S01]  /*35c0*/  ISETP.GT.AND P1, PT, R8, R155, PT ;  /* 0x0000009b0800720c */ /* 0x000fe20003f24270 */
[C-C-:B------:R-:W-:Y:S01]  /*35d0*/  IMAD.IADD R147, R149.reuse, 0x1, R5.reuse ;  /* 0x0000000195937824 */ /* 0x140fe200078e0205 */
[----:B------:R-:W-:Y:S01]  /*35e0*/  LDSM.16.M88.4 R68, [R148+0x2800] ;  /* 0x002800009444783b */ /* 0x000fe20000000200 */
[----:B------:R-:W-:Y:S01]  /*35f0*/  IMAD.IADD R143, R148, 0x1, R5 ;  /* 0x00000001948f7824 */ /* 0x000fe200078e0205 */
[----:B-----5:R-:W-:Y:S01]  /*3600*/  IADD3 R102, PT, PT, R102, R129, -R131 ;  /* 0x0000008166667210 */ /* 0x020fe20007ffe883 */
[--C-:B------:R-:W-:Y:S01]  /*3610*/  IMAD.IADD R146, R149, 0x1, R7.reuse ;  /* 0x0000000195927824 */ /* 0x100fe200078e0207 */
[----:B------:R-:W-:Y:S01]  /*3620*/  LDSM.16.M88.4 R116, [R147] ;  /* 0x000000009374783b */ /* 0x000fe20000000200 */
[----:B------:R-:W-:Y:S01]  /*3630*/  IMAD.IADD R142, R148, 0x1, R7 ;  /* 0x00000001948e7824 */ /* 0x000fe200078e0207 */
[----:B------:R-:W-:Y:S01]  /*3640*/  IADD3 R128, PT, PT, R129, -R131, -R128 ;  /* 0x8000008381807210 */ /* 0x000fe20007ffe880 */
[C---:B------:R-:W-:Y:S01]  /*3650*/  IMAD.IADD R145, R5.reuse, 0x1, R146 ;  /* 0x0000000105917824 */ /* 0x040fe200078e0292 */
[----:B------:R-:W3:Y:S01]  /*3660*/  LDSM.16.M88.4 R84, [R143+0x3800] ;  /* 0x003800008f54783b */ /* 0x000ee20000000200 */
[----:B------:R-:W-:Y:S01]  /*3670*/  IMAD.IADD R141, R5, 0x1, R142 ;  /* 0x00000001058d7824 */ /* 0x000fe200078e028e */
[----:B------:R-:W-:-:S02]  /*3680*/  LOP3.LUT R37, R37, 0x6, RZ, 0xc0, !PT ;  /* 0x0000000625257812 */ /* 0x000fc400078ec0ff */
[----:B------:R-:W4:Y:S04]  /*3690*/  LDSM.16.M88.4 R60, [R148+0x3000] ;  /* 0x00300000943c783b */ /* 0x000f280000000200 */
[----:B------:R-:W4:Y:S04]  /*36a0*/  LDSM.16.M88.4 R44, [R148+0x4000] ;  /* 0x00400000942c783b */ /* 0x000f280000000200 */
[----:B------:R-:W4:Y:S04]  /*36b0*/  LDSM.16.M88.4 R32, [R148+0x4800] ;  /* 0x004800009420783b */ /* 0x000f280000000200 */
[----:B------:R-:W4:Y:S04]  /*36c0*/  LDSM.16.M88.4 R24, [R148+0x5000] ;  /* 0x005000009418783b */ /* 0x000f280000000200 */
[----:B------:R-:W4:Y:S01]  /*36d0*/  LDSM.16.M88.4 R104, [R148+0x5800] ;  /* 0x005800009468783b */ /* 0x000f220000000200 */
[C---:B--2---:R-:W-:Y:S03]  /*36e0*/  HMMA.16816.F32 R56, R16.reuse, R52, RZ ;  /* 0x000000341038723c */ /* 0x044fe600000018ff */
[----:B------:R-:W2:Y:S04]  /*36f0*/  LDSM.16.M88.4 R96, [R143+0x2000] ;  /* 0x002000008f60783b */ /* 0x000ea80000000200 */
[----:B------:R-:W2:Y:S01]  /*3700*/  LDSM.16.M88.4 R92, [R143+0x2800] ;  /* 0x002800008f5c783b */ /* 0x000ea20000000200 */
[C---:B------:R-:W-:Y:S03]  /*3710*/  HMMA.16816.F32 R52, R16.reuse, R54, RZ ;  /* 0x000000361034723c */ /* 0x040fe600000018ff */
[----:B------:R-:W2:Y:S04]  /*3720*/  LDSM.16.M88.4 R88, [R143+0x3000] ;  /* 0x003000008f58783b */ /* 0x000ea80000000200 */
[----:B------:R-:W2:Y:S01]  /*3730*/  LDSM.16.M88.4 R80, [R143+0x4000] ;  /* 0x004000008f50783b */ /* 0x000ea20000000200 */
[----:B-1----:R-:W-:Y:S03]  /*3740*/  HMMA.16816.F32 R12, R16, R76, RZ ;  /* 0x0000004c100c723c */ /* 0x002fe600000018ff */
[----:B------:R-:W-:Y:S04]  /*3750*/  LDSM.16.M88.4 R120, [R143+0x5800] ;  /* 0x005800008f78783b */ /* 0x000fe80000000200 */
[----:B------:R-:W-:Y:S01]  /*3760*/  LDSM.16.M88.4 R124, [R143+0x4800] ;  /* 0x004800008f7c783b */ /* 0x000fe20000000200 */
[C---:B---3--:R-:W-:Y:S03]  /*3770*/  HMMA.16816.F32 R56, R116.reuse, R84, R56 ;  /* 0x000000547438723c */ /* 0x048fe60000001838 */
[----:B------:R-:W-:Y:S04]  /*3780*/  LDSM.16.M88.4 R112, [R142+0x2000] ;  /* 0x002000008e70783b */ /* 0x000fe80000000200 */
[----:B------:R-:W-:Y:S01]  /*3790*/  LDSM.16.M88.4 R108, [R142+0x2800] ;  /* 0x002800008e6c783b */ /* 0x000fe20000000200 */
[----:B------:R-:W-:Y:S03]  /*37a0*/  HMMA.16816.F32 R52, R116, R86, R52 ;  /* 0x000000567434723c */ /* 0x000fe60000001834 */
[----:B------:R-:W1:Y:S04]  /*37b0*/  LDSM.16.M88.4 R84, [R143+0x5000] ;  /* 0x005000008f54783b */ /* 0x000e680000000200 */
[----:B------:R-:W0:Y:S01]  /*37c0*/  LDGDEPBAR ;  /* 0x00000000000079af */ /* 0x000e220000000000 */
        /* <DEDUP_REMOVED lines=25> */
[----:B------:R-:W2:Y:S07]  /*3960*/  LDSM.16.M88.4 R80, [R146] ;  /* 0x000000009250783b */ /* 0x000eae0000000200 */
[C---:B-1----:R-:W-:Y:S08]  /*3970*/  HMMA.16816.F32 R28, R116.reuse, R84, R28 ;  /* 0x00000054741c723c */ /* 0x042ff0000000181c */
[C---:B------:R-:W-:Y:S01]  /*3980*/  HMMA.16816.F32 R24, R116.reuse, R86, R24 ;  /* 0x000000567418723c */ /* 0x040fe20000001818 */
[----:B------:R-:W1:Y:S07]  /*3990*/  LDSM.16.M88.4 R84, [R142+0x5000] ;  /* 0x005000008e54783b */ /* 0x000e6e0000000200 */
[C---:B------:R-:W-:Y:S08]  /*39a0*/  HMMA.16816.F32 R20, R116.reuse, R120, R20 ;  /* 0x000000787414723c */ /* 0x040ff00000001814 */
[C---:B------:R-:W-:Y:S01]  /*39b0*/  HMMA.16816.F32 R16, R116.reuse, R122, R16 ;  /* 0x0000007a7410723c */ /* 0x040fe20000001810 */
[----:B------:R-:W3:Y:S07]  /*39c0*/  LDSM.16.M88.4 R120, [R142+0x5800] ;  /* 0x005800008e78783b */ /* 0x000eee0000000200 */
[C---:B------:R-:W-:Y:S08]  /*39d0*/  HMMA.16816.F32 R40, R116.reuse, R124, R40 ;  /* 0x0000007c7428723c */ /* 0x040ff00000001828 */
[----:B------:R-:W-:Y:S01]  /*39e0*/  HMMA.16816.F32 R32, R116, R126, R32 ;  /* 0x0000007e7420723c */ /* 0x000fe20000001820 */
[----:B------:R-:W-:Y:S07]  /*39f0*/  LDSM.16.M88.4 R116, [R141+0x2000] ;  /* 0x002000008d74783b */ /* 0x000fee0000000200 */
[C---:B--2---:R-:W-:Y:S08]  /*3a00*/  HMMA.16816.F32 R12, R80.reuse, R112, R12 ;  /* 0x00000070500c723c */ /* 0x044ff0000000180c */
[C---:B------:R-:W-:Y:S01]  /*3a10*/  HMMA.16816.F32 R76, R80.reuse, R114, R76 ;  /* 0x00000072504c723c */ /* 0x040fe2000000184c */
[----:B------:R-:W2:Y:S07]  /*3a20*/  LDSM.16.M88.4 R112, [R145] ;  /* 0x000000009170783b */ /* 0x000eae0000000200 */
        /* <DEDUP_REMOVED lines=20> */
[----:B------:R-:W1:Y:S01]  /*3b70*/  LDSM.16.M88.4 R80, [R141+0x5800] ;  /* 0x005800008d50783b */ /* 0x000e620000000200 */
[----:B------:R-:W-:-:S06]  /*3b80*/  DEPBAR.LE SB0, 0x0 ;  /* 0x000080000000791a */ /* 0x000fcc0000000000 */
[C---:B--2---:R-:W-:Y:S08]  /*3b90*/  HMMA.16816.F32 R12, R112.reuse, R116, R12 ;  /* 0x00000074700c723c */ /* 0x044ff0000000180c */
[C---:B------:R-:W-:Y:S08]  /*3ba0*/  HMMA.16816.F32 R76, R112.reuse, R118, R76 ;  /* 0x00000076704c723c */ /* 0x040ff0000000184c */
[C---:B----4-:R-:W-:Y:S08]  /*3bb0*/  HMMA.16816.F32 R72, R112.reuse, R108, R72 ;  /* 0x0000006c7048723c */ /* 0x050ff00000001848 */
[C---:B------:R-:W-:Y:S08]  /*3bc0*/  HMMA.16816.F32 R68, R112.reuse, R110, R68 ;  /* 0x0000006e7044723c */ /* 0x040ff00000001844 */
[C---:B------:R-:W-:Y:S08]  /*3bd0*/  HMMA.16816.F32 R64, R112.reuse, R104, R64 ;  /* 0x000000687040723c */ /* 0x040ff00000001840 */
[----:B-1----:R-:W-:Y:S01]  /*3be0*/  HMMA.16816.F32 R20, R112, R80, R20 ;  /* 0x000000507014723c */ /* 0x002fe20000001814 */
[----:B------:R-:W-:-:S04]  /*3bf0*/  LOP3.LUT R81, R132, 0x7, RZ, 0xc0, !PT ;  /* 0x0000000784517812 */ /* 0x000fc800078ec0ff */
[----:B------:R-:W-:-:S03]  /*3c00*/  LOP3.LUT R81, R81, 0x1f0, R130, 0xf8, !PT ;  /* 0x000001f051517812 */ /* 0x000fc600078ef882 */
[----:B------:R-:W-:Y:S02]  /*3c10*/  HMMA.16816.F32 R60, R112, R106, R60 ;  /* 0x0000006a703c723c */ /* 0x000fe4000000183c */
[----:B------:R-:W-:-:S04]  /*3c20*/  IMAD.IADD R81, R164, 0x1, R81 ;  /* 0x00000001a4517824 */ /* 0x000fc800078e0251 */
[C---:B------:R-:W-:Y:S02]  /*3c30*/  IMAD.IADD R166, R81.reuse, 0x1, R102 ;  /* 0x0000000151a67824 */ /* 0x040fe400078e0266 */
[----:B------:R-:W-:Y:S01]  /*3c40*/  IMAD.IADD R170, R81, 0x1, R128 ;  /* 0x0000000151aa7824 */ /* 0x000fe200078e0280 */
[C---:B------:R-:W-:Y:S02]  /*3c50*/  HMMA.16816.F32 R56, R112.reuse, R96, R56 ;  /* 0x000000607038723c */ /* 0x040fe40000001838 */
[C-C-:B------:R-:W-:Y:S02]  /*3c60*/  VIADDMNMX R171, R166.reuse, 0x1, R129.reuse, PT ;  /* 0x00000001a6ab7846 */ /* 0x140fe40003800181 */
[----:B------:R-:W-:Y:S02]  /*3c70*/  VIMNMX R172, PT, PT, RZ, R170, !PT ;  /* 0x000000aaffac7248 */ /* 0x000fe40007fe0100 */
[----:B------:R-:W-:Y:S02]  /*3c80*/  VIADDMNMX R166, R166, 0x9, R129, PT ;  /* 0x00000009a6a67846 */ /* 0x000fe40003800181 */
[----:B------:R-:W-:Y:S01]  /*3c90*/  HMMA.16816.F32 R52, R112, R98, R52 ;  /* 0x000000627034723c */ /* 0x000fe20000001834 */
[----:B------:R-:W-:-:S07]  /*3ca0*/  VIADDMNMX R170, R170, 0x8, RZ, !PT ;  /* 0x00000008aaaa7846 */ /* 0x000fce00078001ff */
[C---:B------:R-:W-:Y:S08]  /*3cb0*/  HMMA.16816.F32 R48, R112.reuse, R92, R48 ;  /* 0x0000005c7030723c */ /* 0x040ff00000001830 */
[----:B------:R-:W-:Y:S01]  /*3cc0*/  HMMA.16816.F32 R44, R112, R94, R44 ;  /* 0x0000005e702c723c */ /* 0x000fe2000000182c */
[----:B------:R-:W-:-:S07]  /*3cd0*/  IMAD.IADD R95, R6, 0x1, R37 ;  /* 0x00000001065f7824 */ /* 0x000fce00078e0225 */
[C---:B------:R-:W-:Y:S08]  /*3ce0*/  HMMA.16816.F32 R40, R112.reuse, R88, R40 ;  /* 0x000000587028723c */ /* 0x040ff00000001828 */
[C---:B------:R-:W-:Y:S08]  /*3cf0*/  HMMA.16816.F32 R32, R112.reuse, R90, R32 ;  /* 0x0000005a7020723c */ /* 0x040ff00000001820 */
        /* <DEDUP_REMOVED lines=18> */
.L_x_10745:
        /* <DEDUP_REMOVED lines=60> */
.L_x_10746:
[----:B------:R-:W-:Y:S05]  /*41e0*/  BSYNC.RECONVERGENT B0 ;  /* 0x0000000000007941 */ /* 0x000fea0003800200 */
.L_x_10744:
        /* <DEDUP_REMOVED lines=65> */
.L_x_10748:
[----:B------:R-:W-:Y:S05]  /*4600*/  BSYNC.RECONVERGENT B0 ;  /* 0x0000000000007941 */ /* 0x000fea0003800200 */
.L_x_10747:
[----:B------:R-:W0:Y:S02]  /*4610*/  LDGDEPBAR ;  /* 0x00000000000079af */ /* 0x000e240000000000 */
.L_x_10743:
[----:B------:R-:W-:Y:S05]  /*4620*/  BSYNC.RECONVERGENT B1 ;  /* 0x0000000000017941 */ /* 0x000fea0003800200 */
.L_x_10742:
[----:B------:R-:W3:Y:S01]  /*4630*/  LD.E R105, desc[UR4][R2.64+0xdc] ;  /* 0x0000dc0402697980 */ /* 0x000ee2000c101900 */
[C---:B-12---:R-:W-:Y:S02]  /*4640*/  VIADD R81, R95.reuse, 0x1 ;  /* 0x000000015f517836 */ /* 0x046fe40000000000 */
[----:B------:R-:W-:-:S03]  /*4650*/  VIADD R83, R95, 0x8 ;  /* 0x000000085f537836 */ /* 0x000fc60000000000 */
[C---:B------:R-:W-:Y:S02]  /*4660*/  ISETP.GE.AND P1, PT, R81.reuse, R172, PT ;  /* 0x000000ac5100720c */ /* 0x040fe40003f26270 */
[C---:B------:R-:W-:Y:S02]  /*4670*/  ISETP.GE.AND P6, PT, R81.reuse, R171, PT ;  /* 0x000000ab5100720c */ /* 0x040fe40003fc6270 */
[C---:B------:R-:W-:Y:S02]  /*4680*/  ISETP.GE.AND P4, PT, R81.reuse, R170, PT ;  /* 0x000000aa5100720c */ /* 0x040fe40003f86270 */
[----:B------:R-:W-:Y:S01]  /*4690*/  ISETP.GE.AND P5, PT, R81, R166, PT ;  /* 0x000000a65100720c */ /* 0x000fe20003fa6270 */
[----:B------:R-:W-:Y:S01]  /*46a0*/  VIADD R81, R95, 0x9 ;  /* 0x000000095f517836 */ /* 0x000fe20000000000 */
[----:B------:R-:W-:Y:S02]  /*46b0*/  FSEL R13, R13, -INF , P1 ;  /* 0xff8000000d0d7808 */ /* 0x000fe40000800000 */
[----:B------:R-:W-:-:S02]  /*46c0*/  ISETP.GE.AND P1, PT, R83, R172, PT ;  /* 0x000000ac5300720c */ /* 0x000fc40003f26270 */
[----:B------:R-:W-:Y:S01]  /*46d0*/  FSEL R85, R15, -INF , P4 ;  /* 0xff8000000f557808 */ /* 0x000fe20002000000 */
[----:B------:R-:W-:Y:S01]  /*46e0*/  VIADD R15, R95, 0x10 ;  /* 0x000000105f0f7836 */ /* 0x000fe20000000000 */
[C---:B------:R-:W-:Y:S02]  /*46f0*/  ISETP.GE.AND P3, PT, R83.reuse, R171, PT ;  /* 0x000000ab5300720c */ /* 0x040fe40003f66270 */
[----:B------:R-:W-:Y:S02]  /*4700*/  ISETP.GE.AND P2, PT, R83, R170, PT ;  /* 0x000000aa5300720c */ /* 0x000fe40003f46270 */
[----:B------:R-:W-:Y:S02]  /*4710*/  ISETP.GE.AND P4, PT, R81, R172, PT ;  /* 0x000000ac5100720c */ /* 0x000fe40003f86270 */
[----:B------:R-:W-:Y:S02]  /*4720*/  FSEL R76, R76, -INF , P1 ;  /* 0xff8000004c4c7808 */ /* 0x000fe40000800000 */
[----:B------:R-:W-:-:S02]  /*4730*/  FSEL R93, R13, -INF , !P6 ;  /* 0xff8000000d5d7808 */ /* 0x000fc40007000000 */
[----:B------:R-:W-:Y:S02]  /*4740*/  FSEL R85, R85, -INF , !P5 ;  /* 0xff80000055557808 */ /* 0x000fe40006800000 */
[----:B------:R-:W-:Y:S01]  /*4750*/  ISETP.GE.AND P6, PT, R83, R166, PT ;  /* 0x000000a65300720c */ /* 0x000fe20003fc6270 */
[----:B------:R-:W-:Y:S01]  /*4760*/  VIADD R83, R95, 0x18 ;  /* 0x000000185f537836 */ /* 0x000fe20000000000 */
[----:B------:R-:W-:Y:S02]  /*4770*/  ISETP.GE.AND P5, PT, R81, R171, PT ;  /* 0x000000ab5100720c */ /* 0x000fe40003fa6270 */
[----:B------:R-:W-:Y:S02]  /*4780*/  FSEL R87, R76, -INF , !P3 ;  /* 0xff8000004c577808 */ /* 0x000fe40005800000 */
[----:B------:R-:W-:Y:S02]  /*4790*/  FSEL R13, R78, -INF , P2 ;  /* 0xff8000004e0d7808 */ /* 0x000fe40001000000 */
[----:B------:R-:W-:-:S02]  /*47a0*/  FSEL R77, R77, -INF , P4 ;  /* 0xff8000004d4d7808 */ /* 0x000fc40002000000 */
[C---:B------:R-:W-:Y:S02]  /*47b0*/  ISETP.GE.AND P1, PT, R81.reuse, R170, PT ;  /* 0x000000aa5100720c */ /* 0x040fe40003f26270 */
[----:B------:R-:W-:Y:S01]  /*47c0*/  ISETP.GE.AND P3, PT, R81, R166, PT ;  /* 0x000000a65100720c */ /* 0x000fe20003f66270 */
[----:B------:R-:W-:Y:S01]  /*47d0*/  VIADD R81, R95, 0x11 ;  /* 0x000000115f517836 */ /* 0x000fe20000000000 */
[----:B------:R-:W-:Y:S02]  /*47e0*/  FSEL R13, R13, -INF , !P6 ;  /* 0xff8000000d0d7808 */ /* 0x000fe40007000000 */
[----:B------:R-:W-:Y:S02]  /*47f0*/  FSEL R77, R77, -INF , !P5 ;  /* 0xff8000004d4d7808 */ /* 0x000fe40006800000 */
[C---:B------:R-:W-:Y:S02]  /*4800*/  ISETP.GE.AND P2, PT, R15.reuse, R172, PT ;  /* 0x000000ac0f00720c */ /* 0x040fe40003f46270 */
[----:B------:R-:W-:-:S02]  /*4810*/  ISETP.GE.AND P6, PT, R15, R171, PT ;  /* 0x000000ab0f00720c */ /* 0x000fc40003fc6270 */
[C---:B------:R-:W-:Y:S02]  /*4820*/  ISETP.GE.AND P4, PT, R15.reuse, R170, PT ;  /* 0x000000aa0f00720c */ /* 0x040fe40003f86270 */
[----:B------:R-:W-:Y:S02]  /*4830*/  ISETP.GE.AND P5, PT, R15, R166, PT ;  /* 0x000000a60f00720c */ /* 0x000fe40003fa6270 */
[----:B------:R-:W-:Y:S01]  /*4840*/  FSEL R15, R79, -INF , P1 ;  /* 0xff8000004f0f7808 */ /* 0x000fe20000800000 */
[----:B------:R-:W-:Y:S01]  /*4850*/  VIADD R79, R95, 0x19 ;  /* 0x000000195f4f7836 */ /* 0x000fe20000000000 */
[----:B------:R-:W-:Y:S02]  /*4860*/  ISETP.GE.AND P1, PT, R81, R172, PT ;  /* 0x000000ac5100720c */ /* 0x000fe40003f26270 */
[----:B------:R-:W-:Y:S02]  /*4870*/  FSEL R72, R72, -INF , P2 ;  /* 0xff80000048487808 */ /* 0x000fe40001000000 */
[----:B------:R-:W-:-:S02]  /*4880*/  FSEL R15, R15, -INF , !P3 ;  /* 0xff8000000f0f7808 */ /* 0x000fc40005800000 */
[----:B------:R-:W-:Y:S02]  /*4890*/  ISETP.GE.AND P3, PT, R81, R171, PT ;  /* 0x000000ab5100720c */ /* 0x000fe40003f66270 */
[----:B------:R-:W-:Y:S02]  /*48a0*/  FSEL R74, R74, -INF , P4 ;  /* 0xff8000004a4a7808 */ /* 0x000fe40002000000 */
[----:B------:R-:W-:Y:S02]  /*48b0*/  FSEL R73, R73, -INF , P1 ;  /* 0xff80000049497808 */ /* 0x000fe40000800000 */
[C---:B------:R-:W-:Y:S02]  /*48c0*/  ISETP.GE.AND P2, PT, R81.reuse, R170, PT ;  /* 0x000000aa5100720c */ /* 0x040fe40003f46270 */
[----:B------:R-:W-:Y:S02]  /*48d0*/  FSEL R97, R72, -INF , !P6 ;  /* 0xff80000048617808 */ /* 0x000fe40007000000 */
[----:B------:R-:W-:-:S02]  /*48e0*/  ISETP.GE.AND P6, PT, R81, R166, PT ;  /* 0x000000a65100720c */ /* 0x000fc40003fc6270 */
[----:B------:R-:W-:Y:S02]  /*48f0*/  FSEL R81, R74, -INF , !P5 ;  /* 0xff8000004a517808 */ /* 0x000fe40006800000 */
[----:B------:R-:W-:Y:S02]  /*4900*/  FSEL R201, R73, -INF , !P3 ;  /* 0xff80000049c97808 */ /* 0x000fe40005800000 */
[C---:B------:R-:W-:Y:S02]  /*4910*/  ISETP.GE.AND P4, PT, R83.reuse, R172, PT ;  /* 0x000000ac5300720c */ /* 0x040fe40003f86270 */
[C---:B------:R-:W-:Y:S02]  /*4920*/  ISETP.GE.AND P5, PT, R83.reuse, R171, PT ;  /* 0x000000ab5300720c */ /* 0x040fe40003fa6270 */
[C---:B------:R-:W-:Y:S02]  /*4930*/  ISETP.GE.AND P1, PT, R83.reuse, R170, PT ;  /* 0x000000aa5300720c */ /* 0x040fe40003f26270 */
[----:B------:R-:W-:-:S02]  /*4940*/  ISETP.GE.AND P3, PT, R83, R166, PT ;  /* 0x000000a65300720c */ /* 0x000fc40003f66270 */
[----:B------:R-:W-:Y:S01]  /*4950*/  FSEL R83, R75, -INF , P2 ;  /* 0xff8000004b537808 */ /* 0x000fe20001000000 */
[----:B------:R-:W-:Y:S01]  /*4960*/  VIADD R75, R95, 0x20 ;  /* 0x000000205f4b7836 */ /* 0x000fe20000000000 */
[----:B------:R-:W-:Y:S02]  /*4970*/  ISETP.GE.AND P2, PT, R79, R172, PT ;  /* 0x000000ac4f00720c */ /* 0x000fe40003f46270 */
[----:B------:R-:W-:Y:S02]  /*4980*/  FSEL R83, R83, -INF , !P6 ;  /* 0xff80000053537808 */ /* 0x000fe40007000000 */
[----:B------:R-:W-:Y:S02]  /*4990*/  ISETP.GE.AND P6, PT, R79, R171, PT ;  /* 0x000000ab4f00720c */ /* 0x000fe40003fc6270 */
[----:B------:R-:W-:Y:S02]  /*49a0*/  FSEL R69, R69, -INF , P2 ;  /* 0xff80000045457808 */ /* 0x000fe40001000000 */
[----:B------:R-:W-:-:S02]  /*49b0*/  FSEL R70, R70, -INF , P1 ;  /* 0xff80000046467808 */ /* 0x000fc40000800000 */
[----:B------:R-:W-:Y:S02]  /*49c0*/  FSEL R68, R68, -INF , P4 ;  /* 0xff80000044447808 */ /* 0x000fe40002000000 */
[----:B------:R-:W-:Y:S01]  /*49d0*/  FSEL R89, R69, -INF , !P6 ;  /* 0xff80000045597808 */ /* 0x000fe20007000000 */
[----:B------:R-:W-:Y:S01]  /*49e0*/  VIADD R69, R95, 0x21 ;  /* 0x000000215f457836 */ /* 0x000fe20000000000 */
[----:B------:R-:W-:Y:S02]  /*49f0*/  ISETP.GE.AND P4, PT, R79, R170, PT ;  /* 0x000000aa4f00720c */ /* 0x000fe40003f86270 */
[----:B------:R-:W-:Y:S02]  /*4a00*/  ISETP.GE.AND P1, PT, R75, R172, PT ;  /* 0x000000ac4b00720c */ /* 0x000fe40003f26270 */
[----:B------:R-:W-:Y:S02]  /*4a10*/  FSEL R73, R70, -INF , !P3 ;  /* 0xff80000046497808 */ /* 0x000fe40005800000 */
[----:B------:R-:W-:-:S02]  /*4a20*/  FSEL R91, R68, -INF , !P5 ;  /* 0xff800000445b7808 */ /* 0x000fc40006800000 */
[C---:B------:R-:W-:Y:S02]  /*4a30*/  ISETP.GE.AND P3, PT, R75.reuse, R171, PT ;  /* 0x000000ab4b00720c */ /* 0x040fe40003f66270 */
[C---:B------:R-:W-:Y:S02]  /*4a40*/  ISETP.GE.AND P2, PT, R75.reuse, R170, PT ;  /* 0x000000aa4b00720c */ /* 0x040fe40003f46270 */
[-C--:B------:R-:W-:Y:S02]  /*4a50*/  ISETP.GE.AND P6, PT, R75, R166.reuse, PT ;  /* 0x000000a64b00720c */ /* 0x080fe40003fc6270 */
[----:B------:R-:W-:Y:S02]  /*4a60*/  ISETP.GE.AND P5, PT, R79, R166, PT ;  /* 0x000000a64f00720c */ /* 0x000fe40003fa6270 */
[----:B------:R-:W-:Y:S01]  /*4a70*/  FSEL R75, R71, -INF , P4 ;  /* 0xff800000474b7808 */ /* 0x000fe20002000000 */
[----:B------:R-:W-:Y:S01]  /*4a80*/  VIADD R71, R95, 0x28 ;  /* 0x000000285f477836 */ /* 0x000fe20000000000 */
[----:B------:R-:W-:-:S02]  /*4a90*/  FSEL R64, R64, -INF , P1 ;  /* 0xff80000040407808 */ /* 0x000fc40000800000 */
[----:B------:R-:W-:Y:S02]  /*4aa0*/  ISETP.GE.AND P4, PT, R69, R172, PT ;  /* 0x000000ac4500720c */ /* 0x000fe40003f86270 */
[----:B------:R-:W-:Y:S02]  /*4ab0*/  FSEL R75, R75, -INF , !P5 ;  /* 0xff8000004b4b7808 */ /* 0x000fe40006800000 */
[----:B------:R-:W-:Y:S02]  /*4ac0*/  FSEL R193, R64, -INF , !P3 ;  /* 0xff80000040c17808 */ /* 0x000fe40005800000 */
[C---:B------:R-:W-:Y:S02]  /*4ad0*/  ISETP.GE.AND P5, PT, R69.reuse, R171, PT ;  /* 0x000000ab4500720c */ /* 0x040fe40003fa6270 */
[C---:B------:R-:W-:Y:S02]  /*4ae0*/  ISETP.GE.AND P1, PT, R69.reuse, R170, PT ;  /* 0x000000aa4500720c */ /* 0x040fe40003f26270 */
[----:B------:R-:W-:Y:S01]  /*4af0*/  ISETP.GE.AND P3, PT, R69, R166, PT ;  /* 0x000000a64500720c */ /* 0x000fe20003f66270 */
[----:B------:R-:W-:Y:S01]  /*4b00*/  VIADD R69, R95, 0x29 ;  /* 0x000000295f457836 */ /* 0x000fe20000000000 */
[----:B------:R-:W-:-:S02]  /*4b10*/  FSEL R66, R66, -INF , P2 ;  /* 0xff80000042427808 */ /* 0x000fc40001000000 */
[----:B------:R-:W-:Y:S02]  /*4b20*/  FSEL R65, R65, -INF , P4 ;  /* 0xff80000041417808 */ /* 0x000fe40002000000 */
[----:B------:R-:W-:Y:S02]  /*4b30*/  ISETP.GE.AND P2, PT, R71, R172, PT ;  /* 0x000000ac4700720c */ /* 0x000fe40003f46270 */
[----:B------:R-:W-:Y:S02]  /*4b40*/  FSEL R191, R66, -INF , !P6 ;  /* 0xff80000042bf7808 */ /* 0x000fe40007000000 */
[----:B------:R-:W-:Y:S02]  /*4b50*/  FSEL R195, R65, -INF , !P5 ;  /* 0xff80000041c37808 */ /* 0x000fe40006800000 */
[----:B------:R-:W-:Y:S02]  /*4b60*/  ISETP.GE.AND P6, PT, R71, R171, PT ;  /* 0x000000ab4700720c */ /* 0x000fe40003fc6270 */
[----:B------:R-:W-:Y:S01]  /*4b70*/  FSEL R65, R67, -INF , P1 ;  /* 0xff80000043417808 */ /* 0x000fe20000800000 */
[----:B------:R-:W-:Y:S01]  /*4b80*/  VIADD R67, R95, 0x30 ;  /* 0x000000305f437836 */ /* 0x000fe20000000000 */
[----:B------:R-:W-:-:S02]  /*4b90*/  FSEL R60, R60, -INF , P2 ;  /* 0xff8000003c3c7808 */ /* 0x000fc40001000000 */
[----:B------:R-:W-:Y:S02]  /*4ba0*/  ISETP.GE.AND P4, PT, R71, R170, PT ;  /* 0x000000aa4700720c */ /* 0x000fe40003f86270 */
[----:B------:R-:W-:Y:S02]  /*4bb0*/  ISETP.GE.AND P1, PT, R69, R172, PT ;  /* 0x000000ac4500720c */ /* 0x000fe40003f26270 */
[----:B------:R-:W-:Y:S02]  /*4bc0*/  FSEL R65, R65, -INF , !P3 ;  /* 0xff80000041417808 */ /* 0x000fe40005800000 */
[----:B------:R-:W-:Y:S02]  /*4bd0*/  FSEL R197, R60, -INF , !P6 ;  /* 0xff8000003cc57808 */ /* 0x000fe40007000000 */
[----:B------:R-:W-:Y:S02]  /*4be0*/  ISETP.GE.AND P5, PT, R71, R166, PT ;  /* 0x000000a64700720c */ /* 0x000fe40003fa6270 */
[----:B------:R-:W-:-:S02]  /*4bf0*/  ISETP.GE.AND P3, PT, R69, R171, PT ;  /* 0x000000ab4500720c */ /* 0x000fc40003f66270 */
[C---:B------:R-:W-:Y:S02]  /*4c00*/  ISETP.GE.AND P2, PT, R69.reuse, R170, PT ;  /* 0x000000aa4500720c */ /* 0x040fe40003f46270 */
[----:B------:R-:W-:Y:S01]  /*4c10*/  ISETP.GE.AND P6, PT, R69, R166, PT ;  /* 0x000000a64500720c */ /* 0x000fe20003fc6270 */
[----:B------:R-:W-:Y:S01]  /*4c20*/  VIADD R69, R95, 0x31 ;  /* 0x000000315f457836 */ /* 0x000fe20000000000 */
[----:B------:R-:W-:Y:S02]  /*4c30*/  FSEL R62, R62, -INF , P4 ;  /* 0xff8000003e3e7808 */ /* 0x000fe40002000000 */
[----:B------:R-:W-:Y:S02]  /*4c40*/  FSEL R199, R61, -INF , P1 ;  /* 0xff8000003dc77808 */ /* 0x000fe40000800000 */
[----:B------:R-:W-:Y:S02]  /*4c50*/  ISETP.GE.AND P4, PT, R67, R172, PT ;  /* 0x000000ac4300720c */ /* 0x000fe40003f86270 */
[----:B------:R-:W-:-:S02]  /*4c60*/  FSEL R61, R62, -INF , !P5 ;  /* 0xff8000003e3d7808 */ /* 0x000fc40006800000 */
[----:B------:R-:W-:Y:S02]  /*4c70*/  FSEL R199, R199, -INF , !P3 ;  /* 0xff800000c7c77808 */ /* 0x000fe40005800000 */
[C---:B------:R-:W-:Y:S02]  /*4c80*/  ISETP.GE.AND P5, PT, R67.reuse, R171, PT ;  /* 0x000000ab4300720c */ /* 0x040fe40003fa6270 */
[C---:B------:R-:W-:Y:S02]  /*4c90*/  ISETP.GE.AND P1, PT, R67.reuse, R170, PT ;  /* 0x000000aa4300720c */ /* 0x040fe40003f26270 */
[----:B------:R-:W-:Y:S01]  /*4ca0*/  ISETP.GE.AND P3, PT, R67, R166, PT ;  /* 0x000000a64300720c */ /* 0x000fe20003f66270 */
[----:B------:R-:W-:Y:S01]  /*4cb0*/  VIADD R67, R95, 0x38 ;  /* 0x000000385f437836 */ /* 0x000fe20000000000 */
[----:B------:R-:W-:Y:S02]  /*4cc0*/  FSEL R63, R63, -INF , P2 ;  /* 0xff8000003f3f7808 */ /* 0x000fe40001000000 */
[----:B------:R-:W-:-:S02]  /*4cd0*/  FSEL R56, R56, -INF , P4 ;  /* 0xff80000038387808 */ /* 0x000fc40002000000 */
[C---:B------:R-:W-:Y:S02]  /*4ce0*/  ISETP.GE.AND P2, PT, R69.reuse, R172, PT ;  /* 0x000000ac4500720c */ /* 0x040fe40003f46270 */
[----:B------:R-:W-:Y:S02]  /*4cf0*/  ISETP.GE.AND P4, PT, R69, R170, PT ;  /* 0x000000aa4500720c */ /* 0x000fe40003f86270 */
[----:B------:R-:W-:Y:S01]  /*4d00*/  FSEL R189, R63, -INF , !P6 ;  /* 0xff8000003fbd7808 */ /* 0x000fe20007000000 */
[----:B------:R-:W-:Y:S01]  /*4d10*/  VIADD R63, R95, 0x39 ;  /* 0x000000395f3f7836 */ /* 0x000fe20000000000 */
[----:B------:R-:W-:Y:S02]  /*4d20*/  ISETP.GE.AND P6, PT, R69, R171, PT ;  /* 0x000000ab4500720c */ /* 0x000fe40003fc6270 */
[----:B------:R-:W-:Y:S02]  /*4d30*/  FSEL R58, R58, -INF , P1 ;  /* 0xff8000003a3a7808 */ /* 0x000fe40000800000 */
[----:B------:R-:W-:-:S02]  /*4d40*/  FSEL R57, R57, -INF , P2 ;  /* 0xff80000039397808 */ /* 0x000fc40001000000 */
[----:B------:R-:W-:Y:S01]  /*4d50*/  FSEL R125, R59, -INF , P4 ;  /* 0xff8000003b7d7808 */ /* 0x000fe20002000000 */
[----:B------:R-:W-:Y:S01]  /*4d60*/  VIADD R59, R95, 0x40 ;  /* 0x000000405f3b7836 */ /* 0x000fe20000000000 */
[C---:B------:R-:W-:Y:S02]  /*4d70*/  ISETP.GE.AND P1, PT, R67.reuse, R172, PT ;  /* 0x000000ac4300720c */ /* 0x040fe40003f26270 */
[----:B------:R-:W-:Y:S02]  /*4d80*/  ISETP.GE.AND P2, PT, R67, R170, PT ;  /* 0x000000aa4300720c */ /* 0x000fe40003f46270 */
[----:B------:R-:W-:Y:S02]  /*4d90*/  FSEL R127, R56, -INF , !P5 ;  /* 0xff800000387f7808 */ /* 0x000fe40006800000 */
[----:B------:R-:W-:Y:S02]  /*4da0*/  FSEL R129, R58, -INF , !P3 ;  /* 0xff8000003a817808 */ /* 0x000fe40005800000 */
[----:B------:R-:W-:Y:S01]  /*4db0*/  FSEL R137, R57, -INF , !P6 ;  /* 0xff80000039897808 */ /* 0x000fe20007000000 */
[----:B------:R-:W-:Y:S01]  /*4dc0*/  VIADD R57, R95, 0x41 ;  /* 0x000000415f397836 */ /* 0x000fe20000000000 */
[----:B------:R-:W-:-:S02]  /*4dd0*/  ISETP.GE.AND P5, PT, R69, R166, PT ;  /* 0x000000a64500720c */ /* 0x000fc40003fa6270 */
[C---:B------:R-:W-:Y:S02]  /*4de0*/  ISETP.GE.AND P3, PT, R67.reuse, R171, PT ;  /* 0x000000ab4300720c */ /* 0x040fe40003f66270 */
[----:B------:R-:W-:Y:S02]  /*4df0*/  ISETP.GE.AND P6, PT, R67, R166, PT ;  /* 0x000000a64300720c */ /* 0x000fe40003fc6270 */
[----:B------:R-:W-:Y:S02]  /*4e00*/  FSEL R52, R52, -INF , P1 ;  /* 0xff80000034347808 */ /* 0x000fe40000800000 */
[----:B------:R-:W-:Y:S02]  /*4e10*/  FSEL R54, R54, -INF , P2 ;  /* 0xff80000036367808 */ /* 0x000fe40001000000 */
[C---:B------:R-:W-:Y:S02]  /*4e20*/  ISETP.GE.AND P4, PT, R63.reuse, R172, PT ;  /* 0x000000ac3f00720c */ /* 0x040fe40003f86270 */
[----:B------:R-:W-:-:S02]  /*4e30*/  ISETP.GE.AND P1, PT, R63, R170, PT ;  /* 0x000000aa3f00720c */ /* 0x000fc40003f26270 */
[----:B------:R-:W-:Y:S02]  /*4e40*/  ISETP.GE.AND P2, PT, R59, R172, PT ;  /* 0x000000ac3b00720c */ /* 0x000fe40003f46270 */
[----:B------:R-:W-:Y:S02]  /*4e50*/  FSEL R125, R125, -INF , !P5 ;  /* 0xff8000007d7d7808 */ /* 0x000fe40006800000 */
[----:B------:R-:W-:Y:S02]  /*4e60*/  FSEL R185, R52, -INF , !P3 ;  /* 0xff80000034b97808 */ /* 0x000fe40005800000 */
[----:B------:R-:W-:Y:S02]  /*4e70*/  FSEL R181, R54, -INF , !P6 ;  /* 0xff80000036b57808 */ /* 0x000fe40007000000 */
[C---:B------:R-:W-:Y:S02]  /*4e80*/  ISETP.GE.AND P5, PT, R63.reuse, R171, PT ;  /* 0x000000ab3f00720c */ /* 0x040fe40003fa6270 */
[----:B------:R-:W-:-:S02]  /*4e90*/  ISETP.GE.AND P3, PT, R63, R166, PT ;  /* 0x000000a63f00720c */ /* 0x000fc40003f66270 */
[----:B------:R-:W-:Y:S02]  /*4ea0*/  FSEL R53, R53, -INF , P4 ;  /* 0xff80000035357808 */ /* 0x000fe40002000000 */
[----:B------:R-:W-:Y:S02]  /*4eb0*/  ISETP.GE.AND P6, PT, R59, R171, PT ;  /* 0x000000ab3b00720c */ /* 0x000fe40003fc6270 */
[----:B------:R-:W-:Y:S01]  /*4ec0*/  FSEL R183, R55, -INF , P1 ;  /* 0xff80000037b77808 */ /* 0x000fe20000800000 */
[----:B------:R-:W-:Y:S01]  /*4ed0*/  VIADD R55, R95, 0x48 ;  /* 0x000000485f377836 */ /* 0x000fe20000000000 */
[----:B------:R-:W-:Y:S02]  /*4ee0*/  FSEL R48, R48, -INF , P2 ;  /* 0xff80000030307808 */ /* 0x000fe40001000000 */
[C---:B------:R-:W-:Y:S02]  /*4ef0*/  ISETP.GE.AND P1, PT, R57.reuse, R172, PT ;  /* 0x000000ac3900720c */ /* 0x040fe40003f26270 */
[----:B------:R-:W-:-:S02]  /*4f00*/  ISETP.GE.AND P2, PT, R57, R170, PT ;  /* 0x000000aa3900720c */ /* 0x000fc40003f46270 */
[----:B------:R-:W-:Y:S01]  /*4f10*/  FSEL R187, R53, -INF , !P5 ;  /* 0xff80000035bb7808 */ /* 0x000fe20006800000 */
[----:B------:R-:W-:Y:S01]  /*4f20*/  VIADD R53, R95, 0x49 ;  /* 0x000000495f357836 */ /* 0x000fe20000000000 */
[----:B------:R-:W-:Y:S02]  /*4f30*/  FSEL R183, R183, -INF , !P3 ;  /* 0xff800000b7b77808 */ /* 0x000fe40005800000 */
[----:B------:R-:W-:Y:S02]  /*4f40*/  FSEL R139, R48, -INF , !P6 ;  /* 0xff800000308b7808 */ /* 0x000fe40007000000 */
[----:B------:R-:W-:Y:S02]  /*4f50*/  ISETP.GE.AND P4, PT, R59, R170, PT ;  /* 0x000000aa3b00720c */ /* 0x000fe40003f86270 */
[C---:B------:R-:W-:Y:S02]  /*4f60*/  ISETP.GE.AND P3, PT, R57.reuse, R171, PT ;  /* 0x000000ab3900720c */ /* 0x040fe40003f66270 */
[----:B------:R-:W-:-:S02]  /*4f70*/  ISETP.GE.AND P6, PT, R57, R166, PT ;  /* 0x000000a63900720c */ /* 0x000fc40003fc6270 */
[----:B------:R-:W-:Y:S02]  /*4f80*/  FSEL R49, R49, -INF , P1 ;  /* 0xff80000031317808 */ /* 0x000fe40000800000 */
[----:B------:R-:W-:Y:S02]  /*4f90*/  FSEL R131, R51, -INF , P2 ;  /* 0xff80000033837808 */ /* 0x000fe40001000000 */
[----:B------:R-:W-:Y:S01]  /*4fa0*/  ISETP.GE.AND P1, PT, R55, R170, PT ;  /* 0x000000aa3700720c */ /* 0x000fe20003f26270 */
[----:B------:R-:W-:Y:S01]  /*4fb0*/  VIADD R51, R95, 0x50 ;  /* 0x000000505f337836 */ /* 0x000fe20000000000 */
[----:B------:R-:W-:Y:S02]  /*4fc0*/  FSEL R50, R50, -INF , P4 ;  /* 0xff80000032327808 */ /* 0x000fe40002000000 */
[----:B------:R-:W-:Y:S01]  /*4fd0*/  FSEL R173, R49, -INF , !P3 ;  /* 0xff80000031ad7808 */ /* 0x000fe20005800000 */
[----:B------:R-:W-:Y:S01]  /*4fe0*/  VIADD R49, R95, 0x51 ;  /* 0x000000515f317836 */ /* 0x000fe20000000000 */
[----:B------:R-:W-:-:S02]  /*4ff0*/  FSEL R131, R131, -INF , !P6 ;  /* 0xff80000083837808 */ /* 0x000fc40007000000 */
[----:B------:R-:W-:Y:S02]  /*5000*/  ISETP.GE.AND P5, PT, R59, R166, PT ;  /* 0x000000a63b00720c */ /* 0x000fe40003fa6270 */
[C---:B------:R-:W-:Y:S02]  /*5010*/  ISETP.GE.AND P4, PT, R55.reuse, R172, PT ;  /* 0x000000ac3700720c */ /* 0x040fe40003f86270 */
[----:B------:R-:W-:Y:S02]  /*5020*/  ISETP.GE.AND P3, PT, R55, R166, PT ;  /* 0x000000a63700720c */ /* 0x000fe40003f66270 */
[C---:B------:R-:W-:Y:S02]  /*5030*/  ISETP.GE.AND P6, PT, R53.reuse, R170, PT ;  /* 0x000000aa3500720c */ /* 0x040fe40003fc6270 */
[----:B------:R-:W-:Y:S02]  /*5040*/  FSEL R46, R46, -INF , P1 ;  /* 0xff8000002e2e7808 */ /* 0x000fe40000800000 */
[----:B------:R-:W-:-:S02]  /*5050*/  ISETP.GE.AND P2, PT, R53, R172, PT ;  /* 0x000000ac3500720c */ /* 0x000fc40003f46270 */
[----:B------:R-:W-:Y:S02]  /*5060*/  FSEL R135, R50, -INF , !P5 ;  /* 0xff80000032877808 */ /* 0x000fe40006800000 */
[----:B------:R-:W-:Y:S02]  /*5070*/  FSEL R44, R44, -INF , P4 ;  /* 0xff8000002c2c7808 */ /* 0x000fe40002000000 */
[----:B------:R-:W-:Y:S02]  /*5080*/  FSEL R133, R46, -INF , !P3 ;  /* 0xff8000002e857808 */ /* 0x000fe40005800000 */
[----:B------:R-:W-:Y:S02]  /*5090*/  FSEL R47, R47, -INF , P6 ;  /* 0xff8000002f2f7808 */ /* 0x000fe40003000000 */
[-C--:B------:R-:W-:Y:S02]  /*50a0*/  ISETP.GE.AND P5, PT, R55, R171.reuse, PT ;  /* 0x000000ab3700720c */ /* 0x080fe40003fa6270 */
[----:B------:R-:W-:-:S02]  /*50b0*/  ISETP.GE.AND P4, PT, R53, R171, PT ;  /* 0x000000ab3500720c */ /* 0x000fc40003f86270 */
[----:B------:R-:W-:Y:S02]  /*50c0*/  FSEL R45, R45, -INF , P2 ;  /* 0xff8000002d2d7808 */ /* 0x000fe40001000000 */
[----:B------:R-:W-:Y:S02]  /*50d0*/  ISETP.GE.AND P3, PT, R51, R170, PT ;  /* 0x000000aa3300720c */ /* 0x000fe40003f66270 */
[----:B------:R-:W-:Y:S02]  /*50e0*/  ISETP.GE.AND P6, PT, R49, R172, PT ;  /* 0x000000ac3100720c */ /* 0x000fe40003fc6270 */
[----:B------:R-:W-:Y:S02]  /*50f0*/  FSEL R177, R44, -INF , !P5 ;  /* 0xff8000002cb17808 */ /* 0x000fe40006800000 */
[----:B------:R-:W-:Y:S01]  /*5100*/  FSEL R179, R45, -INF , !P4 ;  /* 0xff8000002db37808 */ /* 0x000fe20006000000 */
[----:B------:R-:W-:Y:S01]  /*5110*/  VIADD R45, R95, 0x58 ;  /* 0x000000585f2d7836 */ /* 0x000fe20000000000 */
[----:B------:R-:W-:-:S02]  /*5120*/  FSEL R42, R42, -INF , P3 ;  /* 0xff8000002a2a7808 */ /* 0x000fc40001800000 */
[----:B------:R-:W-:Y:S01]  /*5130*/  FSEL R109, R41, -INF , P6 ;  /* 0xff800000296d7808 */ /* 0x000fe20003000000 */
[----:B------:R-:W-:Y:S01]  /*5140*/  VIADD R41, R95, 0x59 ;  /* 0x000000595f297836 */ /* 0x000fe20000000000 */
[----:B------:R-:W-:Y:S02]  /*5150*/  ISETP.GE.AND P5, PT, R53, R166, PT ;  /* 0x000000a63500720c */ /* 0x000fe40003fa6270 */
[----:B------:R-:W-:Y:S02]  /*5160*/  ISETP.GE.AND P1, PT, R51, R172, PT ;  /* 0x000000ac3300720c */ /* 0x000fe40003f26270 */
[----:B------:R-:W-:Y:S02]  /*5170*/  ISETP.GE.AND P3, PT, R49, R170, PT ;  /* 0x000000aa3100720c */ /* 0x000fe40003f66270 */
[----:B------:R-:W-:Y:S02]  /*5180*/  ISETP.GE.AND P2, PT, R51, R171, PT ;  /* 0x000000ab3300720c */ /* 0x000fe40003f46270 */
[----:B------:R-:W-:-:S02]  /*5190*/  FSEL R40, R40, -INF , P1 ;  /* 0xff80000028287808 */ /* 0x000fc40000800000 */
[----:B------:R-:W-:Y:S02]  /*51a0*/  FSEL R113, R43, -INF , P3 ;  /* 0xff8000002b717808 */ /* 0x000fe40001800000 */
[----:B------:R-:W-:Y:S02]  /*51b0*/  FSEL R175, R47, -INF , !P5 ;  /* 0xff8000002faf7808 */ /* 0x000fe40006800000 */
[-C--:B------:R-:W-:Y:S02]  /*51c0*/  ISETP.GE.AND P3, PT, R45, R172.reuse, PT ;  /* 0x000000ac2d00720c */ /* 0x080fe40003f66270 */
[----:B------:R-:W-:Y:S02]  /*51d0*/  ISETP.GE.AND P5, PT, R41, R172, PT ;  /* 0x000000ac2900720c */ /* 0x000fe40003fa6270 */
[----:B------:R-:W-:Y:S02]  /*51e0*/  FSEL R111, R40, -INF , !P2 ;  /* 0xff800000286f7808 */ /* 0x000fe40005000000 */
[----:B------:R-:W-:-:S02]  /*51f0*/  ISETP.GE.AND P2, PT, R45, R170, PT ;  /* 0x000000aa2d00720c */ /* 0x000fc40003f46270 */
[----:B------:R-:W-:Y:S02]  /*5200*/  FSEL R32, R32, -INF , P3 ;  /* 0xff80000020207808 */ /* 0x000fe40001800000 */
[----:B------:R-:W-:Y:S02]  /*5210*/  FSEL R121, R33, -INF , P5 ;  /* 0xff80000021797808 */ /* 0x000fe40002800000 */
[CC--:B------:R-:W-:Y:S02]  /*5220*/  ISETP.GE.AND P3, PT, R45.reuse, R171.reuse, PT ;  /* 0x000000ab2d00720c */ /* 0x0c0fe40003f66270 */
[----:B------:R-:W-:Y:S01]  /*5230*/  ISETP.GE.AND P5, PT, R45, R166, PT ;  /* 0x000000a62d00720c */ /* 0x000fe20003fa6270 */
[----:B------:R-:W-:Y:S01]  /*5240*/  VIADD R45, R95, 0x60 ;  /* 0x000000605f2d7836 */ /* 0x000fe20000000000 */
[----:B------:R-:W-:Y:S01]  /*5250*/  ISETP.GE.AND P1, PT, R49, R171, PT ;  /* 0x000000ab3100720c */ /* 0x000fe20003f26270 */
[----:B------:R-:W-:Y:S01]  /*5260*/  VIADD R33, R95, 0x61 ;  /* 0x000000615f217836 */ /* 0x000fe20000000000 */
[----:B------:R-:W-:-:S02]  /*5270*/  FSEL R34, R34, -INF , P2 ;  /* 0xff80000022227808 */ /* 0x000fc40001000000 */
[----:B------:R-:W-:Y:S02]  /*5280*/  ISETP.GE.AND P4, PT, R51, R166, PT ;  /* 0x000000a63300720c */ /* 0x000fe40003f86270 */
[-C--:B------:R-:W-:Y:S02]  /*5290*/  ISETP.GE.AND P2, PT, R41, R170.reuse, PT ;  /* 0x000000aa2900720c */ /* 0x080fe40003f46270 */
[----:B------:R-:W-:Y:S02]  /*52a0*/  FSEL R109, R109, -INF , !P1 ;  /* 0xff8000006d6d7808 */ /* 0x000fe40004800000 */
[----:B------:R-:W-:Y:S02]  /*52b0*/  ISETP.GE.AND P1, PT, R45, R170, PT ;  /* 0x000000aa2d00720c */ /* 0x000fe40003f26270 */
[----:B------:R-:W-:Y:S02]  /*52c0*/  FSEL R35, R35, -INF , P2 ;  /* 0xff80000023237808 */ /* 0x000fe40001000000 */
[----:B------:R-:W-:-:S02]  /*52d0*/  FSEL R107, R42, -INF , !P4 ;  /* 0xff8000002a6b7808 */ /* 0x000fc40006000000 */
[-C--:B------:R-:W-:Y:S02]  /*52e0*/  ISETP.GE.AND P4, PT, R45, R172.reuse, PT ;  /* 0x000000ac2d00720c */ /* 0x080fe40003f86270 */
[----:B------:R-:W-:Y:S01]  /*52f0*/  ISETP.GE.AND P2, PT, R33, R172, PT ;  /* 0x000000ac2100720c */ /* 0x000fe20003f46270 */
[----:B------:R-:W-:Y:S01]  /*5300*/  VIADD R43, R95, 0x68 ;  /* 0x000000685f2b7836 */ /* 0x000fe20000000000 */
[----:B------:R-:W-:Y:S02]  /*5310*/  FSEL R30, R30, -INF , P1 ;  /* 0xff8000001e1e7808 */ /* 0x000fe40000800000 */
[----:B------:R-:W-:Y:S02]  /*5320*/  ISETP.GE.AND P1, PT, R33, R170, PT ;  /* 0x000000aa2100720c */ /* 0x000fe40003f26270 */
[----:B------:R-:W-:Y:S02]  /*5330*/  FSEL R28, R28, -INF , P4 ;  /* 0xff8000001c1c7808 */ /* 0x000fe40002000000 */
[----:B------:R-:W-:-:S02]  /*5340*/  FSEL R55, R29, -INF , P2 ;  /* 0xff8000001d377808 */ /* 0x000fc40001000000 */
[C---:B------:R-:W-:Y:S02]  /*5350*/  ISETP.GE.AND P4, PT, R41.reuse, R171, PT ;  /* 0x000000ab2900720c */ /* 0x040fe40003f86270 */
[-C--:B------:R-:W-:Y:S01]  /*5360*/  ISETP.GE.AND P2, PT, R41, R166.reuse, PT ;  /* 0x000000a62900720c */ /* 0x080fe20003f46270 */
[----:B------:R-:W-:Y:S01]  /*5370*/  VIADD R41, R95, 0x69 ;  /* 0x000000695f297836 */ /* 0x000fe20000000000 */
[----:B------:R-:W-:Y:S02]  /*5380*/  ISETP.GE.AND P6, PT, R49, R166, PT ;  /* 0x000000a63100720c */ /* 0x000fe40003fc6270 */
[----:B------:R-:W-:Y:S02]  /*5390*/  FSEL R31, R31, -INF , P1 ;  /* 0xff8000001f1f7808 */ /* 0x000fe40000800000 */
[----:B------:R-:W-:Y:S01]  /*53a0*/  ISETP.GE.AND P1, PT, R43, R172, PT ;  /* 0x000000ac2b00720c */ /* 0x000fe20003f26270 */
[----:B------:R-:W-:Y:S01]  /*53b0*/  VIADD R29, R95, 0x70 ;  /* 0x000000705f1d7836 */ /* 0x000fe20000000000 */
[----:B------:R-:W-:-:S02]  /*53c0*/  FSEL R113, R113, -INF , !P6 ;  /* 0xff80000071717808 */ /* 0x000fc40007000000 */
[C---:B------:R-:W-:Y:S02]  /*53d0*/  ISETP.GE.AND P6, PT, R41.reuse, R172, PT ;  /* 0x000000ac2900720c */ /* 0x040fe40003fc6270 */
[----:B------:R-:W-:Y:S02]  /*53e0*/  FSEL R24, R24, -INF , P1 ;  /* 0xff80000018187808 */ /* 0x000fe40000800000 */
[-C--:B------:R-:W-:Y:S02]  /*53f0*/  ISETP.GE.AND P1, PT, R41, R170.reuse, PT ;  /* 0x000000aa2900720c */ /* 0x080fe40003f26270 */
[----:B------:R-:W-:Y:S02]  /*5400*/  FSEL R115, R32, -INF , !P3 ;  /* 0xff80000020737808 */ /* 0x000fe40005800000 */
[----:B------:R-:W-:Y:S02]  /*5410*/  ISETP.GE.AND P3, PT, R43, R170, PT ;  /* 0x000000aa2b00720c */ /* 0x000fe40003f66270 */
[----:B------:R-:W-:-:S02]  /*5420*/  FSEL R119, R34, -INF , !P5 ;  /* 0xff80000022777808 */ /* 0x000fc40006800000 */
[----:B------:R-:W-:Y:S02]  /*5430*/  FSEL R25, R25, -INF , P6 ;  /* 0xff80000019197808 */ /* 0x000fe40003000000 */
[----:B------:R-:W-:Y:S02]  /*5440*/  ISETP.GE.AND P5, PT, R29, R172, PT ;  /* 0x000000ac1d00720c */ /* 0x000fe40003fa6270 */
[----:B------:R-:W-:Y:S02]  /*5450*/  ISETP.GE.AND P6, PT, R45, R166, PT ;  /* 0x000000a62d00720c */ /* 0x000fe40003fc6270 */
[----:B------:R-:W-:Y:S02]  /*5460*/  FSEL R27, R27, -INF , P1 ;  /* 0xff8000001b1b7808 */ /* 0x000fe40000800000 */
[----:B------:R-:W-:Y:S02]  /*5470*/  ISETP.GE.AND P1, PT, R95, R172, PT ;  /* 0x000000ac5f00720c */ /* 0x000fe40003f26270 */
[----:B------:R-:W-:-:S02]  /*5480*/  FSEL R26, R26, -INF , P3 ;  /* 0xff8000001a1a7808 */ /* 0x000fc40001800000 */
[-C--:B------:R-:W-:Y:S02]  /*5490*/  ISETP.GE.AND P3, PT, R45, R171.reuse, PT ;  /* 0x000000ab2d00720c */ /* 0x080fe40003f66270 */
[----:B------:R-:W-:Y:S02]  /*54a0*/  FSEL R20, R20, -INF , P5 ;  /* 0xff80000014147808 */ /* 0x000fe40002800000 */
[C---:B------:R-:W-:Y:S02]  /*54b0*/  ISETP.GE.AND P5, PT, R95.reuse, R170, PT ;  /* 0x000000aa5f00720c */ /* 0x040fe40003fa6270 */
[----:B------:R-:W-:Y:S02]  /*54c0*/  FSEL R45, R30, -INF , !P6 ;  /* 0xff8000001e2d7808 */ /* 0x000fe40007000000 */
[----:B------:R-:W-:Y:S02]  /*54d0*/  FSEL R0, R12, -INF , P1 ;  /* 0xff8000000c007808 */ /* 0x000fe40000800000 */
[----:B------:R-:W-:-:S02]  /*54e0*/  ISETP.GE.AND P6, PT, R95, R171, PT ;  /* 0x000000ab5f00720c */ /* 0x000fc40003fc6270 */
[----:B------:R-:W-:Y:S02]  /*54f0*/  FSEL R12, R14, -INF , P5 ;  /* 0xff8000000e0c7808 */ /* 0x000fe40002800000 */
[----:B------:R-:W-:Y:S02]  /*5500*/  FSEL R14, R0, -INF , !P6 ;  /* 0xff800000000e7808 */ /* 0x000fe40007000000 */
[----:B------:R-:W-:Y:S02]  /*5510*/  FSEL R117, R35, -INF , !P2 ;  /* 0xff80000023757808 */ /* 0x000fe40005000000 */
[----:B------:R-:W-:Y:S02]  /*5520*/  ISETP.GE.AND P2, PT, R33, R166, PT ;  /* 0x000000a62100720c */ /* 0x000fe40003f46270 */
[----:B------:R-:W-:Y:S02]  /*5530*/  FSEL R53, R28, -INF , !P3 ;  /* 0xff8000001c357808 */ /* 0x000fe40005800000 */
[----:B------:R-:W-:-:S02]  /*5540*/  FMNMX3.FTZ R0, R14, R93, R87, !PT ;  /* 0x0000005d0e007276 */ /* 0x000fc40007810057 */
[C---:B------:R-:W-:Y:S02]  /*5550*/  ISETP.GE.AND P3, PT, R43.reuse, R171, PT ;  /* 0x000000ab2b00720c */ /* 0x040fe40003f66270 */
[-C--:B------:R-:W-:Y:S02]  /*5560*/  ISETP.GE.AND P1, PT, R43, R166.reuse, PT ;  /* 0x000000a62b00720c */ /* 0x080fe40003f26270 */
[----:B------:R-:W-:Y:S02]  /*5570*/  FSEL R43, R31, -INF , !P2 ;  /* 0xff8000001f2b7808 */ /* 0x000fe40005000000 */
[----:B------:R-:W-:Y:S02]  /*5580*/  ISETP.GE.AND P2, PT, R95, R166, PT ;  /* 0x000000a65f00720c */ /* 0x000fe40003f46270 */
[----:B------:R-:W-:Y:S02]  /*5590*/  FMNMX3.FTZ R0, R0, R77, R97, !PT ;  /* 0x0000004d00007276 */ /* 0x000fe40007810061 */
[----:B------:R-:W-:-:S02]  /*55a0*/  FSEL R49, R24, -INF , !P3 ;  /* 0xff80000018317808 */ /* 0x000fc40005800000 */
[----:B------:R-:W-:Y:S02]  /*55b0*/  FSEL R12, R12, -INF , !P2 ;  /* 0xff8000000c0c7808 */ /* 0x000fe40005000000 */
[----:B------:R-:W-:Y:S02]  /*55c0*/  FMNMX3.FTZ R24, R0, R201, R91, !PT ;  /* 0x000000c900187276 */ /* 0x000fe4000781005b */
[----:B------:R-:W-:Y:S02]  /*55d0*/  FMNMX3.FTZ R0, R12, R85, R13, !PT ;  /* 0x000000550c007276 */ /* 0x000fe4000781000d */
[----:B------:R-:W-:Y:S02]  /*55e0*/  FMNMX3.FTZ R24, R24, R89, R193, !PT ;  /* 0x0000005918187276 */ /* 0x000fe400078100c1 */
[----:B------:R-:W-:Y:S02]  /*55f0*/  FMNMX3.FTZ R0, R0, R15, R81, !PT ;  /* 0x0000000f00007276 */ /* 0x000fe40007810051 */
[----:B------:R-:W-:-:S02]  /*5600*/  FMNMX3.FTZ R24, R24, R195, R197, !PT ;  /* 0x000000c318187276 */ /* 0x000fc400078100c5 */
[----:B------:R-:W-:Y:S02]  /*5610*/  FMNMX3.FTZ R0, R0, R83, R73, !PT ;  /* 0x0000005300007276 */ /* 0x000fe40007810049 */
[----:B------:R-:W-:Y:S02]  /*5620*/  FSEL R121, R121, -INF , !P4 ;  /* 0xff80000079797808 */ /* 0x000fe40006000000 */
[----:B------:R-:W-:Y:S02]  /*5630*/  FMNMX3.FTZ R24, R24, R199, R127, !PT ;  /* 0x000000c718187276 */ /* 0x000fe4000781007f */
[----:B------:R-:W-:Y:S02]  /*5640*/  ISETP.GE.AND P4, PT, R33, R171, PT ;  /* 0x000000ab2100720c */ /* 0x000fe40003f86270 */
[----:B------:R-:W-:Y:S02]  /*5650*/  FMNMX3.FTZ R0, R0, R75, R191, !PT ;  /* 0x0000004b00007276 */ /* 0x000fe400078100bf */
[----:B------:R-:W-:-:S02]  /*5660*/  FMNMX3.FTZ R24, R24, R137, R185, !PT ;  /* 0x0000008918187276 */ /* 0x000fc400078100b9 */
[----:B------:R-:W-:Y:S02]  /*5670*/  FSEL R55, R55, -INF , !P4 ;  /* 0xff80000037377808 */ /* 0x000fe40006000000 */
[C---:B------:R-:W-:Y:S02]  /*5680*/  ISETP.GE.AND P5, PT, R41.reuse, R171, PT ;  /* 0x000000ab2900720c */ /* 0x040fe40003fa6270 */
[----:B------:R-:W-:Y:S02]  /*5690*/  ISETP.GE.AND P4, PT, R41, R166, PT ;  /* 0x000000a62900720c */ /* 0x000fe40003f86270 */
[----:B------:R-:W-:Y:S02]  /*56a0*/  FSEL R41, R26, -INF , !P1 ;  /* 0xff8000001a297808 */ /* 0x000fe40004800000 */
[----:B------:R-:W-:Y:S02]  /*56b0*/  FMNMX3.FTZ R0, R0, R65, R61, !PT ;  /* 0x0000004100007276 */ /* 0x000fe4000781003d */
[----:B------:R-:W-:-:S02]  /*56c0*/  ISETP.GE.AND P6, PT, R29, R171, PT ;  /* 0x000000ab1d00720c */ /* 0x000fc40003fc6270 */
[C---:B------:R-:W-:Y:S02]  /*56d0*/  ISETP.GE.AND P1, PT, R29.reuse, R170, PT ;  /* 0x000000aa1d00720c */ /* 0x040fe40003f26270 */
[----:B------:R-:W-:Y:S01]  /*56e0*/  ISETP.GE.AND P3, PT, R29, R166, PT ;  /* 0x000000a61d00720c */ /* 0x000fe20003f66270 */
[----:B------:R-:W-:Y:S01]  /*56f0*/  VIADD R29, R95, 0x71 ;  /* 0x000000715f1d7836 */ /* 0x000fe20000000000 */
[----:B------:R-:W-:Y:S02]  /*5700*/  FMNMX3.FTZ R24, R24, R187, R139, !PT ;  /* 0x000000bb18187276 */ /* 0x000fe4000781008b */
[----:B------:R-:W-:Y:S02]  /*5710*/  FMNMX3.FTZ R0, R0, R189, R129, !PT ;  /* 0x000000bd00007276 */ /* 0x000fe40007810081 */
[----:B------:R-:W-:Y:S02]  /*5720*/  FMNMX3.FTZ R24, R24, R173, R177, !PT ;  /* 0x000000ad18187276 */ /* 0x000fe400078100b1 */
[----:B------:R-:W-:Y:S01]  /*5730*/  FSEL R47, R25, -INF , !P5 ;  /* 0xff800000192f7808 */ /* 0x000fe20006800000 */
[----:B------:R-:W-:Y:S01]  /*5740*/  VIADD R25, R95, 0x78 ;  /* 0x000000785f197836 */ /* 0x000fe20000000000 */
[----:B------:R-:W-:-:S02]  /*5750*/  FSEL R22, R22, -INF , P1 ;  /* 0xff80000016167808 */ /* 0x000fc40000800000 */
[C---:B------:R-:W-:Y:S02]  /*5760*/  ISETP.GE.AND P1, PT, R29.reuse, R170, PT ;  /* 0x000000aa1d00720c */ /* 0x040fe40003f26270 */
[----:B------:R-:W-:Y:S02]  /*5770*/  FMNMX3.FTZ R0, R0, R125, R181, !PT ;  /* 0x0000007d00007276 */ /* 0x000fe400078100b5 */
[----:B------:R-:W-:Y:S02]  /*5780*/  FMNMX3.FTZ R24, R24, R179, R111, !PT ;  /* 0x000000b318187276 */ /* 0x000fe4000781006f */
[-C--:B------:R-:W-:Y:S02]  /*5790*/  ISETP.GE.AND P2, PT, R29, R172.reuse, PT ;  /* 0x000000ac1d00720c */ /* 0x080fe40003f46270 */
[----:B------:R-:W-:Y:S02]  /*57a0*/  FSEL R23, R23, -INF , P1 ;  /* 0xff80000017177808 */ /* 0x000fe40000800000 */
[----:B------:R-:W-:-:S02]  /*57b0*/  ISETP.GE.AND P1, PT, R25, R172, PT ;  /* 0x000000ac1900720c */ /* 0x000fc40003f26270 */
[----:B------:R-:W-:Y:S02]  /*57c0*/  FMNMX3.FTZ R0, R0, R183, R135, !PT ;  /* 0x000000b700007276 */ /* 0x000fe40007810087 */
[----:B------:R-:W-:Y:S01]  /*57d0*/  FMNMX3.FTZ R24, R24, R109, R115, !PT ;  /* 0x0000006d18187276 */ /* 0x000fe20007810073 */
[----:B------:R-:W-:Y:S01]  /*57e0*/  VIADD R95, R95, 0x79 ;  /* 0x000000795f5f7836 */ /* 0x000fe20000000000 */
[----:B------:R-:W-:Y:S02]  /*57f0*/  ISETP.GE.AND P5, PT, R29, R171, PT ;  /* 0x000000ab1d00720c */ /* 0x000fe40003fa6270 */
[----:B------:R-:W-:Y:S02]  /*5800*/  FSEL R21, R21, -INF , P2 ;  /* 0xff80000015157808 */ /* 0x000fe40001000000 */
[----:B------:R-:W-:Y:S02]  /*5810*/  FSEL R31, R16, -INF , P1 ;  /* 0xff800000101f7808 */ /* 0x000fe40000800000 */
[----:B------:R-:W-:-:S02]  /*5820*/  FMNMX3.FTZ R0, R0, R131, R133, !PT ;  /* 0x0000008300007276 */ /* 0x000fc40007810085 */
[----:B------:R-:W-:Y:S02]  /*5830*/  FMNMX3.FTZ R16, R24, R121, R53, !PT ;  /* 0x0000007918107276 */ /* 0x000fe40007810035 */
[----:B------:R-:W-:Y:S02]  /*5840*/  FSEL R34, R21, -INF , !P5 ;  /* 0xff80000015227808 */ /* 0x000fe40006800000 */
[----:B------:R-:W-:Y:S02]  /*5850*/  FSEL R35, R27, -INF , !P4 ;  /* 0xff8000001b237808 */ /* 0x000fe40006000000 */
[----:B------:R-:W-:Y:S02]  /*5860*/  ISETP.GE.AND P5, PT, R25, R170, PT ;  /* 0x000000aa1900720c */ /* 0x000fe40003fa6270 */
[----:B------:R-:W-:Y:S02]  /*5870*/  ISETP.GE.AND P1, PT, R95, R172, PT ;  /* 0x000000ac5f00720c */ /* 0x000fe40003f26270 */
[----:B------:R-:W-:-:S02]  /*5880*/  FMNMX3.FTZ R0, R0, R175, R107, !PT ;  /* 0x000000af00007276 */ /* 0x000fc4000781006b */
[----:B------:R-:W-:Y:S02]  /*5890*/  FSEL R33, R20, -INF , !P6 ;  /* 0xff80000014217808 */ /* 0x000fe40007000000 */
[----:B------:R-:W-:Y:S02]  /*58a0*/  ISETP.GE.AND P4, PT, R25, R171, PT ;  /* 0x000000ab1900720c */ /* 0x000fe40003f86270 */
[----:B------:R-:W-:Y:S02]  /*58b0*/  FMNMX3.FTZ R16, R16, R55, R49, !PT ;  /* 0x0000003710107276 */ /* 0x000fe40007810031 */
[----:B------:R-:W-:Y:S02]  /*58c0*/  FSEL R30, R18, -INF , P5 ;  /* 0xff800000121e7808 */ /* 0x000fe40002800000 */
[----:B------:R-:W-:Y:S02]  /*58d0*/  FSEL R42, R17, -INF , P1 ;  /* 0xff800000112a7808 */ /* 0x000fe40000800000 */
[----:B------:R-:W-:-:S02]  /*58e0*/  FMNMX3.FTZ R0, R0, R113, R119, !PT ;  /* 0x0000007100007276 */ /* 0x000fc40007810077 */
[----:B------:R-:W-:Y:S02]  /*58f0*/  ISETP.GE.AND P5, PT, R95, R171, PT ;  /* 0x000000ab5f00720c */ /* 0x000fe40003fa6270 */
[----:B------:R-:W-:Y:S02]  /*5900*/  FSEL R31, R31, -INF , !P4 ;  /* 0xff8000001f1f7808 */ /* 0x000fe40006000000 */
[----:B------:R-:W-:Y:S02]  /*5910*/  FMNMX3.FTZ R17, R16, R47, R33, !PT ;  /* 0x0000002f10117276 */ /* 0x000fe40007810021 */
[----:B------:R-:W-:Y:S02]  /*5920*/  FMNMX3.FTZ R0, R0, R117, R45, !PT ;  /* 0x0000007500007276 */ /* 0x000fe4000781002d */
[----:B------:R-:W-:Y:S02]  /*5930*/  FSEL R42, R42, -INF , !P5 ;  /* 0xff8000002a2a7808 */ /* 0x000fe40006800000 */
[----:B------:R-:W-:-:S02]  /*5940*/  FMNMX3.FTZ R17, R17, R34, R31, !PT ;  /* 0x0000002211117276 */ /* 0x000fc4000781001f */
[-C--:B------:R-:W-:Y:S02]  /*5950*/  ISETP.GE.AND P2, PT, R29, R166.reuse, PT ;  /* 0x000000a61d00720c */ /* 0x080fe40003f46270 */
[----:B------:R-:W-:Y:S02]  /*5960*/  ISETP.GE.AND P6, PT, R25, R166, PT ;  /* 0x000000a61900720c */ /* 0x000fe40003fc6270 */
[----:B------:R-:W-:Y:S02]  /*5970*/  ISETP.GE.AND P1, PT, R95, R170, PT ;  /* 0x000000aa5f00720c */ /* 0x000fe40003f26270 */
        /* <DEDUP_REMOVED lines=154> */
[-C--:B------:R-:W-:Y:S01]  /*6320*/  FFMA.FTZ R112, R177, R105.reuse, -R44 ;  /* 0x00000069b1707223 */ /* 0x080fe2000001082c */
[-CC-:B------:R-:W-:Y:S01]  /*6330*/  FFMA.FTZ R118, R135, R105.reuse, -R10.reuse ;  /* 0x0000006987767223 */ /* 0x180fe2000001080a */
[----:B------:R-:W-:-:S02]  /*6340*/  FFMA.FTZ R116, R175, R105, -R10 ;  /* 0x00000069af747223 */ /* 0x000fc4000001080a */
[C---:B--2---:R-:W-:Y:S01]  /*6350*/  HMMA.16816.F32 R80, R12.reuse, R20, R80 ;  /* 0x000000140c50723c */ /* 0x044fe20000001850 */
        /* <DEDUP_REMOVED lines=16> */
[----:B------:R-:W-:Y:S07]  /*6460*/  LDSM.16.MT88.4 R24, [R140+0x8000] ;  /* 0x008000008c18783b */ /* 0x000fee0000004200 */
[----:B------:R-:W-:Y:S01]  /*6470*/  HMMA.16816.F32 R76, R12, R22, R76 ;  /* 0x000000160c4c723c */ /* 0x000fe2000000184c */
[----:B--2---:R-:W-:Y:S01]  /*6480*/  F2FP.F16.F32.PACK_AB R12, R139, R114 ;  /* 0x000000728b0c723e */ /* 0x004fe200000000ff */
[----:B----4-:R-:W2:Y:S01]  /*6490*/  LDSM.16.MT88.4 R20, [R103+0x8000] ;  /* 0x008000006714783b */ /* 0x010ea20000004200 */
[----:B---3--:R-:W-:-:S02]  /*64a0*/  F2FP.F16.F32.PACK_AB R14, R135, R112 ;  /* 0x00000070870e723e */ /* 0x008fc400000000ff */
        /* <DEDUP_REMOVED lines=11> */
[----:B------:R-:W-:Y:S04]  /*6560*/  MUFU.EX2 R122, R122 ;  /* 0x0000007a007a7308 */ /* 0x000fe80000000800 */
[----:B------:R-:W3:Y:S01]  /*6570*/  MUFU.EX2 R111, R111 ;  /* 0x0000006f006f7308 */ /* 0x000ee20000000800 */
[----:B--2---:R-:W-:Y:S01]  /*6580*/  HMMA.16816.F32 R80, R12, R20, R80 ;  /* 0x000000140c50723c */ /* 0x004fe20000001850 */
[-CC-:B------:R-:W-:Y:S01]  /*6590*/  FFMA.FTZ R20, R107, R105.reuse, -R10.reuse ;  /* 0x000000696b147223 */ /* 0x180fe2000001080a */
[----:B------:R-:W-:-:S06]  /*65a0*/  FFMA.FTZ R107, R117, R105, -R10 ;  /* 0x00000069756b7223 */ /* 0x000fcc000001080a */
[C---:B-1----:R-:W-:Y:S08]  /*65b0*/  HMMA.16816.F32 R72, R12.reuse, R16, R72 ;  /* 0x000000100c48723c */ /* 0x042ff00000001848 */
[C---:B------:R-:W-:Y:S01]  /*65c0*/  HMMA.16816.F32 R68, R12.reuse, R18, R68 ;  /* 0x000000120c44723c */ /* 0x040fe20000001844 */
[----:B------:R-:W1:Y:S01]  /*65d0*/  LDSM.16.MT88.4 R16, [R144+0x8800] ;  /* 0x008800009010783b */ /* 0x000e620000004200 */
[----:B------:R-:W-:Y:S04]  /*65e0*/  MUFU.EX2 R109, R109 ;  /* 0x0000006d006d7308 */ /* 0x000fe80000000800 */
[----:B------:R-:W2:Y:S04]  /*65f0*/  MUFU.EX2 R120, R120 ;  /* 0x0000007800787308 */ /* 0x000ea80000000800 */
[----:B------:R4:W-:Y:S04]  /*6600*/  MUFU.EX2 R113, R20 ;  /* 0x0000001400717308 */ /* 0x0009e80000000800 */
[----:B------:R-:W5:Y:S04]  /*6610*/  MUFU.EX2 R126, R126 ;  /* 0x0000007e007e7308 */ /* 0x000f680000000800 */
[----:B------:R-:W-:Y:S04]  /*6620*/  MUFU.EX2 R124, R124 ;  /* 0x0000007c007c7308 */ /* 0x000fe80000000800 */
[----:B------:R-:W5:Y:S01]  /*6630*/  MUFU.EX2 R107, R107 ;  /* 0x0000006b006b7308 */ /* 0x000f620000000800 */
[C---:B------:R-:W-:Y:S01]  /*6640*/  HMMA.16816.F32 R76, R12.reuse, R22, R76 ;  /* 0x000000160c4c723c */ /* 0x040fe2000000184c */
[----:B----4-:R-:W4:Y:S07]  /*6650*/  LDSM.16.MT88.4 R20, [R103+0x8800] ;  /* 0x008800006714783b */ /* 0x010f2e0000004200 */
[C---:B------:R-:W-:Y:S08]  /*6660*/  HMMA.16816.F32 R88, R12.reuse, R24, R88 ;  /* 0x000000180c58723c */ /* 0x040ff00000001858 */
[----:B------:R-:W-:Y:S01]  /*6670*/  HMMA.16816.F32 R84, R12, R26, R84 ;  /* 0x0000001a0c54723c */ /* 0x000fe20000001854 */
[----:B---3--:R-:W-:Y:S01]  /*6680*/  F2FP.F16.F32.PACK_AB R12, R122, R111 ;  /* 0x0000006f7a0c723e */ /* 0x008fe200000000ff */
[----:B------:R-:W3:Y:S01]  /*6690*/  LDSM.16.MT88.4 R24, [R140+0x8800] ;  /* 0x008800008c18783b */ /* 0x000ee20000004200 */
[----:B--2---:R-:W-:-:S02]  /*66a0*/  F2FP.F16.F32.PACK_AB R14, R120, R109 ;  /* 0x0000006d780e723e */ /* 0x004fc400000000ff */
[----:B-----5:R-:W-:Y:S02]  /*66b0*/  F2FP.F16.F32.PACK_AB R13, R126, R113 ;  /* 0x000000717e0d723e */ /* 0x020fe400000000ff */
[----:B------:R-:W-:-:S07]  /*66c0*/  F2FP.F16.F32.PACK_AB R15, R107, R124 ;  /* 0x0000007c6b0f723e */ /* 0x000fce00000000ff */
[C---:B-1----:R-:W-:Y:S08]  /*66d0*/  HMMA.16816.F32 R96, R12.reuse, R16, R96 ;  /* 0x000000100c60723c */ /* 0x042ff00000001860 */
[C---:B------:R-:W-:Y:S01]  /*66e0*/  HMMA.16816.F32 R92, R12.reuse, R18, R92 ;  /* 0x000000120c5c723c */ /* 0x040fe2000000185c */
[----:B------:R-:W1:Y:S07]  /*66f0*/  LDSM.16.MT88.4 R16, [R102+0x8800] ;  /* 0x008800006610783b */ /* 0x000e6e0000004200 */
[C---:B----4-:R-:W-:Y:S08]  /*6700*/  HMMA.16816.F32 R80, R12.reuse, R20, R80 ;  /* 0x000000140c50723c */ /* 0x050ff00000001850 */
[----:B------:R-:W-:Y:S01]  /*6710*/  HMMA.16816.F32 R76, R12, R22, R76 ;  /* 0x000000160c4c723c */ /* 0x000fe2000000184c */
[----:B------:R-:W2:Y:S01]  /*6720*/  LDSM.16.MT88.4 R20, [R144+0x9000] ;  /* 0x009000009014783b */ /* 0x000ea20000004200 */
[----:B------:R-:W-:Y:S01]  /*6730*/  FADD.FTZ R130, R123, R66 ;  /* 0x000000427b827221 */ /* 0x000fe20000010000 */
[-CC-:B------:R-:W-:Y:S01]  /*6740*/  FFMA.FTZ R53, R53, R105.reuse, -R44.reuse ;  /* 0x0000006935357223 */ /* 0x180fe2000001082c */
[-CC-:B------:R-:W-:Y:S01]  /*6750*/  FFMA.FTZ R128, R55, R105.reuse, -R44.reuse ;  /* 0x0000006937807223 */ /* 0x180fe2000001082c */
[----:B------:R-:W-:Y:S01]  /*6760*/  FFMA.FTZ R66, R47, R105, -R44 ;  /* 0x000000692f427223 */ /* 0x000fe2000001082c */
[----:B------:R-:W-:-:S02]  /*6770*/  FADD.FTZ R59, R59, R130 ;  /* 0x000000823b3b7221 */ /* 0x000fc40000010000 */
[----:B---3--:R-:W-:Y:S01]  /*6780*/  HMMA.16816.F32 R88, R12, R24, R88 ;  /* 0x000000180c58723c */ /* 0x008fe20000001858 */
[-C--:B------:R-:W-:Y:S01]  /*6790*/  FFMA.FTZ R49, R49, R105.reuse, -R44 ;  /* 0x0000006931317223 */ /* 0x080fe2000001082c */
[----:B------:R-:W-:Y:S01]  /*67a0*/  FFMA.FTZ R45, R45, R105, -R10 ;  /* 0x000000692d2d7223 */ /* 0x000fe2000001080a */
[----:B------:R-:W-:-:S05]  /*67b0*/  FADD.FTZ R59, R52, R59 ;  /* 0x0000003b343b7221 */ /* 0x000fca0000010000 */
[C---:B------:R-:W-:Y:S01]  /*67c0*/  HMMA.16816.F32 R84, R12.reuse, R26, R84 ;  /* 0x0000001a0c54723c */ /* 0x040fe20000001854 */
[----:B------:R-:W3:Y:S01]  /*67d0*/  LDSM.16.MT88.4 R24, [R103+0x9000] ;  /* 0x009000006718783b */ /* 0x000ee20000004200 */
[----:B------:R-:W-:Y:S06]  /*67e0*/  MUFU.EX2 R53, R53 ;  /* 0x0000003500357308 */ /* 0x000fec0000000800 */
[C---:B-1----:R-:W-:Y:S01]  /*67f0*/  HMMA.16816.F32 R72, R12.reuse, R16, R72 ;  /* 0x000000100c48723c */ /* 0x042fe20000001848 */
[----:B------:R-:W1:Y:S07]  /*6800*/  MUFU.EX2 R128, R128 ;  /* 0x0000008000807308 */ /* 0x000e6e0000000800 */
[----:B------:R-:W-:Y:S01]  /*6810*/  HMMA.16816.F32 R68, R12, R18, R68 ;  /* 0x000000120c44723c */ /* 0x000fe20000001844 */
[-CC-:B------:R-:W-:Y:S01]  /*6820*/  FFMA.FTZ R15, R41, R105.reuse, -R10.reuse ;  /* 0x00000069290f7223 */ /* 0x180fe2000001080a */
[-CC-:B------:R-:W-:Y:S01]  /*6830*/  FFMA.FTZ R14, R43, R105.reuse, -R10.reuse ;  /* 0x000000692b0e7223 */ /* 0x180fe2000001080a */
[----:B------:R-:W-:Y:S01]  /*6840*/  FFMA.FTZ R41, R35, R105, -R10 ;  /* 0x0000006923297223 */ /* 0x000fe2000001080a */
[----:B------:R-:W-:Y:S01]  /*6850*/  FADD.FTZ R12, R57, R54 ;  /* 0x00000036390c7221 */ /* 0x000fe20000010000 */
[----:B------:R-:W-:Y:S01]  /*6860*/  MUFU.EX2 R47, R49 ;  /* 0x00000031002f7308 */ /* 0x000fe20000000800 */
[----:B------:R-:W4:Y:S03]  /*6870*/  LDSM.16.MT88.4 R16, [R140+0x9000] ;  /* 0x009000008c10783b */ /* 0x000f260000004200 */
[----:B------:R-:W5:Y:S04]  /*6880*/  MUFU.EX2 R66, R66 ;  /* 0x0000004200427308 */ /* 0x000f680000000800 */
[----:B------:R-:W-:Y:S04]  /*6890*/  MUFU.EX2 R43, R45 ;  /* 0x0000002d002b7308 */ /* 0x000fe80000000800 */
[----:B------:R5:W2:Y:S04]  /*68a0*/  MUFU.EX2 R54, R14 ;  /* 0x0000000e00367308 */ /* 0x000aa80000000800 */
[----:B------:R-:W-:Y:S04]  /*68b0*/  MUFU.EX2 R35, R15 ;  /* 0x0000000f00237308 */ /* 0x000fe80000000800 */
[----:B------:R-:W3:Y:S01]  /*68c0*/  MUFU.EX2 R52, R41 ;  /* 0x0000002900347308 */ /* 0x000ee20000000800 */
[----:B------:R-:W-:-:S04]  /*68d0*/  FADD.FTZ R13, R51, R12 ;  /* 0x0000000c330d7221 */ /* 0x000fc80000010000 */
[----:B------:R-:W-:Y:S01]  /*68e0*/  FADD.FTZ R13, R50, R13 ;  /* 0x0000000d320d7221 */ /* 0x000fe20000010000 */
[----:B-1----:R-:W-:Y:S02]  /*68f0*/  F2FP.F16.F32.PACK_AB R12, R128, R53 ;  /* 0x00000035800c723e */ /* 0x002fe400000000ff */
[----:B-----5:R-:W-:Y:S01]  /*6900*/  F2FP.F16.F32.PACK_AB R14, R66, R47 ;  /* 0x0000002f420e723e */ /* 0x020fe200000000ff */
[----:B------:R-:W-:Y:S01]  /*6910*/  FADD.FTZ R48, R48, R13 ;  /* 0x0000000d30307221 */ /* 0x000fe20000010000 */
[----:B--2---:R-:W-:Y:S02]  /*6920*/  F2FP.F16.F32.PACK_AB R13, R54, R43 ;  /* 0x0000002b360d723e */ /* 0x004fe400000000ff */
[----:B---3--:R-:W-:-:S07]  /*6930*/  F2FP.F16.F32.PACK_AB R15, R52, R35 ;  /* 0x00000023340f723e */ /* 0x008fce00000000ff */
[C---:B------:R-:W-:Y:S08]  /*6940*/  HMMA.16816.F32 R96, R12.reuse, R20, R96 ;  /* 0x000000140c60723c */ /* 0x040ff00000001860 */
[----:B------:R-:W-:Y:S01]  /*6950*/  HMMA.16816.F32 R92, R12, R22, R92 ;  /* 0x000000160c5c723c */ /* 0x000fe2000000185c */
[----:B------:R-:W1:Y:S01]  /*6960*/  LDSM.16.MT88.4 R20, [R102+0x9000] ;  /* 0x009000006614783b */ /* 0x000e620000004200 */
[----:B------:R-:W-:Y:S01]  /*6970*/  FADD.FTZ R56, R56, R59 ;  /* 0x0000003b38387221 */ /* 0x000fe20000010000 */
[----:B------:R-:W-:Y:S01]  /*6980*/  FFMA.FTZ R41, R31, R105, -R44 ;  /* 0x000000691f297223 */ /* 0x000fe2000001082c */
[----:B------:R-:W-:-:S02]  /*6990*/  FADD.FTZ R31, R9, R48 ;  /* 0x00000030091f7221 */ /* 0x000fc40000010000 */
[----:B------:R-:W-:Y:S02]  /*69a0*/  FADD.FTZ R39, R39, R56 ;  /* 0x0000003827277221 */ /* 0x000fe40000010000 */
        /* <DEDUP_REMOVED lines=8> */
[----:B------:R-:W2:Y:S02]  /*6a30*/  LDSM.16.MT88.4 R24, [R140+0x9800] ;  /* 0x009800008c18783b */ /* 0x000ea40000004200 */
[----:B------:R-:W-:Y:S01]  /*6a40*/  FADD.FTZ R60, R60, R65 ;  /* 0x000000413c3c7221 */ /* 0x000fe20000010000 */
[----:B------:R-:W-:Y:S02]  /*6a50*/  FADD.FTZ R64, R64, R67 ;  /* 0x0000004340407221 */ /* 0x000fe40000010000 */
[----:B----4-:R-:W-:Y:S01]  /*6a60*/  HMMA.16816.F32 R88, R12, R16, R88 ;  /* 0x000000100c58723c */ /* 0x010fe20000001858 */
[----:B------:R-:W-:Y:S01]  /*6a70*/  FADD.FTZ R61, R61, R60 ;  /* 0x0000003c3d3d7221 */ /* 0x000fe20000010000 */
[----:B------:R-:W-:Y:S01]  /*6a80*/  FADD.FTZ R63, R63, R64 ;  /* 0x000000403f3f7221 */ /* 0x000fe20000010000 */
[-CC-:B------:R-:W-:Y:S01]  /*6a90*/  FFMA.FTZ R32, R32, R105.reuse, -R10.reuse ;  /* 0x0000006920207223 */ /* 0x180fe2000001080a */
[----:B------:R-:W-:-:S04]  /*6aa0*/  FFMA.FTZ R29, R29, R105, -R10 ;  /* 0x000000691d1d7223 */ /* 0x000fc8000001080a */
[C---:B------:R-:W-:Y:S01]  /*6ab0*/  HMMA.16816.F32 R84, R12.reuse, R18, R84 ;  /* 0x000000120c54723c */ /* 0x040fe20000001854 */
[----:B------:R-:W3:Y:S01]  /*6ac0*/  LDSM.16.MT88.4 R16, [R144+0x9800] ;  /* 0x009800009010783b */ /* 0x000ee20000004200 */
[-C--:B------:R-:W-:Y:S01]  /*6ad0*/  FFMA.FTZ R7, R30, R105.reuse, -R10 ;  /* 0x000000691e077223 */ /* 0x080fe2000001080a */
[-CC-:B------:R-:W-:Y:S01]  /*6ae0*/  FFMA.FTZ R33, R33, R105.reuse, -R44.reuse ;  /* 0x0000006921217223 */ /* 0x180fe2000001082c */
[-CC-:B------:R-:W-:Y:S01]  /*6af0*/  FFMA.FTZ R34, R34, R105.reuse, -R44.reuse ;  /* 0x0000006922227223 */ /* 0x180fe2000001082c */
[-C--:B------:R-:W-:Y:S01]  /*6b00*/  FFMA.FTZ R176, R42, R105.reuse, -R44 ;  /* 0x000000692ab07223 */ /* 0x080fe2000001082c */
[----:B------:R-:W-:Y:S01]  /*6b10*/  FFMA.FTZ R10, R28, R105, -R10 ;  /* 0x000000691c0a7223 */ /* 0x000fe2000001080a */
[----:B------:R-:W-:Y:S01]  /*6b20*/  FADD.FTZ R62, R62, R63 ;  /* 0x0000003f3e3e7221 */ /* 0x000fe20000010000 */
[----:B------:R-:W-:Y:S01]  /*6b30*/  FADD.FTZ R58, R58, R61 ;  /* 0x0000003d3a3a7221 */ /* 0x000fe20000010000 */
[C---:B-1----:R-:W-:Y:S02]  /*6b40*/  HMMA.16816.F32 R72, R12.reuse, R20, R72 ;  /* 0x000000140c48723c */ /* 0x042fe40000001848 */
[----:B------:R-:W-:Y:S01]  /*6b50*/  FADD.FTZ R137, R137, R62 ;  /* 0x0000003e89897221 */ /* 0x000fe20000010000 */
[----:B------:R-:W-:Y:S01]  /*6b60*/  FADD.FTZ R129, R129, R58 ;  /* 0x0000003a81817221 */ /* 0x000fe20000010000 */
[----:B------:R-:W-:Y:S04]  /*6b70*/  MUFU.EX2 R33, R33 ;  /* 0x0000002100217308 */ /* 0x000fe80000000800 */
[----:B------:R-:W-:Y:S01]  /*6b80*/  HMMA.16816.F32 R68, R12, R22, R68 ;  /* 0x000000160c44723c */ /* 0x000fe20000001844 */
[----:B------:R-:W1:Y:S01]  /*6b90*/  LDSM.16.MT88.4 R20, [R103+0x9800] ;  /* 0x009800006714783b */ /* 0x000e620000004200 */
[----:B------:R-:W4:Y:S01]  /*6ba0*/  MUFU.EX2 R34, R34 ;  /* 0x0000002200227308 */ /* 0x000f220000000800 */
[----:B------:R-:W-:Y:S01]  /*6bb0*/  FADD.FTZ R110, R110, R137 ;  /* 0x000000896e6e7221 */ /* 0x000fe20000010000 */
[----:B------:R-:W-:-:S02]  /*6bc0*/  FADD.FTZ R108, R108, R129 ;  /* 0x000000816c6c7221 */ /* 0x000fc40000010000 */
[----:B------:R-:W-:Y:S04]  /*6bd0*/  MUFU.EX2 R9, R41 ;  /* 0x0000002900097308 */ /* 0x000fe80000000800 */
[----:B------:R-:W5:Y:S04]  /*6be0*/  MUFU.EX2 R176, R176 ;  /* 0x000000b000b07308 */ /* 0x000f680000000800 */
[----:B------:R-:W-:Y:S04]  /*6bf0*/  MUFU.EX2 R5, R32 ;  /* 0x0000002000057308 */ /* 0x000fe80000000800 */
[----:B------:R2:W3:Y:S04]  /*6c00*/  MUFU.EX2 R30, R29 ;  /* 0x0000001d001e7308 */ /* 0x0004e80000000800 */
[----:B------:R-:W-:Y:S04]  /*6c10*/  MUFU.EX2 R7, R7 ;  /* 0x0000000700077308 */ /* 0x000fe80000000800 */
[----:B------:R-:W1:Y:S01]  /*6c20*/  MUFU.EX2 R10, R10 ;  /* 0x0000000a000a7308 */ /* 0x000e620000000800 */
[----:B------:R-:W-:Y:S01]  /*6c30*/  FADD.FTZ R31, R125, R108 ;  /* 0x0000006c7d1f7221 */ /* 0x000fe20000010000 */
[----:B--2---:R-:W-:-:S03]  /*6c40*/  FADD.FTZ R29, R127, R110 ;  /* 0x0000006e7f1d7221 */ /* 0x004fc60000010000 */
[----:B------:R-:W-:Y:S01]  /*6c50*/  FADD.FTZ R31, R104, R31 ;  /* 0x0000001f681f7221 */ /* 0x000fe20000010000 */
[----:B------:R-:W-:Y:S01]  /*6c60*/  FADD.FTZ R29, R106, R29 ;  /* 0x0000001d6a1d7221 */ /* 0x000fe20000010000 */
[----:B----4-:R-:W-:Y:S02]  /*6c70*/  F2FP.F16.F32.PACK_AB R12, R34, R33 ;  /* 0x00000021220c723e */ /* 0x010fe400000000ff */
[----:B------:R-:W-:Y:S01]  /*6c80*/  FADD.FTZ R28, R118, R31 ;  /* 0x0000001f761c7221 */ /* 0x000fe20000010000 */
[----:B-----5:R-:W-:Y:S01]  /*6c90*/  F2FP.F16.F32.PACK_AB R14, R176, R9 ;  /* 0x00000009b00e723e */ /* 0x020fe200000000ff */
[----:B------:R-:W-:Y:S01]  /*6ca0*/  FADD.FTZ R114, R114, R29 ;  /* 0x0000001d72727221 */ /* 0x000fe20000010000 */
[----:B---3--:R-:W-:Y:S02]  /*6cb0*/  F2FP.F16.F32.PACK_AB R13, R30, R5 ;  /* 0x000000051e0d723e */ /* 0x008fe400000000ff */
[----:B-1----:R-:W-:Y:S01]  /*6cc0*/  F2FP.F16.F32.PACK_AB R15, R10, R7 ;  /* 0x000000070a0f723e */ /* 0x002fe200000000ff */
[----:B------:R-:W-:Y:S01]  /*6cd0*/  FADD.FTZ R139, R139, R114 ;  /* 0x000000728b8b7221 */ /* 0x000fe20000010000 */
        /* <DEDUP_REMOVED lines=11> */
[----:B------:R-:W1:Y:S01]  /*6d90*/  LDSM.16.MT88.4 R16, [R102+0x9800] ;  /* 0x009800006610783b */ /* 0x000e620000004200 */
        /* <DEDUP_REMOVED lines=25> */
[----:B------:R-:W-:-:S07]  /*6f30*/  FADD.FTZ R177, R10, R7 ;  /* 0x000000070ab17221 */ /* 0x000fce0000010000 */
        /* <DEDUP_REMOVED lines=71> */
.L_x_10752:
        /* <DEDUP_REMOVED lines=8> */
.L_x_10753:
[----:B------:R-:W-:Y:S05]  /*7430*/  BSYNC.RECONVERGENT B0 ;  /* 0x0000000000007941 */ /* 0x000fea0003800200 */
.L_x_10751:
[----:B------:R-:W-:Y:S01]  /*7440*/  ISETP.GE.AND P1, PT, R162, R161, PT ;  /* 0x000000a1a200720c */ /* 0x000fe20003f26270 */
[----:B------:R-:W-:Y:S01]  /*7450*/  BSSY.RECONVERGENT B1, `(.L_x_10754) ;  /* 0x0000137000017945 */ /* 0x000fe20003800200 */
[----:B------:R-:W-:-:S05]  /*7460*/  IADD3 R8, P2, PT, R11, R158, RZ ;  /* 0x0000009e0b087210 */ /* 0x000fca0007f5e0ff */
[----:B------:R-:W-:-:S06]  /*7470*/  IMAD.X R9, R4, 0x1, R159, P2 ;  /* 0x0000000104097824 */ /* 0x000fcc00010e069f */
[-C--:B------:R-:W-:Y:S01]  /*7480*/  @!P1 MOV R15, R9.reuse ;  /* 0x00000009000f9202 */ /* 0x080fe20000000f00 */
[----:B------:R-:W-:Y:S01]  /*7490*/  @!P1 IMAD.MOV.U32 R14, RZ, RZ, R8 ;  /* 0x000000ffff0e9224 */ /* 0x000fe200078e0008 */
[-C--:B------:R-:W-:Y:S01]  /*74a0*/  @!P1 MOV R13, R9.reuse ;  /* 0x00000009000d9202 */ /* 0x080fe20000000f00 */
[C---:B------:R-:W-:Y:S01]  /*74b0*/  @!P1 IMAD R6, R153.reuse, 0x60, RZ ;  /* 0x0000006099069824 */ /* 0x040fe200078e02ff */
[CC--:B------:R-:W-:Y:S01]  /*74c0*/  @!P1 LEA R16, P3, R152.reuse, R8.reuse, 0x6 ;  /* 0x0000000898109211 */ /* 0x0c0fe200078630ff */
[----:B------:R-:W-:Y:S01]  /*74d0*/  @!P1 IMAD.WIDE.U32 R14, R152, 0x60, R14 ;  /* 0x00000060980e9825 */ /* 0x000fe200078e000e */
[----:B------:R-:W-:Y:S01]  /*74e0*/  @P1 STS.128 [R163+0x6000], RZ ;  /* 0x006000ffa3001388 */ /* 0x000fe20000000c00 */
[-C--:B------:R-:W-:Y:S02]  /*74f0*/  @!P1 MOV R11, R9.reuse ;  /* 0x00000009000b9202 */ /* 0x080fe40000000f00 */
[----:B------:R-:W-:Y:S01]  /*7500*/  @!P1 IMAD.IADD R15, R6, 0x1, R15 ;  /* 0x00000001060f9824 */ /* 0x000fe200078e020f */
[CC--:B------:R-:W-:Y:S01]  /*7510*/  @!P1 LEA R6, P2, R152.reuse, R8.reuse, 0x5 ;  /* 0x0000000898069211 */ /* 0x0c0fe200078428ff */
[--C-:B------:R-:W-:Y:S01]  /*7520*/  @!P1 IMAD.MOV.U32 R12, RZ, RZ, R8.reuse ;  /* 0x000000ffff0c9224 */ /* 0x100fe200078e0008 */
[----:B------:R-:W-:Y:S01]  /*7530*/  @!PT LDS RZ, [RZ] ;  /* 0x00000000fffff984 */ /* 0x000fe20000000800 */
[----:B------:R-:W-:Y:S01]  /*7540*/  @!PT LDS RZ, [RZ] ;  /* 0x00000000fffff984 */ /* 0x000fe20000000800 */
[----:B------:R-:W-:Y:S01]  /*7550*/  @!PT LDS RZ, [RZ] ;  /* 0x00000000fffff984 */ /* 0x000fe20000000800 */
[----:B------:R-:W-:Y:S01]  /*7560*/  @!P1 LDGSTS.E.BYPASS.LTC128B.128 [R163+0x6000], desc[UR4][R158.64] ;  /* 0x060000009ea39fae */ /* 0x000fe2000b981a04 */
[----:B------:R-:W-:Y:S01]  /*7570*/  @!P1 IMAD.MOV.U32 R10, RZ, RZ, R8 ;  /* 0x000000ffff0a9224 */ /* 0x000fe200078e0008 */
[CC--:B------:R-:W-:Y:S01]  /*7580*/  @!P1 LEA.HI.X R7, R152.reuse, R9.reuse, R153, 0x5, P2 ;  /* 0x0000000998079211 */ /* 0x0c0fe200010f2c99 */
[C---:B------:R-:W-:Y:S01]  /*7590*/  @!P1 IMAD R5, R153.reuse, 0xa0, RZ ;  /* 0x000000a099059824 */ /* 0x040fe200078e02ff */
[----:B------:R-:W-:Y:S01]  /*75a0*/  @P1 STS.128 [R163+0x6800], RZ ;  /* 0x006800ffa3001388 */ /* 0x000fe20000000c00 */
[C---:B------:R-:W-:Y:S01]  /*75b0*/  @!P1 LEA R18, P2, R152.reuse, R8, 0x7 ;  /* 0x0000000898129211 */ /* 0x040fe200078438ff */
[C---:B------:R-:W-:Y:S01]  /*75c0*/  @!P1 IMAD.WIDE.U32 R12, R152.reuse, 0xa0, R12 ;  /* 0x000000a0980c9825 */ /* 0x040fe200078e000c */
[CCC-:B------:R-:W-:Y:S01]  /*75d0*/  @!P1 LEA.HI.X R17, R152.reuse, R9.reuse, R153.reuse, 0x6, P3 ;  /* 0x0000000998119211 */ /* 0x1c0fe200018f3499 */
[----:B------:R-:W-:Y:S01]  /*75e0*/  @!PT LDS RZ, [RZ] ;  /* 0x00000000fffff984 */ /* 0x000fe20000000800 */
[----:B------:R-:W-:Y:S01]  /*75f0*/  @!PT LDS RZ, [RZ] ;  /* 0x00000000fffff984 */ /* 0x000fe20000000800 */
[----:B------:R-:W-:Y:S01]  /*7600*/  @!PT LDS RZ, [RZ] ;  /* 0x00000000fffff984 */ /* 0x000fe20000000800 */
[----:B------:R-:W-:Y:S01]  /*7610*/  @!P1 LDGSTS.E.BYPASS.LTC128B.128 [R163+0x6800], desc[UR4][R8.64] ;  /* 0x0680000008a39fae */ /* 0x000fe2000b981a04 */
[C---:B------:R-:W-:Y:S01]  /*7620*/  @!P1 LEA.HI.X R19, R152.reuse, R9, R153, 0x7, P2 ;  /* 0x0000000998139211 */ /* 0x040fe200010f3c99 */
[----:B------:R-:W-:Y:S01]  /*7630*/  @!P1 IMAD R4, R153, 0xc0, RZ ;  /* 0x000000c099049824 */ /* 0x000fe200078e02ff */
[----:B------:R-:W-:Y:S01]  /*7640*/  @!P1 IADD3 R13, PT, PT, R5, R13, RZ ;  /* 0x0000000d050d9210 */ /* 0x000fe20007ffe0ff */
        /* <DEDUP_REMOVED lines=34> */
[----:B------:R-:W4:Y:S04]  /*7870*/  LDSM.16.M88.4 R48, [R148+0x3000] ;  /* 0x003000009430783b */ /* 0x000f280000000200 */
[----:B------:R-:W5:Y:S04]  /*7880*/  LDSM.16.M88.4 R40, [R148+0x3800] ;  /* 0x003800009428783b */ /* 0x000f680000000200 */
[----:B------:R-:W3:Y:S04]  /*7890*/  LDSM.16.M88.4 R64, [R148+0x2000] ;  /* 0x002000009440783b */ /* 0x000ee80000000200 */
[----:B------:R-:W3:Y:S04]  /*78a0*/  LDSM.16.M88.4 R28, [R148+0x4000] ;  /* 0x00400000941c783b */ /* 0x000ee80000000200 */
[----:B------:R-:W3:Y:S04]  /*78b0*/  LDSM.16.M88.4 R20, [R148+0x4800] ;  /* 0x004800009414783b */ /* 0x000ee80000000200 */
[----:B--2---:R-:W2:Y:S04]  /*78c0*/  LDSM.16.M88.4 R12, [R148+0x5000] ;  /* 0x00500000940c783b */ /* 0x004ea80000000200 */
[----:B------:R-:W2:Y:S04]  /*78d0*/  LDSM.16.M88.4 R124, [R148+0x5800] ;  /* 0x00580000947c783b */ /* 0x000ea80000000200 */
[----:B------:R-:W-:Y:S04]  /*78e0*/  LDSM.16.M88.4 R108, [R147] ;  /* 0x00000000936c783b */ /* 0x000fe80000000200 */
[----:B------:R-:W2:Y:S04]  /*78f0*/  LDSM.16.M88.4 R120, [R143+0x2800] ;  /* 0x002800008f78783b */ /* 0x000ea80000000200 */
[----:B------:R-:W2:Y:S01]  /*7900*/  LDSM.16.M88.4 R116, [R143+0x3000] ;  /* 0x003000008f74783b */ /* 0x000ea20000000200 */
[C---:B-1----:R-:W-:Y:S03]  /*7910*/  HMMA.16816.F32 R60, R4.reuse, R56, RZ ;  /* 0x00000038043c723c */ /* 0x042fe600000018ff */
[----:B------:R-:W1:Y:S04]  /*7920*/  LDSM.16.M88.4 R112, [R143+0x3800] ;  /* 0x003800008f70783b */ /* 0x000e680000000200 */
[----:B------:R-:W1:Y:S01]  /*7930*/  LDSM.16.M88.4 R128, [R143+0x2000] ;  /* 0x002000008f80783b */ /* 0x000e620000000200 */
[C---:B----4-:R-:W-:Y:S03]  /*7940*/  HMMA.16816.F32 R52, R4.reuse, R48, RZ ;  /* 0x000000300434723c */ /* 0x050fe600000018ff */
[----:B------:R-:W0:Y:S05]  /*7950*/  LDGDEPBAR ;  /* 0x00000000000079af */ /* 0x000e2a0000000000 */
[C---:B-----5:R-:W-:Y:S08]  /*7960*/  HMMA.16816.F32 R44, R4.reuse, R40, RZ ;  /* 0x00000028042c723c */ /* 0x060ff000000018ff */
[C---:B------:R-:W-:Y:S08]  /*7970*/  HMMA.16816.F32 R56, R4.reuse, R58, RZ ;  /* 0x0000003a0438723c */ /* 0x040ff000000018ff */
[C---:B------:R-:W-:Y:S08]  /*7980*/  HMMA.16816.F32 R48, R4.reuse, R50, RZ ;  /* 0x000000320430723c */ /* 0x040ff000000018ff */
[C---:B------:R-:W-:Y:S08]  /*7990*/  HMMA.16816.F32 R40, R4.reuse, R42, RZ ;  /* 0x0000002a0428723c */ /* 0x040ff000000018ff */
[C---:B---3--:R-:W-:Y:S08]  /*79a0*/  HMMA.16816.F32 R104, R4.reuse, R64, RZ ;  /* 0x000000400468723c */ /* 0x048ff000000018ff */
        /* <DEDUP_REMOVED lines=20> */
[C---:B------:R-:W-:Y:S08]  /*7af0*/  HMMA.16816.F32 R64, R108.reuse, R130, R64 ;  /* 0x000000826c40723c */ /* 0x040ff00000001840 */
        /* <DEDUP_REMOVED lines=10> */
[----:B------:R-:W-:Y:S01]  /*7ba0*/  HMMA.16816.F32 R4, R108, R114, R4 ;  /* 0x000000726c04723c */ /* 0x000fe20000001804 */
[----:B------:R-:W1:Y:S04]  /*7bb0*/  LDSM.16.M88.4 R108, [R146] ;  /* 0x00000000926c783b */ /* 0x000e680000000200 */
[----:B------:R-:W2:Y:S03]  /*7bc0*/  LDSM.16.M88.4 R112, [R142+0x3800] ;  /* 0x003800008e70783b */ /* 0x000ea60000000200 */
        /* <DEDUP_REMOVED lines=18> */
[C---:B----4-:R-:W-:Y:S08]  /*7cf0*/  HMMA.16816.F32 R16, R108.reuse, R116, R16 ;  /* 0x000000746c10723c */ /* 0x050ff00000001810 */
        /* <DEDUP_REMOVED lines=16> */
[----:B------:R-:W-:Y:S01]  /*7e00*/  HMMA.16816.F32 R48, R124, R114, R48 ;  /* 0x000000727c30723c */ /* 0x000fe20000001830 */
[----:B------:R-:W4:Y:S01]  /*7e10*/  LDSM.16.M88.4 R112, [R141+0x5000] ;  /* 0x005000008d70783b */ /* 0x000f220000000200 */
[----:B------:R-:W-:-:S06]  /*7e20*/  DEPBAR.LE SB0, 0x0 ;  /* 0x000080000000791a */ /* 0x000fcc0000000000 */
[C---:B-1----:R-:W-:Y:S08]  /*7e30*/  HMMA.16816.F32 R32, R124.reuse, R120, R32 ;  /* 0x000000787c20723c */ /* 0x042ff00000001820 */
[C---:B------:R-:W-:Y:S08]  /*7e40*/  HMMA.16816.F32 R28, R124.reuse, R122, R28 ;  /* 0x0000007a7c1c723c */ /* 0x040ff0000000181c */
[C---:B---3--:R-:W-:Y:S08]  /*7e50*/  HMMA.16816.F32 R24, R124.reuse, R116, R24 ;  /* 0x000000747c18723c */ /* 0x048ff00000001818 */
[----:B--2---:R-:W-:Y:S01]  /*7e60*/  HMMA.16816.F32 R8, R124, R108, R8 ;  /* 0x0000006c7c08723c */ /* 0x004fe20000001808 */
[----:B------:R-:W-:Y:S01]  /*7e70*/  IADD3 R108, PT, PT, R38, -0x2, RZ ;  /* 0xfffffffe266c7810 */ /* 0x000fe20007ffe0ff */
[----:B------:R-:W-:Y:S03]  /*7e80*/  BAR.SYNC.DEFER_BLOCKING 0x0 ;  /* 0x0000000000007b1d */ /* 0x000fe60000010000 */
[----:B------:R-:W-:-:S03]  /*7e90*/  ISETP.GT.AND P2, PT, R108, R155, PT ;  /* 0x0000009b6c00720c */ /* 0x000fc60003f44270 */
[C---:B------:R-:W-:Y:S08]  /*7ea0*/  HMMA.16816.F32 R20, R124.reuse, R118, R20 ;  /* 0x000000767c14723c */ /* 0x040ff00000001814 */
[C---:B----4-:R-:W-:Y:S08]  /*7eb0*/  HMMA.16816.F32 R16, R124.reuse, R112, R16 ;  /* 0x000000707c10723c */ /* 0x050ff00000001810 */
[C---:B------:R-:W-:Y:S08]  /*7ec0*/  HMMA.16816.F32 R12, R124.reuse, R114, R12 ;  /* 0x000000727c0c723c */ /* 0x040ff0000000180c */
[----:B------:R-:W-:Y:S01]  /*7ed0*/  HMMA.16816.F32 R4, R124, R110, R4 ;  /* 0x0000006e7c04723c */ /* 0x000fe20000001804 */
[----:B------:R-:W-:-:S04]  /*7ee0*/  NOP ;  /* 0x0000000000007918 */ /* 0x000fc80000000000 */
[----:B------:R-:W-:-:S15]  /*7ef0*/  @!P2 BRA `(.L_x_10755) ;  /* 0x000000080030a947 */ /* 0x000fde0003800000 */
[----:B------:R-:W-:Y:S04]  /*7f00*/  BSSY.RECONVERGENT B0, `(.L_x_10756) ;  /* 0x000004a000007945 */ /* 0x000fe80003800200 */
[----:B------:R-:W-:Y:S05]  /*7f10*/  @!P0 BRA `(.L_x_10757) ;  /* 0x0000000400008947 */ /* 0x000fea0003800000 */
[----:B------:R-:W2:Y:S01]  /*7f20*/  LD.E R116, desc[UR4][R2.64+0x170] ;  /* 0x0001700402747980 */ /* 0x000ea2000c101900 */
[----:B------:R-:W-:Y:S01]  /*7f30*/  IADD3 R114, PT, PT, R38, -0x1, RZ ;  /* 0xffffffff26727810 */ /* 0x000fe20007ffe0ff */
[----:B------:R-:W-:-:S04]  /*7f40*/  IMAD.MOV.U32 R110, RZ, RZ, RZ ;  /* 0x000000ffff6e7224 */ /* 0x000fc800078e00ff */
[----:B------:R-:W-:-:S05]  /*7f50*/  IMAD.SHL.U32 R114, R114, 0x80, RZ ;  /* 0x0000008072727824 */ /* 0x000fca00078e00ff */
[----:B------:R-:W-:Y:S02]  /*7f60*/  IADD3 R114, PT, PT, R114, -0x100, RZ ;  /* 0xffffff0072727810 */ /* 0x000fe40007ffe0ff */
[----:B--2---:R-:W-:-:S04]  /*7f70*/  IABS R112, R116 ;  /* 0x0000007400707213 */ /* 0x004fc80000000000 */
[----:B------:R-:W1:Y:S08]  /*7f80*/  I2F.RP R109, R112 ;  /* 0x00000070006d7306 */ /* 0x000e700000209400 */
[----:B-1----:R-:W1:Y:S02]  /*7f90*/  MUFU.RCP R111, R109 ;  /* 0x0000006d006f7308 */ /* 0x002e640000001000 */
[----:B-1----:R-:W-:Y:S01]  /*7fa0*/  VIADD R111, R111, 0xffffffe ;  /* 0x0ffffffe6f6f7836 */ /* 0x002fe20000000000 */
[----:B------:R-:W-:-:S02]  /*7fb0*/  IABS R109, R114 ;  /* 0x00000072006d7213 */ /* 0x000fc40000000000 */
[----:B------:R-:W-:-:S03]  /*7fc0*/  LOP3.LUT R114, R114, R116, RZ, 0x3c, !PT ;  /* 0x0000007472727212 */ /* 0x000fc600078e3cff */
[----:B------:R-:W1:Y:S01]  /*7fd0*/  F2I.FTZ.U32.TRUNC.NTZ R111, R111 ;  /* 0x0000006f006f7305 */ /* 0x000e62000021f000 */
[----:B------:R-:W-:Y:S01]  /*7fe0*/  ISETP.GE.AND P0, PT, R114, RZ, PT ;  /* 0x000000ff7200720c */ /* 0x000fe20003f06270 */
[----:B-1----:R-:W-:-:S04]  /*7ff0*/  IMAD.MOV R39, RZ, RZ, -R111 ;  /* 0x000000ffff277224 */ /* 0x002fc800078e0a6f */
[----:B------:R-:W-:Y:S02]  /*8000*/  IMAD R118, R39, R112, RZ ;  /* 0x0000007027767224 */ /* 0x000fe400078e02ff */
[----:B------:R-:W-:Y:S02]  /*8010*/  IMAD.SHL.U32 R39, R108, 0x80, RZ ;  /* 0x000000806c277824 */ /* 0x000fe400078e00ff */
[----:B------:R-:W-:Y:S01]  /*8020*/  IMAD.HI.U32 R118, R111, R118, R110 ;  /* 0x000000766f767227 */ /* 0x000fe200078e006e */
[----:B------:R-:W-:Y:S02]  /*8030*/  IABS R110, R116 ;  /* 0x00000074006e7213 */ /* 0x000fe40000000000 */
[----:B------:R-:W-:Y:S02]  /*8040*/  IABS R111, R39 ;  /* 0x00000027006f7213 */ /* 0x000fe40000000000 */
[----:B------:R-:W-:Y:S01]  /*8050*/  IADD3 R110, PT, PT, RZ, -R110, RZ ;  /* 0x8000006eff6e7210 */ /* 0x000fe20007ffe0ff */
[----:B------:R-:W-:Y:S01]  /*8060*/  IMAD.HI.U32 R113, R118, R109, RZ ;  /* 0x0000006d76717227 */ /* 0x000fe200078e00ff */
[----:B------:R-:W-:-:S03]  /*8070*/  LOP3.LUT R39, R39, R116, RZ, 0x3c, !PT ;  /* 0x0000007427277212 */ /* 0x000fc600078e3cff */
[----:B------:R-:W-:Y:S01]  /*8080*/  IMAD.HI.U32 R115, R118, R111, RZ ;  /* 0x0000006f76737227 */ /* 0x000fe200078e00ff */
[----:B------:R-:W-:Y:S01]  /*8090*/  ISETP.GE.AND P3, PT, R39, RZ, PT ;  /* 0x000000ff2700720c */ /* 0x000fe20003f66270 */
[----:B------:R-:W2:Y:S02]  /*80a0*/  LD.E.64 R118, desc[UR4][R2.64+0x20] ;  /* 0x0000200402767980 */ /* 0x000ea4000c101b00 */
        /* <DEDUP_REMOVED lines=26> */
[----:B---3--:R-:W-:-:S04]  /*8250*/  IMAD R109, R115, R116, RZ ;  /* 0x00000074736d7224 */ /* 0x008fc800078e02ff */
[C---:B------:R-:W-:Y:S02]  /*8260*/  IMAD R109, R114.reuse, R112, R109 ;  /* 0x00000070726d7224 */ /* 0x040fe400078e026d */
[----:B------:R-:W-:Y:S01]  /*8270*/  IMAD.WIDE.U32 R114, R114, R116, RZ ;  /* 0x0000007472727225 */ /* 0x000fe200078e00ff */
        /* <DEDUP_REMOVED lines=10> */
.L_x_10757:
        /* <DEDUP_REMOVED lines=8> */
.L_x_10758:
[----:B------:R-:W-:Y:S05]  /*83a0*/  BSYNC.RECONVERGENT B0 ;  /* 0x0000000000007941 */ /* 0x000fea0003800200 */
.L_x_10756:
        /* <DEDUP_REMOVED lines=63> */
.L_x_10760:
[----:B------:R-:W-:Y:S05]  /*87a0*/  BSYNC.RECONVERGENT B0 ;  /* 0x0000000000007941 */ /* 0x000fea0003800200 */
.L_x_10759:
[----:B------:R-:W0:Y:S02]  /*87b0*/  LDGDEPBAR ;  /* 0x00000000000079af */ /* 0x000e240000000000 */
.L_x_10755:
[----:B------:R-:W-:Y:S05]  /*87c0*/  BSYNC.RECONVERGENT B1 ;  /* 0x0000000000017941 */ /* 0x000fea0003800200 */
.L_x_10754:
[----:B-1----:R-:W-:-:S04]  /*87d0*/  IMAD R110, R38, 0x80, R37 ;  /* 0x00000080266e7824 */ /* 0x002fc800078e0225 */
[C---:B------:R-:W-:Y:S02]  /*87e0*/  VIADD R39, R110.reuse, 0xffffff00 ;  /* 0xffffff006e277836 */ /* 0x040fe40000000000 */
[----:B------:R-:W-:-:S03]  /*87f0*/  VIADD R109, R110, 0xffffff01 ;  /* 0xffffff016e6d7836 */ /* 0x000fc60000000000 */
[C---:B------:R-:W-:Y:S02]  /*8800*/  ISETP.GE.AND P3, PT, R39.reuse, R170, PT ;  /* 0x000000aa2700720c */ /* 0x040fe40003f66270 */
[-C--:B------:R-:W-:Y:S02]  /*8810*/  ISETP.GE.AND P1, PT, R39, R172.reuse, PT ;  /* 0x000000ac2700720c */ /* 0x080fe40003f26270 */
[----:B------:R-:W-:Y:S02]  /*8820*/  ISETP.GE.AND P0, PT, R109, R172, PT ;  /* 0x000000ac6d00720c */ /* 0x000fe40003f06270 */
[C---:B------:R-:W-:Y:S02]  /*8830*/  ISETP.GE.AND P5, PT, R39.reuse, R171, PT ;  /* 0x000000ab2700720c */ /* 0x040fe40003fa6270 */
[----:B------:R-:W-:Y:S01]  /*8840*/  ISETP.GE.AND P2, PT, R39, R166, PT ;  /* 0x000000a62700720c */ /* 0x000fe20003f46270 */
[----:B------:R-:W-:Y:S01]  /*8850*/  VIADD R39, R110, 0xffffff08 ;  /* 0xffffff086e277836 */ /* 0x000fe20000000000 */
[----:B------:R-:W-:-:S02]  /*8860*/  FSEL R106, R106, -INF , P3 ;  /* 0xff8000006a6a7808 */ /* 0x000fc40001800000 */
[----:B------:R-:W-:Y:S02]  /*8870*/  FSEL R104, R104, -INF , P1 ;  /* 0xff80000068687808 */ /* 0x000fe40000800000 */
[----:B------:R-:W-:Y:S01]  /*8880*/  FSEL R137, R105, -INF , P0 ;  /* 0xff80000069897808 */ /* 0x000fe20000000000 */
[----:B------:R-:W-:Y:S01]  /*8890*/  VIADD R105, R110, 0xffffff09 ;  /* 0xffffff096e697836 */ /* 0x000fe20000000000 */
[-C--:B------:R-:W-:Y:S02]  /*88a0*/  ISETP.GE.AND P1, PT, R109, R170.reuse, PT ;  /* 0x000000aa6d00720c */ /* 0x080fe40003f26270 */
[----:B------:R-:W-:Y:S02]  /*88b0*/  FSEL R115, R106, -INF , !P2 ;  /* 0xff8000006a737808 */ /* 0x000fe40005000000 */
[----:B------:R-:W-:Y:S02]  /*88c0*/  ISETP.GE.AND P2, PT, R39, R170, PT ;  /* 0x000000aa2700720c */ /* 0x000fe40003f46270 */
[----:B------:R-:W-:-:S02]  /*88d0*/  FSEL R107, R107, -INF , P1 ;  /* 0xff8000006b6b7808 */ /* 0x000fc40000800000 */
[----:B------:R-:W-:Y:S02]  /*88e0*/  FSEL R111, R104, -INF , !P5 ;  /* 0xff800000686f7808 */ /* 0x000fe40006800000 */
        /* <DEDUP_REMOVED lines=9> */
[----:B------:R-:W-:Y:S02]  /*8980*/  ISETP.GE.AND P4, PT, R109, R166, PT ;  /* 0x000000a66d00720c */ /* 0x000fe40003f86270 */
[-C--:B------:R-:W-:Y:S02]  /*8990*/  ISETP.GE.AND P3, PT, R105, R170.reuse, PT ;  /* 0x000000aa6900720c */ /* 0x080fe40003f66270 */
[----:B------:R-:W-:Y:S02]  /*89a0*/  FSEL R237, R66, -INF , !P0 ;  /* 0xff80000042ed7808 */ /* 0x000fe40004000000 */
[----:B------:R-:W-:-:S02]  /*89b0*/  ISETP.GE.AND P0, PT, R39, R170, PT ;  /* 0x000000aa2700720c */ /* 0x000fc40003f06270 */
[----:B------:R-:W-:Y:S02]  /*89c0*/  FSEL R239, R107, -INF , !P4 ;  /* 0xff8000006bef7808 */ /* 0x000fe40006000000 */
[----:B------:R-:W-:Y:S02]  /*89d0*/  FSEL R243, R64, -INF , !P5 ;  /* 0xff80000040f37808 */ /* 0x000fe40006800000 */
[----:B------:R-:W-:Y:S02]  /*89e0*/  FSEL R67, R67, -INF , P3 ;  /* 0xff80000043437808 */ /* 0x000fe40001800000 */
[----:B------:R-:W-:Y:S02]  /*89f0*/  ISETP.GE.AND P4, PT, R105, R166, PT ;  /* 0x000000a66900720c */ /* 0x000fe40003f86270 */
[C---:B------:R-:W-:Y:S02]  /*8a00*/  ISETP.GE.AND P2, PT, R39.reuse, R172, PT ;  /* 0x000000ac2700720c */ /* 0x040fe40003f46270 */
[----:B------:R-:W-:-:S02]  /*8a10*/  ISETP.GE.AND P5, PT, R39, R171, PT ;  /* 0x000000ab2700720c */ /* 0x000fc40003fa6270 */
[----:B------:R-:W-:Y:S01]  /*8a20*/  ISETP.GE.AND P1, PT, R39, R166, PT ;  /* 0x000000a62700720c */ /* 0x000fe20003f26270 */
[----:B------:R-:W-:Y:S01]  /*8a30*/  VIADD R39, R110, 0xffffff18 ;  /* 0xffffff186e277836 */ /* 0x000fe20000000000 */
[----:B------:R-:W-:Y:S02]  /*8a40*/  ISETP.GE.AND P3, PT, R65, R172, PT ;  /* 0x000000ac4100720c */ /* 0x000fe40003f66270 */
[----:B------:R-:W-:Y:S02]  /*8a50*/  FSEL R62, R62, -INF , P0 ;  /* 0xff8000003e3e7808 */ /* 0x000fe40000000000 */
[----:B------:R-:W-:Y:S02]  /*8a60*/  FSEL R60, R60, -INF , P2 ;  /* 0xff8000003c3c7808 */ /* 0x000fe40001000000 */
[----:B------:R-:W-:Y:S02]  /*8a70*/  FSEL R241, R67, -INF , !P4 ;  /* 0xff80000043f17808 */ /* 0x000fe40006000000 */
[----:B------:R-:W-:Y:S01]  /*8a80*/  FSEL R231, R61, -INF , P3 ;  /* 0xff8000003de77808 */ /* 0x000fe20001800000 */
[----:B------:R-:W-:Y:S01]  /*8a90*/  VIADD R61, R110, 0xffffff19 ;  /* 0xffffff196e3d7836 */ /* 0x000fe20000000000 */
[----:B------:R-:W-:-:S02]  /*8aa0*/  ISETP.GE.AND P4, PT, R65, R170, PT ;  /* 0x000000aa4100720c */ /* 0x000fc40003f86270 */
[----:B------:R-:W-:Y:S02]  /*8ab0*/  FSEL R227, R62, -INF , !P1 ;  /* 0xff8000003ee37808 */ /* 0x000fe40004800000 */
[C---:B------:R-:W-:Y:S02]  /*8ac0*/  ISETP.GE.AND P0, PT, R39.reuse, R172, PT ;  /* 0x000000ac2700720c */ /* 0x040fe40003f06270 */
[C---:B------:R-:W-:Y:S02]  /*8ad0*/  ISETP.GE.AND P1, PT, R39.reuse, R170, PT ;  /* 0x000000aa2700720c */ /* 0x040fe40003f26270 */
[----:B------:R-:W-:Y:S02]  /*8ae0*/  FSEL R229, R60, -INF , !P5 ;  /* 0xff8000003ce57808 */ /* 0x000fe40006800000 */
[C---:B------:R-:W-:Y:S02]  /*8af0*/  ISETP.GE.AND P5, PT, R39.reuse, R171, PT ;  /* 0x000000ab2700720c */ /* 0x040fe40003fa6270 */
[----:B------:R-:W-:Y:S01]  /*8b00*/  ISETP.GE.AND P3, PT, R39, R166, PT ;  /* 0x000000a62700720c */ /* 0x000fe20003f66270 */
[----:B------:R-:W-:Y:S01]  /*8b10*/  VIADD R39, R110, 0xffffff20 ;  /* 0xffffff206e277836 */ /* 0x000fe20000000000 */
[----:B------:R-:W-:-:S02]  /*8b20*/  FSEL R63, R63, -INF , P4 ;  /* 0xff8000003f3f7808 */ /* 0x000fc40002000000 */
[-C--:B------:R-:W-:Y:S02]  /*8b30*/  ISETP.GE.AND P4, PT, R61, R172.reuse, PT ;  /* 0x000000ac3d00720c */ /* 0x080fe40003f86270 */
[----:B------:R-:W-:Y:S02]  /*8b40*/  FSEL R56, R56, -INF , P0 ;  /* 0xff80000038387808 */ /* 0x000fe40000000000 */
[----:B------:R-:W-:Y:S02]  /*8b50*/  FSEL R58, R58, -INF , P1 ;  /* 0xff8000003a3a7808 */ /* 0x000fe40000800000 */
[----:B------:R-:W-:Y:S02]  /*8b60*/  FSEL R233, R56, -INF , !P5 ;  /* 0xff80000038e97808 */ /* 0x000fe40006800000 */
[----:B------:R-:W-:Y:S02]  /*8b70*/  FSEL R221, R58, -INF , !P3 ;  /* 0xff8000003add7808 */ /* 0x000fe40005800000 */
[----:B------:R-:W-:Y:S01]  /*8b80*/  FSEL R235, R57, -INF , P4 ;  /* 0xff80000039eb7808 */ /* 0x000fe20002000000 */
[----:B------:R-:W-:Y:S01]  /*8b90*/  VIADD R57, R110, 0xffffff21 ;  /* 0xffffff216e397836 */ /* 0x000fe20000000000 */
[----:B------:R-:W-:-:S02]  /*8ba0*/  ISETP.GE.AND P1, PT, R39, R172, PT ;  /* 0x000000ac2700720c */ /* 0x000fc40003f26270 */
[CC--:B------:R-:W-:Y:S02]  /*8bb0*/  ISETP.GE.AND P5, PT, R39.reuse, R171.reuse, PT ;  /* 0x000000ab2700720c */ /* 0x0c0fe40003fa6270 */
[C---:B------:R-:W-:Y:S02]  /*8bc0*/  ISETP.GE.AND P3, PT, R39.reuse, R170, PT ;  /* 0x000000aa2700720c */ /* 0x040fe40003f66270 */
[-C--:B------:R-:W-:Y:S02]  /*8bd0*/  ISETP.GE.AND P4, PT, R39, R166.reuse, PT ;  /* 0x000000a62700720c */ /* 0x080fe40003f86270 */
[----:B------:R-:W3:Y:S01]  /*8be0*/  LD.E R39, desc[UR4][R2.64+0xdc] ;  /* 0x0000dc0402277980 */ /* 0x000ee2000c101900 */
[----:B------:R-:W-:Y:S02]  /*8bf0*/  ISETP.GE.AND P6, PT, R109, R171, PT ;  /* 0x000000ab6d00720c */ /* 0x000fe40003fc6270 */
[----:B------:R-:W-:Y:S02]  /*8c00*/  ISETP.GE.AND P2, PT, R65, R166, PT ;  /* 0x000000a64100720c */ /* 0x000fe40003f46270 */
[----:B------:R-:W-:-:S02]  /*8c10*/  FSEL R137, R137, -INF , !P6 ;  /* 0xff80000089897808 */ /* 0x000fc40007000000 */
[-C--:B------:R-:W-:Y:S02]  /*8c20*/  ISETP.GE.AND P6, PT, R105, R171.reuse, PT ;  /* 0x000000ab6900720c */ /* 0x080fe40003fc6270 */
[----:B------:R-:W-:Y:S02]  /*8c30*/  ISETP.GE.AND P0, PT, R61, R170, PT ;  /* 0x000000aa3d00720c */ /* 0x000fe40003f06270 */
[----:B------:R-:W-:Y:S02]  /*8c40*/  FSEL R245, R245, -INF , !P6 ;  /* 0xff800000f5f57808 */ /* 0x000fe40007000000 */
[----:B------:R-:W-:Y:S02]  /*8c50*/  ISETP.GE.AND P6, PT, R65, R171, PT ;  /* 0x000000ab4100720c */ /* 0x000fe40003fc6270 */
[----:B------:R-:W-:Y:S02]  /*8c60*/  FSEL R223, R63, -INF , !P2 ;  /* 0xff8000003fdf7808 */ /* 0x000fe40005000000 */
[----:B------:R-:W-:-:S02]  /*8c70*/  ISETP.GE.AND P2, PT, R61, R166, PT ;  /* 0x000000a63d00720c */ /* 0x000fc40003f46270 */
[----:B------:R-:W-:Y:S02]  /*8c80*/  FSEL R59, R59, -INF , P0 ;  /* 0xff8000003b3b7808 */ /* 0x000fe40000000000 */
[----:B------:R-:W-:Y:S02]  /*8c90*/  FSEL R231, R231, -INF , !P6 ;  /* 0xff800000e7e77808 */ /* 0x000fe40007000000 */
[----:B------:R-:W-:Y:S02]  /*8ca0*/  ISETP.GE.AND P6, PT, R61, R171, PT ;  /* 0x000000ab3d00720c */ /* 0x000fe40003fc6270 */
[----:B------:R-:W-:Y:S02]  /*8cb0*/  FSEL R225, R59, -INF , !P2 ;  /* 0xff8000003be17808 */ /* 0x000fe40005000000 */
        /* <DEDUP_REMOVED lines=13> */
[-C--:B------:R-:W-:Y:S01]  /*8d90*/  ISETP.GE.AND P1, PT, R57, R170.reuse, PT ;  /* 0x000000aa3900720c */ /* 0x080fe20003f26270 */
[C---:B------:R-:W-:Y:S01]  /*8da0*/  VIADD R55, R110.reuse, 0xffffff30 ;  /* 0xffffff306e377836 */ /* 0x040fe20000000000 */
[----:B------:R-:W-:Y:S02]  /*8db0*/  ISETP.GE.AND P0, PT, R59, R170, PT ;  /* 0x000000aa3b00720c */ /* 0x000fe40003f06270 */
[----:B------:R-:W-:Y:S01]  /*8dc0*/  FSEL R215, R53, -INF , !P6 ;  /* 0xff80000035d77808 */ /* 0x000fe20007000000 */
[----:B------:R-:W-:Y:S01]  /*8dd0*/  VIADD R53, R110, 0xffffff31 ;  /* 0xffffff316e357836 */ /* 0x000fe20000000000 */
[----:B------:R-:W-:-:S02]  /*8de0*/  FSEL R48, R48, -INF , P3 ;  /* 0xff80000030307808 */ /* 0x000fc40001800000 */
[C---:B------:R-:W-:Y:S02]  /*8df0*/  ISETP.GE.AND P2, PT, R57.reuse, R172, PT ;  /* 0x000000ac3900720c */ /* 0x040fe40003f46270 */
[----:B------:R-:W-:Y:S02]  /*8e00*/  ISETP.GE.AND P3, PT, R57, R166, PT ;  /* 0x000000a63900720c */ /* 0x000fe40003f66270 */
[----:B------:R-:W-:Y:S02]  /*8e10*/  FSEL R51, R51, -INF , P1 ;  /* 0xff80000033337808 */ /* 0x000fe40000800000 */
[----:B------:R-:W-:Y:S02]  /*8e20*/  FSEL R50, R50, -INF , P0 ;  /* 0xff80000032327808 */ /* 0x000fe40000000000 */
[----:B------:R-:W-:Y:S02]  /*8e30*/  ISETP.GE.AND P6, PT, R57, R171, PT ;  /* 0x000000ab3900720c */ /* 0x000fe40003fc6270 */
[----:B------:R-:W-:-:S02]  /*8e40*/  ISETP.GE.AND P0, PT, R55, R172, PT ;  /* 0x000000ac3700720c */ /* 0x000fc40003f06270 */
        /* <DEDUP_REMOVED lines=36> */
[----:B------:R-:W-:Y:S02]  /*9090*/  FSEL R213, R52, -INF , !P5 ;  /* 0xff80000034d57808 */ /* 0x000fe40006800000 */
[C---:B------:R-:W-:Y:S02]  /*90a0*/  ISETP.GE.AND P0, PT, R45.reuse, R172, PT ;  /* 0x000000ac2d00720c */ /* 0x040fe40003f06270 */
[----:B------:R-:W-:Y:S02]  /*90b0*/  ISETP.GE.AND P1, PT, R45, R166, PT ;  /* 0x000000a62d00720c */ /* 0x000fe40003f26270 */
[----:B------:R-:W-:Y:S02]  /*90c0*/  FSEL R35, R35, -INF , P2 ;  /* 0xff80000023237808 */ /* 0x000fe40001000000 */
[----:B------:R-:W-:Y:S02]  /*90d0*/  ISETP.GE.AND P5, PT, R59, R171, PT ;  /* 0x000000ab3b00720c */ /* 0x000fe40003fa6270 */
[----:B------:R-:W-:-:S02]  /*90e0*/  FSEL R34, R34, -INF , P3 ;  /* 0xff80000022227808 */ /* 0x000fc40001800000 */
[----:B------:R-:W-:Y:S02]  /*90f0*/  ISETP.GE.AND P6, PT, R45, R171, PT ;  /* 0x000000ab2d00720c */ /* 0x000fe40003fc6270 */
[----:B------:R-:W-:Y:S02]  /*9100*/  ISETP.GE.AND P3, PT, R43, R172, PT ;  /* 0x000000ac2b00720c */ /* 0x000fe40003f66270 */
[----:B------:R-:W-:Y:S02]  /*9110*/  FSEL R33, R33, -INF , P0 ;  /* 0xff80000021217808 */ /* 0x000fe40000000000 */
[----:B------:R-:W-:Y:S02]  /*9120*/  FSEL R139, R35, -INF , !P1 ;  /* 0xff800000238b7808 */ /* 0x000fe40004800000 */
[----:B------:R-:W-:Y:S02]  /*9130*/  FSEL R217, R48, -INF , !P5 ;  /* 0xff80000030d97808 */ /* 0x000fe40006800000 */
[----:B------:R-:W-:-:S02]  /*9140*/  ISETP.GE.AND P1, PT, R41, R170, PT ;  /* 0x000000aa2900720c */ /* 0x000fc40003f26270 */
[----:B------:R-:W-:Y:S01]  /*9150*/  ISETP.GE.AND P5, PT, R55, R171, PT ;  /* 0x000000ab3700720c */ /* 0x000fe20003fa6270 */
[C---:B------:R-:W-:Y:S01]  /*9160*/  VIADD R35, R110.reuse, 0xffffff50 ;  /* 0xffffff506e237836 */ /* 0x040fe20000000000 */
[----:B------:R-:W-:Y:S02]  /*9170*/  ISETP.GE.AND P0, PT, R43, R170, PT ;  /* 0x000000aa2b00720c */ /* 0x000fe40003f06270 */
[----:B------:R-:W-:Y:S01]  /*9180*/  FSEL R183, R33, -INF , !P6 ;  /* 0xff80000021b77808 */ /* 0x000fe20007000000 */
[----:B------:R-:W-:Y:S01]  /*9190*/  VIADD R33, R110, 0xffffff51 ;  /* 0xffffff516e217836 */ /* 0x000fe20000000000 */
[----:B------:R-:W-:Y:S02]  /*91a0*/  FSEL R28, R28, -INF , P3 ;  /* 0xff8000001c1c7808 */ /* 0x000fe40001800000 */
[C---:B------:R-:W-:Y:S02]  /*91b0*/  ISETP.GE.AND P2, PT, R41.reuse, R172, PT ;  /* 0x000000ac2900720c */ /* 0x040fe40003f46270 */
[----:B------:R-:W-:-:S02]  /*91c0*/  ISETP.GE.AND P3, PT, R41, R166, PT ;  /* 0x000000a62900720c */ /* 0x000fc40003f66270 */
[----:B------:R-:W-:Y:S02]  /*91d0*/  FSEL R31, R31, -INF , P1 ;  /* 0xff8000001f1f7808 */ /* 0x000fe40000800000 */
[----:B------:R-:W-:Y:S02]  /*91e0*/  FSEL R211, R54, -INF , !P4 ;  /* 0xff80000036d37808 */ /* 0x000fe40006000000 */
[----:B------:R-:W-:Y:S02]  /*91f0*/  FSEL R195, R44, -INF , !P5 ;  /* 0xff8000002cc37808 */ /* 0x000fe40006800000 */
        /* <DEDUP_REMOVED lines=8> */
[----:B------:R-:W-:-:S02]  /*9280*/  FSEL R209, R50, -INF , !P4 ;  /* 0xff80000032d17808 */ /* 0x000fc40006000000 */
[----:B------:R-:W-:Y:S01]  /*9290*/  FSEL R201, R40, -INF , !P5 ;  /* 0xff80000028c97808 */ /* 0x000fe20006800000 */
[C---:B------:R-:W-:Y:S01]  /*92a0*/  VIADD R31, R110.reuse, 0xffffff58 ;  /* 0xffffff586e1f7836 */ /* 0x040fe20000000000 */
[----:B------:R-:W-:Y:S02]  /*92b0*/  ISETP.GE.AND P4, PT, R55, R166, PT ;  /* 0x000000a63700720c */ /* 0x000fe40003f86270 */
[----:B------:R-:W-:Y:S01]  /*92c0*/  ISETP.GE.AND P5, PT, R47, R171, PT ;  /* 0x000000ab2f00720c */ /* 0x000fe20003fa6270 */
[----:B------:R-:W-:Y:S01]  /*92d0*/  LDSM.16.MT88.4 R52, [R103+0x6800] ;  /* 0x006800006734783b */ /* 0x000fe20000004200 */
[----:B------:R-:W-:Y:S02]  /*92e0*/  ISETP.GE.AND P2, PT, R35, R170, PT ;  /* 0x000000aa2300720c */ /* 0x000fe40003f46270 */
[----:B------:R-:W-:Y:S01]  /*92f0*/  FSEL R187, R29, -INF , !P6 ;  /* 0xff8000001dbb7808 */ /* 0x000fe20007000000 */
[----:B------:R-:W-:Y:S01]  /*9300*/  VIADD R29, R110, 0xffffff59 ;  /* 0xffffff596e1d7836 */ /* 0x000fe20000000000 */
[----:B------:R-:W-:-:S02]  /*9310*/  FSEL R24, R24, -INF , P0 ;  /* 0xff80000018187808 */ /* 0x000fc40000000000 */
[-C--:B------:R-:W-:Y:S02]  /*9320*/  ISETP.GE.AND P0, PT, R33, R166.reuse, PT ;  /* 0x000000a62100720c */ /* 0x080fe40003f06270 */
[----:B------:R-:W-:Y:S02]  /*9330*/  FSEL R27, R27, -INF , P3 ;  /* 0xff8000001b1b7808 */ /* 0x000fe40001800000 */
[----:B------:R-:W-:Y:S02]  /*9340*/  FSEL R197, R46, -INF , !P4 ;  /* 0xff8000002ec57808 */ /* 0x000fe40006000000 */
[----:B------:R-:W-:Y:S02]  /*9350*/  FSEL R179, R32, -INF , !P5 ;  /* 0xff80000020b37808 */ /* 0x000fe40006800000 */
[----:B------:R-:W-:Y:S02]  /*9360*/  ISETP.GE.AND P4, PT, R51, R166, PT ;  /* 0x000000a63300720c */ /* 0x000fe40003f86270 */
[----:B------:R-:W-:Y:S01]  /*9370*/  ISETP.GE.AND P5, PT, R43, R171, PT ;  /* 0x000000ab2b00720c */ /* 0x000fe20003fa6270 */
[----:B------:R-:W-:Y:S01]  /*9380*/  LDSM.16.MT88.4 R48, [R140+0x6800] ;  /* 0x006800008c30783b */ /* 0x000fe20000004200 */
[----:B------:R-:W-:-:S02]  /*9390*/  FSEL R26, R26, -INF , P2 ;  /* 0xff8000001a1a7808 */ /* 0x000fc40001000000 */
[-C--:B------:R-:W-:Y:S02]  /*93a0*/  ISETP.GE.AND P1, PT, R33, R172.reuse, PT ;  /* 0x000000ac2100720c */ /* 0x080fe40003f26270 */
[----:B------:R-:W-:Y:S02]  /*93b0*/  ISETP.GE.AND P2, PT, R31, R172, PT ;  /* 0x000000ac1f00720c */ /* 0x000fe40003f46270 */
[----:B------:R-:W-:Y:S02]  /*93c0*/  FSEL R129, R27, -INF , !P0 ;  /* 0xff8000001b817808 */ /* 0x000fe40004000000 */
[----:B------:R-:W-:Y:S02]  /*93d0*/  ISETP.GE.AND P0, PT, R29, R170, PT ;  /* 0x000000aa1d00720c */ /* 0x000fe40003f06270 */
[----:B------:R-:W-:Y:S02]  /*93e0*/  FSEL R191, R42, -INF , !P4 ;  /* 0xff8000002abf7808 */ /* 0x000fe40006000000 */
[----:B------:R-:W-:Y:S01]  /*93f0*/  FSEL R185, R28, -INF , !P5 ;  /* 0xff8000001cb97808 */ /* 0x000fe20006800000 */
[----:B------:R-:W-:Y:S01]  /*9400*/  VIADD R27, R110, 0xffffff60 ;  /* 0xffffff606e1b7836 */ /* 0x000fe20000000000 */
[----:B------:R-:W-:-:S02]  /*9410*/  ISETP.GE.AND P4, PT, R47, R166, PT ;  /* 0x000000a62f00720c */ /* 0x000fc40003f86270 */
[----:B------:R-:W-:Y:S01]  /*9420*/  ISETP.GE.AND P5, PT, R35, R171, PT ;  /* 0x000000ab2300720c */ /* 0x000fe20003fa6270 */
[----:B------:R-:W-:Y:S01]  /*9430*/  LDSM.16.MT88.4 R44, [R144+0x6800] ;  /* 0x00680000902c783b */ /* 0x000fe20000004200 */
[----:B------:R-:W-:Y:S02]  /*9440*/  FSEL R25, R25, -INF , P1 ;  /* 0xff80000019197808 */ /* 0x000fe40000800000 */
[----:B------:R-:W-:Y:S02]  /*9450*/  FSEL R20, R20, -INF , P2 ;  /* 0xff80000014147808 */ /* 0x000fe40001000000 */
[----:B------:R-:W-:Y:S02]  /*9460*/  ISETP.GE.AND P1, PT, R31, R170, PT ;  /* 0x000000aa1f00720c */ /* 0x000fe40003f26270 */
[C---:B------:R-:W-:Y:S02]  /*9470*/  ISETP.GE.AND P3, PT, R29.reuse, R172, PT ;  /* 0x000000ac1d00720c */ /* 0x040fe40003f66270 */
[----:B------:R-:W-:-:S02]  /*9480*/  ISETP.GE.AND P2, PT, R29, R166, PT ;  /* 0x000000a61d00720c */ /* 0x000fc40003f46270 */
[----:B------:R-:W-:Y:S02]  /*9490*/  FSEL R23, R23, -INF , P0 ;  /* 0xff80000017177808 */ /* 0x000fe40000000000 */
[----:B------:R-:W-:Y:S02]  /*94a0*/  FSEL R181, R34, -INF , !P4 ;  /* 0xff80000022b57808 */ /* 0x000fe40006000000 */
[----:B------:R-:W-:Y:S02]  /*94b0*/  FSEL R61, R24, -INF , !P5 ;  /* 0xff800000183d7808 */ /* 0x000fe40006800000 */
[----:B------:R-:W-:Y:S02]  /*94c0*/  ISETP.GE.AND P4, PT, R43, R166, PT ;  /* 0x000000a62b00720c */ /* 0x000fe40003f86270 */
[----:B------:R-:W-:Y:S01]  /*94d0*/  ISETP.GE.AND P5, PT, R31, R171, PT ;  /* 0x000000ab1f00720c */ /* 0x000fe20003fa6270 */
[----:B------:R-:W-:Y:S01]  /*94e0*/  LDSM.16.MT88.4 R40, [R102+0x6000] ;  /* 0x006000006628783b */ /* 0x000fe20000004200 */
[----:B------:R-:W-:-:S02]  /*94f0*/  FSEL R22, R22, -INF , P1 ;  /* 0xff80000016167808 */ /* 0x000fc40000800000 */
[----:B------:R-:W-:Y:S02]  /*9500*/  FSEL R21, R21, -INF , P3 ;  /* 0xff80000015157808 */ /* 0x000fe40001800000 */
[----:B------:R-:W-:Y:S01]  /*9510*/  FSEL R125, R23, -INF , !P2 ;  /* 0xff800000177d7808 */ /* 0x000fe20005000000 */
[----:B------:R-:W-:Y:S01]  /*9520*/  VIADD R23, R110, 0xffffff68 ;  /* 0xffffff686e177836 */ /* 0x000fe20000000000 */
[C---:B------:R-:W-:Y:S02]  /*9530*/  ISETP.GE.AND P1, PT, R27.reuse, R172, PT ;  /* 0x000000ac1b00720c */ /* 0x040fe40003f26270 */
[----:B------:R-:W-:Y:S02]  /*9540*/  ISETP.GE.AND P3, PT, R27, R170, PT ;  /* 0x000000aa1b00720c */ /* 0x000fe40003f66270 */
[----:B------:R-:W-:Y:S02]  /*9550*/  FSEL R173, R30, -INF , !P4 ;  /* 0xff8000001ead7808 */ /* 0x000fe40006000000 */
[----:B------:R-:W-:-:S02]  /*9560*/  FSEL R133, R20, -INF , !P5 ;  /* 0xff80000014857808 */ /* 0x000fc40006800000 */
[----:B------:R-:W-:Y:S02]  /*9570*/  ISETP.GE.AND P4, PT, R35, R166, PT ;  /* 0x000000a62300720c */ /* 0x000fe40003f86270 */
[-C--:B------:R-:W-:Y:S02]  /*9580*/  ISETP.GE.AND P5, PT, R27, R171.reuse, PT ;  /* 0x000000ab1b00720c */ /* 0x080fe40003fa6270 */
[----:B------:R-:W-:Y:S02]  /*9590*/  FSEL R16, R16, -INF , P1 ;  /* 0xff80000010107808 */ /* 0x000fe40000800000 */
[----:B------:R-:W-:Y:S02]  /*95a0*/  FSEL R18, R18, -INF , P3 ;  /* 0xff80000012127808 */ /* 0x000fe40001800000 */
[----:B------:R-:W-:Y:S02]  /*95b0*/  ISETP.GE.AND P3, PT, R23, R172, PT ;  /* 0x000000ac1700720c */ /* 0x000fe40003f66270 */
[----:B------:R-:W-:-:S02]  /*95c0*/  ISETP.GE.AND P6, PT, R33, R171, PT ;  /* 0x000000ab2100720c */ /* 0x000fc40003fc6270 */
[----:B------:R-:W-:Y:S02]  /*95d0*/  FSEL R127, R26, -INF , !P4 ;  /* 0xff8000001a7f7808 */ /* 0x000fe40006000000 */
[----:B------:R-:W-:Y:S02]  /*95e0*/  FSEL R117, R16, -INF , !P5 ;  /* 0xff80000010757808 */ /* 0x000fe40006800000 */
[----:B------:R-:W-:Y:S02]  /*95f0*/  ISETP.GE.AND P4, PT, R31, R166, PT ;  /* 0x000000a61f00720c */ /* 0x000fe40003f86270 */
[----:B------:R-:W-:Y:S02]  /*9600*/  ISETP.GE.AND P5, PT, R23, R171, PT ;  /* 0x000000ab1700720c */ /* 0x000fe40003fa6270 */
[----:B------:R-:W-:Y:S02]  /*9610*/  FSEL R12, R12, -INF , P3 ;  /* 0xff8000000c0c7808 */ /* 0x000fe40001800000 */
[----:B------:R-:W-:Y:S01]  /*9620*/  FSEL R131, R25, -INF , !P6 ;  /* 0xff80000019837808 */ /* 0x000fe20007000000 */
[----:B------:R-:W-:Y:S01]  /*9630*/  VIADD R25, R110, 0xffffff61 ;  /* 0xffffff616e197836 */ /* 0x000fe20000000000 */
[----:B------:R-:W-:-:S02]  /*9640*/  FSEL R63, R22, -INF , !P4 ;  /* 0xff800000163f7808 */ /* 0x000fc40006000000 */
[----:B------:R-:W-:Y:S02]  /*9650*/  FSEL R121, R12, -INF , !P5 ;  /* 0xff8000000c797808 */ /* 0x000fe40006800000 */
[----:B------:R-:W-:Y:S02]  /*9660*/  ISETP.GE.AND P4, PT, R27, R166, PT ;  /* 0x000000a61b00720c */ /* 0x000fe40003f86270 */
[----:B------:R-:W-:Y:S02]  /*9670*/  FMNMX3.FTZ R12, R36, R111, R137, !PT ;  /* 0x0000006f240c7276 */ /* 0x000fe40007810089 */
[----:B------:R-:W-:Y:S02]  /*9680*/  ISETP.GE.AND P0, PT, R25, R172, PT ;  /* 0x000000ac1900720c */ /* 0x000fe40003f06270 */
[----:B------:R-:W-:Y:S02]  /*9690*/  FSEL R107, R18, -INF , !P4 ;  /* 0xff800000126b7808 */ /* 0x000fe40006000000 */
[----:B------:R-:W-:-:S02]  /*96a0*/  FMNMX3.FTZ R12, R12, R243, R245, !PT ;  /* 0x000000f30c0c7276 */ /* 0x000fc400078100f5 */
[----:B------:R-:W-:Y:S02]  /*96b0*/  ISETP.GE.AND P4, PT, R23, R170, PT ;  /* 0x000000aa1700720c */ /* 0x000fe40003f86270 */
[----:B------:R-:W-:Y:S02]  /*96c0*/  FSEL R17, R17, -INF , P0 ;  /* 0xff80000011117808 */ /* 0x000fe40000000000 */
[----:B------:R-:W-:Y:S02]  /*96d0*/  FMNMX3.FTZ R12, R12, R229, R231, !PT ;  /* 0x000000e50c0c7276 */ /* 0x000fe400078100e7 */
[----:B------:R-:W-:Y:S02]  /*96e0*/  ISETP.GE.AND P0, PT, R23, R166, PT ;  /* 0x000000a61700720c */ /* 0x000fe40003f06270 */
[----:B------:R-:W-:Y:S02]  /*96f0*/  FSEL R14, R14, -INF , P4 ;  /* 0xff8000000e0e7808 */ /* 0x000fe40002000000 */
[----:B------:R-:W-:-:S02]  /*9700*/  ISETP.GE.AND P2, PT, R25, R170, PT ;  /* 0x000000aa1900720c */ /* 0x000fc40003f46270 */
[----:B------:R-:W-:Y:S02]  /*9710*/  FMNMX3.FTZ R12, R12, R233, R235, !PT ;  /* 0x000000e90c0c7276 */ /* 0x000fe400078100eb */
[----:B------:R-:W-:Y:S02]  /*9720*/  ISETP.GE.AND P6, PT, R29, R171, PT ;  /* 0x000000ab1d00720c */ /* 0x000fe40003fc6270 */
[----:B------:R-:W-:Y:S02]  /*9730*/  FSEL R105, R14, -INF , !P0 ;  /* 0xff8000000e697808 */ /* 0x000fe40004000000 */
[----:B------:R-:W-:Y:S02]  /*9740*/  FMNMX3.FTZ R14, R0, R115, R239, !PT ;  /* 0x00000073000e7276 */ /* 0x000fe400078100ef */
[----:B------:R-:W-:Y:S02]  /*9750*/  ISETP.GE.AND P1, PT, R25, R166, PT ;  /* 0x000000a61900720c */ /* 0x000fe40003f26270 */
[----:B------:R-:W-:-:S02]  /*9760*/  FSEL R19, R19, -INF , P2 ;  /* 0xff80000013137808 */ /* 0x000fc40001000000 */
[----:B------:R-:W-:Y:S02]  /*9770*/  FMNMX3.FTZ R12, R12, R213, R215, !PT ;  /* 0x000000d50c0c7276 */ /* 0x000fe400078100d7 */
[----:B------:R-:W-:Y:S01]  /*9780*/  FSEL R135, R21, -INF , !P6 ;  /* 0xff80000015877808 */ /* 0x000fe20007000000 */
[----:B------:R-:W-:Y:S01]  /*9790*/  VIADD R21, R110, 0xffffff69 ;  /* 0xffffff696e157836 */ /* 0x000fe20000000000 */
[----:B------:R-:W-:Y:S02]  /*97a0*/  ISETP.GE.AND P6, PT, R25, R171, PT ;  /* 0x000000ab1900720c */ /* 0x000fe40003fc6270 */
[----:B------:R-:W-:Y:S01]  /*97b0*/  FMNMX3.FTZ R14, R14, R237, R241, !PT ;  /* 0x000000ed0e0e7276 */ /* 0x000fe200078100f1 */
[----:B------:R-:W-:Y:S01]  /*97c0*/  LDSM.16.MT88.4 R24, [R103+0x6000] ;  /* 0x006000006718783b */ /* 0x000fe20000004200 */
[----:B------:R-:W-:Y:S01]  /*97d0*/  FSEL R109, R19, -INF , !P1 ;  /* 0xff800000136d7808 */ /* 0x000fe20004800000 */
[----:B------:R-:W-:Y:S01]  /*97e0*/  VIADD R19, R110, 0xffffff70 ;  /* 0xffffff706e137836 */ /* 0x000fe20000000000 */
[----:B------:R-:W-:-:S02]  /*97f0*/  FMNMX3.FTZ R12, R12, R217, R219, !PT ;  /* 0x000000d90c0c7276 */ /* 0x000fc400078100db */
[----:B------:R-:W-:Y:S01]  /*9800*/  FSEL R119, R17, -INF , !P6 ;  /* 0xff80000011777808 */ /* 0x000fe20007000000 */
[----:B------:R-:W-:Y:S01]  /*9810*/  VIADD R17, R110, 0xffffff71 ;  /* 0xffffff716e117836 */ /* 0x000fe20000000000 */
[----:B------:R-:W-:Y:S02]  /*9820*/  FMNMX3.FTZ R14, R14, R227, R223, !PT ;  /* 0x000000e30e0e7276 */ /* 0x000fe400078100df */
[----:B------:R-:W-:Y:S02]  /*9830*/  ISETP.GE.AND P1, PT, R21, R170, PT ;  /* 0x000000aa1500720c */ /* 0x000fe40003f26270 */
[----:B------:R-:W-:Y:S02]  /*9840*/  FMNMX3.FTZ R12, R12, R195, R199, !PT ;  /* 0x000000c30c0c7276 */ /* 0x000fe400078100c7 */
[----:B------:R-:W-:Y:S02]  /*9850*/  ISETP.GE.AND P4, PT, R19, R172, PT ;  /* 0x000000ac1300720c */ /* 0x000fe40003f86270 */
[----:B------:R-:W-:-:S02]  /*9860*/  FMNMX3.FTZ R14, R14, R221, R225, !PT ;  /* 0x000000dd0e0e7276 */ /* 0x000fc400078100e1 */
[----:B------:R-:W-:Y:S02]  /*9870*/  FSEL R15, R15, -INF , P1 ;  /* 0xff8000000f0f7808 */ /* 0x000fe40000800000 */
[----:B------:R-:W-:Y:S02]  /*9880*/  ISETP.GE.AND P0, PT, R19, R170, PT ;  /* 0x000000aa1300720c */ /* 0x000fe40003f06270 */
        /* <DEDUP_REMOVED lines=9> */
[----:B------:R-:W-:-:S02]  /*9920*/  ISETP.GE.AND P0, PT, R17, R170, PT ;  /* 0x000000aa1100720c */ /* 0x000fc40003f06270 */
[----:B------:R-:W-:Y:S01]  /*9930*/  ISETP.GE.AND P1, PT, R17, R166, PT ;  /* 0x000000a61100720c */ /* 0x000fe20003f26270 */
[----:B------:R-:W-:Y:S01]  /*9940*/  VIADD R17, R110, 0xffffff78 ;  /* 0xffffff786e117836 */ /* 0x000fe20000000000 */
[----:B------:R-:W-:Y:S02]  /*9950*/  FSEL R67, R8, -INF , !P5 ;  /* 0xff80000008437808 */ /* 0x000fe40006800000 */
[----:B------:R-:W-:Y:S02]  /*9960*/  FMNMX3.FTZ R8, R14, R209, R207, !PT ;  /* 0x000000d10e087276 */ /* 0x000fe400078100cf */
[----:B------:R-:W-:Y:S02]  /*9970*/  FMNMX3.FTZ R12, R12, R185, R187, !PT ;  /* 0x000000b90c0c7276 */ /* 0x000fe400078100bb */
[----:B------:R-:W-:Y:S02]  /*9980*/  FSEL R11, R11, -INF , P0 ;  /* 0xff8000000b0b7808 */ /* 0x000fe40000000000 */
[----:B------:R-:W-:-:S02]  /*9990*/  FMNMX3.FTZ R8, R8, R197, R189, !PT ;  /* 0x000000c508087276 */ /* 0x000fc400078100bd */
[-C--:B------:R-:W-:Y:S02]  /*99a0*/  ISETP.GE.AND P0, PT, R17, R172.reuse, PT ;  /* 0x000000ac1100720c */ /* 0x080fe40003f06270 */
[----:B------:R-:W-:Y:S02]  /*99b0*/  ISETP.GE.AND P2, PT, R21, R172, PT ;  /* 0x000000ac1500720c */ /* 0x000fe40003f46270 */
[----:B------:R-:W-:Y:S02]  /*99c0*/  FMNMX3.FTZ R12, R12, R61, R131, !PT ;  /* 0x0000003d0c0c7276 */ /* 0x000fe40007810083 */
[----:B------:R-:W-:Y:S01]  /*99d0*/  FSEL R104, R9, -INF , !P4 ;  /* 0xff80000009687808 */ /* 0x000fe20006000000 */
[----:B------:R-:W-:Y:S01]  /*99e0*/  VIADD R9, R110, 0xffffff79 ;  /* 0xffffff796e097836 */ /* 0x000fe20000000000 */
[----:B------:R-:W-:Y:S02]  /*99f0*/  FMNMX3.FTZ R8, R8, R191, R193, !PT ;  /* 0x000000bf08087276 */ /* 0x000fe400078100c1 */
[----:B------:R-:W-:-:S02]  /*9a00*/  FSEL R65, R4, -INF , P0 ;  /* 0xff80000004417808 */ /* 0x000fc40000000000 */
[----:B------:R-:W-:Y:S02]  /*9a10*/  ISETP.GE.AND P6, PT, R21, R171, PT ;  /* 0x000000ab1500720c */ /* 0x000fe40003fc6270 */
[----:B------:R-:W-:Y:S02]  /*9a20*/  FSEL R13, R13, -INF , P2 ;  /* 0xff8000000d0d7808 */ /* 0x000fe40001000000 */
[----:B------:R-:W-:Y:S02]  /*9a30*/  FMNMX3.FTZ R4, R12, R133, R135, !PT ;  /* 0x000000850c047276 */ /* 0x000fe40007810087 */
[----:B------:R-:W-:Y:S02]  /*9a40*/  FMNMX3.FTZ R8, R8, R181, R139, !PT ;  /* 0x000000b508087276 */ /* 0x000fe4000781008b */
[----:B------:R-:W-:Y:S02]  /*9a50*/  ISETP.GE.AND P4, PT, R17, R170, PT ;  /* 0x000000aa1100720c */ /* 0x000fe40003f86270 */
[----:B------:R-:W-:-:S02]  /*9a60*/  FSEL R123, R13, -INF , !P6 ;  /* 0xff8000000d7b7808 */ /* 0x000fc40007000000 */
[----:B------:R-:W-:Y:S02]  /*9a70*/  ISETP.GE.AND P0, PT, R9, R172, PT ;  /* 0x000000ac0900720c */ /* 0x000fe40003f06270 */
[----:B------:R-:W-:Y:S02]  /*9a80*/  FMNMX3.FTZ R4, R4, R117, R119, !PT ;  /* 0x0000007504047276 */ /* 0x000fe40007810077 */
[----:B------:R-:W-:Y:S02]  /*9a90*/  FMNMX3.FTZ R8, R8, R173, R175, !PT ;  /* 0x000000ad08087276 */ /* 0x000fe400078100af */
[----:B------:R-:W-:Y:S02]  /*9aa0*/  FSEL R6, R6, -INF , P4 ;  /* 0xff80000006067808 */ /* 0x000fe40002000000 */
[-C--:B------:R-:W-:Y:S02]  /*9ab0*/  ISETP.GE.AND P5, PT, R17, R171.reuse, PT ;  /* 0x000000ab1100720c */ /* 0x080fe40003fa6270 */
[----:B------:R-:W-:-:S02]  /*9ac0*/  ISETP.GE.AND P4, PT, R9, R171, PT ;  /* 0x000000ab0900720c */ /* 0x000fc40003f86270 */
[----:B------:R-:W-:Y:S02]  /*9ad0*/  FSEL R5, R5, -INF , P0 ;  /* 0xff80000005057808 */ /* 0x000fe40000000000 */
[----:B------:R-:W-:Y:S02]  /*9ae0*/  FMNMX3.FTZ R4, R4, R121, R123, !PT ;  /* 0x0000007904047276 */ /* 0x000fe4000781007b */
[----:B------:R-:W-:Y:S02]  /*9af0*/  FMNMX3.FTZ R8, R8, R127, R129, !PT ;  /* 0x0000007f08087276 */ /* 0x000fe40007810081 */
[----:B------:R-:W-:Y:S02]  /*9b00*/  FSEL R65, R65, -INF , !P5 ;  /* 0xff80000041417808 */ /* 0x000fe40006800000 */
[----:B------:R-:W-:Y:S02]  /*9b10*/  FSEL R106, R5, -INF , !P4 ;  /* 0xff800000056a7808 */ /* 0x000fe40006000000 */
[----:B------:R-:W-:-:S02]  /*9b20*/  FMNMX3.FTZ R4, R4, R67, R104, !PT ;  /* 0x0000004304047276 */ /* 0x000fc40007810068 */
[----:B------:R-:W-:Y:S02]  /*9b30*/  ISETP.GE.AND P3, PT, R21, R166, PT ;  /* 0x000000a61500720c */ /* 0x000fe40003f66270 */
[----:B------:R-:W-:Y:S02]  /*9b40*/  FMNMX3.FTZ R8, R8, R63, R125, !PT ;  /* 0x0000003f08087276 */ /* 0x000fe4000781007d */
[----:B------:R-:W-:Y:S02]  /*9b50*/  ISETP.GE.AND P0, PT, R9, R170, PT ;  /* 0x000000aa0900720c */ /* 0x000fe40003f06270 */
[----:B------:R-:W-:Y:S02]  /*9b60*/  FMNMX3.FTZ R4, R4, R65, R106, !PT ;  /* 0x0000004104047276 */ /* 0x000fe4000781006a */
[----:B------:R-:W-:Y:S02]  /*9b70*/  ISETP.GE.AND P2, PT, R19, R166, PT ;  /* 0x000000a61300720c */ /* 0x000fe40003f46270 */
[----:B--2---:R-:W-:-:S02]  /*9b80*/  FSEL R113, R15, -INF , !P3 ;  /* 0xff8000000f717808 */ /* 0x004fc40005800000 */
[----:B------:R-:W-:Y:S02]  /*9b90*/  FMNMX3.FTZ R8, R8, R107, R109, !PT ;  /* 0x0000006b08087276 */ /* 0x000fe4000781006d */
[----:B------:R-:W-:Y:S02]  /*9ba0*/  FSEL R64, R7, -INF , P0 ;  /* 0xff80000007407808 */ /* 0x000fe40000000000 */
[----:B------:R-:W1:Y:S01]  /*9bb0*/  SHFL.BFLY PT, R7, R4, 0x2, 0x1f ;  /* 0x0c401f0004077f89 */ /* 0x000e6200000e0000 */
[-C--:B------:R-:W-:Y:S02]  /*9bc0*/  ISETP.GE.AND P6, PT, R17, R166.reuse, PT ;  /* 0x000000a61100720c */ /* 0x080fe40003fc6270 */
[----:B------:R-:W-:Y:S01]  /*9bd0*/  ISETP.GE.AND P4, PT, R9, R166, PT ;  /* 0x000000a60900720c */ /* 0x000fe20003f86270 */
[----:B------:R-:W-:Y:S01]  /*9be0*/  LDSM.16.MT88.4 R16, [R140+0x6000] ;  /* 0x006000008c10783b */ /* 0x000fe20000004200 */
[----:B------:R-:W-:Y:S02]  /*9bf0*/  FSEL R59, R10, -INF , !P2 ;  /* 0xff8000000a3b7808 */ /* 0x000fe40005000000 */
[----:B------:R-:W-:-:S02]  /*9c00*/  FSEL R66, R11, -INF , !P1 ;  /* 0xff8000000b427808 */ /* 0x000fc40004800000 */
[----:B------:R-:W-:Y:S02]  /*9c10*/  FMNMX3.FTZ R5, R8, R105, R113, !PT ;  /* 0x0000006908057276 */ /* 0x000fe40007810071 */
[----:B------:R-:W-:Y:S02]  /*9c20*/  FSEL R57, R6, -INF , !P6 ;  /* 0xff80000006397808 */ /* 0x000fe40007000000 */
[----:B------:R-:W-:Y:S02]  /*9c30*/  FSEL R64, R64, -INF , !P4 ;  /* 0xff80000040407808 */ /* 0x000fe40006000000 */
[----:B------:R-:W-:-:S04]  /*9c40*/  FMNMX3.FTZ R5, R5, R59, R66, !PT ;  /* 0x0000003b05057276 */ /* 0x000fc80007810042 */
[----:B------:R-:W-:-:S05]  /*9c50*/  FMNMX3.FTZ R6, R5, R57, R64, !PT ;  /* 0x0000003905067276 */ /* 0x000fca0007810040 */
[----:B------:R-:W2:Y:S01]  /*9c60*/  SHFL.BFLY PT, R5, R6, 0x2, 0x1f ;  /* 0x0c401f0006057f89 */ /* 0x000ea200000e0000 */
[----:B-1----:R-:W-:-:S05]  /*9c70*/  FMNMX.FTZ R7, R4, R7, !PT ;  /* 0x0000000704077209 */ /* 0x002fca0007810000 */
[----:B------:R-:W1:Y:S01]  /*9c80*/  SHFL.BFLY PT, R58, R7, 0x1, 0x1f ;  /* 0x0c201f00073a7f89 */ /* 0x000e6200000e0000 */
[----:B--2---:R-:W-:-:S05]  /*9c90*/  FMNMX.FTZ R5, R6, R5, !PT ;  /* 0x0000000506057209 */ /* 0x004fca0007810000 */
[----:B------:R-:W2:Y:S01]  /*9ca0*/  SHFL.BFLY PT, R56, R5, 0x1, 0x1f ;  /* 0x0c201f0005387f89 */ /* 0x000ea200000e0000 */
[----:B-1----:R-:W-:-:S04]  /*9cb0*/  FMNMX.FTZ R58, R7, R58, !PT ;  /* 0x0000003a073a7209 */ /* 0x002fc80007810000 */
[----:B------:R-:W-:Y:S01]  /*9cc0*/  FSETP.NEU.FTZ.AND P1, PT, R58, -INF , PT ;  /* 0xff8000003a00780b */ /* 0x000fe20003f3d000 */
[----:B---3--:R-:W-:-:S05]  /*9cd0*/  FMUL.FTZ R110, R39, R58 ;  /* 0x0000003a276e7220 */ /* 0x008fca0000410000 */
[----:B------:R-:W-:-:S05]  /*9ce0*/  FSEL R110, R110, RZ, P1 ;  /* 0x000000ff6e6e7208 */ /* 0x000fca0000800000 */
[-CC-:B------:R-:W-:Y:S01]  /*9cf0*/  FFMA.FTZ R8, R111, R39.reuse, -R110.reuse ;  /* 0x000000276f087223 */ /* 0x180fe2000001086e */
[----:B------:R-:W-:Y:S01]  /*9d00*/  FFMA.FTZ R114, R137, R39, -R110 ;  /* 0x0000002789727223 */ /* 0x000fe2000001086e */
[----:B--2---:R-:W-:Y:S02]  /*9d10*/  FMNMX.FTZ R56, R5, R56, !PT ;  /* 0x0000003805387209 */ /* 0x004fe40007810000 */
[----:B------:R1:W-:Y:S02]  /*9d20*/  MUFU.EX2 R137, R8 ;  /* 0x0000000800897308 */ /* 0x0003e40000000800 */
[----:B------:R-:W-:Y:S01]  /*9d30*/  FSETP.NEU.FTZ.AND P0, PT, R56, -INF , PT ;  /* 0xff8000003800780b */ /* 0x000fe20003f1d000 */
[----:B------:R-:W-:-:S03]  /*9d40*/  FMUL.FTZ R4, R39, R56 ;  /* 0x0000003827047220 */ /* 0x000fc60000410000 */
[----:B------:R-:W-:Y:S02]  /*9d50*/  FSEL R5, R56, RZ, P0 ;  /* 0x000000ff38057208 */ /* 0x000fe40000000000 */
[----:B------:R-:W-:Y:S01]  /*9d60*/  FSEL R7, R58, RZ, P1 ;  /* 0x000000ff3a077208 */ /* 0x000fe20000800000 */
[----:B-1----:R-:W1:Y:S02]  /*9d70*/  LDSM.16.MT88.4 R8, [R144+0x6000] ;  /* 0x006000009008783b */ /* 0x002e640000004200 */
[----:B------:R-:W-:Y:S01]  /*9d80*/  FADD.FTZ R62, R0, -R5 ;  /* 0x80000005003e7221 */ /* 0x000fe20000010000 */
[----:B------:R-:W-:Y:S01]  /*9d90*/  FSEL R0, R4, RZ, P0 ;  /* 0x000000ff04007208 */ /* 0x000fe20000000000 */
[----:B------:R-:W-:Y:S01]  /*9da0*/  FADD.FTZ R118, R36, -R7 ;  /* 0x8000000724767221 */ /* 0x000fe20000010000 */
[-CC-:B------:R-:W-:Y:S01]  /*9db0*/  FFMA.FTZ R112, R243, R39.reuse, -R110.reuse ;  /* 0x00000027f3707223 */ /* 0x180fe2000001086e */
[-C--:B------:R-:W-:Y:S01]  /*9dc0*/  FFMA.FTZ R111, R245, R39.reuse, -R110 ;  /* 0x00000027f56f7223 */ /* 0x080fe2000001086e */
[----:B------:R-:W-:Y:S01]  /*9dd0*/  FMUL.FTZ R62, R39, R62 ;  /* 0x0000003e273e7220 */ /* 0x000fe20000410000 */
[-CC-:B------:R-:W-:Y:S01]  /*9de0*/  FFMA.FTZ R60, R115, R39.reuse, -R0.reuse ;  /* 0x00000027733c7223 */ /* 0x180fe20000010800 */
[----:B------:R-:W-:Y:S01]  /*9df0*/  FMUL.FTZ R118, R39, R118 ;  /* 0x0000007627767220 */ /* 0x000fe20000410000 */
[-CC-:B------:R-:W-:Y:S01]  /*9e00*/  FFMA.FTZ R116, R239, R39.reuse, -R0.reuse ;  /* 0x00000027ef747223 */ /* 0x180fe20000010800 */
[-CC-:B------:R-:W-:Y:S01]  /*9e10*/  FFMA.FTZ R115, R237, R39.reuse, -R0.reuse ;  /* 0x00000027ed737223 */ /* 0x180fe20000010800 */
[----:B------:R-:W-:Y:S01]  /*9e20*/  FFMA.FTZ R36, R241, R39, -R0 ;  /* 0x00000027f1247223 */ /* 0x000fe20000010800 */
[----:B------:R-:W-:Y:S04]  /*9e30*/  MUFU.EX2 R114, R114 ;  /* 0x0000007200727308 */ /* 0x000fe80000000800 */
[----:B------:R-:W-:Y:S04]  /*9e40*/  MUFU.EX2 R112, R112 ;  /* 0x0000007000707308 */ /* 0x000fe80000000800 */
[----:B------:R-:W-:Y:S04]  /*9e50*/  MUFU.EX2 R111, R111 ;  /* 0x0000006f006f7308 */ /* 0x000fe80000000800 */
[----:B------:R-:W2:Y:S04]  /*9e60*/  MUFU.EX2 R118, R118 ;  /* 0x0000007600767308 */ /* 0x000ea80000000800 */
[----:B------:R-:W3:Y:S04]  /*9e70*/  MUFU.EX2 R62, R62 ;  /* 0x0000003e003e7308 */ /* 0x000ee80000000800 */
[----:B------:R-:W-:Y:S04]  /*9e80*/  MUFU.EX2 R60, R60 ;  /* 0x0000003c003c7308 */ /* 0x000fe80000000800 */
[----:B------:R-:W4:Y:S04]  /*9e90*/  MUFU.EX2 R116, R116 ;  /* 0x0000007400747308 */ /* 0x000f280000000800 */
[----:B------:R-:W-:Y:S04]  /*9ea0*/  MUFU.EX2 R115, R115 ;  /* 0x0000007300737308 */ /* 0x000fe80000000800 */
[----:B------:R-:W5:Y:S01]  /*9eb0*/  MUFU.EX2 R36, R36 ;  /* 0x0000002400247308 */ /* 0x000f620000000800 */
[-C--:B--2---:R-:W-:Y:S01]  /*9ec0*/  FMUL.FTZ R4, R96, R118.reuse ;  /* 0x0000007660047220 */ /* 0x084fe20000410000 */
[----:B------:R-:W-:Y:S01]  /*9ed0*/  FMUL.FTZ R5, R97, R118 ;  /* 0x0000007661057220 */ /* 0x000fe20000410000 */
[-C--:B---3--:R-:W-:Y:S01]  /*9ee0*/  FMUL.FTZ R6, R98, R62.reuse ;  /* 0x0000003e62067220 */ /* 0x088fe20000410000 */
[----:B------:R-:W-:Y:S01]  /*9ef0*/  FMUL.FTZ R7, R99, R62 ;  /* 0x0000003e63077220 */ /* 0x000fe20000410000 */
[----:B------:R-:W-:Y:S01]  /*9f00*/  F2FP.F16.F32.PACK_AB R32, R114, R137 ;  /* 0x000000897220723e */ /* 0x000fe200000000ff */
[----:B------:R-:W-:Y:S01]  /*9f10*/  FMUL.FTZ R12, R88, R118 ;  /* 0x00000076580c7220 */ /* 0x000fe20000410000 */
[----:B------:R-:W-:Y:S01]  /*9f20*/  F2FP.F16.F32.PACK_AB R34, R111, R112 ;  /* 0x000000706f22723e */ /* 0x000fe200000000ff */
[----:B------:R-:W-:Y:S01]  /*9f30*/  FMUL.FTZ R13, R89, R118 ;  /* 0x00000076590d7220 */ /* 0x000fe20000410000 */
[----:B----4-:R-:W-:Y:S01]  /*9f40*/  F2FP.F16.F32.PACK_AB R33, R116, R60 ;  /* 0x0000003c7421723e */ /* 0x010fe200000000ff */
[-C--:B------:R-:W-:Y:S01]  /*9f50*/  FMUL.FTZ R14, R90, R62.reuse ;  /* 0x0000003e5a0e7220 */ /* 0x080fe20000410000 */
[----:B------:R-:W-:Y:S01]  /*9f60*/  FMUL.FTZ R15, R91, R62 ;  /* 0x0000003e5b0f7220 */ /* 0x000fe20000410000 */
[-C--:B------:R-:W-:Y:S01]  /*9f70*/  FMUL.FTZ R20, R80, R118.reuse ;  /* 0x0000007650147220 */ /* 0x080fe20000410000 */
[----:B------:R-:W-:Y:S01]  /*9f80*/  FMUL.FTZ R21, R81, R118 ;  /* 0x0000007651157220 */ /* 0x000fe20000410000 */
[----:B-----5:R-:W-:Y:S01]  /*9f90*/  F2FP.F16.F32.PACK_AB R35, R36, R115 ;  /* 0x000000732423723e */ /* 0x020fe200000000ff */
        /* <DEDUP_REMOVED lines=22> */
[----:B-1----:R-:W-:Y:S01]  /*a100*/  HMMA.16816.F32 R4, R32, R8, R4 ;  /* 0x000000082004723c */ /* 0x002fe20000001804 */
[-CC-:B------:R-:W-:Y:S01]  /*a110*/  FFMA.FTZ R74, R233, R39.reuse, -R110.reuse ;  /* 0x00000027e94a7223 */ /* 0x180fe2000001086e */
[-C--:B------:R-:W-:Y:S01]  /*a120*/  FFMA.FTZ R73, R235, R39.reuse, -R110 ;  /* 0x00000027eb497223 */ /* 0x080fe2000001086e */
[-CC-:B------:R-:W-:Y:S01]  /*a130*/  FFMA.FTZ R75, R221, R39.reuse, -R0.reuse ;  /* 0x00000027dd4b7223 */ /* 0x180fe20000010800 */
[----:B------:R-:W-:-:S04]  /*a140*/  FFMA.FTZ R72, R225, R39, -R0 ;  /* 0x00000027e1487223 */ /* 0x000fc80000010800 */
[C---:B------:R-:W-:Y:S08]  /*a150*/  HMMA.16816.F32 R12, R32.reuse, R16, R12 ;  /* 0x00000010200c723c */ /* 0x040ff0000000180c */
[C---:B------:R-:W-:Y:S08]  /*a160*/  HMMA.16816.F32 R20, R32.reuse, R24, R20 ;  /* 0x000000182014723c */ /* 0x040ff00000001814 */
[C---:B------:R-:W-:Y:S08]  /*a170*/  HMMA.16816.F32 R8, R32.reuse, R10, R92 ;  /* 0x0000000a2008723c */ /* 0x040ff0000000185c */
[C---:B------:R-:W-:Y:S01]  /*a180*/  HMMA.16816.F32 R28, R32.reuse, R40, R28 ;  /* 0x00000028201c723c */ /* 0x040fe2000000181c */
[----:B------:R-:W-:Y:S01]  /*a190*/  MUFU.EX2 R74, R74 ;  /* 0x0000004a004a7308 */ /* 0x000fe20000000800 */
[-CC-:B------:R-:W-:Y:S01]  /*a1a0*/  FFMA.FTZ R83, R213, R39.reuse, -R110.reuse ;  /* 0x00000027d5537223 */ /* 0x180fe2000001086e */
[-CC-:B------:R-:W-:Y:S01]  /*a1b0*/  FFMA.FTZ R82, R215, R39.reuse, -R110.reuse ;  /* 0x00000027d7527223 */ /* 0x180fe2000001086e */
[-C--:B------:R-:W-:Y:S01]  /*a1c0*/  FFMA.FTZ R81, R217, R39.reuse, -R110 ;  /* 0x00000027d9517223 */ /* 0x080fe2000001086e */
[----:B------:R-:W1:Y:S01]  /*a1d0*/  MUFU.EX2 R73, R73 ;  /* 0x0000004900497308 */ /* 0x000e620000000800 */
[-C--:B------:R-:W-:Y:S01]  /*a1e0*/  FFMA.FTZ R80, R211, R39.reuse, -R0 ;  /* 0x00000027d3507223 */ /* 0x080fe20000010800 */
[-CC-:B------:R-:W-:Y:S01]  /*a1f0*/  FFMA.FTZ R195, R195, R39.reuse, -R110.reuse ;  /* 0x00000027c3c37223 */ /* 0x180fe2000001086e */
[C---:B------:R-:W-:Y:S08]  /*a200*/  HMMA.16816.F32 R16, R32.reuse, R18, R84 ;  /* 0x000000122010723c */ /* 0x040ff00000001854 */
[C---:B------:R-:W-:Y:S01]  /*a210*/  HMMA.16816.F32 R24, R32.reuse, R26, R76 ;  /* 0x0000001a2018723c */ /* 0x040fe2000000184c */
[----:B------:R-:W-:Y:S01]  /*a220*/  MUFU.EX2 R75, R75 ;  /* 0x0000004b004b7308 */ /* 0x000fe20000000800 */
[-CC-:B------:R-:W-:Y:S01]  /*a230*/  FFMA.FTZ R122, R199, R39.reuse, -R110.reuse ;  /* 0x00000027c77a7223 */ /* 0x180fe2000001086e */
[-CC-:B------:R-:W-:Y:S01]  /*a240*/  FFMA.FTZ R91, R201, R39.reuse, -R110.reuse ;  /* 0x00000027c95b7223 */ /* 0x180fe2000001086e */
[-C--:B------:R-:W-:Y:S01]  /*a250*/  FFMA.FTZ R88, R203, R39.reuse, -R110 ;  /* 0x00000027cb587223 */ /* 0x080fe2000001086e */
[----:B------:R-:W2:Y:S01]  /*a260*/  MUFU.EX2 R72, R72 ;  /* 0x0000004800487308 */ /* 0x000ea20000000800 */
[-CC-:B------:R-:W-:Y:S01]  /*a270*/  FFMA.FTZ R90, R189, R39.reuse, -R0.reuse ;  /* 0x00000027bd5a7223 */ /* 0x180fe20000010800 */
[-C--:B------:R-:W-:Y:S01]  /*a280*/  FFMA.FTZ R120, R191, R39.reuse, -R0 ;  /* 0x00000027bf787223 */ /* 0x080fe20000010800 */
[----:B------:R-:W-:Y:S01]  /*a290*/  HMMA.16816.F32 R32, R32, R42, R68 ;  /* 0x0000002a2020723c */ /* 0x000fe20000001844 */
[-CC-:B------:R-:W-:Y:S01]  /*a2a0*/  FFMA.FTZ R71, R229, R39.reuse, -R110.reuse ;  /* 0x00000027e5477223 */ /* 0x180fe2000001086e */
[-C--:B------:R-:W-:Y:S01]  /*a2b0*/  FFMA.FTZ R70, R231, R39.reuse, -R110 ;  /* 0x00000027e7467223 */ /* 0x080fe2000001086e */
[-CC-:B------:R-:W-:Y:S01]  /*a2c0*/  FFMA.FTZ R69, R227, R39.reuse, -R0.reuse ;  /* 0x00000027e3457223 */ /* 0x180fe20000010800 */
[-CC-:B------:R-:W-:Y:S01]  /*a2d0*/  FFMA.FTZ R68, R223, R39.reuse, -R0.reuse ;  /* 0x00000027df447223 */ /* 0x180fe20000010800 */
        /* <DEDUP_REMOVED lines=11> */
[----:B------:R-:W-:Y:S01]  /*a390*/  FFMA.FTZ R177, R177, R62, R60 ;  /* 0x0000003eb1b17223 */ /* 0x000fe2000001003c */
[-C--:B------:R-:W-:Y:S01]  /*a3a0*/  FFMA.FTZ R136, R63, R39.reuse, -R0 ;  /* 0x000000273f887223 */ /* 0x080fe20000010800 */
[-CC-:B------:R-:W-:Y:S01]  /*a3b0*/  FFMA.FTZ R131, R131, R39.reuse, -R110.reuse ;  /* 0x0000002783837223 */ /* 0x180fe2000001086e */
[----:B------:R-:W4:Y:S01]  /*a3c0*/  MUFU.EX2 R68, R68 ;  /* 0x0000004400447308 */ /* 0x000f220000000800 */
[----:B-1----:R-:W-:Y:S01]  /*a3d0*/  F2FP.F16.F32.PACK_AB R42, R73, R74 ;  /* 0x0000004a492a723e */ /* 0x002fe200000000ff */
[----:B------:R-:W-:Y:S01]  /*a3e0*/  FFMA.FTZ R133, R133, R39, -R110 ;  /* 0x0000002785857223 */ /* 0x000fe2000001086e */
[----:B--2---:R-:W-:Y:S01]  /*a3f0*/  F2FP.F16.F32.PACK_AB R43, R72, R75 ;  /* 0x0000004b482b723e */ /* 0x004fe200000000ff */
[-CC-:B------:R-:W-:Y:S01]  /*a400*/  FFMA.FTZ R127, R127, R39.reuse, -R0.reuse ;  /* 0x000000277f7f7223 */ /* 0x180fe20000010800 */
[----:B------:R-:W-:Y:S01]  /*a410*/  FFMA.FTZ R134, R129, R39, -R0 ;  /* 0x0000002781867223 */ /* 0x000fe20000010800 */
[----:B---3--:R-:W-:Y:S01]  /*a420*/  F2FP.F16.F32.PACK_AB R40, R70, R71 ;  /* 0x000000474628723e */ /* 0x008fe200000000ff */
[-C--:B------:R-:W-:Y:S01]  /*a430*/  FFMA.FTZ R78, R219, R39.reuse, -R110 ;  /* 0x00000027db4e7223 */ /* 0x080fe2000001086e */
[-CC-:B------:R-:W-:Y:S01]  /*a440*/  FFMA.FTZ R79, R205, R39.reuse, -R0.reuse ;  /* 0x00000027cd4f7223 */ /* 0x180fe20000010800 */
[-CC-:B------:R-:W-:Y:S01]  /*a450*/  FFMA.FTZ R77, R209, R39.reuse, -R0.reuse ;  /* 0x00000027d14d7223 */ /* 0x180fe20000010800 */
[-CC-:B------:R-:W-:Y:S01]  /*a460*/  FFMA.FTZ R76, R207, R39.reuse, -R0.reuse ;  /* 0x00000027cf4c7223 */ /* 0x180fe20000010800 */
[----:B------:R-:W-:Y:S01]  /*a470*/  MUFU.EX2 R83, R83 ;  /* 0x0000005300537308 */ /* 0x000fe20000000800 */
[-CC-:B------:R-:W-:Y:S01]  /*a480*/  FFMA.FTZ R125, R125, R39.reuse, -R0.reuse ;  /* 0x000000277d7d7223 */ /* 0x180fe20000010800 */
[--C-:B------:R-:W-:Y:S01]  /*a490*/  FFMA.FTZ R57, R57, R39, -R0.reuse ;  /* 0x0000002739397223 */ /* 0x100fe20000010800 */
[----:B----4-:R-:W-:Y:S01]  /*a4a0*/  F2FP.F16.F32.PACK_AB R41, R68, R69 ;  /* 0x000000454429723e */ /* 0x010fe200000000ff */
[----:B------:R-:W1:Y:S01]  /*a4b0*/  MUFU.EX2 R82, R82 ;  /* 0x0000005200527308 */ /* 0x000e620000000800 */
[----:B------:R-:W-:Y:S03]  /*a4c0*/  LDSM.16.MT88.4 R92, [R144+0x9800] ;  /* 0x00980000905c783b */ /* 0x000fe60000004200 */
[----:B------:R-:W-:Y:S04]  /*a4d0*/  MUFU.EX2 R81, R81 ;  /* 0x0000005100517308 */ /* 0x000fe80000000800 */
[----:B------:R-:W-:Y:S01]  /*a4e0*/  MUFU.EX2 R80, R80 ;  /* 0x0000005000507308 */ /* 0x000fe20000000800 */
[C---:B------:R-:W-:Y:S03]  /*a4f0*/  HMMA.16816.F32 R4, R40.reuse, R44, R4 ;  /* 0x0000002c2804723c */ /* 0x040fe60000001804 */
[----:B------:R-:W-:Y:S04]  /*a500*/  MUFU.EX2 R195, R195 ;  /* 0x000000c300c37308 */ /* 0x000fe80000000800 */
[----:B------:R-:W-:Y:S01]  /*a510*/  MUFU.EX2 R122, R122 ;  /* 0x0000007a007a7308 */ /* 0x000fe20000000800 */
[C---:B------:R-:W-:Y:S01]  /*a520*/  HMMA.16816.F32 R8, R40.reuse, R46, R8 ;  /* 0x0000002e2808723c */ /* 0x040fe20000001808 */
[----:B------:R-:W2:Y:S02]  /*a530*/  LDSM.16.MT88.4 R44, [R102+0x6800] ;  /* 0x00680000662c783b */ /* 0x000ea40000004200 */
[----:B------:R-:W3:Y:S04]  /*a540*/  MUFU.EX2 R78, R78 ;  /* 0x0000004e004e7308 */ /* 0x000ee80000000800 */
[----:B------:R-:W-:Y:S04]  /*a550*/  MUFU.EX2 R91, R91 ;  /* 0x0000005b005b7308 */ /* 0x000fe80000000800 */
[----:B------:R-:W-:Y:S04]  /*a560*/  MUFU.EX2 R88, R88 ;  /* 0x0000005800587308 */ /* 0x000fe80000000800 */
[----:B------:R-:W-:Y:S04]  /*a570*/  MUFU.EX2 R189, R197 ;  /* 0x000000c500bd7308 */ /* 0x000fe80000000800 */
[----:B------:R-:W-:Y:S04]  /*a580*/  MUFU.EX2 R90, R90 ;  /* 0x0000005a005a7308 */ /* 0x000fe80000000800 */
[----:B------:R-:W-:Y:S04]  /*a590*/  MUFU.EX2 R120, R120 ;  /* 0x0000007800787308 */ /* 0x000fe80000000800 */
[----:B------:R-:W-:Y:S01]  /*a5a0*/  MUFU.EX2 R89, R89 ;  /* 0x0000005900597308 */ /* 0x000fe20000000800 */
[----:B------:R-:W-:Y:S01]  /*a5b0*/  FFMA.FTZ R139, R173, R39, -R0 ;  /* 0x00000027ad8b7223 */ /* 0x000fe20000010800 */
[----:B------:R-:W-:Y:S01]  /*a5c0*/  LDSM.16.MT88.4 R60, [R144+0x8800] ;  /* 0x00880000903c783b */ /* 0x000fe20000004200 */
[C---:B--2---:R-:W-:Y:S08]  /*a5d0*/  HMMA.16816.F32 R28, R40.reuse, R44, R28 ;  /* 0x0000002c281c723c */ /* 0x044ff0000000181c */
[C---:B------:R-:W-:Y:S01]  /*a5e0*/  HMMA.16816.F32 R32, R40.reuse, R46, R32 ;  /* 0x0000002e2820723c */ /* 0x040fe20000001820 */
[----:B------:R-:W2:Y:S01]  /*a5f0*/  LDSM.16.MT88.4 R44, [R144+0x7000] ;  /* 0x00700000902c783b */ /* 0x000ea20000004200 */
[----:B------:R-:W4:Y:S04]  /*a600*/  MUFU.EX2 R79, R79 ;  /* 0x0000004f004f7308 */ /* 0x000f280000000800 */
[----:B------:R-:W-:Y:S04]  /*a610*/  MUFU.EX2 R77, R77 ;  /* 0x0000004d004d7308 */ /* 0x000fe80000000800 */
[----:B------:R-:W5:Y:S01]  /*a620*/  MUFU.EX2 R76, R76 ;  /* 0x0000004c004c7308 */ /* 0x000f620000000800 */
[C---:B------:R-:W-:Y:S08]  /*a630*/  HMMA.16816.F32 R12, R40.reuse, R48, R12 ;  /* 0x00000030280c723c */ /* 0x040ff0000000180c */
[C---:B------:R-:W-:Y:S01]  /*a640*/  HMMA.16816.F32 R16, R40.reuse, R50, R16 ;  /* 0x000000322810723c */ /* 0x040fe20000001810 */
[----:B------:R-:W2:Y:S07]  /*a650*/  LDSM.16.MT88.4 R48, [R140+0x7000] ;  /* 0x007000008c30783b */ /* 0x000eae0000004200 */
[C---:B------:R-:W-:Y:S08]  /*a660*/  HMMA.16816.F32 R20, R40.reuse, R52, R20 ;  /* 0x000000342814723c */ /* 0x040ff00000001814 */
[----:B------:R-:W-:Y:S01]  /*a670*/  HMMA.16816.F32 R24, R40, R54, R24 ;  /* 0x000000362818723c */ /* 0x000fe20000001818 */
[----:B-1----:R-:W-:Y:S01]  /*a680*/  F2FP.F16.F32.PACK_AB R40, R82, R83 ;  /* 0x000000535228723e */ /* 0x002fe200000000ff */
[----:B------:R-:W-:Y:S01]  /*a690*/  LDSM.16.MT88.4 R52, [R103+0x7000] ;  /* 0x007000006734783b */ /* 0x000fe20000004200 */
[----:B---3--:R-:W-:-:S02]  /*a6a0*/  F2FP.F16.F32.PACK_AB R42, R78, R81 ;  /* 0x000000514e2a723e */ /* 0x008fc400000000ff */
[----:B----4-:R-:W-:Y:S02]  /*a6b0*/  F2FP.F16.F32.PACK_AB R41, R79, R80 ;  /* 0x000000504f29723e */ /* 0x010fe400000000ff */
[----:B-----5:R-:W-:-:S07]  /*a6c0*/  F2FP.F16.F32.PACK_AB R43, R76, R77 ;  /* 0x0000004d4c2b723e */ /* 0x020fce00000000ff */
[C---:B--2---:R-:W-:Y:S08]  /*a6d0*/  HMMA.16816.F32 R4, R40.reuse, R44, R4 ;  /* 0x0000002c2804723c */ /* 0x044ff00000001804 */
[C---:B------:R-:W-:Y:S01]  /*a6e0*/  HMMA.16816.F32 R8, R40.reuse, R46, R8 ;  /* 0x0000002e2808723c */ /* 0x040fe20000001808 */
[----:B------:R-:W1:Y:S07]  /*a6f0*/  LDSM.16.MT88.4 R44, [R102+0x7000] ;  /* 0x00700000662c783b */ /* 0x000e6e0000004200 */
[C---:B------:R-:W-:Y:S08]  /*a700*/  HMMA.16816.F32 R12, R40.reuse, R48, R12 ;  /* 0x00000030280c723c */ /* 0x040ff0000000180c */
[C---:B-1----:R-:W-:Y:S08]  /*a710*/  HMMA.16816.F32 R28, R40.reuse, R44, R28 ;  /* 0x0000002c281c723c */ /* 0x042ff0000000181c */
[C---:B------:R-:W-:Y:S01]  /*a720*/  HMMA.16816.F32 R32, R40.reuse, R46, R32 ;  /* 0x0000002e2820723c */ /* 0x040fe20000001820 */
[----:B------:R-:W1:Y:S07]  /*a730*/  LDSM.16.MT88.4 R44, [R144+0x7800] ;  /* 0x00780000902c783b */ /* 0x000e6e0000004200 */
[C---:B------:R-:W-:Y:S01]  /*a740*/  HMMA.16816.F32 R16, R40.reuse, R50, R16 ;  /* 0x000000322810723c */ /* 0x040fe20000001810 */
[----:B------:R-:W2:Y:S07]  /*a750*/  LDSM.16.MT88.4 R48, [R140+0x7800] ;  /* 0x007800008c30783b */ /* 0x000eae0000004200 */
[C---:B------:R-:W-:Y:S08]  /*a760*/  HMMA.16816.F32 R20, R40.reuse, R52, R20 ;  /* 0x000000342814723c */ /* 0x040ff00000001814 */
        /* <DEDUP_REMOVED lines=11> */
[----:B------:R-:W-:Y:S01]  /*a820*/  MUFU.EX2 R126, R126 ;  /* 0x0000007e007e7308 */ /* 0x000fe20000000800 */
[----:B------:R-:W-:Y:S06]  /*a830*/  LDSM.16.MT88.4 R48, [R140+0x8000] ;  /* 0x008000008c30783b */ /* 0x000fec0000004200 */
[C---:B---3--:R-:W-:Y:S08]  /*a840*/  HMMA.16816.F32 R20, R40.reuse, R52, R20 ;  /* 0x000000342814723c */ /* 0x048ff00000001814 */
        /* <DEDUP_REMOVED lines=8> */
[----:B------:R-:W3:Y:S04]  /*a8d0*/  MUFU.EX2 R183, R40 ;  /* 0x0000002800b77308 */ /* 0x000ee80000000800 */
        /* <DEDUP_REMOVED lines=21> */
[----:B------:R-:W-:Y:S01]  /*aa30*/  FFMA.FTZ R85, R176, R118, R137 ;  /* 0x00000076b0557223 */ /* 0x000fe20000010089 */
[----:B------:R-:W-:Y:S01]  /*aa40*/  FFMA.FTZ R118, R135, R39, -R110 ;  /* 0x0000002787767223 */ /* 0x000fe2000001086e */
[----:B------:R-:W-:Y:S04]  /*aa50*/  MUFU.EX2 R132, R132 ;  /* 0x0000008400847308 */ /* 0x000fe80000000800 */
[----:B------:R-:W4:Y:S04]  /*aa60*/  MUFU.EX2 R131, R131 ;  /* 0x0000008300837308 */ /* 0x000f280000000800 */
[----:B------:R-:W-:Y:S04]  /*aa70*/  MUFU.EX2 R133, R133 ;  /* 0x0000008500857308 */ /* 0x000fe80000000800 */
[----:B------:R-:W5:Y:S04]  /*aa80*/  MUFU.EX2 R118, R118 ;  /* 0x0000007600767308 */ /* 0x000f680000000800 */
[----:B------:R-:W-:Y:S04]  /*aa90*/  MUFU.EX2 R127, R127 ;  /* 0x0000007f007f7308 */ /* 0x000fe80000000800 */
[----:B------:R-:W3:Y:S04]  /*aaa0*/  MUFU.EX2 R134, R134 ;  /* 0x0000008600867308 */ /* 0x000ee80000000800 */
[----:B------:R-:W-:Y:S04]  /*aab0*/  MUFU.EX2 R136, R136 ;  /* 0x0000008800887308 */ /* 0x000fe80000000800 */
[----:B------:R-:W2:Y:S01]  /*aac0*/  MUFU.EX2 R125, R125 ;  /* 0x0000007d007d7308 */ /* 0x000ea20000000800 */
[----:B----4-:R-:W-:-:S02]  /*aad0*/  F2FP.F16.F32.PACK_AB R44, R131, R132 ;  /* 0x00000084832c723e */ /* 0x010fc400000000ff */
[----:B-----5:R-:W-:Y:S02]  /*aae0*/  F2FP.F16.F32.PACK_AB R46, R118, R133 ;  /* 0x00000085762e723e */ /* 0x020fe400000000ff */
[----:B---3--:R-:W-:Y:S02]  /*aaf0*/  F2FP.F16.F32.PACK_AB R45, R134, R127 ;  /* 0x0000007f862d723e */ /* 0x008fe400000000ff */
[----:B--2---:R-:W-:-:S07]  /*ab00*/  F2FP.F16.F32.PACK_AB R47, R125, R136 ;  /* 0x000000887d2f723e */ /* 0x004fce00000000ff */
[C---:B------:R-:W-:Y:S08]  /*ab10*/  HMMA.16816.F32 R20, R44.reuse, R48, R20 ;  /* 0x000000302c14723c */ /* 0x040ff00000001814 */
[C---:B------:R-:W-:Y:S01]  /*ab20*/  HMMA.16816.F32 R24, R44.reuse, R50, R24 ;  /* 0x000000322c18723c */ /* 0x040fe20000001818 */
[----:B------:R-:W2:Y:S07]  /*ab30*/  LDSM.16.MT88.4 R48, [R144+0x9000] ;  /* 0x009000009030783b */ /* 0x000eae0000004200 */
[C---:B------:R-:W-:Y:S08]  /*ab40*/  HMMA.16816.F32 R4, R44.reuse, R60, R4 ;  /* 0x0000003c2c04723c */ /* 0x040ff00000001804 */
[C---:B------:R-:W-:Y:S08]  /*ab50*/  HMMA.16816.F32 R8, R44.reuse, R62, R8 ;  /* 0x0000003e2c08723c */ /* 0x040ff00000001808 */
[C---:B------:R-:W-:Y:S08]  /*ab60*/  HMMA.16816.F32 R12, R44.reuse, R52, R12 ;  /* 0x000000342c0c723c */ /* 0x040ff0000000180c */
[C---:B------:R-:W-:Y:S08]  /*ab70*/  HMMA.16816.F32 R16, R44.reuse, R54, R16 ;  /* 0x000000362c10723c */ /* 0x040ff00000001810 */
[C---:B-1----:R-:W-:Y:S08]  /*ab80*/  HMMA.16816.F32 R28, R44.reuse, R40, R28 ;  /* 0x000000282c1c723c */ /* 0x042ff0000000181c */
[----:B------:R-:W-:Y:S01]  /*ab90*/  HMMA.16816.F32 R32, R44, R42, R32 ;  /* 0x0000002a2c20723c */ /* 0x000fe20000001820 */
[----:B------:R-:W1:Y:S04]  /*aba0*/  LDSM.16.MT88.4 R44, [R140+0x9000] ;  /* 0x009000008c2c783b */ /* 0x000e680000004200 */
[----:B------:R-:W3:Y:S01]  /*abb0*/  LDSM.16.MT88.4 R40, [R103+0x9000] ;  /* 0x009000006728783b */ /* 0x000ee20000004200 */
        /* <DEDUP_REMOVED lines=27> */
[----:B-----5:R-:W-:Y:S02]  /*ad70*/  F2FP.F16.F32.PACK_AB R70, R54, R55 ;  /* 0x000000373646723e */ /* 0x020fe400000000ff */
[----:B--2---:R-:W-:Y:S02]  /*ad80*/  F2FP.F16.F32.PACK_AB R69, R63, R60 ;  /* 0x0000003c3f45723e */ /* 0x004fe400000000ff */
[----:B-1----:R-:W-:Y:S01]  /*ad90*/  F2FP.F16.F32.PACK_AB R71, R61, R62 ;  /* 0x0000003e3d47723e */ /* 0x002fe200000000ff */
[----:B------:R-:W-:Y:S01]  /*ada0*/  FADD.FTZ R74, R74, R85 ;  /* 0x000000554a4a7221 */ /* 0x000fe20000010000 */
[----:B------:R-:W-:Y:S01]  /*adb0*/  FADD.FTZ R75, R75, R84 ;  /* 0x000000544b4b7221 */ /* 0x000fe20000010000 */
[-CC-:B------:R-:W-:Y:S01]  /*adc0*/  FFMA.FTZ R36, R104, R39.reuse, -R110.reuse ;  /* 0x0000002768247223 */ /* 0x180fe2000001086e */
[-C--:B------:R-:W-:Y:S01]  /*add0*/  FFMA.FTZ R67, R67, R39.reuse, -R110 ;  /* 0x0000002743437223 */ /* 0x080fe2000001086e */
[----:B------:R-:W-:Y:S01]  /*ade0*/  FADD.FTZ R74, R73, R74 ;  /* 0x0000004a494a7221 */ /* 0x000fe20000010000 */
[----:B------:R-:W-:Y:S01]  /*adf0*/  FADD.FTZ R75, R72, R75 ;  /* 0x0000004b484b7221 */ /* 0x000fe20000010000 */
[----:B------:R-:W-:Y:S01]  /*ae00*/  HMMA.16816.F32 R96, R68, R48, R4 ;  /* 0x000000304460723c */ /* 0x000fe20000001804 */
[----:B------:R-:W1:Y:S01]  /*ae10*/  LDSM.16.MT88.4 R4, [R102+0x9000] ;  /* 0x009000006604783b */ /* 0x000e620000004200 */
[----:B------:R-:W-:Y:S01]  /*ae20*/  FADD.FTZ R83, R83, R74 ;  /* 0x0000004a53537221 */ /* 0x000fe20000010000 */
[----:B------:R-:W-:Y:S01]  /*ae30*/  FADD.FTZ R80, R80, R75 ;  /* 0x0000004b50507221 */ /* 0x000fe20000010000 */
[----:B------:R-:W-:Y:S01]  /*ae40*/  FFMA.FTZ R106, R106, R39, -R110 ;  /* 0x000000276a6a7223 */ /* 0x000fe2000001086e */
[----:B------:R-:W2:Y:S01]  /*ae50*/  LDSM.16.MT88.4 R84, [R140+0x9800] ;  /* 0x009800008c54783b */ /* 0x000ea20000004200 */
[----:B------:R-:W-:-:S02]  /*ae60*/  FADD.FTZ R82, R82, R83 ;  /* 0x0000005352527221 */ /* 0x000fc40000010000 */
[----:B------:R-:W-:Y:S01]  /*ae70*/  HMMA.16816.F32 R12, R68, R44, R12 ;  /* 0x0000002c440c723c */ /* 0x000fe2000000180c */
[-CC-:B------:R-:W-:Y:S01]  /*ae80*/  FFMA.FTZ R45, R59, R39.reuse, -R0.reuse ;  /* 0x000000273b2d7223 */ /* 0x180fe20000010800 */
[----:B------:R-:W-:-:S06]  /*ae90*/  FFMA.FTZ R44, R64, R39, -R0 ;  /* 0x00000027402c7223 */ /* 0x000fcc0000010800 */
[----:B---3--:R-:W-:Y:S01]  /*aea0*/  HMMA.16816.F32 R24, R68, R42, R24 ;  /* 0x0000002a4418723c */ /* 0x008fe20000001818 */
        /* <DEDUP_REMOVED lines=9> */
[----:B------:R-:W-:Y:S01]  /*af40*/  FFMA.FTZ R40, R65, R39, -R110 ;  /* 0x0000002741287223 */ /* 0x000fe2000001086e */
[----:B------:R-:W-:Y:S01]  /*af50*/  FADD.FTZ R122, R122, R195 ;  /* 0x000000c37a7a7221 */ /* 0x000fe20000010000 */
[----:B------:R-:W-:Y:S01]  /*af60*/  FADD.FTZ R189, R90, R189 ;  /* 0x000000bd5abd7221 */ /* 0x000fe20000010000 */
[----:B------:R-:W-:Y:S01]  /*af70*/  MUFU.EX2 R41, R67 ;  /* 0x0000004300297308 */ /* 0x000fe20000000800 */
[----:B------:R-:W3:Y:S01]  /*af80*/  LDSM.16.MT88.4 R76, [R103+0x9800] ;  /* 0x00980000674c783b */ /* 0x000ee20000004200 */
[----:B------:R-:W-:Y:S01]  /*af90*/  FADD.FTZ R91, R91, R122 ;  /* 0x0000007a5b5b7221 */ /* 0x000fe20000010000 */
[----:B------:R-:W-:Y:S01]  /*afa0*/  FADD.FTZ R120, R120, R189 ;  /* 0x000000bd78787221 */ /* 0x000fe20000010000 */
[----:B------:R-:W4:Y:S01]  /*afb0*/  MUFU.EX2 R36, R36 ;  /* 0x0000002400247308 */ /* 0x000f220000000800 */
[----:B------:R-:W-:Y:S01]  /*afc0*/  HMMA.16816.F32 R8, R68, R50, R8 ;  /* 0x000000324408723c */ /* 0x000fe20000001808 */
[----:B------:R-:W-:-:S02]  /*afd0*/  FADD.FTZ R88, R88, R91 ;  /* 0x0000005b58587221 */ /* 0x000fc40000010000 */
[----:B------:R-:W-:Y:S01]  /*afe0*/  MUFU.EX2 R40, R40 ;  /* 0x0000002800287308 */ /* 0x000fe20000000800 */
[----:B------:R-:W-:-:S03]  /*aff0*/  FADD.FTZ R120, R89, R120 ;  /* 0x0000007859787221 */ /* 0x000fc60000010000 */
[----:B------:R-:W-:Y:S04]  /*b000*/  MUFU.EX2 R43, R106 ;  /* 0x0000006a002b7308 */ /* 0x000fe80000000800 */
[----:B------:R-:W-:Y:S04]  /*b010*/  MUFU.EX2 R45, R45 ;  /* 0x0000002d002d7308 */ /* 0x000fe80000000800 */
[----:B------:R-:W5:Y:S04]  /*b020*/  MUFU.EX2 R42, R42 ;  /* 0x0000002a002a7308 */ /* 0x000f680000000800 */
[----:B------:R-:W-:Y:S04]  /*b030*/  MUFU.EX2 R39, R57 ;  /* 0x0000003900277308 */ /* 0x000fe80000000800 */
[----:B------:R-:W2:Y:S01]  /*b040*/  MUFU.EX2 R44, R44 ;  /* 0x0000002c002c7308 */ /* 0x000ea20000000800 */
[----:B------:R-:W-:Y:S01]  /*b050*/  FADD.FTZ R183, R183, R88 ;  /* 0x00000058b7b77221 */ /* 0x000fe20000010000 */
[----:B------:R-:W-:Y:S01]  /*b060*/  FADD.FTZ R181, R181, R120 ;  /* 0x00000078b5b57221 */ /* 0x000fe20000010000 */
[----:B------:R-:W-:Y:S02]  /*b070*/  HMMA.16816.F32 R16, R68, R46, R16 ;  /* 0x0000002e4410723c */ /* 0x000fe40000001810 */
[----:B------:R-:W-:Y:S01]  /*b080*/  FADD.FTZ R126, R126, R183 ;  /* 0x000000b77e7e7221 */ /* 0x000fe20000010000 */
[----:B------:R-:W-:-:S03]  /*b090*/  FADD.FTZ R130, R130, R181 ;  /* 0x000000b582827221 */ /* 0x000fc60000010000 */
[----:B------:R-:W-:Y:S02]  /*b0a0*/  FADD.FTZ R179, R179, R126 ;  /* 0x0000007eb3b37221 */ /* 0x000fe40000010000 */
[----:B-1----:R-:W-:Y:S01]  /*b0b0*/  HMMA.16816.F32 R28, R68, R4, R28 ;  /* 0x00000004441c723c */ /* 0x002fe2000000181c */
[----:B----4-:R-:W-:Y:S01]  /*b0c0*/  F2FP.F16.F32.PACK_AB R4, R36, R41 ;  /* 0x000000292404723e */ /* 0x010fe200000000ff */
[----:B------:R-:W-:Y:S01]  /*b0d0*/  FADD.FTZ R139, R139, R130 ;  /* 0x000000828b8b7221 */ /* 0x000fe20000010000 */
[----:B-----5:R-:W-:-:S05]  /*b0e0*/  F2FP.F16.F32.PACK_AB R5, R42, R45 ;  /* 0x0000002d2a05723e */ /* 0x020fca00000000ff */
[----:B------:R-:W-:Y:S01]  /*b0f0*/  HMMA.16816.F32 R68, R68, R6, R32 ;  /* 0x000000064444723c */ /* 0x000fe20000001820 */
        /* <DEDUP_REMOVED lines=31> */
[----:B------:R-:W-:-:S04]  /*b2f0*/  IMAD.MOV.U32 R0, RZ, RZ, R56 ;  /* 0x000000ffff007224 */ /* 0x000fc800078e0038 */
[C---:B---3--:R-:W-:Y:S01]  /*b300*/  HMMA.16816.F32 R80, R4.reuse, R76, R20 ;  /* 0x0000004c0450723c */ /* 0x048fe20000001814 */
[----:B------:R-:W-:Y:S02]  /*b310*/  IMAD.MOV.U32 R36, RZ, RZ, R58 ;  /* 0x000000ffff247224 */ /* 0x000fe400078e003a */
[----:B------:R-:W-:Y:S01]  /*b320*/  FADD.FTZ R176, R43, R40 ;  /* 0x000000282bb07221 */ /* 0x000fe20000010000 */
[----:B------:R-:W-:Y:S02]  /*b330*/  @P0 IMAD.MOV.U32 R0, RZ, RZ, R56 ;  /* 0x000000ffff000224 */ /* 0x000fe400078e0038 */
[----:B------:R-:W-:Y:S01]  /*b340*/  FADD.FTZ R177, R44, R39 ;  /* 0x000000272cb17221 */ /* 0x000fe20000010000 */
[----:B------:R-:W-:Y:S01]  /*b350*/  @P0 IMAD.MOV.U32 R36, RZ, RZ, R58 ;  /* 0x000000ffff240224 */ /* 0x000fe200078e003a */
[----:B------:R-:W-:Y:S01]  /*b360*/  HMMA.16816.F32 R84, R4, R86, R16 ;  /* 0x000000560454723c */ /* 0x000fe20000001810 */
[----:B------:R-:W-:-:S07]  /*b370*/  @P0 VIADD R38, R38, 0xfffffffd ;  /* 0xfffffffd26260836 */ /* 0x000fce0000000000 */
[C---:B------:R-:W-:Y:S08]  /*b380*/  HMMA.16816.F32 R76, R4.reuse, R78, R24 ;  /* 0x0000004e044c723c */ /* 0x040ff00000001818 */
[----:B-1----:R-:W-:Y:S01]  /*b390*/  HMMA.16816.F32 R72, R4, R8, R28 ;  /* 0x000000080448723c */ /* 0x002fe2000000181c */
[----:B------:R-:W-:-:S07]  /*b3a0*/  IMAD.MOV.U32 R8, RZ, RZ, R108 ;  /* 0x000000ffff087224 */ /* 0x000fce00078e006c */
[----:B------:R-:W-:Y:S01]  /*b3b0*/  HMMA.16816.F32 R68, R4, R10, R68 ;  /* 0x0000000a0444723c */ /* 0x000fe20000001844 */
[----:B------:R-:W-:-:S04]  /*b3c0*/  NOP ;  /* 0x0000000000007918 */ /* 0x000fc80000000000 */
[----:B------:R-:W-:-:S15]  /*b3d0*/  @P0 BRA `(.L_x_10761) ;  /* 0x0000000000040947 */ /* 0x000fde0003800000 */
.L_x_10750:
[----:B------:R-:W-:-:S07]  /*b3e0*/  IADD3 R38, PT, PT, R8, -0x1, RZ ;  /* 0xffffffff08267810 */ /* 0x000fce0007ffe0ff */
.L_x_10761:
[----:B------:R-:W-:Y:S05]  /*b3f0*/  BSYNC B2 ;  /* 0x0000000000027941 */ /* 0x000fea0003800000 */
.L_x_10749:
[----:B------:R-:W-:-:S13]  /*b400*/  ISETP.GE.AND P0, PT, R38, R155, PT ;  /* 0x0000009b2600720c */ /* 0x000fda0003f06270 */
[----:B------:R-:W-:Y:S05]  /*b410*/  @!P0 BRA `(.L_x_10762) ;  /* 0x0000004800008947 */ /* 0x000fea0003800000 */
[----:B------:R-:W-:Y:S01]  /*b420*/  ISETP.NE.U32.AND P2, PT, R100, RZ, PT ;  /* 0x000000ff6400720c */ /* 0x000fe20003f45070 */
[C---:B------:R-:W-:Y:S01]  /*b430*/  IMAD.SHL.U32 R4, R38.reuse, 0x80, RZ ;  /* 0x0000008026047824 */ /* 0x040fe200078e00ff */
[----:B------:R-:W-:Y:S01]  /*b440*/  MOV R100, R36 ;  /* 0x0000002400647202 */ /* 0x000fe20000000f00 */
[----:B------:R-:W-:Y:S01]  /*b450*/  VIADD R174, R38, 0x1 ;  /* 0x0000000126ae7836 */ /* 0x000fe20000000000 */
[----:B------:R-:W-:Y:S01]  /*b460*/  ISETP.NE.AND.EX P2, PT, R101, RZ, PT, P2 ;  /* 0x000000ff6500720c */ /* 0x000fe20003f45320 */
[----:B------:R-:W-:Y:S01]  /*b470*/  IMAD.MOV.U32 R101, RZ, RZ, R0 ;  /* 0x000000ffff657224 */ /* 0x000fe200078e0000 */
[C---:B------:R-:W-:Y:S02]  /*b480*/  LOP3.LUT R175, R4.reuse, 0x40, R37, 0xfe, !PT ;  /* 0x0000004004af7812 */ /* 0x040fe400078efe25 */
[----:B------:R-:W-:-:S09]  /*b490*/  IADD3 R173, PT, PT, R4, 0x80, RZ ;  /* 0x0000008004ad7810 */ /* 0x000fd20007ffe0ff */
.L_x_10769:
        /* <DEDUP_REMOVED lines=80> */
.L_x_10764:
[----:B------:R-:W-:Y:S05]  /*b9a0*/  BSYNC.RECONVERGENT B0 ;  /* 0x0000000000007941 */ /* 0x000fea0003800200 */
.L_x_10763:
        /* <DEDUP_REMOVED lines=243> */
.L_x_10768:
[----:B------:R-:W-:Y:S05]  /*c8e0*/  BSYNC.RECONVERGENT B0 ;  /* 0x0000000000007941 */ /* 0x000fea0003800200 */
.L_x_10767:
        /* <DEDUP_REMOVED lines=64> */
.L_x_10766:
[----:B------:R-:W-:Y:S05]  /*ccf0*/  BSYNC.RECONVERGENT B1 ;  /* 0x0000000000017941 */ /* 0x000fea0003800200 */
.L_x_10765:
[----:B------:R-:W-:Y:S01]  /*cd00*/  P2R R0, PR, RZ, 0x4 ;  /* 0x00000004ff007803 */ /* 0x000fe20000000000 */
[C---:B-1----:R-:W-:Y:S02]  /*cd10*/  VIADD R105, R175.reuse, 0xffffffc0 ;  /* 0xffffffc0af697836 */ /* 0x042fe40000000000 */
[C---:B------:R-:W-:Y:S02]  /*cd20*/  VIADD R111, R175.reuse, 0xffffffc1 ;  /* 0xffffffc1af6f7836 */ /* 0x040fe40000000000 */
[----:B------:R-:W-:Y:S01]  /*cd30*/  VIADD R121, R175, 0xfffffff1 ;  /* 0xfffffff1af797836 */ /* 0x000fe20000000000 */
[----:B------:R-:W-:Y:S01]  /*cd40*/  ISETP.GE.AND P0, PT, R105, R166, PT ;  /* 0x000000a66900720c */ /* 0x000fe20003f06270 */
[----:B------:R-:W-:Y:S01]  /*cd50*/  VIADD R109, R175, 0xffffffe8 ;  /* 0xffffffe8af6d7836 */ /* 0x000fe20000000000 */
[----:B------:R-:W-:Y:S01]  /*cd60*/  ISETP.GE.AND P3, PT, R111, R172, PT ;  /* 0x000000ac6f00720c */ /* 0x000fe20003f66270 */
[C---:B------:R-:W-:Y:S01]  /*cd70*/  VIADD R125, R175.reuse, 0xfffffff0 ;  /* 0xfffffff0af7d7836 */ /* 0x040fe20000000000 */
[----:B------:R-:W-:Y:S01]  /*cd80*/  P2R R118, PR, RZ, 0x1 ;  /* 0x00000001ff767803 */ /* 0x000fe20000000000 */
[----:B------:R-:W-:Y:S01]  /*cd90*/  VIADD R107, R175, 0xffffffc9 ;  /* 0xffffffc9af6b7836 */ /* 0x000fe20000000000 */
[----:B------:R-:W-:Y:S01]  /*cda0*/  ISETP.GE.AND P0, PT, R111, R170, PT ;  /* 0x000000aa6f00720c */ /* 0x000fe20003f06270 */
[----:B------:R-:W-:Y:S01]  /*cdb0*/  VIADD R123, R175, 0x1 ;  /* 0x00000001af7b7836 */ /* 0x000fe20000000000 */
[----:B------:R-:W-:Y:S01]  /*cdc0*/  FSEL R106, R5, -INF , P3 ;  /* 0xff800000056a7808 */ /* 0x000fe20001800000 */
[----:B------:R-:W-:Y:S01]  /*cdd0*/  VIADD R117, R175, 0x9 ;  /* 0x00000009af757836 */ /* 0x000fe20000000000 */
[-C--:B------:R-:W-:Y:S01]  /*cde0*/  ISETP.GE.AND P4, PT, R105, R172.reuse, PT ;  /* 0x000000ac6900720c */ /* 0x080fe20003f86270 */
[----:B------:R-:W-:Y:S01]  /*cdf0*/  VIADD R179, R175, 0xffffffd1 ;  /* 0xffffffd1afb37836 */ /* 0x000fe20000000000 */
[----:B------:R-:W-:Y:S01]  /*ce00*/  FSEL R104, R7, -INF , P0 ;  /* 0xff80000007687808 */ /* 0x000fe20000000000 */
[----:B------:R-:W-:Y:S01]  /*ce10*/  VIADD R129, R175, 0xffffffd9 ;  /* 0xffffffd9af817836 */ /* 0x000fe20000000000 */
[----:B------:R-:W-:Y:S01]  /*ce20*/  ISETP.GE.AND P3, PT, R107, R172, PT ;  /* 0x000000ac6b00720c */ /* 0x000fe20003f66270 */
[----:B------:R-:W-:Y:S01]  /*ce30*/  VIADD R115, R175, 0xffffffc8 ;  /* 0xffffffc8af737836 */ /* 0x000fe20000000000 */
[----:B------:R-:W-:Y:S01]  /*ce40*/  ISETP.GE.AND P0, PT, R107, R170, PT ;  /* 0x000000aa6b00720c */ /* 0x000fe20003f06270 */
        /* <DEDUP_REMOVED lines=27> */
[----:B------:R-:W-:Y:S01]  /*d000*/  ISETP.GE.AND P0, PT, R13, R170, PT ;  /* 0x000000aa0d00720c */ /* 0x000fe20003f06270 */
[----:B------:R-:W-:Y:S01]  /*d010*/  VIADD R173, R173, 0xffffff80 ;  /* 0xffffff80adad7836 */ /* 0x000fe20000000000 */
[----:B------:R-:W-:Y:S02]  /*d020*/  ISETP.GE.AND P4, PT, R181, R172, PT ;  /* 0x000000acb500720c */ /* 0x000fe40003f86270 */
[----:B------:R-:W-:Y:S02]  /*d030*/  FSEL R23, R23, -INF , P0 ;  /* 0xff80000017177808 */ /* 0x000fe40000000000 */
[-C--:B------:R-:W-:Y:S02]  /*d040*/  ISETP.GE.AND P0, PT, R7, R170.reuse, PT ;  /* 0x000000aa0700720c */ /* 0x080fe40003f06270 */
        /* <DEDUP_REMOVED lines=17> */
[-C--:B------:R-:W-:Y:S01]  /*d160*/  ISETP.GE.AND P2, PT, R105, R171.reuse, PT ;  /* 0x000000ab6900720c */ /* 0x080fe20003f46270 */
[----:B------:R-:W-:Y:S01]  /*d170*/  VIADD R105, R175, 0xfffffff8 ;  /* 0xfffffff8af697836 */ /* 0x000fe20000000000 */
[----:B------:R-:W-:Y:S02]  /*d180*/  FSEL R18, R18, -INF , P1 ;  /* 0xff80000012127808 */ /* 0x000fe40000800000 */
[----:B------:R-:W-:Y:S02]  /*d190*/  FSEL R24, R24, -INF , P4 ;  /* 0xff80000018187808 */ /* 0x000fe40002000000 */
[----:B------:R-:W-:Y:S02]  /*d1a0*/  ISETP.GE.AND P1, PT, R15, R170, PT ;  /* 0x000000aa0f00720c */ /* 0x000fe40003f26270 */
[-C--:B------:R-:W-:Y:S02]  /*d1b0*/  ISETP.GE.AND P4, PT, R125, R172.reuse, PT ;  /* 0x000000ac7d00720c */ /* 0x080fe40003f86270 */
[----:B------:R-:W-:Y:S02]  /*d1c0*/  FSEL R183, R38, -INF , P0 ;  /* 0xff80000026b77808 */ /* 0x000fe40000000000 */
[----:B------:R-:W-:Y:S02]  /*d1d0*/  ISETP.GE.AND P3, PT, R129, R172, PT ;  /* 0x000000ac8100720c */ /* 0x000fe40003f66270 */
[-C--:B------:R-:W-:Y:S02]  /*d1e0*/  ISETP.GE.AND P0, PT, R123, R170.reuse, PT ;  /* 0x000000aa7b00720c */ /* 0x080fe40003f06270 */
[----:B------:R-:W-:Y:S02]  /*d1f0*/  FSEL R22, R22, -INF , P1 ;  /* 0xff80000016167808 */ /* 0x000fe40000800000 */
[----:B------:R-:W-:Y:S02]  /*d200*/  FSEL R28, R28, -INF , P4 ;  /* 0xff8000001c1c7808 */ /* 0x000fe40002000000 */
[----:B------:R-:W-:Y:S02]  /*d210*/  FSEL R16, R17, -INF , P3 ;  /* 0xff80000011107808 */ /* 0x000fe40001800000 */
[----:B------:R-:W-:Y:S02]  /*d220*/  ISETP.GE.AND P1, PT, R109, R170, PT ;  /* 0x000000aa6d00720c */ /* 0x000fe40003f26270 */
[-C--:B------:R-:W-:Y:S02]  /*d230*/  ISETP.GE.AND P4, PT, R105, R172.reuse, PT ;  /* 0x000000ac6900720c */ /* 0x080fe40003f86270 */
[----:B------:R-:W-:Y:S02]  /*d240*/  FSEL R39, R39, -INF , P0 ;  /* 0xff80000027277808 */ /* 0x000fe40000000000 */
[-C--:B------:R-:W-:Y:S02]  /*d250*/  ISETP.GE.AND P3, PT, R13, R172.reuse, PT ;  /* 0x000000ac0d00720c */ /* 0x080fe40003f66270 */
[----:B------:R-:W-:Y:S02]  /*d260*/  ISETP.GE.AND P0, PT, R117, R172, PT ;  /* 0x000000ac7500720c */ /* 0x000fe40003f06270 */
[----:B------:R-:W-:Y:S02]  /*d270*/  P2R R120, PR, RZ, 0x4 ;  /* 0x00000004ff787803 */ /* 0x000fe40000000000 */
[----:B------:R-:W-:Y:S02]  /*d280*/  FSEL R26, R26, -INF , P1 ;  /* 0xff8000001a1a7808 */ /* 0x000fe40000800000 */
[----:B------:R-:W-:Y:S02]  /*d290*/  FSEL R32, R32, -INF , P4 ;  /* 0xff80000020207808 */ /* 0x000fe40002000000 */
[----:B------:R-:W-:Y:S02]  /*d2a0*/  FSEL R221, R21, -INF , P3 ;  /* 0xff80000015dd7808 */ /* 0x000fe40001800000 */
[----:B------:R-:W-:Y:S02]  /*d2b0*/  ISETP.GE.AND P1, PT, R125, R170, PT ;  /* 0x000000aa7d00720c */ /* 0x000fe40003f26270 */
[CC--:B------:R-:W-:Y:S02]  /*d2c0*/  ISETP.GE.AND P4, PT, R111.reuse, R171.reuse, PT ;  /* 0x000000ab6f00720c */ /* 0x0c0fe40003f86270 */
[----:B------:R-:W-:Y:S01]  /*d2d0*/  ISETP.GE.AND P2, PT, R111, R166, PT ;  /* 0x000000a66f00720c */ /* 0x000fe20003f46270 */
[----:B------:R-:W-:Y:S01]  /*d2e0*/  VIADD R111, R175, 0x11 ;  /* 0x00000011af6f7836 */ /* 0x000fe20000000000 */
[----:B------:R-:W-:Y:S01]  /*d2f0*/  FSEL R185, R41, -INF , P0 ;  /* 0xff80000029b97808 */ /* 0x000fe20000000000 */
[----:B------:R-:W-:Y:S01]  /*d300*/  VIADD R41, R175, 0x18 ;  /* 0x00000018af297836 */ /* 0x000fe20000000000 */
[----:B------:R-:W-:Y:S02]  /*d310*/  ISETP.GE.AND P3, PT, R7, R172, PT ;  /* 0x000000ac0700720c */ /* 0x000fe40003f66270 */
[-C--:B------:R-:W-:Y:S02]  /*d320*/  ISETP.GE.AND P0, PT, R117, R170.reuse, PT ;  /* 0x000000aa7500720c */ /* 0x080fe40003f06270 */
[----:B------:R-:W-:Y:S02]  /*d330*/  FSEL R30, R30, -INF , P1 ;  /* 0xff8000001e1e7808 */ /* 0x000fe40000800000 */
[----:B------:R-:W-:Y:S02]  /*d340*/  FSEL R217, R25, -INF , P3 ;  /* 0xff80000019d97808 */ /* 0x000fe40001800000 */
[----:B------:R-:W-:Y:S02]  /*d350*/  ISETP.GE.AND P1, PT, R105, R170, PT ;  /* 0x000000aa6900720c */ /* 0x000fe40003f26270 */
[----:B------:R-:W-:Y:S02]  /*d360*/  FSEL R43, R43, -INF , P0 ;  /* 0xff8000002b2b7808 */ /* 0x000fe40000000000 */
[-C--:B------:R-:W-:Y:S02]  /*d370*/  ISETP.GE.AND P3, PT, R121, R172.reuse, PT ;  /* 0x000000ac7900720c */ /* 0x080fe40003f66270 */
[-C--:B------:R-:W-:Y:S02]  /*d380*/  ISETP.GE.AND P0, PT, R111, R172.reuse, PT ;  /* 0x000000ac6f00720c */ /* 0x080fe40003f06270 */
[----:B------:R-:W-:Y:S02]  /*d390*/  FSEL R34, R34, -INF , P1 ;  /* 0xff80000022227808 */ /* 0x000fe40000800000 */
[----:B------:R-:W-:Y:S01]  /*d3a0*/  FSEL R205, R29, -INF , P3 ;  /* 0xff8000001dcd7808 */ /* 0x000fe20001800000 */
[C---:B------:R-:W-:Y:S01]  /*d3b0*/  VIADD R29, R175.reuse, 0x19 ;  /* 0x00000019af1d7836 */ /* 0x040fe20000000000 */
[----:B------:R-:W-:Y:S02]  /*d3c0*/  ISETP.GE.AND P1, PT, R175, R172, PT ;  /* 0x000000acaf00720c */ /* 0x000fe40003f26270 */
[----:B------:R-:W-:Y:S02]  /*d3d0*/  FSEL R135, R45, -INF , P0 ;  /* 0xff8000002d877808 */ /* 0x000fe40000000000 */
[----:B------:R-:W-:Y:S02]  /*d3e0*/  ISETP.GE.AND P0, PT, R111, R170, PT ;  /* 0x000000aa6f00720c */ /* 0x000fe40003f06270 */
[----:B------:R-:W-:Y:S02]  /*d3f0*/  FSEL R191, R36, -INF , P1 ;  /* 0xff80000024bf7808 */ /* 0x000fe40000800000 */
[-C--:B------:R-:W-:Y:S02]  /*d400*/  ISETP.GE.AND P1, PT, R123, R172.reuse, PT ;  /* 0x000000ac7b00720c */ /* 0x080fe40003f26270 */
[----:B------:R-:W-:Y:S02]  /*d410*/  FSEL R47, R47, -INF , P0 ;  /* 0xff8000002f2f7808 */ /* 0x000fe40000000000 */
[-C--:B------:R-:W-:Y:S02]  /*d420*/  ISETP.GE.AND P0, PT, R29, R172.reuse, PT ;  /* 0x000000ac1d00720c */ /* 0x080fe40003f06270 */
[----:B------:R-:W-:Y:S02]  /*d430*/  FSEL R189, R37, -INF , P1 ;  /* 0xff80000025bd7808 */ /* 0x000fe40000800000 */
[----:B------:R-:W-:Y:S02]  /*d440*/  ISETP.GE.AND P1, PT, R119, R172, PT ;  /* 0x000000ac7700720c */ /* 0x000fe40003f26270 */
[----:B------:R-:W-:Y:S02]  /*d450*/  FSEL R131, R49, -INF , P0 ;  /* 0xff80000031837808 */ /* 0x000fe40000000000 */
[-C--:B------:R-:W-:Y:S02]  /*d460*/  ISETP.GE.AND P0, PT, R29, R170.reuse, PT ;  /* 0x000000aa1d00720c */ /* 0x080fe40003f06270 */
[----:B------:R-:W-:Y:S02]  /*d470*/  FSEL R40, R40, -INF , P1 ;  /* 0xff80000028287808 */ /* 0x000fe40000800000 */
[----:B------:R-:W-:Y:S02]  /*d480*/  ISETP.GE.AND P1, PT, R119, R170, PT ;  /* 0x000000aa7700720c */ /* 0x000fe40003f26270 */
[----:B------:R-:W-:Y:S02]  /*d490*/  FSEL R51, R51, -INF , P0 ;  /* 0xff80000033337808 */ /* 0x000fe40000000000 */
[-C--:B------:R-:W-:Y:S02]  /*d4a0*/  ISETP.GE.AND P0, PT, R115, R171.reuse, PT ;  /* 0x000000ab7300720c */ /* 0x080fe40003f06270 */
[----:B------:R-:W-:Y:S02]  /*d4b0*/  FSEL R42, R42, -INF , P1 ;  /* 0xff8000002a2a7808 */ /* 0x000fe40000800000 */
[-C--:B------:R-:W-:Y:S02]  /*d4c0*/  ISETP.GE.AND P1, PT, R113, R172.reuse, PT ;  /* 0x000000ac7100720c */ /* 0x080fe40003f26270 */
[----:B------:R-:W-:Y:S02]  /*d4d0*/  P2R R19, PR, RZ, 0x1 ;  /* 0x00000001ff137803 */ /* 0x000fe40000000000 */
[----:B------:R-:W-:Y:S02]  /*d4e0*/  ISETP.GE.AND P0, PT, R127, R172, PT ;  /* 0x000000ac7f00720c */ /* 0x000fe40003f06270 */
        /* <DEDUP_REMOVED lines=9> */
[----:B------:R-:W-:Y:S02]  /*d580*/  FSEL R48, R53, -INF , P0 ;  /* 0xff80000035307808 */ /* 0x000fe40000000000 */
[-C--:B------:R-:W-:Y:S02]  /*d590*/  ISETP.GE.AND P0, PT, R127, R170.reuse, PT ;  /* 0x000000aa7f00720c */ /* 0x080fe40003f06270 */
[-C--:B------:R-:W-:Y:S02]  /*d5a0*/  ISETP.GE.AND P1, PT, R41, R170.reuse, PT ;  /* 0x000000aa2900720c */ /* 0x080fe40003f26270 */
[----:B------:R-:W-:Y:S02]  /*d5b0*/  FSEL R54, R54, -INF , P0 ;  /* 0xff80000036367808 */ /* 0x000fe40000000000 */
[----:B------:R-:W-:Y:S02]  /*d5c0*/  ISETP.GE.AND P0, PT, R227, R170, PT ;  /* 0x000000aae300720c */ /* 0x000fe40003f06270 */
[----:B------:R-:W-:Y:S02]  /*d5d0*/  FSEL R50, R50, -INF , P1 ;  /* 0xff80000032327808 */ /* 0x000fe40000800000 */
[----:B------:R-:W-:Y:S02]  /*d5e0*/  ISETP.GE.AND P1, PT, R115, R166, PT ;  /* 0x000000a67300720c */ /* 0x000fe40003f26270 */
[----:B------:R-:W-:Y:S02]  /*d5f0*/  FSEL R115, R55, -INF , P0 ;  /* 0xff80000037737808 */ /* 0x000fe40000000000 */
[-C--:B------:R-:W-:Y:S02]  /*d600*/  ISETP.GE.AND P0, PT, R181, R171.reuse, PT ;  /* 0x000000abb500720c */ /* 0x080fe40003f06270 */
[----:B------:R-:W-:Y:S02]  /*d610*/  P2R R25, PR, RZ, 0x2 ;  /* 0x00000002ff197803 */ /* 0x000fe40000000000 */
[----:B------:R-:W-:Y:S02]  /*d620*/  P2R R38, PR, RZ, 0x1 ;  /* 0x00000001ff267803 */ /* 0x000fe40000000000 */
[----:B------:R-:W-:Y:S02]  /*d630*/  ISETP.GE.AND P0, PT, R231, R172, PT ;  /* 0x000000ace700720c */ /* 0x000fe40003f06270 */
[-C--:B------:R-:W-:Y:S02]  /*d640*/  ISETP.GE.AND P1, PT, R107, R166.reuse, PT ;  /* 0x000000a66b00720c */ /* 0x080fe40003f26270 */
[----:B------:R-:W-:Y:S02]  /*d650*/  FSEL R56, R56, -INF , P0 ;  /* 0xff80000038387808 */ /* 0x000fe40000000000 */
[-C--:B------:R-:W-:Y:S02]  /*d660*/  ISETP.GE.AND P0, PT, R179, R171.reuse, PT ;  /* 0x000000abb300720c */ /* 0x080fe40003f06270 */
[----:B------:R-:W-:Y:S02]  /*d670*/  ISETP.GE.AND P5, PT, R139, R166, PT ;  /* 0x000000a68b00720c */ /* 0x000fe40003fa6270 */
[----:B------:R-:W-:Y:S02]  /*d680*/  P2R R45, PR, RZ, 0x1 ;  /* 0x00000001ff2d7803 */ /* 0x000fe40000000000 */
[----:B------:R-:W-:Y:S02]  /*d690*/  ISETP.GE.AND P0, PT, R225, R172, PT ;  /* 0x000000ace100720c */ /* 0x000fe40003f06270 */
[----:B------:R-:W-:Y:S02]  /*d6a0*/  P2R R35, PR, RZ, 0x20 ;  /* 0x00000020ff237803 */ /* 0x000fe40000000000 */
[----:B------:R-:W-:Y:S02]  /*d6b0*/  FSEL R44, R57, -INF , P0 ;  /* 0xff800000392c7808 */ /* 0x000fe40000000000 */
[-C--:B------:R-:W-:Y:S02]  /*d6c0*/  ISETP.GE.AND P0, PT, R231, R170.reuse, PT ;  /* 0x000000aae700720c */ /* 0x080fe40003f06270 */
[-C--:B------:R-:W-:Y:S02]  /*d6d0*/  ISETP.GE.AND P5, PT, R129, R171.reuse, PT ;  /* 0x000000ab8100720c */ /* 0x080fe40003fa6270 */
[----:B------:R-:W-:Y:S02]  /*d6e0*/  FSEL R58, R58, -INF , P0 ;  /* 0xff8000003a3a7808 */ /* 0x000fe40000000000 */
[----:B------:R-:W-:Y:S02]  /*d6f0*/  ISETP.GE.AND P0, PT, R225, R170, PT ;  /* 0x000000aae100720c */ /* 0x000fe40003f06270 */
[----:B------:R-:W-:Y:S02]  /*d700*/  P2R R37, PR, RZ, 0x20 ;  /* 0x00000020ff257803 */ /* 0x000fe40000000000 */
[----:B------:R-:W-:Y:S02]  /*d710*/  FSEL R107, R59, -INF , P0 ;  /* 0xff8000003b6b7808 */ /* 0x000fe40000000000 */
[-C--:B------:R-:W-:Y:S02]  /*d720*/  ISETP.GE.AND P0, PT, R139, R171.reuse, PT ;  /* 0x000000ab8b00720c */ /* 0x080fe40003f06270 */
[----:B------:R-:W-:Y:S02]  /*d730*/  P2R R27, PR, RZ, 0x2 ;  /* 0x00000002ff1b7803 */ /* 0x000fe40000000000 */
[----:B------:R-:W-:Y:S02]  /*d740*/  P2R R49, PR, RZ, 0x1 ;  /* 0x00000001ff317803 */ /* 0x000fe40000000000 */
[----:B------:R-:W-:Y:S02]  /*d750*/  P2R R17, PR, RZ, 0x4 ;  /* 0x00000004ff117803 */ /* 0x000fe40000000000 */
[----:B------:R-:W-:Y:S01]  /*d760*/  ISETP.NE.AND P5, PT, R49, RZ, PT ;  /* 0x000000ff3100720c */ /* 0x000fe20003fa5270 */
[----:B------:R-:W-:Y:S01]  /*d770*/  VIADD R49, R175, 0x31 ;  /* 0x00000031af317836 */ /* 0x000fe20000000000 */
        /* <DEDUP_REMOVED lines=10> */
[----:B------:R-:W-:Y:S02]  /*d820*/  P2R R12, PR, RZ, 0x10 ;  /* 0x00000010ff0c7803 */ /* 0x000fe40000000000 */
[----:B------:R-:W-:Y:S02]  /*d830*/  P2R R25, PR, RZ, 0x20 ;  /* 0x00000020ff197803 */ /* 0x000fe40000000000 */
[----:B------:R-:W-:Y:S02]  /*d840*/  ISETP.NE.AND P5, PT, R38, RZ, PT ;  /* 0x000000ff2600720c */ /* 0x000fe40003fa5270 */
[----:B------:R-:W-:Y:S02]  /*d850*/  ISETP.GE.AND P3, PT, R5, R172, PT ;  /* 0x000000ac0500720c */ /* 0x000fe40003f66270 */
[----:B------:R-:W-:Y:S02]  /*d860*/  P2R R27, PR, RZ, 0x20 ;  /* 0x00000020ff1b7803 */ /* 0x000fe40000000000 */
[----:B------:R-:W-:Y:S02]  /*d870*/  ISETP.NE.AND P5, PT, R17, RZ, PT ;  /* 0x000000ff1100720c */ /* 0x000fe40003fa5270 */
[----:B------:R-:W-:Y:S02]  /*d880*/  FSEL R201, R33, -INF , P3 ;  /* 0xff80000021c97808 */ /* 0x000fe40001800000 */
[----:B------:R-:W-:Y:S02]  /*d890*/  P2R R17, PR, RZ, 0x20 ;  /* 0x00000020ff117803 */ /* 0x000fe40000000000 */
[----:B------:R-:W-:Y:S02]  /*d8a0*/  ISETP.NE.AND P5, PT, R118, RZ, PT ;  /* 0x000000ff7600720c */ /* 0x000fe40003fa5270 */
[----:B------:R-:W-:Y:S02]  /*d8b0*/  ISETP.GE.AND P3, PT, R15, R166, PT ;  /* 0x000000a60f00720c */ /* 0x000fe40003f66270 */
[----:B------:R-:W-:Y:S02]  /*d8c0*/  P2R R59, PR, RZ, 0x20 ;  /* 0x00000020ff3b7803 */ /* 0x000fe40000000000 */
[----:B------:R-:W-:Y:S02]  /*d8d0*/  ISETP.NE.AND P5, PT, R36, RZ, PT ;  /* 0x000000ff2400720c */ /* 0x000fe40003fa5270 */
[----:B------:R-:W-:Y:S02]  /*d8e0*/  FSEL R36, R61, -INF , P0 ;  /* 0xff8000003d247808 */ /* 0x000fe40000000000 */
[-C--:B------:R-:W-:Y:S02]  /*d8f0*/  ISETP.GE.AND P0, PT, R229, R170.reuse, PT ;  /* 0x000000aae500720c */ /* 0x080fe40003f06270 */
[----:B------:R-:W-:Y:S02]  /*d900*/  P2R R118, PR, RZ, 0x20 ;  /* 0x00000020ff767803 */ /* 0x000fe40000000000 */
[----:B------:R-:W-:Y:S02]  /*d910*/  ISETP.NE.AND P5, PT, R19, RZ, PT ;  /* 0x000000ff1300720c */ /* 0x000fe40003fa5270 */
[----:B------:R-:W-:Y:S02]  /*d920*/  FSEL R62, R62, -INF , P0 ;  /* 0xff8000003e3e7808 */ /* 0x000fe40000000000 */
[----:B------:R-:W-:Y:S02]  /*d930*/  ISETP.GE.AND P0, PT, R49, R170, PT ;  /* 0x000000aa3100720c */ /* 0x000fe40003f06270 */
[----:B------:R-:W-:Y:S02]  /*d940*/  P2R R122, PR, RZ, 0x20 ;  /* 0x00000020ff7a7803 */ /* 0x000fe40000000000 */
[----:B------:R-:W-:Y:S02]  /*d950*/  ISETP.NE.AND P5, PT, R12, RZ, PT ;  /* 0x000000ff0c00720c */ /* 0x000fe40003fa5270 */
[----:B------:R-:W-:Y:S02]  /*d960*/  FSEL R12, R63, -INF , P0 ;  /* 0xff8000003f0c7808 */ /* 0x000fe40000000000 */
[-C--:B------:R-:W-:Y:S02]  /*d970*/  ISETP.GE.AND P0, PT, R15, R171.reuse, PT ;  /* 0x000000ab0f00720c */ /* 0x080fe40003f06270 */
[----:B------:R-:W-:Y:S02]  /*d980*/  ISETP.GE.AND P1, PT, R181, R166, PT ;  /* 0x000000a6b500720c */ /* 0x000fe40003f26270 */
[----:B------:R-:W-:Y:S02]  /*d990*/  P2R R15, PR, RZ, 0x1 ;  /* 0x00000001ff0f7803 */ /* 0x000fe40000000000 */
[----:B------:R-:W-:Y:S02]  /*d9a0*/  ISETP.GE.AND P0, PT, R233, R172, PT ;  /* 0x000000ace900720c */ /* 0x000fe40003f06270 */
[----:B------:R-:W-:Y:S02]  /*d9b0*/  ISETP.GE.AND P6, PT, R179, R166, PT ;  /* 0x000000a6b300720c */ /* 0x000fe40003fc6270 */
[----:B------:R-:W-:Y:S02]  /*d9c0*/  FSEL R65, R65, -INF , P0 ;  /* 0xff80000041417808 */ /* 0x000fe40000000000 */
[----:B------:R-:W-:Y:S02]  /*d9d0*/  ISETP.GE.AND P0, PT, R45, R172, PT ;  /* 0x000000ac2d00720c */ /* 0x000fe40003f06270 */
[----:B------:R-:W-:Y:S02]  /*d9e0*/  P2R R21, PR, RZ, 0x2 ;  /* 0x00000002ff157803 */ /* 0x000fe40000000000 */
[----:B------:R-:W-:Y:S02]  /*d9f0*/  FSEL R64, R64, -INF , P0 ;  /* 0xff80000040407808 */ /* 0x000fe40000000000 */
[-C--:B------:R-:W-:Y:S02]  /*da00*/  ISETP.GE.AND P0, PT, R233, R170.reuse, PT ;  /* 0x000000aae900720c */ /* 0x080fe40003f06270 */
[----:B------:R-:W-:Y:S02]  /*da10*/  P2R R19, PR, RZ, 0x20 ;  /* 0x00000020ff137803 */ /* 0x000fe40000000000 */
[----:B------:R-:W-:Y:S02]  /*da20*/  FSEL R38, R67, -INF , P0 ;  /* 0xff80000043267808 */ /* 0x000fe40000000000 */
[----:B------:R-:W-:Y:S02]  /*da30*/  ISETP.GE.AND P0, PT, R45, R170, PT ;  /* 0x000000aa2d00720c */ /* 0x000fe40003f06270 */
[----:B------:R-:W-:Y:S02]  /*da40*/  ISETP.NE.AND P5, PT, R120, RZ, PT ;  /* 0x000000ff7800720c */ /* 0x000fe40003fa5270 */
[----:B------:R-:W-:Y:S02]  /*da50*/  P2R R33, PR, RZ, 0x40 ;  /* 0x00000040ff217803 */ /* 0x000fe40000000000 */
[----:B------:R-:W-:Y:S02]  /*da60*/  FSEL R66, R66, -INF , P0 ;  /* 0xff80000042427808 */ /* 0x000fe40000000000 */
[----:B------:R-:W-:Y:S02]  /*da70*/  ISETP.NE.AND P6, PT, R21, RZ, PT ;  /* 0x000000ff1500720c */ /* 0x000fe40003fc5270 */
        /* <DEDUP_REMOVED lines=12> */
[C---:B------:R-:W-:Y:S02]  /*db40*/  ISETP.GE.AND P2, PT, R13.reuse, R171, PT ;  /* 0x000000ab0d00720c */ /* 0x040fe40003f46270 */
[-C--:B------:R-:W-:Y:S02]  /*db50*/  ISETP.GE.AND P1, PT, R13, R166.reuse, PT ;  /* 0x000000a60d00720c */ /* 0x080fe40003f26270 */
        /* <DEDUP_REMOVED lines=23> */
[----:B------:R-:W2:Y:S01]  /*dcd0*/  LD.E R37, desc[UR4][R2.64+0xdc] ;  /* 0x0000dc0402257980 */ /* 0x000ea2000c101900 */
[----:B------:R-:W-:Y:S02]  /*dce0*/  FSEL R223, R20, -INF , !P0 ;  /* 0xff80000014df7808 */ /* 0x000fe40004000000 */
[----:B------:R-:W-:Y:S02]  /*dcf0*/  FSEL R53, R16, -INF , !P5 ;  /* 0xff80000010357808 */ /* 0x000fe40006800000 */
[----:B------:R-:W-:Y:S02]  /*dd00*/  ISETP.NE.AND P2, PT, R0, RZ, PT ;  /* 0x000000ff0000720c */ /* 0x000fe40003f45270 */
[----:B------:R-:W-:Y:S02]  /*dd10*/  ISETP.GE.AND P0, PT, R109, R171, PT ;  /* 0x000000ab6d00720c */ /* 0x000fe40003f06270 */
[----:B------:R-:W-:Y:S02]  /*dd20*/  FMNMX3.FTZ R0, R101, R4, R17, !PT ;  /* 0x0000000465007276 */ /* 0x000fe40007810011 */
[----:B------:R-:W-:Y:S02]  /*dd30*/  ISETP.NE.AND P5, PT, R35, RZ, PT ;  /* 0x000000ff2300720c */ /* 0x000fe40003fa5270 */
[----:B------:R-:W-:Y:S02]  /*dd40*/  FMNMX3.FTZ R6, R6, R27, R25, !PT ;  /* 0x0000001b06067276 */ /* 0x000fe40007810019 */
        /* <DEDUP_REMOVED lines=15> */
[-C--:B------:R-:W-:Y:S02]  /*de40*/  ISETP.GE.AND P4, PT, R7, R166.reuse, PT ;  /* 0x000000a60700720c */ /* 0x080fe40003f86270 */
[----:B------:R-:W-:Y:S02]  /*de50*/  FSEL R213, R23, -INF , !P1 ;  /* 0xff80000017d57808 */ /* 0x000fe40004800000 */
[----:B------:R-:W-:Y:S02]  /*de60*/  FSEL R211, R26, -INF , !P6 ;  /* 0xff8000001ad37808 */ /* 0x000fe40007000000 */
[----:B------:R-:W-:Y:S02]  /*de70*/  FMNMX3.FTZ R0, R0, R35, R33, !PT ;  /* 0x0000002300007276 */ /* 0x000fe40007810021 */
[----:B------:R-:W-:Y:S02]  /*de80*/  ISETP.GE.AND P6, PT, R5, R171, PT ;  /* 0x000000ab0500720c */ /* 0x000fe40003fc6270 */
[----:B------:R-:W-:Y:S02]  /*de90*/  FSEL R205, R205, -INF , !P3 ;  /* 0xff800000cdcd7808 */ /* 0x000fe40005800000 */
[----:B------:R-:W-:Y:S02]  /*dea0*/  FMNMX3.FTZ R6, R6, R219, R217, !PT ;  /* 0x000000db06067276 */ /* 0x000fe400078100d9 */
[----:B------:R-:W-:Y:S02]  /*deb0*/  FSEL R203, R32, -INF , !P0 ;  /* 0xff80000020cb7808 */ /* 0x000fe40004000000 */
[----:B------:R-:W-:Y:S02]  /*dec0*/  FSEL R209, R209, -INF , !P4 ;  /* 0xff800000d1d17808 */ /* 0x000fe40006000000 */
[----:B------:R-:W-:Y:S02]  /*ded0*/  ISETP.GE.AND P0, PT, R123, R171, PT ;  /* 0x000000ab7b00720c */ /* 0x000fe40003f06270 */
[-C--:B------:R-:W-:Y:S02]  /*dee0*/  ISETP.GE.AND P4, PT, R5, R166.reuse, PT ;  /* 0x000000a60500720c */ /* 0x080fe40003f86270 */
[-C--:B------:R-:W-:Y:S02]  /*def0*/  ISETP.GE.AND P5, PT, R125, R166.reuse, PT ;  /* 0x000000a67d00720c */ /* 0x080fe40003fa6270 */
[-C--:B------:R-:W-:Y:S02]  /*df00*/  ISETP.GE.AND P1, PT, R121, R166.reuse, PT ;  /* 0x000000a67900720c */ /* 0x080fe40003f26270 */
[----:B------:R-:W-:Y:S02]  /*df10*/  FMNMX3.FTZ R0, R0, R215, R213, !PT ;  /* 0x000000d700007276 */ /* 0x000fe400078100d5 */
[----:B------:R-:W-:Y:S02]  /*df20*/  FSEL R201, R201, -INF , !P6 ;  /* 0xff800000c9c97808 */ /* 0x000fe40007000000 */
[----:B------:R-:W-:Y:S02]  /*df30*/  FMNMX3.FTZ R6, R6, R207, R205, !PT ;  /* 0x000000cf06067276 */ /* 0x000fe400078100cd */
[----:B------:R-:W-:Y:S02]  /*df40*/  FSEL R189, R189, -INF , !P0 ;  /* 0xff800000bdbd7808 */ /* 0x000fe40004000000 */
[----:B------:R-:W-:Y:S02]  /*df50*/  FSEL R193, R193, -INF , !P4 ;  /* 0xff800000c1c17808 */ /* 0x000fe40006000000 */
[----:B------:R-:W-:Y:S02]  /*df60*/  FSEL R199, R30, -INF , !P5 ;  /* 0xff8000001ec77808 */ /* 0x000fe40006800000 */
[----:B------:R-:W-:Y:S02]  /*df70*/  FSEL R197, R31, -INF , !P1 ;  /* 0xff8000001fc57808 */ /* 0x000fe40004800000 */
[-C--:B------:R-:W-:Y:S02]  /*df80*/  ISETP.GE.AND P0, PT, R117, R171.reuse, PT ;  /* 0x000000ab7500720c */ /* 0x080fe40003f06270 */
[-C--:B------:R-:W-:Y:S02]  /*df90*/  ISETP.GE.AND P3, PT, R105, R166.reuse, PT ;  /* 0x000000a66900720c */ /* 0x080fe40003f66270 */
[----:B------:R-:W-:Y:S02]  /*dfa0*/  ISETP.GE.AND P4, PT, R113, R171, PT ;  /* 0x000000ab7100720c */ /* 0x000fe40003f86270 */
[----:B------:R-:W-:Y:S02]  /*dfb0*/  FMNMX3.FTZ R0, R0, R211, R209, !PT ;  /* 0x000000d300007276 */ /* 0x000fe400078100d1 */
[----:B------:R-:W-:Y:S02]  /*dfc0*/  ISETP.GE.AND P5, PT, R119, R171, PT ;  /* 0x000000ab7700720c */ /* 0x000fe40003fa6270 */
[----:B------:R-:W-:Y:S02]  /*dfd0*/  FMNMX3.FTZ R6, R6, R203, R201, !PT ;  /* 0x000000cb06067276 */ /* 0x000fe400078100c9 */
[-C--:B------:R-:W-:Y:S02]  /*dfe0*/  ISETP.GE.AND P6, PT, R123, R166.reuse, PT ;  /* 0x000000a67b00720c */ /* 0x080fe40003fc6270 */
[-C--:B------:R-:W-:Y:S02]  /*dff0*/  ISETP.GE.AND P1, PT, R119, R166.reuse, PT ;  /* 0x000000a67700720c */ /* 0x080fe40003f26270 */
[----:B------:R-:W-:Y:S02]  /*e000*/  FSEL R195, R34, -INF , !P3 ;  /* 0xff80000022c37808 */ /* 0x000fe40005800000 */
[----:B------:R-:W-:Y:S02]  /*e010*/  FSEL R185, R185, -INF , !P0 ;  /* 0xff800000b9b97808 */ /* 0x000fe40004000000 */
[----:B------:R-:W-:Y:S02]  /*e020*/  FSEL R137, R137, -INF , !P4 ;  /* 0xff80000089897808 */ /* 0x000fe40006000000 */
[----:B------:R-:W-:Y:S02]  /*e030*/  FMNMX3.FTZ R0, R0, R199, R197, !PT ;  /* 0x000000c700007276 */ /* 0x000fe400078100c5 */
        /* <DEDUP_REMOVED lines=14> */
[-C--:B------:R-:W-:Y:S02]  /*e120*/  ISETP.GE.AND P6, PT, R111, R166.reuse, PT ;  /* 0x000000a66f00720c */ /* 0x080fe40003fc6270 */
[-C--:B------:R-:W-:Y:S02]  /*e130*/  ISETP.GE.AND P0, PT, R41, R166.reuse, PT ;  /* 0x000000a62900720c */ /* 0x080fe40003f06270 */
[----:B------:R-:W-:Y:S02]  /*e140*/  FSEL R129, R46, -INF , !P5 ;  /* 0xff8000002e817808 */ /* 0x000fe40006800000 */
[----:B------:R-:W-:Y:S02]  /*e150*/  FSEL R139, R43, -INF , !P3 ;  /* 0xff8000002b8b7808 */ /* 0x000fe40005800000 */
[----:B------:R-:W-:Y:S02]  /*e160*/  FMNMX3.FTZ R0, R0, R183, R181, !PT ;  /* 0x000000b700007276 */ /* 0x000fe400078100b5 */
[----:B------:R-:W-:Y:S02]  /*e170*/  FSEL R131, R131, -INF , !P1 ;  /* 0xff80000083837808 */ /* 0x000fe40004800000 */
[----:B------:R-:W-:Y:S02]  /*e180*/  ISETP.GE.AND P5, PT, R227, R171, PT ;  /* 0x000000abe300720c */ /* 0x000fe40003fa6270 */
        /* <DEDUP_REMOVED lines=9> */
[----:B------:R-:W-:Y:S02]  /*e220*/  FMNMX3.FTZ R6, R6, R133, R131, !PT ;  /* 0x0000008506067276 */ /* 0x000fe40007810083 */
[----:B------:R-:W-:Y:S02]  /*e230*/  ISETP.GE.AND P0, PT, R225, R171, PT ;  /* 0x000000abe100720c */ /* 0x000fe40003f06270 */
[----:B------:R-:W-:Y:S02]  /*e240*/  FSEL R121, R56, -INF , !P4 ;  /* 0xff80000038797808 */ /* 0x000fe40006000000 */
[----:B------:R-:W-:Y:S02]  /*e250*/  FSEL R61, R51, -INF , !P3 ;  /* 0xff800000333d7808 */ /* 0x000fe40005800000 */
[----:B------:R-:W-:Y:S02]  /*e260*/  FSEL R117, R54, -INF , !P1 ;  /* 0xff80000036757808 */ /* 0x000fe40004800000 */
[-C--:B------:R-:W-:Y:S02]  /*e270*/  ISETP.GE.AND P6, PT, R227, R166.reuse, PT ;  /* 0x000000a6e300720c */ /* 0x080fe40003fc6270 */
[-C--:B------:R-:W-:Y:S02]  /*e280*/  ISETP.GE.AND P5, PT, R231, R166.reuse, PT ;  /* 0x000000a6e700720c */ /* 0x080fe40003fa6270 */
[----:B------:R-:W-:Y:S02]  /*e290*/  FMNMX3.FTZ R0, R0, R129, R127, !PT ;  /* 0x0000008100007276 */ /* 0x000fe4000781007f */
[-C--:B------:R-:W-:Y:S02]  /*e2a0*/  ISETP.GE.AND P4, PT, R229, R171.reuse, PT ;  /* 0x000000abe500720c */ /* 0x080fe40003f86270 */
[----:B------:R-:W-:Y:S02]  /*e2b0*/  ISETP.GE.AND P1, PT, R49, R171, PT ;  /* 0x000000ab3100720c */ /* 0x000fe40003f26270 */
[----:B------:R-:W-:Y:S02]  /*e2c0*/  FSEL R119, R44, -INF , !P0 ;  /* 0xff8000002c777808 */ /* 0x000fe40004000000 */
[----:B------:R-:W-:Y:S02]  /*e2d0*/  FMNMX3.FTZ R6, R6, R125, R123, !PT ;  /* 0x0000007d06067276 */ /* 0x000fe4000781007b */
[----:B------:R-:W-:Y:S02]  /*e2e0*/  FSEL R111, R58, -INF , !P5 ;  /* 0xff8000003a6f7808 */ /* 0x000fe40006800000 */
[----:B------:R-:W-:Y:S02]  /*e2f0*/  FMNMX3.FTZ R0, R0, R63, R61, !PT ;  /* 0x0000003f00007276 */ /* 0x000fe4000781003d */
[----:B------:R-:W-:Y:S02]  /*e300*/  FSEL R115, R115, -INF , !P6 ;  /* 0xff80000073737808 */ /* 0x000fe40007000000 */
[----:B------:R-:W-:Y:S02]  /*e310*/  FSEL R105, R60, -INF , !P4 ;  /* 0xff8000003c697808 */ /* 0x000fe40006000000 */
[-C--:B------:R-:W-:Y:S02]  /*e320*/  ISETP.GE.AND P3, PT, R225, R166.reuse, PT ;  /* 0x000000a6e100720c */ /* 0x080fe40003f66270 */
[----:B------:R-:W-:Y:S02]  /*e330*/  FSEL R106, R36, -INF , !P1 ;  /* 0xff800000246a7808 */ /* 0x000fe40004800000 */
[----:B------:R-:W-:Y:S02]  /*e340*/  ISETP.GE.AND P5, PT, R45, R171, PT ;  /* 0x000000ab2d00720c */ /* 0x000fe40003fa6270 */
[----:B------:R-:W-:Y:S02]  /*e350*/  FMNMX3.FTZ R5, R6, R121, R119, !PT ;  /* 0x0000007906057276 */ /* 0x000fe40007810077 */
[----:B------:R-:W-:Y:S02]  /*e360*/  ISETP.GE.AND P4, PT, R233, R171, PT ;  /* 0x000000abe900720c */ /* 0x000fe40003f86270 */
[-C--:B------:R-:W-:Y:S02]  /*e370*/  ISETP.GE.AND P6, PT, R49, R166.reuse, PT ;  /* 0x000000a63100720c */ /* 0x080fe40003fc6270 */
[-C--:B------:R-:W-:Y:S01]  /*e380*/  ISETP.GE.AND P0, PT, R229, R166.reuse, PT ;  /* 0x000000a6e500720c */ /* 0x080fe20003f06270 */
[----:B------:R-:W-:Y:S01]  /*e390*/  LDSM.16.MT88.4 R48, [R102+0x6000] ;  /* 0x006000006630783b */ /* 0x000fe20000004200 */
[----:B------:R-:W-:Y:S02]  /*e3a0*/  FSEL R107, R107, -INF , !P3 ;  /* 0xff8000006b6b7808 */ /* 0x000fe40005800000 */
[----:B------:R-:W-:Y:S02]  /*e3b0*/  FMNMX3.FTZ R0, R0, R117, R115, !PT ;  /* 0x0000007500007276 */ /* 0x000fe40007810073 */
        /* <DEDUP_REMOVED lines=16> */
[----:B------:R-:W-:Y:S08]  /*e4c0*/  LDSM.16.MT88.4 R28, [R103+0x6000] ;  /* 0x00600000671c783b */ /* 0x000ff00000004200 */
[----:B------:R-:W1:Y:S01]  /*e4d0*/  SHFL.BFLY PT, R36, R23, 0x1, 0x1f ;  /* 0x0c201f0017247f89 */ /* 0x000e6200000e0000 */
[----:B---3--:R-:W-:Y:S07]  /*e4e0*/  FMNMX.FTZ R5, R7, R0, !PT ;  /* 0x0000000007057209 */ /* 0x008fee0007810000 */
[----:B------:R-:W3:Y:S01]  /*e4f0*/  SHFL.BFLY PT, R0, R5, 0x1, 0x1f ;  /* 0x0c201f0005007f89 */ /* 0x000ee200000e0000 */
[----:B-1----:R-:W-:Y:S04]  /*e500*/  FMNMX.FTZ R36, R23, R36, !PT ;  /* 0x0000002417247209 */ /* 0x002fe80007810000 */
[C---:B------:R-:W-:Y:S01]  /*e510*/  FSETP.NEU.FTZ.AND P1, PT, R36.reuse, -INF , PT ;  /* 0xff8000002400780b */ /* 0x040fe20003f3d000 */
[----:B--2---:R-:W-:Y:S01]  /*e520*/  FMUL.FTZ R108, R37, R36 ;  /* 0x00000024256c7220 */ /* 0x004fe20000410000 */
[----:B---3--:R-:W-:Y:S02]  /*e530*/  FMNMX.FTZ R0, R5, R0, !PT ;  /* 0x0000000005007209 */ /* 0x008fe40007810000 */
[----:B------:R-:W-:Y:S02]  /*e540*/  FSEL R5, R36, RZ, P1 ;  /* 0x000000ff24057208 */ /* 0x000fe40000800000 */
[----:B------:R-:W-:Y:S01]  /*e550*/  FSEL R108, R108, RZ, P1 ;  /* 0x000000ff6c6c7208 */ /* 0x000fe20000800000 */
[----:B------:R-:W-:Y:S01]  /*e560*/  FMUL.FTZ R66, R37, R0 ;  /* 0x0000000025427220 */ /* 0x000fe20000410000 */
[----:B------:R-:W-:Y:S01]  /*e570*/  FSETP.NEU.FTZ.AND P0, PT, R0, -INF , PT ;  /* 0xff8000000000780b */ /* 0x000fe20003f1d000 */
[----:B------:R-:W-:Y:S02]  /*e580*/  FADD.FTZ R6, -R5, R100 ;  /* 0x0000006405067221 */ /* 0x000fe40000010100 */
        /* <DEDUP_REMOVED lines=8> */
[----:B------:R-:W-:Y:S01]  /*e610*/  FSEL R4, R0, RZ, P0 ;  /* 0x000000ff00047208 */ /* 0x000fe20000000000 */
[-CC-:B------:R-:W-:Y:S01]  /*e620*/  FFMA.FTZ R113, R11, R37.reuse, -R66.reuse ;  /* 0x000000250b717223 */ /* 0x180fe20000010842 */
[-CC-:B------:R-:W-:Y:S01]  /*e630*/  FFMA.FTZ R100, R9, R37.reuse, -R66.reuse ;  /* 0x0000002509647223 */ /* 0x180fe20000010842 */
[-C--:B------:R-:W-:Y:S01]  /*e640*/  FFMA.FTZ R110, R17, R37.reuse, -R66 ;  /* 0x00000025116e7223 */ /* 0x080fe20000010842 */
[----:B------:R-:W-:Y:S01]  /*e650*/  FMUL.FTZ R9, R37, R6 ;  /* 0x0000000625097220 */ /* 0x000fe20000410000 */
[----:B------:R-:W-:Y:S01]  /*e660*/  FADD.FTZ R4, -R4, R101 ;  /* 0x0000006504047221 */ /* 0x000fe20000010100 */
[----:B------:R-:W2:Y:S02]  /*e670*/  LDSM.16.MT88.4 R20, [R140+0x6000] ;  /* 0x006000008c14783b */ /* 0x000ea40000004200 */
[----:B------:R-:W-:Y:S01]  /*e680*/  MUFU.EX2 R114, R114 ;  /* 0x0000007200727308 */ /* 0x000fe20000000800 */
[-C--:B------:R-:W-:Y:S01]  /*e690*/  FFMA.FTZ R32, R25, R37.reuse, -R108 ;  /* 0x0000002519207223 */ /* 0x080fe2000001086c */
[----:B------:R-:W-:Y:S01]  /*e6a0*/  FMUL.FTZ R8, R37, R4 ;  /* 0x0000000425087220 */ /* 0x000fe20000410000 */
[-CC-:B------:R-:W-:Y:S07]  /*e6b0*/  FFMA.FTZ R62, R59, R37.reuse, -R66.reuse ;  /* 0x000000253b3e7223 */ /* 0x180fee0000010842 */
[----:B------:R-:W3:Y:S01]  /*e6c0*/  MUFU.EX2 R41, R9 ;  /* 0x0000000900297308 */ /* 0x000ee20000000800 */
[-CC-:B------:R-:W-:Y:S01]  /*e6d0*/  FFMA.FTZ R60, R33, R37.reuse, -R66.reuse ;  /* 0x00000025213c7223 */ /* 0x180fe20000010842 */
[-CC-:B------:R-:W-:Y:S01]  /*e6e0*/  FFMA.FTZ R128, R63, R37.reuse, -R66.reuse ;  /* 0x000000253f807223 */ /* 0x180fe20000010842 */
[-C--:B------:R-:W-:Y:S07]  /*e6f0*/  FFMA.FTZ R130, R127, R37.reuse, -R66 ;  /* 0x000000257f827223 */ /* 0x080fee0000010842 */
[----:B------:R-:W4:Y:S01]  /*e700*/  MUFU.EX2 R40, R8 ;  /* 0x0000000800287308 */ /* 0x000f220000000800 */
[-CC-:B------:R-:W-:Y:S01]  /*e710*/  FFMA.FTZ R116, R191, R37.reuse, -R108.reuse ;  /* 0x00000025bf747223 */ /* 0x180fe2000001086c */
[-CC-:B------:R-:W-:Y:S01]  /*e720*/  FFMA.FTZ R101, R187, R37.reuse, -R108.reuse ;  /* 0x00000025bb657223 */ /* 0x180fe2000001086c */
[-C--:B------:R-:W-:Y:S07]  /*e730*/  FFMA.FTZ R118, R185, R37.reuse, -R108 ;  /* 0x00000025b9767223 */ /* 0x080fee000001086c */
[----:B------:R-:W5:Y:S01]  /*e740*/  MUFU.EX2 R42, R42 ;  /* 0x0000002a002a7308 */ /* 0x000f620000000800 */
[-CC-:B------:R-:W-:Y:S01]  /*e750*/  FFMA.FTZ R122, R183, R37.reuse, -R66.reuse ;  /* 0x00000025b77a7223 */ /* 0x180fe20000010842 */
        /* <DEDUP_REMOVED lines=9> */
[----:B------:R-:W-:Y:S07]  /*e7f0*/  FMUL.FTZ R7, R40, R99 ;  /* 0x0000006328077220 */ /* 0x000fee0000410000 */
[----:B------:R-:W3:Y:S01]  /*e800*/  MUFU.EX2 R110, R110 ;  /* 0x0000006e006e7308 */ /* 0x000ee20000000800 */
[----:B------:R-:W-:Y:S01]  /*e810*/  FMUL.FTZ R8, R41, R92 ;  /* 0x0000005c29087220 */ /* 0x000fe20000410000 */
[----:B-----5:R-:W-:Y:S01]  /*e820*/  F2FP.F16.F32.PACK_AB R44, R114, R42 ;  /* 0x0000002a722c723e */ /* 0x020fe200000000ff */
[C---:B------:R-:W-:Y:S07]  /*e830*/  FMUL.FTZ R10, R40.reuse, R94 ;  /* 0x0000005e280a7220 */ /* 0x040fee0000410000 */
[----:B------:R-:W-:Y:S01]  /*e840*/  MUFU.EX2 R113, R113 ;  /* 0x0000007100717308 */ /* 0x000fe20000000800 */
[C---:B------:R-:W-:Y:S01]  /*e850*/  FMUL.FTZ R11, R40.reuse, R95 ;  /* 0x0000005f280b7220 */ /* 0x040fe20000410000 */
[----:B-1----:R-:W-:Y:S01]  /*e860*/  F2FP.F16.F32.PACK_AB R46, R109, R112 ;  /* 0x000000706d2e723e */ /* 0x002fe200000000ff */
[C---:B------:R-:W-:Y:S07]  /*e870*/  FMUL.FTZ R19, R40.reuse, R87 ;  /* 0x0000005728137220 */ /* 0x040fee0000410000 */
[----:B------:R-:W1:Y:S01]  /*e880*/  MUFU.EX2 R100, R100 ;  /* 0x0000006400647308 */ /* 0x000e620000000800 */
[C---:B------:R-:W-:Y:S01]  /*e890*/  FMUL.FTZ R16, R41.reuse, R84 ;  /* 0x0000005429107220 */ /* 0x040fe20000410000 */
[----:B------:R-:W-:Y:S01]  /*e8a0*/  FMUL.FTZ R18, R40, R86 ;  /* 0x0000005628127220 */ /* 0x000fe20000410000 */
[C---:B------:R-:W-:Y:S01]  /*e8b0*/  FMUL.FTZ R17, R41.reuse, R85 ;  /* 0x0000005529117220 */ /* 0x040fe20000410000 */
[C---:B------:R-:W-:Y:S01]  /*e8c0*/  FMUL.FTZ R24, R41.reuse, R76 ;  /* 0x0000004c29187220 */ /* 0x040fe20000410000 */
[----:B------:R-:W-:Y:S01]  /*e8d0*/  FMUL.FTZ R25, R41, R77 ;  /* 0x0000004d29197220 */ /* 0x000fe20000410000 */
[----:B---3--:R-:W-:Y:S01]  /*e8e0*/  F2FP.F16.F32.PACK_AB R45, R110, R43 ;  /* 0x0000002b6e2d723e */ /* 0x008fe200000000ff */
[-CC-:B------:R-:W-:Y:S01]  /*e8f0*/  FFMA.FTZ R76, R55, R37.reuse, -R108.reuse ;  /* 0x00000025374c7223 */ /* 0x180fe2000001086c */
[-CC-:B------:R-:W-:Y:S01]  /*e900*/  FFMA.FTZ R77, R53, R37.reuse, -R108.reuse ;  /* 0x00000025354d7223 */ /* 0x180fe2000001086c */
[----:B------:R-:W-:Y:S01]  /*e910*/  FMUL.FTZ R26, R40, R78 ;  /* 0x0000004e281a7220 */ /* 0x000fe20000410000 */
[----:B------:R-:W3:Y:S01]  /*e920*/  LDSM.16.MT88.4 R52, [R144+0x6800] ;  /* 0x006800009034783b */ /* 0x000ee20000004200 */
[----:B------:R4:W-:Y:S01]  /*e930*/  MUFU.EX2 R78, R32 ;  /* 0x00000020004e7308 */ /* 0x0009e20000000800 */
[-C--:B------:R-:W-:Y:S01]  /*e940*/  FFMA.FTZ R86, R131, R37.reuse, -R108 ;  /* 0x0000002583567223 */ /* 0x080fe2000001086c */
[--C-:B------:R-:W-:Y:S01]  /*e950*/  FFMA.FTZ R131, R61, R37, -R66.reuse ;  /* 0x000000253d837223 */ /* 0x100fe20000010842 */
[----:B-1----:R-:W-:Y:S07]  /*e960*/  F2FP.F16.F32.PACK_AB R47, R100, R113 ;  /* 0x00000071642f723e */ /* 0x002fee00000000ff */
[----:B------:R-:W-:Y:S01]  /*e970*/  MUFU.EX2 R76, R76 ;  /* 0x0000004c004c7308 */ /* 0x000fe20000000800 */
[----:B------:R-:W-:Y:S01]  /*e980*/  FFMA.FTZ R84, R129, R37, -R66 ;  /* 0x0000002581547223 */ /* 0x000fe20000010842 */
[C---:B------:R-:W-:Y:S01]  /*e990*/  FMUL.FTZ R33, R41.reuse, R69 ;  /* 0x0000004529217220 */ /* 0x040fe20000410000 */
[----:B------:R-:W-:Y:S07]  /*e9a0*/  LDSM.16.MT88.4 R92, [R144+0x9800] ;  /* 0x00980000905c783b */ /* 0x000fee0000004200 */
[----:B------:R-:W-:Y:S01]  /*e9b0*/  MUFU.EX2 R77, R77 ;  /* 0x0000004d004d7308 */ /* 0x000fe20000000800 */
[C---:B------:R-:W-:Y:S01]  /*e9c0*/  FMUL.FTZ R34, R40.reuse, R70 ;  /* 0x0000004628227220 */ /* 0x040fe20000410000 */
[C---:B------:R-:W-:Y:S08]  /*e9d0*/  HMMA.16816.F32 R4, R44.reuse, R12, R4 ;  /* 0x0000000c2c04723c */ /* 0x040ff00000001804 */
[----:B------:R-:W-:Y:S01]  /*e9e0*/  MUFU.EX2 R129, R86 ;  /* 0x0000005600817308 */ /* 0x000fe20000000800 */
[C---:B----4-:R-:W-:Y:S09]  /*e9f0*/  FMUL.FTZ R32, R41.reuse, R68 ;  /* 0x0000004429207220 */ /* 0x050ff20000410000 */
[----:B------:R1:W-:Y:S01]  /*ea00*/  MUFU.EX2 R127, R84 ;  /* 0x00000054007f7308 */ /* 0x0003e20000000800 */
[C---:B------:R-:W-:Y:S01]  /*ea10*/  FFMA.FTZ R85, R41.reuse, R176, R42 ;  /* 0x000000b029557223 */ /* 0x040fe2000001002a */
[C---:B------:R-:W-:Y:S08]  /*ea20*/  HMMA.16816.F32 R8, R44.reuse, R14, R8 ;  /* 0x0000000e2c08723c */ /* 0x040ff00000001808 */
[----:B------:R-:W-:Y:S01]  /*ea30*/  MUFU.EX2 R68, R60 ;  /* 0x0000003c00447308 */ /* 0x000fe20000000800 */
[C---:B------:R-:W-:Y:S01]  /*ea40*/  FMUL.FTZ R12, R41.reuse, R88 ;  /* 0x00000058290c7220 */ /* 0x040fe20000410000 */
[----:B------:R-:W-:Y:S01]  /*ea50*/  FMUL.FTZ R13, R41, R89 ;  /* 0x00000059290d7220 */ /* 0x000fe20000410000 */
[C---:B------:R-:W-:Y:S01]  /*ea60*/  FMUL.FTZ R14, R40.reuse, R90 ;  /* 0x0000005a280e7220 */ /* 0x040fe20000410000 */
[----:B------:R-:W-:Y:S01]  /*ea70*/  FMUL.FTZ R15, R40, R91 ;  /* 0x0000005b280f7220 */ /* 0x000fe20000410000 */
[----:B------:R-:W-:Y:S05]  /*ea80*/  FADD.FTZ R85, R114, R85 ;  /* 0x0000005572557221 */ /* 0x000fea0000010000 */
[----:B------:R-:W-:Y:S01]  /*ea90*/  MUFU.EX2 R116, R116 ;  /* 0x0000007400747308 */ /* 0x000fe20000000800 */
[-CC-:B------:R-:W-:Y:S01]  /*eaa0*/  FFMA.FTZ R70, R219, R37.reuse, -R108.reuse ;  /* 0x00000025db467223 */ /* 0x180fe2000001086c */
[--C-:B------:R-:W-:Y:S01]  /*eab0*/  FFMA.FTZ R97, R205, R37, -R108.reuse ;  /* 0x00000025cd617223 */ /* 0x100fe2000001086c */
[----:B------:R-:W-:Y:S07]  /*eac0*/  FADD.FTZ R112, R112, R85 ;  /* 0x0000005570707221 */ /* 0x000fee0000010000 */
[----:B------:R-:W-:Y:S01]  /*ead0*/  MUFU.EX2 R187, R189 ;  /* 0x000000bd00bb7308 */ /* 0x000fe20000000800 */
[C---:B--2---:R-:W-:Y:S01]  /*eae0*/  HMMA.16816.F32 R12, R44.reuse, R20, R12 ;  /* 0x000000142c0c723c */ /* 0x044fe2000000180c */
[----:B-1----:R-:W-:Y:S08]  /*eaf0*/  LDSM.16.MT88.4 R84, [R140+0x9800] ;  /* 0x009800008c54783b */ /* 0x002ff00000004200 */
[----:B------:R-:W-:Y:S01]  /*eb00*/  MUFU.EX2 R70, R70 ;  /* 0x0000004600467308 */ /* 0x000fe20000000800 */
[C---:B------:R-:W-:Y:S01]  /*eb10*/  FMUL.FTZ R20, R41.reuse, R80 ;  /* 0x0000005029147220 */ /* 0x040fe20000410000 */
[----:B------:R-:W-:Y:S01]  /*eb20*/  FMUL.FTZ R21, R41, R81 ;  /* 0x0000005129157220 */ /* 0x000fe20000410000 */
[----:B------:R-:W-:Y:S07]  /*eb30*/  FFMA.FTZ R81, R27, R37, -R108 ;  /* 0x000000251b517223 */ /* 0x000fee000001086c */
[----:B------:R-:W-:Y:S01]  /*eb40*/  MUFU.EX2 R97, R97 ;  /* 0x0000006100617308 */ /* 0x000fe20000000800 */
[C---:B------:R-:W-:Y:S03]  /*eb50*/  HMMA.16816.F32 R16, R44.reuse, R22, R16 ;  /* 0x000000162c10723c */ /* 0x040fe60000001810 */
[C---:B------:R-:W-:Y:S01]  /*eb60*/  FMUL.FTZ R22, R40.reuse, R82 ;  /* 0x0000005228167220 */ /* 0x040fe20000410000 */
[C---:B------:R-:W-:Y:S05]  /*eb70*/  FMUL.FTZ R23, R40.reuse, R83 ;  /* 0x0000005328177220 */ /* 0x040fea0000410000 */
[----:B------:R-:W1:Y:S01]  /*eb80*/  MUFU.EX2 R81, R81 ;  /* 0x0000005100517308 */ /* 0x000e620000000800 */
[C---:B------:R-:W-:Y:S01]  /*eb90*/  FMUL.FTZ R27, R40.reuse, R79 ;  /* 0x0000004f281b7220 */ /* 0x040fe20000410000 */
[-CC-:B------:R-:W-:Y:S01]  /*eba0*/  FFMA.FTZ R96, R193, R37.reuse, -R66.reuse ;  /* 0x00000025c1607223 */ /* 0x180fe20000010842 */
[--C-:B------:R-:W-:Y:S07]  /*ebb0*/  FFMA.FTZ R181, R181, R37, -R66.reuse ;  /* 0x00000025b5b57223 */ /* 0x100fee0000010842 */
[----:B------:R-:W-:Y:S01]  /*ebc0*/  MUFU.EX2 R101, R101 ;  /* 0x0000006500657308 */ /* 0x000fe20000000800 */
[C---:B------:R-:W-:Y:S01]  /*ebd0*/  FFMA.FTZ R177, R40.reuse, R177, R43 ;  /* 0x000000b128b17223 */ /* 0x040fe2000001002b */
[C---:B------:R-:W-:Y:S08]  /*ebe0*/  HMMA.16816.F32 R20, R44.reuse, R28, R20 ;  /* 0x0000001c2c14723c */ /* 0x040ff00000001814 */
[----:B------:R-:W-:Y:S01]  /*ebf0*/  MUFU.EX2 R96, R96 ;  /* 0x0000006000607308 */ /* 0x000fe20000000800 */
[C---:B------:R-:W-:Y:S01]  /*ec00*/  FMUL.FTZ R28, R41.reuse, R72 ;  /* 0x00000048291c7220 */ /* 0x040fe20000410000 */
[----:B------:R-:W-:Y:S01]  /*ec10*/  FMUL.FTZ R29, R41, R73 ;  /* 0x00000049291d7220 */ /* 0x000fe20000410000 */
[-CC-:B------:R-:W-:Y:S01]  /*ec20*/  FFMA.FTZ R72, R57, R37.reuse, -R66.reuse ;  /* 0x0000002539487223 */ /* 0x180fe20000010842 */
[----:B------:R-:W-:Y:S01]  /*ec30*/  FFMA.FTZ R73, R35, R37, -R66 ;  /* 0x0000002523497223 */ /* 0x000fe20000010842 */
[----:B------:R-:W2:Y:S01]  /*ec40*/  LDSM.16.MT88.4 R56, [R140+0x6800] ;  /* 0x006800008c38783b */ /* 0x000ea20000004200 */
[C---:B------:R-:W-:Y:S04]  /*ec50*/  HMMA.16816.F32 R24, R44.reuse, R30, R24 ;  /* 0x0000001e2c18723c */ /* 0x040fe80000001818 */
[----:B------:R-:W-:Y:S01]  /*ec60*/  MUFU.EX2 R118, R118 ;  /* 0x0000007600767308 */ /* 0x000fe20000000800 */
[C---:B------:R-:W-:Y:S01]  /*ec70*/  FMUL.FTZ R30, R40.reuse, R74 ;  /* 0x0000004a281e7220 */ /* 0x040fe20000410000 */
[C---:B------:R-:W-:Y:S08]  /*ec80*/  FMUL.FTZ R31, R40.reuse, R75 ;  /* 0x0000004b281f7220 */ /* 0x040ff00000410000 */
[----:B------:R-:W-:Y:S01]  /*ec90*/  MUFU.EX2 R72, R72 ;  /* 0x0000004800487308 */ /* 0x000fe20000000800 */
[----:B------:R-:W-:Y:S01]  /*eca0*/  FMUL.FTZ R35, R40, R71 ;  /* 0x0000004728237220 */ /* 0x000fe20000410000 */
[-C--:B------:R-:W-:Y:S01]  /*ecb0*/  FFMA.FTZ R74, R221, R37.reuse, -R108 ;  /* 0x00000025dd4a7223 */ /* 0x080fe2000001086c */
[----:B------:R-:W-:Y:S07]  /*ecc0*/  FADD.FTZ R112, R109, R112 ;  /* 0x000000706d707221 */ /* 0x000fee0000010000 */
[----:B------:R-:W4:Y:S01]  /*ecd0*/  MUFU.EX2 R75, R62 ;  /* 0x0000003e004b7308 */ /* 0x000f220000000800 */
[-C--:B------:R-:W-:Y:S01]  /*ece0*/  FFMA.FTZ R39, R39, R37.reuse, -R66 ;  /* 0x0000002527277223 */ /* 0x080fe20000010842 */
[C---:B------:R-:W-:Y:S08]  /*ecf0*/  HMMA.16816.F32 R28, R44.reuse, R48, R28 ;  /* 0x000000302c1c723c */ /* 0x040ff0000000181c */
[----:B------:R-:W5:Y:S01]  /*ed00*/  MUFU.EX2 R73, R73 ;  /* 0x0000004900497308 */ /* 0x000f620000000800 */
[-CC-:B------:R-:W-:Y:S01]  /*ed10*/  FFMA.FTZ R79, R223, R37.reuse, -R108.reuse ;  /* 0x00000025df4f7223 */ /* 0x180fe2000001086c */
[-C--:B------:R-:W-:Y:S01]  /*ed20*/  FFMA.FTZ R69, R217, R37.reuse, -R108 ;  /* 0x00000025d9457223 */ /* 0x080fe2000001086c */
[-CC-:B------:R-:W-:Y:S07]  /*ed30*/  FFMA.FTZ R83, R215, R37.reuse, -R66.reuse ;  /* 0x00000025d7537223 */ /* 0x180fee0000010842 */
[----:B------:R-:W-:Y:S01]  /*ed40*/  MUFU.EX2 R74, R74 ;  /* 0x0000004a004a7308 */ /* 0x000fe20000000800 */
[--C-:B------:R-:W-:Y:S01]  /*ed50*/  FFMA.FTZ R82, R213, R37, -R66.reuse ;  /* 0x00000025d5527223 */ /* 0x100fe20000010842 */
[----:B------:R-:W-:Y:S01]  /*ed60*/  HMMA.16816.F32 R32, R44, R50, R32 ;  /* 0x000000322c20723c */ /* 0x000fe20000001820 */
[----:B------:R-:W2:Y:S07]  /*ed70*/  LDSM.16.MT88.4 R48, [R103+0x6800] ;  /* 0x006800006730783b */ /* 0x000eae0000004200 */
[----:B------:R-:W-:Y:S01]  /*ed80*/  MUFU.EX2 R122, R122 ;  /* 0x0000007a007a7308 */ /* 0x000fe20000000800 */
[----:B-1----:R-:W-:Y:S01]  /*ed90*/  F2FP.F16.F32.PACK_AB R44, R78, R81 ;  /* 0x000000514e2c723e */ /* 0x002fe200000000ff */
[-CC-:B------:R-:W-:Y:S01]  /*eda0*/  FFMA.FTZ R80, R211, R37.reuse, -R66.reuse ;  /* 0x00000025d3507223 */ /* 0x180fe20000010842 */
[----:B------:R-:W-:Y:S01]  /*edb0*/  F2FP.F16.F32.PACK_AB R46, R77, R76 ;  /* 0x0000004c4d2e723e */ /* 0x000fe200000000ff */
[----:B------:R-:W-:Y:S01]  /*edc0*/  FFMA.FTZ R71, R209, R37, -R66 ;  /* 0x00000025d1477223 */ /* 0x000fe20000010842 */
[----:B----4-:R-:W-:Y:S05]  /*edd0*/  F2FP.F16.F32.PACK_AB R45, R72, R75 ;  /* 0x0000004b482d723e */ /* 0x010fea00000000ff */
[----:B------:R-:W-:Y:S01]  /*ede0*/  MUFU.EX2 R179, R181 ;  /* 0x000000b500b37308 */ /* 0x000fe20000000800 */
[----:B-----5:R-:W-:Y:S01]  /*edf0*/  F2FP.F16.F32.PACK_AB R47, R68, R73 ;  /* 0x00000049442f723e */ /* 0x020fe200000000ff */
[----:B------:R-:W-:Y:S01]  /*ee00*/  LDSM.16.MT88.4 R60, [R103+0x8800] ;  /* 0x00880000673c783b */ /* 0x000fe20000004200 */
[----:B------:R-:W-:Y:S07]  /*ee10*/  FADD.FTZ R81, R81, R112 ;  /* 0x0000007051517221 */ /* 0x000fee0000010000 */
[----:B------:R-:W-:Y:S01]  /*ee20*/  MUFU.EX2 R120, R120 ;  /* 0x0000007800787308 */ /* 0x000fe20000000800 */
[-CC-:B------:R-:W-:Y:S01]  /*ee30*/  FFMA.FTZ R90, R207, R37.reuse, -R108.reuse ;  /* 0x00000025cf5a7223 */ /* 0x180fe2000001086c */
[-CC-:B------:R-:W-:Y:S01]  /*ee40*/  FFMA.FTZ R91, R203, R37.reuse, -R108.reuse ;  /* 0x00000025cb5b7223 */ /* 0x180fe2000001086c */
[----:B------:R-:W-:Y:S01]  /*ee50*/  FADD.FTZ R81, R78, R81 ;  /* 0x000000514e517221 */ /* 0x000fe20000010000 */
[C---:B---3--:R-:W-:Y:S06]  /*ee60*/  HMMA.16816.F32 R4, R44.reuse, R52, R4 ;  /* 0x000000342c04723c */ /* 0x048fec0000001804 */
[----:B------:R-:W-:Y:S01]  /*ee70*/  MUFU.EX2 R139, R139 ;  /* 0x0000008b008b7308 */ /* 0x000fe20000000800 */
[-C--:B------:R-:W-:Y:S01]  /*ee80*/  FFMA.FTZ R88, R201, R37.reuse, -R108 ;  /* 0x00000025c9587223 */ /* 0x080fe2000001086c */
[-CC-:B------:R-:W-:Y:S08]  /*ee90*/  FFMA.FTZ R99, R199, R37.reuse, -R66.reuse ;  /* 0x00000025c7637223 */ /* 0x180ff00000010842 */
[----:B------:R-:W1:Y:S01]  /*eea0*/  MUFU.EX2 R79, R79 ;  /* 0x0000004f004f7308 */ /* 0x000e620000000800 */
[-CC-:B------:R-:W-:Y:S01]  /*eeb0*/  FFMA.FTZ R98, R197, R37.reuse, -R66.reuse ;  /* 0x00000025c5627223 */ /* 0x180fe20000010842 */
[-C--:B------:R-:W-:Y:S01]  /*eec0*/  FFMA.FTZ R89, R195, R37.reuse, -R66 ;  /* 0x00000025c3597223 */ /* 0x080fe20000010842 */
[C---:B------:R-:W-:Y:S01]  /*eed0*/  HMMA.16816.F32 R8, R44.reuse, R54, R8 ;  /* 0x000000362c08723c */ /* 0x040fe20000001808 */
[----:B------:R-:W3:Y:S06]  /*eee0*/  LDSM.16.MT88.4 R52, [R102+0x6800] ;  /* 0x006800006634783b */ /* 0x000eec0000004200 */
[----:B------:R-:W4:Y:S01]  /*eef0*/  MUFU.EX2 R69, R69 ;  /* 0x0000004500457308 */ /* 0x000f220000000800 */
[-CC-:B------:R-:W-:Y:S01]  /*ef00*/  FFMA.FTZ R124, R137, R37.reuse, -R108.reuse ;  /* 0x00000025897c7223 */ /* 0x180fe2000001086c */
[-CC-:B------:R-:W-:Y:S01]  /*ef10*/  FFMA.FTZ R126, R133, R37.reuse, -R108.reuse ;  /* 0x00000025857e7223 */ /* 0x180fe2000001086c */
[-CC-:B------:R-:W-:Y:S07]  /*ef20*/  FFMA.FTZ R135, R135, R37.reuse, -R108.reuse ;  /* 0x0000002587877223 */ /* 0x180fee000001086c */
[----:B------:R-:W-:Y:S01]  /*ef30*/  MUFU.EX2 R83, R83 ;  /* 0x0000005300537308 */ /* 0x000fe20000000800 */
[-CC-:B------:R-:W-:Y:S01]  /*ef40*/  FFMA.FTZ R134, R123, R37.reuse, -R108.reuse ;  /* 0x000000257b867223 */ /* 0x180fe2000001086c */
[C---:B--2---:R-:W-:Y:S08]  /*ef50*/  HMMA.16816.F32 R12, R44.reuse, R56, R12 ;  /* 0x000000382c0c723c */ /* 0x044ff0000000180c */
[----:B------:R-:W2:Y:S01]  /*ef60*/  MUFU.EX2 R82, R82 ;  /* 0x0000005200527308 */ /* 0x000ea20000000800 */
[-CC-:B------:R-:W-:Y:S01]  /*ef70*/  FFMA.FTZ R132, R119, R37.reuse, -R108.reuse ;  /* 0x0000002577847223 */ /* 0x180fe2000001086c */
[-CC-:B------:R-:W-:Y:S01]  /*ef80*/  FFMA.FTZ R125, R125, R37.reuse, -R108.reuse ;  /* 0x000000257d7d7223 */ /* 0x180fe2000001086c */
[-C--:B------:R-:W-:Y:S07]  /*ef90*/  FFMA.FTZ R121, R121, R37.reuse, -R108 ;  /* 0x0000002579797223 */ /* 0x080fee000001086c */
[----:B------:R-:W-:Y:S01]  /*efa0*/  MUFU.EX2 R80, R80 ;  /* 0x0000005000507308 */ /* 0x000fe20000000800 */
[-CC-:B------:R-:W-:Y:S01]  /*efb0*/  FFMA.FTZ R117, R117, R37.reuse, -R66.reuse ;  /* 0x0000002575757223 */ /* 0x180fe20000010842 */
[C---:B------:R-:W-:Y:S01]  /*efc0*/  HMMA.16816.F32 R16, R44.reuse, R58, R16 ;  /* 0x0000003a2c10723c */ /* 0x040fe20000001810 */
[----:B------:R-:W5:Y:S07]  /*efd0*/  LDSM.16.MT88.4 R56, [R144+0x7000] ;  /* 0x007000009038783b */ /* 0x000f6e0000004200 */
[----:B------:R-:W2:Y:S01]  /*efe0*/  MUFU.EX2 R71, R71 ;  /* 0x0000004700477308 */ /* 0x000ea20000000800 */
[-C--:B------:R-:W-:Y:S01]  /*eff0*/  FFMA.FTZ R111, R111, R37.reuse, -R66 ;  /* 0x000000256f6f7223 */ /* 0x080fe20000010842 */
[----:B------:R-:W-:Y:S01]  /*f000*/  FADD.FTZ R110, R110, R177 ;  /* 0x000000b16e6e7221 */ /* 0x000fe20000010000 */
[-C--:B------:R-:W-:Y:S07]  /*f010*/  FFMA.FTZ R67, R67, R37.reuse, -R108 ;  /* 0x0000002543437223 */ /* 0x080fee000001086c */
[----:B------:R-:W-:Y:S01]  /*f020*/  MUFU.EX2 R90, R90 ;  /* 0x0000005a005a7308 */ /* 0x000fe20000000800 */
[----:B------:R-:W-:Y:S01]  /*f030*/  FFMA.FTZ R64, R64, R37, -R66 ;  /* 0x0000002540407223 */ /* 0x000fe20000010842 */
[C---:B------:R-:W-:Y:S08]  /*f040*/  HMMA.16816.F32 R20, R44.reuse, R48, R20 ;  /* 0x000000302c14723c */ /* 0x040ff00000001814 */
[----:B------:R-:W-:Y:S01]  /*f050*/  MUFU.EX2 R91, R91 ;  /* 0x0000005b005b7308 */ /* 0x000fe20000000800 */
[----:B------:R-:W-:Y:S01]  /*f060*/  FADD.FTZ R113, R113, R110 ;  /* 0x0000006e71717221 */ /* 0x000fe20000010000 */
[----:B------:R-:W-:Y:S08]  /*f070*/  ISETP.GT.AND P0, PT, R174, R155, PT ;  /* 0x0000009bae00720c */ /* 0x000ff00003f04270 */
[----:B------:R-:W-:Y:S01]  /*f080*/  MUFU.EX2 R88, R88 ;  /* 0x0000005800587308 */ /* 0x000fe20000000800 */
[----:B------:R-:W-:Y:S01]  /*f090*/  FADD.FTZ R100, R100, R113 ;  /* 0x0000007164647221 */ /* 0x000fe20000010000 */
[C---:B------:R-:W-:Y:S01]  /*f0a0*/  HMMA.16816.F32 R24, R44.reuse, R50, R24 ;  /* 0x000000322c18723c */ /* 0x040fe20000001818 */
[----:B------:R-:W5:Y:S07]  /*f0b0*/  LDSM.16.MT88.4 R48, [R140+0x7000] ;  /* 0x007000008c30783b */ /* 0x000f6e0000004200 */
[----:B------:R-:W-:Y:S01]  /*f0c0*/  MUFU.EX2 R99, R99 ;  /* 0x0000006300637308 */ /* 0x000fe20000000800 */
[----:B------:R-:W-:Y:S01]  /*f0d0*/  FADD.FTZ R75, R75, R100 ;  /* 0x000000644b4b7221 */ /* 0x000fe20000010000 */
[----:B------:R-:W-:Y:S08]  /*f0e0*/  IMAD.MOV.U32 R100, RZ, RZ, R36 ;  /* 0x000000ffff647224 */ /* 0x000ff000078e0024 */
[----:B------:R-:W-:Y:S01]  /*f0f0*/  MUFU.EX2 R98, R98 ;  /* 0x0000006200627308 */ /* 0x000fe20000000800 */
[----:B------:R-:W-:Y:S01]  /*f100*/  FADD.FTZ R72, R72, R75 ;  /* 0x0000004b48487221 */ /* 0x000fe20000010000 */
[C---:B---3--:R-:W-:Y:S08]  /*f110*/  HMMA.16816.F32 R28, R44.reuse, R52, R28 ;  /* 0x000000342c1c723c */ /* 0x048ff0000000181c */
[----:B------:R-:W-:Y:S01]  /*f120*/  MUFU.EX2 R89, R89 ;  /* 0x0000005900597308 */ /* 0x000fe20000000800 */
[----:B------:R-:W-:Y:S09]  /*f130*/  FADD.FTZ R73, R73, R72 ;  /* 0x0000004849497221 */ /* 0x000ff20000010000 */
[----:B------:R-:W-:Y:S01]  /*f140*/  MUFU.EX2 R124, R124 ;  /* 0x0000007c007c7308 */ /* 0x000fe20000000800 */
[----:B------:R-:W-:Y:S01]  /*f150*/  FADD.FTZ R68, R68, R73 ;  /* 0x0000004944447221 */ /* 0x000fe20000010000 */
[----:B------:R-:W-:Y:S01]  /*f160*/  HMMA.16816.F32 R32, R44, R54, R32 ;  /* 0x000000362c20723c */ /* 0x000fe20000001820 */
[----:B------:R-:W3:Y:S07]  /*f170*/  LDSM.16.MT88.4 R52, [R103+0x7000] ;  /* 0x007000006734783b */ /* 0x000eee0000004200 */
[----:B------:R-:W5:Y:S01]  /*f180*/  MUFU.EX2 R133, R135 ;  /* 0x0000008700857308 */ /* 0x000f620000000800 */
[----:B-1----:R-:W-:Y:S02]  /*f190*/  F2FP.F16.F32.PACK_AB R44, R74, R79 ;  /* 0x0000004f4a2c723e */ /* 0x002fe400000000ff */
[----:B----4-:R-:W-:Y:S07]  /*f1a0*/  F2FP.F16.F32.PACK_AB R46, R69, R70 ;  /* 0x00000046452e723e */ /* 0x010fee00000000ff */
[----:B------:R-:W1:Y:S01]  /*f1b0*/  MUFU.EX2 R126, R126 ;  /* 0x0000007e007e7308 */ /* 0x000e620000000800 */
[----:B--2---:R-:W-:Y:S02]  /*f1c0*/  F2FP.F16.F32.PACK_AB R45, R82, R83 ;  /* 0x00000053522d723e */ /* 0x004fe400000000ff */
[----:B------:R-:W-:Y:S07]  /*f1d0*/  F2FP.F16.F32.PACK_AB R47, R71, R80 ;  /* 0x00000050472f723e */ /* 0x000fee00000000ff */
[----:B------:R-:W2:Y:S10]  /*f1e0*/  MUFU.EX2 R130, R130 ;  /* 0x0000008200827308 */ /* 0x000eb40000000800 */
[----:B------:R-:W-:Y:S01]  /*f1f0*/  MUFU.EX2 R128, R128 ;  /* 0x0000008000807308 */ /* 0x000fe20000000800 */
[C---:B-----5:R-:W-:Y:S09]  /*f200*/  HMMA.16816.F32 R4, R44.reuse, R56, R4 ;  /* 0x000000382c04723c */ /* 0x060ff20000001804 */
[----:B------:R-:W4:Y:S01]  /*f210*/  MUFU.EX2 R131, R131 ;  /* 0x0000008300837308 */ /* 0x000f220000000800 */
[----:B------:R-:W-:Y:S02]  /*f220*/  F2FP.F16.F32.PACK_AB R40, R133, R124 ;  /* 0x0000007c8528723e */ /* 0x000fe400000000ff */
[----:B-1----:R-:W-:Y:S07]  /*f230*/  F2FP.F16.F32.PACK_AB R42, R129, R126 ;  /* 0x0000007e812a723e */ /* 0x002fee00000000ff */
[----:B------:R-:W-:Y:S01]  /*f240*/  MUFU.EX2 R123, R125 ;  /* 0x0000007d007b7308 */ /* 0x000fe20000000800 */
[C---:B------:R-:W-:Y:S01]  /*f250*/  HMMA.16816.F32 R8, R44.reuse, R58, R8 ;  /* 0x0000003a2c08723c */ /* 0x040fe20000001808 */
[----:B------:R-:W1:Y:S08]  /*f260*/  LDSM.16.MT88.4 R56, [R102+0x7000] ;  /* 0x007000006638783b */ /* 0x000e700000004200 */
[----:B------:R-:W5:Y:S01]  /*f270*/  MUFU.EX2 R134, R134 ;  /* 0x0000008600867308 */ /* 0x000f620000000800 */
[----:B--2---:R-:W-:Y:S09]  /*f280*/  F2FP.F16.F32.PACK_AB R41, R130, R127 ;  /* 0x0000007f8229723e */ /* 0x004ff200000000ff */
[----:B------:R-:W-:Y:S01]  /*f290*/  MUFU.EX2 R119, R121 ;  /* 0x0000007900777308 */ /* 0x000fe20000000800 */
[C---:B------:R-:W-:Y:S09]  /*f2a0*/  HMMA.16816.F32 R12, R44.reuse, R48, R12 ;  /* 0x000000302c0c723c */ /* 0x040ff2000000180c */
[----:B------:R-:W2:Y:S01]  /*f2b0*/  MUFU.EX2 R132, R132 ;  /* 0x0000008400847308 */ /* 0x000ea20000000800 */
[----:B----4-:R-:W-:Y:S01]  /*f2c0*/  F2FP.F16.F32.PACK_AB R43, R131, R128 ;  /* 0x00000080832b723e */ /* 0x010fe200000000ff */
[C---:B------:R-:W-:Y:S01]  /*f2d0*/  HMMA.16816.F32 R16, R44.reuse, R50, R16 ;  /* 0x000000322c10723c */ /* 0x040fe20000001810 */
[----:B------:R-:W4:Y:S07]  /*f2e0*/  LDSM.16.MT88.4 R48, [R144+0x7800] ;  /* 0x007800009030783b */ /* 0x000f2e0000004200 */
        /* <DEDUP_REMOVED lines=42> */
[C---:B------:R-:W-:Y:S08]  /*f590*/  HMMA.16816.F32 R12, R40.reuse, R56, R12 ;  /* 0x00000038280c723c */ /* 0x040ff0000000180c */
[C---:B------:R-:W-:Y:S01]  /*f5a0*/  HMMA.16816.F32 R16, R40.reuse, R58, R16 ;  /* 0x0000003a2810723c */ /* 0x040fe20000001810 */
[----:B------:R-:W4:Y:S07]  /*f5b0*/  LDSM.16.MT88.4 R56, [R103+0x9000] ;  /* 0x009000006738783b */ /* 0x000f2e0000004200 */
[C---:B------:R-:W-:Y:S01]  /*f5c0*/  HMMA.16816.F32 R20, R40.reuse, R60, R20 ;  /* 0x0000003c2814723c */ /* 0x040fe20000001814 */
[----:B------:R-:W-:Y:S02]  /*f5d0*/  MUFU.EX2 R60, R117 ;  /* 0x00000075003c7308 */ /* 0x000fe40000000800 */
[-CC-:B------:R-:W-:Y:S05]  /*f5e0*/  FFMA.FTZ R61, R115, R37.reuse, -R66.reuse ;  /* 0x00000025733d7223 */ /* 0x180fea0000010842 */
[C---:B------:R-:W-:Y:S03]  /*f5f0*/  HMMA.16816.F32 R24, R40.reuse, R62, R24 ;  /* 0x0000003e2818723c */ /* 0x040fe60000001818 */
[----:B------:R-:W1:Y:S01]  /*f600*/  MUFU.EX2 R61, R61 ;  /* 0x0000003d003d7308 */ /* 0x000e620000000800 */
[----:B------:R-:W-:Y:S09]  /*f610*/  FFMA.FTZ R63, R107, R37, -R66 ;  /* 0x000000256b3f7223 */ /* 0x000ff20000010842 */
[----:B------:R-:W-:Y:S01]  /*f620*/  MUFU.EX2 R62, R111 ;  /* 0x0000006f003e7308 */ /* 0x000fe20000000800 */
[C---:B---3--:R-:W-:Y:S09]  /*f630*/  HMMA.16816.F32 R28, R40.reuse, R44, R28 ;  /* 0x0000002c281c723c */ /* 0x048ff2000000181c */
[----:B------:R-:W3:Y:S01]  /*f640*/  MUFU.EX2 R63, R63 ;  /* 0x0000003f003f7308 */ /* 0x000ee20000000800 */
[----:B------:R-:W-:Y:S01]  /*f650*/  HMMA.16816.F32 R32, R40, R46, R32 ;  /* 0x0000002e2820723c */ /* 0x000fe20000001820 */
[----:B------:R-:W4:Y:S02]  /*f660*/  LDSM.16.MT88.4 R44, [R102+0x9000] ;  /* 0x00900000662c783b */ /* 0x000f240000004200 */
[----:B-----5:R-:W-:Y:S02]  /*f670*/  F2FP.F16.F32.PACK_AB R40, R134, R123 ;  /* 0x0000007b8628723e */ /* 0x020fe400000000ff */
[----:B--2---:R-:W-:Y:S02]  /*f680*/  F2FP.F16.F32.PACK_AB R42, R132, R119 ;  /* 0x00000077842a723e */ /* 0x004fe400000000ff */
[----:B-1----:R-:W-:Y:S02]  /*f690*/  F2FP.F16.F32.PACK_AB R41, R61, R60 ;  /* 0x0000003c3d29723e */ /* 0x002fe400000000ff */
[----:B---3--:R-:W-:Y:S07]  /*f6a0*/  F2FP.F16.F32.PACK_AB R43, R63, R62 ;  /* 0x0000003e3f2b723e */ /* 0x008fee00000000ff */
[C---:B------:R-:W-:Y:S03]  /*f6b0*/  HMMA.16816.F32 R4, R40.reuse, R48, R4 ;  /* 0x000000302804723c */ /* 0x040fe60000001804 */
[-CC-:B------:R-:W-:Y:S01]  /*f6c0*/  FFMA.FTZ R48, R105, R37.reuse, -R108.reuse ;  /* 0x0000002569307223 */ /* 0x180fe2000001086c */
[-CC-:B------:R-:W-:Y:S01]  /*f6d0*/  FFMA.FTZ R49, R106, R37.reuse, -R108.reuse ;  /* 0x000000256a317223 */ /* 0x180fe2000001086c */
[-C--:B------:R-:W-:Y:S03]  /*f6e0*/  FFMA.FTZ R108, R104, R37.reuse, -R108 ;  /* 0x00000025686c7223 */ /* 0x080fe6000001086c */
[C---:B------:R-:W-:Y:S01]  /*f6f0*/  HMMA.16816.F32 R8, R40.reuse, R50, R8 ;  /* 0x000000322808723c */ /* 0x040fe20000001808 */
[----:B------:R-:W-:Y:S02]  /*f700*/  MUFU.EX2 R48, R48 ;  /* 0x0000003000307308 */ /* 0x000fe40000000800 */
[----:B------:R-:W-:Y:S08]  /*f710*/  FADD.FTZ R50, R76, R81 ;  /* 0x000000514c327221 */ /* 0x000ff00000010000 */
[----:B------:R-:W1:Y:S01]  /*f720*/  MUFU.EX2 R49, R49 ;  /* 0x0000003100317308 */ /* 0x000e620000000800 */
[----:B------:R-:W-:Y:S01]  /*f730*/  FADD.FTZ R50, R77, R50 ;  /* 0x000000324d327221 */ /* 0x000fe20000010000 */
[C---:B------:R-:W-:Y:S08]  /*f740*/  HMMA.16816.F32 R12, R40.reuse, R52, R12 ;  /* 0x00000034280c723c */ /* 0x040ff0000000180c */
[----:B------:R-:W-:Y:S01]  /*f750*/  MUFU.EX2 R51, R108 ;  /* 0x0000006c00337308 */ /* 0x000fe20000000800 */
[----:B------:R-:W-:Y:S01]  /*f760*/  FADD.FTZ R79, R79, R50 ;  /* 0x000000324f4f7221 */ /* 0x000fe20000010000 */
[----:B------:R-:W-:Y:S08]  /*f770*/  FADD.FTZ R53, R83, R68 ;  /* 0x0000004453357221 */ /* 0x000ff00000010000 */
[----:B------:R-:W2:Y:S01]  /*f780*/  MUFU.EX2 R50, R67 ;  /* 0x0000004300327308 */ /* 0x000ea20000000800 */
[-C--:B------:R-:W-:Y:S01]  /*f790*/  FFMA.FTZ R52, R65, R37.reuse, -R66 ;  /* 0x0000002541347223 */ /* 0x080fe20000010842 */
[----:B------:R-:W-:Y:S01]  /*f7a0*/  FADD.FTZ R79, R74, R79 ;  /* 0x0000004f4a4f7221 */ /* 0x000fe20000010000 */
[C---:B------:R-:W-:Y:S03]  /*f7b0*/  HMMA.16816.F32 R16, R40.reuse, R54, R16 ;  /* 0x000000362810723c */ /* 0x040fe60000001810 */
[----:B------:R-:W-:Y:S01]  /*f7c0*/  FADD.FTZ R70, R70, R79 ;  /* 0x0000004f46467221 */ /* 0x000fe20000010000 */
[----:B-1----:R-:W-:Y:S01]  /*f7d0*/  F2FP.F16.F32.PACK_AB R68, R49, R48 ;  /* 0x000000303144723e */ /* 0x002fe200000000ff */
[----:B------:R-:W1:Y:S02]  /*f7e0*/  LDSM.16.MT88.4 R76, [R103+0x9800] ;  /* 0x00980000674c783b */ /* 0x000e640000004200 */
[----:B------:R-:W-:Y:S01]  /*f7f0*/  MUFU.EX2 R52, R52 ;  /* 0x0000003400347308 */ /* 0x000fe20000000800 */
[----:B------:R-:W-:Y:S01]  /*f800*/  FADD.FTZ R69, R69, R70 ;  /* 0x0000004645457221 */ /* 0x000fe20000010000 */
[C---:B----4-:R-:W-:Y:S03]  /*f810*/  HMMA.16816.F32 R20, R40.reuse, R56, R20 ;  /* 0x000000382814723c */ /* 0x050fe60000001814 */
[----:B------:R-:W-:Y:S01]  /*f820*/  FADD.FTZ R53, R82, R53 ;  /* 0x0000003552357221 */ /* 0x000fe20000010000 */
[----:B------:R-:W-:Y:S01]  /*f830*/  FFMA.FTZ R66, R38, R37, -R66 ;  /* 0x0000002526427223 */ /* 0x000fe20000010842 */
[----:B--2---:R-:W-:Y:S03]  /*f840*/  F2FP.F16.F32.PACK_AB R70, R51, R50 ;  /* 0x000000323346723e */ /* 0x004fe600000000ff */
[----:B------:R-:W2:Y:S01]  /*f850*/  MUFU.EX2 R37, R64 ;  /* 0x0000004000257308 */ /* 0x000ea20000000800 */
[----:B------:R-:W-:Y:S01]  /*f860*/  FADD.FTZ R90, R90, R69 ;  /* 0x000000455a5a7221 */ /* 0x000fe20000010000 */
[C---:B------:R-:W-:Y:S08]  /*f870*/  HMMA.16816.F32 R24, R40.reuse, R58, R24 ;  /* 0x0000003a2818723c */ /* 0x040ff00000001818 */
[----:B------:R3:W-:Y:S01]  /*f880*/  MUFU.EX2 R38, R39 ;  /* 0x0000002700267308 */ /* 0x0007e20000000800 */
[----:B------:R-:W-:Y:S01]  /*f890*/  FADD.FTZ R80, R80, R53 ;  /* 0x0000003550507221 */ /* 0x000fe20000010000 */
[----:B------:R-:W-:Y:S08]  /*f8a0*/  FADD.FTZ R90, R97, R90 ;  /* 0x0000005a615a7221 */ /* 0x000ff00000010000 */
[----:B------:R-:W4:Y:S01]  /*f8b0*/  MUFU.EX2 R177, R66 ;  /* 0x0000004200b17308 */ /* 0x000f220000000800 */
[----:B------:R-:W-:Y:S01]  /*f8c0*/  FADD.FTZ R80, R71, R80 ;  /* 0x0000005047507221 */ /* 0x000fe20000010000 */
[C---:B------:R-:W-:Y:S03]  /*f8d0*/  HMMA.16816.F32 R28, R40.reuse, R44, R28 ;  /* 0x0000002c281c723c */ /* 0x040fe6000000181c */
[----:B------:R-:W-:Y:S01]  /*f8e0*/  FADD.FTZ R99, R99, R80 ;  /* 0x0000005063637221 */ /* 0x000fe20000010000 */
[----:B--2---:R-:W-:Y:S01]  /*f8f0*/  F2FP.F16.F32.PACK_AB R69, R37, R52 ;  /* 0x000000342545723e */ /* 0x004fe200000000ff */
[----:B------:R-:W-:Y:S02]  /*f900*/  FADD.FTZ R91, R91, R90 ;  /* 0x0000005a5b5b7221 */ /* 0x000fe40000010000 */
[----:B------:R-:W-:Y:S01]  /*f910*/  FADD.FTZ R98, R98, R99 ;  /* 0x0000006362627221 */ /* 0x000fe20000010000 */
[----:B------:R-:W-:Y:S03]  /*f920*/  HMMA.16816.F32 R32, R40, R46, R32 ;  /* 0x0000002e2820723c */ /* 0x000fe60000001820 */
[----:B---3--:R-:W-:Y:S01]  /*f930*/  FADD.FTZ R39, R89, R98 ;  /* 0x0000006259277221 */ /* 0x008fe20000010000 */
[----:B----4-:R-:W-:Y:S01]  /*f940*/  F2FP.F16.F32.PACK_AB R71, R177, R38 ;  /* 0x00000026b147723e */ /* 0x010fe200000000ff */
[----:B------:R-:W-:Y:S02]  /*f950*/  FADD.FTZ R91, R88, R91 ;  /* 0x0000005b585b7221 */ /* 0x000fe40000010000 */
[----:B------:R-:W-:Y:S02]  /*f960*/  FADD.FTZ R39, R96, R39 ;  /* 0x0000002760277221 */ /* 0x000fe40000010000 */
[----:B------:R-:W-:Y:S02]  /*f970*/  FADD.FTZ R40, R116, R91 ;  /* 0x0000005b74287221 */ /* 0x000fe40000010000 */
        /* <DEDUP_REMOVED lines=42> */
.L_x_10762:
        /* <DEDUP_REMOVED lines=10> */
.L_x_10777:
        /* <DEDUP_REMOVED lines=128> */
.L_x_10772:
[----:B------:R-:W-:Y:S05]  /*104c0*/  BSYNC.RECONVERGENT B0 ;  /* 0x0000000000007941 */ /* 0x000fea0003800200 */
.L_x_10771:
        /* <DEDUP_REMOVED lines=35> */
[----:B-1----:R-:W-:Y:S05]  /*10700*/  @P0 RET.REL.NODEC R160 `(_ZN5flash24flash_fwd_splitkv_kernelI23Flash_fwd_kernel_traitsILi64ELi64ELi128ELi4ELb0ELb0EN7cutlass6half_tE19Flash_kernel_traitsILi64ELi64ELi128ELi4ES3_EELb0ELb1ELb0ELb0ELb0ELb0ELb1ELb0EEEvNS_16Flash_fwd_paramsE) ;  /* 0xfffffef8a03c0950 */ /* 0x002fea0003c3ffff */
[----:B------:R-:W-:Y:S01]  /*10710*/  MOV R161, 0x0 ;  /* 0x0000000000a17802 */ /* 0x000fe20000000f00 */
[----:B------:R1:W-:Y:S03]  /*10720*/  ST.E.128 desc[UR4][R36.64+0x3800], R4 ;  /* 0x0038000424007985 */ /* 0x0003e6000c101d04 */
[----:B-1----:R-:W-:Y:S05]  /*10730*/  RET.REL.NODEC R160 `(_ZN5flash24flash_fwd_splitkv_kernelI23Flash_fwd_kernel_traitsILi64ELi64ELi128ELi4ELb0ELb0EN7cutlass6half_tE19Flash_kernel_traitsILi64ELi64ELi128ELi4ES3_EELb0ELb1ELb0ELb0ELb0ELb0ELb1ELb0EEEvNS_16Flash_fwd_paramsE) ;  /* 0xfffffef8a0307950 */ /* 0x002fea0003c3ffff */
.L_x_10770:
[----:B------:R-:W-:Y:S01]  /*10740*/  MOV R9, 0x2 ;  /* 0x0000000200097802 */ /* 0x000fe20000000f00 */
[----:B------:R-:W-:Y:S01]  /*10750*/  IMAD.MOV.U32 R4, RZ, RZ, 0x1f ;  /* 0x0000001fff047424 */ /* 0x000fe200078e00ff */
[----:B------:R-:W-:-:S07]  /*10760*/  MOV R6, 0xffffffff ;  /* 0xffffffff00067802 */ /* 0x000fce0000000f00 */
[----:B-1---5:R-:W-:Y:S05]  /*10770*/  WARPSYNC.COLLECTIVE R6, `(.L_x_10773) ;  /* 0x0000000006087348 */ /* 0x022fea0003c00000 */
[----:B------:R2:W3:Y:S02]  /*10780*/  SHFL.BFLY P0, R11, R176, R9, R4 ;  /* 0x0c000009b00b7389 */ /* 0x0004e40000000004 */
[----:B-123-5:R-:W-:Y:S05]  /*10790*/  ENDCOLLECTIVE ;  /* 0x000000000000791b */ /* 0x02efea0003800000 */
.L_x_10773:
[----:B------:R-:W-:Y:S02]  /*107a0*/  IMAD.MOV.U32 R7, RZ, RZ, R11 ;  /* 0x000000ffff077224 */ /* 0x000fe400078e000b */
[----:B------:R-:W-:Y:S02]  /*107b0*/  IMAD.MOV.U32 R9, RZ, RZ, 0x1 ;  /* 0x00000001ff097424 */ /* 0x000fe400078e00ff */
[----:B------:R-:W-:-:S05]  /*107c0*/  FADD.FTZ R10, R7, R176 ;  /* 0x000000b0070a7221 */ /* 0x000fca0000010000 */
[----:B------:R-:W-:-:S07]  /*107d0*/  MOV R176, R10 ;  /* 0x0000000a00b07202 */ /* 0x000fce0000000f00 */
[----:B------:R-:W-:Y:S05]  /*107e0*/  WARPSYNC.COLLECTIVE R6, `(.L_x_10774) ;  /* 0x0000000006087348 */ /* 0x000fea0003c00000 */
[----:B------:R1:W2:Y:S02]  /*107f0*/  SHFL.BFLY P0, R11, R176, R9, R4 ;  /* 0x0c000009b00b7389 */ /* 0x0002a40000000004 */
[----:B-12---:R-:W-:Y:S05]  /*10800*/  ENDCOLLECTIVE ;  /* 0x000000000000791b */ /* 0x006fea0003800000 */
.L_x_10774:
[----:B------:R-:W-:Y:S01]  /*10810*/  MOV R176, R177 ;  /* 0x000000b100b07202 */ /* 0x000fe20000000f00 */
[----:B------:R-:W-:Y:S01]  /*10820*/  IMAD.MOV.U32 R9, RZ, RZ, 0x2 ;  /* 0x00000002ff097424 */ /* 0x000fe200078e00ff */
[----:B------:R-:W-:-:S07]  /*10830*/  MOV R7, R11 ;  /* 0x0000000b00077202 */ /* 0x000fce0000000f00 */
[----:B------:R-:W-:Y:S05]  /*10840*/  WARPSYNC.COLLECTIVE R6, `(.L_x_10775) ;  /* 0x0000000006087348 */ /* 0x000fea0003c00000 */
[----:B------:R1:W2:Y:S02]  /*10850*/  SHFL.BFLY P0, R11, R176, R9, R4 ;  /* 0x0c000009b00b7389 */ /* 0x0002a40000000004 */
[----:B-12---:R-:W-:Y:S05]  /*10860*/  ENDCOLLECTIVE ;  /* 0x000000000000791b */ /* 0x006fea0003800000 */
.L_x_10775:
[----:B------:R-:W-:Y:S01]  /*10870*/  FADD.FTZ R7, R10, R7 ;  /* 0x000000070a077221 */ /* 0x000fe20000010000 */
[----:B------:R-:W-:Y:S01]  /*10880*/  FADD.FTZ R8, R11, R177 ;  /* 0x000000b10b087221 */ /* 0x000fe20000010000 */
[----:B------:R-:W-:-:S04]  /*10890*/  MOV R9, 0x1 ;  /* 0x0000000100097802 */ /* 0x000fc80000000f00 */
[----:B------:R-:W-:-:S07]  /*108a0*/  MOV R176, R8 ;  /* 0x0000000800b07202 */ /* 0x000fce0000000f00 */
[----:B------:R-:W-:Y:S05]  /*108b0*/  WARPSYNC.COLLECTIVE R6, `(.L_x_10776) ;  /* 0x0000000006087348 */ /* 0x000fea0003c00000 */
[----:B------:R1:W2:Y:S02]  /*108c0*/  SHFL.BFLY P0, R11, R176, R9, R4 ;  /* 0x0c000009b00b7389 */ /* 0x0002a40000000004 */
[----:B-12---:R-:W-:Y:S05]  /*108d0*/  ENDCOLLECTIVE ;  /* 0x000000000000791b */ /* 0x006fea0003800000 */
.L_x_10776:
[----:B------:R-:W-:Y:S05]  /*108e0*/  BRA `(.L_x_10777) ;  /* 0xfffffff000f47947 */ /* 0x000fea000383ffff */
.L_x_10778:
        /* <DEDUP_REMOVED lines=9> */
.L_x_14802:


//--------------------- .text._ZN5flash24flash_fwd_splitkv_kernelI23Flash_fwd_kernel_traitsILi64ELi64ELi128ELi4ELb0ELb0EN7cutlass6half_tE19Flash_kernel_traitsILi64ELi64ELi128ELi4ES3_EELb0ELb1ELb0ELb0ELb0ELb1ELb1ELb0EEEvNS_16Flash_fwd_paramsE --------------------------
	.section	.text._ZN5flash24flash_fwd_splitkv_kernelI23Flash_fwd_kernel_traitsILi64ELi64ELi128ELi4ELb0ELb0EN7cutlass6half_tE19Flash_kernel_traitsILi64ELi64ELi128ELi4ES3_EELb0ELb1ELb0ELb0ELb0ELb1ELb1ELb0EEEvNS_16Flash_fwd_paramsE,"ax",@progbits
	.align	128
        .global         _ZN5flash24flash_fwd_splitkv_kernelI23Flash_fwd_kernel_traitsILi64ELi64ELi128ELi4ELb0ELb0EN7cutlass6half_tE19Flash_kernel_traitsILi64ELi64ELi128ELi4ES3_EELb0ELb1ELb0ELb0ELb0ELb1ELb1ELb0EEEvNS_16Flash_fwd_paramsE
        .type           _ZN5flash24flash_fwd_splitkv_kernelI23Flash_fwd_kernel_traitsILi64ELi64ELi128ELi4ELb0ELb0EN7cutlass6half_tE19Flash_kernel_traitsILi64ELi64ELi128ELi4ES3_EELb0ELb1ELb0ELb0ELb0ELb1ELb1ELb0EEEvNS_16Flash_fwd_paramsE,@function
        .size           _ZN5flash24flash_fwd_splitkv_kernelI23Flash_fwd_kernel_traitsILi64ELi64ELi128ELi4ELb0ELb0EN7cutlass6half_tE19Flash_kernel_traitsILi64ELi64ELi128ELi4ES3_EELb0ELb1ELb0ELb0ELb0ELb1ELb1ELb0EEEvNS_16Flash_fwd_paramsE,(.L_x_14803 - _ZN5flash24flash_fwd_splitkv_kernelI23Flash_fwd_kernel_traitsILi64ELi64ELi128ELi4ELb0ELb0EN7cutlass6half_tE19Flash_kernel_traitsILi64ELi64ELi128ELi4ES3_EELb0ELb1ELb0ELb0ELb0ELb1ELb1ELb0EEEvNS_16Flash_fwd_paramsE)
        .other          _ZN5flash24flash_fwd_splitkv_kernelI23Flash_fwd_kernel_traitsILi64ELi64ELi128ELi4ELb0ELb0EN7cutlass6half_tE19Flash_kernel_traitsILi64ELi64ELi128ELi4ES3_EELb0ELb1ELb0ELb0ELb0ELb1ELb1ELb0EEEvNS_16Flash_fwd_paramsE,@"STO_CUDA_ENTRY STV_DEFAULT"
_ZN5flash24flash_fwd_splitkv_kernelI23Flash_fwd_kernel_traitsILi64ELi64ELi128ELi4ELb0ELb0EN7cutlass6half_tE19Flash_kernel_traitsILi64ELi64ELi128ELi4ES3_EELb0ELb1ELb0ELb0ELb0ELb1ELb1ELb0EEEvNS_16Flash_fwd_paramsE:
.text._ZN5flash24flash_fwd_splitkv_kernelI23Flash_fwd_kernel_traitsILi64ELi64ELi128ELi4ELb0ELb0EN7cutlass6half_tE19Flash_kernel_traitsILi64ELi64ELi128ELi4ES3_EELb0ELb1ELb0ELb0ELb0ELb1ELb1ELb0EEEvNS_16Flash_fwd_paramsE:
        /* <DEDUP_REMOVED lines=29> */
[----:B-1----:R-:W-:Y:S05]  /*01d0*/  CALL.REL.NOINC `($_ZN5flash24flash_fwd_splitkv_kernelI23Flash_fwd_kernel_traitsILi64ELi64ELi128ELi4ELb0ELb0EN7cutlass6half_tE19Flash_kernel_traitsILi64ELi64ELi128ELi4ES3_EELb0ELb1ELb0ELb0ELb0ELb1ELb1ELb0EEEvNS_16Flash_fwd_paramsE$_ZN5flash30compute_attn_1rowblock_splitkvI23Flash_fwd_kernel_traitsILi64ELi64ELi128ELi4ELb0ELb0EN7cutlass6half_tE19Flash_kernel_traitsILi64ELi64ELi128ELi4ES3_EELb0ELb1ELb0ELb0ELb0ELb1ELb1ELb0ENS_16Flash_fwd_paramsEEEvRKT8_iiiii) ;  /* 0x0000000000087944 */ /* 0x002fea0003c00000 */
[----:B------:R-:W-:Y:S05]  /*01e0*/  BSYNC.RECONVERGENT B3 ;  /* 0x0000000000037941 */ /* 0x000fea0003800200 */
.L_x_10779:
[----:B------:R-:W-:Y:S05]  /*01f0*/  EXIT ;  /* 0x000000000000794d */ /* 0x000fea0003800000 */
        .type           $_ZN5flash24flash_fwd_splitkv_kernelI23Flash_fwd_kernel_traitsILi64ELi64ELi128ELi4ELb0ELb0EN7cutlass6half_tE19Flash_kernel_traitsILi64ELi64ELi128ELi4ES3_EELb0ELb1ELb0ELb0ELb0ELb1ELb1ELb0EEEvNS_16Flash_fwd_paramsE$_ZN5flash30compute_attn_1rowblock_splitkvI23Flash_fwd_kernel_traitsILi64ELi64ELi128ELi4ELb0ELb0EN7cutlass6half_tE19Flash_kernel_traitsILi64ELi64ELi128ELi4ES3_EELb0ELb1ELb0ELb0ELb0ELb1ELb1ELb0ENS_16Flash_fwd_paramsEEEvRKT8_iiiii,@function
        .size           $_ZN5flash24flash_fwd_splitkv_kernelI23Flash_fwd_kernel_traitsILi64ELi64ELi128ELi4ELb0ELb0EN7cutlass6half_tE19Flash_kernel_traitsILi64ELi64ELi128ELi4ES3_EELb0ELb1ELb0ELb0ELb0ELb1ELb1ELb0EEEvNS_16Flash_fwd_paramsE$_ZN5flash30compute_attn_1rowblock_splitkvI23Flash_fwd_kernel_traitsILi64ELi64ELi128ELi4ELb0ELb0EN7cutlass6half_tE19Flash_kernel_traitsILi64ELi64ELi128ELi4ES3_EELb0ELb1ELb0ELb0ELb0ELb1ELb1ELb0ENS_16Flash_fwd_paramsEEEvRKT8_iiiii,(.L_x_14803 - $_ZN5flash24flash_fwd_splitkv_kernelI23Flash_fwd_kernel_traitsILi64ELi64ELi128ELi4ELb0ELb0EN7cutlass6half_tE19Flash_kernel_traitsILi64ELi64ELi128ELi4ES3_EELb0ELb1ELb0ELb0ELb0ELb1ELb1ELb0EEEvNS_16Flash_fwd_paramsE$_ZN5flash30compute_attn_1rowblock_splitkvI23Flash_fwd_kernel_traitsILi64ELi64ELi128ELi4ELb0ELb0EN7cutlass6half_tE19Flash_kernel_traitsILi64ELi64ELi128ELi4ES3_EELb0ELb1ELb0ELb0ELb0ELb1ELb1ELb0ENS_16Flash_fwd_paramsEEEvRKT8_iiiii)
$_ZN5flash24flash_fwd_splitkv_kernelI23Flash_fwd_kernel_traitsILi64ELi64ELi128ELi4ELb0ELb0EN7cutlass6half_tE19Flash_kernel_traitsILi64ELi64ELi128ELi4ES3_EELb0ELb1ELb0ELb0ELb0ELb1ELb1ELb0EEEvNS_16Flash_fwd_paramsE$_ZN5flash30compute_attn_1rowblock_splitkvI23Flash_fwd_kernel_traitsILi64ELi64ELi128ELi4ELb0ELb0EN7cutlass6half_tE19Flash_kernel_traitsILi64ELi64ELi128ELi4ES3_EELb0ELb1ELb0ELb0ELb0ELb1ELb1ELb0ENS_16Flash_fwd_paramsEEEvRKT8_iiiii:
        /* <DEDUP_REMOVED lines=39> */
.L_x_10781:
[----:B------:R-:W-:Y:S05]  /*0470*/  BSYNC.RECONVERGENT B0 ;  /* 0x0000000000007941 */ /* 0x000fea0003800200 */
.L_x_10780:
[----:B------:R-:W-:Y:S04]  /*0480*/  BSSY.RECONVERGENT B0, `(.L_x_10782) ;  /* 0x0000007000007945 */ /* 0x000fe80003800200 */
[----:B------:R-:W-:Y:S05]  /*0490*/  @!P3 BRA `(.L_x_10783) ;  /* 0x000000000014b947 */ /* 0x000fea0003800000 */
[----:B-----5:R-:W4:Y:S02]  /*04a0*/  LD.E.U8 R6, desc[UR4][R2.64+0x1b2] ;  /* 0x0001b20402067980 */ /* 0x020f24000c101100 */
[----:B----4-:R-:W-:-:S13]  /*04b0*/  ISETP.NE.AND P1, PT, R6, RZ, PT ;  /* 0x000000ff0600720c */ /* 0x010fda0003f25270 */
[----:B------:R-:W4:Y:S02]  /*04c0*/  @P1 LD.E R9, desc[UR4][R20.64+0x4] ;  /* 0x0000040414091980 */ /* 0x000f24000c101900 */
[----:B----4-:R-:W-:-:S06]  /*04d0*/  @P1 IADD3 R6, PT, PT, R9, -R16, RZ ;  /* 0x8000001009061210 */ /* 0x010fcc0007ffe0ff */
[----:B------:R4:W5:Y:S02]  /*04e0*/  @!P1 LD.E R6, desc[UR4][R20.64] ;  /* 0x0000000414069980 */ /* 0x000964000c101900 */
.L_x_10783:
[----:B------:R-:W-:Y:S05]  /*04f0*/  BSYNC.RECONVERGENT B0 ;  /* 0x0000000000007941 */ /* 0x000fea0003800200 */
.L_x_10782:
        /* <DEDUP_REMOVED lines=8> */
.L_x_10785:
[----:B------:R-:W5:Y:S01]  /*0580*/  LD.E.64 R12, desc[UR4][R2.64+0x108] ;  /* 0x00010804020c7980 */ /* 0x000f62000c101b00 */
[----:B------:R-:W-:Y:S01]  /*0590*/  BSSY.RECONVERGENT B0, `(.L_x_10787) ;  /* 0x0000006000007945 */ /* 0x000fe20003800200 */
[----:B-1----:R-:W-:Y:S01]  /*05a0*/  IMAD.MOV.U32 R25, RZ, RZ, RZ ;  /* 0x000000ffff197224 */ /* 0x002fe200078e00ff */
[----:B-----5:R-:W-:-:S04]  /*05b0*/  ISETP.NE.U32.AND P0, PT, R12, RZ, PT ;  /* 0x000000ff0c00720c */ /* 0x020fc80003f05070 */
[----:B------:R-:W-:-:S13]  /*05c0*/  ISETP.NE.AND.EX P0, PT, R13, RZ, PT, P0 ;  /* 0x000000ff0d00720c */ /* 0x000fda0003f05300 */
[----:B------:R-:W-:Y:S05]  /*05d0*/  @!P0 BRA `(.L_x_10788) ;  /* 0x0000000000048947 */ /* 0x000fea0003800000 */
[----:B------:R1:W5:Y:S02]  /*05e0*/  LD.E R25, desc[UR4][R2.64+0xbc] ;  /* 0x0000bc0402197980 */ /* 0x000364000c101900 */
.L_x_10788:
[----:B------:R-:W-:Y:S05]  /*05f0*/  BSYNC.RECONVERGENT B0 ;  /* 0x0000000000007941 */ /* 0x000fea0003800200 */
.L_x_10787:
[----:B-----5:R-:W-:Y:S02]  /*0600*/  IADD3 R25, PT, PT, R25, R6, -R15 ;  /* 0x0000000619197210 */ /* 0x020fe40007ffe80f */
.L_x_10786:
[----:B------:R-:W-:Y:S05]  /*0610*/  BSYNC.RECONVERGENT B1 ;  /* 0x0000000000017941 */ /* 0x000fea0003800200 */
.L_x_10784:
[----:B------:R-:W-:Y:S01]  /*0620*/  IMAD.SHL.U32 R180, R19, 0x40, RZ ;  /* 0x0000004013b47824 */ /* 0x000fe200078e00ff */
[----:B------:R-:W-:-:S04]  /*0630*/  MOV R177, 0x0 ;  /* 0x0000000000b17802 */ /* 0x000fc80000000f00 */
[----:B------:R-:W-:-:S13]  /*0640*/  ISETP.GT.AND P0, PT, R37, R180, PT ;  /* 0x000000b42500720c */ /* 0x000fda0003f04270 */
[----:B-1234-:R-:W-:Y:S05]  /*0650*/  @!P0 RET.REL.NODEC R176 `(_ZN5flash24flash_fwd_splitkv_kernelI23Flash_fwd_kernel_traitsILi64ELi64ELi128ELi4ELb0ELb0EN7cutlass6half_tE19Flash_kernel_traitsILi64ELi64ELi128ELi4ES3_EELb0ELb1ELb0ELb0ELb0ELb1ELb1ELb0EEEvNS_16Flash_fwd_paramsE) ;  /* 0xfffffff8b0688950 */ /* 0x01efea0003c3ffff */
[----:B------:R-:W2:Y:S04]  /*0660*/  LD.E R6, desc[UR4][R2.64+0xb8] ;  /* 0x0000b80402067980 */ /* 0x000ea8000c101900 */
[----:B------:R-:W3:Y:S04]  /*0670*/  LD.E R12, desc[UR4][R2.64+0x184] ;  /* 0x00018404020c7980 */ /* 0x000ee8000c101900 */
[----:B------:R-:W4:Y:S01]  /*0680*/  LD.E R11, desc[UR4][R2.64+0x188] ;  /* 0x00018804020b7980 */ /* 0x000f22000c101900 */
[----:B------:R-:W-:-:S04]  /*0690*/  IABS R9, R10 ;  /* 0x0000000a00097213 */ /* 0x000fc80000000000 */
[----:B------:R-:W1:Y:S08]  /*06a0*/  I2F.RP R7, R9 ;  /* 0x0000000900077306 */ /* 0x000e700000209400 */
[----:B-1----:R-:W1:Y:S02]  /*06b0*/  MUFU.RCP R20, R7 ;  /* 0x0000000700147308 */ /* 0x002e640000001000 */
[----:B-1----:R-:W-:-:S06]  /*06c0*/  VIADD R20, R20, 0xffffffe ;  /* 0x0ffffffe14147836 */ /* 0x002fcc0000000000 */
[----:B------:R1:W5:Y:S02]  /*06d0*/  F2I.FTZ.U32.TRUNC.NTZ R21, R20 ;  /* 0x0000001400157305 */ /* 0x000364000021f000 */
[----:B-1----:R-:W-:Y:S02]  /*06e0*/  IMAD.MOV.U32 R20, RZ, RZ, RZ ;  /* 0x000000ffff147224 */ /* 0x002fe400078e00ff */
[----:B--2---:R-:W-:-:S05]  /*06f0*/  VIADD R6, R6, 0x7f ;  /* 0x0000007f06067836 */ /* 0x004fca0000000000 */
[----:B------:R-:W-:-:S04]  /*0700*/  SHF.R.S32.HI R17, RZ, 0x1f, R6 ;  /* 0x0000001fff117819 */ /* 0x000fc80000011406 */
[----:B------:R-:W-:Y:S01]  /*0710*/  LEA.HI R17, R17, R6, RZ, 0x7 ;  /* 0x0000000611117211 */ /* 0x000fe200078f38ff */
[----:B-----5:R-:W-:-:S03]  /*0720*/  IMAD.MOV R6, RZ, RZ, -R21 ;  /* 0x000000ffff067224 */ /* 0x020fc600078e0a15 */
[-C--:B------:R-:W-:Y:S01]  /*0730*/  LEA.HI.SX32 R17, R17, R10.reuse, 0x19 ;  /* 0x0000000a11117211 */ /* 0x080fe200078fcaff */
[----:B------:R-:W-:Y:S01]  /*0740*/  IMAD R13, R6, R9, RZ ;  /* 0x00000009060d7224 */ /* 0x000fe200078e02ff */
[----:B------:R-:W-:-:S03]  /*0750*/  IABS R6, R10 ;  /* 0x0000000a00067213 */ /* 0x000fc60000000000 */
[----:B------:R-:W-:Y:S02]  /*0760*/  VIADD R17, R17, 0xffffffff ;  /* 0xffffffff11117836 */ /* 0x000fe40000000000 */
[----:B------:R-:W-:-:S03]  /*0770*/  IMAD.HI.U32 R13, R21, R13, R20 ;  /* 0x0000000d150d7227 */ /* 0x000fc600078e0014 */
[----:B------:R-:W-:Y:S01]  /*0780*/  IABS R7, R17 ;  /* 0x0000001100077213 */ /* 0x000fe20000000000 */
[----:B------:R-:W-:Y:S01]  /*0790*/  IMAD.MOV R6, RZ, RZ, -R6 ;  /* 0x000000ffff067224 */ /* 0x000fe200078e0a06 */
[----:B------:R-:W-:-:S03]  /*07a0*/  LOP3.LUT R17, R17, R10, RZ, 0x3c, !PT ;  /* 0x0000000a11117212 */ /* 0x000fc600078e3cff */
[----:B------:R-:W-:Y:S01]  /*07b0*/  IMAD.HI.U32 R13, R13, R7, RZ ;  /* 0x000000070d0d7227 */ /* 0x000fe200078e00ff */
[----:B------:R-:W-:-:S03]  /*07c0*/  ISETP.GE.AND P0, PT, R17, RZ, PT ;  /* 0x000000ff1100720c */ /* 0x000fc60003f06270 */
[----:B------:R-:W-:Y:S02]  /*07d0*/  IMAD R6, R13, R6, R7 ;  /* 0x000000060d067224 */ /* 0x000fe400078e0207 */
[----:B---3--:R-:W-:-:S03]  /*07e0*/  IMAD.IADD R7, R12, 0x1, R37 ;  /* 0x000000010c077824 */ /* 0x008fc600078e0225 */
[----:B------:R-:W-:Y:S02]  /*07f0*/  ISETP.GT.U32.AND P1, PT, R9, R6, PT ;  /* 0x000000060900720c */ /* 0x000fe40003f24070 */
[----:B------:R-:W-:-:S11]  /*0800*/  IADD3 R7, PT, PT, -R7, R180, R25 ;  /* 0x000000b407077210 */ /* 0x000fd60007ffe119 */
[----:B------:R-:W-:Y:S02]  /*0810*/  @!P1 IMAD.IADD R6, R6, 0x1, -R9 ;  /* 0x0000000106069824 */ /* 0x000fe400078e0a09 */
[----:B------:R-:W-:Y:S01]  /*0820*/  @!P1 VIADD R13, R13, 0x1 ;  /* 0x000000010d0d9836 */ /* 0x000fe20000000000 */
[----:B------:R-:W-:Y:S02]  /*0830*/  ISETP.NE.AND P1, PT, R10, RZ, PT ;  /* 0x000000ff0a00720c */ /* 0x000fe40003f25270 */
[----:B------:R-:W-:Y:S01]  /*0840*/  ISETP.GE.U32.AND P2, PT, R6, R9, PT ;  /* 0x000000090600720c */ /* 0x000fe20003f46070 */
[----:B------:R-:W-:-:S05]  /*0850*/  VIADD R6, R25, 0x7f ;  /* 0x0000007f19067836 */ /* 0x000fca0000000000 */
[----:B------:R-:W-:Y:S02]  /*0860*/  IADD3 R12, PT, PT, R6, R180, -R37 ;  /* 0x000000b4060c7210 */ /* 0x000fe40007ffe825 */
[----:B------:R-:W-:Y:S02]  /*0870*/  SHF.R.S32.HI R9, RZ, 0x1f, R6 ;  /* 0x0000001fff097819 */ /* 0x000fe40000011406 */
[----:B----4-:R-:W-:Y:S02]  /*0880*/  IADD3 R11, PT, PT, R12, 0x40, R11 ;  /* 0x000000400c0b7810 */ /* 0x010fe40007ffe00b */
[----:B------:R-:W-:Y:S01]  /*0890*/  SHF.R.S32.HI R12, RZ, 0x1f, R7 ;  /* 0x0000001fff0c7819 */ /* 0x000fe20000011407 */
[----:B------:R-:W-:Y:S01]  /*08a0*/  @P2 VIADD R13, R13, 0x1 ;  /* 0x000000010d0d2836 */ /* 0x000fe20000000000 */
[----:B------:R-:W-:Y:S02]  /*08b0*/  LEA.HI R9, R9, R6, RZ, 0x7 ;  /* 0x0000000609097211 */ /* 0x000fe400078f38ff */
[----:B------:R-:W-:Y:S01]  /*08c0*/  LEA.HI R12, R12, R7, RZ, 0x7 ;  /* 0x000000070c0c7211 */ /* 0x000fe200078f38ff */
[----:B------:R-:W-:Y:S01]  /*08d0*/  @!P0 IMAD.MOV R13, RZ, RZ, -R13 ;  /* 0x000000ffff0d8224 */ /* 0x000fe200078e0a0d */
[----:B------:R-:W-:-:S02]  /*08e0*/  @!P1 LOP3.LUT R13, RZ, R10, RZ, 0x33, !PT ;  /* 0x0000000aff0d9212 */ /* 0x000fc400078e33ff */
[----:B------:R-:W-:Y:S02]  /*08f0*/  SHF.R.S32.HI R10, RZ, 0x1f, R11 ;  /* 0x0000001fff0a7819 */ /* 0x000fe4000001140b */
[----:B------:R-:W-:Y:S01]  /*0900*/  SHF.R.S32.HI R9, RZ, 0x7, R9 ;  /* 0x00000007ff097819 */ /* 0x000fe20000011409 */
[----:B------:R-:W-:Y:S01]  /*0910*/  IMAD R6, R13, UR8, RZ ;  /* 0x000000080d067c24 */ /* 0x000fe2000f8e02ff */
[----:B------:R-:W-:Y:S02]  /*0920*/  LEA.HI R10, R10, R11, RZ, 0x7 ;  /* 0x0000000b0a0a7211 */ /* 0x000fe400078f38ff */
[----:B------:R-:W-:Y:S02]  /*0930*/  SHF.R.S32.HI R171, RZ, 0x7, R12 ;  /* 0x00000007ffab7819 */ /* 0x000fe4000001140c */
[----:B------:R-:W-:Y:S02]  /*0940*/  SHF.R.S32.HI R10, RZ, 0x7, R10 ;  /* 0x00000007ff0a7819 */ /* 0x000fe4000001140a */
[----:B------:R-:W-:-:S02]  /*0950*/  VIADDMNMX R9, R6, R13, R9, PT ;  /* 0x0000000d06097246 */ /* 0x000fc40003800109 */
        /* <DEDUP_REMOVED lines=75> */
[----:B-1----:R-:W-:Y:S05]  /*0e10*/  @P6 RET.REL.NODEC R176 `(_ZN5flash24flash_fwd_splitkv_kernelI23Flash_fwd_kernel_traitsILi64ELi64ELi128ELi4ELb0ELb0EN7cutlass6half_tE19Flash_kernel_traitsILi64ELi64ELi128ELi4ES3_EELb0ELb1ELb0ELb0ELb0ELb1ELb1ELb0EEEvNS_16Flash_fwd_paramsE) ;  /* 0xfffffff0b0786950 */ /* 0x002fea0003c3ffff */
[----:B------:R-:W-:Y:S02]  /*0e20*/  MOV R5, 0xff800000 ;  /* 0xff80000000057802 */ /* 0x000fe40000000f00 */
[----:B------:R-:W-:-:S03]  /*0e30*/  MOV R177, 0x0 ;  /* 0x0000000000b17802 */ /* 0x000fc60000000f00 */
[----:B------:R1:W-:Y:S02]  /*0e40*/  ST.E desc[UR4][R2.64+0xe0], R5 ;  /* 0x0000e00502007985 */ /* 0x0003e4000c101904 */
[----:B-1----:R-:W-:Y:S05]  /*0e50*/  RET.REL.NODEC R176 `(_ZN5flash24flash_fwd_splitkv_kernelI23Flash_fwd_kernel_traitsILi64ELi64ELi128ELi4ELb0ELb0EN7cutlass6half_tE19Flash_kernel_traitsILi64ELi64ELi128ELi4ES3_EELb0ELb1ELb0ELb0ELb0ELb1ELb1ELb0EEEvNS_16Flash_fwd_paramsE) ;  /* 0xfffffff0b0687950 */ /* 0x002fea0003c3ffff */
.L_x_10789:
        /* <DEDUP_REMOVED lines=43> */
[-C--:B---3--:R-:W-:Y:S02]  /*1110*/  IMAD R4, R17, R183.reuse, RZ ;  /* 0x000000b711047224 */ /* 0x088fe400078e02ff */
[----:B------:R-:W-:-:S05]  /*1120*/  IMAD.WIDE.U32 R16, R16, R183, RZ ;  /* 0x000000b710107225 */ /* 0x000fca00078e00ff */
[----:B------:R-:W-:Y:S01]  /*1130*/  IADD3 R185, PT, PT, R17, R4, RZ ;  /* 0x0000000411b97210 */ /* 0x000fe20007ffe0ff */
[----:B------:R-:W-:Y:S01]  /*1140*/  @P1 VIADD R11, R11, 0x1 ;  /* 0x000000010b0b1836 */ /* 0x000fe20000000000 */
[----:B------:R-:W-:-:S03]  /*1150*/  LEA R184, P1, R16, R100, 0x2 ;  /* 0x0000006410b87211 */ /* 0x000fc600078210ff */
[----:B------:R-:W-:Y:S01]  /*1160*/  @!P2 IMAD.MOV R11, RZ, RZ, -R11 ;  /* 0x000000ffff0ba224 */ /* 0x000fe200078e0a0b */
[----:B------:R-:W-:Y:S02]  /*1170*/  LEA.HI.X R185, R16, R101, R185, 0x2, P1 ;  /* 0x0000006510b97211 */ /* 0x000fe400008f14b9 */
[----:B------:R-:W-:-:S05]  /*1180*/  @!P3 LOP3.LUT R11, RZ, R14, RZ, 0x33, !PT ;  /* 0x0000000eff0bb212 */ /* 0x000fca00078e33ff */
        /* <DEDUP_REMOVED lines=51> */
.L_x_10791:
        /* <DEDUP_REMOVED lines=28> */
[----:B------:R-:W-:Y:S01]  /*1680*/  @P4 IADD3 R7, PT, PT, R15, R16, RZ ;  /* 0x000000100f074210 */ /* 0x000fe20007ffe0ff */
[----:B----45:R-:W-:Y:S02]  /*1690*/  @!P4 IMAD R9, R11, R14, RZ ;  /* 0x0000000e0b09c224 */ /* 0x030fe400078e02ff */
[----:B------:R-:W-:Y:S01]  /*16a0*/  @!P4 IMAD.IADD R27, R27, 0x1, R4 ;  /* 0x000000011b1bc824 */ /* 0x000fe200078e0204 */
[----:B------:R-:W-:Y:S02]  /*16b0*/  @!P4 SHF.R.S32.HI R4, RZ, 0x1f, R14 ;  /* 0x0000001fff04c819 */ /* 0x000fe4000001140e */
[----:B------:R-:W-:-:S03]  /*16c0*/  @!P3 IADD3 R6, PT, PT, R6, -R5, RZ ;  /* 0x800000050606b210 */ /* 0x000fc60007ffe0ff */
[----:B------:R-:W-:Y:S01]  /*16d0*/  @!P4 IMAD R9, R10, R4, R9 ;  /* 0x000000040a09c224 */ /* 0x000fe200078e0209 */
[----:B------:R-:W-:Y:S01]  /*16e0*/  ISETP.GE.U32.AND P5, PT, R6, R5, PT ;  /* 0x000000050600720c */ /* 0x000fe20003fa6070 */
[----:B------:R-:W-:Y:S01]  /*16f0*/  @!P4 IMAD.WIDE.U32 R10, R10, R14, R26 ;  /* 0x0000000e0a0ac225 */ /* 0x000fe200078e001a */
[----:B------:R-:W-:-:S03]  /*1700*/  LOP3.LUT R5, R181, R12, RZ, 0x3c, !PT ;  /* 0x0000000cb5057212 */ /* 0x000fc600078e3cff */
[-C--:B------:R-:W-:Y:S02]  /*1710*/  @P4 IMAD R4, R167, R7.reuse, RZ ;  /* 0x00000007a7044224 */ /* 0x080fe400078e02ff */
[----:B------:R-:W-:Y:S01]  /*1720*/  @P4 IMAD.WIDE.U32 R26, R166, R7, RZ ;  /* 0x00000007a61a4225 */ /* 0x000fe200078e00ff */
[----:B------:R-:W-:Y:S02]  /*1730*/  ISETP.GE.AND P2, PT, R5, RZ, PT ;  /* 0x000000ff0500720c */ /* 0x000fe40003f46270 */
[----:B------:R-:W-:Y:S01]  /*1740*/  ISETP.NE.AND P1, PT, R12, RZ, PT ;  /* 0x000000ff0c00720c */ /* 0x000fe20003f25270 */
[----:B------:R-:W-:Y:S01]  /*1750*/  @!P4 IMAD.IADD R9, R11, 0x1, R9 ;  /* 0x000000010b09c824 */ /* 0x000fe200078e0209 */
[----:B------:R-:W-:Y:S01]  /*1760*/  LEA R7, R38, 0xffffff80, 0x7 ;  /* 0xffffff8026077811 */ /* 0x000fe200078e38ff */
[----:B------:R-:W-:Y:S01]  /*1770*/  @!P3 VIADD R13, R13, 0x1 ;  /* 0x000000010d0db836 */ /* 0x000fe20000000000 */
[----:B------:R-:W-:Y:S02]  /*1780*/  @P4 IADD3 R9, PT, PT, R27, R4, RZ ;  /* 0x000000041b094210 */ /* 0x000fe40007ffe0ff */
[----:B------:R-:W-:Y:S01]  /*1790*/  @P4 MOV R10, R26 ;  /* 0x0000001a000a4202 */ /* 0x000fe20000000f00 */
[----:B------:R-:W-:Y:S01]  /*17a0*/  IMAD R6, R167, R7, RZ ;  /* 0x00000007a7067224 */ /* 0x000fe200078e02ff */
[----:B------:R-:W-:Y:S01]  /*17b0*/  SHF.R.S32.HI R11, RZ, 0x1f, R7 ;  /* 0x0000001fff0b7819 */ /* 0x000fe20000011407 */
[----:B------:R-:W-:Y:S01]  /*17c0*/  @!P4 IMAD R4, R169, R15, RZ ;  /* 0x0000000fa904c224 */ /* 0x000fe200078e02ff */
[----:B------:R-:W-:Y:S01]  /*17d0*/  @!P4 SHF.R.S32.HI R5, RZ, 0x1f, R15 ;  /* 0x0000001fff05c819 */ /* 0x000fe2000001140f */
[----:B------:R-:W-:Y:S01]  /*17e0*/  @P5 VIADD R13, R13, 0x1 ;  /* 0x000000010d0d5836 */ /* 0x000fe20000000000 */
[----:B------:R-:W-:-:S02]  /*17f0*/  MOV R26, R10 ;  /* 0x0000000a001a7202 */ /* 0x000fc40000000f00 */
[----:B------:R-:W-:Y:S01]  /*1800*/  MOV R27, R9 ;  /* 0x00000009001b7202 */ /* 0x000fe20000000f00 */
[----:B------:R-:W-:Y:S01]  /*1810*/  IMAD R6, R11, R166, R6 ;  /* 0x000000a60b067224 */ /* 0x000fe200078e0206 */
[----:B------:R-:W-:Y:S01]  /*1820*/  @!P2 IADD3 R13, PT, PT, -R13, RZ, RZ ;  /* 0x000000ff0d0da210 */ /* 0x000fe20007ffe1ff */
[----:B------:R-:W-:Y:S02]  /*1830*/  @!P4 IMAD R4, R5, R168, R4 ;  /* 0x000000a80504c224 */ /* 0x000fe400078e0204 */
[----:B------:R-:W-:Y:S01]  /*1840*/  IMAD.WIDE.U32 R26, R166, R7, R26 ;  /* 0x00000007a61a7225 */ /* 0x000fe200078e001a */
[----:B------:R-:W-:-:S03]  /*1850*/  @!P1 LOP3.LUT R13, RZ, R12, RZ, 0x33, !PT ;  /* 0x0000000cff0d9212 */ /* 0x000fc600078e33ff */
[----:B------:R-:W-:Y:S01]  /*1860*/  @!P4 IMAD.WIDE.U32 R30, R168, R15, RZ ;  /* 0x0000000fa81ec225 */ /* 0x000fe200078e00ff */
[----:B------:R-:W-:Y:S02]  /*1870*/  IADD3 R17, PT, PT, R27, R6, RZ ;  /* 0x000000061b117210 */ /* 0x000fe40007ffe0ff */
[----:B------:R-:W-:Y:S02]  /*1880*/  @!P4 SHF.R.S32.HI R5, RZ, 0x1f, R14 ;  /* 0x0000001fff05c819 */ /* 0x000fe4000001140e */
[----:B------:R-:W-:Y:S01]  /*1890*/  @!P4 IADD3 R31, PT, PT, R31, R4, RZ ;  /* 0x000000041f1fc210 */ /* 0x000fe20007ffe0ff */
[----:B------:R-:W-:Y:S01]  /*18a0*/  @!P4 IMAD R4, R21, R14, RZ ;  /* 0x0000000e1504c224 */ /* 0x000fe200078e02ff */
[----:B------:R-:W-:Y:S01]  /*18b0*/  SHF.R.S32.HI R6, RZ, 0x1f, R13 ;  /* 0x0000001fff067819 */ /* 0x000fe2000001140d */
[----:B------:R-:W-:Y:S01]  /*18c0*/  @P4 IMAD.IADD R15, R15, 0x1, R16 ;  /* 0x000000010f0f4824 */ /* 0x000fe200078e0210 */
[----:B------:R-:W-:Y:S01]  /*18d0*/  MOV R16, R26 ;  /* 0x0000001a00107202 */ /* 0x000fe20000000f00 */
[----:B------:R-:W-:-:S02]  /*18e0*/  IMAD R9, R23, R13, RZ ;  /* 0x0000000d17097224 */ /* 0x000fc400078e02ff */
        /* <DEDUP_REMOVED lines=12> */
.L_x_10792:
[----:B------:R-:W-:Y:S05]  /*19b0*/  BSYNC.RECONVERGENT B0 ;  /* 0x0000000000007941 */ /* 0x000fea0003800200 */
.L_x_10790:
        /* <DEDUP_REMOVED lines=28> */
[----:B------:R-:W-:-:S07]  /*1b80*/  ISETP.GE.AND P2, PT, R9, RZ, PT ;  /* 0x000000ff0900720c */ /* 0x000fce0003f46270 */
[----:B------:R-:W-:-:S05]  /*1b90*/  @P4 VIADD R20, R20, 0x1 ;  /* 0x0000000114144836 */ /* 0x000fca0000000000 */
[----:B------:R-:W-:Y:S01]  /*1ba0*/  MOV R13, R20 ;  /* 0x00000014000d7202 */ /* 0x000fe20000000f00 */
[----:B------:R-:W1:Y:S01]  /*1bb0*/  S2R R9, SR_CgaCtaId ;  /* 0x0000000000097919 */ /* 0x000e620000008800 */
[----:B-----5:R-:W-:-:S03]  /*1bc0*/  IMAD R18, R11, R168, RZ ;  /* 0x000000a80b127224 */ /* 0x020fc600078e02ff */
[----:B------:R-:W-:Y:S01]  /*1bd0*/  @!P2 IMAD.MOV R13, RZ, RZ, -R13 ;  /* 0x000000ffff0da224 */ /* 0x000fe200078e0a0d */
        /* <DEDUP_REMOVED lines=12> */
[----:B------:R-:W-:Y:S02]  /*1ca0*/  IADD3 R28, P3, PT, R178, R6, RZ ;  /* 0x00000006b21c7210 */ /* 0x000fe40007f7e0ff */
[----:B------:R-:W-:Y:S02]  /*1cb0*/  IADD3 R10, P2, PT, R10, R30, RZ ;  /* 0x0000001e0a0a7210 */ /* 0x000fe40007f5e0ff */
[----:B------:R-:W-:Y:S02]  /*1cc0*/  IADD3 R6, PT, PT, R31, R7, RZ ;  /* 0x000000071f067210 */ /* 0x000fe40007ffe0ff */
[----:B------:R-:W-:-:S03]  /*1cd0*/  SHF.R.U32.HI R20, RZ, 0x3, R8 ;  /* 0x00000003ff147819 */ /* 0x000fc60000011608 */
[----:B------:R-:W-:Y:S02]  /*1ce0*/  IMAD.X R11, R5, 0x1, R6, P2 ;  /* 0x00000001050b7824 */ /* 0x000fe400010e0606 */
[----:B------:R-:W-:Y:S02]  /*1cf0*/  IMAD R175, R169, R20, RZ ;  /* 0x00000014a9af7224 */ /* 0x000fe400078e02ff */
[----:B------:R-:W-:-:S04]  /*1d00*/  IMAD.WIDE.U32 R10, R20, R168, R10 ;  /* 0x000000a8140a7225 */ /* 0x000fc800078e000a */
[----:B------:R-:W-:Y:S01]  /*1d10*/  IMAD.X R29, RZ, RZ, R4, P3 ;  /* 0x000000ffff1d7224 */ /* 0x000fe200018e0604 */
[----:B------:R-:W-:Y:S01]  /*1d20*/  MOV R4, 0x400 ;  /* 0x0000040000047802 */ /* 0x000fe20000000f00 */
[----:B------:R-:W-:-:S03]  /*1d30*/  IMAD.IADD R175, R11, 0x1, R175 ;  /* 0x000000010baf7824 */ /* 0x000fc600078e02af */
[----:B-1----:R-:W-:Y:S01]  /*1d40*/  LEA R9, R9, R4, 0x18 ;  /* 0x0000000409097211 */ /* 0x002fe200078ec0ff */
[----:B------:R-:W-:Y:S02]  /*1d50*/  IMAD R173, R167, R20, RZ ;  /* 0x00000014a7ad7224 */ /* 0x000fe400078e02ff */
[----:B------:R-:W-:-:S04]  /*1d60*/  IMAD.WIDE.U32 R6, R20, R166, R28 ;  /* 0x000000a614067225 */ /* 0x000fc800078e001c */
[----:B------:R-:W-:Y:S01]  /*1d70*/  IMAD.IADD R170, R37, 0x1, -R180 ;  /* 0x0000000125aa7824 */ /* 0x000fe200078e0ab4 */
[----:B------:R-:W-:Y:S02]  /*1d80*/  LOP3.LUT R13, R12, 0x1c0, RZ, 0xc0, !PT ;  /* 0x000001c00c0d7812 */ /* 0x000fe400078ec0ff */
[----:B------:R-:W-:Y:S02]  /*1d90*/  IADD3 R173, PT, PT, R7, R173, RZ ;  /* 0x000000ad07ad7210 */ /* 0x000fe40007ffe0ff */
[----:B------:R-:W-:-:S04]  /*1da0*/  LOP3.LUT R13, R13, 0x38, R8, 0xf8, !PT ;  /* 0x000000380d0d7812 */ /* 0x000fc800078ef808 */
[----:B------:R-:W-:Y:S01]  /*1db0*/  LOP3.LUT R13, R13, 0x38, R12, 0x78, !PT ;  /* 0x000000380d0d7812 */ /* 0x000fe200078e780c */
        /* <DEDUP_REMOVED lines=17> */
[----:B------:R-:W-:Y:S02]  /*1ed0*/  SHF.L.U32 R11, R8, 0x6, RZ ;  /* 0x00000006080b7819 */ /* 0x000fe400000006ff */
[----:B------:R-:W-:Y:S01]  /*1ee0*/  LEA.HI.X R173, R6, R17, R173, 0x1, P3 ;  /* 0x0000001106ad7211 */ /* 0x000fe200018f0cad */
[----:B------:R-:W-:Y:S01]  /*1ef0*/  IMAD R17, R15, R181, RZ ;  /* 0x000000b50f117224 */ /* 0x000fe200078e02ff */
[----:B------:R-:W-:Y:S02]  /*1f00*/  SHF.R.S32.HI R6, RZ, 0x1f, R181 ;  /* 0x0000001fff067819 */ /* 0x000fe400000114b5 */
[----:B------:R-:W-:Y:S02]  /*1f10*/  SHF.R.U32.HI R27, RZ, 0x1, R8 ;  /* 0x00000001ff1b7819 */ /* 0x000fe40000011608 */
[----:B------:R-:W-:Y:S01]  /*1f20*/  LOP3.LUT R7, R11, 0x1c0, RZ, 0xc0, !PT ;  /* 0x000001c00b077812 */ /* 0x000fe200078ec0ff */
[----:B------:R-:W-:Y:S01]  /*1f30*/  IMAD R17, R14, R6, R17 ;  /* 0x000000060e117224 */ /* 0x000fe200078e0211 */
[----:B------:R-:W-:Y:S01]  /*1f40*/  LOP3.LUT R6, R13, 0x1e00, R12, 0xf8, !PT ;  /* 0x00001e000d067812 */ /* 0x000fe200078ef80c */
[----:B------:R-:W-:Y:S01]  /*1f50*/  IMAD.WIDE.U32 R14, R181, R14, R22 ;  /* 0x0000000eb50e7225 */ /* 0x000fe200078e0016 */
[----:B------:R-:W-:-:S02]  /*1f60*/  LOP3.LUT R5, R7, 0x8, R27, 0xf8, !PT ;  /* 0x0000000807057812 */ /* 0x000fc400078ef81b */
[----:B------:R-:W-:Y:S01]  /*1f70*/  SHF.R.U32.HI R0, RZ, 0x4, R8 ;  /* 0x00000004ff007819 */ /* 0x000fe20000011608 */
[----:B------:R-:W-:Y:S01]  /*1f80*/  IMAD.IADD R17, R15, 0x1, R17 ;  /* 0x000000010f117824 */ /* 0x000fe200078e0211 */
        /* <DEDUP_REMOVED lines=18> */
.L_x_10795:
[----:B------:R2:W-:Y:S02]  /*20b0*/  STS.128 [R179], RZ ;  /* 0x000000ffb3007388 */ /* 0x0005e40000000c00 */
.L_x_10794:
[----:B------:R-:W-:Y:S05]  /*20c0*/  BSYNC.RECONVERGENT B0 ;  /* 0x0000000000007941 */ /* 0x000fea0003800200 */
.L_x_10793:
        /* <DEDUP_REMOVED lines=29> */
.L_x_10797:
[----:B------:R-:W-:Y:S05]  /*22a0*/  BSYNC.RECONVERGENT B0 ;  /* 0x0000000000007941 */ /* 0x000fea0003800200 */
.L_x_10796:
        /* <DEDUP_REMOVED lines=19> */
.L_x_10799:
[----:B------:R-:W-:Y:S05]  /*23e0*/  BSYNC.RECONVERGENT B0 ;  /* 0x0000000000007941 */ /* 0x000fea0003800200 */
.L_x_10798:
        /* <DEDUP_REMOVED lines=18> */
.L_x_10801:
[----:B------:R-:W-:Y:S05]  /*2510*/  BSYNC.RECONVERGENT B0 ;  /* 0x0000000000007941 */ /* 0x000fea0003800200 */
.L_x_10800:
        /* <DEDUP_REMOVED lines=11> */
.L_x_10804:
[----:B------:R1:W-:Y:S02]  /*25d0*/  STS.128 [R179+0x2000], RZ ;  /* 0x002000ffb3007388 */ /* 0x0003e40000000c00 */
.L_x_10803:
[----:B------:R-:W-:Y:S05]  /*25e0*/  BSYNC.RECONVERGENT B0 ;  /* 0x0000000000007941 */ /* 0x000fea0003800200 */
.L_x_10802:
        /* <DEDUP_REMOVED lines=21> */
.L_x_10806:
[----:B------:R-:W-:Y:S05]  /*2740*/  BSYNC.RECONVERGENT B0 ;  /* 0x0000000000007941 */ /* 0x000fea0003800200 */
.L_x_10805:
        /* <DEDUP_REMOVED lines=13> */
.L_x_10808:
[----:B------:R-:W-:Y:S05]  /*2820*/  BSYNC.RECONVERGENT B0 ;  /* 0x0000000000007941 */ /* 0x000fea0003800200 */
.L_x_10807:
        /* <DEDUP_REMOVED lines=12> */
.L_x_10810:
[----:B------:R-:W-:Y:S05]  /*28f0*/  BSYNC.RECONVERGENT B0 ;  /* 0x0000000000007941 */ /* 0x000fea0003800200 */
.L_x_10809:
        /* <DEDUP_REMOVED lines=14> */
.L_x_10812:
[----:B------:R-:W-:Y:S05]  /*29e0*/  BSYNC.RECONVERGENT B0 ;  /* 0x0000000000007941 */ /* 0x000fea0003800200 */
.L_x_10811:
        /* <DEDUP_REMOVED lines=11> */
.L_x_10814:
[----:B------:R-:W-:Y:S05]  /*2aa0*/  BSYNC.RECONVERGENT B0 ;  /* 0x0000000000007941 */ /* 0x000fea0003800200 */
.L_x_10813:
        /* <DEDUP_REMOVED lines=14> */
.L_x_10816:
[----:B------:R-:W-:Y:S05]  /*2b90*/  BSYNC.RECONVERGENT B0 ;  /* 0x0000000000007941 */ /* 0x000fea0003800200 */
.L_x_10815:
        /* <DEDUP_REMOVED lines=12> */
.L_x_10818:
[----:B------:R-:W-:Y:S05]  /*2c60*/  BSYNC.RECONVERGENT B0 ;  /* 0x0000000000007941 */ /* 0x000fea0003800200 */
.L_x_10817:
        /* <DEDUP_REMOVED lines=20> */
.L_x_10821:
[----:B------:R1:W-:Y:S01]  /*2db0*/  STS.128 [R179+0x6000], RZ ;  /* 0x006000ffb3007388 */ /* 0x0003e20000000c00 */
[----:B------:R-:W-:Y:S05]  /*2dc0*/  BRA `(.L_x_10822) ;  /* 0x0000000000047947 */ /* 0x000fea0003800000 */
.L_x_10820:
[----:B------:R1:W-:Y:S02]  /*2dd0*/  STS.128 [R179+0x6000], RZ ;  /* 0x006000ffb3007388 */ /* 0x0003e40000000c00 */
.L_x_10822:
[----:B------:R-:W-:Y:S05]  /*2de0*/  BSYNC.RECONVERGENT B0 ;  /* 0x0000000000007941 */ /* 0x000fea0003800200 */
.L_x_10819:
        /* <DEDUP_REMOVED lines=20> */
.L_x_10824:
[----:B------:R-:W-:Y:S05]  /*2f30*/  BSYNC.RECONVERGENT B0 ;  /* 0x0000000000007941 */ /* 0x000fea0003800200 */
.L_x_10823:
        /* <DEDUP_REMOVED lines=13> */
.L_x_10826:
[----:B------:R-:W-:Y:S05]  /*3010*/  BSYNC.RECONVERGENT B0 ;  /* 0x0000000000007941 */ /* 0x000fea0003800200 */
.L_x_10825:
        /* <DEDUP_REMOVED lines=12> */
.L_x_10828:
[----:B------:R-:W-:Y:S05]  /*30e0*/  BSYNC.RECONVERGENT B0 ;  /* 0x0000000000007941 */ /* 0x000fea0003800200 */
.L_x_10827:
        /* <DEDUP_REMOVED lines=15> */
.L_x_10830:
[----:B------:R-:W-:Y:S05]  /*31e0*/  BSYNC.RECONVERGENT B0 ;  /* 0x0000000000007941 */ /* 0x000fea0003800200 */
.L_x_10829:
        /* <DEDUP_REMOVED lines=12> */
.L_x_10832:
[----:B------:R-:W-:Y:S05]  /*32b0*/  BSYNC.RECONVERGENT B0 ;  /* 0x0000000000007941 */ /* 0x000fea0003800200 */
.L_x_10831:
        /* <DEDUP_REMOVED lines=15> */
.L_x_10834:
[----:B------:R-:W-:Y:S05]  /*33b0*/  BSYNC.RECONVERGENT B0 ;  /* 0x0000000000007941 */ /* 0x000fea0003800200 */
.L_x_10833:
        /* <DEDUP_REMOVED lines=13> */
.L_x_10836:
[----:B------:R-:W-:Y:S05]  /*3490*/  BSYNC.RECONVERGENT B0 ;  /* 0x0000000000007941 */ /* 0x000fea0003800200 */
.L_x_10835:
[----:B------:R-:W2:Y:S01]  /*34a0*/  LD.E R10, desc[UR4][R2.64+0x18c] ;  /* 0x00018c04020a7980 */ /* 0x000ea2000c101900 */
[----:B------:R-:W-:Y:S01]  /*34b0*/  LOP3.LUT R7, R7, 0x8, R8, 0x78, !PT ;  /* 0x0000000807077812 */ /* 0x000fe200078e7808 */
[----:B------:R-:W-:Y:S01]  /*34c0*/  BSSY.RECONVERGENT B1, `(.L_x_10837) ;  /* 0x0000197000017945 */ /* 0x000fe20003800200 */
[----:B------:R-:W-:Y:S01]  /*34d0*/  SHF.L.U32 R0, R0, 0xa, RZ ;  /* 0x0000000a00007819 */ /* 0x000fe200000006ff */
[----:B------:R-:W0:Y:S01]  /*34e0*/  LDGDEPBAR ;  /* 0x00000000000079af */ /* 0x000e220000000000 */
[----:B------:R-:W-:Y:S02]  /*34f0*/  LOP3.LUT R7, R7, 0x38, R12, 0x78, !PT ;  /* 0x0000003807077812 */ /* 0x000fe400078e780c */
[----:B------:R-:W-:Y:S02]  /*3500*/  LOP3.LUT R164, R0, 0x400, RZ, 0xc0, !PT ;  /* 0x0000040000a47812 */ /* 0x000fe400078ec0ff */
[----:B------:R-:W-:Y:S02]  /*3510*/  IADD3 R0, PT, PT, R4, R5, RZ ;  /* 0x0000000504007210 */ /* 0x000fe40007ffe0ff */
[----:B------:R-:W-:-:S02]  /*3520*/  LEA R164, R7, R164, 0x1 ;  /* 0x000000a407a47211 */ /* 0x000fc400078e08ff */
[----:B------:R-:W-:Y:S02]  /*3530*/  LEA R165, R0, R9, 0x1 ;  /* 0x0000000900a57211 */ /* 0x000fe400078e08ff */
[----:B------:R-:W-:Y:S02]  /*3540*/  IADD3 R164, PT, PT, R9, R164, RZ ;  /* 0x000000a409a47210 */ /* 0x000fe40007ffe0ff */
[----:B------:R-:W-:Y:S01]  /*3550*/  R2P PR, R8, 0x6 ;  /* 0x0000000608007804 */ /* 0x000fe20000000000 */
[----:B------:R-:W-:Y:S01]  /*3560*/  LDSM.16.M88.4 R68, [R165] ;  /* 0x00000000a544783b */ /* 0x000fe20000000200 */
[----:B------:R-:W-:Y:S02]  /*3570*/  MOV R5, 0x20 ;  /* 0x0000002000057802 */ /* 0x000fe40000000f00 */
[----:B------:R-:W-:Y:S01]  /*3580*/  MOV R7, 0x40 ;  /* 0x0000004000077802 */ /* 0x000fe20000000f00 */
[----:B-1----:R-:W1:Y:S01]  /*3590*/  LDSM.16.M88.4 R12, [R164+0x2000] ;  /* 0x00200000a40c783b */ /* 0x002e620000000200 */
[----:B------:R-:W-:-:S02]  /*35a0*/  SEL R5, R5, 0xffffffe0, !P1 ;  /* 0xffffffe005057807 */ /* 0x000fc40004800000 */
[----:B------:R-:W-:Y:S01]  /*35b0*/  SEL R7, R7, 0xffffffc0, !P2 ;  /* 0xffffffc007077807 */ /* 0x000fe20005000000 */
[----:B------:R-:W4:Y:S01]  /*35c0*/  LDSM.16.M88.4 R32, [R164+0x2800] ;  /* 0x00280000a420783b */ /* 0x000f220000000200 */
[CC--:B------:R-:W-:Y:S02]  /*35d0*/  IADD3 R163, PT, PT, R165.reuse, R5.reuse, RZ ;  /* 0x00000005a5a37210 */ /* 0x0c0fe40007ffe0ff */
[C---:B------:R-:W-:Y:S01]  /*35e0*/  IADD3 R159, PT, PT, R164.reuse, R5, RZ ;  /* 0x00000005a49f7210 */ /* 0x040fe20007ffe0ff */
[----:B------:R-:W-:Y:S01]  /*35f0*/  LDSM.16.M88.4 R72, [R164+0x3000] ;  /* 0x00300000a448783b */ /* 0x000fe20000000200 */
[-C--:B------:R-:W-:Y:S02]  /*3600*/  IADD3 R162, PT, PT, R165, R7.reuse, RZ ;  /* 0x00000007a5a27210 */ /* 0x080fe40007ffe0ff */
[----:B------:R-:W-:Y:S01]  /*3610*/  IADD3 R158, PT, PT, R164, R7, RZ ;  /* 0x00000007a49e7210 */ /* 0x000fe20007ffe0ff */
[----:B------:R-:W-:Y:S01]  /*3620*/  LDSM.16.M88.4 R64, [R163] ;  /* 0x00000000a340783b */ /* 0x000fe20000000200 */
[----:B------:R-:W-:-:S02]  /*3630*/  IADD3 R161, PT, PT, R5, R162, RZ ;  /* 0x000000a205a17210 */ /* 0x000fc40007ffe0ff */
[----:B------:R-:W-:Y:S01]  /*3640*/  IADD3 R157, PT, PT, R5, R158, RZ ;  /* 0x0000009e059d7210 */ /* 0x000fe20007ffe0ff */
[----:B------:R-:W4:Y:S01]  /*3650*/  LDSM.16.M88.4 R16, [R159+0x2000] ;  /* 0x002000009f10783b */ /* 0x000f220000000200 */
[----:B------:R-:W-:Y:S02]  /*3660*/  ISETP.GT.AND P1, PT, R24, R171, PT ;  /* 0x000000ab1800720c */ /* 0x000fe40003f24270 */
[----:B-----5:R-:W-:Y:S01]  /*3670*/  IADD3 R36, PT, PT, R36, R25, -R37 ;  /* 0x0000001924247210 */ /* 0x020fe20007ffe825 */
[----:B------:R-:W-:Y:S01]  /*3680*/  LDSM.16.M88.4 R52, [R162] ;  /* 0x00000000a234783b */ /* 0x000fe20000000200 */
[----:B------:R-:W-:Y:S02]  /*3690*/  IADD3 R84, PT, PT, R25, -R37, -R84 ;  /* 0x8000002519547210 */ /* 0x000fe40007ffe854 */
[----:B------:R-:W-:Y:S01]  /*36a0*/  LOP3.LUT R37, R26, 0x6, RZ, 0xc0, !PT ;  /* 0x000000061a257812 */ /* 0x000fe200078ec0ff */
[----:B------:R-:W-:Y:S04]  /*36b0*/  LDSM.16.M88.4 R56, [R158+0x2000] ;  /* 0x002000009e38783b */ /* 0x000fe80000000200 */
[----:B---3--:R-:W3:Y:S04]  /*36c0*/  LDSM.16.M88.4 R44, [R159+0x2800] ;  /* 0x002800009f2c783b */ /* 0x008ee80000000200 */
[----:B------:R-:W-:Y:S04]  /*36d0*/  LDSM.16.M88.4 R28, [R161] ;  /* 0x00000000a11c783b */ /* 0x000fe80000000200 */
[----:B------:R-:W3:Y:S01]  /*36e0*/  LDSM.16.M88.4 R60, [R157+0x2000] ;  /* 0x002000009d3c783b */ /* 0x000ee20000000200 */
[C---:B-1----:R-:W-:Y:S03]  /*36f0*/  HMMA.16816.F32 R48, R68.reuse, R12, RZ ;  /* 0x0000000c4430723c */ /* 0x042fe600000018ff */
[----:B------:R-:W1:Y:S04]  /*3700*/  LDSM.16.M88.4 R80, [R158+0x2800] ;  /* 0x002800009e50783b */ /* 0x000e680000000200 */
[----:B------:R-:W-:Y:S01]  /*3710*/  LDSM.16.M88.4 R76, [R158+0x3000] ;  /* 0x003000009e4c783b */ /* 0x000fe20000000200 */
[C---:B------:R-:W-:Y:S08]  /*3720*/  HMMA.16816.F32 R12, R68.reuse, R14, RZ ;  /* 0x0000000e440c723c */ /* 0x040ff000000018ff */
[----:B----4-:R-:W-:Y:S08]  /*3730*/  HMMA.16816.F32 R40, R68, R32, RZ ;  /* 0x000000204428723c */ /* 0x010ff000000018ff */
[C---:B------:R-:W-:Y:S08]  /*3740*/  HMMA.16816.F32 R48, R64.reuse, R16, R48 ;  /* 0x000000104030723c */ /* 0x040ff00000001830 */
[C---:B------:R-:W-:Y:S01]  /*3750*/  HMMA.16816.F32 R12, R64.reuse, R18, R12 ;  /* 0x00000012400c723c */ /* 0x040fe2000000180c */
[----:B------:R-:W-:Y:S07]  /*3760*/  LDSM.16.M88.4 R16, [R159+0x3000] ;  /* 0x003000009f10783b */ /* 0x000fee0000000200 */
[----:B---3--:R-:W-:Y:S08]  /*3770*/  HMMA.16816.F32 R40, R64, R44, R40 ;  /* 0x0000002c4028723c */ /* 0x008ff00000001828 */
        /* <DEDUP_REMOVED lines=163> */
[C---:B---3--:R-:W-:Y:S07]  /*41b0*/  HMMA.16816.F32 R56, R52.reuse, R44, R56 ;  /* 0x0000002c3438723c */ /* 0x048fee0000001838 */
[----:B------:R-:W3:Y:S01]  /*41c0*/  MUFU.TANH R83, R83 ;  /* 0x0000005300537308 */ /* 0x000ee20000002400 */
[----:B------:R-:W-:Y:S03]  /*41d0*/  HMMA.16816.F32 R68, R52, R46, R68 ;  /* 0x0000002e3444723c */ /* 0x000fe60000001844 */
[-C--:B------:R-:W-:Y:S01]  /*41e0*/  FMUL.FTZ R16, R40, R10.reuse ;  /* 0x0000000a28107220 */ /* 0x080fe20000410000 */
[----:B------:R-:W-:-:S03]  /*41f0*/  FMUL.FTZ R17, R41, R10 ;  /* 0x0000000a29117220 */ /* 0x000fc60000410000 */
[----:B------:R-:W2:Y:S01]  /*4200*/  MUFU.TANH R72, R72 ;  /* 0x0000004800487308 */ /* 0x000ea20000002400 */
[----:B------:R-:W-:Y:S01]  /*4210*/  HMMA.16816.F32 R32, R28, R18, R32 ;  /* 0x000000121c20723c */ /* 0x000fe20000001820 */
[-C--:B------:R-:W-:Y:S01]  /*4220*/  FMUL.FTZ R19, R42, R10.reuse ;  /* 0x0000000a2a137220 */ /* 0x080fe20000410000 */
[----:B------:R-:W-:-:S05]  /*4230*/  FMUL.FTZ R18, R43, R10 ;  /* 0x0000000a2b127220 */ /* 0x000fca0000410000 */
[----:B------:R-:W2:Y:S01]  /*4240*/  MUFU.TANH R73, R73 ;  /* 0x0000004900497308 */ /* 0x000ea20000002400 */
[----:B-1----:R-:W-:Y:S01]  /*4250*/  HMMA.16816.F32 R56, R28, R48, R56 ;  /* 0x000000301c38723c */ /* 0x002fe20000001838 */
[----:B------:R-:W-:-:S04]  /*4260*/  SHF.R.U32.HI R48, RZ, 0x2, R8 ;  /* 0x00000002ff307819 */ /* 0x000fc80000011608 */
[----:B------:R-:W-:Y:S02]  /*4270*/  LOP3.LUT R48, R48, 0x7, RZ, 0xc0, !PT ;  /* 0x0000000730307812 */ /* 0x000fe400078ec0ff */
[----:B------:R-:W1:Y:S01]  /*4280*/  MUFU.TANH R74, R74 ;  /* 0x0000004a004a7308 */ /* 0x000e620000002400 */
[----:B------:R-:W-:Y:S01]  /*4290*/  HMMA.16816.F32 R68, R28, R50, R68 ;  /* 0x000000321c44723c */ /* 0x000fe20000001844 */
[----:B------:R-:W-:Y:S02]  /*42a0*/  LOP3.LUT R27, R48, 0x1f0, R27, 0xf8, !PT ;  /* 0x000001f0301b7812 */ /* 0x000fe400078ef81b */
[-C--:B------:R-:W-:Y:S01]  /*42b0*/  FMUL.FTZ R40, R33, R10.reuse ;  /* 0x0000000a21287220 */ /* 0x080fe20000410000 */
[-C--:B------:R-:W-:Y:S01]  /*42c0*/  FMUL.FTZ R32, R32, R10.reuse ;  /* 0x0000000a20207220 */ /* 0x080fe20000410000 */
[-C--:B------:R-:W-:Y:S01]  /*42d0*/  FMUL.FTZ R34, R34, R10.reuse ;  /* 0x0000000a22227220 */ /* 0x080fe20000410000 */
[----:B------:R-:W-:Y:S01]  /*42e0*/  FMUL.FTZ R35, R35, R10 ;  /* 0x0000000a23237220 */ /* 0x000fe20000410000 */
[----:B------:R-:W1:Y:S01]  /*42f0*/  MUFU.TANH R60, R60 ;  /* 0x0000003c003c7308 */ /* 0x000e620000002400 */
[----:B------:R-:W-:-:S03]  /*4300*/  IADD3 R27, PT, PT, R180, R27, RZ ;  /* 0x0000001bb41b7210 */ /* 0x000fc60007ffe0ff */
[-C--:B------:R-:W-:Y:S01]  /*4310*/  FMUL.FTZ R33, R56, R10.reuse ;  /* 0x0000000a38217220 */ /* 0x080fe20000410000 */
[-C--:B------:R-:W-:Y:S01]  /*4320*/  FMUL.FTZ R28, R57, R10.reuse ;  /* 0x0000000a391c7220 */ /* 0x080fe20000410000 */
[-C--:B------:R-:W-:Y:S01]  /*4330*/  FMUL.FTZ R42, R58, R10.reuse ;  /* 0x0000000a3a2a7220 */ /* 0x080fe20000410000 */
[----:B------:R-:W-:Y:S01]  /*4340*/  FMUL.FTZ R30, R59, R10 ;  /* 0x0000000a3b1e7220 */ /* 0x000fe20000410000 */
[----:B------:R-:W1:Y:S01]  /*4350*/  MUFU.TANH R12, R12 ;  /* 0x0000000c000c7308 */ /* 0x000e620000002400 */
[C---:B------:R-:W-:Y:S02]  /*4360*/  IADD3 R36, PT, PT, R27.reuse, R36, RZ ;  /* 0x000000241b247210 */ /* 0x040fe40007ffe0ff */
[----:B------:R-:W-:Y:S01]  /*4370*/  IADD3 R27, PT, PT, R27, R84, RZ ;  /* 0x000000541b1b7210 */ /* 0x000fe20007ffe0ff */
[-C--:B------:R-:W-:Y:S01]  /*4380*/  FMUL.FTZ R44, R68, R10.reuse ;  /* 0x0000000a442c7220 */ /* 0x080fe20000410000 */
[-C--:B------:R-:W-:Y:S01]  /*4390*/  FMUL.FTZ R46, R69, R10.reuse ;  /* 0x0000000a452e7220 */ /* 0x080fe20000410000 */
[-C--:B------:R-:W-:Y:S01]  /*43a0*/  FMUL.FTZ R8, R70, R10.reuse ;  /* 0x0000000a46087220 */ /* 0x080fe20000410000 */
[----:B------:R-:W-:Y:S01]  /*43b0*/  FMUL.FTZ R10, R71, R10 ;  /* 0x0000000a470a7220 */ /* 0x000fe20000410000 */
[----:B------:R-:W1:Y:S01]  /*43c0*/  MUFU.TANH R13, R13 ;  /* 0x0000000d000d7308 */ /* 0x000e620000002400 */
[----:B------:R-:W-:-:S02]  /*43d0*/  VIADDMNMX R187, R36, 0x1, R25, PT ;  /* 0x0000000124bb7846 */ /* 0x000fc40003800119 */
[----:B------:R-:W-:Y:S02]  /*43e0*/  VIADDMNMX R182, R36, 0x9, R25, PT ;  /* 0x0000000924b67846 */ /* 0x000fe40003800119 */
[----:B------:R-:W-:Y:S02]  /*43f0*/  IADD3 R25, PT, PT, R22, R37, RZ ;  /* 0x0000002516197210 */ /* 0x000fe40007ffe0ff */
[----:B------:R-:W-:Y:S01]  /*4400*/  VIMNMX R188, PT, PT, RZ, R27, !PT ;  /* 0x0000001bffbc7248 */ /* 0x000fe20007fe0100 */
[----:B------:R-:W1:Y:S01]  /*4410*/  MUFU.TANH R14, R14 ;  /* 0x0000000e000e7308 */ /* 0x000e620000002400 */
[----:B------:R-:W-:-:S07]  /*4420*/  VIADDMNMX R186, R27, 0x8, RZ, !PT ;  /* 0x000000081bba7846 */ /* 0x000fce00078001ff */
        /* <DEDUP_REMOVED lines=32> */
.L_x_10840:
[----:B------:R-:W2:Y:S01]  /*4630*/  LD.E R29, desc[UR4][R2.64+0x170] ;  /* 0x00017004021d7980 */ /* 0x000ea2000c101900 */
[----:B------:R-:W-:Y:S02]  /*4640*/  IADD3 R48, PT, PT, R22, -0x80, RZ ;  /* 0xffffff8016307810 */ /* 0x000fe40007ffe0ff */
[----:B------:R-:W-:Y:S02]  /*4650*/  IABS R36, R22 ;  /* 0x0000001600247213 */ /* 0x000fe40000000000 */
[-C--:B--2---:R-:W-:Y:S02]  /*4660*/  IABS R31, R29.reuse ;  /* 0x0000001d001f7213 */ /* 0x084fe40000000000 */
[----:B------:R-:W-:Y:S02]  /*4670*/  IABS R27, R29 ;  /* 0x0000001d001b7213 */ /* 0x000fe40000000000 */
[----:B------:R-:W2:Y:S03]  /*4680*/  I2F.RP R41, R31 ;  /* 0x0000001f00297306 */ /* 0x000ea60000209400 */
[----:B------:R-:W-:-:S05]  /*4690*/  IMAD.MOV R27, RZ, RZ, -R27 ;  /* 0x000000ffff1b7224 */ /* 0x000fca00078e0a1b */
        /* <DEDUP_REMOVED lines=8> */
[----:B------:R-:W-:-:S02]  /*4720*/  IMAD.HI.U32 R43, R51, R43, R50 ;  /* 0x0000002b332b7227 */ /* 0x000fc400078e0032 */
[----:B------:R-:W2:Y:S01]  /*4730*/  LD.E.64 R50, desc[UR4][R2.64+0x20] ;  /* 0x0000200402327980 */ /* 0x000ea2000c101b00 */
[----:B------:R-:W-:-:S03]  /*4740*/  ISETP.GE.AND P1, PT, R48, RZ, PT ;  /* 0x000000ff3000720c */ /* 0x000fc60003f26270 */
[C---:B------:R-:W-:Y:S01]  /*4750*/  IMAD.HI.U32 R41, R43.reuse, R26, RZ ;  /* 0x0000001a2b297227 */ /* 0x040fe200078e00ff */
[----:B------:R-:W3:Y:S03]  /*4760*/  LD.E.64 R48, desc[UR4][R2.64+0x38] ;  /* 0x0000380402307980 */ /* 0x000ee6000c101b00 */
        /* <DEDUP_REMOVED lines=40> */
.L_x_10841:
[----:B------:R-:W-:Y:S05]  /*49f0*/  BSYNC.RECONVERGENT B0 ;  /* 0x0000000000007941 */ /* 0x000fea0003800200 */
.L_x_10839:
        /* <DEDUP_REMOVED lines=65> */
.L_x_10843:
[----:B------:R-:W-:Y:S05]  /*4e10*/  BSYNC.RECONVERGENT B0 ;  /* 0x0000000000007941 */ /* 0x000fea0003800200 */
.L_x_10842:
[----:B------:R-:W0:Y:S02]  /*4e20*/  LDGDEPBAR ;  /* 0x00000000000079af */ /* 0x000e240000000000 */
.L_x_10838:
[----:B------:R-:W-:Y:S05]  /*4e30*/  BSYNC.RECONVERGENT B1 ;  /* 0x0000000000017941 */ /* 0x000fea0003800200 */
.L_x_10837:
[C---:B--23--:R-:W-:Y:S02]  /*4e40*/  VIADD R27, R25.reuse, 0x1 ;  /* 0x00000001191b7836 */ /* 0x04cfe40000000000 */
[C---:B------:R-:W-:Y:S02]  /*4e50*/  VIADD R23, R25.reuse, 0x8 ;  /* 0x0000000819177836 */ /* 0x040fe40000000000 */
[----:B------:R-:W-:Y:S01]  /*4e60*/  VIADD R41, R25, 0x21 ;  /* 0x0000002119297836 */ /* 0x000fe20000000000 */
[C---:B------:R-:W-:Y:S02]  /*4e70*/  ISETP.GE.AND P1, PT, R27.reuse, R188, PT ;  /* 0x000000bc1b00720c */ /* 0x040fe40003f26270 */
[----:B------:R-:W-:Y:S02]  /*4e80*/  ISETP.GE.AND P5, PT, R27, R187, PT ;  /* 0x000000bb1b00720c */ /* 0x000fe40003fa6270 */
[----:B------:R-:W-:Y:S02]  /*4e90*/  FSEL R77, R85, -INF , P1 ;  /* 0xff800000554d7808 */ /* 0x000fe40000800000 */
[----:B------:R-:W-:-:S02]  /*4ea0*/  ISETP.GE.AND P2, PT, R27, R186, PT ;  /* 0x000000ba1b00720c */ /* 0x000fc40003f46270 */
[----:B------:R-:W-:Y:S02]  /*4eb0*/  FSEL R77, R77, -INF , !P5 ;  /* 0xff8000004d4d7808 */ /* 0x000fe40006800000 */
[----:B------:R-:W-:Y:S01]  /*4ec0*/  ISETP.GE.AND P4, PT, R27, R182, PT ;  /* 0x000000b61b00720c */ /* 0x000fe20003f86270 */
[----:B------:R-:W-:Y:S01]  /*4ed0*/  VIADD R27, R25, 0x9 ;  /* 0x00000009191b7836 */ /* 0x000fe20000000000 */
        /* <DEDUP_REMOVED lines=10> */
[----:B------:R-:W-:Y:S02]  /*4f80*/  ISETP.GE.AND P3, PT, R23, R188, PT ;  /* 0x000000bc1700720c */ /* 0x000fe40003f66270 */
[----:B------:R-:W-:-:S02]  /*4f90*/  FSEL R59, R59, -INF , !P4 ;  /* 0xff8000003b3b7808 */ /* 0x000fc40006000000 */
[----:B------:R-:W-:Y:S02]  /*4fa0*/  FSEL R71, R71, -INF , !P6 ;  /* 0xff80000047477808 */ /* 0x000fe40007000000 */
[CC--:B------:R-:W-:Y:S02]  /*4fb0*/  ISETP.GE.AND P4, PT, R27.reuse, R187.reuse, PT ;  /* 0x000000bb1b00720c */ /* 0x0c0fe40003f86270 */
[----:B------:R-:W-:Y:S01]  /*4fc0*/  ISETP.GE.AND P6, PT, R27, R182, PT ;  /* 0x000000b61b00720c */ /* 0x000fe20003fc6270 */
[----:B------:R-:W-:Y:S01]  /*4fd0*/  VIADD R27, R25, 0x11 ;  /* 0x00000011191b7836 */ /* 0x000fe20000000000 */
[----:B------:R-:W-:Y:S02]  /*4fe0*/  FSEL R47, R47, -INF , !P5 ;  /* 0xff8000002f2f7808 */ /* 0x000fe40006800000 */
[----:B------:R-:W-:Y:S02]  /*4ff0*/  FSEL R61, R88, -INF , P2 ;  /* 0xff800000583d7808 */ /* 0x000fe40001000000 */
[----:B------:R-:W-:-:S02]  /*5000*/  ISETP.GE.AND P5, PT, R23, R187, PT ;  /* 0x000000bb1700720c */ /* 0x000fc40003fa6270 */
[----:B------:R-:W-:Y:S02]  /*5010*/  FSEL R69, R90, -INF , P1 ;  /* 0xff8000005a457808 */ /* 0x000fe40000800000 */
[----:B------:R-:W-:Y:S02]  /*5020*/  FSEL R91, R91, -INF , P3 ;  /* 0xff8000005b5b7808 */ /* 0x000fe40001800000 */
[----:B------:R-:W-:Y:S02]  /*5030*/  FSEL R61, R61, -INF , !P4 ;  /* 0xff8000003d3d7808 */ /* 0x000fe40006000000 */
[----:B------:R-:W-:Y:S02]  /*5040*/  FSEL R69, R69, -INF , !P6 ;  /* 0xff80000045457808 */ /* 0x000fe40007000000 */
[----:B------:R-:W-:Y:S02]  /*5050*/  FSEL R207, R91, -INF , !P5 ;  /* 0xff8000005bcf7808 */ /* 0x000fe40006800000 */
[----:B------:R-:W-:-:S02]  /*5060*/  ISETP.GE.AND P2, PT, R23, R186, PT ;  /* 0x000000ba1700720c */ /* 0x000fc40003f46270 */
        /* <DEDUP_REMOVED lines=10> */
[----:B------:R-:W-:Y:S02]  /*5110*/  ISETP.GE.AND P1, PT, R23, R186, PT ;  /* 0x000000ba1700720c */ /* 0x000fe40003f26270 */
[----:B------:R-:W-:Y:S02]  /*5120*/  ISETP.GE.AND P3, PT, R27, R188, PT ;  /* 0x000000bc1b00720c */ /* 0x000fe40003f66270 */
[----:B------:R-:W-:Y:S02]  /*5130*/  FSEL R31, R31, -INF , !P4 ;  /* 0xff8000001f1f7808 */ /* 0x000fe40006000000 */
[----:B------:R-:W-:-:S02]  /*5140*/  FSEL R49, R49, -INF , !P6 ;  /* 0xff80000031317808 */ /* 0x000fc40007000000 */
[C---:B------:R-:W-:Y:S02]  /*5150*/  ISETP.GE.AND P2, PT, R23.reuse, R188, PT ;  /* 0x000000bc1700720c */ /* 0x040fe40003f46270 */
[CC--:B------:R-:W-:Y:S02]  /*5160*/  ISETP.GE.AND P4, PT, R23.reuse, R187.reuse, PT ;  /* 0x000000bb1700720c */ /* 0x0c0fe40003f86270 */
[----:B------:R-:W-:Y:S01]  /*5170*/  ISETP.GE.AND P6, PT, R23, R182, PT ;  /* 0x000000b61700720c */ /* 0x000fe20003fc6270 */
[----:B------:R-:W-:Y:S01]  /*5180*/  VIADD R23, R25, 0x20 ;  /* 0x0000002019177836 */ /* 0x000fe20000000000 */
[----:B------:R-:W-:Y:S02]  /*5190*/  FSEL R43, R43, -INF , !P5 ;  /* 0xff8000002b2b7808 */ /* 0x000fe40006800000 */
[----:B------:R-:W-:Y:S02]  /*51a0*/  ISETP.GE.AND P5, PT, R27, R187, PT ;  /* 0x000000bb1b00720c */ /* 0x000fe40003fa6270 */
[----:B------:R-:W-:-:S02]  /*51b0*/  FSEL R29, R97, -INF , P1 ;  /* 0xff800000611d7808 */ /* 0x000fc40000800000 */
[----:B------:R-:W-:Y:S02]  /*51c0*/  FSEL R89, R96, -INF , P3 ;  /* 0xff80000060597808 */ /* 0x000fe40001800000 */
[----:B------:R-:W-:Y:S02]  /*51d0*/  FSEL R29, R29, -INF , !P6 ;  /* 0xff8000001d1d7808 */ /* 0x000fe40007000000 */
[----:B------:R-:W-:Y:S02]  /*51e0*/  FSEL R89, R89, -INF , !P5 ;  /* 0xff80000059597808 */ /* 0x000fe40006800000 */
[C---:B------:R-:W-:Y:S02]  /*51f0*/  ISETP.GE.AND P1, PT, R23.reuse, R188, PT ;  /* 0x000000bc1700720c */ /* 0x040fe40003f26270 */
[C---:B------:R-:W-:Y:S02]  /*5200*/  ISETP.GE.AND P6, PT, R23.reuse, R187, PT ;  /* 0x000000bb1700720c */ /* 0x040fe40003fc6270 */
[----:B------:R-:W-:-:S02]  /*5210*/  ISETP.GE.AND P3, PT, R23, R186, PT ;  /* 0x000000ba1700720c */ /* 0x000fc40003f66270 */
[----:B------:R-:W-:Y:S02]  /*5220*/  ISETP.GE.AND P5, PT, R23, R182, PT ;  /* 0x000000b61700720c */ /* 0x000fe40003fa6270 */
[----:B------:R-:W2:Y:S01]  /*5230*/  LD.E R23, desc[UR4][R2.64+0xdc] ;  /* 0x0000dc0402177980 */ /* 0x000ea2000c101900 */
[----:B------:R-:W-:Y:S02]  /*5240*/  FSEL R91, R95, -INF , P2 ;  /* 0xff8000005f5b7808 */ /* 0x000fe40001000000 */
[----:B------:R-:W-:Y:S02]  /*5250*/  ISETP.GE.AND P2, PT, R27, R186, PT ;  /* 0x000000ba1b00720c */ /* 0x000fe40003f46270 */
[----:B------:R-:W-:Y:S02]  /*5260*/  FSEL R91, R91, -INF , !P4 ;  /* 0xff8000005b5b7808 */ /* 0x000fe40006000000 */
        /* <DEDUP_REMOVED lines=12> */
[----:B------:R-:W-:Y:S02]  /*5330*/  ISETP.GE.AND P3, PT, R27, R188, PT ;  /* 0x000000bc1b00720c */ /* 0x000fe40003f66270 */
[----:B------:R-:W-:Y:S02]  /*5340*/  FSEL R102, R102, -INF , P2 ;  /* 0xff80000066667808 */ /* 0x000fe40001000000 */
[----:B------:R-:W-:Y:S02]  /*5350*/  FSEL R199, R103, -INF , !P5 ;  /* 0xff80000067c77808 */ /* 0x000fe40006800000 */
[----:B------:R-:W-:-:S02]  /*5360*/  ISETP.GE.AND P2, PT, R27, R186, PT ;  /* 0x000000ba1b00720c */ /* 0x000fc40003f46270 */
[----:B------:R-:W-:Y:S02]  /*5370*/  FSEL R104, R104, -INF , P1 ;  /* 0xff80000068687808 */ /* 0x000fe40000800000 */
[----:B------:R-:W-:Y:S02]  /*5380*/  ISETP.GE.AND P5, PT, R27, R187, PT ;  /* 0x000000bb1b00720c */ /* 0x000fe40003fa6270 */
[----:B------:R-:W-:Y:S02]  /*5390*/  ISETP.GE.AND P1, PT, R41, R188, PT ;  /* 0x000000bc2900720c */ /* 0x000fe40003f26270 */
[----:B------:R-:W-:Y:S02]  /*53a0*/  FSEL R205, R105, -INF , P3 ;  /* 0xff80000069cd7808 */ /* 0x000fe40001800000 */
[----:B------:R-:W-:Y:S02]  /*53b0*/  FSEL R203, R102, -INF , !P4 ;  /* 0xff80000066cb7808 */ /* 0x000fe40006000000 */
[----:B------:R-:W-:Y:S01]  /*53c0*/  ISETP.GE.AND P4, PT, R27, R182, PT ;  /* 0x000000b61b00720c */ /* 0x000fe20003f86270 */
[----:B------:R-:W-:Y:S01]  /*53d0*/  VIADD R27, R25, 0x30 ;  /* 0x00000030191b7836 */ /* 0x000fe20000000000 */
[----:B------:R-:W-:-:S02]  /*53e0*/  FSEL R105, R104, -INF , !P6 ;  /* 0xff80000068697808 */ /* 0x000fc40007000000 */
[----:B------:R-:W-:Y:S02]  /*53f0*/  FSEL R107, R107, -INF , P2 ;  /* 0xff8000006b6b7808 */ /* 0x000fe40001000000 */
[----:B------:R-:W-:Y:S02]  /*5400*/  ISETP.GE.AND P6, PT, R41, R187, PT ;  /* 0x000000bb2900720c */ /* 0x000fe40003fc6270 */
[----:B------:R-:W-:Y:S02]  /*5410*/  FSEL R205, R205, -INF , !P5 ;  /* 0xff800000cdcd7808 */ /* 0x000fe40006800000 */
[----:B------:R-:W-:Y:S02]  /*5420*/  FSEL R106, R106, -INF , P1 ;  /* 0xff8000006a6a7808 */ /* 0x000fe40000800000 */
[C---:B------:R-:W-:Y:S02]  /*5430*/  ISETP.GE.AND P3, PT, R41.reuse, R186, PT ;  /* 0x000000ba2900720c */ /* 0x040fe40003f66270 */
[----:B------:R-:W-:Y:S01]  /*5440*/  ISETP.GE.AND P5, PT, R41, R182, PT ;  /* 0x000000b62900720c */ /* 0x000fe20003fa6270 */
[----:B------:R-:W-:Y:S01]  /*5450*/  VIADD R41, R25, 0x31 ;  /* 0x0000003119297836 */ /* 0x000fe20000000000 */
[----:B------:R-:W-:-:S02]  /*5460*/  FSEL R195, R107, -INF , !P4 ;  /* 0xff8000006bc37808 */ /* 0x000fc40006000000 */
[----:B------:R-:W-:Y:S02]  /*5470*/  FSEL R107, R106, -INF , !P6 ;  /* 0xff8000006a6b7808 */ /* 0x000fe40007000000 */
[C---:B------:R-:W-:Y:S02]  /*5480*/  ISETP.GE.AND P2, PT, R27.reuse, R188, PT ;  /* 0x000000bc1b00720c */ /* 0x040fe40003f46270 */
[C---:B------:R-:W-:Y:S02]  /*5490*/  ISETP.GE.AND P4, PT, R27.reuse, R187, PT ;  /* 0x000000bb1b00720c */ /* 0x040fe40003f86270 */
[C---:B------:R-:W-:Y:S02]  /*54a0*/  ISETP.GE.AND P1, PT, R27.reuse, R186, PT ;  /* 0x000000ba1b00720c */ /* 0x040fe40003f26270 */
[----:B------:R-:W-:Y:S01]  /*54b0*/  ISETP.GE.AND P6, PT, R27, R182, PT ;  /* 0x000000b61b00720c */ /* 0x000fe20003fc6270 */
[----:B------:R-:W-:Y:S01]  /*54c0*/  VIADD R27, R25, 0x38 ;  /* 0x00000038191b7836 */ /* 0x000fe20000000000 */
[----:B------:R-:W-:-:S02]  /*54d0*/  FSEL R108, R108, -INF , P3 ;  /* 0xff8000006c6c7808 */ /* 0x000fc40001800000 */
[----:B------:R-:W-:Y:S02]  /*54e0*/  ISETP.GE.AND P3, PT, R41, R188, PT ;  /* 0x000000bc2900720c */ /* 0x000fe40003f66270 */
[----:B------:R-:W-:Y:S02]  /*54f0*/  FSEL R109, R109, -INF , P2 ;  /* 0xff8000006d6d7808 */ /* 0x000fe40001000000 */
[----:B------:R-:W-:Y:S02]  /*5500*/  FSEL R197, R108, -INF , !P5 ;  /* 0xff8000006cc57808 */ /* 0x000fe40006800000 */
[----:B------:R-:W-:Y:S02]  /*5510*/  FSEL R111, R111, -INF , P1 ;  /* 0xff8000006f6f7808 */ /* 0x000fe40000800000 */
[C---:B------:R-:W-:Y:S02]  /*5520*/  ISETP.GE.AND P5, PT, R41.reuse, R187, PT ;  /* 0x000000bb2900720c */ /* 0x040fe40003fa6270 */
[----:B------:R-:W-:-:S02]  /*5530*/  ISETP.GE.AND P2, PT, R41, R186, PT ;  /* 0x000000ba2900720c */ /* 0x000fc40003f46270 */
[----:B------:R-:W-:Y:S02]  /*5540*/  ISETP.GE.AND P1, PT, R27, R188, PT ;  /* 0x000000bc1b00720c */ /* 0x000fe40003f26270 */
[----:B------:R-:W-:Y:S02]  /*5550*/  FSEL R110, R110, -INF , P3 ;  /* 0xff8000006e6e7808 */ /* 0x000fe40001800000 */
[----:B------:R-:W-:Y:S02]  /*5560*/  FSEL R137, R109, -INF , !P4 ;  /* 0xff8000006d897808 */ /* 0x000fe40006000000 */
[----:B------:R-:W-:Y:S01]  /*5570*/  ISETP.GE.AND P4, PT, R41, R182, PT ;  /* 0x000000b62900720c */ /* 0x000fe20003f86270 */
[----:B------:R-:W-:Y:S01]  /*5580*/  VIADD R41, R25, 0x39 ;  /* 0x0000003919297836 */ /* 0x000fe20000000000 */
[----:B------:R-:W-:Y:S02]  /*5590*/  FSEL R189, R111, -INF , !P6 ;  /* 0xff8000006fbd7808 */ /* 0x000fe40007000000 */
[----:B------:R-:W-:-:S02]  /*55a0*/  ISETP.GE.AND P6, PT, R27, R187, PT ;  /* 0x000000bb1b00720c */ /* 0x000fc40003fc6270 */
[----:B------:R-:W-:Y:S02]  /*55b0*/  FSEL R193, R110, -INF , !P5 ;  /* 0xff8000006ec17808 */ /* 0x000fe40006800000 */
[----:B------:R-:W-:Y:S02]  /*55c0*/  FSEL R112, R112, -INF , P2 ;  /* 0xff80000070707808 */ /* 0x000fe40001000000 */
        /* <DEDUP_REMOVED lines=65> */
[----:B-1----:R-:W-:-:S02]  /*59e0*/  FSEL R74, R74, -INF , P3 ;  /* 0xff8000004a4a7808 */ /* 0x002fc40001800000 */
        /* <DEDUP_REMOVED lines=20> */
[----:B------:R-:W-:Y:S01]  /*5b30*/  FSEL R121, R13, -INF , !P6 ;  /* 0xff8000000d797808 */ /* 0x000fe20007000000 */
[----:B------:R-:W-:Y:S01]  /*5b40*/  VIADD R13, R25, 0x68 ;  /* 0x00000068190d7836 */ /* 0x000fe20000000000 */
[----:B------:R-:W-:Y:S02]  /*5b50*/  ISETP.GE.AND P4, PT, R27, R186, PT ;  /* 0x000000ba1b00720c */ /* 0x000fe40003f86270 */
[----:B------:R-:W-:Y:S02]  /*5b60*/  FSEL R15, R15, -INF , P3 ;  /* 0xff8000000f0f7808 */ /* 0x000fe40001800000 */
[----:B------:R-:W-:Y:S02]  /*5b70*/  ISETP.GE.AND P3, PT, R41, R188, PT ;  /* 0x000000bc2900720c */ /* 0x000fe40003f66270 */
[----:B------:R-:W-:Y:S01]  /*5b80*/  FSEL R113, R15, -INF , !P5 ;  /* 0xff8000000f717808 */ /* 0x000fe20006800000 */
[----:B------:R-:W-:Y:S01]  /*5b90*/  VIADD R15, R25, 0x69 ;  /* 0x00000069190f7836 */ /* 0x000fe20000000000 */
[----:B------:R-:W-:-:S02]  /*5ba0*/  FSEL R19, R19, -INF , P4 ;  /* 0xff80000013137808 */ /* 0x000fc40002000000 */
[----:B------:R-:W-:Y:S02]  /*5bb0*/  ISETP.GE.AND P4, PT, R13, R188, PT ;  /* 0x000000bc0d00720c */ /* 0x000fe40003f86270 */
[----:B------:R-:W-:Y:S02]  /*5bc0*/  ISETP.GE.AND P5, PT, R41, R187, PT ;  /* 0x000000bb2900720c */ /* 0x000fe40003fa6270 */
[----:B------:R-:W-:Y:S02]  /*5bd0*/  FSEL R17, R17, -INF , P3 ;  /* 0xff80000011117808 */ /* 0x000fe40001800000 */
[----:B------:R-:W-:Y:S02]  /*5be0*/  FSEL R32, R32, -INF , P4 ;  /* 0xff80000020207808 */ /* 0x000fe40002000000 */
[----:B------:R-:W-:Y:S02]  /*5bf0*/  ISETP.GE.AND P6, PT, R27, R182, PT ;  /* 0x000000b61b00720c */ /* 0x000fe40003fc6270 */
[----:B------:R-:W-:-:S02]  /*5c00*/  FSEL R65, R17, -INF , !P5 ;  /* 0xff80000011417808 */ /* 0x000fc40006800000 */
[----:B------:R-:W-:Y:S02]  /*5c10*/  ISETP.GE.AND P4, PT, R15, R186, PT ;  /* 0x000000ba0f00720c */ /* 0x000fe40003f86270 */
[----:B------:R-:W-:Y:S02]  /*5c20*/  ISETP.GE.AND P5, PT, R25, R188, PT ;  /* 0x000000bc1900720c */ /* 0x000fe40003fa6270 */
[----:B------:R-:W-:Y:S02]  /*5c30*/  FSEL R55, R19, -INF , !P6 ;  /* 0xff80000013377808 */ /* 0x000fe40007000000 */
[----:B------:R-:W-:Y:S02]  /*5c40*/  FSEL R35, R35, -INF , P4 ;  /* 0xff80000023237808 */ /* 0x000fe40002000000 */
[-C--:B------:R-:W-:Y:S02]  /*5c50*/  ISETP.GE.AND P6, PT, R13, R187.reuse, PT ;  /* 0x000000bb0d00720c */ /* 0x080fe40003fc6270 */
[----:B------:R-:W-:-:S02]  /*5c60*/  ISETP.GE.AND P4, PT, R25, R187, PT ;  /* 0x000000bb1900720c */ /* 0x000fc40003f86270 */
[----:B------:R-:W-:Y:S02]  /*5c70*/  FSEL R0, R0, -INF , P5 ;  /* 0xff80000000007808 */ /* 0x000fe40002800000 */
[C---:B------:R-:W-:Y:S02]  /*5c80*/  ISETP.GE.AND P5, PT, R25.reuse, R186, PT ;  /* 0x000000ba1900720c */ /* 0x040fe40003fa6270 */
[----:B------:R-:W-:Y:S02]  /*5c90*/  FSEL R63, R32, -INF , !P6 ;  /* 0xff800000203f7808 */ /* 0x000fe40007000000 */
[----:B------:R-:W-:Y:S02]  /*5ca0*/  FSEL R12, R0, -INF , !P4 ;  /* 0xff800000000c7808 */ /* 0x000fe40006000000 */
[----:B------:R-:W-:Y:S02]  /*5cb0*/  ISETP.GE.AND P6, PT, R25, R182, PT ;  /* 0x000000b61900720c */ /* 0x000fe40003fc6270 */
[----:B------:R-:W-:-:S02]  /*5cc0*/  FSEL R6, R39, -INF , P5 ;  /* 0xff80000027067808 */ /* 0x000fc40002800000 */
[----:B------:R-:W-:Y:S02]  /*5cd0*/  FMNMX3.FTZ R14, R12, R77, R71, !PT ;  /* 0x0000004d0c0e7276 */ /* 0x000fe40007810047 */
[----:B------:R-:W-:Y:S02]  /*5ce0*/  FSEL R6, R6, -INF , !P6 ;  /* 0xff80000006067808 */ /* 0x000fe40007000000 */
[----:B------:R-:W-:Y:S02]  /*5cf0*/  FMNMX3.FTZ R14, R14, R61, R207, !PT ;  /* 0x0000003d0e0e7276 */ /* 0x000fe400078100cf */
[----:B------:R-:W-:Y:S02]  /*5d00*/  FMNMX3.FTZ R0, R6, R59, R47, !PT ;  /* 0x0000003b06007276 */ /* 0x000fe4000781002f */
[----:B------:R-:W-:Y:S02]  /*5d10*/  ISETP.GE.AND P2, PT, R27, R188, PT ;  /* 0x000000bc1b00720c */ /* 0x000fe40003f46270 */
[----:B------:R-:W-:-:S02]  /*5d20*/  FMNMX3.FTZ R14, R14, R49, R91, !PT ;  /* 0x000000310e0e7276 */ /* 0x000fc4000781005b */
[----:B------:R-:W-:Y:S02]  /*5d30*/  FMNMX3.FTZ R0, R0, R69, R31, !PT ;  /* 0x0000004500007276 */ /* 0x000fe4000781001f */
[----:B------:R-:W-:Y:S02]  /*5d40*/  ISETP.GE.AND P1, PT, R27, R187, PT ;  /* 0x000000bb1b00720c */ /* 0x000fe40003f26270 */
[----:B------:R-:W-:Y:S02]  /*5d50*/  FSEL R16, R16, -INF , P2 ;  /* 0xff80000010107808 */ /* 0x000fe40001000000 */
[----:B------:R-:W-:Y:S02]  /*5d60*/  ISETP.GE.AND P2, PT, R41, R186, PT ;  /* 0x000000ba2900720c */ /* 0x000fe40003f46270 */
[----:B------:R-:W-:Y:S02]  /*5d70*/  FMNMX3.FTZ R14, R14, R89, R201, !PT ;  /* 0x000000590e0e7276 */ /* 0x000fe400078100c9 */
[----:B------:R-:W-:-:S02]  /*5d80*/  FMNMX3.FTZ R0, R0, R43, R29, !PT ;  /* 0x0000002b00007276 */ /* 0x000fc4000781001d */
[----:B------:R-:W-:Y:S02]  /*5d90*/  FSEL R67, R16, -INF , !P1 ;  /* 0xff80000010437808 */ /* 0x000fe40004800000 */
[----:B------:R-:W-:Y:S02]  /*5da0*/  ISETP.GE.AND P1, PT, R41, R182, PT ;  /* 0x000000b62900720c */ /* 0x000fe40003f26270 */
[----:B------:R-:W-:Y:S02]  /*5db0*/  FSEL R18, R18, -INF , P2 ;  /* 0xff80000012127808 */ /* 0x000fe40001000000 */
[----:B------:R-:W-:Y:S02]  /*5dc0*/  FMNMX3.FTZ R14, R14, R203, R205, !PT ;  /* 0x000000cb0e0e7276 */ /* 0x000fe400078100cd */
[----:B------:R-:W-:Y:S02]  /*5dd0*/  FMNMX3.FTZ R0, R0, R75, R199, !PT ;  /* 0x0000004b00007276 */ /* 0x000fe400078100c7 */
[----:B------:R-:W-:-:S02]  /*5de0*/  ISETP.GE.AND P3, PT, R13, R186, PT ;  /* 0x000000ba0d00720c */ /* 0x000fc40003f66270 */
[----:B------:R-:W-:Y:S02]  /*5df0*/  FSEL R53, R18, -INF , !P1 ;  /* 0xff80000012357808 */ /* 0x000fe40004800000 */
[----:B------:R-:W-:Y:S02]  /*5e00*/  FMNMX3.FTZ R14, R14, R107, R137, !PT ;  /* 0x0000006b0e0e7276 */ /* 0x000fe40007810089 */
[----:B------:R-:W-:Y:S01]  /*5e10*/  ISETP.GE.AND P2, PT, R13, R182, PT ;  /* 0x000000b60d00720c */ /* 0x000fe20003f46270 */
[----:B------:R-:W-:Y:S01]  /*5e20*/  VIADD R13, R25, 0x70 ;  /* 0x00000070190d7836 */ /* 0x000fe20000000000 */
        /* <DEDUP_REMOVED lines=12> */
[C---:B------:R-:W-:Y:S02]  /*5ef0*/  ISETP.GE.AND P4, PT, R13.reuse, R187, PT ;  /* 0x000000bb0d00720c */ /* 0x040fe40003f86270 */
[C---:B------:R-:W-:Y:S02]  /*5f00*/  ISETP.GE.AND P3, PT, R13.reuse, R186, PT ;  /* 0x000000ba0d00720c */ /* 0x040fe40003f66270 */
[-C--:B------:R-:W-:Y:S01]  /*5f10*/  ISETP.GE.AND P5, PT, R13, R182.reuse, PT ;  /* 0x000000b60d00720c */ /* 0x080fe20003fa6270 */
[----:B------:R-:W-:Y:S01]  /*5f20*/  VIADD R13, R25, 0x71 ;  /* 0x00000071190d7836 */ /* 0x000fe20000000000 */
[----:B------:R-:W-:-:S02]  /*5f30*/  ISETP.GE.AND P1, PT, R15, R182, PT ;  /* 0x000000b60f00720c */ /* 0x000fc40003f26270 */
        /* <DEDUP_REMOVED lines=8> */
[----:B------:R-:W-:Y:S01]  /*5fc0*/  ISETP.GE.AND P4, PT, R13, R182, PT ;  /* 0x000000b60d00720c */ /* 0x000fe20003f86270 */
[C---:B------:R-:W-:Y:S01]  /*5fd0*/  VIADD R13, R25.reuse, 0x78 ;  /* 0x00000078190d7836 */ /* 0x040fe20000000000 */
[----:B------:R-:W-:Y:S02]  /*5fe0*/  FMNMX3.FTZ R14, R14, R145, R127, !PT ;  /* 0x000000910e0e7276 */ /* 0x000fe4000781007f */
[----:B------:R-:W-:Y:S02]  /*5ff0*/  FMNMX3.FTZ R0, R0, R143, R141, !PT ;  /* 0x0000008f00007276 */ /* 0x000fe4000781008d */
[----:B------:R-:W-:Y:S01]  /*6000*/  FMNMX3.FTZ R14, R14, R125, R123, !PT ;  /* 0x0000007d0e0e7276 */ /* 0x000fe2000781007b */
[----:B------:R-:W-:Y:S01]  /*6010*/  VIADD R25, R25, 0x79 ;  /* 0x0000007919197836 */ /* 0x000fe20000000000 */
[----:B------:R-:W-:-:S02]  /*6020*/  FSEL R27, R42, -INF , P3 ;  /* 0xff8000002a1b7808 */ /* 0x000fc40001800000 */
[----:B------:R-:W-:Y:S02]  /*6030*/  FSEL R28, R28, -INF , P6 ;  /* 0xff8000001c1c7808 */ /* 0x000fe40003000000 */
[----:B------:R-:W-:Y:S02]  /*6040*/  FMNMX3.FTZ R0, R0, R139, R119, !PT ;  /* 0x0000008b00007276 */ /* 0x000fe40007810077 */
[----:B------:R-:W-:Y:S02]  /*6050*/  ISETP.GE.AND P3, PT, R13, R188, PT ;  /* 0x000000bc0d00720c */ /* 0x000fe40003f66270 */
[----:B------:R-:W-:Y:S02]  /*6060*/  FMNMX3.FTZ R14, R14, R121, R67, !PT ;  /* 0x000000790e0e7276 */ /* 0x000fe40007810043 */
[----:B------:R-:W-:Y:S02]  /*6070*/  FSEL R39, R28, -INF , !P1 ;  /* 0xff8000001c277808 */ /* 0x000fe40004800000 */
[----:B------:R-:W-:-:S02]  /*6080*/  FMNMX3.FTZ R0, R0, R117, R115, !PT ;  /* 0x0000007500007276 */ /* 0x000fc40007810073 */
[----:B------:R-:W-:Y:S02]  /*6090*/  ISETP.GE.AND P1, PT, R13, R186, PT ;  /* 0x000000ba0d00720c */ /* 0x000fe40003f26270 */
[----:B------:R-:W-:Y:S02]  /*60a0*/  FSEL R35, R44, -INF , P3 ;  /* 0xff8000002c237808 */ /* 0x000fe40001800000 */
[----:B------:R-:W-:Y:S02]  /*60b0*/  ISETP.GE.AND P3, PT, R25, R188, PT ;  /* 0x000000bc1900720c */ /* 0x000fe40003f66270 */
[----:B------:R-:W-:Y:S02]  /*60c0*/  ISETP.GE.AND P6, PT, R13, R187, PT ;  /* 0x000000bb0d00720c */ /* 0x000fe40003fc6270 */
[----:B------:R-:W-:Y:S02]  /*60d0*/  FMNMX3.FTZ R14, R14, R65, R63, !PT ;  /* 0x000000410e0e7276 */ /* 0x000fe4000781003f */
[----:B------:R-:W-:-:S02]  /*60e0*/  FMNMX3.FTZ R0, R0, R113, R55, !PT ;  /* 0x0000007100007276 */ /* 0x000fc40007810037 */
[----:B------:R-:W-:Y:S02]  /*60f0*/  FSEL R8, R8, -INF , P1 ;  /* 0xff80000008087808 */ /* 0x000fe40000800000 */
[----:B------:R-:W-:Y:S02]  /*6100*/  ISETP.GE.AND P1, PT, R25, R187, PT ;  /* 0x000000bb1900720c */ /* 0x000fe40003f26270 */
[----:B------:R-:W-:Y:S02]  /*6110*/  FSEL R33, R46, -INF , P3 ;  /* 0xff8000002e217808 */ /* 0x000fe40001800000 */
[----:B------:R-:W-:Y:S02]  /*6120*/  FSEL R30, R30, -INF , P2 ;  /* 0xff8000001e1e7808 */ /* 0x000fe40001000000 */
[----:B------:R-:W-:Y:S02]  /*6130*/  FSEL R35, R35, -INF , !P6 ;  /* 0xff80000023237808 */ /* 0x000fe40007000000 */
[----:B------:R-:W-:-:S02]  /*6140*/  FMNMX3.FTZ R14, R14, R57, R41, !PT ;  /* 0x000000390e0e7276 */ /* 0x000fc40007810029 */
[----:B------:R-:W-:Y:S02]  /*6150*/  ISETP.GE.AND P2, PT, R13, R182, PT ;  /* 0x000000b60d00720c */ /* 0x000fe40003f46270 */
[----:B------:R-:W-:Y:S02]  /*6160*/  ISETP.GE.AND P3, PT, R25, R186, PT ;  /* 0x000000ba1900720c */ /* 0x000fe40003f66270 */
[----:B------:R-:W-:Y:S02]  /*6170*/  FSEL R27, R27, -INF , !P5 ;  /* 0xff8000001b1b7808 */ /* 0x000fe40006800000 */
[----:B------:R-:W-:Y:S02]  /*6180*/  FMNMX3.FTZ R0, R0, R53, R51, !PT ;  /* 0x0000003500007276 */ /* 0x000fe40007810033 */
[----:B------:R-:W-:Y:S02]  /*6190*/  FSEL R33, R33, -INF , !P1 ;  /* 0xff80000021217808 */ /* 0x000fe40004800000 */
[----:B------:R-:W-:-:S02]  /*61a0*/  FMNMX3.FTZ R14, R14, R39, R35, !PT ;  /* 0x000000270e0e7276 */ /* 0x000fc40007810023 */
[----:B------:R-:W-:Y:S02]  /*61b0*/  ISETP.GE.AND P1, PT, R25, R182, PT ;  /* 0x000000b61900720c */ /* 0x000fe40003f26270 */
[----:B------:R-:W-:Y:S02]  /*61c0*/  FSEL R10, R10, -INF , P3 ;  /* 0xff8000000a0a7808 */ /* 0x000fe40001800000 */
[----:B------:R-:W-:Y:S02]  /*61d0*/  FSEL R25, R30, -INF , !P4 ;  /* 0xff8000001e197808 */ /* 0x000fe40006000000 */
        /* <DEDUP_REMOVED lines=25> */
[----:B------:R-:W-:Y:S01]  /*6370*/  FSEL R30, R30, RZ, P1 ;  /* 0x000000ff1e1e7208 */ /* 0x000fe20000800000 */
[-CC-:B------:R-:W-:Y:S01]  /*6380*/  FFMA.FTZ R60, R77, R23.reuse, -R34.reuse ;  /* 0x000000174d3c7223 */ /* 0x180fe20000010822 */
[----:B------:R-:W1:Y:S01]  /*6390*/  LDSM.16.MT88.4 R84, [R156+0x6000] ;  /* 0x006000009c54783b */ /* 0x000e620000004200 */
[----:B------:R-:W-:-:S02]  /*63a0*/  FFMA.FTZ R129, R12, R23, -R34 ;  /* 0x000000170c817223 */ /* 0x000fc40000010822 */
[-C--:B------:R-:W-:Y:S01]  /*63b0*/  FFMA.FTZ R8, R6, R23.reuse, -R30 ;  /* 0x0000001706087223 */ /* 0x080fe2000001081e */
[----:B------:R-:W2:Y:S01]  /*63c0*/  LDSM.16.MT88.4 R76, [R103+0x6000] ;  /* 0x00600000674c783b */ /* 0x000ea20000004200 */
[-C--:B------:R-:W-:Y:S01]  /*63d0*/  FFMA.FTZ R48, R61, R23.reuse, -R34 ;  /* 0x000000173d307223 */ /* 0x080fe20000010822 */
[-CC-:B------:R-:W-:Y:S01]  /*63e0*/  FFMA.FTZ R50, R59, R23.reuse, -R30.reuse ;  /* 0x000000173b327223 */ /* 0x180fe2000001081e */
[-CC-:B------:R-:W-:Y:S01]  /*63f0*/  FFMA.FTZ R47, R47, R23.reuse, -R30.reuse ;  /* 0x000000172f2f7223 */ /* 0x180fe2000001081e */
[----:B------:R-:W3:Y:S01]  /*6400*/  LDSM.16.MT88.4 R4, [R102+0x6000] ;  /* 0x006000006604783b */ /* 0x000ee20000004200 */
[-C--:B------:R-:W-:Y:S01]  /*6410*/  FFMA.FTZ R46, R69, R23.reuse, -R30 ;  /* 0x00000017452e7223 */ /* 0x080fe2000001081e */
[-CC-:B------:R-:W-:Y:S01]  /*6420*/  FFMA.FTZ R71, R71, R23.reuse, -R34.reuse ;  /* 0x0000001747477223 */ /* 0x180fe20000010822 */
[----:B------:R-:W-:Y:S01]  /*6430*/  MUFU.EX2 R129, R129 ;  /* 0x0000008100817308 */ /* 0x000fe20000000800 */
[-CC-:B------:R-:W-:Y:S01]  /*6440*/  FFMA.FTZ R44, R49, R23.reuse, -R34.reuse ;  /* 0x00000017312c7223 */ /* 0x180fe20000010822 */
[-CC-:B------:R-:W-:Y:S01]  /*6450*/  FFMA.FTZ R42, R91, R23.reuse, -R34.reuse ;  /* 0x000000175b2a7223 */ /* 0x180fe20000010822 */
[-CC-:B------:R-:W-:Y:S01]  /*6460*/  FFMA.FTZ R207, R207, R23.reuse, -R34.reuse ;  /* 0x00000017cfcf7223 */ /* 0x180fe20000010822 */
[----:B------:R-:W5:Y:S01]  /*6470*/  MUFU.EX2 R60, R60 ;  /* 0x0000003c003c7308 */ /* 0x000f620000000800 */
[----:B------:R-:W-:Y:S01]  /*6480*/  FFMA.FTZ R13, R89, R23, -R34 ;  /* 0x00000017590d7223 */ /* 0x000fe20000010822 */
[----:B------:R-:W-:Y:S02]  /*6490*/  LDSM.16.MT88.4 R16, [R156+0x6800] ;  /* 0x006800009c10783b */ /* 0x000fe40000004200 */
[----:B------:R-:W-:Y:S04]  /*64a0*/  MUFU.EX2 R61, R71 ;  /* 0x00000047003d7308 */ /* 0x000fe80000000800 */
[----:B------:R-:W4:Y:S04]  /*64b0*/  MUFU.EX2 R48, R48 ;  /* 0x0000003000307308 */ /* 0x000f280000000800 */
[----:B------:R5:W-:Y:S04]  /*64c0*/  MUFU.EX2 R59, R8 ;  /* 0x00000008003b7308 */ /* 0x000be80000000800 */
[----:B------:R-:W1:Y:S04]  /*64d0*/  MUFU.EX2 R50, R50 ;  /* 0x0000003200327308 */ /* 0x000e680000000800 */
[----:B------:R-:W-:Y:S04]  /*64e0*/  MUFU.EX2 R47, R47 ;  /* 0x0000002f002f7308 */ /* 0x000fe80000000800 */
[----:B------:R-:W2:Y:S01]  /*64f0*/  MUFU.EX2 R46, R46 ;  /* 0x0000002e002e7308 */ /* 0x000ea20000000800 */
[----:B-----5:R-:W5:Y:S01]  /*6500*/  LDSM.16.MT88.4 R8, [R160+0x6800] ;  /* 0x00680000a008783b */ /* 0x020f620000004200 */
[----:B------:R-:W-:Y:S01]  /*6510*/  F2FP.F16.F32.PACK_AB R68, R60, R129 ;  /* 0x000000813c44723e */ /* 0x000fe200000000ff */
[--C-:B------:R-:W-:Y:S01]  /*6520*/  FFMA.FTZ R32, R29, R23, -R30.reuse ;  /* 0x000000171d207223 */ /* 0x100fe2000001081e */
[----:B----4-:R-:W-:Y:S01]  /*6530*/  F2FP.F16.F32.PACK_AB R70, R48, R61 ;  /* 0x0000003d3046723e */ /* 0x010fe200000000ff */
[--C-:B------:R-:W-:Y:S01]  /*6540*/  FFMA.FTZ R40, R43, R23, -R30.reuse ;  /* 0x000000172b287223 */ /* 0x100fe2000001081e */
[----:B-1----:R-:W-:Y:S01]  /*6550*/  F2FP.F16.F32.PACK_AB R69, R50, R59 ;  /* 0x0000003b3245723e */ /* 0x002fe200000000ff */
[-CC-:B------:R-:W-:Y:S01]  /*6560*/  FFMA.FTZ R29, R75, R23.reuse, -R30.reuse ;  /* 0x000000174b1d7223 */ /* 0x180fe2000001081e */
[----:B------:R-:W-:Y:S01]  /*6570*/  FFMA.FTZ R12, R31, R23, -R30 ;  /* 0x000000171f0c7223 */ /* 0x000fe2000001081e */
[----:B--2---:R-:W-:Y:S01]  /*6580*/  F2FP.F16.F32.PACK_AB R71, R46, R47 ;  /* 0x0000002f2e47723e */ /* 0x004fe200000000ff */
[----:B------:R-:W-:Y:S04]  /*6590*/  MUFU.EX2 R49, R207 ;  /* 0x000000cf00317308 */ /* 0x000fe80000000800 */
[----:B------:R-:W1:Y:S02]  /*65a0*/  MUFU.EX2 R44, R44 ;  /* 0x0000002c002c7308 */ /* 0x000e640000000800 */
[C---:B------:R-:W-:Y:S02]  /*65b0*/  HMMA.16816.F32 R96, R68.reuse, R92, RZ ;  /* 0x0000005c4460723c */ /* 0x040fe400000018ff */
[----:B------:R-:W-:Y:S04]  /*65c0*/  MUFU.EX2 R42, R42 ;  /* 0x0000002a002a7308 */ /* 0x000fe80000000800 */
[----:B------:R-:W-:Y:S02]  /*65d0*/  MUFU.EX2 R31, R13 ;  /* 0x0000000d001f7308 */ /* 0x000fe40000000800 */
[C---:B------:R-:W-:Y:S02]  /*65e0*/  HMMA.16816.F32 R92, R68.reuse, R94, RZ ;  /* 0x0000005e445c723c */ /* 0x040fe400000018ff */
[----:B------:R2:W-:Y:S04]  /*65f0*/  MUFU.EX2 R43, R12 ;  /* 0x0000000c002b7308 */ /* 0x0005e80000000800 */
[----:B------:R-:W4:Y:S04]  /*6600*/  MUFU.EX2 R40, R40 ;  /* 0x0000002800287308 */ /* 0x000f280000000800 */
[----:B------:R-:W-:Y:S04]  /*6610*/  MUFU.EX2 R32, R32 ;  /* 0x0000002000207308 */ /* 0x000fe80000000800 */
[----:B------:R-:W5:Y:S01]  /*6620*/  MUFU.EX2 R29, R29 ;  /* 0x0000001d001d7308 */ /* 0x000f620000000800 */
[C---:B------:R-:W-:Y:S01]  /*6630*/  HMMA.16816.F32 R88, R68.reuse, R84, RZ ;  /* 0x000000544458723c */ /* 0x040fe200000018ff */
[----:B--2---:R-:W-:Y:S07]  /*6640*/  LDSM.16.MT88.4 R12, [R103+0x6800] ;  /* 0x00680000670c783b */ /* 0x004fee0000004200 */
[C---:B------:R-:W-:Y:S08]  /*6650*/  HMMA.16816.F32 R80, R68.reuse, R76, RZ ;  /* 0x0000004c4450723c */ /* 0x040ff000000018ff */
[C---:B------:R-:W-:Y:S08]  /*6660*/  HMMA.16816.F32 R84, R68.reuse, R86, RZ ;  /* 0x000000564454723c */ /* 0x040ff000000018ff */
[C---:B------:R-:W-:Y:S08]  /*6670*/  HMMA.16816.F32 R76, R68.reuse, R78, RZ ;  /* 0x0000004e444c723c */ /* 0x040ff000000018ff */
[----:B---3--:R-:W-:Y:S01]  /*6680*/  HMMA.16816.F32 R72, R68, R4, RZ ;  /* 0x000000044448723c */ /* 0x008fe200000018ff */
        /* <DEDUP_REMOVED lines=111> */
[----:B------:R-:W-:Y:S04]  /*6d80*/  MUFU.EX2 R116, R116 ;  /* 0x0000007400747308 */ /* 0x000fe80000000800 */
[----:B------:R-:W3:Y:S01]  /*6d90*/  MUFU.EX2 R123, R125 ;  /* 0x0000007d007b7308 */ /* 0x000ee20000000800 */
[----:B--2---:R-:W-:Y:S01]  /*6da0*/  HMMA.16816.F32 R80, R4, R12, R80 ;  /* 0x0000000c0450723c */ /* 0x004fe20000001850 */
[----:B------:R-:W-:-:S07]  /*6db0*/  FFMA.FTZ R12, R119, R23, -R30 ;  /* 0x00000017770c7223 */ /* 0x000fce000001081e */
        /* <DEDUP_REMOVED lines=30> */
[----:B------:R-:W-:-:S07]  /*6fa0*/  FFMA.FTZ R55, R55, R23, -R30 ;  /* 0x0000001737377223 */ /* 0x000fce000001081e */
[C---:B------:R-:W-:Y:S01]  /*6fb0*/  HMMA.16816.F32 R84, R4.reuse, R18, R84 ;  /* 0x000000120454723c */ /* 0x040fe20000001854 */
[----:B------:R-:W3:Y:S01]  /*6fc0*/  LDSM.16.MT88.4 R16, [R103+0x9000] ;  /* 0x009000006710783b */ /* 0x000ee20000004200 */
[----:B------:R-:W-:Y:S06]  /*6fd0*/  MUFU.EX2 R60, R60 ;  /* 0x0000003c003c7308 */ /* 0x000fec0000000800 */
[C---:B-1----:R-:W-:Y:S01]  /*6fe0*/  HMMA.16816.F32 R72, R4.reuse, R8, R72 ;  /* 0x000000080448723c */ /* 0x042fe20000001848 */
[----:B------:R-:W-:Y:S07]  /*6ff0*/  MUFU.EX2 R122, R122 ;  /* 0x0000007a007a7308 */ /* 0x000fee0000000800 */
[----:B------:R-:W-:Y:S01]  /*7000*/  HMMA.16816.F32 R68, R4, R10, R68 ;  /* 0x0000000a0444723c */ /* 0x000fe20000001844 */
[----:B------:R-:W-:Y:S01]  /*7010*/  FADD.FTZ R4, R59, R50 ;  /* 0x000000323b047221 */ /* 0x000fe20000010000 */
[-C--:B------:R-:W-:Y:S01]  /*7020*/  FFMA.FTZ R5, R51, R23.reuse, -R30 ;  /* 0x0000001733057223 */ /* 0x080fe2000001081e */
[-C--:B------:R-:W-:Y:S01]  /*7030*/  FFMA.FTZ R7, R63, R23.reuse, -R34 ;  /* 0x000000173f077223 */ /* 0x080fe20000010822 */
[-CC-:B------:R-:W-:Y:S01]  /*7040*/  FFMA.FTZ R6, R53, R23.reuse, -R30.reuse ;  /* 0x0000001735067223 */ /* 0x180fe2000001081e */
[----:B------:R-:W-:Y:S01]  /*7050*/  FFMA.FTZ R51, R45, R23, -R30 ;  /* 0x000000172d337223 */ /* 0x000fe2000001081e */
[----:B------:R-:W-:Y:S01]  /*7060*/  FADD.FTZ R47, R47, R4 ;  /* 0x000000042f2f7221 */ /* 0x000fe20000010000 */
[----:B------:R-:W-:Y:S01]  /*7070*/  FADD.FTZ R4, R48, R61 ;  /* 0x0000003d30047221 */ /* 0x000fe20000010000 */
[----:B------:R-:W1:Y:S01]  /*7080*/  MUFU.EX2 R63, R65 ;  /* 0x00000041003f7308 */ /* 0x000e620000000800 */
[----:B------:R-:W4:Y:S03]  /*7090*/  LDSM.16.MT88.4 R8, [R156+0x9000] ;  /* 0x009000009c08783b */ /* 0x000f260000004200 */
[----:B------:R-:W5:Y:S04]  /*70a0*/  MUFU.EX2 R57, R7 ;  /* 0x0000000700397308 */ /* 0x000f680000000800 */
[----:B------:R-:W-:Y:S04]  /*70b0*/  MUFU.EX2 R53, R55 ;  /* 0x0000003700357308 */ /* 0x000fe80000000800 */
[----:B------:R5:W2:Y:S04]  /*70c0*/  MUFU.EX2 R50, R6 ;  /* 0x0000000600327308 */ /* 0x000aa80000000800 */
[----:B------:R2:W-:Y:S04]  /*70d0*/  MUFU.EX2 R45, R5 ;  /* 0x00000005002d7308 */ /* 0x0005e80000000800 */
[----:B------:R-:W3:Y:S01]  /*70e0*/  MUFU.EX2 R48, R51 ;  /* 0x0000003300307308 */ /* 0x000ee20000000800 */
[----:B------:R-:W-:Y:S01]  /*70f0*/  FADD.FTZ R46, R46, R47 ;  /* 0x0000002f2e2e7221 */ /* 0x000fe20000010000 */
[----:B------:R-:W-:Y:S01]  /*7100*/  FADD.FTZ R47, R49, R4 ;  /* 0x00000004312f7221 */ /* 0x000fe20000010000 */
[----:B-1----:R-:W-:-:S02]  /*7110*/  F2FP.F16.F32.PACK_AB R4, R63, R60 ;  /* 0x0000003c3f04723e */ /* 0x002fc400000000ff */
[----:B-----5:R-:W-:Y:S02]  /*7120*/  F2FP.F16.F32.PACK_AB R6, R122, R57 ;  /* 0x000000397a06723e */ /* 0x020fe400000000ff */
[----:B--2---:R-:W-:Y:S02]  /*7130*/  F2FP.F16.F32.PACK_AB R5, R50, R53 ;  /* 0x000000353205723e */ /* 0x004fe400000000ff */
[----:B---3--:R-:W-:-:S07]  /*7140*/  F2FP.F16.F32.PACK_AB R7, R48, R45 ;  /* 0x0000002d3007723e */ /* 0x008fce00000000ff */
[----:B------:R-:W-:Y:S01]  /*7150*/  HMMA.16816.F32 R96, R4, R12, R96 ;  /* 0x0000000c0460723c */ /* 0x000fe20000001860 */
[----:B------:R-:W-:-:S07]  /*7160*/  FADD.FTZ R43, R43, R46 ;  /* 0x0000002e2b2b7221 */ /* 0x000fce0000010000 */
[----:B------:R-:W-:Y:S01]  /*7170*/  HMMA.16816.F32 R92, R4, R14, R92 ;  /* 0x0000000e045c723c */ /* 0x000fe2000000185c */
[----:B------:R-:W1:Y:S01]  /*7180*/  LDSM.16.MT88.4 R12, [R102+0x9000] ;  /* 0x00900000660c783b */ /* 0x000e620000004200 */
[----:B------:R-:W-:Y:S01]  /*7190*/  FADD.FTZ R43, R40, R43 ;  /* 0x0000002b282b7221 */ /* 0x000fe20000010000 */
[----:B------:R-:W-:-:S05]  /*71a0*/  FADD.FTZ R47, R44, R47 ;  /* 0x0000002f2c2f7221 */ /* 0x000fca0000010000 */
        /* <DEDUP_REMOVED lines=14> */
[-C--:B------:R-:W-:Y:S01]  /*7290*/  FFMA.FTZ R192, R33, R23.reuse, -R34 ;  /* 0x0000001721c07223 */ /* 0x080fe20000010822 */
[----:B------:R-:W-:-:S04]  /*72a0*/  FFMA.FTZ R26, R26, R23, -R30 ;  /* 0x000000171a1a7223 */ /* 0x000fc8000001081e */
[C---:B------:R-:W-:Y:S01]  /*72b0*/  HMMA.16816.F32 R84, R4.reuse, R10, R84 ;  /* 0x0000000a0454723c */ /* 0x040fe20000001854 */
[----:B------:R-:W3:Y:S01]  /*72c0*/  LDSM.16.MT88.4 R8, [R160+0x9800] ;  /* 0x00980000a008783b */ /* 0x000ee20000004200 */
[----:B------:R-:W-:Y:S01]  /*72d0*/  FADD.FTZ R56, R56, R107 ;  /* 0x0000006b38387221 */ /* 0x000fe20000010000 */
[----:B------:R-:W-:Y:S01]  /*72e0*/  FADD.FTZ R52, R52, R105 ;  /* 0x0000006934347221 */ /* 0x000fe20000010000 */
[-CC-:B------:R-:W-:Y:S01]  /*72f0*/  FFMA.FTZ R41, R41, R23.reuse, -R34.reuse ;  /* 0x0000001729297223 */ /* 0x180fe20000010822 */
[-CC-:B------:R-:W-:Y:S01]  /*7300*/  FFMA.FTZ R44, R39, R23.reuse, -R34.reuse ;  /* 0x00000017272c7223 */ /* 0x180fe20000010822 */
[-C--:B------:R-:W-:Y:S01]  /*7310*/  FFMA.FTZ R35, R35, R23.reuse, -R34 ;  /* 0x0000001723237223 */ /* 0x080fe20000010822 */
[-CC-:B------:R-:W-:Y:S01]  /*7320*/  FFMA.FTZ R27, R27, R23.reuse, -R30.reuse ;  /* 0x000000171b1b7223 */ /* 0x180fe2000001081e */
[-CC-:B------:R-:W-:Y:S01]  /*7330*/  FFMA.FTZ R29, R25, R23.reuse, -R30.reuse ;  /* 0x00000017191d7223 */ /* 0x180fe2000001081e */
[----:B------:R-:W-:Y:S01]  /*7340*/  FFMA.FTZ R31, R28, R23, -R30 ;  /* 0x000000171c1f7223 */ /* 0x000fe2000001081e */
[C---:B-1----:R-:W-:Y:S01]  /*7350*/  HMMA.16816.F32 R72, R4.reuse, R12, R72 ;  /* 0x0000000c0448723c */ /* 0x042fe20000001848 */
[----:B------:R-:W-:Y:S01]  /*7360*/  FADD.FTZ R137, R137, R56 ;  /* 0x0000003889897221 */ /* 0x000fe20000010000 */
[----:B------:R-:W-:Y:S01]  /*7370*/  FADD.FTZ R135, R135, R52 ;  /* 0x0000003487877221 */ /* 0x000fe20000010000 */
[----:B------:R-:W-:Y:S05]  /*7380*/  MUFU.EX2 R39, R41 ;  /* 0x0000002900277308 */ /* 0x000fea0000000800 */
[----:B------:R-:W-:Y:S01]  /*7390*/  HMMA.16816.F32 R68, R4, R14, R68 ;  /* 0x0000000e0444723c */ /* 0x000fe20000001844 */
[----:B------:R-:W1:Y:S01]  /*73a0*/  LDSM.16.MT88.4 R12, [R103+0x9800] ;  /* 0x00980000670c783b */ /* 0x000e620000004200 */
[----:B------:R-:W4:Y:S01]  /*73b0*/  MUFU.EX2 R34, R44 ;  /* 0x0000002c00227308 */ /* 0x000f220000000800 */
[----:B------:R-:W-:-:S03]  /*73c0*/  FADD.FTZ R104, R104, R137 ;  /* 0x0000008968687221 */ /* 0x000fc60000010000 */
[----:B------:R-:W-:Y:S01]  /*73d0*/  MUFU.EX2 R33, R35 ;  /* 0x0000002300217308 */ /* 0x000fe20000000800 */
[----:B------:R-:W-:-:S03]  /*73e0*/  FADD.FTZ R66, R66, R135 ;  /* 0x0000008742427221 */ /* 0x000fc60000010000 */
[----:B------:R-:W5:Y:S04]  /*73f0*/  MUFU.EX2 R192, R192 ;  /* 0x000000c000c07308 */ /* 0x000f680000000800 */
[----:B------:R2:W-:Y:S04]  /*7400*/  MUFU.EX2 R25, R27 ;  /* 0x0000001b00197308 */ /* 0x0005e80000000800 */
[----:B------:R-:W3:Y:S04]  /*7410*/  MUFU.EX2 R28, R29 ;  /* 0x0000001d001c7308 */ /* 0x000ee80000000800 */
[----:B------:R-:W-:Y:S04]  /*7420*/  MUFU.EX2 R23, R31 ;  /* 0x0000001f00177308 */ /* 0x000fe80000000800 */
[----:B------:R-:W1:Y:S01]  /*7430*/  MUFU.EX2 R26, R26 ;  /* 0x0000001a001a7308 */ /* 0x000e620000000800 */
[----:B------:R-:W-:Y:S01]  /*7440*/  FADD.FTZ R133, R133, R104 ;  /* 0x0000006885857221 */ /* 0x000fe20000010000 */
[----:B--2---:R-:W-:-:S03]  /*7450*/  FADD.FTZ R27, R131, R66 ;  /* 0x00000042831b7221 */ /* 0x004fc60000010000 */
[----:B------:R-:W-:Y:S01]  /*7460*/  FADD.FTZ R64, R64, R133 ;  /* 0x0000008540407221 */ /* 0x000fe20000010000 */
[----:B------:R-:W-:Y:S01]  /*7470*/  FADD.FTZ R27, R62, R27 ;  /* 0x0000001b3e1b7221 */ /* 0x000fe20000010000 */
[----:B----4-:R-:W-:Y:S02]  /*7480*/  F2FP.F16.F32.PACK_AB R4, R34, R39 ;  /* 0x000000272204723e */ /* 0x010fe400000000ff */
[----:B-----5:R-:W-:Y:S01]  /*7490*/  F2FP.F16.F32.PACK_AB R6, R192, R33 ;  /* 0x00000021c006723e */ /* 0x020fe200000000ff */
[----:B------:R-:W-:Y:S01]  /*74a0*/  FADD.FTZ R149, R149, R64 ;  /* 0x0000004095957221 */ /* 0x000fe20000010000 */
[----:B---3--:R-:W-:Y:S01]  /*74b0*/  F2FP.F16.F32.PACK_AB R5, R28, R25 ;  /* 0x000000191c05723e */ /* 0x008fe200000000ff */
[----:B------:R-:W-:Y:S01]  /*74c0*/  FADD.FTZ R30, R112, R27 ;  /* 0x0000001b701e7221 */ /* 0x000fe20000010000 */
[----:B-1----:R-:W-:Y:S01]  /*74d0*/  F2FP.F16.F32.PACK_AB R7, R26, R23 ;  /* 0x000000171a07723e */ /* 0x002fe200000000ff */
[----:B------:R-:W-:Y:S02]  /*74e0*/  FADD.FTZ R110, R110, R149 ;  /* 0x000000956e6e7221 */ /* 0x000fe40000010000 */
[----:B------:R-:W-:-:S04]  /*74f0*/  FADD.FTZ R30, R141, R30 ;  /* 0x0000001e8d1e7221 */ /* 0x000fc80000010000 */
        /* <DEDUP_REMOVED lines=108> */
.L_x_10847:
        /* <DEDUP_REMOVED lines=8> */
.L_x_10848:
[----:B------:R-:W-:Y:S05]  /*7c40*/  BSYNC.RECONVERGENT B0 ;  /* 0x0000000000007941 */ /* 0x000fea0003800200 */
.L_x_10846:
[----:B------:R-:W-:Y:S02]  /*7c50*/  ISETP.GE.AND P1, PT, R178, R177, PT ;  /* 0x000000b1b200720c */ /* 0x000fe40003f26270 */
[----:B------:R-:W-:-:S04]  /*7c60*/  IADD3 R8, P2, PT, R21, R174, RZ ;  /* 0x000000ae15087210 */ /* 0x000fc80007f5e0ff */
[----:B------:R-:W-:-:S07]  /*7c70*/  IADD3.X R9, PT, PT, R20, R175, RZ, P2, !PT ;  /* 0x000000af14097210 */ /* 0x000fce00017fe4ff */
[-C--:B------:R-:W-:Y:S01]  /*7c80*/  @!P1 MOV R14, R8.reuse ;  /* 0x00000008000e9202 */ /* 0x080fe20000000f00 */
[C---:B------:R-:W-:Y:S01]  /*7c90*/  @!P1 IMAD R6, R169.reuse, 0x60, RZ ;  /* 0x00000060a9069824 */ /* 0x040fe200078e02ff */
[-C--:B------:R-:W-:Y:S01]  /*7ca0*/  @!P1 MOV R15, R9.reuse ;  /* 0x00000009000f9202 */ /* 0x080fe20000000f00 */
[C---:B------:R-:W-:Y:S01]  /*7cb0*/  @!P1 IMAD R4, R169.reuse, 0xc0, RZ ;  /* 0x000000c0a9049824 */ /* 0x040fe200078e02ff */
[-C--:B------:R-:W-:Y:S01]  /*7cc0*/  @!P1 MOV R10, R8.reuse ;  /* 0x00000008000a9202 */ /* 0x080fe20000000f00 */
[----:B------:R-:W-:Y:S01]  /*7cd0*/  @!P1 IMAD R5, R169, 0xa0, RZ ;  /* 0x000000a0a9059824 */ /* 0x000fe200078e02ff */
[-C--:B------:R-:W-:Y:S01]  /*7ce0*/  @!P1 MOV R11, R9.reuse ;  /* 0x00000009000b9202 */ /* 0x080fe20000000f00 */
[C---:B------:R-:W-:Y:S01]  /*7cf0*/  @!P1 IMAD.WIDE.U32 R14, R168.reuse, 0x60, R14 ;  /* 0x00000060a80e9825 */ /* 0x040fe200078e000e */
[-C--:B------:R-:W-:Y:S01]  /*7d00*/  @!P1 MOV R12, R8.reuse ;  /* 0x00000008000c9202 */ /* 0x080fe20000000f00 */
[----:B------:R-:W-:Y:S01]  /*7d10*/  @P1 STS.128 [R179+0x6000], RZ ;  /* 0x006000ffb3001388 */ /* 0x000fe20000000c00 */
[----:B------:R-:W-:Y:S01]  /*7d20*/  @!P1 MOV R13, R9 ;  /* 0x00000009000d9202 */ /* 0x000fe20000000f00 */
[----:B------:R-:W-:Y:S01]  /*7d30*/  @!P1 IMAD.WIDE.U32 R10, R168, 0xc0, R10 ;  /* 0x000000c0a80a9825 */ /* 0x000fe200078e000a */
[----:B------:R-:W-:Y:S01]  /*7d40*/  @!P1 IADD3 R15, PT, PT, R6, R15, RZ ;  /* 0x0000000f060f9210 */ /* 0x000fe20007ffe0ff */
[----:B------:R-:W-:Y:S01]  /*7d50*/  @!PT LDS RZ, [RZ] ;  /* 0x00000000fffff984 */ /* 0x000fe20000000800 */
[----:B------:R-:W-:Y:S01]  /*7d60*/  @!PT LDS RZ, [RZ] ;  /* 0x00000000fffff984 */ /* 0x000fe20000000800 */
[----:B------:R-:W-:Y:S01]  /*7d70*/  @!PT LDS RZ, [RZ] ;  /* 0x00000000fffff984 */ /* 0x000fe20000000800 */
[----:B------:R-:W-:Y:S01]  /*7d80*/  @!P1 LDGSTS.E.BYPASS.LTC128B.128 [R179+0x6000], desc[UR4][R174.64] ;  /* 0x06000000aeb39fae */ /* 0x000fe2000b981a04 */
[CC--:B------:R-:W-:Y:S01]  /*7d90*/  @!P1 LEA R6, P2, R168.reuse, R8.reuse, 0x5 ;  /* 0x00000008a8069211 */ /* 0x0c0fe200078428ff */
[----:B------:R-:W-:Y:S01]  /*7da0*/  @!P1 IMAD.WIDE.U32 R12, R168, 0xa0, R12 ;  /* 0x000000a0a80c9825 */ /* 0x000fe200078e000c */
[----:B------:R-:W-:Y:S01]  /*7db0*/  @!P1 IADD3 R11, PT, PT, R4, R11, RZ ;  /* 0x0000000b040b9210 */ /* 0x000fe20007ffe0ff */
[----:B------:R-:W-:Y:S01]  /*7dc0*/  @P1 STS.128 [R179+0x6800], RZ ;  /* 0x006800ffb3001388 */ /* 0x000fe20000000c00 */
[----:B------:R-:W-:-:S02]  /*7dd0*/  @!P1 LEA R4, P3, R168, R8, 0x6 ;  /* 0x00000008a8049211 */ /* 0x000fc400078630ff */
[C-C-:B------:R-:W-:Y:S01]  /*7de0*/  @!P1 LEA.HI.X R7, R168.reuse, R9, R169.reuse, 0x5, P2 ;  /* 0x00000009a8079211 */ /* 0x140fe200010f2ca9 */
[----:B------:R-:W-:Y:S01]  /*7df0*/  @!PT LDS RZ, [RZ] ;  /* 0x00000000fffff984 */ /* 0x000fe20000000800 */
[----:B------:R-:W-:Y:S01]  /*7e00*/  @!PT LDS RZ, [RZ] ;  /* 0x00000000fffff984 */ /* 0x000fe20000000800 */
[----:B------:R-:W-:Y:S01]  /*7e10*/  @!PT LDS RZ, [RZ] ;  /* 0x00000000fffff984 */ /* 0x000fe20000000800 */
[----:B------:R-:W-:Y:S01]  /*7e20*/  @!P1 LDGSTS.E.BYPASS.LTC128B.128 [R179+0x6800], desc[UR4][R8.64] ;  /* 0x0680000008b39fae */ /* 0x000fe2000b981a04 */
[----:B------:R-:W-:Y:S02]  /*7e30*/  @!P1 IADD3 R17, PT, PT, R5, R13, RZ ;  /* 0x0000000d05119210 */ /* 0x000fe40007ffe0ff */
[C---:B------:R-:W-:Y:S01]  /*7e40*/  @!P1 LEA R18, P2, R168.reuse, R8, 0x7 ;  /* 0x00000008a8129211 */ /* 0x040fe200078438ff */
[----:B------:R-:W-:Y:S01]  /*7e50*/  @P1 STS.128 [R179+0x7000], RZ ;  /* 0x007000ffb3001388 */ /* 0x000fe20000000c00 */
[CCC-:B------:R-:W-:Y:S02]  /*7e60*/  @!P1 LEA.HI.X R5, R168.reuse, R9.reuse, R169.reuse, 0x6, P3 ;  /* 0x00000009a8059211 */ /* 0x1c0fe400018f34a9 */
[----:B------:R-:W-:Y:S01]  /*7e70*/  @!P1 LEA.HI.X R19, R168, R9, R169, 0x7, P2 ;  /* 0x00000009a8139211 */ /* 0x000fe200010f3ca9 */
        /* <DEDUP_REMOVED lines=31> */
[----:B------:R-:W4:Y:S04]  /*8070*/  LDSM.16.M88.4 R40, [R164+0x2000] ;  /* 0x00200000a428783b */ /* 0x000f280000000200 */
[----:B------:R-:W5:Y:S04]  /*8080*/  LD.E R39, desc[UR4][R2.64+0x18c] ;  /* 0x00018c0402277980 */ /* 0x000f68000c101900 */
[----:B------:R-:W-:Y:S04]  /*8090*/  LDSM.16.M88.4 R112, [R163] ;  /* 0x00000000a370783b */ /* 0x000fe80000000200 */
[----:B------:R-:W-:Y:S04]  /*80a0*/  LDSM.16.M88.4 R108, [R159+0x2000] ;  /* 0x002000009f6c783b */ /* 0x000fe80000000200 */
[----:B------:R-:W2:Y:S04]  /*80b0*/  LDSM.16.M88.4 R28, [R164+0x2800] ;  /* 0x00280000a41c783b */ /* 0x000ea80000000200 */
[----:B------:R-:W3:Y:S04]  /*80c0*/  LDSM.16.M88.4 R20, [R164+0x3000] ;  /* 0x00300000a414783b */ /* 0x000ee80000000200 */
[----:B-1----:R-:W1:Y:S04]  /*80d0*/  LDSM.16.M88.4 R12, [R164+0x3800] ;  /* 0x00380000a40c783b */ /* 0x002e680000000200 */
[----:B------:R-:W1:Y:S04]  /*80e0*/  LDSM.16.M88.4 R4, [R164+0x4000] ;  /* 0x00400000a404783b */ /* 0x000e680000000200 */
[----:B------:R-:W1:Y:S04]  /*80f0*/  LDSM.16.M88.4 R64, [R164+0x4800] ;  /* 0x00480000a440783b */ /* 0x000e680000000200 */
[----:B------:R-:W1:Y:S01]  /*8100*/  LDSM.16.M88.4 R56, [R164+0x5000] ;  /* 0x00500000a438783b */ /* 0x000e620000000200 */
[C---:B----4-:R-:W-:Y:S03]  /*8110*/  HMMA.16816.F32 R44, R48.reuse, R40, RZ ;  /* 0x00000028302c723c */ /* 0x050fe600000018ff */
[----:B------:R-:W4:Y:S04]  /*8120*/  LDSM.16.M88.4 R116, [R164+0x5800] ;  /* 0x00580000a474783b */ /* 0x000f280000000200 */
[----:B------:R-:W-:Y:S01]  /*8130*/  LDSM.16.M88.4 R124, [R159+0x2800] ;  /* 0x002800009f7c783b */ /* 0x000fe20000000200 */
[C---:B------:R-:W-:Y:S03]  /*8140*/  HMMA.16816.F32 R40, R48.reuse, R42, RZ ;  /* 0x0000002a3028723c */ /* 0x040fe600000018ff */
[----:B------:R-:W-:Y:S04]  /*8150*/  LDSM.16.M88.4 R120, [R159+0x4000] ;  /* 0x004000009f78783b */ /* 0x000fe80000000200 */
[----:B------:R-:W0:Y:S01]  /*8160*/  LDGDEPBAR ;  /* 0x00000000000079af */ /* 0x000e220000000000 */
[----:B--2---:R-:W-:Y:S08]  /*8170*/  HMMA.16816.F32 R32, R48, R28, RZ ;  /* 0x0000001c3020723c */ /* 0x004ff000000018ff */
[C---:B------:R-:W-:Y:S08]  /*8180*/  HMMA.16816.F32 R44, R112.reuse, R108, R44 ;  /* 0x0000006c702c723c */ /* 0x040ff0000000182c */
[----:B------:R-:W-:Y:S01]  /*8190*/  HMMA.16816.F32 R40, R112, R110, R40 ;  /* 0x0000006e7028723c */ /* 0x000fe20000001828 */
[----:B------:R-:W2:Y:S07]  /*81a0*/  LDSM.16.M88.4 R108, [R159+0x3800] ;  /* 0x003800009f6c783b */ /* 0x000eae0000000200 */
[C---:B---3--:R-:W-:Y:S08]  /*81b0*/  HMMA.16816.F32 R24, R48.reuse, R20, RZ ;  /* 0x000000143018723c */ /* 0x048ff000000018ff */
        /* <DEDUP_REMOVED lines=24> */
[----:B------:R-:W-:Y:S07]  /*8340*/  LDSM.16.M88.4 R120, [R162] ;  /* 0x00000000a278783b */ /* 0x000fee0000000200 */
[C---:B--2---:R-:W-:Y:S08]  /*8350*/  HMMA.16816.F32 R60, R112.reuse, R108, R60 ;  /* 0x0000006c703c723c */ /* 0x044ff0000000183c */
[C---:B------:R-:W-:Y:S01]  /*8360*/  HMMA.16816.F32 R56, R112.reuse, R110, R56 ;  /* 0x0000006e7038723c */ /* 0x040fe20000001838 */
[----:B------:R-:W2:Y:S07]  /*8370*/  LDSM.16.M88.4 R108, [R158+0x2000] ;  /* 0x002000009e6c783b */ /* 0x000eae0000000200 */
[C---:B---3--:R-:W-:Y:S08]  /*8380*/  HMMA.16816.F32 R52, R112.reuse, R124, R52 ;  /* 0x0000007c7034723c */ /* 0x048ff00000001834 */
[C---:B-1----:R-:W-:Y:S08]  /*8390*/  HMMA.16816.F32 R104, R112.reuse, R116, R104 ;  /* 0x000000747068723c */ /* 0x042ff00000001868 */
[C---:B------:R-:W-:Y:S01]  /*83a0*/  HMMA.16816.F32 R64, R112.reuse, R118, R64 ;  /* 0x000000767040723c */ /* 0x040fe20000001840 */
[----:B------:R-:W1:Y:S07]  /*83b0*/  LDSM.16.M88.4 R116, [R158+0x2800] ;  /* 0x002800009e74783b */ /* 0x000e6e0000000200 */
[----:B------:R-:W-:Y:S01]  /*83c0*/  HMMA.16816.F32 R48, R112, R126, R48 ;  /* 0x0000007e7030723c */ /* 0x000fe20000001830 */
[----:B------:R-:W3:Y:S04]  /*83d0*/  LDSM.16.M88.4 R112, [R158+0x3000] ;  /* 0x003000009e70783b */ /* 0x000ee80000000200 */
[----:B------:R-:W-:Y:S03]  /*83e0*/  LDSM.16.M88.4 R124, [R158+0x4000] ;  /* 0x004000009e7c783b */ /* 0x000fe60000000200 */
        /* <DEDUP_REMOVED lines=20> */
[----:B------:R-:W2:Y:S07]  /*8530*/  LDSM.16.M88.4 R108, [R157+0x2800] ;  /* 0x002800009d6c783b */ /* 0x000eae0000000200 */
[C---:B-1----:R-:W-:Y:S08]  /*8540*/  HMMA.16816.F32 R44, R116.reuse, R112, R44 ;  /* 0x00000070742c723c */ /* 0x042ff0000000182c */
[C---:B------:R-:W-:Y:S01]  /*8550*/  HMMA.16816.F32 R40, R116.reuse, R114, R40 ;  /* 0x000000727428723c */ /* 0x040fe20000001828 */
[----:B------:R-:W1:Y:S07]  /*8560*/  LDSM.16.M88.4 R112, [R157+0x3000] ;  /* 0x003000009d70783b */ /* 0x000e6e0000000200 */
[C---:B--2---:R-:W-:Y:S08]  /*8570*/  HMMA.16816.F32 R28, R116.reuse, R110, R28 ;  /* 0x0000006e741c723c */ /* 0x044ff0000000181c */
[----:B------:R-:W-:Y:S03]  /*8580*/  HMMA.16816.F32 R32, R116, R108, R32 ;  /* 0x0000006c7420723c */ /* 0x000fe60000001820 */
[-C--:B-----5:R-:W-:Y:S01]  /*8590*/  FMUL.FTZ R108, R40, R39.reuse ;  /* 0x00000027286c7220 */ /* 0x0a0fe20000410000 */
[-C--:B------:R-:W-:Y:S01]  /*85a0*/  FMUL.FTZ R109, R41, R39.reuse ;  /* 0x00000027296d7220 */ /* 0x080fe20000410000 */
[-C--:B------:R-:W-:Y:S01]  /*85b0*/  FMUL.FTZ R110, R42, R39.reuse ;  /* 0x000000272a6e7220 */ /* 0x080fe20000410000 */
[----:B------:R-:W-:-:S02]  /*85c0*/  FMUL.FTZ R111, R43, R39 ;  /* 0x000000272b6f7220 */ /* 0x000fc40000410000 */
[----:B------:R-:W2:Y:S03]  /*85d0*/  LDSM.16.M88.4 R40, [R157+0x3800] ;  /* 0x003800009d28783b */ /* 0x000ea60000000200 */
[-C--:B------:R-:W-:Y:S01]  /*85e0*/  FMUL.FTZ R28, R28, R39.reuse ;  /* 0x000000271c1c7220 */ /* 0x080fe20000410000 */
[C---:B-1----:R-:W-:Y:S07]  /*85f0*/  HMMA.16816.F32 R20, R116.reuse, R114, R20 ;  /* 0x000000727414723c */ /* 0x042fee0000001814 */
[-C--:B------:R-:W-:Y:S01]  /*8600*/  FMUL.FTZ R115, R34, R39.reuse ;  /* 0x0000002722737220 */ /* 0x080fe20000410000 */
[-C--:B------:R-:W-:Y:S01]  /*8610*/  FMUL.FTZ R114, R30, R39.reuse ;  /* 0x000000271e727220 */ /* 0x080fe20000410000 */
[-C--:B------:R-:W-:Y:S01]  /*8620*/  FMUL.FTZ R34, R31, R39.reuse ;  /* 0x000000271f227220 */ /* 0x080fe20000410000 */
[C---:B------:R-:W-:Y:S01]  /*8630*/  HMMA.16816.F32 R24, R116.reuse, R112, R24 ;  /* 0x000000707418723c */ /* 0x040fe20000001818 */
[-C--:B------:R-:W-:Y:S01]  /*8640*/  FMUL.FTZ R112, R32, R39.reuse ;  /* 0x0000002720707220 */ /* 0x080fe20000410000 */
[-C--:B------:R-:W-:Y:S01]  /*8650*/  FMUL.FTZ R113, R35, R39.reuse ;  /* 0x0000002723717220 */ /* 0x080fe20000410000 */
[-C--:B------:R-:W-:Y:S01]  /*8660*/  FMUL.FTZ R32, R29, R39.reuse ;  /* 0x000000271d207220 */ /* 0x080fe20000410000 */
[----:B------:R1:W3:Y:S02]  /*8670*/  MUFU.TANH R35, R28 ;  /* 0x0000001c00237308 */ /* 0x0002e40000002400 */
[----:B-1----:R-:W1:Y:S03]  /*8680*/  LDSM.16.M88.4 R28, [R157+0x4000] ;  /* 0x004000009d1c783b */ /* 0x002e660000000200 */
[-C--:B------:R-:W-:Y:S01]  /*8690*/  FMUL.FTZ R20, R20, R39.reuse ;  /* 0x0000002714147220 */ /* 0x080fe20000410000 */
[-C--:B------:R-:W-:Y:S01]  /*86a0*/  FMUL.FTZ R21, R21, R39.reuse ;  /* 0x0000002715157220 */ /* 0x080fe20000410000 */
[C---:B--2---:R-:W-:Y:S08]  /*86b0*/  HMMA.16816.F32 R16, R116.reuse, R40, R16 ;  /* 0x000000287410723c */ /* 0x044ff00000001810 */
[-C--:B------:R-:W-:Y:S01]  /*86c0*/  FMUL.FTZ R40, R25, R39.reuse ;  /* 0x0000002719287220 */ /* 0x080fe20000410000 */
[-C--:B------:R-:W-:Y:S01]  /*86d0*/  FMUL.FTZ R41, R27, R39.reuse ;  /* 0x000000271b297220 */ /* 0x080fe20000410000 */
[----:B------:R-:W2:Y:S01]  /*86e0*/  MUFU.TANH R25, R21 ;  /* 0x0000001500197308 */ /* 0x000ea20000002400 */
[----:B------:R-:W-:Y:S01]  /*86f0*/  HMMA.16816.F32 R12, R116, R42, R12 ;  /* 0x0000002a740c723c */ /* 0x000fe2000000180c */
[-C--:B------:R-:W-:Y:S01]  /*8700*/  FMUL.FTZ R43, R26, R39.reuse ;  /* 0x000000271a2b7220 */ /* 0x080fe20000410000 */
[----:B------:R-:W-:-:S05]  /*8710*/  FMUL.FTZ R42, R22, R39 ;  /* 0x00000027162a7220 */ /* 0x000fca0000410000 */
[----:B------:R4:W1:Y:S01]  /*8720*/  MUFU.TANH R27, R20 ;  /* 0x00000014001b7308 */ /* 0x0008620000002400 */
[-C--:B------:R-:W-:Y:S01]  /*8730*/  FMUL.FTZ R26, R23, R39.reuse ;  /* 0x00000027171a7220 */ /* 0x080fe20000410000 */
[C---:B------:R-:W-:Y:S08]  /*8740*/  HMMA.16816.F32 R4, R120.reuse, R126, R4 ;  /* 0x0000007e7804723c */ /* 0x040ff00000001804 */
[----:B------:R-:W-:Y:S01]  /*8750*/  HMMA.16816.F32 R8, R120, R124, R8 ;  /* 0x0000007c7808723c */ /* 0x000fe20000001808 */
[----:B----4-:R-:W4:Y:S11]  /*8760*/  LDSM.16.M88.4 R20, [R157+0x4800] ;  /* 0x004800009d14783b */ /* 0x010f360000000200 */
[C---:B-1----:R-:W-:Y:S08]  /*8770*/  HMMA.16816.F32 R4, R116.reuse, R30, R4 ;  /* 0x0000001e7404723c */ /* 0x042ff00000001804 */
[----:B------:R-:W-:Y:S01]  /*8780*/  HMMA.16816.F32 R8, R116, R28, R8 ;  /* 0x0000001c7408723c */ /* 0x000fe20000001808 */
[-C--:B------:R-:W-:Y:S01]  /*8790*/  FMUL.FTZ R31, R18, R39.reuse ;  /* 0x00000027121f7220 */ /* 0x080fe20000410000 */
[-C--:B------:R-:W-:Y:S01]  /*87a0*/  FMUL.FTZ R18, R12, R39.reuse ;  /* 0x000000270c127220 */ /* 0x080fe20000410000 */
[----:B------:R-:W-:-:S08]  /*87b0*/  FMUL.FTZ R30, R14, R39 ;  /* 0x000000270e1e7220 */ /* 0x000fd00000410000 */
        /* <DEDUP_REMOVED lines=8> */
[C---:B----4-:R-:W-:Y:S01]  /*8840*/  HMMA.16816.F32 R104, R116.reuse, R20, R104 ;  /* 0x000000147468723c */ /* 0x050fe20000001868 */
[-C--:B------:R-:W-:Y:S01]  /*8850*/  FMUL.FTZ R21, R10, R39.reuse ;  /* 0x000000270a157220 */ /* 0x080fe20000410000 */
[----:B------:R-:W4:Y:S01]  /*8860*/  MUFU.TANH R120, R5 ;  /* 0x0000000500787308 */ /* 0x000f220000002400 */
[----:B------:R-:W5:Y:S07]  /*8870*/  LDSM.16.M88.4 R8, [R157+0x5000] ;  /* 0x005000009d08783b */ /* 0x000f6e0000000200 */
[----:B------:R-:W1:Y:S08]  /*8880*/  MUFU.TANH R128, R6 ;  /* 0x0000000600807308 */ /* 0x000e700000002400 */
[----:B------:R3:W1:Y:S02]  /*8890*/  MUFU.TANH R122, R7 ;  /* 0x00000007007a7308 */ /* 0x0006640000002400 */
[----:B---3--:R-:W3:Y:S01]  /*88a0*/  LDSM.16.M88.4 R4, [R157+0x5800] ;  /* 0x005800009d04783b */ /* 0x008ee20000000200 */
[C---:B------:R-:W-:Y:S08]  /*88b0*/  HMMA.16816.F32 R64, R116.reuse, R22, R64 ;  /* 0x000000167440723c */ /* 0x040ff00000001840 */
[C---:B-----5:R-:W-:Y:S08]  /*88c0*/  HMMA.16816.F32 R60, R116.reuse, R8, R60 ;  /* 0x00000008743c723c */ /* 0x060ff0000000183c */
[----:B------:R-:W-:Y:S01]  /*88d0*/  HMMA.16816.F32 R56, R116, R10, R56 ;  /* 0x0000000a7438723c */ /* 0x000fe20000001838 */
[-C--:B------:R-:W-:Y:S01]  /*88e0*/  FMUL.FTZ R22, R105, R39.reuse ;  /* 0x0000002769167220 */ /* 0x080fe20000410000 */
[-C--:B------:R-:W-:Y:S01]  /*88f0*/  FMUL.FTZ R105, R106, R39.reuse ;  /* 0x000000276a697220 */ /* 0x080fe20000410000 */
[-C--:B------:R-:W-:Y:S01]  /*8900*/  FMUL.FTZ R106, R64, R39.reuse ;  /* 0x00000027406a7220 */ /* 0x080fe20000410000 */
[----:B------:R-:W-:Y:S01]  /*8910*/  IADD3 R20, PT, PT, R38, -0x2, RZ ;  /* 0xfffffffe26147810 */ /* 0x000fe20007ffe0ff */
        /* <DEDUP_REMOVED lines=12> */
[----:B------:R-:W1:Y:S01]  /*89e0*/  MUFU.TANH R108, R108 ;  /* 0x0000006c006c7308 */ /* 0x000e620000002400 */
[----:B------:R-:W-:-:S04]  /*89f0*/  DEPBAR.LE SB0, 0x0 ;  /* 0x000080000000791a */ /* 0x000fc80000000000 */
[C---:B---3--:R-:W-:Y:S08]  /*8a00*/  HMMA.16816.F32 R52, R116.reuse, R4, R52 ;  /* 0x000000047434723c */ /* 0x048ff00000001834 */
[----:B------:R-:W-:Y:S01]  /*8a10*/  HMMA.16816.F32 R48, R116, R6, R48 ;  /* 0x000000067430723c */ /* 0x000fe20000001830 */
        /* <DEDUP_REMOVED lines=15> */
[----:B------:R-:W-:-:S03]  /*8b10*/  FMUL.FTZ R54, R55, R39 ;  /* 0x0000002737367220 */ /* 0x000fc60000410000 */
[-C--:B------:R-:W-:Y:S01]  /*8b20*/  FMUL.FTZ R130, R50, R39.reuse ;  /* 0x0000002732827220 */ /* 0x080fe20000410000 */
[-C--:B------:R-:W-:Y:S01]  /*8b30*/  FMUL.FTZ R48, R48, R39.reuse ;  /* 0x0000002730307220 */ /* 0x080fe20000410000 */
[-C--:B------:R-:W-:Y:S01]  /*8b40*/  FMUL.FTZ R50, R51, R39.reuse ;  /* 0x0000002733327220 */ /* 0x080fe20000410000 */
[----:B------:R-:W-:Y:S01]  /*8b50*/  FMUL.FTZ R49, R49, R39 ;  /* 0x0000002731317220 */ /* 0x000fe20000410000 */
[----:B------:R-:W-:Y:S01]  /*8b60*/  ISETP.GT.AND P2, PT, R20, R171, PT ;  /* 0x000000ab1400720c */ /* 0x000fe20003f44270 */
        /* <DEDUP_REMOVED lines=62> */
[----:B------:R-:W-:Y:S01]  /*8f50*/  IADD3 R39, PT, PT, R38, -0x1, RZ ;  /* 0xffffffff26277810 */ /* 0x000fe20007ffe0ff */
[----:B------:R-:W-:Y:S02]  /*8f60*/  IMAD.MOV.U32 R132, RZ, RZ, RZ ;  /* 0x000000ffff847224 */ /* 0x000fe400078e00ff */
[----:B------:R-:W-:Y:S01]  /*8f70*/  IMAD.SHL.U32 R5, R20, 0x80, RZ ;  /* 0x0000008014057824 */ /* 0x000fe200078e00ff */
[----:B------:R-:W3:Y:S01]  /*8f80*/  LD.E.64 R138, desc[UR4][R2.64+0x20] ;  /* 0x00002004028a7980 */ /* 0x000ee2000c101b00 */
[----:B------:R-:W-:-:S03]  /*8f90*/  IMAD.SHL.U32 R39, R39, 0x80, RZ ;  /* 0x0000008027277824 */ /* 0x000fc600078e00ff */
[----:B-1----:R-:W-:Y:S02]  /*8fa0*/  IABS R17, R5 ;  /* 0x0000000500117213 */ /* 0x002fe40000000000 */
[----:B------:R-:W-:Y:S02]  /*8fb0*/  IADD3 R39, PT, PT, R39, -0x100, RZ ;  /* 0xffffff0027277810 */ /* 0x000fe40007ffe0ff */
[-C--:B--2---:R-:W-:Y:S02]  /*8fc0*/  IABS R19, R134.reuse ;  /* 0x0000008600137213 */ /* 0x084fe40000000000 */
[----:B------:R-:W-:Y:S02]  /*8fd0*/  LOP3.LUT R5, R5, R134, RZ, 0x3c, !PT ;  /* 0x0000008605057212 */ /* 0x000fe400078e3cff */
[----:B------:R-:W1:Y:S02]  /*8fe0*/  I2F.RP R7, R19 ;  /* 0x0000001300077306 */ /* 0x000e640000209400 */
[----:B------:R-:W-:-:S06]  /*8ff0*/  ISETP.GE.AND P3, PT, R5, RZ, PT ;  /* 0x000000ff0500720c */ /* 0x000fcc0003f66270 */
[----:B-1----:R-:W1:Y:S02]  /*9000*/  MUFU.RCP R133, R7 ;  /* 0x0000000700857308 */ /* 0x002e640000001000 */
[----:B-1----:R-:W-:Y:S01]  /*9010*/  VIADD R133, R133, 0xffffffe ;  /* 0x0ffffffe85857836 */ /* 0x002fe20000000000 */
[----:B------:R-:W-:Y:S02]  /*9020*/  IABS R7, R39 ;  /* 0x0000002700077213 */ /* 0x000fe40000000000 */
[----:B------:R-:W-:-:S03]  /*9030*/  LOP3.LUT R39, R39, R134, RZ, 0x3c, !PT ;  /* 0x0000008627277212 */ /* 0x000fc600078e3cff */
[----:B------:R-:W1:Y:S01]  /*9040*/  F2I.FTZ.U32.TRUNC.NTZ R133, R133 ;  /* 0x0000008500857305 */ /* 0x000e62000021f000 */
[----:B------:R-:W-:Y:S01]  /*9050*/  ISETP.GE.AND P0, PT, R39, RZ, PT ;  /* 0x000000ff2700720c */ /* 0x000fe20003f06270 */
[----:B-1----:R-:W-:-:S04]  /*9060*/  IMAD.MOV R136, RZ, RZ, -R133 ;  /* 0x000000ffff887224 */ /* 0x002fc800078e0a85 */
[----:B------:R-:W-:-:S04]  /*9070*/  IMAD R136, R136, R19, RZ ;  /* 0x0000001388887224 */ /* 0x000fc800078e02ff */
[----:B------:R-:W-:Y:S01]  /*9080*/  IMAD.HI.U32 R136, R133, R136, R132 ;  /* 0x0000008885887227 */ /* 0x000fe200078e0084 */
[----:B------:R-:W-:-:S04]  /*9090*/  IABS R132, R134 ;  /* 0x0000008600847213 */ /* 0x000fc80000000000 */
[----:B------:R-:W-:Y:S01]  /*90a0*/  IADD3 R132, PT, PT, RZ, -R132, RZ ;  /* 0x80000084ff847210 */ /* 0x000fe20007ffe0ff */
        /* <DEDUP_REMOVED lines=11> */
[----:B------:R-:W-:Y:S01]  /*9160*/  ISETP.GE.U32.AND P6, PT, R132, R19, PT ;  /* 0x000000138400720c */ /* 0x000fe20003fc6070 */
[----:B------:R-:W2:Y:S01]  /*9170*/  LD.E.64 R136, desc[UR4][R2.64+0x38] ;  /* 0x0000380402887980 */ /* 0x000ea2000c101b00 */
        /* <DEDUP_REMOVED lines=28> */
.L_x_10852:
        /* <DEDUP_REMOVED lines=8> */
.L_x_10853:
[----:B------:R-:W-:Y:S05]  /*93c0*/  BSYNC.RECONVERGENT B0 ;  /* 0x0000000000007941 */ /* 0x000fea0003800200 */
.L_x_10851:
        /* <DEDUP_REMOVED lines=63> */
.L_x_10855:
[----:B------:R-:W-:Y:S05]  /*97c0*/  BSYNC.RECONVERGENT B0 ;  /* 0x0000000000007941 */ /* 0x000fea0003800200 */
.L_x_10854:
[----:B------:R-:W0:Y:S02]  /*97d0*/  LDGDEPBAR ;  /* 0x00000000000079af */ /* 0x000e240000000000 */
.L_x_10850:
[----:B------:R-:W-:Y:S05]  /*97e0*/  BSYNC.RECONVERGENT B1 ;  /* 0x0000000000017941 */ /* 0x000fea0003800200 */
.L_x_10849:
[----:B------:R-:W4:Y:S01]  /*97f0*/  LD.E R23, desc[UR4][R2.64+0xdc] ;  /* 0x0000dc0402177980 */ /* 0x000f22000c101900 */
[----:B--2---:R-:W-:-:S04]  /*9800*/  IMAD R132, R38, 0x80, R37 ;  /* 0x0000008026847824 */ /* 0x004fc800078e0225 */
[C---:B------:R-:W-:Y:S02]  /*9810*/  VIADD R7, R132.reuse, 0xffffff00 ;  /* 0xffffff0084077836 */ /* 0x040fe40000000000 */
[C---:B------:R-:W-:Y:S02]  /*9820*/  VIADD R5, R132.reuse, 0xffffff01 ;  /* 0xffffff0184057836 */ /* 0x040fe40000000000 */
[C---:B-1----:R-:W-:Y:S01]  /*9830*/  VIADD R17, R132.reuse, 0xffffff10 ;  /* 0xffffff1084117836 */ /* 0x042fe20000000000 */
[C---:B------:R-:W-:Y:S01]  /*9840*/  ISETP.GE.AND P1, PT, R7.reuse, R188, PT ;  /* 0x000000bc0700720c */ /* 0x040fe20003f26270 */
[----:B------:R-:W-:Y:S01]  /*9850*/  VIADD R19, R132, 0xffffff11 ;  /* 0xffffff1184137836 */ /* 0x000fe20000000000 */
[C---:B------:R-:W-:Y:S02]  /*9860*/  ISETP.GE.AND P0, PT, R7.reuse, R186, PT ;  /* 0x000000ba0700720c */ /* 0x040fe40003f06270 */
[----:B------:R-:W-:Y:S02]  /*9870*/  FSEL R44, R44, -INF , P1 ;  /* 0xff8000002c2c7808 */ /* 0x000fe40000800000 */
        /* <DEDUP_REMOVED lines=17> */
[----:B------:R-:W-:Y:S02]  /*9990*/  FSEL R209, R45, -INF , !P6 ;  /* 0xff8000002dd17808 */ /* 0x000fe40007000000 */
[----:B------:R-:W-:Y:S02]  /*99a0*/  FSEL R108, R108, -INF , P0 ;  /* 0xff8000006c6c7808 */ /* 0x000fe40000000000 */
        /* <DEDUP_REMOVED lines=8> */
[----:B------:R-:W-:Y:S02]  /*9a30*/  FSEL R211, R108, -INF , !P4 ;  /* 0xff8000006cd37808 */ /* 0x000fe40006000000 */
[----:B------:R-:W-:Y:S02]  /*9a40*/  ISETP.GE.AND P2, PT, R17, R186, PT ;  /* 0x000000ba1100720c */ /* 0x000fe40003f46270 */
[----:B------:R-:W-:Y:S02]  /*9a50*/  FSEL R109, R109, -INF , P1 ;  /* 0xff8000006d6d7808 */ /* 0x000fe40000800000 */
[C---:B------:R-:W-:Y:S02]  /*9a60*/  ISETP.GE.AND P4, PT, R17.reuse, R187, PT ;  /* 0x000000bb1100720c */ /* 0x040fe40003f86270 */
[----:B------:R-:W-:Y:S01]  /*9a70*/  ISETP.GE.AND P1, PT, R17, R182, PT ;  /* 0x000000b61100720c */ /* 0x000fe20003f26270 */
[----:B------:R-:W-:Y:S01]  /*9a80*/  VIADD R17, R132, 0xffffff18 ;  /* 0xffffff1884117836 */ /* 0x000fe20000000000 */
[----:B------:R-:W-:-:S02]  /*9a90*/  FSEL R111, R111, -INF , P0 ;  /* 0xff8000006f6f7808 */ /* 0x000fc40000000000 */
[----:B------:R-:W-:Y:S02]  /*9aa0*/  FSEL R112, R112, -INF , P3 ;  /* 0xff80000070707808 */ /* 0x000fe40001800000 */
[C---:B------:R-:W-:Y:S02]  /*9ab0*/  ISETP.GE.AND P0, PT, R19.reuse, R188, PT ;  /* 0x000000bc1300720c */ /* 0x040fe40003f06270 */
[----:B------:R-:W-:Y:S02]  /*9ac0*/  ISETP.GE.AND P3, PT, R19, R186, PT ;  /* 0x000000ba1300720c */ /* 0x000fe40003f66270 */
[----:B------:R-:W-:Y:S02]  /*9ad0*/  FSEL R115, R115, -INF , P2 ;  /* 0xff80000073737808 */ /* 0x000fe40001000000 */
[----:B------:R-:W-:Y:S02]  /*9ae0*/  FSEL R213, R109, -INF , !P6 ;  /* 0xff8000006dd57808 */ /* 0x000fe40007000000 */
[----:B------:R-:W-:-:S02]  /*9af0*/  FSEL R207, R111, -INF , !P5 ;  /* 0xff8000006fcf7808 */ /* 0x000fc40006800000 */
[C---:B------:R-:W-:Y:S02]  /*9b00*/  ISETP.GE.AND P6, PT, R19.reuse, R187, PT ;  /* 0x000000bb1300720c */ /* 0x040fe40003fc6270 */
[----:B------:R-:W-:Y:S01]  /*9b10*/  ISETP.GE.AND P5, PT, R19, R182, PT ;  /* 0x000000b61300720c */ /* 0x000fe20003fa6270 */
[----:B------:R-:W-:Y:S01]  /*9b20*/  VIADD R19, R132, 0xffffff19 ;  /* 0xffffff1984137836 */ /* 0x000fe20000000000 */
        /* <DEDUP_REMOVED lines=19> */
[C---:B------:R-:W-:Y:S01]  /*9c60*/  ISETP.GE.AND P0, PT, R17.reuse, R186, PT ;  /* 0x000000ba1100720c */ /* 0x040fe20003f06270 */
[C---:B------:R-:W-:Y:S01]  /*9c70*/  VIADD R35, R132.reuse, 0xffffff21 ;  /* 0xffffff2184237836 */ /* 0x040fe20000000000 */
[C---:B------:R-:W-:Y:S01]  /*9c80*/  ISETP.GE.AND P1, PT, R17.reuse, R188, PT ;  /* 0x000000bc1100720c */ /* 0x040fe20003f26270 */
[----:B------:R-:W-:Y:S01]  /*9c90*/  VIADD R33, R132, 0xffffff28 ;  /* 0xffffff2884217836 */ /* 0x000fe20000000000 */
[----:B------:R-:W-:Y:S02]  /*9ca0*/  FSEL R32, R32, -INF , P3 ;  /* 0xff80000020207808 */ /* 0x000fe40001800000 */
[----:B------:R-:W-:-:S02]  /*9cb0*/  ISETP.GE.AND P4, PT, R17, R187, PT ;  /* 0x000000bb1100720c */ /* 0x000fc40003f86270 */
[----:B------:R-:W-:Y:S02]  /*9cc0*/  ISETP.GE.AND P3, PT, R17, R182, PT ;  /* 0x000000b61100720c */ /* 0x000fe40003f66270 */
        /* <DEDUP_REMOVED lines=13> */
[C---:B------:R-:W-:Y:S02]  /*9da0*/  ISETP.GE.AND P0, PT, R33.reuse, R188, PT ;  /* 0x000000bc2100720c */ /* 0x040fe40003f06270 */
[----:B------:R-:W-:Y:S02]  /*9db0*/  FSEL R40, R40, -INF , P2 ;  /* 0xff80000028287808 */ /* 0x000fe40001000000 */
        /* <DEDUP_REMOVED lines=9> */
[----:B------:R-:W-:Y:S02]  /*9e50*/  ISETP.GE.AND P2, PT, R33, R186, PT ;  /* 0x000000ba2100720c */ /* 0x000fe40003f46270 */
[----:B------:R-:W-:-:S02]  /*9e60*/  FSEL R127, R40, -INF , !P6 ;  /* 0xff800000287f7808 */ /* 0x000fc40007000000 */
[----:B------:R-:W-:Y:S02]  /*9e70*/  FSEL R123, R41, -INF , !P5 ;  /* 0xff800000297b7808 */ /* 0x000fe40006800000 */
[----:B------:R-:W-:Y:S01]  /*9e80*/  FSEL R199, R27, -INF , !P4 ;  /* 0xff8000001bc77808 */ /* 0x000fe20006000000 */
[----:B------:R-:W-:Y:S01]  /*9e90*/  VIADD R27, R132, 0xffffff31 ;  /* 0xffffff31841b7836 */ /* 0x000fe20000000000 */
[C---:B------:R-:W-:Y:S02]  /*9ea0*/  ISETP.GE.AND P6, PT, R35.reuse, R187, PT ;  /* 0x000000bb2300720c */ /* 0x040fe40003fc6270 */
[----:B------:R-:W-:Y:S02]  /*9eb0*/  ISETP.GE.AND P5, PT, R35, R182, PT ;  /* 0x000000b62300720c */ /* 0x000fe40003fa6270 */
[----:B------:R-:W-:Y:S02]  /*9ec0*/  ISETP.GE.AND P3, PT, R33, R188, PT ;  /* 0x000000bc2100720c */ /* 0x000fe40003f66270 */
[----:B------:R-:W-:-:S02]  /*9ed0*/  FSEL R125, R25, -INF , P1 ;  /* 0xff800000197d7808 */ /* 0x000fc40000800000 */
[----:B------:R-:W-:Y:S01]  /*9ee0*/  FSEL R26, R26, -INF , P0 ;  /* 0xff8000001a1a7808 */ /* 0x000fe20000000000 */
[----:B------:R-:W-:Y:S01]  /*9ef0*/  VIADD R25, R132, 0xffffff38 ;  /* 0xffffff3884197836 */ /* 0x000fe20000000000 */
[----:B------:R-:W-:Y:S02]  /*9f00*/  ISETP.GE.AND P1, PT, R33, R182, PT ;  /* 0x000000b62100720c */ /* 0x000fe40003f26270 */
[----:B------:R-:W-:Y:S02]  /*9f10*/  FSEL R31, R31, -INF , P2 ;  /* 0xff8000001f1f7808 */ /* 0x000fe40001000000 */
[----:B------:R-:W-:Y:S02]  /*9f20*/  FSEL R125, R125, -INF , !P6 ;  /* 0xff8000007d7d7808 */ /* 0x000fe40007000000 */
[----:B------:R-:W-:Y:S02]  /*9f30*/  FSEL R16, R16, -INF , P3 ;  /* 0xff80000010107808 */ /* 0x000fe40001800000 */
[----:B------:R-:W-:-:S02]  /*9f40*/  FSEL R121, R26, -INF , !P5 ;  /* 0xff8000001a797808 */ /* 0x000fc40006800000 */
[-C--:B------:R-:W-:Y:S02]  /*9f50*/  ISETP.GE.AND P4, PT, R33, R187.reuse, PT ;  /* 0x000000bb2100720c */ /* 0x080fe40003f86270 */
        /* <DEDUP_REMOVED lines=17> */
[----:B------:R-:W-:Y:S02]  /*a070*/  FSEL R189, R18, -INF , !P4 ;  /* 0xff80000012bd7808 */ /* 0x000fe40006000000 */
[----:B------:R-:W-:Y:S02]  /*a080*/  FSEL R153, R30, -INF , !P0 ;  /* 0xff8000001e997808 */ /* 0x000fe40004000000 */
[----:B------:R-:W-:-:S02]  /*a090*/  FSEL R147, R13, -INF , P3 ;  /* 0xff8000000d937808 */ /* 0x000fc40001800000 */
[C---:B------:R-:W-:Y:S02]  /*a0a0*/  ISETP.GE.AND P1, PT, R25.reuse, R188, PT ;  /* 0x000000bc1900720c */ /* 0x040fe40003f26270 */
[C---:B------:R-:W-:Y:S02]  /*a0b0*/  ISETP.GE.AND P4, PT, R25.reuse, R187, PT ;  /* 0x000000bb1900720c */ /* 0x040fe40003f86270 */
[C---:B------:R-:W-:Y:S02]  /*a0c0*/  ISETP.GE.AND P0, PT, R25.reuse, R186, PT ;  /* 0x000000ba1900720c */ /* 0x040fe40003f06270 */
[----:B------:R-:W-:Y:S01]  /*a0d0*/  ISETP.GE.AND P3, PT, R25, R182, PT ;  /* 0x000000b61900720c */ /* 0x000fe20003f66270 */
[C---:B------:R-:W-:Y:S01]  /*a0e0*/  VIADD R25, R132.reuse, 0xffffff41 ;  /* 0xffffff4184197836 */ /* 0x040fe20000000000 */
[----:B------:R-:W-:Y:S02]  /*a0f0*/  ISETP.GE.AND P2, PT, R27, R186, PT ;  /* 0x000000ba1b00720c */ /* 0x000fe40003f46270 */
[----:B------:R-:W-:Y:S01]  /*a100*/  FSEL R149, R29, -INF , !P5 ;  /* 0xff8000001d957808 */ /* 0x000fe20006800000 */
[----:B------:R-:W-:Y:S01]  /*a110*/  VIADD R13, R132, 0xffffff48 ;  /* 0xffffff48840d7836 */ /* 0x000fe20000000000 */
[----:B------:R-:W-:-:S02]  /*a120*/  FSEL R151, R28, -INF , !P6 ;  /* 0xff8000001c977808 */ /* 0x000fc40007000000 */
[----:B------:R-:W-:Y:S02]  /*a130*/  ISETP.GE.AND P5, PT, R27, R182, PT ;  /* 0x000000b61b00720c */ /* 0x000fe40003fa6270 */
[----:B------:R-:W-:Y:S02]  /*a140*/  FSEL R15, R15, -INF , P2 ;  /* 0xff8000000f0f7808 */ /* 0x000fe40001000000 */
[----:B------:R-:W-:Y:S02]  /*a150*/  ISETP.GE.AND P6, PT, R27, R187, PT ;  /* 0x000000bb1b00720c */ /* 0x000fe40003fc6270 */
[----:B------:R-:W-:Y:S02]  /*a160*/  ISETP.GE.AND P2, PT, R25, R188, PT ;  /* 0x000000bc1900720c */ /* 0x000fe40003f46270 */
[----:B------:R-:W-:Y:S02]  /*a170*/  FSEL R14, R14, -INF , P1 ;  /* 0xff8000000e0e7808 */ /* 0x000fe40000800000 */
[----:B------:R-:W-:-:S02]  /*a180*/  FSEL R21, R21, -INF , P0 ;  /* 0xff80000015157808 */ /* 0x000fc40000000000 */
[----:B------:R-:W-:Y:S02]  /*a190*/  ISETP.GE.AND P1, PT, R25, R186, PT ;  /* 0x000000ba1900720c */ /* 0x000fe40003f26270 */
[----:B------:R-:W-:Y:S01]  /*a1a0*/  FSEL R145, R15, -INF , !P5 ;  /* 0xff8000000f917808 */ /* 0x000fe20006800000 */
[----:B------:R-:W-:Y:S01]  /*a1b0*/  VIADD R15, R132, 0xffffff49 ;  /* 0xffffff49840f7836 */ /* 0x000fe20000000000 */
[----:B------:R-:W-:Y:S02]  /*a1c0*/  FSEL R147, R147, -INF , !P6 ;  /* 0xff80000093937808 */ /* 0x000fe40007000000 */
[----:B------:R-:W-:Y:S02]  /*a1d0*/  FSEL R143, R14, -INF , !P4 ;  /* 0xff8000000e8f7808 */ /* 0x000fe40006000000 */
[----:B---3--:R-:W-:Y:S02]  /*a1e0*/  FSEL R135, R21, -INF , !P3 ;  /* 0xff80000015877808 */ /* 0x008fe40005800000 */
[----:B------:R-:W-:-:S02]  /*a1f0*/  FSEL R12, R12, -INF , P2 ;  /* 0xff8000000c0c7808 */ /* 0x000fc40001000000 */
[CC--:B------:R-:W-:Y:S02]  /*a200*/  ISETP.GE.AND P6, PT, R25.reuse, R187.reuse, PT ;  /* 0x000000bb1900720c */ /* 0x0c0fe40003fc6270 */
        /* <DEDUP_REMOVED lines=8> */
[C---:B------:R-:W-:Y:S02]  /*a290*/  ISETP.GE.AND P1, PT, R15.reuse, R188, PT ;  /* 0x000000bc0f00720c */ /* 0x040fe40003f26270 */
[----:B------:R-:W-:Y:S02]  /*a2a0*/  FSEL R124, R124, -INF , P0 ;  /* 0xff8000007c7c7808 */ /* 0x000fe40000000000 */
[----:B------:R-:W-:Y:S02]  /*a2b0*/  FSEL R133, R126, -INF , !P5 ;  /* 0xff8000007e857808 */ /* 0x000fe40006800000 */
[----:B------:R-:W-:Y:S02]  /*a2c0*/  FSEL R128, R128, -INF , P3 ;  /* 0xff80000080807808 */ /* 0x000fe40001800000 */
[----:B------:R-:W-:-:S02]  /*a2d0*/  ISETP.GE.AND P6, PT, R15, R187, PT ;  /* 0x000000bb0f00720c */ /* 0x000fc40003fc6270 */
[C---:B------:R-:W-:Y:S02]  /*a2e0*/  ISETP.GE.AND P0, PT, R15.reuse, R186, PT ;  /* 0x000000ba0f00720c */ /* 0x040fe40003f06270 */
[----:B------:R-:W-:Y:S01]  /*a2f0*/  ISETP.GE.AND P5, PT, R15, R182, PT ;  /* 0x000000b60f00720c */ /* 0x000fe20003fa6270 */
[----:B------:R-:W-:Y:S01]  /*a300*/  VIADD R15, R132, 0xffffff51 ;  /* 0xffffff51840f7836 */ /* 0x000fe20000000000 */
        /* <DEDUP_REMOVED lines=11> */
[C---:B------:R-:W-:Y:S02]  /*a3c0*/  ISETP.GE.AND P3, PT, R15.reuse, R186, PT ;  /* 0x000000ba0f00720c */ /* 0x040fe40003f66270 */
[----:B------:R-:W-:Y:S02]  /*a3d0*/  FSEL R137, R120, -INF , !P6 ;  /* 0xff80000078897808 */ /* 0x000fe40007000000 */
[----:B------:R-:W-:Y:S02]  /*a3e0*/  FSEL R129, R122, -INF , !P5 ;  /* 0xff8000007a817808 */ /* 0x000fe40006800000 */
[C---:B------:R-:W-:Y:S02]  /*a3f0*/  ISETP.GE.AND P6, PT, R15.reuse, R187, PT ;  /* 0x000000bb0f00720c */ /* 0x040fe40003fc6270 */
[----:B------:R-:W-:Y:S01]  /*a400*/  ISETP.GE.AND P5, PT, R15, R182, PT ;  /* 0x000000b60f00720c */ /* 0x000fe20003fa6270 */
[----:B------:R-:W-:Y:S01]  /*a410*/  VIADD R15, R132, 0xffffff59 ;  /* 0xffffff59840f7836 */ /* 0x000fe20000000000 */
[----:B------:R-:W-:-:S02]  /*a420*/  FSEL R105, R105, -INF , P2 ;  /* 0xff80000069697808 */ /* 0x000fc40001000000 */
[----:B------:R-:W-:Y:S02]  /*a430*/  FSEL R113, R104, -INF , !P4 ;  /* 0xff80000068717808 */ /* 0x000fe40006000000 */
[----:B------:R-:W-:Y:S02]  /*a440*/  ISETP.GE.AND P4, PT, R13, R188, PT ;  /* 0x000000bc0d00720c */ /* 0x000fe40003f86270 */
[----:B------:R-:W-:Y:S02]  /*a450*/  FSEL R22, R22, -INF , P0 ;  /* 0xff80000016167808 */ /* 0x000fe40000000000 */
[----:B------:R-:W-:Y:S02]  /*a460*/  FSEL R8, R8, -INF , P3 ;  /* 0xff80000008087808 */ /* 0x000fe40001800000 */
[----:B------:R-:W-:Y:S02]  /*a470*/  FSEL R105, R105, -INF , !P1 ;  /* 0xff80000069697808 */ /* 0x000fe40004800000 */
[----:B------:R-:W-:-:S02]  /*a480*/  ISETP.GE.AND P2, PT, R13, R187, PT ;  /* 0x000000bb0d00720c */ /* 0x000fc40003f46270 */
[C---:B------:R-:W-:Y:S02]  /*a490*/  ISETP.GE.AND P1, PT, R13.reuse, R186, PT ;  /* 0x000000ba0d00720c */ /* 0x040fe40003f26270 */
[----:B------:R-:W-:Y:S01]  /*a4a0*/  ISETP.GE.AND P0, PT, R13, R182, PT ;  /* 0x000000b60d00720c */ /* 0x000fe20003f06270 */
[----:B------:R-:W-:Y:S01]  /*a4b0*/  VIADD R13, R132, 0xffffff60 ;  /* 0xffffff60840d7836 */ /* 0x000fe20000000000 */
[----:B------:R-:W-:Y:S02]  /*a4c0*/  FSEL R111, R22, -INF , !P6 ;  /* 0xff800000166f7808 */ /* 0x000fe40007000000 */
[----:B------:R-:W-:Y:S02]  /*a4d0*/  FSEL R106, R106, -INF , P4 ;  /* 0xff8000006a6a7808 */ /* 0x000fe40002000000 */
[----:B------:R-:W-:Y:S02]  /*a4e0*/  FSEL R27, R8, -INF , !P5 ;  /* 0xff800000081b7808 */ /* 0x000fe40006800000 */
[----:B------:R-:W-:-:S02]  /*a4f0*/  ISETP.GE.AND P3, PT, R15, R188, PT ;  /* 0x000000bc0f00720c */ /* 0x000fc40003f66270 */
[C---:B------:R-:W-:Y:S02]  /*a500*/  ISETP.GE.AND P6, PT, R15.reuse, R187, PT ;  /* 0x000000bb0f00720c */ /* 0x040fe40003fc6270 */
[C---:B------:R-:W-:Y:S02]  /*a510*/  ISETP.GE.AND P4, PT, R15.reuse, R186, PT ;  /* 0x000000ba0f00720c */ /* 0x040fe40003f86270 */
[----:B------:R-:W-:Y:S01]  /*a520*/  ISETP.GE.AND P5, PT, R15, R182, PT ;  /* 0x000000b60f00720c */ /* 0x000fe20003fa6270 */
[----:B------:R-:W-:Y:S01]  /*a530*/  VIADD R15, R132, 0xffffff61 ;  /* 0xffffff61840f7836 */ /* 0x000fe20000000000 */
[----:B------:R-:W-:Y:S02]  /*a540*/  FSEL R25, R66, -INF , P1 ;  /* 0xff80000042197808 */ /* 0x000fe40000800000 */
[----:B------:R-:W-:Y:S02]  /*a550*/  FSEL R109, R106, -INF , !P2 ;  /* 0xff8000006a6d7808 */ /* 0x000fe40005000000 */
[----:B------:R-:W-:-:S02]  /*a560*/  ISETP.GE.AND P2, PT, R13, R188, PT ;  /* 0x000000bc0d00720c */ /* 0x000fc40003f46270 */
[----:B------:R-:W-:Y:S02]  /*a570*/  FSEL R64, R64, -INF , P4 ;  /* 0xff80000040407808 */ /* 0x000fe40002000000 */
[----:B------:R-:W-:Y:S02]  /*a580*/  FMNMX3.FTZ R8, R36, R53, R209, !PT ;  /* 0x0000003524087276 */ /* 0x000fe400078100d1 */
        /* <DEDUP_REMOVED lines=8> */
[----:B------:R-:W-:Y:S02]  /*a610*/  FMNMX3.FTZ R8, R8, R211, R213, !PT ;  /* 0x000000d308087276 */ /* 0x000fe400078100d5 */
[----:B------:R-:W-:Y:S02]  /*a620*/  ISETP.GE.AND P2, PT, R15, R186, PT ;  /* 0x000000ba0f00720c */ /* 0x000fe40003f46270 */
[----:B------:R-:W-:Y:S01]  /*a630*/  FSEL R59, R9, -INF , P4 ;  /* 0xff800000093b7808 */ /* 0x000fe20002000000 */
[----:B------:R-:W-:Y:S01]  /*a640*/  VIADD R9, R132, 0xffffff69 ;  /* 0xffffff6984097836 */ /* 0x000fe20000000000 */
[----:B------:R-:W-:-:S02]  /*a650*/  FSEL R107, R10, -INF , !P6 ;  /* 0xff8000000a6b7808 */ /* 0x000fc40007000000 */
[----:B------:R-:W-:Y:S02]  /*a660*/  FSEL R67, R64, -INF , !P5 ;  /* 0xff80000040437808 */ /* 0x000fe40006800000 */
[----:B------:R-:W-:Y:S02]  /*a670*/  FSEL R51, R61, -INF , P0 ;  /* 0xff8000003d337808 */ /* 0x000fe40000000000 */
[----:B------:R-:W-:Y:S02]  /*a680*/  FMNMX3.FTZ R8, R8, R205, R119, !PT ;  /* 0x000000cd08087276 */ /* 0x000fe40007810077 */
[C---:B------:R-:W-:Y:S02]  /*a690*/  ISETP.GE.AND P6, PT, R15.reuse, R187, PT ;  /* 0x000000bb0f00720c */ /* 0x040fe40003fc6270 */
[----:B------:R-:W-:Y:S02]  /*a6a0*/  ISETP.GE.AND P5, PT, R15, R182, PT ;  /* 0x000000b60f00720c */ /* 0x000fe40003fa6270 */
[----:B------:R-:W-:-:S02]  /*a6b0*/  ISETP.GE.AND P0, PT, R13, R188, PT ;  /* 0x000000bc0d00720c */ /* 0x000fc40003f06270 */
[----:B------:R-:W-:Y:S02]  /*a6c0*/  FSEL R11, R11, -INF , P2 ;  /* 0xff8000000b0b7808 */ /* 0x000fe40001000000 */
[----:B------:R-:W-:Y:S02]  /*a6d0*/  FMNMX3.FTZ R10, R0, R5, R45, !PT ;  /* 0x00000005000a7276 */ /* 0x000fe4000781002d */
[----:B------:R-:W-:Y:S02]  /*a6e0*/  ISETP.GE.AND P2, PT, R9, R188, PT ;  /* 0x000000bc0900720c */ /* 0x000fe40003f46270 */
[----:B------:R-:W-:Y:S02]  /*a6f0*/  FMNMX3.FTZ R8, R8, R203, R65, !PT ;  /* 0x000000cb08087276 */ /* 0x000fe40007810041 */
[----:B------:R-:W-:Y:S02]  /*a700*/  FSEL R59, R59, -INF , !P6 ;  /* 0xff8000003b3b7808 */ /* 0x000fe40007000000 */
[----:B------:R-:W-:-:S02]  /*a710*/  FSEL R57, R62, -INF , P0 ;  /* 0xff8000003e397808 */ /* 0x000fc40000000000 */
        /* <DEDUP_REMOVED lines=10> */
[----:B------:R-:W-:Y:S02]  /*a7c0*/  ISETP.GE.AND P6, PT, R9, R188, PT ;  /* 0x000000bc0900720c */ /* 0x000fe40003fc6270 */
[----:B------:R-:W-:Y:S02]  /*a7d0*/  FMNMX3.FTZ R8, R8, R199, R125, !PT ;  /* 0x000000c708087276 */ /* 0x000fe4000781007d */
[----:B------:R-:W-:-:S02]  /*a7e0*/  FMNMX3.FTZ R10, R10, R19, R17, !PT ;  /* 0x000000130a0a7276 */ /* 0x000fc40007810011 */
[----:B------:R-:W-:Y:S02]  /*a7f0*/  FSEL R61, R60, -INF , !P1 ;  /* 0xff8000003c3d7808 */ /* 0x000fe40004800000 */
[----:B------:R-:W-:Y:S02]  /*a800*/  FSEL R51, R51, -INF , !P3 ;  /* 0xff80000033337808 */ /* 0x000fe40005800000 */
[----:B------:R-:W-:Y:S02]  /*a810*/  FMNMX3.FTZ R8, R8, R191, R151, !PT ;  /* 0x000000bf08087276 */ /* 0x000fe40007810097 */
[----:B------:R-:W-:Y:S02]  /*a820*/  FSEL R39, R6, -INF , P6 ;  /* 0xff80000006277808 */ /* 0x000fe40003000000 */
[C---:B------:R-:W-:Y:S02]  /*a830*/  ISETP.GE.AND P1, PT, R13.reuse, R187, PT ;  /* 0x000000bb0d00720c */ /* 0x040fe40003f26270 */
[----:B------:R-:W-:-:S02]  /*a840*/  ISETP.GE.AND P3, PT, R13, R186, PT ;  /* 0x000000ba0d00720c */ /* 0x000fc40003f66270 */
        /* <DEDUP_REMOVED lines=8> */
[----:B------:R-:W-:Y:S02]  /*a8d0*/  FMNMX3.FTZ R6, R6, R155, R149, !PT ;  /* 0x0000009b06067276 */ /* 0x000fe40007810095 */
[----:B------:R-:W-:Y:S02]  /*a8e0*/  FSEL R47, R58, -INF , P3 ;  /* 0xff8000003a2f7808 */ /* 0x000fe40001800000 */
[----:B------:R-:W-:Y:S02]  /*a8f0*/  ISETP.GE.AND P3, PT, R13, R187, PT ;  /* 0x000000bb0d00720c */ /* 0x000fe40003f66270 */
[----:B------:R-:W-:Y:S02]  /*a900*/  FSEL R41, R52, -INF , P1 ;  /* 0xff80000034297808 */ /* 0x000fe40000800000 */
[----:B------:R-:W-:-:S02]  /*a910*/  FMNMX3.FTZ R8, R8, R139, R137, !PT ;  /* 0x0000008b08087276 */ /* 0x000fc40007810089 */
[----:B------:R-:W-:Y:S02]  /*a920*/  FMNMX3.FTZ R6, R6, R153, R145, !PT ;  /* 0x0000009906067276 */ /* 0x000fe40007810091 */
[----:B------:R-:W-:Y:S02]  /*a930*/  FSEL R4, R4, -INF , P0 ;  /* 0xff80000004047808 */ /* 0x000fe40000000000 */
[----:B------:R-:W-:Y:S02]  /*a940*/  FSEL R41, R41, -INF , !P3 ;  /* 0xff80000029297808 */ /* 0x000fe40005800000 */
[C---:B------:R-:W-:Y:S02]  /*a950*/  ISETP.GE.AND P0, PT, R9.reuse, R187, PT ;  /* 0x000000bb0900720c */ /* 0x040fe40003f06270 */
[C---:B------:R-:W-:Y:S02]  /*a960*/  ISETP.GE.AND P1, PT, R9.reuse, R186, PT ;  /* 0x000000ba0900720c */ /* 0x040fe40003f26270 */
[----:B------:R-:W-:Y:S01]  /*a970*/  ISETP.GE.AND P3, PT, R9, R182, PT ;  /* 0x000000b60900720c */ /* 0x000fe20003f66270 */
[----:B------:R-:W-:Y:S01]  /*a980*/  VIADD R9, R132, 0xffffff78 ;  /* 0xffffff7884097836 */ /* 0x000fe20000000000 */
[----:B------:R-:W-:-:S02]  /*a990*/  FMNMX3.FTZ R10, R8, R113, R111, !PT ;  /* 0x00000071080a7276 */ /* 0x000fc4000781006f */
[----:B------:R-:W-:Y:S02]  /*a9a0*/  ISETP.GE.AND P2, PT, R13, R186, PT ;  /* 0x000000ba0d00720c */ /* 0x000fe40003f46270 */
[----:B------:R-:W-:Y:S02]  /*a9b0*/  FMNMX3.FTZ R8, R6, R135, R133, !PT ;  /* 0x0000008706087276 */ /* 0x000fe40007810085 */
[----:B------:R-:W-:Y:S02]  /*a9c0*/  FSEL R31, R116, -INF , P2 ;  /* 0xff800000741f7808 */ /* 0x000fe40001000000 */
[----:B------:R-:W-:Y:S02]  /*a9d0*/  FSEL R39, R39, -INF , !P0 ;  /* 0xff80000027277808 */ /* 0x000fe40004000000 */
[----:B------:R-:W-:Y:S02]  /*a9e0*/  FSEL R30, R54, -INF , P1 ;  /* 0xff800000361e7808 */ /* 0x000fe40000800000 */
[----:B------:R-:W-:-:S02]  /*a9f0*/  FMNMX3.FTZ R8, R8, R131, R129, !PT ;  /* 0x0000008308087276 */ /* 0x000fc40007810081 */
[C---:B------:R-:W-:Y:S02]  /*aa00*/  ISETP.GE.AND P2, PT, R9.reuse, R188, PT ;  /* 0x000000bc0900720c */ /* 0x040fe40003f46270 */
[C---:B------:R-:W-:Y:S02]  /*aa10*/  ISETP.GE.AND P6, PT, R9.reuse, R187, PT ;  /* 0x000000bb0900720c */ /* 0x040fe40003fc6270 */
[C---:B------:R-:W-:Y:S02]  /*aa20*/  ISETP.GE.AND P0, PT, R9.reuse, R186, PT ;  /* 0x000000ba0900720c */ /* 0x040fe40003f06270 */
[----:B------:R-:W-:Y:S01]  /*aa30*/  ISETP.GE.AND P1, PT, R9, R182, PT ;  /* 0x000000b60900720c */ /* 0x000fe20003f26270 */
[----:B------:R-:W-:Y:S01]  /*aa40*/  VIADD R9, R132, 0xffffff79 ;  /* 0xffffff7984097836 */ /* 0x000fe20000000000 */
[----:B------:R-:W-:Y:S02]  /*aa50*/  FMNMX3.FTZ R8, R8, R105, R27, !PT ;  /* 0x0000006908087276 */ /* 0x000fe4000781001b */
[----:B------:R-:W-:-:S02]  /*aa60*/  FSEL R35, R48, -INF , P2 ;  /* 0xff80000030237808 */ /* 0x000fc40001000000 */
[----:B------:R-:W-:Y:S02]  /*aa70*/  ISETP.GE.AND P2, PT, R9, R188, PT ;  /* 0x000000bc0900720c */ /* 0x000fe40003f46270 */
[----:B------:R-:W-:Y:S02]  /*aa80*/  FMNMX3.FTZ R6, R10, R109, R107, !PT ;  /* 0x0000006d0a067276 */ /* 0x000fe4000781006b */
[----:B------:R-:W-:Y:S02]  /*aa90*/  FMNMX3.FTZ R8, R8, R25, R67, !PT ;  /* 0x0000001908087276 */ /* 0x000fe40007810043 */
[----:B------:R-:W-:Y:S02]  /*aaa0*/  FSEL R29, R130, -INF , P0 ;  /* 0xff800000821d7808 */ /* 0x000fe40000000000 */
[----:B------:R-:W-:Y:S02]  /*aab0*/  FSEL R47, R47, -INF , !P4 ;  /* 0xff8000002f2f7808 */ /* 0x000fe40006000000 */
[----:B------:R-:W-:-:S02]  /*aac0*/  ISETP.GE.AND P0, PT, R9, R187, PT ;  /* 0x000000bb0900720c */ /* 0x000fc40003f06270 */
[----:B------:R-:W-:Y:S02]  /*aad0*/  FSEL R33, R118, -INF , P2 ;  /* 0xff80000076217808 */ /* 0x000fe40001000000 */
[----:B------:R-:W-:Y:S02]  /*aae0*/  FSEL R43, R4, -INF , !P5 ;  /* 0xff800000042b7808 */ /* 0x000fe40006800000 */
[----:B------:R-:W-:Y:S02]  /*aaf0*/  ISETP.GE.AND P4, PT, R13, R182, PT ;  /* 0x000000b60d00720c */ /* 0x000fe40003f86270 */
[----:B------:R-:W-:Y:S01]  /*ab00*/  FMNMX3.FTZ R6, R6, R61, R59, !PT ;  /* 0x0000003d06067276 */ /* 0x000fe2000781003b */
[----:B------:R-:W-:Y:S01]  /*ab10*/  LDSM.16.MT88.4 R12, [R160+0x6000] ;  /* 0x00600000a00c783b */ /* 0x000fe20000004200 */
        /* <DEDUP_REMOVED lines=9> */
[----:B------:R-:W-:Y:S02]  /*abb0*/  FSEL R35, R35, -INF , !P6 ;  /* 0xff80000023237808 */ /* 0x000fe40007000000 */
[----:B------:R-:W-:Y:S02]  /*abc0*/  FMNMX3.FTZ R6, R6, R41, R39, !PT ;  /* 0x0000002906067276 */ /* 0x000fe40007810027 */
[----:B------:R-:W-:Y:S02]  /*abd0*/  FSEL R29, R29, -INF , !P1 ;  /* 0xff8000001d1d7808 */ /* 0x000fe40004800000 */
[----:B------:R-:W-:Y:S02]  /*abe0*/  FSEL R28, R28, -INF , !P0 ;  /* 0xff8000001c1c7808 */ /* 0x000fe40004000000 */
[----:B------:R-:W-:-:S02]  /*abf0*/  FMNMX3.FTZ R4, R4, R31, R30, !PT ;  /* 0x0000001f04047276 */ /* 0x000fc4000781001e */
        /* <DEDUP_REMOVED lines=15> */
[----:B------:R-:W-:Y:S02]  /*acf0*/  FADD.FTZ R26, R0, -R9 ;  /* 0x80000009001a7221 */ /* 0x000fe40000010000 */
[----:B------:R-:W1:Y:S01]  /*ad00*/  LDSM.16.MT88.4 R8, [R156+0x6000] ;  /* 0x006000009c08783b */ /* 0x000e620000004200 */
[C---:B----4-:R-:W-:Y:S01]  /*ad10*/  FMUL.FTZ R32, R23.reuse, R22 ;  /* 0x0000001617207220 */ /* 0x050fe20000410000 */
[----:B------:R-:W-:-:S04]  /*ad20*/  FMUL.FTZ R4, R23, R21 ;  /* 0x0000001517047220 */ /* 0x000fc80000410000 */
[----:B------:R-:W-:Y:S02]  /*ad30*/  FSEL R32, R32, RZ, P1 ;  /* 0x000000ff20207208 */ /* 0x000fe40000800000 */
[----:B------:R-:W-:Y:S01]  /*ad40*/  FSEL R0, R4, RZ, P0 ;  /* 0x000000ff04007208 */ /* 0x000fe20000000000 */
[C---:B------:R-:W-:Y:S01]  /*ad50*/  FMUL.FTZ R48, R23.reuse, R48 ;  /* 0x0000003017307220 */ /* 0x040fe20000410000 */
[----:B------:R-:W-:Y:S01]  /*ad60*/  FMUL.FTZ R26, R23, R26 ;  /* 0x0000001a171a7220 */ /* 0x000fe20000410000 */
[-CC-:B------:R-:W-:Y:S01]  /*ad70*/  FFMA.FTZ R115, R53, R23.reuse, -R32.reuse ;  /* 0x0000001735737223 */ /* 0x180fe20000010820 */
[-C--:B------:R-:W-:Y:S01]  /*ad80*/  FFMA.FTZ R40, R209, R23.reuse, -R32 ;  /* 0x00000017d1287223 */ /* 0x080fe20000010820 */
[-C--:B------:R-:W-:Y:S01]  /*ad90*/  FFMA.FTZ R44, R45, R23.reuse, -R0 ;  /* 0x000000172d2c7223 */ /* 0x080fe20000010800 */
[-CC-:B------:R-:W-:Y:S01]  /*ada0*/  FFMA.FTZ R53, R211, R23.reuse, -R32.reuse ;  /* 0x00000017d3357223 */ /* 0x180fe20000010820 */
[-C--:B------:R-:W-:Y:S01]  /*adb0*/  FFMA.FTZ R36, R213, R23.reuse, -R32 ;  /* 0x00000017d5247223 */ /* 0x080fe20000010820 */
[-CC-:B------:R-:W-:Y:S01]  /*adc0*/  FFMA.FTZ R24, R5, R23.reuse, -R0.reuse ;  /* 0x0000001705187223 */ /* 0x180fe20000010800 */
[-CC-:B------:R-:W-:Y:S01]  /*add0*/  FFMA.FTZ R45, R7, R23.reuse, -R0.reuse ;  /* 0x00000017072d7223 */ /* 0x180fe20000010800 */
[----:B------:R-:W-:Y:S01]  /*ade0*/  FFMA.FTZ R34, R207, R23, -R0 ;  /* 0x00000017cf227223 */ /* 0x000fe20000010800 */
[----:B------:R-:W-:Y:S04]  /*adf0*/  MUFU.EX2 R115, R115 ;  /* 0x0000007300737308 */ /* 0x000fe80000000800 */
[----:B------:R-:W2:Y:S04]  /*ae00*/  MUFU.EX2 R40, R40 ;  /* 0x0000002800287308 */ /* 0x000ea80000000800 */
[----:B------:R-:W-:Y:S04]  /*ae10*/  MUFU.EX2 R53, R53 ;  /* 0x0000003500357308 */ /* 0x000fe80000000800 */
[----:B------:R-:W-:Y:S04]  /*ae20*/  MUFU.EX2 R36, R36 ;  /* 0x0000002400247308 */ /* 0x000fe80000000800 */
[----:B------:R-:W3:Y:S04]  /*ae30*/  MUFU.EX2 R48, R48 ;  /* 0x0000003000307308 */ /* 0x000ee80000000800 */
[----:B------:R-:W4:Y:S04]  /*ae40*/  MUFU.EX2 R26, R26 ;  /* 0x0000001a001a7308 */ /* 0x000f280000000800 */
[----:B------:R-:W-:Y:S04]  /*ae50*/  MUFU.EX2 R24, R24 ;  /* 0x0000001800187308 */ /* 0x000fe80000000800 */
[----:B------:R-:W5:Y:S04]  /*ae60*/  MUFU.EX2 R44, R44 ;  /* 0x0000002c002c7308 */ /* 0x000f680000000800 */
[----:B------:R-:W-:Y:S04]  /*ae70*/  MUFU.EX2 R45, R45 ;  /* 0x0000002d002d7308 */ /* 0x000fe80000000800 */
[----:B------:R-:W1:Y:S01]  /*ae80*/  MUFU.EX2 R34, R34 ;  /* 0x0000002200227308 */ /* 0x000e620000000800 */
[----:B--2---:R-:W-:Y:S01]  /*ae90*/  F2FP.F16.F32.PACK_AB R4, R40, R115 ;  /* 0x000000732804723e */ /* 0x004fe200000000ff */
[-C--:B---3--:R-:W-:Y:S01]  /*aea0*/  FMUL.FTZ R88, R88, R48.reuse ;  /* 0x0000003058587220 */ /* 0x088fe20000410000 */
[----:B------:R-:W-:Y:S01]  /*aeb0*/  F2FP.F16.F32.PACK_AB R6, R36, R53 ;  /* 0x000000352406723e */ /* 0x000fe200000000ff */
[----:B------:R-:W-:Y:S01]  /*aec0*/  FMUL.FTZ R89, R89, R48 ;  /* 0x0000003059597220 */ /* 0x000fe20000410000 */
[----:B----4-:R-:W-:Y:S01]  /*aed0*/  FMUL.FTZ R90, R90, R26 ;  /* 0x0000001a5a5a7220 */ /* 0x010fe20000410000 */
[----:B-----5:R-:W-:Y:S01]  /*aee0*/  F2FP.F16.F32.PACK_AB R5, R44, R24 ;  /* 0x000000182c05723e */ /* 0x020fe200000000ff */
[----:B------:R-:W-:Y:S01]  /*aef0*/  FMUL.FTZ R91, R91, R26 ;  /* 0x0000001a5b5b7220 */ /* 0x000fe20000410000 */
[-C--:B------:R-:W-:Y:S01]  /*af00*/  FMUL.FTZ R84, R84, R48.reuse ;  /* 0x0000003054547220 */ /* 0x080fe20000410000 */
[----:B------:R-:W-:Y:S01]  /*af10*/  FMUL.FTZ R85, R85, R48 ;  /* 0x0000003055557220 */ /* 0x000fe20000410000 */
[-C--:B------:R-:W-:Y:S01]  /*af20*/  FMUL.FTZ R86, R86, R26.reuse ;  /* 0x0000001a56567220 */ /* 0x080fe20000410000 */
[----:B------:R-:W-:Y:S01]  /*af30*/  FMUL.FTZ R87, R87, R26 ;  /* 0x0000001a57577220 */ /* 0x000fe20000410000 */
[----:B-1----:R-:W-:-:S07]  /*af40*/  F2FP.F16.F32.PACK_AB R7, R34, R45 ;  /* 0x0000002d2207723e */ /* 0x002fce00000000ff */
[C---:B------:R-:W-:Y:S08]  /*af50*/  HMMA.16816.F32 R88, R4.reuse, R8, R88 ;  /* 0x000000080458723c */ /* 0x040ff00000001858 */
[C---:B------:R-:W-:Y:S01]  /*af60*/  HMMA.16816.F32 R84, R4.reuse, R10, R84 ;  /* 0x0000000a0454723c */ /* 0x040fe20000001854 */
[----:B------:R-:W1:Y:S01]  /*af70*/  LDSM.16.MT88.4 R8, [R102+0x6000] ;  /* 0x006000006608783b */ /* 0x000e620000004200 */
        /* <DEDUP_REMOVED lines=10> */
[----:B------:R-:W-:Y:S01]  /*b020*/  HMMA.16816.F32 R96, R4, R12, R96 ;  /* 0x0000000c0460723c */ /* 0x000fe20000001860 */
[-C--:B------:R-:W-:Y:S01]  /*b030*/  FMUL.FTZ R74, R74, R26.reuse ;  /* 0x0000001a4a4a7220 */ /* 0x080fe20000410000 */
[----:B------:R-:W-:Y:S01]  /*b040*/  FMUL.FTZ R75, R75, R26 ;  /* 0x0000001a4b4b7220 */ /* 0x000fe20000410000 */
[-C--:B------:R-:W-:Y:S01]  /*b050*/  FMUL.FTZ R68, R68, R48.reuse ;  /* 0x0000003044447220 */ /* 0x080fe20000410000 */
[----:B------:R-:W-:Y:S01]  /*b060*/  FMUL.FTZ R69, R69, R48 ;  /* 0x0000003045457220 */ /* 0x000fe20000410000 */
[-C--:B------:R-:W-:Y:S01]  /*b070*/  FMUL.FTZ R70, R70, R26.reuse ;  /* 0x0000001a46467220 */ /* 0x080fe20000410000 */
[----:B------:R-:W-:-:S02]  /*b080*/  FMUL.FTZ R71, R71, R26 ;  /* 0x0000001a47477220 */ /* 0x000fc40000410000 */
[C---:B------:R-:W-:Y:S01]  /*b090*/  HMMA.16816.F32 R92, R4.reuse, R14, R92 ;  /* 0x0000000e045c723c */ /* 0x040fe2000000185c */
[----:B------:R-:W2:Y:S01]  /*b0a0*/  LDSM.16.MT88.4 R12, [R103+0x6000] ;  /* 0x00600000670c783b */ /* 0x000ea20000004200 */
[-C--:B------:R-:W-:Y:S01]  /*b0b0*/  FFMA.FTZ R50, R63, R23.reuse, -R0 ;  /* 0x000000173f327223 */ /* 0x080fe20000010800 */
[-CC-:B------:R-:W-:Y:S01]  /*b0c0*/  FFMA.FTZ R52, R119, R23.reuse, -R32.reuse ;  /* 0x0000001777347223 */ /* 0x180fe20000010820 */
[-C--:B------:R-:W-:Y:S01]  /*b0d0*/  FFMA.FTZ R46, R65, R23.reuse, -R32 ;  /* 0x00000017412e7223 */ /* 0x080fe20000010820 */
[-CC-:B------:R-:W-:Y:S01]  /*b0e0*/  FFMA.FTZ R117, R117, R23.reuse, -R0.reuse ;  /* 0x0000001775757223 */ /* 0x180fe20000010800 */
[-CC-:B------:R-:W-:Y:S01]  /*b0f0*/  FFMA.FTZ R63, R19, R23.reuse, -R0.reuse ;  /* 0x00000017133f7223 */ /* 0x180fe20000010800 */
[-C--:B------:R-:W-:Y:S01]  /*b100*/  FFMA.FTZ R42, R17, R23.reuse, -R0 ;  /* 0x00000017112a7223 */ /* 0x080fe20000010800 */
[C---:B-1----:R-:W-:Y:S08]  /*b110*/  HMMA.16816.F32 R72, R4.reuse, R8, R72 ;  /* 0x000000080448723c */ /* 0x042ff00000001848 */
[C---:B------:R-:W-:Y:S01]  /*b120*/  HMMA.16816.F32 R68, R4.reuse, R10, R68 ;  /* 0x0000000a0444723c */ /* 0x040fe20000001844 */
[----:B------:R-:W1:Y:S01]  /*b130*/  LDSM.16.MT88.4 R8, [R160+0x6800] ;  /* 0x00680000a008783b */ /* 0x000e620000004200 */
[-CC-:B------:R-:W-:Y:S01]  /*b140*/  FFMA.FTZ R205, R205, R23.reuse, -R32.reuse ;  /* 0x00000017cdcd7223 */ /* 0x180fe20000010820 */
[----:B------:R-:W-:Y:S01]  /*b150*/  FFMA.FTZ R203, R203, R23, -R32 ;  /* 0x00000017cbcb7223 */ /* 0x000fe20000010820 */
[----:B------:R-:W-:Y:S01]  /*b160*/  MUFU.EX2 R52, R52 ;  /* 0x0000003400347308 */ /* 0x000fe20000000800 */
[-C--:B------:R-:W-:Y:S01]  /*b170*/  FMUL.FTZ R80, R80, R48.reuse ;  /* 0x0000003050507220 */ /* 0x080fe20000410000 */
[----:B------:R-:W-:Y:S01]  /*b180*/  FMUL.FTZ R81, R81, R48 ;  /* 0x0000003051517220 */ /* 0x000fe20000410000 */
[-C--:B------:R-:W-:Y:S01]  /*b190*/  FMUL.FTZ R82, R82, R26.reuse ;  /* 0x0000001a52527220 */ /* 0x080fe20000410000 */
[----:B------:R-:W3:Y:S01]  /*b1a0*/  MUFU.EX2 R119, R205 ;  /* 0x000000cd00777308 */ /* 0x000ee20000000800 */
[----:B------:R-:W-:Y:S01]  /*b1b0*/  FMUL.FTZ R83, R83, R26 ;  /* 0x0000001a53537220 */ /* 0x000fe20000410000 */
[-C--:B------:R-:W-:Y:S01]  /*b1c0*/  FMUL.FTZ R76, R76, R48.reuse ;  /* 0x000000304c4c7220 */ /* 0x080fe20000410000 */
[----:B------:R-:W-:Y:S01]  /*b1d0*/  FMUL.FTZ R77, R77, R48 ;  /* 0x000000304d4d7220 */ /* 0x000fe20000410000 */
[----:B------:R-:W-:Y:S01]  /*b1e0*/  MUFU.EX2 R65, R203 ;  /* 0x000000cb00417308 */ /* 0x000fe20000000800 */
[-C--:B------:R-:W-:Y:S01]  /*b1f0*/  FMUL.FTZ R78, R78, R26.reuse ;  /* 0x0000001a4e4e7220 */ /* 0x080fe20000410000 */
[----:B------:R-:W-:Y:S01]  /*b200*/  FMUL.FTZ R79, R79, R26 ;  /* 0x0000001a4f4f7220 */ /* 0x000fe20000410000 */
[----:B------:R-:W-:Y:S01]  /*b210*/  LDSM.16.MT88.4 R16, [R103+0x6800] ;  /* 0x006800006710783b */ /* 0x000fe20000004200 */
[----:B------:R-:W4:Y:S04]  /*b220*/  MUFU.EX2 R46, R46 ;  /* 0x0000002e002e7308 */ /* 0x000f280000000800 */
[----:B------:R-:W-:Y:S04]  /*b230*/  MUFU.EX2 R117, R117 ;  /* 0x0000007500757308 */ /* 0x000fe80000000800 */
[----:B------:R-:W5:Y:S04]  /*b240*/  MUFU.EX2 R50, R50 ;  /* 0x0000003200327308 */ /* 0x000f680000000800 */
[----:B------:R-:W-:Y:S04]  /*b250*/  MUFU.EX2 R63, R63 ;  /* 0x0000003f003f7308 */ /* 0x000fe80000000800 */
[----:B------:R-:W1:Y:S01]  /*b260*/  MUFU.EX2 R42, R42 ;  /* 0x0000002a002a7308 */ /* 0x000e620000000800 */
[C---:B--2---:R-:W-:Y:S08]  /*b270*/  HMMA.16816.F32 R80, R4.reuse, R12, R80 ;  /* 0x0000000c0450723c */ /* 0x044ff00000001850 */
[----:B------:R-:W-:Y:S01]  /*b280*/  HMMA.16816.F32 R76, R4, R14, R76 ;  /* 0x0000000e044c723c */ /* 0x000fe2000000184c */
[----:B---3--:R-:W-:Y:S01]  /*b290*/  F2FP.F16.F32.PACK_AB R4, R52, R119 ;  /* 0x000000773404723e */ /* 0x008fe200000000ff */
[----:B------:R-:W-:Y:S01]  /*b2a0*/  LDSM.16.MT88.4 R12, [R156+0x6800] ;  /* 0x006800009c0c783b */ /* 0x000fe20000004200 */
[----:B----4-:R-:W-:-:S02]  /*b2b0*/  F2FP.F16.F32.PACK_AB R6, R46, R65 ;  /* 0x000000412e06723e */ /* 0x010fc400000000ff */
        /* <DEDUP_REMOVED lines=101> */
[----:B------:R-:W-:-:S06]  /*b910*/  FFMA.FTZ R115, R192, R48, R115 ;  /* 0x00000030c0737223 */ /* 0x000fcc0000010073 */
[----:B------:R-:W-:Y:S01]  /*b920*/  HMMA.16816.F32 R88, R4, R12, R88 ;  /* 0x0000000c0458723c */ /* 0x000fe20000001858 */
[----:B------:R-:W-:-:S07]  /*b930*/  FFMA.FTZ R48, R107, R23, -R32 ;  /* 0x000000176b307223 */ /* 0x000fce0000010820 */
[C---:B------:R-:W-:Y:S01]  /*b940*/  HMMA.16816.F32 R84, R4.reuse, R14, R84 ;  /* 0x0000000e0454723c */ /* 0x040fe20000001854 */
[----:B------:R-:W3:Y:S01]  /*b950*/  LDSM.16.MT88.4 R12, [R103+0x8800] ;  /* 0x00880000670c783b */ /* 0x000ee20000004200 */
[----:B------:R-:W-:Y:S01]  /*b960*/  FFMA.FTZ R193, R193, R26, R24 ;  /* 0x0000001ac1c17223 */ /* 0x000fe20000010018 */
[-CC-:B------:R-:W-:Y:S01]  /*b970*/  FFMA.FTZ R116, R27, R23.reuse, -R0.reuse ;  /* 0x000000171b747223 */ /* 0x180fe20000010800 */
[-C--:B------:R-:W-:Y:S01]  /*b980*/  FFMA.FTZ R118, R25, R23.reuse, -R0 ;  /* 0x0000001719767223 */ /* 0x080fe20000010800 */
[-C--:B------:R-:W-:Y:S01]  /*b990*/  FFMA.FTZ R114, R113, R23.reuse, -R32 ;  /* 0x0000001771727223 */ /* 0x080fe20000010820 */
[-CC-:B------:R-:W-:Y:S01]  /*b9a0*/  FFMA.FTZ R105, R105, R23.reuse, -R0.reuse ;  /* 0x0000001769697223 */ /* 0x180fe20000010800 */
[----:B------:R-:W-:Y:S01]  /*b9b0*/  LDSM.16.MT88.4 R24, [R160+0x8800] ;  /* 0x00880000a018783b */ /* 0x000fe20000004200 */
[-C--:B------:R-:W-:Y:S01]  /*b9c0*/  FFMA.FTZ R67, R67, R23.reuse, -R0 ;  /* 0x0000001743437223 */ /* 0x080fe20000010800 */
[----:B--2---:R-:W-:Y:S01]  /*b9d0*/  HMMA.16816.F32 R80, R4, R16, R80 ;  /* 0x000000100450723c */ /* 0x004fe20000001850 */
[----:B------:R-:W-:-:S07]  /*b9e0*/  FFMA.FTZ R111, R111, R23, -R32 ;  /* 0x000000176f6f7223 */ /* 0x000fce0000010820 */
[----:B-1----:R-:W-:Y:S01]  /*b9f0*/  HMMA.16816.F32 R72, R4, R8, R72 ;  /* 0x000000080448723c */ /* 0x002fe20000001848 */
[----:B------:R-:W-:-:S04]  /*ba00*/  FFMA.FTZ R8, R109, R23, -R32 ;  /* 0x000000176d087223 */ /* 0x000fc80000010820 */
[----:B------:R1:W-:Y:S03]  /*ba10*/  MUFU.EX2 R107, R8 ;  /* 0x00000008006b7308 */ /* 0x0003e60000000800 */
[C---:B------:R-:W-:Y:S01]  /*ba20*/  HMMA.16816.F32 R68, R4.reuse, R10, R68 ;  /* 0x0000000a0444723c */ /* 0x040fe20000001844 */
[----:B-1----:R-:W1:Y:S07]  /*ba30*/  LDSM.16.MT88.4 R8, [R102+0x8800] ;  /* 0x008800006608783b */ /* 0x002e6e0000004200 */
[----:B------:R-:W-:Y:S01]  /*ba40*/  HMMA.16816.F32 R76, R4, R18, R76 ;  /* 0x00000012044c723c */ /* 0x000fe2000000184c */
[----:B------:R-:W2:Y:S01]  /*ba50*/  LDSM.16.MT88.4 R16, [R156+0x8800] ;  /* 0x008800009c10783b */ /* 0x000ea20000004200 */
[----:B------:R-:W-:Y:S04]  /*ba60*/  MUFU.EX2 R114, R114 ;  /* 0x0000007200727308 */ /* 0x000fe80000000800 */
[----:B------:R-:W4:Y:S04]  /*ba70*/  MUFU.EX2 R109, R111 ;  /* 0x0000006f006d7308 */ /* 0x000f280000000800 */
[----:B------:R-:W5:Y:S04]  /*ba80*/  MUFU.EX2 R48, R48 ;  /* 0x0000003000307308 */ /* 0x000f680000000800 */
[----:B------:R-:W-:Y:S04]  /*ba90*/  MUFU.EX2 R105, R105 ;  /* 0x0000006900697308 */ /* 0x000fe80000000800 */
[----:B------:R-:W3:Y:S04]  /*baa0*/  MUFU.EX2 R116, R116 ;  /* 0x0000007400747308 */ /* 0x000ee80000000800 */
[----:B------:R-:W-:Y:S04]  /*bab0*/  MUFU.EX2 R118, R118 ;  /* 0x0000007600767308 */ /* 0x000fe80000000800 */
[----:B------:R-:W1:Y:S01]  /*bac0*/  MUFU.EX2 R67, R67 ;  /* 0x0000004300437308 */ /* 0x000e620000000800 */
[----:B----4-:R-:W-:-:S02]  /*bad0*/  F2FP.F16.F32.PACK_AB R4, R109, R114 ;  /* 0x000000726d04723e */ /* 0x010fc400000000ff */
[----:B-----5:R-:W-:Y:S02]  /*bae0*/  F2FP.F16.F32.PACK_AB R6, R48, R107 ;  /* 0x0000006b3006723e */ /* 0x020fe400000000ff */
[----:B---3--:R-:W-:Y:S02]  /*baf0*/  F2FP.F16.F32.PACK_AB R5, R116, R105 ;  /* 0x000000697405723e */ /* 0x008fe400000000ff */
[----:B-1----:R-:W-:-:S07]  /*bb00*/  F2FP.F16.F32.PACK_AB R7, R67, R118 ;  /* 0x000000764307723e */ /* 0x002fce00000000ff */
[C---:B------:R-:W-:Y:S08]  /*bb10*/  HMMA.16816.F32 R80, R4.reuse, R12, R80 ;  /* 0x0000000c0450723c */ /* 0x040ff00000001850 */
[----:B------:R-:W-:Y:S01]  /*bb20*/  HMMA.16816.F32 R76, R4, R14, R76 ;  /* 0x0000000e044c723c */ /* 0x000fe2000000184c */
[----:B------:R-:W1:Y:S01]  /*bb30*/  LDSM.16.MT88.4 R12, [R160+0x9000] ;  /* 0x00900000a00c783b */ /* 0x000e620000004200 */
[----:B------:R-:W-:Y:S01]  /*bb40*/  FADD.FTZ R40, R40, R115 ;  /* 0x0000007328287221 */ /* 0x000fe20000010000 */
[----:B------:R-:W-:-:S05]  /*bb50*/  FADD.FTZ R44, R44, R193 ;  /* 0x000000c12c2c7221 */ /* 0x000fca0000010000 */
[----:B------:R-:W-:Y:S01]  /*bb60*/  HMMA.16816.F32 R72, R4, R8, R72 ;  /* 0x000000080448723c */ /* 0x000fe20000001848 */
[----:B------:R-:W-:-:S07]  /*bb70*/  FADD.FTZ R53, R53, R40 ;  /* 0x0000002835357221 */ /* 0x000fce0000010000 */
[----:B------:R-:W-:Y:S01]  /*bb80*/  HMMA.16816.F32 R68, R4, R10, R68 ;  /* 0x0000000a0444723c */ /* 0x000fe20000001844 */
[----:B------:R-:W3:Y:S01]  /*bb90*/  LDSM.16.MT88.4 R8, [R103+0x9000] ;  /* 0x009000006708783b */ /* 0x000ee20000004200 */
[----:B------:R-:W-:Y:S01]  /*bba0*/  FADD.FTZ R45, R45, R44 ;  /* 0x0000002c2d2d7221 */ /* 0x000fe20000010000 */
[-CC-:B------:R-:W-:Y:S01]  /*bbb0*/  FFMA.FTZ R51, R51, R23.reuse, -R0.reuse ;  /* 0x0000001733337223 */ /* 0x180fe20000010800 */
[-CC-:B------:R-:W-:Y:S01]  /*bbc0*/  FFMA.FTZ R49, R49, R23.reuse, -R0.reuse ;  /* 0x0000001731317223 */ /* 0x180fe20000010800 */
[----:B------:R-:W-:-:S03]  /*bbd0*/  FFMA.FTZ R44, R43, R23, -R0 ;  /* 0x000000172b2c7223 */ /* 0x000fc60000010800 */
[----:B------:R-:W-:Y:S01]  /*bbe0*/  HMMA.16816.F32 R96, R4, R24, R96 ;  /* 0x000000180460723c */ /* 0x000fe20000001860 */
[-CC-:B------:R-:W-:Y:S01]  /*bbf0*/  FFMA.FTZ R25, R61, R23.reuse, -R32.reuse ;  /* 0x000000173d197223 */ /* 0x180fe20000010820 */
[----:B------:R-:W-:-:S06]  /*bc00*/  FFMA.FTZ R24, R59, R23, -R32 ;  /* 0x000000173b187223 */ /* 0x000fcc0000010820 */
[C---:B------:R-:W-:Y:S01]  /*bc10*/  HMMA.16816.F32 R92, R4.reuse, R26, R92 ;  /* 0x0000001a045c723c */ /* 0x040fe2000000185c */
[-CC-:B------:R-:W-:Y:S01]  /*bc20*/  FFMA.FTZ R27, R57, R23.reuse, -R32.reuse ;  /* 0x00000017391b7223 */ /* 0x180fe20000010820 */
[-C--:B------:R-:W-:Y:S01]  /*bc30*/  FFMA.FTZ R26, R55, R23.reuse, -R32 ;  /* 0x00000017371a7223 */ /* 0x080fe20000010820 */
[----:B------:R-:W-:Y:S05]  /*bc40*/  MUFU.EX2 R25, R25 ;  /* 0x0000001900197308 */ /* 0x000fea0000000800 */
[C---:B--2---:R-:W-:Y:S01]  /*bc50*/  HMMA.16816.F32 R88, R4.reuse, R16, R88 ;  /* 0x000000100458723c */ /* 0x044fe20000001858 */
[----:B------:R-:W2:Y:S07]  /*bc60*/  MUFU.EX2 R24, R24 ;  /* 0x0000001800187308 */ /* 0x000eae0000000800 */
[----:B------:R-:W-:Y:S01]  /*bc70*/  HMMA.16816.F32 R84, R4, R18, R84 ;  /* 0x000000120454723c */ /* 0x000fe20000001854 */
[----:B------:R-:W-:Y:S01]  /*bc80*/  FFMA.FTZ R5, R47, R23, -R0 ;  /* 0x000000172f057223 */ /* 0x000fe20000010800 */
[----:B------:R-:W-:Y:S01]  /*bc90*/  FADD.FTZ R4, R36, R53 ;  /* 0x0000003524047221 */ /* 0x000fe20000010000 */
[----:B------:R-:W-:Y:S01]  /*bca0*/  MUFU.EX2 R27, R27 ;  /* 0x0000001b001b7308 */ /* 0x000fe20000000800 */
[----:B------:R-:W-:Y:S01]  /*bcb0*/  FADD.FTZ R34, R34, R45 ;  /* 0x0000002d22227221 */ /* 0x000fe20000010000 */
[----:B------:R-:W4:Y:S02]  /*bcc0*/  LDSM.16.MT88.4 R16, [R156+0x9000] ;  /* 0x009000009c10783b */ /* 0x000f240000004200 */
[----:B------:R-:W5:Y:S04]  /*bcd0*/  MUFU.EX2 R26, R26 ;  /* 0x0000001a001a7308 */ /* 0x000f680000000800 */
[----:B------:R-:W-:Y:S04]  /*bce0*/  MUFU.EX2 R40, R51 ;  /* 0x0000003300287308 */ /* 0x000fe80000000800 */
[----:B------:R-:W1:Y:S04]  /*bcf0*/  MUFU.EX2 R47, R49 ;  /* 0x00000031002f7308 */ /* 0x000e680000000800 */
[----:B------:R1:W-:Y:S04]  /*bd00*/  MUFU.EX2 R43, R5 ;  /* 0x00000005002b7308 */ /* 0x0003e80000000800 */
[----:B------:R-:W3:Y:S01]  /*bd10*/  MUFU.EX2 R36, R44 ;  /* 0x0000002c00247308 */ /* 0x000ee20000000800 */
[----:B------:R-:W-:Y:S01]  /*bd20*/  FADD.FTZ R119, R119, R4 ;  /* 0x0000000477777221 */ /* 0x000fe20000010000 */
[----:B------:R-:W-:-:S03]  /*bd30*/  FADD.FTZ R117, R117, R34 ;  /* 0x0000002275757221 */ /* 0x000fc60000010000 */
[----:B------:R-:W-:Y:S01]  /*bd40*/  FADD.FTZ R52, R52, R119 ;  /* 0x0000007734347221 */ /* 0x000fe20000010000 */
[----:B------:R-:W-:Y:S01]  /*bd50*/  FADD.FTZ R50, R50, R117 ;  /* 0x0000007532327221 */ /* 0x000fe20000010000 */
[----:B--2---:R-:W-:Y:S02]  /*bd60*/  F2FP.F16.F32.PACK_AB R4, R24, R25 ;  /* 0x000000191804723e */ /* 0x004fe400000000ff */
[----:B-----5:R-:W-:Y:S01]  /*bd70*/  F2FP.F16.F32.PACK_AB R6, R26, R27 ;  /* 0x0000001b1a06723e */ /* 0x020fe200000000ff */
[----:B------:R-:W-:Y:S01]  /*bd80*/  FADD.FTZ R65, R65, R52 ;  /* 0x0000003441417221 */ /* 0x000fe20000010000 */
[----:B-1----:R-:W-:Y:S01]  /*bd90*/  F2FP.F16.F32.PACK_AB R5, R47, R40 ;  /* 0x000000282f05723e */ /* 0x002fe200000000ff */
[----:B------:R-:W-:Y:S01]  /*bda0*/  FADD.FTZ R63, R63, R50 ;  /* 0x000000323f3f7221 */ /* 0x000fe20000010000 */
[----:B---3--:R-:W-:Y:S01]  /*bdb0*/  F2FP.F16.F32.PACK_AB R7, R36, R43 ;  /* 0x0000002b2407723e */ /* 0x008fe200000000ff */
        /* <DEDUP_REMOVED lines=22> */
[-C--:B------:R-:W-:Y:S01]  /*bf20*/  FFMA.FTZ R28, R28, R23.reuse, -R0 ;  /* 0x000000171c1c7223 */ /* 0x080fe20000010800 */
[----:B----4-:R-:W-:Y:S01]  /*bf30*/  HMMA.16816.F32 R88, R4, R16, R88 ;  /* 0x000000100458723c */ /* 0x010fe20000001858 */
[----:B------:R3:W-:Y:S01]  /*bf40*/  MUFU.EX2 R33, R35 ;  /* 0x0000002300217308 */ /* 0x0007e20000000800 */
[-CC-:B------:R-:W-:Y:S01]  /*bf50*/  FFMA.FTZ R41, R41, R23.reuse, -R32.reuse ;  /* 0x0000001729297223 */ /* 0x180fe20000010820 */
[-C--:B------:R-:W-:Y:S01]  /*bf60*/  FFMA.FTZ R16, R39, R23.reuse, -R32 ;  /* 0x0000001727107223 */ /* 0x080fe20000010820 */
[-CC-:B------:R-:W-:Y:S01]  /*bf70*/  FFMA.FTZ R31, R31, R23.reuse, -R0.reuse ;  /* 0x000000171f1f7223 */ /* 0x180fe20000010800 */
[-C--:B------:R-:W-:Y:S01]  /*bf80*/  FFMA.FTZ R34, R30, R23.reuse, -R0 ;  /* 0x000000171e227223 */ /* 0x080fe20000010800 */
[----:B------:R-:W-:Y:S01]  /*bf90*/  FADD.FTZ R147, R147, R104 ;  /* 0x0000006893937221 */ /* 0x000fe20000010000 */
[----:B------:R-:W-:Y:S01]  /*bfa0*/  FADD.FTZ R145, R145, R66 ;  /* 0x0000004291917221 */ /* 0x000fe20000010000 */
[----:B------:R-:W-:Y:S02]  /*bfb0*/  MUFU.EX2 R39, R41 ;  /* 0x0000002900277308 */ /* 0x000fe40000000800 */
[----:B------:R-:W-:Y:S01]  /*bfc0*/  FADD.FTZ R64, R64, R147 ;  /* 0x0000009340407221 */ /* 0x000fe20000010000 */
[----:B---3--:R-:W-:Y:S01]  /*bfd0*/  FFMA.FTZ R35, R29, R23, -R0 ;  /* 0x000000171d237223 */ /* 0x008fe20000010800 */
[----:B------:R3:W4:Y:S01]  /*bfe0*/  MUFU.EX2 R32, R16 ;  /* 0x0000001000207308 */ /* 0x0007220000000800 */
[----:B------:R-:W-:-:S03]  /*bff0*/  FADD.FTZ R62, R62, R145 ;  /* 0x000000913e3e7221 */ /* 0x000fc60000010000 */
        /* <DEDUP_REMOVED lines=10> */
[----:B---3--:R-:W3:Y:S01]  /*c0a0*/  LDSM.16.MT88.4 R16, [R156+0x9800] ;  /* 0x009800009c10783b */ /* 0x008ee20000004200 */
[----:B------:R-:W-:Y:S01]  /*c0b0*/  FADD.FTZ R137, R137, R108 ;  /* 0x0000006c89897221 */ /* 0x000fe20000010000 */
[----:B------:R-:W-:-:S05]  /*c0c0*/  FADD.FTZ R129, R129, R112 ;  /* 0x0000007081817221 */ /* 0x000fca0000010000 */
[----:B-1----:R-:W-:Y:S01]  /*c0d0*/  HMMA.16816.F32 R72, R4, R12, R72 ;  /* 0x0000000c0448723c */ /* 0x002fe20000001848 */
[----:B------:R-:W-:Y:S01]  /*c0e0*/  FADD.FTZ R137, R106, R137 ;  /* 0x000000896a897221 */ /* 0x000fe20000010000 */
[----:B------:R-:W-:-:S06]  /*c0f0*/  FADD.FTZ R110, R110, R129 ;  /* 0x000000816e6e7221 */ /* 0x000fcc0000010000 */
[----:B------:R-:W-:Y:S01]  /*c100*/  HMMA.16816.F32 R68, R4, R14, R68 ;  /* 0x0000000e0444723c */ /* 0x000fe20000001844 */
[----:B----4-:R-:W-:Y:S01]  /*c110*/  F2FP.F16.F32.PACK_AB R4, R32, R39 ;  /* 0x000000272004723e */ /* 0x010fe200000000ff */
[----:B------:R-:W-:Y:S01]  /*c120*/  FADD.FTZ R114, R114, R137 ;  /* 0x0000008972727221 */ /* 0x000fe20000010000 */
[----:B-----5:R-:W-:Y:S01]  /*c130*/  F2FP.F16.F32.PACK_AB R6, R192, R33 ;  /* 0x00000021c006723e */ /* 0x020fe200000000ff */
[----:B------:R-:W-:Y:S01]  /*c140*/  FADD.FTZ R105, R105, R110 ;  /* 0x0000006e69697221 */ /* 0x000fe20000010000 */
[----:B--2---:R-:W-:Y:S01]  /*c150*/  F2FP.F16.F32.PACK_AB R5, R29, R30 ;  /* 0x0000001e1d05723e */ /* 0x004fe200000000ff */
[----:B------:R-:W1:Y:S01]  /*c160*/  LDSM.16.MT88.4 R12, [R103+0x9800] ;  /* 0x00980000670c783b */ /* 0x000e620000004200 */
[----:B------:R-:W-:Y:S01]  /*c170*/  F2FP.F16.F32.PACK_AB R7, R28, R23 ;  /* 0x000000171c07723e */ /* 0x000fe200000000ff */
[----:B------:R-:W-:Y:S01]  /*c180*/  FADD.FTZ R114, R109, R114 ;  /* 0x000000726d727221 */ /* 0x000fe20000010000 */
[----:B------:R-:W-:-:S05]  /*c190*/  FADD.FTZ R105, R116, R105 ;  /* 0x0000006974697221 */ /* 0x000fca0000010000 */
[C---:B------:R-:W-:Y:S08]  /*c1a0*/  HMMA.16816.F32 R96, R4.reuse, R8, R96 ;  /* 0x000000080460723c */ /* 0x040ff00000001860 */
        /* <DEDUP_REMOVED lines=21> */
[----:B------:R-:W-:Y:S01]  /*c300*/  FADD.FTZ R23, R23, R30 ;  /* 0x0000001e17177221 */ /* 0x000fe20000010000 */
[--C-:B------:R-:W-:Y:S02]  /*c310*/  IMAD.MOV.U32 R0, RZ, RZ, R21.reuse ;  /* 0x000000ffff007224 */ /* 0x100fe400078e0015 */
[----:B------:R-:W-:Y:S02]  /*c320*/  IMAD.MOV.U32 R36, RZ, RZ, R22 ;  /* 0x000000ffff247224 */ /* 0x000fe400078e0016 */
[----:B------:R-:W-:Y:S01]  /*c330*/  HMMA.16816.F32 R84, R4, R18, R84 ;  /* 0x000000120454723c */ /* 0x000fe20000001854 */
[----:B------:R-:W-:-:S02]  /*c340*/  @P0 IMAD.MOV.U32 R0, RZ, RZ, R21 ;  /* 0x000000ffff000224 */ /* 0x000fc400078e0015 */
[----:B------:R-:W-:Y:S01]  /*c350*/  FADD.FTZ R192, R192, R33 ;  /* 0x00000021c0c07221 */ /* 0x000fe20000010000 */
[----:B------:R-:W-:Y:S02]  /*c360*/  @P0 IMAD.MOV.U32 R36, RZ, RZ, R22 ;  /* 0x000000ffff240224 */ /* 0x000fe400078e0016 */
[----:B------:R-:W-:Y:S01]  /*c370*/  FADD.FTZ R193, R28, R23 ;  /* 0x000000171cc17221 */ /* 0x000fe20000010000 */
[----:B------:R-:W-:Y:S01]  /*c380*/  IMAD.MOV.U32 R24, RZ, RZ, R20 ;  /* 0x000000ffff187224 */ /* 0x000fe200078e0014 */
[----:B-1----:R-:W-:Y:S01]  /*c390*/  HMMA.16816.F32 R80, R4, R12, R80 ;  /* 0x0000000c0450723c */ /* 0x002fe20000001850 */
[----:B------:R-:W-:-:S07]  /*c3a0*/  @P0 VIADD R38, R38, 0xfffffffd ;  /* 0xfffffffd26260836 */ /* 0x000fce0000000000 */
[C---:B------:R-:W-:Y:S08]  /*c3b0*/  HMMA.16816.F32 R76, R4.reuse, R14, R76 ;  /* 0x0000000e044c723c */ /* 0x040ff0000000184c */
[C---:B--2---:R-:W-:Y:S08]  /*c3c0*/  HMMA.16816.F32 R72, R4.reuse, R8, R72 ;  /* 0x000000080448723c */ /* 0x044ff00000001848 */
[----:B------:R-:W-:Y:S01]  /*c3d0*/  HMMA.16816.F32 R68, R4, R10, R68 ;  /* 0x0000000a0444723c */ /* 0x000fe20000001844 */
[----:B------:R-:W-:-:S04]  /*c3e0*/  NOP ;  /* 0x0000000000007918 */ /* 0x000fc80000000000 */
[----:B------:R-:W-:-:S15]  /*c3f0*/  @P0 BRA `(.L_x_10856) ;  /* 0x0000000000040947 */ /* 0x000fde0003800000 */
.L_x_10845:
[----:B------:R-:W-:-:S07]  /*c400*/  IADD3 R38, PT, PT, R24, -0x1, RZ ;  /* 0xffffffff18267810 */ /* 0x000fce0007ffe0ff */
.L_x_10856:
[----:B------:R-:W-:Y:S05]  /*c410*/  BSYNC B2 ;  /* 0x0000000000027941 */ /* 0x000fea0003800000 */
.L_x_10844:
        /* <DEDUP_REMOVED lines=10> */
.L_x_10864:
        /* <DEDUP_REMOVED lines=80> */
.L_x_10859:
[----:B------:R-:W-:Y:S05]  /*c9c0*/  BSYNC.RECONVERGENT B0 ;  /* 0x0000000000007941 */ /* 0x000fea0003800200 */
.L_x_10858:
        /* <DEDUP_REMOVED lines=77> */
[----:B------:R-:W2:Y:S08]  /*cea0*/  LDSM.16.M88.4 R148, [R159+0x2800] ;  /* 0x002800009f94783b */ /* 0x000eb00000000200 */
[----:B------:R-:W0:Y:S08]  /*ceb0*/  LDGDEPBAR ;  /* 0x00000000000079af */ /* 0x000e300000000000 */
[----:B------:R-:W2:Y:S01]  /*cec0*/  LDSM.16.M88.4 R152, [R159+0x3000] ;  /* 0x003000009f98783b */ /* 0x000ea20000000200 */
        /* <DEDUP_REMOVED lines=38> */
[----:B------:R-:W3:Y:S07]  /*d130*/  LDSM.16.M88.4 R116, [R158+0x2800] ;  /* 0x002800009e74783b */ /* 0x000eee0000000200 */
[C---:B-1----:R-:W-:Y:S08]  /*d140*/  HMMA.16816.F32 R60, R140.reuse, R104, R60 ;  /* 0x000000688c3c723c */ /* 0x042ff0000000183c */
[----:B------:R-:W-:Y:S01]  /*d150*/  HMMA.16816.F32 R64, R140, R106, R64 ;  /* 0x0000006a8c40723c */ /* 0x000fe20000001840 */
        /* <DEDUP_REMOVED lines=18> */
[----:B------:R-:W3:Y:S07]  /*d280*/  LDSM.16.M88.4 R116, [R161] ;  /* 0x00000000a174783b */ /* 0x000eee0000000200 */
        /* <DEDUP_REMOVED lines=68> */
[-C--:B------:R-:W-:Y:S08]  /*d6d0*/  FMUL.FTZ R230, R42, R0.reuse ;  /* 0x000000002ae67220 */ /* 0x080ff00000410000 */
[----:B------:R3:W1:Y:S01]  /*d6e0*/  MUFU.TANH R27, R231 ;  /* 0x000000e7001b7308 */ /* 0x0006620000002400 */
[C---:B--2---:R-:W-:Y:S09]  /*d6f0*/  HMMA.16816.F32 R44, R116.reuse, R104, R44 ;  /* 0x00000068742c723c */ /* 0x044ff2000000182c */
[----:B------:R-:W2:Y:S01]  /*d700*/  MUFU.TANH R204, R204 ;  /* 0x000000cc00cc7308 */ /* 0x000ea20000002400 */
[C---:B------:R-:W-:Y:S01]  /*d710*/  HMMA.16816.F32 R48, R116.reuse, R106, R48 ;  /* 0x0000006a7430723c */ /* 0x040fe20000001830 */
[----:B------:R-:W1:Y:S01]  /*d720*/  LDSM.16.M88.4 R104, [R157+0x5800] ;  /* 0x005800009d68783b */ /* 0x000e620000000200 */
[----:B------:R-:W-:Y:S07]  /*d730*/  DEPBAR.LE SB0, 0x0 ;  /* 0x000080000000791a */ /* 0x000fee0000000000 */
[----:B------:R-:W1:Y:S01]  /*d740*/  MUFU.TANH R205, R205 ;  /* 0x000000cd00cd7308 */ /* 0x000e620000002400 */
[-C--:B----4-:R-:W-:Y:S01]  /*d750*/  FMUL.FTZ R229, R41, R0.reuse ;  /* 0x0000000029e57220 */ /* 0x090fe20000410000 */
[C---:B-----5:R-:W-:Y:S05]  /*d760*/  HMMA.16816.F32 R52, R116.reuse, R108, R52 ;  /* 0x0000006c7434723c */ /* 0x060fea0000001834 */
[-C--:B---3--:R-:W-:Y:S03]  /*d770*/  FMUL.FTZ R231, R43, R0.reuse ;  /* 0x000000002be77220 */ /* 0x088fe60000410000 */
[----:B------:R-:W3:Y:S01]  /*d780*/  MUFU.TANH R206, R206 ;  /* 0x000000ce00ce7308 */ /* 0x000ee20000002400 */
[----:B------:R-:W-:Y:S01]  /*d790*/  BAR.SYNC.DEFER_BLOCKING 0x0 ;  /* 0x0000000000007b1d */ /* 0x000fe20000010000 */
        /* <DEDUP_REMOVED lines=9> */
[-C--:B------:R-:W-:Y:S01]  /*d830*/  FMUL.FTZ R239, R51, R0.reuse ;  /* 0x0000000033ef7220 */ /* 0x080fe20000410000 */
[-C--:B------:R-:W-:Y:S01]  /*d840*/  FMUL.FTZ R240, R52, R0.reuse ;  /* 0x0000000034f07220 */ /* 0x080fe20000410000 */
[-C--:B------:R-:W-:Y:S03]  /*d850*/  FMUL.FTZ R241, R53, R0.reuse ;  /* 0x0000000035f17220 */ /* 0x080fe60000410000 */
[----:B------:R-:W2:Y:S01]  /*d860*/  MUFU.TANH R208, R208 ;  /* 0x000000d000d07308 */ /* 0x000ea20000002400 */
[-C--:B------:R-:W-:Y:S01]  /*d870*/  FMUL.FTZ R243, R54, R0.reuse ;  /* 0x0000000036f37220 */ /* 0x080fe20000410000 */
[-C--:B------:R-:W-:Y:S01]  /*d880*/  FMUL.FTZ R242, R55, R0.reuse ;  /* 0x0000000037f27220 */ /* 0x080fe20000410000 */
[-C--:B------:R-:W-:Y:S01]  /*d890*/  FMUL.FTZ R245, R56, R0.reuse ;  /* 0x0000000038f57220 */ /* 0x080fe20000410000 */
[-C--:B------:R-:W-:Y:S01]  /*d8a0*/  FMUL.FTZ R247, R57, R0.reuse ;  /* 0x0000000039f77220 */ /* 0x080fe20000410000 */
[-C--:B------:R-:W-:Y:S05]  /*d8b0*/  FMUL.FTZ R244, R58, R0.reuse ;  /* 0x000000003af47220 */ /* 0x080fea0000410000 */
[----:B------:R-:W2:Y:S01]  /*d8c0*/  MUFU.TANH R209, R209 ;  /* 0x000000d100d17308 */ /* 0x000ea20000002400 */
[-C--:B------:R-:W-:Y:S01]  /*d8d0*/  FMUL.FTZ R246, R59, R0.reuse ;  /* 0x000000003bf67220 */ /* 0x080fe20000410000 */
[C---:B-1----:R-:W-:Y:S08]  /*d8e0*/  HMMA.16816.F32 R60, R116.reuse, R104, R60 ;  /* 0x00000068743c723c */ /* 0x042ff0000000183c */
        /* <DEDUP_REMOVED lines=55> */
[----:B--234-:R-:W-:Y:S05]  /*dc60*/  @!P3 BRA `(.L_x_10861) ;  /* 0x000000080028b947 */ /* 0x01cfea0003800000 */
[----:B-1----:R-:W2:Y:S01]  /*dc70*/  @!P2 LD.E R0, desc[UR4][R2.64+0x38] ;  /* 0x000038040200a980 */ /* 0x002ea2000c101900 */
        /* <DEDUP_REMOVED lines=72> */
.L_x_10863:
[----:B------:R-:W-:Y:S05]  /*e100*/  BSYNC.RECONVERGENT B0 ;  /* 0x0000000000007941 */ /* 0x000fea0003800200 */
.L_x_10862:
        /* <DEDUP_REMOVED lines=64> */
.L_x_10861:
[----:B------:R-:W-:Y:S05]  /*e510*/  BSYNC.RECONVERGENT B1 ;  /* 0x0000000000017941 */ /* 0x000fea0003800200 */
.L_x_10860:
[----:B-1----:R-:W-:Y:S01]  /*e520*/  P2R R0, PR, RZ, 0x4 ;  /* 0x00000004ff007803 */ /* 0x002fe20000000000 */
[C---:B--2---:R-:W-:Y:S01]  /*e530*/  VIADD R5, R191.reuse, 0xffffffc0 ;  /* 0xffffffc0bf057836 */ /* 0x044fe20000000000 */
[C---:B------:R-:W-:Y:S01]  /*e540*/  ISETP.GE.AND P0, PT, R191.reuse, R188, PT ;  /* 0x000000bcbf00720c */ /* 0x040fe20003f06270 */
[C---:B------:R-:W-:Y:S02]  /*e550*/  VIADD R51, R191.reuse, 0xfffffff0 ;  /* 0xfffffff0bf337836 */ /* 0x040fe40000000000 */
[----:B------:R-:W-:Y:S01]  /*e560*/  VIADD R37, R191, 0xffffffe1 ;  /* 0xffffffe1bf257836 */ /* 0x000fe20000000000 */
[-C--:B------:R-:W-:Y:S01]  /*e570*/  ISETP.GE.AND P4, PT, R5, R187.reuse, PT ;  /* 0x000000bb0500720c */ /* 0x080fe20003f86270 */
[----:B------:R-:W-:Y:S01]  /*e580*/  VIADD R49, R191, 0xfffffff1 ;  /* 0xfffffff1bf317836 */ /* 0x000fe20000000000 */
[-C--:B------:R-:W-:Y:S01]  /*e590*/  ISETP.GE.AND P1, PT, R5, R186.reuse, PT ;  /* 0x000000ba0500720c */ /* 0x080fe20003f26270 */
[C---:B------:R-:W-:Y:S01]  /*e5a0*/  VIADD R67, R191.reuse, 0xffffffd0 ;  /* 0xffffffd0bf437836 */ /* 0x040fe20000000000 */
[----:B------:R-:W-:Y:S01]  /*e5b0*/  P2R R12, PR, RZ, 0x10 ;  /* 0x00000010ff0c7803 */ /* 0x000fe20000000000 */
[C---:B------:R-:W-:Y:S01]  /*e5c0*/  VIADD R31, R191.reuse, 0x9 ;  /* 0x00000009bf1f7836 */ /* 0x040fe20000000000 */
[C---:B------:R-:W-:Y:S01]  /*e5d0*/  ISETP.GE.AND P4, PT, R191.reuse, R186, PT ;  /* 0x000000babf00720c */ /* 0x040fe20003f86270 */
        /* <DEDUP_REMOVED lines=19> */
[-C--:B------:R-:W-:Y:S01]  /*e710*/  ISETP.GE.AND P1, PT, R105, R188.reuse, PT ;  /* 0x000000bc6900720c */ /* 0x080fe20003f26270 */
        /* <DEDUP_REMOVED lines=17> */
[----:B------:R-:W-:Y:S02]  /*e830*/  ISETP.GE.AND P0, PT, R107, R188, PT ;  /* 0x000000bc6b00720c */ /* 0x000fe40003f06270 */
[----:B------:R-:W-:Y:S02]  /*e840*/  FSEL R210, R210, -INF , P1 ;  /* 0xff800000d2d27808 */ /* 0x000fe40000800000 */
[----:B------:R-:W-:Y:S02]  /*e850*/  FSEL R25, R203, -INF , P0 ;  /* 0xff800000cb197808 */ /* 0x000fe40000000000 */
[-C--:B------:R-:W-:Y:S02]  /*e860*/  ISETP.GE.AND P1, PT, R105, R186.reuse, PT ;  /* 0x000000ba6900720c */ /* 0x080fe40003f26270 */
        /* <DEDUP_REMOVED lines=24> */
[----:B------:R-:W-:Y:S02]  /*e9f0*/  FSEL R215, R215, -INF , P0 ;  /* 0xff800000d7d77808 */ /* 0x000fe40000000000 */
[-C--:B------:R-:W-:Y:S02]  /*ea00*/  ISETP.GE.AND P1, PT, R51, R186.reuse, PT ;  /* 0x000000ba3300720c */ /* 0x080fe40003f26270 */
[----:B------:R-:W-:Y:S02]  /*ea10*/  ISETP.GE.AND P0, PT, R37, R186, PT ;  /* 0x000000ba2500720c */ /* 0x000fe40003f06270 */
[----:B------:R-:W-:Y:S02]  /*ea20*/  FSEL R13, R199, -INF , P3 ;  /* 0xff800000c70d7808 */ /* 0x000fe40001800000 */
        /* <DEDUP_REMOVED lines=8> */
[----:B------:R-:W-:Y:S01]  /*eab0*/  FSEL R155, R225, -INF , P1 ;  /* 0xff800000e19b7808 */ /* 0x000fe20000800000 */
[----:B------:R-:W-:Y:S01]  /*eac0*/  VIADD R225, R191, 0x39 ;  /* 0x00000039bfe17836 */ /* 0x000fe20000000000 */
[----:B------:R-:W-:Y:S02]  /*ead0*/  FSEL R209, R217, -INF , P0 ;  /* 0xff800000d9d17808 */ /* 0x000fe40000000000 */
[-C--:B------:R-:W-:Y:S02]  /*eae0*/  ISETP.GE.AND P1, PT, R31, R188.reuse, PT ;  /* 0x000000bc1f00720c */ /* 0x080fe40003f26270 */
[-C--:B------:R-:W-:Y:S02]  /*eaf0*/  ISETP.GE.AND P0, PT, R45, R188.reuse, PT ;  /* 0x000000bc2d00720c */ /* 0x080fe40003f06270 */
[----:B------:R-:W-:Y:S01]  /*eb00*/  FSEL R147, R229, -INF , P1 ;  /* 0xff800000e5937808 */ /* 0x000fe20000800000 */
[----:B------:R-:W-:Y:S01]  /*eb10*/  VIADD R229, R191, 0x28 ;  /* 0x00000028bfe57836 */ /* 0x000fe20000000000 */
[----:B------:R-:W-:Y:S02]  /*eb20*/  FSEL R201, R223, -INF , P0 ;  /* 0xff800000dfc97808 */ /* 0x000fe40000000000 */
[----:B------:R-:W-:Y:S02]  /*eb30*/  ISETP.GE.AND P1, PT, R29, R188, PT ;  /* 0x000000bc1d00720c */ /* 0x000fe40003f26270 */
[-C--:B------:R-:W-:Y:S02]  /*eb40*/  ISETP.GE.AND P0, PT, R49, R186.reuse, PT ;  /* 0x000000ba3100720c */ /* 0x080fe40003f06270 */
        /* <DEDUP_REMOVED lines=13> */
[----:B------:R-:W-:Y:S02]  /*ec20*/  ISETP.GE.AND P4, PT, R109, R188, PT ;  /* 0x000000bc6d00720c */ /* 0x000fe40003f86270 */
[----:B------:R-:W-:Y:S01]  /*ec30*/  FSEL R143, R227, -INF , P0 ;  /* 0xff800000e38f7808 */ /* 0x000fe20000000000 */
[----:B------:R-:W-:Y:S01]  /*ec40*/  VIADD R227, R191, 0x30 ;  /* 0x00000030bfe37836 */ /* 0x000fe20000000000 */
[----:B------:R-:W-:Y:S02]  /*ec50*/  ISETP.GE.AND P1, PT, R109, R182, PT ;  /* 0x000000b66d00720c */ /* 0x000fe40003f26270 */
[----:B------:R-:W-:Y:S02]  /*ec60*/  ISETP.GE.AND P0, PT, R23, R188, PT ;  /* 0x000000bc1700720c */ /* 0x000fe40003f06270 */
[----:B------:R-:W-:Y:S02]  /*ec70*/  P2R R10, PR, RZ, 0x4 ;  /* 0x00000004ff0a7803 */ /* 0x000fe40000000000 */
[----:B------:R-:W-:Y:S02]  /*ec80*/  FSEL R15, R198, -INF , P4 ;  /* 0xff800000c60f7808 */ /* 0x000fe40002000000 */
[----:B------:R-:W-:Y:S02]  /*ec90*/  P2R R32, PR, RZ, 0x2 ;  /* 0x00000002ff207803 */ /* 0x000fe40000000000 */
[CC--:B------:R-:W-:Y:S02]  /*eca0*/  ISETP.GE.AND P4, PT, R5.reuse, R187.reuse, PT ;  /* 0x000000bb0500720c */ /* 0x0c0fe40003f86270 */
[-C--:B------:R-:W-:Y:S01]  /*ecb0*/  ISETP.GE.AND P2, PT, R5, R182.reuse, PT ;  /* 0x000000b60500720c */ /* 0x080fe20003f46270 */
[----:B------:R-:W-:Y:S01]  /*ecc0*/  VIADD R5, R191, 0x19 ;  /* 0x00000019bf057836 */ /* 0x000fe20000000000 */
[----:B------:R-:W-:Y:S02]  /*ecd0*/  FSEL R135, R233, -INF , P0 ;  /* 0xff800000e9877808 */ /* 0x000fe40000000000 */
[----:B------:R-:W-:Y:S02]  /*ece0*/  ISETP.GE.AND P1, PT, R63, R182, PT ;  /* 0x000000b63f00720c */ /* 0x000fe40003f26270 */
[----:B------:R-:W-:Y:S02]  /*ecf0*/  ISETP.GE.AND P0, PT, R31, R186, PT ;  /* 0x000000ba1f00720c */ /* 0x000fe40003f06270 */
[----:B------:R-:W-:Y:S02]  /*ed00*/  P2R R16, PR, RZ, 0x4 ;  /* 0x00000004ff107803 */ /* 0x000fe40000000000 */
[----:B------:R-:W-:Y:S02]  /*ed10*/  P2R R28, PR, RZ, 0x2 ;  /* 0x00000002ff1c7803 */ /* 0x000fe40000000000 */
[----:B------:R-:W-:Y:S01]  /*ed20*/  FSEL R139, R231, -INF , P0 ;  /* 0xff800000e78b7808 */ /* 0x000fe20000000000 */
[----:B------:R-:W-:Y:S01]  /*ed30*/  VIADD R231, R191, 0x20 ;  /* 0x00000020bfe77836 */ /* 0x000fe20000000000 */
[-C--:B------:R-:W-:Y:S01]  /*ed40*/  ISETP.GE.AND P2, PT, R109, R187.reuse, PT ;  /* 0x000000bb6d00720c */ /* 0x080fe20003f46270 */
[----:B------:R-:W-:Y:S01]  /*ed50*/  VIADD R109, R191, 0x38 ;  /* 0x00000038bf6d7836 */ /* 0x000fe20000000000 */
[----:B------:R-:W-:Y:S02]  /*ed60*/  ISETP.GE.AND P1, PT, R67, R182, PT ;  /* 0x000000b64300720c */ /* 0x000fe40003f26270 */
[----:B------:R-:W-:Y:S02]  /*ed70*/  ISETP.GE.AND P0, PT, R5, R188, PT ;  /* 0x000000bc0500720c */ /* 0x000fe40003f06270 */
[----:B------:R-:W-:Y:S02]  /*ed80*/  P2R R40, PR, RZ, 0x4 ;  /* 0x00000004ff287803 */ /* 0x000fe40000000000 */
[----:B------:R-:W-:Y:S02]  /*ed90*/  P2R R42, PR, RZ, 0x2 ;  /* 0x00000002ff2a7803 */ /* 0x000fe40000000000 */
[----:B------:R-:W-:Y:S02]  /*eda0*/  FSEL R131, R237, -INF , P0 ;  /* 0xff800000ed837808 */ /* 0x000fe40000000000 */
[CC--:B------:R-:W-:Y:S02]  /*edb0*/  ISETP.GE.AND P2, PT, R37.reuse, R187.reuse, PT ;  /* 0x000000bb2500720c */ /* 0x0c0fe40003f46270 */
[----:B------:R-:W-:Y:S02]  /*edc0*/  ISETP.GE.AND P1, PT, R37, R182, PT ;  /* 0x000000b62500720c */ /* 0x000fe40003f26270 */
[----:B------:R-:W-:Y:S01]  /*edd0*/  ISETP.GE.AND P0, PT, R23, R186, PT ;  /* 0x000000ba1700720c */ /* 0x000fe20003f06270 */
[----:B------:R-:W2:Y:S01]  /*ede0*/  LD.E R37, desc[UR4][R2.64+0xdc] ;  /* 0x0000dc0402257980 */ /* 0x000ea2000c101900 */
[----:B------:R-:W-:Y:S02]  /*edf0*/  ISETP.GE.AND P5, PT, R105, R182, PT ;  /* 0x000000b66900720c */ /* 0x000fe40003fa6270 */
[----:B------:R-:W-:Y:S02]  /*ee00*/  FSEL R127, R235, -INF , P0 ;  /* 0xff800000eb7f7808 */ /* 0x000fe40000000000 */
[-C--:B------:R-:W-:Y:S02]  /*ee10*/  ISETP.GE.AND P0, PT, R231, R188.reuse, PT ;  /* 0x000000bce700720c */ /* 0x080fe40003f06270 */
[----:B------:R-:W-:Y:S02]  /*ee20*/  P2R R20, PR, RZ, 0x20 ;  /* 0x00000020ff147803 */ /* 0x000fe40000000000 */
[----:B------:R-:W-:Y:S02]  /*ee30*/  FSEL R240, R240, -INF , P0 ;  /* 0xff800000f0f07808 */ /* 0x000fe40000000000 */
[-C--:B------:R-:W-:Y:S02]  /*ee40*/  ISETP.GE.AND P0, PT, R63, R187.reuse, PT ;  /* 0x000000bb3f00720c */ /* 0x080fe40003f06270 */
[-C--:B------:R-:W-:Y:S02]  /*ee50*/  ISETP.GE.AND P5, PT, R65, R187.reuse, PT ;  /* 0x000000bb4100720c */ /* 0x080fe40003fa6270 */
[----:B------:R-:W-:Y:S02]  /*ee60*/  P2R R44, PR, RZ, 0x1 ;  /* 0x00000001ff2c7803 */ /* 0x000fe40000000000 */
[----:B------:R-:W-:Y:S02]  /*ee70*/  ISETP.GE.AND P0, PT, R125, R188, PT ;  /* 0x000000bc7d00720c */ /* 0x000fe40003f06270 */
[----:B------:R-:W-:Y:S02]  /*ee80*/  P2R R22, PR, RZ, 0x20 ;  /* 0x00000020ff167803 */ /* 0x000fe40000000000 */
        /* <DEDUP_REMOVED lines=8> */
[----:B------:R-:W-:Y:S02]  /*ef10*/  ISETP.GE.AND P4, PT, R65, R182, PT ;  /* 0x000000b64100720c */ /* 0x000fe40003f86270 */
[----:B------:R-:W-:Y:S02]  /*ef20*/  P2R R36, PR, RZ, 0x1 ;  /* 0x00000001ff247803 */ /* 0x000fe40000000000 */
[-C--:B------:R-:W-:Y:S02]  /*ef30*/  ISETP.GE.AND P0, PT, R229, R188.reuse, PT ;  /* 0x000000bce500720c */ /* 0x080fe40003f06270 */
[----:B------:R-:W-:Y:S02]  /*ef40*/  P2R R18, PR, RZ, 0x40 ;  /* 0x00000040ff127803 */ /* 0x000fe40000000000 */
[----:B------:R-:W-:Y:S02]  /*ef50*/  FSEL R121, R245, -INF , P0 ;  /* 0xff800000f5797808 */ /* 0x000fe40000000000 */
[-C--:B------:R-:W-:Y:S02]  /*ef60*/  ISETP.GE.AND P0, PT, R107, R187.reuse, PT ;  /* 0x000000bb6b00720c */ /* 0x080fe40003f06270 */
[----:B------:R-:W-:Y:S02]  /*ef70*/  ISETP.NE.AND P6, PT, R42, RZ, PT ;  /* 0x000000ff2a00720c */ /* 0x000fe40003fc5270 */
[----:B------:R-:W-:Y:S02]  /*ef80*/  P2R R34, PR, RZ, 0x1 ;  /* 0x00000001ff227803 */ /* 0x000fe40000000000 */
[----:B------:R-:W-:Y:S02]  /*ef90*/  ISETP.GE.AND P0, PT, R113, R188, PT ;  /* 0x000000bc7100720c */ /* 0x000fe40003f06270 */
[----:B------:R-:W-:Y:S02]  /*efa0*/  ISETP.GE.AND P3, PT, R39, R182, PT ;  /* 0x000000b62700720c */ /* 0x000fe40003f66270 */
[----:B------:R-:W-:Y:S02]  /*efb0*/  FSEL R119, R247, -INF , P0 ;  /* 0xff800000f7777808 */ /* 0x000fe40000000000 */
[-C--:B------:R-:W-:Y:S02]  /*efc0*/  ISETP.GE.AND P0, PT, R231, R186.reuse, PT ;  /* 0x000000bae700720c */ /* 0x080fe40003f06270 */
[----:B------:R-:W-:Y:S02]  /*efd0*/  FSEL R59, R59, -INF , !P6 ;  /* 0xff8000003b3b7808 */ /* 0x000fe40007000000 */
[----:B------:R-:W-:Y:S02]  /*efe0*/  FSEL R117, R243, -INF , P0 ;  /* 0xff800000f3757808 */ /* 0x000fe40000000000 */
[-C--:B------:R-:W-:Y:S02]  /*eff0*/  ISETP.GE.AND P0, PT, R191, R187.reuse, PT ;  /* 0x000000bbbf00720c */ /* 0x080fe40003f06270 */
[----:B------:R-:W-:Y:S02]  /*f000*/  ISETP.NE.AND P6, PT, R18, RZ, PT ;  /* 0x000000ff1200720c */ /* 0x000fe40003fc5270 */
[----:B------:R-:W-:Y:S02]  /*f010*/  FSEL R153, R153, -INF , !P0 ;  /* 0xff80000099997808 */ /* 0x000fe40004000000 */
[----:B------:R-:W-:Y:S02]  /*f020*/  ISETP.GE.AND P0, PT, R125, R186, PT ;  /* 0x000000ba7d00720c */ /* 0x000fe40003f06270 */
[----:B------:R-:W-:Y:S02]  /*f030*/  FSEL R57, R57, -INF , !P6 ;  /* 0xff80000039397808 */ /* 0x000fe40007000000 */
[----:B------:R-:W-:Y:S02]  /*f040*/  FSEL R115, R242, -INF , P0 ;  /* 0xff800000f2737808 */ /* 0x000fe40000000000 */
[-C--:B------:R-:W-:Y:S01]  /*f050*/  ISETP.GE.AND P0, PT, R105, R187.reuse, PT ;  /* 0x000000bb6900720c */ /* 0x080fe20003f06270 */
[----:B------:R-:W-:Y:S01]  /*f060*/  VIADD R105, R191, 0x31 ;  /* 0x00000031bf697836 */ /* 0x000fe20000000000 */
[----:B------:R-:W-:Y:S02]  /*f070*/  ISETP.GE.AND P6, PT, R33, R182, PT ;  /* 0x000000b62100720c */ /* 0x000fe40003fc6270 */
[----:B------:R-:W-:Y:S02]  /*f080*/  P2R R24, PR, RZ, 0x1 ;  /* 0x00000001ff187803 */ /* 0x000fe40000000000 */
[----:B------:R-:W-:Y:S02]  /*f090*/  ISETP.GE.AND P0, PT, R227, R188, PT ;  /* 0x000000bce300720c */ /* 0x000fe40003f06270 */
[----:B------:R-:W-:Y:S02]  /*f0a0*/  ISETP.NE.AND P5, PT, R24, RZ, PT ;  /* 0x000000ff1800720c */ /* 0x000fe40003fa5270 */
[----:B------:R-:W-:Y:S02]  /*f0b0*/  FSEL R248, R248, -INF , P0 ;  /* 0xff800000f8f87808 */ /* 0x000fe40000000000 */
[----:B------:R-:W-:Y:S02]  /*f0c0*/  P2R R24, PR, RZ, 0x20 ;  /* 0x00000020ff187803 */ /* 0x000fe40000000000 */
[----:B------:R-:W-:Y:S02]  /*f0d0*/  ISETP.NE.AND P5, PT, R28, RZ, PT ;  /* 0x000000ff1c00720c */ /* 0x000fe40003fa5270 */
[C---:B------:R-:W-:Y:S01]  /*f0e0*/  ISETP.GE.AND P0, PT, R191.reuse, R182, PT ;  /* 0x000000b6bf00720c */ /* 0x040fe20003f06270 */
[----:B------:R-:W-:Y:S01]  /*f0f0*/  VIADD R191, R191, 0xffffff80 ;  /* 0xffffff80bfbf7836 */ /* 0x000fe20000000000 */
[----:B------:R-:W-:Y:S02]  /*f100*/  P2R R28, PR, RZ, 0x20 ;  /* 0x00000020ff1c7803 */ /* 0x000fe40000000000 */
[----:B------:R-:W-:Y:S02]  /*f110*/  ISETP.NE.AND P5, PT, R32, RZ, PT ;  /* 0x000000ff2000720c */ /* 0x000fe40003fa5270 */
[----:B------:R-:W-:Y:S02]  /*f120*/  FSEL R145, R145, -INF , !P0 ;  /* 0xff80000091917808 */ /* 0x000fe40004000000 */
        /* <DEDUP_REMOVED lines=41> */
[----:B------:R-:W-:Y:S02]  /*f3c0*/  FSEL R65, R250, -INF , P0 ;  /* 0xff800000fa417808 */ /* 0x000fe40000000000 */
        /* <DEDUP_REMOVED lines=8> */
[----:B------:R-:W-:Y:S02]  /*f450*/  ISETP.GE.AND P0, PT, R109, R186, PT ;  /* 0x000000ba6d00720c */ /* 0x000fe40003f06270 */
[----:B------:R-:W-:Y:S02]  /*f460*/  FSEL R11, R11, -INF , !P5 ;  /* 0xff8000000b0b7808 */ /* 0x000fe40006800000 */
[----:B------:R-:W-:Y:S02]  /*f470*/  ISETP.NE.AND P5, PT, R28, RZ, PT ;  /* 0x000000ff1c00720c */ /* 0x000fe40003fa5270 */
[----:B------:R-:W-:Y:S02]  /*f480*/  FSEL R39, R251, -INF , P0 ;  /* 0xff800000fb277808 */ /* 0x000fe40000000000 */
[----:B------:R-:W-:Y:S02]  /*f490*/  ISETP.NE.AND P0, PT, R12, RZ, PT ;  /* 0x000000ff0c00720c */ /* 0x000fe40003f05270 */
[----:B------:R-:W-:Y:S02]  /*f4a0*/  FSEL R9, R9, -INF , !P5 ;  /* 0xff80000009097808 */ /* 0x000fe40006800000 */
[----:B------:R-:W-:Y:S02]  /*f4b0*/  ISETP.NE.AND P5, PT, R24, RZ, PT ;  /* 0x000000ff1800720c */ /* 0x000fe40003fa5270 */
[----:B------:R-:W-:Y:S02]  /*f4c0*/  FSEL R223, R210, -INF , !P0 ;  /* 0xff800000d2df7808 */ /* 0x000fe40004000000 */
[----:B------:R-:W-:Y:S02]  /*f4d0*/  ISETP.GE.AND P0, PT, R33, R187, PT ;  /* 0x000000bb2100720c */ /* 0x000fe40003f06270 */
[----:B------:R-:W-:Y:S02]  /*f4e0*/  FSEL R55, R55, -INF , !P5 ;  /* 0xff80000037377808 */ /* 0x000fe40006800000 */
[----:B------:R-:W-:Y:S02]  /*f4f0*/  FSEL R33, R6, -INF , !P4 ;  /* 0xff80000006217808 */ /* 0x000fe40006000000 */
[----:B------:R-:W-:Y:S02]  /*f500*/  ISETP.NE.AND P5, PT, R22, RZ, PT ;  /* 0x000000ff1600720c */ /* 0x000fe40003fa5270 */
[----:B------:R-:W-:Y:S02]  /*f510*/  FMNMX3.FTZ R6, R100, R21, R19, !PT ;  /* 0x0000001564067276 */ /* 0x000fe40007810013 */
[----:B------:R-:W-:Y:S02]  /*f520*/  FSEL R53, R53, -INF , !P5 ;  /* 0xff80000035357808 */ /* 0x000fe40006800000 */
[----:B------:R-:W-:Y:S02]  /*f530*/  FMNMX3.FTZ R6, R6, R15, R13, !PT ;  /* 0x0000000f06067276 */ /* 0x000fe4000781000d */
[----:B------:R-:W-:Y:S02]  /*f540*/  ISETP.NE.AND P5, PT, R20, RZ, PT ;  /* 0x000000ff1400720c */ /* 0x000fe40003fa5270 */
[----:B------:R-:W-:Y:S02]  /*f550*/  FSEL R221, R8, -INF , !P2 ;  /* 0xff80000008dd7808 */ /* 0x000fe40005000000 */
[----:B------:R-:W-:Y:S02]  /*f560*/  ISETP.NE.AND P2, PT, R0, RZ, PT ;  /* 0x000000ff0000720c */ /* 0x000fe40003f45270 */
[----:B------:R-:W-:Y:S02]  /*f570*/  FMNMX3.FTZ R0, R101, R4, R17, !PT ;  /* 0x0000000465007276 */ /* 0x000fe40007810011 */
        /* <DEDUP_REMOVED lines=24> */
[-C--:B------:R-:W-:Y:S02]  /*f700*/  ISETP.GE.AND P4, PT, R45, R182.reuse, PT ;  /* 0x000000b62d00720c */ /* 0x080fe40003f86270 */
[-C--:B------:R-:W-:Y:S02]  /*f710*/  ISETP.GE.AND P5, PT, R51, R182.reuse, PT ;  /* 0x000000b63300720c */ /* 0x080fe40003fa6270 */
[-C--:B------:R-:W-:Y:S02]  /*f720*/  ISETP.GE.AND P1, PT, R49, R182.reuse, PT ;  /* 0x000000b63100720c */ /* 0x080fe40003f26270 */
[----:B------:R-:W-:Y:S01]  /*f730*/  FMNMX3.FTZ R0, R0, R215, R213, !PT ;  /* 0x000000d700007276 */ /* 0x000fe200078100d5 */
[----:B------:R-:W-:Y:S01]  /*f740*/  LDSM.16.MT88.4 R48, [R102+0x6000] ;  /* 0x006000006630783b */ /* 0x000fe20000004200 */
[----:B------:R-:W-:Y:S02]  /*f750*/  FSEL R201, R201, -INF , !P6 ;  /* 0xff800000c9c97808 */ /* 0x000fe40007000000 */
        /* <DEDUP_REMOVED lines=23> */
[-C--:B------:R-:W-:Y:S02]  /*f8d0*/  ISETP.GE.AND P5, PT, R29, R182.reuse, PT ;  /* 0x000000b61d00720c */ /* 0x080fe40003fa6270 */
[-C--:B------:R-:W-:Y:S02]  /*f8e0*/  ISETP.GE.AND P6, PT, R23, R182.reuse, PT ;  /* 0x000000b61700720c */ /* 0x080fe40003fc6270 */
[----:B------:R-:W-:Y:S02]  /*f8f0*/  FSEL R141, R141, -INF , !P1 ;  /* 0xff8000008d8d7808 */ /* 0x000fe40004800000 */
[----:B------:R-:W-:Y:S02]  /*f900*/  FMNMX3.FTZ R0, R0, R195, R155, !PT ;  /* 0x000000c300007276 */ /* 0x000fe4000781009b */
        /* <DEDUP_REMOVED lines=8> */
[----:B------:R-:W-:Y:S02]  /*f990*/  FSEL R139, R139, -INF , !P3 ;  /* 0xff8000008b8b7808 */ /* 0x000fe40005800000 */
[----:B------:R-:W-:Y:S02]  /*f9a0*/  FMNMX3.FTZ R0, R0, R145, R143, !PT ;  /* 0x0000009100007276 */ /* 0x000fe4000781008f */
[----:B------:R-:W-:Y:S02]  /*f9b0*/  FSEL R131, R131, -INF , !P1 ;  /* 0xff80000083837808 */ /* 0x000fe40004800000 */
[----:B------:R-:W-:Y:S02]  /*f9c0*/  FMNMX3.FTZ R6, R6, R137, R135, !PT ;  /* 0x0000008906067276 */ /* 0x000fe40007810087 */
[CC--:B------:R-:W-:Y:S02]  /*f9d0*/  ISETP.GE.AND P5, PT, R125.reuse, R187.reuse, PT ;  /* 0x000000bb7d00720c */ /* 0x0c0fe40003fa6270 */
[-C--:B------:R-:W-:Y:S02]  /*f9e0*/  ISETP.GE.AND P6, PT, R125, R182.reuse, PT ;  /* 0x000000b67d00720c */ /* 0x080fe40003fc6270 */
[----:B------:R-:W-:Y:S02]  /*f9f0*/  FSEL R125, R240, -INF , !P4 ;  /* 0xff800000f07d7808 */ /* 0x000fe40006000000 */
[----:B------:R-:W-:Y:S02]  /*fa00*/  ISETP.GE.AND P4, PT, R229, R187, PT ;  /* 0x000000bbe500720c */ /* 0x000fe40003f86270 */
[----:B------:R-:W-:Y:S02]  /*fa10*/  FSEL R63, R63, -INF , !P0 ;  /* 0xff8000003f3f7808 */ /* 0x000fe40004000000 */
[-C--:B------:R-:W-:Y:S02]  /*fa20*/  ISETP.GE.AND P3, PT, R5, R182.reuse, PT ;  /* 0x000000b60500720c */ /* 0x080fe40003f66270 */
[----:B------:R-:W-:Y:S02]  /*fa30*/  FMNMX3.FTZ R0, R0, R141, R139, !PT ;  /* 0x0000008d00007276 */ /* 0x000fe4000781008b */
[-C--:B------:R-:W-:Y:S02]  /*fa40*/  ISETP.GE.AND P1, PT, R231, R182.reuse, PT ;  /* 0x000000b6e700720c */ /* 0x080fe40003f26270 */
[----:B------:R-:W-:Y:S02]  /*fa50*/  FMNMX3.FTZ R6, R6, R133, R131, !PT ;  /* 0x0000008506067276 */ /* 0x000fe40007810083 */
[----:B------:R-:W-:Y:S02]  /*fa60*/  ISETP.GE.AND P0, PT, R113, R187, PT ;  /* 0x000000bb7100720c */ /* 0x000fe40003f06270 */
[----:B------:R-:W-:Y:S02]  /*fa70*/  FSEL R123, R123, -INF , !P5 ;  /* 0xff8000007b7b7808 */ /* 0x000fe40006800000 */
[----:B------:R-:W-:Y:S02]  /*fa80*/  FSEL R121, R121, -INF , !P4 ;  /* 0xff80000079797808 */ /* 0x000fe40006000000 */
[----:B------:R-:W-:Y:S02]  /*fa90*/  FSEL R61, R239, -INF , !P3 ;  /* 0xff800000ef3d7808 */ /* 0x000fe40005800000 */
[----:B------:R-:W-:Y:S02]  /*faa0*/  FMNMX3.FTZ R0, R0, R129, R127, !PT ;  /* 0x0000008100007276 */ /* 0x000fe4000781007f */
[-C--:B------:R-:W-:Y:S02]  /*fab0*/  ISETP.GE.AND P5, PT, R229, R182.reuse, PT ;  /* 0x000000b6e500720c */ /* 0x080fe40003fa6270 */
[----:B------:R-:W-:Y:S02]  /*fac0*/  ISETP.GE.AND P4, PT, R227, R187, PT ;  /* 0x000000bbe300720c */ /* 0x000fe40003f86270 */
[----:B------:R-:W-:Y:S02]  /*fad0*/  FSEL R117, R117, -INF , !P1 ;  /* 0xff80000075757808 */ /* 0x000fe40004800000 */
[----:B------:R-:W-:Y:S02]  /*fae0*/  FMNMX3.FTZ R6, R6, R125, R123, !PT ;  /* 0x0000007d06067276 */ /* 0x000fe4000781007b */
[----:B------:R-:W-:Y:S02]  /*faf0*/  FSEL R119, R119, -INF , !P0 ;  /* 0xff80000077777808 */ /* 0x000fe40004000000 */
[----:B------:R-:W-:Y:S02]  /*fb00*/  ISETP.GE.AND P1, PT, R105, R187, PT ;  /* 0x000000bb6900720c */ /* 0x000fe40003f26270 */
[----:B------:R-:W-:Y:S02]  /*fb10*/  FSEL R115, R115, -INF , !P6 ;  /* 0xff80000073737808 */ /* 0x000fe40007000000 */
[-C--:B------:R-:W-:Y:S02]  /*fb20*/  ISETP.GE.AND P6, PT, R105, R182.reuse, PT ;  /* 0x000000b66900720c */ /* 0x080fe40003fc6270 */
[----:B------:R-:W-:Y:S02]  /*fb30*/  FMNMX3.FTZ R0, R0, R63, R61, !PT ;  /* 0x0000003f00007276 */ /* 0x000fe4000781003d */
[-C--:B------:R-:W-:Y:S02]  /*fb40*/  ISETP.GE.AND P3, PT, R113, R182.reuse, PT ;  /* 0x000000b67100720c */ /* 0x080fe40003f66270 */
[----:B------:R-:W-:Y:S02]  /*fb50*/  FSEL R111, R111, -INF , !P5 ;  /* 0xff8000006f6f7808 */ /* 0x000fe40006800000 */
        /* <DEDUP_REMOVED lines=25> */
[----:B------:R-:W-:Y:S08]  /*fcf0*/  LDSM.16.MT88.4 R28, [R103+0x6000] ;  /* 0x00600000671c783b */ /* 0x000ff00000004200 */
[----:B------:R-:W1:Y:S08]  /*fd00*/  SHFL.BFLY PT, R36, R23, 0x1, 0x1f ;  /* 0x0c201f0017247f89 */ /* 0x000e7000000e0000 */
        /* <DEDUP_REMOVED lines=371> */
.L_x_10857:
        /* <DEDUP_REMOVED lines=10> */
.L_x_10872:
        /* <DEDUP_REMOVED lines=128> */
.L_x_10867:
[----:B------:R-:W-:Y:S05]  /*11ce0*/  BSYNC.RECONVERGENT B0 ;  /* 0x0000000000007941 */ /* 0x000fea0003800200 */
.L_x_10866:
        /* <DEDUP_REMOVED lines=35> */
[----:B-1----:R-:W-:Y:S05]  /*11f20*/  @P0 RET.REL.NODEC R176 `(_ZN5flash24flash_fwd_splitkv_kernelI23Flash_fwd_kernel_traitsILi64ELi64ELi128ELi4ELb0ELb0EN7cutlass6half_tE19Flash_kernel_traitsILi64ELi64ELi128ELi4ES3_EELb0ELb1ELb0ELb0ELb0ELb1ELb1ELb0EEEvNS_16Flash_fwd_paramsE) ;  /* 0xfffffee0b0340950 */ /* 0x002fea0003c3ffff */
[----:B------:R-:W-:Y:S01]  /*11f30*/  MOV R177, 0x0 ;  /* 0x0000000000b17802 */ /* 0x000fe20000000f00 */
[----:B------:R1:W-:Y:S03]  /*11f40*/  ST.E.128 desc[UR4][R36.64+0x3800], R4 ;  /* 0x0038000424007985 */ /* 0x0003e6000c101d04 */
[----:B-1----:R-:W-:Y:S05]  /*11f50*/  RET.REL.NODEC R176 `(_ZN5flash24flash_fwd_splitkv_kernelI23Flash_fwd_kernel_traitsILi64ELi64ELi128ELi4ELb0ELb0EN7cutlass6half_tE19Flash_kernel_traitsILi64ELi64ELi128ELi4ES3_EELb0ELb1ELb0ELb0ELb0ELb1ELb1ELb0EEEvNS_16Flash_fwd_paramsE) ;  /* 0xfffffee0b0287950 */ /* 0x002fea0003c3ffff */
.L_x_10865:
[----:B------:R-:W-:Y:S01]  /*11f60*/  MOV R9, 0x2 ;  /* 0x0000000200097802 */ /* 0x000fe20000000f00 */
[----:B------:R-:W-:Y:S01]  /*11f70*/  IMAD.MOV.U32 R4, RZ, RZ, 0x1f ;  /* 0x0000001fff047424 */ /* 0x000fe200078e00ff */
[----:B------:R-:W-:-:S07]  /*11f80*/  MOV R6, 0xffffffff ;  /* 0xffffffff00067802 */ /* 0x000fce0000000f00 */
[----:B-1---5:R-:W-:Y:S05]  /*11f90*/  WARPSYNC.COLLECTIVE R6, `(.L_x_10868) ;  /* 0x0000000006087348 */ /* 0x022fea0003c00000 */
[----:B------:R2:W3:Y:S02]  /*11fa0*/  SHFL.BFLY P0, R11, R192, R9, R4 ;  /* 0x0c000009c00b7389 */ /* 0x0004e40000000004 */
[----:B-123-5:R-:W-:Y:S05]  /*11fb0*/  ENDCOLLECTIVE ;  /* 0x000000000000791b */ /* 0x02efea0003800000 */
.L_x_10868:
[----:B------:R-:W-:Y:S02]  /*11fc0*/  IMAD.MOV.U32 R7, RZ, RZ, R11 ;  /* 0x000000ffff077224 */ /* 0x000fe400078e000b */
[----:B------:R-:W-:Y:S02]  /*11fd0*/  IMAD.MOV.U32 R9, RZ, RZ, 0x1 ;  /* 0x00000001ff097424 */ /* 0x000fe400078e00ff */
[----:B------:R-:W-:-:S05]  /*11fe0*/  FADD.FTZ R10, R7, R192 ;  /* 0x000000c0070a7221 */ /* 0x000fca0000010000 */
[----:B------:R-:W-:-:S07]  /*11ff0*/  MOV R192, R10 ;  /* 0x0000000a00c07202 */ /* 0x000fce0000000f00 */
[----:B------:R-:W-:Y:S05]  /*12000*/  WARPSYNC.COLLECTIVE R6, `(.L_x_10869) ;  /* 0x0000000006087348 */ /* 0x000fea0003c00000 */
[----:B------:R1:W2:Y:S02]  /*12010*/  SHFL.BFLY P0, R11, R192, R9, R4 ;  /* 0x0c000009c00b7389 */ /* 0x0002a40000000004 */
[----:B-12---:R-:W-:Y:S05]  /*12020*/  ENDCOLLECTIVE ;  /* 0x000000000000791b */ /* 0x006fea0003800000 */
.L_x_10869:
[----:B------:R-:W-:Y:S01]  /*12030*/  MOV R192, R193 ;  /* 0x000000c100c07202 */ /* 0x000fe20000000f00 */
[----:B------:R-:W-:Y:S01]  /*12040*/  IMAD.MOV.U32 R9, RZ, RZ, 0x2 ;  /* 0x00000002ff097424 */ /* 0x000fe200078e00ff */
[----:B------:R-:W-:-:S07]  /*12050*/  MOV R7, R11 ;  /* 0x0000000b00077202 */ /* 0x000fce0000000f00 */
[----:B------:R-:W-:Y:S05]  /*12060*/  WARPSYNC.COLLECTIVE R6, `(.L_x_10870) ;  /* 0x0000000006087348 */ /* 0x000fea0003c00000 */
[----:B------:R1:W2:Y:S02]  /*12070*/  SHFL.BFLY P0, R11, R192, R9, R4 ;  /* 0x0c000009c00b7389 */ /* 0x0002a40000000004 */
[----:B-12---:R-:W-:Y:S05]  /*12080*/  ENDCOLLECTIVE ;  /* 0x000000000000791b */ /* 0x006fea0003800000 */
.L_x_10870:
[----:B------:R-:W-:Y:S01]  /*12090*/  FADD.FTZ R7, R10, R7 ;  /* 0x000000070a077221 */ /* 0x000fe20000010000 */
[----:B------:R-:W-:Y:S01]  /*120a0*/  FADD.FTZ R8, R11, R193 ;  /* 0x000000c10b087221 */ /* 0x000fe20000010000 */
[----:B------:R-:W-:-:S04]  /*120b0*/  MOV R9, 0x1 ;  /* 0x0000000100097802 */ /* 0x000fc80000000f00 */
[----:B------:R-:W-:-:S07]  /*120c0*/  MOV R192, R8 ;  /* 0x0000000800c07202 */ /* 0x000fce0000000f00 */
[----:B------:R-:W-:Y:S05]  /*120d0*/  WARPSYNC.COLLECTIVE R6, `(.L_x_10871) ;  /* 0x0000000006087348 */ /* 0x000fea0003c00000 */
[----:B------:R1:W2:Y:S02]  /*120e0*/  SHFL.BFLY P0, R11, R192, R9, R4 ;  /* 0x0c000009c00b7389 */ /* 0x0002a40000000004 */
[----:B-12---:R-:W-:Y:S05]  /*120f0*/  ENDCOLLECTIVE ;  /* 0x000000000000791b */ /* 0x006fea0003800000 */
.L_x_10871:
[----:B------:R-:W-:Y:S05]  /*12100*/  BRA `(.L_x_10872) ;  /* 0xfffffff000f47947 */ /* 0x000fea000383ffff */
.L_x_10873:
        /* <DEDUP_REMOVED lines=15> */
.L_x_14803:


//--------------------- .text._ZN5flash24flash_fwd_splitkv_kernelI23Flash_fwd_kernel_traitsILi64ELi64ELi128ELi4ELb0ELb0EN7cutlass6half_tE19Flash_kernel_traitsILi64ELi64ELi128ELi4ES3_EELb0ELb1ELb0ELb0ELb0ELb0ELb1ELb1EEEvNS_16Flash_fwd_paramsE --------------------------
	.section	.text._ZN5flash24flash_fwd_splitkv_kernelI23Flash_fwd_kernel_traitsILi64ELi64ELi128ELi4ELb0ELb0EN7cutlass6half_tE19Flash_kernel_traitsILi64ELi64ELi128ELi4ES3_EELb0ELb1ELb0ELb0ELb0ELb0ELb1ELb1EEEvNS_16Flash_fwd_paramsE,"ax",@progbits
	.align	128
        .global         _ZN5flash24flash_fwd_splitkv_kernelI23Flash_fwd_kernel_traitsILi64ELi64ELi128ELi4ELb0ELb0EN7cutlass6half_tE19Flash_kernel_traitsILi64ELi64ELi128ELi4ES3_EELb0ELb1ELb0ELb0ELb0ELb0ELb1ELb1EEEvNS_16Flash_fwd_paramsE
        .type           _ZN5flash24flash_fwd_splitkv_kernelI23Flash_fwd_kernel_traitsILi64ELi64ELi128ELi4ELb0ELb0EN7cutlass6half_tE19Flash_kernel_traitsILi64ELi64ELi128ELi4ES3_EELb0ELb1ELb0ELb0ELb0ELb0ELb1ELb1EEEvNS_16Flash_fwd_paramsE,@function
        .size           _ZN5flash24flash_fwd_splitkv_kernelI23Flash_fwd_kernel_traitsILi64ELi64ELi128ELi4ELb0ELb0EN7cutlass6half_tE19Flash_kernel_traitsILi64ELi64ELi128ELi4ES3_EELb0ELb1ELb0ELb0ELb0ELb0ELb1ELb1EEEvNS_16Flash_fwd_paramsE,(.L_x_14804 - _ZN5flash24flash_fwd_splitkv_kernelI23Flash_fwd_kernel_traitsILi64ELi64ELi128ELi4ELb0ELb0EN7cutlass6half_tE19Flash_kernel_traitsILi64ELi64ELi128ELi4ES3_EELb0ELb1ELb0ELb0ELb0ELb0ELb1ELb1EEEvNS_16Flash_fwd_paramsE)
        .other          _ZN5flash24flash_fwd_splitkv_kernelI23Flash_fwd_kernel_traitsILi64ELi64ELi128ELi4ELb0ELb0EN7cutlass6half_tE19Flash_kernel_traitsILi64ELi64ELi128ELi4ES3_EELb0ELb1ELb0ELb0ELb0ELb0ELb1ELb1EEEvNS_16Flash_fwd_paramsE,@"STO_CUDA_ENTRY STV_DEFAULT"
_ZN5flash24flash_fwd_splitkv_kernelI23Flash_fwd_kernel_traitsILi64ELi64ELi128ELi4ELb0ELb0EN7cutlass6half_tE19Flash_kernel_traitsILi64ELi64ELi128ELi4ES3_EELb0ELb1ELb0ELb0ELb0ELb0ELb1ELb1EEEvNS_16Flash_fwd_paramsE:
.text._ZN5flash24flash_fwd_splitkv_kernelI23Flash_fwd_kernel_traitsILi64ELi64ELi128ELi4ELb0ELb0EN7cutlass6half_tE19Flash_kernel_traitsILi64ELi64ELi128ELi4ES3_EELb0ELb1ELb0ELb0ELb0ELb0ELb1ELb1EEEvNS_16Flash_fwd_paramsE:
        /* <DEDUP_REMOVED lines=29> */
[----:B------:R-:W-:Y:S05]  /*01d0*/  CALL.REL.NOINC `($_ZN5flash24flash_fwd_splitkv_kernelI23Flash_fwd_kernel_traitsILi64ELi64ELi128ELi4ELb0ELb0EN7cutlass6half_tE19Flash_kernel_traitsILi64ELi64ELi128ELi4ES3_EELb0ELb1ELb0ELb0ELb0ELb0ELb1ELb1EEEvNS_16Flash_fwd_paramsE$_ZN5flash30compute_attn_1rowblock_splitkvI23Flash_fwd_kernel_traitsILi64ELi64ELi128ELi4ELb0ELb0EN7cutlass6half_tE19Flash_kernel_traitsILi64ELi64ELi128ELi4ES3_EELb0ELb1ELb0ELb0ELb0ELb0ELb1ELb1ENS_16Flash_fwd_paramsEEEvRKT8_iiiii) ;  /* 0x0000000000087944 */ /* 0x000fea0003c00000 */
[----:B------:R-:W-:Y:S05]  /*01e0*/  BSYNC.RECONVERGENT B3 ;  /* 0x0000000000037941 */ /* 0x000fea0003800200 */
.L_x_10874:
[----:B------:R-:W-:Y:S05]  /*01f0*/  EXIT ;  /* 0x000000000000794d */ /* 0x000fea0003800000 */
        .type           $_ZN5flash24flash_fwd_splitkv_kernelI23Flash_fwd_kernel_traitsILi64ELi64ELi128ELi4ELb0ELb0EN7cutlass6half_tE19Flash_kernel_traitsILi64ELi64ELi128ELi4ES3_EELb0ELb1ELb0ELb0ELb0ELb0ELb1ELb1EEEvNS_16Flash_fwd_paramsE$_ZN5flash30compute_attn_1rowblock_splitkvI23Flash_fwd_kernel_traitsILi64ELi64ELi128ELi4ELb0ELb0EN7cutlass6half_tE19Flash_kernel_traitsILi64ELi64ELi128ELi4ES3_EELb0ELb1ELb0ELb0ELb0ELb0ELb1ELb1ENS_16Flash_fwd_paramsEEEvRKT8_iiiii,@function
        .size           $_ZN5flash24flash_fwd_splitkv_kernelI23Flash_fwd_kernel_traitsILi64ELi64ELi128ELi4ELb0ELb0EN7cutlass6half_tE19Flash_kernel_traitsILi64ELi64ELi128ELi4ES3_EELb0ELb1ELb0ELb0ELb0ELb0ELb1ELb1EEEvNS_16Flash_fwd_paramsE$_ZN5flash30compute_attn_1rowblock_splitkvI23Flash_fwd_kernel_traitsILi64ELi64ELi128ELi4ELb0ELb0EN7cutlass6half_tE19Flash_kernel_traitsILi64ELi64ELi128ELi4ES3_EELb0ELb1ELb0ELb0ELb0ELb0ELb1ELb1ENS_16Flash_fwd_paramsEEEvRKT8_iiiii,(.L_x_14804 - $_ZN5flash24flash_fwd_splitkv_kernelI23Flash_fwd_kernel_traitsILi64ELi64ELi128ELi4ELb0ELb0EN7cutlass6half_tE19Flash_kernel_traitsILi64ELi64ELi128ELi4ES3_EELb0ELb1ELb0ELb0ELb0ELb0ELb1ELb1EEEvNS_16Flash_fwd_paramsE$_ZN5flash30compute_attn_1rowblock_splitkvI23Flash_fwd_kernel_traitsILi64ELi64ELi128ELi4ELb0ELb0EN7cutlass6half_tE19Flash_kernel_traitsILi64ELi64ELi128ELi4ES3_EELb0ELb1ELb0ELb0ELb0ELb0ELb1ELb1ENS_16Flash_fwd_paramsEEEvRKT8_iiiii)
$_ZN5flash24flash_fwd_splitkv_kernelI23Flash_fwd_kernel_traitsILi64ELi64ELi128ELi4ELb0ELb0EN7cutlass6half_tE19Flash_kernel_traitsILi64ELi64ELi128ELi4ES3_EELb0ELb1ELb0ELb0ELb0ELb0ELb1ELb1EEEvNS_16Flash_fwd_paramsE$_ZN5flash30compute_attn_1rowblock_splitkvI23Flash_fwd_kernel_traitsILi64ELi64ELi128ELi4ELb0ELb0EN7cutlass6half_tE19Flash_kernel_traitsILi64ELi64ELi128ELi4ES3_EELb0ELb1ELb0ELb0ELb0ELb0ELb1ELb1ENS_16Flash_fwd_paramsEEEvRKT8_iiiii:
        /* <DEDUP_REMOVED lines=39> */
.L_x_10876:
[----:B------:R-:W-:Y:S05]  /*0470*/  BSYNC.RECONVERGENT B0 ;  /* 0x0000000000007941 */ /* 0x000fea0003800200 */
.L_x_10875:
[----:B------:R-:W-:Y:S04]  /*0480*/  BSSY.RECONVERGENT B0, `(.L_x_10877) ;  /* 0x0000007000007945 */ /* 0x000fe80003800200 */
[----:B------:R-:W-:Y:S05]  /*0490*/  @!P4 BRA `(.L_x_10878) ;  /* 0x000000000014c947 */ /* 0x000fea0003800000 */
[----:B------:R-:W4:Y:S02]  /*04a0*/  LD.E.U8 R4, desc[UR4][R100.64+0x1b2] ;  /* 0x0001b20464047980 */ /* 0x000f24000c101100 */
[----:B----4-:R-:W-:-:S13]  /*04b0*/  ISETP.NE.AND P0, PT, R4, RZ, PT ;  /* 0x000000ff0400720c */ /* 0x010fda0003f05270 */
[----:B------:R-:W4:Y:S02]  /*04c0*/  @P0 LD.E R4, desc[UR4][R16.64+0x4] ;  /* 0x0000040410040980 */ /* 0x000f24000c101900 */
[----:B----45:R-:W-:-:S06]  /*04d0*/  @P0 IADD3 R73, PT, PT, R4, -R15, RZ ;  /* 0x8000000f04490210 */ /* 0x030fcc0007ffe0ff */
[----:B------:R4:W5:Y:S02]  /*04e0*/  @!P0 LD.E R73, desc[UR4][R16.64] ;  /* 0x0000000410498980 */ /* 0x000964000c101900 */
.L_x_10878:
[----:B------:R-:W-:Y:S05]  /*04f0*/  BSYNC.RECONVERGENT B0 ;  /* 0x0000000000007941 */ /* 0x000fea0003800200 */
.L_x_10877:
        /* <DEDUP_REMOVED lines=9> */
.L_x_10880:
[----:B------:R-:W5:Y:S01]  /*0590*/  LD.E.64 R4, desc[UR4][R100.64+0x108] ;  /* 0x0001080464047980 */ /* 0x000f62000c101b00 */
[----:B------:R-:W-:Y:S01]  /*05a0*/  BSSY.RECONVERGENT B0, `(.L_x_10882) ;  /* 0x0000006000007945 */ /* 0x000fe20003800200 */
[----:B------:R-:W-:Y:S01]  /*05b0*/  IMAD.MOV.U32 R64, RZ, RZ, RZ ;  /* 0x000000ffff407224 */ /* 0x000fe200078e00ff */
[----:B-----5:R-:W-:-:S04]  /*05c0*/  ISETP.NE.U32.AND P0, PT, R4, RZ, PT ;  /* 0x000000ff0400720c */ /* 0x020fc80003f05070 */
[----:B------:R-:W-:-:S13]  /*05d0*/  ISETP.NE.AND.EX P0, PT, R5, RZ, PT, P0 ;  /* 0x000000ff0500720c */ /* 0x000fda0003f05300 */
[----:B------:R-:W-:Y:S05]  /*05e0*/  @!P0 BRA `(.L_x_10883) ;  /* 0x0000000000048947 */ /* 0x000fea0003800000 */
[----:B------:R1:W5:Y:S02]  /*05f0*/  LD.E R64, desc[UR4][R100.64+0xbc] ;  /* 0x0000bc0464407980 */ /* 0x000364000c101900 */
.L_x_10883:
[----:B------:R-:W-:Y:S05]  /*0600*/  BSYNC.RECONVERGENT B0 ;  /* 0x0000000000007941 */ /* 0x000fea0003800200 */
.L_x_10882:
[----:B-----5:R-:W-:Y:S02]  /*0610*/  IADD3 R64, PT, PT, R73, R64, RZ ;  /* 0x0000004049407210 */ /* 0x020fe40007ffe0ff */
.L_x_10881:
[----:B------:R-:W-:Y:S05]  /*0620*/  BSYNC.RECONVERGENT B1 ;  /* 0x0000000000017941 */ /* 0x000fea0003800200 */
.L_x_10879:
[----:B------:R-:W-:Y:S01]  /*0630*/  IMAD.SHL.U32 R184, R3, 0x40, RZ ;  /* 0x0000004003b87824 */ /* 0x000fe200078e00ff */
[----:B------:R-:W-:-:S04]  /*0640*/  MOV R183, 0x0 ;  /* 0x0000000000b77802 */ /* 0x000fc80000000f00 */
[----:B------:R-:W-:-:S13]  /*0650*/  ISETP.GT.AND P0, PT, R185, R184, PT ;  /* 0x000000b8b900720c */ /* 0x000fda0003f04270 */
[----:B-1234-:R-:W-:Y:S05]  /*0660*/  @!P0 RET.REL.NODEC R182 `(_ZN5flash24flash_fwd_splitkv_kernelI23Flash_fwd_kernel_traitsILi64ELi64ELi128ELi4ELb0ELb0EN7cutlass6half_tE19Flash_kernel_traitsILi64ELi64ELi128ELi4ES3_EELb0ELb1ELb0ELb0ELb0ELb0ELb1ELb1EEEvNS_16Flash_fwd_paramsE) ;  /* 0xfffffff8b6648950 */ /* 0x01efea0003c3ffff */
        /* <DEDUP_REMOVED lines=58> */
[----:B------:R-:W-:-:S02]  /*0a10*/  IMAD.MOV.U32 R183, RZ, RZ, 0x0 ;  /* 0x00000000ffb77424 */ /* 0x000fc400078e00ff */
[----:B--2---:R-:W-:-:S04]  /*0a20*/  IMAD R2, R2, UR8, R187 ;  /* 0x0000000802027c24 */ /* 0x004fc8000f8e02bb */
[----:B---3--:R-:W-:Y:S02]  /*0a30*/  IMAD R2, R2, R5, R186 ;  /* 0x0000000502027224 */ /* 0x008fe400078e02ba */
[----:B------:R-:W-:Y:S01]  /*0a40*/  IMAD.SHL.U32 R5, R65, 0x4, RZ ;  /* 0x0000000441057824 */ /* 0x000fe200078e00ff */
[----:B------:R-:W-:Y:S01]  /*0a50*/  SHF.R.U32.HI R65, RZ, 0x4, R65 ;  /* 0x00000004ff417819 */ /* 0x000fe20000011641 */
[--C-:B------:R-:W-:Y:S02]  /*0a60*/  IMAD R3, R3, R2, R184.reuse ;  /* 0x0000000203037224 */ /* 0x100fe400078e02b8 */
[----:B------:R-:W-:Y:S01]  /*0a70*/  IMAD.IADD R184, R185, 0x1, -R184 ;  /* 0x00000001b9b87824 */ /* 0x000fe200078e0ab8 */
[----:B------:R-:W-:Y:S01]  /*0a80*/  LOP3.LUT R13, R5, 0xffc, RZ, 0xc0, !PT ;  /* 0x00000ffc050d7812 */ /* 0x000fe200078ec0ff */
[----:B----4-:R-:W-:Y:S01]  /*0a90*/  IMAD R4, R3, R4, RZ ;  /* 0x0000000403047224 */ /* 0x010fe200078e02ff */
[----:B------:R-:W-:Y:S01]  /*0aa0*/  LOP3.LUT R5, R5, 0x3c, RZ, 0xc0, !PT ;  /* 0x0000003c05057812 */ /* 0x000fe200078ec0ff */
[----:B------:R-:W-:-:S02]  /*0ab0*/  VIADD R11, R65, 0x8 ;  /* 0x00000008410b7836 */ /* 0x000fc40000000000 */
[----:B------:R-:W-:Y:S01]  /*0ac0*/  VIADD R19, R65, 0x18 ;  /* 0x0000001841137836 */ /* 0x000fe20000000000 */
[----:B-----5:R-:W-:Y:S01]  /*0ad0*/  ISETP.GE.AND P1, PT, R5, R0, PT ;  /* 0x000000000500720c */ /* 0x020fe20003f26270 */
[C---:B------:R-:W-:Y:S01]  /*0ae0*/  VIADD R17, R65.reuse, 0x20 ;  /* 0x0000002041117836 */ /* 0x040fe20000000000 */
[C---:B------:R-:W-:Y:S01]  /*0af0*/  IADD3 R13, P2, PT, R4.reuse, R13, RZ ;  /* 0x0000000d040d7210 */ /* 0x040fe20007f5e0ff */
[----:B------:R-:W-:Y:S01]  /*0b00*/  VIADD R15, R65, 0x28 ;  /* 0x00000028410f7836 */ /* 0x000fe20000000000 */
[----:B------:R-:W-:Y:S01]  /*0b10*/  ISETP.NE.AND P0, PT, R5, RZ, PT ;  /* 0x000000ff0500720c */ /* 0x000fe20003f05270 */
[C---:B------:R-:W-:Y:S01]  /*0b20*/  VIADD R5, R65.reuse, 0x10 ;  /* 0x0000001041057836 */ /* 0x040fe20000000000 */
[-C--:B------:R-:W-:Y:S02]  /*0b30*/  ISETP.GE.OR P5, PT, R65, R184.reuse, P1 ;  /* 0x000000b84100720c */ /* 0x080fe40000fa6670 */
[----:B------:R-:W-:Y:S02]  /*0b40*/  ISETP.GE.OR P4, PT, R11, R184, P1 ;  /* 0x000000b80b00720c */ /* 0x000fe40000f86670 */
        /* <DEDUP_REMOVED lines=47> */
[----:B-1----:R-:W-:Y:S05]  /*0e40*/  @P0 RET.REL.NODEC R182 `(_ZN5flash24flash_fwd_splitkv_kernelI23Flash_fwd_kernel_traitsILi64ELi64ELi128ELi4ELb0ELb0EN7cutlass6half_tE19Flash_kernel_traitsILi64ELi64ELi128ELi4ES3_EELb0ELb1ELb0ELb0ELb0ELb0ELb1ELb1EEEvNS_16Flash_fwd_paramsE) ;  /* 0xfffffff0b66c0950 */ /* 0x002fea0003c3ffff */
[----:B------:R-:W-:Y:S02]  /*0e50*/  MOV R5, 0xff800000 ;  /* 0xff80000000057802 */ /* 0x000fe40000000f00 */
[----:B------:R-:W-:-:S03]  /*0e60*/  MOV R183, 0x0 ;  /* 0x0000000000b77802 */ /* 0x000fc60000000f00 */
[----:B------:R1:W-:Y:S02]  /*0e70*/  ST.E desc[UR4][R2.64+0xe0], R5 ;  /* 0x0000e00502007985 */ /* 0x0003e4000c101904 */
[----:B-1----:R-:W-:Y:S05]  /*0e80*/  RET.REL.NODEC R182 `(_ZN5flash24flash_fwd_splitkv_kernelI23Flash_fwd_kernel_traitsILi64ELi64ELi128ELi4ELb0ELb0EN7cutlass6half_tE19Flash_kernel_traitsILi64ELi64ELi128ELi4ES3_EELb0ELb1ELb0ELb0ELb0ELb0ELb1ELb1EEEvNS_16Flash_fwd_paramsE) ;  /* 0xfffffff0b65c7950 */ /* 0x002fea0003c3ffff */
.L_x_10884:
        /* <DEDUP_REMOVED lines=12> */
[----:B------:R-:W1:Y:S04]  /*0f50*/  LD.E R10, desc[UR4][R100.64+0x170] ;  /* 0x00017004640a7980 */ /* 0x000e68000c101900 */
[----:B-----5:R-:W2:Y:S04]  /*0f60*/  LD.E.64 R8, desc[UR4][R100.64+0x168] ;  /* 0x0001680464087980 */ /* 0x020ea8000c101b00 */
[----:B------:R-:W3:Y:S01]  /*0f70*/  LD.E R7, desc[UR4][R100.64+0x68] ;  /* 0x0000680464077980 */ /* 0x000ee2000c101900 */
[----:B------:R-:W-:-:S03]  /*0f80*/  LEA R11, R59, 0xffffff80, 0x7 ;  /* 0xffffff803b0b7811 */ /* 0x000fc600078e38ff */
[----:B------:R-:W4:Y:S01]  /*0f90*/  LD.E.64 R18, desc[UR4][R100.64+0x20] ;  /* 0x0000200464127980 */ /* 0x000f22000c101b00 */
[----:B------:R-:W-:-:S03]  /*0fa0*/  IABS R2, R11 ;  /* 0x0000000b00027213 */ /* 0x000fc60000000000 */
[----:B------:R-:W4:Y:S04]  /*0fb0*/  LD.E.64 R172, desc[UR4][R100.64+0x38] ;  /* 0x0000380464ac7980 */ /* 0x000f28000c101b00 */
[----:B------:R-:W4:Y:S04]  /*0fc0*/  LD.E.64 R16, desc[UR4][R100.64+0x50] ;  /* 0x0000500464107980 */ /* 0x000f28000c101b00 */
[----:B------:R-:W5:Y:S04]  /*0fd0*/  LD.E.64 R24, desc[UR4][R100.64+0x58] ;  /* 0x0000580464187980 */ /* 0x000f68000c101b00 */
[----:B------:R-:W5:Y:S01]  /*0fe0*/  LD.E.64 R174, desc[UR4][R100.64+0x40] ;  /* 0x0000400464ae7980 */ /* 0x000f62000c101b00 */
[----:B-1----:R-:W-:-:S04]  /*0ff0*/  IABS R4, R10 ;  /* 0x0000000a00047213 */ /* 0x002fc80000000000 */
[----:B------:R-:W1:Y:S08]  /*1000*/  I2F.RP R14, R4 ;  /* 0x00000004000e7306 */ /* 0x000e700000209400 */
[----:B-1----:R-:W1:Y:S02]  /*1010*/  MUFU.RCP R12, R14 ;  /* 0x0000000e000c7308 */ /* 0x002e640000001000 */
[----:B-1----:R-:W-:Y:S01]  /*1020*/  IADD3 R12, PT, PT, R12, 0xffffffe, RZ ;  /* 0x0ffffffe0c0c7810 */ /* 0x002fe20007ffe0ff */
[----:B------:R-:W4:Y:S05]  /*1030*/  LD.E.64 R14, desc[UR4][R100.64+0x28] ;  /* 0x00002804640e7980 */ /* 0x000f2a000c101b00 */
[----:B------:R-:W1:Y:S01]  /*1040*/  F2I.FTZ.U32.TRUNC.NTZ R13, R12 ;  /* 0x0000000c000d7305 */ /* 0x000e62000021f000 */
[----:B------:R-:W-:-:S02]  /*1050*/  IABS R0, R10 ;  /* 0x0000000a00007213 */ /* 0x000fc40000000000 */
        /* <DEDUP_REMOVED lines=51> */
[----:B----4-:R-:W-:-:S04]  /*1390*/  IMAD R2, R173, R11, RZ ;  /* 0x0000000bad027224 */ /* 0x010fc800078e02ff */
[----:B------:R-:W-:Y:S01]  /*13a0*/  @!P1 IMAD.MOV R13, RZ, RZ, -R13 ;  /* 0x000000ffff0d9224 */ /* 0x000fe200078e0a0d */
[----:B------:R-:W-:Y:S01]  /*13b0*/  @!P0 LOP3.LUT R13, RZ, R7, RZ, 0x33, !PT ;  /* 0x00000007ff0d8212 */ /* 0x000fe200078e33ff */
[----:B------:R-:W-:-:S04]  /*13c0*/  IMAD R2, R172, R9, R2 ;  /* 0x00000009ac027224 */ /* 0x000fc800078e0202 */
[----:B------:R-:W-:Y:S01]  /*13d0*/  IMAD R17, R17, R13, RZ ;  /* 0x0000000d11117224 */ /* 0x000fe200078e02ff */
        /* <DEDUP_REMOVED lines=17> */
.L_x_10886:
        /* <DEDUP_REMOVED lines=12> */
[----:B------:R-:W2:Y:S08]  /*15b0*/  I2F.RP R14, R2 ;  /* 0x00000002000e7306 */ /* 0x000eb00000209400 */
[----:B--2---:R-:W2:Y:S02]  /*15c0*/  MUFU.RCP R9, R14 ;  /* 0x0000000e00097308 */ /* 0x004ea40000001000 */
[----:B--2---:R-:W-:-:S06]  /*15d0*/  IADD3 R9, PT, PT, R9, 0xffffffe, RZ ;  /* 0x0ffffffe09097810 */ /* 0x004fcc0007ffe0ff */
[----:B------:R-:W2:Y:S01]  /*15e0*/  F2I.FTZ.U32.TRUNC.NTZ R21, R9 ;  /* 0x0000000900157305 */ /* 0x000ea2000021f000 */
[----:B-1----:R-:W-:Y:S02]  /*15f0*/  IABS R5, R7 ;  /* 0x0000000700057213 */ /* 0x002fe40000000000 */
[----:B--2---:R-:W-:-:S05]  /*1600*/  IADD3 R0, PT, PT, RZ, -R21, RZ ;  /* 0x80000015ff007210 */ /* 0x004fca0007ffe0ff */
        /* <DEDUP_REMOVED lines=17> */
[----:B------:R-:W-:Y:S01]  /*1720*/  @!P0 IMAD.WIDE.U32 R22, R12, R8, R20 ;  /* 0x000000080c168225 */ /* 0x000fe200078e0014 */
[----:B------:R-:W-:Y:S02]  /*1730*/  ISETP.NE.AND P2, PT, R7, RZ, PT ;  /* 0x000000ff0700720c */ /* 0x000fe40003f45270 */
[----:B------:R-:W-:Y:S01]  /*1740*/  ISETP.GE.AND P3, PT, R2, RZ, PT ;  /* 0x000000ff0200720c */ /* 0x000fe20003f66270 */
[----:B------:R-:W-:-:S02]  /*1750*/  @!P0 IMAD R13, R12, R0, R13 ;  /* 0x000000000c0d8224 */ /* 0x000fc400078e020d */
[-C--:B------:R-:W-:Y:S01]  /*1760*/  @P0 IMAD.WIDE.U32 R20, R172, R9.reuse, RZ ;  /* 0x00000009ac140225 */ /* 0x080fe200078e00ff */
[----:B------:R-:W-:Y:S02]  /*1770*/  LEA R11, R59, 0xffffff80, 0x7 ;  /* 0xffffff803b0b7811 */ /* 0x000fe400078e38ff */
[----:B------:R-:W-:Y:S01]  /*1780*/  @!P1 IADD3 R4, PT, PT, R4, 0x1, RZ ;  /* 0x0000000104049810 */ /* 0x000fe20007ffe0ff */
[----:B------:R-:W-:Y:S01]  /*1790*/  @P0 IMAD R0, R173, R9, RZ ;  /* 0x00000009ad000224 */ /* 0x000fe200078e02ff */
        /* <DEDUP_REMOVED lines=9> */
[----:B------:R-:W-:-:S04]  /*1830*/  IMAD.WIDE.U32 R20, R172, R11, R12 ;  /* 0x0000000bac147225 */ /* 0x000fc800078e000c */
[----:B------:R-:W-:Y:S02]  /*1840*/  IMAD R2, R9, R172, R2 ;  /* 0x000000ac09027224 */ /* 0x000fe400078e0202 */
[----:B------:R-:W-:Y:S02]  /*1850*/  @!P0 IMAD R0, R5, R174, R0 ;  /* 0x000000ae05008224 */ /* 0x000fe400078e0200 */
[----:B------:R-:W-:Y:S01]  /*1860*/  @!P0 IMAD.WIDE.U32 R12, R174, R10, RZ ;  /* 0x0000000aae0c8225 */ /* 0x000fe200078e00ff */
[----:B------:R-:W-:Y:S02]  /*1870*/  @!P3 IADD3 R4, PT, PT, -R4, RZ, RZ ;  /* 0x000000ff0404b210 */ /* 0x000fe40007ffe1ff */
[----:B------:R-:W-:Y:S01]  /*1880*/  @!P2 LOP3.LUT R4, RZ, R7, RZ, 0x33, !PT ;  /* 0x00000007ff04a212 */ /* 0x000fe200078e33ff */
[----:B------:R-:W-:Y:S01]  /*1890*/  @P0 IMAD.IADD R10, R10, 0x1, R15 ;  /* 0x000000010a0a0824 */ /* 0x000fe200078e020f */
[----:B------:R-:W-:Y:S02]  /*18a0*/  IADD3 R21, PT, PT, R21, R2, RZ ;  /* 0x0000000215157210 */ /* 0x000fe40007ffe0ff */
[----:B------:R-:W-:-:S02]  /*18b0*/  @!P0 IADD3 R15, PT, PT, R13, R0, RZ ;  /* 0x000000000d0f8210 */ /* 0x000fc40007ffe0ff */
[----:B------:R-:W-:Y:S01]  /*18c0*/  @!P0 MOV R14, R12 ;  /* 0x0000000c000e8202 */ /* 0x000fe20000000f00 */
[----:B------:R-:W-:Y:S01]  /*18d0*/  @!P0 IMAD R0, R17, R8, RZ ;  /* 0x0000000811008224 */ /* 0x000fe200078e02ff */
[----:B------:R-:W-:Y:S01]  /*18e0*/  @!P0 SHF.R.S32.HI R5, RZ, 0x1f, R8 ;  /* 0x0000001fff058819 */ /* 0x000fe20000011408 */
[----:B------:R-:W-:Y:S01]  /*18f0*/  IMAD R13, R19, R4, RZ ;  /* 0x00000004130d7224 */ /* 0x000fe200078e02ff */
[----:B------:R-:W-:Y:S01]  /*1900*/  SHF.R.S32.HI R2, RZ, 0x1f, R4 ;  /* 0x0000001fff027819 */ /* 0x000fe20000011404 */
[----:B------:R-:W-:-:S04]  /*1910*/  @!P0 IMAD.WIDE.U32 R14, R16, R8, R14 ;  /* 0x00000008100e8225 */ /* 0x000fc800078e000e */
[----:B------:R-:W-:-:S04]  /*1920*/  IMAD.WIDE.U32 R20, R18, R4, R20 ;  /* 0x0000000412147225 */ /* 0x000fc800078e0014 */
[----:B------:R-:W-:Y:S02]  /*1930*/  @!P0 IMAD R0, R16, R5, R0 ;  /* 0x0000000510008224 */ /* 0x000fe400078e0200 */
        /* <DEDUP_REMOVED lines=9> */
.L_x_10887:
[----:B------:R-:W-:Y:S05]  /*19d0*/  BSYNC.RECONVERGENT B0 ;  /* 0x0000000000007941 */ /* 0x000fea0003800200 */
.L_x_10885:
        /* <DEDUP_REMOVED lines=36> */
[----:B-----5:R-:W-:-:S04]  /*1c20*/  IMAD R18, R9, R174, RZ ;  /* 0x000000ae09127224 */ /* 0x020fc800078e02ff */
[----:B------:R-:W-:-:S04]  /*1c30*/  @P3 VIADD R19, R19, 0x1 ;  /* 0x0000000113133836 */ /* 0x000fc80000000000 */
[----:B------:R-:W-:-:S04]  /*1c40*/  IMAD.MOV.U32 R8, RZ, RZ, R19 ;  /* 0x000000ffff087224 */ /* 0x000fc800078e0013 */
[----:B------:R-:W-:Y:S01]  /*1c50*/  @!P2 IMAD.MOV R8, RZ, RZ, -R8 ;  /* 0x000000ffff08a224 */ /* 0x000fe200078e0a08 */
[----:B------:R-:W-:Y:S01]  /*1c60*/  @!P1 LOP3.LUT R8, RZ, R7, RZ, 0x33, !PT ;  /* 0x00000007ff089212 */ /* 0x000fe200078e33ff */
[----:B------:R-:W-:Y:S01]  /*1c70*/  IMAD.MOV.U32 R129, RZ, RZ, RZ ;  /* 0x000000ffff817224 */ /* 0x000fe200078e00ff */
[----:B------:R-:W-:Y:S01]  /*1c80*/  SHF.R.U32.HI R128, RZ, 0x3, R65 ;  /* 0x00000003ff807819 */ /* 0x000fe20000011641 */
[C---:B------:R-:W-:Y:S02]  /*1c90*/  IMAD R18, R11.reuse, R175, R18 ;  /* 0x000000af0b127224 */ /* 0x040fe400078e0212 */
[----:B------:R-:W-:-:S04]  /*1ca0*/  IMAD.WIDE.U32 R28, R11, R174, R28 ;  /* 0x000000ae0b1c7225 */ /* 0x000fc800078e001c */
[----:B------:R-:W-:Y:S02]  /*1cb0*/  IMAD.IADD R19, R29, 0x1, R18 ;  /* 0x000000011d137824 */ /* 0x000fe400078e0212 */
[----:B------:R-:W-:Y:S02]  /*1cc0*/  IMAD.MOV.U32 R18, RZ, RZ, R28 ;  /* 0x000000ffff127224 */ /* 0x000fe400078e001c */
[----:B------:R-:W-:Y:S02]  /*1cd0*/  IMAD R7, R25, R8, RZ ;  /* 0x0000000819077224 */ /* 0x000fe400078e02ff */
[----:B------:R-:W-:Y:S01]  /*1ce0*/  IMAD.WIDE.U32 R18, R8, R24, R18 ;  /* 0x0000001808127225 */ /* 0x000fe200078e0012 */
[----:B------:R-:W1:Y:S03]  /*1cf0*/  S2UR UR6, SR_CgaCtaId ;  /* 0x00000000000679c3 */ /* 0x000e660000008800 */
[----:B------:R-:W-:-:S02]  /*1d00*/  IMAD R181, R175, R128, RZ ;  /* 0x00000080afb57224 */ /* 0x000fc400078e02ff */
[----:B------:R-:W-:Y:S01]  /*1d10*/  IMAD.SHL.U32 R63, R65, 0x40, RZ ;  /* 0x00000040413f7824 */ /* 0x000fe200078e00ff */
[----:B------:R-:W-:Y:S01]  /*1d20*/  UMOV UR7, 0x400 ;  /* 0x0000040000077882 */ /* 0x000fe20000000000 */
[----:B------:R-:W-:Y:S01]  /*1d30*/  IMAD R177, R173, R128, RZ ;  /* 0x00000080adb17224 */ /* 0x000fe200078e02ff */
[--C-:B------:R-:W-:Y:S02]  /*1d40*/  SHF.R.U32.HI R62, RZ, 0x1, R65.reuse ;  /* 0x00000001ff3e7819 */ /* 0x100fe40000011641 */
[----:B------:R-:W-:Y:S01]  /*1d50*/  LOP3.LUT R67, R63, 0x1c0, RZ, 0xc0, !PT ;  /* 0x000001c03f437812 */ /* 0x000fe200078ec0ff */
[----:B------:R-:W-:Y:S01]  /*1d60*/  VIADD R61, R59, 0xffffffff ;  /* 0xffffffff3b3d7836 */ /* 0x000fe20000000000 */
[----:B------:R-:W-:Y:S01]  /*1d70*/  SHF.L.U32 R78, R65, 0x2, RZ ;  /* 0x00000002414e7819 */ /* 0x000fe200000006ff */
[C---:B------:R-:W-:Y:S01]  /*1d80*/  IMAD.SHL.U32 R71, R172.reuse, 0x10, RZ ;  /* 0x00000010ac477824 */ /* 0x040fe200078e00ff */
[----:B------:R-:W-:Y:S01]  /*1d90*/  SHF.R.U32.HI R66, RZ, 0x4, R65 ;  /* 0x00000004ff427819 */ /* 0x000fe20000011641 */
[----:B------:R-:W-:Y:S01]  /*1da0*/  IMAD.SHL.U32 R57, R61, 0x80, RZ ;  /* 0x000000803d397824 */ /* 0x000fe200078e00ff */
[----:B-1----:R-:W-:Y:S01]  /*1db0*/  ULEA UR6, UR6, UR7, 0x18 ;  /* 0x0000000706067291 */ /* 0x002fe2000f8ec0ff */
[----:B------:R-:W-:-:S02]  /*1dc0*/  SHF.L.U64.HI R72, R172, 0x4, R173 ;  /* 0x00000004ac487819 */ /* 0x000fc400000102ad */
[C---:B------:R-:W-:Y:S02]  /*1dd0*/  SHF.L.U64.HI R70, R174.reuse, 0x4, R175 ;  /* 0x00000004ae467819 */ /* 0x040fe400000102af */
[----:B------:R-:W-:Y:S02]  /*1de0*/  SHF.L.U32 R69, R174, 0x4, RZ ;  /* 0x00000004ae457819 */ /* 0x000fe400000006ff */
[----:B------:R-:W-:Y:S02]  /*1df0*/  LOP3.LUT R63, R63, 0x200, RZ, 0xc0, !PT ;  /* 0x000002003f3f7812 */ /* 0x000fe400078ec0ff */
        /* <DEDUP_REMOVED lines=11> */
[----:B------:R-:W-:-:S03]  /*1eb0*/  SHF.R.S32.HI R16, RZ, 0x1f, R186 ;  /* 0x0000001fff107819 */ /* 0x000fc600000114ba */
[----:B------:R-:W-:Y:S02]  /*1ec0*/  IMAD.X R27, RZ, RZ, R17, P1 ;  /* 0x000000ffff1b7224 */ /* 0x000fe400008e0611 */
[----:B------:R-:W-:Y:S02]  /*1ed0*/  IMAD R9, R22, R16, R9 ;  /* 0x0000001016097224 */ /* 0x000fe400078e0209 */
[----:B------:R-:W-:-:S04]  /*1ee0*/  IMAD.WIDE.U32 R16, R3, 0x40, R128 ;  /* 0x0000004003107825 */ /* 0x000fc800078e0080 */
[----:B------:R-:W-:Y:S01]  /*1ef0*/  IMAD.WIDE.U32 R26, R186, R22, R26 ;  /* 0x00000016ba1a7225 */ /* 0x000fe200078e001a */
[----:B------:R-:W-:-:S03]  /*1f00*/  SHF.R.S32.HI R6, RZ, 0x1f, R8 ;  /* 0x0000001fff067819 */ /* 0x000fc60000011408 */
[----:B------:R-:W-:Y:S02]  /*1f10*/  IMAD R3, R17, R134, RZ ;  /* 0x0000008611037224 */ /* 0x000fe400078e02ff */
[----:B------:R-:W-:Y:S01]  /*1f20*/  IMAD.IADD R27, R27, 0x1, R9 ;  /* 0x000000011b1b7824 */ /* 0x000fe200078e0209 */
[----:B------:R-:W-:Y:S01]  /*1f30*/  IADD3 R22, P1, PT, R10, R2, RZ ;  /* 0x000000020a167210 */ /* 0x000fe20007f3e0ff */
[C---:B------:R-:W-:Y:S02]  /*1f40*/  IMAD R3, R16.reuse, R135, R3 ;  /* 0x0000008710037224 */ /* 0x040fe400078e0203 */
[----:B------:R-:W-:-:S04]  /*1f50*/  IMAD.WIDE.U32 R16, R16, R134, R26 ;  /* 0x0000008610107225 */ /* 0x000fc800078e001a */
[----:B------:R-:W-:Y:S01]  /*1f60*/  IMAD R7, R6, R24, R7 ;  /* 0x0000001806077224 */ /* 0x000fe200078e0207 */
[----:B------:R-:W-:Y:S01]  /*1f70*/  IADD3 R3, PT, PT, R17, R3, RZ ;  /* 0x0000000311037210 */ /* 0x000fe20007ffe0ff */
[----:B------:R-:W-:Y:S01]  /*1f80*/  IMAD.X R23, RZ, RZ, R0, P1 ;  /* 0x000000ffff177224 */ /* 0x000fe200008e0600 */
[C---:B----4-:R-:W-:Y:S02]  /*1f90*/  LEA R126, P2, R16.reuse, R4, 0x1 ;  /* 0x00000004107e7211 */ /* 0x050fe400078408ff */
[----:B------:R-:W-:Y:S02]  /*1fa0*/  SHF.R.S32.HI R0, RZ, 0x1f, R73 ;  /* 0x0000001fff007819 */ /* 0x000fe40000011449 */
[----:B------:R-:W-:Y:S02]  /*1fb0*/  IADD3 R19, PT, PT, R19, R7, RZ ;  /* 0x0000000713137210 */ /* 0x000fe40007ffe0ff */
[----:B------:R-:W-:Y:S02]  /*1fc0*/  LEA.HI.X R127, R16, R5, R3, 0x1, P2 ;  /* 0x00000005107f7211 */ /* 0x000fe400010f0c03 */
[----:B------:R-:W-:Y:S01]  /*1fd0*/  LEA.HI R3, R0, R73, RZ, 0x7 ;  /* 0x0000004900037211 */ /* 0x000fe200078f38ff */
[----:B------:R-:W-:-:S03]  /*1fe0*/  IMAD.WIDE.U32 R18, R128, R174, R18 ;  /* 0x000000ae80127225 */ /* 0x000fc600078e0012 */
[----:B------:R-:W-:Y:S01]  /*1ff0*/  SHF.R.S32.HI R3, RZ, 0x7, R3 ;  /* 0x00000007ff037819 */ /* 0x000fe20000011403 */
[----:B------:R-:W-:Y:S01]  /*2000*/  IMAD.IADD R181, R19, 0x1, R181 ;  /* 0x0000000113b57824 */ /* 0x000fe200078e02b5 */
[----:B------:R-:W-:Y:S02]  /*2010*/  LEA R180, P0, R18, R14, 0x1 ;  /* 0x0000000e12b47211 */ /* 0x000fe400078008ff */
[----:B------:R-:W-:Y:S02]  /*2020*/  LOP3.LUT R0, R68, 0x1c0, RZ, 0xc0, !PT ;  /* 0x000001c044007812 */ /* 0x000fe400078ec0ff */
[----:B------:R-:W-:Y:S02]  /*2030*/  VIMNMX R74, PT, PT, R176, R3, !PT ;  /* 0x00000003b04a7248 */ /* 0x000fe40007fe0100 */
[----:B------:R-:W-:Y:S02]  /*2040*/  LEA.HI.X R181, R18, R15, R181, 0x1, P0 ;  /* 0x0000000f12b57211 */ /* 0x000fe400000f0cb5 */
[----:B------:R-:W-:-:S02]  /*2050*/  LOP3.LUT R5, R0, 0x38, R65, 0xf8, !PT ;  /* 0x0000003800057812 */ /* 0x000fc400078ef841 */
[----:B------:R-:W-:Y:S02]  /*2060*/  ISETP.GT.AND P0, PT, R59, R74, PT ;  /* 0x0000004a3b00720c */ /* 0x000fe40003f04270 */
[----:B------:R-:W-:Y:S01]  /*2070*/  LOP3.LUT R5, R5, 0x38, R68, 0x78, !PT ;  /* 0x0000003805057812 */ /* 0x000fe200078e7844 */
[----:B------:R-:W-:-:S03]  /*2080*/  IMAD.WIDE.U32 R22, R128, R172, R22 ;  /* 0x000000ac80167225 */ /* 0x000fc600078e0016 */
[----:B------:R-:W-:Y:S01]  /*2090*/  LOP3.LUT R58, R5, 0x1e00, R68, 0xf8, !PT ;  /* 0x00001e00053a7812 */ /* 0x000fe200078ef844 */
[----:B------:R-:W-:Y:S01]  /*20a0*/  IMAD.IADD R177, R23, 0x1, R177 ;  /* 0x0000000117b17824 */ /* 0x000fe200078e02b1 */
[----:B------:R-:W-:Y:S02]  /*20b0*/  LEA R178, P1, R22, R20, 0x1 ;  /* 0x0000001416b27211 */ /* 0x000fe400078208ff */
[----:B------:R-:W-:Y:S02]  /*20c0*/  LOP3.LUT R3, R67, 0x8, R62, 0xf8, !PT ;  /* 0x0000000843037812 */ /* 0x000fe400078ef83e */
[----:B------:R-:W-:Y:S02]  /*20d0*/  LEA R58, R58, UR6, 0x1 ;  /* 0x000000063a3a7c11 */ /* 0x000fe4000f8e08ff */
[----:B------:R-:W-:Y:S02]  /*20e0*/  LEA.HI.X R177, R22, R21, R177, 0x1, P1 ;  /* 0x0000001516b17211 */ /* 0x000fe400008f0cb1 */
[----:B------:R-:W-:-:S02]  /*20f0*/  LEA.HI R13, R13, R13, RZ, 0x1 ;  /* 0x0000000d0d0d7211 */ /* 0x000fc400078f08ff */
        /* <DEDUP_REMOVED lines=13> */
[----:B------:R-:W-:Y:S01]  /*21d0*/  MOV R76, R57 ;  /* 0x00000039004c7202 */ /* 0x000fe20000000f00 */
[----:B------:R-:W-:Y:S01]  /*21e0*/  IMAD.IADD R12, R57, 0x1, R12 ;  /* 0x00000001390c7824 */ /* 0x000fe200078e020c */
[----:B------:R-:W-:Y:S01]  /*21f0*/  SHF.R.S32.HI R13, RZ, 0x1, R13 ;  /* 0x00000001ff0d7819 */ /* 0x000fe2000001140d */
[----:B------:R-:W-:Y:S01]  /*2200*/  VIADD R119, R128, 0x20 ;  /* 0x0000002080777836 */ /* 0x000fe20000000000 */
[----:B------:R-:W-:Y:S01]  /*2210*/  LOP3.LUT R188, R188, 0xfffffff7, RZ, 0xc0, !PT ;  /* 0xfffffff7bcbc7812 */ /* 0x000fe200078ec0ff */
        /* <DEDUP_REMOVED lines=30> */
[----:B----4-:R-:W-:-:S03]  /*2400*/  SHF.L.U64.HI R75, R130, 0x5, R131 ;  /* 0x00000005824b7819 */ /* 0x010fc60000010283 */
[----:B------:R-:W-:Y:S02]  /*2410*/  IMAD R7, R25, R187, RZ ;  /* 0x000000bb19077224 */ /* 0x000fe400078e02ff */
[----:B------:R-:W-:Y:S01]  /*2420*/  IMAD.IADD R27, R27, 0x1, R0 ;  /* 0x000000011b1b7824 */ /* 0x000fe200078e0200 */
[----:B------:R-:W-:Y:S01]  /*2430*/  SHF.R.S32.HI R0, RZ, 0x1f, R76 ;  /* 0x0000001fff007819 */ /* 0x000fe2000001144c */
[-C--:B------:R-:W-:Y:S01]  /*2440*/  IMAD R9, R131, R76.reuse, RZ ;  /* 0x0000004c83097224 */ /* 0x080fe200078e02ff */
[----:B------:R-:W-:Y:S01]  /*2450*/  IADD3 R23, PT, PT, R23, R7, RZ ;  /* 0x0000000717177210 */ /* 0x000fe20007ffe0ff */
[----:B-----5:R-:W-:Y:S01]  /*2460*/  IMAD R7, R133, R76, RZ ;  /* 0x0000004c85077224 */ /* 0x020fe200078e02ff */
[----:B------:R-:W-:Y:S01]  /*2470*/  SHF.L.U64.HI R81, R132, 0x5, R133 ;  /* 0x0000000584517819 */ /* 0x000fe20000010285 */
[----:B------:R-:W-:Y:S01]  /*2480*/  IMAD R9, R130, R0, R9 ;  /* 0x0000000082097224 */ /* 0x000fe200078e0209 */
[----:B------:R-:W-:Y:S01]  /*2490*/  SHF.L.U32 R83, R132, 0x5, RZ ;  /* 0x0000000584537819 */ /* 0x000fe200000006ff */
[----:B------:R-:W-:Y:S01]  /*24a0*/  IMAD.WIDE.U32 R26, R130, R76, R26 ;  /* 0x0000004c821a7225 */ /* 0x000fe200078e001a */
[----:B------:R-:W-:-:S02]  /*24b0*/  SHF.L.U64.HI R85, R132, 0x6, R133 ;  /* 0x0000000684557819 */ /* 0x000fc40000010285 */
[C---:B------:R-:W-:Y:S01]  /*24c0*/  SHF.L.U64.HI R84, R132.reuse, 0x4, R133 ;  /* 0x0000000484547819 */ /* 0x040fe20000010285 */
[C---:B------:R-:W-:Y:S01]  /*24d0*/  IMAD R7, R132.reuse, R0, R7 ;  /* 0x0000000084077224 */ /* 0x040fe200078e0207 */
[C---:B------:R-:W-:Y:S01]  /*24e0*/  SHF.L.U32 R97, R132.reuse, 0x4, RZ ;  /* 0x0000000484617819 */ /* 0x040fe200000006ff */
[----:B------:R-:W-:-:S04]  /*24f0*/  IMAD.WIDE.U32 R24, R132, R76, R22 ;  /* 0x0000004c84187225 */ /* 0x000fc800078e0016 */
[----:B------:R-:W-:Y:S01]  /*2500*/  IMAD.IADD R27, R27, 0x1, R9 ;  /* 0x000000011b1b7824 */ /* 0x000fe200078e0209 */
[----:B------:R-:W-:Y:S01]  /*2510*/  IADD3 R25, PT, PT, R25, R7, RZ ;  /* 0x0000000719197210 */ /* 0x000fe20007ffe0ff */
[-C--:B------:R-:W-:Y:S02]  /*2520*/  IMAD R9, R19, R8.reuse, RZ ;  /* 0x0000000813097224 */ /* 0x080fe400078e02ff */
[----:B------:R-:W-:Y:S01]  /*2530*/  IMAD R7, R15, R8, RZ ;  /* 0x000000080f077224 */ /* 0x000fe200078e02ff */
[----:B------:R-:W-:Y:S01]  /*2540*/  IADD3 R15, P0, PT, -R73, R128, RZ ;  /* 0x00000080490f7210 */ /* 0x000fe20007f1e1ff */
[-C--:B------:R-:W-:Y:S01]  /*2550*/  IMAD R0, R18, R6.reuse, R9 ;  /* 0x0000000612007224 */ /* 0x080fe200078e0209 */
[----:B------:R-:W-:Y:S01]  /*2560*/  SHF.R.S32.HI R9, RZ, 0x1f, R73 ;  /* 0x0000001fff097819 */ /* 0x000fe20000011449 */
[----:B------:R-:W-:Y:S02]  /*2570*/  IMAD R6, R14, R6, R7 ;  /* 0x000000060e067224 */ /* 0x000fe400078e0207 */
[----:B------:R-:W-:Y:S01]  /*2580*/  IMAD.WIDE.U32 R24, R8, R14, R24 ;  /* 0x0000000e08187225 */ /* 0x000fe200078e0018 */
[----:B------:R-:W-:-:S03]  /*2590*/  IADD3.X R9, PT, PT, RZ, ~R9, RZ, P0, !PT ;  /* 0x80000009ff097210 */ /* 0x000fc600007fe4ff */
[----:B------:R-:W-:-:S04]  /*25a0*/  IMAD.WIDE.U32 R22, R8, R18, R26 ;  /* 0x0000001208167225 */ /* 0x000fc800078e001a */
[----:B------:R-:W-:Y:S01]  /*25b0*/  IMAD.IADD R25, R25, 0x1, R6 ;  /* 0x0000000119197824 */ /* 0x000fe200078e0206 */
[----:B------:R-:W-:Y:S01]  /*25c0*/  IADD3 R23, PT, PT, R23, R0, RZ ;  /* 0x0000000017177210 */ /* 0x000fe20007ffe0ff */
[-C--:B------:R-:W-:Y:S02]  /*25d0*/  IMAD R19, R12, R13.reuse, RZ ;  /* 0x0000000d0c137224 */ /* 0x080fe400078e02ff */
[----:B------:R-:W-:Y:S02]  /*25e0*/  IMAD R6, R128, R13, R78 ;  /* 0x0000000d80067224 */ /* 0x000fe400078e024e */
[----:B------:R-:W-:Y:S01]  /*25f0*/  IMAD R80, R9, R130, RZ ;  /* 0x0000008209507224 */ /* 0x000fe200078e02ff */
[----:B------:R-:W-:Y:S01]  /*2600*/  SHF.R.S32.HI R91, RZ, 0x1f, R19 ;  /* 0x0000001fff5b7819 */ /* 0x000fe20000011413 */
[----:B------:R-:W-:Y:S01]  /*2610*/  IMAD.IADD R0, R78, 0x1, R6 ;  /* 0x000000014e007824 */ /* 0x000fe200078e0206 */
[----:B------:R-:W-:Y:S01]  /*2620*/  IADD3 R14, P0, PT, R19, R6, RZ ;  /* 0x00000006130e7210 */ /* 0x000fe20007f1e0ff */
[----:B------:R-:W-:-:S02]  /*2630*/  IMAD R9, R9, R132, RZ ;  /* 0x0000008409097224 */ /* 0x000fc400078e02ff */
[----:B------:R-:W-:Y:S01]  /*2640*/  IMAD R80, R131, R15, R80 ;  /* 0x0000000f83507224 */ /* 0x000fe200078e0250 */
[----:B------:R-:W-:Y:S01]  /*2650*/  LEA.HI.X.SX32 R7, R6, R91, 0x1, P0 ;  /* 0x0000005b06077211 */ /* 0x000fe200000f0eff */
[----:B------:R-:W-:Y:S01]  /*2660*/  IMAD.WIDE.U32 R22, R130, R15, R22 ;  /* 0x0000000f82167225 */ /* 0x000fe200078e0016 */
[----:B------:R-:W-:-:S03]  /*2670*/  IADD3 R90, P0, PT, R19, R0, RZ ;  /* 0x00000000135a7210 */ /* 0x000fc60007f1e0ff */
[----:B------:R-:W-:Y:S01]  /*2680*/  IMAD R9, R133, R15, R9 ;  /* 0x0000000f85097224 */ /* 0x000fe200078e0209 */
[----:B------:R-:W-:Y:S01]  /*2690*/  LEA.HI.X.SX32 R91, R0, R91, 0x1, P0 ;  /* 0x0000005b005b7211 */ /* 0x000fe200000f0eff */
[----:B------:R-:W-:Y:S01]  /*26a0*/  IMAD.WIDE.U32 R18, R132, R15, R24 ;  /* 0x0000000f84127225 */ /* 0x000fe200078e0018 */
[----:B------:R-:W-:Y:S02]  /*26b0*/  SHF.L.U64.HI R0, R14, 0x1, R7 ;  /* 0x000000010e007819 */ /* 0x000fe40000010207 */
[----:B------:R-:W-:Y:S01]  /*26c0*/  LEA R82, P1, R22, R20, 0x1 ;  /* 0x0000001416527211 */ /* 0x000fe200078208ff */
[----:B------:R-:W-:Y:S01]  /*26d0*/  IMAD.IADD R80, R23, 0x1, R80 ;  /* 0x0000000117507824 */ /* 0x000fe200078e0250 */
[----:B------:R-:W-:Y:S01]  /*26e0*/  SHF.L.U32 R14, R14, 0x1, RZ ;  /* 0x000000010e0e7819 */ /* 0x000fe200000006ff */
[----:B------:R-:W-:Y:S01]  /*26f0*/  IMAD R79, R133, 0x60, RZ ;  /* 0x00000060854f7824 */ /* 0x000fe200078e02ff */
[----:B------:R-:W-:Y:S01]  /*2700*/  IADD3 R9, PT, PT, R19, R9, RZ ;  /* 0x0000000913097210 */ /* 0x000fe20007ffe0ff */
[----:B------:R-:W-:Y:S01]  /*2710*/  IMAD.WIDE.U32 R136, R132, 0x60, RZ ;  /* 0x0000006084887825 */ /* 0x000fe200078e00ff */
[----:B------:R-:W-:-:S02]  /*2720*/  LEA R12, P0, R18, R16, 0x1 ;  /* 0x00000010120c7211 */ /* 0x000fc400078008ff */
[----:B------:R-:W-:Y:S01]  /*2730*/  LEA.HI.X R80, R22, R21, R80, 0x1, P1 ;  /* 0x0000001516507211 */ /* 0x000fe200008f0c50 */
[----:B------:R-:W-:Y:S01]  /*2740*/  IMAD.SHL.U32 R77, R130, 0x20, RZ ;  /* 0x00000020824d7824 */ /* 0x000fe200078e00ff */
[----:B------:R-:W-:Y:S01]  /*2750*/  LEA.HI.X R9, R18, R17, R9, 0x1, P0 ;  /* 0x0000001112097211 */ /* 0x000fe200000f0c09 */
[----:B------:R-:W-:Y:S01]  /*2760*/  IMAD.SHL.U32 R87, R132, 0x40, RZ ;  /* 0x0000004084577824 */ /* 0x000fe200078e00ff */
[-C--:B------:R-:W-:Y:S01]  /*2770*/  IADD3 R50, P1, PT, R4, R14.reuse, RZ ;  /* 0x0000000e04327210 */ /* 0x080fe20007f3e0ff */
[----:B------:R-:W-:Y:S01]  /*2780*/  IMAD.IADD R79, R137, 0x1, R79 ;  /* 0x00000001894f7824 */ /* 0x000fe200078e024f */
[----:B------:R-:W-:Y:S02]  /*2790*/  IADD3 R14, P0, PT, R2, R14, RZ ;  /* 0x0000000e020e7210 */ /* 0x000fe40007f1e0ff */
[C---:B------:R-:W-:Y:S01]  /*27a0*/  SHF.L.U64.HI R91, R90.reuse, 0x1, R91 ;  /* 0x000000015a5b7819 */ /* 0x040fe2000001025b */
[----:B------:R-:W-:Y:S01]  /*27b0*/  IMAD.SHL.U32 R90, R90, 0x2, RZ ;  /* 0x000000025a5a7824 */ /* 0x000fe200078e00ff */
[----:B------:R-:W-:-:S02]  /*27c0*/  IADD3.X R15, PT, PT, R3, R0, RZ, P0, !PT ;  /* 0x00000000030f7210 */ /* 0x000fc400007fe4ff */
[----:B------:R-:W-:Y:S02]  /*27d0*/  ISETP.GE.AND P0, PT, R10, R183, PT ;  /* 0x000000b70a00720c */ /* 0x000fe40003f06270 */
[-C--:B------:R-:W-:Y:S02]  /*27e0*/  IADD3 R88, P3, PT, R4, R90.reuse, RZ ;  /* 0x0000005a04587210 */ /* 0x080fe40007f7e0ff */
[----:B------:R-:W-:Y:S02]  /*27f0*/  IADD3 R90, P2, PT, R2, R90, RZ ;  /* 0x0000005a025a7210 */ /* 0x000fe40007f5e0ff */
[C---:B------:R-:W-:Y:S01]  /*2800*/  IADD3.X R51, PT, PT, R5.reuse, R0, RZ, P1, !PT ;  /* 0x0000000005337210 */ /* 0x040fe20000ffe4ff */
[--C-:B------:R-:W-:Y:S02]  /*2810*/  IMAD.X R89, R5, 0x1, R91.reuse, P3 ;  /* 0x0000000105597824 */ /* 0x100fe400018e065b */
[----:B------:R-:W-:-:S04]  /*2820*/  IMAD.X R91, R3, 0x1, R91, P2 ;  /* 0x00000001035b7824 */ /* 0x000fc800010e065b */
[----:B------:R-:W-:-:S07]  /*2830*/  @P0 LOP3.LUT R188, R188, 0x8, RZ, 0xfc, !PT ;  /* 0x00000008bcbc0812 */ /* 0x000fce00078efcff */
.L_x_10927:
[----:B------:R-:W-:Y:S01]  /*2840*/  LOP3.LUT P3, RZ, R188, 0x8, RZ, 0xc0, !PT ;  /* 0x00000008bcff7812 */ /* 0x000fe2000786c0ff */
[----:B------:R-:W-:Y:S01]  /*2850*/  VIADD R106, R106, 0x80 ;  /* 0x000000806a6a7836 */ /* 0x000fe20000000000 */
[----:B------:R-:W-:Y:S01]  /*2860*/  LOP3.LUT R188, R188, 0xfffffffe, RZ, 0xc0, !PT ;  /* 0xfffffffebcbc7812 */ /* 0x000fe200078ec0ff */
[----:B------:R-:W-:Y:S01]  /*2870*/  VIADD R107, R107, 0x80 ;  /* 0x000000806b6b7836 */ /* 0x000fe20000000000 */
[----:B------:R-:W-:Y:S01]  /*2880*/  UMOV UR6, URZ ;  /* 0x000000ff00067c82 */ /* 0x000fe20008000000 */
[----:B------:R-:W-:Y:S01]  /*2890*/  VIADD R105, R105, 0xffffffff ;  /* 0xffffffff69697836 */ /* 0x000fe20000000000 */
[-C--:B------:R-:W-:Y:S01]  /*28a0*/  ISETP.GE.OR P0, PT, R128, R106.reuse, P3 ;  /* 0x0000006a8000720c */ /* 0x080fe20001f06670 */
[----:B------:R-:W-:Y:S01]  /*28b0*/  BSSY.RECONVERGENT B1, `(.L_x_10889) ;  /* 0x00005a0000017945 */ /* 0x000fe20003800200 */
[-C--:B------:R-:W-:Y:S01]  /*28c0*/  ISETP.GE.OR P4, PT, R116, R106.reuse, P3 ;  /* 0x0000006a7400720c */ /* 0x080fe20001f86670 */
[----:B------:R-:W-:Y:S01]  /*28d0*/  IMAD.MOV.U32 R122, RZ, RZ, R76 ;  /* 0x000000ffff7a7224 */ /* 0x000fe200078e004c */
[-C--:B------:R-:W-:Y:S01]  /*28e0*/  ISETP.LT.OR P1, PT, R128, R107.reuse, P0 ;  /* 0x0000006b8000720c */ /* 0x080fe20000721670 */
[----:B------:R-:W-:Y:S01]  /*28f0*/  VIADD R76, R76, 0xffffff80 ;  /* 0xffffff804c4c7836 */ /* 0x000fe20000000000 */
[-C--:B------:R-:W-:Y:S02]  /*2900*/  ISETP.GE.OR P0, PT, R120, R106.reuse, P3 ;  /* 0x0000006a7800720c */ /* 0x080fe40001f06670 */
        /* <DEDUP_REMOVED lines=8> */
[CC--:B------:R-:W-:Y:S02]  /*2990*/  ISETP.GE.OR P0, PT, R119.reuse, R106.reuse, P3 ;  /* 0x0000006a7700720c */ /* 0x0c0fe40001f06670 */
[----:B------:R-:W-:Y:S01]  /*29a0*/  @P2 LOP3.LUT R188, R188, 0x2, RZ, 0xfc, !PT ;  /* 0x00000002bcbc2812 */ /* 0x000fe200078efcff */
[----:B----4-:R1:W2:Y:S01]  /*29b0*/  @!P1 LD.E.128 R20, desc[UR4][R2.64] ;  /* 0x0000000402149980 */ /* 0x0102a2000c101d00 */
        /* <DEDUP_REMOVED lines=28> */
[----:B------:R-:W-:Y:S04]  /*2b80*/  ISETP.GE.AND P0, PT, R114, R106, PT ;  /* 0x0000006a7200720c */ /* 0x000fe80003f06270 */
        /* <DEDUP_REMOVED lines=37> */
[----:B--2---:R-:W-:Y:S04]  /*2de0*/  SHF.R.S64 R21, R0, 0x1f, R3 ;  /* 0x0000001f00157819 */ /* 0x004fe80000001003 */
        /* <DEDUP_REMOVED lines=10> */
[----:B-1----:R-:W-:Y:S05]  /*2e90*/  @P0 BRA `(.L_x_10890) ;  /* 0x0000000000ec0947 */ /* 0x002fea0003800000 */
        /* <DEDUP_REMOVED lines=59> */
.L_x_10890:
        /* <DEDUP_REMOVED lines=72> */
.L_x_10894:
[----:B------:R-:W-:Y:S05]  /*36d0*/  BSYNC.RECONVERGENT B0 ;  /* 0x0000000000007941 */ /* 0x000fea0003800200 */
.L_x_10893:
        /* <DEDUP_REMOVED lines=55> */
.L_x_10896:
[----:B------:R-:W-:Y:S05]  /*3a50*/  BSYNC.RECONVERGENT B0 ;  /* 0x0000000000007941 */ /* 0x000fea0003800200 */
.L_x_10895:
        /* <DEDUP_REMOVED lines=57> */
.L_x_10898:
[----:B------:R-:W-:Y:S05]  /*3df0*/  BSYNC.RECONVERGENT B0 ;  /* 0x0000000000007941 */ /* 0x000fea0003800200 */
.L_x_10897:
[----:B------:R-:W-:Y:S01]  /*3e00*/  ISETP.GE.OR P0, PT, R118, R106, P3 ;  /* 0x0000006a7600720c */ /* 0x000fe20001f06670 */
        /* <DEDUP_REMOVED lines=60> */
.L_x_10900:
[----:B------:R-:W-:Y:S05]  /*41d0*/  BSYNC.RECONVERGENT B0 ;  /* 0x0000000000007941 */ /* 0x000fea0003800200 */
.L_x_10899:
[CC--:B------:R-:W-:Y:S01]  /*41e0*/  ISETP.GE.OR P0, PT, R117.reuse, R106.reuse, P3 ;  /* 0x0000006a7500720c */ /* 0x0c0fe20001f06670 */
[----:B------:R-:W-:Y:S01]  /*41f0*/  BSSY.RECONVERGENT B0, `(.L_x_10901) ;  /* 0x0000041000007945 */ /* 0x000fe20003800200 */
[----:B------:R-:W-:Y:S02]  /*4200*/  LOP3.LUT P5, RZ, R188, 0x10, RZ, 0xc0, !PT ;  /* 0x00000010bcff7812 */ /* 0x000fe400078ac0ff */
        /* <DEDUP_REMOVED lines=63> */
.L_x_10902:
[----:B------:R-:W-:Y:S05]  /*4600*/  BSYNC.RECONVERGENT B0 ;  /* 0x0000000000007941 */ /* 0x000fea0003800200 */
.L_x_10901:
        /* <DEDUP_REMOVED lines=57> */
.L_x_10904:
[----:B------:R-:W-:Y:S05]  /*49a0*/  BSYNC.RECONVERGENT B0 ;  /* 0x0000000000007941 */ /* 0x000fea0003800200 */
.L_x_10903:
        /* <DEDUP_REMOVED lines=59> */
.L_x_10906:
[----:B------:R-:W-:Y:S05]  /*4d60*/  BSYNC.RECONVERGENT B0 ;  /* 0x0000000000007941 */ /* 0x000fea0003800200 */
.L_x_10905:
        /* <DEDUP_REMOVED lines=59> */
.L_x_10908:
[----:B------:R-:W-:Y:S05]  /*5120*/  BSYNC.RECONVERGENT B0 ;  /* 0x0000000000007941 */ /* 0x000fea0003800200 */
.L_x_10907:
[----:B------:R-:W5:Y:S02]  /*5130*/  LD.E R3, desc[UR4][R100.64+0xd0] ;  /* 0x0000d00464037980 */ /* 0x000f64000c101900 */
[----:B-----5:R-:W-:Y:S05]  /*5140*/  IMAD.U32 R3, R3, -0x40, RZ ;  /* 0xffffffc003037824 */ /* 0x020fea00078e00ff */
[C---:B------:R-:W-:Y:S02]  /*5150*/  LEA R14, P1, R3.reuse, R14, 0x1 ;  /* 0x0000000e030e7211 */ /* 0x040fe400078208ff */
[C---:B------:R-:W-:Y:S02]  /*5160*/  LEA R50, P0, R3.reuse, R50, 0x1 ;  /* 0x0000003203327211 */ /* 0x040fe400078008ff */
[C---:B------:R-:W-:Y:S02]  /*5170*/  LEA.HI.X.SX32 R15, R3.reuse, R15, 0x1, P1 ;  /* 0x0000000f030f7211 */ /* 0x040fe400008f0eff */
[----:B------:R-:W-:Y:S01]  /*5180*/  LEA.HI.X.SX32 R51, R3, R51, 0x1, P0 ;  /* 0x0000003303337211 */ /* 0x000fe200000f0eff */
[----:B------:R-:W-:Y:S05]  /*5190*/  BRA `(.L_x_10891) ;  /* 0x0000003000447947 */ /* 0x000fea0003800000 */
.L_x_10892:
        /* <DEDUP_REMOVED lines=99> */
.L_x_10910:
[----:B------:R-:W-:Y:S05]  /*57d0*/  BSYNC.RECONVERGENT B0 ;  /* 0x0000000000007941 */ /* 0x000fea0003800200 */
.L_x_10909:
        /* <DEDUP_REMOVED lines=96> */
.L_x_10912:
[----:B------:R-:W-:Y:S05]  /*5de0*/  BSYNC.RECONVERGENT B0 ;  /* 0x0000000000007941 */ /* 0x000fea0003800200 */
.L_x_10911:
        /* <DEDUP_REMOVED lines=97> */
.L_x_10914:
[----:B------:R-:W-:Y:S05]  /*6400*/  BSYNC.RECONVERGENT B0 ;  /* 0x0000000000007941 */ /* 0x000fea0003800200 */
.L_x_10913:
        /* <DEDUP_REMOVED lines=96> */
.L_x_10916:
[----:B------:R-:W-:Y:S05]  /*6a10*/  BSYNC.RECONVERGENT B0 ;  /* 0x0000000000007941 */ /* 0x000fea0003800200 */
.L_x_10915:
        /* <DEDUP_REMOVED lines=94> */
.L_x_10918:
[----:B------:R-:W-:Y:S05]  /*7000*/  BSYNC.RECONVERGENT B0 ;  /* 0x0000000000007941 */ /* 0x000fea0003800200 */
.L_x_10917:
        /* <DEDUP_REMOVED lines=99> */
.L_x_10920:
[----:B------:R-:W-:Y:S05]  /*7640*/  BSYNC.RECONVERGENT B0 ;  /* 0x0000000000007941 */ /* 0x000fea0003800200 */
.L_x_10919:
        /* <DEDUP_REMOVED lines=95> */
.L_x_10922:
[----:B------:R-:W-:Y:S05]  /*7c40*/  BSYNC.RECONVERGENT B0 ;  /* 0x0000000000007941 */ /* 0x000fea0003800200 */
.L_x_10921:
        /* <DEDUP_REMOVED lines=95> */
.L_x_10924:
[----:B------:R-:W-:Y:S05]  /*8240*/  BSYNC.RECONVERGENT B0 ;  /* 0x0000000000007941 */ /* 0x000fea0003800200 */
.L_x_10923:
[----:B------:R-:W5:Y:S02]  /*8250*/  LD.E R3, desc[UR4][R100.64+0xd0] ;  /* 0x0000d00464037980 */ /* 0x000f64000c101900 */
[----:B-----5:R-:W-:Y:S05]  /*8260*/  IMAD.U32 R3, R3, -0x40, RZ ;  /* 0xffffffc003037824 */ /* 0x020fea00078e00ff */
[C---:B------:R-:W-:Y:S02]  /*8270*/  LEA R90, P1, R3.reuse, R90, 0x1 ;  /* 0x0000005a035a7211 */ /* 0x040fe400078208ff */
[C---:B------:R-:W-:Y:S02]  /*8280*/  LEA R88, P0, R3.reuse, R88, 0x1 ;  /* 0x0000005803587211 */ /* 0x040fe400078008ff */
[C---:B------:R-:W-:Y:S02]  /*8290*/  LEA.HI.X.SX32 R91, R3.reuse, R91, 0x1, P1 ;  /* 0x0000005b035b7211 */ /* 0x040fe400008f0eff */
[----:B------:R-:W-:Y:S09]  /*82a0*/  LEA.HI.X.SX32 R89, R3, R89, 0x1, P0 ;  /* 0x0000005903597211 */ /* 0x000ff200000f0eff */
.L_x_10891:
[----:B------:R-:W-:Y:S05]  /*82b0*/  BSYNC.RECONVERGENT B1 ;  /* 0x0000000000017941 */ /* 0x000fea0003800200 */
.L_x_10889:
        /* <DEDUP_REMOVED lines=101> */
.L_x_10926:
[----:B------:R-:W-:Y:S05]  /*8910*/  BSYNC.RECONVERGENT B0 ;  /* 0x0000000000007941 */ /* 0x000fea0003800200 */
.L_x_10925:
[----:B------:R-:W-:Y:S11]  /*8920*/  LOP3.LUT P0, RZ, R188, 0x20, RZ, 0xc0, !PT ;  /* 0x00000020bcff7812 */ /* 0x000ff6000780c0ff */
[----:B------:R-:W-:Y:S02]  /*8930*/  @!UPT UIADD3 URZ, UPT, UPT, URZ, URZ, URZ ;  /* 0x000000fffffff290 */ /* 0x000fe4000fffe0ff */
[----:B------:R-:W-:Y:S05]  /*8940*/  @P0 BRA `(.L_x_10927) ;  /* 0xffffff9c00bc0947 */ /* 0x000fea000383ffff */
.L_x_10888:
        /* <DEDUP_REMOVED lines=19> */
.L_x_10932:
[----:B------:R2:W-:Y:S02]  /*8a80*/  STS.128 [R58], RZ ;  /* 0x000000ff3a007388 */ /* 0x0005e40000000c00 */
.L_x_10931:
[----:B------:R-:W-:Y:S05]  /*8a90*/  BSYNC.RECONVERGENT B0 ;  /* 0x0000000000007941 */ /* 0x000fea0003800200 */
.L_x_10930:
        /* <DEDUP_REMOVED lines=17> */
.L_x_10934:
[----:B------:R-:W-:Y:S05]  /*8bb0*/  BSYNC.RECONVERGENT B0 ;  /* 0x0000000000007941 */ /* 0x000fea0003800200 */
.L_x_10933:
        /* <DEDUP_REMOVED lines=11> */
.L_x_10936:
[----:B------:R-:W-:Y:S05]  /*8c70*/  BSYNC.RECONVERGENT B0 ;  /* 0x0000000000007941 */ /* 0x000fea0003800200 */
.L_x_10935:
        /* <DEDUP_REMOVED lines=11> */
.L_x_10929:
        /* <DEDUP_REMOVED lines=24> */
[----:B----4-:R1:W5:Y:S01]  /*8eb0*/  LD.E R21, desc[UR4][R100.64+0xc0] ;  /* 0x0000c00464157980 */ /* 0x010362000c101900 */
        /* <DEDUP_REMOVED lines=20> */
[----:B-----5:R-:W-:Y:S02]  /*9000*/  HADD2.F32 R29, -RZ, R13.H1_H1 ;  /* 0x3000000dff1d7230 */ /* 0x020fe40000004100 */
[----:B------:R-:W-:Y:S02]  /*9010*/  HADD2.F32 R23, -RZ, R15.H1_H1 ;  /* 0x3000000fff177230 */ /* 0x000fe40000004100 */
[----:B------:R-:W-:Y:S02]  /*9020*/  HADD2.F32 R18, -RZ, R13.H0_H0 ;  /* 0x2000000dff127230 */ /* 0x000fe40000004100 */
[----:B------:R-:W-:-:S02]  /*9030*/  HADD2.F32 R20, -RZ, R15.H0_H0 ;  /* 0x2000000fff147230 */ /* 0x000fc40000004100 */
[----:B--2---:R-:W-:Y:S02]  /*9040*/  HADD2.F32 R13, -RZ, R6.H1_H1 ;  /* 0x30000006ff0d7230 */ /* 0x004fe40000004100 */
[----:B---3--:R-:W-:Y:S02]  /*9050*/  HADD2.F32 R2, -RZ, R4.H1_H1 ;  /* 0x30000004ff027230 */ /* 0x008fe40000004100 */
[----:B------:R-:W-:Y:S02]  /*9060*/  HADD2.F32 R0, -RZ, R5.H1_H1 ;  /* 0x30000005ff007230 */ /* 0x000fe40000004100 */
[----:B------:R-:W-:Y:S02]  /*9070*/  HADD2.F32 R8, -RZ, R7.H1_H1 ;  /* 0x30000007ff087230 */ /* 0x000fe40000004100 */
[----:B------:R-:W-:Y:S01]  /*9080*/  FMUL.FTZ R31, R29, R2 ;  /* 0x000000021d1f7220 */ /* 0x000fe20000410000 */
[----:B------:R-:W-:Y:S01]  /*9090*/  FMUL.FTZ R15, R23, R0 ;  /* 0x00000000170f7220 */ /* 0x000fe20000410000 */
[-C--:B------:R-:W-:Y:S01]  /*90a0*/  FMUL.FTZ R29, R29, R13.reuse ;  /* 0x0000000d1d1d7220 */ /* 0x080fe20000410000 */
[-C--:B------:R-:W-:Y:S01]  /*90b0*/  FMUL.FTZ R23, R23, R8.reuse ;  /* 0x0000000817177220 */ /* 0x080fe20000410000 */
[----:B------:R-:W-:Y:S01]  /*90c0*/  FFMA.FTZ R31, R18, R13, -R31 ;  /* 0x0000000d121f7223 */ /* 0x000fe2000001081f */
[----:B------:R-:W-:Y:S01]  /*90d0*/  FFMA.FTZ R15, R20, R8, -R15 ;  /* 0x00000008140f7223 */ /* 0x000fe2000001080f */
[----:B------:R-:W-:-:S02]  /*90e0*/  HADD2.F32 R6, -RZ, R6.H0_H0 ;  /* 0x20000006ff067230 */ /* 0x000fc40000004100 */
[----:B------:R-:W-:Y:S02]  /*90f0*/  HADD2.F32 R13, -RZ, R12.H1_H1 ;  /* 0x3000000cff0d7230 */ /* 0x000fe40000004100 */
[----:B------:R-:W-:Y:S02]  /*9100*/  HADD2.F32 R4, -RZ, R4.H0_H0 ;  /* 0x20000004ff047230 */ /* 0x000fe40000004100 */
[----:B------:R-:W-:Y:S02]  /*9110*/  HADD2.F32 R5, -RZ, R5.H0_H0 ;  /* 0x20000005ff057230 */ /* 0x000fe40000004100 */
[----:B------:R-:W-:Y:S02]  /*9120*/  HADD2.F32 R8, -RZ, R14.H1_H1 ;  /* 0x3000000eff087230 */ /* 0x000fe40000004100 */
[----:B------:R-:W-:Y:S01]  /*9130*/  FFMA.FTZ R0, R20, R0, R23 ;  /* 0x0000000014007223 */ /* 0x000fe20000010017 */
[----:B------:R-:W-:Y:S02]  /*9140*/  HADD2.F32 R7, -RZ, R7.H0_H0 ;  /* 0x20000007ff077230 */ /* 0x000fe40000004100 */
[----:B------:R-:W-:Y:S01]  /*9150*/  FFMA.FTZ R2, R18, R2, R29 ;  /* 0x0000000212027223 */ /* 0x000fe2000001001d */
        /* <DEDUP_REMOVED lines=15> */
.L_x_10943:
[----:B------:R-:W-:Y:S05]  /*9250*/  BSYNC.RECONVERGENT B0 ;  /* 0x0000000000007941 */ /* 0x000fea0003800200 */
.L_x_10942:
[----:B-----5:R3:W-:Y:S01]  /*9260*/  STS.128 [R58], R12 ;  /* 0x0000000c3a007388 */ /* 0x0207e20000000c00 */
[----:B------:R-:W-:Y:S05]  /*9270*/  BRA `(.L_x_10940) ;  /* 0x0000000000047947 */ /* 0x000fea0003800000 */
.L_x_10941:
[----:B------:R2:W-:Y:S02]  /*9280*/  STS.128 [R58], RZ ;  /* 0x000000ff3a007388 */ /* 0x0005e40000000c00 */
.L_x_10940:
[----:B------:R-:W-:Y:S05]  /*9290*/  BSYNC.RECONVERGENT B1 ;  /* 0x0000000000017941 */ /* 0x000fea0003800200 */
.L_x_10939:
        /* <DEDUP_REMOVED lines=30> */
[----:B----4-:R-:W-:Y:S02]  /*9480*/  HADD2.F32 R8, -RZ, R4.H1_H1 ;  /* 0x30000004ff087230 */ /* 0x010fe40000004100 */
        /* <DEDUP_REMOVED lines=10> */
[----:B------:R-:W-:Y:S02]  /*9530*/  HADD2.F32 R5, -RZ, R5.H0_H0 ;  /* 0x20000005ff057230 */ /* 0x000fe40000004100 */
[----:B------:R-:W-:Y:S02]  /*9540*/  HADD2.F32 R2, -RZ, R20.H1_H1 ;  /* 0x30000014ff027230 */ /* 0x000fe40000004100 */
[----:B------:R-:W-:-:S02]  /*9550*/  HADD2.F32 R7, -RZ, R7.H0_H0 ;  /* 0x20000007ff077230 */ /* 0x000fc40000004100 */
[----:B------:R-:W-:Y:S01]  /*9560*/  FFMA.FTZ R15, R29, R8, R15 ;  /* 0x000000081d0f7223 */ /* 0x000fe2000001000f */
[C---:B------:R-:W-:Y:S01]  /*9570*/  FMUL.FTZ R8, R13.reuse, R4 ;  /* 0x000000040d087220 */ /* 0x040fe20000410000 */
[----:B------:R-:W-:Y:S01]  /*9580*/  FMUL.FTZ R31, R13, R6 ;  /* 0x000000060d1f7220 */ /* 0x000fe20000410000 */
[----:B------:R-:W-:Y:S01]  /*9590*/  FFMA.FTZ R30, R29, R14, -R30 ;  /* 0x0000000e1d1e7223 */ /* 0x000fe2000001081e */
[----:B------:R-:W-:Y:S02]  /*95a0*/  HADD2.F32 R20, -RZ, R20.H0_H0 ;  /* 0x20000014ff147230 */ /* 0x000fe40000004100 */
        /* <DEDUP_REMOVED lines=12> */
.L_x_10947:
[----:B------:R-:W-:Y:S05]  /*9670*/  BSYNC.RECONVERGENT B0 ;  /* 0x0000000000007941 */ /* 0x000fea0003800200 */
.L_x_10946:
[----:B-----5:R1:W-:Y:S02]  /*9680*/  STS.128 [R58+0x800], R12 ;  /* 0x0008000c3a007388 */ /* 0x0203e40000000c00 */
.L_x_10945:
[----:B------:R-:W-:Y:S05]  /*9690*/  BSYNC.RECONVERGENT B1 ;  /* 0x0000000000017941 */ /* 0x000fea0003800200 */
.L_x_10944:
        /* <DEDUP_REMOVED lines=62> */
.L_x_10951:
[----:B------:R-:W-:Y:S05]  /*9a80*/  BSYNC.RECONVERGENT B0 ;  /* 0x0000000000007941 */ /* 0x000fea0003800200 */
.L_x_10950:
[----:B-----5:R1:W-:Y:S02]  /*9a90*/  STS.128 [R58+0x1000], R12 ;  /* 0x0010000c3a007388 */ /* 0x0203e40000000c00 */
.L_x_10949:
[----:B------:R-:W-:Y:S05]  /*9aa0*/  BSYNC.RECONVERGENT B1 ;  /* 0x0000000000017941 */ /* 0x000fea0003800200 */
.L_x_10948:
        /* <DEDUP_REMOVED lines=25> */
[--C-:B------:R-:W-:Y:S02]  /*9c40*/  HADD2.F32 R13, -RZ, R12.reuse.H1_H1 ;  /* 0x3000000cff0d7230 */ /* 0x100fe40000004100 */
[----:B------:R-:W-:-:S02]  /*9c50*/  HADD2.F32 R17, -RZ, R12.H0_H0 ;  /* 0x2000000cff117230 */ /* 0x000fc40000004100 */
[----:B------:R-:W-:Y:S02]  /*9c60*/  HADD2.F32 R16, -RZ, R15.H0_H0 ;  /* 0x2000000fff107230 */ /* 0x000fe40000004100 */
[--C-:B---3--:R-:W-:Y:S02]  /*9c70*/  HADD2.F32 R7, -RZ, R4.reuse.H1_H1 ;  /* 0x30000004ff077230 */ /* 0x108fe40000004100 */
[----:B------:R-:W-:Y:S02]  /*9c80*/  HADD2.F32 R4, -RZ, R4.H0_H0 ;  /* 0x20000004ff047230 */ /* 0x000fe40000004100 */
[--C-:B--2---:R-:W-:Y:S02]  /*9c90*/  HADD2.F32 R6, -RZ, R2.reuse.H1_H1 ;  /* 0x30000002ff067230 */ /* 0x104fe40000004100 */
[----:B------:R-:W-:Y:S02]  /*9ca0*/  HADD2.F32 R2, -RZ, R2.H0_H0 ;  /* 0x20000002ff027230 */ /* 0x000fe40000004100 */
[C---:B------:R-:W-:Y:S01]  /*9cb0*/  FMUL.FTZ R19, R8.reuse, R7 ;  /* 0x0000000708137220 */ /* 0x040fe20000410000 */
[----:B------:R-:W-:-:S02]  /*9cc0*/  FMUL.FTZ R12, R8, R6 ;  /* 0x00000006080c7220 */ /* 0x000fc40000410000 */
[C---:B------:R-:W-:Y:S01]  /*9cd0*/  FMUL.FTZ R8, R13.reuse, R2 ;  /* 0x000000020d087220 */ /* 0x040fe20000410000 */
[----:B------:R-:W-:Y:S01]  /*9ce0*/  FMUL.FTZ R13, R13, R4 ;  /* 0x000000040d0d7220 */ /* 0x000fe20000410000 */
[C---:B------:R-:W-:Y:S01]  /*9cf0*/  FFMA.FTZ R12, R9.reuse, R7, -R12 ;  /* 0x00000007090c7223 */ /* 0x040fe2000001080c */
[----:B------:R-:W-:Y:S01]  /*9d00*/  FFMA.FTZ R19, R9, R6, R19 ;  /* 0x0000000609137223 */ /* 0x000fe20000010013 */
[C---:B------:R-:W-:Y:S01]  /*9d10*/  FFMA.FTZ R8, R17.reuse, R4, -R8 ;  /* 0x0000000411087223 */ /* 0x040fe20000010808 */
[----:B------:R-:W-:Y:S01]  /*9d20*/  FFMA.FTZ R13, R17, R2, R13 ;  /* 0x00000002110d7223 */ /* 0x000fe2000001000d */
[----:B------:R-:W-:Y:S02]  /*9d30*/  HADD2.F32 R2, -RZ, R5.H0_H0 ;  /* 0x20000005ff027230 */ /* 0x000fe40000004100 */
[----:B------:R-:W-:Y:S02]  /*9d40*/  HADD2.F32 R7, -RZ, R14.H1_H1 ;  /* 0x3000000eff077230 */ /* 0x000fe40000004100 */
[----:B------:R-:W-:-:S02]  /*9d50*/  HADD2.F32 R4, -RZ, R3.H0_H0 ;  /* 0x20000003ff047230 */ /* 0x000fc40000004100 */
[----:B------:R-:W-:Y:S02]  /*9d60*/  HADD2.F32 R3, -RZ, R3.H1_H1 ;  /* 0x30000003ff037230 */ /* 0x000fe40000004100 */
[----:B------:R-:W-:Y:S02]  /*9d70*/  HADD2.F32 R6, -RZ, R15.H1_H1 ;  /* 0x3000000fff067230 */ /* 0x000fe40000004100 */
[----:B------:R-:W-:Y:S02]  /*9d80*/  HADD2.F32 R5, -RZ, R5.H1_H1 ;  /* 0x30000005ff057230 */ /* 0x000fe40000004100 */
[C---:B------:R-:W-:Y:S01]  /*9d90*/  FMUL.FTZ R9, R7.reuse, R4 ;  /* 0x0000000407097220 */ /* 0x040fe20000410000 */
[----:B------:R-:W-:Y:S01]  /*9da0*/  FMUL.FTZ R15, R7, R2 ;  /* 0x00000002070f7220 */ /* 0x000fe20000410000 */
[----:B------:R-:W-:Y:S02]  /*9db0*/  HADD2.F32 R14, -RZ, R14.H0_H0 ;  /* 0x2000000eff0e7230 */ /* 0x000fe40000004100 */
[C---:B------:R-:W-:Y:S01]  /*9dc0*/  FMUL.FTZ R7, R6.reuse, R3 ;  /* 0x0000000306077220 */ /* 0x040fe20000410000 */
[-C--:B------:R-:W-:Y:S01]  /*9dd0*/  FMUL.FTZ R6, R6, R5.reuse ;  /* 0x0000000506067220 */ /* 0x080fe20000410000 */
[----:B------:R-:W-:Y:S01]  /*9de0*/  F2FP.F16.F32.PACK_AB R8, R13, R8 ;  /* 0x000000080d08723e */ /* 0x000fe200000000ff */
        /* <DEDUP_REMOVED lines=8> */
.L_x_10953:
[----:B------:R-:W-:Y:S05]  /*9e70*/  BSYNC.RECONVERGENT B0 ;  /* 0x0000000000007941 */ /* 0x000fea0003800200 */
.L_x_10952:
[----:B-----5:R1:W-:Y:S01]  /*9e80*/  STS.128 [R58+0x1800], R12 ;  /* 0x0018000c3a007388 */ /* 0x0203e20000000c00 */
[----:B------:R-:W-:Y:S05]  /*9e90*/  BRA `(.L_x_10937) ;  /* 0x0000001400ec7947 */ /* 0x000fea0003800000 */
.L_x_10938:
        /* <DEDUP_REMOVED lines=24> */
[----:B------:R-:W-:Y:S02]  /*a020*/  LEA.HI.X R17, R34, R127, R35, 0x1, P2 ;  /* 0x0000007f22117211 */ /* 0x000fe400010f0c23 */
[----:B------:R-:W-:Y:S02]  /*a030*/  SHF.L.U64.HI R13, R0, 0x1, R13 ;  /* 0x00000001000d7819 */ /* 0x000fe4000001020d */
[----:B------:R-:W-:Y:S02]  /*a040*/  IADD3 R4, P0, PT, R26, R15, RZ ;  /* 0x0000000f1a047210 */ /* 0x000fe40007f1e0ff */
[----:B------:R-:W2:Y:S02]  /*a050*/  LD.E.128 R16, desc[UR4][R16.64] ;  /* 0x0000000410107980 */ /* 0x000ea4000c101d00 */
[----:B------:R-:W-:Y:S02]  /*a060*/  IADD3.X R5, PT, PT, R27, R13, RZ, P0, !PT ;  /* 0x0000000d1b057210 */ /* 0x000fe400007fe4ff */
[----:B------:R-:W-:-:S04]  /*a070*/  IADD3 R12, P0, PT, R24, R15, RZ ;  /* 0x0000000f180c7210 */ /* 0x000fc80007f1e0ff */
[----:B------:R-:W3:Y:S01]  /*a080*/  LD.E.128 R4, desc[UR4][R4.64] ;  /* 0x0000000404047980 */ /* 0x000ee2000c101d00 */
[----:B------:R-:W-:-:S06]  /*a090*/  IADD3.X R13, PT, PT, R25, R13, RZ, P0, !PT ;  /* 0x0000000d190d7210 */ /* 0x000fcc00007fe4ff */
[----:B------:R-:W4:Y:S01]  /*a0a0*/  LD.E.128 R12, desc[UR4][R12.64] ;  /* 0x000000040c0c7980 */ /* 0x000f22000c101d00 */
[--C-:B--2---:R-:W-:Y:S02]  /*a0b0*/  HADD2.F32 R0, -RZ, R16.reuse.H0_H0 ;  /* 0x20000010ff007230 */ /* 0x104fe40000004100 */
[----:B------:R-:W-:Y:S02]  /*a0c0*/  HADD2.F32 R30, -RZ, R16.H1_H1 ;  /* 0x30000010ff1e7230 */ /* 0x000fe40000004100 */
[--C-:B------:R-:W-:Y:S02]  /*a0d0*/  HADD2.F32 R16, -RZ, R17.reuse.H0_H0 ;  /* 0x20000011ff107230 */ /* 0x100fe40000004100 */
[----:B------:R-:W-:Y:S02]  /*a0e0*/  HADD2.F32 R32, -RZ, R17.H1_H1 ;  /* 0x30000011ff207230 */ /* 0x000fe40000004100 */
[--C-:B------:R-:W-:Y:S02]  /*a0f0*/  HADD2.F32 R17, -RZ, R18.reuse.H0_H0 ;  /* 0x20000012ff117230 */ /* 0x100fe40000004100 */
[----:B------:R-:W-:-:S02]  /*a100*/  HADD2.F32 R38, -RZ, R18.H1_H1 ;  /* 0x30000012ff267230 */ /* 0x000fc40000004100 */
[--C-:B------:R-:W-:Y:S02]  /*a110*/  HADD2.F32 R18, -RZ, R19.reuse.H0_H0 ;  /* 0x20000013ff127230 */ /* 0x100fe40000004100 */
[----:B------:R-:W-:Y:S02]  /*a120*/  HADD2.F32 R40, -RZ, R19.H1_H1 ;  /* 0x30000013ff287230 */ /* 0x000fe40000004100 */
[--C-:B---3--:R-:W-:Y:S02]  /*a130*/  HADD2.F32 R19, -RZ, R4.reuse.H0_H0 ;  /* 0x20000004ff137230 */ /* 0x108fe40000004100 */
[----:B------:R-:W-:Y:S02]  /*a140*/  HADD2.F32 R43, -RZ, R4.H1_H1 ;  /* 0x30000004ff2b7230 */ /* 0x000fe40000004100 */
[--C-:B------:R-:W-:Y:S02]  /*a150*/  HADD2.F32 R41, -RZ, R5.reuse.H0_H0 ;  /* 0x20000005ff297230 */ /* 0x100fe40000004100 */
[----:B------:R-:W-:Y:S01]  /*a160*/  @!P1 FADD.FTZ R19, -R19, -RZ ;  /* 0x800000ff13139221 */ /* 0x000fe20000010100 */
[----:B------:R-:W-:-:S02]  /*a170*/  HADD2.F32 R5, -RZ, R5.H1_H1 ;  /* 0x30000005ff057230 */ /* 0x000fc40000004100 */
[----:B------:R-:W-:Y:S01]  /*a180*/  @!P1 FADD.FTZ R43, -R43, -RZ ;  /* 0x800000ff2b2b9221 */ /* 0x000fe20000010100 */
        /* <DEDUP_REMOVED lines=8> */
[----:B-----5:R-:W-:Y:S02]  /*a210*/  HADD2.F32 R5, -RZ, R20.H0_H0 ;  /* 0x20000014ff057230 */ /* 0x020fe40000004100 */
[----:B------:R-:W-:Y:S01]  /*a220*/  @!P1 FADD.FTZ R7, -R7, -RZ ;  /* 0x800000ff07079221 */ /* 0x000fe20000010100 */
[----:B------:R-:W-:Y:S01]  /*a230*/  FMUL.FTZ R17, R17, R4 ;  /* 0x0000000411117220 */ /* 0x000fe20000410000 */
[----:B----4-:R-:W-:Y:S02]  /*a240*/  HADD2.F32 R4, -RZ, R12.H0_H0 ;  /* 0x2000000cff047230 */ /* 0x010fe40000004100 */
[----:B------:R-:W-:Y:S01]  /*a250*/  FMUL.FTZ R0, R0, R19 ;  /* 0x0000001300007220 */ /* 0x000fe20000410000 */
[----:B------:R-:W-:Y:S01]  /*a260*/  FMUL.FTZ R40, R40, R7 ;  /* 0x0000000728287220 */ /* 0x000fe20000410000 */
[----:B------:R-:W-:Y:S02]  /*a270*/  HADD2.F32 R7, -RZ, R21.H0_H0 ;  /* 0x20000015ff077230 */ /* 0x000fe40000004100 */
[----:B------:R-:W-:Y:S01]  /*a280*/  FMUL.FTZ R16, R16, R41 ;  /* 0x0000002910107220 */ /* 0x000fe20000410000 */
[----:B------:R-:W-:-:S02]  /*a290*/  HADD2.F32 R6, -RZ, R13.H0_H0 ;  /* 0x2000000dff067230 */ /* 0x000fc40000004100 */
[----:B------:R-:W-:Y:S01]  /*a2a0*/  @!P1 FADD.FTZ R47, -R47, -RZ ;  /* 0x800000ff2f2f9221 */ /* 0x000fe20000010100 */
[----:B------:R-:W-:Y:S01]  /*a2b0*/  @!P1 FADD.FTZ R45, -R45, -RZ ;  /* 0x800000ff2d2d9221 */ /* 0x000fe20000010100 */
[----:B------:R-:W-:Y:S01]  /*a2c0*/  FFMA.FTZ R0, R5, R4, R0 ;  /* 0x0000000405007223 */ /* 0x000fe20000010000 */
[----:B------:R-:W-:Y:S01]  /*a2d0*/  FMUL.FTZ R30, R30, R43 ;  /* 0x0000002b1e1e7220 */ /* 0x000fe20000410000 */
[----:B------:R-:W-:Y:S02]  /*a2e0*/  HADD2.F32 R19, -RZ, R20.H1_H1 ;  /* 0x30000014ff137230 */ /* 0x000fe40000004100 */
[----:B------:R-:W-:Y:S01]  /*a2f0*/  FFMA.FTZ R6, R7, R6, R16 ;  /* 0x0000000607067223 */ /* 0x000fe20000010010 */
[----:B------:R-:W-:Y:S02]  /*a300*/  HADD2.F32 R41, -RZ, R15.H0_H0 ;  /* 0x2000000fff297230 */ /* 0x000fe40000004100 */
[----:B------:R-:W-:Y:S01]  /*a310*/  FMUL.FTZ R38, R38, R47 ;  /* 0x0000002f26267220 */ /* 0x000fe20000410000 */
[----:B------:R-:W-:-:S02]  /*a320*/  HADD2.F32 R5, -RZ, R23.H0_H0 ;  /* 0x20000017ff057230 */ /* 0x000fc40000004100 */
[----:B------:R-:W-:Y:S01]  /*a330*/  FMUL.FTZ R18, R18, R45 ;  /* 0x0000002d12127220 */ /* 0x000fe20000410000 */
[----:B------:R-:W-:Y:S02]  /*a340*/  HADD2.F32 R12, -RZ, R12.H1_H1 ;  /* 0x3000000cff0c7230 */ /* 0x000fe40000004100 */
[----:B------:R-:W-:Y:S02]  /*a350*/  HADD2.F32 R13, -RZ, R13.H1_H1 ;  /* 0x3000000dff0d7230 */ /* 0x000fe40000004100 */
[----:B------:R-:W-:Y:S01]  /*a360*/  FFMA.FTZ R5, R5, R41, R18 ;  /* 0x0000002905057223 */ /* 0x000fe20000010012 */
[--C-:B------:R-:W-:Y:S02]  /*a370*/  HADD2.F32 R20, -RZ, R14.reuse.H0_H0 ;  /* 0x2000000eff147230 */ /* 0x100fe40000004100 */
[----:B------:R-:W-:Y:S01]  /*a380*/  FFMA.FTZ R19, R19, R12, R30 ;  /* 0x0000000c13137223 */ /* 0x000fe2000001001e */
[----:B------:R-:W-:Y:S02]  /*a390*/  HADD2.F32 R43, -RZ, R14.H1_H1 ;  /* 0x3000000eff2b7230 */ /* 0x000fe40000004100 */
[----:B------:R-:W-:-:S02]  /*a3a0*/  HADD2.F32 R15, -RZ, R15.H1_H1 ;  /* 0x3000000fff0f7230 */ /* 0x000fc40000004100 */
[----:B------:R-:W-:Y:S02]  /*a3b0*/  HADD2.F32 R21, -RZ, R21.H1_H1 ;  /* 0x30000015ff157230 */ /* 0x000fe40000004100 */
[--C-:B------:R-:W-:Y:S02]  /*a3c0*/  HADD2.F32 R4, -RZ, R22.reuse.H0_H0 ;  /* 0x20000016ff047230 */ /* 0x100fe40000004100 */
[----:B------:R-:W-:Y:S02]  /*a3d0*/  HADD2.F32 R7, -RZ, R22.H1_H1 ;  /* 0x30000016ff077230 */ /* 0x000fe40000004100 */
[----:B------:R-:W-:Y:S01]  /*a3e0*/  FFMA.FTZ R13, R21, R13, R32 ;  /* 0x0000000d150d7223 */ /* 0x000fe20000010020 */
[----:B------:R-:W-:Y:S02]  /*a3f0*/  HADD2.F32 R23, -RZ, R23.H1_H1 ;  /* 0x30000017ff177230 */ /* 0x000fe40000004100 */
[----:B------:R-:W-:Y:S01]  /*a400*/  FFMA.FTZ R4, R4, R20, R17 ;  /* 0x0000001404047223 */ /* 0x000fe20000010011 */
[----:B------:R-:W-:Y:S01]  /*a410*/  F2FP.F16.F32.PACK_AB R20, R19, R0 ;  /* 0x000000001314723e */ /* 0x000fe200000000ff */
[----:B------:R-:W-:Y:S01]  /*a420*/  FFMA.FTZ R7, R7, R43, R38 ;  /* 0x0000002b07077223 */ /* 0x000fe20000010026 */
[----:B------:R-:W-:Y:S01]  /*a430*/  F2FP.F16.F32.PACK_AB R21, R13, R6 ;  /* 0x000000060d15723e */ /* 0x000fe200000000ff */
[----:B------:R-:W-:-:S03]  /*a440*/  FFMA.FTZ R40, R23, R15, R40 ;  /* 0x0000000f17287223 */ /* 0x000fc60000010028 */
[----:B------:R-:W-:Y:S02]  /*a450*/  F2FP.F16.F32.PACK_AB R22, R7, R4 ;  /* 0x000000040716723e */ /* 0x000fe400000000ff */
[----:B------:R-:W-:Y:S02]  /*a460*/  F2FP.F16.F32.PACK_AB R23, R40, R5 ;  /* 0x000000052817723e */ /* 0x000fe400000000ff */
.L_x_10958:
[----:B------:R-:W-:Y:S05]  /*a470*/  BSYNC.RECONVERGENT B0 ;  /* 0x0000000000007941 */ /* 0x000fea0003800200 */
.L_x_10957:
[----:B-----5:R2:W-:Y:S01]  /*a480*/  STS.128 [R58], R20 ;  /* 0x000000143a007388 */ /* 0x0205e20000000c00 */
[----:B------:R-:W-:Y:S05]  /*a490*/  BRA `(.L_x_10955) ;  /* 0x0000000000047947 */ /* 0x000fea0003800000 */
.L_x_10956:
[----:B------:R3:W-:Y:S02]  /*a4a0*/  STS.128 [R58], RZ ;  /* 0x000000ff3a007388 */ /* 0x0007e40000000c00 */
.L_x_10955:
[----:B------:R-:W-:Y:S05]  /*a4b0*/  BSYNC.RECONVERGENT B1 ;  /* 0x0000000000017941 */ /* 0x000fea0003800200 */
.L_x_10954:
        /* <DEDUP_REMOVED lines=90> */
.L_x_10962:
[----:B------:R-:W-:Y:S05]  /*aa60*/  BSYNC.RECONVERGENT B0 ;  /* 0x0000000000007941 */ /* 0x000fea0003800200 */
.L_x_10961:
[----:B-----5:R4:W-:Y:S02]  /*aa70*/  STS.128 [R58+0x800], R20 ;  /* 0x000800143a007388 */ /* 0x0209e40000000c00 */
.L_x_10960:
[----:B------:R-:W-:Y:S05]  /*aa80*/  BSYNC.RECONVERGENT B1 ;  /* 0x0000000000017941 */ /* 0x000fea0003800200 */
.L_x_10959:
        /* <DEDUP_REMOVED lines=57> */
[----:B---3--:R-:W-:-:S02]  /*ae20*/  HADD2.F32 R4, -RZ, R12.H0_H0 ;  /* 0x2000000cff047230 */ /* 0x008fc40000004100 */
        /* <DEDUP_REMOVED lines=33> */
.L_x_10966:
[----:B------:R-:W-:Y:S05]  /*b040*/  BSYNC.RECONVERGENT B0 ;  /* 0x0000000000007941 */ /* 0x000fea0003800200 */
.L_x_10965:
[----:B-----5:R4:W-:Y:S02]  /*b050*/  STS.128 [R58+0x1000], R20 ;  /* 0x001000143a007388 */ /* 0x0209e40000000c00 */
.L_x_10964:
[----:B------:R-:W-:Y:S05]  /*b060*/  BSYNC.RECONVERGENT B1 ;  /* 0x0000000000017941 */ /* 0x000fea0003800200 */
.L_x_10963:
        /* <DEDUP_REMOVED lines=29> */
[----:B------:R-:W4:Y:S01]  /*b240*/  LD.E.128 R4, desc[UR4][R4.64] ;  /* 0x0000000404047980 */ /* 0x000f22000c101d00 */
[----:B------:R-:W-:-:S06]  /*b250*/  IADD3.X R13, PT, PT, R25, R9, RZ, P0, !PT ;  /* 0x00000009190d7210 */ /* 0x000fcc00007fe4ff */
[----:B------:R-:W3:Y:S01]  /*b260*/  LD.E.128 R12, desc[UR4][R12.64] ;  /* 0x000000040c0c7980 */ /* 0x000ee2000c101d00 */
[--C-:B--2---:R-:W-:Y:S02]  /*b270*/  HADD2.F32 R9, -RZ, R19.reuse.H0_H0 ;  /* 0x20000013ff097230 */ /* 0x104fe40000004100 */
[----:B------:R-:W-:Y:S02]  /*b280*/  HADD2.F32 R24, -RZ, R19.H1_H1 ;  /* 0x30000013ff187230 */ /* 0x000fe40000004100 */
        /* <DEDUP_REMOVED lines=14> */
[----:B------:R-:W-:Y:S02]  /*b370*/  HADD2.F32 R2, -RZ, R16.H0_H0 ;  /* 0x20000010ff027230 */ /* 0x000fe40000004100 */
[----:B------:R-:W-:Y:S01]  /*b380*/  @!P1 FADD.FTZ R6, -R6, -RZ ;  /* 0x800000ff06069221 */ /* 0x000fe20000010100 */
[----:B------:R-:W-:Y:S02]  /*b390*/  HADD2.F32 R3, -RZ, R17.H0_H0 ;  /* 0x20000011ff037230 */ /* 0x000fe40000004100 */
[----:B------:R-:W-:Y:S01]  /*b3a0*/  @!P1 FADD.FTZ R7, -R7, -RZ ;  /* 0x800000ff07079221 */ /* 0x000fe20000010100 */
[----:B------:R-:W-:Y:S02]  /*b3b0*/  HADD2.F32 R8, -RZ, R18.H0_H0 ;  /* 0x20000012ff087230 */ /* 0x000fe40000004100 */
[----:B------:R-:W-:Y:S01]  /*b3c0*/  FMUL.FTZ R2, R2, R19 ;  /* 0x0000001302027220 */ /* 0x000fe20000410000 */
[----:B------:R-:W-:-:S02]  /*b3d0*/  HADD2.F32 R16, -RZ, R16.H1_H1 ;  /* 0x30000010ff107230 */ /* 0x000fc40000004100 */
[----:B------:R-:W-:Y:S01]  /*b3e0*/  FMUL.FTZ R3, R3, R4 ;  /* 0x0000000403037220 */ /* 0x000fe20000410000 */
[----:B------:R-:W-:Y:S01]  /*b3f0*/  FMUL.FTZ R9, R9, R6 ;  /* 0x0000000609097220 */ /* 0x000fe20000410000 */
[--C-:B---3--:R-:W-:Y:S02]  /*b400*/  HADD2.F32 R4, -RZ, R12.reuse.H0_H0 ;  /* 0x2000000cff047230 */ /* 0x108fe40000004100 */
[----:B------:R-:W-:Y:S01]  /*b410*/  FMUL.FTZ R8, R8, R5 ;  /* 0x0000000508087220 */ /* 0x000fe20000410000 */
[----:B------:R-:W-:Y:S02]  /*b420*/  HADD2.F32 R19, -RZ, R12.H1_H1 ;  /* 0x3000000cff137230 */ /* 0x000fe40000004100 */
[----:B------:R-:W-:Y:S01]  /*b430*/  FMUL.FTZ R24, R24, R7 ;  /* 0x0000000718187220 */ /* 0x000fe20000410000 */
[----:B-----5:R-:W-:Y:S02]  /*b440*/  HADD2.F32 R6, -RZ, R21.H0_H0 ;  /* 0x20000015ff067230 */ /* 0x020fe40000004100 */
[----:B------:R-:W-:Y:S01]  /*b450*/  FMUL.FTZ R16, R16, R25 ;  /* 0x0000001910107220 */ /* 0x000fe20000410000 */
[----:B------:R-:W-:-:S02]  /*b460*/  HADD2.F32 R12, -RZ, R13.H0_H0 ;  /* 0x2000000dff0c7230 */ /* 0x000fc40000004100 */
[--C-:B------:R-:W-:Y:S02]  /*b470*/  HADD2.F32 R5, -RZ, R20.reuse.H0_H0 ;  /* 0x20000014ff057230 */ /* 0x100fe40000004100 */
[----:B------:R-:W-:Y:S02]  /*b480*/  HADD2.F32 R7, -RZ, R20.H1_H1 ;  /* 0x30000014ff077230 */ /* 0x000fe40000004100 */
[----:B------:R-:W-:Y:S01]  /*b490*/  FFMA.FTZ R3, R6, R12, R3 ;  /* 0x0000000c06037223 */ /* 0x000fe20000010003 */
[----:B------:R-:W-:Y:S02]  /*b4a0*/  HADD2.F32 R17, -RZ, R17.H1_H1 ;  /* 0x30000011ff117230 */ /* 0x000fe40000004100 */
[----:B------:R-:W-:Y:S01]  /*b4b0*/  FFMA.FTZ R2, R5, R4, R2 ;  /* 0x0000000405027223 */ /* 0x000fe20000010002 */
[----:B------:R-:W-:Y:S02]  /*b4c0*/  HADD2.F32 R18, -RZ, R18.H1_H1 ;  /* 0x30000012ff127230 */ /* 0x000fe40000004100 */
[----:B------:R-:W-:Y:S01]  /*b4d0*/  FFMA.FTZ R7, R7, R19, R16 ;  /* 0x0000001307077223 */ /* 0x000fe20000010010 */
[----:B------:R-:W-:-:S02]  /*b4e0*/  HADD2.F32 R20, -RZ, R13.H1_H1 ;  /* 0x3000000dff147230 */ /* 0x000fc40000004100 */
[----:B------:R-:W-:Y:S01]  /*b4f0*/  FMUL.FTZ R17, R17, R26 ;  /* 0x0000001a11117220 */ /* 0x000fe20000410000 */
[--C-:B------:R-:W-:Y:S02]  /*b500*/  HADD2.F32 R13, -RZ, R14.reuse.H0_H0 ;  /* 0x2000000eff0d7230 */ /* 0x100fe40000004100 */
[----:B------:R-:W-:Y:S01]  /*b510*/  FMUL.FTZ R18, R18, R27 ;  /* 0x0000001b12127220 */ /* 0x000fe20000410000 */
[----:B------:R-:W-:Y:S02]  /*b520*/  HADD2.F32 R25, -RZ, R14.H1_H1 ;  /* 0x3000000eff197230 */ /* 0x000fe40000004100 */
[----:B------:R-:W-:Y:S02]  /*b530*/  HADD2.F32 R14, -RZ, R15.H0_H0 ;  /* 0x2000000fff0e7230 */ /* 0x000fe40000004100 */
[----:B------:R-:W-:Y:S02]  /*b540*/  HADD2.F32 R6, -RZ, R23.H0_H0 ;  /* 0x20000017ff067230 */ /* 0x000fe40000004100 */
[----:B------:R-:W-:-:S02]  /*b550*/  HADD2.F32 R15, -RZ, R15.H1_H1 ;  /* 0x3000000fff0f7230 */ /* 0x000fc40000004100 */
[----:B------:R-:W-:Y:S02]  /*b560*/  HADD2.F32 R4, -RZ, R21.H1_H1 ;  /* 0x30000015ff047230 */ /* 0x000fe40000004100 */
[----:B------:R-:W-:Y:S01]  /*b570*/  FFMA.FTZ R6, R6, R14, R9 ;  /* 0x0000000e06067223 */ /* 0x000fe20000010009 */
        /* <DEDUP_REMOVED lines=11> */
.L_x_10968:
[----:B------:R-:W-:Y:S05]  /*b630*/  BSYNC.RECONVERGENT B0 ;  /* 0x0000000000007941 */ /* 0x000fea0003800200 */
.L_x_10967:
[----:B-----5:R2:W-:Y:S02]  /*b640*/  STS.128 [R58+0x1800], R20 ;  /* 0x001800143a007388 */ /* 0x0205e40000000c00 */
.L_x_10937:
[----:B------:R-:W-:Y:S05]  /*b650*/  BSYNC.RECONVERGENT B2 ;  /* 0x0000000000027941 */ /* 0x000fea0003800200 */
.L_x_10928:
        /* <DEDUP_REMOVED lines=12> */
.L_x_10971:
[----:B------:R1:W-:Y:S02]  /*b720*/  STS.128 [R58+0x2000], RZ ;  /* 0x002000ff3a007388 */ /* 0x0003e40000000c00 */
.L_x_10970:
[----:B------:R-:W-:Y:S05]  /*b730*/  BSYNC.RECONVERGENT B0 ;  /* 0x0000000000007941 */ /* 0x000fea0003800200 */
.L_x_10969:
        /* <DEDUP_REMOVED lines=14> */
.L_x_10974:
[----:B------:R1:W-:Y:S02]  /*b820*/  STS.128 [R58+0x2800], RZ ;  /* 0x002800ff3a007388 */ /* 0x0003e40000000c00 */
.L_x_10973:
[----:B------:R-:W-:Y:S05]  /*b830*/  BSYNC.RECONVERGENT B0 ;  /* 0x0000000000007941 */ /* 0x000fea0003800200 */
.L_x_10972:
        /* <DEDUP_REMOVED lines=12> */
.L_x_10977:
[----:B------:R1:W-:Y:S02]  /*b900*/  STS.128 [R58+0x3000], RZ ;  /* 0x003000ff3a007388 */ /* 0x0003e40000000c00 */
.L_x_10976:
[----:B------:R-:W-:Y:S05]  /*b910*/  BSYNC.RECONVERGENT B0 ;  /* 0x0000000000007941 */ /* 0x000fea0003800200 */
.L_x_10975:
        /* <DEDUP_REMOVED lines=12> */
.L_x_10980:
[----:B------:R1:W-:Y:S02]  /*b9e0*/  STS.128 [R58+0x3800], RZ ;  /* 0x003800ff3a007388 */ /* 0x0003e40000000c00 */
.L_x_10979:
[----:B------:R-:W-:Y:S05]  /*b9f0*/  BSYNC.RECONVERGENT B0 ;  /* 0x0000000000007941 */ /* 0x000fea0003800200 */
.L_x_10978:
[----:B---3--:R-:W-:Y:S01]  /*ba00*/  IADD3 R12, PT, PT, R128, 0x40, RZ ;  /* 0x00000040800c7810 */ /* 0x008fe20007ffe0ff */
[----:B------:R-:W-:Y:S03]  /*ba10*/  BSSY.RECONVERGENT B0, `(.L_x_10981) ;  /* 0x0000010000007945 */ /* 0x000fe60003800200 */
[----:B------:R-:W-:-:S13]  /*ba20*/  ISETP.GE.AND P0, PT, R12, R3, PT ;  /* 0x000000030c00720c */ /* 0x000fda0003f06270 */
[----:B------:R-:W-:Y:S05]  /*ba30*/  @P0 BRA `(.L_x_10982) ;  /* 0x0000000000340947 */ /* 0x000fea0003800000 */
[----:B------:R-:W-:-:S13]  /*ba40*/  ISETP.GE.AND P0, PT, R10, R183, PT ;  /* 0x000000b70a00720c */ /* 0x000fda0003f06270 */
        /* <DEDUP_REMOVED lines=11> */
.L_x_10983:
[----:B------:R3:W-:Y:S02]  /*bb00*/  STS.128 [R58+0x4000], RZ ;  /* 0x004000ff3a007388 */ /* 0x0007e40000000c00 */
.L_x_10982:
[----:B------:R-:W-:Y:S05]  /*bb10*/  BSYNC.RECONVERGENT B0 ;  /* 0x0000000000007941 */ /* 0x000fea0003800200 */
.L_x_10981:
        /* <DEDUP_REMOVED lines=13> */
.L_x_10986:
[----:B------:R1:W-:Y:S02]  /*bbf0*/  STS.128 [R58+0x4800], RZ ;  /* 0x004800ff3a007388 */ /* 0x0003e40000000c00 */
.L_x_10985:
[----:B------:R-:W-:Y:S05]  /*bc00*/  BSYNC.RECONVERGENT B0 ;  /* 0x0000000000007941 */ /* 0x000fea0003800200 */
.L_x_10984:
[----:B-1----:R-:W-:Y:S01]  /*bc10*/  IADD3 R4, PT, PT, R128, 0x60, RZ ;  /* 0x0000006080047810 */ /* 0x002fe20007ffe0ff */
        /* <DEDUP_REMOVED lines=15> */
.L_x_10989:
[----:B------:R1:W-:Y:S02]  /*bd10*/  STS.128 [R58+0x5000], RZ ;  /* 0x005000ff3a007388 */ /* 0x0003e40000000c00 */
.L_x_10988:
[----:B------:R-:W-:Y:S05]  /*bd20*/  BSYNC.RECONVERGENT B0 ;  /* 0x0000000000007941 */ /* 0x000fea0003800200 */
.L_x_10987:
[----:B------:R-:W-:Y:S01]  /*bd30*/  VIADD R128, R128, 0x70 ;  /* 0x0000007080807836 */ /* 0x000fe20000000000 */
[----:B------:R-:W-:Y:S01]  /*bd40*/  BSSY.RECONVERGENT B0, `(.L_x_10990) ;  /* 0x0000010000007945 */ /* 0x000fe20003800200 */
[----:B-12---:R-:W-:-:S03]  /*bd50*/  IMAD.SHL.U32 R14, R65, 0x20, RZ ;  /* 0x00000020410e7824 */ /* 0x006fc600078e00ff */
[----:B------:R-:W-:Y:S02]  /*bd60*/  ISETP.GE.AND P0, PT, R128, R3, PT ;  /* 0x000000038000720c */ /* 0x000fe40003f06270 */
[----:B------:R-:W-:-:S11]  /*bd70*/  LOP3.LUT R171, R63, 0x7c00, R14, 0xf8, !PT ;  /* 0x00007c003fab7812 */ /* 0x000fd600078ef80e */
        /* <DEDUP_REMOVED lines=11> */
.L_x_10992:
[----:B------:R2:W-:Y:S02]  /*be30*/  STS.128 [R58+0x5800], RZ ;  /* 0x005800ff3a007388 */ /* 0x0005e40000000c00 */
.L_x_10991:
[----:B------:R-:W-:Y:S05]  /*be40*/  BSYNC.RECONVERGENT B0 ;  /* 0x0000000000007941 */ /* 0x000fea0003800200 */
.L_x_10990:
        /* <DEDUP_REMOVED lines=15> */
.L_x_10995:
[----:B------:R1:W-:Y:S01]  /*bf40*/  STS.128 [R58+0x6000], RZ ;  /* 0x006000ff3a007388 */ /* 0x0003e20000000c00 */
[----:B------:R-:W-:Y:S05]  /*bf50*/  BRA `(.L_x_10996) ;  /* 0x0000000000047947 */ /* 0x000fea0003800000 */
.L_x_10994:
[----:B------:R1:W-:Y:S02]  /*bf60*/  STS.128 [R58+0x6000], RZ ;  /* 0x006000ff3a007388 */ /* 0x0003e40000000c00 */
.L_x_10996:
[----:B------:R-:W-:Y:S05]  /*bf70*/  BSYNC.RECONVERGENT B0 ;  /* 0x0000000000007941 */ /* 0x000fea0003800200 */
.L_x_10993:
[----:B------:R-:W-:Y:S01]  /*bf80*/  ISETP.GE.AND P0, PT, R0, R3, PT ;  /* 0x000000030000720c */ /* 0x000fe20003f06270 */
[C---:B-1----:R-:W-:Y:S01]  /*bf90*/  IMAD.SHL.U32 R9, R69.reuse, 0x2, RZ ;  /* 0x0000000245097824 */ /* 0x042fe200078e00ff */
[----:B------:R-:W-:Y:S01]  /*bfa0*/  SHF.L.U64.HI R8, R69, 0x1, R70 ;  /* 0x0000000145087819 */ /* 0x000fe20000010246 */
[----:B------:R-:W-:Y:S03]  /*bfb0*/  BSSY.RECONVERGENT B0, `(.L_x_10997) ;  /* 0x000000d000007945 */ /* 0x000fe60003800200 */
[----:B------:R-:W-:-:S05]  /*bfc0*/  IADD3 R14, P1, PT, R9, R180, RZ ;  /* 0x000000b4090e7210 */ /* 0x000fca0007f3e0ff */
        /* <DEDUP_REMOVED lines=10> */
.L_x_10999:
[----:B------:R1:W-:Y:S02]  /*c070*/  STS.128 [R58+0x6800], RZ ;  /* 0x006800ff3a007388 */ /* 0x0003e40000000c00 */
.L_x_10998:
[----:B------:R-:W-:Y:S05]  /*c080*/  BSYNC.RECONVERGENT B0 ;  /* 0x0000000000007941 */ /* 0x000fea0003800200 */
.L_x_10997:
        /* <DEDUP_REMOVED lines=13> */
.L_x_11002:
[----:B------:R1:W-:Y:S02]  /*c160*/  STS.128 [R58+0x7000], RZ ;  /* 0x007000ff3a007388 */ /* 0x0003e40000000c00 */
.L_x_11001:
[----:B------:R-:W-:Y:S05]  /*c170*/  BSYNC.RECONVERGENT B0 ;  /* 0x0000000000007941 */ /* 0x000fea0003800200 */
.L_x_11000:
        /* <DEDUP_REMOVED lines=13> */
.L_x_11005:
[----:B------:R1:W-:Y:S02]  /*c250*/  STS.128 [R58+0x7800], RZ ;  /* 0x007800ff3a007388 */ /* 0x0003e40000000c00 */
.L_x_11004:
[----:B------:R-:W-:Y:S05]  /*c260*/  BSYNC.RECONVERGENT B0 ;  /* 0x0000000000007941 */ /* 0x000fea0003800200 */
.L_x_11003:
        /* <DEDUP_REMOVED lines=16> */
.L_x_11008:
[----:B------:R1:W-:Y:S02]  /*c370*/  STS.128 [R58+0x8000], RZ ;  /* 0x008000ff3a007388 */ /* 0x0003e40000000c00 */
.L_x_11007:
[----:B------:R-:W-:Y:S05]  /*c380*/  BSYNC.RECONVERGENT B0 ;  /* 0x0000000000007941 */ /* 0x000fea0003800200 */
.L_x_11006:
        /* <DEDUP_REMOVED lines=13> */
.L_x_11011:
[----:B------:R1:W-:Y:S02]  /*c460*/  STS.128 [R58+0x8800], RZ ;  /* 0x008800ff3a007388 */ /* 0x0003e40000000c00 */
.L_x_11010:
[----:B------:R-:W-:Y:S05]  /*c470*/  BSYNC.RECONVERGENT B0 ;  /* 0x0000000000007941 */ /* 0x000fea0003800200 */
.L_x_11009:
        /* <DEDUP_REMOVED lines=16> */
.L_x_11014:
[----:B------:R1:W-:Y:S02]  /*c580*/  STS.128 [R58+0x9000], RZ ;  /* 0x009000ff3a007388 */ /* 0x0003e40000000c00 */
.L_x_11013:
[----:B------:R-:W-:Y:S05]  /*c590*/  BSYNC.RECONVERGENT B0 ;  /* 0x0000000000007941 */ /* 0x000fea0003800200 */
.L_x_11012:
[----:B------:R-:W-:Y:S01]  /*c5a0*/  ISETP.GE.AND P0, PT, R128, R3, PT ;  /* 0x000000038000720c */ /* 0x000fe20003f06270 */
[----:B------:R-:W-:Y:S01]  /*c5b0*/  BSSY.RECONVERGENT B0, `(.L_x_11015) ;  /* 0x0000011000007945 */ /* 0x000fe20003800200 */
[----:B------:R-:W-:Y:S01]  /*c5c0*/  SHF.R.U32.HI R127, RZ, 0x2, R65 ;  /* 0x00000002ff7f7819 */ /* 0x000fe20000011641 */
[----:B------:R-:W-:-:S03]  /*c5d0*/  IMAD.IADD R171, R60, 0x1, R171 ;  /* 0x000000013cab7824 */ /* 0x000fc600078e02ab */
[----:B------:R-:W-:-:S07]  /*c5e0*/  LOP3.LUT R127, R127, 0x7, RZ, 0xc0, !PT ;  /* 0x000000077f7f7812 */ /* 0x000fce00078ec0ff */
        /* <DEDUP_REMOVED lines=12> */
.L_x_11017:
[----:B------:R1:W-:Y:S02]  /*c6b0*/  STS.128 [R58+0x9800], RZ ;  /* 0x009800ff3a007388 */ /* 0x0003e40000000c00 */
.L_x_11016:
[----:B------:R-:W-:Y:S05]  /*c6c0*/  BSYNC.RECONVERGENT B0 ;  /* 0x0000000000007941 */ /* 0x000fea0003800200 */
.L_x_11015:
[----:B------:R-:W2:Y:S01]  /*c6d0*/  S2UR UR6, SR_CgaCtaId ;  /* 0x00000000000679c3 */ /* 0x000ea20000008800 */
[----:B------:R-:W-:Y:S01]  /*c6e0*/  IMAD.SHL.U32 R66, R66, 0x400, RZ ;  /* 0x0000040042427824 */ /* 0x000fe200078e00ff */
[----:B------:R-:W-:Y:S01]  /*c6f0*/  LOP3.LUT R67, R67, 0x8, R65, 0x78, !PT ;  /* 0x0000000843437812 */ /* 0x000fe200078e7841 */
[----:B------:R-:W-:Y:S01]  /*c700*/  UMOV UR7, 0x400 ;  /* 0x0000040000077882 */ /* 0x000fe20000000000 */
[----:B------:R-:W-:Y:S01]  /*c710*/  R2P PR, R65, 0x6 ;  /* 0x0000000641007804 */ /* 0x000fe20000000000 */
[----:B------:R-:W0:Y:S01]  /*c720*/  LDGDEPBAR ;  /* 0x00000000000079af */ /* 0x000e220000000000 */
[----:B------:R-:W-:Y:S01]  /*c730*/  LOP3.LUT R0, R67, 0x38, R68, 0x78, !PT ;  /* 0x0000003843007812 */ /* 0x000fe200078e7844 */
[----:B------:R-:W-:Y:S01]  /*c740*/  BSSY.RECONVERGENT B1, `(.L_x_11018) ;  /* 0x0000109000017945 */ /* 0x000fe20003800200 */
[----:B------:R-:W-:Y:S02]  /*c750*/  LOP3.LUT R3, R66, 0x400, RZ, 0xc0, !PT ;  /* 0x0000040042037812 */ /* 0x000fe400078ec0ff */
[----:B------:R-:W-:-:S02]  /*c760*/  LOP3.LUT R127, R127, 0x1f0, R62, 0xf8, !PT ;  /* 0x000001f07f7f7812 */ /* 0x000fc400078ef83e */
[----:B------:R-:W-:Y:S01]  /*c770*/  ISETP.GT.AND P0, PT, R61, R176, PT ;  /* 0x000000b03d00720c */ /* 0x000fe20003f04270 */
[----:B------:R-:W-:Y:S01]  /*c780*/  IMAD R0, R0, 0x2, R3 ;  /* 0x0000000200007824 */ /* 0x000fe200078e0203 */
[----:B-----5:R-:W-:Y:S01]  /*c790*/  IADD3 R126, PT, PT, R64, -R185, -R126 ;  /* 0x800000b9407e7210 */ /* 0x020fe20007ffe87e */
[----:B------:R-:W-:Y:S01]  /*c7a0*/  IMAD.MOV.U32 R3, RZ, RZ, 0x20 ;  /* 0x00000020ff037424 */ /* 0x000fe200078e00ff */
[----:B------:R-:W-:Y:S01]  /*c7b0*/  IADD3 R102, PT, PT, R102, R64, -R185 ;  /* 0x0000004066667210 */ /* 0x000fe20007ffe8b9 */
[----:B------:R-:W-:Y:S01]  /*c7c0*/  IMAD.IADD R127, R184, 0x1, R127 ;  /* 0x00000001b87f7824 */ /* 0x000fe200078e027f */
[----:B------:R-:W-:Y:S02]  /*c7d0*/  LOP3.LUT R56, R56, 0x6, RZ, 0xc0, !PT ;  /* 0x0000000638387812 */ /* 0x000fe400078ec0ff */
[----:B------:R-:W-:Y:S01]  /*c7e0*/  SEL R3, R3, 0xffffffe0, !P1 ;  /* 0xffffffe003037807 */ /* 0x000fe20004800000 */
[----:B------:R-:W-:Y:S01]  /*c7f0*/  IMAD.IADD R193, R127, 0x1, R126 ;  /* 0x000000017fc17824 */ /* 0x000fe200078e027e */
[----:B--2---:R-:W-:-:S04]  /*c800*/  ULEA UR6, UR6, UR7, 0x18 ;  /* 0x0000000706067291 */ /* 0x004fc8000f8ec0ff */
[----:B------:R-:W-:Y:S02]  /*c810*/  VIMNMX R194, PT, PT, RZ, R193, !PT ;  /* 0x000000c1ffc27248 */ /* 0x000fe40007fe0100 */
[----:B------:R-:W-:Y:S02]  /*c820*/  VIADDMNMX R193, R193, 0x8, RZ, !PT ;  /* 0x00000008c1c17846 */ /* 0x000fe400078001ff */
[----:B------:R-:W-:Y:S01]  /*c830*/  LEA R171, R171, UR6, 0x1 ;  /* 0x00000006abab7c11 */ /* 0x000fe2000f8e08ff */
[----:B------:R-:W-:Y:S01]  /*c840*/  VIADD R170, R0, UR6 ;  /* 0x0000000600aa7c36 */ /* 0x000fe20008000000 */
[----:B------:R-:W-:Y:S03]  /*c850*/  LDSM.16.M88.4 R76, [R0+UR6+0x2000] ;  /* 0x00200006004c783b */ /* 0x000fe60008000200 */
[--C-:B------:R-:W-:Y:S01]  /*c860*/  IMAD.IADD R169, R171, 0x1, R3.reuse ;  /* 0x00000001aba97824 */ /* 0x100fe200078e0203 */
[----:B------:R-:W2:Y:S01]  /*c870*/  LDSM.16.M88.4 R128, [R171] ;  /* 0x00000000ab80783b */ /* 0x000ea20000000200 */
[----:B------:R-:W-:-:S03]  /*c880*/  IMAD.IADD R165, R170, 0x1, R3 ;  /* 0x00000001aaa57824 */ /* 0x000fc600078e0203 */
[----:B------:R-:W3:Y:S04]  /*c890*/  LDSM.16.M88.4 R68, [R0+UR6+0x2800] ;  /* 0x002800060044783b */ /* 0x000ee80008000200 */
[----:B----4-:R-:W4:Y:S04]  /*c8a0*/  LDSM.16.M88.4 R48, [R0+UR6+0x3000] ;  /* 0x003000060030783b */ /* 0x010f280008000200 */
[----:B------:R-:W-:Y:S04]  /*c8b0*/  LDSM.16.M88.4 R84, [R169] ;  /* 0x00000000a954783b */ /* 0x000fe80000000200 */
[----:B------:R-:W4:Y:S04]  /*c8c0*/  LDSM.16.M88.4 R96, [R165+0x2000] ;  /* 0x00200000a560783b */ /* 0x000f280000000200 */
[----:B------:R-:W4:Y:S04]  /*c8d0*/  LDSM.16.M88.4 R92, [R165+0x2800] ;  /* 0x00280000a55c783b */ /* 0x000f280000000200 */
[----:B------:R-:W4:Y:S04]  /*c8e0*/  LDSM.16.M88.4 R88, [R165+0x3000] ;  /* 0x00300000a558783b */ /* 0x000f280000000200 */
[----:B------:R-:W4:Y:S04]  /*c8f0*/  LDSM.16.M88.4 R40, [R0+UR6+0x3800] ;  /* 0x003800060028783b */ /* 0x000f280008000200 */
[----:B------:R-:W4:Y:S04]  /*c900*/  LDSM.16.M88.4 R32, [R0+UR6+0x4000] ;  /* 0x004000060020783b */ /* 0x000f280008000200 */
[----:B------:R-:W4:Y:S01]  /*c910*/  LDSM.16.M88.4 R24, [R0+UR6+0x4800] ;  /* 0x004800060018783b */ /* 0x000f220008000200 */
[C---:B--2---:R-:W-:Y:S03]  /*c920*/  HMMA.16816.F32 R80, R128.reuse, R76, RZ ;  /* 0x0000004c8050723c */ /* 0x044fe600000018ff */
[----:B-1----:R-:W1:Y:S04]  /*c930*/  LDSM.16.M88.4 R16, [R0+UR6+0x5000] ;  /* 0x005000060010783b */ /* 0x002e680008000200 */
[----:B------:R2:W1:Y:S01]  /*c940*/  LDSM.16.M88.4 R104, [R0+UR6+0x5800] ;  /* 0x005800060068783b */ /* 0x0004620008000200 */
[C---:B---3--:R-:W-:Y:S03]  /*c950*/  HMMA.16816.F32 R72, R128.reuse, R68, RZ ;  /* 0x000000448048723c */ /* 0x048fe600000018ff */
[----:B------:R-:W3:Y:S04]  /*c960*/  LDSM.16.M88.4 R4, [R165+0x3800] ;  /* 0x00380000a504783b */ /* 0x000ee80000000200 */
[----:B------:R-:W-:Y:S01]  /*c970*/  LDSM.16.M88.4 R116, [R165+0x5800] ;  /* 0x00580000a574783b */ /* 0x000fe20000000200 */
[C---:B----4-:R-:W-:Y:S08]  /*c980*/  HMMA.16816.F32 R52, R128.reuse, R48, RZ ;  /* 0x000000308034723c */ /* 0x050ff000000018ff */
[----:B------:R-:W-:Y:S01]  /*c990*/  HMMA.16816.F32 R76, R128, R78, RZ ;  /* 0x0000004e804c723c */ /* 0x000fe200000018ff */
[----:B--2---:R-:W-:-:S07]  /*c9a0*/  IMAD.MOV.U32 R0, RZ, RZ, 0x40 ;  /* 0x00000040ff007424 */ /* 0x004fce00078e00ff */
[C---:B------:R-:W-:Y:S08]  /*c9b0*/  HMMA.16816.F32 R68, R128.reuse, R70, RZ ;  /* 0x000000468044723c */ /* 0x040ff000000018ff */
[----:B------:R-:W-:Y:S08]  /*c9c0*/  HMMA.16816.F32 R48, R128, R50, RZ ;  /* 0x000000328030723c */ /* 0x000ff000000018ff */
[C---:B------:R-:W-:Y:S08]  /*c9d0*/  HMMA.16816.F32 R80, R84.reuse, R96, R80 ;  /* 0x000000605450723c */ /* 0x040ff00000001850 */
[C---:B------:R-:W-:Y:S01]  /*c9e0*/  HMMA.16816.F32 R76, R84.reuse, R98, R76 ;  /* 0x00000062544c723c */ /* 0x040fe2000000184c */
[----:B------:R-:W2:Y:S07]  /*c9f0*/  LDSM.16.M88.4 R96, [R165+0x4000] ;  /* 0x00400000a560783b */ /* 0x000eae0000000200 */
[C---:B------:R-:W-:Y:S08]  /*ca00*/  HMMA.16816.F32 R72, R84.reuse, R92, R72 ;  /* 0x0000005c5448723c */ /* 0x040ff00000001848 */
[C---:B------:R-:W-:Y:S01]  /*ca10*/  HMMA.16816.F32 R68, R84.reuse, R94, R68 ;  /* 0x0000005e5444723c */ /* 0x040fe20000001844 */
[----:B------:R-:W4:Y:S07]  /*ca20*/  LDSM.16.M88.4 R92, [R165+0x4800] ;  /* 0x00480000a55c783b */ /* 0x000f2e0000000200 */
[C---:B------:R-:W-:Y:S08]  /*ca30*/  HMMA.16816.F32 R52, R84.reuse, R88, R52 ;  /* 0x000000585434723c */ /* 0x040ff00000001834 */
[----:B------:R-:W-:Y:S01]  /*ca40*/  HMMA.16816.F32 R48, R84, R90, R48 ;  /* 0x0000005a5430723c */ /* 0x000fe20000001830 */
[----:B------:R-:W4:Y:S07]  /*ca50*/  LDSM.16.M88.4 R88, [R165+0x5000] ;  /* 0x00500000a558783b */ /* 0x000f2e0000000200 */
        /* <DEDUP_REMOVED lines=9> */
[----:B------:R-:W-:Y:S08]  /*caf0*/  HMMA.16816.F32 R128, R128, R106, RZ ;  /* 0x0000006a8080723c */ /* 0x000ff000000018ff */
[----:B---3--:R-:W-:Y:S01]  /*cb00*/  HMMA.16816.F32 R44, R84, R4, R44 ;  /* 0x00000004542c723c */ /* 0x008fe2000000182c */
[----:B------:R-:W-:Y:S01]  /*cb10*/  SEL R5, R0, 0xffffffc0, !P2 ;  /* 0xffffffc000057807 */ /* 0x000fe20005000000 */
[----:B------:R-:W-:-:S04]  /*cb20*/  IMAD.IADD R0, R57, 0x1, R56 ;  /* 0x0000000139007824 */ /* 0x000fc800078e0238 */
[--C-:B------:R-:W-:Y:S02]  /*cb30*/  IMAD.IADD R168, R171, 0x1, R5.reuse ;  /* 0x00000001aba87824 */ /* 0x100fe400078e0205 */
[----:B------:R-:W-:Y:S01]  /*cb40*/  IMAD.IADD R164, R170, 0x1, R5 ;  /* 0x00000001aaa47824 */ /* 0x000fe200078e0205 */
[C---:B------:R-:W-:Y:S01]  /*cb50*/  HMMA.16816.F32 R40, R84.reuse, R6, R40 ;  /* 0x000000065428723c */ /* 0x040fe20000001828 */
[C---:B------:R-:W-:Y:S01]  /*cb60*/  IMAD.IADD R167, R3.reuse, 0x1, R168 ;  /* 0x0000000103a77824 */ /* 0x040fe200078e02a8 */
[----:B------:R-:W-:Y:S01]  /*cb70*/  LDSM.16.M88.4 R132, [R168] ;  /* 0x00000000a884783b */ /* 0x000fe20000000200 */
[----:B------:R-:W-:Y:S02]  /*cb80*/  IMAD.IADD R163, R3, 0x1, R164 ;  /* 0x0000000103a37824 */ /* 0x000fe400078e02a4 */
[----:B------:R-:W-:Y:S01]  /*cb90*/  IMAD.IADD R7, R127, 0x1, R102 ;  /* 0x000000017f077824 */ /* 0x000fe200078e0266 */
[----:B------:R-:W1:Y:S02]  /*cba0*/  LDSM.16.M88.4 R112, [R164+0x2000] ;  /* 0x00200000a470783b */ /* 0x000e640000000200 */
[----:B--2---:R-:W-:Y:S02]  /*cbb0*/  HMMA.16816.F32 R36, R84, R96, R36 ;  /* 0x000000605424723c */ /* 0x004fe40000001824 */
[----:B------:R-:W2:Y:S01]  /*cbc0*/  LDSM.16.M88.4 R108, [R164+0x2800] ;  /* 0x00280000a46c783b */ /* 0x000ea20000000200 */
[----:B------:R-:W-:-:S02]  /*cbd0*/  VIADDMNMX R189, R7, 0x1, R64, PT ;  /* 0x0000000107bd7846 */ /* 0x000fc40003800140 */
[----:B------:R-:W-:Y:S01]  /*cbe0*/  VIADDMNMX R192, R7, 0x9, R64, PT ;  /* 0x0000000907c07846 */ /* 0x000fe20003800140 */
[----:B------:R-:W3:Y:S02]  /*cbf0*/  LDSM.16.M88.4 R104, [R164+0x3000] ;  /* 0x00300000a468783b */ /* 0x000ee40000000200 */
[C---:B------:R-:W-:Y:S02]  /*cc00*/  HMMA.16816.F32 R32, R84.reuse, R98, R32 ;  /* 0x000000625420723c */ /* 0x040fe40000001820 */
[----:B------:R-:W3:Y:S04]  /*cc10*/  LDSM.16.M88.4 R96, [R164+0x3800] ;  /* 0x00380000a460783b */ /* 0x000ee80000000200 */
[----:B------:R-:W-:Y:S02]  /*cc20*/  LDSM.16.M88.4 R136, [R164+0x5800] ;  /* 0x00580000a488783b */ /* 0x000fe40000000200 */
[C---:B----4-:R-:W-:Y:S02]  /*cc30*/  HMMA.16816.F32 R28, R84.reuse, R92, R28 ;  /* 0x0000005c541c723c */ /* 0x050fe4000000181c */
[----:B------:R-:W-:Y:S06]  /*cc40*/  LDSM.16.M88.4 R120, [R167] ;  /* 0x00000000a778783b */ /* 0x000fec0000000200 */
[C---:B------:R-:W-:Y:S01]  /*cc50*/  HMMA.16816.F32 R24, R84.reuse, R94, R24 ;  /* 0x0000005e5418723c */ /* 0x040fe20000001818 */
[----:B------:R-:W4:Y:S07]  /*cc60*/  LDSM.16.M88.4 R92, [R164+0x4000] ;  /* 0x00400000a45c783b */ /* 0x000f2e0000000200 */
[C---:B------:R-:W-:Y:S08]  /*cc70*/  HMMA.16816.F32 R20, R84.reuse, R88, R20 ;  /* 0x000000585414723c */ /* 0x040ff00000001814 */
[C---:B------:R-:W-:Y:S01]  /*cc80*/  HMMA.16816.F32 R16, R84.reuse, R90, R16 ;  /* 0x0000005a5410723c */ /* 0x040fe20000001810 */
[----:B------:R-:W4:Y:S07]  /*cc90*/  LDSM.16.M88.4 R88, [R164+0x4800] ;  /* 0x00480000a458783b */ /* 0x000f2e0000000200 */
[C---:B------:R-:W-:Y:S08]  /*cca0*/  HMMA.16816.F32 R12, R84.reuse, R116, R12 ;  /* 0x00000074540c723c */ /* 0x040ff0000000180c */
[----:B------:R-:W-:Y:S01]  /*ccb0*/  HMMA.16816.F32 R128, R84, R118, R128 ;  /* 0x000000765480723c */ /* 0x000fe20000001880 */
[----:B------:R-:W4:Y:S04]  /*ccc0*/  LDSM.16.M88.4 R84, [R164+0x5000] ;  /* 0x00500000a454783b */ /* 0x000f280000000200 */
[----:B------:R-:W4:Y:S03]  /*ccd0*/  LDSM.16.M88.4 R116, [R163+0x2000] ;  /* 0x00200000a374783b */ /* 0x000f260000000200 */
        /* <DEDUP_REMOVED lines=24> */
[C---:B------:R-:W-:Y:S08]  /*ce60*/  HMMA.16816.F32 R80, R120.reuse, R116, R80 ;  /* 0x000000747850723c */ /* 0x040ff00000001850 */
[C---:B------:R-:W-:Y:S08]  /*ce70*/  HMMA.16816.F32 R76, R120.reuse, R118, R76 ;  /* 0x00000076784c723c */ /* 0x040ff0000000184c */
[C---:B-1----:R-:W-:Y:S08]  /*ce80*/  HMMA.16816.F32 R72, R120.reuse, R112, R72 ;  /* 0x000000707848723c */ /* 0x042ff00000001848 */
[C---:B------:R-:W-:Y:S08]  /*ce90*/  HMMA.16816.F32 R68, R120.reuse, R114, R68 ;  /* 0x000000727844723c */ /* 0x040ff00000001844 */
[C---:B--2---:R-:W-:Y:S08]  /*cea0*/  HMMA.16816.F32 R52, R120.reuse, R108, R52 ;  /* 0x0000006c7834723c */ /* 0x044ff00000001834 */
        /* <DEDUP_REMOVED lines=26> */
.L_x_11021:
        /* <DEDUP_REMOVED lines=60> */
.L_x_11022:
[----:B------:R-:W-:Y:S05]  /*d410*/  BSYNC.RECONVERGENT B0 ;  /* 0x0000000000007941 */ /* 0x000fea0003800200 */
.L_x_11020:
        /* <DEDUP_REMOVED lines=9> */
[--C-:B------:R-:W-:Y:S02]  /*d4b0*/  IMAD.X R89, R65, 0x1, R6.reuse, P1 ;  /* 0x0000000141597824 */ /* 0x100fe400008e0606 */
        /* <DEDUP_REMOVED lines=49> */
.L_x_11019:
[----:B------:R-:W-:Y:S05]  /*d7d0*/  BSYNC.RECONVERGENT B1 ;  /* 0x0000000000017941 */ /* 0x000fea0003800200 */
.L_x_11018:
[----:B------:R-:W-:Y:S01]  /*d7e0*/  VIADD R2, R0, 0x1 ;  /* 0x0000000100027836 */ /* 0x000fe20000000000 */
[----:B------:R-:W-:Y:S01]  /*d7f0*/  LOP3.LUT R188, R188, 0xfffffffe, RZ, 0xc0, !PT ;  /* 0xfffffffebcbc7812 */ /* 0x000fe200078ec0ff */
[C---:B------:R-:W-:Y:S01]  /*d800*/  VIADD R4, R0.reuse, 0x8 ;  /* 0x0000000800047836 */ /* 0x040fe20000000000 */
[----:B-1----:R-:W2:Y:S01]  /*d810*/  LD.E R65, desc[UR4][R100.64+0xdc] ;  /* 0x0000dc0464417980 */ /* 0x002ea2000c101900 */
[----:B------:R-:W-:Y:S01]  /*d820*/  VIADD R6, R0, 0x18 ;  /* 0x0000001800067836 */ /* 0x000fe20000000000 */
[C---:B------:R-:W-:Y:S02]  /*d830*/  ISETP.GE.AND P1, PT, R2.reuse, R194, PT ;  /* 0x000000c20200720c */ /* 0x040fe40003f26270 */
[----:B------:R-:W-:Y:S02]  /*d840*/  ISETP.GE.AND P2, PT, R2, R189, PT ;  /* 0x000000bd0200720c */ /* 0x000fe40003f46270 */
[----:B------:R-:W-:Y:S02]  /*d850*/  FSEL R81, R81, -INF , P1 ;  /* 0xff80000051517808 */ /* 0x000fe40000800000 */
[----:B------:R-:W-:-:S02]  /*d860*/  ISETP.GE.AND P1, PT, R4, R192, PT ;  /* 0x000000c00400720c */ /* 0x000fc40003f26270 */
[C---:B------:R-:W-:Y:S02]  /*d870*/  ISETP.GE.AND P0, PT, R2.reuse, R193, PT ;  /* 0x000000c10200720c */ /* 0x040fe40003f06270 */
[----:B------:R-:W-:Y:S01]  /*d880*/  ISETP.GE.AND P4, PT, R2, R192, PT ;  /* 0x000000c00200720c */ /* 0x000fe20003f86270 */
[----:B------:R-:W-:Y:S01]  /*d890*/  VIADD R2, R0, 0x9 ;  /* 0x0000000900027836 */ /* 0x000fe20000000000 */
[----:B------:R-:W-:Y:S02]  /*d8a0*/  FSEL R83, R83, -INF , P0 ;  /* 0xff80000053537808 */ /* 0x000fe40000000000 */
[----:B------:R-:W-:Y:S02]  /*d8b0*/  FSEL R93, R81, -INF , !P2 ;  /* 0xff800000515d7808 */ /* 0x000fe40005000000 */
[----:B------:R-:W-:Y:S02]  /*d8c0*/  ISETP.GE.AND P0, PT, R2, R189, PT ;  /* 0x000000bd0200720c */ /* 0x000fe40003f06270 */
[----:B------:R-:W-:-:S02]  /*d8d0*/  FSEL R85, R83, -INF , !P4 ;  /* 0xff80000053557808 */ /* 0x000fc40006000000 */
[----:B------:R-:W-:Y:S02]  /*d8e0*/  @P1 LOP3.LUT R188, R188, 0x1, RZ, 0xfc, !PT ;  /* 0x00000001bcbc1812 */ /* 0x000fe400078efcff */
[----:B------:R-:W-:Y:S02]  /*d8f0*/  ISETP.GE.AND P5, PT, R4, R194, PT ;  /* 0x000000c20400720c */ /* 0x000fe40003fa6270 */
[C---:B------:R-:W-:Y:S02]  /*d900*/  LOP3.LUT P2, RZ, R188.reuse, 0x1, RZ, 0xc0, !PT ;  /* 0x00000001bcff7812 */ /* 0x040fe4000784c0ff */
[----:B------:R-:W-:Y:S02]  /*d910*/  LOP3.LUT R188, R188, 0xfffffffd, RZ, 0xc0, !PT ;  /* 0xfffffffdbcbc7812 */ /* 0x000fe400078ec0ff */
[----:B------:R-:W-:Y:S02]  /*d920*/  ISETP.GE.AND P3, PT, R4, R193, PT ;  /* 0x000000c10400720c */ /* 0x000fe40003f66270 */
[----:B------:R-:W-:-:S02]  /*d930*/  @P0 LOP3.LUT R188, R188, 0x2, RZ, 0xfc, !PT ;  /* 0x00000002bcbc0812 */ /* 0x000fc400078efcff */
[C---:B------:R-:W-:Y:S02]  /*d940*/  ISETP.GE.AND P1, PT, R2.reuse, R194, PT ;  /* 0x000000c20200720c */ /* 0x040fe40003f26270 */
[C---:B------:R-:W-:Y:S02]  /*d950*/  ISETP.GE.AND P0, PT, R2.reuse, R193, PT ;  /* 0x000000c10200720c */ /* 0x040fe40003f06270 */
[----:B------:R-:W-:Y:S01]  /*d960*/  ISETP.GE.AND P4, PT, R2, R192, PT ;  /* 0x000000c00200720c */ /* 0x000fe20003f86270 */
[----:B------:R-:W-:Y:S01]  /*d970*/  VIADD R2, R0, 0x11 ;  /* 0x0000001100027836 */ /* 0x000fe20000000000 */
[----:B------:R-:W-:Y:S01]  /*d980*/  ISETP.GE.AND P6, PT, R4, R189, PT ;  /* 0x000000bd0400720c */ /* 0x000fe20003fc6270 */
[----:B------:R-:W-:Y:S01]  /*d990*/  VIADD R4, R0, 0x10 ;  /* 0x0000001000047836 */ /* 0x000fe20000000000 */
[----:B------:R-:W-:Y:S02]  /*d9a0*/  FSEL R76, R76, -INF , P5 ;  /* 0xff8000004c4c7808 */ /* 0x000fe40002800000 */
[----:B------:R-:W-:-:S02]  /*d9b0*/  FSEL R78, R78, -INF , P3 ;  /* 0xff8000004e4e7808 */ /* 0x000fc40001800000 */
[----:B------:R-:W-:Y:S02]  /*d9c0*/  FSEL R67, R77, -INF , P1 ;  /* 0xff8000004d437808 */ /* 0x000fe40000800000 */
[----:B------:R-:W-:Y:S02]  /*d9d0*/  FSEL R7, R79, -INF , P0 ;  /* 0xff8000004f077808 */ /* 0x000fe40000000000 */
[----:B------:R-:W-:Y:S02]  /*d9e0*/  LOP3.LUT P1, RZ, R188, 0x2, RZ, 0xc0, !PT ;  /* 0x00000002bcff7812 */ /* 0x000fe4000782c0ff */
[----:B------:R-:W-:Y:S02]  /*d9f0*/  ISETP.GE.AND P0, PT, R2, R189, PT ;  /* 0x000000bd0200720c */ /* 0x000fe40003f06270 */
[----:B------:R-:W-:Y:S02]  /*da00*/  FSEL R87, R76, -INF , !P6 ;  /* 0xff8000004c577808 */ /* 0x000fe40007000000 */
[----:B------:R-:W-:-:S02]  /*da10*/  FSEL R77, R78, -INF , !P2 ;  /* 0xff8000004e4d7808 */ /* 0x000fc40005000000 */
[C---:B------:R-:W-:Y:S02]  /*da20*/  ISETP.GE.AND P3, PT, R4.reuse, R194, PT ;  /* 0x000000c20400720c */ /* 0x040fe40003f66270 */
[C---:B------:R-:W-:Y:S02]  /*da30*/  ISETP.GE.AND P6, PT, R4.reuse, R189, PT ;  /* 0x000000bd0400720c */ /* 0x040fe40003fc6270 */
[C---:B------:R-:W-:Y:S02]  /*da40*/  ISETP.GE.AND P2, PT, R4.reuse, R193, PT ;  /* 0x000000c10400720c */ /* 0x040fe40003f46270 */
[----:B------:R-:W-:Y:S02]  /*da50*/  ISETP.GE.AND P5, PT, R4, R192, PT ;  /* 0x000000c00400720c */ /* 0x000fe40003fa6270 */
[----:B------:R-:W-:Y:S02]  /*da60*/  FSEL R67, R67, -INF , !P1 ;  /* 0xff80000043437808 */ /* 0x000fe40004800000 */
[----:B------:R-:W-:-:S02]  /*da70*/  FSEL R7, R7, -INF , !P4 ;  /* 0xff80000007077808 */ /* 0x000fc40006000000 */
[----:B------:R-:W-:Y:S02]  /*da80*/  P2R R4, PR, RZ, 0x1 ;  /* 0x00000001ff047803 */ /* 0x000fe40000000000 */
[C---:B------:R-:W-:Y:S02]  /*da90*/  ISETP.GE.AND P1, PT, R2.reuse, R194, PT ;  /* 0x000000c20200720c */ /* 0x040fe40003f26270 */
[C---:B------:R-:W-:Y:S02]  /*daa0*/  ISETP.GE.AND P0, PT, R2.reuse, R193, PT ;  /* 0x000000c10200720c */ /* 0x040fe40003f06270 */
[----:B------:R-:W-:Y:S01]  /*dab0*/  ISETP.GE.AND P4, PT, R2, R192, PT ;  /* 0x000000c00200720c */ /* 0x000fe20003f86270 */
[----:B------:R-:W-:Y:S01]  /*dac0*/  VIADD R2, R0, 0x19 ;  /* 0x0000001900027836 */ /* 0x000fe20000000000 */
[----:B------:R-:W-:Y:S02]  /*dad0*/  FSEL R73, R73, -INF , P1 ;  /* 0xff80000049497808 */ /* 0x000fe40000800000 */
[----:B------:R-:W-:-:S02]  /*dae0*/  FSEL R75, R75, -INF , P0 ;  /* 0xff8000004b4b7808 */ /* 0x000fc40000000000 */
[----:B------:R-:W-:Y:S02]  /*daf0*/  ISETP.NE.AND P1, PT, R4, RZ, PT ;  /* 0x000000ff0400720c */ /* 0x000fe40003f25270 */
[----:B------:R-:W-:Y:S02]  /*db00*/  ISETP.GE.AND P0, PT, R2, R189, PT ;  /* 0x000000bd0200720c */ /* 0x000fe40003f06270 */
[----:B------:R-:W-:Y:S02]  /*db10*/  FSEL R72, R72, -INF , P3 ;  /* 0xff80000048487808 */ /* 0x000fe40001800000 */
[----:B------:R-:W-:Y:S02]  /*db20*/  FSEL R74, R74, -INF , P2 ;  /* 0xff8000004a4a7808 */ /* 0x000fe40001000000 */
[----:B------:R-:W-:Y:S02]  /*db30*/  FSEL R205, R73, -INF , !P1 ;  /* 0xff80000049cd7808 */ /* 0x000fe40004800000 */
[----:B------:R-:W-:-:S02]  /*db40*/  FSEL R81, R75, -INF , !P4 ;  /* 0xff8000004b517808 */ /* 0x000fc40006000000 */
[----:B------:R-:W-:Y:S02]  /*db50*/  P2R R4, PR, RZ, 0x1 ;  /* 0x00000001ff047803 */ /* 0x000fe40000000000 */
[CC--:B------:R-:W-:Y:S02]  /*db60*/  ISETP.GE.AND P3, PT, R6.reuse, R194.reuse, PT ;  /* 0x000000c20600720c */ /* 0x0c0fe40003f66270 */
[-C--:B------:R-:W-:Y:S02]  /*db70*/  ISETP.GE.AND P2, PT, R6, R193.reuse, PT ;  /* 0x000000c10600720c */ /* 0x080fe40003f46270 */
[C---:B------:R-:W-:Y:S02]  /*db80*/  ISETP.GE.AND P1, PT, R2.reuse, R194, PT ;  /* 0x000000c20200720c */ /* 0x040fe40003f26270 */
[C---:B------:R-:W-:Y:S02]  /*db90*/  ISETP.GE.AND P0, PT, R2.reuse, R193, PT ;  /* 0x000000c10200720c */ /* 0x040fe40003f06270 */
[----:B------:R-:W-:Y:S01]  /*dba0*/  ISETP.GE.AND P4, PT, R2, R192, PT ;  /* 0x000000c00200720c */ /* 0x000fe20003f86270 */
[----:B------:R-:W-:Y:S01]  /*dbb0*/  VIADD R2, R0, 0x21 ;  /* 0x0000002100027836 */ /* 0x000fe20000000000 */
[----:B------:R-:W-:-:S02]  /*dbc0*/  FSEL R97, R72, -INF , !P6 ;  /* 0xff80000048617808 */ /* 0x000fc40007000000 */
[----:B------:R-:W-:Y:S02]  /*dbd0*/  FSEL R83, R74, -INF , !P5 ;  /* 0xff8000004a537808 */ /* 0x000fe40006800000 */
[C---:B------:R-:W-:Y:S02]  /*dbe0*/  ISETP.GE.AND P6, PT, R6.reuse, R189, PT ;  /* 0x000000bd0600720c */ /* 0x040fe40003fc6270 */
[----:B------:R-:W-:Y:S01]  /*dbf0*/  ISETP.GE.AND P5, PT, R6, R192, PT ;  /* 0x000000c00600720c */ /* 0x000fe20003fa6270 */
[----:B------:R-:W-:Y:S01]  /*dc00*/  VIADD R6, R0, 0x20 ;  /* 0x0000002000067836 */ /* 0x000fe20000000000 */
[----:B------:R-:W-:Y:S02]  /*dc10*/  FSEL R68, R68, -INF , P3 ;  /* 0xff80000044447808 */ /* 0x000fe40001800000 */
[----:B------:R-:W-:Y:S02]  /*dc20*/  FSEL R70, R70, -INF , P2 ;  /* 0xff80000046467808 */ /* 0x000fe40001000000 */
[----:B------:R-:W-:-:S02]  /*dc30*/  FSEL R69, R69, -INF , P1 ;  /* 0xff80000045457808 */ /* 0x000fc40000800000 */
[----:B------:R-:W-:Y:S02]  /*dc40*/  FSEL R71, R71, -INF , P0 ;  /* 0xff80000047477808 */ /* 0x000fe40000000000 */
[----:B------:R-:W-:Y:S01]  /*dc50*/  ISETP.NE.AND P1, PT, R4, RZ, PT ;  /* 0x000000ff0400720c */ /* 0x000fe20003f25270 */
[----:B------:R-:W-:Y:S01]  /*dc60*/  VIADD R4, R0, 0x28 ;  /* 0x0000002800047836 */ /* 0x000fe20000000000 */
[----:B------:R-:W-:Y:S02]  /*dc70*/  ISETP.GE.AND P0, PT, R2, R189, PT ;  /* 0x000000bd0200720c */ /* 0x000fe40003f06270 */
[----:B------:R-:W-:Y:S02]  /*dc80*/  FSEL R91, R68, -INF , !P6 ;  /* 0xff800000445b7808 */ /* 0x000fe40007000000 */
[----:B------:R-:W-:Y:S02]  /*dc90*/  FSEL R75, R70, -INF , !P5 ;  /* 0xff800000464b7808 */ /* 0x000fe40006800000 */
[----:B------:R-:W-:-:S02]  /*dca0*/  ISETP.GE.AND P3, PT, R6, R194, PT ;  /* 0x000000c20600720c */ /* 0x000fc40003f66270 */
[C---:B------:R-:W-:Y:S02]  /*dcb0*/  ISETP.GE.AND P6, PT, R6.reuse, R189, PT ;  /* 0x000000bd0600720c */ /* 0x040fe40003fc6270 */
[C---:B------:R-:W-:Y:S02]  /*dcc0*/  ISETP.GE.AND P2, PT, R6.reuse, R193, PT ;  /* 0x000000c10600720c */ /* 0x040fe40003f46270 */
[----:B------:R-:W-:Y:S02]  /*dcd0*/  ISETP.GE.AND P5, PT, R6, R192, PT ;  /* 0x000000c00600720c */ /* 0x000fe40003fa6270 */
        /* <DEDUP_REMOVED lines=29> */
[----:B------:R-:W-:Y:S02]  /*deb0*/  ISETP.GE.AND P0, PT, R2, R189, PT ;  /* 0x000000bd0200720c */ /* 0x000fe40003f06270 */
[----:B------:R-:W-:Y:S02]  /*dec0*/  FSEL R203, R49, -INF , !P1 ;  /* 0xff80000031cb7808 */ /* 0x000fe40004800000 */
[----:B------:R-:W-:Y:S02]  /*ded0*/  FSEL R197, R51, -INF , !P4 ;  /* 0xff80000033c57808 */ /* 0x000fe40006000000 */
[----:B------:R-:W-:Y:S01]  /*dee0*/  P2R R4, PR, RZ, 0x1 ;  /* 0x00000001ff047803 */ /* 0x000fe20000000000 */
[----:B------:R-:W-:Y:S01]  /*def0*/  VIADD R6, R0, 0x30 ;  /* 0x0000003000067836 */ /* 0x000fe20000000000 */
[C---:B------:R-:W-:Y:S02]  /*df00*/  ISETP.GE.AND P1, PT, R2.reuse, R194, PT ;  /* 0x000000c20200720c */ /* 0x040fe40003f26270 */
[----:B------:R-:W-:-:S02]  /*df10*/  ISETP.GE.AND P0, PT, R2, R193, PT ;  /* 0x000000c10200720c */ /* 0x000fc40003f06270 */
[----:B------:R-:W-:Y:S01]  /*df20*/  ISETP.GE.AND P4, PT, R2, R192, PT ;  /* 0x000000c00200720c */ /* 0x000fe20003f86270 */
[----:B------:R-:W-:Y:S01]  /*df30*/  VIADD R2, R0, 0x39 ;  /* 0x0000003900027836 */ /* 0x000fe20000000000 */
[----:B------:R-:W-:Y:S02]  /*df40*/  FSEL R48, R48, -INF , P3 ;  /* 0xff80000030307808 */ /* 0x000fe40001800000 */
[----:B------:R-:W-:Y:S02]  /*df50*/  FSEL R50, R50, -INF , P2 ;  /* 0xff80000032327808 */ /* 0x000fe40001000000 */
[----:B------:R-:W-:Y:S02]  /*df60*/  FSEL R45, R45, -INF , P1 ;  /* 0xff8000002d2d7808 */ /* 0x000fe40000800000 */
[----:B------:R-:W-:Y:S02]  /*df70*/  FSEL R47, R47, -INF , P0 ;  /* 0xff8000002f2f7808 */ /* 0x000fe40000000000 */
[----:B------:R-:W-:-:S02]  /*df80*/  ISETP.GE.AND P3, PT, R6, R194, PT ;  /* 0x000000c20600720c */ /* 0x000fc40003f66270 */
[----:B------:R-:W-:Y:S02]  /*df90*/  ISETP.GE.AND P2, PT, R6, R193, PT ;  /* 0x000000c10600720c */ /* 0x000fe40003f46270 */
[----:B------:R-:W-:Y:S02]  /*dfa0*/  ISETP.NE.AND P1, PT, R4, RZ, PT ;  /* 0x000000ff0400720c */ /* 0x000fe40003f25270 */
[-C--:B------:R-:W-:Y:S02]  /*dfb0*/  ISETP.GE.AND P0, PT, R2, R189.reuse, PT ;  /* 0x000000bd0200720c */ /* 0x080fe40003f06270 */
[----:B------:R-:W-:Y:S02]  /*dfc0*/  FSEL R201, R48, -INF , !P6 ;  /* 0xff80000030c97808 */ /* 0x000fe40007000000 */
[----:B------:R-:W-:Y:S02]  /*dfd0*/  FSEL R199, R50, -INF , !P5 ;  /* 0xff80000032c77808 */ /* 0x000fe40006800000 */
[----:B------:R-:W-:-:S02]  /*dfe0*/  ISETP.GE.AND P6, PT, R6, R189, PT ;  /* 0x000000bd0600720c */ /* 0x000fc40003fc6270 */
[----:B------:R-:W-:Y:S01]  /*dff0*/  ISETP.GE.AND P5, PT, R6, R192, PT ;  /* 0x000000c00600720c */ /* 0x000fe20003fa6270 */
[----:B------:R-:W-:Y:S01]  /*e000*/  VIADD R6, R0, 0x38 ;  /* 0x0000003800067836 */ /* 0x000fe20000000000 */
[----:B------:R-:W-:Y:S02]  /*e010*/  FSEL R44, R44, -INF , P3 ;  /* 0xff8000002c2c7808 */ /* 0x000fe40001800000 */
[----:B------:R-:W-:Y:S02]  /*e020*/  FSEL R46, R46, -INF , P2 ;  /* 0xff8000002e2e7808 */ /* 0x000fe40001000000 */
[----:B------:R-:W-:Y:S02]  /*e030*/  FSEL R139, R45, -INF , !P1 ;  /* 0xff8000002d8b7808 */ /* 0x000fe40004800000 */
[----:B------:R-:W-:Y:S02]  /*e040*/  FSEL R135, R47, -INF , !P4 ;  /* 0xff8000002f877808 */ /* 0x000fe40006000000 */
[----:B------:R-:W-:-:S02]  /*e050*/  P2R R4, PR, RZ, 0x1 ;  /* 0x00000001ff047803 */ /* 0x000fc40000000000 */
[C---:B------:R-:W-:Y:S02]  /*e060*/  ISETP.GE.AND P1, PT, R2.reuse, R194, PT ;  /* 0x000000c20200720c */ /* 0x040fe40003f26270 */
[C---:B------:R-:W-:Y:S02]  /*e070*/  ISETP.GE.AND P0, PT, R2.reuse, R193, PT ;  /* 0x000000c10200720c */ /* 0x040fe40003f06270 */
[----:B------:R-:W-:Y:S01]  /*e080*/  ISETP.GE.AND P4, PT, R2, R192, PT ;  /* 0x000000c00200720c */ /* 0x000fe20003f86270 */
[----:B------:R-:W-:Y:S01]  /*e090*/  VIADD R2, R0, 0x41 ;  /* 0x0000004100027836 */ /* 0x000fe20000000000 */
        /* <DEDUP_REMOVED lines=8> */
[----:B------:R-:W-:Y:S02]  /*e120*/  ISETP.GE.AND P0, PT, R2, R189, PT ;  /* 0x000000bd0200720c */ /* 0x000fe40003f06270 */
[----:B------:R-:W-:-:S02]  /*e130*/  FSEL R41, R41, -INF , P1 ;  /* 0xff80000029297808 */ /* 0x000fc40000800000 */
[----:B------:R-:W-:Y:S02]  /*e140*/  FSEL R42, R42, -INF , P2 ;  /* 0xff8000002a2a7808 */ /* 0x000fe40001000000 */
[----:B------:R-:W-:Y:S01]  /*e150*/  ISETP.NE.AND P1, PT, R4, RZ, PT ;  /* 0x000000ff0400720c */ /* 0x000fe20003f25270 */
[----:B------:R-:W-:Y:S01]  /*e160*/  VIADD R4, R0, 0x48 ;  /* 0x0000004800047836 */ /* 0x000fe20000000000 */
[----:B------:R-:W-:Y:S02]  /*e170*/  ISETP.GE.AND P2, PT, R6, R193, PT ;  /* 0x000000c10600720c */ /* 0x000fe40003f46270 */
[----:B------:R-:W-:Y:S02]  /*e180*/  LOP3.LUT R188, R188, 0xfffffffd, RZ, 0xc0, !PT ;  /* 0xfffffffdbcbc7812 */ /* 0x000fe400078ec0ff */
[----:B------:R-:W-:Y:S02]  /*e190*/  FSEL R38, R38, -INF , P2 ;  /* 0xff80000026267808 */ /* 0x000fe40001000000 */
[----:B------:R-:W-:-:S02]  /*e1a0*/  ISETP.GE.AND P2, PT, R4, R189, PT ;  /* 0x000000bd0400720c */ /* 0x000fc40003f46270 */
[----:B------:R-:W-:Y:S02]  /*e1b0*/  FSEL R195, R41, -INF , !P1 ;  /* 0xff80000029c37808 */ /* 0x000fe40004800000 */
[-C--:B------:R-:W-:Y:S02]  /*e1c0*/  ISETP.GE.AND P1, PT, R2, R194.reuse, PT ;  /* 0x000000c20200720c */ /* 0x080fe40003f26270 */
[----:B------:R-:W-:Y:S02]  /*e1d0*/  @P0 LOP3.LUT R188, R188, 0x2, RZ, 0xfc, !PT ;  /* 0x00000002bcbc0812 */ /* 0x000fe400078efcff */
[----:B------:R-:W-:Y:S02]  /*e1e0*/  FSEL R40, R40, -INF , P3 ;  /* 0xff80000028287808 */ /* 0x000fe40001800000 */
[----:B------:R-:W-:Y:S02]  /*e1f0*/  FSEL R155, R43, -INF , !P4 ;  /* 0xff8000002b9b7808 */ /* 0x000fe40006000000 */
[----:B------:R-:W-:-:S02]  /*e200*/  ISETP.GE.AND P3, PT, R6, R194, PT ;  /* 0x000000c20600720c */ /* 0x000fc40003f66270 */
[C---:B------:R-:W-:Y:S02]  /*e210*/  ISETP.GE.AND P0, PT, R2.reuse, R193, PT ;  /* 0x000000c10200720c */ /* 0x040fe40003f06270 */
[----:B------:R-:W-:Y:S01]  /*e220*/  ISETP.GE.AND P4, PT, R2, R192, PT ;  /* 0x000000c00200720c */ /* 0x000fe20003f86270 */
[----:B------:R-:W-:Y:S01]  /*e230*/  VIADD R2, R0, 0x49 ;  /* 0x0000004900027836 */ /* 0x000fe20000000000 */
[----:B------:R-:W-:Y:S02]  /*e240*/  FSEL R37, R37, -INF , P1 ;  /* 0xff80000025257808 */ /* 0x000fe40000800000 */
[C---:B------:R-:W-:Y:S02]  /*e250*/  LOP3.LUT P1, RZ, R188.reuse, 0x2, RZ, 0xc0, !PT ;  /* 0x00000002bcff7812 */ /* 0x040fe4000782c0ff */
[----:B------:R-:W-:Y:S02]  /*e260*/  LOP3.LUT R188, R188, 0xfffffffe, RZ, 0xc0, !PT ;  /* 0xfffffffebcbc7812 */ /* 0x000fe400078ec0ff */
[----:B------:R-:W-:-:S02]  /*e270*/  FSEL R179, R40, -INF , !P6 ;  /* 0xff80000028b37808 */ /* 0x000fc40007000000 */
[----:B------:R-:W-:Y:S02]  /*e280*/  ISETP.GE.AND P6, PT, R6, R189, PT ;  /* 0x000000bd0600720c */ /* 0x000fe40003fc6270 */
[----:B------:R-:W-:Y:S02]  /*e290*/  FSEL R36, R36, -INF , P3 ;  /* 0xff80000024247808 */ /* 0x000fe40001800000 */
[----:B------:R-:W-:Y:S02]  /*e2a0*/  FSEL R39, R39, -INF , P0 ;  /* 0xff80000027277808 */ /* 0x000fe40000000000 */
[----:B------:R-:W-:Y:S02]  /*e2b0*/  FSEL R149, R37, -INF , !P1 ;  /* 0xff80000025957808 */ /* 0x000fe40004800000 */
[----:B------:R-:W-:Y:S02]  /*e2c0*/  ISETP.GE.AND P3, PT, R4, R194, PT ;  /* 0x000000c20400720c */ /* 0x000fe40003f66270 */
[----:B------:R-:W-:-:S02]  /*e2d0*/  @P2 LOP3.LUT R188, R188, 0x1, RZ, 0xfc, !PT ;  /* 0x00000001bcbc2812 */ /* 0x000fc400078efcff */
[----:B------:R-:W-:Y:S02]  /*e2e0*/  ISETP.GE.AND P1, PT, R2, R189, PT ;  /* 0x000000bd0200720c */ /* 0x000fe40003f26270 */
[----:B------:R-:W-:Y:S02]  /*e2f0*/  FSEL R147, R36, -INF , !P6 ;  /* 0xff80000024937808 */ /* 0x000fe40007000000 */
[C---:B------:R-:W-:Y:S02]  /*e300*/  ISETP.GE.AND P2, PT, R4.reuse, R193, PT ;  /* 0x000000c10400720c */ /* 0x040fe40003f46270 */
[----:B------:R-:W-:Y:S01]  /*e310*/  ISETP.GE.AND P6, PT, R4, R192, PT ;  /* 0x000000c00400720c */ /* 0x000fe20003fc6270 */
[----:B------:R-:W-:Y:S01]  /*e320*/  VIADD R4, R0, 0x50 ;  /* 0x0000005000047836 */ /* 0x000fe20000000000 */
[----:B------:R-:W-:Y:S02]  /*e330*/  FSEL R137, R39, -INF , !P4 ;  /* 0xff80000027897808 */ /* 0x000fe40006000000 */
[----:B------:R-:W-:-:S02]  /*e340*/  LOP3.LUT P4, RZ, R188, 0x1, RZ, 0xc0, !PT ;  /* 0x00000001bcff7812 */ /* 0x000fc4000788c0ff */
[----:B------:R-:W-:Y:S02]  /*e350*/  FSEL R32, R32, -INF , P3 ;  /* 0xff80000020207808 */ /* 0x000fe40001800000 */
[----:B------:R-:W-:Y:S02]  /*e360*/  LOP3.LUT R188, R188, 0xfffffffd, RZ, 0xc0, !PT ;  /* 0xfffffffdbcbc7812 */ /* 0x000fe400078ec0ff */
[----:B------:R-:W-:Y:S02]  /*e370*/  FSEL R151, R32, -INF , !P4 ;  /* 0xff80000020977808 */ /* 0x000fe40006000000 */
[----:B------:R-:W-:Y:S02]  /*e380*/  ISETP.GE.AND P4, PT, R4, R189, PT ;  /* 0x000000bd0400720c */ /* 0x000fe40003f86270 */
[----:B------:R-:W-:Y:S02]  /*e390*/  @P1 LOP3.LUT R188, R188, 0x2, RZ, 0xfc, !PT ;  /* 0x00000002bcbc1812 */ /* 0x000fe400078efcff */
[----:B------:R-:W-:-:S02]  /*e3a0*/  ISETP.GE.AND P0, PT, R2, R194, PT ;  /* 0x000000c20200720c */ /* 0x000fc40003f06270 */
[C---:B------:R-:W-:Y:S02]  /*e3b0*/  LOP3.LUT P3, RZ, R188.reuse, 0x2, RZ, 0xc0, !PT ;  /* 0x00000002bcff7812 */ /* 0x040fe4000786c0ff */
[----:B------:R-:W-:Y:S02]  /*e3c0*/  LOP3.LUT R188, R188, 0xfffffffe, RZ, 0xc0, !PT ;  /* 0xfffffffebcbc7812 */ /* 0x000fe400078ec0ff */
[----:B------:R-:W-:Y:S02]  /*e3d0*/  FSEL R157, R42, -INF , !P5 ;  /* 0xff8000002a9d7808 */ /* 0x000fe40006800000 */
[----:B------:R-:W-:Y:S02]  /*e3e0*/  ISETP.GE.AND P5, PT, R6, R192, PT ;  /* 0x000000c00600720c */ /* 0x000fe40003fa6270 */
[----:B------:R-:W-:Y:S02]  /*e3f0*/  FSEL R34, R34, -INF , P2 ;  /* 0xff80000022227808 */ /* 0x000fe40001000000 */
[----:B------:R-:W-:-:S02]  /*e400*/  FSEL R33, R33, -INF , P0 ;  /* 0xff80000021217808 */ /* 0x000fc40000000000 */
[----:B------:R-:W-:Y:S02]  /*e410*/  @P4 LOP3.LUT R188, R188, 0x1, RZ, 0xfc, !PT ;  /* 0x00000001bcbc4812 */ /* 0x000fe400078efcff */
[-C--:B------:R-:W-:Y:S02]  /*e420*/  ISETP.GE.AND P1, PT, R2, R193.reuse, PT ;  /* 0x000000c10200720c */ /* 0x080fe40003f26270 */
[C---:B------:R-:W-:Y:S02]  /*e430*/  ISETP.GE.AND P2, PT, R4.reuse, R194, PT ;  /* 0x000000c20400720c */ /* 0x040fe40003f46270 */
[C---:B------:R-:W-:Y:S02]  /*e440*/  ISETP.GE.AND P0, PT, R4.reuse, R193, PT ;  /* 0x000000c10400720c */ /* 0x040fe40003f06270 */
[----:B------:R-:W-:Y:S01]  /*e450*/  ISETP.GE.AND P4, PT, R4, R192, PT ;  /* 0x000000c00400720c */ /* 0x000fe20003f86270 */
[----:B------:R-:W-:Y:S01]  /*e460*/  VIADD R4, R0, 0x58 ;  /* 0x0000005800047836 */ /* 0x000fe20000000000 */
[----:B------:R-:W-:-:S02]  /*e470*/  FSEL R143, R38, -INF , !P5 ;  /* 0xff800000268f7808 */ /* 0x000fc40006800000 */
[----:B------:R-:W-:Y:S01]  /*e480*/  ISETP.GE.AND P5, PT, R2, R192, PT ;  /* 0x000000c00200720c */ /* 0x000fe20003fa6270 */
[----:B------:R-:W-:Y:S01]  /*e490*/  VIADD R2, R0, 0x51 ;  /* 0x0000005100027836 */ /* 0x000fe20000000000 */
[----:B------:R-:W-:Y:S02]  /*e4a0*/  FSEL R35, R35, -INF , P1 ;  /* 0xff80000023237808 */ /* 0x000fe40000800000 */
[----:B------:R-:W-:Y:S02]  /*e4b0*/  FSEL R28, R28, -INF , P2 ;  /* 0xff8000001c1c7808 */ /* 0x000fe40001000000 */
[----:B------:R-:W-:Y:S02]  /*e4c0*/  LOP3.LUT P2, RZ, R188, 0x1, RZ, 0xc0, !PT ;  /* 0x00000001bcff7812 */ /* 0x000fe4000784c0ff */
[----:B------:R-:W-:Y:S02]  /*e4d0*/  FSEL R30, R30, -INF , P0 ;  /* 0xff8000001e1e7808 */ /* 0x000fe40000000000 */
[----:B------:R-:W-:-:S02]  /*e4e0*/  ISETP.GE.AND P0, PT, R4, R189, PT ;  /* 0x000000bd0400720c */ /* 0x000fc40003f06270 */
[----:B------:R-:W-:Y:S02]  /*e4f0*/  FSEL R141, R34, -INF , !P6 ;  /* 0xff800000228d7808 */ /* 0x000fe40007000000 */
        /* <DEDUP_REMOVED lines=9> */
[----:B------:R-:W-:Y:S02]  /*e590*/  LOP3.LUT R188, R188, 0xfffffffd, RZ, 0xc0, !PT ;  /* 0xfffffffdbcbc7812 */ /* 0x000fe400078ec0ff */
[----:B------:R-:W-:Y:S02]  /*e5a0*/  FSEL R24, R24, -INF , P2 ;  /* 0xff80000018187808 */ /* 0x000fe40001000000 */
[----:B------:R-:W-:-:S02]  /*e5b0*/  ISETP.GE.AND P2, PT, R2, R189, PT ;  /* 0x000000bd0200720c */ /* 0x000fc40003f46270 */
[----:B------:R-:W-:Y:S02]  /*e5c0*/  FSEL R31, R31, -INF , P1 ;  /* 0xff8000001f1f7808 */ /* 0x000fe40000800000 */
[----:B------:R-:W-:Y:S02]  /*e5d0*/  ISETP.GE.AND P1, PT, R2, R194, PT ;  /* 0x000000c20200720c */ /* 0x000fe40003f26270 */
[----:B------:R-:W-:Y:S02]  /*e5e0*/  @P0 LOP3.LUT R188, R188, 0x2, RZ, 0xfc, !PT ;  /* 0x00000002bcbc0812 */ /* 0x000fe400078efcff */
[----:B------:R-:W-:Y:S02]  /*e5f0*/  FSEL R107, R30, -INF , !P4 ;  /* 0xff8000001e6b7808 */ /* 0x000fe40006000000 */
[----:B------:R-:W-:Y:S02]  /*e600*/  FSEL R25, R25, -INF , P1 ;  /* 0xff80000019197808 */ /* 0x000fe40000800000 */
[----:B------:R-:W-:-:S02]  /*e610*/  LOP3.LUT P4, RZ, R188, 0x2, RZ, 0xc0, !PT ;  /* 0x00000002bcff7812 */ /* 0x000fc4000788c0ff */
[----:B------:R-:W-:Y:S02]  /*e620*/  ISETP.GE.AND P1, PT, R2, R192, PT ;  /* 0x000000c00200720c */ /* 0x000fe40003f26270 */
[----:B------:R-:W-:Y:S02]  /*e630*/  LOP3.LUT R188, R188, 0xfffffff7, RZ, 0xc0, !PT ;  /* 0xfffffff7bcbc7812 */ /* 0x000fe400078ec0ff */
[-C--:B------:R-:W-:Y:S02]  /*e640*/  ISETP.GE.AND P0, PT, R4, R193.reuse, PT ;  /* 0x000000c10400720c */ /* 0x080fe40003f06270 */
[----:B------:R-:W-:Y:S02]  /*e650*/  @P2 LOP3.LUT R188, R188, 0x8, RZ, 0xfc, !PT ;  /* 0x00000008bcbc2812 */ /* 0x000fe400078efcff */
[----:B------:R-:W-:Y:S02]  /*e660*/  FSEL R26, R26, -INF , P0 ;  /* 0xff8000001a1a7808 */ /* 0x000fe40000000000 */
[----:B------:R-:W-:Y:S01]  /*e670*/  ISETP.GE.AND P0, PT, R2, R193, PT ;  /* 0x000000c10200720c */ /* 0x000fe20003f06270 */
[----:B------:R-:W-:Y:S01]  /*e680*/  VIADD R2, R0, 0x60 ;  /* 0x0000006000027836 */ /* 0x000fe20000000000 */
[----:B------:R-:W-:-:S04]  /*e690*/  LOP3.LUT R188, R188, 0xfffffffb, RZ, 0xc0, !PT ;  /* 0xfffffffbbcbc7812 */ /* 0x000fc800078ec0ff */
[----:B------:R-:W-:Y:S02]  /*e6a0*/  @P1 LOP3.LUT R188, R188, 0x4, RZ, 0xfc, !PT ;  /* 0x00000004bcbc1812 */ /* 0x000fe400078efcff */
[----:B------:R-:W-:-:S04]  /*e6b0*/  ISETP.GE.AND P1, PT, R2, R194, PT ;  /* 0x000000c20200720c */ /* 0x000fc80003f26270 */
[----:B------:R-:W-:Y:S02]  /*e6c0*/  FSEL R20, R20, -INF , P1 ;  /* 0xff80000014147808 */ /* 0x000fe40000800000 */
[-C--:B------:R-:W-:Y:S02]  /*e6d0*/  ISETP.GE.AND P1, PT, R2, R192.reuse, PT ;  /* 0x000000c00200720c */ /* 0x080fe40003f26270 */
[----:B------:R-:W-:Y:S02]  /*e6e0*/  FSEL R29, R29, -INF , P3 ;  /* 0xff8000001d1d7808 */ /* 0x000fe40001800000 */
[----:B------:R-:W-:Y:S01]  /*e6f0*/  ISETP.GE.AND P3, PT, R4, R192, PT ;  /* 0x000000c00400720c */ /* 0x000fe20003f66270 */
[----:B------:R-:W-:Y:S01]  /*e700*/  VIADD R4, R0, 0x61 ;  /* 0x0000006100047836 */ /* 0x000fe20000000000 */
[----:B------:R-:W-:Y:S02]  /*e710*/  FSEL R27, R27, -INF , P0 ;  /* 0xff8000001b1b7808 */ /* 0x000fe40000000000 */
[----:B------:R-:W-:Y:S01]  /*e720*/  ISETP.GE.AND P0, PT, R2, R193, PT ;  /* 0x000000c10200720c */ /* 0x000fe20003f06270 */
[----:B------:R-:W-:Y:S01]  /*e730*/  VIADD R6, R0, 0x68 ;  /* 0x0000006800067836 */ /* 0x000fe20000000000 */
[----:B------:R-:W-:-:S02]  /*e740*/  LOP3.LUT R188, R188, 0xfffffffe, RZ, 0xc0, !PT ;  /* 0xfffffffebcbc7812 */ /* 0x000fc400078ec0ff */
[----:B------:R-:W-:Y:S02]  /*e750*/  FSEL R22, R22, -INF , P0 ;  /* 0xff80000016167808 */ /* 0x000fe40000000000 */
[----:B------:R-:W-:Y:S02]  /*e760*/  ISETP.GE.AND P0, PT, R4, R193, PT ;  /* 0x000000c10400720c */ /* 0x000fe40003f06270 */
[----:B------:R-:W-:Y:S02]  /*e770*/  FSEL R115, R31, -INF , !P5 ;  /* 0xff8000001f737808 */ /* 0x000fe40006800000 */
[----:B------:R-:W-:Y:S01]  /*e780*/  ISETP.GE.AND P5, PT, R2, R189, PT ;  /* 0x000000bd0200720c */ /* 0x000fe20003fa6270 */
[----:B------:R-:W-:Y:S01]  /*e790*/  VIADD R2, R0, 0x69 ;  /* 0x0000006900027836 */ /* 0x000fe20000000000 */
[----:B------:R-:W-:Y:S02]  /*e7a0*/  @P1 LOP3.LUT R188, R188, 0x1, RZ, 0xfc, !PT ;  /* 0x00000001bcbc1812 */ /* 0x000fe400078efcff */
[----:B------:R-:W-:-:S02]  /*e7b0*/  ISETP.GE.AND P2, PT, R4, R194, PT ;  /* 0x000000c20400720c */ /* 0x000fc40003f46270 */
[----:B------:R-:W-:Y:S02]  /*e7c0*/  FSEL R23, R23, -INF , P0 ;  /* 0xff80000017177808 */ /* 0x000fe40000000000 */
[C---:B------:R-:W-:Y:S02]  /*e7d0*/  ISETP.GE.AND P1, PT, R6.reuse, R193, PT ;  /* 0x000000c10600720c */ /* 0x040fe40003f26270 */
[----:B------:R-:W-:Y:S02]  /*e7e0*/  ISETP.GE.AND P0, PT, R6, R194, PT ;  /* 0x000000c20600720c */ /* 0x000fe40003f06270 */
[----:B------:R-:W-:Y:S02]  /*e7f0*/  FSEL R117, R29, -INF , !P6 ;  /* 0xff8000001d757808 */ /* 0x000fe40007000000 */
[----:B------:R-:W-:Y:S02]  /*e800*/  FSEL R121, R24, -INF , !P4 ;  /* 0xff80000018797808 */ /* 0x000fe40006000000 */
[----:B------:R-:W-:-:S02]  /*e810*/  FSEL R21, R21, -INF , P2 ;  /* 0xff80000015157808 */ /* 0x000fc40001000000 */
[----:B------:R-:W-:Y:S02]  /*e820*/  FSEL R18, R18, -INF , P1 ;  /* 0xff80000012127808 */ /* 0x000fe40000800000 */
[C---:B------:R-:W-:Y:S02]  /*e830*/  ISETP.GE.AND P6, PT, R4.reuse, R189, PT ;  /* 0x000000bd0400720c */ /* 0x040fe40003fc6270 */
[----:B------:R-:W-:Y:S01]  /*e840*/  ISETP.GE.AND P4, PT, R4, R192, PT ;  /* 0x000000c00400720c */ /* 0x000fe20003f86270 */
[----:B------:R-:W-:Y:S01]  /*e850*/  VIADD R4, R0, 0x70 ;  /* 0x0000007000047836 */ /* 0x000fe20000000000 */
[----:B------:R-:W-:Y:S02]  /*e860*/  ISETP.GE.AND P2, PT, R2, R194, PT ;  /* 0x000000c20200720c */ /* 0x000fe40003f46270 */
[----:B------:R-:W-:Y:S02]  /*e870*/  FSEL R16, R16, -INF , P0 ;  /* 0xff80000010107808 */ /* 0x000fe40000000000 */
[----:B------:R-:W-:-:S02]  /*e880*/  LOP3.LUT P1, RZ, R188, 0x8, RZ, 0xc0, !PT ;  /* 0x00000008bcff7812 */ /* 0x000fc4000782c0ff */
[----:B------:R-:W-:Y:S02]  /*e890*/  ISETP.GE.AND P0, PT, R2, R193, PT ;  /* 0x000000c10200720c */ /* 0x000fe40003f06270 */
[----:B------:R-:W-:Y:S02]  /*e8a0*/  FSEL R119, R26, -INF , !P3 ;  /* 0xff8000001a777808 */ /* 0x000fe40005800000 */
[----:B------:R-:W-:Y:S02]  /*e8b0*/  LOP3.LUT P3, RZ, R188, 0x4, RZ, 0xc0, !PT ;  /* 0x00000004bcff7812 */ /* 0x000fe4000786c0ff */
[----:B------:R-:W-:Y:S02]  /*e8c0*/  FSEL R17, R17, -INF , P2 ;  /* 0xff80000011117808 */ /* 0x000fe40001000000 */
[----:B------:R-:W-:Y:S02]  /*e8d0*/  FSEL R127, R25, -INF , !P1 ;  /* 0xff800000197f7808 */ /* 0x000fe40004800000 */
[----:B------:R-:W-:-:S02]  /*e8e0*/  FSEL R19, R19, -INF , P0 ;  /* 0xff80000013137808 */ /* 0x000fc40000000000 */
[-C--:B------:R-:W-:Y:S02]  /*e8f0*/  ISETP.GE.AND P2, PT, R0, R194.reuse, PT ;  /* 0x000000c20000720c */ /* 0x080fe40003f46270 */
[C---:B------:R-:W-:Y:S02]  /*e900*/  ISETP.GE.AND P1, PT, R4.reuse, R194, PT ;  /* 0x000000c20400720c */ /* 0x040fe40003f26270 */
[----:B------:R-:W-:Y:S02]  /*e910*/  ISETP.GE.AND P0, PT, R4, R193, PT ;  /* 0x000000c10400720c */ /* 0x000fe40003f06270 */
        /* <DEDUP_REMOVED lines=9> */
[----:B------:R-:W-:Y:S02]  /*e9b0*/  LOP3.LUT P0, RZ, R188, 0x1, RZ, 0xc0, !PT ;  /* 0x00000001bcff7812 */ /* 0x000fe4000780c0ff */
[----:B------:R-:W-:Y:S02]  /*e9c0*/  FSEL R6, R6, -INF , !P1 ;  /* 0xff80000006067808 */ /* 0x000fe40004800000 */
[----:B------:R-:W-:Y:S02]  /*e9d0*/  FSEL R37, R22, -INF , !P0 ;  /* 0xff80000016257808 */ /* 0x000fe40004000000 */
[----:B------:R-:W-:Y:S02]  /*e9e0*/  ISETP.GE.AND P0, PT, R0, R193, PT ;  /* 0x000000c10000720c */ /* 0x000fe40003f06270 */
[----:B------:R-:W-:Y:S02]  /*e9f0*/  FMNMX3.FTZ R20, R6, R93, R87, !PT ;  /* 0x0000005d06147276 */ /* 0x000fe40007810057 */
[----:B------:R-:W-:-:S02]  /*ea00*/  LOP3.LUT R188, R188, 0xfffffffe, RZ, 0xc0, !PT ;  /* 0xfffffffebcbc7812 */ /* 0x000fc400078ec0ff */
[----:B------:R-:W-:Y:S02]  /*ea10*/  FSEL R82, R82, -INF , P0 ;  /* 0xff80000052527808 */ /* 0x000fe40000000000 */
[----:B------:R-:W-:Y:S02]  /*ea20*/  ISETP.GE.AND P0, PT, R0, R192, PT ;  /* 0x000000c00000720c */ /* 0x000fe40003f06270 */
[----:B------:R-:W-:Y:S02]  /*ea30*/  FSEL R47, R16, -INF , !P5 ;  /* 0xff800000102f7808 */ /* 0x000fe40006800000 */
[----:B------:R-:W-:Y:S02]  /*ea40*/  FMNMX3.FTZ R16, R20, R67, R97, !PT ;  /* 0x0000004314107276 */ /* 0x000fe40007810061 */
[----:B------:R-:W-:Y:S02]  /*ea50*/  @P2 LOP3.LUT R188, R188, 0x1, RZ, 0xfc, !PT ;  /* 0x00000001bcbc2812 */ /* 0x000fe400078efcff */
[----:B------:R-:W-:-:S02]  /*ea60*/  ISETP.GE.AND P2, PT, R4, R189, PT ;  /* 0x000000bd0400720c */ /* 0x000fc40003f46270 */
[----:B------:R-:W-:Y:S02]  /*ea70*/  ISETP.GE.AND P5, PT, R4, R192, PT ;  /* 0x000000c00400720c */ /* 0x000fe40003fa6270 */
[----:B------:R-:W-:Y:S02]  /*ea80*/  FSEL R4, R82, -INF , !P0 ;  /* 0xff80000052047808 */ /* 0x000fe40004000000 */
[----:B------:R-:W-:Y:S02]  /*ea90*/  FMNMX3.FTZ R16, R16, R205, R91, !PT ;  /* 0x000000cd10107276 */ /* 0x000fe4000781005b */
[----:B------:R-:W-:Y:S02]  /*eaa0*/  FSEL R39, R18, -INF , !P3 ;  /* 0xff80000012277808 */ /* 0x000fe40005800000 */
[----:B------:R-:W-:Y:S02]  /*eab0*/  FMNMX3.FTZ R18, R4, R85, R77, !PT ;  /* 0x0000005504127276 */ /* 0x000fe4000781004d */
[----:B------:R-:W-:-:S02]  /*eac0*/  FMNMX3.FTZ R16, R16, R89, R105, !PT ;  /* 0x0000005910107276 */ /* 0x000fc40007810069 */
[----:B------:R-:W-:Y:S02]  /*ead0*/  ISETP.GE.AND P1, PT, R2, R192, PT ;  /* 0x000000c00200720c */ /* 0x000fe40003f26270 */
[----:B------:R-:W-:Y:S02]  /*eae0*/  FMNMX3.FTZ R18, R18, R7, R83, !PT ;  /* 0x0000000712127276 */ /* 0x000fe40007810053 */
[----:B------:R-:W-:Y:S02]  /*eaf0*/  FMNMX3.FTZ R16, R16, R113, R201, !PT ;  /* 0x0000007110107276 */ /* 0x000fe400078100c9 */
[----:B------:R-:W-:Y:S02]  /*eb00*/  FMNMX3.FTZ R18, R18, R81, R75, !PT ;  /* 0x0000005112127276 */ /* 0x000fe4000781004b */
[----:B------:R-:W-:Y:S01]  /*eb10*/  FMNMX3.FTZ R16, R16, R203, R133, !PT ;  /* 0x000000cb10107276 */ /* 0x000fe20007810085 */
[----:B------:R-:W-:Y:S01]  /*eb20*/  VIADD R2, R0, 0x71 ;  /* 0x0000007100027836 */ /* 0x000fe20000000000 */
[----:B------:R-:W-:-:S02]  /*eb30*/  FMNMX3.FTZ R18, R18, R73, R111, !PT ;  /* 0x0000004912127276 */ /* 0x000fc4000781006f */
[----:B------:R-:W-:Y:S02]  /*eb40*/  LOP3.LUT R188, R188, 0xfffffffd, RZ, 0xc0, !PT ;  /* 0xfffffffdbcbc7812 */ /* 0x000fe400078ec0ff */
[----:B------:R-:W-:Y:S02]  /*eb50*/  FMNMX3.FTZ R16, R16, R139, R179, !PT ;  /* 0x0000008b10107276 */ /* 0x000fe400078100b3 */
[----:B------:R-:W-:Y:S02]  /*eb60*/  FSEL R33, R12, -INF , !P2 ;  /* 0xff8000000c217808 */ /* 0x000fe40005000000 */
[----:B------:R-:W-:Y:S02]  /*eb70*/  FMNMX3.FTZ R12, R18, R103, R199, !PT ;  /* 0x00000067120c7276 */ /* 0x000fe400078100c7 */
[----:B------:R-:W-:Y:S02]  /*eb80*/  @P1 LOP3.LUT R188, R188, 0x2, RZ, 0xfc, !PT ;  /* 0x00000002bcbc1812 */ /* 0x000fe400078efcff */
[----:B------:R-:W-:-:S02]  /*eb90*/  FMNMX3.FTZ R16, R16, R195, R147, !PT ;  /* 0x000000c310107276 */ /* 0x000fc40007810093 */
[----:B------:R-:W-:Y:S02]  /*eba0*/  ISETP.GE.AND P1, PT, R2, R194, PT ;  /* 0x000000c20200720c */ /* 0x000fe40003f26270 */
[----:B------:R-:W-:Y:S02]  /*ebb0*/  FSEL R41, R23, -INF , !P4 ;  /* 0xff80000017297808 */ /* 0x000fe40006000000 */
[----:B------:R-:W-:Y:S02]  /*ebc0*/  FMNMX3.FTZ R12, R12, R197, R159, !PT ;  /* 0x000000c50c0c7276 */ /* 0x000fe4000781009f */
[C---:B------:R-:W-:Y:S02]  /*ebd0*/  ISETP.GE.AND P3, PT, R2.reuse, R189, PT ;  /* 0x000000bd0200720c */ /* 0x040fe40003f66270 */
[C---:B------:R-:W-:Y:S02]  /*ebe0*/  ISETP.GE.AND P0, PT, R2.reuse, R193, PT ;  /* 0x000000c10200720c */ /* 0x040fe40003f06270 */
[----:B------:R-:W-:Y:S01]  /*ebf0*/  ISETP.GE.AND P4, PT, R2, R192, PT ;  /* 0x000000c00200720c */ /* 0x000fe20003f86270 */
[----:B------:R-:W-:Y:S01]  /*ec00*/  VIADD R2, R0, 0x78 ;  /* 0x0000007800027836 */ /* 0x000fe20000000000 */
[----:B------:R-:W-:-:S02]  /*ec10*/  FMNMX3.FTZ R16, R16, R149, R151, !PT ;  /* 0x0000009510107276 */ /* 0x000fc40007810097 */
[----:B------:R-:W-:Y:S02]  /*ec20*/  FSEL R13, R13, -INF , P1 ;  /* 0xff8000000d0d7808 */ /* 0x000fe40000800000 */
[----:B------:R-:W-:Y:S02]  /*ec30*/  FMNMX3.FTZ R12, R12, R135, R157, !PT ;  /* 0x000000870c0c7276 */ /* 0x000fe4000781009d */
[----:B------:R-:W-:Y:S02]  /*ec40*/  FMNMX3.FTZ R16, R16, R153, R109, !PT ;  /* 0x0000009910107276 */ /* 0x000fe4000781006d */
[----:B------:R-:W-:Y:S02]  /*ec50*/  FSEL R15, R15, -INF , P0 ;  /* 0xff8000000f0f7808 */ /* 0x000fe40000000000 */
[----:B------:R-:W-:Y:S02]  /*ec60*/  FSEL R30, R13, -INF , !P3 ;  /* 0xff8000000d1e7808 */ /* 0x000fe40005800000 */
[----:B------:R-:W-:-:S02]  /*ec70*/  ISETP.GE.AND P1, PT, R2, R194, PT ;  /* 0x000000c20200720c */ /* 0x000fc40003f26270 */
        /* <DEDUP_REMOVED lines=8> */
[----:B------:R-:W-:Y:S02]  /*ed00*/  LOP3.LUT P6, RZ, R188, 0x1, RZ, 0xc0, !PT ;  /* 0x00000001bcff7812 */ /* 0x000fe400078cc0ff */
[----:B------:R-:W-:Y:S02]  /*ed10*/  FMNMX3.FTZ R12, R12, R127, R49, !PT ;  /* 0x0000007f0c0c7276 */ /* 0x000fe40007810031 */
[----:B------:R-:W-:Y:S02]  /*ed20*/  FSEL R31, R128, -INF , P1 ;  /* 0xff800000801f7808 */ /* 0x000fe40000800000 */
[----:B------:R-:W-:Y:S02]  /*ed30*/  FMNMX3.FTZ R2, R2, R145, R107, !PT ;  /* 0x0000009102027276 */ /* 0x000fe4000781006b */
[----:B------:R-:W-:-:S02]  /*ed40*/  FSEL R45, R17, -INF , !P6 ;  /* 0xff800000112d7808 */ /* 0x000fc40007000000 */
[----:B------:R-:W-:Y:S02]  /*ed50*/  ISETP.GE.AND P1, PT, R0, R194, PT ;  /* 0x000000c20000720c */ /* 0x000fe40003f26270 */
[----:B------:R-:W-:Y:S02]  /*ed60*/  FMNMX3.FTZ R12, R12, R53, R47, !PT ;  /* 0x000000350c0c7276 */ /* 0x000fe4000781002f */
[----:B------:R-:W-:Y:S02]  /*ed70*/  FSEL R31, R31, -INF , !P2 ;  /* 0xff8000001f1f7808 */ /* 0x000fe40005000000 */
[----:B------:R-:W-:Y:S02]  /*ed80*/  FMNMX3.FTZ R2, R2, R115, R119, !PT ;  /* 0x0000007302027276 */ /* 0x000fe40007810077 */
[----:B------:R-:W-:Y:S02]  /*ed90*/  ISETP.GE.AND P2, PT, R0, R189, PT ;  /* 0x000000bd0000720c */ /* 0x000fe40003f46270 */
[----:B------:R-:W-:-:S02]  /*eda0*/  FSEL R34, R129, -INF , P1 ;  /* 0xff80000081227808 */ /* 0x000fc40000800000 */
[----:B------:R-:W-:Y:S02]  /*edb0*/  FMNMX3.FTZ R13, R12, R45, R33, !PT ;  /* 0x0000002d0c0d7276 */ /* 0x000fe40007810021 */
[----:B------:R-:W-:Y:S02]  /*edc0*/  FSEL R26, R130, -INF , P0 ;  /* 0xff800000821a7808 */ /* 0x000fe40000000000 */
[C---:B------:R-:W-:Y:S02]  /*edd0*/  ISETP.GE.AND P0, PT, R0.reuse, R193, PT ;  /* 0x000000c10000720c */ /* 0x040fe40003f06270 */
[----:B------:R-:W-:Y:S02]  /*ede0*/  ISETP.GE.AND P1, PT, R0, R192, PT ;  /* 0x000000c00000720c */ /* 0x000fe40003f26270 */
[----:B------:R-:W-:Y:S02]  /*edf0*/  LOP3.LUT P6, RZ, R188, 0x2, RZ, 0xc0, !PT ;  /* 0x00000002bcff7812 */ /* 0x000fe400078cc0ff */
[----:B------:R-:W-:-:S02]  /*ee00*/  FMNMX3.FTZ R0, R2, R123, R37, !PT ;  /* 0x0000007b02007276 */ /* 0x000fc40007810025 */
[----:B------:R-:W-:Y:S02]  /*ee10*/  FSEL R34, R34, -INF , !P2 ;  /* 0xff80000022227808 */ /* 0x000fe40005000000 */
[----:B------:R-:W-:Y:S02]  /*ee20*/  FMNMX3.FTZ R13, R13, R30, R31, !PT ;  /* 0x0000001e0d0d7276 */ /* 0x000fe4000781001f */
[----:B------:R-:W-:Y:S02]  /*ee30*/  FSEL R43, R19, -INF , !P6 ;  /* 0xff800000132b7808 */ /* 0x000fe40007000000 */
[----:B------:R-:W-:Y:S02]  /*ee40*/  FSEL R25, R14, -INF , !P5 ;  /* 0xff8000000e197808 */ /* 0x000fe40006800000 */
[----:B------:R-:W-:Y:S02]  /*ee50*/  FMNMX3.FTZ R0, R0, R41, R39, !PT ;  /* 0x0000002900007276 */ /* 0x000fe40007810027 */
[----:B------:R-:W-:-:S02]  /*ee60*/  FMNMX.FTZ R14, R34, R13, !PT ;  /* 0x0000000d220e7209 */ /* 0x000fc40007810000 */
        /* <DEDUP_REMOVED lines=17> */
[----:B------:R-:W-:-:S04]  /*ef80*/  LEA R166, R166, UR6, 0x1 ;  /* 0x00000006a6a67c11 */ /* 0x000fc8000f8e08ff */
[----:B------:R-:W-:Y:S02]  /*ef90*/  FSEL R36, R36, RZ, P0 ;  /* 0x000000ff24247208 */ /* 0x000fe40000000000 */
[----:B---3--:R-:W-:Y:S01]  /*efa0*/  FMNMX.FTZ R0, R13, R0, !PT ;  /* 0x000000000d007209 */ /* 0x008fe20007810000 */
[----:B------:R-:W-:Y:S01]  /*efb0*/  IMAD.IADD R161, R5, 0x1, R166 ;  /* 0x0000000105a17824 */ /* 0x000fe200078e02a6 */
[----:B------:R-:W-:Y:S01]  /*efc0*/  LDSM.16.MT88.4 R12, [R166+0x6800] ;  /* 0x00680000a60c783b */ /* 0x000fe20000004200 */
[-CC-:B------:R-:W-:Y:S01]  /*efd0*/  FFMA.FTZ R62, R93, R65.reuse, -R36.reuse ;  /* 0x000000415d3e7223 */ /* 0x180fe20000010824 */
[----:B------:R-:W-:Y:S01]  /*efe0*/  FSETP.NEU.FTZ.AND P0, PT, R0, -INF , PT ;  /* 0xff8000000000780b */ /* 0x000fe20003f1d000 */
[----:B------:R-:W-:Y:S01]  /*eff0*/  FMUL.FTZ R28, R65, R0 ;  /* 0x00000000411c7220 */ /* 0x000fe20000410000 */
[----:B------:R-:W1:Y:S01]  /*f000*/  LDSM.16.MT88.4 R92, [R166+0x6000] ;  /* 0x00600000a65c783b */ /* 0x000e620000004200 */
[-CC-:B------:R-:W-:Y:S01]  /*f010*/  FFMA.FTZ R129, R6, R65.reuse, -R36.reuse ;  /* 0x0000004106817223 */ /* 0x180fe20000010824 */
[----:B------:R-:W-:Y:S01]  /*f020*/  FFMA.FTZ R6, R87, R65, -R36 ;  /* 0x0000004157067223 */ /* 0x000fe20000010824 */
[C---:B------:R-:W-:Y:S01]  /*f030*/  IMAD.IADD R162, R3.reuse, 0x1, R166 ;  /* 0x0000000103a27824 */ /* 0x040fe200078e02a6 */
[----:B------:R-:W-:Y:S01]  /*f040*/  FSEL R28, R28, RZ, P0 ;  /* 0x000000ff1c1c7208 */ /* 0x000fe20000000000 */
[----:B------:R-:W-:-:S02]  /*f050*/  IMAD.IADD R160, R3, 0x1, R161 ;  /* 0x0000000103a07824 */ /* 0x000fc400078e02a1 */
[-CC-:B------:R-:W-:Y:S01]  /*f060*/  FFMA.FTZ R46, R67, R65.reuse, -R36.reuse ;  /* 0x00000041432e7223 */ /* 0x180fe20000010824 */
[-C--:B------:R-:W-:Y:S01]  /*f070*/  FFMA.FTZ R63, R97, R65.reuse, -R36 ;  /* 0x00000041613f7223 */ /* 0x080fe20000010824 */
[----:B------:R2:W-:Y:S01]  /*f080*/  MUFU.EX2 R67, R6 ;  /* 0x0000000600437308 */ /* 0x0005e20000000800 */
[-CC-:B------:R-:W-:Y:S01]  /*f090*/  FFMA.FTZ R48, R85, R65.reuse, -R28.reuse ;  /* 0x0000004155307223 */ /* 0x180fe2000001081c */
[-CC-:B------:R-:W-:Y:S01]  /*f0a0*/  FFMA.FTZ R51, R77, R65.reuse, -R28.reuse ;  /* 0x000000414d337223 */ /* 0x180fe2000001081c */
[-CC-:B------:R-:W-:Y:S01]  /*f0b0*/  FFMA.FTZ R55, R4, R65.reuse, -R28.reuse ;  /* 0x0000004104377223 */ /* 0x180fe2000001081c */
[----:B------:R-:W3:Y:S01]  /*f0c0*/  LDSM.16.MT88.4 R84, [R162+0x6000] ;  /* 0x00600000a254783b */ /* 0x000ee20000004200 */
[----:B------:R-:W-:-:S03]  /*f0d0*/  FFMA.FTZ R44, R7, R65, -R28 ;  /* 0x00000041072c7223 */ /* 0x000fc6000001081c */
[----:B------:R-:W4:Y:S01]  /*f0e0*/  LDSM.16.MT88.4 R76, [R161+0x6000] ;  /* 0x00600000a14c783b */ /* 0x000f220000004200 */
[----:B------:R-:W-:Y:S01]  /*f0f0*/  MUFU.EX2 R129, R129 ;  /* 0x0000008100817308 */ /* 0x000fe20000000800 */
[-CC-:B------:R-:W-:Y:S01]  /*f100*/  FFMA.FTZ R42, R205, R65.reuse, -R36.reuse ;  /* 0x00000041cd2a7223 */ /* 0x180fe20000010824 */
[-CC-:B------:R-:W-:Y:S01]  /*f110*/  FFMA.FTZ R38, R91, R65.reuse, -R36.reuse ;  /* 0x000000415b267223 */ /* 0x180fe20000010824 */
[----:B------:R-:W-:Y:S01]  /*f120*/  FFMA.FTZ R29, R89, R65, -R36 ;  /* 0x00000041591d7223 */ /* 0x000fe20000010824 */
[----:B------:R-:W5:Y:S01]  /*f130*/  MUFU.EX2 R62, R62 ;  /* 0x0000003e003e7308 */ /* 0x000f620000000800 */
[----:B--2---:R-:W2:Y:S03]  /*f140*/  LDSM.16.MT88.4 R4, [R160+0x6000] ;  /* 0x00600000a004783b */ /* 0x004ea60000004200 */
[----:B------:R-:W1:Y:S01]  /*f150*/  MUFU.EX2 R46, R46 ;  /* 0x0000002e002e7308 */ /* 0x000e620000000800 */
[----:B------:R-:W2:Y:S03]  /*f160*/  LDSM.16.MT88.4 R20, [R162+0x6800] ;  /* 0x00680000a214783b */ /* 0x000ea60000004200 */
[----:B------:R-:W-:Y:S01]  /*f170*/  MUFU.EX2 R55, R55 ;  /* 0x0000003700377308 */ /* 0x000fe20000000800 */
[----:B------:R-:W2:Y:S03]  /*f180*/  LDSM.16.MT88.4 R16, [R161+0x6800] ;  /* 0x00680000a110783b */ /* 0x000ea60000004200 */
[----:B------:R-:W1:Y:S04]  /*f190*/  MUFU.EX2 R48, R48 ;  /* 0x0000003000307308 */ /* 0x000e680000000800 */
[----:B------:R-:W-:Y:S04]  /*f1a0*/  MUFU.EX2 R51, R51 ;  /* 0x0000003300337308 */ /* 0x000fe80000000800 */
[----:B------:R-:W3:Y:S01]  /*f1b0*/  MUFU.EX2 R44, R44 ;  /* 0x0000002c002c7308 */ /* 0x000ee20000000800 */
[----:B-----5:R-:W-:Y:S01]  /*f1c0*/  F2FP.F16.F32.PACK_AB R68, R62, R129 ;  /* 0x000000813e44723e */ /* 0x020fe200000000ff */
[--C-:B------:R-:W-:Y:S01]  /*f1d0*/  FFMA.FTZ R40, R83, R65, -R28.reuse ;  /* 0x0000004153287223 */ /* 0x100fe2000001081c */
[----:B-1----:R-:W-:Y:S01]  /*f1e0*/  F2FP.F16.F32.PACK_AB R70, R46, R67 ;  /* 0x000000432e46723e */ /* 0x002fe200000000ff */
[-CC-:B------:R-:W-:Y:S01]  /*f1f0*/  FFMA.FTZ R35, R81, R65.reuse, -R28.reuse ;  /* 0x0000004151237223 */ /* 0x180fe2000001081c */
[--C-:B------:R-:W-:Y:S01]  /*f200*/  FFMA.FTZ R32, R75, R65, -R28.reuse ;  /* 0x000000414b207223 */ /* 0x100fe2000001081c */
[----:B------:R-:W-:Y:S01]  /*f210*/  F2FP.F16.F32.PACK_AB R69, R48, R55 ;  /* 0x000000373045723e */ /* 0x000fe200000000ff */
        /* <DEDUP_REMOVED lines=9> */
[----:B------:R-:W3:Y:S04]  /*f2b0*/  MUFU.EX2 R35, R35 ;  /* 0x0000002300237308 */ /* 0x000ee80000000800 */
[----:B------:R-:W-:Y:S04]  /*f2c0*/  MUFU.EX2 R32, R32 ;  /* 0x0000002000207308 */ /* 0x000fe80000000800 */
[----:B------:R-:W5:Y:S01]  /*f2d0*/  MUFU.EX2 R3, R3 ;  /* 0x0000000300037308 */ /* 0x000f620000000800 */
[C---:B------:R-:W-:Y:S08]  /*f2e0*/  HMMA.16816.F32 R88, R68.reuse, R84, RZ ;  /* 0x000000544458723c */ /* 0x040ff000000018ff */
[C---:B----4-:R-:W-:Y:S08]  /*f2f0*/  HMMA.16816.F32 R80, R68.reuse, R76, RZ ;  /* 0x0000004c4450723c */ /* 0x050ff000000018ff */
[C---:B------:R-:W-:Y:S08]  /*f300*/  HMMA.16816.F32 R84, R68.reuse, R86, RZ ;  /* 0x000000564454723c */ /* 0x040ff000000018ff */
[C---:B------:R-:W-:Y:S08]  /*f310*/  HMMA.16816.F32 R76, R68.reuse, R78, RZ ;  /* 0x0000004e444c723c */ /* 0x040ff000000018ff */
[----:B--2---:R-:W-:Y:S01]  /*f320*/  HMMA.16816.F32 R72, R68, R4, RZ ;  /* 0x000000044448723c */ /* 0x004fe200000018ff */
[----:B-1----:R-:W-:-:S02]  /*f330*/  F2FP.F16.F32.PACK_AB R4, R42, R63 ;  /* 0x0000003f2a04723e */ /* 0x002fc400000000ff */
[----:B---3--:R-:W-:-:S05]  /*f340*/  F2FP.F16.F32.PACK_AB R5, R35, R40 ;  /* 0x000000282305723e */ /* 0x008fca00000000ff */
[----:B------:R-:W-:Y:S01]  /*f350*/  HMMA.16816.F32 R68, R68, R6, RZ ;  /* 0x000000064444723c */ /* 0x000fe200000018ff */
[----:B------:R-:W-:Y:S02]  /*f360*/  F2FP.F16.F32.PACK_AB R6, R29, R38 ;  /* 0x000000261d06723e */ /* 0x000fe400000000ff */
[----:B-----5:R-:W-:-:S07]  /*f370*/  F2FP.F16.F32.PACK_AB R7, R3, R32 ;  /* 0x000000200307723e */ /* 0x020fce00000000ff */
[C---:B------:R-:W-:Y:S08]  /*f380*/  HMMA.16816.F32 R96, R4.reuse, R12, R96 ;  /* 0x0000000c0460723c */ /* 0x040ff00000001860 */
        /* <DEDUP_REMOVED lines=10> */
[C---:B------:R-:W-:Y:S08]  /*f430*/  HMMA.16816.F32 R80, R4.reuse, R16, R80 ;  /* 0x000000100450723c */ /* 0x040ff00000001850 */
        /* <DEDUP_REMOVED lines=21> */
[----:B------:R-:W-:Y:S01]  /*f590*/  HMMA.16816.F32 R92, R4, R14, R92 ;  /* 0x0000000e045c723c */ /* 0x000fe2000000185c */
[----:B------:R-:W1:Y:S01]  /*f5a0*/  LDSM.16.MT88.4 R12, [R160+0x7000] ;  /* 0x00700000a00c783b */ /* 0x000e620000004200 */
[-CC-:B------:R-:W-:Y:S01]  /*f5b0*/  FFMA.FTZ R104, R139, R65.reuse, -R36.reuse ;  /* 0x000000418b687223 */ /* 0x180fe20000010824 */
[-C--:B------:R-:W-:Y:S01]  /*f5c0*/  FFMA.FTZ R66, R195, R65.reuse, -R36 ;  /* 0x00000041c3427223 */ /* 0x080fe20000010824 */
[-CC-:B------:R-:W-:Y:S01]  /*f5d0*/  FFMA.FTZ R102, R135, R65.reuse, -R28.reuse ;  /* 0x0000004187667223 */ /* 0x180fe2000001081c */
[-CC-:B------:R-:W-:Y:S01]  /*f5e0*/  FFMA.FTZ R131, R157, R65.reuse, -R28.reuse ;  /* 0x000000419d837223 */ /* 0x180fe2000001081c */
[----:B------:R-:W-:-:S02]  /*f5f0*/  FFMA.FTZ R64, R155, R65, -R28 ;  /* 0x000000419b407223 */ /* 0x000fc4000001081c */
[----:B------:R-:W-:Y:S01]  /*f600*/  HMMA.16816.F32 R88, R4, R20, R88 ;  /* 0x000000140458723c */ /* 0x000fe20000001858 */
[----:B------:R-:W-:-:S07]  /*f610*/  FFMA.FTZ R159, R159, R65, -R28 ;  /* 0x000000419f9f7223 */ /* 0x000fce000001081c */
[C---:B------:R-:W-:Y:S08]  /*f620*/  HMMA.16816.F32 R84, R4.reuse, R22, R84 ;  /* 0x000000160454723c */ /* 0x040ff00000001854 */
[C---:B----4-:R-:W-:Y:S08]  /*f630*/  HMMA.16816.F32 R80, R4.reuse, R16, R80 ;  /* 0x000000100450723c */ /* 0x050ff00000001850 */
        /* <DEDUP_REMOVED lines=88> */
[C---:B------:R-:W-:Y:S01]  /*fbc0*/  HMMA.16816.F32 R76, R4.reuse, R18, R76 ;  /* 0x00000012044c723c */ /* 0x040fe2000000184c */
[----:B------:R-:W2:Y:S01]  /*fbd0*/  LDSM.16.MT88.4 R16, [R166+0x9000] ;  /* 0x00900000a610783b */ /* 0x000ea20000004200 */
[----:B------:R-:W-:Y:S01]  /*fbe0*/  FADD.FTZ R126, R129, R62 ;  /* 0x0000003e817e7221 */ /* 0x000fe20000010000 */
[-CC-:B------:R-:W-:Y:S01]  /*fbf0*/  FFMA.FTZ R49, R49, R65.reuse, -R36.reuse ;  /* 0x0000004131317223 */ /* 0x180fe20000010824 */
[-CC-:B------:R-:W-:Y:S01]  /*fc00*/  FFMA.FTZ R122, R53, R65.reuse, -R36.reuse ;  /* 0x00000041357a7223 */ /* 0x180fe20000010824 */
[-C--:B------:R-:W-:Y:S01]  /*fc10*/  FFMA.FTZ R62, R45, R65.reuse, -R36 ;  /* 0x000000412d3e7223 */ /* 0x080fe20000010824 */
[-CC-:B------:R-:W-:Y:S01]  /*fc20*/  FFMA.FTZ R37, R37, R65.reuse, -R28.reuse ;  /* 0x0000004125257223 */ /* 0x180fe2000001081c */
[-C--:B------:R-:W-:Y:S01]  /*fc30*/  FFMA.FTZ R39, R39, R65.reuse, -R28 ;  /* 0x0000004127277223 */ /* 0x080fe2000001081c */
[----:B---3--:R-:W-:Y:S01]  /*fc40*/  HMMA.16816.F32 R88, R4, R20, R88 ;  /* 0x000000140458723c */ /* 0x008fe20000001858 */
[----:B------:R-:W-:Y:S01]  /*fc50*/  FADD.FTZ R67, R67, R126 ;  /* 0x0000007e43437221 */ /* 0x000fe20000010000 */
[-C--:B------:R-:W-:Y:S01]  /*fc60*/  FFMA.FTZ R47, R47, R65.reuse, -R36 ;  /* 0x000000412f2f7223 */ /* 0x080fe20000010824 */
[----:B------:R-:W-:-:S05]  /*fc70*/  FFMA.FTZ R43, R43, R65, -R28 ;  /* 0x000000412b2b7223 */ /* 0x000fca000001081c */
[C---:B------:R-:W-:Y:S01]  /*fc80*/  HMMA.16816.F32 R84, R4.reuse, R22, R84 ;  /* 0x000000160454723c */ /* 0x040fe20000001854 */
[----:B------:R-:W-:Y:S01]  /*fc90*/  LDSM.16.MT88.4 R20, [R161+0x9000] ;  /* 0x00900000a114783b */ /* 0x000fe20000004200 */
[----:B------:R-:W-:Y:S06]  /*fca0*/  MUFU.EX2 R49, R49 ;  /* 0x0000003100317308 */ /* 0x000fec0000000800 */
[C---:B-1----:R-:W-:Y:S01]  /*fcb0*/  HMMA.16816.F32 R72, R4.reuse, R12, R72 ;  /* 0x0000000c0448723c */ /* 0x042fe20000001848 */
[----:B------:R-:W1:Y:S07]  /*fcc0*/  MUFU.EX2 R122, R122 ;  /* 0x0000007a007a7308 */ /* 0x000e6e0000000800 */
[----:B------:R-:W-:Y:S01]  /*fcd0*/  HMMA.16816.F32 R68, R4, R14, R68 ;  /* 0x0000000e0444723c */ /* 0x000fe20000001844 */
[----:B------:R-:W-:Y:S01]  /*fce0*/  FADD.FTZ R4, R55, R48 ;  /* 0x0000003037047221 */ /* 0x000fe20000010000 */
[----:B------:R-:W-:Y:S01]  /*fcf0*/  FFMA.FTZ R6, R41, R65, -R28 ;  /* 0x0000004129067223 */ /* 0x000fe2000001081c */
[----:B------:R-:W3:Y:S02]  /*fd00*/  LDSM.16.MT88.4 R12, [R162+0x9000] ;  /* 0x00900000a20c783b */ /* 0x000ee40000004200 */
[----:B------:R-:W-:Y:S01]  /*fd10*/  FADD.FTZ R5, R51, R4 ;  /* 0x0000000433057221 */ /* 0x000fe20000010000 */
[----:B------:R-:W-:Y:S01]  /*fd20*/  FADD.FTZ R4, R46, R67 ;  /* 0x000000432e047221 */ /* 0x000fe20000010000 */
[----:B------:R-:W-:Y:S04]  /*fd30*/  MUFU.EX2 R45, R47 ;  /* 0x0000002f002d7308 */ /* 0x000fe80000000800 */
[----:B------:R-:W4:Y:S04]  /*fd40*/  MUFU.EX2 R62, R62 ;  /* 0x0000003e003e7308 */ /* 0x000f280000000800 */
[----:B------:R-:W-:Y:S04]  /*fd50*/  MUFU.EX2 R37, R37 ;  /* 0x0000002500257308 */ /* 0x000fe80000000800 */
[----:B------:R4:W5:Y:S04]  /*fd60*/  MUFU.EX2 R48, R6 ;  /* 0x0000000600307308 */ /* 0x0009680000000800 */
[----:B------:R-:W-:Y:S04]  /*fd70*/  MUFU.EX2 R39, R39 ;  /* 0x0000002700277308 */ /* 0x000fe80000000800 */
[----:B------:R-:W2:Y:S01]  /*fd80*/  MUFU.EX2 R46, R43 ;  /* 0x0000002b002e7308 */ /* 0x000ea20000000800 */
[----:B------:R-:W-:Y:S01]  /*fd90*/  FADD.FTZ R5, R44, R5 ;  /* 0x000000052c057221 */ /* 0x000fe20000010000 */
[----:B------:R-:W-:Y:S01]  /*fda0*/  FADD.FTZ R41, R63, R4 ;  /* 0x000000043f297221 */ /* 0x000fe20000010000 */
[----:B-1----:R-:W-:-:S02]  /*fdb0*/  F2FP.F16.F32.PACK_AB R4, R122, R49 ;  /* 0x000000317a04723e */ /* 0x002fc400000000ff */
[----:B------:R-:W-:Y:S01]  /*fdc0*/  FADD.FTZ R40, R40, R5 ;  /* 0x0000000528287221 */ /* 0x000fe20000010000 */
[----:B----4-:R-:W-:Y:S02]  /*fdd0*/  F2FP.F16.F32.PACK_AB R6, R62, R45 ;  /* 0x0000002d3e06723e */ /* 0x010fe400000000ff */
[----:B-----5:R-:W-:Y:S02]  /*fde0*/  F2FP.F16.F32.PACK_AB R5, R48, R37 ;  /* 0x000000253005723e */ /* 0x020fe400000000ff */
[----:B--2---:R-:W-:-:S07]  /*fdf0*/  F2FP.F16.F32.PACK_AB R7, R46, R39 ;  /* 0x000000272e07723e */ /* 0x004fce00000000ff */
[C---:B------:R-:W-:Y:S08]  /*fe00*/  HMMA.16816.F32 R96, R4.reuse, R16, R96 ;  /* 0x000000100460723c */ /* 0x040ff00000001860 */
[----:B------:R-:W-:Y:S01]  /*fe10*/  HMMA.16816.F32 R92, R4, R18, R92 ;  /* 0x00000012045c723c */ /* 0x000fe2000000185c */
[----:B------:R-:W1:Y:S01]  /*fe20*/  LDSM.16.MT88.4 R16, [R160+0x9000] ;  /* 0x00900000a010783b */ /* 0x000e620000004200 */
[----:B------:R-:W-:Y:S01]  /*fe30*/  FADD.FTZ R41, R42, R41 ;  /* 0x000000292a297221 */ /* 0x000fe20000010000 */
[----:B------:R-:W-:-:S05]  /*fe40*/  FADD.FTZ R35, R35, R40 ;  /* 0x0000002823237221 */ /* 0x000fca0000010000 */
[----:B---3--:R-:W-:Y:S01]  /*fe50*/  HMMA.16816.F32 R88, R4, R12, R88 ;  /* 0x0000000c0458723c */ /* 0x008fe20000001858 */
[----:B------:R-:W-:-:S07]  /*fe60*/  FADD.FTZ R38, R38, R41 ;  /* 0x0000002926267221 */ /* 0x000fce0000010000 */
[----:B------:R-:W-:Y:S01]  /*fe70*/  HMMA.16816.F32 R84, R4, R14, R84 ;  /* 0x0000000e0454723c */ /* 0x000fe20000001854 */
[----:B------:R-:W2:Y:S01]  /*fe80*/  LDSM.16.MT88.4 R12, [R166+0x9800] ;  /* 0x00980000a60c783b */ /* 0x000ea20000004200 */
[----:B------:R-:W-:-:S06]  /*fe90*/  FADD.FTZ R38, R29, R38 ;  /* 0x000000261d267221 */ /* 0x000fcc0000010000 */
[----:B------:R-:W-:Y:S01]  /*fea0*/  HMMA.16816.F32 R80, R4, R20, R80 ;  /* 0x000000140450723c */ /* 0x000fe20000001850 */
[----:B------:R-:W-:-:S04]  /*feb0*/  FADD.FTZ R20, R32, R35 ;  /* 0x0000002320147221 */ /* 0x000fc80000010000 */
[----:B------:R-:W-:Y:S01]  /*fec0*/  FADD.FTZ R20, R3, R20 ;  /* 0x0000001403147221 */ /* 0x000fe20000010000 */
[----:B------:R-:W-:Y:S01]  /*fed0*/  FADD.FTZ R113, R113, R38 ;  /* 0x0000002671717221 */ /* 0x000fe20000010000 */
[-C--:B------:R-:W-:Y:S02]  /*fee0*/  FFMA.FTZ R42, R33, R65.reuse, -R36 ;  /* 0x00000041212a7223 */ /* 0x080fe40000010824 */
[----:B------:R-:W-:Y:S01]  /*fef0*/  FADD.FTZ R111, R111, R20 ;  /* 0x000000146f6f7221 */ /* 0x000fe20000010000 */
[-CC-:B------:R-:W-:Y:S01]  /*ff00*/  FFMA.FTZ R33, R31, R65.reuse, -R36.reuse ;  /* 0x000000411f217223 */ /* 0x180fe20000010824 */
[-C--:B------:R-:W-:Y:S01]  /*ff10*/  FFMA.FTZ R198, R34, R65.reuse, -R36 ;  /* 0x0000004122c67223 */ /* 0x080fe20000010824 */
[-C--:B------:R-:W-:Y:S01]  /*ff20*/  FFMA.FTZ R199, R24, R65.reuse, -R28 ;  /* 0x0000004118c77223 */ /* 0x080fe2000001081c */
[----:B------:R-:W-:Y:S01]  /*ff30*/  FADD.FTZ R60, R60, R113 ;  /* 0x000000713c3c7221 */ /* 0x000fe20000010000 */
[----:B------:R-:W-:Y:S01]  /*ff40*/  FADD.FTZ R52, R52, R111 ;  /* 0x0000006f34347221 */ /* 0x000fe20000010000 */
[-C--:B------:R-:W-:Y:S01]  /*ff50*/  FFMA.FTZ R43, R30, R65.reuse, -R36 ;  /* 0x000000411e2b7223 */ /* 0x080fe20000010824 */
[-CC-:B------:R-:W-:Y:S01]  /*ff60*/  FFMA.FTZ R25, R25, R65.reuse, -R28.reuse ;  /* 0x0000004119197223 */ /* 0x180fe2000001081c */
[-CC-:B------:R-:W-:Y:S01]  /*ff70*/  FFMA.FTZ R27, R27, R65.reuse, -R28.reuse ;  /* 0x000000411b1b7223 */ /* 0x180fe2000001081c */
[----:B------:R-:W-:Y:S01]  /*ff80*/  FFMA.FTZ R29, R26, R65, -R28 ;  /* 0x000000411a1d7223 */ /* 0x000fe2000001081c */
[----:B------:R-:W-:Y:S01]  /*ff90*/  HMMA.16816.F32 R76, R4, R22, R76 ;  /* 0x00000016044c723c */ /* 0x000fe2000000184c */
[----:B------:R-:W3:Y:S01]  /*ffa0*/  LDSM.16.MT88.4 R20, [R162+0x9800] ;  /* 0x00980000a214783b */ /* 0x000ee20000004200 */
        /* <DEDUP_REMOVED lines=8> */
[----:B------:R2:W-:Y:S04]  /*10030*/  MUFU.EX2 R3, R25 ;  /* 0x0000001900037308 */ /* 0x0005e80000000800 */
[----:B------:R-:W2:Y:S04]  /*10040*/  MUFU.EX2 R26, R27 ;  /* 0x0000001b001a7308 */ /* 0x000ea80000000800 */
        /* <DEDUP_REMOVED lines=12> */
[----:B------:R-:W-:Y:S01]  /*10110*/  F2FP.F16.F32.PACK_AB R5, R26, R3 ;  /* 0x000000031a05723e */ /* 0x000fe200000000ff */
        /* <DEDUP_REMOVED lines=15> */
[C---:B------:R-:W-:Y:S01]  /*10210*/  HMMA.16816.F32 R88, R4.reuse, R20, R88 ;  /* 0x000000140458723c */ /* 0x040fe20000001858 */
[----:B------:R-:W-:Y:S02]  /*10220*/  FADD.FTZ R20, R116, R143 ;  /* 0x0000008f74147221 */ /* 0x000fe40000010000 */
[----:B------:R-:W-:Y:S02]  /*10230*/  FADD.FTZ R21, R115, R110 ;  /* 0x0000006e73157221 */ /* 0x000fe40000010000 */
[----:B------:R-:W-:Y:S02]  /*10240*/  FADD.FTZ R20, R117, R20 ;  /* 0x0000001475147221 */ /* 0x000fe40000010000 */
[----:B------:R-:W-:Y:S01]  /*10250*/  FADD.FTZ R21, R120, R21 ;  /* 0x0000001578157221 */ /* 0x000fe20000010000 */
[----:B-1----:R-:W-:Y:S01]  /*10260*/  HMMA.16816.F32 R80, R4, R16, R80 ;  /* 0x000000100450723c */ /* 0x002fe20000001850 */
[----:B------:R-:W-:-:S02]  /*10270*/  FADD.FTZ R109, R109, R20 ;  /* 0x000000146d6d7221 */ /* 0x000fc40000010000 */
[----:B------:R-:W-:Y:S02]  /*10280*/  FADD.FTZ R16, R118, R21 ;  /* 0x0000001576107221 */ /* 0x000fe40000010000 */
[----:B------:R-:W-:Y:S02]  /*10290*/  FADD.FTZ R114, R114, R109 ;  /* 0x0000006d72727221 */ /* 0x000fe40000010000 */
[----:B------:R-:W-:Y:S02]  /*102a0*/  FADD.FTZ R16, R107, R16 ;  /* 0x000000106b107221 */ /* 0x000fe40000010000 */
[----:B------:R-:W-:Y:S02]  /*102b0*/  FADD.FTZ R49, R49, R114 ;  /* 0x0000007231317221 */ /* 0x000fe40000010000 */
[----:B------:R-:W-:Y:S02]  /*102c0*/  FADD.FTZ R37, R37, R16 ;  /* 0x0000001025257221 */ /* 0x000fe40000010000 */
[----:B------:R-:W-:-:S02]  /*102d0*/  FADD.FTZ R122, R122, R49 ;  /* 0x000000317a7a7221 */ /* 0x000fc40000010000 */
[----:B------:R-:W-:-:S04]  /*102e0*/  FADD.FTZ R48, R48, R37 ;  /* 0x0000002530307221 */ /* 0x000fc80000010000 */
[----:B------:R-:W-:Y:S01]  /*102f0*/  FADD.FTZ R39, R39, R48 ;  /* 0x0000003027277221 */ /* 0x000fe20000010000 */
[----:B--2---:R-:W-:Y:S01]  /*10300*/  HMMA.16816.F32 R72, R4, R12, R72 ;  /* 0x0000000c0448723c */ /* 0x004fe20000001848 */
[----:B------:R-:W-:Y:S02]  /*10310*/  FADD.FTZ R13, R45, R122 ;  /* 0x0000007a2d0d7221 */ /* 0x000fe40000010000 */
[----:B------:R-:W-:Y:S01]  /*10320*/  FADD.FTZ R46, R46, R39 ;  /* 0x000000272e2e7221 */ /* 0x000fe20000010000 */
[----:B------:R-:W-:Y:S01]  /*10330*/  ISETP.GT.AND P0, PT, R61, R176, PT ;  /* 0x000000b03d00720c */ /* 0x000fe20003f04270 */
[----:B------:R-:W-:Y:S02]  /*10340*/  FADD.FTZ R13, R62, R13 ;  /* 0x0000000d3e0d7221 */ /* 0x000fe40000010000 */
[----:B------:R-:W-:Y:S02]  /*10350*/  FADD.FTZ R3, R3, R46 ;  /* 0x0000002e03037221 */ /* 0x000fe40000010000 */
[----:B------:R-:W-:-:S02]  /*10360*/  FADD.FTZ R30, R30, R13 ;  /* 0x0000000d1e1e7221 */ /* 0x000fc40000010000 */
        /* <DEDUP_REMOVED lines=81> */
.L_x_11026:
        /* <DEDUP_REMOVED lines=8> */
.L_x_11027:
[----:B------:R-:W-:Y:S05]  /*10900*/  BSYNC.RECONVERGENT B0 ;  /* 0x0000000000007941 */ /* 0x000fea0003800200 */
.L_x_11025:
[----:B------:R-:W-:Y:S01]  /*10910*/  ISETP.GE.AND P0, PT, R10, R183, PT ;  /* 0x000000b70a00720c */ /* 0x000fe20003f06270 */
[C---:B------:R-:W-:Y:S01]  /*10920*/  IMAD.SHL.U32 R3, R174.reuse, 0x20, RZ ;  /* 0x00000020ae037824 */ /* 0x040fe200078e00ff */
[----:B------:R-:W-:Y:S01]  /*10930*/  IADD3 R10, P1, PT, R9, R180, RZ ;  /* 0x000000b4090a7210 */ /* 0x000fe20007f3e0ff */
[----:B------:R-:W-:Y:S01]  /*10940*/  BSSY.RECONVERGENT B1, `(.L_x_11028) ;  /* 0x0000126000017945 */ /* 0x000fe20003800200 */
[----:B------:R-:W-:Y:S02]  /*10950*/  SHF.L.U64.HI R4, R174, 0x5, R175 ;  /* 0x00000005ae047819 */ /* 0x000fe400000102af */
[----:B------:R-:W-:Y:S01]  /*10960*/  IADD3 R6, P2, PT, R3, R10, RZ ;  /* 0x0000000a03067210 */ /* 0x000fe20007f5e0ff */
[----:B------:R-:W-:-:S03]  /*10970*/  IMAD.X R11, R8, 0x1, R181, P1 ;  /* 0x00000001080b7824 */ /* 0x000fc600008e06b5 */
[-C--:B------:R-:W-:Y:S01]  /*10980*/  IADD3 R14, P1, PT, R6, R3.reuse, RZ ;  /* 0x00000003060e7210 */ /* 0x080fe20007f3e0ff */
[----:B------:R-:W-:Y:S02]  /*10990*/  IMAD.X R7, R4, 0x1, R11, P2 ;  /* 0x0000000104077824 */ /* 0x000fe400010e060b */
        /* <DEDUP_REMOVED lines=13> */
[----:B------:R-:W-:Y:S01]  /*10a70*/  IADD3 R16, P2, PT, R8, R3, RZ ;  /* 0x0000000308107210 */ /* 0x000fe20007f5e0ff */
[----:B------:R-:W-:-:S02]  /*10a80*/  IMAD.X R9, R13, 0x1, R4, P1 ;  /* 0x000000010d097824 */ /* 0x000fc400008e0604 */
[----:B------:R-:W-:Y:S01]  /*10a90*/  @P0 STS.128 [R58+0x6800], RZ ;  /* 0x006800ff3a000388 */ /* 0x000fe20000000c00 */
[----:B------:R-:W-:Y:S01]  /*10aa0*/  @!P0 IADD3 R18, P1, PT, R16, R3, RZ ;  /* 0x0000000310128210 */ /* 0x000fe20007f3e0ff */
[--C-:B------:R-:W-:Y:S02]  /*10ab0*/  IMAD.X R17, R9, 0x1, R4.reuse, P2 ;  /* 0x0000000109117824 */ /* 0x100fe400010e0604 */
[----:B------:R-:W-:Y:S01]  /*10ac0*/  @!PT LDS RZ, [RZ] ;  /* 0x00000000fffff984 */ /* 0x000fe20000000800 */
[----:B------:R-:W-:Y:S01]  /*10ad0*/  @!PT LDS RZ, [RZ] ;  /* 0x00000000fffff984 */ /* 0x000fe20000000800 */
[----:B------:R-:W-:Y:S01]  /*10ae0*/  @!PT LDS RZ, [RZ] ;  /* 0x00000000fffff984 */ /* 0x000fe20000000800 */
[----:B------:R1:W-:Y:S01]  /*10af0*/  @!P0 LDGSTS.E.BYPASS.LTC128B.128 [R58+0x7000], desc[UR4][R6.64] ;  /* 0x07000000063a8fae */ /* 0x0003e2000b981a04 */
[----:B------:R-:W-:Y:S02]  /*10b00*/  VIADD R3, R59, 0xfffffffe ;  /* 0xfffffffe3b037836 */ /* 0x000fe40000000000 */
[----:B------:R-:W-:Y:S01]  /*10b10*/  @!P0 IMAD.X R19, R17, 0x1, R4, P1 ;  /* 0x0000000111138824 */ /* 0x000fe200008e0604 */
[----:B------:R-:W-:Y:S02]  /*10b20*/  @P0 STS.128 [R58+0x7000], RZ ;  /* 0x007000ff3a000388 */ /* 0x000fe40000000c00 */
[----:B------:R-:W-:-:S02]  /*10b30*/  ISETP.GT.AND P1, PT, R3, R176, PT ;  /* 0x000000b00300720c */ /* 0x000fc40003f24270 */
        /* <DEDUP_REMOVED lines=122> */
[C---:B--2---:R-:W-:Y:S08]  /*112e0*/  HMMA.16816.F32 R32, R128.reuse, R112, R32 ;  /* 0x000000708020723c */ /* 0x044ff00000001820 */
[C---:B------:R-:W-:Y:S08]  /*112f0*/  HMMA.16816.F32 R28, R128.reuse, R114, R28 ;  /* 0x00000072801c723c */ /* 0x040ff0000000181c */
[C---:B------:R-:W-:Y:S08]  /*11300*/  HMMA.16816.F32 R12, R128.reuse, R118, R12 ;  /* 0x00000076800c723c */ /* 0x040ff0000000180c */
[C---:B----4-:R-:W-:Y:S08]  /*11310*/  HMMA.16816.F32 R8, R128.reuse, R108, R8 ;  /* 0x0000006c8008723c */ /* 0x050ff00000001808 */
[----:B------:R-:W-:Y:S01]  /*11320*/  HMMA.16816.F32 R4, R128, R110, R4 ;  /* 0x0000006e8004723c */ /* 0x000fe20000001804 */
[----:B------:R-:W-:Y:S06]  /*11330*/  BAR.SYNC.DEFER_BLOCKING 0x0 ;  /* 0x0000000000007b1d */ /* 0x000fec0000010000 */
[----:B------:R-:W-:-:S13]  /*11340*/  @!P1 BRA `(.L_x_11029) ;  /* 0x0000000800149947 */ /* 0x000fda0003800000 */
[----:B------:R-:W-:Y:S04]  /*11350*/  BSSY.RECONVERGENT B0, `(.L_x_11030) ;  /* 0x000004a000007945 */ /* 0x000fe80003800200 */
[----:B------:R-:W-:Y:S05]  /*11360*/  @!P6 BRA `(.L_x_11031) ;  /* 0x000000040000e947 */ /* 0x000fea0003800000 */
[----:B------:R-:W2:Y:S01]  /*11370*/  LD.E R114, desc[UR4][R100.64+0x170] ;  /* 0x0001700464727980 */ /* 0x000ea2000c101900 */
[----:B------:R-:W-:Y:S01]  /*11380*/  IADD3 R111, PT, PT, R59, -0x1, RZ ;  /* 0xffffffff3b6f7810 */ /* 0x000fe20007ffe0ff */
[----:B------:R-:W-:-:S04]  /*11390*/  IMAD.SHL.U32 R57, R3, 0x80, RZ ;  /* 0x0000008003397824 */ /* 0x000fc800078e00ff */
[----:B------:R-:W-:-:S05]  /*113a0*/  IMAD.SHL.U32 R111, R111, 0x80, RZ ;  /* 0x000000806f6f7824 */ /* 0x000fca00078e00ff */
[----:B------:R-:W-:Y:S02]  /*113b0*/  IADD3 R111, PT, PT, R111, -0x100, RZ ;  /* 0xffffff006f6f7810 */ /* 0x000fe40007ffe0ff */
[----:B--2---:R-:W-:-:S04]  /*113c0*/  IABS R109, R114 ;  /* 0x00000072006d7213 */ /* 0x004fc80000000000 */
[----:B------:R-:W1:Y:S08]  /*113d0*/  I2F.RP R110, R109 ;  /* 0x0000006d006e7306 */ /* 0x000e700000209400 */
[----:B-1----:R-:W1:Y:S02]  /*113e0*/  MUFU.RCP R108, R110 ;  /* 0x0000006e006c7308 */ /* 0x002e640000001000 */
[----:B-1----:R-:W-:-:S06]  /*113f0*/  VIADD R108, R108, 0xffffffe ;  /* 0x0ffffffe6c6c7836 */ /* 0x002fcc0000000000 */
[----:B------:R-:W1:Y:S02]  /*11400*/  F2I.FTZ.U32.TRUNC.NTZ R103, R108 ;  /* 0x0000006c00677305 */ /* 0x000e64000021f000 */
[----:B-1----:R-:W-:Y:S01]  /*11410*/  IMAD.MOV R102, RZ, RZ, -R103 ;  /* 0x000000ffff667224 */ /* 0x002fe200078e0a67 */
[----:B------:R-:W-:Y:S02]  /*11420*/  IABS R108, R57 ;  /* 0x00000039006c7213 */ /* 0x000fe40000000000 */
[----:B------:R-:W-:Y:S01]  /*11430*/  LOP3.LUT R57, R57, R114, RZ, 0x3c, !PT ;  /* 0x0000007239397212 */ /* 0x000fe200078e3cff */
[----:B------:R-:W-:Y:S02]  /*11440*/  IMAD R113, R102, R109, RZ ;  /* 0x0000006d66717224 */ /* 0x000fe400078e02ff */
[----:B------:R-:W-:Y:S01]  /*11450*/  IMAD.MOV.U32 R102, RZ, RZ, RZ ;  /* 0x000000ffff667224 */ /* 0x000fe200078e00ff */
[----:B------:R-:W-:-:S03]  /*11460*/  ISETP.GE.AND P6, PT, R57, RZ, PT ;  /* 0x000000ff3900720c */ /* 0x000fc60003fc6270 */
[----:B------:R-:W-:Y:S01]  /*11470*/  IMAD.HI.U32 R113, R103, R113, R102 ;  /* 0x0000007167717227 */ /* 0x000fe200078e0066 */
[----:B------:R-:W-:Y:S02]  /*11480*/  IABS R103, R114 ;  /* 0x0000007200677213 */ /* 0x000fe40000000000 */
[----:B------:R-:W-:Y:S02]  /*11490*/  IABS R102, R111 ;  /* 0x0000006f00667213 */ /* 0x000fe40000000000 */
[----:B------:R-:W-:Y:S01]  /*114a0*/  IADD3 R103, PT, PT, RZ, -R103, RZ ;  /* 0x80000067ff677210 */ /* 0x000fe20007ffe0ff */
[----:B------:R-:W-:Y:S01]  /*114b0*/  IMAD.HI.U32 R112, R113, R108, RZ ;  /* 0x0000006c71707227 */ /* 0x000fe200078e00ff */
[----:B------:R-:W-:-:S03]  /*114c0*/  LOP3.LUT R111, R111, R114, RZ, 0x3c, !PT ;  /* 0x000000726f6f7212 */ /* 0x000fc600078e3cff */
[----:B------:R-:W-:Y:S01]  /*114d0*/  IMAD.HI.U32 R110, R113, R102, RZ ;  /* 0x00000066716e7227 */ /* 0x000fe200078e00ff */
[----:B------:R-:W-:-:S03]  /*114e0*/  ISETP.GE.AND P5, PT, R111, RZ, PT ;  /* 0x000000ff6f00720c */ /* 0x000fc60003fa6270 */
        /* <DEDUP_REMOVED lines=40> */
.L_x_11031:
        /* <DEDUP_REMOVED lines=8> */
.L_x_11032:
[----:B------:R-:W-:Y:S05]  /*117f0*/  BSYNC.RECONVERGENT B0 ;  /* 0x0000000000007941 */ /* 0x000fea0003800200 */
.L_x_11030:
[C---:B------:R-:W-:Y:S01]  /*11800*/  IMAD.SHL.U32 R57, R172.reuse, 0x20, RZ ;  /* 0x00000020ac397824 */ /* 0x040fe200078e00ff */
[C---:B------:R-:W-:Y:S01]  /*11810*/  LEA R120, P1, R172.reuse, R178, 0x5 ;  /* 0x000000b2ac787211 */ /* 0x040fe200078228ff */
[----:B------:R-:W-:Y:S01]  /*11820*/  @!P0 IMAD.MOV.U32 R179, RZ, RZ, R177 ;  /* 0x000000ffffb38224 */ /* 0x000fe200078e00b1 */
[C-C-:B------:R-:W-:Y:S02]  /*11830*/  SHF.L.U64.HI R102, R172.reuse, 0x5, R173.reuse ;  /* 0x00000005ac667819 */ /* 0x140fe400000102ad */
[----:B------:R-:W-:Y:S02]  /*11840*/  IADD3 R118, P2, PT, R57, R120, RZ ;  /* 0x0000007839767210 */ /* 0x000fe40007f5e0ff */
[----:B------:R-:W-:Y:S01]  /*11850*/  LEA.HI.X R121, R172, R177, R173, 0x5, P1 ;  /* 0x000000b1ac797211 */ /* 0x000fe200008f2cad */
[----:B------:R-:W-:Y:S01]  /*11860*/  @!PT LDS RZ, [RZ] ;  /* 0x00000000fffff984 */ /* 0x000fe20000000800 */
[----:B------:R-:W-:Y:S01]  /*11870*/  @!PT LDS RZ, [RZ] ;  /* 0x00000000fffff984 */ /* 0x000fe20000000800 */
[----:B------:R-:W-:Y:S01]  /*11880*/  @!PT LDS RZ, [RZ] ;  /* 0x00000000fffff984 */ /* 0x000fe20000000800 */
[----:B------:R1:W-:Y:S01]  /*11890*/  @!P0 LDGSTS.E.BYPASS.LTC128B.128 [R58+0x2000], desc[UR4][R178.64] ;  /* 0x02000000b23a8fae */ /* 0x0003e2000b981a04 */
[----:B------:R-:W-:-:S03]  /*118a0*/  IADD3 R114, P1, PT, R118, R57, RZ ;  /* 0x0000003976727210 */ /* 0x000fc60007f3e0ff */
        /* <DEDUP_REMOVED lines=13> */
[----:B------:R-:W-:Y:S01]  /*11980*/  @!P0 IADD3 R116, P1, PT, R108, R57, RZ ;  /* 0x000000396c748210 */ /* 0x000fe20007f3e0ff */
[----:B------:R-:W-:Y:S01]  /*11990*/  @!PT LDS RZ, [RZ] ;  /* 0x00000000fffff984 */ /* 0x000fe20000000800 */
[----:B------:R-:W-:Y:S01]  /*119a0*/  @!PT LDS RZ, [RZ] ;  /* 0x00000000fffff984 */ /* 0x000fe20000000800 */
[----:B------:R-:W-:Y:S01]  /*119b0*/  @!PT LDS RZ, [RZ] ;  /* 0x00000000fffff984 */ /* 0x000fe20000000800 */
[----:B------:R1:W-:Y:S02]  /*119c0*/  @!P0 LDGSTS.E.BYPASS.LTC128B.128 [R58+0x3000], desc[UR4][R118.64] ;  /* 0x03000000763a8fae */ /* 0x0003e4000b981a04 */
        /* <DEDUP_REMOVED lines=29> */
.L_x_11029:
[----:B------:R-:W-:Y:S05]  /*11ba0*/  BSYNC.RECONVERGENT B1 ;  /* 0x0000000000017941 */ /* 0x000fea0003800200 */
.L_x_11028:
[----:B------:R-:W-:Y:S01]  /*11bb0*/  IMAD R102, R59, 0x80, R56 ;  /* 0x000000803b667824 */ /* 0x000fe200078e0238 */
[----:B------:R-:W-:-:S03]  /*11bc0*/  LOP3.LUT R188, R188, 0xfffffffe, RZ, 0xc0, !PT ;  /* 0xfffffffebcbc7812 */ /* 0x000fc600078ec0ff */
[C---:B------:R-:W-:Y:S02]  /*11bd0*/  VIADD R57, R102.reuse, 0xffffff00 ;  /* 0xffffff0066397836 */ /* 0x040fe40000000000 */
[----:B-1----:R-:W-:-:S03]  /*11be0*/  VIADD R58, R102, 0xffffff01 ;  /* 0xffffff01663a7836 */ /* 0x002fc60000000000 */
        /* <DEDUP_REMOVED lines=8> */
[----:B------:R-:W-:Y:S02]  /*11c70*/  FSEL R108, R104, -INF , !P2 ;  /* 0xff800000686c7808 */ /* 0x000fe40005000000 */
[C---:B------:R-:W-:Y:S02]  /*11c80*/  ISETP.GE.AND P0, PT, R57.reuse, R189, PT ;  /* 0x000000bd3900720c */ /* 0x040fe40003f06270 */
[----:B------:R-:W-:Y:S02]  /*11c90*/  FSEL R110, R106, -INF , !P4 ;  /* 0xff8000006a6e7808 */ /* 0x000fe40006000000 */
[----:B------:R-:W-:Y:S02]  /*11ca0*/  @P1 LOP3.LUT R188, R188, 0x1, RZ, 0xfc, !PT ;  /* 0x00000001bcbc1812 */ /* 0x000fe400078efcff */
[----:B------:R-:W-:Y:S02]  /*11cb0*/  ISETP.GE.AND P1, PT, R57, R194, PT ;  /* 0x000000c23900720c */ /* 0x000fe40003f26270 */
[----:B------:R-:W-:-:S02]  /*11cc0*/  LOP3.LUT P2, RZ, R188, 0x1, RZ, 0xc0, !PT ;  /* 0x00000001bcff7812 */ /* 0x000fc4000784c0ff */
[----:B------:R-:W-:Y:S02]  /*11cd0*/  LOP3.LUT R188, R188, 0xfffffffd, RZ, 0xc0, !PT ;  /* 0xfffffffdbcbc7812 */ /* 0x000fe400078ec0ff */
[C---:B------:R-:W-:Y:S02]  /*11ce0*/  ISETP.GE.AND P4, PT, R57.reuse, R192, PT ;  /* 0x000000c03900720c */ /* 0x040fe40003f86270 */
[----:B------:R-:W-:Y:S02]  /*11cf0*/  @P0 LOP3.LUT R188, R188, 0x2, RZ, 0xfc, !PT ;  /* 0x00000002bcbc0812 */ /* 0x000fe400078efcff */
[----:B------:R-:W-:Y:S01]  /*11d00*/  ISETP.GE.AND P0, PT, R57, R193, PT ;  /* 0x000000c13900720c */ /* 0x000fe20003f06270 */
[----:B------:R-:W-:Y:S01]  /*11d10*/  VIADD R57, R102, 0xffffff10 ;  /* 0xffffff1066397836 */ /* 0x000fe20000000000 */
[----:B------:R-:W-:Y:S02]  /*11d20*/  FSEL R64, R64, -INF , P1 ;  /* 0xff80000040407808 */ /* 0x000fe40000800000 */
[----:B------:R-:W-:-:S02]  /*11d30*/  LOP3.LUT P1, RZ, R188, 0x2, RZ, 0xc0, !PT ;  /* 0x00000002bcff7812 */ /* 0x000fc4000782c0ff */
[----:B------:R-:W-:Y:S02]  /*11d40*/  FSEL R66, R66, -INF , P0 ;  /* 0xff80000042427808 */ /* 0x000fe40000000000 */
[C---:B------:R-:W-:Y:S02]  /*11d50*/  ISETP.GE.AND P0, PT, R57.reuse, R189, PT ;  /* 0x000000bd3900720c */ /* 0x040fe40003f06270 */
[----:B------:R-:W-:Y:S02]  /*11d60*/  FSEL R234, R64, -INF , !P1 ;  /* 0xff80000040ea7808 */ /* 0x000fe40004800000 */
[----:B------:R-:W-:Y:S02]  /*11d70*/  ISETP.GE.AND P1, PT, R57, R194, PT ;  /* 0x000000c23900720c */ /* 0x000fe40003f26270 */
[----:B------:R-:W-:Y:S02]  /*11d80*/  FSEL R122, R66, -INF , !P4 ;  /* 0xff800000427a7808 */ /* 0x000fe40006000000 */
[----:B------:R-:W-:-:S02]  /*11d90*/  P2R R64, PR, RZ, 0x1 ;  /* 0x00000001ff407803 */ /* 0x000fc40000000000 */
[C---:B------:R-:W-:Y:S02]  /*11da0*/  ISETP.GE.AND P0, PT, R57.reuse, R193, PT ;  /* 0x000000c13900720c */ /* 0x040fe40003f06270 */
[----:B------:R-:W-:Y:S01]  /*11db0*/  ISETP.GE.AND P4, PT, R57, R192, PT ;  /* 0x000000c03900720c */ /* 0x000fe20003f86270 */
[----:B------:R-:W-:Y:S01]  /*11dc0*/  VIADD R57, R102, 0xffffff18 ;  /* 0xffffff1866397836 */ /* 0x000fe20000000000 */
[----:B------:R-:W-:Y:S02]  /*11dd0*/  FSEL R60, R60, -INF , P1 ;  /* 0xff8000003c3c7808 */ /* 0x000fe40000800000 */
[----:B------:R-:W-:Y:S02]  /*11de0*/  ISETP.NE.AND P1, PT, R64, RZ, PT ;  /* 0x000000ff4000720c */ /* 0x000fe40003f25270 */
[----:B------:R-:W-:Y:S02]  /*11df0*/  FSEL R62, R62, -INF , P0 ;  /* 0xff8000003e3e7808 */ /* 0x000fe40000000000 */
[----:B------:R-:W-:-:S02]  /*11e00*/  ISETP.GE.AND P0, PT, R57, R189, PT ;  /* 0x000000bd3900720c */ /* 0x000fc40003f06270 */
[----:B------:R-:W-:Y:S02]  /*11e10*/  FSEL R222, R60, -INF , !P1 ;  /* 0xff8000003cde7808 */ /* 0x000fe40004800000 */
[----:B------:R-:W-:Y:S02]  /*11e20*/  ISETP.GE.AND P1, PT, R57, R194, PT ;  /* 0x000000c23900720c */ /* 0x000fe40003f26270 */
[----:B------:R-:W-:Y:S02]  /*11e30*/  P2R R60, PR, RZ, 0x1 ;  /* 0x00000001ff3c7803 */ /* 0x000fe40000000000 */
[----:B------:R-:W-:Y:S02]  /*11e40*/  FSEL R52, R52, -INF , P1 ;  /* 0xff80000034347808 */ /* 0x000fe40000800000 */
[----:B------:R-:W-:Y:S02]  /*11e50*/  ISETP.NE.AND P1, PT, R60, RZ, PT ;  /* 0x000000ff3c00720c */ /* 0x000fe40003f25270 */
[----:B------:R-:W-:-:S02]  /*11e60*/  ISETP.GE.AND P3, PT, R58, R193, PT ;  /* 0x000000c13a00720c */ /* 0x000fc40003f66270 */
[----:B------:R-:W-:Y:S02]  /*11e70*/  FSEL R226, R52, -INF , !P1 ;  /* 0xff80000034e27808 */ /* 0x000fe40004800000 */
[----:B------:R-:W2:Y:S01]  /*11e80*/  LD.E R52, desc[UR4][R100.64+0xdc] ;  /* 0x0000dc0464347980 */ /* 0x000ea2000c101900 */
[C---:B------:R-:W-:Y:S02]  /*11e90*/  ISETP.GE.AND P5, PT, R58.reuse, R194, PT ;  /* 0x000000c23a00720c */ /* 0x040fe40003fa6270 */
[----:B------:R-:W-:Y:S01]  /*11ea0*/  ISETP.GE.AND P6, PT, R58, R189, PT ;  /* 0x000000bd3a00720c */ /* 0x000fe20003fc6270 */
[----:B------:R-:W-:Y:S01]  /*11eb0*/  VIADD R58, R102, 0xffffff09 ;  /* 0xffffff09663a7836 */ /* 0x000fe20000000000 */
[----:B------:R-:W-:Y:S02]  /*11ec0*/  FSEL R107, R107, -INF , P3 ;  /* 0xff8000006b6b7808 */ /* 0x000fe40001800000 */
[----:B------:R-:W-:Y:S02]  /*11ed0*/  FSEL R105, R105, -INF , P5 ;  /* 0xff80000069697808 */ /* 0x000fe40002800000 */
[----:B------:R-:W-:-:S02]  /*11ee0*/  FSEL R120, R107, -INF , !P2 ;  /* 0xff8000006b787808 */ /* 0x000fc40005000000 */
[C---:B------:R-:W-:Y:S02]  /*11ef0*/  ISETP.GE.AND P3, PT, R58.reuse, R194, PT ;  /* 0x000000c23a00720c */ /* 0x040fe40003f66270 */
[C---:B------:R-:W-:Y:S02]  /*11f00*/  ISETP.GE.AND P2, PT, R58.reuse, R193, PT ;  /* 0x000000c13a00720c */ /* 0x040fe40003f46270 */
[----:B------:R-:W-:Y:S02]  /*11f10*/  FSEL R117, R105, -INF , !P6 ;  /* 0xff80000069757808 */ /* 0x000fe40007000000 */
[C---:B------:R-:W-:Y:S02]  /*11f20*/  ISETP.GE.AND P6, PT, R58.reuse, R189, PT ;  /* 0x000000bd3a00720c */ /* 0x040fe40003fc6270 */
[----:B------:R-:W-:Y:S01]  /*11f30*/  ISETP.GE.AND P5, PT, R58, R192, PT ;  /* 0x000000c03a00720c */ /* 0x000fe20003fa6270 */
[----:B------:R-:W-:Y:S01]  /*11f40*/  VIADD R58, R102, 0xffffff11 ;  /* 0xffffff11663a7836 */ /* 0x000fe20000000000 */
[----:B------:R-:W-:-:S02]  /*11f50*/  FSEL R65, R65, -INF , P3 ;  /* 0xff80000041417808 */ /* 0x000fc40001800000 */
[----:B------:R-:W-:Y:S02]  /*11f60*/  FSEL R67, R67, -INF , P2 ;  /* 0xff80000043437808 */ /* 0x000fe40001000000 */
[----:B------:R-:W-:Y:S02]  /*11f70*/  FSEL R232, R65, -INF , !P6 ;  /* 0xff80000041e87808 */ /* 0x000fe40007000000 */
[----:B------:R-:W-:Y:S02]  /*11f80*/  FSEL R230, R67, -INF , !P5 ;  /* 0xff80000043e67808 */ /* 0x000fe40006800000 */
[----:B------:R-:W-:Y:S02]  /*11f90*/  FSEL R220, R62, -INF , !P4 ;  /* 0xff8000003edc7808 */ /* 0x000fe40006000000 */
[C---:B------:R-:W-:Y:S02]  /*11fa0*/  ISETP.GE.AND P3, PT, R58.reuse, R194, PT ;  /* 0x000000c23a00720c */ /* 0x040fe40003f66270 */
[----:B------:R-:W-:-:S02]  /*11fb0*/  ISETP.GE.AND P6, PT, R58, R189, PT ;  /* 0x000000bd3a00720c */ /* 0x000fc40003fc6270 */
[CC--:B------:R-:W-:Y:S02]  /*11fc0*/  ISETP.GE.AND P2, PT, R58.reuse, R193.reuse, PT ;  /* 0x000000c13a00720c */ /* 0x0c0fe40003f46270 */
[-C--:B------:R-:W-:Y:S01]  /*11fd0*/  ISETP.GE.AND P5, PT, R58, R192.reuse, PT ;  /* 0x000000c03a00720c */ /* 0x080fe20003fa6270 */
[C---:B------:R-:W-:Y:S01]  /*11fe0*/  VIADD R58, R102.reuse, 0xffffff20 ;  /* 0xffffff20663a7836 */ /* 0x040fe20000000000 */
[C---:B------:R-:W-:Y:S02]  /*11ff0*/  ISETP.GE.AND P0, PT, R57.reuse, R193, PT ;  /* 0x000000c13900720c */ /* 0x040fe40003f06270 */
[----:B------:R-:W-:Y:S01]  /*12000*/  ISETP.GE.AND P4, PT, R57, R192, PT ;  /* 0x000000c03900720c */ /* 0x000fe20003f86270 */
[----:B------:R-:W-:Y:S01]  /*12010*/  VIADD R57, R102, 0xffffff19 ;  /* 0xffffff1966397836 */ /* 0x000fe20000000000 */
[----:B------:R-:W-:Y:S02]  /*12020*/  FSEL R61, R61, -INF , P3 ;  /* 0xff8000003d3d7808 */ /* 0x000fe40001800000 */
[----:B------:R-:W-:-:S02]  /*12030*/  FSEL R63, R63, -INF , P2 ;  /* 0xff8000003f3f7808 */ /* 0x000fc40001000000 */
[----:B------:R-:W-:Y:S02]  /*12040*/  FSEL R54, R54, -INF , P0 ;  /* 0xff80000036367808 */ /* 0x000fe40000000000 */
[----:B------:R-:W-:Y:S02]  /*12050*/  ISETP.GE.AND P3, PT, R57, R194, PT ;  /* 0x000000c23900720c */ /* 0x000fe40003f66270 */
[-C--:B------:R-:W-:Y:S02]  /*12060*/  ISETP.GE.AND P0, PT, R58, R189.reuse, PT ;  /* 0x000000bd3a00720c */ /* 0x080fe40003f06270 */
[----:B------:R-:W-:Y:S02]  /*12070*/  FSEL R224, R61, -INF , !P6 ;  /* 0xff8000003de07808 */ /* 0x000fe40007000000 */
[----:B------:R-:W-:Y:S02]  /*12080*/  FSEL R218, R63, -INF , !P5 ;  /* 0xff8000003fda7808 */ /* 0x000fe40006800000 */
[----:B------:R-:W-:-:S02]  /*12090*/  ISETP.GE.AND P6, PT, R57, R189, PT ;  /* 0x000000bd3900720c */ /* 0x000fc40003fc6270 */
[C---:B------:R-:W-:Y:S02]  /*120a0*/  ISETP.GE.AND P2, PT, R57.reuse, R193, PT ;  /* 0x000000c13900720c */ /* 0x040fe40003f46270 */
[----:B------:R-:W-:Y:S02]  /*120b0*/  ISETP.GE.AND P5, PT, R57, R192, PT ;  /* 0x000000c03900720c */ /* 0x000fe40003fa6270 */
[----:B------:R-:W-:Y:S01]  /*120c0*/  FSEL R216, R54, -INF , !P4 ;  /* 0xff80000036d87808 */ /* 0x000fe20006000000 */
[C---:B------:R-:W-:Y:S01]  /*120d0*/  VIADD R54, R102.reuse, 0xffffff28 ;  /* 0xffffff2866367836 */ /* 0x040fe20000000000 */
[----:B------:R-:W-:Y:S02]  /*120e0*/  P2R R57, PR, RZ, 0x1 ;  /* 0x00000001ff397803 */ /* 0x000fe40000000000 */
[----:B------:R-:W-:Y:S01]  /*120f0*/  FSEL R228, R53, -INF , P3 ;  /* 0xff80000035e47808 */ /* 0x000fe20001800000 */
[----:B------:R-:W-:Y:S01]  /*12100*/  VIADD R53, R102, 0xffffff21 ;  /* 0xffffff2166357836 */ /* 0x000fe20000000000 */
[----:B------:R-:W-:-:S02]  /*12110*/  ISETP.GE.AND P1, PT, R58, R194, PT ;  /* 0x000000c23a00720c */ /* 0x000fc40003f26270 */
[----:B------:R-:W-:Y:S02]  /*12120*/  ISETP.GE.AND P0, PT, R58, R193, PT ;  /* 0x000000c13a00720c */ /* 0x000fe40003f06270 */
[----:B------:R-:W-:Y:S02]  /*12130*/  FSEL R55, R55, -INF , P2 ;  /* 0xff80000037377808 */ /* 0x000fe40001000000 */
[----:B------:R-:W-:Y:S02]  /*12140*/  FSEL R208, R48, -INF , P1 ;  /* 0xff80000030d07808 */ /* 0x000fe40000800000 */
[----:B------:R-:W-:Y:S02]  /*12150*/  FSEL R50, R50, -INF , P0 ;  /* 0xff80000032327808 */ /* 0x000fe40000000000 */
[----:B------:R-:W-:Y:S02]  /*12160*/  ISETP.GE.AND P4, PT, R58, R192, PT ;  /* 0x000000c03a00720c */ /* 0x000fe40003f86270 */
[----:B------:R-:W-:-:S02]  /*12170*/  ISETP.GE.AND P3, PT, R53, R194, PT ;  /* 0x000000c23500720c */ /* 0x000fc40003f66270 */
[----:B------:R-:W-:Y:S02]  /*12180*/  ISETP.NE.AND P1, PT, R57, RZ, PT ;  /* 0x000000ff3900720c */ /* 0x000fe40003f25270 */
[-C--:B------:R-:W-:Y:S02]  /*12190*/  ISETP.GE.AND P0, PT, R54, R189.reuse, PT ;  /* 0x000000bd3600720c */ /* 0x080fe40003f06270 */
[----:B------:R-:W-:Y:S02]  /*121a0*/  FSEL R228, R228, -INF , !P6 ;  /* 0xff800000e4e47808 */ /* 0x000fe40007000000 */
[----:B------:R-:W-:Y:S02]  /*121b0*/  FSEL R48, R55, -INF , !P5 ;  /* 0xff80000037307808 */ /* 0x000fe40006800000 */
[C---:B------:R-:W-:Y:S02]  /*121c0*/  ISETP.GE.AND P6, PT, R53.reuse, R189, PT ;  /* 0x000000bd3500720c */ /* 0x040fe40003fc6270 */
[----:B------:R-:W-:-:S02]  /*121d0*/  ISETP.GE.AND P2, PT, R53, R193, PT ;  /* 0x000000c13500720c */ /* 0x000fc40003f46270 */
[----:B------:R-:W-:Y:S02]  /*121e0*/  ISETP.GE.AND P5, PT, R53, R192, PT ;  /* 0x000000c03500720c */ /* 0x000fe40003fa6270 */
[----:B------:R-:W-:Y:S02]  /*121f0*/  FSEL R208, R208, -INF , !P1 ;  /* 0xff800000d0d07808 */ /* 0x000fe40004800000 */
[----:B------:R-:W-:Y:S01]  /*12200*/  FSEL R200, R50, -INF , !P4 ;  /* 0xff80000032c87808 */ /* 0x000fe20006000000 */
[C---:B------:R-:W-:Y:S01]  /*12210*/  VIADD R50, R102.reuse, 0xffffff29 ;  /* 0xffffff2966327836 */ /* 0x040fe20000000000 */
[----:B------:R-:W-:Y:S02]  /*12220*/  P2R R53, PR, RZ, 0x1 ;  /* 0x00000001ff357803 */ /* 0x000fe40000000000 */
[----:B------:R-:W-:Y:S01]  /*12230*/  FSEL R210, R49, -INF , P3 ;  /* 0xff80000031d27808 */ /* 0x000fe20001800000 */
[----:B------:R-:W-:Y:S01]  /*12240*/  VIADD R49, R102, 0xffffff30 ;  /* 0xffffff3066317836 */ /* 0x000fe20000000000 */
[----:B------:R-:W-:-:S02]  /*12250*/  ISETP.GE.AND P1, PT, R54, R194, PT ;  /* 0x000000c23600720c */ /* 0x000fc40003f26270 */
[C---:B------:R-:W-:Y:S02]  /*12260*/  ISETP.GE.AND P0, PT, R54.reuse, R193, PT ;  /* 0x000000c13600720c */ /* 0x040fe40003f06270 */
[----:B------:R-:W-:Y:S02]  /*12270*/  ISETP.GE.AND P4, PT, R54, R192, PT ;  /* 0x000000c03600720c */ /* 0x000fe40003f86270 */
[----:B------:R-:W-:Y:S02]  /*12280*/  FSEL R44, R44, -INF , P1 ;  /* 0xff8000002c2c7808 */ /* 0x000fe40000800000 */
[----:B------:R-:W-:Y:S02]  /*12290*/  FSEL R46, R46, -INF , P0 ;  /* 0xff8000002e2e7808 */ /* 0x000fe40000000000 */
[----:B------:R-:W-:Y:S02]  /*122a0*/  ISETP.GE.AND P3, PT, R50, R194, PT ;  /* 0x000000c23200720c */ /* 0x000fe40003f66270 */
[----:B------:R-:W-:-:S02]  /*122b0*/  ISETP.NE.AND P1, PT, R53, RZ, PT ;  /* 0x000000ff3500720c */ /* 0x000fc40003f25270 */
        /* <DEDUP_REMOVED lines=36> */
[CC--:B------:R-:W-:Y:S02]  /*12500*/  ISETP.GE.AND P0, PT, R40.reuse, R193.reuse, PT ;  /* 0x000000c12800720c */ /* 0x0c0fe40003f06270 */
[----:B------:R-:W-:Y:S02]  /*12510*/  FSEL R51, R51, -INF , P2 ;  /* 0xff80000033337808 */ /* 0x000fe40001000000 */
[----:B------:R-:W-:Y:S02]  /*12520*/  ISETP.GE.AND P4, PT, R40, R192, PT ;  /* 0x000000c02800720c */ /* 0x000fe40003f86270 */
[----:B------:R-:W-:Y:S02]  /*12530*/  FSEL R32, R32, -INF , P1 ;  /* 0xff80000020207808 */ /* 0x000fe40000800000 */
[----:B------:R-:W-:Y:S02]  /*12540*/  FSEL R34, R34, -INF , P0 ;  /* 0xff80000022227808 */ /* 0x000fe40000000000 */
[----:B------:R-:W-:-:S02]  /*12550*/  ISETP.GE.AND P2, PT, R50, R193, PT ;  /* 0x000000c13200720c */ /* 0x000fc40003f46270 */
[----:B------:R-:W-:Y:S02]  /*12560*/  ISETP.GE.AND P3, PT, R37, R194, PT ;  /* 0x000000c22500720c */ /* 0x000fe40003f66270 */
[----:B------:R-:W-:Y:S02]  /*12570*/  ISETP.NE.AND P1, PT, R38, RZ, PT ;  /* 0x000000ff2600720c */ /* 0x000fe40003f25270 */
[----:B------:R-:W-:Y:S02]  /*12580*/  ISETP.GE.AND P0, PT, R36, R189, PT ;  /* 0x000000bd2400720c */ /* 0x000fe40003f06270 */
[----:B------:R-:W-:Y:S02]  /*12590*/  FSEL R130, R34, -INF , !P4 ;  /* 0xff80000022827808 */ /* 0x000fe40006000000 */
[----:B------:R-:W-:Y:S02]  /*125a0*/  FSEL R47, R47, -INF , P2 ;  /* 0xff8000002f2f7808 */ /* 0x000fe40001000000 */
[----:B------:R-:W-:Y:S01]  /*125b0*/  FSEL R136, R32, -INF , !P1 ;  /* 0xff80000020887808 */ /* 0x000fe20004800000 */
[----:B------:R-:W-:Y:S01]  /*125c0*/  VIADD R32, R102, 0xffffff50 ;  /* 0xffffff5066207836 */ /* 0x000fe20000000000 */
[----:B------:R-:W-:-:S02]  /*125d0*/  P2R R34, PR, RZ, 0x1 ;  /* 0x00000001ff227803 */ /* 0x000fc40000000000 */
[----:B------:R-:W-:Y:S01]  /*125e0*/  FSEL R138, R33, -INF , P3 ;  /* 0xff800000218a7808 */ /* 0x000fe20001800000 */
[----:B------:R-:W-:Y:S01]  /*125f0*/  VIADD R33, R102, 0xffffff49 ;  /* 0xffffff4966217836 */ /* 0x000fe20000000000 */
[-C--:B------:R-:W-:Y:S02]  /*12600*/  ISETP.GE.AND P2, PT, R45, R193.reuse, PT ;  /* 0x000000c12d00720c */ /* 0x080fe40003f46270 */
[C---:B------:R-:W-:Y:S02]  /*12610*/  ISETP.GE.AND P1, PT, R36.reuse, R194, PT ;  /* 0x000000c22400720c */ /* 0x040fe40003f26270 */
[C---:B------:R-:W-:Y:S02]  /*12620*/  ISETP.GE.AND P0, PT, R36.reuse, R193, PT ;  /* 0x000000c12400720c */ /* 0x040fe40003f06270 */
[----:B------:R-:W-:Y:S02]  /*12630*/  FSEL R43, R43, -INF , P2 ;  /* 0xff8000002b2b7808 */ /* 0x000fe40001000000 */
[----:B------:R-:W-:-:S02]  /*12640*/  ISETP.GE.AND P4, PT, R36, R192, PT ;  /* 0x000000c02400720c */ /* 0x000fc40003f86270 */
[----:B------:R-:W-:Y:S02]  /*12650*/  FSEL R28, R28, -INF , P1 ;  /* 0xff8000001c1c7808 */ /* 0x000fe40000800000 */
[----:B------:R-:W-:Y:S02]  /*12660*/  FSEL R30, R30, -INF , P0 ;  /* 0xff8000001e1e7808 */ /* 0x000fe40000000000 */
[----:B------:R-:W-:Y:S02]  /*12670*/  ISETP.GE.AND P2, PT, R41, R193, PT ;  /* 0x000000c12900720c */ /* 0x000fe40003f46270 */
[----:B------:R-:W-:Y:S02]  /*12680*/  ISETP.GE.AND P3, PT, R33, R194, PT ;  /* 0x000000c22100720c */ /* 0x000fe40003f66270 */
[----:B------:R-:W-:Y:S02]  /*12690*/  ISETP.NE.AND P1, PT, R34, RZ, PT ;  /* 0x000000ff2200720c */ /* 0x000fe40003f25270 */
[----:B------:R-:W-:-:S02]  /*126a0*/  ISETP.GE.AND P0, PT, R32, R189, PT ;  /* 0x000000bd2000720c */ /* 0x000fc40003f06270 */
[----:B------:R-:W-:Y:S02]  /*126b0*/  FSEL R134, R30, -INF , !P4 ;  /* 0xff8000001e867808 */ /* 0x000fe40006000000 */
[----:B------:R-:W-:Y:S02]  /*126c0*/  FSEL R39, R39, -INF , P2 ;  /* 0xff80000027277808 */ /* 0x000fe40001000000 */
[----:B------:R-:W-:Y:S01]  /*126d0*/  FSEL R142, R28, -INF , !P1 ;  /* 0xff8000001c8e7808 */ /* 0x000fe20004800000 */
[C---:B------:R-:W-:Y:S01]  /*126e0*/  VIADD R28, R102.reuse, 0xffffff58 ;  /* 0xffffff58661c7836 */ /* 0x040fe20000000000 */
[----:B------:R-:W-:Y:S02]  /*126f0*/  P2R R30, PR, RZ, 0x1 ;  /* 0x00000001ff1e7803 */ /* 0x000fe40000000000 */
[----:B------:R-:W-:Y:S01]  /*12700*/  FSEL R144, R29, -INF , P3 ;  /* 0xff8000001d907808 */ /* 0x000fe20001800000 */
[----:B------:R-:W-:Y:S01]  /*12710*/  VIADD R29, R102, 0xffffff51 ;  /* 0xffffff51661d7836 */ /* 0x000fe20000000000 */
[----:B------:R-:W-:-:S02]  /*12720*/  ISETP.GE.AND P2, PT, R37, R193, PT ;  /* 0x000000c12500720c */ /* 0x000fc40003f46270 */
[-C--:B------:R-:W-:Y:S02]  /*12730*/  ISETP.GE.AND P0, PT, R32, R193.reuse, PT ;  /* 0x000000c12000720c */ /* 0x080fe40003f06270 */
[----:B------:R-:W-:Y:S02]  /*12740*/  FSEL R35, R35, -INF , P2 ;  /* 0xff80000023237808 */ /* 0x000fe40001000000 */
[----:B------:R-:W-:Y:S02]  /*12750*/  FSEL R26, R26, -INF , P0 ;  /* 0xff8000001a1a7808 */ /* 0x000fe40000000000 */
[----:B------:R-:W-:Y:S02]  /*12760*/  ISETP.GE.AND P2, PT, R33, R193, PT ;  /* 0x000000c12100720c */ /* 0x000fe40003f46270 */
[----:B------:R-:W-:Y:S02]  /*12770*/  ISETP.GE.AND P3, PT, R29, R194, PT ;  /* 0x000000c21d00720c */ /* 0x000fe40003f66270 */
[----:B------:R-:W-:-:S02]  /*12780*/  ISETP.GE.AND P0, PT, R28, R189, PT ;  /* 0x000000bd1c00720c */ /* 0x000fc40003f06270 */
[----:B------:R-:W-:Y:S02]  /*12790*/  ISETP.GE.AND P1, PT, R32, R194, PT ;  /* 0x000000c22000720c */ /* 0x000fe40003f26270 */
[----:B------:R-:W-:Y:S02]  /*127a0*/  FSEL R31, R31, -INF , P2 ;  /* 0xff8000001f1f7808 */ /* 0x000fe40001000000 */
[----:B------:R-:W-:Y:S01]  /*127b0*/  FSEL R116, R25, -INF , P3 ;  /* 0xff80000019747808 */ /* 0x000fe20001800000 */
[----:B------:R-:W-:Y:S01]  /*127c0*/  VIADD R25, R102, 0xffffff59 ;  /* 0xffffff5966197836 */ /* 0x000fe20000000000 */
[----:B------:R-:W-:Y:S02]  /*127d0*/  ISETP.GE.AND P2, PT, R29, R193, PT ;  /* 0x000000c11d00720c */ /* 0x000fe40003f46270 */
[----:B------:R-:W-:Y:S02]  /*127e0*/  FSEL R24, R24, -INF , P1 ;  /* 0xff80000018187808 */ /* 0x000fe40000800000 */
[----:B------:R-:W-:-:S02]  /*127f0*/  ISETP.NE.AND P1, PT, R30, RZ, PT ;  /* 0x000000ff1e00720c */ /* 0x000fc40003f25270 */
[----:B------:R-:W-:Y:S02]  /*12800*/  LOP3.LUT R188, R188, 0xfffffffd, RZ, 0xc0, !PT ;  /* 0xfffffffdbcbc7812 */ /* 0x000fe400078ec0ff */
[----:B------:R-:W-:Y:S02]  /*12810*/  FSEL R27, R27, -INF , P2 ;  /* 0xff8000001b1b7808 */ /* 0x000fe40001000000 */
[----:B------:R-:W-:Y:S02]  /*12820*/  ISETP.GE.AND P2, PT, R25, R189, PT ;  /* 0x000000bd1900720c */ /* 0x000fe40003f46270 */
[----:B------:R-:W-:Y:S02]  /*12830*/  FSEL R114, R24, -INF , !P1 ;  /* 0xff80000018727808 */ /* 0x000fe40004800000 */
[----:B------:R-:W-:Y:S02]  /*12840*/  ISETP.GE.AND P1, PT, R28, R194, PT ;  /* 0x000000c21c00720c */ /* 0x000fe40003f26270 */
[----:B------:R-:W-:-:S02]  /*12850*/  FSEL R204, R51, -INF , !P5 ;  /* 0xff80000033cc7808 */ /* 0x000fc40006800000 */
[----:B------:R-:W-:Y:S02]  /*12860*/  @P0 LOP3.LUT R188, R188, 0x2, RZ, 0xfc, !PT ;  /* 0x00000002bcbc0812 */ /* 0x000fe400078efcff */
[-C--:B------:R-:W-:Y:S01]  /*12870*/  ISETP.GE.AND P5, PT, R50, R192.reuse, PT ;  /* 0x000000c03200720c */ /* 0x080fe20003fa6270 */
[----:B------:R-:W-:Y:S01]  /*12880*/  VIADD R24, R102, 0xffffff60 ;  /* 0xffffff6066187836 */ /* 0x000fe20000000000 */
[----:B------:R-:W-:Y:S02]  /*12890*/  FSEL R20, R20, -INF , P1 ;  /* 0xff80000014147808 */ /* 0x000fe40000800000 */
[----:B------:R-:W-:Y:S02]  /*128a0*/  ISETP.GE.AND P4, PT, R32, R192, PT ;  /* 0x000000c02000720c */ /* 0x000fe40003f86270 */
[----:B------:R-:W-:Y:S02]  /*128b0*/  LOP3.LUT P1, RZ, R188, 0x2, RZ, 0xc0, !PT ;  /* 0x00000002bcff7812 */ /* 0x000fe4000782c0ff */
[----:B------:R-:W-:-:S02]  /*128c0*/  FSEL R206, R47, -INF , !P5 ;  /* 0xff8000002fce7808 */ /* 0x000fc40006800000 */
[----:B------:R-:W-:Y:S02]  /*128d0*/  ISETP.GE.AND P0, PT, R28, R193, PT ;  /* 0x000000c11c00720c */ /* 0x000fe40003f06270 */
[----:B------:R-:W-:Y:S02]  /*128e0*/  ISETP.GE.AND P5, PT, R45, R192, PT ;  /* 0x000000c02d00720c */ /* 0x000fe40003fa6270 */
[----:B------:R-:W-:Y:S02]  /*128f0*/  LOP3.LUT R188, R188, 0xfffffffe, RZ, 0xc0, !PT ;  /* 0xfffffffebcbc7812 */ /* 0x000fe400078ec0ff */
[----:B------:R-:W-:Y:S02]  /*12900*/  ISETP.GE.AND P3, PT, R25, R194, PT ;  /* 0x000000c21900720c */ /* 0x000fe40003f66270 */
[----:B------:R-:W-:Y:S02]  /*12910*/  FSEL R112, R26, -INF , !P4 ;  /* 0xff8000001a707808 */ /* 0x000fe40006000000 */
[----:B------:R-:W-:-:S02]  /*12920*/  FSEL R126, R20, -INF , !P1 ;  /* 0xff800000147e7808 */ /* 0x000fc40004800000 */
[-C--:B------:R-:W-:Y:S02]  /*12930*/  ISETP.GE.AND P4, PT, R28, R192.reuse, PT ;  /* 0x000000c01c00720c */ /* 0x080fe40003f86270 */
[----:B------:R-:W-:Y:S02]  /*12940*/  FSEL R22, R22, -INF , P0 ;  /* 0xff80000016167808 */ /* 0x000fe40000000000 */
[----:B------:R-:W-:Y:S02]  /*12950*/  ISETP.GE.AND P1, PT, R24, R189, PT ;  /* 0x000000bd1800720c */ /* 0x000fe40003f26270 */
[----:B------:R-:W-:Y:S02]  /*12960*/  FSEL R150, R43, -INF , !P5 ;  /* 0xff8000002b967808 */ /* 0x000fe40006800000 */
[----:B------:R-:W-:Y:S02]  /*12970*/  @P2 LOP3.LUT R188, R188, 0x1, RZ, 0xfc, !PT ;  /* 0x00000001bcbc2812 */ /* 0x000fe400078efcff */
[----:B------:R-:W-:-:S02]  /*12980*/  ISETP.GE.AND P5, PT, R41, R192, PT ;  /* 0x000000c02900720c */ /* 0x000fc40003fa6270 */
[----:B------:R-:W-:Y:S01]  /*12990*/  FSEL R128, R21, -INF , P3 ;  /* 0xff80000015807808 */ /* 0x000fe20001800000 */
[----:B------:R-:W-:Y:S01]  /*129a0*/  VIADD R21, R102, 0xffffff61 ;  /* 0xffffff6166157836 */ /* 0x000fe20000000000 */
[----:B------:R-:W-:Y:S02]  /*129b0*/  FSEL R62, R22, -INF , !P4 ;  /* 0xff800000163e7808 */ /* 0x000fe40006000000 */
[----:B------:R-:W-:Y:S02]  /*129c0*/  LOP3.LUT P4, RZ, R188, 0x1, RZ, 0xc0, !PT ;  /* 0x00000001bcff7812 */ /* 0x000fe4000788c0ff */
[----:B------:R-:W-:Y:S02]  /*129d0*/  FSEL R152, R39, -INF , !P5 ;  /* 0xff80000027987808 */ /* 0x000fe40006800000 */
[----:B------:R-:W-:Y:S02]  /*129e0*/  ISETP.GE.AND P5, PT, R37, R192, PT ;  /* 0x000000c02500720c */ /* 0x000fe40003fa6270 */
[----:B------:R-:W-:-:S02]  /*129f0*/  ISETP.GE.AND P0, PT, R24, R194, PT ;  /* 0x000000c21800720c */ /* 0x000fc40003f06270 */
[C---:B------:R-:W-:Y:S02]  /*12a00*/  ISETP.GE.AND P3, PT, R21.reuse, R194, PT ;  /* 0x000000c21500720c */ /* 0x040fe40003f66270 */
[----:B------:R-:W-:Y:S02]  /*12a10*/  LOP3.LUT R188, R188, 0xfffffffd, RZ, 0xc0, !PT ;  /* 0xfffffffdbcbc7812 */ /* 0x000fe400078ec0ff */
[----:B------:R-:W-:Y:S02]  /*12a20*/  FSEL R128, R128, -INF , !P4 ;  /* 0xff80000080807808 */ /* 0x000fe40006000000 */
[----:B------:R-:W-:Y:S02]  /*12a30*/  ISETP.GE.AND P4, PT, R21, R189, PT ;  /* 0x000000bd1500720c */ /* 0x000fe40003f86270 */
[----:B------:R-:W-:Y:S02]  /*12a40*/  FSEL R132, R35, -INF , !P5 ;  /* 0xff80000023847808 */ /* 0x000fe40006800000 */
[----:B------:R-:W-:-:S02]  /*12a50*/  ISETP.GE.AND P5, PT, R33, R192, PT ;  /* 0x000000c02100720c */ /* 0x000fc40003fa6270 */
[-C--:B------:R-:W-:Y:S02]  /*12a60*/  ISETP.GE.AND P2, PT, R25, R193.reuse, PT ;  /* 0x000000c11900720c */ /* 0x080fe40003f46270 */
[----:B------:R-:W-:Y:S02]  /*12a70*/  FSEL R16, R16, -INF , P0 ;  /* 0xff80000010107808 */ /* 0x000fe40000000000 */
[----:B------:R-:W-:Y:S01]  /*12a80*/  FSEL R57, R17, -INF , P3 ;  /* 0xff80000011397808 */ /* 0x000fe20001800000 */
[----:B------:R-:W-:Y:S01]  /*12a90*/  VIADD R17, R102, 0xffffff69 ;  /* 0xffffff6966117836 */ /* 0x000fe20000000000 */
[----:B------:R-:W-:Y:S01]  /*12aa0*/  @P1 LOP3.LUT R188, R188, 0x2, RZ, 0xfc, !PT ;  /* 0x00000002bcbc1812 */ /* 0x000fe200078efcff */
[----:B------:R-:W-:Y:S01]  /*12ab0*/  VIADD R20, R102, 0xffffff68 ;  /* 0xffffff6866147836 */ /* 0x000fe20000000000 */
[----:B------:R-:W-:Y:S02]  /*12ac0*/  ISETP.GE.AND P0, PT, R21, R193, PT ;  /* 0x000000c11500720c */ /* 0x000fe40003f06270 */
[----:B------:R-:W-:-:S02]  /*12ad0*/  FSEL R140, R31, -INF , !P5 ;  /* 0xff8000001f8c7808 */ /* 0x000fc40006800000 */
[----:B------:R-:W-:Y:S02]  /*12ae0*/  FSEL R23, R23, -INF , P2 ;  /* 0xff80000017177808 */ /* 0x000fe40001000000 */
[----:B------:R-:W-:Y:S02]  /*12af0*/  ISETP.GE.AND P5, PT, R29, R192, PT ;  /* 0x000000c01d00720c */ /* 0x000fe40003fa6270 */
[----:B------:R-:W-:Y:S02]  /*12b00*/  LOP3.LUT P2, RZ, R188, 0x2, RZ, 0xc0, !PT ;  /* 0x00000002bcff7812 */ /* 0x000fe4000784c0ff */
[----:B------:R-:W-:Y:S02]  /*12b10*/  FSEL R19, R19, -INF , P0 ;  /* 0xff80000013137808 */ /* 0x000fe40000000000 */
[----:B------:R-:W-:Y:S02]  /*12b20*/  ISETP.GE.AND P1, PT, R24, R193, PT ;  /* 0x000000c11800720c */ /* 0x000fe40003f26270 */
[----:B------:R-:W-:-:S02]  /*12b30*/  ISETP.GE.AND P0, PT, R17, R194, PT ;  /* 0x000000c21100720c */ /* 0x000fc40003f06270 */
[----:B------:R-:W-:Y:S02]  /*12b40*/  LOP3.LUT R188, R188, 0xfffffffe, RZ, 0xc0, !PT ;  /* 0xfffffffebcbc7812 */ /* 0x000fe400078ec0ff */
[-C--:B------:R-:W-:Y:S02]  /*12b50*/  ISETP.GE.AND P3, PT, R20, R192.reuse, PT ;  /* 0x000000c01400720c */ /* 0x080fe40003f66270 */
[----:B------:R-:W-:Y:S02]  /*12b60*/  FSEL R118, R27, -INF , !P5 ;  /* 0xff8000001b767808 */ /* 0x000fe40006800000 */
[----:B------:R-:W-:Y:S02]  /*12b70*/  FSEL R55, R16, -INF , !P2 ;  /* 0xff80000010377808 */ /* 0x000fe40005000000 */
[----:B------:R-:W-:Y:S02]  /*12b80*/  ISETP.GE.AND P5, PT, R24, R192, PT ;  /* 0x000000c01800720c */ /* 0x000fe40003fa6270 */
[----:B------:R-:W-:-:S02]  /*12b90*/  FSEL R18, R18, -INF , P1 ;  /* 0xff80000012127808 */ /* 0x000fc40000800000 */
[----:B------:R-:W-:Y:S02]  /*12ba0*/  ISETP.GE.AND P2, PT, R20, R194, PT ;  /* 0x000000c21400720c */ /* 0x000fe40003f46270 */
[----:B------:R-:W-:Y:S02]  /*12bb0*/  FSEL R65, R13, -INF , P0 ;  /* 0xff8000000d417808 */ /* 0x000fe40000000000 */
[----:B------:R-:W-:Y:S02]  /*12bc0*/  @P4 LOP3.LUT R188, R188, 0x1, RZ, 0xfc, !PT ;  /* 0x00000001bcbc4812 */ /* 0x000fe400078efcff */
[----:B------:R-:W-:Y:S02]  /*12bd0*/  FMNMX3.FTZ R13, R2, R108, R117, !PT ;  /* 0x0000006c020d7276 */ /* 0x000fe40007810075 */
[----:B------:R-:W-:Y:S02]  /*12be0*/  FSEL R53, R18, -INF , !P5 ;  /* 0xff80000012357808 */ /* 0x000fe40006800000 */
[----:B------:R-:W-:-:S02]  /*12bf0*/  FSEL R58, R12, -INF , P2 ;  /* 0xff8000000c3a7808 */ /* 0x000fc40001000000 */
[C---:B------:R-:W-:Y:S02]  /*12c00*/  LOP3.LUT P5, RZ, R188.reuse, 0x1, RZ, 0xc0, !PT ;  /* 0x00000001bcff7812 */ /* 0x040fe400078ac0ff */
[----:B------:R-:W-:Y:S02]  /*12c10*/  ISETP.GE.AND P2, PT, R17, R192, PT ;  /* 0x000000c01100720c */ /* 0x000fe40003f46270 */
[----:B------:R-:W-:Y:S02]  /*12c20*/  FMNMX3.FTZ R13, R13, R234, R232, !PT ;  /* 0x000000ea0d0d7276 */ /* 0x000fe400078100e8 */
[----:B------:R-:W-:Y:S02]  /*12c30*/  LOP3.LUT R188, R188, 0xfffffffd, RZ, 0xc0, !PT ;  /* 0xfffffffdbcbc7812 */ /* 0x000fe400078ec0ff */
[----:B------:R-:W-:Y:S02]  /*12c40*/  FSEL R210, R210, -INF , !P6 ;  /* 0xff800000d2d27808 */ /* 0x000fe40007000000 */
[----:B------:R-:W-:-:S02]  /*12c50*/  ISETP.GE.AND P6, PT, R50, R189, PT ;  /* 0x000000bd3200720c */ /* 0x000fc40003fc6270 */
[----:B------:R-:W-:Y:S02]  /*12c60*/  FMNMX3.FTZ R13, R13, R222, R224, !PT ;  /* 0x000000de0d0d7276 */ /* 0x000fe400078100e0 */
[----:B------:R-:W-:Y:S02]  /*12c70*/  @P3 LOP3.LUT R188, R188, 0x2, RZ, 0xfc, !PT ;  /* 0x00000002bcbc3812 */ /* 0x000fe400078efcff */
[----:B------:R-:W-:Y:S02]  /*12c80*/  FSEL R57, R57, -INF , !P5 ;  /* 0xff80000039397808 */ /* 0x000fe40006800000 */
[----:B------:R-:W-:Y:S02]  /*12c90*/  FSEL R214, R214, -INF , !P6 ;  /* 0xff800000d6d67808 */ /* 0x000fe40007000000 */
[C---:B------:R-:W-:Y:S02]  /*12ca0*/  ISETP.GE.AND P5, PT, R17.reuse, R189, PT ;  /* 0x000000bd1100720c */ /* 0x040fe40003fa6270 */
[----:B------:R-:W-:Y:S01]  /*12cb0*/  ISETP.GE.AND P3, PT, R17, R193, PT ;  /* 0x000000c11100720c */ /* 0x000fe20003f66270 */
[----:B------:R-:W-:Y:S01]  /*12cc0*/  VIADD R16, R102, 0xffffff70 ;  /* 0xffffff7066107836 */ /* 0x000fe20000000000 */
[----:B------:R-:W-:-:S02]  /*12cd0*/  ISETP.GE.AND P6, PT, R45, R189, PT ;  /* 0x000000bd2d00720c */ /* 0x000fc40003fc6270 */
[----:B------:R-:W-:Y:S01]  /*12ce0*/  FMNMX3.FTZ R13, R13, R226, R228, !PT ;  /* 0x000000e20d0d7276 */ /* 0x000fe200078100e4 */
[----:B------:R-:W-:Y:S01]  /*12cf0*/  VIADD R12, R102, 0xffffff71 ;  /* 0xffffff71660c7836 */ /* 0x000fe20000000000 */
[----:B------:R-:W-:Y:S01]  /*12d00*/  FMNMX3.FTZ R17, R0, R110, R120, !PT ;  /* 0x0000006e00117276 */ /* 0x000fe20007810078 */
[----:B------:R-:W-:Y:S01]  /*12d10*/  LDSM.16.MT88.4 R44, [R161+0x6800] ;  /* 0x00680000a12c783b */ /* 0x000fe20000004200 */
[----:B------:R-:W-:Y:S02]  /*12d20*/  LOP3.LUT R188, R188, 0xfffffffe, RZ, 0xc0, !PT ;  /* 0xfffffffebcbc7812 */ /* 0x000fe400078ec0ff */
[----:B------:R-:W-:Y:S02]  /*12d30*/  ISETP.GE.AND P1, PT, R20, R193, PT ;  /* 0x000000c11400720c */ /* 0x000fe40003f26270 */
[----:B------:R-:W-:Y:S02]  /*12d40*/  FSEL R156, R156, -INF , !P6 ;  /* 0xff8000009c9c7808 */ /* 0x000fe40007000000 */
[----:B------:R-:W-:-:S02]  /*12d50*/  FMNMX3.FTZ R13, R13, R208, R210, !PT ;  /* 0x000000d00d0d7276 */ /* 0x000fc400078100d2 */
[----:B------:R-:W-:Y:S02]  /*12d60*/  FMNMX3.FTZ R17, R17, R122, R230, !PT ;  /* 0x0000007a11117276 */ /* 0x000fe400078100e6 */
[----:B------:R-:W-:Y:S02]  /*12d70*/  ISETP.GE.AND P6, PT, R41, R189, PT ;  /* 0x000000bd2900720c */ /* 0x000fe40003fc6270 */
[----:B------:R-:W-:Y:S01]  /*12d80*/  @P2 LOP3.LUT R188, R188, 0x1, RZ, 0xfc, !PT ;  /* 0x00000001bcbc2812 */ /* 0x000fe200078efcff */
[----:B------:R-:W-:Y:S01]  /*12d90*/  LDSM.16.MT88.4 R40, [R166+0x6800] ;  /* 0x00680000a628783b */ /* 0x000fe20000004200 */
[----:B------:R-:W-:Y:S02]  /*12da0*/  FSEL R14, R14, -INF , P1 ;  /* 0xff8000000e0e7808 */ /* 0x000fe40000800000 */
[-C--:B------:R-:W-:Y:S02]  /*12db0*/  ISETP.GE.AND P2, PT, R16, R194.reuse, PT ;  /* 0x000000c21000720c */ /* 0x080fe40003f46270 */
[----:B------:R-:W-:-:S02]  /*12dc0*/  ISETP.GE.AND P1, PT, R12, R194, PT ;  /* 0x000000c20c00720c */ /* 0x000fc40003f26270 */
[----:B------:R-:W-:Y:S02]  /*12dd0*/  FMNMX3.FTZ R13, R13, R212, R214, !PT ;  /* 0x000000d40d0d7276 */ /* 0x000fe400078100d6 */
[----:B------:R-:W-:Y:S02]  /*12de0*/  FMNMX3.FTZ R17, R17, R220, R218, !PT ;  /* 0x000000dc11117276 */ /* 0x000fe400078100da */
[----:B------:R-:W-:Y:S02]  /*12df0*/  FSEL R196, R196, -INF , !P6 ;  /* 0xff800000c4c47808 */ /* 0x000fe40007000000 */
[-C--:B------:R-:W-:Y:S02]  /*12e00*/  ISETP.GE.AND P6, PT, R37, R189.reuse, PT ;  /* 0x000000bd2500720c */ /* 0x080fe40003fc6270 */
[----:B------:R-:W-:Y:S02]  /*12e10*/  FSEL R64, R8, -INF , P2 ;  /* 0xff80000008407808 */ /* 0x000fe40001000000 */
[----:B------:R-:W-:-:S02]  /*12e20*/  ISETP.GE.AND P2, PT, R12, R189, PT ;  /* 0x000000bd0c00720c */ /* 0x000fc40003f46270 */
[----:B------:R-:W-:Y:S02]  /*12e30*/  FSEL R9, R9, -INF , P1 ;  /* 0xff80000009097808 */ /* 0x000fe40000800000 */
[----:B------:R-:W-:Y:S02]  /*12e40*/  FMNMX3.FTZ R13, R13, R154, R156, !PT ;  /* 0x0000009a0d0d7276 */ /* 0x000fe4000781009c */
[----:B------:R-:W-:Y:S02]  /*12e50*/  FMNMX3.FTZ R17, R17, R216, R48, !PT ;  /* 0x000000d811117276 */ /* 0x000fe40007810030 */
[----:B------:R-:W-:Y:S02]  /*12e60*/  ISETP.GE.AND P0, PT, R16, R193, PT ;  /* 0x000000c11000720c */ /* 0x000fe40003f06270 */
[----:B------:R-:W-:Y:S02]  /*12e70*/  FSEL R138, R138, -INF , !P6 ;  /* 0xff8000008a8a7808 */ /* 0x000fe40007000000 */
[----:B------:R-:W-:-:S02]  /*12e80*/  ISETP.GE.AND P6, PT, R33, R189, PT ;  /* 0x000000bd2100720c */ /* 0x000fc40003fc6270 */
[----:B------:R-:W-:Y:S02]  /*12e90*/  FSEL R67, R9, -INF , !P2 ;  /* 0xff80000009437808 */ /* 0x000fe40005000000 */
[----:B------:R-:W-:Y:S02]  /*12ea0*/  FMNMX3.FTZ R13, R13, R158, R196, !PT ;  /* 0x0000009e0d0d7276 */ /* 0x000fe400078100c4 */
[----:B------:R-:W-:Y:S01]  /*12eb0*/  FMNMX3.FTZ R9, R17, R200, R204, !PT ;  /* 0x000000c811097276 */ /* 0x000fe200078100cc */
[----:B------:R-:W-:Y:S01]  /*12ec0*/  VIADD R8, R102, 0xffffff78 ;  /* 0xffffff7866087836 */ /* 0x000fe20000000000 */
[----:B------:R-:W-:Y:S02]  /*12ed0*/  FSEL R10, R10, -INF , P0 ;  /* 0xff8000000a0a7808 */ /* 0x000fe40000000000 */
[----:B------:R-:W-:Y:S02]  /*12ee0*/  ISETP.GE.AND P0, PT, R12, R193, PT ;  /* 0x000000c10c00720c */ /* 0x000fe40003f06270 */
[----:B------:R-:W-:-:S02]  /*12ef0*/  FSEL R144, R144, -INF , !P6 ;  /* 0xff80000090907808 */ /* 0x000fc40007000000 */
[----:B------:R-:W-:Y:S02]  /*12f00*/  ISETP.GE.AND P6, PT, R29, R189, PT ;  /* 0x000000bd1d00720c */ /* 0x000fe40003fc6270 */
[----:B------:R-:W-:Y:S02]  /*12f10*/  FMNMX3.FTZ R13, R13, R136, R138, !PT ;  /* 0x000000880d0d7276 */ /* 0x000fe4000781008a */
[----:B------:R-:W-:Y:S01]  /*12f20*/  FMNMX3.FTZ R9, R9, R202, R206, !PT ;  /* 0x000000ca09097276 */ /* 0x000fe200078100ce */
[----:B------:R-:W-:Y:S01]  /*12f30*/  VIADD R102, R102, 0xffffff79 ;  /* 0xffffff7966667836 */ /* 0x000fe20000000000 */
[----:B------:R-:W-:Y:S01]  /*12f40*/  FSEL R11, R11, -INF , P0 ;  /* 0xff8000000b0b7808 */ /* 0x000fe20000000000 */
[----:B------:R-:W-:Y:S01]  /*12f50*/  LDSM.16.MT88.4 R28, [R160+0x6000] ;  /* 0x00600000a01c783b */ /* 0x000fe20000004200 */
[----:B------:R-:W-:Y:S02]  /*12f60*/  ISETP.GE.AND P0, PT, R8, R194, PT ;  /* 0x000000c20800720c */ /* 0x000fe40003f06270 */
[----:B------:R-:W-:-:S02]  /*12f70*/  FSEL R116, R116, -INF , !P6 ;  /* 0xff80000074747808 */ /* 0x000fc40007000000 */
[----:B------:R-:W-:Y:S02]  /*12f80*/  FMNMX3.FTZ R13, R13, R142, R144, !PT ;  /* 0x0000008e0d0d7276 */ /* 0x000fe40007810090 */
[----:B------:R-:W-:Y:S02]  /*12f90*/  FMNMX3.FTZ R9, R9, R146, R150, !PT ;  /* 0x0000009209097276 */ /* 0x000fe40007810096 */
[----:B------:R-:W-:Y:S02]  /*12fa0*/  ISETP.GE.AND P6, PT, R25, R192, PT ;  /* 0x000000c01900720c */ /* 0x000fe40003fc6270 */
[----:B------:R-:W-:Y:S01]  /*12fb0*/  ISETP.GE.AND P1, PT, R8, R189, PT ;  /* 0x000000bd0800720c */ /* 0x000fe20003f26270 */
[----:B------:R-:W-:Y:S01]  /*12fc0*/  LDSM.16.MT88.4 R24, [R161+0x6000] ;  /* 0x00600000a118783b */ /* 0x000fe20000004200 */
[----:B------:R-:W-:Y:S02]  /*12fd0*/  FSEL R4, R4, -INF , P0 ;  /* 0xff80000004047808 */ /* 0x000fe40000000000 */
[----:B------:R-:W-:-:S02]  /*12fe0*/  FMNMX3.FTZ R13, R13, R114, R116, !PT ;  /* 0x000000720d0d7276 */ /* 0x000fc40007810074 */
[----:B------:R-:W-:Y:S02]  /*12ff0*/  FMNMX3.FTZ R9, R9, R148, R152, !PT ;  /* 0x0000009409097276 */ /* 0x000fe40007810098 */
[----:B------:R-:W-:Y:S02]  /*13000*/  FSEL R60, R23, -INF , !P6 ;  /* 0xff800000173c7808 */ /* 0x000fe40007000000 */
[----:B------:R-:W-:Y:S02]  /*13010*/  ISETP.GE.AND P4, PT, R21, R192, PT ;  /* 0x000000c01500720c */ /* 0x000fe40003f86270 */
[----:B------:R-:W-:Y:S02]  /*13020*/  FSEL R103, R4, -INF , !P1 ;  /* 0xff80000004677808 */ /* 0x000fe40004800000 */
[----:B------:R-:W-:Y:S02]  /*13030*/  ISETP.GE.AND P0, PT, R102, R194, PT ;  /* 0x000000c26600720c */ /* 0x000fe40003f06270 */
[----:B------:R-:W-:-:S02]  /*13040*/  ISETP.GE.AND P6, PT, R20, R189, PT ;  /* 0x000000bd1400720c */ /* 0x000fc40003fc6270 */
[----:B------:R-:W-:Y:S02]  /*13050*/  FMNMX3.FTZ R4, R13, R126, R128, !PT ;  /* 0x0000007e0d047276 */ /* 0x000fe40007810080 */
[----:B------:R-:W-:Y:S02]  /*13060*/  FMNMX3.FTZ R9, R9, R130, R132, !PT ;  /* 0x0000008209097276 */ /* 0x000fe40007810084 */
[----:B------:R-:W-:Y:S02]  /*13070*/  FSEL R54, R19, -INF , !P4 ;  /* 0xff80000013367808 */ /* 0x000fe40006000000 */
[----:B------:R-:W-:Y:S02]  /*13080*/  FSEL R66, R5, -INF , P0 ;  /* 0xff80000005427808 */ /* 0x000fe40000000000 */
[----:B------:R-:W-:Y:S02]  /*13090*/  FSEL R58, R58, -INF , !P6 ;  /* 0xff8000003a3a7808 */ /* 0x000fe40007000000 */
[----:B------:R-:W-:-:S02]  /*130a0*/  ISETP.GE.AND P4, PT, R16, R189, PT ;  /* 0x000000bd1000720c */ /* 0x000fc40003f86270 */
[----:B------:R-:W-:Y:S02]  /*130b0*/  FSEL R65, R65, -INF , !P5 ;  /* 0xff80000041417808 */ /* 0x000fe40006800000 */
[----:B------:R-:W-:Y:S02]  /*130c0*/  FMNMX3.FTZ R4, R4, R55, R57, !PT ;  /* 0x0000003704047276 */ /* 0x000fe40007810039 */
[----:B------:R-:W-:Y:S02]  /*130d0*/  FMNMX3.FTZ R5, R9, R134, R140, !PT ;  /* 0x0000008609057276 */ /* 0x000fe4000781008c */
[----:B------:R-:W-:Y:S02]  /*130e0*/  ISETP.GE.AND P2, PT, R8, R193, PT ;  /* 0x000000c10800720c */ /* 0x000fe40003f46270 */
[----:B------:R-:W-:Y:S02]  /*130f0*/  FSEL R64, R64, -INF , !P4 ;  /* 0xff80000040407808 */ /* 0x000fe40006000000 */
[----:B------:R-:W-:-:S02]  /*13100*/  ISETP.GE.AND P1, PT, R102, R189, PT ;  /* 0x000000bd6600720c */ /* 0x000fc40003f26270 */
[----:B------:R-:W-:Y:S02]  /*13110*/  FMNMX3.FTZ R4, R4, R58, R65, !PT ;  /* 0x0000003a04047276 */ /* 0x000fe40007810041 */
[----:B------:R-:W-:Y:S02]  /*13120*/  FMNMX3.FTZ R5, R5, R112, R118, !PT ;  /* 0x0000007005057276 */ /* 0x000fe40007810076 */
[----:B------:R-:W-:Y:S02]  /*13130*/  FSEL R15, R15, -INF , P3 ;  /* 0xff8000000f0f7808 */ /* 0x000fe40001800000 */
[----:B------:R-:W-:Y:S02]  /*13140*/  ISETP.GE.AND P3, PT, R8, R192, PT ;  /* 0x000000c00800720c */ /* 0x000fe40003f66270 */
[----:B------:R-:W-:Y:S02]  /*13150*/  FSEL R6, R6, -INF , P2 ;  /* 0xff80000006067808 */ /* 0x000fe40001000000 */
[----:B------:R-:W-:-:S02]  /*13160*/  LOP3.LUT P4, RZ, R188, 0x1, RZ, 0xc0, !PT ;  /* 0x00000001bcff7812 */ /* 0x000fc4000788c0ff */
[----:B------:R-:W-:Y:S02]  /*13170*/  LOP3.LUT P2, RZ, R188, 0x2, RZ, 0xc0, !PT ;  /* 0x00000002bcff7812 */ /* 0x000fe4000784c0ff */
[----:B------:R-:W-:Y:S02]  /*13180*/  FSEL R66, R66, -INF , !P1 ;  /* 0xff80000042427808 */ /* 0x000fe40004800000 */
[----:B------:R-:W-:Y:S02]  /*13190*/  FMNMX3.FTZ R4, R4, R64, R67, !PT ;  /* 0x0000004004047276 */ /* 0x000fe40007810043 */
[----:B------:R-:W-:Y:S02]  /*131a0*/  FMNMX3.FTZ R8, R5, R62, R60, !PT ;  /* 0x0000003e05087276 */ /* 0x000fe4000781003c */
[----:B------:R-:W-:Y:S02]  /*131b0*/  ISETP.GE.AND P0, PT, R102, R193, PT ;  /* 0x000000c16600720c */ /* 0x000fe40003f06270 */
[----:B------:R-:W-:-:S02]  /*131c0*/  ISETP.GE.AND P6, PT, R16, R192, PT ;  /* 0x000000c01000720c */ /* 0x000fc40003fc6270 */
[-C--:B------:R-:W-:Y:S01]  /*131d0*/  ISETP.GE.AND P5, PT, R12, R192.reuse, PT ;  /* 0x000000c00c00720c */ /* 0x080fe20003fa6270 */
[----:B------:R-:W-:Y:S01]  /*131e0*/  LDSM.16.MT88.4 R16, [R166+0x6000] ;  /* 0x00600000a610783b */ /* 0x000fe20000004200 */
[----:B------:R-:W-:Y:S02]  /*131f0*/  FSEL R106, R14, -INF , !P2 ;  /* 0xff8000000e6a7808 */ /* 0x000fe40005000000 */
[----:B------:R-:W-:Y:S02]  /*13200*/  FMNMX3.FTZ R4, R4, R103, R66, !PT ;  /* 0x0000006704047276 */ /* 0x000fe40007810042 */
[----:B------:R-:W-:Y:S02]  /*13210*/  FSEL R115, R15, -INF , !P4 ;  /* 0xff8000000f737808 */ /* 0x000fe40006000000 */
[----:B------:R-:W-:Y:S02]  /*13220*/  FMNMX3.FTZ R8, R8, R53, R54, !PT ;  /* 0x0000003508087276 */ /* 0x000fe40007810036 */
[----:B------:R-:W-:-:S02]  /*13230*/  ISETP.GE.AND P1, PT, R102, R192, PT ;  /* 0x000000c06600720c */ /* 0x000fc40003f26270 */
[----:B------:R-:W-:Y:S01]  /*13240*/  FSEL R7, R7, -INF , P0 ;  /* 0xff80000007077808 */ /* 0x000fe20000000000 */
[----:B------:R-:W1:Y:S01]  /*13250*/  SHFL.BFLY PT, R5, R4, 0x2, 0x1f ;  /* 0x0c401f0004057f89 */ /* 0x000e6200000e0000 */
        /* <DEDUP_REMOVED lines=15> */
[----:B------:R-:W-:Y:S02]  /*13350*/  FSEL R109, R109, RZ, P0 ;  /* 0x000000ff6d6d7208 */ /* 0x000fe40000000000 */
[----:B------:R-:W-:-:S03]  /*13360*/  FSEL R5, R107, RZ, P0 ;  /* 0x000000ff6b057208 */ /* 0x000fc60000000000 */
[-CC-:B------:R-:W-:Y:S01]  /*13370*/  FFMA.FTZ R61, R108, R52.reuse, -R109.reuse ;  /* 0x000000346c3d7223 */ /* 0x180fe2000001086d */
[----:B------:R-:W-:Y:S01]  /*13380*/  FFMA.FTZ R108, R117, R52, -R109 ;  /* 0x00000034756c7223 */ /* 0x000fe2000001086d */
[----:B---3--:R-:W-:-:S04]  /*13390*/  FMNMX.FTZ R105, R6, R105, !PT ;  /* 0x0000006906697209 */ /* 0x008fc80007810000 */
[----:B------:R-:W-:Y:S01]  /*133a0*/  FSETP.NEU.FTZ.AND P0, PT, R105, -INF , PT ;  /* 0xff8000006900780b */ /* 0x000fe20003f1d000 */
[----:B------:R-:W-:-:S03]  /*133b0*/  FMUL.FTZ R117, R52, R105 ;  /* 0x0000006934757220 */ /* 0x000fc60000410000 */
[----:B------:R-:W-:Y:S02]  /*133c0*/  FSEL R7, R105, RZ, P0 ;  /* 0x000000ff69077208 */ /* 0x000fe40000000000 */
[----:B------:R-:W-:Y:S01]  /*133d0*/  FSEL R117, R117, RZ, P0 ;  /* 0x000000ff75757208 */ /* 0x000fe20000000000 */
[----:B------:R-:W-:Y:S02]  /*133e0*/  FADD.FTZ R5, R2, -R5 ;  /* 0x8000000502057221 */ /* 0x000fe40000010000 */
[----:B------:R-:W-:Y:S01]  /*133f0*/  FADD.FTZ R7, R0, -R7 ;  /* 0x8000000700077221 */ /* 0x000fe20000010000 */
[-C--:B------:R-:W-:Y:S01]  /*13400*/  FFMA.FTZ R119, R234, R52.reuse, -R109 ;  /* 0x00000034ea777223 */ /* 0x080fe2000001086d */
[-C--:B------:R-:W-:Y:S01]  /*13410*/  FFMA.FTZ R10, R110, R52.reuse, -R117 ;  /* 0x000000346e0a7223 */ /* 0x080fe20000010875 */
[-C--:B------:R-:W-:Y:S01]  /*13420*/  FFMA.FTZ R2, R232, R52.reuse, -R109 ;  /* 0x00000034e8027223 */ /* 0x080fe2000001086d */
[----:B------:R-:W-:Y:S01]  /*13430*/  FMUL.FTZ R5, R52, R5 ;  /* 0x0000000534057220 */ /* 0x000fe20000410000 */
[-CC-:B------:R-:W-:Y:S01]  /*13440*/  FFMA.FTZ R110, R120, R52.reuse, -R117.reuse ;  /* 0x00000034786e7223 */ /* 0x180fe20000010875 */
[-CC-:B------:R-:W-:Y:S01]  /*13450*/  FFMA.FTZ R121, R122, R52.reuse, -R117.reuse ;  /* 0x000000347a797223 */ /* 0x180fe20000010875 */
[----:B------:R-:W-:Y:S01]  /*13460*/  FFMA.FTZ R0, R230, R52, -R117 ;  /* 0x00000034e6007223 */ /* 0x000fe20000010875 */
[----:B------:R-:W-:Y:S01]  /*13470*/  FMUL.FTZ R13, R52, R7 ;  /* 0x00000007340d7220 */ /* 0x000fe20000410000 */
[----:B------:R1:W-:Y:S04]  /*13480*/  MUFU.EX2 R63, R5 ;  /* 0x00000005003f7308 */ /* 0x0003e80000000800 */
[----:B------:R-:W-:Y:S04]  /*13490*/  MUFU.EX2 R61, R61 ;  /* 0x0000003d003d7308 */ /* 0x000fe80000000800 */
[----:B------:R-:W2:Y:S04]  /*134a0*/  MUFU.EX2 R108, R108 ;  /* 0x0000006c006c7308 */ /* 0x000ea80000000800 */
[----:B------:R-:W-:Y:S01]  /*134b0*/  MUFU.EX2 R119, R119 ;  /* 0x0000007700777308 */ /* 0x000fe20000000800 */
[----:B-1----:R-:W1:Y:S03]  /*134c0*/  LDSM.16.MT88.4 R4, [R162+0x6000] ;  /* 0x00600000a204783b */ /* 0x002e660000004200 */
[----:B------:R-:W3:Y:S04]  /*134d0*/  MUFU.EX2 R2, R2 ;  /* 0x0000000200027308 */ /* 0x000ee80000000800 */
[----:B------:R-:W-:Y:S04]  /*134e0*/  MUFU.EX2 R120, R10 ;  /* 0x0000000a00787308 */ /* 0x000fe80000000800 */
[----:B------:R-:W4:Y:S04]  /*134f0*/  MUFU.EX2 R110, R110 ;  /* 0x0000006e006e7308 */ /* 0x000f280000000800 */
[----:B------:R4:W5:Y:S04]  /*13500*/  MUFU.EX2 R122, R13 ;  /* 0x0000000d007a7308 */ /* 0x0009680000000800 */
[----:B------:R-:W-:Y:S04]  /*13510*/  MUFU.EX2 R121, R121 ;  /* 0x0000007900797308 */ /* 0x000fe80000000800 */
[----:B------:R-:W1:Y:S01]  /*13520*/  MUFU.EX2 R0, R0 ;  /* 0x0000000000007308 */ /* 0x000e620000000800 */
[----:B--2---:R-:W-:Y:S01]  /*13530*/  F2FP.F16.F32.PACK_AB R12, R108, R61 ;  /* 0x0000003d6c0c723e */ /* 0x004fe200000000ff */
[----:B------:R-:W-:Y:S01]  /*13540*/  FMUL.FTZ R32, R80, R63 ;  /* 0x0000003f50207220 */ /* 0x000fe20000410000 */
[----:B---3--:R-:W-:Y:S01]  /*13550*/  F2FP.F16.F32.PACK_AB R14, R2, R119 ;  /* 0x00000077020e723e */ /* 0x008fe200000000ff */
[-C--:B------:R-:W-:Y:S01]  /*13560*/  FMUL.FTZ R33, R81, R63.reuse ;  /* 0x0000003f51217220 */ /* 0x080fe20000410000 */
[-C--:B------:R-:W-:Y:S01]  /*13570*/  FMUL.FTZ R76, R76, R63.reuse ;  /* 0x0000003f4c4c7220 */ /* 0x080fe20000410000 */
[----:B----4-:R-:W-:Y:S01]  /*13580*/  F2FP.F16.F32.PACK_AB R13, R110, R120 ;  /* 0x000000786e0d723e */ /* 0x010fe200000000ff */
[-C--:B-----5:R-:W-:Y:S01]  /*13590*/  FMUL.FTZ R34, R82, R122.reuse ;  /* 0x0000007a52227220 */ /* 0x0a0fe20000410000 */
[-C--:B------:R-:W-:Y:S01]  /*135a0*/  FMUL.FTZ R35, R83, R122.reuse ;  /* 0x0000007a53237220 */ /* 0x080fe20000410000 */
[----:B------:R-:W-:Y:S01]  /*135b0*/  FMUL.FTZ R77, R77, R63 ;  /* 0x0000003f4d4d7220 */ /* 0x000fe20000410000 */
[-C--:B------:R-:W-:Y:S01]  /*135c0*/  FMUL.FTZ R78, R78, R122.reuse ;  /* 0x0000007a4e4e7220 */ /* 0x080fe20000410000 */
[-C--:B------:R-:W-:Y:S01]  /*135d0*/  FMUL.FTZ R79, R79, R122.reuse ;  /* 0x0000007a4f4f7220 */ /* 0x080fe20000410000 */
[----:B-1----:R-:W-:Y:S01]  /*135e0*/  F2FP.F16.F32.PACK_AB R15, R0, R121 ;  /* 0x00000079000f723e */ /* 0x002fe200000000ff */
        /* <DEDUP_REMOVED lines=8> */
[-C--:B------:R-:W-:Y:S01]  /*13670*/  FMUL.FTZ R39, R75, R122.reuse ;  /* 0x0000007a4b277220 */ /* 0x080fe20000410000 */
[-C--:B------:R-:W-:Y:S01]  /*13680*/  FMUL.FTZ R92, R92, R63.reuse ;  /* 0x0000003f5c5c7220 */ /* 0x080fe20000410000 */
[-C--:B------:R-:W-:Y:S01]  /*13690*/  FMUL.FTZ R93, R93, R63.reuse ;  /* 0x0000003f5d5d7220 */ /* 0x080fe20000410000 */
[-C--:B------:R-:W-:Y:S01]  /*136a0*/  FMUL.FTZ R94, R94, R122.reuse ;  /* 0x0000007a5e5e7220 */ /* 0x080fe20000410000 */
[----:B------:R-:W-:Y:S01]  /*136b0*/  FMUL.FTZ R95, R95, R122 ;  /* 0x0000007a5f5f7220 */ /* 0x000fe20000410000 */
[-CC-:B------:R-:W-:Y:S01]  /*136c0*/  FFMA.FTZ R73, R228, R52.reuse, -R109.reuse ;  /* 0x00000034e4497223 */ /* 0x180fe2000001086d */
[C---:B------:R-:W-:Y:S01]  /*136d0*/  HMMA.16816.F32 R24, R12.reuse, R26, R76 ;  /* 0x0000001a0c18723c */ /* 0x040fe2000000184c */
[-CC-:B------:R-:W-:Y:S01]  /*136e0*/  FFMA.FTZ R78, R222, R52.reuse, -R109.reuse ;  /* 0x00000034de4e7223 */ /* 0x180fe2000001086d */
        /* <DEDUP_REMOVED lines=8> */
[-C--:B------:R-:W-:Y:S01]  /*13770*/  FMUL.FTZ R20, R88, R63.reuse ;  /* 0x0000003f58147220 */ /* 0x080fe20000410000 */
[-C--:B------:R-:W-:Y:S01]  /*13780*/  FMUL.FTZ R21, R89, R63.reuse ;  /* 0x0000003f59157220 */ /* 0x080fe20000410000 */
[-C--:B------:R-:W-:Y:S01]  /*13790*/  FMUL.FTZ R22, R90, R122.reuse ;  /* 0x0000007a5a167220 */ /* 0x080fe20000410000 */
[----:B------:R-:W1:Y:S01]  /*137a0*/  MUFU.EX2 R77, R77 ;  /* 0x0000004d004d7308 */ /* 0x000e620000000800 */
[-C--:B------:R-:W-:Y:S01]  /*137b0*/  FMUL.FTZ R23, R91, R122.reuse ;  /* 0x0000007a5b177220 */ /* 0x080fe20000410000 */
[-C--:B------:R-:W-:Y:S01]  /*137c0*/  FMUL.FTZ R84, R84, R63.reuse ;  /* 0x0000003f54547220 */ /* 0x080fe20000410000 */
[C---:B------:R-:W-:Y:S01]  /*137d0*/  HMMA.16816.F32 R16, R12.reuse, R18, R92 ;  /* 0x000000120c10723c */ /* 0x040fe2000000185c */
[----:B------:R-:W-:Y:S01]  /*137e0*/  MUFU.EX2 R76, R76 ;  /* 0x0000004c004c7308 */ /* 0x000fe20000000800 */
[-C--:B------:R-:W-:Y:S01]  /*137f0*/  FMUL.FTZ R85, R85, R63.reuse ;  /* 0x0000003f55557220 */ /* 0x080fe20000410000 */
[-C--:B------:R-:W-:Y:S01]  /*13800*/  FMUL.FTZ R86, R86, R122.reuse ;  /* 0x0000007a56567220 */ /* 0x080fe20000410000 */
[-C--:B------:R-:W-:Y:S01]  /*13810*/  FMUL.FTZ R87, R87, R122.reuse ;  /* 0x0000007a57577220 */ /* 0x080fe20000410000 */
[----:B------:R-:W-:Y:S01]  /*13820*/  MUFU.EX2 R73, R73 ;  /* 0x0000004900497308 */ /* 0x000fe20000000800 */
[-C--:B------:R-:W-:Y:S01]  /*13830*/  FMUL.FTZ R68, R68, R63.reuse ;  /* 0x0000003f44447220 */ /* 0x080fe20000410000 */
[----:B------:R-:W-:Y:S01]  /*13840*/  FMUL.FTZ R69, R69, R63 ;  /* 0x0000003f45457220 */ /* 0x000fe20000410000 */
[-C--:B------:R-:W-:Y:S01]  /*13850*/  FMUL.FTZ R70, R70, R122.reuse ;  /* 0x0000007a46467220 */ /* 0x080fe20000410000 */
[----:B------:R-:W-:Y:S01]  /*13860*/  MUFU.EX2 R79, R79 ;  /* 0x0000004f004f7308 */ /* 0x000fe20000000800 */
[----:B------:R-:W-:Y:S01]  /*13870*/  FMUL.FTZ R71, R71, R122 ;  /* 0x0000007a47477220 */ /* 0x000fe20000410000 */
[C---:B------:R-:W-:Y:S01]  /*13880*/  HMMA.16816.F32 R36, R12.reuse, R28, R36 ;  /* 0x0000001c0c24723c */ /* 0x040fe20000001824 */
[----:B------:R-:W2:Y:S01]  /*13890*/  LDSM.16.MT88.4 R48, [R162+0x6800] ;  /* 0x00680000a230783b */ /* 0x000ea20000004200 */
[----:B------:R-:W3:Y:S04]  /*138a0*/  MUFU.EX2 R74, R74 ;  /* 0x0000004a004a7308 */ /* 0x000ee80000000800 */
[----:B------:R-:W-:Y:S04]  /*138b0*/  MUFU.EX2 R75, R75 ;  /* 0x0000004b004b7308 */ /* 0x000fe80000000800 */
[----:B------:R-:W4:Y:S01]  /*138c0*/  MUFU.EX2 R72, R72 ;  /* 0x0000004800487308 */ /* 0x000f220000000800 */
[C---:B------:R-:W-:Y:S01]  /*138d0*/  HMMA.16816.F32 R20, R12.reuse, R4, R20 ;  /* 0x000000040c14723c */ /* 0x040fe20000001814 */
[----:B-1----:R-:W-:Y:S01]  /*138e0*/  F2FP.F16.F32.PACK_AB R28, R77, R78 ;  /* 0x0000004e4d1c723e */ /* 0x002fe200000000ff */
[-CC-:B------:R-:W-:Y:S01]  /*138f0*/  FFMA.FTZ R83, R208, R52.reuse, -R109.reuse ;  /* 0x00000034d0537223 */ /* 0x180fe2000001086d */
[-CC-:B------:R-:W-:Y:S01]  /*13900*/  FFMA.FTZ R82, R210, R52.reuse, -R109.reuse ;  /* 0x00000034d2527223 */ /* 0x180fe2000001086d */
[-C--:B------:R-:W-:Y:S01]  /*13910*/  FFMA.FTZ R81, R212, R52.reuse, -R109 ;  /* 0x00000034d4517223 */ /* 0x080fe2000001086d */
[----:B---3--:R-:W-:Y:S01]  /*13920*/  F2FP.F16.F32.PACK_AB R29, R74, R79 ;  /* 0x0000004f4a1d723e */ /* 0x008fe200000000ff */
[-C--:B------:R-:W-:Y:S01]  /*13930*/  FFMA.FTZ R80, R200, R52.reuse, -R117 ;  /* 0x00000034c8507223 */ /* 0x080fe20000010875 */
        /* <DEDUP_REMOVED lines=8> */
[--C-:B------:R-:W-:Y:S01]  /*139c0*/  FFMA.FTZ R88, R152, R52, -R117.reuse ;  /* 0x0000003498587223 */ /* 0x100fe20000010875 */
[----:B------:R-:W-:Y:S01]  /*139d0*/  HMMA.16816.F32 R12, R12, R30, R68 ;  /* 0x0000001e0c0c723c */ /* 0x000fe20000001844 */
[----:B------:R-:W-:Y:S01]  /*139e0*/  F2FP.F16.F32.PACK_AB R30, R73, R76 ;  /* 0x0000004c491e723e */ /* 0x000fe200000000ff */
[-C--:B------:R-:W-:Y:S01]  /*139f0*/  FFMA.FTZ R131, R130, R52.reuse, -R117 ;  /* 0x0000003482837223 */ /* 0x080fe20000010875 */
[----:B----4-:R-:W-:Y:S01]  /*13a00*/  F2FP.F16.F32.PACK_AB R31, R72, R75 ;  /* 0x0000004b481f723e */ /* 0x010fe200000000ff */
[-CC-:B------:R-:W-:Y:S01]  /*13a10*/  FFMA.FTZ R127, R138, R52.reuse, -R109.reuse ;  /* 0x000000348a7f7223 */ /* 0x180fe2000001086d */
[-C--:B------:R-:W-:Y:S01]  /*13a20*/  FFMA.FTZ R123, R144, R52.reuse, -R109 ;  /* 0x00000034907b7223 */ /* 0x080fe2000001086d */
[-C--:B------:R-:W-:Y:S01]  /*13a30*/  FFMA.FTZ R129, R140, R52.reuse, -R117 ;  /* 0x000000348c817223 */ /* 0x080fe20000010875 */
[-C--:B------:R-:W-:Y:S01]  /*13a40*/  FFMA.FTZ R135, R114, R52.reuse, -R109 ;  /* 0x0000003472877223 */ /* 0x080fe2000001086d */
[-C--:B------:R-:W-:Y:S01]  /*13a50*/  FFMA.FTZ R137, R118, R52.reuse, -R117 ;  /* 0x0000003476897223 */ /* 0x080fe20000010875 */
[-C--:B------:R-:W-:Y:S01]  /*13a60*/  FFMA.FTZ R133, R126, R52.reuse, -R109 ;  /* 0x000000347e857223 */ /* 0x080fe2000001086d */
[C---:B------:R-:W-:Y:S01]  /*13a70*/  HMMA.16816.F32 R8, R28.reuse, R40, R8 ;  /* 0x000000281c08723c */ /* 0x040fe20000001808 */
[-C--:B------:R-:W-:Y:S01]  /*13a80*/  FFMA.FTZ R139, R62, R52.reuse, -R117 ;  /* 0x000000343e8b7223 */ /* 0x080fe20000010875 */
[--C-:B------:R-:W-:Y:S01]  /*13a90*/  FFMA.FTZ R128, R128, R52, -R109.reuse ;  /* 0x0000003480807223 */ /* 0x100fe2000001086d */
[----:B------:R-:W-:Y:S01]  /*13aa0*/  FFMA.FTZ R199, R199, R122, R120 ;  /* 0x0000007ac7c77223 */ /* 0x000fe20000010078 */
[-CC-:B------:R-:W-:Y:S01]  /*13ab0*/  FFMA.FTZ R55, R55, R52.reuse, -R109.reuse ;  /* 0x0000003437377223 */ /* 0x180fe2000001086d */
[-CC-:B------:R-:W-:Y:S01]  /*13ac0*/  FFMA.FTZ R57, R57, R52.reuse, -R109.reuse ;  /* 0x0000003439397223 */ /* 0x180fe2000001086d */
[-CC-:B------:R-:W-:Y:S01]  /*13ad0*/  FFMA.FTZ R65, R65, R52.reuse, -R109.reuse ;  /* 0x0000003441417223 */ /* 0x180fe2000001086d */
[----:B------:R-:W-:Y:S01]  /*13ae0*/  LDSM.16.MT88.4 R92, [R166+0x9800] ;  /* 0x00980000a65c783b */ /* 0x000fe20000004200 */
[C---:B------:R-:W-:Y:S03]  /*13af0*/  HMMA.16816.F32 R16, R28.reuse, R42, R16 ;  /* 0x0000002a1c10723c */ /* 0x040fe60000001810 */
[----:B------:R-:W1:Y:S05]  /*13b00*/  LDSM.16.MT88.4 R40, [R160+0x6800] ;  /* 0x00680000a028783b */ /* 0x000e6a0000004200 */
[C---:B------:R-:W-:Y:S08]  /*13b10*/  HMMA.16816.F32 R32, R28.reuse, R44, R32 ;  /* 0x0000002c1c20723c */ /* 0x040ff00000001820 */
[C---:B------:R-:W-:Y:S01]  /*13b20*/  HMMA.16816.F32 R24, R28.reuse, R46, R24 ;  /* 0x0000002e1c18723c */ /* 0x040fe20000001818 */
[----:B------:R-:W3:Y:S01]  /*13b30*/  LDSM.16.MT88.4 R44, [R166+0x7000] ;  /* 0x00700000a62c783b */ /* 0x000ee20000004200 */
[-C--:B------:R-:W-:Y:S01]  /*13b40*/  FFMA.FTZ R70, R214, R52.reuse, -R109 ;  /* 0x00000034d6467223 */ /* 0x080fe2000001086d */
[-CC-:B------:R-:W-:Y:S01]  /*13b50*/  FFMA.FTZ R71, R204, R52.reuse, -R117.reuse ;  /* 0x00000034cc477223 */ /* 0x180fe20000010875 */
[-CC-:B------:R-:W-:Y:S01]  /*13b60*/  FFMA.FTZ R69, R202, R52.reuse, -R117.reuse ;  /* 0x00000034ca457223 */ /* 0x180fe20000010875 */
        /* <DEDUP_REMOVED lines=8> */
[----:B------:R-:W3:Y:S01]  /*13bf0*/  MUFU.EX2 R68, R68 ;  /* 0x0000004400447308 */ /* 0x000ee20000000800 */
[C---:B--2---:R-:W-:Y:S08]  /*13c00*/  HMMA.16816.F32 R20, R28.reuse, R48, R20 ;  /* 0x000000301c14723c */ /* 0x044ff00000001814 */
[C---:B------:R-:W-:Y:S01]  /*13c10*/  HMMA.16816.F32 R4, R28.reuse, R50, R4 ;  /* 0x000000321c04723c */ /* 0x040fe20000001804 */
[----:B------:R-:W-:Y:S07]  /*13c20*/  LDSM.16.MT88.4 R48, [R162+0x7000] ;  /* 0x00700000a230783b */ /* 0x000fee0000004200 */
[C---:B-1----:R-:W-:Y:S08]  /*13c30*/  HMMA.16816.F32 R36, R28.reuse, R40, R36 ;  /* 0x000000281c24723c */ /* 0x042ff00000001824 */
[----:B------:R-:W-:Y:S01]  /*13c40*/  HMMA.16816.F32 R12, R28, R42, R12 ;  /* 0x0000002a1c0c723c */ /* 0x000fe2000000180c */
[----:B----4-:R-:W-:Y:S01]  /*13c50*/  F2FP.F16.F32.PACK_AB R28, R82, R83 ;  /* 0x00000053521c723e */ /* 0x010fe200000000ff */
[----:B------:R-:W-:Y:S01]  /*13c60*/  LDSM.16.MT88.4 R40, [R160+0x7000] ;  /* 0x00700000a028783b */ /* 0x000fe20000004200 */
[----:B-----5:R-:W-:-:S02]  /*13c70*/  F2FP.F16.F32.PACK_AB R30, R70, R81 ;  /* 0x00000051461e723e */ /* 0x020fc400000000ff */
[----:B---3--:R-:W-:Y:S02]  /*13c80*/  F2FP.F16.F32.PACK_AB R29, R71, R80 ;  /* 0x00000050471d723e */ /* 0x008fe400000000ff */
[----:B------:R-:W-:-:S07]  /*13c90*/  F2FP.F16.F32.PACK_AB R31, R68, R69 ;  /* 0x00000045441f723e */ /* 0x000fce00000000ff */
[C---:B------:R-:W-:Y:S08]  /*13ca0*/  HMMA.16816.F32 R8, R28.reuse, R44, R8 ;  /* 0x0000002c1c08723c */ /* 0x040ff00000001808 */
[C---:B------:R-:W-:Y:S01]  /*13cb0*/  HMMA.16816.F32 R16, R28.reuse, R46, R16 ;  /* 0x0000002e1c10723c */ /* 0x040fe20000001810 */
[----:B------:R-:W1:Y:S01]  /*13cc0*/  LDSM.16.MT88.4 R44, [R161+0x7000] ;  /* 0x00700000a12c783b */ /* 0x000e620000004200 */
[----:B------:R-:W-:Y:S04]  /*13cd0*/  MUFU.EX2 R99, R99 ;  /* 0x0000006300637308 */ /* 0x000fe80000000800 */
[----:B------:R-:W2:Y:S04]  /*13ce0*/  MUFU.EX2 R98, R98 ;  /* 0x0000006200627308 */ /* 0x000ea80000000800 */
[----:B------:R-:W-:Y:S04]  /*13cf0*/  MUFU.EX2 R96, R96 ;  /* 0x0000006000607308 */ /* 0x000fe80000000800 */
[----:B------:R-:W3:Y:S04]  /*13d00*/  MUFU.EX2 R89, R89 ;  /* 0x0000005900597308 */ /* 0x000ee80000000800 */
[----:B------:R-:W-:Y:S01]  /*13d10*/  MUFU.EX2 R97, R97 ;  /* 0x0000006100617308 */ /* 0x000fe20000000800 */
[C---:B-1----:R-:W-:Y:S08]  /*13d20*/  HMMA.16816.F32 R32, R28.reuse, R44, R32 ;  /* 0x0000002c1c20723c */ /* 0x042ff00000001820 */
[C---:B------:R-:W-:Y:S01]  /*13d30*/  HMMA.16816.F32 R24, R28.reuse, R46, R24 ;  /* 0x0000002e1c18723c */ /* 0x040fe20000001818 */
[----:B------:R-:W1:Y:S01]  /*13d40*/  LDSM.16.MT88.4 R44, [R166+0x7800] ;  /* 0x00780000a62c783b */ /* 0x000e620000004200 */
        /* <DEDUP_REMOVED lines=18> */
[----:B------:R-:W-:Y:S04]  /*13e70*/  MUFU.EX2 R127, R127 ;  /* 0x0000007f007f7308 */ /* 0x000fe80000000800 */
[----:B------:R-:W-:Y:S04]  /*13e80*/  MUFU.EX2 R123, R123 ;  /* 0x0000007b007b7308 */ /* 0x000fe80000000800 */
[----:B------:R-:W-:Y:S01]  /*13e90*/  MUFU.EX2 R131, R131 ;  /* 0x0000008300837308 */ /* 0x000fe20000000800 */
[----:B--2---:R-:W-:Y:S01]  /*13ea0*/  HMMA.16816.F32 R36, R28, R40, R36 ;  /* 0x000000281c24723c */ /* 0x004fe20000001824 */
[-CC-:B------:R-:W-:Y:S01]  /*13eb0*/  FFMA.FTZ R40, R136, R52.reuse, -R109.reuse ;  /* 0x0000003488287223 */ /* 0x180fe2000001086d */
[----:B------:R-:W-:-:S06]  /*13ec0*/  FFMA.FTZ R136, R142, R52, -R109 ;  /* 0x000000348e887223 */ /* 0x000fcc000001086d */
[C---:B-1----:R-:W-:Y:S08]  /*13ed0*/  HMMA.16816.F32 R32, R28.reuse, R44, R32 ;  /* 0x0000002c1c20723c */ /* 0x042ff00000001820 */
[C---:B------:R-:W-:Y:S01]  /*13ee0*/  HMMA.16816.F32 R24, R28.reuse, R46, R24 ;  /* 0x0000002e1c18723c */ /* 0x040fe20000001818 */
[----:B------:R-:W1:Y:S01]  /*13ef0*/  LDSM.16.MT88.4 R44, [R166+0x8000] ;  /* 0x00800000a62c783b */ /* 0x000e620000004200 */
[----:B------:R2:W3:Y:S04]  /*13f00*/  MUFU.EX2 R138, R40 ;  /* 0x00000028008a7308 */ /* 0x0004e80000000800 */
[----:B------:R-:W4:Y:S04]  /*13f10*/  MUFU.EX2 R136, R136 ;  /* 0x0000008800887308 */ /* 0x000f280000000800 */
[----:B------:R-:W5:Y:S04]  /*13f20*/  MUFU.EX2 R130, R130 ;  /* 0x0000008200827308 */ /* 0x000f680000000800 */
[----:B------:R-:W-:Y:S04]  /*13f30*/  MUFU.EX2 R132, R132 ;  /* 0x0000008400847308 */ /* 0x000fe80000000800 */
[----:B------:R-:W5:Y:S01]  /*13f40*/  MUFU.EX2 R129, R129 ;  /* 0x0000008100817308 */ /* 0x000f620000000800 */
[C---:B------:R-:W-:Y:S01]  /*13f50*/  HMMA.16816.F32 R12, R28.reuse, R42, R12 ;  /* 0x0000002a1c0c723c */ /* 0x040fe2000000180c */
[----:B--2---:R-:W2:Y:S07]  /*13f60*/  LDSM.16.MT88.4 R40, [R160+0x8000] ;  /* 0x00800000a028783b */ /* 0x004eae0000004200 */
[C---:B------:R-:W-:Y:S08]  /*13f70*/  HMMA.16816.F32 R20, R28.reuse, R48, R20 ;  /* 0x000000301c14723c */ /* 0x040ff00000001814 */
[----:B------:R-:W-:Y:S01]  /*13f80*/  HMMA.16816.F32 R4, R28, R50, R4 ;  /* 0x000000321c04723c */ /* 0x000fe20000001804 */
[----:B---3--:R-:W-:Y:S01]  /*13f90*/  F2FP.F16.F32.PACK_AB R28, R127, R138 ;  /* 0x0000008a7f1c723e */ /* 0x008fe200000000ff */
[----:B------:R-:W3:Y:S01]  /*13fa0*/  LDSM.16.MT88.4 R48, [R162+0x8000] ;  /* 0x00800000a230783b */ /* 0x000ee20000004200 */
[----:B----4-:R-:W-:-:S02]  /*13fb0*/  F2FP.F16.F32.PACK_AB R30, R123, R136 ;  /* 0x000000887b1e723e */ /* 0x010fc400000000ff */
[----:B-----5:R-:W-:Y:S02]  /*13fc0*/  F2FP.F16.F32.PACK_AB R29, R130, R131 ;  /* 0x00000083821d723e */ /* 0x020fe400000000ff */
[----:B------:R-:W-:-:S07]  /*13fd0*/  F2FP.F16.F32.PACK_AB R31, R129, R132 ;  /* 0x00000084811f723e */ /* 0x000fce00000000ff */
[C---:B-1----:R-:W-:Y:S08]  /*13fe0*/  HMMA.16816.F32 R8, R28.reuse, R44, R8 ;  /* 0x0000002c1c08723c */ /* 0x042ff00000001808 */
[C---:B------:R-:W-:Y:S01]  /*13ff0*/  HMMA.16816.F32 R16, R28.reuse, R46, R16 ;  /* 0x0000002e1c10723c */ /* 0x040fe20000001810 */
[----:B------:R-:W1:Y:S07]  /*14000*/  LDSM.16.MT88.4 R44, [R161+0x8000] ;  /* 0x00800000a12c783b */ /* 0x000e6e0000004200 */
[C---:B--2---:R-:W-:Y:S08]  /*14010*/  HMMA.16816.F32 R36, R28.reuse, R40, R36 ;  /* 0x000000281c24723c */ /* 0x044ff00000001824 */
[----:B------:R-:W-:Y:S01]  /*14020*/  HMMA.16816.F32 R12, R28, R42, R12 ;  /* 0x0000002a1c0c723c */ /* 0x000fe2000000180c */
[----:B------:R-:W2:Y:S01]  /*14030*/  LDSM.16.MT88.4 R40, [R161+0x8800] ;  /* 0x00880000a128783b */ /* 0x000ea20000004200 */
[-C--:B------:R-:W-:Y:S01]  /*14040*/  FFMA.FTZ R114, R116, R52.reuse, -R109 ;  /* 0x0000003474727223 */ /* 0x080fe2000001086d */
[-CC-:B------:R-:W-:Y:S01]  /*14050*/  FFMA.FTZ R116, R112, R52.reuse, -R117.reuse ;  /* 0x0000003470747223 */ /* 0x180fe20000010875 */
[----:B------:R-:W-:-:S04]  /*14060*/  FFMA.FTZ R118, R60, R52, -R117 ;  /* 0x000000343c767223 */ /* 0x000fc80000010875 */
[C---:B---3--:R-:W-:Y:S08]  /*14070*/  HMMA.16816.F32 R20, R28.reuse, R48, R20 ;  /* 0x000000301c14723c */ /* 0x048ff00000001814 */
[C---:B------:R-:W-:Y:S01]  /*14080*/  HMMA.16816.F32 R4, R28.reuse, R50, R4 ;  /* 0x000000321c04723c */ /* 0x040fe20000001804 */
[----:B------:R-:W3:Y:S01]  /*14090*/  LDSM.16.MT88.4 R48, [R166+0x8800] ;  /* 0x00880000a630783b */ /* 0x000ee20000004200 */
[----:B------:R-:W-:Y:S06]  /*140a0*/  MUFU.EX2 R135, R135 ;  /* 0x0000008700877308 */ /* 0x000fec0000000800 */
[C---:B-1----:R-:W-:Y:S01]  /*140b0*/  HMMA.16816.F32 R32, R28.reuse, R44, R32 ;  /* 0x0000002c1c20723c */ /* 0x042fe20000001820 */
[----:B------:R-:W1:Y:S07]  /*140c0*/  MUFU.EX2 R114, R114 ;  /* 0x0000007200727308 */ /* 0x000e6e0000000800 */
[----:B------:R-:W-:Y:S01]  /*140d0*/  HMMA.16816.F32 R24, R28, R46, R24 ;  /* 0x0000002e1c18723c */ /* 0x000fe20000001818 */
[----:B------:R-:W4:Y:S04]  /*140e0*/  LDSM.16.MT88.4 R44, [R162+0x8800] ;  /* 0x00880000a22c783b */ /* 0x000f280000004200 */
[----:B------:R-:W5:Y:S01]  /*140f0*/  LDSM.16.MT88.4 R28, [R160+0x8800] ;  /* 0x00880000a01c783b */ /* 0x000f620000004200 */
[----:B------:R-:W-:Y:S04]  /*14100*/  MUFU.EX2 R133, R133 ;  /* 0x0000008500857308 */ /* 0x000fe80000000800 */
[----:B------:R-:W2:Y:S04]  /*14110*/  MUFU.EX2 R112, R128 ;  /* 0x0000008000707308 */ /* 0x000ea80000000800 */
[----:B------:R-:W-:Y:S04]  /*14120*/  MUFU.EX2 R116, R116 ;  /* 0x0000007400747308 */ /* 0x000fe80000000800 */
[----:B------:R-:W3:Y:S04]  /*14130*/  MUFU.EX2 R137, R137 ;  /* 0x0000008900897308 */ /* 0x000ee80000000800 */
[----:B------:R-:W-:Y:S04]  /*14140*/  MUFU.EX2 R139, R139 ;  /* 0x0000008b008b7308 */ /* 0x000fe80000000800 */
[----:B------:R-:W4:Y:S01]  /*14150*/  MUFU.EX2 R118, R118 ;  /* 0x0000007600767308 */ /* 0x000f220000000800 */
[----:B------:R-:W-:Y:S01]  /*14160*/  FFMA.FTZ R85, R198, R63, R61 ;  /* 0x0000003fc6557223 */ /* 0x000fe2000001003d */
[----:B-1----:R-:W-:-:S02]  /*14170*/  F2FP.F16.F32.PACK_AB R60, R114, R135 ;  /* 0x00000087723c723e */ /* 0x002fc400000000ff */
[----:B--2---:R-:W-:Y:S02]  /*14180*/  F2FP.F16.F32.PACK_AB R62, R112, R133 ;  /* 0x00000085703e723e */ /* 0x004fe400000000ff */
[----:B---3--:R-:W-:Y:S02]  /*14190*/  F2FP.F16.F32.PACK_AB R61, R137, R116 ;  /* 0x00000074893d723e */ /* 0x008fe400000000ff */
[----:B----4-:R-:W-:-:S07]  /*141a0*/  F2FP.F16.F32.PACK_AB R63, R118, R139 ;  /* 0x0000008b763f723e */ /* 0x010fce00000000ff */
[C---:B------:R-:W-:Y:S08]  /*141b0*/  HMMA.16816.F32 R32, R60.reuse, R40, R32 ;  /* 0x000000283c20723c */ /* 0x040ff00000001820 */
[----:B------:R-:W-:Y:S01]  /*141c0*/  HMMA.16816.F32 R24, R60, R42, R24 ;  /* 0x0000002a3c18723c */ /* 0x000fe20000001818 */
[----:B------:R-:W1:Y:S01]  /*141d0*/  LDSM.16.MT88.4 R40, [R166+0x9000] ;  /* 0x00900000a628783b */ /* 0x000e620000004200 */
[----:B------:R-:W-:-:S06]  /*141e0*/  FFMA.FTZ R120, R58, R52, -R109 ;  /* 0x000000343a787223 */ /* 0x000fcc000001086d */
[----:B------:R-:W-:Y:S01]  /*141f0*/  HMMA.16816.F32 R8, R60, R48, R8 ;  /* 0x000000303c08723c */ /* 0x000fe20000001808 */
[-CC-:B------:R-:W-:Y:S01]  /*14200*/  FFMA.FTZ R49, R54, R52.reuse, -R117.reuse ;  /* 0x0000003436317223 */ /* 0x180fe20000010875 */
[-CC-:B------:R-:W-:Y:S01]  /*14210*/  FFMA.FTZ R54, R115, R52.reuse, -R117.reuse ;  /* 0x0000003473367223 */ /* 0x180fe20000010875 */
[----:B------:R-:W-:-:S05]  /*14220*/  FFMA.FTZ R48, R53, R52, -R117 ;  /* 0x0000003435307223 */ /* 0x000fca0000010875 */
[C---:B------:R-:W-:Y:S01]  /*14230*/  HMMA.16816.F32 R16, R60.reuse, R50, R16 ;  /* 0x000000323c10723c */ /* 0x040fe20000001810 */
[----:B------:R-:W-:Y:S07]  /*14240*/  MUFU.EX2 R58, R57 ;  /* 0x00000039003a7308 */ /* 0x000fee0000000800 */
[C---:B------:R-:W-:Y:S01]  /*14250*/  HMMA.16816.F32 R20, R60.reuse, R44, R20 ;  /* 0x0000002c3c14723c */ /* 0x040fe20000001814 */
[----:B------:R-:W-:Y:S07]  /*14260*/  MUFU.EX2 R55, R55 ;  /* 0x0000003700377308 */ /* 0x000fee0000000800 */
[C---:B------:R-:W-:Y:S01]  /*14270*/  HMMA.16816.F32 R4, R60.reuse, R46, R4 ;  /* 0x0000002e3c04723c */ /* 0x040fe20000001804 */
[----:B------:R-:W2:Y:S07]  /*14280*/  LDSM.16.MT88.4 R44, [R161+0x9000] ;  /* 0x00900000a12c783b */ /* 0x000eae0000004200 */
[C---:B-----5:R-:W-:Y:S01]  /*14290*/  HMMA.16816.F32 R36, R60.reuse, R28, R36 ;  /* 0x0000001c3c24723c */ /* 0x060fe20000001824 */
[----:B------:R-:W-:Y:S07]  /*142a0*/  MUFU.EX2 R120, R120 ;  /* 0x0000007800787308 */ /* 0x000fee0000000800 */
[----:B------:R-:W-:Y:S01]  /*142b0*/  HMMA.16816.F32 R12, R60, R30, R12 ;  /* 0x0000001e3c0c723c */ /* 0x000fe2000000180c */
[----:B------:R-:W-:Y:S01]  /*142c0*/  FFMA.FTZ R61, R106, R52, -R117 ;  /* 0x000000346a3d7223 */ /* 0x000fe20000010875 */
[----:B------:R-:W3:Y:S01]  /*142d0*/  MUFU.EX2 R53, R65 ;  /* 0x0000004100357308 */ /* 0x000ee20000000800 */
[----:B------:R-:W-:Y:S01]  /*142e0*/  FADD.FTZ R108, R108, R85 ;  /* 0x000000556c6c7221 */ /* 0x000fe20000010000 */
[----:B------:R-:W-:Y:S01]  /*142f0*/  FADD.FTZ R110, R110, R199 ;  /* 0x000000c76e6e7221 */ /* 0x000fe20000010000 */
[----:B------:R-:W4:Y:S01]  /*14300*/  LDSM.16.MT88.4 R28, [R162+0x9000] ;  /* 0x00900000a21c783b */ /* 0x000f220000004200 */
[----:B------:R5:W-:Y:S04]  /*14310*/  MUFU.EX2 R60, R48 ;  /* 0x00000030003c7308 */ /* 0x000be80000000800 */
[----:B------:R-:W1:Y:S04]  /*14320*/  MUFU.EX2 R57, R49 ;  /* 0x0000003100397308 */ /* 0x000e680000000800 */
[----:B------:R-:W-:Y:S04]  /*14330*/  MUFU.EX2 R61, R61 ;  /* 0x0000003d003d7308 */ /* 0x000fe80000000800 */
[----:B------:R-:W2:Y:S01]  /*14340*/  MUFU.EX2 R54, R54 ;  /* 0x0000003600367308 */ /* 0x000ea20000000800 */
[----:B---3--:R-:W-:Y:S01]  /*14350*/  F2FP.F16.F32.PACK_AB R50, R53, R120 ;  /* 0x000000783532723e */ /* 0x008fe200000000ff */
[----:B------:R-:W-:Y:S01]  /*14360*/  FADD.FTZ R119, R119, R108 ;  /* 0x0000006c77777221 */ /* 0x000fe20000010000 */
[----:B-----5:R-:W-:Y:S01]  /*14370*/  F2FP.F16.F32.PACK_AB R48, R58, R55 ;  /* 0x000000373a30723e */ /* 0x020fe200000000ff */
[----:B------:R-:W-:Y:S01]  /*14380*/  FADD.FTZ R121, R121, R110 ;  /* 0x0000006e79797221 */ /* 0x000fe20000010000 */
[----:B------:R-:W-:Y:S01]  /*14390*/  LDSM.16.MT88.4 R84, [R162+0x9800] ;  /* 0x00980000a254783b */ /* 0x000fe20000004200 */
[----:B-1----:R-:W-:Y:S01]  /*143a0*/  F2FP.F16.F32.PACK_AB R49, R57, R60 ;  /* 0x0000003c3931723e */ /* 0x002fe200000000ff */
[----:B------:R-:W-:Y:S01]  /*143b0*/  FADD.FTZ R119, R2, R119 ;  /* 0x0000007702777221 */ /* 0x000fe20000010000 */
[----:B------:R-:W-:Y:S01]  /*143c0*/  FADD.FTZ R0, R0, R121 ;  /* 0x0000007900007221 */ /* 0x000fe20000010000 */
[----:B--2---:R-:W-:-:S02]  /*143d0*/  F2FP.F16.F32.PACK_AB R51, R54, R61 ;  /* 0x0000003d3633723e */ /* 0x004fc400000000ff */
[----:B------:R-:W-:Y:S01]  /*143e0*/  FADD.FTZ R78, R78, R119 ;  /* 0x000000774e4e7221 */ /* 0x000fe20000010000 */
[----:B------:R-:W-:-:S04]  /*143f0*/  FADD.FTZ R79, R79, R0 ;  /* 0x000000004f4f7221 */ /* 0x000fc80000010000 */
        /* <DEDUP_REMOVED lines=8> */
[----:B------:R-:W-:Y:S01]  /*14480*/  FADD.FTZ R75, R72, R75 ;  /* 0x0000004b484b7221 */ /* 0x000fe20000010000 */
[C---:B------:R-:W-:Y:S02]  /*14490*/  HMMA.16816.F32 R32, R48.reuse, R44, R32 ;  /* 0x0000002c3020723c */ /* 0x040fe40000001820 */
[----:B------:R-:W-:Y:S01]  /*144a0*/  FADD.FTZ R83, R83, R76 ;  /* 0x0000004c53537221 */ /* 0x000fe20000010000 */
[----:B------:R-:W-:Y:S01]  /*144b0*/  FADD.FTZ R44, R80, R75 ;  /* 0x0000004b502c7221 */ /* 0x000fe20000010000 */
[-C--:B------:R-:W-:Y:S01]  /*144c0*/  FFMA.FTZ R0, R67, R52.reuse, -R109 ;  /* 0x0000003443007223 */ /* 0x080fe2000001086d */
[-C--:B------:R-:W-:Y:S01]  /*144d0*/  FFMA.FTZ R45, R104, R52.reuse, -R117 ;  /* 0x00000034682d7223 */ /* 0x080fe20000010875 */
[----:B------:R-:W-:Y:S01]  /*144e0*/  FADD.FTZ R82, R82, R83 ;  /* 0x0000005352527221 */ /* 0x000fe20000010000 */
[----:B------:R-:W-:Y:S01]  /*144f0*/  FADD.FTZ R44, R71, R44 ;  /* 0x0000002c472c7221 */ /* 0x000fe20000010000 */
[----:B----4-:R-:W-:Y:S01]  /*14500*/  HMMA.16816.F32 R20, R48, R28, R20 ;  /* 0x0000001c3014723c */ /* 0x010fe20000001814 */
[-CC-:B------:R-:W-:Y:S01]  /*14510*/  FFMA.FTZ R2, R113, R52.reuse, -R117.reuse ;  /* 0x0000003471027223 */ /* 0x180fe20000010875 */
[----:B------:R-:W-:Y:S01]  /*14520*/  FADD.FTZ R81, R81, R82 ;  /* 0x0000005251517221 */ /* 0x000fe20000010000 */
[----:B------:R-:W-:Y:S01]  /*14530*/  FADD.FTZ R69, R69, R44 ;  /* 0x0000002c45457221 */ /* 0x000fe20000010000 */
[----:B------:R-:W-:Y:S01]  /*14540*/  FFMA.FTZ R199, R111, R52, -R117 ;  /* 0x000000346fc77223 */ /* 0x000fe20000010875 */
[----:B------:R-:W2:Y:S01]  /*14550*/  LDSM.16.MT88.4 R76, [R161+0x9800] ;  /* 0x00980000a14c783b */ /* 0x000ea20000004200 */
[----:B------:R-:W-:Y:S01]  /*14560*/  FADD.FTZ R70, R70, R81 ;  /* 0x0000005146467221 */ /* 0x000fe20000010000 */
[----:B------:R-:W-:-:S03]  /*14570*/  FADD.FTZ R68, R68, R69 ;  /* 0x0000004544447221 */ /* 0x000fc60000010000 */
[----:B------:R-:W-:Y:S01]  /*14580*/  FADD.FTZ R99, R99, R70 ;  /* 0x0000004663637221 */ /* 0x000fe20000010000 */
[----:B------:R-:W-:Y:S01]  /*14590*/  FADD.FTZ R97, R97, R68 ;  /* 0x0000004461617221 */ /* 0x000fe20000010000 */
[C---:B------:R-:W-:Y:S01]  /*145a0*/  HMMA.16816.F32 R4, R48.reuse, R30, R4 ;  /* 0x0000001e3004723c */ /* 0x040fe20000001804 */
[-CC-:B------:R-:W-:Y:S01]  /*145b0*/  FFMA.FTZ R29, R64, R52.reuse, -R109.reuse ;  /* 0x00000034401d7223 */ /* 0x180fe2000001086d */
[-CC-:B------:R-:W-:Y:S01]  /*145c0*/  FFMA.FTZ R28, R103, R52.reuse, -R109.reuse ;  /* 0x00000034671c7223 */ /* 0x180fe2000001086d */
[-C--:B------:R-:W-:Y:S01]  /*145d0*/  FFMA.FTZ R31, R66, R52.reuse, -R109 ;  /* 0x00000034421f7223 */ /* 0x080fe2000001086d */
[----:B------:R-:W-:Y:S01]  /*145e0*/  FFMA.FTZ R30, R102, R52, -R117 ;  /* 0x00000034661e7223 */ /* 0x000fe20000010875 */
[----:B------:R-:W-:Y:S01]  /*145f0*/  FADD.FTZ R99, R98, R99 ;  /* 0x0000006362637221 */ /* 0x000fe20000010000 */
[----:B------:R-:W-:Y:S01]  /*14600*/  FADD.FTZ R90, R90, R97 ;  /* 0x000000615a5a7221 */ /* 0x000fe20000010000 */
[----:B------:R-:W-:Y:S03]  /*14610*/  MUFU.EX2 R29, R29 ;  /* 0x0000001d001d7308 */ /* 0x000fe60000000800 */
[----:B------:R-:W-:Y:S01]  /*14620*/  FADD.FTZ R91, R91, R90 ;  /* 0x0000005a5b5b7221 */ /* 0x000fe20000010000 */
[----:B-1----:R-:W-:Y:S01]  /*14630*/  HMMA.16816.F32 R36, R48, R40, R36 ;  /* 0x000000283024723c */ /* 0x002fe20000001824 */
[----:B------:R-:W-:Y:S01]  /*14640*/  FADD.FTZ R40, R96, R99 ;  /* 0x0000006360287221 */ /* 0x000fe20000010000 */
[----:B------:R-:W1:Y:S01]  /*14650*/  MUFU.EX2 R0, R0 ;  /* 0x0000000000007308 */ /* 0x000e620000000800 */
[----:B------:R-:W-:-:S03]  /*14660*/  FADD.FTZ R88, R88, R91 ;  /* 0x0000005b58587221 */ /* 0x000fc60000010000 */
[----:B------:R-:W-:Y:S01]  /*14670*/  MUFU.EX2 R28, R28 ;  /* 0x0000001c001c7308 */ /* 0x000fe20000000800 */
[----:B------:R-:W-:-:S03]  /*14680*/  FADD.FTZ R89, R89, R40 ;  /* 0x0000002859597221 */ /* 0x000fc60000010000 */
[----:B------:R-:W3:Y:S04]  /*14690*/  MUFU.EX2 R31, R31 ;  /* 0x0000001f001f7308 */ /* 0x000ee80000000800 */
        /* <DEDUP_REMOVED lines=9> */
[----:B---3--:R-:W-:Y:S01]  /*14730*/  F2FP.F16.F32.PACK_AB R70, R31, R28 ;  /* 0x0000001c1f46723e */ /* 0x008fe200000000ff */
[----:B------:R-:W-:Y:S01]  /*14740*/  FADD.FTZ R136, R136, R127 ;  /* 0x0000007f88887221 */ /* 0x000fe20000010000 */
[----:B----4-:R-:W-:Y:S01]  /*14750*/  F2FP.F16.F32.PACK_AB R69, R2, R45 ;  /* 0x0000002d0245723e */ /* 0x010fe200000000ff */
[----:B------:R-:W-:Y:S01]  /*14760*/  FADD.FTZ R132, R132, R131 ;  /* 0x0000008384847221 */ /* 0x000fe20000010000 */
[----:B-----5:R-:W-:Y:S01]  /*14770*/  F2FP.F16.F32.PACK_AB R71, R199, R30 ;  /* 0x0000001ec747723e */ /* 0x020fe200000000ff */
[----:B------:R-:W-:Y:S02]  /*14780*/  FADD.FTZ R136, R123, R136 ;  /* 0x000000887b887221 */ /* 0x000fe40000010000 */
[----:B------:R-:W-:-:S02]  /*14790*/  FADD.FTZ R129, R129, R132 ;  /* 0x0000008481817221 */ /* 0x000fc40000010000 */
[----:B------:R-:W-:Y:S02]  /*147a0*/  FADD.FTZ R135, R135, R136 ;  /* 0x0000008887877221 */ /* 0x000fe40000010000 */
        /* <DEDUP_REMOVED lines=28> */
[C---:B--2---:R-:W-:Y:S01]  /*14970*/  HMMA.16816.F32 R80, R68.reuse, R76, R32 ;  /* 0x0000004c4450723c */ /* 0x044fe20000001820 */
[----:B------:R-:W-:Y:S02]  /*14980*/  IMAD.MOV.U32 R2, RZ, RZ, R107 ;  /* 0x000000ffff027224 */ /* 0x000fe400078e006b */
[----:B------:R-:W-:Y:S01]  /*14990*/  FADD.FTZ R198, R31, R28 ;  /* 0x0000001c1fc67221 */ /* 0x000fe20000010000 */
[----:B------:R-:W-:Y:S02]  /*149a0*/  @P0 IMAD.MOV.U32 R0, RZ, RZ, R105 ;  /* 0x000000ffff000224 */ /* 0x000fe400078e0069 */
[----:B------:R-:W-:Y:S02]  /*149b0*/  FADD.FTZ R199, R199, R30 ;  /* 0x0000001ec7c77221 */ /* 0x000fe40000010000 */
[----:B------:R-:W-:Y:S01]  /*149c0*/  HMMA.16816.F32 R92, R68, R94, R16 ;  /* 0x0000005e445c723c */ /* 0x000fe20000001810 */
[----:B------:R-:W-:Y:S02]  /*149d0*/  @P0 IMAD.MOV.U32 R2, RZ, RZ, R107 ;  /* 0x000000ffff020224 */ /* 0x000fe400078e006b */
[----:B------:R-:W-:-:S05]  /*149e0*/  IMAD.MOV.U32 R61, RZ, RZ, R3 ;  /* 0x000000ffff3d7224 */ /* 0x000fca00078e0003 */
[----:B------:R-:W-:Y:S01]  /*149f0*/  HMMA.16816.F32 R84, R68, R86, R4 ;  /* 0x000000564454723c */ /* 0x000fe20000001804 */
[----:B------:R-:W-:-:S07]  /*14a00*/  @P0 VIADD R59, R59, 0xfffffffd ;  /* 0xfffffffd3b3b0836 */ /* 0x000fce0000000000 */
[C---:B------:R-:W-:Y:S08]  /*14a10*/  HMMA.16816.F32 R76, R68.reuse, R78, R24 ;  /* 0x0000004e444c723c */ /* 0x040ff00000001818 */
[C---:B-1----:R-:W-:Y:S08]  /*14a20*/  HMMA.16816.F32 R72, R68.reuse, R8, R36 ;  /* 0x000000084448723c */ /* 0x042ff00000001824 */
[----:B------:R-:W-:Y:S01]  /*14a30*/  HMMA.16816.F32 R68, R68, R10, R12 ;  /* 0x0000000a4444723c */ /* 0x000fe2000000180c */
[----:B------:R-:W-:-:S04]  /*14a40*/  NOP ;  /* 0x0000000000007918 */ /* 0x000fc80000000000 */
[----:B------:R-:W-:-:S15]  /*14a50*/  @P0 BRA `(.L_x_11033) ;  /* 0x0000000000040947 */ /* 0x000fde0003800000 */
.L_x_11024:
[----:B------:R-:W-:-:S07]  /*14a60*/  IADD3 R59, PT, PT, R61, -0x1, RZ ;  /* 0xffffffff3d3b7810 */ /* 0x000fce0007ffe0ff */
.L_x_11033:
[----:B------:R-:W-:Y:S05]  /*14a70*/  BSYNC B2 ;  /* 0x0000000000027941 */ /* 0x000fea0003800000 */
.L_x_11023:
        /* <DEDUP_REMOVED lines=12> */
.L_x_11041:
[----:B------:R-:W1:Y:S01]  /*14b40*/  S2R R0, SR_TID.X ;  /* 0x0000000000007919 */ /* 0x000e620000002100 */
[----:B------:R-:W-:Y:S04]  /*14b50*/  DEPBAR.LE SB0, 0x0 ;  /* 0x000080000000791a */ /* 0x000fe80000000000 */
[----:B------:R-:W-:Y:S05]  /*14b60*/  WARPSYNC.ALL ;  /* 0x0000000000007948 */ /* 0x000fea0003800000 */
[----:B------:R-:W-:Y:S01]  /*14b70*/  BAR.SYNC.DEFER_BLOCKING 0x0 ;  /* 0x0000000000007b1d */ /* 0x000fe20000010000 */
[----:B------:R-:W-:Y:S01]  /*14b80*/  LOP3.LUT P6, RZ, R188, 0x4, RZ, 0xc0, !PT ;  /* 0x00000004bcff7812 */ /* 0x000fe200078cc0ff */
[----:B------:R-:W-:Y:S02]  /*14b90*/  IMAD.MOV.U32 R3, RZ, RZ, R180 ;  /* 0x000000ffff037224 */ /* 0x000fe400078e00b4 */
[----:B------:R-:W-:Y:S10]  /*14ba0*/  IMAD.MOV.U32 R2, RZ, RZ, R181 ;  /* 0x000000ffff027224 */ /* 0x000ff400078e00b5 */
[----:B------:R-:W-:Y:S05]  /*14bb0*/  @!P6 IMAD.MOV.U32 R5, RZ, RZ, RZ ;  /* 0x000000ffff05e224 */ /* 0x000fea00078e00ff */
[----:B------:R-:W-:Y:S01]  /*14bc0*/  @!P6 IADD3 R5, P0, PT, RZ, -R5, RZ ;  /* 0x80000005ff05e210 */ /* 0x000fe20007f1e0ff */
[----:B------:R-:W2:Y:S01]  /*14bd0*/  @!P6 LD.E R4, desc[UR4][R100.64+0x40] ;  /* 0x000040046404e980 */ /* 0x000ea2000c101900 */
[----:B------:R-:W-:Y:S01]  /*14be0*/  BSSY.RECONVERGENT B0, `(.L_x_11035) ;  /* 0x0000045000007945 */ /* 0x000fe20003800200 */
[----:B--2---:R-:W-:Y:S04]  /*14bf0*/  @!P6 IMAD.SHL.U32 R4, R4, 0x80, RZ ;  /* 0x000000800404e824 */ /* 0x004fe800078e00ff */
[----:B------:R-:W-:Y:S05]  /*14c00*/  @!P6 IMAD.X R4, RZ, RZ, ~R4, P0 ;  /* 0x000000ffff04e224 */ /* 0x000fea00000e0e04 */
[----:B------:R-:W-:Y:S04]  /*14c10*/  @!P6 SHF.R.S64 R5, R5, 0x1f, R4 ;  /* 0x0000001f0505e819 */ /* 0x000fe80000001004 */
[----:B------:R-:W-:Y:S04]  /*14c20*/  @!P6 IADD3 R180, P0, PT, R180, R5, RZ ;  /* 0x00000005b4b4e210 */ /* 0x000fe80007f1e0ff */
[----:B------:R-:W-:Y:S01]  /*14c30*/  @!P6 LEA.HI.X.SX32 R181, R4, R181, 0x1, P0 ;  /* 0x000000b504b5e211 */ /* 0x000fe200000f0eff */
[----:B-1----:R-:W-:Y:S08]  /*14c40*/  @!P6 BRA `(.L_x_11036) ;  /* 0x0000000000f8e947 */ /* 0x002ff00003800000 */
[----:B------:R-:W2:Y:S01]  /*14c50*/  LD.E R13, desc[UR4][R100.64+0x170] ;  /* 0x00017004640d7980 */ /* 0x000ea2000c101900 */
[----:B------:R-:W-:Y:S02]  /*14c60*/  IABS R7, R196 ;  /* 0x000000c400077213 */ /* 0x000fe40000000000 */
        /* <DEDUP_REMOVED lines=60> */
.L_x_11036:
[----:B------:R-:W-:Y:S05]  /*15030*/  BSYNC.RECONVERGENT B0 ;  /* 0x0000000000007941 */ /* 0x000fea0003800200 */
.L_x_11035:
        /* <DEDUP_REMOVED lines=82> */
[----:B------:R-:W1:Y:S04]  /*15560*/  LDSM.16.M88.4 R144, [R165+0x2000] ;  /* 0x00200000a590783b */ /* 0x000e680000000200 */
[----:B------:R-:W1:Y:S01]  /*15570*/  LDSM.16.M88.4 R148, [R165+0x2800] ;  /* 0x00280000a594783b */ /* 0x000e620000000200 */
[C---:B------:R-:W-:Y:S03]  /*15580*/  HMMA.16816.F32 R8, R104.reuse, R110, RZ ;  /* 0x0000006e6808723c */ /* 0x040fe600000018ff */
[----:B------:R-:W1:Y:S04]  /*15590*/  LDSM.16.M88.4 R152, [R165+0x3000] ;  /* 0x00300000a598783b */ /* 0x000e680000000200 */
[----:B------:R-:W1:Y:S01]  /*155a0*/  LDSM.16.M88.4 R156, [R165+0x3800] ;  /* 0x00380000a59c783b */ /* 0x000e620000000200 */
[C---:B---3--:R-:W-:Y:S03]  /*155b0*/  HMMA.16816.F32 R12, R104.reuse, R112, RZ ;  /* 0x00000070680c723c */ /* 0x048fe600000018ff */
[----:B------:R-:W-:Y:S05]  /*155c0*/  LDSM.16.M88.4 R108, [R165+0x4800] ;  /* 0x00480000a56c783b */ /* 0x000fea0000000200 */
[C---:B--2---:R-:W-:Y:S01]  /*155d0*/  HMMA.16816.F32 R16, R104.reuse, R114, RZ ;  /* 0x000000726810723c */ /* 0x044fe200000018ff */
        /* <DEDUP_REMOVED lines=159> */
.L_x_11040:
[----:B------:R-:W-:Y:S05]  /*15fd0*/  BSYNC.RECONVERGENT B0 ;  /* 0x0000000000007941 */ /* 0x000fea0003800200 */
.L_x_11039:
        /* <DEDUP_REMOVED lines=57> */
.L_x_11038:
[----:B------:R-:W-:Y:S05]  /*16370*/  BSYNC.RECONVERGENT B1 ;  /* 0x0000000000017941 */ /* 0x000fea0003800200 */
.L_x_11037:
[----:B------:R-:W-:Y:S01]  /*16380*/  LOP3.LUT R188, R188, 0xfffffbff, RZ, 0xc0, !PT ;  /* 0xfffffbffbcbc7812 */ /* 0x000fe200078ec0ff */
[C---:B------:R-:W-:Y:S02]  /*16390*/  VIADD R0, R197.reuse, 0xffffffc0 ;  /* 0xffffffc0c5007836 */ /* 0x040fe40000000000 */
[C---:B------:R-:W-:Y:S02]  /*163a0*/  VIADD R127, R197.reuse, 0xffffffd0 ;  /* 0xffffffd0c57f7836 */ /* 0x040fe40000000000 */
[C---:B-1----:R-:W-:Y:S01]  /*163b0*/  VIADD R106, R197.reuse, 0xffffffe1 ;  /* 0xffffffe1c56a7836 */ /* 0x042fe20000000000 */
[C---:B------:R-:W-:Y:S01]  /*163c0*/  ISETP.GE.AND P2, PT, R0.reuse, R189, PT ;  /* 0x000000bd0000720c */ /* 0x040fe20003f46270 */
[C---:B------:R-:W-:Y:S01]  /*163d0*/  VIADD R2, R197.reuse, 0xffffffe9 ;  /* 0xffffffe9c5027836 */ /* 0x040fe20000000000 */
[C---:B------:R-:W-:Y:S01]  /*163e0*/  ISETP.GE.AND P0, PT, R0.reuse, R192, PT ;  /* 0x000000c00000720c */ /* 0x040fe20003f06270 */
[C---:B------:R-:W-:Y:S01]  /*163f0*/  VIADD R109, R197.reuse, 0xfffffff0 ;  /* 0xfffffff0c56d7836 */ /* 0x040fe20000000000 */
[CC--:B------:R-:W-:Y:S01]  /*16400*/  ISETP.GE.AND P3, PT, R0.reuse, R194.reuse, PT ;  /* 0x000000c20000720c */ /* 0x0c0fe20003f66270 */
[C---:B------:R-:W-:Y:S01]  /*16410*/  VIADD R105, R197.reuse, 0xfffffff1 ;  /* 0xfffffff1c5697836 */ /* 0x040fe20000000000 */
[----:B------:R-:W-:Y:S01]  /*16420*/  ISETP.GE.AND P1, PT, R0, R193, PT ;  /* 0x000000c10000720c */ /* 0x000fe20003f26270 */
[C---:B------:R-:W-:Y:S01]  /*16430*/  VIADD R104, R197.reuse, 0xffffffc1 ;  /* 0xffffffc1c5687836 */ /* 0x040fe20000000000 */
[----:B------:R-:W-:Y:S01]  /*16440*/  FSEL R107, R4, -INF , P3 ;  /* 0xff800000046b7808 */ /* 0x000fe20001800000 */
[C---:B------:R-:W-:Y:S01]  /*16450*/  VIADD R126, R197.reuse, 0xffffffd1 ;  /* 0xffffffd1c57e7836 */ /* 0x040fe20000000000 */
[----:B------:R-:W-:Y:S01]  /*16460*/  FSEL R4, R6, -INF , P1 ;  /* 0xff80000006047808 */ /* 0x000fe20000800000 */
[----:B------:R-:W-:Y:S01]  /*16470*/  VIADD R122, R197, 0xffffffd9 ;  /* 0xffffffd9c57a7836 */ /* 0x000fe20000000000 */
[----:B------:R-:W-:Y:S01]  /*16480*/  ISETP.GE.AND P4, PT, R127, R189, PT ;  /* 0x000000bd7f00720c */ /* 0x000fe20003f86270 */
[C---:B------:R-:W-:Y:S01]  /*16490*/  VIADD R117, R197.reuse, 0xffffffe0 ;  /* 0xffffffe0c5757836 */ /* 0x040fe20000000000 */
[----:B------:R-:W-:Y:S01]  /*164a0*/  @P2 LOP3.LUT R188, R188, 0x400, RZ, 0xfc, !PT ;  /* 0x00000400bcbc2812 */ /* 0x000fe200078efcff */
[C---:B------:R-:W-:Y:S01]  /*164b0*/  VIADD R0, R197.reuse, 0xfffffff9 ;  /* 0xfffffff9c5007836 */ /* 0x040fe20000000000 */
[-C--:B------:R-:W-:Y:S01]  /*164c0*/  ISETP.GE.AND P2, PT, R104, R194.reuse, PT ;  /* 0x000000c26800720c */ /* 0x080fe20003f46270 */
[C---:B------:R-:W-:Y:S01]  /*164d0*/  VIADD R108, R197.reuse, 0x1 ;  /* 0x00000001c56c7836 */ /* 0x040fe20000000000 */
[----:B------:R-:W-:Y:S01]  /*164e0*/  LOP3.LUT R188, R188, 0xfffffdff, RZ, 0xc0, !PT ;  /* 0xfffffdffbcbc7812 */ /* 0x000fe200078ec0ff */
[----:B------:R-:W-:Y:S01]  /*164f0*/  VIADD R120, R197, 0x28 ;  /* 0x00000028c5787836 */ /* 0x000fe20000000000 */
[----:B------:R-:W-:Y:S01]  /*16500*/  FSEL R3, R5, -INF , P2 ;  /* 0xff80000005037808 */ /* 0x000fe20001000000 */
[C---:B------:R-:W-:Y:S01]  /*16510*/  VIADD R116, R197.reuse, 0xffffffc9 ;  /* 0xffffffc9c5747836 */ /* 0x040fe20000000000 */
[----:B------:R-:W-:Y:S01]  /*16520*/  @P0 LOP3.LUT R188, R188, 0x200, RZ, 0xfc, !PT ;  /* 0x00000200bcbc0812 */ /* 0x000fe200078efcff */
[C---:B------:R-:W-:Y:S01]  /*16530*/  VIADD R118, R197.reuse, 0xffffffc8 ;  /* 0xffffffc8c5767836 */ /* 0x040fe20000000000 */
[-C--:B------:R-:W-:Y:S01]  /*16540*/  ISETP.GE.AND P0, PT, R104, R193.reuse, PT ;  /* 0x000000c16800720c */ /* 0x080fe20003f06270 */
[----:B------:R-:W-:Y:S01]  /*16550*/  VIADD R124, R197, 0xffffffd8 ;  /* 0xffffffd8c57c7836 */ /* 0x000fe20000000000 */
[-C--:B------:R-:W-:Y:S01]  /*16560*/  ISETP.GE.AND P2, PT, R116, R194.reuse, PT ;  /* 0x000000c27400720c */ /* 0x080fe20003f46270 */
[----:B------:R-:W-:Y:S01]  /*16570*/  VIADD R196, R196, 0xffffff80 ;  /* 0xffffff80c4c47836 */ /* 0x000fe20000000000 */
        /* <DEDUP_REMOVED lines=33> */
[-C--:B------:R-:W-:Y:S02]  /*16790*/  ISETP.GE.AND P0, PT, R105, R193.reuse, PT ;  /* 0x000000c16900720c */ /* 0x080fe40003f06270 */
[----:B------:R-:W-:Y:S01]  /*167a0*/  FSEL R112, R16, -INF , P3 ;  /* 0xff80000010707808 */ /* 0x000fe20001800000 */
[----:B------:R-:W-:Y:S01]  /*167b0*/  VIADD R16, R197, 0x21 ;  /* 0x00000021c5107836 */ /* 0x000fe20000000000 */
        /* <DEDUP_REMOVED lines=14> */
[CC--:B------:R-:W-:Y:S02]  /*168a0*/  ISETP.GE.AND P1, PT, R197.reuse, R194.reuse, PT ;  /* 0x000000c2c500720c */ /* 0x0c0fe40003f26270 */
[CC--:B------:R-:W-:Y:S02]  /*168b0*/  ISETP.GE.AND P0, PT, R197.reuse, R193.reuse, PT ;  /* 0x000000c1c500720c */ /* 0x0c0fe40003f06270 */
[----:B------:R-:W-:Y:S01]  /*168c0*/  FSEL R221, R24, -INF , P3 ;  /* 0xff80000018dd7808 */ /* 0x000fe20001800000 */
[----:B------:R-:W-:Y:S01]  /*168d0*/  VIADD R24, R197, 0x19 ;  /* 0x00000019c5187836 */ /* 0x000fe20000000000 */
[----:B------:R-:W-:Y:S02]  /*168e0*/  FSEL R219, R25, -INF , P2 ;  /* 0xff80000019db7808 */ /* 0x000fe40001000000 */
[----:B------:R-:W-:Y:S01]  /*168f0*/  FSEL R155, R36, -INF , P1 ;  /* 0xff800000249b7808 */ /* 0x000fe20000800000 */
[----:B------:R-:W-:Y:S01]  /*16900*/  VIADD R36, R197, 0x9 ;  /* 0x00000009c5247836 */ /* 0x000fe20000000000 */
[----:B------:R-:W-:Y:S02]  /*16910*/  FSEL R147, R38, -INF , P0 ;  /* 0xff80000026937808 */ /* 0x000fe40000000000 */
[-C--:B------:R-:W-:Y:S02]  /*16920*/  ISETP.GE.AND P3, PT, R109, R194.reuse, PT ;  /* 0x000000c26d00720c */ /* 0x080fe40003f66270 */
[-C--:B------:R-:W-:Y:S02]  /*16930*/  ISETP.GE.AND P2, PT, R105, R194.reuse, PT ;  /* 0x000000c26900720c */ /* 0x080fe40003f46270 */
[----:B------:R-:W-:Y:S02]  /*16940*/  ISETP.GE.AND P0, PT, R108, R193, PT ;  /* 0x000000c16c00720c */ /* 0x000fe40003f06270 */
[----:B------:R-:W-:Y:S01]  /*16950*/  FSEL R209, R28, -INF , P3 ;  /* 0xff8000001cd17808 */ /* 0x000fe20001800000 */
[----:B------:R-:W-:Y:S01]  /*16960*/  VIADD R28, R197, 0x18 ;  /* 0x00000018c51c7836 */ /* 0x000fe20000000000 */
        /* <DEDUP_REMOVED lines=8> */
[----:B------:R-:W-:Y:S02]  /*169f0*/  FSEL R203, R33, -INF , P2 ;  /* 0xff80000021cb7808 */ /* 0x000fe40001000000 */
[----:B------:R-:W-:Y:S02]  /*16a00*/  FSEL R41, R41, -INF , P0 ;  /* 0xff80000029297808 */ /* 0x000fe40000000000 */
[C---:B------:R-:W-:Y:S02]  /*16a10*/  ISETP.GE.AND P3, PT, R104.reuse, R189, PT ;  /* 0x000000bd6800720c */ /* 0x040fe40003f66270 */
[----:B------:R-:W-:Y:S01]  /*16a20*/  ISETP.GE.AND P2, PT, R104, R192, PT ;  /* 0x000000c06800720c */ /* 0x000fe20003f46270 */
[----:B------:R-:W-:Y:S01]  /*16a30*/  VIADD R104, R197, 0x8 ;  /* 0x00000008c5687836 */ /* 0x000fe20000000000 */
[-C--:B------:R-:W-:Y:S02]  /*16a40*/  ISETP.GE.AND P0, PT, R36, R193.reuse, PT ;  /* 0x000000c12400720c */ /* 0x080fe40003f06270 */
[-C--:B------:R-:W-:Y:S02]  /*16a50*/  ISETP.GE.AND P1, PT, R108, R194.reuse, PT ;  /* 0x000000c26c00720c */ /* 0x080fe40003f26270 */
[----:B------:R-:W-:Y:S02]  /*16a60*/  FSEL R43, R43, -INF , P0 ;  /* 0xff8000002b2b7808 */ /* 0x000fe40000000000 */
[----:B------:R-:W-:Y:S02]  /*16a70*/  FSEL R153, R37, -INF , P1 ;  /* 0xff80000025997808 */ /* 0x000fe40000800000 */
        /* <DEDUP_REMOVED lines=19> */
[----:B------:R-:W-:Y:S02]  /*16bb0*/  LOP3.LUT R188, R188, 0xfffffeff, RZ, 0xc0, !PT ;  /* 0xfffffeffbcbc7812 */ /* 0x000fe400078ec0ff */
[----:B------:R-:W-:Y:S02]  /*16bc0*/  FSEL R121, R53, -INF , P0 ;  /* 0xff80000035797808 */ /* 0x000fe40000000000 */
[----:B------:R-:W-:Y:S02]  /*16bd0*/  FSEL R135, R48, -INF , P1 ;  /* 0xff80000030877808 */ /* 0x000fe40000800000 */
[-C--:B------:R-:W-:Y:S02]  /*16be0*/  ISETP.GE.AND P0, PT, R16, R193.reuse, PT ;  /* 0x000000c11000720c */ /* 0x080fe40003f06270 */
[----:B------:R-:W-:Y:S02]  /*16bf0*/  ISETP.GE.AND P1, PT, R28, R193, PT ;  /* 0x000000c11c00720c */ /* 0x000fe40003f26270 */
[----:B------:R-:W-:Y:S02]  /*16c00*/  @P3 LOP3.LUT R188, R188, 0x100, RZ, 0xfc, !PT ;  /* 0x00000100bcbc3812 */ /* 0x000fe400078efcff */
[----:B------:R-:W-:Y:S02]  /*16c10*/  FSEL R111, R55, -INF , P0 ;  /* 0xff800000376f7808 */ /* 0x000fe40000000000 */
[----:B------:R-:W-:Y:S02]  /*16c20*/  FSEL R50, R50, -INF , P1 ;  /* 0xff80000032327808 */ /* 0x000fe40000800000 */
[----:B------:R-:W-:Y:S02]  /*16c30*/  ISETP.GE.AND P0, PT, R118, R189, PT ;  /* 0x000000bd7600720c */ /* 0x000fe40003f06270 */
[----:B------:R-:W-:Y:S02]  /*16c40*/  LOP3.LUT R188, R188, 0xffffff7f, RZ, 0xc0, !PT ;  /* 0xffffff7fbcbc7812 */ /* 0x000fe400078ec0ff */
[----:B------:R-:W-:Y:S02]  /*16c50*/  ISETP.GE.AND P1, PT, R20, R194, PT ;  /* 0x000000c21400720c */ /* 0x000fe40003f26270 */
[----:B------:R-:W-:Y:S02]  /*16c60*/  @P2 LOP3.LUT R188, R188, 0x80, RZ, 0xfc, !PT ;  /* 0x00000080bcbc2812 */ /* 0x000fe400078efcff */
[----:B------:R-:W-:Y:S01]  /*16c70*/  FSEL R123, R52, -INF , P1 ;  /* 0xff800000347b7808 */ /* 0x000fe20000800000 */
[C---:B------:R-:W-:Y:S01]  /*16c80*/  VIADD R52, R197.reuse, 0x31 ;  /* 0x00000031c5347836 */ /* 0x040fe20000000000 */
[----:B------:R-:W-:Y:S02]  /*16c90*/  ISETP.GE.AND P1, PT, R20, R193, PT ;  /* 0x000000c11400720c */ /* 0x000fe40003f26270 */
[----:B------:R-:W-:Y:S02]  /*16ca0*/  LOP3.LUT R188, R188, 0xffffffbf, RZ, 0xc0, !PT ;  /* 0xffffffbfbcbc7812 */ /* 0x000fe400078ec0ff */
[----:B------:R-:W-:Y:S02]  /*16cb0*/  FSEL R54, R54, -INF , P1 ;  /* 0xff80000036367808 */ /* 0x000fe40000800000 */
[----:B------:R-:W-:Y:S01]  /*16cc0*/  ISETP.GE.AND P1, PT, R118, R192, PT ;  /* 0x000000c07600720c */ /* 0x000fe20003f26270 */
[C---:B------:R-:W-:Y:S01]  /*16cd0*/  VIADD R118, R197.reuse, 0x30 ;  /* 0x00000030c5767836 */ /* 0x040fe20000000000 */
[----:B------:R-:W-:Y:S02]  /*16ce0*/  @P0 LOP3.LUT R188, R188, 0x40, RZ, 0xfc, !PT ;  /* 0x00000040bcbc0812 */ /* 0x000fe400078efcff */
[----:B------:R-:W-:Y:S02]  /*16cf0*/  ISETP.GE.AND P0, PT, R120, R194, PT ;  /* 0x000000c27800720c */ /* 0x000fe40003f06270 */
[----:B------:R-:W-:Y:S02]  /*16d00*/  LOP3.LUT R188, R188, 0xffffffdf, RZ, 0xc0, !PT ;  /* 0xffffffdfbcbc7812 */ /* 0x000fe400078ec0ff */
[----:B------:R-:W-:Y:S02]  /*16d10*/  FSEL R119, R56, -INF , P0 ;  /* 0xff80000038777808 */ /* 0x000fe40000000000 */
[-C--:B------:R-:W-:Y:S02]  /*16d20*/  ISETP.GE.AND P0, PT, R116, R189.reuse, PT ;  /* 0x000000bd7400720c */ /* 0x080fe40003f06270 */
[----:B------:R-:W-:Y:S02]  /*16d30*/  ISETP.GE.AND P3, PT, R126, R189, PT ;  /* 0x000000bd7e00720c */ /* 0x000fe40003f66270 */
[----:B------:R-:W-:Y:S02]  /*16d40*/  @P1 LOP3.LUT R188, R188, 0x20, RZ, 0xfc, !PT ;  /* 0x00000020bcbc1812 */ /* 0x000fe400078efcff */
[-C--:B------:R-:W-:Y:S01]  /*16d50*/  ISETP.GE.AND P1, PT, R116, R192.reuse, PT ;  /* 0x000000c07400720c */ /* 0x080fe20003f26270 */
[----:B------:R-:W-:Y:S01]  /*16d60*/  VIADD R116, R197, 0x29 ;  /* 0x00000029c5747836 */ /* 0x000fe20000000000 */
[----:B------:R-:W-:Y:S02]  /*16d70*/  LOP3.LUT R188, R188, 0xffffffef, RZ, 0xc0, !PT ;  /* 0xffffffefbcbc7812 */ /* 0x000fe400078ec0ff */
[----:B------:R-:W-:Y:S02]  /*16d80*/  P2R R17, PR, RZ, 0x8 ;  /* 0x00000008ff117803 */ /* 0x000fe40000000000 */
        /* <DEDUP_REMOVED lines=9> */
[----:B------:R-:W-:Y:S02]  /*16e20*/  ISETP.GE.AND P1, PT, R127, R192, PT ;  /* 0x000000c07f00720c */ /* 0x000fe40003f26270 */
[----:B------:R-:W-:Y:S02]  /*16e30*/  FSEL R59, R59, -INF , P0 ;  /* 0xff8000003b3b7808 */ /* 0x000fe40000000000 */
[----:B------:R-:W-:Y:S02]  /*16e40*/  ISETP.GE.AND P0, PT, R118, R194, PT ;  /* 0x000000c27600720c */ /* 0x000fe40003f06270 */
[----:B------:R-:W-:Y:S02]  /*16e50*/  LOP3.LUT R188, R188, 0xfffffffd, RZ, 0xc0, !PT ;  /* 0xfffffffdbcbc7812 */ /* 0x000fe400078ec0ff */
[----:B------:R-:W-:Y:S02]  /*16e60*/  FSEL R56, R60, -INF , P0 ;  /* 0xff8000003c387808 */ /* 0x000fe40000000000 */
[----:B------:R-:W-:Y:S02]  /*16e70*/  ISETP.GE.AND P0, PT, R126, R192, PT ;  /* 0x000000c07e00720c */ /* 0x000fe40003f06270 */
[----:B------:R-:W-:Y:S02]  /*16e80*/  P2R R25, PR, RZ, 0x10 ;  /* 0x00000010ff197803 */ /* 0x000fe40000000000 */
[----:B------:R-:W-:Y:S02]  /*16e90*/  @P1 LOP3.LUT R188, R188, 0x2, RZ, 0xfc, !PT ;  /* 0x00000002bcbc1812 */ /* 0x000fe400078efcff */
[----:B------:R-:W-:Y:S02]  /*16ea0*/  ISETP.GE.AND P1, PT, R122, R189, PT ;  /* 0x000000bd7a00720c */ /* 0x000fe40003f26270 */
[C---:B------:R-:W-:Y:S02]  /*16eb0*/  LOP3.LUT P3, RZ, R188.reuse, 0x200, RZ, 0xc0, !PT ;  /* 0x00000200bcff7812 */ /* 0x040fe4000786c0ff */
[----:B------:R-:W-:Y:S02]  /*16ec0*/  LOP3.LUT R188, R188, 0xfffffffe, RZ, 0xc0, !PT ;  /* 0xfffffffebcbc7812 */ /* 0x000fe400078ec0ff */
[----:B------:R-:W-:Y:S02]  /*16ed0*/  P2R R27, PR, RZ, 0x8 ;  /* 0x00000008ff1b7803 */ /* 0x000fe40000000000 */
[----:B------:R-:W-:Y:S02]  /*16ee0*/  @P0 LOP3.LUT R188, R188, 0x1, RZ, 0xfc, !PT ;  /* 0x00000001bcbc0812 */ /* 0x000fe400078efcff */
[-C--:B------:R-:W-:Y:S02]  /*16ef0*/  ISETP.GE.AND P0, PT, R52, R194.reuse, PT ;  /* 0x000000c23400720c */ /* 0x080fe40003f06270 */
[C---:B------:R-:W-:Y:S02]  /*16f00*/  LOP3.LUT P3, RZ, R188.reuse, 0x10, RZ, 0xc0, !PT ;  /* 0x00000010bcff7812 */ /* 0x040fe4000786c0ff */
[----:B------:R-:W-:Y:S02]  /*16f10*/  FSEL R48, R61, -INF , P0 ;  /* 0xff8000003d307808 */ /* 0x000fe40000000000 */
[----:B------:R-:W-:Y:S02]  /*16f20*/  P2R R13, PR, RZ, 0x8 ;  /* 0x00000008ff0d7803 */ /* 0x000fe40000000000 */
[----:B------:R-:W-:Y:S02]  /*16f30*/  LOP3.LUT P3, RZ, R188, 0x40, RZ, 0xc0, !PT ;  /* 0x00000040bcff7812 */ /* 0x000fe4000786c0ff */
[-C--:B------:R-:W-:Y:S02]  /*16f40*/  ISETP.GE.AND P0, PT, R118, R193.reuse, PT ;  /* 0x000000c17600720c */ /* 0x080fe40003f06270 */
[----:B------:R-:W-:Y:S02]  /*16f50*/  P2R R15, PR, RZ, 0x8 ;  /* 0x00000008ff0f7803 */ /* 0x000fe40000000000 */
[----:B------:R-:W-:Y:S02]  /*16f60*/  LOP3.LUT P3, RZ, R188, 0x100, RZ, 0xc0, !PT ;  /* 0x00000100bcff7812 */ /* 0x000fe4000786c0ff */
[----:B------:R-:W-:Y:S01]  /*16f70*/  FSEL R61, R62, -INF , P0 ;  /* 0xff8000003e3d7808 */ /* 0x000fe20000000000 */
[----:B------:R-:W-:Y:S01]  /*16f80*/  VIADD R62, R197, 0x39 ;  /* 0x00000039c53e7836 */ /* 0x000fe20000000000 */
[----:B------:R-:W-:Y:S02]  /*16f90*/  P2R R19, PR, RZ, 0x8 ;  /* 0x00000008ff137803 */ /* 0x000fe40000000000 */
[----:B------:R-:W-:Y:S02]  /*16fa0*/  LOP3.LUT P3, RZ, R188, 0x400, RZ, 0xc0, !PT ;  /* 0x00000400bcff7812 */ /* 0x000fe4000786c0ff */
[-C--:B------:R-:W-:Y:S02]  /*16fb0*/  ISETP.GE.AND P0, PT, R52, R193.reuse, PT ;  /* 0x000000c13400720c */ /* 0x080fe40003f06270 */
[----:B------:R-:W-:Y:S02]  /*16fc0*/  FSEL R21, R107, -INF , !P3 ;  /* 0xff8000006b157808 */ /* 0x000fe40005800000 */
[----:B------:R-:W-:Y:S02]  /*16fd0*/  ISETP.NE.AND P3, PT, R19, RZ, PT ;  /* 0x000000ff1300720c */ /* 0x000fe40003f65270 */
[----:B------:R-:W-:Y:S02]  /*16fe0*/  FSEL R60, R63, -INF , P0 ;  /* 0xff8000003f3c7808 */ /* 0x000fe40000000000 */
[----:B------:R-:W-:Y:S02]  /*16ff0*/  FSEL R19, R3, -INF , !P3 ;  /* 0xff80000003137808 */ /* 0x000fe40005800000 */
[----:B------:R-:W2:Y:S01]  /*17000*/  LD.E R3, desc[UR4][R100.64+0xdc] ;  /* 0x0000dc0464037980 */ /* 0x000ea2000c101900 */
[-C--:B------:R-:W-:Y:S02]  /*17010*/  ISETP.GE.AND P0, PT, R62, R194.reuse, PT ;  /* 0x000000c23e00720c */ /* 0x080fe40003f06270 */
[----:B------:R-:W-:Y:S02]  /*17020*/  ISETP.NE.AND P3, PT, R15, RZ, PT ;  /* 0x000000ff0f00720c */ /* 0x000fe40003f65270 */
        /* <DEDUP_REMOVED lines=12> */
[----:B------:R-:W-:Y:S02]  /*170f0*/  FSEL R155, R155, -INF , !P0 ;  /* 0xff8000009b9b7808 */ /* 0x000fe40004000000 */
[CC--:B------:R-:W-:Y:S01]  /*17100*/  ISETP.GE.AND P0, PT, R197.reuse, R192.reuse, PT ;  /* 0x000000c0c500720c */ /* 0x0c0fe20003f06270 */
[----:B------:R-:W-:Y:S01]  /*17110*/  VIADD R197, R197, 0xffffff80 ;  /* 0xffffff80c5c57836 */ /* 0x000fe20000000000 */
[----:B------:R-:W-:Y:S02]  /*17120*/  FSEL R49, R110, -INF , !P1 ;  /* 0xff8000006e317808 */ /* 0x000fe40004800000 */
[----:B------:R-:W-:Y:S02]  /*17130*/  FSEL R147, R147, -INF , !P0 ;  /* 0xff80000093937808 */ /* 0x000fe40004000000 */
[C---:B------:R-:W-:Y:S02]  /*17140*/  LOP3.LUT P0, RZ, R188.reuse, 0x8, RZ, 0xc0, !PT ;  /* 0x00000008bcff7812 */ /* 0x040fe4000780c0ff */
[----:B------:R-:W-:Y:S02]  /*17150*/  LOP3.LUT P4, RZ, R188, 0x80, RZ, 0xc0, !PT ;  /* 0x00000080bcff7812 */ /* 0x000fe4000788c0ff */
[-C--:B------:R-:W-:Y:S02]  /*17160*/  ISETP.GE.AND P1, PT, R106, R189.reuse, PT ;  /* 0x000000bd6a00720c */ /* 0x080fe40003f26270 */
[----:B------:R-:W-:Y:S02]  /*17170*/  FSEL R33, R5, -INF , !P5 ;  /* 0xff80000005217808 */ /* 0x000fe40006800000 */
[-C--:B------:R-:W-:Y:S02]  /*17180*/  ISETP.GE.AND P5, PT, R2, R192.reuse, PT ;  /* 0x000000c00200720c */ /* 0x080fe40003fa6270 */
[----:B------:R-:W-:Y:S02]  /*17190*/  FSEL R4, R4, -INF , !P3 ;  /* 0xff80000004047808 */ /* 0x000fe40005800000 */
[----:B------:R-:W-:Y:S02]  /*171a0*/  ISETP.NE.AND P3, PT, R17, RZ, PT ;  /* 0x000000ff1100720c */ /* 0x000fe40003f65270 */
[----:B------:R-:W-:Y:S02]  /*171b0*/  FSEL R9, R9, -INF , !P0 ;  /* 0xff80000009097808 */ /* 0x000fe40004000000 */
[----:B------:R-:W-:Y:S02]  /*171c0*/  FSEL R17, R7, -INF , !P4 ;  /* 0xff80000007117808 */ /* 0x000fe40006000000 */
[-C--:B------:R-:W-:Y:S02]  /*171d0*/  ISETP.GE.AND P0, PT, R117, R189.reuse, PT ;  /* 0x000000bd7500720c */ /* 0x080fe40003f06270 */
[----:B------:R-:W-:Y:S02]  /*171e0*/  ISETP.NE.AND P4, PT, R25, RZ, PT ;  /* 0x000000ff1900720c */ /* 0x000fe40003f85270 */
[-C--:B------:R-:W-:Y:S02]  /*171f0*/  ISETP.GE.AND P2, PT, R124, R189.reuse, PT ;  /* 0x000000bd7c00720c */ /* 0x080fe40003f46270 */
[----:B------:R-:W-:Y:S02]  /*17200*/  FSEL R223, R223, -INF , !P1 ;  /* 0xff800000dfdf7808 */ /* 0x000fe40004800000 */
[-C--:B------:R-:W-:Y:S02]  /*17210*/  ISETP.GE.AND P1, PT, R2, R189.reuse, PT ;  /* 0x000000bd0200720c */ /* 0x080fe40003f26270 */
[----:B------:R-:W-:Y:S02]  /*17220*/  FSEL R27, R11, -INF , !P3 ;  /* 0xff8000000b1b7808 */ /* 0x000fe40005800000 */
[----:B------:R-:W-:Y:S02]  /*17230*/  FSEL R225, R225, -INF , !P0 ;  /* 0xff800000e1e17808 */ /* 0x000fe40004000000 */
[----:B------:R-:W-:Y:S02]  /*17240*/  FSEL R51, R113, -INF , !P4 ;  /* 0xff80000071337808 */ /* 0x000fe40006000000 */
[-C--:B------:R-:W-:Y:S02]  /*17250*/  ISETP.GE.AND P0, PT, R12, R189.reuse, PT ;  /* 0x000000bd0c00720c */ /* 0x080fe40003f06270 */
[----:B------:R-:W-:Y:S02]  /*17260*/  FSEL R25, R112, -INF , !P2 ;  /* 0xff80000070197808 */ /* 0x000fe40005000000 */
[C---:B------:R-:W-:Y:S02]  /*17270*/  LOP3.LUT P3, RZ, R188.reuse, 0x20, RZ, 0xc0, !PT ;  /* 0x00000020bcff7812 */ /* 0x040fe4000786c0ff */
[C---:B------:R-:W-:Y:S02]  /*17280*/  LOP3.LUT P4, RZ, R188.reuse, 0x1, RZ, 0xc0, !PT ;  /* 0x00000001bcff7812 */ /* 0x040fe4000788c0ff */
[C---:B------:R-:W-:Y:S02]  /*17290*/  LOP3.LUT P2, RZ, R188.reuse, 0x2, RZ, 0xc0, !PT ;  /* 0x00000002bcff7812 */ /* 0x040fe4000784c0ff */
[----:B------:R-:W-:Y:S02]  /*172a0*/  FSEL R219, R219, -INF , !P1 ;  /* 0xff800000dbdb7808 */ /* 0x000fe40004800000 */
[-C--:B------:R-:W-:Y:S02]  /*172b0*/  ISETP.GE.AND P1, PT, R109, R192.reuse, PT ;  /* 0x000000c06d00720c */ /* 0x080fe40003f26270 */
[----:B------:R-:W-:Y:S02]  /*172c0*/  LOP3.LUT R188, R188, 0xfffffffe, RZ, 0xc0, !PT ;  /* 0xfffffffebcbc7812 */ /* 0x000fe400078ec0ff */
[----:B------:R-:W-:Y:S02]  /*172d0*/  FSEL R11, R10, -INF , !P3 ;  /* 0xff8000000a0b7808 */ /* 0x000fe40005800000 */
[----:B------:R-:W-:Y:S02]  /*172e0*/  FSEL R221, R221, -INF , !P0 ;  /* 0xff800000dddd7808 */ /* 0x000fe40004000000 */
[-C--:B------:R-:W-:Y:S02]  /*172f0*/  ISETP.GE.AND P3, PT, R117, R192.reuse, PT ;  /* 0x000000c07500720c */ /* 0x080fe40003f66270 */
[-C--:B------:R-:W-:Y:S02]  /*17300*/  ISETP.GE.AND P0, PT, R109, R189.reuse, PT ;  /* 0x000000bd6d00720c */ /* 0x080fe40003f06270 */
[----:B------:R-:W-:Y:S02]  /*17310*/  @P5 LOP3.LUT R188, R188, 0x1, RZ, 0xfc, !PT ;  /* 0x00000001bcbc5812 */ /* 0x000fe400078efcff */
[----:B------:R-:W-:Y:S02]  /*17320*/  FSEL R217, R22, -INF , !P3 ;  /* 0xff80000016d97808 */ /* 0x000fe40005800000 */
[----:B------:R-:W-:Y:S02]  /*17330*/  FSEL R209, R209, -INF , !P0 ;  /* 0xff800000d1d17808 */ /* 0x000fe40004000000 */
[-C--:B------:R-:W-:Y:S02]  /*17340*/  ISETP.GE.AND P0, PT, R8, R189.reuse, PT ;  /* 0x000000bd0800720c */ /* 0x080fe40003f06270 */
[C---:B------:R-:W-:Y:S02]  /*17350*/  LOP3.LUT P3, RZ, R188.reuse, 0x1, RZ, 0xc0, !PT ;  /* 0x00000001bcff7812 */ /* 0x040fe4000786c0ff */
[----:B------:R-:W-:Y:S02]  /*17360*/  LOP3.LUT R188, R188, 0xfffffffd, RZ, 0xc0, !PT ;  /* 0xfffffffdbcbc7812 */ /* 0x000fe400078ec0ff */
[----:B------:R-:W-:Y:S02]  /*17370*/  FSEL R205, R205, -INF , !P0 ;  /* 0xff800000cdcd7808 */ /* 0x000fe40004000000 */
[----:B------:R-:W-:Y:S02]  /*17380*/  @P1 LOP3.LUT R188, R188, 0x2, RZ, 0xfc, !PT ;  /* 0x00000002bcbc1812 */ /* 0x000fe400078efcff */
[-C--:B------:R-:W-:Y:S02]  /*17390*/  ISETP.GE.AND P0, PT, R108, R189.reuse, PT ;  /* 0x000000bd6c00720c */ /* 0x080fe40003f06270 */
        /* <DEDUP_REMOVED lines=8> */
[----:B------:R-:W-:Y:S02]  /*17420*/  ISETP.GE.AND P0, PT, R29, R189, PT ;  /* 0x000000bd1d00720c */ /* 0x000fe40003f06270 */
[----:B------:R-:W-:Y:S02]  /*17430*/  FSEL R203, R203, -INF , !P1 ;  /* 0xff800000cbcb7808 */ /* 0x000fe40004800000 */
[-C--:B------:R-:W-:Y:S02]  /*17440*/  ISETP.GE.AND P4, PT, R106, R192.reuse, PT ;  /* 0x000000c06a00720c */ /* 0x080fe40003f86270 */
[-C--:B------:R-:W-:Y:S02]  /*17450*/  ISETP.GE.AND P1, PT, R104, R192.reuse, PT ;  /* 0x000000c06800720c */ /* 0x080fe40003f26270 */
[----:B------:R-:W-:Y:S02]  /*17460*/  FSEL R55, R14, -INF , !P2 ;  /* 0xff8000000e377808 */ /* 0x000fe40005000000 */
[-C--:B------:R-:W-:Y:S02]  /*17470*/  ISETP.GE.AND P2, PT, R12, R192.reuse, PT ;  /* 0x000000c00c00720c */ /* 0x080fe40003f46270 */
        /* <DEDUP_REMOVED lines=8> */
[----:B------:R-:W-:Y:S02]  /*17500*/  LOP3.LUT P2, RZ, R188, 0x2, RZ, 0xc0, !PT ;  /* 0x00000002bcff7812 */ /* 0x000fe4000784c0ff */
[----:B------:R-:W-:Y:S02]  /*17510*/  FSEL R133, R133, -INF , !P0 ;  /* 0xff80000085857808 */ /* 0x000fe40004000000 */
[-C--:B------:R-:W-:Y:S02]  /*17520*/  ISETP.GE.AND P0, PT, R20, R192.reuse, PT ;  /* 0x000000c01400720c */ /* 0x080fe40003f06270 */
[----:B------:R-:W-:Y:S02]  /*17530*/  LOP3.LUT R188, R188, 0xfffffffe, RZ, 0xc0, !PT ;  /* 0xfffffffebcbc7812 */ /* 0x000fe400078ec0ff */
[----:B------:R-:W-:Y:S02]  /*17540*/  FMNMX3.FTZ R0, R0, R11, R9, !PT ;  /* 0x0000000b00007276 */ /* 0x000fe40007810009 */
[-C--:B------:R-:W-:Y:S02]  /*17550*/  ISETP.GE.AND P6, PT, R124, R192.reuse, PT ;  /* 0x000000c07c00720c */ /* 0x080fe40003fc6270 */
[----:B------:R-:W-:Y:S02]  /*17560*/  FMNMX3.FTZ R2, R2, R25, R49, !PT ;  /* 0x0000001902027276 */ /* 0x000fe40007810031 */
[----:B------:R-:W-:Y:S02]  /*17570*/  FSEL R211, R211, -INF , !P3 ;  /* 0xff800000d3d37808 */ /* 0x000fe40005800000 */
[-C--:B------:R-:W-:Y:S02]  /*17580*/  ISETP.GE.AND P3, PT, R108, R192.reuse, PT ;  /* 0x000000c06c00720c */ /* 0x080fe40003f66270 */
[----:B------:R-:W-:Y:S02]  /*17590*/  @P1 LOP3.LUT R188, R188, 0x1, RZ, 0xfc, !PT ;  /* 0x00000001bcbc1812 */ /* 0x000fe400078efcff */
[----:B------:R-:W-:Y:S02]  /*175a0*/  FMNMX3.FTZ R0, R0, R55, R53, !PT ;  /* 0x0000003700007276 */ /* 0x000fe40007810035 */
[----:B------:R-:W-:Y:S02]  /*175b0*/  FSEL R35, R18, -INF , !P6 ;  /* 0xff80000012237808 */ /* 0x000fe40007000000 */
[----:B------:R-:W-:Y:S02]  /*175c0*/  FMNMX3.FTZ R2, R2, R225, R223, !PT ;  /* 0x000000e102027276 */ /* 0x000fe400078100df */
[----:B------:R-:W-:Y:S02]  /*175d0*/  FSEL R145, R39, -INF , !P3 ;  /* 0xff80000027917808 */ /* 0x000fe40005800000 */
[----:B------:R-:W-:Y:S02]  /*175e0*/  LOP3.LUT P3, RZ, R188, 0x1, RZ, 0xc0, !PT ;  /* 0x00000001bcff7812 */ /* 0x000fe4000786c0ff */
[----:B------:R-:W-:Y:S02]  /*175f0*/  FMNMX3.FTZ R0, R0, R35, R33, !PT ;  /* 0x0000002300007276 */ /* 0x000fe40007810021 */
[----:B------:R-:W-:Y:S02]  /*17600*/  LOP3.LUT R188, R188, 0xfffffffd, RZ, 0xc0, !PT ;  /* 0xfffffffdbcbc7812 */ /* 0x000fe400078ec0ff */
[----:B------:R-:W-:Y:S02]  /*17610*/  FMNMX3.FTZ R2, R2, R221, R219, !PT ;  /* 0x000000dd02027276 */ /* 0x000fe400078100db */
[-C--:B------:R-:W-:Y:S02]  /*17620*/  ISETP.GE.AND P6, PT, R105, R192.reuse, PT ;  /* 0x000000c06900720c */ /* 0x080fe40003fc6270 */
[----:B------:R-:W-:Y:S02]  /*17630*/  @P0 LOP3.LUT R188, R188, 0x2, RZ, 0xfc, !PT ;  /* 0x00000002bcbc0812 */ /* 0x000fe400078efcff */
[----:B------:R-:W-:Y:S02]  /*17640*/  FMNMX3.FTZ R0, R0, R217, R215, !PT ;  /* 0x000000d900007276 */ /* 0x000fe400078100d7 */
[----:B------:R-:W-:Y:S02]  /*17650*/  ISETP.GE.AND P0, PT, R16, R189, PT ;  /* 0x000000bd1000720c */ /* 0x000fe40003f06270 */
[----:B------:R-:W-:Y:S02]  /*17660*/  FMNMX3.FTZ R2, R2, R209, R207, !PT ;  /* 0x000000d102027276 */ /* 0x000fe400078100cf */
[----:B------:R-:W-:Y:S02]  /*17670*/  FSEL R201, R30, -INF , !P2 ;  /* 0xff8000001ec97808 */ /* 0x000fe40005000000 */
[----:B------:R-:W-:Y:S02]  /*17680*/  FSEL R179, R31, -INF , !P6 ;  /* 0xff8000001fb37808 */ /* 0x000fe40007000000 */
[-C--:B------:R-:W-:Y:S02]  /*17690*/  ISETP.GE.AND P5, PT, R8, R192.reuse, PT ;  /* 0x000000c00800720c */ /* 0x080fe40003fa6270 */
        /* <DEDUP_REMOVED lines=17> */
[----:B------:R-:W-:Y:S02]  /*177b0*/  ISETP.GE.AND P1, PT, R20, R189, PT ;  /* 0x000000bd1400720c */ /* 0x000fe40003f26270 */
[----:B------:R-:W-:Y:S02]  /*177c0*/  LOP3.LUT R188, R188, 0xfffffffe, RZ, 0xc0, !PT ;  /* 0xfffffffebcbc7812 */ /* 0x000fe400078ec0ff */
[-C--:B------:R-:W-:Y:S02]  /*177d0*/  ISETP.GE.AND P5, PT, R32, R192.reuse, PT ;  /* 0x000000c02000720c */ /* 0x080fe40003fa6270 */
[-C--:B------:R-:W-:Y:S02]  /*177e0*/  ISETP.GE.AND P4, PT, R29, R192.reuse, PT ;  /* 0x000000c01d00720c */ /* 0x080fe40003f86270 */
[----:B------:R-:W-:Y:S02]  /*177f0*/  FSEL R143, R42, -INF , !P3 ;  /* 0xff8000002a8f7808 */ /* 0x000fe40005800000 */
[----:B------:R-:W-:Y:S02]  /*17800*/  FSEL R141, R43, -INF , !P6 ;  /* 0xff8000002b8d7808 */ /* 0x000fe40007000000 */
[----:B------:R-:W-:Y:S02]  /*17810*/  FMNMX3.FTZ R0, R0, R147, R145, !PT ;  /* 0x0000009300007276 */ /* 0x000fe40007810091 */
[----:B------:R-:W-:Y:S02]  /*17820*/  FMNMX3.FTZ R2, R2, R139, R137, !PT ;  /* 0x0000008b02027276 */ /* 0x000fe40007810089 */
[-C--:B------:R-:W-:Y:S02]  /*17830*/  ISETP.GE.AND P2, PT, R28, R192.reuse, PT ;  /* 0x000000c01c00720c */ /* 0x080fe40003f46270 */
[-C--:B------:R-:W-:Y:S02]  /*17840*/  ISETP.GE.AND P3, PT, R24, R192.reuse, PT ;  /* 0x000000c01800720c */ /* 0x080fe40003f66270 */
[----:B------:R-:W-:Y:S02]  /*17850*/  @P0 LOP3.LUT R188, R188, 0x1, RZ, 0xfc, !PT ;  /* 0x00000001bcbc0812 */ /* 0x000fe400078efcff */
        /* <DEDUP_REMOVED lines=11> */
[C---:B------:R-:W-:Y:S02]  /*17910*/  LOP3.LUT P2, RZ, R188.reuse, 0x1, RZ, 0xc0, !PT ;  /* 0x00000001bcff7812 */ /* 0x040fe4000784c0ff */
[----:B------:R-:W-:Y:S02]  /*17920*/  LOP3.LUT P3, RZ, R188, 0x2, RZ, 0xc0, !PT ;  /* 0x00000002bcff7812 */ /* 0x000fe4000786c0ff */
        /* <DEDUP_REMOVED lines=16> */
[----:B------:R-:W-:Y:S02]  /*17a30*/  FSEL R67, R59, -INF , !P6 ;  /* 0xff8000003b437808 */ /* 0x000fe40007000000 */
[-C--:B------:R-:W-:Y:S01]  /*17a40*/  ISETP.GE.AND P5, PT, R118, R192.reuse, PT ;  /* 0x000000c07600720c */ /* 0x080fe20003fa6270 */
[----:B------:R-:W-:Y:S01]  /*17a50*/  LDSM.16.MT88.4 R56, [R161+0x6800] ;  /* 0x00680000a138783b */ /* 0x000fe20000004200 */
[----:B------:R-:W-:Y:S02]  /*17a60*/  FMNMX3.FTZ R0, R0, R113, R111, !PT ;  /* 0x0000007100007276 */ /* 0x000fe4000781006f */
[----:B------:R-:W-:Y:S02]  /*17a70*/  FSEL R64, R44, -INF , !P3 ;  /* 0xff8000002c407808 */ /* 0x000fe40005800000 */
[----:B------:R-:W-:Y:S02]  /*17a80*/  FMNMX3.FTZ R2, R2, R65, R66, !PT ;  /* 0x0000004102027276 */ /* 0x000fe40007810042 */
[----:B------:R-:W-:Y:S02]  /*17a90*/  FSEL R63, R63, -INF , !P2 ;  /* 0xff8000003f3f7808 */ /* 0x000fe40005000000 */
[-C--:B------:R-:W-:Y:S02]  /*17aa0*/  ISETP.GE.AND P0, PT, R62, R192.reuse, PT ;  /* 0x000000c03e00720c */ /* 0x080fe40003f06270 */
[----:B------:R-:W-:Y:S02]  /*17ab0*/  ISETP.GE.AND P1, PT, R45, R192, PT ;  /* 0x000000c02d00720c */ /* 0x000fe40003f26270 */
[----:B------:R-:W-:Y:S01]  /*17ac0*/  FSEL R61, R61, -INF , !P5 ;  /* 0xff8000003d3d7808 */ /* 0x000fe20006800000 */
[----:B------:R-:W-:Y:S01]  /*17ad0*/  LDSM.16.MT88.4 R44, [R160+0x6000] ;  /* 0x00600000a02c783b */ /* 0x000fe20000004200 */
        /* <DEDUP_REMOVED lines=43> */
[-C--:B------:R-:W-:Y:S01]  /*17d90*/  FFMA.FTZ R37, R37, R3.reuse, -R62 ;  /* 0x0000000325257223 */ /* 0x080fe2000001083e */
[-CC-:B------:R-:W-:Y:S01]  /*17da0*/  FFMA.FTZ R114, R155, R3.reuse, -R104.reuse ;  /* 0x000000039b727223 */ /* 0x180fe20000010868 */
[-C--:B------:R-:W-:Y:S07]  /*17db0*/  FFMA.FTZ R112, R151, R3.reuse, -R104 ;  /* 0x0000000397707223 */ /* 0x080fee0000010868 */
[----:B------:R-:W4:Y:S01]  /*17dc0*/  MUFU.EX2 R38, R8 ;  /* 0x0000000800267308 */ /* 0x000f220000000800 */
[-C--:B------:R-:W-:Y:S01]  /*17dd0*/  FFMA.FTZ R118, R147, R3.reuse, -R62 ;  /* 0x0000000393767223 */ /* 0x080fe2000001083e */
[-CC-:B------:R-:W-:Y:S01]  /*17de0*/  FFMA.FTZ R153, R153, R3.reuse, -R104.reuse ;  /* 0x0000000399997223 */ /* 0x180fe20000010868 */
[-C--:B------:R-:W-:Y:S07]  /*17df0*/  FFMA.FTZ R149, R149, R3.reuse, -R104 ;  /* 0x0000000395957223 */ /* 0x080fee0000010868 */
[----:B------:R-:W-:Y:S01]  /*17e00*/  MUFU.EX2 R110, R110 ;  /* 0x0000006e006e7308 */ /* 0x000fe20000000800 */
[-C--:B------:R-:W-:Y:S01]  /*17e10*/  FFMA.FTZ R145, R145, R3.reuse, -R62 ;  /* 0x0000000391917223 */ /* 0x080fe2000001083e */
[-CC-:B------:R-:W-:Y:S01]  /*17e20*/  FFMA.FTZ R120, R139, R3.reuse, -R104.reuse ;  /* 0x000000038b787223 */ /* 0x180fe20000010868 */
[-C--:B------:R-:W-:Y:S07]  /*17e30*/  FFMA.FTZ R122, R135, R3.reuse, -R104 ;  /* 0x00000003877a7223 */ /* 0x080fee0000010868 */
[----:B------:R-:W5:Y:S01]  /*17e40*/  MUFU.EX2 R108, R108 ;  /* 0x0000006c006c7308 */ /* 0x000f620000000800 */
[----:B------:R-:W-:Y:S01]  /*17e50*/  FFMA.FTZ R124, R131, R3, -R62 ;  /* 0x00000003837c7223 */ /* 0x000fe2000001083e */
[C---:B---3--:R-:W-:Y:S01]  /*17e60*/  FMUL.FTZ R4, R39.reuse, R96 ;  /* 0x0000006027047220 */ /* 0x048fe20000410000 */
[C---:B------:R-:W-:Y:S07]  /*17e70*/  FMUL.FTZ R5, R39.reuse, R97 ;  /* 0x0000006127057220 */ /* 0x040fee0000410000 */
[----:B------:R-:W3:Y:S01]  /*17e80*/  MUFU.EX2 R105, R105 ;  /* 0x0000006900697308 */ /* 0x000ee20000000800 */
[C---:B------:R-:W-:Y:S01]  /*17e90*/  FMUL.FTZ R9, R39.reuse, R93 ;  /* 0x0000005d27097220 */ /* 0x040fe20000410000 */
[C---:B----4-:R-:W-:Y:S01]  /*17ea0*/  FMUL.FTZ R6, R38.reuse, R98 ;  /* 0x0000006226067220 */ /* 0x050fe20000410000 */
[C---:B------:R-:W-:Y:S07]  /*17eb0*/  FMUL.FTZ R8, R39.reuse, R92 ;  /* 0x0000005c27087220 */ /* 0x040fee0000410000 */
[----:B------:R-:W-:Y:S01]  /*17ec0*/  MUFU.EX2 R117, R117 ;  /* 0x0000007500757308 */ /* 0x000fe20000000800 */
[C---:B------:R-:W-:Y:S01]  /*17ed0*/  FMUL.FTZ R10, R38.reuse, R94 ;  /* 0x0000005e260a7220 */ /* 0x040fe20000410000 */
[C---:B------:R-:W-:Y:S01]  /*17ee0*/  FMUL.FTZ R11, R38.reuse, R95 ;  /* 0x0000005f260b7220 */ /* 0x040fe20000410000 */
[C---:B------:R-:W-:Y:S07]  /*17ef0*/  FMUL.FTZ R17, R39.reuse, R85 ;  /* 0x0000005527117220 */ /* 0x040fee0000410000 */
[----:B------:R-:W4:Y:S01]  /*17f00*/  MUFU.EX2 R107, R107 ;  /* 0x0000006b006b7308 */ /* 0x000f220000000800 */
[----:B------:R-:W-:Y:S01]  /*17f10*/  FMUL.FTZ R18, R38, R86 ;  /* 0x0000005626127220 */ /* 0x000fe20000410000 */
[----:B-----5:R-:W-:Y:S01]  /*17f20*/  F2FP.F16.F32.PACK_AB R40, R108, R110 ;  /* 0x0000006e6c28723e */ /* 0x020fe200000000ff */
[C---:B------:R-:W-:Y:S07]  /*17f30*/  FMUL.FTZ R19, R38.reuse, R87 ;  /* 0x0000005726137220 */ /* 0x040fee0000410000 */
[----:B------:R-:W5:Y:S01]  /*17f40*/  MUFU.EX2 R103, R7 ;  /* 0x0000000700677308 */ /* 0x000f620000000800 */
[----:B------:R-:W-:Y:S01]  /*17f50*/  FMUL.FTZ R16, R39, R84 ;  /* 0x0000005427107220 */ /* 0x000fe20000410000 */
[----:B---3--:R-:W-:Y:S01]  /*17f60*/  F2FP.F16.F32.PACK_AB R42, R105, R106 ;  /* 0x0000006a692a723e */ /* 0x008fe200000000ff */
[----:B------:R-:W-:Y:S01]  /*17f70*/  LDSM.16.MT88.4 R92, [R166+0x9800] ;  /* 0x00980000a65c783b */ /* 0x000fe20000004200 */
[----:B------:R-:W-:Y:S01]  /*17f80*/  FMUL.FTZ R24, R39, R76 ;  /* 0x0000004c27187220 */ /* 0x000fe20000410000 */
[-C--:B------:R-:W-:Y:S01]  /*17f90*/  FFMA.FTZ R76, R49, R3.reuse, -R104 ;  /* 0x00000003314c7223 */ /* 0x080fe20000010868 */
[C---:B------:R-:W-:Y:S01]  /*17fa0*/  FMUL.FTZ R26, R38.reuse, R78 ;  /* 0x0000004e261a7220 */ /* 0x040fe20000410000 */
[-CC-:B------:R-:W-:Y:S01]  /*17fb0*/  FFMA.FTZ R78, R55, R3.reuse, -R62.reuse ;  /* 0x00000003374e7223 */ /* 0x180fe2000001083e */
[C---:B------:R-:W-:Y:S01]  /*17fc0*/  FMUL.FTZ R34, R38.reuse, R70 ;  /* 0x0000004626227220 */ /* 0x040fe20000410000 */
[----:B------:R-:W-:Y:S01]  /*17fd0*/  FFMA.FTZ R84, R143, R3, -R62 ;  /* 0x000000038f547223 */ /* 0x000fe2000001083e */
[----:B----4-:R-:W-:Y:S01]  /*17fe0*/  F2FP.F16.F32.PACK_AB R41, R107, R117 ;  /* 0x000000756b29723e */ /* 0x010fe200000000ff */
[----:B------:R-:W-:Y:S01]  /*17ff0*/  MUFU.EX2 R76, R76 ;  /* 0x0000004c004c7308 */ /* 0x000fe20000000800 */
[----:B------:R-:W-:Y:S01]  /*18000*/  FMUL.FTZ R25, R39, R77 ;  /* 0x0000004d27197220 */ /* 0x000fe20000410000 */
[----:B------:R-:W-:Y:S01]  /*18010*/  FFMA.FTZ R70, R223, R3, -R104 ;  /* 0x00000003df467223 */ /* 0x000fe20000010868 */
[----:B-----5:R-:W-:Y:S01]  /*18020*/  F2FP.F16.F32.PACK_AB R43, R103, R102 ;  /* 0x00000066672b723e */ /* 0x020fe200000000ff */
[C---:B------:R-:W-:Y:S06]  /*18030*/  FMUL.FTZ R7, R38.reuse, R99 ;  /* 0x0000006326077220 */ /* 0x040fec0000410000 */
[----:B------:R3:W-:Y:S01]  /*18040*/  MUFU.EX2 R77, R32 ;  /* 0x00000020004d7308 */ /* 0x0007e20000000800 */
[-CC-:B------:R-:W-:Y:S01]  /*18050*/  FFMA.FTZ R97, R201, R3.reuse, -R62.reuse ;  /* 0x00000003c9617223 */ /* 0x180fe2000001083e */
[-C--:B------:R-:W-:Y:S01]  /*18060*/  FFMA.FTZ R98, R179, R3.reuse, -R62 ;  /* 0x00000003b3627223 */ /* 0x080fe2000001083e */
[-CC-:B------:R-:W-:Y:S07]  /*18070*/  FFMA.FTZ R96, R209, R3.reuse, -R104.reuse ;  /* 0x00000003d1607223 */ /* 0x180fee0000010868 */
[----:B------:R-:W-:Y:S01]  /*18080*/  MUFU.EX2 R78, R78 ;  /* 0x0000004e004e7308 */ /* 0x000fe20000000800 */
[--C-:B------:R-:W-:Y:S01]  /*18090*/  FFMA.FTZ R99, R205, R3, -R104.reuse ;  /* 0x00000003cd637223 */ /* 0x100fe20000010868 */
[C---:B-1----:R-:W-:Y:S08]  /*180a0*/  HMMA.16816.F32 R4, R40.reuse, R12, R4 ;  /* 0x0000000c2804723c */ /* 0x042ff00000001804 */
[----:B------:R-:W-:Y:S01]  /*180b0*/  MUFU.EX2 R70, R70 ;  /* 0x0000004600467308 */ /* 0x000fe20000000800 */
[C---:B------:R-:W-:Y:S09]  /*180c0*/  FMUL.FTZ R12, R39.reuse, R88 ;  /* 0x00000058270c7220 */ /* 0x040ff20000410000 */
[----:B------:R-:W-:Y:S01]  /*180d0*/  MUFU.EX2 R97, R97 ;  /* 0x0000006100617308 */ /* 0x000fe20000000800 */
[C---:B------:R-:W-:Y:S01]  /*180e0*/  FMUL.FTZ R13, R39.reuse, R89 ;  /* 0x00000059270d7220 */ /* 0x040fe20000410000 */
[C---:B------:R-:W-:Y:S08]  /*180f0*/  HMMA.16816.F32 R8, R40.reuse, R14, R8 ;  /* 0x0000000e2808723c */ /* 0x040ff00000001808 */
[----:B------:R-:W-:Y:S01]  /*18100*/  MUFU.EX2 R98, R98 ;  /* 0x0000006200627308 */ /* 0x000fe20000000800 */
[C---:B------:R-:W-:Y:S01]  /*18110*/  FMUL.FTZ R14, R38.reuse, R90 ;  /* 0x0000005a260e7220 */ /* 0x040fe20000410000 */
[C---:B------:R-:W-:Y:S01]  /*18120*/  FMUL.FTZ R15, R38.reuse, R91 ;  /* 0x0000005b260f7220 */ /* 0x040fe20000410000 */
[----:B---3--:R-:W-:Y:S07]  /*18130*/  FMUL.FTZ R32, R39, R68 ;  /* 0x0000004427207220 */ /* 0x008fee0000410000 */
[----:B------:R1:W-:Y:S01]  /*18140*/  MUFU.EX2 R141, R84 ;  /* 0x00000054008d7308 */ /* 0x0003e20000000800 */
[-CC-:B------:R-:W-:Y:S01]  /*18150*/  FFMA.FTZ R68, R219, R3.reuse, -R104.reuse ;  /* 0x00000003db447223 */ /* 0x180fe20000010868 */
[-CC-:B------:R-:W-:Y:S01]  /*18160*/  FFMA.FTZ R91, R207, R3.reuse, -R104.reuse ;  /* 0x00000003cf5b7223 */ /* 0x180fe20000010868 */
[-CC-:B------:R-:W-:Y:S07]  /*18170*/  FFMA.FTZ R88, R203, R3.reuse, -R104.reuse ;  /* 0x00000003cb587223 */ /* 0x180fee0000010868 */
[----:B------:R-:W-:Y:S01]  /*18180*/  MUFU.EX2 R96, R96 ;  /* 0x0000006000607308 */ /* 0x000fe20000000800 */
[C---:B--2---:R-:W-:Y:S03]  /*18190*/  HMMA.16816.F32 R12, R40.reuse, R20, R12 ;  /* 0x00000014280c723c */ /* 0x044fe6000000180c */
[----:B------:R-:W-:Y:S01]  /*181a0*/  FMUL.FTZ R20, R39, R80 ;  /* 0x0000005027147220 */ /* 0x000fe20000410000 */
[--C-:B------:R-:W-:Y:S01]  /*181b0*/  FFMA.FTZ R80, R51, R3, -R104.reuse ;  /* 0x0000000333507223 */ /* 0x100fe20000010868 */
[----:B------:R-:W-:Y:S01]  /*181c0*/  FMUL.FTZ R21, R39, R81 ;  /* 0x0000005127157220 */ /* 0x000fe20000410000 */
[----:B------:R-:W2:Y:S01]  /*181d0*/  LDSM.16.MT88.4 R48, [R166+0x6800] ;  /* 0x00680000a630783b */ /* 0x000ea20000004200 */
[--C-:B------:R-:W-:Y:S01]  /*181e0*/  FFMA.FTZ R81, R27, R3, -R104.reuse ;  /* 0x000000031b517223 */ /* 0x100fe20000010868 */
[C---:B------:R-:W-:Y:S01]  /*181f0*/  HMMA.16816.F32 R16, R40.reuse, R22, R16 ;  /* 0x000000162810723c */ /* 0x040fe20000001810 */
[----:B------:R-:W-:Y:S02]  /*18200*/  MUFU.EX2 R68, R68 ;  /* 0x0000004400447308 */ /* 0x000fe40000000800 */
[C---:B------:R-:W-:Y:S01]  /*18210*/  FMUL.FTZ R22, R38.reuse, R82 ;  /* 0x0000005226167220 */ /* 0x040fe20000410000 */
[C---:B------:R-:W-:Y:S01]  /*18220*/  FMUL.FTZ R23, R38.reuse, R83 ;  /* 0x0000005326177220 */ /* 0x040fe20000410000 */
[----:B-1----:R-:W-:Y:S01]  /*18230*/  FFMA.FTZ R84, R115, R3, -R104 ;  /* 0x0000000373547223 */ /* 0x002fe20000010868 */
[C---:B------:R-:W-:Y:S01]  /*18240*/  FMUL.FTZ R27, R38.reuse, R79 ;  /* 0x0000004f261b7220 */ /* 0x040fe20000410000 */
[-CC-:B------:R-:W-:Y:S04]  /*18250*/  FFMA.FTZ R79, R53, R3.reuse, -R62.reuse ;  /* 0x00000003354f7223 */ /* 0x180fe8000001083e */
[----:B------:R-:W-:Y:S01]  /*18260*/  MUFU.EX2 R80, R80 ;  /* 0x0000005000507308 */ /* 0x000fe20000000800 */
[----:B------:R-:W1:Y:S01]  /*18270*/  LDSM.16.MT88.4 R52, [R162+0x6800] ;  /* 0x00680000a234783b */ /* 0x000e620000004200 */
[--C-:B------:R-:W-:Y:S01]  /*18280*/  FFMA.FTZ R82, R217, R3, -R62.reuse ;  /* 0x00000003d9527223 */ /* 0x100fe2000001083e */
[C---:B------:R-:W-:Y:S07]  /*18290*/  HMMA.16816.F32 R20, R40.reuse, R28, R20 ;  /* 0x0000001c2814723c */ /* 0x040fee0000001814 */
[----:B------:R-:W3:Y:S01]  /*182a0*/  MUFU.EX2 R81, R81 ;  /* 0x0000005100517308 */ /* 0x000ee20000000800 */
[C---:B------:R-:W-:Y:S01]  /*182b0*/  FMUL.FTZ R28, R39.reuse, R72 ;  /* 0x00000048271c7220 */ /* 0x040fe20000410000 */
[----:B------:R-:W-:Y:S01]  /*182c0*/  FMUL.FTZ R29, R39, R73 ;  /* 0x00000049271d7220 */ /* 0x000fe20000410000 */
[--C-:B------:R-:W-:Y:S07]  /*182d0*/  FFMA.FTZ R72, R35, R3, -R62.reuse ;  /* 0x0000000323487223 */ /* 0x100fee000001083e */
[----:B------:R4:W5:Y:S01]  /*182e0*/  MUFU.EX2 R73, R79 ;  /* 0x0000004f00497308 */ /* 0x0009620000000800 */
[C---:B------:R-:W-:Y:S01]  /*182f0*/  FMUL.FTZ R35, R38.reuse, R71 ;  /* 0x0000004726237220 */ /* 0x040fe20000410000 */
[C---:B------:R-:W-:Y:S08]  /*18300*/  HMMA.16816.F32 R24, R40.reuse, R30, R24 ;  /* 0x0000001e2818723c */ /* 0x040ff00000001818 */
[----:B------:R-:W-:Y:S01]  /*18310*/  MUFU.EX2 R82, R82 ;  /* 0x0000005200527308 */ /* 0x000fe20000000800 */
[C---:B------:R-:W-:Y:S01]  /*18320*/  FMUL.FTZ R31, R38.reuse, R75 ;  /* 0x0000004b261f7220 */ /* 0x040fe20000410000 */
[----:B------:R-:W-:Y:S01]  /*18330*/  FFMA.FTZ R75, R33, R3, -R62 ;  /* 0x00000003214b7223 */ /* 0x000fe2000001083e */
[----:B------:R-:W-:Y:S07]  /*18340*/  FMUL.FTZ R30, R38, R74 ;  /* 0x0000004a261e7220 */ /* 0x000fee0000410000 */
[----:B------:R-:W-:Y:S01]  /*18350*/  MUFU.EX2 R72, R72 ;  /* 0x0000004800487308 */ /* 0x000fe20000000800 */
[----:B------:R-:W-:Y:S01]  /*18360*/  FMUL.FTZ R33, R39, R69 ;  /* 0x0000004527217220 */ /* 0x000fe20000410000 */
[-C--:B------:R-:W-:Y:S01]  /*18370*/  FFMA.FTZ R71, R221, R3.reuse, -R104 ;  /* 0x00000003dd477223 */ /* 0x080fe20000010868 */
[-CC-:B------:R-:W-:Y:S07]  /*18380*/  FFMA.FTZ R83, R215, R3.reuse, -R62.reuse ;  /* 0x00000003d7537223 */ /* 0x180fee000001083e */
[----:B------:R-:W2:Y:S01]  /*18390*/  MUFU.EX2 R75, R75 ;  /* 0x0000004b004b7308 */ /* 0x000ea20000000800 */
[-C--:B------:R-:W-:Y:S01]  /*183a0*/  FFMA.FTZ R74, R213, R3.reuse, -R62 ;  /* 0x00000003d54a7223 */ /* 0x080fe2000001083e */
[C---:B------:R-:W-:Y:S08]  /*183b0*/  HMMA.16816.F32 R28, R40.reuse, R44, R28 ;  /* 0x0000002c281c723c */ /* 0x040ff0000000181c */
[----:B------:R-:W-:Y:S01]  /*183c0*/  MUFU.EX2 R71, R71 ;  /* 0x0000004700477308 */ /* 0x000fe20000000800 */
[-C--:B----4-:R-:W-:Y:S01]  /*183d0*/  FFMA.FTZ R79, R225, R3.reuse, -R104 ;  /* 0x00000003e14f7223 */ /* 0x090fe20000010868 */
[-CC-:B------:R-:W-:Y:S01]  /*183e0*/  FFMA.FTZ R69, R211, R3.reuse, -R62.reuse ;  /* 0x00000003d3457223 */ /* 0x180fe2000001083e */
[-CC-:B------:R-:W-:Y:S07]  /*183f0*/  FFMA.FTZ R90, R159, R3.reuse, -R62.reuse ;  /* 0x000000039f5a7223 */ /* 0x180fee000001083e */
[----:B------:R-:W-:Y:S01]  /*18400*/  MUFU.EX2 R83, R83 ;  /* 0x0000005300537308 */ /* 0x000fe20000000800 */
[-CC-:B------:R-:W-:Y:S01]  /*18410*/  FFMA.FTZ R89, R157, R3.reuse, -R62.reuse ;  /* 0x000000039d597223 */ /* 0x180fe2000001083e */
[----:B------:R-:W-:Y:S01]  /*18420*/  HMMA.16816.F32 R32, R40, R46, R32 ;  /* 0x0000002e2820723c */ /* 0x000fe20000001820 */
[----:B------:R-:W4:Y:S07]  /*18430*/  LDSM.16.MT88.4 R44, [R160+0x6800] ;  /* 0x00680000a02c783b */ /* 0x000f2e0000004200 */
[----:B------:R-:W4:Y:S01]  /*18440*/  MUFU.EX2 R79, R79 ;  /* 0x0000004f004f7308 */ /* 0x000f220000000800 */
[----:B---3--:R-:W-:Y:S01]  /*18450*/  F2FP.F16.F32.PACK_AB R40, R81, R80 ;  /* 0x000000505128723e */ /* 0x008fe200000000ff */
[--C-:B------:R-:W-:Y:S01]  /*18460*/  FFMA.FTZ R126, R127, R3, -R62.reuse ;  /* 0x000000037f7e7223 */ /* 0x100fe2000001083e */
[----:B------:R-:W-:Y:S07]  /*18470*/  F2FP.F16.F32.PACK_AB R42, R76, R77 ;  /* 0x0000004d4c2a723e */ /* 0x000fee00000000ff */
[----:B------:R-:W-:Y:S01]  /*18480*/  MUFU.EX2 R74, R74 ;  /* 0x0000004a004a7308 */ /* 0x000fe20000000800 */
[----:B-----5:R-:W-:Y:S01]  /*18490*/  F2FP.F16.F32.PACK_AB R41, R73, R78 ;  /* 0x0000004e4929723e */ /* 0x020fe200000000ff */
[-C--:B------:R-:W-:Y:S01]  /*184a0*/  FFMA.FTZ R125, R125, R3.reuse, -R62 ;  /* 0x000000037d7d7223 */ /* 0x080fe2000001083e */
[----:B--2---:R-:W-:Y:S07]  /*184b0*/  F2FP.F16.F32.PACK_AB R43, R75, R72 ;  /* 0x000000484b2b723e */ /* 0x004fee00000000ff */
[----:B------:R-:W2:Y:S01]  /*184c0*/  MUFU.EX2 R69, R69 ;  /* 0x0000004500457308 */ /* 0x000ea20000000800 */
[-CC-:B------:R-:W-:Y:S01]  /*184d0*/  FFMA.FTZ R137, R137, R3.reuse, -R104.reuse ;  /* 0x0000000389897223 */ /* 0x180fe20000010868 */
[-C--:B------:R-:W-:Y:S01]  /*184e0*/  FFMA.FTZ R133, R133, R3.reuse, -R104 ;  /* 0x0000000385857223 */ /* 0x080fe20000010868 */
[-C--:B------:R-:W-:Y:S07]  /*184f0*/  FFMA.FTZ R129, R129, R3.reuse, -R62 ;  /* 0x0000000381817223 */ /* 0x080fee000001083e */
[----:B------:R-:W3:Y:S01]  /*18500*/  MUFU.EX2 R91, R91 ;  /* 0x0000005b005b7308 */ /* 0x000ee20000000800 */
[-CC-:B------:R-:W-:Y:S01]  /*18510*/  FFMA.FTZ R128, R121, R3.reuse, -R104.reuse ;  /* 0x0000000379807223 */ /* 0x180fe20000010868 */
[C---:B------:R-:W-:Y:S08]  /*18520*/  HMMA.16816.F32 R4, R40.reuse, R48, R4 ;  /* 0x000000302804723c */ /* 0x040ff00000001804 */
[----:B------:R-:W-:Y:S01]  /*18530*/  MUFU.EX2 R99, R99 ;  /* 0x0000006300637308 */ /* 0x000fe20000000800 */
[-C--:B------:R-:W-:Y:S01]  /*18540*/  FFMA.FTZ R119, R119, R3.reuse, -R104 ;  /* 0x0000000377777223 */ /* 0x080fe20000010868 */
[-CC-:B------:R-:W-:Y:S01]  /*18550*/  FFMA.FTZ R111, R111, R3.reuse, -R62.reuse ;  /* 0x000000036f6f7223 */ /* 0x180fe2000001083e */
[----:B------:R-:W-:Y:S07]  /*18560*/  FFMA.FTZ R109, R109, R3, -R62 ;  /* 0x000000036d6d7223 */ /* 0x000fee000001083e */
[----:B------:R-:W5:Y:S01]  /*18570*/  MUFU.EX2 R88, R88 ;  /* 0x0000005800587308 */ /* 0x000f620000000800 */
[----:B------:R-:W-:Y:S01]  /*18580*/  FFMA.FTZ R117, R38, R199, R117 ;  /* 0x000000c726757223 */ /* 0x000fe20000010075 */
[C---:B------:R-:W-:Y:S01]  /*18590*/  HMMA.16816.F32 R8, R40.reuse, R50, R8 ;  /* 0x000000322808723c */ /* 0x040fe20000001808 */
[----:B------:R-:W3:Y:S07]  /*185a0*/  LDSM.16.MT88.4 R48, [R166+0x7000] ;  /* 0x00700000a630783b */ /* 0x000eee0000004200 */
[----:B------:R-:W-:Y:S01]  /*185b0*/  MUFU.EX2 R90, R90 ;  /* 0x0000005a005a7308 */ /* 0x000fe20000000800 */
[----:B------:R-:W-:Y:S01]  /*185c0*/  FADD.FTZ R117, R107, R117 ;  /* 0x000000756b757221 */ /* 0x000fe20000010000 */
[-CC-:B------:R-:W-:Y:S01]  /*185d0*/  FFMA.FTZ R65, R65, R3.reuse, -R104.reuse ;  /* 0x0000000341417223 */ /* 0x180fe20000010868 */
[-C--:B------:R-:W-:Y:S07]  /*185e0*/  FFMA.FTZ R63, R63, R3.reuse, -R104 ;  /* 0x000000033f3f7223 */ /* 0x080fee0000010868 */
[----:B------:R-:W5:Y:S01]  /*185f0*/  MUFU.EX2 R89, R89 ;  /* 0x0000005900597308 */ /* 0x000f620000000800 */
[----:B------:R-:W-:Y:S01]  /*18600*/  FADD.FTZ R102, R102, R117 ;  /* 0x0000007566667221 */ /* 0x000fe20000010000 */
[C---:B-1----:R-:W-:Y:S08]  /*18610*/  HMMA.16816.F32 R12, R40.reuse, R52, R12 ;  /* 0x00000034280c723c */ /* 0x042ff0000000180c */
[----:B------:R-:W-:Y:S01]  /*18620*/  MUFU.EX2 R114, R114 ;  /* 0x0000007200727308 */ /* 0x000fe20000000800 */
[----:B------:R-:W-:Y:S01]  /*18630*/  FADD.FTZ R103, R103, R102 ;  /* 0x0000006667677221 */ /* 0x000fe20000010000 */
[-CC-:B------:R-:W-:Y:S01]  /*18640*/  FFMA.FTZ R61, R61, R3.reuse, -R62.reuse ;  /* 0x000000033d3d7223 */ /* 0x180fe2000001083e */
[-C--:B------:R-:W-:Y:S07]  /*18650*/  FFMA.FTZ R60, R60, R3.reuse, -R62 ;  /* 0x000000033c3c7223 */ /* 0x080fee000001083e */
[----:B------:R-:W1:Y:S01]  /*18660*/  MUFU.EX2 R151, R153 ;  /* 0x0000009900977308 */ /* 0x000e620000000800 */
[----:B------:R-:W-:Y:S01]  /*18670*/  FADD.FTZ R78, R78, R103 ;  /* 0x000000674e4e7221 */ /* 0x000fe20000010000 */
[C---:B------:R-:W-:Y:S01]  /*18680*/  HMMA.16816.F32 R16, R40.reuse, R54, R16 ;  /* 0x000000362810723c */ /* 0x040fe20000001810 */
[----:B------:R-:W5:Y:S07]  /*18690*/  LDSM.16.MT88.4 R52, [R162+0x7000] ;  /* 0x00700000a234783b */ /* 0x000f6e0000004200 */
[----:B------:R-:W-:Y:S01]  /*186a0*/  MUFU.EX2 R112, R112 ;  /* 0x0000007000707308 */ /* 0x000fe20000000800 */
[----:B------:R-:W-:Y:S01]  /*186b0*/  FADD.FTZ R73, R73, R78 ;  /* 0x0000004e49497221 */ /* 0x000fe20000010000 */
[----:B------:R-:W-:Y:S01]  /*186c0*/  FFMA.FTZ R110, R39, R198, R110 ;  /* 0x000000c6276e7223 */ /* 0x000fe2000001006e */
[----:B------:R-:W-:Y:S07]  /*186d0*/  FFMA.FTZ R39, R123, R3, -R104 ;  /* 0x000000037b277223 */ /* 0x000fee0000010868 */
[----:B------:R-:W1:Y:S01]  /*186e0*/  MUFU.EX2 R147, R149 ;  /* 0x0000009500937308 */ /* 0x000e620000000800 */
[----:B------:R-:W-:Y:S01]  /*186f0*/  FADD.FTZ R72, R72, R73 ;  /* 0x0000004948487221 */ /* 0x000fe20000010000 */
[C---:B------:R-:W-:Y:S08]  /*18700*/  HMMA.16816.F32 R20, R40.reuse, R56, R20 ;  /* 0x000000382814723c */ /* 0x040ff00000001814 */
[----:B------:R-:W-:Y:S01]  /*18710*/  MUFU.EX2 R118, R118 ;  /* 0x0000007600767308 */ /* 0x000fe20000000800 */
[----:B------:R-:W-:Y:S01]  /*18720*/  FADD.FTZ R75, R75, R72 ;  /* 0x000000484b4b7221 */ /* 0x000fe20000010000 */
[----:B------:R-:W-:Y:S01]  /*18730*/  ISETP.GT.AND P0, PT, R195, R176, PT ;  /* 0x000000b0c300720c */ /* 0x000fe20003f04270 */
[----:B------:R-:W-:Y:S07]  /*18740*/  IMAD.MOV.U32 R103, RZ, RZ, R0 ;  /* 0x000000ffff677224 */ /* 0x000fee00078e0000 */
[----:B------:R-:W1:Y:S01]  /*18750*/  MUFU.EX2 R143, R145 ;  /* 0x00000091008f7308 */ /* 0x000e620000000800 */
[----:B------:R-:W-:Y:S01]  /*18760*/  IMAD.MOV.U32 R102, RZ, RZ, R2 ;  /* 0x000000ffff667224 */ /* 0x000fe200078e0002 */
[C---:B------:R-:W-:Y:S01]  /*18770*/  HMMA.16816.F32 R24, R40.reuse, R58, R24 ;  /* 0x0000003a2818723c */ /* 0x040fe20000001818 */
[----:B------:R-:W1:Y:S07]  /*18780*/  LDSM.16.MT88.4 R56, [R161+0x7000] ;  /* 0x00700000a138783b */ /* 0x000e6e0000004200 */
[----:B------:R-:W1:Y:S10]  /*18790*/  MUFU.EX2 R116, R116 ;  /* 0x0000007400747308 */ /* 0x000e740000000800 */
[----:B------:R-:W-:Y:S01]  /*187a0*/  MUFU.EX2 R120, R120 ;  /* 0x0000007800787308 */ /* 0x000fe20000000800 */
[C---:B----4-:R-:W-:Y:S09]  /*187b0*/  HMMA.16816.F32 R28, R40.reuse, R44, R28 ;  /* 0x0000002c281c723c */ /* 0x050ff2000000181c */
[----:B------:R-:W4:Y:S10]  /*187c0*/  MUFU.EX2 R135, R137 ;  /* 0x0000008900877308 */ /* 0x000f340000000800 */
[----:B------:R-:W-:Y:S01]  /*187d0*/  MUFU.EX2 R122, R122 ;  /* 0x0000007a007a7308 */ /* 0x000fe20000000800 */
[----:B------:R-:W-:Y:S01]  /*187e0*/  HMMA.16816.F32 R32, R40, R46, R32 ;  /* 0x0000002e2820723c */ /* 0x000fe20000001820 */
[----:B------:R-:W4:Y:S08]  /*187f0*/  LDSM.16.MT88.4 R44, [R160+0x7000] ;  /* 0x00700000a02c783b */ /* 0x000f300000004200 */
[----:B------:R-:W4:Y:S01]  /*18800*/  MUFU.EX2 R131, R133 ;  /* 0x0000008500837308 */ /* 0x000f220000000800 */
[----:B------:R-:W-:Y:S02]  /*18810*/  F2FP.F16.F32.PACK_AB R40, R70, R79 ;  /* 0x0000004f4628723e */ /* 0x000fe400000000ff */
[----:B------:R-:W-:Y:S07]  /*18820*/  F2FP.F16.F32.PACK_AB R42, R68, R71 ;  /* 0x00000047442a723e */ /* 0x000fee00000000ff */
[----:B------:R-:W-:Y:S01]  /*18830*/  MUFU.EX2 R124, R124 ;  /* 0x0000007c007c7308 */ /* 0x000fe20000000800 */
[----:B------:R-:W-:Y:S01]  /*18840*/  F2FP.F16.F32.PACK_AB R41, R83, R82 ;  /* 0x000000525329723e */ /* 0x000fe200000000ff */
[----:B------:R-:W-:Y:S01]  /*18850*/  FADD.FTZ R82, R82, R75 ;  /* 0x0000004b52527221 */ /* 0x000fe20000010000 */
[----:B--2---:R-:W-:Y:S07]  /*18860*/  F2FP.F16.F32.PACK_AB R43, R69, R74 ;  /* 0x0000004a452b723e */ /* 0x004fee00000000ff */
[----:B------:R-:W2:Y:S01]  /*18870*/  MUFU.EX2 R127, R129 ;  /* 0x00000081007f7308 */ /* 0x000ea20000000800 */
[----:B------:R-:W-:Y:S09]  /*18880*/  FADD.FTZ R83, R83, R82 ;  /* 0x0000005253537221 */ /* 0x000ff20000010000 */
[----:B------:R-:W-:Y:S01]  /*18890*/  MUFU.EX2 R126, R126 ;  /* 0x0000007e007e7308 */ /* 0x000fe20000000800 */
[C---:B---3--:R-:W-:Y:S09]  /*188a0*/  HMMA.16816.F32 R4, R40.reuse, R48, R4 ;  /* 0x000000302804723c */ /* 0x048ff20000001804 */
[----:B------:R-:W3:Y:S01]  /*188b0*/  MUFU.EX2 R125, R125 ;  /* 0x0000007d007d7308 */ /* 0x000ee20000000800 */
[----:B------:R-:W-:Y:S09]  /*188c0*/  FADD.FTZ R74, R74, R83 ;  /* 0x000000534a4a7221 */ /* 0x000ff20000010000 */
[----:B------:R-:W-:Y:S01]  /*188d0*/  MUFU.EX2 R39, R39 ;  /* 0x0000002700277308 */ /* 0x000fe20000000800 */
[----:B------:R-:W-:Y:S01]  /*188e0*/  FADD.FTZ R74, R69, R74 ;  /* 0x0000004a454a7221 */ /* 0x000fe20000010000 */
[C---:B------:R-:W-:Y:S01]  /*188f0*/  HMMA.16816.F32 R8, R40.reuse, R50, R8 ;  /* 0x000000322808723c */ /* 0x040fe20000001808 */
[----:B------:R-:W2:Y:S07]  /*18900*/  LDSM.16.MT88.4 R48, [R166+0x7800] ;  /* 0x00780000a630783b */ /* 0x000eae0000004200 */
[----:B------:R-:W3:Y:S10]  /*18910*/  MUFU.EX2 R128, R128 ;  /* 0x0000008000807308 */ /* 0x000ef40000000800 */
[----:B------:R-:W-:Y:S01]  /*18920*/  MUFU.EX2 R115, R119 ;  /* 0x0000007700737308 */ /* 0x000fe20000000800 */
[C---:B-----5:R-:W-:Y:S09]  /*18930*/  HMMA.16816.F32 R12, R40.reuse, R52, R12 ;  /* 0x00000034280c723c */ /* 0x060ff2000000180c */
[----:B------:R-:W-:Y:S01]  /*18940*/  MUFU.EX2 R38, R111 ;  /* 0x0000006f00267308 */ /* 0x000fe20000000800 */
[C---:B------:R-:W-:Y:S01]  /*18950*/  HMMA.16816.F32 R16, R40.reuse, R54, R16 ;  /* 0x000000362810723c */ /* 0x040fe20000001810 */
[----:B------:R-:W5:Y:S07]  /*18960*/  LDSM.16.MT88.4 R52, [R162+0x7800] ;  /* 0x00780000a234783b */ /* 0x000f6e0000004200 */
        /* <DEDUP_REMOVED lines=13> */
[C---:B-----5:R-:W-:Y:S08]  /*18a40*/  HMMA.16816.F32 R12, R40.reuse, R52, R12 ;  /* 0x00000034280c723c */ /* 0x060ff0000000180c */
        /* <DEDUP_REMOVED lines=27> */
[----:B---3--:R-:W-:Y:S07]  /*18c00*/  F2FP.F16.F32.PACK_AB R43, R125, R126 ;  /* 0x0000007e7d2b723e */ /* 0x008fee00000000ff */
[C---:B--2---:R-:W-:Y:S08]  /*18c10*/  HMMA.16816.F32 R4, R40.reuse, R48, R4 ;  /* 0x000000302804723c */ /* 0x044ff00000001804 */
[C---:B------:R-:W-:Y:S01]  /*18c20*/  HMMA.16816.F32 R8, R40.reuse, R50, R8 ;  /* 0x000000322808723c */ /* 0x040fe20000001808 */
[----:B------:R-:W2:Y:S07]  /*18c30*/  LDSM.16.MT88.4 R48, [R166+0x9000] ;  /* 0x00900000a630783b */ /* 0x000eae0000004200 */
[C---:B-----5:R-:W-:Y:S08]  /*18c40*/  HMMA.16816.F32 R12, R40.reuse, R52, R12 ;  /* 0x00000034280c723c */ /* 0x060ff0000000180c */
[C---:B------:R-:W-:Y:S01]  /*18c50*/  HMMA.16816.F32 R16, R40.reuse, R54, R16 ;  /* 0x000000362810723c */ /* 0x040fe20000001810 */
[----:B------:R-:W3:Y:S07]  /*18c60*/  LDSM.16.MT88.4 R52, [R162+0x9000] ;  /* 0x00900000a234783b */ /* 0x000eee0000004200 */
[C---:B-1----:R-:W-:Y:S01]  /*18c70*/  HMMA.16816.F32 R20, R40.reuse, R56, R20 ;  /* 0x000000382814723c */ /* 0x042fe20000001814 */
[----:B------:R1:W5:Y:S02]  /*18c80*/  MUFU.EX2 R56, R84 ;  /* 0x0000005400387308 */ /* 0x0003640000000800 */
[-CC-:B------:R-:W-:Y:S05]  /*18c90*/  FFMA.FTZ R57, R113, R3.reuse, -R62.reuse ;  /* 0x0000000371397223 */ /* 0x180fea000001083e */
[C---:B------:R-:W-:Y:S03]  /*18ca0*/  HMMA.16816.F32 R24, R40.reuse, R58, R24 ;  /* 0x0000003a2818723c */ /* 0x040fe60000001818 */
[----:B------:R-:W2:Y:S01]  /*18cb0*/  MUFU.EX2 R57, R57 ;  /* 0x0000003900397308 */ /* 0x000ea20000000800 */
[-CC-:B------:R-:W-:Y:S01]  /*18cc0*/  FFMA.FTZ R59, R67, R3.reuse, -R62.reuse ;  /* 0x00000003433b7223 */ /* 0x180fe2000001083e */
[----:B------:R-:W-:Y:S08]  /*18cd0*/  FFMA.FTZ R62, R36, R3, -R62 ;  /* 0x00000003243e7223 */ /* 0x000ff0000001083e */
[----:B------:R-:W-:Y:S01]  /*18ce0*/  MUFU.EX2 R58, R109 ;  /* 0x0000006d003a7308 */ /* 0x000fe20000000800 */
[----:B------:R-:W-:Y:S01]  /*18cf0*/  FADD.FTZ R67, R108, R110 ;  /* 0x0000006e6c437221 */ /* 0x000fe20000010000 */
[----:B-1----:R-:W-:Y:S01]  /*18d00*/  LDSM.16.MT88.4 R84, [R162+0x9800] ;  /* 0x00980000a254783b */ /* 0x002fe20000004200 */
[C---:B----4-:R-:W-:Y:S07]  /*18d10*/  HMMA.16816.F32 R28, R40.reuse, R44, R28 ;  /* 0x0000002c281c723c */ /* 0x050fee000000181c */
[----:B------:R-:W1:Y:S01]  /*18d20*/  MUFU.EX2 R59, R59 ;  /* 0x0000003b003b7308 */ /* 0x000e620000000800 */
[----:B------:R-:W-:Y:S09]  /*18d30*/  FADD.FTZ R106, R106, R67 ;  /* 0x000000436a6a7221 */ /* 0x000ff20000010000 */
[----:B------:R-:W-:Y:S01]  /*18d40*/  MUFU.EX2 R36, R37 ;  /* 0x0000002500247308 */ /* 0x000fe20000000800 */
[----:B------:R-:W-:Y:S01]  /*18d50*/  FADD.FTZ R105, R105, R106 ;  /* 0x0000006a69697221 */ /* 0x000fe20000010000 */
[----:B------:R-:W-:Y:S01]  /*18d60*/  HMMA.16816.F32 R32, R40, R46, R32 ;  /* 0x0000002e2820723c */ /* 0x000fe20000001820 */
[----:B------:R-:W4:Y:S07]  /*18d70*/  LDSM.16.MT88.4 R44, [R161+0x9000] ;  /* 0x00900000a12c783b */ /* 0x000f2e0000004200 */
[----:B------:R-:W4:Y:S01]  /*18d80*/  MUFU.EX2 R199, R62 ;  /* 0x0000003e00c77308 */ /* 0x000f220000000800 */
[----:B------:R-:W-:Y:S01]  /*18d90*/  F2FP.F16.F32.PACK_AB R40, R128, R39 ;  /* 0x000000278028723e */ /* 0x000fe200000000ff */
[----:B------:R-:W-:Y:S01]  /*18da0*/  FADD.FTZ R80, R80, R105 ;  /* 0x0000006950507221 */ /* 0x000fe20000010000 */
[----:B-----5:R-:W-:Y:S02]  /*18db0*/  F2FP.F16.F32.PACK_AB R42, R56, R115 ;  /* 0x00000073382a723e */ /* 0x020fe400000000ff */
[----:B--2---:R-:W-:Y:S01]  /*18dc0*/  F2FP.F16.F32.PACK_AB R41, R38, R57 ;  /* 0x000000392629723e */ /* 0x004fe200000000ff */
[----:B------:R-:W-:Y:S01]  /*18dd0*/  FADD.FTZ R80, R81, R80 ;  /* 0x0000005051507221 */ /* 0x000fe20000010000 */
[----:B-1----:R-:W-:Y:S03]  /*18de0*/  F2FP.F16.F32.PACK_AB R43, R59, R58 ;  /* 0x0000003a3b2b723e */ /* 0x002fe600000000ff */
[----:B------:R-:W-:Y:S04]  /*18df0*/  FADD.FTZ R77, R77, R80 ;  /* 0x000000504d4d7221 */ /* 0x000fe80000010000 */
[C---:B------:R-:W-:Y:S03]  /*18e00*/  HMMA.16816.F32 R4, R40.reuse, R48, R4 ;  /* 0x000000302804723c */ /* 0x040fe60000001804 */
[----:B------:R-:W-:Y:S04]  /*18e10*/  FADD.FTZ R76, R76, R77 ;  /* 0x0000004d4c4c7221 */ /* 0x000fe80000010000 */
[----:B------:R-:W-:Y:S01]  /*18e20*/  FADD.FTZ R79, R79, R76 ;  /* 0x0000004c4f4f7221 */ /* 0x000fe20000010000 */
[C---:B------:R-:W-:Y:S01]  /*18e30*/  HMMA.16816.F32 R8, R40.reuse, R50, R8 ;  /* 0x000000322808723c */ /* 0x040fe20000001808 */
[----:B------:R-:W1:Y:S02]  /*18e40*/  LDSM.16.MT88.4 R48, [R160+0x9000] ;  /* 0x00900000a030783b */ /* 0x000e640000004200 */
[----:B------:R-:W-:Y:S04]  /*18e50*/  FADD.FTZ R70, R70, R79 ;  /* 0x0000004f46467221 */ /* 0x000fe80000010000 */
[----:B------:R-:W-:Y:S01]  /*18e60*/  FADD.FTZ R71, R71, R70 ;  /* 0x0000004647477221 */ /* 0x000fe20000010000 */
[C---:B---3--:R-:W-:Y:S01]  /*18e70*/  HMMA.16816.F32 R12, R40.reuse, R52, R12 ;  /* 0x00000034280c723c */ /* 0x048fe2000000180c */
[----:B------:R-:W2:Y:S01]  /*18e80*/  LDSM.16.MT88.4 R76, [R161+0x9800] ;  /* 0x00980000a14c783b */ /* 0x000ea20000004200 */
[----:B------:R-:W-:Y:S01]  /*18e90*/  MUFU.EX2 R52, R65 ;  /* 0x0000004100347308 */ /* 0x000fe20000000800 */
[----:B------:R-:W-:Y:S01]  /*18ea0*/  FADD.FTZ R71, R68, R71 ;  /* 0x0000004744477221 */ /* 0x000fe20000010000 */
[-CC-:B------:R-:W-:Y:S01]  /*18eb0*/  FFMA.FTZ R53, R66, R3.reuse, -R104.reuse ;  /* 0x0000000342357223 */ /* 0x180fe20000010868 */
[----:B------:R-:W-:Y:S07]  /*18ec0*/  FFMA.FTZ R104, R64, R3, -R104 ;  /* 0x0000000340687223 */ /* 0x000fee0000010868 */
[----:B------:R-:W-:Y:S01]  /*18ed0*/  MUFU.EX2 R3, R60 ;  /* 0x0000003c00037308 */ /* 0x000fe20000000800 */
[C---:B------:R-:W-:Y:S09]  /*18ee0*/  HMMA.16816.F32 R16, R40.reuse, R54, R16 ;  /* 0x000000362810723c */ /* 0x040ff20000001810 */
[----:B------:R-:W3:Y:S01]  /*18ef0*/  MUFU.EX2 R53, R53 ;  /* 0x0000003500357308 */ /* 0x000ee20000000800 */
[----:B------:R-:W-:Y:S01]  /*18f00*/  FADD.FTZ R96, R96, R71 ;  /* 0x0000004760607221 */ /* 0x000fe20000010000 */
[----:B----4-:R-:W-:Y:S08]  /*18f10*/  F2FP.F16.F32.PACK_AB R71, R199, R36 ;  /* 0x00000024c747723e */ /* 0x010ff000000000ff */
[----:B------:R-:W-:Y:S01]  /*18f20*/  MUFU.EX2 R54, R63 ;  /* 0x0000003f00367308 */ /* 0x000fe20000000800 */
[C---:B------:R-:W-:Y:S03]  /*18f30*/  HMMA.16816.F32 R20, R40.reuse, R44, R20 ;  /* 0x0000002c2814723c */ /* 0x040fe60000001814 */
[----:B------:R-:W-:Y:S01]  /*18f40*/  FADD.FTZ R96, R91, R96 ;  /* 0x000000605b607221 */ /* 0x000fe20000010000 */
[----:B------:R-:W-:Y:S05]  /*18f50*/  FADD.FTZ R45, R97, R74 ;  /* 0x0000004a612d7221 */ /* 0x000fea0000010000 */
[----:B------:R-:W4:Y:S01]  /*18f60*/  MUFU.EX2 R55, R104 ;  /* 0x0000006800377308 */ /* 0x000f220000000800 */
[----:B------:R-:W-:Y:S01]  /*18f70*/  FADD.FTZ R99, R99, R96 ;  /* 0x0000006063637221 */ /* 0x000fe20000010000 */
[C---:B------:R-:W-:Y:S08]  /*18f80*/  HMMA.16816.F32 R24, R40.reuse, R46, R24 ;  /* 0x0000002e2818723c */ /* 0x040ff00000001818 */
[----:B------:R-:W5:Y:S01]  /*18f90*/  MUFU.EX2 R44, R61 ;  /* 0x0000003d002c7308 */ /* 0x000f620000000800 */
[----:B---3--:R-:W-:Y:S01]  /*18fa0*/  F2FP.F16.F32.PACK_AB R68, R53, R52 ;  /* 0x000000343544723e */ /* 0x008fe200000000ff */
[----:B------:R-:W-:Y:S01]  /*18fb0*/  FADD.FTZ R45, R98, R45 ;  /* 0x0000002d622d7221 */ /* 0x000fe20000010000 */
[----:B------:R-:W-:Y:S03]  /*18fc0*/  FADD.FTZ R37, R88, R99 ;  /* 0x0000006358257221 */ /* 0x000fe60000010000 */
[----:B------:R-:W-:Y:S01]  /*18fd0*/  FADD.FTZ R90, R90, R45 ;  /* 0x0000002d5a5a7221 */ /* 0x000fe20000010000 */
[C---:B-1----:R-:W-:Y:S03]  /*18fe0*/  HMMA.16816.F32 R28, R40.reuse, R48, R28 ;  /* 0x00000030281c723c */ /* 0x042fe6000000181c */
[----:B----4-:R-:W-:Y:S01]  /*18ff0*/  F2FP.F16.F32.PACK_AB R70, R55, R54 ;  /* 0x000000363746723e */ /* 0x010fe200000000ff */
[----:B------:R-:W-:Y:S01]  /*19000*/  FADD.FTZ R89, R89, R90 ;  /* 0x0000005a59597221 */ /* 0x000fe20000010000 */
[----:B------:R-:W-:Y:S01]  /*19010*/  FADD.FTZ R114, R114, R37 ;  /* 0x0000002572727221 */ /* 0x000fe20000010000 */
[----:B-----5:R-:W-:Y:S02]  /*19020*/  F2FP.F16.F32.PACK_AB R69, R3, R44 ;  /* 0x0000002c0345723e */ /* 0x020fe400000000ff */
[----:B------:R-:W-:Y:S03]  /*19030*/  HMMA.16816.F32 R32, R40, R50, R32 ;  /* 0x000000322820723c */ /* 0x000fe60000001820 */
[----:B------:R-:W-:Y:S01]  /*19040*/  FADD.FTZ R40, R118, R89 ;  /* 0x0000005976287221 */ /* 0x000fe20000010000 */
[----:B------:R-:W-:Y:S03]  /*19050*/  FADD.FTZ R151, R151, R114 ;  /* 0x0000007297977221 */ /* 0x000fe60000010000 */
        /* <DEDUP_REMOVED lines=39> */
.L_x_11034:
        /* <DEDUP_REMOVED lines=10> */
.L_x_11049:
        /* <DEDUP_REMOVED lines=126> */
.L_x_11044:
[----:B------:R-:W-:Y:S05]  /*19b50*/  BSYNC.RECONVERGENT B0 ;  /* 0x0000000000007941 */ /* 0x000fea0003800200 */
.L_x_11043:
        /* <DEDUP_REMOVED lines=36> */
[----:B-1----:R-:W-:Y:S05]  /*19da0*/  @P0 RET.REL.NODEC R182 `(_ZN5flash24flash_fwd_splitkv_kernelI23Flash_fwd_kernel_traitsILi64ELi64ELi128ELi4ELb0ELb0EN7cutlass6half_tE19Flash_kernel_traitsILi64ELi64ELi128ELi4ES3_EELb0ELb1ELb0ELb0ELb0ELb0ELb1ELb1EEEvNS_16Flash_fwd_paramsE) ;  /* 0xfffffe60b6940950 */ /* 0x002fea0003c3ffff */
[----:B------:R-:W-:Y:S01]  /*19db0*/  MOV R183, 0x0 ;  /* 0x0000000000b77802 */ /* 0x000fe20000000f00 */
[----:B------:R1:W-:Y:S03]  /*19dc0*/  ST.E.128 desc[UR4][R36.64+0x3800], R4 ;  /* 0x0038000424007985 */ /* 0x0003e6000c101d04 */
[----:B-1----:R-:W-:Y:S05]  /*19dd0*/  RET.REL.NODEC R182 `(_ZN5flash24flash_fwd_splitkv_kernelI23Flash_fwd_kernel_traitsILi64ELi64ELi128ELi4ELb0ELb0EN7cutlass6half_tE19Flash_kernel_traitsILi64ELi64ELi128ELi4ES3_EELb0ELb1ELb0ELb0ELb0ELb0ELb1ELb1EEEvNS_16Flash_fwd_paramsE) ;  /* 0xfffffe60b6887950 */ /* 0x002fea0003c3ffff */
.L_x_11042:
[----:B------:R-:W-:Y:S01]  /*19de0*/  MOV R5, 0x2 ;  /* 0x0000000200057802 */ /* 0x000fe20000000f00 */
[----:B------:R-:W-:Y:S01]  /*19df0*/  IMAD.MOV.U32 R4, RZ, RZ, 0x1f ;  /* 0x0000001fff047424 */ /* 0x000fe200078e00ff */
[----:B------:R-:W-:-:S07]  /*19e00*/  MOV R7, 0xffffffff ;  /* 0xffffffff00077802 */ /* 0x000fce0000000f00 */
[----:B-1---5:R-:W-:Y:S05]  /*19e10*/  WARPSYNC.COLLECTIVE R7, `(.L_x_11045) ;  /* 0x0000000007087348 */ /* 0x022fea0003c00000 */
[----:B------:R2:W3:Y:S02]  /*19e20*/  SHFL.BFLY P0, R11, R198, R5, R4 ;  /* 0x0c000005c60b7389 */ /* 0x0004e40000000004 */
[----:B-123-5:R-:W-:Y:S05]  /*19e30*/  ENDCOLLECTIVE ;  /* 0x000000000000791b */ /* 0x02efea0003800000 */
.L_x_11045:
[----:B------:R-:W-:Y:S02]  /*19e40*/  IMAD.MOV.U32 R9, RZ, RZ, R11 ;  /* 0x000000ffff097224 */ /* 0x000fe400078e000b */
[----:B------:R-:W-:Y:S02]  /*19e50*/  IMAD.MOV.U32 R5, RZ, RZ, 0x1 ;  /* 0x00000001ff057424 */ /* 0x000fe400078e00ff */
[----:B------:R-:W-:-:S05]  /*19e60*/  FADD.FTZ R9, R9, R198 ;  /* 0x000000c609097221 */ /* 0x000fca0000010000 */
[----:B------:R-:W-:-:S07]  /*19e70*/  MOV R198, R9 ;  /* 0x0000000900c67202 */ /* 0x000fce0000000f00 */
[----:B------:R-:W-:Y:S05]  /*19e80*/  WARPSYNC.COLLECTIVE R7, `(.L_x_11046) ;  /* 0x0000000007087348 */ /* 0x000fea0003c00000 */
[----:B------:R1:W2:Y:S02]  /*19e90*/  SHFL.BFLY P0, R11, R198, R5, R4 ;  /* 0x0c000005c60b7389 */ /* 0x0002a40000000004 */
[----:B-12---:R-:W-:Y:S05]  /*19ea0*/  ENDCOLLECTIVE ;  /* 0x000000000000791b */ /* 0x006fea0003800000 */
.L_x_11046:
[----:B------:R-:W-:Y:S01]  /*19eb0*/  MOV R198, R199 ;  /* 0x000000c700c67202 */ /* 0x000fe20000000f00 */
[----:B------:R-:W-:Y:S01]  /*19ec0*/  IMAD.MOV.U32 R5, RZ, RZ, 0x2 ;  /* 0x00000002ff057424 */ /* 0x000fe200078e00ff */
[----:B------:R-:W-:-:S07]  /*19ed0*/  MOV R6, R11 ;  /* 0x0000000b00067202 */ /* 0x000fce0000000f00 */
[----:B------:R-:W-:Y:S05]  /*19ee0*/  WARPSYNC.COLLECTIVE R7, `(.L_x_11047) ;  /* 0x0000000007087348 */ /* 0x000fea0003c00000 */
[----:B------:R1:W2:Y:S02]  /*19ef0*/  SHFL.BFLY P0, R11, R198, R5, R4 ;  /* 0x0c000005c60b7389 */ /* 0x0002a40000000004 */
[----:B-12---:R-:W-:Y:S05]  /*19f00*/  ENDCOLLECTIVE ;  /* 0x000000000000791b */ /* 0x006fea0003800000 */
.L_x_11047:
[----:B------:R-:W-:Y:S01]  /*19f10*/  FADD.FTZ R6, R9, R6 ;  /* 0x0000000609067221 */ /* 0x000fe20000010000 */
[----:B------:R-:W-:Y:S01]  /*19f20*/  FADD.FTZ R8, R11, R199 ;  /* 0x000000c70b087221 */ /* 0x000fe20000010000 */
[----:B------:R-:W-:-:S04]  /*19f30*/  MOV R5, 0x1 ;  /* 0x0000000100057802 */ /* 0x000fc80000000f00 */
[----:B------:R-:W-:-:S07]  /*19f40*/  MOV R198, R8 ;  /* 0x0000000800c67202 */ /* 0x000fce0000000f00 */
[----:B------:R-:W-:Y:S05]  /*19f50*/  WARPSYNC.COLLECTIVE R7, `(.L_x_11048) ;  /* 0x0000000007087348 */ /* 0x000fea0003c00000 */
[----:B------:R1:W2:Y:S02]  /*19f60*/  SHFL.BFLY P0, R11, R198, R5, R4 ;  /* 0x0c000005c60b7389 */ /* 0x0002a40000000004 */
[----:B-12---:R-:W-:Y:S05]  /*19f70*/  ENDCOLLECTIVE ;  /* 0x000000000000791b */ /* 0x006fea0003800000 */
.L_x_11048:
[----:B------:R-:W-:Y:S05]  /*19f80*/  BRA `(.L_x_11049) ;  /* 0xfffffff000f87947 */ /* 0x000fea000383ffff */
.L_x_11050:
        /* <DEDUP_REMOVED lines=15> */
.L_x_14804:


//--------------------- .text._ZN5flash24flash_fwd_splitkv_kernelI23Flash_fwd_kernel_traitsILi64ELi64ELi128ELi4ELb0ELb0EN7cutlass6half_tE19Flash_kernel_traitsILi64ELi64ELi128ELi4ES3_EELb0ELb1ELb0ELb0ELb0ELb1ELb1ELb1EEEvNS_16Flash_fwd_paramsE --------------------------
	.section	.text._ZN5flash24flash_fwd_splitkv_kernelI23Flash_fwd_kernel_traitsILi64ELi64ELi128ELi4ELb0ELb0EN7cutlass6half_tE19Flash_kernel_traitsILi64ELi64ELi128ELi4ES3_EELb0ELb1ELb0ELb0ELb0ELb1ELb1ELb1EEEvNS_16Flash_fwd_paramsE,"ax",@progbits
	.align	128
        .global         _ZN5flash24flash_fwd_splitkv_kernelI23Flash_fwd_kernel_traitsILi64ELi64ELi128ELi4ELb0ELb0EN7cutlass6half_tE19Flash_kernel_traitsILi64ELi64ELi128ELi4ES3_EELb0ELb1ELb0ELb0ELb0ELb1ELb1ELb1EEEvNS_16Flash_fwd_paramsE
        .type           _ZN5flash24flash_fwd_splitkv_kernelI23Flash_fwd_kernel_traitsILi64ELi64ELi128ELi4ELb0ELb0EN7cutlass6half_tE19Flash_kernel_traitsILi64ELi64ELi128ELi4ES3_EELb0ELb1ELb0ELb0ELb0ELb1ELb1ELb1EEEvNS_16Flash_fwd_paramsE,@function
        .size           _ZN5flash24flash_fwd_splitkv_kernelI23Flash_fwd_kernel_traitsILi64ELi64ELi128ELi4ELb0ELb0EN7cutlass6half_tE19Flash_kernel_traitsILi64ELi64ELi128ELi4ES3_EELb0ELb1ELb0ELb0ELb0ELb1ELb1ELb1EEEvNS_16Flash_fwd_paramsE,(.L_x_14805 - _ZN5flash24flash_fwd_splitkv_kernelI23Flash_fwd_kernel_traitsILi64ELi64ELi128ELi4ELb0ELb0EN7cutlass6half_tE19Flash_kernel_traitsILi64ELi64ELi128ELi4ES3_EELb0ELb1ELb0ELb0ELb0ELb1ELb1ELb1EEEvNS_16Flash_fwd_paramsE)
        .other          _ZN5flash24flash_fwd_splitkv_kernelI23Flash_fwd_kernel_traitsILi64ELi64ELi128ELi4ELb0ELb0EN7cutlass6half_tE19Flash_kernel_traitsILi64ELi64ELi128ELi4ES3_EELb0ELb1ELb0ELb0ELb0ELb1ELb1ELb1EEEvNS_16Flash_fwd_paramsE,@"STO_CUDA_ENTRY STV_DEFAULT"
_ZN5flash24flash_fwd_splitkv_kernelI23Flash_fwd_kernel_traitsILi64ELi64ELi128ELi4ELb0ELb0EN7cutlass6half_tE19Flash_kernel_traitsILi64ELi64ELi128ELi4ES3_EELb0ELb1ELb0ELb0ELb0ELb1ELb1ELb1EEEvNS_16Flash_fwd_paramsE:
.text._ZN5flash24flash_fwd_splitkv_kernelI23Flash_fwd_kernel_traitsILi64ELi64ELi128ELi4ELb0ELb0EN7cutlass6half_tE19Flash_kernel_traitsILi64ELi64ELi128ELi4ES3_EELb0ELb1ELb0ELb0ELb0ELb1ELb1ELb1EEEvNS_16Flash_fwd_paramsE:
        /* <DEDUP_REMOVED lines=29> */
[----:B------:R-:W-:Y:S05]  /*01d0*/  CALL.REL.NOINC `($_ZN5flash24flash_fwd_splitkv_kernelI23Flash_fwd_kernel_traitsILi64ELi64ELi128ELi4ELb0ELb0EN7cutlass6half_tE19Flash_kernel_traitsILi64ELi64ELi128ELi4ES3_EELb0ELb1ELb0ELb0ELb0ELb1ELb1ELb1EEEvNS_16Flash_fwd_paramsE$_ZN5flash30compute_attn_1rowblock_splitkvI23Flash_fwd_kernel_traitsILi64ELi64ELi128ELi4ELb0ELb0EN7cutlass6half_tE19Flash_kernel_traitsILi64ELi64ELi128ELi4ES3_EELb0ELb1ELb0ELb0ELb0ELb1ELb1ELb1ENS_16Flash_fwd_paramsEEEvRKT8_iiiii) ;  /* 0x0000000000087944 */ /* 0x000fea0003c00000 */
[----:B------:R-:W-:Y:S05]  /*01e0*/  BSYNC.RECONVERGENT B3 ;  /* 0x0000000000037941 */ /* 0x000fea0003800200 */
.L_x_11051:
[----:B------:R-:W-:Y:S05]  /*01f0*/  EXIT ;  /* 0x000000000000794d */ /* 0x000fea0003800000 */
        .type           $_ZN5flash24flash_fwd_splitkv_kernelI23Flash_fwd_kernel_traitsILi64ELi64ELi128ELi4ELb0ELb0EN7cutlass6half_tE19Flash_kernel_traitsILi64ELi64ELi128ELi4ES3_EELb0ELb1ELb0ELb0ELb0ELb1ELb1ELb1EEEvNS_16Flash_fwd_paramsE$_ZN5flash30compute_attn_1rowblock_splitkvI23Flash_fwd_kernel_traitsILi64ELi64ELi128ELi4ELb0ELb0EN7cutlass6half_tE19Flash_kernel_traitsILi64ELi64ELi128ELi4ES3_EELb0ELb1ELb0ELb0ELb0ELb1ELb1ELb1ENS_16Flash_fwd_paramsEEEvRKT8_iiiii,@function
        .size           $_ZN5flash24flash_fwd_splitkv_kernelI23Flash_fwd_kernel_traitsILi64ELi64ELi128ELi4ELb0ELb0EN7cutlass6half_tE19Flash_kernel_traitsILi64ELi64ELi128ELi4ES3_EELb0ELb1ELb0ELb0ELb0ELb1ELb1ELb1EEEvNS_16Flash_fwd_paramsE$_ZN5flash30compute_attn_1rowblock_splitkvI23Flash_fwd_kernel_traitsILi64ELi64ELi128ELi4ELb0ELb0EN7cutlass6half_tE19Flash_kernel_traitsILi64ELi64ELi128ELi4ES3_EELb0ELb1ELb0ELb0ELb0ELb1ELb1ELb1ENS_16Flash_fwd_paramsEEEvRKT8_iiiii,(.L_x_14805 - $_ZN5flash24flash_fwd_splitkv_kernelI23Flash_fwd_kernel_traitsILi64ELi64ELi128ELi4ELb0ELb0EN7cutlass6half_tE19Flash_kernel_traitsILi64ELi64ELi128ELi4ES3_EELb0ELb1ELb0ELb0ELb0ELb1ELb1ELb1EEEvNS_16Flash_fwd_paramsE$_ZN5flash30compute_attn_1rowblock_splitkvI23Flash_fwd_kernel_traitsILi64ELi64ELi128ELi4ELb0ELb0EN7cutlass6half_tE19Flash_kernel_traitsILi64ELi64ELi128ELi4ES3_EELb0ELb1ELb0ELb0ELb0ELb1ELb1ELb1ENS_16Flash_fwd_paramsEEEvRKT8_iiiii)
$_ZN5flash24flash_fwd_splitkv_kernelI23Flash_fwd_kernel_traitsILi64ELi64ELi128ELi4ELb0ELb0EN7cutlass6half_tE19Flash_kernel_traitsILi64ELi64ELi128ELi4ES3_EELb0ELb1ELb0ELb0ELb0ELb1ELb1ELb1EEEvNS_16Flash_fwd_paramsE$_ZN5flash30compute_attn_1rowblock_splitkvI23Flash_fwd_kernel_traitsILi64ELi64ELi128ELi4ELb0ELb0EN7cutlass6half_tE19Flash_kernel_traitsILi64ELi64ELi128ELi4ES3_EELb0ELb1ELb0ELb0ELb0ELb1ELb1ELb1ENS_16Flash_fwd_paramsEEEvRKT8_iiiii:
        /* <DEDUP_REMOVED lines=39> */
.L_x_11053:
[----:B------:R-:W-:Y:S05]  /*0470*/  BSYNC.RECONVERGENT B0 ;  /* 0x0000000000007941 */ /* 0x000fea0003800200 */
.L_x_11052:
[----:B------:R-:W-:Y:S04]  /*0480*/  BSSY.RECONVERGENT B0, `(.L_x_11054) ;  /* 0x0000007000007945 */ /* 0x000fe80003800200 */
[----:B------:R-:W-:Y:S05]  /*0490*/  @!P4 BRA `(.L_x_11055) ;  /* 0x000000000014c947 */ /* 0x000fea0003800000 */
[----:B------:R-:W4:Y:S02]  /*04a0*/  LD.E.U8 R4, desc[UR4][R100.64+0x1b2] ;  /* 0x0001b20464047980 */ /* 0x000f24000c101100 */
[----:B----4-:R-:W-:-:S13]  /*04b0*/  ISETP.NE.AND P0, PT, R4, RZ, PT ;  /* 0x000000ff0400720c */ /* 0x010fda0003f05270 */
[----:B------:R-:W4:Y:S02]  /*04c0*/  @P0 LD.E R4, desc[UR4][R16.64+0x4] ;  /* 0x0000040410040980 */ /* 0x000f24000c101900 */
[----:B----45:R-:W-:-:S06]  /*04d0*/  @P0 IADD3 R73, PT, PT, R4, -R15, RZ ;  /* 0x8000000f04490210 */ /* 0x030fcc0007ffe0ff */
[----:B------:R4:W5:Y:S02]  /*04e0*/  @!P0 LD.E R73, desc[UR4][R16.64] ;  /* 0x0000000410498980 */ /* 0x000964000c101900 */
.L_x_11055:
[----:B------:R-:W-:Y:S05]  /*04f0*/  BSYNC.RECONVERGENT B0 ;  /* 0x0000000000007941 */ /* 0x000fea0003800200 */
.L_x_11054:
        /* <DEDUP_REMOVED lines=9> */
.L_x_11057:
[----:B------:R-:W5:Y:S01]  /*0590*/  LD.E.64 R4, desc[UR4][R100.64+0x108] ;  /* 0x0001080464047980 */ /* 0x000f62000c101b00 */
[----:B------:R-:W-:Y:S01]  /*05a0*/  BSSY.RECONVERGENT B0, `(.L_x_11059) ;  /* 0x0000006000007945 */ /* 0x000fe20003800200 */
[----:B------:R-:W-:Y:S01]  /*05b0*/  IMAD.MOV.U32 R64, RZ, RZ, RZ ;  /* 0x000000ffff407224 */ /* 0x000fe200078e00ff */
[----:B-----5:R-:W-:-:S04]  /*05c0*/  ISETP.NE.U32.AND P0, PT, R4, RZ, PT ;  /* 0x000000ff0400720c */ /* 0x020fc80003f05070 */
[----:B------:R-:W-:-:S13]  /*05d0*/  ISETP.NE.AND.EX P0, PT, R5, RZ, PT, P0 ;  /* 0x000000ff0500720c */ /* 0x000fda0003f05300 */
[----:B------:R-:W-:Y:S05]  /*05e0*/  @!P0 BRA `(.L_x_11060) ;  /* 0x0000000000048947 */ /* 0x000fea0003800000 */
[----:B------:R1:W5:Y:S02]  /*05f0*/  LD.E R64, desc[UR4][R100.64+0xbc] ;  /* 0x0000bc0464407980 */ /* 0x000364000c101900 */
.L_x_11060:
[----:B------:R-:W-:Y:S05]  /*0600*/  BSYNC.RECONVERGENT B0 ;  /* 0x0000000000007941 */ /* 0x000fea0003800200 */
.L_x_11059:
[----:B-----5:R-:W-:Y:S02]  /*0610*/  IADD3 R64, PT, PT, R73, R64, RZ ;  /* 0x0000004049407210 */ /* 0x020fe40007ffe0ff */
.L_x_11058:
[----:B------:R-:W-:Y:S05]  /*0620*/  BSYNC.RECONVERGENT B1 ;  /* 0x0000000000017941 */ /* 0x000fea0003800200 */
.L_x_11056:
[----:B------:R-:W-:Y:S01]  /*0630*/  IMAD.SHL.U32 R176, R3, 0x40, RZ ;  /* 0x0000004003b07824 */ /* 0x000fe200078e00ff */
[----:B------:R-:W-:-:S04]  /*0640*/  MOV R175, 0x0 ;  /* 0x0000000000af7802 */ /* 0x000fc80000000f00 */
[----:B------:R-:W-:-:S13]  /*0650*/  ISETP.GT.AND P0, PT, R177, R176, PT ;  /* 0x000000b0b100720c */ /* 0x000fda0003f04270 */
[----:B-1234-:R-:W-:Y:S05]  /*0660*/  @!P0 RET.REL.NODEC R174 `(_ZN5flash24flash_fwd_splitkv_kernelI23Flash_fwd_kernel_traitsILi64ELi64ELi128ELi4ELb0ELb0EN7cutlass6half_tE19Flash_kernel_traitsILi64ELi64ELi128ELi4ES3_EELb0ELb1ELb0ELb0ELb0ELb1ELb1ELb1EEEvNS_16Flash_fwd_paramsE) ;  /* 0xfffffff8ae648950 */ /* 0x01efea0003c3ffff */
        /* <DEDUP_REMOVED lines=125> */
[----:B-1----:R-:W-:Y:S05]  /*0e40*/  @P0 RET.REL.NODEC R174 `(_ZN5flash24flash_fwd_splitkv_kernelI23Flash_fwd_kernel_traitsILi64ELi64ELi128ELi4ELb0ELb0EN7cutlass6half_tE19Flash_kernel_traitsILi64ELi64ELi128ELi4ES3_EELb0ELb1ELb0ELb0ELb0ELb1ELb1ELb1EEEvNS_16Flash_fwd_paramsE) ;  /* 0xfffffff0ae6c0950 */ /* 0x002fea0003c3ffff */
[----:B------:R-:W-:Y:S02]  /*0e50*/  MOV R5, 0xff800000 ;  /* 0xff80000000057802 */ /* 0x000fe40000000f00 */
[----:B------:R-:W-:-:S03]  /*0e60*/  MOV R175, 0x0 ;  /* 0x0000000000af7802 */ /* 0x000fc60000000f00 */
[----:B------:R1:W-:Y:S02]  /*0e70*/  ST.E desc[UR4][R2.64+0xe0], R5 ;  /* 0x0000e00502007985 */ /* 0x0003e4000c101904 */
[----:B-1----:R-:W-:Y:S05]  /*0e80*/  RET.REL.NODEC R174 `(_ZN5flash24flash_fwd_splitkv_kernelI23Flash_fwd_kernel_traitsILi64ELi64ELi128ELi4ELb0ELb0EN7cutlass6half_tE19Flash_kernel_traitsILi64ELi64ELi128ELi4ES3_EELb0ELb1ELb0ELb0ELb0ELb1ELb1ELb1EEEvNS_16Flash_fwd_paramsE) ;  /* 0xfffffff0ae5c7950 */ /* 0x002fea0003c3ffff */
.L_x_11061:
        /* <DEDUP_REMOVED lines=102> */
.L_x_11063:
        /* <DEDUP_REMOVED lines=78> */
.L_x_11064:
[----:B------:R-:W-:Y:S05]  /*19d0*/  BSYNC.RECONVERGENT B0 ;  /* 0x0000000000007941 */ /* 0x000fea0003800200 */
.L_x_11062:
        /* <DEDUP_REMOVED lines=230> */
.L_x_11104:
        /* <DEDUP_REMOVED lines=161> */
.L_x_11067:
        /* <DEDUP_REMOVED lines=72> */
.L_x_11071:
[----:B------:R-:W-:Y:S05]  /*36d0*/  BSYNC.RECONVERGENT B0 ;  /* 0x0000000000007941 */ /* 0x000fea0003800200 */
.L_x_11070:
        /* <DEDUP_REMOVED lines=55> */
.L_x_11073:
[----:B------:R-:W-:Y:S05]  /*3a50*/  BSYNC.RECONVERGENT B0 ;  /* 0x0000000000007941 */ /* 0x000fea0003800200 */
.L_x_11072:
        /* <DEDUP_REMOVED lines=57> */
.L_x_11075:
[----:B------:R-:W-:Y:S05]  /*3df0*/  BSYNC.RECONVERGENT B0 ;  /* 0x0000000000007941 */ /* 0x000fea0003800200 */
.L_x_11074:
        /* <DEDUP_REMOVED lines=61> */
.L_x_11077:
[----:B------:R-:W-:Y:S05]  /*41d0*/  BSYNC.RECONVERGENT B0 ;  /* 0x0000000000007941 */ /* 0x000fea0003800200 */
.L_x_11076:
        /* <DEDUP_REMOVED lines=66> */
.L_x_11079:
[----:B------:R-:W-:Y:S05]  /*4600*/  BSYNC.RECONVERGENT B0 ;  /* 0x0000000000007941 */ /* 0x000fea0003800200 */
.L_x_11078:
        /* <DEDUP_REMOVED lines=57> */
.L_x_11081:
[----:B------:R-:W-:Y:S05]  /*49a0*/  BSYNC.RECONVERGENT B0 ;  /* 0x0000000000007941 */ /* 0x000fea0003800200 */
.L_x_11080:
        /* <DEDUP_REMOVED lines=59> */
.L_x_11083:
[----:B------:R-:W-:Y:S05]  /*4d60*/  BSYNC.RECONVERGENT B0 ;  /* 0x0000000000007941 */ /* 0x000fea0003800200 */
.L_x_11082:
        /* <DEDUP_REMOVED lines=59> */
.L_x_11085:
[----:B------:R-:W-:Y:S05]  /*5120*/  BSYNC.RECONVERGENT B0 ;  /* 0x0000000000007941 */ /* 0x000fea0003800200 */
.L_x_11084:
[----:B------:R-:W5:Y:S02]  /*5130*/  LD.E R3, desc[UR4][R100.64+0xd0] ;  /* 0x0000d00464037980 */ /* 0x000f64000c101900 */
[----:B-----5:R-:W-:Y:S05]  /*5140*/  IMAD.U32 R3, R3, -0x40, RZ ;  /* 0xffffffc003037824 */ /* 0x020fea00078e00ff */
[C---:B------:R-:W-:Y:S02]  /*5150*/  LEA R14, P1, R3.reuse, R14, 0x1 ;  /* 0x0000000e030e7211 */ /* 0x040fe400078208ff */
[C---:B------:R-:W-:Y:S02]  /*5160*/  LEA R50, P0, R3.reuse, R50, 0x1 ;  /* 0x0000003203327211 */ /* 0x040fe400078008ff */
[C---:B------:R-:W-:Y:S02]  /*5170*/  LEA.HI.X.SX32 R15, R3.reuse, R15, 0x1, P1 ;  /* 0x0000000f030f7211 */ /* 0x040fe400008f0eff */
[----:B------:R-:W-:Y:S01]  /*5180*/  LEA.HI.X.SX32 R51, R3, R51, 0x1, P0 ;  /* 0x0000003303337211 */ /* 0x000fe200000f0eff */
[----:B------:R-:W-:Y:S05]  /*5190*/  BRA `(.L_x_11068) ;  /* 0x0000003000447947 */ /* 0x000fea0003800000 */
.L_x_11069:
        /* <DEDUP_REMOVED lines=99> */
.L_x_11087:
[----:B------:R-:W-:Y:S05]  /*57d0*/  BSYNC.RECONVERGENT B0 ;  /* 0x0000000000007941 */ /* 0x000fea0003800200 */
.L_x_11086:
        /* <DEDUP_REMOVED lines=96> */
.L_x_11089:
[----:B------:R-:W-:Y:S05]  /*5de0*/  BSYNC.RECONVERGENT B0 ;  /* 0x0000000000007941 */ /* 0x000fea0003800200 */
.L_x_11088:
        /* <DEDUP_REMOVED lines=97> */
.L_x_11091:
[----:B------:R-:W-:Y:S05]  /*6400*/  BSYNC.RECONVERGENT B0 ;  /* 0x0000000000007941 */ /* 0x000fea0003800200 */
.L_x_11090:
        /* <DEDUP_REMOVED lines=96> */
.L_x_11093:
[----:B------:R-:W-:Y:S05]  /*6a10*/  BSYNC.RECONVERGENT B0 ;  /* 0x0000000000007941 */ /* 0x000fea0003800200 */
.L_x_11092:
        /* <DEDUP_REMOVED lines=94> */
.L_x_11095:
[----:B------:R-:W-:Y:S05]  /*7000*/  BSYNC.RECONVERGENT B0 ;  /* 0x0000000000007941 */ /* 0x000fea0003800200 */
.L_x_11094:
        /* <DEDUP_REMOVED lines=99> */
.L_x_11097:
[----:B------:R-:W-:Y:S05]  /*7640*/  BSYNC.RECONVERGENT B0 ;  /* 0x0000000000007941 */ /* 0x000fea0003800200 */
.L_x_11096:
        /* <DEDUP_REMOVED lines=95> */
.L_x_11099:
[----:B------:R-:W-:Y:S05]  /*7c40*/  BSYNC.RECONVERGENT B0 ;  /* 0x0000000000007941 */ /* 0x000fea0003800200 */
.L_x_11098:
        /* <DEDUP_REMOVED lines=95> */
.L_x_11101:
[----:B------:R-:W-:Y:S05]  /*8240*/  BSYNC.RECONVERGENT B0 ;  /* 0x0000000000007941 */ /* 0x000fea0003800200 */
.L_x_11100:
[----:B------:R-:W5:Y:S02]  /*8250*/  LD.E R3, desc[UR4][R100.64+0xd0] ;  /* 0x0000d00464037980 */ /* 0x000f64000c101900 */
[----:B-----5:R-:W-:Y:S05]  /*8260*/  IMAD.U32 R3, R3, -0x40, RZ ;  /* 0xffffffc003037824 */ /* 0x020fea00078e00ff */
[C---:B------:R-:W-:Y:S02]  /*8270*/  LEA R90, P1, R3.reuse, R90, 0x1 ;  /* 0x0000005a035a7211 */ /* 0x040fe400078208ff */
[C---:B------:R-:W-:Y:S02]  /*8280*/  LEA R88, P0, R3.reuse, R88, 0x1 ;  /* 0x0000005803587211 */ /* 0x040fe400078008ff */
[C---:B------:R-:W-:Y:S02]  /*8290*/  LEA.HI.X.SX32 R91, R3.reuse, R91, 0x1, P1 ;  /* 0x0000005b035b7211 */ /* 0x040fe400008f0eff */
[----:B------:R-:W-:Y:S09]  /*82a0*/  LEA.HI.X.SX32 R89, R3, R89, 0x1, P0 ;  /* 0x0000005903597211 */ /* 0x000ff200000f0eff */
.L_x_11068:
[----:B------:R-:W-:Y:S05]  /*82b0*/  BSYNC.RECONVERGENT B1 ;  /* 0x0000000000017941 */ /* 0x000fea0003800200 */
.L_x_11066:
        /* <DEDUP_REMOVED lines=101> */
.L_x_11103:
[----:B------:R-:W-:Y:S05]  /*8910*/  BSYNC.RECONVERGENT B0 ;  /* 0x0000000000007941 */ /* 0x000fea0003800200 */
.L_x_11102:
[----:B------:R-:W-:Y:S11]  /*8920*/  LOP3.LUT P0, RZ, R180, 0x20, RZ, 0xc0, !PT ;  /* 0x00000020b4ff7812 */ /* 0x000ff6000780c0ff */
[----:B------:R-:W-:Y:S02]  /*8930*/  @!UPT UIADD3 URZ, UPT, UPT, URZ, URZ, URZ ;  /* 0x000000fffffff290 */ /* 0x000fe4000fffe0ff */
[----:B------:R-:W-:Y:S05]  /*8940*/  @P0 BRA `(.L_x_11104) ;  /* 0xffffff9c00bc0947 */ /* 0x000fea000383ffff */
.L_x_11065:
        /* <DEDUP_REMOVED lines=19> */
.L_x_11109:
[----:B------:R2:W-:Y:S02]  /*8a80*/  STS.128 [R58], RZ ;  /* 0x000000ff3a007388 */ /* 0x0005e40000000c00 */
.L_x_11108:
[----:B------:R-:W-:Y:S05]  /*8a90*/  BSYNC.RECONVERGENT B0 ;  /* 0x0000000000007941 */ /* 0x000fea0003800200 */
.L_x_11107:
        /* <DEDUP_REMOVED lines=17> */
.L_x_11111:
[----:B------:R-:W-:Y:S05]  /*8bb0*/  BSYNC.RECONVERGENT B0 ;  /* 0x0000000000007941 */ /* 0x000fea0003800200 */
.L_x_11110:
        /* <DEDUP_REMOVED lines=11> */
.L_x_11113:
[----:B------:R-:W-:Y:S05]  /*8c70*/  BSYNC.RECONVERGENT B0 ;  /* 0x0000000000007941 */ /* 0x000fea0003800200 */
.L_x_11112:
        /* <DEDUP_REMOVED lines=11> */
.L_x_11106:
        /* <DEDUP_REMOVED lines=82> */
.L_x_11120:
[----:B------:R-:W-:Y:S05]  /*9250*/  BSYNC.RECONVERGENT B0 ;  /* 0x0000000000007941 */ /* 0x000fea0003800200 */
.L_x_11119:
[----:B-----5:R3:W-:Y:S01]  /*9260*/  STS.128 [R58], R12 ;  /* 0x0000000c3a007388 */ /* 0x0207e20000000c00 */
[----:B------:R-:W-:Y:S05]  /*9270*/  BRA `(.L_x_11117) ;  /* 0x0000000000047947 */ /* 0x000fea0003800000 */
.L_x_11118:
[----:B------:R2:W-:Y:S02]  /*9280*/  STS.128 [R58], RZ ;  /* 0x000000ff3a007388 */ /* 0x0005e40000000c00 */
.L_x_11117:
[----:B------:R-:W-:Y:S05]  /*9290*/  BSYNC.RECONVERGENT B1 ;  /* 0x0000000000017941 */ /* 0x000fea0003800200 */
.L_x_11116:
        /* <DEDUP_REMOVED lines=61> */
.L_x_11124:
[----:B------:R-:W-:Y:S05]  /*9670*/  BSYNC.RECONVERGENT B0 ;  /* 0x0000000000007941 */ /* 0x000fea0003800200 */
.L_x_11123:
[----:B-----5:R1:W-:Y:S02]  /*9680*/  STS.128 [R58+0x800], R12 ;  /* 0x0008000c3a007388 */ /* 0x0203e40000000c00 */
.L_x_11122:
[----:B------:R-:W-:Y:S05]  /*9690*/  BSYNC.RECONVERGENT B1 ;  /* 0x0000000000017941 */ /* 0x000fea0003800200 */
.L_x_11121:
        /* <DEDUP_REMOVED lines=62> */
.L_x_11128:
[----:B------:R-:W-:Y:S05]  /*9a80*/  BSYNC.RECONVERGENT B0 ;  /* 0x0000000000007941 */ /* 0x000fea0003800200 */
.L_x_11127:
[----:B-----5:R1:W-:Y:S02]  /*9a90*/  STS.128 [R58+0x1000], R12 ;  /* 0x0010000c3a007388 */ /* 0x0203e40000000c00 */
.L_x_11126:
[----:B------:R-:W-:Y:S05]  /*9aa0*/  BSYNC.RECONVERGENT B1 ;  /* 0x0000000000017941 */ /* 0x000fea0003800200 */
.L_x_11125:
        /* <DEDUP_REMOVED lines=60> */
.L_x_11130:
[----:B------:R-:W-:Y:S05]  /*9e70*/  BSYNC.RECONVERGENT B0 ;  /* 0x0000000000007941 */ /* 0x000fea0003800200 */
.L_x_11129:
[----:B-----5:R1:W-:Y:S01]  /*9e80*/  STS.128 [R58+0x1800], R12 ;  /* 0x0018000c3a007388 */ /* 0x0203e20000000c00 */
[----:B------:R-:W-:Y:S05]  /*9e90*/  BRA `(.L_x_11114) ;  /* 0x0000001400ec7947 */ /* 0x000fea0003800000 */
.L_x_11115:
        /* <DEDUP_REMOVED lines=93> */
.L_x_11135:
[----:B------:R-:W-:Y:S05]  /*a470*/  BSYNC.RECONVERGENT B0 ;  /* 0x0000000000007941 */ /* 0x000fea0003800200 */
.L_x_11134:
[----:B-----5:R2:W-:Y:S01]  /*a480*/  STS.128 [R58], R20 ;  /* 0x000000143a007388 */ /* 0x0205e20000000c00 */
[----:B------:R-:W-:Y:S05]  /*a490*/  BRA `(.L_x_11132) ;  /* 0x0000000000047947 */ /* 0x000fea0003800000 */
.L_x_11133:
[----:B------:R3:W-:Y:S02]  /*a4a0*/  STS.128 [R58], RZ ;  /* 0x000000ff3a007388 */ /* 0x0007e40000000c00 */
.L_x_11132:
[----:B------:R-:W-:Y:S05]  /*a4b0*/  BSYNC.RECONVERGENT B1 ;  /* 0x0000000000017941 */ /* 0x000fea0003800200 */
.L_x_11131:
        /* <DEDUP_REMOVED lines=90> */
.L_x_11139:
[----:B------:R-:W-:Y:S05]  /*aa60*/  BSYNC.RECONVERGENT B0 ;  /* 0x0000000000007941 */ /* 0x000fea0003800200 */
.L_x_11138:
[----:B-----5:R4:W-:Y:S02]  /*aa70*/  STS.128 [R58+0x800], R20 ;  /* 0x000800143a007388 */ /* 0x0209e40000000c00 */
.L_x_11137:
[----:B------:R-:W-:Y:S05]  /*aa80*/  BSYNC.RECONVERGENT B1 ;  /* 0x0000000000017941 */ /* 0x000fea0003800200 */
.L_x_11136:
        /* <DEDUP_REMOVED lines=91> */
.L_x_11143:
[----:B------:R-:W-:Y:S05]  /*b040*/  BSYNC.RECONVERGENT B0 ;  /* 0x0000000000007941 */ /* 0x000fea0003800200 */
.L_x_11142:
[----:B-----5:R4:W-:Y:S02]  /*b050*/  STS.128 [R58+0x1000], R20 ;  /* 0x001000143a007388 */ /* 0x0209e40000000c00 */
.L_x_11141:
[----:B------:R-:W-:Y:S05]  /*b060*/  BSYNC.RECONVERGENT B1 ;  /* 0x0000000000017941 */ /* 0x000fea0003800200 */
.L_x_11140:
        /* <DEDUP_REMOVED lines=92> */
.L_x_11145:
[----:B------:R-:W-:Y:S05]  /*b630*/  BSYNC.RECONVERGENT B0 ;  /* 0x0000000000007941 */ /* 0x000fea0003800200 */
.L_x_11144:
[----:B-----5:R2:W-:Y:S02]  /*b640*/  STS.128 [R58+0x1800], R20 ;  /* 0x001800143a007388 */ /* 0x0205e40000000c00 */
.L_x_11114:
[----:B------:R-:W-:Y:S05]  /*b650*/  BSYNC.RECONVERGENT B2 ;  /* 0x0000000000027941 */ /* 0x000fea0003800200 */
.L_x_11105:
        /* <DEDUP_REMOVED lines=12> */
.L_x_11148:
[----:B------:R1:W-:Y:S02]  /*b720*/  STS.128 [R58+0x2000], RZ ;  /* 0x002000ff3a007388 */ /* 0x0003e40000000c00 */
.L_x_11147:
[----:B------:R-:W-:Y:S05]  /*b730*/  BSYNC.RECONVERGENT B0 ;  /* 0x0000000000007941 */ /* 0x000fea0003800200 */
.L_x_11146:
        /* <DEDUP_REMOVED lines=14> */
.L_x_11151:
[----:B------:R1:W-:Y:S02]  /*b820*/  STS.128 [R58+0x2800], RZ ;  /* 0x002800ff3a007388 */ /* 0x0003e40000000c00 */
.L_x_11150:
[----:B------:R-:W-:Y:S05]  /*b830*/  BSYNC.RECONVERGENT B0 ;  /* 0x0000000000007941 */ /* 0x000fea0003800200 */
.L_x_11149:
        /* <DEDUP_REMOVED lines=12> */
.L_x_11154:
[----:B------:R1:W-:Y:S02]  /*b900*/  STS.128 [R58+0x3000], RZ ;  /* 0x003000ff3a007388 */ /* 0x0003e40000000c00 */
.L_x_11153:
[----:B------:R-:W-:Y:S05]  /*b910*/  BSYNC.RECONVERGENT B0 ;  /* 0x0000000000007941 */ /* 0x000fea0003800200 */
.L_x_11152:
        /* <DEDUP_REMOVED lines=12> */
.L_x_11157:
[----:B------:R1:W-:Y:S02]  /*b9e0*/  STS.128 [R58+0x3800], RZ ;  /* 0x003800ff3a007388 */ /* 0x0003e40000000c00 */
.L_x_11156:
[----:B------:R-:W-:Y:S05]  /*b9f0*/  BSYNC.RECONVERGENT B0 ;  /* 0x0000000000007941 */ /* 0x000fea0003800200 */
.L_x_11155:
[----:B------:R-:W-:Y:S01]  /*ba00*/  IADD3 R16, PT, PT, R128, 0x40, RZ ;  /* 0x0000004080107810 */ /* 0x000fe20007ffe0ff */
[----:B------:R-:W-:Y:S03]  /*ba10*/  BSSY.RECONVERGENT B0, `(.L_x_11158) ;  /* 0x0000010000007945 */ /* 0x000fe60003800200 */
[----:B------:R-:W-:-:S13]  /*ba20*/  ISETP.GE.AND P0, PT, R16, R3, PT ;  /* 0x000000031000720c */ /* 0x000fda0003f06270 */
[----:B------:R-:W-:Y:S05]  /*ba30*/  @P0 BRA `(.L_x_11159) ;  /* 0x0000000000340947 */ /* 0x000fea0003800000 */
[----:B------:R-:W-:-:S13]  /*ba40*/  ISETP.GE.AND P0, PT, R10, R175, PT ;  /* 0x000000af0a00720c */ /* 0x000fda0003f06270 */
[----:B------:R-:W-:Y:S05]  /*ba50*/  @P0 BRA `(.L_x_11160) ;  /* 0x0000000000280947 */ /* 0x000fea0003800000 */
[----:B---3--:R-:W-:Y:S01]  /*ba60*/  MOV R12, R8 ;  /* 0x00000008000c7202 */ /* 0x008fe20000000f00 */
        /* <DEDUP_REMOVED lines=9> */
.L_x_11160:
[----:B------:R1:W-:Y:S02]  /*bb00*/  STS.128 [R58+0x4000], RZ ;  /* 0x004000ff3a007388 */ /* 0x0003e40000000c00 */
.L_x_11159:
[----:B------:R-:W-:Y:S05]  /*bb10*/  BSYNC.RECONVERGENT B0 ;  /* 0x0000000000007941 */ /* 0x000fea0003800200 */
.L_x_11158:
[----:B--23--:R-:W-:Y:S01]  /*bb20*/  IADD3 R14, PT, PT, R128, 0x50, RZ ;  /* 0x00000050800e7810 */ /* 0x00cfe20007ffe0ff */
        /* <DEDUP_REMOVED lines=12> */
.L_x_11163:
[----:B------:R3:W-:Y:S02]  /*bbf0*/  STS.128 [R58+0x4800], RZ ;  /* 0x004800ff3a007388 */ /* 0x0007e40000000c00 */
.L_x_11162:
[----:B------:R-:W-:Y:S05]  /*bc00*/  BSYNC.RECONVERGENT B0 ;  /* 0x0000000000007941 */ /* 0x000fea0003800200 */
.L_x_11161:
[----:B-1----:R-:W-:Y:S01]  /*bc10*/  IADD3 R12, PT, PT, R128, 0x60, RZ ;  /* 0x00000060800c7810 */ /* 0x002fe20007ffe0ff */
[----:B------:R-:W-:Y:S03]  /*bc20*/  BSSY.RECONVERGENT B0, `(.L_x_11164) ;  /* 0x0000010000007945 */ /* 0x000fe60003800200 */
[----:B------:R-:W-:-:S13]  /*bc30*/  ISETP.GE.AND P0, PT, R12, R3, PT ;  /* 0x000000030c00720c */ /* 0x000fda0003f06270 */
[----:B------:R-:W-:Y:S05]  /*bc40*/  @P0 BRA `(.L_x_11165) ;  /* 0x0000000000340947 */ /* 0x000fea0003800000 */
[----:B------:R-:W-:-:S13]  /*bc50*/  ISETP.GE.AND P0, PT, R10, R175, PT ;  /* 0x000000af0a00720c */ /* 0x000fda0003f06270 */
[----:B------:R-:W-:Y:S05]  /*bc60*/  @P0 BRA `(.L_x_11166) ;  /* 0x0000000000280947 */ /* 0x000fea0003800000 */
[----:B------:R-:W-:Y:S01]  /*bc70*/  MOV R18, R8 ;  /* 0x0000000800127202 */ /* 0x000fe20000000f00 */
[----:B--2---:R-:W-:Y:S01]  /*bc80*/  IMAD R4, R165, 0xa0, RZ ;  /* 0x000000a0a5047824 */ /* 0x004fe200078e02ff */
        /* <DEDUP_REMOVED lines=8> */
.L_x_11166:
[----:B------:R1:W-:Y:S02]  /*bd10*/  STS.128 [R58+0x5000], RZ ;  /* 0x005000ff3a007388 */ /* 0x0003e40000000c00 */
.L_x_11165:
[----:B------:R-:W-:Y:S05]  /*bd20*/  BSYNC.RECONVERGENT B0 ;  /* 0x0000000000007941 */ /* 0x000fea0003800200 */
.L_x_11164:
[----:B------:R-:W-:Y:S01]  /*bd30*/  VIADD R128, R128, 0x70 ;  /* 0x0000007080807836 */ /* 0x000fe20000000000 */
[----:B------:R-:W-:Y:S01]  /*bd40*/  BSSY.RECONVERGENT B0, `(.L_x_11167) ;  /* 0x0000010000007945 */ /* 0x000fe20003800200 */
[----:B--2---:R-:W-:-:S03]  /*bd50*/  IMAD.SHL.U32 R4, R65, 0x20, RZ ;  /* 0x0000002041047824 */ /* 0x004fc600078e00ff */
        /* <DEDUP_REMOVED lines=13> */
.L_x_11169:
[----:B------:R2:W-:Y:S02]  /*be30*/  STS.128 [R58+0x5800], RZ ;  /* 0x005800ff3a007388 */ /* 0x0005e40000000c00 */
.L_x_11168:
[----:B------:R-:W-:Y:S05]  /*be40*/  BSYNC.RECONVERGENT B0 ;  /* 0x0000000000007941 */ /* 0x000fea0003800200 */
.L_x_11167:
        /* <DEDUP_REMOVED lines=15> */
.L_x_11172:
[----:B------:R1:W-:Y:S01]  /*bf40*/  STS.128 [R58+0x6000], RZ ;  /* 0x006000ff3a007388 */ /* 0x0003e20000000c00 */
[----:B------:R-:W-:Y:S05]  /*bf50*/  BRA `(.L_x_11173) ;  /* 0x0000000000047947 */ /* 0x000fea0003800000 */
.L_x_11171:
[----:B------:R1:W-:Y:S02]  /*bf60*/  STS.128 [R58+0x6000], RZ ;  /* 0x006000ff3a007388 */ /* 0x0003e40000000c00 */
.L_x_11173:
[----:B------:R-:W-:Y:S05]  /*bf70*/  BSYNC.RECONVERGENT B0 ;  /* 0x0000000000007941 */ /* 0x000fea0003800200 */
.L_x_11170:
[----:B------:R-:W-:Y:S01]  /*bf80*/  ISETP.GE.AND P0, PT, R0, R3, PT ;  /* 0x000000030000720c */ /* 0x000fe20003f06270 */
[C---:B--2---:R-:W-:Y:S01]  /*bf90*/  IMAD.SHL.U32 R9, R69.reuse, 0x2, RZ ;  /* 0x0000000245097824 */ /* 0x044fe200078e00ff */
        /* <DEDUP_REMOVED lines=13> */
.L_x_11176:
[----:B------:R2:W-:Y:S02]  /*c070*/  STS.128 [R58+0x6800], RZ ;  /* 0x006800ff3a007388 */ /* 0x0005e40000000c00 */
.L_x_11175:
[----:B------:R-:W-:Y:S05]  /*c080*/  BSYNC.RECONVERGENT B0 ;  /* 0x0000000000007941 */ /* 0x000fea0003800200 */
.L_x_11174:
[----:B------:R-:W-:Y:S01]  /*c090*/  ISETP.GE.AND P0, PT, R30, R3, PT ;  /* 0x000000031e00720c */ /* 0x000fe20003f06270 */
[----:B------:R-:W-:-:S12]  /*c0a0*/  BSSY.RECONVERGENT B0, `(.L_x_11177) ;  /* 0x000000d000007945 */ /* 0x000fd80003800200 */
[----:B------:R1:W-:Y:S01]  /*c0b0*/  @P0 STS.128 [R58+0x7000], RZ ;  /* 0x007000ff3a000388 */ /* 0x0003e20000000c00 */
        /* <DEDUP_REMOVED lines=10> */
.L_x_11179:
[----:B------:R1:W-:Y:S02]  /*c160*/  STS.128 [R58+0x7000], RZ ;  /* 0x007000ff3a007388 */ /* 0x0003e40000000c00 */
.L_x_11178:
[----:B------:R-:W-:Y:S05]  /*c170*/  BSYNC.RECONVERGENT B0 ;  /* 0x0000000000007941 */ /* 0x000fea0003800200 */
.L_x_11177:
        /* <DEDUP_REMOVED lines=13> */
.L_x_11182:
[----:B------:R1:W-:Y:S02]  /*c250*/  STS.128 [R58+0x7800], RZ ;  /* 0x007800ff3a007388 */ /* 0x0003e40000000c00 */
.L_x_11181:
[----:B------:R-:W-:Y:S05]  /*c260*/  BSYNC.RECONVERGENT B0 ;  /* 0x0000000000007941 */ /* 0x000fea0003800200 */
.L_x_11180:
        /* <DEDUP_REMOVED lines=16> */
.L_x_11185:
[----:B------:R1:W-:Y:S02]  /*c370*/  STS.128 [R58+0x8000], RZ ;  /* 0x008000ff3a007388 */ /* 0x0003e40000000c00 */
.L_x_11184:
[----:B------:R-:W-:Y:S05]  /*c380*/  BSYNC.RECONVERGENT B0 ;  /* 0x0000000000007941 */ /* 0x000fea0003800200 */
.L_x_11183:
        /* <DEDUP_REMOVED lines=13> */
.L_x_11188:
[----:B------:R1:W-:Y:S02]  /*c460*/  STS.128 [R58+0x8800], RZ ;  /* 0x008800ff3a007388 */ /* 0x0003e40000000c00 */
.L_x_11187:
[----:B------:R-:W-:Y:S05]  /*c470*/  BSYNC.RECONVERGENT B0 ;  /* 0x0000000000007941 */ /* 0x000fea0003800200 */
.L_x_11186:
        /* <DEDUP_REMOVED lines=16> */
.L_x_11191:
[----:B------:R1:W-:Y:S02]  /*c580*/  STS.128 [R58+0x9000], RZ ;  /* 0x009000ff3a007388 */ /* 0x0003e40000000c00 */
.L_x_11190:
[----:B------:R-:W-:Y:S05]  /*c590*/  BSYNC.RECONVERGENT B0 ;  /* 0x0000000000007941 */ /* 0x000fea0003800200 */
.L_x_11189:
        /* <DEDUP_REMOVED lines=10> */
[----:B--2---:R-:W-:-:S05]  /*c640*/  IMAD.WIDE.U32 R18, R166, 0xc0, R18 ;  /* 0x000000c0a6127825 */ /* 0x004fca00078e0012 */
[----:B------:R-:W-:-:S05]  /*c650*/  IADD3 R19, PT, PT, R0, R19, RZ ;  /* 0x0000001300137210 */ /* 0x000fca0007ffe0ff */
[----:B------:R-:W-:Y:S01]  /*c660*/  @!PT LDS RZ, [RZ] ;  /* 0x00000000fffff984 */ /* 0x000fe20000000800 */
[----:B------:R-:W-:Y:S01]  /*c670*/  @!PT LDS RZ, [RZ] ;  /* 0x00000000fffff984 */ /* 0x000fe20000000800 */
[----:B------:R-:W-:Y:S01]  /*c680*/  @!PT LDS RZ, [RZ] ;  /* 0x00000000fffff984 */ /* 0x000fe20000000800 */
[----:B------:R2:W-:Y:S01]  /*c690*/  LDGSTS.E.BYPASS.LTC128B.128 [R58+0x9800], desc[UR4][R18.64] ;  /* 0x09800000123a7fae */ /* 0x0005e2000b981a04 */
[----:B------:R-:W-:Y:S05]  /*c6a0*/  BRA `(.L_x_11193) ;  /* 0x0000000000047947 */ /* 0x000fea0003800000 */
.L_x_11194:
[----:B------:R1:W-:Y:S02]  /*c6b0*/  STS.128 [R58+0x9800], RZ ;  /* 0x009800ff3a007388 */ /* 0x0003e40000000c00 */
.L_x_11193:
[----:B------:R-:W-:Y:S05]  /*c6c0*/  BSYNC.RECONVERGENT B0 ;  /* 0x0000000000007941 */ /* 0x000fea0003800200 */
.L_x_11192:
[----:B------:R-:W3:Y:S01]  /*c6d0*/  LD.E R84, desc[UR4][R100.64+0x18c] ;  /* 0x00018c0464547980 */ /* 0x000ee2000c101900 */
[----:B------:R-:W4:Y:S01]  /*c6e0*/  S2UR UR6, SR_CgaCtaId ;  /* 0x00000000000679c3 */ /* 0x000f220000008800 */
[----:B------:R-:W-:Y:S01]  /*c6f0*/  UMOV UR7, 0x400 ;  /* 0x0000040000077882 */ /* 0x000fe20000000000 */
[----:B------:R-:W-:Y:S01]  /*c700*/  LOP3.LUT R67, R67, 0x8, R65, 0x78, !PT ;  /* 0x0000000843437812 */ /* 0x000fe200078e7841 */
[----:B------:R-:W0:Y:S01]  /*c710*/  LDGDEPBAR ;  /* 0x00000000000079af */ /* 0x000e220000000000 */
[----:B------:R-:W-:Y:S01]  /*c720*/  SHF.L.U32 R66, R66, 0xa, RZ ;  /* 0x0000000a42427819 */ /* 0x000fe200000006ff */
[----:B------:R-:W-:Y:S01]  /*c730*/  BSSY.RECONVERGENT B1, `(.L_x_11195) ;  /* 0x000018b000017945 */ /* 0x000fe20003800200 */
[----:B------:R-:W-:Y:S02]  /*c740*/  LOP3.LUT R0, R67, 0x38, R68, 0x78, !PT ;  /* 0x0000003843007812 */ /* 0x000fe400078e7844 */
[----:B------:R-:W-:Y:S02]  /*c750*/  LOP3.LUT R3, R66, 0x400, RZ, 0xc0, !PT ;  /* 0x0000040042037812 */ /* 0x000fe400078ec0ff */
[----:B------:R-:W-:-:S02]  /*c760*/  R2P PR, R65, 0x6 ;  /* 0x0000000641007804 */ /* 0x000fc40000000000 */
[----:B------:R-:W-:Y:S02]  /*c770*/  LEA R0, R0, R3, 0x1 ;  /* 0x0000000300007211 */ /* 0x000fe400078e08ff */
[----:B------:R-:W-:Y:S02]  /*c780*/  MOV R3, 0x20 ;  /* 0x0000002000037802 */ /* 0x000fe40000000f00 */
[----:B------:R-:W-:Y:S02]  /*c790*/  MOV R5, 0x40 ;  /* 0x0000004000057802 */ /* 0x000fe40000000f00 */
[----:B------:R-:W-:Y:S02]  /*c7a0*/  SEL R3, R3, 0xffffffe0, !P1 ;  /* 0xffffffe003037807 */ /* 0x000fe40004800000 */
[----:B------:R-:W-:Y:S02]  /*c7b0*/  SEL R5, R5, 0xffffffc0, !P2 ;  /* 0xffffffc005057807 */ /* 0x000fe40005000000 */
[----:B------:R-:W-:Y:S01]  /*c7c0*/  ISETP.GT.AND P0, PT, R61, R168, PT ;  /* 0x000000a83d00720c */ /* 0x000fe20003f04270 */
[----:B----4-:R-:W-:Y:S01]  /*c7d0*/  ULEA UR6, UR6, UR7, 0x18 ;  /* 0x0000000706067291 */ /* 0x010fe2000f8ec0ff */
[----:B------:R-:W-:-:S04]  /*c7e0*/  LOP3.LUT R85, R85, 0x1f0, R62, 0xf8, !PT ;  /* 0x000001f055557812 */ /* 0x000fc800078ef83e */
[----:B------:R-:W-:Y:S02]  /*c7f0*/  IADD3 R185, PT, PT, R176, R85, RZ ;  /* 0x00000055b0b97210 */ /* 0x000fe40007ffe0ff */
[----:B------:R-:W-:Y:S02]  /*c800*/  LEA R163, R163, UR6, 0x1 ;  /* 0x00000006a3a37c11 */ /* 0x000fe4000f8e08ff */
[----:B-----5:R-:W-:Y:S01]  /*c810*/  LDSM.16.M88.4 R32, [R0+UR6+0x2000] ;  /* 0x002000060020783b */ /* 0x020fe20008000200 */
[----:B------:R-:W-:Y:S02]  /*c820*/  IADD3 R162, PT, PT, R0, UR6, RZ ;  /* 0x0000000600a27c10 */ /* 0x000fe4000fffe0ff */
[CC--:B------:R-:W-:Y:S01]  /*c830*/  IADD3 R161, PT, PT, R163.reuse, R3.reuse, RZ ;  /* 0x00000003a3a17210 */ /* 0x0c0fe20007ffe0ff */
[----:B-1----:R-:W1:Y:S01]  /*c840*/  LDSM.16.M88.4 R12, [R163] ;  /* 0x00000000a30c783b */ /* 0x002e620000000200 */
[C---:B------:R-:W-:Y:S02]  /*c850*/  IADD3 R157, PT, PT, R162.reuse, R3, RZ ;  /* 0x00000003a29d7210 */ /* 0x040fe40007ffe0ff */
[-C--:B------:R-:W-:Y:S01]  /*c860*/  IADD3 R160, PT, PT, R163, R5.reuse, RZ ;  /* 0x00000005a3a07210 */ /* 0x080fe20007ffe0ff */
[----:B------:R-:W-:Y:S01]  /*c870*/  LDSM.16.M88.4 R48, [R161] ;  /* 0x00000000a130783b */ /* 0x000fe20000000200 */
[----:B------:R-:W-:-:S02]  /*c880*/  IADD3 R156, PT, PT, R162, R5, RZ ;  /* 0x00000005a29c7210 */ /* 0x000fc40007ffe0ff */
[C---:B------:R-:W-:Y:S01]  /*c890*/  IADD3 R159, PT, PT, R3.reuse, R160, RZ ;  /* 0x000000a0039f7210 */ /* 0x040fe20007ffe0ff */
[----:B------:R-:W4:Y:S01]  /*c8a0*/  LDSM.16.M88.4 R40, [R157+0x2000] ;  /* 0x002000009d28783b */ /* 0x000f220000000200 */
[----:B------:R-:W-:-:S03]  /*c8b0*/  IADD3 R155, PT, PT, R3, R156, RZ ;  /* 0x0000009c039b7210 */ /* 0x000fc60007ffe0ff */
[----:B------:R-:W-:Y:S04]  /*c8c0*/  LDSM.16.M88.4 R36, [R160] ;  /* 0x00000000a024783b */ /* 0x000fe80000000200 */
[----:B------:R-:W-:Y:S04]  /*c8d0*/  LDSM.16.M88.4 R72, [R156+0x2000] ;  /* 0x002000009c48783b */ /* 0x000fe80000000200 */
[----:B------:R-:W-:Y:S04]  /*c8e0*/  LDSM.16.M88.4 R20, [R159] ;  /* 0x000000009f14783b */ /* 0x000fe80000000200 */
[----:B------:R-:W-:Y:S04]  /*c8f0*/  LDSM.16.M88.4 R68, [R155+0x2000] ;  /* 0x002000009b44783b */ /* 0x000fe80000000200 */
[----:B--2---:R-:W2:Y:S04]  /*c900*/  LDSM.16.M88.4 R16, [R0+UR6+0x2800] ;  /* 0x002800060010783b */ /* 0x004ea80008000200 */
[----:B------:R-:W2:Y:S04]  /*c910*/  LDSM.16.M88.4 R28, [R157+0x2800] ;  /* 0x002800009d1c783b */ /* 0x000ea80000000200 */
[----:B------:R-:W2:Y:S01]  /*c920*/  LDSM.16.M88.4 R44, [R0+UR6+0x3000] ;  /* 0x00300006002c783b */ /* 0x000ea20008000200 */
[C---:B-1----:R-:W-:Y:S03]  /*c930*/  HMMA.16816.F32 R24, R12.reuse, R32, RZ ;  /* 0x000000200c18723c */ /* 0x042fe600000018ff */
[----:B------:R-:W1:Y:S04]  /*c940*/  LDSM.16.M88.4 R76, [R156+0x2800] ;  /* 0x002800009c4c783b */ /* 0x000e680000000200 */
[----:B------:R-:W-:Y:S01]  /*c950*/  LDSM.16.M88.4 R80, [R156+0x3000] ;  /* 0x003000009c50783b */ /* 0x000fe20000000200 */
[----:B------:R-:W-:-:S12]  /*c960*/  HMMA.16816.F32 R32, R12, R34, RZ ;  /* 0x000000220c20723c */ /* 0x000fd800000018ff */
[C---:B----4-:R-:W-:Y:S08]  /*c970*/  HMMA.16816.F32 R24, R48.reuse, R40, R24 ;  /* 0x000000283018723c */ /* 0x050ff00000001818 */
[----:B------:R-:W-:Y:S01]  /*c980*/  HMMA.16816.F32 R32, R48, R42, R32 ;  /* 0x0000002a3020723c */ /* 0x000fe20000001820 */
[----:B------:R-:W4:Y:S07]  /*c990*/  LDSM.16.M88.4 R40, [R157+0x3000] ;  /* 0x003000009d28783b */ /* 0x000f2e0000000200 */
[----:B--2---:R-:W-:Y:S08]  /*c9a0*/  HMMA.16816.F32 R52, R12, R16, RZ ;  /* 0x000000100c34723c */ /* 0x004ff000000018ff */
[----:B------:R-:W-:Y:S08]  /*c9b0*/  HMMA.16816.F32 R24, R36, R72, R24 ;  /* 0x000000482418723c */ /* 0x000ff00000001818 */
[----:B------:R-:W-:Y:S08]  /*c9c0*/  HMMA.16816.F32 R16, R12, R18, RZ ;  /* 0x000000120c10723c */ /* 0x000ff000000018ff */
[----:B------:R-:W-:Y:S01]  /*c9d0*/  HMMA.16816.F32 R32, R36, R74, R32 ;  /* 0x0000004a2420723c */ /* 0x000fe20000001820 */
[----:B------:R-:W2:Y:S07]  /*c9e0*/  LDSM.16.M88.4 R72, [R155+0x2800] ;  /* 0x002800009b48783b */ /* 0x000eae0000000200 */
[----:B------:R-:W-:Y:S08]  /*c9f0*/  HMMA.16816.F32 R24, R20, R68, R24 ;  /* 0x000000441418723c */ /* 0x000ff00000001818 */
[C---:B------:R-:W-:Y:S08]  /*ca00*/  HMMA.16816.F32 R52, R48.reuse, R28, R52 ;  /* 0x0000001c3034723c */ /* 0x040ff00000001834 */
[----:B------:R-:W-:Y:S08]  /*ca10*/  HMMA.16816.F32 R16, R48, R30, R16 ;  /* 0x0000001e3010723c */ /* 0x000ff00000001810 */
[----:B------:R-:W-:Y:S08]  /*ca20*/  HMMA.16816.F32 R28, R12, R44, RZ ;  /* 0x0000002c0c1c723c */ /* 0x000ff000000018ff */
[----:B------:R-:W-:Y:S01]  /*ca30*/  HMMA.16816.F32 R32, R20, R70, R32 ;  /* 0x000000461420723c */ /* 0x000fe20000001820 */
[----:B------:R-:W3:Y:S07]  /*ca40*/  LDSM.16.M88.4 R68, [R0+UR6+0x3800] ;  /* 0x003800060044783b */ /* 0x000eee0008000200 */
[----:B-1----:R-:W-:Y:S08]  /*ca50*/  HMMA.16816.F32 R52, R36, R76, R52 ;  /* 0x0000004c2434723c */ /* 0x002ff00000001834 */
[----:B----4-:R-:W-:Y:S08]  /*ca60*/  HMMA.16816.F32 R28, R48, R40, R28 ;  /* 0x00000028301c723c */ /* 0x010ff0000000181c */
[----:B------:R-:W-:Y:S01]  /*ca70*/  HMMA.16816.F32 R16, R36, R78, R16 ;  /* 0x0000004e2410723c */ /* 0x000fe20000001810 */
[----:B------:R-:W1:Y:S07]  /*ca80*/  LDSM.16.M88.4 R76, [R0+UR6+0x4000] ;  /* 0x00400006004c783b */ /* 0x000e6e0008000200 */
[----:B--2---:R-:W-:Y:S08]  /*ca90*/  HMMA.16816.F32 R52, R20, R72, R52 ;  /* 0x000000481434723c */ /* 0x004ff00000001834 */
[----:B------:R-:W-:Y:S08]  /*caa0*/  HMMA.16816.F32 R28, R36, R80, R28 ;  /* 0x00000050241c723c */ /* 0x000ff0000000181c */
[----:B------:R-:W-:Y:S01]  /*cab0*/  HMMA.16816.F32 R16, R20, R74, R16 ;  /* 0x0000004a1410723c */ /* 0x000fe20000001810 */
[----:B------:R-:W-:Y:S01]  /*cac0*/  LDSM.16.M88.4 R72, [R156+0x3800] ;  /* 0x003800009c48783b */ /* 0x000fe20000000200 */
[-C--:B---3--:R-:W-:Y:S01]  /*cad0*/  FMUL.FTZ R24, R24, R84.reuse ;  /* 0x0000005418187220 */ /* 0x088fe20000410000 */
[-C--:B------:R-:W-:Y:S01]  /*cae0*/  FMUL.FTZ R66, R25, R84.reuse ;  /* 0x0000005419427220 */ /* 0x080fe20000410000 */
[-C--:B------:R-:W-:Y:S01]  /*caf0*/  FMUL.FTZ R86, R26, R84.reuse ;  /* 0x000000541a567220 */ /* 0x080fe20000410000 */
[-C--:B------:R-:W-:Y:S01]  /*cb00*/  FMUL.FTZ R67, R27, R84.reuse ;  /* 0x000000541b437220 */ /* 0x080fe20000410000 */
[----:B------:R2:W3:Y:S01]  /*cb10*/  MUFU.TANH R65, R24 ;  /* 0x0000001800417308 */ /* 0x0004e20000002400 */
        /* <DEDUP_REMOVED lines=13> */
[----:B------:R-:W1:Y:S01]  /*cbf0*/  MUFU.TANH R91, R52 ;  /* 0x00000034005b7308 */ /* 0x000e620000002400 */
[C---:B--2---:R-:W-:Y:S01]  /*cc00*/  HMMA.16816.F32 R24, R12.reuse, R46, RZ ;  /* 0x0000002e0c18723c */ /* 0x044fe200000018ff */
[----:B------:R-:W2:Y:S06]  /*cc10*/  LDSM.16.M88.4 R44, [R157+0x3800] ;  /* 0x003800009d2c783b */ /* 0x000eac0000000200 */
[----:B------:R3:W1:Y:S01]  /*cc20*/  MUFU.TANH R92, R53 ;  /* 0x00000035005c7308 */ /* 0x0006620000002400 */
[C---:B----4-:R-:W-:Y:S07]  /*cc30*/  HMMA.16816.F32 R32, R12.reuse, R68, RZ ;  /* 0x000000440c20723c */ /* 0x050fee00000018ff */
[----:B------:R1:W4:Y:S01]  /*cc40*/  MUFU.TANH R95, R16 ;  /* 0x00000010005f7308 */ /* 0x0003220000002400 */
[----:B------:R-:W-:Y:S07]  /*cc50*/  HMMA.16816.F32 R68, R12, R70, RZ ;  /* 0x000000460c44723c */ /* 0x000fee00000018ff */
[----:B------:R-:W2:Y:S01]  /*cc60*/  MUFU.TANH R66, R66 ;  /* 0x0000004200427308 */ /* 0x000ea20000002400 */
[----:B------:R-:W-:Y:S01]  /*cc70*/  HMMA.16816.F32 R24, R48, R42, R24 ;  /* 0x0000002a3018723c */ /* 0x000fe20000001818 */
[----:B------:R-:W4:Y:S04]  /*cc80*/  LDSM.16.M88.4 R40, [R155+0x3000] ;  /* 0x003000009b28783b */ /* 0x000f280000000200 */
[----:B---3--:R-:W3:Y:S02]  /*cc90*/  LDSM.16.M88.4 R52, [R157+0x4000] ;  /* 0x004000009d34783b */ /* 0x008ee40000000200 */
[----:B------:R-:W3:Y:S01]  /*cca0*/  MUFU.TANH R86, R86 ;  /* 0x0000005600567308 */ /* 0x000ee20000002400 */
[----:B-1----:R-:W-:Y:S07]  /*ccb0*/  HMMA.16816.F32 R16, R12, R76, RZ ;  /* 0x0000004c0c10723c */ /* 0x002fee00000018ff */
[----:B------:R-:W1:Y:S01]  /*ccc0*/  MUFU.TANH R67, R67 ;  /* 0x0000004300437308 */ /* 0x000e620000002400 */
[C---:B--2---:R-:W-:Y:S07]  /*ccd0*/  HMMA.16816.F32 R32, R48.reuse, R44, R32 ;  /* 0x0000002c3020723c */ /* 0x044fee0000001820 */
[----:B------:R-:W2:Y:S01]  /*cce0*/  MUFU.TANH R88, R88 ;  /* 0x0000005800587308 */ /* 0x000ea20000002400 */
[----:B------:R-:W-:Y:S01]  /*ccf0*/  HMMA.16816.F32 R68, R48, R46, R68 ;  /* 0x0000002e3044723c */ /* 0x000fe20000001844 */
[----:B------:R-:W1:Y:S06]  /*cd00*/  LDSM.16.M88.4 R44, [R155+0x3800] ;  /* 0x003800009b2c783b */ /* 0x000e6c0000000200 */
[----:B------:R-:W1:Y:S01]  /*cd10*/  MUFU.TANH R89, R89 ;  /* 0x0000005900597308 */ /* 0x000e620000002400 */
[----:B------:R-:W-:Y:S01]  /*cd20*/  HMMA.16816.F32 R24, R36, R82, R24 ;  /* 0x000000522418723c */ /* 0x000fe20000001818 */
[----:B------:R-:W2:Y:S06]  /*cd30*/  LDSM.16.M88.4 R80, [R156+0x4000] ;  /* 0x004000009c50783b */ /* 0x000eac0000000200 */
[----:B------:R-:W1:Y:S01]  /*cd40*/  MUFU.TANH R90, R90 ;  /* 0x0000005a005a7308 */ /* 0x000e620000002400 */
[----:B----4-:R-:W-:Y:S07]  /*cd50*/  HMMA.16816.F32 R28, R20, R40, R28 ;  /* 0x00000028141c723c */ /* 0x010fee000000181c */
[----:B------:R-:W4:Y:S01]  /*cd60*/  MUFU.TANH R93, R93 ;  /* 0x0000005d005d7308 */ /* 0x000f220000002400 */
[----:B------:R-:W-:Y:S07]  /*cd70*/  HMMA.16816.F32 R32, R36, R72, R32 ;  /* 0x000000482420723c */ /* 0x000fee0000001820 */
[----:B------:R-:W1:Y:S01]  /*cd80*/  MUFU.TANH R94, R94 ;  /* 0x0000005e005e7308 */ /* 0x000e620000002400 */
[----:B------:R-:W-:Y:S01]  /*cd90*/  HMMA.16816.F32 R24, R20, R42, R24 ;  /* 0x0000002a1418723c */ /* 0x000fe20000001818 */
[----:B------:R-:W4:Y:S02]  /*cda0*/  LDSM.16.M88.4 R40, [R0+UR6+0x4800] ;  /* 0x004800060028783b */ /* 0x000f240008000200 */
[-C--:B------:R-:W-:Y:S01]  /*cdb0*/  FMUL.FTZ R28, R28, R84.reuse ;  /* 0x000000541c1c7220 */ /* 0x080fe20000410000 */
[-C--:B------:R-:W-:Y:S01]  /*cdc0*/  FMUL.FTZ R102, R29, R84.reuse ;  /* 0x000000541d667220 */ /* 0x080fe20000410000 */
[-C--:B------:R-:W-:Y:S01]  /*cdd0*/  FMUL.FTZ R103, R30, R84.reuse ;  /* 0x000000541e677220 */ /* 0x080fe20000410000 */
[-C--:B------:R-:W-:Y:S01]  /*cde0*/  FMUL.FTZ R104, R31, R84.reuse ;  /* 0x000000541f687220 */ /* 0x080fe20000410000 */
[----:B------:R2:W2:Y:S01]  /*cdf0*/  MUFU.TANH R99, R28 ;  /* 0x0000001c00637308 */ /* 0x0004a20000002400 */
[----:B------:R-:W-:Y:S01]  /*ce00*/  HMMA.16816.F32 R68, R36, R74, R68 ;  /* 0x0000004a2444723c */ /* 0x000fe20000001844 */
[----:B------:R-:W4:Y:S06]  /*ce10*/  LDSM.16.M88.4 R72, [R155+0x4000] ;  /* 0x004000009b48783b */ /* 0x000f2c0000000200 */
[----:B------:R-:W4:Y:S01]  /*ce20*/  MUFU.TANH R96, R96 ;  /* 0x0000006000607308 */ /* 0x000f220000002400 */
[----:B---3--:R-:W-:Y:S03]  /*ce30*/  HMMA.16816.F32 R16, R48, R52, R16 ;  /* 0x000000343010723c */ /* 0x008fe60000001810 */
[-C--:B------:R-:W-:Y:S01]  /*ce40*/  FMUL.FTZ R24, R24, R84.reuse ;  /* 0x0000005418187220 */ /* 0x080fe20000410000 */
[-C--:B------:R-:W-:Y:S01]  /*ce50*/  FMUL.FTZ R106, R25, R84.reuse ;  /* 0x00000054196a7220 */ /* 0x080fe20000410000 */
[-C--:B------:R-:W-:Y:S01]  /*ce60*/  FMUL.FTZ R107, R26, R84.reuse ;  /* 0x000000541a6b7220 */ /* 0x080fe20000410000 */
[-C--:B------:R-:W-:Y:S01]  /*ce70*/  FMUL.FTZ R108, R27, R84.reuse ;  /* 0x000000541b6c7220 */ /* 0x080fe20000410000 */
[----:B------:R4:W3:Y:S01]  /*ce80*/  MUFU.TANH R105, R24 ;  /* 0x0000001800697308 */ /* 0x0008e20000002400 */
[----:B-1----:R-:W-:Y:S07]  /*ce90*/  HMMA.16816.F32 R32, R20, R44, R32 ;  /* 0x0000002c1420723c */ /* 0x002fee0000001820 */
[----:B------:R-:W1:Y:S01]  /*cea0*/  MUFU.TANH R97, R97 ;  /* 0x0000006100617308 */ /* 0x000e620000002400 */
[----:B--2---:R-:W-:Y:S01]  /*ceb0*/  HMMA.16816.F32 R28, R12, R78, RZ ;  /* 0x0000004e0c1c723c */ /* 0x004fe200000018ff */
[----:B------:R-:W2:Y:S06]  /*cec0*/  LDSM.16.M88.4 R76, [R157+0x4800] ;  /* 0x004800009d4c783b */ /* 0x000eac0000000200 */
        /* <DEDUP_REMOVED lines=11> */
[----:B------:R-:W1:Y:S02]  /*cf80*/  LDSM.16.M88.4 R52, [R0+UR6+0x5000] ;  /* 0x005000060034783b */ /* 0x000e640008000200 */
[-C--:B------:R-:W-:Y:S01]  /*cf90*/  FMUL.FTZ R68, R68, R84.reuse ;  /* 0x0000005444447220 */ /* 0x080fe20000410000 */
[-C--:B------:R-:W-:Y:S01]  /*cfa0*/  FMUL.FTZ R114, R69, R84.reuse ;  /* 0x0000005445727220 */ /* 0x080fe20000410000 */
[-C--:B------:R-:W-:Y:S01]  /*cfb0*/  FMUL.FTZ R115, R70, R84.reuse ;  /* 0x0000005446737220 */ /* 0x080fe20000410000 */
[-C--:B------:R-:W-:Y:S01]  /*cfc0*/  FMUL.FTZ R116, R71, R84.reuse ;  /* 0x0000005447747220 */ /* 0x080fe20000410000 */
[----:B------:R1:W1:Y:S01]  /*cfd0*/  MUFU.TANH R113, R68 ;  /* 0x0000004400717308 */ /* 0x0002620000002400 */
[C---:B----4-:R-:W-:Y:S01]  /*cfe0*/  HMMA.16816.F32 R24, R12.reuse, R40, RZ ;  /* 0x000000280c18723c */ /* 0x050fe200000018ff */
[----:B---3--:R-:W3:Y:S06]  /*cff0*/  LDSM.16.M88.4 R32, [R156+0x4800] ;  /* 0x004800009c20783b */ /* 0x008eec0000000200 */
[----:B------:R-:W4:Y:S01]  /*d000*/  MUFU.TANH R103, R103 ;  /* 0x0000006700677308 */ /* 0x000f220000002400 */
[----:B------:R-:W-:Y:S07]  /*d010*/  HMMA.16816.F32 R40, R12, R42, RZ ;  /* 0x0000002a0c28723c */ /* 0x000fee00000018ff */
[----:B------:R-:W1:Y:S01]  /*d020*/  MUFU.TANH R104, R104 ;  /* 0x0000006800687308 */ /* 0x000e620000002400 */
[----:B------:R-:W-:Y:S01]  /*d030*/  HMMA.16816.F32 R28, R36, R82, R28 ;  /* 0x00000052241c723c */ /* 0x000fe2000000181c */
[----:B------:R-:W-:Y:S06]  /*d040*/  LDSM.16.M88.4 R80, [R157+0x5800] ;  /* 0x005800009d50783b */ /* 0x000fec0000000200 */
[----:B------:R-:W3:Y:S01]  /*d050*/  MUFU.TANH R106, R106 ;  /* 0x0000006a006a7308 */ /* 0x000ee20000002400 */
[----:B------:R-:W-:Y:S07]  /*d060*/  HMMA.16816.F32 R16, R20, R72, R16 ;  /* 0x000000481410723c */ /* 0x000fee0000001810 */
[----:B------:R-:W3:Y:S01]  /*d070*/  MUFU.TANH R107, R107 ;  /* 0x0000006b006b7308 */ /* 0x000ee20000002400 */
[----:B--2---:R-:W-:Y:S07]  /*d080*/  HMMA.16816.F32 R24, R48, R76, R24 ;  /* 0x0000004c3018723c */ /* 0x004fee0000001818 */
[----:B------:R-:W2:Y:S01]  /*d090*/  MUFU.TANH R108, R108 ;  /* 0x0000006c006c7308 */ /* 0x000ea20000002400 */
[----:B-1----:R-:W-:Y:S03]  /*d0a0*/  HMMA.16816.F32 R68, R12, R52, RZ ;  /* 0x000000340c44723c */ /* 0x002fe600000018ff */
[-C--:B------:R-:W-:Y:S01]  /*d0b0*/  FMUL.FTZ R16, R16, R84.reuse ;  /* 0x0000005410107220 */ /* 0x080fe20000410000 */
[-C--:B------:R-:W-:Y:S01]  /*d0c0*/  FMUL.FTZ R118, R17, R84.reuse ;  /* 0x0000005411767220 */ /* 0x080fe20000410000 */
[----:B------:R-:W-:-:S02]  /*d0d0*/  FMUL.FTZ R119, R18, R84 ;  /* 0x0000005412777220 */ /* 0x000fc40000410000 */
[----:B------:R1:W1:Y:S01]  /*d0e0*/  MUFU.TANH R117, R16 ;  /* 0x0000001000757308 */ /* 0x0002620000002400 */
[----:B------:R-:W-:Y:S01]  /*d0f0*/  HMMA.16816.F32 R76, R48, R78, R40 ;  /* 0x0000004e304c723c */ /* 0x000fe20000001828 */
[----:B------:R-:W4:Y:S06]  /*d100*/  LDSM.16.M88.4 R40, [R155+0x4800] ;  /* 0x004800009b28783b */ /* 0x000f2c0000000200 */
[----:B------:R-:W2:Y:S01]  /*d110*/  MUFU.TANH R110, R110 ;  /* 0x0000006e006e7308 */ /* 0x000ea20000002400 */
[----:B------:R-:W-:Y:S01]  /*d120*/  HMMA.16816.F32 R28, R20, R74, R28 ;  /* 0x0000004a141c723c */ /* 0x000fe2000000181c */
[----:B------:R2:W4:Y:S06]  /*d130*/  LDSM.16.M88.4 R72, [R0+UR6+0x5800] ;  /* 0x005800060048783b */ /* 0x00052c0008000200 */
[----:B------:R-:W2:Y:S01]  /*d140*/  MUFU.TANH R111, R111 ;  /* 0x0000006f006f7308 */ /* 0x000ea20000002400 */
[----:B------:R-:W-:Y:S01]  /*d150*/  HMMA.16816.F32 R68, R48, R44, R68 ;  /* 0x0000002c3044723c */ /* 0x000fe20000001844 */
[----:B------:R-:W-:-:S02]  /*d160*/  FMUL.FTZ R44, R19, R84 ;  /* 0x00000054132c7220 */ /* 0x000fc40000410000 */
[----:B-1----:R-:W1:Y:S04]  /*d170*/  LDSM.16.M88.4 R16, [R156+0x5000] ;  /* 0x005000009c10783b */ /* 0x002e680000000200 */
[----:B------:R-:W1:Y:S01]  /*d180*/  MUFU.TANH R112, R112 ;  /* 0x0000007000707308 */ /* 0x000e620000002400 */
[----:B------:R-:W-:Y:S03]  /*d190*/  HMMA.16816.F32 R52, R12, R54, RZ ;  /* 0x000000360c34723c */ /* 0x000fe600000018ff */
[-C--:B------:R-:W-:Y:S01]  /*d1a0*/  FMUL.FTZ R28, R28, R84.reuse ;  /* 0x000000541c1c7220 */ /* 0x080fe20000410000 */
[----:B------:R-:W-:-:S03]  /*d1b0*/  FMUL.FTZ R120, R30, R84 ;  /* 0x000000541e787220 */ /* 0x000fc60000410000 */
[----:B------:R1:W1:Y:S01]  /*d1c0*/  MUFU.TANH R45, R28 ;  /* 0x0000001c002d7308 */ /* 0x0002620000002400 */
[----:B---3--:R-:W-:Y:S01]  /*d1d0*/  HMMA.16816.F32 R24, R36, R32, R24 ;  /* 0x000000202418723c */ /* 0x008fe20000001818 */
[----:B--2---:R-:W-:-:S06]  /*d1e0*/  FMUL.FTZ R0, R29, R84 ;  /* 0x000000541d007220 */ /* 0x004fcc0000410000 */
[----:B------:R-:W2:Y:S01]  /*d1f0*/  MUFU.TANH R114, R114 ;  /* 0x0000007200727308 */ /* 0x000ea20000002400 */
[----:B------:R-:W-:Y:S01]  /*d200*/  HMMA.16816.F32 R76, R36, R34, R76 ;  /* 0x00000022244c723c */ /* 0x000fe2000000184c */
[----:B------:R-:W3:Y:S06]  /*d210*/  LDSM.16.M88.4 R32, [R155+0x5000] ;  /* 0x005000009b20783b */ /* 0x000eec0000000200 */
[----:B------:R-:W1:Y:S01]  /*d220*/  MUFU.TANH R115, R115 ;  /* 0x0000007300737308 */ /* 0x000e620000002400 */
[----:B------:R-:W-:Y:S01]  /*d230*/  HMMA.16816.F32 R52, R48, R46, R52 ;  /* 0x0000002e3034723c */ /* 0x000fe20000001834 */
[----:B------:R-:W-:-:S06]  /*d240*/  FMUL.FTZ R46, R31, R84 ;  /* 0x000000541f2e7220 */ /* 0x000fcc0000410000 */
[----:B------:R-:W2:Y:S01]  /*d250*/  MUFU.TANH R116, R116 ;  /* 0x0000007400747308 */ /* 0x000ea20000002400 */
[C---:B----4-:R-:W-:Y:S07]  /*d260*/  HMMA.16816.F32 R24, R20.reuse, R40, R24 ;  /* 0x000000281418723c */ /* 0x050fee0000001818 */
[----:B------:R-:W4:Y:S01]  /*d270*/  MUFU.TANH R118, R118 ;  /* 0x0000007600767308 */ /* 0x000f220000002400 */
[----:B------:R-:W-:Y:S01]  /*d280*/  HMMA.16816.F32 R76, R20, R42, R76 ;  /* 0x0000002a144c723c */ /* 0x000fe2000000184c */
[----:B------:R-:W2:Y:S06]  /*d290*/  LDSM.16.M88.4 R40, [R156+0x5800] ;  /* 0x005800009c28783b */ /* 0x000eac0000000200 */
[----:B------:R-:W2:Y:S01]  /*d2a0*/  MUFU.TANH R119, R119 ;  /* 0x0000007700777308 */ /* 0x000ea20000002400 */
[C---:B-1----:R-:W-:Y:S03]  /*d2b0*/  HMMA.16816.F32 R28, R12.reuse, R72, RZ ;  /* 0x000000480c1c723c */ /* 0x042fe600000018ff */
[-C--:B------:R-:W-:Y:S01]  /*d2c0*/  FMUL.FTZ R24, R24, R84.reuse ;  /* 0x0000005418187220 */ /* 0x080fe20000410000 */
[-C--:B------:R-:W-:Y:S01]  /*d2d0*/  FMUL.FTZ R26, R26, R84.reuse ;  /* 0x000000541a1a7220 */ /* 0x080fe20000410000 */
[-C--:B------:R-:W-:Y:S01]  /*d2e0*/  FMUL.FTZ R27, R27, R84.reuse ;  /* 0x000000541b1b7220 */ /* 0x080fe20000410000 */
[-C--:B------:R-:W-:Y:S01]  /*d2f0*/  FMUL.FTZ R25, R25, R84.reuse ;  /* 0x0000005419197220 */ /* 0x080fe20000410000 */
[----:B------:R-:W1:Y:S01]  /*d300*/  MUFU.TANH R44, R44 ;  /* 0x0000002c002c7308 */ /* 0x000e620000002400 */
[----:B------:R-:W-:Y:S03]  /*d310*/  HMMA.16816.F32 R12, R12, R74, RZ ;  /* 0x0000004a0c0c723c */ /* 0x000fe600000018ff */
[----:B------:R-:W-:-:S04]  /*d320*/  FMUL.FTZ R72, R76, R84 ;  /* 0x000000544c487220 */ /* 0x000fc80000410000 */
[----:B------:R-:W1:Y:S01]  /*d330*/  MUFU.TANH R0, R0 ;  /* 0x0000000000007308 */ /* 0x000e620000002400 */
[C---:B------:R-:W-:Y:S07]  /*d340*/  HMMA.16816.F32 R68, R36.reuse, R16, R68 ;  /* 0x000000102444723c */ /* 0x040fee0000001844 */
[----:B------:R-:W1:Y:S01]  /*d350*/  MUFU.TANH R120, R120 ;  /* 0x0000007800787308 */ /* 0x000e620000002400 */
[----:B------:R-:W-:Y:S01]  /*d360*/  HMMA.16816.F32 R52, R36, R18, R52 ;  /* 0x000000122434723c */ /* 0x000fe20000001834 */
[----:B------:R-:W4:Y:S01]  /*d370*/  LDSM.16.M88.4 R16, [R155+0x5800] ;  /* 0x005800009b10783b */ /* 0x000f220000000200 */
[----:B------:R-:W-:-:S05]  /*d380*/  DEPBAR.LE SB0, 0x0 ;  /* 0x000080000000791a */ /* 0x000fca0000000000 */
[----:B------:R-:W1:Y:S01]  /*d390*/  MUFU.TANH R46, R46 ;  /* 0x0000002e002e7308 */ /* 0x000e620000002400 */
[C---:B------:R-:W-:Y:S07]  /*d3a0*/  HMMA.16816.F32 R28, R48.reuse, R80, R28 ;  /* 0x00000050301c723c */ /* 0x040fee000000181c */
[----:B------:R-:W1:Y:S01]  /*d3b0*/  MUFU.TANH R24, R24 ;  /* 0x0000001800187308 */ /* 0x000e620000002400 */
[----:B------:R-:W-:Y:S07]  /*d3c0*/  HMMA.16816.F32 R12, R48, R82, R12 ;  /* 0x00000052300c723c */ /* 0x000fee000000180c */
[----:B------:R1:W1:Y:S01]  /*d3d0*/  MUFU.TANH R47, R25 ;  /* 0x00000019002f7308 */ /* 0x0002620000002400 */
[----:B---3--:R-:W-:Y:S01]  /*d3e0*/  HMMA.16816.F32 R68, R20, R32, R68 ;  /* 0x000000201444723c */ /* 0x008fe20000001844 */
[-C--:B------:R-:W-:Y:S01]  /*d3f0*/  FMUL.FTZ R32, R77, R84.reuse ;  /* 0x000000544d207220 */ /* 0x080fe20000410000 */
[----:B------:R-:W-:-:S05]  /*d400*/  FMUL.FTZ R33, R78, R84 ;  /* 0x000000544e217220 */ /* 0x000fca0000410000 */
[----:B------:R-:W3:Y:S01]  /*d410*/  MUFU.TANH R26, R26 ;  /* 0x0000001a001a7308 */ /* 0x000ee20000002400 */
[----:B--2---:R-:W-:Y:S01]  /*d420*/  HMMA.16816.F32 R28, R36, R40, R28 ;  /* 0x00000028241c723c */ /* 0x004fe2000000181c */
[----:B------:R-:W-:-:S06]  /*d430*/  FMUL.FTZ R40, R79, R84 ;  /* 0x000000544f287220 */ /* 0x000fcc0000410000 */
[----:B------:R-:W2:Y:S01]  /*d440*/  MUFU.TANH R27, R27 ;  /* 0x0000001b001b7308 */ /* 0x000ea20000002400 */
[----:B------:R-:W-:Y:S01]  /*d450*/  HMMA.16816.F32 R12, R36, R42, R12 ;  /* 0x0000002a240c723c */ /* 0x000fe2000000180c */
[----:B------:R-:W-:Y:S02]  /*d460*/  IADD3 R42, PT, PT, R6, R64, -R177 ;  /* 0x00000040062a7210 */ /* 0x000fe40007ffe8b1 */
[-C--:B------:R-:W-:Y:S01]  /*d470*/  FMUL.FTZ R41, R69, R84.reuse ;  /* 0x0000005445297220 */ /* 0x080fe20000410000 */
[----:B------:R-:W-:-:S03]  /*d480*/  FMUL.FTZ R48, R70, R84 ;  /* 0x0000005446307220 */ /* 0x000fc60000410000 */
[----:B------:R-:W1:Y:S01]  /*d490*/  MUFU.TANH R72, R72 ;  /* 0x0000004800487308 */ /* 0x000e620000002400 */
[----:B------:R-:W-:Y:S01]  /*d4a0*/  HMMA.16816.F32 R52, R20, R34, R52 ;  /* 0x000000221434723c */ /* 0x000fe20000001834 */
        /* <DEDUP_REMOVED lines=16> */
[----:B------:R-:W-:-:S02]  /*d5b0*/  IADD3 R30, PT, PT, R64, -R177, -R56 ;  /* 0x800000b1401e7210 */ /* 0x000fc40007ffe838 */
[----:B------:R-:W-:Y:S01]  /*d5c0*/  LOP3.LUT R56, R4, 0x6, RZ, 0xc0, !PT ;  /* 0x0000000604387812 */ /* 0x000fe200078ec0ff */
[-C--:B------:R-:W-:Y:S01]  /*d5d0*/  FMUL.FTZ R29, R12, R84.reuse ;  /* 0x000000540c1d7220 */ /* 0x080fe20000410000 */
[-C--:B------:R-:W-:Y:S01]  /*d5e0*/  FMUL.FTZ R12, R13, R84.reuse ;  /* 0x000000540d0c7220 */ /* 0x080fe20000410000 */
[-C--:B------:R-:W-:Y:S01]  /*d5f0*/  FMUL.FTZ R14, R14, R84.reuse ;  /* 0x000000540e0e7220 */ /* 0x080fe20000410000 */
[----:B------:R-:W-:Y:S01]  /*d600*/  FMUL.FTZ R15, R15, R84 ;  /* 0x000000540f0f7220 */ /* 0x000fe20000410000 */
[----:B------:R-:W1:Y:S01]  /*d610*/  MUFU.TANH R41, R41 ;  /* 0x0000002900297308 */ /* 0x000e620000002400 */
[C---:B------:R-:W-:Y:S02]  /*d620*/  IADD3 R13, PT, PT, R185.reuse, R42, RZ ;  /* 0x0000002ab90d7210 */ /* 0x040fe40007ffe0ff */
[----:B------:R-:W-:Y:S02]  /*d630*/  IADD3 R185, PT, PT, R185, R30, RZ ;  /* 0x0000001eb9b97210 */ /* 0x000fe40007ffe0ff */
[----:B------:R-:W-:-:S02]  /*d640*/  VIADDMNMX R181, R13, 0x1, R64, PT ;  /* 0x000000010db57846 */ /* 0x000fc40003800140 */
[----:B------:R-:W-:Y:S01]  /*d650*/  VIMNMX R186, PT, PT, RZ, R185, !PT ;  /* 0x000000b9ffba7248 */ /* 0x000fe20007fe0100 */
[----:B------:R-:W1:Y:S01]  /*d660*/  MUFU.TANH R48, R48 ;  /* 0x0000003000307308 */ /* 0x000e620000002400 */
[----:B------:R-:W-:Y:S02]  /*d670*/  VIADDMNMX R184, R13, 0x9, R64, PT ;  /* 0x000000090db87846 */ /* 0x000fe40003800140 */
[----:B------:R-:W-:Y:S02]  /*d680*/  IADD3 R4, PT, PT, R57, R56, RZ ;  /* 0x0000003839047210 */ /* 0x000fe40007ffe0ff */
[----:B------:R-:W-:-:S03]  /*d690*/  VIADDMNMX R185, R185, 0x8, RZ, !PT ;  /* 0x00000008b9b97846 */ /* 0x000fc600078001ff */
        /* <DEDUP_REMOVED lines=28> */
.L_x_11198:
        /* <DEDUP_REMOVED lines=60> */
.L_x_11199:
[----:B------:R-:W-:Y:S05]  /*dc20*/  BSYNC.RECONVERGENT B0 ;  /* 0x0000000000007941 */ /* 0x000fea0003800200 */
.L_x_11197:
[----:B------:R-:W-:Y:S01]  /*dc30*/  IADD3 R42, P1, PT, R7, R170, RZ ;  /* 0x000000aa072a7210 */ /* 0x000fe20007f3e0ff */
[----:B------:R-:W-:Y:S01]  /*dc40*/  IMAD.SHL.U32 R7, R164, 0x20, RZ ;  /* 0x00000020a4077824 */ /* 0x000fe200078e00ff */
        /* <DEDUP_REMOVED lines=57> */
.L_x_11196:
[----:B------:R-:W-:Y:S05]  /*dfe0*/  BSYNC.RECONVERGENT B1 ;  /* 0x0000000000017941 */ /* 0x000fea0003800200 */
.L_x_11195:
[----:B------:R-:W-:Y:S01]  /*dff0*/  VIADD R2, R4, 0x1 ;  /* 0x0000000104027836 */ /* 0x000fe20000000000 */
[----:B------:R-:W-:Y:S01]  /*e000*/  LOP3.LUT R180, R180, 0xfffffffe, RZ, 0xc0, !PT ;  /* 0xfffffffeb4b47812 */ /* 0x000fe200078ec0ff */
[C---:B------:R-:W-:Y:S02]  /*e010*/  VIADD R7, R4.reuse, 0x8 ;  /* 0x0000000804077836 */ /* 0x040fe40000000000 */
[----:B------:R-:W-:Y:S01]  /*e020*/  VIADD R13, R4, 0x18 ;  /* 0x00000018040d7836 */ /* 0x000fe20000000000 */
[----:B------:R-:W-:Y:S01]  /*e030*/  ISETP.GE.AND P1, PT, R2, R186, PT ;  /* 0x000000ba0200720c */ /* 0x000fe20003f26270 */
[----:B-1----:R-:W-:Y:S01]  /*e040*/  VIADD R25, R4, 0x21 ;  /* 0x0000002104197836 */ /* 0x002fe20000000000 */
[----:B------:R-:W-:Y:S01]  /*e050*/  ISETP.GE.AND P2, PT, R2, R181, PT ;  /* 0x000000b50200720c */ /* 0x000fe20003f46270 */
[----:B--2---:R-:W-:Y:S01]  /*e060*/  VIADD R30, R4, 0x28 ;  /* 0x00000028041e7836 */ /* 0x004fe20000000000 */
        /* <DEDUP_REMOVED lines=10> */
[----:B------:R-:W-:Y:S02]  /*e110*/  ISETP.GE.AND P3, PT, R7, R185, PT ;  /* 0x000000b90700720c */ /* 0x000fe40003f66270 */
[C---:B------:R-:W-:Y:S02]  /*e120*/  LOP3.LUT P2, RZ, R180.reuse, 0x1, RZ, 0xc0, !PT ;  /* 0x00000001b4ff7812 */ /* 0x040fe4000784c0ff */
[----:B------:R-:W-:Y:S02]  /*e130*/  LOP3.LUT R180, R180, 0xfffffffd, RZ, 0xc0, !PT ;  /* 0xfffffffdb4b47812 */ /* 0x000fe400078ec0ff */
[----:B------:R-:W-:Y:S02]  /*e140*/  ISETP.GE.AND P1, PT, R2, R186, PT ;  /* 0x000000ba0200720c */ /* 0x000fe40003f26270 */
[----:B------:R-:W-:-:S02]  /*e150*/  @P0 LOP3.LUT R180, R180, 0x2, RZ, 0xfc, !PT ;  /* 0x00000002b4b40812 */ /* 0x000fc400078efcff */
[----:B------:R-:W-:Y:S01]  /*e160*/  ISETP.GE.AND P6, PT, R7, R181, PT ;  /* 0x000000b50700720c */ /* 0x000fe20003fc6270 */
[----:B------:R-:W-:Y:S01]  /*e170*/  VIADD R7, R4, 0x10 ;  /* 0x0000001004077836 */ /* 0x000fe20000000000 */
[----:B------:R-:W-:Y:S02]  /*e180*/  FSEL R23, R23, -INF , !P4 ;  /* 0xff80000017177808 */ /* 0x000fe40006000000 */
[C---:B------:R-:W-:Y:S02]  /*e190*/  ISETP.GE.AND P0, PT, R2.reuse, R185, PT ;  /* 0x000000b90200720c */ /* 0x040fe40003f06270 */
[----:B------:R-:W-:Y:S02]  /*e1a0*/  FSEL R69, R87, -INF , P5 ;  /* 0xff80000057457808 */ /* 0x000fe40002800000 */
[----:B------:R-:W-:Y:S01]  /*e1b0*/  ISETP.GE.AND P4, PT, R2, R184, PT ;  /* 0x000000b80200720c */ /* 0x000fe20003f86270 */
[----:B------:R-:W-:Y:S01]  /*e1c0*/  VIADD R2, R4, 0x11 ;  /* 0x0000001104027836 */ /* 0x000fe20000000000 */
[----:B------:R-:W-:-:S02]  /*e1d0*/  FSEL R21, R89, -INF , P3 ;  /* 0xff80000059157808 */ /* 0x000fc40001800000 */
[----:B------:R-:W-:Y:S02]  /*e1e0*/  FSEL R55, R88, -INF , P1 ;  /* 0xff80000058377808 */ /* 0x000fe40000800000 */
[----:B------:R-:W-:Y:S02]  /*e1f0*/  LOP3.LUT P1, RZ, R180, 0x2, RZ, 0xc0, !PT ;  /* 0x00000002b4ff7812 */ /* 0x000fe4000782c0ff */
[----:B------:R-:W-:Y:S02]  /*e200*/  FSEL R69, R69, -INF , !P6 ;  /* 0xff80000045457808 */ /* 0x000fe40007000000 */
[----:B------:R-:W-:Y:S02]  /*e210*/  FSEL R21, R21, -INF , !P2 ;  /* 0xff80000015157808 */ /* 0x000fe40005000000 */
[C---:B------:R-:W-:Y:S02]  /*e220*/  ISETP.GE.AND P3, PT, R7.reuse, R186, PT ;  /* 0x000000ba0700720c */ /* 0x040fe40003f66270 */
[----:B------:R-:W-:-:S02]  /*e230*/  ISETP.GE.AND P6, PT, R7, R181, PT ;  /* 0x000000b50700720c */ /* 0x000fc40003fc6270 */
[C---:B------:R-:W-:Y:S02]  /*e240*/  ISETP.GE.AND P2, PT, R7.reuse, R185, PT ;  /* 0x000000b90700720c */ /* 0x040fe40003f46270 */
[----:B------:R-:W-:Y:S02]  /*e250*/  ISETP.GE.AND P5, PT, R7, R184, PT ;  /* 0x000000b80700720c */ /* 0x000fe40003fa6270 */
[----:B------:R-:W-:Y:S02]  /*e260*/  FSEL R55, R55, -INF , !P1 ;  /* 0xff80000037377808 */ /* 0x000fe40004800000 */
[----:B------:R-:W-:Y:S02]  /*e270*/  FSEL R7, R90, -INF , P0 ;  /* 0xff8000005a077808 */ /* 0x000fe40000000000 */
[----:B------:R-:W-:Y:S02]  /*e280*/  ISETP.GE.AND P1, PT, R2, R181, PT ;  /* 0x000000b50200720c */ /* 0x000fe40003f26270 */
        /* <DEDUP_REMOVED lines=9> */
[----:B------:R-:W-:Y:S02]  /*e320*/  FSEL R92, R92, -INF , P0 ;  /* 0xff8000005c5c7808 */ /* 0x000fe40000000000 */
[----:B------:R-:W-:Y:S02]  /*e330*/  FSEL R43, R94, -INF , P1 ;  /* 0xff8000005e2b7808 */ /* 0x000fe40000800000 */
[----:B------:R-:W-:Y:S02]  /*e340*/  FSEL R15, R91, -INF , !P6 ;  /* 0xff8000005b0f7808 */ /* 0x000fe40007000000 */
[----:B------:R-:W-:Y:S02]  /*e350*/  FSEL R31, R31, -INF , !P5 ;  /* 0xff8000001f1f7808 */ /* 0x000fe40006800000 */
[----:B------:R-:W-:-:S02]  /*e360*/  ISETP.GE.AND P1, PT, R2, R181, PT ;  /* 0x000000b50200720c */ /* 0x000fc40003f26270 */
[C---:B------:R-:W-:Y:S02]  /*e370*/  ISETP.GE.AND P3, PT, R13.reuse, R186, PT ;  /* 0x000000ba0d00720c */ /* 0x040fe40003f66270 */
[C---:B------:R-:W-:Y:S02]  /*e380*/  ISETP.GE.AND P6, PT, R13.reuse, R181, PT ;  /* 0x000000b50d00720c */ /* 0x040fe40003fc6270 */
[C---:B------:R-:W-:Y:S02]  /*e390*/  ISETP.GE.AND P0, PT, R13.reuse, R185, PT ;  /* 0x000000b90d00720c */ /* 0x040fe40003f06270 */
[----:B------:R-:W-:Y:S02]  /*e3a0*/  ISETP.GE.AND P5, PT, R13, R184, PT ;  /* 0x000000b80d00720c */ /* 0x000fe40003fa6270 */
[----:B------:R-:W-:Y:S02]  /*e3b0*/  FSEL R13, R92, -INF , !P2 ;  /* 0xff8000005c0d7808 */ /* 0x000fe40005000000 */
[----:B------:R-:W-:-:S02]  /*e3c0*/  ISETP.GE.AND P2, PT, R2, R186, PT ;  /* 0x000000ba0200720c */ /* 0x000fc40003f46270 */
[----:B------:R-:W-:Y:S02]  /*e3d0*/  P2R R17, PR, RZ, 0x2 ;  /* 0x00000002ff117803 */ /* 0x000fe40000000000 */
[----:B------:R-:W-:Y:S02]  /*e3e0*/  FSEL R43, R43, -INF , !P4 ;  /* 0xff8000002b2b7808 */ /* 0x000fe40006000000 */
[----:B------:R-:W-:Y:S02]  /*e3f0*/  FSEL R75, R95, -INF , P3 ;  /* 0xff8000005f4b7808 */ /* 0x000fe40001800000 */
[C---:B------:R-:W-:Y:S02]  /*e400*/  ISETP.GE.AND P4, PT, R2.reuse, R185, PT ;  /* 0x000000b90200720c */ /* 0x040fe40003f86270 */
[----:B------:R-:W-:Y:S01]  /*e410*/  ISETP.GE.AND P3, PT, R2, R184, PT ;  /* 0x000000b80200720c */ /* 0x000fe20003f66270 */
[----:B------:R-:W-:Y:S01]  /*e420*/  VIADD R2, R4, 0x20 ;  /* 0x0000002004027836 */ /* 0x000fe20000000000 */
[----:B------:R-:W-:-:S02]  /*e430*/  FSEL R73, R96, -INF , P2 ;  /* 0xff80000060497808 */ /* 0x000fc40001000000 */
[----:B------:R-:W-:Y:S02]  /*e440*/  ISETP.NE.AND P2, PT, R17, RZ, PT ;  /* 0x000000ff1100720c */ /* 0x000fe40003f45270 */
[----:B------:R-:W-:Y:S02]  /*e450*/  FSEL R19, R97, -INF , P0 ;  /* 0xff80000061137808 */ /* 0x000fe40000000000 */
[----:B------:R-:W-:Y:S02]  /*e460*/  FSEL R73, R73, -INF , !P2 ;  /* 0xff80000049497808 */ /* 0x000fe40005000000 */
[----:B------:R-:W-:Y:S02]  /*e470*/  ISETP.GE.AND P1, PT, R2, R186, PT ;  /* 0x000000ba0200720c */ /* 0x000fe40003f26270 */
[----:B------:R-:W-:Y:S02]  /*e480*/  ISETP.GE.AND P2, PT, R25, R181, PT ;  /* 0x000000b51900720c */ /* 0x000fe40003f46270 */
[----:B------:R-:W-:-:S02]  /*e490*/  FSEL R75, R75, -INF , !P6 ;  /* 0xff8000004b4b7808 */ /* 0x000fc40007000000 */
[----:B------:R-:W-:Y:S02]  /*e4a0*/  FSEL R19, R19, -INF , !P5 ;  /* 0xff80000013137808 */ /* 0x000fe40006800000 */
[C---:B------:R-:W-:Y:S02]  /*e4b0*/  ISETP.GE.AND P6, PT, R2.reuse, R181, PT ;  /* 0x000000b50200720c */ /* 0x040fe40003fc6270 */
[C---:B------:R-:W-:Y:S02]  /*e4c0*/  ISETP.GE.AND P0, PT, R2.reuse, R185, PT ;  /* 0x000000b90200720c */ /* 0x040fe40003f06270 */
[----:B------:R-:W-:Y:S02]  /*e4d0*/  ISETP.GE.AND P5, PT, R2, R184, PT ;  /* 0x000000b80200720c */ /* 0x000fe40003fa6270 */
[----:B------:R-:W-:Y:S02]  /*e4e0*/  FSEL R17, R98, -INF , P4 ;  /* 0xff80000062117808 */ /* 0x000fe40002000000 */
[----:B------:R-:W-:-:S02]  /*e4f0*/  P2R R2, PR, RZ, 0x4 ;  /* 0x00000004ff027803 */ /* 0x000fc40000000000 */
[----:B------:R-:W-:Y:S02]  /*e500*/  FSEL R99, R99, -INF , P1 ;  /* 0xff80000063637808 */ /* 0x000fe40000800000 */
[C---:B------:R-:W-:Y:S02]  /*e510*/  ISETP.GE.AND P4, PT, R25.reuse, R186, PT ;  /* 0x000000ba1900720c */ /* 0x040fe40003f86270 */
[C---:B------:R-:W-:Y:S02]  /*e520*/  ISETP.GE.AND P2, PT, R25.reuse, R185, PT ;  /* 0x000000b91900720c */ /* 0x040fe40003f46270 */
[----:B------:R-:W-:Y:S02]  /*e530*/  ISETP.GE.AND P1, PT, R25, R184, PT ;  /* 0x000000b81900720c */ /* 0x000fe40003f26270 */
[----:B------:R-:W2:Y:S01]  /*e540*/  LD.E R25, desc[UR4][R100.64+0xdc] ;  /* 0x0000dc0464197980 */ /* 0x000ea2000c101900 */
[----:B------:R-:W-:Y:S01]  /*e550*/  VIADD R39, R4, 0x29 ;  /* 0x0000002904277836 */ /* 0x000fe20000000000 */
[----:B------:R-:W-:-:S02]  /*e560*/  FSEL R103, R103, -INF , P0 ;  /* 0xff80000067677808 */ /* 0x000fc40000000000 */
[----:B------:R-:W-:Y:S02]  /*e570*/  FSEL R102, R102, -INF , P4 ;  /* 0xff80000066667808 */ /* 0x000fe40002000000 */
[----:B------:R-:W-:Y:S02]  /*e580*/  FSEL R104, R104, -INF , P2 ;  /* 0xff80000068687808 */ /* 0x000fe40001000000 */
[----:B------:R-:W-:Y:S02]  /*e590*/  ISETP.GE.AND P0, PT, R30, R186, PT ;  /* 0x000000ba1e00720c */ /* 0x000fe40003f06270 */
[----:B------:R-:W-:Y:S02]  /*e5a0*/  ISETP.NE.AND P4, PT, R2, RZ, PT ;  /* 0x000000ff0200720c */ /* 0x000fe40003f85270 */
[----:B------:R-:W-:Y:S02]  /*e5b0*/  ISETP.GE.AND P2, PT, R39, R181, PT ;  /* 0x000000b52700720c */ /* 0x000fe40003f46270 */
[----:B------:R-:W-:-:S02]  /*e5c0*/  FSEL R17, R17, -INF , !P3 ;  /* 0xff80000011117808 */ /* 0x000fc40005800000 */
[----:B------:R-:W-:Y:S02]  /*e5d0*/  FSEL R205, R99, -INF , !P6 ;  /* 0xff80000063cd7808 */ /* 0x000fe40007000000 */
[----:B------:R-:W-:Y:S02]  /*e5e0*/  FSEL R203, R103, -INF , !P5 ;  /* 0xff80000067cb7808 */ /* 0x000fe40006800000 */
[C---:B------:R-:W-:Y:S02]  /*e5f0*/  ISETP.GE.AND P6, PT, R30.reuse, R181, PT ;  /* 0x000000b51e00720c */ /* 0x040fe40003fc6270 */
[C---:B------:R-:W-:Y:S02]  /*e600*/  ISETP.GE.AND P3, PT, R30.reuse, R185, PT ;  /* 0x000000b91e00720c */ /* 0x040fe40003f66270 */
[----:B------:R-:W-:Y:S02]  /*e610*/  ISETP.GE.AND P5, PT, R30, R184, PT ;  /* 0x000000b81e00720c */ /* 0x000fe40003fa6270 */
[----:B------:R-:W-:-:S02]  /*e620*/  FSEL R207, R102, -INF , !P4 ;  /* 0xff80000066cf7808 */ /* 0x000fc40006000000 */
[----:B------:R-:W-:Y:S02]  /*e630*/  FSEL R105, R105, -INF , P0 ;  /* 0xff80000069697808 */ /* 0x000fe40000000000 */
        /* <DEDUP_REMOVED lines=16> */
[----:B------:R-:W-:Y:S01]  /*e740*/  FSEL R110, R110, -INF , P4 ;  /* 0xff8000006e6e7808 */ /* 0x000fe20002000000 */
[----:B------:R-:W-:Y:S01]  /*e750*/  VIADD R2, R4, 0x30 ;  /* 0x0000003004027836 */ /* 0x000fe20000000000 */
[----:B------:R-:W-:Y:S02]  /*e760*/  ISETP.NE.AND P4, PT, R30, RZ, PT ;  /* 0x000000ff1e00720c */ /* 0x000fe40003f85270 */
[----:B------:R-:W-:-:S02]  /*e770*/  FSEL R112, R112, -INF , P0 ;  /* 0xff80000070707808 */ /* 0x000fc40000000000 */
[----:B------:R-:W-:Y:S02]  /*e780*/  ISETP.GE.AND P0, PT, R39, R181, PT ;  /* 0x000000b52700720c */ /* 0x000fe40003f06270 */
[----:B------:R-:W-:Y:S02]  /*e790*/  FSEL R107, R107, -INF , P3 ;  /* 0xff8000006b6b7808 */ /* 0x000fe40001800000 */
[----:B------:R-:W-:Y:S02]  /*e7a0*/  FSEL R199, R104, -INF , !P1 ;  /* 0xff80000068c77808 */ /* 0x000fe40004800000 */
[----:B------:R-:W-:Y:S02]  /*e7b0*/  FSEL R197, R110, -INF , !P4 ;  /* 0xff8000006ec57808 */ /* 0x000fe40006000000 */
[C---:B------:R-:W-:Y:S02]  /*e7c0*/  ISETP.GE.AND P1, PT, R2.reuse, R186, PT ;  /* 0x000000ba0200720c */ /* 0x040fe40003f26270 */
[----:B------:R-:W-:-:S02]  /*e7d0*/  ISETP.GE.AND P3, PT, R2, R185, PT ;  /* 0x000000b90200720c */ /* 0x000fc40003f66270 */
[C---:B------:R-:W-:Y:S02]  /*e7e0*/  ISETP.GE.AND P4, PT, R39.reuse, R186, PT ;  /* 0x000000ba2700720c */ /* 0x040fe40003f86270 */
[----:B------:R-:W-:Y:S02]  /*e7f0*/  FSEL R139, R112, -INF , !P2 ;  /* 0xff800000708b7808 */ /* 0x000fe40005000000 */
[----:B------:R-:W-:Y:S02]  /*e800*/  P2R R30, PR, RZ, 0x1 ;  /* 0x00000001ff1e7803 */ /* 0x000fe40000000000 */
        /* <DEDUP_REMOVED lines=11> */
[----:B------:R-:W-:Y:S02]  /*e8c0*/  ISETP.NE.AND P4, PT, R30, RZ, PT ;  /* 0x000000ff1e00720c */ /* 0x000fe40003f85270 */
        /* <DEDUP_REMOVED lines=10> */
[----:B------:R-:W-:Y:S02]  /*e970*/  ISETP.GE.AND P4, PT, R39, R186, PT ;  /* 0x000000ba2700720c */ /* 0x000fe40003f86270 */
[----:B------:R-:W-:-:S02]  /*e980*/  P2R R30, PR, RZ, 0x1 ;  /* 0x00000001ff1e7803 */ /* 0x000fc40000000000 */
[----:B------:R-:W-:Y:S02]  /*e990*/  FSEL R113, R113, -INF , P1 ;  /* 0xff80000071717808 */ /* 0x000fe40000800000 */
[----:B------:R-:W-:Y:S02]  /*e9a0*/  FSEL R115, R115, -INF , P3 ;  /* 0xff80000073737808 */ /* 0x000fe40001800000 */
[----:B------:R-:W-:Y:S02]  /*e9b0*/  FSEL R118, R118, -INF , P4 ;  /* 0xff80000076767808 */ /* 0x000fe40002000000 */
[C---:B------:R-:W-:Y:S02]  /*e9c0*/  ISETP.GE.AND P1, PT, R2.reuse, R186, PT ;  /* 0x000000ba0200720c */ /* 0x040fe40003f26270 */
[-C--:B------:R-:W-:Y:S02]  /*e9d0*/  ISETP.GE.AND P3, PT, R2, R185.reuse, PT ;  /* 0x000000b90200720c */ /* 0x080fe40003f66270 */
[----:B------:R-:W-:Y:S01]  /*e9e0*/  ISETP.NE.AND P4, PT, R30, RZ, PT ;  /* 0x000000ff1e00720c */ /* 0x000fe20003f85270 */
        /* <DEDUP_REMOVED lines=9> */
[----:B------:R-:W-:Y:S02]  /*ea80*/  FSEL R44, R44, -INF , P0 ;  /* 0xff8000002c2c7808 */ /* 0x000fe40000000000 */
[-C--:B------:R-:W-:Y:S02]  /*ea90*/  ISETP.GE.AND P0, PT, R30, R181.reuse, PT ;  /* 0x000000b51e00720c */ /* 0x080fe40003f06270 */
[----:B------:R-:W-:Y:S02]  /*eaa0*/  FSEL R189, R117, -INF , !P6 ;  /* 0xff80000075bd7808 */ /* 0x000fe40007000000 */
[----:B------:R-:W-:Y:S02]  /*eab0*/  FSEL R171, R119, -INF , !P5 ;  /* 0xff80000077ab7808 */ /* 0x000fe40006800000 */
[C---:B------:R-:W-:Y:S02]  /*eac0*/  ISETP.GE.AND P1, PT, R2.reuse, R186, PT ;  /* 0x000000ba0200720c */ /* 0x040fe40003f26270 */
[----:B------:R-:W-:-:S02]  /*ead0*/  ISETP.GE.AND P6, PT, R2, R181, PT ;  /* 0x000000b50200720c */ /* 0x000fc40003fc6270 */
[C---:B------:R-:W-:Y:S02]  /*eae0*/  ISETP.GE.AND P3, PT, R2.reuse, R185, PT ;  /* 0x000000b90200720c */ /* 0x040fe40003f66270 */
[----:B------:R-:W-:Y:S01]  /*eaf0*/  ISETP.GE.AND P5, PT, R2, R184, PT ;  /* 0x000000b80200720c */ /* 0x000fe20003fa6270 */
[----:B------:R-:W-:Y:S01]  /*eb00*/  VIADD R2, R4, 0x50 ;  /* 0x0000005004027836 */ /* 0x000fe20000000000 */
[----:B------:R-:W-:Y:S02]  /*eb10*/  FSEL R120, R120, -INF , P3 ;  /* 0xff80000078787808 */ /* 0x000fe40001800000 */
[----:B------:R-:W-:Y:S02]  /*eb20*/  LOP3.LUT R180, R180, 0xfffffffd, RZ, 0xc0, !PT ;  /* 0xfffffffdb4b47812 */ /* 0x000fe400078ec0ff */
[----:B------:R-:W-:Y:S02]  /*eb30*/  ISETP.GE.AND P3, PT, R2, R181, PT ;  /* 0x000000b50200720c */ /* 0x000fe40003f66270 */
[----:B------:R-:W-:-:S02]  /*eb40*/  @P0 LOP3.LUT R180, R180, 0x2, RZ, 0xfc, !PT ;  /* 0x00000002b4b40812 */ /* 0x000fc400078efcff */
[----:B------:R-:W-:Y:S02]  /*eb50*/  FSEL R145, R120, -INF , !P5 ;  /* 0xff80000078917808 */ /* 0x000fe40006800000 */
[C---:B------:R-:W-:Y:S02]  /*eb60*/  LOP3.LUT P5, RZ, R180.reuse, 0x2, RZ, 0xc0, !PT ;  /* 0x00000002b4ff7812 */ /* 0x040fe400078ac0ff */
[----:B------:R-:W-:Y:S02]  /*eb70*/  FSEL R45, R45, -INF , P1 ;  /* 0xff8000002d2d7808 */ /* 0x000fe40000800000 */
[----:B------:R-:W-:Y:S02]  /*eb80*/  LOP3.LUT R180, R180, 0xfffffffe, RZ, 0xc0, !PT ;  /* 0xfffffffeb4b47812 */ /* 0x000fe400078ec0ff */
[----:B------:R-:W-:Y:S02]  /*eb90*/  FSEL R187, R45, -INF , !P6 ;  /* 0xff8000002dbb7808 */ /* 0x000fe40007000000 */
[----:B------:R-:W-:-:S02]  /*eba0*/  @P3 LOP3.LUT R180, R180, 0x1, RZ, 0xfc, !PT ;  /* 0x00000001b4b43812 */ /* 0x000fc400078efcff */
[C---:B------:R-:W-:Y:S02]  /*ebb0*/  ISETP.GE.AND P1, PT, R2.reuse, R186, PT ;  /* 0x000000ba0200720c */ /* 0x040fe40003f26270 */
[CC--:B------:R-:W-:Y:S02]  /*ebc0*/  ISETP.GE.AND P3, PT, R2.reuse, R185.reuse, PT ;  /* 0x000000b90200720c */ /* 0x0c0fe40003f66270 */
[----:B------:R-:W-:Y:S01]  /*ebd0*/  ISETP.GE.AND P6, PT, R2, R184, PT ;  /* 0x000000b80200720c */ /* 0x000fe20003fc6270 */
[----:B------:R-:W-:Y:S01]  /*ebe0*/  VIADD R2, R4, 0x51 ;  /* 0x0000005104027836 */ /* 0x000fe20000000000 */
[----:B------:R-:W-:Y:S02]  /*ebf0*/  ISETP.GE.AND P0, PT, R30, R185, PT ;  /* 0x000000b91e00720c */ /* 0x000fe40003f06270 */
[----:B------:R-:W-:Y:S02]  /*ec00*/  FSEL R135, R116, -INF , !P2 ;  /* 0xff80000074877808 */ /* 0x000fe40005000000 */
[----:B------:R-:W-:-:S02]  /*ec10*/  FSEL R46, R46, -INF , P0 ;  /* 0xff8000002e2e7808 */ /* 0x000fc40000000000 */
[----:B------:R-:W-:Y:S02]  /*ec20*/  FSEL R151, R118, -INF , !P4 ;  /* 0xff80000076977808 */ /* 0x000fe40006000000 */
[----:B------:R-:W-:Y:S02]  /*ec30*/  ISETP.GE.AND P0, PT, R2, R181, PT ;  /* 0x000000b50200720c */ /* 0x000fe40003f06270 */
[----:B------:R-:W-:Y:S02]  /*ec40*/  ISETP.GE.AND P2, PT, R39, R184, PT ;  /* 0x000000b82700720c */ /* 0x000fe40003f46270 */
[----:B------:R-:W-:Y:S02]  /*ec50*/  ISETP.GE.AND P4, PT, R30, R186, PT ;  /* 0x000000ba1e00720c */ /* 0x000fe40003f86270 */
[----:B------:R-:W-:Y:S02]  /*ec60*/  FSEL R147, R44, -INF , !P2 ;  /* 0xff8000002c937808 */ /* 0x000fe40005000000 */
[----:B------:R-:W-:Y:S01]  /*ec70*/  FSEL R149, R0, -INF , P4 ;  /* 0xff80000000957808 */ /* 0x000fe20002000000 */
[----:B------:R-:W-:Y:S01]  /*ec80*/  VIADD R0, R4, 0x58 ;  /* 0x0000005804007836 */ /* 0x000fe20000000000 */
[----:B------:R-:W-:-:S02]  /*ec90*/  ISETP.GE.AND P2, PT, R30, R184, PT ;  /* 0x000000b81e00720c */ /* 0x000fc40003f46270 */
[----:B------:R-:W-:Y:S02]  /*eca0*/  FSEL R24, R24, -INF , P1 ;  /* 0xff80000018187808 */ /* 0x000fe40000800000 */
[C---:B------:R-:W-:Y:S02]  /*ecb0*/  LOP3.LUT P1, RZ, R180.reuse, 0x1, RZ, 0xc0, !PT ;  /* 0x00000001b4ff7812 */ /* 0x040fe4000782c0ff */
[----:B------:R-:W-:Y:S02]  /*ecc0*/  LOP3.LUT R180, R180, 0xfffffffd, RZ, 0xc0, !PT ;  /* 0xfffffffdb4b47812 */ /* 0x000fe400078ec0ff */
[----:B------:R-:W-:Y:S02]  /*ecd0*/  FSEL R143, R46, -INF , !P2 ;  /* 0xff8000002e8f7808 */ /* 0x000fe40005000000 */
[----:B------:R-:W-:Y:S02]  /*ece0*/  ISETP.GE.AND P2, PT, R0, R181, PT ;  /* 0x000000b50000720c */ /* 0x000fe40003f46270 */
[----:B------:R-:W-:-:S02]  /*ecf0*/  FSEL R149, R149, -INF , !P5 ;  /* 0xff80000095957808 */ /* 0x000fc40006800000 */
[----:B------:R-:W-:Y:S02]  /*ed00*/  @P0 LOP3.LUT R180, R180, 0x2, RZ, 0xfc, !PT ;  /* 0x00000002b4b40812 */ /* 0x000fe400078efcff */
[C---:B------:R-:W-:Y:S02]  /*ed10*/  ISETP.GE.AND P4, PT, R2.reuse, R186, PT ;  /* 0x000000ba0200720c */ /* 0x040fe40003f86270 */
[C---:B------:R-:W-:Y:S02]  /*ed20*/  ISETP.GE.AND P0, PT, R2.reuse, R185, PT ;  /* 0x000000b90200720c */ /* 0x040fe40003f06270 */
[----:B------:R-:W-:Y:S01]  /*ed30*/  ISETP.GE.AND P5, PT, R2, R184, PT ;  /* 0x000000b80200720c */ /* 0x000fe20003fa6270 */
        /* <DEDUP_REMOVED lines=10> */
[----:B------:R-:W-:Y:S02]  /*ede0*/  LOP3.LUT P6, RZ, R180, 0x1, RZ, 0xc0, !PT ;  /* 0x00000001b4ff7812 */ /* 0x000fe400078cc0ff */
[----:B------:R-:W-:Y:S02]  /*edf0*/  FSEL R72, R72, -INF , P1 ;  /* 0xff80000048487808 */ /* 0x000fe40000800000 */
[----:B------:R-:W-:Y:S02]  /*ee00*/  LOP3.LUT R180, R180, 0xfffffffb, RZ, 0xc0, !PT ;  /* 0xfffffffbb4b47812 */ /* 0x000fe400078ec0ff */
[----:B------:R-:W-:Y:S02]  /*ee10*/  ISETP.GE.AND P1, PT, R2, R184, PT ;  /* 0x000000b80200720c */ /* 0x000fe40003f26270 */
[----:B------:R-:W-:-:S02]  /*ee20*/  @P0 LOP3.LUT R180, R180, 0x4, RZ, 0xfc, !PT ;  /* 0x00000004b4b40812 */ /* 0x000fc400078efcff */
[----:B------:R-:W-:Y:S02]  /*ee30*/  FSEL R47, R47, -INF , P4 ;  /* 0xff8000002f2f7808 */ /* 0x000fe40002000000 */
[----:B------:R-:W-:Y:S02]  /*ee40*/  FSEL R119, R27, -INF , !P5 ;  /* 0xff8000001b777808 */ /* 0x000fe40006800000 */
[C---:B------:R-:W-:Y:S02]  /*ee50*/  ISETP.GE.AND P2, PT, R0.reuse, R185, PT ;  /* 0x000000b90000720c */ /* 0x040fe40003f46270 */
[----:B------:R-:W-:Y:S01]  /*ee60*/  ISETP.GE.AND P4, PT, R0, R184, PT ;  /* 0x000000b80000720c */ /* 0x000fe20003f86270 */
[----:B------:R-:W-:Y:S01]  /*ee70*/  VIADD R0, R4, 0x60 ;  /* 0x0000006004007836 */ /* 0x000fe20000000000 */
[C---:B------:R-:W-:Y:S02]  /*ee80*/  LOP3.LUT P5, RZ, R180.reuse, 0x4, RZ, 0xc0, !PT ;  /* 0x00000004b4ff7812 */ /* 0x040fe400078ac0ff */
[----:B------:R-:W-:-:S02]  /*ee90*/  LOP3.LUT R180, R180, 0xfffffffd, RZ, 0xc0, !PT ;  /* 0xfffffffdb4b47812 */ /* 0x000fc400078ec0ff */
[----:B------:R-:W-:Y:S02]  /*eea0*/  FSEL R129, R47, -INF , !P3 ;  /* 0xff8000002f817808 */ /* 0x000fe40005800000 */
[CC--:B------:R-:W-:Y:S02]  /*eeb0*/  ISETP.GE.AND P3, PT, R2.reuse, R186.reuse, PT ;  /* 0x000000ba0200720c */ /* 0x0c0fe40003f66270 */
[----:B------:R-:W-:Y:S01]  /*eec0*/  ISETP.GE.AND P0, PT, R2, R185, PT ;  /* 0x000000b90200720c */ /* 0x000fe20003f06270 */
[----:B------:R-:W-:Y:S01]  /*eed0*/  VIADD R2, R4, 0x61 ;  /* 0x0000006104027836 */ /* 0x000fe20000000000 */
[----:B------:R-:W-:Y:S02]  /*eee0*/  @P1 LOP3.LUT R180, R180, 0x2, RZ, 0xfc, !PT ;  /* 0x00000002b4b41812 */ /* 0x000fe400078efcff */
[----:B------:R-:W-:Y:S02]  /*eef0*/  ISETP.GE.AND P1, PT, R0, R186, PT ;  /* 0x000000ba0000720c */ /* 0x000fe40003f26270 */
[----:B------:R-:W-:-:S02]  /*ef00*/  FSEL R33, R33, -INF , P2 ;  /* 0xff80000021217808 */ /* 0x000fc40001000000 */
[----:B------:R-:W-:Y:S02]  /*ef10*/  FSEL R34, R34, -INF , P1 ;  /* 0xff80000022227808 */ /* 0x000fe40000800000 */
[----:B------:R-:W-:Y:S02]  /*ef20*/  ISETP.GE.AND P1, PT, R2, R184, PT ;  /* 0x000000b80200720c */ /* 0x000fe40003f26270 */
[----:B------:R-:W-:Y:S02]  /*ef30*/  FSEL R127, R72, -INF , !P6 ;  /* 0xff800000487f7808 */ /* 0x000fe40007000000 */
[----:B------:R-:W-:Y:S02]  /*ef40*/  FSEL R117, R33, -INF , !P4 ;  /* 0xff80000021757808 */ /* 0x000fe40006000000 */
[C---:B------:R-:W-:Y:S02]  /*ef50*/  ISETP.GE.AND P6, PT, R0.reuse, R181, PT ;  /* 0x000000b50000720c */ /* 0x040fe40003fc6270 */
[----:B------:R-:W-:-:S02]  /*ef60*/  ISETP.GE.AND P2, PT, R0, R185, PT ;  /* 0x000000b90000720c */ /* 0x000fc40003f46270 */
[----:B------:R-:W-:Y:S01]  /*ef70*/  ISETP.GE.AND P4, PT, R0, R184, PT ;  /* 0x000000b80000720c */ /* 0x000fe20003f86270 */
[----:B------:R-:W-:Y:S01]  /*ef80*/  VIADD R0, R4, 0x68 ;  /* 0x0000006804007836 */ /* 0x000fe20000000000 */
[----:B------:R-:W-:Y:S02]  /*ef90*/  FSEL R40, R40, -INF , P0 ;  /* 0xff80000028287808 */ /* 0x000fe40000000000 */
[----:B------:R-:W-:Y:S02]  /*efa0*/  FSEL R32, R32, -INF , P3 ;  /* 0xff80000020207808 */ /* 0x000fe40001800000 */
[----:B------:R-:W-:Y:S02]  /*efb0*/  LOP3.LUT P0, RZ, R180, 0x2, RZ, 0xc0, !PT ;  /* 0x00000002b4ff7812 */ /* 0x000fe4000780c0ff */
[----:B------:R-:W-:Y:S02]  /*efc0*/  FSEL R123, R32, -INF , !P5 ;  /* 0xff800000207b7808 */ /* 0x000fe40006800000 */
[----:B------:R-:W-:-:S02]  /*efd0*/  FSEL R115, R40, -INF , !P0 ;  /* 0xff80000028737808 */ /* 0x000fc40004000000 */
[----:B------:R-:W-:Y:S02]  /*efe0*/  FSEL R48, R48, -INF , P2 ;  /* 0xff80000030307808 */ /* 0x000fe40001000000 */
[C---:B------:R-:W-:Y:S02]  /*eff0*/  ISETP.GE.AND P3, PT, R2.reuse, R186, PT ;  /* 0x000000ba0200720c */ /* 0x040fe40003f66270 */
[C---:B------:R-:W-:Y:S02]  /*f000*/  ISETP.GE.AND P5, PT, R2.reuse, R181, PT ;  /* 0x000000b50200720c */ /* 0x040fe40003fa6270 */
[----:B------:R-:W-:Y:S01]  /*f010*/  ISETP.GE.AND P0, PT, R2, R185, PT ;  /* 0x000000b90200720c */ /* 0x000fe20003f06270 */
[----:B------:R-:W-:Y:S01]  /*f020*/  VIADD R2, R4, 0x69 ;  /* 0x0000006904027836 */ /* 0x000fe20000000000 */
[----:B------:R-:W-:Y:S02]  /*f030*/  ISETP.GE.AND P2, PT, R0, R181, PT ;  /* 0x000000b50000720c */ /* 0x000fe40003f46270 */
[----:B------:R-:W-:-:S02]  /*f040*/  LOP3.LUT R180, R180, 0xfffffffe, RZ, 0xc0, !PT ;  /* 0xfffffffeb4b47812 */ /* 0x000fc400078ec0ff */
[----:B------:R-:W-:Y:S02]  /*f050*/  FSEL R35, R35, -INF , P0 ;  /* 0xff80000023237808 */ /* 0x000fe40000000000 */
[----:B------:R-:W-:Y:S02]  /*f060*/  @P1 LOP3.LUT R180, R180, 0x1, RZ, 0xfc, !PT ;  /* 0x00000001b4b41812 */ /* 0x000fe400078efcff */
[----:B------:R-:W-:Y:S02]  /*f070*/  ISETP.GE.AND P0, PT, R2, R185, PT ;  /* 0x000000b90200720c */ /* 0x000fe40003f06270 */
[----:B------:R-:W-:Y:S02]  /*f080*/  LOP3.LUT R180, R180, 0xfffffffd, RZ, 0xc0, !PT ;  /* 0xfffffffdb4b47812 */ /* 0x000fe400078ec0ff */
[----:B------:R-:W-:Y:S02]  /*f090*/  FSEL R38, R38, -INF , P0 ;  /* 0xff80000026267808 */ /* 0x000fe40000000000 */
[----:B------:R-:W-:-:S02]  /*f0a0*/  ISETP.GE.AND P0, PT, R2, R184, PT ;  /* 0x000000b80200720c */ /* 0x000fc40003f06270 */
[----:B------:R-:W-:Y:S02]  /*f0b0*/  FSEL R105, R34, -INF , !P6 ;  /* 0xff80000022697808 */ /* 0x000fe40007000000 */
[----:B------:R-:W-:Y:S02]  /*f0c0*/  FSEL R41, R41, -INF , P3 ;  /* 0xff80000029297808 */ /* 0x000fe40001800000 */
[----:B------:R-:W-:Y:S02]  /*f0d0*/  @P2 LOP3.LUT R180, R180, 0x2, RZ, 0xfc, !PT ;  /* 0x00000002b4b42812 */ /* 0x000fe400078efcff */
[C---:B------:R-:W-:Y:S02]  /*f0e0*/  ISETP.GE.AND P1, PT, R0.reuse, R186, PT ;  /* 0x000000ba0000720c */ /* 0x040fe40003f26270 */
[C---:B------:R-:W-:Y:S02]  /*f0f0*/  ISETP.GE.AND P2, PT, R0.reuse, R185, PT ;  /* 0x000000b90000720c */ /* 0x040fe40003f46270 */
[----:B------:R-:W-:Y:S01]  /*f100*/  ISETP.GE.AND P6, PT, R0, R184, PT ;  /* 0x000000b80000720c */ /* 0x000fe20003fc6270 */
[----:B------:R-:W-:Y:S01]  /*f110*/  VIADD R0, R4, 0x70 ;  /* 0x0000007004007836 */ /* 0x000fe20000000000 */
[----:B------:R-:W-:-:S02]  /*f120*/  ISETP.GE.AND P3, PT, R2, R186, PT ;  /* 0x000000ba0200720c */ /* 0x000fc40003f66270 */
[----:B------:R-:W-:Y:S02]  /*f130*/  FSEL R37, R37, -INF , P2 ;  /* 0xff80000025257808 */ /* 0x000fe40001000000 */
[----:B------:R-:W-:Y:S02]  /*f140*/  FSEL R36, R36, -INF , P3 ;  /* 0xff80000024247808 */ /* 0x000fe40001800000 */
[----:B------:R-:W-:Y:S02]  /*f150*/  FSEL R16, R16, -INF , P1 ;  /* 0xff80000010107808 */ /* 0x000fe40000800000 */
[C---:B------:R-:W-:Y:S02]  /*f160*/  LOP3.LUT P2, RZ, R180.reuse, 0x2, RZ, 0xc0, !PT ;  /* 0x00000002b4ff7812 */ /* 0x040fe4000784c0ff */
[----:B------:R-:W-:Y:S02]  /*f170*/  LOP3.LUT P3, RZ, R180, 0x1, RZ, 0xc0, !PT ;  /* 0x00000001b4ff7812 */ /* 0x000fe4000786c0ff */
[----:B------:R-:W-:-:S02]  /*f180*/  FSEL R51, R48, -INF , !P4 ;  /* 0xff80000030337808 */ /* 0x000fc40006000000 */
[-C--:B------:R-:W-:Y:S02]  /*f190*/  ISETP.GE.AND P1, PT, R0, R186.reuse, PT ;  /* 0x000000ba0000720c */ /* 0x080fe40003f26270 */
[----:B------:R-:W-:Y:S02]  /*f1a0*/  LOP3.LUT R180, R180, 0xfffffffb, RZ, 0xc0, !PT ;  /* 0xfffffffbb4b47812 */ /* 0x000fe400078ec0ff */
[----:B------:R-:W-:Y:S02]  /*f1b0*/  ISETP.GE.AND P4, PT, R4, R186, PT ;  /* 0x000000ba0400720c */ /* 0x000fe40003f86270 */
[----:B------:R-:W-:Y:S02]  /*f1c0*/  FSEL R39, R28, -INF , P1 ;  /* 0xff8000001c277808 */ /* 0x000fe40000800000 */
[----:B------:R-:W-:Y:S02]  /*f1d0*/  @P0 LOP3.LUT R180, R180, 0x4, RZ, 0xfc, !PT ;  /* 0x00000004b4b40812 */ /* 0x000fe400078efcff */
[----:B------:R-:W-:-:S02]  /*f1e0*/  ISETP.GE.AND P0, PT, R4, R181, PT ;  /* 0x000000b50400720c */ /* 0x000fc40003f06270 */
[----:B------:R-:W-:-:S04]  /*f1f0*/  FSEL R28, R65, -INF , P4 ;  /* 0xff800000411c7808 */ /* 0x000fc80002000000 */
[----:B------:R-:W-:Y:S02]  /*f200*/  FSEL R28, R28, -INF , !P0 ;  /* 0xff8000001c1c7808 */ /* 0x000fe40004000000 */
[----:B------:R-:W-:Y:S02]  /*f210*/  ISETP.GE.AND P1, PT, R4, R185, PT ;  /* 0x000000b90400720c */ /* 0x000fe40003f26270 */
[----:B------:R-:W-:Y:S02]  /*f220*/  FSEL R67, R16, -INF , !P2 ;  /* 0xff80000010437808 */ /* 0x000fe40005000000 */
[----:B------:R-:W-:Y:S02]  /*f230*/  FMNMX3.FTZ R16, R28, R71, R69, !PT ;  /* 0x000000471c107276 */ /* 0x000fe40007810045 */
[----:B------:R-:W-:Y:S02]  /*f240*/  FSEL R49, R35, -INF , !P3 ;  /* 0xff80000023317808 */ /* 0x000fe40005800000 */
[----:B------:R-:W-:-:S02]  /*f250*/  ISETP.GE.AND P3, PT, R4, R184, PT ;  /* 0x000000b80400720c */ /* 0x000fc40003f66270 */
[----:B------:R-:W-:Y:S02]  /*f260*/  FSEL R86, R86, -INF , P1 ;  /* 0xff80000056567808 */ /* 0x000fe40000800000 */
[----:B------:R-:W-:Y:S02]  /*f270*/  FMNMX3.FTZ R24, R16, R55, R15, !PT ;  /* 0x0000003710187276 */ /* 0x000fe4000781000f */
[----:B------:R-:W-:Y:S02]  /*f280*/  FSEL R16, R86, -INF , !P3 ;  /* 0xff80000056107808 */ /* 0x000fe40005800000 */
[----:B------:R-:W-:Y:S02]  /*f290*/  FMNMX3.FTZ R24, R24, R13, R75, !PT ;  /* 0x0000000d18187276 */ /* 0x000fe4000781004b */
[----:B------:R-:W-:Y:S02]  /*f2a0*/  FSEL R103, R41, -INF , !P5 ;  /* 0xff80000029677808 */ /* 0x000fe40006800000 */
[----:B------:R-:W-:-:S02]  /*f2b0*/  FMNMX3.FTZ R26, R16, R23, R21, !PT ;  /* 0x00000017101a7276 */ /* 0x000fc40007810015 */
[----:B------:R-:W-:Y:S01]  /*f2c0*/  ISETP.GE.AND P5, PT, R2, R181, PT ;  /* 0x000000b50200720c */ /* 0x000fe20003fa6270 */
[----:B------:R-:W-:Y:S01]  /*f2d0*/  VIADD R2, R4, 0x71 ;  /* 0x0000007104027836 */ /* 0x000fe20000000000 */
[----:B------:R-:W-:Y:S02]  /*f2e0*/  FMNMX3.FTZ R24, R24, R73, R205, !PT ;  /* 0x0000004918187276 */ /* 0x000fe400078100cd */
[----:B------:R-:W-:Y:S02]  /*f2f0*/  ISETP.GE.AND P4, PT, R0, R181, PT ;  /* 0x000000b50000720c */ /* 0x000fe40003f86270 */
[----:B------:R-:W-:Y:S02]  /*f300*/  FMNMX3.FTZ R26, R26, R7, R31, !PT ;  /* 0x000000071a1a7276 */ /* 0x000fe4000781001f */
[----:B------:R-:W-:Y:S02]  /*f310*/  FMNMX3.FTZ R24, R24, R207, R209, !PT ;  /* 0x000000cf18187276 */ /* 0x000fe400078100d1 */
[----:B------:R-:W-:-:S02]  /*f320*/  FSEL R53, R36, -INF , !P5 ;  /* 0xff80000024357808 */ /* 0x000fc40006800000 */
[----:B------:R-:W-:Y:S02]  /*f330*/  FSEL R39, R39, -INF , !P4 ;  /* 0xff80000027277808 */ /* 0x000fe40006000000 */
[C---:B------:R-:W-:Y:S02]  /*f340*/  ISETP.GE.AND P2, PT, R2.reuse, R186, PT ;  /* 0x000000ba0200720c */ /* 0x040fe40003f46270 */
[C---:B------:R-:W-:Y:S02]  /*f350*/  ISETP.GE.AND P3, PT, R2.reuse, R181, PT ;  /* 0x000000b50200720c */ /* 0x040fe40003f66270 */
[C---:B------:R-:W-:Y:S02]  /*f360*/  ISETP.GE.AND P5, PT, R2.reuse, R185, PT ;  /* 0x000000b90200720c */ /* 0x040fe40003fa6270 */
[----:B------:R-:W-:Y:S02]  /*f370*/  ISETP.GE.AND P4, PT, R2, R184, PT ;  /* 0x000000b80200720c */ /* 0x000fe40003f86270 */
[----:B------:R-:W-:-:S02]  /*f380*/  FMNMX3.FTZ R2, R26, R43, R19, !PT ;  /* 0x0000002b1a027276 */ /* 0x000fc40007810013 */
[----:B------:R-:W-:Y:S02]  /*f390*/  FMNMX3.FTZ R24, R24, R211, R141, !PT ;  /* 0x000000d318187276 */ /* 0x000fe4000781008d */
[----:B------:R-:W-:Y:S02]  /*f3a0*/  FMNMX3.FTZ R2, R2, R17, R203, !PT ;  /* 0x0000001102027276 */ /* 0x000fe400078100cb */
[----:B------:R-:W-:Y:S02]  /*f3b0*/  FMNMX3.FTZ R24, R24, R197, R195, !PT ;  /* 0x000000c518187276 */ /* 0x000fe400078100c3 */
[----:B------:R-:W-:Y:S02]  /*f3c0*/  FSEL R47, R37, -INF , !P6 ;  /* 0xff800000252f7808 */ /* 0x000fe40007000000 */
[----:B------:R-:W-:Y:S02]  /*f3d0*/  FSEL R37, R18, -INF , P2 ;  /* 0xff80000012257808 */ /* 0x000fe40001000000 */
[----:B------:R-:W-:-:S02]  /*f3e0*/  FMNMX3.FTZ R2, R2, R199, R107, !PT ;  /* 0x000000c702027276 */ /* 0x000fc4000781006b */
[----:B------:R-:W-:Y:S02]  /*f3f0*/  FMNMX3.FTZ R18, R24, R137, R189, !PT ;  /* 0x0000008918127276 */ /* 0x000fe400078100bd */
[----:B------:R-:W-:Y:S02]  /*f400*/  FMNMX3.FTZ R2, R2, R201, R193, !PT ;  /* 0x000000c902027276 */ /* 0x000fe400078100c1 */
[C---:B------:R-:W-:Y:S02]  /*f410*/  ISETP.GE.AND P0, PT, R0.reuse, R185, PT ;  /* 0x000000b90000720c */ /* 0x040fe40003f06270 */
[----:B------:R-:W-:Y:S01]  /*f420*/  ISETP.GE.AND P6, PT, R0, R184, PT ;  /* 0x000000b80000720c */ /* 0x000fe20003fc6270 */
[----:B------:R-:W-:Y:S01]  /*f430*/  VIADD R0, R4, 0x78 ;  /* 0x0000007804007836 */ /* 0x000fe20000000000 */
[----:B------:R-:W-:Y:S02]  /*f440*/  FMNMX3.FTZ R18, R18, R151, R187, !PT ;  /* 0x0000009712127276 */ /* 0x000fe400078100bb */
[----:B------:R-:W-:-:S02]  /*f450*/  FMNMX3.FTZ R2, R2, R139, R191, !PT ;  /* 0x0000008b02027276 */ /* 0x000fc400078100bf */
[----:B------:R-:W-:Y:S02]  /*f460*/  FMNMX3.FTZ R18, R18, R149, R131, !PT ;  /* 0x0000009512127276 */ /* 0x000fe40007810083 */
        /* <DEDUP_REMOVED lines=8> */
[----:B------:R-:W-:Y:S01]  /*f4f0*/  VIADD R4, R4, 0x79 ;  /* 0x0000007904047836 */ /* 0x000fe20000000000 */
        /* <DEDUP_REMOVED lines=8> */
[----:B------:R-:W-:-:S02]  /*f580*/  FMNMX3.FTZ R0, R0, R119, R117, !PT ;  /* 0x0000007700007276 */ /* 0x000fc40007810075 */
[----:B------:R-:W-:Y:S02]  /*f590*/  ISETP.GE.AND P2, PT, R4, R181, PT ;  /* 0x000000b50400720c */ /* 0x000fe40003f46270 */
[----:B------:R-:W-:Y:S02]  /*f5a0*/  FMNMX3.FTZ R12, R2, R53, R39, !PT ;  /* 0x00000035020c7276 */ /* 0x000fe40007810027 */
[----:B------:R-:W-:Y:S02]  /*f5b0*/  FSEL R20, R20, -INF , P5 ;  /* 0xff80000014147808 */ /* 0x000fe40002800000 */
[----:B------:R-:W-:Y:S02]  /*f5c0*/  LOP3.LUT P5, RZ, R180, 0x4, RZ, 0xc0, !PT ;  /* 0x00000004b4ff7812 */ /* 0x000fe400078ac0ff */
[----:B------:R-:W-:Y:S02]  /*f5d0*/  FMNMX3.FTZ R0, R0, R115, R51, !PT ;  /* 0x0000007300007276 */ /* 0x000fe40007810033 */
[----:B------:R-:W-:-:S02]  /*f5e0*/  FSEL R33, R33, -INF , !P2 ;  /* 0xff80000021217808 */ /* 0x000fc40005000000 */
[----:B------:R-:W-:Y:S02]  /*f5f0*/  FMNMX3.FTZ R12, R12, R37, R35, !PT ;  /* 0x000000250c0c7276 */ /* 0x000fe40007810023 */
[----:B------:R-:W-:Y:S02]  /*f600*/  FSEL R14, R14, -INF , P0 ;  /* 0xff8000000e0e7808 */ /* 0x000fe40000000000 */
        /* <DEDUP_REMOVED lines=24> */
[----:B------:R-:W-:Y:S01]  /*f790*/  FSEL R32, R32, RZ, P0 ;  /* 0x000000ff20207208 */ /* 0x000fe20000000000 */
[----:B------:R-:W1:Y:S01]  /*f7a0*/  LDSM.16.MT88.4 R92, [R158+0x6000] ;  /* 0x006000009e5c783b */ /* 0x000e620000004200 */
[----:B---3--:R-:W-:-:S03]  /*f7b0*/  FMNMX.FTZ R0, R45, R0, !PT ;  /* 0x000000002d007209 */ /* 0x008fc60007810000 */
[-C--:B------:R-:W-:Y:S01]  /*f7c0*/  FFMA.FTZ R133, R28, R25.reuse, -R32 ;  /* 0x000000191c857223 */ /* 0x080fe20000010820 */
[----:B------:R-:W-:Y:S01]  /*f7d0*/  FSETP.NEU.FTZ.AND P0, PT, R0, -INF , PT ;  /* 0xff8000000000780b */ /* 0x000fe20003f1d000 */
[----:B------:R-:W-:Y:S01]  /*f7e0*/  FMUL.FTZ R28, R25, R0 ;  /* 0x00000000191c7220 */ /* 0x000fe20000410000 */
[--C-:B------:R-:W-:Y:S02]  /*f7f0*/  IMAD.IADD R153, R5, 0x1, R158.reuse ;  /* 0x0000000105997824 */ /* 0x100fe400078e029e */
[C---:B------:R-:W-:Y:S02]  /*f800*/  IMAD.IADD R154, R3.reuse, 0x1, R158 ;  /* 0x00000001039a7824 */ /* 0x040fe400078e029e */
[----:B------:R-:W-:Y:S01]  /*f810*/  FSEL R28, R28, RZ, P0 ;  /* 0x000000ff1c1c7208 */ /* 0x000fe20000000000 */
[----:B------:R-:W-:Y:S01]  /*f820*/  IMAD.IADD R152, R3, 0x1, R153 ;  /* 0x0000000103987824 */ /* 0x000fe200078e0299 */
[----:B------:R-:W-:Y:S01]  /*f830*/  LDSM.16.MT88.4 R76, [R153+0x6000] ;  /* 0x00600000994c783b */ /* 0x000fe20000004200 */
[----:B------:R-:W-:-:S02]  /*f840*/  FFMA.FTZ R42, R55, R25, -R32 ;  /* 0x00000019372a7223 */ /* 0x000fc40000010820 */
[-C--:B------:R-:W-:Y:S01]  /*f850*/  FFMA.FTZ R40, R7, R25.reuse, -R28 ;  /* 0x0000001907287223 */ /* 0x080fe2000001081c */
[----:B------:R-:W2:Y:S01]  /*f860*/  LDSM.16.MT88.4 R84, [R154+0x6000] ;  /* 0x006000009a54783b */ /* 0x000ea20000004200 */
[-CC-:B------:R-:W-:Y:S01]  /*f870*/  FFMA.FTZ R54, R71, R25.reuse, -R32.reuse ;  /* 0x0000001947367223 */ /* 0x180fe20000010820 */
[-C--:B------:R-:W-:Y:S01]  /*f880*/  FFMA.FTZ R65, R69, R25.reuse, -R32 ;  /* 0x0000001945417223 */ /* 0x080fe20000010820 */
[-CC-:B------:R-:W-:Y:S01]  /*f890*/  FFMA.FTZ R55, R16, R25.reuse, -R28.reuse ;  /* 0x0000001910377223 */ /* 0x180fe2000001081c */
[----:B------:R-:W3:Y:S01]  /*f8a0*/  LDSM.16.MT88.4 R4, [R152+0x6000] ;  /* 0x006000009804783b */ /* 0x000ee20000004200 */
[-CC-:B------:R-:W-:Y:S01]  /*f8b0*/  FFMA.FTZ R44, R23, R25.reuse, -R28.reuse ;  /* 0x00000019172c7223 */ /* 0x180fe2000001081c */
[-C--:B------:R-:W-:Y:S01]  /*f8c0*/  FFMA.FTZ R45, R21, R25.reuse, -R28 ;  /* 0x00000019152d7223 */ /* 0x080fe2000001081c */
[----:B------:R-:W-:Y:S01]  /*f8d0*/  MUFU.EX2 R133, R133 ;  /* 0x0000008500857308 */ /* 0x000fe20000000800 */
[-CC-:B------:R-:W-:Y:S01]  /*f8e0*/  FFMA.FTZ R63, R15, R25.reuse, -R32.reuse ;  /* 0x000000190f3f7223 */ /* 0x180fe20000010820 */
[----:B------:R-:W-:-:S02]  /*f8f0*/  FFMA.FTZ R38, R13, R25, -R32 ;  /* 0x000000190d267223 */ /* 0x000fc40000010820 */
[----:B------:R-:W4:Y:S01]  /*f900*/  MUFU.EX2 R54, R54 ;  /* 0x0000003600367308 */ /* 0x000f220000000800 */
[----:B------:R-:W5:Y:S03]  /*f910*/  LDSM.16.MT88.4 R12, [R158+0x6800] ;  /* 0x006800009e0c783b */ /* 0x000f660000004200 */
[----:B------:R-:W-:Y:S04]  /*f920*/  MUFU.EX2 R65, R65 ;  /* 0x0000004100417308 */ /* 0x000fe80000000800 */
[----:B------:R-:W1:Y:S04]  /*f930*/  MUFU.EX2 R42, R42 ;  /* 0x0000002a002a7308 */ /* 0x000e680000000800 */
[----:B------:R-:W-:Y:S01]  /*f940*/  MUFU.EX2 R40, R40 ;  /* 0x0000002800287308 */ /* 0x000fe20000000800 */
[-C--:B------:R-:W-:Y:S01]  /*f950*/  FFMA.FTZ R36, R75, R25.reuse, -R32 ;  /* 0x000000194b247223 */ /* 0x080fe20000010820 */
[-CC-:B------:R-:W-:Y:S01]  /*f960*/  FFMA.FTZ R34, R43, R25.reuse, -R28.reuse ;  /* 0x000000192b227223 */ /* 0x180fe2000001081c */
[-CC-:B------:R-:W-:Y:S01]  /*f970*/  FFMA.FTZ R30, R19, R25.reuse, -R28.reuse ;  /* 0x00000019131e7223 */ /* 0x180fe2000001081c */
[----:B------:R-:W-:Y:S01]  /*f980*/  MUFU.EX2 R55, R55 ;  /* 0x0000003700377308 */ /* 0x000fe20000000800 */
[-C--:B------:R-:W-:Y:S01]  /*f990*/  FFMA.FTZ R3, R17, R25.reuse, -R28 ;  /* 0x0000001911037223 */ /* 0x080fe2000001081c */
[-C--:B------:R-:W-:Y:S01]  /*f9a0*/  FFMA.FTZ R73, R73, R25.reuse, -R32 ;  /* 0x0000001949497223 */ /* 0x080fe20000010820 */
[----:B------:R-:W-:Y:S01]  /*f9b0*/  FFMA.FTZ R16, R31, R25, -R28 ;  /* 0x000000191f107223 */ /* 0x000fe2000001081c */
[----:B------:R-:W2:Y:S01]  /*f9c0*/  MUFU.EX2 R44, R44 ;  /* 0x0000002c002c7308 */ /* 0x000ea20000000800 */
[----:B------:R-:W-:Y:S03]  /*f9d0*/  LDSM.16.MT88.4 R20, [R154+0x6800] ;  /* 0x006800009a14783b */ /* 0x000fe60000004200 */
[----:B------:R-:W3:Y:S01]  /*f9e0*/  MUFU.EX2 R45, R45 ;  /* 0x0000002d002d7308 */ /* 0x000ee20000000800 */
[----:B----4-:R-:W-:-:S02]  /*f9f0*/  F2FP.F16.F32.PACK_AB R68, R54, R133 ;  /* 0x000000853644723e */ /* 0x010fc400000000ff */
[----:B-1----:R-:W-:Y:S02]  /*fa00*/  F2FP.F16.F32.PACK_AB R70, R42, R65 ;  /* 0x000000412a46723e */ /* 0x002fe400000000ff */
[----:B--2---:R-:W-:Y:S02]  /*fa10*/  F2FP.F16.F32.PACK_AB R69, R44, R55 ;  /* 0x000000372c45723e */ /* 0x004fe400000000ff */
[----:B---3--:R-:W-:Y:S01]  /*fa20*/  F2FP.F16.F32.PACK_AB R71, R40, R45 ;  /* 0x0000002d2847723e */ /* 0x008fe200000000ff */
[----:B------:R-:W-:Y:S04]  /*fa30*/  MUFU.EX2 R63, R63 ;  /* 0x0000003f003f7308 */ /* 0x000fe80000000800 */
[----:B------:R-:W1:Y:S02]  /*fa40*/  MUFU.EX2 R38, R38 ;  /* 0x0000002600267308 */ /* 0x000e640000000800 */
[C---:B------:R-:W-:Y:S02]  /*fa50*/  HMMA.16816.F32 R96, R68.reuse, R92, RZ ;  /* 0x0000005c4460723c */ /* 0x040fe400000018ff */
[----:B------:R-:W-:Y:S04]  /*fa60*/  MUFU.EX2 R36, R36 ;  /* 0x0000002400247308 */ /* 0x000fe80000000800 */
[----:B------:R-:W-:Y:S02]  /*fa70*/  MUFU.EX2 R31, R73 ;  /* 0x00000049001f7308 */ /* 0x000fe40000000800 */
[C---:B------:R-:W-:Y:S02]  /*fa80*/  HMMA.16816.F32 R92, R68.reuse, R94, RZ ;  /* 0x0000005e445c723c */ /* 0x040fe400000018ff */
[----:B------:R2:W-:Y:S04]  /*fa90*/  MUFU.EX2 R43, R16 ;  /* 0x00000010002b7308 */ /* 0x0005e80000000800 */
[----:B------:R-:W3:Y:S04]  /*faa0*/  MUFU.EX2 R34, R34 ;  /* 0x0000002200227308 */ /* 0x000ee80000000800 */
[----:B------:R-:W-:Y:S04]  /*fab0*/  MUFU.EX2 R30, R30 ;  /* 0x0000001e001e7308 */ /* 0x000fe80000000800 */
[----:B------:R-:W4:Y:S01]  /*fac0*/  MUFU.EX2 R3, R3 ;  /* 0x0000000300037308 */ /* 0x000f220000000800 */
[C---:B------:R-:W-:Y:S01]  /*fad0*/  HMMA.16816.F32 R88, R68.reuse, R84, RZ ;  /* 0x000000544458723c */ /* 0x040fe200000018ff */
[----:B--2---:R-:W-:Y:S07]  /*fae0*/  LDSM.16.MT88.4 R16, [R153+0x6800] ;  /* 0x006800009910783b */ /* 0x004fee0000004200 */
[C---:B------:R-:W-:Y:S08]  /*faf0*/  HMMA.16816.F32 R80, R68.reuse, R76, RZ ;  /* 0x0000004c4450723c */ /* 0x040ff000000018ff */
[C---:B------:R-:W-:Y:S08]  /*fb00*/  HMMA.16816.F32 R84, R68.reuse, R86, RZ ;  /* 0x000000564454723c */ /* 0x040ff000000018ff */
[C---:B------:R-:W-:Y:S08]  /*fb10*/  HMMA.16816.F32 R76, R68.reuse, R78, RZ ;  /* 0x0000004e444c723c */ /* 0x040ff000000018ff */
[----:B------:R-:W-:Y:S01]  /*fb20*/  HMMA.16816.F32 R72, R68, R4, RZ ;  /* 0x000000044448723c */ /* 0x000fe200000018ff */
[----:B-1----:R-:W-:-:S02]  /*fb30*/  F2FP.F16.F32.PACK_AB R4, R38, R63 ;  /* 0x0000003f2604723e */ /* 0x002fc400000000ff */
[----:B---3--:R-:W-:-:S05]  /*fb40*/  F2FP.F16.F32.PACK_AB R5, R34, R43 ;  /* 0x0000002b2205723e */ /* 0x008fca00000000ff */
[----:B------:R-:W-:Y:S01]  /*fb50*/  HMMA.16816.F32 R68, R68, R6, RZ ;  /* 0x000000064444723c */ /* 0x000fe200000018ff */
[----:B------:R-:W-:Y:S02]  /*fb60*/  F2FP.F16.F32.PACK_AB R6, R31, R36 ;  /* 0x000000241f06723e */ /* 0x000fe400000000ff */
[----:B----4-:R-:W-:-:S07]  /*fb70*/  F2FP.F16.F32.PACK_AB R7, R3, R30 ;  /* 0x0000001e0307723e */ /* 0x010fce00000000ff */
[C---:B-----5:R-:W-:Y:S08]  /*fb80*/  HMMA.16816.F32 R96, R4.reuse, R12, R96 ;  /* 0x0000000c0460723c */ /* 0x060ff00000001860 */
        /* <DEDUP_REMOVED lines=129> */
[----:B------:R-:W1:Y:S07]  /*103a0*/  LDSM.16.MT88.4 R12, [R152+0x8800] ;  /* 0x00880000980c783b */ /* 0x000e6e0000004200 */
[C---:B------:R-:W-:Y:S08]  /*103b0*/  HMMA.16816.F32 R80, R4.reuse, R16, R80 ;  /* 0x000000100450723c */ /* 0x040ff00000001850 */
[----:B------:R-:W-:Y:S01]  /*103c0*/  HMMA.16816.F32 R76, R4, R18, R76 ;  /* 0x00000012044c723c */ /* 0x000fe2000000184c */
[----:B------:R-:W3:Y:S01]  /*103d0*/  LDSM.16.MT88.4 R16, [R158+0x9000] ;  /* 0x009000009e10783b */ /* 0x000ee20000004200 */
[----:B------:R-:W-:-:S06]  /*103e0*/  FADD.FTZ R120, R133, R54 ;  /* 0x0000003685787221 */ /* 0x000fcc0000010000 */
[----:B--2---:R-:W-:Y:S01]  /*103f0*/  HMMA.16816.F32 R88, R4, R20, R88 ;  /* 0x000000140458723c */ /* 0x004fe20000001858 */
[----:B------:R-:W-:-:S07]  /*10400*/  FFMA.FTZ R54, R105, R25, -R32 ;  /* 0x0000001969367223 */ /* 0x000fce0000010820 */
[----:B------:R-:W-:Y:S01]  /*10410*/  HMMA.16816.F32 R84, R4, R22, R84 ;  /* 0x000000160454723c */ /* 0x000fe20000001854 */
[----:B------:R-:W2:Y:S01]  /*10420*/  LDSM.16.MT88.4 R20, [R153+0x9000] ;  /* 0x009000009914783b */ /* 0x000ea20000004200 */
[-C--:B------:R-:W-:Y:S01]  /*10430*/  FFMA.FTZ R118, R53, R25.reuse, -R32 ;  /* 0x0000001935767223 */ /* 0x080fe20000010820 */
[----:B------:R-:W-:Y:S01]  /*10440*/  FADD.FTZ R65, R65, R120 ;  /* 0x0000007841417221 */ /* 0x000fe20000010000 */
[-C--:B------:R-:W-:Y:S01]  /*10450*/  FFMA.FTZ R103, R103, R25.reuse, -R32 ;  /* 0x0000001967677223 */ /* 0x080fe20000010820 */
[----:B------:R-:W-:-:S03]  /*10460*/  FFMA.FTZ R51, R51, R25, -R28 ;  /* 0x0000001933337223 */ /* 0x000fc6000001081c */
        /* <DEDUP_REMOVED lines=12> */
[----:B------:R-:W-:Y:S04]  /*10530*/  MUFU.EX2 R53, R7 ;  /* 0x0000000700357308 */ /* 0x000fe80000000800 */
[----:B------:R-:W5:Y:S04]  /*10540*/  MUFU.EX2 R118, R118 ;  /* 0x0000007600767308 */ /* 0x000f680000000800 */
[----:B------:R-:W-:Y:S04]  /*10550*/  MUFU.EX2 R49, R51 ;  /* 0x0000003300317308 */ /* 0x000fe80000000800 */
[----:B------:R5:W3:Y:S04]  /*10560*/  MUFU.EX2 R44, R6 ;  /* 0x00000006002c7308 */ /* 0x000ae80000000800 */
[----:B------:R3:W-:Y:S04]  /*10570*/  MUFU.EX2 R41, R5 ;  /* 0x0000000500297308 */ /* 0x0007e80000000800 */
[----:B------:R-:W2:Y:S01]  /*10580*/  MUFU.EX2 R42, R47 ;  /* 0x0000002f002a7308 */ /* 0x000ea20000000800 */
[----:B------:R-:W-:Y:S01]  /*10590*/  FADD.FTZ R40, R40, R45 ;  /* 0x0000002d28287221 */ /* 0x000fe20000010000 */
[----:B------:R-:W-:Y:S01]  /*105a0*/  FADD.FTZ R45, R63, R4 ;  /* 0x000000043f2d7221 */ /* 0x000fe20000010000 */
[----:B-1----:R-:W-:-:S02]  /*105b0*/  F2FP.F16.F32.PACK_AB R4, R67, R54 ;  /* 0x000000364304723e */ /* 0x002fc400000000ff */
[----:B-----5:R-:W-:Y:S02]  /*105c0*/  F2FP.F16.F32.PACK_AB R6, R118, R53 ;  /* 0x000000357606723e */ /* 0x020fe400000000ff */
[----:B---3--:R-:W-:Y:S02]  /*105d0*/  F2FP.F16.F32.PACK_AB R5, R44, R49 ;  /* 0x000000312c05723e */ /* 0x008fe400000000ff */
[----:B--2---:R-:W-:Y:S01]  /*105e0*/  F2FP.F16.F32.PACK_AB R7, R42, R41 ;  /* 0x000000292a07723e */ /* 0x004fe200000000ff */
[----:B------:R-:W-:-:S06]  /*105f0*/  FADD.FTZ R43, R43, R40 ;  /* 0x000000282b2b7221 */ /* 0x000fcc0000010000 */
[----:B------:R-:W-:Y:S01]  /*10600*/  HMMA.16816.F32 R96, R4, R16, R96 ;  /* 0x000000100460723c */ /* 0x000fe20000001860 */
[----:B------:R-:W-:-:S07]  /*10610*/  FADD.FTZ R43, R34, R43 ;  /* 0x0000002b222b7221 */ /* 0x000fce0000010000 */
[----:B------:R-:W-:Y:S01]  /*10620*/  HMMA.16816.F32 R92, R4, R18, R92 ;  /* 0x00000012045c723c */ /* 0x000fe2000000185c */
[----:B------:R-:W1:Y:S01]  /*10630*/  LDSM.16.MT88.4 R16, [R152+0x9000] ;  /* 0x009000009810783b */ /* 0x000e620000004200 */
[----:B------:R-:W-:-:S06]  /*10640*/  FADD.FTZ R45, R38, R45 ;  /* 0x0000002d262d7221 */ /* 0x000fcc0000010000 */
        /* <DEDUP_REMOVED lines=14> */
[----:B------:R-:W-:-:S05]  /*10730*/  FFMA.FTZ R190, R33, R25, -R32 ;  /* 0x0000001921be7223 */ /* 0x000fca0000010820 */
[----:B------:R-:W-:Y:S01]  /*10740*/  HMMA.16816.F32 R84, R4, R14, R84 ;  /* 0x0000000e0454723c */ /* 0x000fe20000001854 */
[----:B------:R-:W3:Y:S01]  /*10750*/  LDSM.16.MT88.4 R12, [R158+0x9800] ;  /* 0x009800009e0c783b */ /* 0x000ee20000004200 */
[-C--:B------:R-:W-:Y:S01]  /*10760*/  FFMA.FTZ R191, R24, R25.reuse, -R28 ;  /* 0x0000001918bf7223 */ /* 0x080fe2000001081c */
        /* <DEDUP_REMOVED lines=29> */
[----:B------:R-:W-:Y:S01]  /*10940*/  FADD.FTZ R151, R151, R62 ;  /* 0x0000003e97977221 */ /* 0x000fe20000010000 */
[----:B--2---:R-:W-:Y:S01]  /*10950*/  F2FP.F16.F32.PACK_AB R5, R26, R3 ;  /* 0x000000031a05723e */ /* 0x004fe200000000ff */
[----:B------:R-:W-:Y:S01]  /*10960*/  FADD.FTZ R28, R108, R25 ;  /* 0x000000196c1c7221 */ /* 0x000fe20000010000 */
[----:B---3--:R-:W-:Y:S01]  /*10970*/  F2FP.F16.F32.PACK_AB R7, R191, R24 ;  /* 0x00000018bf07723e */ /* 0x008fe200000000ff */
[----:B------:R-:W-:-:S02]  /*10980*/  FADD.FTZ R106, R106, R151 ;  /* 0x000000976a6a7221 */ /* 0x000fc40000010000 */
        /* <DEDUP_REMOVED lines=111> */
.L_x_11203:
        /* <DEDUP_REMOVED lines=8> */
.L_x_11204:
[----:B------:R-:W-:Y:S05]  /*11100*/  BSYNC.RECONVERGENT B0 ;  /* 0x0000000000007941 */ /* 0x000fea0003800200 */
.L_x_11202:
[----:B------:R-:W-:Y:S02]  /*11110*/  ISETP.GE.AND P0, PT, R10, R175, PT ;  /* 0x000000af0a00720c */ /* 0x000fe40003f06270 */
[----:B------:R-:W-:Y:S02]  /*11120*/  IADD3 R10, P1, PT, R9, R172, RZ ;  /* 0x000000ac090a7210 */ /* 0x000fe40007f3e0ff */
[C---:B------:R-:W-:Y:S02]  /*11130*/  SHF.L.U32 R3, R166.reuse, 0x5, RZ ;  /* 0x00000005a6037819 */ /* 0x040fe400000006ff */
[----:B------:R-:W-:Y:S02]  /*11140*/  SHF.L.U64.HI R4, R166, 0x5, R167 ;  /* 0x00000005a6047819 */ /* 0x000fe400000102a7 */
[----:B------:R-:W-:Y:S02]  /*11150*/  IADD3 R6, P2, PT, R3, R10, RZ ;  /* 0x0000000a03067210 */ /* 0x000fe40007f5e0ff */
[----:B------:R-:W-:-:S02]  /*11160*/  IADD3.X R11, PT, PT, R8, R173, RZ, P1, !PT ;  /* 0x000000ad080b7210 */ /* 0x000fc40000ffe4ff */
[----:B------:R-:W-:Y:S01]  /*11170*/  IADD3 R12, P1, PT, R6, R3, RZ ;  /* 0x00000003060c7210 */ /* 0x000fe20007f3e0ff */
[----:B------:R-:W-:Y:S01]  /*11180*/  @!PT LDS RZ, [RZ] ;  /* 0x00000000fffff984 */ /* 0x000fe20000000800 */
[----:B------:R-:W-:Y:S01]  /*11190*/  @!PT LDS RZ, [RZ] ;  /* 0x00000000fffff984 */ /* 0x000fe20000000800 */
[----:B------:R-:W-:Y:S01]  /*111a0*/  @!PT LDS RZ, [RZ] ;  /* 0x00000000fffff984 */ /* 0x000fe20000000800 */
[----:B------:R-:W-:Y:S01]  /*111b0*/  @!P0 LDGSTS.E.BYPASS.LTC128B.128 [R58+0x6000], desc[UR4][R172.64] ;  /* 0x06000000ac3a8fae */ /* 0x000fe2000b981a04 */
[----:B------:R-:W-:Y:S02]  /*111c0*/  IADD3.X R7, PT, PT, R4, R11, RZ, P2, !PT ;  /* 0x0000000b04077210 */ /* 0x000fe400017fe4ff */
[-C--:B------:R-:W-:Y:S01]  /*111d0*/  IADD3 R16, P2, PT, R12, R3.reuse, RZ ;  /* 0x000000030c107210 */ /* 0x080fe20007f5e0ff */
[----:B------:R-:W-:Y:S01]  /*111e0*/  @P0 STS.128 [R58+0x6000], RZ ;  /* 0x006000ff3a000388 */ /* 0x000fe20000000c00 */
[-C--:B------:R-:W-:Y:S02]  /*111f0*/  IADD3.X R13, PT, PT, R7, R4.reuse, RZ, P1, !PT ;  /* 0x00000004070d7210 */ /* 0x080fe40000ffe4ff */
[----:B------:R-:W-:Y:S01]  /*11200*/  IADD3 R8, P1, PT, R16, R3, RZ ;  /* 0x0000000310087210 */ /* 0x000fe20007f3e0ff */
[----:B------:R-:W-:Y:S01]  /*11210*/  @!PT LDS RZ, [RZ] ;  /* 0x00000000fffff984 */ /* 0x000fe20000000800 */
[----:B------:R-:W-:Y:S01]  /*11220*/  @!PT LDS RZ, [RZ] ;  /* 0x00000000fffff984 */ /* 0x000fe20000000800 */
[----:B------:R-:W-:Y:S01]  /*11230*/  @!PT LDS RZ, [RZ] ;  /* 0x00000000fffff984 */ /* 0x000fe20000000800 */
[----:B------:R-:W-:Y:S01]  /*11240*/  @!P0 LDGSTS.E.BYPASS.LTC128B.128 [R58+0x6800], desc[UR4][R10.64] ;  /* 0x068000000a3a8fae */ /* 0x000fe2000b981a04 */
[----:B------:R-:W-:-:S02]  /*11250*/  IADD3.X R17, PT, PT, R13, R4, RZ, P2, !PT ;  /* 0x000000040d117210 */ /* 0x000fc400017fe4ff */
[-C--:B------:R-:W-:Y:S01]  /*11260*/  IADD3 R18, P2, PT, R8, R3.reuse, RZ ;  /* 0x0000000308127210 */ /* 0x080fe20007f5e0ff */
[----:B------:R-:W-:Y:S01]  /*11270*/  @P0 STS.128 [R58+0x6800], RZ ;  /* 0x006800ff3a000388 */ /* 0x000fe20000000c00 */
[-C--:B------:R-:W-:Y:S02]  /*11280*/  IADD3.X R9, PT, PT, R17, R4.reuse, RZ, P1, !PT ;  /* 0x0000000411097210 */ /* 0x080fe40000ffe4ff */
[----:B------:R-:W-:Y:S01]  /*11290*/  @!P0 IADD3 R24, P1, PT, R18, R3, RZ ;  /* 0x0000000312188210 */ /* 0x000fe20007f3e0ff */
        /* <DEDUP_REMOVED lines=32> */
[----:B------:R-:W3:Y:S01]  /*114a0*/  LD.E R3, desc[UR4][R100.64+0x18c] ;  /* 0x00018c0464037980 */ /* 0x000ee2000c101900 */
[----:B------:R-:W-:Y:S03]  /*114b0*/  BSSY.RECONVERGENT B1, `(.L_x_11205) ;  /* 0x0000170000017945 */ /* 0x000fe60003800200 */
[----:B------:R-:W-:Y:S04]  /*114c0*/  LDSM.16.M88.4 R20, [R163] ;  /* 0x00000000a314783b */ /* 0x000fe80000000200 */
[----:B------:R-:W4:Y:S04]  /*114d0*/  LDSM.16.M88.4 R44, [R162+0x4000] ;  /* 0x00400000a22c783b */ /* 0x000f280000000200 */
[----:B-1----:R-:W1:Y:S04]  /*114e0*/  LDSM.16.M88.4 R12, [R162+0x2000] ;  /* 0x00200000a20c783b */ /* 0x002e680000000200 */
[----:B------:R-:W5:Y:S04]  /*114f0*/  LDSM.16.M88.4 R4, [R162+0x2800] ;  /* 0x00280000a204783b */ /* 0x000f680000000200 */
[----:B------:R-:W5:Y:S04]  /*11500*/  LDSM.16.M88.4 R64, [R162+0x3000] ;  /* 0x00300000a240783b */ /* 0x000f680000000200 */
[----:B------:R-:W-:Y:S04]  /*11510*/  LDSM.16.M88.4 R116, [R161] ;  /* 0x00000000a174783b */ /* 0x000fe80000000200 */
[----:B------:R-:W5:Y:S04]  /*11520*/  LDSM.16.M88.4 R120, [R157+0x4000] ;  /* 0x004000009d78783b */ /* 0x000f680000000200 */
[----:B------:R-:W5:Y:S04]  /*11530*/  LDSM.16.M88.4 R40, [R157+0x2000] ;  /* 0x002000009d28783b */ /* 0x000f680000000200 */
[----:B------:R-:W5:Y:S04]  /*11540*/  LDSM.16.M88.4 R32, [R157+0x2800] ;  /* 0x002800009d20783b */ /* 0x000f680000000200 */
[----:B------:R-:W5:Y:S04]  /*11550*/  LDSM.16.M88.4 R36, [R162+0x4800] ;  /* 0x00480000a224783b */ /* 0x000f680000000200 */
[----:B------:R-:W5:Y:S04]  /*11560*/  LDSM.16.M88.4 R28, [R162+0x5000] ;  /* 0x00500000a21c783b */ /* 0x000f680000000200 */
[----:B------:R-:W5:Y:S01]  /*11570*/  LDSM.16.M88.4 R52, [R162+0x3800] ;  /* 0x00380000a234783b */ /* 0x000f620000000200 */
[C---:B----4-:R-:W-:Y:S03]  /*11580*/  HMMA.16816.F32 R48, R20.reuse, R44, RZ ;  /* 0x0000002c1430723c */ /* 0x050fe600000018ff */
[----:B--2---:R-:W2:Y:S04]  /*11590*/  LDSM.16.M88.4 R24, [R157+0x3000] ;  /* 0x003000009d18783b */ /* 0x004ea80000000200 */
[----:B------:R-:W4:Y:S01]  /*115a0*/  LDSM.16.M88.4 R128, [R162+0x5800] ;  /* 0x00580000a280783b */ /* 0x000f220000000200 */
[C---:B------:R-:W-:Y:S03]  /*115b0*/  HMMA.16816.F32 R44, R20.reuse, R46, RZ ;  /* 0x0000002e142c723c */ /* 0x040fe600000018ff */
[----:B------:R-:W4:Y:S04]  /*115c0*/  LDSM.16.M88.4 R112, [R157+0x4800] ;  /* 0x004800009d70783b */ /* 0x000f280000000200 */
[----:B------:R-:W4:Y:S01]  /*115d0*/  LDSM.16.M88.4 R108, [R157+0x5000] ;  /* 0x005000009d6c783b */ /* 0x000f220000000200 */
[C---:B-1----:R-:W-:Y:S03]  /*115e0*/  HMMA.16816.F32 R16, R20.reuse, R12, RZ ;  /* 0x0000000c1410723c */ /* 0x042fe600000018ff */
[----:B------:R-:W1:Y:S04]  /*115f0*/  LDSM.16.M88.4 R132, [R157+0x3800] ;  /* 0x003800009d84783b */ /* 0x000e680000000200 */
[----:B------:R-:W0:Y:S01]  /*11600*/  LDGDEPBAR ;  /* 0x00000000000079af */ /* 0x000e220000000000 */
[C---:B-----5:R-:W-:Y:S08]  /*11610*/  HMMA.16816.F32 R8, R20.reuse, R4, RZ ;  /* 0x000000041408723c */ /* 0x060ff000000018ff */
[C---:B------:R-:W-:Y:S08]  /*11620*/  HMMA.16816.F32 R12, R20.reuse, R14, RZ ;  /* 0x0000000e140c723c */ /* 0x040ff000000018ff */
[C---:B------:R-:W-:Y:S08]  /*11630*/  HMMA.16816.F32 R4, R20.reuse, R6, RZ ;  /* 0x000000061404723c */ /* 0x040ff000000018ff */
[C---:B------:R-:W-:Y:S08]  /*11640*/  HMMA.16816.F32 R104, R20.reuse, R64, RZ ;  /* 0x000000401468723c */ /* 0x040ff000000018ff */
[----:B------:R-:W-:Y:S08]  /*11650*/  HMMA.16816.F32 R64, R20, R66, RZ ;  /* 0x000000421440723c */ /* 0x000ff000000018ff */
[C---:B------:R-:W-:Y:S08]  /*11660*/  HMMA.16816.F32 R48, R116.reuse, R120, R48 ;  /* 0x000000787430723c */ /* 0x040ff00000001830 */
[C---:B------:R-:W-:Y:S01]  /*11670*/  HMMA.16816.F32 R44, R116.reuse, R122, R44 ;  /* 0x0000007a742c723c */ /* 0x040fe2000000182c */
[----:B------:R-:W5:Y:S07]  /*11680*/  LDSM.16.M88.4 R120, [R157+0x5800] ;  /* 0x005800009d78783b */ /* 0x000f6e0000000200 */
[C---:B------:R-:W-:Y:S08]  /*11690*/  HMMA.16816.F32 R16, R116.reuse, R40, R16 ;  /* 0x000000287410723c */ /* 0x040ff00000001810 */
[C---:B------:R-:W-:Y:S08]  /*116a0*/  HMMA.16816.F32 R12, R116.reuse, R42, R12 ;  /* 0x0000002a740c723c */ /* 0x040ff0000000180c */
[C---:B------:R-:W-:Y:S08]  /*116b0*/  HMMA.16816.F32 R8, R116.reuse, R32, R8 ;  /* 0x000000207408723c */ /* 0x040ff00000001808 */
[----:B------:R-:W-:Y:S08]  /*116c0*/  HMMA.16816.F32 R4, R116, R34, R4 ;  /* 0x000000227404723c */ /* 0x000ff00000001804 */
[C---:B------:R-:W-:Y:S08]  /*116d0*/  HMMA.16816.F32 R40, R20.reuse, R36, RZ ;  /* 0x000000241428723c */ /* 0x040ff000000018ff */
[C---:B------:R-:W-:Y:S08]  /*116e0*/  HMMA.16816.F32 R32, R20.reuse, R28, RZ ;  /* 0x0000001c1420723c */ /* 0x040ff000000018ff */
[----:B------:R-:W-:Y:S08]  /*116f0*/  HMMA.16816.F32 R60, R20, R52, RZ ;  /* 0x00000034143c723c */ /* 0x000ff000000018ff */
[C---:B--2---:R-:W-:Y:S08]  /*11700*/  HMMA.16816.F32 R104, R116.reuse, R24, R104 ;  /* 0x000000187468723c */ /* 0x044ff00000001868 */
[----:B------:R-:W-:Y:S08]  /*11710*/  HMMA.16816.F32 R64, R116, R26, R64 ;  /* 0x0000001a7440723c */ /* 0x000ff00000001840 */
[C---:B------:R-:W-:Y:S08]  /*11720*/  HMMA.16816.F32 R36, R20.reuse, R38, RZ ;  /* 0x000000261424723c */ /* 0x040ff000000018ff */
[C---:B------:R-:W-:Y:S08]  /*11730*/  HMMA.16816.F32 R28, R20.reuse, R30, RZ ;  /* 0x0000001e141c723c */ /* 0x040ff000000018ff */
[C---:B------:R-:W-:Y:S08]  /*11740*/  HMMA.16816.F32 R52, R20.reuse, R54, RZ ;  /* 0x000000361434723c */ /* 0x040ff000000018ff */
[C---:B----4-:R-:W-:Y:S08]  /*11750*/  HMMA.16816.F32 R24, R20.reuse, R128, RZ ;  /* 0x000000801418723c */ /* 0x050ff000000018ff */
[----:B------:R-:W-:Y:S01]  /*11760*/  HMMA.16816.F32 R20, R20, R130, RZ ;  /* 0x000000821414723c */ /* 0x000fe200000018ff */
[----:B------:R-:W-:Y:S07]  /*11770*/  LDSM.16.M88.4 R128, [R160] ;  /* 0x00000000a080783b */ /* 0x000fee0000000200 */
[C---:B------:R-:W-:Y:S08]  /*11780*/  HMMA.16816.F32 R40, R116.reuse, R112, R40 ;  /* 0x000000707428723c */ /* 0x040ff00000001828 */
[C---:B------:R-:W-:Y:S01]  /*11790*/  HMMA.16816.F32 R36, R116.reuse, R114, R36 ;  /* 0x000000727424723c */ /* 0x040fe20000001824 */
[----:B------:R-:W2:Y:S07]  /*117a0*/  LDSM.16.M88.4 R112, [R156+0x2000] ;  /* 0x002000009c70783b */ /* 0x000eae0000000200 */
[C---:B------:R-:W-:Y:S08]  /*117b0*/  HMMA.16816.F32 R32, R116.reuse, R108, R32 ;  /* 0x0000006c7420723c */ /* 0x040ff00000001820 */
[C---:B------:R-:W-:Y:S01]  /*117c0*/  HMMA.16816.F32 R28, R116.reuse, R110, R28 ;  /* 0x0000006e741c723c */ /* 0x040fe2000000181c */
[----:B------:R-:W4:Y:S07]  /*117d0*/  LDSM.16.M88.4 R108, [R156+0x2800] ;  /* 0x002800009c6c783b */ /* 0x000f2e0000000200 */
[C---:B-1----:R-:W-:Y:S08]  /*117e0*/  HMMA.16816.F32 R60, R116.reuse, R132, R60 ;  /* 0x00000084743c723c */ /* 0x042ff0000000183c */
[C---:B------:R-:W-:Y:S08]  /*117f0*/  HMMA.16816.F32 R52, R116.reuse, R134, R52 ;  /* 0x000000867434723c */ /* 0x040ff00000001834 */
[C---:B-----5:R-:W-:Y:S08]  /*11800*/  HMMA.16816.F32 R24, R116.reuse, R120, R24 ;  /* 0x000000787418723c */ /* 0x060ff00000001818 */
[----:B------:R-:W-:Y:S01]  /*11810*/  HMMA.16816.F32 R20, R116, R122, R20 ;  /* 0x0000007a7414723c */ /* 0x000fe20000001814 */
[----:B------:R-:W1:Y:S04]  /*11820*/  LDSM.16.M88.4 R116, [R156+0x3800] ;  /* 0x003800009c74783b */ /* 0x000e680000000200 */
[----:B------:R-:W-:Y:S03]  /*11830*/  LDSM.16.M88.4 R120, [R156+0x3000] ;  /* 0x003000009c78783b */ /* 0x000fe60000000200 */
        /* <DEDUP_REMOVED lines=12> */
[C---:B----4-:R-:W-:Y:S08]  /*11900*/  HMMA.16816.F32 R40, R128.reuse, R108, R40 ;  /* 0x0000006c8028723c */ /* 0x050ff00000001828 */
[C---:B------:R-:W-:Y:S01]  /*11910*/  HMMA.16816.F32 R36, R128.reuse, R110, R36 ;  /* 0x0000006e8024723c */ /* 0x040fe20000001824 */
[----:B------:R-:W2:Y:S07]  /*11920*/  LDSM.16.M88.4 R108, [R155+0x2000] ;  /* 0x002000009b6c783b */ /* 0x000eae0000000200 */
[C---:B------:R-:W-:Y:S08]  /*11930*/  HMMA.16816.F32 R104, R128.reuse, R120, R104 ;  /* 0x000000788068723c */ /* 0x040ff00000001868 */
[C---:B-1----:R-:W-:Y:S08]  /*11940*/  HMMA.16816.F32 R24, R128.reuse, R116, R24 ;  /* 0x000000748018723c */ /* 0x042ff00000001818 */
[C---:B------:R-:W-:Y:S01]  /*11950*/  HMMA.16816.F32 R20, R128.reuse, R118, R20 ;  /* 0x000000768014723c */ /* 0x040fe20000001814 */
[----:B------:R-:W1:Y:S07]  /*11960*/  LDSM.16.M88.4 R116, [R155+0x2800] ;  /* 0x002800009b74783b */ /* 0x000e6e0000000200 */
[----:B------:R-:W-:Y:S01]  /*11970*/  HMMA.16816.F32 R64, R128, R122, R64 ;  /* 0x0000007a8040723c */ /* 0x000fe20000001840 */
[----:B------:R-:W4:Y:S07]  /*11980*/  LDSM.16.M88.4 R120, [R156+0x5000] ;  /* 0x005000009c78783b */ /* 0x000f2e0000000200 */
[C---:B--2---:R-:W-:Y:S08]  /*11990*/  HMMA.16816.F32 R16, R112.reuse, R108, R16 ;  /* 0x0000006c7010723c */ /* 0x044ff00000001810 */
[C---:B------:R-:W-:Y:S11]  /*119a0*/  HMMA.16816.F32 R12, R112.reuse, R110, R12 ;  /* 0x0000006e700c723c */ /* 0x040ff6000000180c */
[-C--:B---3--:R-:W-:Y:S01]  /*119b0*/  FMUL.FTZ R16, R16, R3.reuse ;  /* 0x0000000310107220 */ /* 0x088fe20000410000 */
[-C--:B------:R-:W-:Y:S01]  /*119c0*/  FMUL.FTZ R102, R17, R3.reuse ;  /* 0x0000000311667220 */ /* 0x080fe20000410000 */
[-C--:B------:R-:W-:Y:S01]  /*119d0*/  FMUL.FTZ R103, R18, R3.reuse ;  /* 0x0000000312677220 */ /* 0x080fe20000410000 */
[-C--:B------:R-:W-:Y:S01]  /*119e0*/  FMUL.FTZ R108, R19, R3.reuse ;  /* 0x00000003136c7220 */ /* 0x080fe20000410000 */
[----:B------:R2:W3:Y:S01]  /*119f0*/  MUFU.TANH R57, R16 ;  /* 0x0000001000397308 */ /* 0x0004e20000002400 */
[C---:B-1----:R-:W-:Y:S03]  /*11a00*/  HMMA.16816.F32 R8, R112.reuse, R116, R8 ;  /* 0x000000747008723c */ /* 0x042fe60000001808 */
[-C--:B------:R-:W-:Y:S01]  /*11a10*/  FMUL.FTZ R12, R12, R3.reuse ;  /* 0x000000030c0c7220 */ /* 0x080fe20000410000 */
[-C--:B------:R-:W-:Y:S01]  /*11a20*/  FMUL.FTZ R13, R13, R3.reuse ;  /* 0x000000030d0d7220 */ /* 0x080fe20000410000 */
[-C--:B------:R-:W-:Y:S01]  /*11a30*/  FMUL.FTZ R14, R14, R3.reuse ;  /* 0x000000030e0e7220 */ /* 0x080fe20000410000 */
[-C--:B------:R-:W-:Y:S01]  /*11a40*/  FMUL.FTZ R15, R15, R3.reuse ;  /* 0x000000030f0f7220 */ /* 0x080fe20000410000 */
[----:B------:R-:W1:Y:S01]  /*11a50*/  MUFU.TANH R102, R102 ;  /* 0x0000006600667308 */ /* 0x000e620000002400 */
[----:B------:R-:W-:Y:S07]  /*11a60*/  HMMA.16816.F32 R4, R112, R118, R4 ;  /* 0x000000767004723c */ /* 0x000fee0000001804 */
[----:B------:R-:W1:Y:S01]  /*11a70*/  MUFU.TANH R103, R103 ;  /* 0x0000006700677308 */ /* 0x000e620000002400 */
[C---:B----4-:R-:W-:Y:S01]  /*11a80*/  HMMA.16816.F32 R32, R128.reuse, R120, R32 ;  /* 0x000000788020723c */ /* 0x050fe20000001820 */
[----:B--2---:R-:W2:Y:S02]  /*11a90*/  LDSM.16.M88.4 R16, [R155+0x3000] ;  /* 0x003000009b10783b */ /* 0x004ea40000000200 */
[-C--:B------:R-:W-:Y:S01]  /*11aa0*/  FMUL.FTZ R8, R8, R3.reuse ;  /* 0x0000000308087220 */ /* 0x080fe20000410000 */
[-C--:B------:R-:W-:Y:S01]  /*11ab0*/  FMUL.FTZ R109, R9, R3.reuse ;  /* 0x00000003096d7220 */ /* 0x080fe20000410000 */
[-C--:B------:R-:W-:Y:S01]  /*11ac0*/  FMUL.FTZ R117, R10, R3.reuse ;  /* 0x000000030a757220 */ /* 0x080fe20000410000 */
[-C--:B------:R-:W-:Y:S01]  /*11ad0*/  FMUL.FTZ R116, R11, R3.reuse ;  /* 0x000000030b747220 */ /* 0x080fe20000410000 */
[----:B------:R4:W1:Y:S01]  /*11ae0*/  MUFU.TANH R110, R8 ;  /* 0x00000008006e7308 */ /* 0x0008620000002400 */
[----:B------:R-:W-:Y:S03]  /*11af0*/  HMMA.16816.F32 R28, R128, R122, R28 ;  /* 0x0000007a801c723c */ /* 0x000fe6000000181c */
[-C--:B------:R-:W-:Y:S01]  /*11b00*/  FMUL.FTZ R4, R4, R3.reuse ;  /* 0x0000000304047220 */ /* 0x080fe20000410000 */
[-C--:B------:R-:W-:Y:S01]  /*11b10*/  FMUL.FTZ R5, R5, R3.reuse ;  /* 0x0000000305057220 */ /* 0x080fe20000410000 */
[-C--:B------:R-:W-:Y:S01]  /*11b20*/  FMUL.FTZ R6, R6, R3.reuse ;  /* 0x0000000306067220 */ /* 0x080fe20000410000 */
[-C--:B------:R-:W-:Y:S01]  /*11b30*/  FMUL.FTZ R7, R7, R3.reuse ;  /* 0x0000000307077220 */ /* 0x080fe20000410000 */
[----:B------:R-:W1:Y:S08]  /*11b40*/  MUFU.TANH R111, R4 ;  /* 0x00000004006f7308 */ /* 0x000e700000002400 */
[----:B------:R-:W1:Y:S01]  /*11b50*/  MUFU.TANH R118, R6 ;  /* 0x0000000600767308 */ /* 0x000e620000002400 */
[----:B----4-:R-:W4:Y:S07]  /*11b60*/  LDSM.16.M88.4 R8, [R155+0x3800] ;  /* 0x003800009b08783b */ /* 0x010f2e0000000200 */
[----:B------:R-:W1:Y:S08]  /*11b70*/  MUFU.TANH R108, R108 ;  /* 0x0000006c006c7308 */ /* 0x000e700000002400 */
[----:B------:R-:W1:Y:S01]  /*11b80*/  MUFU.TANH R12, R12 ;  /* 0x0000000c000c7308 */ /* 0x000e620000002400 */
[C---:B--2---:R-:W-:Y:S07]  /*11b90*/  HMMA.16816.F32 R104, R112.reuse, R16, R104 ;  /* 0x000000107068723c */ /* 0x044fee0000001868 */
[----:B------:R-:W2:Y:S01]  /*11ba0*/  MUFU.TANH R16, R5 ;  /* 0x0000000500107308 */ /* 0x000ea20000002400 */
[C---:B------:R-:W-:Y:S07]  /*11bb0*/  HMMA.16816.F32 R64, R112.reuse, R18, R64 ;  /* 0x000000127040723c */ /* 0x040fee0000001840 */
[----:B------:R5:W1:Y:S04]  /*11bc0*/  MUFU.TANH R17, R7 ;  /* 0x0000000700117308 */ /* 0x000a680000002400 */
        /* <DEDUP_REMOVED lines=10> */
[----:B------:R-:W4:Y:S01]  /*11c70*/  MUFU.TANH R14, R14 ;  /* 0x0000000e000e7308 */ /* 0x000f220000002400 */
[----:B-----5:R-:W5:Y:S01]  /*11c80*/  LDSM.16.M88.4 R4, [R155+0x4000] ;  /* 0x004000009b04783b */ /* 0x020f620000000200 */
[C---:B------:R-:W-:Y:S03]  /*11c90*/  HMMA.16816.F32 R52, R112.reuse, R10, R52 ;  /* 0x0000000a7034723c */ /* 0x040fe60000001834 */
[----:B------:R-:W3:Y:S03]  /*11ca0*/  LDSM.16.M88.4 R8, [R155+0x4800] ;  /* 0x004800009b08783b */ /* 0x000ee60000000200 */
[----:B------:R-:W1:Y:S04]  /*11cb0*/  MUFU.TANH R15, R15 ;  /* 0x0000000f000f7308 */ /* 0x000e680000002400 */
[-C--:B------:R-:W-:Y:S01]  /*11cc0*/  FMUL.FTZ R106, R62, R3.reuse ;  /* 0x000000033e6a7220 */ /* 0x080fe20000410000 */
[-C--:B------:R-:W-:Y:S01]  /*11cd0*/  FMUL.FTZ R62, R63, R3.reuse ;  /* 0x000000033f3e7220 */ /* 0x080fe20000410000 */
[-C--:B------:R-:W-:Y:S01]  /*11ce0*/  FMUL.FTZ R67, R60, R3.reuse ;  /* 0x000000033c437220 */ /* 0x080fe20000410000 */
[-C--:B------:R-:W-:Y:S01]  /*11cf0*/  FMUL.FTZ R60, R61, R3.reuse ;  /* 0x000000033d3c7220 */ /* 0x080fe20000410000 */
[----:B------:R-:W-:Y:S01]  /*11d00*/  IADD3 R61, PT, PT, R59, -0x2, RZ ;  /* 0xfffffffe3b3d7810 */ /* 0x000fe20007ffe0ff */
[----:B------:R-:W1:Y:S03]  /*11d10*/  MUFU.TANH R109, R109 ;  /* 0x0000006d006d7308 */ /* 0x000e660000002400 */
[----:B------:R-:W-:Y:S01]  /*11d20*/  ISETP.GT.AND P1, PT, R61, R168, PT ;  /* 0x000000a83d00720c */ /* 0x000fe20003f24270 */
[-C--:B------:R-:W-:Y:S01]  /*11d30*/  FMUL.FTZ R63, R54, R3.reuse ;  /* 0x00000003363f7220 */ /* 0x080fe20000410000 */
[-C--:B------:R-:W-:Y:S01]  /*11d40*/  FMUL.FTZ R54, R55, R3.reuse ;  /* 0x0000000337367220 */ /* 0x080fe20000410000 */
[-C--:B------:R-:W-:Y:S01]  /*11d50*/  FMUL.FTZ R52, R52, R3.reuse ;  /* 0x0000000334347220 */ /* 0x080fe20000410000 */
[-C--:B------:R-:W-:Y:S01]  /*11d60*/  FMUL.FTZ R53, R53, R3.reuse ;  /* 0x0000000335357220 */ /* 0x080fe20000410000 */
[----:B------:R-:W1:Y:S08]  /*11d70*/  MUFU.TANH R117, R117 ;  /* 0x0000007500757308 */ /* 0x000e700000002400 */
[----:B------:R-:W1:Y:S01]  /*11d80*/  MUFU.TANH R116, R116 ;  /* 0x0000007400747308 */ /* 0x000e620000002400 */
[C---:B-----5:R-:W-:Y:S07]  /*11d90*/  HMMA.16816.F32 R48, R112.reuse, R4, R48 ;  /* 0x000000047030723c */ /* 0x060fee0000001830 */
[----:B------:R-:W1:Y:S01]  /*11da0*/  MUFU.TANH R119, R119 ;  /* 0x0000007700777308 */ /* 0x000e620000002400 */
[C---:B------:R-:W-:Y:S01]  /*11db0*/  HMMA.16816.F32 R44, R112.reuse, R6, R44 ;  /* 0x00000006702c723c */ /* 0x040fe2000000182c */
[----:B------:R-:W5:Y:S06]  /*11dc0*/  LDSM.16.M88.4 R4, [R155+0x5000] ;  /* 0x005000009b04783b */ /* 0x000f6c0000000200 */
[----:B------:R-:W1:Y:S01]  /*11dd0*/  MUFU.TANH R18, R18 ;  /* 0x0000001200127308 */ /* 0x000e620000002400 */
[C---:B---3--:R-:W-:Y:S07]  /*11de0*/  HMMA.16816.F32 R40, R112.reuse, R8, R40 ;  /* 0x000000087028723c */ /* 0x048fee0000001828 */
[----:B------:R-:W3:Y:S01]  /*11df0*/  MUFU.TANH R105, R105 ;  /* 0x0000006900697308 */ /* 0x000ee20000002400 */
[-C--:B------:R-:W-:Y:S01]  /*11e00*/  FMUL.FTZ R48, R48, R3.reuse ;  /* 0x0000000330307220 */ /* 0x080fe20000410000 */
[-C--:B------:R-:W-:Y:S01]  /*11e10*/  FMUL.FTZ R49, R49, R3.reuse ;  /* 0x0000000331317220 */ /* 0x080fe20000410000 */
[-C--:B------:R-:W-:Y:S01]  /*11e20*/  FMUL.FTZ R50, R50, R3.reuse ;  /* 0x0000000332327220 */ /* 0x080fe20000410000 */
[-C--:B------:R-:W-:Y:S01]  /*11e30*/  FMUL.FTZ R55, R51, R3.reuse ;  /* 0x0000000333377220 */ /* 0x080fe20000410000 */
[----:B------:R-:W-:Y:S01]  /*11e40*/  HMMA.16816.F32 R36, R112, R10, R36 ;  /* 0x0000000a7024723c */ /* 0x000fe20000001824 */
[----:B------:R-:W2:Y:S02]  /*11e50*/  LDSM.16.M88.4 R8, [R155+0x5800] ;  /* 0x005800009b08783b */ /* 0x000ea40000000200 */
[----:B------:R-:W1:Y:S01]  /*11e60*/  MUFU.TANH R104, R104 ;  /* 0x0000006800687308 */ /* 0x000e620000002400 */
[-C--:B------:R-:W-:Y:S01]  /*11e70*/  FMUL.FTZ R44, R44, R3.reuse ;  /* 0x000000032c2c7220 */ /* 0x080fe20000410000 */
[-C--:B------:R-:W-:Y:S01]  /*11e80*/  FMUL.FTZ R45, R45, R3.reuse ;  /* 0x000000032d2d7220 */ /* 0x080fe20000410000 */
[-C--:B------:R-:W-:Y:S01]  /*11e90*/  FMUL.FTZ R46, R46, R3.reuse ;  /* 0x000000032e2e7220 */ /* 0x080fe20000410000 */
[----:B------:R-:W-:Y:S01]  /*11ea0*/  FMUL.FTZ R47, R47, R3 ;  /* 0x000000032f2f7220 */ /* 0x000fe20000410000 */
[----:B------:R-:W-:-:S04]  /*11eb0*/  DEPBAR.LE SB0, 0x0 ;  /* 0x000080000000791a */ /* 0x000fc80000000000 */
[-C--:B------:R-:W-:Y:S01]  /*11ec0*/  FMUL.FTZ R40, R40, R3.reuse ;  /* 0x0000000328287220 */ /* 0x080fe20000410000 */
[-C--:B------:R-:W-:Y:S01]  /*11ed0*/  FMUL.FTZ R41, R41, R3.reuse ;  /* 0x0000000329297220 */ /* 0x080fe20000410000 */
[-C--:B------:R-:W-:Y:S01]  /*11ee0*/  FMUL.FTZ R42, R42, R3.reuse ;  /* 0x000000032a2a7220 */ /* 0x080fe20000410000 */
[-C--:B------:R-:W-:Y:S01]  /*11ef0*/  FMUL.FTZ R43, R43, R3.reuse ;  /* 0x000000032b2b7220 */ /* 0x080fe20000410000 */
[----:B------:R-:W1:Y:S03]  /*11f00*/  MUFU.TANH R19, R19 ;  /* 0x0000001300137308 */ /* 0x000e660000002400 */
[----:B------:R-:W-:-:S05]  /*11f10*/  FMUL.FTZ R36, R36, R3 ;  /* 0x0000000324247220 */ /* 0x000fca0000410000 */
[----:B------:R-:W1:Y:S01]  /*11f20*/  MUFU.TANH R64, R64 ;  /* 0x0000004000407308 */ /* 0x000e620000002400 */
[----:B-----5:R-:W-:Y:S01]  /*11f30*/  HMMA.16816.F32 R32, R112, R4, R32 ;  /* 0x000000047020723c */ /* 0x020fe20000001820 */
[-C--:B------:R-:W-:Y:S01]  /*11f40*/  FMUL.FTZ R4, R37, R3.reuse ;  /* 0x0000000325047220 */ /* 0x080fe20000410000 */
[-C--:B------:R-:W-:Y:S01]  /*11f50*/  FMUL.FTZ R37, R38, R3.reuse ;  /* 0x0000000326257220 */ /* 0x080fe20000410000 */
[----:B------:R-:W-:-:S04]  /*11f60*/  FMUL.FTZ R5, R39, R3 ;  /* 0x0000000327057220 */ /* 0x000fc80000410000 */
[----:B------:R-:W1:Y:S01]  /*11f70*/  MUFU.TANH R66, R66 ;  /* 0x0000004200427308 */ /* 0x000e620000002400 */
[C---:B------:R-:W-:Y:S07]  /*11f80*/  HMMA.16816.F32 R28, R112.reuse, R6, R28 ;  /* 0x00000006701c723c */ /* 0x040fee000000181c */
        /* <DEDUP_REMOVED lines=56> */
[----:B------:R1:W1:Y:S08]  /*12310*/  MUFU.TANH R31, R21 ;  /* 0x00000015001f7308 */ /* 0x0002700000002400 */
[----:B------:R1:W1:Y:S08]  /*12320*/  MUFU.TANH R35, R22 ;  /* 0x0000001600237308 */ /* 0x0002700000002400 */
[----:B------:R-:W1:Y:S01]  /*12330*/  MUFU.TANH R3, R3 ;  /* 0x0000000300037308 */ /* 0x000e620000002400 */
[----:B------:R-:W-:Y:S06]  /*12340*/  BAR.SYNC.DEFER_BLOCKING 0x0 ;  /* 0x0000000000007b1d */ /* 0x000fec0000010000 */
[----:B--234-:R-:W-:Y:S05]  /*12350*/  @!P1 BRA `(.L_x_11206) ;  /* 0x0000000800149947 */ /* 0x01cfea0003800000 */
[----:B------:R-:W-:Y:S04]  /*12360*/  BSSY.RECONVERGENT B0, `(.L_x_11207) ;  /* 0x000004a000007945 */ /* 0x000fe80003800200 */
[----:B------:R-:W-:Y:S05]  /*12370*/  @!P6 BRA `(.L_x_11208) ;  /* 0x000000040000e947 */ /* 0x000fea0003800000 */
[----:B------:R-:W2:Y:S01]  /*12380*/  LD.E R39, desc[UR4][R100.64+0x170] ;  /* 0x0001700464277980 */ /* 0x000ea2000c101900 */
[----:B-1----:R-:W-:Y:S01]  /*12390*/  IADD3 R26, PT, PT, R59, -0x1, RZ ;  /* 0xffffffff3b1a7810 */ /* 0x002fe20007ffe0ff */
[----:B------:R-:W-:Y:S02]  /*123a0*/  IMAD.MOV.U32 R20, RZ, RZ, RZ ;  /* 0x000000ffff147224 */ /* 0x000fe400078e00ff */
[----:B------:R-:W-:Y:S01]  /*123b0*/  IMAD.SHL.U32 R10, R61, 0x80, RZ ;  /* 0x000000803d0a7824 */ /* 0x000fe200078e00ff */
[----:B------:R-:W3:Y:S01]  /*123c0*/  LD.E.64 R112, desc[UR4][R100.64+0x20] ;  /* 0x0000200464707980 */ /* 0x000ee2000c101b00 */
        /* <DEDUP_REMOVED lines=39> */
[----:B------:R-:W-:-:S04]  /*12640*/  IMAD.WIDE R126, R20, 0x4, R182 ;  /* 0x00000004147e7825 */ /* 0x000fc800078e02b6 */
[C---:B------:R-:W-:Y:S01]  /*12650*/  IMAD.WIDE R114, R21.reuse, 0x4, R182 ;  /* 0x0000000415727825 */ /* 0x040fe200078e02b6 */
        /* <DEDUP_REMOVED lines=18> */
.L_x_11208:
        /* <DEDUP_REMOVED lines=8> */
.L_x_11209:
[----:B------:R-:W-:Y:S05]  /*12800*/  BSYNC.RECONVERGENT B0 ;  /* 0x0000000000007941 */ /* 0x000fea0003800200 */
.L_x_11207:
[C---:B------:R-:W-:Y:S01]  /*12810*/  IMAD.SHL.U32 R10, R164.reuse, 0x20, RZ ;  /* 0x00000020a40a7824 */ /* 0x040fe200078e00ff */
[C---:B------:R-:W-:Y:S01]  /*12820*/  LEA R126, P1, R164.reuse, R170, 0x5 ;  /* 0x000000aaa47e7211 */ /* 0x040fe200078228ff */
[----:B------:R-:W-:Y:S01]  /*12830*/  @!P0 IMAD.MOV.U32 R171, RZ, RZ, R169 ;  /* 0x000000ffffab8224 */ /* 0x000fe200078e00a9 */
[--C-:B------:R-:W-:Y:S02]  /*12840*/  SHF.L.U64.HI R11, R164, 0x5, R165.reuse ;  /* 0x00000005a40b7819 */ /* 0x100fe400000102a5 */
        /* <DEDUP_REMOVED lines=11> */
[-C--:B-1----:R-:W-:Y:S01]  /*12900*/  IADD3 R22, P1, PT, R38, R10.reuse, RZ ;  /* 0x0000000a26167210 */ /* 0x082fe20007f3e0ff */
        /* <DEDUP_REMOVED lines=42> */
.L_x_11206:
[----:B------:R-:W-:Y:S05]  /*12bb0*/  BSYNC.RECONVERGENT B1 ;  /* 0x0000000000017941 */ /* 0x000fea0003800200 */
.L_x_11205:
[----:B--2---:R-:W-:Y:S01]  /*12bc0*/  IMAD R23, R59, 0x80, R56 ;  /* 0x000000803b177824 */ /* 0x004fe200078e0238 */
[----:B------:R-:W-:Y:S01]  /*12bd0*/  LOP3.LUT R180, R180, 0xfffffffe, RZ, 0xc0, !PT ;  /* 0xfffffffeb4b47812 */ /* 0x000fe200078ec0ff */
[----:B------:R-:W2:Y:S02]  /*12be0*/  LD.E R58, desc[UR4][R100.64+0xdc] ;  /* 0x0000dc04643a7980 */ /* 0x000ea4000c101900 */
[C---:B------:R-:W-:Y:S02]  /*12bf0*/  VIADD R11, R23.reuse, 0xffffff00 ;  /* 0xffffff00170b7836 */ /* 0x040fe40000000000 */
[C---:B------:R-:W-:Y:S02]  /*12c00*/  VIADD R10, R23.reuse, 0xffffff01 ;  /* 0xffffff01170a7836 */ /* 0x040fe40000000000 */
[----:B-1----:R-:W-:Y:S01]  /*12c10*/  VIADD R26, R23, 0xffffff09 ;  /* 0xffffff09171a7836 */ /* 0x002fe20000000000 */
[----:B------:R-:W-:Y:S01]  /*12c20*/  ISETP.GE.AND P1, PT, R11, R186, PT ;  /* 0x000000ba0b00720c */ /* 0x000fe20003f26270 */
[----:B------:R-:W-:Y:S01]  /*12c30*/  VIADD R22, R23, 0xffffff10 ;  /* 0xffffff1017167836 */ /* 0x000fe20000000000 */
[----:B------:R-:W-:Y:S01]  /*12c40*/  ISETP.GE.AND P2, PT, R11, R181, PT ;  /* 0x000000b50b00720c */ /* 0x000fe20003f46270 */
[----:B------:R-:W-:Y:S01]  /*12c50*/  VIADD R38, R23, 0xffffff11 ;  /* 0xffffff1117267836 */ /* 0x000fe20000000000 */
[----:B------:R-:W-:-:S02]  /*12c60*/  FSEL R57, R57, -INF , P1 ;  /* 0xff80000039397808 */ /* 0x000fc40000800000 */
[CC--:B------:R-:W-:Y:S02]  /*12c70*/  ISETP.GE.AND P1, PT, R10.reuse, R184.reuse, PT ;  /* 0x000000b80a00720c */ /* 0x0c0fe40003f26270 */
[C---:B------:R-:W-:Y:S02]  /*12c80*/  ISETP.GE.AND P0, PT, R11.reuse, R185, PT ;  /* 0x000000b90b00720c */ /* 0x040fe40003f06270 */
[----:B------:R-:W-:Y:S01]  /*12c90*/  ISETP.GE.AND P4, PT, R11, R184, PT ;  /* 0x000000b80b00720c */ /* 0x000fe20003f86270 */
[----:B------:R-:W-:Y:S01]  /*12ca0*/  VIADD R11, R23, 0xffffff08 ;  /* 0xffffff08170b7836 */ /* 0x000fe20000000000 */
[----:B------:R-:W-:Y:S02]  /*12cb0*/  FSEL R20, R103, -INF , P0 ;  /* 0xff80000067147808 */ /* 0x000fe40000000000 */
[----:B------:R-:W-:Y:S02]  /*12cc0*/  ISETP.GE.AND P5, PT, R10, R186, PT ;  /* 0x000000ba0a00720c */ /* 0x000fe40003fa6270 */
[----:B------:R-:W-:-:S02]  /*12cd0*/  ISETP.GE.AND P0, PT, R11, R181, PT ;  /* 0x000000b50b00720c */ /* 0x000fc40003f06270 */
[----:B------:R-:W-:Y:S02]  /*12ce0*/  ISETP.GE.AND P6, PT, R10, R181, PT ;  /* 0x000000b50a00720c */ /* 0x000fe40003fc6270 */
[----:B------:R-:W-:Y:S02]  /*12cf0*/  @P1 LOP3.LUT R180, R180, 0x1, RZ, 0xfc, !PT ;  /* 0x00000001b4b41812 */ /* 0x000fe400078efcff */
[----:B------:R-:W-:Y:S02]  /*12d00*/  ISETP.GE.AND P3, PT, R10, R185, PT ;  /* 0x000000b90a00720c */ /* 0x000fe40003f66270 */
[----:B------:R-:W-:Y:S02]  /*12d10*/  FSEL R10, R57, -INF , !P2 ;  /* 0xff800000390a7808 */ /* 0x000fe40005000000 */
[C---:B------:R-:W-:Y:S02]  /*12d20*/  LOP3.LUT P2, RZ, R180.reuse, 0x1, RZ, 0xc0, !PT ;  /* 0x00000001b4ff7812 */ /* 0x040fe4000784c0ff */
[----:B------:R-:W-:-:S02]  /*12d30*/  LOP3.LUT R180, R180, 0xfffffffd, RZ, 0xc0, !PT ;  /* 0xfffffffdb4b47812 */ /* 0x000fc400078ec0ff */
[C---:B------:R-:W-:Y:S02]  /*12d40*/  ISETP.GE.AND P1, PT, R11.reuse, R186, PT ;  /* 0x000000ba0b00720c */ /* 0x040fe40003f26270 */
[----:B------:R-:W-:Y:S02]  /*12d50*/  @P0 LOP3.LUT R180, R180, 0x2, RZ, 0xfc, !PT ;  /* 0x00000002b4b40812 */ /* 0x000fe400078efcff */
[----:B------:R-:W-:Y:S02]  /*12d60*/  ISETP.GE.AND P0, PT, R11, R185, PT ;  /* 0x000000b90b00720c */ /* 0x000fe40003f06270 */
[----:B------:R-:W-:Y:S02]  /*12d70*/  FSEL R102, R102, -INF , P5 ;  /* 0xff80000066667808 */ /* 0x000fe40002800000 */
[----:B------:R-:W-:Y:S02]  /*12d80*/  FSEL R21, R108, -INF , P3 ;  /* 0xff8000006c157808 */ /* 0x000fe40001800000 */
[----:B------:R-:W-:-:S02]  /*12d90*/  FSEL R12, R12, -INF , P1 ;  /* 0xff8000000c0c7808 */ /* 0x000fc40000800000 */
[----:B------:R-:W-:Y:S02]  /*12da0*/  FSEL R20, R20, -INF , !P4 ;  /* 0xff80000014147808 */ /* 0x000fe40006000000 */
[----:B------:R-:W-:Y:S02]  /*12db0*/  LOP3.LUT P1, RZ, R180, 0x2, RZ, 0xc0, !PT ;  /* 0x00000002b4ff7812 */ /* 0x000fe4000782c0ff */
[----:B------:R-:W-:Y:S02]  /*12dc0*/  ISETP.GE.AND P4, PT, R11, R184, PT ;  /* 0x000000b80b00720c */ /* 0x000fe40003f86270 */
[----:B------:R-:W-:Y:S02]  /*12dd0*/  FSEL R14, R14, -INF , P0 ;  /* 0xff8000000e0e7808 */ /* 0x000fe40000000000 */
[----:B------:R-:W-:Y:S02]  /*12de0*/  FSEL R11, R102, -INF , !P6 ;  /* 0xff800000660b7808 */ /* 0x000fe40007000000 */
[----:B------:R-:W-:-:S02]  /*12df0*/  ISETP.GE.AND P3, PT, R26, R186, PT ;  /* 0x000000ba1a00720c */ /* 0x000fc40003f66270 */
[----:B------:R-:W-:Y:S02]  /*12e00*/  FSEL R21, R21, -INF , !P2 ;  /* 0xff80000015157808 */ /* 0x000fe40005000000 */
[-C--:B------:R-:W-:Y:S02]  /*12e10*/  ISETP.GE.AND P0, PT, R22, R181.reuse, PT ;  /* 0x000000b51600720c */ /* 0x080fe40003f06270 */
[C---:B------:R-:W-:Y:S02]  /*12e20*/  ISETP.GE.AND P6, PT, R26.reuse, R181, PT ;  /* 0x000000b51a00720c */ /* 0x040fe40003fc6270 */
[C---:B------:R-:W-:Y:S02]  /*12e30*/  ISETP.GE.AND P2, PT, R26.reuse, R185, PT ;  /* 0x000000b91a00720c */ /* 0x040fe40003f46270 */
[----:B------:R-:W-:Y:S02]  /*12e40*/  ISETP.GE.AND P5, PT, R26, R184, PT ;  /* 0x000000b81a00720c */ /* 0x000fe40003fa6270 */
[----:B------:R-:W-:-:S02]  /*12e50*/  FSEL R26, R12, -INF , !P1 ;  /* 0xff8000000c1a7808 */ /* 0x000fc40004800000 */
[----:B------:R-:W-:Y:S02]  /*12e60*/  FSEL R12, R14, -INF , !P4 ;  /* 0xff8000000e0c7808 */ /* 0x000fe40006000000 */
[----:B------:R-:W-:Y:S02]  /*12e70*/  P2R R14, PR, RZ, 0x1 ;  /* 0x00000001ff0e7803 */ /* 0x000fe40000000000 */
[----:B------:R-:W-:Y:S01]  /*12e80*/  FSEL R39, R13, -INF , P3 ;  /* 0xff8000000d277808 */ /* 0x000fe20001800000 */
[----:B------:R-:W-:Y:S01]  /*12e90*/  VIADD R13, R23, 0xffffff18 ;  /* 0xffffff18170d7836 */ /* 0x000fe20000000000 */
[C---:B------:R-:W-:Y:S02]  /*12ea0*/  ISETP.GE.AND P1, PT, R22.reuse, R186, PT ;  /* 0x000000ba1600720c */ /* 0x040fe40003f26270 */
[----:B------:R-:W-:Y:S02]  /*12eb0*/  ISETP.GE.AND P0, PT, R22, R185, PT ;  /* 0x000000b91600720c */ /* 0x000fe40003f06270 */
        /* <DEDUP_REMOVED lines=9> */
[----:B------:R-:W-:Y:S02]  /*12f50*/  P2R R15, PR, RZ, 0x1 ;  /* 0x00000001ff0f7803 */ /* 0x000fe40000000000 */
[CC--:B------:R-:W-:Y:S02]  /*12f60*/  ISETP.GE.AND P3, PT, R38.reuse, R186.reuse, PT ;  /* 0x000000ba2600720c */ /* 0x0c0fe40003f66270 */
[----:B------:R-:W-:Y:S02]  /*12f70*/  ISETP.GE.AND P2, PT, R38, R185, PT ;  /* 0x000000b92600720c */ /* 0x000fe40003f46270 */
[----:B------:R-:W-:-:S02]  /*12f80*/  ISETP.GE.AND P1, PT, R13, R186, PT ;  /* 0x000000ba0d00720c */ /* 0x000fc40003f26270 */
[C---:B------:R-:W-:Y:S02]  /*12f90*/  ISETP.GE.AND P0, PT, R13.reuse, R185, PT ;  /* 0x000000b90d00720c */ /* 0x040fe40003f06270 */
[-C--:B------:R-:W-:Y:S01]  /*12fa0*/  ISETP.GE.AND P4, PT, R13, R184.reuse, PT ;  /* 0x000000b80d00720c */ /* 0x080fe20003f86270 */
[----:B------:R-:W-:Y:S01]  /*12fb0*/  VIADD R13, R23, 0xffffff20 ;  /* 0xffffff20170d7836 */ /* 0x000fe20000000000 */
[----:B------:R-:W-:Y:S02]  /*12fc0*/  FSEL R22, R39, -INF , !P6 ;  /* 0xff80000027167808 */ /* 0x000fe40007000000 */
        /* <DEDUP_REMOVED lines=9> */
[----:B------:R-:W-:-:S02]  /*13060*/  FSEL R224, R109, -INF , !P6 ;  /* 0xff8000006de07808 */ /* 0x000fc40007000000 */
[----:B------:R-:W-:Y:S02]  /*13070*/  FSEL R48, R48, -INF , !P5 ;  /* 0xff80000030307808 */ /* 0x000fe40006800000 */
[C---:B------:R-:W-:Y:S02]  /*13080*/  ISETP.GE.AND P3, PT, R38.reuse, R186, PT ;  /* 0x000000ba2600720c */ /* 0x040fe40003f66270 */
[C---:B------:R-:W-:Y:S02]  /*13090*/  ISETP.GE.AND P6, PT, R38.reuse, R181, PT ;  /* 0x000000b52600720c */ /* 0x040fe40003fc6270 */
        /* <DEDUP_REMOVED lines=8> */
[C---:B------:R-:W-:Y:S01]  /*13120*/  VIADD R13, R23.reuse, 0xffffff28 ;  /* 0xffffff28170d7836 */ /* 0x040fe20000000000 */
[----:B------:R-:W-:Y:S01]  /*13130*/  FSEL R16, R16, -INF , P3 ;  /* 0xff80000010107808 */ /* 0x000fe20001800000 */
[----:B------:R-:W-:Y:S01]  /*13140*/  VIADD R15, R23, 0xffffff21 ;  /* 0xffffff21170f7836 */ /* 0x000fe20000000000 */
[----:B------:R-:W-:-:S02]  /*13150*/  FSEL R17, R17, -INF , P2 ;  /* 0xff80000011117808 */ /* 0x000fc40001000000 */
[----:B------:R-:W-:Y:S02]  /*13160*/  FSEL R119, R119, -INF , P1 ;  /* 0xff80000077777808 */ /* 0x000fe40000800000 */
[----:B------:R-:W-:Y:S02]  /*13170*/  FSEL R105, R105, -INF , P0 ;  /* 0xff80000069697808 */ /* 0x000fe40000000000 */
[----:B------:R-:W-:Y:S02]  /*13180*/  ISETP.NE.AND P1, PT, R38, RZ, PT ;  /* 0x000000ff2600720c */ /* 0x000fe40003f25270 */
        /* <DEDUP_REMOVED lines=18> */
[----:B------:R-:W-:Y:S02]  /*132b0*/  FSEL R218, R19, -INF , !P1 ;  /* 0xff80000013da7808 */ /* 0x000fe40004800000 */
[----:B------:R-:W-:Y:S02]  /*132c0*/  FSEL R210, R66, -INF , !P4 ;  /* 0xff80000042d27808 */ /* 0x000fe40006000000 */
[----:B------:R-:W-:Y:S02]  /*132d0*/  P2R R15, PR, RZ, 0x1 ;  /* 0x00000001ff0f7803 */ /* 0x000fe40000000000 */
[----:B------:R-:W-:-:S02]  /*132e0*/  ISETP.GE.AND P1, PT, R13, R186, PT ;  /* 0x000000ba0d00720c */ /* 0x000fc40003f26270 */
[C---:B------:R-:W-:Y:S02]  /*132f0*/  ISETP.GE.AND P0, PT, R13.reuse, R185, PT ;  /* 0x000000b90d00720c */ /* 0x040fe40003f06270 */
[----:B------:R-:W-:Y:S01]  /*13300*/  ISETP.GE.AND P4, PT, R13, R184, PT ;  /* 0x000000b80d00720c */ /* 0x000fe20003f86270 */
[----:B------:R-:W-:Y:S01]  /*13310*/  VIADD R13, R23, 0xffffff38 ;  /* 0xffffff38170d7836 */ /* 0x000fe20000000000 */
[----:B------:R-:W-:Y:S01]  /*13320*/  FSEL R67, R67, -INF , P1 ;  /* 0xff80000043437808 */ /* 0x000fe20000800000 */
[----:B------:R-:W-:Y:S01]  /*13330*/  VIADD R16, R23, 0xffffff29 ;  /* 0xffffff2917107836 */ /* 0x000fe20000000000 */
[----:B------:R-:W-:Y:S02]  /*13340*/  FSEL R106, R106, -INF , P0 ;  /* 0xff8000006a6a7808 */ /* 0x000fe40000000000 */
[----:B------:R-:W-:Y:S02]  /*13350*/  ISETP.NE.AND P1, PT, R15, RZ, PT ;  /* 0x000000ff0f00720c */ /* 0x000fe40003f25270 */
[----:B------:R-:W-:-:S02]  /*13360*/  ISETP.GE.AND P0, PT, R13, R181, PT ;  /* 0x000000b50d00720c */ /* 0x000fc40003f06270 */
[----:B------:R-:W-:Y:S02]  /*13370*/  FSEL R18, R18, -INF , P3 ;  /* 0xff80000012127808 */ /* 0x000fe40001800000 */
[----:B------:R-:W-:Y:S02]  /*13380*/  FSEL R104, R104, -INF , P2 ;  /* 0xff80000068687808 */ /* 0x000fe40001000000 */
        /* <DEDUP_REMOVED lines=9> */
[----:B------:R-:W-:Y:S02]  /*13420*/  FSEL R220, R18, -INF , !P6 ;  /* 0xff80000012dc7808 */ /* 0x000fe40007000000 */
[----:B------:R-:W-:-:S02]  /*13430*/  FSEL R212, R104, -INF , !P5 ;  /* 0xff80000068d47808 */ /* 0x000fc40006800000 */
[C---:B------:R-:W-:Y:S02]  /*13440*/  ISETP.GE.AND P6, PT, R16.reuse, R181, PT ;  /* 0x000000b51000720c */ /* 0x040fe40003fc6270 */
[----:B------:R-:W-:Y:S01]  /*13450*/  ISETP.GE.AND P5, PT, R16, R184, PT ;  /* 0x000000b81000720c */ /* 0x000fe20003fa6270 */
[----:B------:R-:W-:Y:S01]  /*13460*/  VIADD R16, R23, 0xffffff31 ;  /* 0xffffff3117107836 */ /* 0x000fe20000000000 */
[----:B------:R-:W-:Y:S02]  /*13470*/  FSEL R64, R64, -INF , P3 ;  /* 0xff80000040407808 */ /* 0x000fe40001800000 */
[----:B------:R-:W-:Y:S02]  /*13480*/  FSEL R65, R65, -INF , P2 ;  /* 0xff80000041417808 */ /* 0x000fe40001000000 */
[----:B------:R-:W-:Y:S02]  /*13490*/  FSEL R52, R52, -INF , P1 ;  /* 0xff80000034347808 */ /* 0x000fe40000800000 */
[----:B------:R-:W-:-:S02]  /*134a0*/  ISETP.NE.AND P1, PT, R15, RZ, PT ;  /* 0x000000ff0f00720c */ /* 0x000fc40003f25270 */
        /* <DEDUP_REMOVED lines=9> */
[----:B------:R-:W-:Y:S02]  /*13540*/  FSEL R204, R52, -INF , !P1 ;  /* 0xff80000034cc7808 */ /* 0x000fe40004800000 */
[----:B------:R-:W-:Y:S02]  /*13550*/  ISETP.GE.AND P1, PT, R13, R186, PT ;  /* 0x000000ba0d00720c */ /* 0x000fe40003f26270 */
[----:B------:R-:W-:Y:S02]  /*13560*/  FSEL R198, R63, -INF , !P4 ;  /* 0xff8000003fc67808 */ /* 0x000fe40006000000 */
[----:B------:R-:W-:-:S02]  /*13570*/  P2R R15, PR, RZ, 0x1 ;  /* 0x00000001ff0f7803 */ /* 0x000fc40000000000 */
[CC--:B------:R-:W-:Y:S02]  /*13580*/  ISETP.GE.AND P0, PT, R13.reuse, R185.reuse, PT ;  /* 0x000000b90d00720c */ /* 0x0c0fe40003f06270 */
[----:B------:R-:W-:Y:S01]  /*13590*/  ISETP.GE.AND P4, PT, R13, R184, PT ;  /* 0x000000b80d00720c */ /* 0x000fe20003f86270 */
[----:B------:R-:W-:Y:S01]  /*135a0*/  VIADD R13, R23, 0xffffff48 ;  /* 0xffffff48170d7836 */ /* 0x000fe20000000000 */
[----:B------:R-:W-:Y:S02]  /*135b0*/  FSEL R60, R60, -INF , P3 ;  /* 0xff8000003c3c7808 */ /* 0x000fe40001800000 */
[----:B------:R-:W-:Y:S02]  /*135c0*/  FSEL R62, R62, -INF , P2 ;  /* 0xff8000003e3e7808 */ /* 0x000fe40001000000 */
[C---:B------:R-:W-:Y:S02]  /*135d0*/  ISETP.GE.AND P3, PT, R16.reuse, R186, PT ;  /* 0x000000ba1000720c */ /* 0x040fe40003f66270 */
[----:B------:R-:W-:-:S02]  /*135e0*/  ISETP.GE.AND P2, PT, R16, R185, PT ;  /* 0x000000b91000720c */ /* 0x000fc40003f46270 */
[----:B------:R-:W-:Y:S02]  /*135f0*/  FSEL R107, R107, -INF , P1 ;  /* 0xff8000006b6b7808 */ /* 0x000fe40000800000 */
[----:B------:R-:W-:Y:S02]  /*13600*/  ISETP.NE.AND P1, PT, R15, RZ, PT ;  /* 0x000000ff0f00720c */ /* 0x000fe40003f25270 */
[----:B------:R-:W-:Y:S02]  /*13610*/  FSEL R194, R60, -INF , !P6 ;  /* 0xff8000003cc27808 */ /* 0x000fe40007000000 */
[----:B------:R-:W-:Y:S02]  /*13620*/  FSEL R200, R62, -INF , !P5 ;  /* 0xff8000003ec87808 */ /* 0x000fe40006800000 */
[----:B------:R-:W-:Y:S02]  /*13630*/  FSEL R120, R120, -INF , P0 ;  /* 0xff80000078787808 */ /* 0x000fe40000000000 */
[----:B------:R-:W-:-:S02]  /*13640*/  ISETP.GE.AND P6, PT, R16, R181, PT ;  /* 0x000000b51000720c */ /* 0x000fc40003fc6270 */
[----:B------:R-:W-:Y:S01]  /*13650*/  ISETP.GE.AND P5, PT, R16, R184, PT ;  /* 0x000000b81000720c */ /* 0x000fe20003fa6270 */
[----:B------:R-:W-:Y:S01]  /*13660*/  VIADD R16, R23, 0xffffff41 ;  /* 0xffffff4117107836 */ /* 0x000fe20000000000 */
[----:B------:R-:W-:Y:S02]  /*13670*/  ISETP.GE.AND P0, PT, R13, R181, PT ;  /* 0x000000b50d00720c */ /* 0x000fe40003f06270 */
[----:B------:R-:W-:Y:S02]  /*13680*/  FSEL R53, R53, -INF , P3 ;  /* 0xff80000035357808 */ /* 0x000fe40001800000 */
[----:B------:R-:W-:Y:S02]  /*13690*/  FSEL R54, R54, -INF , P2 ;  /* 0xff80000036367808 */ /* 0x000fe40001000000 */
[----:B------:R-:W-:Y:S02]  /*136a0*/  FSEL R188, R107, -INF , !P1 ;  /* 0xff8000006bbc7808 */ /* 0x000fe40004800000 */
[----:B------:R-:W-:-:S02]  /*136b0*/  ISETP.GE.AND P1, PT, R13, R186, PT ;  /* 0x000000ba0d00720c */ /* 0x000fc40003f26270 */
[----:B------:R-:W-:Y:S02]  /*136c0*/  P2R R15, PR, RZ, 0x1 ;  /* 0x00000001ff0f7803 */ /* 0x000fe40000000000 */
        /* <DEDUP_REMOVED lines=8> */
[C---:B------:R-:W-:Y:S02]  /*13750*/  ISETP.GE.AND P0, PT, R13.reuse, R185, PT ;  /* 0x000000b90d00720c */ /* 0x040fe40003f06270 */
[----:B------:R-:W-:Y:S01]  /*13760*/  ISETP.GE.AND P4, PT, R13, R184, PT ;  /* 0x000000b80d00720c */ /* 0x000fe20003f86270 */
[----:B------:R-:W-:Y:S01]  /*13770*/  VIADD R13, R23, 0xffffff50 ;  /* 0xffffff50170d7836 */ /* 0x000fe20000000000 */
[----:B------:R-:W-:Y:S02]  /*13780*/  FSEL R51, R51, -INF , P1 ;  /* 0xff80000033337808 */ /* 0x000fe40000800000 */
[----:B------:R-:W-:-:S02]  /*13790*/  ISETP.NE.AND P1, PT, R15, RZ, PT ;  /* 0x000000ff0f00720c */ /* 0x000fc40003f25270 */
[----:B------:R-:W-:Y:S02]  /*137a0*/  FSEL R55, R55, -INF , P2 ;  /* 0xff80000037377808 */ /* 0x000fe40001000000 */
[C---:B------:R-:W-:Y:S02]  /*137b0*/  ISETP.GE.AND P2, PT, R16.reuse, R185, PT ;  /* 0x000000b91000720c */ /* 0x040fe40003f46270 */
[----:B------:R-:W-:Y:S02]  /*137c0*/  FSEL R148, R51, -INF , !P1 ;  /* 0xff80000033947808 */ /* 0x000fe40004800000 */
[----:B------:R-:W-:Y:S02]  /*137d0*/  ISETP.GE.AND P1, PT, R13, R181, PT ;  /* 0x000000b50d00720c */ /* 0x000fe40003f26270 */
[----:B------:R-:W-:Y:S02]  /*137e0*/  FSEL R49, R49, -INF , P3 ;  /* 0xff80000031317808 */ /* 0x000fe40001800000 */
[----:B------:R-:W-:-:S02]  /*137f0*/  ISETP.GE.AND P3, PT, R16, R186, PT ;  /* 0x000000ba1000720c */ /* 0x000fc40003f66270 */
[----:B------:R-:W-:Y:S02]  /*13800*/  FSEL R142, R55, -INF , !P5 ;  /* 0xff800000378e7808 */ /* 0x000fe40006800000 */
[----:B------:R-:W-:Y:S02]  /*13810*/  ISETP.GE.AND P5, PT, R16, R184, PT ;  /* 0x000000b81000720c */ /* 0x000fe40003fa6270 */
[----:B------:R-:W-:Y:S02]  /*13820*/  FSEL R121, R121, -INF , P0 ;  /* 0xff80000079797808 */ /* 0x000fe40000000000 */
[----:B------:R-:W-:Y:S02]  /*13830*/  FSEL R47, R47, -INF , P2 ;  /* 0xff8000002f2f7808 */ /* 0x000fe40001000000 */
[----:B------:R-:W-:Y:S02]  /*13840*/  ISETP.GE.AND P0, PT, R13, R186, PT ;  /* 0x000000ba0d00720c */ /* 0x000fe40003f06270 */
        /* <DEDUP_REMOVED lines=9> */
[----:B------:R-:W-:Y:S02]  /*138e0*/  FSEL R136, R122, -INF , !P5 ;  /* 0xff8000007a887808 */ /* 0x000fe40006800000 */
[-C--:B------:R-:W-:Y:S01]  /*138f0*/  ISETP.GE.AND P6, PT, R16, R181.reuse, PT ;  /* 0x000000b51000720c */ /* 0x080fe20003fc6270 */
[----:B------:R-:W-:Y:S01]  /*13900*/  VIADD R16, R23, 0xffffff51 ;  /* 0xffffff5117107836 */ /* 0x000fe20000000000 */
[----:B------:R-:W-:Y:S01]  /*13910*/  ISETP.GE.AND P5, PT, R13, R181, PT ;  /* 0x000000b50d00720c */ /* 0x000fe20003fa6270 */
[----:B------:R-:W-:-:S03]  /*13920*/  VIADD R15, R23, 0xffffff59 ;  /* 0xffffff59170f7836 */ /* 0x000fc60000000000 */
[----:B------:R-:W-:Y:S02]  /*13930*/  ISETP.GE.AND P0, PT, R16, R185, PT ;  /* 0x000000b91000720c */ /* 0x000fe40003f06270 */
[----:B------:R-:W-:Y:S02]  /*13940*/  FSEL R123, R123, -INF , P1 ;  /* 0xff8000007b7b7808 */ /* 0x000fe40000800000 */
[----:B------:R-:W-:Y:S02]  /*13950*/  LOP3.LUT R180, R180, 0xfffffffd, RZ, 0xc0, !PT ;  /* 0xfffffffdb4b47812 */ /* 0x000fe400078ec0ff */
[----:B------:R-:W-:Y:S02]  /*13960*/  FSEL R43, R43, -INF , P0 ;  /* 0xff8000002b2b7808 */ /* 0x000fe40000000000 */
        /* <DEDUP_REMOVED lines=13> */
[C---:B------:R-:W-:Y:S02]  /*13a40*/  ISETP.GE.AND P2, PT, R16.reuse, R186, PT ;  /* 0x000000ba1000720c */ /* 0x040fe40003f46270 */
[----:B------:R-:W-:-:S02]  /*13a50*/  ISETP.GE.AND P6, PT, R16, R184, PT ;  /* 0x000000b81000720c */ /* 0x000fc40003fc6270 */
[----:B------:R-:W-:Y:S02]  /*13a60*/  @P0 LOP3.LUT R180, R180, 0x1, RZ, 0xfc, !PT ;  /* 0x00000001b4b40812 */ /* 0x000fe400078efcff */
[----:B------:R-:W-:Y:S02]  /*13a70*/  FSEL R140, R121, -INF , !P4 ;  /* 0xff800000798c7808 */ /* 0x000fe40006000000 */
[----:B------:R-:W-:Y:S02]  /*13a80*/  ISETP.GE.AND P4, PT, R16, R181, PT ;  /* 0x000000b51000720c */ /* 0x000fe40003f86270 */
[----:B------:R-:W-:Y:S01]  /*13a90*/  FSEL R41, R41, -INF , P2 ;  /* 0xff80000029297808 */ /* 0x000fe20001000000 */
[----:B------:R-:W-:Y:S01]  /*13aa0*/  LDSM.16.MT88.4 R16, [R154+0x6000] ;  /* 0x006000009a10783b */ /* 0x000fe20000004200 */
[----:B------:R-:W-:Y:S02]  /*13ab0*/  FSEL R54, R43, -INF , !P6 ;  /* 0xff8000002b367808 */ /* 0x000fe40007000000 */
[----:B------:R-:W-:-:S02]  /*13ac0*/  LOP3.LUT P6, RZ, R180, 0x1, RZ, 0xc0, !PT ;  /* 0x00000001b4ff7812 */ /* 0x000fc400078cc0ff */
[----:B------:R-:W-:Y:S02]  /*13ad0*/  FSEL R52, R37, -INF , !P5 ;  /* 0xff80000025347808 */ /* 0x000fe40006800000 */
[----:B------:R-:W-:Y:S02]  /*13ae0*/  LOP3.LUT R180, R180, 0xfffffffb, RZ, 0xc0, !PT ;  /* 0xfffffffbb4b47812 */ /* 0x000fe400078ec0ff */
[----:B------:R-:W-:Y:S02]  /*13af0*/  ISETP.GE.AND P5, PT, R13, R184, PT ;  /* 0x000000b80d00720c */ /* 0x000fe40003fa6270 */
[----:B------:R-:W-:Y:S02]  /*13b00*/  FSEL R134, R41, -INF , !P4 ;  /* 0xff80000029867808 */ /* 0x000fe40006000000 */
[----:B------:R-:W-:Y:S02]  /*13b10*/  ISETP.GE.AND P4, PT, R15, R186, PT ;  /* 0x000000ba0f00720c */ /* 0x000fe40003f86270 */
[----:B------:R-:W-:-:S02]  /*13b20*/  @P3 LOP3.LUT R180, R180, 0x4, RZ, 0xfc, !PT ;  /* 0x00000004b4b43812 */ /* 0x000fc400078efcff */
[----:B------:R-:W-:Y:S02]  /*13b30*/  FSEL R130, R4, -INF , P4 ;  /* 0xff80000004827808 */ /* 0x000fe40002000000 */
[C---:B------:R-:W-:Y:S02]  /*13b40*/  LOP3.LUT P4, RZ, R180.reuse, 0x4, RZ, 0xc0, !PT ;  /* 0x00000004b4ff7812 */ /* 0x040fe4000788c0ff */
[----:B------:R-:W-:Y:S02]  /*13b50*/  LOP3.LUT R180, R180, 0xfffffffd, RZ, 0xc0, !PT ;  /* 0xfffffffdb4b47812 */ /* 0x000fe400078ec0ff */
[----:B------:R-:W-:Y:S02]  /*13b60*/  ISETP.GE.AND P3, PT, R13, R185, PT ;  /* 0x000000b90d00720c */ /* 0x000fe40003f66270 */
[----:B------:R-:W-:Y:S01]  /*13b70*/  @P5 LOP3.LUT R180, R180, 0x2, RZ, 0xfc, !PT ;  /* 0x00000002b4b45812 */ /* 0x000fe200078efcff */
[----:B------:R-:W-:Y:S01]  /*13b80*/  VIADD R4, R23, 0xffffff68 ;  /* 0xffffff6817047836 */ /* 0x000fe20000000000 */
[----:B------:R-:W-:-:S02]  /*13b90*/  FSEL R33, R33, -INF , P3 ;  /* 0xff80000021217808 */ /* 0x000fc40001800000 */
[----:B------:R-:W-:-:S04]  /*13ba0*/  LOP3.LUT P3, RZ, R180, 0x2, RZ, 0xc0, !PT ;  /* 0x00000002b4ff7812 */ /* 0x000fc8000786c0ff */
[----:B------:R-:W-:Y:S02]  /*13bb0*/  FSEL R112, R33, -INF , !P3 ;  /* 0xff80000021707808 */ /* 0x000fe40005800000 */
[-C--:B------:R-:W-:Y:S02]  /*13bc0*/  ISETP.GE.AND P3, PT, R4, R185.reuse, PT ;  /* 0x000000b90400720c */ /* 0x080fe40003f66270 */
[----:B------:R-:W-:Y:S02]  /*13bd0*/  LOP3.LUT R180, R180, 0xfffffffe, RZ, 0xc0, !PT ;  /* 0xfffffffeb4b47812 */ /* 0x000fe400078ec0ff */
[----:B------:R-:W-:Y:S02]  /*13be0*/  FSEL R132, R36, -INF , !P1 ;  /* 0xff80000024847808 */ /* 0x000fe40004800000 */
[----:B------:R-:W-:Y:S01]  /*13bf0*/  ISETP.GE.AND P1, PT, R13, R186, PT ;  /* 0x000000ba0d00720c */ /* 0x000fe20003f26270 */
[----:B------:R-:W-:Y:S01]  /*13c00*/  VIADD R13, R23, 0xffffff61 ;  /* 0xffffff61170d7836 */ /* 0x000fe20000000000 */
[----:B------:R-:W-:Y:S01]  /*13c10*/  ISETP.GE.AND P0, PT, R15, R185, PT ;  /* 0x000000b90f00720c */ /* 0x000fe20003f06270 */
[----:B------:R-:W-:Y:S04]  /*13c20*/  LDSM.16.MT88.4 R36, [R152+0x6000] ;  /* 0x006000009824783b */ /* 0x000fe80000004200 */
[----:B------:R-:W-:-:S02]  /*13c30*/  @P3 LOP3.LUT R180, R180, 0x1, RZ, 0xfc, !PT ;  /* 0x00000001b4b43812 */ /* 0x000fc400078efcff */
[-C--:B------:R-:W-:Y:S02]  /*13c40*/  ISETP.GE.AND P3, PT, R4, R184.reuse, PT ;  /* 0x000000b80400720c */ /* 0x080fe40003f66270 */
[----:B------:R-:W-:Y:S02]  /*13c50*/  ISETP.GE.AND P2, PT, R15, R184, PT ;  /* 0x000000b80f00720c */ /* 0x000fe40003f46270 */
[----:B------:R-:W-:Y:S02]  /*13c60*/  FSEL R5, R5, -INF , P0 ;  /* 0xff80000005057808 */ /* 0x000fe40000000000 */
[----:B------:R-:W-:Y:S02]  /*13c70*/  ISETP.GE.AND P0, PT, R13, R185, PT ;  /* 0x000000b90d00720c */ /* 0x000fe40003f06270 */
[----:B------:R-:W-:Y:S01]  /*13c80*/  FSEL R126, R5, -INF , !P2 ;  /* 0xff800000057e7808 */ /* 0x000fe20005000000 */
[----:B------:R-:W-:Y:S01]  /*13c90*/  VIADD R5, R23, 0xffffff69 ;  /* 0xffffff6917057836 */ /* 0x000fe20000000000 */
[----:B------:R-:W-:-:S02]  /*13ca0*/  ISETP.GE.AND P5, PT, R13, R186, PT ;  /* 0x000000ba0d00720c */ /* 0x000fc40003fa6270 */
[----:B------:R-:W-:Y:S02]  /*13cb0*/  ISETP.GE.AND P2, PT, R13, R184, PT ;  /* 0x000000b80d00720c */ /* 0x000fe40003f46270 */
[----:B------:R-:W-:Y:S02]  /*13cc0*/  LOP3.LUT R180, R180, 0xfffffffb, RZ, 0xc0, !PT ;  /* 0xfffffffbb4b47812 */ /* 0x000fe400078ec0ff */
[----:B------:R-:W-:Y:S02]  /*13cd0*/  FSEL R7, R7, -INF , P0 ;  /* 0xff80000007077808 */ /* 0x000fe40000000000 */
[----:B------:R-:W-:Y:S02]  /*13ce0*/  FSEL R6, R6, -INF , P5 ;  /* 0xff80000006067808 */ /* 0x000fe40002800000 */
[----:B------:R-:W-:Y:S02]  /*13cf0*/  @P3 LOP3.LUT R180, R180, 0x4, RZ, 0xfc, !PT ;  /* 0x00000004b4b43812 */ /* 0x000fe400078efcff */
[----:B------:R-:W-:-:S02]  /*13d00*/  FSEL R110, R7, -INF , !P2 ;  /* 0xff800000076e7808 */ /* 0x000fc40005000000 */
[C---:B------:R-:W-:Y:S02]  /*13d10*/  ISETP.GE.AND P3, PT, R5.reuse, R186, PT ;  /* 0x000000ba0500720c */ /* 0x040fe40003f66270 */
[C---:B------:R-:W-:Y:S02]  /*13d20*/  ISETP.GE.AND P5, PT, R5.reuse, R181, PT ;  /* 0x000000b50500720c */ /* 0x040fe40003fa6270 */
[C---:B------:R-:W-:Y:S02]  /*13d30*/  ISETP.GE.AND P0, PT, R5.reuse, R185, PT ;  /* 0x000000b90500720c */ /* 0x040fe40003f06270 */
[----:B------:R-:W-:Y:S02]  /*13d40*/  ISETP.GE.AND P2, PT, R5, R184, PT ;  /* 0x000000b80500720c */ /* 0x000fe40003f46270 */
[----:B------:R-:W-:-:S04]  /*13d50*/  FMNMX3.FTZ R5, R2, R10, R11, !PT ;  /* 0x0000000a02057276 */ /* 0x000fc8000781000b */
[----:B------:R-:W-:-:S04]  /*13d60*/  FMNMX3.FTZ R5, R5, R26, R22, !PT ;  /* 0x0000001a05057276 */ /* 0x000fc80007810016 */
[----:B------:R-:W-:Y:S02]  /*13d70*/  FMNMX3.FTZ R5, R5, R226, R224, !PT ;  /* 0x000000e205057276 */ /* 0x000fe400078100e0 */
[----:B------:R-:W-:Y:S02]  /*13d80*/  FSEL R32, R32, -INF , P1 ;  /* 0xff80000020207808 */ /* 0x000fe40000800000 */
[----:B------:R-:W-:Y:S02]  /*13d90*/  FMNMX3.FTZ R7, R5, R50, R42, !PT ;  /* 0x0000003205077276 */ /* 0x000fe4000781002a */
[----:B------:R-:W-:Y:S02]  /*13da0*/  FMNMX3.FTZ R5, R0, R20, R21, !PT ;  /* 0x0000001400057276 */ /* 0x000fe40007810015 */
[----:B------:R-:W-:Y:S02]  /*13db0*/  FSEL R130, R130, -INF , !P6 ;  /* 0xff80000082827808 */ /* 0x000fe40007000000 */
[----:B------:R-:W-:-:S02]  /*13dc0*/  ISETP.GE.AND P6, PT, R13, R181, PT ;  /* 0x000000b50d00720c */ /* 0x000fc40003fc6270 */
[----:B------:R-:W-:Y:S02]  /*13dd0*/  FMNMX3.FTZ R7, R7, R222, R220, !PT ;  /* 0x000000de07077276 */ /* 0x000fe400078100dc */
[----:B------:R-:W-:Y:S02]  /*13de0*/  FMNMX3.FTZ R5, R5, R12, R14, !PT ;  /* 0x0000000c05057276 */ /* 0x000fe4000781000e */
[----:B------:R-:W-:Y:S02]  /*13df0*/  FSEL R120, R32, -INF , !P4 ;  /* 0xff80000020787808 */ /* 0x000fe40006000000 */
[C---:B------:R-:W-:Y:S02]  /*13e00*/  ISETP.GE.AND P1, PT, R4.reuse, R186, PT ;  /* 0x000000ba0400720c */ /* 0x040fe40003f26270 */
[----:B------:R-:W-:Y:S01]  /*13e10*/  ISETP.GE.AND P4, PT, R4, R181, PT ;  /* 0x000000b50400720c */ /* 0x000fe20003f86270 */
[----:B------:R-:W-:Y:S01]  /*13e20*/  VIADD R4, R23, 0xffffff70 ;  /* 0xffffff7017047836 */ /* 0x000fe20000000000 */
[----:B------:R-:W-:-:S02]  /*13e30*/  FSEL R118, R6, -INF , !P6 ;  /* 0xff80000006767808 */ /* 0x000fc40007000000 */
[----:B------:R-:W-:Y:S02]  /*13e40*/  FMNMX3.FTZ R7, R7, R218, R216, !PT ;  /* 0x000000da07077276 */ /* 0x000fe400078100d8 */
[----:B------:R-:W-:Y:S02]  /*13e50*/  FMNMX3.FTZ R5, R5, R40, R48, !PT ;  /* 0x0000002805057276 */ /* 0x000fe40007810030 */
[C---:B------:R-:W-:Y:S02]  /*13e60*/  LOP3.LUT P6, RZ, R180.reuse, 0x1, RZ, 0xc0, !PT ;  /* 0x00000001b4ff7812 */ /* 0x040fe400078cc0ff */
[----:B------:R-:W-:Y:S02]  /*13e70*/  LOP3.LUT R180, R180, 0xfffffffd, RZ, 0xc0, !PT ;  /* 0xfffffffdb4b47812 */ /* 0x000fe400078ec0ff */
[----:B------:R-:W-:Y:S02]  /*13e80*/  FSEL R28, R28, -INF , P1 ;  /* 0xff8000001c1c7808 */ /* 0x000fe40000800000 */
[----:B------:R-:W-:-:S02]  /*13e90*/  ISETP.GE.AND P1, PT, R4, R186, PT ;  /* 0x000000ba0400720c */ /* 0x000fc40003f26270 */
[----:B------:R-:W-:Y:S02]  /*13ea0*/  FMNMX3.FTZ R7, R7, R206, R194, !PT ;  /* 0x000000ce07077276 */ /* 0x000fe400078100c2 */
[----:B------:R-:W-:Y:S02]  /*13eb0*/  FMNMX3.FTZ R5, R5, R46, R44, !PT ;  /* 0x0000002e05057276 */ /* 0x000fe4000781002c */
[----:B------:R-:W-:Y:S02]  /*13ec0*/  @P2 LOP3.LUT R180, R180, 0x2, RZ, 0xfc, !PT ;  /* 0x00000002b4b42812 */ /* 0x000fe400078efcff */
[----:B------:R-:W-:Y:S02]  /*13ed0*/  FSEL R9, R9, -INF , P6 ;  /* 0xff80000009097808 */ /* 0x000fe40003000000 */
[----:B------:R-:W-:Y:S02]  /*13ee0*/  FSEL R8, R8, -INF , P3 ;  /* 0xff80000008087808 */ /* 0x000fe40001800000 */
        /* <DEDUP_REMOVED lines=8> */
[----:B------:R-:W-:Y:S02]  /*13f70*/  FSEL R29, R29, -INF , P0 ;  /* 0xff8000001d1d7808 */ /* 0x000fe40000000000 */
[----:B------:R-:W-:Y:S02]  /*13f80*/  FSEL R104, R24, -INF , !P2 ;  /* 0xff80000018687808 */ /* 0x000fe40005000000 */
[----:B------:R-:W-:Y:S02]  /*13f90*/  FMNMX3.FTZ R7, R7, R188, R150, !PT ;  /* 0x000000bc07077276 */ /* 0x000fe40007810096 */
        /* <DEDUP_REMOVED lines=9> */
[----:B------:R-:W-:-:S02]  /*14030*/  ISETP.GE.AND P3, PT, R4, R186, PT ;  /* 0x000000ba0400720c */ /* 0x000fc40003f66270 */
[----:B------:R-:W-:Y:S02]  /*14040*/  FMNMX3.FTZ R7, R7, R136, R134, !PT ;  /* 0x0000008807077276 */ /* 0x000fe40007810086 */
[----:B------:R-:W-:Y:S01]  /*14050*/  FMNMX3.FTZ R5, R5, R198, R196, !PT ;  /* 0x000000c605057276 */ /* 0x000fe200078100c4 */
[----:B------:R-:W-:Y:S01]  /*14060*/  VIADD R23, R23, 0xffffff79 ;  /* 0xffffff7917177836 */ /* 0x000fe20000000000 */
[----:B------:R-:W-:Y:S02]  /*14070*/  FSEL R25, R25, -INF , P0 ;  /* 0xff80000019197808 */ /* 0x000fe40000000000 */
[----:B------:R-:W-:Y:S02]  /*14080*/  ISETP.GE.AND P0, PT, R4, R181, PT ;  /* 0x000000b50400720c */ /* 0x000fe40003f06270 */
[----:B------:R-:W-:Y:S02]  /*14090*/  FSEL R34, R34, -INF , P3 ;  /* 0xff80000022227808 */ /* 0x000fe40001800000 */
[----:B------:R-:W-:-:S02]  /*140a0*/  FMNMX3.FTZ R7, R7, R132, R130, !PT ;  /* 0x0000008407077276 */ /* 0x000fc40007810082 */
[----:B------:R-:W-:Y:S02]  /*140b0*/  FMNMX3.FTZ R5, R5, R144, R142, !PT ;  /* 0x0000009005057276 */ /* 0x000fe4000781008e */
[----:B------:R-:W-:Y:S02]  /*140c0*/  FSEL R102, R25, -INF , !P1 ;  /* 0xff80000019667808 */ /* 0x000fe40004800000 */
[----:B------:R-:W-:Y:S02]  /*140d0*/  ISETP.GE.AND P1, PT, R4, R185, PT ;  /* 0x000000b90400720c */ /* 0x000fe40003f26270 */
[----:B------:R-:W-:Y:S02]  /*140e0*/  FSEL R66, R34, -INF , !P0 ;  /* 0xff80000022427808 */ /* 0x000fe40004000000 */
        /* <DEDUP_REMOVED lines=9> */
[----:B------:R-:W-:Y:S02]  /*14180*/  ISETP.GE.AND P0, PT, R23, R185, PT ;  /* 0x000000b91700720c */ /* 0x000fe40003f06270 */
[C---:B------:R-:W-:Y:S02]  /*14190*/  LOP3.LUT P5, RZ, R180.reuse, 0x2, RZ, 0xc0, !PT ;  /* 0x00000002b4ff7812 */ /* 0x040fe400078ac0ff */
[----:B------:R-:W-:Y:S02]  /*141a0*/  LOP3.LUT P3, RZ, R180, 0x4, RZ, 0xc0, !PT ;  /* 0x00000004b4ff7812 */ /* 0x000fe4000786c0ff */
[----:B------:R-:W-:Y:S02]  /*141b0*/  FSEL R64, R31, -INF , !P1 ;  /* 0xff8000001f407808 */ /* 0x000fe40004800000 */
[----:B------:R-:W-:-:S02]  /*141c0*/  FMNMX3.FTZ R7, R7, R104, R102, !PT ;  /* 0x0000006807077276 */ /* 0x000fc40007810066 */
[----:B------:R-:W-:Y:S02]  /*141d0*/  FMNMX3.FTZ R5, R5, R52, R126, !PT ;  /* 0x0000003405057276 */ /* 0x000fe4000781007e */
[----:B------:R-:W-:Y:S02]  /*141e0*/  FSEL R63, R3, -INF , P0 ;  /* 0xff800000033f7808 */ /* 0x000fe40000000000 */
[----:B------:R-:W-:Y:S02]  /*141f0*/  FSEL R27, R27, -INF , P2 ;  /* 0xff8000001b1b7808 */ /* 0x000fe40001000000 */
[----:B------:R-:W-:Y:S02]  /*14200*/  FSEL R108, R9, -INF , !P3 ;  /* 0xff800000096c7808 */ /* 0x000fe40005800000 */
[----:B------:R-:W-:Y:S02]  /*14210*/  FMNMX3.FTZ R3, R7, R66, R64, !PT ;  /* 0x0000004207037276 */ /* 0x000fe40007810040 */
[----:B------:R-:W-:-:S02]  /*14220*/  FSEL R106, R29, -INF , !P5 ;  /* 0xff8000001d6a7808 */ /* 0x000fc40006800000 */
[----:B------:R-:W-:Y:S02]  /*14230*/  FMNMX3.FTZ R5, R5, R112, R110, !PT ;  /* 0x0000007005057276 */ /* 0x000fe4000781006e */
[-C--:B------:R-:W-:Y:S01]  /*14240*/  ISETP.GE.AND P2, PT, R4, R184.reuse, PT ;  /* 0x000000b80400720c */ /* 0x080fe20003f46270 */
[----:B------:R-:W1:Y:S01]  /*14250*/  SHFL.BFLY PT, R6, R3, 0x2, 0x1f ;  /* 0x0c401f0003067f89 */ /* 0x000e6200000e0000 */
[----:B------:R-:W-:Y:S02]  /*14260*/  ISETP.GE.AND P1, PT, R23, R184, PT ;  /* 0x000000b81700720c */ /* 0x000fe40003f26270 */
[----:B------:R-:W-:Y:S02]  /*14270*/  FSEL R62, R30, -INF , !P6 ;  /* 0xff8000001e3e7808 */ /* 0x000fe40007000000 */
[----:B------:R-:W-:Y:S02]  /*14280*/  FSEL R65, R27, -INF , !P4 ;  /* 0xff8000001b417808 */ /* 0x000fe40006000000 */
[----:B------:R-:W-:-:S02]  /*14290*/  FMNMX3.FTZ R4, R5, R108, R106, !PT ;  /* 0x0000006c05047276 */ /* 0x000fc4000781006a */
[----:B------:R-:W-:Y:S02]  /*142a0*/  FSEL R60, R35, -INF , !P2 ;  /* 0xff800000233c7808 */ /* 0x000fe40005000000 */
        /* <DEDUP_REMOVED lines=13> */
[----:B------:R-:W-:Y:S02]  /*14380*/  FFMA.FTZ R105, R26, R58, -R103 ;  /* 0x0000003a1a697223 */ /* 0x000fe40000010867 */
[----:B------:R-:W1:Y:S01]  /*14390*/  LDSM.16.MT88.4 R24, [R153+0x6000] ;  /* 0x006000009918783b */ /* 0x000e620000004200 */
[----:B---3--:R-:W-:-:S04]  /*143a0*/  FMNMX.FTZ R3, R7, R4, !PT ;  /* 0x0000000407037209 */ /* 0x008fc80007810000 */
[----:B------:R-:W-:Y:S01]  /*143b0*/  FSETP.NEU.FTZ.AND P0, PT, R3, -INF , PT ;  /* 0xff8000000300780b */ /* 0x000fe20003f1d000 */
[----:B------:R-:W-:-:S03]  /*143c0*/  FMUL.FTZ R67, R58, R3 ;  /* 0x000000033a437220 */ /* 0x000fc60000410000 */
[----:B------:R-:W-:Y:S02]  /*143d0*/  FSEL R7, R3, RZ, P0 ;  /* 0x000000ff03077208 */ /* 0x000fe40000000000 */
[----:B------:R-:W-:Y:S01]  /*143e0*/  FSEL R67, R67, RZ, P0 ;  /* 0x000000ff43437208 */ /* 0x000fe20000000000 */
[----:B------:R-:W-:Y:S02]  /*143f0*/  FADD.FTZ R5, R2, -R5 ;  /* 0x8000000502057221 */ /* 0x000fe40000010000 */
[----:B------:R-:W-:Y:S01]  /*14400*/  FADD.FTZ R7, R0, -R7 ;  /* 0x8000000700077221 */ /* 0x000fe20000010000 */
[-CC-:B------:R-:W-:Y:S01]  /*14410*/  FFMA.FTZ R113, R10, R58.reuse, -R103.reuse ;  /* 0x0000003a0a717223 */ /* 0x180fe20000010867 */
[-CC-:B------:R-:W-:Y:S01]  /*14420*/  FFMA.FTZ R111, R11, R58.reuse, -R103.reuse ;  /* 0x0000003a0b6f7223 */ /* 0x180fe20000010867 */
[-C--:B------:R-:W-:Y:S01]  /*14430*/  FFMA.FTZ R2, R22, R58.reuse, -R103 ;  /* 0x0000003a16027223 */ /* 0x080fe20000010867 */
[-CC-:B------:R-:W-:Y:S01]  /*14440*/  FFMA.FTZ R122, R20, R58.reuse, -R67.reuse ;  /* 0x0000003a147a7223 */ /* 0x180fe20000010843 */
[-CC-:B------:R-:W-:Y:S01]  /*14450*/  FFMA.FTZ R109, R21, R58.reuse, -R67.reuse ;  /* 0x0000003a156d7223 */ /* 0x180fe20000010843 */
[----:B------:R-:W-:Y:S01]  /*14460*/  FMUL.FTZ R117, R58, R7 ;  /* 0x000000073a757220 */ /* 0x000fe20000410000 */
[-CC-:B------:R-:W-:Y:S01]  /*14470*/  FFMA.FTZ R107, R12, R58.reuse, -R67.reuse ;  /* 0x0000003a0c6b7223 */ /* 0x180fe20000010843 */
[----:B------:R-:W-:Y:S01]  /*14480*/  FFMA.FTZ R0, R14, R58, -R67 ;  /* 0x0000003a0e007223 */ /* 0x000fe20000010843 */
[----:B------:R-:W-:Y:S01]  /*14490*/  FMUL.FTZ R5, R58, R5 ;  /* 0x000000053a057220 */ /* 0x000fe20000410000 */
[----:B------:R-:W-:Y:S01]  /*144a0*/  MUFU.EX2 R113, R113 ;  /* 0x0000007100717308 */ /* 0x000fe20000000800 */
[----:B------:R-:W2:Y:S03]  /*144b0*/  LDSM.16.MT88.4 R8, [R158+0x6000] ;  /* 0x006000009e08783b */ /* 0x000ea60000004200 */
[----:B------:R-:W3:Y:S04]  /*144c0*/  MUFU.EX2 R111, R111 ;  /* 0x0000006f006f7308 */ /* 0x000ee80000000800 */
[----:B------:R-:W-:Y:S04]  /*144d0*/  MUFU.EX2 R105, R105 ;  /* 0x0000006900697308 */ /* 0x000fe80000000800 */
[----:B------:R-:W-:Y:S04]  /*144e0*/  MUFU.EX2 R2, R2 ;  /* 0x0000000200027308 */ /* 0x000fe80000000800 */
[----:B------:R-:W4:Y:S04]  /*144f0*/  MUFU.EX2 R115, R5 ;  /* 0x0000000500737308 */ /* 0x000f280000000800 */
[----:B------:R-:W-:Y:S04]  /*14500*/  MUFU.EX2 R122, R122 ;  /* 0x0000007a007a7308 */ /* 0x000fe80000000800 */
[----:B------:R-:W5:Y:S04]  /*14510*/  MUFU.EX2 R109, R109 ;  /* 0x0000006d006d7308 */ /* 0x000f680000000800 */
[----:B------:R-:W1:Y:S04]  /*14520*/  MUFU.EX2 R117, R117 ;  /* 0x0000007500757308 */ /* 0x000e680000000800 */
[----:B------:R-:W-:Y:S04]  /*14530*/  MUFU.EX2 R107, R107 ;  /* 0x0000006b006b7308 */ /* 0x000fe80000000800 */
[----:B------:R-:W2:Y:S01]  /*14540*/  MUFU.EX2 R0, R0 ;  /* 0x0000000000007308 */ /* 0x000ea20000000800 */
[----:B---3--:R-:W-:Y:S01]  /*14550*/  F2FP.F16.F32.PACK_AB R32, R111, R113 ;  /* 0x000000716f20723e */ /* 0x008fe200000000ff */
[----:B----4-:R-:W-:Y:S01]  /*14560*/  FMUL.FTZ R20, R80, R115 ;  /* 0x0000007350147220 */ /* 0x010fe20000410000 */
[----:B------:R-:W-:Y:S01]  /*14570*/  F2FP.F16.F32.PACK_AB R34, R2, R105 ;  /* 0x000000690222723e */ /* 0x000fe200000000ff */
[----:B------:R-:W-:Y:S01]  /*14580*/  FMUL.FTZ R21, R81, R115 ;  /* 0x0000007351157220 */ /* 0x000fe20000410000 */
[----:B-----5:R-:W-:Y:S01]  /*14590*/  F2FP.F16.F32.PACK_AB R33, R109, R122 ;  /* 0x0000007a6d21723e */ /* 0x020fe200000000ff */
[-C--:B-1----:R-:W-:Y:S01]  /*145a0*/  FMUL.FTZ R22, R82, R117.reuse ;  /* 0x0000007552167220 */ /* 0x082fe20000410000 */
[----:B------:R-:W-:Y:S01]  /*145b0*/  FMUL.FTZ R23, R83, R117 ;  /* 0x0000007553177220 */ /* 0x000fe20000410000 */
[-C--:B------:R-:W-:Y:S01]  /*145c0*/  FMUL.FTZ R76, R76, R115.reuse ;  /* 0x000000734c4c7220 */ /* 0x080fe20000410000 */
[----:B------:R-:W-:Y:S01]  /*145d0*/  FMUL.FTZ R77, R77, R115 ;  /* 0x000000734d4d7220 */ /* 0x000fe20000410000 */
[-C--:B------:R-:W-:Y:S01]  /*145e0*/  FMUL.FTZ R78, R78, R117.reuse ;  /* 0x000000754e4e7220 */ /* 0x080fe20000410000 */
[----:B------:R-:W-:Y:S01]  /*145f0*/  FMUL.FTZ R79, R79, R117 ;  /* 0x000000754f4f7220 */ /* 0x000fe20000410000 */
[----:B--2---:R-:W-:Y:S01]  /*14600*/  F2FP.F16.F32.PACK_AB R35, R0, R107 ;  /* 0x0000006b0023723e */ /* 0x004fe200000000ff */
[----:B------:R-:W-:Y:S01]  /*14610*/  FMUL.FTZ R29, R73, R115 ;  /* 0x00000073491d7220 */ /* 0x000fe20000410000 */
[----:B------:R-:W-:-:S05]  /*14620*/  FFMA.FTZ R73, R42, R58, -R103 ;  /* 0x0000003a2a497223 */ /* 0x000fca0000010867 */
[C---:B------:R-:W-:Y:S08]  /*14630*/  HMMA.16816.F32 R20, R32.reuse, R24, R20 ;  /* 0x000000182014723c */ /* 0x040ff00000001814 */
[----:B------:R-:W-:Y:S01]  /*14640*/  HMMA.16816.F32 R24, R32, R26, R76 ;  /* 0x0000001a2018723c */ /* 0x000fe2000000184c */
[-CC-:B------:R-:W-:Y:S02]  /*14650*/  FFMA.FTZ R79, R40, R58.reuse, -R67.reuse ;  /* 0x0000003a284f7223 */ /* 0x180fe40000010843 */
[----:B------:R-:W1:Y:S01]  /*14660*/  LDSM.16.MT88.4 R40, [R158+0x6800] ;  /* 0x006800009e28783b */ /* 0x000e620000004200 */
[----:B------:R-:W-:Y:S01]  /*14670*/  FMUL.FTZ R28, R72, R115 ;  /* 0x00000073481c7220 */ /* 0x000fe20000410000 */
[----:B------:R-:W-:Y:S01]  /*14680*/  FMUL.FTZ R31, R75, R117 ;  /* 0x000000754b1f7220 */ /* 0x000fe20000410000 */
[-CC-:B------:R-:W-:Y:S01]  /*14690*/  FFMA.FTZ R75, R46, R58.reuse, -R67.reuse ;  /* 0x0000003a2e4b7223 */ /* 0x180fe20000010843 */
[----:B------:R-:W-:-:S02]  /*146a0*/  FFMA.FTZ R72, R44, R58, -R67 ;  /* 0x0000003a2c487223 */ /* 0x000fc40000010843 */
[----:B------:R-:W2:Y:S01]  /*146b0*/  LDSM.16.MT88.4 R44, [R153+0x6800] ;  /* 0x00680000992c783b */ /* 0x000ea20000004200 */
[-C--:B------:R-:W-:Y:S01]  /*146c0*/  FMUL.FTZ R4, R96, R115.reuse ;  /* 0x0000007360047220 */ /* 0x080fe20000410000 */
[----:B------:R-:W-:Y:S01]  /*146d0*/  FMUL.FTZ R5, R97, R115 ;  /* 0x0000007361057220 */ /* 0x000fe20000410000 */
[-C--:B------:R-:W-:Y:S01]  /*146e0*/  FMUL.FTZ R6, R98, R117.reuse ;  /* 0x0000007562067220 */ /* 0x080fe20000410000 */
[-C--:B------:R-:W-:Y:S01]  /*146f0*/  FMUL.FTZ R7, R99, R117.reuse ;  /* 0x0000007563077220 */ /* 0x080fe20000410000 */
[----:B------:R-:W-:Y:S01]  /*14700*/  FMUL.FTZ R30, R74, R117 ;  /* 0x000000754a1e7220 */ /* 0x000fe20000410000 */
[-C--:B------:R-:W-:Y:S01]  /*14710*/  FMUL.FTZ R92, R92, R115.reuse ;  /* 0x000000735c5c7220 */ /* 0x080fe20000410000 */
[----:B------:R-:W-:Y:S01]  /*14720*/  FMUL.FTZ R93, R93, R115 ;  /* 0x000000735d5d7220 */ /* 0x000fe20000410000 */
[-C--:B------:R-:W-:Y:S01]  /*14730*/  FMUL.FTZ R94, R94, R117.reuse ;  /* 0x000000755e5e7220 */ /* 0x080fe20000410000 */
[----:B------:R-:W-:Y:S01]  /*14740*/  FMUL.FTZ R95, R95, R117 ;  /* 0x000000755f5f7220 */ /* 0x000fe20000410000 */
[-CC-:B------:R-:W-:Y:S01]  /*14750*/  FFMA.FTZ R78, R226, R58.reuse, -R103.reuse ;  /* 0x0000003ae24e7223 */ /* 0x180fe20000010867 */
[-CC-:B------:R-:W-:Y:S01]  /*14760*/  FFMA.FTZ R77, R224, R58.reuse, -R103.reuse ;  /* 0x0000003ae04d7223 */ /* 0x180fe20000010867 */
[-C--:B------:R-:W-:Y:S01]  /*14770*/  FFMA.FTZ R76, R50, R58.reuse, -R103 ;  /* 0x0000003a324c7223 */ /* 0x080fe20000010867 */
[----:B------:R-:W-:Y:S01]  /*14780*/  FFMA.FTZ R74, R48, R58, -R67 ;  /* 0x0000003a304a7223 */ /* 0x000fe20000010843 */
[C---:B------:R-:W-:Y:S01]  /*14790*/  HMMA.16816.F32 R4, R32.reuse, R8, R4 ;  /* 0x000000082004723c */ /* 0x040fe20000001804 */
[----:B------:R-:W-:Y:S01]  /*147a0*/  MUFU.EX2 R73, R73 ;  /* 0x0000004900497308 */ /* 0x000fe20000000800 */
[-C--:B------:R-:W-:Y:S01]  /*147b0*/  FMUL.FTZ R12, R88, R115.reuse ;  /* 0x00000073580c7220 */ /* 0x080fe20000410000 */
[----:B------:R-:W-:Y:S01]  /*147c0*/  FMUL.FTZ R13, R89, R115 ;  /* 0x00000073590d7220 */ /* 0x000fe20000410000 */
[-C--:B------:R-:W-:Y:S01]  /*147d0*/  FMUL.FTZ R14, R90, R117.reuse ;  /* 0x000000755a0e7220 */ /* 0x080fe20000410000 */
[----:B------:R-:W-:Y:S01]  /*147e0*/  MUFU.EX2 R78, R78 ;  /* 0x0000004e004e7308 */ /* 0x000fe20000000800 */
[----:B------:R-:W-:Y:S01]  /*147f0*/  FMUL.FTZ R15, R91, R117 ;  /* 0x000000755b0f7220 */ /* 0x000fe20000410000 */
[-C--:B------:R-:W-:Y:S01]  /*14800*/  FMUL.FTZ R84, R84, R115.reuse ;  /* 0x0000007354547220 */ /* 0x080fe20000410000 */
[----:B------:R-:W-:Y:S01]  /*14810*/  HMMA.16816.F32 R8, R32, R10, R92 ;  /* 0x0000000a2008723c */ /* 0x000fe2000000185c */
[----:B------:R-:W3:Y:S01]  /*14820*/  MUFU.EX2 R77, R77 ;  /* 0x0000004d004d7308 */ /* 0x000ee20000000800 */
[----:B------:R-:W-:Y:S01]  /*14830*/  FMUL.FTZ R85, R85, R115 ;  /* 0x0000007355557220 */ /* 0x000fe20000410000 */
[-C--:B------:R-:W-:Y:S01]  /*14840*/  FMUL.FTZ R86, R86, R117.reuse ;  /* 0x0000007556567220 */ /* 0x080fe20000410000 */
[----:B------:R-:W-:Y:S01]  /*14850*/  FMUL.FTZ R87, R87, R117 ;  /* 0x0000007557577220 */ /* 0x000fe20000410000 */
[----:B------:R-:W-:Y:S01]  /*14860*/  MUFU.EX2 R76, R76 ;  /* 0x0000004c004c7308 */ /* 0x000fe20000000800 */
[-C--:B------:R-:W-:Y:S01]  /*14870*/  FMUL.FTZ R68, R68, R115.reuse ;  /* 0x0000007344447220 */ /* 0x080fe20000410000 */
[----:B------:R-:W-:-:S02]  /*14880*/  FMUL.FTZ R69, R69, R115 ;  /* 0x0000007345457220 */ /* 0x000fc40000410000 */
[----:B------:R-:W-:Y:S04]  /*14890*/  MUFU.EX2 R79, R79 ;  /* 0x0000004f004f7308 */ /* 0x000fe80000000800 */
[----:B------:R-:W-:Y:S04]  /*148a0*/  MUFU.EX2 R75, R75 ;  /* 0x0000004b004b7308 */ /* 0x000fe80000000800 */
[----:B------:R-:W-:Y:S01]  /*148b0*/  MUFU.EX2 R72, R72 ;  /* 0x0000004800487308 */ /* 0x000fe20000000800 */
[-C--:B------:R-:W-:Y:S01]  /*148c0*/  FMUL.FTZ R70, R70, R117.reuse ;  /* 0x0000007546467220 */ /* 0x080fe20000410000 */
[----:B------:R-:W-:Y:S01]  /*148d0*/  FMUL.FTZ R71, R71, R117 ;  /* 0x0000007547477220 */ /* 0x000fe20000410000 */
[C---:B------:R-:W-:Y:S01]  /*148e0*/  HMMA.16816.F32 R28, R32.reuse, R36, R28 ;  /* 0x00000024201c723c */ /* 0x040fe2000000181c */
[----:B------:R-:W4:Y:S01]  /*148f0*/  MUFU.EX2 R74, R74 ;  /* 0x0000004a004a7308 */ /* 0x000f220000000800 */
[----:B---3--:R-:W-:Y:S01]  /*14900*/  F2FP.F16.F32.PACK_AB R36, R77, R78 ;  /* 0x0000004e4d24723e */ /* 0x008fe200000000ff */
[----:B------:R-:W3:Y:S01]  /*14910*/  LDSM.16.MT88.4 R48, [R154+0x6800] ;  /* 0x006800009a30783b */ /* 0x000ee20000004200 */
[-C--:B------:R-:W-:Y:S01]  /*14920*/  FFMA.FTZ R82, R216, R58.reuse, -R103 ;  /* 0x0000003ad8527223 */ /* 0x080fe20000010867 */
[-CC-:B------:R-:W-:Y:S01]  /*14930*/  FFMA.FTZ R83, R212, R58.reuse, -R67.reuse ;  /* 0x0000003ad4537223 */ /* 0x180fe20000010843 */
[-CC-:B------:R-:W-:Y:S01]  /*14940*/  FFMA.FTZ R81, R210, R58.reuse, -R67.reuse ;  /* 0x0000003ad2517223 */ /* 0x180fe20000010843 */
[-C--:B------:R-:W-:Y:S01]  /*14950*/  FFMA.FTZ R80, R208, R58.reuse, -R67 ;  /* 0x0000003ad0507223 */ /* 0x080fe20000010843 */
[C---:B------:R-:W-:Y:S01]  /*14960*/  HMMA.16816.F32 R12, R32.reuse, R16, R12 ;  /* 0x00000010200c723c */ /* 0x040fe2000000180c */
[-CC-:B------:R-:W-:Y:S01]  /*14970*/  FFMA.FTZ R121, R194, R58.reuse, -R103.reuse ;  /* 0x0000003ac2797223 */ /* 0x180fe20000010867 */
[-C--:B------:R-:W-:Y:S01]  /*14980*/  FFMA.FTZ R89, R192, R58.reuse, -R103 ;  /* 0x0000003ac0597223 */ /* 0x080fe20000010867 */
[-CC-:B------:R-:W-:Y:S01]  /*14990*/  FFMA.FTZ R119, R202, R58.reuse, -R67.reuse ;  /* 0x0000003aca777223 */ /* 0x180fe20000010843 */
[-CC-:B------:R-:W-:Y:S01]  /*149a0*/  FFMA.FTZ R90, R200, R58.reuse, -R67.reuse ;  /* 0x0000003ac85a7223 */ /* 0x180fe20000010843 */
[-CC-:B------:R-:W-:Y:S01]  /*149b0*/  FFMA.FTZ R91, R198, R58.reuse, -R67.reuse ;  /* 0x0000003ac65b7223 */ /* 0x180fe20000010843 */
[-C--:B------:R-:W-:Y:S01]  /*149c0*/  FFMA.FTZ R88, R196, R58.reuse, -R67 ;  /* 0x0000003ac4587223 */ /* 0x080fe20000010843 */
[-CC-:B------:R-:W-:Y:S01]  /*149d0*/  FFMA.FTZ R206, R206, R58.reuse, -R103.reuse ;  /* 0x0000003acece7223 */ /* 0x180fe20000010867 */
[C---:B------:R-:W-:Y:S01]  /*149e0*/  HMMA.16816.F32 R16, R32.reuse, R18, R84 ;  /* 0x000000122010723c */ /* 0x040fe20000001854 */
[----:B----4-:R-:W-:Y:S01]  /*149f0*/  F2FP.F16.F32.PACK_AB R37, R74, R79 ;  /* 0x0000004f4a25723e */ /* 0x010fe200000000ff */
[-CC-:B------:R-:W-:Y:S01]  /*14a00*/  FFMA.FTZ R204, R204, R58.reuse, -R103.reuse ;  /* 0x0000003acccc7223 */ /* 0x180fe20000010867 */
[-CC-:B------:R-:W-:Y:S01]  /*14a10*/  FFMA.FTZ R127, R150, R58.reuse, -R103.reuse ;  /* 0x0000003a967f7223 */ /* 0x180fe20000010867 */
[-C--:B------:R-:W-:Y:S01]  /*14a20*/  FFMA.FTZ R123, R146, R58.reuse, -R103 ;  /* 0x0000003a927b7223 */ /* 0x080fe20000010867 */
[-CC-:B------:R-:W-:Y:S01]  /*14a30*/  FFMA.FTZ R131, R142, R58.reuse, -R67.reuse ;  /* 0x0000003a8e837223 */ /* 0x180fe20000010843 */
[-C--:B------:R-:W-:Y:S01]  /*14a40*/  FFMA.FTZ R129, R138, R58.reuse, -R67 ;  /* 0x0000003a8a817223 */ /* 0x080fe20000010843 */
[--C-:B------:R-:W-:Y:S01]  /*14a50*/  FFMA.FTZ R188, R188, R58, -R103.reuse ;  /* 0x0000003abcbc7223 */ /* 0x100fe20000010867 */
[----:B------:R-:W-:Y:S01]  /*14a60*/  HMMA.16816.F32 R32, R32, R38, R68 ;  /* 0x000000262020723c */ /* 0x000fe20000001844 */
[----:B------:R-:W-:Y:S01]  /*14a70*/  F2FP.F16.F32.PACK_AB R38, R73, R76 ;  /* 0x0000004c4926723e */ /* 0x000fe200000000ff */
[-C--:B------:R-:W-:Y:S01]  /*14a80*/  FFMA.FTZ R148, R148, R58.reuse, -R103 ;  /* 0x0000003a94947223 */ /* 0x080fe20000010867 */
[----:B------:R-:W-:Y:S01]  /*14a90*/  F2FP.F16.F32.PACK_AB R39, R72, R75 ;  /* 0x0000004b4827723e */ /* 0x000fe200000000ff */
[-CC-:B------:R-:W-:Y:S01]  /*14aa0*/  FFMA.FTZ R144, R144, R58.reuse, -R67.reuse ;  /* 0x0000003a90907223 */ /* 0x180fe20000010843 */
[-CC-:B------:R-:W-:Y:S01]  /*14ab0*/  FFMA.FTZ R140, R140, R58.reuse, -R67.reuse ;  /* 0x0000003a8c8c7223 */ /* 0x180fe20000010843 */
[-CC-:B------:R-:W-:Y:S01]  /*14ac0*/  FFMA.FTZ R137, R54, R58.reuse, -R67.reuse ;  /* 0x0000003a36897223 */ /* 0x180fe20000010843 */
[-C--:B------:R-:W-:Y:S01]  /*14ad0*/  FFMA.FTZ R139, R52, R58.reuse, -R67 ;  /* 0x0000003a348b7223 */ /* 0x080fe20000010843 */
[-CC-:B------:R-:W-:Y:S01]  /*14ae0*/  FFMA.FTZ R135, R136, R58.reuse, -R103.reuse ;  /* 0x0000003a88877223 */ /* 0x180fe20000010867 */
[-C--:B------:R-:W-:Y:S01]  /*14af0*/  FFMA.FTZ R133, R132, R58.reuse, -R103 ;  /* 0x0000003a84857223 */ /* 0x080fe20000010867 */
[C---:B-1----:R-:W-:Y:S01]  /*14b00*/  HMMA.16816.F32 R4, R36.reuse, R40, R4 ;  /* 0x000000282404723c */ /* 0x042fe20000001804 */
[-C--:B------:R-:W-:Y:S01]  /*14b10*/  FFMA.FTZ R126, R126, R58.reuse, -R67 ;  /* 0x0000003a7e7e7223 */ /* 0x080fe20000010843 */
[-C--:B------:R-:W-:Y:S01]  /*14b20*/  FFMA.FTZ R134, R134, R58.reuse, -R103 ;  /* 0x0000003a86867223 */ /* 0x080fe20000010867 */
[----:B------:R-:W-:Y:S01]  /*14b30*/  FFMA.FTZ R190, R190, R115, R113 ;  /* 0x00000073bebe7223 */ /* 0x000fe20000010071 */
[----:B------:R-:W-:Y:S01]  /*14b40*/  FFMA.FTZ R122, R191, R117, R122 ;  /* 0x00000075bf7a7223 */ /* 0x000fe2000001007a */
[-C--:B------:R-:W-:Y:S01]  /*14b50*/  FFMA.FTZ R112, R112, R58.reuse, -R67 ;  /* 0x0000003a70707223 */ /* 0x080fe20000010843 */
[----:B------:R-:W-:Y:S02]  /*14b60*/  LDSM.16.MT88.4 R92, [R158+0x9800] ;  /* 0x009800009e5c783b */ /* 0x000fe40000004200 */
[C---:B------:R-:W-:Y:S02]  /*14b70*/  HMMA.16816.F32 R8, R36.reuse, R42, R8 ;  /* 0x0000002a2408723c */ /* 0x040fe40000001808 */
[----:B------:R-:W1:Y:S06]  /*14b80*/  LDSM.16.MT88.4 R40, [R152+0x6800] ;  /* 0x006800009828783b */ /* 0x000e6c0000004200 */
[C---:B--2---:R-:W-:Y:S08]  /*14b90*/  HMMA.16816.F32 R20, R36.reuse, R44, R20 ;  /* 0x0000002c2414723c */ /* 0x044ff00000001814 */
[C---:B------:R-:W-:Y:S01]  /*14ba0*/  HMMA.16816.F32 R24, R36.reuse, R46, R24 ;  /* 0x0000002e2418723c */ /* 0x040fe20000001818 */
[----:B------:R-:W2:Y:S01]  /*14bb0*/  LDSM.16.MT88.4 R44, [R158+0x7000] ;  /* 0x007000009e2c783b */ /* 0x000ea20000004200 */
[-CC-:B------:R-:W-:Y:S01]  /*14bc0*/  FFMA.FTZ R87, R222, R58.reuse, -R103.reuse ;  /* 0x0000003ade577223 */ /* 0x180fe20000010867 */
[-CC-:B------:R-:W-:Y:S01]  /*14bd0*/  FFMA.FTZ R86, R220, R58.reuse, -R103.reuse ;  /* 0x0000003adc567223 */ /* 0x180fe20000010867 */
[-C--:B------:R-:W-:Y:S01]  /*14be0*/  FFMA.FTZ R85, R218, R58.reuse, -R103 ;  /* 0x0000003ada557223 */ /* 0x080fe20000010867 */
[----:B------:R-:W-:Y:S01]  /*14bf0*/  FFMA.FTZ R84, R214, R58, -R67 ;  /* 0x0000003ad6547223 */ /* 0x000fe20000010843 */
[----:B------:R-:W-:Y:S01]  /*14c00*/  MUFU.EX2 R82, R82 ;  /* 0x0000005200527308 */ /* 0x000fe20000000800 */
[----:B------:R-:W-:Y:S03]  /*14c10*/  LDSM.16.MT88.4 R52, [R158+0x8800] ;  /* 0x008800009e34783b */ /* 0x000fe60000004200 */
[----:B------:R-:W-:Y:S04]  /*14c20*/  MUFU.EX2 R87, R87 ;  /* 0x0000005700577308 */ /* 0x000fe80000000800 */
[----:B------:R-:W4:Y:S04]  /*14c30*/  MUFU.EX2 R86, R86 ;  /* 0x0000005600567308 */ /* 0x000f280000000800 */
[----:B------:R-:W5:Y:S04]  /*14c40*/  MUFU.EX2 R85, R85 ;  /* 0x0000005500557308 */ /* 0x000f680000000800 */
[----:B------:R-:W-:Y:S04]  /*14c50*/  MUFU.EX2 R84, R84 ;  /* 0x0000005400547308 */ /* 0x000fe80000000800 */
[----:B------:R-:W2:Y:S04]  /*14c60*/  MUFU.EX2 R83, R83 ;  /* 0x0000005300537308 */ /* 0x000ea80000000800 */
[----:B------:R-:W-:Y:S04]  /*14c70*/  MUFU.EX2 R81, R81 ;  /* 0x0000005100517308 */ /* 0x000fe80000000800 */
[----:B------:R-:W2:Y:S01]  /*14c80*/  MUFU.EX2 R80, R80 ;  /* 0x0000005000507308 */ /* 0x000ea20000000800 */
[C---:B---3--:R-:W-:Y:S08]  /*14c90*/  HMMA.16816.F32 R12, R36.reuse, R48, R12 ;  /* 0x00000030240c723c */ /* 0x048ff0000000180c */
[C---:B------:R-:W-:Y:S01]  /*14ca0*/  HMMA.16816.F32 R16, R36.reuse, R50, R16 ;  /* 0x000000322410723c */ /* 0x040fe20000001810 */
[----:B------:R-:W-:Y:S07]  /*14cb0*/  LDSM.16.MT88.4 R48, [R154+0x7000] ;  /* 0x007000009a30783b */ /* 0x000fee0000004200 */
[C---:B-1----:R-:W-:Y:S08]  /*14cc0*/  HMMA.16816.F32 R28, R36.reuse, R40, R28 ;  /* 0x00000028241c723c */ /* 0x042ff0000000181c */
[----:B------:R-:W-:Y:S01]  /*14cd0*/  HMMA.16816.F32 R32, R36, R42, R32 ;  /* 0x0000002a2420723c */ /* 0x000fe20000001820 */
[----:B----4-:R-:W-:Y:S01]  /*14ce0*/  F2FP.F16.F32.PACK_AB R36, R86, R87 ;  /* 0x000000575624723e */ /* 0x010fe200000000ff */
[----:B------:R-:W-:Y:S01]  /*14cf0*/  LDSM.16.MT88.4 R40, [R152+0x7000] ;  /* 0x007000009828783b */ /* 0x000fe20000004200 */
[----:B-----5:R-:W-:-:S02]  /*14d00*/  F2FP.F16.F32.PACK_AB R38, R82, R85 ;  /* 0x000000555226723e */ /* 0x020fc400000000ff */
[----:B--2---:R-:W-:Y:S02]  /*14d10*/  F2FP.F16.F32.PACK_AB R37, R83, R84 ;  /* 0x000000545325723e */ /* 0x004fe400000000ff */
        /* <DEDUP_REMOVED lines=44> */
[----:B------:R-:W1:Y:S01]  /*14fe0*/  LDSM.16.MT88.4 R40, [R152+0x8000] ;  /* 0x008000009828783b */ /* 0x000e620000004200 */
        /* <DEDUP_REMOVED lines=13> */
[----:B-1----:R-:W-:Y:S01]  /*150c0*/  HMMA.16816.F32 R20, R36, R44, R20 ;  /* 0x0000002c2414723c */ /* 0x002fe20000001814 */
[-C--:B------:R-:W-:Y:S01]  /*150d0*/  FFMA.FTZ R44, R130, R58.reuse, -R103 ;  /* 0x0000003a822c7223 */ /* 0x080fe20000010867 */
[----:B------:R-:W-:-:S06]  /*150e0*/  FFMA.FTZ R130, R128, R58, -R67 ;  /* 0x0000003a80827223 */ /* 0x000fcc0000010843 */
[----:B------:R-:W-:Y:S01]  /*150f0*/  HMMA.16816.F32 R24, R36, R46, R24 ;  /* 0x0000002e2418723c */ /* 0x000fe20000001818 */
[----:B------:R-:W1:Y:S01]  /*15100*/  LDSM.16.MT88.4 R36, [R152+0x8800] ;  /* 0x008800009824783b */ /* 0x000e620000004200 */
[----:B------:R-:W-:Y:S04]  /*15110*/  MUFU.EX2 R135, R135 ;  /* 0x0000008700877308 */ /* 0x000fe80000000800 */
[----:B------:R-:W4:Y:S04]  /*15120*/  MUFU.EX2 R132, R134 ;  /* 0x0000008600847308 */ /* 0x000f280000000800 */
[----:B------:R-:W-:Y:S04]  /*15130*/  MUFU.EX2 R133, R133 ;  /* 0x0000008500857308 */ /* 0x000fe80000000800 */
[----:B------:R4:W5:Y:S04]  /*15140*/  MUFU.EX2 R128, R44 ;  /* 0x0000002c00807308 */ /* 0x0009680000000800 */
[----:B------:R-:W-:Y:S04]  /*15150*/  MUFU.EX2 R130, R130 ;  /* 0x0000008200827308 */ /* 0x000fe80000000800 */
[----:B------:R-:W2:Y:S04]  /*15160*/  MUFU.EX2 R137, R137 ;  /* 0x0000008900897308 */ /* 0x000ea80000000800 */
[----:B------:R-:W-:Y:S04]  /*15170*/  MUFU.EX2 R139, R139 ;  /* 0x0000008b008b7308 */ /* 0x000fe80000000800 */
[----:B------:R-:W3:Y:S01]  /*15180*/  MUFU.EX2 R126, R126 ;  /* 0x0000007e007e7308 */ /* 0x000ee20000000800 */
[----:B----4-:R-:W-:-:S02]  /*15190*/  F2FP.F16.F32.PACK_AB R44, R132, R135 ;  /* 0x00000087842c723e */ /* 0x010fc400000000ff */
[----:B-----5:R-:W-:Y:S02]  /*151a0*/  F2FP.F16.F32.PACK_AB R46, R128, R133 ;  /* 0x00000085802e723e */ /* 0x020fe400000000ff */
[----:B--2---:R-:W-:Y:S02]  /*151b0*/  F2FP.F16.F32.PACK_AB R45, R137, R130 ;  /* 0x00000082892d723e */ /* 0x004fe400000000ff */
[----:B---3--:R-:W-:-:S07]  /*151c0*/  F2FP.F16.F32.PACK_AB R47, R126, R139 ;  /* 0x0000008b7e2f723e */ /* 0x008fce00000000ff */
[C---:B------:R-:W-:Y:S08]  /*151d0*/  HMMA.16816.F32 R12, R44.reuse, R48, R12 ;  /* 0x000000302c0c723c */ /* 0x040ff0000000180c */
[C---:B------:R-:W-:Y:S01]  /*151e0*/  HMMA.16816.F32 R16, R44.reuse, R50, R16 ;  /* 0x000000322c10723c */ /* 0x040fe20000001810 */
[----:B------:R-:W2:Y:S07]  /*151f0*/  LDSM.16.MT88.4 R48, [R158+0x9000] ;  /* 0x009000009e30783b */ /* 0x000eae0000004200 */
[C---:B------:R-:W-:Y:S08]  /*15200*/  HMMA.16816.F32 R20, R44.reuse, R40, R20 ;  /* 0x000000282c14723c */ /* 0x040ff00000001814 */
        /* <DEDUP_REMOVED lines=10> */
[C---:B-1----:R-:W-:Y:S01]  /*152b0*/  HMMA.16816.F32 R28, R44.reuse, R36, R28 ;  /* 0x000000242c1c723c */ /* 0x042fe2000000181c */
[----:B------:R-:W-:Y:S07]  /*152c0*/  MUFU.EX2 R52, R52 ;  /* 0x0000003400347308 */ /* 0x000fee0000000800 */
[----:B------:R-:W-:Y:S01]  /*152d0*/  HMMA.16816.F32 R32, R44, R38, R32 ;  /* 0x000000262c20723c */ /* 0x000fe20000001820 */
[-CC-:B------:R-:W-:Y:S01]  /*152e0*/  FFMA.FTZ R45, R110, R58.reuse, -R67.reuse ;  /* 0x0000003a6e2d7223 */ /* 0x180fe20000010843 */
[-CC-:B------:R-:W-:Y:S01]  /*152f0*/  FFMA.FTZ R47, R108, R58.reuse, -R67.reuse ;  /* 0x0000003a6c2f7223 */ /* 0x180fe20000010843 */
[----:B------:R-:W-:Y:S01]  /*15300*/  FFMA.FTZ R44, R106, R58, -R67 ;  /* 0x0000003a6a2c7223 */ /* 0x000fe20000010843 */
[----:B------:R-:W1:Y:S01]  /*15310*/  MUFU.EX2 R55, R55 ;  /* 0x0000003700377308 */ /* 0x000e620000000800 */
[----:B------:R-:W-:Y:S01]  /*15320*/  FADD.FTZ R105, R105, R190 ;  /* 0x000000be69697221 */ /* 0x000fe20000010000 */
[----:B------:R-:W-:Y:S01]  /*15330*/  FADD.FTZ R107, R107, R122 ;  /* 0x0000007a6b6b7221 */ /* 0x000fe20000010000 */
[----:B------:R-:W4:Y:S01]  /*15340*/  LDSM.16.MT88.4 R36, [R153+0x9000] ;  /* 0x009000009924783b */ /* 0x000f220000004200 */
[----:B------:R-:W-:Y:S04]  /*15350*/  MUFU.EX2 R54, R54 ;  /* 0x0000003600367308 */ /* 0x000fe80000000800 */
[----:B------:R-:W5:Y:S04]  /*15360*/  MUFU.EX2 R53, R53 ;  /* 0x0000003500357308 */ /* 0x000f680000000800 */
        /* <DEDUP_REMOVED lines=8> */
[----:B-1----:R-:W-:Y:S02]  /*153f0*/  F2FP.F16.F32.PACK_AB R68, R55, R52 ;  /* 0x000000343744723e */ /* 0x002fe400000000ff */
[----:B------:R-:W-:Y:S01]  /*15400*/  FADD.FTZ R77, R77, R78 ;  /* 0x0000004e4d4d7221 */ /* 0x000fe20000010000 */
[----:B------:R-:W-:Y:S01]  /*15410*/  FADD.FTZ R74, R74, R79 ;  /* 0x0000004f4a4a7221 */ /* 0x000fe20000010000 */
[----:B-----5:R-:W-:Y:S02]  /*15420*/  F2FP.F16.F32.PACK_AB R70, R53, R54 ;  /* 0x000000363546723e */ /* 0x020fe400000000ff */
[----:B--2---:R-:W-:Y:S02]  /*15430*/  F2FP.F16.F32.PACK_AB R69, R45, R46 ;  /* 0x0000002e2d45723e */ /* 0x004fe400000000ff */
[----:B---3--:R-:W-:Y:S01]  /*15440*/  F2FP.F16.F32.PACK_AB R71, R44, R47 ;  /* 0x0000002f2c47723e */ /* 0x008fe200000000ff */
[----:B------:R-:W-:Y:S01]  /*15450*/  FADD.FTZ R76, R76, R77 ;  /* 0x0000004d4c4c7221 */ /* 0x000fe20000010000 */
[----:B------:R-:W-:-:S03]  /*15460*/  FADD.FTZ R75, R75, R74 ;  /* 0x0000004a4b4b7221 */ /* 0x000fc60000010000 */
[----:B------:R-:W-:Y:S01]  /*15470*/  FADD.FTZ R76, R73, R76 ;  /* 0x0000004c494c7221 */ /* 0x000fe20000010000 */
[----:B------:R-:W-:Y:S01]  /*15480*/  FADD.FTZ R75, R72, R75 ;  /* 0x0000004b484b7221 */ /* 0x000fe20000010000 */
[----:B------:R-:W-:Y:S01]  /*15490*/  HMMA.16816.F32 R96, R68, R48, R4 ;  /* 0x000000304460723c */ /* 0x000fe20000001804 */
[----:B------:R-:W1:Y:S01]  /*154a0*/  LDSM.16.MT88.4 R4, [R152+0x9000] ;  /* 0x009000009804783b */ /* 0x000e620000004200 */
[----:B------:R-:W-:Y:S01]  /*154b0*/  FADD.FTZ R87, R87, R76 ;  /* 0x0000004c57577221 */ /* 0x000fe20000010000 */
[-C--:B------:R-:W-:Y:S01]  /*154c0*/  FFMA.FTZ R0, R102, R58.reuse, -R103 ;  /* 0x0000003a66007223 */ /* 0x080fe20000010867 */
[-CC-:B------:R-:W-:Y:S01]  /*154d0*/  FFMA.FTZ R2, R65, R58.reuse, -R67.reuse ;  /* 0x0000003a41027223 */ /* 0x180fe20000010843 */
[----:B------:R-:W-:-:S03]  /*154e0*/  FFMA.FTZ R191, R63, R58, -R67 ;  /* 0x0000003a3fbf7223 */ /* 0x000fc60000010843 */
[C---:B------:R-:W-:Y:S01]  /*154f0*/  HMMA.16816.F32 R12, R68.reuse, R40, R12 ;  /* 0x00000028440c723c */ /* 0x040fe2000000180c */
[----:B------:R-:W-:Y:S01]  /*15500*/  FADD.FTZ R40, R84, R75 ;  /* 0x0000004b54287221 */ /* 0x000fe20000010000 */
[----:B------:R-:W-:Y:S01]  /*15510*/  FADD.FTZ R86, R86, R87 ;  /* 0x0000005756567221 */ /* 0x000fe20000010000 */
[-CC-:B------:R-:W-:Y:S01]  /*15520*/  FFMA.FTZ R104, R104, R58.reuse, -R103.reuse ;  /* 0x0000003a68687223 */ /* 0x180fe20000010867 */
[-C--:B------:R-:W-:Y:S01]  /*15530*/  FFMA.FTZ R64, R64, R58.reuse, -R103 ;  /* 0x0000003a40407223 */ /* 0x080fe20000010867 */
[----:B------:R-:W-:Y:S01]  /*15540*/  FADD.FTZ R40, R83, R40 ;  /* 0x0000002853287221 */ /* 0x000fe20000010000 */
[----:B------:R-:W-:Y:S02]  /*15550*/  LDSM.16.MT88.4 R76, [R153+0x9800] ;  /* 0x00980000994c783b */ /* 0x000fe40000004200 */
[----:B------:R-:W-:Y:S01]  /*15560*/  HMMA.16816.F32 R16, R68, R42, R16 ;  /* 0x0000002a4410723c */ /* 0x000fe20000001810 */
[----:B------:R-:W-:Y:S01]  /*15570*/  FADD.FTZ R43, R85, R86 ;  /* 0x00000056552b7221 */ /* 0x000fe20000010000 */
[----:B------:R-:W-:Y:S01]  /*15580*/  FADD.FTZ R81, R81, R40 ;  /* 0x0000002851517221 */ /* 0x000fe20000010000 */
[----:B------:R-:W-:-:S05]  /*15590*/  FFMA.FTZ R41, R62, R58, -R67 ;  /* 0x0000003a3e297223 */ /* 0x000fca0000010843 */
[----:B----4-:R-:W-:Y:S01]  /*155a0*/  HMMA.16816.F32 R20, R68, R36, R20 ;  /* 0x000000244414723c */ /* 0x010fe20000001814 */
[----:B------:R-:W-:Y:S01]  /*155b0*/  FADD.FTZ R43, R82, R43 ;  /* 0x0000002b522b7221 */ /* 0x000fe20000010000 */
[----:B------:R-:W-:-:S06]  /*155c0*/  FADD.FTZ R80, R80, R81 ;  /* 0x0000005150507221 */ /* 0x000fcc0000010000 */
[C---:B------:R-:W-:Y:S01]  /*155d0*/  HMMA.16816.F32 R24, R68.reuse, R38, R24 ;  /* 0x000000264418723c */ /* 0x040fe20000001818 */
[----:B------:R-:W-:Y:S01]  /*155e0*/  FADD.FTZ R194, R194, R43 ;  /* 0x0000002bc2c27221 */ /* 0x000fe20000010000 */
[----:B------:R-:W-:Y:S01]  /*155f0*/  FADD.FTZ R119, R119, R80 ;  /* 0x0000005077777221 */ /* 0x000fe20000010000 */
[-C--:B------:R-:W-:Y:S01]  /*15600*/  FFMA.FTZ R36, R66, R58.reuse, -R103 ;  /* 0x0000003a42247223 */ /* 0x080fe20000010867 */
[----:B------:R-:W-:Y:S01]  /*15610*/  FFMA.FTZ R38, R60, R58, -R67 ;  /* 0x0000003a3c267223 */ /* 0x000fe20000010843 */
[----:B------:R-:W-:Y:S01]  /*15620*/  FADD.FTZ R121, R121, R194 ;  /* 0x000000c279797221 */ /* 0x000fe20000010000 */
[----:B------:R-:W-:Y:S01]  /*15630*/  FADD.FTZ R90, R90, R119 ;  /* 0x000000775a5a7221 */ /* 0x000fe20000010000 */
[----:B------:R-:W-:Y:S01]  /*15640*/  MUFU.EX2 R37, R104 ;  /* 0x0000006800257308 */ /* 0x000fe20000000800 */
[----:B------:R-:W-:Y:S01]  /*15650*/  HMMA.16816.F32 R8, R68, R50, R8 ;  /* 0x000000324408723c */ /* 0x000fe20000001808 */
[----:B------:R-:W-:Y:S01]  /*15660*/  FADD.FTZ R192, R192, R121 ;  /* 0x00000079c0c07221 */ /* 0x000fe20000010000 */
[----:B------:R-:W-:Y:S01]  /*15670*/  FADD.FTZ R91, R91, R90 ;  /* 0x0000005a5b5b7221 */ /* 0x000fe20000010000 */
[----:B------:R-:W2:Y:S01]  /*15680*/  MUFU.EX2 R0, R0 ;  /* 0x0000000000007308 */ /* 0x000ea20000000800 */
[----:B------:R-:W3:Y:S01]  /*15690*/  LDSM.16.MT88.4 R84, [R154+0x9800] ;  /* 0x009800009a54783b */ /* 0x000ee20000004200 */
[----:B------:R-:W-:-:S02]  /*156a0*/  FADD.FTZ R89, R89, R192 ;  /* 0x000000c059597221 */ /* 0x000fc40000010000 */
[----:B------:R-:W-:Y:S01]  /*156b0*/  MUFU.EX2 R36, R36 ;  /* 0x0000002400247308 */ /* 0x000fe20000000800 */
[----:B------:R-:W-:-:S03]  /*156c0*/  FADD.FTZ R91, R88, R91 ;  /* 0x0000005b585b7221 */ /* 0x000fc60000010000 */
[----:B------:R-:W-:Y:S04]  /*156d0*/  MUFU.EX2 R39, R64 ;  /* 0x0000004000277308 */ /* 0x000fe80000000800 */
[----:B------:R-:W-:Y:S04]  /*156e0*/  MUFU.EX2 R41, R41 ;  /* 0x0000002900297308 */ /* 0x000fe80000000800 */
[----:B------:R-:W4:Y:S04]  /*156f0*/  MUFU.EX2 R2, R2 ;  /* 0x0000000200027308 */ /* 0x000f280000000800 */
[----:B------:R-:W-:Y:S04]  /*15700*/  MUFU.EX2 R38, R38 ;  /* 0x0000002600267308 */ /* 0x000fe80000000800 */
[----:B------:R-:W5:Y:S01]  /*15710*/  MUFU.EX2 R191, R191 ;  /* 0x000000bf00bf7308 */ /* 0x000f620000000800 */
[----:B------:R-:W-:Y:S01]  /*15720*/  FADD.FTZ R150, R150, R89 ;  /* 0x0000005996967221 */ /* 0x000fe20000010000 */
[----:B------:R-:W-:Y:S01]  /*15730*/  FADD.FTZ R142, R142, R91 ;  /* 0x0000005b8e8e7221 */ /* 0x000fe20000010000 */
[----:B-1----:R-:W-:Y:S02]  /*15740*/  HMMA.16816.F32 R28, R68, R4, R28 ;  /* 0x00000004441c723c */ /* 0x002fe4000000181c */
[----:B------:R-:W-:Y:S01]  /*15750*/  FADD.FTZ R127, R127, R150 ;  /* 0x000000967f7f7221 */ /* 0x000fe20000010000 */
[----:B------:R-:W-:Y:S01]  /*15760*/  FADD.FTZ R131, R131, R142 ;  /* 0x0000008e83837221 */ /* 0x000fe20000010000 */
[----:B--2---:R-:W-:-:S02]  /*15770*/  F2FP.F16.F32.PACK_AB R4, R0, R37 ;  /* 0x000000250004723e */ /* 0x004fc400000000ff */
[----:B----4-:R-:W-:Y:S01]  /*15780*/  F2FP.F16.F32.PACK_AB R5, R2, R41 ;  /* 0x000000290205723e */ /* 0x010fe200000000ff */
[----:B------:R-:W-:Y:S01]  /*15790*/  FADD.FTZ R146, R146, R127 ;  /* 0x0000007f92927221 */ /* 0x000fe20000010000 */
[----:B------:R-:W-:Y:S01]  /*157a0*/  HMMA.16816.F32 R68, R68, R6, R32 ;  /* 0x000000064444723c */ /* 0x000fe20000001820 */
[----:B------:R-:W-:Y:S01]  /*157b0*/  F2FP.F16.F32.PACK_AB R6, R39, R36 ;  /* 0x000000242706723e */ /* 0x000fe200000000ff */
[----:B------:R-:W-:Y:S01]  /*157c0*/  FADD.FTZ R138, R138, R131 ;  /* 0x000000838a8a7221 */ /* 0x000fe20000010000 */
[----:B-----5:R-:W-:Y:S01]  /*157d0*/  F2FP.F16.F32.PACK_AB R7, R191, R38 ;  /* 0x00000026bf07723e */ /* 0x020fe200000000ff */
[----:B------:R-:W-:Y:S02]  /*157e0*/  FADD.FTZ R146, R123, R146 ;  /* 0x000000927b927221 */ /* 0x000fe40000010000 */
[----:B------:R-:W-:Y:S02]  /*157f0*/  FADD.FTZ R129, R129, R138 ;  /* 0x0000008a81817221 */ /* 0x000fe40000010000 */
[----:B------:R-:W-:-:S02]  /*15800*/  FADD.FTZ R135, R135, R146 ;  /* 0x0000009287877221 */ /* 0x000fc40000010000 */
        /* <DEDUP_REMOVED lines=23> */
[----:B---3--:R-:W-:Y:S01]  /*15980*/  HMMA.16816.F32 R88, R4, R84, R12 ;  /* 0x000000540458723c */ /* 0x008fe2000000180c */
[----:B------:R-:W-:Y:S02]  /*15990*/  FADD.FTZ R36, R36, R37 ;  /* 0x0000002524247221 */ /* 0x000fe40000010000 */
[----:B------:R-:W-:Y:S01]  /*159a0*/  FADD.FTZ R38, R38, R41 ;  /* 0x0000002926267221 */ /* 0x000fe20000010000 */
[----:B------:R-:W-:-:S04]  /*159b0*/  IMAD.MOV.U32 R0, RZ, RZ, R3 ;  /* 0x000000ffff007224 */ /* 0x000fc800078e0003 */
[C---:B------:R-:W-:Y:S01]  /*159c0*/  HMMA.16816.F32 R80, R4.reuse, R76, R20 ;  /* 0x0000004c0450723c */ /* 0x040fe20000001814 */
        /* <DEDUP_REMOVED lines=8> */
[C---:B-1----:R-:W-:Y:S08]  /*15a50*/  HMMA.16816.F32 R72, R4.reuse, R8, R28 ;  /* 0x000000080448723c */ /* 0x042ff0000000181c */
[----:B------:R-:W-:Y:S01]  /*15a60*/  HMMA.16816.F32 R68, R4, R10, R68 ;  /* 0x0000000a0444723c */ /* 0x000fe20000001844 */
[----:B------:R-:W-:-:S04]  /*15a70*/  NOP ;  /* 0x0000000000007918 */ /* 0x000fc80000000000 */
[----:B------:R-:W-:-:S15]  /*15a80*/  @P0 BRA `(.L_x_11210) ;  /* 0x0000000000040947 */ /* 0x000fde0003800000 */
.L_x_11201:
[----:B------:R-:W-:-:S07]  /*15a90*/  IADD3 R59, PT, PT, R61, -0x1, RZ ;  /* 0xffffffff3d3b7810 */ /* 0x000fce0007ffe0ff */
.L_x_11210:
[----:B------:R-:W-:Y:S05]  /*15aa0*/  BSYNC B2 ;  /* 0x0000000000027941 */ /* 0x000fea0003800000 */
.L_x_11200:
        /* <DEDUP_REMOVED lines=12> */
.L_x_11218:
        /* <DEDUP_REMOVED lines=79> */
.L_x_11213:
[----:B------:R-:W-:Y:S05]  /*16060*/  BSYNC.RECONVERGENT B0 ;  /* 0x0000000000007941 */ /* 0x000fea0003800200 */
.L_x_11212:
        /* <DEDUP_REMOVED lines=101> */
[C---:B------:R-:W-:Y:S08]  /*166c0*/  HMMA.16816.F32 R52, R104.reuse, R132, RZ ;  /* 0x000000846834723c */ /* 0x040ff000000018ff */
[C---:B------:R-:W-:Y:S08]  /*166d0*/  HMMA.16816.F32 R56, R104.reuse, R134, RZ ;  /* 0x000000866838723c */ /* 0x040ff000000018ff */
        /* <DEDUP_REMOVED lines=50> */
[-C--:B-----5:R-:W-:Y:S01]  /*16a00*/  FMUL.FTZ R2, R4, R0.reuse ;  /* 0x0000000004027220 */ /* 0x0a0fe20000410000 */
        /* <DEDUP_REMOVED lines=20> */
[----:B------:R5:W2:Y:S10]  /*16b50*/  MUFU.TANH R142, R11 ;  /* 0x0000000b008e7308 */ /* 0x000ab40000002400 */
        /* <DEDUP_REMOVED lines=202> */
.L_x_11217:
[----:B------:R-:W-:Y:S05]  /*17800*/  BSYNC.RECONVERGENT B0 ;  /* 0x0000000000007941 */ /* 0x000fea0003800200 */
.L_x_11216:
        /* <DEDUP_REMOVED lines=57> */
.L_x_11215:
[----:B------:R-:W-:Y:S05]  /*17ba0*/  BSYNC.RECONVERGENT B1 ;  /* 0x0000000000017941 */ /* 0x000fea0003800200 */
.L_x_11214:
[C---:B------:R-:W-:Y:S01]  /*17bb0*/  ISETP.GE.AND P1, PT, R189.reuse, R186, PT ;  /* 0x000000babd00720c */ /* 0x040fe20003f26270 */
[C---:B------:R-:W-:Y:S01]  /*17bc0*/  VIADD R0, R189.reuse, 0xffffffc0 ;  /* 0xffffffc0bd007836 */ /* 0x040fe20000000000 */
[----:B------:R-:W-:Y:S01]  /*17bd0*/  LOP3.LUT R180, R180, 0xfffffbff, RZ, 0xc0, !PT ;  /* 0xfffffbffb4b47812 */ /* 0x000fe200078ec0ff */
[----:B--2---:R-:W-:Y:S01]  /*17be0*/  VIADD R3, R189, 0xffffffe0 ;  /* 0xffffffe0bd037836 */ /* 0x004fe20000000000 */
[----:B-1----:R-:W-:Y:S01]  /*17bf0*/  FSEL R193, R193, -INF , P1 ;  /* 0xff800000c1c17808 */ /* 0x002fe20000800000 */
[C---:B------:R-:W-:Y:S01]  /*17c00*/  VIADD R59, R189.reuse, 0xffffffe1 ;  /* 0xffffffe1bd3b7836 */ /* 0x040fe20000000000 */
[C---:B------:R-:W-:Y:S01]  /*17c10*/  ISETP.GE.AND P0, PT, R0.reuse, R181, PT ;  /* 0x000000b50000720c */ /* 0x040fe20003f06270 */
[C---:B------:R-:W-:Y:S01]  /*17c20*/  VIADD R104, R189.reuse, 0xffffffc8 ;  /* 0xffffffc8bd687836 */ /* 0x040fe20000000000 */
[C---:B------:R-:W-:Y:S01]  /*17c30*/  ISETP.GE.AND P2, PT, R0.reuse, R184, PT ;  /* 0x000000b80000720c */ /* 0x040fe20003f46270 */
[C---:B------:R-:W-:Y:S01]  /*17c40*/  VIADD R58, R189.reuse, 0xffffffe8 ;  /* 0xffffffe8bd3a7836 */ /* 0x040fe20000000000 */
[CC--:B------:R-:W-:Y:S01]  /*17c50*/  ISETP.GE.AND P3, PT, R0.reuse, R186.reuse, PT ;  /* 0x000000ba0000720c */ /* 0x0c0fe20003f66270 */
        /* <DEDUP_REMOVED lines=9> */
[----:B------:R-:W-:Y:S01]  /*17cf0*/  @P0 LOP3.LUT R180, R180, 0x400, RZ, 0xfc, !PT ;  /* 0x00000400b4b40812 */ /* 0x000fe200078efcff */
[C---:B------:R-:W-:Y:S01]  /*17d00*/  VIADD R110, R189.reuse, 0xffffffd8 ;  /* 0xffffffd8bd6e7836 */ /* 0x040fe20000000000 */
[C---:B------:R-:W-:Y:S01]  /*17d10*/  ISETP.GE.AND P0, PT, R189.reuse, R185, PT ;  /* 0x000000b9bd00720c */ /* 0x040fe20003f06270 */
[C---:B------:R-:W-:Y:S01]  /*17d20*/  VIADD R67, R189.reuse, 0xffffffc9 ;  /* 0xffffffc9bd437836 */ /* 0x040fe20000000000 */
[----:B------:R-:W-:Y:S01]  /*17d30*/  ISETP.GE.AND P1, PT, R0, R181, PT ;  /* 0x000000b50000720c */ /* 0x000fe20003f26270 */
[C---:B------:R-:W-:Y:S01]  /*17d40*/  VIADD R10, R189.reuse, 0x19 ;  /* 0x00000019bd0a7836 */ /* 0x040fe20000000000 */
[----:B------:R-:W-:Y:S01]  /*17d50*/  LOP3.LUT R180, R180, 0xfffffdff, RZ, 0xc0, !PT ;  /* 0xfffffdffb4b47812 */ /* 0x000fe200078ec0ff */
[----:B------:R-:W-:Y:S01]  /*17d60*/  VIADD R2, R189, 0x20 ;  /* 0x00000020bd027836 */ /* 0x000fe20000000000 */
[----:B------:R-:W-:Y:S01]  /*17d70*/  FSEL R147, R147, -INF , P0 ;  /* 0xff80000093937808 */ /* 0x000fe20000000000 */
[----:B------:R-:W-:Y:S01]  /*17d80*/  VIADD R66, R189, 0xffffffd0 ;  /* 0xffffffd0bd427836 */ /* 0x000fe20000000000 */
[----:B------:R-:W-:Y:S01]  /*17d90*/  ISETP.GE.AND P0, PT, R67, R186, PT ;  /* 0x000000ba4300720c */ /* 0x000fe20003f06270 */
[----:B------:R-:W-:Y:S01]  /*17da0*/  VIADD R188, R188, 0xffffff80 ;  /* 0xffffff80bcbc7836 */ /* 0x000fe20000000000 */
[----:B------:R-:W-:Y:S02]  /*17db0*/  @P2 LOP3.LUT R180, R180, 0x200, RZ, 0xfc, !PT ;  /* 0x00000200b4b42812 */ /* 0x000fe400078efcff */
[----:B------:R-:W-:Y:S02]  /*17dc0*/  FSEL R140, R140, -INF , P0 ;  /* 0xff8000008c8c7808 */ /* 0x000fe40000000000 */
[----:B------:R-:W-:Y:S02]  /*17dd0*/  ISETP.GE.AND P0, PT, R0, R184, PT ;  /* 0x000000b80000720c */ /* 0x000fe40003f06270 */
[----:B------:R-:W-:Y:S02]  /*17de0*/  LOP3.LUT R180, R180, 0xfffffeff, RZ, 0xc0, !PT ;  /* 0xfffffeffb4b47812 */ /* 0x000fe400078ec0ff */
[-C--:B------:R-:W-:Y:S02]  /*17df0*/  ISETP.GE.AND P2, PT, R0, R186.reuse, PT ;  /* 0x000000ba0000720c */ /* 0x080fe40003f46270 */
[----:B------:R-:W-:Y:S02]  /*17e00*/  @P1 LOP3.LUT R180, R180, 0x100, RZ, 0xfc, !PT ;  /* 0x00000100b4b41812 */ /* 0x000fe400078efcff */
[----:B------:R-:W-:Y:S02]  /*17e10*/  FSEL R136, R136, -INF , P2 ;  /* 0xff80000088887808 */ /* 0x000fe40001000000 */
[-C--:B------:R-:W-:Y:S01]  /*17e20*/  ISETP.GE.AND P2, PT, R0, R185.reuse, PT ;  /* 0x000000b90000720c */ /* 0x080fe20003f46270 */
[----:B------:R-:W-:Y:S01]  /*17e30*/  VIADD R0, R189, 0x21 ;  /* 0x00000021bd007836 */ /* 0x000fe20000000000 */
[----:B------:R-:W-:Y:S02]  /*17e40*/  LOP3.LUT R180, R180, 0xffffff7f, RZ, 0xc0, !PT ;  /* 0xffffff7fb4b47812 */ /* 0x000fe400078ec0ff */
[----:B------:R-:W-:Y:S02]  /*17e50*/  FSEL R138, R138, -INF , P2 ;  /* 0xff8000008a8a7808 */ /* 0x000fe40001000000 */
[----:B------:R-:W-:Y:S02]  /*17e60*/  @P0 LOP3.LUT R180, R180, 0x80, RZ, 0xfc, !PT ;  /* 0x00000080b4b40812 */ /* 0x000fe400078efcff */
        /* <DEDUP_REMOVED lines=86> */
[----:B------:R-:W-:Y:S02]  /*183d0*/  FSEL R38, R38, -INF , P2 ;  /* 0xff80000026267808 */ /* 0x000fe40001000000 */
[----:B------:R-:W-:Y:S01]  /*183e0*/  FSEL R123, R6, -INF , P1 ;  /* 0xff800000067b7808 */ /* 0x000fe20000800000 */
[----:B------:R-:W-:Y:S01]  /*183f0*/  VIADD R6, R189, 0x31 ;  /* 0x00000031bd067836 */ /* 0x000fe20000000000 */
[----:B------:R-:W-:Y:S02]  /*18400*/  FSEL R45, R45, -INF , P0 ;  /* 0xff8000002d2d7808 */ /* 0x000fe40000000000 */
[----:B------:R-:W-:Y:S02]  /*18410*/  ISETP.GE.AND P1, PT, R12, R185, PT ;  /* 0x000000b90c00720c */ /* 0x000fe40003f26270 */
[----:B------:R-:W-:Y:S02]  /*18420*/  ISETP.GE.AND P2, PT, R104, R181, PT ;  /* 0x000000b56800720c */ /* 0x000fe40003f46270 */
[----:B------:R-:W-:Y:S02]  /*18430*/  ISETP.GE.AND P0, PT, R0, R186, PT ;  /* 0x000000ba0000720c */ /* 0x000fe40003f06270 */
[----:B------:R-:W-:Y:S02]  /*18440*/  FSEL R46, R46, -INF , P1 ;  /* 0xff8000002e2e7808 */ /* 0x000fe40000800000 */
[----:B------:R-:W-:Y:S01]  /*18450*/  FSEL R121, R7, -INF , P0 ;  /* 0xff80000007797808 */ /* 0x000fe20000000000 */
[C---:B------:R-:W-:Y:S01]  /*18460*/  VIADD R7, R189.reuse, 0x29 ;  /* 0x00000029bd077836 */ /* 0x040fe20000000000 */
        /* <DEDUP_REMOVED lines=12> */
[----:B------:R-:W-:Y:S01]  /*18530*/  ISETP.GE.AND P1, PT, R67, R184, PT ;  /* 0x000000b84300720c */ /* 0x000fe20003f26270 */
[----:B------:R-:W-:Y:S01]  /*18540*/  VIADD R67, R189, 0x30 ;  /* 0x00000030bd437836 */ /* 0x000fe20000000000 */
[----:B------:R-:W-:Y:S02]  /*18550*/  LOP3.LUT R180, R180, 0xffffffef, RZ, 0xc0, !PT ;  /* 0xffffffefb4b47812 */ /* 0x000fe400078ec0ff */
[----:B------:R-:W-:Y:S02]  /*18560*/  P2R R17, PR, RZ, 0x8 ;  /* 0x00000008ff117803 */ /* 0x000fe40000000000 */
        /* <DEDUP_REMOVED lines=10> */
[----:B------:R-:W-:Y:S02]  /*18610*/  ISETP.GE.AND P0, PT, R0, R185, PT ;  /* 0x000000b90000720c */ /* 0x000fe40003f06270 */
[----:B------:R-:W-:Y:S02]  /*18620*/  LOP3.LUT R180, R180, 0xfffffffd, RZ, 0xc0, !PT ;  /* 0xfffffffdb4b47812 */ /* 0x000fe400078ec0ff */
[----:B------:R-:W-:Y:S02]  /*18630*/  FSEL R48, R48, -INF , P0 ;  /* 0xff80000030307808 */ /* 0x000fe40000000000 */
[----:B------:R-:W-:Y:S02]  /*18640*/  ISETP.GE.AND P0, PT, R67, R186, PT ;  /* 0x000000ba4300720c */ /* 0x000fe40003f06270 */
[----:B------:R-:W-:Y:S02]  /*18650*/  FSEL R137, R137, -INF , P4 ;  /* 0xff80000089897808 */ /* 0x000fe40002000000 */
[----:B------:R-:W-:Y:S02]  /*18660*/  FSEL R52, R52, -INF , P0 ;  /* 0xff80000034347808 */ /* 0x000fe40000000000 */
[CC--:B------:R-:W-:Y:S01]  /*18670*/  ISETP.GE.AND P0, PT, R189.reuse, R184.reuse, PT ;  /* 0x000000b8bd00720c */ /* 0x0c0fe20003f06270 */
[----:B------:R-:W-:Y:S01]  /*18680*/  VIADD R189, R189, 0xffffff80 ;  /* 0xffffff80bdbd7836 */ /* 0x000fe20000000000 */
[----:B------:R-:W-:Y:S02]  /*18690*/  @P1 LOP3.LUT R180, R180, 0x2, RZ, 0xfc, !PT ;  /* 0x00000002b4b41812 */ /* 0x000fe400078efcff */
[----:B------:R-:W-:Y:S02]  /*186a0*/  FSEL R147, R147, -INF , !P0 ;  /* 0xff80000093937808 */ /* 0x000fe40004000000 */
[-C--:B------:R-:W-:Y:S02]  /*186b0*/  ISETP.GE.AND P0, PT, R111, R184.reuse, PT ;  /* 0x000000b86f00720c */ /* 0x080fe40003f06270 */
[C---:B------:R-:W-:Y:S02]  /*186c0*/  LOP3.LUT P3, RZ, R180.reuse, 0x200, RZ, 0xc0, !PT ;  /* 0x00000200b4ff7812 */ /* 0x040fe4000786c0ff */
[----:B------:R-:W-:Y:S02]  /*186d0*/  LOP3.LUT R180, R180, 0xfffffffe, RZ, 0xc0, !PT ;  /* 0xfffffffeb4b47812 */ /* 0x000fe400078ec0ff */
[----:B------:R-:W-:Y:S02]  /*186e0*/  P2R R4, PR, RZ, 0x8 ;  /* 0x00000008ff047803 */ /* 0x000fe40000000000 */
[-C--:B------:R-:W-:Y:S02]  /*186f0*/  ISETP.GE.AND P4, PT, R66, R181.reuse, PT ;  /* 0x000000b54200720c */ /* 0x080fe40003f86270 */
[C---:B------:R-:W-:Y:S02]  /*18700*/  ISETP.GE.AND P1, PT, R13.reuse, R181, PT ;  /* 0x000000b50d00720c */ /* 0x040fe40003f26270 */
[----:B------:R-:W-:Y:S02]  /*18710*/  ISETP.GE.AND P5, PT, R13, R184, PT ;  /* 0x000000b80d00720c */ /* 0x000fe40003fa6270 */
[----:B------:R-:W-:Y:S02]  /*18720*/  @P0 LOP3.LUT R180, R180, 0x1, RZ, 0xfc, !PT ;  /* 0x00000001b4b40812 */ /* 0x000fe400078efcff */
[-C--:B------:R-:W-:Y:S02]  /*18730*/  ISETP.GE.AND P0, PT, R6, R186.reuse, PT ;  /* 0x000000ba0600720c */ /* 0x080fe40003f06270 */
[----:B------:R-:W-:Y:S02]  /*18740*/  LOP3.LUT P3, RZ, R180, 0x10, RZ, 0xc0, !PT ;  /* 0x00000010b4ff7812 */ /* 0x000fe4000786c0ff */
[----:B------:R-:W-:Y:S02]  /*18750*/  FSEL R66, R144, -INF , P0 ;  /* 0xff80000090427808 */ /* 0x000fe40000000000 */
[----:B------:R-:W-:Y:S02]  /*18760*/  P2R R25, PR, RZ, 0x8 ;  /* 0x00000008ff197803 */ /* 0x000fe40000000000 */
[----:B------:R-:W-:Y:S02]  /*18770*/  LOP3.LUT P3, RZ, R180, 0x40, RZ, 0xc0, !PT ;  /* 0x00000040b4ff7812 */ /* 0x000fe4000786c0ff */
[-C--:B------:R-:W-:Y:S02]  /*18780*/  ISETP.GE.AND P0, PT, R104, R185.reuse, PT ;  /* 0x000000b96800720c */ /* 0x080fe40003f06270 */
[----:B------:R-:W-:Y:S02]  /*18790*/  P2R R15, PR, RZ, 0x8 ;  /* 0x00000008ff0f7803 */ /* 0x000fe40000000000 */
[----:B------:R-:W-:Y:S02]  /*187a0*/  FSEL R8, R8, -INF , P0 ;  /* 0xff80000008087808 */ /* 0x000fe40000000000 */
[-C--:B------:R-:W-:Y:S02]  /*187b0*/  ISETP.GE.AND P0, PT, R7, R185.reuse, PT ;  /* 0x000000b90700720c */ /* 0x080fe40003f06270 */
[----:B------:R-:W-:Y:S02]  /*187c0*/  LOP3.LUT P3, RZ, R180, 0x100, RZ, 0xc0, !PT ;  /* 0x00000100b4ff7812 */ /* 0x000fe4000786c0ff */
[----:B------:R-:W-:Y:S02]  /*187d0*/  FSEL R50, R50, -INF , P0 ;  /* 0xff80000032327808 */ /* 0x000fe40000000000 */
[----:B------:R-:W-:Y:S02]  /*187e0*/  P2R R19, PR, RZ, 0x8 ;  /* 0x00000008ff137803 */ /* 0x000fe40000000000 */
[-C--:B------:R-:W-:Y:S02]  /*187f0*/  ISETP.GE.AND P0, PT, R28, R186.reuse, PT ;  /* 0x000000ba1c00720c */ /* 0x080fe40003f06270 */
[----:B------:R-:W-:Y:S02]  /*18800*/  LOP3.LUT P3, RZ, R180, 0x400, RZ, 0xc0, !PT ;  /* 0x00000400b4ff7812 */ /* 0x000fe4000786c0ff */
[----:B------:R-:W-:Y:S02]  /*18810*/  FSEL R64, R64, -INF , P0 ;  /* 0xff80000040407808 */ /* 0x000fe40000000000 */
[----:B------:R-:W-:Y:S02]  /*18820*/  FSEL R21, R109, -INF , !P3 ;  /* 0xff8000006d157808 */ /* 0x000fe40005800000 */
[----:B------:R-:W-:Y:S02]  /*18830*/  ISETP.GE.AND P0, PT, R5, R186, PT ;  /* 0x000000ba0500720c */ /* 0x000fe40003f06270 */
[----:B------:R-:W-:Y:S02]  /*18840*/  ISETP.NE.AND P3, PT, R19, RZ, PT ;  /* 0x000000ff1300720c */ /* 0x000fe40003f65270 */
[----:B------:R-:W-:Y:S02]  /*18850*/  FSEL R63, R63, -INF , P0 ;  /* 0xff8000003f3f7808 */ /* 0x000fe40000000000 */
[----:B------:R-:W-:Y:S02]  /*18860*/  FSEL R19, R136, -INF , !P3 ;  /* 0xff80000088137808 */ /* 0x000fe40005800000 */
[-C--:B------:R-:W-:Y:S02]  /*18870*/  ISETP.GE.AND P0, PT, R67, R185.reuse, PT ;  /* 0x000000b94300720c */ /* 0x080fe40003f06270 */
        /* <DEDUP_REMOVED lines=11> */
[----:B------:R-:W-:Y:S02]  /*18930*/  ISETP.GE.AND P0, PT, R5, R185, PT ;  /* 0x000000b90500720c */ /* 0x000fe40003f06270 */
[----:B------:R-:W-:Y:S02]  /*18940*/  ISETP.NE.AND P3, PT, R17, RZ, PT ;  /* 0x000000ff1100720c */ /* 0x000fe40003f65270 */
[----:B------:R-:W-:Y:S02]  /*18950*/  P2R R9, PR, RZ, 0x10 ;  /* 0x00000010ff097803 */ /* 0x000fe40000000000 */
[C---:B------:R-:W-:Y:S02]  /*18960*/  LOP3.LUT P4, RZ, R180.reuse, 0x80, RZ, 0xc0, !PT ;  /* 0x00000080b4ff7812 */ /* 0x040fe4000788c0ff */
[----:B------:R-:W-:Y:S02]  /*18970*/  FSEL R27, R107, -INF , !P3 ;  /* 0xff8000006b1b7808 */ /* 0x000fe40005800000 */
[----:B------:R-:W-:Y:S02]  /*18980*/  FSEL R37, R11, -INF , P0 ;  /* 0xff8000000b257808 */ /* 0x000fe40000000000 */
[C---:B------:R-:W-:Y:S02]  /*18990*/  LOP3.LUT P0, RZ, R180.reuse, 0x8, RZ, 0xc0, !PT ;  /* 0x00000008b4ff7812 */ /* 0x040fe4000780c0ff */
[----:B------:R-:W-:Y:S02]  /*189a0*/  LOP3.LUT P3, RZ, R180, 0x20, RZ, 0xc0, !PT ;  /* 0x00000020b4ff7812 */ /* 0x000fe4000786c0ff */
[----:B------:R-:W-:Y:S02]  /*189b0*/  FSEL R17, R138, -INF , !P4 ;  /* 0xff8000008a117808 */ /* 0x000fe40006000000 */
[----:B------:R-:W-:Y:S02]  /*189c0*/  ISETP.NE.AND P4, PT, R9, RZ, PT ;  /* 0x000000ff0900720c */ /* 0x000fe40003f85270 */
[----:B------:R-:W-:Y:S02]  /*189d0*/  FSEL R11, R141, -INF , !P3 ;  /* 0xff8000008d0b7808 */ /* 0x000fe40005800000 */
[----:B------:R-:W-:Y:S02]  /*189e0*/  FSEL R9, R142, -INF , !P0 ;  /* 0xff8000008e097808 */ /* 0x000fe40004000000 */
[CC--:B------:R-:W-:Y:S02]  /*189f0*/  ISETP.GE.AND P0, PT, R3.reuse, R181.reuse, PT ;  /* 0x000000b50300720c */ /* 0x0c0fe40003f06270 */
[-C--:B------:R-:W-:Y:S02]  /*18a00*/  ISETP.GE.AND P3, PT, R3, R184.reuse, PT ;  /* 0x000000b80300720c */ /* 0x080fe40003f66270 */
[----:B------:R-:W2:Y:S01]  /*18a10*/  LD.E R3, desc[UR4][R100.64+0xdc] ;  /* 0x0000dc0464037980 */ /* 0x000ea2000c101900 */
        /* <DEDUP_REMOVED lines=9> */
[C---:B------:R-:W-:Y:S02]  /*18ab0*/  LOP3.LUT P4, RZ, R180.reuse, 0x1, RZ, 0xc0, !PT ;  /* 0x00000001b4ff7812 */ /* 0x040fe4000788c0ff */
[----:B------:R-:W-:Y:S02]  /*18ac0*/  LOP3.LUT P2, RZ, R180, 0x2, RZ, 0xc0, !PT ;  /* 0x00000002b4ff7812 */ /* 0x000fe4000784c0ff */
[----:B------:R-:W-:Y:S02]  /*18ad0*/  FSEL R219, R219, -INF , !P1 ;  /* 0xff800000dbdb7808 */ /* 0x000fe40004800000 */
[-C--:B------:R-:W-:Y:S02]  /*18ae0*/  ISETP.GE.AND P1, PT, R56, R184.reuse, PT ;  /* 0x000000b83800720c */ /* 0x080fe40003f26270 */
[----:B------:R-:W-:Y:S02]  /*18af0*/  LOP3.LUT R180, R180, 0xfffffffe, RZ, 0xc0, !PT ;  /* 0xfffffffeb4b47812 */ /* 0x000fe400078ec0ff */
[----:B------:R-:W-:Y:S02]  /*18b00*/  FSEL R225, R225, -INF , !P0 ;  /* 0xff800000e1e17808 */ /* 0x000fe40004000000 */
[----:B------:R-:W-:Y:S02]  /*18b10*/  @P5 LOP3.LUT R180, R180, 0x1, RZ, 0xfc, !PT ;  /* 0x00000001b4b45812 */ /* 0x000fe400078efcff */
[-C--:B------:R-:W-:Y:S02]  /*18b20*/  ISETP.GE.AND P0, PT, R58, R181.reuse, PT ;  /* 0x000000b53a00720c */ /* 0x080fe40003f06270 */
[----:B------:R-:W-:Y:S02]  /*18b30*/  FSEL R217, R217, -INF , !P3 ;  /* 0xff800000d9d97808 */ /* 0x000fe40005800000 */
[C---:B------:R-:W-:Y:S02]  /*18b40*/  LOP3.LUT P3, RZ, R180.reuse, 0x1, RZ, 0xc0, !PT ;  /* 0x00000001b4ff7812 */ /* 0x040fe4000786c0ff */
[----:B------:R-:W-:Y:S02]  /*18b50*/  LOP3.LUT R180, R180, 0xfffffffd, RZ, 0xc0, !PT ;  /* 0xfffffffdb4b47812 */ /* 0x000fe400078ec0ff */
[----:B------:R-:W-:Y:S02]  /*18b60*/  FSEL R221, R221, -INF , !P0 ;  /* 0xff800000dddd7808 */ /* 0x000fe40004000000 */
[-C--:B------:R-:W-:Y:S02]  /*18b70*/  ISETP.GE.AND P0, PT, R56, R181.reuse, PT ;  /* 0x000000b53800720c */ /* 0x080fe40003f06270 */
[----:B------:R-:W-:Y:S02]  /*18b80*/  @P1 LOP3.LUT R180, R180, 0x2, RZ, 0xfc, !PT ;  /* 0x00000002b4b41812 */ /* 0x000fe400078efcff */
        /* <DEDUP_REMOVED lines=24> */
[----:B------:R-:W-:Y:S01]  /*18d10*/  FSEL R133, R133, -INF , !P0 ;  /* 0xff80000085857808 */ /* 0x000fe20004000000 */
[----:B------:R-:W-:Y:S01]  /*18d20*/  LDSM.16.MT88.4 R56, [R153+0x6800] ;  /* 0x006800009938783b */ /* 0x000fe20000004200 */
        /* <DEDUP_REMOVED lines=12> */
[----:B------:R-:W-:Y:S02]  /*18df0*/  LOP3.LUT P3, RZ, R180, 0x1, RZ, 0xc0, !PT ;  /* 0x00000001b4ff7812 */ /* 0x000fe4000786c0ff */
[-C--:B------:R-:W-:Y:S02]  /*18e00*/  ISETP.GE.AND P4, PT, R14, R184.reuse, PT ;  /* 0x000000b80e00720c */ /* 0x080fe40003f86270 */
[----:B------:R-:W-:Y:S02]  /*18e10*/  LOP3.LUT R180, R180, 0xfffffffd, RZ, 0xc0, !PT ;  /* 0xfffffffdb4b47812 */ /* 0x000fe400078ec0ff */
[----:B------:R-:W-:Y:S02]  /*18e20*/  FMNMX3.FTZ R2, R2, R15, R13, !PT ;  /* 0x0000000f02027276 */ /* 0x000fe4000781000d */
[----:B------:R-:W-:Y:S02]  /*18e30*/  FSEL R129, R45, -INF , !P4 ;  /* 0xff8000002d817808 */ /* 0x000fe40006000000 */
[----:B------:R-:W-:Y:S02]  /*18e40*/  @P0 LOP3.LUT R180, R180, 0x2, RZ, 0xfc, !PT ;  /* 0x00000002b4b40812 */ /* 0x000fe400078efcff */
[C---:B------:R-:W-:Y:S02]  /*18e50*/  ISETP.GE.AND P4, PT, R0.reuse, R184, PT ;  /* 0x000000b80000720c */ /* 0x040fe40003f86270 */
[----:B------:R-:W-:Y:S02]  /*18e60*/  ISETP.GE.AND P0, PT, R0, R181, PT ;  /* 0x000000b50000720c */ /* 0x000fe40003f06270 */
[----:B------:R-:W-:Y:S02]  /*18e70*/  FMNMX3.FTZ R0, R103, R4, R17, !PT ;  /* 0x0000000467007276 */ /* 0x000fe40007810011 */
[----:B------:R-:W-:Y:S02]  /*18e80*/  FMNMX3.FTZ R2, R2, R51, R27, !PT ;  /* 0x0000003302027276 */ /* 0x000fe4000781001b */
[-C--:B------:R-:W-:Y:S02]  /*18e90*/  ISETP.GE.AND P6, PT, R110, R184.reuse, PT ;  /* 0x000000b86e00720c */ /* 0x080fe40003fc6270 */
[----:B------:R-:W-:Y:S02]  /*18ea0*/  FMNMX3.FTZ R0, R0, R11, R9, !PT ;  /* 0x0000000b00007276 */ /* 0x000fe40007810009 */
[----:B------:R-:W-:Y:S02]  /*18eb0*/  FMNMX3.FTZ R2, R2, R25, R49, !PT ;  /* 0x0000001902027276 */ /* 0x000fe40007810031 */
[----:B------:R-:W-:Y:S02]  /*18ec0*/  FMNMX3.FTZ R0, R0, R55, R53, !PT ;  /* 0x0000003700007276 */ /* 0x000fe40007810035 */
[----:B------:R-:W-:Y:S02]  /*18ed0*/  FSEL R35, R65, -INF , !P6 ;  /* 0xff80000041237808 */ /* 0x000fe40007000000 */
[----:B------:R-:W-:Y:S02]  /*18ee0*/  FMNMX3.FTZ R2, R2, R225, R223, !PT ;  /* 0x000000e102027276 */ /* 0x000fe400078100df */
[----:B------:R-:W-:Y:S02]  /*18ef0*/  FMNMX3.FTZ R0, R0, R35, R33, !PT ;  /* 0x0000002300007276 */ /* 0x000fe40007810021 */
[----:B------:R-:W-:Y:S02]  /*18f00*/  FMNMX3.FTZ R2, R2, R221, R219, !PT ;  /* 0x000000dd02027276 */ /* 0x000fe400078100db */
[-C--:B------:R-:W-:Y:S02]  /*18f10*/  ISETP.GE.AND P6, PT, R54, R184.reuse, PT ;  /* 0x000000b83600720c */ /* 0x080fe40003fc6270 */
[----:B------:R-:W-:Y:S02]  /*18f20*/  FMNMX3.FTZ R0, R0, R217, R215, !PT ;  /* 0x000000d900007276 */ /* 0x000fe400078100d7 */
[----:B------:R-:W-:Y:S02]  /*18f30*/  FMNMX3.FTZ R2, R2, R209, R207, !PT ;  /* 0x000000d102027276 */ /* 0x000fe400078100cf */
[----:B------:R-:W-:Y:S02]  /*18f40*/  FSEL R201, R30, -INF , !P2 ;  /* 0xff8000001ec97808 */ /* 0x000fe40005000000 */
[----:B------:R-:W-:Y:S02]  /*18f50*/  FSEL R199, R31, -INF , !P6 ;  /* 0xff8000001fc77808 */ /* 0x000fe40007000000 */
[-C--:B------:R-:W-:Y:S02]  /*18f60*/  ISETP.GE.AND P5, PT, R24, R184.reuse, PT ;  /* 0x000000b81800720c */ /* 0x080fe40003fa6270 */
[----:B------:R-:W-:Y:S02]  /*18f70*/  FMNMX3.FTZ R0, R0, R213, R211, !PT ;  /* 0x000000d500007276 */ /* 0x000fe400078100d3 */
[----:B------:R-:W-:Y:S02]  /*18f80*/  ISETP.GE.AND P2, PT, R20, R181, PT ;  /* 0x000000b51400720c */ /* 0x000fe40003f46270 */
[----:B------:R-:W-:Y:S02]  /*18f90*/  FSEL R121, R121, -INF , !P0 ;  /* 0xff80000079797808 */ /* 0x000fe40004000000 */
[----:B------:R-:W-:Y:S02]  /*18fa0*/  FMNMX3.FTZ R2, R2, R205, R203, !PT ;  /* 0x000000cd02027276 */ /* 0x000fe400078100cb */
[-C--:B------:R-:W-:Y:S02]  /*18fb0*/  ISETP.GE.AND P0, PT, R104, R184.reuse, PT ;  /* 0x000000b86800720c */ /* 0x080fe40003f06270 */
[----:B------:R-:W-:Y:S02]  /*18fc0*/  FSEL R197, R34, -INF , !P5 ;  /* 0xff80000022c57808 */ /* 0x000fe40006800000 */
[----:B------:R-:W-:Y:S02]  /*18fd0*/  FMNMX3.FTZ R0, R0, R201, R199, !PT ;  /* 0x000000c900007276 */ /* 0x000fe400078100c7 */
[----:B------:R-:W-:Y:S02]  /*18fe0*/  FSEL R151, R38, -INF , !P2 ;  /* 0xff80000026977808 */ /* 0x000fe40005000000 */
[----:B------:R-:W-:Y:S02]  /*18ff0*/  FMNMX3.FTZ R2, R2, R193, R171, !PT ;  /* 0x000000c102027276 */ /* 0x000fe400078100ab */
[-C--:B------:R-:W-:Y:S02]  /*19000*/  ISETP.GE.AND P6, PT, R18, R184.reuse, PT ;  /* 0x000000b81200720c */ /* 0x080fe40003fc6270 */
[----:B------:R-:W-:Y:S02]  /*19010*/  FMNMX3.FTZ R0, R0, R197, R195, !PT ;  /* 0x000000c500007276 */ /* 0x000fe400078100c3 */
[----:B------:R-:W-:Y:S02]  /*19020*/  FMNMX3.FTZ R2, R2, R151, R149, !PT ;  /* 0x0000009702027276 */ /* 0x000fe40007810095 */
[----:B------:R-:W-:Y:S02]  /*19030*/  LOP3.LUT R180, R180, 0xfffffffe, RZ, 0xc0, !PT ;  /* 0xfffffffeb4b47812 */ /* 0x000fe400078ec0ff */
        /* <DEDUP_REMOVED lines=16> */
[C---:B------:R-:W-:Y:S01]  /*19140*/  LOP3.LUT P3, RZ, R180.reuse, 0x2, RZ, 0xc0, !PT ;  /* 0x00000002b4ff7812 */ /* 0x040fe2000786c0ff */
[----:B------:R-:W-:Y:S01]  /*19150*/  LDSM.16.MT88.4 R44, [R152+0x6000] ;  /* 0x00600000982c783b */ /* 0x000fe20000004200 */
[----:B------:R-:W-:Y:S02]  /*19160*/  FSEL R115, R115, -INF , !P0 ;  /* 0xff80000073737808 */ /* 0x000fe40004000000 */
[----:B------:R-:W-:Y:S02]  /*19170*/  FSEL R119, R119, -INF , !P1 ;  /* 0xff80000077777808 */ /* 0x000fe40004800000 */
[----:B------:R-:W-:Y:S02]  /*19180*/  LOP3.LUT P2, RZ, R180, 0x1, RZ, 0xc0, !PT ;  /* 0x00000001b4ff7812 */ /* 0x000fe4000784c0ff */
[----:B------:R-:W-:Y:S02]  /*19190*/  FMNMX3.FTZ R0, R0, R131, R129, !PT ;  /* 0x0000008300007276 */ /* 0x000fe40007810081 */
[-C--:B------:R-:W-:Y:S02]  /*191a0*/  ISETP.GE.AND P1, PT, R67, R181.reuse, PT ;  /* 0x000000b54300720c */ /* 0x080fe40003f26270 */
[----:B------:R-:W-:Y:S02]  /*191b0*/  ISETP.GE.AND P0, PT, R6, R181, PT ;  /* 0x000000b50600720c */ /* 0x000fe40003f06270 */
[----:B------:R-:W-:Y:S02]  /*191c0*/  FMNMX3.FTZ R2, R2, R123, R121, !PT ;  /* 0x0000007b02027276 */ /* 0x000fe40007810079 */
[----:B------:R-:W-:Y:S02]  /*191d0*/  FSEL R111, R48, -INF , !P4 ;  /* 0xff800000306f7808 */ /* 0x000fe40006000000 */
[-C--:B------:R-:W-:Y:S02]  /*191e0*/  ISETP.GE.AND P6, PT, R7, R184.reuse, PT ;  /* 0x000000b80700720c */ /* 0x080fe40003fc6270 */
[----:B------:R-:W-:Y:S02]  /*191f0*/  FSEL R113, R113, -INF , !P3 ;  /* 0xff80000071717808 */ /* 0x000fe40005800000 */
        /* <DEDUP_REMOVED lines=9> */
[-C--:B------:R-:W-:Y:S02]  /*19290*/  ISETP.GE.AND P4, PT, R6, R184.reuse, PT ;  /* 0x000000b80600720c */ /* 0x080fe40003f86270 */
[----:B------:R-:W-:Y:S02]  /*192a0*/  FMNMX3.FTZ R0, R0, R113, R111, !PT ;  /* 0x0000007100007276 */ /* 0x000fe4000781006f */
[----:B------:R-:W-:Y:S02]  /*192b0*/  FMNMX3.FTZ R2, R2, R65, R66, !PT ;  /* 0x0000004102027276 */ /* 0x000fe40007810042 */
        /* <DEDUP_REMOVED lines=388> */
.L_x_11211:
        /* <DEDUP_REMOVED lines=10> */
.L_x_11226:
        /* <DEDUP_REMOVED lines=126> */
.L_x_11221:
[----:B------:R-:W-:Y:S05]  /*1b380*/  BSYNC.RECONVERGENT B0 ;  /* 0x0000000000007941 */ /* 0x000fea0003800200 */
.L_x_11220:
        /* <DEDUP_REMOVED lines=36> */
[----:B-1----:R-:W-:Y:S05]  /*1b5d0*/  @P0 RET.REL.NODEC R174 `(_ZN5flash24flash_fwd_splitkv_kernelI23Flash_fwd_kernel_traitsILi64ELi64ELi128ELi4ELb0ELb0EN7cutlass6half_tE19Flash_kernel_traitsILi64ELi64ELi128ELi4ES3_EELb0ELb1ELb0ELb0ELb0ELb1ELb1ELb1EEEvNS_16Flash_fwd_paramsE) ;  /* 0xfffffe48ae880950 */ /* 0x002fea0003c3ffff */
[----:B------:R-:W-:Y:S01]  /*1b5e0*/  MOV R175, 0x0 ;  /* 0x0000000000af7802 */ /* 0x000fe20000000f00 */
[----:B------:R1:W-:Y:S03]  /*1b5f0*/  ST.E.128 desc[UR4][R36.64+0x3800], R4 ;  /* 0x0038000424007985 */ /* 0x0003e6000c101d04 */
[----:B-1----:R-:W-:Y:S05]  /*1b600*/  RET.REL.NODEC R174 `(_ZN5flash24flash_fwd_splitkv_kernelI23Flash_fwd_kernel_traitsILi64ELi64ELi128ELi4ELb0ELb0EN7cutlass6half_tE19Flash_kernel_traitsILi64ELi64ELi128ELi4ES3_EELb0ELb1ELb0ELb0ELb0ELb1ELb1ELb1EEEvNS_16Flash_fwd_paramsE) ;  /* 0xfffffe48ae7c7950 */ /* 0x002fea0003c3ffff */
.L_x_11219:
[----:B------:R-:W-:Y:S01]  /*1b610*/  MOV R5, 0x2 ;  /* 0x0000000200057802 */ /* 0x000fe20000000f00 */
[----:B------:R-:W-:Y:S01]  /*1b620*/  IMAD.MOV.U32 R4, RZ, RZ, 0x1f ;  /* 0x0000001fff047424 */ /* 0x000fe200078e00ff */
[----:B------:R-:W-:-:S07]  /*1b630*/  MOV R7, 0xffffffff ;  /* 0xffffffff00077802 */ /* 0x000fce0000000f00 */
[----:B-1---5:R-:W-:Y:S05]  /*1b640*/  WARPSYNC.COLLECTIVE R7, `(.L_x_11222) ;  /* 0x0000000007087348 */ /* 0x022fea0003c00000 */
[----:B------:R2:W3:Y:S02]  /*1b650*/  SHFL.BFLY P0, R11, R190, R5, R4 ;  /* 0x0c000005be0b7389 */ /* 0x0004e40000000004 */
[----:B-123-5:R-:W-:Y:S05]  /*1b660*/  ENDCOLLECTIVE ;  /* 0x000000000000791b */ /* 0x02efea0003800000 */
.L_x_11222:
[----:B------:R-:W-:Y:S02]  /*1b670*/  IMAD.MOV.U32 R9, RZ, RZ, R11 ;  /* 0x000000ffff097224 */ /* 0x000fe400078e000b */
[----:B------:R-:W-:Y:S02]  /*1b680*/  IMAD.MOV.U32 R5, RZ, RZ, 0x1 ;  /* 0x00000001ff057424 */ /* 0x000fe400078e00ff */
[----:B------:R-:W-:-:S05]  /*1b690*/  FADD.FTZ R9, R9, R190 ;  /* 0x000000be09097221 */ /* 0x000fca0000010000 */
[----:B------:R-:W-:-:S07]  /*1b6a0*/  MOV R190, R9 ;  /* 0x0000000900be7202 */ /* 0x000fce0000000f00 */
[----:B------:R-:W-:Y:S05]  /*1b6b0*/  WARPSYNC.COLLECTIVE R7, `(.L_x_11223) ;  /* 0x0000000007087348 */ /* 0x000fea0003c00000 */
[----:B------:R1:W2:Y:S02]  /*1b6c0*/  SHFL.BFLY P0, R11, R190, R5, R4 ;  /* 0x0c000005be0b7389 */ /* 0x0002a40000000004 */
[----:B-12---:R-:W-:Y:S05]  /*1b6d0*/  ENDCOLLECTIVE ;  /* 0x000000000000791b */ /* 0x006fea0003800000 */
.L_x_11223:
[----:B------:R-:W-:Y:S01]  /*1b6e0*/  MOV R190, R191 ;  /* 0x000000bf00be7202 */ /* 0x000fe20000000f00 */
[----:B------:R-:W-:Y:S01]  /*1b6f0*/  IMAD.MOV.U32 R5, RZ, RZ, 0x2 ;  /* 0x00000002ff057424 */ /* 0x000fe200078e00ff */
[----:B------:R-:W-:-:S07]  /*1b700*/  MOV R6, R11 ;  /* 0x0000000b00067202 */ /* 0x000fce0000000f00 */
[----:B------:R-:W-:Y:S05]  /*1b710*/  WARPSYNC.COLLECTIVE R7, `(.L_x_11224) ;  /* 0x0000000007087348 */ /* 0x000fea0003c00000 */
[----:B------:R1:W2:Y:S02]  /*1b720*/  SHFL.BFLY P0, R11, R190, R5, R4 ;  /* 0x0c000005be0b7389 */ /* 0x0002a40000000004 */
[----:B-12---:R-:W-:Y:S05]  /*1b730*/  ENDCOLLECTIVE ;  /* 0x000000000000791b */ /* 0x006fea0003800000 */
.L_x_11224:
[----:B------:R-:W-:Y:S01]  /*1b740*/  FADD.FTZ R6, R9, R6 ;  /* 0x0000000609067221 */ /* 0x000fe20000010000 */
[----:B------:R-:W-:Y:S01]  /*1b750*/  FADD.FTZ R8, R11, R191 ;  /* 0x000000bf0b087221 */ /* 0x000fe20000010000 */
[----:B------:R-:W-:-:S04]  /*1b760*/  MOV R5, 0x1 ;  /* 0x0000000100057802 */ /* 0x000fc80000000f00 */
[----:B------:R-:W-:-:S07]  /*1b770*/  MOV R190, R8 ;  /* 0x0000000800be7202 */ /* 0x000fce0000000f00 */
[----:B------:R-:W-:Y:S05]  /*1b780*/  WARPSYNC.COLLECTIVE R7, `(.L_x_11225) ;  /* 0x0000000007087348 */ /* 0x000fea0003c00000 */
[----:B------:R1:W2:Y:S02]  /*1b790*/  SHFL.BFLY P0, R11, R190, R5, R4 ;  /* 0x0c000005be0b7389 */ /* 0x0002a40000000004 */
[----:B-12---:R-:W-:Y:S05]  /*1b7a0*/  ENDCOLLECTIVE ;  /* 0x000000000000791b */ /* 0x006fea0003800000 */
.L_x_11225:
[----:B------:R-:W-:Y:S05]  /*1b7b0*/  BRA `(.L_x_11226) ;  /* 0xfffffff000f87947 */ /* 0x000fea000383ffff */
.L_x_11227:
        /* <DEDUP_REMOVED lines=12> */
.L_x_14805:


//--------------------- .text._ZN5flash24flash_fwd_splitkv_kernelI23Flash_fwd_kernel_traitsILi64ELi64ELi128ELi4ELb0ELb0EN7cutlass6half_tE19Flash_kernel_traitsILi64ELi64ELi128ELi4ES3_EELb0ELb0ELb0ELb1ELb1ELb0ELb0ELb0EEEvNS_16Flash_fwd_paramsE --------------------------
	.section	.text._ZN5flash24flash_fwd_splitkv_kernelI23Flash_fwd_kernel_traitsILi64ELi64ELi128ELi4ELb0ELb0EN7cutlass6half_tE19Flash_kernel_traitsILi64ELi64ELi128ELi4ES3_EELb0ELb0ELb0ELb1ELb1ELb0ELb0ELb0EEEvNS_16Flash_fwd_paramsE,"ax",@progbits
	.align	128
        .global         _ZN5flash24flash_fwd_splitkv_kernelI23Flash_fwd_kernel_traitsILi64ELi64ELi128ELi4ELb0ELb0EN7cutlass6half_tE19Flash_kernel_traitsILi64ELi64ELi128ELi4ES3_EELb0ELb0ELb0ELb1ELb1ELb0ELb0ELb0EEEvNS_16Flash_fwd_paramsE
        .type           _ZN5flash24flash_fwd_splitkv_kernelI23Flash_fwd_kernel_traitsILi64ELi64ELi128ELi4ELb0ELb0EN7cutlass6half_tE19Flash_kernel_traitsILi64ELi64ELi128ELi4ES3_EELb0ELb0ELb0ELb1ELb1ELb0ELb0ELb0EEEvNS_16Flash_fwd_paramsE,@function
        .size           _ZN5flash24flash_fwd_splitkv_kernelI23Flash_fwd_kernel_traitsILi64ELi64ELi128ELi4ELb0ELb0EN7cutlass6half_tE19Flash_kernel_traitsILi64ELi64ELi128ELi4ES3_EELb0ELb0ELb0ELb1ELb1ELb0ELb0ELb0EEEvNS_16Flash_fwd_paramsE,(.L_x_14806 - _ZN5flash24flash_fwd_splitkv_kernelI23Flash_fwd_kernel_traitsILi64ELi64ELi128ELi4ELb0ELb0EN7cutlass6half_tE19Flash_kernel_traitsILi64ELi64ELi128ELi4ES3_EELb0ELb0ELb0ELb1ELb1ELb0ELb0ELb0EEEvNS_16Flash_fwd_paramsE)
        .other          _ZN5flash24flash_fwd_splitkv_kernelI23Flash_fwd_kernel_traitsILi64ELi64ELi128ELi4ELb0ELb0EN7cutlass6half_tE19Flash_kernel_traitsILi64ELi64ELi128ELi4ES3_EELb0ELb0ELb0ELb1ELb1ELb0ELb0ELb0EEEvNS_16Flash_fwd_paramsE,@"STO_CUDA_ENTRY STV_DEFAULT"
_ZN5flash24flash_fwd_splitkv_kernelI23Flash_fwd_kernel_traitsILi64ELi64ELi128ELi4ELb0ELb0EN7cutlass6half_tE19Flash_kernel_traitsILi64ELi64ELi128ELi4ES3_EELb0ELb0ELb0ELb1ELb1ELb0ELb0ELb0EEEvNS_16Flash_fwd_paramsE:
.text._ZN5flash24flash_fwd_splitkv_kernelI23Flash_fwd_kernel_traitsILi64ELi64ELi128ELi4ELb0ELb0EN7cutlass6half_tE19Flash_kernel_traitsILi64ELi64ELi128ELi4ES3_EELb0ELb0ELb0ELb1ELb1ELb0ELb0ELb0EEEvNS_16Flash_fwd_paramsE:
[----:B------:R-:W-:Y:S01]  /*0000*/  LDC R1, c[0x0][0x37c] ;  /* 0x0000df00ff017b82 */ /* 0x000fe20000000800 */
[----:B------:R-:W1:Y:S07]  /*0010*/  S2R R11, SR_CTAID.X ;  /* 0x00000000000b7919 */ /* 0x000e6e0000002500 */
[----:B------:R-:W2:Y:S01]  /*0020*/  LDC.64 R2, c[0x0][0x348] ;  /* 0x0000d200ff027b82 */ /* 0x000ea20000000a00 */
[----:B------:R-:W-:Y:S01]  /*0030*/  BSSY.RECONVERGENT B2, `(.L_x_11228) ;  /* 0x0000005000027945 */ /* 0x000fe20003800200 */
[----:B------:R-:W-:Y:S01]  /*0040*/  MOV R172, 0x80 ;  /* 0x0000008000ac7802 */ /* 0x000fe20000000f00 */
[----:B------:R-:W3:Y:S01]  /*0050*/  S2R R174, SR_CTAID.Y ;  /* 0x0000000000ae7919 */ /* 0x000ee20000002600 */
[----:B------:R-:W4:Y:S05]  /*0060*/  S2R R173, SR_CTAID.Z ;  /* 0x0000000000ad7919 */ /* 0x000f2a0000002700 */
[----:B-1234-:R-:W-:Y:S05]  /*0070*/  CALL.REL.NOINC `($_ZN5flash24flash_fwd_splitkv_kernelI23Flash_fwd_kernel_traitsILi64ELi64ELi128ELi4ELb0ELb0EN7cutlass6half_tE19Flash_kernel_traitsILi64ELi64ELi128ELi4ES3_EELb0ELb0ELb0ELb1ELb1ELb0ELb0ELb0EEEvNS_16Flash_fwd_paramsE$_ZN5flash30compute_attn_1rowblock_splitkvI23Flash_fwd_kernel_traitsILi64ELi64ELi128ELi4ELb0ELb0EN7cutlass6half_tE19Flash_kernel_traitsILi64ELi64ELi128ELi4ES3_EELb0ELb0ELb0ELb1ELb1ELb0ELb0ELb0ENS_16Flash_fwd_paramsEEEvRKT8_iiiii) ;  /* 0x0000000000087944 */ /* 0x01efea0003c00000 */
[----:B------:R-:W-:Y:S05]  /*0080*/  BSYNC.RECONVERGENT B2 ;  /* 0x0000000000027941 */ /* 0x000fea0003800200 */
.L_x_11228:
[----:B------:R-:W-:Y:S05]  /*0090*/  EXIT ;  /* 0x000000000000794d */ /* 0x000fea0003800000 */
        .type           $_ZN5flash24flash_fwd_splitkv_kernelI23Flash_fwd_kernel_traitsILi64ELi64ELi128ELi4ELb0ELb0EN7cutlass6half_tE19Flash_kernel_traitsILi64ELi64ELi128ELi4ES3_EELb0ELb0ELb0ELb1ELb1ELb0ELb0ELb0EEEvNS_16Flash_fwd_paramsE$_ZN5flash30compute_attn_1rowblock_splitkvI23Flash_fwd_kernel_traitsILi64ELi64ELi128ELi4ELb0ELb0EN7cutlass6half_tE19Flash_kernel_traitsILi64ELi64ELi128ELi4ES3_EELb0ELb0ELb0ELb1ELb1ELb0ELb0ELb0ENS_16Flash_fwd_paramsEEEvRKT8_iiiii,@function
        .size           $_ZN5flash24flash_fwd_splitkv_kernelI23Flash_fwd_kernel_traitsILi64ELi64ELi128ELi4ELb0ELb0EN7cutlass6half_tE19Flash_kernel_traitsILi64ELi64ELi128ELi4ES3_EELb0ELb0ELb0ELb1ELb1ELb0ELb0ELb0EEEvNS_16Flash_fwd_paramsE$_ZN5flash30compute_attn_1rowblock_splitkvI23Flash_fwd_kernel_traitsILi64ELi64ELi128ELi4ELb0ELb0EN7cutlass6half_tE19Flash_kernel_traitsILi64ELi64ELi128ELi4ES3_EELb0ELb0ELb0ELb1ELb1ELb0ELb0ELb0ENS_16Flash_fwd_paramsEEEvRKT8_iiiii,(.L_x_14806 - $_ZN5flash24flash_fwd_splitkv_kernelI23Flash_fwd_kernel_traitsILi64ELi64ELi128ELi4ELb0ELb0EN7cutlass6half_tE19Flash_kernel_traitsILi64ELi64ELi128ELi4ES3_EELb0ELb0ELb0ELb1ELb1ELb0ELb0ELb0EEEvNS_16Flash_fwd_paramsE$_ZN5flash30compute_attn_1rowblock_splitkvI23Flash_fwd_kernel_traitsILi64ELi64ELi128ELi4ELb0ELb0EN7cutlass6half_tE19Flash_kernel_traitsILi64ELi64ELi128ELi4ES3_EELb0ELb0ELb0ELb1ELb1ELb0ELb0ELb0ENS_16Flash_fwd_paramsEEEvRKT8_iiiii)
$_ZN5flash24flash_fwd_splitkv_kernelI23Flash_fwd_kernel_traitsILi64ELi64ELi128ELi4ELb0ELb0EN7cutlass6half_tE19Flash_kernel_traitsILi64ELi64ELi128ELi4ES3_EELb0ELb0ELb0ELb1ELb1ELb0ELb0ELb0EEEvNS_16Flash_fwd_paramsE$_ZN5flash30compute_attn_1rowblock_splitkvI23Flash_fwd_kernel_traitsILi64ELi64ELi128ELi4ELb0ELb0EN7cutlass6half_tE19Flash_kernel_traitsILi64ELi64ELi128ELi4ES3_EELb0ELb0ELb0ELb1ELb1ELb0ELb0ELb0ENS_16Flash_fwd_paramsEEEvRKT8_iiiii:
[----:B------:R-:W1:Y:S02]  /*00a0*/  LDCU.64 UR4, c[0x0][0x358] ;  /* 0x00006b00ff0477ac */ /* 0x000e640008000a00 */
[----:B-1----:R-:W2:Y:S04]  /*00b0*/  LD.E.64 R12, desc[UR4][R2.64+0xf0] ;  /* 0x0000f004020c7980 */ /* 0x002ea8000c101b00 */
[----:B------:R-:W3:Y:S01]  /*00c0*/  LD.E.64 R8, desc[UR4][R2.64+0xf8] ;  /* 0x0000f80402087980 */ /* 0x000ee2000c101b00 */
[----:B------:R-:W-:-:S03]  /*00d0*/  IMAD.MOV.U32 R7, RZ, RZ, RZ ;  /* 0x000000ffff077224 */ /* 0x000fc600078e00ff */
[----:B------:R1:W5:Y:S04]  /*00e0*/  LD.E R177, desc[UR4][R2.64+0xb4] ;  /* 0x0000b40402b17980 */ /* 0x000368000c101900 */
[----:B------:R1:W5:Y:S01]  /*00f0*/  LD.E R0, desc[UR4][R2.64+0xb8] ;  /* 0x0000b80402007980 */ /* 0x000362000c101900 */
[----:B--2---:R-:W-:Y:S02]  /*0100*/  ISETP.NE.U32.AND P1, PT, R12, RZ, PT ;  /* 0x000000ff0c00720c */ /* 0x004fe40003f25070 */
[----:B---3--:R-:W-:Y:S02]  /*0110*/  ISETP.NE.U32.AND P0, PT, R8, RZ, PT ;  /* 0x000000ff0800720c */ /* 0x008fe40003f05070 */
[----:B------:R-:W-:Y:S02]  /*0120*/  ISETP.NE.AND.EX P1, PT, R13, RZ, PT, P1 ;  /* 0x000000ff0d00720c */ /* 0x000fe40003f25310 */
[----:B------:R-:W-:-:S11]  /*0130*/  ISETP.NE.AND.EX P0, PT, R9, RZ, PT, P0 ;  /* 0x000000ff0900720c */ /* 0x000fd60003f05300 */
[----:B------:R-:W-:-:S04]  /*0140*/  @P1 IMAD.WIDE.U32 R12, R174, 0x4, R12 ;  /* 0x00000004ae0c1825 */ /* 0x000fc800078e000c */
[----:B------:R-:W-:Y:S01]  /*0150*/  @P0 IMAD.WIDE.U32 R8, R174, 0x4, R8 ;  /* 0x00000004ae080825 */ /* 0x000fe200078e0008 */
[----:B------:R-:W2:Y:S04]  /*0160*/  @P1 LD.E R7, desc[UR4][R12.64] ;  /* 0x000000040c071980 */ /* 0x000ea8000c101900 */
[----:B------:R-:W2:Y:S01]  /*0170*/  @P0 LD.E R4, desc[UR4][R8.64] ;  /* 0x0000000408040980 */ /* 0x000ea2000c101900 */
        /* <DEDUP_REMOVED lines=10> */
.L_x_11232:
[----:B------:R-:W-:Y:S05]  /*0220*/  BSYNC.RECONVERGENT B0 ;  /* 0x0000000000007941 */ /* 0x000fea0003800200 */
.L_x_11231:
[----:B-----5:R-:W-:Y:S02]  /*0230*/  IADD3 R5, PT, PT, R5, R0, -R7 ;  /* 0x0000000005057210 */ /* 0x020fe40007ffe807 */
.L_x_11230:
[----:B------:R-:W-:Y:S05]  /*0240*/  BSYNC.RECONVERGENT B1 ;  /* 0x0000000000017941 */ /* 0x000fea0003800200 */
.L_x_11229:
[----:B------:R-:W-:Y:S01]  /*0250*/  IMAD.SHL.U32 R176, R11, 0x40, RZ ;  /* 0x000000400bb07824 */ /* 0x000fe200078e00ff */
[----:B------:R-:W-:Y:S01]  /*0260*/  MOV R8, R172 ;  /* 0x000000ac00087202 */ /* 0x000fe20000000f00 */
[----:B------:R-:W-:-:S03]  /*0270*/  IMAD.MOV.U32 R9, RZ, RZ, 0x0 ;  /* 0x00000000ff097424 */ /* 0x000fc600078e00ff */
[----:B-----5:R-:W-:-:S13]  /*0280*/  ISETP.GT.AND P0, PT, R177, R176, PT ;  /* 0x000000b0b100720c */ /* 0x020fda0003f04270 */
[----:B-1----:R-:W-:Y:S05]  /*0290*/  @!P0 RET.REL.NODEC R8 `(_ZN5flash24flash_fwd_splitkv_kernelI23Flash_fwd_kernel_traitsILi64ELi64ELi128ELi4ELb0ELb0EN7cutlass6half_tE19Flash_kernel_traitsILi64ELi64ELi128ELi4ES3_EELb0ELb0ELb0ELb1ELb1ELb0ELb0ELb0EEEvNS_16Flash_fwd_paramsE) ;  /* 0xfffffffc08588950 */ /* 0x002fea0003c3ffff */
        /* <DEDUP_REMOVED lines=18> */
[----:B------:R-:W-:-:S02]  /*03c0*/  IMAD.SHL.U32 R7, R6, 0x8, RZ ;  /* 0x0000000806077824 */ /* 0x000fc400078e00ff */
[----:B------:R-:W-:-:S03]  /*03d0*/  IMAD.MOV.U32 R17, RZ, RZ, RZ ;  /* 0x000000ffff117224 */ /* 0x000fc600078e00ff */
[----:B------:R-:W-:Y:S02]  /*03e0*/  LOP3.LUT R16, R7, 0x38, RZ, 0xc0, !PT ;  /* 0x0000003807107812 */ /* 0x000fe400078ec0ff */
[----:B-1----:R-:W-:Y:S02]  /*03f0*/  SHF.R.U32.HI R3, RZ, 0x3, R6 ;  /* 0x00000003ff037819 */ /* 0x002fe40000011606 */
[----:B------:R-:W-:Y:S01]  /*0400*/  LOP3.LUT P4, R6, R6, 0x7, RZ, 0xc0, !PT ;  /* 0x0000000706067812 */ /* 0x000fe2000788c0ff */
[----:B--2---:R-:W-:Y:S02]  /*0410*/  IMAD R7, R9, R176, RZ ;  /* 0x000000b009077224 */ /* 0x004fe400078e02ff */
[----:B------:R-:W-:-:S04]  /*0420*/  IMAD.WIDE.U32 R16, R176, R8, R16 ;  /* 0x00000008b0107225 */ /* 0x000fc800078e0010 */
[----:B------:R-:W-:Y:S02]  /*0430*/  IMAD.IADD R17, R17, 0x1, R7 ;  /* 0x0000000111117824 */ /* 0x000fe400078e0207 */
[----:B---3--:R-:W-:Y:S02]  /*0440*/  IMAD R7, R13, R174, RZ ;  /* 0x000000ae0d077224 */ /* 0x008fe400078e02ff */
[----:B------:R-:W-:-:S04]  /*0450*/  IMAD.WIDE.U32 R12, R174, R12, R16 ;  /* 0x0000000cae0c7225 */ /* 0x000fc800078e0010 */
[----:B------:R-:W-:Y:S02]  /*0460*/  IMAD.IADD R13, R13, 0x1, R7 ;  /* 0x000000010d0d7824 */ /* 0x000fe400078e0207 */
[-C--:B----4-:R-:W-:Y:S02]  /*0470*/  IMAD R2, R11, R173.reuse, RZ ;  /* 0x000000ad0b027224 */ /* 0x090fe400078e02ff */
[----:B------:R-:W-:-:S04]  /*0480*/  IMAD.WIDE.U32 R10, R10, R173, R12 ;  /* 0x000000ad0a0a7225 */ /* 0x000fc800078e000c */
[----:B-----5:R-:W-:Y:S01]  /*0490*/  IMAD R173, R174, R0, R173 ;  /* 0x00000000aead7224 */ /* 0x020fe200078e02ad */
[----:B------:R-:W-:Y:S01]  /*04a0*/  IADD3 R11, PT, PT, R11, R2, RZ ;  /* 0x000000020b0b7210 */ /* 0x000fe20007ffe0ff */
[-C--:B------:R-:W-:Y:S02]  /*04b0*/  IMAD R2, R9, R3.reuse, RZ ;  /* 0x0000000309027224 */ /* 0x080fe400078e02ff */
[----:B------:R-:W-:Y:S02]  /*04c0*/  IMAD.IADD R12, R177, 0x1, -R176 ;  /* 0x00000001b10c7824 */ /* 0x000fe400078e0ab0 */
[----:B------:R-:W-:-:S03]  /*04d0*/  IMAD.WIDE.U32 R10, R8, R3, R10 ;  /* 0x00000003080a7225 */ /* 0x000fc600078e000a */
[----:B------:R-:W-:Y:S01]  /*04e0*/  ISETP.GE.OR P4, PT, R3, R12, P4 ;  /* 0x0000000c0300720c */ /* 0x000fe20002786670 */
[----:B------:R-:W-:Y:S01]  /*04f0*/  IMAD R176, R177, R173, R176 ;  /* 0x000000adb1b07224 */ /* 0x000fe200078e02b0 */
[----:B------:R-:W-:Y:S01]  /*0500*/  IADD3 R11, PT, PT, R11, R2, RZ ;  /* 0x000000020b0b7210 */ /* 0x000fe20007ffe0ff */
[C---:B------:R-:W-:Y:S01]  /*0510*/  VIADD R7, R3.reuse, 0x10 ;  /* 0x0000001003077836 */ /* 0x040fe20000000000 */
[C---:B------:R-:W-:Y:S01]  /*0520*/  LEA R4, P0, R10.reuse, R4, 0x1 ;  /* 0x000000040a047211 */ /* 0x040fe200078008ff */
[----:B------:R-:W-:Y:S02]  /*0530*/  VIADD R0, R3, 0x20 ;  /* 0x0000002003007836 */ /* 0x000fe40000000000 */
[----:B------:R-:W-:Y:S01]  /*0540*/  IMAD.MOV.U32 R173, RZ, RZ, 0x0 ;  /* 0x00000000ffad7424 */ /* 0x000fe200078e00ff */
[----:B------:R-:W-:Y:S01]  /*0550*/  LEA.HI.X R5, R10, R5, R11, 0x1, P0 ;  /* 0x000000050a057211 */ /* 0x000fe200000f0c0b */
[----:B------:R-:W-:Y:S01]  /*0560*/  IMAD.SHL.U32 R11, R8, 0x20, RZ ;  /* 0x00000020080b7824 */ /* 0x000fe200078e00ff */
[----:B------:R-:W-:-:S02]  /*0570*/  IADD3 R13, P0, PT, R176, R3, RZ ;  /* 0x00000003b00d7210 */ /* 0x000fc40007f1e0ff */
[----:B------:R-:W-:Y:S01]  /*0580*/  LEA R16, P1, R8, R4, 0x6 ;  /* 0x0000000408107211 */ /* 0x000fe200078230ff */
[----:B------:R-:W-:Y:S01]  /*0590*/  ST.E.128 desc[UR4][R4.64], RZ ;  /* 0x000000ff04007985 */ /* 0x000fe2000c101d04 */
[----:B------:R-:W-:Y:S02]  /*05a0*/  LEA.HI.X.SX32 R176, R176, RZ, 0x1, P0 ;  /* 0x000000ffb0b07211 */ /* 0x000fe400000f0eff */
[----:B------:R-:W-:Y:S02]  /*05b0*/  LEA R14, P0, R13, R14, 0x2 ;  /* 0x0000000e0d0e7211 */ /* 0x000fe400078010ff */
[-C--:B------:R-:W-:Y:S02]  /*05c0*/  ISETP.GE.AND P3, PT, R7, R12.reuse, PT ;  /* 0x0000000c0700720c */ /* 0x080fe40003f66270 */
[----:B------:R-:W-:Y:S02]  /*05d0*/  LEA.HI.X R15, R13, R15, R176, 0x2, P0 ;  /* 0x0000000f0d0f7211 */ /* 0x000fe400000f14b0 */
[----:B------:R-:W-:-:S02]  /*05e0*/  ISETP.GE.AND P2, PT, R0, R12, PT ;  /* 0x0000000c0000720c */ /* 0x000fc40003f46270 */
[C-C-:B------:R-:W-:Y:S02]  /*05f0*/  SHF.L.U64.HI R7, R8.reuse, 0x5, R9.reuse ;  /* 0x0000000508077819 */ /* 0x140fe40000010209 */
[----:B------:R-:W-:Y:S02]  /*0600*/  LEA.HI.X R17, R8, R5, R9, 0x6, P1 ;  /* 0x0000000508117211 */ /* 0x000fe400008f3409 */
[----:B------:R-:W-:Y:S02]  /*0610*/  IADD3 R10, P0, PT, R16, R11, RZ ;  /* 0x0000000b100a7210 */ /* 0x000fe40007f1e0ff */
[----:B------:R-:W-:Y:S02]  /*0620*/  IADD3 R3, PT, PT, R3, 0x30, RZ ;  /* 0x0000003003037810 */ /* 0x000fe40007ffe0ff */
[----:B------:R-:W-:Y:S01]  /*0630*/  IADD3 R8, P1, PT, R11, R4, RZ ;  /* 0x000000040b087210 */ /* 0x000fe20007f3e0ff */
[----:B------:R-:W-:Y:S01]  /*0640*/  IMAD.X R11, R17, 0x1, R7, P0 ;  /* 0x00000001110b7824 */ /* 0x000fe200000e0607 */
[----:B------:R-:W-:-:S02]  /*0650*/  ISETP.NE.OR P3, PT, R6, RZ, P3 ;  /* 0x000000ff0600720c */ /* 0x000fc40001f65670 */
[C---:B------:R-:W-:Y:S01]  /*0660*/  ISETP.NE.OR P2, PT, R6.reuse, RZ, P2 ;  /* 0x000000ff0600720c */ /* 0x040fe20001745670 */
[----:B------:R-:W-:Y:S01]  /*0670*/  IMAD.X R9, R7, 0x1, R5, P1 ;  /* 0x0000000107097824 */ /* 0x000fe200008e0605 */
[----:B------:R-:W-:Y:S02]  /*0680*/  ISETP.GE.AND P0, PT, R3, R12, PT ;  /* 0x0000000c0300720c */ /* 0x000fe40003f06270 */
[----:B------:R-:W-:Y:S02]  /*0690*/  @!P4 MOV R19, 0x7f800000 ;  /* 0x7f8000000013c802 */ /* 0x000fe40000000f00 */
[----:B------:R-:W-:Y:S01]  /*06a0*/  ISETP.NE.OR P0, PT, R6, RZ, P0 ;  /* 0x000000ff0600720c */ /* 0x000fe20000705670 */
[----:B------:R-:W-:Y:S04]  /*06b0*/  ST.E.128 desc[UR4][R8.64], RZ ;  /* 0x000000ff08007985 */ /* 0x000fe8000c101d04 */
[----:B------:R-:W-:Y:S01]  /*06c0*/  @!P3 IMAD.MOV.U32 R13, RZ, RZ, 0x7f800000 ;  /* 0x7f800000ff0db424 */ /* 0x000fe200078e00ff */
[----:B------:R-:W-:Y:S01]  /*06d0*/  ST.E.128 desc[UR4][R16.64], RZ ;  /* 0x000000ff10007985 */ /* 0x000fe2000c101d04 */
[----:B------:R-:W-:-:S03]  /*06e0*/  @!P2 IMAD.MOV.U32 R7, RZ, RZ, 0x7f800000 ;  /* 0x7f800000ff07a424 */ /* 0x000fc600078e00ff */
[----:B------:R-:W-:Y:S04]  /*06f0*/  ST.E.128 desc[UR4][R10.64], RZ ;  /* 0x000000ff0a007985 */ /* 0x000fe8000c101d04 */
[----:B------:R-:W-:Y:S04]  /*0700*/  @!P4 ST.E desc[UR4][R14.64], R19 ;  /* 0x000000130e00c985 */ /* 0x000fe8000c101904 */
[----:B------:R-:W-:Y:S04]  /*0710*/  @!P3 ST.E desc[UR4][R14.64+0x40], R13 ;  /* 0x0000400d0e00b985 */ /* 0x000fe8000c101904 */
[----:B------:R1:W-:Y:S02]  /*0720*/  @!P2 ST.E desc[UR4][R14.64+0x80], R7 ;  /* 0x000080070e00a985 */ /* 0x0003e4000c101904 */
[----:B-1----:R-:W-:Y:S05]  /*0730*/  @P0 RET.REL.NODEC R172 `(_ZN5flash24flash_fwd_splitkv_kernelI23Flash_fwd_kernel_traitsILi64ELi64ELi128ELi4ELb0ELb0EN7cutlass6half_tE19Flash_kernel_traitsILi64ELi64ELi128ELi4ES3_EELb0ELb0ELb0ELb1ELb1ELb0ELb0ELb0EEEvNS_16Flash_fwd_paramsE) ;  /* 0xfffffff8ac300950 */ /* 0x002fea0003c3ffff */
[----:B------:R-:W-:Y:S02]  /*0740*/  MOV R3, 0x7f800000 ;  /* 0x7f80000000037802 */ /* 0x000fe40000000f00 */
[----:B------:R-:W-:-:S03]  /*0750*/  MOV R173, 0x0 ;  /* 0x0000000000ad7802 */ /* 0x000fc60000000f00 */
[----:B------:R1:W-:Y:S02]  /*0760*/  ST.E desc[UR4][R14.64+0xc0], R3 ;  /* 0x0000c0030e007985 */ /* 0x0003e4000c101904 */
[----:B-1----:R-:W-:Y:S05]  /*0770*/  RET.REL.NODEC R172 `(_ZN5flash24flash_fwd_splitkv_kernelI23Flash_fwd_kernel_traitsILi64ELi64ELi128ELi4ELb0ELb0EN7cutlass6half_tE19Flash_kernel_traitsILi64ELi64ELi128ELi4ES3_EELb0ELb0ELb0ELb1ELb1ELb0ELb0ELb0EEEvNS_16Flash_fwd_paramsE) ;  /* 0xfffffff8ac207950 */ /* 0x002fea0003c3ffff */
.L_x_11233:
[----:B------:R-:W2:Y:S04]  /*0780*/  LD.E.64 R8, desc[UR4][R2.64+0x158] ;  /* 0x0001580402087980 */ /* 0x000ea8000c101b00 */
[----:B------:R-:W3:Y:S01]  /*0790*/  LD.E.64 R128, desc[UR4][R2.64+0x160] ;  /* 0x0001600402807980 */ /* 0x000ee2000c101b00 */
        /* <DEDUP_REMOVED lines=10> */
[----:B-1----:R-:W3:Y:S04]  /*0840*/  LD.E.64 R8, desc[UR4][R2.64+0x168] ;  /* 0x0001680402087980 */ /* 0x002ee8000c101b00 */
[----:B------:R-:W4:Y:S01]  /*0850*/  LD.E R16, desc[UR4][R2.64+0x68] ;  /* 0x0000680402107980 */ /* 0x000f22000c101900 */
[----:B------:R-:W-:-:S03]  /*0860*/  LEA R185, R126, 0xffffff80, 0x7 ;  /* 0xffffff807eb97811 */ /* 0x000fc600078e38ff */
[----:B------:R-:W4:Y:S01]  /*0870*/  LD.E.64 R124, desc[UR4][R2.64+0x38] ;  /* 0x00003804027c7980 */ /* 0x000f22000c101b00 */
[----:B------:R-:W-:-:S03]  /*0880*/  IABS R4, R185 ;  /* 0x000000b900047213 */ /* 0x000fc60000000000 */
[----:B------:R-:W4:Y:S04]  /*0890*/  LD.E.64 R18, desc[UR4][R2.64+0x50] ;  /* 0x0000500402127980 */ /* 0x000f28000c101b00 */
[----:B------:R-:W5:Y:S04]  /*08a0*/  LD.E.64 R130, desc[UR4][R2.64+0x40] ;  /* 0x0000400402827980 */ /* 0x000f68000c101b00 */
[----:B------:R-:W5:Y:S02]  /*08b0*/  LD.E.64 R26, desc[UR4][R2.64+0x58] ;  /* 0x00005804021a7980 */ /* 0x000f64000c101b00 */
[----:B--2--5:R-:W-:-:S04]  /*08c0*/  IABS R5, R10 ;  /* 0x0000000a00057213 */ /* 0x024fc80000000000 */
[----:B------:R-:W1:Y:S08]  /*08d0*/  I2F.RP R14, R5 ;  /* 0x00000005000e7306 */ /* 0x000e700000209400 */
[----:B-1----:R-:W1:Y:S02]  /*08e0*/  MUFU.RCP R12, R14 ;  /* 0x0000000e000c7308 */ /* 0x002e640000001000 */
[----:B-1----:R-:W-:Y:S01]  /*08f0*/  IADD3 R12, PT, PT, R12, 0xffffffe, RZ ;  /* 0x0ffffffe0c0c7810 */ /* 0x002fe20007ffe0ff */
[----:B------:R-:W2:Y:S05]  /*0900*/  LD.E.64 R14, desc[UR4][R2.64+0x20] ;  /* 0x00002004020e7980 */ /* 0x000eaa000c101b00 */
        /* <DEDUP_REMOVED lines=45> */
[----:B------:R-:W-:Y:S02]  /*0be0*/  IADD3 R5, PT, PT, -R9, RZ, RZ ;  /* 0x000000ff09057210 */ /* 0x000fe40007ffe1ff */
[----:B------:R-:W-:Y:S01]  /*0bf0*/  LOP3.LUT R9, R173, R16, RZ, 0x3c, !PT ;  /* 0x00000010ad097212 */ /* 0x000fe200078e3cff */
[----:B------:R-:W-:Y:S01]  /*0c00*/  @!P1 VIADD R4, R4, 0x1 ;  /* 0x0000000104049836 */ /* 0x000fe20000000000 */
[----:B------:R-:W-:Y:S02]  /*0c10*/  ISETP.NE.AND P1, PT, R16, RZ, PT ;  /* 0x000000ff1000720c */ /* 0x000fe40003f25270 */
[----:B------:R-:W-:Y:S01]  /*0c20*/  ISETP.GE.AND P0, PT, R9, RZ, PT ;  /* 0x000000ff0900720c */ /* 0x000fe20003f06270 */
[----:B------:R-:W-:-:S04]  /*0c30*/  IMAD R5, R10, R5, R185 ;  /* 0x000000050a057224 */ /* 0x000fc800078e02b9 */
[----:B------:R-:W-:-:S04]  /*0c40*/  @P2 IADD3 R4, PT, PT, R4, 0x1, RZ ;  /* 0x0000000104042810 */ /* 0x000fc80007ffe0ff */
[----:B------:R-:W-:Y:S01]  /*0c50*/  MOV R9, R4 ;  /* 0x0000000400097202 */ /* 0x000fe20000000f00 */
[----:B------:R-:W-:-:S04]  /*0c60*/  IMAD R4, R125, R5, RZ ;  /* 0x000000057d047224 */ /* 0x000fc800078e02ff */
[----:B------:R-:W-:Y:S01]  /*0c70*/  @!P0 IMAD.MOV R9, RZ, RZ, -R9 ;  /* 0x000000ffff098224 */ /* 0x000fe200078e0a09 */
[----:B------:R-:W-:-:S05]  /*0c80*/  @!P1 LOP3.LUT R9, RZ, R16, RZ, 0x33, !PT ;  /* 0x00000010ff099212 */ /* 0x000fca00078e33ff */
[----:B------:R-:W-:Y:S01]  /*0c90*/  IMAD R17, R19, R9, RZ ;  /* 0x0000000913117224 */ /* 0x000fe200078e02ff */
[----:B---3--:R-:W-:Y:S01]  /*0ca0*/  SHF.R.S32.HI R7, RZ, 0x1f, R0 ;  /* 0x0000001fff077819 */ /* 0x008fe20000011400 */
[-C--:B--2---:R-:W-:Y:S02]  /*0cb0*/  IMAD R8, R15, R0.reuse, RZ ;  /* 0x000000000f087224 */ /* 0x084fe400078e02ff */
        /* <DEDUP_REMOVED lines=17> */
.L_x_11235:
[----:B------:R-:W2:Y:S04]  /*0dd0*/  LD.E R16, desc[UR4][R2.64+0x68] ;  /* 0x0000680402107980 */ /* 0x000ea8000c101900 */
[----:B------:R-:W3:Y:S04]  /*0de0*/  LD.E.64 R124, desc[UR4][R2.64+0x38] ;  /* 0x00003804027c7980 */ /* 0x000ee8000c101b00 */
[----:B------:R-:W4:Y:S04]  /*0df0*/  LD.E.64 R20, desc[UR4][R2.64+0x20] ;  /* 0x0000200402147980 */ /* 0x000f28000c101b00 */
[----:B------:R-:W4:Y:S04]  /*0e00*/  LD.E.64 R130, desc[UR4][R2.64+0x40] ;  /* 0x0000400402827980 */ /* 0x000f28000c101b00 */
[----:B------:R-:W4:Y:S04]  /*0e10*/  LD.E.64 R14, desc[UR4][R2.64+0x28] ;  /* 0x00002804020e7980 */ /* 0x000f28000c101b00 */
[----:B------:R-:W4:Y:S04]  /*0e20*/  LD.E.64 R18, desc[UR4][R2.64+0x50] ;  /* 0x0000500402127980 */ /* 0x000f28000c101b00 */
[----:B------:R2:W5:Y:S01]  /*0e30*/  LD.E.64 R26, desc[UR4][R2.64+0x58] ;  /* 0x00005804021a7980 */ /* 0x000562000c101b00 */
[----:B------:R-:W-:Y:S01]  /*0e40*/  IMAD.MOV.U32 R22, RZ, RZ, RZ ;  /* 0x000000ffff167224 */ /* 0x000fe200078e00ff */
[----:B-1----:R-:W-:-:S02]  /*0e50*/  IABS R8, R173 ;  /* 0x000000ad00087213 */ /* 0x002fc40000000000 */
[----:B------:R-:W-:Y:S02]  /*0e60*/  CS2R R180, SRZ ;  /* 0x0000000000b47805 */ /* 0x000fe4000001ff00 */
[----:B------:R-:W-:Y:S02]  /*0e70*/  LEA R185, R126, 0xffffff80, 0x7 ;  /* 0xffffff807eb97811 */ /* 0x000fe400078e38ff */
[-C--:B--2---:R-:W-:Y:S02]  /*0e80*/  IABS R0, R16.reuse ;  /* 0x0000001000007213 */ /* 0x084fe40000000000 */
[----:B------:R-:W-:Y:S02]  /*0e90*/  IABS R13, R16 ;  /* 0x00000010000d7213 */ /* 0x000fe40000000000 */
[----:B------:R-:W1:Y:S02]  /*0ea0*/  I2F.RP R12, R0 ;  /* 0x00000000000c7306 */ /* 0x000e640000209400 */
[----:B------:R-:W-:-:S06]  /*0eb0*/  IADD3 R13, PT, PT, RZ, -R13, RZ ;  /* 0x8000000dff0d7210 */ /* 0x000fcc0007ffe0ff */
[----:B-1----:R-:W1:Y:S02]  /*0ec0*/  MUFU.RCP R10, R12 ;  /* 0x0000000c000a7308 */ /* 0x002e640000001000 */
[----:B-1----:R-:W-:Y:S02]  /*0ed0*/  IADD3 R10, PT, PT, R10, 0xffffffe, RZ ;  /* 0x0ffffffe0a0a7810 */ /* 0x002fe40007ffe0ff */
[----:B------:R-:W-:-:S04]  /*0ee0*/  LOP3.LUT R12, R173, R16, RZ, 0x3c, !PT ;  /* 0x00000010ad0c7212 */ /* 0x000fc800078e3cff */
[----:B------:R-:W1:Y:S01]  /*0ef0*/  F2I.FTZ.U32.TRUNC.NTZ R23, R10 ;  /* 0x0000000a00177305 */ /* 0x000e62000021f000 */
[----:B------:R-:W-:Y:S02]  /*0f00*/  ISETP.GE.AND P1, PT, R12, RZ, PT ;  /* 0x000000ff0c00720c */ /* 0x000fe40003f26270 */
[----:B-1----:R-:W-:-:S05]  /*0f10*/  IADD3 R4, PT, PT, RZ, -R23, RZ ;  /* 0x80000017ff047210 */ /* 0x002fca0007ffe0ff */
[----:B------:R-:W-:-:S04]  /*0f20*/  IMAD R9, R4, R0, RZ ;  /* 0x0000000004097224 */ /* 0x000fc800078e02ff */
[----:B------:R-:W-:-:S04]  /*0f30*/  IMAD.HI.U32 R9, R23, R9, R22 ;  /* 0x0000000917097227 */ /* 0x000fc800078e0016 */
[----:B---3--:R-:W-:-:S04]  /*0f40*/  IMAD.WIDE.U32 R22, R124, R7, RZ ;  /* 0x000000077c167225 */ /* 0x008fc800078e00ff */
[----:B------:R-:W-:Y:S01]  /*0f50*/  IMAD.HI.U32 R4, R9, R8, RZ ;  /* 0x0000000809047227 */ /* 0x000fe200078e00ff */
[----:B------:R-:W-:-:S03]  /*0f60*/  SHF.R.S32.HI R9, RZ, 0x1f, R7 ;  /* 0x0000001fff097819 */ /* 0x000fc60000011407 */
[----:B------:R-:W-:Y:S02]  /*0f70*/  IMAD R13, R4, R13, R8 ;  /* 0x0000000d040d7224 */ /* 0x000fe400078e0208 */
[----:B------:R-:W-:-:S03]  /*0f80*/  IMAD R8, R125, R7, RZ ;  /* 0x000000077d087224 */ /* 0x000fc600078e02ff */
[----:B------:R-:W-:Y:S01]  /*0f90*/  ISETP.GT.U32.AND P0, PT, R0, R13, PT ;  /* 0x0000000d0000720c */ /* 0x000fe20003f04070 */
[----:B------:R-:W-:-:S05]  /*0fa0*/  IMAD R8, R124, R9, R8 ;  /* 0x000000097c087224 */ /* 0x000fca00078e0208 */
[----:B------:R-:W-:Y:S01]  /*0fb0*/  IADD3 R23, PT, PT, R23, R8, RZ ;  /* 0x0000000817177210 */ /* 0x000fe20007ffe0ff */
[----:B----4-:R-:W-:-:S04]  /*0fc0*/  IMAD R8, R131, R7, RZ ;  /* 0x0000000783087224 */ /* 0x010fc800078e02ff */
[----:B------:R-:W-:Y:S02]  /*0fd0*/  IMAD R8, R130, R9, R8 ;  /* 0x0000000982087224 */ /* 0x000fe400078e0208 */
[----:B------:R-:W-:Y:S01]  /*0fe0*/  @!P0 IMAD.IADD R13, R13, 0x1, -R0 ;  /* 0x000000010d0d8824 */ /* 0x000fe200078e0a00 */
[----:B------:R-:W-:Y:S01]  /*0ff0*/  @!P0 IADD3 R4, PT, PT, R4, 0x1, RZ ;  /* 0x0000000104048810 */ /* 0x000fe20007ffe0ff */
[-C--:B-----5:R-:W-:Y:S01]  /*1000*/  IMAD R9, R15, R5.reuse, RZ ;  /* 0x000000050f097224 */ /* 0x0a0fe200078e02ff */
[----:B------:R-:W-:Y:S02]  /*1010*/  ISETP.NE.AND P0, PT, R16, RZ, PT ;  /* 0x000000ff1000720c */ /* 0x000fe40003f05270 */
[----:B------:R-:W-:Y:S01]  /*1020*/  ISETP.GE.U32.AND P2, PT, R13, R0, PT ;  /* 0x000000000d00720c */ /* 0x000fe20003f46070 */
[----:B------:R-:W-:Y:S01]  /*1030*/  IMAD R13, R21, R5, RZ ;  /* 0x00000005150d7224 */ /* 0x000fe200078e02ff */
[----:B------:R-:W-:-:S05]  /*1040*/  SHF.R.S32.HI R0, RZ, 0x1f, R5 ;  /* 0x0000001fff007819 */ /* 0x000fca0000011405 */
[C---:B------:R-:W-:Y:S02]  /*1050*/  IMAD R10, R20.reuse, R0, R13 ;  /* 0x00000000140a7224 */ /* 0x040fe400078e020d */
[----:B------:R-:W-:-:S04]  /*1060*/  IMAD.WIDE.U32 R20, R20, R5, R22 ;  /* 0x0000000514147225 */ /* 0x000fc800078e0016 */
[----:B------:R-:W-:Y:S01]  /*1070*/  @P2 IADD3 R4, PT, PT, R4, 0x1, RZ ;  /* 0x0000000104042810 */ /* 0x000fe20007ffe0ff */
[----:B------:R-:W-:-:S03]  /*1080*/  IMAD.WIDE.U32 R22, R130, R7, RZ ;  /* 0x0000000782167225 */ /* 0x000fc600078e00ff */
[----:B------:R-:W-:Y:S01]  /*1090*/  MOV R7, R4 ;  /* 0x0000000400077202 */ /* 0x000fe20000000f00 */
[----:B------:R-:W-:Y:S01]  /*10a0*/  IMAD.IADD R13, R21, 0x1, R10 ;  /* 0x00000001150d7824 */ /* 0x000fe200078e020a */
[----:B------:R-:W-:Y:S01]  /*10b0*/  IADD3 R21, PT, PT, R23, R8, RZ ;  /* 0x0000000817157210 */ /* 0x000fe20007ffe0ff */
[----:B------:R-:W-:Y:S01]  /*10c0*/  IMAD.MOV.U32 R12, RZ, RZ, R20 ;  /* 0x000000ffff0c7224 */ /* 0x000fe200078e0014 */
[----:B------:R-:W-:Y:S01]  /*10d0*/  @!P1 IADD3 R7, PT, PT, -R7, RZ, RZ ;  /* 0x000000ff07079210 */ /* 0x000fe20007ffe1ff */
[-C--:B------:R-:W-:Y:S01]  /*10e0*/  IMAD R4, R125, R185.reuse, RZ ;  /* 0x000000b97d047224 */ /* 0x080fe200078e02ff */
[----:B------:R-:W-:Y:S01]  /*10f0*/  @!P0 LOP3.LUT R7, RZ, R16, RZ, 0x33, !PT ;  /* 0x00000010ff078212 */ /* 0x000fe200078e33ff */
[----:B------:R-:W-:-:S04]  /*1100*/  IMAD.WIDE.U32 R12, R124, R185, R12 ;  /* 0x000000b97c0c7225 */ /* 0x000fc800078e000c */
[----:B------:R-:W-:Y:S01]  /*1110*/  IMAD.MOV.U32 R20, RZ, RZ, R22 ;  /* 0x000000ffff147224 */ /* 0x000fe200078e0016 */
[----:B------:R-:W-:Y:S01]  /*1120*/  IADD3 R15, PT, PT, R13, R4, RZ ;  /* 0x000000040d0f7210 */ /* 0x000fe20007ffe0ff */
[C---:B------:R-:W-:Y:S01]  /*1130*/  IMAD R9, R14.reuse, R0, R9 ;  /* 0x000000000e097224 */ /* 0x040fe200078e0209 */
[----:B------:R-:W-:Y:S01]  /*1140*/  SHF.R.S32.HI R0, RZ, 0x1f, R7 ;  /* 0x0000001fff007819 */ /* 0x000fe20000011407 */
[----:B------:R-:W-:Y:S01]  /*1150*/  IMAD.WIDE.U32 R20, R14, R5, R20 ;  /* 0x000000050e147225 */ /* 0x000fe200078e0014 */
[----:B------:R-:W-:Y:S02]  /*1160*/  MOV R14, R12 ;  /* 0x0000000c000e7202 */ /* 0x000fe40000000f00 */
[----:B------:R-:W-:Y:S01]  /*1170*/  MOV R5, R185 ;  /* 0x000000b900057202 */ /* 0x000fe20000000f00 */
[-C--:B------:R-:W-:Y:S02]  /*1180*/  IMAD R13, R19, R7.reuse, RZ ;  /* 0x00000007130d7224 */ /* 0x080fe400078e02ff */
[----:B------:R-:W-:-:S04]  /*1190*/  IMAD.WIDE.U32 R14, R18, R7, R14 ;  /* 0x00000007120e7225 */ /* 0x000fc800078e000e */
[----:B------:R-:W-:Y:S01]  /*11a0*/  IMAD R0, R18, R0, R13 ;  /* 0x0000000012007224 */ /* 0x000fe200078e020d */
[----:B------:R-:W-:Y:S01]  /*11b0*/  MOV R18, R20 ;  /* 0x0000001400127202 */ /* 0x000fe20000000f00 */
[----:B------:R-:W-:Y:S01]  /*11c0*/  IMAD.IADD R17, R21, 0x1, R9 ;  /* 0x0000000115117824 */ /* 0x000fe200078e0209 */
[----:B------:R-:W-:Y:S01]  /*11d0*/  MOV R10, R14 ;  /* 0x0000000e000a7202 */ /* 0x000fe20000000f00 */
[----:B------:R-:W-:Y:S01]  /*11e0*/  IMAD.IADD R7, R15, 0x1, R0 ;  /* 0x000000010f077824 */ /* 0x000fe200078e0200 */
[----:B------:R-:W-:Y:S02]  /*11f0*/  MOV R15, RZ ;  /* 0x000000ff000f7202 */ /* 0x000fe40000000f00 */
.L_x_11236:
[----:B------:R-:W-:Y:S05]  /*1200*/  BSYNC.RECONVERGENT B0 ;  /* 0x0000000000007941 */ /* 0x000fea0003800200 */
.L_x_11234:
[----:B------:R-:W2:Y:S04]  /*1210*/  LD.E.64 R30, desc[UR4][R2.64+0x18] ;  /* 0x00001804021e7980 */ /* 0x000ea8000c101b00 */
[----:B------:R-:W3:Y:S04]  /*1220*/  LD.E.64 R28, desc[UR4][R2.64+0x48] ;  /* 0x00004804021c7980 */ /* 0x000ee8000c101b00 */
[----:B------:R-:W4:Y:S04]  /*1230*/  LD.E.64 R22, desc[UR4][R2.64+0x30] ;  /* 0x0000300402167980 */ /* 0x000f28000c101b00 */
[----:B------:R-:W5:Y:S04]  /*1240*/  LD.E.64 R24, desc[UR4][R2.64+0x8] ;  /* 0x0000080402187980 */ /* 0x000f68000c101b00 */
[----:B------:R-:W5:Y:S04]  /*1250*/  LD.E.64 R12, desc[UR4][R2.64] ;  /* 0x00000004020c7980 */ /* 0x000f68000c101b00 */
[----:B------:R-:W5:Y:S01]  /*1260*/  LD.E.64 R8, desc[UR4][R2.64+0x10] ;  /* 0x0000100402087980 */ /* 0x000f62000c101b00 */
[----:B------:R-:W-:Y:S01]  /*1270*/  IABS R4, R16 ;  /* 0x0000001000047213 */ /* 0x000fe20000000000 */
[----:B------:R-:W-:Y:S01]  /*1280*/  IMAD.MOV.U32 R32, RZ, RZ, RZ ;  /* 0x000000ffff207224 */ /* 0x000fe200078e00ff */
[----:B------:R-:W-:Y:S01]  /*1290*/  IABS R21, R173 ;  /* 0x000000ad00157213 */ /* 0x000fe20000000000 */
[----:B------:R-:W-:Y:S01]  /*12a0*/  IMAD R15, R15, R130, RZ ;  /* 0x000000820f0f7224 */ /* 0x000fe200078e02ff */
[----:B------:R-:W1:Y:S01]  /*12b0*/  I2F.RP R20, R4 ;  /* 0x0000000400147306 */ /* 0x000e620000209400 */
[C---:B------:R-:W-:Y:S01]  /*12c0*/  IMAD.SHL.U32 R166, R124.reuse, 0x20, RZ ;  /* 0x000000207ca67824 */ /* 0x040fe200078e00ff */
[----:B------:R-:W-:Y:S01]  /*12d0*/  SHF.L.U64.HI R167, R124, 0x5, R125 ;  /* 0x000000057ca77819 */ /* 0x000fe2000001027d */
[----:B------:R-:W-:Y:S01]  /*12e0*/  IMAD R15, R5, R131, R15 ;  /* 0x00000083050f7224 */ /* 0x000fe200078e020f */
[C---:B------:R-:W-:Y:S01]  /*12f0*/  SHF.L.U64.HI R165, R130.reuse, 0x5, R131 ;  /* 0x0000000582a57819 */ /* 0x040fe20000010283 */
[----:B------:R-:W-:Y:S01]  /*1300*/  IMAD.SHL.U32 R164, R130, 0x20, RZ ;  /* 0x0000002082a47824 */ /* 0x000fe200078e00ff */
[----:B------:R-:W-:Y:S01]  /*1310*/  SHF.L.U64.HI R179, R124, 0x4, R125 ;  /* 0x000000047cb37819 */ /* 0x000fe2000001027d */
[----:B------:R-:W-:-:S02]  /*1320*/  IMAD.SHL.U32 R127, R6, 0x40, RZ ;  /* 0x00000040067f7824 */ /* 0x000fc400078e00ff */
[----:B------:R-:W-:Y:S02]  /*1330*/  IMAD.SHL.U32 R163, R6, 0x20, RZ ;  /* 0x0000002006a37824 */ /* 0x000fe400078e00ff */
[----:B------:R-:W-:Y:S01]  /*1340*/  IMAD.SHL.U32 R178, R124, 0x10, RZ ;  /* 0x000000107cb27824 */ /* 0x000fe200078e00ff */
[----:B-1----:R-:W1:Y:S02]  /*1350*/  MUFU.RCP R19, R20 ;  /* 0x0000001400137308 */ /* 0x002e640000001000 */
[----:B-1----:R-:W-:-:S06]  /*1360*/  VIADD R19, R19, 0xffffffe ;  /* 0x0ffffffe13137836 */ /* 0x002fcc0000000000 */
[----:B------:R-:W1:Y:S02]  /*1370*/  F2I.FTZ.U32.TRUNC.NTZ R33, R19 ;  /* 0x0000001300217305 */ /* 0x000e64000021f000 */
[----:B-1----:R-:W-:Y:S01]  /*1380*/  IMAD.MOV R0, RZ, RZ, -R33 ;  /* 0x000000ffff007224 */ /* 0x002fe200078e0a21 */
[----:B------:R-:W1:Y:S03]  /*1390*/  S2R R19, SR_CgaCtaId ;  /* 0x0000000000137919 */ /* 0x000e660000008800 */
[----:B------:R-:W-:Y:S01]  /*13a0*/  IMAD R14, R0, R4, RZ ;  /* 0x00000004000e7224 */ /* 0x000fe200078e02ff */
[----:B------:R-:W-:-:S03]  /*13b0*/  IABS R0, R16 ;  /* 0x0000001000007213 */ /* 0x000fc60000000000 */
[----:B------:R-:W-:-:S04]  /*13c0*/  IMAD.HI.U32 R14, R33, R14, R32 ;  /* 0x0000000e210e7227 */ /* 0x000fc800078e0020 */
[----:B------:R-:W-:Y:S02]  /*13d0*/  IMAD.MOV R0, RZ, RZ, -R0 ;  /* 0x000000ffff007224 */ /* 0x000fe400078e0a00 */
[----:B------:R-:W-:-:S04]  /*13e0*/  IMAD.HI.U32 R14, R14, R21, RZ ;  /* 0x000000150e0e7227 */ /* 0x000fc800078e00ff */
[----:B------:R-:W-:Y:S02]  /*13f0*/  IMAD R21, R14, R0, R21 ;  /* 0x000000000e157224 */ /* 0x000fe400078e0215 */
[----:B------:R-:W-:-:S03]  /*1400*/  IMAD.SHL.U32 R0, R6, 0x8, RZ ;  /* 0x0000000806007824 */ /* 0x000fc600078e00ff */
[----:B------:R-:W-:Y:S02]  /*1410*/  ISETP.GT.U32.AND P1, PT, R4, R21, PT ;  /* 0x000000150400720c */ /* 0x000fe40003f24070 */
[----:B------:R-:W-:-:S04]  /*1420*/  LOP3.LUT R20, R0, 0x38, RZ, 0xc0, !PT ;  /* 0x0000003800147812 */ /* 0x000fc800078ec0ff */
[----:B------:R-:W-:Y:S02]  /*1430*/  IADD3 R32, P0, PT, R20, R18, RZ ;  /* 0x0000001214207210 */ /* 0x000fe40007f1e0ff */
[----:B------:R-:W-:-:S03]  /*1440*/  LOP3.LUT R18, R173, R16, RZ, 0x3c, !PT ;  /* 0x00000010ad127212 */ /* 0x000fc600078e3cff */
[----:B------:R-:W-:Y:S01]  /*1450*/  IMAD.X R33, RZ, RZ, R17, P0 ;  /* 0x000000ffff217224 */ /* 0x000fe200000e0611 */
[----:B------:R-:W-:Y:S01]  /*1460*/  ISETP.GE.AND P0, PT, R18, RZ, PT ;  /* 0x000000ff1200720c */ /* 0x000fe20003f06270 */
[----:B------:R-:W-:Y:S01]  /*1470*/  @!P1 IMAD.IADD R21, R21, 0x1, -R4 ;  /* 0x0000000115159824 */ /* 0x000fe200078e0a04 */
[----:B------:R-:W-:Y:S01]  /*1480*/  SHF.R.U32.HI R18, RZ, 0x3, R6 ;  /* 0x00000003ff127819 */ /* 0x000fe20000011606 */
[----:B------:R-:W-:Y:S01]  /*1490*/  @!P1 VIADD R14, R14, 0x1 ;  /* 0x000000010e0e9836 */ /* 0x000fe20000000000 */
[----:B------:R-:W-:Y:S01]  /*14a0*/  ISETP.NE.AND P1, PT, R16, RZ, PT ;  /* 0x000000ff1000720c */ /* 0x000fe20003f25270 */
[----:B------:R-:W-:Y:S01]  /*14b0*/  IMAD.WIDE.U32 R32, R5, R130, R32 ;  /* 0x0000008205207225 */ /* 0x000fe200078e0020 */
[----:B------:R-:W-:Y:S02]  /*14c0*/  ISETP.GE.U32.AND P2, PT, R21, R4, PT ;  /* 0x000000041500720c */ /* 0x000fe40003f46070 */
[----:B------:R-:W-:Y:S01]  /*14d0*/  MOV R4, 0x400 ;  /* 0x0000040000047802 */ /* 0x000fe20000000f00 */
[----:B------:R-:W-:Y:S01]  /*14e0*/  IMAD.IADD R33, R33, 0x1, R15 ;  /* 0x0000000121217824 */ /* 0x000fe200078e020f */
[----:B------:R-:W-:Y:S01]  /*14f0*/  MOV R21, RZ ;  /* 0x000000ff00157202 */ /* 0x000fe20000000f00 */
[----:B------:R-:W-:Y:S01]  /*1500*/  IMAD R169, R125, R18, RZ ;  /* 0x000000127da97224 */ /* 0x000fe200078e02ff */
[----:B-1----:R-:W-:Y:S01]  /*1510*/  LEA R4, R19, R4, 0x18 ;  /* 0x0000000413047211 */ /* 0x002fe200078ec0ff */
[----:B------:R-:W-:-:S02]  /*1520*/  IMAD.MOV.U32 R19, RZ, RZ, RZ ;  /* 0x000000ffff137224 */ /* 0x000fc400078e00ff */
[----:B------:R-:W-:-:S04]  /*1530*/  IMAD R171, R131, R18, RZ ;  /* 0x0000001283ab7224 */ /* 0x000fc800078e02ff */
[----:B------:R-:W-:Y:S01]  /*1540*/  @P2 VIADD R14, R14, 0x1 ;  /* 0x000000010e0e2836 */ /* 0x000fe20000000000 */
[----:B------:R-:W-:Y:S01]  /*1550*/  IADD3 R34, P2, PT, R20, R10, RZ ;  /* 0x0000000a14227210 */ /* 0x000fe20007f5e0ff */
[----:B------:R-:W-:-:S04]  /*1560*/  IMAD.WIDE.U32 R10, R11, 0x40, R18 ;  /* 0x000000400b0a7825 */ /* 0x000fc800078e0012 */
[----:B------:R-:W-:Y:S02]  /*1570*/  IMAD.X R35, RZ, RZ, R7, P2 ;  /* 0x000000ffff237224 */ /* 0x000fe400010e0607 */
[----:B------:R-:W-:Y:S01]  /*1580*/  @!P0 IMAD.MOV R14, RZ, RZ, -R14 ;  /* 0x000000ffff0e8224 */ /* 0x000fe200078e0a0e */
[----:B------:R-:W-:Y:S01]  /*1590*/  @!P1 LOP3.LUT R14, RZ, R16, RZ, 0x33, !PT ;  /* 0x00000010ff0e9212 */ /* 0x000fe200078e33ff */
[----:B------:R-:W-:-:S04]  /*15a0*/  IMAD.WIDE.U32 R34, R18, R124, R34 ;  /* 0x0000007c12227225 */ /* 0x000fc800078e0022 */
[----:B------:R-:W-:-:S04]  /*15b0*/  IMAD.WIDE.U32 R16, R14, R26, R32 ;  /* 0x0000001a0e107225 */ /* 0x000fc800078e0020 */
[----:B------:R-:W-:Y:S02]  /*15c0*/  IMAD.IADD R169, R35, 0x1, R169 ;  /* 0x0000000123a97824 */ /* 0x000fe400078e02a9 */
[----:B--2---:R-:W-:Y:S02]  /*15d0*/  IMAD R5, R31, R174, RZ ;  /* 0x000000ae1f057224 */ /* 0x004fe400078e02ff */
[----:B------:R-:W-:-:S04]  /*15e0*/  IMAD.WIDE.U32 R30, R174, R30, R20 ;  /* 0x0000001eae1e7225 */ /* 0x000fc800078e0014 */
[----:B------:R-:W-:Y:S02]  /*15f0*/  IMAD.IADD R31, R31, 0x1, R5 ;  /* 0x000000011f1f7824 */ /* 0x000fe400078e0205 */
[----:B---3--:R-:W-:Y:S01]  /*1600*/  IMAD R5, R29, R173, RZ ;  /* 0x000000ad1d057224 */ /* 0x008fe200078e02ff */
[C---:B----4-:R-:W-:Y:S01]  /*1610*/  SHF.L.U64.HI R37, R22.reuse, 0x5, R23 ;  /* 0x0000000516257819 */ /* 0x050fe20000010217 */
[----:B------:R-:W-:Y:S01]  /*1620*/  IMAD.WIDE.U32 R20, R173, R28, R30 ;  /* 0x0000001cad147225 */ /* 0x000fe200078e001e */
[----:B------:R-:W-:Y:S02]  /*1630*/  SHF.L.U64.HI R29, R22, 0x4, R23 ;  /* 0x00000004161d7819 */ /* 0x000fe40000010217 */
[----:B-----5:R-:W-:Y:S01]  /*1640*/  LEA R168, P0, R34, R24, 0x1 ;  /* 0x0000001822a87211 */ /* 0x020fe200078008ff */
[C---:B------:R-:W-:Y:S01]  /*1650*/  IMAD.SHL.U32 R36, R22.reuse, 0x20, RZ ;  /* 0x0000002016247824 */ /* 0x040fe200078e00ff */
[----:B------:R-:W-:Y:S01]  /*1660*/  IADD3 R35, PT, PT, R21, R5, RZ ;  /* 0x0000000515237210 */ /* 0x000fe20007ffe0ff */
[----:B------:R-:W-:Y:S01]  /*1670*/  IMAD R7, R11, R22, RZ ;  /* 0x000000160b077224 */ /* 0x000fe200078e02ff */
[----:B------:R-:W-:Y:S01]  /*1680*/  SHF.R.S32.HI R11, RZ, 0x1f, R14 ;  /* 0x0000001fff0b7819 */ /* 0x000fe2000001140e */
[----:B------:R-:W-:Y:S01]  /*1690*/  IMAD.SHL.U32 R28, R22, 0x10, RZ ;  /* 0x00000010161c7824 */ /* 0x000fe200078e00ff */
[----:B------:R-:W-:Y:S01]  /*16a0*/  LEA.HI.X R169, R34, R25, R169, 0x1, P0 ;  /* 0x0000001922a97211 */ /* 0x000fe200000f0ca9 */
[----:B------:R-:W-:-:S02]  /*16b0*/  IMAD R14, R27, R14, RZ ;  /* 0x0000000e1b0e7224 */ /* 0x000fc400078e02ff */
[----:B------:R-:W-:-:S04]  /*16c0*/  IMAD.WIDE.U32 R32, R22, R10, R36 ;  /* 0x0000000a16207225 */ /* 0x000fc800078e0024 */
[-C--:B------:R-:W-:Y:S01]  /*16d0*/  IMAD R7, R23, R10.reuse, R7 ;  /* 0x0000000a17077224 */ /* 0x080fe200078e0207 */
[----:B------:R-:W-:Y:S01]  /*16e0*/  LOP3.LUT R23, R0, 0x1c0, RZ, 0xc0, !PT ;  /* 0x000001c000177812 */ /* 0x000fe200078ec0ff */
[----:B------:R-:W-:Y:S01]  /*16f0*/  IMAD.WIDE.U32 R30, R22, R10, R28 ;  /* 0x0000000a161e7225 */ /* 0x000fe200078e001c */
[C---:B------:R-:W-:Y:S02]  /*1700*/  IADD3 R21, P2, PT, R20.reuse, R32, RZ ;  /* 0x0000002014157210 */ /* 0x040fe40007f5e0ff */
[----:B------:R-:W-:Y:S01]  /*1710*/  LOP3.LUT R23, R23, 0x38, R6, 0xf8, !PT ;  /* 0x0000003817177812 */ /* 0x000fe200078ef806 */
[----:B------:R-:W-:Y:S01]  /*1720*/  IMAD R26, R11, R26, R14 ;  /* 0x0000001a0b1a7224 */ /* 0x000fe200078e020e */
[C---:B------:R-:W-:Y:S01]  /*1730*/  IADD3 R11, P1, P0, R20.reuse, R32, R28 ;  /* 0x00000020140b7210 */ /* 0x040fe2000783e01c */
[----:B------:R-:W-:Y:S01]  /*1740*/  IMAD.IADD R14, R7, 0x1, R33 ;  /* 0x00000001070e7824 */ /* 0x000fe200078e0221 */
[----:B------:R-:W-:Y:S01]  /*1750*/  IADD3 R19, P3, PT, R20, R30, RZ ;  /* 0x0000001e14137210 */ /* 0x000fe20007f7e0ff */
[----:B------:R-:W-:Y:S01]  /*1760*/  IMAD.MOV.U32 R34, RZ, RZ, R20 ;  /* 0x000000ffff227224 */ /* 0x000fe200078e0014 */
[----:B------:R-:W-:Y:S01]  /*1770*/  LOP3.LUT R23, R23, 0x38, R0, 0x78, !PT ;  /* 0x0000003817177812 */ /* 0x000fe200078e7800 */
[----:B------:R-:W-:Y:S01]  /*1780*/  IMAD.IADD R27, R17, 0x1, R26 ;  /* 0x00000001111b7824 */ /* 0x000fe200078e021a */
[C---:B------:R-:W-:Y:S01]  /*1790*/  IADD3.X R5, PT, PT, R35.reuse, R14, R29, P1, P0 ;  /* 0x0000000e23057210 */ /* 0x040fe20000fe041d */
[----:B------:R-:W-:Y:S01]  /*17a0*/  IMAD.X R14, R14, 0x1, R35, P2 ;  /* 0x000000010e0e7824 */ /* 0x000fe200010e0623 */
[----:B------:R-:W-:Y:S01]  /*17b0*/  IADD3.X R15, PT, PT, R35, R7, R31, P3, !PT ;  /* 0x00000007230f7210 */ /* 0x000fe20001ffe41f */
[----:B------:R-:W-:Y:S01]  /*17c0*/  IMAD.WIDE.U32 R34, R22, R10, R34 ;  /* 0x0000000a16227225 */ /* 0x000fe200078e0022 */
[----:B------:R-:W-:-:S02]  /*17d0*/  LEA R24, P1, R19, R12, 0x1 ;  /* 0x0000000c13187211 */ /* 0x000fc400078208ff */
[-C--:B------:R-:W-:Y:S01]  /*17e0*/  LEA R20, P0, R21, R12.reuse, 0x1 ;  /* 0x0000000c15147211 */ /* 0x080fe200078008ff */
[----:B------:R-:W-:Y:S01]  /*17f0*/  IMAD.IADD R7, R35, 0x1, R7 ;  /* 0x0000000123077824 */ /* 0x000fe200078e0207 */
[-C--:B------:R-:W-:Y:S01]  /*1800*/  LEA.HI.X R25, R19, R13.reuse, R15, 0x1, P1 ;  /* 0x0000000d13197211 */ /* 0x080fe200008f0c0f */
[----:B------:R-:W-:Y:S01]  /*1810*/  IMAD.MOV.U32 R26, RZ, RZ, R16 ;  /* 0x000000ffff1a7224 */ /* 0x000fe200078e0010 */
[-C--:B------:R-:W-:Y:S02]  /*1820*/  LEA.HI.X R21, R21, R13.reuse, R14, 0x1, P0 ;  /* 0x0000000d15157211 */ /* 0x080fe400000f0c0e */
[----:B------:R-:W-:Y:S02]  /*1830*/  LOP3.LUT R23, R23, 0x1e00, R0, 0xf8, !PT ;  /* 0x00001e0017177812 */ /* 0x000fe400078ef800 */
[----:B------:R-:W-:Y:S02]  /*1840*/  LEA R14, P1, R34, R12, 0x1 ;  /* 0x0000000c220e7211 */ /* 0x000fe400078208ff */
[----:B------:R-:W-:Y:S01]  /*1850*/  IADD3 R22, P0, PT, R166, R168, RZ ;  /* 0x000000a8a6167210 */ /* 0x000fe20007f1e0ff */
[----:B------:R-:W-:Y:S01]  /*1860*/  IMAD R175, R23, 0x2, R4 ;  /* 0x0000000217af7824 */ /* 0x000fe200078e0204 */
[----:B------:R-:W-:-:S02]  /*1870*/  LEA.HI.X R15, R34, R13, R7, 0x1, P1 ;  /* 0x0000000d220f7211 */ /* 0x000fc400008f0c07 */
[----:B------:R-:W-:Y:S01]  /*1880*/  LEA R10, P1, R11, R12, 0x1 ;  /* 0x0000000c0b0a7211 */ /* 0x000fe200078208ff */
[----:B------:R-:W-:Y:S01]  /*1890*/  IMAD.X R23, R167, 0x1, R169, P0 ;  /* 0x00000001a7177824 */ /* 0x000fe200000e06a9 */
[-C--:B------:R-:W-:Y:S01]  /*18a0*/  IADD3 R12, P0, PT, R22, R166.reuse, RZ ;  /* 0x000000a6160c7210 */ /* 0x080fe20007f1e0ff */
[----:B------:R-:W-:Y:S01]  /*18b0*/  @!PT LDS RZ, [RZ] ;  /* 0x00000000fffff984 */ /* 0x000fe20000000800 */
[----:B------:R-:W-:Y:S01]  /*18c0*/  @!PT LDS RZ, [RZ] ;  /* 0x00000000fffff984 */ /* 0x000fe20000000800 */
[----:B------:R-:W-:Y:S01]  /*18d0*/  @!PT LDS RZ, [RZ] ;  /* 0x00000000fffff984 */ /* 0x000fe20000000800 */
[----:B------:R1:W-:Y:S01]  /*18e0*/  LDGSTS.E.BYPASS.LTC128B.128 [R175], desc[UR4][R14.64] ;  /* 0x000000000eaf7fae */ /* 0x0003e2000b981a04 */
[----:B------:R-:W-:Y:S02]  /*18f0*/  LEA.HI.X R11, R11, R13, R5, 0x1, P1 ;  /* 0x0000000d0b0b7211 */ /* 0x000fe400008f0c05 */
[----:B------:R-:W-:Y:S01]  /*1900*/  LOP3.LUT R5, R127, 0x1c0, RZ, 0xc0, !PT ;  /* 0x000001c07f057812 */ /* 0x000fe200078ec0ff */
[----:B------:R-:W-:Y:S01]  /*1910*/  IMAD.X R13, R23, 0x1, R167, P0 ;  /* 0x00000001170d7824 */ /* 0x000fe200000e06a7 */
[-C--:B------:R-:W-:Y:S01]  /*1920*/  IADD3 R28, P0, PT, R12, R166.reuse, RZ ;  /* 0x000000a60c1c7210 */ /* 0x080fe20007f1e0ff */
[----:B------:R2:W-:Y:S03]  /*1930*/  LDGSTS.E.BYPASS.LTC128B.128 [R175+0x800], desc[UR4][R24.64] ;  /* 0x0080000018af7fae */ /* 0x0005e6000b981a04 */
[----:B------:R-:W-:Y:S01]  /*1940*/  IADD3.X R29, PT, PT, R13, R167, RZ, P0, !PT ;  /* 0x000000a70d1d7210 */ /* 0x000fe200007fe4ff */
[----:B------:R-:W-:Y:S01]  /*1950*/  LDGSTS.E.BYPASS.LTC128B.128 [R175+0x1000], desc[UR4][R20.64] ;  /* 0x0100000014af7fae */ /* 0x000fe2000b981a04 */
[----:B------:R-:W-:-:S03]  /*1960*/  IADD3 R30, P0, PT, R28, R166, RZ ;  /* 0x000000a61c1e7210 */ /* 0x000fc60007f1e0ff */
[----:B------:R3:W-:Y:S02]  /*1970*/  LDGSTS.E.BYPASS.LTC128B.128 [R175+0x1800], desc[UR4][R10.64] ;  /* 0x018000000aaf7fae */ /* 0x0007e4000b981a04 */
[----:B------:R-:W-:Y:S02]  /*1980*/  IMAD.X R31, R29, 0x1, R167, P0 ;  /* 0x000000011d1f7824 */ /* 0x000fe400000e06a7 */
[----:B------:R-:W-:Y:S04]  /*1990*/  LDGSTS.E.BYPASS.LTC128B.128 [R175+0x2000], desc[UR4][R168.64] ;  /* 0x02000000a8af7fae */ /* 0x000fe8000b981a04 */
[----:B------:R-:W-:Y:S04]  /*19a0*/  LDGSTS.E.BYPASS.LTC128B.128 [R175+0x2800], desc[UR4][R22.64] ;  /* 0x0280000016af7fae */ /* 0x000fe8000b981a04 */
[----:B------:R4:W-:Y:S01]  /*19b0*/  LDGSTS.E.BYPASS.LTC128B.128 [R175+0x3000], desc[UR4][R12.64] ;  /* 0x030000000caf7fae */ /* 0x0009e2000b981a04 */
[----:B-1----:R-:W-:-:S03]  /*19c0*/  IADD3 R14, P0, PT, R30, R166, RZ ;  /* 0x000000a61e0e7210 */ /* 0x002fc60007f1e0ff */
[----:B------:R-:W-:Y:S02]  /*19d0*/  LDGSTS.E.BYPASS.LTC128B.128 [R175+0x3800], desc[UR4][R28.64] ;  /* 0x038000001caf7fae */ /* 0x000fe4000b981a04 */
[--C-:B------:R-:W-:Y:S01]  /*19e0*/  IMAD.X R15, R31, 0x1, R167.reuse, P0 ;  /* 0x000000011f0f7824 */ /* 0x100fe200000e06a7 */
[-C--:B--2---:R-:W-:Y:S01]  /*19f0*/  IADD3 R24, P0, PT, R14, R166.reuse, RZ ;  /* 0x000000a60e187210 */ /* 0x084fe20007f1e0ff */
[----:B------:R-:W-:Y:S04]  /*1a00*/  LDGSTS.E.BYPASS.LTC128B.128 [R175+0x4000], desc[UR4][R30.64] ;  /* 0x040000001eaf7fae */ /* 0x000fe8000b981a04 */
[----:B------:R-:W-:Y:S01]  /*1a10*/  IMAD.X R25, R15, 0x1, R167, P0 ;  /* 0x000000010f197824 */ /* 0x000fe200000e06a7 */
[----:B------:R-:W-:Y:S01]  /*1a20*/  IADD3 R16, P0, PT, R24, R166, RZ ;  /* 0x000000a618107210 */ /* 0x000fe20007f1e0ff */
[----:B------:R-:W-:Y:S01]  /*1a30*/  LDGSTS.E.BYPASS.LTC128B.128 [R175+0x4800], desc[UR4][R14.64] ;  /* 0x048000000eaf7fae */ /* 0x000fe2000b981a04 */
[----:B---3--:R-:W-:-:S03]  /*1a40*/  IMAD.WIDE.U32 R10, R18, R130, R26 ;  /* 0x00000082120a7225 */ /* 0x008fc600078e001a */
[----:B------:R-:W-:Y:S01]  /*1a50*/  LDGSTS.E.BYPASS.LTC128B.128 [R175+0x5000], desc[UR4][R24.64] ;  /* 0x0500000018af7fae */ /* 0x000fe2000b981a04 */
[----:B------:R-:W-:Y:S01]  /*1a60*/  IMAD.X R17, R25, 0x1, R167, P0 ;  /* 0x0000000119117824 */ /* 0x000fe200000e06a7 */
[----:B------:R-:W-:Y:S02]  /*1a70*/  IADD3 R171, PT, PT, R11, R171, RZ ;  /* 0x000000ab0bab7210 */ /* 0x000fe40007ffe0ff */
[C---:B------:R-:W-:Y:S02]  /*1a80*/  LEA R170, P0, R10.reuse, R8, 0x1 ;  /* 0x000000080aaa7211 */ /* 0x040fe400078008ff */
[----:B------:R1:W-:Y:S01]  /*1a90*/  LDGSTS.E.BYPASS.LTC128B.128 [R175+0x5800], desc[UR4][R16.64] ;  /* 0x0580000010af7fae */ /* 0x0003e2000b981a04 */
[----:B------:R-:W-:Y:S02]  /*1aa0*/  SHF.R.U32.HI R8, RZ, 0x1, R6 ;  /* 0x00000001ff087819 */ /* 0x000fe40000011606 */
[----:B------:R-:W-:Y:S01]  /*1ab0*/  LEA.HI.X R171, R10, R9, R171, 0x1, P0 ;  /* 0x000000090aab7211 */ /* 0x000fe200000f0cab */
[----:B------:R-:W0:Y:S01]  /*1ac0*/  LDGDEPBAR ;  /* 0x00000000000079af */ /* 0x000e220000000000 */
[----:B----4-:R-:W-:-:S02]  /*1ad0*/  IADD3 R12, P0, PT, R164, R170, RZ ;  /* 0x000000aaa40c7210 */ /* 0x010fc40007f1e0ff */
[----:B------:R-:W-:Y:S02]  /*1ae0*/  LOP3.LUT R10, R127, 0x200, RZ, 0xc0, !PT ;  /* 0x000002007f0a7812 */ /* 0x000fe400078ec0ff */
[----:B------:R-:W-:Y:S01]  /*1af0*/  LOP3.LUT R9, R5, 0x8, R6, 0xf8, !PT ;  /* 0x0000000805097812 */ /* 0x000fe200078ef806 */
[----:B------:R-:W-:Y:S01]  /*1b00*/  IMAD.X R13, R165, 0x1, R171, P0 ;  /* 0x00000001a50d7824 */ /* 0x000fe200000e06ab */
[-C--:B------:R-:W-:Y:S02]  /*1b10*/  IADD3 R20, P0, PT, R12, R164.reuse, RZ ;  /* 0x000000a40c147210 */ /* 0x080fe40007f1e0ff */
[----:B------:R-:W-:Y:S02]  /*1b20*/  LOP3.LUT R7, R5, 0x8, R8, 0xf8, !PT ;  /* 0x0000000805077812 */ /* 0x000fe400078ef808 */
[----:B------:R-:W-:Y:S01]  /*1b30*/  LOP3.LUT R163, R10, 0x7c00, R163, 0xf8, !PT ;  /* 0x00007c000aa37812 */ /* 0x000fe200078ef8a3 */
[----:B------:R-:W-:Y:S01]  /*1b40*/  IMAD.X R21, R13, 0x1, R165, P0 ;  /* 0x000000010d157824 */ /* 0x000fe200000e06a5 */
[----:B------:R-:W-:-:S02]  /*1b50*/  IADD3 R18, P0, PT, R20, R164, RZ ;  /* 0x000000a414127210 */ /* 0x000fc40007f1e0ff */
[----:B------:R-:W-:Y:S02]  /*1b60*/  LOP3.LUT R5, R127, 0x400, RZ, 0xc0, !PT ;  /* 0x000004007f057812 */ /* 0x000fe400078ec0ff */
[--C-:B------:R-:W-:Y:S01]  /*1b70*/  LOP3.LUT R8, R9, 0x38, R0.reuse, 0x78, !PT ;  /* 0x0000003809087812 */ /* 0x100fe200078e7800 */
[----:B------:R-:W-:Y:S01]  /*1b80*/  IMAD.X R19, R21, 0x1, R165, P0 ;  /* 0x0000000115137824 */ /* 0x000fe200000e06a5 */
[----:B------:R-:W-:Y:S02]  /*1b90*/  LOP3.LUT R0, R7, 0x38, R0, 0x78, !PT ;  /* 0x0000003807007812 */ /* 0x000fe400078e7800 */
[----:B------:R-:W-:Y:S01]  /*1ba0*/  MOV R7, 0x40 ;  /* 0x0000004000077802 */ /* 0x000fe20000000f00 */
[----:B------:R-:W-:Y:S01]  /*1bb0*/  IMAD R5, R8, 0x2, R5 ;  /* 0x0000000208057824 */ /* 0x000fe200078e0205 */
[----:B-1----:R-:W-:Y:S01]  /*1bc0*/  IADD3 R16, P0, PT, R18, R164, RZ ;  /* 0x000000a412107210 */ /* 0x002fe20007f1e0ff */
[----:B------:R-:W-:-:S12]  /*1bd0*/  DEPBAR.LE SB0, 0x0 ;  /* 0x000080000000791a */ /* 0x000fd80000000000 */
[----:B------:R-:W-:Y:S05]  /*1be0*/  WARPSYNC.ALL ;  /* 0x0000000000007948 */ /* 0x000fea0003800000 */
[----:B------:R-:W-:Y:S01]  /*1bf0*/  BAR.SYNC.DEFER_BLOCKING 0x0 ;  /* 0x0000000000007b1d */ /* 0x000fe20000010000 */
[----:B------:R-:W-:Y:S01]  /*1c00*/  IMAD.X R17, R19, 0x1, R165, P0 ;  /* 0x0000000113117824 */ /* 0x000fe200000e06a5 */
[----:B------:R-:W-:Y:S01]  /*1c10*/  IADD3 R14, P0, PT, R16, R164, RZ ;  /* 0x000000a4100e7210 */ /* 0x000fe20007f1e0ff */
[----:B------:R-:W-:Y:S01]  /*1c20*/  IMAD.IADD R162, R4, 0x1, R5 ;  /* 0x0000000104a27824 */ /* 0x000fe200078e0205 */
[----:B------:R-:W-:Y:S01]  /*1c30*/  LOP3.LUT R163, R163, R0, RZ, 0xfc, !PT ;  /* 0x00000000a3a37212 */ /* 0x000fe200078efcff */
[----:B------:R-:W-:Y:S01]  /*1c40*/  IMAD.MOV.U32 R5, RZ, RZ, 0x20 ;  /* 0x00000020ff057424 */ /* 0x000fe200078e00ff */
[----:B------:R-:W-:Y:S01]  /*1c50*/  IADD3.X R15, PT, PT, R17, R165, RZ, P0, !PT ;  /* 0x000000a5110f7210 */ /* 0x000fe200007fe4ff */
[----:B------:R-:W-:Y:S01]  /*1c60*/  BSSY.RECONVERGENT B1, `(.L_x_11237) ;  /* 0x00000ec000017945 */ /* 0x000fe20003800200 */
[----:B------:R-:W-:Y:S01]  /*1c70*/  IADD3 R10, P0, PT, R14, R164, RZ ;  /* 0x000000a40e0a7210 */ /* 0x000fe20007f1e0ff */
[----:B------:R-:W-:-:S04]  /*1c80*/  IMAD R163, R163, 0x2, R4 ;  /* 0x00000002a3a37824 */ /* 0x000fc800078e0204 */
[----:B------:R-:W-:Y:S01]  /*1c90*/  IMAD.X R11, R15, 0x1, R165, P0 ;  /* 0x000000010f0b7824 */ /* 0x000fe200000e06a5 */
[----:B------:R-:W-:-:S04]  /*1ca0*/  IADD3 R8, P0, PT, R10, R164, RZ ;  /* 0x000000a40a087210 */ /* 0x000fc80007f1e0ff */
[----:B------:R-:W-:Y:S01]  /*1cb0*/  R2P PR, R6, 0x6 ;  /* 0x0000000606007804 */ /* 0x000fe20000000000 */
[----:B------:R-:W-:Y:S01]  /*1cc0*/  IMAD.X R9, R11, 0x1, R165, P0 ;  /* 0x000000010b097824 */ /* 0x000fe200000e06a5 */
[----:B------:R-:W-:-:S03]  /*1cd0*/  ISETP.NE.AND P0, PT, R126, 0x1, PT ;  /* 0x000000017e00780c */ /* 0x000fc60003f05270 */
[----:B------:R-:W-:Y:S01]  /*1ce0*/  SEL R5, R5, 0xffffffe0, !P1 ;  /* 0xffffffe005057807 */ /* 0x000fe20004800000 */
[----:B------:R-:W-:Y:S01]  /*1cf0*/  @!PT LDS RZ, [RZ] ;  /* 0x00000000fffff984 */ /* 0x000fe20000000800 */
[----:B------:R-:W-:Y:S01]  /*1d00*/  @!PT LDS RZ, [RZ] ;  /* 0x00000000fffff984 */ /* 0x000fe20000000800 */
[----:B------:R-:W-:Y:S01]  /*1d10*/  @!PT LDS RZ, [RZ] ;  /* 0x00000000fffff984 */ /* 0x000fe20000000800 */
[----:B------:R-:W-:Y:S01]  /*1d20*/  LDGSTS.E.BYPASS.LTC128B.128 [R175+0x6000], desc[UR4][R170.64] ;  /* 0x06000000aaaf7fae */ /* 0x000fe2000b981a04 */
[----:B------:R-:W-:-:S03]  /*1d30*/  SEL R7, R7, 0xffffffc0, !P2 ;  /* 0xffffffc007077807 */ /* 0x000fc60005000000 */
[----:B------:R-:W-:Y:S01]  /*1d40*/  LDGSTS.E.BYPASS.LTC128B.128 [R175+0x6800], desc[UR4][R12.64] ;  /* 0x068000000caf7fae */ /* 0x000fe2000b981a04 */
[C-C-:B------:R-:W-:Y:S02]  /*1d50*/  IMAD.IADD R161, R5.reuse, 0x1, R163.reuse ;  /* 0x0000000105a17824 */ /* 0x140fe400078e02a3 */
[--C-:B------:R-:W-:Y:S01]  /*1d60*/  IMAD.IADD R157, R5, 0x1, R162.reuse ;  /* 0x00000001059d7824 */ /* 0x100fe200078e02a2 */
[----:B------:R-:W-:Y:S01]  /*1d70*/  LDGSTS.E.BYPASS.LTC128B.128 [R175+0x7000], desc[UR4][R20.64] ;  /* 0x0700000014af7fae */ /* 0x000fe2000b981a04 */
[C---:B------:R-:W-:Y:S02]  /*1d80*/  IMAD.IADD R160, R7.reuse, 0x1, R163 ;  /* 0x0000000107a07824 */ /* 0x040fe400078e02a3 */
[----:B------:R-:W-:Y:S01]  /*1d90*/  IMAD.IADD R156, R7, 0x1, R162 ;  /* 0x00000001079c7824 */ /* 0x000fe200078e02a2 */
[----:B------:R-:W-:Y:S01]  /*1da0*/  LDGSTS.E.BYPASS.LTC128B.128 [R175+0x7800], desc[UR4][R18.64] ;  /* 0x0780000012af7fae */ /* 0x000fe2000b981a04 */
[C---:B------:R-:W-:Y:S02]  /*1db0*/  IMAD.IADD R159, R5.reuse, 0x1, R160 ;  /* 0x00000001059f7824 */ /* 0x040fe400078e02a0 */
[----:B------:R-:W-:Y:S01]  /*1dc0*/  IMAD.IADD R155, R5, 0x1, R156 ;  /* 0x00000001059b7824 */ /* 0x000fe200078e029c */
[----:B------:R-:W-:Y:S04]  /*1dd0*/  LDGSTS.E.BYPASS.LTC128B.128 [R175+0x8000], desc[UR4][R16.64] ;  /* 0x0800000010af7fae */ /* 0x000fe8000b981a04 */
[----:B------:R-:W-:Y:S04]  /*1de0*/  LDGSTS.E.BYPASS.LTC128B.128 [R175+0x8800], desc[UR4][R14.64] ;  /* 0x088000000eaf7fae */ /* 0x000fe8000b981a04 */
[----:B------:R-:W-:Y:S04]  /*1df0*/  LDGSTS.E.BYPASS.LTC128B.128 [R175+0x9000], desc[UR4][R10.64] ;  /* 0x090000000aaf7fae */ /* 0x000fe8000b981a04 */
[----:B------:R1:W-:Y:S04]  /*1e00*/  LDGSTS.E.BYPASS.LTC128B.128 [R175+0x9800], desc[UR4][R8.64] ;  /* 0x0980000008af7fae */ /* 0x0003e8000b981a04 */
[----:B------:R-:W-:Y:S04]  /*1e10*/  LDSM.16.M88.4 R92, [R163] ;  /* 0x00000000a35c783b */ /* 0x000fe80000000200 */
[----:B------:R-:W2:Y:S04]  /*1e20*/  LDSM.16.M88.4 R48, [R162+0x2000] ;  /* 0x00200000a230783b */ /* 0x000ea80000000200 */
[----:B------:R-:W3:Y:S04]  /*1e30*/  LDSM.16.M88.4 R40, [R162+0x2800] ;  /* 0x00280000a228783b */ /* 0x000ee80000000200 */
[----:B------:R-:W-:Y:S04]  /*1e40*/  LDSM.16.M88.4 R76, [R161] ;  /* 0x00000000a14c783b */ /* 0x000fe80000000200 */
[----:B------:R-:W4:Y:S04]  /*1e50*/  LDSM.16.M88.4 R60, [R157+0x2000] ;  /* 0x002000009d3c783b */ /* 0x000f280000000200 */
[----:B------:R-:W5:Y:S04]  /*1e60*/  LDSM.16.M88.4 R56, [R157+0x2800] ;  /* 0x002800009d38783b */ /* 0x000f680000000200 */
[----:B------:R-:W5:Y:S04]  /*1e70*/  LDSM.16.M88.4 R32, [R162+0x3000] ;  /* 0x00300000a220783b */ /* 0x000f680000000200 */
[----:B------:R-:W5:Y:S04]  /*1e80*/  LDSM.16.M88.4 R24, [R162+0x3800] ;  /* 0x00380000a218783b */ /* 0x000f680000000200 */
[----:B-1----:R-:W1:Y:S04]  /*1e90*/  LDSM.16.M88.4 R8, [R162+0x4800] ;  /* 0x00480000a208783b */ /* 0x002e680000000200 */
[----:B------:R-:W1:Y:S04]  /*1ea0*/  LDSM.16.M88.4 R16, [R162+0x4000] ;  /* 0x00400000a210783b */ /* 0x000e680000000200 */
[----:B------:R-:W1:Y:S01]  /*1eb0*/  LDSM.16.M88.4 R100, [R162+0x5000] ;  /* 0x00500000a264783b */ /* 0x000e620000000200 */
[C---:B--2---:R-:W-:Y:S03]  /*1ec0*/  HMMA.16816.F32 R52, R92.reuse, R48, RZ ;  /* 0x000000305c34723c */ /* 0x044fe600000018ff */
[----:B------:R-:W2:Y:S04]  /*1ed0*/  LDSM.16.M88.4 R68, [R162+0x5800] ;  /* 0x00580000a244783b */ /* 0x000ea80000000200 */
[----:B------:R-:W2:Y:S01]  /*1ee0*/  LDSM.16.M88.4 R64, [R157+0x3000] ;  /* 0x003000009d40783b */ /* 0x000ea20000000200 */
[C---:B------:R-:W-:Y:S03]  /*1ef0*/  HMMA.16816.F32 R48, R92.reuse, R50, RZ ;  /* 0x000000325c30723c */ /* 0x040fe600000018ff */
[----:B------:R-:W-:Y:S04]  /*1f00*/  LDSM.16.M88.4 R88, [R157+0x4000] ;  /* 0x004000009d58783b */ /* 0x000fe80000000200 */
[----:B------:R-:W-:Y:S01]  /*1f10*/  LDSM.16.M88.4 R116, [R160] ;  /* 0x00000000a074783b */ /* 0x000fe20000000200 */
[C---:B---3--:R-:W-:Y:S03]  /*1f20*/  HMMA.16816.F32 R44, R92.reuse, R40, RZ ;  /* 0x000000285c2c723c */ /* 0x048fe600000018ff */
[----:B------:R-:W-:Y:S04]  /*1f30*/  LDSM.16.M88.4 R84, [R157+0x5000] ;  /* 0x005000009d54783b */ /* 0x000fe80000000200 */
[----:B------:R-:W-:Y:S01]  /*1f40*/  LDSM.16.M88.4 R80, [R157+0x5800] ;  /* 0x005800009d50783b */ /* 0x000fe20000000200 */
[----:B------:R-:W-:Y:S03]  /*1f50*/  HMMA.16816.F32 R40, R92, R42, RZ ;  /* 0x0000002a5c28723c */ /* 0x000fe600000018ff */
[----:B------:R-:W-:Y:S04]  /*1f60*/  LDSM.16.M88.4 R72, [R156+0x2000] ;  /* 0x002000009c48783b */ /* 0x000fe80000000200 */
[----:B------:R-:W-:Y:S01]  /*1f70*/  LDSM.16.M88.4 R120, [R156+0x4800] ;  /* 0x004800009c78783b */ /* 0x000fe20000000200 */
[C---:B----4-:R-:W-:Y:S03]  /*1f80*/  HMMA.16816.F32 R52, R76.reuse, R60, R52 ;  /* 0x0000003c4c34723c */ /* 0x050fe60000001834 */
[----:B------:R-:W-:Y:S04]  /*1f90*/  LDSM.16.M88.4 R112, [R156+0x5000] ;  /* 0x005000009c70783b */ /* 0x000fe80000000200 */
[----:B------:R-:W-:Y:S01]  /*1fa0*/  LDSM.16.M88.4 R108, [R156+0x5800] ;  /* 0x005800009c6c783b */ /* 0x000fe20000000200 */
[C---:B------:R-:W-:Y:S03]  /*1fb0*/  HMMA.16816.F32 R48, R76.reuse, R62, R48 ;  /* 0x0000003e4c30723c */ /* 0x040fe60000001830 */
[----:B------:R-:W3:Y:S04]  /*1fc0*/  LDSM.16.M88.4 R60, [R157+0x3800] ;  /* 0x003800009d3c783b */ /* 0x000ee80000000200 */
[----:B------:R-:W0:Y:S01]  /*1fd0*/  LDGDEPBAR ;  /* 0x00000000000079af */ /* 0x000e220000000000 */
[C---:B-----5:R-:W-:Y:S08]  /*1fe0*/  HMMA.16816.F32 R44, R76.reuse, R56, R44 ;  /* 0x000000384c2c723c */ /* 0x060ff0000000182c */
[----:B------:R-:W-:Y:S01]  /*1ff0*/  HMMA.16816.F32 R40, R76, R58, R40 ;  /* 0x0000003a4c28723c */ /* 0x000fe20000001828 */
[----:B------:R-:W4:Y:S07]  /*2000*/  LDSM.16.M88.4 R56, [R157+0x4800] ;  /* 0x004800009d38783b */ /* 0x000f2e0000000200 */
        /* <DEDUP_REMOVED lines=10> */
[----:B--2---:R-:W-:Y:S08]  /*20b0*/  HMMA.16816.F32 R96, R92, R68, RZ ;  /* 0x000000445c60723c */ /* 0x004ff000000018ff */
[C---:B------:R-:W-:Y:S08]  /*20c0*/  HMMA.16816.F32 R36, R76.reuse, R64, R36 ;  /* 0x000000404c24723c */ /* 0x040ff00000001824 */
[C---:B------:R-:W-:Y:S01]  /*20d0*/  HMMA.16816.F32 R32, R76.reuse, R66, R32 ;  /* 0x000000424c20723c */ /* 0x040fe20000001820 */
[----:B------:R-:W1:Y:S07]  /*20e0*/  LDSM.16.M88.4 R64, [R156+0x3000] ;  /* 0x003000009c40783b */ /* 0x000e6e0000000200 */
[C---:B---3--:R-:W-:Y:S08]  /*20f0*/  HMMA.16816.F32 R28, R76.reuse, R60, R28 ;  /* 0x0000003c4c1c723c */ /* 0x048ff0000000181c */
[----:B------:R-:W-:Y:S01]  /*2100*/  HMMA.16816.F32 R24, R76, R62, R24 ;  /* 0x0000003e4c18723c */ /* 0x000fe20000001818 */
[----:B------:R-:W2:Y:S07]  /*2110*/  LDSM.16.M88.4 R60, [R156+0x3800] ;  /* 0x003800009c3c783b */ /* 0x000eae0000000200 */
[----:B------:R-:W-:Y:S01]  /*2120*/  HMMA.16816.F32 R92, R92, R70, RZ ;  /* 0x000000465c5c723c */ /* 0x000fe200000018ff */
[----:B------:R-:W3:Y:S07]  /*2130*/  LDSM.16.M88.4 R68, [R156+0x2800] ;  /* 0x002800009c44783b */ /* 0x000eee0000000200 */
[C---:B----4-:R-:W-:Y:S08]  /*2140*/  HMMA.16816.F32 R12, R76.reuse, R56, R12 ;  /* 0x000000384c0c723c */ /* 0x050ff0000000180c */
[C---:B------:R-:W-:Y:S01]  /*2150*/  HMMA.16816.F32 R8, R76.reuse, R58, R8 ;  /* 0x0000003a4c08723c */ /* 0x040fe20000001808 */
[----:B------:R-:W4:Y:S07]  /*2160*/  LDSM.16.M88.4 R56, [R156+0x4000] ;  /* 0x004000009c38783b */ /* 0x000f2e0000000200 */
[C---:B------:R-:W-:Y:S08]  /*2170*/  HMMA.16816.F32 R20, R76.reuse, R88, R20 ;  /* 0x000000584c14723c */ /* 0x040ff00000001814 */
[----:B------:R-:W-:Y:S01]  /*2180*/  HMMA.16816.F32 R16, R76, R90, R16 ;  /* 0x0000005a4c10723c */ /* 0x000fe20000001810 */
[----:B------:R-:W-:Y:S07]  /*2190*/  LDSM.16.M88.4 R88, [R159] ;  /* 0x000000009f58783b */ /* 0x000fee0000000200 */
[C---:B-1----:R-:W-:Y:S08]  /*21a0*/  HMMA.16816.F32 R36, R116.reuse, R64, R36 ;  /* 0x000000407424723c */ /* 0x042ff00000001824 */
[C---:B------:R-:W-:Y:S01]  /*21b0*/  HMMA.16816.F32 R32, R116.reuse, R66, R32 ;  /* 0x000000427420723c */ /* 0x040fe20000001820 */
[----:B------:R-:W1:Y:S07]  /*21c0*/  LDSM.16.M88.4 R64, [R155+0x4800] ;  /* 0x004800009b40783b */ /* 0x000e6e0000000200 */
[C---:B--2---:R-:W-:Y:S08]  /*21d0*/  HMMA.16816.F32 R28, R116.reuse, R60, R28 ;  /* 0x0000003c741c723c */ /* 0x044ff0000000181c */
[----:B------:R-:W-:Y:S01]  /*21e0*/  HMMA.16816.F32 R24, R116, R62, R24 ;  /* 0x0000003e7418723c */ /* 0x000fe20000001818 */
[----:B------:R-:W2:Y:S07]  /*21f0*/  LDSM.16.M88.4 R60, [R155+0x5000] ;  /* 0x005000009b3c783b */ /* 0x000eae0000000200 */
        /* <DEDUP_REMOVED lines=10> */
[C---:B---3--:R-:W-:Y:S08]  /*22a0*/  HMMA.16816.F32 R44, R116.reuse, R68, R44 ;  /* 0x00000044742c723c */ /* 0x048ff0000000182c */
[C---:B------:R-:W-:Y:S01]  /*22b0*/  HMMA.16816.F32 R40, R116.reuse, R70, R40 ;  /* 0x000000467428723c */ /* 0x040fe20000001828 */
[----:B------:R-:W3:Y:S07]  /*22c0*/  LDSM.16.M88.4 R68, [R155+0x4000] ;  /* 0x004000009b44783b */ /* 0x000eee0000000200 */
[C---:B----4-:R-:W-:Y:S08]  /*22d0*/  HMMA.16816.F32 R20, R116.reuse, R56, R20 ;  /* 0x000000387414723c */ /* 0x050ff00000001814 */
[----:B------:R-:W-:Y:S01]  /*22e0*/  HMMA.16816.F32 R16, R116, R58, R16 ;  /* 0x0000003a7410723c */ /* 0x000fe20000001810 */
[----:B------:R-:W4:Y:S01]  /*22f0*/  LDSM.16.M88.4 R56, [R155+0x5800] ;  /* 0x005800009b38783b */ /* 0x000f220000000200 */
[----:B------:R-:W-:-:S06]  /*2300*/  DEPBAR.LE SB0, 0x0 ;  /* 0x000080000000791a */ /* 0x000fcc0000000000 */
[C---:B------:R-:W-:Y:S08]  /*2310*/  HMMA.16816.F32 R12, R116.reuse, R120, R12 ;  /* 0x00000078740c723c */ /* 0x040ff0000000180c */
[C---:B------:R-:W-:Y:S08]  /*2320*/  HMMA.16816.F32 R104, R116.reuse, R112, R104 ;  /* 0x000000707468723c */ /* 0x040ff00000001868 */
[C---:B------:R-:W-:Y:S08]  /*2330*/  HMMA.16816.F32 R8, R116.reuse, R122, R8 ;  /* 0x0000007a7408723c */ /* 0x040ff00000001808 */
[C---:B------:R-:W-:Y:S08]  /*2340*/  HMMA.16816.F32 R100, R116.reuse, R114, R100 ;  /* 0x000000727464723c */ /* 0x040ff00000001864 */
[C---:B------:R-:W-:Y:S08]  /*2350*/  HMMA.16816.F32 R96, R116.reuse, R108, R96 ;  /* 0x0000006c7460723c */ /* 0x040ff00000001860 */
[----:B------:R-:W-:Y:S08]  /*2360*/  HMMA.16816.F32 R92, R116, R110, R92 ;  /* 0x0000006e745c723c */ /* 0x000ff0000000185c */
[C---:B-1----:R-:W-:Y:S08]  /*2370*/  HMMA.16816.F32 R12, R88.reuse, R64, R12 ;  /* 0x00000040580c723c */ /* 0x042ff0000000180c */
[C---:B--2---:R-:W-:Y:S08]  /*2380*/  HMMA.16816.F32 R104, R88.reuse, R60, R104 ;  /* 0x0000003c5868723c */ /* 0x044ff00000001868 */
        /* <DEDUP_REMOVED lines=11> */
[----:B------:R-:W-:-:S07]  /*2440*/  LOP3.LUT R9, R0, 0x200, R127, 0xf8, !PT ;  /* 0x0000020000097812 */ /* 0x000fce00078ef87f */
[----:B------:R-:W-:Y:S01]  /*2450*/  HMMA.16816.F32 R60, R88, R62, R100 ;  /* 0x0000003e583c723c */ /* 0x000fe20000001864 */
[C---:B------:R-:W-:Y:S01]  /*2460*/  SHF.L.U64.HI R102, R130.reuse, 0x4, R131 ;  /* 0x0000000482667819 */ /* 0x040fe20000010283 */
[----:B------:R-:W-:-:S06]  /*2470*/  IMAD.SHL.U32 R101, R130, 0x10, RZ ;  /* 0x0000001082657824 */ /* 0x000fcc00078e00ff */
[C---:B----4-:R-:W-:Y:S08]  /*2480*/  HMMA.16816.F32 R96, R88.reuse, R56, R96 ;  /* 0x000000385860723c */ /* 0x050ff00000001860 */
        /* <DEDUP_REMOVED lines=16> */
.L_x_11240:
[----:B------:R-:W2:Y:S01]  /*2590*/  LD.E R59, desc[UR4][R2.64+0x170] ;  /* 0x00017004023b7980 */ /* 0x000ea2000c101900 */
[C---:B------:R-:W-:Y:S02]  /*25a0*/  LEA R56, R126.reuse, 0xffffff00, 0x7 ;  /* 0xffffff007e387811 */ /* 0x040fe400078e38ff */
[----:B------:R-:W-:Y:S01]  /*25b0*/  LEA R58, R126, 0xffffff80, 0x7 ;  /* 0xffffff807e3a7811 */ /* 0x000fe200078e38ff */
[----:B------:R-:W3:Y:S01]  /*25c0*/  LD.E.64 R70, desc[UR4][R2.64+0x20] ;  /* 0x0000200402467980 */ /* 0x000ee2000c101b00 */
        /* <DEDUP_REMOVED lines=25> */
[----:B------:R-:W-:Y:S02]  /*2760*/  @!P4 VIADD R57, R57, 0x1 ;  /* 0x000000013939c836 */ /* 0x000fe40000000000 */
[-C--:B------:R-:W-:Y:S01]  /*2770*/  ISETP.GE.U32.AND P5, PT, R69, R8.reuse, PT ;  /* 0x000000084500720c */ /* 0x080fe20003fa6070 */
[----:B------:R-:W-:Y:S01]  /*2780*/  @!P2 VIADD R10, R10, 0x1 ;  /* 0x000000010a0aa836 */ /* 0x000fe20000000000 */
[----:B------:R-:W-:Y:S01]  /*2790*/  ISETP.GE.U32.AND P6, PT, R11, R8, PT ;  /* 0x000000080b00720c */ /* 0x000fe20003fc6070 */
[----:B------:R-:W2:Y:S01]  /*27a0*/  LD.E.64 R68, desc[UR4][R2.64+0x38] ;  /* 0x0000380402447980 */ /* 0x000ea2000c101b00 */
[----:B------:R-:W-:-:S09]  /*27b0*/  ISETP.NE.AND P2, PT, R59, RZ, PT ;  /* 0x000000ff3b00720c */ /* 0x000fd20003f45270 */
[----:B------:R-:W-:Y:S02]  /*27c0*/  @P5 IADD3 R10, PT, PT, R10, 0x1, RZ ;  /* 0x000000010a0a5810 */ /* 0x000fe40007ffe0ff */
[----:B------:R-:W-:Y:S02]  /*27d0*/  @P6 VIADD R57, R57, 0x1 ;  /* 0x0000000139396836 */ /* 0x000fe40000000000 */
[----:B------:R-:W-:Y:S02]  /*27e0*/  @!P1 IADD3 R10, PT, PT, -R10, RZ, RZ ;  /* 0x000000ff0a0a9210 */ /* 0x000fe40007ffe1ff */
[----:B------:R-:W-:Y:S01]  /*27f0*/  IMAD.MOV.U32 R0, RZ, RZ, R57 ;  /* 0x000000ffff007224 */ /* 0x000fe200078e0039 */
[----:B------:R-:W-:-:S03]  /*2800*/  LOP3.LUT R57, RZ, R59, RZ, 0x33, !PT ;  /* 0x0000003bff397212 */ /* 0x000fc600078e33ff */
[----:B------:R-:W-:Y:S01]  /*2810*/  @!P3 IMAD.MOV R0, RZ, RZ, -R0 ;  /* 0x000000ffff00b224 */ /* 0x000fe200078e0a00 */
[----:B------:R-:W-:-:S04]  /*2820*/  SEL R6, R57, R10, !P2 ;  /* 0x0000000a39067207 */ /* 0x000fc80005000000 */
[----:B------:R-:W-:Y:S01]  /*2830*/  SEL R57, R57, R0, !P2 ;  /* 0x0000000039397207 */ /* 0x000fe20005000000 */
        /* <DEDUP_REMOVED lines=19> */
.L_x_11241:
[----:B------:R-:W-:Y:S05]  /*2970*/  BSYNC.RECONVERGENT B0 ;  /* 0x0000000000007941 */ /* 0x000fea0003800200 */
.L_x_11239:
[C---:B------:R-:W-:Y:S01]  /*2980*/  LEA R70, P1, R178.reuse, R168, 0x1 ;  /* 0x000000a8b2467211 */ /* 0x040fe200078208ff */
[----:B------:R-:W-:Y:S01]  /*2990*/  @!PT LDS RZ, [RZ] ;  /* 0x00000000fffff984 */ /* 0x000fe20000000800 */
[----:B------:R-:W-:Y:S01]  /*29a0*/  @!PT LDS RZ, [RZ] ;  /* 0x00000000fffff984 */ /* 0x000fe20000000800 */
[----:B------:R-:W-:Y:S01]  /*29b0*/  @!PT LDS RZ, [RZ] ;  /* 0x00000000fffff984 */ /* 0x000fe20000000800 */
[----:B------:R1:W-:Y:S03]  /*29c0*/  LDGSTS.E.BYPASS.LTC128B.128 [R175+0x2000], desc[UR4][R168.64] ;  /* 0x02000000a8af7fae */ /* 0x0003e6000b981a04 */
[----:B------:R-:W-:Y:S02]  /*29d0*/  LEA.HI.X R71, R178, R169, R179, 0x1, P1 ;  /* 0x000000a9b2477211 */ /* 0x000fe400008f0cb3 */
[----:B------:R-:W-:-:S03]  /*29e0*/  IADD3 R68, P1, PT, R70, R166, RZ ;  /* 0x000000a646447210 */ /* 0x000fc60007f3e0ff */
[----:B------:R1:W-:Y:S02]  /*29f0*/  LDGSTS.E.BYPASS.LTC128B.128 [R175+0x2800], desc[UR4][R70.64] ;  /* 0x0280000046af7fae */ /* 0x0003e4000b981a04 */
[----:B------:R-:W-:Y:S01]  /*2a00*/  IMAD.X R69, R71, 0x1, R167, P1 ;  /* 0x0000000147457824 */ /* 0x000fe200008e06a7 */
[----:B------:R-:W-:-:S04]  /*2a10*/  IADD3 R58, P1, PT, R68, R166, RZ ;  /* 0x000000a6443a7210 */ /* 0x000fc80007f3e0ff */
[----:B------:R1:W-:Y:S01]  /*2a20*/  LDGSTS.E.BYPASS.LTC128B.128 [R175+0x3000], desc[UR4][R68.64] ;  /* 0x0300000044af7fae */ /* 0x0003e2000b981a04 */
        /* <DEDUP_REMOVED lines=12> */
[----:B------:R-:W-:-:S05]  /*2af0*/  IMAD.X R75, R73, 0x1, R167, P1 ;  /* 0x00000001494b7824 */ /* 0x000fca00008e06a7 */
[----:B------:R1:W-:Y:S04]  /*2b00*/  LDGSTS.E.BYPASS.LTC128B.128 [R175+0x5800], desc[UR4][R74.64] ;  /* 0x058000004aaf7fae */ /* 0x0003e8000b981a04 */
[----:B------:R-:W0:Y:S02]  /*2b10*/  LDGDEPBAR ;  /* 0x00000000000079af */ /* 0x000e240000000000 */
.L_x_11238:
[----:B------:R-:W-:Y:S05]  /*2b20*/  BSYNC.RECONVERGENT B1 ;  /* 0x0000000000017941 */ /* 0x000fea0003800200 */
.L_x_11237:
        /* <DEDUP_REMOVED lines=33> */
[----:B------:R-:W-:Y:S01]  /*2d40*/  LEA R158, R9, R4, 0x1 ;  /* 0x00000004099e7211 */ /* 0x000fe200078e08ff */
[----:B-1----:R-:W1:Y:S03]  /*2d50*/  SHFL.BFLY PT, R57, R8, 0x2, 0x1f ;  /* 0x0c401f0008397f89 */ /* 0x002e6600000e0000 */
[-C--:B------:R-:W-:Y:S01]  /*2d60*/  IADD3 R153, PT, PT, R7, R158.reuse, RZ ;  /* 0x0000009e07997210 */ /* 0x080fe20007ffe0ff */
[----:B------:R-:W3:Y:S01]  /*2d70*/  SHFL.BFLY PT, R11, R6, 0x2, 0x1f ;  /* 0x0c401f00060b7f89 */ /* 0x000ee200000e0000 */
[----:B------:R-:W-:-:S02]  /*2d80*/  IADD3 R154, PT, PT, R5, R158, RZ ;  /* 0x0000009e059a7210 */ /* 0x000fc40007ffe0ff */
        /* <DEDUP_REMOVED lines=27> */
[----:B------:R-:W2:Y:S01]  /*2f40*/  LDSM.16.MT88.4 R48, [R153+0x6000] ;  /* 0x006000009930783b */ /* 0x000ea20000004200 */
[-C--:B------:R-:W-:Y:S01]  /*2f50*/  FFMA.FTZ R124, R53, R108.reuse, -R109 ;  /* 0x0000006c357c7223 */ /* 0x080fe2000001086d */
[----:B------:R-:W-:Y:S01]  /*2f60*/  MUFU.EX2 R122, R122 ;  /* 0x0000007a007a7308 */ /* 0x000fe20000000800 */
[-C--:B------:R-:W-:Y:S01]  /*2f70*/  FFMA.FTZ R115, R47, R108.reuse, -R103 ;  /* 0x0000006c2f737223 */ /* 0x080fe20000010867 */
[-CC-:B------:R-:W-:Y:S01]  /*2f80*/  FFMA.FTZ R117, R44, R108.reuse, -R109.reuse ;  /* 0x0000006c2c757223 */ /* 0x180fe2000001086d */
[-C--:B------:R-:W-:Y:S01]  /*2f90*/  FFMA.FTZ R118, R45, R108.reuse, -R109 ;  /* 0x0000006c2d767223 */ /* 0x080fe2000001086d */
[----:B------:R-:W3:Y:S01]  /*2fa0*/  MUFU.EX2 R125, R125 ;  /* 0x0000007d007d7308 */ /* 0x000ee20000000800 */
[----:B------:R-:W4:Y:S01]  /*2fb0*/  LDSM.16.MT88.4 R44, [R152+0x6800] ;  /* 0x00680000982c783b */ /* 0x000f220000004200 */
[-C--:B------:R-:W-:Y:S01]  /*2fc0*/  FFMA.FTZ R116, R42, R108.reuse, -R103 ;  /* 0x0000006c2a747223 */ /* 0x080fe20000010867 */
[-CC-:B------:R-:W-:Y:S01]  /*2fd0*/  FFMA.FTZ R119, R40, R108.reuse, -R109.reuse ;  /* 0x0000006c28777223 */ /* 0x180fe2000001086d */
[----:B------:R-:W-:Y:S01]  /*2fe0*/  MUFU.EX2 R110, R110 ;  /* 0x0000006e006e7308 */ /* 0x000fe20000000800 */
[-C--:B------:R-:W-:Y:S01]  /*2ff0*/  FFMA.FTZ R120, R41, R108.reuse, -R109 ;  /* 0x0000006c29787223 */ /* 0x080fe2000001086d */
[-C--:B------:R-:W-:Y:S01]  /*3000*/  FFMA.FTZ R121, R43, R108.reuse, -R103 ;  /* 0x0000006c2b797223 */ /* 0x080fe20000010867 */
[-C--:B------:R-:W-:Y:S01]  /*3010*/  FFMA.FTZ R130, R32, R108.reuse, -R109 ;  /* 0x0000006c20827223 */ /* 0x080fe2000001086d */
[----:B------:R-:W5:Y:S01]  /*3020*/  MUFU.EX2 R111, R111 ;  /* 0x0000006f006f7308 */ /* 0x000f620000000800 */
[-C--:B------:R-:W-:Y:S01]  /*3030*/  FFMA.FTZ R62, R62, R108.reuse, -R103 ;  /* 0x0000006c3e3e7223 */ /* 0x080fe20000010867 */
[-CC-:B------:R-:W-:Y:S01]  /*3040*/  FFMA.FTZ R60, R60, R108.reuse, -R109.reuse ;  /* 0x0000006c3c3c7223 */ /* 0x180fe2000001086d */
[-CC-:B------:R-:W-:Y:S01]  /*3050*/  FFMA.FTZ R92, R92, R108.reuse, -R109.reuse ;  /* 0x0000006c5c5c7223 */ /* 0x180fe2000001086d */
[----:B------:R-:W-:Y:S01]  /*3060*/  MUFU.EX2 R123, R123 ;  /* 0x0000007b007b7308 */ /* 0x000fe20000000800 */
[----:B------:R-:W-:Y:S01]  /*3070*/  FFMA.FTZ R93, R93, R108, -R109 ;  /* 0x0000006c5d5d7223 */ /* 0x000fe2000001086d */
[----:B---3--:R-:W-:Y:S01]  /*3080*/  F2FP.F16.F32.PACK_AB R53, R125, R122 ;  /* 0x0000007a7d35723e */ /* 0x008fe200000000ff */
[----:B------:R-:W-:Y:S01]  /*3090*/  FADD.FTZ R125, R122, R125 ;  /* 0x0000007d7a7d7221 */ /* 0x000fe20000010000 */
[----:B------:R-:W3:Y:S04]  /*30a0*/  MUFU.EX2 R124, R124 ;  /* 0x0000007c007c7308 */ /* 0x000ee80000000800 */
[----:B------:R-:W-:Y:S01]  /*30b0*/  MUFU.EX2 R113, R113 ;  /* 0x0000007100717308 */ /* 0x000fe20000000800 */
[----:B-----5:R-:W-:Y:S01]  /*30c0*/  F2FP.F16.F32.PACK_AB R55, R111, R110 ;  /* 0x0000006e6f37723e */ /* 0x020fe200000000ff */
[----:B------:R-:W-:-:S02]  /*30d0*/  FADD.FTZ R110, R110, R125 ;  /* 0x0000007d6e6e7221 */ /* 0x000fc40000010000 */
[----:B------:R-:W5:Y:S02]  /*30e0*/  MUFU.EX2 R112, R112 ;  /* 0x0000007000707308 */ /* 0x000f640000000800 */
[----:B------:R-:W-:Y:S02]  /*30f0*/  FADD.FTZ R111, R111, R110 ;  /* 0x0000006e6f6f7221 */ /* 0x000fe40000010000 */
[----:B------:R-:W-:Y:S01]  /*3100*/  MUFU.EX2 R114, R114 ;  /* 0x0000007200727308 */ /* 0x000fe20000000800 */
[----:B------:R-:W-:Y:S01]  /*3110*/  FFMA.FTZ R110, R97, R108, -R109 ;  /* 0x0000006c616e7223 */ /* 0x000fe2000001086d */
[----:B---3--:R-:W-:Y:S01]  /*3120*/  F2FP.F16.F32.PACK_AB R52, R124, R123 ;  /* 0x0000007b7c34723e */ /* 0x008fe200000000ff */
[----:B------:R-:W-:Y:S01]  /*3130*/  FADD.FTZ R124, R123, R124 ;  /* 0x0000007c7b7c7221 */ /* 0x000fe20000010000 */
[----:B------:R-:W-:Y:S04]  /*3140*/  MUFU.EX2 R115, R115 ;  /* 0x0000007300737308 */ /* 0x000fe80000000800 */
[----:B------:R-:W-:Y:S01]  /*3150*/  MUFU.EX2 R116, R116 ;  /* 0x0000007400747308 */ /* 0x000fe20000000800 */
[----:B-----5:R-:W-:Y:S01]  /*3160*/  F2FP.F16.F32.PACK_AB R54, R112, R113 ;  /* 0x000000717036723e */ /* 0x020fe200000000ff */
[----:B------:R-:W-:-:S02]  /*3170*/  FADD.FTZ R113, R113, R124 ;  /* 0x0000007c71717221 */ /* 0x000fc40000010000 */
[----:B------:R-:W-:Y:S02]  /*3180*/  MUFU.EX2 R117, R117 ;  /* 0x0000007500757308 */ /* 0x000fe40000000800 */
[----:B------:R-:W-:Y:S02]  /*3190*/  FADD.FTZ R112, R112, R113 ;  /* 0x0000007170707221 */ /* 0x000fe40000010000 */
[----:B------:R-:W3:Y:S01]  /*31a0*/  MUFU.EX2 R118, R118 ;  /* 0x0000007600767308 */ /* 0x000ee20000000800 */
[C---:B------:R-:W-:Y:S03]  /*31b0*/  HMMA.16816.F32 R56, R52.reuse, R76, RZ ;  /* 0x0000004c3438723c */ /* 0x040fe600000018ff */
[----:B------:R-:W-:Y:S04]  /*31c0*/  MUFU.EX2 R119, R119 ;  /* 0x0000007700777308 */ /* 0x000fe80000000800 */
[----:B------:R-:W5:Y:S01]  /*31d0*/  MUFU.EX2 R120, R120 ;  /* 0x0000007800787308 */ /* 0x000f620000000800 */
[C---:B-1----:R-:W-:Y:S03]  /*31e0*/  HMMA.16816.F32 R84, R52.reuse, R8, RZ ;  /* 0x000000083454723c */ /* 0x042fe600000018ff */
[----:B------:R-:W1:Y:S04]  /*31f0*/  MUFU.EX2 R121, R121 ;  /* 0x0000007900797308 */ /* 0x000e680000000800 */
[----:B------:R-:W-:Y:S01]  /*3200*/  MUFU.EX2 R130, R130 ;  /* 0x0000008200827308 */ /* 0x000fe20000000800 */
[C---:B--2---:R-:W-:Y:S03]  /*3210*/  HMMA.16816.F32 R40, R52.reuse, R48, RZ ;  /* 0x000000303428723c */ /* 0x044fe600000018ff */
[----:B------:R-:W-:Y:S04]  /*3220*/  MUFU.EX2 R62, R62 ;  /* 0x0000003e003e7308 */ /* 0x000fe80000000800 */
[----:B------:R-:W-:Y:S01]  /*3230*/  MUFU.EX2 R60, R60 ;  /* 0x0000003c003c7308 */ /* 0x000fe20000000800 */
[C---:B------:R-:W-:Y:S03]  /*3240*/  HMMA.16816.F32 R88, R52.reuse, R4, RZ ;  /* 0x000000043458723c */ /* 0x040fe600000018ff */
[----:B------:R-:W-:Y:S05]  /*3250*/  MUFU.EX2 R110, R110 ;  /* 0x0000006e006e7308 */ /* 0x000fea0000000800 */
[C---:B------:R-:W-:Y:S08]  /*3260*/  HMMA.16816.F32 R76, R52.reuse, R78, RZ ;  /* 0x0000004e344c723c */ /* 0x040ff000000018ff */
[C---:B------:R-:W-:Y:S08]  /*3270*/  HMMA.16816.F32 R8, R52.reuse, R10, RZ ;  /* 0x0000000a3408723c */ /* 0x040ff000000018ff */
[C---:B------:R-:W-:Y:S08]  /*3280*/  HMMA.16816.F32 R48, R52.reuse, R50, RZ ;  /* 0x000000323430723c */ /* 0x040ff000000018ff */
[----:B------:R-:W-:Y:S01]  /*3290*/  HMMA.16816.F32 R4, R52, R6, RZ ;  /* 0x000000063404723c */ /* 0x000fe200000018ff */
[----:B---3--:R-:W-:Y:S01]  /*32a0*/  F2FP.F16.F32.PACK_AB R52, R118, R117 ;  /* 0x000000757634723e */ /* 0x008fe200000000ff */
[----:B------:R-:W-:Y:S01]  /*32b0*/  FADD.FTZ R117, R117, R112 ;  /* 0x0000007075757221 */ /* 0x000fe20000010000 */
[----:B------:R-:W-:Y:S01]  /*32c0*/  F2FP.F16.F32.PACK_AB R53, R115, R114 ;  /* 0x000000727335723e */ /* 0x000fe200000000ff */
[----:B------:R-:W-:Y:S01]  /*32d0*/  FADD.FTZ R114, R114, R111 ;  /* 0x0000006f72727221 */ /* 0x000fe20000010000 */
[----:B-----5:R-:W-:Y:S01]  /*32e0*/  F2FP.F16.F32.PACK_AB R54, R120, R119 ;  /* 0x000000777836723e */ /* 0x020fe200000000ff */
[----:B------:R-:W-:Y:S01]  /*32f0*/  FADD.FTZ R118, R118, R117 ;  /* 0x0000007576767221 */ /* 0x000fe20000010000 */
[----:B-1----:R-:W-:Y:S01]  /*3300*/  F2FP.F16.F32.PACK_AB R55, R121, R116 ;  /* 0x000000747937723e */ /* 0x002fe200000000ff */
[----:B------:R-:W-:-:S02]  /*3310*/  FADD.FTZ R115, R115, R114 ;  /* 0x0000007273737221 */ /* 0x000fc40000010000 */
[----:B------:R-:W-:Y:S02]  /*3320*/  FADD.FTZ R119, R119, R118 ;  /* 0x0000007677777221 */ /* 0x000fe40000010000 */
[----:B------:R-:W-:Y:S02]  /*3330*/  FADD.FTZ R116, R116, R115 ;  /* 0x0000007374747221 */ /* 0x000fe40000010000 */
[----:B------:R-:W-:Y:S01]  /*3340*/  HMMA.16816.F32 R56, R52, R72, R56 ;  /* 0x000000483438723c */ /* 0x000fe20000001838 */
[-CC-:B------:R-:W-:Y:S01]  /*3350*/  FFMA.FTZ R72, R38, R108.reuse, -R103.reuse ;  /* 0x0000006c26487223 */ /* 0x180fe20000010867 */
[----:B------:R-:W-:Y:S01]  /*3360*/  FFMA.FTZ R73, R39, R108, -R103 ;  /* 0x0000006c27497223 */ /* 0x000fe20000010867 */
[----:B------:R-:W-:Y:S01]  /*3370*/  FADD.FTZ R121, R121, R116 ;  /* 0x0000007479797221 */ /* 0x000fe20000010000 */
[----:B------:R-:W-:-:S03]  /*3380*/  FADD.FTZ R120, R120, R119 ;  /* 0x0000007778787221 */ /* 0x000fc60000010000 */
[----:B------:R-:W-:Y:S01]  /*3390*/  MUFU.EX2 R72, R72 ;  /* 0x0000004800487308 */ /* 0x000fe20000000800 */
[C---:B------:R-:W-:Y:S01]  /*33a0*/  HMMA.16816.F32 R76, R52.reuse, R74, R76 ;  /* 0x0000004a344c723c */ /* 0x040fe2000000184c */
[-CC-:B------:R-:W-:Y:S01]  /*33b0*/  FFMA.FTZ R75, R36, R108.reuse, -R109.reuse ;  /* 0x0000006c244b7223 */ /* 0x180fe2000001086d */
[-C--:B------:R-:W-:Y:S01]  /*33c0*/  FFMA.FTZ R74, R29, R108.reuse, -R109 ;  /* 0x0000006c1d4a7223 */ /* 0x080fe2000001086d */
[----:B------:R-:W1:Y:S04]  /*33d0*/  MUFU.EX2 R73, R73 ;  /* 0x0000004900497308 */ /* 0x000e680000000800 */
[----:B------:R-:W-:Y:S01]  /*33e0*/  MUFU.EX2 R75, R75 ;  /* 0x0000004b004b7308 */ /* 0x000fe20000000800 */
[C---:B------:R-:W-:Y:S08]  /*33f0*/  HMMA.16816.F32 R84, R52.reuse, R68, R84 ;  /* 0x000000443454723c */ /* 0x040ff00000001854 */
[C---:B------:R-:W-:Y:S01]  /*3400*/  HMMA.16816.F32 R8, R52.reuse, R70, R8 ;  /* 0x000000463408723c */ /* 0x040fe20000001808 */
[----:B------:R-:W2:Y:S07]  /*3410*/  LDSM.16.MT88.4 R68, [R152+0x7000] ;  /* 0x007000009844783b */ /* 0x000eae0000004200 */
[----:B------:R-:W-:Y:S01]  /*3420*/  HMMA.16816.F32 R40, R52, R80, R40 ;  /* 0x000000503428723c */ /* 0x000fe20000001828 */
[-C--:B------:R-:W-:Y:S01]  /*3430*/  FFMA.FTZ R80, R34, R108.reuse, -R103 ;  /* 0x0000006c22507223 */ /* 0x080fe20000010867 */
[----:B------:R-:W-:Y:S01]  /*3440*/  FFMA.FTZ R81, R33, R108, -R109 ;  /* 0x0000006c21517223 */ /* 0x000fe2000001086d */
[----:B-1----:R-:W-:Y:S01]  /*3450*/  F2FP.F16.F32.PACK_AB R33, R73, R72 ;  /* 0x000000484921723e */ /* 0x002fe200000000ff */
[----:B------:R-:W-:-:S03]  /*3460*/  FADD.FTZ R72, R72, R121 ;  /* 0x0000007948487221 */ /* 0x000fc60000010000 */
[----:B------:R-:W-:Y:S01]  /*3470*/  MUFU.EX2 R80, R80 ;  /* 0x0000005000507308 */ /* 0x000fe20000000800 */
[C---:B------:R-:W-:Y:S01]  /*3480*/  HMMA.16816.F32 R48, R52.reuse, R82, R48 ;  /* 0x000000523430723c */ /* 0x040fe20000001830 */
[-C--:B------:R-:W-:Y:S01]  /*3490*/  FFMA.FTZ R82, R37, R108.reuse, -R109 ;  /* 0x0000006c25527223 */ /* 0x080fe2000001086d */
[----:B------:R-:W-:Y:S01]  /*34a0*/  FFMA.FTZ R83, R35, R108, -R103 ;  /* 0x0000006c23537223 */ /* 0x000fe20000010867 */
[----:B------:R-:W1:Y:S01]  /*34b0*/  LDSM.16.MT88.4 R36, [R154+0x7000] ;  /* 0x007000009a24783b */ /* 0x000e620000004200 */
[----:B------:R-:W3:Y:S04]  /*34c0*/  MUFU.EX2 R81, R81 ;  /* 0x0000005100517308 */ /* 0x000ee80000000800 */
[C---:B----4-:R-:W-:Y:S01]  /*34d0*/  HMMA.16816.F32 R88, R52.reuse, R44, R88 ;  /* 0x0000002c3458723c */ /* 0x050fe20000001858 */
[----:B------:R-:W4:Y:S04]  /*34e0*/  MUFU.EX2 R82, R82 ;  /* 0x0000005200527308 */ /* 0x000f280000000800 */
[----:B------:R-:W5:Y:S03]  /*34f0*/  MUFU.EX2 R83, R83 ;  /* 0x0000005300537308 */ /* 0x000f660000000800 */
[----:B------:R-:W-:Y:S01]  /*3500*/  HMMA.16816.F32 R4, R52, R46, R4 ;  /* 0x0000002e3404723c */ /* 0x000fe20000001804 */
[----:B------:R-:W1:Y:S01]  /*3510*/  LDSM.16.MT88.4 R52, [R153+0x7000] ;  /* 0x007000009934783b */ /* 0x000e620000004200 */
[----:B---3--:R-:W-:-:S03]  /*3520*/  F2FP.F16.F32.PACK_AB R34, R81, R130 ;  /* 0x000000825122723e */ /* 0x008fc600000000ff */
[----:B------:R-:W3:Y:S01]  /*3530*/  LDSM.16.MT88.4 R44, [R158+0x7000] ;  /* 0x007000009e2c783b */ /* 0x000ee20000004200 */
[----:B----4-:R-:W-:Y:S02]  /*3540*/  F2FP.F16.F32.PACK_AB R32, R82, R75 ;  /* 0x0000004b5220723e */ /* 0x010fe400000000ff */
[----:B-----5:R-:W-:-:S07]  /*3550*/  F2FP.F16.F32.PACK_AB R35, R83, R80 ;  /* 0x000000505323723e */ /* 0x020fce00000000ff */
[----:B--2---:R-:W-:Y:S01]  /*3560*/  HMMA.16816.F32 R88, R32, R68, R88 ;  /* 0x000000442058723c */ /* 0x004fe20000001858 */
[-C--:B------:R-:W-:Y:S01]  /*3570*/  FFMA.FTZ R68, R25, R108.reuse, -R109 ;  /* 0x0000006c19447223 */ /* 0x080fe2000001086d */
[----:B------:R-:W-:-:S05]  /*3580*/  FFMA.FTZ R69, R27, R108, -R103 ;  /* 0x0000006c1b457223 */ /* 0x000fca0000010867 */
[----:B------:R-:W-:Y:S01]  /*3590*/  MUFU.EX2 R68, R68 ;  /* 0x0000004400447308 */ /* 0x000fe20000000800 */
[C---:B------:R-:W-:Y:S03]  /*35a0*/  HMMA.16816.F32 R4, R32.reuse, R70, R4 ;  /* 0x000000462004723c */ /* 0x040fe60000001804 */
[----:B------:R2:W-:Y:S04]  /*35b0*/  MUFU.EX2 R71, R74 ;  /* 0x0000004a00477308 */ /* 0x0005e80000000800 */
[----:B------:R-:W-:Y:S01]  /*35c0*/  MUFU.EX2 R69, R69 ;  /* 0x0000004500457308 */ /* 0x000fe20000000800 */
[C---:B-1----:R-:W-:Y:S08]  /*35d0*/  HMMA.16816.F32 R84, R32.reuse, R36, R84 ;  /* 0x000000242054723c */ /* 0x042ff00000001854 */
[----:B------:R-:W-:Y:S01]  /*35e0*/  HMMA.16816.F32 R40, R32, R52, R40 ;  /* 0x000000342028723c */ /* 0x000fe20000001828 */
[-CC-:B------:R-:W-:Y:S01]  /*35f0*/  FFMA.FTZ R52, R26, R108.reuse, -R103.reuse ;  /* 0x0000006c1a347223 */ /* 0x180fe20000010867 */
[-C--:B------:R-:W-:Y:S01]  /*3600*/  FFMA.FTZ R53, R31, R108.reuse, -R103 ;  /* 0x0000006c1f357223 */ /* 0x080fe20000010867 */
[-CC-:B------:R-:W-:Y:S01]  /*3610*/  FFMA.FTZ R26, R28, R108.reuse, -R109.reuse ;  /* 0x0000006c1c1a7223 */ /* 0x180fe2000001086d */
[-C--:B--2---:R-:W-:Y:S01]  /*3620*/  FFMA.FTZ R74, R61, R108.reuse, -R109 ;  /* 0x0000006c3d4a7223 */ /* 0x084fe2000001086d */
[----:B------:R-:W-:-:S02]  /*3630*/  FFMA.FTZ R61, R63, R108, -R103 ;  /* 0x0000006c3f3d7223 */ /* 0x000fc40000010867 */
[----:B------:R-:W1:Y:S01]  /*3640*/  MUFU.EX2 R52, R52 ;  /* 0x0000003400347308 */ /* 0x000e620000000800 */
[C---:B------:R-:W-:Y:S01]  /*3650*/  HMMA.16816.F32 R48, R32.reuse, R54, R48 ;  /* 0x000000362030723c */ /* 0x040fe20000001830 */
[-C--:B------:R-:W-:Y:S01]  /*3660*/  FFMA.FTZ R54, R30, R108.reuse, -R103 ;  /* 0x0000006c1e367223 */ /* 0x080fe20000010867 */
[----:B------:R-:W-:Y:S01]  /*3670*/  FFMA.FTZ R55, R24, R108, -R109 ;  /* 0x0000006c18377223 */ /* 0x000fe2000001086d */
[----:B------:R-:W2:Y:S01]  /*3680*/  LDSM.16.MT88.4 R28, [R154+0x7800] ;  /* 0x007800009a1c783b */ /* 0x000ea20000004200 */
[----:B------:R-:W-:Y:S04]  /*3690*/  MUFU.EX2 R53, R53 ;  /* 0x0000003500357308 */ /* 0x000fe80000000800 */
[----:B---3--:R-:W-:Y:S01]  /*36a0*/  HMMA.16816.F32 R56, R32, R44, R56 ;  /* 0x0000002c2038723c */ /* 0x008fe20000001838 */
[----:B------:R-:W3:Y:S04]  /*36b0*/  MUFU.EX2 R54, R54 ;  /* 0x0000003600367308 */ /* 0x000ee80000000800 */
[----:B------:R-:W4:Y:S01]  /*36c0*/  MUFU.EX2 R70, R26 ;  /* 0x0000001a00467308 */ /* 0x000f220000000800 */
[----:B-1----:R-:W-:-:S02]  /*36d0*/  F2FP.F16.F32.PACK_AB R27, R69, R52 ;  /* 0x00000034451b723e */ /* 0x002fc400000000ff */
[C---:B------:R-:W-:Y:S01]  /*36e0*/  HMMA.16816.F32 R76, R32.reuse, R46, R76 ;  /* 0x0000002e204c723c */ /* 0x040fe2000000184c */
[----:B------:R-:W1:Y:S01]  /*36f0*/  LDSM.16.MT88.4 R44, [R153+0x7800] ;  /* 0x00780000992c783b */ /* 0x000e620000004200 */
[----:B------:R-:W5:Y:S04]  /*3700*/  MUFU.EX2 R55, R55 ;  /* 0x0000003700377308 */ /* 0x000f680000000800 */
[----:B------:R-:W-:Y:S01]  /*3710*/  MUFU.EX2 R63, R74 ;  /* 0x0000004a003f7308 */ /* 0x000fe20000000800 */
[----:B---3--:R-:W-:Y:S01]  /*3720*/  F2FP.F16.F32.PACK_AB R25, R53, R54 ;  /* 0x000000363519723e */ /* 0x008fe200000000ff */
[----:B------:R-:W-:Y:S01]  /*3730*/  HMMA.16816.F32 R8, R32, R38, R8 ;  /* 0x000000262008723c */ /* 0x000fe20000001808 */
[----:B------:R-:W3:Y:S01]  /*3740*/  LDSM.16.MT88.4 R32, [R158+0x7800] ;  /* 0x007800009e20783b */ /* 0x000ee20000004200 */
[----:B------:R-:W-:Y:S01]  /*3750*/  MUFU.EX2 R61, R61 ;  /* 0x0000003d003d7308 */ /* 0x000fe20000000800 */
[----:B----4-:R-:W-:-:S02]  /*3760*/  F2FP.F16.F32.PACK_AB R24, R71, R70 ;  /* 0x000000464718723e */ /* 0x010fc400000000ff */
[----:B------:R-:W4:Y:S01]  /*3770*/  LDSM.16.MT88.4 R36, [R152+0x7800] ;  /* 0x007800009824783b */ /* 0x000f220000004200 */
[----:B-----5:R-:W-:-:S07]  /*3780*/  F2FP.F16.F32.PACK_AB R26, R68, R55 ;  /* 0x00000037441a723e */ /* 0x020fce00000000ff */
[C---:B--2---:R-:W-:Y:S08]  /*3790*/  HMMA.16816.F32 R84, R24.reuse, R28, R84 ;  /* 0x0000001c1854723c */ /* 0x044ff00000001854 */
[C---:B------:R-:W-:Y:S01]  /*37a0*/  HMMA.16816.F32 R8, R24.reuse, R30, R8 ;  /* 0x0000001e1808723c */ /* 0x040fe20000001808 */
[----:B------:R-:W2:Y:S07]  /*37b0*/  LDSM.16.MT88.4 R28, [R158+0x8000] ;  /* 0x008000009e1c783b */ /* 0x000eae0000004200 */
[C---:B-1----:R-:W-:Y:S01]  /*37c0*/  HMMA.16816.F32 R40, R24.reuse, R44, R40 ;  /* 0x0000002c1828723c */ /* 0x042fe20000001828 */
[-C--:B------:R-:W-:Y:S01]  /*37d0*/  FFMA.FTZ R44, R65, R108.reuse, -R109 ;  /* 0x0000006c412c7223 */ /* 0x080fe2000001086d */
[-CC-:B------:R-:W-:Y:S01]  /*37e0*/  FFMA.FTZ R45, R67, R108.reuse, -R103.reuse ;  /* 0x0000006c432d7223 */ /* 0x180fe20000010867 */
[-C--:B------:R-:W-:Y:S01]  /*37f0*/  FFMA.FTZ R65, R107, R108.reuse, -R103 ;  /* 0x0000006c6b417223 */ /* 0x080fe20000010867 */
[-C--:B------:R-:W-:Y:S01]  /*3800*/  FFMA.FTZ R67, R105, R108.reuse, -R109 ;  /* 0x0000006c69437223 */ /* 0x080fe2000001086d */
[-C--:B------:R-:W-:Y:S01]  /*3810*/  FFMA.FTZ R105, R99, R108.reuse, -R103 ;  /* 0x0000006c63697223 */ /* 0x080fe20000010867 */
[-C--:B------:R-:W-:Y:S01]  /*3820*/  FFMA.FTZ R107, R96, R108.reuse, -R109 ;  /* 0x0000006c606b7223 */ /* 0x080fe2000001086d */
[----:B------:R-:W-:Y:S01]  /*3830*/  MUFU.EX2 R44, R44 ;  /* 0x0000002c002c7308 */ /* 0x000fe20000000800 */
[C---:B---3--:R-:W-:Y:S01]  /*3840*/  HMMA.16816.F32 R56, R24.reuse, R32, R56 ;  /* 0x000000201838723c */ /* 0x048fe20000001838 */
[-CC-:B------:R-:W-:Y:S01]  /*3850*/  FFMA.FTZ R32, R22, R108.reuse, -R103.reuse ;  /* 0x0000006c16207223 */ /* 0x180fe20000010867 */
[-CC-:B------:R-:W-:Y:S01]  /*3860*/  FFMA.FTZ R33, R23, R108.reuse, -R103.reuse ;  /* 0x0000006c17217223 */ /* 0x180fe20000010867 */
[----:B------:R-:W-:Y:S04]  /*3870*/  MUFU.EX2 R45, R45 ;  /* 0x0000002d002d7308 */ /* 0x000fe80000000800 */
[----:B------:R-:W-:Y:S01]  /*3880*/  MUFU.EX2 R32, R32 ;  /* 0x0000002000207308 */ /* 0x000fe20000000800 */
[C---:B------:R-:W-:Y:S01]  /*3890*/  HMMA.16816.F32 R76, R24.reuse, R34, R76 ;  /* 0x00000022184c723c */ /* 0x040fe2000000184c */
[-C--:B------:R-:W-:Y:S01]  /*38a0*/  FFMA.FTZ R34, R18, R108.reuse, -R103 ;  /* 0x0000006c12227223 */ /* 0x080fe20000010867 */
[-CC-:B------:R-:W-:Y:S01]  /*38b0*/  FFMA.FTZ R35, R16, R108.reuse, -R109.reuse ;  /* 0x0000006c10237223 */ /* 0x180fe2000001086d */
[----:B------:R-:W1:Y:S04]  /*38c0*/  MUFU.EX2 R33, R33 ;  /* 0x0000002100217308 */ /* 0x000e680000000800 */
[----:B------:R-:W-:Y:S01]  /*38d0*/  MUFU.EX2 R34, R34 ;  /* 0x0000002200227308 */ /* 0x000fe20000000800 */
[C---:B------:R-:W-:Y:S01]  /*38e0*/  HMMA.16816.F32 R48, R24.reuse, R46, R48 ;  /* 0x0000002e1830723c */ /* 0x040fe20000001830 */
[-CC-:B------:R-:W-:Y:S01]  /*38f0*/  FFMA.FTZ R46, R12, R108.reuse, -R109.reuse ;  /* 0x0000006c0c2e7223 */ /* 0x180fe2000001086d */
[-CC-:B------:R-:W-:Y:S01]  /*3900*/  FFMA.FTZ R47, R13, R108.reuse, -R109.reuse ;  /* 0x0000006c0d2f7223 */ /* 0x180fe2000001086d */
[----:B------:R-:W-:Y:S04]  /*3910*/  MUFU.EX2 R35, R35 ;  /* 0x0000002300237308 */ /* 0x000fe80000000800 */
[----:B------:R-:W-:Y:S01]  /*3920*/  MUFU.EX2 R46, R46 ;  /* 0x0000002e002e7308 */ /* 0x000fe20000000800 */
[C---:B----4-:R-:W-:Y:S01]  /*3930*/  HMMA.16816.F32 R88, R24.reuse, R36, R88 ;  /* 0x000000241858723c */ /* 0x050fe20000001858 */
[-C--:B------:R-:W-:Y:S01]  /*3940*/  FFMA.FTZ R36, R17, R108.reuse, -R109 ;  /* 0x0000006c11247223 */ /* 0x080fe2000001086d */
[----:B------:R-:W-:Y:S01]  /*3950*/  FFMA.FTZ R37, R19, R108, -R103 ;  /* 0x0000006c13257223 */ /* 0x000fe20000010867 */
[----:B-1----:R-:W-:Y:S01]  /*3960*/  F2FP.F16.F32.PACK_AB R17, R33, R32 ;  /* 0x000000202111723e */ /* 0x002fe200000000ff */
[----:B------:R-:W-:Y:S04]  /*3970*/  MUFU.EX2 R47, R47 ;  /* 0x0000002f002f7308 */ /* 0x000fe80000000800 */
[----:B------:R-:W-:Y:S01]  /*3980*/  HMMA.16816.F32 R4, R24, R38, R4 ;  /* 0x000000261804723c */ /* 0x000fe20000001804 */
[----:B------:R-:W1:Y:S01]  /*3990*/  LDSM.16.MT88.4 R24, [R154+0x8000] ;  /* 0x008000009a18783b */ /* 0x000e620000004200 */
[-CC-:B------:R-:W-:Y:S01]  /*39a0*/  FFMA.FTZ R38, R20, R108.reuse, -R109.reuse ;  /* 0x0000006c14267223 */ /* 0x180fe2000001086d */
[----:B------:R-:W-:Y:S01]  /*39b0*/  FFMA.FTZ R39, R21, R108, -R109 ;  /* 0x0000006c15277223 */ /* 0x000fe2000001086d */
[----:B------:R-:W3:Y:S01]  /*39c0*/  MUFU.EX2 R36, R36 ;  /* 0x0000002400247308 */ /* 0x000ee20000000800 */
[----:B------:R-:W4:Y:S03]  /*39d0*/  LDSM.16.MT88.4 R20, [R153+0x8000] ;  /* 0x008000009914783b */ /* 0x000f260000004200 */
[----:B------:R-:W-:Y:S04]  /*39e0*/  MUFU.EX2 R38, R38 ;  /* 0x0000002600267308 */ /* 0x000fe80000000800 */
[----:B------:R-:W5:Y:S04]  /*39f0*/  MUFU.EX2 R39, R39 ;  /* 0x0000002700277308 */ /* 0x000f680000000800 */
[----:B------:R-:W2:Y:S01]  /*3a00*/  MUFU.EX2 R37, R37 ;  /* 0x0000002500257308 */ /* 0x000ea20000000800 */
[----:B---3--:R-:W-:-:S03]  /*3a10*/  F2FP.F16.F32.PACK_AB R18, R36, R35 ;  /* 0x000000232412723e */ /* 0x008fc600000000ff */
[----:B------:R-:W-:Y:S04]  /*3a20*/  MUFU.EX2 R65, R65 ;  /* 0x0000004100417308 */ /* 0x000fe80000000800 */
[----:B------:R-:W-:Y:S01]  /*3a30*/  MUFU.EX2 R67, R67 ;  /* 0x0000004300437308 */ /* 0x000fe20000000800 */
[----:B-----5:R-:W-:-:S03]  /*3a40*/  F2FP.F16.F32.PACK_AB R16, R39, R38 ;  /* 0x000000262710723e */ /* 0x020fc600000000ff */
[----:B------:R-:W-:Y:S01]  /*3a50*/  MUFU.EX2 R105, R105 ;  /* 0x0000006900697308 */ /* 0x000fe20000000800 */
[----:B--2---:R-:W-:-:S03]  /*3a60*/  F2FP.F16.F32.PACK_AB R19, R37, R34 ;  /* 0x000000222513723e */ /* 0x004fc600000000ff */
[----:B------:R-:W-:Y:S04]  /*3a70*/  MUFU.EX2 R107, R107 ;  /* 0x0000006b006b7308 */ /* 0x000fe80000000800 */
[----:B------:R-:W-:Y:S01]  /*3a80*/  HMMA.16816.F32 R56, R16, R28, R56 ;  /* 0x0000001c1038723c */ /* 0x000fe20000001838 */
[-CC-:B------:R-:W-:Y:S01]  /*3a90*/  FFMA.FTZ R29, R14, R108.reuse, -R103.reuse ;  /* 0x0000006c0e1d7223 */ /* 0x180fe20000010867 */
[-C--:B------:R-:W-:Y:S01]  /*3aa0*/  FFMA.FTZ R28, R66, R108.reuse, -R103 ;  /* 0x0000006c421c7223 */ /* 0x080fe20000010867 */
[-C--:B------:R-:W-:Y:S01]  /*3ab0*/  FFMA.FTZ R66, R104, R108.reuse, -R109 ;  /* 0x0000006c68427223 */ /* 0x080fe2000001086d */
[----:B------:R-:W-:-:S03]  /*3ac0*/  FFMA.FTZ R104, R98, R108, -R103 ;  /* 0x0000006c62687223 */ /* 0x000fc60000010867 */
[----:B------:R-:W-:Y:S01]  /*3ad0*/  MUFU.EX2 R29, R29 ;  /* 0x0000001d001d7308 */ /* 0x000fe20000000800 */
[C---:B-1----:R-:W-:Y:S03]  /*3ae0*/  HMMA.16816.F32 R84, R16.reuse, R24, R84 ;  /* 0x000000181054723c */ /* 0x042fe60000001854 */
[----:B------:R-:W-:Y:S04]  /*3af0*/  MUFU.EX2 R28, R28 ;  /* 0x0000001c001c7308 */ /* 0x000fe80000000800 */
[----:B------:R-:W-:Y:S01]  /*3b00*/  MUFU.EX2 R66, R66 ;  /* 0x0000004200427308 */ /* 0x000fe20000000800 */
[C---:B------:R-:W-:Y:S01]  /*3b10*/  HMMA.16816.F32 R8, R16.reuse, R26, R8 ;  /* 0x0000001a1008723c */ /* 0x040fe20000001808 */
[----:B------:R-:W1:Y:S02]  /*3b20*/  LDSM.16.MT88.4 R24, [R152+0x8000] ;  /* 0x008000009818783b */ /* 0x000e640000004200 */
[----:B------:R-:W-:Y:S05]  /*3b30*/  MUFU.EX2 R104, R104 ;  /* 0x0000006800687308 */ /* 0x000fea0000000800 */
[C---:B----4-:R-:W-:Y:S08]  /*3b40*/  HMMA.16816.F32 R40, R16.reuse, R20, R40 ;  /* 0x000000141028723c */ /* 0x050ff00000001828 */
[C---:B------:R-:W-:Y:S01]  /*3b50*/  HMMA.16816.F32 R48, R16.reuse, R22, R48 ;  /* 0x000000161030723c */ /* 0x040fe20000001830 */
[----:B------:R-:W2:Y:S07]  /*3b60*/  LDSM.16.MT88.4 R20, [R158+0x8800] ;  /* 0x008800009e14783b */ /* 0x000eae0000004200 */
[C---:B------:R-:W-:Y:S01]  /*3b70*/  HMMA.16816.F32 R76, R16.reuse, R30, R76 ;  /* 0x0000001e104c723c */ /* 0x040fe2000000184c */
[-C--:B------:R-:W-:Y:S01]  /*3b80*/  FFMA.FTZ R30, R15, R108.reuse, -R103 ;  /* 0x0000006c0f1e7223 */ /* 0x080fe20000010867 */
[-C--:B------:R-:W-:Y:S01]  /*3b90*/  FFMA.FTZ R31, R64, R108.reuse, -R109 ;  /* 0x0000006c401f7223 */ /* 0x080fe2000001086d */
[----:B------:R-:W3:Y:S01]  /*3ba0*/  LDSM.16.MT88.4 R12, [R154+0x8800] ;  /* 0x008800009a0c783b */ /* 0x000ee20000004200 */
[-CC-:B------:R-:W-:Y:S01]  /*3bb0*/  FFMA.FTZ R64, R106, R108.reuse, -R103.reuse ;  /* 0x0000006c6a407223 */ /* 0x180fe20000010867 */
[-CC-:B------:R-:W-:Y:S01]  /*3bc0*/  FFMA.FTZ R106, R94, R108.reuse, -R103.reuse ;  /* 0x0000006c5e6a7223 */ /* 0x180fe20000010867 */
[----:B------:R-:W-:Y:S01]  /*3bd0*/  FFMA.FTZ R103, R95, R108, -R103 ;  /* 0x0000006c5f677223 */ /* 0x000fe20000010867 */
[----:B------:R-:W4:Y:S04]  /*3be0*/  MUFU.EX2 R30, R30 ;  /* 0x0000001e001e7308 */ /* 0x000f280000000800 */
[----:B------:R-:W5:Y:S04]  /*3bf0*/  MUFU.EX2 R31, R31 ;  /* 0x0000001f001f7308 */ /* 0x000f680000000800 */
[----:B------:R-:W3:Y:S01]  /*3c00*/  MUFU.EX2 R64, R64 ;  /* 0x0000004000407308 */ /* 0x000ee20000000800 */
[C---:B-1----:R-:W-:Y:S03]  /*3c10*/  HMMA.16816.F32 R88, R16.reuse, R24, R88 ;  /* 0x000000181058723c */ /* 0x042fe60000001858 */
[----:B------:R-:W-:Y:S04]  /*3c20*/  MUFU.EX2 R106, R106 ;  /* 0x0000006a006a7308 */ /* 0x000fe80000000800 */
[----:B------:R-:W-:Y:S01]  /*3c30*/  MUFU.EX2 R109, R92 ;  /* 0x0000005c006d7308 */ /* 0x000fe20000000800 */
[----:B------:R-:W-:Y:S01]  /*3c40*/  HMMA.16816.F32 R4, R16, R26, R4 ;  /* 0x0000001a1004723c */ /* 0x000fe20000001804 */
[----:B------:R-:W-:Y:S01]  /*3c50*/  F2FP.F16.F32.PACK_AB R16, R47, R46 ;  /* 0x0000002e2f10723e */ /* 0x000fe200000000ff */
[----:B------:R-:W1:Y:S01]  /*3c60*/  LDSM.16.MT88.4 R24, [R153+0x8800] ;  /* 0x008800009918783b */ /* 0x000e620000004200 */
[----:B----4-:R-:W-:Y:S01]  /*3c70*/  F2FP.F16.F32.PACK_AB R17, R30, R29 ;  /* 0x0000001d1e11723e */ /* 0x010fe200000000ff */
[----:B------:R-:W4:Y:S01]  /*3c80*/  MUFU.EX2 R108, R93 ;  /* 0x0000005d006c7308 */ /* 0x000f220000000800 */
[----:B-----5:R-:W-:-:S02]  /*3c90*/  F2FP.F16.F32.PACK_AB R18, R44, R31 ;  /* 0x0000001f2c12723e */ /* 0x020fc400000000ff */
[----:B------:R-:W-:Y:S01]  /*3ca0*/  F2FP.F16.F32.PACK_AB R19, R45, R28 ;  /* 0x0000001c2d13723e */ /* 0x000fe200000000ff */
[----:B------:R-:W5:Y:S06]  /*3cb0*/  MUFU.EX2 R103, R103 ;  /* 0x0000006700677308 */ /* 0x000f6c0000000800 */
[C---:B--2---:R-:W-:Y:S08]  /*3cc0*/  HMMA.16816.F32 R56, R16.reuse, R20, R56 ;  /* 0x000000141038723c */ /* 0x044ff00000001838 */
        /* <DEDUP_REMOVED lines=21> */
[----:B--2---:R-:W-:Y:S01]  /*3e20*/  HMMA.16816.F32 R48, R20, R18, R48 ;  /* 0x000000121430723c */ /* 0x004fe20000001830 */
[----:B------:R-:W-:-:S04]  /*3e30*/  FADD.FTZ R19, R75, R120 ;  /* 0x000000784b137221 */ /* 0x000fc80000010000 */
[----:B------:R-:W-:-:S03]  /*3e40*/  FADD.FTZ R19, R82, R19 ;  /* 0x0000001352137221 */ /* 0x000fc60000010000 */
[----:B------:R-:W-:Y:S01]  /*3e50*/  HMMA.16816.F32 R40, R20, R16, R40 ;  /* 0x000000101428723c */ /* 0x000fe20000001828 */
[----:B------:R-:W-:Y:S01]  /*3e60*/  FADD.FTZ R17, R73, R72 ;  /* 0x0000004849117221 */ /* 0x000fe20000010000 */
[----:B------:R-:W-:Y:S01]  /*3e70*/  FADD.FTZ R130, R130, R19 ;  /* 0x0000001382827221 */ /* 0x000fe20000010000 */
[----:B------:R-:W2:Y:S02]  /*3e80*/  LDSM.16.MT88.4 R72, [R154+0x9800] ;  /* 0x009800009a48783b */ /* 0x000ea40000004200 */
[----:B------:R-:W-:Y:S01]  /*3e90*/  FADD.FTZ R80, R80, R17 ;  /* 0x0000001150507221 */ /* 0x000fe20000010000 */
[----:B------:R-:W-:-:S03]  /*3ea0*/  FADD.FTZ R17, R81, R130 ;  /* 0x0000008251117221 */ /* 0x000fc60000010000 */
[----:B------:R-:W-:Y:S01]  /*3eb0*/  FADD.FTZ R83, R83, R80 ;  /* 0x0000005053537221 */ /* 0x000fe20000010000 */
[----:B------:R-:W-:Y:S01]  /*3ec0*/  FADD.FTZ R16, R70, R17 ;  /* 0x0000001146107221 */ /* 0x000fe20000010000 */
[C---:B---3--:R-:W-:Y:S01]  /*3ed0*/  HMMA.16816.F32 R88, R20.reuse, R12, R88 ;  /* 0x0000000c1458723c */ /* 0x048fe20000001858 */
[----:B------:R-:W-:Y:S01]  /*3ee0*/  F2FP.F16.F32.PACK_AB R12, R110, R107 ;  /* 0x0000006b6e0c723e */ /* 0x000fe200000000ff */
[----:B------:R-:W-:Y:S01]  /*3ef0*/  FADD.FTZ R54, R54, R83 ;  /* 0x0000005336367221 */ /* 0x000fe20000010000 */
[----:B------:R-:W-:Y:S01]  /*3f00*/  FADD.FTZ R16, R71, R16 ;  /* 0x0000001047107221 */ /* 0x000fe20000010000 */
[----:B------:R-:W-:Y:S01]  /*3f10*/  F2FP.F16.F32.PACK_AB R13, R105, R104 ;  /* 0x00000068690d723e */ /* 0x000fe200000000ff */
[----:B------:R-:W3:Y:S01]  /*3f20*/  LDSM.16.MT88.4 R80, [R153+0x9800] ;  /* 0x009800009950783b */ /* 0x000ee20000004200 */
[----:B------:R-:W-:Y:S02]  /*3f30*/  FADD.FTZ R53, R53, R54 ;  /* 0x0000003635357221 */ /* 0x000fe40000010000 */
[----:B------:R-:W-:Y:S01]  /*3f40*/  HMMA.16816.F32 R4, R20, R14, R4 ;  /* 0x0000000e1404723c */ /* 0x000fe20000001804 */
[----:B------:R-:W-:Y:S01]  /*3f50*/  FADD.FTZ R21, R55, R16 ;  /* 0x0000001037157221 */ /* 0x000fe20000010000 */
[----:B------:R-:W-:Y:S01]  /*3f60*/  FADD.FTZ R52, R52, R53 ;  /* 0x0000003534347221 */ /* 0x000fe20000010000 */
[----:B----4-:R-:W-:Y:S01]  /*3f70*/  F2FP.F16.F32.PACK_AB R14, R108, R109 ;  /* 0x0000006d6c0e723e */ /* 0x010fe200000000ff */
[----:B------:R-:W4:Y:S01]  /*3f80*/  LDSM.16.MT88.4 R16, [R152+0x9800] ;  /* 0x009800009810783b */ /* 0x000f220000004200 */
[----:B------:R-:W-:Y:S01]  /*3f90*/  FADD.FTZ R21, R68, R21 ;  /* 0x0000001544157221 */ /* 0x000fe20000010000 */
[----:B------:R-:W-:Y:S01]  /*3fa0*/  FADD.FTZ R69, R69, R52 ;  /* 0x0000003445457221 */ /* 0x000fe20000010000 */
[----:B-----5:R-:W-:-:S02]  /*3fb0*/  F2FP.F16.F32.PACK_AB R15, R103, R106 ;  /* 0x0000006a670f723e */ /* 0x020fc400000000ff */
        /* <DEDUP_REMOVED lines=9> */
[C---:B------:R-:W-:Y:S08]  /*4050*/  HMMA.16816.F32 R96, R12.reuse, R24, R56 ;  /* 0x000000180c60723c */ /* 0x040ff00000001838 */
[C---:B--2---:R-:W-:Y:S08]  /*4060*/  HMMA.16816.F32 R68, R12.reuse, R72, R84 ;  /* 0x000000480c44723c */ /* 0x044ff00000001854 */
        /* <DEDUP_REMOVED lines=38> */
.L_x_11249:
        /* <DEDUP_REMOVED lines=77> */
.L_x_11244:
[----:B------:R-:W-:Y:S05]  /*47a0*/  BSYNC.RECONVERGENT B0 ;  /* 0x0000000000007941 */ /* 0x000fea0003800200 */
.L_x_11243:
        /* <DEDUP_REMOVED lines=206> */
.L_x_11248:
[----:B------:R-:W-:Y:S05]  /*5490*/  BSYNC.RECONVERGENT B0 ;  /* 0x0000000000007941 */ /* 0x000fea0003800200 */
.L_x_11247:
[----:B------:R-:W-:Y:S01]  /*54a0*/  @!PT LDS RZ, [RZ] ;  /* 0x00000000fffff984 */ /* 0x000fe20000000800 */
[----:B------:R-:W-:Y:S01]  /*54b0*/  @!PT LDS RZ, [RZ] ;  /* 0x00000000fffff984 */ /* 0x000fe20000000800 */
[----:B------:R-:W-:Y:S01]  /*54c0*/  @!PT LDS RZ, [RZ] ;  /* 0x00000000fffff984 */ /* 0x000fe20000000800 */
[----:B------:R1:W-:Y:S01]  /*54d0*/  LDGSTS.E.BYPASS.LTC128B.128 [R175+0x2000], desc[UR4][R168.64] ;  /* 0x02000000a8af7fae */ /* 0x0003e2000b981a04 */
[C---:B------:R-:W-:Y:S04]  /*54e0*/  LEA R112, P1, R178.reuse, R168, 0x1 ;  /* 0x000000a8b2707211 */ /* 0x040fe800078208ff */
[----:B------:R-:W-:Y:S02]  /*54f0*/  LEA.HI.X R113, R178, R169, R179, 0x1, P1 ;  /* 0x000000a9b2717211 */ /* 0x000fe400008f0cb3 */
        /* <DEDUP_REMOVED lines=17> */
[----:B------:R-:W-:Y:S05]  /*5610*/  IMAD.X R117, R115, 0x1, R167, P1 ;  /* 0x0000000173757824 */ /* 0x000fea00008e06a7 */
[----:B------:R1:W-:Y:S04]  /*5620*/  LDGSTS.E.BYPASS.LTC128B.128 [R175+0x5800], desc[UR4][R116.64] ;  /* 0x0580000074af7fae */ /* 0x0003e8000b981a04 */
[----:B------:R-:W0:Y:S02]  /*5630*/  LDGDEPBAR ;  /* 0x00000000000079af */ /* 0x000e240000000000 */
.L_x_11246:
[----:B------:R-:W-:Y:S05]  /*5640*/  BSYNC.RECONVERGENT B1 ;  /* 0x0000000000017941 */ /* 0x000fea0003800200 */
.L_x_11245:
        /* <DEDUP_REMOVED lines=90> */
[C---:B------:R-:W-:Y:S07]  /*5bf0*/  FMUL.FTZ R73, R102.reuse, R73 ;  /* 0x0000004966497220 */ /* 0x040fee0000410000 */
[----:B------:R-:W-:Y:S01]  /*5c00*/  MUFU.EX2 R122, R122 ;  /* 0x0000007a007a7308 */ /* 0x000fe20000000800 */
[C---:B------:R-:W-:Y:S01]  /*5c10*/  FMUL.FTZ R78, R103.reuse, R78 ;  /* 0x0000004e674e7220 */ /* 0x040fe20000410000 */
[----:B------:R-:W-:Y:S01]  /*5c20*/  FMUL.FTZ R79, R103, R79 ;  /* 0x0000004f674f7220 */ /* 0x000fe20000410000 */
[C---:B------:R-:W-:Y:S07]  /*5c30*/  FMUL.FTZ R76, R102.reuse, R76 ;  /* 0x0000004c664c7220 */ /* 0x040fee0000410000 */
[----:B------:R-:W2:Y:S01]  /*5c40*/  MUFU.EX2 R121, R121 ;  /* 0x0000007900797308 */ /* 0x000ea20000000800 */
[----:B------:R-:W-:Y:S01]  /*5c50*/  FMUL.FTZ R77, R102, R77 ;  /* 0x0000004d664d7220 */ /* 0x000fe20000410000 */
[----:B---3--:R-:W-:Y:S01]  /*5c60*/  F2FP.F16.F32.PACK_AB R97, R124, R132 ;  /* 0x000000847c61723e */ /* 0x008fe200000000ff */
[-C--:B------:R-:W-:Y:S01]  /*5c70*/  FFMA.FTZ R12, R12, R101.reuse, -R118 ;  /* 0x000000650c0c7223 */ /* 0x080fe20000010876 */
[-CC-:B------:R-:W-:Y:S01]  /*5c80*/  FFMA.FTZ R129, R26, R101.reuse, -R116.reuse ;  /* 0x000000651a817223 */ /* 0x180fe20000010874 */
[-CC-:B------:R-:W-:Y:S01]  /*5c90*/  FFMA.FTZ R131, R38, R101.reuse, -R116.reuse ;  /* 0x0000006526837223 */ /* 0x180fe20000010874 */
[----:B-----5:R-:W-:Y:S01]  /*5ca0*/  F2FP.F16.F32.PACK_AB R98, R117, R120 ;  /* 0x000000787562723e */ /* 0x020fe200000000ff */
[--C-:B------:R-:W-:Y:S01]  /*5cb0*/  FFMA.FTZ R134, R39, R101, -R116.reuse ;  /* 0x0000006527867223 */ /* 0x100fe20000010874 */
[C---:B------:R-:W-:Y:S01]  /*5cc0*/  FMUL.FTZ R82, R103.reuse, R82 ;  /* 0x0000005267527220 */ /* 0x040fe20000410000 */
[C---:B------:R-:W-:Y:S01]  /*5cd0*/  FMUL.FTZ R83, R103.reuse, R83 ;  /* 0x0000005367537220 */ /* 0x040fe20000410000 */
[C---:B------:R-:W-:Y:S01]  /*5ce0*/  FMUL.FTZ R80, R102.reuse, R80 ;  /* 0x0000005066507220 */ /* 0x040fe20000410000 */
[----:B------:R-:W-:Y:S01]  /*5cf0*/  FMUL.FTZ R81, R102, R81 ;  /* 0x0000005166517220 */ /* 0x000fe20000410000 */
[-CC-:B------:R-:W-:Y:S01]  /*5d00*/  FFMA.FTZ R127, R14, R101.reuse, -R116.reuse ;  /* 0x000000650e7f7223 */ /* 0x180fe20000010874 */
[----:B------:R-:W-:Y:S01]  /*5d10*/  FMUL.FTZ R14, R103, R90 ;  /* 0x0000005a670e7220 */ /* 0x000fe20000410000 */
[----:B--2---:R-:W-:Y:S01]  /*5d20*/  F2FP.F16.F32.PACK_AB R99, R121, R122 ;  /* 0x0000007a7963723e */ /* 0x004fe200000000ff */
[-C--:B------:R-:W-:Y:S01]  /*5d30*/  FFMA.FTZ R130, R22, R101.reuse, -R116 ;  /* 0x0000006516827223 */ /* 0x080fe20000010874 */
[-CC-:B------:R-:W-:Y:S01]  /*5d40*/  FFMA.FTZ R22, R25, R101.reuse, -R118.reuse ;  /* 0x0000006519167223 */ /* 0x180fe20000010876 */
        /* <DEDUP_REMOVED lines=16> */
[-C--:B------:R-:W-:Y:S01]  /*5e50*/  FFMA.FTZ R49, R49, R101.reuse, -R118 ;  /* 0x0000006531317223 */ /* 0x080fe20000010876 */
[C---:B------:R-:W-:Y:S08]  /*5e60*/  HMMA.16816.F32 R68, R96.reuse, R108, R68 ;  /* 0x0000006c6044723c */ /* 0x040ff00000001844 */
[----:B------:R-:W-:Y:S01]  /*5e70*/  MUFU.EX2 R129, R129 ;  /* 0x0000008100817308 */ /* 0x000fe20000000800 */
[----:B------:R-:W-:Y:S01]  /*5e80*/  FFMA.FTZ R108, R15, R101, -R116 ;  /* 0x000000650f6c7223 */ /* 0x000fe20000010874 */
[C---:B------:R-:W-:Y:S01]  /*5e90*/  FMUL.FTZ R15, R103.reuse, R91 ;  /* 0x0000005b670f7220 */ /* 0x040fe20000410000 */
[----:B------:R-:W-:Y:S07]  /*5ea0*/  FFMA.FTZ R132, R103, R188, R132 ;  /* 0x000000bc67847223 */ /* 0x000fee0000010084 */
[----:B------:R-:W-:Y:S01]  /*5eb0*/  MUFU.EX2 R131, R131 ;  /* 0x0000008300837308 */ /* 0x000fe20000000800 */
[----:B------:R-:W-:Y:S01]  /*5ec0*/  FFMA.FTZ R123, R102, R187, R123 ;  /* 0x000000bb667b7223 */ /* 0x000fe2000001007b */
[C---:B------:R-:W-:Y:S08]  /*5ed0*/  HMMA.16816.F32 R72, R96.reuse, R110, R72 ;  /* 0x0000006e6048723c */ /* 0x040ff00000001848 */
[----:B------:R-:W-:Y:S01]  /*5ee0*/  MUFU.EX2 R134, R134 ;  /* 0x0000008600867308 */ /* 0x000fe20000000800 */
[--C-:B------:R-:W-:Y:S01]  /*5ef0*/  FFMA.FTZ R62, R62, R101, -R116.reuse ;  /* 0x000000653e3e7223 */ /* 0x100fe20000010874 */
[----:B--2---:R-:W-:Y:S01]  /*5f00*/  F2FP.F16.F32.PACK_AB R87, R128, R125 ;  /* 0x0000007d8057723e */ /* 0x004fe200000000ff */
[-C--:B------:R-:W-:Y:S07]  /*5f10*/  FFMA.FTZ R63, R63, R101.reuse, -R116 ;  /* 0x000000653f3f7223 */ /* 0x080fee0000010874 */
[----:B------:R-:W-:Y:S01]  /*5f20*/  MUFU.EX2 R42, R42 ;  /* 0x0000002a002a7308 */ /* 0x000fe20000000800 */
[-CC-:B------:R-:W-:Y:S01]  /*5f30*/  FFMA.FTZ R60, R60, R101.reuse, -R118.reuse ;  /* 0x000000653c3c7223 */ /* 0x180fe20000010876 */
[C---:B------:R-:W-:Y:S08]  /*5f40*/  HMMA.16816.F32 R76, R96.reuse, R112, R76 ;  /* 0x00000070604c723c */ /* 0x040ff0000000184c */
[----:B------:R2:W-:Y:S01]  /*5f50*/  MUFU.EX2 R113, R12 ;  /* 0x0000000c00717308 */ /* 0x0005e20000000800 */
[--C-:B------:R-:W-:Y:S01]  /*5f60*/  FFMA.FTZ R112, R13, R101, -R118.reuse ;  /* 0x000000650d707223 */ /* 0x100fe20000010876 */
[C---:B------:R-:W-:Y:S01]  /*5f70*/  FMUL.FTZ R13, R102.reuse, R89 ;  /* 0x00000059660d7220 */ /* 0x040fe20000410000 */
[----:B------:R-:W-:Y:S07]  /*5f80*/  FADD.FTZ R123, R119, R123 ;  /* 0x0000007b777b7221 */ /* 0x000fee0000010000 */
[----:B------:R-:W-:Y:S01]  /*5f90*/  MUFU.EX2 R43, R43 ;  /* 0x0000002b002b7308 */ /* 0x000fe20000000800 */
[----:B------:R-:W-:Y:S01]  /*5fa0*/  MOV R103, R100 ;  /* 0x0000006400677202 */ /* 0x000fe20000000f00 */
[C---:B------:R-:W-:Y:S08]  /*5fb0*/  HMMA.16816.F32 R80, R96.reuse, R114, R80 ;  /* 0x000000726050723c */ /* 0x040ff00000001850 */
[----:B------:R3:W5:Y:S01]  /*5fc0*/  MUFU.EX2 R114, R108 ;  /* 0x0000006c00727308 */ /* 0x0007620000000800 */
[----:B------:R-:W-:Y:S01]  /*5fd0*/  FFMA.FTZ R115, R17, R101, -R118 ;  /* 0x0000006511737223 */ /* 0x000fe20000010876 */
[----:B------:R-:W-:Y:S01]  /*5fe0*/  FMUL.FTZ R17, R102, R85 ;  /* 0x0000005566117220 */ /* 0x000fe20000410000 */
[----:B------:R-:W-:Y:S07]  /*5ff0*/  FADD.FTZ R120, R120, R123 ;  /* 0x0000007b78787221 */ /* 0x000fee0000010000 */
[----:B------:R-:W1:Y:S01]  /*6000*/  MUFU.EX2 R112, R112 ;  /* 0x0000007000707308 */ /* 0x000e620000000800 */
[----:B--2---:R-:W-:Y:S01]  /*6010*/  FMUL.FTZ R12, R102, R88 ;  /* 0x00000058660c7220 */ /* 0x004fe20000410000 */
[----:B------:R-:W-:Y:S01]  /*6020*/  FADD.FTZ R120, R117, R120 ;  /* 0x0000007875787221 */ /* 0x000fe20000010000 */
[----:B------:R-:W2:Y:S07]  /*6030*/  LDSM.16.MT88.4 R88, [R154+0x6800] ;  /* 0x006800009a58783b */ /* 0x000eae0000004200 */
[----:B------:R-:W1:Y:S01]  /*6040*/  MUFU.EX2 R115, R115 ;  /* 0x0000007300737308 */ /* 0x000e620000000800 */
[C---:B----4-:R-:W-:Y:S09]  /*6050*/  HMMA.16816.F32 R12, R96.reuse, R92, R12 ;  /* 0x0000005c600c723c */ /* 0x050ff2000000180c */
[----:B------:R-:W-:Y:S01]  /*6060*/  MUFU.EX2 R49, R49 ;  /* 0x0000003100317308 */ /* 0x000fe20000000800 */
[----:B---3--:R-:W3:Y:S01]  /*6070*/  LDSM.16.MT88.4 R108, [R153+0x6800] ;  /* 0x00680000996c783b */ /* 0x008ee20000004200 */
[----:B-----5:R-:W-:Y:S02]  /*6080*/  F2FP.F16.F32.PACK_AB R85, R114, R127 ;  /* 0x0000007f7255723e */ /* 0x020fe400000000ff */
[C---:B-1----:R-:W-:Y:S01]  /*6090*/  F2FP.F16.F32.PACK_AB R84, R112.reuse, R113 ;  /* 0x000000717054723e */ /* 0x042fe200000000ff */
[----:B------:R-:W-:Y:S01]  /*60a0*/  FADD.FTZ R113, R113, R120 ;  /* 0x0000007871717221 */ /* 0x000fe20000010000 */
[----:B------:R-:W-:Y:S03]  /*60b0*/  HMMA.16816.F32 R16, R96, R94, R16 ;  /* 0x0000005e6010723c */ /* 0x000fe60000001810 */
[----:B------:R-:W-:Y:S01]  /*60c0*/  F2FP.F16.F32.PACK_AB R86, R115, R126 ;  /* 0x0000007e7356723e */ /* 0x000fe200000000ff */
[----:B------:R-:W1:Y:S01]  /*60d0*/  LDSM.16.MT88.4 R92, [R152+0x6800] ;  /* 0x00680000985c783b */ /* 0x000e620000004200 */
[----:B------:R-:W-:Y:S04]  /*60e0*/  FADD.FTZ R113, R112, R113 ;  /* 0x0000007170717221 */ /* 0x000fe80000010000 */
[----:B------:R-:W-:Y:S01]  /*60f0*/  FADD.FTZ R126, R126, R113 ;  /* 0x000000717e7e7221 */ /* 0x000fe20000010000 */
[C---:B------:R-:W-:Y:S02]  /*6100*/  HMMA.16816.F32 R4, R84.reuse, R104, R4 ;  /* 0x000000685404723c */ /* 0x040fe40000001804 */
[----:B------:R-:W4:Y:S03]  /*6110*/  LDSM.16.MT88.4 R96, [R158+0x7000] ;  /* 0x007000009e60783b */ /* 0x000f260000004200 */
[-CC-:B------:R-:W-:Y:S01]  /*6120*/  FFMA.FTZ R105, R20, R101.reuse, -R118.reuse ;  /* 0x0000006514697223 */ /* 0x180fe20000010876 */
[-C--:B------:R-:W-:Y:S01]  /*6130*/  FFMA.FTZ R104, R21, R101.reuse, -R118 ;  /* 0x0000006515687223 */ /* 0x080fe20000010876 */
[----:B------:R-:W-:Y:S01]  /*6140*/  FADD.FTZ R126, R115, R126 ;  /* 0x0000007e737e7221 */ /* 0x000fe20000010000 */
[C---:B------:R-:W-:Y:S03]  /*6150*/  HMMA.16816.F32 R8, R84.reuse, R106, R8 ;  /* 0x0000006a5408723c */ /* 0x040fe60000001808 */
[-C--:B------:R-:W-:Y:S01]  /*6160*/  FFMA.FTZ R106, R24, R101.reuse, -R118 ;  /* 0x00000065186a7223 */ /* 0x080fe20000010876 */
[--C-:B------:R-:W-:Y:S01]  /*6170*/  FFMA.FTZ R107, R23, R101, -R116.reuse ;  /* 0x00000065176b7223 */ /* 0x100fe20000010874 */
[----:B------:R-:W-:Y:S03]  /*6180*/  MUFU.EX2 R105, R105 ;  /* 0x0000006900697308 */ /* 0x000fe60000000800 */
[C---:B--2---:R-:W-:Y:S07]  /*6190*/  HMMA.16816.F32 R68, R84.reuse, R88, R68 ;  /* 0x000000585444723c */ /* 0x044fee0000001844 */
[----:B------:R-:W2:Y:S10]  /*61a0*/  MUFU.EX2 R104, R104 ;  /* 0x0000006800687308 */ /* 0x000eb40000000800 */
[----:B------:R-:W5:Y:S01]  /*61b0*/  MUFU.EX2 R107, R107 ;  /* 0x0000006b006b7308 */ /* 0x000f620000000800 */
[C---:B------:R-:W-:Y:S01]  /*61c0*/  HMMA.16816.F32 R72, R84.reuse, R90, R72 ;  /* 0x0000005a5448723c */ /* 0x040fe20000001848 */
[----:B------:R-:W-:Y:S08]  /*61d0*/  LDSM.16.MT88.4 R88, [R153+0x7000] ;  /* 0x007000009958783b */ /* 0x000ff00000004200 */
[----:B------:R-:W-:Y:S01]  /*61e0*/  MUFU.EX2 R106, R106 ;  /* 0x0000006a006a7308 */ /* 0x000fe20000000800 */
[----:B--2---:R-:W-:Y:S01]  /*61f0*/  F2FP.F16.F32.PACK_AB R20, R104, R105 ;  /* 0x000000696814723e */ /* 0x004fe200000000ff */
[C---:B---3--:R-:W-:Y:S08]  /*6200*/  HMMA.16816.F32 R76, R84.reuse, R108, R76 ;  /* 0x0000006c544c723c */ /* 0x048ff0000000184c */
[----:B------:R-:W2:Y:S01]  /*6210*/  MUFU.EX2 R109, R22 ;  /* 0x00000016006d7308 */ /* 0x000ea20000000800 */
[-C--:B------:R-:W-:Y:S01]  /*6220*/  FFMA.FTZ R108, R27, R101.reuse, -R116 ;  /* 0x000000651b6c7223 */ /* 0x080fe20000010874 */
[----:B-----5:R-:W-:Y:S01]  /*6230*/  F2FP.F16.F32.PACK_AB R21, R107, R130 ;  /* 0x000000826b15723e */ /* 0x020fe200000000ff */
[----:B------:R-:W3:Y:S01]  /*6240*/  LDSM.16.MT88.4 R24, [R154+0x7000] ;  /* 0x007000009a18783b */ /* 0x000ee20000004200 */
[----:B------:R-:W-:Y:S01]  /*6250*/  FADD.FTZ R105, R105, R126 ;  /* 0x0000007e69697221 */ /* 0x000fe20000010000 */
[C---:B------:R-:W-:Y:S05]  /*6260*/  HMMA.16816.F32 R80, R84.reuse, R110, R80 ;  /* 0x0000006e5450723c */ /* 0x040fea0000001850 */
[----:B------:R-:W5:Y:S01]  /*6270*/  MUFU.EX2 R108, R108 ;  /* 0x0000006c006c7308 */ /* 0x000f620000000800 */
[-CC-:B------:R-:W-:Y:S01]  /*6280*/  FFMA.FTZ R110, R37, R101.reuse, -R118.reuse ;  /* 0x00000065256e7223 */ /* 0x180fe20000010876 */
[-CC-:B------:R-:W-:Y:S01]  /*6290*/  FFMA.FTZ R111, R36, R101.reuse, -R118.reuse ;  /* 0x00000065246f7223 */ /* 0x180fe20000010876 */
[-CC-:B------:R-:W-:Y:S01]  /*62a0*/  FFMA.FTZ R36, R40, R101.reuse, -R118.reuse ;  /* 0x0000006528247223 */ /* 0x180fe20000010876 */
[----:B------:R-:W-:Y:S01]  /*62b0*/  FFMA.FTZ R40, R41, R101, -R118 ;  /* 0x0000006529287223 */ /* 0x000fe20000010876 */
[C---:B--2---:R-:W-:Y:S01]  /*62c0*/  F2FP.F16.F32.PACK_AB R22, R109.reuse, R106 ;  /* 0x0000006a6d16723e */ /* 0x044fe200000000ff */
[C---:B-1----:R-:W-:Y:S04]  /*62d0*/  HMMA.16816.F32 R12, R84.reuse, R92, R12 ;  /* 0x0000005c540c723c */ /* 0x042fe8000000180c */
[----:B------:R1:W-:Y:S01]  /*62e0*/  MUFU.EX2 R41, R36 ;  /* 0x0000002400297308 */ /* 0x0003e20000000800 */
[----:B------:R-:W-:Y:S09]  /*62f0*/  FADD.FTZ R105, R104, R105 ;  /* 0x0000006968697221 */ /* 0x000ff20000010000 */
[----:B------:R-:W-:Y:S01]  /*6300*/  MUFU.EX2 R111, R111 ;  /* 0x0000006f006f7308 */ /* 0x000fe20000000800 */
[----:B-----5:R-:W-:Y:S01]  /*6310*/  F2FP.F16.F32.PACK_AB R23, R108, R129 ;  /* 0x000000816c17723e */ /* 0x020fe200000000ff */
[----:B------:R-:W-:Y:S01]  /*6320*/  HMMA.16816.F32 R16, R84, R94, R16 ;  /* 0x0000005e5410723c */ /* 0x000fe20000001810 */
[----:B------:R-:W2:Y:S07]  /*6330*/  LDSM.16.MT88.4 R84, [R152+0x7000] ;  /* 0x007000009854783b */ /* 0x000eae0000004200 */
[----:B------:R-:W-:Y:S01]  /*6340*/  MUFU.EX2 R110, R110 ;  /* 0x0000006e006e7308 */ /* 0x000fe20000000800 */
[----:B------:R-:W-:Y:S01]  /*6350*/  FADD.FTZ R106, R106, R105 ;  /* 0x000000696a6a7221 */ /* 0x000fe20000010000 */
[----:B------:R-:W-:Y:S08]  /*6360*/  MOV R105, R0 ;  /* 0x0000000000697202 */ /* 0x000ff00000000f00 */
[----:B------:R-:W-:Y:S01]  /*6370*/  MUFU.EX2 R40, R40 ;  /* 0x0000002800287308 */ /* 0x000fe20000000800 */
[----:B------:R-:W-:Y:S01]  /*6380*/  FADD.FTZ R109, R109, R106 ;  /* 0x0000006a6d6d7221 */ /* 0x000fe20000010000 */
[C---:B----4-:R-:W-:Y:S01]  /*6390*/  HMMA.16816.F32 R4, R20.reuse, R96, R4 ;  /* 0x000000601404723c */ /* 0x050fe20000001804 */
[----:B-1----:R-:W-:Y:S04]  /*63a0*/  LDSM.16.MT88.4 R36, [R154+0x8800] ;  /* 0x008800009a24783b */ /* 0x002fe80000004200 */
[-CC-:B------:R-:W-:Y:S01]  /*63b0*/  FFMA.FTZ R96, R28, R101.reuse, -R118.reuse ;  /* 0x000000651c607223 */ /* 0x180fe20000010876 */
[-C--:B------:R-:W-:Y:S02]  /*63c0*/  FFMA.FTZ R97, R29, R101.reuse, -R118 ;  /* 0x000000651d617223 */ /* 0x080fe40000010876 */
[C---:B------:R-:W-:Y:S01]  /*63d0*/  HMMA.16816.F32 R8, R20.reuse, R98, R8 ;  /* 0x000000621408723c */ /* 0x040fe20000001808 */
[----:B------:R-:W-:Y:S02]  /*63e0*/  LDSM.16.MT88.4 R92, [R158+0x9800] ;  /* 0x009800009e5c783b */ /* 0x000fe40000004200 */
[-CC-:B------:R-:W-:Y:S01]  /*63f0*/  FFMA.FTZ R98, R30, R101.reuse, -R116.reuse ;  /* 0x000000651e627223 */ /* 0x180fe20000010874 */
[-C--:B------:R-:W-:Y:S01]  /*6400*/  FFMA.FTZ R99, R31, R101.reuse, -R116 ;  /* 0x000000651f637223 */ /* 0x080fe20000010874 */
[----:B------:R-:W-:Y:S03]  /*6410*/  MUFU.EX2 R96, R96 ;  /* 0x0000006000607308 */ /* 0x000fe60000000800 */
[C---:B---3--:R-:W-:Y:S01]  /*6420*/  HMMA.16816.F32 R68, R20.reuse, R24, R68 ;  /* 0x000000181444723c */ /* 0x048fe20000001844 */
[----:B------:R-:W-:Y:S06]  /*6430*/  LDSM.16.MT88.4 R28, [R154+0x7800] ;  /* 0x007800009a1c783b */ /* 0x000fec0000004200 */
[----:B------:R-:W1:Y:S10]  /*6440*/  MUFU.EX2 R97, R97 ;  /* 0x0000006100617308 */ /* 0x000e740000000800 */
[----:B------:R-:W-:Y:S01]  /*6450*/  MUFU.EX2 R98, R98 ;  /* 0x0000006200627308 */ /* 0x000fe20000000800 */
[C---:B------:R-:W-:Y:S01]  /*6460*/  HMMA.16816.F32 R72, R20.reuse, R26, R72 ;  /* 0x0000001a1448723c */ /* 0x040fe20000001848 */
[----:B------:R-:W3:Y:S08]  /*6470*/  LDSM.16.MT88.4 R24, [R158+0x7800] ;  /* 0x007800009e18783b */ /* 0x000ef00000004200 */
[----:B------:R-:W4:Y:S01]  /*6480*/  MUFU.EX2 R99, R99 ;  /* 0x0000006300637308 */ /* 0x000f220000000800 */
[C---:B------:R-:W-:Y:S03]  /*6490*/  HMMA.16816.F32 R76, R20.reuse, R88, R76 ;  /* 0x00000058144c723c */ /* 0x040fe6000000184c */
[-CC-:B------:R-:W-:Y:S01]  /*64a0*/  FFMA.FTZ R88, R32, R101.reuse, -R118.reuse ;  /* 0x0000006520587223 */ /* 0x180fe20000010876 */
[-C--:B------:R-:W-:Y:S04]  /*64b0*/  FFMA.FTZ R89, R33, R101.reuse, -R118 ;  /* 0x0000006521597223 */ /* 0x080fe80000010876 */
[C---:B------:R-:W-:Y:S01]  /*64c0*/  HMMA.16816.F32 R80, R20.reuse, R90, R80 ;  /* 0x0000005a1450723c */ /* 0x040fe20000001850 */
[----:B------:R-:W-:Y:S02]  /*64d0*/  MUFU.EX2 R88, R88 ;  /* 0x0000005800587308 */ /* 0x000fe40000000800 */
[-CC-:B------:R-:W-:Y:S01]  /*64e0*/  FFMA.FTZ R90, R34, R101.reuse, -R116.reuse ;  /* 0x00000065225a7223 */ /* 0x180fe20000010874 */
[-C--:B------:R-:W-:Y:S07]  /*64f0*/  FFMA.FTZ R91, R35, R101.reuse, -R116 ;  /* 0x00000065235b7223 */ /* 0x080fee0000010874 */
[----:B------:R-:W5:Y:S01]  /*6500*/  MUFU.EX2 R89, R89 ;  /* 0x0000005900597308 */ /* 0x000f620000000800 */
[----:B------:R-:W3:Y:S01]  /*6510*/  LDSM.16.MT88.4 R32, [R153+0x7800] ;  /* 0x007800009920783b */ /* 0x000ee20000004200 */
[C---:B--2---:R-:W-:Y:S08]  /*6520*/  HMMA.16816.F32 R12, R20.reuse, R84, R12 ;  /* 0x00000054140c723c */ /* 0x044ff0000000180c */
[----:B------:R-:W-:Y:S10]  /*6530*/  MUFU.EX2 R90, R90 ;  /* 0x0000005a005a7308 */ /* 0x000ff40000000800 */
[----:B------:R-:W2:Y:S01]  /*6540*/  MUFU.EX2 R91, R91 ;  /* 0x0000005b005b7308 */ /* 0x000ea20000000800 */
[----:B------:R-:W-:Y:S01]  /*6550*/  HMMA.16816.F32 R16, R20, R86, R16 ;  /* 0x000000561410723c */ /* 0x000fe20000001810 */
[----:B------:R-:W3:Y:S02]  /*6560*/  LDSM.16.MT88.4 R84, [R152+0x7800] ;  /* 0x007800009854783b */ /* 0x000ee40000004200 */
[----:B-1----:R-:W-:Y:S01]  /*6570*/  F2FP.F16.F32.PACK_AB R20, R97, R96 ;  /* 0x000000606114723e */ /* 0x002fe200000000ff */
[----:B------:R-:W-:Y:S01]  /*6580*/  FADD.FTZ R96, R96, R109 ;  /* 0x0000006d60607221 */ /* 0x000fe20000010000 */
[----:B----4-:R-:W-:Y:S02]  /*6590*/  F2FP.F16.F32.PACK_AB R21, R99, R98 ;  /* 0x000000626315723e */ /* 0x010fe400000000ff */
[----:B-----5:R-:W-:Y:S01]  /*65a0*/  F2FP.F16.F32.PACK_AB R22, R89, R88 ;  /* 0x000000585916723e */ /* 0x020fe200000000ff */
[----:B------:R-:W-:Y:S01]  /*65b0*/  FADD.FTZ R97, R97, R96 ;  /* 0x0000006061617221 */ /* 0x000fe20000010000 */
[----:B--2---:R-:W-:Y:S03]  /*65c0*/  F2FP.F16.F32.PACK_AB R23, R91, R90 ;  /* 0x0000005a5b17723e */ /* 0x004fe600000000ff */
[----:B------:R-:W-:Y:S04]  /*65d0*/  FADD.FTZ R88, R88, R97 ;  /* 0x0000006158587221 */ /* 0x000fe80000010000 */
[----:B------:R-:W-:Y:S01]  /*65e0*/  FADD.FTZ R88, R89, R88 ;  /* 0x0000005859587221 */ /* 0x000fe20000010000 */
[C---:B---3--:R-:W-:Y:S08]  /*65f0*/  HMMA.16816.F32 R4, R20.reuse, R24, R4 ;  /* 0x000000181404723c */ /* 0x048ff00000001804 */
        /* <DEDUP_REMOVED lines=8> */
[C---:B------:R-:W-:Y:S03]  /*6680*/  HMMA.16816.F32 R12, R20.reuse, R84, R12 ;  /* 0x00000054140c723c */ /* 0x040fe6000000180c */
[-C--:B------:R-:W-:Y:S01]  /*6690*/  FFMA.FTZ R84, R46, R101.reuse, -R116 ;  /* 0x000000652e547223 */ /* 0x080fe20000010874 */
[-C--:B------:R-:W-:Y:S01]  /*66a0*/  FFMA.FTZ R46, R48, R101.reuse, -R118 ;  /* 0x00000065302e7223 */ /* 0x080fe20000010876 */
[----:B------:R-:W-:Y:S02]  /*66b0*/  FFMA.FTZ R85, R47, R101, -R116 ;  /* 0x000000652f557223 */ /* 0x000fe40000010874 */
[----:B------:R-:W-:Y:S01]  /*66c0*/  MUFU.EX2 R47, R84 ;  /* 0x00000054002f7308 */ /* 0x000fe20000000800 */
[----:B------:R-:W-:Y:S03]  /*66d0*/  HMMA.16816.F32 R16, R20, R86, R16 ;  /* 0x000000561410723c */ /* 0x000fe60000001810 */
[----:B------:R-:W-:Y:S06]  /*66e0*/  F2FP.F16.F32.PACK_AB R20, R110, R111 ;  /* 0x0000006f6e14723e */ /* 0x000fec00000000ff */
[----:B------:R4:W-:Y:S01]  /*66f0*/  MUFU.EX2 R48, R85 ;  /* 0x0000005500307308 */ /* 0x0009e20000000800 */
[----:B------:R-:W-:Y:S01]  /*6700*/  F2FP.F16.F32.PACK_AB R21, R134, R131 ;  /* 0x000000838615723e */ /* 0x000fe200000000ff */
[--C-:B------:R-:W-:Y:S01]  /*6710*/  FFMA.FTZ R86, R44, R101, -R118.reuse ;  /* 0x000000652c567223 */ /* 0x100fe20000010876 */
[----:B------:R-:W-:Y:S07]  /*6720*/  F2FP.F16.F32.PACK_AB R22, R40, R41 ;  /* 0x000000292816723e */ /* 0x000fee00000000ff */
[----:B------:R-:W-:Y:S01]  /*6730*/  MUFU.EX2 R46, R46 ;  /* 0x0000002e002e7308 */ /* 0x000fe20000000800 */
[----:B------:R-:W-:Y:S01]  /*6740*/  F2FP.F16.F32.PACK_AB R23, R43, R42 ;  /* 0x0000002a2b17723e */ /* 0x000fe200000000ff */
[-C--:B------:R-:W-:Y:S01]  /*6750*/  FFMA.FTZ R44, R45, R101.reuse, -R118 ;  /* 0x000000652d2c7223 */ /* 0x080fe20000010876 */
[----:B------:R-:W-:Y:S07]  /*6760*/  FADD.FTZ R111, R111, R88 ;  /* 0x000000586f6f7221 */ /* 0x000fee0000010000 */
[----:B------:R5:W-:Y:S01]  /*6770*/  MUFU.EX2 R45, R86 ;  /* 0x00000056002d7308 */ /* 0x000be20000000800 */
[----:B------:R-:W-:Y:S01]  /*6780*/  FADD.FTZ R110, R110, R111 ;  /* 0x0000006f6e6e7221 */ /* 0x000fe20000010000 */
[C---:B-1----:R-:W-:Y:S08]  /*6790*/  HMMA.16816.F32 R4, R20.reuse, R24, R4 ;  /* 0x000000181404723c */ /* 0x042ff00000001804 */
[----:B------:R-:W1:Y:S01]  /*67a0*/  MUFU.EX2 R44, R44 ;  /* 0x0000002c002c7308 */ /* 0x000e620000000800 */
[----:B----4-:R-:W-:Y:S01]  /*67b0*/  FADD.FTZ R85, R124, R132 ;  /* 0x000000847c557221 */ /* 0x010fe20000010000 */
[----:B------:R-:W-:Y:S01]  /*67c0*/  FADD.FTZ R41, R41, R110 ;  /* 0x0000006e29297221 */ /* 0x000fe20000010000 */
[C---:B------:R-:W-:Y:S01]  /*67d0*/  HMMA.16816.F32 R8, R20.reuse, R26, R8 ;  /* 0x0000001a1408723c */ /* 0x040fe20000001808 */
[----:B------:R-:W4:Y:S02]  /*67e0*/  LDSM.16.MT88.4 R24, [R152+0x8000] ;  /* 0x008000009818783b */ /* 0x000f240000004200 */
[-CC-:B-----5:R-:W-:Y:S01]  /*67f0*/  FFMA.FTZ R86, R50, R101.reuse, -R116.reuse ;  /* 0x0000006532567223 */ /* 0x1a0fe20000010874 */
[----:B------:R-:W-:Y:S01]  /*6800*/  FFMA.FTZ R50, R51, R101, -R116 ;  /* 0x0000006533327223 */ /* 0x000fe20000010874 */
[----:B------:R-:W-:Y:S02]  /*6810*/  FADD.FTZ R40, R40, R41 ;  /* 0x0000002928287221 */ /* 0x000fe40000010000 */
[----:B------:R-:W-:Y:S01]  /*6820*/  MUFU.EX2 R51, R86 ;  /* 0x0000005600337308 */ /* 0x000fe20000000800 */
[C---:B--2---:R-:W-:Y:S09]  /*6830*/  HMMA.16816.F32 R68, R20.reuse, R28, R68 ;  /* 0x0000001c1444723c */ /* 0x044ff20000001844 */
[----:B------:R-:W2:Y:S01]  /*6840*/  MUFU.EX2 R50, R50 ;  /* 0x0000003200327308 */ /* 0x000ea20000000800 */
[C---:B------:R-:W-:Y:S01]  /*6850*/  HMMA.16816.F32 R72, R20.reuse, R30, R72 ;  /* 0x0000001e1448723c */ /* 0x040fe20000001848 */
[----:B------:R-:W5:Y:S07]  /*6860*/  LDSM.16.MT88.4 R28, [R158+0x8800] ;  /* 0x008800009e1c783b */ /* 0x000f6e0000004200 */
[C---:B---3--:R-:W-:Y:S08]  /*6870*/  HMMA.16816.F32 R76, R20.reuse, R32, R76 ;  /* 0x00000020144c723c */ /* 0x048ff0000000184c */
[C---:B------:R-:W-:Y:S01]  /*6880*/  HMMA.16816.F32 R80, R20.reuse, R34, R80 ;  /* 0x000000221450723c */ /* 0x040fe20000001850 */
[----:B------:R-:W3:Y:S07]  /*6890*/  LDSM.16.MT88.4 R32, [R153+0x8800] ;  /* 0x008800009920783b */ /* 0x000eee0000004200 */
[C---:B----4-:R-:W-:Y:S08]  /*68a0*/  HMMA.16816.F32 R12, R20.reuse, R24, R12 ;  /* 0x00000018140c723c */ /* 0x050ff0000000180c */
[----:B------:R-:W-:Y:S01]  /*68b0*/  HMMA.16816.F32 R16, R20, R26, R16 ;  /* 0x0000001a1410723c */ /* 0x000fe20000001810 */
[----:B------:R-:W4:Y:S02]  /*68c0*/  LDSM.16.MT88.4 R24, [R152+0x8800] ;  /* 0x008800009818783b */ /* 0x000f240000004200 */
[----:B-1----:R-:W-:Y:S01]  /*68d0*/  F2FP.F16.F32.PACK_AB R20, R44, R45 ;  /* 0x0000002d2c14723e */ /* 0x002fe200000000ff */
[----:B------:R-:W-:Y:S01]  /*68e0*/  FADD.FTZ R45, R45, R40 ;  /* 0x000000282d2d7221 */ /* 0x000fe20000010000 */
[----:B------:R-:W-:Y:S02]  /*68f0*/  F2FP.F16.F32.PACK_AB R21, R48, R47 ;  /* 0x0000002f3015723e */ /* 0x000fe400000000ff */
[C---:B------:R-:W-:Y:S01]  /*6900*/  F2FP.F16.F32.PACK_AB R22, R49.reuse, R46 ;  /* 0x0000002e3116723e */ /* 0x040fe200000000ff */
[----:B------:R-:W-:Y:S01]  /*6910*/  FADD.FTZ R45, R44, R45 ;  /* 0x0000002d2c2d7221 */ /* 0x000fe20000010000 */
[----:B--2---:R-:W-:Y:S03]  /*6920*/  F2FP.F16.F32.PACK_AB R23, R50, R51 ;  /* 0x000000333217723e */ /* 0x004fe600000000ff */
[----:B------:R-:W-:Y:S04]  /*6930*/  FADD.FTZ R46, R46, R45 ;  /* 0x0000002d2e2e7221 */ /* 0x000fe80000010000 */
[C---:B-----5:R-:W-:Y:S03]  /*6940*/  HMMA.16816.F32 R4, R20.reuse, R28, R4 ;  /* 0x0000001c1404723c */ /* 0x060fe60000001804 */
[----:B------:R-:W-:Y:S05]  /*6950*/  FADD.FTZ R46, R49, R46 ;  /* 0x0000002e312e7221 */ /* 0x000fea0000010000 */
[C---:B------:R-:W-:Y:S01]  /*6960*/  HMMA.16816.F32 R8, R20.reuse, R30, R8 ;  /* 0x0000001e1408723c */ /* 0x040fe20000001808 */
[----:B------:R-:W1:Y:S07]  /*6970*/  LDSM.16.MT88.4 R28, [R158+0x9000] ;  /* 0x009000009e1c783b */ /* 0x000e6e0000004200 */
[C---:B------:R-:W-:Y:S03]  /*6980*/  HMMA.16816.F32 R68, R20.reuse, R36, R68 ;  /* 0x000000241444723c */ /* 0x040fe60000001844 */
        /* <DEDUP_REMOVED lines=10> */
[-CC-:B------:R-:W-:Y:S01]  /*6a30*/  FFMA.FTZ R54, R59, R101.reuse, -R116.reuse ;  /* 0x000000653b367223 */ /* 0x180fe20000010874 */
[----:B------:R-:W-:Y:S01]  /*6a40*/  FADD.FTZ R56, R122, R85 ;  /* 0x000000557a387221 */ /* 0x000fe20000010000 */
[C---:B---3--:R-:W-:Y:S07]  /*6a50*/  HMMA.16816.F32 R76, R20.reuse, R32, R76 ;  /* 0x00000020144c723c */ /* 0x048fee000000184c */
[----:B------:R-:W-:Y:S01]  /*6a60*/  MUFU.EX2 R38, R38 ;  /* 0x0000002600267308 */ /* 0x000fe20000000800 */
[-CC-:B------:R-:W-:Y:S01]  /*6a70*/  FFMA.FTZ R57, R66, R101.reuse, -R116.reuse ;  /* 0x0000006542397223 */ /* 0x180fe20000010874 */
[-C--:B------:R-:W-:Y:S08]  /*6a80*/  FFMA.FTZ R116, R67, R101.reuse, -R116 ;  /* 0x0000006543747223 */ /* 0x080ff00000010874 */
[----:B------:R-:W3:Y:S01]  /*6a90*/  MUFU.EX2 R53, R53 ;  /* 0x0000003500357308 */ /* 0x000ee20000000800 */
[----:B------:R-:W-:Y:S01]  /*6aa0*/  FADD.FTZ R56, R121, R56 ;  /* 0x0000003879387221 */ /* 0x000fe20000010000 */
[C---:B------:R-:W-:Y:S01]  /*6ab0*/  HMMA.16816.F32 R80, R20.reuse, R34, R80 ;  /* 0x000000221450723c */ /* 0x040fe20000001850 */
[----:B------:R-:W5:Y:S07]  /*6ac0*/  LDSM.16.MT88.4 R32, [R154+0x9000] ;  /* 0x009000009a20783b */ /* 0x000f6e0000004200 */
[----:B------:R-:W-:Y:S01]  /*6ad0*/  MUFU.EX2 R39, R39 ;  /* 0x0000002700277308 */ /* 0x000fe20000000800 */
[----:B------:R-:W-:Y:S01]  /*6ae0*/  FADD.FTZ R127, R127, R56 ;  /* 0x000000387f7f7221 */ /* 0x000fe20000010000 */
[----:B------:R-:W-:Y:S08]  /*6af0*/  FFMA.FTZ R56, R64, R101, -R118 ;  /* 0x0000006540387223 */ /* 0x000ff00000010876 */
[----:B------:R-:W1:Y:S01]  /*6b00*/  MUFU.EX2 R52, R52 ;  /* 0x0000003400347308 */ /* 0x000e620000000800 */
[----:B------:R-:W-:Y:S01]  /*6b10*/  FADD.FTZ R114, R114, R127 ;  /* 0x0000007f72727221 */ /* 0x000fe20000010000 */
[C---:B----4-:R-:W-:Y:S08]  /*6b20*/  HMMA.16816.F32 R12, R20.reuse, R24, R12 ;  /* 0x00000018140c723c */ /* 0x050ff0000000180c */
[----:B------:R-:W-:Y:S01]  /*6b30*/  MUFU.EX2 R55, R55 ;  /* 0x0000003700377308 */ /* 0x000fe20000000800 */
[----:B------:R-:W-:Y:S09]  /*6b40*/  FADD.FTZ R125, R125, R114 ;  /* 0x000000727d7d7221 */ /* 0x000ff20000010000 */
[----:B------:R-:W4:Y:S01]  /*6b50*/  MUFU.EX2 R54, R54 ;  /* 0x0000003600367308 */ /* 0x000f220000000800 */
[----:B------:R-:W-:Y:S01]  /*6b60*/  FADD.FTZ R125, R128, R125 ;  /* 0x0000007d807d7221 */ /* 0x000fe20000010000 */
[----:B------:R-:W-:Y:S01]  /*6b70*/  HMMA.16816.F32 R16, R20, R26, R16 ;  /* 0x0000001a1410723c */ /* 0x000fe20000001810 */
[----:B------:R-:W5:Y:S07]  /*6b80*/  LDSM.16.MT88.4 R24, [R153+0x9000] ;  /* 0x009000009918783b */ /* 0x000f6e0000004200 */
        /* <DEDUP_REMOVED lines=8> */
[----:B------:R-:W1:Y:S01]  /*6c10*/  MUFU.EX2 R116, R116 ;  /* 0x0000007400747308 */ /* 0x000e620000000800 */
[----:B----4-:R-:W-:Y:S01]  /*6c20*/  F2FP.F16.F32.PACK_AB R23, R54, R55 ;  /* 0x000000373617723e */ /* 0x010fe200000000ff */
[----:B------:R-:W-:Y:S01]  /*6c30*/  FADD.FTZ R129, R129, R130 ;  /* 0x0000008281817221 */ /* 0x000fe20000010000 */
[----:B------:R-:W-:Y:S03]  /*6c40*/  FADD.FTZ R36, R36, R37 ;  /* 0x0000002524247221 */ /* 0x000fe60000010000 */
[----:B------:R-:W-:Y:S01]  /*6c50*/  FADD.FTZ R129, R108, R129 ;  /* 0x000000816c817221 */ /* 0x000fe20000010000 */
[----:B------:R-:W-:Y:S01]  /*6c60*/  FADD.FTZ R39, R39, R36 ;  /* 0x0000002427277221 */ /* 0x000fe20000010000 */
[C---:B------:R-:W-:Y:S03]  /*6c70*/  HMMA.16816.F32 R4, R20.reuse, R28, R4 ;  /* 0x0000001c1404723c */ /* 0x040fe60000001804 */
[----:B------:R-:W-:Y:S01]  /*6c80*/  FADD.FTZ R98, R98, R129 ;  /* 0x0000008162627221 */ /* 0x000fe20000010000 */
[----:B------:R-:W-:Y:S01]  /*6c90*/  FADD.FTZ R52, R52, R39 ;  /* 0x0000002734347221 */ /* 0x000fe20000010000 */
[----:B-1----:R-:W-:Y:S02]  /*6ca0*/  F2FP.F16.F32.PACK_AB R87, R116, R57 ;  /* 0x000000397457723e */ /* 0x002fe400000000ff */
[----:B------:R-:W-:Y:S01]  /*6cb0*/  FADD.FTZ R99, R99, R98 ;  /* 0x0000006263637221 */ /* 0x000fe20000010000 */
[C---:B------:R-:W-:Y:S01]  /*6cc0*/  HMMA.16816.F32 R8, R20.reuse, R30, R8 ;  /* 0x0000001e1408723c */ /* 0x040fe20000001808 */
[----:B------:R-:W1:Y:S07]  /*6cd0*/  LDSM.16.MT88.4 R28, [R152+0x9000] ;  /* 0x00900000981c783b */ /* 0x000e6e0000004200 */
[C---:B-----5:R-:W-:Y:S01]  /*6ce0*/  HMMA.16816.F32 R68, R20.reuse, R32, R68 ;  /* 0x000000201444723c */ /* 0x060fe20000001844 */
        /* <DEDUP_REMOVED lines=17> */
[----:B----4-:R-:W-:Y:S01]  /*6e00*/  F2FP.F16.F32.PACK_AB R86, R187, R56 ;  /* 0x00000038bb56723e */ /* 0x010fe200000000ff */
        /* <DEDUP_REMOVED lines=8> */
[----:B------:R-:W3:Y:S07]  /*6e90*/  LDSM.16.MT88.4 R4, [R152+0x9800] ;  /* 0x009800009804783b */ /* 0x000eee0000004200 */
        /* <DEDUP_REMOVED lines=20> */
[----:B------:R-:W-:Y:S01]  /*6fe0*/  FADD.FTZ R188, R116, R57 ;  /* 0x0000003974bc7221 */ /* 0x000fe20000010000 */
[----:B------:R-:W-:Y:S01]  /*6ff0*/  @!UPT UIADD3 URZ, UPT, UPT, URZ, URZ, URZ ;  /* 0x000000fffffff290 */ /* 0x000fe2000fffe0ff */
[----:B------:R-:W-:Y:S11]  /*7000*/  @P1 BRA `(.L_x_11249) ;  /* 0xffffffd000b01947 */ /* 0x000ff6000383ffff */
.L_x_11242:
        /* <DEDUP_REMOVED lines=10> */
.L_x_11257:
        /* <DEDUP_REMOVED lines=8> */
[----:B------:R-:W3:Y:S03]  /*7130*/  S2R R4, SR_TID.X ;  /* 0x0000000000047919 */ /* 0x000ee60000002100 */
        /* <DEDUP_REMOVED lines=29> */
[C---:B---3--:R-:W-:Y:S01]  /*7310*/  IMAD.SHL.U32 R10, R4.reuse, 0x10, RZ ;  /* 0x00000010040a7824 */ /* 0x048fe200078e00ff */
[C---:B------:R-:W-:Y:S01]  /*7320*/  SHF.L.U32 R6, R4.reuse, 0x1, RZ ;  /* 0x0000000104067819 */ /* 0x040fe200000006ff */
[C---:B------:R-:W-:Y:S01]  /*7330*/  FMUL.FTZ R81, R9.reuse, R81 ;  /* 0x0000005109517220 */ /* 0x040fe20000410000 */
[----:B------:R-:W-:Y:S01]  /*7340*/  SHF.L.U32 R11, R4, 0x5, RZ ;  /* 0x00000005040b7819 */ /* 0x000fe200000006ff */
[C---:B------:R-:W-:Y:S01]  /*7350*/  FMUL.FTZ R88, R9.reuse, R88 ;  /* 0x0000005809587220 */ /* 0x040fe20000410000 */
[----:B------:R-:W-:Y:S01]  /*7360*/  LOP3.LUT R12, R6, 0x6, RZ, 0xc0, !PT ;  /* 0x00000006060c7812 */ /* 0x000fe200078ec0ff */
[C---:B------:R-:W-:Y:S01]  /*7370*/  FMUL.FTZ R89, R9.reuse, R89 ;  /* 0x0000005909597220 */ /* 0x040fe20000410000 */
[----:B------:R-:W-:Y:S01]  /*7380*/  LOP3.LUT R13, R10, 0x1c0, RZ, 0xc0, !PT ;  /* 0x000001c00a0d7812 */ /* 0x000fe200078ec0ff */
[----:B------:R-:W-:Y:S01]  /*7390*/  IMAD.MOV.U32 R10, RZ, RZ, 0x10 ;  /* 0x00000010ff0a7424 */ /* 0x000fe200078e00ff */
[----:B------:R-:W-:Y:S01]  /*73a0*/  LOP3.LUT R11, R12, 0x7c00, R11, 0xf8, !PT ;  /* 0x00007c000c0b7812 */ /* 0x000fe200078ef80b */
[----:B------:R-:W-:Y:S01]  /*73b0*/  FMUL.FTZ R84, R9, R84 ;  /* 0x0000005409547220 */ /* 0x000fe20000410000 */
[----:B------:R-:W-:Y:S01]  /*73c0*/  LOP3.LUT R6, R13, 0x38, R6, 0xf8, !PT ;  /* 0x000000380d067812 */ /* 0x000fe200078ef806 */
[----:B------:R-:W-:Y:S01]  /*73d0*/  FMUL.FTZ R9, R9, R85 ;  /* 0x0000005509097220 */ /* 0x000fe20000410000 */
[----:B------:R-:W-:-:S02]  /*73e0*/  R2P PR, R4, 0x1c ;  /* 0x0000001c04007804 */ /* 0x000fc40000000000 */
[----:B------:R-:W-:Y:S02]  /*73f0*/  LOP3.LUT R6, R11, R6, RZ, 0xfc, !PT ;  /* 0x000000060b067212 */ /* 0x000fe400078efcff */
[----:B------:R-:W-:Y:S02]  /*7400*/  MOV R11, 0x20 ;  /* 0x00000020000b7802 */ /* 0x000fe40000000f00 */
[----:B------:R-:W-:Y:S02]  /*7410*/  LEA R13, R6, UR6, 0x1 ;  /* 0x00000006060d7c11 */ /* 0x000fe4000f8e08ff */
[----:B------:R-:W-:Y:S02]  /*7420*/  SEL R6, R11, 0xffffffe0, !P3 ;  /* 0xffffffe00b067807 */ /* 0x000fe40005800000 */
[----:B------:R-:W-:Y:S01]  /*7430*/  SEL R10, R10, 0xfffffff0, !P2 ;  /* 0xfffffff00a0a7807 */ /* 0x000fe20005000000 */
[C---:B------:R-:W-:Y:S01]  /*7440*/  VIADD R17, R13.reuse, 0x40 ;  /* 0x000000400d117836 */ /* 0x040fe20000000000 */
[----:B------:R-:W-:Y:S01]  /*7450*/  IADD3 R15, PT, PT, R6, R13, RZ ;  /* 0x0000000d060f7210 */ /* 0x000fe20007ffe0ff */
[----:B------:R-:W-:Y:S01]  /*7460*/  @P4 VIADD R17, R13, 0xffffffc0 ;  /* 0xffffffc00d114836 */ /* 0x000fe20000000000 */
        /* <DEDUP_REMOVED lines=28> */
[----:B------:R-:W-:Y:S01]  /*7630*/  IADD3 R10, PT, PT, R10, R21, RZ ;  /* 0x000000150a0a7210 */ /* 0x000fe20007ffe0ff */
        /* <DEDUP_REMOVED lines=9> */
[----:B------:R-:W3:Y:S04]  /*76d0*/  LD.E.64 R38, desc[UR4][R2.64+0x90] ;  /* 0x0000900402267980 */ /* 0x000ee8000c101b00 */
[----:B-1----:R-:W3:Y:S04]  /*76e0*/  LD.E.64 R18, desc[UR4][R2.64+0x80] ;  /* 0x0000800402127980 */ /* 0x002ee8000c101b00 */
[----:B------:R-:W3:Y:S04]  /*76f0*/  LD.E.64 R34, desc[UR4][R2.64+0x88] ;  /* 0x0000880402227980 */ /* 0x000ee8000c101b00 */
[----:B------:R-:W3:Y:S01]  /*7700*/  LD.E.64 R32, desc[UR4][R2.64+0x70] ;  /* 0x0000700402207980 */ /* 0x000ee2000c101b00 */
[----:B--2---:R-:W3:Y:S01]  /*7710*/  S2R R9, SR_TID.X ;  /* 0x0000000000097919 */ /* 0x004ee20000002100 */
[----:B------:R-:W-:Y:S05]  /*7720*/  WARPSYNC.ALL ;  /* 0x0000000000007948 */ /* 0x000fea0003800000 */
[----:B------:R-:W5:Y:S01]  /*7730*/  LD.E.64 R36, desc[UR4][R2.64+0xa0] ;  /* 0x0000a00402247980 */ /* 0x000f62000c101b00 */
[----:B------:R-:W-:-:S02]  /*7740*/  MOV R15, RZ ;  /* 0x000000ff000f7202 */ /* 0x000fc40000000f00 */
[----:B----4-:R-:W-:-:S13]  /*7750*/  ISETP.NE.AND P2, PT, R6, RZ, PT ;  /* 0x000000ff0600720c */ /* 0x010fda0003f45270 */
[----:B------:R-:W2:Y:S04]  /*7760*/  @!P2 LD.E R26, desc[UR4][R2.64+0x60] ;  /* 0x00006004021aa980 */ /* 0x000ea8000c101900 */
[----:B------:R-:W4:Y:S04]  /*7770*/  @!P2 LD.E R24, desc[UR4][R2.64+0xb4] ;  /* 0x0000b4040218a980 */ /* 0x000f28000c101900 */
[----:B------:R-:W4:Y:S04]  /*7780*/  @P2 LD.E R6, desc[UR4][R2.64+0xd4] ;  /* 0x0000d40402062980 */ /* 0x000f28000c101900 */
[----:B------:R1:W4:Y:S01]  /*7790*/  @P2 LD.E R25, desc[UR4][R2.64+0xb4] ;  /* 0x0000b40402192980 */ /* 0x000322000c101900 */
[----:B---3--:R-:W-:Y:S01]  /*77a0*/  IMAD.SHL.U32 R10, R9, 0x8, RZ ;  /* 0x00000008090a7824 */ /* 0x008fe200078e00ff */
[----:B------:R-:W-:Y:S04]  /*77b0*/  BAR.SYNC.DEFER_BLOCKING 0x0 ;  /* 0x0000000000007b1d */ /* 0x000fe80000010000 */
[----:B------:R-:W-:Y:S01]  /*77c0*/  LOP3.LUT R14, R10, 0x38, RZ, 0xc0, !PT ;  /* 0x000000380a0e7812 */ /* 0x000fe200078ec0ff */
[----:B------:R-:W-:-:S02]  /*77d0*/  IMAD R11, R39, R173, RZ ;  /* 0x000000ad270b7224 */ /* 0x000fc400078e02ff */
[-C--:B------:R-:W-:Y:S02]  /*77e0*/  IMAD R12, R19, R174.reuse, RZ ;  /* 0x000000ae130c7224 */ /* 0x080fe400078e02ff */
[----:B------:R-:W-:-:S04]  /*77f0*/  IMAD.WIDE.U32 R16, R18, R174, RZ ;  /* 0x000000ae12107225 */ /* 0x000fc800078e00ff */
[----:B------:R-:W-:-:S04]  /*7800*/  IMAD.WIDE.U32 R38, R38, R173, RZ ;  /* 0x000000ad26267225 */ /* 0x000fc800078e00ff */
[----:B------:R-:W-:-:S04]  /*7810*/  IMAD.WIDE.U32 R14, R176, R34, R14 ;  /* 0x00000022b00e7225 */ /* 0x000fc800078e000e */
[----:B------:R-:W-:Y:S01]  /*7820*/  IMAD R10, R35, R176, RZ ;  /* 0x000000b0230a7224 */ /* 0x000fe200078e02ff */
[----:B------:R-:W-:Y:S01]  /*7830*/  IADD3 R38, P4, P3, R38, R14, R16 ;  /* 0x0000000e26267210 */ /* 0x000fe20007b9e010 */
[----:B-1----:R-:W-:Y:S01]  /*7840*/  IMAD.IADD R2, R17, 0x1, R12 ;  /* 0x0000000111027824 */ /* 0x002fe200078e020c */
[----:B------:R-:W-:Y:S01]  /*7850*/  IADD3 R3, PT, PT, R39, R11, RZ ;  /* 0x0000000b27037210 */ /* 0x000fe20007ffe0ff */
[----:B------:R-:W-:Y:S01]  /*7860*/  IMAD.IADD R10, R15, 0x1, R10 ;  /* 0x000000010f0a7824 */ /* 0x000fe200078e020a */
[----:B------:R1:W3:Y:S01]  /*7870*/  @P1 MUFU.LG2 R27, R8 ;  /* 0x00000008001b1308 */ /* 0x0002e20000000c00 */
[----:B------:R2:W2:Y:S03]  /*7880*/  LDS.128 R16, [R175] ;  /* 0x00000000af107984 */ /* 0x0004a60000000c00 */
[----:B------:R-:W-:Y:S01]  /*7890*/  IADD3.X R39, PT, PT, R3, R10, R2, P4, P3 ;  /* 0x0000000a03277210 */ /* 0x000fe200027e6402 */
[----:B------:R2:W2:Y:S01]  /*78a0*/  LDS.128 R12, [R175+0x800] ;  /* 0x00080000af0c7984 */ /* 0x0004a20000000c00 */
[----:B------:R-:W-:-:S03]  /*78b0*/  SHF.R.U32.HI R2, RZ, 0x3, R9 ;  /* 0x00000003ff027819 */ /* 0x000fc60000011609 */
[----:B------:R2:W2:Y:S04]  /*78c0*/  LDS.128 R20, [R175+0x1800] ;  /* 0x00180000af147984 */ /* 0x0004a80000000c00 */
[----:B-1----:R1:W1:Y:S01]  /*78d0*/  LDS.128 R8, [R175+0x1000] ;  /* 0x00100000af087984 */ /* 0x0022620000000c00 */
[----:B------:R-:W4:Y:S01]  /*78e0*/  @P0 MUFU.LG2 R5, R5 ;  /* 0x0000000500050308 */ /* 0x000f220000000c00 */
[----:B------:R-:W-:Y:S01]  /*78f0*/  IMAD.WIDE.U32 R38, R2, R34, R38 ;  /* 0x0000002202267225 */ /* 0x000fe200078e0026 */
[----:B------:R-:W-:-:S03]  /*7900*/  LOP3.LUT P3, RZ, R4, 0x3, RZ, 0xc0, !PT ;  /* 0x0000000304ff7812 */ /* 0x000fc6000786c0ff */
[----:B---3--:R-:W-:Y:S01]  /*7910*/  @P1 FMUL.FTZ R30, R27, 0.69314718246459960938 ;  /* 0x3f3172181b1e1820 */ /* 0x008fe20000410000 */
[----:B------:R-:W-:Y:S01]  /*7920*/  IMAD R2, R35, R2, RZ ;  /* 0x0000000223027224 */ /* 0x000fe200078e02ff */
[----:B------:R-:W-:Y:S02]  /*7930*/  MOV R28, 0x7f800000 ;  /* 0x7f800000001c7802 */ /* 0x000fe40000000f00 */
[----:B-----5:R-:W-:Y:S01]  /*7940*/  @P1 FFMA.FTZ R28, R7, R100, R30 ;  /* 0x00000064071c1223 */ /* 0x020fe2000001001e */
[--C-:B------:R-:W-:Y:S02]  /*7950*/  SHF.R.U32.HI R3, RZ, 0x1, R4.reuse ;  /* 0x00000001ff037819 */ /* 0x100fe40000011604 */
[----:B------:R-:W-:Y:S01]  /*7960*/  IADD3 R29, PT, PT, R39, R2, RZ ;  /* 0x00000002271d7210 */ /* 0x000fe20007ffe0ff */
[----:B------:R-:W-:Y:S01]  /*7970*/  IMAD.SHL.U32 R2, R34, 0x20, RZ ;  /* 0x0000002022027824 */ /* 0x000fe200078e00ff */
[----:B------:R-:W-:Y:S02]  /*7980*/  LEA R30, P1, R38, R32, 0x1 ;  /* 0x00000020261e7211 */ /* 0x000fe400078208ff */
[----:B------:R-:W-:-:S02]  /*7990*/  SHF.R.U32.HI R4, RZ, 0x2, R4 ;  /* 0x00000002ff047819 */ /* 0x000fc40000011604 */
[----:B------:R-:W-:Y:S01]  /*79a0*/  LOP3.LUT R3, R3, 0x30, RZ, 0xc0, !PT ;  /* 0x0000003003037812 */ /* 0x000fe200078ec0ff */
[----:B------:R-:W-:Y:S01]  /*79b0*/  BSSY.RECONVERGENT B0, `(.L_x_11251) ;  /* 0x000001c000007945 */ /* 0x000fe20003800200 */
[-C--:B------:R-:W-:Y:S02]  /*79c0*/  LEA R32, P4, R34, R30.reuse, 0x6 ;  /* 0x0000001e22207211 */ /* 0x080fe400078830ff */
[----:B------:R-:W-:Y:S02]  /*79d0*/  LEA.HI.X R31, R38, R33, R29, 0x1, P1 ;  /* 0x00000021261f7211 */ /* 0x000fe400008f0c1d */
[----:B------:R-:W-:Y:S02]  /*79e0*/  IADD3 R40, P5, PT, R2, R30, RZ ;  /* 0x0000001e02287210 */ /* 0x000fe40007fbe0ff */
[----:B------:R-:W-:Y:S02]  /*79f0*/  LOP3.LUT R3, R3, 0x7, R4, 0xf8, !PT ;  /* 0x0000000703037812 */ /* 0x000fe400078ef804 */
[----:B------:R-:W-:-:S02]  /*7a00*/  MOV R4, 0x7f800000 ;  /* 0x7f80000000047802 */ /* 0x000fc40000000f00 */
[----:B------:R-:W-:Y:S02]  /*7a10*/  IADD3 R38, P1, PT, R32, R2, RZ ;  /* 0x0000000220267210 */ /* 0x000fe40007f3e0ff */
[----:B------:R-:W-:Y:S01]  /*7a20*/  LEA.HI.X R33, R34, R31, R35, 0x6, P4 ;  /* 0x0000001f22217211 */ /* 0x000fe200020f3423 */
[----:B--2---:R-:W-:-:S04]  /*7a30*/  @!P2 IMAD R27, R174, R26, R173 ;  /* 0x0000001aae1ba224 */ /* 0x004fc800078e02ad */
[----:B----4-:R-:W-:Y:S02]  /*7a40*/  @!P2 IMAD R27, R27, R24, RZ ;  /* 0x000000181b1ba224 */ /* 0x010fe400078e02ff */
[----:B------:R-:W-:Y:S01]  /*7a50*/  @P0 FMUL.FTZ R24, R5, 0.69314718246459960938 ;  /* 0x3f31721805180820 */ /* 0x000fe20000410000 */
[----:B------:R-:W-:Y:S01]  /*7a60*/  SHF.L.U64.HI R5, R34, 0x5, R35 ;  /* 0x0000000522057819 */ /* 0x000fe20000010223 */
[----:B------:R-:W-:Y:S02]  /*7a70*/  @P2 IMAD R6, R6, R173, RZ ;  /* 0x000000ad06062224 */ /* 0x000fe400078e02ff */
[----:B------:R-:W-:Y:S01]  /*7a80*/  @P0 FFMA.FTZ R4, R7, R0, R24 ;  /* 0x0000000007040223 */ /* 0x000fe20000010018 */
[----:B------:R-:W-:Y:S01]  /*7a90*/  IADD3.X R41, PT, PT, R5, R31, RZ, P5, !PT ;  /* 0x0000001f05297210 */ /* 0x000fe20002ffe4ff */
[----:B------:R-:W-:Y:S01]  /*7aa0*/  @P2 IMAD R27, R174, R25, R6 ;  /* 0x00000019ae1b2224 */ /* 0x000fe200078e0206 */
[----:B-1----:R-:W-:Y:S06]  /*7ab0*/  @P3 BRA `(.L_x_11252) ;  /* 0x00000000002c3947 */ /* 0x002fec0003800000 */
        /* <DEDUP_REMOVED lines=11> */
.L_x_11252:
[----:B------:R-:W-:Y:S05]  /*7b70*/  BSYNC.RECONVERGENT B0 ;  /* 0x0000000000007941 */ /* 0x000fea0003800200 */
.L_x_11251:
[----:B------:R-:W-:Y:S01]  /*7b80*/  IADD3.X R39, PT, PT, R33, R5, RZ, P1, !PT ;  /* 0x0000000521277210 */ /* 0x000fe20000ffe4ff */
[----:B------:R-:W-:Y:S01]  /*7b90*/  ST.E.128 desc[UR4][R30.64], R16 ;  /* 0x000000101e007985 */ /* 0x000fe2000c101d04 */
[----:B------:R-:W-:-:S03]  /*7ba0*/  MOV R173, 0x0 ;  /* 0x0000000000ad7802 */ /* 0x000fc60000000f00 */
[----:B------:R-:W-:Y:S04]  /*7bb0*/  ST.E.128 desc[UR4][R40.64], R12 ;  /* 0x0000000c28007985 */ /* 0x000fe8000c101d04 */
[----:B------:R-:W-:Y:S04]  /*7bc0*/  ST.E.128 desc[UR4][R32.64], R8 ;  /* 0x0000000820007985 */ /* 0x000fe8000c101d04 */
[----:B------:R1:W-:Y:S02]  /*7bd0*/  ST.E.128 desc[UR4][R38.64], R20 ;  /* 0x0000001426007985 */ /* 0x0003e4000c101d04 */
[----:B-1----:R-:W-:Y:S05]  /*7be0*/  RET.REL.NODEC R172 `(_ZN5flash24flash_fwd_splitkv_kernelI23Flash_fwd_kernel_traitsILi64ELi64ELi128ELi4ELb0ELb0EN7cutlass6half_tE19Flash_kernel_traitsILi64ELi64ELi128ELi4ES3_EELb0ELb0ELb0ELb1ELb1ELb0ELb0ELb0EEEvNS_16Flash_fwd_paramsE) ;  /* 0xffffff84ac047950 */ /* 0x002fea0003c3ffff */
.L_x_11250:
[----:B------:R-:W-:Y:S01]  /*7bf0*/  MOV R5, 0x2 ;  /* 0x0000000200057802 */ /* 0x000fe20000000f00 */
[----:B------:R-:W-:Y:S01]  /*7c00*/  IMAD.MOV.U32 R4, RZ, RZ, 0x1f ;  /* 0x0000001fff047424 */ /* 0x000fe200078e00ff */
[----:B------:R-:W-:-:S07]  /*7c10*/  MOV R6, 0xffffffff ;  /* 0xffffffff00067802 */ /* 0x000fce0000000f00 */
[----:B-1---5:R-:W-:Y:S05]  /*7c20*/  WARPSYNC.COLLECTIVE R6, `(.L_x_11253) ;  /* 0x0000000006087348 */ /* 0x022fea0003c00000 */
[----:B------:R2:W3:Y:S02]  /*7c30*/  SHFL.BFLY P0, R11, R187, R5, R4 ;  /* 0x0c000005bb0b7389 */ /* 0x0004e40000000004 */
[----:B-123-5:R-:W-:Y:S05]  /*7c40*/  ENDCOLLECTIVE ;  /* 0x000000000000791b */ /* 0x02efea0003800000 */
.L_x_11253:
[----:B------:R-:W-:Y:S02]  /*7c50*/  IMAD.MOV.U32 R8, RZ, RZ, R11 ;  /* 0x000000ffff087224 */ /* 0x000fe400078e000b */
[----:B------:R-:W-:Y:S02]  /*7c60*/  IMAD.MOV.U32 R5, RZ, RZ, 0x1 ;  /* 0x00000001ff057424 */ /* 0x000fe400078e00ff */
[----:B------:R-:W-:-:S05]  /*7c70*/  FADD.FTZ R9, R8, R187 ;  /* 0x000000bb08097221 */ /* 0x000fca0000010000 */
[----:B------:R-:W-:-:S07]  /*7c80*/  MOV R187, R9 ;  /* 0x0000000900bb7202 */ /* 0x000fce0000000f00 */
[----:B------:R-:W-:Y:S05]  /*7c90*/  WARPSYNC.COLLECTIVE R6, `(.L_x_11254) ;  /* 0x0000000006087348 */ /* 0x000fea0003c00000 */
[----:B------:R1:W2:Y:S02]  /*7ca0*/  SHFL.BFLY P0, R11, R187, R5, R4 ;  /* 0x0c000005bb0b7389 */ /* 0x0002a40000000004 */
[----:B-12---:R-:W-:Y:S05]  /*7cb0*/  ENDCOLLECTIVE ;  /* 0x000000000000791b */ /* 0x006fea0003800000 */
.L_x_11254:
[----:B------:R-:W-:Y:S01]  /*7cc0*/  MOV R187, R188 ;  /* 0x000000bc00bb7202 */ /* 0x000fe20000000f00 */
[----:B------:R-:W-:Y:S01]  /*7cd0*/  IMAD.MOV.U32 R5, RZ, RZ, 0x2 ;  /* 0x00000002ff057424 */ /* 0x000fe200078e00ff */
[----:B------:R-:W-:-:S07]  /*7ce0*/  MOV R8, R11 ;  /* 0x0000000b00087202 */ /* 0x000fce0000000f00 */
[----:B------:R-:W-:Y:S05]  /*7cf0*/  WARPSYNC.COLLECTIVE R6, `(.L_x_11255) ;  /* 0x0000000006087348 */ /* 0x000fea0003c00000 */
[----:B------:R1:W2:Y:S02]  /*7d00*/  SHFL.BFLY P0, R11, R187, R5, R4 ;  /* 0x0c000005bb0b7389 */ /* 0x0002a40000000004 */
[----:B-12---:R-:W-:Y:S05]  /*7d10*/  ENDCOLLECTIVE ;  /* 0x000000000000791b */ /* 0x006fea0003800000 */
.L_x_11255:
[----:B------:R-:W-:Y:S01]  /*7d20*/  FADD.FTZ R8, R9, R8 ;  /* 0x0000000809087221 */ /* 0x000fe20000010000 */
[----:B------:R-:W-:Y:S01]  /*7d30*/  FADD.FTZ R10, R11, R188 ;  /* 0x000000bc0b0a7221 */ /* 0x000fe20000010000 */
[----:B------:R-:W-:-:S04]  /*7d40*/  MOV R5, 0x1 ;  /* 0x0000000100057802 */ /* 0x000fc80000000f00 */
[----:B------:R-:W-:-:S07]  /*7d50*/  MOV R187, R10 ;  /* 0x0000000a00bb7202 */ /* 0x000fce0000000f00 */
[----:B------:R-:W-:Y:S05]  /*7d60*/  WARPSYNC.COLLECTIVE R6, `(.L_x_11256) ;  /* 0x0000000006087348 */ /* 0x000fea0003c00000 */
[----:B------:R1:W2:Y:S02]  /*7d70*/  SHFL.BFLY P0, R11, R187, R5, R4 ;  /* 0x0c000005bb0b7389 */ /* 0x0002a40000000004 */
[----:B-12---:R-:W-:Y:S05]  /*7d80*/  ENDCOLLECTIVE ;  /* 0x000000000000791b */ /* 0x006fea0003800000 */
.L_x_11256:
[----:B------:R-:W-:Y:S05]  /*7d90*/  BRA `(.L_x_11257) ;  /* 0xfffffff000c47947 */ /* 0x000fea000383ffff */
.L_x_11258:
        /* <DEDUP_REMOVED lines=14> */
.L_x_14806:


//--------------------- .text._ZN5flash24flash_fwd_splitkv_kernelI23Flash_fwd_kernel_traitsILi64ELi64ELi128ELi4ELb0ELb0EN7cutlass6half_tE19Flash_kernel_traitsILi64ELi64ELi128ELi4ES3_EELb0ELb0ELb0ELb1ELb1ELb1ELb0ELb0EEEvNS_16Flash_fwd_paramsE --------------------------
	.section	.text._ZN5flash24flash_fwd_splitkv_kernelI23Flash_fwd_kernel_traitsILi64ELi64ELi128ELi4ELb0ELb0EN7cutlass6half_tE19Flash_kernel_traitsILi64ELi64ELi128ELi4ES3_EELb0ELb0ELb0ELb1ELb1ELb1ELb0ELb0EEEvNS_16Flash_fwd_paramsE,"ax",@progbits
	.align	128
        .global         _ZN5flash24flash_fwd_splitkv_kernelI23Flash_fwd_kernel_traitsILi64ELi64ELi128ELi4ELb0ELb0EN7cutlass6half_tE19Flash_kernel_traitsILi64ELi64ELi128ELi4ES3_EELb0ELb0ELb0ELb1ELb1ELb1ELb0ELb0EEEvNS_16Flash_fwd_paramsE
        .type           _ZN5flash24flash_fwd_splitkv_kernelI23Flash_fwd_kernel_traitsILi64ELi64ELi128ELi4ELb0ELb0EN7cutlass6half_tE19Flash_kernel_traitsILi64ELi64ELi128ELi4ES3_EELb0ELb0ELb0ELb1ELb1ELb1ELb0ELb0EEEvNS_16Flash_fwd_paramsE,@function
        .size           _ZN5flash24flash_fwd_splitkv_kernelI23Flash_fwd_kernel_traitsILi64ELi64ELi128ELi4ELb0ELb0EN7cutlass6half_tE19Flash_kernel_traitsILi64ELi64ELi128ELi4ES3_EELb0ELb0ELb0ELb1ELb1ELb1ELb0ELb0EEEvNS_16Flash_fwd_paramsE,(.L_x_14807 - _ZN5flash24flash_fwd_splitkv_kernelI23Flash_fwd_kernel_traitsILi64ELi64ELi128ELi4ELb0ELb0EN7cutlass6half_tE19Flash_kernel_traitsILi64ELi64ELi128ELi4ES3_EELb0ELb0ELb0ELb1ELb1ELb1ELb0ELb0EEEvNS_16Flash_fwd_paramsE)
        .other          _ZN5flash24flash_fwd_splitkv_kernelI23Flash_fwd_kernel_traitsILi64ELi64ELi128ELi4ELb0ELb0EN7cutlass6half_tE19Flash_kernel_traitsILi64ELi64ELi128ELi4ES3_EELb0ELb0ELb0ELb1ELb1ELb1ELb0ELb0EEEvNS_16Flash_fwd_paramsE,@"STO_CUDA_ENTRY STV_DEFAULT"
_ZN5flash24flash_fwd_splitkv_kernelI23Flash_fwd_kernel_traitsILi64ELi64ELi128ELi4ELb0ELb0EN7cutlass6half_tE19Flash_kernel_traitsILi64ELi64ELi128ELi4ES3_EELb0ELb0ELb0ELb1ELb1ELb1ELb0ELb0EEEvNS_16Flash_fwd_paramsE:
.text._ZN5flash24flash_fwd_splitkv_kernelI23Flash_fwd_kernel_traitsILi64ELi64ELi128ELi4ELb0ELb0EN7cutlass6half_tE19Flash_kernel_traitsILi64ELi64ELi128ELi4ES3_EELb0ELb0ELb0ELb1ELb1ELb1ELb0ELb0EEEvNS_16Flash_fwd_paramsE:
[----:B------:R-:W-:Y:S01]  /*0000*/  LDC R1, c[0x0][0x37c] ;  /* 0x0000df00ff017b82 */ /* 0x000fe20000000800 */
[----:B------:R-:W1:Y:S07]  /*0010*/  S2R R11, SR_CTAID.X ;  /* 0x00000000000b7919 */ /* 0x000e6e0000002500 */
[----:B------:R-:W2:Y:S01]  /*0020*/  LDC.64 R2, c[0x0][0x348] ;  /* 0x0000d200ff027b82 */ /* 0x000ea20000000a00 */
[----:B------:R-:W-:Y:S01]  /*0030*/  BSSY.RECONVERGENT B2, `(.L_x_11259) ;  /* 0x0000005000027945 */ /* 0x000fe20003800200 */
[----:B------:R-:W-:Y:S01]  /*0040*/  MOV R174, 0x80 ;  /* 0x0000008000ae7802 */ /* 0x000fe20000000f00 */
[----:B------:R-:W3:Y:S01]  /*0050*/  S2R R176, SR_CTAID.Y ;  /* 0x0000000000b07919 */ /* 0x000ee20000002600 */
[----:B------:R-:W4:Y:S05]  /*0060*/  S2R R175, SR_CTAID.Z ;  /* 0x0000000000af7919 */ /* 0x000f2a0000002700 */
[----:B-1234-:R-:W-:Y:S05]  /*0070*/  CALL.REL.NOINC `($_ZN5flash24flash_fwd_splitkv_kernelI23Flash_fwd_kernel_traitsILi64ELi64ELi128ELi4ELb0ELb0EN7cutlass6half_tE19Flash_kernel_traitsILi64ELi64ELi128ELi4ES3_EELb0ELb0ELb0ELb1ELb1ELb1ELb0ELb0EEEvNS_16Flash_fwd_paramsE$_ZN5flash30compute_attn_1rowblock_splitkvI23Flash_fwd_kernel_traitsILi64ELi64ELi128ELi4ELb0ELb0EN7cutlass6half_tE19Flash_kernel_traitsILi64ELi64ELi128ELi4ES3_EELb0ELb0ELb0ELb1ELb1ELb1ELb0ELb0ENS_16Flash_fwd_paramsEEEvRKT8_iiiii) ;  /* 0x0000000000087944 */ /* 0x01efea0003c00000 */
[----:B------:R-:W-:Y:S05]  /*0080*/  BSYNC.RECONVERGENT B2 ;  /* 0x0000000000027941 */ /* 0x000fea0003800200 */
.L_x_11259:
[----:B------:R-:W-:Y:S05]  /*0090*/  EXIT ;  /* 0x000000000000794d */ /* 0x000fea0003800000 */
        .type           $_ZN5flash24flash_fwd_splitkv_kernelI23Flash_fwd_kernel_traitsILi64ELi64ELi128ELi4ELb0ELb0EN7cutlass6half_tE19Flash_kernel_traitsILi64ELi64ELi128ELi4ES3_EELb0ELb0ELb0ELb1ELb1ELb1ELb0ELb0EEEvNS_16Flash_fwd_paramsE$_ZN5flash30compute_attn_1rowblock_splitkvI23Flash_fwd_kernel_traitsILi64ELi64ELi128ELi4ELb0ELb0EN7cutlass6half_tE19Flash_kernel_traitsILi64ELi64ELi128ELi4ES3_EELb0ELb0ELb0ELb1ELb1ELb1ELb0ELb0ENS_16Flash_fwd_paramsEEEvRKT8_iiiii,@function
        .size           $_ZN5flash24flash_fwd_splitkv_kernelI23Flash_fwd_kernel_traitsILi64ELi64ELi128ELi4ELb0ELb0EN7cutlass6half_tE19Flash_kernel_traitsILi64ELi64ELi128ELi4ES3_EELb0ELb0ELb0ELb1ELb1ELb1ELb0ELb0EEEvNS_16Flash_fwd_paramsE$_ZN5flash30compute_attn_1rowblock_splitkvI23Flash_fwd_kernel_traitsILi64ELi64ELi128ELi4ELb0ELb0EN7cutlass6half_tE19Flash_kernel_traitsILi64ELi64ELi128ELi4ES3_EELb0ELb0ELb0ELb1ELb1ELb1ELb0ELb0ENS_16Flash_fwd_paramsEEEvRKT8_iiiii,(.L_x_14807 - $_ZN5flash24flash_fwd_splitkv_kernelI23Flash_fwd_kernel_traitsILi64ELi64ELi128ELi4ELb0ELb0EN7cutlass6half_tE19Flash_kernel_traitsILi64ELi64ELi128ELi4ES3_EELb0ELb0ELb0ELb1ELb1ELb1ELb0ELb0EEEvNS_16Flash_fwd_paramsE$_ZN5flash30compute_attn_1rowblock_splitkvI23Flash_fwd_kernel_traitsILi64ELi64ELi128ELi4ELb0ELb0EN7cutlass6half_tE19Flash_kernel_traitsILi64ELi64ELi128ELi4ES3_EELb0ELb0ELb0ELb1ELb1ELb1ELb0ELb0ENS_16Flash_fwd_paramsEEEvRKT8_iiiii)
$_ZN5flash24flash_fwd_splitkv_kernelI23Flash_fwd_kernel_traitsILi64ELi64ELi128ELi4ELb0ELb0EN7cutlass6half_tE19Flash_kernel_traitsILi64ELi64ELi128ELi4ES3_EELb0ELb0ELb0ELb1ELb1ELb1ELb0ELb0EEEvNS_16Flash_fwd_paramsE$_ZN5flash30compute_attn_1rowblock_splitkvI23Flash_fwd_kernel_traitsILi64ELi64ELi128ELi4ELb0ELb0EN7cutlass6half_tE19Flash_kernel_traitsILi64ELi64ELi128ELi4ES3_EELb0ELb0ELb0ELb1ELb1ELb1ELb0ELb0ENS_16Flash_fwd_paramsEEEvRKT8_iiiii:
        /* <DEDUP_REMOVED lines=24> */
.L_x_11263:
[----:B------:R-:W-:Y:S05]  /*0220*/  BSYNC.RECONVERGENT B0 ;  /* 0x0000000000007941 */ /* 0x000fea0003800200 */
.L_x_11262:
[----:B-----5:R-:W-:Y:S02]  /*0230*/  IADD3 R5, PT, PT, R5, R0, -R7 ;  /* 0x0000000005057210 */ /* 0x020fe40007ffe807 */
.L_x_11261:
[----:B------:R-:W-:Y:S05]  /*0240*/  BSYNC.RECONVERGENT B1 ;  /* 0x0000000000017941 */ /* 0x000fea0003800200 */
.L_x_11260:
[----:B------:R-:W-:Y:S01]  /*0250*/  IMAD.SHL.U32 R178, R11, 0x40, RZ ;  /* 0x000000400bb27824 */ /* 0x000fe200078e00ff */
[----:B------:R-:W-:Y:S01]  /*0260*/  MOV R8, R174 ;  /* 0x000000ae00087202 */ /* 0x000fe20000000f00 */
[----:B------:R-:W-:-:S03]  /*0270*/  IMAD.MOV.U32 R9, RZ, RZ, 0x0 ;  /* 0x00000000ff097424 */ /* 0x000fc600078e00ff */
[----:B-----5:R-:W-:-:S13]  /*0280*/  ISETP.GT.AND P0, PT, R179, R178, PT ;  /* 0x000000b2b300720c */ /* 0x020fda0003f04270 */
[----:B-1----:R-:W-:Y:S05]  /*0290*/  @!P0 RET.REL.NODEC R8 `(_ZN5flash24flash_fwd_splitkv_kernelI23Flash_fwd_kernel_traitsILi64ELi64ELi128ELi4ELb0ELb0EN7cutlass6half_tE19Flash_kernel_traitsILi64ELi64ELi128ELi4ES3_EELb0ELb0ELb0ELb1ELb1ELb1ELb0ELb0EEEvNS_16Flash_fwd_paramsE) ;  /* 0xfffffffc08588950 */ /* 0x002fea0003c3ffff */
        /* <DEDUP_REMOVED lines=73> */
[----:B-1----:R-:W-:Y:S05]  /*0730*/  @P0 RET.REL.NODEC R174 `(_ZN5flash24flash_fwd_splitkv_kernelI23Flash_fwd_kernel_traitsILi64ELi64ELi128ELi4ELb0ELb0EN7cutlass6half_tE19Flash_kernel_traitsILi64ELi64ELi128ELi4ES3_EELb0ELb0ELb0ELb1ELb1ELb1ELb0ELb0EEEvNS_16Flash_fwd_paramsE) ;  /* 0xfffffff8ae300950 */ /* 0x002fea0003c3ffff */
[----:B------:R-:W-:Y:S02]  /*0740*/  MOV R3, 0x7f800000 ;  /* 0x7f80000000037802 */ /* 0x000fe40000000f00 */
[----:B------:R-:W-:-:S03]  /*0750*/  MOV R175, 0x0 ;  /* 0x0000000000af7802 */ /* 0x000fc60000000f00 */
[----:B------:R1:W-:Y:S02]  /*0760*/  ST.E desc[UR4][R14.64+0xc0], R3 ;  /* 0x0000c0030e007985 */ /* 0x0003e4000c101904 */
[----:B-1----:R-:W-:Y:S05]  /*0770*/  RET.REL.NODEC R174 `(_ZN5flash24flash_fwd_splitkv_kernelI23Flash_fwd_kernel_traitsILi64ELi64ELi128ELi4ELb0ELb0EN7cutlass6half_tE19Flash_kernel_traitsILi64ELi64ELi128ELi4ES3_EELb0ELb0ELb0ELb1ELb1ELb1ELb0ELb0EEEvNS_16Flash_fwd_paramsE) ;  /* 0xfffffff8ae207950 */ /* 0x002fea0003c3ffff */
.L_x_11264:
        /* <DEDUP_REMOVED lines=101> */
.L_x_11266:
        /* <DEDUP_REMOVED lines=57> */
[----:B------:R-:W-:-:S03]  /*1160*/  MOV R14, R12 ;  /* 0x0000000c000e7202 */ /* 0x000fc60000000f00 */
[-C--:B------:R-:W-:Y:S02]  /*1170*/  IMAD R13, R19, R7.reuse, RZ ;  /* 0x00000007130d7224 */ /* 0x080fe400078e02ff */
[----:B------:R-:W-:Y:S01]  /*1180*/  IMAD.WIDE.U32 R14, R18, R7, R14 ;  /* 0x00000007120e7225 */ /* 0x000fe200078e000e */
[----:B------:R-:W-:-:S03]  /*1190*/  MOV R7, R187 ;  /* 0x000000bb00077202 */ /* 0x000fc60000000f00 */
[----:B------:R-:W-:Y:S01]  /*11a0*/  IMAD R0, R18, R0, R13 ;  /* 0x0000000012007224 */ /* 0x000fe200078e020d */
[----:B------:R-:W-:Y:S01]  /*11b0*/  MOV R18, R20 ;  /* 0x0000001400127202 */ /* 0x000fe20000000f00 */
[----:B------:R-:W-:Y:S01]  /*11c0*/  IMAD.IADD R17, R21, 0x1, R9 ;  /* 0x0000000115117824 */ /* 0x000fe200078e0209 */
[----:B------:R-:W-:Y:S01]  /*11d0*/  MOV R10, R14 ;  /* 0x0000000e000a7202 */ /* 0x000fe20000000f00 */
[----:B------:R-:W-:Y:S01]  /*11e0*/  IMAD.IADD R0, R15, 0x1, R0 ;  /* 0x000000010f007824 */ /* 0x000fe200078e0200 */
[----:B------:R-:W-:Y:S02]  /*11f0*/  MOV R15, RZ ;  /* 0x000000ff000f7202 */ /* 0x000fe40000000f00 */
.L_x_11267:
[----:B------:R-:W-:Y:S05]  /*1200*/  BSYNC.RECONVERGENT B0 ;  /* 0x0000000000007941 */ /* 0x000fea0003800200 */
.L_x_11265:
[----:B------:R-:W2:Y:S04]  /*1210*/  LD.E.64 R34, desc[UR4][R2.64+0x18] ;  /* 0x0000180402227980 */ /* 0x000ea8000c101b00 */
[----:B------:R-:W3:Y:S04]  /*1220*/  LD.E.64 R32, desc[UR4][R2.64+0x48] ;  /* 0x0000480402207980 */ /* 0x000ee8000c101b00 */
[----:B------:R-:W4:Y:S04]  /*1230*/  LD.E.64 R22, desc[UR4][R2.64+0x30] ;  /* 0x0000300402167980 */ /* 0x000f28000c101b00 */
[----:B------:R-:W5:Y:S04]  /*1240*/  LD.E.64 R26, desc[UR4][R2.64+0x8] ;  /* 0x00000804021a7980 */ /* 0x000f68000c101b00 */
[----:B------:R-:W5:Y:S04]  /*1250*/  LD.E.64 R12, desc[UR4][R2.64] ;  /* 0x00000004020c7980 */ /* 0x000f68000c101b00 */
[----:B------:R-:W5:Y:S01]  /*1260*/  LD.E.64 R8, desc[UR4][R2.64+0x10] ;  /* 0x0000100402087980 */ /* 0x000f62000c101b00 */
[----:B------:R-:W-:Y:S01]  /*1270*/  IABS R4, R16 ;  /* 0x0000001000047213 */ /* 0x000fe20000000000 */
[----:B------:R-:W-:Y:S01]  /*1280*/  IMAD R15, R15, R92, RZ ;  /* 0x0000005c0f0f7224 */ /* 0x000fe200078e02ff */
[----:B------:R-:W-:-:S02]  /*1290*/  MOV R36, RZ ;  /* 0x000000ff00247202 */ /* 0x000fc40000000f00 */
[----:B------:R-:W1:Y:S01]  /*12a0*/  I2F.RP R21, R4 ;  /* 0x0000000400157306 */ /* 0x000e620000209400 */
[----:B------:R-:W-:Y:S01]  /*12b0*/  IABS R20, R16 ;  /* 0x0000001000147213 */ /* 0x000fe20000000000 */
[----:B------:R-:W-:Y:S01]  /*12c0*/  IMAD R15, R7, R93, R15 ;  /* 0x0000005d070f7224 */ /* 0x000fe200078e020f */
[C---:B------:R-:W-:Y:S02]  /*12d0*/  SHF.L.U32 R168, R72.reuse, 0x5, RZ ;  /* 0x0000000548a87819 */ /* 0x040fe400000006ff */
[----:B------:R-:W-:Y:S01]  /*12e0*/  SHF.L.U64.HI R169, R72, 0x5, R73 ;  /* 0x0000000548a97819 */ /* 0x000fe20000010249 */
[----:B------:R-:W-:Y:S01]  /*12f0*/  IMAD.MOV R20, RZ, RZ, -R20 ;  /* 0x000000ffff147224 */ /* 0x000fe200078e0a14 */
[C---:B------:R-:W-:Y:S02]  /*1300*/  SHF.L.U32 R166, R92.reuse, 0x5, RZ ;  /* 0x000000055ca67819 */ /* 0x040fe400000006ff */
[----:B------:R-:W-:Y:S01]  /*1310*/  SHF.L.U64.HI R167, R92, 0x5, R93 ;  /* 0x000000055ca77819 */ /* 0x000fe2000001025d */
[----:B-1----:R-:W1:Y:S02]  /*1320*/  MUFU.RCP R19, R21 ;  /* 0x0000001500137308 */ /* 0x002e640000001000 */
[----:B-1----:R-:W-:-:S06]  /*1330*/  IADD3 R19, PT, PT, R19, 0xffffffe, RZ ;  /* 0x0ffffffe13137810 */ /* 0x002fcc0007ffe0ff */
[----:B------:R-:W1:Y:S02]  /*1340*/  F2I.FTZ.U32.TRUNC.NTZ R37, R19 ;  /* 0x0000001300257305 */ /* 0x000e64000021f000 */
[----:B-1----:R-:W-:Y:S01]  /*1350*/  IMAD.MOV R5, RZ, RZ, -R37 ;  /* 0x000000ffff057224 */ /* 0x002fe200078e0a25 */
[----:B------:R-:W1:Y:S03]  /*1360*/  S2R R19, SR_CgaCtaId ;  /* 0x0000000000137919 */ /* 0x000e660000008800 */
[----:B------:R-:W-:Y:S01]  /*1370*/  IMAD R14, R5, R4, RZ ;  /* 0x00000004050e7224 */ /* 0x000fe200078e02ff */
[----:B------:R-:W-:-:S03]  /*1380*/  IABS R5, R175 ;  /* 0x000000af00057213 */ /* 0x000fc60000000000 */
[----:B------:R-:W-:-:S06]  /*1390*/  IMAD.HI.U32 R14, R37, R14, R36 ;  /* 0x0000000e250e7227 */ /* 0x000fcc00078e0024 */
[----:B------:R-:W-:-:S04]  /*13a0*/  IMAD.HI.U32 R14, R14, R5, RZ ;  /* 0x000000050e0e7227 */ /* 0x000fc800078e00ff */
[----:B------:R-:W-:Y:S01]  /*13b0*/  IMAD R21, R14, R20, R5 ;  /* 0x000000140e157224 */ /* 0x000fe200078e0205 */
[----:B------:R-:W-:-:S04]  /*13c0*/  SHF.L.U32 R5, R6, 0x3, RZ ;  /* 0x0000000306057819 */ /* 0x000fc800000006ff */
[----:B------:R-:W-:Y:S02]  /*13d0*/  ISETP.GT.U32.AND P1, PT, R4, R21, PT ;  /* 0x000000150400720c */ /* 0x000fe40003f24070 */
[----:B------:R-:W-:-:S04]  /*13e0*/  LOP3.LUT R20, R5, 0x38, RZ, 0xc0, !PT ;  /* 0x0000003805147812 */ /* 0x000fc800078ec0ff */
[----:B------:R-:W-:Y:S02]  /*13f0*/  IADD3 R36, P0, PT, R20, R18, RZ ;  /* 0x0000001214247210 */ /* 0x000fe40007f1e0ff */
[----:B------:R-:W-:Y:S02]  /*1400*/  LOP3.LUT R18, R175, R16, RZ, 0x3c, !PT ;  /* 0x00000010af127212 */ /* 0x000fe400078e3cff */
[----:B------:R-:W-:Y:S02]  /*1410*/  IADD3.X R37, PT, PT, RZ, R17, RZ, P0, !PT ;  /* 0x00000011ff257210 */ /* 0x000fe400007fe4ff */
[----:B------:R-:W-:Y:S01]  /*1420*/  ISETP.GE.AND P0, PT, R18, RZ, PT ;  /* 0x000000ff1200720c */ /* 0x000fe20003f06270 */
[----:B------:R-:W-:Y:S01]  /*1430*/  @!P1 IMAD.IADD R21, R21, 0x1, -R4 ;  /* 0x0000000115159824 */ /* 0x000fe200078e0a04 */
[----:B------:R-:W-:Y:S01]  /*1440*/  SHF.R.U32.HI R18, RZ, 0x3, R6 ;  /* 0x00000003ff127819 */ /* 0x000fe20000011606 */
[----:B------:R-:W-:Y:S01]  /*1450*/  @!P1 VIADD R14, R14, 0x1 ;  /* 0x000000010e0e9836 */ /* 0x000fe20000000000 */
[----:B------:R-:W-:Y:S01]  /*1460*/  ISETP.NE.AND P1, PT, R16, RZ, PT ;  /* 0x000000ff1000720c */ /* 0x000fe20003f25270 */
[----:B------:R-:W-:Y:S01]  /*1470*/  IMAD.WIDE.U32 R36, R7, R92, R36 ;  /* 0x0000005c07247225 */ /* 0x000fe200078e0024 */
[----:B------:R-:W-:-:S02]  /*1480*/  ISETP.GE.U32.AND P2, PT, R21, R4, PT ;  /* 0x000000041500720c */ /* 0x000fc40003f46070 */
[----:B------:R-:W-:Y:S01]  /*1490*/  MOV R4, 0x400 ;  /* 0x0000040000047802 */ /* 0x000fe20000000f00 */
[----:B------:R-:W-:Y:S01]  /*14a0*/  IMAD.MOV.U32 R21, RZ, RZ, RZ ;  /* 0x000000ffff157224 */ /* 0x000fe200078e00ff */
[----:B------:R-:W-:Y:S01]  /*14b0*/  IADD3 R37, PT, PT, R37, R15, RZ ;  /* 0x0000000f25257210 */ /* 0x000fe20007ffe0ff */
[----:B------:R-:W-:Y:S01]  /*14c0*/  IMAD R171, R73, R18, RZ ;  /* 0x0000001249ab7224 */ /* 0x000fe200078e02ff */
[----:B-1----:R-:W-:Y:S02]  /*14d0*/  LEA R4, R19, R4, 0x18 ;  /* 0x0000000413047211 */ /* 0x002fe400078ec0ff */
[----:B------:R-:W-:-:S05]  /*14e0*/  MOV R19, RZ ;  /* 0x000000ff00137202 */ /* 0x000fca0000000f00 */
[----:B------:R-:W-:Y:S02]  /*14f0*/  @P2 IADD3 R14, PT, PT, R14, 0x1, RZ ;  /* 0x000000010e0e2810 */ /* 0x000fe40007ffe0ff */
[----:B------:R-:W-:Y:S01]  /*1500*/  IADD3 R38, P2, PT, R20, R10, RZ ;  /* 0x0000000a14267210 */ /* 0x000fe20007f5e0ff */
[----:B------:R-:W-:-:S03]  /*1510*/  IMAD.WIDE.U32 R10, R11, 0x40, R18 ;  /* 0x000000400b0a7825 */ /* 0x000fc600078e0012 */
[----:B------:R-:W-:Y:S01]  /*1520*/  IADD3.X R39, PT, PT, RZ, R0, RZ, P2, !PT ;  /* 0x00000000ff277210 */ /* 0x000fe200017fe4ff */
[----:B------:R-:W-:Y:S01]  /*1530*/  @!P0 IMAD.MOV R14, RZ, RZ, -R14 ;  /* 0x000000ffff0e8224 */ /* 0x000fe200078e0a0e */
[----:B------:R-:W-:Y:S01]  /*1540*/  @!P1 LOP3.LUT R14, RZ, R16, RZ, 0x33, !PT ;  /* 0x00000010ff0e9212 */ /* 0x000fe200078e33ff */
[----:B------:R-:W-:-:S04]  /*1550*/  IMAD.WIDE.U32 R38, R18, R72, R38 ;  /* 0x0000004812267225 */ /* 0x000fc800078e0026 */
[----:B------:R-:W-:Y:S01]  /*1560*/  IMAD.WIDE.U32 R16, R14, R30, R36 ;  /* 0x0000001e0e107225 */ /* 0x000fe200078e0024 */
[----:B------:R-:W-:-:S03]  /*1570*/  IADD3 R171, PT, PT, R39, R171, RZ ;  /* 0x000000ab27ab7210 */ /* 0x000fc60007ffe0ff */
[----:B--2---:R-:W-:Y:S02]  /*1580*/  IMAD R7, R35, R176, RZ ;  /* 0x000000b023077224 */ /* 0x004fe400078e02ff */
[----:B------:R-:W-:-:S05]  /*1590*/  IMAD.WIDE.U32 R34, R176, R34, R20 ;  /* 0x00000022b0227225 */ /* 0x000fca00078e0014 */
[----:B------:R-:W-:Y:S01]  /*15a0*/  IADD3 R35, PT, PT, R35, R7, RZ ;  /* 0x0000000723237210 */ /* 0x000fe20007ffe0ff */
[----:B---3--:R-:W-:Y:S01]  /*15b0*/  IMAD R7, R33, R175, RZ ;  /* 0x000000af21077224 */ /* 0x008fe200078e02ff */
[C-C-:B----4-:R-:W-:Y:S01]  /*15c0*/  SHF.L.U64.HI R41, R22.reuse, 0x5, R23.reuse ;  /* 0x0000000516297819 */ /* 0x150fe20000010217 */
[C---:B------:R-:W-:Y:S01]  /*15d0*/  IMAD.SHL.U32 R40, R22.reuse, 0x20, RZ ;  /* 0x0000002016287824 */ /* 0x040fe200078e00ff */
[C---:B------:R-:W-:Y:S01]  /*15e0*/  SHF.L.U64.HI R33, R22.reuse, 0x4, R23 ;  /* 0x0000000416217819 */ /* 0x040fe20000010217 */
[----:B------:R-:W-:Y:S01]  /*15f0*/  IMAD.WIDE.U32 R20, R175, R32, R34 ;  /* 0x00000020af147225 */ /* 0x000fe200078e0022 */
[----:B------:R-:W-:Y:S02]  /*1600*/  SHF.L.U32 R32, R22, 0x4, RZ ;  /* 0x0000000416207819 */ /* 0x000fe400000006ff */
[C---:B-----5:R-:W-:Y:S01]  /*1610*/  LEA R170, P0, R38.reuse, R26, 0x1 ;  /* 0x0000001a26aa7211 */ /* 0x060fe200078008ff */
[----:B------:R-:W-:Y:S01]  /*1620*/  IMAD R15, R11, R22, RZ ;  /* 0x000000160b0f7224 */ /* 0x000fe200078e02ff */
[----:B------:R-:W-:Y:S01]  /*1630*/  SHF.R.S32.HI R11, RZ, 0x1f, R14 ;  /* 0x0000001fff0b7819 */ /* 0x000fe2000001140e */
[----:B------:R-:W-:Y:S01]  /*1640*/  IMAD R14, R31, R14, RZ ;  /* 0x0000000e1f0e7224 */ /* 0x000fe200078e02ff */
[----:B------:R-:W-:Y:S01]  /*1650*/  LEA.HI.X R171, R38, R27, R171, 0x1, P0 ;  /* 0x0000001b26ab7211 */ /* 0x000fe200000f0cab */
[----:B------:R-:W-:Y:S01]  /*1660*/  IMAD.WIDE.U32 R36, R22, R10, R40 ;  /* 0x0000000a16247225 */ /* 0x000fe200078e0028 */
[----:B------:R-:W-:-:S03]  /*1670*/  MOV R38, R20 ;  /* 0x0000001400267202 */ /* 0x000fc60000000f00 */
[-C--:B------:R-:W-:Y:S01]  /*1680*/  IMAD R0, R23, R10.reuse, R15 ;  /* 0x0000000a17007224 */ /* 0x080fe200078e020f */
[----:B------:R-:W-:Y:S01]  /*1690*/  LOP3.LUT R23, R5, 0x1c0, RZ, 0xc0, !PT ;  /* 0x000001c005177812 */ /* 0x000fe200078ec0ff */
[----:B------:R-:W-:-:S04]  /*16a0*/  IMAD.WIDE.U32 R34, R22, R10, R32 ;  /* 0x0000000a16227225 */ /* 0x000fc800078e0020 */
[----:B------:R-:W-:Y:S01]  /*16b0*/  IMAD R30, R11, R30, R14 ;  /* 0x0000001e0b1e7224 */ /* 0x000fe200078e020e */
[----:B------:R-:W-:Y:S01]  /*16c0*/  IADD3 R14, PT, PT, R0, R37, RZ ;  /* 0x00000025000e7210 */ /* 0x000fe20007ffe0ff */
[----:B------:R-:W-:Y:S01]  /*16d0*/  IMAD.IADD R39, R21, 0x1, R7 ;  /* 0x0000000115277824 */ /* 0x000fe200078e0207 */
[CC--:B------:R-:W-:Y:S01]  /*16e0*/  IADD3 R11, P1, P0, R20.reuse, R36.reuse, R32 ;  /* 0x00000024140b7210 */ /* 0x0c0fe2000783e020 */
[----:B------:R-:W-:Y:S01]  /*16f0*/  IMAD.IADD R17, R17, 0x1, R30 ;  /* 0x0000000111117824 */ /* 0x000fe200078e021e */
[C---:B------:R-:W-:Y:S02]  /*1700*/  IADD3 R21, P2, PT, R20.reuse, R36, RZ ;  /* 0x0000002414157210 */ /* 0x040fe40007f5e0ff */
[----:B------:R-:W-:Y:S01]  /*1710*/  IADD3 R19, P3, PT, R20, R34, RZ ;  /* 0x0000002214137210 */ /* 0x000fe20007f7e0ff */
[----:B------:R-:W-:Y:S01]  /*1720*/  IMAD.WIDE.U32 R16, R18, R92, R16 ;  /* 0x0000005c12107225 */ /* 0x000fe200078e0010 */
[C---:B------:R-:W-:Y:S02]  /*1730*/  IADD3.X R7, PT, PT, R39.reuse, R14, R33, P1, P0 ;  /* 0x0000000e27077210 */ /* 0x040fe40000fe0421 */
[----:B------:R-:W-:Y:S01]  /*1740*/  IADD3.X R15, PT, PT, R39, R0, R35, P3, !PT ;  /* 0x00000000270f7210 */ /* 0x000fe20001ffe423 */
[--C-:B------:R-:W-:Y:S01]  /*1750*/  IMAD.X R14, R14, 0x1, R39.reuse, P2 ;  /* 0x000000010e0e7824 */ /* 0x100fe200010e0627 */
[----:B------:R-:W-:Y:S01]  /*1760*/  LEA R26, P1, R19, R12, 0x1 ;  /* 0x0000000c131a7211 */ /* 0x000fe200078208ff */
[----:B------:R-:W-:Y:S01]  /*1770*/  IMAD.WIDE.U32 R38, R22, R10, R38 ;  /* 0x0000000a16267225 */ /* 0x000fe200078e0026 */
[----:B------:R-:W-:-:S02]  /*1780*/  LEA R20, P0, R21, R12, 0x1 ;  /* 0x0000000c15147211 */ /* 0x000fc400078008ff */
[----:B------:R-:W-:Y:S01]  /*1790*/  LOP3.LUT R10, R23, 0x38, R6, 0xf8, !PT ;  /* 0x00000038170a7812 */ /* 0x000fe200078ef806 */
[----:B------:R-:W-:Y:S01]  /*17a0*/  IMAD R18, R93, R18, RZ ;  /* 0x000000125d127224 */ /* 0x000fe200078e02ff */
[-C--:B------:R-:W-:Y:S02]  /*17b0*/  LEA.HI.X R27, R19, R13.reuse, R15, 0x1, P1 ;  /* 0x0000000d131b7211 */ /* 0x080fe400008f0c0f */
[----:B------:R-:W-:Y:S01]  /*17c0*/  LEA.HI.X R21, R21, R13, R14, 0x1, P0 ;  /* 0x0000000d15157211 */ /* 0x000fe200000f0c0e */
[----:B------:R-:W-:Y:S01]  /*17d0*/  IMAD.IADD R173, R17, 0x1, R18 ;  /* 0x0000000111ad7824 */ /* 0x000fe200078e0212 */
[----:B------:R-:W-:Y:S02]  /*17e0*/  LOP3.LUT R10, R10, 0x38, R5, 0x78, !PT ;  /* 0x000000380a0a7812 */ /* 0x000fe400078e7805 */
[----:B------:R-:W-:Y:S02]  /*17f0*/  IADD3 R15, PT, PT, R39, R0, RZ ;  /* 0x00000000270f7210 */ /* 0x000fe40007ffe0ff */
[----:B------:R-:W-:-:S02]  /*1800*/  LEA R14, P1, R38, R12, 0x1 ;  /* 0x0000000c260e7211 */ /* 0x000fc400078208ff */
[----:B------:R-:W-:Y:S02]  /*1810*/  IADD3 R22, P0, PT, R168, R170, RZ ;  /* 0x000000aaa8167210 */ /* 0x000fe40007f1e0ff */
[----:B------:R-:W-:Y:S02]  /*1820*/  LOP3.LUT R177, R10, 0x1e00, R5, 0xf8, !PT ;  /* 0x00001e000ab17812 */ /* 0x000fe400078ef805 */
[----:B------:R-:W-:Y:S02]  /*1830*/  LEA.HI.X R15, R38, R13, R15, 0x1, P1 ;  /* 0x0000000d260f7211 */ /* 0x000fe400008f0c0f */
[----:B------:R-:W-:Y:S01]  /*1840*/  LEA R10, P1, R11, R12, 0x1 ;  /* 0x0000000c0b0a7211 */ /* 0x000fe200078208ff */
[----:B------:R-:W-:Y:S01]  /*1850*/  IMAD R177, R177, 0x2, R4 ;  /* 0x00000002b1b17824 */ /* 0x000fe200078e0204 */
[----:B------:R-:W-:Y:S02]  /*1860*/  IADD3.X R23, PT, PT, R169, R171, RZ, P0, !PT ;  /* 0x000000aba9177210 */ /* 0x000fe400007fe4ff */
[----:B------:R-:W-:-:S02]  /*1870*/  IADD3 R12, P0, PT, R22, R168, RZ ;  /* 0x000000a8160c7210 */ /* 0x000fc40007f1e0ff */
[----:B------:R-:W-:Y:S01]  /*1880*/  LEA.HI.X R11, R11, R13, R7, 0x1, P1 ;  /* 0x0000000d0b0b7211 */ /* 0x000fe200008f0c07 */
[----:B------:R-:W-:Y:S01]  /*1890*/  @!PT LDS RZ, [RZ] ;  /* 0x00000000fffff984 */ /* 0x000fe20000000800 */
[----:B------:R-:W-:Y:S01]  /*18a0*/  @!PT LDS RZ, [RZ] ;  /* 0x00000000fffff984 */ /* 0x000fe20000000800 */
[----:B------:R-:W-:Y:S01]  /*18b0*/  @!PT LDS RZ, [RZ] ;  /* 0x00000000fffff984 */ /* 0x000fe20000000800 */
[----:B------:R1:W-:Y:S01]  /*18c0*/  LDGSTS.E.BYPASS.LTC128B.128 [R177], desc[UR4][R14.64] ;  /* 0x000000000eb17fae */ /* 0x0003e2000b981a04 */
[-C--:B------:R-:W-:Y:S02]  /*18d0*/  IADD3.X R13, PT, PT, R23, R169.reuse, RZ, P0, !PT ;  /* 0x000000a9170d7210 */ /* 0x080fe400007fe4ff */
[-C--:B------:R-:W-:Y:S01]  /*18e0*/  IADD3 R32, P0, PT, R12, R168.reuse, RZ ;  /* 0x000000a80c207210 */ /* 0x080fe20007f1e0ff */
[----:B------:R2:W-:Y:S04]  /*18f0*/  LDGSTS.E.BYPASS.LTC128B.128 [R177+0x800], desc[UR4][R26.64] ;  /* 0x008000001ab17fae */ /* 0x0005e8000b981a04 */
[----:B------:R-:W-:Y:S01]  /*1900*/  IMAD.X R33, R13, 0x1, R169, P0 ;  /* 0x000000010d217824 */ /* 0x000fe200000e06a9 */
[-C--:B------:R-:W-:Y:S01]  /*1910*/  IADD3 R34, P0, PT, R32, R168.reuse, RZ ;  /* 0x000000a820227210 */ /* 0x080fe20007f1e0ff */
[----:B------:R3:W-:Y:S03]  /*1920*/  LDGSTS.E.BYPASS.LTC128B.128 [R177+0x1000], desc[UR4][R20.64] ;  /* 0x0100000014b17fae */ /* 0x0007e6000b981a04 */
[----:B------:R-:W-:Y:S01]  /*1930*/  IADD3.X R35, PT, PT, R33, R169, RZ, P0, !PT ;  /* 0x000000a921237210 */ /* 0x000fe200007fe4ff */
[----:B------:R4:W-:Y:S04]  /*1940*/  LDGSTS.E.BYPASS.LTC128B.128 [R177+0x1800], desc[UR4][R10.64] ;  /* 0x018000000ab17fae */ /* 0x0009e8000b981a04 */
[----:B------:R3:W-:Y:S04]  /*1950*/  LDGSTS.E.BYPASS.LTC128B.128 [R177+0x2000], desc[UR4][R170.64] ;  /* 0x02000000aab17fae */ /* 0x0007e8000b981a04 */
[----:B------:R3:W-:Y:S04]  /*1960*/  LDGSTS.E.BYPASS.LTC128B.128 [R177+0x2800], desc[UR4][R22.64] ;  /* 0x0280000016b17fae */ /* 0x0007e8000b981a04 */
[----:B------:R4:W-:Y:S01]  /*1970*/  LDGSTS.E.BYPASS.LTC128B.128 [R177+0x3000], desc[UR4][R12.64] ;  /* 0x030000000cb17fae */ /* 0x0009e2000b981a04 */
[----:B-1----:R-:W-:-:S03]  /*1980*/  IADD3 R14, P0, PT, R34, R168, RZ ;  /* 0x000000a8220e7210 */ /* 0x002fc60007f1e0ff */
[----:B------:R1:W-:Y:S01]  /*1990*/  LDGSTS.E.BYPASS.LTC128B.128 [R177+0x3800], desc[UR4][R32.64] ;  /* 0x0380000020b17fae */ /* 0x0003e2000b981a04 */
[-C--:B------:R-:W-:Y:S02]  /*19a0*/  IADD3.X R15, PT, PT, R35, R169.reuse, RZ, P0, !PT ;  /* 0x000000a9230f7210 */ /* 0x080fe400007fe4ff */
[-C--:B--2---:R-:W-:Y:S01]  /*19b0*/  IADD3 R26, P0, PT, R14, R168.reuse, RZ ;  /* 0x000000a80e1a7210 */ /* 0x084fe20007f1e0ff */
[----:B------:R1:W-:Y:S03]  /*19c0*/  LDGSTS.E.BYPASS.LTC128B.128 [R177+0x4000], desc[UR4][R34.64] ;  /* 0x0400000022b17fae */ /* 0x0003e6000b981a04 */
[----:B------:R-:W-:Y:S01]  /*19d0*/  IADD3.X R27, PT, PT, R15, R169, RZ, P0, !PT ;  /* 0x000000a90f1b7210 */ /* 0x000fe200007fe4ff */
[----:B------:R1:W-:Y:S01]  /*19e0*/  LDGSTS.E.BYPASS.LTC128B.128 [R177+0x4800], desc[UR4][R14.64] ;  /* 0x048000000eb17fae */ /* 0x0003e2000b981a04 */
[----:B------:R-:W-:-:S03]  /*19f0*/  IADD3 R30, P0, PT, R26, R168, RZ ;  /* 0x000000a81a1e7210 */ /* 0x000fc60007f1e0ff */
[----:B------:R1:W-:Y:S01]  /*1a00*/  LDGSTS.E.BYPASS.LTC128B.128 [R177+0x5000], desc[UR4][R26.64] ;  /* 0x050000001ab17fae */ /* 0x0003e2000b981a04 */
[----:B------:R-:W-:Y:S02]  /*1a10*/  IADD3.X R31, PT, PT, R27, R169, RZ, P0, !PT ;  /* 0x000000a91b1f7210 */ /* 0x000fe400007fe4ff */
[----:B------:R-:W-:-:S03]  /*1a20*/  LEA R172, P0, R16, R8, 0x1 ;  /* 0x0000000810ac7211 */ /* 0x000fc600078008ff */
[----:B------:R1:W-:Y:S01]  /*1a30*/  LDGSTS.E.BYPASS.LTC128B.128 [R177+0x5800], desc[UR4][R30.64] ;  /* 0x058000001eb17fae */ /* 0x0003e2000b981a04 */
[----:B------:R-:W-:Y:S02]  /*1a40*/  LEA.HI.X R173, R16, R9, R173, 0x1, P0 ;  /* 0x0000000910ad7211 */ /* 0x000fe400000f0cad */
[----:B---3--:R-:W-:Y:S01]  /*1a50*/  IADD3 R20, P0, PT, R166, R172, RZ ;  /* 0x000000aca6147210 */ /* 0x008fe20007f1e0ff */
[----:B------:R-:W0:Y:S03]  /*1a60*/  LDGDEPBAR ;  /* 0x00000000000079af */ /* 0x000e260000000000 */
[----:B------:R-:W-:Y:S02]  /*1a70*/  IADD3.X R21, PT, PT, R167, R173, RZ, P0, !PT ;  /* 0x000000ada7157210 */ /* 0x000fe400007fe4ff */
[----:B----4-:R-:W-:-:S05]  /*1a80*/  IADD3 R10, P0, PT, R20, R166, RZ ;  /* 0x000000a6140a7210 */ /* 0x010fca0007f1e0ff */
[----:B------:R-:W-:Y:S01]  /*1a90*/  IMAD.X R11, R21, 0x1, R167, P0 ;  /* 0x00000001150b7824 */ /* 0x000fe200000e06a7 */
[----:B------:R-:W-:-:S04]  /*1aa0*/  IADD3 R18, P0, PT, R10, R166, RZ ;  /* 0x000000a60a127210 */ /* 0x000fc80007f1e0ff */
[----:B------:R-:W-:Y:S02]  /*1ab0*/  IADD3.X R19, PT, PT, R11, R167, RZ, P0, !PT ;  /* 0x000000a70b137210 */ /* 0x000fe400007fe4ff */
[----:B------:R-:W-:-:S04]  /*1ac0*/  IADD3 R8, P0, PT, R18, R166, RZ ;  /* 0x000000a612087210 */ /* 0x000fc80007f1e0ff */
[----:B------:R-:W-:Y:S02]  /*1ad0*/  IADD3.X R9, PT, PT, R19, R167, RZ, P0, !PT ;  /* 0x000000a713097210 */ /* 0x000fe400007fe4ff */
[----:B------:R-:W-:Y:S01]  /*1ae0*/  IADD3 R16, P0, PT, R8, R166, RZ ;  /* 0x000000a608107210 */ /* 0x000fe20007f1e0ff */
[----:B-1----:R-:W-:-:S12]  /*1af0*/  DEPBAR.LE SB0, 0x0 ;  /* 0x000080000000791a */ /* 0x002fd80000000000 */
[----:B------:R-:W-:Y:S05]  /*1b00*/  WARPSYNC.ALL ;  /* 0x0000000000007948 */ /* 0x000fea0003800000 */
[----:B------:R-:W-:Y:S01]  /*1b10*/  BAR.SYNC.DEFER_BLOCKING 0x0 ;  /* 0x0000000000007b1d */ /* 0x000fe20000010000 */
[----:B------:R-:W-:Y:S01]  /*1b20*/  IMAD.X R17, R9, 0x1, R167, P0 ;  /* 0x0000000109117824 */ /* 0x000fe200000e06a7 */
        /* <DEDUP_REMOVED lines=8> */
[----:B------:R-:W-:Y:S04]  /*1bb0*/  LDGSTS.E.BYPASS.LTC128B.128 [R177+0x6800], desc[UR4][R20.64] ;  /* 0x0680000014b17fae */ /* 0x000fe8000b981a04 */
[----:B------:R1:W-:Y:S04]  /*1bc0*/  LDGSTS.E.BYPASS.LTC128B.128 [R177+0x7000], desc[UR4][R10.64] ;  /* 0x070000000ab17fae */ /* 0x0003e8000b981a04 */
[----:B------:R-:W-:Y:S04]  /*1bd0*/  LDGSTS.E.BYPASS.LTC128B.128 [R177+0x7800], desc[UR4][R18.64] ;  /* 0x0780000012b17fae */ /* 0x000fe8000b981a04 */
[----:B------:R2:W-:Y:S04]  /*1be0*/  LDGSTS.E.BYPASS.LTC128B.128 [R177+0x8000], desc[UR4][R8.64] ;  /* 0x0800000008b17fae */ /* 0x0005e8000b981a04 */
[----:B------:R-:W-:Y:S04]  /*1bf0*/  LDGSTS.E.BYPASS.LTC128B.128 [R177+0x8800], desc[UR4][R16.64] ;  /* 0x0880000010b17fae */ /* 0x000fe8000b981a04 */
[----:B------:R-:W-:Y:S04]  /*1c00*/  LDGSTS.E.BYPASS.LTC128B.128 [R177+0x9000], desc[UR4][R14.64] ;  /* 0x090000000eb17fae */ /* 0x000fe8000b981a04 */
[----:B------:R3:W-:Y:S04]  /*1c10*/  LDGSTS.E.BYPASS.LTC128B.128 [R177+0x9800], desc[UR4][R12.64] ;  /* 0x098000000cb17fae */ /* 0x0007e8000b981a04 */
[----:B------:R-:W4:Y:S01]  /*1c20*/  LD.E R25, desc[UR4][R2.64+0x18c] ;  /* 0x00018c0402197980 */ /* 0x000f22000c101900 */
[C---:B------:R-:W-:Y:S01]  /*1c30*/  IMAD.SHL.U32 R27, R6.reuse, 0x40, RZ ;  /* 0x00000040061b7824 */ /* 0x040fe200078e00ff */
[----:B------:R-:W-:Y:S01]  /*1c40*/  SHF.R.U32.HI R0, RZ, 0x1, R6 ;  /* 0x00000001ff007819 */ /* 0x000fe20000011606 */
[----:B------:R-:W-:Y:S01]  /*1c50*/  BSSY.RECONVERGENT B1, `(.L_x_11268) ;  /* 0x000016c000017945 */ /* 0x000fe20003800200 */
[----:B------:R-:W-:Y:S01]  /*1c60*/  SHF.L.U32 R165, R6, 0x5, RZ ;  /* 0x0000000506a57819 */ /* 0x000fe200000006ff */
[----:B------:R-:W0:Y:S01]  /*1c70*/  LDGDEPBAR ;  /* 0x00000000000079af */ /* 0x000e220000000000 */
[----:B------:R-:W-:-:S02]  /*1c80*/  LOP3.LUT R7, R27, 0x1c0, RZ, 0xc0, !PT ;  /* 0x000001c01b077812 */ /* 0x000fc400078ec0ff */
[----:B-1----:R-:W-:Y:S02]  /*1c90*/  LOP3.LUT R10, R27, 0x200, RZ, 0xc0, !PT ;  /* 0x000002001b0a7812 */ /* 0x002fe400078ec0ff */
[C---:B------:R-:W-:Y:S02]  /*1ca0*/  LOP3.LUT R0, R7.reuse, 0x8, R0, 0xf8, !PT ;  /* 0x0000000807007812 */ /* 0x040fe400078ef800 */
[----:B--2---:R-:W-:Y:S02]  /*1cb0*/  LOP3.LUT R8, R7, 0x8, R6, 0xf8, !PT ;  /* 0x0000000807087812 */ /* 0x004fe400078ef806 */
[----:B------:R-:W-:Y:S02]  /*1cc0*/  LOP3.LUT R165, R10, 0x7c00, R165, 0xf8, !PT ;  /* 0x00007c000aa57812 */ /* 0x000fe400078ef8a5 */
[--C-:B------:R-:W-:Y:S02]  /*1cd0*/  LOP3.LUT R0, R0, 0x38, R5.reuse, 0x78, !PT ;  /* 0x0000003800007812 */ /* 0x100fe400078e7805 */
[----:B------:R-:W-:-:S02]  /*1ce0*/  LOP3.LUT R8, R8, 0x38, R5, 0x78, !PT ;  /* 0x0000003808087812 */ /* 0x000fc400078e7805 */
[----:B------:R-:W-:Y:S02]  /*1cf0*/  LOP3.LUT R5, R27, 0x400, RZ, 0xc0, !PT ;  /* 0x000004001b057812 */ /* 0x000fe400078ec0ff */
[----:B------:R-:W-:Y:S02]  /*1d00*/  LOP3.LUT R165, R165, R0, RZ, 0xfc, !PT ;  /* 0x00000000a5a57212 */ /* 0x000fe400078efcff */
[----:B------:R-:W-:Y:S02]  /*1d10*/  LEA R5, R8, R5, 0x1 ;  /* 0x0000000508057211 */ /* 0x000fe400078e08ff */
[----:B------:R-:W-:Y:S01]  /*1d20*/  R2P PR, R6, 0x6 ;  /* 0x0000000606007804 */ /* 0x000fe20000000000 */
[----:B------:R-:W-:Y:S01]  /*1d30*/  IMAD R165, R165, 0x2, R4 ;  /* 0x00000002a5a57824 */ /* 0x000fe200078e0204 */
[----:B------:R-:W-:Y:S02]  /*1d40*/  IADD3 R164, PT, PT, R4, R5, RZ ;  /* 0x0000000504a47210 */ /* 0x000fe40007ffe0ff */
[----:B------:R-:W-:-:S02]  /*1d50*/  MOV R5, 0x20 ;  /* 0x0000002000057802 */ /* 0x000fc40000000f00 */
[----:B------:R-:W-:Y:S01]  /*1d60*/  LDSM.16.M88.4 R40, [R165] ;  /* 0x00000000a528783b */ /* 0x000fe20000000200 */
[----:B------:R-:W-:Y:S02]  /*1d70*/  MOV R7, 0x40 ;  /* 0x0000004000077802 */ /* 0x000fe40000000f00 */
[----:B------:R-:W-:Y:S01]  /*1d80*/  SEL R5, R5, 0xffffffe0, !P1 ;  /* 0xffffffe005057807 */ /* 0x000fe20004800000 */
[----:B------:R-:W1:Y:S01]  /*1d90*/  LDSM.16.M88.4 R32, [R164+0x2000] ;  /* 0x00200000a420783b */ /* 0x000e620000000200 */
[----:B------:R-:W-:Y:S02]  /*1da0*/  SEL R7, R7, 0xffffffc0, !P2 ;  /* 0xffffffc007077807 */ /* 0x000fe40005000000 */
[CC--:B------:R-:W-:Y:S01]  /*1db0*/  IADD3 R159, PT, PT, R5.reuse, R164.reuse, RZ ;  /* 0x000000a4059f7210 */ /* 0x0c0fe20007ffe0ff */
[--C-:B------:R-:W-:Y:S01]  /*1dc0*/  IMAD.IADD R163, R5, 0x1, R165.reuse ;  /* 0x0000000105a37824 */ /* 0x100fe200078e02a5 */
[----:B------:R-:W2:Y:S01]  /*1dd0*/  LDSM.16.M88.4 R36, [R164+0x2800] ;  /* 0x00280000a424783b */ /* 0x000ea20000000200 */
[C---:B------:R-:W-:Y:S01]  /*1de0*/  IMAD.IADD R162, R7.reuse, 0x1, R165 ;  /* 0x0000000107a27824 */ /* 0x040fe200078e02a5 */
[----:B------:R-:W-:-:S02]  /*1df0*/  IADD3 R158, PT, PT, R7, R164, RZ ;  /* 0x000000a4079e7210 */ /* 0x000fc40007ffe0ff */
[----:B------:R-:W-:Y:S01]  /*1e00*/  LDSM.16.M88.4 R20, [R163] ;  /* 0x00000000a314783b */ /* 0x000fe20000000200 */
[----:B------:R-:W-:Y:S02]  /*1e10*/  ISETP.NE.AND P0, PT, R24, 0x1, PT ;  /* 0x000000011800780c */ /* 0x000fe40003f05270 */
[C---:B------:R-:W-:Y:S01]  /*1e20*/  IADD3 R161, PT, PT, R5.reuse, R162, RZ ;  /* 0x000000a205a17210 */ /* 0x040fe20007ffe0ff */
[----:B------:R-:W5:Y:S01]  /*1e30*/  LDSM.16.M88.4 R44, [R159+0x2000] ;  /* 0x002000009f2c783b */ /* 0x000f620000000200 */
[----:B------:R-:W-:Y:S01]  /*1e40*/  IMAD.IADD R157, R5, 0x1, R158 ;  /* 0x00000001059d7824 */ /* 0x000fe200078e029e */
[----:B------:R-:W-:Y:S02]  /*1e50*/  SHF.L.U64.HI R26, R92, 0x4, R93 ;  /* 0x000000045c1a7819 */ /* 0x000fe4000001025d */
[----:B---3--:R-:W-:Y:S01]  /*1e60*/  LDSM.16.M88.4 R12, [R162] ;  /* 0x00000000a20c783b */ /* 0x008fe20000000200 */
[C---:B------:R-:W-:Y:S02]  /*1e70*/  SHF.L.U64.HI R181, R72.reuse, 0x4, R73 ;  /* 0x0000000448b57819 */ /* 0x040fe40000010249 */
[----:B------:R-:W-:Y:S01]  /*1e80*/  SHF.L.U32 R180, R72, 0x4, RZ ;  /* 0x0000000448b47819 */ /* 0x000fe200000006ff */
[----:B------:R-:W3:Y:S04]  /*1e90*/  LDSM.16.M88.4 R56, [R158+0x2000] ;  /* 0x002000009e38783b */ /* 0x000ee80000000200 */
[----:B------:R-:W3:Y:S04]  /*1ea0*/  LDSM.16.M88.4 R16, [R159+0x2800] ;  /* 0x002800009f10783b */ /* 0x000ee80000000200 */
[----:B------:R-:W-:Y:S04]  /*1eb0*/  LDSM.16.M88.4 R8, [R161] ;  /* 0x00000000a108783b */ /* 0x000fe80000000200 */
[----:B------:R-:W3:Y:S04]  /*1ec0*/  LDSM.16.M88.4 R60, [R157+0x2000] ;  /* 0x002000009d3c783b */ /* 0x000ee80000000200 */
[----:B------:R-:W3:Y:S01]  /*1ed0*/  LDSM.16.M88.4 R76, [R158+0x2800] ;  /* 0x002800009e4c783b */ /* 0x000ee20000000200 */
[C---:B-1----:R-:W-:Y:S03]  /*1ee0*/  HMMA.16816.F32 R48, R40.reuse, R32, RZ ;  /* 0x000000202830723c */ /* 0x042fe600000018ff */
[----:B------:R-:W1:Y:S04]  /*1ef0*/  LDSM.16.M88.4 R64, [R164+0x3000] ;  /* 0x00300000a440783b */ /* 0x000e680000000200 */
[----:B------:R-:W-:Y:S01]  /*1f00*/  LDSM.16.M88.4 R68, [R158+0x3000] ;  /* 0x003000009e44783b */ /* 0x000fe20000000200 */
[C---:B------:R-:W-:Y:S08]  /*1f10*/  HMMA.16816.F32 R32, R40.reuse, R34, RZ ;  /* 0x000000222820723c */ /* 0x040ff000000018ff */
[----:B--2---:R-:W-:Y:S08]  /*1f20*/  HMMA.16816.F32 R52, R40, R36, RZ ;  /* 0x000000242834723c */ /* 0x004ff000000018ff */
[C---:B-----5:R-:W-:Y:S08]  /*1f30*/  HMMA.16816.F32 R48, R20.reuse, R44, R48 ;  /* 0x0000002c1430723c */ /* 0x060ff00000001830 */
[----:B------:R-:W-:Y:S01]  /*1f40*/  HMMA.16816.F32 R32, R20, R46, R32 ;  /* 0x0000002e1420723c */ /* 0x000fe20000001820 */
[----:B------:R-:W-:Y:S07]  /*1f50*/  LDSM.16.M88.4 R44, [R159+0x3000] ;  /* 0x003000009f2c783b */ /* 0x000fee0000000200 */
[----:B------:R-:W-:Y:S08]  /*1f60*/  HMMA.16816.F32 R36, R40, R38, RZ ;  /* 0x000000262824723c */ /* 0x000ff000000018ff */
[C---:B---3--:R-:W-:Y:S08]  /*1f70*/  HMMA.16816.F32 R48, R12.reuse, R56, R48 ;  /* 0x000000380c30723c */ /* 0x048ff00000001830 */
[----:B------:R-:W-:Y:S01]  /*1f80*/  HMMA.16816.F32 R32, R12, R58, R32 ;  /* 0x0000003a0c20723c */ /* 0x000fe20000001820 */
[----:B------:R-:W2:Y:S07]  /*1f90*/  LDSM.16.M88.4 R56, [R157+0x2800] ;  /* 0x002800009d38783b */ /* 0x000eae0000000200 */
[C---:B------:R-:W-:Y:S08]  /*1fa0*/  HMMA.16816.F32 R52, R20.reuse, R16, R52 ;  /* 0x000000101434723c */ /* 0x040ff00000001834 */
[----:B------:R-:W-:Y:S08]  /*1fb0*/  HMMA.16816.F32 R36, R20, R18, R36 ;  /* 0x000000121424723c */ /* 0x000ff00000001824 */
[----:B------:R-:W-:Y:S08]  /*1fc0*/  HMMA.16816.F32 R48, R8, R60, R48 ;  /* 0x0000003c0830723c */ /* 0x000ff00000001830 */
[----:B------:R-:W-:Y:S08]  /*1fd0*/  HMMA.16816.F32 R52, R12, R76, R52 ;  /* 0x0000004c0c34723c */ /* 0x000ff00000001834 */
[----:B-1----:R-:W-:Y:S08]  /*1fe0*/  HMMA.16816.F32 R16, R40, R64, RZ ;  /* 0x000000402810723c */ /* 0x002ff000000018ff */
[----:B------:R-:W-:Y:S01]  /*1ff0*/  HMMA.16816.F32 R32, R8, R62, R32 ;  /* 0x0000003e0820723c */ /* 0x000fe20000001820 */
[----:B------:R-:W-:Y:S07]  /*2000*/  LDSM.16.M88.4 R60, [R164+0x3800] ;  /* 0x00380000a43c783b */ /* 0x000fee0000000200 */
[----:B------:R-:W-:Y:S08]  /*2010*/  HMMA.16816.F32 R64, R40, R66, RZ ;  /* 0x000000422840723c */ /* 0x000ff000000018ff */
[----:B------:R-:W-:Y:S01]  /*2020*/  HMMA.16816.F32 R36, R12, R78, R36 ;  /* 0x0000004e0c24723c */ /* 0x000fe20000001824 */
[----:B------:R-:W-:Y:S07]  /*2030*/  LDSM.16.M88.4 R76, [R158+0x3800] ;  /* 0x003800009e4c783b */ /* 0x000fee0000000200 */
[----:B--2---:R-:W-:Y:S08]  /*2040*/  HMMA.16816.F32 R52, R8, R56, R52 ;  /* 0x000000380834723c */ /* 0x004ff00000001834 */
[C---:B------:R-:W-:Y:S08]  /*2050*/  HMMA.16816.F32 R16, R20.reuse, R44, R16 ;  /* 0x0000002c1410723c */ /* 0x040ff00000001810 */
[----:B------:R-:W-:Y:S01]  /*2060*/  HMMA.16816.F32 R64, R20, R46, R64 ;  /* 0x0000002e1440723c */ /* 0x000fe20000001840 */
[----:B------:R-:W1:Y:S07]  /*2070*/  LDSM.16.M88.4 R44, [R157+0x3000] ;  /* 0x003000009d2c783b */ /* 0x000e6e0000000200 */
[----:B------:R-:W-:Y:S01]  /*2080*/  HMMA.16816.F32 R36, R8, R58, R36 ;  /* 0x0000003a0824723c */ /* 0x000fe20000001824 */
[----:B------:R-:W2:Y:S07]  /*2090*/  LDSM.16.M88.4 R56, [R164+0x4000] ;  /* 0x00400000a438783b */ /* 0x000eae0000000200 */
[C---:B------:R-:W-:Y:S08]  /*20a0*/  HMMA.16816.F32 R16, R12.reuse, R68, R16 ;  /* 0x000000440c10723c */ /* 0x040ff00000001810 */
[----:B------:R-:W-:Y:S01]  /*20b0*/  HMMA.16816.F32 R64, R12, R70, R64 ;  /* 0x000000460c40723c */ /* 0x000fe20000001840 */
[----:B------:R-:W-:Y:S11]  /*20c0*/  LDSM.16.M88.4 R68, [R158+0x4000] ;  /* 0x004000009e44783b */ /* 0x000ff60000000200 */
[C---:B-1----:R-:W-:Y:S08]  /*20d0*/  HMMA.16816.F32 R16, R8.reuse, R44, R16 ;  /* 0x0000002c0810723c */ /* 0x042ff00000001810 */
[----:B------:R-:W-:Y:S01]  /*20e0*/  HMMA.16816.F32 R64, R8, R46, R64 ;  /* 0x0000002e0840723c */ /* 0x000fe20000001840 */
[----:B------:R-:W-:Y:S01]  /*20f0*/  LDSM.16.M88.4 R44, [R164+0x4800] ;  /* 0x00480000a42c783b */ /* 0x000fe20000000200 */
        /* <DEDUP_REMOVED lines=25> */
[-C--:B------:R-:W-:Y:S01]  /*2290*/  FMUL.FTZ R202, R66, R25.reuse ;  /* 0x0000001942ca7220 */ /* 0x080fe20000410000 */
[----:B------:R-:W-:-:S02]  /*22a0*/  FMUL.FTZ R192, R67, R25 ;  /* 0x0000001943c07220 */ /* 0x000fc40000410000 */
[----:B------:R-:W1:Y:S01]  /*22b0*/  MUFU.TANH R90, R52 ;  /* 0x00000034005a7308 */ /* 0x000e620000002400 */
[----:B---3--:R-:W3:Y:S07]  /*22c0*/  LDSM.16.M88.4 R48, [R159+0x3800] ;  /* 0x003800009f30783b */ /* 0x008eee0000000200 */
[----:B------:R2:W1:Y:S01]  /*22d0*/  MUFU.TANH R88, R53 ;  /* 0x0000003500587308 */ /* 0x0004620000002400 */
[C---:B-----5:R-:W-:Y:S07]  /*22e0*/  HMMA.16816.F32 R32, R40.reuse, R60, RZ ;  /* 0x0000003c2820723c */ /* 0x060fee00000018ff */
[----:B------:R5:W1:Y:S01]  /*22f0*/  MUFU.TANH R82, R36 ;  /* 0x0000002400527308 */ /* 0x000a620000002400 */
[C---:B------:R-:W-:Y:S07]  /*2300*/  HMMA.16816.F32 R60, R40.reuse, R62, RZ ;  /* 0x0000003e283c723c */ /* 0x040fee00000018ff */
[----:B------:R-:W1:Y:S01]  /*2310*/  MUFU.TANH R200, R16 ;  /* 0x0000001000c87308 */ /* 0x000e620000002400 */
[----:B--2---:R-:W2:Y:S07]  /*2320*/  LDSM.16.M88.4 R52, [R159+0x4000] ;  /* 0x004000009f34783b */ /* 0x004eae0000000200 */
[----:B------:R4:W1:Y:S01]  /*2330*/  MUFU.TANH R198, R17 ;  /* 0x0000001100c67308 */ /* 0x0008620000002400 */
[----:B-----5:R-:W-:Y:S07]  /*2340*/  HMMA.16816.F32 R36, R40, R56, RZ ;  /* 0x000000382824723c */ /* 0x020fee00000018ff */
[----:B------:R5:W1:Y:S01]  /*2350*/  MUFU.TANH R196, R64 ;  /* 0x0000004000c47308 */ /* 0x000a620000002400 */
[C---:B---3--:R-:W-:Y:S07]  /*2360*/  HMMA.16816.F32 R32, R20.reuse, R48, R32 ;  /* 0x000000301420723c */ /* 0x048fee0000001820 */
[----:B------:R-:W3:Y:S01]  /*2370*/  MUFU.TANH R81, R81 ;  /* 0x0000005100517308 */ /* 0x000ee20000002400 */
[----:B------:R-:W-:Y:S01]  /*2380*/  HMMA.16816.F32 R60, R20, R50, R60 ;  /* 0x00000032143c723c */ /* 0x000fe2000000183c */
[----:B------:R-:W1:Y:S04]  /*2390*/  LDSM.16.M88.4 R48, [R157+0x3800] ;  /* 0x003800009d30783b */ /* 0x000e680000000200 */
[----:B----4-:R-:W-:Y:S02]  /*23a0*/  LDSM.16.M88.4 R16, [R159+0x4800] ;  /* 0x004800009f10783b */ /* 0x010fe40000000200 */
[----:B------:R-:W4:Y:S01]  /*23b0*/  MUFU.TANH R156, R156 ;  /* 0x0000009c009c7308 */ /* 0x000f220000002400 */
[----:B------:R-:W-:Y:S07]  /*23c0*/  HMMA.16816.F32 R56, R40, R58, RZ ;  /* 0x0000003a2838723c */ /* 0x000fee00000018ff */
[----:B------:R-:W1:Y:S01]  /*23d0*/  MUFU.TANH R6, R6 ;  /* 0x0000000600067308 */ /* 0x000e620000002400 */
[----:B------:R-:W-:Y:S07]  /*23e0*/  HMMA.16816.F32 R32, R12, R76, R32 ;  /* 0x0000004c0c20723c */ /* 0x000fee0000001820 */
[----:B------:R-:W1:Y:S01]  /*23f0*/  MUFU.TANH R102, R102 ;  /* 0x0000006600667308 */ /* 0x000e620000002400 */
[C---:B--2---:R-:W-:Y:S07]  /*2400*/  HMMA.16816.F32 R36, R20.reuse, R52, R36 ;  /* 0x000000341424723c */ /* 0x044fee0000001824 */
[----:B------:R-:W2:Y:S01]  /*2410*/  MUFU.TANH R100, R100 ;  /* 0x0000006400647308 */ /* 0x000ea20000002400 */
[----:B------:R-:W-:Y:S01]  /*2420*/  HMMA.16816.F32 R56, R20, R54, R56 ;  /* 0x000000361438723c */ /* 0x000fe20000001838 */
[----:B------:R-:W3:Y:S06]  /*2430*/  LDSM.16.M88.4 R52, [R157+0x4000] ;  /* 0x004000009d34783b */ /* 0x000eec0000000200 */
[----:B------:R-:W2:Y:S01]  /*2440*/  MUFU.TANH R98, R98 ;  /* 0x0000006200627308 */ /* 0x000ea20000002400 */
[----:B------:R-:W-:Y:S01]  /*2450*/  HMMA.16816.F32 R60, R12, R78, R60 ;  /* 0x0000004e0c3c723c */ /* 0x000fe2000000183c */
[----:B------:R-:W-:Y:S06]  /*2460*/  LDSM.16.M88.4 R76, [R158+0x4800] ;  /* 0x004800009e4c783b */ /* 0x000fec0000000200 */
[----:B------:R-:W2:Y:S01]  /*2470*/  MUFU.TANH R96, R96 ;  /* 0x0000006000607308 */ /* 0x000ea20000002400 */
[----:B-1----:R-:W-:Y:S07]  /*2480*/  HMMA.16816.F32 R32, R8, R48, R32 ;  /* 0x000000300820723c */ /* 0x002fee0000001820 */
[----:B------:R-:W1:Y:S01]  /*2490*/  MUFU.TANH R80, R80 ;  /* 0x0000005000507308 */ /* 0x000e620000002400 */
[----:B------:R-:W-:Y:S07]  /*24a0*/  HMMA.16816.F32 R36, R12, R68, R36 ;  /* 0x000000440c24723c */ /* 0x000fee0000001824 */
[----:B------:R-:W1:Y:S01]  /*24b0*/  MUFU.TANH R206, R206 ;  /* 0x000000ce00ce7308 */ /* 0x000e620000002400 */
[----:B-----5:R-:W-:Y:S03]  /*24c0*/  HMMA.16816.F32 R64, R40, R44, RZ ;  /* 0x0000002c2840723c */ /* 0x020fe600000018ff */
[-C--:B------:R-:W-:Y:S01]  /*24d0*/  FMUL.FTZ R32, R32, R25.reuse ;  /* 0x0000001920207220 */ /* 0x080fe20000410000 */
[-C--:B------:R-:W-:Y:S01]  /*24e0*/  FMUL.FTZ R33, R33, R25.reuse ;  /* 0x0000001921217220 */ /* 0x080fe20000410000 */
[-C--:B------:R-:W-:Y:S01]  /*24f0*/  FMUL.FTZ R190, R34, R25.reuse ;  /* 0x0000001922be7220 */ /* 0x080fe20000410000 */
[-C--:B------:R-:W-:Y:S01]  /*2500*/  FMUL.FTZ R188, R35, R25.reuse ;  /* 0x0000001923bc7220 */ /* 0x080fe20000410000 */
[----:B------:R-:W1:Y:S01]  /*2510*/  MUFU.TANH R184, R32 ;  /* 0x0000002000b87308 */ /* 0x000e620000002400 */
[----:B------:R-:W-:Y:S01]  /*2520*/  HMMA.16816.F32 R60, R8, R50, R60 ;  /* 0x00000032083c723c */ /* 0x000fe2000000183c */
[----:B------:R-:W5:Y:S06]  /*2530*/  LDSM.16.M88.4 R48, [R164+0x5000] ;  /* 0x00500000a430783b */ /* 0x000f6c0000000200 */
[----:B------:R4:W1:Y:S01]  /*2540*/  MUFU.TANH R154, R33 ;  /* 0x00000021009a7308 */ /* 0x0008620000002400 */
[----:B------:R-:W-:Y:S07]  /*2550*/  HMMA.16816.F32 R44, R40, R46, RZ ;  /* 0x0000002e282c723c */ /* 0x000fee00000018ff */
[----:B------:R-:W1:Y:S01]  /*2560*/  MUFU.TANH R74, R74 ;  /* 0x0000004a004a7308 */ /* 0x000e620000002400 */
[----:B---3--:R-:W-:Y:S03]  /*2570*/  HMMA.16816.F32 R36, R8, R52, R36 ;  /* 0x000000340824723c */ /* 0x008fe60000001824 */
[-C--:B------:R-:W-:Y:S01]  /*2580*/  FMUL.FTZ R60, R60, R25.reuse ;  /* 0x000000193c3c7220 */ /* 0x080fe20000410000 */
[-C--:B------:R-:W-:Y:S01]  /*2590*/  FMUL.FTZ R150, R61, R25.reuse ;  /* 0x000000193d967220 */ /* 0x080fe20000410000 */
[-C--:B------:R-:W-:Y:S01]  /*25a0*/  FMUL.FTZ R186, R62, R25.reuse ;  /* 0x000000193eba7220 */ /* 0x080fe20000410000 */
[-C--:B------:R-:W-:Y:S01]  /*25b0*/  FMUL.FTZ R148, R63, R25.reuse ;  /* 0x000000193f947220 */ /* 0x080fe20000410000 */
[----:B------:R5:W3:Y:S01]  /*25c0*/  MUFU.TANH R152, R60 ;  /* 0x0000003c00987308 */ /* 0x000ae20000002400 */
[----:B------:R-:W-:Y:S01]  /*25d0*/  HMMA.16816.F32 R56, R12, R70, R56 ;  /* 0x000000460c38723c */ /* 0x000fe20000001838 */
[----:B----4-:R-:W4:Y:S04]  /*25e0*/  LDSM.16.M88.4 R32, [R159+0x5000] ;  /* 0x005000009f20783b */ /* 0x010f280000000200 */
[----:B------:R-:W-:Y:S02]  /*25f0*/  LDSM.16.M88.4 R68, [R164+0x5800] ;  /* 0x00580000a444783b */ /* 0x000fe40000000200 */
        /* <DEDUP_REMOVED lines=8> */
[----:B------:R-:W2:Y:S06]  /*2680*/  LDSM.16.M88.4 R16, [R157+0x4800] ;  /* 0x004800009d10783b */ /* 0x000eac0000000200 */
[----:B------:R3:W1:Y:S01]  /*2690*/  MUFU.TANH R136, R37 ;  /* 0x0000002500887308 */ /* 0x0006620000002400 */
[----:B------:R-:W-:Y:S01]  /*26a0*/  HMMA.16816.F32 R56, R8, R54, R56 ;  /* 0x000000360838723c */ /* 0x000fe20000001838 */
[----:B------:R-:W1:Y:S06]  /*26b0*/  LDSM.16.M88.4 R52, [R158+0x5000] ;  /* 0x005000009e34783b */ /* 0x000e6c0000000200 */
[----:B------:R-:W1:Y:S01]  /*26c0*/  MUFU.TANH R114, R114 ;  /* 0x0000007200727308 */ /* 0x000e620000002400 */
[----:B-----5:R-:W-:Y:S07]  /*26d0*/  HMMA.16816.F32 R60, R40, R48, RZ ;  /* 0x00000030283c723c */ /* 0x020fee00000018ff */
[----:B------:R-:W1:Y:S01]  /*26e0*/  MUFU.TANH R194, R194 ;  /* 0x000000c200c27308 */ /* 0x000e620000002400 */
[----:B------:R-:W-:Y:S01]  /*26f0*/  HMMA.16816.F32 R64, R12, R76, R64 ;  /* 0x0000004c0c40723c */ /* 0x000fe20000001840 */
[----:B---3--:R-:W3:Y:S02]  /*2700*/  LDSM.16.M88.4 R36, [R159+0x5800] ;  /* 0x005800009f24783b */ /* 0x008ee40000000200 */
[-C--:B------:R-:W-:Y:S01]  /*2710*/  FMUL.FTZ R56, R56, R25.reuse ;  /* 0x0000001938387220 */ /* 0x080fe20000410000 */
[-C--:B------:R-:W-:Y:S01]  /*2720*/  FMUL.FTZ R132, R57, R25.reuse ;  /* 0x0000001939847220 */ /* 0x080fe20000410000 */
[-C--:B------:R-:W-:Y:S01]  /*2730*/  FMUL.FTZ R142, R58, R25.reuse ;  /* 0x000000193a8e7220 */ /* 0x080fe20000410000 */
[-C--:B------:R-:W-:Y:S01]  /*2740*/  FMUL.FTZ R140, R59, R25.reuse ;  /* 0x000000193b8c7220 */ /* 0x080fe20000410000 */
[----:B------:R5:W1:Y:S01]  /*2750*/  MUFU.TANH R134, R56 ;  /* 0x0000003800867308 */ /* 0x000a620000002400 */
[----:B------:R-:W-:Y:S07]  /*2760*/  HMMA.16816.F32 R48, R40, R50, RZ ;  /* 0x000000322830723c */ /* 0x000fee00000018ff */
[----:B------:R-:W1:Y:S01]  /*2770*/  MUFU.TANH R202, R202 ;  /* 0x000000ca00ca7308 */ /* 0x000e620000002400 */
[----:B------:R-:W-:Y:S07]  /*2780*/  HMMA.16816.F32 R44, R12, R78, R44 ;  /* 0x0000004e0c2c723c */ /* 0x000fee000000182c */
[----:B------:R-:W1:Y:S01]  /*2790*/  MUFU.TANH R192, R192 ;  /* 0x000000c000c07308 */ /* 0x000e620000002400 */
[----:B----4-:R-:W-:Y:S07]  /*27a0*/  HMMA.16816.F32 R60, R20, R32, R60 ;  /* 0x00000020143c723c */ /* 0x010fee000000183c */
[----:B------:R-:W4:Y:S01]  /*27b0*/  MUFU.TANH R190, R190 ;  /* 0x000000be00be7308 */ /* 0x000f220000002400 */
[----:B--2---:R-:W-:Y:S07]  /*27c0*/  HMMA.16816.F32 R64, R8, R16, R64 ;  /* 0x000000100840723c */ /* 0x004fee0000001840 */
[----:B------:R-:W2:Y:S01]  /*27d0*/  MUFU.TANH R188, R188 ;  /* 0x000000bc00bc7308 */ /* 0x000ea20000002400 */
[----:B------:R-:W-:Y:S01]  /*27e0*/  HMMA.16816.F32 R48, R20, R34, R48 ;  /* 0x000000221430723c */ /* 0x000fe20000001830 */
[----:B------:R-:W4:Y:S06]  /*27f0*/  LDSM.16.M88.4 R32, [R157+0x5000] ;  /* 0x005000009d20783b */ /* 0x000f2c0000000200 */
[----:B------:R-:W1:Y:S01]  /*2800*/  MUFU.TANH R150, R150 ;  /* 0x0000009600967308 */ /* 0x000e620000002400 */
[----:B------:R-:W-:Y:S01]  /*2810*/  HMMA.16816.F32 R44, R8, R18, R44 ;  /* 0x00000012082c723c */ /* 0x000fe2000000182c */
[----:B------:R-:W2:Y:S02]  /*2820*/  LDSM.16.M88.4 R16, [R158+0x5800] ;  /* 0x005800009e10783b */ /* 0x000ea40000000200 */
[-C--:B------:R-:W-:Y:S01]  /*2830*/  FMUL.FTZ R66, R66, R25.reuse ;  /* 0x0000001942427220 */ /* 0x080fe20000410000 */
[-C--:B------:R-:W-:Y:S01]  /*2840*/  FMUL.FTZ R64, R64, R25.reuse ;  /* 0x0000001940407220 */ /* 0x080fe20000410000 */
[-C--:B------:R-:W-:Y:S01]  /*2850*/  FMUL.FTZ R65, R65, R25.reuse ;  /* 0x0000001941417220 */ /* 0x080fe20000410000 */
[-C--:B------:R-:W-:Y:S01]  /*2860*/  FMUL.FTZ R67, R67, R25.reuse ;  /* 0x0000001943437220 */ /* 0x080fe20000410000 */
[----:B------:R-:W2:Y:S01]  /*2870*/  MUFU.TANH R130, R66 ;  /* 0x0000004200827308 */ /* 0x000ea20000002400 */
[C---:B-----5:R-:W-:Y:S07]  /*2880*/  HMMA.16816.F32 R56, R40.reuse, R68, RZ ;  /* 0x000000442838723c */ /* 0x060fee00000018ff */
[----:B------:R-:W2:Y:S01]  /*2890*/  MUFU.TANH R126, R64 ;  /* 0x00000040007e7308 */ /* 0x000ea20000002400 */
[----:B------:R-:W-:Y:S03]  /*28a0*/  HMMA.16816.F32 R40, R40, R70, RZ ;  /* 0x000000462828723c */ /* 0x000fe600000018ff */
[-C--:B------:R-:W-:Y:S01]  /*28b0*/  FMUL.FTZ R46, R46, R25.reuse ;  /* 0x000000192e2e7220 */ /* 0x080fe20000410000 */
[-C--:B------:R-:W-:Y:S01]  /*28c0*/  FMUL.FTZ R44, R44, R25.reuse ;  /* 0x000000192c2c7220 */ /* 0x080fe20000410000 */
[-C--:B------:R-:W-:Y:S01]  /*28d0*/  FMUL.FTZ R45, R45, R25.reuse ;  /* 0x000000192d2d7220 */ /* 0x080fe20000410000 */
[----:B------:R-:W-:Y:S01]  /*28e0*/  FMUL.FTZ R47, R47, R25 ;  /* 0x000000192f2f7220 */ /* 0x000fe20000410000 */
[----:B------:R-:W2:Y:S01]  /*28f0*/  MUFU.TANH R122, R46 ;  /* 0x0000002e007a7308 */ /* 0x000ea20000002400 */
[C---:B-1----:R-:W-:Y:S07]  /*2900*/  HMMA.16816.F32 R60, R12.reuse, R52, R60 ;  /* 0x000000340c3c723c */ /* 0x042fee000000183c */
[----:B------:R-:W1:Y:S01]  /*2910*/  MUFU.TANH R186, R186 ;  /* 0x000000ba00ba7308 */ /* 0x000e620000002400 */
[----:B------:R-:W-:Y:S01]  /*2920*/  HMMA.16816.F32 R48, R12, R54, R48 ;  /* 0x000000360c30723c */ /* 0x000fe20000001830 */
[----:B------:R-:W5:Y:S01]  /*2930*/  LDSM.16.M88.4 R52, [R157+0x5800] ;  /* 0x005800009d34783b */ /* 0x000f620000000200 */
[----:B------:R-:W-:-:S05]  /*2940*/  DEPBAR.LE SB0, 0x0 ;  /* 0x000080000000791a */ /* 0x000fca0000000000 */
[----:B------:R-:W1:Y:S01]  /*2950*/  MUFU.TANH R148, R148 ;  /* 0x0000009400947308 */ /* 0x000e620000002400 */
[C---:B---3--:R-:W-:Y:S07]  /*2960*/  HMMA.16816.F32 R56, R20.reuse, R36, R56 ;  /* 0x000000241438723c */ /* 0x048fee0000001838 */
[----:B------:R-:W3:Y:S01]  /*2970*/  MUFU.TANH R146, R146 ;  /* 0x0000009200927308 */ /* 0x000ee20000002400 */
[----:B------:R-:W-:Y:S07]  /*2980*/  HMMA.16816.F32 R40, R20, R38, R40 ;  /* 0x000000261428723c */ /* 0x000fee0000001828 */
[----:B------:R-:W1:Y:S01]  /*2990*/  MUFU.TANH R144, R144 ;  /* 0x0000009000907308 */ /* 0x000e620000002400 */
[----:B----4-:R-:W-:Y:S07]  /*29a0*/  HMMA.16816.F32 R48, R8, R34, R48 ;  /* 0x000000220830723c */ /* 0x010fee0000001830 */
[----:B------:R-:W4:Y:S01]  /*29b0*/  MUFU.TANH R132, R132 ;  /* 0x0000008400847308 */ /* 0x000f220000002400 */
[C---:B--2---:R-:W-:Y:S07]  /*29c0*/  HMMA.16816.F32 R56, R12.reuse, R16, R56 ;  /* 0x000000100c38723c */ /* 0x044fee0000001838 */
[----:B------:R-:W2:Y:S01]  /*29d0*/  MUFU.TANH R142, R142 ;  /* 0x0000008e008e7308 */ /* 0x000ea20000002400 */
[----:B------:R-:W-:Y:S03]  /*29e0*/  HMMA.16816.F32 R12, R12, R18, R40 ;  /* 0x000000120c0c723c */ /* 0x000fe60000001828 */
[-C--:B------:R-:W-:Y:S01]  /*29f0*/  FMUL.FTZ R48, R48, R25.reuse ;  /* 0x0000001930307220 */ /* 0x080fe20000410000 */
[-C--:B------:R-:W-:Y:S01]  /*2a00*/  FMUL.FTZ R49, R49, R25.reuse ;  /* 0x0000001931317220 */ /* 0x080fe20000410000 */
[-C--:B------:R-:W-:Y:S01]  /*2a10*/  FMUL.FTZ R50, R50, R25.reuse ;  /* 0x0000001932327220 */ /* 0x080fe20000410000 */
[----:B------:R-:W-:Y:S01]  /*2a20*/  FMUL.FTZ R51, R51, R25 ;  /* 0x0000001933337220 */ /* 0x000fe20000410000 */
[----:B------:R3:W1:Y:S01]  /*2a30*/  MUFU.TANH R66, R48 ;  /* 0x0000003000427308 */ /* 0x0006620000002400 */
[C---:B------:R-:W-:Y:S07]  /*2a40*/  HMMA.16816.F32 R60, R8.reuse, R32, R60 ;  /* 0x00000020083c723c */ /* 0x040fee000000183c */
[----:B------:R-:W1:Y:S01]  /*2a50*/  MUFU.TANH R140, R140 ;  /* 0x0000008c008c7308 */ /* 0x000e620000002400 */
[C---:B-----5:R-:W-:Y:S07]  /*2a60*/  HMMA.16816.F32 R56, R8.reuse, R52, R56 ;  /* 0x000000340838723c */ /* 0x060fee0000001838 */
[----:B------:R1:W1:Y:S01]  /*2a70*/  MUFU.TANH R124, R65 ;  /* 0x00000041007c7308 */ /* 0x0002620000002400 */
[----:B------:R-:W-:Y:S01]  /*2a80*/  HMMA.16816.F32 R12, R8, R54, R12 ;  /* 0x00000036080c723c */ /* 0x000fe2000000180c */
[----:B------:R-:W-:-:S02]  /*2a90*/  LOP3.LUT R9, R0, 0x200, R27, 0xf8, !PT ;  /* 0x0000020000097812 */ /* 0x000fc400078ef81b */
[-C--:B------:R-:W-:Y:S01]  /*2aa0*/  FMUL.FTZ R62, R62, R25.reuse ;  /* 0x000000193e3e7220 */ /* 0x080fe20000410000 */
[-C--:B------:R-:W-:Y:S01]  /*2ab0*/  FMUL.FTZ R60, R60, R25.reuse ;  /* 0x000000193c3c7220 */ /* 0x080fe20000410000 */
[-C--:B------:R-:W-:Y:S01]  /*2ac0*/  FMUL.FTZ R61, R61, R25.reuse ;  /* 0x000000193d3d7220 */ /* 0x080fe20000410000 */
[-C--:B------:R-:W-:Y:S01]  /*2ad0*/  FMUL.FTZ R63, R63, R25.reuse ;  /* 0x000000193f3f7220 */ /* 0x080fe20000410000 */
[----:B------:R1:W1:Y:S04]  /*2ae0*/  MUFU.TANH R112, R62 ;  /* 0x0000003e00707308 */ /* 0x0002680000002400 */
[-C--:B------:R-:W-:Y:S01]  /*2af0*/  FMUL.FTZ R42, R56, R25.reuse ;  /* 0x00000019382a7220 */ /* 0x080fe20000410000 */
[-C--:B------:R-:W-:Y:S01]  /*2b00*/  FMUL.FTZ R34, R57, R25.reuse ;  /* 0x0000001939227220 */ /* 0x080fe20000410000 */
[-C--:B---3--:R-:W-:Y:S01]  /*2b10*/  FMUL.FTZ R48, R58, R25.reuse ;  /* 0x000000193a307220 */ /* 0x088fe20000410000 */
[-C--:B------:R-:W-:Y:S01]  /*2b20*/  FMUL.FTZ R46, R59, R25.reuse ;  /* 0x000000193b2e7220 */ /* 0x080fe20000410000 */
[----:B------:R3:W1:Y:S04]  /*2b30*/  MUFU.TANH R128, R67 ;  /* 0x0000004300807308 */ /* 0x0006680000002400 */
[-C--:B------:R-:W-:Y:S01]  /*2b40*/  FMUL.FTZ R12, R12, R25.reuse ;  /* 0x000000190c0c7220 */ /* 0x080fe20000410000 */
[-C--:B------:R-:W-:Y:S01]  /*2b50*/  FMUL.FTZ R13, R13, R25.reuse ;  /* 0x000000190d0d7220 */ /* 0x080fe20000410000 */
[-C--:B------:R-:W-:Y:S01]  /*2b60*/  FMUL.FTZ R14, R14, R25.reuse ;  /* 0x000000190e0e7220 */ /* 0x080fe20000410000 */
[----:B------:R-:W-:Y:S01]  /*2b70*/  FMUL.FTZ R15, R15, R25 ;  /* 0x000000190f0f7220 */ /* 0x000fe20000410000 */
[----:B------:R3:W1:Y:S01]  /*2b80*/  MUFU.TANH R120, R44 ;  /* 0x0000002c00787308 */ /* 0x0006620000002400 */
[----:B------:R-:W-:-:S07]  /*2b90*/  SHF.L.U32 R25, R92, 0x4, RZ ;  /* 0x000000045c197819 */ /* 0x000fce00000006ff */
        /* <DEDUP_REMOVED lines=17> */
[----:B--2-4-:R-:W-:Y:S05]  /*2cb0*/  @!P0 BRA `(.L_x_11269) ;  /* 0x0000000400948947 */ /* 0x014fea0003800000 */
        /* <DEDUP_REMOVED lines=13> */
.L_x_11271:
[----:B------:R-:W2:Y:S01]  /*2d90*/  LD.E R16, desc[UR4][R2.64+0x170] ;  /* 0x0001700402107980 */ /* 0x000ea2000c101900 */
[C---:B---3--:R-:W-:Y:S02]  /*2da0*/  LEA R13, R24.reuse, 0xffffff00, 0x7 ;  /* 0xffffff00180d7811 */ /* 0x048fe400078e38ff */
[----:B------:R-:W-:Y:S02]  /*2db0*/  LEA R15, R24, 0xffffff80, 0x7 ;  /* 0xffffff80180f7811 */ /* 0x000fe400078e38ff */
[----:B------:R-:W-:Y:S02]  /*2dc0*/  IABS R0, R13 ;  /* 0x0000000d00007213 */ /* 0x000fe40000000000 */
[----:B------:R-:W-:Y:S02]  /*2dd0*/  IABS R8, R15 ;  /* 0x0000000f00087213 */ /* 0x000fe40000000000 */
[-C--:B--2---:R-:W-:Y:S02]  /*2de0*/  IABS R10, R16.reuse ;  /* 0x00000010000a7213 */ /* 0x084fe40000000000 */
[----:B------:R-:W-:-:S02]  /*2df0*/  IABS R11, R16 ;  /* 0x00000010000b7213 */ /* 0x000fc40000000000 */
        /* <DEDUP_REMOVED lines=54> */
.L_x_11272:
[----:B------:R-:W-:Y:S05]  /*3160*/  BSYNC.RECONVERGENT B0 ;  /* 0x0000000000007941 */ /* 0x000fea0003800200 */
.L_x_11270:
        /* <DEDUP_REMOVED lines=9> */
[----:B---3--:R-:W-:-:S04]  /*3200*/  IADD3 R14, P1, PT, R16, R168, RZ ;  /* 0x000000a8100e7210 */ /* 0x008fc80007f3e0ff */
        /* <DEDUP_REMOVED lines=16> */
.L_x_11269:
[----:B------:R-:W-:Y:S05]  /*3310*/  BSYNC.RECONVERGENT B1 ;  /* 0x0000000000017941 */ /* 0x000fea0003800200 */
.L_x_11268:
[----:B------:R-:W4:Y:S01]  /*3320*/  LD.E R30, desc[UR4][R2.64+0xdc] ;  /* 0x0000dc04021e7980 */ /* 0x000f22000c101900 */
[----:B--2---:R-:W-:Y:S02]  /*3330*/  FMNMX3.FTZ R11, R81, R156, R102, !PT ;  /* 0x0000009c510b7276 */ /* 0x004fe40007810066 */
[----:B---3--:R-:W-:Y:S02]  /*3340*/  FMNMX3.FTZ R13, R75, R86, R84, !PT ;  /* 0x000000564b0d7276 */ /* 0x008fe40007810054 */
        /* <DEDUP_REMOVED lines=31> */
[----:B------:R-:W1:Y:S04]  /*3540*/  SHFL.BFLY PT, R13, R10, 0x2, 0x1f ;  /* 0x0c401f000a0d7f89 */ /* 0x000e6800000e0000 */
[----:B------:R-:W2:Y:S04]  /*3550*/  SHFL.BFLY PT, R11, R8, 0x2, 0x1f ;  /* 0x0c401f00080b7f89 */ /* 0x000ea800000e0000 */
        /* <DEDUP_REMOVED lines=9> */
[----:B----4-:R-:W-:-:S02]  /*35f0*/  FMUL.FTZ R27, R30, R0 ;  /* 0x000000001e1b7220 */ /* 0x010fc40000410000 */
[----:B------:R-:W-:-:S03]  /*3600*/  FMUL.FTZ R35, R30, R36 ;  /* 0x000000241e237220 */ /* 0x000fc60000410000 */
[----:B------:R-:W-:Y:S02]  /*3610*/  FSEL R27, R27, RZ, P1 ;  /* 0x000000ff1b1b7208 */ /* 0x000fe40000800000 */
[----:B------:R-:W-:-:S03]  /*3620*/  FSETP.NEU.FTZ.AND P1, PT, R36, -INF , PT ;  /* 0xff8000002400780b */ /* 0x000fc60003f3d000 */
[-CC-:B------:R-:W-:Y:S01]  /*3630*/  FFMA.FTZ R51, R156, R30.reuse, -R27.reuse ;  /* 0x0000001e9c337223 */ /* 0x180fe2000001081b */
[----:B------:R-:W-:Y:S01]  /*3640*/  FSEL R35, R35, RZ, P1 ;  /* 0x000000ff23237208 */ /* 0x000fe20000800000 */
[--C-:B------:R-:W-:Y:S01]  /*3650*/  FFMA.FTZ R54, R102, R30, -R27.reuse ;  /* 0x0000001e66367223 */ /* 0x100fe2000001081b */
[----:B------:R-:W-:Y:S01]  /*3660*/  IADD3 R156, PT, PT, R5, R160, RZ ;  /* 0x000000a0059c7210 */ /* 0x000fe20007ffe0ff */
[----:B------:R-:W-:Y:S01]  /*3670*/  FFMA.FTZ R45, R100, R30, -R27 ;  /* 0x0000001e642d7223 */ /* 0x000fe2000001081b */
[----:B------:R-:W-:Y:S01]  /*3680*/  IADD3 R102, PT, PT, R7, R160, RZ ;  /* 0x000000a007667210 */ /* 0x000fe20007ffe0ff */
[-CC-:B------:R-:W-:Y:S01]  /*3690*/  FFMA.FTZ R49, R86, R30.reuse, -R35.reuse ;  /* 0x0000001e56317223 */ /* 0x180fe20000010823 */
[-CC-:B------:R-:W-:Y:S01]  /*36a0*/  FFMA.FTZ R56, R84, R30.reuse, -R35.reuse ;  /* 0x0000001e54387223 */ /* 0x180fe20000010823 */
[----:B------:R-:W-:Y:S01]  /*36b0*/  FFMA.FTZ R47, R6, R30, -R35 ;  /* 0x0000001e062f7223 */ /* 0x000fe20000010823 */
[----:B------:R-:W1:Y:S01]  /*36c0*/  LDSM.16.MT88.4 R84, [R156+0x6000] ;  /* 0x006000009c54783b */ /* 0x000e620000004200 */
[----:B------:R-:W-:Y:S01]  /*36d0*/  IADD3 R100, PT, PT, R5, R102, RZ ;  /* 0x0000006605647210 */ /* 0x000fe20007ffe0ff */
[-C--:B------:R-:W-:Y:S01]  /*36e0*/  FFMA.FTZ R60, R81, R30.reuse, -R27 ;  /* 0x0000001e513c7223 */ /* 0x080fe2000001081b */
        /* <DEDUP_REMOVED lines=13> */
[----:B------:R-:W5:Y:S01]  /*37c0*/  LDSM.16.MT88.4 R12, [R102+0x6800] ;  /* 0x00680000660c783b */ /* 0x000f620000004200 */
[----:B------:R-:W4:Y:S01]  /*37d0*/  MUFU.EX2 R45, R45 ;  /* 0x0000002d002d7308 */ /* 0x000f220000000800 */
[-C--:B------:R-:W-:Y:S01]  /*37e0*/  FFMA.FTZ R38, R80, R30.reuse, -R35 ;  /* 0x0000001e50267223 */ /* 0x080fe20000010823 */
[-CC-:B------:R-:W-:Y:S01]  /*37f0*/  FFMA.FTZ R37, R74, R30.reuse, -R27.reuse ;  /* 0x0000001e4a257223 */ /* 0x180fe2000001081b */
[----:B------:R-:W5:Y:S01]  /*3800*/  LDSM.16.MT88.4 R8, [R100+0x6800] ;  /* 0x006800006408783b */ /* 0x000f620000004200 */
[----:B------:R-:W-:Y:S01]  /*3810*/  MUFU.EX2 R58, R58 ;  /* 0x0000003a003a7308 */ /* 0x000fe20000000800 */
[--C-:B------:R-:W-:Y:S01]  /*3820*/  FFMA.FTZ R53, R114, R30, -R27.reuse ;  /* 0x0000001e72357223 */ /* 0x100fe2000001081b */
[----:B----4-:R-:W-:Y:S01]  /*3830*/  F2FP.F16.F32.PACK_AB R69, R51, R60 ;  /* 0x0000003c3345723e */ /* 0x010fe200000000ff */
[-C--:B------:R-:W-:Y:S01]  /*3840*/  FFMA.FTZ R55, R202, R30.reuse, -R27 ;  /* 0x0000001eca377223 */ /* 0x080fe2000001081b */
[----:B------:R-:W4:Y:S01]  /*3850*/  MUFU.EX2 R49, R49 ;  /* 0x0000003100317308 */ /* 0x000f220000000800 */
[-CC-:B------:R-:W-:Y:S01]  /*3860*/  FFMA.FTZ R59, R198, R30.reuse, -R35.reuse ;  /* 0x0000001ec63b7223 */ /* 0x180fe20000010823 */
[-C--:B------:R-:W-:Y:S01]  /*3870*/  FFMA.FTZ R57, R194, R30.reuse, -R35 ;  /* 0x0000001ec2397223 */ /* 0x080fe20000010823 */
[-CC-:B------:R-:W-:Y:S01]  /*3880*/  FFMA.FTZ R192, R192, R30.reuse, -R27.reuse ;  /* 0x0000001ec0c07223 */ /* 0x180fe2000001081b */
[----:B------:R-:W-:Y:S01]  /*3890*/  MUFU.EX2 R56, R56 ;  /* 0x0000003800387308 */ /* 0x000fe20000000800 */
[----:B------:R-:W-:Y:S01]  /*38a0*/  FFMA.FTZ R204, R204, R30, -R27 ;  /* 0x0000001ecccc7223 */ /* 0x000fe2000001081b */
[----:B------:R-:W-:Y:S01]  /*38b0*/  F2FP.F16.F32.PACK_AB R71, R45, R54 ;  /* 0x000000362d47723e */ /* 0x000fe200000000ff */
[-CC-:B------:R-:W-:Y:S01]  /*38c0*/  FFMA.FTZ R200, R200, R30.reuse, -R35.reuse ;  /* 0x0000001ec8c87223 */ /* 0x180fe20000010823 */
[----:B------:R-:W1:Y:S01]  /*38d0*/  MUFU.EX2 R47, R47 ;  /* 0x0000002f002f7308 */ /* 0x000e620000000800 */
[-C--:B------:R-:W-:Y:S01]  /*38e0*/  FFMA.FTZ R196, R196, R30.reuse, -R35 ;  /* 0x0000001ec4c47223 */ /* 0x080fe20000010823 */
        /* <DEDUP_REMOVED lines=8> */
[-CC-:B------:R-:W-:Y:S01]  /*3970*/  FFMA.FTZ R148, R148, R30.reuse, -R27.reuse ;  /* 0x0000001e94947223 */ /* 0x180fe2000001081b */
[-C--:B------:R-:W-:Y:S01]  /*3980*/  FFMA.FTZ R190, R190, R30.reuse, -R27 ;  /* 0x0000001ebebe7223 */ /* 0x080fe2000001081b */
        /* <DEDUP_REMOVED lines=15> */
[-C--:B------:R-:W-:Y:S01]  /*3a80*/  FFMA.FTZ R111, R116, R30.reuse, -R27 ;  /* 0x0000001e746f7223 */ /* 0x080fe2000001081b */
[----:B------:R-:W4:Y:S01]  /*3a90*/  MUFU.EX2 R38, R38 ;  /* 0x0000002600267308 */ /* 0x000f220000000800 */
[C---:B------:R-:W-:Y:S01]  /*3aa0*/  HMMA.16816.F32 R84, R68.reuse, R86, RZ ;  /* 0x000000564454723c */ /* 0x040fe200000018ff */
[-CC-:B------:R-:W-:Y:S01]  /*3ab0*/  FFMA.FTZ R124, R124, R30.reuse, -R35.reuse ;  /* 0x0000001e7c7c7223 */ /* 0x180fe20000010823 */
[-C--:B------:R-:W-:Y:S01]  /*3ac0*/  FFMA.FTZ R118, R118, R30.reuse, -R35 ;  /* 0x0000001e76767223 */ /* 0x080fe20000010823 */
[----:B------:R-:W5:Y:S01]  /*3ad0*/  MUFU.EX2 R37, R37 ;  /* 0x0000002500257308 */ /* 0x000f620000000800 */
[-C--:B------:R-:W-:Y:S01]  /*3ae0*/  FFMA.FTZ R113, R110, R30.reuse, -R27 ;  /* 0x0000001e6e717223 */ /* 0x080fe2000001081b */
[-CC-:B------:R-:W-:Y:S01]  /*3af0*/  FFMA.FTZ R115, R104, R30.reuse, -R35.reuse ;  /* 0x0000001e68737223 */ /* 0x180fe20000010823 */
[-C--:B------:R-:W-:Y:S01]  /*3b00*/  FFMA.FTZ R119, R64, R30.reuse, -R35 ;  /* 0x0000001e40777223 */ /* 0x080fe20000010823 */
[----:B------:R-:W-:Y:S01]  /*3b10*/  MUFU.EX2 R114, R204 ;  /* 0x000000cc00727308 */ /* 0x000fe20000000800 */
[C---:B--2---:R-:W-:Y:S01]  /*3b20*/  HMMA.16816.F32 R80, R68.reuse, R76, RZ ;  /* 0x0000004c4450723c */ /* 0x044fe200000018ff */
[-CC-:B------:R-:W-:Y:S01]  /*3b30*/  FFMA.FTZ R117, R62, R30.reuse, -R27.reuse ;  /* 0x0000001e3e757223 */ /* 0x180fe2000001081b */
[-C--:B------:R-:W-:Y:S01]  /*3b40*/  FFMA.FTZ R108, R108, R30.reuse, -R27 ;  /* 0x0000001e6c6c7223 */ /* 0x080fe2000001081b */
        /* <DEDUP_REMOVED lines=10> */
[----:B------:R-:W-:Y:S01]  /*3bf0*/  FADD.FTZ R45, R45, R54 ;  /* 0x000000362d2d7221 */ /* 0x000fe20000010000 */
[----:B------:R-:W-:Y:S01]  /*3c00*/  FADD.FTZ R47, R47, R56 ;  /* 0x000000382f2f7221 */ /* 0x000fe20000010000 */
[----:B------:R-:W2:Y:S01]  /*3c10*/  MUFU.EX2 R59, R59 ;  /* 0x0000003b003b7308 */ /* 0x000ea20000000800 */
        /* <DEDUP_REMOVED lines=8> */
[----:B------:R2:W-:Y:S01]  /*3ca0*/  MUFU.EX2 R188, R190 ;  /* 0x000000be00bc7308 */ /* 0x0005e20000000800 */
[----:B---3--:R-:W-:Y:S01]  /*3cb0*/  HMMA.16816.F32 R72, R68, R4, RZ ;  /* 0x000000044448723c */ /* 0x008fe200000018ff */
[----:B-1----:R-:W-:-:S02]  /*3cc0*/  F2FP.F16.F32.PACK_AB R4, R43, R50 ;  /* 0x000000322b04723e */ /* 0x002fc400000000ff */
[----:B------:R-:W-:Y:S01]  /*3cd0*/  F2FP.F16.F32.PACK_AB R5, R41, R52 ;  /* 0x000000342905723e */ /* 0x000fe200000000ff */
[----:B------:R-:W-:Y:S01]  /*3ce0*/  MUFU.EX2 R61, R61 ;  /* 0x0000003d003d7308 */ /* 0x000fe20000000800 */
[----:B------:R-:W-:Y:S01]  /*3cf0*/  FADD.FTZ R52, R52, R45 ;  /* 0x0000002d34347221 */ /* 0x000fe20000010000 */
[--C-:B------:R-:W-:Y:S02]  /*3d00*/  FFMA.FTZ R45, R40, R30, -R27.reuse ;  /* 0x0000001e282d7223 */ /* 0x100fe4000001081b */
[----:B------:R-:W-:Y:S01]  /*3d10*/  HMMA.16816.F32 R68, R68, R6, RZ ;  /* 0x000000064444723c */ /* 0x000fe200000018ff */
[----:B----4-:R-:W-:Y:S01]  /*3d20*/  F2FP.F16.F32.PACK_AB R6, R38, R39 ;  /* 0x000000272606723e */ /* 0x010fe200000000ff */
[----:B------:R-:W-:Y:S01]  /*3d30*/  MUFU.EX2 R63, R63 ;  /* 0x0000003f003f7308 */ /* 0x000fe20000000800 */
[----:B-----5:R-:W-:Y:S01]  /*3d40*/  F2FP.F16.F32.PACK_AB R7, R37, R44 ;  /* 0x0000002c2507723e */ /* 0x020fe200000000ff */
[----:B--2---:R-:W-:Y:S02]  /*3d50*/  FFMA.FTZ R190, R32, R30, -R27 ;  /* 0x0000001e20be7223 */ /* 0x004fe4000001081b */
[----:B------:R-:W-:Y:S04]  /*3d60*/  MUFU.EX2 R67, R67 ;  /* 0x0000004300437308 */ /* 0x000fe80000000800 */
[C---:B------:R-:W-:Y:S01]  /*3d70*/  HMMA.16816.F32 R88, R4.reuse, R16, R88 ;  /* 0x000000100458723c */ /* 0x040fe20000001858 */
[----:B------:R-:W1:Y:S04]  /*3d80*/  MUFU.EX2 R152, R154 ;  /* 0x0000009a00987308 */ /* 0x000e680000000800 */
[----:B------:R-:W-:Y:S03]  /*3d90*/  MUFU.EX2 R65, R65 ;  /* 0x0000004100417308 */ /* 0x000fe60000000800 */
[C---:B------:R-:W-:Y:S01]  /*3da0*/  HMMA.16816.F32 R84, R4.reuse, R18, R84 ;  /* 0x000000120454723c */ /* 0x040fe20000001854 */
[----:B------:R-:W2:Y:S01]  /*3db0*/  LDSM.16.MT88.4 R16, [R156+0x7000] ;  /* 0x007000009c10783b */ /* 0x000ea20000004200 */
[----:B------:R-:W3:Y:S04]  /*3dc0*/  MUFU.EX2 R150, R150 ;  /* 0x0000009600967308 */ /* 0x000ee80000000800 */
[----:B------:R-:W4:Y:S02]  /*3dd0*/  MUFU.EX2 R148, R148 ;  /* 0x0000009400947308 */ /* 0x000f240000000800 */
[C---:B------:R-:W-:Y:S02]  /*3de0*/  HMMA.16816.F32 R80, R4.reuse, R12, R80 ;  /* 0x0000000c0450723c */ /* 0x040fe40000001850 */
[----:B------:R-:W-:Y:S04]  /*3df0*/  MUFU.EX2 R101, R101 ;  /* 0x0000006500657308 */ /* 0x000fe80000000800 */
[----:B------:R-:W-:Y:S02]  /*3e00*/  MUFU.EX2 R142, R144 ;  /* 0x00000090008e7308 */ /* 0x000fe40000000800 */
[C---:B------:R-:W-:Y:S01]  /*3e10*/  HMMA.16816.F32 R76, R4.reuse, R14, R76 ;  /* 0x0000000e044c723c */ /* 0x040fe2000000184c */
[----:B------:R-:W5:Y:S01]  /*3e20*/  LDSM.16.MT88.4 R12, [R102+0x7000] ;  /* 0x00700000660c783b */ /* 0x000f620000004200 */
[----:B------:R-:W-:Y:S04]  /*3e30*/  MUFU.EX2 R103, R103 ;  /* 0x0000006700677308 */ /* 0x000fe80000000800 */
[----:B------:R-:W-:Y:S02]  /*3e40*/  MUFU.EX2 R138, R140 ;  /* 0x0000008c008a7308 */ /* 0x000fe40000000800 */
[C---:B------:R-:W-:Y:S02]  /*3e50*/  HMMA.16816.F32 R96, R4.reuse, R20, R96 ;  /* 0x000000140460723c */ /* 0x040fe40000001860 */
[----:B------:R-:W-:Y:S04]  /*3e60*/  MUFU.EX2 R107, R107 ;  /* 0x0000006b006b7308 */ /* 0x000fe80000000800 */
[----:B------:R-:W4:Y:S02]  /*3e70*/  MUFU.EX2 R134, R136 ;  /* 0x0000008800867308 */ /* 0x000f240000000800 */
[C---:B------:R-:W-:Y:S01]  /*3e80*/  HMMA.16816.F32 R92, R4.reuse, R22, R92 ;  /* 0x00000016045c723c */ /* 0x040fe2000000185c */
[----:B------:R-:W1:Y:S01]  /*3e90*/  LDSM.16.MT88.4 R20, [R160+0x7000] ;  /* 0x00700000a014783b */ /* 0x000e620000004200 */
[----:B------:R3:W-:Y:S04]  /*3ea0*/  MUFU.EX2 R132, R109 ;  /* 0x0000006d00847308 */ /* 0x0007e80000000800 */
[----:B------:R-:W4:Y:S02]  /*3eb0*/  MUFU.EX2 R105, R105 ;  /* 0x0000006900697308 */ /* 0x000f240000000800 */
[C---:B------:R-:W-:Y:S02]  /*3ec0*/  HMMA.16816.F32 R72, R4.reuse, R8, R72 ;  /* 0x000000080448723c */ /* 0x040fe40000001848 */
[----:B------:R-:W-:Y:S04]  /*3ed0*/  MUFU.EX2 R116, R118 ;  /* 0x0000007600747308 */ /* 0x000fe80000000800 */
[----:B------:R-:W-:Y:S02]  /*3ee0*/  MUFU.EX2 R111, R111 ;  /* 0x0000006f006f7308 */ /* 0x000fe40000000800 */
[----:B------:R-:W-:Y:S01]  /*3ef0*/  HMMA.16816.F32 R68, R4, R10, R68 ;  /* 0x0000000a0444723c */ /* 0x000fe20000001844 */
[----:B------:R-:W4:Y:S01]  /*3f00*/  LDSM.16.MT88.4 R8, [R100+0x7000] ;  /* 0x007000006408783b */ /* 0x000f220000004200 */
[----:B------:R-:W-:Y:S01]  /*3f10*/  F2FP.F16.F32.PACK_AB R4, R59, R198 ;  /* 0x000000c63b04723e */ /* 0x000fe200000000ff */
[----:B---3--:R-:W-:Y:S01]  /*3f20*/  FFMA.FTZ R109, R120, R30, -R35 ;  /* 0x0000001e786d7223 */ /* 0x008fe20000010823 */
[----:B------:R-:W-:Y:S01]  /*3f30*/  F2FP.F16.F32.PACK_AB R5, R53, R114 ;  /* 0x000000723505723e */ /* 0x000fe200000000ff */
[----:B------:R-:W-:Y:S01]  /*3f40*/  MUFU.EX2 R120, R124 ;  /* 0x0000007c00787308 */ /* 0x000fe20000000800 */
[----:B------:R-:W-:-:S02]  /*3f50*/  F2FP.F16.F32.PACK_AB R6, R57, R194 ;  /* 0x000000c23906723e */ /* 0x000fc400000000ff */
[----:B------:R-:W-:Y:S01]  /*3f60*/  F2FP.F16.F32.PACK_AB R7, R192, R55 ;  /* 0x00000037c007723e */ /* 0x000fe200000000ff */
[----:B------:R-:W3:Y:S04]  /*3f70*/  MUFU.EX2 R109, R109 ;  /* 0x0000006d006d7308 */ /* 0x000ee80000000800 */
[----:B------:R-:W-:Y:S02]  /*3f80*/  MUFU.EX2 R113, R113 ;  /* 0x0000007100717308 */ /* 0x000fe40000000800 */
        /* <DEDUP_REMOVED lines=10> */
[C---:B------:R-:W-:Y:S01]  /*4030*/  HMMA.16816.F32 R76, R4.reuse, R14, R76 ;  /* 0x0000000e044c723c */ /* 0x040fe2000000184c */
[----:B------:R-:W5:Y:S01]  /*4040*/  LDSM.16.MT88.4 R12, [R102+0x7800] ;  /* 0x00780000660c783b */ /* 0x000f620000004200 */
[----:B------:R-:W-:Y:S06]  /*4050*/  MUFU.EX2 R190, R190 ;  /* 0x000000be00be7308 */ /* 0x000fec0000000800 */
[C---:B-1----:R-:W-:Y:S08]  /*4060*/  HMMA.16816.F32 R96, R4.reuse, R20, R96 ;  /* 0x000000140460723c */ /* 0x042ff00000001860 */
[C---:B------:R-:W-:Y:S01]  /*4070*/  HMMA.16816.F32 R92, R4.reuse, R22, R92 ;  /* 0x00000016045c723c */ /* 0x040fe2000000185c */
[----:B------:R-:W1:Y:S07]  /*4080*/  LDSM.16.MT88.4 R20, [R160+0x7800] ;  /* 0x00780000a014783b */ /* 0x000e6e0000004200 */
[C---:B----4-:R-:W-:Y:S08]  /*4090*/  HMMA.16816.F32 R72, R4.reuse, R8, R72 ;  /* 0x000000080448723c */ /* 0x050ff00000001848 */
[----:B------:R-:W-:Y:S01]  /*40a0*/  HMMA.16816.F32 R68, R4, R10, R68 ;  /* 0x0000000a0444723c */ /* 0x000fe20000001844 */
[----:B------:R-:W4:Y:S01]  /*40b0*/  LDSM.16.MT88.4 R8, [R100+0x7800] ;  /* 0x007800006408783b */ /* 0x000f220000004200 */
[----:B------:R-:W-:-:S02]  /*40c0*/  F2FP.F16.F32.PACK_AB R4, R152, R67 ;  /* 0x000000439804723e */ /* 0x000fc400000000ff */
        /* <DEDUP_REMOVED lines=25> */
[----:B-1----:R-:W-:Y:S01]  /*4260*/  HMMA.16816.F32 R96, R4, R20, R96 ;  /* 0x000000140460723c */ /* 0x002fe20000001860 */
[-CC-:B------:R-:W-:Y:S01]  /*4270*/  FFMA.FTZ R21, R130, R30.reuse, -R27.reuse ;  /* 0x0000001e82157223 */ /* 0x180fe2000001081b */
[----:B------:R-:W-:-:S05]  /*4280*/  FFMA.FTZ R20, R122, R30, -R27 ;  /* 0x0000001e7a147223 */ /* 0x000fca000001081b */
[----:B------:R-:W-:Y:S01]  /*4290*/  MUFU.EX2 R21, R21 ;  /* 0x0000001500157308 */ /* 0x000fe20000000800 */
[C---:B------:R-:W-:Y:S01]  /*42a0*/  HMMA.16816.F32 R92, R4.reuse, R22, R92 ;  /* 0x00000016045c723c */ /* 0x040fe2000000185c */
[-C--:B------:R-:W-:Y:S01]  /*42b0*/  FFMA.FTZ R22, R128, R30.reuse, -R27 ;  /* 0x0000001e80167223 */ /* 0x080fe2000001081b */
[----:B------:R-:W-:Y:S01]  /*42c0*/  FFMA.FTZ R23, R126, R30, -R35 ;  /* 0x0000001e7e177223 */ /* 0x000fe20000010823 */
[----:B------:R-:W1:Y:S04]  /*42d0*/  MUFU.EX2 R20, R20 ;  /* 0x0000001400147308 */ /* 0x000e680000000800 */
[----:B------:R-:W2:Y:S01]  /*42e0*/  MUFU.EX2 R22, R22 ;  /* 0x0000001600167308 */ /* 0x000ea20000000800 */
[C---:B----4-:R-:W-:Y:S03]  /*42f0*/  HMMA.16816.F32 R72, R4.reuse, R8, R72 ;  /* 0x000000080448723c */ /* 0x050fe60000001848 */
[----:B------:R-:W4:Y:S05]  /*4300*/  MUFU.EX2 R23, R23 ;  /* 0x0000001700177308 */ /* 0x000f2a0000000800 */
[----:B------:R-:W-:Y:S01]  /*4310*/  HMMA.16816.F32 R68, R4, R10, R68 ;  /* 0x0000000a0444723c */ /* 0x000fe20000001844 */
[----:B------:R-:W5:Y:S01]  /*4320*/  LDSM.16.MT88.4 R8, [R102+0x8800] ;  /* 0x008800006608783b */ /* 0x000f620000004200 */
[----:B---3--:R-:W-:-:S02]  /*4330*/  F2FP.F16.F32.PACK_AB R6, R116, R109 ;  /* 0x0000006d7406723e */ /* 0x008fc400000000ff */
[----:B-1----:R-:W-:Y:S02]  /*4340*/  F2FP.F16.F32.PACK_AB R7, R111, R20 ;  /* 0x000000146f07723e */ /* 0x002fe400000000ff */
[----:B--2---:R-:W-:Y:S02]  /*4350*/  F2FP.F16.F32.PACK_AB R5, R22, R21 ;  /* 0x000000151605723e */ /* 0x004fe400000000ff */
[----:B----4-:R-:W-:-:S07]  /*4360*/  F2FP.F16.F32.PACK_AB R4, R120, R23 ;  /* 0x000000177804723e */ /* 0x010fce00000000ff */
[C---:B------:R-:W-:Y:S08]  /*4370*/  HMMA.16816.F32 R96, R4.reuse, R16, R96 ;  /* 0x000000100460723c */ /* 0x040ff00000001860 */
[C---:B------:R-:W-:Y:S01]  /*4380*/  HMMA.16816.F32 R92, R4.reuse, R18, R92 ;  /* 0x00000012045c723c */ /* 0x040fe2000000185c */
[----:B------:R-:W1:Y:S07]  /*4390*/  LDSM.16.MT88.4 R16, [R100+0x8800] ;  /* 0x008800006410783b */ /* 0x000e6e0000004200 */
[C---:B-----5:R-:W-:Y:S08]  /*43a0*/  HMMA.16816.F32 R88, R4.reuse, R12, R88 ;  /* 0x0000000c0458723c */ /* 0x060ff00000001858 */
[C---:B------:R-:W-:Y:S01]  /*43b0*/  HMMA.16816.F32 R84, R4.reuse, R14, R84 ;  /* 0x0000000e0454723c */ /* 0x040fe20000001854 */
[----:B------:R-:W2:Y:S07]  /*43c0*/  LDSM.16.MT88.4 R12, [R160+0x9000] ;  /* 0x00900000a00c783b */ /* 0x000eae0000004200 */
[----:B------:R-:W-:Y:S01]  /*43d0*/  HMMA.16816.F32 R80, R4, R8, R80 ;  /* 0x000000080450723c */ /* 0x000fe20000001850 */
[-C--:B------:R-:W-:Y:S01]  /*43e0*/  FFMA.FTZ R8, R112, R30.reuse, -R27 ;  /* 0x0000001e70087223 */ /* 0x080fe2000001081b */
[----:B------:R-:W-:-:S02]  /*43f0*/  FFMA.FTZ R112, R106, R30, -R35 ;  /* 0x0000001e6a707223 */ /* 0x000fc40000010823 */
[----:B------:R-:W-:Y:S04]  /*4400*/  MUFU.EX2 R106, R108 ;  /* 0x0000006c006a7308 */ /* 0x000fe80000000800 */
[----:B------:R3:W-:Y:S01]  /*4410*/  MUFU.EX2 R110, R8 ;  /* 0x00000008006e7308 */ /* 0x0007e20000000800 */
[C---:B------:R-:W-:Y:S03]  /*4420*/  HMMA.16816.F32 R76, R4.reuse, R10, R76 ;  /* 0x0000000a044c723c */ /* 0x040fe6000000184c */
[----:B------:R-:W4:Y:S05]  /*4430*/  MUFU.EX2 R104, R112 ;  /* 0x0000007000687308 */ /* 0x000f2a0000000800 */
[C---:B-1----:R-:W-:Y:S01]  /*4440*/  HMMA.16816.F32 R72, R4.reuse, R16, R72 ;  /* 0x000000100448723c */ /* 0x042fe20000001848 */
[----:B---3--:R-:W1:Y:S07]  /*4450*/  LDSM.16.MT88.4 R8, [R156+0x9000] ;  /* 0x009000009c08783b */ /* 0x008e6e0000004200 */
[----:B------:R-:W-:Y:S01]  /*4460*/  HMMA.16816.F32 R68, R4, R18, R68 ;  /* 0x000000120444723c */ /* 0x000fe20000001844 */
[----:B----4-:R-:W-:Y:S01]  /*4470*/  F2FP.F16.F32.PACK_AB R4, R115, R104 ;  /* 0x000000687304723e */ /* 0x010fe200000000ff */
[----:B------:R-:W3:Y:S01]  /*4480*/  LDSM.16.MT88.4 R16, [R102+0x9000] ;  /* 0x009000006610783b */ /* 0x000ee20000004200 */
[----:B------:R-:W-:-:S02]  /*4490*/  F2FP.F16.F32.PACK_AB R5, R113, R110 ;  /* 0x0000006e7105723e */ /* 0x000fc400000000ff */
[----:B------:R-:W-:Y:S02]  /*44a0*/  F2FP.F16.F32.PACK_AB R6, R119, R64 ;  /* 0x000000407706723e */ /* 0x000fe400000000ff */
[----:B------:R-:W-:-:S07]  /*44b0*/  F2FP.F16.F32.PACK_AB R7, R117, R106 ;  /* 0x0000006a7507723e */ /* 0x000fce00000000ff */
[C---:B--2---:R-:W-:Y:S08]  /*44c0*/  HMMA.16816.F32 R96, R4.reuse, R12, R96 ;  /* 0x0000000c0460723c */ /* 0x044ff00000001860 */
[C---:B------:R-:W-:Y:S01]  /*44d0*/  HMMA.16816.F32 R92, R4.reuse, R14, R92 ;  /* 0x0000000e045c723c */ /* 0x040fe2000000185c */
[----:B------:R-:W2:Y:S07]  /*44e0*/  LDSM.16.MT88.4 R12, [R100+0x9000] ;  /* 0x00900000640c783b */ /* 0x000eae0000004200 */
[C---:B-1----:R-:W-:Y:S01]  /*44f0*/  HMMA.16816.F32 R88, R4.reuse, R8, R88 ;  /* 0x000000080458723c */ /* 0x042fe20000001858 */
[----:B------:R-:W-:Y:S01]  /*4500*/  FADD.FTZ R8, R50, R47 ;  /* 0x0000002f32087221 */ /* 0x000fe20000010000 */
[----:B------:R-:W-:Y:S01]  /*4510*/  FADD.FTZ R9, R41, R52 ;  /* 0x0000003429097221 */ /* 0x000fe20000010000 */
        /* <DEDUP_REMOVED lines=8> */
[----:B------:R-:W1:Y:S01]  /*45a0*/  LDSM.16.MT88.4 R8, [R160+0x9800] ;  /* 0x00980000a008783b */ /* 0x000e620000004200 */
[----:B------:R-:W-:Y:S01]  /*45b0*/  MUFU.EX2 R39, R45 ;  /* 0x0000002d00277308 */ /* 0x000fe20000000800 */
[----:B------:R-:W-:Y:S01]  /*45c0*/  FADD.FTZ R43, R38, R43 ;  /* 0x0000002b262b7221 */ /* 0x000fe20000010000 */
[----:B------:R-:W-:-:S02]  /*45d0*/  FADD.FTZ R114, R114, R37 ;  /* 0x0000002572727221 */ /* 0x000fc40000010000 */
[C---:B---3--:R-:W-:Y:S01]  /*45e0*/  HMMA.16816.F32 R80, R4.reuse, R16, R80 ;  /* 0x000000100450723c */ /* 0x048fe20000001850 */
[----:B------:R-:W-:Y:S01]  /*45f0*/  FADD.FTZ R198, R198, R43 ;  /* 0x0000002bc6c67221 */ /* 0x000fe20000010000 */
[----:B------:R-:W-:Y:S01]  /*4600*/  FADD.FTZ R32, R53, R114 ;  /* 0x0000007235207221 */ /* 0x000fe20000010000 */
[----:B------:R-:W-:Y:S02]  /*4610*/  MUFU.EX2 R34, R42 ;  /* 0x0000002a00227308 */ /* 0x000fe40000000800 */
[----:B------:R-:W-:Y:S02]  /*4620*/  FADD.FTZ R59, R59, R198 ;  /* 0x000000c63b3b7221 */ /* 0x000fe40000010000 */
[----:B------:R-:W3:Y:S01]  /*4630*/  MUFU.EX2 R31, R47 ;  /* 0x0000002f001f7308 */ /* 0x000ee20000000800 */
[----:B------:R-:W-:Y:S01]  /*4640*/  HMMA.16816.F32 R76, R4, R18, R76 ;  /* 0x00000012044c723c */ /* 0x000fe2000000184c */
[----:B------:R-:W4:Y:S01]  /*4650*/  LDSM.16.MT88.4 R16, [R156+0x9800] ;  /* 0x009800009c10783b */ /* 0x000f220000004200 */
[----:B------:R-:W-:Y:S01]  /*4660*/  FADD.FTZ R194, R194, R59 ;  /* 0x0000003bc2c27221 */ /* 0x000fe20000010000 */
[----:B------:R-:W5:Y:S03]  /*4670*/  MUFU.EX2 R30, R35 ;  /* 0x00000023001e7308 */ /* 0x000f660000000800 */
[----:B------:R-:W-:-:S02]  /*4680*/  FADD.FTZ R194, R57, R194 ;  /* 0x000000c239c27221 */ /* 0x000fc40000010000 */
[----:B--2---:R-:W-:Y:S01]  /*4690*/  HMMA.16816.F32 R72, R4, R12, R72 ;  /* 0x0000000c0448723c */ /* 0x004fe20000001848 */
[----:B------:R-:W-:Y:S01]  /*46a0*/  FADD.FTZ R13, R55, R32 ;  /* 0x00000020370d7221 */ /* 0x000fe20000010000 */
[----:B------:R-:W-:-:S03]  /*46b0*/  FADD.FTZ R67, R67, R194 ;  /* 0x000000c243437221 */ /* 0x000fc60000010000 */
[----:B------:R-:W-:Y:S01]  /*46c0*/  FADD.FTZ R13, R192, R13 ;  /* 0x0000000dc00d7221 */ /* 0x000fe20000010000 */
[----:B------:R-:W-:Y:S02]  /*46d0*/  FADD.FTZ R152, R152, R67 ;  /* 0x0000004398987221 */ /* 0x000fe40000010000 */
[----:B------:R-:W-:Y:S01]  /*46e0*/  HMMA.16816.F32 R68, R4, R14, R68 ;  /* 0x0000000e0444723c */ /* 0x000fe20000001844 */
[----:B------:R-:W-:Y:S01]  /*46f0*/  FADD.FTZ R32, R188, R13 ;  /* 0x0000000dbc207221 */ /* 0x000fe20000010000 */
[----:B---3--:R-:W-:Y:S01]  /*4700*/  F2FP.F16.F32.PACK_AB R4, R31, R34 ;  /* 0x000000221f04723e */ /* 0x008fe200000000ff */
[----:B------:R-:W2:Y:S01]  /*4710*/  LDSM.16.MT88.4 R12, [R102+0x9800] ;  /* 0x00980000660c783b */ /* 0x000ea20000004200 */
        /* <DEDUP_REMOVED lines=8> */
[----:B-1----:R-:W-:Y:S01]  /*47a0*/  HMMA.16816.F32 R96, R4, R8, R96 ;  /* 0x000000080460723c */ /* 0x002fe20000001860 */
        /* <DEDUP_REMOVED lines=49> */
.L_x_11280:
        /* <DEDUP_REMOVED lines=77> */
.L_x_11275:
[----:B------:R-:W-:Y:S05]  /*4f90*/  BSYNC.RECONVERGENT B0 ;  /* 0x0000000000007941 */ /* 0x000fea0003800200 */
.L_x_11274:
        /* <DEDUP_REMOVED lines=39> */
[----:B------:R-:W5:Y:S04]  /*5210*/  LD.E R0, desc[UR4][R2.64+0x18c] ;  /* 0x00018c0402007980 */ /* 0x000f68000c101900 */
[----:B------:R-:W1:Y:S08]  /*5220*/  LDSM.16.M88.4 R148, [R159+0x2800] ;  /* 0x002800009f94783b */ /* 0x000e700000000200 */
[----:B------:R-:W0:Y:S08]  /*5230*/  LDGDEPBAR ;  /* 0x00000000000079af */ /* 0x000e300000000000 */
[----:B------:R-:W1:Y:S01]  /*5240*/  LDSM.16.M88.4 R152, [R159+0x3000] ;  /* 0x003000009f98783b */ /* 0x000e620000000200 */
        /* <DEDUP_REMOVED lines=104> */
[C---:B---3--:R-:W-:Y:S09]  /*58d0*/  HMMA.16816.F32 R28, R116.reuse, R104, R28 ;  /* 0x00000068741c723c */ /* 0x048ff2000000181c */
[----:B------:R-:W3:Y:S01]  /*58e0*/  MUFU.TANH R242, R242 ;  /* 0x000000f200f27308 */ /* 0x000ee20000002400 */
[C---:B------:R-:W-:Y:S01]  /*58f0*/  HMMA.16816.F32 R32, R116.reuse, R106, R32 ;  /* 0x0000006a7420723c */ /* 0x040fe20000001820 */
[----:B------:R-:W4:Y:S08]  /*5900*/  LDSM.16.M88.4 R104, [R157+0x4800] ;  /* 0x004800009d68783b */ /* 0x000f300000000200 */
        /* <DEDUP_REMOVED lines=63> */
[-C--:B---3--:R-:W-:Y:S06]  /*5d00*/  FMUL.FTZ R191, R65, R0.reuse ;  /* 0x0000000041bf7220 */ /* 0x088fec0000410000 */
        /* <DEDUP_REMOVED lines=119> */
.L_x_11279:
[----:B------:R-:W-:Y:S05]  /*6480*/  BSYNC.RECONVERGENT B0 ;  /* 0x0000000000007941 */ /* 0x000fea0003800200 */
.L_x_11278:
        /* <DEDUP_REMOVED lines=26> */
.L_x_11277:
[----:B------:R-:W-:Y:S05]  /*6630*/  BSYNC.RECONVERGENT B1 ;  /* 0x0000000000017941 */ /* 0x000fea0003800200 */
.L_x_11276:
        /* <DEDUP_REMOVED lines=65> */
[-CC-:B------:R-:W-:Y:S01]  /*6a50*/  FFMA.FTZ R104, R240, R37.reuse, -R64.reuse ;  /* 0x00000025f0687223 */ /* 0x180fe20000010840 */
[-CC-:B------:R-:W-:Y:S01]  /*6a60*/  FFMA.FTZ R67, R238, R37.reuse, -R64.reuse ;  /* 0x00000025ee437223 */ /* 0x180fe20000010840 */
[-C--:B------:R-:W-:Y:S01]  /*6a70*/  FFMA.FTZ R108, R232, R37.reuse, -R64 ;  /* 0x00000025e86c7223 */ /* 0x080fe20000010840 */
[-CC-:B------:R-:W-:Y:S01]  /*6a80*/  FFMA.FTZ R106, R244, R37.reuse, -R66.reuse ;  /* 0x00000025f46a7223 */ /* 0x180fe20000010842 */
[-CC-:B------:R-:W-:Y:S01]  /*6a90*/  FFMA.FTZ R65, R242, R37.reuse, -R66.reuse ;  /* 0x00000025f2417223 */ /* 0x180fe20000010842 */
[----:B------:R-:W2:Y:S01]  /*6aa0*/  MUFU.EX2 R42, R42 ;  /* 0x0000002a002a7308 */ /* 0x000ea20000000800 */
[-C--:B------:R-:W-:Y:S01]  /*6ab0*/  FFMA.FTZ R228, R228, R37.reuse, -R66 ;  /* 0x00000025e4e47223 */ /* 0x080fe20000010842 */
[-C--:B------:R-:W-:Y:S01]  /*6ac0*/  FFMA.FTZ R218, R218, R37.reuse, -R64 ;  /* 0x00000025dada7223 */ /* 0x080fe20000010840 */
        /* <DEDUP_REMOVED lines=9> */
[----:B------:R-:W1:Y:S01]  /*6b60*/  MUFU.EX2 R67, R67 ;  /* 0x0000004300437308 */ /* 0x000e620000000800 */
[C---:B------:R-:W-:Y:S01]  /*6b70*/  FMUL.FTZ R34, R43.reuse, R70 ;  /* 0x000000462b227220 */ /* 0x040fe20000410000 */
[C---:B--2---:R-:W-:Y:S01]  /*6b80*/  FMUL.FTZ R4, R42.reuse, R96 ;  /* 0x000000602a047220 */ /* 0x044fe20000410000 */
[C---:B------:R-:W-:Y:S07]  /*6b90*/  FMUL.FTZ R5, R42.reuse, R97 ;  /* 0x000000612a057220 */ /* 0x040fee0000410000 */
[----:B------:R-:W-:Y:S01]  /*6ba0*/  MUFU.EX2 R105, R105 ;  /* 0x0000006900697308 */ /* 0x000fe20000000800 */
[C---:B------:R-:W-:Y:S01]  /*6bb0*/  FMUL.FTZ R8, R42.reuse, R92 ;  /* 0x0000005c2a087220 */ /* 0x040fe20000410000 */
[C---:B------:R-:W-:Y:S01]  /*6bc0*/  FMUL.FTZ R9, R42.reuse, R93 ;  /* 0x0000005d2a097220 */ /* 0x040fe20000410000 */
[C---:B------:R-:W-:Y:S07]  /*6bd0*/  FMUL.FTZ R16, R42.reuse, R84 ;  /* 0x000000542a107220 */ /* 0x040fee0000410000 */
[----:B------:R-:W2:Y:S01]  /*6be0*/  MUFU.EX2 R101, R101 ;  /* 0x0000006500657308 */ /* 0x000ea20000000800 */
[C---:B------:R-:W-:Y:S01]  /*6bf0*/  FMUL.FTZ R17, R42.reuse, R85 ;  /* 0x000000552a117220 */ /* 0x040fe20000410000 */
[----:B------:R-:W-:Y:S01]  /*6c00*/  LDSM.16.MT88.4 R92, [R160+0x9800] ;  /* 0x00980000a05c783b */ /* 0x000fe20000004200 */
[----:B------:R-:W-:Y:S07]  /*6c10*/  FMUL.FTZ R35, R43, R71 ;  /* 0x000000472b237220 */ /* 0x000fee0000410000 */
[----:B------:R-:W3:Y:S01]  /*6c20*/  MUFU.EX2 R108, R108 ;  /* 0x0000006c006c7308 */ /* 0x000ee20000000800 */
[C---:B------:R-:W-:Y:S01]  /*6c30*/  FMUL.FTZ R32, R42.reuse, R68 ;  /* 0x000000442a207220 */ /* 0x040fe20000410000 */
[----:B-1----:R-:W-:Y:S01]  /*6c40*/  F2FP.F16.F32.PACK_AB R47, R67, R104 ;  /* 0x00000068432f723e */ /* 0x002fe200000000ff */
[C---:B------:R-:W-:Y:S07]  /*6c50*/  FMUL.FTZ R33, R42.reuse, R69 ;  /* 0x000000452a217220 */ /* 0x040fee0000410000 */
[----:B------:R-:W-:Y:S01]  /*6c60*/  MUFU.EX2 R106, R106 ;  /* 0x0000006a006a7308 */ /* 0x000fe20000000800 */
[C---:B------:R-:W-:Y:S01]  /*6c70*/  FMUL.FTZ R26, R43.reuse, R78 ;  /* 0x0000004e2b1a7220 */ /* 0x040fe20000410000 */
[----:B------:R-:W-:Y:S01]  /*6c80*/  FMUL.FTZ R27, R43, R79 ;  /* 0x0000004f2b1b7220 */ /* 0x000fe20000410000 */
[C---:B------:R-:W-:Y:S07]  /*6c90*/  FMUL.FTZ R24, R42.reuse, R76 ;  /* 0x0000004c2a187220 */ /* 0x040fee0000410000 */
[----:B------:R-:W1:Y:S01]  /*6ca0*/  MUFU.EX2 R65, R65 ;  /* 0x0000004100417308 */ /* 0x000e620000000800 */
[----:B------:R-:W-:Y:S01]  /*6cb0*/  FMUL.FTZ R25, R42, R77 ;  /* 0x0000004d2a197220 */ /* 0x000fe20000410000 */
[----:B--2---:R-:W-:Y:S01]  /*6cc0*/  F2FP.F16.F32.PACK_AB R44, R101, R105 ;  /* 0x00000069652c723e */ /* 0x004fe200000000ff */
[-C--:B------:R-:W-:Y:S07]  /*6cd0*/  FFMA.FTZ R76, R226, R37.reuse, -R66 ;  /* 0x00000025e24c7223 */ /* 0x080fee0000010842 */
[----:B------:R-:W-:Y:S01]  /*6ce0*/  MUFU.EX2 R77, R228 ;  /* 0x000000e4004d7308 */ /* 0x000fe20000000800 */
[-C--:B------:R-:W-:Y:S01]  /*6cf0*/  FFMA.FTZ R79, R224, R37.reuse, -R64 ;  /* 0x00000025e04f7223 */ /* 0x080fe20000010840 */
[----:B---3--:R-:W-:Y:S01]  /*6d00*/  F2FP.F16.F32.PACK_AB R45, R103, R108 ;  /* 0x0000006c672d723e */ /* 0x008fe200000000ff */
[----:B------:R-:W-:Y:S01]  /*6d10*/  FFMA.FTZ R108, R43, R190, R108 ;  /* 0x000000be2b6c7223 */ /* 0x000fe2000001006c */
[-C--:B------:R-:W-:Y:S06]  /*6d20*/  FFMA.FTZ R78, R206, R37.reuse, -R66 ;  /* 0x00000025ce4e7223 */ /* 0x080fec0000010842 */
[----:B------:R-:W2:Y:S01]  /*6d30*/  MUFU.EX2 R76, R76 ;  /* 0x0000004c004c7308 */ /* 0x000ea20000000800 */
[-C--:B------:R-:W-:Y:S01]  /*6d40*/  FFMA.FTZ R97, R245, R37.reuse, -R64 ;  /* 0x00000025f5617223 */ /* 0x080fe20000010840 */
[----:B------:R-:W-:Y:S01]  /*6d50*/  FADD.FTZ R85, R103, R108 ;  /* 0x0000006c67557221 */ /* 0x000fe20000010000 */
[-CC-:B------:R-:W-:Y:S07]  /*6d60*/  FFMA.FTZ R98, R243, R37.reuse, -R64.reuse ;  /* 0x00000025f3627223 */ /* 0x180fee0000010840 */
[----:B------:R-:W-:Y:S01]  /*6d70*/  MUFU.EX2 R79, R79 ;  /* 0x0000004f004f7308 */ /* 0x000fe20000000800 */
[----:B-1----:R-:W-:Y:S01]  /*6d80*/  F2FP.F16.F32.PACK_AB R46, R65, R106 ;  /* 0x0000006a412e723e */ /* 0x002fe200000000ff */
[----:B------:R-:W-:Y:S01]  /*6d90*/  FADD.FTZ R84, R104, R85 ;  /* 0x0000005568547221 */ /* 0x000fe20000010000 */
[-CC-:B------:R-:W-:Y:S07]  /*6da0*/  FFMA.FTZ R96, R247, R37.reuse, -R64.reuse ;  /* 0x00000025f7607223 */ /* 0x180fee0000010840 */
[----:B------:R-:W-:Y:S01]  /*6db0*/  MUFU.EX2 R78, R78 ;  /* 0x0000004e004e7308 */ /* 0x000fe20000000800 */
[-C--:B------:R-:W-:Y:S01]  /*6dc0*/  FFMA.FTZ R99, R251, R37.reuse, -R64 ;  /* 0x00000025fb637223 */ /* 0x080fe20000010840 */
[----:B------:R-:W-:Y:S01]  /*6dd0*/  FADD.FTZ R84, R67, R84 ;  /* 0x0000005443547221 */ /* 0x000fe20000010000 */
[--C-:B------:R-:W-:Y:S01]  /*6de0*/  FFMA.FTZ R222, R222, R37, -R66.reuse ;  /* 0x00000025dede7223 */ /* 0x100fe20000010842 */
        /* <DEDUP_REMOVED lines=10> */
[-C--:B------:R-:W-:Y:S01]  /*6e90*/  FFMA.FTZ R89, R249, R37.reuse, -R66 ;  /* 0x00000025f9597223 */ /* 0x080fe20000010842 */
[-C--:B------:R-:W-:Y:S01]  /*6ea0*/  FFMA.FTZ R214, R214, R37.reuse, -R64 ;  /* 0x00000025d6d67223 */ /* 0x080fe20000010840 */
[-CC-:B------:R-:W-:Y:S01]  /*6eb0*/  FFMA.FTZ R71, R210, R37.reuse, -R66.reuse ;  /* 0x00000025d2477223 */ /* 0x180fe20000010842 */
[-CC-:B------:R-:W-:Y:S01]  /*6ec0*/  FFMA.FTZ R68, R212, R37.reuse, -R66.reuse ;  /* 0x00000025d4447223 */ /* 0x180fe20000010842 */
[----:B------:R-:W-:Y:S01]  /*6ed0*/  FFMA.FTZ R69, R208, R37, -R66 ;  /* 0x00000025d0457223 */ /* 0x000fe20000010842 */
[C---:B------:R-:W-:Y:S04]  /*6ee0*/  HMMA.16816.F32 R12, R44.reuse, R20, R12 ;  /* 0x000000142c0c723c */ /* 0x040fe8000000180c */
[----:B------:R-:W-:Y:S01]  /*6ef0*/  MUFU.EX2 R89, R89 ;  /* 0x0000005900597308 */ /* 0x000fe20000000800 */
[C---:B------:R-:W-:Y:S01]  /*6f00*/  FMUL.FTZ R20, R42.reuse, R80 ;  /* 0x000000502a147220 */ /* 0x040fe20000410000 */
[----:B------:R-:W-:Y:S08]  /*6f10*/  FMUL.FTZ R21, R42, R81 ;  /* 0x000000512a157220 */ /* 0x000ff00000410000 */
[----:B------:R-:W-:Y:S01]  /*6f20*/  MUFU.EX2 R70, R214 ;  /* 0x000000d600467308 */ /* 0x000fe20000000800 */
[-CC-:B------:R-:W-:Y:S01]  /*6f30*/  FFMA.FTZ R80, R200, R37.reuse, -R64.reuse ;  /* 0x00000025c8507223 */ /* 0x180fe20000010840 */
[--C-:B------:R-:W-:Y:S01]  /*6f40*/  FFMA.FTZ R81, R155, R37, -R64.reuse ;  /* 0x000000259b517223 */ /* 0x100fe20000010840 */
[C---:B------:R-:W-:Y:S07]  /*6f50*/  HMMA.16816.F32 R16, R44.reuse, R22, R16 ;  /* 0x000000162c10723c */ /* 0x040fee0000001810 */
[----:B------:R-:W-:Y:S01]  /*6f60*/  MUFU.EX2 R71, R71 ;  /* 0x0000004700477308 */ /* 0x000fe20000000800 */
[C---:B------:R-:W-:Y:S01]  /*6f70*/  FMUL.FTZ R22, R43.reuse, R82 ;  /* 0x000000522b167220 */ /* 0x040fe20000410000 */
[----:B------:R-:W-:Y:S08]  /*6f80*/  FMUL.FTZ R23, R43, R83 ;  /* 0x000000532b177220 */ /* 0x000ff00000410000 */
        /* <DEDUP_REMOVED lines=16> */
[-C--:B------:R-:W-:Y:S01]  /*7090*/  FFMA.FTZ R75, R216, R37.reuse, -R64 ;  /* 0x00000025d84b7223 */ /* 0x080fe20000010840 */
[----:B------:R-:W-:Y:S07]  /*70a0*/  FMUL.FTZ R30, R43, R74 ;  /* 0x0000004a2b1e7220 */ /* 0x000fee0000410000 */
[----:B------:R-:W-:Y:S01]  /*70b0*/  MUFU.EX2 R69, R69 ;  /* 0x0000004500457308 */ /* 0x000fe20000000800 */
[-C--:B------:R-:W-:Y:S01]  /*70c0*/  FFMA.FTZ R107, R237, R37.reuse, -R66 ;  /* 0x00000025ed6b7223 */ /* 0x080fe20000010842 */
[-CC-:B------:R-:W-:Y:S01]  /*70d0*/  FFMA.FTZ R111, R227, R37.reuse, -R64.reuse ;  /* 0x00000025e36f7223 */ /* 0x180fe20000010840 */
[-C--:B------:R-:W-:Y:S07]  /*70e0*/  FFMA.FTZ R114, R231, R37.reuse, -R64 ;  /* 0x00000025e7727223 */ /* 0x080fee0000010840 */
[----:B------:R-:W1:Y:S01]  /*70f0*/  MUFU.EX2 R74, R218 ;  /* 0x000000da004a7308 */ /* 0x000e620000000800 */
[-CC-:B------:R-:W-:Y:S01]  /*7100*/  FFMA.FTZ R112, R239, R37.reuse, -R66.reuse ;  /* 0x00000025ef707223 */ /* 0x180fe20000010842 */
[C---:B------:R-:W-:Y:S08]  /*7110*/  HMMA.16816.F32 R28, R44.reuse, R48, R28 ;  /* 0x000000302c1c723c */ /* 0x040ff0000000181c */
[----:B------:R-:W3:Y:S01]  /*7120*/  MUFU.EX2 R75, R75 ;  /* 0x0000004b004b7308 */ /* 0x000ee20000000800 */
[-C--:B------:R-:W-:Y:S01]  /*7130*/  FFMA.FTZ R109, R229, R37.reuse, -R66 ;  /* 0x00000025e56d7223 */ /* 0x080fe20000010842 */
[-CC-:B------:R-:W-:Y:S01]  /*7140*/  FFMA.FTZ R113, R233, R37.reuse, -R64.reuse ;  /* 0x00000025e9717223 */ /* 0x180fe20000010840 */
[-C--:B------:R-:W-:Y:S07]  /*7150*/  FFMA.FTZ R116, R235, R37.reuse, -R64 ;  /* 0x00000025eb747223 */ /* 0x080fee0000010840 */
[----:B------:R-:W-:Y:S01]  /*7160*/  MUFU.EX2 R82, R82 ;  /* 0x0000005200527308 */ /* 0x000fe20000000800 */
[--C-:B------:R-:W-:Y:S01]  /*7170*/  FFMA.FTZ R118, R221, R37, -R66.reuse ;  /* 0x00000025dd767223 */ /* 0x100fe20000010842 */
[----:B------:R-:W-:Y:S01]  /*7180*/  HMMA.16816.F32 R32, R44, R50, R32 ;  /* 0x000000322c20723c */ /* 0x000fe20000001820 */
[----:B------:R-:W4:Y:S07]  /*7190*/  LDSM.16.MT88.4 R48, [R100+0x6800] ;  /* 0x006800006430783b */ /* 0x000f2e0000004200 */
[----:B------:R-:W5:Y:S01]  /*71a0*/  MUFU.EX2 R81, R81 ;  /* 0x0000005100517308 */ /* 0x000f620000000800 */
[----:B--2---:R-:W-:Y:S01]  /*71b0*/  F2FP.F16.F32.PACK_AB R44, R76, R77 ;  /* 0x0000004d4c2c723e */ /* 0x004fe200000000ff */
[----:B------:R-:W-:Y:S01]  /*71c0*/  FFMA.FTZ R43, R225, R37, -R66 ;  /* 0x00000025e12b7223 */ /* 0x000fe20000010842 */
[----:B-1----:R-:W-:Y:S01]  /*71d0*/  F2FP.F16.F32.PACK_AB R45, R74, R79 ;  /* 0x0000004f4a2d723e */ /* 0x002fe200000000ff */
[----:B------:R-:W-:Y:S01]  /*71e0*/  FADD.FTZ R79, R79, R84 ;  /* 0x000000544f4f7221 */ /* 0x000fe20000010000 */
[----:B------:R-:W-:Y:S05]  /*71f0*/  F2FP.F16.F32.PACK_AB R46, R72, R73 ;  /* 0x00000049482e723e */ /* 0x000fea00000000ff */
[----:B------:R-:W1:Y:S01]  /*7200*/  MUFU.EX2 R90, R90 ;  /* 0x0000005a005a7308 */ /* 0x000e620000000800 */
[----:B---3--:R-:W-:Y:S01]  /*7210*/  F2FP.F16.F32.PACK_AB R47, R70, R75 ;  /* 0x0000004b462f723e */ /* 0x008fe200000000ff */
[----:B------:R-:W-:Y:S01]  /*7220*/  LDSM.16.MT88.4 R84, [R156+0x9800] ;  /* 0x009800009c54783b */ /* 0x000fe20000004200 */
[----:B------:R-:W-:Y:S07]  /*7230*/  FADD.FTZ R74, R74, R79 ;  /* 0x0000004f4a4a7221 */ /* 0x000fee0000010000 */
[----:B------:R-:W-:Y:S01]  /*7240*/  MUFU.EX2 R88, R88 ;  /* 0x0000005800587308 */ /* 0x000fe20000000800 */
[-CC-:B------:R-:W-:Y:S01]  /*7250*/  FFMA.FTZ R117, R219, R37.reuse, -R64.reuse ;  /* 0x00000025db757223 */ /* 0x180fe20000010840 */
[-C--:B------:R-:W-:Y:S01]  /*7260*/  FFMA.FTZ R120, R211, R37.reuse, -R64 ;  /* 0x00000025d3787223 */ /* 0x080fe20000010840 */
[-CC-:B------:R-:W-:Y:S01]  /*7270*/  FFMA.FTZ R115, R217, R37.reuse, -R66.reuse ;  /* 0x00000025d9737223 */ /* 0x180fe20000010842 */
[C---:B------:R-:W-:Y:S06]  /*7280*/  HMMA.16816.F32 R4, R44.reuse, R52, R4 ;  /* 0x000000342c04723c */ /* 0x040fec0000001804 */
[----:B------:R-:W2:Y:S01]  /*7290*/  MUFU.EX2 R91, R91 ;  /* 0x0000005b005b7308 */ /* 0x000ea20000000800 */
[-C--:B------:R-:W-:Y:S01]  /*72a0*/  FFMA.FTZ R122, R223, R37.reuse, -R66 ;  /* 0x00000025df7a7223 */ /* 0x080fe20000010842 */
[-CC-:B------:R-:W-:Y:S08]  /*72b0*/  FFMA.FTZ R124, R213, R37.reuse, -R64.reuse ;  /* 0x00000025d57c7223 */ /* 0x180ff00000010840 */
[----:B------:R-:W-:Y:S01]  /*72c0*/  MUFU.EX2 R110, R110 ;  /* 0x0000006e006e7308 */ /* 0x000fe20000000800 */
[----:B------:R-:W-:Y:S01]  /*72d0*/  FFMA.FTZ R119, R215, R37, -R64 ;  /* 0x00000025d7777223 */ /* 0x000fe20000010840 */
[----:B------:R-:W-:Y:S01]  /*72e0*/  FFMA.FTZ R105, R42, R189, R105 ;  /* 0x000000bd2a697223 */ /* 0x000fe20000010069 */
[C---:B------:R-:W-:Y:S01]  /*72f0*/  HMMA.16816.F32 R8, R44.reuse, R54, R8 ;  /* 0x000000362c08723c */ /* 0x040fe20000001808 */
[----:B------:R-:W3:Y:S06]  /*7300*/  LDSM.16.MT88.4 R52, [R160+0x7000] ;  /* 0x00700000a034783b */ /* 0x000eec0000004200 */
[----:B------:R-:W2:Y:S01]  /*7310*/  MUFU.EX2 R107, R107 ;  /* 0x0000006b006b7308 */ /* 0x000ea20000000800 */
[-CC-:B------:R-:W-:Y:S01]  /*7320*/  FFMA.FTZ R103, R203, R37.reuse, -R66.reuse ;  /* 0x00000025cb677223 */ /* 0x180fe20000010842 */
[-C--:B------:R-:W-:Y:S01]  /*7330*/  FFMA.FTZ R42, R205, R37.reuse, -R66 ;  /* 0x00000025cd2a7223 */ /* 0x080fe20000010842 */
[-CC-:B------:R-:W-:Y:S07]  /*7340*/  FFMA.FTZ R108, R195, R37.reuse, -R64.reuse ;  /* 0x00000025c36c7223 */ /* 0x180fee0000010840 */
[----:B------:R-:W-:Y:S01]  /*7350*/  MUFU.EX2 R111, R111 ;  /* 0x0000006f006f7308 */ /* 0x000fe20000000800 */
[-CC-:B------:R-:W-:Y:S01]  /*7360*/  FFMA.FTZ R121, R197, R37.reuse, -R64.reuse ;  /* 0x00000025c5797223 */ /* 0x180fe20000010840 */
[C---:B------:R-:W-:Y:S08]  /*7370*/  HMMA.16816.F32 R12, R44.reuse, R56, R12 ;  /* 0x000000382c0c723c */ /* 0x040ff0000000180c */
[----:B------:R-:W2:Y:S01]  /*7380*/  MUFU.EX2 R114, R114 ;  /* 0x0000007200727308 */ /* 0x000ea20000000800 */
[-C--:B------:R-:W-:Y:S01]  /*7390*/  FFMA.FTZ R201, R201, R37.reuse, -R64 ;  /* 0x00000025c9c97223 */ /* 0x080fe20000010840 */
[-C--:B------:R-:W-:Y:S01]  /*73a0*/  FFMA.FTZ R209, R209, R37.reuse, -R66 ;  /* 0x00000025d1d17223 */ /* 0x080fe20000010842 */
[----:B------:R-:W-:Y:S07]  /*73b0*/  FADD.FTZ R105, R101, R105 ;  /* 0x0000006965697221 */ /* 0x000fee0000010000 */
[----:B------:R-:W-:Y:S01]  /*73c0*/  MUFU.EX2 R112, R112 ;  /* 0x0000007000707308 */ /* 0x000fe20000000800 */
[----:B------:R-:W-:Y:S01]  /*73d0*/  FADD.FTZ R75, R75, R74 ;  /* 0x0000004a4b4b7221 */ /* 0x000fe20000010000 */
[C---:B------:R-:W-:Y:S01]  /*73e0*/  HMMA.16816.F32 R16, R44.reuse, R58, R16 ;  /* 0x0000003a2c10723c */ /* 0x040fe20000001810 */
[----:B------:R-:W1:Y:S07]  /*73f0*/  LDSM.16.MT88.4 R56, [R156+0x7000] ;  /* 0x007000009c38783b */ /* 0x000e6e0000004200 */
[----:B------:R-:W2:Y:S01]  /*7400*/  MUFU.EX2 R109, R109 ;  /* 0x0000006d006d7308 */ /* 0x000ea20000000800 */
[----:B------:R-:W-:Y:S01]  /*7410*/  FADD.FTZ R106, R106, R105 ;  /* 0x000000696a6a7221 */ /* 0x000fe20000010000 */
[----:B------:R-:W-:Y:S01]  /*7420*/  FADD.FTZ R70, R70, R75 ;  /* 0x0000004b46467221 */ /* 0x000fe20000010000 */
[-C--:B------:R-:W-:Y:S07]  /*7430*/  FFMA.FTZ R192, R192, R37.reuse, -R66 ;  /* 0x00000025c0c07223 */ /* 0x080fee0000010842 */
[----:B------:R-:W-:Y:S01]  /*7440*/  MUFU.EX2 R113, R113 ;  /* 0x0000007100717308 */ /* 0x000fe20000000800 */
[----:B------:R-:W-:Y:S01]  /*7450*/  FADD.FTZ R106, R65, R106 ;  /* 0x0000006a416a7221 */ /* 0x000fe20000010000 */
[C---:B------:R-:W-:Y:S08]  /*7460*/  HMMA.16816.F32 R20, R44.reuse, R60, R20 ;  /* 0x0000003c2c14723c */ /* 0x040ff00000001814 */
[----:B------:R-:W2:Y:S01]  /*7470*/  MUFU.EX2 R116, R116 ;  /* 0x0000007400747308 */ /* 0x000ea20000000800 */
[----:B------:R-:W-:Y:S01]  /*7480*/  FADD.FTZ R77, R77, R106 ;  /* 0x0000006a4d4d7221 */ /* 0x000fe20000010000 */
[-C--:B------:R-:W-:Y:S01]  /*7490*/  FFMA.FTZ R193, R193, R37.reuse, -R66 ;  /* 0x00000025c1c17223 */ /* 0x080fe20000010842 */
[-C--:B------:R-:W-:Y:S07]  /*74a0*/  FFMA.FTZ R65, R41, R37.reuse, -R64 ;  /* 0x0000002529417223 */ /* 0x080fee0000010840 */
[----:B------:R-:W-:Y:S01]  /*74b0*/  MUFU.EX2 R118, R118 ;  /* 0x0000007600767308 */ /* 0x000fe20000000800 */
[----:B------:R-:W-:Y:S01]  /*74c0*/  FADD.FTZ R76, R76, R77 ;  /* 0x0000004d4c4c7221 */ /* 0x000fe20000010000 */
[C---:B------:R-:W-:Y:S01]  /*74d0*/  HMMA.16816.F32 R24, R44.reuse, R62, R24 ;  /* 0x0000003e2c18723c */ /* 0x040fe20000001818 */
[----:B------:R-:W2:Y:S07]  /*74e0*/  LDSM.16.MT88.4 R60, [R102+0x7000] ;  /* 0x00700000663c783b */ /* 0x000eae0000004200 */
[----:B------:R-:W2:Y:S01]  /*74f0*/  MUFU.EX2 R43, R43 ;  /* 0x0000002b002b7308 */ /* 0x000ea20000000800 */
[----:B------:R-:W-:Y:S01]  /*7500*/  FADD.FTZ R73, R73, R76 ;  /* 0x0000004c49497221 */ /* 0x000fe20000010000 */
[----:B------:R-:W-:Y:S01]  /*7510*/  FFMA.FTZ R194, R194, R37, -R66 ;  /* 0x00000025c2c27223 */ /* 0x000fe20000010842 */
[----:B------:R-:W-:Y:S07]  /*7520*/  MOV R101, R36 ;  /* 0x0000002400657202 */ /* 0x000fee0000000f00 */
[----:B------:R-:W-:Y:S01]  /*7530*/  MUFU.EX2 R117, R117 ;  /* 0x0000007500757308 */ /* 0x000fe20000000800 */
[----:B------:R-:W-:Y:S01]  /*7540*/  FADD.FTZ R72, R72, R73 ;  /* 0x0000004948487221 */ /* 0x000fe20000010000 */
[C---:B----4-:R-:W-:Y:S08]  /*7550*/  HMMA.16816.F32 R28, R44.reuse, R48, R28 ;  /* 0x000000302c1c723c */ /* 0x050ff0000000181c */
[----:B------:R-:W4:Y:S10]  /*7560*/  MUFU.EX2 R120, R120 ;  /* 0x0000007800787308 */ /* 0x000f340000000800 */
[----:B------:R-:W-:Y:S01]  /*7570*/  MUFU.EX2 R115, R115 ;  /* 0x0000007300737308 */ /* 0x000fe20000000800 */
[----:B------:R-:W-:Y:S01]  /*7580*/  HMMA.16816.F32 R32, R44, R50, R32 ;  /* 0x000000322c20723c */ /* 0x000fe20000001820 */
[----:B------:R-:W4:Y:S08]  /*7590*/  LDSM.16.MT88.4 R48, [R100+0x7000] ;  /* 0x007000006430783b */ /* 0x000f300000004200 */
[----:B------:R-:W4:Y:S01]  /*75a0*/  MUFU.EX2 R122, R122 ;  /* 0x0000007a007a7308 */ /* 0x000f220000000800 */
[----:B------:R-:W-:Y:S01]  /*75b0*/  F2FP.F16.F32.PACK_AB R44, R68, R71 ;  /* 0x00000047442c723e */ /* 0x000fe200000000ff */
[----:B------:R-:W-:Y:S01]  /*75c0*/  FADD.FTZ R71, R71, R72 ;  /* 0x0000004847477221 */ /* 0x000fe20000010000 */
[----:B------:R-:W-:Y:S07]  /*75d0*/  F2FP.F16.F32.PACK_AB R45, R80, R83 ;  /* 0x00000053502d723e */ /* 0x000fee00000000ff */
[----:B------:R-:W-:Y:S01]  /*75e0*/  MUFU.EX2 R124, R124 ;  /* 0x0000007c007c7308 */ /* 0x000fe20000000800 */
[----:B------:R-:W-:Y:S01]  /*75f0*/  F2FP.F16.F32.PACK_AB R46, R78, R69 ;  /* 0x000000454e2e723e */ /* 0x000fe200000000ff */
[----:B------:R-:W-:Y:S01]  /*7600*/  FADD.FTZ R83, R83, R70 ;  /* 0x0000004653537221 */ /* 0x000fe20000010000 */
[----:B-----5:R-:W-:Y:S07]  /*7610*/  F2FP.F16.F32.PACK_AB R47, R81, R82 ;  /* 0x00000052512f723e */ /* 0x020fee00000000ff */
[----:B------:R-:W5:Y:S01]  /*7620*/  MUFU.EX2 R119, R119 ;  /* 0x0000007700777308 */ /* 0x000f620000000800 */
[----:B------:R-:W-:Y:S01]  /*7630*/  FADD.FTZ R68, R68, R71 ;  /* 0x0000004744447221 */ /* 0x000fe20000010000 */
[----:B------:R-:W-:Y:S08]  /*7640*/  FADD.FTZ R83, R80, R83 ;  /* 0x0000005350537221 */ /* 0x000ff00000010000 */
[----:B------:R-:W-:Y:S01]  /*7650*/  MUFU.EX2 R103, R103 ;  /* 0x0000006700677308 */ /* 0x000fe20000000800 */
[----:B------:R-:W-:Y:S01]  /*7660*/  FADD.FTZ R69, R69, R68 ;  /* 0x0000004445457221 */ /* 0x000fe20000010000 */
[C---:B---3--:R-:W-:Y:S08]  /*7670*/  HMMA.16816.F32 R4, R44.reuse, R52, R4 ;  /* 0x000000342c04723c */ /* 0x048ff00000001804 */
[----:B------:R-:W3:Y:S01]  /*7680*/  MUFU.EX2 R42, R42 ;  /* 0x0000002a002a7308 */ /* 0x000ee20000000800 */
[----:B------:R-:W-:Y:S01]  /*7690*/  FADD.FTZ R78, R78, R69 ;  /* 0x000000454e4e7221 */ /* 0x000fe20000010000 */
[----:B------:R-:W-:Y:S08]  /*76a0*/  FADD.FTZ R82, R82, R83 ;  /* 0x0000005352527221 */ /* 0x000ff00000010000 */
[----:B------:R-:W-:Y:S01]  /*76b0*/  MUFU.EX2 R108, R108 ;  /* 0x0000006c006c7308 */ /* 0x000fe20000000800 */
[C---:B------:R-:W-:Y:S01]  /*76c0*/  HMMA.16816.F32 R8, R44.reuse, R54, R8 ;  /* 0x000000362c08723c */ /* 0x040fe20000001808 */
[----:B------:R-:W5:Y:S08]  /*76d0*/  LDSM.16.MT88.4 R52, [R160+0x7800] ;  /* 0x00780000a034783b */ /* 0x000f700000004200 */
[----:B------:R-:W-:Y:S01]  /*76e0*/  MUFU.EX2 R121, R121 ;  /* 0x0000007900797308 */ /* 0x000fe20000000800 */
[----:B------:R-:W-:Y:S09]  /*76f0*/  FADD.FTZ R82, R81, R82 ;  /* 0x0000005251527221 */ /* 0x000ff20000010000 */
[----:B------:R-:W-:Y:S01]  /*7700*/  MUFU.EX2 R41, R193 ;  /* 0x000000c100297308 */ /* 0x000fe20000000800 */
        /* <DEDUP_REMOVED lines=13> */
[C---:B-----5:R-:W-:Y:S08]  /*77e0*/  HMMA.16816.F32 R4, R44.reuse, R52, R4 ;  /* 0x000000342c04723c */ /* 0x060ff00000001804 */
        /* <DEDUP_REMOVED lines=43> */
[--C-:B------:R-:W-:Y:S09]  /*7aa0*/  FFMA.FTZ R62, R199, R37, -R64.reuse ;  /* 0x00000025c73e7223 */ /* 0x100ff20000010840 */
[----:B------:R-:W5:Y:S01]  /*7ab0*/  MUFU.EX2 R63, R209 ;  /* 0x000000d1003f7308 */ /* 0x000f620000000800 */
[C---:B----4-:R-:W-:Y:S09]  /*7ac0*/  HMMA.16816.F32 R28, R44.reuse, R48, R28 ;  /* 0x000000302c1c723c */ /* 0x050ff2000000181c */
[----:B------:R-:W4:Y:S10]  /*7ad0*/  MUFU.EX2 R62, R62 ;  /* 0x0000003e003e7308 */ /* 0x000f340000000800 */
[----:B------:R-:W-:Y:S01]  /*7ae0*/  MUFU.EX2 R189, R66 ;  /* 0x0000004200bd7308 */ /* 0x000fe20000000800 */
[----:B------:R-:W-:Y:S01]  /*7af0*/  HMMA.16816.F32 R32, R44, R50, R32 ;  /* 0x000000322c20723c */ /* 0x000fe20000001820 */
[----:B------:R-:W1:Y:S02]  /*7b00*/  LDSM.16.MT88.4 R48, [R102+0x9000] ;  /* 0x009000006630783b */ /* 0x000e640000004200 */
[----:B---3--:R-:W-:Y:S02]  /*7b10*/  F2FP.F16.F32.PACK_AB R44, R42, R103 ;  /* 0x000000672a2c723e */ /* 0x008fe400000000ff */
[----:B--2---:R-:W-:Y:S02]  /*7b20*/  F2FP.F16.F32.PACK_AB R45, R108, R61 ;  /* 0x0000003d6c2d723e */ /* 0x004fe400000000ff */
[----:B-----5:R-:W-:Y:S02]  /*7b30*/  F2FP.F16.F32.PACK_AB R46, R63, R60 ;  /* 0x0000003c3f2e723e */ /* 0x020fe400000000ff */
[----:B----4-:R-:W-:Y:S07]  /*7b40*/  F2FP.F16.F32.PACK_AB R47, R62, R121 ;  /* 0x000000793e2f723e */ /* 0x010fee00000000ff */
[C---:B------:R-:W-:Y:S08]  /*7b50*/  HMMA.16816.F32 R4, R44.reuse, R52, R4 ;  /* 0x000000342c04723c */ /* 0x040ff00000001804 */
        /* <DEDUP_REMOVED lines=10> */
[----:B------:R-:W1:Y:S01]  /*7c00*/  MUFU.EX2 R48, R194 ;  /* 0x000000c200307308 */ /* 0x000e620000000800 */
[-CC-:B------:R-:W-:Y:S01]  /*7c10*/  FFMA.FTZ R49, R39, R37.reuse, -R64.reuse ;  /* 0x0000002527317223 */ /* 0x180fe20000010840 */
[----:B------:R-:W-:Y:S01]  /*7c20*/  FFMA.FTZ R64, R38, R37, -R64 ;  /* 0x0000002526407223 */ /* 0x000fe20000010840 */
[----:B---3--:R-:W-:Y:S01]  /*7c30*/  F2FP.F16.F32.PACK_AB R69, R57, R40 ;  /* 0x000000283945723e */ /* 0x008fe200000000ff */
[C---:B------:R-:W-:Y:S06]  /*7c40*/  HMMA.16816.F32 R24, R44.reuse, R50, R24 ;  /* 0x000000322c18723c */ /* 0x040fec0000001818 */
[----:B------:R-:W-:Y:S01]  /*7c50*/  MUFU.EX2 R38, R49 ;  /* 0x0000003100267308 */ /* 0x000fe20000000800 */
[----:B------:R-:W-:Y:S09]  /*7c60*/  FADD.FTZ R51, R97, R82 ;  /* 0x0000005261337221 */ /* 0x000ff20000010000 */
[----:B------:R-:W3:Y:S01]  /*7c70*/  MUFU.EX2 R39, R64 ;  /* 0x0000004000277308 */ /* 0x000ee20000000800 */
[----:B------:R-:W-:Y:S01]  /*7c80*/  FADD.FTZ R51, R98, R51 ;  /* 0x0000003362337221 */ /* 0x000fe20000010000 */
[----:B-1----:R-:W-:Y:S01]  /*7c90*/  F2FP.F16.F32.PACK_AB R70, R189, R48 ;  /* 0x00000030bd46723e */ /* 0x002fe200000000ff */
[C---:B--2---:R-:W-:Y:S03]  /*7ca0*/  HMMA.16816.F32 R28, R44.reuse, R52, R28 ;  /* 0x000000342c1c723c */ /* 0x044fe6000000181c */
[----:B------:R-:W-:Y:S02]  /*7cb0*/  FADD.FTZ R53, R89, R78 ;  /* 0x0000004e59357221 */ /* 0x000fe40000010000 */
[----:B------:R-:W1:Y:S02]  /*7cc0*/  LDSM.16.MT88.4 R76, [R102+0x9800] ;  /* 0x00980000664c783b */ /* 0x000e640000004200 */
        /* <DEDUP_REMOVED lines=38> */
[----:B------:R-:W-:Y:S01]  /*7f30*/  MOV R103, R0 ;  /* 0x0000000000677202 */ /* 0x000fe20000000f00 */
[----:B------:R-:W-:Y:S02]  /*7f40*/  FADD.FTZ R9, R62, R9 ;  /* 0x000000093e097221 */ /* 0x000fe40000010000 */
        /* <DEDUP_REMOVED lines=8> */
[----:B------:R-:W-:Y:S01]  /*7fd0*/  FADD.FTZ R189, R189, R48 ;  /* 0x00000030bdbd7221 */ /* 0x000fe20000010000 */
[----:B------:R-:W-:Y:S06]  /*7fe0*/  @P1 BRA `(.L_x_11280) ;  /* 0xffffffc800b41947 */ /* 0x000fec000383ffff */
.L_x_11273:
        /* <DEDUP_REMOVED lines=10> */
.L_x_11288:
        /* <DEDUP_REMOVED lines=143> */
[----:B------:R-:W-:Y:S02]  /*8980*/  LOP3.LUT R3, R3, 0x30, RZ, 0xc0, !PT ;  /* 0x0000003003037812 */ /* 0x000fe400078ec0ff */
[----:B------:R-:W-:Y:S01]  /*8990*/  LEA.HI.X R31, R40, R33, R29, 0x1, P1 ;  /* 0x00000021281f7211 */ /* 0x000fe200008f0c1d */
[----:B------:R-:W-:Y:S01]  /*89a0*/  BSSY.RECONVERGENT B0, `(.L_x_11282) ;  /* 0x000001b000007945 */ /* 0x000fe20003800200 */
[-C--:B------:R-:W-:Y:S02]  /*89b0*/  LEA R32, P4, R34, R30.reuse, 0x6 ;  /* 0x0000001e22207211 */ /* 0x080fe400078830ff */
        /* <DEDUP_REMOVED lines=25> */
.L_x_11283:
[----:B------:R-:W-:Y:S05]  /*8b50*/  BSYNC.RECONVERGENT B0 ;  /* 0x0000000000007941 */ /* 0x000fea0003800200 */
.L_x_11282:
[----:B------:R-:W-:Y:S01]  /*8b60*/  IADD3.X R37, PT, PT, R33, R5, RZ, P1, !PT ;  /* 0x0000000521257210 */ /* 0x000fe20000ffe4ff */
[----:B------:R-:W-:Y:S01]  /*8b70*/  ST.E.128 desc[UR4][R30.64], R16 ;  /* 0x000000101e007985 */ /* 0x000fe2000c101d04 */
[----:B------:R-:W-:-:S03]  /*8b80*/  MOV R175, 0x0 ;  /* 0x0000000000af7802 */ /* 0x000fc60000000f00 */
[----:B------:R-:W-:Y:S04]  /*8b90*/  ST.E.128 desc[UR4][R40.64], R12 ;  /* 0x0000000c28007985 */ /* 0x000fe8000c101d04 */
[----:B------:R-:W-:Y:S04]  /*8ba0*/  ST.E.128 desc[UR4][R32.64], R8 ;  /* 0x0000000820007985 */ /* 0x000fe8000c101d04 */
[----:B------:R1:W-:Y:S02]  /*8bb0*/  ST.E.128 desc[UR4][R36.64], R20 ;  /* 0x0000001424007985 */ /* 0x0003e4000c101d04 */
[----:B-1----:R-:W-:Y:S05]  /*8bc0*/  RET.REL.NODEC R174 `(_ZN5flash24flash_fwd_splitkv_kernelI23Flash_fwd_kernel_traitsILi64ELi64ELi128ELi4ELb0ELb0EN7cutlass6half_tE19Flash_kernel_traitsILi64ELi64ELi128ELi4ES3_EELb0ELb0ELb0ELb1ELb1ELb1ELb0ELb0EEEvNS_16Flash_fwd_paramsE) ;  /* 0xffffff74ae0c7950 */ /* 0x002fea0003c3ffff */
.L_x_11281:
[----:B------:R-:W-:Y:S01]  /*8bd0*/  MOV R5, 0x2 ;  /* 0x0000000200057802 */ /* 0x000fe20000000f00 */
[----:B------:R-:W-:Y:S01]  /*8be0*/  IMAD.MOV.U32 R4, RZ, RZ, 0x1f ;  /* 0x0000001fff047424 */ /* 0x000fe200078e00ff */
[----:B------:R-:W-:-:S07]  /*8bf0*/  MOV R6, 0xffffffff ;  /* 0xffffffff00067802 */ /* 0x000fce0000000f00 */
[----:B-1---5:R-:W-:Y:S05]  /*8c00*/  WARPSYNC.COLLECTIVE R6, `(.L_x_11284) ;  /* 0x0000000006087348 */ /* 0x022fea0003c00000 */
[----:B------:R2:W3:Y:S02]  /*8c10*/  SHFL.BFLY P0, R11, R189, R5, R4 ;  /* 0x0c000005bd0b7389 */ /* 0x0004e40000000004 */
[----:B-123-5:R-:W-:Y:S05]  /*8c20*/  ENDCOLLECTIVE ;  /* 0x000000000000791b */ /* 0x02efea0003800000 */
.L_x_11284:
[----:B------:R-:W-:Y:S02]  /*8c30*/  IMAD.MOV.U32 R8, RZ, RZ, R11 ;  /* 0x000000ffff087224 */ /* 0x000fe400078e000b */
[----:B------:R-:W-:Y:S02]  /*8c40*/  IMAD.MOV.U32 R5, RZ, RZ, 0x1 ;  /* 0x00000001ff057424 */ /* 0x000fe400078e00ff */
[----:B------:R-:W-:-:S05]  /*8c50*/  FADD.FTZ R9, R8, R189 ;  /* 0x000000bd08097221 */ /* 0x000fca0000010000 */
[----:B------:R-:W-:-:S07]  /*8c60*/  MOV R189, R9 ;  /* 0x0000000900bd7202 */ /* 0x000fce0000000f00 */
[----:B------:R-:W-:Y:S05]  /*8c70*/  WARPSYNC.COLLECTIVE R6, `(.L_x_11285) ;  /* 0x0000000006087348 */ /* 0x000fea0003c00000 */
[----:B------:R1:W2:Y:S02]  /*8c80*/  SHFL.BFLY P0, R11, R189, R5, R4 ;  /* 0x0c000005bd0b7389 */ /* 0x0002a40000000004 */
[----:B-12---:R-:W-:Y:S05]  /*8c90*/  ENDCOLLECTIVE ;  /* 0x000000000000791b */ /* 0x006fea0003800000 */
.L_x_11285:
[----:B------:R-:W-:Y:S01]  /*8ca0*/  MOV R189, R190 ;  /* 0x000000be00bd7202 */ /* 0x000fe20000000f00 */
[----:B------:R-:W-:Y:S01]  /*8cb0*/  IMAD.MOV.U32 R5, RZ, RZ, 0x2 ;  /* 0x00000002ff057424 */ /* 0x000fe200078e00ff */
[----:B------:R-:W-:-:S07]  /*8cc0*/  MOV R8, R11 ;  /* 0x0000000b00087202 */ /* 0x000fce0000000f00 */
[----:B------:R-:W-:Y:S05]  /*8cd0*/  WARPSYNC.COLLECTIVE R6, `(.L_x_11286) ;  /* 0x0000000006087348 */ /* 0x000fea0003c00000 */
[----:B------:R1:W2:Y:S02]  /*8ce0*/  SHFL.BFLY P0, R11, R189, R5, R4 ;  /* 0x0c000005bd0b7389 */ /* 0x0002a40000000004 */
[----:B-12---:R-:W-:Y:S05]  /*8cf0*/  ENDCOLLECTIVE ;  /* 0x000000000000791b */ /* 0x006fea0003800000 */
.L_x_11286:
[----:B------:R-:W-:Y:S01]  /*8d00*/  FADD.FTZ R8, R9, R8 ;  /* 0x0000000809087221 */ /* 0x000fe20000010000 */
[----:B------:R-:W-:Y:S01]  /*8d10*/  FADD.FTZ R10, R11, R190 ;  /* 0x000000be0b0a7221 */ /* 0x000fe20000010000 */
[----:B------:R-:W-:-:S04]  /*8d20*/  MOV R5, 0x1 ;  /* 0x0000000100057802 */ /* 0x000fc80000000f00 */
[----:B------:R-:W-:-:S07]  /*8d30*/  MOV R189, R10 ;  /* 0x0000000a00bd7202 */ /* 0x000fce0000000f00 */
[----:B------:R-:W-:Y:S05]  /*8d40*/  WARPSYNC.COLLECTIVE R6, `(.L_x_11287) ;  /* 0x0000000006087348 */ /* 0x000fea0003c00000 */
[----:B------:R1:W2:Y:S02]  /*8d50*/  SHFL.BFLY P0, R11, R189, R5, R4 ;  /* 0x0c000005bd0b7389 */ /* 0x0002a40000000004 */
[----:B-12---:R-:W-:Y:S05]  /*8d60*/  ENDCOLLECTIVE ;  /* 0x000000000000791b */ /* 0x006fea0003800000 */
.L_x_11287:
[----:B------:R-:W-:Y:S05]  /*8d70*/  BRA `(.L_x_11288) ;  /* 0xfffffff000c47947 */ /* 0x000fea000383ffff */
.L_x_11289:
        /* <DEDUP_REMOVED lines=16> */
.L_x_14807:


//--------------------- .text._ZN5flash24flash_fwd_splitkv_kernelI23Flash_fwd_kernel_traitsILi64ELi64ELi128ELi4ELb0ELb0EN7cutlass6half_tE19Flash_kernel_traitsILi64ELi64ELi128ELi4ES3_EELb0ELb0ELb1ELb0ELb0ELb0ELb0ELb0EEEvNS_16Flash_fwd_paramsE --------------------------
	.section	.text._ZN5flash24flash_fwd_splitkv_kernelI23Flash_fwd_kernel_traitsILi64ELi64ELi128ELi4ELb0ELb0EN7cutlass6half_tE19Flash_kernel_traitsILi64ELi64ELi128ELi4ES3_EELb0ELb0ELb1ELb0ELb0ELb0ELb0ELb0EEEvNS_16Flash_fwd_paramsE,"ax",@progbits
	.align	128
        .global         _ZN5flash24flash_fwd_splitkv_kernelI23Flash_fwd_kernel_traitsILi64ELi64ELi128ELi4ELb0ELb0EN7cutlass6half_tE19Flash_kernel_traitsILi64ELi64ELi128ELi4ES3_EELb0ELb0ELb1ELb0ELb0ELb0ELb0ELb0EEEvNS_16Flash_fwd_paramsE
        .type           _ZN5flash24flash_fwd_splitkv_kernelI23Flash_fwd_kernel_traitsILi64ELi64ELi128ELi4ELb0ELb0EN7cutlass6half_tE19Flash_kernel_traitsILi64ELi64ELi128ELi4ES3_EELb0ELb0ELb1ELb0ELb0ELb0ELb0ELb0EEEvNS_16Flash_fwd_paramsE,@function
        .size           _ZN5flash24flash_fwd_splitkv_kernelI23Flash_fwd_kernel_traitsILi64ELi64ELi128ELi4ELb0ELb0EN7cutlass6half_tE19Flash_kernel_traitsILi64ELi64ELi128ELi4ES3_EELb0ELb0ELb1ELb0ELb0ELb0ELb0ELb0EEEvNS_16Flash_fwd_paramsE,(.L_x_14808 - _ZN5flash24flash_fwd_splitkv_kernelI23Flash_fwd_kernel_traitsILi64ELi64ELi128ELi4ELb0ELb0EN7cutlass6half_tE19Flash_kernel_traitsILi64ELi64ELi128ELi4ES3_EELb0ELb0ELb1ELb0ELb0ELb0ELb0ELb0EEEvNS_16Flash_fwd_paramsE)
        .other          _ZN5flash24flash_fwd_splitkv_kernelI23Flash_fwd_kernel_traitsILi64ELi64ELi128ELi4ELb0ELb0EN7cutlass6half_tE19Flash_kernel_traitsILi64ELi64ELi128ELi4ES3_EELb0ELb0ELb1ELb0ELb0ELb0ELb0ELb0EEEvNS_16Flash_fwd_paramsE,@"STO_CUDA_ENTRY STV_DEFAULT"
_ZN5flash24flash_fwd_splitkv_kernelI23Flash_fwd_kernel_traitsILi64ELi64ELi128ELi4ELb0ELb0EN7cutlass6half_tE19Flash_kernel_traitsILi64ELi64ELi128ELi4ES3_EELb0ELb0ELb1ELb0ELb0ELb0ELb0ELb0EEEvNS_16Flash_fwd_paramsE:
.text._ZN5flash24flash_fwd_splitkv_kernelI23Flash_fwd_kernel_traitsILi64ELi64ELi128ELi4ELb0ELb0EN7cutlass6half_tE19Flash_kernel_traitsILi64ELi64ELi128ELi4ES3_EELb0ELb0ELb1ELb0ELb0ELb0ELb0ELb0EEEvNS_16Flash_fwd_paramsE:
[----:B------:R-:W-:Y:S01]  /*0000*/  LDC R1, c[0x0][0x37c] ;  /* 0x0000df00ff017b82 */ /* 0x000fe20000000800 */
[----:B------:R-:W1:Y:S07]  /*0010*/  S2R R27, SR_CTAID.X ;  /* 0x00000000001b7919 */ /* 0x000e6e0000002500 */
[----:B------:R-:W2:Y:S01]  /*0020*/  LDC.64 R2, c[0x0][0x348] ;  /* 0x0000d200ff027b82 */ /* 0x000ea20000000a00 */
[----:B------:R-:W-:Y:S01]  /*0030*/  BSSY.RECONVERGENT B2, `(.L_x_11290) ;  /* 0x0000005000027945 */ /* 0x000fe20003800200 */
[----:B------:R-:W-:Y:S01]  /*0040*/  MOV R186, 0x80 ;  /* 0x0000008000ba7802 */ /* 0x000fe20000000f00 */
[----:B------:R-:W3:Y:S01]  /*0050*/  S2R R187, SR_CTAID.Y ;  /* 0x0000000000bb7919 */ /* 0x000ee20000002600 */
[----:B------:R-:W4:Y:S05]  /*0060*/  S2R R188, SR_CTAID.Z ;  /* 0x0000000000bc7919 */ /* 0x000f2a0000002700 */
[----:B-1234-:R-:W-:Y:S05]  /*0070*/  CALL.REL.NOINC `($_ZN5flash24flash_fwd_splitkv_kernelI23Flash_fwd_kernel_traitsILi64ELi64ELi128ELi4ELb0ELb0EN7cutlass6half_tE19Flash_kernel_traitsILi64ELi64ELi128ELi4ES3_EELb0ELb0ELb1ELb0ELb0ELb0ELb0ELb0EEEvNS_16Flash_fwd_paramsE$_ZN5flash30compute_attn_1rowblock_splitkvI23Flash_fwd_kernel_traitsILi64ELi64ELi128ELi4ELb0ELb0EN7cutlass6half_tE19Flash_kernel_traitsILi64ELi64ELi128ELi4ES3_EELb0ELb0ELb1ELb0ELb0ELb0ELb0ELb0ENS_16Flash_fwd_paramsEEEvRKT8_iiiii) ;  /* 0x0000000000087944 */ /* 0x01efea0003c00000 */
[----:B------:R-:W-:Y:S05]  /*0080*/  BSYNC.RECONVERGENT B2 ;  /* 0x0000000000027941 */ /* 0x000fea0003800200 */
.L_x_11290:
[----:B------:R-:W-:Y:S05]  /*0090*/  EXIT ;  /* 0x000000000000794d */ /* 0x000fea0003800000 */
        .type           $_ZN5flash24flash_fwd_splitkv_kernelI23Flash_fwd_kernel_traitsILi64ELi64ELi128ELi4ELb0ELb0EN7cutlass6half_tE19Flash_kernel_traitsILi64ELi64ELi128ELi4ES3_EELb0ELb0ELb1ELb0ELb0ELb0ELb0ELb0EEEvNS_16Flash_fwd_paramsE$_ZN5flash30compute_attn_1rowblock_splitkvI23Flash_fwd_kernel_traitsILi64ELi64ELi128ELi4ELb0ELb0EN7cutlass6half_tE19Flash_kernel_traitsILi64ELi64ELi128ELi4ES3_EELb0ELb0ELb1ELb0ELb0ELb0ELb0ELb0ENS_16Flash_fwd_paramsEEEvRKT8_iiiii,@function
        .size           $_ZN5flash24flash_fwd_splitkv_kernelI23Flash_fwd_kernel_traitsILi64ELi64ELi128ELi4ELb0ELb0EN7cutlass6half_tE19Flash_kernel_traitsILi64ELi64ELi128ELi4ES3_EELb0ELb0ELb1ELb0ELb0ELb0ELb0ELb0EEEvNS_16Flash_fwd_paramsE$_ZN5flash30compute_attn_1rowblock_splitkvI23Flash_fwd_kernel_traitsILi64ELi64ELi128ELi4ELb0ELb0EN7cutlass6half_tE19Flash_kernel_traitsILi64ELi64ELi128ELi4ES3_EELb0ELb0ELb1ELb0ELb0ELb0ELb0ELb0ENS_16Flash_fwd_paramsEEEvRKT8_iiiii,(.L_x_14808 - $_ZN5flash24flash_fwd_splitkv_kernelI23Flash_fwd_kernel_traitsILi64ELi64ELi128ELi4ELb0ELb0EN7cutlass6half_tE19Flash_kernel_traitsILi64ELi64ELi128ELi4ES3_EELb0ELb0ELb1ELb0ELb0ELb0ELb0ELb0EEEvNS_16Flash_fwd_paramsE$_ZN5flash30compute_attn_1rowblock_splitkvI23Flash_fwd_kernel_traitsILi64ELi64ELi128ELi4ELb0ELb0EN7cutlass6half_tE19Flash_kernel_traitsILi64ELi64ELi128ELi4ES3_EELb0ELb0ELb1ELb0ELb0ELb0ELb0ELb0ENS_16Flash_fwd_paramsEEEvRKT8_iiiii)
$_ZN5flash24flash_fwd_splitkv_kernelI23Flash_fwd_kernel_traitsILi64ELi64ELi128ELi4ELb0ELb0EN7cutlass6half_tE19Flash_kernel_traitsILi64ELi64ELi128ELi4ES3_EELb0ELb0ELb1ELb0ELb0ELb0ELb0ELb0EEEvNS_16Flash_fwd_paramsE$_ZN5flash30compute_attn_1rowblock_splitkvI23Flash_fwd_kernel_traitsILi64ELi64ELi128ELi4ELb0ELb0EN7cutlass6half_tE19Flash_kernel_traitsILi64ELi64ELi128ELi4ES3_EELb0ELb0ELb1ELb0ELb0ELb0ELb0ELb0ENS_16Flash_fwd_paramsEEEvRKT8_iiiii:
        /* <DEDUP_REMOVED lines=39> */
.L_x_11292:
[----:B------:R-:W-:Y:S05]  /*0310*/  BSYNC.RECONVERGENT B0 ;  /* 0x0000000000007941 */ /* 0x000fea0003800200 */
.L_x_11291:
[----:B------:R-:W-:Y:S04]  /*0320*/  BSSY.RECONVERGENT B0, `(.L_x_11293) ;  /* 0x0000007000007945 */ /* 0x000fe80003800200 */
[----:B------:R-:W-:Y:S05]  /*0330*/  @!P3 BRA `(.L_x_11294) ;  /* 0x000000000014b947 */ /* 0x000fea0003800000 */
[----:B-----5:R-:W4:Y:S02]  /*0340*/  LD.E.U8 R5, desc[UR4][R2.64+0x1b2] ;  /* 0x0001b20402057980 */ /* 0x020f24000c101100 */
[----:B----4-:R-:W-:-:S13]  /*0350*/  ISETP.NE.AND P1, PT, R5, RZ, PT ;  /* 0x000000ff0500720c */ /* 0x010fda0003f25270 */
[----:B------:R-:W4:Y:S02]  /*0360*/  @P1 LD.E R10, desc[UR4][R12.64+0x4] ;  /* 0x000004040c0a1980 */ /* 0x000f24000c101900 */
[----:B----4-:R-:W-:-:S06]  /*0370*/  @P1 IADD3 R5, PT, PT, R10, -R17, RZ ;  /* 0x800000110a051210 */ /* 0x010fcc0007ffe0ff */
[----:B------:R4:W5:Y:S02]  /*0380*/  @!P1 LD.E R5, desc[UR4][R12.64] ;  /* 0x000000040c059980 */ /* 0x000964000c101900 */
.L_x_11294:
[----:B------:R-:W-:Y:S05]  /*0390*/  BSYNC.RECONVERGENT B0 ;  /* 0x0000000000007941 */ /* 0x000fea0003800200 */
.L_x_11293:
        /* <DEDUP_REMOVED lines=8> */
.L_x_11296:
[----:B------:R-:W5:Y:S01]  /*0420*/  LD.E.64 R6, desc[UR4][R2.64+0x108] ;  /* 0x0001080402067980 */ /* 0x000f62000c101b00 */
[----:B------:R-:W-:Y:S01]  /*0430*/  BSSY.RECONVERGENT B0, `(.L_x_11298) ;  /* 0x0000006000007945 */ /* 0x000fe20003800200 */
[----:B------:R-:W-:Y:S01]  /*0440*/  IMAD.MOV.U32 R8, RZ, RZ, RZ ;  /* 0x000000ffff087224 */ /* 0x000fe200078e00ff */
[----:B-----5:R-:W-:-:S04]  /*0450*/  ISETP.NE.U32.AND P0, PT, R6, RZ, PT ;  /* 0x000000ff0600720c */ /* 0x020fc80003f05070 */
[----:B------:R-:W-:-:S13]  /*0460*/  ISETP.NE.AND.EX P0, PT, R7, RZ, PT, P0 ;  /* 0x000000ff0700720c */ /* 0x000fda0003f05300 */
[----:B------:R-:W-:Y:S05]  /*0470*/  @!P0 BRA `(.L_x_11299) ;  /* 0x0000000000048947 */ /* 0x000fea0003800000 */
[----:B------:R1:W5:Y:S02]  /*0480*/  LD.E R8, desc[UR4][R2.64+0xbc] ;  /* 0x0000bc0402087980 */ /* 0x000364000c101900 */
.L_x_11299:
[----:B------:R-:W-:Y:S05]  /*0490*/  BSYNC.RECONVERGENT B0 ;  /* 0x0000000000007941 */ /* 0x000fea0003800200 */
.L_x_11298:
[----:B-----5:R-:W-:Y:S02]  /*04a0*/  IADD3 R8, PT, PT, R8, R5, -R16 ;  /* 0x0000000508087210 */ /* 0x020fe40007ffe810 */
.L_x_11297:
[----:B------:R-:W-:Y:S05]  /*04b0*/  BSYNC.RECONVERGENT B1 ;  /* 0x0000000000017941 */ /* 0x000fea0003800200 */
.L_x_11295:
[----:B------:R-:W-:Y:S01]  /*04c0*/  IMAD.SHL.U32 R192, R27, 0x40, RZ ;  /* 0x000000401bc07824 */ /* 0x000fe200078e00ff */
[----:B------:R-:W-:Y:S01]  /*04d0*/  MOV R6, R186 ;  /* 0x000000ba00067202 */ /* 0x000fe20000000f00 */
[----:B------:R-:W-:-:S03]  /*04e0*/  IMAD.MOV.U32 R7, RZ, RZ, 0x0 ;  /* 0x00000000ff077424 */ /* 0x000fc600078e00ff */
[----:B------:R-:W-:-:S13]  /*04f0*/  ISETP.GT.AND P0, PT, R11, R192, PT ;  /* 0x000000c00b00720c */ /* 0x000fda0003f04270 */
[----:B-1234-:R-:W-:Y:S05]  /*0500*/  @!P0 RET.REL.NODEC R6 `(_ZN5flash24flash_fwd_splitkv_kernelI23Flash_fwd_kernel_traitsILi64ELi64ELi128ELi4ELb0ELb0EN7cutlass6half_tE19Flash_kernel_traitsILi64ELi64ELi128ELi4ES3_EELb0ELb0ELb1ELb0ELb0ELb0ELb0ELb0EEEvNS_16Flash_fwd_paramsE) ;  /* 0xfffffff806bc8950 */ /* 0x01efea0003c3ffff */
        /* <DEDUP_REMOVED lines=21> */
[----:B------:R-:W-:Y:S01]  /*0660*/  IMAD.SHL.U32 R16, R124, 0x8, RZ ;  /* 0x000000087c107824 */ /* 0x000fe200078e00ff */
[----:B------:R-:W-:-:S04]  /*0670*/  MOV R17, RZ ;  /* 0x000000ff00117202 */ /* 0x000fc80000000f00 */
[----:B------:R-:W-:Y:S02]  /*0680*/  LOP3.LUT R16, R16, 0x38, RZ, 0xc0, !PT ;  /* 0x0000003810107812 */ /* 0x000fe400078ec0ff */
[----:B------:R-:W-:Y:S02]  /*0690*/  IADD3 R11, PT, PT, -R192, R11, RZ ;  /* 0x0000000bc00b7210 */ /* 0x000fe40007ffe1ff */
[----:B------:R-:W-:Y:S02]  /*06a0*/  SHF.R.U32.HI R124, RZ, 0x3, R124 ;  /* 0x00000003ff7c7819 */ /* 0x000fe4000001167c */
[----:B------:R-:W-:-:S04]  /*06b0*/  ISETP.NE.AND P4, PT, R16, RZ, PT ;  /* 0x000000ff1000720c */ /* 0x000fc80003f85270 */
[----:B------:R-:W-:Y:S01]  /*06c0*/  ISETP.GE.OR P3, PT, R124, R11, P4 ;  /* 0x0000000b7c00720c */ /* 0x000fe20002766670 */
[----:B------:R-:W-:Y:S01]  /*06d0*/  BSSY.RECONVERGENT B0, `(.L_x_11301) ;  /* 0x0000037000007945 */ /* 0x000fe20003800200 */
[----:B--2---:R-:W-:Y:S01]  /*06e0*/  @P0 IMAD.WIDE.U32 R22, R14, R193, RZ ;  /* 0x000000c10e160225 */ /* 0x004fe200078e00ff */
[----:B---3--:R-:W-:-:S03]  /*06f0*/  ISETP.GE.AND P6, PT, R16, R0, PT ;  /* 0x000000001000720c */ /* 0x008fc60003fc6270 */
[----:B-----5:R-:W-:-:S04]  /*0700*/  @!P0 IMAD.WIDE.U32 R20, R6, R187, RZ ;  /* 0x000000bb06148225 */ /* 0x020fc800078e00ff */
[----:B------:R-:W-:Y:S02]  /*0710*/  @!P0 IMAD R7, R7, R187, RZ ;  /* 0x000000bb07078224 */ /* 0x000fe400078e02ff */
[----:B------:R-:W-:Y:S02]  /*0720*/  @!P0 IMAD.MOV.U32 R10, RZ, RZ, R20 ;  /* 0x000000ffff0a8224 */ /* 0x000fe400078e0014 */
[----:B------:R-:W-:Y:S02]  /*0730*/  @!P0 IMAD.IADD R7, R21, 0x1, R7 ;  /* 0x0000000115078824 */ /* 0x000fe400078e0207 */
[----:B------:R-:W-:Y:S02]  /*0740*/  @P0 IMAD R6, R15, R193, RZ ;  /* 0x000000c10f060224 */ /* 0x000fe400078e02ff */
[----:B------:R-:W-:-:S04]  /*0750*/  IMAD.WIDE.U32 R20, R192, R14, R16 ;  /* 0x0000000ec0147225 */ /* 0x000fc800078e0010 */
[----:B------:R-:W-:Y:S02]  /*0760*/  @P0 IMAD.MOV.U32 R10, RZ, RZ, R22 ;  /* 0x000000ffff0a0224 */ /* 0x000fe400078e0016 */
[----:B------:R-:W-:Y:S02]  /*0770*/  @P0 IMAD.IADD R7, R23, 0x1, R6 ;  /* 0x0000000117070824 */ /* 0x000fe400078e0206 */
[----:B------:R-:W-:Y:S01]  /*0780*/  IMAD R0, R15, R192, RZ ;  /* 0x000000c00f007224 */ /* 0x000fe200078e02ff */
[----:B-1----:R-:W-:-:S04]  /*0790*/  IADD3 R2, P0, PT, R10, R20, RZ ;  /* 0x000000140a027210 */ /* 0x002fc80007f1e0ff */
[----:B------:R-:W-:Y:S02]  /*07a0*/  IADD3.X R3, PT, PT, R7, R21, R0, P0, !PT ;  /* 0x0000001507037210 */ /* 0x000fe400007fe400 */
[----:B------:R-:W-:Y:S01]  /*07b0*/  ISETP.GE.OR P0, PT, R124, R11, P6 ;  /* 0x0000000b7c00720c */ /* 0x000fe20003706670 */
[----:B----4-:R-:W-:Y:S02]  /*07c0*/  IMAD R0, R13, R188, RZ ;  /* 0x000000bc0d007224 */ /* 0x010fe400078e02ff */
[----:B------:R-:W-:-:S04]  /*07d0*/  IMAD.WIDE.U32 R12, R188, R12, R2 ;  /* 0x0000000cbc0c7225 */ /* 0x000fc800078e0002 */
[----:B------:R-:W-:-:S06]  /*07e0*/  IMAD.IADD R7, R13, 0x1, R0 ;  /* 0x000000010d077824 */ /* 0x000fcc00078e0200 */
[----:B------:R-:W-:Y:S02]  /*07f0*/  @!P0 IMAD.MOV.U32 R6, RZ, RZ, R12 ;  /* 0x000000ffff068224 */ /* 0x000fe400078e000c */
[-C--:B------:R-:W-:Y:S02]  /*0800*/  @!P0 IMAD R0, R15, R124.reuse, RZ ;  /* 0x0000007c0f008224 */ /* 0x080fe400078e02ff */
[----:B------:R-:W-:-:S05]  /*0810*/  @!P0 IMAD.WIDE.U32 R2, R14, R124, R6 ;  /* 0x0000007c0e028225 */ /* 0x000fca00078e0006 */
[----:B------:R-:W-:Y:S02]  /*0820*/  @!P0 IADD3 R3, PT, PT, R3, R0, RZ ;  /* 0x0000000003038210 */ /* 0x000fe40007ffe0ff */
[----:B------:R-:W-:Y:S01]  /*0830*/  @!P0 LEA R20, P1, R2, R8, 0x1 ;  /* 0x0000000802148211 */ /* 0x000fe200078208ff */
[----:B------:R-:W-:-:S03]  /*0840*/  IMAD R4, R187, R4, R188 ;  /* 0x00000004bb047224 */ /* 0x000fc600078e02bc */
[----:B------:R-:W-:Y:S01]  /*0850*/  @!P0 LEA.HI.X R21, R2, R9, R3, 0x1, P1 ;  /* 0x0000000902158211 */ /* 0x000fe200008f0c03 */
[C---:B------:R-:W-:Y:S02]  /*0860*/  VIADD R2, R124.reuse, 0x10 ;  /* 0x000000107c027836 */ /* 0x040fe40000000000 */
[----:B------:R-:W-:Y:S02]  /*0870*/  VIADD R0, R124, 0x20 ;  /* 0x000000207c007836 */ /* 0x000fe40000000000 */
[----:B------:R-:W-:Y:S01]  /*0880*/  IMAD R5, R5, R4, R192 ;  /* 0x0000000405057224 */ /* 0x000fe200078e02c0 */
[CC--:B------:R-:W-:Y:S01]  /*0890*/  ISETP.GE.OR P5, PT, R2.reuse, R11.reuse, P6 ;  /* 0x0000000b0200720c */ /* 0x0c0fe200037a6670 */
[----:B------:R1:W-:Y:S01]  /*08a0*/  @!P0 ST.E.128 desc[UR4][R20.64], RZ ;  /* 0x000000ff14008985 */ /* 0x0003e2000c101d04 */
[-C--:B------:R-:W-:Y:S02]  /*08b0*/  ISETP.GE.OR P2, PT, R2, R11.reuse, P4 ;  /* 0x0000000b0200720c */ /* 0x080fe40002746670 */
[----:B------:R-:W-:-:S02]  /*08c0*/  ISETP.GE.OR P1, PT, R0, R11, P4 ;  /* 0x0000000b0000720c */ /* 0x000fc40002726670 */
[----:B------:R-:W-:-:S04]  /*08d0*/  IADD3 R3, P0, PT, R5, R124, RZ ;  /* 0x0000007c05037210 */ /* 0x000fc80007f1e0ff */
[----:B------:R-:W-:Y:S02]  /*08e0*/  LEA.HI.X.SX32 R5, R5, RZ, 0x1, P0 ;  /* 0x000000ff05057211 */ /* 0x000fe400000f0eff */
[C---:B------:R-:W-:Y:S02]  /*08f0*/  LEA R16, P0, R3.reuse, R18, 0x2 ;  /* 0x0000001203107211 */ /* 0x040fe400078010ff */
[----:B------:R-:W-:Y:S02]  /*0900*/  IADD3 R4, PT, PT, R124, 0x30, RZ ;  /* 0x000000307c047810 */ /* 0x000fe40007ffe0ff */
[----:B------:R-:W-:Y:S02]  /*0910*/  LEA.HI.X R17, R3, R19, R5, 0x2, P0 ;  /* 0x0000001303117211 */ /* 0x000fe400000f1405 */
[-C--:B------:R-:W-:Y:S01]  /*0920*/  ISETP.GE.OR P0, PT, R0, R11.reuse, P6 ;  /* 0x0000000b0000720c */ /* 0x080fe20003706670 */
[----:B------:R-:W-:Y:S01]  /*0930*/  @!P2 IMAD.MOV.U32 R5, RZ, RZ, 0x7f800000 ;  /* 0x7f800000ff05a424 */ /* 0x000fe200078e00ff */
[----:B------:R-:W-:-:S02]  /*0940*/  ISETP.GE.OR P4, PT, R4, R11, P4 ;  /* 0x0000000b0400720c */ /* 0x000fc40002786670 */
[----:B------:R-:W-:Y:S01]  /*0950*/  ISETP.GE.OR P6, PT, R4, R11, P6 ;  /* 0x0000000b0400720c */ /* 0x000fe200037c6670 */
[----:B------:R-:W-:Y:S01]  /*0960*/  @!P3 IMAD.MOV.U32 R11, RZ, RZ, 0x7f800000 ;  /* 0x7f800000ff0bb424 */ /* 0x000fe200078e00ff */
[----:B------:R-:W-:Y:S01]  /*0970*/  @!P1 MOV R3, 0x7f800000 ;  /* 0x7f80000000039802 */ /* 0x000fe20000000f00 */
[----:B------:R-:W-:Y:S10]  /*0980*/  @P5 BRA `(.L_x_11302) ;  /* 0x00000000002c5947 */ /* 0x000ff40003800000 */
        /* <DEDUP_REMOVED lines=11> */
.L_x_11302:
[----:B------:R-:W-:Y:S05]  /*0a40*/  BSYNC.RECONVERGENT B0 ;  /* 0x0000000000007941 */ /* 0x000fea0003800200 */
.L_x_11301:
[----:B------:R-:W-:Y:S04]  /*0a50*/  BSSY.RECONVERGENT B0, `(.L_x_11303) ;  /* 0x000000d000007945 */ /* 0x000fe80003800200 */
[----:B------:R-:W-:Y:S05]  /*0a60*/  @P0 BRA `(.L_x_11304) ;  /* 0x00000000002c0947 */ /* 0x000fea0003800000 */
[----:B-1----:R-:W-:Y:S01]  /*0a70*/  IADD3 R21, P0, PT, R124, 0x20, RZ ;  /* 0x000000207c157810 */ /* 0x002fe20007f1e0ff */
[----:B------:R-:W-:Y:S01]  /*0a80*/  IMAD.MOV.U32 R22, RZ, RZ, R12 ;  /* 0x000000ffff167224 */ /* 0x000fe200078e000c */
[----:B------:R-:W-:-:S03]  /*0a90*/  MOV R23, R7 ;  /* 0x0000000700177202 */ /* 0x000fc60000000f00 */
[----:B--2---:R-:W-:Y:S02]  /*0aa0*/  IMAD.X R19, RZ, RZ, RZ, P0 ;  /* 0x000000ffff137224 */ /* 0x004fe400000e06ff */
[----:B------:R-:W-:-:S04]  /*0ab0*/  IMAD.WIDE.U32 R22, R14, R21, R22 ;  /* 0x000000150e167225 */ /* 0x000fc800078e0016 */
[----:B------:R-:W-:Y:S01]  /*0ac0*/  IMAD R19, R19, R14, RZ ;  /* 0x0000000e13137224 */ /* 0x000fe200078e02ff */
[----:B------:R-:W-:-:S03]  /*0ad0*/  LEA R18, P0, R22, R8, 0x1 ;  /* 0x0000000816127211 */ /* 0x000fc600078008ff */
[----:B------:R-:W-:-:S05]  /*0ae0*/  IMAD R19, R15, R21, R19 ;  /* 0x000000150f137224 */ /* 0x000fca00078e0213 */
[----:B------:R-:W-:-:S04]  /*0af0*/  IADD3 R19, PT, PT, R23, R19, RZ ;  /* 0x0000001317137210 */ /* 0x000fc80007ffe0ff */
[----:B------:R-:W-:-:S05]  /*0b00*/  LEA.HI.X R19, R22, R9, R19, 0x1, P0 ;  /* 0x0000000916137211 */ /* 0x000fca00000f0c13 */
[----:B------:R3:W-:Y:S02]  /*0b10*/  ST.E.128 desc[UR4][R18.64], RZ ;  /* 0x000000ff12007985 */ /* 0x0007e4000c101d04 */
.L_x_11304:
[----:B------:R-:W-:Y:S05]  /*0b20*/  BSYNC.RECONVERGENT B0 ;  /* 0x0000000000007941 */ /* 0x000fea0003800200 */
.L_x_11303:
[----:B------:R-:W-:Y:S04]  /*0b30*/  BSSY.RECONVERGENT B0, `(.L_x_11305) ;  /* 0x000000c000007945 */ /* 0x000fe80003800200 */
[----:B------:R-:W-:Y:S05]  /*0b40*/  @P6 BRA `(.L_x_11306) ;  /* 0x0000000000286947 */ /* 0x000fea0003800000 */
[----:B--23--:R-:W-:Y:S02]  /*0b50*/  IADD3 R19, P0, PT, R124, 0x30, RZ ;  /* 0x000000307c137810 */ /* 0x00cfe40007f1e0ff */
        /* <DEDUP_REMOVED lines=9> */
.L_x_11306:
[----:B------:R-:W-:Y:S05]  /*0bf0*/  BSYNC.RECONVERGENT B0 ;  /* 0x0000000000007941 */ /* 0x000fea0003800200 */
.L_x_11305:
[----:B------:R-:W-:Y:S01]  /*0c00*/  MOV R187, 0x0 ;  /* 0x0000000000bb7802 */ /* 0x000fe20000000f00 */
[----:B------:R-:W-:Y:S04]  /*0c10*/  @!P3 ST.E desc[UR4][R16.64], R11 ;  /* 0x0000000b1000b985 */ /* 0x000fe8000c101904 */
[----:B------:R-:W-:Y:S04]  /*0c20*/  @!P2 ST.E desc[UR4][R16.64+0x40], R5 ;  /* 0x000040051000a985 */ /* 0x000fe8000c101904 */
[----:B------:R1:W-:Y:S02]  /*0c30*/  @!P1 ST.E desc[UR4][R16.64+0x80], R3 ;  /* 0x0000800310009985 */ /* 0x0003e4000c101904 */
[----:B-1234-:R-:W-:Y:S05]  /*0c40*/  @P4 RET.REL.NODEC R186 `(_ZN5flash24flash_fwd_splitkv_kernelI23Flash_fwd_kernel_traitsILi64ELi64ELi128ELi4ELb0ELb0EN7cutlass6half_tE19Flash_kernel_traitsILi64ELi64ELi128ELi4ES3_EELb0ELb0ELb1ELb0ELb0ELb0ELb0ELb0EEEvNS_16Flash_fwd_paramsE) ;  /* 0xfffffff0baec4950 */ /* 0x01efea0003c3ffff */
[----:B------:R-:W-:Y:S02]  /*0c50*/  MOV R3, 0x7f800000 ;  /* 0x7f80000000037802 */ /* 0x000fe40000000f00 */
[----:B------:R-:W-:-:S03]  /*0c60*/  MOV R187, 0x0 ;  /* 0x0000000000bb7802 */ /* 0x000fc60000000f00 */
[----:B------:R1:W-:Y:S02]  /*0c70*/  ST.E desc[UR4][R16.64+0xc0], R3 ;  /* 0x0000c00310007985 */ /* 0x0003e4000c101904 */
[----:B-1----:R-:W-:Y:S05]  /*0c80*/  RET.REL.NODEC R186 `(_ZN5flash24flash_fwd_splitkv_kernelI23Flash_fwd_kernel_traitsILi64ELi64ELi128ELi4ELb0ELb0EN7cutlass6half_tE19Flash_kernel_traitsILi64ELi64ELi128ELi4ES3_EELb0ELb0ELb1ELb0ELb0ELb0ELb0ELb0EEEvNS_16Flash_fwd_paramsE) ;  /* 0xfffffff0badc7950 */ /* 0x002fea0003c3ffff */
.L_x_11300:
        /* <DEDUP_REMOVED lines=23> */
[----:B--2---:R-:W-:-:S04]  /*0e00*/  IABS R9, R17 ;  /* 0x0000001100097213 */ /* 0x004fc80000000000 */
[----:B------:R-:W1:Y:S08]  /*0e10*/  I2F.RP R16, R9 ;  /* 0x0000000900107306 */ /* 0x000e700000209400 */
[----:B-1---5:R-:W1:Y:S02]  /*0e20*/  MUFU.RCP R14, R16 ;  /* 0x00000010000e7308 */ /* 0x022e640000001000 */
        /* <DEDUP_REMOVED lines=50> */
[----:B------:R-:W-:-:S04]  /*1150*/  IMAD R4, R17, R13, R4 ;  /* 0x0000000d11047224 */ /* 0x000fc800078e0204 */
[----:B------:R-:W-:-:S06]  /*1160*/  IMAD R10, R177, R4, RZ ;  /* 0x00000004b10a7224 */ /* 0x000fcc00078e02ff */
        /* <DEDUP_REMOVED lines=24> */
.L_x_11308:
[----:B-1----:R-:W2:Y:S01]  /*12f0*/  LD.E R5, desc[UR4][R2.64+0x68] ;  /* 0x0000680402057980 */ /* 0x002ea2000c101900 */
        /* <DEDUP_REMOVED lines=27> */
[----:B-----5:R-:W-:-:S05]  /*14b0*/  @!P3 SHF.R.S32.HI R12, RZ, 0x1f, R14 ;  /* 0x0000001fff0cb819 */ /* 0x020fca000001140e */
[----:B------:R-:W-:Y:S02]  /*14c0*/  @!P0 IMAD.IADD R7, R7, 0x1, -R10 ;  /* 0x0000000107078824 */ /* 0x000fe400078e0a0a */
[----:B------:R-:W-:Y:S01]  /*14d0*/  @!P3 IMAD.IADD R29, R29, 0x1, R4 ;  /* 0x000000011d1db824 */ /* 0x000fe200078e0204 */
[----:B------:R-:W-:Y:S01]  /*14e0*/  @P3 IADD3 R4, PT, PT, R16, R17, RZ ;  /* 0x0000001110043210 */ /* 0x000fe20007ffe0ff */
[----:B----4-:R-:W-:Y:S01]  /*14f0*/  @!P3 IMAD R13, R25, R14, RZ ;  /* 0x0000000e190db224 */ /* 0x010fe200078e02ff */
[----:B------:R-:W-:Y:S02]  /*1500*/  ISETP.GE.U32.AND P2, PT, R7, R10, PT ;  /* 0x0000000a0700720c */ /* 0x000fe40003f46070 */
[----:B------:R-:W-:Y:S01]  /*1510*/  LOP3.LUT R7, R188, R5, RZ, 0x3c, !PT ;  /* 0x00000005bc077212 */ /* 0x000fe200078e3cff */
[----:B------:R-:W-:Y:S01]  /*1520*/  @!P3 IMAD R13, R24, R12, R13 ;  /* 0x0000000c180db224 */ /* 0x000fe200078e020d */
[----:B------:R-:W-:Y:S01]  /*1530*/  @!P0 IADD3 R0, PT, PT, R0, 0x1, RZ ;  /* 0x0000000100008810 */ /* 0x000fe20007ffe0ff */
[----:B------:R-:W-:Y:S01]  /*1540*/  @!P3 IMAD.WIDE.U32 R28, R24, R14, R28 ;  /* 0x0000000e181cb225 */ /* 0x000fe200078e001c */
[----:B------:R-:W-:-:S02]  /*1550*/  ISETP.GE.AND P1, PT, R7, RZ, PT ;  /* 0x000000ff0700720c */ /* 0x000fc40003f26270 */
[----:B------:R-:W-:Y:S01]  /*1560*/  ISETP.NE.AND P0, PT, R5, RZ, PT ;  /* 0x000000ff0500720c */ /* 0x000fe20003f05270 */
[----:B------:R-:W-:Y:S01]  /*1570*/  @P3 IMAD.WIDE.U32 R24, R176, R4, RZ ;  /* 0x00000004b0183225 */ /* 0x000fe200078e00ff */
[----:B------:R-:W-:-:S03]  /*1580*/  @!P3 MOV R12, R28 ;  /* 0x0000001c000cb202 */ /* 0x000fc60000000f00 */
[----:B------:R-:W-:Y:S01]  /*1590*/  @P3 IMAD R9, R177, R4, RZ ;  /* 0x00000004b1093224 */ /* 0x000fe200078e02ff */
[----:B------:R-:W-:Y:S02]  /*15a0*/  @!P3 IADD3 R13, PT, PT, R29, R13, RZ ;  /* 0x0000000d1d0db210 */ /* 0x000fe40007ffe0ff */
[----:B------:R-:W-:Y:S01]  /*15b0*/  LEA R4, R6, 0xffffff80, 0x7 ;  /* 0xffffff8006047811 */ /* 0x000fe200078e38ff */
[----:B------:R-:W-:Y:S01]  /*15c0*/  @P3 IMAD.IADD R13, R25, 0x1, R9 ;  /* 0x00000001190d3824 */ /* 0x000fe200078e0209 */
[----:B------:R-:W-:Y:S01]  /*15d0*/  @P3 MOV R12, R24 ;  /* 0x00000018000c3202 */ /* 0x000fe20000000f00 */
[----:B------:R-:W-:Y:S01]  /*15e0*/  @!P3 IMAD R9, R179, R16, RZ ;  /* 0x00000010b309b224 */ /* 0x000fe200078e02ff */
[----:B------:R-:W-:Y:S01]  /*15f0*/  @!P3 SHF.R.S32.HI R7, RZ, 0x1f, R16 ;  /* 0x0000001fff07b819 */ /* 0x000fe20000011410 */
[----:B------:R-:W-:Y:S02]  /*1600*/  @P2 VIADD R0, R0, 0x1 ;  /* 0x0000000100002836 */ /* 0x000fe40000000000 */
[----:B------:R-:W-:-:S03]  /*1610*/  IMAD.WIDE.U32 R24, R176, R4, R12 ;  /* 0x00000004b0187225 */ /* 0x000fc600078e000c */
[----:B------:R-:W-:Y:S01]  /*1620*/  @!P1 IADD3 R0, PT, PT, -R0, RZ, RZ ;  /* 0x000000ff00009210 */ /* 0x000fe20007ffe1ff */
[----:B------:R-:W-:Y:S02]  /*1630*/  IMAD R10, R177, R4, RZ ;  /* 0x00000004b10a7224 */ /* 0x000fe400078e02ff */
        /* <DEDUP_REMOVED lines=12> */
[----:B------:R-:W-:-:S04]  /*1700*/  IMAD.WIDE.U32 R24, R22, R0, R24 ;  /* 0x0000000016187225 */ /* 0x000fc800078e0018 */
[----:B------:R-:W-:Y:S02]  /*1710*/  IMAD R13, R22, R10, R13 ;  /* 0x0000000a160d7224 */ /* 0x000fe400078e020d */
[----:B------:R-:W-:-:S04]  /*1720*/  @!P3 IMAD.WIDE.U32 R18, R18, R14, R28 ;  /* 0x0000000e1212b225 */ /* 0x000fc800078e001c */
        /* <DEDUP_REMOVED lines=8> */
.L_x_11309:
[----:B------:R-:W-:Y:S05]  /*17b0*/  BSYNC.RECONVERGENT B0 ;  /* 0x0000000000007941 */ /* 0x000fea0003800200 */
.L_x_11307:
        /* <DEDUP_REMOVED lines=27> */
[----:B------:R-:W-:Y:S02]  /*1970*/  ISETP.GE.AND P1, PT, R9, RZ, PT ;  /* 0x000000ff0900720c */ /* 0x000fe40003f26270 */
[----:B------:R-:W1:Y:S01]  /*1980*/  S2R R9, SR_CgaCtaId ;  /* 0x0000000000097919 */ /* 0x000e620000008800 */
[----:B------:R-:W-:-:S04]  /*1990*/  IMAD R7, R7, R178, RZ ;  /* 0x000000b207077224 */ /* 0x000fc800078e02ff */
[----:B------:R-:W-:Y:S01]  /*19a0*/  @P3 IADD3 R17, PT, PT, R17, 0x1, RZ ;  /* 0x0000000111113810 */ /* 0x000fe20007ffe0ff */
[C---:B------:R-:W-:Y:S02]  /*19b0*/  IMAD R7, R4.reuse, R179, R7 ;  /* 0x000000b304077224 */ /* 0x040fe400078e0207 */
[----:B------:R-:W-:-:S04]  /*19c0*/  IMAD.WIDE.U32 R34, R4, R178, RZ ;  /* 0x000000b204227225 */ /* 0x000fc800078e00ff */
[----:B------:R-:W-:Y:S01]  /*19d0*/  @!P1 IMAD.MOV R17, RZ, RZ, -R17 ;  /* 0x000000ffff119224 */ /* 0x000fe200078e0a11 */
[----:B------:R-:W-:Y:S01]  /*19e0*/  @!P2 LOP3.LUT R17, RZ, R5, RZ, 0x33, !PT ;  /* 0x00000005ff11a212 */ /* 0x000fe200078e33ff */
[----:B------:R-:W-:-:S03]  /*19f0*/  IMAD.SHL.U32 R4, R124, 0x8, RZ ;  /* 0x000000087c047824 */ /* 0x000fc600078e00ff */
[----:B------:R-:W-:Y:S01]  /*1a00*/  SHF.R.S32.HI R15, RZ, 0x1f, R17 ;  /* 0x0000001fff0f7819 */ /* 0x000fe20000011411 */
[----:B------:R-:W-:Y:S01]  /*1a10*/  IMAD R14, R21, R17, RZ ;  /* 0x00000011150e7224 */ /* 0x000fe200078e02ff */
[----:B------:R-:W-:Y:S02]  /*1a20*/  LOP3.LUT R194, R4, 0x38, RZ, 0xc0, !PT ;  /* 0x0000003804c27812 */ /* 0x000fe400078ec0ff */
[----:B------:R-:W-:Y:S01]  /*1a30*/  IADD3 R7, PT, PT, R35, R7, RZ ;  /* 0x0000000723077210 */ /* 0x000fe20007ffe0ff */
[----:B------:R-:W-:Y:S01]  /*1a40*/  IMAD R14, R15, R20, R14 ;  /* 0x000000140f0e7224 */ /* 0x000fe200078e020e */
[----:B------:R-:W-:Y:S01]  /*1a50*/  IADD3 R5, P2, P1, R34, R18, R194 ;  /* 0x0000001222057210 */ /* 0x000fe2000795e0c2 */
[----:B------:R-:W-:-:S03]  /*1a60*/  IMAD.WIDE.U32 R18, R20, R17, RZ ;  /* 0x0000001114127225 */ /* 0x000fc600078e00ff */
[----:B------:R-:W-:Y:S01]  /*1a70*/  IADD3.X R7, PT, PT, R7, R16, RZ, P2, P1 ;  /* 0x0000001007077210 */ /* 0x000fe200017e24ff */
[----:B------:R-:W-:Y:S01]  /*1a80*/  IMAD.IADD R14, R19, 0x1, R14 ;  /* 0x00000001130e7824 */ /* 0x000fe200078e020e */
[----:B------:R-:W-:Y:S02]  /*1a90*/  IADD3 R18, P1, PT, R5, R18, RZ ;  /* 0x0000001205127210 */ /* 0x000fe40007f3e0ff */
[----:B------:R-:W-:Y:S02]  /*1aa0*/  MOV R16, 0x400 ;  /* 0x0000040000107802 */ /* 0x000fe40000000f00 */
[----:B------:R-:W-:Y:S02]  /*1ab0*/  IADD3.X R19, PT, PT, R7, R14, RZ, P1, !PT ;  /* 0x0000000e07137210 */ /* 0x000fe40000ffe4ff */
[----:B-1----:R-:W-:Y:S02]  /*1ac0*/  LEA R9, R9, R16, 0x18 ;  /* 0x0000001009097211 */ /* 0x002fe400078ec0ff */
[----:B------:R-:W-:-:S02]  /*1ad0*/  IADD3 R16, P1, PT, R194, R10, RZ ;  /* 0x0000000ac2107210 */ /* 0x000fc40007f3e0ff */
[----:B------:R-:W-:Y:S02]  /*1ae0*/  SHF.R.U32.HI R20, RZ, 0x3, R124 ;  /* 0x00000003ff147819 */ /* 0x000fe4000001167c */
[----:B------:R-:W-:Y:S01]  /*1af0*/  IADD3.X R17, PT, PT, RZ, R0, RZ, P1, !PT ;  /* 0x00000000ff117210 */ /* 0x000fe20000ffe4ff */
[----:B------:R-:W-:Y:S02]  /*1b00*/  IMAD.IADD R180, R11, 0x1, -R192 ;  /* 0x000000010bb47824 */ /* 0x000fe400078e0ac0 */
[----:B------:R-:W-:Y:S02]  /*1b10*/  IMAD R185, R179, R20, RZ ;  /* 0x00000014b3b97224 */ /* 0x000fe400078e02ff */
[----:B------:R-:W-:-:S04]  /*1b20*/  IMAD.WIDE.U32 R18, R20, R178, R18 ;  /* 0x000000b214127225 */ /* 0x000fc800078e0012 */
[----:B------:R-:W-:Y:S02]  /*1b30*/  IMAD R181, R177, R20, RZ ;  /* 0x00000014b1b57224 */ /* 0x000fe400078e02ff */
[----:B------:R-:W-:Y:S01]  /*1b40*/  IMAD.WIDE.U32 R16, R20, R176, R16 ;  /* 0x000000b014107225 */ /* 0x000fe200078e0010 */
[----:B------:R-:W-:-:S03]  /*1b50*/  IADD3 R185, PT, PT, R19, R185, RZ ;  /* 0x000000b913b97210 */ /* 0x000fc60007ffe0ff */
[----:B------:R-:W-:Y:S01]  /*1b60*/  IMAD.IADD R181, R17, 0x1, R181 ;  /* 0x0000000111b57824 */ /* 0x000fe200078e02b5 */
[----:B------:R-:W-:Y:S02]  /*1b70*/  SHF.L.U32 R17, R124, 0x6, RZ ;  /* 0x000000067c117819 */ /* 0x000fe400000006ff */
[----:B------:R-:W-:Y:S01]  /*1b80*/  SHF.R.U32.HI R126, RZ, 0x1, R124 ;  /* 0x00000001ff7e7819 */ /* 0x000fe2000001167c */
[----:B------:R-:W-:Y:S01]  /*1b90*/  IMAD.MOV.U32 R21, RZ, RZ, RZ ;  /* 0x000000ffff157224 */ /* 0x000fe200078e00ff */
[----:B------:R-:W-:Y:S01]  /*1ba0*/  BSSY.RECONVERGENT B0, `(.L_x_11310) ;  /* 0x000002f000007945 */ /* 0x000fe20003800200 */
[----:B------:R-:W-:Y:S01]  /*1bb0*/  LOP3.LUT R123, R17, 0x200, RZ, 0xc0, !PT ;  /* 0x00000200117b7812 */ /* 0x000fe200078ec0ff */
[----:B------:R-:W-:-:S04]  /*1bc0*/  IMAD.WIDE.U32 R26, R27, 0x40, R20 ;  /* 0x000000401b1a7825 */ /* 0x000fc800078e0014 */
        /* <DEDUP_REMOVED lines=8> */
[----:B------:R-:W-:Y:S02]  /*1c50*/  IADD3 R14, P1, PT, R194, R7, RZ ;  /* 0x00000007c20e7210 */ /* 0x000fe40007f3e0ff */
[----:B------:R-:W-:Y:S02]  /*1c60*/  LOP3.LUT R7, R4, 0x1c0, RZ, 0xc0, !PT ;  /* 0x000001c004077812 */ /* 0x000fe400078ec0ff */
[----:B------:R-:W-:-:S02]  /*1c70*/  LEA R184, P2, R18, R24, 0x1 ;  /* 0x0000001812b87211 */ /* 0x000fc400078408ff */
[----:B------:R-:W-:Y:S01]  /*1c80*/  ISETP.GE.AND P0, PT, R20, R180, PT ;  /* 0x000000b41400720c */ /* 0x000fe20003f06270 */
[----:B------:R-:W-:Y:S01]  /*1c90*/  IMAD.X R15, RZ, RZ, R5, P1 ;  /* 0x000000ffff0f7224 */ /* 0x000fe200008e0605 */
[----:B------:R-:W-:Y:S02]  /*1ca0*/  LOP3.LUT R7, R7, 0x38, R124, 0xf8, !PT ;  /* 0x0000003807077812 */ /* 0x000fe400078ef87c */
[----:B------:R-:W-:Y:S01]  /*1cb0*/  LEA.HI.X R185, R18, R25, R185, 0x1, P2 ;  /* 0x0000001912b97211 */ /* 0x000fe200010f0cb9 */
[----:B----4-:R-:W-:Y:S01]  /*1cc0*/  IMAD R25, R23, R188, RZ ;  /* 0x000000bc17197224 */ /* 0x010fe200078e02ff */
[----:B------:R-:W-:Y:S01]  /*1cd0*/  LOP3.LUT R7, R7, 0x38, R4, 0x78, !PT ;  /* 0x0000003807077812 */ /* 0x000fe200078e7804 */
[----:B------:R-:W-:Y:S01]  /*1ce0*/  IMAD.WIDE.U32 R22, R188, R22, R14 ;  /* 0x00000016bc167225 */ /* 0x000fe200078e000e */
[----:B------:R-:W-:Y:S02]  /*1cf0*/  LOP3.LUT R15, R17, 0x1c0, RZ, 0xc0, !PT ;  /* 0x000001c0110f7812 */ /* 0x000fe400078ec0ff */
[----:B------:R-:W-:Y:S01]  /*1d00*/  LEA R182, P3, R16, R12, 0x1 ;  /* 0x0000000c10b67211 */ /* 0x000fe200078608ff */
[----:B------:R-:W-:Y:S01]  /*1d10*/  IMAD.SHL.U32 R14, R124, 0x20, RZ ;  /* 0x000000207c0e7824 */ /* 0x000fe200078e00ff */
[----:B------:R-:W-:-:S02]  /*1d20*/  LOP3.LUT R5, R15, 0x8, R126, 0xf8, !PT ;  /* 0x000000080f057812 */ /* 0x000fc400078ef87e */
[--C-:B------:R-:W-:Y:S01]  /*1d30*/  LOP3.LUT R0, R7, 0x1e00, R4.reuse, 0xf8, !PT ;  /* 0x00001e0007007812 */ /* 0x100fe200078ef804 */
[----:B------:R-:W-:Y:S01]  /*1d40*/  IMAD.IADD R25, R23, 0x1, R25 ;  /* 0x0000000117197824 */ /* 0x000fe200078e0219 */
[----:B------:R-:W-:Y:S02]  /*1d50*/  LEA.HI.X R181, R16, R13, R181, 0x1, P3 ;  /* 0x0000000d10b57211 */ /* 0x000fe400018f0cb5 */
[----:B------:R-:W-:Y:S02]  /*1d60*/  LOP3.LUT R14, R14, 0x7c00, RZ, 0xc0, !PT ;  /* 0x00007c000e0e7812 */ /* 0x000fe400078ec0ff */
        /* <DEDUP_REMOVED lines=17> */
.L_x_11312:
[----:B------:R1:W-:Y:S02]  /*1e80*/  STS.128 [R191], RZ ;  /* 0x000000ffbf007388 */ /* 0x0003e40000000c00 */
.L_x_11311:
[----:B------:R-:W-:Y:S05]  /*1e90*/  BSYNC.RECONVERGENT B0 ;  /* 0x0000000000007941 */ /* 0x000fea0003800200 */
.L_x_11310:
[----:B------:R-:W-:Y:S01]  /*1ea0*/  VIADD R13, R20, 0x10 ;  /* 0x00000010140d7836 */ /* 0x000fe20000000000 */
        /* <DEDUP_REMOVED lines=27> */
.L_x_11314:
[----:B------:R-:W-:Y:S05]  /*2060*/  BSYNC.RECONVERGENT B0 ;  /* 0x0000000000007941 */ /* 0x000fea0003800200 */
.L_x_11313:
[----:B------:R-:W-:Y:S04]  /*2070*/  BSSY.RECONVERGENT B0, `(.L_x_11315) ;  /* 0x0000013000007945 */ /* 0x000fe80003800200 */
[----:B------:R-:W-:Y:S05]  /*2080*/  @P2 BRA `(.L_x_11316) ;  /* 0x0000000000442947 */ /* 0x000fea0003800000 */
[----:B-----5:R-:W-:-:S13]  /*2090*/  ISETP.GE.AND P0, PT, R194, R190, PT ;  /* 0x000000bec200720c */ /* 0x020fda0003f06270 */
[----:B------:R1:W-:Y:S01]  /*20a0*/  @P0 STS.128 [R191+0x1000], RZ ;  /* 0x001000ffbf000388 */ /* 0x0003e20000000c00 */
[----:B------:R-:W-:Y:S05]  /*20b0*/  @P0 BRA `(.L_x_11316) ;  /* 0x0000000000380947 */ /* 0x000fea0003800000 */
[----:B--2-4-:R-:W-:Y:S01]  /*20c0*/  IADD3 R19, P0, PT, R26, 0x20, RZ ;  /* 0x000000201a137810 */ /* 0x014fe20007f1e0ff */
        /* <DEDUP_REMOVED lines=13> */
.L_x_11316:
[----:B------:R-:W-:Y:S05]  /*21a0*/  BSYNC.RECONVERGENT B0 ;  /* 0x0000000000007941 */ /* 0x000fea0003800200 */
.L_x_11315:
[----:B------:R-:W-:Y:S04]  /*21b0*/  BSSY.RECONVERGENT B0, `(.L_x_11317) ;  /* 0x0000012000007945 */ /* 0x000fe80003800200 */
[----:B------:R-:W-:Y:S05]  /*21c0*/  @P1 BRA `(.L_x_11318) ;  /* 0x0000000000401947 */ /* 0x000fea0003800000 */
[----:B-----5:R-:W-:-:S13]  /*21d0*/  ISETP.GE.AND P0, PT, R194, R190, PT ;  /* 0x000000bec200720c */ /* 0x020fda0003f06270 */
[----:B------:R1:W-:Y:S01]  /*21e0*/  @P0 STS.128 [R191+0x1800], RZ ;  /* 0x001800ffbf000388 */ /* 0x0003e20000000c00 */
[----:B------:R-:W-:Y:S05]  /*21f0*/  @P0 BRA `(.L_x_11318) ;  /* 0x0000000000340947 */ /* 0x000fea0003800000 */
[----:B--2-4-:R-:W-:Y:S02]  /*2200*/  IADD3 R19, P0, PT, R26, 0x30, RZ ;  /* 0x000000301a137810 */ /* 0x014fe40007f1e0ff */
        /* <DEDUP_REMOVED lines=12> */
.L_x_11318:
[----:B------:R-:W-:Y:S05]  /*22d0*/  BSYNC.RECONVERGENT B0 ;  /* 0x0000000000007941 */ /* 0x000fea0003800200 */
.L_x_11317:
        /* <DEDUP_REMOVED lines=12> */
.L_x_11321:
[----:B------:R1:W-:Y:S02]  /*23a0*/  STS.128 [R191+0x2000], RZ ;  /* 0x002000ffbf007388 */ /* 0x0003e40000000c00 */
.L_x_11320:
[----:B------:R-:W-:Y:S05]  /*23b0*/  BSYNC.RECONVERGENT B0 ;  /* 0x0000000000007941 */ /* 0x000fea0003800200 */
.L_x_11319:
[-C--:B------:R-:W-:Y:S01]  /*23c0*/  ISETP.GE.AND P1, PT, R13, R12.reuse, PT ;  /* 0x0000000c0d00720c */ /* 0x080fe20003f26270 */
[C---:B------:R-:W-:Y:S01]  /*23d0*/  VIADD R23, R20.reuse, 0x40 ;  /* 0x0000004014177836 */ /* 0x040fe20000000000 */
[C---:B------:R-:W-:Y:S01]  /*23e0*/  SHF.L.U64.HI R122, R125.reuse, 0x1, R122 ;  /* 0x000000017d7a7819 */ /* 0x040fe2000001027a */
[----:B------:R-:W-:Y:S01]  /*23f0*/  IMAD.SHL.U32 R125, R125, 0x2, RZ ;  /* 0x000000027d7d7824 */ /* 0x000fe200078e00ff */
[----:B------:R-:W-:Y:S01]  /*2400*/  BSSY.RECONVERGENT B0, `(.L_x_11322) ;  /* 0x0000013000007945 */ /* 0x000fe20003800200 */
[C---:B------:R-:W-:Y:S01]  /*2410*/  VIADD R21, R20.reuse, 0x50 ;  /* 0x0000005014157836 */ /* 0x040fe20000000000 */
[----:B------:R-:W-:Y:S01]  /*2420*/  ISETP.GE.AND P0, PT, R7, R12, PT ;  /* 0x0000000c0700720c */ /* 0x000fe20003f06270 */
[C---:B--2-4-:R-:W-:Y:S01]  /*2430*/  VIADD R19, R20.reuse, 0x60 ;  /* 0x0000006014137836 */ /* 0x054fe20000000000 */
        /* <DEDUP_REMOVED lines=15> */
.L_x_11323:
[----:B------:R-:W-:Y:S05]  /*2530*/  BSYNC.RECONVERGENT B0 ;  /* 0x0000000000007941 */ /* 0x000fea0003800200 */
.L_x_11322:
        /* <DEDUP_REMOVED lines=12> */
.L_x_11325:
[----:B------:R-:W-:Y:S05]  /*2600*/  BSYNC.RECONVERGENT B0 ;  /* 0x0000000000007941 */ /* 0x000fea0003800200 */
.L_x_11324:
        /* <DEDUP_REMOVED lines=11> */
.L_x_11327:
[----:B------:R-:W-:Y:S05]  /*26c0*/  BSYNC.RECONVERGENT B0 ;  /* 0x0000000000007941 */ /* 0x000fea0003800200 */
.L_x_11326:
        /* <DEDUP_REMOVED lines=14> */
.L_x_11329:
[----:B------:R-:W-:Y:S05]  /*27b0*/  BSYNC.RECONVERGENT B0 ;  /* 0x0000000000007941 */ /* 0x000fea0003800200 */
.L_x_11328:
        /* <DEDUP_REMOVED lines=11> */
.L_x_11331:
[----:B------:R-:W-:Y:S05]  /*2870*/  BSYNC.RECONVERGENT B0 ;  /* 0x0000000000007941 */ /* 0x000fea0003800200 */
.L_x_11330:
        /* <DEDUP_REMOVED lines=14> */
.L_x_11333:
[----:B------:R-:W-:Y:S05]  /*2960*/  BSYNC.RECONVERGENT B0 ;  /* 0x0000000000007941 */ /* 0x000fea0003800200 */
.L_x_11332:
[----:B------:R-:W-:Y:S04]  /*2970*/  BSSY.RECONVERGENT B0, `(.L_x_11334) ;  /* 0x000000c000007945 */ /* 0x000fe80003800200 */
[----:B------:R-:W-:Y:S05]  /*2980*/  @P1 BRA `(.L_x_11335) ;  /* 0x0000000000281947 */ /* 0x000fea0003800000 */
[----:B-----5:R-:W-:-:S13]  /*2990*/  ISETP.GE.AND P0, PT, R194, R190, PT ;  /* 0x000000bec200720c */ /* 0x020fda0003f06270 */
        /* <DEDUP_REMOVED lines=9> */
.L_x_11335:
[----:B------:R-:W-:Y:S05]  /*2a30*/  BSYNC.RECONVERGENT B0 ;  /* 0x0000000000007941 */ /* 0x000fea0003800200 */
.L_x_11334:
[----:B-----5:R-:W2:Y:S04]  /*2a40*/  LD.E.64 R30, desc[UR4][R2.64+0x1c0] ;  /* 0x0001c004021e7980 */ /* 0x020ea8000c101b00 */
[----:B-1----:R-:W3:Y:S01]  /*2a50*/  LD.E.64 R28, desc[UR4][R2.64+0x1b8] ;  /* 0x0001b804021c7980 */ /* 0x002ee2000c101b00 */
[----:B----4-:R-:W-:Y:S02]  /*2a60*/  IMAD.MOV.U32 R26, RZ, RZ, R188 ;  /* 0x000000ffff1a7224 */ /* 0x010fe400078e00bc */
        /* <DEDUP_REMOVED lines=25> */
.L_x_11338:
[----:B------:R4:W-:Y:S01]  /*2c00*/  STS.128 [R191+0x6000], RZ ;  /* 0x006000ffbf007388 */ /* 0x0009e20000000c00 */
[----:B------:R-:W-:Y:S05]  /*2c10*/  BRA `(.L_x_11339) ;  /* 0x0000000000047947 */ /* 0x000fea0003800000 */
.L_x_11337:
[----:B------:R2:W-:Y:S02]  /*2c20*/  STS.128 [R191+0x6000], RZ ;  /* 0x006000ffbf007388 */ /* 0x0005e40000000c00 */
.L_x_11339:
[----:B------:R-:W-:Y:S05]  /*2c30*/  BSYNC.RECONVERGENT B0 ;  /* 0x0000000000007941 */ /* 0x000fea0003800200 */
.L_x_11336:
[-C--:B------:R-:W-:Y:S01]  /*2c40*/  ISETP.GE.AND P0, PT, R13, R12.reuse, PT ;  /* 0x0000000c0d00720c */ /* 0x080fe20003f06270 */
[----:B------:R-:W-:Y:S01]  /*2c50*/  BSSY.RECONVERGENT B0, `(.L_x_11340) ;  /* 0x0000019000007945 */ /* 0x000fe20003800200 */
[----:B------:R-:W-:Y:S02]  /*2c60*/  ISETP.GE.AND P5, PT, R5, R12, PT ;  /* 0x0000000c0500720c */ /* 0x000fe40003fa6270 */
[----:B------:R-:W-:Y:S02]  /*2c70*/  LOP3.LUT R15, R15, 0x8, R124, 0x78, !PT ;  /* 0x000000080f0f7812 */ /* 0x000fe400078e787c */
[----:B------:R-:W-:Y:S02]  /*2c80*/  LOP3.LUT R5, R14, 0x200, R17, 0xf8, !PT ;  /* 0x000002000e057812 */ /* 0x000fe400078ef811 */
[----:B-1----:R-:W-:Y:S02]  /*2c90*/  LEA R20, P1, R16, R184, 0x1 ;  /* 0x000000b810147211 */ /* 0x002fe400078208ff */
[----:B------:R-:W-:Y:S01]  /*2ca0*/  LOP3.LUT R15, R15, 0x38, R4, 0x78, !PT ;  /* 0x000000380f0f7812 */ /* 0x000fe200078e7804 */
[----:B------:R-:W-:Y:S01]  /*2cb0*/  IMAD.IADD R4, R10, 0x1, R5 ;  /* 0x000000010a047824 */ /* 0x000fe200078e0205 */
[----:B------:R-:W-:Y:S01]  /*2cc0*/  LOP3.LUT R174, R17, 0x400, RZ, 0xc0, !PT ;  /* 0x0000040011ae7812 */ /* 0x000fe200078ec0ff */
[----:B------:R1:W-:Y:S01]  /*2cd0*/  @P0 STS.128 [R191+0x6800], RZ ;  /* 0x006800ffbf000388 */ /* 0x0003e20000000c00 */
[-C--:B------:R-:W-:Y:S01]  /*2ce0*/  ISETP.GE.AND P3, PT, R21, R12.reuse, PT ;  /* 0x0000000c1500720c */ /* 0x080fe20003f66270 */
[----:B------:R-:W-:Y:S01]  /*2cf0*/  IMAD R175, R4, 0x2, R9 ;  /* 0x0000000204af7824 */ /* 0x000fe200078e0209 */
[----:B------:R-:W-:Y:S01]  /*2d00*/  LEA.HI.X R21, R16, R185, R18, 0x1, P1 ;  /* 0x000000b910157211 */ /* 0x000fe200008f0c12 */
[----:B------:R-:W-:Y:S01]  /*2d10*/  IMAD R174, R15, 0x2, R174 ;  /* 0x000000020fae7824 */ /* 0x000fe200078e02ae */
        /* <DEDUP_REMOVED lines=12> */
.L_x_11341:
[----:B------:R-:W-:Y:S05]  /*2de0*/  BSYNC.RECONVERGENT B0 ;  /* 0x0000000000007941 */ /* 0x000fea0003800200 */
.L_x_11340:
[----:B------:R1:W-:Y:S01]  /*2df0*/  @P6 STS.128 [R191+0x7000], RZ ;  /* 0x007000ffbf006388 */ /* 0x0003e20000000c00 */
[----:B------:R-:W-:Y:S01]  /*2e00*/  BSSY.RECONVERGENT B0, `(.L_x_11342) ;  /* 0x000000c000007945 */ /* 0x000fe20003800200 */
[----:B------:R-:W-:-:S03]  /*2e10*/  IADD3 R174, PT, PT, R9, R174, RZ ;  /* 0x000000ae09ae7210 */ /* 0x000fc60007ffe0ff */
        /* <DEDUP_REMOVED lines=10> */
.L_x_11343:
[----:B------:R-:W-:Y:S05]  /*2ec0*/  BSYNC.RECONVERGENT B0 ;  /* 0x0000000000007941 */ /* 0x000fea0003800200 */
.L_x_11342:
        /* <DEDUP_REMOVED lines=12> */
.L_x_11345:
[----:B------:R-:W-:Y:S05]  /*2f90*/  BSYNC.RECONVERGENT B0 ;  /* 0x0000000000007941 */ /* 0x000fea0003800200 */
.L_x_11344:
        /* <DEDUP_REMOVED lines=15> */
.L_x_11347:
[----:B------:R-:W-:Y:S05]  /*3090*/  BSYNC.RECONVERGENT B0 ;  /* 0x0000000000007941 */ /* 0x000fea0003800200 */
.L_x_11346:
        /* <DEDUP_REMOVED lines=12> */
.L_x_11349:
[----:B------:R-:W-:Y:S05]  /*3160*/  BSYNC.RECONVERGENT B0 ;  /* 0x0000000000007941 */ /* 0x000fea0003800200 */
.L_x_11348:
        /* <DEDUP_REMOVED lines=15> */
.L_x_11351:
[----:B------:R-:W-:Y:S05]  /*3260*/  BSYNC.RECONVERGENT B0 ;  /* 0x0000000000007941 */ /* 0x000fea0003800200 */
.L_x_11350:
        /* <DEDUP_REMOVED lines=13> */
.L_x_11353:
[----:B------:R-:W-:Y:S05]  /*3340*/  BSYNC.RECONVERGENT B0 ;  /* 0x0000000000007941 */ /* 0x000fea0003800200 */
.L_x_11352:
[----:B------:R-:W-:Y:S01]  /*3350*/  LDSM.16.M88.4 R104, [R175] ;  /* 0x00000000af68783b */ /* 0x000fe20000000200 */
[----:B------:R-:W-:Y:S01]  /*3360*/  R2P PR, R124, 0x6 ;  /* 0x000000067c007804 */ /* 0x000fe20000000000 */
[----:B-1----:R-:W-:Y:S01]  /*3370*/  IMAD.MOV.U32 R5, RZ, RZ, 0x20 ;  /* 0x00000020ff057424 */ /* 0x002fe200078e00ff */
[----:B------:R-:W-:Y:S01]  /*3380*/  ISETP.NE.AND P6, PT, R6, 0x1, PT ;  /* 0x000000010600780c */ /* 0x000fe20003fc5270 */
[----:B------:R-:W1:Y:S01]  /*3390*/  LDSM.16.M88.4 R60, [R174+0x2000] ;  /* 0x00200000ae3c783b */ /* 0x000e620000000200 */
[----:B------:R-:W-:Y:S01]  /*33a0*/  IMAD.MOV.U32 R7, RZ, RZ, 0x40 ;  /* 0x00000040ff077424 */ /* 0x000fe200078e00ff */
[----:B------:R-:W-:Y:S01]  /*33b0*/  BSSY.RECONVERGENT B1, `(.L_x_11354) ;  /* 0x0000102000017945 */ /* 0x000fe20003800200 */
[----:B------:R-:W-:Y:S01]  /*33c0*/  SEL R5, R5, 0xffffffe0, !P1 ;  /* 0xffffffe005057807 */ /* 0x000fe20004800000 */
[----:B------:R-:W5:Y:S01]  /*33d0*/  LDSM.16.M88.4 R52, [R174+0x2800] ;  /* 0x00280000ae34783b */ /* 0x000f620000000200 */
[----:B------:R-:W-:Y:S01]  /*33e0*/  IMAD.SHL.U32 R4, R124, 0x2, RZ ;  /* 0x000000027c047824 */ /* 0x000fe200078e00ff */
[----:B------:R-:W-:-:S02]  /*33f0*/  SEL R7, R7, 0xffffffc0, !P2 ;  /* 0xffffffc007077807 */ /* 0x000fc40005000000 */
[C-C-:B------:R-:W-:Y:S01]  /*3400*/  IMAD.IADD R173, R175.reuse, 0x1, R5.reuse ;  /* 0x00000001afad7824 */ /* 0x140fe200078e0205 */
[----:B------:R-:W-:Y:S01]  /*3410*/  LDSM.16.M88.4 R44, [R174+0x3000] ;  /* 0x00300000ae2c783b */ /* 0x000fe20000000200 */
[C---:B------:R-:W-:Y:S01]  /*3420*/  IMAD.IADD R169, R174.reuse, 0x1, R5 ;  /* 0x00000001aea97824 */ /* 0x040fe200078e0205 */
[----:B------:R-:W-:Y:S01]  /*3430*/  IADD3 R172, PT, PT, R175, R7, RZ ;  /* 0x00000007afac7210 */ /* 0x000fe20007ffe0ff */
[----:B------:R-:W-:Y:S01]  /*3440*/  IMAD.IADD R168, R174, 0x1, R7 ;  /* 0x00000001aea87824 */ /* 0x000fe200078e0207 */
[----:B------:R-:W-:Y:S01]  /*3450*/  LDSM.16.M88.4 R96, [R173] ;  /* 0x00000000ad60783b */ /* 0x000fe20000000200 */
[----:B------:R-:W-:Y:S02]  /*3460*/  LOP3.LUT R4, R4, 0x6, RZ, 0xc0, !PT ;  /* 0x0000000604047812 */ /* 0x000fe400078ec0ff */
[C---:B------:R-:W-:Y:S01]  /*3470*/  IMAD.IADD R171, R5.reuse, 0x1, R172 ;  /* 0x0000000105ab7824 */ /* 0x040fe200078e02ac */
[----:B------:R-:W2:Y:S01]  /*3480*/  LDSM.16.M88.4 R72, [R169+0x2000] ;  /* 0x00200000a948783b */ /* 0x000ea20000000200 */
[----:B------:R-:W-:-:S03]  /*3490*/  IADD3 R167, PT, PT, R5, R168, RZ ;  /* 0x000000a805a77210 */ /* 0x000fc60007ffe0ff */
[----:B------:R-:W3:Y:S04]  /*34a0*/  LDSM.16.M88.4 R68, [R169+0x2800] ;  /* 0x00280000a944783b */ /* 0x000ee80000000200 */
        /* <DEDUP_REMOVED lines=9> */
[----:B------:R-:W-:Y:S01]  /*3540*/  LDSM.16.M88.4 R112, [R169+0x5000] ;  /* 0x00500000a970783b */ /* 0x000fe20000000200 */
[C---:B------:R-:W-:Y:S03]  /*3550*/  HMMA.16816.F32 R60, R104.reuse, R62, RZ ;  /* 0x0000003e683c723c */ /* 0x040fe600000018ff */
[----:B------:R-:W-:Y:S04]  /*3560*/  LDSM.16.M88.4 R100, [R169+0x5800] ;  /* 0x00580000a964783b */ /* 0x000fe80000000200 */
[----:B------:R-:W-:Y:S01]  /*3570*/  LDSM.16.M88.4 R116, [R172] ;  /* 0x00000000ac74783b */ /* 0x000fe20000000200 */
[----:B------:R-:W-:Y:S03]  /*3580*/  HMMA.16816.F32 R52, R104, R54, RZ ;  /* 0x000000366834723c */ /* 0x000fe600000018ff */
[----:B------:R-:W-:Y:S04]  /*3590*/  LDSM.16.M88.4 R92, [R168+0x2000] ;  /* 0x00200000a85c783b */ /* 0x000fe80000000200 */
[----:B------:R-:W-:Y:S01]  /*35a0*/  LDSM.16.M88.4 R88, [R168+0x2800] ;  /* 0x00280000a858783b */ /* 0x000fe20000000200 */
[C---:B--2---:R-:W-:Y:S03]  /*35b0*/  HMMA.16816.F32 R64, R96.reuse, R72, R64 ;  /* 0x000000486040723c */ /* 0x044fe60000001840 */
[----:B------:R-:W0:Y:S05]  /*35c0*/  LDGDEPBAR ;  /* 0x00000000000079af */ /* 0x000e2a0000000000 */
[C---:B------:R-:W-:Y:S01]  /*35d0*/  HMMA.16816.F32 R60, R96.reuse, R74, R60 ;  /* 0x0000004a603c723c */ /* 0x040fe2000000183c */
[----:B------:R-:W2:Y:S07]  /*35e0*/  LDSM.16.M88.4 R72, [R169+0x4000] ;  /* 0x00400000a948783b */ /* 0x000eae0000000200 */
        /* <DEDUP_REMOVED lines=18> */
[----:B------:R-:W4:Y:S07]  /*3710*/  LDSM.16.M88.4 R80, [R168+0x3800] ;  /* 0x00380000a850783b */ /* 0x000f2e0000000200 */
[C---:B-----5:R-:W-:Y:S08]  /*3720*/  HMMA.16816.F32 R40, R96.reuse, R76, R40 ;  /* 0x0000004c6028723c */ /* 0x060ff00000001828 */
[C---:B------:R-:W-:Y:S01]  /*3730*/  HMMA.16816.F32 R36, R96.reuse, R78, R36 ;  /* 0x0000004e6024723c */ /* 0x040fe20000001824 */
[----:B------:R-:W5:Y:S07]  /*3740*/  LDSM.16.M88.4 R76, [R168+0x4000] ;  /* 0x00400000a84c783b */ /* 0x000f6e0000000200 */
        /* <DEDUP_REMOVED lines=10> */
[----:B------:R-:W-:Y:S01]  /*37f0*/  HMMA.16816.F32 R104, R96, R102, R104 ;  /* 0x000000666068723c */ /* 0x000fe20000001868 */
[----:B------:R-:W-:Y:S04]  /*3800*/  LDSM.16.M88.4 R100, [R171] ;  /* 0x00000000ab64783b */ /* 0x000fe80000000200 */
[----:B------:R-:W3:Y:S03]  /*3810*/  LDSM.16.M88.4 R96, [R167+0x2000] ;  /* 0x00200000a760783b */ /* 0x000ee60000000200 */
        /* <DEDUP_REMOVED lines=19> */
[----:B------:R-:W-:Y:S01]  /*3950*/  HMMA.16816.F32 R12, R116, R70, R12 ;  /* 0x00000046740c723c */ /* 0x000fe2000000180c */
[----:B------:R-:W3:Y:S01]  /*3960*/  LDSM.16.M88.4 R68, [R167+0x5800] ;  /* 0x00580000a744783b */ /* 0x000ee20000000200 */
[----:B------:R-:W-:-:S06]  /*3970*/  DEPBAR.LE SB0, 0x0 ;  /* 0x000080000000791a */ /* 0x000fcc0000000000 */
[C---:B------:R-:W-:Y:S08]  /*3980*/  HMMA.16816.F32 R108, R116.reuse, R112, R108 ;  /* 0x00000070746c723c */ /* 0x040ff0000000186c */
[----:B------:R-:W-:Y:S08]  /*3990*/  HMMA.16816.F32 R104, R116, R114, R104 ;  /* 0x000000727468723c */ /* 0x000ff00000001868 */
        /* <DEDUP_REMOVED lines=8> */
[C---:B----4-:R-:W-:Y:S08]  /*3a20*/  HMMA.16816.F32 R32, R100.reuse, R80, R32 ;  /* 0x000000506420723c */ /* 0x050ff00000001820 */
[C---:B------:R-:W-:Y:S08]  /*3a30*/  HMMA.16816.F32 R28, R100.reuse, R82, R28 ;  /* 0x00000052641c723c */ /* 0x040ff0000000181c */
[C---:B-----5:R-:W-:Y:S08]  /*3a40*/  HMMA.16816.F32 R24, R100.reuse, R76, R24 ;  /* 0x0000004c6418723c */ /* 0x060ff00000001818 */
[C---:B------:R-:W-:Y:S08]  /*3a50*/  HMMA.16816.F32 R20, R100.reuse, R78, R20 ;  /* 0x0000004e6414723c */ /* 0x040ff00000001814 */
[C---:B--2---:R-:W-:Y:S08]  /*3a60*/  HMMA.16816.F32 R16, R100.reuse, R72, R16 ;  /* 0x000000486410723c */ /* 0x044ff00000001810 */
[C---:B------:R-:W-:Y:S08]  /*3a70*/  HMMA.16816.F32 R12, R100.reuse, R74, R12 ;  /* 0x0000004a640c723c */ /* 0x040ff0000000180c */
[C---:B---3--:R-:W-:Y:S08]  /*3a80*/  HMMA.16816.F32 R108, R100.reuse, R68, R108 ;  /* 0x00000044646c723c */ /* 0x048ff0000000186c */
[----:B------:R-:W-:Y:S01]  /*3a90*/  HMMA.16816.F32 R104, R100, R70, R104 ;  /* 0x000000466468723c */ /* 0x000fe20000001868 */
[----:B------:R-:W-:-:S02]  /*3aa0*/  SHF.R.U32.HI R102, RZ, 0x2, R124 ;  /* 0x00000002ff667819 */ /* 0x000fc4000001167c */
[----:B------:R-:W-:Y:S02]  /*3ab0*/  LOP3.LUT R103, R126, 0x1f0, RZ, 0xc0, !PT ;  /* 0x000001f07e677812 */ /* 0x000fe400078ec0ff */
[----:B------:R-:W-:Y:S01]  /*3ac0*/  LOP3.LUT R102, R102, 0x7, RZ, 0xc0, !PT ;  /* 0x0000000766667812 */ /* 0x000fe200078ec0ff */
[----:B------:R-:W-:Y:S06]  /*3ad0*/  BAR.SYNC.DEFER_BLOCKING 0x0 ;  /* 0x0000000000007b1d */ /* 0x000fec0000010000 */
[----:B------:R-:W-:Y:S08]  /*3ae0*/  @!P6 BRA `(.L_x_11355) ;  /* 0x000000080038e947 */ /* 0x000ff00003800000 */
        /* <DEDUP_REMOVED lines=13> */
.L_x_11357:
        /* <DEDUP_REMOVED lines=30> */
[----:B------:R-:W-:-:S02]  /*3da0*/  LOP3.LUT R68, R189, R76, RZ, 0x3c, !PT ;  /* 0x0000004cbd447212 */ /* 0x000fc400078e3cff */
[----:B------:R-:W-:Y:S02]  /*3db0*/  LOP3.LUT R71, RZ, R76, RZ, 0x33, !PT ;  /* 0x0000004cff477212 */ /* 0x000fe400078e33ff */
        /* <DEDUP_REMOVED lines=28> */
.L_x_11358:
[----:B------:R-:W-:Y:S05]  /*3f80*/  BSYNC.RECONVERGENT B0 ;  /* 0x0000000000007941 */ /* 0x000fea0003800200 */
.L_x_11356:
[CC--:B------:R-:W-:Y:S01]  /*3f90*/  ISETP.GE.AND P0, PT, R194.reuse, R190.reuse, PT ;  /* 0x000000bec200720c */ /* 0x0c0fe20003f06270 */
[----:B------:R-:W-:Y:S01]  /*3fa0*/  BSSY.RECONVERGENT B0, `(.L_x_11359) ;  /* 0x0000041000007945 */ /* 0x000fe20003800200 */
[----:B------:R-:W-:Y:S02]  /*3fb0*/  ISETP.GE.AND P2, PT, R194, R190, PT ;  /* 0x000000bec200720c */ /* 0x000fe40003f46270 */
[----:B------:R-:W-:-:S05]  /*3fc0*/  IADD3 R70, P1, PT, R125, R182, RZ ;  /* 0x000000b67d467210 */ /* 0x000fca0007f3e0ff */
[----:B------:R-:W-:-:S04]  /*3fd0*/  IMAD.X R71, R122, 0x1, R181, P1 ;  /* 0x000000017a477824 */ /* 0x000fc800008e06b5 */
[----:B------:R-:W-:Y:S01]  /*3fe0*/  @!P0 IMAD.MOV.U32 R72, RZ, RZ, R70 ;  /* 0x000000ffff488224 */ /* 0x000fe200078e0046 */
[-C--:B------:R-:W-:Y:S01]  /*3ff0*/  @!P0 MOV R73, R71.reuse ;  /* 0x0000004700498202 */ /* 0x080fe20000000f00 */
[----:B------:R-:W-:Y:S01]  /*4000*/  @!P2 IMAD.MOV.U32 R183, RZ, RZ, R181 ;  /* 0x000000ffffb7a224 */ /* 0x000fe200078e00b5 */
[-C--:B------:R-:W-:Y:S01]  /*4010*/  @!P0 MOV R74, R70.reuse ;  /* 0x00000046004a8202 */ /* 0x080fe20000000f00 */
[C---:B------:R-:W-:Y:S01]  /*4020*/  @!P0 IMAD R68, R177.reuse, 0xa0, RZ ;  /* 0x000000a0b1448824 */ /* 0x040fe200078e02ff */
[CC--:B------:R-:W-:Y:S01]  /*4030*/  @!P0 LEA R76, P3, R176.reuse, R70.reuse, 0x5 ;  /* 0x00000046b04c8211 */ /* 0x0c0fe200078628ff */
[----:B------:R-:W-:Y:S01]  /*4040*/  @!P0 IMAD.MOV.U32 R75, RZ, RZ, R71 ;  /* 0x000000ffff4b8224 */ /* 0x000fe200078e0047 */
[----:B------:R-:W-:Y:S01]  /*4050*/  @!PT LDS RZ, [RZ] ;  /* 0x00000000fffff984 */ /* 0x000fe20000000800 */
[----:B------:R-:W-:Y:S01]  /*4060*/  @!PT LDS RZ, [RZ] ;  /* 0x00000000fffff984 */ /* 0x000fe20000000800 */
[----:B------:R-:W-:Y:S01]  /*4070*/  @!PT LDS RZ, [RZ] ;  /* 0x00000000fffff984 */ /* 0x000fe20000000800 */
[----:B------:R1:W-:Y:S01]  /*4080*/  @!P2 LDGSTS.E.BYPASS.LTC128B.128 [R191+0x2000], desc[UR4][R182.64] ;  /* 0x02000000b6bfafae */ /* 0x0003e2000b981a04 */
[C---:B------:R-:W-:Y:S01]  /*4090*/  @!P0 IMAD.WIDE.U32 R72, R176.reuse, 0xa0, R72 ;  /* 0x000000a0b0488825 */ /* 0x040fe200078e0048 */
[C---:B------:R-:W-:Y:S02]  /*40a0*/  @!P0 LEA.HI.X R77, R176.reuse, R71, R177, 0x5, P3 ;  /* 0x00000047b04d8211 */ /* 0x040fe400018f2cb1 */
[----:B------:R1:W-:Y:S01]  /*40b0*/  @P2 STS.128 [R191+0x2000], RZ ;  /* 0x002000ffbf002388 */ /* 0x0003e20000000c00 */
[-C--:B------:R-:W-:Y:S01]  /*40c0*/  @!P0 LEA R78, P2, R176, R70.reuse, 0x6 ;  /* 0x00000046b04e8211 */ /* 0x080fe200078430ff */
[----:B------:R-:W-:Y:S01]  /*40d0*/  @!P0 IMAD R69, R177, 0x60, RZ ;  /* 0x00000060b1458824 */ /* 0x000fe200078e02ff */
[----:B------:R-:W-:Y:S01]  /*40e0*/  @!P0 IADD3 R73, PT, PT, R68, R73, RZ ;  /* 0x0000004944498210 */ /* 0x000fe20007ffe0ff */
[C---:B------:R-:W-:Y:S01]  /*40f0*/  @!P0 IMAD.WIDE.U32 R74, R176.reuse, 0x60, R74 ;  /* 0x00000060b04a8825 */ /* 0x040fe200078e004a */
[----:B------:R1:W-:Y:S01]  /*4100*/  @P0 STS.128 [R191+0x2800], RZ ;  /* 0x002800ffbf000388 */ /* 0x0003e20000000c00 */
[----:B------:R-:W-:-:S02]  /*4110*/  @!P0 LEA R68, P1, R176, R70, 0x7 ;  /* 0x00000046b0448211 */ /* 0x000fc400078238ff */
[CC--:B------:R-:W-:Y:S01]  /*4120*/  @!P0 LEA.HI.X R79, R176.reuse, R71.reuse, R177, 0x6, P2 ;  /* 0x00000047b04f8211 */ /* 0x0c0fe200010f34b1 */
[----:B------:R-:W-:Y:S01]  /*4130*/  @!PT LDS RZ, [RZ] ;  /* 0x00000000fffff984 */ /* 0x000fe20000000800 */
[----:B------:R-:W-:Y:S01]  /*4140*/  @!PT LDS RZ, [RZ] ;  /* 0x00000000fffff984 */ /* 0x000fe20000000800 */
[----:B------:R-:W-:Y:S01]  /*4150*/  @!PT LDS RZ, [RZ] ;  /* 0x00000000fffff984 */ /* 0x000fe20000000800 */
[----:B------:R1:W-:Y:S01]  /*4160*/  @!P0 LDGSTS.E.BYPASS.LTC128B.128 [R191+0x2800], desc[UR4][R70.64] ;  /* 0x0280000046bf8fae */ /* 0x0003e2000b981a04 */
[----:B------:R-:W-:Y:S01]  /*4170*/  @!P0 IMAD.IADD R75, R69, 0x1, R75 ;  /* 0x00000001454b8824 */ /* 0x000fe200078e024b */
        /* <DEDUP_REMOVED lines=35> */
.L_x_11360:
[----:B------:R-:W-:Y:S05]  /*43b0*/  BSYNC.RECONVERGENT B0 ;  /* 0x0000000000007941 */ /* 0x000fea0003800200 */
.L_x_11359:
[----:B------:R-:W0:Y:S02]  /*43c0*/  LDGDEPBAR ;  /* 0x00000000000079af */ /* 0x000e240000000000 */
.L_x_11355:
[----:B------:R-:W-:Y:S05]  /*43d0*/  BSYNC.RECONVERGENT B1 ;  /* 0x0000000000017941 */ /* 0x000fea0003800200 */
.L_x_11354:
[----:B-1----:R-:W-:Y:S01]  /*43e0*/  IADD3 R69, PT, PT, R192, R102, R103 ;  /* 0x00000066c0457210 */ /* 0x002fe20007ffe067 */
[----:B--2---:R-:W-:-:S03]  /*43f0*/  IMAD.IADD R71, R189, 0x1, R4 ;  /* 0x00000001bd477824 */ /* 0x004fc600078e0204 */
[----:B------:R-:W-:Y:S01]  /*4400*/  IADD3 R69, PT, PT, R8, R69, -R11 ;  /* 0x0000004508457210 */ /* 0x000fe20007ffe80b */
[C---:B------:R-:W-:Y:S01]  /*4410*/  VIADD R99, R71.reuse, 0x10 ;  /* 0x0000001047637836 */ /* 0x040fe20000000000 */
[CC--:B------:R-:W-:Y:S01]  /*4420*/  ISETP.GE.AND P1, PT, R71.reuse, R8.reuse, PT ;  /* 0x000000084700720c */ /* 0x0c0fe20003f26270 */
[----:B------:R-:W-:Y:S02]  /*4430*/  VIADD R95, R71, 0x1 ;  /* 0x00000001475f7836 */ /* 0x000fe40000000000 */
[----:B------:R-:W-:Y:S01]  /*4440*/  IMAD.IADD R73, R69, 0x1, -R99 ;  /* 0x0000000145497824 */ /* 0x000fe200078e0a63 */
[-C--:B------:R-:W-:Y:S01]  /*4450*/  ISETP.GE.AND P3, PT, R99, R8.reuse, PT ;  /* 0x000000086300720c */ /* 0x080fe20003f66270 */
[----:B------:R-:W-:Y:S01]  /*4460*/  IMAD.IADD R68, R69, 0x1, -R95 ;  /* 0x0000000145447824 */ /* 0x000fe200078e0a5f */
[----:B------:R-:W-:Y:S01]  /*4470*/  ISETP.GE.AND P0, PT, R95, R8, PT ;  /* 0x000000085f00720c */ /* 0x000fe20003f06270 */
[C---:B------:R-:W-:Y:S01]  /*4480*/  VIADD R93, R71.reuse, 0x9 ;  /* 0x00000009475d7836 */ /* 0x040fe20000000000 */
[----:B------:R-:W-:Y:S01]  /*4490*/  IABS R73, R73 ;  /* 0x0000004900497213 */ /* 0x000fe20000000000 */
[----:B------:R-:W-:Y:S01]  /*44a0*/  VIADD R87, R71, 0x21 ;  /* 0x0000002147577836 */ /* 0x000fe20000000000 */
[----:B------:R-:W-:Y:S01]  /*44b0*/  IABS R68, R68 ;  /* 0x0000004400447213 */ /* 0x000fe20000000000 */
[C---:B------:R-:W-:Y:S01]  /*44c0*/  IMAD.IADD R70, R69.reuse, 0x1, -R93 ;  /* 0x0000000145467824 */ /* 0x040fe200078e0a5d */
[----:B------:R-:W-:Y:S01]  /*44d0*/  I2FP.F32.S32 R73, R73 ;  /* 0x0000004900497245 */ /* 0x000fe20000201400 */
[----:B------:R-:W-:Y:S01]  /*44e0*/  IMAD.IADD R202, R69, 0x1, -R87 ;  /* 0x0000000145ca7824 */ /* 0x000fe200078e0a57 */
[----:B------:R-:W-:Y:S01]  /*44f0*/  I2FP.F32.S32 R78, R68 ;  /* 0x00000044004e7245 */ /* 0x000fe20000201400 */
[C---:B------:R-:W-:Y:S01]  /*4500*/  VIADD R89, R71.reuse, 0x20 ;  /* 0x0000002047597836 */ /* 0x040fe20000000000 */
[----:B------:R-:W-:Y:S01]  /*4510*/  IABS R70, R70 ;  /* 0x0000004600467213 */ /* 0x000fe20000000000 */
[----:B------:R-:W-:Y:S01]  /*4520*/  FFMA.FTZ R68, -R0, R73, R56 ;  /* 0x0000004900447223 */ /* 0x000fe20000010138 */
[C---:B------:R-:W-:Y:S01]  /*4530*/  VIADD R73, R71.reuse, 0x29 ;  /* 0x0000002947497836 */ /* 0x040fe20000000000 */
[----:B------:R-:W-:Y:S01]  /*4540*/  IABS R202, R202 ;  /* 0x000000ca00ca7213 */ /* 0x000fe20000000000 */
[----:B------:R-:W-:Y:S01]  /*4550*/  VIADD R97, R71, 0x11 ;  /* 0x0000001147617836 */ /* 0x000fe20000000000 */
[----:B------:R-:W-:Y:S01]  /*4560*/  I2FP.F32.S32 R70, R70 ;  /* 0x0000004600467245 */ /* 0x000fe20000201400 */
[----:B------:R-:W-:Y:S01]  /*4570*/  IMAD.IADD R206, R69, 0x1, -R73 ;  /* 0x0000000145ce7824 */ /* 0x000fe200078e0a49 */
[----:B------:R-:W-:Y:S01]  /*4580*/  I2FP.F32.S32 R202, R202 ;  /* 0x000000ca00ca7245 */ /* 0x000fe20000201400 */
[----:B------:R-:W-:-:S02]  /*4590*/  VIADD R75, R71, 0x8 ;  /* 0x00000008474b7836 */ /* 0x000fc40000000000 */
[C---:B------:R-:W-:Y:S01]  /*45a0*/  FFMA.FTZ R78, -R0.reuse, R78, R65 ;  /* 0x0000004e004e7223 */ /* 0x040fe20000010141 */
[C---:B------:R-:W-:Y:S01]  /*45b0*/  FFMA.FTZ R70, -R0.reuse, R70, R61 ;  /* 0x0000004600467223 */ /* 0x040fe2000001013d */
[----:B------:R-:W-:Y:S01]  /*45c0*/  IABS R206, R206 ;  /* 0x000000ce00ce7213 */ /* 0x000fe20000000000 */
[C---:B------:R-:W-:Y:S01]  /*45d0*/  FFMA.FTZ R202, -R0.reuse, R202, R49 ;  /* 0x000000ca00ca7223 */ /* 0x040fe20000010131 */
[----:B------:R-:W-:Y:S01]  /*45e0*/  IMAD.IADD R61, R69, 0x1, -R89 ;  /* 0x00000001453d7824 */ /* 0x000fe200078e0a59 */
[----:B------:R-:W-:Y:S01]  /*45f0*/  ISETP.GE.AND P5, PT, R75, R8, PT ;  /* 0x000000084b00720c */ /* 0x000fe20003fa6270 */
[----:B------:R-:W-:Y:S01]  /*4600*/  VIADD R49, R71, 0x40 ;  /* 0x0000004047317836 */ /* 0x000fe20000000000 */
[----:B------:R-:W-:Y:S01]  /*4610*/  I2FP.F32.S32 R206, R206 ;  /* 0x000000ce00ce7245 */ /* 0x000fe20000201400 */
[C---:B------:R-:W-:Y:S01]  /*4620*/  IMAD.IADD R76, R69.reuse, 0x1, -R97 ;  /* 0x00000001454c7824 */ /* 0x040fe200078e0a61 */
[----:B------:R-:W-:Y:S01]  /*4630*/  IABS R61, R61 ;  /* 0x0000003d003d7213 */ /* 0x000fe20000000000 */
[----:B------:R-:W-:Y:S01]  /*4640*/  IMAD.IADD R75, R69, 0x1, -R75 ;  /* 0x00000001454b7824 */ /* 0x000fe200078e0a4b */
[----:B------:R-:W-:Y:S01]  /*4650*/  ISETP.GE.AND P4, PT, R93, R8, PT ;  /* 0x000000085d00720c */ /* 0x000fe20003f86270 */
[C---:B------:R-:W-:Y:S01]  /*4660*/  FFMA.FTZ R206, -R0.reuse, R206, R45 ;  /* 0x000000ce00ce7223 */ /* 0x040fe2000001012d */
[----:B------:R-:W-:Y:S01]  /*4670*/  IMAD.IADD R45, R69, 0x1, -R49 ;  /* 0x00000001452d7824 */ /* 0x000fe200078e0a31 */
[----:B------:R-:W-:Y:S01]  /*4680*/  I2FP.F32.S32 R61, R61 ;  /* 0x0000003d003d7245 */ /* 0x000fe20000201400 */
[C---:B------:R-:W-:Y:S01]  /*4690*/  VIADD R85, R71.reuse, 0x28 ;  /* 0x0000002847557836 */ /* 0x040fe20000000000 */
[----:B------:R-:W-:Y:S01]  /*46a0*/  IABS R76, R76 ;  /* 0x0000004c004c7213 */ /* 0x000fe20000000000 */
[C---:B------:R-:W-:Y:S01]  /*46b0*/  VIADD R91, R71.reuse, 0x19 ;  /* 0x00000019475b7836 */ /* 0x040fe20000000000 */
[----:B------:R-:W-:Y:S01]  /*46c0*/  IABS R45, R45 ;  /* 0x0000002d002d7213 */ /* 0x000fe20000000000 */
[C---:B------:R-:W-:Y:S01]  /*46d0*/  FFMA.FTZ R48, -R0.reuse, R61, R48 ;  /* 0x0000003d00307223 */ /* 0x040fe20000010130 */
[C---:B------:R-:W-:Y:S01]  /*46e0*/  VIADD R61, R71.reuse, 0x48 ;  /* 0x00000048473d7836 */ /* 0x040fe20000000000 */
[----:B------:R-:W-:Y:S01]  /*46f0*/  I2FP.F32.S32 R76, R76 ;  /* 0x0000004c004c7245 */ /* 0x000fe20000201400 */
[----:B------:R-:W-:Y:S01]  /*4700*/  VIADD R83, R71, 0x18 ;  /* 0x0000001847537836 */ /* 0x000fe20000000000 */
[----:B------:R-:W-:Y:S01]  /*4710*/  I2FP.F32.S32 R45, R45 ;  /* 0x0000002d002d7245 */ /* 0x000fe20000201400 */
[C---:B------:R-:W-:Y:S01]  /*4720*/  IMAD.IADD R56, R69.reuse, 0x1, -R91 ;  /* 0x0000000145387824 */ /* 0x040fe200078e0a5b */
[----:B------:R-:W-:Y:S01]  /*4730*/  IABS R75, R75 ;  /* 0x0000004b004b7213 */ /* 0x000fe20000000000 */
[----:B------:R-:W-:Y:S01]  /*4740*/  FFMA.FTZ R76, -R0, R76, R57 ;  /* 0x0000004c004c7223 */ /* 0x000fe20000010139 */
[----:B------:R-:W-:-:S02]  /*4750*/  IMAD.IADD R57, R69, 0x1, -R85 ;  /* 0x0000000145397824 */ /* 0x000fc400078e0a55 */
[C---:B------:R-:W-:Y:S01]  /*4760*/  FFMA.FTZ R150, -R0.reuse, R45, R32 ;  /* 0x0000002d00967223 */ /* 0x040fe20000010120 */
[C---:B------:R-:W-:Y:S01]  /*4770*/  IMAD.IADD R45, R69.reuse, 0x1, -R61 ;  /* 0x00000001452d7824 */ /* 0x040fe200078e0a3d */
[----:B------:R-:W-:Y:S01]  /*4780*/  I2FP.F32.S32 R75, R75 ;  /* 0x0000004b004b7245 */ /* 0x000fe20000201400 */
[C---:B------:R-:W-:Y:S01]  /*4790*/  VIADD R32, R69.reuse, 0x8 ;  /* 0x0000000845207836 */ /* 0x040fe20000000000 */
[----:B------:R-:W-:Y:S01]  /*47a0*/  IABS R57, R57 ;  /* 0x0000003900397213 */ /* 0x000fe20000000000 */
[----:B------:R-:W-:Y:S01]  /*47b0*/  IMAD.IADD R65, R69, 0x1, -R83 ;  /* 0x0000000145417824 */ /* 0x000fe200078e0a53 */
[----:B------:R-:W-:Y:S01]  /*47c0*/  IABS R45, R45 ;  /* 0x0000002d002d7213 */ /* 0x000fe20000000000 */
[C---:B------:R-:W-:Y:S01]  /*47d0*/  FFMA.FTZ R72, -R0.reuse, R75, R60 ;  /* 0x0000004b00487223 */ /* 0x040fe2000001013c */
[C---:B------:R-:W-:Y:S01]  /*47e0*/  VIADD R75, R71.reuse, 0x39 ;  /* 0x00000039474b7836 */ /* 0x040fe20000000000 */
[----:B------:R-:W-:Y:S01]  /*47f0*/  IABS R56, R56 ;  /* 0x0000003800387213 */ /* 0x000fe20000000000 */
[----:B------:R-:W-:Y:S01]  /*4800*/  VIADD R81, R71, 0x30 ;  /* 0x0000003047517836 */ /* 0x000fe20000000000 */
[----:B------:R-:W-:Y:S01]  /*4810*/  I2FP.F32.S32 R45, R45 ;  /* 0x0000002d002d7245 */ /* 0x000fe20000201400 */
[----:B------:R-:W-:Y:S01]  /*4820*/  IMAD.IADD R160, R69, 0x1, -R75 ;  /* 0x0000000145a07824 */ /* 0x000fe200078e0a4b */
[----:B------:R-:W-:Y:S01]  /*4830*/  I2FP.F32.S32 R57, R57 ;  /* 0x0000003900397245 */ /* 0x000fe20000201400 */
[----:B------:R-:W-:Y:S01]  /*4840*/  VIADD R77, R71, 0x38 ;  /* 0x00000038474d7836 */ /* 0x000fe20000000000 */
[----:B------:R-:W-:Y:S01]  /*4850*/  IABS R65, R65 ;  /* 0x0000004100417213 */ /* 0x000fe20000000000 */
[----:B------:R-:W-:Y:S01]  /*4860*/  FFMA.FTZ R148, -R0, R45, R28 ;  /* 0x0000002d00947223 */ /* 0x000fe2000001011c */
[----:B------:R-:W-:Y:S01]  /*4870*/  IMAD.IADD R28, R32, 0x1, -R87 ;  /* 0x00000001201c7824 */ /* 0x000fe200078e0a57 */
[----:B------:R-:W-:Y:S01]  /*4880*/  I2FP.F32.S32 R56, R56 ;  /* 0x0000003800387245 */ /* 0x000fe20000201400 */
[C---:B------:R-:W-:Y:S01]  /*4890*/  FFMA.FTZ R44, -R0.reuse, R57, R44 ;  /* 0x00000039002c7223 */ /* 0x040fe2000001012c */
[----:B------:R-:W-:Y:S01]  /*48a0*/  I2FP.F32.S32 R65, R65 ;  /* 0x0000004100417245 */ /* 0x000fe20000201400 */
[----:B------:R-:W-:Y:S01]  /*48b0*/  IMAD.IADD R57, R69, 0x1, -R81 ;  /* 0x0000000145397824 */ /* 0x000fe200078e0a51 */
[----:B------:R-:W-:Y:S01]  /*48c0*/  IABS R28, R28 ;  /* 0x0000001c001c7213 */ /* 0x000fe20000000000 */
[C---:B------:R-:W-:Y:S01]  /*48d0*/  FFMA.FTZ R56, -R0.reuse, R56, R53 ;  /* 0x0000003800387223 */ /* 0x040fe20000010135 */
[----:B------:R-:W-:Y:S01]  /*48e0*/  IABS R160, R160 ;  /* 0x000000a000a07213 */ /* 0x000fe20000000000 */
[----:B------:R-:W-:Y:S01]  /*48f0*/  VIADD R79, R71, 0x31 ;  /* 0x00000031474f7836 */ /* 0x000fe20000000000 */
[----:B------:R-:W-:Y:S01]  /*4900*/  I2FP.F32.S32 R28, R28 ;  /* 0x0000001c001c7245 */ /* 0x000fe20000201400 */
[----:B------:R-:W-:Y:S01]  /*4910*/  IMAD.IADD R53, R69, 0x1, -R77 ;  /* 0x0000000145357824 */ /* 0x000fe200078e0a4d */
[----:B------:R-:W-:Y:S01]  /*4920*/  I2FP.F32.S32 R160, R160 ;  /* 0x000000a000a07245 */ /* 0x000fe20000201400 */
[C---:B------:R-:W-:Y:S01]  /*4930*/  FFMA.FTZ R74, -R0.reuse, R65, R52 ;  /* 0x00000041004a7223 */ /* 0x040fe20000010134 */
[----:B------:R-:W-:Y:S01]  /*4940*/  IABS R57, R57 ;  /* 0x0000003900397213 */ /* 0x000fe20000000000 */
[C---:B------:R-:W-:Y:S01]  /*4950*/  FFMA.FTZ R51, -R0.reuse, R28, R51 ;  /* 0x0000001c00337223 */ /* 0x040fe20000010133 */
[----:B------:R-:W-:Y:S01]  /*4960*/  VIADD R65, R71, 0x41 ;  /* 0x0000004147417836 */ /* 0x000fe20000000000 */
[----:B------:R-:W2:Y:S01]  /*4970*/  LD.E R28, desc[UR4][R2.64+0xdc] ;  /* 0x0000dc04021c7980 */ /* 0x000ea2000c101900 */
[----:B------:R-:W-:Y:S01]  /*4980*/  IMAD.IADD R134, R69, 0x1, -R79 ;  /* 0x0000000145867824 */ /* 0x000fe200078e0a4f */
[----:B------:R-:W-:Y:S01]  /*4990*/  IABS R53, R53 ;  /* 0x0000003500357213 */ /* 0x000fe20000000000 */
[C---:B------:R-:W-:Y:S01]  /*49a0*/  FFMA.FTZ R160, -R0.reuse, R160, R37 ;  /* 0x000000a000a07223 */ /* 0x040fe20000010125 */
[----:B------:R-:W-:Y:S01]  /*49b0*/  I2FP.F32.S32 R57, R57 ;  /* 0x0000003900397245 */ /* 0x000fe20000201400 */
[----:B------:R-:W-:Y:S01]  /*49c0*/  VIADD R37, R71, 0x51 ;  /* 0x0000005147257836 */ /* 0x000fe20000000000 */
[----:B------:R-:W-:Y:S01]  /*49d0*/  IABS R134, R134 ;  /* 0x0000008600867213 */ /* 0x000fe20000000000 */
[C---:B------:R-:W-:Y:S01]  /*49e0*/  IMAD.IADD R144, R69.reuse, 0x1, -R65 ;  /* 0x0000000145907824 */ /* 0x040fe200078e0a41 */
[----:B------:R-:W-:Y:S01]  /*49f0*/  I2FP.F32.S32 R53, R53 ;  /* 0x0000003500357245 */ /* 0x000fe20000201400 */
[C---:B------:R-:W-:Y:S01]  /*4a00*/  FFMA.FTZ R158, -R0.reuse, R57, R40 ;  /* 0x00000039009e7223 */ /* 0x040fe20000010128 */
[----:B------:R-:W-:Y:S01]  /*4a10*/  IMAD.IADD R126, R69, 0x1, -R37 ;  /* 0x00000001457e7824 */ /* 0x000fe200078e0a25 */
[----:B------:R-:W-:Y:S01]  /*4a20*/  I2FP.F32.S32 R134, R134 ;  /* 0x0000008600867245 */ /* 0x000fe20000201400 */
[C---:B------:R-:W-:Y:S01]  /*4a30*/  VIADD R57, R71.reuse, 0x49 ;  /* 0x0000004947397836 */ /* 0x040fe20000000000 */
[----:B------:R-:W-:Y:S01]  /*4a40*/  IABS R144, R144 ;  /* 0x0000009000907213 */ /* 0x000fe20000000000 */
[C---:B------:R-:W-:Y:S01]  /*4a50*/  FFMA.FTZ R130, -R0.reuse, R53, R36 ;  /* 0x0000003500827223 */ /* 0x040fe20000010124 */
        /* <DEDUP_REMOVED lines=12> */
[C---:B------:R-:W-:Y:S01]  /*4b20*/  FFMA.FTZ R126, -R0.reuse, R126, R25 ;  /* 0x0000007e007e7223 */ /* 0x040fe20000010119 */
[----:B------:R-:W-:Y:S01]  /*4b30*/  I2FP.F32.S32 R146, R146 ;  /* 0x0000009200927245 */ /* 0x000fe20000201400 */
[C---:B------:R-:W-:Y:S01]  /*4b40*/  IMAD.IADD R25, R69.reuse, 0x1, -R33 ;  /* 0x0000000145197824 */ /* 0x040fe200078e0a21 */
[----:B------:R-:W-:Y:S01]  /*4b50*/  I2FP.F32.S32 R41, R41 ;  /* 0x0000002900297245 */ /* 0x000fe20000201400 */
[----:B------:R-:W-:Y:S01]  /*4b60*/  IMAD.IADD R101, R69, 0x1, -R71 ;  /* 0x0000000145657824 */ /* 0x000fe200078e0a47 */
[----:B------:R-:W-:Y:S01]  /*4b70*/  ISETP.GE.AND P2, PT, R97, R8, PT ;  /* 0x000000086100720c */ /* 0x000fe20003f46270 */
[C---:B------:R-:W-:Y:S01]  /*4b80*/  FFMA.FTZ R146, -R0.reuse, R146, R29 ;  /* 0x0000009200927223 */ /* 0x040fe2000001011d */
[C---:B------:R-:W-:Y:S01]  /*4b90*/  VIADD R29, R71.reuse, 0x61 ;  /* 0x00000061471d7836 */ /* 0x040fe20000000000 */
[----:B------:R-:W-:Y:S01]  /*4ba0*/  IABS R25, R25 ;  /* 0x0000001900197213 */ /* 0x000fe20000000000 */
[C---:B------:R-:W-:Y:S01]  /*4bb0*/  FFMA.FTZ R128, -R0.reuse, R41, R24 ;  /* 0x0000002900807223 */ /* 0x040fe20000010118 */
[----:B------:R-:W-:Y:S01]  /*4bc0*/  VIADD R41, R71, 0x59 ;  /* 0x0000005947297836 */ /* 0x000fe20000000000 */
[----:B------:R-:W-:Y:S01]  /*4bd0*/  IABS R101, R101 ;  /* 0x0000006500657213 */ /* 0x000fe20000000000 */
[C---:B------:R-:W-:Y:S01]  /*4be0*/  IMAD.IADD R24, R69.reuse, 0x1, -R29 ;  /* 0x0000000145187824 */ /* 0x040fe200078e0a1d */
[----:B------:R-:W-:Y:S01]  /*4bf0*/  I2FP.F32.S32 R25, R25 ;  /* 0x0000001900197245 */ /* 0x000fe20000201400 */
[C---:B------:R-:W-:Y:S01]  /*4c00*/  IMAD.IADD R122, R69.reuse, 0x1, -R41 ;  /* 0x00000001457a7824 */ /* 0x040fe200078e0a29 */
[----:B------:R-:W-:Y:S01]  /*4c10*/  I2FP.F32.S32 R101, R101 ;  /* 0x0000006500657245 */ /* 0x000fe20000201400 */
[----:B------:R-:W-:Y:S01]  /*4c20*/  IMAD.IADD R113, R69, 0x1, -R45 ;  /* 0x0000000145717824 */ /* 0x000fe200078e0a2d */
[----:B------:R-:W-:Y:S01]  /*4c30*/  IABS R24, R24 ;  /* 0x0000001800187213 */ /* 0x000fe20000000000 */
[----:B------:R-:W-:Y:S01]  /*4c40*/  FFMA.FTZ R52, -R0, R25, R16 ;  /* 0x0000001900347223 */ /* 0x000fe20000010110 */
[C---:B------:R-:W-:Y:S01]  /*4c50*/  IMAD.IADD R16, R32.reuse, 0x1, -R71 ;  /* 0x0000000120107824 */ /* 0x040fe200078e0a47 */
[----:B------:R-:W-:Y:S01]  /*4c60*/  IABS R122, R122 ;  /* 0x0000007a007a7213 */ /* 0x000fe20000000000 */
[C---:B------:R-:W-:Y:S01]  /*4c70*/  IMAD.IADD R93, R32.reuse, 0x1, -R93 ;  /* 0x00000001205d7824 */ /* 0x040fe200078e0a5d */
[----:B------:R-:W-:Y:S01]  /*4c80*/  I2FP.F32.S32 R24, R24 ;  /* 0x0000001800187245 */ /* 0x000fe20000201400 */
        /* <DEDUP_REMOVED lines=10> */
[C---:B------:R-:W-:Y:S01]  /*4d30*/  FFMA.FTZ R21, -R0.reuse, R101, R64 ;  /* 0x0000006500157223 */ /* 0x040fe20000010140 */
[----:B------:R-:W-:Y:S01]  /*4d40*/  IABS R93, R93 ;  /* 0x0000005d005d7213 */ /* 0x000fe20000000000 */
[C---:B------:R-:W-:Y:S01]  /*4d50*/  FFMA.FTZ R17, -R0.reuse, R17, R66 ;  /* 0x0000001100117223 */ /* 0x040fe20000010142 */
[----:B------:R-:W-:Y:S01]  /*4d60*/  IABS R99, R99 ;  /* 0x0000006300637213 */ /* 0x000fe20000000000 */
[C---:B------:R-:W-:Y:S01]  /*4d70*/  FFMA.FTZ R124, -R0.reuse, R113, R20 ;  /* 0x00000071007c7223 */ /* 0x040fe20000010114 */
[----:B------:R-:W-:Y:S01]  /*4d80*/  IABS R97, R97 ;  /* 0x0000006100617213 */ /* 0x000fe20000000000 */
[----:B------:R-:W-:Y:S01]  /*4d90*/  FFMA.FTZ R62, -R0, R101, R62 ;  /* 0x00000065003e7223 */ /* 0x000fe2000001013e */
[----:B------:R-:W-:-:S02]  /*4da0*/  I2FP.F32.S32 R20, R93 ;  /* 0x0000005d00147245 */ /* 0x000fc40000201400 */
[----:B------:R-:W-:Y:S02]  /*4db0*/  FSEL R21, R21, -INF , !P1 ;  /* 0xff80000015157808 */ /* 0x000fe40004800000 */
[----:B------:R-:W-:Y:S01]  /*4dc0*/  FSEL R17, R17, -INF , !P1 ;  /* 0xff80000011117808 */ /* 0x000fe20004800000 */
[----:B------:R-:W-:Y:S01]  /*4dd0*/  FFMA.FTZ R63, -R0, R20, R63 ;  /* 0x00000014003f7223 */ /* 0x000fe2000001013f */
[----:B------:R-:W-:Y:S02]  /*4de0*/  I2FP.F32.S32 R99, R99 ;  /* 0x0000006300637245 */ /* 0x000fe40000201400 */
[----:B------:R-:W-:Y:S01]  /*4df0*/  ISETP.GE.AND P1, PT, R83, R8, PT ;  /* 0x000000085300720c */ /* 0x000fe20003f26270 */
[----:B------:R-:W-:Y:S01]  /*4e00*/  IMAD.IADD R83, R32, 0x1, -R83 ;  /* 0x0000000120537824 */ /* 0x000fe200078e0a53 */
[----:B------:R-:W-:Y:S01]  /*4e10*/  I2FP.F32.S32 R16, R97 ;  /* 0x0000006100107245 */ /* 0x000fe20000201400 */
[----:B------:R-:W-:Y:S01]  /*4e20*/  FFMA.FTZ R20, -R0, R99, R58 ;  /* 0x0000006300147223 */ /* 0x000fe2000001013a */
[----:B------:R-:W-:-:S02]  /*4e30*/  IABS R95, R95 ;  /* 0x0000005f005f7213 */ /* 0x000fc40000000000 */
[----:B------:R-:W-:Y:S01]  /*4e40*/  IABS R83, R83 ;  /* 0x0000005300537213 */ /* 0x000fe20000000000 */
[----:B------:R-:W-:Y:S01]  /*4e50*/  FFMA.FTZ R59, -R0, R16, R59 ;  /* 0x00000010003b7223 */ /* 0x000fe2000001013b */
[----:B------:R-:W-:Y:S02]  /*4e60*/  FSEL R16, R68, -INF , !P3 ;  /* 0xff80000044107808 */ /* 0x000fe40005800000 */
[----:B------:R-:W-:Y:S02]  /*4e70*/  I2FP.F32.S32 R60, R95 ;  /* 0x0000005f003c7245 */ /* 0x000fe40000201400 */
[----:B------:R-:W-:Y:S01]  /*4e80*/  FSEL R68, R20, -INF , !P3 ;  /* 0xff80000014447808 */ /* 0x000fe20005800000 */
[----:B------:R-:W-:Y:S01]  /*4e90*/  IMAD.IADD R20, R32, 0x1, -R91 ;  /* 0x0000000120147824 */ /* 0x000fe200078e0a5b */
[----:B------:R-:W-:Y:S01]  /*4ea0*/  I2FP.F32.S32 R83, R83 ;  /* 0x0000005300537245 */ /* 0x000fe20000201400 */
[----:B------:R-:W-:Y:S01]  /*4eb0*/  FFMA.FTZ R60, -R0, R60, R67 ;  /* 0x0000003c003c7223 */ /* 0x000fe20000010143 */
[----:B------:R-:W-:Y:S01]  /*4ec0*/  FSEL R64, R78, -INF , !P0 ;  /* 0xff8000004e407808 */ /* 0x000fe20004000000 */
[----:B------:R-:W-:Y:S01]  /*4ed0*/  IMAD.IADD R67, R32, 0x1, -R89 ;  /* 0x0000000120437824 */ /* 0x000fe200078e0a59 */
[----:B------:R-:W-:Y:S01]  /*4ee0*/  FSEL R78, R62, -INF , !P5 ;  /* 0xff8000003e4e7808 */ /* 0x000fe20006800000 */
[----:B------:R-:W-:Y:S01]  /*4ef0*/  FFMA.FTZ R24, -R0, R83, R54 ;  /* 0x0000005300187223 */ /* 0x000fe20000010136 */
[----:B------:R-:W-:Y:S01]  /*4f00*/  FSEL R62, R70, -INF , !P4 ;  /* 0xff800000463e7808 */ /* 0x000fe20006000000 */
[C---:B------:R-:W-:Y:S01]  /*4f10*/  IMAD.IADD R54, R32.reuse, 0x1, -R73 ;  /* 0x0000000120367824 */ /* 0x040fe200078e0a49 */
[----:B------:R-:W-:Y:S01]  /*4f20*/  FSEL R58, R63, -INF , !P4 ;  /* 0xff8000003f3a7808 */ /* 0x000fe20006000000 */
[----:B------:R-:W-:Y:S01]  /*4f30*/  IMAD.IADD R63, R32, 0x1, -R85 ;  /* 0x00000001203f7824 */ /* 0x000fe200078e0a55 */
[----:B------:R-:W-:-:S02]  /*4f40*/  ISETP.GE.AND P4, PT, R87, R8, PT ;  /* 0x000000085700720c */ /* 0x000fc40003f86270 */
[----:B------:R-:W-:Y:S02]  /*4f50*/  IABS R20, R20 ;  /* 0x0000001400147213 */ /* 0x000fe40000000000 */
[----:B------:R-:W-:Y:S01]  /*4f60*/  FSEL R66, R51, -INF , !P4 ;  /* 0xff80000033427808 */ /* 0x000fe20006000000 */
[----:B------:R-:W-:Y:S01]  /*4f70*/  IMAD.IADD R51, R32, 0x1, -R77 ;  /* 0x0000000120337824 */ /* 0x000fe200078e0a4d */
[----:B------:R-:W-:Y:S02]  /*4f80*/  I2FP.F32.S32 R20, R20 ;  /* 0x0000001400147245 */ /* 0x000fe40000201400 */
        /* <DEDUP_REMOVED lines=10> */
[----:B------:R-:W-:Y:S02]  /*5030*/  FSEL R76, R76, -INF , !P2 ;  /* 0xff8000004c4c7808 */ /* 0x000fe40005000000 */
[----:B------:R-:W-:Y:S02]  /*5040*/  FSEL R70, R59, -INF , !P2 ;  /* 0xff8000003b467808 */ /* 0x000fe40005000000 */
[----:B------:R-:W-:Y:S02]  /*5050*/  I2FP.F32.S32 R51, R51 ;  /* 0x0000003300337245 */ /* 0x000fe40000201400 */
[----:B------:R-:W-:-:S02]  /*5060*/  ISETP.GE.AND P5, PT, R89, R8, PT ;  /* 0x000000085900720c */ /* 0x000fc40003fa6270 */
[-C--:B------:R-:W-:Y:S02]  /*5070*/  ISETP.GE.AND P2, PT, R73, R8.reuse, PT ;  /* 0x000000084900720c */ /* 0x080fe40003f46270 */
[----:B------:R-:W-:Y:S01]  /*5080*/  IABS R55, R55 ;  /* 0x0000003700377213 */ /* 0x000fe20000000000 */
[----:B------:R-:W-:Y:S01]  /*5090*/  FFMA.FTZ R38, -R0, R51, R38 ;  /* 0x0000003300267223 */ /* 0x000fe20000010126 */
[----:B------:R-:W-:Y:S02]  /*50a0*/  FSEL R204, R48, -INF , !P5 ;  /* 0xff80000030cc7808 */ /* 0x000fe40006800000 */
[----:B------:R-:W-:Y:S01]  /*50b0*/  FSEL R162, R50, -INF , !P5 ;  /* 0xff80000032a27808 */ /* 0x000fe20006800000 */
[C---:B------:R-:W-:Y:S01]  /*50c0*/  IMAD.IADD R50, R32.reuse, 0x1, -R79 ;  /* 0x0000000120327824 */ /* 0x040fe200078e0a4f */
[----:B------:R-:W-:Y:S02]  /*50d0*/  I2FP.F32.S32 R55, R55 ;  /* 0x0000003700377245 */ /* 0x000fe40000201400 */
[----:B------:R-:W-:Y:S01]  /*50e0*/  FSEL R198, R47, -INF , !P2 ;  /* 0xff8000002fc67808 */ /* 0x000fe20005000000 */
[----:B------:R-:W-:Y:S01]  /*50f0*/  IMAD.IADD R47, R32, 0x1, -R61 ;  /* 0x00000001202f7824 */ /* 0x000fe200078e0a3d */
[----:B------:R-:W-:Y:S01]  /*5100*/  ISETP.GE.AND P5, PT, R77, R8, PT ;  /* 0x000000084d00720c */ /* 0x000fe20003fa6270 */
[----:B------:R-:W-:Y:S01]  /*5110*/  FFMA.FTZ R42, -R0, R55, R42 ;  /* 0x00000037002a7223 */ /* 0x000fe2000001012a */
[----:B------:R-:W-:-:S02]  /*5120*/  FSEL R40, R74, -INF , !P1 ;  /* 0xff8000004a287808 */ /* 0x000fc40004800000 */
[----:B------:R-:W-:Y:S02]  /*5130*/  FSEL R24, R24, -INF , !P1 ;  /* 0xff80000018187808 */ /* 0x000fe40004800000 */
[----:B------:R-:W-:Y:S01]  /*5140*/  FSEL R152, R38, -INF , !P5 ;  /* 0xff80000026987808 */ /* 0x000fe20006800000 */
[----:B------:R-:W-:Y:S01]  /*5150*/  IMAD.IADD R38, R32, 0x1, -R57 ;  /* 0x0000000120267824 */ /* 0x000fe200078e0a39 */
[----:B------:R-:W-:Y:S02]  /*5160*/  ISETP.GE.AND P1, PT, R81, R8, PT ;  /* 0x000000085100720c */ /* 0x000fe40003f26270 */
[----:B------:R-:W-:Y:S02]  /*5170*/  IABS R50, R50 ;  /* 0x0000003200327213 */ /* 0x000fe40000000000 */
[----:B------:R-:W-:Y:S02]  /*5180*/  IABS R47, R47 ;  /* 0x0000002f002f7213 */ /* 0x000fe40000000000 */
[----:B------:R-:W-:-:S02]  /*5190*/  FSEL R60, R60, -INF , !P0 ;  /* 0xff8000003c3c7808 */ /* 0x000fc40004000000 */
[----:B------:R-:W-:Y:S02]  /*51a0*/  I2FP.F32.S32 R50, R50 ;  /* 0x0000003200327245 */ /* 0x000fe40000201400 */
[----:B------:R-:W-:Y:S01]  /*51b0*/  FSEL R154, R42, -INF , !P1 ;  /* 0xff8000002a9a7808 */ /* 0x000fe20004800000 */
[----:B------:R-:W-:Y:S01]  /*51c0*/  IMAD.IADD R42, R32, 0x1, -R65 ;  /* 0x00000001202a7824 */ /* 0x000fe200078e0a41 */
[----:B------:R-:W-:Y:S02]  /*51d0*/  I2FP.F32.S32 R47, R47 ;  /* 0x0000002f002f7245 */ /* 0x000fe40000201400 */
[----:B------:R-:W-:Y:S02]  /*51e0*/  ISETP.GE.AND P0, PT, R91, R8, PT ;  /* 0x000000085b00720c */ /* 0x000fe40003f06270 */
[----:B------:R-:W-:Y:S01]  /*51f0*/  IABS R38, R38 ;  /* 0x0000002600267213 */ /* 0x000fe20000000000 */
[----:B------:R-:W-:Y:S01]  /*5200*/  FFMA.FTZ R43, -R0, R50, R43 ;  /* 0x00000032002b7223 */ /* 0x000fe2000001012b */
[----:B------:R-:W-:Y:S01]  /*5210*/  FSEL R36, R56, -INF , !P0 ;  /* 0xff80000038247808 */ /* 0x000fe20004000000 */
[----:B------:R-:W-:Y:S01]  /*5220*/  FFMA.FTZ R30, -R0, R47, R30 ;  /* 0x0000002f001e7223 */ /* 0x000fe2000001011e */
[----:B------:R-:W-:-:S02]  /*5230*/  FSEL R20, R20, -INF , !P0 ;  /* 0xff80000014147808 */ /* 0x000fc40004000000 */
[----:B------:R-:W-:Y:S02]  /*5240*/  FSEL R158, R158, -INF , !P1 ;  /* 0xff8000009e9e7808 */ /* 0x000fe40004800000 */
[----:B------:R-:W-:Y:S02]  /*5250*/  I2FP.F32.S32 R38, R38 ;  /* 0x0000002600267245 */ /* 0x000fe40000201400 */
[-C--:B------:R-:W-:Y:S02]  /*5260*/  ISETP.GE.AND P0, PT, R79, R8.reuse, PT ;  /* 0x000000084f00720c */ /* 0x080fe40003f06270 */
[----:B------:R-:W-:Y:S02]  /*5270*/  ISETP.GE.AND P1, PT, R61, R8, PT ;  /* 0x000000083d00720c */ /* 0x000fe40003f26270 */
[----:B------:R-:W-:Y:S01]  /*5280*/  IABS R42, R42 ;  /* 0x0000002a002a7213 */ /* 0x000fe20000000000 */
[----:B------:R-:W-:Y:S01]  /*5290*/  FFMA.FTZ R31, -R0, R38, R31 ;  /* 0x00000026001f7223 */ /* 0x000fe2000001011f */
[----:B------:R-:W-:-:S02]  /*52a0*/  IABS R63, R63 ;  /* 0x0000003f003f7213 */ /* 0x000fc40000000000 */
[----:B------:R-:W-:Y:S02]  /*52b0*/  FSEL R134, R134, -INF , !P0 ;  /* 0xff80000086867808 */ /* 0x000fe40004000000 */
[----:B------:R-:W-:Y:S02]  /*52c0*/  FSEL R132, R43, -INF , !P0 ;  /* 0xff8000002b847808 */ /* 0x000fe40004000000 */
[----:B------:R-:W-:Y:S02]  /*52d0*/  I2FP.F32.S32 R42, R42 ;  /* 0x0000002a002a7245 */ /* 0x000fe40000201400 */
[----:B------:R-:W-:Y:S02]  /*52e0*/  FSEL R148, R148, -INF , !P1 ;  /* 0xff80000094947808 */ /* 0x000fe40004800000 */
[----:B------:R-:W-:Y:S02]  /*52f0*/  FSEL R138, R30, -INF , !P1 ;  /* 0xff8000001e8a7808 */ /* 0x000fe40004800000 */
[----:B------:R-:W-:-:S02]  /*5300*/  ISETP.GE.AND P0, PT, R57, R8, PT ;  /* 0x000000083900720c */ /* 0x000fc40003f06270 */
[----:B------:R-:W-:Y:S01]  /*5310*/  ISETP.GE.AND P1, PT, R33, R8, PT ;  /* 0x000000082100720c */ /* 0x000fe20003f26270 */
[C---:B------:R-:W-:Y:S01]  /*5320*/  IMAD.IADD R33, R32.reuse, 0x1, -R33 ;  /* 0x0000000120217824 */ /* 0x040fe200078e0a21 */
[----:B------:R-:W-:Y:S01]  /*5330*/  I2FP.F32.S32 R63, R63 ;  /* 0x0000003f003f7245 */ /* 0x000fe20000201400 */
[----:B------:R-:W-:Y:S02]  /*5340*/  IMAD.IADD R48, R32, 0x1, -R75 ;  /* 0x0000000120307824 */ /* 0x000fe400078e0a4b */
[----:B------:R-:W-:Y:S01]  /*5350*/  FFMA.FTZ R35, -R0, R42, R35 ;  /* 0x0000002a00237223 */ /* 0x000fe20000010123 */
[----:B------:R-:W-:Y:S01]  /*5360*/  FSEL R146, R146, -INF , !P0 ;  /* 0xff80000092927808 */ /* 0x000fe20004000000 */
[----:B------:R-:W-:Y:S01]  /*5370*/  IMAD.IADD R42, R32, 0x1, -R29 ;  /* 0x00000001202a7824 */ /* 0x000fe200078e0a1d */
[----:B------:R-:W-:Y:S01]  /*5380*/  FSEL R136, R31, -INF , !P0 ;  /* 0xff8000001f887808 */ /* 0x000fe20004000000 */
[----:B------:R-:W-:Y:S01]  /*5390*/  FFMA.FTZ R46, -R0, R63, R46 ;  /* 0x0000003f002e7223 */ /* 0x000fe2000001012e */
[----:B------:R-:W-:-:S02]  /*53a0*/  ISETP.GE.AND P0, PT, R29, R8, PT ;  /* 0x000000081d00720c */ /* 0x000fc40003f06270 */
[----:B------:R-:W-:Y:S01]  /*53b0*/  IABS R29, R33 ;  /* 0x00000021001d7213 */ /* 0x000fe20000000000 */
[----:B------:R-:W-:Y:S01]  /*53c0*/  IMAD.IADD R116, R32, 0x1, -R37 ;  /* 0x0000000120747824 */ /* 0x000fe200078e0a25 */
[----:B------:R-:W-:Y:S02]  /*53d0*/  ISETP.GE.AND P3, PT, R85, R8, PT ;  /* 0x000000085500720c */ /* 0x000fe40003f66270 */
[----:B------:R-:W-:Y:S02]  /*53e0*/  IABS R48, R48 ;  /* 0x0000003000307213 */ /* 0x000fe40000000000 */
[----:B------:R-:W-:Y:S02]  /*53f0*/  I2FP.F32.S32 R29, R29 ;  /* 0x0000001d001d7245 */ /* 0x000fe40000201400 */
[----:B------:R-:W-:Y:S02]  /*5400*/  I2FP.F32.S32 R48, R48 ;  /* 0x0000003000307245 */ /* 0x000fe40000201400 */
[----:B------:R-:W-:-:S02]  /*5410*/  FSEL R208, R44, -INF , !P3 ;  /* 0xff8000002cd07808 */ /* 0x000fc40005800000 */
[----:B------:R-:W-:Y:S01]  /*5420*/  FSEL R200, R46, -INF , !P3 ;  /* 0xff8000002ec87808 */ /* 0x000fe20005800000 */
[C---:B------:R-:W-:Y:S01]  /*5430*/  IMAD.IADD R43, R32.reuse, 0x1, -R53 ;  /* 0x00000001202b7824 */ /* 0x040fe200078e0a35 */
[----:B------:R-:W-:Y:S01]  /*5440*/  ISETP.GE.AND P3, PT, R49, R8, PT ;  /* 0x000000083100720c */ /* 0x000fe20003f66270 */
[C---:B------:R-:W-:Y:S01]  /*5450*/  IMAD.IADD R49, R32.reuse, 0x1, -R49 ;  /* 0x0000000120317824 */ /* 0x040fe200078e0a31 */
[----:B------:R-:W-:Y:S01]  /*5460*/  IABS R116, R116 ;  /* 0x0000007400747213 */ /* 0x000fe20000000000 */
[----:B------:R-:W-:Y:S02]  /*5470*/  IMAD.IADD R31, R32, 0x1, -R45 ;  /* 0x00000001201f7824 */ /* 0x000fe400078e0a2d */
[----:B------:R-:W-:Y:S01]  /*5480*/  FFMA.FTZ R44, -R0, R29, R18 ;  /* 0x0000001d002c7223 */ /* 0x000fe20000010112 */
[----:B------:R-:W-:Y:S01]  /*5490*/  VIADD R29, R71, 0x69 ;  /* 0x00000069471d7836 */ /* 0x000fe20000000000 */
[----:B------:R-:W-:Y:S01]  /*54a0*/  FSEL R202, R202, -INF , !P4 ;  /* 0xff800000caca7808 */ /* 0x000fe20006000000 */
[----:B------:R-:W-:Y:S01]  /*54b0*/  FFMA.FTZ R39, -R0, R48, R39 ;  /* 0x0000003000277223 */ /* 0x000fe20000010127 */
[----:B------:R-:W-:Y:S01]  /*54c0*/  I2FP.F32.S32 R116, R116 ;  /* 0x0000007400747245 */ /* 0x000fe20000201400 */
[----:B------:R-:W-:Y:S01]  /*54d0*/  IMAD.IADD R33, R69, 0x1, -R29 ;  /* 0x0000000145217824 */ /* 0x000fe200078e0a1d */
[----:B------:R-:W-:-:S02]  /*54e0*/  ISETP.GE.AND P4, PT, R75, R8, PT ;  /* 0x000000084b00720c */ /* 0x000fc40003f86270 */
[----:B------:R-:W-:Y:S02]  /*54f0*/  IABS R49, R49 ;  /* 0x0000003100317213 */ /* 0x000fe40000000000 */
[----:B------:R-:W-:Y:S02]  /*5500*/  IABS R43, R43 ;  /* 0x0000002b002b7213 */ /* 0x000fe40000000000 */
[----:B------:R-:W-:Y:S01]  /*5510*/  IABS R31, R31 ;  /* 0x0000001f001f7213 */ /* 0x000fe20000000000 */
[----:B------:R-:W-:Y:S01]  /*5520*/  FFMA.FTZ R116, -R0, R116, R27 ;  /* 0x0000007400747223 */ /* 0x000fe2000001011b */
[----:B------:R-:W-:Y:S02]  /*5530*/  FSEL R160, R160, -INF , !P4 ;  /* 0xff800000a0a07808 */ /* 0x000fe40006000000 */
[----:B------:R-:W-:Y:S02]  /*5540*/  FSEL R156, R39, -INF , !P4 ;  /* 0xff800000279c7808 */ /* 0x000fe40006000000 */
[----:B------:R-:W-:-:S02]  /*5550*/  I2FP.F32.S32 R49, R49 ;  /* 0x0000003100317245 */ /* 0x000fc40000201400 */
[----:B------:R-:W-:Y:S02]  /*5560*/  I2FP.F32.S32 R43, R43 ;  /* 0x0000002b002b7245 */ /* 0x000fe40000201400 */
[-C--:B------:R-:W-:Y:S02]  /*5570*/  ISETP.GE.AND P4, PT, R37, R8.reuse, PT ;  /* 0x000000082500720c */ /* 0x080fe40003f86270 */
[----:B------:R-:W-:Y:S02]  /*5580*/  I2FP.F32.S32 R31, R31 ;  /* 0x0000001f001f7245 */ /* 0x000fe40000201400 */
[----:B------:R-:W-:Y:S01]  /*5590*/  IABS R33, R33 ;  /* 0x0000002100217213 */ /* 0x000fe20000000000 */
[----:B------:R-:W-:Y:S01]  /*55a0*/  FFMA.FTZ R34, -R0, R49, R34 ;  /* 0x0000003100227223 */ /* 0x000fe20000010122 */
[----:B------:R-:W-:Y:S01]  /*55b0*/  FSEL R126, R126, -INF , !P4 ;  /* 0xff8000007e7e7808 */ /* 0x000fe20006000000 */
[----:B------:R-:W-:Y:S01]  /*55c0*/  FFMA.FTZ R26, -R0, R43, R26 ;  /* 0x0000002b001a7223 */ /* 0x000fe2000001011a */
[----:B------:R-:W-:Y:S01]  /*55d0*/  FSEL R116, R116, -INF , !P4 ;  /* 0xff80000074747808 */ /* 0x000fe20006000000 */
[----:B------:R-:W-:Y:S01]  /*55e0*/  FFMA.FTZ R114, -R0, R31, R22 ;  /* 0x0000001f00727223 */ /* 0x000fe20000010116 */
[----:B------:R-:W-:Y:S01]  /*55f0*/  FSEL R130, R130, -INF , !P5 ;  /* 0xff80000082827808 */ /* 0x000fe20006800000 */
[----:B------:R-:W-:Y:S01]  /*5600*/  VIADD R31, R71, 0x68 ;  /* 0x00000068471f7836 */ /* 0x000fe20000000000 */
[----:B------:R-:W-:Y:S01]  /*5610*/  ISETP.GE.AND P4, PT, R29, R8, PT ;  /* 0x000000081d00720c */ /* 0x000fe20003f86270 */
[----:B------:R-:W-:Y:S01]  /*5620*/  IMAD.IADD R29, R32, 0x1, -R29 ;  /* 0x00000001201d7824 */ /* 0x000fe200078e0a1d */
[----:B------:R-:W-:-:S02]  /*5630*/  I2FP.F32.S32 R33, R33 ;  /* 0x0000002100217245 */ /* 0x000fc40000201400 */
[-C--:B------:R-:W-:Y:S01]  /*5640*/  ISETP.GE.AND P5, PT, R53, R8.reuse, PT ;  /* 0x000000083500720c */ /* 0x080fe20003fa6270 */
[----:B------:R-:W-:Y:S01]  /*5650*/  IMAD.IADD R112, R32, 0x1, -R41 ;  /* 0x0000000120707824 */ /* 0x000fe200078e0a29 */
[----:B------:R-:W-:Y:S01]  /*5660*/  FSEL R142, R34, -INF , !P3 ;  /* 0xff800000228e7808 */ /* 0x000fe20005800000 */
[----:B------:R-:W-:Y:S01]  /*5670*/  FFMA.FTZ R13, -R0, R33, R13 ;  /* 0x00000021000d7223 */ /* 0x000fe2000001010d */
[----:B------:R-:W-:Y:S01]  /*5680*/  FSEL R128, R128, -INF , !P5 ;  /* 0xff80000080807808 */ /* 0x000fe20006800000 */
[--C-:B------:R-:W-:Y:S01]  /*5690*/  IMAD.IADD R34, R69, 0x1, -R31.reuse ;  /* 0x0000000145227824 */ /* 0x100fe200078e0a1f */
[----:B------:R-:W-:Y:S02]  /*56a0*/  FSEL R118, R26, -INF , !P5 ;  /* 0xff8000001a767808 */ /* 0x000fe40006800000 */
[----:B------:R-:W-:Y:S01]  /*56b0*/  ISETP.GE.AND P5, PT, R31, R8, PT ;  /* 0x000000081f00720c */ /* 0x000fe20003fa6270 */
[----:B------:R-:W-:Y:S01]  /*56c0*/  IMAD.IADD R31, R32, 0x1, -R31 ;  /* 0x00000001201f7824 */ /* 0x000fe200078e0a1f */
[----:B------:R-:W-:-:S02]  /*56d0*/  FMNMX3.FTZ R33, R21, R64, R72, !PT ;  /* 0x0000004015217276 */ /* 0x000fc40007810048 */
[----:B------:R-:W-:Y:S02]  /*56e0*/  IABS R29, R29 ;  /* 0x0000001d001d7213 */ /* 0x000fe40000000000 */
[----:B------:R-:W-:Y:S02]  /*56f0*/  FMNMX3.FTZ R33, R33, R62, R16, !PT ;  /* 0x0000003e21217276 */ /* 0x000fe40007810010 */
[----:B------:R-:W-:Y:S02]  /*5700*/  I2FP.F32.S32 R26, R29 ;  /* 0x0000001d001a7245 */ /* 0x000fe40000201400 */
[----:B------:R-:W-:Y:S02]  /*5710*/  IABS R112, R112 ;  /* 0x0000007000707213 */ /* 0x000fe40000000000 */
[----:B------:R-:W-:Y:S02]  /*5720*/  FMNMX3.FTZ R29, R17, R60, R78, !PT ;  /* 0x0000003c111d7276 */ /* 0x000fe4000781004e */
[----:B------:R-:W-:-:S02]  /*5730*/  IABS R31, R31 ;  /* 0x0000001f001f7213 */ /* 0x000fc40000000000 */
[----:B------:R-:W-:Y:S02]  /*5740*/  FMNMX3.FTZ R33, R33, R76, R40, !PT ;  /* 0x0000004c21217276 */ /* 0x000fe40007810028 */
[----:B------:R-:W-:Y:S02]  /*5750*/  FSEL R206, R206, -INF , !P2 ;  /* 0xff800000cece7808 */ /* 0x000fe40005000000 */
[----:B------:R-:W-:Y:S02]  /*5760*/  I2FP.F32.S32 R112, R112 ;  /* 0x0000007000707245 */ /* 0x000fe40000201400 */
[----:B------:R-:W-:Y:S02]  /*5770*/  FMNMX3.FTZ R29, R29, R58, R68, !PT ;  /* 0x0000003a1d1d7276 */ /* 0x000fe40007810044 */
[----:B------:R-:W-:Y:S02]  /*5780*/  ISETP.GE.AND P2, PT, R65, R8, PT ;  /* 0x000000084100720c */ /* 0x000fe40003f46270 */
[----:B------:R-:W-:Y:S01]  /*5790*/  I2FP.F32.S32 R31, R31 ;  /* 0x0000001f001f7245 */ /* 0x000fe20000201400 */
[----:B------:R-:W-:Y:S01]  /*57a0*/  VIADD R27, R71, 0x70 ;  /* 0x00000070471b7836 */ /* 0x000fe20000000000 */
[----:B------:R-:W-:-:S02]  /*57b0*/  FSEL R150, R150, -INF , !P3 ;  /* 0xff80000096967808 */ /* 0x000fc40005800000 */
[----:B------:R-:W-:Y:S02]  /*57c0*/  ISETP.GE.AND P3, PT, R45, R8, PT ;  /* 0x000000082d00720c */ /* 0x000fe40003f66270 */
[----:B------:R-:W-:Y:S01]  /*57d0*/  FMNMX3.FTZ R33, R33, R36, R204, !PT ;  /* 0x0000002421217276 */ /* 0x000fe200078100cc */
[----:B------:R-:W-:Y:S01]  /*57e0*/  FFMA.FTZ R112, -R0, R112, R23 ;  /* 0x0000007000707223 */ /* 0x000fe20000010117 */
[----:B------:R-:W-:Y:S01]  /*57f0*/  FMNMX3.FTZ R29, R29, R70, R24, !PT ;  /* 0x000000461d1d7276 */ /* 0x000fe20007810018 */
[----:B------:R-:W-:Y:S01]  /*5800*/  VIADD R23, R71, 0x71 ;  /* 0x0000007147177836 */ /* 0x000fe20000000000 */
[----:B------:R-:W-:Y:S01]  /*5810*/  FSEL R144, R144, -INF , !P2 ;  /* 0xff80000090907808 */ /* 0x000fe20005000000 */
[----:B------:R-:W-:Y:S01]  /*5820*/  FFMA.FTZ R14, -R0, R31, R14 ;  /* 0x0000001f000e7223 */ /* 0x000fe2000001010e */
[----:B------:R-:W-:Y:S02]  /*5830*/  FSEL R140, R35, -INF , !P2 ;  /* 0xff800000238c7808 */ /* 0x000fe40005000000 */
[----:B------:R-:W-:Y:S01]  /*5840*/  ISETP.GE.AND P2, PT, R41, R8, PT ;  /* 0x000000082900720c */ /* 0x000fe20003f46270 */
[----:B------:R-:W-:Y:S01]  /*5850*/  IMAD.IADD R30, R69, 0x1, -R27 ;  /* 0x00000001451e7824 */ /* 0x000fe200078e0a1b */
[----:B------:R-:W-:-:S02]  /*5860*/  FSEL R124, R124, -INF , !P3 ;  /* 0xff8000007c7c7808 */ /* 0x000fc40005800000 */
[----:B------:R-:W-:Y:S02]  /*5870*/  FSEL R114, R114, -INF , !P3 ;  /* 0xff80000072727808 */ /* 0x000fe40005800000 */
[----:B------:R-:W-:Y:S02]  /*5880*/  FMNMX3.FTZ R31, R33, R202, R208, !PT ;  /* 0x000000ca211f7276 */ /* 0x000fe400078100d0 */
[----:B------:R-:W-:Y:S01]  /*5890*/  ISETP.GE.AND P3, PT, R27, R8, PT ;  /* 0x000000081b00720c */ /* 0x000fe20003f66270 */
[----:B------:R-:W-:Y:S01]  /*58a0*/  IMAD.IADD R27, R32, 0x1, -R27 ;  /* 0x00000001201b7824 */ /* 0x000fe200078e0a1b */
[----:B------:R-:W-:Y:S01]  /*58b0*/  FMNMX3.FTZ R29, R29, R20, R162, !PT ;  /* 0x000000141d1d7276 */ /* 0x000fe200078100a2 */
[----:B------:R-:W-:Y:S01]  /*58c0*/  IMAD.IADD R22, R69, 0x1, -R23 ;  /* 0x0000000145167824 */ /* 0x000fe200078e0a17 */
[----:B------:R-:W-:Y:S02]  /*58d0*/  IABS R42, R42 ;  /* 0x0000002a002a7213 */ /* 0x000fe40000000000 */
[----:B------:R-:W-:-:S02]  /*58e0*/  FSEL R122, R122, -INF , !P2 ;  /* 0xff8000007a7a7808 */ /* 0x000fc40005000000 */
[----:B------:R-:W-:Y:S02]  /*58f0*/  FSEL R112, R112, -INF , !P2 ;  /* 0xff80000070707808 */ /* 0x000fe40005000000 */
[----:B------:R-:W-:Y:S01]  /*5900*/  ISETP.GE.AND P2, PT, R23, R8, PT ;  /* 0x000000081700720c */ /* 0x000fe20003f46270 */
[----:B------:R-:W-:Y:S01]  /*5910*/  IMAD.IADD R23, R32, 0x1, -R23 ;  /* 0x0000000120177824 */ /* 0x000fe200078e0a17 */
[----:B------:R-:W-:Y:S02]  /*5920*/  FMNMX3.FTZ R31, R31, R206, R158, !PT ;  /* 0x000000ce1f1f7276 */ /* 0x000fe4000781009e */
[----:B------:R-:W-:Y:S02]  /*5930*/  FMNMX3.FTZ R29, R29, R66, R200, !PT ;  /* 0x000000421d1d7276 */ /* 0x000fe400078100c8 */
[----:B------:R-:W-:Y:S02]  /*5940*/  I2FP.F32.S32 R42, R42 ;  /* 0x0000002a002a7245 */ /* 0x000fe40000201400 */
[----:B------:R-:W-:-:S02]  /*5950*/  IABS R27, R27 ;  /* 0x0000001b001b7213 */ /* 0x000fc40000000000 */
[----:B------:R-:W-:Y:S02]  /*5960*/  IABS R34, R34 ;  /* 0x0000002200227213 */ /* 0x000fe40000000000 */
[----:B------:R-:W-:Y:S02]  /*5970*/  FMNMX3.FTZ R31, R31, R134, R130, !PT ;  /* 0x000000861f1f7276 */ /* 0x000fe40007810082 */
[----:B------:R-:W-:Y:S02]  /*5980*/  FMNMX3.FTZ R29, R29, R198, R154, !PT ;  /* 0x000000c61d1d7276 */ /* 0x000fe4000781009a */
[----:B------:R-:W-:Y:S01]  /*5990*/  IABS R23, R23 ;  /* 0x0000001700177213 */ /* 0x000fe20000000000 */
[----:B------:R-:W-:Y:S01]  /*59a0*/  FFMA.FTZ R42, -R0, R42, R19 ;  /* 0x0000002a002a7223 */ /* 0x000fe20000010113 */
[----:B------:R-:W-:Y:S02]  /*59b0*/  FSEL R50, R25, -INF , !P0 ;  /* 0xff80000019327808 */ /* 0x000fe40004000000 */
[----:B------:R-:W-:Y:S01]  /*59c0*/  I2FP.F32.S32 R27, R27 ;  /* 0x0000001b001b7245 */ /* 0x000fe20000201400 */
[----:B------:R-:W-:Y:S01]  /*59d0*/  VIADD R19, R71, 0x78 ;  /* 0x0000007847137836 */ /* 0x000fe20000000000 */
[----:B------:R-:W-:-:S02]  /*59e0*/  I2FP.F32.S32 R25, R34 ;  /* 0x0000002200197245 */ /* 0x000fc40000201400 */
[----:B------:R-:W-:Y:S02]  /*59f0*/  FMNMX3.FTZ R31, R31, R160, R150, !PT ;  /* 0x000000a01f1f7276 */ /* 0x000fe40007810096 */
[----:B------:R-:W-:Y:S02]  /*5a00*/  FMNMX3.FTZ R29, R29, R132, R152, !PT ;  /* 0x000000841d1d7276 */ /* 0x000fe40007810098 */
[----:B------:R-:W-:Y:S02]  /*5a10*/  IABS R30, R30 ;  /* 0x0000001e001e7213 */ /* 0x000fe40000000000 */
[----:B------:R-:W-:Y:S01]  /*5a20*/  I2FP.F32.S32 R23, R23 ;  /* 0x0000001700177245 */ /* 0x000fe20000201400 */
[C---:B------:R-:W-:Y:S01]  /*5a30*/  FFMA.FTZ R33, -R0.reuse, R27, R110 ;  /* 0x0000001b00217223 */ /* 0x040fe2000001016e */
[----:B------:R-:W-:Y:S01]  /*5a40*/  FMNMX3.FTZ R31, R31, R144, R148, !PT ;  /* 0x000000901f1f7276 */ /* 0x000fe20007810094 */
[----:B------:R-:W-:Y:S02]  /*5a50*/  VIADD R71, R71, 0x79 ;  /* 0x0000007947477836 */ /* 0x000fe40000000000 */
[----:B------:R-:W-:Y:S01]  /*5a60*/  FFMA.FTZ R12, -R0, R25, R12 ;  /* 0x00000019000c7223 */ /* 0x000fe2000001010c */
[----:B------:R-:W-:Y:S01]  /*5a70*/  IMAD.IADD R18, R69, 0x1, -R19 ;  /* 0x0000000145127824 */ /* 0x000fe200078e0a13 */
[----:B------:R-:W-:-:S02]  /*5a80*/  FMNMX3.FTZ R27, R29, R156, R142, !PT ;  /* 0x0000009c1d1b7276 */ /* 0x000fc4000781008e */
[----:B------:R-:W-:Y:S02]  /*5a90*/  FSEL R52, R52, -INF , !P1 ;  /* 0xff80000034347808 */ /* 0x000fe40004800000 */
[----:B------:R-:W-:Y:S02]  /*5aa0*/  FSEL R44, R44, -INF , !P1 ;  /* 0xff8000002c2c7808 */ /* 0x000fe40004800000 */
[----:B------:R-:W-:Y:S01]  /*5ab0*/  I2FP.F32.S32 R25, R30 ;  /* 0x0000001e00197245 */ /* 0x000fe20000201400 */
[----:B------:R-:W-:Y:S01]  /*5ac0*/  FFMA.FTZ R30, -R0, R23, R111 ;  /* 0x00000017001e7223 */ /* 0x000fe2000001016f */
[----:B------:R-:W-:Y:S01]  /*5ad0*/  ISETP.GE.AND P1, PT, R19, R8, PT ;  /* 0x000000081300720c */ /* 0x000fe20003f26270 */
[----:B------:R-:W-:Y:S01]  /*5ae0*/  IMAD.IADD R19, R32, 0x1, -R19 ;  /* 0x0000000120137824 */ /* 0x000fe200078e0a13 */
[----:B------:R-:W-:Y:S01]  /*5af0*/  FMNMX3.FTZ R23, R31, R146, R128, !PT ;  /* 0x000000921f177276 */ /* 0x000fe20007810080 */
[----:B------:R-:W-:Y:S01]  /*5b00*/  IMAD.IADD R69, R69, 0x1, -R71 ;  /* 0x0000000145457824 */ /* 0x000fe200078e0a47 */
[----:B------:R-:W-:-:S02]  /*5b10*/  FMNMX3.FTZ R27, R27, R140, R138, !PT ;  /* 0x0000008c1b1b7276 */ /* 0x000fc4000781008a */
[----:B------:R-:W-:Y:S02]  /*5b20*/  IABS R22, R22 ;  /* 0x0000001600167213 */ /* 0x000fe40000000000 */
[----:B------:R-:W-:Y:S02]  /*5b30*/  IABS R18, R18 ;  /* 0x0000001200127213 */ /* 0x000fe40000000000 */
[----:B------:R-:W-:Y:S02]  /*5b40*/  FMNMX3.FTZ R23, R23, R126, R124, !PT ;  /* 0x0000007e17177276 */ /* 0x000fe4000781007c */
[----:B------:R-:W-:Y:S01]  /*5b50*/  FSEL R54, R13, -INF , !P4 ;  /* 0xff8000000d367808 */ /* 0x000fe20006000000 */
[----:B------:R-:W-:Y:S01]  /*5b60*/  IMAD.IADD R32, R32, 0x1, -R71 ;  /* 0x0000000120207824 */ /* 0x000fe200078e0a47 */
[----:B------:R-:W-:Y:S02]  /*5b70*/  IABS R19, R19 ;  /* 0x0000001300137213 */ /* 0x000fe40000000000 */
[----:B------:R-:W-:Y:S01]  /*5b80*/  FMNMX3.FTZ R13, R27, R136, R118, !PT ;  /* 0x000000881b0d7276 */ /* 0x000fe20007810076 */
[----:B------:R-:W-:Y:S01]  /*5b90*/  FFMA.FTZ R25, -R0, R25, R108 ;  /* 0x0000001900197223 */ /* 0x000fe2000001016c */
[----:B------:R-:W-:-:S02]  /*5ba0*/  IABS R69, R69 ;  /* 0x0000004500457213 */ /* 0x000fc40000000000 */
[----:B------:R-:W-:Y:S02]  /*5bb0*/  I2FP.F32.S32 R22, R22 ;  /* 0x0000001600167245 */ /* 0x000fe40000201400 */
[----:B------:R-:W-:Y:S02]  /*5bc0*/  I2FP.F32.S32 R35, R18 ;  /* 0x0000001200237245 */ /* 0x000fe40000201400 */
[----:B------:R-:W-:Y:S02]  /*5bd0*/  FSEL R56, R12, -INF , !P5 ;  /* 0xff8000000c387808 */ /* 0x000fe40006800000 */
[----:B------:R-:W-:Y:S02]  /*5be0*/  FMNMX3.FTZ R23, R23, R122, R52, !PT ;  /* 0x0000007a17177276 */ /* 0x000fe40007810034 */
[----:B------:R-:W-:Y:S02]  /*5bf0*/  I2FP.F32.S32 R19, R19 ;  /* 0x0000001300137245 */ /* 0x000fe40000201400 */
[----:B------:R-:W-:Y:S01]  /*5c00*/  FMNMX3.FTZ R13, R13, R116, R114, !PT ;  /* 0x000000740d0d7276 */ /* 0x000fe20007810072 */
[C---:B------:R-:W-:Y:S01]  /*5c10*/  FFMA.FTZ R22, -R0.reuse, R22, R109 ;  /* 0x0000001600167223 */ /* 0x040fe2000001016d */
[----:B------:R-:W-:Y:S01]  /*5c20*/  I2FP.F32.S32 R18, R69 ;  /* 0x0000004500127245 */ /* 0x000fe20000201400 */
[C---:B------:R-:W-:Y:S01]  /*5c30*/  FFMA.FTZ R35, -R0.reuse, R35, R104 ;  /* 0x0000002300237223 */ /* 0x040fe20000010168 */
[----:B------:R-:W-:Y:S01]  /*5c40*/  IABS R32, R32 ;  /* 0x0000002000207213 */ /* 0x000fe20000000000 */
[----:B------:R-:W-:Y:S01]  /*5c50*/  FFMA.FTZ R15, -R0, R26, R15 ;  /* 0x0000001a000f7223 */ /* 0x000fe2000001010f */
[----:B------:R-:W-:-:S02]  /*5c60*/  FSEL R34, R25, -INF , !P3 ;  /* 0xff80000019227808 */ /* 0x000fc40005800000 */
[----:B------:R-:W-:Y:S01]  /*5c70*/  FMNMX3.FTZ R23, R23, R50, R56, !PT ;  /* 0x0000003217177276 */ /* 0x000fe20007810038 */
[----:B------:R-:W-:Y:S01]  /*5c80*/  FFMA.FTZ R31, -R0, R19, R106 ;  /* 0x00000013001f7223 */ /* 0x000fe2000001016a */
[----:B------:R-:W-:Y:S02]  /*5c90*/  FSEL R42, R42, -INF , !P0 ;  /* 0xff8000002a2a7808 */ /* 0x000fe40004000000 */
[----:B------:R-:W-:Y:S02]  /*5ca0*/  FSEL R48, R14, -INF , !P5 ;  /* 0xff8000000e307808 */ /* 0x000fe40006800000 */
[----:B------:R-:W-:Y:S01]  /*5cb0*/  FMNMX3.FTZ R13, R13, R112, R44, !PT ;  /* 0x000000700d0d7276 */ /* 0x000fe2000781002c */
[----:B------:R-:W-:Y:S01]  /*5cc0*/  FFMA.FTZ R18, -R0, R18, R105 ;  /* 0x0000001200127223 */ /* 0x000fe20000010169 */
[----:B------:R-:W-:Y:S02]  /*5cd0*/  I2FP.F32.S32 R19, R32 ;  /* 0x0000002000137245 */ /* 0x000fe40000201400 */
        /* <DEDUP_REMOVED lines=38> */
[-CC-:B------:R-:W-:Y:S02]  /*5f40*/  FFMA.FTZ R10, R72, R28.reuse, -R39.reuse ;  /* 0x0000001c480a7223 */ /* 0x180fe40000010827 */
[----:B------:R-:W1:Y:S01]  /*5f50*/  LDSM.16.MT88.4 R72, [R166+0x6000] ;  /* 0x00600000a648783b */ /* 0x000e620000004200 */
[-CC-:B------:R-:W-:Y:S01]  /*5f60*/  FFMA.FTZ R51, R64, R28.reuse, -R39.reuse ;  /* 0x0000001c40337223 */ /* 0x180fe20000010827 */
[-C--:B------:R-:W-:Y:S01]  /*5f70*/  FFMA.FTZ R49, R62, R28.reuse, -R39 ;  /* 0x0000001c3e317223 */ /* 0x080fe20000010827 */
[-CC-:B------:R-:W-:Y:S01]  /*5f80*/  FFMA.FTZ R47, R60, R28.reuse, -R9.reuse ;  /* 0x0000001c3c2f7223 */ /* 0x180fe20000010809 */
[----:B------:R-:W2:Y:S01]  /*5f90*/  LDSM.16.MT88.4 R12, [R164+0x6000] ;  /* 0x00600000a40c783b */ /* 0x000ea20000004200 */
[-C--:B------:R-:W-:Y:S01]  /*5fa0*/  FFMA.FTZ R43, R58, R28.reuse, -R9 ;  /* 0x0000001c3a2b7223 */ /* 0x080fe20000010809 */
[-C--:B------:R-:W-:Y:S01]  /*5fb0*/  FFMA.FTZ R21, R21, R28.reuse, -R39 ;  /* 0x0000001c15157223 */ /* 0x080fe20000010827 */
[-CC-:B------:R-:W-:Y:S01]  /*5fc0*/  FFMA.FTZ R17, R17, R28.reuse, -R9.reuse ;  /* 0x0000001c11117223 */ /* 0x180fe20000010809 */
[-C--:B------:R-:W-:Y:S01]  /*5fd0*/  FFMA.FTZ R78, R78, R28.reuse, -R9 ;  /* 0x0000001c4e4e7223 */ /* 0x080fe20000010809 */
[----:B------:R-:W-:Y:S01]  /*5fe0*/  MUFU.EX2 R51, R51 ;  /* 0x0000003300337308 */ /* 0x000fe20000000800 */
[----:B------:R-:W-:-:S03]  /*5ff0*/  FFMA.FTZ R45, R16, R28, -R39 ;  /* 0x0000001c102d7223 */ /* 0x000fc60000010827 */
[----:B------:R-:W3:Y:S04]  /*6000*/  MUFU.EX2 R64, R21 ;  /* 0x0000001500407308 */ /* 0x000ee80000000800 */
[----:B------:R-:W-:Y:S04]  /*6010*/  MUFU.EX2 R62, R10 ;  /* 0x0000000a003e7308 */ /* 0x000fe80000000800 */
[----:B------:R-:W5:Y:S04]  /*6020*/  MUFU.EX2 R49, R49 ;  /* 0x0000003100317308 */ /* 0x000f680000000800 */
[----:B------:R4:W-:Y:S04]  /*6030*/  MUFU.EX2 R60, R17 ;  /* 0x00000011003c7308 */ /* 0x0009e80000000800 */
[----:B------:R-:W1:Y:S04]  /*6040*/  MUFU.EX2 R47, R47 ;  /* 0x0000002f002f7308 */ /* 0x000e680000000800 */
[----:B------:R-:W-:Y:S04]  /*6050*/  MUFU.EX2 R58, R78 ;  /* 0x0000004e003a7308 */ /* 0x000fe80000000800 */
[----:B------:R-:W2:Y:S01]  /*6060*/  MUFU.EX2 R43, R43 ;  /* 0x0000002b002b7308 */ /* 0x000ea20000000800 */
[----:B----4-:R-:W4:Y:S01]  /*6070*/  LDSM.16.MT88.4 R16, [R170+0x6800] ;  /* 0x00680000aa10783b */ /* 0x010f220000004200 */
[----:B---3--:R-:W-:Y:S01]  /*6080*/  F2FP.F16.F32.PACK_AB R84, R51, R64 ;  /* 0x000000403354723e */ /* 0x008fe200000000ff */
[----:B------:R-:W-:Y:S01]  /*6090*/  FFMA.FTZ R7, R36, R28, -R39 ;  /* 0x0000001c24077223 */ /* 0x000fe20000010827 */
[----:B-----5:R-:W-:Y:S01]  /*60a0*/  F2FP.F16.F32.PACK_AB R86, R49, R62 ;  /* 0x0000003e3156723e */ /* 0x020fe200000000ff */
[--C-:B------:R-:W-:Y:S01]  /*60b0*/  FFMA.FTZ R41, R68, R28, -R9.reuse ;  /* 0x0000001c44297223 */ /* 0x100fe20000010809 */
[----:B-1----:R-:W-:Y:S01]  /*60c0*/  F2FP.F16.F32.PACK_AB R85, R47, R60 ;  /* 0x0000003c2f55723e */ /* 0x002fe200000000ff */
[-CC-:B------:R-:W-:Y:S01]  /*60d0*/  FFMA.FTZ R38, R70, R28.reuse, -R9.reuse ;  /* 0x0000001c46267223 */ /* 0x180fe20000010809 */
[-CC-:B------:R-:W-:Y:S01]  /*60e0*/  FFMA.FTZ R10, R24, R28.reuse, -R9.reuse ;  /* 0x0000001c180a7223 */ /* 0x180fe20000010809 */
[-C--:B------:R-:W-:Y:S01]  /*60f0*/  FFMA.FTZ R5, R20, R28.reuse, -R9 ;  /* 0x0000001c14057223 */ /* 0x080fe20000010809 */
[--C-:B------:R-:W-:Y:S01]  /*6100*/  FFMA.FTZ R76, R76, R28, -R39.reuse ;  /* 0x0000001c4c4c7223 */ /* 0x100fe20000010827 */
[----:B--2---:R-:W-:Y:S01]  /*6110*/  F2FP.F16.F32.PACK_AB R87, R43, R58 ;  /* 0x0000003a2b57723e */ /* 0x004fe200000000ff */
[----:B------:R-:W-:Y:S01]  /*6120*/  FFMA.FTZ R21, R40, R28, -R39 ;  /* 0x0000001c28157223 */ /* 0x000fe20000010827 */
[----:B------:R-:W-:Y:S01]  /*6130*/  MUFU.EX2 R45, R45 ;  /* 0x0000002d002d7308 */ /* 0x000fe20000000800 */
[----:B------:R-:W-:Y:S03]  /*6140*/  LDSM.16.MT88.4 R24, [R166+0x6800] ;  /* 0x00680000a618783b */ /* 0x000fe60000004200 */
[----:B------:R-:W1:Y:S01]  /*6150*/  MUFU.EX2 R40, R76 ;  /* 0x0000004c00287308 */ /* 0x000e620000000800 */
[C---:B------:R-:W-:Y:S03]  /*6160*/  HMMA.16816.F32 R96, R84.reuse, R92, RZ ;  /* 0x0000005c5460723c */ /* 0x040fe600000018ff */
[----:B------:R2:W-:Y:S04]  /*6170*/  MUFU.EX2 R36, R21 ;  /* 0x0000001500247308 */ /* 0x0005e80000000800 */
[----:B------:R-:W-:Y:S01]  /*6180*/  MUFU.EX2 R7, R7 ;  /* 0x0000000700077308 */ /* 0x000fe20000000800 */
[C---:B------:R-:W-:Y:S03]  /*6190*/  HMMA.16816.F32 R92, R84.reuse, R94, RZ ;  /* 0x0000005e545c723c */ /* 0x040fe600000018ff */
[----:B------:R-:W-:Y:S04]  /*61a0*/  MUFU.EX2 R41, R41 ;  /* 0x0000002900297308 */ /* 0x000fe80000000800 */
[----:B------:R-:W3:Y:S04]  /*61b0*/  MUFU.EX2 R38, R38 ;  /* 0x0000002600267308 */ /* 0x000ee80000000800 */
[----:B------:R-:W-:Y:S04]  /*61c0*/  MUFU.EX2 R10, R10 ;  /* 0x0000000a000a7308 */ /* 0x000fe80000000800 */
[----:B------:R-:W5:Y:S01]  /*61d0*/  MUFU.EX2 R5, R5 ;  /* 0x0000000500057308 */ /* 0x000f620000000800 */
        /* <DEDUP_REMOVED lines=10> */
[----:B-----5:R-:W-:-:S07]  /*6280*/  F2FP.F16.F32.PACK_AB R15, R5, R10 ;  /* 0x0000000a050f723e */ /* 0x020fce00000000ff */
[C---:B----4-:R-:W-:Y:S08]  /*6290*/  HMMA.16816.F32 R96, R12.reuse, R16, R96 ;  /* 0x000000100c60723c */ /* 0x050ff00000001860 */
[C---:B------:R-:W-:Y:S01]  /*62a0*/  HMMA.16816.F32 R92, R12.reuse, R18, R92 ;  /* 0x000000120c5c723c */ /* 0x040fe2000000185c */
[----:B------:R-:W1:Y:S01]  /*62b0*/  LDSM.16.MT88.4 R16, [R165+0x6800] ;  /* 0x00680000a510783b */ /* 0x000e620000004200 */
[-C--:B------:R-:W-:Y:S01]  /*62c0*/  FFMA.FTZ R55, R66, R28.reuse, -R9 ;  /* 0x0000001c42377223 */ /* 0x080fe20000010809 */
[-CC-:B------:R-:W-:Y:S01]  /*62d0*/  FFMA.FTZ R108, R204, R28.reuse, -R39.reuse ;  /* 0x0000001ccc6c7223 */ /* 0x180fe20000010827 */
[-CC-:B------:R-:W-:Y:S01]  /*62e0*/  FFMA.FTZ R59, R202, R28.reuse, -R39.reuse ;  /* 0x0000001cca3b7223 */ /* 0x180fe20000010827 */
[-CC-:B------:R-:W-:Y:S01]  /*62f0*/  FFMA.FTZ R104, R208, R28.reuse, -R39.reuse ;  /* 0x0000001cd0687223 */ /* 0x180fe20000010827 */
[-C--:B------:R-:W-:Y:S01]  /*6300*/  FFMA.FTZ R57, R206, R28.reuse, -R39 ;  /* 0x0000001cce397223 */ /* 0x080fe20000010827 */
        /* <DEDUP_REMOVED lines=75> */
[----:B------:R-:W-:Y:S04]  /*67c0*/  MUFU.EX2 R111, R111 ;  /* 0x0000006f006f7308 */ /* 0x000fe80000000800 */
[----:B------:R-:W4:Y:S04]  /*67d0*/  MUFU.EX2 R138, R140 ;  /* 0x0000008c008a7308 */ /* 0x000f280000000800 */
[----:B------:R5:W-:Y:S04]  /*67e0*/  MUFU.EX2 R136, R20 ;  /* 0x0000001400887308 */ /* 0x000be80000000800 */
[----:B------:R-:W4:Y:S01]  /*67f0*/  MUFU.EX2 R107, R107 ;  /* 0x0000006b006b7308 */ /* 0x000f220000000800 */
[C---:B------:R-:W-:Y:S08]  /*6800*/  HMMA.16816.F32 R68, R12.reuse, R24, R68 ;  /* 0x000000180c44723c */ /* 0x040ff00000001844 */
[C---:B------:R-:W-:Y:S01]  /*6810*/  HMMA.16816.F32 R72, R12.reuse, R26, R72 ;  /* 0x0000001a0c48723c */ /* 0x040fe20000001848 */
[----:B------:R-:W-:Y:S07]  /*6820*/  LDSM.16.MT88.4 R24, [R166+0x8000] ;  /* 0x00800000a618783b */ /* 0x000fee0000004200 */
[----:B------:R-:W-:Y:S01]  /*6830*/  HMMA.16816.F32 R84, R12, R22, R84 ;  /* 0x000000160c54723c */ /* 0x000fe20000001854 */
[----:B---3--:R-:W-:Y:S01]  /*6840*/  F2FP.F16.F32.PACK_AB R12, R109, R144 ;  /* 0x000000906d0c723e */ /* 0x008fe200000000ff */
[----:B-----5:R-:W3:Y:S01]  /*6850*/  LDSM.16.MT88.4 R20, [R164+0x8000] ;  /* 0x00800000a414783b */ /* 0x020ee20000004200 */
[----:B--2---:R-:W-:-:S02]  /*6860*/  F2FP.F16.F32.PACK_AB R14, R142, R105 ;  /* 0x000000698e0e723e */ /* 0x004fc400000000ff */
[----:B----4-:R-:W-:Y:S02]  /*6870*/  F2FP.F16.F32.PACK_AB R13, R138, R111 ;  /* 0x0000006f8a0d723e */ /* 0x010fe400000000ff */
[----:B------:R-:W-:-:S07]  /*6880*/  F2FP.F16.F32.PACK_AB R15, R107, R136 ;  /* 0x000000886b0f723e */ /* 0x000fce00000000ff */
        /* <DEDUP_REMOVED lines=11> */
[----:B------:R-:W2:Y:S01]  /*6940*/  MUFU.EX2 R124, R126 ;  /* 0x0000007e007c7308 */ /* 0x000ea20000000800 */
[----:B---3--:R-:W-:Y:S01]  /*6950*/  HMMA.16816.F32 R88, R12, R20, R88 ;  /* 0x000000140c58723c */ /* 0x008fe20000001858 */
[----:B------:R-:W-:-:S07]  /*6960*/  FFMA.FTZ R20, R118, R28, -R9 ;  /* 0x0000001c76147223 */ /* 0x000fce0000010809 */
[C---:B-1----:R-:W-:Y:S08]  /*6970*/  HMMA.16816.F32 R76, R12.reuse, R16, R76 ;  /* 0x000000100c4c723c */ /* 0x042ff0000000184c */
[C---:B------:R-:W-:Y:S01]  /*6980*/  HMMA.16816.F32 R80, R12.reuse, R18, R80 ;  /* 0x000000120c50723c */ /* 0x040fe20000001850 */
[----:B------:R-:W1:Y:S01]  /*6990*/  LDSM.16.MT88.4 R16, [R170+0x8800] ;  /* 0x00880000aa10783b */ /* 0x000e620000004200 */
[----:B------:R-:W-:Y:S04]  /*69a0*/  MUFU.EX2 R113, R113 ;  /* 0x0000007100717308 */ /* 0x000fe80000000800 */
[----:B------:R-:W3:Y:S04]  /*69b0*/  MUFU.EX2 R118, R122 ;  /* 0x0000007a00767308 */ /* 0x000ee80000000800 */
[----:B------:R4:W-:Y:S04]  /*69c0*/  MUFU.EX2 R116, R20 ;  /* 0x0000001400747308 */ /* 0x0009e80000000800 */
[----:B------:R-:W5:Y:S04]  /*69d0*/  MUFU.EX2 R119, R119 ;  /* 0x0000007700777308 */ /* 0x000f680000000800 */
        /* <DEDUP_REMOVED lines=16> */
[----:B------:R-:W-:-:S04]  /*6ae0*/  FFMA.FTZ R44, R44, R28, -R9 ;  /* 0x0000001c2c2c7223 */ /* 0x000fc80000010809 */
[C---:B--2---:R-:W-:Y:S08]  /*6af0*/  HMMA.16816.F32 R76, R12.reuse, R20, R76 ;  /* 0x000000140c4c723c */ /* 0x044ff0000000184c */
[C---:B------:R-:W-:Y:S01]  /*6b00*/  HMMA.16816.F32 R80, R12.reuse, R22, R80 ;  /* 0x000000160c50723c */ /* 0x040fe20000001850 */
[----:B------:R-:W2:Y:S07]  /*6b10*/  LDSM.16.MT88.4 R20, [R170+0x9000] ;  /* 0x00900000aa14783b */ /* 0x000eae0000004200 */
[----:B-1----:R-:W-:Y:S01]  /*6b20*/  HMMA.16816.F32 R88, R12, R16, R88 ;  /* 0x000000100c58723c */ /* 0x002fe20000001858 */
[----:B------:R-:W-:-:S04]  /*6b30*/  FFMA.FTZ R16, R52, R28, -R39 ;  /* 0x0000001c34107223 */ /* 0x000fc80000010827 */
[----:B------:R1:W-:Y:S03]  /*6b40*/  MUFU.EX2 R50, R16 ;  /* 0x0000001000327308 */ /* 0x0003e60000000800 */
[C---:B------:R-:W-:Y:S01]  /*6b50*/  HMMA.16816.F32 R84, R12.reuse, R18, R84 ;  /* 0x000000120c54723c */ /* 0x040fe20000001854 */
[-C--:B------:R-:W-:Y:S01]  /*6b60*/  FFMA.FTZ R52, R56, R28.reuse, -R39 ;  /* 0x0000001c38347223 */ /* 0x080fe20000010827 */
[----:B-1----:R-:W1:Y:S06]  /*6b70*/  LDSM.16.MT88.4 R16, [R166+0x9000] ;  /* 0x00900000a610783b */ /* 0x002e6c0000004200 */
[C---:B------:R-:W-:Y:S08]  /*6b80*/  HMMA.16816.F32 R68, R12.reuse, R24, R68 ;  /* 0x000000180c44723c */ /* 0x040ff00000001844 */
[----:B------:R-:W-:Y:S01]  /*6b90*/  HMMA.16816.F32 R72, R12, R26, R72 ;  /* 0x0000001a0c48723c */ /* 0x000fe20000001848 */
[----:B------:R-:W-:Y:S01]  /*6ba0*/  FADD.FTZ R13, R64, R51 ;  /* 0x00000033400d7221 */ /* 0x000fe20000010000 */
[-CC-:B------:R-:W-:Y:S01]  /*6bb0*/  FFMA.FTZ R51, R42, R28.reuse, -R9.reuse ;  /* 0x0000001c2a337223 */ /* 0x180fe20000010809 */
[-CC-:B------:R-:W-:Y:S01]  /*6bc0*/  FFMA.FTZ R42, R48, R28.reuse, -R9.reuse ;  /* 0x0000001c302a7223 */ /* 0x180fe20000010809 */
[----:B------:R-:W-:Y:S01]  /*6bd0*/  FFMA.FTZ R48, R46, R28, -R9 ;  /* 0x0000001c2e307223 */ /* 0x000fe20000010809 */
[----:B------:R-:W-:Y:S01]  /*6be0*/  FADD.FTZ R15, R60, R47 ;  /* 0x0000002f3c0f7221 */ /* 0x000fe20000010000 */
[----:B------:R-:W-:Y:S01]  /*6bf0*/  MUFU.EX2 R125, R125 ;  /* 0x0000007d007d7308 */ /* 0x000fe20000000800 */
[----:B------:R-:W3:Y:S03]  /*6c00*/  LDSM.16.MT88.4 R24, [R165+0x9000] ;  /* 0x00900000a518783b */ /* 0x000ee60000004200 */
[----:B------:R-:W-:Y:S04]  /*6c10*/  MUFU.EX2 R52, R52 ;  /* 0x0000003400347308 */ /* 0x000fe80000000800 */
[----:B------:R-:W4:Y:S04]  /*6c20*/  MUFU.EX2 R123, R123 ;  /* 0x0000007b007b7308 */ /* 0x000f280000000800 */
[----:B------:R-:W-:Y:S04]  /*6c30*/  MUFU.EX2 R44, R44 ;  /* 0x0000002c002c7308 */ /* 0x000fe80000000800 */
[----:B------:R-:W5:Y:S04]  /*6c40*/  MUFU.EX2 R51, R51 ;  /* 0x0000003300337308 */ /* 0x000f680000000800 */
[----:B------:R-:W-:Y:S04]  /*6c50*/  MUFU.EX2 R42, R42 ;  /* 0x0000002a002a7308 */ /* 0x000fe80000000800 */
[----:B------:R-:W2:Y:S01]  /*6c60*/  MUFU.EX2 R47, R48 ;  /* 0x00000030002f7308 */ /* 0x000ea20000000800 */
[----:B------:R-:W-:-:S04]  /*6c70*/  FADD.FTZ R12, R62, R13 ;  /* 0x0000000d3e0c7221 */ /* 0x000fc80000010000 */
[----:B------:R-:W-:Y:S01]  /*6c80*/  FADD.FTZ R12, R49, R12 ;  /* 0x0000000c310c7221 */ /* 0x000fe20000010000 */
[----:B------:R-:W-:Y:S01]  /*6c90*/  FADD.FTZ R46, R58, R15 ;  /* 0x0000000f3a2e7221 */ /* 0x000fe20000010000 */
[----:B----4-:R-:W-:Y:S02]  /*6ca0*/  F2FP.F16.F32.PACK_AB R14, R123, R52 ;  /* 0x000000347b0e723e */ /* 0x010fe400000000ff */
[----:B------:R-:W-:Y:S01]  /*6cb0*/  FADD.FTZ R45, R45, R12 ;  /* 0x0000000c2d2d7221 */ /* 0x000fe20000010000 */
[----:B------:R-:W-:Y:S02]  /*6cc0*/  F2FP.F16.F32.PACK_AB R12, R125, R50 ;  /* 0x000000327d0c723e */ /* 0x000fe400000000ff */
[----:B-----5:R-:W-:Y:S02]  /*6cd0*/  F2FP.F16.F32.PACK_AB R13, R51, R44 ;  /* 0x0000002c330d723e */ /* 0x020fe400000000ff */
[----:B--2---:R-:W-:Y:S01]  /*6ce0*/  F2FP.F16.F32.PACK_AB R15, R47, R42 ;  /* 0x0000002a2f0f723e */ /* 0x004fe200000000ff */
[----:B------:R-:W-:-:S06]  /*6cf0*/  FADD.FTZ R46, R43, R46 ;  /* 0x0000002e2b2e7221 */ /* 0x000fcc0000010000 */
[C---:B------:R-:W-:Y:S08]  /*6d00*/  HMMA.16816.F32 R96, R12.reuse, R20, R96 ;  /* 0x000000140c60723c */ /* 0x040ff00000001860 */
[C---:B------:R-:W-:Y:S01]  /*6d10*/  HMMA.16816.F32 R92, R12.reuse, R22, R92 ;  /* 0x000000160c5c723c */ /* 0x040fe2000000185c */
[----:B------:R-:W2:Y:S07]  /*6d20*/  LDSM.16.MT88.4 R20, [R164+0x9000] ;  /* 0x00900000a414783b */ /* 0x000eae0000004200 */
[----:B-1----:R-:W-:Y:S01]  /*6d30*/  HMMA.16816.F32 R68, R12, R16, R68 ;  /* 0x000000100c44723c */ /* 0x002fe20000001844 */
[----:B------:R-:W-:Y:S01]  /*6d40*/  FADD.FTZ R17, R41, R46 ;  /* 0x0000002e29117221 */ /* 0x000fe20000010000 */
[----:B------:R-:W-:-:S03]  /*6d50*/  FADD.FTZ R45, R40, R45 ;  /* 0x0000002d282d7221 */ /* 0x000fc60000010000 */
[----:B------:R-:W-:Y:S01]  /*6d60*/  FADD.FTZ R17, R38, R17 ;  /* 0x0000001126117221 */ /* 0x000fe20000010000 */
[----:B------:R-:W-:Y:S02]  /*6d70*/  FADD.FTZ R36, R36, R45 ;  /* 0x0000002d24247221 */ /* 0x000fe40000010000 */
[C---:B------:R-:W-:Y:S01]  /*6d80*/  HMMA.16816.F32 R72, R12.reuse, R18, R72 ;  /* 0x000000120c48723c */ /* 0x040fe20000001848 */
[----:B------:R-:W-:Y:S02]  /*6d90*/  FADD.FTZ R38, R10, R17 ;  /* 0x000000110a267221 */ /* 0x000fe40000010000 */
[----:B------:R-:W1:Y:S05]  /*6da0*/  LDSM.16.MT88.4 R16, [R170+0x9800] ;  /* 0x00980000aa10783b */ /* 0x000e6a0000004200 */
[C---:B---3--:R-:W-:Y:S01]  /*6db0*/  HMMA.16816.F32 R76, R12.reuse, R24, R76 ;  /* 0x000000180c4c723c */ /* 0x048fe2000000184c */
[----:B------:R-:W-:Y:S01]  /*6dc0*/  FADD.FTZ R25, R7, R36 ;  /* 0x0000002407197221 */ /* 0x000fe20000010000 */
[----:B------:R-:W-:Y:S01]  /*6dd0*/  FADD.FTZ R7, R5, R38 ;  /* 0x0000002605077221 */ /* 0x000fe20000010000 */
[-CC-:B------:R-:W-:Y:S01]  /*6de0*/  FFMA.FTZ R41, R34, R28.reuse, -R39.reuse ;  /* 0x0000001c22297223 */ /* 0x180fe20000010827 */
[-C--:B------:R-:W-:Y:S01]  /*6df0*/  FFMA.FTZ R34, R32, R28.reuse, -R39 ;  /* 0x0000001c20227223 */ /* 0x080fe20000010827 */
[----:B------:R-:W-:Y:S01]  /*6e00*/  FADD.FTZ R108, R108, R25 ;  /* 0x000000196c6c7221 */ /* 0x000fe20000010000 */
        /* <DEDUP_REMOVED lines=54> */
[----:B--2---:R-:W-:Y:S01]  /*7170*/  HMMA.16816.F32 R76, R12, R20, R76 ;  /* 0x000000140c4c723c */ /* 0x004fe2000000184c */
        /* <DEDUP_REMOVED lines=8> */
[----:B------:R-:W-:Y:S01]  /*7200*/  FADD.FTZ R52, R52, R125 ;  /* 0x0000007d34347221 */ /* 0x000fe20000010000 */
[----:B-1----:R-:W-:Y:S01]  /*7210*/  HMMA.16816.F32 R88, R12, R16, R88 ;  /* 0x000000100c58723c */ /* 0x002fe20000001858 */
        /* <DEDUP_REMOVED lines=8> */
[----:B------:R-:W-:Y:S01]  /*72a0*/  HMMA.16816.F32 R72, R12, R26, R72 ;  /* 0x0000001a0c48723c */ /* 0x000fe20000001848 */
[----:B------:R-:W-:Y:S02]  /*72b0*/  FADD.FTZ R7, R7, R30 ;  /* 0x0000001e07077221 */ /* 0x000fe40000010000 */
[----:B------:R-:W-:-:S05]  /*72c0*/  FADD.FTZ R202, R33, R10 ;  /* 0x0000000a21ca7221 */ /* 0x000fca0000010000 */
[----:B------:R-:W-:Y:S01]  /*72d0*/  HMMA.16816.F32 R80, R12, R22, R80 ;  /* 0x000000160c50723c */ /* 0x000fe20000001850 */
[----:B------:R-:W-:-:S07]  /*72e0*/  FADD.FTZ R201, R28, R7 ;  /* 0x000000071cc97221 */ /* 0x000fce0000010000 */
[----:B------:R-:W-:Y:S01]  /*72f0*/  HMMA.16816.F32 R84, R12, R18, R84 ;  /* 0x000000120c54723c */ /* 0x000fe20000001854 */
[----:B------:R-:W-:-:S04]  /*7300*/  NOP ;  /* 0x0000000000007918 */ /* 0x000fc80000000000 */
[----:B------:R-:W-:-:S15]  /*7310*/  @!P6 BRA `(.L_x_11361) ;  /* 0x0000003c004ce947 */ /* 0x000fde0003800000 */
[----:B------:R-:W-:Y:S01]  /*7320*/  IADD3 R8, PT, PT, R103, R8, R192 ;  /* 0x0000000867087210 */ /* 0x000fe20007ffe0c0 */
[----:B------:R-:W-:Y:S01]  /*7330*/  IMAD.MOV.U32 R103, RZ, RZ, R100 ;  /* 0x000000ffff677224 */ /* 0x000fe200078e0064 */
[----:B------:R-:W-:Y:S01]  /*7340*/  ISETP.NE.U32.AND P2, PT, R120, RZ, PT ;  /* 0x000000ff7800720c */ /* 0x000fe20003f45070 */
[C---:B------:R-:W-:Y:S01]  /*7350*/  VIADD R200, R6.reuse, 0xfffffffe ;  /* 0xfffffffe06c87836 */ /* 0x040fe20000000000 */
[----:B------:R-:W-:Y:S02]  /*7360*/  IADD3 R11, PT, PT, -R11, R8, R102 ;  /* 0x000000080b0b7210 */ /* 0x000fe40007ffe166 */
[----:B------:R-:W-:Y:S02]  /*7370*/  ISETP.NE.AND.EX P2, PT, R121, RZ, PT, P2 ;  /* 0x000000ff7900720c */ /* 0x000fe40003f45320 */
[----:B------:R-:W-:Y:S01]  /*7380*/  MOV R104, R101 ;  /* 0x0000006500687202 */ /* 0x000fe20000000f00 */
[----:B------:R-:W-:Y:S01]  /*7390*/  IMAD.IADD R11, R11, 0x1, -R4 ;  /* 0x000000010b0b7824 */ /* 0x000fe200078e0a04 */
[----:B------:R-:W-:-:S03]  /*73a0*/  IADD3 R198, PT, PT, -R6, 0x1, RZ ;  /* 0x0000000106c67810 */ /* 0x000fc60007ffe1ff */
[----:B------:R-:W-:-:S05]  /*73b0*/  IMAD R199, R6, -0x80, R11 ;  /* 0xffffff8006c77824 */ /* 0x000fca00078e020b */
[----:B------:R-:W-:-:S07]  /*73c0*/  IADD3 R199, PT, PT, R199, 0x108, RZ ;  /* 0x00000108c7c77810 */ /* 0x000fce0007ffe0ff */
.L_x_11368:
        /* <DEDUP_REMOVED lines=52> */
[C---:B------:R-:W-:Y:S03]  /*7710*/  ISETP.NE.AND P5, PT, R8.reuse, RZ, PT ;  /* 0x000000ff0800720c */ /* 0x040fe60003fa5270 */
        /* <DEDUP_REMOVED lines=27> */
.L_x_11363:
[----:B------:R-:W-:Y:S05]  /*78d0*/  BSYNC.RECONVERGENT B0 ;  /* 0x0000000000007941 */ /* 0x000fea0003800200 */
.L_x_11362:
[----:B------:R-:W-:Y:S01]  /*78e0*/  IADD3 R106, P3, PT, R101, R184, RZ ;  /* 0x000000b8656a7210 */ /* 0x000fe20007f7e0ff */
[----:B------:R-:W-:Y:S01]  /*78f0*/  @!PT LDS RZ, [RZ] ;  /* 0x00000000fffff984 */ /* 0x000fe20000000800 */
[----:B------:R-:W-:Y:S01]  /*7900*/  @!PT LDS RZ, [RZ] ;  /* 0x00000000fffff984 */ /* 0x000fe20000000800 */
[----:B------:R-:W-:Y:S01]  /*7910*/  @!PT LDS RZ, [RZ] ;  /* 0x00000000fffff984 */ /* 0x000fe20000000800 */
[----:B------:R1:W-:Y:S01]  /*7920*/  @!P1 LDGSTS.E.BYPASS.LTC128B.128 [R191+0x6000], desc[UR4][R184.64] ;  /* 0x06000000b8bf9fae */ /* 0x0003e2000b981a04 */
[C---:B------:R-:W-:Y:S01]  /*7930*/  SHF.L.U64.HI R102, R178.reuse, 0x5, R179 ;  /* 0x00000005b2667819 */ /* 0x040fe200000102b3 */
[C---:B------:R-:W-:Y:S01]  /*7940*/  @!P0 IMAD R100, R179.reuse, 0x60, RZ ;  /* 0x00000060b3648824 */ /* 0x040fe200078e02ff */
[-C--:B------:R-:W-:Y:S01]  /*7950*/  @!P0 LEA R212, P4, R178, R106.reuse, 0x6 ;  /* 0x0000006ab2d48211 */ /* 0x080fe200078830ff */
[----:B------:R-:W-:Y:S01]  /*7960*/  @P1 STS.128 [R191+0x6000], RZ ;  /* 0x006000ffbf001388 */ /* 0x000fe20000000c00 */
[-C--:B------:R-:W-:Y:S01]  /*7970*/  @!P0 MOV R208, R106.reuse ;  /* 0x0000006a00d08202 */ /* 0x080fe20000000f00 */
[----:B------:R-:W-:Y:S01]  /*7980*/  IMAD.X R107, R102, 0x1, R185, P3 ;  /* 0x00000001666b7824 */ /* 0x000fe200018e06b9 */
[----:B------:R-:W-:Y:S01]  /*7990*/  @!P0 IADD3 R204, P3, PT, R106, R101, RZ ;  /* 0x000000656acc8210 */ /* 0x000fe20007f7e0ff */
[----:B------:R-:W-:Y:S01]  /*79a0*/  @P0 STS.128 [R191+0x6800], RZ ;  /* 0x006800ffbf000388 */ /* 0x000fe20000000c00 */
[----:B------:R-:W-:Y:S01]  /*79b0*/  @!P0 IMAD R101, R179, 0xa0, RZ ;  /* 0x000000a0b3658824 */ /* 0x000fe200078e02ff */
[-C--:B------:R-:W-:Y:S01]  /*79c0*/  @!P0 MOV R206, R106.reuse ;  /* 0x0000006a00ce8202 */ /* 0x080fe20000000f00 */
[C---:B------:R-:W-:Y:S01]  /*79d0*/  @!P0 IMAD.WIDE.U32 R210, R178.reuse, 0x60, R106 ;  /* 0x00000060b2d28825 */ /* 0x040fe200078e006a */
[----:B------:R-:W-:Y:S01]  /*79e0*/  @!PT LDS RZ, [RZ] ;  /* 0x00000000fffff984 */ /* 0x000fe20000000800 */
[----:B------:R-:W-:Y:S01]  /*79f0*/  @!PT LDS RZ, [RZ] ;  /* 0x00000000fffff984 */ /* 0x000fe20000000800 */
[----:B------:R-:W-:Y:S01]  /*7a00*/  @!PT LDS RZ, [RZ] ;  /* 0x00000000fffff984 */ /* 0x000fe20000000800 */
[----:B------:R1:W-:Y:S01]  /*7a10*/  @!P0 LDGSTS.E.BYPASS.LTC128B.128 [R191+0x6800], desc[UR4][R106.64] ;  /* 0x068000006abf8fae */ /* 0x0003e2000b981a04 */
[----:B------:R-:W-:Y:S01]  /*7a20*/  BSSY.RECONVERGENT B1, `(.L_x_11364) ;  /* 0x0000121000017945 */ /* 0x000fe20003800200 */
[----:B------:R-:W-:Y:S01]  /*7a30*/  @!P0 LEA.HI.X R213, R178, R107, R179, 0x6, P4 ;  /* 0x0000006bb2d58211 */ /* 0x000fe200020f34b3 */
[----:B------:R-:W-:Y:S01]  /*7a40*/  @!P0 IMAD.X R205, R107, 0x1, R102, P3 ;  /* 0x000000016bcd8824 */ /* 0x000fe200018e0666 */
[----:B------:R-:W-:Y:S01]  /*7a50*/  @P0 STS.128 [R191+0x7000], RZ ;  /* 0x007000ffbf000388 */ /* 0x000fe20000000c00 */
[--C-:B------:R-:W-:Y:S01]  /*7a60*/  @!P0 IMAD.MOV.U32 R209, RZ, RZ, R107.reuse ;  /* 0x000000ffffd18224 */ /* 0x100fe200078e006b */
[----:B------:R-:W-:Y:S01]  /*7a70*/  @!P0 IADD3 R211, PT, PT, R100, R211, RZ ;  /* 0x000000d364d38210 */ /* 0x000fe20007ffe0ff */
[----:B------:R-:W-:Y:S01]  /*7a80*/  @!P0 IMAD.MOV.U32 R207, RZ, RZ, R107 ;  /* 0x000000ffffcf8224 */ /* 0x000fe200078e006b */
[----:B------:R-:W-:Y:S01]  /*7a90*/  @!PT LDS RZ, [RZ] ;  /* 0x00000000fffff984 */ /* 0x000fe20000000800 */
[----:B------:R-:W-:Y:S01]  /*7aa0*/  @!PT LDS RZ, [RZ] ;  /* 0x00000000fffff984 */ /* 0x000fe20000000800 */
[----:B------:R-:W-:Y:S01]  /*7ab0*/  @!PT LDS RZ, [RZ] ;  /* 0x00000000fffff984 */ /* 0x000fe20000000800 */
[----:B------:R1:W-:Y:S01]  /*7ac0*/  @!P0 LDGSTS.E.BYPASS.LTC128B.128 [R191+0x7000], desc[UR4][R204.64] ;  /* 0x07000000ccbf8fae */ /* 0x0003e2000b981a04 */
[C---:B------:R-:W-:Y:S01]  /*7ad0*/  @!P0 IMAD.WIDE.U32 R208, R178.reuse, 0xa0, R208 ;  /* 0x000000a0b2d08825 */ /* 0x040fe200078e00d0 */
[C---:B------:R-:W-:Y:S02]  /*7ae0*/  @!P0 LEA R100, P3, R178.reuse, R106, 0x7 ;  /* 0x0000006ab2648211 */ /* 0x040fe400078638ff */
[----:B------:R-:W-:Y:S01]  /*7af0*/  @P0 STS.128 [R191+0x7800], RZ ;  /* 0x007800ffbf000388 */ /* 0x000fe20000000c00 */
[----:B------:R-:W-:Y:S01]  /*7b00*/  @!P0 IMAD.IADD R209, R101, 0x1, R209 ;  /* 0x0000000165d18824 */ /* 0x000fe200078e02d1 */
[C---:B------:R-:W-:Y:S01]  /*7b10*/  @!P0 LEA.HI.X R101, R178.reuse, R107, R179, 0x7, P3 ;  /* 0x0000006bb2658211 */ /* 0x040fe200018f3cb3 */
[----:B------:R-:W-:Y:S01]  /*7b20*/  @!P0 IMAD.WIDE.U32 R206, R178, 0xc0, R206 ;  /* 0x000000c0b2ce8825 */ /* 0x000fe200078e00ce */
[----:B------:R-:W-:Y:S01]  /*7b30*/  @!PT LDS RZ, [RZ] ;  /* 0x00000000fffff984 */ /* 0x000fe20000000800 */
[----:B------:R-:W-:Y:S01]  /*7b40*/  @!PT LDS RZ, [RZ] ;  /* 0x00000000fffff984 */ /* 0x000fe20000000800 */
[----:B------:R-:W-:Y:S01]  /*7b50*/  @!PT LDS RZ, [RZ] ;  /* 0x00000000fffff984 */ /* 0x000fe20000000800 */
[----:B------:R1:W-:Y:S03]  /*7b60*/  @!P0 LDGSTS.E.BYPASS.LTC128B.128 [R191+0x7800], desc[UR4][R212.64] ;  /* 0x07800000d4bf8fae */ /* 0x0003e6000b981a04 */
[----:B------:R-:W-:Y:S01]  /*7b70*/  @!P0 IMAD R102, R179, 0xc0, RZ ;  /* 0x000000c0b3668824 */ /* 0x000fe200078e02ff */
[----:B------:R-:W-:Y:S01]  /*7b80*/  @P0 STS.128 [R191+0x8000], RZ ;  /* 0x008000ffbf000388 */ /* 0x000fe20000000c00 */
[----:B------:R-:W-:Y:S03]  /*7b90*/  VIADD R198, R198, 0x1 ;  /* 0x00000001c6c67836 */ /* 0x000fe60000000000 */
[----:B------:R-:W-:Y:S01]  /*7ba0*/  @!PT LDS RZ, [RZ] ;  /* 0x00000000fffff984 */ /* 0x000fe20000000800 */
[----:B------:R-:W-:Y:S01]  /*7bb0*/  @!PT LDS RZ, [RZ] ;  /* 0x00000000fffff984 */ /* 0x000fe20000000800 */
[----:B------:R-:W-:Y:S01]  /*7bc0*/  @!PT LDS RZ, [RZ] ;  /* 0x00000000fffff984 */ /* 0x000fe20000000800 */
[----:B------:R1:W-:Y:S01]  /*7bd0*/  @!P0 LDGSTS.E.BYPASS.LTC128B.128 [R191+0x8000], desc[UR4][R210.64] ;  /* 0x08000000d2bf8fae */ /* 0x0003e2000b981a04 */
[----:B------:R-:W-:Y:S02]  /*7be0*/  @!P0 IADD3 R207, PT, PT, R102, R207, RZ ;  /* 0x000000cf66cf8210 */ /* 0x000fe40007ffe0ff */
[----:B------:R-:W-:Y:S01]  /*7bf0*/  ISETP.NE.AND P3, PT, R198, RZ, PT ;  /* 0x000000ffc600720c */ /* 0x000fe20003f65270 */
        /* <DEDUP_REMOVED lines=27> */
[----:B------:R-:W2:Y:S04]  /*7db0*/  LDSM.16.M88.4 R148, [R169+0x2000] ;  /* 0x00200000a994783b */ /* 0x000ea80000000200 */
[----:B------:R-:W2:Y:S01]  /*7dc0*/  LDSM.16.M88.4 R152, [R169+0x2800] ;  /* 0x00280000a998783b */ /* 0x000ea20000000200 */
[C---:B------:R-:W-:Y:S03]  /*7dd0*/  HMMA.16816.F32 R8, R108.reuse, R114, RZ ;  /* 0x000000726c08723c */ /* 0x040fe600000018ff */
[----:B------:R-:W2:Y:S04]  /*7de0*/  LDSM.16.M88.4 R156, [R169+0x3000] ;  /* 0x00300000a99c783b */ /* 0x000ea80000000200 */
[----:B------:R-:W2:Y:S01]  /*7df0*/  LDSM.16.M88.4 R160, [R169+0x3800] ;  /* 0x00380000a9a0783b */ /* 0x000ea20000000200 */
[C---:B---3--:R-:W-:Y:S03]  /*7e00*/  HMMA.16816.F32 R12, R108.reuse, R116, RZ ;  /* 0x000000746c0c723c */ /* 0x048fe600000018ff */
[----:B------:R-:W-:Y:S05]  /*7e10*/  LDSM.16.M88.4 R112, [R169+0x4800] ;  /* 0x00480000a970783b */ /* 0x000fea0000000200 */
        /* <DEDUP_REMOVED lines=159> */
.L_x_11367:
[----:B------:R-:W-:Y:S05]  /*8810*/  BSYNC.RECONVERGENT B0 ;  /* 0x0000000000007941 */ /* 0x000fea0003800200 */
.L_x_11366:
[----:B------:R-:W-:Y:S01]  /*8820*/  @!P1 IMAD.MOV.U32 R183, RZ, RZ, R181 ;  /* 0x000000ffffb79224 */ /* 0x000fe200078e00b5 */
[C---:B------:R-:W-:Y:S01]  /*8830*/  LEA R114, P3, R176.reuse, R182, 0x5 ;  /* 0x000000b6b0727211 */ /* 0x040fe200078628ff */
[C---:B------:R-:W-:Y:S02]  /*8840*/  @!P0 IMAD R102, R177.reuse, 0x60, RZ ;  /* 0x00000060b1668824 */ /* 0x040fe400078e02ff */
[C---:B------:R-:W-:Y:S01]  /*8850*/  @!P0 IMAD R100, R177.reuse, 0xc0, RZ ;  /* 0x000000c0b1648824 */ /* 0x040fe200078e02ff */
        /* <DEDUP_REMOVED lines=19> */
[-C--:B------:R-:W-:Y:S01]  /*8990*/  @!P0 LEA.HI.X R113, R176, R115.reuse, R177, 0x6, P3 ;  /* 0x00000073b0718211 */ /* 0x080fe200018f34b1 */
        /* <DEDUP_REMOVED lines=8> */
[----:B------:R-:W-:Y:S01]  /*8a20*/  @!P0 IMAD.IADD R107, R100, 0x1, R107 ;  /* 0x00000001646b8824 */ /* 0x000fe200078e026b */
[C---:B------:R-:W-:Y:S01]  /*8a30*/  @!P0 LEA R100, P1, R176.reuse, R114, 0x7 ;  /* 0x00000072b0648211 */ /* 0x040fe200078238ff */
[----:B------:R-:W-:Y:S01]  /*8a40*/  @!P0 IMAD.MOV.U32 R108, RZ, RZ, R114 ;  /* 0x000000ffff6c8224 */ /* 0x000fe200078e0072 */
[----:B------:R1:W-:Y:S01]  /*8a50*/  @P0 STS.128 [R191+0x3800], RZ ;  /* 0x003800ffbf000388 */ /* 0x0003e20000000c00 */
[----:B------:R-:W-:Y:S02]  /*8a60*/  @!P0 IMAD R101, R177, 0xa0, RZ ;  /* 0x000000a0b1658824 */ /* 0x000fe400078e02ff */
[C---:B------:R-:W-:Y:S01]  /*8a70*/  @!P0 IMAD.WIDE.U32 R108, R176.reuse, 0xa0, R108 ;  /* 0x000000a0b06c8825 */ /* 0x040fe200078e006c */
[----:B------:R-:W-:Y:S01]  /*8a80*/  @!PT LDS RZ, [RZ] ;  /* 0x00000000fffff984 */ /* 0x000fe20000000800 */
[----:B------:R-:W-:Y:S01]  /*8a90*/  @!PT LDS RZ, [RZ] ;  /* 0x00000000fffff984 */ /* 0x000fe20000000800 */
[----:B------:R-:W-:Y:S01]  /*8aa0*/  @!PT LDS RZ, [RZ] ;  /* 0x00000000fffff984 */ /* 0x000fe20000000800 */
[----:B------:R1:W-:Y:S04]  /*8ab0*/  @!P0 LDGSTS.E.BYPASS.LTC128B.128 [R191+0x3800], desc[UR4][R112.64] ;  /* 0x0380000070bf8fae */ /* 0x0003e8000b981a04 */
[----:B------:R1:W-:Y:S01]  /*8ac0*/  @P0 STS.128 [R191+0x4000], RZ ;  /* 0x004000ffbf000388 */ /* 0x0003e20000000c00 */
[----:B------:R-:W-:Y:S02]  /*8ad0*/  @!P0 IADD3 R109, PT, PT, R101, R109, RZ ;  /* 0x0000006d656d8210 */ /* 0x000fe40007ffe0ff */
[----:B------:R-:W-:Y:S01]  /*8ae0*/  @!P0 LEA.HI.X R101, R176, R115, R177, 0x7, P1 ;  /* 0x00000073b0658211 */ /* 0x000fe200008f3cb1 */
        /* <DEDUP_REMOVED lines=20> */
.L_x_11365:
[----:B------:R-:W-:Y:S05]  /*8c30*/  BSYNC.RECONVERGENT B1 ;  /* 0x0000000000017941 */ /* 0x000fea0003800200 */
.L_x_11364:
[----:B------:R-:W2:Y:S01]  /*8c40*/  LD.E R102, desc[UR4][R2.64+0xdc] ;  /* 0x0000dc0402667980 */ /* 0x000ea2000c101900 */
[C---:B------:R-:W-:Y:S02]  /*8c50*/  IADD3 R105, PT, PT, R199.reuse, -0x8, RZ ;  /* 0xfffffff8c7697810 */ /* 0x040fe40007ffe0ff */
[C---:B-1----:R-:W-:Y:S01]  /*8c60*/  IADD3 R106, PT, PT, R199.reuse, -0x1, RZ ;  /* 0xffffffffc76a7810 */ /* 0x042fe20007ffe0ff */
[----:B------:R-:W-:Y:S01]  /*8c70*/  LDSM.16.MT88.4 R112, [R166+0x6000] ;  /* 0x00600000a670783b */ /* 0x000fe20000004200 */
[----:B------:R-:W-:Y:S02]  /*8c80*/  IABS R105, R105 ;  /* 0x0000006900697213 */ /* 0x000fe40000000000 */
[----:B------:R-:W-:Y:S02]  /*8c90*/  IABS R106, R106 ;  /* 0x0000006a006a7213 */ /* 0x000fe40000000000 */
[----:B------:R-:W-:Y:S02]  /*8ca0*/  I2FP.F32.S32 R105, R105 ;  /* 0x0000006900697245 */ /* 0x000fe40000201400 */
[----:B------:R-:W-:Y:S01]  /*8cb0*/  I2FP.F32.S32 R106, R106 ;  /* 0x0000006a006a7245 */ /* 0x000fe20000201400 */
[----:B------:R-:W-:Y:S01]  /*8cc0*/  LDSM.16.MT88.4 R116, [R165+0x6000] ;  /* 0x00600000a574783b */ /* 0x000fe20000004200 */
[C---:B------:R-:W-:Y:S01]  /*8cd0*/  IADD3 R100, PT, PT, R199.reuse, -0x9, RZ ;  /* 0xfffffff7c7647810 */ /* 0x040fe20007ffe0ff */
[CC--:B------:R-:W-:Y:S01]  /*8ce0*/  FFMA.FTZ R10, -R0.reuse, R105.reuse, R10 ;  /* 0x00000069000a7223 */ /* 0x0c0fe2000001010a */
[C---:B------:R-:W-:Y:S01]  /*8cf0*/  FFMA.FTZ R4, -R0.reuse, R105, R4 ;  /* 0x0000006900047223 */ /* 0x040fe20000010104 */
[C---:B------:R-:W-:Y:S01]  /*8d00*/  IADD3 R105, PT, PT, R199.reuse, -0x18, RZ ;  /* 0xffffffe8c7697810 */ /* 0x040fe20007ffe0ff */
[C---:B------:R-:W-:Y:S01]  /*8d10*/  FFMA.FTZ R7, -R0.reuse, R106, R7 ;  /* 0x0000006a00077223 */ /* 0x040fe20000010107 */
[C---:B------:R-:W-:Y:S02]  /*8d20*/  IADD3 R106, PT, PT, R199.reuse, -0x11, RZ ;  /* 0xffffffefc76a7810 */ /* 0x040fe40007ffe0ff */
[----:B------:R-:W-:Y:S02]  /*8d30*/  IABS R100, R100 ;  /* 0x0000006400647213 */ /* 0x000fe40000000000 */
[----:B------:R-:W-:Y:S02]  /*8d40*/  IABS R105, R105 ;  /* 0x0000006900697213 */ /* 0x000fe40000000000 */
[----:B------:R-:W-:Y:S02]  /*8d50*/  IABS R106, R106 ;  /* 0x0000006a006a7213 */ /* 0x000fe40000000000 */
[----:B------:R-:W-:Y:S02]  /*8d60*/  IABS R101, R199 ;  /* 0x000000c700657213 */ /* 0x000fe40000000000 */
[----:B------:R-:W-:Y:S02]  /*8d70*/  I2FP.F32.S32 R100, R100 ;  /* 0x0000006400647245 */ /* 0x000fe40000201400 */
[----:B------:R-:W-:Y:S02]  /*8d80*/  I2FP.F32.S32 R105, R105 ;  /* 0x0000006900697245 */ /* 0x000fe40000201400 */
[----:B------:R-:W-:Y:S01]  /*8d90*/  I2FP.F32.S32 R106, R106 ;  /* 0x0000006a006a7245 */ /* 0x000fe20000201400 */
[CC--:B------:R-:W-:Y:S01]  /*8da0*/  FFMA.FTZ R11, -R0.reuse, R100.reuse, R11 ;  /* 0x00000064000b7223 */ /* 0x0c0fe2000001010b */
[----:B------:R-:W-:Y:S01]  /*8db0*/  I2FP.F32.S32 R101, R101 ;  /* 0x0000006500657245 */ /* 0x000fe20000201400 */
[CC--:B------:R-:W-:Y:S01]  /*8dc0*/  FFMA.FTZ R12, -R0.reuse, R105.reuse, R12 ;  /* 0x00000069000c7223 */ /* 0x0c0fe2000001010c */
[C---:B------:R-:W-:Y:S01]  /*8dd0*/  FFMA.FTZ R5, -R0.reuse, R100, R5 ;  /* 0x0000006400057223 */ /* 0x040fe20000010105 */
[C---:B------:R-:W-:Y:S01]  /*8de0*/  FFMA.FTZ R18, -R0.reuse, R105, R18 ;  /* 0x0000006900127223 */ /* 0x040fe20000010112 */
[C---:B------:R-:W-:Y:S01]  /*8df0*/  IADD3 R105, PT, PT, R199.reuse, -0x28, RZ ;  /* 0xffffffd8c7697810 */ /* 0x040fe20007ffe0ff */
[CC--:B------:R-:W-:Y:S01]  /*8e00*/  FFMA.FTZ R9, -R0.reuse, R106.reuse, R9 ;  /* 0x0000006a00097223 */ /* 0x0c0fe20000010109 */
[C---:B------:R-:W-:Y:S01]  /*8e10*/  IADD3 R100, PT, PT, R199.reuse, -0x19, RZ ;  /* 0xffffffe7c7647810 */ /* 0x040fe20007ffe0ff */
[C---:B------:R-:W-:Y:S01]  /*8e20*/  FFMA.FTZ R15, -R0.reuse, R106, R15 ;  /* 0x0000006a000f7223 */ /* 0x040fe2000001010f */
[C---:B------:R-:W-:Y:S01]  /*8e30*/  FFMA.FTZ R6, -R0.reuse, R101, R6 ;  /* 0x0000006500067223 */ /* 0x040fe20000010106 */
[C---:B------:R-:W-:Y:S02]  /*8e40*/  IADD3 R101, PT, PT, R199.reuse, -0x10, RZ ;  /* 0xfffffff0c7657810 */ /* 0x040fe40007ffe0ff */
        /* <DEDUP_REMOVED lines=51> */
[CC--:B------:R-:W-:Y:S01]  /*9180*/  FFMA.FTZ R36, -R0.reuse, R105.reuse, R36 ;  /* 0x0000006900247223 */ /* 0x0c0fe20000010124 */
        /* <DEDUP_REMOVED lines=28> */
[----:B------:R-:W-:Y:S02]  /*9350*/  IADD3 R101, PT, PT, R199, -0x50, RZ ;  /* 0xffffffb0c7657810 */ /* 0x000fe40007ffe0ff */
        /* <DEDUP_REMOVED lines=12> */
[----:B------:R-:W-:Y:S01]  /*9420*/  FMNMX3.FTZ R105, R103, R6, R7, !PT ;  /* 0x0000000667697276 */ /* 0x000fe20007810007 */
[CC--:B------:R-:W-:Y:S01]  /*9430*/  FFMA.FTZ R40, -R0.reuse, R101.reuse, R40 ;  /* 0x0000006500287223 */ /* 0x0c0fe20000010128 */
[C---:B------:R-:W-:Y:S01]  /*9440*/  IADD3 R100, PT, PT, R199.reuse, -0x69, RZ ;  /* 0xffffff97c7647810 */ /* 0x040fe20007ffe0ff */
[CC--:B------:R-:W-:Y:S01]  /*9450*/  FFMA.FTZ R49, -R0.reuse, R106.reuse, R49 ;  /* 0x0000006a00317223 */ /* 0x0c0fe20000010131 */
[C---:B------:R-:W-:Y:S01]  /*9460*/  FFMA.FTZ R55, -R0.reuse, R106, R55 ;  /* 0x0000006a00377223 */ /* 0x040fe20000010137 */
[----:B------:R-:W-:Y:S01]  /*9470*/  FFMA.FTZ R46, -R0, R101, R46 ;  /* 0x00000065002e7223 */ /* 0x000fe2000001012e */
[----:B------:R-:W-:Y:S02]  /*9480*/  FMNMX3.FTZ R106, R104, R4, R5, !PT ;  /* 0x00000004686a7276 */ /* 0x000fe40007810005 */
[----:B------:R-:W-:Y:S02]  /*9490*/  IADD3 R101, PT, PT, R199, -0x60, RZ ;  /* 0xffffffa0c7657810 */ /* 0x000fe40007ffe0ff */
[----:B------:R-:W-:Y:S02]  /*94a0*/  FMNMX3.FTZ R105, R105, R10, R11, !PT ;  /* 0x0000000a69697276 */ /* 0x000fe4000781000b */
[----:B------:R-:W-:Y:S02]  /*94b0*/  IABS R100, R100 ;  /* 0x0000006400647213 */ /* 0x000fe40000000000 */
[----:B------:R-:W-:Y:S02]  /*94c0*/  IADD3 R107, PT, PT, R199, -0x71, RZ ;  /* 0xffffff8fc76b7810 */ /* 0x000fe40007ffe0ff */
[----:B------:R-:W-:Y:S02]  /*94d0*/  FMNMX3.FTZ R106, R106, R8, R9, !PT ;  /* 0x000000086a6a7276 */ /* 0x000fe40007810009 */
[----:B------:R-:W-:Y:S02]  /*94e0*/  IABS R101, R101 ;  /* 0x0000006500657213 */ /* 0x000fe40000000000 */
[----:B------:R-:W-:Y:S02]  /*94f0*/  FMNMX3.FTZ R105, R105, R14, R15, !PT ;  /* 0x0000000e69697276 */ /* 0x000fe4000781000f */
[----:B------:R-:W-:Y:S02]  /*9500*/  I2FP.F32.S32 R100, R100 ;  /* 0x0000006400647245 */ /* 0x000fe40000201400 */
[----:B------:R-:W-:Y:S02]  /*9510*/  IABS R107, R107 ;  /* 0x0000006b006b7213 */ /* 0x000fe40000000000 */
[----:B------:R-:W-:Y:S01]  /*9520*/  FMNMX3.FTZ R106, R106, R12, R13, !PT ;  /* 0x0000000c6a6a7276 */ /* 0x000fe2000781000d */
[CC--:B------:R-:W-:Y:S01]  /*9530*/  FFMA.FTZ R53, -R0.reuse, R100.reuse, R53 ;  /* 0x0000006400357223 */ /* 0x0c0fe20000010135 */
[----:B------:R-:W-:Y:S01]  /*9540*/  I2FP.F32.S32 R101, R101 ;  /* 0x0000006500657245 */ /* 0x000fe20000201400 */
[C---:B------:R-:W-:Y:S01]  /*9550*/  FFMA.FTZ R59, -R0.reuse, R100, R59 ;  /* 0x00000064003b7223 */ /* 0x040fe2000001013b */
[----:B------:R-:W-:Y:S02]  /*9560*/  FMNMX3.FTZ R105, R105, R18, R19, !PT ;  /* 0x0000001269697276 */ /* 0x000fe40007810013 */
[----:B------:R-:W-:Y:S01]  /*9570*/  I2FP.F32.S32 R100, R107 ;  /* 0x0000006b00647245 */ /* 0x000fe20000201400 */
[-C--:B------:R-:W-:Y:S01]  /*9580*/  FFMA.FTZ R54, -R0, R101.reuse, R54 ;  /* 0x0000006500367223 */ /* 0x080fe20000010136 */
[----:B------:R-:W-:Y:S01]  /*9590*/  FMNMX3.FTZ R107, R106, R16, R17, !PT ;  /* 0x000000106a6b7276 */ /* 0x000fe20007810011 */
[C---:B------:R-:W-:Y:S01]  /*95a0*/  FFMA.FTZ R48, -R0.reuse, R101, R48 ;  /* 0x0000006500307223 */ /* 0x040fe20000010130 */
        /* <DEDUP_REMOVED lines=23> */
[----:B------:R-:W-:Y:S01]  /*9720*/  IADD3 R106, PT, PT, R199, -0x79, RZ ;  /* 0xffffff87c76a7810 */ /* 0x000fe20007ffe0ff */
[CC--:B------:R-:W-:Y:S01]  /*9730*/  FFMA.FTZ R60, -R0.reuse, R101.reuse, R60 ;  /* 0x00000065003c7223 */ /* 0x0c0fe2000001013c */
[----:B------:R-:W-:Y:S01]  /*9740*/  FMNMX3.FTZ R105, R105, R44, R45, !PT ;  /* 0x0000002c69697276 */ /* 0x000fe2000781002d */
[----:B------:R-:W-:Y:S01]  /*9750*/  FFMA.FTZ R66, -R0, R101, R66 ;  /* 0x0000006500427223 */ /* 0x000fe20000010142 */
[----:B------:R-:W-:Y:S02]  /*9760*/  FMNMX3.FTZ R100, R100, R50, R51, !PT ;  /* 0x0000003264647276 */ /* 0x000fe40007810033 */
[----:B------:R-:W-:Y:S02]  /*9770*/  IABS R106, R106 ;  /* 0x0000006a006a7213 */ /* 0x000fe40000000000 */
[C---:B------:R-:W-:Y:S02]  /*9780*/  IADD3 R108, PT, PT, R199.reuse, -0x81, RZ ;  /* 0xffffff7fc76c7810 */ /* 0x040fe40007ffe0ff */
[----:B------:R-:W-:Y:S02]  /*9790*/  IADD3 R101, PT, PT, R199, -0x80, RZ ;  /* 0xffffff80c7657810 */ /* 0x000fe40007ffe0ff */
[----:B------:R-:W-:Y:S02]  /*97a0*/  FMNMX3.FTZ R105, R105, R48, R49, !PT ;  /* 0x0000003069697276 */ /* 0x000fe40007810031 */
        /* <DEDUP_REMOVED lines=17> */
[----:B------:R-:W-:Y:S01]  /*98c0*/  IADD3 R200, PT, PT, R200, -0x1, RZ ;  /* 0xffffffffc8c87810 */ /* 0x000fe20007ffe0ff */
[----:B------:R-:W-:Y:S01]  /*98d0*/  SHFL.BFLY PT, R100, R107, 0x2, 0x1f ;  /* 0x0c401f006b647f89 */ /* 0x000fe200000e0000 */
[----:B------:R-:W-:Y:S02]  /*98e0*/  IADD3 R189, PT, PT, R189, -0x80, RZ ;  /* 0xffffff80bdbd7810 */ /* 0x000fe40007ffe0ff */
[----:B------:R-:W-:Y:S05]  /*98f0*/  IADD3 R199, PT, PT, R199, 0x80, RZ ;  /* 0x00000080c7c77810 */ /* 0x000fea0007ffe0ff */
[----:B------:R-:W1:Y:S02]  /*9900*/  SHFL.BFLY PT, R101, R108, 0x2, 0x1f ;  /* 0x0c401f006c657f89 */ /* 0x000e6400000e0000 */
[----:B-1----:R-:W-:Y:S02]  /*9910*/  FMNMX.FTZ R106, R108, R101, !PT ;  /* 0x000000656c6a7209 */ /* 0x002fe40007810000 */
[----:B------:R-:W-:Y:S04]  /*9920*/  FMNMX.FTZ R109, R107, R100, !PT ;  /* 0x000000646b6d7209 */ /* 0x000fe80007810000 */
[----:B------:R-:W1:Y:S08]  /*9930*/  SHFL.BFLY PT, R101, R106, 0x1, 0x1f ;  /* 0x0c201f006a657f89 */ /* 0x000e7000000e0000 */
[----:B------:R-:W3:Y:S01]  /*9940*/  SHFL.BFLY PT, R100, R109, 0x1, 0x1f ;  /* 0x0c201f006d647f89 */ /* 0x000ee200000e0000 */
[----:B-1----:R-:W-:Y:S02]  /*9950*/  FMNMX.FTZ R101, R106, R101, !PT ;  /* 0x000000656a657209 */ /* 0x002fe40007810000 */
[----:B---3--:R-:W-:Y:S03]  /*9960*/  FMNMX.FTZ R100, R109, R100, !PT ;  /* 0x000000646d647209 */ /* 0x008fe60007810000 */
[----:B------:R-:W-:Y:S02]  /*9970*/  FADD.FTZ R107, -R101, R104 ;  /* 0x00000068656b7221 */ /* 0x000fe40000010100 */
[----:B------:R-:W1:Y:S01]  /*9980*/  LDSM.16.MT88.4 R108, [R170+0x6000] ;  /* 0x00600000aa6c783b */ /* 0x000e620000004200 */
[----:B------:R-:W-:Y:S01]  /*9990*/  FSETP.NEU.FTZ.AND P0, PT, R100, -INF , PT ;  /* 0xff8000006400780b */ /* 0x000fe20003f1d000 */
[----:B--2---:R-:W-:Y:S01]  /*99a0*/  FMUL.FTZ R121, R102, R100 ;  /* 0x0000006466797220 */ /* 0x004fe20000410000 */
[----:B------:R-:W-:Y:S01]  /*99b0*/  FADD.FTZ R105, -R100, R103 ;  /* 0x0000006764697221 */ /* 0x000fe20000010100 */
[C---:B------:R-:W-:Y:S03]  /*99c0*/  FMUL.FTZ R103, R102.reuse, R107 ;  /* 0x0000006b66677220 */ /* 0x040fe60000410000 */
[C---:B------:R-:W-:Y:S01]  /*99d0*/  FMUL.FTZ R104, R102.reuse, R105 ;  /* 0x0000006966687220 */ /* 0x040fe20000410000 */
[----:B------:R-:W-:Y:S01]  /*99e0*/  FSEL R121, R121, RZ, P0 ;  /* 0x000000ff79797208 */ /* 0x000fe20000000000 */
[----:B------:R-:W-:Y:S01]  /*99f0*/  FMUL.FTZ R105, R102, R101 ;  /* 0x0000006566697220 */ /* 0x000fe20000410000 */
[----:B------:R-:W-:Y:S01]  /*9a00*/  FSETP.NEU.FTZ.AND P0, PT, R101, -INF , PT ;  /* 0xff8000006500780b */ /* 0x000fe20003f1d000 */
[----:B------:R-:W2:Y:S02]  /*9a10*/  MUFU.EX2 R103, R103 ;  /* 0x0000006700677308 */ /* 0x000ea40000000800 */
[-CC-:B------:R-:W-:Y:S01]  /*9a20*/  FFMA.FTZ R107, R10, R102.reuse, -R121.reuse ;  /* 0x000000660a6b7223 */ /* 0x180fe20000010879 */
[----:B------:R-:W-:Y:S01]  /*9a30*/  FSEL R105, R105, RZ, P0 ;  /* 0x000000ff69697208 */ /* 0x000fe20000000000 */
[-CC-:B------:R-:W-:Y:S01]  /*9a40*/  FFMA.FTZ R106, R11, R102.reuse, -R121.reuse ;  /* 0x000000660b6a7223 */ /* 0x180fe20000010879 */
[-CC-:B------:R-:W-:Y:S01]  /*9a50*/  FFMA.FTZ R129, R6, R102.reuse, -R121.reuse ;  /* 0x0000006606817223 */ /* 0x180fe20000010879 */
[-C--:B------:R-:W-:Y:S04]  /*9a60*/  FFMA.FTZ R122, R7, R102.reuse, -R121 ;  /* 0x00000066077a7223 */ /* 0x080fe80000010879 */
[----:B------:R-:W3:Y:S01]  /*9a70*/  MUFU.EX2 R104, R104 ;  /* 0x0000006800687308 */ /* 0x000ee20000000800 */
[-CC-:B------:R-:W-:Y:S01]  /*9a80*/  FFMA.FTZ R123, R8, R102.reuse, -R105.reuse ;  /* 0x00000066087b7223 */ /* 0x180fe20000010869 */
[-CC-:B------:R-:W-:Y:S01]  /*9a90*/  FFMA.FTZ R120, R9, R102.reuse, -R105.reuse ;  /* 0x0000006609787223 */ /* 0x180fe20000010869 */
[-CC-:B------:R-:W-:Y:S01]  /*9aa0*/  FFMA.FTZ R126, R4, R102.reuse, -R105.reuse ;  /* 0x00000066047e7223 */ /* 0x180fe20000010869 */
[-CC-:B------:R-:W-:Y:S06]  /*9ab0*/  FFMA.FTZ R124, R5, R102.reuse, -R105.reuse ;  /* 0x00000066057c7223 */ /* 0x180fec0000010869 */
[----:B------:R-:W-:Y:S01]  /*9ac0*/  MUFU.EX2 R129, R129 ;  /* 0x0000008100817308 */ /* 0x000fe20000000800 */
[--C-:B------:R-:W-:Y:S01]  /*9ad0*/  FFMA.FTZ R133, R28, R102, -R105.reuse ;  /* 0x000000661c857223 */ /* 0x100fe20000010869 */
[C---:B--2---:R-:W-:Y:S01]  /*9ae0*/  FMUL.FTZ R4, R103.reuse, R96 ;  /* 0x0000006067047220 */ /* 0x044fe20000410000 */
[C---:B------:R-:W-:Y:S07]  /*9af0*/  FMUL.FTZ R5, R103.reuse, R97 ;  /* 0x0000006167057220 */ /* 0x040fee0000410000 */
[----:B------:R-:W2:Y:S01]  /*9b00*/  MUFU.EX2 R122, R122 ;  /* 0x0000007a007a7308 */ /* 0x000ea20000000800 */
[C---:B------:R-:W-:Y:S01]  /*9b10*/  FMUL.FTZ R8, R103.reuse, R92 ;  /* 0x0000005c67087220 */ /* 0x040fe20000410000 */
[C---:B------:R-:W-:Y:S01]  /*9b20*/  FMUL.FTZ R9, R103.reuse, R93 ;  /* 0x0000005d67097220 */ /* 0x040fe20000410000 */
[C---:B------:R-:W-:Y:S07]  /*9b30*/  FMUL.FTZ R68, R103.reuse, R68 ;  /* 0x0000004467447220 */ /* 0x040fee0000410000 */
[----:B------:R-:W-:Y:S01]  /*9b40*/  MUFU.EX2 R107, R107 ;  /* 0x0000006b006b7308 */ /* 0x000fe20000000800 */
[C---:B---3--:R-:W-:Y:S01]  /*9b50*/  FMUL.FTZ R6, R104.reuse, R98 ;  /* 0x0000006268067220 */ /* 0x048fe20000410000 */
[C---:B------:R-:W-:Y:S01]  /*9b60*/  FMUL.FTZ R7, R104.reuse, R99 ;  /* 0x0000006368077220 */ /* 0x040fe20000410000 */
[C---:B------:R-:W-:Y:S07]  /*9b70*/  FMUL.FTZ R10, R104.reuse, R94 ;  /* 0x0000005e680a7220 */ /* 0x040fee0000410000 */
[----:B------:R-:W3:Y:S01]  /*9b80*/  MUFU.EX2 R106, R106 ;  /* 0x0000006a006a7308 */ /* 0x000ee20000000800 */
[C---:B------:R-:W-:Y:S01]  /*9b90*/  FMUL.FTZ R11, R104.reuse, R95 ;  /* 0x0000005f680b7220 */ /* 0x040fe20000410000 */
[C---:B------:R-:W-:Y:S01]  /*9ba0*/  FMUL.FTZ R70, R104.reuse, R70 ;  /* 0x0000004668467220 */ /* 0x040fe20000410000 */
[----:B------:R-:W-:Y:S07]  /*9bb0*/  FMUL.FTZ R71, R104, R71 ;  /* 0x0000004768477220 */ /* 0x000fee0000410000 */
[----:B------:R-:W-:Y:S01]  /*9bc0*/  MUFU.EX2 R126, R126 ;  /* 0x0000007e007e7308 */ /* 0x000fe20000000800 */
[C---:B------:R-:W-:Y:S01]  /*9bd0*/  FMUL.FTZ R69, R103.reuse, R69 ;  /* 0x0000004567457220 */ /* 0x040fe20000410000 */
[----:B--2---:R-:W-:Y:S01]  /*9be0*/  F2FP.F16.F32.PACK_AB R97, R122, R129 ;  /* 0x000000817a61723e */ /* 0x004fe200000000ff */
[----:B------:R-:W2:Y:S07]  /*9bf0*/  LDSM.16.MT88.4 R92, [R164+0x6000] ;  /* 0x00600000a45c783b */ /* 0x000eae0000004200 */
[----:B------:R-:W4:Y:S01]  /*9c00*/  MUFU.EX2 R124, R124 ;  /* 0x0000007c007c7308 */ /* 0x000f220000000800 */
[C---:B------:R-:W-:Y:S01]  /*9c10*/  FMUL.FTZ R74, R104.reuse, R74 ;  /* 0x0000004a684a7220 */ /* 0x040fe20000410000 */
[----:B------:R-:W-:Y:S01]  /*9c20*/  FMUL.FTZ R75, R104, R75 ;  /* 0x0000004b684b7220 */ /* 0x000fe20000410000 */
        /* <DEDUP_REMOVED lines=9> */
[----:B------:R-:W-:Y:S01]  /*9cc0*/  FFMA.FTZ R134, R29, R102, -R105 ;  /* 0x000000661d867223 */ /* 0x000fe20000010869 */
[----:B------:R-:W-:Y:S01]  /*9cd0*/  FMUL.FTZ R82, R104, R82 ;  /* 0x0000005268527220 */ /* 0x000fe20000410000 */
[----:B----4-:R-:W-:Y:S01]  /*9ce0*/  F2FP.F16.F32.PACK_AB R96, R124, R126 ;  /* 0x0000007e7c60723e */ /* 0x010fe200000000ff */
[----:B------:R-:W-:Y:S01]  /*9cf0*/  FMUL.FTZ R83, R104, R83 ;  /* 0x0000005368537220 */ /* 0x000fe20000410000 */
[C---:B------:R-:W-:Y:S01]  /*9d00*/  FMUL.FTZ R80, R103.reuse, R80 ;  /* 0x0000005067507220 */ /* 0x040fe20000410000 */
[----:B------:R-:W-:Y:S01]  /*9d10*/  FMUL.FTZ R81, R103, R81 ;  /* 0x0000005167517220 */ /* 0x000fe20000410000 */
[--C-:B------:R-:W-:Y:S01]  /*9d20*/  FFMA.FTZ R125, R14, R102, -R121.reuse ;  /* 0x000000660e7d7223 */ /* 0x100fe20000010879 */
[C---:B------:R-:W-:Y:S01]  /*9d30*/  FMUL.FTZ R14, R104.reuse, R90 ;  /* 0x0000005a680e7220 */ /* 0x040fe20000410000 */
[-C--:B------:R-:W-:Y:S01]  /*9d40*/  FFMA.FTZ R128, R15, R102.reuse, -R121 ;  /* 0x000000660f807223 */ /* 0x080fe20000010879 */
[----:B------:R-:W-:Y:S01]  /*9d50*/  FMUL.FTZ R15, R104, R91 ;  /* 0x0000005b680f7220 */ /* 0x000fe20000410000 */
[----:B---3--:R-:W-:Y:S01]  /*9d60*/  F2FP.F16.F32.PACK_AB R98, R120, R123 ;  /* 0x0000007b7862723e */ /* 0x008fe200000000ff */
[--C-:B------:R-:W-:Y:S01]  /*9d70*/  FFMA.FTZ R130, R12, R102, -R105.reuse ;  /* 0x000000660c827223 */ /* 0x100fe20000010869 */
[----:B------:R-:W-:Y:S01]  /*9d80*/  FMUL.FTZ R12, R103, R88 ;  /* 0x00000058670c7220 */ /* 0x000fe20000410000 */
[----:B------:R-:W-:Y:S01]  /*9d90*/  MUFU.EX2 R125, R125 ;  /* 0x0000007d007d7308 */ /* 0x000fe20000000800 */
[-CC-:B------:R-:W-:Y:S01]  /*9da0*/  FFMA.FTZ R131, R21, R102.reuse, -R105.reuse ;  /* 0x0000006615837223 */ /* 0x180fe20000010869 */
[-C--:B------:R-:W-:Y:S01]  /*9db0*/  FFMA.FTZ R127, R17, R102.reuse, -R105 ;  /* 0x00000066117f7223 */ /* 0x080fe20000010869 */
[----:B------:R-:W-:Y:S01]  /*9dc0*/  FMUL.FTZ R17, R103, R85 ;  /* 0x0000005567117220 */ /* 0x000fe20000410000 */
[C---:B-1----:R-:W-:Y:S06]  /*9dd0*/  HMMA.16816.F32 R4, R96.reuse, R108, R4 ;  /* 0x0000006c6004723c */ /* 0x042fec0000001804 */
[----:B------:R-:W1:Y:S10]  /*9de0*/  MUFU.EX2 R128, R128 ;  /* 0x0000008000807308 */ /* 0x000e740000000800 */
[----:B------:R-:W-:Y:S01]  /*9df0*/  MUFU.EX2 R130, R130 ;  /* 0x0000008200827308 */ /* 0x000fe20000000800 */
[-C--:B------:R-:W-:Y:S01]  /*9e00*/  FFMA.FTZ R132, R22, R102.reuse, -R121 ;  /* 0x0000006616847223 */ /* 0x080fe20000010879 */
[-C--:B------:R-:W-:Y:S01]  /*9e10*/  FFMA.FTZ R53, R53, R102.reuse, -R105 ;  /* 0x0000006635357223 */ /* 0x080fe20000010869 */
[C---:B------:R-:W-:Y:S01]  /*9e20*/  HMMA.16816.F32 R8, R96.reuse, R110, R8 ;  /* 0x0000006e6008723c */ /* 0x040fe20000001808 */
[----:B------:R-:W3:Y:S06]  /*9e30*/  LDSM.16.MT88.4 R108, [R170+0x6800] ;  /* 0x00680000aa6c783b */ /* 0x000eec0000004200 */
[----:B------:R-:W-:Y:S01]  /*9e40*/  MUFU.EX2 R127, R127 ;  /* 0x0000007f007f7308 */ /* 0x000fe20000000800 */
[-CC-:B------:R-:W-:Y:S01]  /*9e50*/  FFMA.FTZ R55, R55, R102.reuse, -R121.reuse ;  /* 0x0000006637377223 */ /* 0x180fe20000010879 */
[-C--:B------:R-:W-:Y:S01]  /*9e60*/  FFMA.FTZ R59, R59, R102.reuse, -R121 ;  /* 0x000000663b3b7223 */ /* 0x080fe20000010879 */
[-C--:B------:R-:W-:Y:S07]  /*9e70*/  FFMA.FTZ R56, R56, R102.reuse, -R105 ;  /* 0x0000006638387223 */ /* 0x080fee0000010869 */
[----:B------:R-:W-:Y:S01]  /*9e80*/  MUFU.EX2 R53, R53 ;  /* 0x0000003500357308 */ /* 0x000fe20000000800 */
[----:B-1----:R-:W-:Y:S01]  /*9e90*/  F2FP.F16.F32.PACK_AB R85, R128, R125 ;  /* 0x0000007d8055723e */ /* 0x002fe200000000ff */
        /* <DEDUP_REMOVED lines=8> */
[----:B------:R-:W-:Y:S07]  /*9f20*/  LDSM.16.MT88.4 R112, [R165+0x6800] ;  /* 0x00680000a570783b */ /* 0x000fee0000004200 */
[----:B------:R-:W-:Y:S01]  /*9f30*/  MUFU.EX2 R134, R134 ;  /* 0x0000008600867308 */ /* 0x000fe20000000800 */
[-CC-:B------:R-:W-:Y:S01]  /*9f40*/  FFMA.FTZ R47, R47, R102.reuse, -R121.reuse ;  /* 0x000000662f2f7223 */ /* 0x180fe20000010879 */
[-CC-:B------:R-:W-:Y:S01]  /*9f50*/  FFMA.FTZ R50, R50, R102.reuse, -R121.reuse ;  /* 0x0000006632327223 */ /* 0x180fe20000010879 */
[-C--:B------:R-:W-:Y:S07]  /*9f60*/  FFMA.FTZ R51, R51, R102.reuse, -R121 ;  /* 0x0000006633337223 */ /* 0x080fee0000010879 */
[----:B------:R-:W-:Y:S01]  /*9f70*/  MUFU.EX2 R42, R42 ;  /* 0x0000002a002a7308 */ /* 0x000fe20000000800 */
[-C--:B------:R-:W-:Y:S01]  /*9f80*/  FFMA.FTZ R44, R44, R102.reuse, -R105 ;  /* 0x000000662c2c7223 */ /* 0x080fe20000010869 */
[C---:B------:R-:W-:Y:S08]  /*9f90*/  HMMA.16816.F32 R76, R96.reuse, R116, R76 ;  /* 0x00000074604c723c */ /* 0x040ff0000000184c */
[----:B------:R-:W-:Y:S01]  /*9fa0*/  MUFU.EX2 R43, R43 ;  /* 0x0000002b002b7308 */ /* 0x000fe20000000800 */
[--C-:B------:R-:W-:Y:S01]  /*9fb0*/  FFMA.FTZ R116, R18, R102, -R121.reuse ;  /* 0x0000006612747223 */ /* 0x100fe20000010879 */
[C---:B------:R-:W-:Y:S01]  /*9fc0*/  FMUL.FTZ R18, R104.reuse, R86 ;  /* 0x0000005668127220 */ /* 0x040fe20000410000 */
[-C--:B------:R-:W-:Y:S01]  /*9fd0*/  FFMA.FTZ R117, R19, R102.reuse, -R121 ;  /* 0x0000006613757223 */ /* 0x080fe20000010879 */
[----:B------:R-:W-:Y:S06]  /*9fe0*/  FMUL.FTZ R19, R104, R87 ;  /* 0x0000005768137220 */ /* 0x000fec0000410000 */
[----:B------:R-:W-:Y:S01]  /*9ff0*/  MUFU.EX2 R46, R46 ;  /* 0x0000002e002e7308 */ /* 0x000fe20000000800 */
[C---:B------:R-:W-:Y:S03]  /*a000*/  HMMA.16816.F32 R80, R96.reuse, R118, R80 ;  /* 0x000000766050723c */ /* 0x040fe60000001850 */
[-CC-:B------:R-:W-:Y:S01]  /*a010*/  FFMA.FTZ R119, R13, R102.reuse, -R105.reuse ;  /* 0x000000660d777223 */ /* 0x180fe20000010869 */
[--C-:B------:R-:W-:Y:S01]  /*a020*/  FFMA.FTZ R118, R16, R102, -R105.reuse ;  /* 0x0000006610767223 */ /* 0x100fe20000010869 */
[C---:B------:R-:W-:Y:S04]  /*a030*/  FMUL.FTZ R13, R103.reuse, R89 ;  /* 0x00000059670d7220 */ /* 0x040fe80000410000 */
[----:B------:R-:W-:Y:S01]  /*a040*/  MUFU.EX2 R116, R116 ;  /* 0x0000007400747308 */ /* 0x000fe20000000800 */
[----:B------:R-:W1:Y:S01]  /*a050*/  LDSM.16.MT88.4 R88, [R166+0x6800] ;  /* 0x00680000a658783b */ /* 0x000e620000004200 */
[----:B------:R-:W-:Y:S01]  /*a060*/  FMUL.FTZ R16, R103, R84 ;  /* 0x0000005467107220 */ /* 0x000fe20000410000 */
[-CC-:B------:R-:W-:Y:S07]  /*a070*/  FFMA.FTZ R48, R48, R102.reuse, -R105.reuse ;  /* 0x0000006630307223 */ /* 0x180fee0000010869 */
[----:B------:R-:W4:Y:S01]  /*a080*/  MUFU.EX2 R117, R117 ;  /* 0x0000007500757308 */ /* 0x000f220000000800 */
[-C--:B------:R-:W-:Y:S01]  /*a090*/  FFMA.FTZ R45, R49, R102.reuse, -R105 ;  /* 0x00000066312d7223 */ /* 0x080fe20000010869 */
[C---:B--2---:R-:W-:Y:S08]  /*a0a0*/  HMMA.16816.F32 R12, R96.reuse, R92, R12 ;  /* 0x0000005c600c723c */ /* 0x044ff0000000180c */
[----:B------:R-:W2:Y:S01]  /*a0b0*/  MUFU.EX2 R119, R119 ;  /* 0x0000007700777308 */ /* 0x000ea20000000800 */
[-CC-:B------:R-:W-:Y:S01]  /*a0c0*/  FFMA.FTZ R49, R54, R102.reuse, -R121.reuse ;  /* 0x0000006636317223 */ /* 0x180fe20000010879 */
[-C--:B------:R-:W-:Y:S01]  /*a0d0*/  FFMA.FTZ R54, R58, R102.reuse, -R121 ;  /* 0x000000663a367223 */ /* 0x080fe20000010879 */
[-CC-:B------:R-:W-:Y:S07]  /*a0e0*/  FFMA.FTZ R60, R60, R102.reuse, -R105.reuse ;  /* 0x000000663c3c7223 */ /* 0x180fee0000010869 */
[----:B------:R-:W5:Y:S01]  /*a0f0*/  MUFU.EX2 R118, R118 ;  /* 0x0000007600767308 */ /* 0x000f620000000800 */
[----:B------:R-:W-:Y:S01]  /*a100*/  FFMA.FTZ R64, R64, R102, -R105 ;  /* 0x0000006640407223 */ /* 0x000fe20000010869 */
[----:B------:R-:W-:Y:S01]  /*a110*/  HMMA.16816.F32 R16, R96, R94, R16 ;  /* 0x0000005e6010723c */ /* 0x000fe20000001810 */
[----:B------:R-:W1:Y:S07]  /*a120*/  LDSM.16.MT88.4 R92, [R164+0x6800] ;  /* 0x00680000a45c783b */ /* 0x000e6e0000004200 */
[----:B------:R-:W-:Y:S01]  /*a130*/  MUFU.EX2 R49, R49 ;  /* 0x0000003100317308 */ /* 0x000fe20000000800 */
[----:B------:R-:W-:Y:S01]  /*a140*/  FFMA.FTZ R126, R103, R202, R126 ;  /* 0x000000ca677e7223 */ /* 0x000fe2000001007e */
[----:B----4-:R-:W-:Y:S01]  /*a150*/  F2FP.F16.F32.PACK_AB R87, R117, R116 ;  /* 0x000000747557723e */ /* 0x010fe200000000ff */
[----:B------:R-:W-:Y:S07]  /*a160*/  FFMA.FTZ R129, R104, R201, R129 ;  /* 0x000000c968817223 */ /* 0x000fee0000010081 */
[----:B------:R4:W-:Y:S01]  /*a170*/  MUFU.EX2 R58, R55 ;  /* 0x00000037003a7308 */ /* 0x0009e20000000800 */
[----:B------:R-:W-:Y:S01]  /*a180*/  FADD.FTZ R126, R124, R126 ;  /* 0x0000007e7c7e7221 */ /* 0x000fe20000010000 */
[----:B--2---:R-:W-:Y:S01]  /*a190*/  F2FP.F16.F32.PACK_AB R84, R119, R130 ;  /* 0x000000827754723e */ /* 0x004fe200000000ff */
[----:B------:R-:W-:Y:S07]  /*a1a0*/  LDSM.16.MT88.4 R96, [R166+0x7000] ;  /* 0x00700000a660783b */ /* 0x000fee0000004200 */
[----:B------:R-:W-:Y:S01]  /*a1b0*/  MUFU.EX2 R54, R54 ;  /* 0x0000003600367308 */ /* 0x000fe20000000800 */
[----:B------:R-:W-:Y:S01]  /*a1c0*/  FADD.FTZ R122, R122, R129 ;  /* 0x000000817a7a7221 */ /* 0x000fe20000010000 */
[----:B-----5:R-:W-:Y:S08]  /*a1d0*/  F2FP.F16.F32.PACK_AB R86, R127, R118 ;  /* 0x000000767f56723e */ /* 0x020ff000000000ff */
[----:B------:R-:W-:Y:S01]  /*a1e0*/  MUFU.EX2 R47, R47 ;  /* 0x0000002f002f7308 */ /* 0x000fe20000000800 */
[----:B------:R-:W-:Y:S01]  /*a1f0*/  FADD.FTZ R107, R107, R122 ;  /* 0x0000007a6b6b7221 */ /* 0x000fe20000010000 */
[----:B------:R-:W-:Y:S08]  /*a200*/  ISETP.NE.AND P0, PT, R200, -0x1, PT ;  /* 0xffffffffc800780c */ /* 0x000ff00003f05270 */
[----:B------:R-:W-:Y:S01]  /*a210*/  MUFU.EX2 R50, R50 ;  /* 0x0000003200327308 */ /* 0x000fe20000000800 */
[C---:B---3--:R-:W-:Y:S09]  /*a220*/  HMMA.16816.F32 R4, R84.reuse, R108, R4 ;  /* 0x0000006c5404723c */ /* 0x048ff20000001804 */
[----:B------:R-:W-:Y:S01]  /*a230*/  MUFU.EX2 R51, R51 ;  /* 0x0000003300337308 */ /* 0x000fe20000000800 */
[-CC-:B------:R-:W-:Y:S01]  /*a240*/  FFMA.FTZ R108, R27, R102.reuse, -R121.reuse ;  /* 0x000000661b6c7223 */ /* 0x180fe20000010879 */
[-CC-:B------:R-:W-:Y:S08]  /*a250*/  FFMA.FTZ R109, R23, R102.reuse, -R121.reuse ;  /* 0x00000066176d7223 */ /* 0x180ff00000010879 */
[----:B------:R-:W-:Y:S01]  /*a260*/  MUFU.EX2 R44, R44 ;  /* 0x0000002c002c7308 */ /* 0x000fe20000000800 */
[C---:B------:R-:W-:Y:S03]  /*a270*/  HMMA.16816.F32 R8, R84.reuse, R110, R8 ;  /* 0x0000006e5408723c */ /* 0x040fe60000001808 */
[-C--:B------:R-:W-:Y:S01]  /*a280*/  FFMA.FTZ R111, R26, R102.reuse, -R121 ;  /* 0x000000661a6f7223 */ /* 0x080fe20000010879 */
[----:B------:R-:W-:Y:S05]  /*a290*/  FFMA.FTZ R110, R25, R102, -R105 ;  /* 0x00000066196e7223 */ /* 0x000fea0000010869 */
[----:B------:R-:W2:Y:S01]  /*a2a0*/  MUFU.EX2 R109, R109 ;  /* 0x0000006d006d7308 */ /* 0x000ea20000000800 */
[----:B----4-:R-:W-:Y:S01]  /*a2b0*/  FADD.FTZ R55, R123, R126 ;  /* 0x0000007e7b377221 */ /* 0x010fe20000010000 */
[----:B------:R-:W-:Y:S01]  /*a2c0*/  FADD.FTZ R106, R106, R107 ;  /* 0x0000006b6a6a7221 */ /* 0x000fe20000010000 */
[C---:B-1----:R-:W-:Y:S07]  /*a2d0*/  HMMA.16816.F32 R68, R84.reuse, R88, R68 ;  /* 0x000000585444723c */ /* 0x042fee0000001844 */
[----:B------:R-:W-:Y:S01]  /*a2e0*/  MUFU.EX2 R111, R111 ;  /* 0x0000006f006f7308 */ /* 0x000fe20000000800 */
[----:B------:R-:W-:Y:S01]  /*a2f0*/  FADD.FTZ R55, R120, R55 ;  /* 0x0000003778377221 */ /* 0x000fe20000010000 */
[----:B------:R-:W-:Y:S08]  /*a300*/  FADD.FTZ R125, R125, R106 ;  /* 0x0000006a7d7d7221 */ /* 0x000ff00000010000 */
[----:B------:R-:W1:Y:S01]  /*a310*/  MUFU.EX2 R108, R108 ;  /* 0x0000006c006c7308 */ /* 0x000e620000000800 */
[----:B------:R-:W-:Y:S01]  /*a320*/  MOV R103, R100 ;  /* 0x0000006400677202 */ /* 0x000fe20000000f00 */
[----:B------:R-:W-:Y:S01]  /*a330*/  FADD.FTZ R130, R130, R55 ;  /* 0x0000003782827221 */ /* 0x000fe20000010000 */
[C---:B------:R-:W-:Y:S01]  /*a340*/  HMMA.16816.F32 R72, R84.reuse, R90, R72 ;  /* 0x0000005a5448723c */ /* 0x040fe20000001848 */
[----:B------:R-:W3:Y:S06]  /*a350*/  LDSM.16.MT88.4 R88, [R170+0x7000] ;  /* 0x00700000aa58783b */ /* 0x000eec0000004200 */
[----:B------:R-:W-:Y:S01]  /*a360*/  MUFU.EX2 R110, R110 ;  /* 0x0000006e006e7308 */ /* 0x000fe20000000800 */
[----:B--2---:R-:W-:Y:S01]  /*a370*/  F2FP.F16.F32.PACK_AB R21, R109, R132 ;  /* 0x000000846d15723e */ /* 0x004fe200000000ff */
[----:B------:R-:W-:Y:S01]  /*a380*/  FADD.FTZ R119, R119, R130 ;  /* 0x0000008277777221 */ /* 0x000fe20000010000 */
[----:B------:R-:W-:Y:S07]  /*a390*/  FADD.FTZ R55, R128, R125 ;  /* 0x0000007d80377221 */ /* 0x000fee0000010000 */
[----:B------:R-:W-:Y:S01]  /*a3a0*/  MUFU.EX2 R135, R135 ;  /* 0x0000008700877308 */ /* 0x000fe20000000800 */
[----:B------:R-:W-:Y:S01]  /*a3b0*/  MOV R104, R101 ;  /* 0x0000006500687202 */ /* 0x000fe20000000f00 */
[C---:B------:R-:W-:Y:S08]  /*a3c0*/  HMMA.16816.F32 R76, R84.reuse, R112, R76 ;  /* 0x00000070544c723c */ /* 0x040ff0000000184c */
[----:B------:R-:W-:Y:S01]  /*a3d0*/  MUFU.EX2 R48, R48 ;  /* 0x0000003000307308 */ /* 0x000fe20000000800 */
[-CC-:B------:R-:W-:Y:S01]  /*a3e0*/  FFMA.FTZ R113, R24, R102.reuse, -R105.reuse ;  /* 0x0000006618717223 */ /* 0x180fe20000010869 */
[-C--:B------:R-:W-:Y:S01]  /*a3f0*/  FFMA.FTZ R112, R20, R102.reuse, -R105 ;  /* 0x0000006614707223 */ /* 0x080fe20000010869 */
[----:B------:R-:W2:Y:S01]  /*a400*/  LDSM.16.MT88.4 R24, [R165+0x7000] ;  /* 0x00700000a518783b */ /* 0x000ea20000004200 */
[----:B-1----:R-:W-:Y:S06]  /*a410*/  F2FP.F16.F32.PACK_AB R23, R108, R111 ;  /* 0x0000006f6c17723e */ /* 0x002fec00000000ff */
[----:B------:R-:W-:Y:S01]  /*a420*/  MUFU.EX2 R45, R45 ;  /* 0x0000002d002d7308 */ /* 0x000fe20000000800 */
[C---:B------:R-:W-:Y:S09]  /*a430*/  HMMA.16816.F32 R80, R84.reuse, R114, R80 ;  /* 0x000000725450723c */ /* 0x040ff20000001850 */
[----:B------:R1:W-:Y:S01]  /*a440*/  MUFU.EX2 R115, R131 ;  /* 0x0000008300737308 */ /* 0x0003e20000000800 */
[-C--:B------:R-:W-:Y:S01]  /*a450*/  FFMA.FTZ R114, R30, R102.reuse, -R121 ;  /* 0x000000661e727223 */ /* 0x080fe20000010879 */
[----:B------:R-:W-:Y:S01]  /*a460*/  FADD.FTZ R118, R118, R119 ;  /* 0x0000007776767221 */ /* 0x000fe20000010000 */
[----:B------:R-:W-:Y:S07]  /*a470*/  FADD.FTZ R116, R116, R55 ;  /* 0x0000003774747221 */ /* 0x000fee0000010000 */
[----:B------:R-:W4:Y:S01]  /*a480*/  MUFU.EX2 R113, R113 ;  /* 0x0000007100717308 */ /* 0x000f220000000800 */
[C---:B------:R-:W-:Y:S09]  /*a490*/  HMMA.16816.F32 R12, R84.reuse, R92, R12 ;  /* 0x0000005c540c723c */ /* 0x040ff2000000180c */
[----:B------:R-:W5:Y:S01]  /*a4a0*/  MUFU.EX2 R112, R112 ;  /* 0x0000007000707308 */ /* 0x000f620000000800 */
[----:B------:R-:W-:Y:S01]  /*a4b0*/  FADD.FTZ R127, R127, R118 ;  /* 0x000000767f7f7221 */ /* 0x000fe20000010000 */
[-CC-:B------:R-:W-:Y:S01]  /*a4c0*/  FFMA.FTZ R55, R63, R102.reuse, -R121.reuse ;  /* 0x000000663f377223 */ /* 0x180fe20000010879 */
[----:B------:R-:W-:Y:S07]  /*a4d0*/  FADD.FTZ R117, R117, R116 ;  /* 0x0000007475757221 */ /* 0x000fee0000010000 */
[----:B------:R-:W-:Y:S01]  /*a4e0*/  MUFU.EX2 R114, R114 ;  /* 0x0000007200727308 */ /* 0x000fe20000000800 */
[----:B------:R-:W-:Y:S01]  /*a4f0*/  HMMA.16816.F32 R16, R84, R94, R16 ;  /* 0x0000005e5410723c */ /* 0x000fe20000001810 */
[----:B------:R-:W2:Y:S02]  /*a500*/  LDSM.16.MT88.4 R84, [R164+0x7000] ;  /* 0x00700000a454783b */ /* 0x000ea40000004200 */
[----:B-1----:R-:W-:Y:S06]  /*a510*/  FFMA.FTZ R131, R34, R102, -R121 ;  /* 0x0000006622837223 */ /* 0x002fec0000010879 */
[----:B------:R-:W-:Y:S01]  /*a520*/  MUFU.EX2 R55, R55 ;  /* 0x0000003700377308 */ /* 0x000fe20000000800 */
[----:B----4-:R-:W-:Y:S01]  /*a530*/  F2FP.F16.F32.PACK_AB R22, R110, R113 ;  /* 0x000000716e16723e */ /* 0x010fe200000000ff */
[----:B------:R-:W-:Y:S01]  /*a540*/  FADD.FTZ R132, R132, R117 ;  /* 0x0000007584847221 */ /* 0x000fe20000010000 */
[----:B-----5:R-:W-:Y:S01]  /*a550*/  F2FP.F16.F32.PACK_AB R20, R115, R112 ;  /* 0x000000707314723e */ /* 0x020fe200000000ff */
[----:B------:R-:W-:Y:S06]  /*a560*/  LDSM.16.MT88.4 R92, [R170+0x9800] ;  /* 0x00980000aa5c783b */ /* 0x000fec0000004200 */
[----:B------:R-:W-:Y:S01]  /*a570*/  MUFU.EX2 R131, R131 ;  /* 0x0000008300837308 */ /* 0x000fe20000000800 */
[----:B------:R-:W-:Y:S01]  /*a580*/  FADD.FTZ R132, R109, R132 ;  /* 0x000000846d847221 */ /* 0x000fe20000010000 */
[C---:B---3--:R-:W-:Y:S05]  /*a590*/  HMMA.16816.F32 R4, R20.reuse, R88, R4 ;  /* 0x000000581404723c */ /* 0x048fea0000001804 */
[----:B------:R-:W-:Y:S03]  /*a5a0*/  FADD.FTZ R111, R111, R132 ;  /* 0x000000846f6f7221 */ /* 0x000fe60000010000 */
[C---:B------:R-:W-:Y:S01]  /*a5b0*/  HMMA.16816.F32 R8, R20.reuse, R90, R8 ;  /* 0x0000005a1408723c */ /* 0x040fe20000001808 */
[----:B------:R-:W1:Y:S02]  /*a5c0*/  LDSM.16.MT88.4 R88, [R170+0x7800] ;  /* 0x00780000aa58783b */ /* 0x000e640000004200 */
[----:B------:R-:W-:Y:S05]  /*a5d0*/  FADD.FTZ R111, R108, R111 ;  /* 0x0000006f6c6f7221 */ /* 0x000fea0000010000 */
[C---:B------:R-:W-:Y:S03]  /*a5e0*/  HMMA.16816.F32 R68, R20.reuse, R96, R68 ;  /* 0x000000601444723c */ /* 0x040fe60000001844 */
[-CC-:B------:R-:W-:Y:S01]  /*a5f0*/  FFMA.FTZ R97, R31, R102.reuse, -R121.reuse ;  /* 0x000000661f617223 */ /* 0x180fe20000010879 */
[-C--:B------:R-:W-:Y:S01]  /*a600*/  FFMA.FTZ R96, R35, R102.reuse, -R121 ;  /* 0x0000006623607223 */ /* 0x080fe20000010879 */
[----:B------:R-:W-:Y:S03]  /*a610*/  LDSM.16.MT88.4 R28, [R165+0x7800] ;  /* 0x00780000a51c783b */ /* 0x000fe60000004200 */
[C---:B------:R-:W-:Y:S01]  /*a620*/  HMMA.16816.F32 R72, R20.reuse, R98, R72 ;  /* 0x000000621448723c */ /* 0x040fe20000001848 */
[----:B------:R-:W3:Y:S02]  /*a630*/  MUFU.EX2 R97, R97 ;  /* 0x0000006100617308 */ /* 0x000ee40000000800 */
[-CC-:B------:R-:W-:Y:S01]  /*a640*/  FFMA.FTZ R99, R32, R102.reuse, -R105.reuse ;  /* 0x0000006620637223 */ /* 0x180fe20000010869 */
[-CC-:B------:R-:W-:Y:S07]  /*a650*/  FFMA.FTZ R98, R33, R102.reuse, -R105.reuse ;  /* 0x0000006621627223 */ /* 0x180fee0000010869 */
[----:B------:R-:W4:Y:S01]  /*a660*/  MUFU.EX2 R96, R96 ;  /* 0x0000006000607308 */ /* 0x000f220000000800 */
[----:B------:R-:W-:Y:S01]  /*a670*/  LDSM.16.MT88.4 R32, [R164+0x7800] ;  /* 0x00780000a420783b */ /* 0x000fe20000004200 */
[C---:B--2---:R-:W-:Y:S08]  /*a680*/  HMMA.16816.F32 R76, R20.reuse, R24, R76 ;  /* 0x00000018144c723c */ /* 0x044ff0000000184c */
[----:B------:R-:W-:Y:S10]  /*a690*/  MUFU.EX2 R99, R99 ;  /* 0x0000006300637308 */ /* 0x000ff40000000800 */
[----:B------:R-:W2:Y:S01]  /*a6a0*/  MUFU.EX2 R98, R98 ;  /* 0x0000006200627308 */ /* 0x000ea20000000800 */
[C---:B------:R-:W-:Y:S01]  /*a6b0*/  HMMA.16816.F32 R80, R20.reuse, R26, R80 ;  /* 0x0000001a1450723c */ /* 0x040fe20000001850 */
[----:B------:R-:W5:Y:S07]  /*a6c0*/  LDSM.16.MT88.4 R24, [R166+0x7800] ;  /* 0x00780000a618783b */ /* 0x000f6e0000004200 */
[C---:B------:R-:W-:Y:S03]  /*a6d0*/  HMMA.16816.F32 R12, R20.reuse, R84, R12 ;  /* 0x00000054140c723c */ /* 0x040fe6000000180c */
[-CC-:B------:R-:W-:Y:S01]  /*a6e0*/  FFMA.FTZ R84, R40, R102.reuse, -R105.reuse ;  /* 0x0000006628547223 */ /* 0x180fe20000010869 */
[----:B------:R-:W-:Y:S03]  /*a6f0*/  FFMA.FTZ R40, R41, R102, -R105 ;  /* 0x0000006629287223 */ /* 0x000fe60000010869 */
[----:B------:R-:W-:Y:S01]  /*a700*/  MUFU.EX2 R41, R84 ;  /* 0x0000005400297308 */ /* 0x000fe20000000800 */
[----:B------:R-:W-:Y:S03]  /*a710*/  HMMA.16816.F32 R16, R20, R86, R16 ;  /* 0x000000561410723c */ /* 0x000fe60000001810 */
[C---:B---3--:R-:W-:Y:S06]  /*a720*/  F2FP.F16.F32.PACK_AB R21, R97.reuse, R114 ;  /* 0x000000726115723e */ /* 0x048fec00000000ff */
[----:B------:R-:W-:Y:S01]  /*a730*/  MUFU.EX2 R40, R40 ;  /* 0x0000002800287308 */ /* 0x000fe20000000800 */
[----:B----4-:R-:W-:Y:S01]  /*a740*/  F2FP.F16.F32.PACK_AB R23, R96, R131 ;  /* 0x000000836017723e */ /* 0x010fe200000000ff */
[----:B------:R-:W-:Y:S01]  /*a750*/  FADD.FTZ R114, R114, R111 ;  /* 0x0000006f72727221 */ /* 0x000fe20000010000 */
[----:B------:R-:W-:Y:S02]  /*a760*/  F2FP.F16.F32.PACK_AB R20, R134, R133 ;  /* 0x000000858614723e */ /* 0x000fe400000000ff */
[----:B--2---:R-:W-:Y:S01]  /*a770*/  F2FP.F16.F32.PACK_AB R22, R98, R99 ;  /* 0x000000636216723e */ /* 0x004fe200000000ff */
[----:B------:R-:W-:Y:S04]  /*a780*/  FADD.FTZ R114, R97, R114 ;  /* 0x0000007261727221 */ /* 0x000fe80000010000 */
[----:B------:R-:W-:Y:S02]  /*a790*/  FADD.FTZ R131, R131, R114 ;  /* 0x0000007283837221 */ /* 0x000fe40000010000 */
[C---:B-1----:R-:W-:Y:S03]  /*a7a0*/  HMMA.16816.F32 R4, R20.reuse, R88, R4 ;  /* 0x000000581404723c */ /* 0x042fe60000001804 */
[-CC-:B------:R-:W-:Y:S01]  /*a7b0*/  FFMA.FTZ R88, R38, R102.reuse, -R121.reuse ;  /* 0x0000006626587223 */ /* 0x180fe20000010879 */
[-C--:B------:R-:W-:Y:S01]  /*a7c0*/  FFMA.FTZ R89, R39, R102.reuse, -R121 ;  /* 0x0000006627597223 */ /* 0x080fe20000010879 */
[----:B------:R-:W-:Y:S03]  /*a7d0*/  FADD.FTZ R131, R96, R131 ;  /* 0x0000008360837221 */ /* 0x000fe60000010000 */
[C---:B------:R-:W-:Y:S01]  /*a7e0*/  HMMA.16816.F32 R8, R20.reuse, R90, R8 ;  /* 0x0000005a1408723c */ /* 0x040fe20000001808 */
[----:B------:R-:W-:Y:S02]  /*a7f0*/  MUFU.EX2 R88, R88 ;  /* 0x0000005800587308 */ /* 0x000fe40000000800 */
[-CC-:B------:R-:W-:Y:S01]  /*a800*/  FFMA.FTZ R90, R36, R102.reuse, -R105.reuse ;  /* 0x00000066245a7223 */ /* 0x180fe20000010869 */
[----:B------:R-:W-:Y:S07]  /*a810*/  FFMA.FTZ R91, R37, R102, -R105 ;  /* 0x00000066255b7223 */ /* 0x000fee0000010869 */
[----:B------:R-:W1:Y:S01]  /*a820*/  MUFU.EX2 R89, R89 ;  /* 0x0000005900597308 */ /* 0x000e620000000800 */
[----:B------:R-:W-:Y:S01]  /*a830*/  LDSM.16.MT88.4 R36, [R165+0x8000] ;  /* 0x00800000a524783b */ /* 0x000fe20000004200 */
[C---:B-----5:R-:W-:Y:S08]  /*a840*/  HMMA.16816.F32 R68, R20.reuse, R24, R68 ;  /* 0x000000181444723c */ /* 0x060ff00000001844 */
[----:B------:R-:W-:Y:S10]  /*a850*/  MUFU.EX2 R90, R90 ;  /* 0x0000005a005a7308 */ /* 0x000ff40000000800 */
[----:B------:R-:W2:Y:S01]  /*a860*/  MUFU.EX2 R91, R91 ;  /* 0x0000005b005b7308 */ /* 0x000ea20000000800 */
[C---:B------:R-:W-:Y:S01]  /*a870*/  HMMA.16816.F32 R72, R20.reuse, R26, R72 ;  /* 0x0000001a1448723c */ /* 0x040fe20000001848 */
[----:B------:R-:W3:Y:S07]  /*a880*/  LDSM.16.MT88.4 R24, [R170+0x8000] ;  /* 0x00800000aa18783b */ /* 0x000eee0000004200 */
[C---:B------:R-:W-:Y:S08]  /*a890*/  HMMA.16816.F32 R76, R20.reuse, R28, R76 ;  /* 0x0000001c144c723c */ /* 0x040ff0000000184c */
[C---:B------:R-:W-:Y:S01]  /*a8a0*/  HMMA.16816.F32 R80, R20.reuse, R30, R80 ;  /* 0x0000001e1450723c */ /* 0x040fe20000001850 */
[----:B------:R-:W4:Y:S07]  /*a8b0*/  LDSM.16.MT88.4 R28, [R166+0x8000] ;  /* 0x00800000a61c783b */ /* 0x000f2e0000004200 */
[C---:B------:R-:W-:Y:S08]  /*a8c0*/  HMMA.16816.F32 R12, R20.reuse, R32, R12 ;  /* 0x00000020140c723c */ /* 0x040ff0000000180c */
[----:B------:R-:W-:Y:S01]  /*a8d0*/  HMMA.16816.F32 R16, R20, R34, R16 ;  /* 0x000000221410723c */ /* 0x000fe20000001810 */
[----:B------:R-:W5:Y:S02]  /*a8e0*/  LDSM.16.MT88.4 R32, [R164+0x8000] ;  /* 0x00800000a420783b */ /* 0x000f640000004200 */
[----:B-1----:R-:W-:Y:S01]  /*a8f0*/  F2FP.F16.F32.PACK_AB R21, R89, R88 ;  /* 0x000000585915723e */ /* 0x002fe200000000ff */
[----:B------:R-:W-:Y:S01]  /*a900*/  FADD.FTZ R88, R88, R131 ;  /* 0x0000008358587221 */ /* 0x000fe20000010000 */
[----:B------:R-:W-:Y:S02]  /*a910*/  F2FP.F16.F32.PACK_AB R23, R43, R42 ;  /* 0x0000002a2b17723e */ /* 0x000fe400000000ff */
[----:B--2---:R-:W-:Y:S01]  /*a920*/  F2FP.F16.F32.PACK_AB R20, R91, R90 ;  /* 0x0000005a5b14723e */ /* 0x004fe200000000ff */
[----:B------:R-:W-:Y:S01]  /*a930*/  FADD.FTZ R89, R89, R88 ;  /* 0x0000005859597221 */ /* 0x000fe20000010000 */
[----:B------:R-:W-:Y:S03]  /*a940*/  F2FP.F16.F32.PACK_AB R22, R40, R41 ;  /* 0x000000292816723e */ /* 0x000fe600000000ff */
[----:B------:R-:W-:Y:S04]  /*a950*/  FADD.FTZ R42, R42, R89 ;  /* 0x000000592a2a7221 */ /* 0x000fe80000010000 */
[C---:B---3--:R-:W-:Y:S03]  /*a960*/  HMMA.16816.F32 R4, R20.reuse, R24, R4 ;  /* 0x000000181404723c */ /* 0x048fe60000001804 */
[----:B------:R-:W-:Y:S05]  /*a970*/  FADD.FTZ R43, R43, R42 ;  /* 0x0000002a2b2b7221 */ /* 0x000fea0000010000 */
[C---:B------:R-:W-:Y:S01]  /*a980*/  HMMA.16816.F32 R8, R20.reuse, R26, R8 ;  /* 0x0000001a1408723c */ /* 0x040fe20000001808 */
[----:B------:R-:W1:Y:S07]  /*a990*/  LDSM.16.MT88.4 R24, [R170+0x8800] ;  /* 0x00880000aa18783b */ /* 0x000e6e0000004200 */
[C---:B----4-:R-:W-:Y:S08]  /*a9a0*/  HMMA.16816.F32 R68, R20.reuse, R28, R68 ;  /* 0x0000001c1444723c */ /* 0x050ff00000001844 */
        /* <DEDUP_REMOVED lines=21> */
[----:B------:R-:W3:Y:S02]  /*ab00*/  MUFU.EX2 R37, R59 ;  /* 0x0000003b00257308 */ /* 0x000ee40000000800 */
[-C--:B------:R-:W-:Y:S01]  /*ab10*/  FFMA.FTZ R36, R52, R102.reuse, -R105 ;  /* 0x0000006634247223 */ /* 0x080fe20000010869 */
[-C--:B------:R-:W-:Y:S04]  /*ab20*/  FFMA.FTZ R52, R62, R102.reuse, -R121 ;  /* 0x000000663e347223 */ /* 0x080fe80000010879 */
[C---:B------:R-:W-:Y:S03]  /*ab30*/  HMMA.16816.F32 R80, R20.reuse, R38, R80 ;  /* 0x000000261450723c */ /* 0x040fe60000001850 */
[----:B------:R-:W5:Y:S01]  /*ab40*/  MUFU.EX2 R36, R36 ;  /* 0x0000002400247308 */ /* 0x000f620000000800 */
[-C--:B------:R-:W-:Y:S09]  /*ab50*/  FFMA.FTZ R39, R57, R102.reuse, -R105 ;  /* 0x0000006639277223 */ /* 0x080ff20000010869 */
[----:B------:R3:W-:Y:S01]  /*ab60*/  MUFU.EX2 R38, R56 ;  /* 0x0000003800267308 */ /* 0x0007e20000000800 */
[C---:B----4-:R-:W-:Y:S09]  /*ab70*/  HMMA.16816.F32 R12, R20.reuse, R32, R12 ;  /* 0x00000020140c723c */ /* 0x050ff2000000180c */
[----:B------:R-:W4:Y:S10]  /*ab80*/  MUFU.EX2 R39, R39 ;  /* 0x0000002700277308 */ /* 0x000f340000000800 */
[----:B------:R-:W1:Y:S01]  /*ab90*/  MUFU.EX2 R52, R52 ;  /* 0x0000003400347308 */ /* 0x000e620000000800 */
[----:B------:R-:W-:Y:S01]  /*aba0*/  HMMA.16816.F32 R16, R20, R34, R16 ;  /* 0x000000221410723c */ /* 0x000fe20000001810 */
[----:B------:R-:W2:Y:S02]  /*abb0*/  LDSM.16.MT88.4 R32, [R165+0x9000] ;  /* 0x00900000a520783b */ /* 0x000ea40000004200 */
[----:B------:R-:W-:Y:S01]  /*abc0*/  F2FP.F16.F32.PACK_AB R21, R58, R49 ;  /* 0x000000313a15723e */ /* 0x000fe200000000ff */
[--C-:B---3--:R-:W-:Y:S01]  /*abd0*/  FFMA.FTZ R56, R66, R102, -R121.reuse ;  /* 0x0000006642387223 */ /* 0x108fe20000010879 */
[----:B------:R-:W-:Y:S01]  /*abe0*/  F2FP.F16.F32.PACK_AB R23, R37, R54 ;  /* 0x000000362517723e */ /* 0x000fe200000000ff */
[----:B------:R-:W-:Y:S01]  /*abf0*/  FFMA.FTZ R121, R67, R102, -R121 ;  /* 0x0000006643797223 */ /* 0x000fe20000010879 */
[----:B-----5:R-:W-:Y:S02]  /*ac00*/  F2FP.F16.F32.PACK_AB R20, R53, R36 ;  /* 0x000000243514723e */ /* 0x020fe400000000ff */
[----:B----4-:R-:W-:Y:S01]  /*ac10*/  F2FP.F16.F32.PACK_AB R22, R39, R38 ;  /* 0x000000262716723e */ /* 0x010fe200000000ff */
[----:B------:R-:W-:Y:S01]  /*ac20*/  MUFU.EX2 R56, R56 ;  /* 0x0000003800387308 */ /* 0x000fe20000000800 */
[----:B-1----:R-:W-:Y:S09]  /*ac30*/  F2FP.F16.F32.PACK_AB R85, R55, R52 ;  /* 0x000000343755723e */ /* 0x002ff200000000ff */
[----:B------:R-:W1:Y:S01]  /*ac40*/  MUFU.EX2 R121, R121 ;  /* 0x0000007900797308 */ /* 0x000e620000000800 */
[C---:B------:R-:W-:Y:S08]  /*ac50*/  HMMA.16816.F32 R4, R20.reuse, R24, R4 ;  /* 0x000000181404723c */ /* 0x040ff00000001804 */
[C---:B------:R-:W-:Y:S01]  /*ac60*/  HMMA.16816.F32 R8, R20.reuse, R26, R8 ;  /* 0x0000001a1408723c */ /* 0x040fe20000001808 */
[----:B------:R-:W3:Y:S02]  /*ac70*/  LDSM.16.MT88.4 R24, [R164+0x9000] ;  /* 0x00900000a418783b */ /* 0x000ee40000004200 */
[----:B-1----:R-:W-:Y:S05]  /*ac80*/  F2FP.F16.F32.PACK_AB R87, R121, R56 ;  /* 0x000000387957723e */ /* 0x002fea00000000ff */
[C---:B--2---:R-:W-:Y:S03]  /*ac90*/  HMMA.16816.F32 R68, R20.reuse, R28, R68 ;  /* 0x0000001c1444723c */ /* 0x044fe60000001844 */
[----:B------:R-:W-:Y:S04]  /*aca0*/  FADD.FTZ R28, R112, R127 ;  /* 0x0000007f701c7221 */ /* 0x000fe80000010000 */
[----:B------:R-:W-:Y:S01]  /*acb0*/  FADD.FTZ R28, R115, R28 ;  /* 0x0000001c731c7221 */ /* 0x000fe20000010000 */
[C---:B------:R-:W-:Y:S03]  /*acc0*/  HMMA.16816.F32 R72, R20.reuse, R30, R72 ;  /* 0x0000001e1448723c */ /* 0x040fe60000001848 */
[----:B------:R-:W-:Y:S02]  /*acd0*/  FADD.FTZ R113, R113, R28 ;  /* 0x0000001c71717221 */ /* 0x000fe40000010000 */
[----:B------:R-:W1:Y:S02]  /*ace0*/  LDSM.16.MT88.4 R28, [R166+0x9800] ;  /* 0x00980000a61c783b */ /* 0x000e640000004200 */
[----:B------:R-:W-:Y:S01]  /*acf0*/  FADD.FTZ R110, R110, R113 ;  /* 0x000000716e6e7221 */ /* 0x000fe20000010000 */
[C---:B------:R-:W-:Y:S01]  /*ad00*/  HMMA.16816.F32 R76, R20.reuse, R32, R76 ;  /* 0x00000020144c723c */ /* 0x040fe2000000184c */
[----:B------:R-:W-:Y:S02]  /*ad10*/  MUFU.EX2 R32, R60 ;  /* 0x0000003c00207308 */ /* 0x000fe40000000800 */
[-CC-:B------:R-:W-:Y:S01]  /*ad20*/  FFMA.FTZ R33, R61, R102.reuse, -R105.reuse ;  /* 0x000000663d217223 */ /* 0x180fe20000010869 */
[----:B------:R-:W-:Y:S01]  /*ad30*/  FFMA.FTZ R105, R65, R102, -R105 ;  /* 0x0000006641697223 */ /* 0x000fe20000010869 */
[----:B------:R-:W-:Y:S03]  /*ad40*/  FADD.FTZ R133, R133, R110 ;  /* 0x0000006e85857221 */ /* 0x000fe60000010000 */
[C---:B------:R-:W-:Y:S03]  /*ad50*/  HMMA.16816.F32 R80, R20.reuse, R34, R80 ;  /* 0x000000221450723c */ /* 0x040fe60000001850 */
[----:B------:R-:W2:Y:S01]  /*ad60*/  MUFU.EX2 R33, R33 ;  /* 0x0000002100217308 */ /* 0x000ea20000000800 */
[----:B------:R-:W-:Y:S09]  /*ad70*/  FADD.FTZ R134, R134, R133 ;  /* 0x0000008586867221 */ /* 0x000ff20000010000 */
[----:B------:R-:W-:Y:S01]  /*ad80*/  MUFU.EX2 R34, R64 ;  /* 0x0000004000227308 */ /* 0x000fe20000000800 */
[C---:B---3--:R-:W-:Y:S09]  /*ad90*/  HMMA.16816.F32 R12, R20.reuse, R24, R12 ;  /* 0x00000018140c723c */ /* 0x048ff2000000180c */
[----:B------:R-:W3:Y:S01]  /*ada0*/  MUFU.EX2 R105, R105 ;  /* 0x0000006900697308 */ /* 0x000ee20000000800 */
[----:B------:R-:W-:Y:S01]  /*adb0*/  FADD.FTZ R25, R99, R134 ;  /* 0x0000008663197221 */ /* 0x000fe20000010000 */
[----:B--2---:R-:W-:Y:S03]  /*adc0*/  F2FP.F16.F32.PACK_AB R84, R33, R32 ;  /* 0x000000202154723e */ /* 0x004fe600000000ff */
[----:B------:R-:W-:Y:S01]  /*add0*/  FADD.FTZ R25, R98, R25 ;  /* 0x0000001962197221 */ /* 0x000fe20000010000 */
[----:B------:R-:W-:Y:S01]  /*ade0*/  HMMA.16816.F32 R16, R20, R26, R16 ;  /* 0x0000001a1410723c */ /* 0x000fe20000001810 */
[----:B------:R-:W2:Y:S02]  /*adf0*/  LDSM.16.MT88.4 R20, [R165+0x9800] ;  /* 0x00980000a514783b */ /* 0x000ea40000004200 */
[----:B------:R-:W-:Y:S01]  /*ae00*/  FADD.FTZ R24, R90, R25 ;  /* 0x000000195a187221 */ /* 0x000fe20000010000 */
[----:B---3--:R-:W-:Y:S03]  /*ae10*/  F2FP.F16.F32.PACK_AB R86, R105, R34 ;  /* 0x000000226956723e */ /* 0x008fe600000000ff */
[----:B------:R-:W-:Y:S04]  /*ae20*/  FADD.FTZ R24, R91, R24 ;  /* 0x000000185b187221 */ /* 0x000fe80000010000 */
[C---:B------:R-:W-:Y:S01]  /*ae30*/  HMMA.16816.F32 R96, R84.reuse, R92, R4 ;  /* 0x0000005c5460723c */ /* 0x040fe20000001804 */
[----:B------:R-:W3:Y:S07]  /*ae40*/  LDSM.16.MT88.4 R4, [R164+0x9800] ;  /* 0x00980000a404783b */ /* 0x000eee0000004200 */
        /* <DEDUP_REMOVED lines=30> */
[----:B------:R-:W-:Y:S01]  /*b030*/  FADD.FTZ R202, R105, R34 ;  /* 0x0000002269ca7221 */ /* 0x000fe20000010000 */
[----:B------:R-:W-:Y:S07]  /*b040*/  @P0 BRA `(.L_x_11368) ;  /* 0xffffffc000e00947 */ /* 0x000fee000383ffff */
.L_x_11361:
[----:B------:R1:W5:Y:S01]  /*b050*/  LD.E R8, desc[UR4][R2.64+0xd8] ;  /* 0x0000d80402087980 */ /* 0x000362000c101900 */
[----:B------:R-:W-:Y:S01]  /*b060*/  UMOV UR6, 0xffffffff ;  /* 0xffffffff00067882 */ /* 0x000fe20000000000 */
[----:B------:R-:W2:Y:S02]  /*b070*/  S2R R7, SR_TID.X ;  /* 0x0000000000077919 */ /* 0x000ea40000002100 */
[----:B--2---:R-:W-:-:S04]  /*b080*/  SHF.L.U32 R6, R7, 0x5, RZ ;  /* 0x0000000507067819 */ /* 0x004fc800000006ff */
[----:B------:R-:W-:Y:S01]  /*b090*/  LOP3.LUT R6, R6, 0x7c00, RZ, 0xc0, !PT ;  /* 0x00007c0006067812 */ /* 0x000fe200078ec0ff */
[----:B-1----:R-:W-:Y:S05]  /*b0a0*/  BRA.DIV UR6, `(.L_x_11369) ;  /* 0x0000000e069c7947 */ /* 0x002fea000b800000 */
[----:B------:R-:W1:Y:S04]  /*b0b0*/  SHFL.BFLY PT, R9, R202, 0x2, 0x1f ;  /* 0x0c401f00ca097f89 */ /* 0x000e6800000e0000 */
[----:B------:R-:W2:Y:S01]  /*b0c0*/  SHFL.BFLY PT, R12, R201, 0x2, 0x1f ;  /* 0x0c401f00c90c7f89 */ /* 0x000ea200000e0000 */
[----:B-1----:R-:W-:Y:S01]  /*b0d0*/  FADD.FTZ R10, R9, R202 ;  /* 0x000000ca090a7221 */ /* 0x002fe20000010000 */
[----:B--2---:R-:W-:-:S04]  /*b0e0*/  FADD.FTZ R11, R12, R201 ;  /* 0x000000c90c0b7221 */ /* 0x004fc80000010000 */
[----:B------:R-:W1:Y:S04]  /*b0f0*/  SHFL.BFLY PT, R9, R10, 0x1, 0x1f ;  /* 0x0c201f000a097f89 */ /* 0x000e6800000e0000 */
[----:B------:R2:W3:Y:S01]  /*b100*/  SHFL.BFLY PT, R12, R11, 0x1, 0x1f ;  /* 0x0c201f000b0c7f89 */ /* 0x0004e200000e0000 */
[----:B-1----:R-:W-:-:S07]  /*b110*/  FADD.FTZ R9, R10, R9 ;  /* 0x000000090a097221 */ /* 0x002fce0000010000 */
.L_x_11382:
[----:B------:R-:W1:Y:S01]  /*b120*/  MUFU.RCP R0, R9 ;  /* 0x0000000900007308 */ /* 0x000e620000001000 */
[----:B------:R-:W-:Y:S01]  /*b130*/  FSETP.NE.FTZ.AND P2, PT, R9, RZ, PT ;  /* 0x000000ff0900720b */ /* 0x000fe20003f55000 */
[----:B---3--:R-:W-:Y:S01]  /*b140*/  FADD.FTZ R12, R11, R12 ;  /* 0x0000000c0b0c7221 */ /* 0x008fe20000010000 */
[----:B------:R-:W3:Y:S01]  /*b150*/  S2UR UR6, SR_CgaCtaId ;  /* 0x00000000000679c3 */ /* 0x000ee20000008800 */
[----:B------:R-:W-:-:S03]  /*b160*/  UMOV UR7, 0x400 ;  /* 0x0000040000077882 */ /* 0x000fc60000000000 */
[----:B------:R-:W-:Y:S01]  /*b170*/  FSETP.NE.FTZ.AND P1, PT, R12, RZ, PT ;  /* 0x000000ff0c00720b */ /* 0x000fe20003f35000 */
[----:B------:R-:W4:Y:S01]  /*b180*/  MUFU.RCP R4, R12 ;  /* 0x0000000c00047308 */ /* 0x000f220000001000 */
[----:B-1----:R-:W-:Y:S02]  /*b190*/  FSEL R5, R0, 1, P2 ;  /* 0x3f80000000057808 */ /* 0x002fe40001000000 */
[----:B------:R-:W1:Y:S03]  /*b1a0*/  S2R R0, SR_TID.X ;  /* 0x0000000000007919 */ /* 0x000e660000002100 */
[C---:B------:R-:W-:Y:S01]  /*b1b0*/  FMUL.FTZ R96, R5.reuse, R96 ;  /* 0x0000006005607220 */ /* 0x040fe20000410000 */
[C---:B------:R-:W-:Y:S01]  /*b1c0*/  FMUL.FTZ R97, R5.reuse, R97 ;  /* 0x0000006105617220 */ /* 0x040fe20000410000 */
[C---:B------:R-:W-:Y:S01]  /*b1d0*/  FMUL.FTZ R92, R5.reuse, R92 ;  /* 0x0000005c055c7220 */ /* 0x040fe20000410000 */
[----:B----4-:R-:W-:Y:S01]  /*b1e0*/  FSEL R4, R4, 1, P1 ;  /* 0x3f80000004047808 */ /* 0x010fe20000800000 */
[----:B---3--:R-:W-:Y:S01]  /*b1f0*/  ULEA UR6, UR6, UR7, 0x18 ;  /* 0x0000000706067291 */ /* 0x008fe2000f8ec0ff */
        /* <DEDUP_REMOVED lines=24> */
[C---:B-1----:R-:W-:Y:S01]  /*b380*/  SHF.L.U32 R4, R0.reuse, 0x4, RZ ;  /* 0x0000000400047819 */ /* 0x042fe200000006ff */
[C---:B------:R-:W-:Y:S01]  /*b390*/  FMUL.FTZ R81, R5.reuse, R81 ;  /* 0x0000005105517220 */ /* 0x040fe20000410000 */
[----:B------:R-:W-:Y:S01]  /*b3a0*/  SHF.L.U32 R10, R0, 0x1, RZ ;  /* 0x00000001000a7819 */ /* 0x000fe200000006ff */
[C---:B------:R-:W-:Y:S01]  /*b3b0*/  FMUL.FTZ R88, R5.reuse, R88 ;  /* 0x0000005805587220 */ /* 0x040fe20000410000 */
[----:B--2---:R-:W-:Y:S01]  /*b3c0*/  LOP3.LUT R11, R4, 0x1c0, RZ, 0xc0, !PT ;  /* 0x000001c0040b7812 */ /* 0x004fe200078ec0ff */
[----:B------:R-:W-:Y:S01]  /*b3d0*/  IMAD.MOV.U32 R4, RZ, RZ, 0x10 ;  /* 0x00000010ff047424 */ /* 0x000fe200078e00ff */
[----:B------:R-:W-:Y:S01]  /*b3e0*/  LOP3.LUT P0, RZ, R0, 0x4, RZ, 0xc0, !PT ;  /* 0x0000000400ff7812 */ /* 0x000fe2000780c0ff */
[----:B------:R-:W-:Y:S01]  /*b3f0*/  FMUL.FTZ R89, R5, R89 ;  /* 0x0000005905597220 */ /* 0x000fe20000410000 */
[----:B------:R-:W-:Y:S01]  /*b400*/  LOP3.LUT R11, R11, 0x38, R10, 0xf8, !PT ;  /* 0x000000380b0b7812 */ /* 0x000fe200078ef80a */
[C---:B------:R-:W-:Y:S01]  /*b410*/  FMUL.FTZ R84, R5.reuse, R84 ;  /* 0x0000005405547220 */ /* 0x040fe20000410000 */
[----:B------:R-:W-:Y:S01]  /*b420*/  LOP3.LUT R10, R10, 0x6, RZ, 0xc0, !PT ;  /* 0x000000060a0a7812 */ /* 0x000fe200078ec0ff */
[----:B------:R-:W-:Y:S01]  /*b430*/  FMUL.FTZ R5, R5, R85 ;  /* 0x0000005505057220 */ /* 0x000fe20000410000 */
[----:B------:R-:W-:-:S02]  /*b440*/  R2P PR, R0, 0x18 ;  /* 0x0000001800007804 */ /* 0x000fc40000000000 */
[----:B------:R-:W-:Y:S02]  /*b450*/  IADD3 R6, PT, PT, R11, R10, R6 ;  /* 0x0000000a0b067210 */ /* 0x000fe40007ffe006 */
[----:B------:R-:W-:Y:S02]  /*b460*/  MOV R10, 0x20 ;  /* 0x00000020000a7802 */ /* 0x000fe40000000f00 */
[----:B------:R-:W-:Y:S02]  /*b470*/  LEA R11, R6, UR6, 0x1 ;  /* 0x00000006060b7c11 */ /* 0x000fe4000f8e08ff */
[----:B------:R-:W-:Y:S02]  /*b480*/  SEL R10, R10, 0xffffffe0, !P3 ;  /* 0xffffffe00a0a7807 */ /* 0x000fe40005800000 */
[C---:B------:R-:W-:Y:S02]  /*b490*/  IADD3 R17, PT, PT, R11.reuse, 0x40, RZ ;  /* 0x000000400b117810 */ /* 0x040fe40007ffe0ff */
[----:B------:R-:W-:Y:S01]  /*b4a0*/  SEL R4, R4, 0xfffffff0, !P0 ;  /* 0xfffffff004047807 */ /* 0x000fe20004000000 */
[----:B------:R-:W-:Y:S01]  /*b4b0*/  @P4 VIADD R17, R11, 0xffffffc0 ;  /* 0xffffffc00b114836 */ /* 0x000fe20000000000 */
[----:B------:R-:W-:Y:S01]  /*b4c0*/  F2FP.F16.F32.PACK_AB R96, R97, R96 ;  /* 0x000000606160723e */ /* 0x000fe200000000ff */
[----:B------:R-:W-:Y:S01]  /*b4d0*/  IMAD.IADD R15, R10, 0x1, R11 ;  /* 0x000000010a0f7824 */ /* 0x000fe200078e020b */
        /* <DEDUP_REMOVED lines=9> */
[----:B------:R-:W-:-:S02]  /*b570*/  IADD3 R21, PT, PT, R10, R17, RZ ;  /* 0x000000110a157210 */ /* 0x000fc40007ffe0ff */
[----:B------:R-:W-:Y:S01]  /*b580*/  F2FP.F16.F32.PACK_AB R72, R73, R72 ;  /* 0x000000484948723e */ /* 0x000fe200000000ff */
[----:B------:R-:W-:Y:S01]  /*b590*/  STS [R13+0x400], R94 ;  /* 0x0004005e0d007388 */ /* 0x000fe20000000800 */
[----:B------:R-:W-:Y:S01]  /*b5a0*/  F2FP.F16.F32.PACK_AB R74, R75, R74 ;  /* 0x0000004a4b4a723e */ /* 0x000fe200000000ff */
[C---:B------:R-:W-:Y:S01]  /*b5b0*/  IMAD.IADD R10, R4.reuse, 0x1, R21 ;  /* 0x00000001040a7824 */ /* 0x040fe200078e0215 */
[----:B------:R-:W-:Y:S01]  /*b5c0*/  IADD3 R19, PT, PT, R4, R15, RZ ;  /* 0x0000000f04137210 */ /* 0x000fe20007ffe0ff */
[----:B------:R-:W-:Y:S01]  /*b5d0*/  STS [R15], R68 ;  /* 0x000000440f007388 */ /* 0x000fe20000000800 */
[----:B------:R-:W-:Y:S02]  /*b5e0*/  F2FP.F16.F32.PACK_AB R76, R77, R76 ;  /* 0x0000004c4d4c723e */ /* 0x000fe400000000ff */
[----:B------:R-:W-:Y:S01]  /*b5f0*/  F2FP.F16.F32.PACK_AB R78, R79, R78 ;  /* 0x0000004e4f4e723e */ /* 0x000fe200000000ff */
        /* <DEDUP_REMOVED lines=25> */
[----:B------:R-:W-:Y:S02]  /*b790*/  ISETP.NE.AND P0, PT, R193, -0x1, PT ;  /* 0xffffffffc100780c */ /* 0x000fe40003f05270 */
[--C-:B--2---:R-:W-:Y:S02]  /*b7a0*/  SHF.R.U32.HI R5, RZ, 0x1, R0.reuse ;  /* 0x00000001ff057819 */ /* 0x104fe40000011600 */
[----:B------:R-:W-:Y:S01]  /*b7b0*/  LOP3.LUT P4, RZ, R0, 0x3, RZ, 0xc0, !PT ;  /* 0x0000000300ff7812 */ /* 0x000fe2000788c0ff */
[----:B------:R-:W-:Y:S01]  /*b7c0*/  @P2 FMUL.FTZ R13, R9, 0.69314718246459960938 ;  /* 0x3f317218090d2820 */ /* 0x000fe20000410000 */
[----:B------:R-:W-:-:S02]  /*b7d0*/  SHF.R.U32.HI R0, RZ, 0x2, R0 ;  /* 0x00000002ff007819 */ /* 0x000fc40000011600 */
[----:B------:R-:W-:Y:S01]  /*b7e0*/  LOP3.LUT R5, R5, 0x30, RZ, 0xc0, !PT ;  /* 0x0000003005057812 */ /* 0x000fe200078ec0ff */
[----:B------:R-:W-:Y:S01]  /*b7f0*/  BSSY.RECONVERGENT B0, `(.L_x_11370) ;  /* 0x0000011000007945 */ /* 0x000fe20003800200 */
[----:B------:R-:W-:Y:S01]  /*b800*/  MOV R6, 0x7f800000 ;  /* 0x7f80000000067802 */ /* 0x000fe20000000f00 */
[----:B-----5:R-:W-:Y:S01]  /*b810*/  @P2 FFMA.FTZ R6, R8, R101, R13 ;  /* 0x0000006508062223 */ /* 0x020fe2000001000d */
[----:B------:R-:W-:Y:S01]  /*b820*/  MOV R4, 0x7f800000 ;  /* 0x7f80000000047802 */ /* 0x000fe20000000f00 */
[----:B---3--:R-:W-:Y:S01]  /*b830*/  @P0 IMAD.WIDE.U32 R30, R28, R193, RZ ;  /* 0x000000c11c1e0225 */ /* 0x008fe200078e00ff */
[----:B------:R-:W-:-:S03]  /*b840*/  LOP3.LUT R5, R5, 0x7, R0, 0xf8, !PT ;  /* 0x0000000705057812 */ /* 0x000fc600078ef800 */
[----:B-1----:R-:W-:Y:S01]  /*b850*/  @P1 FMUL.FTZ R15, R12, 0.69314718246459960938 ;  /* 0x3f3172180c0f1820 */ /* 0x002fe20000410000 */
[----:B------:R-:W-:-:S03]  /*b860*/  @P0 IMAD R0, R29, R193, RZ ;  /* 0x000000c11d000224 */ /* 0x000fc600078e02ff */
        /* <DEDUP_REMOVED lines=9> */
.L_x_11371:
[----:B------:R-:W-:Y:S05]  /*b900*/  BSYNC.RECONVERGENT B0 ;  /* 0x0000000000007941 */ /* 0x000fea0003800200 */
.L_x_11370:
        /* <DEDUP_REMOVED lines=22> */
.L_x_11373:
[----:B------:R-:W-:Y:S05]  /*ba70*/  BSYNC.RECONVERGENT B0 ;  /* 0x0000000000007941 */ /* 0x000fea0003800200 */
.L_x_11372:
[----:B-1----:R-:W2:Y:S01]  /*ba80*/  LD.E R3, desc[UR4][R2.64+0xc0] ;  /* 0x0000c00402037980 */ /* 0x002ea2000c101900 */
[-C--:B-----5:R-:W-:Y:S01]  /*ba90*/  @!P0 IMAD R4, R37, R187.reuse, RZ ;  /* 0x000000bb25048224 */ /* 0x0a0fe200078e02ff */
[----:B------:R-:W-:Y:S01]  /*baa0*/  SHF.R.U32.HI R7, RZ, 0x3, R7 ;  /* 0x00000003ff077819 */ /* 0x000fe20000011607 */
[----:B------:R-:W-:Y:S01]  /*bab0*/  @!P0 IMAD.WIDE.U32 R36, R36, R187, RZ ;  /* 0x000000bb24248225 */ /* 0x000fe200078e00ff */
[----:B------:R-:W-:Y:S02]  /*bac0*/  BSSY.RECONVERGENT B0, `(.L_x_11374) ;  /* 0x0000028000007945 */ /* 0x000fe40003800200 */
[----:B------:R-:W-:Y:S01]  /*bad0*/  IADD3 R25, PT, PT, R7, 0x10, RZ ;  /* 0x0000001007197810 */ /* 0x000fe20007ffe0ff */
[----:B------:R-:W-:Y:S01]  /*bae0*/  IMAD.MOV.U32 R195, RZ, RZ, RZ ;  /* 0x000000ffffc37224 */ /* 0x000fe200078e00ff */
[----:B------:R-:W-:Y:S01]  /*baf0*/  @!P0 MOV R6, R36 ;  /* 0x0000002400068202 */ /* 0x000fe20000000f00 */
[----:B------:R-:W-:Y:S01]  /*bb00*/  IMAD R5, R35, R188, RZ ;  /* 0x000000bc23057224 */ /* 0x000fe200078e02ff */
        /* <DEDUP_REMOVED lines=11> */
[----:B------:R-:W-:-:S04]  /*bbc0*/  IADD3 R3, PT, PT, R195, R192, RZ ;  /* 0x000000c0c3037210 */ /* 0x000fc80007ffe0ff */
[----:B------:R-:W-:Y:S01]  /*bbd0*/  IADD3.X R35, PT, PT, R5, R3, R4, P3, P0 ;  /* 0x0000000305237210 */ /* 0x000fe20001fe0404 */
[C---:B------:R-:W-:Y:S01]  /*bbe0*/  VIADD R5, R7.reuse, 0x20 ;  /* 0x0000002007057836 */ /* 0x040fe20000000000 */
[----:B------:R-:W-:Y:S01]  /*bbf0*/  IADD3 R3, PT, PT, R7, 0x30, RZ ;  /* 0x0000003007037810 */ /* 0x000fe20007ffe0ff */
        /* <DEDUP_REMOVED lines=20> */
.L_x_11375:
[----:B------:R-:W-:Y:S05]  /*bd40*/  BSYNC.RECONVERGENT B0 ;  /* 0x0000000000007941 */ /* 0x000fea0003800200 */
.L_x_11374:
[----:B------:R-:W-:Y:S04]  /*bd50*/  BSSY.RECONVERGENT B0, `(.L_x_11376) ;  /* 0x000000d000007945 */ /* 0x000fe80003800200 */
[----:B------:R-:W-:Y:S05]  /*bd60*/  @P3 BRA `(.L_x_11377) ;  /* 0x00000000002c3947 */ /* 0x000fea0003800000 */
[----:B------:R-:W-:Y:S01]  /*bd70*/  IADD3 R5, P0, PT, R7, 0x20, RZ ;  /* 0x0000002007057810 */ /* 0x000fe20007f1e0ff */
[----:B--23--:R-:W-:Y:S01]  /*bd80*/  IMAD.MOV.U32 R12, RZ, RZ, R34 ;  /* 0x000000ffff0c7224 */ /* 0x00cfe200078e0022 */
        /* <DEDUP_REMOVED lines=9> */
.L_x_11377:
[----:B------:R-:W-:Y:S05]  /*be20*/  BSYNC.RECONVERGENT B0 ;  /* 0x0000000000007941 */ /* 0x000fea0003800200 */
.L_x_11376:
[----:B------:R-:W-:-:S04]  /*be30*/  MOV R187, 0x0 ;  /* 0x0000000000bb7802 */ /* 0x000fc80000000f00 */
[----:B-1234-:R-:W-:Y:S05]  /*be40*/  @P2 RET.REL.NODEC R186 `(_ZN5flash24flash_fwd_splitkv_kernelI23Flash_fwd_kernel_traitsILi64ELi64ELi128ELi4ELb0ELb0EN7cutlass6half_tE19Flash_kernel_traitsILi64ELi64ELi128ELi4ES3_EELb0ELb0ELb1ELb0ELb0ELb0ELb0ELb0EEEvNS_16Flash_fwd_paramsE) ;  /* 0xffffff40ba6c2950 */ /* 0x01efea0003c3ffff */
        /* <DEDUP_REMOVED lines=12> */
[----:B-1----:R-:W-:Y:S05]  /*bf10*/  RET.REL.NODEC R186 `(_ZN5flash24flash_fwd_splitkv_kernelI23Flash_fwd_kernel_traitsILi64ELi64ELi128ELi4ELb0ELb0EN7cutlass6half_tE19Flash_kernel_traitsILi64ELi64ELi128ELi4ES3_EELb0ELb0ELb1ELb0ELb0ELb0ELb0ELb0EEEvNS_16Flash_fwd_paramsE) ;  /* 0xffffff40ba387950 */ /* 0x002fea0003c3ffff */
.L_x_11369:
[----:B------:R-:W-:Y:S01]  /*bf20*/  MOV R5, 0x2 ;  /* 0x0000000200057802 */ /* 0x000fe20000000f00 */
[----:B------:R-:W-:Y:S01]  /*bf30*/  IMAD.MOV.U32 R0, RZ, RZ, 0x1f ;  /* 0x0000001fff007424 */ /* 0x000fe200078e00ff */
[----:B------:R-:W-:-:S07]  /*bf40*/  MOV R4, 0xffffffff ;  /* 0xffffffff00047802 */ /* 0x000fce0000000f00 */
[----:B-----5:R-:W-:Y:S05]  /*bf50*/  WARPSYNC.COLLECTIVE R4, `(.L_x_11378) ;  /* 0x0000000004087348 */ /* 0x020fea0003c00000 */
[----:B------:R1:W2:Y:S02]  /*bf60*/  SHFL.BFLY P0, R12, R202, R5, R0 ;  /* 0x0c000005ca0c7389 */ /* 0x0002a40000000000 */
[----:B-12--5:R-:W-:Y:S05]  /*bf70*/  ENDCOLLECTIVE ;  /* 0x000000000000791b */ /* 0x026fea0003800000 */
.L_x_11378:
[----:B------:R-:W-:Y:S02]  /*bf80*/  IMAD.MOV.U32 R9, RZ, RZ, R12 ;  /* 0x000000ffff097224 */ /* 0x000fe400078e000c */
[----:B------:R-:W-:Y:S02]  /*bf90*/  IMAD.MOV.U32 R5, RZ, RZ, 0x1 ;  /* 0x00000001ff057424 */ /* 0x000fe400078e00ff */
[----:B------:R-:W-:-:S05]  /*bfa0*/  FADD.FTZ R10, R9, R202 ;  /* 0x000000ca090a7221 */ /* 0x000fca0000010000 */
[----:B------:R-:W-:-:S07]  /*bfb0*/  MOV R202, R10 ;  /* 0x0000000a00ca7202 */ /* 0x000fce0000000f00 */
[----:B------:R-:W-:Y:S05]  /*bfc0*/  WARPSYNC.COLLECTIVE R4, `(.L_x_11379) ;  /* 0x0000000004087348 */ /* 0x000fea0003c00000 */
[----:B------:R1:W2:Y:S02]  /*bfd0*/  SHFL.BFLY P0, R12, R202, R5, R0 ;  /* 0x0c000005ca0c7389 */ /* 0x0002a40000000000 */
[----:B-12---:R-:W-:Y:S05]  /*bfe0*/  ENDCOLLECTIVE ;  /* 0x000000000000791b */ /* 0x006fea0003800000 */
.L_x_11379:
[----:B------:R-:W-:Y:S01]  /*bff0*/  MOV R202, R201 ;  /* 0x000000c900ca7202 */ /* 0x000fe20000000f00 */
[----:B------:R-:W-:Y:S01]  /*c000*/  IMAD.MOV.U32 R5, RZ, RZ, 0x2 ;  /* 0x00000002ff057424 */ /* 0x000fe200078e00ff */
[----:B------:R-:W-:-:S07]  /*c010*/  MOV R9, R12 ;  /* 0x0000000c00097202 */ /* 0x000fce0000000f00 */
[----:B------:R-:W-:Y:S05]  /*c020*/  WARPSYNC.COLLECTIVE R4, `(.L_x_11380) ;  /* 0x0000000004087348 */ /* 0x000fea0003c00000 */
[----:B------:R1:W2:Y:S02]  /*c030*/  SHFL.BFLY P0, R12, R202, R5, R0 ;  /* 0x0c000005ca0c7389 */ /* 0x0002a40000000000 */
[----:B-12---:R-:W-:Y:S05]  /*c040*/  ENDCOLLECTIVE ;  /* 0x000000000000791b */ /* 0x006fea0003800000 */
.L_x_11380:
[----:B------:R-:W-:Y:S01]  /*c050*/  FADD.FTZ R9, R10, R9 ;  /* 0x000000090a097221 */ /* 0x000fe20000010000 */
[----:B------:R-:W-:Y:S01]  /*c060*/  FADD.FTZ R11, R12, R201 ;  /* 0x000000c90c0b7221 */ /* 0x000fe20000010000 */
[----:B------:R-:W-:-:S04]  /*c070*/  MOV R5, 0x1 ;  /* 0x0000000100057802 */ /* 0x000fc80000000f00 */
[----:B------:R-:W-:-:S07]  /*c080*/  MOV R202, R11 ;  /* 0x0000000b00ca7202 */ /* 0x000fce0000000f00 */
[----:B------:R-:W-:Y:S05]  /*c090*/  WARPSYNC.COLLECTIVE R4, `(.L_x_11381) ;  /* 0x0000000004087348 */ /* 0x000fea0003c00000 */
[----:B------:R1:W2:Y:S02]  /*c0a0*/  SHFL.BFLY P0, R12, R202, R5, R0 ;  /* 0x0c000005ca0c7389 */ /* 0x0002a40000000000 */
[----:B-12---:R-:W-:Y:S05]  /*c0b0*/  ENDCOLLECTIVE ;  /* 0x000000000000791b */ /* 0x006fea0003800000 */
.L_x_11381:
[----:B------:R-:W-:Y:S05]  /*c0c0*/  BRA `(.L_x_11382) ;  /* 0xfffffff000147947 */ /* 0x000fea000383ffff */
.L_x_11383:
        /* <DEDUP_REMOVED lines=11> */
.L_x_14808:


//--------------------- .text._ZN5flash24flash_fwd_splitkv_kernelI23Flash_fwd_kernel_traitsILi64ELi64ELi128ELi4ELb0ELb0EN7cutlass6half_tE19Flash_kernel_traitsILi64ELi64ELi128ELi4ES3_EELb0ELb0ELb1ELb0ELb0ELb1ELb0ELb0EEEvNS_16Flash_fwd_paramsE --------------------------
	.section	.text._ZN5flash24flash_fwd_splitkv_kernelI23Flash_fwd_kernel_traitsILi64ELi64ELi128ELi4ELb0ELb0EN7cutlass6half_tE19Flash_kernel_traitsILi64ELi64ELi128ELi4ES3_EELb0ELb0ELb1ELb0ELb0ELb1ELb0ELb0EEEvNS_16Flash_fwd_paramsE,"ax",@progbits
	.align	128
        .global         _ZN5flash24flash_fwd_splitkv_kernelI23Flash_fwd_kernel_traitsILi64ELi64ELi128ELi4ELb0ELb0EN7cutlass6half_tE19Flash_kernel_traitsILi64ELi64ELi128ELi4ES3_EELb0ELb0ELb1ELb0ELb0ELb1ELb0ELb0EEEvNS_16Flash_fwd_paramsE
        .type           _ZN5flash24flash_fwd_splitkv_kernelI23Flash_fwd_kernel_traitsILi64ELi64ELi128ELi4ELb0ELb0EN7cutlass6half_tE19Flash_kernel_traitsILi64ELi64ELi128ELi4ES3_EELb0ELb0ELb1ELb0ELb0ELb1ELb0ELb0EEEvNS_16Flash_fwd_paramsE,@function
        .size           _ZN5flash24flash_fwd_splitkv_kernelI23Flash_fwd_kernel_traitsILi64ELi64ELi128ELi4ELb0ELb0EN7cutlass6half_tE19Flash_kernel_traitsILi64ELi64ELi128ELi4ES3_EELb0ELb0ELb1ELb0ELb0ELb1ELb0ELb0EEEvNS_16Flash_fwd_paramsE,(.L_x_14809 - _ZN5flash24flash_fwd_splitkv_kernelI23Flash_fwd_kernel_traitsILi64ELi64ELi128ELi4ELb0ELb0EN7cutlass6half_tE19Flash_kernel_traitsILi64ELi64ELi128ELi4ES3_EELb0ELb0ELb1ELb0ELb0ELb1ELb0ELb0EEEvNS_16Flash_fwd_paramsE)
        .other          _ZN5flash24flash_fwd_splitkv_kernelI23Flash_fwd_kernel_traitsILi64ELi64ELi128ELi4ELb0ELb0EN7cutlass6half_tE19Flash_kernel_traitsILi64ELi64ELi128ELi4ES3_EELb0ELb0ELb1ELb0ELb0ELb1ELb0ELb0EEEvNS_16Flash_fwd_paramsE,@"STO_CUDA_ENTRY STV_DEFAULT"
_ZN5flash24flash_fwd_splitkv_kernelI23Flash_fwd_kernel_traitsILi64ELi64ELi128ELi4ELb0ELb0EN7cutlass6half_tE19Flash_kernel_traitsILi64ELi64ELi128ELi4ES3_EELb0ELb0ELb1ELb0ELb0ELb1ELb0ELb0EEEvNS_16Flash_fwd_paramsE:
.text._ZN5flash24flash_fwd_splitkv_kernelI23Flash_fwd_kernel_traitsILi64ELi64ELi128ELi4ELb0ELb0EN7cutlass6half_tE19Flash_kernel_traitsILi64ELi64ELi128ELi4ES3_EELb0ELb0ELb1ELb0ELb0ELb1ELb0ELb0EEEvNS_16Flash_fwd_paramsE:
[----:B------:R-:W-:Y:S01]  /*0000*/  LDC R1, c[0x0][0x37c] ;  /* 0x0000df00ff017b82 */ /* 0x000fe20000000800 */
[----:B------:R-:W1:Y:S07]  /*0010*/  S2R R35, SR_CTAID.X ;  /* 0x0000000000237919 */ /* 0x000e6e0000002500 */
[----:B------:R-:W2:Y:S01]  /*0020*/  LDC.64 R2, c[0x0][0x348] ;  /* 0x0000d200ff027b82 */ /* 0x000ea20000000a00 */
[----:B------:R-:W-:Y:S01]  /*0030*/  BSSY.RECONVERGENT B2, `(.L_x_11384) ;  /* 0x0000005000027945 */ /* 0x000fe20003800200 */
[----:B------:R-:W-:Y:S01]  /*0040*/  MOV R176, 0x80 ;  /* 0x0000008000b07802 */ /* 0x000fe20000000f00 */
[----:B------:R-:W3:Y:S01]  /*0050*/  S2R R177, SR_CTAID.Y ;  /* 0x0000000000b17919 */ /* 0x000ee20000002600 */
[----:B------:R-:W4:Y:S05]  /*0060*/  S2R R178, SR_CTAID.Z ;  /* 0x0000000000b27919 */ /* 0x000f2a0000002700 */
[----:B-1234-:R-:W-:Y:S05]  /*0070*/  CALL.REL.NOINC `($_ZN5flash24flash_fwd_splitkv_kernelI23Flash_fwd_kernel_traitsILi64ELi64ELi128ELi4ELb0ELb0EN7cutlass6half_tE19Flash_kernel_traitsILi64ELi64ELi128ELi4ES3_EELb0ELb0ELb1ELb0ELb0ELb1ELb0ELb0EEEvNS_16Flash_fwd_paramsE$_ZN5flash30compute_attn_1rowblock_splitkvI23Flash_fwd_kernel_traitsILi64ELi64ELi128ELi4ELb0ELb0EN7cutlass6half_tE19Flash_kernel_traitsILi64ELi64ELi128ELi4ES3_EELb0ELb0ELb1ELb0ELb0ELb1ELb0ELb0ENS_16Flash_fwd_paramsEEEvRKT8_iiiii) ;  /* 0x0000000000087944 */ /* 0x01efea0003c00000 */
[----:B------:R-:W-:Y:S05]  /*0080*/  BSYNC.RECONVERGENT B2 ;  /* 0x0000000000027941 */ /* 0x000fea0003800200 */
.L_x_11384:
[----:B------:R-:W-:Y:S05]  /*0090*/  EXIT ;  /* 0x000000000000794d */ /* 0x000fea0003800000 */
        .type           $_ZN5flash24flash_fwd_splitkv_kernelI23Flash_fwd_kernel_traitsILi64ELi64ELi128ELi4ELb0ELb0EN7cutlass6half_tE19Flash_kernel_traitsILi64ELi64ELi128ELi4ES3_EELb0ELb0ELb1ELb0ELb0ELb1ELb0ELb0EEEvNS_16Flash_fwd_paramsE$_ZN5flash30compute_attn_1rowblock_splitkvI23Flash_fwd_kernel_traitsILi64ELi64ELi128ELi4ELb0ELb0EN7cutlass6half_tE19Flash_kernel_traitsILi64ELi64ELi128ELi4ES3_EELb0ELb0ELb1ELb0ELb0ELb1ELb0ELb0ENS_16Flash_fwd_paramsEEEvRKT8_iiiii,@function
        .size           $_ZN5flash24flash_fwd_splitkv_kernelI23Flash_fwd_kernel_traitsILi64ELi64ELi128ELi4ELb0ELb0EN7cutlass6half_tE19Flash_kernel_traitsILi64ELi64ELi128ELi4ES3_EELb0ELb0ELb1ELb0ELb0ELb1ELb0ELb0EEEvNS_16Flash_fwd_paramsE$_ZN5flash30compute_attn_1rowblock_splitkvI23Flash_fwd_kernel_traitsILi64ELi64ELi128ELi4ELb0ELb0EN7cutlass6half_tE19Flash_kernel_traitsILi64ELi64ELi128ELi4ES3_EELb0ELb0ELb1ELb0ELb0ELb1ELb0ELb0ENS_16Flash_fwd_paramsEEEvRKT8_iiiii,(.L_x_14809 - $_ZN5flash24flash_fwd_splitkv_kernelI23Flash_fwd_kernel_traitsILi64ELi64ELi128ELi4ELb0ELb0EN7cutlass6half_tE19Flash_kernel_traitsILi64ELi64ELi128ELi4ES3_EELb0ELb0ELb1ELb0ELb0ELb1ELb0ELb0EEEvNS_16Flash_fwd_paramsE$_ZN5flash30compute_attn_1rowblock_splitkvI23Flash_fwd_kernel_traitsILi64ELi64ELi128ELi4ELb0ELb0EN7cutlass6half_tE19Flash_kernel_traitsILi64ELi64ELi128ELi4ES3_EELb0ELb0ELb1ELb0ELb0ELb1ELb0ELb0ENS_16Flash_fwd_paramsEEEvRKT8_iiiii)
$_ZN5flash24flash_fwd_splitkv_kernelI23Flash_fwd_kernel_traitsILi64ELi64ELi128ELi4ELb0ELb0EN7cutlass6half_tE19Flash_kernel_traitsILi64ELi64ELi128ELi4ES3_EELb0ELb0ELb1ELb0ELb0ELb1ELb0ELb0EEEvNS_16Flash_fwd_paramsE$_ZN5flash30compute_attn_1rowblock_splitkvI23Flash_fwd_kernel_traitsILi64ELi64ELi128ELi4ELb0ELb0EN7cutlass6half_tE19Flash_kernel_traitsILi64ELi64ELi128ELi4ES3_EELb0ELb0ELb1ELb0ELb0ELb1ELb0ELb0ENS_16Flash_fwd_paramsEEEvRKT8_iiiii:
        /* <DEDUP_REMOVED lines=39> */
.L_x_11386:
[----:B------:R-:W-:Y:S05]  /*0310*/  BSYNC.RECONVERGENT B0 ;  /* 0x0000000000007941 */ /* 0x000fea0003800200 */
.L_x_11385:
[----:B------:R-:W-:Y:S04]  /*0320*/  BSSY.RECONVERGENT B0, `(.L_x_11387) ;  /* 0x0000007000007945 */ /* 0x000fe80003800200 */
[----:B------:R-:W-:Y:S05]  /*0330*/  @!P3 BRA `(.L_x_11388) ;  /* 0x000000000014b947 */ /* 0x000fea0003800000 */
[----:B------:R-:W4:Y:S02]  /*0340*/  LD.E.U8 R5, desc[UR4][R2.64+0x1b2] ;  /* 0x0001b20402057980 */ /* 0x000f24000c101100 */
[----:B----4-:R-:W-:-:S13]  /*0350*/  ISETP.NE.AND P1, PT, R5, RZ, PT ;  /* 0x000000ff0500720c */ /* 0x010fda0003f25270 */
[----:B------:R-:W4:Y:S02]  /*0360*/  @P1 LD.E R12, desc[UR4][R16.64+0x4] ;  /* 0x00000404100c1980 */ /* 0x000f24000c101900 */
[----:B----45:R-:W-:-:S06]  /*0370*/  @P1 IADD3 R21, PT, PT, R12, -R15, RZ ;  /* 0x8000000f0c151210 */ /* 0x030fcc0007ffe0ff */
[----:B------:R4:W5:Y:S02]  /*0380*/  @!P1 LD.E R21, desc[UR4][R16.64] ;  /* 0x0000000410159980 */ /* 0x000964000c101900 */
.L_x_11388:
[----:B------:R-:W-:Y:S05]  /*0390*/  BSYNC.RECONVERGENT B0 ;  /* 0x0000000000007941 */ /* 0x000fea0003800200 */
.L_x_11387:
        /* <DEDUP_REMOVED lines=8> */
.L_x_11390:
[----:B------:R-:W5:Y:S01]  /*0420*/  LD.E.64 R6, desc[UR4][R2.64+0x108] ;  /* 0x0001080402067980 */ /* 0x000f62000c101b00 */
[----:B------:R-:W-:Y:S01]  /*0430*/  BSSY.RECONVERGENT B0, `(.L_x_11392) ;  /* 0x0000006000007945 */ /* 0x000fe20003800200 */
[----:B------:R-:W-:Y:S01]  /*0440*/  IMAD.MOV.U32 R5, RZ, RZ, RZ ;  /* 0x000000ffff057224 */ /* 0x000fe200078e00ff */
[----:B-----5:R-:W-:-:S04]  /*0450*/  ISETP.NE.U32.AND P0, PT, R6, RZ, PT ;  /* 0x000000ff0600720c */ /* 0x020fc80003f05070 */
[----:B------:R-:W-:-:S13]  /*0460*/  ISETP.NE.AND.EX P0, PT, R7, RZ, PT, P0 ;  /* 0x000000ff0700720c */ /* 0x000fda0003f05300 */
[----:B------:R-:W-:Y:S05]  /*0470*/  @!P0 BRA `(.L_x_11393) ;  /* 0x0000000000048947 */ /* 0x000fea0003800000 */
[----:B------:R1:W5:Y:S02]  /*0480*/  LD.E R5, desc[UR4][R2.64+0xbc] ;  /* 0x0000bc0402057980 */ /* 0x000364000c101900 */
.L_x_11393:
[----:B------:R-:W-:Y:S05]  /*0490*/  BSYNC.RECONVERGENT B0 ;  /* 0x0000000000007941 */ /* 0x000fea0003800200 */
.L_x_11392:
[----:B-----5:R-:W-:Y:S02]  /*04a0*/  IADD3 R21, PT, PT, R5, R21, -R14 ;  /* 0x0000001505157210 */ /* 0x020fe40007ffe80e */
.L_x_11391:
[----:B------:R-:W-:Y:S05]  /*04b0*/  BSYNC.RECONVERGENT B1 ;  /* 0x0000000000017941 */ /* 0x000fea0003800200 */
.L_x_11389:
[----:B------:R-:W-:Y:S01]  /*04c0*/  IMAD.SHL.U32 R182, R35, 0x40, RZ ;  /* 0x0000004023b67824 */ /* 0x000fe200078e00ff */
[----:B------:R-:W-:Y:S01]  /*04d0*/  MOV R6, R176 ;  /* 0x000000b000067202 */ /* 0x000fe20000000f00 */
[----:B------:R-:W-:-:S03]  /*04e0*/  IMAD.MOV.U32 R7, RZ, RZ, 0x0 ;  /* 0x00000000ff077424 */ /* 0x000fc600078e00ff */
[----:B------:R-:W-:-:S13]  /*04f0*/  ISETP.GT.AND P0, PT, R23, R182, PT ;  /* 0x000000b61700720c */ /* 0x000fda0003f04270 */
[----:B-1234-:R-:W-:Y:S05]  /*0500*/  @!P0 RET.REL.NODEC R6 `(_ZN5flash24flash_fwd_splitkv_kernelI23Flash_fwd_kernel_traitsILi64ELi64ELi128ELi4ELb0ELb0EN7cutlass6half_tE19Flash_kernel_traitsILi64ELi64ELi128ELi4ES3_EELb0ELb0ELb1ELb0ELb0ELb1ELb0ELb0EEEvNS_16Flash_fwd_paramsE) ;  /* 0xfffffff806bc8950 */ /* 0x01efea0003c3ffff */
        /* <DEDUP_REMOVED lines=30> */
[----:B--2---:R-:W-:-:S04]  /*06f0*/  @P0 IMAD.WIDE.U32 R26, R16, R183, RZ ;  /* 0x000000b7101a0225 */ /* 0x004fc800078e00ff */
[----:B------:R-:W-:Y:S01]  /*0700*/  IMAD.WIDE.U32 R24, R182, R16, R18 ;  /* 0x00000010b6187225 */ /* 0x000fe200078e0012 */
[----:B---3--:R-:W-:-:S03]  /*0710*/  ISETP.GE.AND P6, PT, R18, R0, PT ;  /* 0x000000001200720c */ /* 0x008fc60003fc6270 */
[----:B-----5:R-:W-:Y:S01]  /*0720*/  @!P0 IMAD.WIDE.U32 R12, R6, R177, RZ ;  /* 0x000000b1060c8225 */ /* 0x020fe200078e00ff */
[----:B------:R-:W-:-:S03]  /*0730*/  @P0 MOV R12, R26 ;  /* 0x0000001a000c0202 */ /* 0x000fc60000000f00 */
[----:B------:R-:W-:Y:S02]  /*0740*/  @!P0 IMAD R7, R7, R177, RZ ;  /* 0x000000b107078224 */ /* 0x000fe400078e02ff */
[----:B------:R-:W-:Y:S02]  /*0750*/  @P0 IMAD R6, R17, R183, RZ ;  /* 0x000000b711060224 */ /* 0x000fe400078e02ff */
        /* <DEDUP_REMOVED lines=45> */
.L_x_11396:
[----:B------:R-:W-:Y:S05]  /*0a30*/  BSYNC.RECONVERGENT B0 ;  /* 0x0000000000007941 */ /* 0x000fea0003800200 */
.L_x_11395:
        /* <DEDUP_REMOVED lines=13> */
.L_x_11398:
[----:B------:R-:W-:Y:S05]  /*0b10*/  BSYNC.RECONVERGENT B0 ;  /* 0x0000000000007941 */ /* 0x000fea0003800200 */
.L_x_11397:
        /* <DEDUP_REMOVED lines=12> */
.L_x_11400:
[----:B------:R-:W-:Y:S05]  /*0be0*/  BSYNC.RECONVERGENT B0 ;  /* 0x0000000000007941 */ /* 0x000fea0003800200 */
.L_x_11399:
[----:B------:R-:W-:Y:S01]  /*0bf0*/  MOV R177, 0x0 ;  /* 0x0000000000b17802 */ /* 0x000fe20000000f00 */
[----:B------:R-:W-:Y:S04]  /*0c00*/  @!P3 ST.E desc[UR4][R18.64], R11 ;  /* 0x0000000b1200b985 */ /* 0x000fe8000c101904 */
[----:B------:R-:W-:Y:S04]  /*0c10*/  @!P2 ST.E desc[UR4][R18.64+0x40], R5 ;  /* 0x000040051200a985 */ /* 0x000fe8000c101904 */
[----:B------:R1:W-:Y:S02]  /*0c20*/  @!P1 ST.E desc[UR4][R18.64+0x80], R3 ;  /* 0x0000800312009985 */ /* 0x0003e4000c101904 */
[----:B-1234-:R-:W-:Y:S05]  /*0c30*/  @P4 RET.REL.NODEC R176 `(_ZN5flash24flash_fwd_splitkv_kernelI23Flash_fwd_kernel_traitsILi64ELi64ELi128ELi4ELb0ELb0EN7cutlass6half_tE19Flash_kernel_traitsILi64ELi64ELi128ELi4ES3_EELb0ELb0ELb1ELb0ELb0ELb1ELb0ELb0EEEvNS_16Flash_fwd_paramsE) ;  /* 0xfffffff0b0f04950 */ /* 0x01efea0003c3ffff */
[----:B------:R-:W-:Y:S02]  /*0c40*/  MOV R3, 0x7f800000 ;  /* 0x7f80000000037802 */ /* 0x000fe40000000f00 */
[----:B------:R-:W-:-:S03]  /*0c50*/  MOV R177, 0x0 ;  /* 0x0000000000b17802 */ /* 0x000fc60000000f00 */
[----:B------:R1:W-:Y:S02]  /*0c60*/  ST.E desc[UR4][R18.64+0xc0], R3 ;  /* 0x0000c00312007985 */ /* 0x0003e4000c101904 */
[----:B-1----:R-:W-:Y:S05]  /*0c70*/  RET.REL.NODEC R176 `(_ZN5flash24flash_fwd_splitkv_kernelI23Flash_fwd_kernel_traitsILi64ELi64ELi128ELi4ELb0ELb0EN7cutlass6half_tE19Flash_kernel_traitsILi64ELi64ELi128ELi4ES3_EELb0ELb0ELb1ELb0ELb0ELb1ELb0ELb0EEEvNS_16Flash_fwd_paramsE) ;  /* 0xfffffff0b0e07950 */ /* 0x002fea0003c3ffff */
.L_x_11394:
        /* <DEDUP_REMOVED lines=33> */
[----:B-----5:R-:W-:-:S04]  /*0e90*/  IMAD.HI.U32 R12, R9, R4, RZ ;  /* 0x00000004090c7227 */ /* 0x020fc800078e00ff */
        /* <DEDUP_REMOVED lines=23> */
[----:B------:R-:W1:Y:S01]  /*1010*/  F2I.FTZ.U32.TRUNC.NTZ R31, R30 ;  /* 0x0000001e001f7305 */ /* 0x000e62000021f000 */
[----:B------:R-:W-:Y:S02]  /*1020*/  IABS R11, R178 ;  /* 0x000000b2000b7213 */ /* 0x000fe40000000000 */
        /* <DEDUP_REMOVED lines=21> */
[----:B--2---:R-:W-:Y:S01]  /*1180*/  IMAD R9, R19, R8, RZ ;  /* 0x0000000813097224 */ /* 0x004fe200078e02ff */
[----:B---3--:R-:W-:Y:S01]  /*1190*/  SHF.R.S32.HI R0, RZ, 0x1f, R4 ;  /* 0x0000001fff007819 */ /* 0x008fe20000011404 */
        /* <DEDUP_REMOVED lines=19> */
.L_x_11402:
        /* <DEDUP_REMOVED lines=77> */
.L_x_11403:
[----:B------:R-:W-:Y:S05]  /*17a0*/  BSYNC.RECONVERGENT B0 ;  /* 0x0000000000007941 */ /* 0x000fea0003800200 */
.L_x_11401:
        /* <DEDUP_REMOVED lines=26> */
[----:B------:R-:W1:Y:S01]  /*1950*/  S2R R9, SR_CgaCtaId ;  /* 0x0000000000097919 */ /* 0x000e620000008800 */
[----:B------:R-:W-:Y:S02]  /*1960*/  ISETP.NE.AND P2, PT, R13, RZ, PT ;  /* 0x000000ff0d00720c */ /* 0x000fe40003f45270 */
[----:B------:R-:W-:-:S06]  /*1970*/  ISETP.GE.AND P1, PT, R4, RZ, PT ;  /* 0x000000ff0400720c */ /* 0x000fcc0003f26270 */
[----:B------:R-:W-:-:S05]  /*1980*/  @P3 IADD3 R14, PT, PT, R14, 0x1, RZ ;  /* 0x000000010e0e3810 */ /* 0x000fca0007ffe0ff */
[----:B------:R-:W-:Y:S01]  /*1990*/  IMAD.MOV.U32 R11, RZ, RZ, R14 ;  /* 0x000000ffff0b7224 */ /* 0x000fe200078e000e */
[----:B------:R-:W-:Y:S01]  /*19a0*/  SHF.L.U32 R4, R10, 0x3, RZ ;  /* 0x000000030a047819 */ /* 0x000fe200000006ff */
[-C--:B------:R-:W-:Y:S02]  /*19b0*/  IMAD R14, R5, R168.reuse, RZ ;  /* 0x000000a8050e7224 */ /* 0x080fe400078e02ff */
[----:B------:R-:W-:Y:S01]  /*19c0*/  @!P1 IMAD.MOV R11, RZ, RZ, -R11 ;  /* 0x000000ffff0b9224 */ /* 0x000fe200078e0a0b */
        /* <DEDUP_REMOVED lines=19> */
[----:B------:R-:W-:Y:S02]  /*1b00*/  SHF.R.U32.HI R28, RZ, 0x3, R10 ;  /* 0x00000003ff1c7819 */ /* 0x000fe4000001160a */
[----:B------:R-:W-:-:S04]  /*1b10*/  LOP3.LUT R11, R4, 0x1c0, RZ, 0xc0, !PT ;  /* 0x000001c0040b7812 */ /* 0x000fc800078ec0ff */
[----:B------:R-:W-:Y:S01]  /*1b20*/  LOP3.LUT R11, R11, 0x38, R10, 0xf8, !PT ;  /* 0x000000380b0b7812 */ /* 0x000fe200078ef80a */
[-C--:B------:R-:W-:Y:S02]  /*1b30*/  IMAD R175, R169, R28.reuse, RZ ;  /* 0x0000001ca9af7224 */ /* 0x080fe400078e02ff */
[----:B------:R-:W-:Y:S01]  /*1b40*/  IMAD R171, R167, R28, RZ ;  /* 0x0000001ca7ab7224 */ /* 0x000fe200078e02ff */
[----:B------:R-:W-:Y:S01]  /*1b50*/  LOP3.LUT R11, R11, 0x38, R4, 0x78, !PT ;  /* 0x000000380b0b7812 */ /* 0x000fe200078e7804 */
[----:B------:R-:W-:-:S04]  /*1b60*/  IMAD.WIDE.U32 R14, R28, R166, R14 ;  /* 0x000000a61c0e7225 */ /* 0x000fc800078e000e */
[----:B------:R-:W-:Y:S01]  /*1b70*/  IMAD.WIDE.U32 R12, R28, R168, R12 ;  /* 0x000000a81c0c7225 */ /* 0x000fe200078e000c */
[----:B------:R-:W-:Y:S01]  /*1b80*/  MOV R29, RZ ;  /* 0x000000ff001d7202 */ /* 0x000fe20000000f00 */
[----:B------:R-:W-:Y:S02]  /*1b90*/  BSSY.RECONVERGENT B0, `(.L_x_11404) ;  /* 0x000002e000007945 */ /* 0x000fe40003800200 */
[----:B------:R-:W-:Y:S02]  /*1ba0*/  IMAD.IADD R171, R15, 0x1, R171 ;  /* 0x000000010fab7824 */ /* 0x000fe400078e02ab */
[----:B------:R-:W-:Y:S02]  /*1bb0*/  IMAD.IADD R175, R13, 0x1, R175 ;  /* 0x000000010daf7824 */ /* 0x000fe400078e02af */
        /* <DEDUP_REMOVED lines=9> */
[----:B------:R-:W-:-:S04]  /*1c50*/  IADD3 R6, P1, PT, R184, R6, RZ ;  /* 0x00000006b8067210 */ /* 0x000fc80007f3e0ff */
[----:B------:R-:W-:Y:S01]  /*1c60*/  IADD3.X R7, PT, PT, RZ, R5, RZ, P1, !PT ;  /* 0x00000005ff077210 */ /* 0x000fe20000ffe4ff */
[----:B------:R-:W-:Y:S01]  /*1c70*/  IMAD R33, R31, R178, RZ ;  /* 0x000000b21f217224 */ /* 0x000fe200078e02ff */
[----:B------:R-:W-:Y:S01]  /*1c80*/  ISETP.GE.AND P1, PT, R28, R170, PT ;  /* 0x000000aa1c00720c */ /* 0x000fe20003f26270 */
[----:B------:R-:W-:-:S04]  /*1c90*/  IMAD.WIDE.U32 R30, R178, R30, R6 ;  /* 0x0000001eb21e7225 */ /* 0x000fc800078e0006 */
[----:B------:R-:W-:Y:S01]  /*1ca0*/  IMAD.SHL.U32 R7, R10, 0x40, RZ ;  /* 0x000000400a077824 */ /* 0x000fe200078e00ff */
[----:B------:R-:W-:-:S04]  /*1cb0*/  SHF.R.U32.HI R25, RZ, 0x1, R10 ;  /* 0x00000001ff197819 */ /* 0x000fc8000001160a */
[----:B------:R-:W-:Y:S02]  /*1cc0*/  LOP3.LUT R5, R7, 0x1c0, RZ, 0xc0, !PT ;  /* 0x000001c007057812 */ /* 0x000fe400078ec0ff */
[----:B----4-:R-:W-:Y:S02]  /*1cd0*/  LEA R174, P2, R12, R18, 0x1 ;  /* 0x000000120cae7211 */ /* 0x010fe400078408ff */
[----:B------:R-:W-:Y:S02]  /*1ce0*/  LEA R172, P3, R14, R16, 0x1 ;  /* 0x000000100eac7211 */ /* 0x000fe400078608ff */
[----:B------:R-:W-:Y:S02]  /*1cf0*/  LOP3.LUT R13, R5, 0x8, R25, 0xf8, !PT ;  /* 0x00000008050d7812 */ /* 0x000fe400078ef819 */
[----:B------:R-:W-:Y:S01]  /*1d00*/  LOP3.LUT R0, R11, 0x1e00, R4, 0xf8, !PT ;  /* 0x00001e000b007812 */ /* 0x000fe200078ef804 */
[----:B------:R-:W-:Y:S01]  /*1d10*/  IMAD.IADD R33, R31, 0x1, R33 ;  /* 0x000000011f217824 */ /* 0x000fe200078e0221 */
[----:B------:R-:W-:-:S02]  /*1d20*/  LEA.HI.X R175, R12, R19, R175, 0x1, P2 ;  /* 0x000000130caf7211 */ /* 0x000fc400010f0caf */
        /* <DEDUP_REMOVED lines=19> */
.L_x_11406:
[----:B------:R1:W-:Y:S02]  /*1e60*/  STS.128 [R181], RZ ;  /* 0x000000ffb5007388 */ /* 0x0003e40000000c00 */
.L_x_11405:
[----:B------:R-:W-:Y:S05]  /*1e70*/  BSYNC.RECONVERGENT B0 ;  /* 0x0000000000007941 */ /* 0x000fea0003800200 */
.L_x_11404:
[----:B------:R-:W-:Y:S01]  /*1e80*/  VIADD R17, R28, 0x10 ;  /* 0x000000101c117836 */ /* 0x000fe20000000000 */
[----:B------:R-:W-:Y:S01]  /*1e90*/  LEA R179, R20, 0xffffff80, 0x7 ;  /* 0xffffff8014b37811 */ /* 0x000fe200078e38ff */
[C---:B------:R-:W-:Y:S01]  /*1ea0*/  VIADD R15, R28.reuse, 0x20 ;  /* 0x000000201c0f7836 */ /* 0x040fe20000000000 */
[----:B------:R-:W-:Y:S01]  /*1eb0*/  BSSY.RECONVERGENT B0, `(.L_x_11407) ;  /* 0x0000019000007945 */ /* 0x000fe20003800200 */
[C---:B--2---:R-:W-:Y:S01]  /*1ec0*/  VIADD R13, R28.reuse, 0x30 ;  /* 0x000000301c0d7836 */ /* 0x044fe20000000000 */
        /* <DEDUP_REMOVED lines=23> */
.L_x_11408:
[----:B------:R-:W-:Y:S05]  /*2040*/  BSYNC.RECONVERGENT B0 ;  /* 0x0000000000007941 */ /* 0x000fea0003800200 */
.L_x_11407:
        /* <DEDUP_REMOVED lines=19> */
.L_x_11410:
[----:B------:R-:W-:Y:S05]  /*2180*/  BSYNC.RECONVERGENT B0 ;  /* 0x0000000000007941 */ /* 0x000fea0003800200 */
.L_x_11409:
        /* <DEDUP_REMOVED lines=18> */
.L_x_11412:
[----:B------:R-:W-:Y:S05]  /*22b0*/  BSYNC.RECONVERGENT B0 ;  /* 0x0000000000007941 */ /* 0x000fea0003800200 */
.L_x_11411:
        /* <DEDUP_REMOVED lines=12> */
.L_x_11415:
[----:B------:R1:W-:Y:S02]  /*2380*/  STS.128 [R181+0x2000], RZ ;  /* 0x002000ffb5007388 */ /* 0x0003e40000000c00 */
.L_x_11414:
[----:B------:R-:W-:Y:S05]  /*2390*/  BSYNC.RECONVERGENT B0 ;  /* 0x0000000000007941 */ /* 0x000fea0003800200 */
.L_x_11413:
        /* <DEDUP_REMOVED lines=23> */
.L_x_11417:
[----:B------:R-:W-:Y:S05]  /*2510*/  BSYNC.RECONVERGENT B0 ;  /* 0x0000000000007941 */ /* 0x000fea0003800200 */
.L_x_11416:
        /* <DEDUP_REMOVED lines=12> */
.L_x_11419:
[----:B------:R-:W-:Y:S05]  /*25e0*/  BSYNC.RECONVERGENT B0 ;  /* 0x0000000000007941 */ /* 0x000fea0003800200 */
.L_x_11418:
        /* <DEDUP_REMOVED lines=11> */
.L_x_11421:
[----:B------:R-:W-:Y:S05]  /*26a0*/  BSYNC.RECONVERGENT B0 ;  /* 0x0000000000007941 */ /* 0x000fea0003800200 */
.L_x_11420:
        /* <DEDUP_REMOVED lines=14> */
.L_x_11423:
[----:B------:R-:W-:Y:S05]  /*2790*/  BSYNC.RECONVERGENT B0 ;  /* 0x0000000000007941 */ /* 0x000fea0003800200 */
.L_x_11422:
        /* <DEDUP_REMOVED lines=11> */
.L_x_11425:
[----:B------:R-:W-:Y:S05]  /*2850*/  BSYNC.RECONVERGENT B0 ;  /* 0x0000000000007941 */ /* 0x000fea0003800200 */
.L_x_11424:
        /* <DEDUP_REMOVED lines=14> */
.L_x_11427:
[----:B------:R-:W-:Y:S05]  /*2940*/  BSYNC.RECONVERGENT B0 ;  /* 0x0000000000007941 */ /* 0x000fea0003800200 */
.L_x_11426:
        /* <DEDUP_REMOVED lines=12> */
.L_x_11429:
[----:B------:R-:W-:Y:S05]  /*2a10*/  BSYNC.RECONVERGENT B0 ;  /* 0x0000000000007941 */ /* 0x000fea0003800200 */
.L_x_11428:
[----:B-----5:R-:W2:Y:S04]  /*2a20*/  LD.E.64 R38, desc[UR4][R2.64+0x1c0] ;  /* 0x0001c00402267980 */ /* 0x020ea8000c101b00 */
        /* <DEDUP_REMOVED lines=27> */
.L_x_11432:
[----:B------:R4:W-:Y:S01]  /*2be0*/  STS.128 [R181+0x6000], RZ ;  /* 0x006000ffb5007388 */ /* 0x0009e20000000c00 */
[----:B------:R-:W-:Y:S05]  /*2bf0*/  BRA `(.L_x_11433) ;  /* 0x0000000000047947 */ /* 0x000fea0003800000 */
.L_x_11431:
[----:B------:R2:W-:Y:S02]  /*2c00*/  STS.128 [R181+0x6000], RZ ;  /* 0x006000ffb5007388 */ /* 0x0005e40000000c00 */
.L_x_11433:
[----:B------:R-:W-:Y:S05]  /*2c10*/  BSYNC.RECONVERGENT B0 ;  /* 0x0000000000007941 */ /* 0x000fea0003800200 */
.L_x_11430:
        /* <DEDUP_REMOVED lines=19> */
.L_x_11435:
[----:B------:R-:W-:Y:S05]  /*2d50*/  BSYNC.RECONVERGENT B0 ;  /* 0x0000000000007941 */ /* 0x000fea0003800200 */
.L_x_11434:
        /* <DEDUP_REMOVED lines=12> */
.L_x_11437:
[----:B------:R-:W-:Y:S05]  /*2e20*/  BSYNC.RECONVERGENT B0 ;  /* 0x0000000000007941 */ /* 0x000fea0003800200 */
.L_x_11436:
        /* <DEDUP_REMOVED lines=12> */
.L_x_11439:
[----:B------:R-:W-:Y:S05]  /*2ef0*/  BSYNC.RECONVERGENT B0 ;  /* 0x0000000000007941 */ /* 0x000fea0003800200 */
.L_x_11438:
        /* <DEDUP_REMOVED lines=15> */
.L_x_11441:
[----:B------:R-:W-:Y:S05]  /*2ff0*/  BSYNC.RECONVERGENT B0 ;  /* 0x0000000000007941 */ /* 0x000fea0003800200 */
.L_x_11440:
        /* <DEDUP_REMOVED lines=12> */
.L_x_11443:
[----:B------:R-:W-:Y:S05]  /*30c0*/  BSYNC.RECONVERGENT B0 ;  /* 0x0000000000007941 */ /* 0x000fea0003800200 */
.L_x_11442:
        /* <DEDUP_REMOVED lines=15> */
.L_x_11445:
[----:B------:R-:W-:Y:S05]  /*31c0*/  BSYNC.RECONVERGENT B0 ;  /* 0x0000000000007941 */ /* 0x000fea0003800200 */
.L_x_11444:
        /* <DEDUP_REMOVED lines=13> */
.L_x_11447:
[----:B------:R-:W-:Y:S05]  /*32a0*/  BSYNC.RECONVERGENT B0 ;  /* 0x0000000000007941 */ /* 0x000fea0003800200 */
.L_x_11446:
[----:B------:R-:W5:Y:S01]  /*32b0*/  LD.E R22, desc[UR4][R2.64+0x18c] ;  /* 0x00018c0402167980 */ /* 0x000f62000c101900 */
[----:B------:R-:W-:Y:S01]  /*32c0*/  LOP3.LUT R5, R5, 0x8, R10, 0x78, !PT ;  /* 0x0000000805057812 */ /* 0x000fe200078e780a */
[----:B------:R-:W-:Y:S01]  /*32d0*/  BSSY.RECONVERGENT B1, `(.L_x_11448) ;  /* 0x0000191000017945 */ /* 0x000fe20003800200 */
[----:B-1----:R-:W-:Y:S01]  /*32e0*/  SHF.L.U32 R12, R10, 0x5, RZ ;  /* 0x000000050a0c7819 */ /* 0x002fe200000006ff */
[----:B------:R-:W0:Y:S01]  /*32f0*/  LDGDEPBAR ;  /* 0x00000000000079af */ /* 0x000e220000000000 */
[----:B------:R-:W-:Y:S02]  /*3300*/  LOP3.LUT R164, R5, 0x38, R4, 0x78, !PT ;  /* 0x0000003805a47812 */ /* 0x000fe400078e7804 */
[----:B------:R-:W-:Y:S02]  /*3310*/  LOP3.LUT R5, R11, 0x7c00, R12, 0xf8, !PT ;  /* 0x00007c000b057812 */ /* 0x000fe400078ef80c */
[----:B------:R-:W-:Y:S02]  /*3320*/  LOP3.LUT R7, R7, 0x400, RZ, 0xc0, !PT ;  /* 0x0000040007077812 */ /* 0x000fe400078ec0ff */
[----:B------:R-:W-:-:S02]  /*3330*/  IADD3 R4, PT, PT, R6, R5, RZ ;  /* 0x0000000506047210 */ /* 0x000fc40007ffe0ff */
[----:B------:R-:W-:Y:S02]  /*3340*/  LEA R164, R164, R7, 0x1 ;  /* 0x00000007a4a47211 */ /* 0x000fe400078e08ff */
[----:B------:R-:W-:Y:S02]  /*3350*/  LEA R165, R4, R9, 0x1 ;  /* 0x0000000904a57211 */ /* 0x000fe400078e08ff */
[----:B------:R-:W-:Y:S02]  /*3360*/  IADD3 R164, PT, PT, R9, R164, RZ ;  /* 0x000000a409a47210 */ /* 0x000fe40007ffe0ff */
[----:B------:R-:W-:Y:S01]  /*3370*/  R2P PR, R10, 0x6 ;  /* 0x000000060a007804 */ /* 0x000fe20000000000 */
[----:B------:R-:W-:Y:S01]  /*3380*/  LDSM.16.M88.4 R64, [R165] ;  /* 0x00000000a540783b */ /* 0x000fe20000000200 */
[----:B------:R-:W-:Y:S02]  /*3390*/  MOV R5, 0x20 ;  /* 0x0000002000057802 */ /* 0x000fe40000000f00 */
[----:B------:R-:W-:Y:S01]  /*33a0*/  MOV R7, 0x40 ;  /* 0x0000004000077802 */ /* 0x000fe20000000f00 */
[----:B------:R-:W1:Y:S01]  /*33b0*/  LDSM.16.M88.4 R12, [R164+0x2000] ;  /* 0x00200000a40c783b */ /* 0x000e620000000200 */
[----:B------:R-:W-:-:S02]  /*33c0*/  SEL R5, R5, 0xffffffe0, !P1 ;  /* 0xffffffe005057807 */ /* 0x000fc40004800000 */
[----:B------:R-:W-:Y:S01]  /*33d0*/  SEL R7, R7, 0xffffffc0, !P2 ;  /* 0xffffffc007077807 */ /* 0x000fe20005000000 */
[----:B------:R-:W2:Y:S01]  /*33e0*/  LDSM.16.M88.4 R32, [R164+0x2800] ;  /* 0x00280000a420783b */ /* 0x000ea20000000200 */
        /* <DEDUP_REMOVED lines=8> */
[----:B------:R-:W3:Y:S01]  /*3470*/  LDSM.16.M88.4 R16, [R159+0x2000] ;  /* 0x002000009f10783b */ /* 0x000ee20000000200 */
[----:B------:R-:W-:Y:S02]  /*3480*/  ISETP.NE.AND P6, PT, R20, 0x1, PT ;  /* 0x000000011400780c */ /* 0x000fe40003fc5270 */
[----:B------:R-:W-:Y:S01]  /*3490*/  SHF.R.U32.HI R24, RZ, 0x2, R10 ;  /* 0x00000002ff187819 */ /* 0x000fe2000001160a */
[----:B------:R-:W-:Y:S01]  /*34a0*/  LDSM.16.M88.4 R48, [R162] ;  /* 0x00000000a230783b */ /* 0x000fe20000000200 */
[----:B------:R-:W-:Y:S02]  /*34b0*/  LOP3.LUT R25, R25, 0x1f0, RZ, 0xc0, !PT ;  /* 0x000001f019197812 */ /* 0x000fe400078ec0ff */
[----:B------:R-:W-:Y:S01]  /*34c0*/  LOP3.LUT R24, R24, 0x7, RZ, 0xc0, !PT ;  /* 0x0000000718187812 */ /* 0x000fe200078ec0ff */
[----:B------:R-:W-:Y:S04]  /*34d0*/  LDSM.16.M88.4 R52, [R158+0x2000] ;  /* 0x002000009e34783b */ /* 0x000fe80000000200 */
[----:B------:R-:W4:Y:S04]  /*34e0*/  LDSM.16.M88.4 R40, [R159+0x2800] ;  /* 0x002800009f28783b */ /* 0x000f280000000200 */
[----:B------:R-:W-:Y:S04]  /*34f0*/  LDSM.16.M88.4 R28, [R161] ;  /* 0x00000000a11c783b */ /* 0x000fe80000000200 */
[----:B------:R-:W4:Y:S01]  /*3500*/  LDSM.16.M88.4 R56, [R157+0x2000] ;  /* 0x002000009d38783b */ /* 0x000f220000000200 */
[C---:B-1----:R-:W-:Y:S03]  /*3510*/  HMMA.16816.F32 R44, R64.reuse, R12, RZ ;  /* 0x0000000c402c723c */ /* 0x042fe600000018ff */
[----:B------:R-:W1:Y:S04]  /*3520*/  LDSM.16.M88.4 R76, [R158+0x2800] ;  /* 0x002800009e4c783b */ /* 0x000e680000000200 */
[----:B------:R-:W-:Y:S01]  /*3530*/  LDSM.16.M88.4 R72, [R158+0x3000] ;  /* 0x003000009e48783b */ /* 0x000fe20000000200 */
[C---:B------:R-:W-:Y:S08]  /*3540*/  HMMA.16816.F32 R12, R64.reuse, R14, RZ ;  /* 0x0000000e400c723c */ /* 0x040ff000000018ff */
[----:B--2---:R-:W-:Y:S08]  /*3550*/  HMMA.16816.F32 R36, R64, R32, RZ ;  /* 0x000000204024723c */ /* 0x004ff000000018ff */
[C---:B---3--:R-:W-:Y:S08]  /*3560*/  HMMA.16816.F32 R44, R60.reuse, R16, R44 ;  /* 0x000000103c2c723c */ /* 0x048ff0000000182c */
[C---:B------:R-:W-:Y:S01]  /*3570*/  HMMA.16816.F32 R12, R60.reuse, R18, R12 ;  /* 0x000000123c0c723c */ /* 0x040fe2000000180c */
[----:B------:R-:W-:Y:S07]  /*3580*/  LDSM.16.M88.4 R16, [R159+0x3000] ;  /* 0x003000009f10783b */ /* 0x000fee0000000200 */
[----:B----4-:R-:W-:Y:S08]  /*3590*/  HMMA.16816.F32 R36, R60, R40, R36 ;  /* 0x000000283c24723c */ /* 0x010ff00000001824 */
[C---:B------:R-:W-:Y:S08]  /*35a0*/  HMMA.16816.F32 R44, R48.reuse, R52, R44 ;  /* 0x00000034302c723c */ /* 0x040ff0000000182c */
[----:B------:R-:W-:Y:S01]  /*35b0*/  HMMA.16816.F32 R12, R48, R54, R12 ;  /* 0x00000036300c723c */ /* 0x000fe2000000180c */
[----:B------:R-:W2:Y:S07]  /*35c0*/  LDSM.16.M88.4 R52, [R157+0x2800] ;  /* 0x002800009d34783b */ /* 0x000eae0000000200 */
[----:B------:R-:W-:Y:S08]  /*35d0*/  HMMA.16816.F32 R32, R64, R34, RZ ;  /* 0x000000224020723c */ /* 0x000ff000000018ff */
[----:B------:R-:W-:Y:S08]  /*35e0*/  HMMA.16816.F32 R44, R28, R56, R44 ;  /* 0x000000381c2c723c */ /* 0x000ff0000000182c */
[----:B-1----:R-:W-:Y:S08]  /*35f0*/  HMMA.16816.F32 R36, R48, R76, R36 ;  /* 0x0000004c3024723c */ /* 0x002ff00000001824 */
[----:B------:R-:W-:Y:S08]  /*3600*/  HMMA.16816.F32 R32, R60, R42, R32 ;  /* 0x0000002a3c20723c */ /* 0x000ff00000001820 */
[----:B------:R-:W-:Y:S01]  /*3610*/  HMMA.16816.F32 R12, R28, R58, R12 ;  /* 0x0000003a1c0c723c */ /* 0x000fe2000000180c */
[----:B------:R-:W-:Y:S07]  /*3620*/  LDSM.16.M88.4 R56, [R164+0x3800] ;  /* 0x00380000a438783b */ /* 0x000fee0000000200 */
[----:B------:R-:W-:Y:S08]  /*3630*/  HMMA.16816.F32 R40, R64, R68, RZ ;  /* 0x000000444028723c */ /* 0x000ff000000018ff */
[----:B--2---:R-:W-:Y:S08]  /*3640*/  HMMA.16816.F32 R36, R28, R52, R36 ;  /* 0x000000341c24723c */ /* 0x004ff00000001824 */
[----:B------:R-:W-:Y:S08]  /*3650*/  HMMA.16816.F32 R68, R64, R70, RZ ;  /* 0x000000464044723c */ /* 0x000ff000000018ff */
[----:B------:R-:W-:Y:S01]  /*3660*/  HMMA.16816.F32 R32, R48, R78, R32 ;  /* 0x0000004e3020723c */ /* 0x000fe20000001820 */
[----:B------:R-:W-:Y:S07]  /*3670*/  LDSM.16.M88.4 R76, [R158+0x3800] ;  /* 0x003800009e4c783b */ /* 0x000fee0000000200 */
        /* <DEDUP_REMOVED lines=38> */
[----:B------:R2:W1:Y:S01]  /*38e0*/  MUFU.TANH R99, R36 ;  /* 0x0000002400637308 */ /* 0x0004620000002400 */
[----:B---3--:R-:W3:Y:S07]  /*38f0*/  LDSM.16.M88.4 R44, [R159+0x3800] ;  /* 0x003800009f2c783b */ /* 0x008eee0000000200 */
[----:B------:R4:W1:Y:S01]  /*3900*/  MUFU.TANH R107, R32 ;  /* 0x00000020006b7308 */ /* 0x0008620000002400 */
[C---:B-----5:R-:W-:Y:S07]  /*3910*/  HMMA.16816.F32 R12, R64.reuse, R56, RZ ;  /* 0x00000038400c723c */ /* 0x060fee00000018ff */
[----:B------:R-:W1:Y:S01]  /*3920*/  MUFU.TANH R115, R40 ;  /* 0x0000002800737308 */ /* 0x000e620000002400 */
[C---:B--2---:R-:W-:Y:S01]  /*3930*/  HMMA.16816.F32 R36, R64.reuse, R58, RZ ;  /* 0x0000003a4024723c */ /* 0x044fe200000018ff */
[----:B------:R-:W2:Y:S06]  /*3940*/  LDSM.16.M88.4 R56, [R159+0x4000] ;  /* 0x004000009f38783b */ /* 0x000eac0000000200 */
[----:B------:R5:W1:Y:S01]  /*3950*/  MUFU.TANH R117, R41 ;  /* 0x0000002900757308 */ /* 0x000a620000002400 */
[C---:B----4-:R-:W-:Y:S07]  /*3960*/  HMMA.16816.F32 R32, R64.reuse, R52, RZ ;  /* 0x000000344020723c */ /* 0x050fee00000018ff */
[----:B------:R4:W1:Y:S01]  /*3970*/  MUFU.TANH R123, R68 ;  /* 0x00000044007b7308 */ /* 0x0008620000002400 */
[----:B------:R-:W-:Y:S07]  /*3980*/  HMMA.16816.F32 R52, R64, R54, RZ ;  /* 0x000000364034723c */ /* 0x000fee00000018ff */
[----:B------:R-:W1:Y:S01]  /*3990*/  MUFU.TANH R87, R87 ;  /* 0x0000005700577308 */ /* 0x000e620000002400 */
[C---:B---3--:R-:W-:Y:S01]  /*39a0*/  HMMA.16816.F32 R12, R60.reuse, R44, R12 ;  /* 0x0000002c3c0c723c */ /* 0x048fe2000000180c */
[----:B-----5:R-:W-:Y:S06]  /*39b0*/  LDSM.16.M88.4 R40, [R159+0x4800] ;  /* 0x004800009f28783b */ /* 0x020fec0000000200 */
[----:B------:R-:W3:Y:S01]  /*39c0*/  MUFU.TANH R89, R89 ;  /* 0x0000005900597308 */ /* 0x000ee20000002400 */
[----:B------:R-:W-:Y:S01]  /*39d0*/  HMMA.16816.F32 R36, R60, R46, R36 ;  /* 0x0000002e3c24723c */ /* 0x000fe20000001824 */
[----:B------:R-:W5:Y:S06]  /*39e0*/  LDSM.16.M88.4 R44, [R157+0x3800] ;  /* 0x003800009d2c783b */ /* 0x000f6c0000000200 */
[----:B------:R-:W1:Y:S01]  /*39f0*/  MUFU.TANH R93, R93 ;  /* 0x0000005d005d7308 */ /* 0x000e620000002400 */
[----:B----4-:R-:W-:Y:S07]  /*3a00*/  HMMA.16816.F32 R68, R64, R16, RZ ;  /* 0x000000104044723c */ /* 0x010fee00000018ff */
[----:B------:R-:W4:Y:S01]  /*3a10*/  MUFU.TANH R95, R95 ;  /* 0x0000005f005f7308 */ /* 0x000f220000002400 */
        /* <DEDUP_REMOVED lines=8> */
[----:B------:R-:W4:Y:S06]  /*3aa0*/  LDSM.16.M88.4 R76, [R158+0x4800] ;  /* 0x004800009e4c783b */ /* 0x000f2c0000000200 */
        /* <DEDUP_REMOVED lines=21> */
[----:B------:R-:W-:Y:S06]  /*3c00*/  LDSM.16.M88.4 R72, [R164+0x5800] ;  /* 0x00580000a448783b */ /* 0x000fec0000000200 */
[----:B------:R-:W1:Y:S01]  /*3c10*/  MUFU.TANH R119, R119 ;  /* 0x0000007700777308 */ /* 0x000e620000002400 */
[----:B--2---:R-:W-:Y:S01]  /*3c20*/  HMMA.16816.F32 R12, R64, R18, RZ ;  /* 0x00000012400c723c */ /* 0x004fe200000018ff */
[----:B------:R-:W2:Y:S02]  /*3c30*/  LDSM.16.M88.4 R16, [R159+0x5000] ;  /* 0x005000009f10783b */ /* 0x000ea40000000200 */
[-C--:B------:R-:W-:Y:S01]  /*3c40*/  FMUL.FTZ R32, R32, R22.reuse ;  /* 0x0000001620207220 */ /* 0x080fe20000410000 */
[-C--:B------:R-:W-:Y:S01]  /*3c50*/  FMUL.FTZ R149, R33, R22.reuse ;  /* 0x0000001621957220 */ /* 0x080fe20000410000 */
[----:B------:R-:W-:-:S02]  /*3c60*/  FMUL.FTZ R151, R35, R22 ;  /* 0x0000001623977220 */ /* 0x000fc40000410000 */
[----:B------:R3:W1:Y:S01]  /*3c70*/  MUFU.TANH R147, R32 ;  /* 0x0000002000937308 */ /* 0x0006620000002400 */
[----:B----4-:R-:W-:Y:S01]  /*3c80*/  HMMA.16816.F32 R68, R48, R76, R68 ;  /* 0x0000004c3044723c */ /* 0x010fe20000001844 */
[----:B------:R-:W-:-:S06]  /*3c90*/  FMUL.FTZ R77, R34, R22 ;  /* 0x00000016224d7220 */ /* 0x000fcc0000410000 */
[----:B------:R-:W4:Y:S01]  /*3ca0*/  MUFU.TANH R121, R121 ;  /* 0x0000007900797308 */ /* 0x000f220000002400 */
[----:B------:R-:W-:Y:S01]  /*3cb0*/  HMMA.16816.F32 R52, R28, R58, R52 ;  /* 0x0000003a1c34723c */ /* 0x000fe20000001834 */
[----:B------:R-:W-:Y:S06]  /*3cc0*/  LDSM.16.M88.4 R56, [R159+0x5800] ;  /* 0x005800009f38783b */ /* 0x000fec0000000200 */
[----:B------:R-:W1:Y:S01]  /*3cd0*/  MUFU.TANH R125, R125 ;  /* 0x0000007d007d7308 */ /* 0x000e620000002400 */
[----:B------:R-:W-:Y:S01]  /*3ce0*/  HMMA.16816.F32 R12, R60, R42, R12 ;  /* 0x0000002a3c0c723c */ /* 0x000fe2000000180c */
[----:B------:R-:W4:Y:S06]  /*3cf0*/  LDSM.16.M88.4 R40, [R157+0x4800] ;  /* 0x004800009d28783b */ /* 0x000f2c0000000200 */
[----:B------:R-:W1:Y:S01]  /*3d00*/  MUFU.TANH R127, R127 ;  /* 0x0000007f007f7308 */ /* 0x000e620000002400 */
[----:B-----5:R-:W-:Y:S03]  /*3d10*/  HMMA.16816.F32 R36, R64, R44, RZ ;  /* 0x0000002c4024723c */ /* 0x020fe600000018ff */
[-C--:B------:R-:W-:Y:S01]  /*3d20*/  FMUL.FTZ R52, R52, R22.reuse ;  /* 0x0000001634347220 */ /* 0x080fe20000410000 */
[-C--:B------:R-:W-:Y:S01]  /*3d30*/  FMUL.FTZ R173, R53, R22.reuse ;  /* 0x0000001635ad7220 */ /* 0x080fe20000410000 */
[----:B------:R-:W-:-:S02]  /*3d40*/  FMUL.FTZ R155, R55, R22 ;  /* 0x00000016379b7220 */ /* 0x000fc40000410000 */
[----:B------:R5:W1:Y:S01]  /*3d50*/  MUFU.TANH R153, R52 ;  /* 0x0000003400997308 */ /* 0x000a620000002400 */
[----:B---3--:R-:W-:Y:S01]  /*3d60*/  HMMA.16816.F32 R32, R64, R46, RZ ;  /* 0x0000002e4020723c */ /* 0x008fe200000018ff */
[----:B------:R-:W3:Y:S06]  /*3d70*/  LDSM.16.M88.4 R44, [R158+0x5000] ;  /* 0x005000009e2c783b */ /* 0x000eec0000000200 */
[----:B------:R-:W1:Y:S01]  /*3d80*/  MUFU.TANH R129, R129 ;  /* 0x0000008100817308 */ /* 0x000e620000002400 */
[----:B------:R-:W-:Y:S01]  /*3d90*/  HMMA.16816.F32 R12, R48, R78, R12 ;  /* 0x0000004e300c723c */ /* 0x000fe2000000180c */
[----:B------:R-:W-:-:S06]  /*3da0*/  FMUL.FTZ R79, R54, R22 ;  /* 0x00000016364f7220 */ /* 0x000fcc0000410000 */
[----:B------:R-:W1:Y:S01]  /*3db0*/  MUFU.TANH R133, R133 ;  /* 0x0000008500857308 */ /* 0x000e620000002400 */
[C---:B--2---:R-:W-:Y:S07]  /*3dc0*/  HMMA.16816.F32 R36, R60.reuse, R16, R36 ;  /* 0x000000103c24723c */ /* 0x044fee0000001824 */
[----:B------:R-:W2:Y:S01]  /*3dd0*/  MUFU.TANH R135, R135 ;  /* 0x0000008700877308 */ /* 0x000ea20000002400 */
[----:B------:R-:W-:Y:S01]  /*3de0*/  HMMA.16816.F32 R32, R60, R18, R32 ;  /* 0x000000123c20723c */ /* 0x000fe20000001820 */
[----:B------:R-:W1:Y:S06]  /*3df0*/  LDSM.16.M88.4 R16, [R157+0x5000] ;  /* 0x005000009d10783b */ /* 0x000e6c0000000200 */
[----:B------:R-:W1:Y:S01]  /*3e00*/  MUFU.TANH R137, R137 ;  /* 0x0000008900897308 */ /* 0x000e620000002400 */
[C---:B----4-:R-:W-:Y:S07]  /*3e10*/  HMMA.16816.F32 R68, R28.reuse, R40, R68 ;  /* 0x000000281c44723c */ /* 0x050fee0000001844 */
[----:B------:R-:W4:Y:S01]  /*3e20*/  MUFU.TANH R141, R141 ;  /* 0x0000008d008d7308 */ /* 0x000f220000002400 */
[----:B------:R-:W-:Y:S01]  /*3e30*/  HMMA.16816.F32 R12, R28, R42, R12 ;  /* 0x0000002a1c0c723c */ /* 0x000fe2000000180c */
[----:B------:R-:W2:Y:S06]  /*3e40*/  LDSM.16.M88.4 R40, [R158+0x5800] ;  /* 0x005800009e28783b */ /* 0x000eac0000000200 */
[----:B------:R-:W1:Y:S01]  /*3e50*/  MUFU.TANH R143, R143 ;  /* 0x0000008f008f7308 */ /* 0x000e620000002400 */
[----:B-----5:R-:W-:Y:S03]  /*3e60*/  HMMA.16816.F32 R52, R64, R72, RZ ;  /* 0x000000484034723c */ /* 0x020fe600000018ff */
[-C--:B------:R-:W-:Y:S01]  /*3e70*/  FMUL.FTZ R189, R69, R22.reuse ;  /* 0x0000001645bd7220 */ /* 0x080fe20000410000 */
[-C--:B------:R-:W-:Y:S01]  /*3e80*/  FMUL.FTZ R69, R70, R22.reuse ;  /* 0x0000001646457220 */ /* 0x080fe20000410000 */
[----:B------:R-:W-:-:S02]  /*3e90*/  FMUL.FTZ R68, R68, R22 ;  /* 0x0000001644447220 */ /* 0x000fc40000410000 */
[----:B------:R-:W1:Y:S01]  /*3ea0*/  MUFU.TANH R145, R145 ;  /* 0x0000009100917308 */ /* 0x000e620000002400 */
[----:B------:R-:W-:Y:S03]  /*3eb0*/  HMMA.16816.F32 R64, R64, R74, RZ ;  /* 0x0000004a4040723c */ /* 0x000fe600000018ff */
[-C--:B------:R-:W-:Y:S01]  /*3ec0*/  FMUL.FTZ R15, R15, R22.reuse ;  /* 0x000000160f0f7220 */ /* 0x080fe20000410000 */
[----:B------:R-:W-:-:S03]  /*3ed0*/  FMUL.FTZ R12, R12, R22 ;  /* 0x000000160c0c7220 */ /* 0x000fc60000410000 */
[----:B------:R-:W1:Y:S01]  /*3ee0*/  MUFU.TANH R149, R149 ;  /* 0x0000009500957308 */ /* 0x000e620000002400 */
[C---:B---3--:R-:W-:Y:S07]  /*3ef0*/  HMMA.16816.F32 R36, R48.reuse, R44, R36 ;  /* 0x0000002c3024723c */ /* 0x048fee0000001824 */
[----:B------:R-:W3:Y:S01]  /*3f00*/  MUFU.TANH R77, R77 ;  /* 0x0000004d004d7308 */ /* 0x000ee20000002400 */
[----:B------:R-:W-:Y:S01]  /*3f10*/  HMMA.16816.F32 R32, R48, R46, R32 ;  /* 0x0000002e3020723c */ /* 0x000fe20000001820 */
[----:B------:R-:W5:Y:S01]  /*3f20*/  LDSM.16.M88.4 R44, [R157+0x5800] ;  /* 0x005800009d2c783b */ /* 0x000f620000000200 */
[----:B------:R-:W-:-:S05]  /*3f30*/  DEPBAR.LE SB0, 0x0 ;  /* 0x000080000000791a */ /* 0x000fca0000000000 */
[----:B------:R-:W2:Y:S01]  /*3f40*/  MUFU.TANH R151, R151 ;  /* 0x0000009700977308 */ /* 0x000ea20000002400 */
[----:B------:R-:W-:Y:S01]  /*3f50*/  HMMA.16816.F32 R52, R60, R56, R52 ;  /* 0x000000383c34723c */ /* 0x000fe20000001834 */
[----:B------:R-:W-:-:S06]  /*3f60*/  FMUL.FTZ R57, R71, R22 ;  /* 0x0000001647397220 */ /* 0x000fcc0000410000 */
[----:B------:R-:W3:Y:S01]  /*3f70*/  MUFU.TANH R173, R173 ;  /* 0x000000ad00ad7308 */ /* 0x000ee20000002400 */
[----:B------:R-:W-:Y:S07]  /*3f80*/  HMMA.16816.F32 R64, R60, R58, R64 ;  /* 0x0000003a3c40723c */ /* 0x000fee0000001840 */
[----:B------:R-:W3:Y:S01]  /*3f90*/  MUFU.TANH R79, R79 ;  /* 0x0000004f004f7308 */ /* 0x000ee20000002400 */
[----:B-1----:R-:W-:Y:S01]  /*3fa0*/  HMMA.16816.F32 R36, R28, R16, R36 ;  /* 0x000000101c24723c */ /* 0x002fe20000001824 */
[-C--:B------:R-:W-:Y:S01]  /*3fb0*/  FMUL.FTZ R17, R13, R22.reuse ;  /* 0x000000160d117220 */ /* 0x080fe20000410000 */
[----:B------:R-:W-:-:S05]  /*3fc0*/  FMUL.FTZ R13, R14, R22 ;  /* 0x000000160e0d7220 */ /* 0x000fca0000410000 */
[----:B------:R-:W1:Y:S01]  /*3fd0*/  MUFU.TANH R155, R155 ;  /* 0x0000009b009b7308 */ /* 0x000e620000002400 */
[C---:B--2---:R-:W-:Y:S07]  /*3fe0*/  HMMA.16816.F32 R52, R48.reuse, R40, R52 ;  /* 0x000000283034723c */ /* 0x044fee0000001834 */
[----:B------:R2:W1:Y:S01]  /*3ff0*/  MUFU.TANH R73, R68 ;  /* 0x0000004400497308 */ /* 0x0004620000002400 */
[----:B------:R-:W-:Y:S03]  /*4000*/  HMMA.16816.F32 R64, R48, R42, R64 ;  /* 0x0000002a3040723c */ /* 0x000fe60000001840 */
[-C--:B------:R-:W-:Y:S01]  /*4010*/  FMUL.FTZ R4, R37, R22.reuse ;  /* 0x0000001625047220 */ /* 0x080fe20000410000 */
[-C--:B------:R-:W-:Y:S01]  /*4020*/  FMUL.FTZ R37, R38, R22.reuse ;  /* 0x0000001626257220 */ /* 0x080fe20000410000 */
[-C--:B------:R-:W-:Y:S01]  /*4030*/  FMUL.FTZ R39, R39, R22.reuse ;  /* 0x0000001627277220 */ /* 0x080fe20000410000 */
[-C--:B------:R-:W-:Y:S01]  /*4040*/  FMUL.FTZ R36, R36, R22.reuse ;  /* 0x0000001624247220 */ /* 0x080fe20000410000 */
[----:B------:R-:W1:Y:S01]  /*4050*/  MUFU.TANH R189, R189 ;  /* 0x000000bd00bd7308 */ /* 0x000e620000002400 */
[C---:B------:R-:W-:Y:S07]  /*4060*/  HMMA.16816.F32 R32, R28.reuse, R18, R32 ;  /* 0x000000121c20723c */ /* 0x040fee0000001820 */
[----:B------:R-:W1:Y:S01]  /*4070*/  MUFU.TANH R69, R69 ;  /* 0x0000004500457308 */ /* 0x000e620000002400 */
[C---:B-----5:R-:W-:Y:S07]  /*4080*/  HMMA.16816.F32 R52, R28.reuse, R44, R52 ;  /* 0x0000002c1c34723c */ /* 0x060fee0000001834 */
        /* <DEDUP_REMOVED lines=17> */
[----:B------:R-:W-:-:S04]  /*41a0*/  SHF.L.U32 R22, R10, 0x1, RZ ;  /* 0x000000010a167819 */ /* 0x000fc800000006ff */
[----:B------:R-:W-:-:S03]  /*41b0*/  LOP3.LUT R22, R22, 0x6, RZ, 0xc0, !PT ;  /* 0x0000000616167812 */ /* 0x000fc600078ec0ff */
[----:B------:R-:W1:Y:S08]  /*41c0*/  MUFU.TANH R15, R15 ;  /* 0x0000000f000f7308 */ /* 0x000e700000002400 */
[----:B------:R2:W1:Y:S08]  /*41d0*/  MUFU.TANH R75, R36 ;  /* 0x00000024004b7308 */ /* 0x0004700000002400 */
        /* <DEDUP_REMOVED lines=30> */
.L_x_11451:
[----:B------:R-:W2:Y:S01]  /*43c0*/  LD.E R28, desc[UR4][R2.64+0x170] ;  /* 0x00017004021c7980 */ /* 0x000ea2000c101900 */
[----:B------:R-:W-:Y:S02]  /*43d0*/  LEA R16, R20, 0xffffff00, 0x7 ;  /* 0xffffff0014107811 */ /* 0x000fe400078e38ff */
[----:B------:R-:W-:Y:S01]  /*43e0*/  IABS R10, R179 ;  /* 0x000000b3000a7213 */ /* 0x000fe20000000000 */
[----:B------:R-:W3:Y:S01]  /*43f0*/  LD.E.64 R64, desc[UR4][R2.64+0x20] ;  /* 0x0000200402407980 */ /* 0x000ee2000c101b00 */
[----:B------:R-:W-:Y:S02]  /*4400*/  IABS R4, R16 ;  /* 0x0000001000047213 */ /* 0x000fe40000000000 */
[-C--:B--2---:R-:W-:Y:S02]  /*4410*/  IABS R12, R28.reuse ;  /* 0x0000001c000c7213 */ /* 0x084fe40000000000 */
[-C--:B------:R-:W-:Y:S02]  /*4420*/  IABS R55, R28.reuse ;  /* 0x0000001c00377213 */ /* 0x080fe40000000000 */
[----:B------:R-:W2:Y:S01]  /*4430*/  I2F.RP R14, R12 ;  /* 0x0000000c000e7306 */ /* 0x000ea20000209400 */
[----:B------:R-:W-:-:S02]  /*4440*/  LOP3.LUT R16, R16, R28, RZ, 0x3c, !PT ;  /* 0x0000001c10107212 */ /* 0x000fc400078e3cff */
[----:B------:R-:W-:Y:S02]  /*4450*/  IMAD.MOV R55, RZ, RZ, -R55 ;  /* 0x000000ffff377224 */ /* 0x000fe400078e0a37 */
[----:B------:R-:W-:-:S03]  /*4460*/  ISETP.GE.AND P0, PT, R16, RZ, PT ;  /* 0x000000ff1000720c */ /* 0x000fc60003f06270 */
        /* <DEDUP_REMOVED lines=49> */
.L_x_11452:
[----:B------:R-:W-:Y:S05]  /*4780*/  BSYNC.RECONVERGENT B0 ;  /* 0x0000000000007941 */ /* 0x000fea0003800200 */
.L_x_11450:
        /* <DEDUP_REMOVED lines=37> */
[----:B--2---:R-:W-:-:S03]  /*49e0*/  @!P0 LEA R66, P1, R166, R54, 0x7 ;  /* 0x00000036a6428211 */ /* 0x004fc600078238ff */
        /* <DEDUP_REMOVED lines=23> */
[----:B---3--:R-:W-:-:S05]  /*4b60*/  IMAD.WIDE.U32 R54, R166, 0xc0, R54 ;  /* 0x000000c0a6367825 */ /* 0x008fca00078e0036 */
[----:B------:R-:W-:-:S05]  /*4b70*/  IADD3 R55, PT, PT, R4, R55, RZ ;  /* 0x0000003704377210 */ /* 0x000fca0007ffe0ff */
[----:B------:R-:W-:Y:S01]  /*4b80*/  @!PT LDS RZ, [RZ] ;  /* 0x00000000fffff984 */ /* 0x000fe20000000800 */
[----:B------:R-:W-:Y:S01]  /*4b90*/  @!PT LDS RZ, [RZ] ;  /* 0x00000000fffff984 */ /* 0x000fe20000000800 */
[----:B------:R-:W-:Y:S01]  /*4ba0*/  @!PT LDS RZ, [RZ] ;  /* 0x00000000fffff984 */ /* 0x000fe20000000800 */
[----:B------:R2:W-:Y:S02]  /*4bb0*/  LDGSTS.E.BYPASS.LTC128B.128 [R181+0x5800], desc[UR4][R54.64] ;  /* 0x0580000036b57fae */ /* 0x0005e4000b981a04 */
.L_x_11454:
[----:B------:R-:W-:Y:S05]  /*4bc0*/  BSYNC.RECONVERGENT B0 ;  /* 0x0000000000007941 */ /* 0x000fea0003800200 */
.L_x_11453:
[----:B------:R-:W0:Y:S02]  /*4bd0*/  LDGDEPBAR ;  /* 0x00000000000079af */ /* 0x000e240000000000 */
.L_x_11449:
[----:B------:R-:W-:Y:S05]  /*4be0*/  BSYNC.RECONVERGENT B1 ;  /* 0x0000000000017941 */ /* 0x000fea0003800200 */
.L_x_11448:
[----:B------:R-:W-:Y:S01]  /*4bf0*/  IADD3 R30, PT, PT, R182, R24, R25 ;  /* 0x00000018b61e7210 */ /* 0x000fe20007ffe019 */
[----:B------:R-:W-:-:S03]  /*4c00*/  IMAD.IADD R32, R179, 0x1, R22 ;  /* 0x00000001b3207824 */ /* 0x000fc600078e0216 */
[----:B------:R-:W-:Y:S01]  /*4c10*/  IADD3 R30, PT, PT, R21, R30, -R23 ;  /* 0x0000001e151e7210 */ /* 0x000fe20007ffe817 */
[C---:B------:R-:W-:Y:S01]  /*4c20*/  VIADD R48, R32.reuse, 0x11 ;  /* 0x0000001120307836 */ /* 0x040fe20000000000 */
[CC--:B------:R-:W-:Y:S01]  /*4c30*/  ISETP.GE.AND P1, PT, R32.reuse, R21.reuse, PT ;  /* 0x000000152000720c */ /* 0x0c0fe20003f26270 */
[----:B------:R-:W-:Y:S02]  /*4c40*/  VIADD R72, R32, 0x38 ;  /* 0x0000003820487836 */ /* 0x000fe40000000000 */
[----:B------:R-:W-:Y:S01]  /*4c50*/  IMAD.IADD R12, R30, 0x1, -R48 ;  /* 0x000000011e0c7824 */ /* 0x000fe200078e0a30 */
[----:B------:R-:W-:Y:S01]  /*4c60*/  ISETP.GE.AND P2, PT, R48, R21, PT ;  /* 0x000000153000720c */ /* 0x000fe20003f46270 */
[C---:B--23--:R-:W-:Y:S02]  /*4c70*/  VIADD R54, R32.reuse, 0x50 ;  /* 0x0000005020367836 */ /* 0x04cfe40000000000 */
[C---:B------:R-:W-:Y:S01]  /*4c80*/  VIADD R76, R32.reuse, 0x30 ;  /* 0x00000030204c7836 */ /* 0x040fe20000000000 */
[----:B------:R-:W-:Y:S01]  /*4c90*/  IABS R12, R12 ;  /* 0x0000000c000c7213 */ /* 0x000fe20000000000 */
[----:B------:R-:W-:-:S02]  /*4ca0*/  VIADD R46, R32, 0x58 ;  /* 0x00000058202e7836 */ /* 0x000fc40000000000 */
[----:B------:R-:W-:Y:S01]  /*4cb0*/  IMAD.IADD R44, R30, 0x1, -R76 ;  /* 0x000000011e2c7824 */ /* 0x000fe200078e0a4c */
[----:B------:R-:W-:Y:S01]  /*4cc0*/  I2FP.F32.S32 R12, R12 ;  /* 0x0000000c000c7245 */ /* 0x000fe20000201400 */
[----:B------:R-:W-:Y:S02]  /*4cd0*/  VIADD R16, R32, 0x1 ;  /* 0x0000000120107836 */ /* 0x000fe40000000000 */
[----:B------:R-:W-:Y:S01]  /*4ce0*/  IMAD.IADD R55, R30, 0x1, -R46 ;  /* 0x000000011e377824 */ /* 0x000fe200078e0a2e */
[----:B------:R-:W-:Y:S01]  /*4cf0*/  IABS R44, R44 ;  /* 0x0000002c002c7213 */ /* 0x000fe20000000000 */
[----:B------:R-:W-:Y:S01]  /*4d00*/  FFMA.FTZ R101, -R0, R12, R101 ;  /* 0x0000000c00657223 */ /* 0x000fe20000010165 */
[----:B------:R-:W-:Y:S01]  /*4d10*/  VIADD R12, R32, 0x28 ;  /* 0x00000028200c7836 */ /* 0x000fe20000000000 */
[----:B------:R-:W-:Y:S01]  /*4d20*/  ISETP.GE.AND P0, PT, R16, R21, PT ;  /* 0x000000151000720c */ /* 0x000fe20003f06270 */
[----:B------:R-:W-:Y:S01]  /*4d30*/  VIADD R50, R32, 0x10 ;  /* 0x0000001020327836 */ /* 0x000fe20000000000 */
[----:B------:R-:W-:Y:S01]  /*4d40*/  I2FP.F32.S32 R44, R44 ;  /* 0x0000002c002c7245 */ /* 0x000fe20000201400 */
[C---:B------:R-:W-:Y:S01]  /*4d50*/  IMAD.IADD R38, R30.reuse, 0x1, -R12 ;  /* 0x000000011e267824 */ /* 0x040fe200078e0a0c */
[----:B------:R-:W-:Y:S01]  /*4d60*/  IABS R55, R55 ;  /* 0x0000003700377213 */ /* 0x000fe20000000000 */
[----:B------:R-:W-:Y:S01]  /*4d70*/  IMAD.IADD R78, R30, 0x1, -R32 ;  /* 0x000000011e4e7824 */ /* 0x000fe200078e0a20 */
[----:B------:R-:W-:Y:S01]  /*4d80*/  ISETP.GE.AND P3, PT, R50, R21, PT ;  /* 0x000000153200720c */ /* 0x000fe20003f66270 */
[----:B------:R-:W-:Y:S01]  /*4d90*/  FFMA.FTZ R131, -R0, R44, R131 ;  /* 0x0000002c00837223 */ /* 0x000fe20000010183 */
[----:B------:R-:W-:Y:S01]  /*4da0*/  IABS R38, R38 ;  /* 0x0000002600267213 */ /* 0x000fe20000000000 */
        /* <DEDUP_REMOVED lines=9> */
[----:B------:R-:W-:Y:S01]  /*4e40*/  IMAD.IADD R38, R30, 0x1, -R72 ;  /* 0x000000011e267824 */ /* 0x000fe200078e0a48 */
[----:B------:R-:W-:Y:S01]  /*4e50*/  IABS R132, R132 ;  /* 0x0000008400847213 */ /* 0x000fe20000000000 */
[----:B-1----:R-:W-:Y:S01]  /*4e60*/  FFMA.FTZ R71, -R0, R55, R71 ;  /* 0x0000003700477223 */ /* 0x002fe20000010147 */
        /* <DEDUP_REMOVED lines=12> */
[----:B------:R-:W-:-:S02]  /*4f30*/  IMAD.IADD R38, R30, 0x1, -R54 ;  /* 0x000000011e267824 */ /* 0x000fc400078e0a36 */
[----:B------:R-:W-:Y:S01]  /*4f40*/  FFMA.FTZ R60, -R0, R60, R85 ;  /* 0x0000003c003c7223 */ /* 0x000fe20000010155 */
[----:B------:R-:W-:Y:S01]  /*4f50*/  I2FP.F32.S32 R8, R8 ;  /* 0x0000000800087245 */ /* 0x000fe20000201400 */
[C---:B------:R-:W-:Y:S01]  /*4f60*/  IMAD.IADD R34, R30.reuse, 0x1, -R28 ;  /* 0x000000011e227824 */ /* 0x040fe200078e0a1c */
[----:B------:R-:W-:Y:S01]  /*4f70*/  FSEL R55, R55, -INF , !P1 ;  /* 0xff80000037377808 */ /* 0x000fe20004800000 */
[----:B------:R-:W-:Y:S01]  /*4f80*/  IMAD.IADD R42, R30, 0x1, -R10 ;  /* 0x000000011e2a7824 */ /* 0x000fe200078e0a0a */
[----:B------:R-:W-:Y:S01]  /*4f90*/  IABS R38, R38 ;  /* 0x0000002600267213 */ /* 0x000fe20000000000 */
[----:B------:R-:W-:Y:S01]  /*4fa0*/  FFMA.FTZ R8, -R0, R8, R99 ;  /* 0x0000000800087223 */ /* 0x000fe20000010163 */
[----:B------:R-:W-:Y:S01]  /*4fb0*/  FSEL R60, R60, -INF , !P0 ;  /* 0xff8000003c3c7808 */ /* 0x000fe20004000000 */
[C---:B------:R-:W-:Y:S01]  /*4fc0*/  VIADD R4, R32.reuse, 0x9 ;  /* 0x0000000920047836 */ /* 0x040fe20000000000 */
[----:B------:R-:W-:Y:S01]  /*4fd0*/  I2FP.F32.S32 R38, R38 ;  /* 0x0000002600267245 */ /* 0x000fe20000201400 */
[----:B------:R-:W-:Y:S01]  /*4fe0*/  VIADD R68, R32, 0x29 ;  /* 0x0000002920447836 */ /* 0x000fe20000000000 */
[----:B------:R-:W-:Y:S01]  /*4ff0*/  FSEL R8, R8, -INF , !P3 ;  /* 0xff80000008087808 */ /* 0x000fe20005800000 */
[----:B------:R-:W-:Y:S01]  /*5000*/  IMAD.IADD R56, R30, 0x1, -R4 ;  /* 0x000000011e387824 */ /* 0x000fe200078e0a04 */
[----:B------:R-:W-:Y:S01]  /*5010*/  ISETP.GE.AND P4, PT, R4, R21, PT ;  /* 0x000000150400720c */ /* 0x000fe20003f86270 */
[----:B------:R-:W-:Y:S01]  /*5020*/  FFMA.FTZ R73, -R0, R38, R73 ;  /* 0x0000002600497223 */ /* 0x000fe20000010149 */
        /* <DEDUP_REMOVED lines=8> */
[----:B------:R-:W-:Y:S01]  /*50b0*/  VIADD R18, R32, 0x20 ;  /* 0x0000002020127836 */ /* 0x000fe20000000000 */
[----:B------:R-:W-:Y:S01]  /*50c0*/  IABS R106, R106 ;  /* 0x0000006a006a7213 */ /* 0x000fe20000000000 */
[----:B------:R-:W-:Y:S01]  /*50d0*/  IMAD.IADD R112, R30, 0x1, -R14 ;  /* 0x000000011e707824 */ /* 0x000fe200078e0a0e */
[----:B------:R-:W-:Y:S01]  /*50e0*/  IABS R36, R36 ;  /* 0x0000002400247213 */ /* 0x000fe20000000000 */
[----:B------:R-:W-:Y:S01]  /*50f0*/  FFMA.FTZ R56, -R0, R56, R93 ;  /* 0x0000003800387223 */ /* 0x000fe2000001015d */
[----:B------:R-:W-:Y:S01]  /*5100*/  I2FP.F32.S32 R106, R106 ;  /* 0x0000006a006a7245 */ /* 0x000fe20000201400 */
[----:B------:R-:W-:Y:S01]  /*5110*/  IMAD.IADD R40, R30, 0x1, -R18 ;  /* 0x000000011e287824 */ /* 0x000fe200078e0a12 */
[----:B------:R-:W-:Y:S01]  /*5120*/  I2FP.F32.S32 R36, R36 ;  /* 0x0000002400247245 */ /* 0x000fe20000201400 */
[----:B------:R-:W-:Y:S01]  /*5130*/  VIADD R70, R32, 0x39 ;  /* 0x0000003920467836 */ /* 0x000fe20000000000 */
[----:B------:R-:W-:Y:S01]  /*5140*/  FSEL R56, R56, -INF , !P4 ;  /* 0xff80000038387808 */ /* 0x000fe20006000000 */
[----:B------:R-:W-:Y:S01]  /*5150*/  FFMA.FTZ R106, -R0, R106, R59 ;  /* 0x0000006a006a7223 */ /* 0x000fe2000001013b */
[----:B------:R-:W-:Y:S01]  /*5160*/  VIADD R59, R30, 0x8 ;  /* 0x000000081e3b7836 */ /* 0x000fe20000000000 */
[----:B------:R-:W-:Y:S01]  /*5170*/  IABS R40, R40 ;  /* 0x0000002800287213 */ /* 0x000fe20000000000 */
[----:B------:R-:W-:-:S02]  /*5180*/  VIADD R52, R32, 0x40 ;  /* 0x0000004020347836 */ /* 0x000fc40000000000 */
[----:B------:R-:W-:Y:S01]  /*5190*/  FFMA.FTZ R125, -R0, R36, R125 ;  /* 0x00000024007d7223 */ /* 0x000fe2000001017d */
        /* <DEDUP_REMOVED lines=8> */
[C---:B------:R-:W-:Y:S01]  /*5220*/  IMAD.IADD R4, R59.reuse, 0x1, -R4 ;  /* 0x000000013b047824 */ /* 0x040fe200078e0a04 */
[----:B------:R-:W-:Y:S01]  /*5230*/  IABS R50, R50 ;  /* 0x0000003200327213 */ /* 0x000fe20000000000 */
[C---:B------:R-:W-:Y:S01]  /*5240*/  IMAD.IADD R110, R59.reuse, 0x1, -R14 ;  /* 0x000000013b6e7824 */ /* 0x040fe200078e0a0e */
[----:B------:R-:W-:Y:S01]  /*5250*/  I2FP.F32.S32 R16, R16 ;  /* 0x0000001000107245 */ /* 0x000fe20000201400 */
[C---:B------:R-:W-:Y:S01]  /*5260*/  IMAD.IADD R120, R30.reuse, 0x1, -R70 ;  /* 0x000000011e787824 */ /* 0x040fe200078e0a46 */
[----:B------:R-:W-:Y:S01]  /*5270*/  I2FP.F32.S32 R17, R17 ;  /* 0x0000001100117245 */ /* 0x000fe20000201400 */
[----:B------:R-:W-:Y:S01]  /*5280*/  IMAD.IADD R36, R30, 0x1, -R52 ;  /* 0x000000011e247824 */ /* 0x000fe200078e0a34 */
[----:B------:R-:W-:Y:S01]  /*5290*/  I2FP.F32.S32 R78, R50 ;  /* 0x00000032004e7245 */ /* 0x000fe20000201400 */
[C---:B------:R-:W-:Y:S01]  /*52a0*/  FFMA.FTZ R50, -R0.reuse, R16, R89 ;  /* 0x0000001000327223 */ /* 0x040fe20000010159 */
[----:B------:R-:W-:Y:S01]  /*52b0*/  IABS R4, R4 ;  /* 0x0000000400047213 */ /* 0x000fe20000000000 */
[C---:B------:R-:W-:Y:S01]  /*52c0*/  FFMA.FTZ R17, -R0.reuse, R17, R87 ;  /* 0x0000001100117223 */ /* 0x040fe20000010157 */
[----:B------:R-:W-:Y:S01]  /*52d0*/  IABS R110, R110 ;  /* 0x0000006e006e7213 */ /* 0x000fe20000000000 */
[----:B------:R-:W-:Y:S01]  /*52e0*/  FFMA.FTZ R16, -R0, R78, R103 ;  /* 0x0000004e00107223 */ /* 0x000fe20000010167 */
[----:B------:R-:W-:Y:S01]  /*52f0*/  FSEL R50, R50, -INF , !P0 ;  /* 0xff80000032327808 */ /* 0x000fe20004000000 */
[C---:B------:R-:W-:Y:S01]  /*5300*/  IMAD.IADD R118, R59.reuse, 0x1, -R70 ;  /* 0x000000013b767824 */ /* 0x040fe200078e0a46 */
[-C--:B------:R-:W-:Y:S01]  /*5310*/  ISETP.GE.AND P0, PT, R28, R21.reuse, PT ;  /* 0x000000151c00720c */ /* 0x080fe20003f06270 */
[----:B------:R-:W-:Y:S01]  /*5320*/  IMAD.IADD R28, R59, 0x1, -R28 ;  /* 0x000000013b1c7824 */ /* 0x000fe200078e0a1c */
[----:B------:R-:W-:Y:S01]  /*5330*/  FSEL R17, R17, -INF , !P1 ;  /* 0xff80000011117808 */ /* 0x000fe20004800000 */
[----:B------:R-:W-:Y:S01]  /*5340*/  VIADD R74, R32, 0x31 ;  /* 0x00000031204a7836 */ /* 0x000fe20000000000 */
[-C--:B------:R-:W-:Y:S01]  /*5350*/  ISETP.GE.AND P1, PT, R10, R21.reuse, PT ;  /* 0x000000150a00720c */ /* 0x080fe20003f26270 */
[C---:B------:R-:W-:Y:S01]  /*5360*/  IMAD.IADD R10, R59.reuse, 0x1, -R12 ;  /* 0x000000013b0a7824 */ /* 0x040fe200078e0a0c */
[----:B------:R-:W-:Y:S01]  /*5370*/  FSEL R16, R16, -INF , !P3 ;  /* 0xff80000010107808 */ /* 0x000fe20005800000 */
[----:B------:R-:W-:Y:S01]  /*5380*/  FFMA.FTZ R115, -R0, R40, R115 ;  /* 0x0000002800737223 */ /* 0x000fe20000010173 */
[-C--:B------:R-:W-:Y:S01]  /*5390*/  ISETP.GE.AND P3, PT, R12, R21.reuse, PT ;  /* 0x000000150c00720c */ /* 0x080fe20003f66270 */
[----:B------:R-:W-:Y:S01]  /*53a0*/  VIADD R58, R32, 0x8 ;  /* 0x00000008203a7836 */ /* 0x000fe20000000000 */
[----:B------:R-:W-:Y:S01]  /*53b0*/  IABS R12, R28 ;  /* 0x0000001c000c7213 */ /* 0x000fe20000000000 */
[----:B------:R-:W-:Y:S01]  /*53c0*/  IMAD.IADD R40, R30, 0x1, -R74 ;  /* 0x000000011e287824 */ /* 0x000fe200078e0a4a */
[----:B------:R-:W2:Y:S01]  /*53d0*/  LD.E R28, desc[UR4][R2.64+0xdc] ;  /* 0x0000dc04021c7980 */ /* 0x000ea2000c101900 */
[----:B------:R-:W-:Y:S01]  /*53e0*/  I2FP.F32.S32 R4, R4 ;  /* 0x0000000400047245 */ /* 0x000fe20000201400 */
[----:B------:R-:W-:Y:S01]  /*53f0*/  VIADD R62, R32, 0x49 ;  /* 0x00000049203e7836 */ /* 0x000fe20000000000 */
[----:B------:R-:W-:Y:S01]  /*5400*/  IABS R10, R10 ;  /* 0x0000000a000a7213 */ /* 0x000fe20000000000 */
[----:B------:R-:W-:Y:S01]  /*5410*/  IMAD.IADD R48, R59, 0x1, -R48 ;  /* 0x000000013b307824 */ /* 0x000fe200078e0a30 */
[----:B------:R-:W-:Y:S01]  /*5420*/  FSEL R204, R123, -INF , !P3 ;  /* 0xff8000007bcc7808 */ /* 0x000fe20005800000 */
[----:B------:R-:W-:Y:S01]  /*5430*/  FFMA.FTZ R4, -R0, R4, R97 ;  /* 0x0000000400047223 */ /* 0x000fe20000010161 */
[----:B------:R-:W-:Y:S01]  /*5440*/  I2FP.F32.S32 R10, R10 ;  /* 0x0000000a000a7245 */ /* 0x000fe20000201400 */
[C---:B------:R-:W-:Y:S01]  /*5450*/  IMAD.IADD R122, R59.reuse, 0x1, -R74 ;  /* 0x000000013b7a7824 */ /* 0x040fe200078e0a4a */
[----:B------:R-:W-:Y:S01]  /*5460*/  I2FP.F32.S32 R112, R112 ;  /* 0x0000007000707245 */ /* 0x000fe20000201400 */
[----:B------:R-:W-:Y:S01]  /*5470*/  IMAD.IADD R144, R30, 0x1, -R62 ;  /* 0x000000011e907824 */ /* 0x000fe200078e0a3e */
[----:B------:R-:W-:Y:S01]  /*5480*/  FSEL R4, R4, -INF , !P4 ;  /* 0xff80000004047808 */ /* 0x000fe20006000000 */
[----:B------:R-:W-:Y:S01]  /*5490*/  FFMA.FTZ R127, -R0, R10, R127 ;  /* 0x0000000a007f7223 */ /* 0x000fe2000001017f */
[----:B------:R-:W-:Y:S01]  /*54a0*/  ISETP.GE.AND P4, PT, R14, R21, PT ;  /* 0x000000150e00720c */ /* 0x000fe20003f86270 */
[C---:B------:R-:W-:Y:S01]  /*54b0*/  FFMA.FTZ R112, -R0.reuse, R112, R117 ;  /* 0x0000007000707223 */ /* 0x040fe20000010175 */
[----:B------:R-:W-:Y:S01]  /*54c0*/  IABS R14, R61 ;  /* 0x0000003d000e7213 */ /* 0x000fe20000000000 */
[----:B------:R-:W-:Y:S01]  /*54d0*/  IMAD.IADD R61, R59, 0x1, -R68 ;  /* 0x000000013b3d7824 */ /* 0x000fe200078e0a44 */
[----:B------:R-:W-:Y:S01]  /*54e0*/  FSEL R200, R127, -INF , !P3 ;  /* 0xff8000007fc87808 */ /* 0x000fe20005800000 */
[----:B------:R-:W-:Y:S01]  /*54f0*/  FFMA.FTZ R34, -R0, R34, R109 ;  /* 0x0000002200227223 */ /* 0x000fe2000001016d */
[----:B------:R-:W-:Y:S01]  /*5500*/  I2FP.F32.S32 R110, R110 ;  /* 0x0000006e006e7245 */ /* 0x000fe20000201400 */
[C---:B------:R-:W-:Y:S01]  /*5510*/  VIADD R64, R32.reuse, 0x48 ;  /* 0x0000004820407836 */ /* 0x040fe20000000000 */
[----:B------:R-:W-:Y:S01]  /*5520*/  IABS R61, R61 ;  /* 0x0000003d003d7213 */ /* 0x000fe20000000000 */
[----:B------:R-:W-:Y:S01]  /*5530*/  VIADD R66, R32, 0x41 ;  /* 0x0000004120427836 */ /* 0x000fe20000000000 */
[----:B------:R-:W-:Y:S01]  /*5540*/  ISETP.GE.AND P3, PT, R52, R21, PT ;  /* 0x000000153400720c */ /* 0x000fe20003f66270 */
[----:B------:R-:W-:Y:S01]  /*5550*/  FFMA.FTZ R110, -R0, R110, R121 ;  /* 0x0000006e006e7223 */ /* 0x000fe20000010179 */
[----:B------:R-:W-:-:S02]  /*5560*/  I2FP.F32.S32 R61, R61 ;  /* 0x0000003d003d7245 */ /* 0x000fc40000201400 */
[----:B------:R-:W-:Y:S01]  /*5570*/  IABS R42, R42 ;  /* 0x0000002a002a7213 */ /* 0x000fe20000000000 */
[C---:B------:R-:W-:Y:S01]  /*5580*/  IMAD.IADD R126, R59.reuse, 0x1, -R46 ;  /* 0x000000013b7e7824 */ /* 0x040fe200078e0a2e */
[----:B------:R-:W-:Y:S01]  /*5590*/  IABS R120, R120 ;  /* 0x0000007800787213 */ /* 0x000fe20000000000 */
[C---:B------:R-:W-:Y:S01]  /*55a0*/  FFMA.FTZ R129, -R0.reuse, R61, R129 ;  /* 0x0000003d00817223 */ /* 0x040fe20000010181 */
        /* <DEDUP_REMOVED lines=11> */
[----:B------:R-:W-:Y:S01]  /*5660*/  I2FP.F32.S32 R118, R118 ;  /* 0x0000007600767245 */ /* 0x000fe20000201400 */
[----:B------:R-:W-:Y:S01]  /*5670*/  FFMA.FTZ R147, -R0, R36, R147 ;  /* 0x0000002400937223 */ /* 0x000fe20000010193 */
[----:B------:R-:W-:Y:S01]  /*5680*/  ISETP.GE.AND P5, PT, R58, R21, PT ;  /* 0x000000153a00720c */ /* 0x000fe20003fa6270 */
[----:B------:R-:W-:Y:S01]  /*5690*/  IMAD.IADD R58, R30, 0x1, -R58 ;  /* 0x000000011e3a7824 */ /* 0x000fe200078e0a3a */
[----:B------:R-:W-:Y:S01]  /*56a0*/  IABS R40, R40 ;  /* 0x0000002800287213 */ /* 0x000fe20000000000 */
[----:B------:R-:W-:Y:S01]  /*56b0*/  FFMA.FTZ R12, -R0, R12, R113 ;  /* 0x0000000c000c7223 */ /* 0x000fe20000010171 */
[----:B------:R-:W-:Y:S01]  /*56c0*/  IABS R122, R122 ;  /* 0x0000007a007a7213 */ /* 0x000fe20000000000 */
[----:B------:R-:W-:Y:S01]  /*56d0*/  IMAD.IADD R148, R30, 0x1, -R66 ;  /* 0x000000011e947824 */ /* 0x000fe200078e0a42 */
[----:B------:R-:W-:Y:S01]  /*56e0*/  IABS R52, R52 ;  /* 0x0000003400347213 */ /* 0x000fe20000000000 */
[----:B------:R-:W-:Y:S01]  /*56f0*/  FFMA.FTZ R118, -R0, R118, R145 ;  /* 0x0000007600767223 */ /* 0x000fe20000010191 */
[----:B------:R-:W-:Y:S01]  /*5700*/  I2FP.F32.S32 R40, R40 ;  /* 0x0000002800287245 */ /* 0x000fe20000201400 */
[----:B------:R-:W-:Y:S01]  /*5710*/  VIADD R36, R32, 0x51 ;  /* 0x0000005120247836 */ /* 0x000fe20000000000 */
[----:B------:R-:W-:-:S02]  /*5720*/  FSEL R112, R112, -INF , !P4 ;  /* 0xff80000070707808 */ /* 0x000fc40006000000 */
[----:B------:R-:W-:Y:S01]  /*5730*/  FSEL R110, R110, -INF , !P4 ;  /* 0xff8000006e6e7808 */ /* 0x000fe20006000000 */
[----:B------:R-:W-:Y:S01]  /*5740*/  FFMA.FTZ R133, -R0, R40, R133 ;  /* 0x0000002800857223 */ /* 0x000fe20000010185 */
[----:B------:R-:W-:Y:S01]  /*5750*/  I2FP.F32.S32 R122, R122 ;  /* 0x0000007a007a7245 */ /* 0x000fe20000201400 */
[C---:B------:R-:W-:Y:S01]  /*5760*/  IMAD.IADD R136, R30.reuse, 0x1, -R36 ;  /* 0x000000011e887824 */ /* 0x040fe200078e0a24 */
[----:B------:R-:W-:Y:S01]  /*5770*/  I2FP.F32.S32 R52, R52 ;  /* 0x0000003400347245 */ /* 0x000fe20000201400 */
[----:B------:R-:W-:Y:S01]  /*5780*/  IMAD.IADD R40, R30, 0x1, -R64 ;  /* 0x000000011e287824 */ /* 0x000fe200078e0a40 */
[----:B------:R-:W-:Y:S02]  /*5790*/  IABS R144, R144 ;  /* 0x0000009000907213 */ /* 0x000fe40000000000 */
[----:B------:R-:W-:Y:S02]  /*57a0*/  ISETP.GE.AND P4, PT, R70, R21, PT ;  /* 0x000000154600720c */ /* 0x000fe40003f86270 */
[----:B------:R-:W-:-:S02]  /*57b0*/  IABS R142, R142 ;  /* 0x0000008e008e7213 */ /* 0x000fc40000000000 */
[----:B------:R-:W-:Y:S01]  /*57c0*/  IABS R58, R58 ;  /* 0x0000003a003a7213 */ /* 0x000fe20000000000 */
[C---:B------:R-:W-:Y:S01]  /*57d0*/  FFMA.FTZ R122, -R0.reuse, R122, R137 ;  /* 0x0000007a007a7223 */ /* 0x040fe20000010189 */
[----:B------:R-:W-:Y:S01]  /*57e0*/  IABS R48, R48 ;  /* 0x0000003000307213 */ /* 0x000fe20000000000 */
[C---:B------:R-:W-:Y:S01]  /*57f0*/  FFMA.FTZ R69, -R0.reuse, R52, R69 ;  /* 0x0000003400457223 */ /* 0x040fe20000010145 */
[----:B------:R-:W-:Y:S01]  /*5800*/  I2FP.F32.S32 R42, R42 ;  /* 0x0000002a002a7245 */ /* 0x000fe20000201400 */
[----:B------:R-:W-:Y:S01]  /*5810*/  IMAD.IADD R52, R59, 0x1, -R36 ;  /* 0x000000013b347824 */ /* 0x000fe200078e0a24 */
[----:B------:R-:W-:Y:S02]  /*5820*/  I2FP.F32.S32 R144, R144 ;  /* 0x0000009000907245 */ /* 0x000fe40000201400 */
[----:B------:R-:W-:Y:S01]  /*5830*/  I2FP.F32.S32 R14, R14 ;  /* 0x0000000e000e7245 */ /* 0x000fe20000201400 */
[----:B------:R-:W-:Y:S01]  /*5840*/  FFMA.FTZ R42, -R0, R42, R107 ;  /* 0x0000002a002a7223 */ /* 0x000fe2000001016b */
[----:B------:R-:W-:Y:S01]  /*5850*/  FSEL R34, R34, -INF , !P0 ;  /* 0xff80000022227808 */ /* 0x000fe20004000000 */
[----:B------:R-:W-:Y:S01]  /*5860*/  FFMA.FTZ R144, -R0, R144, R173 ;  /* 0x0000009000907223 */ /* 0x000fe200000101ad */
[----:B------:R-:W-:Y:S01]  /*5870*/  FSEL R12, R12, -INF , !P0 ;  /* 0xff8000000c0c7808 */ /* 0x000fe20004000000 */
[----:B------:R-:W-:Y:S01]  /*5880*/  FFMA.FTZ R14, -R0, R14, R111 ;  /* 0x0000000e000e7223 */ /* 0x000fe2000001016f */
[----:B------:R-:W-:-:S02]  /*5890*/  I2FP.F32.S32 R142, R142 ;  /* 0x0000008e008e7245 */ /* 0x000fc40000201400 */
[----:B------:R-:W-:Y:S02]  /*58a0*/  FSEL R120, R120, -INF , !P4 ;  /* 0xff80000078787808 */ /* 0x000fe40006000000 */
[----:B------:R-:W-:Y:S02]  /*58b0*/  FSEL R118, R118, -INF , !P4 ;  /* 0xff80000076767808 */ /* 0x000fe40006000000 */
[----:B------:R-:W-:Y:S02]  /*58c0*/  I2FP.F32.S32 R58, R58 ;  /* 0x0000003a003a7245 */ /* 0x000fe40000201400 */
[-C--:B------:R-:W-:Y:S02]  /*58d0*/  ISETP.GE.AND P0, PT, R74, R21.reuse, PT ;  /* 0x000000154a00720c */ /* 0x080fe40003f06270 */
[-C--:B------:R-:W-:Y:S01]  /*58e0*/  ISETP.GE.AND P4, PT, R36, R21.reuse, PT ;  /* 0x000000152400720c */ /* 0x080fe20003f86270 */
[----:B------:R-:W-:Y:S01]  /*58f0*/  IMAD.IADD R36, R59, 0x1, -R38 ;  /* 0x000000013b247824 */ /* 0x000fe200078e0a26 */
[----:B------:R-:W-:Y:S01]  /*5900*/  I2FP.F32.S32 R48, R48 ;  /* 0x0000003000307245 */ /* 0x000fe20000201400 */
[C---:B------:R-:W-:Y:S01]  /*5910*/  FFMA.FTZ R142, -R0.reuse, R142, R155 ;  /* 0x0000008e008e7223 */ /* 0x040fe2000001019b */
[----:B------:R-:W-:Y:S01]  /*5920*/  FSEL R140, R133, -INF , !P0 ;  /* 0xff800000858c7808 */ /* 0x000fe20004000000 */
[----:B------:R-:W-:Y:S01]  /*5930*/  FFMA.FTZ R58, -R0, R58, R91 ;  /* 0x0000003a003a7223 */ /* 0x000fe2000001015b */
[----:B------:R-:W-:Y:S01]  /*5940*/  FSEL R122, R122, -INF , !P0 ;  /* 0xff8000007a7a7808 */ /* 0x000fe20004000000 */
[----:B------:R-:W-:Y:S01]  /*5950*/  FFMA.FTZ R105, -R0, R48, R105 ;  /* 0x0000003000697223 */ /* 0x000fe20000010169 */
        /* <DEDUP_REMOVED lines=8> */
[-C--:B------:R-:W-:Y:S01]  /*59e0*/  ISETP.GE.AND P1, PT, R76, R21.reuse, PT ;  /* 0x000000154c00720c */ /* 0x080fe20003f26270 */
[----:B------:R-:W-:Y:S01]  /*59f0*/  IMAD.IADD R76, R59, 0x1, -R76 ;  /* 0x000000013b4c7824 */ /* 0x000fe200078e0a4c */
[-C--:B------:R-:W-:Y:S02]  /*5a00*/  ISETP.GE.AND P0, PT, R38, R21.reuse, PT ;  /* 0x000000152600720c */ /* 0x080fe40003f06270 */
[----:B------:R-:W-:Y:S02]  /*5a10*/  IABS R126, R126 ;  /* 0x0000007e007e7213 */ /* 0x000fe40000000000 */
[----:B------:R-:W-:Y:S02]  /*5a20*/  I2FP.F32.S32 R36, R36 ;  /* 0x0000002400247245 */ /* 0x000fe40000201400 */
[----:B------:R-:W-:-:S02]  /*5a30*/  ISETP.GE.AND P5, PT, R18, R21, PT ;  /* 0x000000151200720c */ /* 0x000fc40003fa6270 */
[----:B------:R-:W-:Y:S02]  /*5a40*/  IABS R38, R52 ;  /* 0x0000003400267213 */ /* 0x000fe40000000000 */
[----:B------:R-:W-:Y:S02]  /*5a50*/  FSEL R10, R101, -INF , !P2 ;  /* 0xff800000650a7808 */ /* 0x000fe40005000000 */
[----:B------:R-:W-:Y:S02]  /*5a60*/  FSEL R18, R105, -INF , !P2 ;  /* 0xff80000069127808 */ /* 0x000fe40005000000 */
[----:B------:R-:W-:Y:S01]  /*5a70*/  ISETP.GE.AND P2, PT, R68, R21, PT ;  /* 0x000000154400720c */ /* 0x000fe20003f46270 */
[----:B------:R-:W-:Y:S01]  /*5a80*/  IMAD.IADD R68, R59, 0x1, -R72 ;  /* 0x000000013b447824 */ /* 0x000fe200078e0a48 */
[----:B------:R-:W-:Y:S01]  /*5a90*/  I2FP.F32.S32 R126, R126 ;  /* 0x0000007e007e7245 */ /* 0x000fe20000201400 */
[----:B------:R-:W-:Y:S01]  /*5aa0*/  FFMA.FTZ R39, -R0, R36, R39 ;  /* 0x0000002400277223 */ /* 0x000fe20000010127 */
[----:B------:R-:W-:Y:S01]  /*5ab0*/  IABS R124, R124 ;  /* 0x0000007c007c7213 */ /* 0x000fe20000000000 */
[----:B------:R-:W-:Y:S01]  /*5ac0*/  VIADD R36, R32, 0x78 ;  /* 0x0000007820247836 */ /* 0x000fe20000000000 */
[----:B------:R-:W-:-:S02]  /*5ad0*/  I2FP.F32.S32 R38, R38 ;  /* 0x0000002600267245 */ /* 0x000fc40000201400 */
[----:B------:R-:W-:Y:S02]  /*5ae0*/  IABS R114, R114 ;  /* 0x0000007200727213 */ /* 0x000fe40000000000 */
[----:B------:R-:W-:Y:S01]  /*5af0*/  IABS R70, R76 ;  /* 0x0000004c00467213 */ /* 0x000fe20000000000 */
[C---:B------:R-:W-:Y:S01]  /*5b00*/  FFMA.FTZ R126, -R0.reuse, R126, R13 ;  /* 0x0000007e007e7223 */ /* 0x040fe2000001010d */
[----:B------:R-:W-:Y:S01]  /*5b10*/  IABS R68, R68 ;  /* 0x0000004400447213 */ /* 0x000fe20000000000 */
[----:B------:R-:W-:Y:S01]  /*5b20*/  FFMA.FTZ R57, -R0, R38, R57 ;  /* 0x0000002600397223 */ /* 0x000fe20000010139 */
[----:B------:R-:W-:Y:S01]  /*5b30*/  I2FP.F32.S32 R124, R124 ;  /* 0x0000007c007c7245 */ /* 0x000fe20000201400 */
[----:B------:R-:W-:Y:S01]  /*5b40*/  IMAD.IADD R13, R30, 0x1, -R36 ;  /* 0x000000011e0d7824 */ /* 0x000fe200078e0a24 */
[----:B------:R-:W-:Y:S01]  /*5b50*/  I2FP.F32.S32 R114, R114 ;  /* 0x0000007200727245 */ /* 0x000fe20000201400 */
[----:B------:R-:W-:Y:S01]  /*5b60*/  VIADD R38, R32, 0x71 ;  /* 0x0000007120267836 */ /* 0x000fe20000000000 */
[----:B------:R-:W-:Y:S01]  /*5b70*/  I2FP.F32.S32 R70, R70 ;  /* 0x0000004600467245 */ /* 0x000fe20000201400 */
[C---:B------:R-:W-:Y:S01]  /*5b80*/  FFMA.FTZ R124, -R0.reuse, R124, R15 ;  /* 0x0000007c007c7223 */ /* 0x040fe2000001010f */
[----:B------:R-:W-:Y:S01]  /*5b90*/  I2FP.F32.S32 R68, R68 ;  /* 0x0000004400447245 */ /* 0x000fe20000201400 */
[----:B------:R-:W-:Y:S01]  /*5ba0*/  FFMA.FTZ R114, -R0, R114, R119 ;  /* 0x0000007200727223 */ /* 0x000fe20000010177 */
[----:B------:R-:W-:-:S02]  /*5bb0*/  IMAD.IADD R15, R30, 0x1, -R38 ;  /* 0x000000011e0f7824 */ /* 0x000fc400078e0a26 */
[C---:B------:R-:W-:Y:S01]  /*5bc0*/  FFMA.FTZ R135, -R0.reuse, R70, R135 ;  /* 0x0000004600877223 */ /* 0x040fe20000010187 */
[----:B------:R-:W-:Y:S01]  /*5bd0*/  IABS R13, R13 ;  /* 0x0000000d000d7213 */ /* 0x000fe20000000000 */
[----:B------:R-:W-:Y:S01]  /*5be0*/  FFMA.FTZ R143, -R0, R68, R143 ;  /* 0x00000044008f7223 */ /* 0x000fe2000001018f */
[----:B------:R-:W-:Y:S02]  /*5bf0*/  IABS R61, R61 ;  /* 0x0000003d003d7213 */ /* 0x000fe40000000000 */
[----:B------:R-:W-:Y:S02]  /*5c00*/  I2FP.F32.S32 R68, R13 ;  /* 0x0000000d00447245 */ /* 0x000fe40000201400 */
[----:B------:R-:W-:Y:S02]  /*5c10*/  IABS R40, R40 ;  /* 0x0000002800287213 */ /* 0x000fe40000000000 */
[----:B------:R-:W-:Y:S02]  /*5c20*/  FSEL R116, R115, -INF , !P5 ;  /* 0xff80000073747808 */ /* 0x000fe40006800000 */
[----:B------:R-:W-:-:S02]  /*5c30*/  FSEL R114, R114, -INF , !P5 ;  /* 0xff80000072727808 */ /* 0x000fc40006800000 */
[----:B------:R-:W-:Y:S02]  /*5c40*/  FSEL R196, R131, -INF , !P1 ;  /* 0xff80000083c47808 */ /* 0x000fe40004800000 */
[----:B------:R-:W-:Y:S02]  /*5c50*/  FSEL R192, R135, -INF , !P1 ;  /* 0xff80000087c07808 */ /* 0x000fe40004800000 */
[----:B------:R-:W-:Y:S02]  /*5c60*/  IABS R15, R15 ;  /* 0x0000000f000f7213 */ /* 0x000fe40000000000 */
[----:B------:R-:W-:Y:S02]  /*5c70*/  FMNMX3.FTZ R13, R55, R60, R58, !PT ;  /* 0x0000003c370d7276 */ /* 0x000fe4000781003a */
[-C--:B------:R-:W-:Y:S02]  /*5c80*/  ISETP.GE.AND P5, PT, R72, R21.reuse, PT ;  /* 0x000000154800720c */ /* 0x080fe40003fa6270 */
[----:B------:R-:W-:Y:S01]  /*5c90*/  ISETP.GE.AND P1, PT, R64, R21, PT ;  /* 0x000000154000720c */ /* 0x000fe20003f26270 */
[C---:B------:R-:W-:Y:S01]  /*5ca0*/  IMAD.IADD R64, R59.reuse, 0x1, -R64 ;  /* 0x000000013b407824 */ /* 0x040fe200078e0a40 */
[----:B------:R-:W-:Y:S01]  /*5cb0*/  I2FP.F32.S32 R61, R61 ;  /* 0x0000003d003d7245 */ /* 0x000fe20000201400 */
[----:B------:R-:W-:Y:S01]  /*5cc0*/  IMAD.IADD R146, R59, 0x1, -R66 ;  /* 0x000000013b927824 */ /* 0x000fe200078e0a42 */
[----:B------:R-:W-:-:S02]  /*5cd0*/  FSEL R202, R125, -INF , !P2 ;  /* 0xff8000007dca7808 */ /* 0x000fc40005000000 */
[----:B------:R-:W-:Y:S02]  /*5ce0*/  FSEL R198, R129, -INF , !P2 ;  /* 0xff80000081c67808 */ /* 0x000fe40005000000 */
[----:B------:R-:W-:Y:S02]  /*5cf0*/  ISETP.GE.AND P2, PT, R66, R21, PT ;  /* 0x000000154200720c */ /* 0x000fe40003f46270 */
[----:B------:R-:W-:Y:S02]  /*5d00*/  I2FP.F32.S32 R40, R40 ;  /* 0x0000002800287245 */ /* 0x000fe40000201400 */
[----:B------:R-:W-:Y:S02]  /*5d10*/  I2FP.F32.S32 R66, R15 ;  /* 0x0000000f00427245 */ /* 0x000fe40000201400 */
[----:B------:R-:W-:Y:S01]  /*5d20*/  FMNMX3.FTZ R13, R13, R56, R8, !PT ;  /* 0x000000380d0d7276 */ /* 0x000fe20007810008 */
[C---:B------:R-:W-:Y:S01]  /*5d30*/  FFMA.FTZ R77, -R0.reuse, R61, R77 ;  /* 0x0000003d004d7223 */ /* 0x040fe2000001014d */
[----:B------:R-:W-:Y:S01]  /*5d40*/  FSEL R194, R139, -INF , !P5 ;  /* 0xff8000008bc27808 */ /* 0x000fe20006800000 */
[----:B------:R-:W-:Y:S01]  /*5d50*/  FFMA.FTZ R153, -R0, R40, R153 ;  /* 0x0000002800997223 */ /* 0x000fe20000010199 */
[----:B------:R-:W-:Y:S01]  /*5d60*/  FSEL R190, R143, -INF , !P5 ;  /* 0xff8000008fbe7808 */ /* 0x000fe20006800000 */
[----:B------:R-:W-:Y:S01]  /*5d70*/  VIADD R40, R32, 0x60 ;  /* 0x0000006020287836 */ /* 0x000fe20000000000 */
[----:B------:R-:W-:-:S02]  /*5d80*/  FMNMX3.FTZ R15, R17, R50, R48, !PT ;  /* 0x00000032110f7276 */ /* 0x000fc40007810030 */
[----:B------:R-:W-:Y:S01]  /*5d90*/  ISETP.GE.AND P5, PT, R54, R21, PT ;  /* 0x000000153600720c */ /* 0x000fe20003fa6270 */
[----:B------:R-:W-:Y:S01]  /*5da0*/  IMAD.IADD R80, R30, 0x1, -R40 ;  /* 0x000000011e507824 */ /* 0x000fe200078e0a28 */
[----:B------:R-:W-:Y:S02]  /*5db0*/  IABS R54, R64 ;  /* 0x0000004000367213 */ /* 0x000fe40000000000 */
[----:B------:R-:W-:Y:S02]  /*5dc0*/  FMNMX3.FTZ R13, R13, R10, R42, !PT ;  /* 0x0000000a0d0d7276 */ /* 0x000fe4000781002a */
[----:B------:R-:W-:Y:S02]  /*5dd0*/  IABS R148, R148 ;  /* 0x0000009400947213 */ /* 0x000fe40000000000 */
[----:B------:R-:W-:Y:S02]  /*5de0*/  IABS R146, R146 ;  /* 0x0000009200927213 */ /* 0x000fe40000000000 */
[----:B------:R-:W-:-:S02]  /*5df0*/  FMNMX3.FTZ R15, R15, R4, R16, !PT ;  /* 0x000000040f0f7276 */ /* 0x000fc40007810010 */
[----:B------:R-:W-:Y:S02]  /*5e00*/  I2FP.F32.S32 R54, R54 ;  /* 0x0000003600367245 */ /* 0x000fe40000201400 */
[----:B------:R-:W-:Y:S02]  /*5e10*/  FSEL R188, R147, -INF , !P3 ;  /* 0xff80000093bc7808 */ /* 0x000fe40005800000 */
[----:B------:R-:W-:Y:S02]  /*5e20*/  FSEL R152, R77, -INF , !P3 ;  /* 0xff8000004d987808 */ /* 0x000fe40005800000 */
[----:B------:R-:W-:Y:S01]  /*5e30*/  ISETP.GE.AND P3, PT, R46, R21, PT ;  /* 0x000000152e00720c */ /* 0x000fe20003f66270 */
[----:B------:R-:W-:Y:S01]  /*5e40*/  VIADD R46, R32, 0x68 ;  /* 0x00000068202e7836 */ /* 0x000fe20000000000 */
[----:B------:R-:W-:Y:S01]  /*5e50*/  FMNMX3.FTZ R13, R13, R34, R116, !PT ;  /* 0x000000220d0d7276 */ /* 0x000fe20007810074 */
[----:B------:R-:W-:Y:S01]  /*5e60*/  IMAD.IADD R64, R59, 0x1, -R40 ;  /* 0x000000013b407824 */ /* 0x000fe200078e0a28 */
[----:B------:R-:W-:-:S02]  /*5e70*/  I2FP.F32.S32 R148, R148 ;  /* 0x0000009400947245 */ /* 0x000fc40000201400 */
[----:B------:R-:W-:Y:S02]  /*5e80*/  I2FP.F32.S32 R146, R146 ;  /* 0x0000009200927245 */ /* 0x000fe40000201400 */
[----:B------:R-:W-:Y:S01]  /*5e90*/  FMNMX3.FTZ R15, R15, R18, R14, !PT ;  /* 0x000000120f0f7276 */ /* 0x000fe2000781000e */
[----:B------:R-:W-:Y:S01]  /*5ea0*/  FFMA.FTZ R79, -R0, R54, R79 ;  /* 0x00000036004f7223 */ /* 0x000fe2000001014f */
[----:B------:R-:W-:Y:S01]  /*5eb0*/  FMNMX3.FTZ R13, R13, R112, R204, !PT ;  /* 0x000000700d0d7276 */ /* 0x000fe200078100cc */
[----:B------:R-:W-:Y:S01]  /*5ec0*/  IMAD.IADD R54, R30, 0x1, -R46 ;  /* 0x000000011e367824 */ /* 0x000fe200078e0a2e */
[----:B------:R-:W-:Y:S01]  /*5ed0*/  FMNMX3.FTZ R15, R15, R12, R114, !PT ;  /* 0x0000000c0f0f7276 */ /* 0x000fe20007810072 */
[C---:B------:R-:W-:Y:S01]  /*5ee0*/  FFMA.FTZ R148, -R0.reuse, R148, R149 ;  /* 0x0000009400947223 */ /* 0x040fe20000010195 */
[----:B------:R-:W-:Y:S01]  /*5ef0*/  IABS R136, R136 ;  /* 0x0000008800887213 */ /* 0x000fe20000000000 */
[----:B------:R-:W-:Y:S01]  /*5f00*/  FFMA.FTZ R146, -R0, R146, R151 ;  /* 0x0000009200927223 */ /* 0x000fe20000010197 */
[----:B------:R-:W-:-:S02]  /*5f10*/  IABS R64, R64 ;  /* 0x0000004000407213 */ /* 0x000fc40000000000 */
[----:B------:R-:W-:Y:S02]  /*5f20*/  FMNMX3.FTZ R13, R13, R202, R196, !PT ;  /* 0x000000ca0d0d7276 */ /* 0x000fe400078100c4 */
[----:B------:R-:W-:Y:S02]  /*5f30*/  FMNMX3.FTZ R15, R15, R110, R200, !PT ;  /* 0x0000006e0f0f7276 */ /* 0x000fe400078100c8 */
[----:B------:R-:W-:Y:S02]  /*5f40*/  I2FP.F32.S32 R136, R136 ;  /* 0x0000008800887245 */ /* 0x000fe40000201400 */
[----:B------:R-:W-:Y:S02]  /*5f50*/  IABS R80, R80 ;  /* 0x0000005000507213 */ /* 0x000fe40000000000 */
[----:B------:R-:W-:Y:S01]  /*5f60*/  IABS R54, R54 ;  /* 0x0000003600367213 */ /* 0x000fe20000000000 */
[----:B------:R-:W-:Y:S01]  /*5f70*/  FFMA.FTZ R136, -R0, R136, R189 ;  /* 0x0000008800887223 */ /* 0x000fe200000101bd */
[----:B------:R-:W-:-:S02]  /*5f80*/  FSEL R148, R148, -INF , !P2 ;  /* 0xff80000094947808 */ /* 0x000fc40005000000 */
[----:B------:R-:W-:Y:S02]  /*5f90*/  FSEL R146, R146, -INF , !P2 ;  /* 0xff80000092927808 */ /* 0x000fe40005000000 */
[----:B------:R-:W-:Y:S02]  /*5fa0*/  FSEL R154, R153, -INF , !P1 ;  /* 0xff800000999a7808 */ /* 0x000fe40004800000 */
[----:B------:R-:W-:Y:S02]  /*5fb0*/  FSEL R150, R79, -INF , !P1 ;  /* 0xff8000004f967808 */ /* 0x000fe40004800000 */
[----:B------:R-:W-:Y:S02]  /*5fc0*/  I2FP.F32.S32 R64, R64 ;  /* 0x0000004000407245 */ /* 0x000fe40000201400 */
[-C--:B------:R-:W-:Y:S01]  /*5fd0*/  ISETP.GE.AND P2, PT, R44, R21.reuse, PT ;  /* 0x000000152c00720c */ /* 0x080fe20003f46270 */
[----:B------:R-:W-:Y:S01]  /*5fe0*/  VIADD R44, R32, 0x69 ;  /* 0x00000069202c7836 */ /* 0x000fe20000000000 */
[----:B------:R-:W-:Y:S01]  /*5ff0*/  ISETP.GE.AND P1, PT, R40, R21, PT ;  /* 0x000000152800720c */ /* 0x000fe20003f26270 */
[----:B------:R-:W-:Y:S01]  /*6000*/  VIADD R40, R32, 0x70 ;  /* 0x0000007020287836 */ /* 0x000fe20000000000 */
[----:B------:R-:W-:-:S02]  /*6010*/  FMNMX3.FTZ R13, R13, R140, R194, !PT ;  /* 0x0000008c0d0d7276 */ /* 0x000fc400078100c2 */
[----:B------:R-:W-:Y:S02]  /*6020*/  FMNMX3.FTZ R15, R15, R198, R192, !PT ;  /* 0x000000c60f0f7276 */ /* 0x000fe400078100c0 */
[----:B------:R-:W-:Y:S02]  /*6030*/  I2FP.F32.S32 R80, R80 ;  /* 0x0000005000507245 */ /* 0x000fe40000201400 */
[----:B------:R-:W-:Y:S01]  /*6040*/  I2FP.F32.S32 R54, R54 ;  /* 0x0000003600367245 */ /* 0x000fe20000201400 */
[----:B------:R-:W-:Y:S01]  /*6050*/  FFMA.FTZ R64, -R0, R64, R37 ;  /* 0x0000004000407223 */ /* 0x000fe20000010125 */
[----:B------:R-:W-:Y:S01]  /*6060*/  FSEL R138, R73, -INF , !P5 ;  /* 0xff800000498a7808 */ /* 0x000fe20006800000 */
[C---:B------:R-:W-:Y:S01]  /*6070*/  IMAD.IADD R52, R30.reuse, 0x1, -R44 ;  /* 0x000000011e347824 */ /* 0x040fe200078e0a2c */
[----:B------:R-:W-:Y:S01]  /*6080*/  FSEL R130, R69, -INF , !P5 ;  /* 0xff80000045827808 */ /* 0x000fe20006800000 */
[----:B------:R-:W-:Y:S01]  /*6090*/  IMAD.IADD R37, R30, 0x1, -R40 ;  /* 0x000000011e257824 */ /* 0x000fe200078e0a28 */
[----:B------:R-:W-:Y:S01]  /*60a0*/  FMNMX3.FTZ R13, R13, R120, R188, !PT ;  /* 0x000000780d0d7276 */ /* 0x000fe200078100bc */
[----:B------:R-:W-:Y:S01]  /*60b0*/  FFMA.FTZ R75, -R0, R80, R75 ;  /* 0x00000050004b7223 */ /* 0x000fe2000001014b */
[----:B------:R-:W-:Y:S01]  /*60c0*/  ISETP.GE.AND P5, PT, R46, R21, PT ;  /* 0x000000152e00720c */ /* 0x000fe20003fa6270 */
[----:B------:R-:W-:Y:S01]  /*60d0*/  IMAD.IADD R46, R59, 0x1, -R46 ;  /* 0x000000013b2e7824 */ /* 0x000fe200078e0a2e */
[----:B------:R-:W-:Y:S01]  /*60e0*/  FMNMX3.FTZ R15, R15, R122, R190, !PT ;  /* 0x0000007a0f0f7276 */ /* 0x000fe200078100be */
[----:B------:R-:W-:Y:S01]  /*60f0*/  FFMA.FTZ R19, -R0, R54, R19 ;  /* 0x0000003600137223 */ /* 0x000fe20000010113 */
[----:B------:R-:W-:Y:S01]  /*6100*/  FSEL R136, R136, -INF , !P4 ;  /* 0xff80000088887808 */ /* 0x000fe20006000000 */
[----:B------:R-:W-:Y:S01]  /*6110*/  VIADD R32, R32, 0x79 ;  /* 0x0000007920207836 */ /* 0x000fe20000000000 */
[----:B------:R-:W-:-:S02]  /*6120*/  FSEL R128, R57, -INF , !P4 ;  /* 0xff80000039807808 */ /* 0x000fc40006000000 */
[----:B------:R-:W-:Y:S02]  /*6130*/  FSEL R134, R71, -INF , !P3 ;  /* 0xff80000047867808 */ /* 0x000fe40005800000 */
[----:B------:R-:W-:Y:S02]  /*6140*/  FSEL R126, R126, -INF , !P3 ;  /* 0xff8000007e7e7808 */ /* 0x000fe40005800000 */
[----:B------:R-:W-:Y:S02]  /*6150*/  FMNMX3.FTZ R13, R13, R148, R154, !PT ;  /* 0x000000940d0d7276 */ /* 0x000fe4000781009a */
[-C--:B------:R-:W-:Y:S01]  /*6160*/  ISETP.GE.AND P4, PT, R44, R21.reuse, PT ;  /* 0x000000152c00720c */ /* 0x080fe20003f86270 */
[C---:B------:R-:W-:Y:S01]  /*6170*/  IMAD.IADD R44, R59.reuse, 0x1, -R44 ;  /* 0x000000013b2c7824 */ /* 0x040fe200078e0a2c */
[----:B------:R-:W-:Y:S01]  /*6180*/  ISETP.GE.AND P3, PT, R40, R21, PT ;  /* 0x000000152800720c */ /* 0x000fe20003f66270 */
[----:B------:R-:W-:Y:S01]  /*6190*/  IMAD.IADD R40, R59, 0x1, -R40 ;  /* 0x000000013b287824 */ /* 0x000fe200078e0a28 */
[----:B------:R-:W-:-:S02]  /*61a0*/  FMNMX3.FTZ R15, R15, R118, R152, !PT ;  /* 0x000000760f0f7276 */ /* 0x000fc40007810098 */
[----:B------:R-:W-:Y:S02]  /*61b0*/  IABS R52, R52 ;  /* 0x0000003400347213 */ /* 0x000fe40000000000 */
[----:B------:R-:W-:Y:S02]  /*61c0*/  IABS R37, R37 ;  /* 0x0000002500257213 */ /* 0x000fe40000000000 */
[----:B------:R-:W-:Y:S01]  /*61d0*/  IABS R46, R46 ;  /* 0x0000002e002e7213 */ /* 0x000fe20000000000 */
[----:B------:R-:W-:Y:S01]  /*61e0*/  IMAD.IADD R30, R30, 0x1, -R32 ;  /* 0x000000011e1e7824 */ /* 0x000fe200078e0a20 */
[----:B------:R-:W-:Y:S02]  /*61f0*/  FSEL R132, R132, -INF , !P2 ;  /* 0xff80000084847808 */ /* 0x000fe40005000000 */
[----:B------:R-:W-:Y:S02]  /*6200*/  FSEL R124, R124, -INF , !P2 ;  /* 0xff8000007c7c7808 */ /* 0x000fe40005000000 */
[----:B------:R-:W-:-:S02]  /*6210*/  FSEL R108, R75, -INF , !P1 ;  /* 0xff8000004b6c7808 */ /* 0x000fc40004800000 */
[----:B------:R-:W-:Y:S02]  /*6220*/  FSEL R64, R64, -INF , !P1 ;  /* 0xff80000040407808 */ /* 0x000fe40004800000 */
[----:B------:R-:W-:Y:S02]  /*6230*/  FMNMX3.FTZ R13, R13, R144, R138, !PT ;  /* 0x000000900d0d7276 */ /* 0x000fe4000781008a */
[----:B------:R-:W-:Y:S02]  /*6240*/  FSEL R100, R19, -INF , !P5 ;  /* 0xff80000013647808 */ /* 0x000fe40006800000 */
[-C--:B------:R-:W-:Y:S01]  /*6250*/  ISETP.GE.AND P2, PT, R38, R21.reuse, PT ;  /* 0x000000152600720c */ /* 0x080fe20003f46270 */
[C---:B------:R-:W-:Y:S01]  /*6260*/  IMAD.IADD R38, R59.reuse, 0x1, -R38 ;  /* 0x000000013b267824 */ /* 0x040fe200078e0a26 */
[----:B------:R-:W-:Y:S01]  /*6270*/  ISETP.GE.AND P1, PT, R36, R21, PT ;  /* 0x000000152400720c */ /* 0x000fe20003f26270 */
[----:B------:R-:W-:Y:S01]  /*6280*/  IMAD.IADD R36, R59, 0x1, -R36 ;  /* 0x000000013b247824 */ /* 0x000fe200078e0a24 */
[----:B------:R-:W-:-:S02]  /*6290*/  FMNMX3.FTZ R19, R15, R146, R150, !PT ;  /* 0x000000920f137276 */ /* 0x000fc40007810096 */
[----:B------:R-:W-:Y:S02]  /*62a0*/  I2FP.F32.S32 R52, R52 ;  /* 0x0000003400347245 */ /* 0x000fe40000201400 */
[----:B------:R-:W-:Y:S02]  /*62b0*/  I2FP.F32.S32 R54, R37 ;  /* 0x0000002500367245 */ /* 0x000fe40000201400 */
[----:B------:R-:W-:Y:S02]  /*62c0*/  IABS R44, R44 ;  /* 0x0000002c002c7213 */ /* 0x000fe40000000000 */
[----:B------:R-:W-:Y:S02]  /*62d0*/  IABS R40, R40 ;  /* 0x0000002800287213 */ /* 0x000fe40000000000 */
[----:B------:R-:W-:Y:S02]  /*62e0*/  I2FP.F32.S32 R46, R46 ;  /* 0x0000002e002e7245 */ /* 0x000fe40000201400 */
[----:B------:R-:W-:-:S02]  /*62f0*/  FSEL R106, R106, -INF , !P0 ;  /* 0xff8000006a6a7808 */ /* 0x000fc40004000000 */
[----:B------:R-:W-:Y:S02]  /*6300*/  FSEL R62, R39, -INF , !P0 ;  /* 0xff800000273e7808 */ /* 0x000fe40004000000 */
[----:B------:R-:W-:Y:S02]  /*6310*/  FMNMX3.FTZ R37, R13, R136, R134, !PT ;  /* 0x000000880d257276 */ /* 0x000fe40007810086 */
[----:B------:R-:W-:Y:S01]  /*6320*/  ISETP.GE.AND P0, PT, R32, R21, PT ;  /* 0x000000152000720c */ /* 0x000fe20003f06270 */
[----:B------:R-:W-:Y:S01]  /*6330*/  IMAD.IADD R32, R59, 0x1, -R32 ;  /* 0x000000013b207824 */ /* 0x000fe200078e0a20 */
[----:B------:R-:W-:Y:S01]  /*6340*/  FMNMX3.FTZ R19, R19, R142, R130, !PT ;  /* 0x0000008e13137276 */ /* 0x000fe20007810082 */
[C---:B------:R-:W-:Y:S01]  /*6350*/  FFMA.FTZ R33, -R0.reuse, R52, R33 ;  /* 0x0000003400217223 */ /* 0x040fe20000010121 */
[----:B------:R-:W-:Y:S01]  /*6360*/  IABS R30, R30 ;  /* 0x0000001e001e7213 */ /* 0x000fe20000000000 */
[C---:B------:R-:W-:Y:S01]  /*6370*/  FFMA.FTZ R43, -R0.reuse, R54, R43 ;  /* 0x00000036002b7223 */ /* 0x040fe2000001012b */
[----:B------:R-:W-:Y:S01]  /*6380*/  I2FP.F32.S32 R44, R44 ;  /* 0x0000002c002c7245 */ /* 0x000fe20000201400 */
[----:B------:R-:W-:Y:S01]  /*6390*/  FFMA.FTZ R41, -R0, R46, R41 ;  /* 0x0000002e00297223 */ /* 0x000fe20000010129 */
[----:B------:R-:W-:-:S02]  /*63a0*/  I2FP.F32.S32 R40, R40 ;  /* 0x0000002800287245 */ /* 0x000fc40000201400 */
[----:B------:R-:W-:Y:S02]  /*63b0*/  IABS R38, R38 ;  /* 0x0000002600267213 */ /* 0x000fe40000000000 */
[----:B------:R-:W-:Y:S02]  /*63c0*/  IABS R36, R36 ;  /* 0x0000002400247213 */ /* 0x000fe40000000000 */
        /* <DEDUP_REMOVED lines=56> */
[----:B------:R-:W1:Y:S01]  /*6750*/  LDSM.16.MT88.4 R84, [R156+0x6000] ;  /* 0x006000009c54783b */ /* 0x000e620000004200 */
[-CC-:B------:R-:W-:Y:S01]  /*6760*/  FFMA.FTZ R60, R58, R28.reuse, -R39.reuse ;  /* 0x0000001c3a3c7223 */ /* 0x180fe20000010827 */
        /* <DEDUP_REMOVED lines=8> */
[----:B------:R-:W-:Y:S01]  /*67f0*/  MUFU.EX2 R53, R53 ;  /* 0x0000003500357308 */ /* 0x000fe20000000800 */
[-CC-:B------:R-:W-:Y:S01]  /*6800*/  FFMA.FTZ R50, R8, R28.reuse, -R39.reuse ;  /* 0x0000001c08327223 */ /* 0x180fe20000010827 */
[--C-:B------:R-:W-:Y:S02]  /*6810*/  FFMA.FTZ R45, R10, R28, -R39.reuse ;  /* 0x0000001c0a2d7223 */ /* 0x100fe40000010827 */
[----:B------:R-:W5:Y:S01]  /*6820*/  MUFU.EX2 R104, R104 ;  /* 0x0000006800687308 */ /* 0x000f620000000800 */
[----:B------:R-:W3:Y:S03]  /*6830*/  LDSM.16.MT88.4 R8, [R160+0x6800] ;  /* 0x00680000a008783b */ /* 0x000ee60000004200 */
[----:B------:R-:W-:Y:S04]  /*6840*/  MUFU.EX2 R60, R60 ;  /* 0x0000003c003c7308 */ /* 0x000fe80000000800 */
[----:B------:R-:W4:Y:S04]  /*6850*/  MUFU.EX2 R51, R51 ;  /* 0x0000003300337308 */ /* 0x000f280000000800 */
[----:B------:R-:W-:Y:S04]  /*6860*/  MUFU.EX2 R58, R58 ;  /* 0x0000003a003a7308 */ /* 0x000fe80000000800 */
[----:B------:R-:W1:Y:S04]  /*6870*/  MUFU.EX2 R49, R49 ;  /* 0x0000003100317308 */ /* 0x000e680000000800 */
[----:B------:R-:W-:Y:S04]  /*6880*/  MUFU.EX2 R56, R56 ;  /* 0x0000003800387308 */ /* 0x000fe80000000800 */
[----:B------:R-:W2:Y:S01]  /*6890*/  MUFU.EX2 R47, R47 ;  /* 0x0000002f002f7308 */ /* 0x000ea20000000800 */
[----:B-----5:R-:W-:Y:S01]  /*68a0*/  F2FP.F16.F32.PACK_AB R68, R53, R104 ;  /* 0x000000683544723e */ /* 0x020fe200000000ff */
[--C-:B------:R-:W-:Y:S01]  /*68b0*/  FFMA.FTZ R35, R34, R28, -R39.reuse ;  /* 0x0000001c22237223 */ /* 0x100fe20000010827 */
[----:B----4-:R-:W-:Y:S01]  /*68c0*/  F2FP.F16.F32.PACK_AB R70, R51, R60 ;  /* 0x0000003c3346723e */ /* 0x010fe200000000ff */
        /* <DEDUP_REMOVED lines=8> */
[----:B------:R-:W-:Y:S03]  /*6950*/  LDSM.16.MT88.4 R16, [R156+0x6800] ;  /* 0x006800009c10783b */ /* 0x000fe60000004200 */
[----:B------:R-:W1:Y:S01]  /*6960*/  MUFU.EX2 R45, R45 ;  /* 0x0000002d002d7308 */ /* 0x000e620000000800 */
[----:B------:R-:W-:Y:S01]  /*6970*/  LDSM.16.MT88.4 R12, [R102+0x6800] ;  /* 0x00680000660c783b */ /* 0x000fe20000004200 */
[C---:B------:R-:W-:Y:S02]  /*6980*/  HMMA.16816.F32 R96, R68.reuse, R92, RZ ;  /* 0x0000005c4460723c */ /* 0x040fe400000018ff */
[----:B------:R-:W-:Y:S04]  /*6990*/  MUFU.EX2 R42, R42 ;  /* 0x0000002a002a7308 */ /* 0x000fe80000000800 */
[----:B------:R-:W-:Y:S02]  /*69a0*/  MUFU.EX2 R35, R35 ;  /* 0x0000002300237308 */ /* 0x000fe40000000800 */
[C---:B------:R-:W-:Y:S02]  /*69b0*/  HMMA.16816.F32 R92, R68.reuse, R94, RZ ;  /* 0x0000005e445c723c */ /* 0x040fe400000018ff */
[----:B------:R-:W-:Y:S04]  /*69c0*/  MUFU.EX2 R48, R48 ;  /* 0x0000003000307308 */ /* 0x000fe80000000800 */
[----:B------:R-:W2:Y:S04]  /*69d0*/  MUFU.EX2 R43, R43 ;  /* 0x0000002b002b7308 */ /* 0x000ea80000000800 */
[----:B------:R-:W-:Y:S04]  /*69e0*/  MUFU.EX2 R41, R41 ;  /* 0x0000002900297308 */ /* 0x000fe80000000800 */
[----:B------:R-:W4:Y:S01]  /*69f0*/  MUFU.EX2 R34, R34 ;  /* 0x0000002200227308 */ /* 0x000f220000000800 */
        /* <DEDUP_REMOVED lines=9> */
[----:B----4-:R-:W-:-:S07]  /*6a90*/  F2FP.F16.F32.PACK_AB R7, R34, R41 ;  /* 0x000000292207723e */ /* 0x010fce00000000ff */
[C---:B------:R-:W-:Y:S08]  /*6aa0*/  HMMA.16816.F32 R96, R4.reuse, R8, R96 ;  /* 0x000000080460723c */ /* 0x040ff00000001860 */
[C---:B------:R-:W-:Y:S01]  /*6ab0*/  HMMA.16816.F32 R92, R4.reuse, R10, R92 ;  /* 0x0000000a045c723c */ /* 0x040fe2000000185c */
[----:B------:R-:W1:Y:S01]  /*6ac0*/  LDSM.16.MT88.4 R8, [R103+0x6800] ;  /* 0x006800006708783b */ /* 0x000e620000004200 */
[-C--:B------:R-:W-:Y:S01]  /*6ad0*/  FFMA.FTZ R61, R112, R28.reuse, -R39 ;  /* 0x0000001c703d7223 */ /* 0x080fe20000010827 */
[-C--:B------:R-:W-:Y:S01]  /*6ae0*/  FFMA.FTZ R57, R110, R28.reuse, -R33 ;  /* 0x0000001c6e397223 */ /* 0x080fe20000010821 */
        /* <DEDUP_REMOVED lines=135> */
[----:B------:R-:W-:Y:S01]  /*7360*/  FADD.FTZ R17, R58, R49 ;  /* 0x000000313a117221 */ /* 0x000fe20000010000 */
[----:B------:R-:W-:Y:S06]  /*7370*/  MUFU.EX2 R106, R108 ;  /* 0x0000006c006a7308 */ /* 0x000fec0000000800 */
[C---:B------:R-:W-:Y:S08]  /*7380*/  HMMA.16816.F32 R84, R4.reuse, R18, R84 ;  /* 0x000000120454723c */ /* 0x040ff00000001854 */
[C---:B-1----:R-:W-:Y:S08]  /*7390*/  HMMA.16816.F32 R72, R4.reuse, R8, R72 ;  /* 0x000000080448723c */ /* 0x042ff00000001848 */
[----:B------:R-:W-:Y:S01]  /*73a0*/  HMMA.16816.F32 R68, R4, R10, R68 ;  /* 0x0000000a0444723c */ /* 0x000fe20000001844 */
[----:B------:R-:W1:Y:S01]  /*73b0*/  LDSM.16.MT88.4 R8, [R156+0x9000] ;  /* 0x009000009c08783b */ /* 0x000e620000004200 */
[-CC-:B------:R-:W-:Y:S01]  /*73c0*/  FFMA.FTZ R4, R62, R28.reuse, -R33.reuse ;  /* 0x0000001c3e047223 */ /* 0x180fe20000010821 */
[-CC-:B------:R-:W-:Y:S01]  /*73d0*/  FFMA.FTZ R7, R54, R28.reuse, -R33.reuse ;  /* 0x0000001c36077223 */ /* 0x180fe20000010821 */
[----:B------:R-:W-:Y:S01]  /*73e0*/  FFMA.FTZ R62, R52, R28, -R33 ;  /* 0x0000001c343e7223 */ /* 0x000fe20000010821 */
[----:B------:R-:W-:Y:S01]  /*73f0*/  FADD.FTZ R5, R104, R53 ;  /* 0x0000003568057221 */ /* 0x000fe20000010000 */
[----:B------:R-:W-:Y:S04]  /*7400*/  MUFU.EX2 R123, R123 ;  /* 0x0000007b007b7308 */ /* 0x000fe80000000800 */
[----:B------:R-:W-:Y:S04]  /*7410*/  MUFU.EX2 R66, R100 ;  /* 0x0000006400427308 */ /* 0x000fe80000000800 */
[----:B------:R-:W2:Y:S04]  /*7420*/  MUFU.EX2 R121, R121 ;  /* 0x0000007900797308 */ /* 0x000ea80000000800 */
[----:B------:R-:W-:Y:S04]  /*7430*/  MUFU.EX2 R53, R64 ;  /* 0x0000004000357308 */ /* 0x000fe80000000800 */
[----:B------:R4:W5:Y:S04]  /*7440*/  MUFU.EX2 R54, R4 ;  /* 0x0000000400367308 */ /* 0x0009680000000800 */
[----:B------:R-:W-:Y:S04]  /*7450*/  MUFU.EX2 R52, R7 ;  /* 0x0000000700347308 */ /* 0x000fe80000000800 */
[----:B------:R-:W3:Y:S01]  /*7460*/  MUFU.EX2 R49, R62 ;  /* 0x0000003e00317308 */ /* 0x000ee20000000800 */
[----:B------:R-:W-:-:S02]  /*7470*/  FADD.FTZ R56, R56, R17 ;  /* 0x0000001138387221 */ /* 0x000fc40000010000 */
[----:B------:R-:W1:Y:S01]  /*7480*/  LDSM.16.MT88.4 R16, [R103+0x9000] ;  /* 0x009000006710783b */ /* 0x000e620000004200 */
[----:B------:R-:W-:Y:S01]  /*7490*/  FADD.FTZ R60, R60, R5 ;  /* 0x000000053c3c7221 */ /* 0x000fe20000010000 */
[----:B--2---:R-:W-:Y:S02]  /*74a0*/  F2FP.F16.F32.PACK_AB R6, R121, R66 ;  /* 0x000000427906723e */ /* 0x004fe400000000ff */
[----:B----4-:R-:W-:Y:S02]  /*74b0*/  F2FP.F16.F32.PACK_AB R4, R123, R106 ;  /* 0x0000006a7b04723e */ /* 0x010fe400000000ff */
[----:B-----5:R-:W-:Y:S02]  /*74c0*/  F2FP.F16.F32.PACK_AB R5, R54, R53 ;  /* 0x000000353605723e */ /* 0x020fe400000000ff */
[----:B---3--:R-:W-:-:S07]  /*74d0*/  F2FP.F16.F32.PACK_AB R7, R49, R52 ;  /* 0x000000343107723e */ /* 0x008fce00000000ff */
[----:B------:R-:W-:Y:S01]  /*74e0*/  HMMA.16816.F32 R96, R4, R12, R96 ;  /* 0x0000000c0460723c */ /* 0x000fe20000001860 */
[----:B------:R-:W-:-:S07]  /*74f0*/  FADD.FTZ R51, R51, R60 ;  /* 0x0000003c33337221 */ /* 0x000fce0000010000 */
[----:B------:R-:W-:Y:S01]  /*7500*/  HMMA.16816.F32 R92, R4, R14, R92 ;  /* 0x0000000e045c723c */ /* 0x000fe2000000185c */
[----:B------:R-:W2:Y:S01]  /*7510*/  LDSM.16.MT88.4 R12, [R102+0x9000] ;  /* 0x00900000660c783b */ /* 0x000ea20000004200 */
[----:B------:R-:W-:Y:S01]  /*7520*/  FADD.FTZ R47, R47, R56 ;  /* 0x000000382f2f7221 */ /* 0x000fe20000010000 */
[----:B------:R-:W-:-:S05]  /*7530*/  FADD.FTZ R50, R50, R51 ;  /* 0x0000003332327221 */ /* 0x000fca0000010000 */
[----:B-1----:R-:W-:Y:S01]  /*7540*/  HMMA.16816.F32 R88, R4, R8, R88 ;  /* 0x000000080458723c */ /* 0x002fe20000001858 */
        /* <DEDUP_REMOVED lines=15> */
[C---:B------:R-:W-:Y:S01]  /*7640*/  HMMA.16816.F32 R84, R4.reuse, R10, R84 ;  /* 0x0000000a0454723c */ /* 0x040fe20000001854 */
[----:B------:R-:W3:Y:S01]  /*7650*/  LDSM.16.MT88.4 R8, [R160+0x9800] ;  /* 0x00980000a008783b */ /* 0x000ee20000004200 */
[----:B------:R-:W-:Y:S01]  /*7660*/  FADD.FTZ R110, R110, R57 ;  /* 0x000000396e6e7221 */ /* 0x000fe20000010000 */
[-CC-:B------:R-:W-:Y:S01]  /*7670*/  FFMA.FTZ R47, R46, R28.reuse, -R39.reuse ;  /* 0x0000001c2e2f7223 */ /* 0x180fe20000010827 */
[-CC-:B------:R-:W-:Y:S01]  /*7680*/  FFMA.FTZ R46, R44, R28.reuse, -R39.reuse ;  /* 0x0000001c2c2e7223 */ /* 0x180fe20000010827 */
[-CC-:B------:R-:W-:Y:S01]  /*7690*/  FFMA.FTZ R40, R40, R28.reuse, -R39.reuse ;  /* 0x0000001c28287223 */ /* 0x180fe20000010827 */
[-C--:B------:R-:W-:Y:S01]  /*76a0*/  FFMA.FTZ R39, R38, R28.reuse, -R39 ;  /* 0x0000001c26277223 */ /* 0x080fe20000010827 */
[-CC-:B------:R-:W-:Y:S01]  /*76b0*/  FFMA.FTZ R191, R29, R28.reuse, -R33.reuse ;  /* 0x0000001c1dbf7223 */ /* 0x180fe20000010821 */
[----:B------:R-:W-:Y:S01]  /*76c0*/  FADD.FTZ R59, R59, R112 ;  /* 0x000000703b3b7221 */ /* 0x000fe20000010000 */
[----:B------:R-:W-:Y:S01]  /*76d0*/  FADD.FTZ R55, R55, R110 ;  /* 0x0000006e37377221 */ /* 0x000fe20000010000 */
[-CC-:B------:R-:W-:Y:S01]  /*76e0*/  FFMA.FTZ R32, R32, R28.reuse, -R33.reuse ;  /* 0x0000001c20207223 */ /* 0x180fe20000010821 */
[-CC-:B------:R-:W-:Y:S01]  /*76f0*/  FFMA.FTZ R34, R30, R28.reuse, -R33.reuse ;  /* 0x0000001c1e227223 */ /* 0x180fe20000010821 */
[----:B------:R-:W-:Y:S01]  /*7700*/  FFMA.FTZ R35, R31, R28, -R33 ;  /* 0x0000001c1f237223 */ /* 0x000fe20000010821 */
[C---:B--2---:R-:W-:Y:S01]  /*7710*/  HMMA.16816.F32 R72, R4.reuse, R12, R72 ;  /* 0x0000000c0448723c */ /* 0x044fe20000001848 */
[----:B------:R-:W-:Y:S01]  /*7720*/  FADD.FTZ R140, R140, R59 ;  /* 0x0000003b8c8c7221 */ /* 0x000fe20000010000 */
[----:B------:R-:W-:Y:S01]  /*7730*/  FADD.FTZ R122, R122, R55 ;  /* 0x000000377a7a7221 */ /* 0x000fe20000010000 */
[----:B------:R-:W-:Y:S05]  /*7740*/  MUFU.EX2 R44, R47 ;  /* 0x0000002f002c7308 */ /* 0x000fea0000000800 */
[----:B------:R-:W-:Y:S01]  /*7750*/  HMMA.16816.F32 R68, R4, R14, R68 ;  /* 0x0000000e0444723c */ /* 0x000fe20000001844 */
[----:B------:R-:W2:Y:S01]  /*7760*/  LDSM.16.MT88.4 R12, [R103+0x9800] ;  /* 0x00980000670c783b */ /* 0x000ea20000004200 */
        /* <DEDUP_REMOVED lines=29> */
[----:B------:R-:W-:-:S03]  /*7940*/  FADD.FTZ R134, R134, R115 ;  /* 0x0000007386867221 */ /* 0x000fc60000010000 */
[----:B------:R-:W-:Y:S01]  /*7950*/  HMMA.16816.F32 R92, R4, R10, R92 ;  /* 0x0000000a045c723c */ /* 0x000fe2000000185c */
[----:B------:R-:W1:Y:S01]  /*7960*/  LDSM.16.MT88.4 R8, [R102+0x9800] ;  /* 0x009800006608783b */ /* 0x000e620000004200 */
        /* <DEDUP_REMOVED lines=24> */
[C---:B-1----:R-:W-:Y:S08]  /*7af0*/  HMMA.16816.F32 R72, R4.reuse, R8, R72 ;  /* 0x000000080448723c */ /* 0x042ff00000001848 */
        /* <DEDUP_REMOVED lines=14> */
.L_x_11462:
        /* <DEDUP_REMOVED lines=80> */
.L_x_11457:
[----:B------:R-:W-:Y:S05]  /*80e0*/  BSYNC.RECONVERGENT B0 ;  /* 0x0000000000007941 */ /* 0x000fea0003800200 */
.L_x_11456:
        /* <DEDUP_REMOVED lines=14> */
[C---:B------:R-:W-:Y:S01]  /*81d0*/  @!P0 IMAD.WIDE.U32 R204, R168.reuse, 0x60, R196 ;  /* 0x00000060a8cc8825 */ /* 0x040fe200078e00c4 */
        /* <DEDUP_REMOVED lines=61> */
[----:B------:R-:W2:Y:S08]  /*85b0*/  LDSM.16.M88.4 R148, [R159+0x2800] ;  /* 0x002800009f94783b */ /* 0x000eb00000000200 */
[----:B------:R-:W2:Y:S04]  /*85c0*/  LD.E R173, desc[UR4][R2.64+0x18c] ;  /* 0x00018c0402ad7980 */ /* 0x000ea8000c101900 */
[----:B------:R-:W2:Y:S08]  /*85d0*/  LDSM.16.M88.4 R152, [R159+0x3000] ;  /* 0x003000009f98783b */ /* 0x000eb00000000200 */
[----:B------:R-:W0:Y:S01]  /*85e0*/  LDGDEPBAR ;  /* 0x00000000000079af */ /* 0x000e220000000000 */
        /* <DEDUP_REMOVED lines=130> */
[----:B------:R3:W1:Y:S01]  /*8e10*/  MUFU.TANH R144, R227 ;  /* 0x000000e300907308 */ /* 0x0006620000002400 */
[C---:B--2---:R-:W-:Y:S09]  /*8e20*/  HMMA.16816.F32 R44, R116.reuse, R104, R44 ;  /* 0x00000068742c723c */ /* 0x044ff2000000182c */
[----:B------:R2:W1:Y:S01]  /*8e30*/  MUFU.TANH R150, R225 ;  /* 0x000000e100967308 */ /* 0x0004620000002400 */
[C---:B------:R-:W-:Y:S01]  /*8e40*/  HMMA.16816.F32 R48, R116.reuse, R106, R48 ;  /* 0x0000006a7430723c */ /* 0x040fe20000001830 */
[----:B------:R-:W1:Y:S01]  /*8e50*/  LDSM.16.M88.4 R104, [R157+0x5800] ;  /* 0x005800009d68783b */ /* 0x000e620000000200 */
[----:B------:R-:W-:Y:S07]  /*8e60*/  DEPBAR.LE SB0, 0x0 ;  /* 0x000080000000791a */ /* 0x000fee0000000000 */
[----:B------:R2:W1:Y:S01]  /*8e70*/  MUFU.TANH R154, R231 ;  /* 0x000000e7009a7308 */ /* 0x0004620000002400 */
[-C--:B----4-:R-:W-:Y:S01]  /*8e80*/  FMUL.FTZ R228, R43, R173.reuse ;  /* 0x000000ad2be47220 */ /* 0x090fe20000410000 */
[C---:B-----5:R-:W-:Y:S05]  /*8e90*/  HMMA.16816.F32 R52, R116.reuse, R108, R52 ;  /* 0x0000006c7434723c */ /* 0x060fea0000001834 */
[-C--:B---3--:R-:W-:Y:S03]  /*8ea0*/  FMUL.FTZ R227, R45, R173.reuse ;  /* 0x000000ad2de37220 */ /* 0x088fe60000410000 */
[----:B------:R3:W4:Y:S01]  /*8eb0*/  MUFU.TANH R142, R230 ;  /* 0x000000e6008e7308 */ /* 0x0007220000002400 */
[----:B------:R-:W-:Y:S01]  /*8ec0*/  BAR.SYNC.DEFER_BLOCKING 0x0 ;  /* 0x0000000000007b1d */ /* 0x000fe20000010000 */
[C---:B------:R-:W-:Y:S03]  /*8ed0*/  HMMA.16816.F32 R56, R116.reuse, R110, R56 ;  /* 0x0000006e7438723c */ /* 0x040fe60000001838 */
[-C--:B--2---:R-:W-:Y:S01]  /*8ee0*/  FMUL.FTZ R225, R44, R173.reuse ;  /* 0x000000ad2ce17220 */ /* 0x084fe20000410000 */
[-C--:B------:R-:W-:Y:S04]  /*8ef0*/  FMUL.FTZ R232, R46, R173.reuse ;  /* 0x000000ad2ee87220 */ /* 0x080fe80000410000 */
[----:B------:R2:W1:Y:S01]  /*8f00*/  MUFU.TANH R152, R229 ;  /* 0x000000e500987308 */ /* 0x0004620000002400 */
[-C--:B------:R-:W-:Y:S09]  /*8f10*/  FMUL.FTZ R231, R47, R173.reuse ;  /* 0x000000ad2fe77220 */ /* 0x080ff20000410000 */
[----:B------:R5:W4:Y:S01]  /*8f20*/  MUFU.TANH R146, R228 ;  /* 0x000000e400927308 */ /* 0x000b220000002400 */
[-C--:B---3--:R-:W-:Y:S01]  /*8f30*/  FMUL.FTZ R230, R48, R173.reuse ;  /* 0x000000ad30e67220 */ /* 0x088fe20000410000 */
[-C--:B------:R-:W-:Y:S08]  /*8f40*/  FMUL.FTZ R233, R57, R173.reuse ;  /* 0x000000ad39e97220 */ /* 0x080ff00000410000 */
[----:B------:R3:W3:Y:S01]  /*8f50*/  MUFU.TANH R132, R227 ;  /* 0x000000e300847308 */ /* 0x0006e20000002400 */
[-C--:B--2---:R-:W-:Y:S01]  /*8f60*/  FMUL.FTZ R229, R49, R173.reuse ;  /* 0x000000ad31e57220 */ /* 0x084fe20000410000 */
[C---:B-1----:R-:W-:Y:S08]  /*8f70*/  HMMA.16816.F32 R60, R116.reuse, R104, R60 ;  /* 0x00000068743c723c */ /* 0x042ff0000000183c */
[----:B------:R1:W2:Y:S01]  /*8f80*/  MUFU.TANH R134, R225 ;  /* 0x000000e100867308 */ /* 0x0002a20000002400 */
[-C--:B-----5:R-:W-:Y:S01]  /*8f90*/  FMUL.FTZ R228, R51, R173.reuse ;  /* 0x000000ad33e47220 */ /* 0x0a0fe20000410000 */
[----:B------:R-:W-:Y:S08]  /*8fa0*/  HMMA.16816.F32 R64, R116, R106, R64 ;  /* 0x0000006a7440723c */ /* 0x000ff00000001840 */
[----:B------:R5:W2:Y:S01]  /*8fb0*/  MUFU.TANH R138, R231 ;  /* 0x000000e7008a7308 */ /* 0x000aa20000002400 */
[-C--:B---3--:R-:W-:Y:S01]  /*8fc0*/  FMUL.FTZ R227, R50, R173.reuse ;  /* 0x000000ad32e37220 */ /* 0x088fe20000410000 */
[-C--:B------:R-:W-:Y:S08]  /*8fd0*/  FMUL.FTZ R234, R61, R173.reuse ;  /* 0x000000ad3dea7220 */ /* 0x080ff00000410000 */
[----:B------:R3:W2:Y:S01]  /*8fe0*/  MUFU.TANH R128, R230 ;  /* 0x000000e600807308 */ /* 0x0006a20000002400 */
[-C--:B-1----:R-:W-:Y:S09]  /*8ff0*/  FMUL.FTZ R225, R52, R173.reuse ;  /* 0x000000ad34e17220 */ /* 0x082ff20000410000 */
[----:B------:R1:W1:Y:S01]  /*9000*/  MUFU.TANH R46, R229 ;  /* 0x000000e5002e7308 */ /* 0x0002620000002400 */
[-C--:B-----5:R-:W-:Y:S09]  /*9010*/  FMUL.FTZ R231, R53, R173.reuse ;  /* 0x000000ad35e77220 */ /* 0x0a0ff20000410000 */
[----:B------:R5:W2:Y:S01]  /*9020*/  MUFU.TANH R136, R227 ;  /* 0x000000e300887308 */ /* 0x000aa20000002400 */
[-C--:B---3--:R-:W-:Y:S09]  /*9030*/  FMUL.FTZ R230, R54, R173.reuse ;  /* 0x000000ad36e67220 */ /* 0x088ff20000410000 */
        /* <DEDUP_REMOVED lines=16> */
[----:B------:R-:W2:Y:S01]  /*9140*/  MUFU.TANH R215, R215 ;  /* 0x000000d700d77308 */ /* 0x000ea20000002400 */
[-C--:B---3--:R-:W-:Y:S09]  /*9150*/  FMUL.FTZ R227, R66, R173.reuse ;  /* 0x000000ad42e37220 */ /* 0x088ff20000410000 */
[----:B------:R-:W3:Y:S01]  /*9160*/  MUFU.TANH R213, R213 ;  /* 0x000000d500d57308 */ /* 0x000ee20000002400 */
[-C--:B-1----:R-:W-:Y:S01]  /*9170*/  FMUL.FTZ R228, R65, R173.reuse ;  /* 0x000000ad41e47220 */ /* 0x082fe20000410000 */
        /* <DEDUP_REMOVED lines=31> */
[----:B------:R1:W1:Y:S01]  /*9370*/  MUFU.TANH R39, R173 ;  /* 0x000000ad00277308 */ /* 0x0002620000002400 */
        /* <DEDUP_REMOVED lines=74> */
.L_x_11461:
[----:B------:R-:W-:Y:S05]  /*9820*/  BSYNC.RECONVERGENT B0 ;  /* 0x0000000000007941 */ /* 0x000fea0003800200 */
.L_x_11460:
[----:B-1----:R-:W-:Y:S01]  /*9830*/  @!P1 IMAD.MOV.U32 R173, RZ, RZ, R171 ;  /* 0x000000ffffad9224 */ /* 0x002fe200078e00ab */
        /* <DEDUP_REMOVED lines=64> */
.L_x_11459:
[----:B------:R-:W-:Y:S05]  /*9c40*/  BSYNC.RECONVERGENT B1 ;  /* 0x0000000000017941 */ /* 0x000fea0003800200 */
.L_x_11458:
[----:B------:R-:W3:Y:S01]  /*9c50*/  LD.E R38, desc[UR4][R2.64+0xdc] ;  /* 0x0000dc0402267980 */ /* 0x000ee2000c101900 */
[C---:B--2---:R-:W-:Y:S02]  /*9c60*/  IADD3 R4, PT, PT, R189.reuse, -0x1, RZ ;  /* 0xffffffffbd047810 */ /* 0x044fe40007ffe0ff */
[----:B------:R-:W-:Y:S01]  /*9c70*/  IABS R5, R189 ;  /* 0x000000bd00057213 */ /* 0x000fe20000000000 */
[----:B------:R-:W-:Y:S01]  /*9c80*/  LDSM.16.MT88.4 R20, [R156+0x6000] ;  /* 0x006000009c14783b */ /* 0x000fe20000004200 */
[----:B------:R-:W-:Y:S02]  /*9c90*/  IABS R4, R4 ;  /* 0x0000000400047213 */ /* 0x000fe40000000000 */
[----:B------:R-:W-:Y:S02]  /*9ca0*/  I2FP.F32.S32 R5, R5 ;  /* 0x0000000500057245 */ /* 0x000fe40000201400 */
[----:B------:R-:W-:Y:S02]  /*9cb0*/  I2FP.F32.S32 R4, R4 ;  /* 0x0000000400047245 */ /* 0x000fe40000201400 */
[C---:B------:R-:W-:Y:S01]  /*9cc0*/  IADD3 R9, PT, PT, R189.reuse, -0x28, RZ ;  /* 0xffffffd8bd097810 */ /* 0x040fe20007ffe0ff */
[C---:B------:R-:W-:Y:S01]  /*9cd0*/  FFMA.FTZ R197, -R0.reuse, R5, R197 ;  /* 0x0000000500c57223 */ /* 0x040fe200000101c5 */
[C---:B------:R-:W-:Y:S01]  /*9ce0*/  IADD3 R5, PT, PT, R189.reuse, -0x21, RZ ;  /* 0xffffffdfbd057810 */ /* 0x040fe20007ffe0ff */
[C---:B------:R-:W-:Y:S01]  /*9cf0*/  FFMA.FTZ R199, -R0.reuse, R4, R199 ;  /* 0x0000000400c77223 */ /* 0x040fe200000101c7 */
[C---:B------:R-:W-:Y:S01]  /*9d00*/  IADD3 R4, PT, PT, R189.reuse, -0x9, RZ ;  /* 0xfffffff7bd047810 */ /* 0x040fe20007ffe0ff */
[----:B------:R-:W-:Y:S01]  /*9d10*/  LDSM.16.MT88.4 R28, [R103+0x6000] ;  /* 0x00600000671c783b */ /* 0x000fe20000004200 */
[----:B------:R-:W-:Y:S02]  /*9d20*/  IABS R5, R5 ;  /* 0x0000000500057213 */ /* 0x000fe40000000000 */
[----:B------:R-:W-:Y:S02]  /*9d30*/  IABS R4, R4 ;  /* 0x0000000400047213 */ /* 0x000fe40000000000 */
[----:B------:R-:W-:Y:S02]  /*9d40*/  I2FP.F32.S32 R5, R5 ;  /* 0x0000000500057245 */ /* 0x000fe40000201400 */
[----:B------:R-:W-:Y:S01]  /*9d50*/  I2FP.F32.S32 R4, R4 ;  /* 0x0000000400047245 */ /* 0x000fe20000201400 */
[----:B------:R-:W-:Y:S01]  /*9d60*/  LDSM.16.MT88.4 R52, [R102+0x6000] ;  /* 0x006000006634783b */ /* 0x000fe20000004200 */
[C---:B------:R-:W-:Y:S01]  /*9d70*/  IADD3 R11, PT, PT, R189.reuse, -0x20, RZ ;  /* 0xffffffe0bd0b7810 */ /* 0x040fe20007ffe0ff */
[CC--:B-1----:R-:W-:Y:S01]  /*9d80*/  FFMA.FTZ R32, -R0.reuse, R5.reuse, R217 ;  /* 0x0000000500207223 */ /* 0x0c2fe200000101d9 */
[C---:B------:R-:W-:Y:S01]  /*9d90*/  FFMA.FTZ R224, -R0.reuse, R5, R224 ;  /* 0x0000000500e07223 */ /* 0x040fe200000101e0 */
[CC--:B------:R-:W-:Y:S01]  /*9da0*/  FFMA.FTZ R195, -R0.reuse, R4.reuse, R195 ;  /* 0x0000000400c37223 */ /* 0x0c0fe200000101c3 */
[C---:B------:R-:W-:Y:S01]  /*9db0*/  FFMA.FTZ R207, -R0.reuse, R4, R207 ;  /* 0x0000000400cf7223 */ /* 0x040fe200000101cf */
[C---:B------:R-:W-:Y:S02]  /*9dc0*/  IADD3 R4, PT, PT, R189.reuse, -0x30, RZ ;  /* 0xffffffd0bd047810 */ /* 0x040fe40007ffe0ff */
[----:B------:R-:W-:Y:S02]  /*9dd0*/  IABS R9, R9 ;  /* 0x0000000900097213 */ /* 0x000fe40000000000 */
[----:B------:R-:W-:Y:S02]  /*9de0*/  IABS R4, R4 ;  /* 0x0000000400047213 */ /* 0x000fe40000000000 */
[----:B------:R-:W-:Y:S02]  /*9df0*/  IABS R11, R11 ;  /* 0x0000000b000b7213 */ /* 0x000fe40000000000 */
        /* <DEDUP_REMOVED lines=12> */
[----:B------:R-:W-:Y:S02]  /*9ec0*/  I2FP.F32.S32 R11, R11 ;  /* 0x0000000b000b7245 */ /* 0x000fe40000201400 */
[----:B------:R-:W-:Y:S01]  /*9ed0*/  IABS R7, R7 ;  /* 0x0000000700077213 */ /* 0x000fe20000000000 */
[CC--:B------:R-:W-:Y:S01]  /*9ee0*/  FFMA.FTZ R202, -R0.reuse, R5.reuse, R202 ;  /* 0x0000000500ca7223 */ /* 0x0c0fe200000101ca */
[C---:B------:R-:W-:Y:S01]  /*9ef0*/  FFMA.FTZ R206, -R0.reuse, R5, R206 ;  /* 0x0000000500ce7223 */ /* 0x040fe200000101ce */
[----:B------:R-:W-:Y:S01]  /*9f00*/  I2FP.F32.S32 R5, R4 ;  /* 0x0000000400057245 */ /* 0x000fe20000201400 */
[CC--:B------:R-:W-:Y:S01]  /*9f10*/  FFMA.FTZ R34, -R0.reuse, R11.reuse, R219 ;  /* 0x0000000b00227223 */ /* 0x0c0fe200000101db */
        /* <DEDUP_REMOVED lines=10> */
[----:B------:R-:W-:Y:S02]  /*9fc0*/  IABS R11, R11 ;  /* 0x0000000b000b7213 */ /* 0x000fe40000000000 */
[----:B------:R-:W-:Y:S02]  /*9fd0*/  I2FP.F32.S32 R9, R9 ;  /* 0x0000000900097245 */ /* 0x000fe40000201400 */
[C---:B------:R-:W-:Y:S02]  /*9fe0*/  IADD3 R7, PT, PT, R189.reuse, -0x40, RZ ;  /* 0xffffffc0bd077810 */ /* 0x040fe40007ffe0ff */
[----:B------:R-:W-:Y:S01]  /*9ff0*/  IABS R5, R5 ;  /* 0x0000000500057213 */ /* 0x000fe20000000000 */
[C---:B------:R-:W-:Y:S01]  /*a000*/  FFMA.FTZ R200, -R0.reuse, R9, R200 ;  /* 0x0000000900c87223 */ /* 0x040fe200000101c8 */
[----:B------:R-:W-:Y:S01]  /*a010*/  I2FP.F32.S32 R11, R11 ;  /* 0x0000000b000b7245 */ /* 0x000fe20000201400 */
[C---:B------:R-:W-:Y:S01]  /*a020*/  FFMA.FTZ R204, -R0.reuse, R9, R204 ;  /* 0x0000000900cc7223 */ /* 0x040fe200000101cc */
        /* <DEDUP_REMOVED lines=30> */
[C---:B------:R-:W-:Y:S02]  /*a210*/  IADD3 R24, PT, PT, R189.reuse, -0x11, RZ ;  /* 0xffffffefbd187810 */ /* 0x040fe40007ffe0ff */
[C---:B------:R-:W-:Y:S02]  /*a220*/  IADD3 R9, PT, PT, R189.reuse, -0x61, RZ ;  /* 0xffffff9fbd097810 */ /* 0x040fe40007ffe0ff */
[----:B------:R-:W-:Y:S02]  /*a230*/  IABS R5, R5 ;  /* 0x0000000500057213 */ /* 0x000fe40000000000 */
[C---:B------:R-:W-:Y:S02]  /*a240*/  IADD3 R56, PT, PT, R189.reuse, -0x18, RZ ;  /* 0xffffffe8bd387810 */ /* 0x040fe40007ffe0ff */
[C---:B------:R-:W-:Y:S02]  /*a250*/  IADD3 R64, PT, PT, R189.reuse, -0x19, RZ ;  /* 0xffffffe7bd407810 */ /* 0x040fe40007ffe0ff */
[----:B------:R-:W-:Y:S02]  /*a260*/  I2FP.F32.S32 R7, R7 ;  /* 0x0000000700077245 */ /* 0x000fe40000201400 */
[----:B------:R-:W-:Y:S02]  /*a270*/  I2FP.F32.S32 R6, R6 ;  /* 0x0000000600067245 */ /* 0x000fe40000201400 */
[----:B------:R-:W-:Y:S01]  /*a280*/  IABS R26, R26 ;  /* 0x0000001a001a7213 */ /* 0x000fe20000000000 */
[CC--:B------:R-:W-:Y:S01]  /*a290*/  FFMA.FTZ R142, -R0.reuse, R7.reuse, R142 ;  /* 0x00000007008e7223 */ /* 0x0c0fe2000001018e */
[----:B------:R-:W-:Y:S01]  /*a2a0*/  IABS R24, R24 ;  /* 0x0000001800187213 */ /* 0x000fe20000000000 */
[CC--:B------:R-:W-:Y:S01]  /*a2b0*/  FFMA.FTZ R193, -R0.reuse, R6.reuse, R193 ;  /* 0x0000000600c17223 */ /* 0x0c0fe200000101c1 */
[C---:B------:R-:W-:Y:S01]  /*a2c0*/  IADD3 R11, PT, PT, R189.reuse, -0x59, RZ ;  /* 0xffffffa7bd0b7810 */ /* 0x040fe20007ffe0ff */
[C---:B------:R-:W-:Y:S01]  /*a2d0*/  FFMA.FTZ R138, -R0.reuse, R7, R138 ;  /* 0x00000007008a7223 */ /* 0x040fe2000001018a */
[C---:B------:R-:W-:Y:S01]  /*a2e0*/  IADD3 R4, PT, PT, R189.reuse, -0x69, RZ ;  /* 0xffffff97bd047810 */ /* 0x040fe20007ffe0ff */
[C---:B------:R-:W-:Y:S01]  /*a2f0*/  FFMA.FTZ R205, -R0.reuse, R6, R205 ;  /* 0x0000000600cd7223 */ /* 0x040fe200000101cd */
[----:B------:R-:W-:Y:S02]  /*a300*/  IABS R9, R9 ;  /* 0x0000000900097213 */ /* 0x000fe40000000000 */
[----:B------:R-:W-:Y:S02]  /*a310*/  I2FP.F32.S32 R5, R5 ;  /* 0x0000000500057245 */ /* 0x000fe40000201400 */
[----:B------:R-:W-:Y:S02]  /*a320*/  IABS R56, R56 ;  /* 0x0000003800387213 */ /* 0x000fe40000000000 */
[----:B------:R-:W-:Y:S01]  /*a330*/  IABS R64, R64 ;  /* 0x0000004000407213 */ /* 0x000fe20000000000 */
[CC--:B------:R-:W-:Y:S01]  /*a340*/  FFMA.FTZ R124, -R0.reuse, R5.reuse, R124 ;  /* 0x00000005007c7223 */ /* 0x0c0fe2000001017c */
[----:B------:R-:W-:Y:S01]  /*a350*/  I2FP.F32.S32 R26, R26 ;  /* 0x0000001a001a7245 */ /* 0x000fe20000201400 */
[C---:B------:R-:W-:Y:S01]  /*a360*/  FFMA.FTZ R128, -R0.reuse, R5, R128 ;  /* 0x0000000500807223 */ /* 0x040fe20000010180 */
[----:B------:R-:W-:Y:S02]  /*a370*/  I2FP.F32.S32 R24, R24 ;  /* 0x0000001800187245 */ /* 0x000fe40000201400 */
[----:B------:R-:W-:Y:S01]  /*a380*/  IABS R11, R11 ;  /* 0x0000000b000b7213 */ /* 0x000fe20000000000 */
[C---:B------:R-:W-:Y:S01]  /*a390*/  FFMA.FTZ R201, -R0.reuse, R26, R201 ;  /* 0x0000001a00c97223 */ /* 0x040fe200000101c9 */
[----:B------:R-:W-:Y:S01]  /*a3a0*/  IABS R4, R4 ;  /* 0x0000000400047213 */ /* 0x000fe20000000000 */
[C---:B------:R-:W-:Y:S01]  /*a3b0*/  FFMA.FTZ R203, -R0.reuse, R24, R203 ;  /* 0x0000001800cb7223 */ /* 0x040fe200000101cb */
[----:B------:R-:W-:Y:S01]  /*a3c0*/  I2FP.F32.S32 R9, R9 ;  /* 0x0000000900097245 */ /* 0x000fe20000201400 */
[C---:B------:R-:W-:Y:S01]  /*a3d0*/  FFMA.FTZ R26, -R0.reuse, R26, R215 ;  /* 0x0000001a001a7223 */ /* 0x040fe200000101d7 */
[----:B------:R-:W-:Y:S01]  /*a3e0*/  IADD3 R7, PT, PT, R189, -0x68, RZ ;  /* 0xffffff98bd077810 */ /* 0x000fe20007ffe0ff */
[C---:B------:R-:W-:Y:S01]  /*a3f0*/  FFMA.FTZ R24, -R0.reuse, R24, R213 ;  /* 0x0000001800187223 */ /* 0x040fe200000101d5 */
[----:B------:R-:W-:Y:S01]  /*a400*/  FMNMX3.FTZ R6, R101, R197, R199, !PT ;  /* 0x000000c565067276 */ /* 0x000fe200078100c7 */
[CC--:B------:R-:W-:Y:S01]  /*a410*/  FFMA.FTZ R46, -R0.reuse, R9.reuse, R46 ;  /* 0x00000009002e7223 */ /* 0x0c0fe2000001012e */
[----:B------:R-:W-:Y:S01]  /*a420*/  I2FP.F32.S32 R56, R56 ;  /* 0x0000003800387245 */ /* 0x000fe20000201400 */
[C---:B------:R-:W-:Y:S01]  /*a430*/  FFMA.FTZ R122, -R0.reuse, R9, R122 ;  /* 0x00000009007a7223 */ /* 0x040fe2000001017a */
[----:B------:R-:W-:Y:S02]  /*a440*/  I2FP.F32.S32 R64, R64 ;  /* 0x0000004000407245 */ /* 0x000fe40000201400 */
[----:B------:R-:W-:Y:S01]  /*a450*/  I2FP.F32.S32 R11, R11 ;  /* 0x0000000b000b7245 */ /* 0x000fe20000201400 */
[C---:B------:R-:W-:Y:S01]  /*a460*/  FFMA.FTZ R62, -R0.reuse, R56, R211 ;  /* 0x00000038003e7223 */ /* 0x040fe200000101d3 */
[----:B------:R-:W-:Y:S01]  /*a470*/  I2FP.F32.S32 R5, R4 ;  /* 0x0000000400057245 */ /* 0x000fe20000201400 */
[----:B------:R-:W-:Y:S01]  /*a480*/  FFMA.FTZ R60, -R0, R64, R209 ;  /* 0x00000040003c7223 */ /* 0x000fe200000101d1 */
[----:B------:R-:W-:Y:S01]  /*a490*/  FMNMX3.FTZ R4, R100, R193, R195, !PT ;  /* 0x000000c164047276 */ /* 0x000fe200078100c3 */
[C---:B------:R-:W-:Y:S01]  /*a4a0*/  FFMA.FTZ R132, -R0.reuse, R11, R132 ;  /* 0x0000000b00847223 */ /* 0x040fe20000010184 */
[----:B------:R-:W-:Y:S01]  /*a4b0*/  IABS R7, R7 ;  /* 0x0000000700077213 */ /* 0x000fe20000000000 */
[----:B------:R-:W-:Y:S01]  /*a4c0*/  FFMA.FTZ R130, -R0, R11, R130 ;  /* 0x0000000b00827223 */ /* 0x000fe20000010182 */
[----:B------:R-:W-:Y:S01]  /*a4d0*/  FMNMX3.FTZ R9, R6, R205, R207, !PT ;  /* 0x000000cd06097276 */ /* 0x000fe200078100cf */
[C---:B------:R-:W-:Y:S01]  /*a4e0*/  FFMA.FTZ R56, -R0.reuse, R56, R223 ;  /* 0x0000003800387223 */ /* 0x040fe200000101df */
[----:B------:R-:W-:Y:S01]  /*a4f0*/  FFMA.FTZ R64, -R0, R64, R221 ;  /* 0x0000004000407223 */ /* 0x000fe200000101dd */
[----:B------:R-:W-:Y:S01]  /*a500*/  FMNMX3.FTZ R11, R4, R201, R203, !PT ;  /* 0x000000c9040b7276 */ /* 0x000fe200078100cb */
[C---:B------:R-:W-:Y:S01]  /*a510*/  FFMA.FTZ R118, -R0.reuse, R5, R225 ;  /* 0x0000000500767223 */ /* 0x040fe200000101e1 */
[----:B------:R-:W-:Y:S01]  /*a520*/  I2FP.F32.S32 R7, R7 ;  /* 0x0000000700077245 */ /* 0x000fe20000201400 */
[C---:B------:R-:W-:Y:S01]  /*a530*/  FFMA.FTZ R112, -R0.reuse, R5, R112 ;  /* 0x0000000500707223 */ /* 0x040fe20000010170 */
[----:B------:R-:W-:Y:S02]  /*a540*/  FMNMX3.FTZ R9, R9, R26, R24, !PT ;  /* 0x0000001a09097276 */ /* 0x000fe40007810018 */
[----:B------:R-:W-:Y:S01]  /*a550*/  FMNMX3.FTZ R11, R11, R62, R60, !PT ;  /* 0x0000003e0b0b7276 */ /* 0x000fe2000781003c */
[CC--:B------:R-:W-:Y:S01]  /*a560*/  FFMA.FTZ R120, -R0.reuse, R7.reuse, R120 ;  /* 0x0000000700787223 */ /* 0x0c0fe20000010178 */
[----:B------:R-:W-:Y:S01]  /*a570*/  FMNMX3.FTZ R9, R9, R56, R64, !PT ;  /* 0x0000003809097276 */ /* 0x000fe20007810040 */
[C---:B------:R-:W-:Y:S01]  /*a580*/  FFMA.FTZ R114, -R0.reuse, R7, R114 ;  /* 0x0000000700727223 */ /* 0x040fe20000010172 */
        /* <DEDUP_REMOVED lines=23> */
[C---:B------:R-:W-:Y:S01]  /*a700*/  FFMA.FTZ R40, -R0.reuse, R5, R40 ;  /* 0x0000000500287223 */ /* 0x040fe20000010128 */
[----:B------:R-:W-:Y:S02]  /*a710*/  FMNMX3.FTZ R9, R9, R144, R142, !PT ;  /* 0x0000009009097276 */ /* 0x000fe4000781008e */
[----:B------:R-:W-:Y:S02]  /*a720*/  IABS R13, R13 ;  /* 0x0000000d000d7213 */ /* 0x000fe40000000000 */
[----:B------:R-:W-:Y:S02]  /*a730*/  IADD3 R5, PT, PT, R189, -0x79, RZ ;  /* 0xffffff87bd057810 */ /* 0x000fe40007ffe0ff */
[----:B------:R-:W-:Y:S02]  /*a740*/  FMNMX3.FTZ R11, R11, R136, R130, !PT ;  /* 0x000000880b0b7276 */ /* 0x000fe40007810082 */
[----:B------:R-:W-:Y:S02]  /*a750*/  FMNMX3.FTZ R9, R9, R134, R132, !PT ;  /* 0x0000008609097276 */ /* 0x000fe40007810084 */
[----:B------:R-:W-:Y:S02]  /*a760*/  I2FP.F32.S32 R13, R13 ;  /* 0x0000000d000d7245 */ /* 0x000fe40000201400 */
[----:B------:R-:W-:Y:S02]  /*a770*/  IABS R5, R5 ;  /* 0x0000000500057213 */ /* 0x000fe40000000000 */
[C---:B------:R-:W-:Y:S01]  /*a780*/  IADD3 R7, PT, PT, R189.reuse, -0x80, RZ ;  /* 0xffffff80bd077810 */ /* 0x040fe20007ffe0ff */
[CC--:B------:R-:W-:Y:S01]  /*a790*/  FFMA.FTZ R42, -R0.reuse, R13.reuse, R42 ;  /* 0x0000000d002a7223 */ /* 0x0c0fe2000001012a */
[----:B------:R-:W-:Y:S01]  /*a7a0*/  IADD3 R6, PT, PT, R189, -0x81, RZ ;  /* 0xffffff7fbd067810 */ /* 0x000fe20007ffe0ff */
[C---:B------:R-:W-:Y:S01]  /*a7b0*/  FFMA.FTZ R110, -R0.reuse, R13, R110 ;  /* 0x0000000d006e7223 */ /* 0x040fe2000001016e */
[----:B------:R-:W-:Y:S01]  /*a7c0*/  FMNMX3.FTZ R11, R11, R124, R122, !PT ;  /* 0x0000007c0b0b7276 */ /* 0x000fe2000781007a */
[----:B------:R-:W-:Y:S01]  /*a7d0*/  LDSM.16.MT88.4 R12, [R160+0x6000] ;  /* 0x00600000a00c783b */ /* 0x000fe20000004200 */
        /* <DEDUP_REMOVED lines=16> */
[----:B------:R-:W-:Y:S01]  /*a8e0*/  IADD3 R190, PT, PT, R190, -0x1, RZ ;  /* 0xffffffffbebe7810 */ /* 0x000fe20007ffe0ff */
[----:B------:R-:W-:Y:S01]  /*a8f0*/  SHFL.BFLY PT, R4, R7, 0x2, 0x1f ;  /* 0x0c401f0007047f89 */ /* 0x000fe200000e0000 */
[----:B------:R-:W-:Y:S02]  /*a900*/  FMNMX3.FTZ R8, R5, R106, R107, !PT ;  /* 0x0000006a05087276 */ /* 0x000fe4000781006b */
[----:B------:R-:W-:Y:S02]  /*a910*/  IADD3 R179, PT, PT, R179, -0x80, RZ ;  /* 0xffffff80b3b37810 */ /* 0x000fe40007ffe0ff */
[----:B------:R-:W-:Y:S03]  /*a920*/  IADD3 R189, PT, PT, R189, 0x80, RZ ;  /* 0x00000080bdbd7810 */ /* 0x000fe60007ffe0ff */
[----:B------:R-:W1:Y:S02]  /*a930*/  SHFL.BFLY PT, R5, R8, 0x2, 0x1f ;  /* 0x0c401f0008057f89 */ /* 0x000e6400000e0000 */
[----:B-1----:R-:W-:Y:S02]  /*a940*/  FMNMX.FTZ R6, R8, R5, !PT ;  /* 0x0000000508067209 */ /* 0x002fe40007810000 */
[----:B------:R-:W-:Y:S04]  /*a950*/  FMNMX.FTZ R9, R7, R4, !PT ;  /* 0x0000000407097209 */ /* 0x000fe80007810000 */
[----:B------:R-:W1:Y:S08]  /*a960*/  SHFL.BFLY PT, R37, R6, 0x1, 0x1f ;  /* 0x0c201f0006257f89 */ /* 0x000e7000000e0000 */
[----:B------:R-:W2:Y:S01]  /*a970*/  SHFL.BFLY PT, R36, R9, 0x1, 0x1f ;  /* 0x0c201f0009247f89 */ /* 0x000ea200000e0000 */
[----:B-1----:R-:W-:Y:S02]  /*a980*/  FMNMX.FTZ R37, R6, R37, !PT ;  /* 0x0000002506257209 */ /* 0x002fe40007810000 */
[----:B--2---:R-:W-:Y:S03]  /*a990*/  FMNMX.FTZ R36, R9, R36, !PT ;  /* 0x0000002409247209 */ /* 0x004fe60007810000 */
[----:B------:R-:W-:Y:S01]  /*a9a0*/  FADD.FTZ R7, -R37, R100 ;  /* 0x0000006425077221 */ /* 0x000fe20000010100 */
[----:B------:R-:W-:Y:S01]  /*a9b0*/  FSETP.NEU.FTZ.AND P0, PT, R36, -INF , PT ;  /* 0xff8000002400780b */ /* 0x000fe20003f1d000 */
[----:B---3--:R-:W-:Y:S01]  /*a9c0*/  FMUL.FTZ R109, R38, R36 ;  /* 0x00000024266d7220 */ /* 0x008fe20000410000 */
[----:B------:R-:W-:Y:S01]  /*a9d0*/  FADD.FTZ R5, -R36, R101 ;  /* 0x0000006524057221 */ /* 0x000fe20000010100 */
[C---:B------:R-:W-:Y:S01]  /*a9e0*/  FMUL.FTZ R101, R38.reuse, R37 ;  /* 0x0000002526657220 */ /* 0x040fe20000410000 */
[C---:B------:R-:W-:Y:S02]  /*a9f0*/  FMUL.FTZ R43, R38.reuse, R7 ;  /* 0x00000007262b7220 */ /* 0x040fe40000410000 */
[----:B------:R-:W-:Y:S01]  /*aa00*/  FSEL R109, R109, RZ, P0 ;  /* 0x000000ff6d6d7208 */ /* 0x000fe20000000000 */
[----:B------:R-:W-:Y:S01]  /*aa10*/  FMUL.FTZ R44, R38, R5 ;  /* 0x00000005262c7220 */ /* 0x000fe20000410000 */
[----:B------:R-:W-:Y:S02]  /*aa20*/  FSETP.NEU.FTZ.AND P0, PT, R37, -INF , PT ;  /* 0xff8000002500780b */ /* 0x000fe40003f1d000 */
[----:B------:R-:W1:Y:S01]  /*aa30*/  MUFU.EX2 R43, R43 ;  /* 0x0000002b002b7308 */ /* 0x000e620000000800 */
[-CC-:B------:R-:W-:Y:S01]  /*aa40*/  FFMA.FTZ R115, R199, R38.reuse, -R109.reuse ;  /* 0x00000026c7737223 */ /* 0x180fe2000001086d */
[----:B------:R-:W-:Y:S01]  /*aa50*/  FSEL R101, R101, RZ, P0 ;  /* 0x000000ff65657208 */ /* 0x000fe20000000000 */
[-CC-:B------:R-:W-:Y:S01]  /*aa60*/  FFMA.FTZ R111, R205, R38.reuse, -R109.reuse ;  /* 0x00000026cd6f7223 */ /* 0x180fe2000001086d */
[-CC-:B------:R-:W-:Y:S01]  /*aa70*/  FFMA.FTZ R45, R197, R38.reuse, -R109.reuse ;  /* 0x00000026c52d7223 */ /* 0x180fe2000001086d */
[-C--:B------:R-:W-:Y:S05]  /*aa80*/  FFMA.FTZ R100, R207, R38.reuse, -R109 ;  /* 0x00000026cf647223 */ /* 0x080fea000001086d */
[----:B------:R-:W2:Y:S01]  /*aa90*/  MUFU.EX2 R44, R44 ;  /* 0x0000002c002c7308 */ /* 0x000ea20000000800 */
[-CC-:B------:R-:W-:Y:S01]  /*aaa0*/  FFMA.FTZ R126, R193, R38.reuse, -R101.reuse ;  /* 0x00000026c17e7223 */ /* 0x180fe20000010865 */
[-CC-:B------:R-:W-:Y:S01]  /*aab0*/  FFMA.FTZ R117, R195, R38.reuse, -R101.reuse ;  /* 0x00000026c3757223 */ /* 0x180fe20000010865 */
[-CC-:B------:R-:W-:Y:S01]  /*aac0*/  FFMA.FTZ R116, R201, R38.reuse, -R101.reuse ;  /* 0x00000026c9747223 */ /* 0x180fe20000010865 */
[-CC-:B------:R-:W-:Y:S06]  /*aad0*/  FFMA.FTZ R113, R203, R38.reuse, -R101.reuse ;  /* 0x00000026cb717223 */ /* 0x180fec0000010865 */
[----:B------:R-:W-:Y:S01]  /*aae0*/  MUFU.EX2 R115, R115 ;  /* 0x0000007300737308 */ /* 0x000fe20000000800 */
[-C--:B------:R-:W-:Y:S01]  /*aaf0*/  FFMA.FTZ R47, R60, R38.reuse, -R101 ;  /* 0x000000263c2f7223 */ /* 0x080fe20000010865 */
[----:B------:R-:W-:Y:S01]  /*ab00*/  FFMA.FTZ R33, R26, R38, -R109 ;  /* 0x000000261a217223 */ /* 0x000fe2000001086d */
[C---:B-1----:R-:W-:Y:S07]  /*ab10*/  FMUL.FTZ R4, R43.reuse, R96 ;  /* 0x000000602b047220 */ /* 0x042fee0000410000 */
[----:B------:R-:W-:Y:S01]  /*ab20*/  MUFU.EX2 R111, R111 ;  /* 0x0000006f006f7308 */ /* 0x000fe20000000800 */
[C---:B------:R-:W-:Y:S01]  /*ab30*/  FMUL.FTZ R5, R43.reuse, R97 ;  /* 0x000000612b057220 */ /* 0x040fe20000410000 */
[C---:B------:R-:W-:Y:S01]  /*ab40*/  FMUL.FTZ R8, R43.reuse, R92 ;  /* 0x0000005c2b087220 */ /* 0x040fe20000410000 */
[C---:B------:R-:W-:Y:S07]  /*ab50*/  FMUL.FTZ R9, R43.reuse, R93 ;  /* 0x0000005d2b097220 */ /* 0x040fee0000410000 */
[----:B------:R-:W1:Y:S01]  /*ab60*/  MUFU.EX2 R45, R45 ;  /* 0x0000002d002d7308 */ /* 0x000e620000000800 */
        /* <DEDUP_REMOVED lines=9> */
[----:B------:R-:W-:Y:S01]  /*ac00*/  FMUL.FTZ R16, R43, R84 ;  /* 0x000000542b107220 */ /* 0x000fe20000410000 */
[----:B------:R-:W-:Y:S07]  /*ac10*/  LDSM.16.MT88.4 R92, [R160+0x9800] ;  /* 0x00980000a05c783b */ /* 0x000fee0000004200 */
[----:B------:R-:W3:Y:S01]  /*ac20*/  MUFU.EX2 R117, R117 ;  /* 0x0000007500757308 */ /* 0x000ee20000000800 */
[C---:B------:R-:W-:Y:S01]  /*ac30*/  FMUL.FTZ R35, R44.reuse, R71 ;  /* 0x000000472c237220 */ /* 0x040fe20000410000 */
[C---:B-1----:R-:W-:Y:S01]  /*ac40*/  F2FP.F16.F32.PACK_AB R49, R115.reuse, R45 ;  /* 0x0000002d7331723e */ /* 0x042fe200000000ff */
[C---:B------:R-:W-:Y:S07]  /*ac50*/  FFMA.FTZ R84, R44.reuse, R191, R45 ;  /* 0x000000bf2c547223 */ /* 0x040fee000001002d */
[----:B------:R-:W-:Y:S01]  /*ac60*/  MUFU.EX2 R116, R116 ;  /* 0x0000007400747308 */ /* 0x000fe20000000800 */
[----:B------:R-:W-:Y:S01]  /*ac70*/  FMUL.FTZ R27, R44, R79 ;  /* 0x0000004f2c1b7220 */ /* 0x000fe20000410000 */
[----:B--2---:R-:W-:Y:S01]  /*ac80*/  F2FP.F16.F32.PACK_AB R51, R100, R111 ;  /* 0x0000006f6433723e */ /* 0x004fe200000000ff */
[----:B------:R-:W-:Y:S07]  /*ac90*/  FADD.FTZ R84, R115, R84 ;  /* 0x0000005473547221 */ /* 0x000fee0000010000 */
[----:B------:R-:W1:Y:S01]  /*aca0*/  MUFU.EX2 R113, R113 ;  /* 0x0000007100717308 */ /* 0x000e620000000800 */
[----:B------:R-:W-:Y:S01]  /*acb0*/  FMUL.FTZ R26, R44, R78 ;  /* 0x0000004e2c1a7220 */ /* 0x000fe20000410000 */
[----:B------:R-:W-:Y:S01]  /*acc0*/  FMUL.FTZ R25, R43, R77 ;  /* 0x0000004d2b197220 */ /* 0x000fe20000410000 */
[-C--:B------:R-:W-:Y:S01]  /*acd0*/  FFMA.FTZ R77, R64, R38.reuse, -R109 ;  /* 0x00000026404d7223 */ /* 0x080fe2000001086d */
[--C-:B------:R-:W-:Y:S06]  /*ace0*/  FFMA.FTZ R64, R62, R38, -R101.reuse ;  /* 0x000000263e407223 */ /* 0x100fec0000010865 */
[----:B------:R2:W-:Y:S01]  /*acf0*/  MUFU.EX2 R78, R33 ;  /* 0x00000021004e7308 */ /* 0x0005e20000000800 */
[----:B---3--:R-:W-:Y:S01]  /*ad00*/  F2FP.F16.F32.PACK_AB R48, R117, R126 ;  /* 0x0000007e7530723e */ /* 0x008fe200000000ff */
[----:B------:R-:W-:Y:S01]  /*ad10*/  LDSM.16.MT88.4 R60, [R156+0x6800] ;  /* 0x006800009c3c783b */ /* 0x000fe20000004200 */
[-CC-:B------:R-:W-:Y:S07]  /*ad20*/  FFMA.FTZ R98, R202, R38.reuse, -R101.reuse ;  /* 0x00000026ca627223 */ /* 0x180fee0000010865 */
[----:B------:R-:W-:Y:S01]  /*ad30*/  MUFU.EX2 R77, R77 ;  /* 0x0000004d004d7308 */ /* 0x000fe20000000800 */
[-C--:B------:R-:W-:Y:S01]  /*ad40*/  FFMA.FTZ R99, R200, R38.reuse, -R101 ;  /* 0x00000026c8637223 */ /* 0x080fe20000010865 */
[-CC-:B------:R-:W-:Y:S01]  /*ad50*/  FFMA.FTZ R121, R194, R38.reuse, -R109.reuse ;  /* 0x00000026c2797223 */ /* 0x180fe2000001086d */
[-CC-:B------:R-:W-:Y:S01]  /*ad60*/  FFMA.FTZ R119, R152, R38.reuse, -R109.reuse ;  /* 0x0000002698777223 */ /* 0x180fe2000001086d */
[----:B------:R-:W-:Y:S01]  /*ad70*/  FFMA.FTZ R146, R146, R38, -R109 ;  /* 0x0000002692927223 */ /* 0x000fe2000001086d */
[----:B-1----:R-:W-:Y:S05]  /*ad80*/  F2FP.F16.F32.PACK_AB R50, R113, R116 ;  /* 0x000000747132723e */ /* 0x002fea00000000ff */
[----:B------:R-:W-:Y:S01]  /*ad90*/  MUFU.EX2 R98, R98 ;  /* 0x0000006200627308 */ /* 0x000fe20000000800 */
[-CC-:B------:R-:W-:Y:S01]  /*ada0*/  FFMA.FTZ R125, R150, R38.reuse, -R101.reuse ;  /* 0x00000026967d7223 */ /* 0x180fe20000010865 */
[-C--:B------:R-:W-:Y:S01]  /*adb0*/  FFMA.FTZ R123, R142, R38.reuse, -R101 ;  /* 0x000000268e7b7223 */ /* 0x080fe20000010865 */
[----:B------:R-:W-:Y:S01]  /*adc0*/  FFMA.FTZ R154, R154, R38, -R109 ;  /* 0x000000269a9a7223 */ /* 0x000fe2000001086d */
[C---:B--2---:R-:W-:Y:S06]  /*add0*/  FMUL.FTZ R33, R43.reuse, R69 ;  /* 0x000000452b217220 */ /* 0x044fec0000410000 */
        /* <DEDUP_REMOVED lines=10> */
[-C--:B------:R-:W-:Y:S01]  /*ae80*/  FFMA.FTZ R148, R148, R38.reuse, -R101 ;  /* 0x0000002694947223 */ /* 0x080fe20000010865 */
[-CC-:B------:R-:W-:Y:S01]  /*ae90*/  FFMA.FTZ R69, R224, R38.reuse, -R109.reuse ;  /* 0x00000026e0457223 */ /* 0x180fe2000001086d */
[-CC-:B------:R-:W-:Y:S07]  /*aea0*/  FFMA.FTZ R71, R222, R38.reuse, -R109.reuse ;  /* 0x00000026de477223 */ /* 0x180fee000001086d */
[----:B------:R-:W-:Y:S01]  /*aeb0*/  MUFU.EX2 R146, R146 ;  /* 0x0000009200927308 */ /* 0x000fe20000000800 */
[--C-:B------:R-:W-:Y:S01]  /*aec0*/  FFMA.FTZ R96, R210, R38, -R109.reuse ;  /* 0x00000026d2607223 */ /* 0x100fe2000001086d */
[C---:B------:R-:W-:Y:S08]  /*aed0*/  HMMA.16816.F32 R12, R48.reuse, R20, R12 ;  /* 0x00000014300c723c */ /* 0x040ff0000000180c */
[----:B------:R-:W-:Y:S01]  /*aee0*/  MUFU.EX2 R125, R125 ;  /* 0x0000007d007d7308 */ /* 0x000fe20000000800 */
[C---:B------:R-:W-:Y:S01]  /*aef0*/  FMUL.FTZ R20, R43.reuse, R80 ;  /* 0x000000502b147220 */ /* 0x040fe20000410000 */
[C---:B------:R-:W-:Y:S01]  /*af00*/  FMUL.FTZ R21, R43.reuse, R81 ;  /* 0x000000512b157220 */ /* 0x040fe20000410000 */
[-C--:B------:R-:W-:Y:S07]  /*af10*/  FFMA.FTZ R80, R226, R38.reuse, -R109 ;  /* 0x00000026e2507223 */ /* 0x080fee000001086d */
        /* <DEDUP_REMOVED lines=10> */
[-CC-:B------:R-:W-:Y:S07]  /*afc0*/  FFMA.FTZ R97, R206, R38.reuse, -R109.reuse ;  /* 0x00000026ce617223 */ /* 0x180fee000001086d */
[----:B------:R-:W-:Y:S01]  /*afd0*/  MUFU.EX2 R71, R71 ;  /* 0x0000004700477308 */ /* 0x000fe20000000800 */
[C---:B------:R-:W-:Y:S03]  /*afe0*/  HMMA.16816.F32 R20, R48.reuse, R28, R20 ;  /* 0x0000001c3014723c */ /* 0x040fe60000001814 */
[--C-:B------:R-:W-:Y:S01]  /*aff0*/  FFMA.FTZ R29, R24, R38, -R109.reuse ;  /* 0x00000026181d7223 */ /* 0x100fe2000001086d */
[C---:B------:R-:W-:Y:S01]  /*b000*/  FMUL.FTZ R24, R43.reuse, R76 ;  /* 0x0000004c2b187220 */ /* 0x040fe20000410000 */
[----:B------:R-:W-:Y:S01]  /*b010*/  FFMA.FTZ R76, R56, R38, -R109 ;  /* 0x00000026384c7223 */ /* 0x000fe2000001086d */
[C---:B------:R-:W-:Y:S01]  /*b020*/  FMUL.FTZ R28, R43.reuse, R72 ;  /* 0x000000482b1c7220 */ /* 0x040fe20000410000 */
[----:B------:R-:W1:Y:S02]  /*b030*/  LDSM.16.MT88.4 R56, [R160+0x6800] ;  /* 0x00680000a038783b */ /* 0x000e640000004200 */
[----:B------:R2:W3:Y:S01]  /*b040*/  MUFU.EX2 R79, R29 ;  /* 0x0000001d004f7308 */ /* 0x0004e20000000800 */
[--C-:B------:R-:W-:Y:S01]  /*b050*/  FFMA.FTZ R72, R34, R38, -R101.reuse ;  /* 0x0000002622487223 */ /* 0x100fe20000010865 */
[C---:B------:R-:W-:Y:S01]  /*b060*/  FMUL.FTZ R34, R44.reuse, R70 ;  /* 0x000000462c227220 */ /* 0x040fe20000410000 */
[C---:B------:R-:W-:Y:S07]  /*b070*/  HMMA.16816.F32 R24, R48.reuse, R30, R24 ;  /* 0x0000001e3018723c */ /* 0x040fee0000001818 */
[----:B------:R-:W4:Y:S01]  /*b080*/  MUFU.EX2 R76, R76 ;  /* 0x0000004c004c7308 */ /* 0x000f220000000800 */
[----:B------:R-:W-:Y:S01]  /*b090*/  FMUL.FTZ R31, R44, R75 ;  /* 0x0000004b2c1f7220 */ /* 0x000fe20000410000 */
[----:B------:R-:W-:Y:S01]  /*b0a0*/  FFMA.FTZ R75, R32, R38, -R101 ;  /* 0x00000026204b7223 */ /* 0x000fe20000010865 */
[----:B------:R-:W-:Y:S07]  /*b0b0*/  FMUL.FTZ R30, R44, R74 ;  /* 0x0000004a2c1e7220 */ /* 0x000fee0000410000 */
[----:B------:R-:W-:Y:S01]  /*b0c0*/  MUFU.EX2 R72, R72 ;  /* 0x0000004800487308 */ /* 0x000fe20000000800 */
[C---:B------:R-:W-:Y:S01]  /*b0d0*/  FMUL.FTZ R32, R43.reuse, R68 ;  /* 0x000000442b207220 */ /* 0x040fe20000410000 */
[-C--:B------:R-:W-:Y:S01]  /*b0e0*/  FFMA.FTZ R68, R220, R38.reuse, -R109 ;  /* 0x00000026dc447223 */ /* 0x080fe2000001086d */
[-C--:B------:R-:W-:Y:S07]  /*b0f0*/  FFMA.FTZ R70, R212, R38.reuse, -R101 ;  /* 0x00000026d4467223 */ /* 0x080fee0000010865 */
[----:B------:R5:W-:Y:S01]  /*b100*/  MUFU.EX2 R74, R64 ;  /* 0x00000040004a7308 */ /* 0x000be20000000800 */
[----:B--2---:R-:W-:Y:S01]  /*b110*/  FMUL.FTZ R29, R43, R73 ;  /* 0x000000492b1d7220 */ /* 0x004fe20000410000 */
[-C--:B------:R-:W-:Y:S01]  /*b120*/  FFMA.FTZ R88, R204, R38.reuse, -R109 ;  /* 0x00000026cc587223 */ /* 0x080fe2000001086d */
[-CC-:B------:R-:W-:Y:S07]  /*b130*/  FFMA.FTZ R91, R198, R38.reuse, -R101.reuse ;  /* 0x00000026c65b7223 */ /* 0x180fee0000010865 */
[----:B------:R2:W1:Y:S01]  /*b140*/  MUFU.EX2 R73, R47 ;  /* 0x0000002f00497308 */ /* 0x0004620000000800 */
[-CC-:B------:R-:W-:Y:S01]  /*b150*/  FFMA.FTZ R90, R196, R38.reuse, -R101.reuse ;  /* 0x00000026c45a7223 */ /* 0x180fe20000010865 */
[-CC-:B------:R-:W-:Y:S01]  /*b160*/  FFMA.FTZ R133, R128, R38.reuse, -R101.reuse ;  /* 0x0000002680857223 */ /* 0x180fe20000010865 */
[-C--:B------:R-:W-:Y:S01]  /*b170*/  FFMA.FTZ R128, R46, R38.reuse, -R101 ;  /* 0x000000262e807223 */ /* 0x080fe20000010865 */
[C---:B------:R-:W-:Y:S06]  /*b180*/  HMMA.16816.F32 R28, R48.reuse, R52, R28 ;  /* 0x00000034301c723c */ /* 0x040fec000000181c */
[----:B------:R-:W1:Y:S01]  /*b190*/  MUFU.EX2 R75, R75 ;  /* 0x0000004b004b7308 */ /* 0x000e620000000800 */
[-CC-:B------:R-:W-:Y:S01]  /*b1a0*/  FFMA.FTZ R127, R140, R38.reuse, -R109.reuse ;  /* 0x000000268c7f7223 */ /* 0x180fe2000001086d */
[-CC-:B------:R-:W-:Y:S08]  /*b1b0*/  FFMA.FTZ R129, R136, R38.reuse, -R109.reuse ;  /* 0x0000002688817223 */ /* 0x180ff0000001086d */
[----:B------:R-:W1:Y:S01]  /*b1c0*/  MUFU.EX2 R68, R68 ;  /* 0x0000004400447308 */ /* 0x000e620000000800 */
[----:B-----5:R-:W5:Y:S01]  /*b1d0*/  LDSM.16.MT88.4 R64, [R103+0x6800] ;  /* 0x006800006740783b */ /* 0x020f620000004200 */
[----:B------:R-:W-:Y:S01]  /*b1e0*/  FFMA.FTZ R130, R130, R38, -R109 ;  /* 0x0000002682827223 */ /* 0x000fe2000001086d */
[----:B------:R-:W-:Y:S07]  /*b1f0*/  HMMA.16816.F32 R32, R48, R54, R32 ;  /* 0x000000363020723c */ /* 0x000fee0000001820 */
[----:B------:R-:W-:Y:S01]  /*b200*/  MUFU.EX2 R82, R82 ;  /* 0x0000005200527308 */ /* 0x000fe20000000800 */
[----:B---3--:R-:W-:Y:S01]  /*b210*/  F2FP.F16.F32.PACK_AB R49, R79, R78 ;  /* 0x0000004e4f31723e */ /* 0x008fe200000000ff */
[--C-:B--2---:R-:W-:Y:S01]  /*b220*/  FFMA.FTZ R47, R144, R38, -R101.reuse ;  /* 0x00000026902f7223 */ /* 0x104fe20000010865 */
[----:B----4-:R-:W-:Y:S01]  /*b230*/  F2FP.F16.F32.PACK_AB R51, R77, R76 ;  /* 0x0000004c4d33723e */ /* 0x010fe200000000ff */
[----:B------:R-:W2:Y:S01]  /*b240*/  LDSM.16.MT88.4 R52, [R102+0x6800] ;  /* 0x006800006634783b */ /* 0x000ea20000004200 */
[----:B-1----:R-:W-:Y:S05]  /*b250*/  F2FP.F16.F32.PACK_AB R48, R73, R74 ;  /* 0x0000004a4930723e */ /* 0x002fea00000000ff */
[----:B------:R-:W-:Y:S01]  /*b260*/  MUFU.EX2 R144, R148 ;  /* 0x0000009400907308 */ /* 0x000fe20000000800 */
[----:B------:R-:W-:Y:S01]  /*b270*/  F2FP.F16.F32.PACK_AB R50, R75, R72 ;  /* 0x000000484b32723e */ /* 0x000fe200000000ff */
[-CC-:B------:R-:W-:Y:S01]  /*b280*/  FFMA.FTZ R131, R134, R38.reuse, -R101.reuse ;  /* 0x0000002686837223 */ /* 0x180fe20000010865 */
[-C--:B------:R-:W-:Y:S07]  /*b290*/  FFMA.FTZ R132, R132, R38.reuse, -R101 ;  /* 0x0000002684847223 */ /* 0x080fee0000010865 */
[----:B------:R-:W-:Y:S01]  /*b2a0*/  MUFU.EX2 R142, R47 ;  /* 0x0000002f008e7308 */ /* 0x000fe20000000800 */
[-CC-:B------:R-:W-:Y:S01]  /*b2b0*/  FFMA.FTZ R138, R138, R38.reuse, -R109.reuse ;  /* 0x000000268a8a7223 */ /* 0x180fe2000001086d */
[-C--:B------:R-:W-:Y:S01]  /*b2c0*/  FFMA.FTZ R122, R122, R38.reuse, -R109 ;  /* 0x000000267a7a7223 */ /* 0x080fe2000001086d */
[--C-:B------:R-:W-:Y:S01]  /*b2d0*/  FFMA.FTZ R112, R112, R38, -R101.reuse ;  /* 0x0000002670707223 */ /* 0x100fe20000010865 */
[C---:B------:R-:W-:Y:S06]  /*b2e0*/  HMMA.16816.F32 R4, R48.reuse, R56, R4 ;  /* 0x000000383004723c */ /* 0x040fec0000001804 */
[----:B------:R-:W1:Y:S01]  /*b2f0*/  MUFU.EX2 R83, R83 ;  /* 0x0000005300537308 */ /* 0x000e620000000800 */
[----:B------:R-:W-:Y:S01]  /*b300*/  FFMA.FTZ R126, R43, R192, R126 ;  /* 0x000000c02b7e7223 */ /* 0x000fe2000001007e */
[-CC-:B------:R-:W-:Y:S08]  /*b310*/  FFMA.FTZ R104, R104, R38.reuse, -R101.reuse ;  /* 0x0000002668687223 */ /* 0x180ff00000010865 */
[----:B------:R-:W-:Y:S01]  /*b320*/  MUFU.EX2 R81, R81 ;  /* 0x0000005100517308 */ /* 0x000fe20000000800 */
[-C--:B------:R-:W-:Y:S01]  /*b330*/  FFMA.FTZ R106, R106, R38.reuse, -R101 ;  /* 0x000000266a6a7223 */ /* 0x080fe20000010865 */
[----:B------:R-:W-:Y:S01]  /*b340*/  FFMA.FTZ R42, R42, R38, -R109 ;  /* 0x000000262a2a7223 */ /* 0x000fe2000001086d */
[C---:B------:R-:W-:Y:S01]  /*b350*/  HMMA.16816.F32 R8, R48.reuse, R58, R8 ;  /* 0x0000003a3008723c */ /* 0x040fe20000001808 */
[----:B------:R-:W3:Y:S06]  /*b360*/  LDSM.16.MT88.4 R56, [R160+0x7000] ;  /* 0x00700000a038783b */ /* 0x000eec0000004200 */
[----:B------:R-:W4:Y:S01]  /*b370*/  MUFU.EX2 R70, R70 ;  /* 0x0000004600467308 */ /* 0x000f220000000800 */
[----:B------:R-:W-:Y:S01]  /*b380*/  FADD.FTZ R117, R117, R126 ;  /* 0x0000007e75757221 */ /* 0x000fe20000010000 */
[----:B------:R-:W-:Y:S08]  /*b390*/  ISETP.NE.AND P0, PT, R190, -0x1, PT ;  /* 0xffffffffbe00780c */ /* 0x000ff00003f05270 */
[----:B------:R-:W-:Y:S01]  /*b3a0*/  MUFU.EX2 R96, R96 ;  /* 0x0000006000607308 */ /* 0x000fe20000000800 */
[----:B------:R-:W-:Y:S01]  /*b3b0*/  FADD.FTZ R116, R116, R117 ;  /* 0x0000007574747221 */ /* 0x000fe20000010000 */
[C---:B------:R-:W-:Y:S08]  /*b3c0*/  HMMA.16816.F32 R12, R48.reuse, R60, R12 ;  /* 0x0000003c300c723c */ /* 0x040ff0000000180c */
        /* <DEDUP_REMOVED lines=10> */
[C---:B-----5:R-:W-:Y:S08]  /*b470*/  HMMA.16816.F32 R20, R48.reuse, R64, R20 ;  /* 0x000000403014723c */ /* 0x060ff00000001814 */
[----:B------:R-:W-:Y:S01]  /*b480*/  MUFU.EX2 R90, R90 ;  /* 0x0000005a005a7308 */ /* 0x000fe20000000800 */
[----:B------:R-:W-:Y:S09]  /*b490*/  FADD.FTZ R75, R75, R72 ;  /* 0x000000484b4b7221 */ /* 0x000ff20000010000 */
[----:B------:R-:W-:Y:S01]  /*b4a0*/  MUFU.EX2 R127, R127 ;  /* 0x0000007f007f7308 */ /* 0x000fe20000000800 */
[C---:B------:R-:W-:Y:S01]  /*b4b0*/  HMMA.16816.F32 R24, R48.reuse, R66, R24 ;  /* 0x000000423018723c */ /* 0x040fe20000001818 */
[----:B------:R-:W5:Y:S08]  /*b4c0*/  LDSM.16.MT88.4 R64, [R103+0x7000] ;  /* 0x007000006740783b */ /* 0x000f700000004200 */
[----:B------:R-:W3:Y:S10]  /*b4d0*/  MUFU.EX2 R136, R138 ;  /* 0x0000008a00887308 */ /* 0x000ef40000000800 */
[----:B------:R-:W-:Y:S01]  /*b4e0*/  MUFU.EX2 R129, R129 ;  /* 0x0000008100817308 */ /* 0x000fe20000000800 */
[C---:B--2---:R-:W-:Y:S09]  /*b4f0*/  HMMA.16816.F32 R28, R48.reuse, R52, R28 ;  /* 0x00000034301c723c */ /* 0x044ff2000000181c */
[----:B------:R-:W2:Y:S10]  /*b500*/  MUFU.EX2 R130, R130 ;  /* 0x0000008200827308 */ /* 0x000eb40000000800 */
[----:B------:R-:W-:Y:S01]  /*b510*/  MUFU.EX2 R131, R131 ;  /* 0x0000008300837308 */ /* 0x000fe20000000800 */
[----:B------:R-:W-:Y:S01]  /*b520*/  HMMA.16816.F32 R32, R48, R54, R32 ;  /* 0x000000363020723c */ /* 0x000fe20000001820 */
[----:B------:R-:W5:Y:S08]  /*b530*/  LDSM.16.MT88.4 R52, [R102+0x7000] ;  /* 0x007000006634783b */ /* 0x000f700000004200 */
[----:B------:R-:W2:Y:S01]  /*b540*/  MUFU.EX2 R132, R132 ;  /* 0x0000008400847308 */ /* 0x000ea20000000800 */
[----:B------:R-:W-:Y:S02]  /*b550*/  F2FP.F16.F32.PACK_AB R49, R69, R80 ;  /* 0x000000504531723e */ /* 0x000fe400000000ff */
[----:B------:R-:W-:Y:S07]  /*b560*/  F2FP.F16.F32.PACK_AB R51, R68, R71 ;  /* 0x000000474433723e */ /* 0x000fee00000000ff */
[----:B------:R-:W-:Y:S01]  /*b570*/  MUFU.EX2 R133, R133 ;  /* 0x0000008500857308 */ /* 0x000fe20000000800 */
[----:B-1----:R-:W-:Y:S02]  /*b580*/  F2FP.F16.F32.PACK_AB R48, R83, R82 ;  /* 0x000000525330723e */ /* 0x002fe400000000ff */
[----:B----4-:R-:W-:Y:S07]  /*b590*/  F2FP.F16.F32.PACK_AB R50, R70, R81 ;  /* 0x000000514632723e */ /* 0x010fee00000000ff */
[----:B------:R-:W1:Y:S01]  /*b5a0*/  MUFU.EX2 R128, R128 ;  /* 0x0000008000807308 */ /* 0x000e620000000800 */
[----:B---3--:R-:W-:Y:S02]  /*b5b0*/  F2FP.F16.F32.PACK_AB R45, R136, R127 ;  /* 0x0000007f882d723e */ /* 0x008fe400000000ff */
[----:B--2---:R-:W-:Y:S07]  /*b5c0*/  F2FP.F16.F32.PACK_AB R47, R130, R129 ;  /* 0x00000081822f723e */ /* 0x004fee00000000ff */
[----:B------:R-:W-:Y:S01]  /*b5d0*/  MUFU.EX2 R43, R112 ;  /* 0x00000070002b7308 */ /* 0x000fe20000000800 */
[C---:B------:R-:W-:Y:S03]  /*b5e0*/  HMMA.16816.F32 R4, R48.reuse, R56, R4 ;  /* 0x000000383004723c */ /* 0x040fe60000001804 */
[----:B------:R-:W-:Y:S05]  /*b5f0*/  F2FP.F16.F32.PACK_AB R44, R132, R131 ;  /* 0x00000083842c723e */ /* 0x000fea00000000ff */
[C---:B------:R-:W-:Y:S01]  /*b600*/  HMMA.16816.F32 R8, R48.reuse, R58, R8 ;  /* 0x0000003a3008723c */ /* 0x040fe20000001808 */
[----:B------:R-:W2:Y:S02]  /*b610*/  LDSM.16.MT88.4 R56, [R160+0x7800] ;  /* 0x00780000a038783b */ /* 0x000ea40000004200 */
[----:B-1----:R-:W-:Y:S05]  /*b620*/  F2FP.F16.F32.PACK_AB R46, R128, R133 ;  /* 0x00000085802e723e */ /* 0x002fea00000000ff */
[C---:B------:R-:W-:Y:S08]  /*b630*/  HMMA.16816.F32 R12, R48.reuse, R60, R12 ;  /* 0x0000003c300c723c */ /* 0x040ff0000000180c */
[C---:B------:R-:W-:Y:S01]  /*b640*/  HMMA.16816.F32 R16, R48.reuse, R62, R16 ;  /* 0x0000003e3010723c */ /* 0x040fe20000001810 */
[----:B------:R-:W1:Y:S07]  /*b650*/  LDSM.16.MT88.4 R60, [R156+0x7800] ;  /* 0x007800009c3c783b */ /* 0x000e6e0000004200 */
[C---:B-----5:R-:W-:Y:S08]  /*b660*/  HMMA.16816.F32 R20, R48.reuse, R64, R20 ;  /* 0x000000403014723c */ /* 0x060ff00000001814 */
        /* <DEDUP_REMOVED lines=15> */
[C---:B---3--:R-:W-:Y:S08]  /*b760*/  HMMA.16816.F32 R20, R48.reuse, R64, R20 ;  /* 0x000000403014723c */ /* 0x048ff00000001814 */
[C---:B------:R-:W-:Y:S01]  /*b770*/  HMMA.16816.F32 R24, R48.reuse, R66, R24 ;  /* 0x000000423018723c */ /* 0x040fe20000001818 */
[----:B------:R-:W3:Y:S07]  /*b780*/  LDSM.16.MT88.4 R64, [R103+0x8000] ;  /* 0x008000006740783b */ /* 0x000eee0000004200 */
        /* <DEDUP_REMOVED lines=18> */
[----:B------:R-:W4:Y:S07]  /*b8b0*/  LDSM.16.MT88.4 R48, [R102+0x8800] ;  /* 0x008800006630783b */ /* 0x000f2e0000004200 */
[C---:B--2---:R-:W-:Y:S01]  /*b8c0*/  HMMA.16816.F32 R4, R44.reuse, R56, R4 ;  /* 0x000000382c04723c */ /* 0x044fe20000001804 */
[----:B------:R-:W2:Y:S07]  /*b8d0*/  LDSM.16.MT88.4 R52, [R160+0x9000] ;  /* 0x00900000a034783b */ /* 0x000eae0000004200 */
[C---:B------:R-:W-:Y:S01]  /*b8e0*/  HMMA.16816.F32 R8, R44.reuse, R58, R8 ;  /* 0x0000003a2c08723c */ /* 0x040fe20000001808 */
[----:B------:R-:W5:Y:S07]  /*b8f0*/  LDSM.16.MT88.4 R56, [R156+0x9000] ;  /* 0x009000009c38783b */ /* 0x000f6e0000004200 */
[C---:B-1----:R-:W-:Y:S03]  /*b900*/  HMMA.16816.F32 R12, R44.reuse, R60, R12 ;  /* 0x0000003c2c0c723c */ /* 0x042fe6000000180c */
[-CC-:B------:R-:W-:Y:S01]  /*b910*/  FFMA.FTZ R60, R124, R38.reuse, -R109.reuse ;  /* 0x000000267c3c7223 */ /* 0x180fe2000001086d */
[-CC-:B------:R-:W-:Y:S04]  /*b920*/  FFMA.FTZ R61, R120, R38.reuse, -R109.reuse ;  /* 0x00000026783d7223 */ /* 0x180fe8000001086d */
[C---:B------:R-:W-:Y:S01]  /*b930*/  HMMA.16816.F32 R16, R44.reuse, R62, R16 ;  /* 0x0000003e2c10723c */ /* 0x040fe20000001810 */
[----:B------:R-:W-:Y:S02]  /*b940*/  MUFU.EX2 R60, R60 ;  /* 0x0000003c003c7308 */ /* 0x000fe40000000800 */
[-C--:B------:R-:W-:Y:S08]  /*b950*/  FFMA.FTZ R62, R118, R38.reuse, -R109 ;  /* 0x00000026763e7223 */ /* 0x080ff0000001086d */
[----:B------:R-:W1:Y:S01]  /*b960*/  MUFU.EX2 R63, R122 ;  /* 0x0000007a003f7308 */ /* 0x000e620000000800 */
[C---:B---3--:R-:W-:Y:S09]  /*b970*/  HMMA.16816.F32 R20, R44.reuse, R64, R20 ;  /* 0x000000402c14723c */ /* 0x048ff20000001814 */
[----:B------:R-:W-:Y:S01]  /*b980*/  MUFU.EX2 R61, R61 ;  /* 0x0000003d003d7308 */ /* 0x000fe20000000800 */
[-CC-:B------:R-:W-:Y:S01]  /*b990*/  FFMA.FTZ R64, R114, R38.reuse, -R101.reuse ;  /* 0x0000002672407223 */ /* 0x180fe20000010865 */
[-CC-:B------:R-:W-:Y:S08]  /*b9a0*/  FFMA.FTZ R65, R110, R38.reuse, -R101.reuse ;  /* 0x000000266e417223 */ /* 0x180ff00000010865 */
[----:B------:R-:W3:Y:S01]  /*b9b0*/  MUFU.EX2 R62, R62 ;  /* 0x0000003e003e7308 */ /* 0x000ee20000000800 */
[C---:B------:R-:W-:Y:S09]  /*b9c0*/  HMMA.16816.F32 R24, R44.reuse, R66, R24 ;  /* 0x000000422c18723c */ /* 0x040ff20000001818 */
[----:B------:R-:W2:Y:S01]  /*b9d0*/  MUFU.EX2 R64, R64 ;  /* 0x0000004000407308 */ /* 0x000ea20000000800 */
[----:B------:R-:W-:Y:S01]  /*b9e0*/  FFMA.FTZ R66, R108, R38, -R101 ;  /* 0x000000266c427223 */ /* 0x000fe20000010865 */
[----:B------:R-:W-:Y:S08]  /*b9f0*/  FADD.FTZ R67, R111, R84 ;  /* 0x000000546f437221 */ /* 0x000ff00000010000 */
[----:B------:R-:W-:Y:S01]  /*ba00*/  MUFU.EX2 R65, R65 ;  /* 0x0000004100417308 */ /* 0x000fe20000000800 */
[----:B------:R-:W-:Y:S01]  /*ba10*/  LDSM.16.MT88.4 R84, [R156+0x9800] ;  /* 0x009800009c54783b */ /* 0x000fe20000004200 */
[C---:B----4-:R-:W-:Y:S08]  /*ba20*/  HMMA.16816.F32 R28, R44.reuse, R48, R28 ;  /* 0x000000302c1c723c */ /* 0x050ff0000000181c */
[----:B------:R-:W4:Y:S01]  /*ba30*/  MUFU.EX2 R66, R66 ;  /* 0x0000004200427308 */ /* 0x000f220000000800 */
[----:B------:R-:W-:Y:S01]  /*ba40*/  FADD.FTZ R67, R100, R67 ;  /* 0x0000004364437221 */ /* 0x000fe20000010000 */
[----:B------:R-:W-:Y:S03]  /*ba50*/  MOV R100, R37 ;  /* 0x0000002500647202 */ /* 0x000fe60000000f00 */
[----:B------:R-:W-:Y:S01]  /*ba60*/  FADD.FTZ R78, R78, R67 ;  /* 0x000000434e4e7221 */ /* 0x000fe20000010000 */
[----:B------:R-:W-:Y:S01]  /*ba70*/  HMMA.16816.F32 R32, R44, R50, R32 ;  /* 0x000000322c20723c */ /* 0x000fe20000001820 */
[----:B------:R-:W5:Y:S02]  /*ba80*/  LDSM.16.MT88.4 R48, [R103+0x9000] ;  /* 0x009000006730783b */ /* 0x000f640000004200 */
[----:B-1----:R-:W-:Y:S01]  /*ba90*/  F2FP.F16.F32.PACK_AB R45, R63, R60 ;  /* 0x0000003c3f2d723e */ /* 0x002fe200000000ff */
[----:B------:R-:W-:Y:S01]  /*baa0*/  FADD.FTZ R79, R79, R78 ;  /* 0x0000004e4f4f7221 */ /* 0x000fe20000010000 */
[----:B---3--:R-:W-:Y:S02]  /*bab0*/  F2FP.F16.F32.PACK_AB R47, R62, R61 ;  /* 0x0000003d3e2f723e */ /* 0x008fe400000000ff */
[----:B--2---:R-:W-:Y:S01]  /*bac0*/  F2FP.F16.F32.PACK_AB R44, R43, R64 ;  /* 0x000000402b2c723e */ /* 0x004fe200000000ff */
[----:B------:R-:W-:Y:S01]  /*bad0*/  FADD.FTZ R76, R76, R79 ;  /* 0x0000004f4c4c7221 */ /* 0x000fe20000010000 */
[----:B----4-:R-:W-:Y:S03]  /*bae0*/  F2FP.F16.F32.PACK_AB R46, R66, R65 ;  /* 0x00000041422e723e */ /* 0x010fe600000000ff */
[----:B------:R-:W-:Y:S04]  /*baf0*/  FADD.FTZ R77, R77, R76 ;  /* 0x0000004c4d4d7221 */ /* 0x000fe80000010000 */
[C---:B------:R-:W-:Y:S03]  /*bb00*/  HMMA.16816.F32 R4, R44.reuse, R52, R4 ;  /* 0x000000342c04723c */ /* 0x040fe60000001804 */
[----:B------:R-:W-:Y:S02]  /*bb10*/  FADD.FTZ R80, R80, R77 ;  /* 0x0000004d50507221 */ /* 0x000fe40000010000 */
[----:B------:R-:W-:Y:S02]  /*bb20*/  LDSM.16.MT88.4 R76, [R103+0x9800] ;  /* 0x00980000674c783b */ /* 0x000fe40000004200 */
[----:B------:R-:W-:Y:S01]  /*bb30*/  FADD.FTZ R80, R69, R80 ;  /* 0x0000005045507221 */ /* 0x000fe20000010000 */
[C---:B------:R-:W-:Y:S03]  /*bb40*/  HMMA.16816.F32 R8, R44.reuse, R54, R8 ;  /* 0x000000362c08723c */ /* 0x040fe60000001808 */
[----:B------:R-:W-:Y:S02]  /*bb50*/  FADD.FTZ R71, R71, R80 ;  /* 0x0000005047477221 */ /* 0x000fe40000010000 */
[----:B------:R-:W1:Y:S02]  /*bb60*/  LDSM.16.MT88.4 R52, [R102+0x9000] ;  /* 0x009000006634783b */ /* 0x000e640000004200 */
[----:B------:R-:W-:Y:S01]  /*bb70*/  FADD.FTZ R71, R68, R71 ;  /* 0x0000004744477221 */ /* 0x000fe20000010000 */
[C---:B-----5:R-:W-:Y:S03]  /*bb80*/  HMMA.16816.F32 R12, R44.reuse, R56, R12 ;  /* 0x000000382c0c723c */ /* 0x060fe6000000180c */
[----:B------:R-:W-:Y:S01]  /*bb90*/  FADD.FTZ R96, R96, R71 ;  /* 0x0000004760607221 */ /* 0x000fe20000010000 */
[-CC-:B------:R-:W-:Y:S01]  /*bba0*/  FFMA.FTZ R57, R41, R38.reuse, -R109.reuse ;  /* 0x0000002629397223 */ /* 0x180fe2000001086d */
[-CC-:B------:R-:W-:Y:S01]  /*bbb0*/  FFMA.FTZ R56, R40, R38.reuse, -R109.reuse ;  /* 0x0000002628387223 */ /* 0x180fe2000001086d */
[----:B------:R-:W-:Y:S01]  /*bbc0*/  MUFU.EX2 R41, R42 ;  /* 0x0000002a00297308 */ /* 0x000fe20000000800 */
[----:B------:R-:W-:Y:S01]  /*bbd0*/  FADD.FTZ R96, R89, R96 ;  /* 0x0000006059607221 */ /* 0x000fe20000010000 */
[C---:B------:R-:W-:Y:S08]  /*bbe0*/  HMMA.16816.F32 R16, R44.reuse, R58, R16 ;  /* 0x0000003a2c10723c */ /* 0x040ff00000001810 */
[----:B------:R-:W2:Y:S01]  /*bbf0*/  MUFU.EX2 R40, R57 ;  /* 0x0000003900287308 */ /* 0x000ea20000000800 */
[----:B------:R-:W-:Y:S01]  /*bc00*/  FADD.FTZ R97, R97, R96 ;  /* 0x0000006061617221 */ /* 0x000fe20000010000 */
[-C--:B------:R-:W-:Y:S01]  /*bc10*/  FFMA.FTZ R109, R39, R38.reuse, -R109 ;  /* 0x00000026276d7223 */ /* 0x080fe2000001086d */
[----:B------:R-:W-:Y:S07]  /*bc20*/  FADD.FTZ R58, R82, R75 ;  /* 0x0000004b523a7221 */ /* 0x000fee0000010000 */
[----:B------:R-:W-:Y:S01]  /*bc30*/  MUFU.EX2 R39, R56 ;  /* 0x0000003800277308 */ /* 0x000fe20000000800 */
[----:B------:R-:W-:Y:S01]  /*bc40*/  FADD.FTZ R88, R88, R97 ;  /* 0x0000006158587221 */ /* 0x000fe20000010000 */
[C---:B------:R-:W-:Y:S08]  /*bc50*/  HMMA.16816.F32 R20, R44.reuse, R48, R20 ;  /* 0x000000302c14723c */ /* 0x040ff00000001814 */
[----:B------:R-:W3:Y:S01]  /*bc60*/  MUFU.EX2 R42, R109 ;  /* 0x0000006d002a7308 */ /* 0x000ee20000000800 */
[-CC-:B------:R-:W-:Y:S01]  /*bc70*/  FFMA.FTZ R49, R105, R38.reuse, -R101.reuse ;  /* 0x0000002669317223 */ /* 0x180fe20000010865 */
[----:B------:R-:W-:Y:S01]  /*bc80*/  FFMA.FTZ R101, R107, R38, -R101 ;  /* 0x000000266b657223 */ /* 0x000fe20000010865 */
[----:B------:R-:W-:Y:S07]  /*bc90*/  FADD.FTZ R58, R83, R58 ;  /* 0x0000003a533a7221 */ /* 0x000fee0000010000 */
[----:B------:R-:W-:Y:S01]  /*bca0*/  MUFU.EX2 R48, R104 ;  /* 0x0000006800307308 */ /* 0x000fe20000000800 */
[----:B------:R-:W-:Y:S01]  /*bcb0*/  FADD.FTZ R121, R121, R88 ;  /* 0x0000005879797221 */ /* 0x000fe20000010000 */
[C---:B------:R-:W-:Y:S08]  /*bcc0*/  HMMA.16816.F32 R24, R44.reuse, R50, R24 ;  /* 0x000000322c18723c */ /* 0x040ff00000001818 */
[----:B------:R-:W4:Y:S01]  /*bcd0*/  MUFU.EX2 R49, R49 ;  /* 0x0000003100317308 */ /* 0x000f220000000800 */
[----:B--2---:R-:W-:Y:S01]  /*bce0*/  F2FP.F16.F32.PACK_AB R69, R40, R41 ;  /* 0x000000292845723e */ /* 0x004fe200000000ff */
[----:B------:R-:W-:Y:S01]  /*bcf0*/  FADD.FTZ R81, R81, R58 ;  /* 0x0000003a51517221 */ /* 0x000fe20000010000 */
[----:B------:R-:W-:Y:S07]  /*bd00*/  FADD.FTZ R152, R152, R121 ;  /* 0x0000007998987221 */ /* 0x000fee0000010000 */
[----:B------:R-:W-:Y:S01]  /*bd10*/  MUFU.EX2 R50, R106 ;  /* 0x0000006a00327308 */ /* 0x000fe20000000800 */
[----:B---3--:R-:W-:Y:S01]  /*bd20*/  F2FP.F16.F32.PACK_AB R71, R42, R39 ;  /* 0x000000272a47723e */ /* 0x008fe200000000ff */
[----:B------:R-:W-:Y:S08]  /*bd30*/  FADD.FTZ R81, R70, R81 ;  /* 0x0000005146517221 */ /* 0x000ff00000010000 */
[----:B------:R-:W2:Y:S01]  /*bd40*/  MUFU.EX2 R101, R101 ;  /* 0x0000006500657308 */ /* 0x000ea20000000800 */
[----:B------:R-:W-:Y:S01]  /*bd50*/  FADD.FTZ R119, R119, R152 ;  /* 0x0000009877777221 */ /* 0x000fe20000010000 */
[C---:B-1----:R-:W-:Y:S03]  /*bd60*/  HMMA.16816.F32 R28, R44.reuse, R52, R28 ;  /* 0x000000342c1c723c */ /* 0x042fe6000000181c */
[----:B------:R-:W-:Y:S01]  /*bd70*/  FADD.FTZ R52, R98, R81 ;  /* 0x0000005162347221 */ /* 0x000fe20000010000 */
[----:B----4-:R-:W-:Y:S01]  /*bd80*/  F2FP.F16.F32.PACK_AB R68, R49, R48 ;  /* 0x000000303144723e */ /* 0x010fe200000000ff */
[----:B------:R-:W-:Y:S02]  /*bd90*/  FADD.FTZ R146, R146, R119 ;  /* 0x0000007792927221 */ /* 0x000fe40000010000 */
[----:B------:R-:W-:Y:S01]  /*bda0*/  FADD.FTZ R52, R99, R52 ;  /* 0x0000003463347221 */ /* 0x000fe20000010000 */
[----:B------:R-:W-:Y:S03]  /*bdb0*/  HMMA.16816.F32 R32, R44, R54, R32 ;  /* 0x000000362c20723c */ /* 0x000fe60000001820 */
[----:B--2---:R-:W-:Y:S01]  /*bdc0*/  F2FP.F16.F32.PACK_AB R70, R101, R50 ;  /* 0x000000326546723e */ /* 0x004fe200000000ff */
        /* <DEDUP_REMOVED lines=38> */
[----:B------:R-:W-:Y:S02]  /*c030*/  MOV R101, R36 ;  /* 0x0000002400657202 */ /* 0x000fe40000000f00 */
[----:B------:R-:W-:Y:S01]  /*c040*/  FADD.FTZ R191, R42, R39 ;  /* 0x000000272abf7221 */ /* 0x000fe20000010000 */
[----:B------:R-:W-:Y:S06]  /*c050*/  @P0 BRA `(.L_x_11462) ;  /* 0xffffffb800e00947 */ /* 0x000fec000383ffff */
.L_x_11455:
        /* <DEDUP_REMOVED lines=10> */
.L_x_11476:
        /* <DEDUP_REMOVED lines=43> */
[C---:B------:R-:W-:Y:S01]  /*c3b0*/  FMUL.FTZ R72, R5.reuse, R72 ;  /* 0x0000004805487220 */ /* 0x040fe20000410000 */
[----:B------:R-:W-:Y:S01]  /*c3c0*/  LOP3.LUT R11, R8, 0x1c0, RZ, 0xc0, !PT ;  /* 0x000001c0080b7812 */ /* 0x000fe200078ec0ff */
[C---:B------:R-:W-:Y:S01]  /*c3d0*/  FMUL.FTZ R73, R5.reuse, R73 ;  /* 0x0000004905497220 */ /* 0x040fe20000410000 */
        /* <DEDUP_REMOVED lines=60> */
[----:B-1----:R-:W-:Y:S02]  /*c7a0*/  SHF.R.U32.HI R5, RZ, 0x1, R0 ;  /* 0x00000001ff057819 */ /* 0x002fe40000011600 */
[----:B------:R-:W-:-:S02]  /*c7b0*/  LOP3.LUT P4, RZ, R0, 0x3, RZ, 0xc0, !PT ;  /* 0x0000000300ff7812 */ /* 0x000fc4000788c0ff */
[----:B------:R-:W-:Y:S01]  /*c7c0*/  SHF.R.U32.HI R23, RZ, 0x2, R0 ;  /* 0x00000002ff177819 */ /* 0x000fe20000011600 */
[----:B--2---:R-:W-:Y:S01]  /*c7d0*/  @P2 FMUL.FTZ R9, R7, 0.69314718246459960938 ;  /* 0x3f31721807092820 */ /* 0x004fe20000410000 */
[----:B------:R-:W-:Y:S01]  /*c7e0*/  LOP3.LUT R0, R5, 0x30, RZ, 0xc0, !PT ;  /* 0x0000003005007812 */ /* 0x000fe200078ec0ff */
[----:B------:R-:W-:Y:S01]  /*c7f0*/  BSSY.RECONVERGENT B0, `(.L_x_11464) ;  /* 0x0000011000007945 */ /* 0x000fe20003800200 */
[----:B------:R-:W-:Y:S01]  /*c800*/  MOV R21, 0x7f800000 ;  /* 0x7f80000000157802 */ /* 0x000fe20000000f00 */
[----:B-----5:R-:W-:Y:S01]  /*c810*/  @P2 FFMA.FTZ R21, R6, R37, R9 ;  /* 0x0000002506152223 */ /* 0x020fe20000010009 */
[----:B------:R-:W-:Y:S01]  /*c820*/  MOV R20, 0x7f800000 ;  /* 0x7f80000000147802 */ /* 0x000fe20000000f00 */
[----:B----4-:R-:W-:Y:S01]  /*c830*/  @P0 IMAD.WIDE.U32 R28, R26, R183, RZ ;  /* 0x000000b71a1c0225 */ /* 0x010fe200078e00ff */
[----:B------:R-:W-:-:S03]  /*c840*/  LOP3.LUT R23, R0, 0x7, R23, 0xf8, !PT ;  /* 0x0000000700177812 */ /* 0x000fc600078ef817 */
[----:B------:R-:W-:Y:S01]  /*c850*/  @P1 FMUL.FTZ R5, R10, 0.69314718246459960938 ;  /* 0x3f3172180a051820 */ /* 0x000fe20000410000 */
[----:B------:R-:W-:-:S03]  /*c860*/  @P0 IMAD R0, R27, R183, RZ ;  /* 0x000000b71b000224 */ /* 0x000fc600078e02ff */
        /* <DEDUP_REMOVED lines=9> */
.L_x_11465:
[----:B------:R-:W-:Y:S05]  /*c900*/  BSYNC.RECONVERGENT B0 ;  /* 0x0000000000007941 */ /* 0x000fea0003800200 */
.L_x_11464:
        /* <DEDUP_REMOVED lines=22> */
.L_x_11467:
[----:B------:R-:W-:Y:S05]  /*ca70*/  BSYNC.RECONVERGENT B0 ;  /* 0x0000000000007941 */ /* 0x000fea0003800200 */
.L_x_11466:
        /* <DEDUP_REMOVED lines=44> */
.L_x_11469:
[----:B------:R-:W-:Y:S05]  /*cd40*/  BSYNC.RECONVERGENT B0 ;  /* 0x0000000000007941 */ /* 0x000fea0003800200 */
.L_x_11468:
        /* <DEDUP_REMOVED lines=13> */
.L_x_11471:
[----:B------:R-:W-:Y:S05]  /*ce20*/  BSYNC.RECONVERGENT B0 ;  /* 0x0000000000007941 */ /* 0x000fea0003800200 */
.L_x_11470:
[----:B------:R-:W-:-:S04]  /*ce30*/  MOV R177, 0x0 ;  /* 0x0000000000b17802 */ /* 0x000fc80000000f00 */
[----:B-1234-:R-:W-:Y:S05]  /*ce40*/  @P2 RET.REL.NODEC R176 `(_ZN5flash24flash_fwd_splitkv_kernelI23Flash_fwd_kernel_traitsILi64ELi64ELi128ELi4ELb0ELb0EN7cutlass6half_tE19Flash_kernel_traitsILi64ELi64ELi128ELi4ES3_EELb0ELb0ELb1ELb0ELb0ELb1ELb0ELb0EEEvNS_16Flash_fwd_paramsE) ;  /* 0xffffff30b06c2950 */ /* 0x01efea0003c3ffff */
        /* <DEDUP_REMOVED lines=12> */
[----:B-1----:R-:W-:Y:S05]  /*cf10*/  RET.REL.NODEC R176 `(_ZN5flash24flash_fwd_splitkv_kernelI23Flash_fwd_kernel_traitsILi64ELi64ELi128ELi4ELb0ELb0EN7cutlass6half_tE19Flash_kernel_traitsILi64ELi64ELi128ELi4ES3_EELb0ELb0ELb1ELb0ELb0ELb1ELb0ELb0EEEvNS_16Flash_fwd_paramsE) ;  /* 0xffffff30b0387950 */ /* 0x002fea0003c3ffff */
.L_x_11463:
[----:B------:R-:W-:Y:S01]  /*cf20*/  MOV R5, 0x2 ;  /* 0x0000000200057802 */ /* 0x000fe20000000f00 */
[----:B------:R-:W-:Y:S01]  /*cf30*/  IMAD.MOV.U32 R0, RZ, RZ, 0x1f ;  /* 0x0000001fff007424 */ /* 0x000fe200078e00ff */
[----:B------:R-:W-:-:S07]  /*cf40*/  MOV R4, 0xffffffff ;  /* 0xffffffff00047802 */ /* 0x000fce0000000f00 */
[----:B-1---5:R-:W-:Y:S05]  /*cf50*/  WARPSYNC.COLLECTIVE R4, `(.L_x_11472) ;  /* 0x0000000004087348 */ /* 0x022fea0003c00000 */
[----:B------:R2:W3:Y:S02]  /*cf60*/  SHFL.BFLY P0, R10, R192, R5, R0 ;  /* 0x0c000005c00a7389 */ /* 0x0004e40000000000 */
[----:B-123-5:R-:W-:Y:S05]  /*cf70*/  ENDCOLLECTIVE ;  /* 0x000000000000791b */ /* 0x02efea0003800000 */
.L_x_11472:
[----:B------:R-:W-:Y:S02]  /*cf80*/  IMAD.MOV.U32 R7, RZ, RZ, R10 ;  /* 0x000000ffff077224 */ /* 0x000fe400078e000a */
[----:B------:R-:W-:Y:S02]  /*cf90*/  IMAD.MOV.U32 R5, RZ, RZ, 0x1 ;  /* 0x00000001ff057424 */ /* 0x000fe400078e00ff */
[----:B------:R-:W-:-:S05]  /*cfa0*/  FADD.FTZ R8, R7, R192 ;  /* 0x000000c007087221 */ /* 0x000fca0000010000 */
[----:B------:R-:W-:-:S07]  /*cfb0*/  MOV R192, R8 ;  /* 0x0000000800c07202 */ /* 0x000fce0000000f00 */
[----:B------:R-:W-:Y:S05]  /*cfc0*/  WARPSYNC.COLLECTIVE R4, `(.L_x_11473) ;  /* 0x0000000004087348 */ /* 0x000fea0003c00000 */
[----:B------:R1:W2:Y:S02]  /*cfd0*/  SHFL.BFLY P0, R10, R192, R5, R0 ;  /* 0x0c000005c00a7389 */ /* 0x0002a40000000000 */
[----:B-12---:R-:W-:Y:S05]  /*cfe0*/  ENDCOLLECTIVE ;  /* 0x000000000000791b */ /* 0x006fea0003800000 */
.L_x_11473:
[----:B------:R-:W-:Y:S01]  /*cff0*/  MOV R192, R191 ;  /* 0x000000bf00c07202 */ /* 0x000fe20000000f00 */
[----:B------:R-:W-:Y:S01]  /*d000*/  IMAD.MOV.U32 R5, RZ, RZ, 0x2 ;  /* 0x00000002ff057424 */ /* 0x000fe200078e00ff */
[----:B------:R-:W-:-:S07]  /*d010*/  MOV R7, R10 ;  /* 0x0000000a00077202 */ /* 0x000fce0000000f00 */
[----:B------:R-:W-:Y:S05]  /*d020*/  WARPSYNC.COLLECTIVE R4, `(.L_x_11474) ;  /* 0x0000000004087348 */ /* 0x000fea0003c00000 */
[----:B------:R1:W2:Y:S02]  /*d030*/  SHFL.BFLY P0, R10, R192, R5, R0 ;  /* 0x0c000005c00a7389 */ /* 0x0002a40000000000 */
[----:B-12---:R-:W-:Y:S05]  /*d040*/  ENDCOLLECTIVE ;  /* 0x000000000000791b */ /* 0x006fea0003800000 */
.L_x_11474:
[----:B------:R-:W-:Y:S01]  /*d050*/  FADD.FTZ R7, R8, R7 ;  /* 0x0000000708077221 */ /* 0x000fe20000010000 */
[----:B------:R-:W-:Y:S01]  /*d060*/  FADD.FTZ R9, R10, R191 ;  /* 0x000000bf0a097221 */ /* 0x000fe20000010000 */
[----:B------:R-:W-:-:S04]  /*d070*/  MOV R5, 0x1 ;  /* 0x0000000100057802 */ /* 0x000fc80000000f00 */
[----:B------:R-:W-:-:S07]  /*d080*/  MOV R192, R9 ;  /* 0x0000000900c07202 */ /* 0x000fce0000000f00 */
[----:B------:R-:W-:Y:S05]  /*d090*/  WARPSYNC.COLLECTIVE R4, `(.L_x_11475) ;  /* 0x0000000004087348 */ /* 0x000fea0003c00000 */
[----:B------:R1:W2:Y:S02]  /*d0a0*/  SHFL.BFLY P0, R10, R192, R5, R0 ;  /* 0x0c000005c00a7389 */ /* 0x0002a40000000000 */
[----:B-12---:R-:W-:Y:S05]  /*d0b0*/  ENDCOLLECTIVE ;  /* 0x000000000000791b */ /* 0x006fea0003800000 */
.L_x_11475:
[----:B------:R-:W-:Y:S05]  /*d0c0*/  BRA `(.L_x_11476) ;  /* 0xfffffff0000c7947 */ /* 0x000fea000383ffff */
.L_x_11477:
        /* <DEDUP_REMOVED lines=11> */
.L_x_14809:


//--------------------- .text._ZN5flash24flash_fwd_splitkv_kernelI23Flash_fwd_kernel_traitsILi64ELi64ELi128ELi4ELb0ELb0EN7cutlass6half_tE19Flash_kernel_traitsILi64ELi64ELi128ELi4ES3_EELb0ELb0ELb0ELb0ELb1ELb0ELb0ELb1EEEvNS_16Flash_fwd_paramsE --------------------------
	.section	.text._ZN5flash24flash_fwd_splitkv_kernelI23Flash_fwd_kernel_traitsILi64ELi64ELi128ELi4ELb0ELb0EN7cutlass6half_tE19Flash_kernel_traitsILi64ELi64ELi128ELi4ES3_EELb0ELb0ELb0ELb0ELb1ELb0ELb0ELb1EEEvNS_16Flash_fwd_paramsE,"ax",@progbits
	.align	128
        .global         _ZN5flash24flash_fwd_splitkv_kernelI23Flash_fwd_kernel_traitsILi64ELi64ELi128ELi4ELb0ELb0EN7cutlass6half_tE19Flash_kernel_traitsILi64ELi64ELi128ELi4ES3_EELb0ELb0ELb0ELb0ELb1ELb0ELb0ELb1EEEvNS_16Flash_fwd_paramsE
        .type           _ZN5flash24flash_fwd_splitkv_kernelI23Flash_fwd_kernel_traitsILi64ELi64ELi128ELi4ELb0ELb0EN7cutlass6half_tE19Flash_kernel_traitsILi64ELi64ELi128ELi4ES3_EELb0ELb0ELb0ELb0ELb1ELb0ELb0ELb1EEEvNS_16Flash_fwd_paramsE,@function
        .size           _ZN5flash24flash_fwd_splitkv_kernelI23Flash_fwd_kernel_traitsILi64ELi64ELi128ELi4ELb0ELb0EN7cutlass6half_tE19Flash_kernel_traitsILi64ELi64ELi128ELi4ES3_EELb0ELb0ELb0ELb0ELb1ELb0ELb0ELb1EEEvNS_16Flash_fwd_paramsE,(.L_x_14810 - _ZN5flash24flash_fwd_splitkv_kernelI23Flash_fwd_kernel_traitsILi64ELi64ELi128ELi4ELb0ELb0EN7cutlass6half_tE19Flash_kernel_traitsILi64ELi64ELi128ELi4ES3_EELb0ELb0ELb0ELb0ELb1ELb0ELb0ELb1EEEvNS_16Flash_fwd_paramsE)
        .other          _ZN5flash24flash_fwd_splitkv_kernelI23Flash_fwd_kernel_traitsILi64ELi64ELi128ELi4ELb0ELb0EN7cutlass6half_tE19Flash_kernel_traitsILi64ELi64ELi128ELi4ES3_EELb0ELb0ELb0ELb0ELb1ELb0ELb0ELb1EEEvNS_16Flash_fwd_paramsE,@"STO_CUDA_ENTRY STV_DEFAULT"
_ZN5flash24flash_fwd_splitkv_kernelI23Flash_fwd_kernel_traitsILi64ELi64ELi128ELi4ELb0ELb0EN7cutlass6half_tE19Flash_kernel_traitsILi64ELi64ELi128ELi4ES3_EELb0ELb0ELb0ELb0ELb1ELb0ELb0ELb1EEEvNS_16Flash_fwd_paramsE:
.text._ZN5flash24flash_fwd_splitkv_kernelI23Flash_fwd_kernel_traitsILi64ELi64ELi128ELi4ELb0ELb0EN7cutlass6half_tE19Flash_kernel_traitsILi64ELi64ELi128ELi4ES3_EELb0ELb0ELb0ELb0ELb1ELb0ELb0ELb1EEEvNS_16Flash_fwd_paramsE:
[----:B------:R-:W-:Y:S01]  /*0000*/  LDC R1, c[0x0][0x37c] ;  /* 0x0000df00ff017b82 */ /* 0x000fe20000000800 */
[----:B------:R-:W1:Y:S07]  /*0010*/  S2R R5, SR_CTAID.X ;  /* 0x0000000000057919 */ /* 0x000e6e0000002500 */
[----:B------:R-:W2:Y:S01]  /*0020*/  LDC.64 R100, c[0x0][0x348] ;  /* 0x0000d200ff647b82 */ /* 0x000ea20000000a00 */
[----:B------:R-:W-:Y:S01]  /*0030*/  BSSY.RECONVERGENT B3, `(.L_x_11478) ;  /* 0x0000005000037945 */ /* 0x000fe20003800200 */
[----:B------:R-:W-:Y:S01]  /*0040*/  MOV R170, 0x80 ;  /* 0x0000008000aa7802 */ /* 0x000fe20000000f00 */
[----:B------:R-:W3:Y:S01]  /*0050*/  S2R R172, SR_CTAID.Y ;  /* 0x0000000000ac7919 */ /* 0x000ee20000002600 */
[----:B------:R-:W4:Y:S05]  /*0060*/  S2R R171, SR_CTAID.Z ;  /* 0x0000000000ab7919 */ /* 0x000f2a0000002700 */
[----:B-1234-:R-:W-:Y:S05]  /*0070*/  CALL.REL.NOINC `($_ZN5flash24flash_fwd_splitkv_kernelI23Flash_fwd_kernel_traitsILi64ELi64ELi128ELi4ELb0ELb0EN7cutlass6half_tE19Flash_kernel_traitsILi64ELi64ELi128ELi4ES3_EELb0ELb0ELb0ELb0ELb1ELb0ELb0ELb1EEEvNS_16Flash_fwd_paramsE$_ZN5flash30compute_attn_1rowblock_splitkvI23Flash_fwd_kernel_traitsILi64ELi64ELi128ELi4ELb0ELb0EN7cutlass6half_tE19Flash_kernel_traitsILi64ELi64ELi128ELi4ES3_EELb0ELb0ELb0ELb0ELb1ELb0ELb0ELb1ENS_16Flash_fwd_paramsEEEvRKT8_iiiii) ;  /* 0x0000000000087944 */ /* 0x01efea0003c00000 */
[----:B------:R-:W-:Y:S05]  /*0080*/  BSYNC.RECONVERGENT B3 ;  /* 0x0000000000037941 */ /* 0x000fea0003800200 */
.L_x_11478:
[----:B------:R-:W-:Y:S05]  /*0090*/  EXIT ;  /* 0x000000000000794d */ /* 0x000fea0003800000 */
        .type           $_ZN5flash24flash_fwd_splitkv_kernelI23Flash_fwd_kernel_traitsILi64ELi64ELi128ELi4ELb0ELb0EN7cutlass6half_tE19Flash_kernel_traitsILi64ELi64ELi128ELi4ES3_EELb0ELb0ELb0ELb0ELb1ELb0ELb0ELb1EEEvNS_16Flash_fwd_paramsE$_ZN5flash30compute_attn_1rowblock_splitkvI23Flash_fwd_kernel_traitsILi64ELi64ELi128ELi4ELb0ELb0EN7cutlass6half_tE19Flash_kernel_traitsILi64ELi64ELi128ELi4ES3_EELb0ELb0ELb0ELb0ELb1ELb0ELb0ELb1ENS_16Flash_fwd_paramsEEEvRKT8_iiiii,@function
        .size           $_ZN5flash24flash_fwd_splitkv_kernelI23Flash_fwd_kernel_traitsILi64ELi64ELi128ELi4ELb0ELb0EN7cutlass6half_tE19Flash_kernel_traitsILi64ELi64ELi128ELi4ES3_EELb0ELb0ELb0ELb0ELb1ELb0ELb0ELb1EEEvNS_16Flash_fwd_paramsE$_ZN5flash30compute_attn_1rowblock_splitkvI23Flash_fwd_kernel_traitsILi64ELi64ELi128ELi4ELb0ELb0EN7cutlass6half_tE19Flash_kernel_traitsILi64ELi64ELi128ELi4ES3_EELb0ELb0ELb0ELb0ELb1ELb0ELb0ELb1ENS_16Flash_fwd_paramsEEEvRKT8_iiiii,(.L_x_14810 - $_ZN5flash24flash_fwd_splitkv_kernelI23Flash_fwd_kernel_traitsILi64ELi64ELi128ELi4ELb0ELb0EN7cutlass6half_tE19Flash_kernel_traitsILi64ELi64ELi128ELi4ES3_EELb0ELb0ELb0ELb0ELb1ELb0ELb0ELb1EEEvNS_16Flash_fwd_paramsE$_ZN5flash30compute_attn_1rowblock_splitkvI23Flash_fwd_kernel_traitsILi64ELi64ELi128ELi4ELb0ELb0EN7cutlass6half_tE19Flash_kernel_traitsILi64ELi64ELi128ELi4ES3_EELb0ELb0ELb0ELb0ELb1ELb0ELb0ELb1ENS_16Flash_fwd_paramsEEEvRKT8_iiiii)
$_ZN5flash24flash_fwd_splitkv_kernelI23Flash_fwd_kernel_traitsILi64ELi64ELi128ELi4ELb0ELb0EN7cutlass6half_tE19Flash_kernel_traitsILi64ELi64ELi128ELi4ES3_EELb0ELb0ELb0ELb0ELb1ELb0ELb0ELb1EEEvNS_16Flash_fwd_paramsE$_ZN5flash30compute_attn_1rowblock_splitkvI23Flash_fwd_kernel_traitsILi64ELi64ELi128ELi4ELb0ELb0EN7cutlass6half_tE19Flash_kernel_traitsILi64ELi64ELi128ELi4ES3_EELb0ELb0ELb0ELb0ELb1ELb0ELb0ELb1ENS_16Flash_fwd_paramsEEEvRKT8_iiiii:
        /* <DEDUP_REMOVED lines=39> */
.L_x_11480:
[----:B------:R-:W-:Y:S05]  /*0310*/  BSYNC.RECONVERGENT B0 ;  /* 0x0000000000007941 */ /* 0x000fea0003800200 */
.L_x_11479:
[----:B------:R-:W-:Y:S04]  /*0320*/  BSSY.RECONVERGENT B0, `(.L_x_11481) ;  /* 0x0000007000007945 */ /* 0x000fe80003800200 */
[----:B------:R-:W-:Y:S05]  /*0330*/  @!P4 BRA `(.L_x_11482) ;  /* 0x000000000014c947 */ /* 0x000fea0003800000 */
[----:B-----5:R-:W4:Y:S02]  /*0340*/  LD.E.U8 R3, desc[UR4][R100.64+0x1b2] ;  /* 0x0001b20464037980 */ /* 0x020f24000c101100 */
[----:B----4-:R-:W-:-:S13]  /*0350*/  ISETP.NE.AND P0, PT, R3, RZ, PT ;  /* 0x000000ff0300720c */ /* 0x010fda0003f05270 */
[----:B------:R-:W4:Y:S02]  /*0360*/  @P0 LD.E R4, desc[UR4][R12.64+0x4] ;  /* 0x000004040c040980 */ /* 0x000f24000c101900 */
[----:B----4-:R-:W-:-:S06]  /*0370*/  @P0 IADD3 R3, PT, PT, R4, -R11, RZ ;  /* 0x8000000b04030210 */ /* 0x010fcc0007ffe0ff */
[----:B------:R4:W5:Y:S02]  /*0380*/  @!P0 LD.E R3, desc[UR4][R12.64] ;  /* 0x000000040c038980 */ /* 0x000964000c101900 */
.L_x_11482:
[----:B------:R-:W-:Y:S05]  /*0390*/  BSYNC.RECONVERGENT B0 ;  /* 0x0000000000007941 */ /* 0x000fea0003800200 */
.L_x_11481:
        /* <DEDUP_REMOVED lines=9> */
.L_x_11484:
[----:B------:R-:W5:Y:S01]  /*0430*/  LD.E.64 R6, desc[UR4][R100.64+0x108] ;  /* 0x0001080464067980 */ /* 0x000f62000c101b00 */
[----:B------:R-:W-:Y:S01]  /*0440*/  BSSY.RECONVERGENT B0, `(.L_x_11486) ;  /* 0x0000006000007945 */ /* 0x000fe20003800200 */
[----:B------:R-:W-:Y:S01]  /*0450*/  IMAD.MOV.U32 R3, RZ, RZ, RZ ;  /* 0x000000ffff037224 */ /* 0x000fe200078e00ff */
[----:B-----5:R-:W-:-:S04]  /*0460*/  ISETP.NE.U32.AND P0, PT, R6, RZ, PT ;  /* 0x000000ff0600720c */ /* 0x020fc80003f05070 */
[----:B------:R-:W-:-:S13]  /*0470*/  ISETP.NE.AND.EX P0, PT, R7, RZ, PT, P0 ;  /* 0x000000ff0700720c */ /* 0x000fda0003f05300 */
[----:B------:R-:W-:Y:S05]  /*0480*/  @!P0 BRA `(.L_x_11487) ;  /* 0x0000000000048947 */ /* 0x000fea0003800000 */
[----:B------:R1:W5:Y:S02]  /*0490*/  LD.E R3, desc[UR4][R100.64+0xbc] ;  /* 0x0000bc0464037980 */ /* 0x000364000c101900 */
.L_x_11487:
[----:B------:R-:W-:Y:S05]  /*04a0*/  BSYNC.RECONVERGENT B0 ;  /* 0x0000000000007941 */ /* 0x000fea0003800200 */
.L_x_11486:
[----:B-----5:R-:W-:Y:S02]  /*04b0*/  IADD3 R68, PT, PT, R74, R3, RZ ;  /* 0x000000034a447210 */ /* 0x020fe40007ffe0ff */
.L_x_11485:
[----:B------:R-:W-:Y:S05]  /*04c0*/  BSYNC.RECONVERGENT B1 ;  /* 0x0000000000017941 */ /* 0x000fea0003800200 */
.L_x_11483:
[----:B------:R-:W-:Y:S01]  /*04d0*/  IMAD.SHL.U32 R174, R5, 0x40, RZ ;  /* 0x0000004005ae7824 */ /* 0x000fe200078e00ff */
[----:B------:R-:W-:Y:S01]  /*04e0*/  MOV R6, R170 ;  /* 0x000000aa00067202 */ /* 0x000fe20000000f00 */
[----:B------:R-:W-:-:S03]  /*04f0*/  IMAD.MOV.U32 R7, RZ, RZ, 0x0 ;  /* 0x00000000ff077424 */ /* 0x000fc600078e00ff */
[----:B------:R-:W-:-:S13]  /*0500*/  ISETP.GT.AND P0, PT, R177, R174, PT ;  /* 0x000000aeb100720c */ /* 0x000fda0003f04270 */
[----:B-1234-:R-:W-:Y:S05]  /*0510*/  @!P0 RET.REL.NODEC R6 `(_ZN5flash24flash_fwd_splitkv_kernelI23Flash_fwd_kernel_traitsILi64ELi64ELi128ELi4ELb0ELb0EN7cutlass6half_tE19Flash_kernel_traitsILi64ELi64ELi128ELi4ES3_EELb0ELb0ELb0ELb0ELb1ELb0ELb0ELb1EEEvNS_16Flash_fwd_paramsE) ;  /* 0xfffffff806b88950 */ /* 0x01efea0003c3ffff */
        /* <DEDUP_REMOVED lines=38> */
[----:B---3--:R-:W-:Y:S02]  /*0780*/  IMAD R15, R13, R171, RZ ;  /* 0x000000ab0d0f7224 */ /* 0x008fe400078e02ff */
        /* <DEDUP_REMOVED lines=8> */
[----:B------:R-:W-:Y:S01]  /*0810*/  VIADD R2, R8, 0x10 ;  /* 0x0000001008027836 */ /* 0x000fe20000000000 */
        /* <DEDUP_REMOVED lines=33> */
.L_x_11490:
[----:B------:R-:W-:Y:S05]  /*0a30*/  BSYNC.RECONVERGENT B0 ;  /* 0x0000000000007941 */ /* 0x000fea0003800200 */
.L_x_11489:
        /* <DEDUP_REMOVED lines=13> */
.L_x_11492:
[----:B------:R-:W-:Y:S05]  /*0b10*/  BSYNC.RECONVERGENT B0 ;  /* 0x0000000000007941 */ /* 0x000fea0003800200 */
.L_x_11491:
        /* <DEDUP_REMOVED lines=12> */
.L_x_11494:
[----:B------:R-:W-:Y:S05]  /*0be0*/  BSYNC.RECONVERGENT B0 ;  /* 0x0000000000007941 */ /* 0x000fea0003800200 */
.L_x_11493:
[----:B------:R-:W-:Y:S01]  /*0bf0*/  ISETP.NE.AND P0, PT, R10, RZ, PT ;  /* 0x000000ff0a00720c */ /* 0x000fe20003f05270 */
[----:B------:R-:W-:Y:S01]  /*0c00*/  @!P6 ST.E desc[UR4][R16.64], R3 ;  /* 0x000000031000e985 */ /* 0x000fe2000c101904 */
[----:B------:R-:W-:-:S03]  /*0c10*/  MOV R171, 0x0 ;  /* 0x0000000000ab7802 */ /* 0x000fc60000000f00 */
[----:B------:R-:W-:Y:S04]  /*0c20*/  @!P5 ST.E desc[UR4][R16.64+0x40], R2 ;  /* 0x000040021000d985 */ /* 0x000fe8000c101904 */
[----:B------:R1:W-:Y:S04]  /*0c30*/  @!P4 ST.E desc[UR4][R16.64+0x80], R0 ;  /* 0x000080001000c985 */ /* 0x0003e8000c101904 */
[----:B-1234-:R-:W-:Y:S05]  /*0c40*/  @P0 RET.REL.NODEC R170 `(_ZN5flash24flash_fwd_splitkv_kernelI23Flash_fwd_kernel_traitsILi64ELi64ELi128ELi4ELb0ELb0EN7cutlass6half_tE19Flash_kernel_traitsILi64ELi64ELi128ELi4ES3_EELb0ELb0ELb0ELb0ELb1ELb0ELb0ELb1EEEvNS_16Flash_fwd_paramsE) ;  /* 0xfffffff0aaec0950 */ /* 0x01efea0003c3ffff */
[----:B------:R-:W-:Y:S02]  /*0c50*/  MOV R3, 0x7f800000 ;  /* 0x7f80000000037802 */ /* 0x000fe40000000f00 */
[----:B------:R-:W-:-:S03]  /*0c60*/  MOV R171, 0x0 ;  /* 0x0000000000ab7802 */ /* 0x000fc60000000f00 */
[----:B------:R1:W-:Y:S02]  /*0c70*/  ST.E desc[UR4][R16.64+0xc0], R3 ;  /* 0x0000c00310007985 */ /* 0x0003e4000c101904 */
[----:B-1----:R-:W-:Y:S05]  /*0c80*/  RET.REL.NODEC R170 `(_ZN5flash24flash_fwd_splitkv_kernelI23Flash_fwd_kernel_traitsILi64ELi64ELi128ELi4ELb0ELb0EN7cutlass6half_tE19Flash_kernel_traitsILi64ELi64ELi128ELi4ES3_EELb0ELb0ELb0ELb0ELb1ELb0ELb0ELb1EEEvNS_16Flash_fwd_paramsE) ;  /* 0xfffffff0aadc7950 */ /* 0x002fea0003c3ffff */
.L_x_11488:
        /* <DEDUP_REMOVED lines=101> */
.L_x_11496:
        /* <DEDUP_REMOVED lines=9> */
[----:B------:R-:W-:Y:S02]  /*1370*/  IABS R17, R171 ;  /* 0x000000ab00117213 */ /* 0x000fe40000000000 */
        /* <DEDUP_REMOVED lines=36> */
[----:B------:R-:W-:Y:S01]  /*15c0*/  @P3 VIADD R2, R2, 0x1 ;  /* 0x0000000102023836 */ /* 0x000fe20000000000 */
[----:B------:R-:W-:-:S02]  /*15d0*/  LEA R13, R61, 0xffffff80, 0x7 ;  /* 0xffffff803d0d7811 */ /* 0x000fc400078e38ff */
[----:B------:R-:W-:Y:S02]  /*15e0*/  MOV R20, R8 ;  /* 0x0000000800147202 */ /* 0x000fe40000000f00 */
[----:B------:R-:W-:Y:S01]  /*15f0*/  MOV R21, R7 ;  /* 0x0000000700157202 */ /* 0x000fe20000000f00 */
[----:B------:R-:W-:Y:S01]  /*1600*/  @!P0 IMAD R4, R63, R10, RZ ;  /* 0x0000000a3f048224 */ /* 0x000fe200078e02ff */
[----:B------:R-:W-:Y:S01]  /*1610*/  @!P0 SHF.R.S32.HI R3, RZ, 0x1f, R10 ;  /* 0x0000001fff038819 */ /* 0x000fe2000001140a */
[-C--:B------:R-:W-:Y:S01]  /*1620*/  IMAD R6, R165, R13.reuse, RZ ;  /* 0x0000000da5067224 */ /* 0x080fe200078e02ff */
[----:B------:R-:W-:Y:S01]  /*1630*/  @!P2 IADD3 R2, PT, PT, -R2, RZ, RZ ;  /* 0x000000ff0202a210 */ /* 0x000fe20007ffe1ff */
[----:B------:R-:W-:Y:S01]  /*1640*/  IMAD.WIDE.U32 R20, R164, R13, R20 ;  /* 0x0000000da4147225 */ /* 0x000fe200078e0014 */
[----:B------:R-:W-:-:S03]  /*1650*/  @!P1 LOP3.LUT R2, RZ, R0, RZ, 0x33, !PT ;  /* 0x00000000ff029212 */ /* 0x000fc600078e33ff */
[----:B------:R-:W-:Y:S02]  /*1660*/  @!P0 IMAD R3, R3, R62, R4 ;  /* 0x0000003e03038224 */ /* 0x000fe400078e0204 */
[----:B------:R-:W-:Y:S01]  /*1670*/  @!P0 IMAD.WIDE.U32 R22, R62, R10, RZ ;  /* 0x0000000a3e168225 */ /* 0x000fe200078e00ff */
[----:B------:R-:W-:Y:S02]  /*1680*/  IADD3 R21, PT, PT, R21, R6, RZ ;  /* 0x0000000615157210 */ /* 0x000fe40007ffe0ff */
[----:B------:R-:W-:Y:S01]  /*1690*/  SHF.R.S32.HI R6, RZ, 0x1f, R2 ;  /* 0x0000001fff067819 */ /* 0x000fe20000011402 */
[----:B------:R-:W-:Y:S01]  /*16a0*/  IMAD R7, R19, R2, RZ ;  /* 0x0000000213077224 */ /* 0x000fe200078e02ff */
[----:B------:R-:W-:Y:S01]  /*16b0*/  @!P0 IADD3 R23, PT, PT, R23, R3, RZ ;  /* 0x0000000317178210 */ /* 0x000fe20007ffe0ff */
[----:B------:R-:W-:Y:S01]  /*16c0*/  @P0 IMAD.IADD R10, R10, 0x1, R11 ;  /* 0x000000010a0a0824 */ /* 0x000fe200078e020b */
[----:B------:R-:W-:Y:S01]  /*16d0*/  @!P0 SHF.R.S32.HI R3, RZ, 0x1f, R9 ;  /* 0x0000001fff038819 */ /* 0x000fe20000011409 */
[----:B------:R-:W-:-:S02]  /*16e0*/  @!P0 IMAD R4, R15, R9, RZ ;  /* 0x000000090f048224 */ /* 0x000fc400078e02ff */
[----:B------:R-:W-:Y:S02]  /*16f0*/  IMAD R7, R18, R6, R7 ;  /* 0x0000000612077224 */ /* 0x000fe400078e0207 */
[C---:B------:R-:W-:Y:S02]  /*1700*/  @!P0 IMAD R3, R14.reuse, R3, R4 ;  /* 0x000000030e038224 */ /* 0x040fe400078e0204 */
[----:B------:R-:W-:-:S04]  /*1710*/  @!P0 IMAD.WIDE.U32 R22, R14, R9, R22 ;  /* 0x000000090e168225 */ /* 0x000fc800078e0016 */
[----:B------:R-:W-:Y:S02]  /*1720*/  @P0 IMAD R6, R63, R10, RZ ;  /* 0x0000000a3f060224 */ /* 0x000fe400078e02ff */
[----:B------:R-:W-:-:S04]  /*1730*/  IMAD.WIDE.U32 R20, R18, R2, R20 ;  /* 0x0000000212147225 */ /* 0x000fc800078e0014 */
[----:B------:R-:W-:Y:S01]  /*1740*/  @P0 IMAD.WIDE.U32 R10, R62, R10, RZ ;  /* 0x0000000a3e0a0225 */ /* 0x000fe200078e00ff */
[----:B------:R-:W-:Y:S02]  /*1750*/  @!P0 IADD3 R14, PT, PT, R23, R3, RZ ;  /* 0x00000003170e8210 */ /* 0x000fe40007ffe0ff */
[----:B------:R-:W-:Y:S01]  /*1760*/  MOV R4, R20 ;  /* 0x0000001400047202 */ /* 0x000fe20000000f00 */
[----:B------:R-:W-:Y:S01]  /*1770*/  @!P0 IMAD.MOV.U32 R16, RZ, RZ, R22 ;  /* 0x000000ffff108224 */ /* 0x000fe200078e0016 */
[----:B------:R-:W-:Y:S01]  /*1780*/  IADD3 R2, PT, PT, R21, R7, RZ ;  /* 0x0000000715027210 */ /* 0x000fe20007ffe0ff */
[----:B------:R-:W-:Y:S01]  /*1790*/  @P0 IMAD.IADD R14, R11, 0x1, R6 ;  /* 0x000000010b0e0824 */ /* 0x000fe200078e0206 */
[----:B------:R-:W-:Y:S02]  /*17a0*/  @P0 MOV R16, R10 ;  /* 0x0000000a00100202 */ /* 0x000fe40000000f00 */
[----:B------:R-:W-:Y:S02]  /*17b0*/  MOV R3, RZ ;  /* 0x000000ff00037202 */ /* 0x000fe40000000f00 */
.L_x_11497:
[----:B------:R-:W-:Y:S05]  /*17c0*/  BSYNC.RECONVERGENT B0 ;  /* 0x0000000000007941 */ /* 0x000fea0003800200 */
.L_x_11495:
        /* <DEDUP_REMOVED lines=27> */
[----:B------:R-:W-:Y:S01]  /*1980*/  LOP3.LUT R12, R67, 0x38, RZ, 0xc0, !PT ;  /* 0x00000038430c7812 */ /* 0x000fe200078ec0ff */
[----:B------:R-:W-:-:S03]  /*1990*/  @!P1 VIADD R15, R15, 0x1 ;  /* 0x000000010f0f9836 */ /* 0x000fc60000000000 */
[----:B------:R-:W-:Y:S01]  /*19a0*/  IADD3 R20, P2, PT, R12, R16, RZ ;  /* 0x000000100c147210 */ /* 0x000fe20007f5e0ff */
[----:B-----5:R-:W-:-:S03]  /*19b0*/  IMAD R16, R3, R62, RZ ;  /* 0x0000003e03107224 */ /* 0x020fc600078e02ff */
[----:B------:R-:W-:Y:S01]  /*19c0*/  IADD3.X R21, PT, PT, RZ, R14, RZ, P2, !PT ;  /* 0x0000000eff157210 */ /* 0x000fe200017fe4ff */
[----:B------:R-:W-:Y:S02]  /*19d0*/  IMAD R14, R13, R63, R16 ;  /* 0x0000003f0d0e7224 */ /* 0x000fe400078e0210 */
[----:B------:R-:W-:Y:S01]  /*19e0*/  @P5 VIADD R15, R15, 0x1 ;  /* 0x000000010f0f5836 */ /* 0x000fe20000000000 */
[----:B------:R-:W-:-:S03]  /*19f0*/  LOP3.LUT R17, R171, R0, RZ, 0x3c, !PT ;  /* 0x00000000ab117212 */ /* 0x000fc600078e3cff */
[----:B------:R-:W-:Y:S01]  /*1a00*/  IMAD.MOV.U32 R3, RZ, RZ, R15 ;  /* 0x000000ffff037224 */ /* 0x000fe200078e000f */
[----:B------:R-:W-:Y:S02]  /*1a10*/  ISETP.GE.AND P3, PT, R17, RZ, PT ;  /* 0x000000ff1100720c */ /* 0x000fe40003f66270 */
[----:B------:R-:W-:Y:S01]  /*1a20*/  ISETP.NE.AND P4, PT, R0, RZ, PT ;  /* 0x000000ff0000720c */ /* 0x000fe20003f85270 */
[----:B------:R-:W-:Y:S01]  /*1a30*/  IMAD.WIDE.U32 R20, R13, R62, R20 ;  /* 0x0000003e0d147225 */ /* 0x000fe200078e0014 */
[----:B------:R-:W-:Y:S02]  /*1a40*/  SHF.R.U32.HI R132, RZ, 0x3, R64 ;  /* 0x00000003ff847819 */ /* 0x000fe40000011640 */
[----:B------:R-:W-:Y:S02]  /*1a50*/  MOV R133, RZ ;  /* 0x000000ff00857202 */ /* 0x000fe40000000f00 */
[----:B------:R-:W-:-:S05]  /*1a60*/  IADD3 R21, PT, PT, R21, R14, RZ ;  /* 0x0000000e15157210 */ /* 0x000fca0007ffe0ff */
[----:B------:R-:W-:Y:S02]  /*1a70*/  @!P3 IMAD.MOV R3, RZ, RZ, -R3 ;  /* 0x000000ffff03b224 */ /* 0x000fe400078e0a03 */
[----:B------:R-:W-:-:S04]  /*1a80*/  @!P4 LOP3.LUT R3, RZ, R0, RZ, 0x33, !PT ;  /* 0x00000000ff03c212 */ /* 0x000fc800078e33ff */
[----:B------:R-:W-:Y:S01]  /*1a90*/  SHF.R.S32.HI R0, RZ, 0x1f, R3 ;  /* 0x0000001fff007819 */ /* 0x000fe20000011403 */
[----:B------:R-:W-:Y:S01]  /*1aa0*/  IMAD.WIDE.U32 R20, R3, R24, R20 ;  /* 0x0000001803147225 */ /* 0x000fe200078e0014 */
[----:B------:R-:W1:Y:S03]  /*1ab0*/  S2UR UR6, SR_CgaCtaId ;  /* 0x00000000000679c3 */ /* 0x000e660000008800 */
[----:B------:R-:W-:Y:S02]  /*1ac0*/  IMAD R169, R63, R132, RZ ;  /* 0x000000843fa97224 */ /* 0x000fe400078e02ff */
[C---:B------:R-:W-:Y:S01]  /*1ad0*/  IMAD.SHL.U32 R76, R64.reuse, 0x40, RZ ;  /* 0x00000040404c7824 */ /* 0x040fe200078e00ff */
[----:B------:R-:W-:Y:S01]  /*1ae0*/  UMOV UR7, 0x400 ;  /* 0x0000040000077882 */ /* 0x000fe20000000000 */
[----:B------:R-:W-:-:S03]  /*1af0*/  IMAD.SHL.U32 R73, R64, 0x20, RZ ;  /* 0x0000002040497824 */ /* 0x000fc600078e00ff */
[----:B------:R-:W-:Y:S01]  /*1b00*/  LOP3.LUT R75, R76, 0x1c0, RZ, 0xc0, !PT ;  /* 0x000001c04c4b7812 */ /* 0x000fe200078ec0ff */
[----:B------:R-:W-:Y:S01]  /*1b10*/  IMAD.SHL.U32 R69, R62, 0x10, RZ ;  /* 0x000000103e457824 */ /* 0x000fe200078e00ff */
[----:B------:R-:W-:Y:S02]  /*1b20*/  LEA R173, R61, 0xffffff80, 0x7 ;  /* 0xffffff803dad7811 */ /* 0x000fe400078e38ff */
[C---:B------:R-:W-:Y:S01]  /*1b30*/  SHF.L.U64.HI R72, R164.reuse, 0x4, R165 ;  /* 0x00000004a4487819 */ /* 0x040fe200000102a5 */
[----:B-1----:R-:W-:Y:S01]  /*1b40*/  ULEA UR6, UR6, UR7, 0x18 ;  /* 0x0000000706067291 */ /* 0x002fe2000f8ec0ff */
[----:B------:R-:W-:Y:S02]  /*1b50*/  SHF.L.U32 R71, R164, 0x4, RZ ;  /* 0x00000004a4477819 */ /* 0x000fe400000006ff */
[----:B------:R-:W-:Y:S02]  /*1b60*/  SHF.L.U64.HI R70, R62, 0x4, R63 ;  /* 0x000000043e467819 */ /* 0x000fe4000001023f */
[----:B------:R-:W-:-:S02]  /*1b70*/  LOP3.LUT R73, R73, 0x7c00, RZ, 0xc0, !PT ;  /* 0x00007c0049497812 */ /* 0x000fc400078ec0ff */
        /* <DEDUP_REMOVED lines=12> */
[----:B------:R-:W-:-:S04]  /*1c40*/  IMAD.WIDE.U32 R16, R5, 0x40, R132 ;  /* 0x0000004005107825 */ /* 0x000fc800078e0084 */
[----:B------:R-:W-:-:S04]  /*1c50*/  IMAD.WIDE.U32 R26, R171, R22, R26 ;  /* 0x00000016ab1a7225 */ /* 0x000fc800078e001a */
[-C--:B------:R-:W-:Y:S02]  /*1c60*/  IMAD R5, R17, R134.reuse, RZ ;  /* 0x0000008611057224 */ /* 0x080fe400078e02ff */
[----:B------:R-:W-:Y:S02]  /*1c70*/  IMAD.IADD R27, R27, 0x1, R14 ;  /* 0x000000011b1b7824 */ /* 0x000fe400078e020e */
[C---:B------:R-:W-:Y:S02]  /*1c80*/  IMAD R5, R16.reuse, R135, R5 ;  /* 0x0000008710057224 */ /* 0x040fe400078e0205 */
[----:B------:R-:W-:Y:S02]  /*1c90*/  IMAD R15, R25, R3, RZ ;  /* 0x00000003190f7224 */ /* 0x000fe400078e02ff */
[----:B------:R-:W-:-:S04]  /*1ca0*/  IMAD.WIDE.U32 R16, R16, R134, R26 ;  /* 0x0000008610107225 */ /* 0x000fc800078e001a */
[----:B------:R-:W-:Y:S01]  /*1cb0*/  IMAD R24, R0, R24, R15 ;  /* 0x0000001800187224 */ /* 0x000fe200078e020f */
[----:B----4-:R-:W-:Y:S01]  /*1cc0*/  LEA R130, P2, R16, R6, 0x1 ;  /* 0x0000000610827211 */ /* 0x010fe200078408ff */
[----:B------:R-:W-:Y:S02]  /*1cd0*/  IMAD.IADD R5, R17, 0x1, R5 ;  /* 0x0000000111057824 */ /* 0x000fe400078e0205 */
[----:B------:R-:W-:-:S03]  /*1ce0*/  IMAD.IADD R21, R21, 0x1, R24 ;  /* 0x0000000115157824 */ /* 0x000fc600078e0218 */
[----:B------:R-:W-:Y:S02]  /*1cf0*/  LEA.HI.X R131, R16, R7, R5, 0x1, P2 ;  /* 0x0000000710837211 */ /* 0x000fe400010f0c05 */
[----:B------:R-:W-:Y:S01]  /*1d00*/  SHF.R.S32.HI R7, RZ, 0x1f, R74 ;  /* 0x0000001fff077819 */ /* 0x000fe2000001144a */
[----:B------:R-:W-:-:S03]  /*1d10*/  IMAD.WIDE.U32 R20, R132, R62, R20 ;  /* 0x0000003e84147225 */ /* 0x000fc600078e0014 */
[----:B------:R-:W-:Y:S02]  /*1d20*/  LEA.HI R80, R7, R74, RZ, 0x7 ;  /* 0x0000004a07507211 */ /* 0x000fe400078f38ff */
[----:B------:R-:W-:Y:S02]  /*1d30*/  IADD3 R169, PT, PT, R21, R169, RZ ;  /* 0x000000a915a97210 */ /* 0x000fe40007ffe0ff */
[----:B------:R-:W-:Y:S02]  /*1d40*/  LEA R168, P0, R20, R8, 0x1 ;  /* 0x0000000814a87211 */ /* 0x000fe400078008ff */
[----:B------:R-:W-:Y:S02]  /*1d50*/  LOP3.LUT R5, R67, 0x1c0, RZ, 0xc0, !PT ;  /* 0x000001c043057812 */ /* 0x000fe400078ec0ff */
[----:B------:R-:W-:Y:S02]  /*1d60*/  SHF.R.S32.HI R80, RZ, 0x7, R80 ;  /* 0x00000007ff507819 */ /* 0x000fe40000011450 */
[----:B------:R-:W-:-:S02]  /*1d70*/  IADD3 R166, P1, PT, R12, R4, RZ ;  /* 0x000000040ca67210 */ /* 0x000fc40007f3e0ff */
[----:B------:R-:W-:Y:S02]  /*1d80*/  LEA.HI.X R169, R20, R9, R169, 0x1, P0 ;  /* 0x0000000914a97211 */ /* 0x000fe400000f0ca9 */
[--C-:B------:R-:W-:Y:S02]  /*1d90*/  LOP3.LUT R4, R5, 0x38, R64.reuse, 0xf8, !PT ;  /* 0x0000003805047812 */ /* 0x100fe400078ef840 */
[----:B------:R-:W-:Y:S02]  /*1da0*/  ISETP.GE.AND P0, PT, R80, R61, PT ;  /* 0x0000003d5000720c */ /* 0x000fe40003f06270 */
[----:B------:R-:W-:Y:S02]  /*1db0*/  IADD3.X R167, PT, PT, RZ, R2, RZ, P1, !PT ;  /* 0x00000002ffa77210 */ /* 0x000fe40000ffe4ff */
[----:B------:R-:W-:Y:S01]  /*1dc0*/  LOP3.LUT R4, R4, 0x38, R67, 0x78, !PT ;  /* 0x0000003804047812 */ /* 0x000fe200078e7843 */
[----:B------:R-:W-:Y:S01]  /*1dd0*/  IMAD R15, R165, R132, RZ ;  /* 0x00000084a50f7224 */ /* 0x000fe200078e02ff */
[----:B------:R-:W-:Y:S01]  /*1de0*/  SHF.R.U32.HI R2, RZ, 0x1, R64 ;  /* 0x00000001ff027819 */ /* 0x000fe20000011640 */
[----:B------:R-:W-:Y:S01]  /*1df0*/  IMAD.WIDE.U32 R166, R132, R164, R166 ;  /* 0x000000a484a67225 */ /* 0x000fe200078e00a6 */
[----:B------:R-:W-:-:S02]  /*1e00*/  LOP3.LUT R175, R4, 0x1e00, R67, 0xf8, !PT ;  /* 0x00001e0004af7812 */ /* 0x000fc400078ef843 */
[----:B------:R-:W-:Y:S01]  /*1e10*/  LOP3.LUT R2, R75, 0x8, R2, 0xf8, !PT ;  /* 0x000000084b027812 */ /* 0x000fe200078ef802 */
[----:B------:R-:W-:Y:S01]  /*1e20*/  IMAD.IADD R15, R167, 0x1, R15 ;  /* 0x00000001a70f7824 */ /* 0x000fe200078e020f */
[C---:B------:R-:W-:Y:S02]  /*1e30*/  LEA R167, P1, R166.reuse, R18, 0x1 ;  /* 0x00000012a6a77211 */ /* 0x040fe400078208ff */
        /* <DEDUP_REMOVED lines=31> */
[----:B------:R-:W-:Y:S01]  /*2030*/  IADD3 R121, PT, PT, R132, 0x60, RZ ;  /* 0x0000006084797810 */ /* 0x000fe20007ffe0ff */
[----:B------:R-:W-:Y:S01]  /*2040*/  IMAD.SHL.U32 R113, R11, 0x20, RZ ;  /* 0x000000200b717824 */ /* 0x000fe200078e00ff */
[----:B------:R-:W-:Y:S01]  /*2050*/  MOV R110, R173 ;  /* 0x000000ad006e7202 */ /* 0x000fe20000000f00 */
[C---:B------:R-:W-:Y:S01]  /*2060*/  IMAD R114, R61.reuse, -0x80, R74 ;  /* 0xffffff803d727824 */ /* 0x040fe200078e024a */
[----:B------:R-:W-:Y:S01]  /*2070*/  MOV R98, R167 ;  /* 0x000000a700627202 */ /* 0x000fe20000000f00 */
[----:B------:R-:W-:Y:S01]  /*2080*/  IMAD R112, R61, -0x80, R68 ;  /* 0xffffff803d707824 */ /* 0x000fe200078e0244 */
[----:B------:R-:W-:Y:S01]  /*2090*/  MOV R102, R168 ;  /* 0x000000a800667202 */ /* 0x000fe20000000f00 */
        /* <DEDUP_REMOVED lines=60> */
[----:B------:R-:W-:Y:S01]  /*2460*/  IMAD.SHL.U32 R96, R96, 0x2, RZ ;  /* 0x0000000260607824 */ /* 0x000fe200078e00ff */
[----:B------:R-:W-:Y:S01]  /*2470*/  LEA R10, P0, R22, R16, 0x1 ;  /* 0x00000010160a7211 */ /* 0x000fe200078008ff */
[----:B------:R-:W-:Y:S01]  /*2480*/  IMAD.IADD R9, R23, 0x1, R9 ;  /* 0x0000000117097824 */ /* 0x000fe200078e0209 */
[----:B------:R-:W-:Y:S01]  /*2490*/  LEA.HI.X R84, R18, R21, R84, 0x1, P1 ;  /* 0x0000001512547211 */ /* 0x000fe200008f0c54 */
[----:B------:R-:W-:Y:S01]  /*24a0*/  IMAD R83, R139, 0x60, RZ ;  /* 0x000000608b537824 */ /* 0x000fe200078e02ff */
[----:B------:R-:W-:Y:S01]  /*24b0*/  IADD3 R94, P3, PT, R6, R96, RZ ;  /* 0x00000060065e7210 */ /* 0x000fe20007f7e0ff */
[----:B------:R-:W-:Y:S01]  /*24c0*/  IMAD.WIDE.U32 R140, R138, 0x60, RZ ;  /* 0x000000608a8c7825 */ /* 0x000fe200078e00ff */
[----:B------:R-:W-:-:S02]  /*24d0*/  LEA.HI.X R9, R22, R17, R9, 0x1, P0 ;  /* 0x0000001116097211 */ /* 0x000fc400000f0c09 */
[----:B------:R-:W-:Y:S01]  /*24e0*/  IADD3 R54, P1, PT, R6, R14, RZ ;  /* 0x0000000e06367210 */ /* 0x000fe20007f3e0ff */
[C-C-:B------:R-:W-:Y:S01]  /*24f0*/  IMAD.X R95, R7.reuse, 0x1, R97.reuse, P3 ;  /* 0x00000001075f7824 */ /* 0x140fe200018e0661 */
[----:B------:R-:W-:Y:S01]  /*2500*/  IADD3 R96, P2, PT, R4, R96, RZ ;  /* 0x0000006004607210 */ /* 0x000fe20007f5e0ff */
[----:B------:R-:W-:Y:S01]  /*2510*/  IMAD.SHL.U32 R82, R136, 0x20, RZ ;  /* 0x0000002088527824 */ /* 0x000fe200078e00ff */
[----:B------:R-:W-:Y:S01]  /*2520*/  IADD3 R14, P0, PT, R4, R14, RZ ;  /* 0x0000000e040e7210 */ /* 0x000fe20007f1e0ff */
[----:B------:R-:W-:Y:S01]  /*2530*/  IMAD.SHL.U32 R91, R138, 0x40, RZ ;  /* 0x000000408a5b7824 */ /* 0x000fe200078e00ff */
[-C--:B------:R-:W-:Y:S01]  /*2540*/  IADD3.X R55, PT, PT, R7, R0.reuse, RZ, P1, !PT ;  /* 0x0000000007377210 */ /* 0x080fe20000ffe4ff */
[C---:B------:R-:W-:Y:S01]  /*2550*/  IMAD.X R97, R5.reuse, 0x1, R97, P2 ;  /* 0x0000000105617824 */ /* 0x040fe200010e0661 */
[----:B------:R-:W-:Y:S01]  /*2560*/  IADD3.X R15, PT, PT, R5, R0, RZ, P0, !PT ;  /* 0x00000000050f7210 */ /* 0x000fe200007fe4ff */
[----:B------:R-:W-:-:S08]  /*2570*/  IMAD.IADD R83, R141, 0x1, R83 ;  /* 0x000000018d537824 */ /* 0x000fd000078e0253 */
.L_x_11537:
[C---:B------:R-:W-:Y:S01]  /*2580*/  LEA R18, P1, R69.reuse, R102, 0x1 ;  /* 0x0000006645127211 */ /* 0x040fe200078208ff */
[----:B------:R-:W-:Y:S01]  /*2590*/  VIADD R112, R112, 0x80 ;  /* 0x0000008070707836 */ /* 0x000fe20000000000 */
[----:B------:R-:W-:Y:S01]  /*25a0*/  UMOV UR6, URZ ;  /* 0x000000ff00067c82 */ /* 0x000fe20008000000 */
[----:B------:R-:W-:Y:S01]  /*25b0*/  VIADD R114, R114, 0x80 ;  /* 0x0000008072727836 */ /* 0x000fe20000000000 */
[----:B------:R-:W-:Y:S01]  /*25c0*/  LEA.HI.X R19, R69, R103, R70, 0x1, P1 ;  /* 0x0000006745137211 */ /* 0x000fe200008f0c46 */
[----:B------:R-:W-:Y:S01]  /*25d0*/  VIADD R109, R109, 0xffffffff ;  /* 0xffffffff6d6d7836 */ /* 0x000fe20000000000 */
[C---:B------:R-:W-:Y:S01]  /*25e0*/  ISETP.GE.AND P0, PT, R132.reuse, R112, PT ;  /* 0x000000708400720c */ /* 0x040fe20003f06270 */
[----:B------:R-:W-:Y:S01]  /*25f0*/  BSSY.RECONVERGENT B1, `(.L_x_11499) ;  /* 0x0000578000017945 */ /* 0x000fe20003800200 */
[----:B------:R-:W-:Y:S02]  /*2600*/  IMAD.MOV.U32 R122, RZ, RZ, R110 ;  /* 0x000000ffff7a7224 */ /* 0x000fe400078e006e */
[----:B------:R-:W-:Y:S01]  /*2610*/  ISETP.GE.AND P2, PT, R132, R114, !P0 ;  /* 0x000000728400720c */ /* 0x000fe20004746270 */
[----:B------:R-:W-:Y:S01]  /*2620*/  VIADD R110, R110, 0xffffff80 ;  /* 0xffffff806e6e7836 */ /* 0x000fe20000000000 */
[C---:B------:R-:W-:Y:S04]  /*2630*/  ISETP.GE.AND P0, PT, R79.reuse, R112, PT ;  /* 0x000000704f00720c */ /* 0x040fe80003f06270 */
[----:B------:R-:W-:Y:S02]  /*2640*/  ISETP.GE.AND P3, PT, R79, R114, !P0 ;  /* 0x000000724f00720c */ /* 0x000fe40004766270 */
[----:B------:R-:W-:Y:S02]  /*2650*/  IADD3 R28, P0, PT, R93, R82, RZ ;  /* 0x000000525d1c7210 */ /* 0x000fe40007f1e0ff */
[----:B------:R-:W-:Y:S03]  /*2660*/  P2R R53, PR, RZ, 0x8 ;  /* 0x00000008ff357803 */ /* 0x000fe60000000000 */
[----:B------:R-:W-:Y:S02]  /*2670*/  @P2 IMAD.MOV.U32 R2, RZ, RZ, R93 ;  /* 0x000000ffff022224 */ /* 0x000fe400078e005d */
[----:B------:R-:W-:Y:S02]  /*2680*/  @P2 IMAD.MOV.U32 R3, RZ, RZ, R84 ;  /* 0x000000ffff032224 */ /* 0x000fe400078e0054 */
[----:B------:R-:W-:Y:S01]  /*2690*/  IMAD.X R29, R84, 0x1, R81, P0 ;  /* 0x00000001541d7824 */ /* 0x000fe200000e0651 */
[C---:B------:R-:W-:Y:S02]  /*26a0*/  ISETP.GE.AND P0, PT, R78.reuse, R112, PT ;  /* 0x000000704e00720c */ /* 0x040fe40003f06270 */
[----:B------:R1:W2:Y:S02]  /*26b0*/  @P2 LD.E.128 R4, desc[UR4][R2.64] ;  /* 0x0000000402042980 */ /* 0x0002a4000c101d00 */
[----:B------:R-:W-:Y:S11]  /*26c0*/  ISETP.LT.OR P5, PT, R78, R114, P0 ;  /* 0x000000724e00720c */ /* 0x000ff600007a1670 */
[----:B------:R-:W-:Y:S02]  /*26d0*/  @!UPT UIADD3 URZ, UPT, UPT, URZ, URZ, URZ ;  /* 0x000000fffffff290 */ /* 0x000fe4000fffe0ff */
[C---:B------:R-:W-:Y:S04]  /*26e0*/  @!P5 LEA R30, P1, R62.reuse, R18, 0x5 ;  /* 0x000000123e1ed211 */ /* 0x040fe800078228ff */
[----:B------:R-:W-:Y:S02]  /*26f0*/  @!P5 LEA.HI.X R31, R62, R19, R63, 0x5, P1 ;  /* 0x000000133e1fd211 */ /* 0x000fe400008f2c3f */
[----:B-1----:R-:W-:Y:S05]  /*2700*/  @!P5 IADD3 R2, P0, PT, R28, R82, RZ ;  /* 0x000000521c02d210 */ /* 0x002fea0007f1e0ff */
[----:B------:R-:W-:Y:S01]  /*2710*/  @!P5 IMAD.X R3, R29, 0x1, R81, P0 ;  /* 0x000000011d03d824 */ /* 0x000fe200000e0651 */
[C---:B------:R-:W-:Y:S04]  /*2720*/  ISETP.GE.AND P0, PT, R77.reuse, R112, PT ;  /* 0x000000704d00720c */ /* 0x040fe80003f06270 */
[----:B------:R-:W-:Y:S01]  /*2730*/  ISETP.LT.OR P6, PT, R77, R114, P0 ;  /* 0x000000724d00720c */ /* 0x000fe200007c1670 */
[----:B--2---:R1:W-:Y:S04]  /*2740*/  @P2 ST.E.128 desc[UR4][R102.64], R4 ;  /* 0x0000000466002985 */ /* 0x0043e8000c101d04 */
[----:B------:R-:W2:Y:S08]  /*2750*/  @P3 LD.E.128 R24, desc[UR4][R28.64] ;  /* 0x000000041c183980 */ /* 0x000eb0000c101d00 */
[C---:B-1----:R-:W-:Y:S04]  /*2760*/  @!P6 LEA R4, P0, R136.reuse, R28, 0x6 ;  /* 0x0000001c8804e211 */ /* 0x042fe800078030ff */
[C---:B------:R-:W-:Y:S02]  /*2770*/  @!P6 LEA.HI.X R5, R136.reuse, R29, R137, 0x6, P0 ;  /* 0x0000001d8805e211 */ /* 0x040fe400000f3489 */
[C---:B------:R-:W-:Y:S01]  /*2780*/  ISETP.GE.AND P0, PT, R125.reuse, R112, PT ;  /* 0x000000707d00720c */ /* 0x040fe20003f06270 */
[----:B--2---:R1:W-:Y:S03]  /*2790*/  @P3 ST.E.128 desc[UR4][R18.64], R24 ;  /* 0x0000001812003985 */ /* 0x0043e6000c101d04 */
[----:B------:R-:W-:Y:S01]  /*27a0*/  ISETP.LT.OR P3, PT, R125, R114, P0 ;  /* 0x000000727d00720c */ /* 0x000fe20000761670 */
[----:B----4-:R2:W3:Y:S11]  /*27b0*/  @!P5 LD.E.128 R20, desc[UR4][R2.64] ;  /* 0x000000040214d980 */ /* 0x0104f6000c101d00 */
[----:B------:R-:W-:Y:S01]  /*27c0*/  @!UPT UIADD3 URZ, UPT, UPT, URZ, URZ, URZ ;  /* 0x000000fffffff290 */ /* 0x000fe2000fffe0ff */
[----:B------:R-:W-:Y:S02]  /*27d0*/  @!P3 IMAD R0, R137, 0x60, RZ ;  /* 0x000000608900b824 */ /* 0x000fe400078e02ff */
[----:B--2---:R-:W-:Y:S01]  /*27e0*/  @!P3 IMAD.WIDE.U32 R2, R136, 0x60, R28 ;  /* 0x000000608802b825 */ /* 0x004fe200078e001c */
[C---:B-1----:R-:W-:Y:S03]  /*27f0*/  @!P6 LEA R26, P0, R62.reuse, R18, 0x6 ;  /* 0x000000123e1ae211 */ /* 0x042fe600078030ff */
[----:B------:R-:W-:Y:S02]  /*2800*/  @!P3 IMAD.IADD R3, R3, 0x1, R0 ;  /* 0x000000010303b824 */ /* 0x000fe400078e0200 */
[----:B------:R-:W-:Y:S01]  /*2810*/  @!P3 IMAD R0, R63, 0x60, RZ ;  /* 0x000000603f00b824 */ /* 0x000fe200078e02ff */
[----:B------:R-:W-:Y:S02]  /*2820*/  @!P6 LEA.HI.X R27, R62, R19, R63, 0x6, P0 ;  /* 0x000000133e1be211 */ /* 0x000fe400000f343f */
[C---:B------:R-:W-:Y:S04]  /*2830*/  ISETP.GE.AND P0, PT, R123.reuse, R112, PT ;  /* 0x000000707b00720c */ /* 0x040fe80003f06270 */
[----:B------:R-:W-:Y:S04]  /*2840*/  ISETP.GE.AND P1, PT, R123, R114, !P0 ;  /* 0x000000727b00720c */ /* 0x000fe80004726270 */
[----:B------:R-:W-:Y:S09]  /*2850*/  P2R R126, PR, RZ, 0x2 ;  /* 0x00000002ff7e7803 */ /* 0x000ff20000000000 */
[C---:B------:R-:W-:Y:S04]  /*2860*/  @P1 LEA R24, P0, R136.reuse, R28, 0x7 ;  /* 0x0000001c88181211 */ /* 0x040fe800078038ff */
[----:B------:R-:W-:Y:S01]  /*2870*/  @P1 LEA.HI.X R25, R136, R29, R137, 0x7, P0 ;  /* 0x0000001d88191211 */ /* 0x000fe200000f3c89 */
[----:B---3--:R1:W-:Y:S04]  /*2880*/  @!P5 ST.E.128 desc[UR4][R30.64], R20 ;  /* 0x000000141e00d985 */ /* 0x0083e8000c101d04 */
[----:B------:R-:W2:Y:S04]  /*2890*/  @!P6 LD.E.128 R4, desc[UR4][R4.64] ;  /* 0x000000040404e980 */ /* 0x000ea8000c101d00 */
[----:B--2---:R2:W-:Y:S04]  /*28a0*/  @!P6 ST.E.128 desc[UR4][R26.64], R4 ;  /* 0x000000041a00e985 */ /* 0x0045e8000c101d04 */
[----:B-1----:R1:W3:Y:S02]  /*28b0*/  @!P3 LD.E.128 R20, desc[UR4][R2.64] ;  /* 0x000000040214b980 */ /* 0x0022e4000c101d00 */
[C---:B-1----:R-:W-:Y:S04]  /*28c0*/  @!P3 IMAD.WIDE.U32 R2, R62.reuse, 0x60, R18 ;  /* 0x000000603e02b825 */ /* 0x042fe800078e0012 */
[----:B------:R-:W-:Y:S01]  /*28d0*/  @!P3 IMAD.IADD R3, R3, 0x1, R0 ;  /* 0x000000010303b824 */ /* 0x000fe200078e0200 */
[C---:B--2---:R-:W-:Y:S04]  /*28e0*/  @P1 LEA R26, P0, R62.reuse, R18, 0x7 ;  /* 0x000000123e1a1211 */ /* 0x044fe800078038ff */
[----:B------:R-:W-:Y:S02]  /*28f0*/  @P1 LEA.HI.X R27, R62, R19, R63, 0x7, P0 ;  /* 0x000000133e1b1211 */ /* 0x000fe400000f3c3f */
[C---:B------:R-:W-:Y:S04]  /*2900*/  ISETP.GE.AND P0, PT, R121.reuse, R112, PT ;  /* 0x000000707900720c */ /* 0x040fe80003f06270 */
[----:B------:R-:W-:Y:S02]  /*2910*/  ISETP.GE.AND P4, PT, R121, R114, !P0 ;  /* 0x000000727900720c */ /* 0x000fe40004786270 */
[----:B------:R-:W-:Y:S11]  /*2920*/  ISETP.GE.AND P0, PT, R119, R112, PT ;  /* 0x000000707700720c */ /* 0x000ff60003f06270 */
[----:B------:R-:W-:Y:S01]  /*2930*/  @P4 IMAD R0, R137, 0xa0, RZ ;  /* 0x000000a089004824 */ /* 0x000fe200078e02ff */
[----:B---3--:R1:W-:Y:S04]  /*2940*/  @!P3 ST.E.128 desc[UR4][R2.64], R20 ;  /* 0x000000140200b985 */ /* 0x0083e8000c101d04 */
[----:B------:R2:W3:Y:S01]  /*2950*/  @P1 LD.E.128 R4, desc[UR4][R24.64] ;  /* 0x0000000418041980 */ /* 0x0004e2000c101d00 */
[----:B-1----:R-:W-:Y:S04]  /*2960*/  @P4 IMAD.WIDE.U32 R2, R136, 0xa0, R28 ;  /* 0x000000a088024825 */ /* 0x002fe800078e001c */
[----:B------:R-:W-:Y:S02]  /*2970*/  @P4 IMAD.IADD R3, R3, 0x1, R0 ;  /* 0x0000000103034824 */ /* 0x000fe400078e0200 */
[----:B--2---:R-:W-:Y:S01]  /*2980*/  @P4 IMAD.WIDE.U32 R24, R62, 0xa0, R18 ;  /* 0x000000a03e184825 */ /* 0x004fe200078e0012 */
[----:B---3--:R1:W-:Y:S01]  /*2990*/  @P1 ST.E.128 desc[UR4][R26.64], R4 ;  /* 0x000000041a001985 */ /* 0x0083e2000c101d04 */
[----:B------:R-:W-:Y:S03]  /*29a0*/  ISETP.GE.AND P1, PT, R119, R114, !P0 ;  /* 0x000000727700720c */ /* 0x000fe60004726270 */
[----:B------:R2:W3:Y:S01]  /*29b0*/  @P4 LD.E.128 R20, desc[UR4][R2.64] ;  /* 0x0000000402144980 */ /* 0x0004e2000c101d00 */
[----:B------:R-:W-:Y:S09]  /*29c0*/  P2R R124, PR, RZ, 0x2 ;  /* 0x00000002ff7c7803 */ /* 0x000ff20000000000 */
[----:B------:R-:W-:Y:S02]  /*29d0*/  @P1 IMAD R0, R137, 0xc0, RZ ;  /* 0x000000c089001824 */ /* 0x000fe400078e02ff */
[----:B------:R-:W-:Y:S04]  /*29e0*/  @P1 IMAD.WIDE.U32 R28, R136, 0xc0, R28 ;  /* 0x000000c0881c1825 */ /* 0x000fe800078e001c */
[----:B------:R-:W-:Y:S01]  /*29f0*/  @P1 IMAD.IADD R29, R29, 0x1, R0 ;  /* 0x000000011d1d1824 */ /* 0x000fe200078e0200 */
[----:B------:R-:W-:Y:S01]  /*2a00*/  IADD3 R0, P0, PT, RZ, -UR6, RZ ;  /* 0x80000006ff007c10 */ /* 0x000fe2000ff1e0ff */
[----:B------:R-:W-:Y:S04]  /*2a10*/  @P1 IMAD.WIDE.U32 R18, R62, 0xc0, R18 ;  /* 0x000000c03e121825 */ /* 0x000fe800078e0012 */
[C---:B--2---:R-:W-:Y:S02]  /*2a20*/  @P4 IMAD R2, R63.reuse, 0xa0, RZ ;  /* 0x000000a03f024824 */ /* 0x044fe400078e02ff */
[----:B------:R-:W-:Y:S02]  /*2a30*/  @P1 IMAD R3, R63, 0xc0, RZ ;  /* 0x000000c03f031824 */ /* 0x000fe400078e02ff */
[----:B------:R-:W-:Y:S02]  /*2a40*/  @P4 IMAD.IADD R25, R25, 0x1, R2 ;  /* 0x0000000119194824 */ /* 0x000fe400078e0202 */
[----:B------:R-:W-:Y:S03]  /*2a50*/  @P1 IMAD.IADD R19, R19, 0x1, R3 ;  /* 0x0000000113131824 */ /* 0x000fe600078e0203 */
[----:B---3--:R2:W-:Y:S04]  /*2a60*/  @P4 ST.E.128 desc[UR4][R24.64], R20 ;  /* 0x0000001418004985 */ /* 0x0085e8000c101d04 */
[----:B-1----:R-:W3:Y:S04]  /*2a70*/  @P1 LD.E.128 R4, desc[UR4][R28.64] ;  /* 0x000000041c041980 */ /* 0x002ee8000c101d00 */
[----:B---3--:R2:W-:Y:S04]  /*2a80*/  @P1 ST.E.128 desc[UR4][R18.64], R4 ;  /* 0x0000000412001985 */ /* 0x0085e8000c101d04 */
        /* <DEDUP_REMOVED lines=9> */
[----:B----4-:R-:W-:Y:S11]  /*2b20*/  ISETP.NE.AND P0, PT, R17, RZ, PT ;  /* 0x000000ff1100720c */ /* 0x010ff60003f05270 */
[----:B------:R-:W-:Y:S02]  /*2b30*/  @!UPT UIADD3 URZ, UPT, UPT, URZ, URZ, URZ ;  /* 0x000000fffffff290 */ /* 0x000fe4000fffe0ff */
[----:B--2---:R-:W-:Y:S05]  /*2b40*/  @P0 BRA `(.L_x_11500) ;  /* 0x0000000000d80947 */ /* 0x004fea0003800000 */
[----:B------:R-:W-:Y:S01]  /*2b50*/  @P2 IMAD.MOV.U32 R8, RZ, RZ, R10 ;  /* 0x000000ffff082224 */ /* 0x000fe200078e000a */
[----:B------:R-:W-:Y:S01]  /*2b60*/  LEA R24, P0, R105, R10, 0x1 ;  /* 0x0000000a69187211 */ /* 0x000fe200078008ff */
[----:B------:R-:W-:Y:S03]  /*2b70*/  @!P3 IMAD R0, R165, 0x60, RZ ;  /* 0x00000060a500b824 */ /* 0x000fe600078e02ff */
[----:B------:R-:W2:Y:S01]  /*2b80*/  @P2 LD.E.128 R4, desc[UR4][R8.64] ;  /* 0x0000000408042980 */ /* 0x000ea2000c101d00 */
        /* <DEDUP_REMOVED lines=8> */
[----:B--2---:R1:W-:Y:S01]  /*2c10*/  @P2 ST.E.128 desc[UR4][R98.64], R4 ;  /* 0x0000000462002985 */ /* 0x0043e2000c101d04 */
[----:B------:R-:W-:Y:S11]  /*2c20*/  ISETP.NE.AND P2, PT, R126, RZ, PT ;  /* 0x000000ff7e00720c */ /* 0x000ff60003f45270 */
[----:B------:R-:W2:Y:S04]  /*2c30*/  @P0 LD.E.128 R20, desc[UR4][R24.64] ;  /* 0x0000000418140980 */ /* 0x000ea8000c101d00 */
[----:B--2---:R-:W-:Y:S01]  /*2c40*/  @P0 ST.E.128 desc[UR4][R2.64], R20 ;  /* 0x0000001402000985 */ /* 0x004fe2000c101d04 */
[----:B------:R-:W-:Y:S03]  /*2c50*/  @!P6 IADD3 R32, P0, PT, R24, R91, RZ ;  /* 0x0000005b1820e210 */ /* 0x000fe60007f1e0ff */
[----:B------:R-:W2:Y:S02]  /*2c60*/  @!P5 LD.E.128 R16, desc[UR4][R30.64] ;  /* 0x000000041e10d980 */ /* 0x000ea4000c101d00 */
[C---:B------:R-:W-:Y:S01]  /*2c70*/  @!P6 IMAD.X R33, R25.reuse, 0x1, R89, P0 ;  /* 0x000000011921e824 */ /* 0x040fe200000e0659 */
[C---:B------:R-:W-:Y:S04]  /*2c80*/  @!P6 LEA R36, P0, R164.reuse, R2, 0x6 ;  /* 0x00000002a424e211 */ /* 0x040fe800078030ff */
[----:B------:R-:W-:Y:S02]  /*2c90*/  @!P6 LEA.HI.X R37, R164, R3, R165, 0x6, P0 ;  /* 0x00000003a425e211 */ /* 0x000fe400000f34a5 */
[----:B------:R-:W-:Y:S05]  /*2ca0*/  @!P3 IADD3 R34, P0, PT, R24, R140, RZ ;  /* 0x0000008c1822b210 */ /* 0x000fea0007f1e0ff */
[----:B------:R-:W-:Y:S01]  /*2cb0*/  @!P3 IMAD.X R35, R25, 0x1, R83, P0 ;  /* 0x000000011923b824 */ /* 0x000fe200000e0653 */
[C---:B------:R-:W-:Y:S04]  /*2cc0*/  @P2 LEA R28, P0, R138.reuse, R24, 0x7 ;  /* 0x000000188a1c2211 */ /* 0x040fe800078038ff */
[----:B------:R-:W-:Y:S01]  /*2cd0*/  @P2 LEA.HI.X R29, R138, R25, R139, 0x7, P0 ;  /* 0x000000198a1d2211 */ /* 0x000fe200000f3c8b */
[----:B--2---:R2:W-:Y:S04]  /*2ce0*/  @!P5 ST.E.128 desc[UR4][R26.64], R16 ;  /* 0x000000101a00d985 */ /* 0x0045e8000c101d04 */
[----:B-1----:R-:W3:Y:S01]  /*2cf0*/  @!P6 LD.E.128 R4, desc[UR4][R32.64] ;  /* 0x000000042004e980 */ /* 0x002ee2000c101d00 */
[C---:B--2---:R-:W-:Y:S01]  /*2d00*/  @!P3 IMAD.WIDE.U32 R16, R164.reuse, 0x60, R2 ;  /* 0x00000060a410b825 */ /* 0x044fe200078e0002 */
[C---:B------:R-:W-:Y:S03]  /*2d10*/  @P2 LEA R26, P0, R164.reuse, R2, 0x7 ;  /* 0x00000002a41a2211 */ /* 0x040fe600078038ff */
[----:B------:R-:W-:Y:S01]  /*2d20*/  @!P3 IMAD.IADD R17, R17, 0x1, R0 ;  /* 0x000000011111b824 */ /* 0x000fe200078e0200 */
[----:B------:R-:W-:Y:S01]  /*2d30*/  @P2 LEA.HI.X R27, R164, R3, R165, 0x7, P0 ;  /* 0x00000003a41b2211 */ /* 0x000fe200000f3ca5 */
[----:B------:R-:W-:Y:S01]  /*2d40*/  @P4 IMAD R0, R139, 0xa0, RZ ;  /* 0x000000a08b004824 */ /* 0x000fe200078e02ff */
[----:B---3--:R1:W-:Y:S04]  /*2d50*/  @!P6 ST.E.128 desc[UR4][R36.64], R4 ;  /* 0x000000042400e985 */ /* 0x0083e8000c101d04 */
[----:B------:R-:W2:Y:S01]  /*2d60*/  @!P3 LD.E.128 R20, desc[UR4][R34.64] ;  /* 0x000000042214b980 */ /* 0x000ea2000c101d00 */
[----:B-1----:R-:W-:Y:S04]  /*2d70*/  @P4 IMAD.WIDE.U32 R4, R138, 0xa0, R24 ;  /* 0x000000a08a044825 */ /* 0x002fe800078e0018 */
[----:B------:R-:W-:Y:S02]  /*2d80*/  @P4 IMAD.IADD R5, R5, 0x1, R0 ;  /* 0x0000000105054824 */ /* 0x000fe400078e0200 */
[----:B------:R-:W-:Y:S01]  /*2d90*/  @P4 IMAD R0, R165, 0xa0, RZ ;  /* 0x000000a0a5004824 */ /* 0x000fe200078e02ff */
[----:B--2---:R1:W-:Y:S04]  /*2da0*/  @!P3 ST.E.128 desc[UR4][R16.64], R20 ;  /* 0x000000141000b985 */ /* 0x0043e8000c101d04 */
[----:B-1----:R-:W2:Y:S01]  /*2db0*/  @P2 LD.E.128 R16, desc[UR4][R28.64] ;  /* 0x000000041c102980 */ /* 0x002ea2000c101d00 */
[----:B------:R-:W-:Y:S04]  /*2dc0*/  @P4 IMAD.WIDE.U32 R20, R164, 0xa0, R2 ;  /* 0x000000a0a4144825 */ /* 0x000fe800078e0002 */
[----:B------:R-:W-:Y:S01]  /*2dd0*/  @P4 IMAD.IADD R21, R21, 0x1, R0 ;  /* 0x0000000115154824 */ /* 0x000fe200078e0200 */
[----:B--2---:R1:W-:Y:S04]  /*2de0*/  @P2 ST.E.128 desc[UR4][R26.64], R16 ;  /* 0x000000101a002985 */ /* 0x0043e8000c101d04 */
[----:B------:R-:W2:Y:S04]  /*2df0*/  @P4 LD.E.128 R4, desc[UR4][R4.64] ;  /* 0x0000000404044980 */ /* 0x000ea8000c101d00 */
[----:B--2---:R1:W-:Y:S01]  /*2e00*/  @P4 ST.E.128 desc[UR4][R20.64], R4 ;  /* 0x0000000414004985 */ /* 0x0043e2000c101d04 */
[----:B------:R-:W-:Y:S05]  /*2e10*/  @!P1 BRA `(.L_x_11501) ;  /* 0x0000004c00d49947 */ /* 0x000fea0003800000 */
        /* <DEDUP_REMOVED lines=9> */
.L_x_11500:
        /* <DEDUP_REMOVED lines=66> */
.L_x_11504:
[----:B------:R-:W-:Y:S05]  /*32d0*/  BSYNC.RECONVERGENT B0 ;  /* 0x0000000000007941 */ /* 0x000fea0003800200 */
.L_x_11503:
        /* <DEDUP_REMOVED lines=54> */
.L_x_11506:
[----:B------:R-:W-:Y:S05]  /*3640*/  BSYNC.RECONVERGENT B0 ;  /* 0x0000000000007941 */ /* 0x000fea0003800200 */
.L_x_11505:
[----:B------:R-:W-:Y:S04]  /*3650*/  BSSY.RECONVERGENT B0, `(.L_x_11507) ;  /* 0x000003a000007945 */ /* 0x000fe80003800200 */
[----:B------:R-:W-:Y:S05]  /*3660*/  @P5 BRA `(.L_x_11508) ;  /* 0x0000000000e05947 */ /* 0x000fea0003800000 */
        /* <DEDUP_REMOVED lines=56> */
.L_x_11508:
[----:B------:R-:W-:Y:S05]  /*39f0*/  BSYNC.RECONVERGENT B0 ;  /* 0x0000000000007941 */ /* 0x000fea0003800200 */
.L_x_11507:
[----:B------:R-:W-:Y:S04]  /*3a00*/  BSSY.RECONVERGENT B0, `(.L_x_11509) ;  /* 0x0000039000007945 */ /* 0x000fe80003800200 */
        /* <DEDUP_REMOVED lines=56> */
.L_x_11510:
[----:B------:R-:W-:Y:S05]  /*3d90*/  BSYNC.RECONVERGENT B0 ;  /* 0x0000000000007941 */ /* 0x000fea0003800200 */
.L_x_11509:
[----:B------:R-:W-:Y:S04]  /*3da0*/  BSSY.RECONVERGENT B0, `(.L_x_11511) ;  /* 0x000003a000007945 */ /* 0x000fe80003800200 */
[----:B------:R-:W-:Y:S05]  /*3db0*/  @P3 BRA `(.L_x_11512) ;  /* 0x0000000000e03947 */ /* 0x000fea0003800000 */
        /* <DEDUP_REMOVED lines=56> */
.L_x_11512:
[----:B------:R-:W-:Y:S05]  /*4140*/  BSYNC.RECONVERGENT B0 ;  /* 0x0000000000007941 */ /* 0x000fea0003800200 */
.L_x_11511:
[----:B------:R-:W-:Y:S01]  /*4150*/  ISETP.NE.AND P0, PT, R126, RZ, PT ;  /* 0x000000ff7e00720c */ /* 0x000fe20003f05270 */
[----:B------:R-:W-:Y:S11]  /*4160*/  BSSY.RECONVERGENT B0, `(.L_x_11513) ;  /* 0x000003a000007945 */ /* 0x000ff60003800200 */
[----:B------:R-:W-:Y:S01]  /*4170*/  @!UPT UIADD3 URZ, UPT, UPT, URZ, URZ, URZ ;  /* 0x000000fffffff290 */ /* 0x000fe2000fffe0ff */
[----:B------:R-:W-:Y:S05]  /*4180*/  @!P0 BRA `(.L_x_11514) ;  /* 0x0000000000dc8947 */ /* 0x000fea0003800000 */
        /* <DEDUP_REMOVED lines=55> */
.L_x_11514:
[----:B------:R-:W-:Y:S05]  /*4500*/  BSYNC.RECONVERGENT B0 ;  /* 0x0000000000007941 */ /* 0x000fea0003800200 */
.L_x_11513:
[----:B------:R-:W-:Y:S04]  /*4510*/  BSSY.RECONVERGENT B0, `(.L_x_11515) ;  /* 0x000003b000007945 */ /* 0x000fe80003800200 */
[----:B------:R-:W-:Y:S05]  /*4520*/  @!P4 BRA `(.L_x_11516) ;  /* 0x0000000000e4c947 */ /* 0x000fea0003800000 */
        /* <DEDUP_REMOVED lines=57> */
.L_x_11516:
[----:B------:R-:W-:Y:S05]  /*48c0*/  BSYNC.RECONVERGENT B0 ;  /* 0x0000000000007941 */ /* 0x000fea0003800200 */
.L_x_11515:
[----:B------:R-:W-:Y:S01]  /*48d0*/  ISETP.NE.AND P0, PT, R124, RZ, PT ;  /* 0x000000ff7c00720c */ /* 0x000fe20003f05270 */
[----:B------:R-:W-:Y:S11]  /*48e0*/  BSSY.RECONVERGENT B0, `(.L_x_11517) ;  /* 0x000003c000007945 */ /* 0x000ff60003800200 */
[----:B------:R-:W-:Y:S01]  /*48f0*/  @!UPT UIADD3 URZ, UPT, UPT, URZ, URZ, URZ ;  /* 0x000000fffffff290 */ /* 0x000fe2000fffe0ff */
[----:B------:R-:W-:Y:S05]  /*4900*/  @!P0 BRA `(.L_x_11518) ;  /* 0x0000000000e48947 */ /* 0x000fea0003800000 */
        /* <DEDUP_REMOVED lines=57> */
.L_x_11518:
[----:B------:R-:W-:Y:S05]  /*4ca0*/  BSYNC.RECONVERGENT B0 ;  /* 0x0000000000007941 */ /* 0x000fea0003800200 */
.L_x_11517:
[----:B------:R-:W5:Y:S02]  /*4cb0*/  LD.E R3, desc[UR4][R100.64+0xd0] ;  /* 0x0000d00464037980 */ /* 0x000f64000c101900 */
[----:B-----5:R-:W-:Y:S05]  /*4cc0*/  IMAD.U32 R3, R3, -0x40, RZ ;  /* 0xffffffc003037824 */ /* 0x020fea00078e00ff */
[C---:B------:R-:W-:Y:S02]  /*4cd0*/  LEA R14, P1, R3.reuse, R14, 0x1 ;  /* 0x0000000e030e7211 */ /* 0x040fe400078208ff */
[C---:B------:R-:W-:Y:S02]  /*4ce0*/  LEA R54, P0, R3.reuse, R54, 0x1 ;  /* 0x0000003603367211 */ /* 0x040fe400078008ff */
[C---:B------:R-:W-:Y:S02]  /*4cf0*/  LEA.HI.X.SX32 R15, R3.reuse, R15, 0x1, P1 ;  /* 0x0000000f030f7211 */ /* 0x040fe400008f0eff */
[----:B------:R-:W-:Y:S01]  /*4d00*/  LEA.HI.X.SX32 R55, R3, R55, 0x1, P0 ;  /* 0x0000003703377211 */ /* 0x000fe200000f0eff */
[----:B------:R-:W-:Y:S05]  /*4d10*/  BRA `(.L_x_11501) ;  /* 0x0000003000147947 */ /* 0x000fea0003800000 */
.L_x_11502:
        /* <DEDUP_REMOVED lines=98> */
.L_x_11520:
[----:B------:R-:W-:Y:S05]  /*5340*/  BSYNC.RECONVERGENT B0 ;  /* 0x0000000000007941 */ /* 0x000fea0003800200 */
.L_x_11519:
        /* <DEDUP_REMOVED lines=92> */
.L_x_11522:
[----:B------:R-:W-:Y:S05]  /*5910*/  BSYNC.RECONVERGENT B0 ;  /* 0x0000000000007941 */ /* 0x000fea0003800200 */
.L_x_11521:
        /* <DEDUP_REMOVED lines=94> */
.L_x_11524:
[----:B------:R-:W-:Y:S05]  /*5f00*/  BSYNC.RECONVERGENT B0 ;  /* 0x0000000000007941 */ /* 0x000fea0003800200 */
.L_x_11523:
[----:B------:R-:W-:Y:S04]  /*5f10*/  BSSY.RECONVERGENT B0, `(.L_x_11525) ;  /* 0x000005e000007945 */ /* 0x000fe80003800200 */
[----:B------:R-:W-:Y:S05]  /*5f20*/  @P6 BRA `(.L_x_11526) ;  /* 0x0000000400706947 */ /* 0x000fea0003800000 */
        /* <DEDUP_REMOVED lines=92> */
.L_x_11526:
[----:B------:R-:W-:Y:S05]  /*64f0*/  BSYNC.RECONVERGENT B0 ;  /* 0x0000000000007941 */ /* 0x000fea0003800200 */
.L_x_11525:
[----:B------:R-:W-:Y:S04]  /*6500*/  BSSY.RECONVERGENT B0, `(.L_x_11527) ;  /* 0x000005e000007945 */ /* 0x000fe80003800200 */
[----:B------:R-:W-:Y:S05]  /*6510*/  @P3 BRA `(.L_x_11528) ;  /* 0x0000000400703947 */ /* 0x000fea0003800000 */
[----:B---34-:R-:W-:Y:S01]  /*6520*/  IMAD.WIDE.U32 R146, R164, 0x60, R142 ;  /* 0x00000060a4927825 */ /* 0x018fe200078e008e */
[----:B------:R-:W-:Y:S02]  /*6530*/  ISETP.GE.AND P0, PT, R12, R17, PT ;  /* 0x000000110c00720c */ /* 0x000fe40003f06270 */
[----:B------:R-:W-:Y:S04]  /*6540*/  IADD3 R34, P2, PT, R24, R140, RZ ;  /* 0x0000008c18227210 */ /* 0x000fe80007f5e0ff */
[----:B------:R-:W-:Y:S05]  /*6550*/  IADD3.X R35, PT, PT, R25, R83, RZ, P2, !PT ;  /* 0x0000005319237210 */ /* 0x000fea00017fe4ff */
[----:B------:R-:W3:Y:S02]  /*6560*/  LD.E.128 R48, desc[UR4][R34.64] ;  /* 0x0000000422307980 */ /* 0x000ee4000c101d00 */
[----:B------:R-:W-:Y:S01]  /*6570*/  @!P0 IMAD.WIDE R20, R19, 0x2, R34 ;  /* 0x0000000213148825 */ /* 0x000fe200078e0222 */
[----:B-12---:R-:W-:Y:S02]  /*6580*/  @!P0 SEL R56, R16, RZ, P1 ;  /* 0x000000ff10388207 */ /* 0x006fe40000800000 */
[----:B------:R-:W-:Y:S02]  /*6590*/  @!P0 SEL R53, R144, RZ, P1 ;  /* 0x000000ff90358207 */ /* 0x000fe40000800000 */
[----:B------:R-:W-:Y:S01]  /*65a0*/  @!P0 IADD3 R57, P2, PT, R111, R56, RZ ;  /* 0x000000386f398210 */ /* 0x000fe20007f5e0ff */
[----:B------:R-:W2:Y:S03]  /*65b0*/  @!P0 LD.E.128 R20, desc[UR4][R20.64] ;  /* 0x0000000414148980 */ /* 0x000ea6000c101d00 */
        /* <DEDUP_REMOVED lines=10> */
[----:B------:R-:W-:Y:S02]  /*6660*/  @!P0 PLOP3.LUT P2, PT, P1, PT, PT, 0x80, 0x8 ;  /* 0x000000000008881c */ /* 0x000fe40000f4f070 */
[----:B------:R-:W-:Y:S01]  /*6670*/  IADD3 R147, PT, PT, R53, R147, RZ ;  /* 0x0000009335937210 */ /* 0x000fe20007ffe0ff */
[----:B------:R1:W5:Y:S01]  /*6680*/  @!P0 LD.E.128 R44, desc[UR4][R38.64] ;  /* 0x00000004262c8980 */ /* 0x000362000c101d00 */
[--C-:B--2---:R-:W-:Y:S01]  /*6690*/  @!P0 HADD2.F32 R32, -RZ, R20.reuse.H0_H0 ;  /* 0x20000014ff208230 */ /* 0x104fe20000004100 */
[----:B---3--:R-:W-:Y:S01]  /*66a0*/  @!P0 MOV R36, R48 ;  /* 0x0000003000248202 */ /* 0x008fe20000000f00 */
        /* <DEDUP_REMOVED lines=45> */
[----:B------:R-:W-:Y:S01]  /*6980*/  @!P0 FMUL.FTZ R5, R26, R31 ;  /* 0x0000001f1a058220 */ /* 0x000fe20000410000 */
[----:B------:R-:W-:Y:S02]  /*6990*/  @!P0 HADD2.F32 R39, -RZ, R52.H1_H1 ;  /* 0x30000034ff278230 */ /* 0x000fe40000004100 */
[----:B------:R-:W-:Y:S01]  /*69a0*/  @!P2 FADD.FTZ R21, -R21, -RZ ;  /* 0x800000ff1515a221 */ /* 0x000fe20000010100 */
[----:B------:R-:W-:Y:S01]  /*69b0*/  @!P2 FADD.FTZ R18, -R18, -RZ ;  /* 0x800000ff1212a221 */ /* 0x000fe20000010100 */
        /* <DEDUP_REMOVED lines=18> */
.L_x_11528:
[----:B------:R-:W-:Y:S05]  /*6ae0*/  BSYNC.RECONVERGENT B0 ;  /* 0x0000000000007941 */ /* 0x000fea0003800200 */
.L_x_11527:
[----:B------:R-:W-:Y:S01]  /*6af0*/  ISETP.NE.AND P0, PT, R126, RZ, PT ;  /* 0x000000ff7e00720c */ /* 0x000fe20003f05270 */
[----:B------:R-:W-:Y:S11]  /*6b00*/  BSSY.RECONVERGENT B0, `(.L_x_11529) ;  /* 0x000005e000007945 */ /* 0x000ff60003800200 */
[----:B------:R-:W-:Y:S01]  /*6b10*/  @!UPT UIADD3 URZ, UPT, UPT, URZ, URZ, URZ ;  /* 0x000000fffffff290 */ /* 0x000fe2000fffe0ff */
[----:B------:R-:W-:Y:S05]  /*6b20*/  @!P0 BRA `(.L_x_11530) ;  /* 0x00000004006c8947 */ /* 0x000fea0003800000 */
[----:B------:R-:W-:Y:S02]  /*6b30*/  ISETP.GE.AND P0, PT, R12, R17, PT ;  /* 0x000000110c00720c */ /* 0x000fe40003f06270 */
[C---:B------:R-:W-:Y:S04]  /*6b40*/  LEA R34, P2, R138.reuse, R24, 0x7 ;  /* 0x000000188a227211 */ /* 0x040fe800078438ff */
[----:B------:R-:W-:Y:S05]  /*6b50*/  LEA.HI.X R35, R138, R25, R139, 0x7, P2 ;  /* 0x000000198a237211 */ /* 0x000fea00010f3c8b */
[----:B-1----:R-:W5:Y:S02]  /*6b60*/  LD.E.128 R48, desc[UR4][R34.64] ;  /* 0x0000000422307980 */ /* 0x002f64000c101d00 */
[----:B------:R-:W-:Y:S01]  /*6b70*/  @!P0 IMAD.WIDE R20, R19, 0x2, R34 ;  /* 0x0000000213148825 */ /* 0x000fe200078e0222 */
[----:B--234-:R-:W-:Y:S02]  /*6b80*/  @!P0 SEL R56, R16, RZ, P1 ;  /* 0x000000ff10388207 */ /* 0x01cfe40000800000 */
        /* <DEDUP_REMOVED lines=8> */
[----:B------:R-:W-:Y:S03]  /*6c10*/  @!P0 IADD3 R38, P2, PT, R145, R96, RZ ;  /* 0x0000006091268210 */ /* 0x000fe60007f5e0ff */
[----:B------:R-:W3:Y:S01]  /*6c20*/  @!P0 LD.E.128 R56, desc[UR4][R146.64] ;  /* 0x0000000492388980 */ /* 0x000ee2000c101d00 */
[----:B------:R-:W-:Y:S02]  /*6c30*/  @!P0 IADD3.X R39, PT, PT, R60, R97, RZ, P2, !PT ;  /* 0x000000613c278210 */ /* 0x000fe400017fe4ff */
[----:B------:R-:W-:Y:S02]  /*6c40*/  PLOP3.LUT P2, PT, PT, PT, PT, 0x80, 0x8 ;  /* 0x000000000008781c */ /* 0x000fe40003f4f070 */
[----:B------:R-:W-:Y:S03]  /*6c50*/  @!P0 PLOP3.LUT P2, PT, P1, PT, PT, 0x80, 0x8 ;  /* 0x000000000008881c */ /* 0x000fe60000f4f070 */
[----:B------:R1:W4:Y:S01]  /*6c60*/  @!P0 LD.E.128 R44, desc[UR4][R38.64] ;  /* 0x00000004262c8980 */ /* 0x000322000c101d00 */
[--C-:B--2---:R-:W-:Y:S01]  /*6c70*/  @!P0 HADD2.F32 R32, -RZ, R20.reuse.H0_H0 ;  /* 0x20000014ff208230 */ /* 0x104fe20000004100 */
[----:B-----5:R-:W-:Y:S01]  /*6c80*/  @!P0 MOV R36, R48 ;  /* 0x0000003000248202 */ /* 0x020fe20000000f00 */
        /* <DEDUP_REMOVED lines=10> */
[--C-:B---3--:R-:W-:Y:S02]  /*6d30*/  @!P0 HADD2.F32 R37, -RZ, R56.reuse.H0_H0 ;  /* 0x20000038ff258230 */ /* 0x108fe40000004100 */
[----:B------:R-:W-:Y:S02]  /*6d40*/  @!P0 HADD2.F32 R35, -RZ, R56.H1_H1 ;  /* 0x30000038ff238230 */ /* 0x000fe40000004100 */
[--C-:B------:R-:W-:Y:S02]  /*6d50*/  @!P0 HADD2.F32 R34, -RZ, R57.reuse.H0_H0 ;  /* 0x20000039ff228230 */ /* 0x100fe40000004100 */
[----:B------:R-:W-:Y:S01]  /*6d60*/  @!P2 FADD.FTZ R37, -R37, -RZ ;  /* 0x800000ff2525a221 */ /* 0x000fe20000010100 */
[----:B------:R-:W-:Y:S02]  /*6d70*/  @!P0 HADD2.F32 R33, -RZ, R57.H1_H1 ;  /* 0x30000039ff218230 */ /* 0x000fe40000004100 */
[----:B------:R-:W-:Y:S01]  /*6d80*/  @!P2 FADD.FTZ R35, -R35, -RZ ;  /* 0x800000ff2323a221 */ /* 0x000fe20000010100 */
[----:B----4-:R-:W-:Y:S02]  /*6d90*/  @!P0 HADD2.F32 R36, -RZ, R44.H0_H0 ;  /* 0x2000002cff248230 */ /* 0x010fe40000004100 */
        /* <DEDUP_REMOVED lines=52> */
.L_x_11530:
[----:B------:R-:W-:Y:S05]  /*70e0*/  BSYNC.RECONVERGENT B0 ;  /* 0x0000000000007941 */ /* 0x000fea0003800200 */
.L_x_11529:
[----:B------:R-:W-:Y:S04]  /*70f0*/  BSSY.RECONVERGENT B0, `(.L_x_11531) ;  /* 0x000005f000007945 */ /* 0x000fe80003800200 */
[----:B------:R-:W-:Y:S05]  /*7100*/  @!P4 BRA `(.L_x_11532) ;  /* 0x000000040074c947 */ /* 0x000fea0003800000 */
[----:B------:R-:W-:Y:S01]  /*7110*/  IMAD R53, R139, 0xa0, RZ ;  /* 0x000000a08b357824 */ /* 0x000fe200078e02ff */
[----:B------:R-:W-:Y:S01]  /*7120*/  ISETP.GE.AND P0, PT, R12, R17, PT ;  /* 0x000000110c00720c */ /* 0x000fe20003f06270 */
[----:B------:R-:W-:Y:S04]  /*7130*/  IMAD.WIDE.U32 R34, R138, 0xa0, R24 ;  /* 0x000000a08a227825 */ /* 0x000fe800078e0018 */
[----:B-1-34-:R-:W-:Y:S01]  /*7140*/  IMAD.WIDE.U32 R146, R164, 0xa0, R142 ;  /* 0x000000a0a4927825 */ /* 0x01afe200078e008e */
[----:B------:R-:W-:Y:S05]  /*7150*/  IADD3 R35, PT, PT, R53, R35, RZ ;  /* 0x0000002335237210 */ /* 0x000fea0007ffe0ff */
[----:B------:R-:W3:Y:S02]  /*7160*/  LD.E.128 R48, desc[UR4][R34.64] ;  /* 0x0000000422307980 */ /* 0x000ee4000c101d00 */
[----:B------:R-:W-:Y:S01]  /*7170*/  @!P0 IMAD.WIDE R20, R19, 0x2, R34 ;  /* 0x0000000213148825 */ /* 0x000fe200078e0222 */
[----:B--2---:R-:W-:Y:S02]  /*7180*/  @!P0 SEL R57, R16, RZ, P1 ;  /* 0x000000ff10398207 */ /* 0x004fe40000800000 */
        /* <DEDUP_REMOVED lines=85> */
.L_x_11532:
[----:B------:R-:W-:Y:S05]  /*76e0*/  BSYNC.RECONVERGENT B0 ;  /* 0x0000000000007941 */ /* 0x000fea0003800200 */
.L_x_11531:
[----:B------:R-:W-:Y:S01]  /*76f0*/  ISETP.NE.AND P0, PT, R124, RZ, PT ;  /* 0x000000ff7c00720c */ /* 0x000fe20003f05270 */
[----:B------:R-:W-:Y:S11]  /*7700*/  BSSY.RECONVERGENT B0, `(.L_x_11533) ;  /* 0x0000060000007945 */ /* 0x000ff60003800200 */
[----:B------:R-:W-:Y:S01]  /*7710*/  @!UPT UIADD3 URZ, UPT, UPT, URZ, URZ, URZ ;  /* 0x000000fffffff290 */ /* 0x000fe2000fffe0ff */
[----:B------:R-:W-:Y:S05]  /*7720*/  @!P0 BRA `(.L_x_11534) ;  /* 0x0000000400748947 */ /* 0x000fea0003800000 */
[----:B-1----:R-:W-:Y:S01]  /*7730*/  IMAD R51, R139, 0xc0, RZ ;  /* 0x000000c08b337824 */ /* 0x002fe200078e02ff */
[----:B------:R-:W-:Y:S01]  /*7740*/  ISETP.GE.AND P0, PT, R12, R17, PT ;  /* 0x000000110c00720c */ /* 0x000fe20003f06270 */
[----:B------:R-:W-:Y:S04]  /*7750*/  IMAD.WIDE.U32 R24, R138, 0xc0, R24 ;  /* 0x000000c08a187825 */ /* 0x000fe800078e0018 */
[----:B--2---:R-:W-:Y:S01]  /*7760*/  IMAD.WIDE.U32 R142, R164, 0xc0, R142 ;  /* 0x000000c0a48e7825 */ /* 0x004fe200078e008e */
[----:B------:R-:W-:Y:S05]  /*7770*/  IADD3 R25, PT, PT, R51, R25, RZ ;  /* 0x0000001933197210 */ /* 0x000fea0007ffe0ff */
[----:B------:R-:W2:Y:S02]  /*7780*/  LD.E.128 R44, desc[UR4][R24.64] ;  /* 0x00000004182c7980 */ /* 0x000ea4000c101d00 */
[----:B------:R-:W-:Y:S01]  /*7790*/  @!P0 SEL R50, R16, RZ, P1 ;  /* 0x000000ff10328207 */ /* 0x000fe20000800000 */
[----:B------:R-:W-:Y:S01]  /*77a0*/  @!P0 IMAD.WIDE R16, R19, 0x2, R24 ;  /* 0x0000000213108825 */ /* 0x000fe200078e0218 */
[----:B------:R-:W-:Y:S02]  /*77b0*/  @!P0 SEL R51, R144, RZ, P1 ;  /* 0x000000ff90338207 */ /* 0x000fe40000800000 */
[----:B------:R-:W-:Y:S03]  /*77c0*/  @!P0 IADD3 R53, P2, PT, R115, R50, RZ ;  /* 0x0000003273358210 */ /* 0x000fe60007f5e0ff */
[----:B------:R-:W5:Y:S01]  /*77d0*/  @!P0 LD.E.128 R16, desc[UR4][R16.64] ;  /* 0x0000000410108980 */ /* 0x000f62000c101d00 */
[----:B------:R-:W-:Y:S02]  /*77e0*/  @!P0 IADD3.X R50, PT, PT, R88, R51, RZ, P2, !PT ;  /* 0x0000003358328210 */ /* 0x000fe400017fe4ff */
[C---:B------:R-:W-:Y:S02]  /*77f0*/  @!P0 SHF.L.U32 R51, R53.reuse, 0x1, RZ ;  /* 0x0000000135338819 */ /* 0x040fe400000006ff */
[----:B------:R-:W-:Y:S02]  /*7800*/  @!P0 SHF.L.U64.HI R50, R53, 0x1, R50 ;  /* 0x0000000135328819 */ /* 0x000fe40000010232 */
[C---:B---34-:R-:W-:Y:S04]  /*7810*/  @!P0 IADD3 R56, P2, PT, R51.reuse, R94, RZ ;  /* 0x0000005e33388210 */ /* 0x058fe80007f5e0ff */
[C---:B------:R-:W-:Y:S02]  /*7820*/  @!P0 IADD3.X R57, PT, PT, R50.reuse, R95, RZ, P2, !PT ;  /* 0x0000005f32398210 */ /* 0x040fe400017fe4ff */
[----:B------:R-:W-:Y:S01]  /*7830*/  @!P0 IADD3 R34, P2, PT, R51, R96, RZ ;  /* 0x0000006033228210 */ /* 0x000fe20007f5e0ff */
[----:B------:R-:W-:Y:S03]  /*7840*/  IMAD R51, R165, 0xc0, RZ ;  /* 0x000000c0a5337824 */ /* 0x000fe600078e02ff */
[----:B------:R-:W3:Y:S01]  /*7850*/  @!P0 LD.E.128 R56, desc[UR4][R56.64] ;  /* 0x0000000438388980 */ /* 0x000ee2000c101d00 */
[----:B------:R-:W-:Y:S02]  /*7860*/  @!P0 IADD3.X R35, PT, PT, R50, R97, RZ, P2, !PT ;  /* 0x0000006132238210 */ /* 0x000fe400017fe4ff */
[----:B------:R-:W-:Y:S02]  /*7870*/  PLOP3.LUT P2, PT, PT, PT, PT, 0x80, 0x8 ;  /* 0x000000000008781c */ /* 0x000fe40003f4f070 */
[----:B------:R-:W-:Y:S02]  /*7880*/  @!P0 PLOP3.LUT P2, PT, P1, PT, PT, 0x80, 0x8 ;  /* 0x000000000008881c */ /* 0x000fe40000f4f070 */
[----:B------:R-:W-:Y:S01]  /*7890*/  IADD3 R143, PT, PT, R51, R143, RZ ;  /* 0x0000008f338f7210 */ /* 0x000fe20007ffe0ff */
[----:B------:R2:W4:Y:S01]  /*78a0*/  @!P0 LD.E.128 R40, desc[UR4][R34.64] ;  /* 0x0000000422288980 */ /* 0x000522000c101d00 */
[--C-:B-----5:R-:W-:Y:S01]  /*78b0*/  @!P0 HADD2.F32 R29, -RZ, R16.reuse.H0_H0 ;  /* 0x20000010ff1d8230 */ /* 0x120fe20000004100 */
        /* <DEDUP_REMOVED lines=68> */
.L_x_11534:
[----:B------:R-:W-:Y:S05]  /*7d00*/  BSYNC.RECONVERGENT B0 ;  /* 0x0000000000007941 */ /* 0x000fea0003800200 */
.L_x_11533:
[----:B------:R-:W5:Y:S02]  /*7d10*/  LD.E R3, desc[UR4][R100.64+0xd0] ;  /* 0x0000d00464037980 */ /* 0x000f64000c101900 */
[----:B-----5:R-:W-:Y:S05]  /*7d20*/  IMAD.U32 R3, R3, -0x40, RZ ;  /* 0xffffffc003037824 */ /* 0x020fea00078e00ff */
[C---:B------:R-:W-:Y:S02]  /*7d30*/  LEA R96, P1, R3.reuse, R96, 0x1 ;  /* 0x0000006003607211 */ /* 0x040fe400078208ff */
[C---:B------:R-:W-:Y:S02]  /*7d40*/  LEA R94, P0, R3.reuse, R94, 0x1 ;  /* 0x0000005e035e7211 */ /* 0x040fe400078008ff */
[C---:B------:R-:W-:Y:S02]  /*7d50*/  LEA.HI.X.SX32 R97, R3.reuse, R97, 0x1, P1 ;  /* 0x0000006103617211 */ /* 0x040fe400008f0eff */
[----:B------:R-:W-:Y:S09]  /*7d60*/  LEA.HI.X.SX32 R95, R3, R95, 0x1, P0 ;  /* 0x0000005f035f7211 */ /* 0x000ff200000f0eff */
.L_x_11501:
[----:B------:R-:W-:Y:S05]  /*7d70*/  BSYNC.RECONVERGENT B1 ;  /* 0x0000000000017941 */ /* 0x000fea0003800200 */
.L_x_11499:
        /* <DEDUP_REMOVED lines=101> */
.L_x_11536:
[----:B------:R-:W-:Y:S05]  /*83d0*/  BSYNC.RECONVERGENT B0 ;  /* 0x0000000000007941 */ /* 0x000fea0003800200 */
.L_x_11535:
[----:B------:R-:W-:Y:S11]  /*83e0*/  ISETP.NE.AND P0, PT, R120, RZ, PT ;  /* 0x000000ff7800720c */ /* 0x000ff60003f05270 */
[----:B------:R-:W-:Y:S02]  /*83f0*/  @!UPT UIADD3 URZ, UPT, UPT, URZ, URZ, URZ ;  /* 0x000000fffffff290 */ /* 0x000fe4000fffe0ff */
[----:B------:R-:W-:Y:S05]  /*8400*/  @P0 BRA `(.L_x_11537) ;  /* 0xffffffa0005c0947 */ /* 0x000fea000383ffff */
.L_x_11498:
        /* <DEDUP_REMOVED lines=8> */
[----:B------:R-:W-:Y:S01]  /*8490*/  IMAD.IADD R3, R177, 0x1, -R174 ;  /* 0x00000001b1037824 */ /* 0x000fe200078e0aae */
[C---:B------:R-:W-:Y:S01]  /*84a0*/  LEA R4, P0, R33.reuse, R130, 0x1 ;  /* 0x0000008221047211 */ /* 0x040fe200078008ff */
[C---:B------:R-:W-:Y:S01]  /*84b0*/  VIADD R181, R132.reuse, 0x20 ;  /* 0x0000002084b57836 */ /* 0x040fe20000000000 */
[----:B------:R-:W-:Y:S01]  /*84c0*/  BSSY.RECONVERGENT B0, `(.L_x_11540) ;  /* 0x0000014000007945 */ /* 0x000fe20003800200 */
[C---:B------:R-:W-:Y:S01]  /*84d0*/  VIADD R182, R132.reuse, 0x10 ;  /* 0x0000001084b67836 */ /* 0x040fe20000000000 */
        /* <DEDUP_REMOVED lines=18> */
.L_x_11541:
[----:B------:R-:W-:Y:S05]  /*8600*/  BSYNC.RECONVERGENT B0 ;  /* 0x0000000000007941 */ /* 0x000fea0003800200 */
.L_x_11540:
        /* <DEDUP_REMOVED lines=8> */
.L_x_11539:
        /* <DEDUP_REMOVED lines=78> */
.L_x_11547:
[----:B------:R-:W-:Y:S05]  /*8b70*/  BSYNC.RECONVERGENT B0 ;  /* 0x0000000000007941 */ /* 0x000fea0003800200 */
.L_x_11546:
[----:B-----5:R1:W-:Y:S02]  /*8b80*/  STS.128 [R175], R8 ;  /* 0x00000008af007388 */ /* 0x0203e40000000c00 */
.L_x_11545:
[----:B------:R-:W-:Y:S05]  /*8b90*/  BSYNC.RECONVERGENT B1 ;  /* 0x0000000000017941 */ /* 0x000fea0003800200 */
.L_x_11544:
[----:B------:R-:W-:Y:S01]  /*8ba0*/  VIADD R182, R132, 0x10 ;  /* 0x0000001084b67836 */ /* 0x000fe20000000000 */
[C---:B----4-:R-:W-:Y:S01]  /*8bb0*/  LEA R20, P0, R33.reuse, R130, 0x1 ;  /* 0x0000008221147211 */ /* 0x050fe200078008ff */
        /* <DEDUP_REMOVED lines=48> */
.L_x_11551:
[----:B------:R-:W-:Y:S05]  /*8ec0*/  BSYNC.RECONVERGENT B0 ;  /* 0x0000000000007941 */ /* 0x000fea0003800200 */
.L_x_11550:
[----:B-----5:R2:W-:Y:S02]  /*8ed0*/  STS.128 [R175+0x800], R8 ;  /* 0x00080008af007388 */ /* 0x0205e40000000c00 */
.L_x_11549:
[----:B------:R-:W-:Y:S05]  /*8ee0*/  BSYNC.RECONVERGENT B1 ;  /* 0x0000000000017941 */ /* 0x000fea0003800200 */
.L_x_11548:
        /* <DEDUP_REMOVED lines=50> */
.L_x_11555:
[----:B------:R-:W-:Y:S05]  /*9210*/  BSYNC.RECONVERGENT B0 ;  /* 0x0000000000007941 */ /* 0x000fea0003800200 */
.L_x_11554:
[----:B-----5:R3:W-:Y:S02]  /*9220*/  STS.128 [R175+0x1000], R8 ;  /* 0x00100008af007388 */ /* 0x0207e40000000c00 */
.L_x_11553:
[----:B------:R-:W-:Y:S05]  /*9230*/  BSYNC.RECONVERGENT B1 ;  /* 0x0000000000017941 */ /* 0x000fea0003800200 */
.L_x_11552:
        /* <DEDUP_REMOVED lines=11> */
[--C-:B-----5:R-:W-:Y:S01]  /*92f0*/  HADD2.F32 R13, -RZ, R9.reuse.H0_H0 ;  /* 0x20000009ff0d7230 */ /* 0x120fe20000004100 */
[----:B------:R-:W-:Y:S01]  /*9300*/  MOV R12, R10 ;  /* 0x0000000a000c7202 */ /* 0x000fe20000000f00 */
[----:B------:R-:W-:Y:S02]  /*9310*/  HADD2.F32 R14, -RZ, R9.H1_H1 ;  /* 0x30000009ff0e7230 */ /* 0x000fe40000004100 */
[--C-:B------:R-:W-:Y:S02]  /*9320*/  HADD2.F32 R10, -RZ, R11.reuse.H1_H1 ;  /* 0x3000000bff0a7230 */ /* 0x100fe40000004100 */
[----:B------:R-:W-:-:S02]  /*9330*/  HADD2.F32 R15, -RZ, R11.H0_H0 ;  /* 0x2000000bff0f7230 */ /* 0x000fc40000004100 */
[----:B--2---:R-:W-:Y:S02]  /*9340*/  HADD2.F32 R6, -RZ, R2.H1_H1 ;  /* 0x30000002ff067230 */ /* 0x004fe40000004100 */
[----:B------:R-:W-:Y:S02]  /*9350*/  HADD2.F32 R0, -RZ, R3.H1_H1 ;  /* 0x30000003ff007230 */ /* 0x000fe40000004100 */
[--C-:B---3--:R-:W-:Y:S02]  /*9360*/  HADD2.F32 R9, -RZ, R4.reuse.H1_H1 ;  /* 0x30000004ff097230 */ /* 0x108fe40000004100 */
        /* <DEDUP_REMOVED lines=29> */
.L_x_11557:
[----:B------:R-:W-:Y:S05]  /*9540*/  BSYNC.RECONVERGENT B0 ;  /* 0x0000000000007941 */ /* 0x000fea0003800200 */
.L_x_11556:
[----:B-----5:R1:W-:Y:S01]  /*9550*/  STS.128 [R175+0x1800], R8 ;  /* 0x00180008af007388 */ /* 0x0203e20000000c00 */
[----:B------:R-:W-:Y:S05]  /*9560*/  BRA `(.L_x_11542) ;  /* 0x0000001400a47947 */ /* 0x000fea0003800000 */
.L_x_11543:
        /* <DEDUP_REMOVED lines=23> */
[----:B-----5:R-:W-:-:S04]  /*96e0*/  IADD3 R4, P0, PT, R28, R11, RZ ;  /* 0x0000000b1c047210 */ /* 0x020fc80007f1e0ff */
[----:B------:R-:W-:Y:S01]  /*96f0*/  IADD3.X R5, PT, PT, R29, R9, RZ, P0, !PT ;  /* 0x000000091d057210 */ /* 0x000fe200007fe4ff */
[----:B------:R-:W2:Y:S01]  /*9700*/  LD.E.128 R16, desc[UR4][R16.64] ;  /* 0x0000000410107980 */ /* 0x000ea2000c101d00 */
[----:B------:R-:W-:-:S04]  /*9710*/  IADD3 R8, P0, PT, R26, R11, RZ ;  /* 0x0000000b1a087210 */ /* 0x000fc80007f1e0ff */
[----:B------:R-:W3:Y:S01]  /*9720*/  LD.E.128 R4, desc[UR4][R4.64] ;  /* 0x0000000404047980 */ /* 0x000ee2000c101d00 */
[----:B------:R-:W-:-:S06]  /*9730*/  IADD3.X R9, PT, PT, R27, R9, RZ, P0, !PT ;  /* 0x000000091b097210 */ /* 0x000fcc00007fe4ff */
[----:B------:R-:W4:Y:S01]  /*9740*/  LD.E.128 R8, desc[UR4][R8.64] ;  /* 0x0000000408087980 */ /* 0x000f22000c101d00 */
[----:B------:R-:W-:Y:S01]  /*9750*/  MOV R32, R22 ;  /* 0x0000001600207202 */ /* 0x000fe20000000f00 */
        /* <DEDUP_REMOVED lines=60> */
.L_x_11561:
[----:B------:R-:W-:Y:S05]  /*9b20*/  BSYNC.RECONVERGENT B0 ;  /* 0x0000000000007941 */ /* 0x000fea0003800200 */
.L_x_11560:
[----:B-----5:R1:W-:Y:S02]  /*9b30*/  STS.128 [R175], R20 ;  /* 0x00000014af007388 */ /* 0x0203e40000000c00 */
.L_x_11559:
[----:B------:R-:W-:Y:S05]  /*9b40*/  BSYNC.RECONVERGENT B1 ;  /* 0x0000000000017941 */ /* 0x000fea0003800200 */
.L_x_11558:
        /* <DEDUP_REMOVED lines=86> */
.L_x_11565:
[----:B------:R-:W-:Y:S05]  /*a0b0*/  BSYNC.RECONVERGENT B0 ;  /* 0x0000000000007941 */ /* 0x000fea0003800200 */
.L_x_11564:
[----:B-----5:R2:W-:Y:S02]  /*a0c0*/  STS.128 [R175+0x800], R20 ;  /* 0x00080014af007388 */ /* 0x0205e40000000c00 */
.L_x_11563:
[----:B------:R-:W-:Y:S05]  /*a0d0*/  BSYNC.RECONVERGENT B1 ;  /* 0x0000000000017941 */ /* 0x000fea0003800200 */
.L_x_11562:
        /* <DEDUP_REMOVED lines=22> */
[----:B-1----:R-:W3:Y:S01]  /*a240*/  LD.E.128 R4, desc[UR4][R4.64] ;  /* 0x0000000404047980 */ /* 0x002ee2000c101d00 */
        /* <DEDUP_REMOVED lines=63> */
.L_x_11569:
[----:B------:R-:W-:Y:S05]  /*a640*/  BSYNC.RECONVERGENT B0 ;  /* 0x0000000000007941 */ /* 0x000fea0003800200 */
.L_x_11568:
[----:B-----5:R3:W-:Y:S02]  /*a650*/  STS.128 [R175+0x1000], R20 ;  /* 0x00100014af007388 */ /* 0x0207e40000000c00 */
.L_x_11567:
[----:B------:R-:W-:Y:S05]  /*a660*/  BSYNC.RECONVERGENT B1 ;  /* 0x0000000000017941 */ /* 0x000fea0003800200 */
.L_x_11566:
[----:B------:R-:W-:-:S04]  /*a670*/  IADD3 R180, PT, PT, R132, 0x30, RZ ;  /* 0x0000003084b47810 */ /* 0x000fc80007ffe0ff */
        /* <DEDUP_REMOVED lines=18> */
[----:B-----5:R-:W-:-:S02]  /*a7a0*/  IADD3 R4, P0, PT, R28, R3, RZ ;  /* 0x000000031c047210 */ /* 0x020fc40007f1e0ff */
[----:B------:R-:W-:Y:S02]  /*a7b0*/  LEA.HI.X R13, R30, R131, R5, 0x1, P2 ;  /* 0x000000831e0d7211 */ /* 0x000fe400010f0c05 */
[----:B------:R-:W-:-:S04]  /*a7c0*/  IADD3.X R5, PT, PT, R29, R9, RZ, P0, !PT ;  /* 0x000000091d057210 */ /* 0x000fc800007fe4ff */
[----:B------:R-:W2:Y:S01]  /*a7d0*/  LD.E.128 R12, desc[UR4][R12.64] ;  /* 0x000000040c0c7980 */ /* 0x000ea2000c101d00 */
[----:B------:R-:W-:-:S03]  /*a7e0*/  IADD3 R8, P0, PT, R26, R3, RZ ;  /* 0x000000031a087210 */ /* 0x000fc60007f1e0ff */
[----:B-1----:R-:W3:Y:S01]  /*a7f0*/  LD.E.128 R4, desc[UR4][R4.64] ;  /* 0x0000000404047980 */ /* 0x002ee2000c101d00 */
[----:B------:R-:W-:-:S06]  /*a800*/  IADD3.X R9, PT, PT, R27, R9, RZ, P0, !PT ;  /* 0x000000091b097210 */ /* 0x000fcc00007fe4ff */
[----:B------:R-:W3:Y:S01]  /*a810*/  LD.E.128 R8, desc[UR4][R8.64] ;  /* 0x0000000408087980 */ /* 0x000ee2000c101d00 */
[--C-:B--2---:R-:W-:Y:S02]  /*a820*/  HADD2.F32 R3, -RZ, R14.reuse.H0_H0 ;  /* 0x2000000eff037230 */ /* 0x104fe40000004100 */
[----:B---34-:R-:W-:Y:S02]  /*a830*/  HADD2.F32 R20, -RZ, R14.H1_H1 ;  /* 0x3000000eff147230 */ /* 0x018fe40000004100 */
[--C-:B------:R-:W-:Y:S02]  /*a840*/  HADD2.F32 R14, -RZ, R15.reuse.H0_H0 ;  /* 0x2000000fff0e7230 */ /* 0x100fe40000004100 */
[----:B------:R-:W-:Y:S02]  /*a850*/  HADD2.F32 R21, -RZ, R15.H1_H1 ;  /* 0x3000000fff157230 */ /* 0x000fe40000004100 */
[--C-:B------:R-:W-:Y:S02]  /*a860*/  HADD2.F32 R15, -RZ, R4.reuse.H0_H0 ;  /* 0x20000004ff0f7230 */ /* 0x100fe40000004100 */
        /* <DEDUP_REMOVED lines=23> */
[----:B------:R-:W-:Y:S02]  /*a9e0*/  HADD2.F32 R4, -RZ, R8.H0_H0 ;  /* 0x20000008ff047230 */ /* 0x000fe40000004100 */
[----:B------:R-:W-:Y:S01]  /*a9f0*/  FMUL.FTZ R12, R12, R25 ;  /* 0x000000190c0c7220 */ /* 0x000fe20000410000 */
[--C-:B------:R-:W-:Y:S02]  /*aa00*/  HADD2.F32 R5, -RZ, R16.reuse.H0_H0 ;  /* 0x20000010ff057230 */ /* 0x100fe40000004100 */
        /* <DEDUP_REMOVED lines=29> */
.L_x_11571:
[----:B------:R-:W-:Y:S05]  /*abe0*/  BSYNC.RECONVERGENT B0 ;  /* 0x0000000000007941 */ /* 0x000fea0003800200 */
.L_x_11570:
[----:B-----5:R1:W-:Y:S02]  /*abf0*/  STS.128 [R175+0x1800], R16 ;  /* 0x00180010af007388 */ /* 0x0203e40000000c00 */
.L_x_11542:
[----:B------:R-:W-:Y:S05]  /*ac00*/  BSYNC.RECONVERGENT B2 ;  /* 0x0000000000027941 */ /* 0x000fea0003800200 */
.L_x_11538:
[----:B-1----:R-:W-:Y:S01]  /*ac10*/  IMAD.IADD R5, R68, 0x1, -R173 ;  /* 0x0000000144057824 */ /* 0x002fe200078e0aad */
[----:B------:R-:W1:Y:S01]  /*ac20*/  S2UR UR6, SR_CgaCtaId ;  /* 0x00000000000679c3 */ /* 0x000e620000008800 */
[C---:B--23--:R-:W-:Y:S01]  /*ac30*/  IMAD.SHL.U32 R2, R71.reuse, 0x2, RZ ;  /* 0x0000000247027824 */ /* 0x04cfe200078e00ff */
[----:B------:R-:W-:Y:S01]  /*ac40*/  SHF.L.U64.HI R71, R71, 0x1, R72 ;  /* 0x0000000147477819 */ /* 0x000fe20000010248 */
[C---:B------:R-:W-:Y:S01]  /*ac50*/  VIADD R6, R132.reuse, 0x40 ;  /* 0x0000004084067836 */ /* 0x040fe20000000000 */
[CC--:B------:R-:W-:Y:S01]  /*ac60*/  ISETP.GE.AND P2, PT, R132.reuse, R5.reuse, PT ;  /* 0x000000058400720c */ /* 0x0c0fe20003f46270 */
[C---:B------:R-:W-:Y:S01]  /*ac70*/  VIADD R4, R132.reuse, 0x60 ;  /* 0x0000006084047836 */ /* 0x040fe20000000000 */
[-C--:B------:R-:W-:Y:S01]  /*ac80*/  ISETP.GE.AND P5, PT, R181, R5.reuse, PT ;  /* 0x00000005b500720c */ /* 0x080fe20003fa6270 */
[----:B------:R-:W-:Y:S01]  /*ac90*/  VIADD R0, R132, 0x70 ;  /* 0x0000007084007836 */ /* 0x000fe20000000000 */
[----:B------:R-:W-:Y:S01]  /*aca0*/  ISETP.GE.AND P1, PT, R182, R5, PT ;  /* 0x00000005b600720c */ /* 0x000fe20003f26270 */
[----:B------:R-:W-:Y:S01]  /*acb0*/  VIADD R132, R132, 0x50 ;  /* 0x0000005084847836 */ /* 0x000fe20000000000 */
[----:B------:R-:W-:Y:S01]  /*acc0*/  IADD3 R10, P0, PT, R2, R167, RZ ;  /* 0x000000a7020a7210 */ /* 0x000fe20007f1e0ff */
[----:B------:R-:W-:Y:S01]  /*acd0*/  IMAD.SHL.U32 R162, R64, 0x40, RZ ;  /* 0x0000004040a27824 */ /* 0x000fe200078e00ff */
[----:B------:R-:W-:Y:S01]  /*ace0*/  P2R R3, PR, RZ, 0x4 ;  /* 0x00000004ff037803 */ /* 0x000fe20000000000 */
[----:B------:R-:W-:Y:S01]  /*acf0*/  UMOV UR7, 0x400 ;  /* 0x0000040000077882 */ /* 0x000fe20000000000 */
[-C--:B------:R-:W-:Y:S01]  /*ad00*/  ISETP.GE.AND P4, PT, R180, R5.reuse, PT ;  /* 0x00000005b400720c */ /* 0x080fe20003f86270 */
[--C-:B------:R-:W-:Y:S01]  /*ad10*/  IMAD.X R11, R71, 0x1, R166.reuse, P0 ;  /* 0x00000001470b7824 */ /* 0x100fe200000e06a6 */
[-C--:B------:R-:W-:Y:S01]  /*ad20*/  ISETP.GE.AND P0, PT, R0, R5.reuse, PT ;  /* 0x000000050000720c */ /* 0x080fe20003f06270 */
[----:B------:R-:W-:Y:S01]  /*ad30*/  @!P2 IMAD.MOV.U32 R8, RZ, RZ, R167 ;  /* 0x000000ffff08a224 */ /* 0x000fe200078e00a7 */
[----:B------:R-:W-:Y:S01]  /*ad40*/  ISETP.GE.AND P6, PT, R182, R5, PT ;  /* 0x00000005b600720c */ /* 0x000fe20003fc6270 */
[----:B------:R-:W-:Y:S01]  /*ad50*/  @!P2 IMAD.MOV.U32 R9, RZ, RZ, R166 ;  /* 0x000000ffff09a224 */ /* 0x000fe200078e00a6 */
[----:B------:R-:W-:Y:S01]  /*ad60*/  @!P5 LEA R12, P3, R164, R10, 0x5 ;  /* 0x0000000aa40cd211 */ /* 0x000fe200078628ff */
[----:B------:R-:W-:Y:S01]  /*ad70*/  BSSY.RECONVERGENT B1, `(.L_x_11572) ;  /* 0x00001d8000017945 */ /* 0x000fe20003800200 */
[----:B------:R-:W-:-:S02]  /*ad80*/  LOP3.LUT R162, R162, 0x400, RZ, 0xc0, !PT ;  /* 0x00000400a2a27812 */ /* 0x000fc400078ec0ff */
[----:B------:R-:W-:Y:S01]  /*ad90*/  @!PT LDS RZ, [RZ] ;  /* 0x00000000fffff984 */ /* 0x000fe20000000800 */
[----:B------:R-:W-:Y:S01]  /*ada0*/  @!PT LDS RZ, [RZ] ;  /* 0x00000000fffff984 */ /* 0x000fe20000000800 */
[----:B------:R-:W-:Y:S01]  /*adb0*/  @!PT LDS RZ, [RZ] ;  /* 0x00000000fffff984 */ /* 0x000fe20000000800 */
[----:B------:R2:W-:Y:S01]  /*adc0*/  @!P2 LDGSTS.E.BYPASS.LTC128B.128 [R175+0x2000], desc[UR4][R8.64] ;  /* 0x0200000008afafae */ /* 0x0005e2000b981a04 */
[----:B------:R-:W-:Y:S01]  /*add0*/  ISETP.GE.AND P2, PT, R6, R5, PT ;  /* 0x000000050600720c */ /* 0x000fe20003f46270 */
[----:B-1----:R-:W-:Y:S01]  /*ade0*/  ULEA UR6, UR6, UR7, 0x18 ;  /* 0x0000000706067291 */ /* 0x002fe2000f8ec0ff */
[----:B------:R-:W-:Y:S01]  /*adf0*/  @!P5 LEA.HI.X R13, R164, R11, R165, 0x5, P3 ;  /* 0x0000000ba40dd211 */ /* 0x000fe200018f2ca5 */
[----:B------:R-:W-:Y:S01]  /*ae00*/  @!P1 LDGSTS.E.BYPASS.LTC128B.128 [R175+0x2800], desc[UR4][R10.64] ;  /* 0x028000000aaf9fae */ /* 0x000fe2000b981a04 */
[-C--:B------:R-:W-:Y:S01]  /*ae10*/  ISETP.GE.AND P1, PT, R4, R5.reuse, PT ;  /* 0x000000050400720c */ /* 0x080fe20003f26270 */
[----:B------:R-:W-:Y:S01]  /*ae20*/  @!P0 IMAD R7, R165, 0xc0, RZ ;  /* 0x000000c0a5078824 */ /* 0x000fe200078e02ff */
[----:B------:R-:W-:Y:S01]  /*ae30*/  ISETP.GE.AND P3, PT, R132, R5, PT ;  /* 0x000000058400720c */ /* 0x000fe20003f66270 */
[----:B------:R1:W-:Y:S01]  /*ae40*/  @!P5 LDGSTS.E.BYPASS.LTC128B.128 [R175+0x3000], desc[UR4][R12.64] ;  /* 0x030000000cafdfae */ /* 0x0003e2000b981a04 */
[----:B------:R-:W-:Y:S02]  /*ae50*/  @!P4 LEA R18, P5, R164, R10, 0x6 ;  /* 0x0000000aa412c211 */ /* 0x000fe400078a30ff */
[----:B------:R-:W-:-:S02]  /*ae60*/  LOP3.LUT R76, R73, 0x200, R76, 0xf8, !PT ;  /* 0x00000200494c7812 */ /* 0x000fc400078ef84c */
[C---:B------:R-:W-:Y:S01]  /*ae70*/  @!P4 LEA.HI.X R19, R164.reuse, R11, R165, 0x6, P5 ;  /* 0x0000000ba413c211 */ /* 0x040fe200028f34a5 */
[--C-:B------:R-:W-:Y:S02]  /*ae80*/  @!P2 IMAD.MOV.U32 R16, RZ, RZ, R10.reuse ;  /* 0x000000ffff10a224 */ /* 0x100fe400078e000a */
[--C-:B------:R-:W-:Y:S02]  /*ae90*/  @!P2 IMAD.MOV.U32 R17, RZ, RZ, R11.reuse ;  /* 0x000000ffff11a224 */ /* 0x100fe400078e000b */
[----:B------:R-:W-:Y:S01]  /*aea0*/  @!P1 IMAD.MOV.U32 R14, RZ, RZ, R10 ;  /* 0x000000ffff0e9224 */ /* 0x000fe200078e000a */
[----:B------:R-:W-:Y:S01]  /*aeb0*/  @!P4 LDGSTS.E.BYPASS.LTC128B.128 [R175+0x3800], desc[UR4][R18.64] ;  /* 0x0380000012afcfae */ /* 0x000fe2000b981a04 */
[----:B------:R-:W-:Y:S01]  /*aec0*/  @!P1 IMAD.MOV.U32 R15, RZ, RZ, R11 ;  /* 0x000000ffff0f9224 */ /* 0x000fe200078e000b */
[----:B------:R-:W-:Y:S01]  /*aed0*/  ISETP.NE.AND P4, PT, R3, RZ, PT ;  /* 0x000000ff0300720c */ /* 0x000fe20003f85270 */
[----:B------:R-:W-:-:S04]  /*aee0*/  @!P2 IMAD.WIDE.U32 R16, R164, 0x60, R16 ;  /* 0x00000060a410a825 */ /* 0x000fc800078e0010 */
[----:B------:R-:W-:-:S04]  /*aef0*/  @!P1 IMAD.WIDE.U32 R14, R164, 0xa0, R14 ;  /* 0x000000a0a40e9825 */ /* 0x000fc800078e000e */
[C---:B--2---:R-:W-:Y:S02]  /*af00*/  @!P2 IMAD R9, R165.reuse, 0x60, RZ ;  /* 0x00000060a509a824 */ /* 0x044fe400078e02ff */
[----:B------:R-:W-:Y:S02]  /*af10*/  @!P1 IMAD R8, R165, 0xa0, RZ ;  /* 0x000000a0a5089824 */ /* 0x000fe400078e02ff */
[----:B------:R-:W-:Y:S02]  /*af20*/  @!P2 IMAD.IADD R17, R9, 0x1, R17 ;  /* 0x000000010911a824 */ /* 0x000fe400078e0211 */
[----:B-1----:R-:W-:Y:S01]  /*af30*/  @!P0 IMAD.MOV.U32 R12, RZ, RZ, R10 ;  /* 0x000000ffff0c8224 */ /* 0x002fe200078e000a */
[----:B------:R-:W-:Y:S01]  /*af40*/  @!P3 LEA R10, P5, R164, R10, 0x7 ;  /* 0x0000000aa40ab211 */ /* 0x000fe200078a38ff */
[----:B------:R-:W-:Y:S01]  /*af50*/  @!P0 IMAD.MOV.U32 R13, RZ, RZ, R11 ;  /* 0x000000ffff0d8224 */ /* 0x000fe200078e000b */
[----:B------:R-:W-:Y:S01]  /*af60*/  @!P2 LDGSTS.E.BYPASS.LTC128B.128 [R175+0x4000], desc[UR4][R16.64] ;  /* 0x0400000010afafae */ /* 0x000fe2000b981a04 */
[----:B------:R-:W-:Y:S01]  /*af70*/  @!P1 IMAD.IADD R15, R8, 0x1, R15 ;  /* 0x00000001080f9824 */ /* 0x000fe200078e020f */
[C---:B------:R-:W-:Y:S01]  /*af80*/  @!P3 LEA.HI.X R11, R164.reuse, R11, R165, 0x7, P5 ;  /* 0x0000000ba40bb211 */ /* 0x040fe200028f3ca5 */
[----:B------:R-:W-:Y:S01]  /*af90*/  @!P0 IMAD.WIDE.U32 R12, R164, 0xc0, R12 ;  /* 0x000000c0a40c8825 */ /* 0x000fe200078e000c */
[----:B------:R-:W-:-:S02]  /*afa0*/  ISETP.GE.AND P5, PT, R181, R5, PT ;  /* 0x00000005b500720c */ /* 0x000fc40003fa6270 */
[-C--:B------:R-:W-:Y:S01]  /*afb0*/  ISETP.GE.AND P2, PT, R6, R5.reuse, PT ;  /* 0x000000050600720c */ /* 0x080fe20003f46270 */
[----:B------:R-:W-:Y:S01]  /*afc0*/  @!P0 IMAD.IADD R13, R7, 0x1, R13 ;  /* 0x00000001070d8824 */ /* 0x000fe200078e020d */
[----:B------:R-:W-:Y:S01]  /*afd0*/  @!P3 LDGSTS.E.BYPASS.LTC128B.128 [R175+0x4800], desc[UR4][R10.64] ;  /* 0x048000000aafbfae */ /* 0x000fe2000b981a04 */
[-C--:B------:R-:W-:Y:S01]  /*afe0*/  ISETP.GE.AND P3, PT, R132, R5.reuse, PT ;  /* 0x000000058400720c */ /* 0x080fe20003f66270 */
[----:B------:R-:W-:Y:S01]  /*aff0*/  IMAD.IADD R163, R65, 0x1, R76 ;  /* 0x0000000141a37824 */ /* 0x000fe200078e024c */
[----:B------:R-:W-:Y:S01]  /*b000*/  LOP3.LUT R6, R75, 0x8, R64, 0x78, !PT ;  /* 0x000000084b067812 */ /* 0x000fe200078e7840 */
[----:B------:R1:W-:Y:S01]  /*b010*/  @!P1 LDGSTS.E.BYPASS.LTC128B.128 [R175+0x5000], desc[UR4][R14.64] ;  /* 0x050000000eaf9fae */ /* 0x0003e2000b981a04 */
[----:B------:R-:W-:Y:S02]  /*b020*/  ISETP.GE.AND P1, PT, R4, R5, PT ;  /* 0x000000050400720c */ /* 0x000fe40003f26270 */
[----:B------:R-:W-:Y:S01]  /*b030*/  LOP3.LUT R3, R6, 0x38, R67, 0x78, !PT ;  /* 0x0000003806037812 */ /* 0x000fe200078e7843 */
[----:B------:R2:W-:Y:S01]  /*b040*/  @!P0 LDGSTS.E.BYPASS.LTC128B.128 [R175+0x5800], desc[UR4][R12.64] ;  /* 0x058000000caf8fae */ /* 0x0005e2000b981a04 */
[----:B------:R-:W-:-:S02]  /*b050*/  LEA R8, P0, R69, R168, 0x1 ;  /* 0x000000a845087211 */ /* 0x000fc400078008ff */
[----:B------:R-:W-:Y:S01]  /*b060*/  @!P2 IMAD R4, R63, 0x60, RZ ;  /* 0x000000603f04a824 */ /* 0x000fe200078e02ff */
[----:B------:R-:W0:Y:S01]  /*b070*/  LDGDEPBAR ;  /* 0x00000000000079af */ /* 0x000e220000000000 */
[----:B------:R-:W-:Y:S01]  /*b080*/  LEA.HI.X R9, R69, R169, R70, 0x1, P0 ;  /* 0x000000a945097211 */ /* 0x000fe200000f0c46 */
[----:B------:R-:W-:Y:S01]  /*b090*/  IMAD R162, R3, 0x2, R162 ;  /* 0x0000000203a27824 */ /* 0x000fe200078e02a2 */
[----:B------:R-:W-:Y:S02]  /*b0a0*/  ISETP.GE.AND P0, PT, R0, R5, PT ;  /* 0x000000050000720c */ /* 0x000fe40003f06270 */
[----:B------:R-:W-:Y:S01]  /*b0b0*/  LEA R163, R163, UR6, 0x1 ;  /* 0x00000006a3a37c11 */ /* 0x000fe2000f8e08ff */
[----:B------:R-:W-:-:S10]  /*b0c0*/  @!P1 IMAD R3, R63, 0xa0, RZ ;  /* 0x000000a03f039824 */ /* 0x000fd400078e02ff */
[--C-:B------:R-:W-:Y:S02]  /*b0d0*/  @!P0 IMAD.MOV.U32 R6, RZ, RZ, R8.reuse ;  /* 0x000000ffff068224 */ /* 0x100fe400078e0008 */
[--C-:B------:R-:W-:Y:S02]  /*b0e0*/  @!P0 IMAD.MOV.U32 R7, RZ, RZ, R9.reuse ;  /* 0x000000ffff078224 */ /* 0x100fe400078e0009 */
[----:B-1----:R-:W-:Y:S02]  /*b0f0*/  @!P2 IMAD.MOV.U32 R14, RZ, RZ, R8 ;  /* 0x000000ffff0ea224 */ /* 0x002fe400078e0008 */
[----:B------:R-:W-:Y:S01]  /*b100*/  @!P2 IMAD.MOV.U32 R15, RZ, RZ, R9 ;  /* 0x000000ffff0fa224 */ /* 0x000fe200078e0009 */
[----:B------:R-:W-:-:S04]  /*b110*/  DEPBAR.LE SB0, 0x0 ;  /* 0x000080000000791a */ /* 0x000fc80000000000 */
[----:B------:R-:W-:Y:S01]  /*b120*/  BAR.SYNC.DEFER_BLOCKING 0x0 ;  /* 0x0000000000007b1d */ /* 0x000fe20000010000 */
[----:B--2---:R-:W-:Y:S02]  /*b130*/  @!P1 IMAD.MOV.U32 R12, RZ, RZ, R8 ;  /* 0x000000ffff0c9224 */ /* 0x004fe400078e0008 */
[----:B------:R-:W-:Y:S02]  /*b140*/  @!P1 IMAD.MOV.U32 R13, RZ, RZ, R9 ;  /* 0x000000ffff0d9224 */ /* 0x000fe400078e0009 */
[----:B------:R-:W-:-:S04]  /*b150*/  @!P2 IMAD.WIDE.U32 R14, R62, 0x60, R14 ;  /* 0x000000603e0ea825 */ /* 0x000fc800078e000e */
[----:B------:R-:W-:-:S04]  /*b160*/  @!P1 IMAD.WIDE.U32 R12, R62, 0xa0, R12 ;  /* 0x000000a03e0c9825 */ /* 0x000fc800078e000c */
[----:B------:R-:W-:Y:S02]  /*b170*/  @!P2 IMAD.IADD R15, R4, 0x1, R15 ;  /* 0x00000001040fa824 */ /* 0x000fe400078e020f */
[----:B------:R-:W-:Y:S02]  /*b180*/  @!P0 IMAD R0, R63, 0xc0, RZ ;  /* 0x000000c03f008824 */ /* 0x000fe400078e02ff */
[----:B------:R-:W-:-:S04]  /*b190*/  @!P0 IMAD.WIDE.U32 R6, R62, 0xc0, R6 ;  /* 0x000000c03e068825 */ /* 0x000fc800078e0006 */
[----:B------:R-:W-:Y:S02]  /*b1a0*/  @!P1 IMAD.MOV.U32 R4, RZ, RZ, R12 ;  /* 0x000000ffff049224 */ /* 0x000fe400078e000c */
[----:B------:R-:W-:Y:S01]  /*b1b0*/  @!P0 IMAD.IADD R7, R0, 0x1, R7 ;  /* 0x0000000100078824 */ /* 0x000fe200078e0207 */
[----:B------:R-:W-:Y:S01]  /*b1c0*/  @!PT LDS RZ, [RZ] ;  /* 0x00000000fffff984 */ /* 0x000fe20000000800 */
[----:B------:R-:W-:Y:S01]  /*b1d0*/  @!PT LDS RZ, [RZ] ;  /* 0x00000000fffff984 */ /* 0x000fe20000000800 */
[----:B------:R-:W-:Y:S01]  /*b1e0*/  @!PT LDS RZ, [RZ] ;  /* 0x00000000fffff984 */ /* 0x000fe20000000800 */
[----:B------:R-:W-:Y:S01]  /*b1f0*/  @!P4 LDGSTS.E.BYPASS.LTC128B.128 [R175+0x6000], desc[UR4][R168.64] ;  /* 0x06000000a8afcfae */ /* 0x000fe2000b981a04 */
[----:B------:R-:W-:-:S03]  /*b200*/  VIADD R0, R162, UR6 ;  /* 0x00000006a2007c36 */ /* 0x000fc60008000000 */
[----:B------:R-:W-:Y:S01]  /*b210*/  @P4 STS.128 [R175+0x6000], RZ ;  /* 0x006000ffaf004388 */ /* 0x000fe20000000c00 */
[----:B------:R-:W-:Y:S01]  /*b220*/  ISETP.GE.AND P4, PT, R180, R5, PT ;  /* 0x00000005b400720c */ /* 0x000fe20003f86270 */
[----:B------:R-:W-:Y:S02]  /*b230*/  @!P1 IMAD.IADD R5, R3, 0x1, R13 ;  /* 0x0000000103059824 */ /* 0x000fe400078e020d */
[----:B------:R-:W-:Y:S01]  /*b240*/  @P6 STS.128 [R175+0x6800], RZ ;  /* 0x006800ffaf006388 */ /* 0x000fe20000000c00 */
[----:B------:R-:W-:-:S03]  /*b250*/  IMAD.MOV.U32 R3, RZ, RZ, 0x20 ;  /* 0x00000020ff037424 */ /* 0x000fc600078e00ff */
[----:B------:R-:W-:Y:S01]  /*b260*/  @!PT LDS RZ, [RZ] ;  /* 0x00000000fffff984 */ /* 0x000fe20000000800 */
[----:B------:R-:W-:Y:S01]  /*b270*/  @!PT LDS RZ, [RZ] ;  /* 0x00000000fffff984 */ /* 0x000fe20000000800 */
[----:B------:R-:W-:Y:S01]  /*b280*/  @!PT LDS RZ, [RZ] ;  /* 0x00000000fffff984 */ /* 0x000fe20000000800 */
[----:B------:R1:W-:Y:S01]  /*b290*/  @!P6 LDGSTS.E.BYPASS.LTC128B.128 [R175+0x6800], desc[UR4][R8.64] ;  /* 0x0680000008afefae */ /* 0x0003e2000b981a04 */
[----:B------:R-:W-:-:S03]  /*b2a0*/  @!P5 LEA R10, P6, R62, R8, 0x5 ;  /* 0x000000083e0ad211 */ /* 0x000fc600078c28ff */
[----:B------:R-:W-:Y:S01]  /*b2b0*/  @P5 STS.128 [R175+0x7000], RZ ;  /* 0x007000ffaf005388 */ /* 0x000fe20000000c00 */
[C---:B------:R-:W-:Y:S02]  /*b2c0*/  @!P5 LEA.HI.X R11, R62.reuse, R9, R63, 0x5, P6 ;  /* 0x000000093e0bd211 */ /* 0x040fe400030f2c3f */
[----:B------:R-:W-:-:S03]  /*b2d0*/  @!P4 LEA R16, P6, R62, R8, 0x6 ;  /* 0x000000083e10c211 */ /* 0x000fc600078c30ff */
[----:B------:R-:W-:Y:S01]  /*b2e0*/  @!PT LDS RZ, [RZ] ;  /* 0x00000000fffff984 */ /* 0x000fe20000000800 */
[----:B------:R-:W-:Y:S01]  /*b2f0*/  @!PT LDS RZ, [RZ] ;  /* 0x00000000fffff984 */ /* 0x000fe20000000800 */
[----:B------:R-:W-:Y:S01]  /*b300*/  @!PT LDS RZ, [RZ] ;  /* 0x00000000fffff984 */ /* 0x000fe20000000800 */
[----:B------:R-:W-:Y:S01]  /*b310*/  @!P5 LDGSTS.E.BYPASS.LTC128B.128 [R175+0x7000], desc[UR4][R10.64] ;  /* 0x070000000aafdfae */ /* 0x000fe2000b981a04 */
[----:B------:R-:W-:-:S03]  /*b320*/  @!P4 LEA.HI.X R17, R62, R9, R63, 0x6, P6 ;  /* 0x000000093e11c211 */ /* 0x000fc600030f343f */
        /* <DEDUP_REMOVED lines=10> */
[----:B-1----:R-:W-:-:S03]  /*b3d0*/  @!P3 LEA R8, P5, R62, R8, 0x7 ;  /* 0x000000083e08b211 */ /* 0x002fc600078a38ff */
[----:B------:R-:W-:Y:S01]  /*b3e0*/  @P3 STS.128 [R175+0x8800], RZ ;  /* 0x008800ffaf003388 */ /* 0x000fe20000000c00 */
[----:B------:R-:W-:-:S05]  /*b3f0*/  @!P3 LEA.HI.X R9, R62, R9, R63, 0x7, P5 ;  /* 0x000000093e09b211 */ /* 0x000fca00028f3c3f */
        /* <DEDUP_REMOVED lines=9> */
[C---:B------:R-:W-:Y:S01]  /*b490*/  R2P PR, R64.reuse, 0x6 ;  /* 0x0000000640007804 */ /* 0x040fe20000000000 */
[----:B------:R-:W-:-:S02]  /*b4a0*/  IMAD.SHL.U32 R64, R64, 0x2, RZ ;  /* 0x0000000240407824 */ /* 0x000fc400078e00ff */
[----:B------:R-:W-:Y:S02]  /*b4b0*/  @P0 STS.128 [R175+0x9800], RZ ;  /* 0x009800ffaf000388 */ /* 0x000fe40000000c00 */
[----:B------:R-:W-:Y:S02]  /*b4c0*/  SEL R3, R3, 0xffffffe0, !P1 ;  /* 0xffffffe003037807 */ /* 0x000fe40004800000 */
[----:B------:R-:W-:Y:S01]  /*b4d0*/  @!PT LDS RZ, [RZ] ;  /* 0x00000000fffff984 */ /* 0x000fe20000000800 */
[----:B------:R-:W-:Y:S01]  /*b4e0*/  @!PT LDS RZ, [RZ] ;  /* 0x00000000fffff984 */ /* 0x000fe20000000800 */
[----:B------:R-:W-:Y:S01]  /*b4f0*/  @!PT LDS RZ, [RZ] ;  /* 0x00000000fffff984 */ /* 0x000fe20000000800 */
[----:B------:R1:W-:Y:S01]  /*b500*/  @!P0 LDGSTS.E.BYPASS.LTC128B.128 [R175+0x9800], desc[UR4][R6.64] ;  /* 0x0980000006af8fae */ /* 0x0003e2000b981a04 */
[----:B------:R-:W-:Y:S02]  /*b510*/  LOP3.LUT R64, R64, 0x6, RZ, 0xc0, !PT ;  /* 0x0000000640407812 */ /* 0x000fe400078ec0ff */
[--C-:B------:R-:W-:Y:S01]  /*b520*/  IMAD.IADD R161, R163, 0x1, R3.reuse ;  /* 0x00000001a3a17824 */ /* 0x100fe200078e0203 */
[----:B------:R-:W-:Y:S01]  /*b530*/  LDSM.16.M88.4 R72, [R163] ;  /* 0x00000000a348783b */ /* 0x000fe20000000200 */
[----:B------:R-:W-:Y:S02]  /*b540*/  IMAD.IADD R157, R0, 0x1, R3 ;  /* 0x00000001009d7824 */ /* 0x000fe400078e0203 */
[----:B------:R-:W-:Y:S01]  /*b550*/  IMAD.IADD R67, R173, 0x1, R64 ;  /* 0x00000001ad437824 */ /* 0x000fe200078e0240 */
[----:B-----5:R-:W3:Y:S03]  /*b560*/  LDSM.16.M88.4 R28, [R162+UR6+0x3000] ;  /* 0x00300006a21c783b */ /* 0x020ee60008000200 */
[C---:B------:R-:W-:Y:S01]  /*b570*/  VIADD R69, R67.reuse, 0x11 ;  /* 0x0000001143457836 */ /* 0x040fe20000000000 */
[----:B----4-:R-:W4:Y:S01]  /*b580*/  LDSM.16.M88.4 R20, [R162+UR6+0x3800] ;  /* 0x00380006a214783b */ /* 0x010f220008000200 */
[----:B------:R-:W-:-:S03]  /*b590*/  ISETP.GE.AND P1, PT, R67, R68, PT ;  /* 0x000000444300720c */ /* 0x000fc60003f26270 */
[----:B--2---:R-:W2:Y:S04]  /*b5a0*/  LDSM.16.M88.4 R12, [R162+UR6+0x4000] ;  /* 0x00400006a20c783b */ /* 0x004ea80008000200 */
[----:B------:R-:W-:Y:S04]  /*b5b0*/  LDSM.16.M88.4 R52, [R161] ;  /* 0x00000000a134783b */ /* 0x000fe80000000200 */
[----:B------:R-:W2:Y:S04]  /*b5c0*/  LDSM.16.M88.4 R92, [R157+0x3000] ;  /* 0x003000009d5c783b */ /* 0x000ea80000000200 */
[----:B------:R-:W2:Y:S04]  /*b5d0*/  LDSM.16.M88.4 R56, [R157+0x3800] ;  /* 0x003800009d38783b */ /* 0x000ea80000000200 */
[----:B-1----:R-:W1:Y:S04]  /*b5e0*/  LDSM.16.M88.4 R4, [R157+0x4000] ;  /* 0x004000009d04783b */ /* 0x002e680000000200 */
[----:B------:R-:W1:Y:S04]  /*b5f0*/  LDSM.16.M88.4 R80, [R162+UR6+0x5000] ;  /* 0x00500006a250783b */ /* 0x000e680008000200 */
[----:B------:R-:W1:Y:S04]  /*b600*/  LDSM.16.M88.4 R44, [R162+UR6+0x2000] ;  /* 0x00200006a22c783b */ /* 0x000e680008000200 */
[----:B------:R-:W1:Y:S01]  /*b610*/  LDSM.16.M88.4 R36, [R162+UR6+0x2800] ;  /* 0x00280006a224783b */ /* 0x000e620008000200 */
[C---:B---3--:R-:W-:Y:S03]  /*b620*/  HMMA.16816.F32 R32, R72.reuse, R28, RZ ;  /* 0x0000001c4820723c */ /* 0x048fe600000018ff */
[----:B------:R-:W3:Y:S04]  /*b630*/  LDSM.16.M88.4 R88, [R162+UR6+0x4800] ;  /* 0x00480006a258783b */ /* 0x000ee80008000200 */
[----:B------:R-:W3:Y:S01]  /*b640*/  LDSM.16.M88.4 R112, [R162+UR6+0x5800] ;  /* 0x00580006a270783b */ /* 0x000ee20008000200 */
[C---:B------:R-:W-:Y:S03]  /*b650*/  HMMA.16816.F32 R28, R72.reuse, R30, RZ ;  /* 0x0000001e481c723c */ /* 0x040fe600000018ff */
[----:B------:R-:W-:Y:S04]  /*b660*/  LDSM.16.M88.4 R108, [R157+0x2000] ;  /* 0x002000009d6c783b */ /* 0x000fe80000000200 */
[----:B------:R-:W-:Y:S01]  /*b670*/  LDSM.16.M88.4 R104, [R157+0x2800] ;  /* 0x002800009d68783b */ /* 0x000fe20000000200 */
[C---:B----4-:R-:W-:Y:S03]  /*b680*/  HMMA.16816.F32 R24, R72.reuse, R20, RZ ;  /* 0x000000144818723c */ /* 0x050fe600000018ff */
[----:B------:R-:W-:Y:S04]  /*b690*/  LDSM.16.M88.4 R96, [R157+0x4800] ;  /* 0x004800009d60783b */ /* 0x000fe80000000200 */
[----:B------:R-:W0:Y:S01]  /*b6a0*/  LDGDEPBAR ;  /* 0x00000000000079af */ /* 0x000e220000000000 */
[C---:B------:R-:W-:Y:S08]  /*b6b0*/  HMMA.16816.F32 R20, R72.reuse, R22, RZ ;  /* 0x000000164814723c */ /* 0x040ff000000018ff */
[----:B--2---:R-:W-:Y:S08]  /*b6c0*/  HMMA.16816.F32 R16, R72, R12, RZ ;  /* 0x0000000c4810723c */ /* 0x004ff000000018ff */
[C---:B------:R-:W-:Y:S08]  /*b6d0*/  HMMA.16816.F32 R32, R52.reuse, R92, R32 ;  /* 0x0000005c3420723c */ /* 0x040ff00000001820 */
[C---:B------:R-:W-:Y:S01]  /*b6e0*/  HMMA.16816.F32 R28, R52.reuse, R94, R28 ;  /* 0x0000005e341c723c */ /* 0x040fe2000000181c */
[----:B------:R-:W2:Y:S07]  /*b6f0*/  LDSM.16.M88.4 R92, [R157+0x5000] ;  /* 0x005000009d5c783b */ /* 0x000eae0000000200 */
[C---:B------:R-:W-:Y:S08]  /*b700*/  HMMA.16816.F32 R24, R52.reuse, R56, R24 ;  /* 0x000000383418723c */ /* 0x040ff00000001818 */
[C---:B------:R-:W-:Y:S01]  /*b710*/  HMMA.16816.F32 R20, R52.reuse, R58, R20 ;  /* 0x0000003a3414723c */ /* 0x040fe20000001814 */
[----:B------:R-:W4:Y:S07]  /*b720*/  LDSM.16.M88.4 R56, [R157+0x5800] ;  /* 0x005800009d38783b */ /* 0x000f2e0000000200 */
[----:B-1----:R-:W-:Y:S01]  /*b730*/  HMMA.16816.F32 R16, R52, R4, R16 ;  /* 0x000000043410723c */ /* 0x002fe20000001810 */
        /* <DEDUP_REMOVED lines=13> */
[----:B------:R-:W1:Y:S01]  /*b810*/  LDSM.16.M88.4 R120, [R156+0x2800] ;  /* 0x002800009c78783b */ /* 0x000e620000000200 */
[----:B------:R-:W-:Y:S02]  /*b820*/  VIADD R5, R67, 0x18 ;  /* 0x0000001843057836 */ /* 0x000fe40000000000 */
[C---:B------:R-:W-:Y:S01]  /*b830*/  HMMA.16816.F32 R48, R72.reuse, R44, RZ ;  /* 0x0000002c4830723c */ /* 0x040fe200000018ff */
[----:B------:R-:W1:Y:S02]  /*b840*/  LDSM.16.M88.4 R124, [R156+0x2000] ;  /* 0x002000009c7c783b */ /* 0x000e640000000200 */
[----:B------:R-:W-:Y:S02]  /*b850*/  ISETP.GE.AND P2, PT, R5, R68, PT ;  /* 0x000000440500720c */ /* 0x000fe40003f46270 */
[----:B------:R-:W-:Y:S02]  /*b860*/  LDSM.16.M88.4 R116, [R156+0x3000] ;  /* 0x003000009c74783b */ /* 0x000fe40000000200 */
[----:B------:R-:W-:Y:S01]  /*b870*/  P2R R0, PR, RZ, 0x4 ;  /* 0x00000004ff007803 */ /* 0x000fe20000000000 */
[C---:B------:R-:W-:Y:S08]  /*b880*/  HMMA.16816.F32 R40, R72.reuse, R36, RZ ;  /* 0x000000244828723c */ /* 0x040ff000000018ff */
[C---:B---3--:R-:W-:Y:S08]  /*b890*/  HMMA.16816.F32 R8, R72.reuse, R88, RZ ;  /* 0x000000584808723c */ /* 0x048ff000000018ff */
        /* <DEDUP_REMOVED lines=21> */
[----:B------:R-:W-:Y:S01]  /*b9f0*/  ISETP.GE.AND P6, PT, R7, R68, PT ;  /* 0x000000440700720c */ /* 0x000fe20003fc6270 */
[----:B------:R-:W-:-:S03]  /*ba00*/  VIADD R7, R67, 0x19 ;  /* 0x0000001943077836 */ /* 0x000fc60000000000 */
[----:B------:R-:W-:Y:S01]  /*ba10*/  HMMA.16816.F32 R88, R52, R98, R88 ;  /* 0x000000623458723c */ /* 0x000fe20000001858 */
[----:B------:R-:W-:Y:S01]  /*ba20*/  LDSM.16.M88.4 R96, [R156+0x5000] ;  /* 0x005000009c60783b */ /* 0x000fe20000000200 */
[----:B------:R-:W-:-:S06]  /*ba30*/  ISETP.GE.AND P5, PT, R7, R68, PT ;  /* 0x000000440700720c */ /* 0x000fcc0003fa6270 */
[C---:B----4-:R-:W-:Y:S08]  /*ba40*/  HMMA.16816.F32 R76, R52.reuse, R56, R76 ;  /* 0x00000038344c723c */ /* 0x050ff0000000184c */
[----:B------:R-:W-:Y:S01]  /*ba50*/  HMMA.16816.F32 R72, R52, R58, R72 ;  /* 0x0000003a3448723c */ /* 0x000fe20000001848 */
[----:B------:R-:W-:Y:S04]  /*ba60*/  LDSM.16.M88.4 R56, [R159] ;  /* 0x000000009f38783b */ /* 0x000fe80000000200 */
[----:B------:R-:W3:Y:S03]  /*ba70*/  LDSM.16.M88.4 R52, [R155+0x2000] ;  /* 0x002000009b34783b */ /* 0x000ee60000000200 */
[C---:B-1----:R-:W-:Y:S08]  /*ba80*/  HMMA.16816.F32 R40, R132.reuse, R120, R40 ;  /* 0x000000788428723c */ /* 0x042ff00000001828 */
[C---:B------:R-:W-:Y:S01]  /*ba90*/  HMMA.16816.F32 R36, R132.reuse, R122, R36 ;  /* 0x0000007a8424723c */ /* 0x040fe20000001824 */
[----:B------:R-:W1:Y:S07]  /*baa0*/  LDSM.16.M88.4 R120, [R155+0x2800] ;  /* 0x002800009b78783b */ /* 0x000e6e0000000200 */
[C---:B------:R-:W-:Y:S08]  /*bab0*/  HMMA.16816.F32 R48, R132.reuse, R124, R48 ;  /* 0x0000007c8430723c */ /* 0x040ff00000001830 */
[C---:B------:R-:W-:Y:S08]  /*bac0*/  HMMA.16816.F32 R44, R132.reuse, R126, R44 ;  /* 0x0000007e842c723c */ /* 0x040ff0000000182c */
[C---:B--2---:R-:W-:Y:S08]  /*bad0*/  HMMA.16816.F32 R76, R132.reuse, R92, R76 ;  /* 0x0000005c844c723c */ /* 0x044ff0000000184c */
[----:B------:R-:W-:Y:S01]  /*bae0*/  HMMA.16816.F32 R72, R132, R94, R72 ;  /* 0x0000005e8448723c */ /* 0x000fe20000001848 */
[----:B------:R-:W2:Y:S07]  /*baf0*/  LDSM.16.M88.4 R92, [R155+0x3000] ;  /* 0x003000009b5c783b */ /* 0x000eae0000000200 */
[C---:B---3--:R-:W-:Y:S08]  /*bb00*/  HMMA.16816.F32 R48, R56.reuse, R52, R48 ;  /* 0x000000343830723c */ /* 0x048ff00000001830 */
[----:B------:R-:W-:Y:S01]  /*bb10*/  HMMA.16816.F32 R44, R56, R54, R44 ;  /* 0x00000036382c723c */ /* 0x000fe2000000182c */
[----:B------:R-:W3:Y:S07]  /*bb20*/  LDSM.16.M88.4 R52, [R155+0x3800] ;  /* 0x003800009b34783b */ /* 0x000eee0000000200 */
[----:B------:R-:W-:Y:S03]  /*bb30*/  HMMA.16816.F32 R28, R132, R118, R28 ;  /* 0x00000076841c723c */ /* 0x000fe6000000181c */
[----:B------:R-:W-:-:S02]  /*bb40*/  FSEL R213, R50, -INF , !P1 ;  /* 0xff80000032d57808 */ /* 0x000fc40004800000 */
[----:B------:R-:W-:Y:S02]  /*bb50*/  FSEL R5, R48, -INF , !P1 ;  /* 0xff80000030057808 */ /* 0x000fe40004800000 */
[----:B------:R-:W-:Y:S01]  /*bb60*/  FSEL R153, R51, -INF , !P0 ;  /* 0xff80000033997808 */ /* 0x000fe20004000000 */
[----:B------:R-:W-:Y:S01]  /*bb70*/  HMMA.16816.F32 R32, R132, R116, R32 ;  /* 0x000000748420723c */ /* 0x000fe20000001820 */
[----:B------:R-:W-:Y:S02]  /*bb80*/  FSEL R7, R49, -INF , !P0 ;  /* 0xff80000031077808 */ /* 0x000fe40004000000 */
[----:B------:R-:W4:Y:S01]  /*bb90*/  LDSM.16.M88.4 R48, [R155+0x4000] ;  /* 0x004000009b30783b */ /* 0x000f220000000200 */
[----:B------:R-:W-:Y:S02]  /*bba0*/  FSEL R46, R46, -INF , !P3 ;  /* 0xff8000002e2e7808 */ /* 0x000fe40005800000 */
[----:B------:R-:W-:Y:S02]  /*bbb0*/  FSEL R6, R44, -INF , !P3 ;  /* 0xff8000002c067808 */ /* 0x000fe40005800000 */
[----:B-1----:R-:W-:Y:S01]  /*bbc0*/  HMMA.16816.F32 R36, R56, R122, R36 ;  /* 0x0000007a3824723c */ /* 0x002fe20000001824 */
[----:B------:R-:W-:-:S02]  /*bbd0*/  ISETP.NE.AND P3, PT, R0, RZ, PT ;  /* 0x000000ff0000720c */ /* 0x000fc40003f65270 */
[----:B------:R-:W-:Y:S02]  /*bbe0*/  FSEL R47, R47, -INF , !P4 ;  /* 0xff8000002f2f7808 */ /* 0x000fe40006000000 */
[----:B------:R-:W-:-:S03]  /*bbf0*/  FSEL R45, R45, -INF , !P4 ;  /* 0xff8000002d2d7808 */ /* 0x000fc60006000000 */
[----:B------:R-:W-:Y:S08]  /*bc00*/  HMMA.16816.F32 R24, R132, R112, R24 ;  /* 0x000000708418723c */ /* 0x000ff00000001818 */
[----:B------:R-:W-:Y:S03]  /*bc10*/  HMMA.16816.F32 R40, R56, R120, R40 ;  /* 0x000000783828723c */ /* 0x000fe60000001828 */
[----:B------:R-:W-:Y:S01]  /*bc20*/  FSEL R205, R37, -INF , !P5 ;  /* 0xff80000025cd7808 */ /* 0x000fe20006800000 */
[----:B------:R-:W-:Y:S01]  /*bc30*/  VIADD R37, R67, 0x39 ;  /* 0x0000003943257836 */ /* 0x000fe20000000000 */
[----:B------:R-:W-:-:S02]  /*bc40*/  FSEL R203, R39, -INF , !P5 ;  /* 0xff80000027cb7808 */ /* 0x000fc40006800000 */
[----:B------:R-:W-:Y:S01]  /*bc50*/  FSEL R211, R38, -INF , !P3 ;  /* 0xff80000026d37808 */ /* 0x000fe20005800000 */
[----:B------:R-:W-:Y:S01]  /*bc60*/  HMMA.16816.F32 R84, R132, R96, R84 ;  /* 0x000000608454723c */ /* 0x000fe20000001854 */
[----:B------:R-:W-:Y:S01]  /*bc70*/  VIADD R97, R67, 0x20 ;  /* 0x0000002043617836 */ /* 0x000fe20000000000 */
[----:B------:R-:W-:Y:S02]  /*bc80*/  FSEL R207, R36, -INF , !P3 ;  /* 0xff80000024cf7808 */ /* 0x000fe40005800000 */
[-C--:B------:R-:W-:Y:S02]  /*bc90*/  ISETP.GE.AND P5, PT, R37, R68.reuse, PT ;  /* 0x000000442500720c */ /* 0x080fe40003fa6270 */
[----:B------:R-:W-:Y:S01]  /*bca0*/  ISETP.GE.AND P2, PT, R97, R68, PT ;  /* 0x000000446100720c */ /* 0x000fe20003f46270 */
[C---:B------:R-:W-:Y:S01]  /*bcb0*/  VIADD R97, R67.reuse, 0x21 ;  /* 0x0000002143617836 */ /* 0x040fe20000000000 */
[----:B--2---:R-:W-:Y:S01]  /*bcc0*/  HMMA.16816.F32 R28, R56, R94, R28 ;  /* 0x0000005e381c723c */ /* 0x004fe2000000181c */
[----:B------:R-:W-:Y:S01]  /*bcd0*/  LDSM.16.M88.4 R36, [R155+0x5000] ;  /* 0x005000009b24783b */ /* 0x000fe20000000200 */
[----:B------:R-:W-:Y:S01]  /*bce0*/  VIADD R95, R67, 0x38 ;  /* 0x00000038435f7836 */ /* 0x000fe20000000000 */
[----:B------:R-:W-:-:S02]  /*bcf0*/  FSEL R209, R40, -INF , !P6 ;  /* 0xff80000028d17808 */ /* 0x000fc40007000000 */
[-C--:B------:R-:W-:Y:S02]  /*bd00*/  ISETP.GE.AND P1, PT, R97, R68.reuse, PT ;  /* 0x000000446100720c */ /* 0x080fe40003f26270 */
[----:B------:R-:W-:Y:S01]  /*bd10*/  FSEL R97, R42, -INF , !P6 ;  /* 0xff8000002a617808 */ /* 0x000fe20007000000 */
[----:B------:R-:W-:Y:S01]  /*bd20*/  HMMA.16816.F32 R32, R56, R92, R32 ;  /* 0x0000005c3820723c */ /* 0x000fe20000001820 */
[----:B------:R-:W-:Y:S01]  /*bd30*/  VIADD R93, R67, 0x28 ;  /* 0x00000028435d7836 */ /* 0x000fe20000000000 */
[----:B------:R-:W-:-:S04]  /*bd40*/  ISETP.GE.AND P6, PT, R69, R68, PT ;  /* 0x000000444500720c */ /* 0x000fc80003fc6270 */
[-C--:B------:R-:W-:Y:S01]  /*bd50*/  ISETP.GE.AND P0, PT, R93, R68.reuse, PT ;  /* 0x000000445d00720c */ /* 0x080fe20003f06270 */
[----:B------:R-:W-:Y:S01]  /*bd60*/  VIADD R93, R67, 0x29 ;  /* 0x00000029435d7836 */ /* 0x000fe20000000000 */
[----:B---3--:R-:W-:Y:S01]  /*bd70*/  HMMA.16816.F32 R24, R56, R52, R24 ;  /* 0x000000343818723c */ /* 0x008fe20000001818 */
[----:B------:R-:W-:Y:S01]  /*bd80*/  FSEL R69, R41, -INF , !P6 ;  /* 0xff80000029457808 */ /* 0x000fe20007000000 */
[----:B------:R-:W-:Y:S01]  /*bd90*/  VIADD R53, R67, 0x31 ;  /* 0x0000003143357836 */ /* 0x000fe20000000000 */
[----:B------:R-:W-:Y:S02]  /*bda0*/  FSEL R201, R30, -INF , !P0 ;  /* 0xff8000001ec97808 */ /* 0x000fe40004000000 */
[----:B------:R-:W-:Y:S01]  /*bdb0*/  ISETP.GE.AND P4, PT, R93, R68, PT ;  /* 0x000000445d00720c */ /* 0x000fe20003f86270 */
[----:B------:R-:W-:Y:S01]  /*bdc0*/  VIADD R93, R67, 0x30 ;  /* 0x00000030435d7836 */ /* 0x000fe20000000000 */
[----:B------:R-:W-:Y:S01]  /*bdd0*/  FSEL R195, R28, -INF , !P0 ;  /* 0xff8000001cc37808 */ /* 0x000fe20004000000 */
[----:B------:R-:W-:Y:S01]  /*bde0*/  HMMA.16816.F32 R80, R132, R98, R80 ;  /* 0x000000628450723c */ /* 0x000fe20000001850 */
[----:B------:R-:W-:-:S02]  /*bdf0*/  FSEL R99, R43, -INF , !P6 ;  /* 0xff8000002b637808 */ /* 0x000fc40007000000 */
[----:B------:R-:W1:Y:S01]  /*be00*/  LDSM.16.M88.4 R40, [R155+0x4800] ;  /* 0x004800009b28783b */ /* 0x000e620000000200 */
[----:B------:R-:W-:Y:S01]  /*be10*/  FSEL R197, R29, -INF , !P4 ;  /* 0xff8000001dc57808 */ /* 0x000fe20006000000 */
[----:B------:R-:W-:Y:S01]  /*be20*/  VIADD R29, R67, 0x49 ;  /* 0x00000049431d7836 */ /* 0x000fe20000000000 */
[----:B------:R-:W-:Y:S02]  /*be30*/  ISETP.GE.AND P0, PT, R93, R68, PT ;  /* 0x000000445d00720c */ /* 0x000fe40003f06270 */
[----:B------:R-:W-:Y:S01]  /*be40*/  HMMA.16816.F32 R16, R132, R108, R16 ;  /* 0x0000006c8410723c */ /* 0x000fe20000001810 */
[----:B------:R-:W-:Y:S02]  /*be50*/  FSEL R193, R31, -INF , !P4 ;  /* 0xff8000001fc17808 */ /* 0x000fe40006000000 */
[----:B------:R-:W-:Y:S02]  /*be60*/  FSEL R151, R26, -INF , !P0 ;  /* 0xff8000001a977808 */ /* 0x000fe40004000000 */
[----:B------:R-:W-:-:S02]  /*be70*/  FSEL R147, R24, -INF , !P0 ;  /* 0xff80000018937808 */ /* 0x000fc40004000000 */
[-C--:B------:R-:W-:Y:S01]  /*be80*/  ISETP.GE.AND P0, PT, R29, R68.reuse, PT ;  /* 0x000000441d00720c */ /* 0x080fe20003f06270 */
[----:B------:R-:W-:Y:S01]  /*be90*/  HMMA.16816.F32 R20, R132, R114, R20 ;  /* 0x000000728414723c */ /* 0x000fe20000001814 */
[----:B------:R-:W2:Y:S01]  /*bea0*/  LDSM.16.M88.4 R28, [R155+0x5800] ;  /* 0x005800009b1c783b */ /* 0x000ea20000000200 */
[----:B------:R-:W-:Y:S01]  /*beb0*/  FSEL R199, R35, -INF , !P1 ;  /* 0xff80000023c77808 */ /* 0x000fe20004800000 */
[----:B------:R-:W-:Y:S01]  /*bec0*/  VIADD R35, R67, 0x41 ;  /* 0x0000004143237836 */ /* 0x000fe20000000000 */
[----:B------:R-:W-:Y:S01]  /*bed0*/  ISETP.GE.AND P4, PT, R53, R68, PT ;  /* 0x000000443500720c */ /* 0x000fe20003f86270 */
[----:B------:R-:W-:-:S04]  /*bee0*/  DEPBAR.LE SB0, 0x0 ;  /* 0x000080000000791a */ /* 0x000fc80000000000 */
[C---:B------:R-:W-:Y:S01]  /*bef0*/  HMMA.16816.F32 R12, R132.reuse, R110, R12 ;  /* 0x0000006e840c723c */ /* 0x040fe2000000180c */
[----:B------:R-:W-:Y:S02]  /*bf00*/  FSEL R111, R34, -INF , !P2 ;  /* 0xff800000226f7808 */ /* 0x000fe40005000000 */
        /* <DEDUP_REMOVED lines=9> */
[----:B------:R-:W-:-:S03]  /*bfa0*/  VIADD R25, R67, 0x58 ;  /* 0x0000005843197836 */ /* 0x000fc60000000000 */
[-C--:B------:R-:W-:Y:S01]  /*bfb0*/  ISETP.GE.AND P4, PT, R33, R68.reuse, PT ;  /* 0x000000442100720c */ /* 0x080fe20003f86270 */
[----:B------:R-:W-:Y:S01]  /*bfc0*/  HMMA.16816.F32 R88, R132, R106, R88 ;  /* 0x0000006a8458723c */ /* 0x000fe20000001858 */
[----:B------:R-:W-:Y:S02]  /*bfd0*/  FSEL R107, R32, -INF , !P2 ;  /* 0xff800000206b7808 */ /* 0x000fe40005000000 */
[----:B------:R-:W-:-:S05]  /*bfe0*/  ISETP.GE.AND P2, PT, R35, R68, PT ;  /* 0x000000442300720c */ /* 0x000fca0003f46270 */
[C---:B----4-:R-:W-:Y:S08]  /*bff0*/  HMMA.16816.F32 R16, R56.reuse, R48, R16 ;  /* 0x000000303810723c */ /* 0x050ff00000001810 */
[----:B------:R-:W-:Y:S01]  /*c000*/  HMMA.16816.F32 R20, R56, R54, R20 ;  /* 0x000000363814723c */ /* 0x000fe20000001814 */
[----:B------:R-:W-:-:S05]  /*c010*/  VIADD R55, R67, 0x40 ;  /* 0x0000004043377836 */ /* 0x000fca0000000000 */
[-C--:B------:R-:W-:Y:S02]  /*c020*/  ISETP.GE.AND P3, PT, R55, R68.reuse, PT ;  /* 0x000000443700720c */ /* 0x080fe40003f66270 */
[C---:B------:R-:W-:Y:S03]  /*c030*/  HMMA.16816.F32 R12, R56.reuse, R50, R12 ;  /* 0x00000032380c723c */ /* 0x040fe6000000180c */
[----:B------:R-:W-:Y:S01]  /*c040*/  FSEL R143, R19, -INF , !P2 ;  /* 0xff800000138f7808 */ /* 0x000fe20005000000 */
[----:B------:R-:W-:Y:S01]  /*c050*/  VIADD R19, R67, 0x61 ;  /* 0x0000006143137836 */ /* 0x000fe20000000000 */
[----:B------:R-:W-:Y:S02]  /*c060*/  FSEL R141, R18, -INF , !P3 ;  /* 0xff800000128d7808 */ /* 0x000fe40005800000 */
[----:B------:R-:W-:Y:S01]  /*c070*/  FSEL R131, R16, -INF , !P3 ;  /* 0xff80000010837808 */ /* 0x000fe20005800000 */
[----:B-1----:R-:W-:Y:S01]  /*c080*/  HMMA.16816.F32 R8, R56, R40, R8 ;  /* 0x000000283808723c */ /* 0x002fe20000001808 */
[----:B------:R-:W-:-:S02]  /*c090*/  ISETP.GE.AND P3, PT, R27, R68, PT ;  /* 0x000000441b00720c */ /* 0x000fc40003f66270 */
[----:B------:R-:W-:Y:S01]  /*c0a0*/  FSEL R185, R23, -INF , !P5 ;  /* 0xff80000017b97808 */ /* 0x000fe20006800000 */
[----:B------:R-:W-:Y:S01]  /*c0b0*/  VIADD R23, R67, 0x60 ;  /* 0x0000006043177836 */ /* 0x000fe20000000000 */
[----:B------:R-:W-:Y:S02]  /*c0c0*/  FSEL R191, R22, -INF , !P6 ;  /* 0xff80000016bf7808 */ /* 0x000fe40007000000 */
[----:B------:R-:W-:Y:S01]  /*c0d0*/  FSEL R187, R20, -INF , !P6 ;  /* 0xff80000014bb7808 */ /* 0x000fe20007000000 */
[C---:B------:R-:W-:Y:S01]  /*c0e0*/  HMMA.16816.F32 R84, R56.reuse, R36, R84 ;  /* 0x000000243854723c */ /* 0x040fe20000001854 */
        /* <DEDUP_REMOVED lines=12> */
[C---:B------:R-:W-:Y:S01]  /*c1b0*/  HMMA.16816.F32 R80, R56.reuse, R38, R80 ;  /* 0x000000263850723c */ /* 0x040fe20000001850 */
[----:B------:R-:W-:Y:S02]  /*c1c0*/  P2R R0, PR, RZ, 0x4 ;  /* 0x00000004ff007803 */ /* 0x000fe40000000000 */
[----:B------:R-:W-:Y:S02]  /*c1d0*/  FSEL R105, R87, -INF , !P6 ;  /* 0xff80000057697808 */ /* 0x000fe40007000000 */
[----:B------:R-:W-:Y:S01]  /*c1e0*/  FSEL R139, R15, -INF , !P0 ;  /* 0xff8000000f8b7808 */ /* 0x000fe20004000000 */
[----:B------:R-:W-:Y:S01]  /*c1f0*/  VIADD R15, R67, 0x69 ;  /* 0x00000069430f7836 */ /* 0x000fe20000000000 */
[----:B------:R-:W-:Y:S01]  /*c200*/  FSEL R137, R13, -INF , !P0 ;  /* 0xff8000000d897808 */ /* 0x000fe20004000000 */
[----:B--2---:R-:W-:Y:S01]  /*c210*/  HMMA.16816.F32 R76, R56, R28, R76 ;  /* 0x0000001c384c723c */ /* 0x004fe2000000184c */
[----:B------:R-:W-:Y:S01]  /*c220*/  FSEL R123, R11, -INF , !P3 ;  /* 0xff8000000b7b7808 */ /* 0x000fe20005800000 */
        /* <DEDUP_REMOVED lines=8> */
[----:B------:R-:W-:Y:S02]  /*c2b0*/  ISETP.NE.AND P6, PT, R61, 0x1, PT ;  /* 0x000000013d00780c */ /* 0x000fe40003fc5270 */
[----:B------:R-:W-:Y:S02]  /*c2c0*/  ISETP.NE.AND P0, PT, R0, RZ, PT ;  /* 0x000000ff0000720c */ /* 0x000fe40003f05270 */
[----:B------:R-:W-:Y:S02]  /*c2d0*/  ISETP.GE.AND P2, PT, R25, R68, PT ;  /* 0x000000441900720c */ /* 0x000fe40003f46270 */
[----:B------:R-:W-:-:S02]  /*c2e0*/  FSEL R125, R10, -INF , !P4 ;  /* 0xff8000000a7d7808 */ /* 0x000fc40006000000 */
[----:B------:R-:W-:Y:S02]  /*c2f0*/  FSEL R115, R8, -INF , !P4 ;  /* 0xff80000008737808 */ /* 0x000fe40006000000 */
[----:B------:R-:W-:Y:S02]  /*c300*/  FSEL R127, R90, -INF , !P2 ;  /* 0xff8000005a7f7808 */ /* 0x000fe40005000000 */
[----:B------:R-:W-:Y:S02]  /*c310*/  FSEL R121, R88, -INF , !P2 ;  /* 0xff80000058797808 */ /* 0x000fe40005000000 */
[----:B------:R-:W-:Y:S02]  /*c320*/  FSEL R67, R86, -INF , !P0 ;  /* 0xff80000056437808 */ /* 0x000fe40004000000 */
[----:B------:R-:W-:Y:S01]  /*c330*/  FSEL R59, R84, -INF , !P0 ;  /* 0xff800000543b7808 */ /* 0x000fe20004000000 */
[----:B------:R-:W-:Y:S01]  /*c340*/  BAR.SYNC.DEFER_BLOCKING 0x0 ;  /* 0x0000000000007b1d */ /* 0x000fe20000010000 */
[----:B------:R-:W-:-:S02]  /*c350*/  ISETP.GE.AND P5, PT, R17, R68, PT ;  /* 0x000000441100720c */ /* 0x000fc40003fa6270 */
[-C--:B------:R-:W-:Y:S02]  /*c360*/  ISETP.GE.AND P4, PT, R15, R68.reuse, PT ;  /* 0x000000440f00720c */ /* 0x080fe40003f86270 */
        /* <DEDUP_REMOVED lines=29> */
.L_x_11575:
        /* <DEDUP_REMOVED lines=60> */
.L_x_11576:
[----:B------:R-:W-:Y:S05]  /*c900*/  BSYNC.RECONVERGENT B0 ;  /* 0x0000000000007941 */ /* 0x000fea0003800200 */
.L_x_11574:
[----:B------:R-:W-:Y:S01]  /*c910*/  IADD3 R10, P0, PT, R2, R167, RZ ;  /* 0x000000a7020a7210 */ /* 0x000fe20007f1e0ff */
[C---:B------:R-:W-:Y:S01]  /*c920*/  IMAD.SHL.U32 R2, R164.reuse, 0x20, RZ ;  /* 0x00000020a4027824 */ /* 0x040fe200078e00ff */
[----:B------:R-:W-:Y:S01]  /*c930*/  SHF.L.U64.HI R0, R164, 0x5, R165 ;  /* 0x00000005a4007819 */ /* 0x000fe200000102a5 */
[----:B------:R-:W-:Y:S02]  /*c940*/  IMAD.MOV.U32 R12, RZ, RZ, R167 ;  /* 0x000000ffff0c7224 */ /* 0x000fe400078e00a7 */
[--C-:B------:R-:W-:Y:S01]  /*c950*/  IMAD.X R11, R71, 0x1, R166.reuse, P0 ;  /* 0x00000001470b7824 */ /* 0x100fe200000e06a6 */
[----:B------:R-:W-:Y:S01]  /*c960*/  IADD3 R8, P1, PT, R2, R10, RZ ;  /* 0x0000000a02087210 */ /* 0x000fe20007f3e0ff */
[----:B------:R-:W-:-:S03]  /*c970*/  IMAD.MOV.U32 R13, RZ, RZ, R166 ;  /* 0x000000ffff0d7224 */ /* 0x000fc600078e00a6 */
        /* <DEDUP_REMOVED lines=23> */
.L_x_11573:
[----:B------:R-:W-:Y:S05]  /*caf0*/  BSYNC.RECONVERGENT B1 ;  /* 0x0000000000017941 */ /* 0x000fea0003800200 */
.L_x_11572:
        /* <DEDUP_REMOVED lines=57> */
[--C-:B------:R-:W-:Y:S01]  /*ce90*/  FFMA.FTZ R41, R47, R25, -R30.reuse ;  /* 0x000000192f297223 */ /* 0x100fe2000001081e */
[----:B------:R-:W-:Y:S01]  /*cea0*/  IADD3 R152, PT, PT, R3, R153, RZ ;  /* 0x0000009903987210 */ /* 0x000fe20007ffe0ff */
[----:B------:R-:W1:Y:S01]  /*ceb0*/  LDSM.16.MT88.4 R80, [R153+0x6000] ;  /* 0x006000009950783b */ /* 0x000e620000004200 */
[-C--:B------:R-:W-:Y:S01]  /*cec0*/  FFMA.FTZ R49, R213, R25.reuse, -R30 ;  /* 0x00000019d5317223 */ /* 0x080fe2000001081e */
[-CC-:B------:R-:W-:Y:S01]  /*ced0*/  FFMA.FTZ R47, R5, R25.reuse, -R32.reuse ;  /* 0x00000019052f7223 */ /* 0x180fe20000010820 */
[-CC-:B------:R-:W-:Y:S01]  /*cee0*/  FFMA.FTZ R46, R7, R25.reuse, -R32.reuse ;  /* 0x00000019072e7223 */ /* 0x180fe20000010820 */
[-CC-:B------:R-:W-:Y:S01]  /*cef0*/  FFMA.FTZ R8, R6, R25.reuse, -R32.reuse ;  /* 0x0000001906087223 */ /* 0x180fe20000010820 */
[-C--:B------:R-:W-:Y:S01]  /*cf00*/  FFMA.FTZ R42, R45, R25.reuse, -R32 ;  /* 0x000000192d2a7223 */ /* 0x080fe20000010820 */
[----:B------:R-:W2:Y:S01]  /*cf10*/  LDSM.16.MT88.4 R4, [R152+0x6000] ;  /* 0x006000009804783b */ /* 0x000ea20000004200 */
        /* <DEDUP_REMOVED lines=11> */
[----:B------:R-:W4:Y:S01]  /*cfd0*/  LDSM.16.MT88.4 R12, [R153+0x6800] ;  /* 0x00680000990c783b */ /* 0x000f220000004200 */
[----:B------:R-:W5:Y:S01]  /*cfe0*/  MUFU.EX2 R41, R41 ;  /* 0x0000002900297308 */ /* 0x000f620000000800 */
[-C--:B------:R-:W-:Y:S01]  /*cff0*/  FFMA.FTZ R65, R111, R25.reuse, -R30 ;  /* 0x000000196f417223 */ /* 0x080fe2000001081e */
[-C--:B------:R-:W-:Y:S01]  /*d000*/  FFMA.FTZ R56, R109, R25.reuse, -R32 ;  /* 0x000000196d387223 */ /* 0x080fe20000010820 */
[-C--:B------:R-:W-:Y:S01]  /*d010*/  FFMA.FTZ R52, R199, R25.reuse, -R30 ;  /* 0x00000019c7347223 */ /* 0x080fe2000001081e */
        /* <DEDUP_REMOVED lines=8> */
[----:B------:R1:W-:Y:S01]  /*d0a0*/  MUFU.EX2 R45, R8 ;  /* 0x00000008002d7308 */ /* 0x0003e20000000800 */
[-C--:B------:R-:W-:Y:S01]  /*d0b0*/  FFMA.FTZ R58, R183, R25.reuse, -R30 ;  /* 0x00000019b73a7223 */ /* 0x080fe2000001081e */
[----:B-----5:R-:W-:Y:S01]  /*d0c0*/  F2FP.F16.F32.PACK_AB R87, R41, R44 ;  /* 0x0000002c2957723e */ /* 0x020fe200000000ff */
        /* <DEDUP_REMOVED lines=11> */
[----:B-1----:R-:W1:Y:S01]  /*d180*/  LDSM.16.MT88.4 R8, [R152+0x6800] ;  /* 0x006800009808783b */ /* 0x002e620000004200 */
[-C--:B------:R-:W-:Y:S01]  /*d190*/  FFMA.FTZ R102, R141, R25.reuse, -R30 ;  /* 0x000000198d667223 */ /* 0x080fe2000001081e */
[----:B------:R-:W-:Y:S01]  /*d1a0*/  MUFU.EX2 R34, R34 ;  /* 0x0000002200227308 */ /* 0x000fe20000000800 */
[----:B------:R-:W-:Y:S01]  /*d1b0*/  FFMA.FTZ R110, R133, R25, -R32 ;  /* 0x00000019856e7223 */ /* 0x000fe20000010820 */
[----:B-----5:R-:W-:Y:S01]  /*d1c0*/  F2FP.F16.F32.PACK_AB R86, R42, R45 ;  /* 0x0000002d2a56723e */ /* 0x020fe200000000ff */
[-CC-:B------:R-:W-:Y:S01]  /*d1d0*/  FFMA.FTZ R141, R143, R25.reuse, -R30.reuse ;  /* 0x000000198f8d7223 */ /* 0x180fe2000001081e */
[----:B------:R-:W-:Y:S01]  /*d1e0*/  MUFU.EX2 R40, R40 ;  /* 0x0000002800287308 */ /* 0x000fe20000000800 */
[-C--:B------:R-:W-:Y:S01]  /*d1f0*/  FFMA.FTZ R104, R145, R25.reuse, -R30 ;  /* 0x0000001991687223 */ /* 0x080fe2000001081e */
[-CC-:B------:R-:W-:Y:S01]  /*d200*/  FFMA.FTZ R108, R131, R25.reuse, -R32.reuse ;  /* 0x00000019836c7223 */ /* 0x180fe20000010820 */
[-CC-:B------:R-:W-:Y:S01]  /*d210*/  FFMA.FTZ R133, R135, R25.reuse, -R32.reuse ;  /* 0x0000001987857223 */ /* 0x180fe20000010820 */
[----:B------:R-:W3:Y:S01]  /*d220*/  MUFU.EX2 R39, R39 ;  /* 0x0000002700277308 */ /* 0x000ee20000000800 */
[C---:B------:R-:W-:Y:S01]  /*d230*/  HMMA.16816.F32 R68, R84.reuse, R72, RZ ;  /* 0x000000485444723c */ /* 0x040fe200000018ff */
[-C--:B------:R-:W-:Y:S01]  /*d240*/  FFMA.FTZ R106, R137, R25.reuse, -R32 ;  /* 0x00000019896a7223 */ /* 0x080fe20000010820 */
[-C--:B------:R-:W-:Y:S01]  /*d250*/  FFMA.FTZ R139, R139, R25.reuse, -R30 ;  /* 0x000000198b8b7223 */ /* 0x080fe2000001081e */
[----:B------:R-:W-:Y:S01]  /*d260*/  MUFU.EX2 R36, R36 ;  /* 0x0000002400247308 */ /* 0x000fe20000000800 */
[-CC-:B------:R-:W-:Y:S01]  /*d270*/  FFMA.FTZ R112, R113, R25.reuse, -R32.reuse ;  /* 0x0000001971707223 */ /* 0x180fe20000010820 */
[-C--:B------:R-:W-:Y:S01]  /*d280*/  FFMA.FTZ R113, R117, R25.reuse, -R32 ;  /* 0x0000001975717223 */ /* 0x080fe20000010820 */
[-CC-:B------:R-:W-:Y:S01]  /*d290*/  FFMA.FTZ R67, R67, R25.reuse, -R30.reuse ;  /* 0x0000001943437223 */ /* 0x180fe2000001081e */
[----:B------:R-:W5:Y:S01]  /*d2a0*/  MUFU.EX2 R29, R29 ;  /* 0x0000001d001d7308 */ /* 0x000f620000000800 */
        /* <DEDUP_REMOVED lines=25> */
[-C--:B------:R-:W-:Y:S01]  /*d440*/  FFMA.FTZ R186, R26, R25.reuse, -R32 ;  /* 0x000000191aba7223 */ /* 0x080fe20000010820 */
[-C--:B------:R-:W-:Y:S01]  /*d450*/  FFMA.FTZ R24, R24, R25.reuse, -R30 ;  /* 0x0000001918187223 */ /* 0x080fe2000001081e */
[----:B------:R-:W-:Y:S01]  /*d460*/  MUFU.EX2 R109, R109 ;  /* 0x0000006d006d7308 */ /* 0x000fe20000000800 */
[-CC-:B------:R-:W-:Y:S01]  /*d470*/  FFMA.FTZ R33, R33, R25.reuse, -R32.reuse ;  /* 0x0000001921217223 */ /* 0x180fe20000010820 */
[----:B------:R-:W-:-:S02]  /*d480*/  FFMA.FTZ R28, R28, R25, -R32 ;  /* 0x000000191c1c7223 */ /* 0x000fc40000010820 */
[----:B------:R-:W1:Y:S01]  /*d490*/  MUFU.EX2 R50, R50 ;  /* 0x0000003200327308 */ /* 0x000e620000000800 */
[C---:B------:R-:W-:Y:S03]  /*d4a0*/  HMMA.16816.F32 R80, R84.reuse, R82, RZ ;  /* 0x000000525450723c */ /* 0x040fe600000018ff */
[----:B------:R-:W1:Y:S04]  /*d4b0*/  MUFU.EX2 R54, R54 ;  /* 0x0000003600367308 */ /* 0x000e680000000800 */
        /* <DEDUP_REMOVED lines=14> */
[----:B------:R-:W-:Y:S01]  /*d5a0*/  MUFU.EX2 R183, R183 ;  /* 0x000000b700b77308 */ /* 0x000fe20000000800 */
[----:B------:R-:W-:Y:S01]  /*d5b0*/  FFMA.FTZ R38, R35, R25, -R30 ;  /* 0x0000001923267223 */ /* 0x000fe2000001081e */
[----:B------:R-:W-:Y:S01]  /*d5c0*/  FADD.FTZ R34, R34, R43 ;  /* 0x0000002b22227221 */ /* 0x000fe20000010000 */
[----:B------:R-:W-:Y:S01]  /*d5d0*/  FADD.FTZ R36, R29, R36 ;  /* 0x000000241d247221 */ /* 0x000fe20000010000 */
[----:B------:R-:W-:Y:S01]  /*d5e0*/  HMMA.16816.F32 R68, R4, R16, R68 ;  /* 0x000000100444723c */ /* 0x000fe20000001844 */
[----:B------:R-:W2:Y:S01]  /*d5f0*/  MUFU.EX2 R66, R66 ;  /* 0x0000004200427308 */ /* 0x000ea20000000800 */
[----:B------:R-:W-:-:S03]  /*d600*/  FADD.FTZ R34, R3, R34 ;  /* 0x0000002203227221 */ /* 0x000fc60000010000 */
        /* <DEDUP_REMOVED lines=9> */
[----:B------:R-:W2:Y:S01]  /*d6a0*/  LDSM.16.MT88.4 R20, [R158+0x7000] ;  /* 0x007000009e14783b */ /* 0x000ea20000004200 */
[----:B------:R-:W-:Y:S04]  /*d6b0*/  MUFU.EX2 R104, R104 ;  /* 0x0000006800687308 */ /* 0x000fe80000000800 */
[----:B------:R-:W-:Y:S02]  /*d6c0*/  MUFU.EX2 R131, R139 ;  /* 0x0000008b00837308 */ /* 0x000fe40000000800 */
[C---:B------:R-:W-:Y:S02]  /*d6d0*/  HMMA.16816.F32 R76, R4.reuse, R12, R76 ;  /* 0x0000000c044c723c */ /* 0x040fe4000000184c */
[----:B------:R-:W5:Y:S04]  /*d6e0*/  MUFU.EX2 R108, R108 ;  /* 0x0000006c006c7308 */ /* 0x000f680000000800 */
[----:B------:R4:W5:Y:S02]  /*d6f0*/  MUFU.EX2 R135, R110 ;  /* 0x0000006e00877308 */ /* 0x0009640000000800 */
[C---:B------:R-:W-:Y:S01]  /*d700*/  HMMA.16816.F32 R80, R4.reuse, R14, R80 ;  /* 0x0000000e0450723c */ /* 0x040fe20000001850 */
[----:B------:R-:W5:Y:S01]  /*d710*/  LDSM.16.MT88.4 R12, [R153+0x7000] ;  /* 0x00700000990c783b */ /* 0x000f620000004200 */
[----:B------:R-:W-:Y:S04]  /*d720*/  MUFU.EX2 R133, R133 ;  /* 0x0000008500857308 */ /* 0x000fe80000000800 */
[----:B------:R-:W5:Y:S02]  /*d730*/  MUFU.EX2 R106, R106 ;  /* 0x0000006a006a7308 */ /* 0x000f640000000800 */
[----:B-1----:R-:W-:Y:S02]  /*d740*/  HMMA.16816.F32 R88, R4, R8, R88 ;  /* 0x000000080458723c */ /* 0x002fe40000001858 */
[----:B------:R-:W-:Y:S01]  /*d750*/  MUFU.EX2 R112, R112 ;  /* 0x0000007000707308 */ /* 0x000fe20000000800 */
[----:B----4-:R-:W-:-:S03]  /*d760*/  FFMA.FTZ R110, R121, R25, -R32 ;  /* 0x00000019796e7223 */ /* 0x010fc60000010820 */
[----:B------:R-:W-:Y:S02]  /*d770*/  MUFU.EX2 R113, R113 ;  /* 0x0000007100717308 */ /* 0x000fe40000000800 */
        /* <DEDUP_REMOVED lines=11> */
[----:B------:R-:W-:Y:S02]  /*d830*/  MUFU.EX2 R114, R114 ;  /* 0x0000007200727308 */ /* 0x000fe40000000800 */
[----:B------:R-:W-:Y:S01]  /*d840*/  FADD.FTZ R56, R56, R111 ;  /* 0x0000006f38387221 */ /* 0x000fe20000010000 */
[----:B------:R-:W-:Y:S01]  /*d850*/  FADD.FTZ R107, R107, R52 ;  /* 0x000000346b6b7221 */ /* 0x000fe20000010000 */
[----:B---3--:R-:W-:Y:S01]  /*d860*/  HMMA.16816.F32 R68, R4, R16, R68 ;  /* 0x000000100444723c */ /* 0x008fe20000001844 */
[----:B------:R-:W-:Y:S01]  /*d870*/  MUFU.EX2 R59, R103 ;  /* 0x00000067003b7308 */ /* 0x000fe20000000800 */
[----:B------:R-:W-:Y:S01]  /*d880*/  FADD.FTZ R109, R109, R56 ;  /* 0x000000386d6d7221 */ /* 0x000fe20000010000 */
[----:B------:R-:W-:-:S02]  /*d890*/  FADD.FTZ R54, R54, R107 ;  /* 0x0000006b36367221 */ /* 0x000fc40000010000 */
[----:B------:R-:W-:Y:S01]  /*d8a0*/  MUFU.EX2 R57, R105 ;  /* 0x0000006900397308 */ /* 0x000fe20000000800 */
[----:B------:R-:W-:Y:S02]  /*d8b0*/  FADD.FTZ R50, R50, R109 ;  /* 0x0000006d32327221 */ /* 0x000fe40000010000 */
[C---:B------:R-:W-:Y:S01]  /*d8c0*/  HMMA.16816.F32 R72, R4.reuse, R18, R72 ;  /* 0x000000120448723c */ /* 0x040fe20000001848 */
[----:B------:R-:W3:Y:S01]  /*d8d0*/  LDSM.16.MT88.4 R16, [R154+0x7800] ;  /* 0x007800009a10783b */ /* 0x000ee20000004200 */
[----:B------:R-:W-:Y:S04]  /*d8e0*/  MUFU.EX2 R116, R116 ;  /* 0x0000007400747308 */ /* 0x000fe80000000800 */
[----:B------:R-:W-:Y:S02]  /*d8f0*/  MUFU.EX2 R53, R55 ;  /* 0x0000003700357308 */ /* 0x000fe40000000800 */
[C---:B--2---:R-:W-:Y:S02]  /*d900*/  HMMA.16816.F32 R96, R4.reuse, R20, R96 ;  /* 0x000000140460723c */ /* 0x044fe40000001860 */
[----:B------:R-:W-:Y:S04]  /*d910*/  MUFU.EX2 R120, R120 ;  /* 0x0000007800787308 */ /* 0x000fe80000000800 */
[----:B------:R-:W-:Y:S02]  /*d920*/  MUFU.EX2 R118, R118 ;  /* 0x0000007600767308 */ /* 0x000fe40000000800 */
[C---:B------:R-:W-:Y:S01]  /*d930*/  HMMA.16816.F32 R92, R4.reuse, R22, R92 ;  /* 0x00000016045c723c */ /* 0x040fe2000000185c */
[----:B------:R-:W2:Y:S01]  /*d940*/  LDSM.16.MT88.4 R20, [R158+0x7800] ;  /* 0x007800009e14783b */ /* 0x000ea20000004200 */
[----:B------:R4:W-:Y:S04]  /*d950*/  MUFU.EX2 R35, R37 ;  /* 0x0000002500237308 */ /* 0x0009e80000000800 */
[----:B------:R-:W-:Y:S02]  /*d960*/  MUFU.EX2 R38, R38 ;  /* 0x0000002600267308 */ /* 0x000fe40000000800 */
[C---:B-----5:R-:W-:Y:S02]  /*d970*/  HMMA.16816.F32 R76, R4.reuse, R12, R76 ;  /* 0x0000000c044c723c */ /* 0x060fe4000000184c */
[----:B------:R-:W-:Y:S04]  /*d980*/  MUFU.EX2 R31, R31 ;  /* 0x0000001f001f7308 */ /* 0x000fe80000000800 */
[----:B------:R5:W-:Y:S02]  /*d990*/  MUFU.EX2 R3, R28 ;  /* 0x0000001c00037308 */ /* 0x000be40000000800 */
[C---:B------:R-:W-:Y:S01]  /*d9a0*/  HMMA.16816.F32 R80, R4.reuse, R14, R80 ;  /* 0x0000000e0450723c */ /* 0x040fe20000001850 */
[----:B------:R-:W2:Y:S01]  /*d9b0*/  LDSM.16.MT88.4 R12, [R153+0x7800] ;  /* 0x00780000990c783b */ /* 0x000ea20000004200 */
[----:B----4-:R-:W-:Y:S01]  /*d9c0*/  FFMA.FTZ R37, R27, R25, -R32 ;  /* 0x000000191b257223 */ /* 0x010fe20000010820 */
        /* <DEDUP_REMOVED lines=8> */
[----:B------:R-:W-:Y:S01]  /*da50*/  FADD.FTZ R183, R183, R50 ;  /* 0x00000032b7b77221 */ /* 0x000fe20000010000 */
[----:B------:R-:W-:Y:S01]  /*da60*/  F2FP.F16.F32.PACK_AB R5, R58, R151 ;  /* 0x000000973a05723e */ /* 0x000fe200000000ff */
[----:B------:R-:W-:Y:S01]  /*da70*/  FADD.FTZ R151, R151, R54 ;  /* 0x0000003697977221 */ /* 0x000fe20000010000 */
[----:B------:R-:W-:Y:S01]  /*da80*/  F2FP.F16.F32.PACK_AB R6, R64, R149 ;  /* 0x000000954006723e */ /* 0x000fe200000000ff */
[----:B------:R-:W-:Y:S01]  /*da90*/  FADD.FTZ R66, R66, R183 ;  /* 0x000000b742427221 */ /* 0x000fe20000010000 */
[----:B------:R-:W-:Y:S01]  /*daa0*/  F2FP.F16.F32.PACK_AB R7, R60, R147 ;  /* 0x000000933c07723e */ /* 0x000fe200000000ff */
[----:B------:R-:W-:-:S02]  /*dab0*/  FADD.FTZ R58, R58, R151 ;  /* 0x000000973a3a7221 */ /* 0x000fc40000010000 */
[----:B------:R-:W-:-:S04]  /*dac0*/  FADD.FTZ R29, R149, R66 ;  /* 0x00000042951d7221 */ /* 0x000fc80000010000 */
[----:B---3--:R-:W-:Y:S01]  /*dad0*/  HMMA.16816.F32 R68, R4, R16, R68 ;  /* 0x000000100444723c */ /* 0x008fe20000001844 */
[----:B------:R-:W-:-:S04]  /*dae0*/  FADD.FTZ R29, R64, R29 ;  /* 0x0000001d401d7221 */ /* 0x000fc80000010000 */
[----:B-----5:R-:W-:-:S03]  /*daf0*/  FADD.FTZ R28, R108, R29 ;  /* 0x0000001d6c1c7221 */ /* 0x020fc60000010000 */
[----:B------:R-:W-:Y:S01]  /*db00*/  HMMA.16816.F32 R72, R4, R18, R72 ;  /* 0x000000120448723c */ /* 0x000fe20000001848 */
[----:B------:R-:W3:Y:S01]  /*db10*/  LDSM.16.MT88.4 R16, [R154+0x8000] ;  /* 0x008000009a10783b */ /* 0x000ee20000004200 */
[----:B------:R-:W-:-:S06]  /*db20*/  FADD.FTZ R28, R135, R28 ;  /* 0x0000001c871c7221 */ /* 0x000fcc0000010000 */
[C---:B--2---:R-:W-:Y:S08]  /*db30*/  HMMA.16816.F32 R96, R4.reuse, R20, R96 ;  /* 0x000000140460723c */ /* 0x044ff00000001860 */
[C---:B------:R-:W-:Y:S01]  /*db40*/  HMMA.16816.F32 R92, R4.reuse, R22, R92 ;  /* 0x00000016045c723c */ /* 0x040fe2000000185c */
[----:B------:R-:W2:Y:S07]  /*db50*/  LDSM.16.MT88.4 R20, [R158+0x8000] ;  /* 0x008000009e14783b */ /* 0x000eae0000004200 */
[C---:B------:R-:W-:Y:S08]  /*db60*/  HMMA.16816.F32 R76, R4.reuse, R12, R76 ;  /* 0x0000000c044c723c */ /* 0x040ff0000000184c */
[C---:B------:R-:W-:Y:S01]  /*db70*/  HMMA.16816.F32 R80, R4.reuse, R14, R80 ;  /* 0x0000000e0450723c */ /* 0x040fe20000001850 */
[----:B------:R-:W4:Y:S07]  /*db80*/  LDSM.16.MT88.4 R12, [R153+0x8000] ;  /* 0x00800000990c783b */ /* 0x000f2e0000004200 */
[C---:B-1----:R-:W-:Y:S08]  /*db90*/  HMMA.16816.F32 R88, R4.reuse, R8, R88 ;  /* 0x000000080458723c */ /* 0x042ff00000001858 */
[----:B------:R-:W-:Y:S01]  /*dba0*/  HMMA.16816.F32 R84, R4, R10, R84 ;  /* 0x0000000a0454723c */ /* 0x000fe20000001854 */
[----:B------:R-:W1:Y:S01]  /*dbb0*/  LDSM.16.MT88.4 R8, [R152+0x8000] ;  /* 0x008000009808783b */ /* 0x000e620000004200 */
[----:B------:R-:W-:-:S02]  /*dbc0*/  F2FP.F16.F32.PACK_AB R4, R135, R108 ;  /* 0x0000006c8704723e */ /* 0x000fc400000000ff */
[----:B------:R-:W-:Y:S02]  /*dbd0*/  F2FP.F16.F32.PACK_AB R5, R141, R102 ;  /* 0x000000668d05723e */ /* 0x000fe400000000ff */
[----:B------:R-:W-:Y:S01]  /*dbe0*/  F2FP.F16.F32.PACK_AB R6, R106, R133 ;  /* 0x000000856a06723e */ /* 0x000fe200000000ff */
[----:B------:R-:W-:Y:S01]  /*dbf0*/  FADD.FTZ R133, R133, R28 ;  /* 0x0000001c85857221 */ /* 0x000fe20000010000 */
[----:B------:R-:W-:-:S03]  /*dc00*/  F2FP.F16.F32.PACK_AB R7, R131, R104 ;  /* 0x000000688307723e */ /* 0x000fc600000000ff */
[----:B------:R-:W-:-:S04]  /*dc10*/  FADD.FTZ R106, R106, R133 ;  /* 0x000000856a6a7221 */ /* 0x000fc80000010000 */
[C---:B---3--:R-:W-:Y:S08]  /*dc20*/  HMMA.16816.F32 R68, R4.reuse, R16, R68 ;  /* 0x000000100444723c */ /* 0x048ff00000001844 */
[C---:B------:R-:W-:Y:S01]  /*dc30*/  HMMA.16816.F32 R72, R4.reuse, R18, R72 ;  /* 0x000000120448723c */ /* 0x040fe20000001848 */
[----:B------:R-:W3:Y:S07]  /*dc40*/  LDSM.16.MT88.4 R16, [R158+0x8800] ;  /* 0x008800009e10783b */ /* 0x000eee0000004200 */
[----:B--2---:R-:W-:Y:S01]  /*dc50*/  HMMA.16816.F32 R92, R4, R22, R92 ;  /* 0x00000016045c723c */ /* 0x004fe2000000185c */
[-C--:B------:R-:W-:Y:S01]  /*dc60*/  FFMA.FTZ R23, R115, R25.reuse, -R32 ;  /* 0x0000001973177223 */ /* 0x080fe20000010820 */
[-CC-:B------:R-:W-:Y:S01]  /*dc70*/  FFMA.FTZ R22, R123, R25.reuse, -R30.reuse ;  /* 0x000000197b167223 */ /* 0x180fe2000001081e */
[----:B------:R-:W-:-:S04]  /*dc80*/  FFMA.FTZ R115, R119, R25, -R30 ;  /* 0x0000001977737223 */ /* 0x000fc8000001081e */
[----:B------:R-:W2:Y:S01]  /*dc90*/  MUFU.EX2 R23, R23 ;  /* 0x0000001700177308 */ /* 0x000ea20000000800 */
        /* <DEDUP_REMOVED lines=11> */
[----:B------:R-:W-:Y:S01]  /*dd50*/  HMMA.16816.F32 R80, R4, R14, R80 ;  /* 0x0000000e0450723c */ /* 0x000fe20000001850 */
[----:B------:R-:W3:Y:S01]  /*dd60*/  LDSM.16.MT88.4 R12, [R154+0x8800] ;  /* 0x008800009a0c783b */ /* 0x000ee20000004200 */
[----:B------:R-:W-:-:S06]  /*dd70*/  FADD.FTZ R141, R141, R102 ;  /* 0x000000668d8d7221 */ /* 0x000fcc0000010000 */
[C---:B-1----:R-:W-:Y:S08]  /*dd80*/  HMMA.16816.F32 R88, R4.reuse, R8, R88 ;  /* 0x000000080458723c */ /* 0x042ff00000001858 */
[----:B------:R-:W-:Y:S01]  /*dd90*/  HMMA.16816.F32 R84, R4, R10, R84 ;  /* 0x0000000a0454723c */ /* 0x000fe20000001854 */
[----:B--2---:R-:W-:Y:S01]  /*dda0*/  F2FP.F16.F32.PACK_AB R4, R112, R23 ;  /* 0x000000177004723e */ /* 0x004fe200000000ff */
[----:B------:R-:W1:Y:S01]  /*ddb0*/  LDSM.16.MT88.4 R8, [R153+0x8800] ;  /* 0x008800009908783b */ /* 0x000e620000004200 */
[----:B-----5:R-:W-:-:S02]  /*ddc0*/  F2FP.F16.F32.PACK_AB R5, R22, R21 ;  /* 0x000000151605723e */ /* 0x020fc400000000ff */
[----:B------:R-:W-:Y:S02]  /*ddd0*/  F2FP.F16.F32.PACK_AB R6, R113, R110 ;  /* 0x0000006e7106723e */ /* 0x000fe400000000ff */
[----:B----4-:R-:W-:-:S07]  /*dde0*/  F2FP.F16.F32.PACK_AB R7, R115, R20 ;  /* 0x000000147307723e */ /* 0x010fce00000000ff */
        /* <DEDUP_REMOVED lines=66> */
[----:B------:R-:W-:Y:S01]  /*e210*/  FADD.FTZ R186, R186, R3 ;  /* 0x00000003baba7221 */ /* 0x000fe20000010000 */
[----:B------:R-:W-:Y:S08]  /*e220*/  @!P6 BRA `(.L_x_11577) ;  /* 0x0000002c0074e947 */ /* 0x000ff00003800000 */
[----:B------:R-:W-:Y:S01]  /*e230*/  ISETP.NE.U32.AND P0, PT, R128, RZ, PT ;  /* 0x000000ff8000720c */ /* 0x000fe20003f05070 */
[C---:B------:R-:W-:Y:S01]  /*e240*/  IMAD.SHL.U32 R183, R62.reuse, 0x20, RZ ;  /* 0x000000203eb77824 */ /* 0x040fe200078e00ff */
[----:B------:R-:W-:Y:S01]  /*e250*/  SHF.L.U64.HI R184, R62, 0x5, R63 ;  /* 0x000000053eb87819 */ /* 0x000fe2000001023f */
[----:B------:R-:W-:Y:S01]  /*e260*/  VIADD R185, R61, 0xfffffffe ;  /* 0xfffffffe3db97836 */ /* 0x000fe20000000000 */
[----:B------:R-:W-:Y:S01]  /*e270*/  ISETP.NE.AND.EX P4, PT, R129, RZ, PT, P0 ;  /* 0x000000ff8100720c */ /* 0x000fe20003f85300 */
[----:B------:R-:W-:Y:S01]  /*e280*/  IMAD.MOV.U32 R103, RZ, RZ, R2 ;  /* 0x000000ffff677224 */ /* 0x000fe200078e0002 */
[----:B------:R-:W-:-:S11]  /*e290*/  MOV R105, R0 ;  /* 0x0000000000697202 */ /* 0x000fd60000000f00 */
.L_x_11584:
        /* <DEDUP_REMOVED lines=77> */
.L_x_11579:
[----:B------:R-:W-:Y:S05]  /*e770*/  BSYNC.RECONVERGENT B0 ;  /* 0x0000000000007941 */ /* 0x000fea0003800200 */
.L_x_11578:
[----:B------:R-:W-:Y:S01]  /*e780*/  IADD3 R10, P0, PT, R183, R168, RZ ;  /* 0x000000a8b70a7210 */ /* 0x000fe20007f1e0ff */
[----:B------:R-:W-:Y:S01]  /*e790*/  @!PT LDS RZ, [RZ] ;  /* 0x00000000fffff984 */ /* 0x000fe20000000800 */
[----:B------:R-:W-:Y:S01]  /*e7a0*/  @!PT LDS RZ, [RZ] ;  /* 0x00000000fffff984 */ /* 0x000fe20000000800 */
[----:B------:R-:W-:Y:S01]  /*e7b0*/  @!PT LDS RZ, [RZ] ;  /* 0x00000000fffff984 */ /* 0x000fe20000000800 */
[----:B------:R-:W-:Y:S01]  /*e7c0*/  LDGSTS.E.BYPASS.LTC128B.128 [R175+0x6000], desc[UR4][R168.64] ;  /* 0x06000000a8af7fae */ /* 0x000fe2000b981a04 */
[----:B------:R-:W-:Y:S03]  /*e7d0*/  BSSY.RECONVERGENT B1, `(.L_x_11580) ;  /* 0x00000e7000017945 */ /* 0x000fe60003800200 */
[----:B------:R-:W-:Y:S01]  /*e7e0*/  IMAD.X R11, R184, 0x1, R169, P0 ;  /* 0x00000001b80b7824 */ /* 0x000fe200000e06a9 */
        /* <DEDUP_REMOVED lines=10> */
[----:B------:R1:W-:Y:S01]  /*e890*/  LDGSTS.E.BYPASS.LTC128B.128 [R175+0x8000], desc[UR4][R4.64] ;  /* 0x0800000004af7fae */ /* 0x0003e2000b981a04 */
[--C-:B------:R-:W-:Y:S01]  /*e8a0*/  IMAD.X R3, R5, 0x1, R184.reuse, P0 ;  /* 0x0000000105037824 */ /* 0x100fe200000e06b8 */
[-C--:B------:R-:W-:Y:S04]  /*e8b0*/  IADD3 R12, P0, PT, R2, R183.reuse, RZ ;  /* 0x000000b7020c7210 */ /* 0x080fe80007f1e0ff */
[----:B------:R-:W-:Y:S01]  /*e8c0*/  LDGSTS.E.BYPASS.LTC128B.128 [R175+0x8800], desc[UR4][R2.64] ;  /* 0x0880000002af7fae */ /* 0x000fe2000b981a04 */
[--C-:B------:R-:W-:Y:S01]  /*e8d0*/  IMAD.X R13, R3, 0x1, R184.reuse, P0 ;  /* 0x00000001030d7824 */ /* 0x100fe200000e06b8 */
[----:B------:R-:W-:Y:S04]  /*e8e0*/  IADD3 R14, P0, PT, R12, R183, RZ ;  /* 0x000000b70c0e7210 */ /* 0x000fe80007f1e0ff */
[----:B------:R-:W-:Y:S01]  /*e8f0*/  LDGSTS.E.BYPASS.LTC128B.128 [R175+0x9000], desc[UR4][R12.64] ;  /* 0x090000000caf7fae */ /* 0x000fe2000b981a04 */
[----:B------:R-:W-:Y:S01]  /*e900*/  IMAD.X R15, R13, 0x1, R184, P0 ;  /* 0x000000010d0f7824 */ /* 0x000fe200000e06b8 */
[----:B------:R-:W-:Y:S04]  /*e910*/  ISETP.NE.AND P0, PT, R185, RZ, PT ;  /* 0x000000ffb900720c */ /* 0x000fe80003f05270 */
[----:B------:R2:W-:Y:S05]  /*e920*/  LDGSTS.E.BYPASS.LTC128B.128 [R175+0x9800], desc[UR4][R14.64] ;  /* 0x098000000eaf7fae */ /* 0x0005ea000b981a04 */
[----:B------:R-:W-:Y:S05]  /*e930*/  LDSM.16.M88.4 R108, [R163] ;  /* 0x00000000a36c783b */ /* 0x000fea0000000200 */
[----:B------:R-:W1:Y:S05]  /*e940*/  LDSM.16.M88.4 R112, [R162+UR6+0x2000] ;  /* 0x00200006a270783b */ /* 0x000e6a0008000200 */
[----:B------:R-:W2:Y:S05]  /*e950*/  LDSM.16.M88.4 R116, [R162+UR6+0x2800] ;  /* 0x00280006a274783b */ /* 0x000eaa0008000200 */
[----:B------:R-:W3:Y:S05]  /*e960*/  LDSM.16.M88.4 R120, [R162+UR6+0x3000] ;  /* 0x00300006a278783b */ /* 0x000eea0008000200 */
[----:B------:R-:W0:Y:S05]  /*e970*/  LDGDEPBAR ;  /* 0x00000000000079af */ /* 0x000e2a0000000000 */
[----:B------:R-:W4:Y:S05]  /*e980*/  LDSM.16.M88.4 R124, [R162+UR6+0x3800] ;  /* 0x00380006a27c783b */ /* 0x000f2a0008000200 */
[----:B------:R-:W5:Y:S05]  /*e990*/  LDSM.16.M88.4 R128, [R162+UR6+0x4000] ;  /* 0x00400006a280783b */ /* 0x000f6a0008000200 */
[----:B------:R-:W5:Y:S05]  /*e9a0*/  LDSM.16.M88.4 R132, [R162+UR6+0x4800] ;  /* 0x00480006a284783b */ /* 0x000f6a0008000200 */
[----:B------:R-:W5:Y:S05]  /*e9b0*/  LDSM.16.M88.4 R136, [R162+UR6+0x5000] ;  /* 0x00500006a288783b */ /* 0x000f6a0008000200 */
[----:B------:R-:W5:Y:S01]  /*e9c0*/  LDSM.16.M88.4 R140, [R162+UR6+0x5800] ;  /* 0x00580006a28c783b */ /* 0x000f620008000200 */
[C---:B-1----:R-:W-:Y:S04]  /*e9d0*/  HMMA.16816.F32 R4, R108.reuse, R112, RZ ;  /* 0x000000706c04723c */ /* 0x042fe800000018ff */
[----:B------:R-:W-:Y:S04]  /*e9e0*/  LDSM.16.M88.4 R144, [R161] ;  /* 0x00000000a190783b */ /* 0x000fe80000000200 */
[C---:B------:R-:W-:Y:S01]  /*e9f0*/  HMMA.16816.F32 R8, R108.reuse, R114, RZ ;  /* 0x000000726c08723c */ /* 0x040fe200000018ff */
[----:B------:R-:W1:Y:S05]  /*ea00*/  LDSM.16.M88.4 R148, [R157+0x2000] ;  /* 0x002000009d94783b */ /* 0x000e6a0000000200 */
[----:B------:R-:W-:Y:S02]  /*ea10*/  LDSM.16.M88.4 R112, [R157+0x3000] ;  /* 0x003000009d70783b */ /* 0x000fe40000000200 */
        /* <DEDUP_REMOVED lines=164> */
.L_x_11583:
[----:B------:R-:W-:Y:S05]  /*f460*/  BSYNC.RECONVERGENT B0 ;  /* 0x0000000000007941 */ /* 0x000fea0003800200 */
.L_x_11582:
        /* <DEDUP_REMOVED lines=13> */
[-C--:B------:R-:W-:Y:S03]  /*f540*/  IADD3 R108, P1, PT, R110, R0.reuse, RZ ;  /* 0x000000006e6c7210 */ /* 0x080fe60007f3e0ff */
[----:B------:R1:W-:Y:S01]  /*f550*/  LDGSTS.E.BYPASS.LTC128B.128 [R175+0x3000], desc[UR4][R112.64] ;  /* 0x0300000070af7fae */ /* 0x0003e2000b981a04 */
[-C--:B------:R-:W-:Y:S02]  /*f560*/  IADD3.X R111, PT, PT, R113, R3.reuse, RZ, P0, !PT ;  /* 0x00000003716f7210 */ /* 0x080fe400007fe4ff */
[-C--:B------:R-:W-:Y:S03]  /*f570*/  IADD3 R116, P0, PT, R108, R0.reuse, RZ ;  /* 0x000000006c747210 */ /* 0x080fe60007f1e0ff */
[----:B------:R1:W-:Y:S01]  /*f580*/  LDGSTS.E.BYPASS.LTC128B.128 [R175+0x3800], desc[UR4][R110.64] ;  /* 0x038000006eaf7fae */ /* 0x0003e2000b981a04 */
[--C-:B------:R-:W-:Y:S01]  /*f590*/  IMAD.X R109, R111, 0x1, R3.reuse, P1 ;  /* 0x000000016f6d7824 */ /* 0x100fe200008e0603 */
[-C--:B------:R-:W-:Y:S03]  /*f5a0*/  IADD3 R118, P1, PT, R116, R0.reuse, RZ ;  /* 0x0000000074767210 */ /* 0x080fe60007f3e0ff */
[--C-:B------:R-:W-:Y:S01]  /*f5b0*/  IMAD.X R117, R109, 0x1, R3.reuse, P0 ;  /* 0x000000016d757824 */ /* 0x100fe200000e0603 */
[----:B------:R1:W-:Y:S01]  /*f5c0*/  LDGSTS.E.BYPASS.LTC128B.128 [R175+0x4000], desc[UR4][R108.64] ;  /* 0x040000006caf7fae */ /* 0x0003e2000b981a04 */
[----:B------:R-:W-:Y:S03]  /*f5d0*/  IADD3 R2, P0, PT, R118, R0, RZ ;  /* 0x0000000076027210 */ /* 0x000fe60007f1e0ff */
[----:B------:R1:W-:Y:S01]  /*f5e0*/  LDGSTS.E.BYPASS.LTC128B.128 [R175+0x4800], desc[UR4][R116.64] ;  /* 0x0480000074af7fae */ /* 0x0003e2000b981a04 */
[----:B------:R-:W-:Y:S05]  /*f5f0*/  IADD3.X R119, PT, PT, R117, R3, RZ, P1, !PT ;  /* 0x0000000375777210 */ /* 0x000fea0000ffe4ff */
[----:B------:R1:W-:Y:S01]  /*f600*/  LDGSTS.E.BYPASS.LTC128B.128 [R175+0x5000], desc[UR4][R118.64] ;  /* 0x0500000076af7fae */ /* 0x0003e2000b981a04 */
[----:B------:R-:W-:Y:S05]  /*f610*/  IMAD.X R3, R119, 0x1, R3, P0 ;  /* 0x0000000177037824 */ /* 0x000fea00000e0603 */
[----:B------:R1:W-:Y:S04]  /*f620*/  LDGSTS.E.BYPASS.LTC128B.128 [R175+0x5800], desc[UR4][R2.64] ;  /* 0x0580000002af7fae */ /* 0x0003e8000b981a04 */
[----:B------:R-:W0:Y:S02]  /*f630*/  LDGDEPBAR ;  /* 0x00000000000079af */ /* 0x000e240000000000 */
.L_x_11581:
[----:B------:R-:W-:Y:S05]  /*f640*/  BSYNC.RECONVERGENT B1 ;  /* 0x0000000000017941 */ /* 0x000fea0003800200 */
.L_x_11580:
        /* <DEDUP_REMOVED lines=65> */
[--C-:B------:R-:W-:Y:S01]  /*fa60*/  FFMA.FTZ R121, R7, R3, -R116.reuse ;  /* 0x0000000307797223 */ /* 0x100fe20000010874 */
        /* <DEDUP_REMOVED lines=25> */
[-CC-:B------:R-:W-:Y:S01]  /*fc00*/  FFMA.FTZ R134, R26, R3.reuse, -R116.reuse ;  /* 0x000000031a867223 */ /* 0x180fe20000010874 */
[----:B------:R-:W-:Y:S01]  /*fc10*/  FFMA.FTZ R131, R27, R3, -R116 ;  /* 0x000000031b837223 */ /* 0x000fe20000010874 */
[C---:B------:R-:W-:Y:S07]  /*fc20*/  FMUL.FTZ R78, R102.reuse, R78 ;  /* 0x0000004e664e7220 */ /* 0x040fee0000410000 */
[----:B------:R-:W2:Y:S01]  /*fc30*/  MUFU.EX2 R119, R119 ;  /* 0x0000007700777308 */ /* 0x000ea20000000800 */
[----:B------:R-:W-:Y:S01]  /*fc40*/  FMUL.FTZ R79, R102, R79 ;  /* 0x0000004f664f7220 */ /* 0x000fe20000410000 */
[----:B---3--:R-:W-:Y:S01]  /*fc50*/  F2FP.F16.F32.PACK_AB R97, R121, R123 ;  /* 0x0000007b7961723e */ /* 0x008fe200000000ff */
[C---:B------:R-:W-:Y:S01]  /*fc60*/  FMUL.FTZ R76, R103.reuse, R76 ;  /* 0x0000004c674c7220 */ /* 0x040fe20000410000 */
[----:B------:R-:W-:Y:S01]  /*fc70*/  FMUL.FTZ R77, R103, R77 ;  /* 0x0000004d674d7220 */ /* 0x000fe20000410000 */
[----:B------:R-:W-:Y:S01]  /*fc80*/  FFMA.FTZ R12, R12, R3, -R118 ;  /* 0x000000030c0c7223 */ /* 0x000fe20000010876 */
[----:B-----5:R-:W-:Y:S01]  /*fc90*/  F2FP.F16.F32.PACK_AB R98, R117, R122 ;  /* 0x0000007a7562723e */ /* 0x020fe200000000ff */
[C---:B------:R-:W-:Y:S01]  /*fca0*/  FMUL.FTZ R82, R102.reuse, R82 ;  /* 0x0000005266527220 */ /* 0x040fe20000410000 */
[----:B------:R-:W-:Y:S01]  /*fcb0*/  FMUL.FTZ R83, R102, R83 ;  /* 0x0000005366537220 */ /* 0x000fe20000410000 */
[C---:B------:R-:W-:Y:S01]  /*fcc0*/  FMUL.FTZ R80, R103.reuse, R80 ;  /* 0x0000005067507220 */ /* 0x040fe20000410000 */
[----:B------:R-:W-:Y:S01]  /*fcd0*/  FMUL.FTZ R81, R103, R81 ;  /* 0x0000005167517220 */ /* 0x000fe20000410000 */
[-CC-:B------:R-:W-:Y:S01]  /*fce0*/  FFMA.FTZ R127, R14, R3.reuse, -R116.reuse ;  /* 0x000000030e7f7223 */ /* 0x180fe20000010874 */
[C---:B------:R-:W-:Y:S01]  /*fcf0*/  FMUL.FTZ R14, R102.reuse, R90 ;  /* 0x0000005a660e7220 */ /* 0x040fe20000410000 */
[----:B------:R-:W-:Y:S01]  /*fd00*/  FFMA.FTZ R128, R15, R3, -R116 ;  /* 0x000000030f807223 */ /* 0x000fe20000010874 */
[----:B--2---:R-:W-:Y:S01]  /*fd10*/  F2FP.F16.F32.PACK_AB R99, R119, R124 ;  /* 0x0000007c7763723e */ /* 0x004fe200000000ff */
[----:B------:R-:W-:Y:S01]  /*fd20*/  FMUL.FTZ R15, R102, R91 ;  /* 0x0000005b660f7220 */ /* 0x000fe20000410000 */
[----:B------:R-:W-:Y:S01]  /*fd30*/  FFMA.FTZ R126, R103, R186, R126 ;  /* 0x000000ba677e7223 */ /* 0x000fe2000001007e */
[----:B------:R-:W-:Y:S01]  /*fd40*/  MUFU.EX2 R127, R127 ;  /* 0x0000007f007f7308 */ /* 0x000fe20000000800 */
[-CC-:B------:R-:W-:Y:S01]  /*fd50*/  FFMA.FTZ R125, R18, R3.reuse, -R116.reuse ;  /* 0x00000003127d7223 */ /* 0x180fe20000010874 */
[C---:B------:R-:W-:Y:S01]  /*fd60*/  FMUL.FTZ R18, R102.reuse, R86 ;  /* 0x0000005666127220 */ /* 0x040fe20000410000 */
[--C-:B------:R-:W-:Y:S01]  /*fd70*/  FFMA.FTZ R130, R19, R3, -R116.reuse ;  /* 0x0000000313827223 */ /* 0x100fe20000010874 */
[C---:B-1----:R-:W-:Y:S06]  /*fd80*/  HMMA.16816.F32 R4, R96.reuse, R104, R4 ;  /* 0x000000686004723c */ /* 0x042fec0000001804 */
[----:B------:R-:W-:Y:S10]  /*fd90*/  MUFU.EX2 R128, R128 ;  /* 0x0000008000807308 */ /* 0x000ff40000000800 */
[----:B------:R-:W-:Y:S01]  /*fda0*/  MUFU.EX2 R125, R125 ;  /* 0x0000007d007d7308 */ /* 0x000fe20000000800 */
[----:B------:R-:W-:Y:S01]  /*fdb0*/  FMUL.FTZ R19, R102, R87 ;  /* 0x0000005766137220 */ /* 0x000fe20000410000 */
[-CC-:B------:R-:W-:Y:S01]  /*fdc0*/  FFMA.FTZ R132, R22, R3.reuse, -R116.reuse ;  /* 0x0000000316847223 */ /* 0x180fe20000010874 */
[C---:B------:R-:W-:Y:S01]  /*fdd0*/  HMMA.16816.F32 R8, R96.reuse, R106, R8 ;  /* 0x0000006a6008723c */ /* 0x040fe20000001808 */
[----:B------:R-:W1:Y:S06]  /*fde0*/  LDSM.16.MT88.4 R104, [R158+0x6800] ;  /* 0x006800009e68783b */ /* 0x000e6c0000004200 */
[----:B------:R-:W2:Y:S01]  /*fdf0*/  MUFU.EX2 R130, R130 ;  /* 0x0000008200827308 */ /* 0x000ea20000000800 */
        /* <DEDUP_REMOVED lines=11> */
[----:B------:R-:W-:Y:S01]  /*feb0*/  FFMA.FTZ R49, R49, R3, -R118 ;  /* 0x0000000331317223 */ /* 0x000fe20000010876 */
[C---:B------:R-:W-:Y:S01]  /*fec0*/  HMMA.16816.F32 R72, R96.reuse, R110, R72 ;  /* 0x0000006e6048723c */ /* 0x040fe20000001848 */
[----:B------:R-:W3:Y:S07]  /*fed0*/  LDSM.16.MT88.4 R108, [R154+0x6800] ;  /* 0x006800009a6c783b */ /* 0x000eee0000004200 */
[----:B------:R-:W5:Y:S01]  /*fee0*/  MUFU.EX2 R131, R131 ;  /* 0x0000008300837308 */ /* 0x000f620000000800 */
[----:B--2---:R-:W-:Y:S01]  /*fef0*/  F2FP.F16.F32.PACK_AB R87, R130, R125 ;  /* 0x0000007d8257723e */ /* 0x004fe200000000ff */
[----:B------:R-:W-:Y:S01]  /*ff00*/  FFMA.FTZ R123, R102, R187, R123 ;  /* 0x000000bb667b7223 */ /* 0x000fe2000001007b */
[-C--:B------:R-:W-:Y:S07]  /*ff10*/  FFMA.FTZ R63, R63, R3.reuse, -R116 ;  /* 0x000000033f3f7223 */ /* 0x080fee0000010874 */
[----:B------:R-:W-:Y:S01]  /*ff20*/  MUFU.EX2 R40, R40 ;  /* 0x0000002800287308 */ /* 0x000fe20000000800 */
[-CC-:B------:R-:W-:Y:S01]  /*ff30*/  FFMA.FTZ R64, R64, R3.reuse, -R118.reuse ;  /* 0x0000000340407223 */ /* 0x180fe20000010876 */
[C---:B------:R-:W-:Y:S08]  /*ff40*/  HMMA.16816.F32 R76, R96.reuse, R112, R76 ;  /* 0x00000070604c723c */ /* 0x040ff0000000184c */
[----:B------:R2:W-:Y:S01]  /*ff50*/  MUFU.EX2 R113, R12 ;  /* 0x0000000c00717308 */ /* 0x0005e20000000800 */
[----:B------:R-:W-:Y:S01]  /*ff60*/  FFMA.FTZ R112, R13, R3, -R118 ;  /* 0x000000030d707223 */ /* 0x000fe20000010876 */
[----:B------:R-:W-:Y:S01]  /*ff70*/  FMUL.FTZ R13, R103, R89 ;  /* 0x00000059670d7220 */ /* 0x000fe20000410000 */
[-C--:B------:R-:W-:Y:S07]  /*ff80*/  FFMA.FTZ R66, R66, R3.reuse, -R116 ;  /* 0x0000000342427223 */ /* 0x080fee0000010874 */
[----:B------:R-:W-:Y:S01]  /*ff90*/  MUFU.EX2 R41, R41 ;  /* 0x0000002900297308 */ /* 0x000fe20000000800 */
[----:B------:R-:W-:Y:S01]  /*ffa0*/  FADD.FTZ R123, R121, R123 ;  /* 0x0000007b797b7221 */ /* 0x000fe20000010000 */
[C---:B------:R-:W-:Y:S08]  /*ffb0*/  HMMA.16816.F32 R80, R96.reuse, R114, R80 ;  /* 0x000000726050723c */ /* 0x040ff00000001850 */
[----:B------:R-:W1:Y:S01]  /*ffc0*/  MUFU.EX2 R112, R112 ;  /* 0x0000007000707308 */ /* 0x000e620000000800 */
[-CC-:B------:R-:W-:Y:S01]  /*ffd0*/  FFMA.FTZ R115, R16, R3.reuse, -R118.reuse ;  /* 0x0000000310737223 */ /* 0x180fe20000010876 */
[----:B------:R-:W-:Y:S01]  /*ffe0*/  FFMA.FTZ R114, R17, R3, -R118 ;  /* 0x0000000311727223 */ /* 0x000fe20000010876 */
[C---:B------:R-:W-:Y:S01]  /*fff0*/  FMUL.FTZ R16, R103.reuse, R84 ;  /* 0x0000005467107220 */ /* 0x040fe20000410000 */
[C---:B------:R-:W-:Y:S01]  /*10000*/  FMUL.FTZ R17, R103.reuse, R85 ;  /* 0x0000005567117220 */ /* 0x040fe20000410000 */
[----:B------:R-:W-:Y:S01]  /*10010*/  F2FP.F16.F32.PACK_AB R85, R128, R127 ;  /* 0x0000007f8055723e */ /* 0x000fe200000000ff */
[----:B--2---:R-:W-:Y:S04]  /*10020*/  FMUL.FTZ R12, R103, R88 ;  /* 0x00000058670c7220 */ /* 0x004fe80000410000 */
[----:B------:R-:W-:Y:S01]  /*10030*/  MUFU.EX2 R115, R115 ;  /* 0x0000007300737308 */ /* 0x000fe20000000800 */
[----:B------:R-:W2:Y:S01]  /*10040*/  LDSM.16.MT88.4 R88, [R153+0x6800] ;  /* 0x006800009958783b */ /* 0x000ea20000004200 */
[----:B-----5:R-:W-:Y:S01]  /*10050*/  F2FP.F16.F32.PACK_AB R23, R131, R134 ;  /* 0x000000868317723e */ /* 0x020fe200000000ff */
[----:B------:R-:W-:Y:S07]  /*10060*/  FADD.FTZ R124, R124, R123 ;  /* 0x0000007b7c7c7221 */ /* 0x000fee0000010000 */
[----:B------:R-:W5:Y:S01]  /*10070*/  MUFU.EX2 R114, R114 ;  /* 0x0000007200727308 */ /* 0x000f620000000800 */
[----:B------:R-:W-:Y:S01]  /*10080*/  IADD3 R185, PT, PT, R185, -0x1, RZ ;  /* 0xffffffffb9b97810 */ /* 0x000fe20007ffe0ff */
[C---:B----4-:R-:W-:Y:S08]  /*10090*/  HMMA.16816.F32 R12, R96.reuse, R92, R12 ;  /* 0x0000005c600c723c */ /* 0x050ff0000000180c */
[----:B------:R-:W-:Y:S01]  /*100a0*/  MUFU.EX2 R42, R42 ;  /* 0x0000002a002a7308 */ /* 0x000fe20000000800 */
[----:B-1----:R-:W-:Y:S01]  /*100b0*/  F2FP.F16.F32.PACK_AB R84, R112, R113 ;  /* 0x000000717054723e */ /* 0x002fe200000000ff */
[----:B------:R-:W-:Y:S01]  /*100c0*/  FADD.FTZ R124, R119, R124 ;  /* 0x0000007c777c7221 */ /* 0x000fe20000010000 */
[----:B------:R-:W-:Y:S07]  /*100d0*/  MOV R103, R2 ;  /* 0x0000000200677202 */ /* 0x000fee0000000f00 */
[----:B------:R-:W-:Y:S01]  /*100e0*/  MUFU.EX2 R43, R43 ;  /* 0x0000002b002b7308 */ /* 0x000fe20000000800 */
[----:B------:R-:W-:Y:S01]  /*100f0*/  HMMA.16816.F32 R16, R96, R94, R16 ;  /* 0x0000005e6010723c */ /* 0x000fe20000001810 */
[----:B------:R-:W1:Y:S08]  /*10100*/  LDSM.16.MT88.4 R92, [R152+0x6800] ;  /* 0x00680000985c783b */ /* 0x000e700000004200 */
[----:B------:R-:W-:Y:S01]  /*10110*/  MUFU.EX2 R44, R44 ;  /* 0x0000002c002c7308 */ /* 0x000fe20000000800 */
[----:B------:R-:W-:Y:S01]  /*10120*/  FADD.FTZ R127, R127, R124 ;  /* 0x0000007c7f7f7221 */ /* 0x000fe20000010000 */
[----:B-----5:R-:W-:Y:S08]  /*10130*/  F2FP.F16.F32.PACK_AB R86, R114, R115 ;  /* 0x000000737256723e */ /* 0x020ff000000000ff */
[----:B------:R-:W-:Y:S01]  /*10140*/  MUFU.EX2 R45, R45 ;  /* 0x0000002d002d7308 */ /* 0x000fe20000000800 */
[----:B------:R-:W-:Y:S01]  /*10150*/  FADD.FTZ R128, R128, R127 ;  /* 0x0000007f80807221 */ /* 0x000fe20000010000 */
[----:B------:R-:W4:Y:S08]  /*10160*/  LDSM.16.MT88.4 R96, [R158+0x7000] ;  /* 0x007000009e60783b */ /* 0x000f300000004200 */
[----:B------:R-:W-:Y:S01]  /*10170*/  MUFU.EX2 R49, R49 ;  /* 0x0000003100317308 */ /* 0x000fe20000000800 */
[C---:B------:R-:W-:Y:S08]  /*10180*/  HMMA.16816.F32 R4, R84.reuse, R104, R4 ;  /* 0x000000685404723c */ /* 0x040ff00000001804 */
[C---:B------:R-:W-:Y:S01]  /*10190*/  HMMA.16816.F32 R8, R84.reuse, R106, R8 ;  /* 0x0000006a5408723c */ /* 0x040fe20000001808 */
[----:B------:R-:W5:Y:S07]  /*101a0*/  LDSM.16.MT88.4 R104, [R154+0x7000] ;  /* 0x007000009a68783b */ /* 0x000f6e0000004200 */
[C---:B---3--:R-:W-:Y:S03]  /*101b0*/  HMMA.16816.F32 R68, R84.reuse, R108, R68 ;  /* 0x0000006c5444723c */ /* 0x048fe60000001844 */
[-CC-:B------:R-:W-:Y:S01]  /*101c0*/  FFMA.FTZ R109, R20, R3.reuse, -R118.reuse ;  /* 0x00000003146d7223 */ /* 0x180fe20000010876 */
[-CC-:B------:R-:W-:Y:S01]  /*101d0*/  FFMA.FTZ R108, R21, R3.reuse, -R118.reuse ;  /* 0x00000003156c7223 */ /* 0x180fe20000010876 */
[----:B------:R-:W-:Y:S03]  /*101e0*/  F2FP.F16.F32.PACK_AB R21, R129, R132 ;  /* 0x000000848115723e */ /* 0x000fe600000000ff */
[C---:B------:R-:W-:Y:S01]  /*101f0*/  HMMA.16816.F32 R72, R84.reuse, R110, R72 ;  /* 0x0000006e5448723c */ /* 0x040fe20000001848 */
[----:B------:R-:W-:Y:S02]  /*10200*/  MUFU.EX2 R109, R109 ;  /* 0x0000006d006d7308 */ /* 0x000fe40000000800 */
[-CC-:B------:R-:W-:Y:S01]  /*10210*/  FFMA.FTZ R111, R24, R3.reuse, -R118.reuse ;  /* 0x00000003186f7223 */ /* 0x180fe20000010876 */
[--C-:B------:R-:W-:Y:S07]  /*10220*/  FFMA.FTZ R110, R25, R3, -R118.reuse ;  /* 0x00000003196e7223 */ /* 0x100fee0000010876 */
[----:B------:R-:W3:Y:S01]  /*10230*/  MUFU.EX2 R108, R108 ;  /* 0x0000006c006c7308 */ /* 0x000ee20000000800 */
[----:B------:R-:W5:Y:S01]  /*10240*/  LDSM.16.MT88.4 R24, [R153+0x7000] ;  /* 0x007000009918783b */ /* 0x000f620000004200 */
[C---:B--2---:R-:W-:Y:S08]  /*10250*/  HMMA.16816.F32 R76, R84.reuse, R88, R76 ;  /* 0x00000058544c723c */ /* 0x044ff0000000184c */
[----:B------:R-:W-:Y:S10]  /*10260*/  MUFU.EX2 R111, R111 ;  /* 0x0000006f006f7308 */ /* 0x000ff40000000800 */
[----:B------:R-:W2:Y:S01]  /*10270*/  MUFU.EX2 R110, R110 ;  /* 0x0000006e006e7308 */ /* 0x000ea20000000800 */
[C---:B------:R-:W-:Y:S01]  /*10280*/  HMMA.16816.F32 R80, R84.reuse, R90, R80 ;  /* 0x0000005a5450723c */ /* 0x040fe20000001850 */
[----:B------:R-:W-:Y:S02]  /*10290*/  LDSM.16.MT88.4 R88, [R158+0x7800] ;  /* 0x007800009e58783b */ /* 0x000fe40000004200 */
[----:B---3--:R-:W-:Y:S05]  /*102a0*/  F2FP.F16.F32.PACK_AB R20, R108, R109 ;  /* 0x0000006d6c14723e */ /* 0x008fea00000000ff */
[C---:B-1----:R-:W-:Y:S03]  /*102b0*/  HMMA.16816.F32 R12, R84.reuse, R92, R12 ;  /* 0x0000005c540c723c */ /* 0x042fe6000000180c */
[----:B--2---:R-:W-:Y:S05]  /*102c0*/  F2FP.F16.F32.PACK_AB R22, R110, R111 ;  /* 0x0000006f6e16723e */ /* 0x004fea00000000ff */
[----:B------:R-:W-:Y:S01]  /*102d0*/  HMMA.16816.F32 R16, R84, R94, R16 ;  /* 0x0000005e5410723c */ /* 0x000fe20000001810 */
[----:B------:R-:W1:Y:S07]  /*102e0*/  LDSM.16.MT88.4 R84, [R152+0x7000] ;  /* 0x007000009854783b */ /* 0x000e6e0000004200 */
[C---:B----4-:R-:W-:Y:S01]  /*102f0*/  HMMA.16816.F32 R4, R20.reuse, R96, R4 ;  /* 0x000000601404723c */ /* 0x050fe20000001804 */
[----:B------:R-:W-:Y:S04]  /*10300*/  LDSM.16.MT88.4 R92, [R158+0x9800] ;  /* 0x009800009e5c783b */ /* 0x000fe80000004200 */
[-CC-:B------:R-:W-:Y:S01]  /*10310*/  FFMA.FTZ R96, R32, R3.reuse, -R118.reuse ;  /* 0x0000000320607223 */ /* 0x180fe20000010876 */
[-CC-:B------:R-:W-:Y:S02]  /*10320*/  FFMA.FTZ R97, R33, R3.reuse, -R118.reuse ;  /* 0x0000000321617223 */ /* 0x180fe40000010876 */
[C---:B------:R-:W-:Y:S03]  /*10330*/  HMMA.16816.F32 R8, R20.reuse, R98, R8 ;  /* 0x000000621408723c */ /* 0x040fe60000001808 */
[-CC-:B------:R-:W-:Y:S01]  /*10340*/  FFMA.FTZ R98, R28, R3.reuse, -R118.reuse ;  /* 0x000000031c627223 */ /* 0x180fe20000010876 */
[-C--:B------:R-:W-:Y:S01]  /*10350*/  FFMA.FTZ R99, R29, R3.reuse, -R118 ;  /* 0x000000031d637223 */ /* 0x080fe20000010876 */
[----:B------:R-:W-:Y:S03]  /*10360*/  MUFU.EX2 R97, R97 ;  /* 0x0000006100617308 */ /* 0x000fe60000000800 */
[C---:B-----5:R-:W-:Y:S07]  /*10370*/  HMMA.16816.F32 R68, R20.reuse, R104, R68 ;  /* 0x000000681444723c */ /* 0x060fee0000001844 */
[----:B------:R-:W-:Y:S01]  /*10380*/  MUFU.EX2 R98, R98 ;  /* 0x0000006200627308 */ /* 0x000fe20000000800 */
[-CC-:B------:R-:W-:Y:S01]  /*10390*/  FFMA.FTZ R104, R31, R3.reuse, -R116.reuse ;  /* 0x000000031f687223 */ /* 0x180fe20000010874 */
[-CC-:B------:R-:W-:Y:S08]  /*103a0*/  FFMA.FTZ R105, R35, R3.reuse, -R116.reuse ;  /* 0x0000000323697223 */ /* 0x180ff00000010874 */
[----:B------:R-:W2:Y:S01]  /*103b0*/  MUFU.EX2 R99, R99 ;  /* 0x0000006300637308 */ /* 0x000ea20000000800 */
[C---:B------:R-:W-:Y:S09]  /*103c0*/  HMMA.16816.F32 R72, R20.reuse, R106, R72 ;  /* 0x0000006a1448723c */ /* 0x040ff20000001848 */
[----:B------:R-:W-:Y:S01]  /*103d0*/  MUFU.EX2 R104, R104 ;  /* 0x0000006800687308 */ /* 0x000fe20000000800 */
[-CC-:B------:R-:W-:Y:S01]  /*103e0*/  FFMA.FTZ R107, R30, R3.reuse, -R116.reuse ;  /* 0x000000031e6b7223 */ /* 0x180fe20000010874 */
[-CC-:B------:R-:W-:Y:S01]  /*103f0*/  FFMA.FTZ R106, R34, R3.reuse, -R116.reuse ;  /* 0x00000003226a7223 */ /* 0x180fe20000010874 */
[----:B------:R-:W3:Y:S07]  /*10400*/  LDSM.16.MT88.4 R28, [R154+0x7800] ;  /* 0x007800009a1c783b */ /* 0x000eee0000004200 */
[----:B------:R-:W-:Y:S01]  /*10410*/  MUFU.EX2 R96, R96 ;  /* 0x0000006000607308 */ /* 0x000fe20000000800 */
[C---:B------:R-:W-:Y:S09]  /*10420*/  HMMA.16816.F32 R76, R20.reuse, R24, R76 ;  /* 0x00000018144c723c */ /* 0x040ff2000000184c */
[----:B------:R-:W4:Y:S01]  /*10430*/  MUFU.EX2 R107, R107 ;  /* 0x0000006b006b7308 */ /* 0x000f220000000800 */
[----:B------:R-:W-:Y:S09]  /*10440*/  LDSM.16.MT88.4 R32, [R152+0x7800] ;  /* 0x007800009820783b */ /* 0x000ff20000004200 */
[----:B------:R-:W-:Y:S01]  /*10450*/  MUFU.EX2 R106, R106 ;  /* 0x0000006a006a7308 */ /* 0x000fe20000000800 */
[C---:B------:R-:W-:Y:S09]  /*10460*/  HMMA.16816.F32 R80, R20.reuse, R26, R80 ;  /* 0x0000001a1450723c */ /* 0x040ff20000001850 */
[----:B------:R-:W5:Y:S01]  /*10470*/  MUFU.EX2 R105, R105 ;  /* 0x0000006900697308 */ /* 0x000f620000000800 */
[----:B------:R-:W3:Y:S01]  /*10480*/  LDSM.16.MT88.4 R24, [R153+0x7800] ;  /* 0x007800009918783b */ /* 0x000ee20000004200 */
[C---:B-1----:R-:W-:Y:S03]  /*10490*/  HMMA.16816.F32 R12, R20.reuse, R84, R12 ;  /* 0x00000054140c723c */ /* 0x042fe6000000180c */
[-CC-:B------:R-:W-:Y:S01]  /*104a0*/  FFMA.FTZ R84, R46, R3.reuse, -R116.reuse ;  /* 0x000000032e547223 */ /* 0x180fe20000010874 */
[-C--:B------:R-:W-:Y:S01]  /*104b0*/  FFMA.FTZ R85, R50, R3.reuse, -R116 ;  /* 0x0000000332557223 */ /* 0x080fe20000010874 */
[-C--:B------:R-:W-:Y:S01]  /*104c0*/  FFMA.FTZ R46, R48, R3.reuse, -R118 ;  /* 0x00000003302e7223 */ /* 0x080fe20000010876 */
[-CC-:B------:R-:W-:Y:S02]  /*104d0*/  FFMA.FTZ R50, R51, R3.reuse, -R116.reuse ;  /* 0x0000000333327223 */ /* 0x180fe40000010874 */
[----:B------:R-:W-:Y:S01]  /*104e0*/  HMMA.16816.F32 R16, R20, R86, R16 ;  /* 0x000000561410723c */ /* 0x000fe20000001810 */
[----:B------:R-:W-:Y:S02]  /*104f0*/  MUFU.EX2 R51, R85 ;  /* 0x0000005500337308 */ /* 0x000fe40000000800 */
[----:B--2---:R-:W-:Y:S01]  /*10500*/  F2FP.F16.F32.PACK_AB R20, R99, R98 ;  /* 0x000000626314723e */ /* 0x004fe200000000ff */
[----:B------:R-:W-:Y:S01]  /*10510*/  FFMA.FTZ R86, R47, R3, -R116 ;  /* 0x000000032f567223 */ /* 0x000fe20000010874 */
[----:B----4-:R-:W-:Y:S06]  /*10520*/  F2FP.F16.F32.PACK_AB R21, R104, R107 ;  /* 0x0000006b6815723e */ /* 0x010fec00000000ff */
[----:B------:R-:W-:Y:S01]  /*10530*/  MUFU.EX2 R47, R84 ;  /* 0x00000054002f7308 */ /* 0x000fe20000000800 */
[----:B------:R-:W-:Y:S02]  /*10540*/  F2FP.F16.F32.PACK_AB R22, R97, R96 ;  /* 0x000000606116723e */ /* 0x000fe400000000ff */
[----:B-----5:R-:W-:Y:S07]  /*10550*/  F2FP.F16.F32.PACK_AB R23, R105, R106 ;  /* 0x0000006a6917723e */ /* 0x020fee00000000ff */
[----:B------:R-:W-:Y:S10]  /*10560*/  MUFU.EX2 R48, R86 ;  /* 0x0000005600307308 */ /* 0x000ff40000000800 */
[----:B------:R-:W-:Y:S01]  /*10570*/  MUFU.EX2 R46, R46 ;  /* 0x0000002e002e7308 */ /* 0x000fe20000000800 */
[C---:B------:R-:W-:Y:S09]  /*10580*/  HMMA.16816.F32 R4, R20.reuse, R88, R4 ;  /* 0x000000581404723c */ /* 0x040ff20000001804 */
[----:B------:R-:W-:Y:S01]  /*10590*/  MUFU.EX2 R50, R50 ;  /* 0x0000003200327308 */ /* 0x000fe20000000800 */
[-CC-:B------:R-:W-:Y:S01]  /*105a0*/  FFMA.FTZ R88, R36, R3.reuse, -R118.reuse ;  /* 0x0000000324587223 */ /* 0x180fe20000010876 */
[-C--:B------:R-:W-:Y:S01]  /*105b0*/  FFMA.FTZ R89, R37, R3.reuse, -R118 ;  /* 0x0000000325597223 */ /* 0x080fe20000010876 */
[C---:B------:R-:W-:Y:S07]  /*105c0*/  HMMA.16816.F32 R8, R20.reuse, R90, R8 ;  /* 0x0000005a1408723c */ /* 0x040fee0000001808 */
[----:B------:R-:W-:Y:S01]  /*105d0*/  MUFU.EX2 R88, R88 ;  /* 0x0000005800587308 */ /* 0x000fe20000000800 */
[-CC-:B------:R-:W-:Y:S01]  /*105e0*/  FFMA.FTZ R90, R38, R3.reuse, -R116.reuse ;  /* 0x00000003265a7223 */ /* 0x180fe20000010874 */
[----:B------:R-:W-:Y:S08]  /*105f0*/  FFMA.FTZ R91, R39, R3, -R116 ;  /* 0x00000003275b7223 */ /* 0x000ff00000010874 */
[----:B------:R-:W1:Y:S01]  /*10600*/  MUFU.EX2 R89, R89 ;  /* 0x0000005900597308 */ /* 0x000e620000000800 */
[----:B------:R-:W-:Y:S01]  /*10610*/  LDSM.16.MT88.4 R36, [R154+0x8000] ;  /* 0x008000009a24783b */ /* 0x000fe20000004200 */
[C---:B---3--:R-:W-:Y:S08]  /*10620*/  HMMA.16816.F32 R68, R20.reuse, R28, R68 ;  /* 0x0000001c1444723c */ /* 0x048ff00000001844 */
        /* <DEDUP_REMOVED lines=49> */
[-C--:B------:R-:W-:Y:S08]  /*10940*/  FFMA.FTZ R58, R62, R3.reuse, -R116 ;  /* 0x000000033e3a7223 */ /* 0x080ff00000010874 */
[----:B------:R-:W3:Y:S01]  /*10950*/  MUFU.EX2 R53, R53 ;  /* 0x0000003500357308 */ /* 0x000ee20000000800 */
[-C--:B------:R-:W-:Y:S01]  /*10960*/  FFMA.FTZ R118, R65, R3.reuse, -R118 ;  /* 0x0000000341767223 */ /* 0x080fe20000010876 */
[----:B------:R-:W-:Y:S01]  /*10970*/  FFMA.FTZ R116, R67, R3, -R116 ;  /* 0x0000000343747223 */ /* 0x000fe20000010874 */
[C---:B------:R-:W-:Y:S01]  /*10980*/  HMMA.16816.F32 R80, R20.reuse, R26, R80 ;  /* 0x0000001a1450723c */ /* 0x040fe20000001850 */
[----:B------:R-:W5:Y:S06]  /*10990*/  LDSM.16.MT88.4 R24, [R154+0x9000] ;  /* 0x009000009a18783b */ /* 0x000f6c0000004200 */
[----:B------:R-:W-:Y:S01]  /*109a0*/  MUFU.EX2 R39, R39 ;  /* 0x0000002700277308 */ /* 0x000fe20000000800 */
[----:B------:R-:W-:Y:S09]  /*109b0*/  FADD.FTZ R59, R125, R128 ;  /* 0x000000807d3b7221 */ /* 0x000ff20000010000 */
[----:B------:R-:W4:Y:S01]  /*109c0*/  MUFU.EX2 R52, R52 ;  /* 0x0000003400347308 */ /* 0x000f220000000800 */
[----:B------:R-:W-:Y:S01]  /*109d0*/  FADD.FTZ R59, R130, R59 ;  /* 0x0000003b823b7221 */ /* 0x000fe20000010000 */
[C---:B-1----:R-:W-:Y:S08]  /*109e0*/  HMMA.16816.F32 R12, R20.reuse, R28, R12 ;  /* 0x0000001c140c723c */ /* 0x042ff0000000180c */
        /* <DEDUP_REMOVED lines=13> */
[----:B------:R-:W-:Y:S01]  /*10ac0*/  FADD.FTZ R113, R113, R122 ;  /* 0x0000007a71717221 */ /* 0x000fe20000010000 */
[----:B------:R-:W-:Y:S07]  /*10ad0*/  FADD.FTZ R129, R129, R132 ;  /* 0x0000008481817221 */ /* 0x000fee0000010000 */
[----:B------:R-:W-:Y:S01]  /*10ae0*/  MUFU.EX2 R58, R58 ;  /* 0x0000003a003a7308 */ /* 0x000fe20000000800 */
[----:B-1----:R-:W-:Y:S01]  /*10af0*/  F2FP.F16.F32.PACK_AB R23, R54, R55 ;  /* 0x000000373617723e */ /* 0x002fe200000000ff */
[----:B------:R-:W-:Y:S08]  /*10b00*/  FADD.FTZ R112, R112, R113 ;  /* 0x0000007170707221 */ /* 0x000ff00000010000 */
[----:B------:R-:W1:Y:S01]  /*10b10*/  MUFU.EX2 R59, R63 ;  /* 0x0000003f003b7308 */ /* 0x000e620000000800 */
[----:B------:R-:W-:Y:S01]  /*10b20*/  FADD.FTZ R134, R134, R129 ;  /* 0x0000008186867221 */ /* 0x000fe20000010000 */
[----:B------:R-:W-:Y:S08]  /*10b30*/  FADD.FTZ R115, R115, R112 ;  /* 0x0000007073737221 */ /* 0x000ff00000010000 */
[----:B------:R-:W-:Y:S01]  /*10b40*/  MUFU.EX2 R187, R116 ;  /* 0x0000007400bb7308 */ /* 0x000fe20000000800 */
[C---:B------:R-:W-:Y:S03]  /*10b50*/  HMMA.16816.F32 R4, R20.reuse, R32, R4 ;  /* 0x000000201404723c */ /* 0x040fe60000001804 */
[----:B--2---:R-:W-:Y:S01]  /*10b60*/  F2FP.F16.F32.PACK_AB R84, R57, R56 ;  /* 0x000000383954723e */ /* 0x004fe200000000ff */
[----:B------:R-:W-:Y:S01]  /*10b70*/  FADD.FTZ R114, R114, R115 ;  /* 0x0000007372727221 */ /* 0x000fe20000010000 */
[----:B------:R-:W-:Y:S03]  /*10b80*/  FADD.FTZ R134, R131, R134 ;  /* 0x0000008683867221 */ /* 0x000fe60000010000 */
[C---:B------:R-:W-:Y:S01]  /*10b90*/  HMMA.16816.F32 R8, R20.reuse, R34, R8 ;  /* 0x000000221408723c */ /* 0x040fe20000001808 */
[----:B------:R-:W2:Y:S02]  /*10ba0*/  LDSM.16.MT88.4 R32, [R152+0x9000] ;  /* 0x009000009820783b */ /* 0x000ea40000004200 */
[----:B-1----:R-:W-:Y:S01]  /*10bb0*/  F2FP.F16.F32.PACK_AB R85, R59, R58 ;  /* 0x0000003a3b55723e */ /* 0x002fe200000000ff */
[----:B------:R-:W-:Y:S01]  /*10bc0*/  FADD.FTZ R109, R109, R114 ;  /* 0x000000726d6d7221 */ /* 0x000fe20000010000 */
[----:B------:R-:W-:Y:S03]  /*10bd0*/  FADD.FTZ R107, R107, R134 ;  /* 0x000000866b6b7221 */ /* 0x000fe60000010000 */
[C---:B-----5:R-:W-:Y:S03]  /*10be0*/  HMMA.16816.F32 R68, R20.reuse, R24, R68 ;  /* 0x000000181444723c */ /* 0x060fe60000001844 */
        /* <DEDUP_REMOVED lines=8> */
[C---:B------:R-:W-:Y:S01]  /*10c70*/  HMMA.16816.F32 R76, R20.reuse, R28, R76 ;  /* 0x0000001c144c723c */ /* 0x040fe2000000184c */
[----:B------:R-:W-:Y:S02]  /*10c80*/  MUFU.EX2 R28, R64 ;  /* 0x00000040001c7308 */ /* 0x000fe40000000800 */
[----:B------:R-:W-:Y:S01]  /*10c90*/  FADD.FTZ R99, R99, R98 ;  /* 0x0000006263637221 */ /* 0x000fe20000010000 */
[----:B------:R-:W-:Y:S07]  /*10ca0*/  FADD.FTZ R105, R105, R106 ;  /* 0x0000006a69697221 */ /* 0x000fee0000010000 */
[----:B------:R-:W3:Y:S01]  /*10cb0*/  MUFU.EX2 R29, R118 ;  /* 0x00000076001d7308 */ /* 0x000ee20000000800 */
[----:B------:R-:W-:Y:S01]  /*10cc0*/  FADD.FTZ R96, R96, R99 ;  /* 0x0000006360607221 */ /* 0x000fe20000010000 */
[C---:B------:R-:W-:Y:S08]  /*10cd0*/  HMMA.16816.F32 R80, R20.reuse, R30, R80 ;  /* 0x0000001e1450723c */ /* 0x040ff00000001850 */
[----:B------:R-:W4:Y:S01]  /*10ce0*/  MUFU.EX2 R30, R66 ;  /* 0x00000042001e7308 */ /* 0x000f220000000800 */
[----:B------:R-:W-:Y:S01]  /*10cf0*/  FADD.FTZ R31, R97, R96 ;  /* 0x00000060611f7221 */ /* 0x000fe20000010000 */
[----:B------:R-:W-:Y:S01]  /*10d00*/  FADD.FTZ R90, R90, R105 ;  /* 0x000000695a5a7221 */ /* 0x000fe20000010000 */
[----:B------:R-:W-:Y:S02]  /*10d10*/  MOV R105, R0 ;  /* 0x0000000000697202 */ /* 0x000fe40000000f00 */
[----:B------:R-:W-:Y:S01]  /*10d20*/  FADD.FTZ R88, R88, R31 ;  /* 0x0000001f58587221 */ /* 0x000fe20000010000 */
[----:B------:R-:W-:Y:S01]  /*10d30*/  FADD.FTZ R91, R91, R90 ;  /* 0x0000005a5b5b7221 */ /* 0x000fe20000010000 */
[C---:B--2---:R-:W-:Y:S03]  /*10d40*/  HMMA.16816.F32 R12, R20.reuse, R32, R12 ;  /* 0x00000020140c723c */ /* 0x044fe6000000180c */
[----:B---3--:R-:W-:Y:S01]  /*10d50*/  F2FP.F16.F32.PACK_AB R86, R29, R28 ;  /* 0x0000001c1d56723e */ /* 0x008fe200000000ff */
[----:B------:R-:W-:Y:S01]  /*10d60*/  FADD.FTZ R89, R89, R88 ;  /* 0x0000005859597221 */ /* 0x000fe20000010000 */
[----:B----4-:R-:W-:Y:S03]  /*10d70*/  F2FP.F16.F32.PACK_AB R87, R187, R30 ;  /* 0x0000001ebb57723e */ /* 0x010fe600000000ff */
[----:B------:R-:W-:Y:S01]  /*10d80*/  HMMA.16816.F32 R16, R20, R34, R16 ;  /* 0x000000221410723c */ /* 0x000fe20000001810 */
[----:B------:R-:W2:Y:S02]  /*10d90*/  LDSM.16.MT88.4 R20, [R153+0x9800] ;  /* 0x009800009914783b */ /* 0x000ea40000004200 */
[----:B------:R-:W-:Y:S04]  /*10da0*/  FADD.FTZ R40, R40, R89 ;  /* 0x0000005928287221 */ /* 0x000fe80000010000 */
[----:B------:R-:W-:Y:S01]  /*10db0*/  FADD.FTZ R41, R41, R40 ;  /* 0x0000002829297221 */ /* 0x000fe20000010000 */
[C---:B------:R-:W-:Y:S01]  /*10dc0*/  HMMA.16816.F32 R96, R84.reuse, R92, R4 ;  /* 0x0000005c5460723c */ /* 0x040fe20000001804 */
[----:B------:R-:W3:Y:S04]  /*10dd0*/  LDSM.16.MT88.4 R4, [R152+0x9800] ;  /* 0x009800009804783b */ /* 0x000ee80000004200 */
[----:B------:R-:W-:Y:S03]  /*10de0*/  FADD.FTZ R44, R44, R41 ;  /* 0x000000292c2c7221 */ /* 0x000fe60000010000 */
        /* <DEDUP_REMOVED lines=33> */
.L_x_11577:
        /* <DEDUP_REMOVED lines=13> */
.L_x_11597:
[----:B------:R-:W1:Y:S01]  /*110d0*/  S2UR UR7, SR_CgaCtaId ;  /* 0x00000000000779c3 */ /* 0x000e620000008800 */
[----:B------:R-:W4:Y:S01]  /*110e0*/  MUFU.RCP R4, R8 ;  /* 0x0000000800047308 */ /* 0x000f220000001000 */
[----:B--23--:R-:W-:Y:S01]  /*110f0*/  FADD.FTZ R10, R10, R12 ;  /* 0x0000000c0a0a7221 */ /* 0x00cfe20000010000 */
[C---:B------:R-:W-:Y:S01]  /*11100*/  SHF.L.U32 R3, R7.reuse, 0x4, RZ ;  /* 0x0000000407037819 */ /* 0x040fe200000006ff */
[----:B------:R-:W-:Y:S01]  /*11110*/  UMOV UR8, 0x400 ;  /* 0x0000040000087882 */ /* 0x000fe20000000000 */
[----:B------:R-:W-:Y:S02]  /*11120*/  SHF.L.U32 R5, R7, 0x1, RZ ;  /* 0x0000000107057819 */ /* 0x000fe400000006ff */
[----:B------:R-:W-:Y:S02]  /*11130*/  LOP3.LUT R12, R3, 0x1c0, RZ, 0xc0, !PT ;  /* 0x000001c0030c7812 */ /* 0x000fe400078ec0ff */
[----:B------:R-:W2:Y:S01]  /*11140*/  MUFU.RCP R11, R10 ;  /* 0x0000000a000b7308 */ /* 0x000ea20000001000 */
[----:B------:R-:W-:-:S02]  /*11150*/  FSETP.NE.FTZ.AND P2, PT, R8, RZ, PT ;  /* 0x000000ff0800720b */ /* 0x000fc40003f55000 */
[----:B------:R-:W-:Y:S02]  /*11160*/  FSETP.NE.FTZ.AND P5, PT, R10, RZ, PT ;  /* 0x000000ff0a00720b */ /* 0x000fe40003fb5000 */
[----:B------:R-:W-:Y:S02]  /*11170*/  LOP3.LUT P0, RZ, R7, 0x4, RZ, 0xc0, !PT ;  /* 0x0000000407ff7812 */ /* 0x000fe4000780c0ff */
[----:B------:R-:W-:Y:S02]  /*11180*/  LOP3.LUT R3, R12, 0x38, R5, 0xf8, !PT ;  /* 0x000000380c037812 */ /* 0x000fe400078ef805 */
[----:B------:R-:W-:Y:S02]  /*11190*/  LOP3.LUT R5, R5, 0x6, RZ, 0xc0, !PT ;  /* 0x0000000605057812 */ /* 0x000fe400078ec0ff */
[----:B------:R-:W-:Y:S02]  /*111a0*/  R2P PR, R7, 0x18 ;  /* 0x0000001807007804 */ /* 0x000fe40000000000 */
[----:B----4-:R-:W-:Y:S01]  /*111b0*/  FSEL R4, R4, 1, P2 ;  /* 0x3f80000004047808 */ /* 0x010fe20001000000 */
[----:B-1----:R-:W-:Y:S01]  /*111c0*/  ULEA UR7, UR7, UR8, 0x18 ;  /* 0x0000000807077291 */ /* 0x002fe2000f8ec0ff */
[----:B------:R-:W-:-:S02]  /*111d0*/  IADD3 R3, PT, PT, R3, R5, R6 ;  /* 0x0000000503037210 */ /* 0x000fc40007ffe006 */
[----:B------:R-:W-:Y:S01]  /*111e0*/  MOV R5, 0x20 ;  /* 0x0000002000057802 */ /* 0x000fe20000000f00 */
[C---:B------:R-:W-:Y:S01]  /*111f0*/  FMUL.FTZ R96, R4.reuse, R96 ;  /* 0x0000006004607220 */ /* 0x040fe20000410000 */
        /* <DEDUP_REMOVED lines=16> */
[----:B------:R-:W-:Y:S01]  /*11300*/  IMAD.MOV.U32 R4, RZ, RZ, 0x10 ;  /* 0x00000010ff047424 */ /* 0x000fe200078e00ff */
[----:B------:R-:W-:Y:S01]  /*11310*/  LEA R3, R3, UR7, 0x1 ;  /* 0x0000000703037c11 */ /* 0x000fe2000f8e08ff */
[----:B------:R-:W-:Y:S01]  /*11320*/  FMUL.FTZ R98, R11, R98 ;  /* 0x000000620b627220 */ /* 0x000fe20000410000 */
[----:B------:R-:W-:Y:S01]  /*11330*/  SEL R6, R5, 0xffffffe0, !P3 ;  /* 0xffffffe005067807 */ /* 0x000fe20005800000 */
[C---:B------:R-:W-:Y:S01]  /*11340*/  FMUL.FTZ R99, R11.reuse, R99 ;  /* 0x000000630b637220 */ /* 0x040fe20000410000 */
[C---:B------:R-:W-:Y:S01]  /*11350*/  FMUL.FTZ R94, R11.reuse, R94 ;  /* 0x0000005e0b5e7220 */ /* 0x040fe20000410000 */
[----:B------:R-:W-:Y:S01]  /*11360*/  FMUL.FTZ R95, R11, R95 ;  /* 0x0000005f0b5f7220 */ /* 0x000fe20000410000 */
[----:B------:R-:W-:Y:S01]  /*11370*/  IADD3 R15, PT, PT, R3, 0x40, RZ ;  /* 0x00000040030f7810 */ /* 0x000fe20007ffe0ff */
[C---:B------:R-:W-:Y:S01]  /*11380*/  FMUL.FTZ R70, R11.reuse, R70 ;  /* 0x000000460b467220 */ /* 0x040fe20000410000 */
[----:B------:R-:W-:Y:S01]  /*11390*/  FMUL.FTZ R71, R11, R71 ;  /* 0x000000470b477220 */ /* 0x000fe20000410000 */
[----:B------:R-:W-:Y:S01]  /*113a0*/  SEL R4, R4, 0xfffffff0, !P0 ;  /* 0xfffffff004047807 */ /* 0x000fe20004000000 */
[----:B------:R-:W-:-:S02]  /*113b0*/  @P4 VIADD R15, R3, 0xffffffc0 ;  /* 0xffffffc0030f4836 */ /* 0x000fc40000000000 */
[C---:B------:R-:W-:Y:S01]  /*113c0*/  FMUL.FTZ R74, R11.reuse, R74 ;  /* 0x0000004a0b4a7220 */ /* 0x040fe20000410000 */
[C---:B------:R-:W-:Y:S01]  /*113d0*/  FMUL.FTZ R75, R11.reuse, R75 ;  /* 0x0000004b0b4b7220 */ /* 0x040fe20000410000 */
[----:B------:R-:W-:Y:S02]  /*113e0*/  IMAD.IADD R13, R6, 0x1, R3 ;  /* 0x00000001060d7824 */ /* 0x000fe400078e0203 */
[C---:B------:R-:W-:Y:S01]  /*113f0*/  FMUL.FTZ R78, R11.reuse, R78 ;  /* 0x0000004e0b4e7220 */ /* 0x040fe20000410000 */
[C---:B------:R-:W-:Y:S01]  /*11400*/  FMUL.FTZ R79, R11.reuse, R79 ;  /* 0x0000004f0b4f7220 */ /* 0x040fe20000410000 */
        /* <DEDUP_REMOVED lines=32> */
[----:B------:R-:W-:Y:S01]  /*11610*/  F2FP.F16.F32.PACK_AB R84, R85, R84 ;  /* 0x000000545554723e */ /* 0x000fe200000000ff */
[----:B-1----:R-:W-:Y:S01]  /*11620*/  IMAD.IADD R3, R4, 0x1, R19 ;  /* 0x0000000104037824 */ /* 0x002fe200078e0213 */
[----:B------:R-:W-:Y:S01]  /*11630*/  F2FP.F16.F32.PACK_AB R11, R11, R86 ;  /* 0x000000560b0b723e */ /* 0x000fe200000000ff */
        /* <DEDUP_REMOVED lines=8> */
[----:B------:R-:W3:Y:S01]  /*116c0*/  LD.E.U8 R4, desc[UR4][R100.64+0x1c8] ;  /* 0x0001c80464047980 */ /* 0x000ee2000c101100 */
[----:B------:R-:W-:-:S03]  /*116d0*/  ISETP.NE.AND P0, PT, R176, -0x1, PT ;  /* 0xffffffffb000780c */ /* 0x000fc60003f05270 */
[----:B------:R-:W4:Y:S04]  /*116e0*/  LD.E.64 R28, desc[UR4][R100.64+0x88] ;  /* 0x00008804641c7980 */ /* 0x000f28000c101b00 */
[----:B-1----:R1:W5:Y:S04]  /*116f0*/  LD.E.64 R20, desc[UR4][R100.64+0x90] ;  /* 0x0000900464147980 */ /* 0x002368000c101b00 */
[----:B------:R1:W5:Y:S04]  /*11700*/  LD.E.64 R24, desc[UR4][R100.64+0xa0] ;  /* 0x0000a00464187980 */ /* 0x000368000c101b00 */
[----:B------:R-:W2:Y:S04]  /*11710*/  @!P0 LD.E.64 R30, desc[UR4][R100.64+0x80] ;  /* 0x00008004641e8980 */ /* 0x000ea8000c101b00 */
[----:B------:R1:W5:Y:S01]  /*11720*/  LD.E.64 R26, desc[UR4][R100.64+0x70] ;  /* 0x00007004641a7980 */ /* 0x000362000c101b00 */
[----:B---3--:R-:W-:-:S13]  /*11730*/  ISETP.NE.AND P1, PT, R4, RZ, PT ;  /* 0x000000ff0400720c */ /* 0x008fda0003f25270 */
[----:B------:R-:W3:Y:S04]  /*11740*/  @!P1 LD.E R12, desc[UR4][R100.64+0x60] ;  /* 0x00006004640c9980 */ /* 0x000ee8000c101900 */
[----:B------:R-:W3:Y:S01]  /*11750*/  @!P1 LD.E R4, desc[UR4][R100.64+0xb4] ;  /* 0x0000b40464049980 */ /* 0x000ee2000c101900 */
[-C--:B--2---:R-:W-:Y:S01]  /*11760*/  @!P0 IMAD R6, R31, R172.reuse, RZ ;  /* 0x000000ac1f068224 */ /* 0x084fe200078e02ff */
[----:B------:R-:W-:Y:S01]  /*11770*/  SHF.L.U32 R3, R7, 0x3, RZ ;  /* 0x0000000307037819 */ /* 0x000fe200000006ff */
[----:B------:R-:W-:-:S04]  /*11780*/  @!P0 IMAD.WIDE.U32 R30, R30, R172, RZ ;  /* 0x000000ac1e1e8225 */ /* 0x000fc800078e00ff */
[-C--:B----4-:R-:W-:Y:S02]  /*11790*/  @P0 IMAD R5, R29, R176.reuse, RZ ;  /* 0x000000b01d050224 */ /* 0x090fe400078e02ff */
[----:B------:R-:W-:Y:S01]  /*117a0*/  @P0 IMAD.WIDE.U32 R18, R28, R176, RZ ;  /* 0x000000b01c120225 */ /* 0x000fe200078e00ff */
[----:B------:R-:W-:-:S04]  /*117b0*/  @!P0 IADD3 R6, PT, PT, R31, R6, RZ ;  /* 0x000000061f068210 */ /* 0x000fc80007ffe0ff */
[----:B------:R-:W-:Y:S01]  /*117c0*/  @P0 IADD3 R6, PT, PT, R19, R5, RZ ;  /* 0x0000000513060210 */ /* 0x000fe20007ffe0ff */
[----:B---3--:R-:W-:Y:S01]  /*117d0*/  @!P1 IMAD R11, R172, R12, R171 ;  /* 0x0000000cac0b9224 */ /* 0x008fe200078e02ab */
[----:B------:R-:W-:-:S03]  /*117e0*/  LOP3.LUT R12, R3, 0x38, RZ, 0xc0, !PT ;  /* 0x00000038030c7812 */ /* 0x000fc600078ec0ff */
[----:B------:R-:W-:Y:S01]  /*117f0*/  @!P1 IMAD R3, R11, R4, RZ ;  /* 0x000000040b039224 */ /* 0x000fe200078e02ff */
[----:B-1----:R-:W-:Y:S06]  /*11800*/  @!P1 BRA `(.L_x_11586) ;  /* 0x0000000000149947 */ /* 0x002fec0003800000 */
[----:B------:R-:W2:Y:S04]  /*11810*/  @!P0 LD.E R3, desc[UR4][R100.64+0xb4] ;  /* 0x0000b40464038980 */ /* 0x000ea8000c101900 */
[----:B------:R-:W3:Y:S01]  /*11820*/  LD.E R4, desc[UR4][R100.64+0xd4] ;  /* 0x0000d40464047980 */ /* 0x000ee2000c101900 */
[----:B--2---:R-:W-:Y:S02]  /*11830*/  @!P0 IMAD R176, R172, R3, RZ ;  /* 0x00000003acb08224 */ /* 0x004fe400078e02ff */
[----:B---3--:R-:W-:-:S05]  /*11840*/  IMAD R3, R171, R4, RZ ;  /* 0x00000004ab037224 */ /* 0x008fca00078e02ff */
[----:B------:R-:W-:-:S07]  /*11850*/  IADD3 R3, PT, PT, R3, R176, RZ ;  /* 0x000000b003037210 */ /* 0x000fce0007ffe0ff */
.L_x_11586:
[----:B------:R-:W-:Y:S01]  /*11860*/  IMAD.IADD R11, R177, 0x1, -R174 ;  /* 0x00000001b10b7824 */ /* 0x000fe200078e0aae */
[----:B------:R-:W1:Y:S01]  /*11870*/  @P2 MUFU.LG2 R8, R8 ;  /* 0x0000000800082308 */ /* 0x000e620000000c00 */
[----:B------:R-:W-:Y:S01]  /*11880*/  IMAD.MOV.U32 R13, RZ, RZ, RZ ;  /* 0x000000ffff0d7224 */ /* 0x000fe200078e00ff */
[----:B------:R-:W-:Y:S01]  /*11890*/  SHF.R.U32.HI R4, RZ, 0x3, R7 ;  /* 0x00000003ff047819 */ /* 0x000fe20000011607 */
[----:B-----5:R-:W-:Y:S01]  /*118a0*/  IMAD R16, R21, R171, RZ ;  /* 0x000000ab15107224 */ /* 0x020fe200078e02ff */
[----:B------:R-:W-:Y:S05]  /*118b0*/  WARPSYNC.ALL ;  /* 0x0000000000007948 */ /* 0x000fea0003800000 */
[----:B------:R-:W-:Y:S01]  /*118c0*/  IMAD.WIDE.U32 R22, R174, R28, R12 ;  /* 0x0000001cae167225 */ /* 0x000fe200078e000c */
[----:B------:R-:W-:Y:S01]  /*118d0*/  BAR.SYNC.DEFER_BLOCKING 0x0 ;  /* 0x0000000000007b1d */ /* 0x000fe20000010000 */
[----:B------:R-:W-:-:S02]  /*118e0*/  @P0 MOV R30, R18 ;  /* 0x00000012001e0202 */ /* 0x000fc40000000f00 */
[----:B------:R-:W-:Y:S01]  /*118f0*/  IMAD R5, R29, R174, RZ ;  /* 0x000000ae1d057224 */ /* 0x000fe200078e02ff */
[----:B------:R-:W-:Y:S01]  /*11900*/  ISETP.GE.AND P1, PT, R4, R11, PT ;  /* 0x0000000b0400720c */ /* 0x000fe20003f26270 */
[----:B------:R-:W-:Y:S01]  /*11910*/  IMAD.WIDE.U32 R20, R20, R171, RZ ;  /* 0x000000ab14147225 */ /* 0x000fe200078e00ff */
[----:B------:R-:W2:Y:S01]  /*11920*/  @P5 MUFU.LG2 R10, R10 ;  /* 0x0000000a000a5308 */ /* 0x000ea20000000c00 */
[----:B------:R-:W-:Y:S02]  /*11930*/  ISETP.GE.AND P6, PT, R181, R11, PT ;  /* 0x0000000bb500720c */ /* 0x000fe40003fc6270 */
[----:B-1----:R-:W-:Y:S01]  /*11940*/  @P2 FMUL.FTZ R8, R8, 0.69314718246459960938 ;  /* 0x3f31721808082820 */ /* 0x002fe20000410000 */
[----:B------:R-:W-:Y:S01]  /*11950*/  IMAD.IADD R17, R23, 0x1, R5 ;  /* 0x0000000117117824 */ /* 0x000fe200078e0205 */
[----:B------:R-:W-:Y:S01]  /*11960*/  IADD3 R30, P3, P0, R20, R22, R30 ;  /* 0x00000016141e7210 */ /* 0x000fe2000787e01e */
[----:B------:R-:W-:Y:S01]  /*11970*/  IMAD.IADD R16, R21, 0x1, R16 ;  /* 0x0000000115107824 */ /* 0x000fe200078e0210 */
[----:B------:R-:W-:Y:S01]  /*11980*/  MOV R5, 0x7f800000 ;  /* 0x7f80000000057802 */ /* 0x000fe20000000f00 */
[----:B------:R-:W-:Y:S01]  /*11990*/  @P2 FFMA.FTZ R5, R9, R2, R8 ;  /* 0x0000000209052223 */ /* 0x000fe20000010008 */
[----:B------:R-:W-:Y:S01]  /*119a0*/  LOP3.LUT P2, RZ, R7, 0x3, RZ, 0xc0, !PT ;  /* 0x0000000307ff7812 */ /* 0x000fe2000784c0ff */
[----:B------:R-:W-:Y:S01]  /*119b0*/  BSSY.RECONVERGENT B0, `(.L_x_11587) ;  /* 0x0000021000007945 */ /* 0x000fe20003800200 */
[----:B------:R-:W-:Y:S01]  /*119c0*/  IADD3.X R31, PT, PT, R16, R17, R6, P3, P0 ;  /* 0x00000011101f7210 */ /* 0x000fe20001fe0406 */
[----:B------:R-:W-:Y:S01]  /*119d0*/  @!P1 IMAD R17, R29, R4, RZ ;  /* 0x000000041d119224 */ /* 0x000fe200078e02ff */
[--C-:B------:R-:W-:Y:S01]  /*119e0*/  SHF.R.U32.HI R16, RZ, 0x1, R7.reuse ;  /* 0x00000001ff107819 */ /* 0x100fe20000011607 */
[----:B------:R-:W-:Y:S01]  /*119f0*/  IMAD.MOV.U32 R6, RZ, RZ, 0x7f800000 ;  /* 0x7f800000ff067424 */ /* 0x000fe200078e00ff */
[----:B------:R-:W-:Y:S01]  /*11a00*/  SHF.R.U32.HI R8, RZ, 0x2, R7 ;  /* 0x00000002ff087819 */ /* 0x000fe20000011607 */
[----:B------:R-:W-:Y:S01]  /*11a10*/  @!P1 IMAD.WIDE.U32 R18, R4, R28, R30 ;  /* 0x0000001c04129225 */ /* 0x000fe200078e001e */
[----:B------:R-:W-:-:S03]  /*11a20*/  LOP3.LUT R7, R16, 0x30, RZ, 0xc0, !PT ;  /* 0x0000003010077812 */ /* 0x000fc600078ec0ff */
[----:B--2---:R-:W-:Y:S01]  /*11a30*/  @P5 FMUL.FTZ R10, R10, 0.69314718246459960938 ;  /* 0x3f3172180a0a5820 */ /* 0x004fe20000410000 */
[----:B------:R-:W-:Y:S01]  /*11a40*/  P2R R2, PR, RZ, 0x40 ;  /* 0x00000040ff027803 */ /* 0x000fe20000000000 */
[----:B------:R1:W2:Y:S01]  /*11a50*/  LDS.128 R12, [R175] ;  /* 0x00000000af0c7984 */ /* 0x0002a20000000c00 */
[----:B------:R-:W-:Y:S01]  /*11a60*/  @!P1 IADD3 R17, PT, PT, R19, R17, RZ ;  /* 0x0000001113119210 */ /* 0x000fe20007ffe0ff */
[----:B------:R-:W-:Y:S01]  /*11a70*/  @P5 FFMA.FTZ R6, R9, R0, R10 ;  /* 0x0000000009065223 */ /* 0x000fe2000001000a */
[----:B------:R-:W-:Y:S01]  /*11a80*/  @!P1 LEA R34, P0, R18, R26, 0x1 ;  /* 0x0000001a12229211 */ /* 0x000fe200078008ff */
[----:B------:R1:W3:Y:S01]  /*11a90*/  LDS.128 R20, [R175+0x1800] ;  /* 0x00180000af147984 */ /* 0x0002e20000000c00 */
[-C--:B------:R-:W-:Y:S02]  /*11aa0*/  ISETP.GE.AND P4, PT, R182, R11.reuse, PT ;  /* 0x0000000bb600720c */ /* 0x080fe40003f86270 */
[----:B------:R-:W-:Y:S02]  /*11ab0*/  ISETP.GE.AND P6, PT, R180, R11, PT ;  /* 0x0000000bb400720c */ /* 0x000fe40003fc6270 */
[----:B------:R-:W-:-:S02]  /*11ac0*/  LOP3.LUT R7, R7, 0x7, R8, 0xf8, !PT ;  /* 0x0000000707077812 */ /* 0x000fc400078ef808 */
[----:B------:R-:W-:Y:S01]  /*11ad0*/  @!P1 LEA.HI.X R35, R18, R27, R17, 0x1, P0 ;  /* 0x0000001b12239211 */ /* 0x000fe200000f0c11 */
        /* <DEDUP_REMOVED lines=14> */
.L_x_11588:
[----:B------:R-:W-:Y:S05]  /*11bc0*/  BSYNC.RECONVERGENT B0 ;  /* 0x0000000000007941 */ /* 0x000fea0003800200 */
.L_x_11587:
        /* <DEDUP_REMOVED lines=13> */
[----:B------:R1:W-:Y:S02]  /*11ca0*/  ST.E.128 desc[UR4][R12.64], R16 ;  /* 0x000000100c007985 */ /* 0x0003e4000c101d04 */
.L_x_11590:
[----:B------:R-:W-:Y:S05]  /*11cb0*/  BSYNC.RECONVERGENT B0 ;  /* 0x0000000000007941 */ /* 0x000fea0003800200 */
.L_x_11589:
[----:B------:R-:W-:Y:S01]  /*11cc0*/  ISETP.NE.AND P0, PT, R2, RZ, PT ;  /* 0x000000ff0200720c */ /* 0x000fe20003f05270 */
[----:B------:R-:W-:-:S12]  /*11cd0*/  BSSY.RECONVERGENT B0, `(.L_x_11591) ;  /* 0x000000d000007945 */ /* 0x000fd80003800200 */
        /* <DEDUP_REMOVED lines=12> */
.L_x_11592:
[----:B------:R-:W-:Y:S05]  /*11da0*/  BSYNC.RECONVERGENT B0 ;  /* 0x0000000000007941 */ /* 0x000fea0003800200 */
.L_x_11591:
[----:B------:R-:W-:-:S04]  /*11db0*/  MOV R171, 0x0 ;  /* 0x0000000000ab7802 */ /* 0x000fc80000000f00 */
[----:B-1234-:R-:W-:Y:S05]  /*11dc0*/  @P6 RET.REL.NODEC R170 `(_ZN5flash24flash_fwd_splitkv_kernelI23Flash_fwd_kernel_traitsILi64ELi64ELi128ELi4ELb0ELb0EN7cutlass6half_tE19Flash_kernel_traitsILi64ELi64ELi128ELi4ES3_EELb0ELb0ELb0ELb0ELb1ELb0ELb0ELb1EEEvNS_16Flash_fwd_paramsE) ;  /* 0xfffffee0aa8c6950 */ /* 0x01efea0003c3ffff */
        /* <DEDUP_REMOVED lines=12> */
[----:B-1----:R-:W-:Y:S05]  /*11e90*/  RET.REL.NODEC R170 `(_ZN5flash24flash_fwd_splitkv_kernelI23Flash_fwd_kernel_traitsILi64ELi64ELi128ELi4ELb0ELb0EN7cutlass6half_tE19Flash_kernel_traitsILi64ELi64ELi128ELi4ES3_EELb0ELb0ELb0ELb0ELb1ELb0ELb0ELb1EEEvNS_16Flash_fwd_paramsE) ;  /* 0xfffffee0aa587950 */ /* 0x002fea0003c3ffff */
.L_x_11585:
[----:B------:R-:W-:Y:S01]  /*11ea0*/  MOV R4, 0x2 ;  /* 0x0000000200047802 */ /* 0x000fe20000000f00 */
[----:B------:R-:W-:Y:S01]  /*11eb0*/  IMAD.MOV.U32 R3, RZ, RZ, 0x1f ;  /* 0x0000001fff037424 */ /* 0x000fe200078e00ff */
[----:B------:R-:W-:-:S07]  /*11ec0*/  MOV R5, 0xffffffff ;  /* 0xffffffff00057802 */ /* 0x000fce0000000f00 */
[----:B-----5:R-:W-:Y:S05]  /*11ed0*/  WARPSYNC.COLLECTIVE R5, `(.L_x_11593) ;  /* 0x0000000005087348 */ /* 0x020fea0003c00000 */
[----:B------:R1:W2:Y:S02]  /*11ee0*/  SHFL.BFLY P0, R12, R186, R4, R3 ;  /* 0x0c000004ba0c7389 */ /* 0x0002a40000000003 */
[----:B-12--5:R-:W-:Y:S05]  /*11ef0*/  ENDCOLLECTIVE ;  /* 0x000000000000791b */ /* 0x026fea0003800000 */
.L_x_11593:
[----:B------:R-:W-:Y:S02]  /*11f00*/  IMAD.MOV.U32 R11, RZ, RZ, R12 ;  /* 0x000000ffff0b7224 */ /* 0x000fe400078e000c */
[----:B------:R-:W-:Y:S02]  /*11f10*/  IMAD.MOV.U32 R4, RZ, RZ, 0x1 ;  /* 0x00000001ff047424 */ /* 0x000fe400078e00ff */
[----:B------:R-:W-:-:S05]  /*11f20*/  FADD.FTZ R11, R11, R186 ;  /* 0x000000ba0b0b7221 */ /* 0x000fca0000010000 */
[----:B------:R-:W-:-:S07]  /*11f30*/  MOV R186, R11 ;  /* 0x0000000b00ba7202 */ /* 0x000fce0000000f00 */
[----:B------:R-:W-:Y:S05]  /*11f40*/  WARPSYNC.COLLECTIVE R5, `(.L_x_11594) ;  /* 0x0000000005087348 */ /* 0x000fea0003c00000 */
[----:B------:R1:W2:Y:S02]  /*11f50*/  SHFL.BFLY P0, R12, R186, R4, R3 ;  /* 0x0c000004ba0c7389 */ /* 0x0002a40000000003 */
[----:B-12---:R-:W-:Y:S05]  /*11f60*/  ENDCOLLECTIVE ;  /* 0x000000000000791b */ /* 0x006fea0003800000 */
.L_x_11594:
[----:B------:R-:W-:Y:S01]  /*11f70*/  MOV R186, R187 ;  /* 0x000000bb00ba7202 */ /* 0x000fe20000000f00 */
[----:B------:R-:W-:Y:S01]  /*11f80*/  IMAD.MOV.U32 R4, RZ, RZ, 0x2 ;  /* 0x00000002ff047424 */ /* 0x000fe200078e00ff */
[----:B------:R-:W-:-:S07]  /*11f90*/  MOV R8, R12 ;  /* 0x0000000c00087202 */ /* 0x000fce0000000f00 */
[----:B------:R-:W-:Y:S05]  /*11fa0*/  WARPSYNC.COLLECTIVE R5, `(.L_x_11595) ;  /* 0x0000000005087348 */ /* 0x000fea0003c00000 */
[----:B------:R1:W2:Y:S02]  /*11fb0*/  SHFL.BFLY P0, R12, R186, R4, R3 ;  /* 0x0c000004ba0c7389 */ /* 0x0002a40000000003 */
[----:B-12---:R-:W-:Y:S05]  /*11fc0*/  ENDCOLLECTIVE ;  /* 0x000000000000791b */ /* 0x006fea0003800000 */
.L_x_11595:
[----:B------:R-:W-:Y:S01]  /*11fd0*/  FADD.FTZ R8, R11, R8 ;  /* 0x000000080b087221 */ /* 0x000fe20000010000 */
[----:B------:R-:W-:Y:S01]  /*11fe0*/  FADD.FTZ R10, R12, R187 ;  /* 0x000000bb0c0a7221 */ /* 0x000fe20000010000 */
[----:B------:R-:W-:-:S04]  /*11ff0*/  MOV R4, 0x1 ;  /* 0x0000000100047802 */ /* 0x000fc80000000f00 */
[----:B------:R-:W-:-:S07]  /*12000*/  MOV R186, R10 ;  /* 0x0000000a00ba7202 */ /* 0x000fce0000000f00 */
[----:B------:R-:W-:Y:S05]  /*12010*/  WARPSYNC.COLLECTIVE R5, `(.L_x_11596) ;  /* 0x0000000005087348 */ /* 0x000fea0003c00000 */
[----:B------:R1:W2:Y:S02]  /*12020*/  SHFL.BFLY P0, R12, R186, R4, R3 ;  /* 0x0c000004ba0c7389 */ /* 0x0002a40000000003 */
[----:B-12---:R-:W-:Y:S05]  /*12030*/  ENDCOLLECTIVE ;  /* 0x000000000000791b */ /* 0x006fea0003800000 */
.L_x_11596:
[----:B------:R-:W-:Y:S05]  /*12040*/  BRA `(.L_x_11597) ;  /* 0xfffffff000207947 */ /* 0x000fea000383ffff */
.L_x_11598:
        /* <DEDUP_REMOVED lines=11> */
.L_x_14810:


//--------------------- .text._ZN5flash24flash_fwd_splitkv_kernelI23Flash_fwd_kernel_traitsILi64ELi64ELi128ELi4ELb0ELb0EN7cutlass6half_tE19Flash_kernel_traitsILi64ELi64ELi128ELi4ES3_EELb0ELb0ELb0ELb0ELb1ELb1ELb0ELb1EEEvNS_16Flash_fwd_paramsE --------------------------
	.section	.text._ZN5flash24flash_fwd_splitkv_kernelI23Flash_fwd_kernel_traitsILi64ELi64ELi128ELi4ELb0ELb0EN7cutlass6half_tE19Flash_kernel_traitsILi64ELi64ELi128ELi4ES3_EELb0ELb0ELb0ELb0ELb1ELb1ELb0ELb1EEEvNS_16Flash_fwd_paramsE,"ax",@progbits
	.align	128
        .global         _ZN5flash24flash_fwd_splitkv_kernelI23Flash_fwd_kernel_traitsILi64ELi64ELi128ELi4ELb0ELb0EN7cutlass6half_tE19Flash_kernel_traitsILi64ELi64ELi128ELi4ES3_EELb0ELb0ELb0ELb0ELb1ELb1ELb0ELb1EEEvNS_16Flash_fwd_paramsE
        .type           _ZN5flash24flash_fwd_splitkv_kernelI23Flash_fwd_kernel_traitsILi64ELi64ELi128ELi4ELb0ELb0EN7cutlass6half_tE19Flash_kernel_traitsILi64ELi64ELi128ELi4ES3_EELb0ELb0ELb0ELb0ELb1ELb1ELb0ELb1EEEvNS_16Flash_fwd_paramsE,@function
        .size           _ZN5flash24flash_fwd_splitkv_kernelI23Flash_fwd_kernel_traitsILi64ELi64ELi128ELi4ELb0ELb0EN7cutlass6half_tE19Flash_kernel_traitsILi64ELi64ELi128ELi4ES3_EELb0ELb0ELb0ELb0ELb1ELb1ELb0ELb1EEEvNS_16Flash_fwd_paramsE,(.L_x_14811 - _ZN5flash24flash_fwd_splitkv_kernelI23Flash_fwd_kernel_traitsILi64ELi64ELi128ELi4ELb0ELb0EN7cutlass6half_tE19Flash_kernel_traitsILi64ELi64ELi128ELi4ES3_EELb0ELb0ELb0ELb0ELb1ELb1ELb0ELb1EEEvNS_16Flash_fwd_paramsE)
        .other          _ZN5flash24flash_fwd_splitkv_kernelI23Flash_fwd_kernel_traitsILi64ELi64ELi128ELi4ELb0ELb0EN7cutlass6half_tE19Flash_kernel_traitsILi64ELi64ELi128ELi4ES3_EELb0ELb0ELb0ELb0ELb1ELb1ELb0ELb1EEEvNS_16Flash_fwd_paramsE,@"STO_CUDA_ENTRY STV_DEFAULT"
_ZN5flash24flash_fwd_splitkv_kernelI23Flash_fwd_kernel_traitsILi64ELi64ELi128ELi4ELb0ELb0EN7cutlass6half_tE19Flash_kernel_traitsILi64ELi64ELi128ELi4ES3_EELb0ELb0ELb0ELb0ELb1ELb1ELb0ELb1EEEvNS_16Flash_fwd_paramsE:
.text._ZN5flash24flash_fwd_splitkv_kernelI23Flash_fwd_kernel_traitsILi64ELi64ELi128ELi4ELb0ELb0EN7cutlass6half_tE19Flash_kernel_traitsILi64ELi64ELi128ELi4ES3_EELb0ELb0ELb0ELb0ELb1ELb1ELb0ELb1EEEvNS_16Flash_fwd_paramsE:
[----:B------:R-:W-:Y:S01]  /*0000*/  LDC R1, c[0x0][0x37c] ;  /* 0x0000df00ff017b82 */ /* 0x000fe20000000800 */
[----:B------:R-:W1:Y:S07]  /*0010*/  S2R R5, SR_CTAID.X ;  /* 0x0000000000057919 */ /* 0x000e6e0000002500 */
[----:B------:R-:W2:Y:S01]  /*0020*/  LDC.64 R100, c[0x0][0x348] ;  /* 0x0000d200ff647b82 */ /* 0x000ea20000000a00 */
[----:B------:R-:W-:Y:S01]  /*0030*/  BSSY.RECONVERGENT B3, `(.L_x_11599) ;  /* 0x0000005000037945 */ /* 0x000fe20003800200 */
[----:B------:R-:W-:Y:S01]  /*0040*/  MOV R170, 0x80 ;  /* 0x0000008000aa7802 */ /* 0x000fe20000000f00 */
[----:B------:R-:W3:Y:S01]  /*0050*/  S2R R172, SR_CTAID.Y ;  /* 0x0000000000ac7919 */ /* 0x000ee20000002600 */
[----:B------:R-:W4:Y:S05]  /*0060*/  S2R R171, SR_CTAID.Z ;  /* 0x0000000000ab7919 */ /* 0x000f2a0000002700 */
[----:B-1234-:R-:W-:Y:S05]  /*0070*/  CALL.REL.NOINC `($_ZN5flash24flash_fwd_splitkv_kernelI23Flash_fwd_kernel_traitsILi64ELi64ELi128ELi4ELb0ELb0EN7cutlass6half_tE19Flash_kernel_traitsILi64ELi64ELi128ELi4ES3_EELb0ELb0ELb0ELb0ELb1ELb1ELb0ELb1EEEvNS_16Flash_fwd_paramsE$_ZN5flash30compute_attn_1rowblock_splitkvI23Flash_fwd_kernel_traitsILi64ELi64ELi128ELi4ELb0ELb0EN7cutlass6half_tE19Flash_kernel_traitsILi64ELi64ELi128ELi4ES3_EELb0ELb0ELb0ELb0ELb1ELb1ELb0ELb1ENS_16Flash_fwd_paramsEEEvRKT8_iiiii) ;  /* 0x0000000000087944 */ /* 0x01efea0003c00000 */
[----:B------:R-:W-:Y:S05]  /*0080*/  BSYNC.RECONVERGENT B3 ;  /* 0x0000000000037941 */ /* 0x000fea0003800200 */
.L_x_11599:
[----:B------:R-:W-:Y:S05]  /*0090*/  EXIT ;  /* 0x000000000000794d */ /* 0x000fea0003800000 */
        .type           $_ZN5flash24flash_fwd_splitkv_kernelI23Flash_fwd_kernel_traitsILi64ELi64ELi128ELi4ELb0ELb0EN7cutlass6half_tE19Flash_kernel_traitsILi64ELi64ELi128ELi4ES3_EELb0ELb0ELb0ELb0ELb1ELb1ELb0ELb1EEEvNS_16Flash_fwd_paramsE$_ZN5flash30compute_attn_1rowblock_splitkvI23Flash_fwd_kernel_traitsILi64ELi64ELi128ELi4ELb0ELb0EN7cutlass6half_tE19Flash_kernel_traitsILi64ELi64ELi128ELi4ES3_EELb0ELb0ELb0ELb0ELb1ELb1ELb0ELb1ENS_16Flash_fwd_paramsEEEvRKT8_iiiii,@function
        .size           $_ZN5flash24flash_fwd_splitkv_kernelI23Flash_fwd_kernel_traitsILi64ELi64ELi128ELi4ELb0ELb0EN7cutlass6half_tE19Flash_kernel_traitsILi64ELi64ELi128ELi4ES3_EELb0ELb0ELb0ELb0ELb1ELb1ELb0ELb1EEEvNS_16Flash_fwd_paramsE$_ZN5flash30compute_attn_1rowblock_splitkvI23Flash_fwd_kernel_traitsILi64ELi64ELi128ELi4ELb0ELb0EN7cutlass6half_tE19Flash_kernel_traitsILi64ELi64ELi128ELi4ES3_EELb0ELb0ELb0ELb0ELb1ELb1ELb0ELb1ENS_16Flash_fwd_paramsEEEvRKT8_iiiii,(.L_x_14811 - $_ZN5flash24flash_fwd_splitkv_kernelI23Flash_fwd_kernel_traitsILi64ELi64ELi128ELi4ELb0ELb0EN7cutlass6half_tE19Flash_kernel_traitsILi64ELi64ELi128ELi4ES3_EELb0ELb0ELb0ELb0ELb1ELb1ELb0ELb1EEEvNS_16Flash_fwd_paramsE$_ZN5flash30compute_attn_1rowblock_splitkvI23Flash_fwd_kernel_traitsILi64ELi64ELi128ELi4ELb0ELb0EN7cutlass6half_tE19Flash_kernel_traitsILi64ELi64ELi128ELi4ES3_EELb0ELb0ELb0ELb0ELb1ELb1ELb0ELb1ENS_16Flash_fwd_paramsEEEvRKT8_iiiii)
$_ZN5flash24flash_fwd_splitkv_kernelI23Flash_fwd_kernel_traitsILi64ELi64ELi128ELi4ELb0ELb0EN7cutlass6half_tE19Flash_kernel_traitsILi64ELi64ELi128ELi4ES3_EELb0ELb0ELb0ELb0ELb1ELb1ELb0ELb1EEEvNS_16Flash_fwd_paramsE$_ZN5flash30compute_attn_1rowblock_splitkvI23Flash_fwd_kernel_traitsILi64ELi64ELi128ELi4ELb0ELb0EN7cutlass6half_tE19Flash_kernel_traitsILi64ELi64ELi128ELi4ES3_EELb0ELb0ELb0ELb0ELb1ELb1ELb0ELb1ENS_16Flash_fwd_paramsEEEvRKT8_iiiii:
        /* <DEDUP_REMOVED lines=39> */
.L_x_11601:
[----:B------:R-:W-:Y:S05]  /*0310*/  BSYNC.RECONVERGENT B0 ;  /* 0x0000000000007941 */ /* 0x000fea0003800200 */
.L_x_11600:
[----:B------:R-:W-:Y:S04]  /*0320*/  BSSY.RECONVERGENT B0, `(.L_x_11602) ;  /* 0x0000007000007945 */ /* 0x000fe80003800200 */
[----:B------:R-:W-:Y:S05]  /*0330*/  @!P4 BRA `(.L_x_11603) ;  /* 0x000000000014c947 */ /* 0x000fea0003800000 */
[----:B-----5:R-:W4:Y:S02]  /*0340*/  LD.E.U8 R3, desc[UR4][R100.64+0x1b2] ;  /* 0x0001b20464037980 */ /* 0x020f24000c101100 */
[----:B----4-:R-:W-:-:S13]  /*0350*/  ISETP.NE.AND P0, PT, R3, RZ, PT ;  /* 0x000000ff0300720c */ /* 0x010fda0003f05270 */
[----:B------:R-:W4:Y:S02]  /*0360*/  @P0 LD.E R4, desc[UR4][R12.64+0x4] ;  /* 0x000004040c040980 */ /* 0x000f24000c101900 */
[----:B----4-:R-:W-:-:S06]  /*0370*/  @P0 IADD3 R3, PT, PT, R4, -R11, RZ ;  /* 0x8000000b04030210 */ /* 0x010fcc0007ffe0ff */
[----:B------:R4:W5:Y:S02]  /*0380*/  @!P0 LD.E R3, desc[UR4][R12.64] ;  /* 0x000000040c038980 */ /* 0x000964000c101900 */
.L_x_11603:
[----:B------:R-:W-:Y:S05]  /*0390*/  BSYNC.RECONVERGENT B0 ;  /* 0x0000000000007941 */ /* 0x000fea0003800200 */
.L_x_11602:
        /* <DEDUP_REMOVED lines=9> */
.L_x_11605:
[----:B------:R-:W5:Y:S01]  /*0430*/  LD.E.64 R6, desc[UR4][R100.64+0x108] ;  /* 0x0001080464067980 */ /* 0x000f62000c101b00 */
[----:B------:R-:W-:Y:S01]  /*0440*/  BSSY.RECONVERGENT B0, `(.L_x_11607) ;  /* 0x0000006000007945 */ /* 0x000fe20003800200 */
[----:B------:R-:W-:Y:S01]  /*0450*/  IMAD.MOV.U32 R3, RZ, RZ, RZ ;  /* 0x000000ffff037224 */ /* 0x000fe200078e00ff */
[----:B-----5:R-:W-:-:S04]  /*0460*/  ISETP.NE.U32.AND P0, PT, R6, RZ, PT ;  /* 0x000000ff0600720c */ /* 0x020fc80003f05070 */
[----:B------:R-:W-:-:S13]  /*0470*/  ISETP.NE.AND.EX P0, PT, R7, RZ, PT, P0 ;  /* 0x000000ff0700720c */ /* 0x000fda0003f05300 */
[----:B------:R-:W-:Y:S05]  /*0480*/  @!P0 BRA `(.L_x_11608) ;  /* 0x0000000000048947 */ /* 0x000fea0003800000 */
[----:B------:R1:W5:Y:S02]  /*0490*/  LD.E R3, desc[UR4][R100.64+0xbc] ;  /* 0x0000bc0464037980 */ /* 0x000364000c101900 */
.L_x_11608:
[----:B------:R-:W-:Y:S05]  /*04a0*/  BSYNC.RECONVERGENT B0 ;  /* 0x0000000000007941 */ /* 0x000fea0003800200 */
.L_x_11607:
[----:B-----5:R-:W-:Y:S02]  /*04b0*/  IADD3 R68, PT, PT, R74, R3, RZ ;  /* 0x000000034a447210 */ /* 0x020fe40007ffe0ff */
.L_x_11606:
[----:B------:R-:W-:Y:S05]  /*04c0*/  BSYNC.RECONVERGENT B1 ;  /* 0x0000000000017941 */ /* 0x000fea0003800200 */
.L_x_11604:
[----:B------:R-:W-:Y:S01]  /*04d0*/  IMAD.SHL.U32 R174, R5, 0x40, RZ ;  /* 0x0000004005ae7824 */ /* 0x000fe200078e00ff */
[----:B------:R-:W-:Y:S01]  /*04e0*/  MOV R6, R170 ;  /* 0x000000aa00067202 */ /* 0x000fe20000000f00 */
[----:B------:R-:W-:-:S03]  /*04f0*/  IMAD.MOV.U32 R7, RZ, RZ, 0x0 ;  /* 0x00000000ff077424 */ /* 0x000fc600078e00ff */
[----:B------:R-:W-:-:S13]  /*0500*/  ISETP.GT.AND P0, PT, R177, R174, PT ;  /* 0x000000aeb100720c */ /* 0x000fda0003f04270 */
[----:B-1234-:R-:W-:Y:S05]  /*0510*/  @!P0 RET.REL.NODEC R6 `(_ZN5flash24flash_fwd_splitkv_kernelI23Flash_fwd_kernel_traitsILi64ELi64ELi128ELi4ELb0ELb0EN7cutlass6half_tE19Flash_kernel_traitsILi64ELi64ELi128ELi4ES3_EELb0ELb0ELb0ELb0ELb1ELb1ELb0ELb1EEEvNS_16Flash_fwd_paramsE) ;  /* 0xfffffff806b88950 */ /* 0x01efea0003c3ffff */
        /* <DEDUP_REMOVED lines=81> */
.L_x_11611:
[----:B------:R-:W-:Y:S05]  /*0a30*/  BSYNC.RECONVERGENT B0 ;  /* 0x0000000000007941 */ /* 0x000fea0003800200 */
.L_x_11610:
        /* <DEDUP_REMOVED lines=13> */
.L_x_11613:
[----:B------:R-:W-:Y:S05]  /*0b10*/  BSYNC.RECONVERGENT B0 ;  /* 0x0000000000007941 */ /* 0x000fea0003800200 */
.L_x_11612:
        /* <DEDUP_REMOVED lines=12> */
.L_x_11615:
[----:B------:R-:W-:Y:S05]  /*0be0*/  BSYNC.RECONVERGENT B0 ;  /* 0x0000000000007941 */ /* 0x000fea0003800200 */
.L_x_11614:
[----:B------:R-:W-:Y:S01]  /*0bf0*/  ISETP.NE.AND P0, PT, R10, RZ, PT ;  /* 0x000000ff0a00720c */ /* 0x000fe20003f05270 */
[----:B------:R-:W-:Y:S01]  /*0c00*/  @!P6 ST.E desc[UR4][R16.64], R3 ;  /* 0x000000031000e985 */ /* 0x000fe2000c101904 */
[----:B------:R-:W-:-:S03]  /*0c10*/  MOV R171, 0x0 ;  /* 0x0000000000ab7802 */ /* 0x000fc60000000f00 */
[----:B------:R-:W-:Y:S04]  /*0c20*/  @!P5 ST.E desc[UR4][R16.64+0x40], R2 ;  /* 0x000040021000d985 */ /* 0x000fe8000c101904 */
[----:B------:R1:W-:Y:S04]  /*0c30*/  @!P4 ST.E desc[UR4][R16.64+0x80], R0 ;  /* 0x000080001000c985 */ /* 0x0003e8000c101904 */
[----:B-1234-:R-:W-:Y:S05]  /*0c40*/  @P0 RET.REL.NODEC R170 `(_ZN5flash24flash_fwd_splitkv_kernelI23Flash_fwd_kernel_traitsILi64ELi64ELi128ELi4ELb0ELb0EN7cutlass6half_tE19Flash_kernel_traitsILi64ELi64ELi128ELi4ES3_EELb0ELb0ELb0ELb0ELb1ELb1ELb0ELb1EEEvNS_16Flash_fwd_paramsE) ;  /* 0xfffffff0aaec0950 */ /* 0x01efea0003c3ffff */
[----:B------:R-:W-:Y:S02]  /*0c50*/  MOV R3, 0x7f800000 ;  /* 0x7f80000000037802 */ /* 0x000fe40000000f00 */
[----:B------:R-:W-:-:S03]  /*0c60*/  MOV R171, 0x0 ;  /* 0x0000000000ab7802 */ /* 0x000fc60000000f00 */
[----:B------:R1:W-:Y:S02]  /*0c70*/  ST.E desc[UR4][R16.64+0xc0], R3 ;  /* 0x0000c00310007985 */ /* 0x0003e4000c101904 */
[----:B-1----:R-:W-:Y:S05]  /*0c80*/  RET.REL.NODEC R170 `(_ZN5flash24flash_fwd_splitkv_kernelI23Flash_fwd_kernel_traitsILi64ELi64ELi128ELi4ELb0ELb0EN7cutlass6half_tE19Flash_kernel_traitsILi64ELi64ELi128ELi4ES3_EELb0ELb0ELb0ELb0ELb1ELb1ELb0ELb1EEEvNS_16Flash_fwd_paramsE) ;  /* 0xfffffff0aadc7950 */ /* 0x002fea0003c3ffff */
.L_x_11609:
        /* <DEDUP_REMOVED lines=101> */
.L_x_11617:
        /* <DEDUP_REMOVED lines=78> */
.L_x_11618:
[----:B------:R-:W-:Y:S05]  /*17c0*/  BSYNC.RECONVERGENT B0 ;  /* 0x0000000000007941 */ /* 0x000fea0003800200 */
.L_x_11616:
        /* <DEDUP_REMOVED lines=30> */
[----:B-----5:R-:W-:Y:S01]  /*19b0*/  IMAD R16, R3, R62, RZ ;  /* 0x0000003e03107224 */ /* 0x020fe200078e02ff */
[----:B------:R-:W-:Y:S02]  /*19c0*/  LOP3.LUT R17, R171, R0, RZ, 0x3c, !PT ;  /* 0x00000000ab117212 */ /* 0x000fe400078e3cff */
[----:B------:R-:W-:Y:S01]  /*19d0*/  IADD3.X R21, PT, PT, RZ, R14, RZ, P2, !PT ;  /* 0x0000000eff157210 */ /* 0x000fe200017fe4ff */
[----:B------:R-:W-:Y:S02]  /*19e0*/  IMAD R14, R13, R63, R16 ;  /* 0x0000003f0d0e7224 */ /* 0x000fe400078e0210 */
[----:B------:R-:W-:Y:S01]  /*19f0*/  @P5 VIADD R15, R15, 0x1 ;  /* 0x000000010f0f5836 */ /* 0x000fe20000000000 */
[----:B------:R-:W-:-:S03]  /*1a00*/  ISETP.GE.AND P3, PT, R17, RZ, PT ;  /* 0x000000ff1100720c */ /* 0x000fc60003f66270 */
[----:B------:R-:W-:Y:S01]  /*1a10*/  IMAD.MOV.U32 R3, RZ, RZ, R15 ;  /* 0x000000ffff037224 */ /* 0x000fe200078e000f */
[----:B------:R-:W-:Y:S01]  /*1a20*/  ISETP.NE.AND P4, PT, R0, RZ, PT ;  /* 0x000000ff0000720c */ /* 0x000fe20003f85270 */
[----:B------:R-:W-:Y:S01]  /*1a30*/  IMAD.WIDE.U32 R20, R13, R62, R20 ;  /* 0x0000003e0d147225 */ /* 0x000fe200078e0014 */
[----:B------:R-:W-:-:S03]  /*1a40*/  SHF.R.U32.HI R130, RZ, 0x3, R64 ;  /* 0x00000003ff827819 */ /* 0x000fc60000011640 */
[----:B------:R-:W-:Y:S02]  /*1a50*/  IMAD.MOV.U32 R131, RZ, RZ, RZ ;  /* 0x000000ffff837224 */ /* 0x000fe400078e00ff */
[----:B------:R-:W-:Y:S02]  /*1a60*/  IMAD.IADD R21, R21, 0x1, R14 ;  /* 0x0000000115157824 */ /* 0x000fe400078e020e */
[----:B------:R-:W-:-:S04]  /*1a70*/  @!P3 IMAD.MOV R3, RZ, RZ, -R3 ;  /* 0x000000ffff03b224 */ /* 0x000fc800078e0a03 */
[----:B------:R-:W-:-:S04]  /*1a80*/  @!P4 LOP3.LUT R3, RZ, R0, RZ, 0x33, !PT ;  /* 0x00000000ff03c212 */ /* 0x000fc800078e33ff */
[----:B------:R-:W-:Y:S01]  /*1a90*/  SHF.R.S32.HI R0, RZ, 0x1f, R3 ;  /* 0x0000001fff007819 */ /* 0x000fe20000011403 */
[----:B------:R-:W-:Y:S01]  /*1aa0*/  IMAD.WIDE.U32 R20, R3, R24, R20 ;  /* 0x0000001803147225 */ /* 0x000fe200078e0014 */
[----:B------:R-:W1:Y:S03]  /*1ab0*/  S2UR UR6, SR_CgaCtaId ;  /* 0x00000000000679c3 */ /* 0x000e660000008800 */
[----:B------:R-:W-:Y:S02]  /*1ac0*/  IMAD R169, R63, R130, RZ ;  /* 0x000000823fa97224 */ /* 0x000fe400078e02ff */
[----:B------:R-:W-:Y:S01]  /*1ad0*/  IMAD.SHL.U32 R66, R64, 0x40, RZ ;  /* 0x0000004040427824 */ /* 0x000fe200078e00ff */
[----:B------:R-:W-:-:S04]  /*1ae0*/  UMOV UR7, 0x400 ;  /* 0x0000040000077882 */ /* 0x000fc80000000000 */
[----:B------:R-:W-:Y:S01]  /*1af0*/  LOP3.LUT R73, R66, 0x1c0, RZ, 0xc0, !PT ;  /* 0x000001c042497812 */ /* 0x000fe200078ec0ff */
[----:B------:R-:W-:Y:S01]  /*1b00*/  IMAD.SHL.U32 R69, R62, 0x10, RZ ;  /* 0x000000103e457824 */ /* 0x000fe200078e00ff */
[----:B------:R-:W-:Y:S02]  /*1b10*/  LEA R173, R61, 0xffffff80, 0x7 ;  /* 0xffffff803dad7811 */ /* 0x000fe400078e38ff */
[C---:B------:R-:W-:Y:S01]  /*1b20*/  SHF.L.U64.HI R72, R164.reuse, 0x4, R165 ;  /* 0x00000004a4487819 */ /* 0x040fe200000102a5 */
[----:B-1----:R-:W-:Y:S01]  /*1b30*/  ULEA UR6, UR6, UR7, 0x18 ;  /* 0x0000000706067291 */ /* 0x002fe2000f8ec0ff */
[----:B------:R-:W-:Y:S02]  /*1b40*/  SHF.L.U32 R71, R164, 0x4, RZ ;  /* 0x00000004a4477819 */ /* 0x000fe400000006ff */
[----:B------:R-:W-:Y:S02]  /*1b50*/  SHF.L.U64.HI R70, R62, 0x4, R63 ;  /* 0x000000043e467819 */ /* 0x000fe4000001023f */
[----:B------:R-:W-:Y:S01]  /*1b60*/  LOP3.LUT R66, R66, 0x200, RZ, 0xc0, !PT ;  /* 0x0000020042427812 */ /* 0x000fe200078ec0ff */
[----:B--2---:R-:W-:-:S02]  /*1b70*/  @P0 IMAD R17, R133, R176, RZ ;  /* 0x000000b085110224 */ /* 0x004fc400078e02ff */
[-C--:B---3--:R-:W-:Y:S02]  /*1b80*/  @!P0 IMAD R16, R27, R172.reuse, RZ ;  /* 0x000000ac1b108224 */ /* 0x088fe400078e02ff */
[----:B------:R-:W-:-:S04]  /*1b90*/  @!P0 IMAD.WIDE.U32 R28, R26, R172, RZ ;  /* 0x000000ac1a1c8225 */ /* 0x000fc800078e00ff */
[----:B------:R-:W-:Y:S01]  /*1ba0*/  @P0 IMAD.WIDE.U32 R26, R132, R176, RZ ;  /* 0x000000b0841a0225 */ /* 0x000fe200078e00ff */
        /* <DEDUP_REMOVED lines=10> */
[----:B------:R-:W-:Y:S01]  /*1c50*/  IADD3 R27, PT, PT, R27, R14, RZ ;  /* 0x0000000e1b1b7210 */ /* 0x000fe20007ffe0ff */
[----:B------:R-:W-:Y:S02]  /*1c60*/  IMAD R15, R25, R3, RZ ;  /* 0x00000003190f7224 */ /* 0x000fe400078e02ff */
[C---:B------:R-:W-:Y:S02]  /*1c70*/  IMAD R5, R16.reuse, R133, R5 ;  /* 0x0000008510057224 */ /* 0x040fe400078e0205 */
[----:B------:R-:W-:-:S04]  /*1c80*/  IMAD.WIDE.U32 R16, R16, R132, R26 ;  /* 0x0000008410107225 */ /* 0x000fc800078e001a */
[----:B------:R-:W-:Y:S01]  /*1c90*/  IMAD R24, R0, R24, R15 ;  /* 0x0000001800187224 */ /* 0x000fe200078e020f */
[----:B------:R-:W-:Y:S02]  /*1ca0*/  IADD3 R5, PT, PT, R17, R5, RZ ;  /* 0x0000000511057210 */ /* 0x000fe40007ffe0ff */
[----:B----4-:R-:W-:Y:S01]  /*1cb0*/  LEA R128, P2, R16, R6, 0x1 ;  /* 0x0000000610807211 */ /* 0x010fe200078408ff */
[----:B------:R-:W-:-:S03]  /*1cc0*/  IMAD.IADD R21, R21, 0x1, R24 ;  /* 0x0000000115157824 */ /* 0x000fc600078e0218 */
[----:B------:R-:W-:Y:S02]  /*1cd0*/  LEA.HI.X R129, R16, R7, R5, 0x1, P2 ;  /* 0x0000000710817211 */ /* 0x000fe400010f0c05 */
[----:B------:R-:W-:Y:S01]  /*1ce0*/  SHF.R.S32.HI R7, RZ, 0x1f, R74 ;  /* 0x0000001fff077819 */ /* 0x000fe2000001144a */
[----:B------:R-:W-:-:S03]  /*1cf0*/  IMAD.WIDE.U32 R20, R130, R62, R20 ;  /* 0x0000003e82147225 */ /* 0x000fc600078e0014 */
[----:B------:R-:W-:Y:S01]  /*1d00*/  LEA.HI R78, R7, R74, RZ, 0x7 ;  /* 0x0000004a074e7211 */ /* 0x000fe200078f38ff */
[----:B------:R-:W-:Y:S01]  /*1d10*/  IMAD.IADD R169, R21, 0x1, R169 ;  /* 0x0000000115a97824 */ /* 0x000fe200078e02a9 */
        /* <DEDUP_REMOVED lines=8> */
[----:B------:R-:W-:Y:S01]  /*1da0*/  LOP3.LUT R4, R4, 0x38, R67, 0x78, !PT ;  /* 0x0000003804047812 */ /* 0x000fe200078e7843 */
[----:B------:R-:W-:Y:S01]  /*1db0*/  IMAD R15, R165, R130, RZ ;  /* 0x00000082a50f7224 */ /* 0x000fe200078e02ff */
        /* <DEDUP_REMOVED lines=122> */
.L_x_11658:
        /* <DEDUP_REMOVED lines=147> */
.L_x_11621:
        /* <DEDUP_REMOVED lines=66> */
.L_x_11625:
[----:B------:R-:W-:Y:S05]  /*32b0*/  BSYNC.RECONVERGENT B0 ;  /* 0x0000000000007941 */ /* 0x000fea0003800200 */
.L_x_11624:
        /* <DEDUP_REMOVED lines=54> */
.L_x_11627:
[----:B------:R-:W-:Y:S05]  /*3620*/  BSYNC.RECONVERGENT B0 ;  /* 0x0000000000007941 */ /* 0x000fea0003800200 */
.L_x_11626:
        /* <DEDUP_REMOVED lines=58> */
.L_x_11629:
[----:B------:R-:W-:Y:S05]  /*39d0*/  BSYNC.RECONVERGENT B0 ;  /* 0x0000000000007941 */ /* 0x000fea0003800200 */
.L_x_11628:
        /* <DEDUP_REMOVED lines=57> */
.L_x_11631:
[----:B------:R-:W-:Y:S05]  /*3d70*/  BSYNC.RECONVERGENT B0 ;  /* 0x0000000000007941 */ /* 0x000fea0003800200 */
.L_x_11630:
        /* <DEDUP_REMOVED lines=58> */
.L_x_11633:
[----:B------:R-:W-:Y:S05]  /*4120*/  BSYNC.RECONVERGENT B0 ;  /* 0x0000000000007941 */ /* 0x000fea0003800200 */
.L_x_11632:
        /* <DEDUP_REMOVED lines=59> */
.L_x_11635:
[----:B------:R-:W-:Y:S05]  /*44e0*/  BSYNC.RECONVERGENT B0 ;  /* 0x0000000000007941 */ /* 0x000fea0003800200 */
.L_x_11634:
        /* <DEDUP_REMOVED lines=59> */
.L_x_11637:
[----:B------:R-:W-:Y:S05]  /*48a0*/  BSYNC.RECONVERGENT B0 ;  /* 0x0000000000007941 */ /* 0x000fea0003800200 */
.L_x_11636:
        /* <DEDUP_REMOVED lines=61> */
.L_x_11639:
[----:B------:R-:W-:Y:S05]  /*4c80*/  BSYNC.RECONVERGENT B0 ;  /* 0x0000000000007941 */ /* 0x000fea0003800200 */
.L_x_11638:
[----:B------:R-:W5:Y:S02]  /*4c90*/  LD.E R3, desc[UR4][R100.64+0xd0] ;  /* 0x0000d00464037980 */ /* 0x000f64000c101900 */
[----:B-----5:R-:W-:Y:S05]  /*4ca0*/  IMAD.U32 R3, R3, -0x40, RZ ;  /* 0xffffffc003037824 */ /* 0x020fea00078e00ff */
[C---:B------:R-:W-:Y:S02]  /*4cb0*/  LEA R14, P1, R3.reuse, R14, 0x1 ;  /* 0x0000000e030e7211 */ /* 0x040fe400078208ff */
[C---:B------:R-:W-:Y:S02]  /*4cc0*/  LEA R54, P0, R3.reuse, R54, 0x1 ;  /* 0x0000003603367211 */ /* 0x040fe400078008ff */
[C---:B------:R-:W-:Y:S02]  /*4cd0*/  LEA.HI.X.SX32 R15, R3.reuse, R15, 0x1, P1 ;  /* 0x0000000f030f7211 */ /* 0x040fe400008f0eff */
[----:B------:R-:W-:Y:S01]  /*4ce0*/  LEA.HI.X.SX32 R55, R3, R55, 0x1, P0 ;  /* 0x0000003703377211 */ /* 0x000fe200000f0eff */
[----:B------:R-:W-:Y:S05]  /*4cf0*/  BRA `(.L_x_11622) ;  /* 0x0000003000147947 */ /* 0x000fea0003800000 */
.L_x_11623:
        /* <DEDUP_REMOVED lines=98> */
.L_x_11641:
[----:B------:R-:W-:Y:S05]  /*5320*/  BSYNC.RECONVERGENT B0 ;  /* 0x0000000000007941 */ /* 0x000fea0003800200 */
.L_x_11640:
        /* <DEDUP_REMOVED lines=92> */
.L_x_11643:
[----:B------:R-:W-:Y:S05]  /*58f0*/  BSYNC.RECONVERGENT B0 ;  /* 0x0000000000007941 */ /* 0x000fea0003800200 */
.L_x_11642:
        /* <DEDUP_REMOVED lines=94> */
.L_x_11645:
[----:B------:R-:W-:Y:S05]  /*5ee0*/  BSYNC.RECONVERGENT B0 ;  /* 0x0000000000007941 */ /* 0x000fea0003800200 */
.L_x_11644:
        /* <DEDUP_REMOVED lines=94> */
.L_x_11647:
[----:B------:R-:W-:Y:S05]  /*64d0*/  BSYNC.RECONVERGENT B0 ;  /* 0x0000000000007941 */ /* 0x000fea0003800200 */
.L_x_11646:
[----:B------:R-:W-:Y:S04]  /*64e0*/  BSSY.RECONVERGENT B0, `(.L_x_11648) ;  /* 0x000005e000007945 */ /* 0x000fe80003800200 */
[----:B------:R-:W-:Y:S05]  /*64f0*/  @P3 BRA `(.L_x_11649) ;  /* 0x0000000400703947 */ /* 0x000fea0003800000 */
[----:B------:R-:W-:Y:S01]  /*6500*/  IMAD.WIDE.U32 R144, R164, 0x60, R140 ;  /* 0x00000060a4907825 */ /* 0x000fe200078e008c */
[----:B------:R-:W-:Y:S02]  /*6510*/  ISETP.GE.AND P0, PT, R12, R17, PT ;  /* 0x000000110c00720c */ /* 0x000fe40003f06270 */
[----:B------:R-:W-:Y:S04]  /*6520*/  IADD3 R34, P2, PT, R24, R138, RZ ;  /* 0x0000008a18227210 */ /* 0x000fe80007f5e0ff */
[----:B------:R-:W-:Y:S05]  /*6530*/  IADD3.X R35, PT, PT, R25, R81, RZ, P2, !PT ;  /* 0x0000005119237210 */ /* 0x000fea00017fe4ff */
[----:B------:R-:W5:Y:S02]  /*6540*/  LD.E.128 R48, desc[UR4][R34.64] ;  /* 0x0000000422307980 */ /* 0x000f64000c101d00 */
[----:B------:R-:W-:Y:S01]  /*6550*/  @!P0 IMAD.WIDE R20, R19, 0x2, R34 ;  /* 0x0000000213148825 */ /* 0x000fe200078e0222 */
[----:B-1234-:R-:W-:Y:S02]  /*6560*/  @!P0 SEL R56, R16, RZ, P1 ;  /* 0x000000ff10388207 */ /* 0x01efe40000800000 */
        /* <DEDUP_REMOVED lines=16> */
[--C-:B--2---:R-:W-:Y:S01]  /*6670*/  @!P0 HADD2.F32 R32, -RZ, R20.reuse.H0_H0 ;  /* 0x20000014ff208230 */ /* 0x104fe20000004100 */
[----:B-----5:R-:W-:Y:S01]  /*6680*/  @!P0 MOV R36, R48 ;  /* 0x0000003000248202 */ /* 0x020fe20000000f00 */
        /* <DEDUP_REMOVED lines=10> */
[--C-:B---3--:R-:W-:Y:S02]  /*6730*/  @!P0 HADD2.F32 R37, -RZ, R56.reuse.H0_H0 ;  /* 0x20000038ff258230 */ /* 0x108fe40000004100 */
[----:B------:R-:W-:Y:S02]  /*6740*/  @!P0 HADD2.F32 R35, -RZ, R56.H1_H1 ;  /* 0x30000038ff238230 */ /* 0x000fe40000004100 */
[--C-:B------:R-:W-:Y:S02]  /*6750*/  @!P0 HADD2.F32 R34, -RZ, R57.reuse.H0_H0 ;  /* 0x20000039ff228230 */ /* 0x100fe40000004100 */
[----:B------:R-:W-:Y:S01]  /*6760*/  @!P2 FADD.FTZ R37, -R37, -RZ ;  /* 0x800000ff2525a221 */ /* 0x000fe20000010100 */
[----:B------:R-:W-:Y:S02]  /*6770*/  @!P0 HADD2.F32 R33, -RZ, R57.H1_H1 ;  /* 0x30000039ff218230 */ /* 0x000fe40000004100 */
[----:B------:R-:W-:Y:S01]  /*6780*/  @!P2 FADD.FTZ R35, -R35, -RZ ;  /* 0x800000ff2323a221 */ /* 0x000fe20000010100 */
[--C-:B----4-:R-:W-:Y:S02]  /*6790*/  @!P0 HADD2.F32 R36, -RZ, R44.reuse.H0_H0 ;  /* 0x2000002cff248230 */ /* 0x110fe40000004100 */
        /* <DEDUP_REMOVED lines=50> */
.L_x_11649:
[----:B------:R-:W-:Y:S05]  /*6ac0*/  BSYNC.RECONVERGENT B0 ;  /* 0x0000000000007941 */ /* 0x000fea0003800200 */
.L_x_11648:
        /* <DEDUP_REMOVED lines=95> */
.L_x_11651:
[----:B------:R-:W-:Y:S05]  /*70c0*/  BSYNC.RECONVERGENT B0 ;  /* 0x0000000000007941 */ /* 0x000fea0003800200 */
.L_x_11650:
[----:B------:R-:W-:Y:S04]  /*70d0*/  BSSY.RECONVERGENT B0, `(.L_x_11652) ;  /* 0x000005f000007945 */ /* 0x000fe80003800200 */
[----:B------:R-:W-:Y:S05]  /*70e0*/  @!P4 BRA `(.L_x_11653) ;  /* 0x000000040074c947 */ /* 0x000fea0003800000 */
[----:B------:R-:W-:Y:S01]  /*70f0*/  IMAD R53, R137, 0xa0, RZ ;  /* 0x000000a089357824 */ /* 0x000fe200078e02ff */
[----:B------:R-:W-:Y:S01]  /*7100*/  ISETP.GE.AND P0, PT, R12, R17, PT ;  /* 0x000000110c00720c */ /* 0x000fe20003f06270 */
[----:B------:R-:W-:Y:S04]  /*7110*/  IMAD.WIDE.U32 R34, R136, 0xa0, R24 ;  /* 0x000000a088227825 */ /* 0x000fe800078e0018 */
[----:B-1----:R-:W-:Y:S01]  /*7120*/  IMAD.WIDE.U32 R144, R164, 0xa0, R140 ;  /* 0x000000a0a4907825 */ /* 0x002fe200078e008c */
[----:B------:R-:W-:Y:S05]  /*7130*/  IADD3 R35, PT, PT, R53, R35, RZ ;  /* 0x0000002335237210 */ /* 0x000fea0007ffe0ff */
[----:B------:R-:W5:Y:S02]  /*7140*/  LD.E.128 R48, desc[UR4][R34.64] ;  /* 0x0000000422307980 */ /* 0x000f64000c101d00 */
        /* <DEDUP_REMOVED lines=87> */
.L_x_11653:
[----:B------:R-:W-:Y:S05]  /*76c0*/  BSYNC.RECONVERGENT B0 ;  /* 0x0000000000007941 */ /* 0x000fea0003800200 */
.L_x_11652:
        /* <DEDUP_REMOVED lines=97> */
.L_x_11655:
[----:B------:R-:W-:Y:S05]  /*7ce0*/  BSYNC.RECONVERGENT B0 ;  /* 0x0000000000007941 */ /* 0x000fea0003800200 */
.L_x_11654:
[----:B------:R-:W5:Y:S02]  /*7cf0*/  LD.E R3, desc[UR4][R100.64+0xd0] ;  /* 0x0000d00464037980 */ /* 0x000f64000c101900 */
[----:B-----5:R-:W-:Y:S05]  /*7d00*/  IMAD.U32 R3, R3, -0x40, RZ ;  /* 0xffffffc003037824 */ /* 0x020fea00078e00ff */
[C---:B------:R-:W-:Y:S02]  /*7d10*/  LEA R94, P1, R3.reuse, R94, 0x1 ;  /* 0x0000005e035e7211 */ /* 0x040fe400078208ff */
[C---:B------:R-:W-:Y:S02]  /*7d20*/  LEA R92, P0, R3.reuse, R92, 0x1 ;  /* 0x0000005c035c7211 */ /* 0x040fe400078008ff */
[C---:B------:R-:W-:Y:S02]  /*7d30*/  LEA.HI.X.SX32 R95, R3.reuse, R95, 0x1, P1 ;  /* 0x0000005f035f7211 */ /* 0x040fe400008f0eff */
[----:B------:R-:W-:Y:S09]  /*7d40*/  LEA.HI.X.SX32 R93, R3, R93, 0x1, P0 ;  /* 0x0000005d035d7211 */ /* 0x000ff200000f0eff */
.L_x_11622:
[----:B------:R-:W-:Y:S05]  /*7d50*/  BSYNC.RECONVERGENT B1 ;  /* 0x0000000000017941 */ /* 0x000fea0003800200 */
.L_x_11620:
        /* <DEDUP_REMOVED lines=101> */
.L_x_11657:
[----:B------:R-:W-:Y:S05]  /*83b0*/  BSYNC.RECONVERGENT B0 ;  /* 0x0000000000007941 */ /* 0x000fea0003800200 */
.L_x_11656:
[----:B------:R-:W-:Y:S11]  /*83c0*/  ISETP.NE.AND P0, PT, R118, RZ, PT ;  /* 0x000000ff7600720c */ /* 0x000ff60003f05270 */
[----:B------:R-:W-:Y:S02]  /*83d0*/  @!UPT UIADD3 URZ, UPT, UPT, URZ, URZ, URZ ;  /* 0x000000fffffff290 */ /* 0x000fe4000fffe0ff */
[----:B------:R-:W-:Y:S05]  /*83e0*/  @P0 BRA `(.L_x_11658) ;  /* 0xffffffa0005c0947 */ /* 0x000fea000383ffff */
.L_x_11619:
        /* <DEDUP_REMOVED lines=31> */
.L_x_11662:
[----:B------:R-:W-:Y:S05]  /*85e0*/  BSYNC.RECONVERGENT B0 ;  /* 0x0000000000007941 */ /* 0x000fea0003800200 */
.L_x_11661:
        /* <DEDUP_REMOVED lines=8> */
.L_x_11660:
        /* <DEDUP_REMOVED lines=78> */
.L_x_11668:
[----:B------:R-:W-:Y:S05]  /*8b50*/  BSYNC.RECONVERGENT B0 ;  /* 0x0000000000007941 */ /* 0x000fea0003800200 */
.L_x_11667:
[----:B-----5:R1:W-:Y:S02]  /*8b60*/  STS.128 [R175], R8 ;  /* 0x00000008af007388 */ /* 0x0203e40000000c00 */
.L_x_11666:
[----:B------:R-:W-:Y:S05]  /*8b70*/  BSYNC.RECONVERGENT B1 ;  /* 0x0000000000017941 */ /* 0x000fea0003800200 */
.L_x_11665:
        /* <DEDUP_REMOVED lines=50> */
.L_x_11672:
[----:B------:R-:W-:Y:S05]  /*8ea0*/  BSYNC.RECONVERGENT B0 ;  /* 0x0000000000007941 */ /* 0x000fea0003800200 */
.L_x_11671:
[----:B-----5:R2:W-:Y:S02]  /*8eb0*/  STS.128 [R175+0x800], R8 ;  /* 0x00080008af007388 */ /* 0x0205e40000000c00 */
.L_x_11670:
[----:B------:R-:W-:Y:S05]  /*8ec0*/  BSYNC.RECONVERGENT B1 ;  /* 0x0000000000017941 */ /* 0x000fea0003800200 */
.L_x_11669:
        /* <DEDUP_REMOVED lines=50> */
.L_x_11676:
[----:B------:R-:W-:Y:S05]  /*91f0*/  BSYNC.RECONVERGENT B0 ;  /* 0x0000000000007941 */ /* 0x000fea0003800200 */
.L_x_11675:
[----:B-----5:R3:W-:Y:S02]  /*9200*/  STS.128 [R175+0x1000], R8 ;  /* 0x00100008af007388 */ /* 0x0207e40000000c00 */
.L_x_11674:
[----:B------:R-:W-:Y:S05]  /*9210*/  BSYNC.RECONVERGENT B1 ;  /* 0x0000000000017941 */ /* 0x000fea0003800200 */
.L_x_11673:
        /* <DEDUP_REMOVED lines=48> */
.L_x_11678:
[----:B------:R-:W-:Y:S05]  /*9520*/  BSYNC.RECONVERGENT B0 ;  /* 0x0000000000007941 */ /* 0x000fea0003800200 */
.L_x_11677:
[----:B-----5:R1:W-:Y:S01]  /*9530*/  STS.128 [R175+0x1800], R8 ;  /* 0x00180008af007388 */ /* 0x0203e20000000c00 */
[----:B------:R-:W-:Y:S05]  /*9540*/  BRA `(.L_x_11663) ;  /* 0x0000001400a47947 */ /* 0x000fea0003800000 */
.L_x_11664:
        /* <DEDUP_REMOVED lines=91> */
.L_x_11682:
[----:B------:R-:W-:Y:S05]  /*9b00*/  BSYNC.RECONVERGENT B0 ;  /* 0x0000000000007941 */ /* 0x000fea0003800200 */
.L_x_11681:
[----:B-----5:R1:W-:Y:S02]  /*9b10*/  STS.128 [R175], R20 ;  /* 0x00000014af007388 */ /* 0x0203e40000000c00 */
.L_x_11680:
[----:B------:R-:W-:Y:S05]  /*9b20*/  BSYNC.RECONVERGENT B1 ;  /* 0x0000000000017941 */ /* 0x000fea0003800200 */
.L_x_11679:
        /* <DEDUP_REMOVED lines=86> */
.L_x_11686:
[----:B------:R-:W-:Y:S05]  /*a090*/  BSYNC.RECONVERGENT B0 ;  /* 0x0000000000007941 */ /* 0x000fea0003800200 */
.L_x_11685:
[----:B-----5:R2:W-:Y:S02]  /*a0a0*/  STS.128 [R175+0x800], R20 ;  /* 0x00080014af007388 */ /* 0x0205e40000000c00 */
.L_x_11684:
[----:B------:R-:W-:Y:S05]  /*a0b0*/  BSYNC.RECONVERGENT B1 ;  /* 0x0000000000017941 */ /* 0x000fea0003800200 */
.L_x_11683:
        /* <DEDUP_REMOVED lines=86> */
.L_x_11690:
[----:B------:R-:W-:Y:S05]  /*a620*/  BSYNC.RECONVERGENT B0 ;  /* 0x0000000000007941 */ /* 0x000fea0003800200 */
.L_x_11689:
[----:B-----5:R3:W-:Y:S02]  /*a630*/  STS.128 [R175+0x1000], R20 ;  /* 0x00100014af007388 */ /* 0x0207e40000000c00 */
.L_x_11688:
[----:B------:R-:W-:Y:S05]  /*a640*/  BSYNC.RECONVERGENT B1 ;  /* 0x0000000000017941 */ /* 0x000fea0003800200 */
.L_x_11687:
        /* <DEDUP_REMOVED lines=87> */
.L_x_11692:
[----:B------:R-:W-:Y:S05]  /*abc0*/  BSYNC.RECONVERGENT B0 ;  /* 0x0000000000007941 */ /* 0x000fea0003800200 */
.L_x_11691:
[----:B-----5:R1:W-:Y:S02]  /*abd0*/  STS.128 [R175+0x1800], R16 ;  /* 0x00180010af007388 */ /* 0x0203e40000000c00 */
.L_x_11663:
[----:B------:R-:W-:Y:S05]  /*abe0*/  BSYNC.RECONVERGENT B2 ;  /* 0x0000000000027941 */ /* 0x000fea0003800200 */
.L_x_11659:
[----:B--23--:R-:W-:Y:S01]  /*abf0*/  IMAD.IADD R3, R68, 0x1, -R173 ;  /* 0x0000000144037824 */ /* 0x00cfe200078e0aad */
[C---:B-1----:R-:W-:Y:S01]  /*ac00*/  SHF.L.U64.HI R5, R71.reuse, 0x1, R72 ;  /* 0x0000000147057819 */ /* 0x042fe20000010248 */
[----:B------:R-:W-:Y:S02]  /*ac10*/  IMAD.SHL.U32 R2, R71, 0x2, RZ ;  /* 0x0000000247027824 */ /* 0x000fe400078e00ff */
[C---:B------:R-:W-:Y:S01]  /*ac20*/  VIADD R6, R130.reuse, 0x40 ;  /* 0x0000004082067836 */ /* 0x040fe20000000000 */
[CC--:B------:R-:W-:Y:S01]  /*ac30*/  ISETP.GE.AND P2, PT, R130.reuse, R3.reuse, PT ;  /* 0x000000038200720c */ /* 0x0c0fe20003f46270 */
[C---:B------:R-:W-:Y:S01]  /*ac40*/  VIADD R4, R130.reuse, 0x60 ;  /* 0x0000006082047836 */ /* 0x040fe20000000000 */
[-C--:B------:R-:W-:Y:S01]  /*ac50*/  ISETP.GE.AND P5, PT, R181, R3.reuse, PT ;  /* 0x00000003b500720c */ /* 0x080fe20003fa6270 */
[----:B------:R-:W-:Y:S01]  /*ac60*/  VIADD R0, R130, 0x70 ;  /* 0x0000007082007836 */ /* 0x000fe20000000000 */
[----:B------:R-:W-:Y:S01]  /*ac70*/  ISETP.GE.AND P1, PT, R182, R3, PT ;  /* 0x00000003b600720c */ /* 0x000fe20003f26270 */
[----:B------:R-:W-:Y:S01]  /*ac80*/  VIADD R130, R130, 0x50 ;  /* 0x0000005082827836 */ /* 0x000fe20000000000 */
[----:B------:R-:W-:-:S02]  /*ac90*/  IADD3 R12, P0, PT, R2, R167, RZ ;  /* 0x000000a7020c7210 */ /* 0x000fc40007f1e0ff */
[----:B------:R-:W-:Y:S02]  /*aca0*/  P2R R7, PR, RZ, 0x4 ;  /* 0x00000004ff077803 */ /* 0x000fe40000000000 */
[-C--:B------:R-:W-:Y:S01]  /*acb0*/  ISETP.GE.AND P4, PT, R180, R3.reuse, PT ;  /* 0x00000003b400720c */ /* 0x080fe20003f86270 */
[--C-:B------:R-:W-:Y:S01]  /*acc0*/  IMAD.X R13, R5, 0x1, R166.reuse, P0 ;  /* 0x00000001050d7824 */ /* 0x100fe200000e06a6 */
[-C--:B------:R-:W-:Y:S01]  /*acd0*/  ISETP.GE.AND P0, PT, R0, R3.reuse, PT ;  /* 0x000000030000720c */ /* 0x080fe20003f06270 */
[----:B------:R-:W-:Y:S01]  /*ace0*/  @!P2 IMAD.MOV.U32 R8, RZ, RZ, R167 ;  /* 0x000000ffff08a224 */ /* 0x000fe200078e00a7 */
[----:B------:R-:W-:Y:S01]  /*acf0*/  ISETP.GE.AND P6, PT, R182, R3, PT ;  /* 0x00000003b600720c */ /* 0x000fe20003fc6270 */
[----:B------:R-:W-:Y:S01]  /*ad00*/  @!P2 IMAD.MOV.U32 R9, RZ, RZ, R166 ;  /* 0x000000ffff09a224 */ /* 0x000fe200078e00a6 */
[----:B------:R-:W-:-:S04]  /*ad10*/  @!P5 LEA R14, P3, R164, R12, 0x5 ;  /* 0x0000000ca40ed211 */ /* 0x000fc800078628ff */
[----:B------:R-:W-:Y:S01]  /*ad20*/  @!PT LDS RZ, [RZ] ;  /* 0x00000000fffff984 */ /* 0x000fe20000000800 */
[----:B------:R-:W-:Y:S01]  /*ad30*/  @!PT LDS RZ, [RZ] ;  /* 0x00000000fffff984 */ /* 0x000fe20000000800 */
[----:B------:R-:W-:Y:S01]  /*ad40*/  @!PT LDS RZ, [RZ] ;  /* 0x00000000fffff984 */ /* 0x000fe20000000800 */
[----:B------:R1:W-:Y:S01]  /*ad50*/  @!P2 LDGSTS.E.BYPASS.LTC128B.128 [R175+0x2000], desc[UR4][R8.64] ;  /* 0x0200000008afafae */ /* 0x0003e2000b981a04 */
[----:B------:R-:W-:Y:S02]  /*ad60*/  ISETP.GE.AND P2, PT, R6, R3, PT ;  /* 0x000000030600720c */ /* 0x000fe40003f46270 */
[----:B------:R-:W-:Y:S01]  /*ad70*/  @!P5 LEA.HI.X R15, R164, R13, R165, 0x5, P3 ;  /* 0x0000000da40fd211 */ /* 0x000fe200018f2ca5 */
[----:B------:R-:W-:Y:S01]  /*ad80*/  @!P1 LDGSTS.E.BYPASS.LTC128B.128 [R175+0x2800], desc[UR4][R12.64] ;  /* 0x028000000caf9fae */ /* 0x000fe2000b981a04 */
[-C--:B------:R-:W-:Y:S02]  /*ad90*/  ISETP.GE.AND P1, PT, R4, R3.reuse, PT ;  /* 0x000000030400720c */ /* 0x080fe40003f26270 */
[----:B------:R-:W-:Y:S01]  /*ada0*/  ISETP.GE.AND P3, PT, R130, R3, PT ;  /* 0x000000038200720c */ /* 0x000fe20003f66270 */
[----:B------:R2:W-:Y:S01]  /*adb0*/  @!P5 LDGSTS.E.BYPASS.LTC128B.128 [R175+0x3000], desc[UR4][R14.64] ;  /* 0x030000000eafdfae */ /* 0x0005e2000b981a04 */
[----:B----4-:R-:W-:-:S04]  /*adc0*/  @!P4 LEA R20, P5, R164, R12, 0x6 ;  /* 0x0000000ca414c211 */ /* 0x010fc800078a30ff */
[C---:B------:R-:W-:Y:S01]  /*add0*/  @!P4 LEA.HI.X R21, R164.reuse, R13, R165, 0x6, P5 ;  /* 0x0000000da415c211 */ /* 0x040fe200028f34a5 */
[--C-:B------:R-:W-:Y:S02]  /*ade0*/  @!P2 IMAD.MOV.U32 R18, RZ, RZ, R12.reuse ;  /* 0x000000ffff12a224 */ /* 0x100fe400078e000c */
[--C-:B------:R-:W-:Y:S02]  /*adf0*/  @!P2 IMAD.MOV.U32 R19, RZ, RZ, R13.reuse ;  /* 0x000000ffff13a224 */ /* 0x100fe400078e000d */
[----:B------:R-:W-:Y:S01]  /*ae00*/  @!P1 IMAD.MOV.U32 R16, RZ, RZ, R12 ;  /* 0x000000ffff109224 */ /* 0x000fe200078e000c */
[----:B------:R-:W-:Y:S01]  /*ae10*/  @!P4 LDGSTS.E.BYPASS.LTC128B.128 [R175+0x3800], desc[UR4][R20.64] ;  /* 0x0380000014afcfae */ /* 0x000fe2000b981a04 */
[----:B------:R-:W-:Y:S01]  /*ae20*/  @!P1 IMAD.MOV.U32 R17, RZ, RZ, R13 ;  /* 0x000000ffff119224 */ /* 0x000fe200078e000d */
[----:B------:R-:W-:Y:S01]  /*ae30*/  ISETP.NE.AND P4, PT, R7, RZ, PT ;  /* 0x000000ff0700720c */ /* 0x000fe20003f85270 */
[----:B------:R-:W-:Y:S02]  /*ae40*/  @!P2 IMAD R10, R165, 0x60, RZ ;  /* 0x00000060a50aa824 */ /* 0x000fe400078e02ff */
[----:B------:R-:W-:-:S04]  /*ae50*/  @!P2 IMAD.WIDE.U32 R18, R164, 0x60, R18 ;  /* 0x00000060a412a825 */ /* 0x000fc800078e0012 */
[----:B-1----:R-:W-:Y:S02]  /*ae60*/  @!P1 IMAD R9, R165, 0xa0, RZ ;  /* 0x000000a0a5099824 */ /* 0x002fe400078e02ff */
[----:B------:R-:W-:-:S04]  /*ae70*/  @!P1 IMAD.WIDE.U32 R16, R164, 0xa0, R16 ;  /* 0x000000a0a4109825 */ /* 0x000fc800078e0010 */
[----:B------:R-:W-:Y:S01]  /*ae80*/  @!P0 IMAD R8, R165, 0xc0, RZ ;  /* 0x000000c0a5088824 */ /* 0x000fe200078e02ff */
[-C--:B--2---:R-:W-:Y:S01]  /*ae90*/  @!P0 MOV R15, R13.reuse ;  /* 0x0000000d000f8202 */ /* 0x084fe20000000f00 */
[----:B------:R-:W-:Y:S01]  /*aea0*/  @!P0 IMAD.MOV.U32 R14, RZ, RZ, R12 ;  /* 0x000000ffff0e8224 */ /* 0x000fe200078e000c */
[----:B------:R-:W-:Y:S01]  /*aeb0*/  @!P3 LEA R12, P5, R164, R12, 0x7 ;  /* 0x0000000ca40cb211 */ /* 0x000fe200078a38ff */
[----:B------:R-:W-:Y:S02]  /*aec0*/  @!P2 IMAD.IADD R19, R10, 0x1, R19 ;  /* 0x000000010a13a824 */ /* 0x000fe400078e0213 */
[C---:B------:R-:W-:Y:S01]  /*aed0*/  @!P0 IMAD.WIDE.U32 R14, R164.reuse, 0xc0, R14 ;  /* 0x000000c0a40e8825 */ /* 0x040fe200078e000e */
[----:B------:R-:W-:Y:S02]  /*aee0*/  @!P3 LEA.HI.X R13, R164, R13, R165, 0x7, P5 ;  /* 0x0000000da40db211 */ /* 0x000fe400028f3ca5 */
[----:B------:R-:W-:Y:S01]  /*aef0*/  @!P2 LDGSTS.E.BYPASS.LTC128B.128 [R175+0x4000], desc[UR4][R18.64] ;  /* 0x0400000012afafae */ /* 0x000fe2000b981a04 */
[----:B------:R-:W-:Y:S01]  /*af00*/  @!P1 IMAD.IADD R17, R9, 0x1, R17 ;  /* 0x0000000109119824 */ /* 0x000fe200078e0211 */
[-C--:B------:R-:W-:Y:S01]  /*af10*/  ISETP.GE.AND P5, PT, R181, R3.reuse, PT ;  /* 0x00000003b500720c */ /* 0x080fe20003fa6270 */
[----:B------:R-:W-:Y:S01]  /*af20*/  @!P0 IMAD.IADD R15, R8, 0x1, R15 ;  /* 0x00000001080f8824 */ /* 0x000fe200078e020f */
[----:B------:R1:W-:Y:S01]  /*af30*/  @!P3 LDGSTS.E.BYPASS.LTC128B.128 [R175+0x4800], desc[UR4][R12.64] ;  /* 0x048000000cafbfae */ /* 0x0003e2000b981a04 */
[----:B------:R-:W-:-:S02]  /*af40*/  ISETP.GE.AND P2, PT, R6, R3, PT ;  /* 0x000000030600720c */ /* 0x000fc40003f46270 */
[-C--:B------:R-:W-:Y:S01]  /*af50*/  ISETP.GE.AND P3, PT, R130, R3.reuse, PT ;  /* 0x000000038200720c */ /* 0x080fe20003f66270 */
[----:B------:R2:W-:Y:S01]  /*af60*/  @!P1 LDGSTS.E.BYPASS.LTC128B.128 [R175+0x5000], desc[UR4][R16.64] ;  /* 0x0500000010af9fae */ /* 0x0005e2000b981a04 */
[----:B------:R-:W-:-:S03]  /*af70*/  ISETP.GE.AND P1, PT, R4, R3, PT ;  /* 0x000000030400720c */ /* 0x000fc60003f26270 */
[----:B------:R3:W-:Y:S01]  /*af80*/  @!P0 LDGSTS.E.BYPASS.LTC128B.128 [R175+0x5800], desc[UR4][R14.64] ;  /* 0x058000000eaf8fae */ /* 0x0007e2000b981a04 */
[----:B------:R-:W-:-:S03]  /*af90*/  LEA R8, P0, R69, R168, 0x1 ;  /* 0x000000a845087211 */ /* 0x000fc600078008ff */
[----:B------:R-:W0:Y:S01]  /*afa0*/  LDGDEPBAR ;  /* 0x00000000000079af */ /* 0x000e220000000000 */
[----:B------:R-:W-:Y:S01]  /*afb0*/  LEA.HI.X R9, R69, R169, R70, 0x1, P0 ;  /* 0x000000a945097211 */ /* 0x000fe200000f0c46 */
[----:B------:R-:W-:Y:S01]  /*afc0*/  @!P2 IMAD R4, R63, 0x60, RZ ;  /* 0x000000603f04a824 */ /* 0x000fe200078e02ff */
[----:B------:R-:W-:-:S03]  /*afd0*/  ISETP.GE.AND P0, PT, R0, R3, PT ;  /* 0x000000030000720c */ /* 0x000fc60003f06270 */
[----:B------:R-:W-:Y:S02]  /*afe0*/  @!P1 IMAD.MOV.U32 R10, RZ, RZ, R8 ;  /* 0x000000ffff0a9224 */ /* 0x000fe400078e0008 */
[----:B------:R-:W-:Y:S02]  /*aff0*/  @!P1 IMAD.MOV.U32 R11, RZ, RZ, R9 ;  /* 0x000000ffff0b9224 */ /* 0x000fe400078e0009 */
[----:B------:R-:W-:-:S04]  /*b000*/  @!P1 IMAD.WIDE.U32 R10, R62, 0xa0, R10 ;  /* 0x000000a03e0a9825 */ /* 0x000fc800078e000a */
[--C-:B-1----:R-:W-:Y:S02]  /*b010*/  @!P2 IMAD.MOV.U32 R12, RZ, RZ, R8.reuse ;  /* 0x000000ffff0ca224 */ /* 0x102fe400078e0008 */
[----:B------:R-:W-:Y:S02]  /*b020*/  @!P2 IMAD.MOV.U32 R13, RZ, RZ, R9 ;  /* 0x000000ffff0da224 */ /* 0x000fe400078e0009 */
[----:B------:R-:W-:Y:S02]  /*b030*/  @!P0 IMAD.MOV.U32 R6, RZ, RZ, R8 ;  /* 0x000000ffff068224 */ /* 0x000fe400078e0008 */
[----:B------:R-:W-:Y:S01]  /*b040*/  @!P2 IMAD.WIDE.U32 R12, R62, 0x60, R12 ;  /* 0x000000603e0ca825 */ /* 0x000fe200078e000c */
[----:B------:R-:W-:-:S04]  /*b050*/  DEPBAR.LE SB0, 0x0 ;  /* 0x000080000000791a */ /* 0x000fc80000000000 */
[----:B------:R-:W-:Y:S01]  /*b060*/  BAR.SYNC.DEFER_BLOCKING 0x0 ;  /* 0x0000000000007b1d */ /* 0x000fe20000010000 */
[----:B------:R-:W-:Y:S02]  /*b070*/  @!P0 IMAD.MOV.U32 R7, RZ, RZ, R9 ;  /* 0x000000ffff078224 */ /* 0x000fe400078e0009 */
[----:B------:R-:W-:Y:S02]  /*b080*/  @!P2 IMAD.IADD R13, R4, 0x1, R13 ;  /* 0x00000001040da824 */ /* 0x000fe400078e020d */
[----:B------:R-:W-:-:S04]  /*b090*/  @!P0 IMAD.WIDE.U32 R6, R62, 0xc0, R6 ;  /* 0x000000c03e068825 */ /* 0x000fc800078e0006 */
[----:B------:R-:W-:Y:S01]  /*b0a0*/  @!P0 IMAD R0, R63, 0xc0, RZ ;  /* 0x000000c03f008824 */ /* 0x000fe200078e02ff */
[----:B------:R-:W-:-:S03]  /*b0b0*/  @!P0 MOV R18, R6 ;  /* 0x0000000600128202 */ /* 0x000fc60000000f00 */
[----:B------:R-:W-:Y:S01]  /*b0c0*/  @!P0 IMAD.IADD R19, R0, 0x1, R7 ;  /* 0x0000000100138824 */ /* 0x000fe200078e0207 */
[----:B------:R-:W-:Y:S01]  /*b0d0*/  @!PT LDS RZ, [RZ] ;  /* 0x00000000fffff984 */ /* 0x000fe20000000800 */
[----:B------:R-:W-:Y:S01]  /*b0e0*/  @!PT LDS RZ, [RZ] ;  /* 0x00000000fffff984 */ /* 0x000fe20000000800 */
[----:B------:R-:W-:Y:S01]  /*b0f0*/  @!PT LDS RZ, [RZ] ;  /* 0x00000000fffff984 */ /* 0x000fe20000000800 */
[----:B------:R-:W-:Y:S04]  /*b100*/  @!P4 LDGSTS.E.BYPASS.LTC128B.128 [R175+0x6000], desc[UR4][R168.64] ;  /* 0x06000000a8afcfae */ /* 0x000fe8000b981a04 */
[----:B------:R-:W-:Y:S01]  /*b110*/  @P4 STS.128 [R175+0x6000], RZ ;  /* 0x006000ffaf004388 */ /* 0x000fe20000000c00 */
[----:B------:R-:W-:Y:S01]  /*b120*/  ISETP.GE.AND P4, PT, R180, R3, PT ;  /* 0x00000003b400720c */ /* 0x000fe20003f86270 */
[----:B------:R-:W-:Y:S02]  /*b130*/  @!P1 IMAD R3, R63, 0xa0, RZ ;  /* 0x000000a03f039824 */ /* 0x000fe400078e02ff */
[----:B------:R-:W-:Y:S02]  /*b140*/  @P6 STS.128 [R175+0x6800], RZ ;  /* 0x006800ffaf006388 */ /* 0x000fe40000000c00 */
[----:B------:R-:W-:-:S02]  /*b150*/  @!P1 IMAD.IADD R11, R3, 0x1, R11 ;  /* 0x00000001030b9824 */ /* 0x000fc400078e020b */
[----:B------:R-:W-:Y:S01]  /*b160*/  @!PT LDS RZ, [RZ] ;  /* 0x00000000fffff984 */ /* 0x000fe20000000800 */
[----:B------:R-:W-:Y:S01]  /*b170*/  @!PT LDS RZ, [RZ] ;  /* 0x00000000fffff984 */ /* 0x000fe20000000800 */
[----:B------:R-:W-:Y:S01]  /*b180*/  @!PT LDS RZ, [RZ] ;  /* 0x00000000fffff984 */ /* 0x000fe20000000800 */
[----:B------:R1:W-:Y:S01]  /*b190*/  @!P6 LDGSTS.E.BYPASS.LTC128B.128 [R175+0x6800], desc[UR4][R8.64] ;  /* 0x0680000008afefae */ /* 0x0003e2000b981a04 */
[----:B--2---:R-:W-:-:S03]  /*b1a0*/  @!P5 LEA R16, P6, R62, R8, 0x5 ;  /* 0x000000083e10d211 */ /* 0x004fc600078c28ff */
[----:B------:R-:W-:Y:S01]  /*b1b0*/  @P5 STS.128 [R175+0x7000], RZ ;  /* 0x007000ffaf005388 */ /* 0x000fe20000000c00 */
[C---:B------:R-:W-:Y:S02]  /*b1c0*/  @!P5 LEA.HI.X R17, R62.reuse, R9, R63, 0x5, P6 ;  /* 0x000000093e11d211 */ /* 0x040fe400030f2c3f */
[----:B---3--:R-:W-:-:S03]  /*b1d0*/  @!P4 LEA R14, P6, R62, R8, 0x6 ;  /* 0x000000083e0ec211 */ /* 0x008fc600078c30ff */
        /* <DEDUP_REMOVED lines=33> */
[----:B------:R-:W3:Y:S01]  /*b3f0*/  S2UR UR6, SR_CgaCtaId ;  /* 0x00000000000679c3 */ /* 0x000ee20000008800 */
[C---:B------:R-:W-:Y:S01]  /*b400*/  IMAD.SHL.U32 R3, R64.reuse, 0x20, RZ ;  /* 0x0000002040037824 */ /* 0x040fe200078e00ff */
[----:B------:R-:W-:Y:S01]  /*b410*/  LOP3.LUT R4, R73, 0x8, R64, 0x78, !PT ;  /* 0x0000000849047812 */ /* 0x000fe200078e7840 */
[C---:B------:R-:W-:Y:S01]  /*b420*/  IMAD.SHL.U32 R162, R64.reuse, 0x40, RZ ;  /* 0x0000004040a27824 */ /* 0x040fe200078e00ff */
[----:B------:R-:W-:Y:S01]  /*b430*/  UMOV UR7, 0x400 ;  /* 0x0000040000077882 */ /* 0x000fe20000000000 */
[C---:B------:R-:W-:Y:S01]  /*b440*/  R2P PR, R64.reuse, 0x6 ;  /* 0x0000000640007804 */ /* 0x040fe20000000000 */
[----:B------:R-:W-:Y:S01]  /*b450*/  IMAD.SHL.U32 R64, R64, 0x2, RZ ;  /* 0x0000000240407824 */ /* 0x000fe200078e00ff */
[----:B------:R-:W-:Y:S01]  /*b460*/  LOP3.LUT R0, R66, 0x7c00, R3, 0xf8, !PT ;  /* 0x00007c0042007812 */ /* 0x000fe200078ef803 */
[----:B------:R-:W0:Y:S01]  /*b470*/  LDGDEPBAR ;  /* 0x00000000000079af */ /* 0x000e220000000000 */
[----:B------:R-:W-:Y:S01]  /*b480*/  LOP3.LUT R3, R4, 0x38, R67, 0x78, !PT ;  /* 0x0000003804037812 */ /* 0x000fe200078e7843 */
[----:B------:R-:W-:Y:S01]  /*b490*/  IMAD.MOV.U32 R4, RZ, RZ, 0x40 ;  /* 0x00000040ff047424 */ /* 0x000fe200078e00ff */
[----:B------:R-:W-:Y:S01]  /*b4a0*/  LOP3.LUT R162, R162, 0x400, RZ, 0xc0, !PT ;  /* 0x00000400a2a27812 */ /* 0x000fe200078ec0ff */
[----:B------:R-:W-:Y:S01]  /*b4b0*/  IMAD.IADD R163, R65, 0x1, R0 ;  /* 0x0000000141a37824 */ /* 0x000fe200078e0200 */
[----:B------:R-:W-:Y:S01]  /*b4c0*/  LOP3.LUT R64, R64, 0x6, RZ, 0xc0, !PT ;  /* 0x0000000640407812 */ /* 0x000fe200078ec0ff */
[----:B------:R-:W-:Y:S01]  /*b4d0*/  BSSY.RECONVERGENT B1, `(.L_x_11693) ;  /* 0x00001e2000017945 */ /* 0x000fe20003800200 */
[----:B------:R-:W-:Y:S01]  /*b4e0*/  SEL R4, R4, 0xffffffc0, !P2 ;  /* 0xffffffc004047807 */ /* 0x000fe20005000000 */
[----:B------:R-:W-:-:S02]  /*b4f0*/  IMAD R162, R3, 0x2, R162 ;  /* 0x0000000203a27824 */ /* 0x000fc400078e02a2 */
[----:B------:R-:W-:-:S05]  /*b500*/  IMAD.MOV.U32 R3, RZ, RZ, 0x20 ;  /* 0x00000020ff037424 */ /* 0x000fca00078e00ff */
[----:B------:R-:W-:Y:S01]  /*b510*/  SEL R3, R3, 0xffffffe0, !P1 ;  /* 0xffffffe003037807 */ /* 0x000fe20004800000 */
[----:B---3--:R-:W-:-:S06]  /*b520*/  ULEA UR6, UR6, UR7, 0x18 ;  /* 0x0000000706067291 */ /* 0x008fcc000f8ec0ff */
[----:B------:R-:W-:Y:S01]  /*b530*/  LEA R163, R163, UR6, 0x1 ;  /* 0x00000006a3a37c11 */ /* 0x000fe2000f8e08ff */
[----:B------:R-:W-:Y:S02]  /*b540*/  VIADD R0, R162, UR6 ;  /* 0x00000006a2007c36 */ /* 0x000fe40008000000 */
[----:B-1----:R-:W-:Y:S02]  /*b550*/  LDSM.16.M88.4 R16, [R162+UR6+0x2000] ;  /* 0x00200006a210783b */ /* 0x002fe40008000200 */
[C-C-:B------:R-:W-:Y:S02]  /*b560*/  IMAD.IADD R161, R163.reuse, 0x1, R3.reuse ;  /* 0x00000001a3a17824 */ /* 0x140fe400078e0203 */
[----:B------:R-:W1:Y:S01]  /*b570*/  LDSM.16.M88.4 R12, [R163] ;  /* 0x00000000a30c783b */ /* 0x000e620000000200 */
[C---:B------:R-:W-:Y:S02]  /*b580*/  IMAD.IADD R157, R0.reuse, 0x1, R3 ;  /* 0x00000001009d7824 */ /* 0x040fe400078e0203 */
[--C-:B------:R-:W-:Y:S01]  /*b590*/  IMAD.IADD R160, R163, 0x1, R4.reuse ;  /* 0x00000001a3a07824 */ /* 0x100fe200078e0204 */
[----:B------:R-:W-:Y:S01]  /*b5a0*/  LDSM.16.M88.4 R8, [R161] ;  /* 0x00000000a108783b */ /* 0x000fe20000000200 */
[----:B------:R-:W-:-:S03]  /*b5b0*/  IMAD.IADD R156, R0, 0x1, R4 ;  /* 0x00000001009c7824 */ /* 0x000fc600078e0204 */
[----:B------:R-:W-:Y:S01]  /*b5c0*/  LDSM.16.M88.4 R36, [R157+0x2000] ;  /* 0x002000009d24783b */ /* 0x000fe20000000200 */
[C---:B------:R-:W-:Y:S01]  /*b5d0*/  IADD3 R159, PT, PT, R3.reuse, R160, RZ ;  /* 0x000000a0039f7210 */ /* 0x040fe20007ffe0ff */
[----:B------:R-:W-:Y:S02]  /*b5e0*/  IMAD.IADD R107, R3, 0x1, R156 ;  /* 0x00000001036b7824 */ /* 0x000fe400078e029c */
[----:B------:R-:W3:Y:S04]  /*b5f0*/  LDSM.16.M88.4 R20, [R162+UR6+0x2800] ;  /* 0x00280006a214783b */ /* 0x000ee80008000200 */
        /* <DEDUP_REMOVED lines=11> */
[----:B---3--:R-:W-:Y:S08]  /*b6b0*/  HMMA.16816.F32 R24, R12, R20, RZ ;  /* 0x000000140c18723c */ /* 0x008ff000000018ff */
        /* <DEDUP_REMOVED lines=10> */
[----:B------:R-:W3:Y:S07]  /*b760*/  LDSM.16.M88.4 R56, [R157+0x3800] ;  /* 0x003800009d38783b */ /* 0x000eee0000000200 */
        /* <DEDUP_REMOVED lines=12> */
[----:B---3--:R-:W-:-:S12]  /*b830*/  HMMA.16816.F32 R48, R8, R56, R48 ;  /* 0x000000380830723c */ /* 0x008fd80000001830 */
        /* <DEDUP_REMOVED lines=30> */
[----:B------:R-:W-:Y:S08]  /*ba20*/  MUFU.TANH R60, R60 ;  /* 0x0000003c003c7308 */ /* 0x000ff00000002400 */
        /* <DEDUP_REMOVED lines=36> */
[C---:B---3--:R-:W-:Y:S07]  /*bc70*/  HMMA.16816.F32 R36, R12.reuse, R52, RZ ;  /* 0x000000340c24723c */ /* 0x048fee00000018ff */
[----:B------:R3:W-:Y:S01]  /*bc80*/  MUFU.TANH R96, R79 ;  /* 0x0000004f00607308 */ /* 0x0007e20000002400 */
[----:B------:R-:W-:Y:S07]  /*bc90*/  HMMA.16816.F32 R52, R12, R54, RZ ;  /* 0x000000360c34723c */ /* 0x000fee00000018ff */
[----:B------:R-:W2:Y:S01]  /*bca0*/  MUFU.TANH R80, R80 ;  /* 0x0000005000507308 */ /* 0x000ea20000002400 */
[C---:B-1----:R-:W-:Y:S01]  /*bcb0*/  HMMA.16816.F32 R20, R32.reuse, R24, R20 ;  /* 0x000000182014723c */ /* 0x042fe20000001814 */
[----:B----4-:R-:W1:Y:S06]  /*bcc0*/  LDSM.16.M88.4 R48, [R156+0x4800] ;  /* 0x004800009c30783b */ /* 0x010e6c0000000200 */
[----:B------:R-:W4:Y:S01]  /*bcd0*/  MUFU.TANH R86, R86 ;  /* 0x0000005600567308 */ /* 0x000f220000002400 */
[----:B------:R-:W-:Y:S01]  /*bce0*/  HMMA.16816.F32 R72, R32, R42, R72 ;  /* 0x0000002a2048723c */ /* 0x000fe20000001848 */
[----:B------:R-:W4:Y:S04]  /*bcf0*/  LDSM.16.M88.4 R40, [R162+UR6+0x5000] ;  /* 0x00500006a228783b */ /* 0x000f280008000200 */
[----:B---3--:R-:W-:Y:S02]  /*bd00*/  LDSM.16.M88.4 R76, [R157+0x5000] ;  /* 0x005000009d4c783b */ /* 0x008fe40000000200 */
[----:B------:R-:W-:Y:S01]  /*bd10*/  MUFU.TANH R88, R88 ;  /* 0x0000005800587308 */ /* 0x000fe20000002400 */
[C---:B--2---:R-:W-:Y:S03]  /*bd20*/  HMMA.16816.F32 R36, R8.reuse, R28, R36 ;  /* 0x0000001c0824723c */ /* 0x044fe60000001824 */
[-C--:B------:R-:W-:Y:S01]  /*bd30*/  FMUL.FTZ R147, R20, R6.reuse ;  /* 0x0000000614937220 */ /* 0x080fe20000410000 */
[-C--:B------:R-:W-:Y:S01]  /*bd40*/  FMUL.FTZ R145, R21, R6.reuse ;  /* 0x0000000615917220 */ /* 0x080fe20000410000 */
[-C--:B------:R-:W-:Y:S01]  /*bd50*/  FMUL.FTZ R155, R22, R6.reuse ;  /* 0x00000006169b7220 */ /* 0x080fe20000410000 */
[-C--:B------:R-:W-:Y:S01]  /*bd60*/  FMUL.FTZ R153, R23, R6.reuse ;  /* 0x0000000617997220 */ /* 0x080fe20000410000 */
[----:B------:R-:W2:Y:S01]  /*bd70*/  MUFU.TANH R82, R82 ;  /* 0x0000005200527308 */ /* 0x000ea20000002400 */
[----:B------:R-:W-:Y:S01]  /*bd80*/  HMMA.16816.F32 R52, R8, R30, R52 ;  /* 0x0000001e0834723c */ /* 0x000fe20000001834 */
[----:B------:R-:W3:Y:S02]  /*bd90*/  LDSM.16.M88.4 R28, [R107+0x4800] ;  /* 0x004800006b1c783b */ /* 0x000ee40000000200 */
[-C--:B------:R-:W-:Y:S01]  /*bda0*/  FMUL.FTZ R73, R73, R6.reuse ;  /* 0x0000000649497220 */ /* 0x080fe20000410000 */
[-C--:B------:R-:W-:Y:S01]  /*bdb0*/  FMUL.FTZ R75, R75, R6.reuse ;  /* 0x000000064b4b7220 */ /* 0x080fe20000410000 */
[----:B------:R-:W2:Y:S01]  /*bdc0*/  LDSM.16.M88.4 R20, [R162+UR6+0x5800] ;  /* 0x00580006a214783b */ /* 0x000ea20008000200 */
[-C--:B------:R-:W-:Y:S01]  /*bdd0*/  FMUL.FTZ R72, R72, R6.reuse ;  /* 0x0000000648487220 */ /* 0x080fe20000410000 */
[----:B------:R-:W2:Y:S01]  /*bde0*/  MUFU.TANH R84, R84 ;  /* 0x0000005400547308 */ /* 0x000ea20000002400 */
[----:B------:R-:W-:Y:S01]  /*bdf0*/  HMMA.16816.F32 R16, R44, R58, R16 ;  /* 0x0000003a2c10723c */ /* 0x000fe20000001810 */
[----:B------:R-:W-:-:S06]  /*be00*/  FMUL.FTZ R74, R74, R6 ;  /* 0x000000064a4a7220 */ /* 0x000fcc0000410000 */
[----:B------:R-:W2:Y:S01]  /*be10*/  MUFU.TANH R87, R87 ;  /* 0x0000005700577308 */ /* 0x000ea20000002400 */
[C---:B-1----:R-:W-:Y:S07]  /*be20*/  HMMA.16816.F32 R36, R44.reuse, R48, R36 ;  /* 0x000000302c24723c */ /* 0x042fee0000001824 */
[----:B------:R-:W-:Y:S01]  /*be30*/  MUFU.TANH R185, R73 ;  /* 0x0000004900b97308 */ /* 0x000fe20000002400 */
[----:B------:R-:W-:Y:S01]  /*be40*/  HMMA.16816.F32 R52, R44, R50, R52 ;  /* 0x000000322c34723c */ /* 0x000fe20000001834 */
[----:B------:R-:W-:-:S05]  /*be50*/  IMAD.IADD R51, R173, 0x1, R64 ;  /* 0x00000001ad337824 */ /* 0x000fca00078e0240 */
[----:B------:R-:W-:Y:S01]  /*be60*/  ISETP.GE.AND P1, PT, R51, R68, PT ;  /* 0x000000443300720c */ /* 0x000fe20003f26270 */
[----:B------:R-:W-:Y:S01]  /*be70*/  MUFU.TANH R183, R75 ;  /* 0x0000004b00b77308 */ /* 0x000fe20000002400 */
[----:B------:R-:W-:Y:S01]  /*be80*/  HMMA.16816.F32 R16, R32, R26, R16 ;  /* 0x0000001a2010723c */ /* 0x000fe20000001810 */
[----:B------:R-:W1:Y:S06]  /*be90*/  LDSM.16.M88.4 R24, [R156+0x5000] ;  /* 0x005000009c18783b */ /* 0x000e6c0000000200 */
[----:B------:R-:W1:Y:S01]  /*bea0*/  MUFU.TANH R135, R135 ;  /* 0x0000008700877308 */ /* 0x000e620000002400 */
[----:B----4-:R-:W-:Y:S07]  /*beb0*/  HMMA.16816.F32 R56, R12, R40, RZ ;  /* 0x000000280c38723c */ /* 0x010fee00000018ff */
[----:B------:R-:W-:Y:S01]  /*bec0*/  MUFU.TANH R145, R145 ;  /* 0x0000009100917308 */ /* 0x000fe20000002400 */
[C---:B---3--:R-:W-:Y:S03]  /*bed0*/  HMMA.16816.F32 R36, R32.reuse, R28, R36 ;  /* 0x0000001c2024723c */ /* 0x048fe60000001824 */
[-C--:B------:R-:W-:Y:S01]  /*bee0*/  FMUL.FTZ R143, R16, R6.reuse ;  /* 0x00000006108f7220 */ /* 0x080fe20000410000 */
[-C--:B------:R-:W-:Y:S01]  /*bef0*/  FMUL.FTZ R141, R17, R6.reuse ;  /* 0x00000006118d7220 */ /* 0x080fe20000410000 */
[-C--:B------:R-:W-:Y:S01]  /*bf00*/  FMUL.FTZ R151, R18, R6.reuse ;  /* 0x0000000612977220 */ /* 0x080fe20000410000 */
[-C--:B------:R-:W-:Y:S01]  /*bf10*/  FMUL.FTZ R149, R19, R6.reuse ;  /* 0x0000000613957220 */ /* 0x080fe20000410000 */
[----:B------:R-:W3:Y:S01]  /*bf20*/  MUFU.TANH R153, R153 ;  /* 0x0000009900997308 */ /* 0x000ee20000002400 */
[----:B------:R-:W-:Y:S01]  /*bf30*/  HMMA.16816.F32 R52, R32, R30, R52 ;  /* 0x0000001e2034723c */ /* 0x000fe20000001834 */
[----:B------:R-:W-:Y:S06]  /*bf40*/  LDSM.16.M88.4 R16, [R107+0x5000] ;  /* 0x005000006b10783b */ /* 0x000fec0000000200 */
[----:B------:R-:W-:Y:S01]  /*bf50*/  MUFU.TANH R147, R147 ;  /* 0x0000009300937308 */ /* 0x000fe20000002400 */
[C---:B------:R-:W-:Y:S03]  /*bf60*/  HMMA.16816.F32 R40, R12.reuse, R42, RZ ;  /* 0x0000002a0c28723c */ /* 0x040fe600000018ff */
[-C--:B------:R-:W-:Y:S01]  /*bf70*/  FMUL.FTZ R37, R37, R6.reuse ;  /* 0x0000000625257220 */ /* 0x080fe20000410000 */
[-C--:B------:R-:W-:Y:S01]  /*bf80*/  FMUL.FTZ R129, R39, R6.reuse ;  /* 0x0000000627817220 */ /* 0x080fe20000410000 */
[-C--:B------:R-:W-:Y:S01]  /*bf90*/  FMUL.FTZ R36, R36, R6.reuse ;  /* 0x0000000624247220 */ /* 0x080fe20000410000 */
[----:B------:R-:W-:Y:S01]  /*bfa0*/  FMUL.FTZ R38, R38, R6 ;  /* 0x0000000626267220 */ /* 0x000fe20000410000 */
[----:B------:R4:W-:Y:S01]  /*bfb0*/  MUFU.TANH R123, R37 ;  /* 0x00000025007b7308 */ /* 0x0009e20000002400 */
[----:B--2---:R-:W-:Y:S01]  /*bfc0*/  HMMA.16816.F32 R28, R12, R20, RZ ;  /* 0x000000140c1c723c */ /* 0x004fe200000018ff */
[----:B------:R-:W-:-:S02]  /*bfd0*/  VIADD R39, R51, 0x1 ;  /* 0x0000000133277836 */ /* 0x000fc40000000000 */
[-C--:B------:R-:W-:Y:S01]  /*bfe0*/  FMUL.FTZ R115, R53, R6.reuse ;  /* 0x0000000635737220 */ /* 0x080fe20000410000 */
[----:B------:R-:W-:Y:S02]  /*bff0*/  VIADD R53, R51, 0x18 ;  /* 0x0000001833357836 */ /* 0x000fe40000000000 */
[----:B------:R-:W-:Y:S01]  /*c000*/  FMUL.FTZ R52, R52, R6 ;  /* 0x0000000634347220 */ /* 0x000fe20000410000 */
[----:B------:R-:W-:Y:S01]  /*c010*/  ISETP.GE.AND P0, PT, R39, R68, PT ;  /* 0x000000442700720c */ /* 0x000fe20003f06270 */
[----:B------:R-:W-:Y:S01]  /*c020*/  MUFU.TANH R125, R36 ;  /* 0x00000024007d7308 */ /* 0x000fe20000002400 */
[----:B------:R-:W-:Y:S01]  /*c030*/  HMMA.16816.F32 R12, R12, R22, RZ ;  /* 0x000000160c0c723c */ /* 0x000fe200000018ff */
[----:B------:R-:W2:Y:S01]  /*c040*/  LDSM.16.M88.4 R20, [R157+0x5800] ;  /* 0x005800009d14783b */ /* 0x000ea20000000200 */
[----:B------:R-:W-:Y:S01]  /*c050*/  FSEL R49, R67, -INF , !P0 ;  /* 0xff80000043317808 */ /* 0x000fe20004000000 */
[-C--:B------:R-:W-:Y:S01]  /*c060*/  FMUL.FTZ R54, R54, R6.reuse ;  /* 0x0000000636367220 */ /* 0x080fe20000410000 */
[----:B------:R-:W-:Y:S01]  /*c070*/  FSEL R7, R7, -INF , !P0 ;  /* 0xff80000007077808 */ /* 0x000fe20004000000 */
[----:B------:R-:W-:-:S02]  /*c080*/  FMUL.FTZ R55, R55, R6 ;  /* 0x0000000637377220 */ /* 0x000fc40000410000 */
[----:B------:R1:W-:Y:S01]  /*c090*/  MUFU.TANH R137, R38 ;  /* 0x0000002600897308 */ /* 0x0003e20000002400 */
[----:B------:R-:W-:Y:S01]  /*c0a0*/  HMMA.16816.F32 R56, R8, R76, R56 ;  /* 0x0000004c0838723c */ /* 0x000fe20000001838 */
[----:B----4-:R-:W-:Y:S01]  /*c0b0*/  VIADD R37, R51, 0x8 ;  /* 0x0000000833257836 */ /* 0x010fe20000000000 */
[----:B------:R-:W-:-:S04]  /*c0c0*/  FSEL R77, R0, -INF , !P1 ;  /* 0xff800000004d7808 */ /* 0x000fc80004800000 */
[----:B------:R-:W-:Y:S01]  /*c0d0*/  ISETP.GE.AND P3, PT, R37, R68, PT ;  /* 0x000000442500720c */ /* 0x000fe20003f66270 */
[----:B------:R-:W4:Y:S01]  /*c0e0*/  MUFU.TANH R155, R155 ;  /* 0x0000009b009b7308 */ /* 0x000f220000002400 */
[----:B------:R-:W-:Y:S01]  /*c0f0*/  HMMA.16816.F32 R40, R8, R78, R40 ;  /* 0x0000004e0828723c */ /* 0x000fe20000001828 */
[----:B------:R-:W-:Y:S02]  /*c100*/  FSEL R79, R60, -INF , !P1 ;  /* 0xff8000003c4f7808 */ /* 0x000fe40004800000 */
[----:B------:R-:W-:Y:S02]  /*c110*/  FSEL R71, R71, -INF , !P3 ;  /* 0xff80000047477808 */ /* 0x000fe40005800000 */
[----:B------:R-:W-:Y:S02]  /*c120*/  FSEL R69, R69, -INF , !P3 ;  /* 0xff80000045457808 */ /* 0x000fe40005800000 */
[----:B------:R-:W-:Y:S01]  /*c130*/  MUFU.TANH R139, R139 ;  /* 0x0000008b008b7308 */ /* 0x000fe20000002400 */
[----:B-1----:R-:W1:Y:S04]  /*c140*/  LDSM.16.M88.4 R36, [R156+0x5800] ;  /* 0x005800009c24783b */ /* 0x002e680000000200 */
[----:B------:R-:W-:Y:S01]  /*c150*/  HMMA.16816.F32 R56, R44, R24, R56 ;  /* 0x000000182c38723c */ /* 0x000fe20000001838 */
[----:B------:R-:W-:-:S02]  /*c160*/  VIADD R25, R51, 0x9 ;  /* 0x0000000933197836 */ /* 0x000fc40000000000 */
[----:B------:R-:W4:Y:S03]  /*c170*/  MUFU.TANH R189, R189 ;  /* 0x000000bd00bd7308 */ /* 0x000f260000002400 */
[-C--:B------:R-:W-:Y:S01]  /*c180*/  ISETP.GE.AND P4, PT, R25, R68.reuse, PT ;  /* 0x000000441900720c */ /* 0x080fe20003f86270 */
[----:B------:R-:W-:Y:S01]  /*c190*/  VIADD R25, R51, 0x10 ;  /* 0x0000001033197836 */ /* 0x000fe20000000000 */
[----:B------:R-:W-:Y:S02]  /*c1a0*/  HMMA.16816.F32 R40, R44, R26, R40 ;  /* 0x0000001a2c28723c */ /* 0x000fe40000001828 */
[----:B------:R-:W-:Y:S01]  /*c1b0*/  FSEL R97, R80, -INF , !P4 ;  /* 0xff80000050617808 */ /* 0x000fe20006000000 */
[----:B------:R-:W-:Y:S01]  /*c1c0*/  MUFU.TANH R133, R72 ;  /* 0x0000004800857308 */ /* 0x000fe20000002400 */
[----:B------:R-:W-:Y:S02]  /*c1d0*/  ISETP.GE.AND P6, PT, R25, R68, PT ;  /* 0x000000441900720c */ /* 0x000fe40003fc6270 */
[----:B------:R-:W3:Y:S01]  /*c1e0*/  LDSM.16.M88.4 R24, [R107+0x5800] ;  /* 0x005800006b18783b */ /* 0x000ee20000000200 */
[----:B------:R-:W-:-:S04]  /*c1f0*/  DEPBAR.LE SB0, 0x0 ;  /* 0x000080000000791a */ /* 0x000fc80000000000 */
[----:B--2---:R-:W-:Y:S01]  /*c200*/  HMMA.16816.F32 R28, R8, R20, R28 ;  /* 0x00000014081c723c */ /* 0x004fe2000000181c */
[----:B------:R-:W-:Y:S01]  /*c210*/  FSEL R81, R81, -INF , !P6 ;  /* 0xff80000051517808 */ /* 0x000fe20007000000 */
[----:B------:R-:W2:Y:S01]  /*c220*/  MUFU.TANH R187, R74 ;  /* 0x0000004a00bb7308 */ /* 0x000ea20000002400 */
[----:B------:R-:W-:-:S05]  /*c230*/  FSEL R21, R70, -INF , !P4 ;  /* 0xff80000046157808 */ /* 0x000fca0006000000 */
[----:B------:R-:W-:Y:S01]  /*c240*/  HMMA.16816.F32 R12, R8, R22, R12 ;  /* 0x00000016080c723c */ /* 0x000fe2000000180c */
[C---:B------:R-:W-:Y:S01]  /*c250*/  VIADD R9, R51.reuse, 0x38 ;  /* 0x0000003833097836 */ /* 0x040fe20000000000 */
[----:B------:R-:W2:Y:S01]  /*c260*/  MUFU.TANH R129, R129 ;  /* 0x0000008100817308 */ /* 0x000ea20000002400 */
[C---:B------:R-:W-:Y:S01]  /*c270*/  VIADD R23, R51.reuse, 0x60 ;  /* 0x0000006033177836 */ /* 0x040fe20000000000 */
[----:B------:R-:W-:-:S04]  /*c280*/  IADD3 R11, PT, PT, R51, 0x51, RZ ;  /* 0x00000051330b7810 */ /* 0x000fc80007ffe0ff */
[----:B------:R-:W-:Y:S01]  /*c290*/  HMMA.16816.F32 R56, R32, R16, R56 ;  /* 0x000000102038723c */ /* 0x000fe20000001838 */
[----:B------:R-:W-:Y:S01]  /*c2a0*/  VIADD R17, R51, 0x11 ;  /* 0x0000001133117836 */ /* 0x000fe20000000000 */
[----:B------:R-:W-:Y:S04]  /*c2b0*/  MUFU.TANH R119, R52 ;  /* 0x0000003400777308 */ /* 0x000fe80000002400 */
[-C--:B------:R-:W-:Y:S01]  /*c2c0*/  ISETP.GE.AND P2, PT, R17, R68.reuse, PT ;  /* 0x000000441100720c */ /* 0x080fe20003f46270 */
[C---:B------:R-:W-:Y:S01]  /*c2d0*/  VIADD R17, R51.reuse, 0x19 ;  /* 0x0000001933117836 */ /* 0x040fe20000000000 */
[----:B-1----:R-:W-:Y:S01]  /*c2e0*/  HMMA.16816.F32 R28, R44, R36, R28 ;  /* 0x000000242c1c723c */ /* 0x002fe2000000181c */
[----:B------:R-:W-:Y:S01]  /*c2f0*/  VIADD R37, R51, 0x30 ;  /* 0x0000003033257836 */ /* 0x000fe20000000000 */
[----:B------:R-:W-:Y:S01]  /*c300*/  P2R R16, PR, RZ, 0x4 ;  /* 0x00000004ff107803 */ /* 0x000fe20000000000 */
[----:B------:R-:W-:Y:S01]  /*c310*/  MUFU.TANH R121, R54 ;  /* 0x0000003600797308 */ /* 0x000fe20000002400 */
[----:B------:R-:W-:Y:S01]  /*c320*/  ISETP.GE.AND P5, PT, R17, R68, PT ;  /* 0x000000441100720c */ /* 0x000fe20003fa6270 */
[----:B------:R-:W-:Y:S01]  /*c330*/  VIADD R17, R51, 0x20 ;  /* 0x0000002033117836 */ /* 0x000fe20000000000 */
[----:B------:R-:W-:-:S02]  /*c340*/  ISETP.NE.AND P3, PT, R16, RZ, PT ;  /* 0x000000ff1000720c */ /* 0x000fc40003f65270 */
[----:B------:R-:W-:Y:S01]  /*c350*/  HMMA.16816.F32 R12, R44, R38, R12 ;  /* 0x000000262c0c723c */ /* 0x000fe2000000180c */
[----:B------:R-:W-:Y:S02]  /*c360*/  FSEL R201, R86, -INF , !P5 ;  /* 0xff80000056c97808 */ /* 0x000fe40006800000 */
[----:B------:R-:W-:Y:S01]  /*c370*/  ISETP.GE.AND P2, PT, R17, R68, PT ;  /* 0x000000441100720c */ /* 0x000fe20003f46270 */
[-C--:B------:R-:W-:Y:S01]  /*c380*/  FMUL.FTZ R57, R57, R6.reuse ;  /* 0x0000000639397220 */ /* 0x080fe20000410000 */
[----:B------:R-:W-:Y:S01]  /*c390*/  IADD3 R17, PT, PT, R51, 0x21, RZ ;  /* 0x0000002133117810 */ /* 0x000fe20007ffe0ff */
[----:B------:R-:W-:Y:S01]  /*c3a0*/  FMUL.FTZ R105, R59, R6 ;  /* 0x000000063b697220 */ /* 0x000fe20000410000 */
[----:B------:R-:W-:Y:S01]  /*c3b0*/  FSEL R73, R82, -INF , !P3 ;  /* 0xff80000052497808 */ /* 0x000fe20005800000 */
[C---:B------:R-:W-:Y:S01]  /*c3c0*/  HMMA.16816.F32 R40, R32.reuse, R18, R40 ;  /* 0x000000122028723c */ /* 0x040fe20000001828 */
[-C--:B------:R-:W-:Y:S01]  /*c3d0*/  ISETP.GE.AND P1, PT, R17, R68.reuse, PT ;  /* 0x000000441100720c */ /* 0x080fe20003f26270 */
[----:B------:R-:W-:Y:S01]  /*c3e0*/  VIADD R17, R51, 0x28 ;  /* 0x0000002833117836 */ /* 0x000fe20000000000 */
[----:B------:R-:W-:Y:S01]  /*c3f0*/  FSEL R113, R91, -INF , !P2 ;  /* 0xff8000005b717808 */ /* 0x000fe20005000000 */
[----:B------:R-:W-:Y:S01]  /*c400*/  VIADD R19, R51, 0x29 ;  /* 0x0000002933137836 */ /* 0x000fe20000000000 */
[----:B------:R-:W-:Y:S01]  /*c410*/  FSEL R109, R89, -INF , !P2 ;  /* 0xff800000596d7808 */ /* 0x000fe20005000000 */
[----:B------:R-:W-:Y:S01]  /*c420*/  MUFU.TANH R57, R57 ;  /* 0x0000003900397308 */ /* 0x000fe20000002400 */
[-C--:B------:R-:W-:Y:S01]  /*c430*/  ISETP.GE.AND P0, PT, R17, R68.reuse, PT ;  /* 0x000000441100720c */ /* 0x080fe20003f06270 */
[C---:B---3--:R-:W-:Y:S01]  /*c440*/  HMMA.16816.F32 R28, R32.reuse, R24, R28 ;  /* 0x00000018201c723c */ /* 0x048fe2000000181c */
[----:B------:R-:W-:Y:S01]  /*c450*/  FSEL R17, R83, -INF , !P6 ;  /* 0xff80000053117808 */ /* 0x000fe20007000000 */
[----:B------:R-:W-:Y:S01]  /*c460*/  VIADD R59, R51, 0x31 ;  /* 0x00000031333b7836 */ /* 0x000fe20000000000 */
[-C--:B------:R-:W-:Y:S01]  /*c470*/  ISETP.GE.AND P6, PT, R9, R68.reuse, PT ;  /* 0x000000440900720c */ /* 0x080fe20003fc6270 */
[----:B------:R-:W-:Y:S01]  /*c480*/  VIADD R9, R51, 0x39 ;  /* 0x0000003933097836 */ /* 0x000fe20000000000 */
[----:B------:R-:W-:Y:S01]  /*c490*/  ISETP.GE.AND P4, PT, R19, R68, PT ;  /* 0x000000441300720c */ /* 0x000fe20003f86270 */
[----:B------:R-:W1:Y:S01]  /*c4a0*/  MUFU.TANH R105, R105 ;  /* 0x0000006900697308 */ /* 0x000e620000002400 */
[----:B------:R-:W-:Y:S01]  /*c4b0*/  FSEL R83, R88, -INF , !P5 ;  /* 0xff80000058537808 */ /* 0x000fe20006800000 */
[----:B------:R-:W-:Y:S01]  /*c4c0*/  HMMA.16816.F32 R24, R32, R26, R12 ;  /* 0x0000001a2018723c */ /* 0x000fe2000000180c */
[----:B------:R-:W-:Y:S01]  /*c4d0*/  FSEL R19, R84, -INF , !P3 ;  /* 0xff80000054137808 */ /* 0x000fe20005800000 */
[----:B------:R-:W-:Y:S01]  /*c4e0*/  FMUL.FTZ R0, R56, R6 ;  /* 0x0000000638007220 */ /* 0x000fe20000410000 */
[-C--:B------:R-:W-:Y:S01]  /*c4f0*/  ISETP.GE.AND P5, PT, R9, R68.reuse, PT ;  /* 0x000000440900720c */ /* 0x080fe20003fa6270 */
[----:B------:R-:W-:Y:S01]  /*c500*/  VIADD R9, R51, 0x40 ;  /* 0x0000004033097836 */ /* 0x000fe20000000000 */
[----:B------:R-:W-:Y:S01]  /*c510*/  ISETP.GE.AND P3, PT, R53, R68, PT ;  /* 0x000000443500720c */ /* 0x000fe20003f66270 */
[----:B------:R-:W-:Y:S01]  /*c520*/  MUFU.TANH R143, R143 ;  /* 0x0000008f008f7308 */ /* 0x000fe20000002400 */
[----:B------:R-:W-:Y:S01]  /*c530*/  FSEL R195, R92, -INF , !P1 ;  /* 0xff8000005cc37808 */ /* 0x000fe20004800000 */
[-C--:B------:R-:W-:Y:S01]  /*c540*/  FMUL.FTZ R58, R58, R6.reuse ;  /* 0x000000063a3a7220 */ /* 0x080fe20000410000 */
        /* <DEDUP_REMOVED lines=8> */
[----:B------:R-:W-:Y:S01]  /*c5d0*/  FSEL R199, R95, -INF , !P0 ;  /* 0xff8000005fc77808 */ /* 0x000fe20004000000 */
[----:B------:R-:W-:Y:S01]  /*c5e0*/  FMUL.FTZ R28, R28, R6 ;  /* 0x000000061c1c7220 */ /* 0x000fe20000410000 */
[----:B------:R-:W-:Y:S01]  /*c5f0*/  ISETP.GE.AND P2, PT, R9, R68, PT ;  /* 0x000000440900720c */ /* 0x000fe20003f46270 */
[----:B------:R-:W-:Y:S01]  /*c600*/  VIADD R9, R51, 0x48 ;  /* 0x0000004833097836 */ /* 0x000fe20000000000 */
[----:B------:R-:W-:Y:S01]  /*c610*/  FSEL R191, R93, -INF , !P0 ;  /* 0xff8000005dbf7808 */ /* 0x000fe20004000000 */
[----:B------:R-:W-:Y:S01]  /*c620*/  FMUL.FTZ R24, R24, R6 ;  /* 0x0000000618187220 */ /* 0x000fe20000410000 */
[-C--:B------:R-:W-:Y:S01]  /*c630*/  ISETP.GE.AND P0, PT, R37, R68.reuse, PT ;  /* 0x000000442500720c */ /* 0x080fe20003f06270 */
[----:B------:R-:W3:Y:S01]  /*c640*/  MUFU.TANH R151, R151 ;  /* 0x0000009700977308 */ /* 0x000ee20000002400 */
[----:B------:R-:W-:Y:S01]  /*c650*/  ISETP.GE.AND P1, PT, R9, R68, PT ;  /* 0x000000440900720c */ /* 0x000fe20003f26270 */
[----:B------:R-:W-:Y:S01]  /*c660*/  VIADD R9, R51, 0x49 ;  /* 0x0000004933097836 */ /* 0x000fe20000000000 */
[----:B------:R-:W-:Y:S01]  /*c670*/  FSEL R135, R135, -INF , !P0 ;  /* 0xff80000087877808 */ /* 0x000fe20004000000 */
[-C--:B------:R-:W-:Y:S01]  /*c680*/  FMUL.FTZ R10, R29, R6.reuse ;  /* 0x000000061d0a7220 */ /* 0x080fe20000410000 */
[----:B------:R-:W-:Y:S01]  /*c690*/  FSEL R131, R131, -INF , !P0 ;  /* 0xff80000083837808 */ /* 0x000fe20004000000 */
[-C--:B------:R-:W-:Y:S01]  /*c6a0*/  FMUL.FTZ R31, R31, R6.reuse ;  /* 0x000000061f1f7220 */ /* 0x080fe20000410000 */
[----:B------:R-:W-:Y:S01]  /*c6b0*/  FSEL R153, R153, -INF , !P2 ;  /* 0xff80000099997808 */ /* 0x000fe20005000000 */
[----:B------:R-:W3:Y:S01]  /*c6c0*/  MUFU.TANH R149, R149 ;  /* 0x0000009500957308 */ /* 0x000ee20000002400 */
[----:B------:R-:W-:Y:S01]  /*c6d0*/  FSEL R145, R145, -INF , !P2 ;  /* 0xff80000091917808 */ /* 0x000fe20005000000 */
[-C--:B------:R-:W-:Y:S01]  /*c6e0*/  FMUL.FTZ R40, R40, R6.reuse ;  /* 0x0000000628287220 */ /* 0x080fe20000410000 */
[----:B------:R-:W-:Y:S01]  /*c6f0*/  FSEL R193, R96, -INF , !P4 ;  /* 0xff80000060c17808 */ /* 0x000fe20006000000 */
[-C--:B------:R-:W-:Y:S01]  /*c700*/  FMUL.FTZ R41, R41, R6.reuse ;  /* 0x0000000629297220 */ /* 0x080fe20000410000 */
[----:B------:R-:W-:Y:S01]  /*c710*/  FSEL R197, R94, -INF , !P4 ;  /* 0xff8000005ec57808 */ /* 0x000fe20006000000 */
[----:B------:R-:W-:Y:S01]  /*c720*/  FMUL.FTZ R42, R42, R6 ;  /* 0x000000062a2a7220 */ /* 0x000fe20000410000 */
[-C--:B------:R-:W-:Y:S01]  /*c730*/  ISETP.GE.AND P0, PT, R9, R68.reuse, PT ;  /* 0x000000440900720c */ /* 0x080fe20003f06270 */
[----:B------:R-:W-:Y:S01]  /*c740*/  MUFU.TANH R37, R30 ;  /* 0x0000001e00257308 */ /* 0x000fe20000002400 */
[-C--:B------:R-:W-:Y:S01]  /*c750*/  ISETP.GE.AND P2, PT, R23, R68.reuse, PT ;  /* 0x000000441700720c */ /* 0x080fe20003f46270 */
[----:B------:R-:W-:Y:S01]  /*c760*/  VIADD R9, R51, 0x50 ;  /* 0x0000005033097836 */ /* 0x000fe20000000000 */
[----:B------:R-:W-:Y:S01]  /*c770*/  ISETP.GE.AND P4, PT, R59, R68, PT ;  /* 0x000000443b00720c */ /* 0x000fe20003f86270 */
[----:B------:R-:W-:Y:S01]  /*c780*/  VIADD R23, R51, 0x61 ;  /* 0x0000006133177836 */ /* 0x000fe20000000000 */
[----:B----4-:R-:W-:Y:S01]  /*c790*/  FSEL R155, R155, -INF , !P3 ;  /* 0xff8000009b9b7808 */ /* 0x010fe20005800000 */
[----:B------:R-:W-:Y:S01]  /*c7a0*/  FMUL.FTZ R26, R26, R6 ;  /* 0x000000061a1a7220 */ /* 0x000fe20000410000 */
[----:B------:R-:W-:Y:S01]  /*c7b0*/  FSEL R147, R147, -INF , !P3 ;  /* 0xff80000093937808 */ /* 0x000fe20005800000 */
[----:B------:R4:W-:Y:S01]  /*c7c0*/  MUFU.TANH R30, R24 ;  /* 0x00000018001e7308 */ /* 0x0009e20000002400 */
[----:B------:R-:W-:Y:S01]  /*c7d0*/  ISETP.GE.AND P3, PT, R11, R68, PT ;  /* 0x000000440b00720c */ /* 0x000fe20003f66270 */
[----:B------:R-:W-:-:S02]  /*c7e0*/  VIADD R11, R51, 0x70 ;  /* 0x00000070330b7836 */ /* 0x000fc40000000000 */
[----:B------:R-:W-:Y:S01]  /*c7f0*/  FMUL.FTZ R25, R25, R6 ;  /* 0x0000000619197220 */ /* 0x000fe20000410000 */
[----:B------:R-:W-:Y:S01]  /*c800*/  FSEL R189, R189, -INF , !P4 ;  /* 0xff800000bdbd7808 */ /* 0x000fe20006000000 */
[----:B------:R-:W-:Y:S01]  /*c810*/  VIADD R15, R51, 0x58 ;  /* 0x00000058330f7836 */ /* 0x000fe20000000000 */
[----:B------:R-:W-:Y:S01]  /*c820*/  FSEL R139, R139, -INF , !P4 ;  /* 0xff8000008b8b7808 */ /* 0x000fe20006000000 */
[----:B------:R-:W-:Y:S01]  /*c830*/  VIADD R13, R51, 0x59 ;  /* 0x00000059330d7836 */ /* 0x000fe20000000000 */
[----:B------:R-:W-:Y:S01]  /*c840*/  MUFU.TANH R115, R115 ;  /* 0x0000007300737308 */ /* 0x000fe20000002400 */
[----:B--2---:R-:W-:Y:S02]  /*c850*/  FSEL R187, R187, -INF , !P6 ;  /* 0xff800000bbbb7808 */ /* 0x004fe40007000000 */
[----:B------:R-:W-:Y:S02]  /*c860*/  FSEL R133, R133, -INF , !P6 ;  /* 0xff80000085857808 */ /* 0x000fe40007000000 */
[----:B------:R-:W-:-:S02]  /*c870*/  ISETP.GE.AND P4, PT, R9, R68, PT ;  /* 0x000000440900720c */ /* 0x000fc40003f86270 */
[----:B------:R-:W-:Y:S01]  /*c880*/  ISETP.GE.AND P6, PT, R23, R68, PT ;  /* 0x000000441700720c */ /* 0x000fe20003fc6270 */
[----:B------:R-:W2:Y:S01]  /*c890*/  MUFU.TANH R117, R55 ;  /* 0x0000003700757308 */ /* 0x000ea20000002400 */
[----:B------:R-:W-:Y:S01]  /*c8a0*/  FSEL R129, R129, -INF , !P3 ;  /* 0xff80000081817808 */ /* 0x000fe20005800000 */
[----:B----4-:R-:W-:Y:S01]  /*c8b0*/  FMUL.FTZ R24, R27, R6 ;  /* 0x000000061b187220 */ /* 0x010fe20000410000 */
[----:B------:R-:W-:Y:S01]  /*c8c0*/  FSEL R123, R123, -INF , !P3 ;  /* 0xff8000007b7b7808 */ /* 0x000fe20005800000 */
[----:B------:R-:W-:Y:S01]  /*c8d0*/  VIADD R23, R51, 0x68 ;  /* 0x0000006833177836 */ /* 0x000fe20000000000 */
[----:B------:R-:W-:Y:S02]  /*c8e0*/  P2R R12, PR, RZ, 0x4 ;  /* 0x00000004ff0c7803 */ /* 0x000fe40000000000 */
[-C--:B------:R-:W-:Y:S01]  /*c8f0*/  ISETP.GE.AND P3, PT, R11, R68.reuse, PT ;  /* 0x000000440b00720c */ /* 0x080fe20003f66270 */
[----:B------:R-:W-:Y:S01]  /*c900*/  MUFU.TANH R0, R0 ;  /* 0x0000000000007308 */ /* 0x000fe20000002400 */
[----:B------:R-:W-:Y:S01]  /*c910*/  ISETP.GE.AND P2, PT, R15, R68, PT ;  /* 0x000000440f00720c */ /* 0x000fe20003f46270 */
[----:B------:R-:W-:Y:S01]  /*c920*/  VIADD R11, R51, 0x71 ;  /* 0x00000071330b7836 */ /* 0x000fe20000000000 */
[----:B-1----:R-:W-:-:S02]  /*c930*/  FSEL R105, R105, -INF , !P6 ;  /* 0xff80000069697808 */ /* 0x002fc40007000000 */
[----:B------:R-:W-:Y:S02]  /*c940*/  FSEL R57, R57, -INF , !P6 ;  /* 0xff80000039397808 */ /* 0x000fe40007000000 */
[----:B------:R-:W-:Y:S01]  /*c950*/  ISETP.NE.AND P6, PT, R61, 0x1, PT ;  /* 0x000000013d00780c */ /* 0x000fe20003fc5270 */
[----:B------:R-:W1:Y:S01]  /*c960*/  MUFU.TANH R67, R58 ;  /* 0x0000003a00437308 */ /* 0x000e620000002400 */
[----:B------:R-:W-:Y:S02]  /*c970*/  FSEL R183, R183, -INF , !P5 ;  /* 0xff800000b7b77808 */ /* 0x000fe40006800000 */
[----:B------:R-:W-:Y:S02]  /*c980*/  FSEL R185, R185, -INF , !P5 ;  /* 0xff800000b9b97808 */ /* 0x000fe40006800000 */
[----:B------:R-:W-:Y:S02]  /*c990*/  FSEL R121, R121, -INF , !P2 ;  /* 0xff80000079797808 */ /* 0x000fe40005000000 */
[----:B------:R-:W-:Y:S01]  /*c9a0*/  FSEL R119, R119, -INF , !P2 ;  /* 0xff80000077777808 */ /* 0x000fe20005000000 */
[----:B------:R-:W-:Y:S01]  /*c9b0*/  MUFU.TANH R9, R28 ;  /* 0x0000001c00097308 */ /* 0x000fe20000002400 */
[-C--:B------:R-:W-:Y:S01]  /*c9c0*/  ISETP.GE.AND P5, PT, R23, R68.reuse, PT ;  /* 0x000000441700720c */ /* 0x080fe20003fa6270 */
[----:B------:R-:W-:Y:S01]  /*c9d0*/  VIADD R23, R51, 0x69 ;  /* 0x0000006933177836 */ /* 0x000fe20000000000 */
[----:B------:R-:W-:Y:S01]  /*c9e0*/  ISETP.GE.AND P2, PT, R11, R68, PT ;  /* 0x000000440b00720c */ /* 0x000fe20003f46270 */
[----:B------:R-:W-:Y:S01]  /*c9f0*/  VIADD R11, R51, 0x78 ;  /* 0x00000078330b7836 */ /* 0x000fe20000000000 */
[----:B---3--:R-:W-:Y:S01]  /*ca00*/  FSEL R151, R151, -INF , !P1 ;  /* 0xff80000097977808 */ /* 0x008fe20004800000 */
[----:B------:R-:W-:Y:S01]  /*ca10*/  VIADD R51, R51, 0x79 ;  /* 0x0000007933337836 */ /* 0x000fe20000000000 */
[----:B------:R-:W-:Y:S01]  /*ca20*/  FSEL R143, R143, -INF , !P1 ;  /* 0xff8000008f8f7808 */ /* 0x000fe20004800000 */
[----:B------:R-:W-:Y:S01]  /*ca30*/  MUFU.TANH R35, R31 ;  /* 0x0000001f00237308 */ /* 0x000fe20000002400 */
[----:B------:R-:W-:-:S02]  /*ca40*/  FSEL R149, R149, -INF , !P0 ;  /* 0xff80000095957808 */ /* 0x000fc40004000000 */
[----:B------:R-:W-:Y:S02]  /*ca50*/  FSEL R141, R141, -INF , !P0 ;  /* 0xff8000008d8d7808 */ /* 0x000fe40004000000 */
[----:B------:R-:W-:Y:S02]  /*ca60*/  ISETP.NE.AND P0, PT, R12, RZ, PT ;  /* 0x000000ff0c00720c */ /* 0x000fe40003f05270 */
[----:B------:R-:W-:Y:S01]  /*ca70*/  ISETP.GE.AND P1, PT, R13, R68, PT ;  /* 0x000000440d00720c */ /* 0x000fe20003f26270 */
[----:B------:R-:W3:Y:S01]  /*ca80*/  MUFU.TANH R55, R40 ;  /* 0x0000002800377308 */ /* 0x000ee20000002400 */
[----:B------:R-:W-:Y:S02]  /*ca90*/  FSEL R137, R137, -INF , !P4 ;  /* 0xff80000089897808 */ /* 0x000fe40006000000 */
[----:B------:R-:W-:Y:S02]  /*caa0*/  FSEL R125, R125, -INF , !P4 ;  /* 0xff8000007d7d7808 */ /* 0x000fe40006000000 */
[----:B--2---:R-:W-:-:S02]  /*cab0*/  FSEL R117, R117, -INF , !P1 ;  /* 0xff80000075757808 */ /* 0x004fc40004800000 */
[----:B------:R-:W-:Y:S01]  /*cac0*/  FSEL R115, R115, -INF , !P1 ;  /* 0xff80000073737808 */ /* 0x000fe20004800000 */
[----:B------:R-:W2:Y:S01]  /*cad0*/  MUFU.TANH R53, R41 ;  /* 0x0000002900357308 */ /* 0x000ea20000002400 */
[----:B-1----:R-:W-:Y:S02]  /*cae0*/  FSEL R67, R67, -INF , !P0 ;  /* 0xff80000043437808 */ /* 0x002fe40004000000 */
[----:B------:R-:W-:Y:S02]  /*caf0*/  FSEL R59, R0, -INF , !P0 ;  /* 0xff800000003b7808 */ /* 0x000fe40004000000 */
[-C--:B------:R-:W-:Y:S02]  /*cb00*/  ISETP.GE.AND P4, PT, R23, R68.reuse, PT ;  /* 0x000000441700720c */ /* 0x080fe40003f86270 */
[-C--:B------:R-:W-:Y:S01]  /*cb10*/  ISETP.GE.AND P1, PT, R11, R68.reuse, PT ;  /* 0x000000440b00720c */ /* 0x080fe20003f26270 */
[----:B------:R-:W1:Y:S01]  /*cb20*/  MUFU.TANH R103, R42 ;  /* 0x0000002a00677308 */ /* 0x000e620000002400 */
[----:B------:R-:W-:-:S02]  /*cb30*/  ISETP.GE.AND P0, PT, R51, R68, PT ;  /* 0x000000443300720c */ /* 0x000fc40003f06270 */
[----:B---3--:R-:W-:Y:S02]  /*cb40*/  FSEL R55, R55, -INF , !P5 ;  /* 0xff80000037377808 */ /* 0x008fe40006800000 */
[----:B------:R-:W-:Y:S02]  /*cb50*/  FSEL R37, R37, -INF , !P3 ;  /* 0xff80000025257808 */ /* 0x000fe40005800000 */
[----:B------:R-:W-:Y:S01]  /*cb60*/  FSEL R33, R9, -INF , !P3 ;  /* 0xff80000009217808 */ /* 0x000fe20005800000 */
[----:B------:R-:W3:Y:S01]  /*cb70*/  MUFU.TANH R8, R8 ;  /* 0x0000000800087308 */ /* 0x000ee20000002400 */
[----:B------:R-:W-:Y:S02]  /*cb80*/  FSEL R35, R35, -INF , !P2 ;  /* 0xff80000023237808 */ /* 0x000fe40005000000 */
[----:B--2---:R-:W-:Y:S02]  /*cb90*/  FSEL R53, R53, -INF , !P4 ;  /* 0xff80000035357808 */ /* 0x004fe40006000000 */
[----:B------:R-:W-:-:S03]  /*cba0*/  FSEL R30, R30, -INF , !P1 ;  /* 0xff8000001e1e7808 */ /* 0x000fc60004800000 */
[----:B------:R-:W2:Y:S01]  /*cbb0*/  MUFU.TANH R10, R10 ;  /* 0x0000000a000a7308 */ /* 0x000ea20000002400 */
[----:B-1----:R-:W-:-:S07]  /*cbc0*/  FSEL R103, R103, -INF , !P5 ;  /* 0xff80000067677808 */ /* 0x002fce0006800000 */
[----:B------:R-:W1:Y:S01]  /*cbd0*/  MUFU.TANH R31, R26 ;  /* 0x0000001a001f7308 */ /* 0x000e620000002400 */
[----:B---3--:R-:W-:-:S07]  /*cbe0*/  FSEL R51, R8, -INF , !P4 ;  /* 0xff80000008337808 */ /* 0x008fce0006000000 */
[----:B------:R-:W3:Y:S01]  /*cbf0*/  MUFU.TANH R24, R24 ;  /* 0x0000001800187308 */ /* 0x000ee20000002400 */
[----:B--2---:R-:W-:-:S07]  /*cc00*/  FSEL R27, R10, -INF , !P2 ;  /* 0xff8000000a1b7808 */ /* 0x004fce0005000000 */
[----:B------:R-:W2:Y:S01]  /*cc10*/  MUFU.TANH R28, R25 ;  /* 0x00000019001c7308 */ /* 0x000ea20000002400 */
[----:B-1----:R-:W-:Y:S02]  /*cc20*/  FSEL R31, R31, -INF , !P1 ;  /* 0xff8000001f1f7808 */ /* 0x002fe40004800000 */
[----:B---3--:R-:W-:Y:S02]  /*cc30*/  FSEL R24, R24, -INF , !P0 ;  /* 0xff80000018187808 */ /* 0x008fe40004000000 */
        /* <DEDUP_REMOVED lines=16> */
.L_x_11696:
        /* <DEDUP_REMOVED lines=19> */
[-C--:B------:R-:W-:Y:S01]  /*ce70*/  IMAD R15, R11, R9.reuse, R0 ;  /* 0x000000090b0f7224 */ /* 0x080fe200078e0200 */
[-C--:B------:R-:W-:Y:S01]  /*ce80*/  LOP3.LUT R0, R173, R6.reuse, RZ, 0x3c, !PT ;  /* 0x00000006ad007212 */ /* 0x080fe200078e3cff */
[----:B------:R-:W-:Y:S01]  /*ce90*/  IMAD R9, R12, R9, R8 ;  /* 0x000000090c097224 */ /* 0x000fe200078e0208 */
[----:B------:R-:W-:Y:S02]  /*cea0*/  LOP3.LUT R8, RZ, R6, RZ, 0x33, !PT ;  /* 0x00000006ff087212 */ /* 0x000fe400078e33ff */
        /* <DEDUP_REMOVED lines=10> */
[----:B------:R-:W2:Y:S10]  /*cf50*/  LD.E.64 R14, desc[UR4][R100.64+0x20] ;  /* 0x00002004640e7980 */ /* 0x000eb4000c101b00 */
[----:B------:R-:W-:-:S02]  /*cf60*/  @P2 IADD3 R11, PT, PT, R11, 0x1, RZ ;  /* 0x000000010b0b2810 */ /* 0x000fc40007ffe0ff */
        /* <DEDUP_REMOVED lines=25> */
.L_x_11697:
[----:B------:R-:W-:Y:S05]  /*d100*/  BSYNC.RECONVERGENT B0 ;  /* 0x0000000000007941 */ /* 0x000fea0003800200 */
.L_x_11695:
        /* <DEDUP_REMOVED lines=30> */
.L_x_11694:
[----:B------:R-:W-:Y:S05]  /*d2f0*/  BSYNC.RECONVERGENT B1 ;  /* 0x0000000000017941 */ /* 0x000fea0003800200 */
.L_x_11693:
        /* <DEDUP_REMOVED lines=46> */
[----:B------:R-:W3:Y:S01]  /*d5e0*/  SHFL.BFLY PT, R2, R5, 0x1, 0x1f ;  /* 0x0c201f0005027f89 */ /* 0x000ee200000e0000 */
[----:B-1----:R-:W-:-:S03]  /*d5f0*/  FMNMX.FTZ R0, R9, R0, !PT ;  /* 0x0000000009007209 */ /* 0x002fc60007810000 */
[----:B------:R-:W-:Y:S01]  /*d600*/  LDSM.16.MT88.4 R8, [R102+0x6800] ;  /* 0x006800006608783b */ /* 0x000fe20000004200 */
[----:B---3--:R-:W-:Y:S02]  /*d610*/  FMNMX.FTZ R2, R5, R2, !PT ;  /* 0x0000000205027209 */ /* 0x008fe40007810000 */
        /* <DEDUP_REMOVED lines=14> */
[----:B------:R-:W-:Y:S01]  /*d700*/  LDSM.16.MT88.4 R4, [R102+0x6000] ;  /* 0x006000006604783b */ /* 0x000fe20000004200 */
[-C--:B------:R-:W-:Y:S01]  /*d710*/  FFMA.FTZ R42, R21, R25.reuse, -R32 ;  /* 0x00000019152a7223 */ /* 0x080fe20000010820 */
[----:B------:R-:W2:Y:S01]  /*d720*/  MUFU.EX2 R48, R48 ;  /* 0x0000003000307308 */ /* 0x000ea20000000800 */
[-CC-:B------:R-:W-:Y:S01]  /*d730*/  FFMA.FTZ R43, R17, R25.reuse, -R26.reuse ;  /* 0x00000019112b7223 */ /* 0x180fe2000001081a */
[-CC-:B------:R-:W-:Y:S01]  /*d740*/  FFMA.FTZ R38, R19, R25.reuse, -R26.reuse ;  /* 0x0000001913267223 */ /* 0x180fe2000001081a */
[----:B------:R-:W-:Y:S01]  /*d750*/  LDSM.16.MT88.4 R20, [R158+0x6800] ;  /* 0x006800009e14783b */ /* 0x000fe20000004200 */
[----:B------:R-:W-:Y:S01]  /*d760*/  MUFU.EX2 R44, R44 ;  /* 0x0000002c002c7308 */ /* 0x000fe20000000800 */
[-C--:B------:R-:W-:Y:S01]  /*d770*/  FFMA.FTZ R34, R203, R25.reuse, -R26 ;  /* 0x00000019cb227223 */ /* 0x080fe2000001081a */
[-CC-:B------:R-:W-:Y:S01]  /*d780*/  FFMA.FTZ R40, R81, R25.reuse, -R32.reuse ;  /* 0x0000001951287223 */ /* 0x180fe20000010820 */
[----:B-1----:R-:W1:Y:S01]  /*d790*/  LDSM.16.MT88.4 R76, [R104+0x6000] ;  /* 0x00600000684c783b */ /* 0x002e620000004200 */
[----:B------:R-:W3:Y:S01]  /*d7a0*/  MUFU.EX2 R41, R41 ;  /* 0x0000002900297308 */ /* 0x000ee20000000800 */
[-CC-:B------:R-:W-:Y:S01]  /*d7b0*/  FFMA.FTZ R39, R73, R25.reuse, -R32.reuse ;  /* 0x0000001949277223 */ /* 0x180fe20000010820 */
        /* <DEDUP_REMOVED lines=8> */
[-C--:B------:R-:W-:Y:S01]  /*d840*/  FFMA.FTZ R56, R111, R25.reuse, -R32 ;  /* 0x000000196f387223 */ /* 0x080fe20000010820 */
[-C--:B------:R-:W-:Y:S01]  /*d850*/  FFMA.FTZ R52, R195, R25.reuse, -R26 ;  /* 0x00000019c3347223 */ /* 0x080fe2000001081a */
[----:B------:R-:W-:Y:S01]  /*d860*/  MUFU.EX2 R45, R45 ;  /* 0x0000002d002d7308 */ /* 0x000fe20000000800 */
[-CC-:B------:R-:W-:Y:S01]  /*d870*/  FFMA.FTZ R113, R109, R25.reuse, -R32.reuse ;  /* 0x000000196d717223 */ /* 0x180fe20000010820 */
[----:B---3--:R-:W-:Y:S01]  /*d880*/  F2FP.F16.F32.PACK_AB R71, R41, R44 ;  /* 0x0000002c2947723e */ /* 0x008fe200000000ff */
[-CC-:B------:R-:W-:Y:S01]  /*d890*/  FFMA.FTZ R111, R191, R25.reuse, -R32.reuse ;  /* 0x00000019bf6f7223 */ /* 0x180fe20000010820 */
[----:B------:R-:W3:Y:S01]  /*d8a0*/  MUFU.EX2 R42, R42 ;  /* 0x0000002a002a7308 */ /* 0x000ee20000000800 */
[-C--:B------:R-:W-:Y:S01]  /*d8b0*/  FFMA.FTZ R50, R197, R25.reuse, -R32 ;  /* 0x00000019c5327223 */ /* 0x080fe20000010820 */
[-CC-:B------:R-:W-:Y:S01]  /*d8c0*/  FFMA.FTZ R54, R193, R25.reuse, -R26.reuse ;  /* 0x00000019c1367223 */ /* 0x180fe2000001081a */
[-CC-:B------:R-:W-:Y:S01]  /*d8d0*/  FFMA.FTZ R199, R199, R25.reuse, -R26.reuse ;  /* 0x00000019c7c77223 */ /* 0x180fe2000001081a */
[----:B------:R-:W-:Y:S01]  /*d8e0*/  MUFU.EX2 R43, R43 ;  /* 0x0000002b002b7308 */ /* 0x000fe20000000800 */
[--C-:B------:R-:W-:Y:S01]  /*d8f0*/  FFMA.FTZ R135, R135, R25, -R26.reuse ;  /* 0x0000001987877223 */ /* 0x100fe2000001081a */
[----:B--2---:R-:W-:Y:S01]  /*d900*/  F2FP.F16.F32.PACK_AB R68, R46, R47 ;  /* 0x0000002f2e44723e */ /* 0x004fe200000000ff */
[-C--:B------:R-:W-:Y:S01]  /*d910*/  FFMA.FTZ R58, R189, R25.reuse, -R26 ;  /* 0x00000019bd3a7223 */ /* 0x080fe2000001081a */
[----:B------:R-:W-:Y:S01]  /*d920*/  MUFU.EX2 R38, R38 ;  /* 0x0000002600267308 */ /* 0x000fe20000000800 */
        /* <DEDUP_REMOVED lines=9> */
[-C--:B------:R-:W-:Y:S01]  /*d9c0*/  FFMA.FTZ R110, R151, R25.reuse, -R26 ;  /* 0x00000019976e7223 */ /* 0x080fe2000001081a */
[-CC-:B------:R-:W-:Y:S01]  /*d9d0*/  FFMA.FTZ R114, R147, R25.reuse, -R32.reuse ;  /* 0x0000001993727223 */ /* 0x180fe20000010820 */
[----:B------:R-:W2:Y:S01]  /*d9e0*/  MUFU.EX2 R39, R39 ;  /* 0x0000002700277308 */ /* 0x000ea20000000800 */
[C---:B------:R-:W-:Y:S01]  /*d9f0*/  HMMA.16816.F32 R88, R68.reuse, R84, RZ ;  /* 0x000000544458723c */ /* 0x040fe200000018ff */
[-C--:B------:R-:W-:Y:S01]  /*da00*/  FFMA.FTZ R112, R141, R25.reuse, -R32 ;  /* 0x000000198d707223 */ /* 0x080fe20000010820 */
        /* <DEDUP_REMOVED lines=9> */
[----:B------:R-:W5:Y:S01]  /*daa0*/  MUFU.EX2 R3, R3 ;  /* 0x0000000300037308 */ /* 0x000f620000000800 */
        /* <DEDUP_REMOVED lines=10> */
[-CC-:B------:R-:W-:Y:S01]  /*db50*/  FFMA.FTZ R105, R59, R25.reuse, -R32.reuse ;  /* 0x000000193b697223 */ /* 0x180fe20000010820 */
[----:B------:R-:W-:Y:S01]  /*db60*/  MUFU.EX2 R109, R199 ;  /* 0x000000c7006d7308 */ /* 0x000fe20000000800 */
[C---:B-1----:R-:W-:Y:S01]  /*db70*/  HMMA.16816.F32 R80, R68.reuse, R76, RZ ;  /* 0x0000004c4450723c */ /* 0x042fe200000018ff */
[-C--:B------:R-:W-:Y:S01]  /*db80*/  FFMA.FTZ R55, R55, R25.reuse, -R32 ;  /* 0x0000001937377223 */ /* 0x080fe20000010820 */
[----:B------:R-:W-:Y:S01]  /*db90*/  FADD.FTZ R49, R49, R48 ;  /* 0x0000003031317221 */ /* 0x000fe20000010000 */
[----:B------:R-:W-:Y:S01]  /*dba0*/  MUFU.EX2 R113, R113 ;  /* 0x0000007100717308 */ /* 0x000fe20000000800 */
[----:B------:R-:W-:Y:S01]  /*dbb0*/  FADD.FTZ R46, R47, R46 ;  /* 0x0000002e2f2e7221 */ /* 0x000fe20000010000 */
[-C--:B------:R-:W-:Y:S01]  /*dbc0*/  FFMA.FTZ R37, R37, R25.reuse, -R26 ;  /* 0x0000001925257223 */ /* 0x080fe2000001081a */
[----:B------:R-:W-:Y:S01]  /*dbd0*/  FADD.FTZ R44, R44, R49 ;  /* 0x000000312c2c7221 */ /* 0x000fe20000010000 */
[----:B------:R-:W1:Y:S01]  /*dbe0*/  MUFU.EX2 R56, R56 ;  /* 0x0000003800387308 */ /* 0x000e620000000800 */
[C---:B------:R-:W-:Y:S01]  /*dbf0*/  HMMA.16816.F32 R92, R68.reuse, R94, RZ ;  /* 0x0000005e445c723c */ /* 0x040fe200000018ff */
[----:B------:R-:W-:Y:S01]  /*dc00*/  FADD.FTZ R45, R45, R46 ;  /* 0x0000002e2d2d7221 */ /* 0x000fe20000010000 */
[----:B------:R-:W-:Y:S01]  /*dc10*/  FADD.FTZ R44, R41, R44 ;  /* 0x0000002c292c7221 */ /* 0x000fe20000010000 */
[----:B------:R-:W-:Y:S01]  /*dc20*/  MUFU.EX2 R111, R111 ;  /* 0x0000006f006f7308 */ /* 0x000fe20000000800 */
[-C--:B------:R-:W-:Y:S01]  /*dc30*/  FFMA.FTZ R31, R31, R25.reuse, -R26 ;  /* 0x000000191f1f7223 */ /* 0x080fe2000001081a */
[----:B------:R-:W-:Y:S01]  /*dc40*/  FADD.FTZ R45, R42, R45 ;  /* 0x0000002d2a2d7221 */ /* 0x000fe20000010000 */
[-C--:B------:R-:W-:Y:S01]  /*dc50*/  FFMA.FTZ R186, R28, R25.reuse, -R32 ;  /* 0x000000191cba7223 */ /* 0x080fe20000010820 */
[----:B------:R-:W1:Y:S01]  /*dc60*/  MUFU.EX2 R50, R50 ;  /* 0x0000003200327308 */ /* 0x000e620000000800 */
[----:B------:R-:W-:Y:S01]  /*dc70*/  HMMA.16816.F32 R76, R68, R78, RZ ;  /* 0x0000004e444c723c */ /* 0x000fe200000018ff */
[-C--:B------:R-:W-:Y:S01]  /*dc80*/  FFMA.FTZ R24, R24, R25.reuse, -R26 ;  /* 0x0000001918187223 */ /* 0x080fe2000001081a */
[-CC-:B------:R-:W-:Y:S01]  /*dc90*/  FFMA.FTZ R33, R33, R25.reuse, -R32.reuse ;  /* 0x0000001921217223 */ /* 0x180fe20000010820 */
[----:B------:R-:W1:Y:S01]  /*dca0*/  MUFU.EX2 R54, R54 ;  /* 0x0000003600367308 */ /* 0x000e620000000800 */
[----:B------:R-:W-:-:S03]  /*dcb0*/  FFMA.FTZ R30, R30, R25, -R32 ;  /* 0x000000191e1e7223 */ /* 0x000fc60000010820 */
[----:B------:R-:W-:Y:S01]  /*dcc0*/  MUFU.EX2 R135, R135 ;  /* 0x0000008700877308 */ /* 0x000fe20000000800 */
[C---:B------:R-:W-:Y:S01]  /*dcd0*/  HMMA.16816.F32 R72, R68.reuse, R4, RZ ;  /* 0x000000044448723c */ /* 0x040fe200000018ff */
[----:B--2---:R-:W-:Y:S01]  /*dce0*/  F2FP.F16.F32.PACK_AB R4, R39, R40 ;  /* 0x000000282704723e */ /* 0x004fe200000000ff */
[----:B------:R-:W-:Y:S01]  /*dcf0*/  FADD.FTZ R40, R40, R45 ;  /* 0x0000002d28287221 */ /* 0x000fe20000010000 */
[C---:B------:R-:W-:Y:S01]  /*dd00*/  F2FP.F16.F32.PACK_AB R5, R38.reuse, R43 ;  /* 0x0000002b2605723e */ /* 0x040fe200000000ff */
[----:B------:R-:W-:Y:S01]  /*dd10*/  MUFU.EX2 R58, R58 ;  /* 0x0000003a003a7308 */ /* 0x000fe20000000800 */
[----:B------:R-:W-:Y:S01]  /*dd20*/  FADD.FTZ R43, R43, R44 ;  /* 0x0000002c2b2b7221 */ /* 0x000fe20000010000 */
[----:B------:R-:W-:Y:S02]  /*dd30*/  FADD.FTZ R39, R39, R40 ;  /* 0x0000002827277221 */ /* 0x000fe40000010000 */
[----:B------:R-:W-:Y:S01]  /*dd40*/  HMMA.16816.F32 R68, R68, R6, RZ ;  /* 0x000000064444723c */ /* 0x000fe200000018ff */
[----:B---3--:R-:W-:Y:S01]  /*dd50*/  F2FP.F16.F32.PACK_AB R6, R29, R36 ;  /* 0x000000241d06723e */ /* 0x008fe200000000ff */
[----:B------:R-:W-:Y:S01]  /*dd60*/  MUFU.EX2 R66, R66 ;  /* 0x0000004200427308 */ /* 0x000fe20000000800 */
[----:B-----5:R-:W-:Y:S01]  /*dd70*/  F2FP.F16.F32.PACK_AB R7, R3, R34 ;  /* 0x000000220307723e */ /* 0x020fe200000000ff */
[----:B------:R-:W-:Y:S01]  /*dd80*/  FADD.FTZ R43, R38, R43 ;  /* 0x0000002b262b7221 */ /* 0x000fe20000010000 */
[----:B------:R-:W-:Y:S01]  /*dd90*/  FADD.FTZ R36, R36, R39 ;  /* 0x0000002724247221 */ /* 0x000fe20000010000 */
[----:B------:R-:W-:Y:S01]  /*dda0*/  MUFU.EX2 R133, R133 ;  /* 0x0000008500857308 */ /* 0x000fe20000000800 */
[----:B------:R-:W-:Y:S01]  /*ddb0*/  FFMA.FTZ R38, R35, R25, -R26 ;  /* 0x0000001923267223 */ /* 0x000fe2000001081a */
[----:B------:R-:W-:Y:S01]  /*ddc0*/  FADD.FTZ R34, R34, R43 ;  /* 0x0000002b22227221 */ /* 0x000fe20000010000 */
[----:B------:R-:W-:Y:S01]  /*ddd0*/  FADD.FTZ R36, R29, R36 ;  /* 0x000000241d247221 */ /* 0x000fe20000010000 */
[----:B----4-:R-:W-:Y:S01]  /*dde0*/  HMMA.16816.F32 R88, R4, R16, R88 ;  /* 0x000000100458723c */ /* 0x010fe20000001858 */
        /* <DEDUP_REMOVED lines=11> */
[----:B------:R-:W4:Y:S01]  /*dea0*/  LDSM.16.MT88.4 R20, [R158+0x7000] ;  /* 0x007000009e14783b */ /* 0x000f220000004200 */
[----:B------:R-:W-:Y:S04]  /*deb0*/  MUFU.EX2 R114, R114 ;  /* 0x0000007200727308 */ /* 0x000fe80000000800 */
[----:B------:R-:W-:Y:S02]  /*dec0*/  MUFU.EX2 R143, R145 ;  /* 0x00000091008f7308 */ /* 0x000fe40000000800 */
[C---:B------:R-:W-:Y:S02]  /*ded0*/  HMMA.16816.F32 R80, R4.reuse, R12, R80 ;  /* 0x0000000c0450723c */ /* 0x040fe40000001850 */
[----:B------:R5:W-:Y:S04]  /*dee0*/  MUFU.EX2 R141, R116 ;  /* 0x00000074008d7308 */ /* 0x000be80000000800 */
[----:B------:R-:W-:Y:S02]  /*def0*/  MUFU.EX2 R112, R112 ;  /* 0x0000007000707308 */ /* 0x000fe40000000800 */
[C---:B------:R-:W-:Y:S01]  /*df00*/  HMMA.16816.F32 R76, R4.reuse, R14, R76 ;  /* 0x0000000e044c723c */ /* 0x040fe2000000184c */
[----:B------:R-:W2:Y:S01]  /*df10*/  LDSM.16.MT88.4 R12, [R104+0x7000] ;  /* 0x00700000680c783b */ /* 0x000ea20000004200 */
[----:B------:R-:W-:Y:S04]  /*df20*/  MUFU.EX2 R118, R118 ;  /* 0x0000007600767308 */ /* 0x000fe80000000800 */
[----:B------:R-:W-:Y:S02]  /*df30*/  MUFU.EX2 R117, R117 ;  /* 0x0000007500757308 */ /* 0x000fe40000000800 */
[C---:B------:R-:W-:Y:S01]  /*df40*/  HMMA.16816.F32 R72, R4.reuse, R8, R72 ;  /* 0x000000080448723c */ /* 0x040fe20000001848 */
[----:B-----5:R-:W-:Y:S01]  /*df50*/  FFMA.FTZ R116, R115, R25, -R32 ;  /* 0x0000001973747223 */ /* 0x020fe20000010820 */
        /* <DEDUP_REMOVED lines=23> */
[----:B------:R-:W1:Y:S01]  /*e0d0*/  LDSM.16.MT88.4 R16, [R106+0x7800] ;  /* 0x007800006a10783b */ /* 0x000e620000004200 */
[----:B------:R-:W-:Y:S04]  /*e0e0*/  MUFU.EX2 R53, R55 ;  /* 0x0000003700357308 */ /* 0x000fe80000000800 */
[----:B------:R-:W-:Y:S02]  /*e0f0*/  MUFU.EX2 R128, R128 ;  /* 0x0000008000807308 */ /* 0x000fe40000000800 */
[C---:B----4-:R-:W-:Y:S02]  /*e100*/  HMMA.16816.F32 R96, R4.reuse, R20, R96 ;  /* 0x000000140460723c */ /* 0x050fe40000001860 */
[----:B------:R-:W-:Y:S04]  /*e110*/  MUFU.EX2 R124, R124 ;  /* 0x0000007c007c7308 */ /* 0x000fe80000000800 */
[----:B------:R3:W-:Y:S02]  /*e120*/  MUFU.EX2 R35, R37 ;  /* 0x0000002500237308 */ /* 0x0007e40000000800 */
[C---:B------:R-:W-:Y:S01]  /*e130*/  HMMA.16816.F32 R92, R4.reuse, R22, R92 ;  /* 0x00000016045c723c */ /* 0x040fe2000000185c */
[----:B------:R-:W4:Y:S01]  /*e140*/  LDSM.16.MT88.4 R20, [R158+0x7800] ;  /* 0x007800009e14783b */ /* 0x000f220000004200 */
[----:B------:R-:W-:Y:S04]  /*e150*/  MUFU.EX2 R38, R38 ;  /* 0x0000002600267308 */ /* 0x000fe80000000800 */
[----:B------:R-:W-:Y:S02]  /*e160*/  MUFU.EX2 R31, R31 ;  /* 0x0000001f001f7308 */ /* 0x000fe40000000800 */
[----:B--2---:R-:W-:Y:S02]  /*e170*/  HMMA.16816.F32 R80, R4, R12, R80 ;  /* 0x0000000c0450723c */ /* 0x004fe40000001850 */
[----:B------:R-:W-:Y:S01]  /*e180*/  MUFU.EX2 R3, R30 ;  /* 0x0000001e00037308 */ /* 0x000fe20000000800 */
[----:B---3--:R-:W-:-:S03]  /*e190*/  FFMA.FTZ R37, R27, R25, -R32 ;  /* 0x000000191b257223 */ /* 0x008fc60000010820 */
[----:B------:R-:W-:Y:S02]  /*e1a0*/  MUFU.EX2 R27, R33 ;  /* 0x00000021001b7308 */ /* 0x000fe40000000800 */
[C---:B------:R-:W-:Y:S01]  /*e1b0*/  HMMA.16816.F32 R76, R4.reuse, R14, R76 ;  /* 0x0000000e044c723c */ /* 0x040fe2000000184c */
[----:B------:R-:W2:Y:S01]  /*e1c0*/  LDSM.16.MT88.4 R12, [R104+0x7800] ;  /* 0x00780000680c783b */ /* 0x000ea20000004200 */
[----:B------:R-:W-:Y:S04]  /*e1d0*/  MUFU.EX2 R28, R37 ;  /* 0x00000025001c7308 */ /* 0x000fe80000000800 */
[----:B------:R-:W-:Y:S02]  /*e1e0*/  MUFU.EX2 R186, R186 ;  /* 0x000000ba00ba7308 */ /* 0x000fe40000000800 */
[C---:B-----5:R-:W-:Y:S02]  /*e1f0*/  HMMA.16816.F32 R72, R4.reuse, R8, R72 ;  /* 0x000000080448723c */ /* 0x060fe40000001848 */
[----:B------:R-:W-:Y:S06]  /*e200*/  MUFU.EX2 R24, R24 ;  /* 0x0000001800187308 */ /* 0x000fec0000000800 */
[----:B------:R-:W-:Y:S01]  /*e210*/  HMMA.16816.F32 R68, R4, R10, R68 ;  /* 0x0000000a0444723c */ /* 0x000fe20000001844 */
[----:B------:R-:W-:Y:S01]  /*e220*/  FFMA.FTZ R5, R131, R25, -R32 ;  /* 0x0000001983057223 */ /* 0x000fe20000010820 */
[----:B------:R-:W3:Y:S01]  /*e230*/  LDSM.16.MT88.4 R8, [R102+0x7800] ;  /* 0x007800006608783b */ /* 0x000ee20000004200 */
[----:B------:R-:W5:Y:S01]  /*e240*/  MUFU.EX2 R131, R187 ;  /* 0x000000bb00837308 */ /* 0x000f620000000800 */
[----:B------:R-:W-:-:S03]  /*e250*/  F2FP.F16.F32.PACK_AB R6, R64, R133 ;  /* 0x000000854006723e */ /* 0x000fc600000000ff */
[----:B------:R-:W1:Y:S01]  /*e260*/  MUFU.EX2 R139, R5 ;  /* 0x00000005008b7308 */ /* 0x000e620000000800 */
[----:B-----5:R-:W-:Y:S02]  /*e270*/  F2FP.F16.F32.PACK_AB R7, R60, R131 ;  /* 0x000000833c07723e */ /* 0x020fe400000000ff */
[----:B-1----:R-:W-:Y:S01]  /*e280*/  F2FP.F16.F32.PACK_AB R4, R66, R139 ;  /* 0x0000008b4204723e */ /* 0x002fe200000000ff */
[----:B------:R-:W-:Y:S01]  /*e290*/  FADD.FTZ R139, R139, R50 ;  /* 0x000000328b8b7221 */ /* 0x000fe20000010000 */
[----:B------:R-:W-:Y:S01]  /*e2a0*/  F2FP.F16.F32.PACK_AB R5, R58, R135 ;  /* 0x000000873a05723e */ /* 0x000fe200000000ff */
[----:B------:R-:W-:Y:S02]  /*e2b0*/  FADD.FTZ R135, R135, R54 ;  /* 0x0000003687877221 */ /* 0x000fe40000010000 */
[----:B------:R-:W-:Y:S02]  /*e2c0*/  FADD.FTZ R66, R66, R139 ;  /* 0x0000008b42427221 */ /* 0x000fe40000010000 */
[----:B------:R-:W-:-:S02]  /*e2d0*/  FADD.FTZ R58, R58, R135 ;  /* 0x000000873a3a7221 */ /* 0x000fc40000010000 */
[----:B------:R-:W-:Y:S01]  /*e2e0*/  HMMA.16816.F32 R88, R4, R16, R88 ;  /* 0x000000100458723c */ /* 0x000fe20000001858 */
[----:B------:R-:W-:-:S04]  /*e2f0*/  FADD.FTZ R29, R133, R66 ;  /* 0x00000042851d7221 */ /* 0x000fc80000010000 */
[----:B------:R-:W-:-:S03]  /*e300*/  FADD.FTZ R29, R64, R29 ;  /* 0x0000001d401d7221 */ /* 0x000fc60000010000 */
        /* <DEDUP_REMOVED lines=25> */
[----:B------:R-:W-:Y:S01]  /*e4a0*/  MUFU.EX2 R20, R20 ;  /* 0x0000001400147308 */ /* 0x000fe20000000800 */
[----:B------:R-:W-:Y:S01]  /*e4b0*/  FADD.FTZ R25, R131, R58 ;  /* 0x0000003a83197221 */ /* 0x000fe20000010000 */
[----:B------:R-:W-:Y:S02]  /*e4c0*/  FADD.FTZ R26, R114, R29 ;  /* 0x0000001d721a7221 */ /* 0x000fe40000010000 */
[----:B------:R-:W-:Y:S01]  /*e4d0*/  MUFU.EX2 R22, R22 ;  /* 0x0000001600167308 */ /* 0x000fe20000000800 */
[----:B--2---:R-:W-:Y:S01]  /*e4e0*/  HMMA.16816.F32 R80, R4, R12, R80 ;  /* 0x0000000c0450723c */ /* 0x004fe20000001850 */
[----:B------:R-:W-:Y:S01]  /*e4f0*/  FADD.FTZ R25, R60, R25 ;  /* 0x000000193c197221 */ /* 0x000fe20000010000 */
[----:B------:R-:W-:Y:S01]  /*e500*/  FADD.FTZ R26, R143, R26 ;  /* 0x0000001a8f1a7221 */ /* 0x000fe20000010000 */
[----:B------:R-:W2:Y:S02]  /*e510*/  MUFU.EX2 R23, R23 ;  /* 0x0000001700177308 */ /* 0x000ea40000000800 */
[----:B------:R-:W-:Y:S01]  /*e520*/  FADD.FTZ R108, R108, R25 ;  /* 0x000000196c6c7221 */ /* 0x000fe20000010000 */
[----:B------:R-:W-:-:S02]  /*e530*/  FADD.FTZ R141, R141, R26 ;  /* 0x0000001a8d8d7221 */ /* 0x000fc40000010000 */
[----:B------:R-:W-:Y:S01]  /*e540*/  HMMA.16816.F32 R76, R4, R14, R76 ;  /* 0x0000000e044c723c */ /* 0x000fe2000000184c */
[----:B------:R-:W4:Y:S01]  /*e550*/  LDSM.16.MT88.4 R12, [R106+0x8800] ;  /* 0x008800006a0c783b */ /* 0x000f220000004200 */
[----:B------:R-:W-:Y:S01]  /*e560*/  FADD.FTZ R151, R151, R108 ;  /* 0x0000006c97977221 */ /* 0x000fe20000010000 */
[----:B------:R-:W-:-:S05]  /*e570*/  FADD.FTZ R112, R112, R141 ;  /* 0x0000008d70707221 */ /* 0x000fca0000010000 */
[C---:B---3--:R-:W-:Y:S08]  /*e580*/  HMMA.16816.F32 R72, R4.reuse, R8, R72 ;  /* 0x000000080448723c */ /* 0x048ff00000001848 */
        /* <DEDUP_REMOVED lines=49> */
[----:B--2---:R-:W-:Y:S01]  /*e8a0*/  HMMA.16816.F32 R96, R4, R8, R96 ;  /* 0x000000080460723c */ /* 0x004fe20000001860 */
[----:B------:R-:W-:-:S07]  /*e8b0*/  FADD.FTZ R186, R186, R3 ;  /* 0x00000003baba7221 */ /* 0x000fce0000010000 */
[C---:B------:R-:W-:Y:S01]  /*e8c0*/  HMMA.16816.F32 R92, R4.reuse, R10, R92 ;  /* 0x0000000a045c723c */ /* 0x040fe2000000185c */
[----:B------:R-:W2:Y:S07]  /*e8d0*/  LDSM.16.MT88.4 R8, [R102+0x9800] ;  /* 0x009800006608783b */ /* 0x000eae0000004200 */
        /* <DEDUP_REMOVED lines=10> */
[----:B------:R-:W-:-:S04]  /*e980*/  FADD.FTZ R67, R67, R12 ;  /* 0x0000000c43437221 */ /* 0x000fc80000010000 */
[----:B------:R-:W-:-:S04]  /*e990*/  FADD.FTZ R120, R120, R67 ;  /* 0x0000004378787221 */ /* 0x000fc80000010000 */
[----:B------:R-:W-:Y:S01]  /*e9a0*/  FADD.FTZ R59, R59, R120 ;  /* 0x000000783b3b7221 */ /* 0x000fe20000010000 */
[----:B--2---:R-:W-:Y:S03]  /*e9b0*/  HMMA.16816.F32 R72, R4, R8, R72 ;  /* 0x000000080448723c */ /* 0x004fe60000001848 */
[----:B------:R-:W-:-:S04]  /*e9c0*/  FADD.FTZ R124, R124, R59 ;  /* 0x0000003b7c7c7221 */ /* 0x000fc80000010000 */
[----:B------:R-:W-:Y:S01]  /*e9d0*/  FADD.FTZ R35, R35, R124 ;  /* 0x0000007c23237221 */ /* 0x000fe20000010000 */
[----:B------:R-:W-:Y:S03]  /*e9e0*/  HMMA.16816.F32 R68, R4, R10, R68 ;  /* 0x0000000a0444723c */ /* 0x000fe60000001844 */
[----:B------:R-:W-:-:S04]  /*e9f0*/  FADD.FTZ R38, R38, R35 ;  /* 0x0000002326267221 */ /* 0x000fc80000010000 */
[----:B------:R-:W-:-:S04]  /*ea00*/  FADD.FTZ R31, R31, R38 ;  /* 0x000000261f1f7221 */ /* 0x000fc80000010000 */
        /* <DEDUP_REMOVED lines=9> */
.L_x_11705:
        /* <DEDUP_REMOVED lines=77> */
.L_x_11700:
[----:B------:R-:W-:Y:S05]  /*ef70*/  BSYNC.RECONVERGENT B0 ;  /* 0x0000000000007941 */ /* 0x000fea0003800200 */
.L_x_11699:
[----:B------:R-:W-:Y:S01]  /*ef80*/  IADD3 R10, P0, PT, R183, R168, RZ ;  /* 0x000000a8b70a7210 */ /* 0x000fe20007f1e0ff */
[----:B------:R-:W-:Y:S01]  /*ef90*/  @!PT LDS RZ, [RZ] ;  /* 0x00000000fffff984 */ /* 0x000fe20000000800 */
[----:B------:R-:W-:Y:S01]  /*efa0*/  @!PT LDS RZ, [RZ] ;  /* 0x00000000fffff984 */ /* 0x000fe20000000800 */
[----:B------:R-:W-:Y:S01]  /*efb0*/  @!PT LDS RZ, [RZ] ;  /* 0x00000000fffff984 */ /* 0x000fe20000000800 */
[----:B------:R-:W-:Y:S01]  /*efc0*/  LDGSTS.E.BYPASS.LTC128B.128 [R175+0x6000], desc[UR4][R168.64] ;  /* 0x06000000a8af7fae */ /* 0x000fe2000b981a04 */
[----:B------:R-:W-:Y:S02]  /*efd0*/  BSSY.RECONVERGENT B1, `(.L_x_11701) ;  /* 0x0000167000017945 */ /* 0x000fe40003800200 */
        /* <DEDUP_REMOVED lines=13> */
[----:B------:R1:W-:Y:S01]  /*f0b0*/  LDGSTS.E.BYPASS.LTC128B.128 [R175+0x8000], desc[UR4][R4.64] ;  /* 0x0800000004af7fae */ /* 0x0003e2000b981a04 */
        /* <DEDUP_REMOVED lines=92> */
[-C--:B------:R-:W-:Y:S01]  /*f680*/  FMUL.FTZ R150, R7, R0.reuse ;  /* 0x0000000007967220 */ /* 0x080fe20000410000 */
[----:B------:R2:W3:Y:S01]  /*f690*/  MUFU.TANH R123, R2 ;  /* 0x00000002007b7308 */ /* 0x0004e20000002400 */
[----:B------:R-:W4:Y:S03]  /*f6a0*/  LDSM.16.M88.4 R4, [R107+0x3000] ;  /* 0x003000006b04783b */ /* 0x000f260000000200 */
[-C--:B------:R-:W-:Y:S01]  /*f6b0*/  FMUL.FTZ R9, R9, R0.reuse ;  /* 0x0000000009097220 */ /* 0x080fe20000410000 */
[-C--:B------:R-:W-:Y:S01]  /*f6c0*/  FMUL.FTZ R10, R10, R0.reuse ;  /* 0x000000000a0a7220 */ /* 0x080fe20000410000 */
[-C--:B------:R-:W-:Y:S01]  /*f6d0*/  FMUL.FTZ R11, R11, R0.reuse ;  /* 0x000000000b0b7220 */ /* 0x080fe20000410000 */
[-C--:B------:R-:W-:Y:S03]  /*f6e0*/  FMUL.FTZ R188, R8, R0.reuse ;  /* 0x0000000008bc7220 */ /* 0x080fe60000410000 */
[----:B------:R-:W2:Y:S01]  /*f6f0*/  MUFU.TANH R131, R9 ;  /* 0x0000000900837308 */ /* 0x000ea20000002400 */
        /* <DEDUP_REMOVED lines=9> */
[-C--:B--2---:R-:W-:Y:S01]  /*f790*/  FMUL.FTZ R2, R16, R0.reuse ;  /* 0x0000000010027220 */ /* 0x084fe20000410000 */
[-C--:B------:R-:W-:Y:S01]  /*f7a0*/  FMUL.FTZ R17, R17, R0.reuse ;  /* 0x0000000011117220 */ /* 0x080fe20000410000 */
[-C--:B------:R-:W-:Y:S06]  /*f7b0*/  FMUL.FTZ R18, R18, R0.reuse ;  /* 0x0000000012127220 */ /* 0x080fec0000410000 */
[----:B------:R-:W2:Y:S01]  /*f7c0*/  MUFU.TANH R121, R3 ;  /* 0x0000000300797308 */ /* 0x000ea20000002400 */
[C---:B----4-:R-:W-:Y:S01]  /*f7d0*/  HMMA.16816.F32 R20, R124.reuse, R4, R20 ;  /* 0x000000047c14723c */ /* 0x050fe20000001814 */
[----:B-----5:R-:W4:Y:S02]  /*f7e0*/  LDSM.16.M88.4 R8, [R107+0x3800] ;  /* 0x003800006b08783b */ /* 0x020f240000000200 */
        /* <DEDUP_REMOVED lines=73> */
[C---:B--2---:R-:W-:Y:S08]  /*fc80*/  HMMA.16816.F32 R60, R124.reuse, R8, R60 ;  /* 0x000000087c3c723c */ /* 0x044ff0000000183c */
[----:B------:R2:W1:Y:S01]  /*fc90*/  MUFU.TANH R243, R23 ;  /* 0x0000001700f37308 */ /* 0x0004620000002400 */
[----:B------:R-:W-:Y:S09]  /*fca0*/  HMMA.16816.F32 R64, R124, R10, R64 ;  /* 0x0000000a7c40723c */ /* 0x000ff20000001840 */
[----:B------:R-:W1:Y:S01]  /*fcb0*/  MUFU.TANH R247, R247 ;  /* 0x000000f700f77308 */ /* 0x000e620000002400 */
[-C--:B------:R-:W-:Y:S01]  /*fcc0*/  FMUL.FTZ R140, R60, R0.reuse ;  /* 0x000000003c8c7220 */ /* 0x080fe20000410000 */
[-C--:B-----5:R-:W-:Y:S08]  /*fcd0*/  FMUL.FTZ R39, R62, R0.reuse ;  /* 0x000000003e277220 */ /* 0x0a0ff00000410000 */
        /* <DEDUP_REMOVED lines=91> */
[----:B------:R-:W-:Y:S09]  /*10290*/  ISETP.NE.AND P0, PT, R11, RZ, PT ;  /* 0x000000ff0b00720c */ /* 0x000ff20003f05270 */
        /* <DEDUP_REMOVED lines=28> */
.L_x_11704:
[----:B------:R-:W-:Y:S05]  /*10460*/  BSYNC.RECONVERGENT B0 ;  /* 0x0000000000007941 */ /* 0x000fea0003800200 */
.L_x_11703:
        /* <DEDUP_REMOVED lines=29> */
.L_x_11702:
[----:B------:R-:W-:Y:S05]  /*10640*/  BSYNC.RECONVERGENT B1 ;  /* 0x0000000000017941 */ /* 0x000fea0003800200 */
.L_x_11701:
        /* <DEDUP_REMOVED lines=104> */
[----:B------:R-:W-:Y:S07]  /*10cd0*/  FMUL.FTZ R25, R41, R77 ;  /* 0x0000004d29197220 */ /* 0x000fee0000410000 */
[----:B------:R-:W-:Y:S01]  /*10ce0*/  MUFU.EX2 R114, R114 ;  /* 0x0000007200727308 */ /* 0x000fe20000000800 */
[-C--:B------:R-:W-:Y:S01]  /*10cf0*/  FFMA.FTZ R76, R119, R3.reuse, -R108 ;  /* 0x00000003774c7223 */ /* 0x080fe2000001086c */
[----:B-1----:R-:W-:Y:S01]  /*10d00*/  F2FP.F16.F32.PACK_AB R46, R67, R112 ;  /* 0x00000070432e723e */ /* 0x002fe200000000ff */
[-CC-:B------:R-:W-:Y:S07]  /*10d10*/  FFMA.FTZ R79, R146, R3.reuse, -R66.reuse ;  /* 0x00000003924f7223 */ /* 0x180fee0000010842 */
[----:B------:R-:W-:Y:S01]  /*10d20*/  MUFU.EX2 R77, R148 ;  /* 0x00000094004d7308 */ /* 0x000fe20000000800 */
[-CC-:B------:R-:W-:Y:S01]  /*10d30*/  FFMA.FTZ R78, R115, R3.reuse, -R66.reuse ;  /* 0x00000003734e7223 */ /* 0x180fe20000010842 */
[-CC-:B------:R-:W-:Y:S01]  /*10d40*/  FFMA.FTZ R96, R225, R3.reuse, -R66.reuse ;  /* 0x00000003e1607223 */ /* 0x180fe20000010842 */
[-CC-:B------:R-:W-:Y:S07]  /*10d50*/  FFMA.FTZ R97, R229, R3.reuse, -R66.reuse ;  /* 0x00000003e5617223 */ /* 0x180fee0000010842 */
[----:B------:R-:W1:Y:S01]  /*10d60*/  MUFU.EX2 R76, R76 ;  /* 0x0000004c004c7308 */ /* 0x000e620000000800 */
[-CC-:B------:R-:W-:Y:S01]  /*10d70*/  FFMA.FTZ R115, R205, R3.reuse, -R66.reuse ;  /* 0x00000003cd737223 */ /* 0x180fe20000010842 */
[----:B--2---:R-:W-:Y:S01]  /*10d80*/  F2FP.F16.F32.PACK_AB R47, R103, R110 ;  /* 0x0000006e672f723e */ /* 0x004fe200000000ff */
[-C--:B------:R-:W-:Y:S07]  /*10d90*/  FFMA.FTZ R120, R209, R3.reuse, -R66 ;  /* 0x00000003d1787223 */ /* 0x080fee0000010842 */
[----:B------:R-:W-:Y:S01]  /*10da0*/  MUFU.EX2 R79, R79 ;  /* 0x0000004f004f7308 */ /* 0x000fe20000000800 */
[-C--:B------:R-:W-:Y:S01]  /*10db0*/  FFMA.FTZ R116, R217, R3.reuse, -R108 ;  /* 0x00000003d9747223 */ /* 0x080fe2000001086c */
[-CC-:B------:R-:W-:Y:S01]  /*10dc0*/  FFMA.FTZ R118, R211, R3.reuse, -R66.reuse ;  /* 0x00000003d3767223 */ /* 0x180fe20000010842 */
        /* <DEDUP_REMOVED lines=9> */
[C---:B------:R-:W-:Y:S05]  /*10e60*/  FMUL.FTZ R15, R40.reuse, R91 ;  /* 0x0000005b280f7220 */ /* 0x040fea0000410000 */
[----:B------:R-:W-:Y:S01]  /*10e70*/  MUFU.EX2 R115, R115 ;  /* 0x0000007300737308 */ /* 0x000fe20000000800 */
[----:B------:R-:W-:Y:S01]  /*10e80*/  FFMA.FTZ R125, R43, R3, -R66 ;  /* 0x000000032b7d7223 */ /* 0x000fe20000010842 */
[----:B------:R-:W-:Y:S01]  /*10e90*/  FFMA.FTZ R111, R40, R187, R111 ;  /* 0x000000bb286f7223 */ /* 0x000fe2000001006f */
[C---:B------:R-:W-:Y:S07]  /*10ea0*/  FFMA.FTZ R186, R41.reuse, R186, R42 ;  /* 0x000000ba29ba7223 */ /* 0x040fee000001002a */
        /* <DEDUP_REMOVED lines=8> */
[--C-:B------:R-:W-:Y:S01]  /*10f30*/  FFMA.FTZ R71, R251, R3, -R108.reuse ;  /* 0x00000003fb477223 */ /* 0x100fe2000001086c */
[C---:B------:R-:W-:Y:S08]  /*10f40*/  HMMA.16816.F32 R16, R44.reuse, R22, R16 ;  /* 0x000000162c10723c */ /* 0x040ff00000001810 */
[----:B------:R3:W-:Y:S01]  /*10f50*/  MUFU.EX2 R70, R113 ;  /* 0x0000007100467308 */ /* 0x0007e20000000800 */
[C---:B------:R-:W-:Y:S01]  /*10f60*/  FMUL.FTZ R22, R40.reuse, R82 ;  /* 0x0000005228167220 */ /* 0x040fe20000410000 */
[----:B------:R-:W-:Y:S01]  /*10f70*/  FMUL.FTZ R23, R40, R83 ;  /* 0x0000005328177220 */ /* 0x000fe20000410000 */
[-C--:B------:R-:W-:Y:S07]  /*10f80*/  FFMA.FTZ R68, R249, R3.reuse, -R108 ;  /* 0x00000003f9447223 */ /* 0x080fee000001086c */
[----:B------:R-:W-:Y:S01]  /*10f90*/  MUFU.EX2 R119, R119 ;  /* 0x0000007700777308 */ /* 0x000fe20000000800 */
[-CC-:B------:R-:W-:Y:S01]  /*10fa0*/  FFMA.FTZ R82, R245, R3.reuse, -R66.reuse ;  /* 0x00000003f5527223 */ /* 0x180fe20000010842 */
[-C--:B------:R-:W-:Y:S01]  /*10fb0*/  FFMA.FTZ R81, R243, R3.reuse, -R66 ;  /* 0x00000003f3517223 */ /* 0x080fe20000010842 */
[----:B------:R-:W-:Y:S07]  /*10fc0*/  FFMA.FTZ R69, R241, R3, -R108 ;  /* 0x00000003f1457223 */ /* 0x000fee000001086c */
[----:B------:R-:W-:Y:S01]  /*10fd0*/  MUFU.EX2 R71, R71 ;  /* 0x0000004700477308 */ /* 0x000fe20000000800 */
[C---:B------:R-:W-:Y:S03]  /*10fe0*/  HMMA.16816.F32 R20, R44.reuse, R28, R20 ;  /* 0x0000001c2c14723c */ /* 0x040fe60000001814 */
[C---:B------:R-:W-:Y:S01]  /*10ff0*/  FMUL.FTZ R29, R41.reuse, R73 ;  /* 0x00000049291d7220 */ /* 0x040fe20000410000 */
[-C--:B------:R-:W-:Y:S01]  /*11000*/  FFMA.FTZ R73, R142, R3.reuse, -R66 ;  /* 0x000000038e497223 */ /* 0x080fe20000010842 */
[----:B------:R-:W-:Y:S04]  /*11010*/  FMUL.FTZ R28, R41, R72 ;  /* 0x00000048291c7220 */ /* 0x000fe80000410000 */
[----:B------:R-:W-:Y:S01]  /*11020*/  MUFU.EX2 R68, R68 ;  /* 0x0000004400447308 */ /* 0x000fe20000000800 */
[--C-:B---3--:R-:W-:Y:S01]  /*11030*/  FFMA.FTZ R113, R219, R3, -R108.reuse ;  /* 0x00000003db717223 */ /* 0x108fe2000001086c */
[C---:B------:R-:W-:Y:S08]  /*11040*/  HMMA.16816.F32 R24, R44.reuse, R30, R24 ;  /* 0x0000001e2c18723c */ /* 0x040ff00000001818 */
[----:B------:R-:W-:Y:S01]  /*11050*/  MUFU.EX2 R73, R73 ;  /* 0x0000004900497308 */ /* 0x000fe20000000800 */
[C---:B------:R-:W-:Y:S01]  /*11060*/  FMUL.FTZ R30, R40.reuse, R74 ;  /* 0x0000004a281e7220 */ /* 0x040fe20000410000 */
[----:B------:R-:W-:Y:S01]  /*11070*/  FMUL.FTZ R31, R40, R75 ;  /* 0x0000004b281f7220 */ /* 0x000fe20000410000 */
[-C--:B------:R-:W-:Y:S07]  /*11080*/  FFMA.FTZ R74, R247, R3.reuse, -R108 ;  /* 0x00000003f74a7223 */ /* 0x080fee000001086c */
[----:B------:R3:W-:Y:S01]  /*11090*/  MUFU.EX2 R75, R117 ;  /* 0x00000075004b7308 */ /* 0x0007e20000000800 */
[-CC-:B------:R-:W-:Y:S01]  /*110a0*/  FFMA.FTZ R83, R239, R3.reuse, -R66.reuse ;  /* 0x00000003ef537223 */ /* 0x180fe20000010842 */
[-C--:B------:R-:W-:Y:S01]  /*110b0*/  FFMA.FTZ R80, R237, R3.reuse, -R66 ;  /* 0x00000003ed507223 */ /* 0x080fe20000010842 */
[-CC-:B------:R-:W-:Y:S07]  /*110c0*/  FFMA.FTZ R90, R235, R3.reuse, -R108.reuse ;  /* 0x00000003eb5a7223 */ /* 0x180fee000001086c */
[----:B------:R-:W4:Y:S01]  /*110d0*/  MUFU.EX2 R72, R144 ;  /* 0x0000009000487308 */ /* 0x000f220000000800 */
[C---:B------:R-:W-:Y:S09]  /*110e0*/  HMMA.16816.F32 R28, R44.reuse, R48, R28 ;  /* 0x000000302c1c723c */ /* 0x040ff2000000181c */
[----:B------:R-:W-:Y:S01]  /*110f0*/  MUFU.EX2 R113, R113 ;  /* 0x0000007100717308 */ /* 0x000fe20000000800 */
[-C--:B------:R-:W-:Y:S01]  /*11100*/  FFMA.FTZ R91, R231, R3.reuse, -R108 ;  /* 0x00000003e75b7223 */ /* 0x080fe2000001086c */
[-C--:B------:R-:W-:Y:S01]  /*11110*/  FFMA.FTZ R99, R221, R3.reuse, -R66 ;  /* 0x00000003dd637223 */ /* 0x080fe20000010842 */
[--C-:B------:R-:W-:Y:S07]  /*11120*/  FFMA.FTZ R88, R233, R3, -R108.reuse ;  /* 0x00000003e9587223 */ /* 0x100fee000001086c */
[----:B------:R-:W-:Y:S01]  /*11130*/  MUFU.EX2 R82, R82 ;  /* 0x0000005200527308 */ /* 0x000fe20000000800 */
[----:B------:R-:W-:Y:S01]  /*11140*/  HMMA.16816.F32 R32, R44, R50, R32 ;  /* 0x000000322c20723c */ /* 0x000fe20000001820 */
[----:B------:R-:W5:Y:S02]  /*11150*/  LDSM.16.MT88.4 R48, [R102+0x6800] ;  /* 0x006800006630783b */ /* 0x000f640000004200 */
[----:B-1----:R-:W-:Y:S06]  /*11160*/  F2FP.F16.F32.PACK_AB R44, R76, R77 ;  /* 0x0000004d4c2c723e */ /* 0x002fec00000000ff */
[----:B------:R-:W1:Y:S01]  /*11170*/  MUFU.EX2 R81, R81 ;  /* 0x0000005100517308 */ /* 0x000e620000000800 */
[----:B--2---:R-:W-:Y:S01]  /*11180*/  F2FP.F16.F32.PACK_AB R45, R78, R79 ;  /* 0x0000004f4e2d723e */ /* 0x004fe200000000ff */
[--C-:B---3--:R-:W-:Y:S01]  /*11190*/  FFMA.FTZ R117, R207, R3, -R108.reuse ;  /* 0x00000003cf757223 */ /* 0x108fe2000001086c */
[----:B----4-:R-:W-:Y:S07]  /*111a0*/  F2FP.F16.F32.PACK_AB R46, R72, R75 ;  /* 0x0000004b482e723e */ /* 0x010fee00000000ff */
[----:B------:R-:W-:Y:S01]  /*111b0*/  MUFU.EX2 R74, R74 ;  /* 0x0000004a004a7308 */ /* 0x000fe20000000800 */
[----:B------:R-:W-:Y:S01]  /*111c0*/  F2FP.F16.F32.PACK_AB R47, R70, R73 ;  /* 0x00000049462f723e */ /* 0x000fe200000000ff */
[-C--:B------:R-:W-:Y:S01]  /*111d0*/  FFMA.FTZ R89, R223, R3.reuse, -R108 ;  /* 0x00000003df597223 */ /* 0x080fe2000001086c */
[-C--:B------:R-:W-:Y:S07]  /*111e0*/  FFMA.FTZ R98, R227, R3.reuse, -R66 ;  /* 0x00000003e3627223 */ /* 0x080fee0000010842 */
[----:B------:R-:W-:Y:S01]  /*111f0*/  MUFU.EX2 R117, R117 ;  /* 0x0000007500757308 */ /* 0x000fe20000000800 */
[-CC-:B------:R-:W-:Y:S01]  /*11200*/  FFMA.FTZ R121, R199, R3.reuse, -R108.reuse ;  /* 0x00000003c7797223 */ /* 0x180fe2000001086c */
[-C--:B------:R-:W-:Y:S01]  /*11210*/  FFMA.FTZ R122, R203, R3.reuse, -R108 ;  /* 0x00000003cb7a7223 */ /* 0x080fe2000001086c */
[-C--:B------:R-:W-:Y:S01]  /*11220*/  FFMA.FTZ R124, R197, R3.reuse, -R66 ;  /* 0x00000003c57c7223 */ /* 0x080fe20000010842 */
[C---:B------:R-:W-:Y:S06]  /*11230*/  HMMA.16816.F32 R4, R44.reuse, R52, R4 ;  /* 0x000000342c04723c */ /* 0x040fec0000001804 */
[----:B------:R-:W2:Y:S01]  /*11240*/  MUFU.EX2 R69, R69 ;  /* 0x0000004500457308 */ /* 0x000ea20000000800 */
[-CC-:B------:R-:W-:Y:S01]  /*11250*/  FFMA.FTZ R123, R195, R3.reuse, -R108.reuse ;  /* 0x00000003c37b7223 */ /* 0x180fe2000001086c */
[-C--:B------:R-:W-:Y:S08]  /*11260*/  FFMA.FTZ R126, R201, R3.reuse, -R108 ;  /* 0x00000003c97e7223 */ /* 0x080ff0000001086c */
[----:B------:R-:W-:Y:S01]  /*11270*/  MUFU.EX2 R83, R83 ;  /* 0x0000005300537308 */ /* 0x000fe20000000800 */
[-CC-:B------:R-:W-:Y:S01]  /*11280*/  FFMA.FTZ R128, R191, R3.reuse, -R66.reuse ;  /* 0x00000003bf807223 */ /* 0x180fe20000010842 */
[-C--:B------:R-:W-:Y:S01]  /*11290*/  FFMA.FTZ R127, R193, R3.reuse, -R66 ;  /* 0x00000003c17f7223 */ /* 0x080fe20000010842 */
[C---:B------:R-:W-:Y:S01]  /*112a0*/  HMMA.16816.F32 R8, R44.reuse, R54, R8 ;  /* 0x000000362c08723c */ /* 0x040fe20000001808 */
[----:B------:R-:W3:Y:S06]  /*112b0*/  LDSM.16.MT88.4 R52, [R158+0x7000] ;  /* 0x007000009e34783b */ /* 0x000eec0000004200 */
[----:B------:R-:W4:Y:S01]  /*112c0*/  MUFU.EX2 R80, R80 ;  /* 0x0000005000507308 */ /* 0x000f220000000800 */
[----:B------:R-:W-:Y:S01]  /*112d0*/  FADD.FTZ R111, R105, R111 ;  /* 0x0000006f696f7221 */ /* 0x000fe20000010000 */
[----:B------:R-:W-:Y:S01]  /*112e0*/  FADD.FTZ R109, R109, R186 ;  /* 0x000000ba6d6d7221 */ /* 0x000fe20000010000 */
[-C--:B------:R-:W-:Y:S07]  /*112f0*/  FFMA.FTZ R140, R140, R3.reuse, -R108 ;  /* 0x000000038c8c7223 */ /* 0x080fee000001086c */
[----:B------:R-:W-:Y:S01]  /*11300*/  MUFU.EX2 R90, R90 ;  /* 0x0000005a005a7308 */ /* 0x000fe20000000800 */
[----:B------:R-:W-:Y:S01]  /*11310*/  FADD.FTZ R110, R110, R111 ;  /* 0x0000006f6e6e7221 */ /* 0x000fe20000010000 */
[C---:B------:R-:W-:Y:S08]  /*11320*/  HMMA.16816.F32 R12, R44.reuse, R56, R12 ;  /* 0x000000382c0c723c */ /* 0x040ff0000000180c */
[----:B------:R-:W-:Y:S01]  /*11330*/  MUFU.EX2 R91, R91 ;  /* 0x0000005b005b7308 */ /* 0x000fe20000000800 */
[----:B------:R-:W-:Y:S01]  /*11340*/  FADD.FTZ R110, R103, R110 ;  /* 0x0000006e676e7221 */ /* 0x000fe20000010000 */
[----:B------:R-:W-:Y:S01]  /*11350*/  FADD.FTZ R112, R112, R109 ;  /* 0x0000006d70707221 */ /* 0x000fe20000010000 */
[-C--:B------:R-:W-:Y:S07]  /*11360*/  FFMA.FTZ R141, R141, R3.reuse, -R108 ;  /* 0x000000038d8d7223 */ /* 0x080fee000001086c */
[----:B------:R-:W-:Y:S01]  /*11370*/  MUFU.EX2 R99, R99 ;  /* 0x0000006300637308 */ /* 0x000fe20000000800 */
[----:B------:R-:W-:Y:S01]  /*11380*/  FADD.FTZ R79, R79, R110 ;  /* 0x0000006e4f4f7221 */ /* 0x000fe20000010000 */
[C---:B------:R-:W-:Y:S01]  /*11390*/  HMMA.16816.F32 R16, R44.reuse, R58, R16 ;  /* 0x0000003a2c10723c */ /* 0x040fe20000001810 */
[----:B------:R-:W3:Y:S07]  /*113a0*/  LDSM.16.MT88.4 R56, [R106+0x7000] ;  /* 0x007000006a38783b */ /* 0x000eee0000004200 */
[----:B------:R-:W-:Y:S01]  /*113b0*/  MUFU.EX2 R88, R88 ;  /* 0x0000005800587308 */ /* 0x000fe20000000800 */
        /* <DEDUP_REMOVED lines=9> */
[----:B------:R-:W-:Y:S07]  /*11450*/  FFMA.FTZ R64, R64, R3, -R108 ;  /* 0x0000000340407223 */ /* 0x000fee000001086c */
[----:B------:R-:W-:Y:S01]  /*11460*/  MUFU.EX2 R121, R121 ;  /* 0x0000007900797308 */ /* 0x000fe20000000800 */
[----:B------:R-:W-:Y:S01]  /*11470*/  FADD.FTZ R76, R76, R77 ;  /* 0x0000004d4c4c7221 */ /* 0x000fe20000010000 */
[C---:B------:R-:W-:Y:S01]  /*11480*/  HMMA.16816.F32 R24, R44.reuse, R62, R24 ;  /* 0x0000003e2c18723c */ /* 0x040fe20000001818 */
[----:B------:R-:W3:Y:S07]  /*11490*/  LDSM.16.MT88.4 R60, [R104+0x7000] ;  /* 0x00700000683c783b */ /* 0x000eee0000004200 */
[----:B------:R-:W4:Y:S01]  /*114a0*/  MUFU.EX2 R122, R122 ;  /* 0x0000007a007a7308 */ /* 0x000f220000000800 */
[----:B------:R-:W-:Y:S01]  /*114b0*/  FADD.FTZ R75, R75, R76 ;  /* 0x0000004c4b4b7221 */ /* 0x000fe20000010000 */
[----:B------:R-:W-:Y:S08]  /*114c0*/  IADD3 R185, PT, PT, R185, -0x1, RZ ;  /* 0xffffffffb9b97810 */ /* 0x000ff00007ffe0ff */
[----:B------:R-:W-:Y:S01]  /*114d0*/  MUFU.EX2 R124, R124 ;  /* 0x0000007c007c7308 */ /* 0x000fe20000000800 */
[----:B------:R-:W-:Y:S01]  /*114e0*/  FADD.FTZ R72, R72, R75 ;  /* 0x0000004b48487221 */ /* 0x000fe20000010000 */
[C---:B-----5:R-:W-:Y:S01]  /*114f0*/  HMMA.16816.F32 R28, R44.reuse, R48, R28 ;  /* 0x000000302c1c723c */ /* 0x060fe2000000181c */
[----:B------:R-:W-:Y:S07]  /*11500*/  LDSM.16.MT88.4 R76, [R104+0x9800] ;  /* 0x00980000684c783b */ /* 0x000fee0000004200 */
[----:B------:R-:W5:Y:S01]  /*11510*/  MUFU.EX2 R125, R125 ;  /* 0x0000007d007d7308 */ /* 0x000f620000000800 */
[----:B------:R-:W-:Y:S02]  /*11520*/  MOV R105, R0 ;  /* 0x0000000000697202 */ /* 0x000fe40000000f00 */
[----:B------:R-:W-:Y:S07]  /*11530*/  MOV R103, R2 ;  /* 0x0000000200677202 */ /* 0x000fee0000000f00 */
[----:B------:R-:W-:Y:S01]  /*11540*/  MUFU.EX2 R123, R123 ;  /* 0x0000007b007b7308 */ /* 0x000fe20000000800 */
[----:B------:R-:W-:Y:S01]  /*11550*/  HMMA.16816.F32 R32, R44, R50, R32 ;  /* 0x000000322c20723c */ /* 0x000fe20000001820 */
[----:B------:R-:W3:Y:S08]  /*11560*/  LDSM.16.MT88.4 R48, [R102+0x7000] ;  /* 0x007000006630783b */ /* 0x000ef00000004200 */
[----:B------:R-:W3:Y:S01]  /*11570*/  MUFU.EX2 R126, R126 ;  /* 0x0000007e007e7308 */ /* 0x000ee20000000800 */
[C---:B------:R-:W-:Y:S01]  /*11580*/  F2FP.F16.F32.PACK_AB R44, R68.reuse, R71 ;  /* 0x00000047442c723e */ /* 0x040fe200000000ff */
[----:B------:R-:W-:Y:S01]  /*11590*/  FADD.FTZ R71, R71, R72 ;  /* 0x0000004847477221 */ /* 0x000fe20000010000 */
[----:B-1----:R-:W-:Y:S07]  /*115a0*/  F2FP.F16.F32.PACK_AB R45, R81, R82 ;  /* 0x00000052512d723e */ /* 0x002fee00000000ff */
[----:B------:R-:W-:Y:S01]  /*115b0*/  MUFU.EX2 R128, R128 ;  /* 0x0000008000807308 */ /* 0x000fe20000000800 */
[----:B--2---:R-:W-:Y:S01]  /*115c0*/  F2FP.F16.F32.PACK_AB R46, R69, R74 ;  /* 0x0000004a452e723e */ /* 0x004fe200000000ff */
[----:B------:R-:W-:Y:S01]  /*115d0*/  FADD.FTZ R71, R68, R71 ;  /* 0x0000004744477221 */ /* 0x000fe20000010000 */
[----:B----4-:R-:W-:Y:S07]  /*115e0*/  F2FP.F16.F32.PACK_AB R47, R80, R83 ;  /* 0x00000053502f723e */ /* 0x010fee00000000ff */
[----:B------:R-:W1:Y:S01]  /*115f0*/  MUFU.EX2 R127, R127 ;  /* 0x0000007f007f7308 */ /* 0x000e620000000800 */
[----:B------:R-:W-:Y:S01]  /*11600*/  F2FP.F16.F32.PACK_AB R40, R122, R121 ;  /* 0x000000797a28723e */ /* 0x000fe200000000ff */
[----:B------:R-:W-:Y:S01]  /*11610*/  FADD.FTZ R74, R74, R71 ;  /* 0x000000474a4a7221 */ /* 0x000fe20000010000 */
[----:B-----5:R-:W-:Y:S07]  /*11620*/  F2FP.F16.F32.PACK_AB R41, R125, R124 ;  /* 0x0000007c7d29723e */ /* 0x020fee00000000ff */
[----:B------:R-:W-:Y:S01]  /*11630*/  MUFU.EX2 R39, R141 ;  /* 0x0000008d00277308 */ /* 0x000fe20000000800 */
[----:B------:R-:W-:Y:S01]  /*11640*/  FADD.FTZ R82, R82, R73 ;  /* 0x0000004952527221 */ /* 0x000fe20000010000 */
[C---:B---3--:R-:W-:Y:S03]  /*11650*/  HMMA.16816.F32 R4, R44.reuse, R52, R4 ;  /* 0x000000342c04723c */ /* 0x048fe60000001804 */
[----:B------:R-:W-:Y:S01]  /*11660*/  F2FP.F16.F32.PACK_AB R42, R126, R123 ;  /* 0x0000007b7e2a723e */ /* 0x000fe200000000ff */
[----:B------:R-:W-:Y:S01]  /*11670*/  FADD.FTZ R69, R69, R74 ;  /* 0x0000004a45457221 */ /* 0x000fe20000010000 */
[----:B------:R-:W-:Y:S03]  /*11680*/  FADD.FTZ R82, R81, R82 ;  /* 0x0000005251527221 */ /* 0x000fe60000010000 */
[C---:B------:R-:W-:Y:S01]  /*11690*/  HMMA.16816.F32 R8, R44.reuse, R54, R8 ;  /* 0x000000362c08723c */ /* 0x040fe20000001808 */
[----:B------:R-:W2:Y:S02]  /*116a0*/  LDSM.16.MT88.4 R52, [R158+0x7800] ;  /* 0x007800009e34783b */ /* 0x000ea40000004200 */
[----:B-1----:R-:W-:Y:S01]  /*116b0*/  F2FP.F16.F32.PACK_AB R43, R127, R128 ;  /* 0x000000807f2b723e */ /* 0x002fe200000000ff */
[----:B------:R-:W-:Y:S04]  /*116c0*/  FADD.FTZ R83, R83, R82 ;  /* 0x0000005253537221 */ /* 0x000fe80000010000 */
[C---:B------:R-:W-:Y:S03]  /*116d0*/  HMMA.16816.F32 R12, R44.reuse, R56, R12 ;  /* 0x000000382c0c723c */ /* 0x040fe6000000180c */
[----:B------:R-:W-:Y:S05]  /*116e0*/  FADD.FTZ R80, R80, R83 ;  /* 0x0000005350507221 */ /* 0x000fea0000010000 */
        /* <DEDUP_REMOVED lines=8> */
[----:B------:R-:W-:Y:S01]  /*11770*/  F2FP.F16.F32.PACK_AB R44, R91, R90 ;  /* 0x0000005a5b2c723e */ /* 0x000fe200000000ff */
[----:B------:R-:W-:Y:S01]  /*11780*/  FADD.FTZ R90, R90, R69 ;  /* 0x000000455a5a7221 */ /* 0x000fe20000010000 */
[C---:B------:R-:W-:Y:S01]  /*11790*/  F2FP.F16.F32.PACK_AB R45, R96.reuse, R99 ;  /* 0x00000063602d723e */ /* 0x040fe200000000ff */
[----:B------:R-:W-:Y:S01]  /*117a0*/  FADD.FTZ R99, R99, R80 ;  /* 0x0000005063637221 */ /* 0x000fe20000010000 */
[----:B------:R-:W-:Y:S01]  /*117b0*/  F2FP.F16.F32.PACK_AB R46, R89, R88 ;  /* 0x00000058592e723e */ /* 0x000fe200000000ff */
[----:B------:R-:W-:Y:S01]  /*117c0*/  FADD.FTZ R91, R91, R90 ;  /* 0x0000005a5b5b7221 */ /* 0x000fe20000010000 */
[----:B------:R-:W-:Y:S01]  /*117d0*/  F2FP.F16.F32.PACK_AB R47, R97, R98 ;  /* 0x00000062612f723e */ /* 0x000fe200000000ff */
[----:B------:R-:W-:Y:S04]  /*117e0*/  FADD.FTZ R99, R96, R99 ;  /* 0x0000006360637221 */ /* 0x000fe80000010000 */
[----:B------:R-:W-:Y:S02]  /*117f0*/  FADD.FTZ R98, R98, R99 ;  /* 0x0000006362627221 */ /* 0x000fe40000010000 */
        /* <DEDUP_REMOVED lines=40> */
[C---:B---3--:R-:W-:Y:S09]  /*11a80*/  HMMA.16816.F32 R20, R40.reuse, R60, R20 ;  /* 0x0000003c2814723c */ /* 0x048ff20000001814 */
[----:B------:R-:W-:Y:S01]  /*11a90*/  MUFU.EX2 R59, R59 ;  /* 0x0000003b003b7308 */ /* 0x000fe20000000800 */
[-C--:B------:R-:W-:Y:S01]  /*11aa0*/  FFMA.FTZ R60, R143, R3.reuse, -R66 ;  /* 0x000000038f3c7223 */ /* 0x080fe20000010842 */
[-CC-:B------:R-:W-:Y:S08]  /*11ab0*/  FFMA.FTZ R61, R189, R3.reuse, -R108.reuse ;  /* 0x00000003bd3d7223 */ /* 0x180ff0000001086c */
[----:B------:R-:W-:Y:S01]  /*11ac0*/  MUFU.EX2 R58, R58 ;  /* 0x0000003a003a7308 */ /* 0x000fe20000000800 */
[-C--:B------:R-:W-:Y:S01]  /*11ad0*/  FFMA.FTZ R108, R65, R3.reuse, -R108 ;  /* 0x00000003416c7223 */ /* 0x080fe2000001086c */
[C---:B------:R-:W-:Y:S08]  /*11ae0*/  HMMA.16816.F32 R24, R40.reuse, R62, R24 ;  /* 0x0000003e2818723c */ /* 0x040ff00000001818 */
[----:B------:R-:W3:Y:S01]  /*11af0*/  MUFU.EX2 R60, R60 ;  /* 0x0000003c003c7308 */ /* 0x000ee20000000800 */
[-CC-:B------:R-:W-:Y:S01]  /*11b00*/  FFMA.FTZ R63, R145, R3.reuse, -R66.reuse ;  /* 0x00000003913f7223 */ /* 0x180fe20000010842 */
[--C-:B------:R-:W-:Y:S08]  /*11b10*/  FFMA.FTZ R62, R147, R3, -R66.reuse ;  /* 0x00000003933e7223 */ /* 0x100ff00000010842 */
[----:B------:R-:W2:Y:S01]  /*11b20*/  MUFU.EX2 R61, R61 ;  /* 0x0000003d003d7308 */ /* 0x000ea20000000800 */
[C---:B----4-:R-:W-:Y:S09]  /*11b30*/  HMMA.16816.F32 R28, R40.reuse, R44, R28 ;  /* 0x0000002c281c723c */ /* 0x050ff2000000181c */
[----:B------:R-:W-:Y:S10]  /*11b40*/  MUFU.EX2 R63, R63 ;  /* 0x0000003f003f7308 */ /* 0x000ff40000000800 */
[----:B------:R-:W4:Y:S01]  /*11b50*/  MUFU.EX2 R62, R62 ;  /* 0x0000003e003e7308 */ /* 0x000f220000000800 */
[----:B------:R-:W-:Y:S01]  /*11b60*/  HMMA.16816.F32 R32, R40, R46, R32 ;  /* 0x0000002e2820723c */ /* 0x000fe20000001820 */
[----:B------:R-:W5:Y:S02]  /*11b70*/  LDSM.16.MT88.4 R44, [R104+0x9000] ;  /* 0x00900000682c783b */ /* 0x000f640000004200 */
[----:B-1----:R-:W-:Y:S02]  /*11b80*/  F2FP.F16.F32.PACK_AB R40, R57, R56 ;  /* 0x000000383928723e */ /* 0x002fe400000000ff */
[----:B---3--:R-:W-:Y:S02]  /*11b90*/  F2FP.F16.F32.PACK_AB R41, R60, R59 ;  /* 0x0000003b3c29723e */ /* 0x008fe400000000ff */
[----:B--2---:R-:W-:Y:S02]  /*11ba0*/  F2FP.F16.F32.PACK_AB R42, R61, R58 ;  /* 0x0000003a3d2a723e */ /* 0x004fe400000000ff */
        /* <DEDUP_REMOVED lines=12> */
[----:B------:R-:W-:Y:S01]  /*11c70*/  MUFU.EX2 R44, R64 ;  /* 0x00000040002c7308 */ /* 0x000fe20000000800 */
[-CC-:B------:R-:W-:Y:S01]  /*11c80*/  FFMA.FTZ R45, R37, R3.reuse, -R66.reuse ;  /* 0x00000003252d7223 */ /* 0x180fe20000010842 */
[----:B------:R-:W-:Y:S08]  /*11c90*/  FFMA.FTZ R66, R36, R3, -R66 ;  /* 0x0000000324427223 */ /* 0x000ff00000010842 */
[----:B------:R-:W2:Y:S01]  /*11ca0*/  MUFU.EX2 R37, R108 ;  /* 0x0000006c00257308 */ /* 0x000ea20000000800 */
[----:B---3--:R-:W-:Y:S01]  /*11cb0*/  F2FP.F16.F32.PACK_AB R69, R53, R38 ;  /* 0x000000263545723e */ /* 0x008fe200000000ff */
[C---:B------:R-:W-:Y:S08]  /*11cc0*/  HMMA.16816.F32 R24, R40.reuse, R46, R24 ;  /* 0x0000002e2818723c */ /* 0x040ff00000001818 */
[----:B------:R-:W-:Y:S10]  /*11cd0*/  MUFU.EX2 R36, R45 ;  /* 0x0000002d00247308 */ /* 0x000ff40000000800 */
[----:B------:R-:W3:Y:S01]  /*11ce0*/  MUFU.EX2 R187, R66 ;  /* 0x0000004200bb7308 */ /* 0x000ee20000000800 */
[C---:B-1----:R-:W-:Y:S03]  /*11cf0*/  HMMA.16816.F32 R28, R40.reuse, R48, R28 ;  /* 0x00000030281c723c */ /* 0x042fe6000000181c */
[----:B--2---:R-:W-:Y:S05]  /*11d00*/  F2FP.F16.F32.PACK_AB R70, R37, R44 ;  /* 0x0000002c2546723e */ /* 0x004fea00000000ff */
        /* <DEDUP_REMOVED lines=47> */
.L_x_11698:
        /* <DEDUP_REMOVED lines=11> */
.L_x_11718:
        /* <DEDUP_REMOVED lines=9> */
[----:B------:R-:W-:Y:S02]  /*12140*/  LOP3.LUT R11, R11, 0x1c0, RZ, 0xc0, !PT ;  /* 0x000001c00b0b7812 */ /* 0x000fe400078ec0ff */
[----:B------:R-:W-:-:S02]  /*12150*/  FSETP.NE.FTZ.AND P5, PT, R9, RZ, PT ;  /* 0x000000ff0900720b */ /* 0x000fc40003fb5000 */
        /* <DEDUP_REMOVED lines=9> */
[----:B-1----:R-:W-:Y:S01]  /*121f0*/  FSEL R12, R12, 1, P5 ;  /* 0x3f8000000c0c7808 */ /* 0x002fe20002800000 */
[----:B------:R-:W-:Y:S01]  /*12200*/  IMAD.MOV.U32 R7, RZ, RZ, 0x20 ;  /* 0x00000020ff077424 */ /* 0x000fe200078e00ff */
[----:B------:R-:W-:Y:S01]  /*12210*/  LOP3.LUT R4, R4, R11, RZ, 0xfc, !PT ;  /* 0x0000000b04047212 */ /* 0x000fe200078efcff */
[C---:B------:R-:W-:Y:S01]  /*12220*/  FMUL.FTZ R97, R8.reuse, R97 ;  /* 0x0000006108617220 */ /* 0x040fe20000410000 */
[----:B------:R-:W-:Y:S01]  /*12230*/  FMUL.FTZ R92, R8, R92 ;  /* 0x0000005c085c7220 */ /* 0x000fe20000410000 */
[----:B------:R-:W-:Y:S01]  /*12240*/  FMUL.FTZ R98, R12, R98 ;  /* 0x000000620c627220 */ /* 0x000fe20000410000 */
[----:B------:R-:W-:Y:S01]  /*12250*/  LEA R11, R4, UR7, 0x1 ;  /* 0x00000007040b7c11 */ /* 0x000fe2000f8e08ff */
[----:B------:R-:W-:Y:S01]  /*12260*/  FMUL.FTZ R99, R12, R99 ;  /* 0x000000630c637220 */ /* 0x000fe20000410000 */
[----:B------:R-:W-:Y:S01]  /*12270*/  SEL R4, R7, 0xffffffe0, !P3 ;  /* 0xffffffe007047807 */ /* 0x000fe20005800000 */
        /* <DEDUP_REMOVED lines=8> */
[----:B------:R-:W-:Y:S01]  /*12300*/  SEL R6, R6, 0xfffffff0, !P0 ;  /* 0xfffffff006067807 */ /* 0x000fe20004000000 */
[C---:B------:R-:W-:Y:S01]  /*12310*/  FMUL.FTZ R84, R8.reuse, R84 ;  /* 0x0000005408547220 */ /* 0x040fe20000410000 */
[----:B------:R-:W-:Y:S01]  /*12320*/  @P4 IADD3 R15, PT, PT, R11, -0x40, RZ ;  /* 0xffffffc00b0f4810 */ /* 0x000fe20007ffe0ff */
[----:B------:R-:W-:Y:S01]  /*12330*/  FMUL.FTZ R85, R8, R85 ;  /* 0x0000005508557220 */ /* 0x000fe20000410000 */
[C---:B------:R-:W-:Y:S01]  /*12340*/  FMUL.FTZ R86, R12.reuse, R86 ;  /* 0x000000560c567220 */ /* 0x040fe20000410000 */
[----:B------:R-:W-:Y:S01]  /*12350*/  FMUL.FTZ R87, R12, R87 ;  /* 0x000000570c577220 */ /* 0x000fe20000410000 */
[C---:B------:R-:W-:Y:S01]  /*12360*/  FMUL.FTZ R80, R8.reuse, R80 ;  /* 0x0000005008507220 */ /* 0x040fe20000410000 */
[----:B------:R-:W-:Y:S01]  /*12370*/  FMUL.FTZ R81, R8, R81 ;  /* 0x0000005108517220 */ /* 0x000fe20000410000 */
[C---:B------:R-:W-:Y:S01]  /*12380*/  FMUL.FTZ R82, R12.reuse, R82 ;  /* 0x000000520c527220 */ /* 0x040fe20000410000 */
[----:B------:R-:W-:Y:S01]  /*12390*/  FMUL.FTZ R83, R12, R83 ;  /* 0x000000530c537220 */ /* 0x000fe20000410000 */
[----:B------:R-:W-:Y:S01]  /*123a0*/  IADD3 R13, PT, PT, R4, R11, RZ ;  /* 0x0000000b040d7210 */ /* 0x000fe20007ffe0ff */
        /* <DEDUP_REMOVED lines=18> */
[----:B------:R-:W-:Y:S01]  /*124d0*/  IMAD.IADD R19, R4, 0x1, R15 ;  /* 0x0000000104137824 */ /* 0x000fe200078e020f */
[----:B------:R-:W-:Y:S01]  /*124e0*/  F2FP.F16.F32.PACK_AB R90, R91, R90 ;  /* 0x0000005a5b5a723e */ /* 0x000fe200000000ff */
[----:B------:R-:W-:Y:S01]  /*124f0*/  STS [R11], R96 ;  /* 0x000000600b007388 */ /* 0x000fe20000000800 */
[----:B------:R-:W-:-:S02]  /*12500*/  F2FP.F16.F32.PACK_AB R84, R85, R84 ;  /* 0x000000545554723e */ /* 0x000fc400000000ff */
[----:B------:R-:W-:Y:S01]  /*12510*/  F2FP.F16.F32.PACK_AB R86, R87, R86 ;  /* 0x000000565756723e */ /* 0x000fe200000000ff */
[----:B------:R-:W-:Y:S01]  /*12520*/  STS [R11+0x400], R98 ;  /* 0x000400620b007388 */ /* 0x000fe20000000800 */
[----:B------:R-:W-:Y:S02]  /*12530*/  IADD3 R17, PT, PT, R6, R13, RZ ;  /* 0x0000000d06117210 */ /* 0x000fe40007ffe0ff */
[----:B------:R-:W-:Y:S01]  /*12540*/  F2FP.F16.F32.PACK_AB R80, R81, R80 ;  /* 0x000000505150723e */ /* 0x000fe200000000ff */
[----:B------:R-:W-:Y:S01]  /*12550*/  STS [R7], R92 ;  /* 0x0000005c07007388 */ /* 0x000fe20000000800 */
[----:B------:R-:W-:Y:S02]  /*12560*/  F2FP.F16.F32.PACK_AB R82, R83, R82 ;  /* 0x000000525352723e */ /* 0x000fe400000000ff */
[----:B------:R-:W-:Y:S01]  /*12570*/  F2FP.F16.F32.PACK_AB R76, R77, R76 ;  /* 0x0000004c4d4c723e */ /* 0x000fe200000000ff */
[----:B------:R-:W-:Y:S01]  /*12580*/  STS [R7+0x400], R94 ;  /* 0x0004005e07007388 */ /* 0x000fe20000000800 */
[----:B------:R-:W-:-:S02]  /*12590*/  F2FP.F16.F32.PACK_AB R78, R79, R78 ;  /* 0x0000004e4f4e723e */ /* 0x000fc400000000ff */
[C---:B------:R-:W-:Y:S01]  /*125a0*/  IADD3 R21, PT, PT, R6.reuse, R15, RZ ;  /* 0x0000000f06157210 */ /* 0x040fe20007ffe0ff */
[----:B------:R-:W-:Y:S01]  /*125b0*/  STS [R13], R88 ;  /* 0x000000580d007388 */ /* 0x000fe20000000800 */
[----:B------:R-:W-:Y:S02]  /*125c0*/  F2FP.F16.F32.PACK_AB R72, R73, R72 ;  /* 0x000000484948723e */ /* 0x000fe400000000ff */
[----:B------:R-:W-:Y:S01]  /*125d0*/  F2FP.F16.F32.PACK_AB R74, R75, R74 ;  /* 0x0000004a4b4a723e */ /* 0x000fe200000000ff */
[----:B------:R-:W-:Y:S01]  /*125e0*/  STS [R13+0x400], R90 ;  /* 0x0004005a0d007388 */ /* 0x000fe20000000800 */
[----:B------:R-:W-:Y:S02]  /*125f0*/  F2FP.F16.F32.PACK_AB R68, R69, R68 ;  /* 0x000000444544723e */ /* 0x000fe400000000ff */
[----:B------:R-:W-:Y:S01]  /*12600*/  F2FP.F16.F32.PACK_AB R70, R71, R70 ;  /* 0x000000464746723e */ /* 0x000fe200000000ff */
[----:B------:R-:W-:Y:S01]  /*12610*/  STS [R17], R84 ;  /* 0x0000005411007388 */ /* 0x000fe20000000800 */
[----:B------:R-:W-:-:S03]  /*12620*/  IADD3 R23, PT, PT, R6, R19, RZ ;  /* 0x0000001306177210 */ /* 0x000fc60007ffe0ff */
[----:B------:R-:W-:Y:S04]  /*12630*/  STS [R17+0x400], R86 ;  /* 0x0004005611007388 */ /* 0x000fe80000000800 */
[----:B------:R-:W-:Y:S04]  /*12640*/  STS [R15], R80 ;  /* 0x000000500f007388 */ /* 0x000fe80000000800 */
[----:B------:R-:W-:Y:S04]  /*12650*/  STS [R15+0x400], R82 ;  /* 0x000400520f007388 */ /* 0x000fe80000000800 */
[----:B------:R-:W-:Y:S04]  /*12660*/  STS [R21], R76 ;  /* 0x0000004c15007388 */ /* 0x000fe80000000800 */
[----:B------:R1:W-:Y:S04]  /*12670*/  STS [R21+0x400], R78 ;  /* 0x0004004e15007388 */ /* 0x0003e80000000800 */
[----:B------:R-:W-:Y:S04]  /*12680*/  STS [R19], R72 ;  /* 0x0000004813007388 */ /* 0x000fe80000000800 */
[----:B------:R2:W-:Y:S04]  /*12690*/  STS [R19+0x400], R74 ;  /* 0x0004004a13007388 */ /* 0x0005e80000000800 */
[----:B------:R3:W-:Y:S04]  /*126a0*/  STS [R23], R68 ;  /* 0x0000004417007388 */ /* 0x0007e80000000800 */
[----:B------:R3:W-:Y:S04]  /*126b0*/  STS [R23+0x400], R70 ;  /* 0x0004004617007388 */ /* 0x0007e80000000800 */
[----:B------:R-:W4:Y:S01]  /*126c0*/  LD.E.U8 R4, desc[UR4][R100.64+0x1c8] ;  /* 0x0001c80464047980 */ /* 0x000f22000c101100 */
[----:B------:R-:W-:-:S03]  /*126d0*/  ISETP.NE.AND P0, PT, R176, -0x1, PT ;  /* 0xffffffffb000780c */ /* 0x000fc60003f05270 */
[----:B------:R-:W2:Y:S04]  /*126e0*/  LD.E.64 R30, desc[UR4][R100.64+0x88] ;  /* 0x00008804641e7980 */ /* 0x000ea8000c101b00 */
[----:B-1----:R3:W5:Y:S04]  /*126f0*/  LD.E.64 R20, desc[UR4][R100.64+0x90] ;  /* 0x0000900464147980 */ /* 0x002768000c101b00 */
[----:B------:R3:W5:Y:S04]  /*12700*/  LD.E.64 R24, desc[UR4][R100.64+0xa0] ;  /* 0x0000a00464187980 */ /* 0x000768000c101b00 */
[----:B------:R-:W3:Y:S04]  /*12710*/  @!P0 LD.E.64 R32, desc[UR4][R100.64+0x80] ;  /* 0x0000800464208980 */ /* 0x000ee8000c101b00 */
[----:B------:R1:W5:Y:S01]  /*12720*/  LD.E.64 R26, desc[UR4][R100.64+0x70] ;  /* 0x00007004641a7980 */ /* 0x000362000c101b00 */
[----:B----4-:R-:W-:-:S13]  /*12730*/  ISETP.NE.AND P1, PT, R4, RZ, PT ;  /* 0x000000ff0400720c */ /* 0x010fda0003f25270 */
[----:B------:R-:W4:Y:S04]  /*12740*/  @!P1 LD.E R11, desc[UR4][R100.64+0x60] ;  /* 0x00006004640b9980 */ /* 0x000f28000c101900 */
[----:B------:R-:W4:Y:S01]  /*12750*/  @!P1 LD.E R6, desc[UR4][R100.64+0xb4] ;  /* 0x0000b40464069980 */ /* 0x000f22000c101900 */
[-C--:B---3--:R-:W-:Y:S02]  /*12760*/  @!P0 IMAD R8, R33, R172.reuse, RZ ;  /* 0x000000ac21088224 */ /* 0x088fe400078e02ff */
[----:B------:R-:W-:Y:S01]  /*12770*/  @!P0 IMAD.WIDE.U32 R32, R32, R172, RZ ;  /* 0x000000ac20208225 */ /* 0x000fe200078e00ff */
[----:B------:R-:W-:-:S03]  /*12780*/  SHF.L.U32 R4, R3, 0x3, RZ ;  /* 0x0000000303047819 */ /* 0x000fc600000006ff */
[-C--:B--2---:R-:W-:Y:S02]  /*12790*/  @P0 IMAD R7, R31, R176.reuse, RZ ;  /* 0x000000b01f070224 */ /* 0x084fe400078e02ff */
[----:B------:R-:W-:Y:S01]  /*127a0*/  @P0 IMAD.WIDE.U32 R18, R30, R176, RZ ;  /* 0x000000b01e120225 */ /* 0x000fe200078e00ff */
[----:B------:R-:W-:-:S03]  /*127b0*/  LOP3.LUT R12, R4, 0x38, RZ, 0xc0, !PT ;  /* 0x00000038040c7812 */ /* 0x000fc600078ec0ff */
[----:B------:R-:W-:Y:S01]  /*127c0*/  @!P0 IMAD.IADD R8, R33, 0x1, R8 ;  /* 0x0000000121088824 */ /* 0x000fe200078e0208 */
[----:B------:R-:W-:Y:S01]  /*127d0*/  @P0 IADD3 R8, PT, PT, R19, R7, RZ ;  /* 0x0000000713080210 */ /* 0x000fe20007ffe0ff */
[----:B----4-:R-:W-:-:S04]  /*127e0*/  @!P1 IMAD R11, R172, R11, R171 ;  /* 0x0000000bac0b9224 */ /* 0x010fc800078e02ab */
[----:B------:R-:W-:Y:S01]  /*127f0*/  @!P1 IMAD R7, R11, R6, RZ ;  /* 0x000000060b079224 */ /* 0x000fe200078e02ff */
[----:B-1----:R-:W-:Y:S06]  /*12800*/  @!P1 BRA `(.L_x_11707) ;  /* 0x0000000000149947 */ /* 0x002fec0003800000 */
[----:B------:R-:W2:Y:S04]  /*12810*/  @!P0 LD.E R7, desc[UR4][R100.64+0xb4] ;  /* 0x0000b40464078980 */ /* 0x000ea8000c101900 */
[----:B------:R-:W3:Y:S01]  /*12820*/  LD.E R4, desc[UR4][R100.64+0xd4] ;  /* 0x0000d40464047980 */ /* 0x000ee2000c101900 */
[----:B--2---:R-:W-:Y:S02]  /*12830*/  @!P0 IMAD R176, R172, R7, RZ ;  /* 0x00000007acb08224 */ /* 0x004fe400078e02ff */
[----:B---3--:R-:W-:-:S05]  /*12840*/  IMAD R7, R171, R4, RZ ;  /* 0x00000004ab077224 */ /* 0x008fca00078e02ff */
[----:B------:R-:W-:-:S07]  /*12850*/  IADD3 R7, PT, PT, R7, R176, RZ ;  /* 0x000000b007077210 */ /* 0x000fce0007ffe0ff */
.L_x_11707:
[----:B------:R-:W1:Y:S01]  /*12860*/  @P2 MUFU.LG2 R10, R10 ;  /* 0x0000000a000a2308 */ /* 0x000e620000000c00 */
[----:B------:R-:W-:Y:S01]  /*12870*/  IMAD.IADD R11, R177, 0x1, -R174 ;  /* 0x00000001b10b7824 */ /* 0x000fe200078e0aae */
[----:B------:R-:W-:Y:S01]  /*12880*/  SHF.R.U32.HI R4, RZ, 0x3, R3 ;  /* 0x00000003ff047819 */ /* 0x000fe20000011603 */
[----:B------:R-:W-:Y:S01]  /*12890*/  IMAD.MOV.U32 R13, RZ, RZ, RZ ;  /* 0x000000ffff0d7224 */ /* 0x000fe200078e00ff */
[----:B------:R-:W-:Y:S05]  /*128a0*/  WARPSYNC.ALL ;  /* 0x0000000000007948 */ /* 0x000fea0003800000 */
[----:B-----5:R-:W-:Y:S01]  /*128b0*/  IMAD R16, R21, R171, RZ ;  /* 0x000000ab15107224 */ /* 0x020fe200078e02ff */
[----:B------:R-:W2:Y:S01]  /*128c0*/  @P5 MUFU.LG2 R9, R9 ;  /* 0x0000000900095308 */ /* 0x000ea20000000c00 */
[----:B------:R-:W-:Y:S01]  /*128d0*/  IMAD.WIDE.U32 R22, R174, R30, R12 ;  /* 0x0000001eae167225 */ /* 0x000fe200078e000c */
[----:B------:R-:W-:Y:S01]  /*128e0*/  BAR.SYNC.DEFER_BLOCKING 0x0 ;  /* 0x0000000000007b1d */ /* 0x000fe20000010000 */
[----:B------:R-:W-:-:S02]  /*128f0*/  @P0 MOV R32, R18 ;  /* 0x0000001200200202 */ /* 0x000fc40000000f00 */
[----:B------:R-:W-:Y:S01]  /*12900*/  IMAD R6, R31, R174, RZ ;  /* 0x000000ae1f067224 */ /* 0x000fe200078e02ff */
[----:B------:R-:W-:Y:S01]  /*12910*/  ISETP.GE.AND P1, PT, R4, R11, PT ;  /* 0x0000000b0400720c */ /* 0x000fe20003f26270 */
[----:B------:R-:W-:-:S04]  /*12920*/  IMAD.WIDE.U32 R20, R20, R171, RZ ;  /* 0x000000ab14147225 */ /* 0x000fc800078e00ff */
[----:B-1----:R-:W-:Y:S01]  /*12930*/  @P2 FMUL.FTZ R10, R10, 0.69314718246459960938 ;  /* 0x3f3172180a0a2820 */ /* 0x002fe20000410000 */
[----:B------:R-:W-:Y:S01]  /*12940*/  SHF.R.U32.HI R28, RZ, 0x1, R3 ;  /* 0x00000001ff1c7819 */ /* 0x000fe20000011603 */
[----:B------:R-:W-:Y:S01]  /*12950*/  BSSY.RECONVERGENT B0, `(.L_x_11708) ;  /* 0x0000027000007945 */ /* 0x000fe20003800200 */
[----:B------:R-:W-:Y:S01]  /*12960*/  IMAD.IADD R17, R23, 0x1, R6 ;  /* 0x0000000117117824 */ /* 0x000fe200078e0206 */
[----:B------:R-:W-:Y:S01]  /*12970*/  IADD3 R32, P3, P0, R20, R22, R32 ;  /* 0x0000001614207210 */ /* 0x000fe2000787e020 */
[----:B------:R-:W-:Y:S01]  /*12980*/  IMAD.IADD R16, R21, 0x1, R16 ;  /* 0x0000000115107824 */ /* 0x000fe200078e0210 */
[----:B------:R-:W-:Y:S01]  /*12990*/  MOV R6, 0x7f800000 ;  /* 0x7f80000000067802 */ /* 0x000fe20000000f00 */
[----:B------:R-:W-:Y:S01]  /*129a0*/  @P2 FFMA.FTZ R6, R5, R2, R10 ;  /* 0x0000000205062223 */ /* 0x000fe2000001000a */
[----:B------:R-:W-:Y:S02]  /*129b0*/  ISETP.GE.AND P6, PT, R181, R11, PT ;  /* 0x0000000bb500720c */ /* 0x000fe40003fc6270 */
[----:B------:R-:W-:Y:S01]  /*129c0*/  IADD3.X R33, PT, PT, R16, R17, R8, P3, P0 ;  /* 0x0000001110217210 */ /* 0x000fe20001fe0408 */
[----:B------:R-:W-:-:S02]  /*129d0*/  @!P1 IMAD R10, R31, R4, RZ ;  /* 0x000000041f0a9224 */ /* 0x000fc400078e02ff */
[----:B--2---:R-:W-:Y:S01]  /*129e0*/  @P5 FMUL.FTZ R8, R9, 0.69314718246459960938 ;  /* 0x3f31721809085820 */ /* 0x004fe20000410000 */
[----:B------:R-:W-:Y:S01]  /*129f0*/  SHF.R.U32.HI R17, RZ, 0x2, R3 ;  /* 0x00000002ff117819 */ /* 0x000fe20000011603 */
[----:B------:R-:W-:Y:S01]  /*12a00*/  @!P1 IMAD.WIDE.U32 R18, R4, R30, R32 ;  /* 0x0000001e04129225 */ /* 0x000fe200078e0020 */
[----:B------:R-:W-:Y:S02]  /*12a10*/  LOP3.LUT R28, R28, 0x30, RZ, 0xc0, !PT ;  /* 0x000000301c1c7812 */ /* 0x000fe400078ec0ff */
[----:B------:R-:W-:Y:S01]  /*12a20*/  LOP3.LUT P2, RZ, R3, 0x3, RZ, 0xc0, !PT ;  /* 0x0000000303ff7812 */ /* 0x000fe2000784c0ff */
[----:B------:R-:W-:Y:S01]  /*12a30*/  IMAD.MOV.U32 R3, RZ, RZ, 0x7f800000 ;  /* 0x7f800000ff037424 */ /* 0x000fe200078e00ff */
[----:B------:R-:W-:Y:S01]  /*12a40*/  @!P1 IADD3 R9, PT, PT, R19, R10, RZ ;  /* 0x0000000a13099210 */ /* 0x000fe20007ffe0ff */
[----:B------:R-:W-:Y:S01]  /*12a50*/  @P5 FFMA.FTZ R3, R5, R0, R8 ;  /* 0x0000000005035223 */ /* 0x000fe20000010008 */
[----:B------:R-:W-:Y:S01]  /*12a60*/  @!P1 LEA R34, P0, R18, R26, 0x1 ;  /* 0x0000001a12229211 */ /* 0x000fe200078008ff */
[----:B------:R1:W2:Y:S01]  /*12a70*/  LDS.128 R12, [R175] ;  /* 0x00000000af0c7984 */ /* 0x0002a20000000c00 */
[----:B------:R-:W-:-:S02]  /*12a80*/  P2R R2, PR, RZ, 0x40 ;  /* 0x00000040ff027803 */ /* 0x000fc40000000000 */
[-C--:B------:R-:W-:Y:S01]  /*12a90*/  ISETP.GE.AND P4, PT, R182, R11.reuse, PT ;  /* 0x0000000bb600720c */ /* 0x080fe20003f86270 */
[----:B------:R1:W3:Y:S01]  /*12aa0*/  LDS.128 R20, [R175+0x1800] ;  /* 0x00180000af147984 */ /* 0x0002e20000000c00 */
[----:B------:R-:W-:Y:S02]  /*12ab0*/  ISETP.GE.AND P6, PT, R180, R11, PT ;  /* 0x0000000bb400720c */ /* 0x000fe40003fc6270 */
[----:B------:R-:W-:Y:S02]  /*12ac0*/  LOP3.LUT R28, R28, 0x7, R17, 0xf8, !PT ;  /* 0x000000071c1c7812 */ /* 0x000fe400078ef811 */
[----:B------:R-:W-:Y:S02]  /*12ad0*/  @!P1 LEA.HI.X R35, R18, R27, R9, 0x1, P0 ;  /* 0x0000001b12239211 */ /* 0x000fe400000f0c09 */
        /* <DEDUP_REMOVED lines=14> */
.L_x_11709:
[----:B------:R-:W-:Y:S05]  /*12bc0*/  BSYNC.RECONVERGENT B0 ;  /* 0x0000000000007941 */ /* 0x000fea0003800200 */
.L_x_11708:
[----:B--2---:R2:W-:Y:S01]  /*12bd0*/  @!P1 ST.E.128 desc[UR4][R34.64], R12 ;  /* 0x0000000c22009985 */ /* 0x0045e2000c101d04 */
        /* <DEDUP_REMOVED lines=12> */
[----:B----4-:R1:W-:Y:S02]  /*12ca0*/  ST.E.128 desc[UR4][R12.64], R16 ;  /* 0x000000100c007985 */ /* 0x0103e4000c101d04 */
.L_x_11711:
[----:B------:R-:W-:Y:S05]  /*12cb0*/  BSYNC.RECONVERGENT B0 ;  /* 0x0000000000007941 */ /* 0x000fea0003800200 */
.L_x_11710:
[----:B------:R-:W-:Y:S01]  /*12cc0*/  ISETP.NE.AND P0, PT, R2, RZ, PT ;  /* 0x000000ff0200720c */ /* 0x000fe20003f05270 */
[----:B------:R-:W-:-:S12]  /*12cd0*/  BSSY.RECONVERGENT B0, `(.L_x_11712) ;  /* 0x000000d000007945 */ /* 0x000fd80003800200 */
        /* <DEDUP_REMOVED lines=12> */
.L_x_11713:
[----:B------:R-:W-:Y:S05]  /*12da0*/  BSYNC.RECONVERGENT B0 ;  /* 0x0000000000007941 */ /* 0x000fea0003800200 */
.L_x_11712:
[----:B------:R-:W-:-:S04]  /*12db0*/  MOV R171, 0x0 ;  /* 0x0000000000ab7802 */ /* 0x000fc80000000f00 */
[----:B-1234-:R-:W-:Y:S05]  /*12dc0*/  @P6 RET.REL.NODEC R170 `(_ZN5flash24flash_fwd_splitkv_kernelI23Flash_fwd_kernel_traitsILi64ELi64ELi128ELi4ELb0ELb0EN7cutlass6half_tE19Flash_kernel_traitsILi64ELi64ELi128ELi4ES3_EELb0ELb0ELb0ELb0ELb1ELb1ELb0ELb1EEEvNS_16Flash_fwd_paramsE) ;  /* 0xfffffed0aa8c6950 */ /* 0x01efea0003c3ffff */
        /* <DEDUP_REMOVED lines=12> */
[----:B-1----:R-:W-:Y:S05]  /*12e90*/  RET.REL.NODEC R170 `(_ZN5flash24flash_fwd_splitkv_kernelI23Flash_fwd_kernel_traitsILi64ELi64ELi128ELi4ELb0ELb0EN7cutlass6half_tE19Flash_kernel_traitsILi64ELi64ELi128ELi4ES3_EELb0ELb0ELb0ELb0ELb1ELb1ELb0ELb1EEEvNS_16Flash_fwd_paramsE) ;  /* 0xfffffed0aa587950 */ /* 0x002fea0003c3ffff */
.L_x_11706:
[----:B------:R-:W-:Y:S01]  /*12ea0*/  MOV R7, 0x2 ;  /* 0x0000000200077802 */ /* 0x000fe20000000f00 */
[----:B------:R-:W-:Y:S01]  /*12eb0*/  IMAD.MOV.U32 R4, RZ, RZ, 0x1f ;  /* 0x0000001fff047424 */ /* 0x000fe200078e00ff */
[----:B------:R-:W-:-:S07]  /*12ec0*/  MOV R6, 0xffffffff ;  /* 0xffffffff00067802 */ /* 0x000fce0000000f00 */
[----:B-12--5:R-:W-:Y:S05]  /*12ed0*/  WARPSYNC.COLLECTIVE R6, `(.L_x_11714) ;  /* 0x0000000006087348 */ /* 0x026fea0003c00000 */
[----:B------:R3:W4:Y:S02]  /*12ee0*/  SHFL.BFLY P0, R11, R186, R7, R4 ;  /* 0x0c000007ba0b7389 */ /* 0x0007240000000004 */
[----:B-12345:R-:W-:Y:S05]  /*12ef0*/  ENDCOLLECTIVE ;  /* 0x000000000000791b */ /* 0x03efea0003800000 */
.L_x_11714:
[----:B------:R-:W-:Y:S02]  /*12f00*/  IMAD.MOV.U32 R9, RZ, RZ, R11 ;  /* 0x000000ffff097224 */ /* 0x000fe400078e000b */
[----:B------:R-:W-:Y:S02]  /*12f10*/  IMAD.MOV.U32 R7, RZ, RZ, 0x1 ;  /* 0x00000001ff077424 */ /* 0x000fe400078e00ff */
[----:B------:R-:W-:-:S05]  /*12f20*/  FADD.FTZ R9, R9, R186 ;  /* 0x000000ba09097221 */ /* 0x000fca0000010000 */
[----:B------:R-:W-:-:S07]  /*12f30*/  MOV R186, R9 ;  /* 0x0000000900ba7202 */ /* 0x000fce0000000f00 */
[----:B------:R-:W-:Y:S05]  /*12f40*/  WARPSYNC.COLLECTIVE R6, `(.L_x_11715) ;  /* 0x0000000006087348 */ /* 0x000fea0003c00000 */
[----:B------:R1:W2:Y:S02]  /*12f50*/  SHFL.BFLY P0, R11, R186, R7, R4 ;  /* 0x0c000007ba0b7389 */ /* 0x0002a40000000004 */
[----:B-12---:R-:W-:Y:S05]  /*12f60*/  ENDCOLLECTIVE ;  /* 0x000000000000791b */ /* 0x006fea0003800000 */
.L_x_11715:
[----:B------:R-:W-:Y:S01]  /*12f70*/  MOV R186, R187 ;  /* 0x000000bb00ba7202 */ /* 0x000fe20000000f00 */
[----:B------:R-:W-:Y:S01]  /*12f80*/  IMAD.MOV.U32 R7, RZ, RZ, 0x2 ;  /* 0x00000002ff077424 */ /* 0x000fe200078e00ff */
[----:B------:R-:W-:-:S07]  /*12f90*/  MOV R10, R11 ;  /* 0x0000000b000a7202 */ /* 0x000fce0000000f00 */
[----:B------:R-:W-:Y:S05]  /*12fa0*/  WARPSYNC.COLLECTIVE R6, `(.L_x_11716) ;  /* 0x0000000006087348 */ /* 0x000fea0003c00000 */
[----:B------:R1:W2:Y:S02]  /*12fb0*/  SHFL.BFLY P0, R11, R186, R7, R4 ;  /* 0x0c000007ba0b7389 */ /* 0x0002a40000000004 */
[----:B-12---:R-:W-:Y:S05]  /*12fc0*/  ENDCOLLECTIVE ;  /* 0x000000000000791b */ /* 0x006fea0003800000 */
.L_x_11716:
[----:B------:R-:W-:Y:S01]  /*12fd0*/  FADD.FTZ R10, R9, R10 ;  /* 0x0000000a090a7221 */ /* 0x000fe20000010000 */
[----:B------:R-:W-:Y:S01]  /*12fe0*/  FADD.FTZ R8, R11, R187 ;  /* 0x000000bb0b087221 */ /* 0x000fe20000010000 */
[----:B------:R-:W-:-:S04]  /*12ff0*/  MOV R7, 0x1 ;  /* 0x0000000100077802 */ /* 0x000fc80000000f00 */
[----:B------:R-:W-:-:S07]  /*13000*/  MOV R186, R8 ;  /* 0x0000000800ba7202 */ /* 0x000fce0000000f00 */
[----:B------:R-:W-:Y:S05]  /*13010*/  WARPSYNC.COLLECTIVE R6, `(.L_x_11717) ;  /* 0x0000000006087348 */ /* 0x000fea0003c00000 */
[----:B------:R1:W2:Y:S02]  /*13020*/  SHFL.BFLY P0, R11, R186, R7, R4 ;  /* 0x0c000007ba0b7389 */ /* 0x0002a40000000004 */
[----:B-12---:R-:W-:Y:S05]  /*13030*/  ENDCOLLECTIVE ;  /* 0x000000000000791b */ /* 0x006fea0003800000 */
.L_x_11717:
[----:B------:R-:W-:Y:S05]  /*13040*/  BRA `(.L_x_11718) ;  /* 0xfffffff000187947 */ /* 0x000fea000383ffff */
.L_x_11719:
        /* <DEDUP_REMOVED lines=11> */
.L_x_14811:


//--------------------- .text._ZN5flash24flash_fwd_splitkv_kernelI23Flash_fwd_kernel_traitsILi64ELi64ELi128ELi4ELb0ELb0EN7cutlass6half_tE19Flash_kernel_traitsILi64ELi64ELi128ELi4ES3_EELb0ELb0ELb1ELb0ELb0ELb0ELb0ELb1EEEvNS_16Flash_fwd_paramsE --------------------------
	.section	.text._ZN5flash24flash_fwd_splitkv_kernelI23Flash_fwd_kernel_traitsILi64ELi64ELi128ELi4ELb0ELb0EN7cutlass6half_tE19Flash_kernel_traitsILi64ELi64ELi128ELi4ES3_EELb0ELb0ELb1ELb0ELb0ELb0ELb0ELb1EEEvNS_16Flash_fwd_paramsE,"ax",@progbits
	.align	128
        .global         _ZN5flash24flash_fwd_splitkv_kernelI23Flash_fwd_kernel_traitsILi64ELi64ELi128ELi4ELb0ELb0EN7cutlass6half_tE19Flash_kernel_traitsILi64ELi64ELi128ELi4ES3_EELb0ELb0ELb1ELb0ELb0ELb0ELb0ELb1EEEvNS_16Flash_fwd_paramsE
        .type           _ZN5flash24flash_fwd_splitkv_kernelI23Flash_fwd_kernel_traitsILi64ELi64ELi128ELi4ELb0ELb0EN7cutlass6half_tE19Flash_kernel_traitsILi64ELi64ELi128ELi4ES3_EELb0ELb0ELb1ELb0ELb0ELb0ELb0ELb1EEEvNS_16Flash_fwd_paramsE,@function
        .size           _ZN5flash24flash_fwd_splitkv_kernelI23Flash_fwd_kernel_traitsILi64ELi64ELi128ELi4ELb0ELb0EN7cutlass6half_tE19Flash_kernel_traitsILi64ELi64ELi128ELi4ES3_EELb0ELb0ELb1ELb0ELb0ELb0ELb0ELb1EEEvNS_16Flash_fwd_paramsE,(.L_x_14812 - _ZN5flash24flash_fwd_splitkv_kernelI23Flash_fwd_kernel_traitsILi64ELi64ELi128ELi4ELb0ELb0EN7cutlass6half_tE19Flash_kernel_traitsILi64ELi64ELi128ELi4ES3_EELb0ELb0ELb1ELb0ELb0ELb0ELb0ELb1EEEvNS_16Flash_fwd_paramsE)
        .other          _ZN5flash24flash_fwd_splitkv_kernelI23Flash_fwd_kernel_traitsILi64ELi64ELi128ELi4ELb0ELb0EN7cutlass6half_tE19Flash_kernel_traitsILi64ELi64ELi128ELi4ES3_EELb0ELb0ELb1ELb0ELb0ELb0ELb0ELb1EEEvNS_16Flash_fwd_paramsE,@"STO_CUDA_ENTRY STV_DEFAULT"
_ZN5flash24flash_fwd_splitkv_kernelI23Flash_fwd_kernel_traitsILi64ELi64ELi128ELi4ELb0ELb0EN7cutlass6half_tE19Flash_kernel_traitsILi64ELi64ELi128ELi4ES3_EELb0ELb0ELb1ELb0ELb0ELb0ELb0ELb1EEEvNS_16Flash_fwd_paramsE:
.text._ZN5flash24flash_fwd_splitkv_kernelI23Flash_fwd_kernel_traitsILi64ELi64ELi128ELi4ELb0ELb0EN7cutlass6half_tE19Flash_kernel_traitsILi64ELi64ELi128ELi4ES3_EELb0ELb0ELb1ELb0ELb0ELb0ELb0ELb1EEEvNS_16Flash_fwd_paramsE:
[----:B------:R-:W-:Y:S01]  /*0000*/  LDC R1, c[0x0][0x37c] ;  /* 0x0000df00ff017b82 */ /* 0x000fe20000000800 */
[----:B------:R-:W1:Y:S07]  /*0010*/  S2R R5, SR_CTAID.X ;  /* 0x0000000000057919 */ /* 0x000e6e0000002500 */
[----:B------:R-:W2:Y:S01]  /*0020*/  LDC.64 R102, c[0x0][0x348] ;  /* 0x0000d200ff667b82 */ /* 0x000ea20000000a00 */
[----:B------:R-:W-:Y:S01]  /*0030*/  BSSY.RECONVERGENT B3, `(.L_x_11720) ;  /* 0x0000005000037945 */ /* 0x000fe20003800200 */
[----:B------:R-:W-:Y:S01]  /*0040*/  MOV R164, 0x80 ;  /* 0x0000008000a47802 */ /* 0x000fe20000000f00 */
[----:B------:R-:W3:Y:S01]  /*0050*/  S2R R166, SR_CTAID.Y ;  /* 0x0000000000a67919 */ /* 0x000ee20000002600 */
[----:B------:R-:W4:Y:S05]  /*0060*/  S2R R165, SR_CTAID.Z ;  /* 0x0000000000a57919 */ /* 0x000f2a0000002700 */
[----:B-1234-:R-:W-:Y:S05]  /*0070*/  CALL.REL.NOINC `($_ZN5flash24flash_fwd_splitkv_kernelI23Flash_fwd_kernel_traitsILi64ELi64ELi128ELi4ELb0ELb0EN7cutlass6half_tE19Flash_kernel_traitsILi64ELi64ELi128ELi4ES3_EELb0ELb0ELb1ELb0ELb0ELb0ELb0ELb1EEEvNS_16Flash_fwd_paramsE$_ZN5flash30compute_attn_1rowblock_splitkvI23Flash_fwd_kernel_traitsILi64ELi64ELi128ELi4ELb0ELb0EN7cutlass6half_tE19Flash_kernel_traitsILi64ELi64ELi128ELi4ES3_EELb0ELb0ELb1ELb0ELb0ELb0ELb0ELb1ENS_16Flash_fwd_paramsEEEvRKT8_iiiii) ;  /* 0x0000000000087944 */ /* 0x01efea0003c00000 */
[----:B------:R-:W-:Y:S05]  /*0080*/  BSYNC.RECONVERGENT B3 ;  /* 0x0000000000037941 */ /* 0x000fea0003800200 */
.L_x_11720:
[----:B------:R-:W-:Y:S05]  /*0090*/  EXIT ;  /* 0x000000000000794d */ /* 0x000fea0003800000 */
        .type           $_ZN5flash24flash_fwd_splitkv_kernelI23Flash_fwd_kernel_traitsILi64ELi64ELi128ELi4ELb0ELb0EN7cutlass6half_tE19Flash_kernel_traitsILi64ELi64ELi128ELi4ES3_EELb0ELb0ELb1ELb0ELb0ELb0ELb0ELb1EEEvNS_16Flash_fwd_paramsE$_ZN5flash30compute_attn_1rowblock_splitkvI23Flash_fwd_kernel_traitsILi64ELi64ELi128ELi4ELb0ELb0EN7cutlass6half_tE19Flash_kernel_traitsILi64ELi64ELi128ELi4ES3_EELb0ELb0ELb1ELb0ELb0ELb0ELb0ELb1ENS_16Flash_fwd_paramsEEEvRKT8_iiiii,@function
        .size           $_ZN5flash24flash_fwd_splitkv_kernelI23Flash_fwd_kernel_traitsILi64ELi64ELi128ELi4ELb0ELb0EN7cutlass6half_tE19Flash_kernel_traitsILi64ELi64ELi128ELi4ES3_EELb0ELb0ELb1ELb0ELb0ELb0ELb0ELb1EEEvNS_16Flash_fwd_paramsE$_ZN5flash30compute_attn_1rowblock_splitkvI23Flash_fwd_kernel_traitsILi64ELi64ELi128ELi4ELb0ELb0EN7cutlass6half_tE19Flash_kernel_traitsILi64ELi64ELi128ELi4ES3_EELb0ELb0ELb1ELb0ELb0ELb0ELb0ELb1ENS_16Flash_fwd_paramsEEEvRKT8_iiiii,(.L_x_14812 - $_ZN5flash24flash_fwd_splitkv_kernelI23Flash_fwd_kernel_traitsILi64ELi64ELi128ELi4ELb0ELb0EN7cutlass6half_tE19Flash_kernel_traitsILi64ELi64ELi128ELi4ES3_EELb0ELb0ELb1ELb0ELb0ELb0ELb0ELb1EEEvNS_16Flash_fwd_paramsE$_ZN5flash30compute_attn_1rowblock_splitkvI23Flash_fwd_kernel_traitsILi64ELi64ELi128ELi4ELb0ELb0EN7cutlass6half_tE19Flash_kernel_traitsILi64ELi64ELi128ELi4ES3_EELb0ELb0ELb1ELb0ELb0ELb0ELb0ELb1ENS_16Flash_fwd_paramsEEEvRKT8_iiiii)
$_ZN5flash24flash_fwd_splitkv_kernelI23Flash_fwd_kernel_traitsILi64ELi64ELi128ELi4ELb0ELb0EN7cutlass6half_tE19Flash_kernel_traitsILi64ELi64ELi128ELi4ES3_EELb0ELb0ELb1ELb0ELb0ELb0ELb0ELb1EEEvNS_16Flash_fwd_paramsE$_ZN5flash30compute_attn_1rowblock_splitkvI23Flash_fwd_kernel_traitsILi64ELi64ELi128ELi4ELb0ELb0EN7cutlass6half_tE19Flash_kernel_traitsILi64ELi64ELi128ELi4ES3_EELb0ELb0ELb1ELb0ELb0ELb0ELb0ELb1ENS_16Flash_fwd_paramsEEEvRKT8_iiiii:
        /* <DEDUP_REMOVED lines=13> */
[----:B------:R-:W-:Y:S01]  /*0170*/  ISETP.NE.AND.EX P3, PT, R13, RZ, PT, P2 ;  /* 0x000000ff0d00720c */ /* 0x000fe20003f65320 */
[----:B------:R-:W1:Y:S01]  /*0180*/  S2R R63, SR_TID.X ;  /* 0x00000000003f7919 */ /* 0x000e620000002100 */
[----:B------:R-:W-:Y:S01]  /*0190*/  ISETP.NE.AND.EX P4, PT, R9, RZ, PT, P4 ;  /* 0x000000ff0900720c */ /* 0x000fe20003f85340 */
[----:B------:R-:W-:Y:S01]  /*01a0*/  IMAD.WIDE.U32 R12, R166, 0x4, R12 ;  /* 0x00000004a60c7825 */ /* 0x000fe200078e000c */
[C---:B------:R-:W-:Y:S02]  /*01b0*/  ISETP.NE.AND.EX P6, PT, R11.reuse, RZ, PT, P5 ;  /* 0x000000ff0b00720c */ /* 0x040fe40003fc5350 */
[----:B------:R-:W-:Y:S02]  /*01c0*/  IADD3 R32, P0, PT, R10, R2, RZ ;  /* 0x000000020a207210 */ /* 0x000fe40007f1e0ff */
[----:B------:R-:W-:Y:S01]  /*01d0*/  ISETP.NE.U32.AND P2, PT, R8, RZ, PT ;  /* 0x000000ff0800720c */ /* 0x000fe20003f45070 */
[----:B------:R-:W5:Y:S02]  /*01e0*/  @P1 LD.E R170, desc[UR4][R12.64] ;  /* 0x000000040caa1980 */ /* 0x000f64000c101900 */
[----:B------:R-:W-:-:S02]  /*01f0*/  IMAD.X R33, R11, 0x1, R0, P0 ;  /* 0x000000010b217824 */ /* 0x000fc400000e0600 */
[----:B------:R-:W-:Y:S01]  /*0200*/  IMAD.MOV.U32 R11, RZ, RZ, RZ ;  /* 0x000000ffff0b7224 */ /* 0x000fe200078e00ff */
[----:B------:R-:W5:Y:S04]  /*0210*/  @!P3 LD.E R173, desc[UR4][R102.64+0xb4] ;  /* 0x0000b40466adb980 */ /* 0x000f68000c101900 */
[----:B------:R-:W5:Y:S04]  /*0220*/  @!P4 LD.E R72, desc[UR4][R102.64+0xb8] ;  /* 0x0000b8046648c980 */ /* 0x000f68000c101900 */
[----:B------:R-:W5:Y:S01]  /*0230*/  @P6 LD.E R11, desc[UR4][R32.64] ;  /* 0x00000004200b6980 */ /* 0x000f62000c101900 */
[----:B------:R-:W-:-:S02]  /*0240*/  ISETP.NE.AND.EX P2, PT, R9, RZ, PT, P2 ;  /* 0x000000ff0900720c */ /* 0x000fc40003f45320 */
        /* <DEDUP_REMOVED lines=12> */
.L_x_11722:
[----:B------:R-:W-:Y:S05]  /*0310*/  BSYNC.RECONVERGENT B0 ;  /* 0x0000000000007941 */ /* 0x000fea0003800200 */
.L_x_11721:
[----:B------:R-:W-:Y:S04]  /*0320*/  BSSY.RECONVERGENT B0, `(.L_x_11723) ;  /* 0x0000007000007945 */ /* 0x000fe80003800200 */
[----:B------:R-:W-:Y:S05]  /*0330*/  @!P4 BRA `(.L_x_11724) ;  /* 0x000000000014c947 */ /* 0x000fea0003800000 */
[----:B------:R-:W2:Y:S02]  /*0340*/  LD.E.U8 R4, desc[UR4][R102.64+0x1b2] ;  /* 0x0001b20466047980 */ /* 0x000ea4000c101100 */
[----:B--2---:R-:W-:-:S13]  /*0350*/  ISETP.NE.AND P0, PT, R4, RZ, PT ;  /* 0x000000ff0400720c */ /* 0x004fda0003f05270 */
[----:B------:R-:W2:Y:S02]  /*0360*/  @P0 LD.E R9, desc[UR4][R14.64+0x4] ;  /* 0x000004040e090980 */ /* 0x000ea4000c101900 */
[----:B--2--5:R-:W-:-:S06]  /*0370*/  @P0 IADD3 R72, PT, PT, R9, -R12, RZ ;  /* 0x8000000c09480210 */ /* 0x024fcc0007ffe0ff */
[----:B------:R2:W5:Y:S02]  /*0380*/  @!P0 LD.E R72, desc[UR4][R14.64] ;  /* 0x000000040e488980 */ /* 0x000564000c101900 */
.L_x_11724:
[----:B------:R-:W-:Y:S05]  /*0390*/  BSYNC.RECONVERGENT B0 ;  /* 0x0000000000007941 */ /* 0x000fea0003800200 */
.L_x_11723:
        /* <DEDUP_REMOVED lines=9> */
.L_x_11726:
[----:B------:R-:W3:Y:S01]  /*0430*/  LD.E.64 R6, desc[UR4][R102.64+0x108] ;  /* 0x0001080466067980 */ /* 0x000ee2000c101b00 */
[----:B------:R-:W-:Y:S01]  /*0440*/  BSSY.RECONVERGENT B0, `(.L_x_11728) ;  /* 0x0000006000007945 */ /* 0x000fe20003800200 */
[----:B------:R-:W-:Y:S01]  /*0450*/  IMAD.MOV.U32 R3, RZ, RZ, RZ ;  /* 0x000000ffff037224 */ /* 0x000fe200078e00ff */
[----:B---3--:R-:W-:-:S04]  /*0460*/  ISETP.NE.U32.AND P0, PT, R6, RZ, PT ;  /* 0x000000ff0600720c */ /* 0x008fc80003f05070 */
[----:B------:R-:W-:-:S13]  /*0470*/  ISETP.NE.AND.EX P0, PT, R7, RZ, PT, P0 ;  /* 0x000000ff0700720c */ /* 0x000fda0003f05300 */
[----:B------:R-:W-:Y:S05]  /*0480*/  @!P0 BRA `(.L_x_11729) ;  /* 0x0000000000048947 */ /* 0x000fea0003800000 */
[----:B------:R3:W5:Y:S02]  /*0490*/  LD.E R3, desc[UR4][R102.64+0xbc] ;  /* 0x0000bc0466037980 */ /* 0x000764000c101900 */
.L_x_11729:
[----:B------:R-:W-:Y:S05]  /*04a0*/  BSYNC.RECONVERGENT B0 ;  /* 0x0000000000007941 */ /* 0x000fea0003800200 */
.L_x_11728:
[----:B-----5:R-:W-:Y:S02]  /*04b0*/  IADD3 R60, PT, PT, R72, R3, RZ ;  /* 0x00000003483c7210 */ /* 0x020fe40007ffe0ff */
.L_x_11727:
[----:B------:R-:W-:Y:S05]  /*04c0*/  BSYNC.RECONVERGENT B1 ;  /* 0x0000000000017941 */ /* 0x000fea0003800200 */
.L_x_11725:
[----:B------:R-:W-:Y:S01]  /*04d0*/  IMAD.SHL.U32 R168, R5, 0x40, RZ ;  /* 0x0000004005a87824 */ /* 0x000fe200078e00ff */
[----:B------:R-:W-:Y:S01]  /*04e0*/  MOV R6, R164 ;  /* 0x000000a400067202 */ /* 0x000fe20000000f00 */
[----:B------:R-:W-:-:S03]  /*04f0*/  IMAD.MOV.U32 R7, RZ, RZ, 0x0 ;  /* 0x00000000ff077424 */ /* 0x000fc600078e00ff */
[----:B------:R-:W-:-:S13]  /*0500*/  ISETP.GT.AND P0, PT, R173, R168, PT ;  /* 0x000000a8ad00720c */ /* 0x000fda0003f04270 */
[----:B-123--:R-:W-:Y:S05]  /*0510*/  @!P0 RET.REL.NODEC R6 `(_ZN5flash24flash_fwd_splitkv_kernelI23Flash_fwd_kernel_traitsILi64ELi64ELi128ELi4ELb0ELb0EN7cutlass6half_tE19Flash_kernel_traitsILi64ELi64ELi128ELi4ES3_EELb0ELb0ELb1ELb0ELb0ELb0ELb0ELb1EEEvNS_16Flash_fwd_paramsE) ;  /* 0xfffffff806b88950 */ /* 0x00efea0003c3ffff */
        /* <DEDUP_REMOVED lines=63> */
[CC--:B------:R-:W-:Y:S02]  /*0910*/  ISETP.GE.OR P5, PT, R0.reuse, R173.reuse, P1 ;  /* 0x000000ad0000720c */ /* 0x0c0fe40000fa6670 */
[----:B------:R-:W-:Y:S01]  /*0920*/  ISETP.NE.AND P0, PT, R5, RZ, PT ;  /* 0x000000ff0500720c */ /* 0x000fe20003f05270 */
[----:B------:R-:W-:Y:S01]  /*0930*/  VIADD R14, R63, 0x30 ;  /* 0x000000303f0e7836 */ /* 0x000fe20000000000 */
[----:B------:R-:W-:-:S04]  /*0940*/  ISETP.GE.OR P4, PT, R0, R173, P2 ;  /* 0x000000ad0000720c */ /* 0x000fc80001786670 */
[CC--:B------:R-:W-:Y:S02]  /*0950*/  ISETP.GE.OR P1, PT, R14.reuse, R173.reuse, P1 ;  /* 0x000000ad0e00720c */ /* 0x0c0fe40000f26670 */
[----:B------:R-:W-:Y:S02]  /*0960*/  ISETP.GE.OR P2, PT, R14, R173, P2 ;  /* 0x000000ad0e00720c */ /* 0x000fe40001746670 */
[----:B------:R-:W-:Y:S01]  /*0970*/  @!P6 MOV R15, 0x7f800000 ;  /* 0x7f800000000fe802 */ /* 0x000fe20000000f00 */
[----:B------:R-:W-:Y:S02]  /*0980*/  @!P5 IMAD.MOV.U32 R3, RZ, RZ, 0x7f800000 ;  /* 0x7f800000ff03d424 */ /* 0x000fe400078e00ff */
[----:B-1----:R-:W-:Y:S01]  /*0990*/  @!P0 IMAD.MOV.U32 R19, RZ, RZ, 0x7f800000 ;  /* 0x7f800000ff138424 */ /* 0x002fe200078e00ff */
[----:B------:R-:W-:Y:S07]  /*09a0*/  @P3 BRA `(.L_x_11732) ;  /* 0x00000000002c3947 */ /* 0x000fee0003800000 */
        /* <DEDUP_REMOVED lines=11> */
.L_x_11732:
[----:B------:R-:W-:Y:S05]  /*0a60*/  BSYNC.RECONVERGENT B0 ;  /* 0x0000000000007941 */ /* 0x000fea0003800200 */
.L_x_11731:
        /* <DEDUP_REMOVED lines=13> */
.L_x_11734:
[----:B------:R-:W-:Y:S05]  /*0b40*/  BSYNC.RECONVERGENT B0 ;  /* 0x0000000000007941 */ /* 0x000fea0003800200 */
.L_x_11733:
        /* <DEDUP_REMOVED lines=12> */
.L_x_11736:
[----:B------:R-:W-:Y:S05]  /*0c10*/  BSYNC.RECONVERGENT B0 ;  /* 0x0000000000007941 */ /* 0x000fea0003800200 */
.L_x_11735:
[----:B------:R-:W-:Y:S01]  /*0c20*/  ISETP.NE.AND P0, PT, R5, RZ, PT ;  /* 0x000000ff0500720c */ /* 0x000fe20003f05270 */
[----:B------:R-:W-:Y:S01]  /*0c30*/  @!P6 ST.E desc[UR4][R16.64+0x40], R15 ;  /* 0x0000400f1000e985 */ /* 0x000fe2000c101904 */
[----:B------:R-:W-:-:S03]  /*0c40*/  MOV R165, 0x0 ;  /* 0x0000000000a57802 */ /* 0x000fc60000000f00 */
[----:B------:R-:W-:Y:S08]  /*0c50*/  @!P5 ST.E desc[UR4][R16.64+0x80], R3 ;  /* 0x000080031000d985 */ /* 0x000ff0000c101904 */
[----:B------:R1:W-:Y:S02]  /*0c60*/  @!P0 ST.E desc[UR4][R16.64], R19 ;  /* 0x0000001310008985 */ /* 0x0003e4000c101904 */
[----:B-123--:R-:W-:Y:S05]  /*0c70*/  @P1 RET.REL.NODEC R164 `(_ZN5flash24flash_fwd_splitkv_kernelI23Flash_fwd_kernel_traitsILi64ELi64ELi128ELi4ELb0ELb0EN7cutlass6half_tE19Flash_kernel_traitsILi64ELi64ELi128ELi4ES3_EELb0ELb0ELb1ELb0ELb0ELb0ELb0ELb1EEEvNS_16Flash_fwd_paramsE) ;  /* 0xfffffff0a4e01950 */ /* 0x00efea0003c3ffff */
[----:B------:R-:W-:Y:S02]  /*0c80*/  MOV R3, 0x7f800000 ;  /* 0x7f80000000037802 */ /* 0x000fe40000000f00 */
[----:B------:R-:W-:-:S03]  /*0c90*/  MOV R165, 0x0 ;  /* 0x0000000000a57802 */ /* 0x000fc60000000f00 */
[----:B------:R1:W-:Y:S02]  /*0ca0*/  ST.E desc[UR4][R16.64+0xc0], R3 ;  /* 0x0000c00310007985 */ /* 0x0003e4000c101904 */
[----:B-1----:R-:W-:Y:S05]  /*0cb0*/  RET.REL.NODEC R164 `(_ZN5flash24flash_fwd_splitkv_kernelI23Flash_fwd_kernel_traitsILi64ELi64ELi128ELi4ELb0ELb0EN7cutlass6half_tE19Flash_kernel_traitsILi64ELi64ELi128ELi4ES3_EELb0ELb0ELb1ELb0ELb0ELb0ELb0ELb1EEEvNS_16Flash_fwd_paramsE) ;  /* 0xfffffff0a4d07950 */ /* 0x002fea0003c3ffff */
.L_x_11730:
        /* <DEDUP_REMOVED lines=14> */
[----:B-1----:R-:W4:Y:S01]  /*0da0*/  LD.E R2, desc[UR4][R102.64+0x68] ;  /* 0x0000680466027980 */ /* 0x002f22000c101900 */
[----:B------:R-:W-:-:S03]  /*0db0*/  LEA R10, R55, 0xffffff80, 0x7 ;  /* 0xffffff80370a7811 */ /* 0x000fc600078e38ff */
        /* <DEDUP_REMOVED lines=84> */
.L_x_11738:
        /* <DEDUP_REMOVED lines=10> */
[----:B------:R-:W-:Y:S02]  /*13a0*/  LEA R10, R55, 0xffffff80, 0x7 ;  /* 0xffffff80370a7811 */ /* 0x000fe400078e38ff */
        /* <DEDUP_REMOVED lines=67> */
.L_x_11739:
[----:B------:R-:W-:Y:S05]  /*17e0*/  BSYNC.RECONVERGENT B0 ;  /* 0x0000000000007941 */ /* 0x000fea0003800200 */
.L_x_11737:
        /* <DEDUP_REMOVED lines=25> */
[----:B------:R-:W-:-:S05]  /*1980*/  IMAD.SHL.U32 R65, R63, 0x8, RZ ;  /* 0x000000083f417824 */ /* 0x000fca00078e00ff */
[----:B------:R-:W-:-:S07]  /*1990*/  LOP3.LUT R100, R65, 0x38, RZ, 0xc0, !PT ;  /* 0x0000003841647812 */ /* 0x000fce00078ec0ff */
[----:B------:R-:W-:-:S05]  /*19a0*/  @!P1 IMAD.IADD R19, R19, 0x1, -R18 ;  /* 0x0000000113139824 */ /* 0x000fca00078e0a12 */
[----:B------:R-:W-:Y:S02]  /*19b0*/  ISETP.GE.U32.AND P5, PT, R19, R18, PT ;  /* 0x000000121300720c */ /* 0x000fe40003fa6070 */
[----:B------:R-:W-:Y:S02]  /*19c0*/  IADD3 R20, P2, PT, R100, R14, RZ ;  /* 0x0000000e64147210 */ /* 0x000fe40007f5e0ff */
[----:B------:R-:W-:Y:S01]  /*19d0*/  LOP3.LUT R18, R165, R2, RZ, 0x3c, !PT ;  /* 0x00000002a5127212 */ /* 0x000fe200078e3cff */
[----:B------:R-:W-:Y:S01]  /*19e0*/  @!P1 VIADD R15, R15, 0x1 ;  /* 0x000000010f0f9836 */ /* 0x000fe20000000000 */
[----:B------:R-:W-:Y:S01]  /*19f0*/  IADD3.X R21, PT, PT, RZ, R13, RZ, P2, !PT ;  /* 0x0000000dff157210 */ /* 0x000fe200017fe4ff */
[----:B-----5:R-:W-:Y:S01]  /*1a00*/  IMAD R3, R3, R158, RZ ;  /* 0x0000009e03037224 */ /* 0x020fe200078e02ff */
[----:B------:R-:W-:-:S03]  /*1a10*/  ISETP.GE.AND P3, PT, R18, RZ, PT ;  /* 0x000000ff1200720c */ /* 0x000fc60003f66270 */
[C---:B------:R-:W-:Y:S02]  /*1a20*/  IMAD R13, R10.reuse, R159, R3 ;  /* 0x0000009f0a0d7224 */ /* 0x040fe400078e0203 */
[----:B------:R-:W-:Y:S02]  /*1a30*/  @P5 VIADD R15, R15, 0x1 ;  /* 0x000000010f0f5836 */ /* 0x000fe40000000000 */
[----:B------:R-:W-:Y:S01]  /*1a40*/  IMAD.WIDE.U32 R20, R10, R158, R20 ;  /* 0x0000009e0a147225 */ /* 0x000fe200078e0014 */
[----:B------:R-:W-:-:S03]  /*1a50*/  ISETP.NE.AND P4, PT, R2, RZ, PT ;  /* 0x000000ff0200720c */ /* 0x000fc60003f85270 */
[----:B------:R-:W-:Y:S01]  /*1a60*/  IMAD.MOV.U32 R3, RZ, RZ, R15 ;  /* 0x000000ffff037224 */ /* 0x000fe200078e000f */
[----:B------:R-:W-:Y:S02]  /*1a70*/  SHF.R.U32.HI R128, RZ, 0x3, R63 ;  /* 0x00000003ff807819 */ /* 0x000fe4000001163f */
[----:B------:R-:W-:Y:S01]  /*1a80*/  MOV R129, RZ ;  /* 0x000000ff00817202 */ /* 0x000fe20000000f00 */
[----:B------:R-:W-:Y:S01]  /*1a90*/  @!P3 IMAD.MOV R3, RZ, RZ, -R3 ;  /* 0x000000ffff03b224 */ /* 0x000fe200078e0a03 */
[----:B------:R-:W-:-:S05]  /*1aa0*/  IADD3 R21, PT, PT, R21, R13, RZ ;  /* 0x0000000d15157210 */ /* 0x000fca0007ffe0ff */
[----:B------:R-:W-:-:S04]  /*1ab0*/  @!P4 LOP3.LUT R3, RZ, R2, RZ, 0x33, !PT ;  /* 0x00000002ff03c212 */ /* 0x000fc800078e33ff */
[----:B------:R-:W-:Y:S01]  /*1ac0*/  SHF.R.S32.HI R2, RZ, 0x1f, R3 ;  /* 0x0000001fff027819 */ /* 0x000fe20000011403 */
[----:B------:R-:W-:Y:S01]  /*1ad0*/  IMAD R13, R25, R3, RZ ;  /* 0x00000003190d7224 */ /* 0x000fe200078e02ff */
[----:B------:R-:W1:Y:S01]  /*1ae0*/  S2UR UR6, SR_CgaCtaId ;  /* 0x00000000000679c3 */ /* 0x000e620000008800 */
[----:B------:R-:W-:-:S04]  /*1af0*/  IMAD.WIDE.U32 R20, R3, R24, R20 ;  /* 0x0000001803147225 */ /* 0x000fc800078e0014 */
[----:B------:R-:W-:Y:S02]  /*1b00*/  IMAD R24, R2, R24, R13 ;  /* 0x0000001802187224 */ /* 0x000fe400078e020d */
[-C--:B------:R-:W-:Y:S02]  /*1b10*/  IMAD R163, R159, R128.reuse, RZ ;  /* 0x000000809fa37224 */ /* 0x080fe400078e02ff */
[----:B------:R-:W-:Y:S01]  /*1b20*/  IMAD.SHL.U32 R62, R63, 0x40, RZ ;  /* 0x000000403f3e7824 */ /* 0x000fe200078e00ff */
[----:B------:R-:W-:Y:S01]  /*1b30*/  UMOV UR7, 0x400 ;  /* 0x0000040000077882 */ /* 0x000fe20000000000 */
[----:B------:R-:W-:Y:S01]  /*1b40*/  IMAD R161, R157, R128, RZ ;  /* 0x000000809da17224 */ /* 0x000fe200078e02ff */
[----:B------:R-:W-:Y:S02]  /*1b50*/  SHF.R.U32.HI R64, RZ, 0x1, R63 ;  /* 0x00000001ff407819 */ /* 0x000fe4000001163f */
[----:B------:R-:W-:Y:S01]  /*1b60*/  LOP3.LUT R68, R62, 0x1c0, RZ, 0xc0, !PT ;  /* 0x000001c03e447812 */ /* 0x000fe200078ec0ff */
[----:B------:R-:W-:Y:S01]  /*1b70*/  IMAD.SHL.U32 R66, R158, 0x10, RZ ;  /* 0x000000109e427824 */ /* 0x000fe200078e00ff */
[----:B-1----:R-:W-:Y:S01]  /*1b80*/  ULEA UR6, UR6, UR7, 0x18 ;  /* 0x0000000706067291 */ /* 0x002fe2000f8ec0ff */
[----:B------:R-:W-:-:S02]  /*1b90*/  LEA R167, R55, 0xffffff80, 0x7 ;  /* 0xffffff8037a77811 */ /* 0x000fc400078e38ff */
[C---:B------:R-:W-:Y:S02]  /*1ba0*/  SHF.L.U64.HI R70, R156.reuse, 0x4, R157 ;  /* 0x000000049c467819 */ /* 0x040fe4000001029d */
[----:B------:R-:W-:Y:S02]  /*1bb0*/  SHF.L.U32 R69, R156, 0x4, RZ ;  /* 0x000000049c457819 */ /* 0x000fe400000006ff */
[----:B------:R-:W-:Y:S02]  /*1bc0*/  SHF.L.U64.HI R67, R158, 0x4, R159 ;  /* 0x000000049e437819 */ /* 0x000fe4000001029f */
[----:B------:R-:W-:Y:S01]  /*1bd0*/  LOP3.LUT R62, R62, 0x200, RZ, 0xc0, !PT ;  /* 0x000002003e3e7812 */ /* 0x000fe200078ec0ff */
[----:B--2---:R-:W-:-:S04]  /*1be0*/  @P0 IMAD.WIDE.U32 R18, R130, R170, RZ ;  /* 0x000000aa82120225 */ /* 0x004fc800078e00ff */
[-C--:B---3--:R-:W-:Y:S02]  /*1bf0*/  @!P0 IMAD R14, R27, R166.reuse, RZ ;  /* 0x000000a61b0e8224 */ /* 0x088fe400078e02ff */
[----:B------:R-:W-:-:S03]  /*1c00*/  @!P0 IMAD.WIDE.U32 R26, R26, R166, RZ ;  /* 0x000000a61a1a8225 */ /* 0x000fc600078e00ff */
[----:B------:R-:W-:Y:S01]  /*1c10*/  @!P0 MOV R10, R26 ;  /* 0x0000001a000a8202 */ /* 0x000fe20000000f00 */
[----:B------:R-:W-:Y:S02]  /*1c20*/  @P0 IMAD.MOV.U32 R10, RZ, RZ, R18 ;  /* 0x000000ffff0a0224 */ /* 0x000fe400078e0012 */
[----:B------:R-:W-:Y:S02]  /*1c30*/  @P0 IMAD R15, R131, R170, RZ ;  /* 0x000000aa830f0224 */ /* 0x000fe400078e02ff */
[----:B------:R-:W-:Y:S01]  /*1c40*/  @!P0 IMAD.IADD R14, R27, 0x1, R14 ;  /* 0x000000011b0e8824 */ /* 0x000fe200078e020e */
[----:B------:R-:W-:Y:S01]  /*1c50*/  IADD3 R18, P1, PT, R100, R10, RZ ;  /* 0x0000000a64127210 */ /* 0x000fe20007f3e0ff */
[----:B------:R-:W-:-:S04]  /*1c60*/  @P0 IMAD.IADD R14, R19, 0x1, R15 ;  /* 0x00000001130e0824 */ /* 0x000fc800078e020f */
[----:B------:R-:W-:Y:S02]  /*1c70*/  IMAD.X R19, RZ, RZ, R14, P1 ;  /* 0x000000ffff137224 */ /* 0x000fe400008e060e */
[----:B------:R-:W-:-:S04]  /*1c80*/  IMAD.WIDE.U32 R14, R5, 0x40, R128 ;  /* 0x00000040050e7825 */ /* 0x000fc800078e0080 */
[----:B------:R-:W-:Y:S02]  /*1c90*/  IMAD R10, R23, R165, RZ ;  /* 0x000000a5170a7224 */ /* 0x000fe400078e02ff */
[----:B------:R-:W-:-:S04]  /*1ca0*/  IMAD.WIDE.U32 R26, R165, R22, R18 ;  /* 0x00000016a51a7225 */ /* 0x000fc800078e0012 */
[-C--:B------:R-:W-:Y:S02]  /*1cb0*/  IMAD R5, R15, R130.reuse, RZ ;  /* 0x000000820f057224 */ /* 0x080fe400078e02ff */
[----:B------:R-:W-:Y:S02]  /*1cc0*/  IMAD.IADD R27, R27, 0x1, R10 ;  /* 0x000000011b1b7824 */ /* 0x000fe400078e020a */
[C---:B------:R-:W-:Y:S02]  /*1cd0*/  IMAD R5, R14.reuse, R131, R5 ;  /* 0x000000830e057224 */ /* 0x040fe400078e0205 */
[----:B------:R-:W-:Y:S01]  /*1ce0*/  IMAD.WIDE.U32 R14, R14, R130, R26 ;  /* 0x000000820e0e7225 */ /* 0x000fe200078e001a */
[----:B------:R-:W-:-:S04]  /*1cf0*/  IADD3 R22, P1, PT, R100, R4, RZ ;  /* 0x0000000464167210 */ /* 0x000fc80007f3e0ff */
[----:B------:R-:W-:Y:S02]  /*1d00*/  IADD3 R5, PT, PT, R15, R5, RZ ;  /* 0x000000050f057210 */ /* 0x000fe40007ffe0ff */
[C---:B----4-:R-:W-:Y:S01]  /*1d10*/  LEA R126, P2, R14.reuse, R6, 0x1 ;  /* 0x000000060e7e7211 */ /* 0x050fe200078408ff */
[----:B------:R-:W-:Y:S02]  /*1d20*/  IMAD.IADD R19, R21, 0x1, R24 ;  /* 0x0000000115137824 */ /* 0x000fe400078e0218 */
[----:B------:R-:W-:Y:S01]  /*1d30*/  IMAD.MOV.U32 R18, RZ, RZ, R20 ;  /* 0x000000ffff127224 */ /* 0x000fe200078e0014 */
[----:B------:R-:W-:Y:S02]  /*1d40*/  LEA.HI.X R127, R14, R7, R5, 0x1, P2 ;  /* 0x000000070e7f7211 */ /* 0x000fe400010f0c05 */
[----:B------:R-:W-:Y:S01]  /*1d50*/  SHF.R.S32.HI R5, RZ, 0x1f, R72 ;  /* 0x0000001fff057819 */ /* 0x000fe20000011448 */
[----:B------:R-:W-:Y:S01]  /*1d60*/  IMAD.WIDE.U32 R18, R128, R158, R18 ;  /* 0x0000009e80127225 */ /* 0x000fe200078e0012 */
[----:B------:R-:W-:-:S02]  /*1d70*/  IADD3.X R23, PT, PT, RZ, R0, RZ, P1, !PT ;  /* 0x00000000ff177210 */ /* 0x000fc40000ffe4ff */
[----:B------:R-:W-:Y:S01]  /*1d80*/  LEA.HI R0, R5, R72, RZ, 0x7 ;  /* 0x0000004805007211 */ /* 0x000fe200078f38ff */
[----:B------:R-:W-:Y:S01]  /*1d90*/  IMAD.IADD R163, R19, 0x1, R163 ;  /* 0x0000000113a37824 */ /* 0x000fe200078e02a3 */
[C---:B------:R-:W-:Y:S02]  /*1da0*/  LEA R162, P0, R18.reuse, R8, 0x1 ;  /* 0x0000000812a27211 */ /* 0x040fe400078008ff */
[----:B------:R-:W-:Y:S02]  /*1db0*/  LOP3.LUT R6, R65, 0x1c0, RZ, 0xc0, !PT ;  /* 0x000001c041067812 */ /* 0x000fe400078ec0ff */
[----:B------:R-:W-:Y:S02]  /*1dc0*/  SHF.R.S32.HI R0, RZ, 0x7, R0 ;  /* 0x00000007ff007819 */ /* 0x000fe40000011400 */
[----:B------:R-:W-:Y:S02]  /*1dd0*/  LEA.HI.X R163, R18, R9, R163, 0x1, P0 ;  /* 0x0000000912a37211 */ /* 0x000fe400000f0ca3 */
[----:B------:R-:W-:-:S02]  /*1de0*/  LOP3.LUT R6, R6, 0x38, R63, 0xf8, !PT ;  /* 0x0000003806067812 */ /* 0x000fc400078ef83f */
[----:B------:R-:W-:Y:S02]  /*1df0*/  ISETP.GE.AND P0, PT, R0, R55, PT ;  /* 0x000000370000720c */ /* 0x000fe40003f06270 */
        /* <DEDUP_REMOVED lines=21> */
[----:B------:R-:W-:-:S02]  /*1f50*/  IMAD.MOV.U32 R101, RZ, RZ, RZ ;  /* 0x000000ffff657224 */ /* 0x000fc400078e00ff */
[----:B------:R-:W-:Y:S01]  /*1f60*/  IMAD.SHL.U32 R10, R63, 0x4, RZ ;  /* 0x000000043f0a7824 */ /* 0x000fe200078e00ff */
[----:B------:R-:W-:Y:S02]  /*1f70*/  IADD3 R12, PT, PT, R167, R12, RZ ;  /* 0x0000000ca70c7210 */ /* 0x000fe40007ffe0ff */
[----:B------:R-:W-:Y:S02]  /*1f80*/  SHF.R.S32.HI R11, RZ, 0x1, R11 ;  /* 0x00000001ff0b7819 */ /* 0x000fe4000001140b */
[----:B------:R-:W-:-:S05]  /*1f90*/  LOP3.LUT R10, R10, 0x1c, RZ, 0xc0, !PT ;  /* 0x0000001c0a0a7812 */ /* 0x000fca00078ec0ff */
[C---:B------:R-:W-:Y:S01]  /*1fa0*/  IMAD R10, R128.reuse, R11, R10 ;  /* 0x0000000b800a7224 */ /* 0x040fe200078e020a */
[C---:B------:R-:W-:Y:S01]  /*1fb0*/  SHF.L.U32 R116, R11.reuse, 0x4, RZ ;  /* 0x000000040b747819 */ /* 0x040fe200000006ff */
[C---:B------:R-:W-:Y:S01]  /*1fc0*/  IMAD R115, R11.reuse, 0x30, RZ ;  /* 0x000000300b737824 */ /* 0x040fe200078e02ff */
[C---:B------:R-:W-:Y:S01]  /*1fd0*/  SHF.L.U32 R107, R11.reuse, 0x6, RZ ;  /* 0x000000060b6b7819 */ /* 0x040fe200000006ff */
[C---:B------:R-:W-:Y:S02]  /*1fe0*/  IMAD R114, R11.reuse, 0x50, RZ ;  /* 0x000000500b727824 */ /* 0x040fe400078e02ff */
[C---:B------:R-:W-:Y:S02]  /*1ff0*/  IMAD R113, R11.reuse, 0x60, RZ ;  /* 0x000000600b717824 */ /* 0x040fe400078e02ff */
[C---:B------:R-:W-:Y:S02]  /*2000*/  IMAD R111, R11.reuse, 0x70, RZ ;  /* 0x000000700b6f7824 */ /* 0x040fe400078e02ff */
        /* <DEDUP_REMOVED lines=25> */
[----:B------:R-:W-:-:S05]  /*21a0*/  IMAD.WIDE.U32 R16, R166, R16, R100 ;  /* 0x00000010a6107225 */ /* 0x000fca00078e0064 */
[----:B------:R-:W-:Y:S01]  /*21b0*/  IADD3 R17, PT, PT, R17, R8, RZ ;  /* 0x0000000811117210 */ /* 0x000fe20007ffe0ff */
[----:B---3--:R-:W-:-:S04]  /*21c0*/  IMAD.WIDE.U32 R24, R166, R26, R100 ;  /* 0x0000001aa6187225 */ /* 0x008fc800078e0064 */
[----:B------:R-:W-:Y:S02]  /*21d0*/  IMAD R8, R27, R166, RZ ;  /* 0x000000a61b087224 */ /* 0x000fe400078e02ff */
[----:B----4-:R-:W-:Y:S02]  /*21e0*/  IMAD R9, R133, R167, RZ ;  /* 0x000000a785097224 */ /* 0x010fe400078e02ff */
[----:B------:R-:W-:-:S04]  /*21f0*/  IMAD.WIDE.U32 R16, R167, R132, R16 ;  /* 0x00000084a7107225 */ /* 0x000fc800078e0010 */
[----:B------:R-:W-:Y:S01]  /*2200*/  IMAD.IADD R25, R25, 0x1, R8 ;  /* 0x0000000119197824 */ /* 0x000fe200078e0208 */
[----:B------:R-:W-:Y:S01]  /*2210*/  IADD3 R17, PT, PT, R17, R9, RZ ;  /* 0x0000000911117210 */ /* 0x000fe20007ffe0ff */
[----:B-----5:R-:W-:Y:S02]  /*2220*/  IMAD R9, R135, R167, RZ ;  /* 0x000000a787097224 */ /* 0x020fe400078e02ff */
[----:B------:R-:W-:-:S04]  /*2230*/  IMAD.WIDE.U32 R24, R167, R134, R24 ;  /* 0x00000086a7187225 */ /* 0x000fc800078e0018 */
[-C--:B------:R-:W-:Y:S02]  /*2240*/  IMAD R13, R21, R3.reuse, RZ ;  /* 0x00000003150d7224 */ /* 0x080fe400078e02ff */
[----:B------:R-:W-:Y:S02]  /*2250*/  IMAD.IADD R25, R25, 0x1, R9 ;  /* 0x0000000119197824 */ /* 0x000fe400078e0209 */
[----:B------:R-:W-:Y:S02]  /*2260*/  IMAD R9, R23, R3, RZ ;  /* 0x0000000317097224 */ /* 0x000fe400078e02ff */
[----:B------:R-:W-:Y:S01]  /*2270*/  IMAD R8, R20, R2, R13 ;  /* 0x0000000214087224 */ /* 0x000fe200078e020d */
[----:B------:R-:W-:Y:S01]  /*2280*/  IADD3 R13, P0, PT, -R72, R128, RZ ;  /* 0x00000080480d7210 */ /* 0x000fe20007f1e1ff */
[----:B------:R-:W-:Y:S01]  /*2290*/  IMAD R2, R22, R2, R9 ;  /* 0x0000000216027224 */ /* 0x000fe200078e0209 */
[----:B------:R-:W-:Y:S01]  /*22a0*/  SHF.R.S32.HI R9, RZ, 0x1f, R72 ;  /* 0x0000001fff097819 */ /* 0x000fe20000011448 */
[----:B------:R-:W-:-:S03]  /*22b0*/  IMAD.WIDE.U32 R20, R3, R20, R16 ;  /* 0x0000001403147225 */ /* 0x000fc600078e0010 */
[----:B------:R-:W-:Y:S01]  /*22c0*/  IADD3.X R9, PT, PT, RZ, ~R9, RZ, P0, !PT ;  /* 0x80000009ff097210 */ /* 0x000fe200007fe4ff */
[-C--:B------:R-:W-:Y:S02]  /*22d0*/  IMAD R17, R12, R11.reuse, RZ ;  /* 0x0000000b0c117224 */ /* 0x080fe400078e02ff */
[----:B------:R-:W-:Y:S02]  /*22e0*/  IMAD R16, R128, R11, R100 ;  /* 0x0000000b80107224 */ /* 0x000fe400078e0264 */
[----:B------:R-:W-:Y:S01]  /*22f0*/  IMAD.WIDE.U32 R22, R3, R22, R24 ;  /* 0x0000001603167225 */ /* 0x000fe200078e0018 */
[----:B------:R-:W-:Y:S02]  /*2300*/  SHF.R.S32.HI R3, RZ, 0x1f, R17 ;  /* 0x0000001fff037819 */ /* 0x000fe40000011411 */
[----:B------:R-:W-:Y:S01]  /*2310*/  IADD3 R92, P1, PT, R17, R16, RZ ;  /* 0x00000010115c7210 */ /* 0x000fe20007f3e0ff */
[----:B------:R-:W-:Y:S01]  /*2320*/  IMAD.IADD R21, R21, 0x1, R8 ;  /* 0x0000000115157824 */ /* 0x000fe200078e0208 */
[----:B------:R-:W-:Y:S01]  /*2330*/  IADD3 R23, PT, PT, R23, R2, RZ ;  /* 0x0000000217177210 */ /* 0x000fe20007ffe0ff */
[----:B------:R-:W-:Y:S01]  /*2340*/  IMAD R89, R9, R132, RZ ;  /* 0x0000008409597224 */ /* 0x000fe200078e02ff */
        /* <DEDUP_REMOVED lines=19> */
[----:B------:R-:W-:Y:S02]  /*2480*/  IADD3 R12, P0, PT, R4, R12, RZ ;  /* 0x0000000c040c7210 */ /* 0x000fe40007f1e0ff */
[-C--:B------:R-:W-:Y:S01]  /*2490*/  IADD3 R90, P3, PT, R6, R92.reuse, RZ ;  /* 0x0000005c065a7210 */ /* 0x080fe20007f7e0ff */
[----:B------:R-:W-:Y:S01]  /*24a0*/  IMAD R79, R135, 0x60, RZ ;  /* 0x00000060874f7824 */ /* 0x000fe200078e02ff */
[----:B------:R-:W-:Y:S01]  /*24b0*/  IADD3 R92, P2, PT, R4, R92, RZ ;  /* 0x0000005c045c7210 */ /* 0x000fe20007f5e0ff */
[----:B------:R-:W-:Y:S01]  /*24c0*/  IMAD.WIDE.U32 R136, R134, 0x60, RZ ;  /* 0x0000006086887825 */ /* 0x000fe200078e00ff */
[----:B------:R-:W-:-:S02]  /*24d0*/  IADD3.X R13, PT, PT, R5, R2, RZ, P0, !PT ;  /* 0x00000002050d7210 */ /* 0x000fc400007fe4ff */
        /* <DEDUP_REMOVED lines=8> */
[C---:B------:R-:W-:Y:S01]  /*2560*/  SHF.L.U64.HI R81, R134.reuse, 0x5, R135 ;  /* 0x0000000586517819 */ /* 0x040fe20000010287 */
[----:B------:R-:W-:Y:S01]  /*2570*/  IMAD.IADD R79, R137, 0x1, R79 ;  /* 0x00000001894f7824 */ /* 0x000fe200078e024f */
[----:B------:R-:W-:-:S02]  /*2580*/  SHF.L.U32 R83, R134, 0x5, RZ ;  /* 0x0000000586537819 */ /* 0x000fc400000006ff */
[C-C-:B------:R-:W-:Y:S02]  /*2590*/  SHF.L.U64.HI R85, R134.reuse, 0x6, R135.reuse ;  /* 0x0000000686557819 */ /* 0x140fe40000010287 */
[C---:B------:R-:W-:Y:S02]  /*25a0*/  SHF.L.U64.HI R78, R134.reuse, 0x4, R135 ;  /* 0x00000004864e7819 */ /* 0x040fe40000010287 */
[----:B------:R-:W-:-:S07]  /*25b0*/  SHF.L.U32 R99, R134, 0x4, RZ ;  /* 0x0000000486637819 */ /* 0x000fce00000006ff */
.L_x_11779:
        /* <DEDUP_REMOVED lines=8> */
[C---:B------:R-:W-:Y:S01]  /*2640*/  ISETP.GE.OR P4, PT, R121.reuse, R110, P3 ;  /* 0x0000006e7900720c */ /* 0x040fe20001f86670 */
[----:B------:R-:W-:Y:S01]  /*2650*/  VIADD R108, R108, 0xffffff80 ;  /* 0xffffff806c6c7836 */ /* 0x000fe20000000000 */
[----:B------:R-:W-:Y:S02]  /*2660*/  ISETP.LT.OR P1, PT, R128, R112, P0 ;  /* 0x000000708000720c */ /* 0x000fe40000721670 */
[C---:B------:R-:W-:Y:S02]  /*2670*/  ISETP.GE.OR P0, PT, R74.reuse, R110, P3 ;  /* 0x0000006e4a00720c */ /* 0x040fe40001f06670 */
[----:B------:R-:W-:Y:S02]  /*2680*/  P2R R2, PR, RZ, 0x2 ;  /* 0x00000002ff027803 */ /* 0x000fe40000000000 */
[-C--:B------:R-:W-:Y:S02]  /*2690*/  ISETP.LT.OR P2, PT, R74, R112.reuse, P0 ;  /* 0x000000704a00720c */ /* 0x080fe40000741670 */
[-C--:B------:R-:W-:Y:S02]  /*26a0*/  IADD3 R26, P0, PT, R88, R77.reuse, RZ ;  /* 0x0000004d581a7210 */ /* 0x080fe40007f1e0ff */
[----:B------:R-:W-:Y:S02]  /*26b0*/  ISETP.LT.OR P4, PT, R121, R112, P4 ;  /* 0x000000707900720c */ /* 0x000fe40002781670 */
[----:B------:R-:W-:Y:S01]  /*26c0*/  P2R R0, PR, RZ, 0x4 ;  /* 0x00000004ff007803 */ /* 0x000fe20000000000 */
[----:B------:R-:W2:Y:S01]  /*26d0*/  @!P1 LD.E.128 R16, desc[UR4][R88.64] ;  /* 0x0000000458109980 */ /* 0x000ea2000c101d00 */
[--C-:B------:R-:W-:Y:S01]  /*26e0*/  IMAD.X R27, R89, 0x1, R76.reuse, P0 ;  /* 0x00000001591b7824 */ /* 0x100fe200000e064c */
[C---:B------:R-:W-:Y:S04]  /*26f0*/  ISETP.GE.OR P0, PT, R73.reuse, R110, P3 ;  /* 0x0000006e4900720c */ /* 0x040fe80001f06670 */
        /* <DEDUP_REMOVED lines=23> */
[-C--:B------:R-:W-:Y:S02]  /*2870*/  ISETP.GE.OR P2, PT, R123, R110.reuse, P3 ;  /* 0x0000006e7b00720c */ /* 0x080fe40001f46670 */
[----:B------:R-:W-:Y:S01]  /*2880*/  ISETP.GE.OR P3, PT, R117, R110, P3 ;  /* 0x0000006e7500720c */ /* 0x000fe20001f66670 */
[----:B------:R1:W2:Y:S01]  /*2890*/  @!P6 LD.E.128 R4, desc[UR4][R28.64] ;  /* 0x000000041c04e980 */ /* 0x0002a2000c101d00 */
[-C--:B------:R-:W-:Y:S02]  /*28a0*/  ISETP.LT.OR P2, PT, R123, R112.reuse, P2 ;  /* 0x000000707b00720c */ /* 0x080fe40001741670 */
[----:B------:R-:W-:Y:S11]  /*28b0*/  ISETP.LT.OR P3, PT, R117, R112, P3 ;  /* 0x000000707500720c */ /* 0x000ff60001f61670 */
[----:B------:R-:W-:Y:S01]  /*28c0*/  @!P2 IMAD R3, R133, 0x60, RZ ;  /* 0x000000608503a824 */ /* 0x000fe200078e02ff */
[C---:B-1----:R-:W-:Y:S04]  /*28d0*/  @!P4 LEA R28, P0, R158.reuse, R24, 0x7 ;  /* 0x000000189e1cc211 */ /* 0x042fe800078038ff */
[----:B------:R-:W-:Y:S01]  /*28e0*/  @!P4 LEA.HI.X R29, R158, R25, R159, 0x7, P0 ;  /* 0x000000199e1dc211 */ /* 0x000fe200000f3c9f */
        /* <DEDUP_REMOVED lines=37> */
[C---:B------:R-:W-:Y:S04]  /*2b40*/  ISETP.GE.AND P0, PT, R117.reuse, R112, PT ;  /* 0x000000707500720c */ /* 0x040fe80003f06270 */
        /* <DEDUP_REMOVED lines=64> */
.L_x_11742:
        /* <DEDUP_REMOVED lines=72> */
.L_x_11746:
[----:B------:R-:W-:Y:S05]  /*33d0*/  BSYNC.RECONVERGENT B0 ;  /* 0x0000000000007941 */ /* 0x000fea0003800200 */
.L_x_11745:
        /* <DEDUP_REMOVED lines=55> */
.L_x_11748:
[----:B------:R-:W-:Y:S05]  /*3750*/  BSYNC.RECONVERGENT B0 ;  /* 0x0000000000007941 */ /* 0x000fea0003800200 */
.L_x_11747:
        /* <DEDUP_REMOVED lines=57> */
.L_x_11750:
[----:B------:R-:W-:Y:S05]  /*3af0*/  BSYNC.RECONVERGENT B0 ;  /* 0x0000000000007941 */ /* 0x000fea0003800200 */
.L_x_11749:
        /* <DEDUP_REMOVED lines=61> */
.L_x_11752:
[----:B------:R-:W-:Y:S05]  /*3ed0*/  BSYNC.RECONVERGENT B0 ;  /* 0x0000000000007941 */ /* 0x000fea0003800200 */
.L_x_11751:
        /* <DEDUP_REMOVED lines=66> */
.L_x_11754:
[----:B------:R-:W-:Y:S05]  /*4300*/  BSYNC.RECONVERGENT B0 ;  /* 0x0000000000007941 */ /* 0x000fea0003800200 */
.L_x_11753:
        /* <DEDUP_REMOVED lines=57> */
.L_x_11756:
[----:B------:R-:W-:Y:S05]  /*46a0*/  BSYNC.RECONVERGENT B0 ;  /* 0x0000000000007941 */ /* 0x000fea0003800200 */
.L_x_11755:
        /* <DEDUP_REMOVED lines=59> */
.L_x_11758:
[----:B------:R-:W-:Y:S05]  /*4a60*/  BSYNC.RECONVERGENT B0 ;  /* 0x0000000000007941 */ /* 0x000fea0003800200 */
.L_x_11757:
        /* <DEDUP_REMOVED lines=59> */
.L_x_11760:
[----:B------:R-:W-:Y:S05]  /*4e20*/  BSYNC.RECONVERGENT B0 ;  /* 0x0000000000007941 */ /* 0x000fea0003800200 */
.L_x_11759:
[----:B------:R-:W5:Y:S02]  /*4e30*/  LD.E R3, desc[UR4][R102.64+0xd0] ;  /* 0x0000d00466037980 */ /* 0x000f64000c101900 */
[----:B-----5:R-:W-:Y:S05]  /*4e40*/  IMAD.U32 R3, R3, -0x40, RZ ;  /* 0xffffffc003037824 */ /* 0x020fea00078e00ff */
[C---:B------:R-:W-:Y:S02]  /*4e50*/  LEA R12, P1, R3.reuse, R12, 0x1 ;  /* 0x0000000c030c7211 */ /* 0x040fe400078208ff */
[C---:B------:R-:W-:Y:S02]  /*4e60*/  LEA R52, P0, R3.reuse, R52, 0x1 ;  /* 0x0000003403347211 */ /* 0x040fe400078008ff */
[C---:B------:R-:W-:Y:S02]  /*4e70*/  LEA.HI.X.SX32 R13, R3.reuse, R13, 0x1, P1 ;  /* 0x0000000d030d7211 */ /* 0x040fe400008f0eff */
[----:B------:R-:W-:Y:S01]  /*4e80*/  LEA.HI.X.SX32 R53, R3, R53, 0x1, P0 ;  /* 0x0000003503357211 */ /* 0x000fe200000f0eff */
[----:B------:R-:W-:Y:S05]  /*4e90*/  BRA `(.L_x_11743) ;  /* 0x00000030004c7947 */ /* 0x000fea0003800000 */
.L_x_11744:
[----:B------:R-:W-:Y:S01]  /*4ea0*/  ISETP.NE.AND P2, PT, R42, RZ, PT ;  /* 0x000000ff2a00720c */ /* 0x000fe20003f45270 */
[----:B------:R-:W2:Y:S01]  /*4eb0*/  LD.E R3, desc[UR4][R102.64+0xc0] ;  /* 0x0000c00466037980 */ /* 0x000ea2000c101900 */
[C---:B------:R-:W-:Y:S01]  /*4ec0*/  LEA R18, P1, R99.reuse, R10, 0x1 ;  /* 0x0000000a63127211 */ /* 0x040fe200078208ff */
[----:B------:R-:W-:Y:S01]  /*4ed0*/  BSSY.RECONVERGENT B0, `(.L_x_11761) ;  /* 0x0000069000007945 */ /* 0x000fe20003800200 */
[----:B------:R-:W-:Y:S02]  /*4ee0*/  ISETP.NE.AND P3, PT, R40, RZ, PT ;  /* 0x000000ff2800720c */ /* 0x000fe40003f65270 */
[----:B------:R-:W-:Y:S02]  /*4ef0*/  LEA.HI.X R19, R99, R9, R78, 0x1, P1 ;  /* 0x0000000963137211 */ /* 0x000fe400008f0c4e */
[----:B------:R-:W-:Y:S02]  /*4f00*/  LEA.HI R17, R15, R15, RZ, 0x1 ;  /* 0x0000000f0f117211 */ /* 0x000fe400078f08ff */
[C---:B------:R-:W-:Y:S02]  /*4f10*/  LEA R138, P0, R69.reuse, R94, 0x1 ;  /* 0x0000005e458a7211 */ /* 0x040fe400078008ff */
[----:B------:R-:W-:Y:S02]  /*4f20*/  SHF.R.S32.HI R17, RZ, 0x1, R17 ;  /* 0x00000001ff117819 */ /* 0x000fe40000011411 */
[----:B------:R-:W-:Y:S03]  /*4f30*/  LEA.HI.X R139, R69, R95, R70, 0x1, P0 ;  /* 0x0000005f458b7211 */ /* 0x000fe600000f0c46 */
[----:B------:R-:W-:Y:S05]  /*4f40*/  IMAD.MOV R14, RZ, RZ, -R17 ;  /* 0x000000ffff0e7224 */ /* 0x000fea00078e0a11 */
[----:B------:R-:W-:Y:S02]  /*4f50*/  SHF.R.S32.HI R140, RZ, 0x1f, R14 ;  /* 0x0000001fff8c7819 */ /* 0x000fe4000001140e */
[CC--:B--2---:R-:W-:Y:S02]  /*4f60*/  ISETP.GE.AND P4, PT, R100.reuse, R3.reuse, PT ;  /* 0x000000036400720c */ /* 0x0c4fe40003f86270 */
[----:B------:R-:W-:Y:S02]  /*4f70*/  ISETP.GE.OR P2, PT, R100, R3, P2 ;  /* 0x000000036400720c */ /* 0x000fe40001746670 */
[C---:B------:R-:W-:Y:S02]  /*4f80*/  ISETP.GE.OR P1, PT, R128.reuse, R110, P4 ;  /* 0x0000006e8000720c */ /* 0x040fe40002726670 */
[----:B------:R-:W-:Y:S02]  /*4f90*/  PLOP3.LUT P6, PT, P2, P3, PT, 0xf2, 0x2f ;  /* 0x00000000002f781c */ /* 0x000fe400017c7e72 */
[----:B------:R-:W-:Y:S02]  /*4fa0*/  ISETP.LT.OR P2, PT, R128, R112, P1 ;  /* 0x000000708000720c */ /* 0x000fe40000f41670 */
[----:B------:R-:W-:Y:S02]  /*4fb0*/  ISETP.GE.OR P0, PT, R74, R110, P4 ;  /* 0x0000006e4a00720c */ /* 0x000fe40002706670 */
[----:B------:R-:W-:Y:S02]  /*4fc0*/  ISETP.GE.AND P1, PT, R100, R17, PT ;  /* 0x000000116400720c */ /* 0x000fe40003f26270 */
[----:B------:R-:W-:Y:S02]  /*4fd0*/  ISETP.LT.OR P3, PT, R74, R112, P0 ;  /* 0x000000704a00720c */ /* 0x000fe40000761670 */
[----:B------:R-:W-:Y:S05]  /*4fe0*/  SEL R17, R17, R14, !P1 ;  /* 0x0000000e11117207 */ /* 0x000fea0004800000 */
[----:B------:R-:W-:Y:S06]  /*4ff0*/  @P2 BRA `(.L_x_11762) ;  /* 0x0000000400582947 */ /* 0x000fec0003800000 */
        /* <DEDUP_REMOVED lines=58> */
[----:B------:R-:W-:Y:S01]  /*53a0*/  @!P2 FADD.FTZ R25, -R25, -RZ ;  /* 0x800000ff1919a221 */ /* 0x000fe20000010100 */
[----:B------:R-:W-:Y:S02]  /*53b0*/  @!P0 HADD2.F32 R21, -RZ, R23.H0_H0 ;  /* 0x20000017ff158230 */ /* 0x000fe40000004100 */
        /* <DEDUP_REMOVED lines=26> */
.L_x_11762:
[----:B------:R-:W-:Y:S05]  /*5560*/  BSYNC.RECONVERGENT B0 ;  /* 0x0000000000007941 */ /* 0x000fea0003800200 */
.L_x_11761:
[----:B------:R-:W-:Y:S01]  /*5570*/  ISETP.GE.OR P5, PT, R73, R110, P4 ;  /* 0x0000006e4900720c */ /* 0x000fe200027a6670 */
[----:B------:R-:W-:Y:S04]  /*5580*/  BSSY.RECONVERGENT B0, `(.L_x_11763) ;  /* 0x000005a000007945 */ /* 0x000fe80003800200 */
[----:B------:R-:W-:Y:S08]  /*5590*/  @P3 BRA `(.L_x_11764) ;  /* 0x0000000400603947 */ /* 0x000ff00003800000 */
        /* <DEDUP_REMOVED lines=66> */
[----:B------:R-:W-:Y:S01]  /*59c0*/  @!P2 FADD.FTZ R24, -R24, -RZ ;  /* 0x800000ff1818a221 */ /* 0x000fe20000010100 */
[----:B------:R-:W-:Y:S02]  /*59d0*/  @!P0 HADD2.F32 R23, -RZ, R23.H1_H1 ;  /* 0x30000017ff178230 */ /* 0x000fe40000004100 */
        /* <DEDUP_REMOVED lines=20> */
.L_x_11764:
[----:B------:R-:W-:Y:S05]  /*5b20*/  BSYNC.RECONVERGENT B0 ;  /* 0x0000000000007941 */ /* 0x000fea0003800200 */
.L_x_11763:
[----:B------:R-:W-:Y:S01]  /*5b30*/  ISETP.LT.OR P2, PT, R73, R112, P5 ;  /* 0x000000704900720c */ /* 0x000fe20002f41670 */
[----:B------:R-:W-:Y:S01]  /*5b40*/  BSSY.RECONVERGENT B0, `(.L_x_11765) ;  /* 0x0000060000007945 */ /* 0x000fe20003800200 */
[C---:B------:R-:W-:Y:S04]  /*5b50*/  ISETP.GE.OR P0, PT, R71.reuse, R110, P4 ;  /* 0x0000006e4700720c */ /* 0x040fe80002706670 */
[----:B------:R-:W-:Y:S07]  /*5b60*/  ISETP.LT.OR P3, PT, R71, R112, P0 ;  /* 0x000000704700720c */ /* 0x000fee0000761670 */
[----:B------:R-:W-:Y:S06]  /*5b70*/  @P2 BRA `(.L_x_11766) ;  /* 0x0000000400702947 */ /* 0x000fec0003800000 */
        /* <DEDUP_REMOVED lines=57> */
[----:B------:R-:W-:Y:S01]  /*5f10*/  @!P2 FADD.FTZ R26, -R26, -RZ ;  /* 0x800000ff1a1aa221 */ /* 0x000fe20000010100 */
[--C-:B------:R-:W-:Y:S02]  /*5f20*/  @!P0 HADD2.F32 R46, -RZ, R50.reuse.H0_H0 ;  /* 0x20000032ff2e8230 */ /* 0x100fe40000004100 */
[----:B------:R-:W-:Y:S01]  /*5f30*/  @!P2 FADD.FTZ R25, -R25, -RZ ;  /* 0x800000ff1919a221 */ /* 0x000fe20000010100 */
[----:B------:R-:W-:Y:S02]  /*5f40*/  @!P0 HADD2.F32 R47, -RZ, R50.H1_H1 ;  /* 0x30000032ff2f8230 */ /* 0x000fe40000004100 */
[----:B------:R-:W-:Y:S01]  /*5f50*/  @!P2 FADD.FTZ R24, -R24, -RZ ;  /* 0x800000ff1818a221 */ /* 0x000fe20000010100 */
[--C-:B------:R-:W-:Y:S02]  /*5f60*/  @!P0 HADD2.F32 R48, -RZ, R51.reuse.H0_H0 ;  /* 0x20000033ff308230 */ /* 0x100fe40000004100 */
[----:B------:R-:W-:Y:S01]  /*5f70*/  @!P0 FFMA.FTZ R2, R43, R40, R2 ;  /* 0x000000282b028223 */ /* 0x000fe20000010002 */
[----:B------:R-:W-:Y:S01]  /*5f80*/  @!P0 HADD2.F32 R50, -RZ, R51.H1_H1 ;  /* 0x30000033ff328230 */ /* 0x000fe20000004100 */
[----:B------:R-:W-:Y:S01]  /*5f90*/  @!P0 MOV R51, R59 ;  /* 0x0000003b00338202 */ /* 0x000fe20000000f00 */
[----:B------:R-:W-:Y:S02]  /*5fa0*/  @!P0 HADD2.F32 R41, -RZ, R54.H1_H1 ;  /* 0x30000036ff298230 */ /* 0x000fe40000004100 */
[----:B------:R-:W-:Y:S01]  /*5fb0*/  @!P0 FMUL.FTZ R4, R20, R27 ;  /* 0x0000001b14048220 */ /* 0x000fe20000410000 */
[----:B------:R-:W-:Y:S01]  /*5fc0*/  @!P0 F2FP.F16.F32.PACK_AB R141, R2, R0 ;  /* 0x00000000028d823e */ /* 0x000fe200000000ff */
[--C-:B------:R-:W-:Y:S02]  /*5fd0*/  @!P0 HADD2.F32 R34, -RZ, R49.reuse.H0_H0 ;  /* 0x20000031ff228230 */ /* 0x100fe40000004100 */
[----:B------:R-:W-:Y:S01]  /*5fe0*/  @!P2 FADD.FTZ R16, -R16, -RZ ;  /* 0x800000ff1010a221 */ /* 0x000fe20000010100 */
[----:B------:R-:W-:Y:S01]  /*5ff0*/  @!P0 FMUL.FTZ R5, R29, R26 ;  /* 0x0000001a1d058220 */ /* 0x000fe20000410000 */
[----:B------:R-:W-:Y:S01]  /*6000*/  @!P0 MOV R56, R141 ;  /* 0x0000008d00388202 */ /* 0x000fe20000000f00 */
        /* <DEDUP_REMOVED lines=19> */
.L_x_11766:
[----:B------:R-:W-:Y:S05]  /*6140*/  BSYNC.RECONVERGENT B0 ;  /* 0x0000000000007941 */ /* 0x000fea0003800200 */
.L_x_11765:
[----:B------:R-:W-:Y:S01]  /*6150*/  ISETP.GE.OR P5, PT, R123, R110, P4 ;  /* 0x0000006e7b00720c */ /* 0x000fe200027a6670 */
[----:B------:R-:W-:Y:S04]  /*6160*/  BSSY.RECONVERGENT B0, `(.L_x_11767) ;  /* 0x000005e000007945 */ /* 0x000fe80003800200 */
[----:B------:R-:W-:Y:S08]  /*6170*/  @P3 BRA `(.L_x_11768) ;  /* 0x0000000400703947 */ /* 0x000ff00003800000 */
        /* <DEDUP_REMOVED lines=92> */
.L_x_11768:
[----:B------:R-:W-:Y:S05]  /*6740*/  BSYNC.RECONVERGENT B0 ;  /* 0x0000000000007941 */ /* 0x000fea0003800200 */
.L_x_11767:
[----:B------:R-:W-:Y:S01]  /*6750*/  ISETP.LT.OR P3, PT, R123, R112, P5 ;  /* 0x000000707b00720c */ /* 0x000fe20002f61670 */
[----:B------:R-:W-:Y:S01]  /*6760*/  BSSY.RECONVERGENT B0, `(.L_x_11769) ;  /* 0x0000062000007945 */ /* 0x000fe20003800200 */
[-C--:B------:R-:W-:Y:S02]  /*6770*/  ISETP.GE.OR P2, PT, R121, R110.reuse, P4 ;  /* 0x0000006e7900720c */ /* 0x080fe40002746670 */
[----:B------:R-:W-:Y:S02]  /*6780*/  ISETP.GE.OR P0, PT, R119, R110, P4 ;  /* 0x0000006e7700720c */ /* 0x000fe40002706670 */
[-C--:B------:R-:W-:Y:S02]  /*6790*/  ISETP.LT.OR P4, PT, R121, R112.reuse, P2 ;  /* 0x000000707900720c */ /* 0x080fe40001781670 */
[----:B------:R-:W-:Y:S05]  /*67a0*/  ISETP.LT.OR P5, PT, R119, R112, P0 ;  /* 0x000000707700720c */ /* 0x000fea00007a1670 */
[----:B------:R-:W-:Y:S08]  /*67b0*/  @P3 BRA `(.L_x_11770) ;  /* 0x0000000400703947 */ /* 0x000ff00003800000 */
        /* <DEDUP_REMOVED lines=64> */
[----:B------:R-:W-:Y:S01]  /*6bc0*/  @!P0 FFMA.FTZ R3, R34, R42, R3 ;  /* 0x0000002a22038223 */ /* 0x000fe20000010003 */
[----:B------:R-:W-:Y:S01]  /*6bd0*/  @!P0 FMUL.FTZ R4, R20, R27 ;  /* 0x0000001b14048220 */ /* 0x000fe20000410000 */
[----:B------:R-:W-:Y:S01]  /*6be0*/  @!P2 FADD.FTZ R25, -R25, -RZ ;  /* 0x800000ff1919a221 */ /* 0x000fe20000010100 */
[----:B------:R-:W-:Y:S01]  /*6bf0*/  @!P2 FADD.FTZ R24, -R24, -RZ ;  /* 0x800000ff1818a221 */ /* 0x000fe20000010100 */
        /* <DEDUP_REMOVED lines=24> */
.L_x_11770:
[----:B------:R-:W-:Y:S05]  /*6d80*/  BSYNC.RECONVERGENT B0 ;  /* 0x0000000000007941 */ /* 0x000fea0003800200 */
.L_x_11769:
[----:B------:R-:W-:Y:S04]  /*6d90*/  BSSY.RECONVERGENT B0, `(.L_x_11771) ;  /* 0x000005d000007945 */ /* 0x000fe80003800200 */
[----:B------:R-:W-:Y:S05]  /*6da0*/  @P4 BRA `(.L_x_11772) ;  /* 0x00000004006c4947 */ /* 0x000fea0003800000 */
[----:B------:R-:W-:Y:S02]  /*6db0*/  ISETP.GE.AND P0, PT, R100, R15, PT ;  /* 0x0000000f6400720c */ /* 0x000fe40003f06270 */
[C---:B------:R-:W-:Y:S04]  /*6dc0*/  LEA R32, P2, R134.reuse, R18, 0x7 ;  /* 0x0000001286207211 */ /* 0x040fe800078438ff */
[----:B------:R-:W-:Y:S05]  /*6dd0*/  LEA.HI.X R33, R134, R19, R135, 0x7, P2 ;  /* 0x0000001386217211 */ /* 0x000fea00010f3c87 */
        /* <DEDUP_REMOVED lines=88> */
.L_x_11772:
[----:B------:R-:W-:Y:S05]  /*7360*/  BSYNC.RECONVERGENT B0 ;  /* 0x0000000000007941 */ /* 0x000fea0003800200 */
.L_x_11771:
[----:B------:R-:W-:Y:S04]  /*7370*/  BSSY.RECONVERGENT B0, `(.L_x_11773) ;  /* 0x000005f000007945 */ /* 0x000fe80003800200 */
[----:B------:R-:W-:Y:S05]  /*7380*/  @P5 BRA `(.L_x_11774) ;  /* 0x0000000400745947 */ /* 0x000fea0003800000 */
[----:B-1234-:R-:W-:Y:S01]  /*7390*/  IMAD R57, R135, 0xa0, RZ ;  /* 0x000000a087397824 */ /* 0x01efe200078e02ff */
[----:B------:R-:W-:Y:S01]  /*73a0*/  ISETP.GE.AND P0, PT, R100, R15, PT ;  /* 0x0000000f6400720c */ /* 0x000fe20003f06270 */
[----:B------:R-:W-:Y:S05]  /*73b0*/  IMAD.WIDE.U32 R32, R134, 0xa0, R18 ;  /* 0x000000a086207825 */ /* 0x000fea00078e0012 */
        /* <DEDUP_REMOVED lines=90> */
.L_x_11774:
[----:B------:R-:W-:Y:S05]  /*7960*/  BSYNC.RECONVERGENT B0 ;  /* 0x0000000000007941 */ /* 0x000fea0003800200 */
.L_x_11773:
[----:B------:R-:W-:Y:S04]  /*7970*/  BSSY.RECONVERGENT B0, `(.L_x_11775) ;  /* 0x000005f000007945 */ /* 0x000fe80003800200 */
[----:B------:R-:W-:Y:S05]  /*7980*/  @P6 BRA `(.L_x_11776) ;  /* 0x0000000400746947 */ /* 0x000fea0003800000 */
[----:B-1----:R-:W-:Y:S01]  /*7990*/  IMAD R49, R135, 0xc0, RZ ;  /* 0x000000c087317824 */ /* 0x002fe200078e02ff */
        /* <DEDUP_REMOVED lines=8> */
[----:B------:R-:W-:Y:S01]  /*7a20*/  @!P0 IADD3 R51, P2, PT, R111, R50, RZ ;  /* 0x000000326f338210 */ /* 0x000fe20007f5e0ff */
[----:B------:R-:W5:Y:S03]  /*7a30*/  @!P0 LD.E.128 R20, desc[UR4][R20.64] ;  /* 0x0000000414148980 */ /* 0x000f66000c101d00 */
        /* <DEDUP_REMOVED lines=82> */
.L_x_11776:
[----:B------:R-:W-:Y:S05]  /*7f60*/  BSYNC.RECONVERGENT B0 ;  /* 0x0000000000007941 */ /* 0x000fea0003800200 */
.L_x_11775:
[----:B------:R-:W5:Y:S02]  /*7f70*/  LD.E R3, desc[UR4][R102.64+0xd0] ;  /* 0x0000d00466037980 */ /* 0x000f64000c101900 */
[----:B-----5:R-:W-:Y:S05]  /*7f80*/  IMAD.U32 R3, R3, -0x40, RZ ;  /* 0xffffffc003037824 */ /* 0x020fea00078e00ff */
[C---:B------:R-:W-:Y:S02]  /*7f90*/  LEA R92, P1, R3.reuse, R92, 0x1 ;  /* 0x0000005c035c7211 */ /* 0x040fe400078208ff */
[C---:B------:R-:W-:Y:S02]  /*7fa0*/  LEA R90, P0, R3.reuse, R90, 0x1 ;  /* 0x0000005a035a7211 */ /* 0x040fe400078008ff */
[C---:B------:R-:W-:Y:S02]  /*7fb0*/  LEA.HI.X.SX32 R93, R3.reuse, R93, 0x1, P1 ;  /* 0x0000005d035d7211 */ /* 0x040fe400008f0eff */
[----:B------:R-:W-:Y:S09]  /*7fc0*/  LEA.HI.X.SX32 R91, R3, R91, 0x1, P0 ;  /* 0x0000005b035b7211 */ /* 0x000ff200000f0eff */
.L_x_11743:
[----:B------:R-:W-:Y:S05]  /*7fd0*/  BSYNC.RECONVERGENT B1 ;  /* 0x0000000000017941 */ /* 0x000fea0003800200 */
.L_x_11741:
        /* <DEDUP_REMOVED lines=101> */
.L_x_11778:
[----:B------:R-:W-:Y:S05]  /*8630*/  BSYNC.RECONVERGENT B0 ;  /* 0x0000000000007941 */ /* 0x000fea0003800200 */
.L_x_11777:
[----:B------:R-:W-:Y:S11]  /*8640*/  ISETP.NE.AND P0, PT, R118, RZ, PT ;  /* 0x000000ff7600720c */ /* 0x000ff60003f05270 */
[----:B------:R-:W-:Y:S02]  /*8650*/  @!UPT UIADD3 URZ, UPT, UPT, URZ, URZ, URZ ;  /* 0x000000fffffff290 */ /* 0x000fe4000fffe0ff */
[----:B------:R-:W-:Y:S05]  /*8660*/  @P0 BRA `(.L_x_11779) ;  /* 0xffffff9c00d40947 */ /* 0x000fea000383ffff */
.L_x_11740:
        /* <DEDUP_REMOVED lines=19> */
.L_x_11784:
[----:B------:R2:W-:Y:S02]  /*87a0*/  STS.128 [R171], RZ ;  /* 0x000000ffab007388 */ /* 0x0005e40000000c00 */
.L_x_11783:
[----:B------:R-:W-:Y:S05]  /*87b0*/  BSYNC.RECONVERGENT B0 ;  /* 0x0000000000007941 */ /* 0x000fea0003800200 */
.L_x_11782:
        /* <DEDUP_REMOVED lines=17> */
.L_x_11786:
[----:B------:R-:W-:Y:S05]  /*88d0*/  BSYNC.RECONVERGENT B0 ;  /* 0x0000000000007941 */ /* 0x000fea0003800200 */
.L_x_11785:
        /* <DEDUP_REMOVED lines=11> */
.L_x_11788:
[----:B------:R-:W-:Y:S05]  /*8990*/  BSYNC.RECONVERGENT B0 ;  /* 0x0000000000007941 */ /* 0x000fea0003800200 */
.L_x_11787:
        /* <DEDUP_REMOVED lines=11> */
.L_x_11781:
        /* <DEDUP_REMOVED lines=81> */
.L_x_11795:
[----:B------:R-:W-:Y:S05]  /*8f60*/  BSYNC.RECONVERGENT B0 ;  /* 0x0000000000007941 */ /* 0x000fea0003800200 */
.L_x_11794:
[----:B-----5:R3:W-:Y:S01]  /*8f70*/  STS.128 [R171], R8 ;  /* 0x00000008ab007388 */ /* 0x0207e20000000c00 */
[----:B------:R-:W-:Y:S05]  /*8f80*/  BRA `(.L_x_11792) ;  /* 0x0000000000047947 */ /* 0x000fea0003800000 */
.L_x_11793:
[----:B------:R2:W-:Y:S02]  /*8f90*/  STS.128 [R171], RZ ;  /* 0x000000ffab007388 */ /* 0x0005e40000000c00 */
.L_x_11792:
[----:B------:R-:W-:Y:S05]  /*8fa0*/  BSYNC.RECONVERGENT B1 ;  /* 0x0000000000017941 */ /* 0x000fea0003800200 */
.L_x_11791:
        /* <DEDUP_REMOVED lines=53> */
.L_x_11799:
[----:B------:R-:W-:Y:S05]  /*9300*/  BSYNC.RECONVERGENT B0 ;  /* 0x0000000000007941 */ /* 0x000fea0003800200 */
.L_x_11798:
[----:B-----5:R1:W-:Y:S02]  /*9310*/  STS.128 [R171+0x800], R8 ;  /* 0x00080008ab007388 */ /* 0x0203e40000000c00 */
.L_x_11797:
[----:B------:R-:W-:Y:S05]  /*9320*/  BSYNC.RECONVERGENT B1 ;  /* 0x0000000000017941 */ /* 0x000fea0003800200 */
.L_x_11796:
        /* <DEDUP_REMOVED lines=53> */
.L_x_11803:
[----:B------:R-:W-:Y:S05]  /*9680*/  BSYNC.RECONVERGENT B0 ;  /* 0x0000000000007941 */ /* 0x000fea0003800200 */
.L_x_11802:
[----:B-----5:R1:W-:Y:S02]  /*9690*/  STS.128 [R171+0x1000], R8 ;  /* 0x00100008ab007388 */ /* 0x0203e40000000c00 */
.L_x_11801:
[----:B------:R-:W-:Y:S05]  /*96a0*/  BSYNC.RECONVERGENT B1 ;  /* 0x0000000000017941 */ /* 0x000fea0003800200 */
.L_x_11800:
        /* <DEDUP_REMOVED lines=51> */
.L_x_11805:
[----:B------:R-:W-:Y:S05]  /*99e0*/  BSYNC.RECONVERGENT B0 ;  /* 0x0000000000007941 */ /* 0x000fea0003800200 */
.L_x_11804:
[----:B-----5:R1:W-:Y:S01]  /*99f0*/  STS.128 [R171+0x1800], R8 ;  /* 0x00180008ab007388 */ /* 0x0203e20000000c00 */
[----:B------:R-:W-:Y:S05]  /*9a00*/  BRA `(.L_x_11789) ;  /* 0x0000001400dc7947 */ /* 0x000fea0003800000 */
.L_x_11790:
        /* <DEDUP_REMOVED lines=94> */
.L_x_11810:
[----:B------:R-:W-:Y:S05]  /*9ff0*/  BSYNC.RECONVERGENT B0 ;  /* 0x0000000000007941 */ /* 0x000fea0003800200 */
.L_x_11809:
[----:B-----5:R2:W-:Y:S01]  /*a000*/  STS.128 [R171], R16 ;  /* 0x00000010ab007388 */ /* 0x0205e20000000c00 */
[----:B------:R-:W-:Y:S05]  /*a010*/  BRA `(.L_x_11807) ;  /* 0x0000000000047947 */ /* 0x000fea0003800000 */
.L_x_11808:
[----:B------:R3:W-:Y:S02]  /*a020*/  STS.128 [R171], RZ ;  /* 0x000000ffab007388 */ /* 0x0007e40000000c00 */
.L_x_11807:
[----:B------:R-:W-:Y:S05]  /*a030*/  BSYNC.RECONVERGENT B1 ;  /* 0x0000000000017941 */ /* 0x000fea0003800200 */
.L_x_11806:
        /* <DEDUP_REMOVED lines=89> */
.L_x_11814:
[----:B------:R-:W-:Y:S05]  /*a5d0*/  BSYNC.RECONVERGENT B0 ;  /* 0x0000000000007941 */ /* 0x000fea0003800200 */
.L_x_11813:
[----:B-----5:R1:W-:Y:S02]  /*a5e0*/  STS.128 [R171+0x800], R16 ;  /* 0x00080010ab007388 */ /* 0x0203e40000000c00 */
.L_x_11812:
[----:B------:R-:W-:Y:S05]  /*a5f0*/  BSYNC.RECONVERGENT B1 ;  /* 0x0000000000017941 */ /* 0x000fea0003800200 */
.L_x_11811:
        /* <DEDUP_REMOVED lines=89> */
.L_x_11818:
[----:B------:R-:W-:Y:S05]  /*ab90*/  BSYNC.RECONVERGENT B0 ;  /* 0x0000000000007941 */ /* 0x000fea0003800200 */
.L_x_11817:
[----:B-----5:R2:W-:Y:S02]  /*aba0*/  STS.128 [R171+0x1000], R16 ;  /* 0x00100010ab007388 */ /* 0x0205e40000000c00 */
.L_x_11816:
[----:B------:R-:W-:Y:S05]  /*abb0*/  BSYNC.RECONVERGENT B1 ;  /* 0x0000000000017941 */ /* 0x000fea0003800200 */
.L_x_11815:
        /* <DEDUP_REMOVED lines=90> */
.L_x_11820:
[----:B------:R-:W-:Y:S05]  /*b160*/  BSYNC.RECONVERGENT B0 ;  /* 0x0000000000007941 */ /* 0x000fea0003800200 */
.L_x_11819:
[----:B-----5:R1:W-:Y:S02]  /*b170*/  STS.128 [R171+0x1800], R16 ;  /* 0x00180010ab007388 */ /* 0x0203e40000000c00 */
.L_x_11789:
[----:B------:R-:W-:Y:S05]  /*b180*/  BSYNC.RECONVERGENT B2 ;  /* 0x0000000000027941 */ /* 0x000fea0003800200 */
.L_x_11780:
        /* <DEDUP_REMOVED lines=11> */
.L_x_11823:
[----:B------:R4:W-:Y:S02]  /*b240*/  STS.128 [R171+0x2000], RZ ;  /* 0x002000ffab007388 */ /* 0x0009e40000000c00 */
.L_x_11822:
[----:B------:R-:W-:Y:S05]  /*b250*/  BSYNC.RECONVERGENT B0 ;  /* 0x0000000000007941 */ /* 0x000fea0003800200 */
.L_x_11821:
        /* <DEDUP_REMOVED lines=14> */
.L_x_11826:
[----:B------:R3:W-:Y:S02]  /*b340*/  STS.128 [R171+0x2800], RZ ;  /* 0x002800ffab007388 */ /* 0x0007e40000000c00 */
.L_x_11825:
[----:B------:R-:W-:Y:S05]  /*b350*/  BSYNC.RECONVERGENT B0 ;  /* 0x0000000000007941 */ /* 0x000fea0003800200 */
.L_x_11824:
        /* <DEDUP_REMOVED lines=12> */
.L_x_11829:
[----:B------:R1:W-:Y:S02]  /*b420*/  STS.128 [R171+0x3000], RZ ;  /* 0x003000ffab007388 */ /* 0x0003e40000000c00 */
.L_x_11828:
[----:B------:R-:W-:Y:S05]  /*b430*/  BSYNC.RECONVERGENT B0 ;  /* 0x0000000000007941 */ /* 0x000fea0003800200 */
.L_x_11827:
        /* <DEDUP_REMOVED lines=12> */
.L_x_11832:
[----:B------:R1:W-:Y:S02]  /*b500*/  STS.128 [R171+0x3800], RZ ;  /* 0x003800ffab007388 */ /* 0x0003e40000000c00 */
.L_x_11831:
[----:B------:R-:W-:Y:S05]  /*b510*/  BSYNC.RECONVERGENT B0 ;  /* 0x0000000000007941 */ /* 0x000fea0003800200 */
.L_x_11830:
        /* <DEDUP_REMOVED lines=16> */
.L_x_11835:
[----:B------:R1:W-:Y:S02]  /*b620*/  STS.128 [R171+0x4000], RZ ;  /* 0x004000ffab007388 */ /* 0x0003e40000000c00 */
.L_x_11834:
[----:B------:R-:W-:Y:S05]  /*b630*/  BSYNC.RECONVERGENT B0 ;  /* 0x0000000000007941 */ /* 0x000fea0003800200 */
.L_x_11833:
        /* <DEDUP_REMOVED lines=13> */
.L_x_11838:
[----:B------:R1:W-:Y:S02]  /*b710*/  STS.128 [R171+0x4800], RZ ;  /* 0x004800ffab007388 */ /* 0x0003e40000000c00 */
.L_x_11837:
[----:B------:R-:W-:Y:S05]  /*b720*/  BSYNC.RECONVERGENT B0 ;  /* 0x0000000000007941 */ /* 0x000fea0003800200 */
.L_x_11836:
        /* <DEDUP_REMOVED lines=16> */
.L_x_11841:
[----:B------:R1:W-:Y:S02]  /*b830*/  STS.128 [R171+0x5000], RZ ;  /* 0x005000ffab007388 */ /* 0x0003e40000000c00 */
.L_x_11840:
[----:B------:R-:W-:Y:S05]  /*b840*/  BSYNC.RECONVERGENT B0 ;  /* 0x0000000000007941 */ /* 0x000fea0003800200 */
.L_x_11839:
        /* <DEDUP_REMOVED lines=14> */
.L_x_11844:
[----:B------:R1:W-:Y:S02]  /*b930*/  STS.128 [R171+0x5800], RZ ;  /* 0x005800ffab007388 */ /* 0x0003e40000000c00 */
.L_x_11843:
[----:B------:R-:W-:Y:S05]  /*b940*/  BSYNC.RECONVERGENT B0 ;  /* 0x0000000000007941 */ /* 0x000fea0003800200 */
.L_x_11842:
[----:B------:R-:W2:Y:S04]  /*b950*/  LD.E.64 R14, desc[UR4][R102.64+0x1c0] ;  /* 0x0001c004660e7980 */ /* 0x000ea8000c101b00 */
[----:B-1----:R-:W3:Y:S01]  /*b960*/  LD.E.64 R12, desc[UR4][R102.64+0x1b8] ;  /* 0x0001b804660c7980 */ /* 0x002ee2000c101b00 */
[----:B------:R-:W-:Y:S02]  /*b970*/  MOV R10, R165 ;  /* 0x000000a5000a7202 */ /* 0x000fe40000000f00 */
[----:B------:R-:W-:Y:S01]  /*b980*/  MOV R11, RZ ;  /* 0x000000ff000b7202 */ /* 0x000fe20000000f00 */
[----:B------:R-:W4:Y:S04]  /*b990*/  LD.E R5, desc[UR4][R102.64+0xd8] ;  /* 0x0000d80466057980 */ /* 0x000f28000c101900 */
[----:B------:R-:W0:Y:S01]  /*b9a0*/  LDGDEPBAR ;  /* 0x00000000000079af */ /* 0x000e220000000000 */
        /* <DEDUP_REMOVED lines=19> */
.L_x_11847:
[----:B------:R3:W-:Y:S01]  /*bae0*/  STS.128 [R171+0x6000], RZ ;  /* 0x006000ffab007388 */ /* 0x0007e20000000c00 */
[----:B------:R-:W-:Y:S05]  /*baf0*/  BRA `(.L_x_11848) ;  /* 0x0000000000047947 */ /* 0x000fea0003800000 */
.L_x_11846:
[----:B------:R1:W-:Y:S02]  /*bb00*/  STS.128 [R171+0x6000], RZ ;  /* 0x006000ffab007388 */ /* 0x0003e40000000c00 */
.L_x_11848:
[----:B------:R-:W-:Y:S05]  /*bb10*/  BSYNC.RECONVERGENT B0 ;  /* 0x0000000000007941 */ /* 0x000fea0003800200 */
.L_x_11845:
        /* <DEDUP_REMOVED lines=13> */
.L_x_11851:
[----:B------:R1:W-:Y:S02]  /*bbf0*/  STS.128 [R171+0x6800], RZ ;  /* 0x006800ffab007388 */ /* 0x0003e40000000c00 */
.L_x_11850:
[----:B------:R-:W-:Y:S05]  /*bc00*/  BSYNC.RECONVERGENT B0 ;  /* 0x0000000000007941 */ /* 0x000fea0003800200 */
.L_x_11849:
        /* <DEDUP_REMOVED lines=13> */
.L_x_11854:
[----:B------:R1:W-:Y:S02]  /*bce0*/  STS.128 [R171+0x7000], RZ ;  /* 0x007000ffab007388 */ /* 0x0003e40000000c00 */
.L_x_11853:
[----:B------:R-:W-:Y:S05]  /*bcf0*/  BSYNC.RECONVERGENT B0 ;  /* 0x0000000000007941 */ /* 0x000fea0003800200 */
.L_x_11852:
        /* <DEDUP_REMOVED lines=13> */
.L_x_11857:
[----:B------:R1:W-:Y:S02]  /*bdd0*/  STS.128 [R171+0x7800], RZ ;  /* 0x007800ffab007388 */ /* 0x0003e40000000c00 */
.L_x_11856:
[----:B------:R-:W-:Y:S05]  /*bde0*/  BSYNC.RECONVERGENT B0 ;  /* 0x0000000000007941 */ /* 0x000fea0003800200 */
.L_x_11855:
        /* <DEDUP_REMOVED lines=16> */
.L_x_11860:
[----:B------:R1:W-:Y:S02]  /*bef0*/  STS.128 [R171+0x8000], RZ ;  /* 0x008000ffab007388 */ /* 0x0003e40000000c00 */
.L_x_11859:
[----:B------:R-:W-:Y:S05]  /*bf00*/  BSYNC.RECONVERGENT B0 ;  /* 0x0000000000007941 */ /* 0x000fea0003800200 */
.L_x_11858:
        /* <DEDUP_REMOVED lines=13> */
.L_x_11863:
[----:B------:R1:W-:Y:S02]  /*bfe0*/  STS.128 [R171+0x8800], RZ ;  /* 0x008800ffab007388 */ /* 0x0003e40000000c00 */
.L_x_11862:
[----:B------:R-:W-:Y:S05]  /*bff0*/  BSYNC.RECONVERGENT B0 ;  /* 0x0000000000007941 */ /* 0x000fea0003800200 */
.L_x_11861:
        /* <DEDUP_REMOVED lines=16> */
.L_x_11866:
[----:B------:R1:W-:Y:S02]  /*c100*/  STS.128 [R171+0x9000], RZ ;  /* 0x009000ffab007388 */ /* 0x0003e40000000c00 */
.L_x_11865:
[----:B------:R-:W-:Y:S05]  /*c110*/  BSYNC.RECONVERGENT B0 ;  /* 0x0000000000007941 */ /* 0x000fea0003800200 */
.L_x_11864:
        /* <DEDUP_REMOVED lines=16> */
.L_x_11869:
[----:B------:R1:W-:Y:S02]  /*c220*/  STS.128 [R171+0x9800], RZ ;  /* 0x009800ffab007388 */ /* 0x0003e40000000c00 */
.L_x_11868:
[----:B------:R-:W-:Y:S05]  /*c230*/  BSYNC.RECONVERGENT B0 ;  /* 0x0000000000007941 */ /* 0x000fea0003800200 */
.L_x_11867:
        /* <DEDUP_REMOVED lines=10> */
[----:B------:R-:W0:Y:S01]  /*c2e0*/  LDGDEPBAR ;  /* 0x00000000000079af */ /* 0x000e220000000000 */
[----:B------:R-:W-:Y:S01]  /*c2f0*/  SEL R5, R5, 0xffffffe0, !P1 ;  /* 0xffffffe005057807 */ /* 0x000fe20004800000 */
[----:B------:R-:W-:Y:S01]  /*c300*/  IMAD.SHL.U32 R52, R63, 0x2, RZ ;  /* 0x000000023f347824 */ /* 0x000fe200078e00ff */
[----:B------:R-:W-:Y:S01]  /*c310*/  SEL R4, R4, 0xffffffc0, !P2 ;  /* 0xffffffc004047807 */ /* 0x000fe20005000000 */
[----:B------:R-:W-:Y:S01]  /*c320*/  IMAD R154, R3, 0x2, R154 ;  /* 0x00000002039a7824 */ /* 0x000fe200078e029a */
[----:B------:R-:W-:Y:S01]  /*c330*/  ISETP.NE.AND P0, PT, R55, 0x1, PT ;  /* 0x000000013700780c */ /* 0x000fe20003f05270 */
[----:B------:R-:W-:Y:S01]  /*c340*/  BSSY.RECONVERGENT B1, `(.L_x_11870) ;  /* 0x00000fa000017945 */ /* 0x000fe20003800200 */
[----:B------:R-:W-:-:S02]  /*c350*/  SHF.R.U32.HI R53, RZ, 0x2, R63 ;  /* 0x00000002ff357819 */ /* 0x000fc4000001163f */
[----:B------:R-:W-:Y:S02]  /*c360*/  LOP3.LUT R63, R64, 0x1f0, RZ, 0xc0, !PT ;  /* 0x000001f0403f7812 */ /* 0x000fe400078ec0ff */
[----:B------:R-:W-:Y:S02]  /*c370*/  LOP3.LUT R53, R53, 0x7, RZ, 0xc0, !PT ;  /* 0x0000000735357812 */ /* 0x000fe400078ec0ff */
[----:B------:R-:W-:Y:S01]  /*c380*/  LOP3.LUT R52, R52, 0x6, RZ, 0xc0, !PT ;  /* 0x0000000634347812 */ /* 0x000fe200078ec0ff */
[----:B--2---:R-:W-:-:S06]  /*c390*/  ULEA UR6, UR6, UR7, 0x18 ;  /* 0x0000000706067291 */ /* 0x004fcc000f8ec0ff */
[----:B------:R-:W-:Y:S01]  /*c3a0*/  LEA R155, R155, UR6, 0x1 ;  /* 0x000000069b9b7c11 */ /* 0x000fe2000f8e08ff */
[----:B------:R-:W-:Y:S02]  /*c3b0*/  VIADD R2, R154, UR6 ;  /* 0x000000069a027c36 */ /* 0x000fe40008000000 */
[----:B------:R-:W-:Y:S02]  /*c3c0*/  LDSM.16.M88.4 R68, [R154+UR6+0x2000] ;  /* 0x002000069a44783b */ /* 0x000fe40008000200 */
[C-C-:B------:R-:W-:Y:S02]  /*c3d0*/  IMAD.IADD R153, R155.reuse, 0x1, R5.reuse ;  /* 0x000000019b997824 */ /* 0x140fe400078e0205 */
[----:B------:R-:W1:Y:S01]  /*c3e0*/  LDSM.16.M88.4 R116, [R155] ;  /* 0x000000009b74783b */ /* 0x000e620000000200 */
[C---:B------:R-:W-:Y:S02]  /*c3f0*/  IMAD.IADD R149, R2.reuse, 0x1, R5 ;  /* 0x0000000102957824 */ /* 0x040fe400078e0205 */
[--C-:B------:R-:W-:Y:S01]  /*c400*/  IMAD.IADD R152, R155, 0x1, R4.reuse ;  /* 0x000000019b987824 */ /* 0x100fe200078e0204 */
[----:B------:R-:W2:Y:S01]  /*c410*/  LDSM.16.M88.4 R48, [R154+UR6+0x2800] ;  /* 0x002800069a30783b */ /* 0x000ea20008000200 */
[----:B------:R-:W-:Y:S01]  /*c420*/  IMAD.IADD R148, R2, 0x1, R4 ;  /* 0x0000000102947824 */ /* 0x000fe200078e0204 */
[----:B------:R-:W-:Y:S01]  /*c430*/  P2R R2, PR, RZ, 0x1 ;  /* 0x00000001ff027803 */ /* 0x000fe20000000000 */
[C---:B------:R-:W-:Y:S01]  /*c440*/  IMAD.IADD R151, R5.reuse, 0x1, R152 ;  /* 0x0000000105977824 */ /* 0x040fe200078e0298 */
[----:B------:R-:W-:Y:S01]  /*c450*/  LDSM.16.M88.4 R108, [R153] ;  /* 0x00000000996c783b */ /* 0x000fe20000000200 */
[----:B------:R-:W-:-:S03]  /*c460*/  IMAD.IADD R147, R5, 0x1, R148 ;  /* 0x0000000105937824 */ /* 0x000fc600078e0294 */
[----:B------:R-:W3:Y:S04]  /*c470*/  LDSM.16.M88.4 R80, [R149+0x2000] ;  /* 0x002000009550783b */ /* 0x000ee80000000200 */
[----:B------:R-:W4:Y:S04]  /*c480*/  LDSM.16.M88.4 R76, [R149+0x2800] ;  /* 0x00280000954c783b */ /* 0x000f280000000200 */
[----:B------:R-:W4:Y:S04]  /*c490*/  LDSM.16.M88.4 R40, [R154+UR6+0x3000] ;  /* 0x003000069a28783b */ /* 0x000f280008000200 */
[----:B------:R-:W4:Y:S04]  /*c4a0*/  LDSM.16.M88.4 R32, [R154+UR6+0x3800] ;  /* 0x003800069a20783b */ /* 0x000f280008000200 */
[----:B-----5:R-:W4:Y:S04]  /*c4b0*/  LDSM.16.M88.4 R24, [R154+UR6+0x4000] ;  /* 0x004000069a18783b */ /* 0x020f280008000200 */
[----:B------:R-:W4:Y:S04]  /*c4c0*/  LDSM.16.M88.4 R16, [R154+UR6+0x4800] ;  /* 0x004800069a10783b */ /* 0x000f280008000200 */
[----:B------:R-:W4:Y:S01]  /*c4d0*/  LDSM.16.M88.4 R8, [R154+UR6+0x5000] ;  /* 0x005000069a08783b */ /* 0x000f220008000200 */
[C---:B-1----:R-:W-:Y:S03]  /*c4e0*/  HMMA.16816.F32 R72, R116.reuse, R68, RZ ;  /* 0x000000447448723c */ /* 0x042fe600000018ff */
[----:B------:R-:W1:Y:S04]  /*c4f0*/  LDSM.16.M88.4 R92, [R154+UR6+0x5800] ;  /* 0x005800069a5c783b */ /* 0x000e680008000200 */
[----:B------:R-:W1:Y:S01]  /*c500*/  LDSM.16.M88.4 R88, [R149+0x3000] ;  /* 0x003000009558783b */ /* 0x000e620000000200 */
[C---:B--2---:R-:W-:Y:S03]  /*c510*/  HMMA.16816.F32 R56, R116.reuse, R48, RZ ;  /* 0x000000307438723c */ /* 0x044fe600000018ff */
[----:B------:R-:W2:Y:S04]  /*c520*/  LDSM.16.M88.4 R84, [R149+0x3800] ;  /* 0x003800009554783b */ /* 0x000ea80000000200 */
[----:B------:R-:W-:Y:S01]  /*c530*/  LDSM.16.M88.4 R128, [R149+0x5000] ;  /* 0x005000009580783b */ /* 0x000fe20000000200 */
[C---:B------:R-:W-:Y:S03]  /*c540*/  HMMA.16816.F32 R68, R116.reuse, R70, RZ ;  /* 0x000000467444723c */ /* 0x040fe600000018ff */
[----:B------:R-:W-:Y:S04]  /*c550*/  LDSM.16.M88.4 R112, [R149+0x5800] ;  /* 0x005800009570783b */ /* 0x000fe80000000200 */
[----:B------:R-:W-:Y:S01]  /*c560*/  LDSM.16.M88.4 R132, [R152] ;  /* 0x000000009884783b */ /* 0x000fe20000000200 */
[----:B------:R-:W-:Y:S03]  /*c570*/  HMMA.16816.F32 R48, R116, R50, RZ ;  /* 0x000000327430723c */ /* 0x000fe600000018ff */
[----:B------:R-:W-:Y:S04]  /*c580*/  LDSM.16.M88.4 R104, [R148+0x2000] ;  /* 0x002000009468783b */ /* 0x000fe80000000200 */
[----:B------:R-:W-:Y:S01]  /*c590*/  LDSM.16.M88.4 R96, [R148+0x2800] ;  /* 0x002800009460783b */ /* 0x000fe20000000200 */
[C---:B---3--:R-:W-:Y:S08]  /*c5a0*/  HMMA.16816.F32 R72, R108.reuse, R80, R72 ;  /* 0x000000506c48723c */ /* 0x048ff00000001848 */
[C---:B------:R-:W-:Y:S01]  /*c5b0*/  HMMA.16816.F32 R68, R108.reuse, R82, R68 ;  /* 0x000000526c44723c */ /* 0x040fe20000001844 */
[----:B------:R-:W3:Y:S07]  /*c5c0*/  LDSM.16.M88.4 R80, [R149+0x4000] ;  /* 0x004000009550783b */ /* 0x000eee0000000200 */
[C---:B----4-:R-:W-:Y:S08]  /*c5d0*/  HMMA.16816.F32 R56, R108.reuse, R76, R56 ;  /* 0x0000004c6c38723c */ /* 0x050ff00000001838 */
[----:B------:R-:W-:Y:S01]  /*c5e0*/  HMMA.16816.F32 R48, R108, R78, R48 ;  /* 0x0000004e6c30723c */ /* 0x000fe20000001830 */
[----:B------:R-:W4:Y:S07]  /*c5f0*/  LDSM.16.M88.4 R76, [R149+0x4800] ;  /* 0x00480000954c783b */ /* 0x000f2e0000000200 */
        /* <DEDUP_REMOVED lines=30> */
[----:B------:R-:W-:Y:S04]  /*c7e0*/  LDSM.16.M88.4 R112, [R151] ;  /* 0x000000009770783b */ /* 0x000fe80000000200 */
[----:B------:R-:W4:Y:S03]  /*c7f0*/  LDSM.16.M88.4 R108, [R147+0x2000] ;  /* 0x00200000936c783b */ /* 0x000f260000000200 */
        /* <DEDUP_REMOVED lines=55> */
.L_x_11873:
        /* <DEDUP_REMOVED lines=60> */
.L_x_11874:
[----:B------:R-:W-:Y:S05]  /*cf30*/  BSYNC.RECONVERGENT B0 ;  /* 0x0000000000007941 */ /* 0x000fea0003800200 */
.L_x_11872:
        /* <DEDUP_REMOVED lines=58> */
.L_x_11871:
[----:B------:R-:W-:Y:S05]  /*d2e0*/  BSYNC.RECONVERGENT B1 ;  /* 0x0000000000017941 */ /* 0x000fea0003800200 */
.L_x_11870:
[----:B------:R-:W-:Y:S01]  /*d2f0*/  IADD3 R3, PT, PT, R168, R53, R63 ;  /* 0x00000035a8037210 */ /* 0x000fe20007ffe03f */
[----:B------:R-:W-:-:S03]  /*d300*/  IMAD.IADD R54, R167, 0x1, R52 ;  /* 0x00000001a7367824 */ /* 0x000fc600078e0234 */
[----:B------:R-:W-:Y:S01]  /*d310*/  IADD3 R3, PT, PT, R60, R3, -R173 ;  /* 0x000000033c037210 */ /* 0x000fe20007ffe8ad */
[C---:B-1----:R-:W-:Y:S01]  /*d320*/  VIADD R80, R54.reuse, 0x1 ;  /* 0x0000000136507836 */ /* 0x042fe20000000000 */
[CC--:B------:R-:W-:Y:S01]  /*d330*/  ISETP.GE.AND P1, PT, R54.reuse, R60.reuse, PT ;  /* 0x0000003c3600720c */ /* 0x0c0fe20003f26270 */
[----:B------:R-:W-:Y:S02]  /*d340*/  VIADD R112, R54, 0x19 ;  /* 0x0000001936707836 */ /* 0x000fe40000000000 */
[C---:B------:R-:W-:Y:S01]  /*d350*/  IMAD.IADD R6, R3.reuse, 0x1, -R80 ;  /* 0x0000000103067824 */ /* 0x040fe200078e0a50 */
[----:B------:R-:W-:Y:S01]  /*d360*/  ISETP.GE.AND P0, PT, R80, R60, PT ;  /* 0x0000003c5000720c */ /* 0x000fe20003f06270 */
[C---:B------:R-:W-:Y:S02]  /*d370*/  VIADD R114, R54.reuse, 0x11 ;  /* 0x0000001136727836 */ /* 0x040fe40000000000 */
[C---:B------:R-:W-:Y:S01]  /*d380*/  IMAD.IADD R77, R3.reuse, 0x1, -R112 ;  /* 0x00000001034d7824 */ /* 0x040fe200078e0a70 */
[----:B------:R-:W-:Y:S01]  /*d390*/  IABS R6, R6 ;  /* 0x0000000600067213 */ /* 0x000fe20000000000 */
[----:B------:R-:W-:Y:S01]  /*d3a0*/  VIADD R64, R54, 0x18 ;  /* 0x0000001836407836 */ /* 0x000fe20000000000 */
[----:B------:R-:W-:Y:S01]  /*d3b0*/  ISETP.GE.AND P6, PT, R114, R60, PT ;  /* 0x0000003c7200720c */ /* 0x000fe20003fc6270 */
[C---:B------:R-:W-:Y:S01]  /*d3c0*/  IMAD.IADD R66, R3.reuse, 0x1, -R114 ;  /* 0x0000000103427824 */ /* 0x040fe200078e0a72 */
        /* <DEDUP_REMOVED lines=15> */
[----:B------:R-:W-:Y:S01]  /*d4c0*/  I2FP.F32.S32 R7, R7 ;  /* 0x0000000700077245 */ /* 0x000fe20000201400 */
[----:B------:R-:W-:Y:S01]  /*d4d0*/  VIADD R66, R54, 0x28 ;  /* 0x0000002836427836 */ /* 0x000fe20000000000 */
[-C--:B------:R-:W-:Y:S01]  /*d4e0*/  ISETP.GE.AND P4, PT, R6, R60.reuse, PT ;  /* 0x0000003c0600720c */ /* 0x080fe20003f86270 */
[C---:B------:R-:W-:Y:S01]  /*d4f0*/  IMAD.IADD R76, R3.reuse, 0x1, -R6 ;  /* 0x00000001034c7824 */ /* 0x040fe200078e0a06 */
[----:B------:R-:W-:Y:S01]  /*d500*/  IABS R77, R77 ;  /* 0x0000004d004d7213 */ /* 0x000fe20000000000 */
[----:B------:R-:W-:Y:S01]  /*d510*/  FFMA.FTZ R78, -R0, R7, R48 ;  /* 0x00000007004e7223 */ /* 0x000fe20000010130 */
[C---:B------:R-:W-:Y:S01]  /*d520*/  IMAD.IADD R7, R3.reuse, 0x1, -R66 ;  /* 0x0000000103077824 */ /* 0x040fe200078e0a42 */
[----:B------:R-:W-:Y:S01]  /*d530*/  ISETP.GE.AND P2, PT, R64, R60, PT ;  /* 0x0000003c4000720c */ /* 0x000fe20003f46270 */
        /* <DEDUP_REMOVED lines=18> */
[----:B------:R-:W-:Y:S01]  /*d660*/  ISETP.GE.AND P3, PT, R67, R60, PT ;  /* 0x0000003c4300720c */ /* 0x000fe20003f66270 */
[C---:B------:R-:W-:Y:S01]  /*d670*/  IMAD.IADD R67, R3.reuse, 0x1, -R67 ;  /* 0x0000000103437824 */ /* 0x040fe200078e0a43 */
[----:B------:R-:W-:Y:S01]  /*d680*/  IABS R7, R7 ;  /* 0x0000000700077213 */ /* 0x000fe20000000000 */
[----:B------:R-:W-:Y:S01]  /*d690*/  FFMA.FTZ R29, -R0, R36, R29 ;  /* 0x00000024001d7223 */ /* 0x000fe2000001011d */
[C---:B------:R-:W-:Y:S02]  /*d6a0*/  VIADD R36, R54.reuse, 0x59 ;  /* 0x0000005936247836 */ /* 0x040fe40000000000 */
[----:B------:R-:W-:Y:S01]  /*d6b0*/  I2FP.F32.S32 R7, R7 ;  /* 0x0000000700077245 */ /* 0x000fe20000201400 */
        /* <DEDUP_REMOVED lines=8> */
[----:B------:R-:W-:Y:S01]  /*d740*/  VIADD R28, R54, 0x51 ;  /* 0x00000051361c7836 */ /* 0x000fe20000000000 */
[----:B------:R-:W-:Y:S01]  /*d750*/  IABS R7, R7 ;  /* 0x0000000700077213 */ /* 0x000fe20000000000 */
[----:B------:R-:W-:Y:S01]  /*d760*/  FFMA.FTZ R68, -R0, R67, R68 ;  /* 0x0000004300447223 */ /* 0x000fe20000010144 */
[----:B------:R-:W-:Y:S01]  /*d770*/  I2FP.F32.S32 R126, R126 ;  /* 0x0000007e007e7245 */ /* 0x000fe20000201400 */
[C---:B------:R-:W-:Y:S01]  /*d780*/  IMAD.IADD R67, R3.reuse, 0x1, -R104 ;  /* 0x0000000103437824 */ /* 0x040fe200078e0a68 */
[----:B------:R-:W-:Y:S01]  /*d790*/  I2FP.F32.S32 R7, R7 ;  /* 0x0000000700077245 */ /* 0x000fe20000201400 */
[----:B------:R-:W-:Y:S01]  /*d7a0*/  VIADD R90, R54, 0x48 ;  /* 0x00000048365a7836 */ /* 0x000fe20000000000 */
[----:B------:R-:W-:Y:S01]  /*d7b0*/  IABS R40, R40 ;  /* 0x0000002800287213 */ /* 0x000fe20000000000 */
[----:B------:R-:W-:Y:S01]  /*d7c0*/  FFMA.FTZ R126, -R0, R126, R17 ;  /* 0x0000007e007e7223 */ /* 0x000fe20000010111 */
[----:B------:R-:W-:-:S02]  /*d7d0*/  VIADD R17, R3, 0x8 ;  /* 0x0000000803117836 */ /* 0x000fc40000000000 */
[----:B------:R-:W-:Y:S01]  /*d7e0*/  FFMA.FTZ R132, -R0, R7, R20 ;  /* 0x0000000700847223 */ /* 0x000fe20000010114 */
[----:B------:R-:W-:Y:S01]  /*d7f0*/  IABS R67, R67 ;  /* 0x0000004300437213 */ /* 0x000fe20000000000 */
[----:B------:R-:W-:Y:S01]  /*d800*/  IMAD.IADD R130, R3, 0x1, -R28 ;  /* 0x0000000103827824 */ /* 0x000fe200078e0a1c */
[----:B------:R-:W-:Y:S01]  /*d810*/  I2FP.F32.S32 R40, R40 ;  /* 0x0000002800287245 */ /* 0x000fe20000201400 */
[----:B------:R-:W-:Y:S01]  /*d820*/  IMAD.IADD R20, R17, 0x1, -R76 ;  /* 0x0000000111147824 */ /* 0x000fe200078e0a4c */
[----:B------:R-:W-:Y:S01]  /*d830*/  I2FP.F32.S32 R67, R67 ;  /* 0x0000004300437245 */ /* 0x000fe20000201400 */
[C---:B------:R-:W-:Y:S01]  /*d840*/  VIADD R134, R54.reuse, 0x10 ;  /* 0x0000001036867836 */ /* 0x040fe20000000000 */
[----:B------:R-:W-:Y:S01]  /*d850*/  IABS R130, R130 ;  /* 0x0000008200827213 */ /* 0x000fe20000000000 */
[----:B------:R-:W-:Y:S01]  /*d860*/  VIADD R94, R54, 0x29 ;  /* 0x00000029365e7836 */ /* 0x000fe20000000000 */
[----:B------:R-:W-:Y:S01]  /*d870*/  IABS R20, R20 ;  /* 0x0000001400147213 */ /* 0x000fe20000000000 */
[----:B------:R-:W-:Y:S01]  /*d880*/  FFMA.FTZ R106, -R0, R67, R44 ;  /* 0x00000043006a7223 */ /* 0x000fe2000001012c */
[----:B------:R-:W-:-:S02]  /*d890*/  IMAD.IADD R67, R3, 0x1, -R98 ;  /* 0x0000000103437824 */ /* 0x000fc400078e0a62 */
[C---:B------:R-:W-:Y:S01]  /*d8a0*/  FFMA.FTZ R33, -R0.reuse, R40, R33 ;  /* 0x0000002800217223 */ /* 0x040fe20000010121 */
[----:B------:R-:W-:Y:S01]  /*d8b0*/  I2FP.F32.S32 R20, R20 ;  /* 0x0000001400147245 */ /* 0x000fe20000201400 */
[C---:B------:R-:W-:Y:S01]  /*d8c0*/  IMAD.IADD R44, R3.reuse, 0x1, -R108 ;  /* 0x00000001032c7824 */ /* 0x040fe200078e0a6c */
[----:B------:R-:W-:Y:S01]  /*d8d0*/  I2FP.F32.S32 R130, R130 ;  /* 0x0000008200827245 */ /* 0x000fe20000201400 */
[C---:B------:R-:W-:Y:S01]  /*d8e0*/  IMAD.IADD R7, R3.reuse, 0x1, -R54 ;  /* 0x0000000103077824 */ /* 0x040fe200078e0a36 */
[----:B------:R-:W-:Y:S01]  /*d8f0*/  IABS R67, R67 ;  /* 0x0000004300437213 */ /* 0x000fe20000000000 */
[----:B------:R-:W-:Y:S01]  /*d900*/  FFMA.FTZ R47, -R0, R20, R47 ;  /* 0x00000014002f7223 */ /* 0x000fe2000001012f */
[----:B------:R-:W-:Y:S01]  /*d910*/  IABS R44, R44 ;  /* 0x0000002c002c7213 */ /* 0x000fe20000000000 */
[----:B------:R-:W2:Y:S01]  /*d920*/  LD.E R20, desc[UR4][R102.64+0xdc] ;  /* 0x0000dc0466147980 */ /* 0x000ea2000c101900 */
[----:B------:R-:W-:Y:S01]  /*d930*/  I2FP.F32.S32 R67, R67 ;  /* 0x0000004300437245 */ /* 0x000fe20000201400 */
[C---:B------:R-:W-:Y:S01]  /*d940*/  IMAD.IADD R65, R3.reuse, 0x1, -R134 ;  /* 0x0000000103417824 */ /* 0x040fe200078e0a86 */
[----:B------:R-:W-:Y:S01]  /*d950*/  I2FP.F32.S32 R44, R44 ;  /* 0x0000002c002c7245 */ /* 0x000fe20000201400 */
[----:B------:R-:W-:-:S02]  /*d960*/  IMAD.IADD R48, R3, 0x1, -R94 ;  /* 0x0000000103307824 */ /* 0x000fc400078e0a5e */
[C---:B------:R-:W-:Y:S01]  /*d970*/  FFMA.FTZ R130, -R0.reuse, R130, R21 ;  /* 0x0000008200827223 */ /* 0x040fe20000010115 */
[C---:B------:R-:W-:Y:S01]  /*d980*/  FFMA.FTZ R194, -R0.reuse, R67, R32 ;  /* 0x0000004300c27223 */ /* 0x040fe20000010120 */
[C---:B------:R-:W-:Y:S02]  /*d990*/  IMAD.IADD R67, R3.reuse, 0x1, -R90 ;  /* 0x0000000103437824 */ /* 0x040fe400078e0a5a */
[----:B------:R-:W-:Y:S01]  /*d9a0*/  FFMA.FTZ R37, -R0, R44, R37 ;  /* 0x0000002c00257223 */ /* 0x000fe20000010125 */
[C---:B------:R-:W-:Y:S01]  /*d9b0*/  VIADD R44, R54.reuse, 0x61 ;  /* 0x00000061362c7836 */ /* 0x040fe20000000000 */
[----:B------:R-:W-:Y:S01]  /*d9c0*/  IABS R7, R7 ;  /* 0x0000000700077213 */ /* 0x000fe20000000000 */
[C---:B------:R-:W-:Y:S01]  /*d9d0*/  VIADD R21, R54.reuse, 0x60 ;  /* 0x0000006036157836 */ /* 0x040fe20000000000 */
[----:B------:R-:W-:Y:S01]  /*d9e0*/  IABS R67, R67 ;  /* 0x0000004300437213 */ /* 0x000fe20000000000 */
[----:B------:R-:W-:Y:S01]  /*d9f0*/  IMAD.IADD R40, R3, 0x1, -R44 ;  /* 0x0000000103287824 */ /* 0x000fe200078e0a2c */
[----:B------:R-:W-:Y:S01]  /*da00*/  IABS R65, R65 ;  /* 0x0000004100417213 */ /* 0x000fe20000000000 */
[----:B------:R-:W-:Y:S01]  /*da10*/  IMAD.IADD R6, R17, 0x1, -R6 ;  /* 0x0000000111067824 */ /* 0x000fe200078e0a06 */
[----:B------:R-:W-:Y:S01]  /*da20*/  I2FP.F32.S32 R67, R67 ;  /* 0x0000004300437245 */ /* 0x000fe20000201400 */
[C---:B------:R-:W-:Y:S01]  /*da30*/  VIADD R82, R54.reuse, 0x58 ;  /* 0x0000005836527836 */ /* 0x040fe20000000000 */
[----:B------:R-:W-:Y:S01]  /*da40*/  IABS R40, R40 ;  /* 0x0000002800287213 */ /* 0x000fe20000000000 */
[----:B------:R-:W-:Y:S01]  /*da50*/  VIADD R88, R54, 0x49 ;  /* 0x0000004936587836 */ /* 0x000fe20000000000 */
[----:B------:R-:W-:Y:S01]  /*da60*/  IABS R48, R48 ;  /* 0x0000003000307213 */ /* 0x000fe20000000000 */
[C---:B------:R-:W-:Y:S01]  /*da70*/  FFMA.FTZ R180, -R0.reuse, R67, R24 ;  /* 0x0000004300b47223 */ /* 0x040fe20000010118 */
        /* <DEDUP_REMOVED lines=8> */
[C---:B------:R-:W-:Y:S01]  /*db00*/  FFMA.FTZ R13, -R0.reuse, R7, R72 ;  /* 0x00000007000d7223 */ /* 0x040fe20000010148 */
[----:B------:R-:W-:Y:S01]  /*db10*/  IABS R67, R67 ;  /* 0x0000004300437213 */ /* 0x000fe20000000000 */
[----:B------:R-:W-:Y:S01]  /*db20*/  FFMA.FTZ R65, -R0, R65, R56 ;  /* 0x0000004100417223 */ /* 0x000fe20000010138 */
[----:B------:R-:W-:Y:S01]  /*db30*/  ISETP.GE.AND P5, PT, R134, R60, PT ;  /* 0x0000003c8600720c */ /* 0x000fe20003fa6270 */
[----:B------:R-:W-:-:S02]  /*db40*/  IMAD.IADD R134, R17, 0x1, -R134 ;  /* 0x0000000111867824 */ /* 0x000fc400078e0a86 */
[C---:B------:R-:W-:Y:S01]  /*db50*/  FFMA.FTZ R41, -R0.reuse, R48, R41 ;  /* 0x0000003000297223 */ /* 0x040fe20000010129 */
[----:B------:R-:W-:Y:S01]  /*db60*/  FSEL R72, R69, -INF , !P4 ;  /* 0xff80000045487808 */ /* 0x000fe20006000000 */
[----:B------:R-:W-:Y:S02]  /*db70*/  IMAD.IADD R56, R3, 0x1, -R76 ;  /* 0x0000000103387824 */ /* 0x000fe400078e0a4c */
[C---:B------:R-:W-:Y:S01]  /*db80*/  FFMA.FTZ R48, -R0.reuse, R7, R70 ;  /* 0x0000000700307223 */ /* 0x040fe20000010146 */
[----:B------:R-:W-:Y:S01]  /*db90*/  IABS R6, R6 ;  /* 0x0000000600067213 */ /* 0x000fe20000000000 */
[C---:B------:R-:W-:Y:S01]  /*dba0*/  IMAD.IADD R69, R17.reuse, 0x1, -R64 ;  /* 0x0000000111457824 */ /* 0x040fe200078e0a40 */
[----:B------:R-:W-:Y:S01]  /*dbb0*/  I2FP.F32.S32 R67, R67 ;  /* 0x0000004300437245 */ /* 0x000fe20000201400 */
[C---:B------:R-:W-:Y:S01]  /*dbc0*/  IMAD.IADD R7, R17.reuse, 0x1, -R54 ;  /* 0x0000000111077824 */ /* 0x040fe200078e0a36 */
[----:B------:R-:W-:Y:S01]  /*dbd0*/  IABS R134, R134 ;  /* 0x0000008600867213 */ /* 0x000fe20000000000 */
[C---:B------:R-:W-:Y:S01]  /*dbe0*/  IMAD.IADD R114, R17.reuse, 0x1, -R114 ;  /* 0x0000000111727824 */ /* 0x040fe200078e0a72 */
[----:B------:R-:W-:Y:S01]  /*dbf0*/  I2FP.F32.S32 R6, R6 ;  /* 0x0000000600067245 */ /* 0x000fe20000201400 */
[C---:B------:R-:W-:Y:S01]  /*dc00*/  FFMA.FTZ R24, -R0.reuse, R67, R12 ;  /* 0x0000004300187223 */ /* 0x040fe2000001010c */
[----:B------:R-:W-:Y:S01]  /*dc10*/  IABS R56, R56 ;  /* 0x0000003800387213 */ /* 0x000fe20000000000 */
[C---:B------:R-:W-:Y:S01]  /*dc20*/  IMAD.IADD R12, R17.reuse, 0x1, -R112 ;  /* 0x00000001110c7824 */ /* 0x040fe200078e0a70 */
[----:B------:R-:W-:Y:S01]  /*dc30*/  IABS R69, R69 ;  /* 0x0000004500457213 */ /* 0x000fe20000000000 */
[----:B------:R-:W-:Y:S01]  /*dc40*/  FFMA.FTZ R6, -R0, R6, R71 ;  /* 0x0000000600067223 */ /* 0x000fe20000010147 */
        /* <DEDUP_REMOVED lines=11> */
[----:B------:R-:W-:Y:S01]  /*dd00*/  FSEL R6, R6, -INF , !P4 ;  /* 0xff80000006067808 */ /* 0x000fe20006000000 */
[----:B------:R-:W-:Y:S01]  /*dd10*/  FFMA.FTZ R7, -R0, R7, R74 ;  /* 0x0000000700077223 */ /* 0x000fe2000001014a */
[----:B------:R-:W-:Y:S01]  /*dd20*/  ISETP.GE.AND P4, PT, R76, R60, PT ;  /* 0x0000003c4c00720c */ /* 0x000fe20003f86270 */
[----:B------:R-:W-:Y:S01]  /*dd30*/  FFMA.FTZ R128, -R0, R77, R16 ;  /* 0x0000004d00807223 */ /* 0x000fe20000010110 */
[----:B------:R-:W-:Y:S01]  /*dd40*/  FSEL R74, R68, -INF , !P3 ;  /* 0xff800000444a7808 */ /* 0x000fe20005800000 */
[----:B------:R-:W-:Y:S01]  /*dd50*/  IMAD.IADD R67, R17, 0x1, -R104 ;  /* 0x0000000111437824 */ /* 0x000fe200078e0a68 */
[----:B------:R-:W-:Y:S01]  /*dd60*/  FSEL R16, R65, -INF , !P5 ;  /* 0xff80000041107808 */ /* 0x000fe20006800000 */
[----:B------:R-:W-:Y:S01]  /*dd70*/  IMAD.IADD R65, R17, 0x1, -R66 ;  /* 0x0000000111417824 */ /* 0x000fe200078e0a42 */
[----:B------:R-:W-:-:S02]  /*dd80*/  FSEL R68, R58, -INF , !P5 ;  /* 0xff8000003a447808 */ /* 0x000fc40006800000 */
[----:B------:R-:W-:Y:S02]  /*dd90*/  ISETP.GE.AND P5, PT, R66, R60, PT ;  /* 0x0000003c4200720c */ /* 0x000fe40003fa6270 */
[----:B------:R-:W-:Y:S01]  /*dda0*/  FSEL R76, R50, -INF , !P2 ;  /* 0xff800000324c7808 */ /* 0x000fe20005000000 */
[----:B------:R-:W-:Y:S01]  /*ddb0*/  IMAD.IADD R50, R17, 0x1, -R108 ;  /* 0x0000000111327824 */ /* 0x000fe200078e0a6c */
[----:B------:R-:W-:Y:S01]  /*ddc0*/  FSEL R66, R45, -INF , !P4 ;  /* 0xff8000002d427808 */ /* 0x000fe20006000000 */
[----:B------:R-:W-:Y:S01]  /*ddd0*/  IMAD.IADD R45, R17, 0x1, -R98 ;  /* 0x00000001112d7824 */ /* 0x000fe200078e0a62 */
[----:B------:R-:W-:Y:S02]  /*dde0*/  IABS R12, R12 ;  /* 0x0000000c000c7213 */ /* 0x000fe40000000000 */
[----:B------:R-:W-:Y:S02]  /*ddf0*/  IABS R32, R32 ;  /* 0x0000002000207213 */ /* 0x000fe40000000000 */
[----:B------:R-:W-:-:S02]  /*de00*/  I2FP.F32.S32 R12, R12 ;  /* 0x0000000c000c7245 */ /* 0x000fc40000201400 */
[----:B------:R-:W-:Y:S02]  /*de10*/  IABS R50, R50 ;  /* 0x0000003200327213 */ /* 0x000fe40000000000 */
[----:B------:R-:W-:Y:S01]  /*de20*/  IABS R45, R45 ;  /* 0x0000002d002d7213 */ /* 0x000fe20000000000 */
[C---:B------:R-:W-:Y:S01]  /*de30*/  FFMA.FTZ R12, -R0.reuse, R12, R51 ;  /* 0x0000000c000c7223 */ /* 0x040fe20000010133 */
[----:B------:R-:W-:Y:S02]  /*de40*/  I2FP.F32.S32 R32, R32 ;  /* 0x0000002000207245 */ /* 0x000fe40000201400 */
[----:B------:R-:W-:Y:S02]  /*de50*/  FSEL R13, R13, -INF , !P1 ;  /* 0xff8000000d0d7808 */ /* 0x000fe40004800000 */
[----:B------:R-:W-:Y:S01]  /*de60*/  FSEL R7, R7, -INF , !P1 ;  /* 0xff80000007077808 */ /* 0x000fe20004800000 */
[----:B------:R-:W-:Y:S01]  /*de70*/  FFMA.FTZ R25, -R0, R32, R25 ;  /* 0x0000002000197223 */ /* 0x000fe20000010119 */
[----:B------:R-:W-:-:S02]  /*de80*/  I2FP.F32.S32 R50, R50 ;  /* 0x0000003200327245 */ /* 0x000fc40000201400 */
[----:B------:R-:W-:Y:S02]  /*de90*/  I2FP.F32.S32 R45, R45 ;  /* 0x0000002d002d7245 */ /* 0x000fe40000201400 */
[----:B------:R-:W-:Y:S01]  /*dea0*/  ISETP.GE.AND P1, PT, R112, R60, PT ;  /* 0x0000003c7000720c */ /* 0x000fe20003f26270 */
[----:B------:R-:W-:Y:S01]  /*deb0*/  FFMA.FTZ R39, -R0, R50, R39 ;  /* 0x0000003200277223 */ /* 0x000fe20000010127 */
[----:B------:R-:W-:Y:S01]  /*dec0*/  FSEL R78, R78, -INF , !P2 ;  /* 0xff8000004e4e7808 */ /* 0x000fe20005000000 */
[----:B------:R-:W-:Y:S01]  /*ded0*/  FFMA.FTZ R34, -R0, R45, R34 ;  /* 0x0000002d00227223 */ /* 0x000fe20000010122 */
[----:B------:R-:W-:Y:S02]  /*dee0*/  FSEL R32, R49, -INF , !P1 ;  /* 0xff80000031207808 */ /* 0x000fe40004800000 */
[----:B------:R-:W-:Y:S02]  /*def0*/  FSEL R12, R12, -INF , !P1 ;  /* 0xff8000000c0c7808 */ /* 0x000fe40004800000 */
[----:B------:R-:W-:Y:S01]  /*df00*/  FSEL R64, R47, -INF , !P4 ;  /* 0xff8000002f407808 */ /* 0x000fe20006000000 */
[----:B------:R-:W-:Y:S01]  /*df10*/  IMAD.IADD R47, R17, 0x1, -R110 ;  /* 0x00000001112f7824 */ /* 0x000fe200078e0a6e */
[----:B------:R-:W-:-:S02]  /*df20*/  IABS R114, R114 ;  /* 0x0000007200727213 */ /* 0x000fc40000000000 */
[-C--:B------:R-:W-:Y:S02]  /*df30*/  ISETP.GE.AND P2, PT, R108, R60.reuse, PT ;  /* 0x0000003c6c00720c */ /* 0x080fe40003f46270 */
[----:B------:R-:W-:Y:S02]  /*df40*/  ISETP.GE.AND P1, PT, R98, R60, PT ;  /* 0x0000003c6200720c */ /* 0x000fe40003f26270 */
[----:B------:R-:W-:Y:S02]  /*df50*/  I2FP.F32.S32 R114, R114 ;  /* 0x0000007200727245 */ /* 0x000fe40000201400 */
[----:B------:R-:W-:Y:S01]  /*df60*/  FSEL R188, R39, -INF , !P2 ;  /* 0xff80000027bc7808 */ /* 0x000fe20005000000 */
[C---:B------:R-:W-:Y:S01]  /*df70*/  IMAD.IADD R39, R17.reuse, 0x1, -R90 ;  /* 0x0000000111277824 */ /* 0x040fe200078e0a5a */
[----:B------:R-:W-:Y:S01]  /*df80*/  FSEL R186, R34, -INF , !P1 ;  /* 0xff80000022ba7808 */ /* 0x000fe20004800000 */
[----:B------:R-:W-:Y:S01]  /*df90*/  IMAD.IADD R34, R17, 0x1, -R88 ;  /* 0x0000000111227824 */ /* 0x000fe200078e0a58 */
[----:B------:R-:W-:Y:S01]  /*dfa0*/  IABS R47, R47 ;  /* 0x0000002f002f7213 */ /* 0x000fe20000000000 */
[----:B------:R-:W-:Y:S01]  /*dfb0*/  FFMA.FTZ R59, -R0, R114, R59 ;  /* 0x00000072003b7223 */ /* 0x000fe2000001013b */
[----:B------:R-:W-:-:S02]  /*dfc0*/  IABS R39, R39 ;  /* 0x0000002700277213 */ /* 0x000fc40000000000 */
[----:B------:R-:W-:Y:S02]  /*dfd0*/  I2FP.F32.S32 R47, R47 ;  /* 0x0000002f002f7245 */ /* 0x000fe40000201400 */
[----:B------:R-:W-:Y:S02]  /*dfe0*/  IABS R34, R34 ;  /* 0x0000002200227213 */ /* 0x000fe40000000000 */
[----:B------:R-:W-:Y:S01]  /*dff0*/  FSEL R48, R48, -INF , !P3 ;  /* 0xff80000030307808 */ /* 0x000fe20005800000 */
[----:B------:R-:W-:Y:S01]  /*e000*/  FFMA.FTZ R38, -R0, R47, R38 ;  /* 0x0000002f00267223 */ /* 0x000fe20000010126 */
[----:B------:R-:W-:Y:S02]  /*e010*/  FSEL R58, R57, -INF , !P6 ;  /* 0xff800000393a7808 */ /* 0x000fe40007000000 */
[----:B------:R-:W-:Y:S02]  /*e020*/  FSEL R70, R59, -INF , !P6 ;  /* 0xff8000003b467808 */ /* 0x000fe40007000000 */
[----:B------:R-:W-:-:S02]  /*e030*/  I2FP.F32.S32 R39, R39 ;  /* 0x0000002700277245 */ /* 0x000fc40000201400 */
[----:B------:R-:W-:Y:S02]  /*e040*/  I2FP.F32.S32 R34, R34 ;  /* 0x0000002200227245 */ /* 0x000fe40000201400 */
[-C--:B------:R-:W-:Y:S02]  /*e050*/  ISETP.GE.AND P6, PT, R94, R60.reuse, PT ;  /* 0x0000003c5e00720c */ /* 0x080fe40003fc6270 */
[----:B------:R-:W-:Y:S01]  /*e060*/  ISETP.GE.AND P3, PT, R110, R60, PT ;  /* 0x0000003c6e00720c */ /* 0x000fe20003f66270 */
[----:B------:R-:W-:Y:S01]  /*e070*/  IMAD.IADD R49, R17, 0x1, -R94 ;  /* 0x0000000111317824 */ /* 0x000fe200078e0a5e */
[----:B------:R-:W-:Y:S01]  /*e080*/  FSEL R204, R41, -INF , !P6 ;  /* 0xff80000029cc7808 */ /* 0x000fe20007000000 */
[----:B------:R-:W-:Y:S01]  /*e090*/  FFMA.FTZ R26, -R0, R39, R26 ;  /* 0x00000027001a7223 */ /* 0x000fe2000001011a */
[----:B------:R-:W-:Y:S01]  /*e0a0*/  FSEL R196, R196, -INF , !P3 ;  /* 0xff800000c4c47808 */ /* 0x000fe20005800000 */
[----:B------:R-:W-:Y:S01]  /*e0b0*/  FFMA.FTZ R27, -R0, R34, R27 ;  /* 0x00000022001b7223 */ /* 0x000fe2000001011b */
[----:B------:R-:W-:Y:S01]  /*e0c0*/  FSEL R192, R38, -INF , !P3 ;  /* 0xff80000026c07808 */ /* 0x000fe20005800000 */
[----:B------:R-:W-:Y:S01]  /*e0d0*/  IMAD.IADD R41, R17, 0x1, -R84 ;  /* 0x0000000111297824 */ /* 0x000fe200078e0a54 */
[----:B------:R-:W-:-:S02]  /*e0e0*/  IABS R65, R65 ;  /* 0x0000004100417213 */ /* 0x000fc40000000000 */
[-C--:B------:R-:W-:Y:S02]  /*e0f0*/  ISETP.GE.AND P4, PT, R90, R60.reuse, PT ;  /* 0x0000003c5a00720c */ /* 0x080fe40003f86270 */
[----:B------:R-:W-:Y:S01]  /*e100*/  ISETP.GE.AND P3, PT, R88, R60, PT ;  /* 0x0000003c5800720c */ /* 0x000fe20003f66270 */
[C---:B------:R-:W-:Y:S01]  /*e110*/  IMAD.IADD R38, R17.reuse, 0x1, -R92 ;  /* 0x0000000111267824 */ /* 0x040fe200078e0a5c */
[----:B------:R-:W-:Y:S02]  /*e120*/  I2FP.F32.S32 R65, R65 ;  /* 0x0000004100417245 */ /* 0x000fe40000201400 */
[----:B------:R-:W-:Y:S02]  /*e130*/  IABS R49, R49 ;  /* 0x0000003100317213 */ /* 0x000fe40000000000 */
[----:B------:R-:W-:Y:S01]  /*e140*/  FSEL R138, R26, -INF , !P4 ;  /* 0xff8000001a8a7808 */ /* 0x000fe20006000000 */
[----:B------:R-:W-:Y:S01]  /*e150*/  IMAD.IADD R26, R17, 0x1, -R44 ;  /* 0x00000001111a7824 */ /* 0x000fe200078e0a2c */
[----:B------:R-:W-:Y:S01]  /*e160*/  FSEL R178, R25, -INF , !P3 ;  /* 0xff80000019b27808 */ /* 0x000fe20005800000 */
[----:B------:R-:W-:Y:S01]  /*e170*/  IMAD.IADD R25, R17, 0x1, -R21 ;  /* 0x0000000111197824 */ /* 0x000fe200078e0a15 */
[----:B------:R-:W-:Y:S01]  /*e180*/  FSEL R136, R27, -INF , !P3 ;  /* 0xff8000001b887808 */ /* 0x000fe20005800000 */
[C---:B------:R-:W-:Y:S01]  /*e190*/  IMAD.IADD R27, R17.reuse, 0x1, -R82 ;  /* 0x00000001111b7824 */ /* 0x040fe200078e0a52 */
[----:B------:R-:W-:Y:S01]  /*e1a0*/  IABS R41, R41 ;  /* 0x0000002900297213 */ /* 0x000fe20000000000 */
[----:B------:R-:W-:Y:S01]  /*e1b0*/  FFMA.FTZ R42, -R0, R65, R42 ;  /* 0x00000041002a7223 */ /* 0x000fe2000001012a */
[----:B------:R-:W-:Y:S01]  /*e1c0*/  I2FP.F32.S32 R49, R49 ;  /* 0x0000003100317245 */ /* 0x000fe20000201400 */
[C---:B------:R-:W-:Y:S01]  /*e1d0*/  IMAD.IADD R112, R17.reuse, 0x1, -R28 ;  /* 0x0000000111707824 */ /* 0x040fe200078e0a1c */
[----:B------:R-:W-:Y:S01]  /*e1e0*/  IABS R38, R38 ;  /* 0x0000002600267213 */ /* 0x000fe20000000000 */
[----:B------:R-:W-:Y:S01]  /*e1f0*/  IMAD.IADD R108, R17, 0x1, -R36 ;  /* 0x00000001116c7824 */ /* 0x000fe200078e0a24 */
[----:B------:R-:W-:-:S02]  /*e200*/  I2FP.F32.S32 R41, R41 ;  /* 0x0000002900297245 */ /* 0x000fc40000201400 */
[----:B------:R-:W-:Y:S02]  /*e210*/  IABS R27, R27 ;  /* 0x0000001b001b7213 */ /* 0x000fe40000000000 */
[----:B------:R-:W-:Y:S02]  /*e220*/  IABS R25, R25 ;  /* 0x0000001900197213 */ /* 0x000fe40000000000 */
[----:B------:R-:W-:Y:S01]  /*e230*/  IABS R26, R26 ;  /* 0x0000001a001a7213 */ /* 0x000fe20000000000 */
[C---:B------:R-:W-:Y:S01]  /*e240*/  FFMA.FTZ R43, -R0.reuse, R49, R43 ;  /* 0x00000031002b7223 */ /* 0x040fe2000001012b */
[----:B------:R-:W-:Y:S01]  /*e250*/  FSEL R134, R37, -INF , !P2 ;  /* 0xff80000025867808 */ /* 0x000fe20005000000 */
[----:B------:R-:W-:Y:S01]  /*e260*/  IMAD.IADD R37, R17, 0x1, -R86 ;  /* 0x0000000111257824 */ /* 0x000fe200078e0a56 */
[----:B------:R-:W-:Y:S01]  /*e270*/  I2FP.F32.S32 R38, R38 ;  /* 0x0000002600267245 */ /* 0x000fe20000201400 */
[----:B------:R-:W-:Y:S01]  /*e280*/  FFMA.FTZ R30, -R0, R41, R30 ;  /* 0x00000029001e7223 */ /* 0x000fe2000001011e */
[----:B------:R-:W-:-:S02]  /*e290*/  FSEL R206, R206, -INF , !P5 ;  /* 0xff800000cece7808 */ /* 0x000fc40006800000 */
[----:B------:R-:W-:Y:S02]  /*e2a0*/  FSEL R202, R42, -INF , !P5 ;  /* 0xff8000002aca7808 */ /* 0x000fe40006800000 */
[----:B------:R-:W-:Y:S02]  /*e2b0*/  IABS R112, R112 ;  /* 0x0000007000707213 */ /* 0x000fe40000000000 */
[----:B------:R-:W-:Y:S02]  /*e2c0*/  IABS R108, R108 ;  /* 0x0000006c006c7213 */ /* 0x000fe40000000000 */
[----:B------:R-:W-:Y:S02]  /*e2d0*/  I2FP.F32.S32 R27, R27 ;  /* 0x0000001b001b7245 */ /* 0x000fe40000201400 */
[----:B------:R-:W-:Y:S02]  /*e2e0*/  I2FP.F32.S32 R25, R25 ;  /* 0x0000001900197245 */ /* 0x000fe40000201400 */
[----:B------:R-:W-:-:S02]  /*e2f0*/  I2FP.F32.S32 R26, R26 ;  /* 0x0000001a001a7245 */ /* 0x000fc40000201400 */
[----:B------:R-:W-:Y:S01]  /*e300*/  ISETP.GE.AND P5, PT, R84, R60, PT ;  /* 0x0000003c5400720c */ /* 0x000fe20003fa6270 */
[C---:B------:R-:W-:Y:S01]  /*e310*/  FFMA.FTZ R31, -R0.reuse, R38, R31 ;  /* 0x00000026001f7223 */ /* 0x040fe2000001011f */
[----:B------:R-:W-:Y:S01]  /*e320*/  FSEL R200, R43, -INF , !P6 ;  /* 0xff8000002bc87808 */ /* 0x000fe20007000000 */
[----:B------:R-:W-:Y:S01]  /*e330*/  FFMA.FTZ R110, -R0, R27, R18 ;  /* 0x0000001b006e7223 */ /* 0x000fe20000010112 */
[----:B------:R-:W-:Y:S01]  /*e340*/  FSEL R194, R194, -INF , !P1 ;  /* 0xff800000c2c27808 */ /* 0x000fe20004800000 */
[C---:B------:R-:W-:Y:S01]  /*e350*/  FFMA.FTZ R38, -R0.reuse, R25, R14 ;  /* 0x0000001900267223 */ /* 0x040fe2000001010e */
[----:B------:R-:W-:Y:S01]  /*e360*/  I2FP.F32.S32 R112, R112 ;  /* 0x0000007000707245 */ /* 0x000fe20000201400 */
[----:B------:R-:W-:Y:S01]  /*e370*/  FFMA.FTZ R15, -R0, R26, R15 ;  /* 0x0000001a000f7223 */ /* 0x000fe2000001010f */
[----:B------:R-:W-:Y:S01]  /*e380*/  I2FP.F32.S32 R108, R108 ;  /* 0x0000006c006c7245 */ /* 0x000fe20000201400 */
[----:B------:R-:W-:Y:S01]  /*e390*/  VIADD R26, R54, 0x70 ;  /* 0x00000070361a7836 */ /* 0x000fe20000000000 */
[-C--:B------:R-:W-:Y:S01]  /*e3a0*/  ISETP.GE.AND P6, PT, R92, R60.reuse, PT ;  /* 0x0000003c5c00720c */ /* 0x080fe20003fc6270 */
[C---:B------:R-:W-:Y:S01]  /*e3b0*/  VIADD R18, R54.reuse, 0x71 ;  /* 0x0000007136127836 */ /* 0x040fe20000000000 */
[----:B------:R-:W-:Y:S01]  /*e3c0*/  IABS R37, R37 ;  /* 0x0000002500257213 */ /* 0x000fe20000000000 */
[----:B------:R-:W-:Y:S01]  /*e3d0*/  VIADD R14, R54, 0x78 ;  /* 0x00000078360e7836 */ /* 0x000fe20000000000 */
[----:B------:R-:W-:Y:S01]  /*e3e0*/  ISETP.GE.AND P1, PT, R28, R60, PT ;  /* 0x0000003c1c00720c */ /* 0x000fe20003f26270 */
[----:B------:R-:W-:Y:S01]  /*e3f0*/  VIADD R28, R54, 0x69 ;  /* 0x00000069361c7836 */ /* 0x000fe20000000000 */
[----:B------:R-:W-:Y:S01]  /*e400*/  FSEL R142, R30, -INF , !P5 ;  /* 0xff8000001e8e7808 */ /* 0x000fe20006800000 */
[C---:B------:R-:W-:Y:S01]  /*e410*/  VIADD R30, R54.reuse, 0x68 ;  /* 0x00000068361e7836 */ /* 0x040fe20000000000 */
[----:B------:R-:W-:Y:S01]  /*e420*/  IABS R80, R80 ;  /* 0x0000005000507213 */ /* 0x000fe20000000000 */
[----:B------:R-:W-:Y:S01]  /*e430*/  VIADD R54, R54, 0x79 ;  /* 0x0000007936367836 */ /* 0x000fe20000000000 */
[----:B------:R-:W-:Y:S01]  /*e440*/  I2FP.F32.S32 R37, R37 ;  /* 0x0000002500257245 */ /* 0x000fe20000201400 */
[C---:B------:R-:W-:Y:S01]  /*e450*/  FFMA.FTZ R112, -R0.reuse, R112, R23 ;  /* 0x0000007000707223 */ /* 0x040fe20000010117 */
[----:B------:R-:W-:Y:S01]  /*e460*/  FSEL R182, R29, -INF , !P6 ;  /* 0xff8000001db67808 */ /* 0x000fe20007000000 */
[----:B------:R-:W-:Y:S01]  /*e470*/  FFMA.FTZ R108, -R0, R108, R19 ;  /* 0x0000006c006c7223 */ /* 0x000fe20000010113 */
[C---:B------:R-:W-:Y:S01]  /*e480*/  IMAD.IADD R29, R3.reuse, 0x1, -R30 ;  /* 0x00000001031d7824 */ /* 0x040fe200078e0a1e */
[----:B------:R-:W-:Y:S01]  /*e490*/  I2FP.F32.S32 R56, R80 ;  /* 0x0000005000387245 */ /* 0x000fe20000201400 */
[C---:B------:R-:W-:Y:S01]  /*e4a0*/  IMAD.IADD R27, R3.reuse, 0x1, -R28 ;  /* 0x00000001031b7824 */ /* 0x040fe200078e0a1c */
[----:B------:R-:W-:Y:S01]  /*e4b0*/  IABS R67, R67 ;  /* 0x0000004300437213 */ /* 0x000fe20000000000 */
[----:B------:R-:W-:-:S02]  /*e4c0*/  IMAD.IADD R25, R3, 0x1, -R26 ;  /* 0x0000000103197824 */ /* 0x000fc400078e0a1a */
[----:B------:R-:W-:Y:S01]  /*e4d0*/  FFMA.FTZ R22, -R0, R37, R22 ;  /* 0x0000002500167223 */ /* 0x000fe20000010116 */
[C---:B------:R-:W-:Y:S01]  /*e4e0*/  IMAD.IADD R23, R3.reuse, 0x1, -R18 ;  /* 0x0000000103177824 */ /* 0x040fe200078e0a12 */
[----:B------:R-:W-:Y:S01]  /*e4f0*/  ISETP.GE.AND P2, PT, R86, R60, PT ;  /* 0x0000003c5600720c */ /* 0x000fe20003f46270 */
[----:B------:R-:W-:Y:S01]  /*e500*/  IMAD.IADD R19, R3, 0x1, -R14 ;  /* 0x0000000103137824 */ /* 0x000fe200078e0a0e */
[----:B------:R-:W-:Y:S01]  /*e510*/  FSEL R80, R73, -INF , !P0 ;  /* 0xff80000049507808 */ /* 0x000fe20004000000 */
[----:B------:R-:W-:Y:S02]  /*e520*/  IMAD.IADD R3, R3, 0x1, -R54 ;  /* 0x0000000103037824 */ /* 0x000fe400078e0a36 */
[----:B------:R-:W-:Y:S01]  /*e530*/  FFMA.FTZ R56, -R0, R56, R75 ;  /* 0x0000003800387223 */ /* 0x000fe2000001014b */
[----:B------:R-:W-:Y:S02]  /*e540*/  FSEL R114, R22, -INF , !P2 ;  /* 0xff80000016727808 */ /* 0x000fe40005000000 */
[----:B------:R-:W-:-:S02]  /*e550*/  I2FP.F32.S32 R67, R67 ;  /* 0x0000004300437245 */ /* 0x000fc40000201400 */
[----:B------:R-:W-:Y:S02]  /*e560*/  IABS R3, R3 ;  /* 0x0000000300037213 */ /* 0x000fe40000000000 */
[----:B------:R-:W-:Y:S01]  /*e570*/  FSEL R56, R56, -INF , !P0 ;  /* 0xff80000038387808 */ /* 0x000fe20004000000 */
[----:B------:R-:W-:Y:S01]  /*e580*/  FFMA.FTZ R46, -R0, R67, R46 ;  /* 0x00000043002e7223 */ /* 0x000fe2000001012e */
[----:B------:R-:W-:Y:S02]  /*e590*/  I2FP.F32.S32 R22, R3 ;  /* 0x0000000300167245 */ /* 0x000fe40000201400 */
[----:B------:R-:W-:Y:S02]  /*e5a0*/  FMNMX3.FTZ R3, R13, R80, R74, !PT ;  /* 0x000000500d037276 */ /* 0x000fe4000781004a */
[----:B------:R-:W-:Y:S02]  /*e5b0*/  ISETP.GE.AND P0, PT, R104, R60, PT ;  /* 0x0000003c6800720c */ /* 0x000fe40003f06270 */
[----:B------:R-:W-:-:S02]  /*e5c0*/  FSEL R140, R31, -INF , !P6 ;  /* 0xff8000001f8c7808 */ /* 0x000fc40007000000 */
[----:B------:R-:W-:Y:S02]  /*e5d0*/  FMNMX3.FTZ R3, R3, R72, R16, !PT ;  /* 0x0000004803037276 */ /* 0x000fe40007810010 */
[-C--:B------:R-:W-:Y:S02]  /*e5e0*/  ISETP.GE.AND P6, PT, R44, R60.reuse, PT ;  /* 0x0000003c2c00720c */ /* 0x080fe40003fc6270 */
[----:B------:R-:W-:Y:S02]  /*e5f0*/  FSEL R132, R132, -INF , !P2 ;  /* 0xff80000084847808 */ /* 0x000fe40005000000 */
[----:B------:R-:W-:Y:S02]  /*e600*/  FSEL R106, R106, -INF , !P0 ;  /* 0xff8000006a6a7808 */ /* 0x000fe40004000000 */
[----:B------:R-:W-:Y:S02]  /*e610*/  ISETP.GE.AND P2, PT, R36, R60, PT ;  /* 0x0000003c2400720c */ /* 0x000fe40003f46270 */
[----:B------:R-:W-:-:S02]  /*e620*/  FMNMX3.FTZ R3, R3, R58, R78, !PT ;  /* 0x0000003a03037276 */ /* 0x000fc4000781004e */
[----:B------:R-:W-:Y:S02]  /*e630*/  FSEL R36, R15, -INF , !P6 ;  /* 0xff8000000f247808 */ /* 0x000fe40007000000 */
[----:B------:R-:W-:Y:S02]  /*e640*/  FMNMX3.FTZ R15, R7, R56, R48, !PT ;  /* 0x00000038070f7276 */ /* 0x000fe40007810030 */
[----:B------:R-:W-:Y:S01]  /*e650*/  FSEL R104, R46, -INF , !P0 ;  /* 0xff8000002e687808 */ /* 0x000fe20004000000 */
[----:B------:R-:W-:Y:S01]  /*e660*/  IMAD.IADD R46, R17, 0x1, -R96 ;  /* 0x00000001112e7824 */ /* 0x000fe200078e0a60 */
[----:B------:R-:W-:Y:S02]  /*e670*/  FMNMX3.FTZ R3, R3, R32, R106, !PT ;  /* 0x0000002003037276 */ /* 0x000fe4000781006a */
[----:B------:R-:W-:Y:S02]  /*e680*/  FMNMX3.FTZ R15, R15, R6, R68, !PT ;  /* 0x000000060f0f7276 */ /* 0x000fe40007810044 */
[----:B------:R-:W-:-:S02]  /*e690*/  FMNMX3.FTZ R3, R3, R66, R206, !PT ;  /* 0x0000004203037276 */ /* 0x000fc400078100ce */
[----:B------:R-:W-:Y:S02]  /*e6a0*/  IABS R46, R46 ;  /* 0x0000002e002e7213 */ /* 0x000fe40000000000 */
[----:B------:R-:W-:Y:S02]  /*e6b0*/  FMNMX3.FTZ R15, R15, R70, R76, !PT ;  /* 0x000000460f0f7276 */ /* 0x000fe4000781004c */
[----:B------:R-:W-:Y:S02]  /*e6c0*/  ISETP.GE.AND P0, PT, R96, R60, PT ;  /* 0x0000003c6000720c */ /* 0x000fe40003f06270 */
[----:B------:R-:W-:Y:S02]  /*e6d0*/  FMNMX3.FTZ R3, R3, R204, R196, !PT ;  /* 0x000000cc03037276 */ /* 0x000fe400078100c4 */
[----:B------:R-:W-:Y:S02]  /*e6e0*/  I2FP.F32.S32 R46, R46 ;  /* 0x0000002e002e7245 */ /* 0x000fe40000201400 */
[----:B------:R-:W-:-:S02]  /*e6f0*/  FMNMX3.FTZ R15, R15, R12, R104, !PT ;  /* 0x0000000c0f0f7276 */ /* 0x000fc40007810068 */
[----:B------:R-:W-:Y:S02]  /*e700*/  FSEL R184, R184, -INF , !P5 ;  /* 0xff800000b8b87808 */ /* 0x000fe40006800000 */
[----:B------:R-:W-:Y:S02]  /*e710*/  FSEL R198, R33, -INF , !P0 ;  /* 0xff80000021c67808 */ /* 0x000fe40004000000 */
[----:B------:R-:W-:Y:S01]  /*e720*/  ISETP.GE.AND P5, PT, R30, R60, PT ;  /* 0x0000003c1e00720c */ /* 0x000fe20003fa6270 */
[----:B------:R-:W-:Y:S01]  /*e730*/  IMAD.IADD R30, R17, 0x1, -R30 ;  /* 0x00000001111e7824 */ /* 0x000fe200078e0a1e */
[----:B------:R-:W-:Y:S02]  /*e740*/  FSEL R130, R130, -INF , !P1 ;  /* 0xff80000082827808 */ /* 0x000fe40004800000 */
[----:B------:R-:W-:Y:S02]  /*e750*/  FSEL R112, R112, -INF , !P1 ;  /* 0xff80000070707808 */ /* 0x000fe40004800000 */
[----:B------:R-:W-:Y:S01]  /*e760*/  FMNMX3.FTZ R3, R3, R134, R194, !PT ;  /* 0x0000008603037276 */ /* 0x000fe200078100c2 */
[----:B------:R-:W-:Y:S01]  /*e770*/  FFMA.FTZ R35, -R0, R46, R35 ;  /* 0x0000002e00237223 */ /* 0x000fe20000010123 */
[----:B------:R-:W-:-:S02]  /*e780*/  ISETP.GE.AND P1, PT, R21, R60, PT ;  /* 0x0000003c1500720c */ /* 0x000fc40003f26270 */
[----:B------:R-:W-:Y:S02]  /*e790*/  FMNMX3.FTZ R15, R15, R64, R202, !PT ;  /* 0x000000400f0f7276 */ /* 0x000fe400078100ca */
[----:B------:R-:W-:Y:S02]  /*e7a0*/  FSEL R180, R180, -INF , !P4 ;  /* 0xff800000b4b47808 */ /* 0x000fe40006000000 */
[----:B------:R-:W-:Y:S02]  /*e7b0*/  FMNMX3.FTZ R3, R3, R198, R184, !PT ;  /* 0x000000c603037276 */ /* 0x000fe400078100b8 */
[----:B------:R-:W-:Y:S02]  /*e7c0*/  FSEL R126, R126, -INF , !P2 ;  /* 0xff8000007e7e7808 */ /* 0x000fe40005000000 */
[----:B------:R-:W-:Y:S02]  /*e7d0*/  FSEL R108, R108, -INF , !P2 ;  /* 0xff8000006c6c7808 */ /* 0x000fe40005000000 */
[----:B------:R-:W-:-:S02]  /*e7e0*/  FSEL R46, R24, -INF , !P1 ;  /* 0xff800000182e7808 */ /* 0x000fc40004800000 */
[----:B------:R-:W-:Y:S02]  /*e7f0*/  FSEL R38, R38, -INF , !P1 ;  /* 0xff80000026267808 */ /* 0x000fe40004800000 */
[-C--:B------:R-:W-:Y:S01]  /*e800*/  ISETP.GE.AND P4, PT, R28, R60.reuse, PT ;  /* 0x0000003c1c00720c */ /* 0x080fe20003f86270 */
[C---:B------:R-:W-:Y:S01]  /*e810*/  IMAD.IADD R28, R17.reuse, 0x1, -R28 ;  /* 0x00000001111c7824 */ /* 0x040fe200078e0a1c */
[-C--:B------:R-:W-:Y:S01]  /*e820*/  ISETP.GE.AND P3, PT, R26, R60.reuse, PT ;  /* 0x0000003c1a00720c */ /* 0x080fe20003f66270 */
[C---:B------:R-:W-:Y:S01]  /*e830*/  IMAD.IADD R26, R17.reuse, 0x1, -R26 ;  /* 0x00000001111a7824 */ /* 0x040fe200078e0a1a */
[-C--:B------:R-:W-:Y:S01]  /*e840*/  ISETP.GE.AND P2, PT, R18, R60.reuse, PT ;  /* 0x0000003c1200720c */ /* 0x080fe20003f46270 */
[C---:B------:R-:W-:Y:S01]  /*e850*/  IMAD.IADD R18, R17.reuse, 0x1, -R18 ;  /* 0x0000000111127824 */ /* 0x040fe200078e0a12 */
[----:B------:R-:W-:Y:S01]  /*e860*/  ISETP.GE.AND P1, PT, R14, R60, PT ;  /* 0x0000003c0e00720c */ /* 0x000fe20003f26270 */
[----:B------:R-:W-:Y:S01]  /*e870*/  IMAD.IADD R14, R17, 0x1, -R14 ;  /* 0x00000001110e7824 */ /* 0x000fe200078e0a0e */
[----:B------:R-:W-:-:S02]  /*e880*/  IABS R30, R30 ;  /* 0x0000001e001e7213 */ /* 0x000fc40000000000 */
[----:B------:R-:W-:Y:S01]  /*e890*/  FMNMX3.FTZ R15, R15, R200, R192, !PT ;  /* 0x000000c80f0f7276 */ /* 0x000fe200078100c0 */
[----:B------:R-:W-:Y:S01]  /*e8a0*/  IMAD.IADD R17, R17, 0x1, -R54 ;  /* 0x0000000111117824 */ /* 0x000fe200078e0a36 */
[----:B------:R-:W-:Y:S02]  /*e8b0*/  FSEL R190, R35, -INF , !P0 ;  /* 0xff80000023be7808 */ /* 0x000fe40004000000 */
[----:B------:R-:W-:Y:S02]  /*e8c0*/  IABS R27, R27 ;  /* 0x0000001b001b7213 */ /* 0x000fe40000000000 */
[----:B------:R-:W-:Y:S02]  /*e8d0*/  ISETP.GE.AND P0, PT, R82, R60, PT ;  /* 0x0000003c5200720c */ /* 0x000fe40003f06270 */
[----:B------:R-:W-:Y:S02]  /*e8e0*/  FMNMX3.FTZ R3, R3, R182, R180, !PT ;  /* 0x000000b603037276 */ /* 0x000fe400078100b4 */
[----:B------:R-:W-:-:S02]  /*e8f0*/  I2FP.F32.S32 R21, R30 ;  /* 0x0000001e00157245 */ /* 0x000fc40000201400 */
[----:B------:R-:W-:Y:S02]  /*e900*/  FMNMX3.FTZ R15, R15, R188, R186, !PT ;  /* 0x000000bc0f0f7276 */ /* 0x000fe400078100ba */
[----:B------:R-:W-:Y:S02]  /*e910*/  IABS R29, R29 ;  /* 0x0000001d001d7213 */ /* 0x000fe40000000000 */
[----:B------:R-:W-:Y:S02]  /*e920*/  I2FP.F32.S32 R27, R27 ;  /* 0x0000001b001b7245 */ /* 0x000fe40000201400 */
[----:B------:R-:W-:Y:S02]  /*e930*/  FSEL R128, R128, -INF , !P0 ;  /* 0xff80000080807808 */ /* 0x000fe40004000000 */
[----:B------:R-:W-:Y:S02]  /*e940*/  FMNMX3.FTZ R3, R3, R178, R132, !PT ;  /* 0x000000b203037276 */ /* 0x000fe40007810084 */
[----:B------:R-:W-:Y:S01]  /*e950*/  IABS R17, R17 ;  /* 0x0000001100117213 */ /* 0x000fe20000000000 */
[C---:B------:R-:W-:Y:S01]  /*e960*/  FFMA.FTZ R10, -R0.reuse, R21, R10 ;  /* 0x00000015000a7223 */ /* 0x040fe2000001010a */
[----:B------:R-:W-:Y:S01]  /*e970*/  FMNMX3.FTZ R15, R15, R190, R142, !PT ;  /* 0x000000be0f0f7276 */ /* 0x000fe2000781008e */
[----:B------:R-:W-:Y:S01]  /*e980*/  FFMA.FTZ R9, -R0, R27, R9 ;  /* 0x0000001b00097223 */ /* 0x000fe20000010109 */
[----:B------:R-:W-:-:S02]  /*e990*/  I2FP.F32.S32 R29, R29 ;  /* 0x0000001d001d7245 */ /* 0x000fc40000201400 */
[----:B------:R-:W-:Y:S02]  /*e9a0*/  IABS R25, R25 ;  /* 0x0000001900197213 */ /* 0x000fe40000000000 */
[----:B------:R-:W-:Y:S02]  /*e9b0*/  FMNMX3.FTZ R21, R3, R130, R128, !PT ;  /* 0x0000008203157276 */ /* 0x000fe40007810080 */
[----:B------:R-:W-:Y:S02]  /*e9c0*/  IABS R23, R23 ;  /* 0x0000001700177213 */ /* 0x000fe40000000000 */
[----:B------:R-:W-:Y:S02]  /*e9d0*/  I2FP.F32.S32 R3, R17 ;  /* 0x0000001100037245 */ /* 0x000fe40000201400 */
[----:B------:R-:W-:Y:S02]  /*e9e0*/  IABS R26, R26 ;  /* 0x0000001a001a7213 */ /* 0x000fe40000000000 */
[----:B------:R-:W-:Y:S01]  /*e9f0*/  FMNMX3.FTZ R17, R15, R140, R138, !PT ;  /* 0x0000008c0f117276 */ /* 0x000fe2000781008a */
[----:B------:R-:W-:Y:S01]  /*ea00*/  FFMA.FTZ R8, -R0, R29, R8 ;  /* 0x0000001d00087223 */ /* 0x000fe20000010108 */
[----:B------:R-:W-:-:S02]  /*ea10*/  FSEL R40, R40, -INF , !P6 ;  /* 0xff80000028287808 */ /* 0x000fc40007000000 */
[----:B------:R-:W-:Y:S02]  /*ea20*/  IABS R19, R19 ;  /* 0x0000001300137213 */ /* 0x000fe40000000000 */
[----:B------:R-:W-:Y:S02]  /*ea30*/  I2FP.F32.S32 R25, R25 ;  /* 0x0000001900197245 */ /* 0x000fe40000201400 */
[----:B------:R-:W-:Y:S02]  /*ea40*/  ISETP.NE.AND P6, PT, R2, RZ, PT ;  /* 0x000000ff0200720c */ /* 0x000fe40003fc5270 */
[----:B------:R-:W-:Y:S02]  /*ea50*/  IABS R28, R28 ;  /* 0x0000001c001c7213 */ /* 0x000fe40000000000 */
[----:B------:R-:W-:Y:S02]  /*ea60*/  I2FP.F32.S32 R2, R23 ;  /* 0x0000001700027245 */ /* 0x000fe40000201400 */
[----:B------:R-:W-:-:S02]  /*ea70*/  FSEL R50, R9, -INF , !P4 ;  /* 0xff80000009327808 */ /* 0x000fc40006000000 */
[----:B------:R-:W-:Y:S02]  /*ea80*/  FSEL R110, R110, -INF , !P0 ;  /* 0xff8000006e6e7808 */ /* 0x000fe40004000000 */
[----:B------:R-:W-:Y:S02]  /*ea90*/  I2FP.F32.S32 R23, R26 ;  /* 0x0000001a00177245 */ /* 0x000fe40000201400 */
[----:B------:R-:W-:Y:S01]  /*eaa0*/  FMNMX3.FTZ R9, R17, R136, R114, !PT ;  /* 0x0000008811097276 */ /* 0x000fe20007810072 */
[----:B------:R-:W-:Y:S01]  /*eab0*/  FFMA.FTZ R25, -R0, R25, R120 ;  /* 0x0000001900197223 */ /* 0x000fe20000010178 */
[----:B------:R-:W-:Y:S02]  /*eac0*/  I2FP.F32.S32 R19, R19 ;  /* 0x0000001300137245 */ /* 0x000fe40000201400 */
[----:B------:R-:W-:Y:S02]  /*ead0*/  ISETP.GE.AND P0, PT, R54, R60, PT ;  /* 0x0000003c3600720c */ /* 0x000fe40003f06270 */
[----:B------:R-:W-:-:S02]  /*eae0*/  I2FP.F32.S32 R28, R28 ;  /* 0x0000001c001c7245 */ /* 0x000fc40000201400 */
[----:B------:R-:W-:Y:S02]  /*eaf0*/  IABS R18, R18 ;  /* 0x0000001200127213 */ /* 0x000fe40000000000 */
[----:B------:R-:W-:Y:S02]  /*eb00*/  IABS R14, R14 ;  /* 0x0000000e000e7213 */ /* 0x000fe40000000000 */
[----:B------:R-:W-:Y:S02]  /*eb10*/  FSEL R54, R8, -INF , !P5 ;  /* 0xff80000008367808 */ /* 0x000fe40006800000 */
[----:B------:R-:W-:Y:S01]  /*eb20*/  FMNMX3.FTZ R15, R21, R126, R46, !PT ;  /* 0x0000007e150f7276 */ /* 0x000fe2000781002e */
[C---:B------:R-:W-:Y:S01]  /*eb30*/  FFMA.FTZ R2, -R0.reuse, R2, R121 ;  /* 0x0000000200027223 */ /* 0x040fe20000010179 */
[----:B------:R-:W-:Y:S01]  /*eb40*/  FMNMX3.FTZ R9, R9, R112, R110, !PT ;  /* 0x0000007009097276 */ /* 0x000fe2000781006e */
[C---:B------:R-:W-:Y:S01]  /*eb50*/  FFMA.FTZ R122, -R0.reuse, R23, R122 ;  /* 0x00000017007a7223 */ /* 0x040fe2000001017a */
[C---:B------:R-:W-:Y:S01]  /*eb60*/  FFMA.FTZ R19, -R0.reuse, R19, R116 ;  /* 0x0000001300137223 */ /* 0x040fe20000010174 */
[C---:B------:R-:W-:Y:S01]  /*eb70*/  FFMA.FTZ R22, -R0.reuse, R22, R117 ;  /* 0x0000001600167223 */ /* 0x040fe20000010175 */
[----:B------:R-:W-:Y:S01]  /*eb80*/  I2FP.F32.S32 R18, R18 ;  /* 0x0000001200127245 */ /* 0x000fe20000201400 */
[----:B------:R-:W-:Y:S01]  /*eb90*/  FFMA.FTZ R11, -R0, R28, R11 ;  /* 0x0000001c000b7223 */ /* 0x000fe2000001010b */
[----:B------:R-:W-:-:S02]  /*eba0*/  I2FP.F32.S32 R23, R14 ;  /* 0x0000000e00177245 */ /* 0x000fc40000201400 */
[----:B------:R-:W-:Y:S02]  /*ebb0*/  FSEL R30, R25, -INF , !P3 ;  /* 0xff800000191e7808 */ /* 0x000fe40005800000 */
[----:B------:R-:W-:Y:S02]  /*ebc0*/  FMNMX3.FTZ R15, R15, R40, R54, !PT ;  /* 0x000000280f0f7276 */ /* 0x000fe40007810036 */
[----:B------:R-:W-:Y:S02]  /*ebd0*/  FSEL R44, R10, -INF , !P5 ;  /* 0xff8000000a2c7808 */ /* 0x000fe40006800000 */
[----:B------:R-:W-:Y:S01]  /*ebe0*/  FMNMX3.FTZ R9, R9, R108, R38, !PT ;  /* 0x0000006c09097276 */ /* 0x000fe20007810026 */
[----:B------:R-:W-:Y:S01]  /*ebf0*/  FFMA.FTZ R24, -R0, R18, R123 ;  /* 0x0000001200187223 */ /* 0x000fe2000001017b */
[----:B------:R-:W-:Y:S01]  /*ec00*/  FSEL R28, R2, -INF , !P2 ;  /* 0xff800000021c7808 */ /* 0x000fe20005000000 */
[----:B------:R-:W-:Y:S01]  /*ec10*/  FFMA.FTZ R23, -R0, R23, R118 ;  /* 0x0000001700177223 */ /* 0x000fe20000010176 */
[----:B------:R-:W-:-:S02]  /*ec20*/  FSEL R31, R19, -INF , !P1 ;  /* 0xff800000131f7808 */ /* 0x000fc40004800000 */
[----:B------:R-:W-:Y:S02]  /*ec30*/  FMNMX3.FTZ R2, R15, R50, R30, !PT ;  /* 0x000000320f027276 */ /* 0x000fe4000781001e */
[----:B------:R-:W-:Y:S02]  /*ec40*/  FSEL R29, R22, -INF , !P0 ;  /* 0xff800000161d7808 */ /* 0x000fe40004000000 */
[----:B------:R-:W-:Y:S02]  /*ec50*/  FSEL R42, R11, -INF , !P4 ;  /* 0xff8000000b2a7808 */ /* 0x000fe40006000000 */
[----:B------:R-:W-:Y:S02]  /*ec60*/  FSEL R22, R122, -INF , !P3 ;  /* 0xff8000007a167808 */ /* 0x000fe40005800000 */
[----:B------:R-:W-:Y:S01]  /*ec70*/  FMNMX3.FTZ R9, R9, R36, R44, !PT ;  /* 0x0000002409097276 */ /* 0x000fe2000781002c */
[----:B------:R-:W-:Y:S01]  /*ec80*/  FFMA.FTZ R21, -R0, R3, R119 ;  /* 0x0000000300157223 */ /* 0x000fe20000010177 */
        /* <DEDUP_REMOVED lines=14> */
[----:B------:R-:W-:-:S05]  /*ed70*/  IMAD.IADD R150, R62, 0x1, R61 ;  /* 0x000000013e967824 */ /* 0x000fca00078e023d */
[----:B------:R-:W-:-:S05]  /*ed80*/  LEA R150, R150, UR6, 0x1 ;  /* 0x0000000696967c11 */ /* 0x000fca000f8e08ff */
        /* <DEDUP_REMOVED lines=13> */
[-CC-:B------:R-:W-:Y:S01]  /*ee60*/  FFMA.FTZ R62, R74, R20.reuse, -R33.reuse ;  /* 0x000000144a3e7223 */ /* 0x180fe20000010821 */
[-C--:B------:R-:W-:Y:S01]  /*ee70*/  FFMA.FTZ R43, R72, R20.reuse, -R33 ;  /* 0x00000014482b7223 */ /* 0x080fe20000010821 */
[----:B------:R-:W-:Y:S01]  /*ee80*/  LDSM.16.MT88.4 R80, [R145+0x6000] ;  /* 0x006000009150783b */ /* 0x000fe20000004200 */
[-CC-:B------:R-:W-:Y:S01]  /*ee90*/  FFMA.FTZ R8, R7, R20.reuse, -R25.reuse ;  /* 0x0000001407087223 */ /* 0x180fe20000010819 */
[----:B------:R-:W-:-:S02]  /*eea0*/  FFMA.FTZ R41, R6, R20, -R25 ;  /* 0x0000001406297223 */ /* 0x000fc40000010819 */
[----:B------:R-:W1:Y:S01]  /*eeb0*/  LDSM.16.MT88.4 R72, [R146+0x6000] ;  /* 0x006000009248783b */ /* 0x000e620000004200 */
[-C--:B------:R-:W-:Y:S01]  /*eec0*/  FFMA.FTZ R116, R13, R20.reuse, -R33 ;  /* 0x000000140d747223 */ /* 0x080fe20000010821 */
[-CC-:B------:R-:W-:Y:S01]  /*eed0*/  FFMA.FTZ R45, R56, R20.reuse, -R25.reuse ;  /* 0x00000014382d7223 */ /* 0x180fe20000010819 */
[----:B------:R-:W-:Y:S01]  /*eee0*/  FFMA.FTZ R48, R48, R20, -R25 ;  /* 0x0000001430307223 */ /* 0x000fe20000010819 */
[----:B------:R-:W2:Y:S01]  /*eef0*/  LDSM.16.MT88.4 R4, [R144+0x6000] ;  /* 0x006000009004783b */ /* 0x000ea20000004200 */
[----:B------:R-:W-:Y:S04]  /*ef00*/  MUFU.EX2 R59, R59 ;  /* 0x0000003b003b7308 */ /* 0x000fe80000000800 */
        /* <DEDUP_REMOVED lines=9> */
[--C-:B------:R-:W-:Y:S01]  /*efa0*/  FFMA.FTZ R39, R58, R20, -R33.reuse ;  /* 0x000000143a277223 */ /* 0x100fe20000010821 */
[----:B-----5:R-:W-:Y:S01]  /*efb0*/  F2FP.F16.F32.PACK_AB R90, R43, R62 ;  /* 0x0000003e2b5a723e */ /* 0x020fe200000000ff */
[----:B------:R-:W-:Y:S01]  /*efc0*/  FFMA.FTZ R27, R32, R20, -R33 ;  /* 0x00000014201b7223 */ /* 0x000fe20000010821 */
[----:B-1----:R-:W-:Y:S01]  /*efd0*/  F2FP.F16.F32.PACK_AB R89, R45, R56 ;  /* 0x000000382d59723e */ /* 0x002fe200000000ff */
[-CC-:B------:R-:W-:Y:S01]  /*efe0*/  FFMA.FTZ R37, R68, R20.reuse, -R25.reuse ;  /* 0x0000001444257223 */ /* 0x180fe20000010819 */
[-CC-:B------:R-:W-:Y:S01]  /*eff0*/  FFMA.FTZ R34, R70, R20.reuse, -R25.reuse ;  /* 0x0000001446227223 */ /* 0x180fe20000010819 */
[-CC-:B------:R-:W-:Y:S01]  /*f000*/  FFMA.FTZ R35, R76, R20.reuse, -R25.reuse ;  /* 0x000000144c237223 */ /* 0x180fe20000010819 */
[----:B------:R-:W-:Y:S01]  /*f010*/  FFMA.FTZ R26, R12, R20, -R25 ;  /* 0x000000140c1a7223 */ /* 0x000fe20000010819 */
[----:B--2---:R-:W-:Y:S01]  /*f020*/  F2FP.F16.F32.PACK_AB R91, R41, R48 ;  /* 0x00000030295b723e */ /* 0x004fe200000000ff */
[-CC-:B------:R-:W-:Y:S01]  /*f030*/  FFMA.FTZ R13, R16, R20.reuse, -R33.reuse ;  /* 0x00000014100d7223 */ /* 0x180fe20000010821 */
[----:B------:R-:W-:Y:S01]  /*f040*/  FFMA.FTZ R78, R78, R20, -R33 ;  /* 0x000000144e4e7223 */ /* 0x000fe20000010821 */
[----:B------:R-:W-:Y:S01]  /*f050*/  MUFU.EX2 R39, R39 ;  /* 0x0000002700277308 */ /* 0x000fe20000000800 */
[----:B------:R-:W-:Y:S03]  /*f060*/  LDSM.16.MT88.4 R16, [R146+0x6800] ;  /* 0x006800009210783b */ /* 0x000fe60000004200 */
[C---:B------:R-:W-:Y:S01]  /*f070*/  HMMA.16816.F32 R96, R88.reuse, R92, RZ ;  /* 0x0000005c5860723c */ /* 0x040fe200000018ff */
[----:B------:R1:W2:Y:S04]  /*f080*/  MUFU.EX2 R58, R13 ;  /* 0x0000000d003a7308 */ /* 0x0002a80000000800 */
[----:B------:R3:W-:Y:S03]  /*f090*/  MUFU.EX2 R32, R78 ;  /* 0x0000004e00207308 */ /* 0x0007e60000000800 */
[C---:B------:R-:W-:Y:S01]  /*f0a0*/  HMMA.16816.F32 R92, R88.reuse, R94, RZ ;  /* 0x0000005e585c723c */ /* 0x040fe200000018ff */
[----:B------:R-:W-:Y:S04]  /*f0b0*/  MUFU.EX2 R27, R27 ;  /* 0x0000001b001b7308 */ /* 0x000fe80000000800 */
[----:B------:R-:W-:Y:S01]  /*f0c0*/  MUFU.EX2 R37, R37 ;  /* 0x0000002500257308 */ /* 0x000fe20000000800 */
[----:B-1----:R-:W-:Y:S03]  /*f0d0*/  LDSM.16.MT88.4 R12, [R145+0x6800] ;  /* 0x00680000910c783b */ /* 0x002fe60000004200 */
[----:B------:R-:W1:Y:S04]  /*f0e0*/  MUFU.EX2 R34, R34 ;  /* 0x0000002200227308 */ /* 0x000e680000000800 */
[----:B------:R-:W-:Y:S04]  /*f0f0*/  MUFU.EX2 R35, R35 ;  /* 0x0000002300237308 */ /* 0x000fe80000000800 */
[----:B------:R-:W5:Y:S01]  /*f100*/  MUFU.EX2 R26, R26 ;  /* 0x0000001a001a7308 */ /* 0x000f620000000800 */
[C---:B------:R-:W-:Y:S08]  /*f110*/  HMMA.16816.F32 R68, R88.reuse, R72, RZ ;  /* 0x000000485844723c */ /* 0x040ff000000018ff */
[C---:B---3--:R-:W-:Y:S08]  /*f120*/  HMMA.16816.F32 R76, R88.reuse, R80, RZ ;  /* 0x00000050584c723c */ /* 0x048ff000000018ff */
[C---:B------:R-:W-:Y:S08]  /*f130*/  HMMA.16816.F32 R72, R88.reuse, R74, RZ ;  /* 0x0000004a5848723c */ /* 0x040ff000000018ff */
[C---:B------:R-:W-:Y:S08]  /*f140*/  HMMA.16816.F32 R80, R88.reuse, R82, RZ ;  /* 0x000000525850723c */ /* 0x040ff000000018ff */
[----:B------:R-:W-:Y:S01]  /*f150*/  HMMA.16816.F32 R84, R88, R4, RZ ;  /* 0x000000045854723c */ /* 0x000fe200000018ff */
[----:B--2---:R-:W-:-:S02]  /*f160*/  F2FP.F16.F32.PACK_AB R4, R39, R58 ;  /* 0x0000003a2704723e */ /* 0x004fc400000000ff */
[----:B-1----:R-:W-:-:S05]  /*f170*/  F2FP.F16.F32.PACK_AB R5, R34, R37 ;  /* 0x000000252205723e */ /* 0x002fca00000000ff */
[----:B------:R-:W-:Y:S01]  /*f180*/  HMMA.16816.F32 R88, R88, R6, RZ ;  /* 0x000000065858723c */ /* 0x000fe200000018ff */
[----:B------:R-:W-:Y:S02]  /*f190*/  F2FP.F16.F32.PACK_AB R6, R27, R32 ;  /* 0x000000201b06723e */ /* 0x000fe400000000ff */
[----:B-----5:R-:W-:-:S07]  /*f1a0*/  F2FP.F16.F32.PACK_AB R7, R26, R35 ;  /* 0x000000231a07723e */ /* 0x020fce00000000ff */
[C---:B----4-:R-:W-:Y:S08]  /*f1b0*/  HMMA.16816.F32 R96, R4.reuse, R8, R96 ;  /* 0x000000080460723c */ /* 0x050ff00000001860 */
        /* <DEDUP_REMOVED lines=136> */
[-CC-:B------:R-:W-:Y:S01]  /*fa40*/  FFMA.FTZ R40, R54, R20.reuse, -R33.reuse ;  /* 0x0000001436287223 */ /* 0x180fe20000010821 */
[----:B------:R-:W-:-:S02]  /*fa50*/  FFMA.FTZ R59, R50, R20, -R33 ;  /* 0x00000014323b7223 */ /* 0x000fc40000010821 */
[----:B---3--:R-:W-:Y:S01]  /*fa60*/  HMMA.16816.F32 R68, R4, R16, R68 ;  /* 0x000000100444723c */ /* 0x008fe20000001844 */
[-C--:B------:R-:W-:Y:S01]  /*fa70*/  FFMA.FTZ R38, R38, R20.reuse, -R25 ;  /* 0x0000001426267223 */ /* 0x080fe20000010819 */
[----:B------:R-:W-:Y:S01]  /*fa80*/  FADD.FTZ R45, R56, R45 ;  /* 0x0000002d382d7221 */ /* 0x000fe20000010000 */
[----:B------:R-:W-:-:S05]  /*fa90*/  FFMA.FTZ R42, R42, R20, -R25 ;  /* 0x000000142a2a7223 */ /* 0x000fca0000010819 */
[----:B------:R-:W-:Y:S01]  /*faa0*/  HMMA.16816.F32 R72, R4, R18, R72 ;  /* 0x000000120448723c */ /* 0x000fe20000001848 */
[----:B------:R-:W-:-:S07]  /*fab0*/  FADD.FTZ R62, R62, R127 ;  /* 0x0000007f3e3e7221 */ /* 0x000fce0000010000 */
[C---:B-1----:R-:W-:Y:S08]  /*fac0*/  HMMA.16816.F32 R84, R4.reuse, R8, R84 ;  /* 0x000000080454723c */ /* 0x042ff00000001854 */
[----:B------:R-:W-:Y:S01]  /*fad0*/  HMMA.16816.F32 R88, R4, R10, R88 ;  /* 0x0000000a0458723c */ /* 0x000fe20000001858 */
[-CC-:B------:R-:W-:Y:S01]  /*fae0*/  FFMA.FTZ R4, R36, R20.reuse, -R25.reuse ;  /* 0x0000001424047223 */ /* 0x180fe20000010819 */
[----:B------:R-:W-:Y:S01]  /*faf0*/  FFMA.FTZ R36, R44, R20, -R25 ;  /* 0x000000142c247223 */ /* 0x000fe20000010819 */
[----:B------:R-:W-:Y:S01]  /*fb00*/  FADD.FTZ R6, R48, R45 ;  /* 0x0000002d30067221 */ /* 0x000fe20000010000 */
[----:B------:R-:W-:Y:S01]  /*fb10*/  MUFU.EX2 R46, R46 ;  /* 0x0000002e002e7308 */ /* 0x000fe20000000800 */
[----:B------:R-:W1:Y:S03]  /*fb20*/  LDSM.16.MT88.4 R16, [R145+0x9000] ;  /* 0x009000009110783b */ /* 0x000e660000004200 */
[----:B------:R-:W3:Y:S01]  /*fb30*/  MUFU.EX2 R123, R123 ;  /* 0x0000007b007b7308 */ /* 0x000ee20000000800 */
[----:B------:R-:W4:Y:S03]  /*fb40*/  LDSM.16.MT88.4 R8, [R146+0x9000] ;  /* 0x009000009208783b */ /* 0x000f260000004200 */
[----:B------:R-:W-:Y:S04]  /*fb50*/  MUFU.EX2 R40, R40 ;  /* 0x0000002800287308 */ /* 0x000fe80000000800 */
[----:B------:R-:W5:Y:S04]  /*fb60*/  MUFU.EX2 R59, R59 ;  /* 0x0000003b003b7308 */ /* 0x000f680000000800 */
[----:B------:R-:W-:Y:S04]  /*fb70*/  MUFU.EX2 R38, R38 ;  /* 0x0000002600267308 */ /* 0x000fe80000000800 */
[----:B------:R3:W2:Y:S04]  /*fb80*/  MUFU.EX2 R127, R4 ;  /* 0x00000004007f7308 */ /* 0x0006a80000000800 */
[----:B------:R-:W-:Y:S04]  /*fb90*/  MUFU.EX2 R36, R36 ;  /* 0x0000002400247308 */ /* 0x000fe80000000800 */
[----:B------:R-:W1:Y:S01]  /*fba0*/  MUFU.EX2 R45, R42 ;  /* 0x0000002a002d7308 */ /* 0x000e620000000800 */
[----:B------:R-:W-:-:S04]  /*fbb0*/  FADD.FTZ R6, R41, R6 ;  /* 0x0000000629067221 */ /* 0x000fc80000010000 */
[----:B------:R-:W-:Y:S01]  /*fbc0*/  FADD.FTZ R37, R37, R6 ;  /* 0x0000000625257221 */ /* 0x000fe20000010000 */
[----:B---3--:R-:W-:Y:S02]  /*fbd0*/  F2FP.F16.F32.PACK_AB R4, R123, R46 ;  /* 0x0000002e7b04723e */ /* 0x008fe400000000ff */
[----:B-----5:R-:W-:Y:S02]  /*fbe0*/  F2FP.F16.F32.PACK_AB R6, R59, R40 ;  /* 0x000000283b06723e */ /* 0x020fe400000000ff */
[----:B--2---:R-:W-:Y:S02]  /*fbf0*/  F2FP.F16.F32.PACK_AB R5, R127, R38 ;  /* 0x000000267f05723e */ /* 0x004fe400000000ff */
[----:B-1----:R-:W-:-:S07]  /*fc00*/  F2FP.F16.F32.PACK_AB R7, R45, R36 ;  /* 0x000000242d07723e */ /* 0x002fce00000000ff */
[----:B------:R-:W-:Y:S01]  /*fc10*/  HMMA.16816.F32 R96, R4, R12, R96 ;  /* 0x0000000c0460723c */ /* 0x000fe20000001860 */
[----:B------:R-:W-:-:S07]  /*fc20*/  FADD.FTZ R43, R43, R62 ;  /* 0x0000003e2b2b7221 */ /* 0x000fce0000010000 */
        /* <DEDUP_REMOVED lines=17> */
[----:B------:R-:W2:Y:S01]  /*fd40*/  LDSM.16.MT88.4 R16, [R146+0x9800] ;  /* 0x009800009210783b */ /* 0x000ea20000004200 */
[----:B------:R-:W-:Y:S01]  /*fd50*/  FADD.FTZ R51, R51, R66 ;  /* 0x0000004233337221 */ /* 0x000fe20000010000 */
[----:B------:R-:W-:-:S05]  /*fd60*/  FADD.FTZ R47, R47, R64 ;  /* 0x000000402f2f7221 */ /* 0x000fca0000010000 */
[C---:B----4-:R-:W-:Y:S08]  /*fd70*/  HMMA.16816.F32 R68, R4.reuse, R8, R68 ;  /* 0x000000080444723c */ /* 0x050ff00000001844 */
[----:B------:R-:W-:Y:S01]  /*fd80*/  HMMA.16816.F32 R72, R4, R10, R72 ;  /* 0x0000000a0448723c */ /* 0x000fe20000001848 */
[----:B------:R-:W3:Y:S01]  /*fd90*/  LDSM.16.MT88.4 R8, [R150+0x9800] ;  /* 0x009800009608783b */ /* 0x000ee20000004200 */
[----:B------:R-:W-:Y:S01]  /*fda0*/  FADD.FTZ R134, R134, R51 ;  /* 0x0000003386867221 */ /* 0x000fe20000010000 */
[----:B------:R-:W-:Y:S01]  /*fdb0*/  FADD.FTZ R122, R122, R47 ;  /* 0x0000002f7a7a7221 */ /* 0x000fe20000010000 */
[----:B------:R-:W-:-:S04]  /*fdc0*/  FFMA.FTZ R41, R30, R20, -R33 ;  /* 0x000000141e297223 */ /* 0x000fc80000010821 */
[----:B-1----:R-:W-:Y:S01]  /*fdd0*/  HMMA.16816.F32 R84, R4, R12, R84 ;  /* 0x0000000c0454723c */ /* 0x002fe20000001854 */
[-C--:B------:R-:W-:Y:S01]  /*fde0*/  FFMA.FTZ R30, R28, R20.reuse, -R33 ;  /* 0x000000141c1e7223 */ /* 0x080fe20000010821 */
[----:B------:R-:W-:-:S06]  /*fdf0*/  FFMA.FTZ R26, R24, R20, -R25 ;  /* 0x00000014181a7223 */ /* 0x000fcc0000010819 */
[----:B------:R-:W-:Y:S01]  /*fe00*/  HMMA.16816.F32 R88, R4, R14, R88 ;  /* 0x0000000e0458723c */ /* 0x000fe20000001858 */
[----:B------:R-:W1:Y:S01]  /*fe10*/  LDSM.16.MT88.4 R12, [R145+0x9800] ;  /* 0x00980000910c783b */ /* 0x000e620000004200 */
[-C--:B------:R-:W-:Y:S01]  /*fe20*/  FFMA.FTZ R181, R21, R20.reuse, -R25 ;  /* 0x0000001415b57223 */ /* 0x080fe20000010819 */
[----:B------:R-:W-:Y:S01]  /*fe30*/  FADD.FTZ R105, R105, R134 ;  /* 0x0000008669697221 */ /* 0x000fe20000010000 */
[----:B------:R-:W-:Y:S01]  /*fe40*/  FADD.FTZ R67, R67, R122 ;  /* 0x0000007a43437221 */ /* 0x000fe20000010000 */
[-CC-:B------:R-:W-:Y:S01]  /*fe50*/  FFMA.FTZ R37, R31, R20.reuse, -R33.reuse ;  /* 0x000000141f257223 */ /* 0x180fe20000010821 */
[-C--:B------:R-:W-:Y:S01]  /*fe60*/  FFMA.FTZ R33, R29, R20.reuse, -R33 ;  /* 0x000000141d217223 */ /* 0x080fe20000010821 */
[-CC-:B------:R-:W-:Y:S01]  /*fe70*/  FFMA.FTZ R34, R22, R20.reuse, -R25.reuse ;  /* 0x0000001416227223 */ /* 0x180fe20000010819 */
[----:B------:R-:W-:Y:S01]  /*fe80*/  FFMA.FTZ R27, R23, R20, -R25 ;  /* 0x00000014171b7223 */ /* 0x000fe20000010819 */
[----:B------:R4:W-:Y:S04]  /*fe90*/  MUFU.EX2 R31, R30 ;  /* 0x0000001e001f7308 */ /* 0x0009e80000000800 */
[----:B------:R5:W-:Y:S04]  /*fea0*/  MUFU.EX2 R23, R26 ;  /* 0x0000001a00177308 */ /* 0x000be80000000800 */
[----:B------:R-:W2:Y:S04]  /*feb0*/  MUFU.EX2 R28, R41 ;  /* 0x00000029001c7308 */ /* 0x000ea80000000800 */
[----:B------:R-:W-:Y:S01]  /*fec0*/  MUFU.EX2 R29, R37 ;  /* 0x00000025001d7308 */ /* 0x000fe20000000800 */
[----:B----4-:R-:W-:-:S03]  /*fed0*/  FADD.FTZ R30, R118, R67 ;  /* 0x00000043761e7221 */ /* 0x010fc60000010000 */
[----:B------:R-:W4:Y:S01]  /*fee0*/  MUFU.EX2 R22, R33 ;  /* 0x0000002100167308 */ /* 0x000f220000000800 */
[----:B-----5:R-:W-:-:S03]  /*fef0*/  FADD.FTZ R26, R120, R105 ;  /* 0x00000069781a7221 */ /* 0x020fc60000010000 */
[----:B------:R-:W5:Y:S01]  /*ff00*/  MUFU.EX2 R24, R34 ;  /* 0x0000002200187308 */ /* 0x000f620000000800 */
[----:B------:R-:W-:Y:S01]  /*ff10*/  FADD.FTZ R30, R61, R30 ;  /* 0x0000001e3d1e7221 */ /* 0x000fe20000010000 */
[----:B------:R-:W-:Y:S02]  /*ff20*/  FADD.FTZ R26, R65, R26 ;  /* 0x0000001a411a7221 */ /* 0x000fe40000010000 */
[----:B------:R-:W-:Y:S04]  /*ff30*/  MUFU.EX2 R20, R27 ;  /* 0x0000001b00147308 */ /* 0x000fe80000000800 */
[----:B------:R-:W3:Y:S01]  /*ff40*/  MUFU.EX2 R181, R181 ;  /* 0x000000b500b57308 */ /* 0x000ee20000000800 */
[----:B------:R-:W-:Y:S01]  /*ff50*/  FADD.FTZ R109, R109, R26 ;  /* 0x0000001a6d6d7221 */ /* 0x000fe20000010000 */
[----:B------:R-:W-:-:S03]  /*ff60*/  FADD.FTZ R21, R113, R30 ;  /* 0x0000001e71157221 */ /* 0x000fc60000010000 */
[----:B------:R-:W-:Y:S01]  /*ff70*/  FADD.FTZ R180, R180, R109 ;  /* 0x0000006db4b47221 */ /* 0x000fe20000010000 */
[----:B------:R-:W-:Y:S01]  /*ff80*/  FADD.FTZ R21, R138, R21 ;  /* 0x000000158a157221 */ /* 0x000fe20000010000 */
[----:B--2---:R-:W-:Y:S02]  /*ff90*/  F2FP.F16.F32.PACK_AB R4, R31, R28 ;  /* 0x0000001c1f04723e */ /* 0x004fe400000000ff */
[----:B----4-:R-:W-:Y:S01]  /*ffa0*/  F2FP.F16.F32.PACK_AB R6, R22, R29 ;  /* 0x0000001d1606723e */ /* 0x010fe200000000ff */
[----:B------:R-:W-:Y:S01]  /*ffb0*/  FADD.FTZ R107, R107, R180 ;  /* 0x000000b46b6b7221 */ /* 0x000fe20000010000 */
[----:B-----5:R-:W-:Y:S01]  /*ffc0*/  F2FP.F16.F32.PACK_AB R5, R23, R24 ;  /* 0x000000181705723e */ /* 0x020fe200000000ff */
[----:B------:R-:W-:Y:S01]  /*ffd0*/  FADD.FTZ R136, R136, R21 ;  /* 0x0000001588887221 */ /* 0x000fe20000010000 */
[----:B---3--:R-:W-:Y:S01]  /*ffe0*/  F2FP.F16.F32.PACK_AB R7, R181, R20 ;  /* 0x00000014b507723e */ /* 0x008fe200000000ff */
[----:B------:R-:W-:Y:S02]  /*fff0*/  FADD.FTZ R142, R142, R107 ;  /* 0x0000006b8e8e7221 */ /* 0x000fe40000010000 */
[----:B------:R-:W-:-:S02]  /*10000*/  FADD.FTZ R111, R111, R136 ;  /* 0x000000886f6f7221 */ /* 0x000fc40000010000 */
[----:B------:R-:W-:Y:S02]  /*10010*/  FADD.FTZ R117, R117, R142 ;  /* 0x0000008e75757221 */ /* 0x000fe40000010000 */
[----:B------:R-:W-:Y:S01]  /*10020*/  HMMA.16816.F32 R68, R4, R16, R68 ;  /* 0x000000100444723c */ /* 0x000fe20000001844 */
[----:B------:R-:W-:Y:S01]  /*10030*/  FADD.FTZ R16, R112, R111 ;  /* 0x0000006f70107221 */ /* 0x000fe20000010000 */
[----:B------:R-:W-:-:S06]  /*10040*/  FADD.FTZ R128, R128, R117 ;  /* 0x0000007580807221 */ /* 0x000fcc0000010000 */
[----:B------:R-:W-:Y:S01]  /*10050*/  HMMA.16816.F32 R96, R4, R8, R96 ;  /* 0x000000080460723c */ /* 0x000fe20000001860 */
[----:B------:R-:W-:-:S07]  /*10060*/  FADD.FTZ R16, R121, R16 ;  /* 0x0000001079107221 */ /* 0x000fce0000010000 */
[----:B------:R-:W-:Y:S01]  /*10070*/  HMMA.16816.F32 R92, R4, R10, R92 ;  /* 0x0000000a045c723c */ /* 0x000fe2000000185c */
[----:B------:R-:W2:Y:S01]  /*10080*/  LDSM.16.MT88.4 R8, [R144+0x9800] ;  /* 0x009800009008783b */ /* 0x000ea20000004200 */
[----:B------:R-:W-:-:S06]  /*10090*/  FADD.FTZ R17, R119, R16 ;  /* 0x0000001077117221 */ /* 0x000fcc0000010000 */
[----:B-1----:R-:W-:Y:S01]  /*100a0*/  HMMA.16816.F32 R76, R4, R12, R76 ;  /* 0x0000000c044c723c */ /* 0x002fe2000000184c */
        /* <DEDUP_REMOVED lines=20> */
[----:B------:R-:W-:-:S07]  /*101f0*/  FADD.FTZ R180, R22, R29 ;  /* 0x0000001d16b47221 */ /* 0x000fce0000010000 */
[C---:B--2---:R-:W-:Y:S08]  /*10200*/  HMMA.16816.F32 R84, R4.reuse, R8, R84 ;  /* 0x000000080454723c */ /* 0x044ff00000001854 */
[----:B------:R-:W-:Y:S01]  /*10210*/  HMMA.16816.F32 R88, R4, R10, R88 ;  /* 0x0000000a0458723c */ /* 0x000fe20000001858 */
[----:B------:R-:W-:-:S04]  /*10220*/  NOP ;  /* 0x0000000000007918 */ /* 0x000fc80000000000 */
[----:B------:R-:W-:-:S15]  /*10230*/  @!P6 BRA `(.L_x_11875) ;  /* 0x0000003c0008e947 */ /* 0x000fde0003800000 */
[----:B------:R-:W-:Y:S01]  /*10240*/  IADD3 R60, PT, PT, R63, R60, R168 ;  /* 0x0000003c3f3c7210 */ /* 0x000fe20007ffe0a8 */
[----:B------:R-:W-:Y:S01]  /*10250*/  IMAD.MOV.U32 R105, RZ, RZ, R2 ;  /* 0x000000ffff697224 */ /* 0x000fe200078e0002 */
[----:B------:R-:W-:Y:S01]  /*10260*/  ISETP.NE.U32.AND P0, PT, R124, RZ, PT ;  /* 0x000000ff7c00720c */ /* 0x000fe20003f05070 */
[----:B------:R-:W-:Y:S01]  /*10270*/  VIADD R179, R55, 0xfffffffe ;  /* 0xfffffffe37b37836 */ /* 0x000fe20000000000 */
[----:B------:R-:W-:Y:S02]  /*10280*/  IADD3 R53, PT, PT, -R173, R60, R53 ;  /* 0x0000003cad357210 */ /* 0x000fe40007ffe135 */
[----:B------:R-:W-:Y:S02]  /*10290*/  ISETP.NE.AND.EX P3, PT, R125, RZ, PT, P0 ;  /* 0x000000ff7d00720c */ /* 0x000fe40003f65300 */
[----:B------:R-:W-:Y:S01]  /*102a0*/  MOV R106, R3 ;  /* 0x00000003006a7202 */ /* 0x000fe20000000f00 */
[----:B------:R-:W-:-:S04]  /*102b0*/  IMAD.IADD R178, R53, 0x1, -R52 ;  /* 0x0000000135b27824 */ /* 0x000fc800078e0a34 */
[----:B------:R-:W-:-:S05]  /*102c0*/  IMAD R178, R55, -0x80, R178 ;  /* 0xffffff8037b27824 */ /* 0x000fca00078e02b2 */
[----:B------:R-:W-:-:S07]  /*102d0*/  IADD3 R178, PT, PT, R178, 0x108, RZ ;  /* 0x00000108b2b27810 */ /* 0x000fce0007ffe0ff */
.L_x_11882:
        /* <DEDUP_REMOVED lines=79> */
.L_x_11877:
[----:B------:R-:W-:Y:S05]  /*107d0*/  BSYNC.RECONVERGENT B0 ;  /* 0x0000000000007941 */ /* 0x000fea0003800200 */
.L_x_11876:
        /* <DEDUP_REMOVED lines=60> */
[----:B------:R-:W1:Y:S04]  /*10ba0*/  LDSM.16.M88.4 R120, [R154+UR6+0x3000] ;  /* 0x003000069a78783b */ /* 0x000e680008000200 */
[----:B------:R-:W0:Y:S04]  /*10bb0*/  LDGDEPBAR ;  /* 0x00000000000079af */ /* 0x000e280000000000 */
[----:B------:R-:W5:Y:S04]  /*10bc0*/  LDSM.16.M88.4 R124, [R154+UR6+0x3800] ;  /* 0x003800069a7c783b */ /* 0x000f680008000200 */
[----:B------:R-:W2:Y:S04]  /*10bd0*/  LDSM.16.M88.4 R128, [R154+UR6+0x4000] ;  /* 0x004000069a80783b */ /* 0x000ea80008000200 */
[----:B------:R-:W2:Y:S04]  /*10be0*/  LDSM.16.M88.4 R132, [R154+UR6+0x4800] ;  /* 0x004800069a84783b */ /* 0x000ea80008000200 */
[----:B------:R-:W2:Y:S04]  /*10bf0*/  LDSM.16.M88.4 R136, [R154+UR6+0x5000] ;  /* 0x005000069a88783b */ /* 0x000ea80008000200 */
[----:B------:R-:W2:Y:S01]  /*10c00*/  LDSM.16.M88.4 R140, [R154+UR6+0x5800] ;  /* 0x005800069a8c783b */ /* 0x000ea20008000200 */
[C---:B---3--:R-:W-:Y:S08]  /*10c10*/  HMMA.16816.F32 R4, R108.reuse, R112, RZ ;  /* 0x000000706c04723c */ /* 0x048ff000000018ff */
[C---:B------:R-:W-:Y:S01]  /*10c20*/  HMMA.16816.F32 R8, R108.reuse, R114, RZ ;  /* 0x000000726c08723c */ /* 0x040fe200000018ff */
[----:B------:R-:W-:Y:S07]  /*10c30*/  LDSM.16.M88.4 R112, [R153] ;  /* 0x000000009970783b */ /* 0x000fee0000000200 */
[C---:B----4-:R-:W-:Y:S08]  /*10c40*/  HMMA.16816.F32 R12, R108.reuse, R116, RZ ;  /* 0x000000746c0c723c */ /* 0x050ff000000018ff */
[C---:B------:R-:W-:Y:S01]  /*10c50*/  HMMA.16816.F32 R16, R108.reuse, R118, RZ ;  /* 0x000000766c10723c */ /* 0x040fe200000018ff */
[----:B------:R-:W3:Y:S07]  /*10c60*/  LDSM.16.M88.4 R116, [R149+0x2000] ;  /* 0x002000009574783b */ /* 0x000eee0000000200 */
[C---:B-1----:R-:W-:Y:S08]  /*10c70*/  HMMA.16816.F32 R20, R108.reuse, R120, RZ ;  /* 0x000000786c14723c */ /* 0x042ff000000018ff */
[C---:B------:R-:W-:Y:S01]  /*10c80*/  HMMA.16816.F32 R24, R108.reuse, R122, RZ ;  /* 0x0000007a6c18723c */ /* 0x040fe200000018ff */
[----:B------:R-:W1:Y:S07]  /*10c90*/  LDSM.16.M88.4 R120, [R149+0x2800] ;  /* 0x002800009578783b */ /* 0x000e6e0000000200 */
[C---:B-----5:R-:W-:Y:S08]  /*10ca0*/  HMMA.16816.F32 R28, R108.reuse, R124, RZ ;  /* 0x0000007c6c1c723c */ /* 0x060ff000000018ff */
[C---:B--2---:R-:W-:Y:S01]  /*10cb0*/  HMMA.16816.F32 R32, R108.reuse, R126, RZ ;  /* 0x0000007e6c20723c */ /* 0x044fe200000018ff */
        /* <DEDUP_REMOVED lines=22> */
[C---:B---3--:R-:W-:Y:S08]  /*10e20*/  HMMA.16816.F32 R36, R112.reuse, R116, R36 ;  /* 0x000000747024723c */ /* 0x048ff00000001824 */
        /* <DEDUP_REMOVED lines=8> */
[C---:B----4-:R-:W-:Y:S08]  /*10eb0*/  HMMA.16816.F32 R60, R112.reuse, R108, R60 ;  /* 0x0000006c703c723c */ /* 0x050ff0000000183c */
[----:B------:R-:W-:Y:S01]  /*10ec0*/  HMMA.16816.F32 R64, R112, R110, R64 ;  /* 0x0000006e7040723c */ /* 0x000fe20000001840 */
[----:B------:R-:W3:Y:S04]  /*10ed0*/  LDSM.16.M88.4 R108, [R148+0x3000] ;  /* 0x00300000946c783b */ /* 0x000ee80000000200 */
[----:B------:R-:W4:Y:S03]  /*10ee0*/  LDSM.16.M88.4 R112, [R148+0x3800] ;  /* 0x003800009470783b */ /* 0x000f260000000200 */
        /* <DEDUP_REMOVED lines=82> */
[----:B------:R-:W-:Y:S01]  /*11410*/  IMAD R108, R112, R107, R108 ;  /* 0x0000006b706c7224 */ /* 0x000fe200078e026c */
[----:B------:R-:W-:Y:S02]  /*11420*/  LOP3.LUT R107, RZ, R114, RZ, 0x33, !PT ;  /* 0x00000072ff6b7212 */ /* 0x000fe400078e33ff */
        /* <DEDUP_REMOVED lines=16> */
[----:B------:R-:W2:Y:S01]  /*11530*/  LD.E.64 R110, desc[UR4][R102.64+0x38] ;  /* 0x00003804666e7980 */ /* 0x000ea2000c101b00 */
[-C--:B------:R-:W-:Y:S02]  /*11540*/  LEA R118, P2, R109, R174.reuse, 0x2 ;  /* 0x000000ae6d767211 */ /* 0x080fe400078410ff */
[----:B------:R-:W-:Y:S02]  /*11550*/  LEA R116, P0, R107, R174, 0x2 ;  /* 0x000000ae6b747211 */ /* 0x000fe400078010ff */
[-C--:B------:R-:W-:Y:S01]  /*11560*/  LEA.HI.X.SX32 R119, R109, R175.reuse, 0x2, P2 ;  /* 0x000000af6d777211 */ /* 0x080fe200010f16ff */
[----:B------:R-:W3:Y:S01]  /*11570*/  LD.E.64 R112, desc[UR4][R102.64+0x20] ;  /* 0x0000200466707980 */ /* 0x000ee2000c101b00 */
[C---:B------:R-:W-:Y:S01]  /*11580*/  LEA.HI.X.SX32 R117, R107.reuse, R175, 0x2, P0 ;  /* 0x000000af6b757211 */ /* 0x040fe200000f16ff */
[----:B------:R-:W-:Y:S04]  /*11590*/  IMAD.IADD R107, R107, 0x1, -R109 ;  /* 0x000000016b6b7824 */ /* 0x000fe800078e0a6d */
        /* <DEDUP_REMOVED lines=16> */
.L_x_11881:
[----:B------:R-:W-:Y:S05]  /*116a0*/  BSYNC.RECONVERGENT B0 ;  /* 0x0000000000007941 */ /* 0x000fea0003800200 */
.L_x_11880:
        /* <DEDUP_REMOVED lines=56> */
.L_x_11879:
[----:B------:R-:W-:Y:S05]  /*11a30*/  BSYNC.RECONVERGENT B1 ;  /* 0x0000000000017941 */ /* 0x000fea0003800200 */
.L_x_11878:
        /* <DEDUP_REMOVED lines=9> */
[----:B------:R-:W-:Y:S01]  /*11ad0*/  IADD3 R2, PT, PT, R178, -0x9, RZ ;  /* 0xfffffff7b2027810 */ /* 0x000fe20007ffe0ff */
[CC--:B------:R-:W-:Y:S01]  /*11ae0*/  FFMA.FTZ R10, -R0.reuse, R107.reuse, R10 ;  /* 0x0000006b000a7223 */ /* 0x0c0fe2000001010a */
[C---:B------:R-:W-:Y:S01]  /*11af0*/  FFMA.FTZ R4, -R0.reuse, R107, R4 ;  /* 0x0000006b00047223 */ /* 0x040fe20000010104 */
[----:B------:R-:W-:Y:S01]  /*11b00*/  FFMA.FTZ R7, -R0, R108, R7 ;  /* 0x0000006c00077223 */ /* 0x000fe20000010107 */
        /* <DEDUP_REMOVED lines=11> */
[----:B------:R-:W-:Y:S01]  /*11bc0*/  FFMA.FTZ R5, -R0, R2, R5 ;  /* 0x0000000200057223 */ /* 0x000fe20000010105 */
        /* <DEDUP_REMOVED lines=19> */
[----:B------:R-:W-:Y:S01]  /*11d00*/  IADD3 R2, PT, PT, R178, -0x29, RZ ;  /* 0xffffffd7b2027810 */ /* 0x000fe20007ffe0ff */
[CC--:B------:R-:W-:Y:S01]  /*11d10*/  FFMA.FTZ R20, -R0.reuse, R107.reuse, R20 ;  /* 0x0000006b00147223 */ /* 0x0c0fe20000010114 */
[C---:B------:R-:W-:Y:S01]  /*11d20*/  FFMA.FTZ R26, -R0.reuse, R107, R26 ;  /* 0x0000006b001a7223 */ /* 0x040fe2000001011a */
[CC--:B------:R-:W-:Y:S01]  /*11d30*/  FFMA.FTZ R8, -R0.reuse, R3.reuse, R8 ;  /* 0x0000000300087223 */ /* 0x0c0fe20000010108 */
        /* <DEDUP_REMOVED lines=40> */
[C---:B------:R-:W-:Y:S01]  /*11fc0*/  FFMA.FTZ R30, -R0.reuse, R3, R30 ;  /* 0x00000003001e7223 */ /* 0x040fe2000001011e */
[CC--:B------:R-:W-:Y:S01]  /*11fd0*/  FFMA.FTZ R33, -R0.reuse, R108.reuse, R33 ;  /* 0x0000006c00217223 */ /* 0x0c0fe20000010121 */
        /* <DEDUP_REMOVED lines=37> */
[----:B------:R-:W-:Y:S01]  /*12230*/  FMNMX3.FTZ R107, R105, R6, R7, !PT ;  /* 0x00000006696b7276 */ /* 0x000fe20007810007 */
[CC--:B------:R-:W-:Y:S01]  /*12240*/  FFMA.FTZ R40, -R0.reuse, R3.reuse, R40 ;  /* 0x0000000300287223 */ /* 0x0c0fe20000010128 */
[CC--:B------:R-:W-:Y:S01]  /*12250*/  FFMA.FTZ R49, -R0.reuse, R108.reuse, R49 ;  /* 0x0000006c00317223 */ /* 0x0c0fe20000010131 */
[C---:B------:R-:W-:Y:S01]  /*12260*/  FFMA.FTZ R55, -R0.reuse, R108, R55 ;  /* 0x0000006c00377223 */ /* 0x040fe20000010137 */
[----:B------:R-:W-:Y:S01]  /*12270*/  FFMA.FTZ R46, -R0, R3, R46 ;  /* 0x00000003002e7223 */ /* 0x000fe2000001012e */
[----:B------:R-:W-:Y:S02]  /*12280*/  FMNMX3.FTZ R108, R106, R4, R5, !PT ;  /* 0x000000046a6c7276 */ /* 0x000fe40007810005 */
[C---:B------:R-:W-:Y:S02]  /*12290*/  IADD3 R3, PT, PT, R178.reuse, -0x60, RZ ;  /* 0xffffffa0b2037810 */ /* 0x040fe40007ffe0ff */
[----:B------:R-:W-:Y:S02]  /*122a0*/  IABS R2, R2 ;  /* 0x0000000200027213 */ /* 0x000fe40000000000 */
[----:B------:R-:W-:Y:S02]  /*122b0*/  FMNMX3.FTZ R107, R107, R10, R11, !PT ;  /* 0x0000000a6b6b7276 */ /* 0x000fe4000781000b */
[----:B------:R-:W-:Y:S02]  /*122c0*/  IADD3 R109, PT, PT, R178, -0x71, RZ ;  /* 0xffffff8fb26d7810 */ /* 0x000fe40007ffe0ff */
[----:B------:R-:W-:Y:S02]  /*122d0*/  FMNMX3.FTZ R108, R108, R8, R9, !PT ;  /* 0x000000086c6c7276 */ /* 0x000fe40007810009 */
[----:B------:R-:W-:Y:S02]  /*122e0*/  IABS R3, R3 ;  /* 0x0000000300037213 */ /* 0x000fe40000000000 */
[----:B------:R-:W-:Y:S02]  /*122f0*/  I2FP.F32.S32 R2, R2 ;  /* 0x0000000200027245 */ /* 0x000fe40000201400 */
[----:B------:R-:W-:Y:S02]  /*12300*/  FMNMX3.FTZ R107, R107, R14, R15, !PT ;  /* 0x0000000e6b6b7276 */ /* 0x000fe4000781000f */
[----:B------:R-:W-:Y:S01]  /*12310*/  IABS R109, R109 ;  /* 0x0000006d006d7213 */ /* 0x000fe20000000000 */
[----:B------:R-:W-:Y:S01]  /*12320*/  FFMA.FTZ R53, -R0, R2, R53 ;  /* 0x0000000200357223 */ /* 0x000fe20000010135 */
[----:B------:R-:W-:Y:S01]  /*12330*/  FMNMX3.FTZ R108, R108, R12, R13, !PT ;  /* 0x0000000c6c6c7276 */ /* 0x000fe2000781000d */
[C---:B------:R-:W-:Y:S01]  /*12340*/  FFMA.FTZ R59, -R0.reuse, R2, R59 ;  /* 0x00000002003b7223 */ /* 0x040fe2000001013b */
[----:B------:R-:W-:Y:S02]  /*12350*/  I2FP.F32.S32 R3, R3 ;  /* 0x0000000300037245 */ /* 0x000fe40000201400 */
[----:B------:R-:W-:Y:S02]  /*12360*/  FMNMX3.FTZ R107, R107, R18, R19, !PT ;  /* 0x000000126b6b7276 */ /* 0x000fe40007810013 */
[----:B------:R-:W-:Y:S01]  /*12370*/  I2FP.F32.S32 R2, R109 ;  /* 0x0000006d00027245 */ /* 0x000fe20000201400 */
[-C--:B------:R-:W-:Y:S01]  /*12380*/  FFMA.FTZ R54, -R0, R3.reuse, R54 ;  /* 0x0000000300367223 */ /* 0x080fe20000010136 */
[----:B------:R-:W-:Y:S01]  /*12390*/  FMNMX3.FTZ R109, R108, R16, R17, !PT ;  /* 0x000000106c6d7276 */ /* 0x000fe20007810011 */
[----:B------:R-:W-:Y:S01]  /*123a0*/  FFMA.FTZ R48, -R0, R3, R48 ;  /* 0x0000000300307223 */ /* 0x000fe20000010130 */
        /* <DEDUP_REMOVED lines=13> */
[----:B------:R-:W-:Y:S01]  /*12480*/  FFMA.FTZ R62, -R0, R3, R62 ;  /* 0x00000003003e7223 */ /* 0x000fe2000001013e */
        /* <DEDUP_REMOVED lines=11> */
[----:B------:R-:W-:Y:S01]  /*12540*/  FFMA.FTZ R66, -R0, R3, R66 ;  /* 0x0000000300427223 */ /* 0x000fe20000010142 */
        /* <DEDUP_REMOVED lines=8> */
[----:B------:R-:W-:Y:S01]  /*125d0*/  FFMA.FTZ R61, -R0, R108, R61 ;  /* 0x0000006c003d7223 */ /* 0x000fe2000001013d */
        /* <DEDUP_REMOVED lines=13> */
[----:B------:R-:W-:Y:S02]  /*126b0*/  FMNMX3.FTZ R109, R2, R66, R67, !PT ;  /* 0x00000042026d7276 */ /* 0x000fe40007810043 */
[----:B------:R-:W-:Y:S01]  /*126c0*/  IADD3 R167, PT, PT, R167, -0x80, RZ ;  /* 0xffffff80a7a77810 */ /* 0x000fe20007ffe0ff */
[----:B------:R-:W-:Y:S01]  /*126d0*/  SHFL.BFLY PT, R3, R110, 0x2, 0x1f ;  /* 0x0c401f006e037f89 */ /* 0x000fe200000e0000 */
[----:B------:R-:W-:Y:S07]  /*126e0*/  IADD3 R178, PT, PT, R178, 0x80, RZ ;  /* 0x00000080b2b27810 */ /* 0x000fee0007ffe0ff */
[----:B------:R-:W1:Y:S02]  /*126f0*/  SHFL.BFLY PT, R2, R109, 0x2, 0x1f ;  /* 0x0c401f006d027f89 */ /* 0x000e6400000e0000 */
[----:B-1----:R-:W-:Y:S02]  /*12700*/  FMNMX.FTZ R111, R109, R2, !PT ;  /* 0x000000026d6f7209 */ /* 0x002fe40007810000 */
[----:B------:R-:W-:Y:S04]  /*12710*/  FMNMX.FTZ R108, R110, R3, !PT ;  /* 0x000000036e6c7209 */ /* 0x000fe80007810000 */
[----:B------:R-:W1:Y:S08]  /*12720*/  SHFL.BFLY PT, R2, R111, 0x1, 0x1f ;  /* 0x0c201f006f027f89 */ /* 0x000e7000000e0000 */
[----:B------:R-:W3:Y:S01]  /*12730*/  SHFL.BFLY PT, R3, R108, 0x1, 0x1f ;  /* 0x0c201f006c037f89 */ /* 0x000ee200000e0000 */
[----:B-1----:R-:W-:Y:S02]  /*12740*/  FMNMX.FTZ R2, R111, R2, !PT ;  /* 0x000000026f027209 */ /* 0x002fe40007810000 */
[----:B---3--:R-:W-:Y:S03]  /*12750*/  FMNMX.FTZ R3, R108, R3, !PT ;  /* 0x000000036c037209 */ /* 0x008fe60007810000 */
[----:B------:R-:W-:Y:S01]  /*12760*/  FADD.FTZ R107, -R2, R105 ;  /* 0x00000069026b7221 */ /* 0x000fe20000010100 */
[----:B--2---:R-:W-:Y:S01]  /*12770*/  FMUL.FTZ R121, R104, R2 ;  /* 0x0000000268797220 */ /* 0x004fe20000410000 */
[----:B------:R-:W-:Y:S01]  /*12780*/  FSETP.NEU.FTZ.AND P0, PT, R2, -INF , PT ;  /* 0xff8000000200780b */ /* 0x000fe20003f1d000 */
[----:B------:R-:W-:Y:S01]  /*12790*/  FADD.FTZ R109, -R3, R106 ;  /* 0x0000006a036d7221 */ /* 0x000fe20000010100 */
[C---:B------:R-:W-:Y:S02]  /*127a0*/  FMUL.FTZ R106, R104.reuse, R107 ;  /* 0x0000006b686a7220 */ /* 0x040fe40000410000 */
[----:B------:R-:W-:Y:S01]  /*127b0*/  FSEL R121, R121, RZ, P0 ;  /* 0x000000ff79797208 */ /* 0x000fe20000000000 */
[C---:B------:R-:W-:Y:S01]  /*127c0*/  FMUL.FTZ R107, R104.reuse, R3 ;  /* 0x00000003686b7220 */ /* 0x040fe20000410000 */
[----:B------:R-:W-:Y:S01]  /*127d0*/  FMUL.FTZ R105, R104, R109 ;  /* 0x0000006d68697220 */ /* 0x000fe20000410000 */
[----:B------:R-:W-:Y:S01]  /*127e0*/  FSETP.NEU.FTZ.AND P0, PT, R3, -INF , PT ;  /* 0xff8000000300780b */ /* 0x000fe20003f1d000 */
[----:B------:R-:W1:Y:S01]  /*127f0*/  LDSM.16.MT88.4 R108, [R150+0x6000] ;  /* 0x00600000966c783b */ /* 0x000e620000004200 */
[-CC-:B------:R-:W-:Y:S01]  /*12800*/  FFMA.FTZ R123, R10, R104.reuse, -R121.reuse ;  /* 0x000000680a7b7223 */ /* 0x180fe20000010879 */
[-CC-:B------:R-:W-:Y:S01]  /*12810*/  FFMA.FTZ R120, R11, R104.reuse, -R121.reuse ;  /* 0x000000680b787223 */ /* 0x180fe20000010879 */
[----:B------:R-:W-:Y:S01]  /*12820*/  FSEL R107, R107, RZ, P0 ;  /* 0x000000ff6b6b7208 */ /* 0x000fe20000000000 */
[-CC-:B------:R-:W-:Y:S01]  /*12830*/  FFMA.FTZ R127, R6, R104.reuse, -R121.reuse ;  /* 0x00000068067f7223 */ /* 0x180fe20000010879 */
[-CC-:B------:R-:W-:Y:S01]  /*12840*/  FFMA.FTZ R126, R7, R104.reuse, -R121.reuse ;  /* 0x00000068077e7223 */ /* 0x180fe20000010879 */
[----:B------:R-:W2:Y:S01]  /*12850*/  MUFU.EX2 R106, R106 ;  /* 0x0000006a006a7308 */ /* 0x000ea20000000800 */
[-C--:B------:R-:W-:Y:S01]  /*12860*/  FFMA.FTZ R14, R14, R104.reuse, -R121 ;  /* 0x000000680e0e7223 */ /* 0x080fe20000010879 */
[-CC-:B------:R-:W-:Y:S01]  /*12870*/  FFMA.FTZ R125, R8, R104.reuse, -R107.reuse ;  /* 0x00000068087d7223 */ /* 0x180fe2000001086b */
[-CC-:B------:R-:W-:Y:S01]  /*12880*/  FFMA.FTZ R122, R9, R104.reuse, -R107.reuse ;  /* 0x00000068097a7223 */ /* 0x180fe2000001086b */
[-CC-:B------:R-:W-:Y:S01]  /*12890*/  FFMA.FTZ R128, R4, R104.reuse, -R107.reuse ;  /* 0x0000006804807223 */ /* 0x180fe2000001086b */
[-C--:B------:R-:W-:Y:S05]  /*128a0*/  FFMA.FTZ R124, R5, R104.reuse, -R107 ;  /* 0x00000068057c7223 */ /* 0x080fea000001086b */
[----:B------:R-:W3:Y:S01]  /*128b0*/  MUFU.EX2 R105, R105 ;  /* 0x0000006900697308 */ /* 0x000ee20000000800 */
[-C--:B------:R-:W-:Y:S01]  /*128c0*/  FFMA.FTZ R23, R23, R104.reuse, -R121 ;  /* 0x0000006817177223 */ /* 0x080fe20000010879 */
[-C--:B------:R-:W-:Y:S01]  /*128d0*/  FFMA.FTZ R129, R21, R104.reuse, -R107 ;  /* 0x0000006815817223 */ /* 0x080fe2000001086b */
[-C--:B------:R-:W-:Y:S07]  /*128e0*/  FFMA.FTZ R130, R34, R104.reuse, -R121 ;  /* 0x0000006822827223 */ /* 0x080fee0000010879 */
[----:B------:R-:W-:Y:S01]  /*128f0*/  MUFU.EX2 R127, R127 ;  /* 0x0000007f007f7308 */ /* 0x000fe20000000800 */
[-CC-:B------:R-:W-:Y:S01]  /*12900*/  FFMA.FTZ R133, R28, R104.reuse, -R107.reuse ;  /* 0x000000681c857223 */ /* 0x180fe2000001086b */
[-CC-:B------:R-:W-:Y:S01]  /*12910*/  FFMA.FTZ R132, R29, R104.reuse, -R107.reuse ;  /* 0x000000681d847223 */ /* 0x180fe2000001086b */
[----:B------:R-:W-:Y:S07]  /*12920*/  FFMA.FTZ R134, R32, R104, -R107 ;  /* 0x0000006820867223 */ /* 0x000fee000001086b */
[----:B------:R-:W4:Y:S01]  /*12930*/  MUFU.EX2 R126, R126 ;  /* 0x0000007e007e7308 */ /* 0x000f220000000800 */
[C---:B--2---:R-:W-:Y:S01]  /*12940*/  FMUL.FTZ R6, R106.reuse, R98 ;  /* 0x000000626a067220 */ /* 0x044fe20000410000 */
[C---:B------:R-:W-:Y:S01]  /*12950*/  FMUL.FTZ R7, R106.reuse, R99 ;  /* 0x000000636a077220 */ /* 0x040fe20000410000 */
        /* <DEDUP_REMOVED lines=8> */
[C---:B------:R-:W-:Y:S07]  /*129e0*/  FMUL.FTZ R70, R106.reuse, R70 ;  /* 0x000000466a467220 */ /* 0x040fee0000410000 */
[----:B------:R-:W-:Y:S01]  /*129f0*/  MUFU.EX2 R128, R128 ;  /* 0x0000008000807308 */ /* 0x000fe20000000800 */
[----:B------:R-:W-:Y:S01]  /*12a00*/  FMUL.FTZ R71, R106, R71 ;  /* 0x000000476a477220 */ /* 0x000fe20000410000 */
[----:B----4-:R-:W-:Y:S01]  /*12a10*/  F2FP.F16.F32.PACK_AB R97, R126, R127 ;  /* 0x0000007f7e61723e */ /* 0x010fe200000000ff */
        /* <DEDUP_REMOVED lines=8> */
[C---:B------:R-:W-:Y:S07]  /*12aa0*/  FMUL.FTZ R73, R105.reuse, R73 ;  /* 0x0000004969497220 */ /* 0x040fee0000410000 */
[----:B------:R-:W2:Y:S01]  /*12ab0*/  MUFU.EX2 R122, R122 ;  /* 0x0000007a007a7308 */ /* 0x000ea20000000800 */
[----:B------:R-:W4:Y:S01]  /*12ac0*/  LDSM.16.MT88.4 R92, [R144+0x6000] ;  /* 0x00600000905c783b */ /* 0x000f220000004200 */
[C---:B------:R-:W-:Y:S01]  /*12ad0*/  FMUL.FTZ R78, R106.reuse, R78 ;  /* 0x0000004e6a4e7220 */ /* 0x040fe20000410000 */
[----:B------:R-:W-:Y:S01]  /*12ae0*/  FMUL.FTZ R79, R106, R79 ;  /* 0x0000004f6a4f7220 */ /* 0x000fe20000410000 */
[C---:B------:R-:W-:Y:S01]  /*12af0*/  FMUL.FTZ R76, R105.reuse, R76 ;  /* 0x0000004c694c7220 */ /* 0x040fe20000410000 */
[C---:B------:R-:W-:Y:S01]  /*12b00*/  FMUL.FTZ R77, R105.reuse, R77 ;  /* 0x0000004d694d7220 */ /* 0x040fe20000410000 */
[----:B---3--:R-:W-:Y:S01]  /*12b10*/  F2FP.F16.F32.PACK_AB R96, R124, R128 ;  /* 0x000000807c60723e */ /* 0x008fe200000000ff */
[C---:B------:R-:W-:Y:S01]  /*12b20*/  FMUL.FTZ R82, R106.reuse, R82 ;  /* 0x000000526a527220 */ /* 0x040fe20000410000 */
[C---:B------:R-:W-:Y:S01]  /*12b30*/  FMUL.FTZ R83, R106.reuse, R83 ;  /* 0x000000536a537220 */ /* 0x040fe20000410000 */
[C---:B------:R-:W-:Y:S01]  /*12b40*/  FMUL.FTZ R80, R105.reuse, R80 ;  /* 0x0000005069507220 */ /* 0x040fe20000410000 */
[C---:B------:R-:W-:Y:S01]  /*12b50*/  FMUL.FTZ R81, R105.reuse, R81 ;  /* 0x0000005169517220 */ /* 0x040fe20000410000 */
[C---:B------:R-:W-:Y:S01]  /*12b60*/  FMUL.FTZ R86, R106.reuse, R86 ;  /* 0x000000566a567220 */ /* 0x040fe20000410000 */
[----:B------:R-:W-:Y:S01]  /*12b70*/  FMUL.FTZ R87, R106, R87 ;  /* 0x000000576a577220 */ /* 0x000fe20000410000 */
[----:B------:R-:W-:Y:S01]  /*12b80*/  FMUL.FTZ R84, R105, R84 ;  /* 0x0000005469547220 */ /* 0x000fe20000410000 */
[----:B--2---:R-:W-:Y:S01]  /*12b90*/  F2FP.F16.F32.PACK_AB R98, R122, R125 ;  /* 0x0000007d7a62723e */ /* 0x004fe200000000ff */
[-C--:B------:R-:W-:Y:S01]  /*12ba0*/  FFMA.FTZ R32, R43, R104.reuse, -R121 ;  /* 0x000000682b207223 */ /* 0x080fe20000010879 */
[----:B------:R-:W-:Y:S01]  /*12bb0*/  FMUL.FTZ R85, R105, R85 ;  /* 0x0000005569557220 */ /* 0x000fe20000410000 */
[----:B------:R-:W-:Y:S01]  /*12bc0*/  MUFU.EX2 R129, R129 ;  /* 0x0000008100817308 */ /* 0x000fe20000000800 */
[-C--:B------:R-:W-:Y:S01]  /*12bd0*/  FFMA.FTZ R131, R33, R104.reuse, -R107 ;  /* 0x0000006821837223 */ /* 0x080fe2000001086b */
[-C--:B------:R-:W-:Y:S01]  /*12be0*/  FFMA.FTZ R33, R42, R104.reuse, -R121 ;  /* 0x000000682a217223 */ /* 0x080fe20000010879 */
[-CC-:B------:R-:W-:Y:S01]  /*12bf0*/  FFMA.FTZ R42, R36, R104.reuse, -R107.reuse ;  /* 0x00000068242a7223 */ /* 0x180fe2000001086b */
[C---:B-1----:R-:W-:Y:S06]  /*12c00*/  HMMA.16816.F32 R4, R96.reuse, R108, R4 ;  /* 0x0000006c6004723c */ /* 0x042fec0000001804 */
        /* <DEDUP_REMOVED lines=9> */
[-C--:B------:R-:W-:Y:S07]  /*12ca0*/  FFMA.FTZ R40, R41, R104.reuse, -R107 ;  /* 0x0000006829287223 */ /* 0x080fee000001086b */
        /* <DEDUP_REMOVED lines=11> */
[-C--:B------:R-:W-:Y:S01]  /*12d60*/  FFMA.FTZ R114, R15, R104.reuse, -R121 ;  /* 0x000000680f727223 */ /* 0x080fe20000010879 */
[----:B------:R-:W-:Y:S01]  /*12d70*/  FMUL.FTZ R15, R106, R91 ;  /* 0x0000005b6a0f7220 */ /* 0x000fe20000410000 */
[-CC-:B------:R-:W-:Y:S07]  /*12d80*/  FFMA.FTZ R115, R16, R104.reuse, -R107.reuse ;  /* 0x0000006810737223 */ /* 0x180fee000001086b */
[----:B------:R-:W2:Y:S01]  /*12d90*/  MUFU.EX2 R113, R113 ;  /* 0x0000007100717308 */ /* 0x000ea20000000800 */
        /* <DEDUP_REMOVED lines=8> */
[C---:B------:R-:W-:Y:S08]  /*12e20*/  HMMA.16816.F32 R80, R96.reuse, R118, R80 ;  /* 0x000000766050723c */ /* 0x040ff00000001850 */
[----:B------:R3:W5:Y:S01]  /*12e30*/  MUFU.EX2 R119, R14 ;  /* 0x0000000e00777308 */ /* 0x0007620000000800 */
[--C-:B------:R-:W-:Y:S01]  /*12e40*/  FFMA.FTZ R118, R12, R104, -R107.reuse ;  /* 0x000000680c767223 */ /* 0x100fe2000001086b */
[----:B------:R-:W-:Y:S01]  /*12e50*/  FMUL.FTZ R12, R105, R88 ;  /* 0x00000058690c7220 */ /* 0x000fe20000410000 */
[----:B--2---:R-:W-:Y:S07]  /*12e60*/  F2FP.F16.F32.PACK_AB R19, R112, R113 ;  /* 0x000000717013723e */ /* 0x004fee00000000ff */
[----:B------:R-:W2:Y:S01]  /*12e70*/  MUFU.EX2 R116, R116 ;  /* 0x0000007400747308 */ /* 0x000ea20000000800 */
[-C--:B------:R-:W-:Y:S01]  /*12e80*/  FFMA.FTZ R49, R49, R104.reuse, -R107 ;  /* 0x0000006831317223 */ /* 0x080fe2000001086b */
[C---:B----4-:R-:W-:Y:S08]  /*12e90*/  HMMA.16816.F32 R84, R96.reuse, R92, R84 ;  /* 0x0000005c6054723c */ /* 0x050ff00000001854 */
[----:B------:R-:W-:Y:S01]  /*12ea0*/  MUFU.EX2 R118, R118 ;  /* 0x0000007600767308 */ /* 0x000fe20000000800 */
[--C-:B------:R-:W-:Y:S01]  /*12eb0*/  FFMA.FTZ R51, R51, R104, -R121.reuse ;  /* 0x0000006833337223 */ /* 0x100fe20000010879 */
[----:B------:R-:W-:Y:S01]  /*12ec0*/  FFMA.FTZ R128, R105, R180, R128 ;  /* 0x000000b469807223 */ /* 0x000fe20000010080 */
[-CC-:B------:R-:W-:Y:S07]  /*12ed0*/  FFMA.FTZ R62, R62, R104.reuse, -R121.reuse ;  /* 0x000000683e3e7223 */ /* 0x180fee0000010879 */
[----:B------:R-:W4:Y:S01]  /*12ee0*/  MUFU.EX2 R117, R117 ;  /* 0x0000007500757308 */ /* 0x000f220000000800 */
[----:B------:R-:W-:Y:S01]  /*12ef0*/  FFMA.FTZ R66, R66, R104, -R121 ;  /* 0x0000006842427223 */ /* 0x000fe20000010879 */
[----:B---3--:R-:W-:Y:S01]  /*12f00*/  FMUL.FTZ R14, R106, R90 ;  /* 0x0000005a6a0e7220 */ /* 0x008fe20000410000 */
[----:B-----5:R-:W-:Y:S01]  /*12f10*/  F2FP.F16.F32.PACK_AB R17, R114, R119 ;  /* 0x000000777211723e */ /* 0x020fe200000000ff */
[----:B------:R-:W3:Y:S06]  /*12f20*/  LDSM.16.MT88.4 R88, [R146+0x6800] ;  /* 0x006800009258783b */ /* 0x000eec0000004200 */
[----:B------:R-:W-:Y:S01]  /*12f30*/  MUFU.EX2 R131, R131 ;  /* 0x0000008300837308 */ /* 0x000fe20000000800 */
[----:B--2---:R-:W-:Y:S01]  /*12f40*/  F2FP.F16.F32.PACK_AB R18, R116, R115 ;  /* 0x000000737412723e */ /* 0x004fe200000000ff */
[----:B------:R-:W-:Y:S01]  /*12f50*/  FADD.FTZ R128, R124, R128 ;  /* 0x000000807c807221 */ /* 0x000fe20000010000 */
[----:B------:R-:W-:Y:S01]  /*12f60*/  FFMA.FTZ R127, R106, R181, R127 ;  /* 0x000000b56a7f7223 */ /* 0x000fe2000001007f */
[----:B------:R-:W-:Y:S06]  /*12f70*/  HMMA.16816.F32 R12, R96, R94, R12 ;  /* 0x0000005e600c723c */ /* 0x000fec000000180c */
[----:B------:R-:W-:Y:S01]  /*12f80*/  MUFU.EX2 R38, R38 ;  /* 0x0000002600267308 */ /* 0x000fe20000000800 */
[----:B------:R-:W2:Y:S01]  /*12f90*/  LDSM.16.MT88.4 R92, [R145+0x6800] ;  /* 0x00680000915c783b */ /* 0x000ea20000004200 */
[----:B------:R-:W-:Y:S01]  /*12fa0*/  FADD.FTZ R125, R125, R128 ;  /* 0x000000807d7d7221 */ /* 0x000fe20000010000 */
[----:B----4-:R-:W-:Y:S07]  /*12fb0*/  F2FP.F16.F32.PACK_AB R16, R117, R118 ;  /* 0x000000767510723e */ /* 0x010fee00000000ff */
[----:B------:R-:W-:Y:S01]  /*12fc0*/  MUFU.EX2 R39, R39 ;  /* 0x0000002700277308 */ /* 0x000fe20000000800 */
[----:B------:R-:W-:Y:S01]  /*12fd0*/  FADD.FTZ R126, R126, R127 ;  /* 0x0000007f7e7e7221 */ /* 0x000fe20000010000 */
[----:B------:R-:W-:Y:S01]  /*12fe0*/  FADD.FTZ R125, R122, R125 ;  /* 0x0000007d7a7d7221 */ /* 0x000fe20000010000 */
[----:B------:R-:W-:Y:S07]  /*12ff0*/  ISETP.GT.AND P0, PT, R179, RZ, PT ;  /* 0x000000ffb300720c */ /* 0x000fee0003f04270 */
[----:B------:R-:W-:Y:S01]  /*13000*/  MUFU.EX2 R42, R42 ;  /* 0x0000002a002a7308 */ /* 0x000fe20000000800 */
[----:B------:R-:W4:Y:S01]  /*13010*/  LDSM.16.MT88.4 R96, [R144+0x6800] ;  /* 0x006800009060783b */ /* 0x000f220000004200 */
[C---:B-1----:R-:W-:Y:S08]  /*13020*/  HMMA.16816.F32 R4, R16.reuse, R108, R4 ;  /* 0x0000006c1004723c */ /* 0x042ff00000001804 */
[----:B------:R-:W-:Y:S01]  /*13030*/  MUFU.EX2 R135, R135 ;  /* 0x0000008700877308 */ /* 0x000fe20000000800 */
[-CC-:B------:R-:W-:Y:S01]  /*13040*/  FFMA.FTZ R109, R26, R104.reuse, -R121.reuse ;  /* 0x000000681a6d7223 */ /* 0x180fe20000010879 */
[-CC-:B------:R-:W-:Y:S08]  /*13050*/  FFMA.FTZ R108, R27, R104.reuse, -R121.reuse ;  /* 0x000000681b6c7223 */ /* 0x180ff00000010879 */
[----:B------:R-:W-:Y:S01]  /*13060*/  MUFU.EX2 R37, R37 ;  /* 0x0000002500257308 */ /* 0x000fe20000000800 */
[C---:B------:R-:W-:Y:S03]  /*13070*/  HMMA.16816.F32 R8, R16.reuse, R110, R8 ;  /* 0x0000006e1008723c */ /* 0x040fe60000001808 */
[-C--:B------:R-:W-:Y:S01]  /*13080*/  FFMA.FTZ R110, R22, R104.reuse, -R121 ;  /* 0x00000068166e7223 */ /* 0x080fe20000010879 */
[----:B------:R-:W-:Y:S05]  /*13090*/  FFMA.FTZ R111, R24, R104, -R107 ;  /* 0x00000068186f7223 */ /* 0x000fea000001086b */
[----:B------:R-:W-:Y:S01]  /*130a0*/  MUFU.EX2 R109, R109 ;  /* 0x0000006d006d7308 */ /* 0x000fe20000000800 */
[----:B------:R-:W-:Y:S01]  /*130b0*/  FADD.FTZ R118, R118, R125 ;  /* 0x0000007d76767221 */ /* 0x000fe20000010000 */
[----:B------:R-:W-:Y:S01]  /*130c0*/  FADD.FTZ R123, R123, R126 ;  /* 0x0000007e7b7b7221 */ /* 0x000fe20000010000 */
[----:B------:R-:W-:Y:S07]  /*130d0*/  IADD3 R179, PT, PT, R179, -0x1, RZ ;  /* 0xffffffffb3b37810 */ /* 0x000fee0007ffe0ff */
[----:B------:R-:W-:Y:S01]  /*130e0*/  MUFU.EX2 R110, R110 ;  /* 0x0000006e006e7308 */ /* 0x000fe20000000800 */
[----:B------:R-:W-:Y:S01]  /*130f0*/  FADD.FTZ R118, R117, R118 ;  /* 0x0000007675767221 */ /* 0x000fe20000010000 */
[----:B------:R-:W-:Y:S01]  /*13100*/  FADD.FTZ R120, R120, R123 ;  /* 0x0000007b78787221 */ /* 0x000fe20000010000 */
[----:B------:R-:W-:Y:S07]  /*13110*/  MOV R105, R2 ;  /* 0x0000000200697202 */ /* 0x000fee0000000f00 */
[----:B------:R-:W-:Y:S01]  /*13120*/  MUFU.EX2 R111, R111 ;  /* 0x0000006f006f7308 */ /* 0x000fe20000000800 */
[----:B------:R-:W-:Y:S01]  /*13130*/  MOV R106, R3 ;  /* 0x00000003006a7202 */ /* 0x000fe20000000f00 */
[C---:B---3--:R-:W-:Y:S08]  /*13140*/  HMMA.16816.F32 R68, R16.reuse, R88, R68 ;  /* 0x000000581044723c */ /* 0x048ff00000001844 */
[----:B------:R-:W-:Y:S01]  /*13150*/  MUFU.EX2 R108, R108 ;  /* 0x0000006c006c7308 */ /* 0x000fe20000000800 */
[----:B------:R-:W-:Y:S09]  /*13160*/  FADD.FTZ R119, R119, R120 ;  /* 0x0000007877777221 */ /* 0x000ff20000010000 */
[----:B------:R-:W-:Y:S01]  /*13170*/  MUFU.EX2 R40, R40 ;  /* 0x0000002800287308 */ /* 0x000fe20000000800 */
[----:B------:R-:W-:Y:S01]  /*13180*/  FADD.FTZ R114, R114, R119 ;  /* 0x0000007772727221 */ /* 0x000fe20000010000 */
[C---:B------:R-:W-:Y:S01]  /*13190*/  HMMA.16816.F32 R72, R16.reuse, R90, R72 ;  /* 0x0000005a1048723c */ /* 0x040fe20000001848 */
[----:B------:R-:W1:Y:S07]  /*131a0*/  LDSM.16.MT88.4 R88, [R150+0x7000] ;  /* 0x007000009658783b */ /* 0x000e6e0000004200 */
[----:B------:R-:W-:Y:S10]  /*131b0*/  MUFU.EX2 R41, R41 ;  /* 0x0000002900297308 */ /* 0x000ff40000000800 */
[----:B------:R-:W-:Y:S01]  /*131c0*/  MUFU.EX2 R46, R46 ;  /* 0x0000002e002e7308 */ /* 0x000fe20000000800 */
[C---:B--2---:R-:W-:Y:S09]  /*131d0*/  HMMA.16816.F32 R76, R16.reuse, R92, R76 ;  /* 0x0000005c104c723c */ /* 0x044ff2000000184c */
[----:B------:R2:W3:Y:S01]  /*131e0*/  MUFU.EX2 R93, R23 ;  /* 0x00000017005d7308 */ /* 0x0004e20000000800 */
[-CC-:B------:R-:W-:Y:S09]  /*131f0*/  FFMA.FTZ R92, R20, R104.reuse, -R107.reuse ;  /* 0x00000068145c7223 */ /* 0x180ff2000001086b */
[----:B------:R-:W-:Y:S01]  /*13200*/  MUFU.EX2 R47, R47 ;  /* 0x0000002f002f7308 */ /* 0x000fe20000000800 */
[C---:B------:R-:W-:Y:S09]  /*13210*/  HMMA.16816.F32 R80, R16.reuse, R94, R80 ;  /* 0x0000005e1050723c */ /* 0x040ff20000001850 */
[----:B------:R-:W5:Y:S01]  /*13220*/  MUFU.EX2 R92, R92 ;  /* 0x0000005c005c7308 */ /* 0x000f620000000800 */
[-C--:B------:R-:W-:Y:S02]  /*13230*/  FFMA.FTZ R94, R25, R104.reuse, -R107 ;  /* 0x00000068195e7223 */ /* 0x080fe4000001086b */
[----:B------:R-:W-:Y:S07]  /*13240*/  LDSM.16.MT88.4 R24, [R145+0x7000] ;  /* 0x007000009118783b */ /* 0x000fee0000004200 */
[----:B------:R-:W-:Y:S01]  /*13250*/  MUFU.EX2 R50, R50 ;  /* 0x0000003200327308 */ /* 0x000fe20000000800 */
[C---:B----4-:R-:W-:Y:S09]  /*13260*/  HMMA.16816.F32 R84, R16.reuse, R96, R84 ;  /* 0x000000601054723c */ /* 0x050ff20000001854 */
[----:B------:R-:W4:Y:S01]  /*13270*/  MUFU.EX2 R96, R94 ;  /* 0x0000005e00607308 */ /* 0x000f220000000800 */
[--C-:B------:R-:W-:Y:S01]  /*13280*/  FFMA.FTZ R97, R35, R104, -R121.reuse ;  /* 0x0000006823617223 */ /* 0x100fe20000010879 */
[----:B--2---:R-:W2:Y:S08]  /*13290*/  LDSM.16.MT88.4 R20, [R146+0x7000] ;  /* 0x007000009214783b */ /* 0x004eb00000004200 */
[----:B------:R-:W-:Y:S01]  /*132a0*/  MUFU.EX2 R48, R48 ;  /* 0x0000003000307308 */ /* 0x000fe20000000800 */
[----:B------:R-:W-:Y:S09]  /*132b0*/  HMMA.16816.F32 R12, R16, R98, R12 ;  /* 0x00000062100c723c */ /* 0x000ff2000000180c */
[----:B------:R-:W-:Y:S01]  /*132c0*/  MUFU.EX2 R97, R97 ;  /* 0x0000006100617308 */ /* 0x000fe20000000800 */
[----:B---3--:R-:W-:Y:S01]  /*132d0*/  F2FP.F16.F32.PACK_AB R17, R93, R110 ;  /* 0x0000006e5d11723e */ /* 0x008fe200000000ff */
[--C-:B------:R-:W-:Y:S01]  /*132e0*/  FFMA.FTZ R98, R30, R104, -R121.reuse ;  /* 0x000000681e627223 */ /* 0x100fe20000010879 */
[----:B-----5:R-:W-:Y:S01]  /*132f0*/  F2FP.F16.F32.PACK_AB R16, R129, R92 ;  /* 0x0000005c8110723e */ /* 0x020fe200000000ff */
[----:B------:R-:W-:Y:S01]  /*13300*/  LDSM.16.MT88.4 R32, [R145+0x8800] ;  /* 0x008800009120783b */ /* 0x000fe20000004200 */
[----:B------:R-:W-:Y:S01]  /*13310*/  F2FP.F16.F32.PACK_AB R19, R108, R109 ;  /* 0x0000006d6c13723e */ /* 0x000fe200000000ff */
[-C--:B------:R-:W-:Y:S01]  /*13320*/  FFMA.FTZ R99, R31, R104.reuse, -R121 ;  /* 0x000000681f637223 */ /* 0x080fe20000010879 */
[----:B----4-:R-:W-:Y:S03]  /*13330*/  F2FP.F16.F32.PACK_AB R18, R96, R111 ;  /* 0x0000006f6012723e */ /* 0x010fe600000000ff */
[----:B------:R-:W-:Y:S02]  /*13340*/  MUFU.EX2 R98, R98 ;  /* 0x0000006200627308 */ /* 0x000fe40000000800 */
[----:B------:R-:W-:Y:S08]  /*13350*/  LDSM.16.MT88.4 R28, [R145+0x7800] ;  /* 0x00780000911c783b */ /* 0x000ff00000004200 */
[----:B------:R-:W3:Y:S01]  /*13360*/  MUFU.EX2 R99, R99 ;  /* 0x0000006300637308 */ /* 0x000ee20000000800 */
[C---:B-1----:R-:W-:Y:S09]  /*13370*/  HMMA.16816.F32 R4, R16.reuse, R88, R4 ;  /* 0x000000581004723c */ /* 0x042ff20000001804 */
[----:B------:R-:W-:Y:S01]  /*13380*/  MUFU.EX2 R49, R49 ;  /* 0x0000003100317308 */ /* 0x000fe20000000800 */
[C---:B------:R-:W-:Y:S01]  /*13390*/  HMMA.16816.F32 R8, R16.reuse, R90, R8 ;  /* 0x0000005a1008723c */ /* 0x040fe20000001808 */
[----:B------:R-:W1:Y:S07]  /*133a0*/  LDSM.16.MT88.4 R88, [R144+0x7000] ;  /* 0x007000009058783b */ /* 0x000e6e0000004200 */
[C---:B--2---:R-:W-:Y:S08]  /*133b0*/  HMMA.16816.F32 R68, R16.reuse, R20, R68 ;  /* 0x000000141044723c */ /* 0x044ff00000001844 */
[C---:B------:R-:W-:Y:S01]  /*133c0*/  HMMA.16816.F32 R72, R16.reuse, R22, R72 ;  /* 0x000000161048723c */ /* 0x040fe20000001848 */
[----:B------:R-:W2:Y:S07]  /*133d0*/  LDSM.16.MT88.4 R20, [R150+0x7800] ;  /* 0x007800009614783b */ /* 0x000eae0000004200 */
[C---:B------:R-:W-:Y:S08]  /*133e0*/  HMMA.16816.F32 R76, R16.reuse, R24, R76 ;  /* 0x00000018104c723c */ /* 0x040ff0000000184c */
[C---:B------:R-:W-:Y:S01]  /*133f0*/  HMMA.16816.F32 R80, R16.reuse, R26, R80 ;  /* 0x0000001a1050723c */ /* 0x040fe20000001850 */
[----:B------:R-:W4:Y:S07]  /*13400*/  LDSM.16.MT88.4 R24, [R146+0x7800] ;  /* 0x007800009218783b */ /* 0x000f2e0000004200 */
[C---:B-1----:R-:W-:Y:S03]  /*13410*/  HMMA.16816.F32 R84, R16.reuse, R88, R84 ;  /* 0x000000581054723c */ /* 0x042fe60000001854 */
[-CC-:B------:R-:W-:Y:S01]  /*13420*/  FFMA.FTZ R89, R57, R104.reuse, -R107.reuse ;  /* 0x0000006839597223 */ /* 0x180fe2000001086b */
[----:B------:R-:W-:Y:S02]  /*13430*/  FFMA.FTZ R88, R44, R104, -R107 ;  /* 0x000000682c587223 */ /* 0x000fe4000001086b */
[----:B------:R1:W5:Y:S02]  /*13440*/  MUFU.EX2 R44, R51 ;  /* 0x00000033002c7308 */ /* 0x0003640000000800 */
[----:B------:R-:W-:Y:S08]  /*13450*/  HMMA.16816.F32 R12, R16, R90, R12 ;  /* 0x0000005a100c723c */ /* 0x000ff0000000180c */
[----:B------:R5:W4:Y:S01]  /*13460*/  MUFU.EX2 R45, R88 ;  /* 0x00000058002d7308 */ /* 0x000b220000000800 */
[----:B---3--:R-:W-:Y:S02]  /*13470*/  F2FP.F16.F32.PACK_AB R17, R99, R98 ;  /* 0x000000626311723e */ /* 0x008fe400000000ff */
[----:B------:R-:W-:Y:S02]  /*13480*/  F2FP.F16.F32.PACK_AB R19, R97, R130 ;  /* 0x000000826113723e */ /* 0x000fe400000000ff */
[----:B------:R-:W-:Y:S02]  /*13490*/  F2FP.F16.F32.PACK_AB R16, R132, R133 ;  /* 0x000000858410723e */ /* 0x000fe400000000ff */
[----:B------:R-:W-:Y:S01]  /*134a0*/  F2FP.F16.F32.PACK_AB R18, R131, R134 ;  /* 0x000000868312723e */ /* 0x000fe200000000ff */
[-CC-:B-1----:R-:W-:Y:S01]  /*134b0*/  FFMA.FTZ R51, R54, R104.reuse, -R121.reuse ;  /* 0x0000006836337223 */ /* 0x182fe20000010879 */
[-CC-:B------:R-:W-:Y:S01]  /*134c0*/  FFMA.FTZ R54, R55, R104.reuse, -R121.reuse ;  /* 0x0000006837367223 */ /* 0x180fe20000010879 */
[-C--:B------:R-:W-:Y:S01]  /*134d0*/  FFMA.FTZ R55, R58, R104.reuse, -R121 ;  /* 0x000000683a377223 */ /* 0x080fe20000010879 */
[-C--:B------:R-:W-:Y:S03]  /*134e0*/  FFMA.FTZ R58, R52, R104.reuse, -R107 ;  /* 0x00000068343a7223 */ /* 0x080fe6000001086b */
[C---:B--2---:R-:W-:Y:S01]  /*134f0*/  HMMA.16816.F32 R4, R16.reuse, R20, R4 ;  /* 0x000000141004723c */ /* 0x044fe20000001804 */
[----:B------:R-:W-:Y:S02]  /*13500*/  MUFU.EX2 R51, R51 ;  /* 0x0000003300337308 */ /* 0x000fe40000000800 */
[-C--:B-----5:R-:W-:Y:S01]  /*13510*/  FFMA.FTZ R88, R59, R104.reuse, -R121 ;  /* 0x000000683b587223 */ /* 0x0a0fe20000010879 */
[--C-:B------:R-:W-:Y:S07]  /*13520*/  FFMA.FTZ R59, R56, R104, -R107.reuse ;  /* 0x00000068383b7223 */ /* 0x100fee000001086b */
[----:B------:R-:W1:Y:S01]  /*13530*/  MUFU.EX2 R54, R54 ;  /* 0x0000003600367308 */ /* 0x000e620000000800 */
[C---:B------:R-:W-:Y:S01]  /*13540*/  HMMA.16816.F32 R8, R16.reuse, R22, R8 ;  /* 0x000000161008723c */ /* 0x040fe20000001808 */
[----:B------:R-:W2:Y:S08]  /*13550*/  LDSM.16.MT88.4 R20, [R144+0x7800] ;  /* 0x007800009014783b */ /* 0x000eb00000004200 */
[----:B------:R-:W-:Y:S10]  /*13560*/  MUFU.EX2 R55, R55 ;  /* 0x0000003700377308 */ /* 0x000ff40000000800 */
[----:B------:R-:W3:Y:S01]  /*13570*/  MUFU.EX2 R52, R88 ;  /* 0x0000005800347308 */ /* 0x000ee20000000800 */
[C---:B----4-:R-:W-:Y:S09]  /*13580*/  HMMA.16816.F32 R68, R16.reuse, R24, R68 ;  /* 0x000000181044723c */ /* 0x050ff20000001844 */
[----:B------:R-:W-:Y:S01]  /*13590*/  MUFU.EX2 R57, R59 ;  /* 0x0000003b00397308 */ /* 0x000fe20000000800 */
[C---:B------:R-:W-:Y:S01]  /*135a0*/  HMMA.16816.F32 R72, R16.reuse, R26, R72 ;  /* 0x0000001a1048723c */ /* 0x040fe20000001848 */
[----:B------:R-:W4:Y:S07]  /*135b0*/  LDSM.16.MT88.4 R24, [R150+0x8000] ;  /* 0x008000009618783b */ /* 0x000f2e0000004200 */
[C---:B------:R-:W-:Y:S08]  /*135c0*/  HMMA.16816.F32 R76, R16.reuse, R28, R76 ;  /* 0x0000001c104c723c */ /* 0x040ff0000000184c */
[C---:B------:R-:W-:Y:S01]  /*135d0*/  HMMA.16816.F32 R80, R16.reuse, R30, R80 ;  /* 0x0000001e1050723c */ /* 0x040fe20000001850 */
[----:B------:R-:W5:Y:S07]  /*135e0*/  LDSM.16.MT88.4 R28, [R146+0x8000] ;  /* 0x00800000921c783b */ /* 0x000f6e0000004200 */
        /* <DEDUP_REMOVED lines=12> */
[----:B------:R-:W-:Y:S07]  /*136b0*/  LDSM.16.MT88.4 R28, [R146+0x8800] ;  /* 0x00880000921c783b */ /* 0x000fee0000004200 */
        /* <DEDUP_REMOVED lines=13> */
[C---:B------:R-:W-:Y:S08]  /*13790*/  HMMA.16816.F32 R68, R16.reuse, R28, R68 ;  /* 0x0000001c1044723c */ /* 0x040ff00000001844 */
[C---:B------:R-:W-:Y:S01]  /*137a0*/  HMMA.16816.F32 R72, R16.reuse, R30, R72 ;  /* 0x0000001e1048723c */ /* 0x040fe20000001848 */
[----:B------:R-:W5:Y:S07]  /*137b0*/  LDSM.16.MT88.4 R28, [R146+0x9000] ;  /* 0x00900000921c783b */ /* 0x000f6e0000004200 */
[C---:B------:R-:W-:Y:S03]  /*137c0*/  HMMA.16816.F32 R76, R16.reuse, R32, R76 ;  /* 0x00000020104c723c */ /* 0x040fe6000000184c */
[-C--:B------:R-:W-:Y:S02]  /*137d0*/  FFMA.FTZ R32, R53, R104.reuse, -R107 ;  /* 0x0000006835207223 */ /* 0x080fe4000001086b */
[----:B------:R-:W-:Y:S03]  /*137e0*/  MUFU.EX2 R53, R58 ;  /* 0x0000003a00357308 */ /* 0x000fe60000000800 */
[C---:B------:R-:W-:Y:S07]  /*137f0*/  HMMA.16816.F32 R80, R16.reuse, R34, R80 ;  /* 0x000000221050723c */ /* 0x040fee0000001850 */
[----:B------:R1:W2:Y:S10]  /*13800*/  MUFU.EX2 R56, R32 ;  /* 0x0000002000387308 */ /* 0x0002b40000000800 */
[----:B------:R-:W5:Y:S01]  /*13810*/  MUFU.EX2 R58, R89 ;  /* 0x00000059003a7308 */ /* 0x000f620000000800 */
[C---:B----4-:R-:W-:Y:S03]  /*13820*/  HMMA.16816.F32 R84, R16.reuse, R24, R84 ;  /* 0x000000181054723c */ /* 0x050fe60000001854 */
[----:B------:R-:W-:Y:S01]  /*13830*/  FADD.FTZ R25, R113, R114 ;  /* 0x0000007271197221 */ /* 0x000fe20000010000 */
[----:B-1----:R-:W1:Y:S04]  /*13840*/  LDSM.16.MT88.4 R32, [R145+0x9000] ;  /* 0x009000009120783b */ /* 0x002e680000004200 */
[----:B------:R-:W-:Y:S03]  /*13850*/  HMMA.16816.F32 R12, R16, R26, R12 ;  /* 0x0000001a100c723c */ /* 0x000fe6000000180c */
[----:B------:R-:W-:Y:S01]  /*13860*/  F2FP.F16.F32.PACK_AB R17, R54, R51 ;  /* 0x000000333611723e */ /* 0x000fe200000000ff */
[----:B------:R-:W-:Y:S01]  /*13870*/  FADD.FTZ R25, R112, R25 ;  /* 0x0000001970197221 */ /* 0x000fe20000010000 */
[----:B---3--:R-:W-:Y:S01]  /*13880*/  F2FP.F16.F32.PACK_AB R19, R52, R55 ;  /* 0x000000373413723e */ /* 0x008fe200000000ff */
[----:B------:R-:W-:Y:S01]  /*13890*/  FADD.FTZ R27, R115, R118 ;  /* 0x00000076731b7221 */ /* 0x000fe20000010000 */
[----:B--2---:R-:W-:Y:S01]  /*138a0*/  F2FP.F16.F32.PACK_AB R16, R56, R53 ;  /* 0x000000353810723e */ /* 0x004fe200000000ff */
[----:B------:R-:W-:Y:S01]  /*138b0*/  FADD.FTZ R110, R110, R25 ;  /* 0x000000196e6e7221 */ /* 0x000fe20000010000 */
[----:B-----5:R-:W-:Y:S01]  /*138c0*/  F2FP.F16.F32.PACK_AB R18, R58, R57 ;  /* 0x000000393a12723e */ /* 0x020fe200000000ff */
[----:B------:R-:W-:Y:S02]  /*138d0*/  FADD.FTZ R27, R116, R27 ;  /* 0x0000001b741b7221 */ /* 0x000fe40000010000 */
[----:B------:R-:W-:Y:S02]  /*138e0*/  FADD.FTZ R110, R93, R110 ;  /* 0x0000006e5d6e7221 */ /* 0x000fe40000010000 */
[----:B------:R-:W-:Y:S02]  /*138f0*/  FADD.FTZ R24, R92, R27 ;  /* 0x0000001b5c187221 */ /* 0x000fe40000010000 */
        /* <DEDUP_REMOVED lines=11> */
[----:B------:R-:W3:Y:S01]  /*139b0*/  LDSM.16.MT88.4 R24, [R146+0x9800] ;  /* 0x009800009218783b */ /* 0x000ee20000004200 */
[----:B------:R-:W-:Y:S01]  /*139c0*/  MUFU.EX2 R29, R62 ;  /* 0x0000003e001d7308 */ /* 0x000fe20000000800 */
[----:B------:R-:W-:Y:S01]  /*139d0*/  FADD.FTZ R98, R98, R109 ;  /* 0x0000006d62627221 */ /* 0x000fe20000010000 */
[-CC-:B------:R-:W-:Y:S01]  /*139e0*/  FFMA.FTZ R28, R63, R104.reuse, -R121.reuse ;  /* 0x000000683f1c7223 */ /* 0x180fe20000010879 */
[-C--:B------:R-:W-:Y:S01]  /*139f0*/  FFMA.FTZ R121, R67, R104.reuse, -R121 ;  /* 0x0000006843797223 */ /* 0x080fe20000010879 */
[----:B------:R-:W-:Y:S01]  /*13a00*/  FADD.FTZ R133, R132, R133 ;  /* 0x0000008584857221 */ /* 0x000fe20000010000 */
[----:B------:R-:W-:Y:S01]  /*13a10*/  FADD.FTZ R99, R99, R98 ;  /* 0x0000006263637221 */ /* 0x000fe20000010000 */
[C---:B------:R-:W-:Y:S04]  /*13a20*/  HMMA.16816.F32 R72, R16.reuse, R30, R72 ;  /* 0x0000001e1048723c */ /* 0x040fe80000001848 */
[----:B------:R-:W-:Y:S01]  /*13a30*/  MUFU.EX2 R30, R66 ;  /* 0x00000042001e7308 */ /* 0x000fe20000000800 */
[----:B------:R-:W-:Y:S01]  /*13a40*/  FADD.FTZ R130, R130, R99 ;  /* 0x0000006382827221 */ /* 0x000fe20000010000 */
[-C--:B------:R-:W-:Y:S08]  /*13a50*/  FFMA.FTZ R31, R60, R104.reuse, -R107 ;  /* 0x000000683c1f7223 */ /* 0x080ff0000001086b */
[----:B------:R-:W4:Y:S01]  /*13a60*/  MUFU.EX2 R28, R28 ;  /* 0x0000001c001c7308 */ /* 0x000f220000000800 */
[----:B------:R-:W-:Y:S01]  /*13a70*/  FADD.FTZ R134, R134, R133 ;  /* 0x0000008586867221 */ /* 0x000fe20000010000 */
[----:B------:R-:W-:Y:S01]  /*13a80*/  FADD.FTZ R97, R97, R130 ;  /* 0x0000008261617221 */ /* 0x000fe20000010000 */
[C---:B-1----:R-:W-:Y:S07]  /*13a90*/  HMMA.16816.F32 R76, R16.reuse, R32, R76 ;  /* 0x00000020104c723c */ /* 0x042fee000000184c */
[----:B------:R-:W1:Y:S01]  /*13aa0*/  MUFU.EX2 R121, R121 ;  /* 0x0000007900797308 */ /* 0x000e620000000800 */
[-CC-:B------:R-:W-:Y:S01]  /*13ab0*/  FFMA.FTZ R32, R61, R104.reuse, -R107.reuse ;  /* 0x000000683d207223 */ /* 0x180fe2000001086b */
[-C--:B------:R-:W-:Y:S01]  /*13ac0*/  FFMA.FTZ R33, R64, R104.reuse, -R107 ;  /* 0x0000006840217223 */ /* 0x080fe2000001086b */
[----:B------:R-:W-:Y:S07]  /*13ad0*/  FADD.FTZ R38, R38, R97 ;  /* 0x0000006126267221 */ /* 0x000fee0000010000 */
[----:B------:R-:W-:Y:S01]  /*13ae0*/  MUFU.EX2 R31, R31 ;  /* 0x0000001f001f7308 */ /* 0x000fe20000000800 */
[----:B------:R-:W-:Y:S01]  /*13af0*/  FFMA.FTZ R107, R65, R104, -R107 ;  /* 0x00000068416b7223 */ /* 0x000fe2000001086b */
[C---:B------:R-:W-:Y:S08]  /*13b00*/  HMMA.16816.F32 R80, R16.reuse, R34, R80 ;  /* 0x000000221050723c */ /* 0x040ff00000001850 */
[----:B------:R-:W5:Y:S01]  /*13b10*/  MUFU.EX2 R32, R32 ;  /* 0x0000002000207308 */ /* 0x000f620000000800 */
[----:B----4-:R-:W-:Y:S01]  /*13b20*/  F2FP.F16.F32.PACK_AB R89, R28, R29 ;  /* 0x0000001d1c59723e */ /* 0x010fe200000000ff */
[----:B------:R-:W-:Y:S01]  /*13b30*/  FADD.FTZ R131, R131, R134 ;  /* 0x0000008683837221 */ /* 0x000fe20000010000 */
[----:B------:R-:W-:Y:S07]  /*13b40*/  FADD.FTZ R38, R39, R38 ;  /* 0x0000002627267221 */ /* 0x000fee0000010000 */
[----:B------:R-:W-:Y:S01]  /*13b50*/  MUFU.EX2 R33, R33 ;  /* 0x0000002100217308 */ /* 0x000fe20000000800 */
[----:B-1----:R-:W-:Y:S01]  /*13b60*/  F2FP.F16.F32.PACK_AB R91, R121, R30 ;  /* 0x0000001e795b723e */ /* 0x002fe200000000ff */
[C---:B--2---:R-:W-:Y:S08]  /*13b70*/  HMMA.16816.F32 R84, R16.reuse, R20, R84 ;  /* 0x000000141054723c */ /* 0x044ff00000001854 */
[----:B------:R-:W1:Y:S01]  /*13b80*/  MUFU.EX2 R180, R107 ;  /* 0x0000006b00b47308 */ /* 0x000e620000000800 */
[----:B------:R-:W-:Y:S01]  /*13b90*/  FADD.FTZ R20, R42, R131 ;  /* 0x000000832a147221 */ /* 0x000fe20000010000 */
[----:B------:R-:W-:Y:S01]  /*13ba0*/  FADD.FTZ R43, R43, R38 ;  /* 0x000000262b2b7221 */ /* 0x000fe20000010000 */
[----:B-----5:R-:W-:Y:S01]  /*13bb0*/  F2FP.F16.F32.PACK_AB R88, R32, R31 ;  /* 0x0000001f2058723e */ /* 0x020fe200000000ff */
[----:B------:R-:W-:Y:S01]  /*13bc0*/  HMMA.16816.F32 R12, R16, R22, R12 ;  /* 0x00000016100c723c */ /* 0x000fe2000000180c */
[----:B------:R-:W2:Y:S02]  /*13bd0*/  LDSM.16.MT88.4 R16, [R145+0x9800] ;  /* 0x009800009110783b */ /* 0x000ea40000004200 */
[----:B------:R-:W-:Y:S01]  /*13be0*/  FADD.FTZ R20, R135, R20 ;  /* 0x0000001487147221 */ /* 0x000fe20000010000 */
[----:B------:R-:W-:Y:S01]  /*13bf0*/  FADD.FTZ R36, R36, R43 ;  /* 0x0000002b24247221 */ /* 0x000fe20000010000 */
[----:B-1----:R-:W-:Y:S02]  /*13c00*/  F2FP.F16.F32.PACK_AB R90, R180, R33 ;  /* 0x00000021b45a723e */ /* 0x002fe400000000ff */
        /* <DEDUP_REMOVED lines=35> */
[----:B------:R-:W-:Y:S01]  /*13e40*/  @!UPT UIADD3 URZ, UPT, UPT, URZ, URZ, URZ ;  /* 0x000000fffffff290 */ /* 0x000fe2000fffe0ff */
[----:B------:R-:W-:Y:S11]  /*13e50*/  @P0 BRA `(.L_x_11882) ;  /* 0xffffffc400200947 */ /* 0x000ff6000383ffff */
.L_x_11875:
        /* <DEDUP_REMOVED lines=11> */
.L_x_11896:
        /* <DEDUP_REMOVED lines=15> */
[----:B------:R-:W-:Y:S01]  /*14000*/  LOP3.LUT R6, R7, 0x6, RZ, 0xc0, !PT ;  /* 0x0000000607067812 */ /* 0x000fe200078ec0ff */
[----:B------:R-:W-:Y:S02]  /*14010*/  IMAD.MOV.U32 R7, RZ, RZ, 0x20 ;  /* 0x00000020ff077424 */ /* 0x000fe400078e00ff */
[----:B------:R-:W-:Y:S01]  /*14020*/  FMUL.FTZ R96, R8, R96 ;  /* 0x0000006008607220 */ /* 0x000fe20000410000 */
[----:B------:R-:W-:Y:S01]  /*14030*/  LOP3.LUT R5, R6, 0x7c00, R5, 0xf8, !PT ;  /* 0x00007c0006057812 */ /* 0x000fe200078ef805 */
[----:B---3--:R-:W-:Y:S01]  /*14040*/  ULEA UR7, UR7, UR8, 0x18 ;  /* 0x0000000807077291 */ /* 0x008fe2000f8ec0ff */
[----:B-1----:R-:W-:Y:S01]  /*14050*/  FSEL R11, R11, 1, P2 ;  /* 0x3f8000000b0b7808 */ /* 0x002fe20001000000 */
[C---:B------:R-:W-:Y:S01]  /*14060*/  FMUL.FTZ R97, R8.reuse, R97 ;  /* 0x0000006108617220 */ /* 0x040fe20000410000 */
        /* <DEDUP_REMOVED lines=15> */
[----:B------:R-:W-:Y:S01]  /*14160*/  LEA R5, R5, UR7, 0x1 ;  /* 0x0000000705057c11 */ /* 0x000fe2000f8e08ff */
[C---:B------:R-:W-:Y:S01]  /*14170*/  FMUL.FTZ R98, R11.reuse, R98 ;  /* 0x000000620b627220 */ /* 0x040fe20000410000 */
[----:B------:R-:W-:Y:S01]  /*14180*/  MOV R6, 0x10 ;  /* 0x0000001000067802 */ /* 0x000fe20000000f00 */
[----:B------:R-:W-:Y:S01]  /*14190*/  FMUL.FTZ R99, R11, R99 ;  /* 0x000000630b637220 */ /* 0x000fe20000410000 */
[----:B------:R-:W-:Y:S01]  /*141a0*/  SEL R8, R7, 0xffffffe0, !P3 ;  /* 0xffffffe007087807 */ /* 0x000fe20005800000 */
        /* <DEDUP_REMOVED lines=31> */
[----:B------:R2:W-:Y:S01]  /*143a0*/  STS [R7+0x400], R94 ;  /* 0x0004005e07007388 */ /* 0x0005e20000000800 */
[----:B------:R-:W-:-:S02]  /*143b0*/  IADD3 R17, PT, PT, R6, R13, RZ ;  /* 0x0000000d06117210 */ /* 0x000fc40007ffe0ff */
[----:B------:R-:W-:Y:S01]  /*143c0*/  F2FP.F16.F32.PACK_AB R76, R77, R76 ;  /* 0x0000004c4d4c723e */ /* 0x000fe200000000ff */
[----:B------:R-:W-:Y:S01]  /*143d0*/  STS [R13], R68 ;  /* 0x000000440d007388 */ /* 0x000fe20000000800 */
[----:B------:R-:W-:Y:S02]  /*143e0*/  F2FP.F16.F32.PACK_AB R78, R79, R78 ;  /* 0x0000004e4f4e723e */ /* 0x000fe400000000ff */
[----:B------:R-:W-:Y:S01]  /*143f0*/  F2FP.F16.F32.PACK_AB R80, R81, R80 ;  /* 0x000000505150723e */ /* 0x000fe200000000ff */
[----:B------:R3:W-:Y:S01]  /*14400*/  STS [R13+0x400], R70 ;  /* 0x000400460d007388 */ /* 0x0007e20000000800 */
[----:B------:R-:W-:Y:S02]  /*14410*/  F2FP.F16.F32.PACK_AB R82, R83, R82 ;  /* 0x000000525352723e */ /* 0x000fe400000000ff */
[C---:B------:R-:W-:Y:S01]  /*14420*/  IADD3 R21, PT, PT, R6.reuse, R15, RZ ;  /* 0x0000000f06157210 */ /* 0x040fe20007ffe0ff */
[----:B------:R-:W-:Y:S01]  /*14430*/  IMAD.IADD R6, R6, 0x1, R19 ;  /* 0x0000000106067824 */ /* 0x000fe200078e0213 */
[----:B------:R-:W-:Y:S01]  /*14440*/  F2FP.F16.F32.PACK_AB R84, R85, R84 ;  /* 0x000000545554723e */ /* 0x000fe200000000ff */
[----:B------:R-:W-:Y:S01]  /*14450*/  STS [R17], R72 ;  /* 0x0000004811007388 */ /* 0x000fe20000000800 */
[----:B------:R-:W-:-:S02]  /*14460*/  F2FP.F16.F32.PACK_AB R86, R87, R86 ;  /* 0x000000565756723e */ /* 0x000fc400000000ff */
[----:B------:R-:W-:Y:S01]  /*14470*/  F2FP.F16.F32.PACK_AB R88, R89, R88 ;  /* 0x000000585958723e */ /* 0x000fe200000000ff */
[----:B------:R-:W-:Y:S01]  /*14480*/  STS [R17+0x400], R74 ;  /* 0x0004004a11007388 */ /* 0x000fe20000000800 */
[----:B------:R-:W-:-:S03]  /*14490*/  F2FP.F16.F32.PACK_AB R11, R11, R90 ;  /* 0x0000005a0b0b723e */ /* 0x000fc600000000ff */
        /* <DEDUP_REMOVED lines=8> */
[----:B-1----:R-:W3:Y:S04]  /*14520*/  LD.E.U8 R5, desc[UR4][R102.64+0x1c8] ;  /* 0x0001c80466057980 */ /* 0x002ee8000c101100 */
[----:B------:R-:W4:Y:S01]  /*14530*/  LD.E.64 R26, desc[UR4][R102.64+0x88] ;  /* 0x00008804661a7980 */ /* 0x000f22000c101b00 */
[----:B--2---:R-:W1:Y:S01]  /*14540*/  @P2 MUFU.LG2 R7, R9 ;  /* 0x0000000900072308 */ /* 0x004e620000000c00 */
[----:B---3--:R-:W-:-:S13]  /*14550*/  ISETP.NE.AND P1, PT, R5, RZ, PT ;  /* 0x000000ff0500720c */ /* 0x008fda0003f25270 */
[----:B------:R-:W2:Y:S04]  /*14560*/  @!P1 LD.E R5, desc[UR4][R102.64+0x60] ;  /* 0x0000600466059980 */ /* 0x000ea8000c101900 */
[----:B------:R-:W3:Y:S01]  /*14570*/  @!P1 LD.E R25, desc[UR4][R102.64+0xb4] ;  /* 0x0000b40466199980 */ /* 0x000ee2000c101900 */
[----:B------:R-:W4:Y:S01]  /*14580*/  @P5 MUFU.LG2 R10, R10 ;  /* 0x0000000a000a5308 */ /* 0x000f220000000c00 */
[----:B------:R-:W-:Y:S02]  /*14590*/  ISETP.NE.AND P0, PT, R170, -0x1, PT ;  /* 0xffffffffaa00780c */ /* 0x000fe40003f05270 */
[--C-:B------:R-:W-:Y:S01]  /*145a0*/  SHF.R.U32.HI R13, RZ, 0x1, R0.reuse ;  /* 0x00000001ff0d7819 */ /* 0x100fe20000011600 */
[----:B-1----:R-:W-:Y:S01]  /*145b0*/  @P2 FMUL.FTZ R7, R7, 0.69314718246459960938 ;  /* 0x3f31721807072820 */ /* 0x002fe20000410000 */
[----:B------:R-:W-:Y:S01]  /*145c0*/  SHF.R.U32.HI R20, RZ, 0x2, R0 ;  /* 0x00000002ff147819 */ /* 0x000fe20000011600 */
[----:B------:R-:W-:Y:S01]  /*145d0*/  BSSY.RECONVERGENT B0, `(.L_x_11884) ;  /* 0x0000012000007945 */ /* 0x000fe20003800200 */
[----:B------:R-:W-:-:S02]  /*145e0*/  LOP3.LUT R13, R13, 0x30, RZ, 0xc0, !PT ;  /* 0x000000300d0d7812 */ /* 0x000fc400078ec0ff */
[----:B----4-:R-:W-:Y:S01]  /*145f0*/  MOV R21, 0x7f800000 ;  /* 0x7f80000000157802 */ /* 0x010fe20000000f00 */
[----:B-----5:R-:W-:Y:S01]  /*14600*/  @P2 FFMA.FTZ R21, R4, R2, R7 ;  /* 0x0000000204152223 */ /* 0x020fe20000010007 */
[----:B------:R-:W-:Y:S02]  /*14610*/  MOV R22, 0x7f800000 ;  /* 0x7f80000000167802 */ /* 0x000fe40000000f00 */
[----:B------:R-:W-:Y:S01]  /*14620*/  LOP3.LUT R20, R13, 0x7, R20, 0xf8, !PT ;  /* 0x000000070d147812 */ /* 0x000fe200078ef814 */
[-C--:B------:R-:W-:Y:S02]  /*14630*/  @P0 IMAD R2, R27, R170.reuse, RZ ;  /* 0x000000aa1b020224 */ /* 0x080fe400078e02ff */
[----:B------:R-:W-:Y:S01]  /*14640*/  @P5 FMUL.FTZ R11, R10, 0.69314718246459960938 ;  /* 0x3f3172180a0b5820 */ /* 0x000fe20000410000 */
[----:B------:R-:W-:-:S04]  /*14650*/  @P0 IMAD.WIDE.U32 R28, R26, R170, RZ ;  /* 0x000000aa1a1c0225 */ /* 0x000fc800078e00ff */
[----:B------:R-:W-:Y:S01]  /*14660*/  @P5 FFMA.FTZ R22, R4, R3, R11 ;  /* 0x0000000304165223 */ /* 0x000fe2000001000b */
        /* <DEDUP_REMOVED lines=8> */
.L_x_11885:
[----:B------:R-:W-:Y:S05]  /*146f0*/  BSYNC.RECONVERGENT B0 ;  /* 0x0000000000007941 */ /* 0x000fea0003800200 */
.L_x_11884:
        /* <DEDUP_REMOVED lines=24> */
.L_x_11887:
[----:B------:R-:W-:Y:S05]  /*14880*/  BSYNC.RECONVERGENT B0 ;  /* 0x0000000000007941 */ /* 0x000fea0003800200 */
.L_x_11886:
[----:B-1----:R-:W2:Y:S01]  /*14890*/  LD.E R103, desc[UR4][R102.64+0xc0] ;  /* 0x0000c00466677980 */ /* 0x002ea2000c101900 */
[-C--:B-----5:R-:W-:Y:S01]  /*148a0*/  @!P0 IMAD R3, R35, R166.reuse, RZ ;  /* 0x000000a623038224 */ /* 0x0a0fe200078e02ff */
[----:B------:R-:W-:Y:S01]  /*148b0*/  MOV R23, RZ ;  /* 0x000000ff00177202 */ /* 0x000fe20000000f00 */
[----:B------:R-:W-:Y:S01]  /*148c0*/  @!P0 IMAD.WIDE.U32 R20, R34, R166, RZ ;  /* 0x000000a622148225 */ /* 0x000fe200078e00ff */
[C---:B------:R-:W-:Y:S01]  /*148d0*/  IADD3 R173, PT, PT, -R168.reuse, R173, RZ ;  /* 0x000000ada8ad7210 */ /* 0x040fe20007ffe1ff */
[----:B------:R-:W-:Y:S02]  /*148e0*/  BSSY.RECONVERGENT B0, `(.L_x_11888) ;  /* 0x0000025000007945 */ /* 0x000fe40003800200 */
[----:B------:R-:W-:Y:S02]  /*148f0*/  IMAD.MOV.U32 R22, RZ, RZ, R100 ;  /* 0x000000ffff167224 */ /* 0x000fe400078e0064 */
[----:B------:R-:W-:Y:S01]  /*14900*/  @!P0 IMAD.IADD R3, R21, 0x1, R3 ;  /* 0x0000000115038824 */ /* 0x000fe200078e0203 */
[----:B------:R-:W-:Y:S01]  /*14910*/  SHF.R.U32.HI R21, RZ, 0x3, R0 ;  /* 0x00000003ff157819 */ /* 0x000fe20000011600 */
[----:B------:R-:W-:Y:S01]  /*14920*/  IMAD.WIDE.U32 R22, R168, R26, R22 ;  /* 0x0000001aa8167225 */ /* 0x000fe200078e0016 */
[----:B------:R-:W-:-:S03]  /*14930*/  @P0 IADD3 R3, PT, PT, R29, R2, RZ ;  /* 0x000000021d030210 */ /* 0x000fc60007ffe0ff */
        /* <DEDUP_REMOVED lines=31> */
.L_x_11889:
[----:B------:R-:W-:Y:S05]  /*14b30*/  BSYNC.RECONVERGENT B0 ;  /* 0x0000000000007941 */ /* 0x000fea0003800200 */
.L_x_11888:
        /* <DEDUP_REMOVED lines=13> */
.L_x_11891:
[----:B------:R-:W-:Y:S05]  /*14c10*/  BSYNC.RECONVERGENT B0 ;  /* 0x0000000000007941 */ /* 0x000fea0003800200 */
.L_x_11890:
[----:B------:R-:W-:-:S04]  /*14c20*/  MOV R165, 0x0 ;  /* 0x0000000000a57802 */ /* 0x000fc80000000f00 */
[----:B-1234-:R-:W-:Y:S05]  /*14c30*/  @P2 RET.REL.NODEC R164 `(_ZN5flash24flash_fwd_splitkv_kernelI23Flash_fwd_kernel_traitsILi64ELi64ELi128ELi4ELb0ELb0EN7cutlass6half_tE19Flash_kernel_traitsILi64ELi64ELi128ELi4ES3_EELb0ELb0ELb1ELb0ELb0ELb0ELb0ELb1EEEvNS_16Flash_fwd_paramsE) ;  /* 0xfffffeb0a4f02950 */ /* 0x01efea0003c3ffff */
        /* <DEDUP_REMOVED lines=12> */
[----:B-1----:R-:W-:Y:S05]  /*14d00*/  RET.REL.NODEC R164 `(_ZN5flash24flash_fwd_splitkv_kernelI23Flash_fwd_kernel_traitsILi64ELi64ELi128ELi4ELb0ELb0EN7cutlass6half_tE19Flash_kernel_traitsILi64ELi64ELi128ELi4ES3_EELb0ELb0ELb1ELb0ELb0ELb0ELb0ELb1EEEvNS_16Flash_fwd_paramsE) ;  /* 0xfffffeb0a4bc7950 */ /* 0x002fea0003c3ffff */
.L_x_11883:
[----:B------:R-:W-:Y:S01]  /*14d10*/  MOV R6, 0x2 ;  /* 0x0000000200067802 */ /* 0x000fe20000000f00 */
[----:B------:R-:W-:Y:S01]  /*14d20*/  IMAD.MOV.U32 R5, RZ, RZ, 0x1f ;  /* 0x0000001fff057424 */ /* 0x000fe200078e00ff */
[----:B------:R-:W-:-:S07]  /*14d30*/  MOV R7, 0xffffffff ;  /* 0xffffffff00077802 */ /* 0x000fce0000000f00 */
[----:B-12--5:R-:W-:Y:S05]  /*14d40*/  WARPSYNC.COLLECTIVE R7, `(.L_x_11892) ;  /* 0x0000000007087348 */ /* 0x026fea0003c00000 */
[----:B------:R3:W4:Y:S02]  /*14d50*/  SHFL.BFLY P0, R11, R180, R6, R5 ;  /* 0x0c000006b40b7389 */ /* 0x0007240000000005 */
[----:B-12345:R-:W-:Y:S05]  /*14d60*/  ENDCOLLECTIVE ;  /* 0x000000000000791b */ /* 0x03efea0003800000 */
.L_x_11892:
[----:B------:R-:W-:Y:S02]  /*14d70*/  IMAD.MOV.U32 R9, RZ, RZ, R11 ;  /* 0x000000ffff097224 */ /* 0x000fe400078e000b */
[----:B------:R-:W-:Y:S02]  /*14d80*/  IMAD.MOV.U32 R6, RZ, RZ, 0x1 ;  /* 0x00000001ff067424 */ /* 0x000fe400078e00ff */
[----:B------:R-:W-:-:S05]  /*14d90*/  FADD.FTZ R9, R9, R180 ;  /* 0x000000b409097221 */ /* 0x000fca0000010000 */
[----:B------:R-:W-:-:S07]  /*14da0*/  MOV R180, R9 ;  /* 0x0000000900b47202 */ /* 0x000fce0000000f00 */
[----:B------:R-:W-:Y:S05]  /*14db0*/  WARPSYNC.COLLECTIVE R7, `(.L_x_11893) ;  /* 0x0000000007087348 */ /* 0x000fea0003c00000 */
[----:B------:R1:W2:Y:S02]  /*14dc0*/  SHFL.BFLY P0, R11, R180, R6, R5 ;  /* 0x0c000006b40b7389 */ /* 0x0002a40000000005 */
[----:B-12---:R-:W-:Y:S05]  /*14dd0*/  ENDCOLLECTIVE ;  /* 0x000000000000791b */ /* 0x006fea0003800000 */
.L_x_11893:
[----:B------:R-:W-:Y:S01]  /*14de0*/  MOV R180, R181 ;  /* 0x000000b500b47202 */ /* 0x000fe20000000f00 */
[----:B------:R-:W-:Y:S01]  /*14df0*/  IMAD.MOV.U32 R6, RZ, RZ, 0x2 ;  /* 0x00000002ff067424 */ /* 0x000fe200078e00ff */
[----:B------:R-:W-:-:S07]  /*14e00*/  MOV R10, R11 ;  /* 0x0000000b000a7202 */ /* 0x000fce0000000f00 */
[----:B------:R-:W-:Y:S05]  /*14e10*/  WARPSYNC.COLLECTIVE R7, `(.L_x_11894) ;  /* 0x0000000007087348 */ /* 0x000fea0003c00000 */
[----:B------:R1:W2:Y:S02]  /*14e20*/  SHFL.BFLY P0, R11, R180, R6, R5 ;  /* 0x0c000006b40b7389 */ /* 0x0002a40000000005 */
[----:B-12---:R-:W-:Y:S05]  /*14e30*/  ENDCOLLECTIVE ;  /* 0x000000000000791b */ /* 0x006fea0003800000 */
.L_x_11894:
[----:B------:R-:W-:Y:S01]  /*14e40*/  FADD.FTZ R10, R9, R10 ;  /* 0x0000000a090a7221 */ /* 0x000fe20000010000 */
[----:B------:R-:W-:Y:S01]  /*14e50*/  FADD.FTZ R8, R11, R181 ;  /* 0x000000b50b087221 */ /* 0x000fe20000010000 */
[----:B------:R-:W-:-:S04]  /*14e60*/  MOV R6, 0x1 ;  /* 0x0000000100067802 */ /* 0x000fc80000000f00 */
[----:B------:R-:W-:-:S07]  /*14e70*/  MOV R180, R8 ;  /* 0x0000000800b47202 */ /* 0x000fce0000000f00 */
[----:B------:R-:W-:Y:S05]  /*14e80*/  WARPSYNC.COLLECTIVE R7, `(.L_x_11895) ;  /* 0x0000000007087348 */ /* 0x000fea0003c00000 */
[----:B------:R1:W2:Y:S02]  /*14e90*/  SHFL.BFLY P0, R11, R180, R6, R5 ;  /* 0x0c000006b40b7389 */ /* 0x0002a40000000005 */
[----:B-12---:R-:W-:Y:S05]  /*14ea0*/  ENDCOLLECTIVE ;  /* 0x000000000000791b */ /* 0x006fea0003800000 */
.L_x_11895:
[----:B------:R-:W-:Y:S05]  /*14eb0*/  BRA `(.L_x_11896) ;  /* 0xfffffff000147947 */ /* 0x000fea000383ffff */
.L_x_11897:
        /* <DEDUP_REMOVED lines=12> */
.L_x_14812:


//--------------------- .text._ZN5flash24flash_fwd_splitkv_kernelI23Flash_fwd_kernel_traitsILi64ELi64ELi128ELi4ELb0ELb0EN7cutlass6half_tE19Flash_kernel_traitsILi64ELi64ELi128ELi4ES3_EELb0ELb0ELb1ELb0ELb0ELb1ELb0ELb1EEEvNS_16Flash_fwd_paramsE --------------------------
	.section	.text._ZN5flash24flash_fwd_splitkv_kernelI23Flash_fwd_kernel_traitsILi64ELi64ELi128ELi4ELb0ELb0EN7cutlass6half_tE19Flash_kernel_traitsILi64ELi64ELi128ELi4ES3_EELb0ELb0ELb1ELb0ELb0ELb1ELb0ELb1EEEvNS_16Flash_fwd_paramsE,"ax",@progbits
	.align	128
        .global         _ZN5flash24flash_fwd_splitkv_kernelI23Flash_fwd_kernel_traitsILi64ELi64ELi128ELi4ELb0ELb0EN7cutlass6half_tE19Flash_kernel_traitsILi64ELi64ELi128ELi4ES3_EELb0ELb0ELb1ELb0ELb0ELb1ELb0ELb1EEEvNS_16Flash_fwd_paramsE
        .type           _ZN5flash24flash_fwd_splitkv_kernelI23Flash_fwd_kernel_traitsILi64ELi64ELi128ELi4ELb0ELb0EN7cutlass6half_tE19Flash_kernel_traitsILi64ELi64ELi128ELi4ES3_EELb0ELb0ELb1ELb0ELb0ELb1ELb0ELb1EEEvNS_16Flash_fwd_paramsE,@function
        .size           _ZN5flash24flash_fwd_splitkv_kernelI23Flash_fwd_kernel_traitsILi64ELi64ELi128ELi4ELb0ELb0EN7cutlass6half_tE19Flash_kernel_traitsILi64ELi64ELi128ELi4ES3_EELb0ELb0ELb1ELb0ELb0ELb1ELb0ELb1EEEvNS_16Flash_fwd_paramsE,(.L_x_14813 - _ZN5flash24flash_fwd_splitkv_kernelI23Flash_fwd_kernel_traitsILi64ELi64ELi128ELi4ELb0ELb0EN7cutlass6half_tE19Flash_kernel_traitsILi64ELi64ELi128ELi4ES3_EELb0ELb0ELb1ELb0ELb0ELb1ELb0ELb1EEEvNS_16Flash_fwd_paramsE)
        .other          _ZN5flash24flash_fwd_splitkv_kernelI23Flash_fwd_kernel_traitsILi64ELi64ELi128ELi4ELb0ELb0EN7cutlass6half_tE19Flash_kernel_traitsILi64ELi64ELi128ELi4ES3_EELb0ELb0ELb1ELb0ELb0ELb1ELb0ELb1EEEvNS_16Flash_fwd_paramsE,@"STO_CUDA_ENTRY STV_DEFAULT"
_ZN5flash24flash_fwd_splitkv_kernelI23Flash_fwd_kernel_traitsILi64ELi64ELi128ELi4ELb0ELb0EN7cutlass6half_tE19Flash_kernel_traitsILi64ELi64ELi128ELi4ES3_EELb0ELb0ELb1ELb0ELb0ELb1ELb0ELb1EEEvNS_16Flash_fwd_paramsE:
.text._ZN5flash24flash_fwd_splitkv_kernelI23Flash_fwd_kernel_traitsILi64ELi64ELi128ELi4ELb0ELb0EN7cutlass6half_tE19Flash_kernel_traitsILi64ELi64ELi128ELi4ES3_EELb0ELb0ELb1ELb0ELb0ELb1ELb0ELb1EEEvNS_16Flash_fwd_paramsE:
[----:B------:R-:W-:Y:S01]  /*0000*/  LDC R1, c[0x0][0x37c] ;  /* 0x0000df00ff017b82 */ /* 0x000fe20000000800 */
[----:B------:R-:W1:Y:S07]  /*0010*/  S2R R5, SR_CTAID.X ;  /* 0x0000000000057919 */ /* 0x000e6e0000002500 */
[----:B------:R-:W2:Y:S01]  /*0020*/  LDC.64 R102, c[0x0][0x348] ;  /* 0x0000d200ff667b82 */ /* 0x000ea20000000a00 */
[----:B------:R-:W-:Y:S01]  /*0030*/  BSSY.RECONVERGENT B3, `(.L_x_11898) ;  /* 0x0000005000037945 */ /* 0x000fe20003800200 */
[----:B------:R-:W-:Y:S01]  /*0040*/  MOV R174, 0x80 ;  /* 0x0000008000ae7802 */ /* 0x000fe20000000f00 */
[----:B------:R-:W3:Y:S01]  /*0050*/  S2R R175, SR_CTAID.Y ;  /* 0x0000000000af7919 */ /* 0x000ee20000002600 */
[----:B------:R-:W4:Y:S05]  /*0060*/  S2R R176, SR_CTAID.Z ;  /* 0x0000000000b07919 */ /* 0x000f2a0000002700 */
[----:B-1234-:R-:W-:Y:S05]  /*0070*/  CALL.REL.NOINC `($_ZN5flash24flash_fwd_splitkv_kernelI23Flash_fwd_kernel_traitsILi64ELi64ELi128ELi4ELb0ELb0EN7cutlass6half_tE19Flash_kernel_traitsILi64ELi64ELi128ELi4ES3_EELb0ELb0ELb1ELb0ELb0ELb1ELb0ELb1EEEvNS_16Flash_fwd_paramsE$_ZN5flash30compute_attn_1rowblock_splitkvI23Flash_fwd_kernel_traitsILi64ELi64ELi128ELi4ELb0ELb0EN7cutlass6half_tE19Flash_kernel_traitsILi64ELi64ELi128ELi4ES3_EELb0ELb0ELb1ELb0ELb0ELb1ELb0ELb1ENS_16Flash_fwd_paramsEEEvRKT8_iiiii) ;  /* 0x0000000000087944 */ /* 0x01efea0003c00000 */
[----:B------:R-:W-:Y:S05]  /*0080*/  BSYNC.RECONVERGENT B3 ;  /* 0x0000000000037941 */ /* 0x000fea0003800200 */
.L_x_11898:
[----:B------:R-:W-:Y:S05]  /*0090*/  EXIT ;  /* 0x000000000000794d */ /* 0x000fea0003800000 */
        .type           $_ZN5flash24flash_fwd_splitkv_kernelI23Flash_fwd_kernel_traitsILi64ELi64ELi128ELi4ELb0ELb0EN7cutlass6half_tE19Flash_kernel_traitsILi64ELi64ELi128ELi4ES3_EELb0ELb0ELb1ELb0ELb0ELb1ELb0ELb1EEEvNS_16Flash_fwd_paramsE$_ZN5flash30compute_attn_1rowblock_splitkvI23Flash_fwd_kernel_traitsILi64ELi64ELi128ELi4ELb0ELb0EN7cutlass6half_tE19Flash_kernel_traitsILi64ELi64ELi128ELi4ES3_EELb0ELb0ELb1ELb0ELb0ELb1ELb0ELb1ENS_16Flash_fwd_paramsEEEvRKT8_iiiii,@function
        .size           $_ZN5flash24flash_fwd_splitkv_kernelI23Flash_fwd_kernel_traitsILi64ELi64ELi128ELi4ELb0ELb0EN7cutlass6half_tE19Flash_kernel_traitsILi64ELi64ELi128ELi4ES3_EELb0ELb0ELb1ELb0ELb0ELb1ELb0ELb1EEEvNS_16Flash_fwd_paramsE$_ZN5flash30compute_attn_1rowblock_splitkvI23Flash_fwd_kernel_traitsILi64ELi64ELi128ELi4ELb0ELb0EN7cutlass6half_tE19Flash_kernel_traitsILi64ELi64ELi128ELi4ES3_EELb0ELb0ELb1ELb0ELb0ELb1ELb0ELb1ENS_16Flash_fwd_paramsEEEvRKT8_iiiii,(.L_x_14813 - $_ZN5flash24flash_fwd_splitkv_kernelI23Flash_fwd_kernel_traitsILi64ELi64ELi128ELi4ELb0ELb0EN7cutlass6half_tE19Flash_kernel_traitsILi64ELi64ELi128ELi4ES3_EELb0ELb0ELb1ELb0ELb0ELb1ELb0ELb1EEEvNS_16Flash_fwd_paramsE$_ZN5flash30compute_attn_1rowblock_splitkvI23Flash_fwd_kernel_traitsILi64ELi64ELi128ELi4ELb0ELb0EN7cutlass6half_tE19Flash_kernel_traitsILi64ELi64ELi128ELi4ES3_EELb0ELb0ELb1ELb0ELb0ELb1ELb0ELb1ENS_16Flash_fwd_paramsEEEvRKT8_iiiii)
$_ZN5flash24flash_fwd_splitkv_kernelI23Flash_fwd_kernel_traitsILi64ELi64ELi128ELi4ELb0ELb0EN7cutlass6half_tE19Flash_kernel_traitsILi64ELi64ELi128ELi4ES3_EELb0ELb0ELb1ELb0ELb0ELb1ELb0ELb1EEEvNS_16Flash_fwd_paramsE$_ZN5flash30compute_attn_1rowblock_splitkvI23Flash_fwd_kernel_traitsILi64ELi64ELi128ELi4ELb0ELb0EN7cutlass6half_tE19Flash_kernel_traitsILi64ELi64ELi128ELi4ES3_EELb0ELb0ELb1ELb0ELb0ELb1ELb0ELb1ENS_16Flash_fwd_paramsEEEvRKT8_iiiii:
        /* <DEDUP_REMOVED lines=39> */
.L_x_11900:
[----:B------:R-:W-:Y:S05]  /*0310*/  BSYNC.RECONVERGENT B0 ;  /* 0x0000000000007941 */ /* 0x000fea0003800200 */
.L_x_11899:
[----:B------:R-:W-:Y:S04]  /*0320*/  BSSY.RECONVERGENT B0, `(.L_x_11901) ;  /* 0x0000007000007945 */ /* 0x000fe80003800200 */
[----:B------:R-:W-:Y:S05]  /*0330*/  @!P4 BRA `(.L_x_11902) ;  /* 0x000000000014c947 */ /* 0x000fea0003800000 */
[----:B-----5:R-:W4:Y:S02]  /*0340*/  LD.E.U8 R3, desc[UR4][R102.64+0x1b2] ;  /* 0x0001b20466037980 */ /* 0x020f24000c101100 */
[----:B----4-:R-:W-:-:S13]  /*0350*/  ISETP.NE.AND P0, PT, R3, RZ, PT ;  /* 0x000000ff0300720c */ /* 0x010fda0003f05270 */
[----:B------:R-:W4:Y:S02]  /*0360*/  @P0 LD.E R4, desc[UR4][R12.64+0x4] ;  /* 0x000004040c040980 */ /* 0x000f24000c101900 */
[----:B----4-:R-:W-:-:S06]  /*0370*/  @P0 IADD3 R3, PT, PT, R4, -R11, RZ ;  /* 0x8000000b04030210 */ /* 0x010fcc0007ffe0ff */
[----:B------:R4:W5:Y:S02]  /*0380*/  @!P0 LD.E R3, desc[UR4][R12.64] ;  /* 0x000000040c038980 */ /* 0x000964000c101900 */
.L_x_11902:
[----:B------:R-:W-:Y:S05]  /*0390*/  BSYNC.RECONVERGENT B0 ;  /* 0x0000000000007941 */ /* 0x000fea0003800200 */
.L_x_11901:
        /* <DEDUP_REMOVED lines=9> */
.L_x_11904:
[----:B------:R-:W5:Y:S01]  /*0430*/  LD.E.64 R6, desc[UR4][R102.64+0x108] ;  /* 0x0001080466067980 */ /* 0x000f62000c101b00 */
[----:B------:R-:W-:Y:S01]  /*0440*/  BSSY.RECONVERGENT B0, `(.L_x_11906) ;  /* 0x0000006000007945 */ /* 0x000fe20003800200 */
[----:B------:R-:W-:Y:S01]  /*0450*/  IMAD.MOV.U32 R3, RZ, RZ, RZ ;  /* 0x000000ffff037224 */ /* 0x000fe200078e00ff */
[----:B-----5:R-:W-:-:S04]  /*0460*/  ISETP.NE.U32.AND P0, PT, R6, RZ, PT ;  /* 0x000000ff0600720c */ /* 0x020fc80003f05070 */
[----:B------:R-:W-:-:S13]  /*0470*/  ISETP.NE.AND.EX P0, PT, R7, RZ, PT, P0 ;  /* 0x000000ff0700720c */ /* 0x000fda0003f05300 */
[----:B------:R-:W-:Y:S05]  /*0480*/  @!P0 BRA `(.L_x_11907) ;  /* 0x0000000000048947 */ /* 0x000fea0003800000 */
[----:B------:R1:W5:Y:S02]  /*0490*/  LD.E R3, desc[UR4][R102.64+0xbc] ;  /* 0x0000bc0466037980 */ /* 0x000364000c101900 */
.L_x_11907:
[----:B------:R-:W-:Y:S05]  /*04a0*/  BSYNC.RECONVERGENT B0 ;  /* 0x0000000000007941 */ /* 0x000fea0003800200 */
.L_x_11906:
[----:B-----5:R-:W-:Y:S02]  /*04b0*/  IADD3 R60, PT, PT, R72, R3, RZ ;  /* 0x00000003483c7210 */ /* 0x020fe40007ffe0ff */
.L_x_11905:
[----:B------:R-:W-:Y:S05]  /*04c0*/  BSYNC.RECONVERGENT B1 ;  /* 0x0000000000017941 */ /* 0x000fea0003800200 */
.L_x_11903:
[----:B------:R-:W-:Y:S01]  /*04d0*/  IMAD.SHL.U32 R178, R5, 0x40, RZ ;  /* 0x0000004005b27824 */ /* 0x000fe200078e00ff */
[----:B------:R-:W-:Y:S01]  /*04e0*/  MOV R6, R174 ;  /* 0x000000ae00067202 */ /* 0x000fe20000000f00 */
[----:B------:R-:W-:-:S03]  /*04f0*/  IMAD.MOV.U32 R7, RZ, RZ, 0x0 ;  /* 0x00000000ff077424 */ /* 0x000fc600078e00ff */
[----:B------:R-:W-:-:S13]  /*0500*/  ISETP.GT.AND P0, PT, R183, R178, PT ;  /* 0x000000b2b700720c */ /* 0x000fda0003f04270 */
[----:B-1234-:R-:W-:Y:S05]  /*0510*/  @!P0 RET.REL.NODEC R6 `(_ZN5flash24flash_fwd_splitkv_kernelI23Flash_fwd_kernel_traitsILi64ELi64ELi128ELi4ELb0ELb0EN7cutlass6half_tE19Flash_kernel_traitsILi64ELi64ELi128ELi4ES3_EELb0ELb0ELb1ELb0ELb0ELb1ELb0ELb1EEEvNS_16Flash_fwd_paramsE) ;  /* 0xfffffff806b88950 */ /* 0x01efea0003c3ffff */
        /* <DEDUP_REMOVED lines=84> */
.L_x_11910:
[----:B------:R-:W-:Y:S05]  /*0a60*/  BSYNC.RECONVERGENT B0 ;  /* 0x0000000000007941 */ /* 0x000fea0003800200 */
.L_x_11909:
        /* <DEDUP_REMOVED lines=13> */
.L_x_11912:
[----:B------:R-:W-:Y:S05]  /*0b40*/  BSYNC.RECONVERGENT B0 ;  /* 0x0000000000007941 */ /* 0x000fea0003800200 */
.L_x_11911:
        /* <DEDUP_REMOVED lines=12> */
.L_x_11914:
[----:B------:R-:W-:Y:S05]  /*0c10*/  BSYNC.RECONVERGENT B0 ;  /* 0x0000000000007941 */ /* 0x000fea0003800200 */
.L_x_11913:
[----:B------:R-:W-:Y:S01]  /*0c20*/  ISETP.NE.AND P0, PT, R5, RZ, PT ;  /* 0x000000ff0500720c */ /* 0x000fe20003f05270 */
[----:B------:R-:W-:Y:S01]  /*0c30*/  @!P6 ST.E desc[UR4][R16.64+0x40], R15 ;  /* 0x0000400f1000e985 */ /* 0x000fe2000c101904 */
[----:B------:R-:W-:-:S03]  /*0c40*/  MOV R175, 0x0 ;  /* 0x0000000000af7802 */ /* 0x000fc60000000f00 */
[----:B------:R-:W-:Y:S08]  /*0c50*/  @!P5 ST.E desc[UR4][R16.64+0x80], R3 ;  /* 0x000080031000d985 */ /* 0x000ff0000c101904 */
[----:B------:R1:W-:Y:S02]  /*0c60*/  @!P0 ST.E desc[UR4][R16.64], R19 ;  /* 0x0000001310008985 */ /* 0x0003e4000c101904 */
[----:B-123--:R-:W-:Y:S05]  /*0c70*/  @P1 RET.REL.NODEC R174 `(_ZN5flash24flash_fwd_splitkv_kernelI23Flash_fwd_kernel_traitsILi64ELi64ELi128ELi4ELb0ELb0EN7cutlass6half_tE19Flash_kernel_traitsILi64ELi64ELi128ELi4ES3_EELb0ELb0ELb1ELb0ELb0ELb1ELb0ELb1EEEvNS_16Flash_fwd_paramsE) ;  /* 0xfffffff0aee01950 */ /* 0x00efea0003c3ffff */
[----:B------:R-:W-:Y:S02]  /*0c80*/  MOV R3, 0x7f800000 ;  /* 0x7f80000000037802 */ /* 0x000fe40000000f00 */
[----:B------:R-:W-:-:S03]  /*0c90*/  MOV R175, 0x0 ;  /* 0x0000000000af7802 */ /* 0x000fc60000000f00 */
[----:B------:R1:W-:Y:S02]  /*0ca0*/  ST.E desc[UR4][R16.64+0xc0], R3 ;  /* 0x0000c00310007985 */ /* 0x0003e4000c101904 */
[----:B-1----:R-:W-:Y:S05]  /*0cb0*/  RET.REL.NODEC R174 `(_ZN5flash24flash_fwd_splitkv_kernelI23Flash_fwd_kernel_traitsILi64ELi64ELi128ELi4ELb0ELb0EN7cutlass6half_tE19Flash_kernel_traitsILi64ELi64ELi128ELi4ES3_EELb0ELb0ELb1ELb0ELb0ELb1ELb0ELb1EEEvNS_16Flash_fwd_paramsE) ;  /* 0xfffffff0aed07950 */ /* 0x002fea0003c3ffff */
.L_x_11908:
        /* <DEDUP_REMOVED lines=15> */
[----:B-1----:R-:W-:-:S03]  /*0db0*/  LEA R2, R55, 0xffffff80, 0x7 ;  /* 0xffffff8037027811 */ /* 0x002fc600078e38ff */
        /* <DEDUP_REMOVED lines=84> */
.L_x_11916:
        /* <DEDUP_REMOVED lines=15> */
[----:B------:R-:W1:Y:S02]  /*13f0*/  F2I.FTZ.U32.TRUNC.NTZ R23, R2 ;  /* 0x0000000200177305 */ /* 0x000e64000021f000 */
        /* <DEDUP_REMOVED lines=12> */
[----:B-----5:R-:W-:Y:S01]  /*14c0*/  @!P0 SHF.R.S32.HI R6, RZ, 0x1f, R9 ;  /* 0x0000001fff068819 */ /* 0x020fe20000011409 */
[----:B----4-:R-:W-:Y:S02]  /*14d0*/  @!P0 IMAD R7, R21, R9, RZ ;  /* 0x0000000915078224 */ /* 0x010fe400078e02ff */
[----:B------:R-:W-:Y:S02]  /*14e0*/  @!P0 IMAD.IADD R23, R23, 0x1, R2 ;  /* 0x0000000117178824 */ /* 0x000fe400078e0202 */
[-C--:B------:R-:W-:Y:S02]  /*14f0*/  @!P1 IADD3 R3, PT, PT, R3, -R4.reuse, RZ ;  /* 0x8000000403039210 */ /* 0x080fe40007ffe0ff */
[----:B------:R-:W-:Y:S01]  /*1500*/  @P0 IADD3 R2, PT, PT, R10, R11, RZ ;  /* 0x0000000b0a020210 */ /* 0x000fe20007ffe0ff */
[----:B------:R-:W-:Y:S01]  /*1510*/  @!P0 IMAD.WIDE.U32 R22, R20, R9, R22 ;  /* 0x0000000914168225 */ /* 0x000fe200078e0016 */
[----:B------:R-:W-:-:S02]  /*1520*/  ISETP.GE.U32.AND P3, PT, R3, R4, PT ;  /* 0x000000040300720c */ /* 0x000fc40003f66070 */
[----:B------:R-:W-:Y:S01]  /*1530*/  LOP3.LUT R3, R176, R13, RZ, 0x3c, !PT ;  /* 0x0000000db0037212 */ /* 0x000fe200078e3cff */
[----:B------:R-:W-:Y:S02]  /*1540*/  @!P0 IMAD R7, R20, R6, R7 ;  /* 0x0000000614078224 */ /* 0x000fe400078e0207 */
[-C--:B------:R-:W-:Y:S02]  /*1550*/  @P0 IMAD R4, R167, R2.reuse, RZ ;  /* 0x00000002a7040224 */ /* 0x080fe400078e02ff */
[----:B------:R-:W-:Y:S01]  /*1560*/  @P0 IMAD.WIDE.U32 R20, R166, R2, RZ ;  /* 0x00000002a6140225 */ /* 0x000fe200078e00ff */
[----:B------:R-:W-:Y:S02]  /*1570*/  ISETP.GE.AND P2, PT, R3, RZ, PT ;  /* 0x000000ff0300720c */ /* 0x000fe40003f46270 */
[----:B------:R-:W-:Y:S01]  /*1580*/  @!P1 IADD3 R0, PT, PT, R0, 0x1, RZ ;  /* 0x0000000100009810 */ /* 0x000fe20007ffe0ff */
[----:B------:R-:W-:Y:S01]  /*1590*/  @!P0 IMAD.IADD R7, R23, 0x1, R7 ;  /* 0x0000000117078824 */ /* 0x000fe200078e0207 */
[----:B------:R-:W-:Y:S01]  /*15a0*/  @!P0 MOV R8, R22 ;  /* 0x0000001600088202 */ /* 0x000fe20000000f00 */
[----:B------:R-:W-:Y:S01]  /*15b0*/  @P0 IMAD.MOV.U32 R8, RZ, RZ, R20 ;  /* 0x000000ffff080224 */ /* 0x000fe200078e0014 */
[----:B------:R-:W-:-:S02]  /*15c0*/  ISETP.NE.AND P1, PT, R13, RZ, PT ;  /* 0x000000ff0d00720c */ /* 0x000fc40003f25270 */
        /* <DEDUP_REMOVED lines=10> */
[----:B------:R-:W-:Y:S01]  /*1670*/  IMAD.WIDE.U32 R20, R166, R2, R20 ;  /* 0x00000002a6147225 */ /* 0x000fe200078e0014 */
[----:B------:R-:W-:-:S03]  /*1680*/  @!P0 IADD3 R23, PT, PT, R23, R3, RZ ;  /* 0x0000000317178210 */ /* 0x000fc60007ffe0ff */
[----:B------:R-:W-:Y:S01]  /*1690*/  @!P2 IMAD.MOV R0, RZ, RZ, -R0 ;  /* 0x000000ffff00a224 */ /* 0x000fe200078e0a00 */
[----:B------:R-:W-:Y:S01]  /*16a0*/  @!P1 LOP3.LUT R0, RZ, R13, RZ, 0x33, !PT ;  /* 0x0000000dff009212 */ /* 0x000fe200078e33ff */
[----:B------:R-:W-:Y:S01]  /*16b0*/  @!P0 IMAD R4, R15, R9, RZ ;  /* 0x000000090f048224 */ /* 0x000fe200078e02ff */
[----:B------:R-:W-:Y:S02]  /*16c0*/  @!P0 SHF.R.S32.HI R3, RZ, 0x1f, R9 ;  /* 0x0000001fff038819 */ /* 0x000fe40000011409 */
[----:B------:R-:W-:Y:S01]  /*16d0*/  IADD3 R21, PT, PT, R21, R6, RZ ;  /* 0x0000000615157210 */ /* 0x000fe20007ffe0ff */
[----:B------:R-:W-:Y:S01]  /*16e0*/  IMAD R7, R17, R0, RZ ;  /* 0x0000000011077224 */ /* 0x000fe200078e02ff */
[----:B------:R-:W-:Y:S02]  /*16f0*/  @P0 IADD3 R10, PT, PT, R10, R11, RZ ;  /* 0x0000000b0a0a0210 */ /* 0x000fe40007ffe0ff */
[----:B------:R-:W-:Y:S01]  /*1700*/  SHF.R.S32.HI R6, RZ, 0x1f, R0 ;  /* 0x0000001fff067819 */ /* 0x000fe20000011400 */
[----:B------:R-:W-:-:S02]  /*1710*/  @!P0 IMAD R3, R14, R3, R4 ;  /* 0x000000030e038224 */ /* 0x000fc400078e0204 */
        /* <DEDUP_REMOVED lines=10> */
[----:B------:R-:W-:Y:S02]  /*17c0*/  MOV R3, RZ ;  /* 0x000000ff00037202 */ /* 0x000fe40000000f00 */
.L_x_11917:
[----:B------:R-:W-:Y:S05]  /*17d0*/  BSYNC.RECONVERGENT B0 ;  /* 0x0000000000007941 */ /* 0x000fea0003800200 */
.L_x_11915:
        /* <DEDUP_REMOVED lines=41> */
[----:B------:R-:W-:Y:S02]  /*1a70*/  MOV R129, RZ ;  /* 0x000000ff00817202 */ /* 0x000fe40000000f00 */
[----:B------:R-:W-:Y:S01]  /*1a80*/  IADD3 R21, PT, PT, R21, R10, RZ ;  /* 0x0000000a15157210 */ /* 0x000fe20007ffe0ff */
[----:B------:R-:W-:-:S04]  /*1a90*/  @!P3 IMAD.MOV R3, RZ, RZ, -R3 ;  /* 0x000000ffff03b224 */ /* 0x000fc800078e0a03 */
[----:B------:R-:W-:Y:S01]  /*1aa0*/  @!P4 LOP3.LUT R3, RZ, R13, RZ, 0x33, !PT ;  /* 0x0000000dff03c212 */ /* 0x000fe200078e33ff */
[----:B------:R-:W1:Y:S04]  /*1ab0*/  S2UR UR6, SR_CgaCtaId ;  /* 0x00000000000679c3 */ /* 0x000e680000008800 */
[----:B------:R-:W-:Y:S02]  /*1ac0*/  IMAD R13, R25, R3, RZ ;  /* 0x00000003190d7224 */ /* 0x000fe400078e02ff */
[----:B------:R-:W-:-:S04]  /*1ad0*/  IMAD.WIDE.U32 R20, R3, R24, R20 ;  /* 0x0000001803147225 */ /* 0x000fc800078e0014 */
[-C--:B------:R-:W-:Y:S02]  /*1ae0*/  IMAD R173, R169, R128.reuse, RZ ;  /* 0x00000080a9ad7224 */ /* 0x080fe400078e02ff */
[----:B------:R-:W-:Y:S01]  /*1af0*/  IMAD.SHL.U32 R62, R63, 0x40, RZ ;  /* 0x000000403f3e7824 */ /* 0x000fe200078e00ff */
[----:B------:R-:W-:Y:S01]  /*1b00*/  UMOV UR7, 0x400 ;  /* 0x0000040000077882 */ /* 0x000fe20000000000 */
[----:B------:R-:W-:Y:S01]  /*1b10*/  IMAD R171, R167, R128, RZ ;  /* 0x00000080a7ab7224 */ /* 0x000fe200078e02ff */
[----:B------:R-:W-:Y:S02]  /*1b20*/  SHF.R.U32.HI R64, RZ, 0x1, R63 ;  /* 0x00000001ff407819 */ /* 0x000fe4000001163f */
[----:B------:R-:W-:Y:S01]  /*1b30*/  LOP3.LUT R68, R62, 0x1c0, RZ, 0xc0, !PT ;  /* 0x000001c03e447812 */ /* 0x000fe200078ec0ff */
[----:B-1----:R-:W-:Y:S01]  /*1b40*/  ULEA UR6, UR6, UR7, 0x18 ;  /* 0x0000000706067291 */ /* 0x002fe2000f8ec0ff */
[----:B------:R-:W-:Y:S01]  /*1b50*/  LEA R177, R55, 0xffffff80, 0x7 ;  /* 0xffffff8037b17811 */ /* 0x000fe200078e38ff */
[----:B------:R-:W-:Y:S01]  /*1b60*/  IMAD.SHL.U32 R66, R168, 0x10, RZ ;  /* 0x00000010a8427824 */ /* 0x000fe200078e00ff */
[----:B------:R-:W-:-:S02]  /*1b70*/  SHF.L.U64.HI R70, R166, 0x4, R167 ;  /* 0x00000004a6467819 */ /* 0x000fc400000102a7 */
        /* <DEDUP_REMOVED lines=17> */
[----:B------:R-:W-:Y:S01]  /*1c90*/  IMAD.IADD R27, R27, 0x1, R10 ;  /* 0x000000011b1b7824 */ /* 0x000fe200078e020a */
[----:B------:R-:W-:Y:S01]  /*1ca0*/  SHF.R.S32.HI R2, RZ, 0x1f, R3 ;  /* 0x0000001fff027819 */ /* 0x000fe20000011403 */
[C---:B------:R-:W-:Y:S02]  /*1cb0*/  IMAD R5, R14.reuse, R131, R5 ;  /* 0x000000830e057224 */ /* 0x040fe400078e0205 */
[----:B------:R-:W-:-:S04]  /*1cc0*/  IMAD.WIDE.U32 R14, R14, R130, R26 ;  /* 0x000000820e0e7225 */ /* 0x000fc800078e001a */
[----:B------:R-:W-:Y:S01]  /*1cd0*/  IMAD R24, R2, R24, R13 ;  /* 0x0000001802187224 */ /* 0x000fe200078e020d */
[----:B------:R-:W-:Y:S02]  /*1ce0*/  IADD3 R5, PT, PT, R15, R5, RZ ;  /* 0x000000050f057210 */ /* 0x000fe40007ffe0ff */
[----:B----4-:R-:W-:Y:S01]  /*1cf0*/  LEA R126, P2, R14, R6, 0x1 ;  /* 0x000000060e7e7211 */ /* 0x010fe200078408ff */
[----:B------:R-:W-:Y:S01]  /*1d00*/  IMAD.IADD R19, R21, 0x1, R24 ;  /* 0x0000000115137824 */ /* 0x000fe200078e0218 */
[----:B------:R-:W-:Y:S01]  /*1d10*/  IADD3 R22, P1, PT, R100, R4, RZ ;  /* 0x0000000464167210 */ /* 0x000fe20007f3e0ff */
        /* <DEDUP_REMOVED lines=137> */
.L_x_11957:
        /* <DEDUP_REMOVED lines=153> */
.L_x_11920:
        /* <DEDUP_REMOVED lines=72> */
.L_x_11924:
[----:B------:R-:W-:Y:S05]  /*33c0*/  BSYNC.RECONVERGENT B0 ;  /* 0x0000000000007941 */ /* 0x000fea0003800200 */
.L_x_11923:
        /* <DEDUP_REMOVED lines=55> */
.L_x_11926:
[----:B------:R-:W-:Y:S05]  /*3740*/  BSYNC.RECONVERGENT B0 ;  /* 0x0000000000007941 */ /* 0x000fea0003800200 */
.L_x_11925:
        /* <DEDUP_REMOVED lines=57> */
.L_x_11928:
[----:B------:R-:W-:Y:S05]  /*3ae0*/  BSYNC.RECONVERGENT B0 ;  /* 0x0000000000007941 */ /* 0x000fea0003800200 */
.L_x_11927:
        /* <DEDUP_REMOVED lines=61> */
.L_x_11930:
[----:B------:R-:W-:Y:S05]  /*3ec0*/  BSYNC.RECONVERGENT B0 ;  /* 0x0000000000007941 */ /* 0x000fea0003800200 */
.L_x_11929:
        /* <DEDUP_REMOVED lines=66> */
.L_x_11932:
[----:B------:R-:W-:Y:S05]  /*42f0*/  BSYNC.RECONVERGENT B0 ;  /* 0x0000000000007941 */ /* 0x000fea0003800200 */
.L_x_11931:
        /* <DEDUP_REMOVED lines=57> */
.L_x_11934:
[----:B------:R-:W-:Y:S05]  /*4690*/  BSYNC.RECONVERGENT B0 ;  /* 0x0000000000007941 */ /* 0x000fea0003800200 */
.L_x_11933:
        /* <DEDUP_REMOVED lines=59> */
.L_x_11936:
[----:B------:R-:W-:Y:S05]  /*4a50*/  BSYNC.RECONVERGENT B0 ;  /* 0x0000000000007941 */ /* 0x000fea0003800200 */
.L_x_11935:
        /* <DEDUP_REMOVED lines=59> */
.L_x_11938:
[----:B------:R-:W-:Y:S05]  /*4e10*/  BSYNC.RECONVERGENT B0 ;  /* 0x0000000000007941 */ /* 0x000fea0003800200 */
.L_x_11937:
[----:B------:R-:W5:Y:S02]  /*4e20*/  LD.E R3, desc[UR4][R102.64+0xd0] ;  /* 0x0000d00466037980 */ /* 0x000f64000c101900 */
[----:B-----5:R-:W-:Y:S05]  /*4e30*/  IMAD.U32 R3, R3, -0x40, RZ ;  /* 0xffffffc003037824 */ /* 0x020fea00078e00ff */
[C---:B------:R-:W-:Y:S02]  /*4e40*/  LEA R12, P1, R3.reuse, R12, 0x1 ;  /* 0x0000000c030c7211 */ /* 0x040fe400078208ff */
[C---:B------:R-:W-:Y:S02]  /*4e50*/  LEA R52, P0, R3.reuse, R52, 0x1 ;  /* 0x0000003403347211 */ /* 0x040fe400078008ff */
[C---:B------:R-:W-:Y:S02]  /*4e60*/  LEA.HI.X.SX32 R13, R3.reuse, R13, 0x1, P1 ;  /* 0x0000000d030d7211 */ /* 0x040fe400008f0eff */
[----:B------:R-:W-:Y:S01]  /*4e70*/  LEA.HI.X.SX32 R53, R3, R53, 0x1, P0 ;  /* 0x0000003503357211 */ /* 0x000fe200000f0eff */
[----:B------:R-:W-:Y:S05]  /*4e80*/  BRA `(.L_x_11921) ;  /* 0x00000030004c7947 */ /* 0x000fea0003800000 */
.L_x_11922:
        /* <DEDUP_REMOVED lines=108> */
.L_x_11940:
[----:B------:R-:W-:Y:S05]  /*5550*/  BSYNC.RECONVERGENT B0 ;  /* 0x0000000000007941 */ /* 0x000fea0003800200 */
.L_x_11939:
        /* <DEDUP_REMOVED lines=91> */
.L_x_11942:
[----:B------:R-:W-:Y:S05]  /*5b10*/  BSYNC.RECONVERGENT B0 ;  /* 0x0000000000007941 */ /* 0x000fea0003800200 */
.L_x_11941:
        /* <DEDUP_REMOVED lines=97> */
.L_x_11944:
[----:B------:R-:W-:Y:S05]  /*6130*/  BSYNC.RECONVERGENT B0 ;  /* 0x0000000000007941 */ /* 0x000fea0003800200 */
.L_x_11943:
        /* <DEDUP_REMOVED lines=95> */
.L_x_11946:
[----:B------:R-:W-:Y:S05]  /*6730*/  BSYNC.RECONVERGENT B0 ;  /* 0x0000000000007941 */ /* 0x000fea0003800200 */
.L_x_11945:
        /* <DEDUP_REMOVED lines=99> */
.L_x_11948:
[----:B------:R-:W-:Y:S05]  /*6d70*/  BSYNC.RECONVERGENT B0 ;  /* 0x0000000000007941 */ /* 0x000fea0003800200 */
.L_x_11947:
        /* <DEDUP_REMOVED lines=93> */
.L_x_11950:
[----:B------:R-:W-:Y:S05]  /*7350*/  BSYNC.RECONVERGENT B0 ;  /* 0x0000000000007941 */ /* 0x000fea0003800200 */
.L_x_11949:
        /* <DEDUP_REMOVED lines=95> */
.L_x_11952:
[----:B------:R-:W-:Y:S05]  /*7950*/  BSYNC.RECONVERGENT B0 ;  /* 0x0000000000007941 */ /* 0x000fea0003800200 */
.L_x_11951:
        /* <DEDUP_REMOVED lines=95> */
.L_x_11954:
[----:B------:R-:W-:Y:S05]  /*7f50*/  BSYNC.RECONVERGENT B0 ;  /* 0x0000000000007941 */ /* 0x000fea0003800200 */
.L_x_11953:
[----:B------:R-:W5:Y:S02]  /*7f60*/  LD.E R3, desc[UR4][R102.64+0xd0] ;  /* 0x0000d00466037980 */ /* 0x000f64000c101900 */
[----:B-----5:R-:W-:Y:S05]  /*7f70*/  IMAD.U32 R3, R3, -0x40, RZ ;  /* 0xffffffc003037824 */ /* 0x020fea00078e00ff */
[C---:B------:R-:W-:Y:S02]  /*7f80*/  LEA R92, P1, R3.reuse, R92, 0x1 ;  /* 0x0000005c035c7211 */ /* 0x040fe400078208ff */
[C---:B------:R-:W-:Y:S02]  /*7f90*/  LEA R90, P0, R3.reuse, R90, 0x1 ;  /* 0x0000005a035a7211 */ /* 0x040fe400078008ff */
[C---:B------:R-:W-:Y:S02]  /*7fa0*/  LEA.HI.X.SX32 R93, R3.reuse, R93, 0x1, P1 ;  /* 0x0000005d035d7211 */ /* 0x040fe400008f0eff */
[----:B------:R-:W-:Y:S09]  /*7fb0*/  LEA.HI.X.SX32 R91, R3, R91, 0x1, P0 ;  /* 0x0000005b035b7211 */ /* 0x000ff200000f0eff */
.L_x_11921:
[----:B------:R-:W-:Y:S05]  /*7fc0*/  BSYNC.RECONVERGENT B1 ;  /* 0x0000000000017941 */ /* 0x000fea0003800200 */
.L_x_11919:
        /* <DEDUP_REMOVED lines=101> */
.L_x_11956:
[----:B------:R-:W-:Y:S05]  /*8620*/  BSYNC.RECONVERGENT B0 ;  /* 0x0000000000007941 */ /* 0x000fea0003800200 */
.L_x_11955:
[----:B------:R-:W-:Y:S11]  /*8630*/  ISETP.NE.AND P0, PT, R118, RZ, PT ;  /* 0x000000ff7600720c */ /* 0x000ff60003f05270 */
[----:B------:R-:W-:Y:S02]  /*8640*/  @!UPT UIADD3 URZ, UPT, UPT, URZ, URZ, URZ ;  /* 0x000000fffffff290 */ /* 0x000fe4000fffe0ff */
[----:B------:R-:W-:Y:S05]  /*8650*/  @P0 BRA `(.L_x_11957) ;  /* 0xffffff9c00d40947 */ /* 0x000fea000383ffff */
.L_x_11918:
        /* <DEDUP_REMOVED lines=19> */
.L_x_11962:
[----:B------:R2:W-:Y:S02]  /*8790*/  STS.128 [R181], RZ ;  /* 0x000000ffb5007388 */ /* 0x0005e40000000c00 */
.L_x_11961:
[----:B------:R-:W-:Y:S05]  /*87a0*/  BSYNC.RECONVERGENT B0 ;  /* 0x0000000000007941 */ /* 0x000fea0003800200 */
.L_x_11960:
        /* <DEDUP_REMOVED lines=17> */
.L_x_11964:
[----:B------:R-:W-:Y:S05]  /*88c0*/  BSYNC.RECONVERGENT B0 ;  /* 0x0000000000007941 */ /* 0x000fea0003800200 */
.L_x_11963:
        /* <DEDUP_REMOVED lines=11> */
.L_x_11966:
[----:B------:R-:W-:Y:S05]  /*8980*/  BSYNC.RECONVERGENT B0 ;  /* 0x0000000000007941 */ /* 0x000fea0003800200 */
.L_x_11965:
        /* <DEDUP_REMOVED lines=11> */
.L_x_11959:
        /* <DEDUP_REMOVED lines=81> */
.L_x_11973:
[----:B------:R-:W-:Y:S05]  /*8f50*/  BSYNC.RECONVERGENT B0 ;  /* 0x0000000000007941 */ /* 0x000fea0003800200 */
.L_x_11972:
[----:B-----5:R3:W-:Y:S01]  /*8f60*/  STS.128 [R181], R8 ;  /* 0x00000008b5007388 */ /* 0x0207e20000000c00 */
[----:B------:R-:W-:Y:S05]  /*8f70*/  BRA `(.L_x_11970) ;  /* 0x0000000000047947 */ /* 0x000fea0003800000 */
.L_x_11971:
[----:B------:R2:W-:Y:S02]  /*8f80*/  STS.128 [R181], RZ ;  /* 0x000000ffb5007388 */ /* 0x0005e40000000c00 */
.L_x_11970:
[----:B------:R-:W-:Y:S05]  /*8f90*/  BSYNC.RECONVERGENT B1 ;  /* 0x0000000000017941 */ /* 0x000fea0003800200 */
.L_x_11969:
        /* <DEDUP_REMOVED lines=53> */
.L_x_11977:
[----:B------:R-:W-:Y:S05]  /*92f0*/  BSYNC.RECONVERGENT B0 ;  /* 0x0000000000007941 */ /* 0x000fea0003800200 */
.L_x_11976:
[----:B-----5:R1:W-:Y:S02]  /*9300*/  STS.128 [R181+0x800], R8 ;  /* 0x00080008b5007388 */ /* 0x0203e40000000c00 */
.L_x_11975:
[----:B------:R-:W-:Y:S05]  /*9310*/  BSYNC.RECONVERGENT B1 ;  /* 0x0000000000017941 */ /* 0x000fea0003800200 */
.L_x_11974:
        /* <DEDUP_REMOVED lines=53> */
.L_x_11981:
[----:B------:R-:W-:Y:S05]  /*9670*/  BSYNC.RECONVERGENT B0 ;  /* 0x0000000000007941 */ /* 0x000fea0003800200 */
.L_x_11980:
[----:B-----5:R1:W-:Y:S02]  /*9680*/  STS.128 [R181+0x1000], R8 ;  /* 0x00100008b5007388 */ /* 0x0203e40000000c00 */
.L_x_11979:
[----:B------:R-:W-:Y:S05]  /*9690*/  BSYNC.RECONVERGENT B1 ;  /* 0x0000000000017941 */ /* 0x000fea0003800200 */
.L_x_11978:
        /* <DEDUP_REMOVED lines=51> */
.L_x_11983:
[----:B------:R-:W-:Y:S05]  /*99d0*/  BSYNC.RECONVERGENT B0 ;  /* 0x0000000000007941 */ /* 0x000fea0003800200 */
.L_x_11982:
[----:B-----5:R1:W-:Y:S01]  /*99e0*/  STS.128 [R181+0x1800], R8 ;  /* 0x00180008b5007388 */ /* 0x0203e20000000c00 */
[----:B------:R-:W-:Y:S05]  /*99f0*/  BRA `(.L_x_11967) ;  /* 0x0000001400dc7947 */ /* 0x000fea0003800000 */
.L_x_11968:
        /* <DEDUP_REMOVED lines=94> */
.L_x_11988:
[----:B------:R-:W-:Y:S05]  /*9fe0*/  BSYNC.RECONVERGENT B0 ;  /* 0x0000000000007941 */ /* 0x000fea0003800200 */
.L_x_11987:
[----:B-----5:R2:W-:Y:S01]  /*9ff0*/  STS.128 [R181], R16 ;  /* 0x00000010b5007388 */ /* 0x0205e20000000c00 */
[----:B------:R-:W-:Y:S05]  /*a000*/  BRA `(.L_x_11985) ;  /* 0x0000000000047947 */ /* 0x000fea0003800000 */
.L_x_11986:
[----:B------:R3:W-:Y:S02]  /*a010*/  STS.128 [R181], RZ ;  /* 0x000000ffb5007388 */ /* 0x0007e40000000c00 */
.L_x_11985:
[----:B------:R-:W-:Y:S05]  /*a020*/  BSYNC.RECONVERGENT B1 ;  /* 0x0000000000017941 */ /* 0x000fea0003800200 */
.L_x_11984:
        /* <DEDUP_REMOVED lines=89> */
.L_x_11992:
[----:B------:R-:W-:Y:S05]  /*a5c0*/  BSYNC.RECONVERGENT B0 ;  /* 0x0000000000007941 */ /* 0x000fea0003800200 */
.L_x_11991:
[----:B-----5:R1:W-:Y:S02]  /*a5d0*/  STS.128 [R181+0x800], R16 ;  /* 0x00080010b5007388 */ /* 0x0203e40000000c00 */
.L_x_11990:
[----:B------:R-:W-:Y:S05]  /*a5e0*/  BSYNC.RECONVERGENT B1 ;  /* 0x0000000000017941 */ /* 0x000fea0003800200 */
.L_x_11989:
        /* <DEDUP_REMOVED lines=89> */
.L_x_11996:
[----:B------:R-:W-:Y:S05]  /*ab80*/  BSYNC.RECONVERGENT B0 ;  /* 0x0000000000007941 */ /* 0x000fea0003800200 */
.L_x_11995:
[----:B-----5:R2:W-:Y:S02]  /*ab90*/  STS.128 [R181+0x1000], R16 ;  /* 0x00100010b5007388 */ /* 0x0205e40000000c00 */
.L_x_11994:
[----:B------:R-:W-:Y:S05]  /*aba0*/  BSYNC.RECONVERGENT B1 ;  /* 0x0000000000017941 */ /* 0x000fea0003800200 */
.L_x_11993:
        /* <DEDUP_REMOVED lines=90> */
.L_x_11998:
[----:B------:R-:W-:Y:S05]  /*b150*/  BSYNC.RECONVERGENT B0 ;  /* 0x0000000000007941 */ /* 0x000fea0003800200 */
.L_x_11997:
[----:B-----5:R1:W-:Y:S02]  /*b160*/  STS.128 [R181+0x1800], R16 ;  /* 0x00180010b5007388 */ /* 0x0203e40000000c00 */
.L_x_11967:
[----:B------:R-:W-:Y:S05]  /*b170*/  BSYNC.RECONVERGENT B2 ;  /* 0x0000000000027941 */ /* 0x000fea0003800200 */
.L_x_11958:
        /* <DEDUP_REMOVED lines=11> */
.L_x_12001:
[----:B------:R4:W-:Y:S02]  /*b230*/  STS.128 [R181+0x2000], RZ ;  /* 0x002000ffb5007388 */ /* 0x0009e40000000c00 */
.L_x_12000:
[----:B------:R-:W-:Y:S05]  /*b240*/  BSYNC.RECONVERGENT B0 ;  /* 0x0000000000007941 */ /* 0x000fea0003800200 */
.L_x_11999:
        /* <DEDUP_REMOVED lines=14> */
.L_x_12004:
[----:B------:R3:W-:Y:S02]  /*b330*/  STS.128 [R181+0x2800], RZ ;  /* 0x002800ffb5007388 */ /* 0x0007e40000000c00 */
.L_x_12003:
[----:B------:R-:W-:Y:S05]  /*b340*/  BSYNC.RECONVERGENT B0 ;  /* 0x0000000000007941 */ /* 0x000fea0003800200 */
.L_x_12002:
        /* <DEDUP_REMOVED lines=12> */
.L_x_12007:
[----:B------:R1:W-:Y:S02]  /*b410*/  STS.128 [R181+0x3000], RZ ;  /* 0x003000ffb5007388 */ /* 0x0003e40000000c00 */
.L_x_12006:
[----:B------:R-:W-:Y:S05]  /*b420*/  BSYNC.RECONVERGENT B0 ;  /* 0x0000000000007941 */ /* 0x000fea0003800200 */
.L_x_12005:
        /* <DEDUP_REMOVED lines=12> */
.L_x_12010:
[----:B------:R1:W-:Y:S02]  /*b4f0*/  STS.128 [R181+0x3800], RZ ;  /* 0x003800ffb5007388 */ /* 0x0003e40000000c00 */
.L_x_12009:
[----:B------:R-:W-:Y:S05]  /*b500*/  BSYNC.RECONVERGENT B0 ;  /* 0x0000000000007941 */ /* 0x000fea0003800200 */
.L_x_12008:
        /* <DEDUP_REMOVED lines=16> */
.L_x_12013:
[----:B------:R1:W-:Y:S02]  /*b610*/  STS.128 [R181+0x4000], RZ ;  /* 0x004000ffb5007388 */ /* 0x0003e40000000c00 */
.L_x_12012:
[----:B------:R-:W-:Y:S05]  /*b620*/  BSYNC.RECONVERGENT B0 ;  /* 0x0000000000007941 */ /* 0x000fea0003800200 */
.L_x_12011:
        /* <DEDUP_REMOVED lines=13> */
.L_x_12016:
[----:B------:R1:W-:Y:S02]  /*b700*/  STS.128 [R181+0x4800], RZ ;  /* 0x004800ffb5007388 */ /* 0x0003e40000000c00 */
.L_x_12015:
[----:B------:R-:W-:Y:S05]  /*b710*/  BSYNC.RECONVERGENT B0 ;  /* 0x0000000000007941 */ /* 0x000fea0003800200 */
.L_x_12014:
        /* <DEDUP_REMOVED lines=16> */
.L_x_12019:
[----:B------:R1:W-:Y:S02]  /*b820*/  STS.128 [R181+0x5000], RZ ;  /* 0x005000ffb5007388 */ /* 0x0003e40000000c00 */
.L_x_12018:
[----:B------:R-:W-:Y:S05]  /*b830*/  BSYNC.RECONVERGENT B0 ;  /* 0x0000000000007941 */ /* 0x000fea0003800200 */
.L_x_12017:
        /* <DEDUP_REMOVED lines=14> */
.L_x_12022:
[----:B------:R1:W-:Y:S02]  /*b920*/  STS.128 [R181+0x5800], RZ ;  /* 0x005800ffb5007388 */ /* 0x0003e40000000c00 */
.L_x_12021:
[----:B------:R-:W-:Y:S05]  /*b930*/  BSYNC.RECONVERGENT B0 ;  /* 0x0000000000007941 */ /* 0x000fea0003800200 */
.L_x_12020:
        /* <DEDUP_REMOVED lines=25> */
.L_x_12025:
[----:B------:R3:W-:Y:S01]  /*bad0*/  STS.128 [R181+0x6000], RZ ;  /* 0x006000ffb5007388 */ /* 0x0007e20000000c00 */
[----:B------:R-:W-:Y:S05]  /*bae0*/  BRA `(.L_x_12026) ;  /* 0x0000000000047947 */ /* 0x000fea0003800000 */
.L_x_12024:
[----:B------:R1:W-:Y:S02]  /*baf0*/  STS.128 [R181+0x6000], RZ ;  /* 0x006000ffb5007388 */ /* 0x0003e40000000c00 */
.L_x_12026:
[----:B------:R-:W-:Y:S05]  /*bb00*/  BSYNC.RECONVERGENT B0 ;  /* 0x0000000000007941 */ /* 0x000fea0003800200 */
.L_x_12023:
        /* <DEDUP_REMOVED lines=13> */
.L_x_12029:
[----:B------:R1:W-:Y:S02]  /*bbe0*/  STS.128 [R181+0x6800], RZ ;  /* 0x006800ffb5007388 */ /* 0x0003e40000000c00 */
.L_x_12028:
[----:B------:R-:W-:Y:S05]  /*bbf0*/  BSYNC.RECONVERGENT B0 ;  /* 0x0000000000007941 */ /* 0x000fea0003800200 */
.L_x_12027:
        /* <DEDUP_REMOVED lines=13> */
.L_x_12032:
[----:B------:R1:W-:Y:S02]  /*bcd0*/  STS.128 [R181+0x7000], RZ ;  /* 0x007000ffb5007388 */ /* 0x0003e40000000c00 */
.L_x_12031:
[----:B------:R-:W-:Y:S05]  /*bce0*/  BSYNC.RECONVERGENT B0 ;  /* 0x0000000000007941 */ /* 0x000fea0003800200 */
.L_x_12030:
        /* <DEDUP_REMOVED lines=13> */
.L_x_12035:
[----:B------:R1:W-:Y:S02]  /*bdc0*/  STS.128 [R181+0x7800], RZ ;  /* 0x007800ffb5007388 */ /* 0x0003e40000000c00 */
.L_x_12034:
[----:B------:R-:W-:Y:S05]  /*bdd0*/  BSYNC.RECONVERGENT B0 ;  /* 0x0000000000007941 */ /* 0x000fea0003800200 */
.L_x_12033:
        /* <DEDUP_REMOVED lines=16> */
.L_x_12038:
[----:B------:R1:W-:Y:S02]  /*bee0*/  STS.128 [R181+0x8000], RZ ;  /* 0x008000ffb5007388 */ /* 0x0003e40000000c00 */
.L_x_12037:
[----:B------:R-:W-:Y:S05]  /*bef0*/  BSYNC.RECONVERGENT B0 ;  /* 0x0000000000007941 */ /* 0x000fea0003800200 */
.L_x_12036:
        /* <DEDUP_REMOVED lines=13> */
.L_x_12041:
[----:B------:R1:W-:Y:S02]  /*bfd0*/  STS.128 [R181+0x8800], RZ ;  /* 0x008800ffb5007388 */ /* 0x0003e40000000c00 */
.L_x_12040:
[----:B------:R-:W-:Y:S05]  /*bfe0*/  BSYNC.RECONVERGENT B0 ;  /* 0x0000000000007941 */ /* 0x000fea0003800200 */
.L_x_12039:
        /* <DEDUP_REMOVED lines=16> */
.L_x_12044:
[----:B------:R1:W-:Y:S02]  /*c0f0*/  STS.128 [R181+0x9000], RZ ;  /* 0x009000ffb5007388 */ /* 0x0003e40000000c00 */
.L_x_12043:
[----:B------:R-:W-:Y:S05]  /*c100*/  BSYNC.RECONVERGENT B0 ;  /* 0x0000000000007941 */ /* 0x000fea0003800200 */
.L_x_12042:
        /* <DEDUP_REMOVED lines=16> */
.L_x_12047:
[----:B------:R1:W-:Y:S02]  /*c210*/  STS.128 [R181+0x9800], RZ ;  /* 0x009800ffb5007388 */ /* 0x0003e40000000c00 */
.L_x_12046:
[----:B------:R-:W-:Y:S05]  /*c220*/  BSYNC.RECONVERGENT B0 ;  /* 0x0000000000007941 */ /* 0x000fea0003800200 */
.L_x_12045:
[----:B------:R-:W2:Y:S01]  /*c230*/  LD.E R52, desc[UR4][R102.64+0x18c] ;  /* 0x00018c0466347980 */ /* 0x000ea2000c101900 */
[----:B------:R-:W3:Y:S01]  /*c240*/  S2UR UR6, SR_CgaCtaId ;  /* 0x00000000000679c3 */ /* 0x000ee20000008800 */
[----:B------:R-:W-:Y:S01]  /*c250*/  LOP3.LUT R68, R68, 0x8, R63, 0x78, !PT ;  /* 0x0000000844447812 */ /* 0x000fe200078e783f */
[----:B------:R-:W-:Y:S01]  /*c260*/  UMOV UR7, 0x400 ;  /* 0x0000040000077882 */ /* 0x000fe20000000000 */
[----:B------:R-:W-:Y:S01]  /*c270*/  SHF.L.U32 R164, R63, 0x6, RZ ;  /* 0x000000063fa47819 */ /* 0x000fe200000006ff */
[----:B------:R-:W0:Y:S01]  /*c280*/  LDGDEPBAR ;  /* 0x00000000000079af */ /* 0x000e220000000000 */
[----:B------:R-:W-:Y:S01]  /*c290*/  LOP3.LUT R3, R68, 0x38, R65, 0x78, !PT ;  /* 0x0000003844037812 */ /* 0x000fe200078e7841 */
[----:B------:R-:W-:Y:S01]  /*c2a0*/  BSSY.RECONVERGENT B1, `(.L_x_12048) ;  /* 0x0000184000017945 */ /* 0x000fe20003800200 */
[----:B------:R-:W-:Y:S02]  /*c2b0*/  IADD3 R165, PT, PT, R61, R2, RZ ;  /* 0x000000023da57210 */ /* 0x000fe40007ffe0ff */
[----:B------:R-:W-:-:S02]  /*c2c0*/  LOP3.LUT R164, R164, 0x400, RZ, 0xc0, !PT ;  /* 0x00000400a4a47812 */ /* 0x000fc400078ec0ff */
[----:B------:R-:W-:Y:S02]  /*c2d0*/  R2P PR, R63, 0x6 ;  /* 0x000000063f007804 */ /* 0x000fe40000000000 */
[----:B------:R-:W-:Y:S02]  /*c2e0*/  LEA R164, R3, R164, 0x1 ;  /* 0x000000a403a47211 */ /* 0x000fe400078e08ff */
[----:B-1----:R-:W-:Y:S02]  /*c2f0*/  MOV R5, 0x20 ;  /* 0x0000002000057802 */ /* 0x002fe40000000f00 */
[----:B------:R-:W-:Y:S02]  /*c300*/  MOV R4, 0x40 ;  /* 0x0000004000047802 */ /* 0x000fe40000000f00 */
[----:B------:R-:W-:Y:S02]  /*c310*/  SEL R5, R5, 0xffffffe0, !P1 ;  /* 0xffffffe005057807 */ /* 0x000fe40004800000 */
[----:B------:R-:W-:-:S02]  /*c320*/  SEL R4, R4, 0xffffffc0, !P2 ;  /* 0xffffffc004047807 */ /* 0x000fc40005000000 */
[----:B------:R-:W-:Y:S01]  /*c330*/  ISETP.NE.AND P0, PT, R55, 0x1, PT ;  /* 0x000000013700780c */ /* 0x000fe20003f05270 */
[----:B---3--:R-:W-:-:S06]  /*c340*/  ULEA UR6, UR6, UR7, 0x18 ;  /* 0x0000000706067291 */ /* 0x008fcc000f8ec0ff */
[----:B------:R-:W-:Y:S02]  /*c350*/  LEA R165, R165, UR6, 0x1 ;  /* 0x00000006a5a57c11 */ /* 0x000fe4000f8e08ff */
[----:B------:R-:W-:Y:S01]  /*c360*/  IADD3 R2, PT, PT, R164, UR6, RZ ;  /* 0x00000006a4027c10 */ /* 0x000fe2000fffe0ff */
[----:B------:R-:W-:Y:S01]  /*c370*/  LDSM.16.M88.4 R16, [R164+UR6+0x2000] ;  /* 0x00200006a410783b */ /* 0x000fe20008000200 */
[CC--:B------:R-:W-:Y:S02]  /*c380*/  IADD3 R163, PT, PT, R165.reuse, R5.reuse, RZ ;  /* 0x00000005a5a37210 */ /* 0x0c0fe40007ffe0ff */
[C---:B------:R-:W-:Y:S01]  /*c390*/  IADD3 R159, PT, PT, R2.reuse, R5, RZ ;  /* 0x00000005029f7210 */ /* 0x040fe20007ffe0ff */
[----:B------:R-:W1:Y:S01]  /*c3a0*/  LDSM.16.M88.4 R12, [R165] ;  /* 0x00000000a50c783b */ /* 0x000e620000000200 */
[-C--:B------:R-:W-:Y:S02]  /*c3b0*/  IADD3 R162, PT, PT, R165, R4.reuse, RZ ;  /* 0x00000004a5a27210 */ /* 0x080fe40007ffe0ff */
[----:B------:R-:W-:Y:S01]  /*c3c0*/  IADD3 R158, PT, PT, R2, R4, RZ ;  /* 0x00000004029e7210 */ /* 0x000fe20007ffe0ff */
[----:B------:R-:W-:Y:S01]  /*c3d0*/  LDSM.16.M88.4 R8, [R163] ;  /* 0x00000000a308783b */ /* 0x000fe20000000200 */
[----:B------:R-:W-:-:S02]  /*c3e0*/  IADD3 R161, PT, PT, R5, R162, RZ ;  /* 0x000000a205a17210 */ /* 0x000fc40007ffe0ff */
[----:B------:R-:W-:Y:S01]  /*c3f0*/  IADD3 R157, PT, PT, R5, R158, RZ ;  /* 0x0000009e059d7210 */ /* 0x000fe20007ffe0ff */
[----:B------:R-:W-:Y:S04]  /*c400*/  LDSM.16.M88.4 R20, [R159+0x2000] ;  /* 0x002000009f14783b */ /* 0x000fe80000000200 */
[----:B-----5:R-:W3:Y:S04]  /*c410*/  LDSM.16.M88.4 R28, [R164+UR6+0x2800] ;  /* 0x00280006a41c783b */ /* 0x020ee80008000200 */
[----:B------:R-:W-:Y:S04]  /*c420*/  LDSM.16.M88.4 R44, [R162] ;  /* 0x00000000a22c783b */ /* 0x000fe80000000200 */
[----:B------:R-:W-:Y:S04]  /*c430*/  LDSM.16.M88.4 R48, [R158+0x2000] ;  /* 0x002000009e30783b */ /* 0x000fe80000000200 */
[----:B------:R-:W4:Y:S04]  /*c440*/  LDSM.16.M88.4 R36, [R159+0x2800] ;  /* 0x002800009f24783b */ /* 0x000f280000000200 */
[----:B------:R-:W-:Y:S04]  /*c450*/  LDSM.16.M88.4 R24, [R161] ;  /* 0x00000000a118783b */ /* 0x000fe80000000200 */
[----:B------:R-:W4:Y:S04]  /*c460*/  LDSM.16.M88.4 R56, [R157+0x2000] ;  /* 0x002000009d38783b */ /* 0x000f280000000200 */
[----:B------:R-:W4:Y:S01]  /*c470*/  LDSM.16.M88.4 R76, [R158+0x2800] ;  /* 0x002800009e4c783b */ /* 0x000f220000000200 */
[C---:B-1----:R-:W-:Y:S03]  /*c480*/  HMMA.16816.F32 R40, R12.reuse, R16, RZ ;  /* 0x000000100c28723c */ /* 0x042fe600000018ff */
[----:B------:R-:W1:Y:S04]  /*c490*/  LDSM.16.M88.4 R68, [R164+UR6+0x3000] ;  /* 0x00300006a444783b */ /* 0x000e680008000200 */
[----:B------:R-:W-:Y:S01]  /*c4a0*/  LDSM.16.M88.4 R72, [R158+0x3000] ;  /* 0x003000009e48783b */ /* 0x000fe20000000200 */
[C---:B------:R-:W-:Y:S08]  /*c4b0*/  HMMA.16816.F32 R16, R12.reuse, R18, RZ ;  /* 0x000000120c10723c */ /* 0x040ff000000018ff */
[----:B---3--:R-:W-:Y:S08]  /*c4c0*/  HMMA.16816.F32 R32, R12, R28, RZ ;  /* 0x0000001c0c20723c */ /* 0x008ff000000018ff */
[C---:B------:R-:W-:Y:S08]  /*c4d0*/  HMMA.16816.F32 R40, R8.reuse, R20, R40 ;  /* 0x000000140828723c */ /* 0x040ff00000001828 */
[C---:B------:R-:W-:Y:S01]  /*c4e0*/  HMMA.16816.F32 R16, R8.reuse, R22, R16 ;  /* 0x000000160810723c */ /* 0x040fe20000001810 */
[----:B------:R-:W-:Y:S07]  /*c4f0*/  LDSM.16.M88.4 R20, [R159+0x3000] ;  /* 0x003000009f14783b */ /* 0x000fee0000000200 */
[----:B----4-:R-:W-:Y:S08]  /*c500*/  HMMA.16816.F32 R32, R8, R36, R32 ;  /* 0x000000240820723c */ /* 0x010ff00000001820 */
[C---:B------:R-:W-:Y:S08]  /*c510*/  HMMA.16816.F32 R40, R44.reuse, R48, R40 ;  /* 0x000000302c28723c */ /* 0x040ff00000001828 */
[----:B------:R-:W-:Y:S01]  /*c520*/  HMMA.16816.F32 R16, R44, R50, R16 ;  /* 0x000000322c10723c */ /* 0x000fe20000001810 */
[----:B------:R-:W3:Y:S07]  /*c530*/  LDSM.16.M88.4 R48, [R157+0x2800] ;  /* 0x002800009d30783b */ /* 0x000eee0000000200 */
[----:B------:R-:W-:Y:S08]  /*c540*/  HMMA.16816.F32 R28, R12, R30, RZ ;  /* 0x0000001e0c1c723c */ /* 0x000ff000000018ff */
[----:B------:R-:W-:Y:S08]  /*c550*/  HMMA.16816.F32 R40, R24, R56, R40 ;  /* 0x000000381828723c */ /* 0x000ff00000001828 */
[----:B------:R-:W-:Y:S08]  /*c560*/  HMMA.16816.F32 R32, R44, R76, R32 ;  /* 0x0000004c2c20723c */ /* 0x000ff00000001820 */
[----:B------:R-:W-:Y:S08]  /*c570*/  HMMA.16816.F32 R28, R8, R38, R28 ;  /* 0x00000026081c723c */ /* 0x000ff0000000181c */
[----:B------:R-:W-:Y:S01]  /*c580*/  HMMA.16816.F32 R16, R24, R58, R16 ;  /* 0x0000003a1810723c */ /* 0x000fe20000001810 */
[----:B------:R-:W-:Y:S07]  /*c590*/  LDSM.16.M88.4 R56, [R164+UR6+0x3800] ;  /* 0x00380006a438783b */ /* 0x000fee0008000200 */
[----:B-1----:R-:W-:Y:S08]  /*c5a0*/  HMMA.16816.F32 R36, R12, R68, RZ ;  /* 0x000000440c24723c */ /* 0x002ff000000018ff */
        /* <DEDUP_REMOVED lines=8> */
[----:B------:R-:W3:Y:S07]  /*c630*/  LDSM.16.M88.4 R48, [R164+UR6+0x4000] ;  /* 0x00400006a430783b */ /* 0x000eee0008000200 */
[C---:B------:R-:W-:Y:S08]  /*c640*/  HMMA.16816.F32 R36, R44.reuse, R72, R36 ;  /* 0x000000482c24723c */ /* 0x040ff00000001824 */
[----:B------:R-:W-:Y:S01]  /*c650*/  HMMA.16816.F32 R68, R44, R74, R68 ;  /* 0x0000004a2c44723c */ /* 0x000fe20000001844 */
[----:B------:R-:W-:Y:S11]  /*c660*/  LDSM.16.M88.4 R72, [R158+0x4000] ;  /* 0x004000009e48783b */ /* 0x000ff60000000200 */
[C---:B-1----:R-:W-:Y:S08]  /*c670*/  HMMA.16816.F32 R36, R24.reuse, R20, R36 ;  /* 0x000000141824723c */ /* 0x042ff00000001824 */
[----:B------:R-:W-:Y:S01]  /*c680*/  HMMA.16816.F32 R68, R24, R22, R68 ;  /* 0x000000161844723c */ /* 0x000fe20000001844 */
[----:B------:R-:W-:Y:S01]  /*c690*/  LDSM.16.M88.4 R20, [R164+UR6+0x4800] ;  /* 0x00480006a414783b */ /* 0x000fe20008000200 */
        /* <DEDUP_REMOVED lines=66> */
[----:B------:R1:W1:Y:S01]  /*cac0*/  MUFU.TANH R127, R16 ;  /* 0x00000010007f7308 */ /* 0x0002620000002400 */
[----:B------:R-:W-:Y:S01]  /*cad0*/  HMMA.16816.F32 R48, R44, R74, R48 ;  /* 0x0000004a2c30723c */ /* 0x000fe20000001830 */
[----:B------:R-:W-:Y:S06]  /*cae0*/  LDSM.16.M88.4 R72, [R164+UR6+0x5800] ;  /* 0x00580006a448783b */ /* 0x000fec0008000200 */
        /* <DEDUP_REMOVED lines=12> */
[-C--:B------:R-:W-:Y:S01]  /*cbb0*/  FMUL.FTZ R145, R29, R52.reuse ;  /* 0x000000341d917220 */ /* 0x080fe20000410000 */
[----:B------:R-:W-:-:S02]  /*cbc0*/  FMUL.FTZ R147, R31, R52 ;  /* 0x000000341f937220 */ /* 0x000fc40000410000 */
[----:B------:R2:W1:Y:S01]  /*cbd0*/  MUFU.TANH R143, R28 ;  /* 0x0000001c008f7308 */ /* 0x0004620000002400 */
[----:B------:R-:W-:Y:S01]  /*cbe0*/  HMMA.16816.F32 R48, R24, R58, R48 ;  /* 0x0000003a1830723c */ /* 0x000fe20000001830 */
[----:B------:R-:W-:Y:S06]  /*cbf0*/  LDSM.16.M88.4 R56, [R159+0x5800] ;  /* 0x005800009f38783b */ /* 0x000fec0000000200 */
[----:B------:R-:W1:Y:S01]  /*cc00*/  MUFU.TANH R113, R113 ;  /* 0x0000007100717308 */ /* 0x000e620000002400 */
[----:B---3--:R-:W-:Y:S01]  /*cc10*/  HMMA.16816.F32 R68, R44, R76, R68 ;  /* 0x0000004c2c44723c */ /* 0x008fe20000001844 */
[----:B------:R-:W-:-:S06]  /*cc20*/  FMUL.FTZ R77, R30, R52 ;  /* 0x000000341e4d7220 */ /* 0x000fcc0000410000 */
[----:B------:R-:W3:Y:S01]  /*cc30*/  MUFU.TANH R115, R115 ;  /* 0x0000007300737308 */ /* 0x000ee20000002400 */
[----:B------:R-:W-:Y:S01]  /*cc40*/  HMMA.16816.F32 R16, R8, R38, R16 ;  /* 0x000000260810723c */ /* 0x000fe20000001810 */
[----:B------:R-:W3:Y:S02]  /*cc50*/  LDSM.16.M88.4 R36, [R157+0x4800] ;  /* 0x004800009d24783b */ /* 0x000ee40000000200 */
[-C--:B------:R-:W-:Y:S01]  /*cc60*/  FMUL.FTZ R48, R48, R52.reuse ;  /* 0x0000003430307220 */ /* 0x080fe20000410000 */
[-C--:B------:R-:W-:Y:S01]  /*cc70*/  FMUL.FTZ R153, R49, R52.reuse ;  /* 0x0000003431997220 */ /* 0x080fe20000410000 */
[-C--:B------:R-:W-:Y:S02]  /*cc80*/  FMUL.FTZ R151, R51, R52.reuse ;  /* 0x0000003433977220 */ /* 0x080fe40000410000 */
[----:B------:R3:W1:Y:S01]  /*cc90*/  MUFU.TANH R149, R48 ;  /* 0x0000003000957308 */ /* 0x0006620000002400 */
[C---:B----4-:R-:W-:Y:S07]  /*cca0*/  HMMA.16816.F32 R32, R12.reuse, R40, RZ ;  /* 0x000000280c20723c */ /* 0x050fee00000018ff */
[----:B------:R-:W4:Y:S01]  /*ccb0*/  MUFU.TANH R119, R119 ;  /* 0x0000007700777308 */ /* 0x000f220000002400 */
[----:B--2---:R-:W-:Y:S01]  /*ccc0*/  HMMA.16816.F32 R28, R12, R42, RZ ;  /* 0x0000002a0c1c723c */ /* 0x004fe200000018ff */
[----:B------:R-:W2:Y:S06]  /*ccd0*/  LDSM.16.M88.4 R40, [R158+0x5000] ;  /* 0x005000009e28783b */ /* 0x000eac0000000200 */
[----:B------:R-:W2:Y:S01]  /*cce0*/  MUFU.TANH R121, R121 ;  /* 0x0000007900797308 */ /* 0x000ea20000002400 */
[----:B------:R-:W-:Y:S01]  /*ccf0*/  HMMA.16816.F32 R16, R44, R78, R16 ;  /* 0x0000004e2c10723c */ /* 0x000fe20000001810 */
[----:B------:R-:W-:-:S06]  /*cd00*/  FMUL.FTZ R79, R50, R52 ;  /* 0x00000034324f7220 */ /* 0x000fcc0000410000 */
        /* <DEDUP_REMOVED lines=28> */
[C---:B------:R-:W-:Y:S07]  /*ced0*/  HMMA.16816.F32 R12, R8.reuse, R58, R12 ;  /* 0x0000003a080c723c */ /* 0x040fee000000180c */
[----:B------:R-:W1:Y:S01]  /*cee0*/  MUFU.TANH R147, R147 ;  /* 0x0000009300937308 */ /* 0x000e620000002400 */
[----:B------:R-:W-:Y:S01]  /*cef0*/  HMMA.16816.F32 R48, R8, R56, R48 ;  /* 0x000000380830723c */ /* 0x000fe20000001830 */
[----:B------:R-:W-:-:S06]  /*cf00*/  FMUL.FTZ R57, R71, R52 ;  /* 0x0000003447397220 */ /* 0x000fcc0000410000 */
[----:B------:R-:W1:Y:S01]  /*cf10*/  MUFU.TANH R153, R153 ;  /* 0x0000009900997308 */ /* 0x000e620000002400 */
[----:B----4-:R-:W-:Y:S01]  /*cf20*/  HMMA.16816.F32 R32, R24, R20, R32 ;  /* 0x000000141820723c */ /* 0x010fe20000001820 */
[----:B------:R-:W-:Y:S02]  /*cf30*/  SHF.R.U32.HI R21, RZ, 0x2, R63 ;  /* 0x00000002ff157819 */ /* 0x000fe4000001163f */
[----:B------:R-:W-:Y:S02]  /*cf40*/  SHF.L.U32 R20, R63, 0x1, RZ ;  /* 0x000000013f147819 */ /* 0x000fe400000006ff */
[----:B------:R-:W-:Y:S02]  /*cf50*/  LOP3.LUT R21, R21, 0x7, RZ, 0xc0, !PT ;  /* 0x0000000715157812 */ /* 0x000fe400078ec0ff */
[----:B------:R-:W4:Y:S01]  /*cf60*/  MUFU.TANH R79, R79 ;  /* 0x0000004f004f7308 */ /* 0x000f220000002400 */
[----:B---3--:R-:W-:Y:S01]  /*cf70*/  HMMA.16816.F32 R12, R44, R38, R12 ;  /* 0x000000262c0c723c */ /* 0x008fe2000000180c */
[----:B------:R-:W-:-:S06]  /*cf80*/  LOP3.LUT R20, R20, 0x6, RZ, 0xc0, !PT ;  /* 0x0000000614147812 */ /* 0x000fcc00078ec0ff */
[----:B------:R-:W3:Y:S01]  /*cf90*/  MUFU.TANH R151, R151 ;  /* 0x0000009700977308 */ /* 0x000ee20000002400 */
[----:B------:R-:W-:Y:S03]  /*cfa0*/  HMMA.16816.F32 R48, R44, R36, R48 ;  /* 0x000000242c30723c */ /* 0x000fe60000001830 */
[-C--:B------:R-:W-:Y:S01]  /*cfb0*/  FMUL.FTZ R2, R33, R52.reuse ;  /* 0x0000003421027220 */ /* 0x080fe20000410000 */
[-C--:B------:R-:W-:Y:S01]  /*cfc0*/  FMUL.FTZ R11, R34, R52.reuse ;  /* 0x00000034220b7220 */ /* 0x080fe20000410000 */
[-C--:B------:R-:W-:Y:S01]  /*cfd0*/  FMUL.FTZ R33, R35, R52.reuse ;  /* 0x0000003423217220 */ /* 0x080fe20000410000 */
[----:B------:R-:W-:Y:S01]  /*cfe0*/  FMUL.FTZ R32, R32, R52 ;  /* 0x0000003420207220 */ /* 0x000fe20000410000 */
[----:B------:R-:W2:Y:S01]  /*cff0*/  MUFU.TANH R73, R68 ;  /* 0x0000004400497308 */ /* 0x000ea20000002400 */
[----:B------:R-:W-:Y:S01]  /*d000*/  HMMA.16816.F32 R28, R24, R22, R28 ;  /* 0x00000016181c723c */ /* 0x000fe2000000181c */
[----:B------:R-:W-:-:S06]  /*d010*/  LOP3.LUT R23, R64, 0x1f0, RZ, 0xc0, !PT ;  /* 0x000001f040177812 */ /* 0x000fcc00078ec0ff */
        /* <DEDUP_REMOVED lines=37> */
[----:B----4-:R-:W-:Y:S01]  /*d270*/  P2R R2, PR, RZ, 0x1 ;  /* 0x00000001ff027803 */ /* 0x010fe20000000000 */
        /* <DEDUP_REMOVED lines=15> */
.L_x_12051:
        /* <DEDUP_REMOVED lines=60> */
.L_x_12052:
[----:B------:R-:W-:Y:S05]  /*d730*/  BSYNC.RECONVERGENT B0 ;  /* 0x0000000000007941 */ /* 0x000fea0003800200 */
.L_x_12050:
[----:B------:R-:W-:Y:S01]  /*d740*/  IADD3 R46, P1, PT, R7, R170, RZ ;  /* 0x000000aa072e7210 */ /* 0x000fe20007f3e0ff */
[C---:B------:R-:W-:Y:S01]  /*d750*/  IMAD.SHL.U32 R7, R166.reuse, 0x20, RZ ;  /* 0x00000020a6077824 */ /* 0x040fe200078e00ff */
[----:B------:R-:W-:Y:S02]  /*d760*/  SHF.L.U64.HI R8, R166, 0x5, R167 ;  /* 0x00000005a6087819 */ /* 0x000fe400000102a7 */
[----:B------:R-:W-:Y:S01]  /*d770*/  ISETP.GE.AND P0, PT, R100, R179, PT ;  /* 0x000000b36400720c */ /* 0x000fe20003f06270 */
[----:B------:R-:W-:Y:S01]  /*d780*/  IMAD.X R47, R6, 0x1, R171, P1 ;  /* 0x00000001062f7824 */ /* 0x000fe200008e06ab */
[----:B------:R-:W-:-:S04]  /*d790*/  IADD3 R14, P2, PT, R7, R46, RZ ;  /* 0x0000002e070e7210 */ /* 0x000fc80007f5e0ff */
        /* <DEDUP_REMOVED lines=52> */
.L_x_12049:
[----:B------:R-:W-:Y:S05]  /*dae0*/  BSYNC.RECONVERGENT B1 ;  /* 0x0000000000017941 */ /* 0x000fea0003800200 */
.L_x_12048:
[----:B-1----:R-:W-:Y:S01]  /*daf0*/  IADD3 R15, PT, PT, R178, R21, R23 ;  /* 0x00000015b20f7210 */ /* 0x002fe20007ffe017 */
[----:B------:R-:W-:-:S03]  /*db00*/  IMAD.IADD R24, R177, 0x1, R20 ;  /* 0x00000001b1187824 */ /* 0x000fc600078e0214 */
[----:B------:R-:W-:Y:S01]  /*db10*/  IADD3 R15, PT, PT, R60, R15, -R183 ;  /* 0x0000000f3c0f7210 */ /* 0x000fe20007ffe8b7 */
[C---:B------:R-:W-:Y:S01]  /*db20*/  VIADD R16, R24.reuse, 0x1 ;  /* 0x0000000118107836 */ /* 0x040fe20000000000 */
[CC--:B------:R-:W-:Y:S01]  /*db30*/  ISETP.GE.AND P1, PT, R24.reuse, R60.reuse, PT ;  /* 0x0000003c1800720c */ /* 0x0c0fe20003f26270 */
[----:B------:R-:W-:Y:S02]  /*db40*/  VIADD R18, R24, 0x11 ;  /* 0x0000001118127836 */ /* 0x000fe40000000000 */
[C---:B------:R-:W-:Y:S01]  /*db50*/  IMAD.IADD R58, R15.reuse, 0x1, -R24 ;  /* 0x000000010f3a7824 */ /* 0x040fe200078e0a18 */
[-C--:B------:R-:W-:Y:S01]  /*db60*/  ISETP.GE.AND P0, PT, R16, R60.reuse, PT ;  /* 0x0000003c1000720c */ /* 0x080fe20003f06270 */
[C---:B------:R-:W-:Y:S01]  /*db70*/  IMAD.IADD R6, R15.reuse, 0x1, -R16 ;  /* 0x000000010f067824 */ /* 0x040fe200078e0a10 */
[----:B------:R-:W-:Y:S01]  /*db80*/  ISETP.GE.AND P6, PT, R18, R60, PT ;  /* 0x0000003c1200720c */ /* 0x000fe20003fc6270 */
[C---:B------:R-:W-:Y:S01]  /*db90*/  IMAD.IADD R12, R15.reuse, 0x1, -R18 ;  /* 0x000000010f0c7824 */ /* 0x040fe200078e0a12 */
[----:B------:R-:W-:Y:S01]  /*dba0*/  IABS R58, R58 ;  /* 0x0000003a003a7213 */ /* 0x000fe20000000000 */
[C---:B------:R-:W-:Y:S01]  /*dbb0*/  VIADD R22, R24.reuse, 0x20 ;  /* 0x0000002018167836 */ /* 0x040fe20000000000 */
[----:B------:R-:W-:Y:S01]  /*dbc0*/  IABS R6, R6 ;  /* 0x0000000600067213 */ /* 0x000fe20000000000 */
[C---:B------:R-:W-:Y:S01]  /*dbd0*/  VIADD R74, R24.reuse, 0x30 ;  /* 0x00000030184a7836 */ /* 0x040fe20000000000 */
[----:B------:R-:W-:Y:S01]  /*dbe0*/  I2FP.F32.S32 R58, R58 ;  /* 0x0000003a003a7245 */ /* 0x000fe20000201400 */
[C---:B------:R-:W-:Y:S01]  /*dbf0*/  IMAD.IADD R34, R15.reuse, 0x1, -R22 ;  /* 0x000000010f227824 */ /* 0x040fe200078e0a16 */
[----:B------:R-:W-:Y:S01]  /*dc00*/  I2FP.F32.S32 R7, R6 ;  /* 0x0000000600077245 */ /* 0x000fe20000201400 */
[----:B------:R-:W-:Y:S01]  /*dc10*/  VIADD R52, R24, 0x41 ;  /* 0x0000004118347836 */ /* 0x000fe20000000000 */
[----:B------:R-:W-:Y:S01]  /*dc20*/  IABS R12, R12 ;  /* 0x0000000c000c7213 */ /* 0x000fe20000000000 */
[----:B------:R-:W-:Y:S01]  /*dc30*/  FFMA.FTZ R47, -R0, R58, R3 ;  /* 0x0000003a002f7223 */ /* 0x000fe20000010103 */
[----:B------:R-:W-:-:S02]  /*dc40*/  VIADD R3, R15, 0x8 ;  /* 0x000000080f037836 */ /* 0x000fc40000000000 */
[C---:B------:R-:W-:Y:S01]  /*dc50*/  FFMA.FTZ R85, -R0.reuse, R58, R85 ;  /* 0x0000003a00557223 */ /* 0x040fe20000010155 */
[----:B------:R-:W-:Y:S01]  /*dc60*/  FFMA.FTZ R53, -R0, R7, R53 ;  /* 0x0000000700357223 */ /* 0x000fe20000010135 */
[----:B------:R-:W-:Y:S01]  /*dc70*/  IMAD.IADD R7, R15, 0x1, -R74 ;  /* 0x000000010f077824 */ /* 0x000fe200078e0a4a */
[----:B------:R-:W-:Y:S01]  /*dc80*/  I2FP.F32.S32 R12, R12 ;  /* 0x0000000c000c7245 */ /* 0x000fe20000201400 */
[----:B------:R-:W-:Y:S01]  /*dc90*/  IMAD.IADD R16, R3, 0x1, -R16 ;  /* 0x0000000103107824 */ /* 0x000fe200078e0a10 */
[----:B------:R-:W-:Y:S01]  /*dca0*/  FSEL R47, R47, -INF , !P1 ;  /* 0xff8000002f2f7808 */ /* 0x000fe20004800000 */
        /* <DEDUP_REMOVED lines=8> */
[----:B------:R-:W-:Y:S01]  /*dd30*/  VIADD R28, R24, 0x10 ;  /* 0x00000010181c7836 */ /* 0x000fe20000000000 */
[----:B------:R-:W-:Y:S01]  /*dd40*/  I2FP.F32.S32 R58, R18 ;  /* 0x00000012003a7245 */ /* 0x000fe20000201400 */
[----:B------:R-:W-:Y:S01]  /*dd50*/  IMAD.IADD R46, R15, 0x1, -R6 ;  /* 0x000000010f2e7824 */ /* 0x000fe200078e0a06 */
[----:B------:R-:W-:Y:S01]  /*dd60*/  I2FP.F32.S32 R7, R7 ;  /* 0x0000000700077245 */ /* 0x000fe20000201400 */
[----:B------:R-:W-:Y:S01]  /*dd70*/  FFMA.FTZ R18, -R0, R16, R67 ;  /* 0x0000001000127223 */ /* 0x000fe20000010143 */
[----:B------:R-:W-:Y:S01]  /*dd80*/  ISETP.GE.AND P4, PT, R6, R60, PT ;  /* 0x0000003c0600720c */ /* 0x000fe20003f86270 */
[C---:B------:R-:W-:Y:S01]  /*dd90*/  FFMA.FTZ R95, -R0.reuse, R58, R95 ;  /* 0x0000003a005f7223 */ /* 0x040fe2000001015f */
[----:B------:R-:W-:Y:S01]  /*dda0*/  FSEL R58, R53, -INF , !P0 ;  /* 0xff800000353a7808 */ /* 0x000fe20004000000 */
[----:B------:R-:W-:Y:S01]  /*ddb0*/  FFMA.FTZ R127, -R0, R7, R127 ;  /* 0x00000007007f7223 */ /* 0x000fe2000001017f */
[----:B------:R-:W-:Y:S01]  /*ddc0*/  FSEL R18, R18, -INF , !P0 ;  /* 0xff80000012127808 */ /* 0x000fe20004000000 */
[----:B------:R-:W-:Y:S01]  /*ddd0*/  IMAD.IADD R7, R15, 0x1, -R52 ;  /* 0x000000010f077824 */ /* 0x000fe200078e0a34 */
[----:B------:R-:W-:Y:S01]  /*dde0*/  ISETP.GE.AND P0, PT, R22, R60, PT ;  /* 0x0000003c1600720c */ /* 0x000fe20003f06270 */
[----:B------:R-:W-:Y:S01]  /*ddf0*/  IMAD.IADD R6, R3, 0x1, -R6 ;  /* 0x0000000103067824 */ /* 0x000fe200078e0a06 */
[----:B------:R-:W2:Y:S01]  /*de00*/  LD.E R22, desc[UR4][R102.64+0xdc] ;  /* 0x0000dc0466167980 */ /* 0x000ea2000c101900 */
[----:B------:R-:W-:Y:S01]  /*de10*/  IABS R46, R46 ;  /* 0x0000002e002e7213 */ /* 0x000fe20000000000 */
[--C-:B------:R-:W-:Y:S01]  /*de20*/  IMAD.IADD R8, R15, 0x1, -R28.reuse ;  /* 0x000000010f087824 */ /* 0x100fe200078e0a1c */
[----:B------:R-:W-:Y:S01]  /*de30*/  IABS R7, R7 ;  /* 0x0000000700077213 */ /* 0x000fe20000000000 */
[C---:B------:R-:W-:Y:S01]  /*de40*/  VIADD R10, R24.reuse, 0x18 ;  /* 0x00000018180a7836 */ /* 0x040fe20000000000 */
[----:B------:R-:W-:Y:S01]  /*de50*/  IABS R6, R6 ;  /* 0x0000000600067213 */ /* 0x000fe20000000000 */
[C---:B------:R-:W-:Y:S01]  /*de60*/  VIADD R56, R24.reuse, 0x8 ;  /* 0x0000000818387836 */ /* 0x040fe20000000000 */
[----:B------:R-:W-:Y:S01]  /*de70*/  I2FP.F32.S32 R7, R7 ;  /* 0x0000000700077245 */ /* 0x000fe20000201400 */
[----:B------:R-:W-:Y:S01]  /*de80*/  VIADD R14, R24, 0x21 ;  /* 0x00000021180e7836 */ /* 0x000fe20000000000 */
[----:B------:R-:W-:Y:S01]  /*de90*/  ISETP.GE.AND P5, PT, R28, R60, PT ;  /* 0x0000003c1c00720c */ /* 0x000fe20003fa6270 */
[----:B------:R-:W-:Y:S01]  /*dea0*/  IMAD.IADD R28, R3, 0x1, -R28 ;  /* 0x00000001031c7824 */ /* 0x000fe200078e0a1c */
[----:B------:R-:W-:Y:S01]  /*deb0*/  I2FP.F32.S32 R46, R46 ;  /* 0x0000002e002e7245 */ /* 0x000fe20000201400 */
[C---:B------:R-:W-:Y:S01]  /*dec0*/  FFMA.FTZ R145, -R0.reuse, R7, R145 ;  /* 0x0000000700917223 */ /* 0x040fe20000010191 */
[C---:B------:R-:W-:Y:S01]  /*ded0*/  IMAD.IADD R7, R15.reuse, 0x1, -R38 ;  /* 0x000000010f077824 */ /* 0x040fe200078e0a26 */
[----:B------:R-:W-:Y:S01]  /*dee0*/  I2FP.F32.S32 R6, R6 ;  /* 0x0000000600067245 */ /* 0x000fe20000201400 */
[--C-:B------:R-:W-:Y:S01]  /*def0*/  IMAD.IADD R72, R15, 0x1, -R10.reuse ;  /* 0x000000010f487824 */ /* 0x100fe200078e0a0a */
[----:B------:R-:W-:Y:S01]  /*df00*/  IABS R8, R8 ;  /* 0x0000000800087213 */ /* 0x000fe20000000000 */
[C---:B------:R-:W-:Y:S01]  /*df10*/  FFMA.FTZ R46, -R0.reuse, R46, R83 ;  /* 0x0000002e002e7223 */ /* 0x040fe20000010153 */
[----:B------:R-:W-:Y:S01]  /*df20*/  IABS R7, R7 ;  /* 0x0000000700077213 */ /* 0x000fe20000000000 */
[----:B------:R-:W-:Y:S01]  /*df30*/  FFMA.FTZ R6, -R0, R6, R87 ;  /* 0x0000000600067223 */ /* 0x000fe20000010157 */
[----:B------:R-:W-:Y:S01]  /*df40*/  IABS R28, R28 ;  /* 0x0000001c001c7213 */ /* 0x000fe20000000000 */
[C---:B------:R-:W-:Y:S01]  /*df50*/  VIADD R54, R24.reuse, 0x29 ;  /* 0x0000002918367836 */ /* 0x040fe20000000000 */
[----:B------:R-:W-:Y:S01]  /*df60*/  I2FP.F32.S32 R7, R7 ;  /* 0x0000000700077245 */ /* 0x000fe20000201400 */
[C---:B------:R-:W-:Y:S01]  /*df70*/  IMAD.IADD R49, R3.reuse, 0x1, -R10 ;  /* 0x0000000103317824 */ /* 0x040fe200078e0a0a */
[----:B------:R-:W-:Y:S01]  /*df80*/  I2FP.F32.S32 R8, R8 ;  /* 0x0000000800087245 */ /* 0x000fe20000201400 */
[----:B------:R-:W-:Y:S01]  /*df90*/  VIADD R44, R24, 0x19 ;  /* 0x00000019182c7836 */ /* 0x000fe20000000000 */
[----:B------:R-:W-:Y:S01]  /*dfa0*/  I2FP.F32.S32 R28, R28 ;  /* 0x0000001c001c7245 */ /* 0x000fe20000201400 */
[----:B------:R-:W-:Y:S01]  /*dfb0*/  FFMA.FTZ R71, -R0, R7, R71 ;  /* 0x0000000700477223 */ /* 0x000fe20000010147 */
[----:B------:R-:W-:Y:S01]  /*dfc0*/  IMAD.IADD R7, R3, 0x1, -R24 ;  /* 0x0000000103077824 */ /* 0x000fe200078e0a18 */
[----:B------:R-:W-:Y:S01]  /*dfd0*/  ISETP.GE.AND P3, PT, R56, R60, PT ;  /* 0x0000003c3800720c */ /* 0x000fe20003f66270 */
[C---:B------:R-:W-:Y:S01]  /*dfe0*/  IMAD.IADD R56, R15.reuse, 0x1, -R56 ;  /* 0x000000010f387824 */ /* 0x040fe200078e0a38 */
[----:B------:R-:W-:Y:S01]  /*dff0*/  FSEL R46, R46, -INF , !P4 ;  /* 0xff8000002e2e7808 */ /* 0x000fe20006000000 */
[----:B------:R-:W-:Y:S01]  /*e000*/  FFMA.FTZ R91, -R0, R12, R91 ;  /* 0x0000000c005b7223 */ /* 0x000fe2000001015b */
[----:B------:R-:W-:Y:S01]  /*e010*/  IABS R7, R7 ;  /* 0x0000000700077213 */ /* 0x000fe20000000000 */
[C---:B------:R-:W-:Y:S01]  /*e020*/  IMAD.IADD R108, R15.reuse, 0x1, -R14 ;  /* 0x000000010f6c7824 */ /* 0x040fe200078e0a0e */
[----:B------:R-:W-:Y:S01]  /*e030*/  FSEL R6, R6, -INF , !P4 ;  /* 0xff80000006067808 */ /* 0x000fe20006000000 */
[----:B------:R-:W-:Y:S01]  /*e040*/  IMAD.IADD R26, R15, 0x1, -R54 ;  /* 0x000000010f1a7824 */ /* 0x000fe200078e0a36 */
[----:B------:R-:W-:Y:S01]  /*e050*/  I2FP.F32.S32 R7, R7 ;  /* 0x0000000700077245 */ /* 0x000fe20000201400 */
[----:B------:R-:W-:Y:S01]  /*e060*/  IMAD.IADD R104, R3, 0x1, -R14 ;  /* 0x0000000103687824 */ /* 0x000fe200078e0a0e */
[----:B------:R-:W-:Y:S01]  /*e070*/  ISETP.GE.AND P4, PT, R14, R60, PT ;  /* 0x0000003c0e00720c */ /* 0x000fe20003f86270 */
[----:B------:R-:W-:Y:S01]  /*e080*/  VIADD R12, R24, 0x28 ;  /* 0x00000028180c7836 */ /* 0x000fe20000000000 */
[----:B------:R-:W-:Y:S01]  /*e090*/  IABS R72, R72 ;  /* 0x0000004800487213 */ /* 0x000fe20000000000 */
[C---:B------:R-:W-:Y:S01]  /*e0a0*/  FFMA.FTZ R7, -R0.reuse, R7, R65 ;  /* 0x0000000700077223 */ /* 0x040fe20000010141 */
[----:B------:R-:W-:Y:S01]  /*e0b0*/  IABS R14, R49 ;  /* 0x00000031000e7213 */ /* 0x000fe20000000000 */
[C---:B------:R-:W-:Y:S01]  /*e0c0*/  FFMA.FTZ R8, -R0.reuse, R8, R89 ;  /* 0x0000000800087223 */ /* 0x040fe20000010159 */
[----:B------:R-:W-:Y:S01]  /*e0d0*/  FFMA.FTZ R28, -R0, R28, R93 ;  /* 0x0000001c001c7223 */ /* 0x000fe2000001015d */
[----:B------:R-:W-:Y:S01]  /*e0e0*/  IMAD.IADD R30, R15, 0x1, -R44 ;  /* 0x000000010f1e7824 */ /* 0x000fe200078e0a2c */
[----:B------:R-:W-:Y:S01]  /*e0f0*/  FSEL R7, R7, -INF , !P1 ;  /* 0xff80000007077808 */ /* 0x000fe20004800000 */
[--C-:B------:R-:W-:Y:S01]  /*e100*/  IMAD.IADD R32, R15, 0x1, -R12.reuse ;  /* 0x000000010f207824 */ /* 0x100fe200078e0a0c */
[-C--:B------:R-:W-:Y:S01]  /*e110*/  ISETP.GE.AND P2, PT, R10, R60.reuse, PT ;  /* 0x0000003c0a00720c */ /* 0x080fe20003f46270 */
[C---:B------:R-:W-:Y:S01]  /*e120*/  IMAD.IADD R10, R3.reuse, 0x1, -R12 ;  /* 0x00000001030a7824 */ /* 0x040fe200078e0a0c */
[----:B------:R-:W-:Y:S01]  /*e130*/  ISETP.GE.AND P1, PT, R44, R60, PT ;  /* 0x0000003c2c00720c */ /* 0x000fe20003f26270 */
        /* <DEDUP_REMOVED lines=9> */
[----:B------:R-:W-:Y:S01]  /*e1d0*/  IABS R34, R34 ;  /* 0x0000002200227213 */ /* 0x000fe20000000000 */
[----:B------:R-:W-:Y:S01]  /*e1e0*/  VIADD R68, R24, 0x38 ;  /* 0x0000003818447836 */ /* 0x000fe20000000000 */
[----:B------:R-:W-:Y:S01]  /*e1f0*/  IABS R110, R110 ;  /* 0x0000006e006e7213 */ /* 0x000fe20000000000 */
[----:B------:R-:W-:Y:S01]  /*e200*/  FFMA.FTZ R14, -R0, R14, R105 ;  /* 0x0000000e000e7223 */ /* 0x000fe20000010169 */
[----:B------:R-:W-:Y:S01]  /*e210*/  FSEL R8, R8, -INF , !P5 ;  /* 0xff80000008087808 */ /* 0x000fe20006800000 */
[----:B------:R-:W-:Y:S01]  /*e220*/  IMAD.IADD R49, R3, 0x1, -R54 ;  /* 0x0000000103317824 */ /* 0x000fe200078e0a36 */
[----:B------:R-:W-:Y:S01]  /*e230*/  FSEL R28, R28, -INF , !P5 ;  /* 0xff8000001c1c7808 */ /* 0x000fe20006800000 */
[C---:B------:R-:W-:Y:S01]  /*e240*/  IMAD.IADD R136, R15.reuse, 0x1, -R64 ;  /* 0x000000010f887824 */ /* 0x040fe200078e0a40 */
[----:B------:R-:W-:Y:S01]  /*e250*/  I2FP.F32.S32 R56, R56 ;  /* 0x0000003800387245 */ /* 0x000fe20000201400 */
[C---:B------:R-:W-:Y:S01]  /*e260*/  VIADD R42, R24.reuse, 0x50 ;  /* 0x00000050182a7836 */ /* 0x040fe20000000000 */
[----:B------:R-:W-:Y:S01]  /*e270*/  I2FP.F32.S32 R26, R26 ;  /* 0x0000001a001a7245 */ /* 0x000fe20000201400 */
[----:B------:R-:W-:Y:S01]  /*e280*/  VIADD R50, R24, 0x48 ;  /* 0x0000004818327836 */ /* 0x000fe20000000000 */
[----:B------:R-:W-:Y:S01]  /*e290*/  ISETP.GE.AND P5, PT, R12, R60, PT ;  /* 0x0000003c0c00720c */ /* 0x000fe20003fa6270 */
[C---:B------:R-:W-:Y:S01]  /*e2a0*/  FFMA.FTZ R56, -R0.reuse, R56, R81 ;  /* 0x0000003800387223 */ /* 0x040fe20000010151 */
[----:B------:R-:W-:Y:S01]  /*e2b0*/  IABS R30, R30 ;  /* 0x0000001e001e7213 */ /* 0x000fe20000000000 */
[----:B------:R-:W-:Y:S01]  /*e2c0*/  FFMA.FTZ R119, -R0, R26, R119 ;  /* 0x0000001a00777223 */ /* 0x000fe20000010177 */
[----:B------:R-:W-:Y:S01]  /*e2d0*/  IABS R32, R32 ;  /* 0x0000002000207213 */ /* 0x000fe20000000000 */
[C---:B------:R-:W-:Y:S01]  /*e2e0*/  IMAD.IADD R26, R15.reuse, 0x1, -R40 ;  /* 0x000000010f1a7824 */ /* 0x040fe200078e0a28 */
[----:B------:R-:W-:Y:S01]  /*e2f0*/  I2FP.F32.S32 R34, R34 ;  /* 0x0000002200227245 */ /* 0x000fe20000201400 */
[C---:B------:R-:W-:Y:S01]  /*e300*/  VIADD R48, R24.reuse, 0x49 ;  /* 0x0000004918307836 */ /* 0x040fe20000000000 */
[----:B------:R-:W-:Y:S01]  /*e310*/  IABS R12, R44 ;  /* 0x0000002c000c7213 */ /* 0x000fe20000000000 */
[----:B------:R-:W-:Y:S01]  /*e320*/  VIADD R36, R24, 0x61 ;  /* 0x0000006118247836 */ /* 0x000fe20000000000 */
[----:B------:R-:W-:Y:S01]  /*e330*/  IABS R10, R10 ;  /* 0x0000000a000a7213 */ /* 0x000fe20000000000 */
[----:B------:R-:W-:Y:S01]  /*e340*/  FFMA.FTZ R109, -R0, R34, R109 ;  /* 0x00000022006d7223 */ /* 0x000fe2000001016d */
[----:B------:R-:W-:Y:S01]  /*e350*/  I2FP.F32.S32 R110, R110 ;  /* 0x0000006e006e7245 */ /* 0x000fe20000201400 */
[----:B------:R-:W-:Y:S01]  /*e360*/  IMAD.IADD R34, R15, 0x1, -R70 ;  /* 0x000000010f227824 */ /* 0x000fe200078e0a46 */
[----:B------:R-:W-:-:S02]  /*e370*/  I2FP.F32.S32 R30, R30 ;  /* 0x0000001e001e7245 */ /* 0x000fc40000201400 */
[----:B------:R-:W-:Y:S01]  /*e380*/  IABS R108, R108 ;  /* 0x0000006c006c7213 */ /* 0x000fe20000000000 */
[C---:B------:R-:W-:Y:S01]  /*e390*/  FFMA.FTZ R110, -R0.reuse, R110, R113 ;  /* 0x0000006e006e7223 */ /* 0x040fe20000010171 */
[----:B------:R-:W-:Y:S01]  /*e3a0*/  I2FP.F32.S32 R32, R32 ;  /* 0x0000002000207245 */ /* 0x000fe20000201400 */
[C---:B------:R-:W-:Y:S01]  /*e3b0*/  FFMA.FTZ R30, -R0.reuse, R30, R99 ;  /* 0x0000001e001e7223 */ /* 0x040fe20000010163 */
[----:B------:R-:W-:Y:S02]  /*e3c0*/  I2FP.F32.S32 R12, R12 ;  /* 0x0000000c000c7245 */ /* 0x000fe40000201400 */
[----:B------:R-:W-:Y:S01]  /*e3d0*/  IABS R104, R104 ;  /* 0x0000006800687213 */ /* 0x000fe20000000000 */
[C---:B------:R-:W-:Y:S01]  /*e3e0*/  FFMA.FTZ R117, -R0.reuse, R32, R117 ;  /* 0x0000002000757223 */ /* 0x040fe20000010175 */
[----:B------:R-:W-:Y:S01]  /*e3f0*/  I2FP.F32.S32 R10, R10 ;  /* 0x0000000a000a7245 */ /* 0x000fe20000201400 */
[----:B------:R-:W-:Y:S01]  /*e400*/  FFMA.FTZ R12, -R0, R12, R107 ;  /* 0x0000000c000c7223 */ /* 0x000fe2000001016b */
[----:B------:R-:W-:-:S02]  /*e410*/  FSEL R72, R72, -INF , !P2 ;  /* 0xff80000048487808 */ /* 0x000fc40005000000 */
[----:B------:R-:W-:Y:S01]  /*e420*/  FSEL R16, R85, -INF , !P3 ;  /* 0xff80000055107808 */ /* 0x000fe20005800000 */
[----:B------:R-:W-:Y:S01]  /*e430*/  FFMA.FTZ R121, -R0, R10, R121 ;  /* 0x0000000a00797223 */ /* 0x000fe20000010179 */
[----:B------:R-:W-:Y:S01]  /*e440*/  FSEL R14, R14, -INF , !P2 ;  /* 0xff8000000e0e7808 */ /* 0x000fe20005000000 */
[----:B------:R-:W-:Y:S01]  /*e450*/  IMAD.IADD R134, R3, 0x1, -R64 ;  /* 0x0000000103867824 */ /* 0x000fe200078e0a40 */
[----:B------:R-:W-:Y:S01]  /*e460*/  IABS R49, R49 ;  /* 0x0000003100317213 */ /* 0x000fe20000000000 */
[----:B------:R-:W-:Y:S01]  /*e470*/  IMAD.IADD R32, R15, 0x1, -R68 ;  /* 0x000000010f207824 */ /* 0x000fe200078e0a44 */
[----:B------:R-:W-:Y:S01]  /*e480*/  ISETP.GE.AND P2, PT, R70, R60, PT ;  /* 0x0000003c4600720c */ /* 0x000fe20003f46270 */
[C---:B------:R-:W-:Y:S01]  /*e490*/  IMAD.IADD R70, R3.reuse, 0x1, -R70 ;  /* 0x0000000103467824 */ /* 0x040fe200078e0a46 */
[----:B------:R-:W-:Y:S01]  /*e4a0*/  FSEL R56, R56, -INF , !P3 ;  /* 0xff80000038387808 */ /* 0x000fe20005800000 */
[----:B------:R-:W-:Y:S01]  /*e4b0*/  IMAD.IADD R146, R3, 0x1, -R52 ;  /* 0x0000000103927824 */ /* 0x000fe200078e0a34 */
[----:B------:R-:W-:Y:S01]  /*e4c0*/  I2FP.F32.S32 R49, R49 ;  /* 0x0000003100317245 */ /* 0x000fe20000201400 */
[--C-:B------:R-:W-:Y:S01]  /*e4d0*/  IMAD.IADD R148, R15, 0x1, -R48.reuse ;  /* 0x000000010f947824 */ /* 0x100fe200078e0a30 */
[----:B------:R-:W-:Y:S01]  /*e4e0*/  IABS R26, R26 ;  /* 0x0000001a001a7213 */ /* 0x000fe20000000000 */
[C---:B------:R-:W-:Y:S01]  /*e4f0*/  IMAD.IADD R142, R3.reuse, 0x1, -R48 ;  /* 0x00000001038e7824 */ /* 0x040fe200078e0a30 */
[----:B------:R-:W-:Y:S01]  /*e500*/  ISETP.GE.AND P3, PT, R74, R60, PT ;  /* 0x0000003c4a00720c */ /* 0x000fe20003f66270 */
[----:B------:R-:W-:Y:S01]  /*e510*/  IMAD.IADD R74, R3, 0x1, -R74 ;  /* 0x00000001034a7824 */ /* 0x000fe200078e0a4a */
[----:B------:R-:W-:Y:S01]  /*e520*/  FSEL R112, R109, -INF , !P0 ;  /* 0xff8000006d707808 */ /* 0x000fe20004000000 */
[----:B------:R-:W-:Y:S01]  /*e530*/  IMAD.IADD R76, R15, 0x1, -R36 ;  /* 0x000000010f4c7824 */ /* 0x000fe200078e0a24 */
[----:B------:R-:W-:-:S02]  /*e540*/  FSEL R110, R110, -INF , !P0 ;  /* 0xff8000006e6e7808 */ /* 0x000fc40004000000 */
[----:B------:R-:W-:Y:S02]  /*e550*/  I2FP.F32.S32 R108, R108 ;  /* 0x0000006c006c7245 */ /* 0x000fe40000201400 */
[----:B------:R-:W-:Y:S02]  /*e560*/  I2FP.F32.S32 R104, R104 ;  /* 0x0000006800687245 */ /* 0x000fe40000201400 */
[----:B------:R-:W-:Y:S02]  /*e570*/  ISETP.GE.AND P0, PT, R64, R60, PT ;  /* 0x0000003c4000720c */ /* 0x000fe40003f06270 */
[----:B------:R-:W-:Y:S02]  /*e580*/  IABS R34, R34 ;  /* 0x0000002200227213 */ /* 0x000fe40000000000 */
[----:B------:R-:W-:Y:S02]  /*e590*/  FSEL R10, R91, -INF , !P6 ;  /* 0xff8000005b0a7808 */ /* 0x000fe40007000000 */
[----:B------:R-:W-:Y:S01]  /*e5a0*/  FSEL R44, R95, -INF , !P6 ;  /* 0xff8000005f2c7808 */ /* 0x000fe20007000000 */
[C---:B------:R-:W-:Y:S01]  /*e5b0*/  FFMA.FTZ R123, -R0.reuse, R49, R123 ;  /* 0x00000031007b7223 */ /* 0x040fe2000001017b */
[----:B------:R-:W-:Y:S01]  /*e5c0*/  IABS R64, R70 ;  /* 0x0000004600407213 */ /* 0x000fe20000000000 */
[----:B------:R-:W-:Y:S01]  /*e5d0*/  FFMA.FTZ R108, -R0, R108, R111 ;  /* 0x0000006c006c7223 */ /* 0x000fe2000001016f */
[----:B------:R-:W-:Y:S01]  /*e5e0*/  ISETP.GE.AND P6, PT, R54, R60, PT ;  /* 0x0000003c3600720c */ /* 0x000fe20003fc6270 */
[C---:B------:R-:W-:Y:S01]  /*e5f0*/  IMAD.IADD R54, R3.reuse, 0x1, -R68 ;  /* 0x0000000103367824 */ /* 0x040fe200078e0a44 */
[----:B------:R-:W-:Y:S01]  /*e600*/  I2FP.F32.S32 R26, R26 ;  /* 0x0000001a001a7245 */ /* 0x000fe20000201400 */
[----:B------:R-:W-:Y:S01]  /*e610*/  IMAD.IADD R49, R3, 0x1, -R40 ;  /* 0x0000000103317824 */ /* 0x000fe200078e0a28 */
[----:B------:R-:W-:Y:S01]  /*e620*/  FSEL R30, R30, -INF , !P1 ;  /* 0xff8000001e1e7808 */ /* 0x000fe20004800000 */
[----:B------:R-:W-:Y:S01]  /*e630*/  FFMA.FTZ R104, -R0, R104, R115 ;  /* 0x0000006800687223 */ /* 0x000fe20000010173 */
[----:B------:R-:W-:Y:S01]  /*e640*/  FSEL R12, R12, -INF , !P1 ;  /* 0xff8000000c0c7808 */ /* 0x000fe20004800000 */
[----:B------:R-:W-:Y:S01]  /*e650*/  FFMA.FTZ R143, -R0, R26, R143 ;  /* 0x0000001a008f7223 */ /* 0x000fe2000001018f */
[----:B------:R-:W-:Y:S01]  /*e660*/  FSEL R204, R117, -INF , !P5 ;  /* 0xff80000075cc7808 */ /* 0x000fe20006800000 */
[----:B------:R-:W-:Y:S01]  /*e670*/  IMAD.IADD R26, R15, 0x1, -R42 ;  /* 0x000000010f1a7824 */ /* 0x000fe200078e0a2a */
[----:B------:R-:W-:-:S02]  /*e680*/  FSEL R200, R121, -INF , !P5 ;  /* 0xff80000079c87808 */ /* 0x000fc40006800000 */
[-C--:B------:R-:W-:Y:S02]  /*e690*/  ISETP.GE.AND P1, PT, R68, R60.reuse, PT ;  /* 0x0000003c4400720c */ /* 0x080fe40003f26270 */
[----:B------:R-:W-:Y:S01]  /*e6a0*/  ISETP.GE.AND P5, PT, R40, R60, PT ;  /* 0x0000003c2800720c */ /* 0x000fe20003fa6270 */
[----:B------:R-:W-:Y:S01]  /*e6b0*/  IMAD.IADD R40, R3, 0x1, -R42 ;  /* 0x0000000103287824 */ /* 0x000fe200078e0a2a */
[----:B------:R-:W-:Y:S02]  /*e6c0*/  I2FP.F32.S32 R34, R34 ;  /* 0x0000002200227245 */ /* 0x000fe40000201400 */
[----:B------:R-:W-:Y:S02]  /*e6d0*/  IABS R68, R74 ;  /* 0x0000004a00447213 */ /* 0x000fe40000000000 */
[----:B------:R-:W-:Y:S01]  /*e6e0*/  I2FP.F32.S32 R64, R64 ;  /* 0x0000004000407245 */ /* 0x000fe20000201400 */
[C---:B------:R-:W-:Y:S01]  /*e6f0*/  FFMA.FTZ R129, -R0.reuse, R34, R129 ;  /* 0x0000002200817223 */ /* 0x040fe20000010181 */
[----:B------:R-:W-:Y:S01]  /*e700*/  IABS R32, R32 ;  /* 0x0000002000207213 */ /* 0x000fe20000000000 */
[----:B------:R-:W-:Y:S01]  /*e710*/  IMAD.IADD R34, R15, 0x1, -R50 ;  /* 0x000000010f227824 */ /* 0x000fe200078e0a32 */
[----:B------:R-:W-:Y:S01]  /*e720*/  IABS R54, R54 ;  /* 0x0000003600367213 */ /* 0x000fe20000000000 */
[----:B------:R-:W-:Y:S01]  /*e730*/  FFMA.FTZ R133, -R0, R64, R133 ;  /* 0x0000004000857223 */ /* 0x000fe20000010185 */
[----:B------:R-:W-:-:S02]  /*e740*/  I2FP.F32.S32 R68, R68 ;  /* 0x0000004400447245 */ /* 0x000fc40000201400 */
[----:B------:R-:W-:Y:S02]  /*e750*/  IABS R146, R146 ;  /* 0x0000009200927213 */ /* 0x000fe40000000000 */
[----:B------:R-:W-:Y:S02]  /*e760*/  I2FP.F32.S32 R32, R32 ;  /* 0x0000002000207245 */ /* 0x000fe40000201400 */
[----:B------:R-:W-:Y:S02]  /*e770*/  FSEL R108, R108, -INF , !P4 ;  /* 0xff8000006c6c7808 */ /* 0x000fe40006000000 */
[----:B------:R-:W-:Y:S02]  /*e780*/  FSEL R104, R104, -INF , !P4 ;  /* 0xff80000068687808 */ /* 0x000fe40006000000 */
[----:B------:R-:W-:Y:S02]  /*e790*/  IABS R40, R40 ;  /* 0x0000002800287213 */ /* 0x000fe40000000000 */
[----:B------:R-:W-:Y:S01]  /*e7a0*/  I2FP.F32.S32 R54, R54 ;  /* 0x0000003600367245 */ /* 0x000fe20000201400 */
[----:B------:R-:W-:Y:S01]  /*e7b0*/  FFMA.FTZ R131, -R0, R68, R131 ;  /* 0x0000004400837223 */ /* 0x000fe20000010183 */
[----:B------:R-:W-:Y:S01]  /*e7c0*/  ISETP.GE.AND P4, PT, R50, R60, PT ;  /* 0x0000003c3200720c */ /* 0x000fe20003f86270 */
[----:B------:R-:W-:Y:S01]  /*e7d0*/  IMAD.IADD R50, R3, 0x1, -R50 ;  /* 0x0000000103327824 */ /* 0x000fe200078e0a32 */
[----:B------:R-:W-:Y:S01]  /*e7e0*/  I2FP.F32.S32 R146, R146 ;  /* 0x0000009200927245 */ /* 0x000fe20000201400 */
[----:B------:R-:W-:Y:S01]  /*e7f0*/  FFMA.FTZ R135, -R0, R32, R135 ;  /* 0x0000002000877223 */ /* 0x000fe20000010187 */
[----:B------:R-:W-:Y:S01]  /*e800*/  IABS R26, R26 ;  /* 0x0000001a001a7213 */ /* 0x000fe20000000000 */
[----:B------:R-:W-:Y:S01]  /*e810*/  VIADD R32, R24, 0x51 ;  /* 0x0000005118207836 */ /* 0x000fe20000000000 */
[----:B------:R-:W-:-:S02]  /*e820*/  I2FP.F32.S32 R40, R40 ;  /* 0x0000002800287245 */ /* 0x000fc40000201400 */
[----:B------:R-:W-:Y:S02]  /*e830*/  FSEL R140, R129, -INF , !P2 ;  /* 0xff800000818c7808 */ /* 0x000fe40005000000 */
[----:B------:R-:W-:Y:S01]  /*e840*/  FSEL R138, R133, -INF , !P2 ;  /* 0xff800000858a7808 */ /* 0x000fe20005000000 */
[----:B------:R-:W-:Y:S01]  /*e850*/  FFMA.FTZ R139, -R0, R54, R139 ;  /* 0x00000036008b7223 */ /* 0x000fe2000001018b */
[----:B------:R-:W-:Y:S01]  /*e860*/  ISETP.GE.AND P2, PT, R42, R60, PT ;  /* 0x0000003c2a00720c */ /* 0x000fe20003f46270 */
[C---:B------:R-:W-:Y:S01]  /*e870*/  FFMA.FTZ R146, -R0.reuse, R146, R147 ;  /* 0x0000009200927223 */ /* 0x040fe20000010193 */
[----:B------:R-:W-:Y:S01]  /*e880*/  IABS R42, R50 ;  /* 0x00000032002a7213 */ /* 0x000fe20000000000 */
[----:B------:R-:W-:Y:S01]  /*e890*/  FFMA.FTZ R69, -R0, R40, R69 ;  /* 0x0000002800457223 */ /* 0x000fe20000010145 */
[----:B------:R-:W-:Y:S01]  /*e8a0*/  IABS R34, R34 ;  /* 0x0000002200227213 */ /* 0x000fe20000000000 */
[----:B------:R-:W-:Y:S01]  /*e8b0*/  IMAD.IADD R128, R15, 0x1, -R32 ;  /* 0x000000010f807824 */ /* 0x000fe200078e0a20 */
[----:B------:R-:W-:-:S02]  /*e8c0*/  I2FP.F32.S32 R26, R26 ;  /* 0x0000001a001a7245 */ /* 0x000fc40000201400 */
[----:B------:R-:W-:Y:S02]  /*e8d0*/  FSEL R202, R119, -INF , !P6 ;  /* 0xff80000077ca7808 */ /* 0x000fe40007000000 */
[----:B------:R-:W-:Y:S01]  /*e8e0*/  FSEL R198, R123, -INF , !P6 ;  /* 0xff8000007bc67808 */ /* 0x000fe20007000000 */
[----:B------:R-:W-:Y:S01]  /*e8f0*/  IMAD.IADD R40, R3, 0x1, -R32 ;  /* 0x0000000103287824 */ /* 0x000fe200078e0a20 */
[----:B------:R-:W-:Y:S01]  /*e900*/  ISETP.GE.AND P6, PT, R52, R60, PT ;  /* 0x0000003c3400720c */ /* 0x000fe20003fc6270 */
[----:B------:R-:W-:Y:S01]  /*e910*/  FFMA.FTZ R73, -R0, R26, R73 ;  /* 0x0000001a00497223 */ /* 0x000fe20000010149 */
[----:B------:R-:W-:Y:S01]  /*e920*/  FSEL R196, R127, -INF , !P3 ;  /* 0xff8000007fc47808 */ /* 0x000fe20005800000 */
[----:B------:R-:W-:Y:S01]  /*e930*/  VIADD R26, R24, 0x60 ;  /* 0x00000060181a7836 */ /* 0x000fe20000000000 */
[----:B------:R-:W-:Y:S02]  /*e940*/  FSEL R192, R131, -INF , !P3 ;  /* 0xff80000083c07808 */ /* 0x000fe40005800000 */
[----:B------:R-:W-:-:S02]  /*e950*/  ISETP.GE.AND P3, PT, R48, R60, PT ;  /* 0x0000003c3000720c */ /* 0x000fc40003f66270 */
[----:B------:R-:W-:Y:S02]  /*e960*/  I2FP.F32.S32 R42, R42 ;  /* 0x0000002a002a7245 */ /* 0x000fe40000201400 */
[----:B------:R-:W-:Y:S02]  /*e970*/  I2FP.F32.S32 R34, R34 ;  /* 0x0000002200227245 */ /* 0x000fe40000201400 */
[----:B------:R-:W-:Y:S02]  /*e980*/  FSEL R194, R135, -INF , !P1 ;  /* 0xff80000087c27808 */ /* 0x000fe40004800000 */
[----:B------:R-:W-:Y:S02]  /*e990*/  FSEL R190, R139, -INF , !P1 ;  /* 0xff8000008bbe7808 */ /* 0x000fe40004800000 */
[----:B------:R-:W-:Y:S02]  /*e9a0*/  FSEL R150, R145, -INF , !P6 ;  /* 0xff80000091967808 */ /* 0x000fe40007000000 */
[----:B------:R-:W-:-:S02]  /*e9b0*/  FSEL R146, R146, -INF , !P6 ;  /* 0xff80000092927808 */ /* 0x000fc40007000000 */
[----:B------:R-:W-:Y:S01]  /*e9c0*/  IABS R128, R128 ;  /* 0x0000008000807213 */ /* 0x000fe20000000000 */
[C---:B------:R-:W-:Y:S01]  /*e9d0*/  IMAD.IADD R50, R3.reuse, 0x1, -R26 ;  /* 0x0000000103327824 */ /* 0x040fe200078e0a1a */
[----:B------:R-:W-:Y:S01]  /*e9e0*/  IABS R48, R49 ;  /* 0x0000003100307213 */ /* 0x000fe20000000000 */
[----:B------:R-:W-:Y:S01]  /*e9f0*/  FFMA.FTZ R79, -R0, R42, R79 ;  /* 0x0000002a004f7223 */ /* 0x000fe2000001014f */
[-C--:B------:R-:W-:Y:S01]  /*ea00*/  ISETP.GE.AND P1, PT, R32, R60.reuse, PT ;  /* 0x0000003c2000720c */ /* 0x080fe20003f26270 */
[----:B------:R-:W-:Y:S01]  /*ea10*/  IMAD.IADD R32, R3, 0x1, -R36 ;  /* 0x0000000103207824 */ /* 0x000fe200078e0a24 */
[----:B------:R-:W-:Y:S01]  /*ea20*/  ISETP.GE.AND P6, PT, R36, R60, PT ;  /* 0x0000003c2400720c */ /* 0x000fe20003fc6270 */
[----:B------:R-:W-:Y:S01]  /*ea30*/  FFMA.FTZ R149, -R0, R34, R149 ;  /* 0x0000002200957223 */ /* 0x000fe20000010195 */
[----:B------:R-:W-:Y:S01]  /*ea40*/  I2FP.F32.S32 R48, R48 ;  /* 0x0000003000307245 */ /* 0x000fe20000201400 */
[C---:B------:R-:W-:Y:S01]  /*ea50*/  VIADD R42, R24.reuse, 0x68 ;  /* 0x00000068182a7836 */ /* 0x040fe20000000000 */
[----:B------:R-:W-:Y:S01]  /*ea60*/  IABS R36, R40 ;  /* 0x0000002800247213 */ /* 0x000fe20000000000 */
[----:B------:R-:W-:Y:S01]  /*ea70*/  VIADD R34, R24, 0x59 ;  /* 0x0000005918227836 */ /* 0x000fe20000000000 */
[----:B------:R-:W-:-:S02]  /*ea80*/  IABS R136, R136 ;  /* 0x0000008800887213 */ /* 0x000fc40000000000 */
[----:B------:R-:W-:Y:S01]  /*ea90*/  IABS R134, R134 ;  /* 0x0000008600867213 */ /* 0x000fe20000000000 */
[C---:B------:R-:W-:Y:S01]  /*eaa0*/  FFMA.FTZ R77, -R0.reuse, R48, R77 ;  /* 0x00000030004d7223 */ /* 0x040fe2000001014d */
[----:B------:R-:W-:Y:S01]  /*eab0*/  I2FP.F32.S32 R128, R128 ;  /* 0x0000008000807245 */ /* 0x000fe20000201400 */
[----:B------:R-:W-:Y:S01]  /*eac0*/  IMAD.IADD R116, R3, 0x1, -R38 ;  /* 0x0000000103747824 */ /* 0x000fe200078e0a26 */
[----:B------:R-:W-:Y:S01]  /*ead0*/  IABS R32, R32 ;  /* 0x0000002000207213 */ /* 0x000fe20000000000 */
[C---:B------:R-:W-:Y:S01]  /*eae0*/  IMAD.IADD R66, R15.reuse, 0x1, -R26 ;  /* 0x000000010f427824 */ /* 0x040fe200078e0a1a */
[----:B------:R-:W-:Y:S01]  /*eaf0*/  I2FP.F32.S32 R36, R36 ;  /* 0x0000002400247245 */ /* 0x000fe20000201400 */
[----:B------:R-:W-:Y:S01]  /*eb00*/  IMAD.IADD R48, R15, 0x1, -R42 ;  /* 0x000000010f307824 */ /* 0x000fe200078e0a2a */
[----:B------:R-:W-:Y:S01]  /*eb10*/  I2FP.F32.S32 R136, R136 ;  /* 0x0000008800887245 */ /* 0x000fe20000201400 */
[--C-:B------:R-:W-:Y:S01]  /*eb20*/  IMAD.IADD R114, R3, 0x1, -R34.reuse ;  /* 0x0000000103727824 */ /* 0x100fe200078e0a22 */
[----:B------:R-:W-:Y:S01]  /*eb30*/  I2FP.F32.S32 R134, R134 ;  /* 0x0000008600867245 */ /* 0x000fe20000201400 */
[C---:B------:R-:W-:Y:S01]  /*eb40*/  FFMA.FTZ R128, -R0.reuse, R128, R155 ;  /* 0x0000008000807223 */ /* 0x040fe2000001019b */
[----:B------:R-:W-:Y:S01]  /*eb50*/  IABS R50, R50 ;  /* 0x0000003200327213 */ /* 0x000fe20000000000 */
[C---:B------:R-:W-:Y:S01]  /*eb60*/  FFMA.FTZ R57, -R0.reuse, R36, R57 ;  /* 0x0000002400397223 */ /* 0x040fe20000010139 */
[----:B------:R-:W-:Y:S01]  /*eb70*/  I2FP.F32.S32 R32, R32 ;  /* 0x0000002000207245 */ /* 0x000fe20000201400 */
[C---:B------:R-:W-:Y:S01]  /*eb80*/  FFMA.FTZ R136, -R0.reuse, R136, R137 ;  /* 0x0000008800887223 */ /* 0x040fe20000010189 */
[----:B------:R-:W-:Y:S01]  /*eb90*/  FFMA.FTZ R134, -R0, R134, R141 ;  /* 0x0000008600867223 */ /* 0x000fe2000001018d */
[----:B------:R-:W-:Y:S01]  /*eba0*/  IABS R48, R48 ;  /* 0x0000003000307213 */ /* 0x000fe20000000000 */
[----:B------:R-:W-:Y:S01]  /*ebb0*/  VIADD R40, R24, 0x69 ;  /* 0x0000006918287836 */ /* 0x000fe20000000000 */
[----:B------:R-:W-:Y:S01]  /*ebc0*/  IABS R116, R116 ;  /* 0x0000007400747213 */ /* 0x000fe20000000000 */
[----:B------:R-:W-:Y:S01]  /*ebd0*/  FFMA.FTZ R33, -R0, R32, R33 ;  /* 0x0000002000217223 */ /* 0x000fe20000010121 */
[----:B------:R-:W-:Y:S01]  /*ebe0*/  IABS R114, R114 ;  /* 0x0000007200727213 */ /* 0x000fe20000000000 */
[----:B------:R-:W-:Y:S01]  /*ebf0*/  IMAD.IADD R122, R15, 0x1, -R34 ;  /* 0x000000010f7a7824 */ /* 0x000fe200078e0a22 */
[----:B------:R-:W-:Y:S01]  /*ec00*/  I2FP.F32.S32 R50, R50 ;  /* 0x0000003200327245 */ /* 0x000fe20000201400 */
[----:B------:R-:W-:Y:S01]  /*ec10*/  VIADD R32, R24, 0x78 ;  /* 0x0000007818207836 */ /* 0x000fe20000000000 */
[----:B------:R-:W-:-:S02]  /*ec20*/  FSEL R128, R128, -INF , !P1 ;  /* 0xff80000080807808 */ /* 0x000fc40004800000 */
[----:B------:R-:W-:Y:S02]  /*ec30*/  FSEL R118, R57, -INF , !P1 ;  /* 0xff80000039767808 */ /* 0x000fe40004800000 */
[----:B------:R-:W-:Y:S01]  /*ec40*/  ISETP.GE.AND P1, PT, R26, R60, PT ;  /* 0x0000003c1a00720c */ /* 0x000fe20003f26270 */
[----:B------:R-:W-:Y:S01]  /*ec50*/  IMAD.MOV.U32 R26, RZ, RZ, R48 ;  /* 0x000000ffff1a7224 */ /* 0x000fe200078e0030 */
[----:B------:R-:W-:Y:S01]  /*ec60*/  FSEL R136, R136, -INF , !P0 ;  /* 0xff80000088887808 */ /* 0x000fe20004000000 */
[----:B------:R-:W-:Y:S01]  /*ec70*/  FFMA.FTZ R50, -R0, R50, R11 ;  /* 0x0000003200327223 */ /* 0x000fe2000001010b */
[----:B------:R-:W-:Y:S02]  /*ec80*/  FSEL R134, R134, -INF , !P0 ;  /* 0xff80000086867808 */ /* 0x000fe40004000000 */
[----:B------:R-:W-:Y:S02]  /*ec90*/  I2FP.F32.S32 R116, R116 ;  /* 0x0000007400747245 */ /* 0x000fe40000201400 */
[----:B------:R-:W-:Y:S01]  /*eca0*/  I2FP.F32.S32 R114, R114 ;  /* 0x0000007200727245 */ /* 0x000fe20000201400 */
[----:B------:R-:W-:Y:S01]  /*ecb0*/  VIADD R36, R24, 0x71 ;  /* 0x0000007118247836 */ /* 0x000fe20000000000 */
[----:B------:R-:W-:Y:S01]  /*ecc0*/  ISETP.GE.AND P0, PT, R38, R60, PT ;  /* 0x0000003c2600720c */ /* 0x000fe20003f06270 */
[C---:B------:R-:W-:Y:S01]  /*ecd0*/  VIADD R38, R24.reuse, 0x70 ;  /* 0x0000007018267836 */ /* 0x040fe20000000000 */
[----:B------:R-:W-:Y:S01]  /*ece0*/  FSEL R132, R73, -INF , !P2 ;  /* 0xff80000049847808 */ /* 0x000fe20005000000 */
[----:B------:R-:W-:Y:S01]  /*ecf0*/  IMAD.IADD R11, R15, 0x1, -R32 ;  /* 0x000000010f0b7824 */ /* 0x000fe200078e0a20 */
[----:B------:R-:W-:Y:S01]  /*ed00*/  FSEL R120, R69, -INF , !P2 ;  /* 0xff80000045787808 */ /* 0x000fe20005000000 */
[----:B------:R-:W-:-:S02]  /*ed10*/  VIADD R24, R24, 0x79 ;  /* 0x0000007918187836 */ /* 0x000fc40000000000 */
[C---:B------:R-:W-:Y:S01]  /*ed20*/  FFMA.FTZ R116, -R0.reuse, R116, R17 ;  /* 0x0000007400747223 */ /* 0x040fe20000010111 */
[C---:B------:R-:W-:Y:S01]  /*ed30*/  FFMA.FTZ R114, -R0.reuse, R114, R19 ;  /* 0x0000007200727223 */ /* 0x040fe20000010113 */
[----:B------:R-:W-:Y:S01]  /*ed40*/  I2FP.F32.S32 R26, R26 ;  /* 0x0000001a001a7245 */ /* 0x000fe20000201400 */
[C---:B------:R-:W-:Y:S01]  /*ed50*/  IMAD.IADD R49, R15.reuse, 0x1, -R40 ;  /* 0x000000010f317824 */ /* 0x040fe200078e0a28 */
[----:B------:R-:W-:Y:S01]  /*ed60*/  IABS R11, R11 ;  /* 0x0000000b000b7213 */ /* 0x000fe20000000000 */
[C---:B------:R-:W-:Y:S01]  /*ed70*/  IMAD.IADD R19, R15.reuse, 0x1, -R38 ;  /* 0x000000010f137824 */ /* 0x040fe200078e0a26 */
[----:B------:R-:W-:Y:S01]  /*ed80*/  IABS R148, R148 ;  /* 0x0000009400947213 */ /* 0x000fe20000000000 */
[C---:B------:R-:W-:Y:S01]  /*ed90*/  IMAD.IADD R17, R15.reuse, 0x1, -R36 ;  /* 0x000000010f117824 */ /* 0x040fe200078e0a24 */
[----:B------:R-:W-:Y:S01]  /*eda0*/  IABS R142, R142 ;  /* 0x0000008e008e7213 */ /* 0x000fe20000000000 */
[----:B------:R-:W-:Y:S02]  /*edb0*/  IMAD.IADD R15, R15, 0x1, -R24 ;  /* 0x000000010f0f7824 */ /* 0x000fe400078e0a18 */
[----:B------:R-:W-:Y:S01]  /*edc0*/  FFMA.FTZ R9, -R0, R26, R9 ;  /* 0x0000001a00097223 */ /* 0x000fe20000010109 */
[----:B------:R-:W-:-:S02]  /*edd0*/  I2FP.F32.S32 R26, R11 ;  /* 0x0000000b001a7245 */ /* 0x000fc40000201400 */
[----:B------:R-:W-:Y:S02]  /*ede0*/  FMNMX3.FTZ R11, R47, R58, R56, !PT ;  /* 0x0000003a2f0b7276 */ /* 0x000fe40007810038 */
[----:B------:R-:W-:Y:S02]  /*edf0*/  IABS R15, R15 ;  /* 0x0000000f000f7213 */ /* 0x000fe40000000000 */
[----:B------:R-:W-:Y:S02]  /*ee00*/  ISETP.GE.AND P2, PT, R34, R60, PT ;  /* 0x0000003c2200720c */ /* 0x000fe40003f46270 */
        /* <DEDUP_REMOVED lines=10> */
[----:B------:R-:W-:Y:S02]  /*eeb0*/  I2FP.F32.S32 R148, R148 ;  /* 0x0000009400947245 */ /* 0x000fe40000201400 */
[----:B------:R-:W-:Y:S02]  /*eec0*/  IABS R122, R122 ;  /* 0x0000007a007a7213 */ /* 0x000fe40000000000 */
[----:B------:R-:W-:Y:S01]  /*eed0*/  I2FP.F32.S32 R142, R142 ;  /* 0x0000008e008e7245 */ /* 0x000fe20000201400 */
[----:B------:R-:W-:Y:S01]  /*eee0*/  FFMA.FTZ R148, -R0, R148, R153 ;  /* 0x0000009400947223 */ /* 0x000fe20000010199 */
[----:B------:R-:W-:Y:S02]  /*eef0*/  FMNMX3.FTZ R15, R15, R104, R200, !PT ;  /* 0x000000680f0f7276 */ /* 0x000fe400078100c8 */
[----:B------:R-:W-:-:S02]  /*ef00*/  IABS R66, R66 ;  /* 0x0000004200427213 */ /* 0x000fc40000000000 */
[----:B------:R-:W-:Y:S02]  /*ef10*/  IABS R76, R76 ;  /* 0x0000004c004c7213 */ /* 0x000fe40000000000 */
[----:B------:R-:W-:Y:S02]  /*ef20*/  FSEL R188, R143, -INF , !P5 ;  /* 0xff8000008fbc7808 */ /* 0x000fe40006800000 */
[----:B------:R-:W-:Y:S01]  /*ef30*/  FMNMX3.FTZ R11, R11, R140, R194, !PT ;  /* 0x0000008c0b0b7276 */ /* 0x000fe200078100c2 */
[C---:B------:R-:W-:Y:S01]  /*ef40*/  FFMA.FTZ R142, -R0.reuse, R142, R151 ;  /* 0x0000008e008e7223 */ /* 0x040fe20000010197 */
[----:B------:R-:W-:Y:S02]  /*ef50*/  I2FP.F32.S32 R122, R122 ;  /* 0x0000007a007a7245 */ /* 0x000fe40000201400 */
[----:B------:R-:W-:Y:S02]  /*ef60*/  FMNMX3.FTZ R15, R15, R198, R192, !PT ;  /* 0x000000c60f0f7276 */ /* 0x000fe400078100c0 */
[----:B------:R-:W-:Y:S01]  /*ef70*/  I2FP.F32.S32 R66, R66 ;  /* 0x0000004200427245 */ /* 0x000fe20000201400 */
[----:B------:R-:W-:Y:S01]  /*ef80*/  FFMA.FTZ R122, -R0, R122, R189 ;  /* 0x0000007a007a7223 */ /* 0x000fe200000101bd */
[----:B------:R-:W-:-:S02]  /*ef90*/  I2FP.F32.S32 R76, R76 ;  /* 0x0000004c004c7245 */ /* 0x000fc40000201400 */
[----:B------:R-:W-:Y:S01]  /*efa0*/  FSEL R152, R77, -INF , !P5 ;  /* 0xff8000004d987808 */ /* 0x000fe20006800000 */
[C---:B------:R-:W-:Y:S01]  /*efb0*/  FFMA.FTZ R66, -R0.reuse, R66, R75 ;  /* 0x0000004200427223 */ /* 0x040fe2000001014b */
[----:B------:R-:W-:Y:S01]  /*efc0*/  FSEL R154, R149, -INF , !P4 ;  /* 0xff800000959a7808 */ /* 0x000fe20006000000 */
[----:B------:R-:W-:Y:S01]  /*efd0*/  FFMA.FTZ R59, -R0, R76, R59 ;  /* 0x0000004c003b7223 */ /* 0x000fe2000001013b */
[----:B------:R-:W-:Y:S02]  /*efe0*/  FMNMX3.FTZ R11, R11, R136, R188, !PT ;  /* 0x000000880b0b7276 */ /* 0x000fe400078100bc */
[----:B------:R-:W-:Y:S01]  /*eff0*/  ISETP.GE.AND P5, PT, R42, R60, PT ;  /* 0x0000003c2a00720c */ /* 0x000fe20003fa6270 */
[----:B------:R-:W-:Y:S01]  /*f000*/  IMAD.IADD R42, R3, 0x1, -R42 ;  /* 0x00000001032a7824 */ /* 0x000fe200078e0a2a */
[----:B------:R-:W-:Y:S02]  /*f010*/  FMNMX3.FTZ R15, R15, R138, R190, !PT ;  /* 0x0000008a0f0f7276 */ /* 0x000fe400078100be */
[----:B------:R-:W-:-:S02]  /*f020*/  FSEL R148, R148, -INF , !P3 ;  /* 0xff80000094947808 */ /* 0x000fc40005800000 */
[----:B------:R-:W-:Y:S02]  /*f030*/  FSEL R142, R142, -INF , !P3 ;  /* 0xff8000008e8e7808 */ /* 0x000fe40005800000 */
[----:B------:R-:W-:Y:S02]  /*f040*/  FSEL R144, R79, -INF , !P4 ;  /* 0xff8000004f907808 */ /* 0x000fe40006000000 */
[----:B------:R-:W-:Y:S01]  /*f050*/  ISETP.GE.AND P3, PT, R38, R60, PT ;  /* 0x0000003c2600720c */ /* 0x000fe20003f66270 */
[----:B------:R-:W-:Y:S01]  /*f060*/  IMAD.IADD R38, R3, 0x1, -R38 ;  /* 0x0000000103267824 */ /* 0x000fe200078e0a26 */
[----:B------:R-:W-:Y:S02]  /*f070*/  FMNMX3.FTZ R11, R11, R150, R154, !PT ;  /* 0x000000960b0b7276 */ /* 0x000fe4000781009a */
[----:B------:R-:W-:Y:S01]  /*f080*/  ISETP.GE.AND P4, PT, R40, R60, PT ;  /* 0x0000003c2800720c */ /* 0x000fe20003f86270 */
[----:B------:R-:W-:Y:S01]  /*f090*/  IMAD.IADD R40, R3, 0x1, -R40 ;  /* 0x0000000103287824 */ /* 0x000fe200078e0a28 */
[----:B------:R-:W-:-:S02]  /*f0a0*/  FMNMX3.FTZ R15, R15, R134, R152, !PT ;  /* 0x000000860f0f7276 */ /* 0x000fc40007810098 */
[----:B------:R-:W-:Y:S02]  /*f0b0*/  IABS R49, R49 ;  /* 0x0000003100317213 */ /* 0x000fe40000000000 */
[----:B------:R-:W-:Y:S02]  /*f0c0*/  IABS R19, R19 ;  /* 0x0000001300137213 */ /* 0x000fe40000000000 */
[----:B------:R-:W-:Y:S02]  /*f0d0*/  FSEL R122, R122, -INF , !P2 ;  /* 0xff8000007a7a7808 */ /* 0x000fe40005000000 */
[----:B------:R-:W-:Y:S02]  /*f0e0*/  FSEL R114, R114, -INF , !P2 ;  /* 0xff80000072727808 */ /* 0x000fe40005000000 */
[----:B------:R-:W-:Y:S02]  /*f0f0*/  IABS R42, R42 ;  /* 0x0000002a002a7213 */ /* 0x000fe40000000000 */
[----:B------:R-:W-:-:S02]  /*f100*/  FSEL R126, R71, -INF , !P0 ;  /* 0xff800000477e7808 */ /* 0x000fc40004000000 */
[----:B------:R-:W-:Y:S01]  /*f110*/  ISETP.GE.AND P2, PT, R36, R60, PT ;  /* 0x0000003c2400720c */ /* 0x000fe20003f46270 */
[----:B------:R-:W-:Y:S01]  /*f120*/  IMAD.IADD R36, R3, 0x1, -R36 ;  /* 0x0000000103247824 */ /* 0x000fe200078e0a24 */
[----:B------:R-:W-:Y:S02]  /*f130*/  FSEL R66, R66, -INF , !P1 ;  /* 0xff80000042427808 */ /* 0x000fe40004800000 */
[----:B------:R-:W-:Y:S02]  /*f140*/  FSEL R50, R50, -INF , !P1 ;  /* 0xff80000032327808 */ /* 0x000fe40004800000 */
[----:B------:R-:W-:Y:S02]  /*f150*/  FSEL R64, R59, -INF , !P6 ;  /* 0xff8000003b407808 */ /* 0x000fe40007000000 */
[----:B------:R-:W-:Y:S02]  /*f160*/  FSEL R48, R33, -INF , !P6 ;  /* 0xff80000021307808 */ /* 0x000fe40007000000 */
[----:B------:R-:W-:-:S02]  /*f170*/  FMNMX3.FTZ R11, R11, R148, R132, !PT ;  /* 0x000000940b0b7276 */ /* 0x000fc40007810084 */
[----:B------:R-:W-:Y:S02]  /*f180*/  FSEL R54, R9, -INF , !P5 ;  /* 0xff80000009367808 */ /* 0x000fe40006800000 */
[----:B------:R-:W-:Y:S01]  /*f190*/  ISETP.GE.AND P1, PT, R32, R60, PT ;  /* 0x0000003c2000720c */ /* 0x000fe20003f26270 */
[----:B------:R-:W-:Y:S01]  /*f1a0*/  IMAD.IADD R32, R3, 0x1, -R32 ;  /* 0x0000000103207824 */ /* 0x000fe200078e0a20 */
[----:B------:R-:W-:Y:S02]  /*f1b0*/  ISETP.NE.AND P6, PT, R2, RZ, PT ;  /* 0x000000ff0200720c */ /* 0x000fe40003fc5270 */
[----:B------:R-:W-:Y:S02]  /*f1c0*/  FMNMX3.FTZ R9, R15, R146, R144, !PT ;  /* 0x000000920f097276 */ /* 0x000fe40007810090 */
[----:B------:R-:W-:Y:S02]  /*f1d0*/  IABS R17, R17 ;  /* 0x0000001100117213 */ /* 0x000fe40000000000 */
[----:B------:R-:W-:-:S02]  /*f1e0*/  I2FP.F32.S32 R49, R49 ;  /* 0x0000003100317245 */ /* 0x000fc40000201400 */
[----:B------:R-:W-:Y:S02]  /*f1f0*/  I2FP.F32.S32 R2, R19 ;  /* 0x0000001300027245 */ /* 0x000fe40000201400 */
[----:B------:R-:W-:Y:S02]  /*f200*/  IABS R38, R38 ;  /* 0x0000002600267213 */ /* 0x000fe40000000000 */
[----:B------:R-:W-:Y:S02]  /*f210*/  IABS R40, R40 ;  /* 0x0000002800287213 */ /* 0x000fe40000000000 */
[----:B------:R-:W-:Y:S01]  /*f220*/  I2FP.F32.S32 R42, R42 ;  /* 0x0000002a002a7245 */ /* 0x000fe20000201400 */
[----:B------:R-:W-:Y:S01]  /*f230*/  IMAD.IADD R3, R3, 0x1, -R24 ;  /* 0x0000000103037824 */ /* 0x000fe200078e0a18 */
[----:B------:R-:W-:Y:S02]  /*f240*/  FSEL R116, R116, -INF , !P0 ;  /* 0xff80000074747808 */ /* 0x000fe40004000000 */
[----:B------:R-:W-:-:S02]  /*f250*/  FMNMX3.FTZ R11, R11, R128, R126, !PT ;  /* 0x000000800b0b7276 */ /* 0x000fc4000781007e */
[----:B------:R-:W-:Y:S02]  /*f260*/  ISETP.GE.AND P0, PT, R24, R60, PT ;  /* 0x0000003c1800720c */ /* 0x000fe40003f06270 */
[----:B------:R-:W-:Y:S01]  /*f270*/  FMNMX3.FTZ R9, R9, R142, R120, !PT ;  /* 0x0000008e09097276 */ /* 0x000fe20007810078 */
[C---:B------:R-:W-:Y:S01]  /*f280*/  FFMA.FTZ R29, -R0.reuse, R49, R29 ;  /* 0x00000031001d7223 */ /* 0x040fe2000001011d */
[----:B------:R-:W-:Y:S01]  /*f290*/  I2FP.F32.S32 R24, R17 ;  /* 0x0000001100187245 */ /* 0x000fe20000201400 */
[C---:B------:R-:W-:Y:S01]  /*f2a0*/  FFMA.FTZ R2, -R0.reuse, R2, R37 ;  /* 0x0000000200027223 */ /* 0x040fe20000010125 */
[----:B------:R-:W-:Y:S02]  /*f2b0*/  I2FP.F32.S32 R38, R38 ;  /* 0x0000002600267245 */ /* 0x000fe40000201400 */
[----:B------:R-:W-:Y:S01]  /*f2c0*/  IABS R36, R36 ;  /* 0x0000002400247213 */ /* 0x000fe20000000000 */
[----:B------:R-:W-:Y:S01]  /*f2d0*/  FFMA.FTZ R35, -R0, R42, R35 ;  /* 0x0000002a00237223 */ /* 0x000fe20000010123 */
[----:B------:R-:W-:-:S02]  /*f2e0*/  I2FP.F32.S32 R40, R40 ;  /* 0x0000002800287245 */ /* 0x000fc40000201400 */
[----:B------:R-:W-:Y:S02]  /*f2f0*/  IABS R32, R32 ;  /* 0x0000002000207213 */ /* 0x000fe40000000000 */
[----:B------:R-:W-:Y:S02]  /*f300*/  FMNMX3.FTZ R11, R11, R122, R66, !PT ;  /* 0x0000007a0b0b7276 */ /* 0x000fe40007810042 */
[----:B------:R-:W-:Y:S01]  /*f310*/  FMNMX3.FTZ R9, R9, R118, R116, !PT ;  /* 0x0000007609097276 */ /* 0x000fe20007810074 */
[C---:B------:R-:W-:Y:S01]  /*f320*/  FFMA.FTZ R24, -R0.reuse, R24, R25 ;  /* 0x0000001800187223 */ /* 0x040fe20000010119 */
[----:B------:R-:W-:Y:S01]  /*f330*/  I2FP.F32.S32 R36, R36 ;  /* 0x0000002400247245 */ /* 0x000fe20000201400 */
[C---:B------:R-:W-:Y:S01]  /*f340*/  FFMA.FTZ R26, -R0.reuse, R26, R41 ;  /* 0x0000001a001a7223 */ /* 0x040fe20000010129 */
        /* <DEDUP_REMOVED lines=10> */
[C---:B------:R-:W-:Y:S01]  /*f3f0*/  FFMA.FTZ R39, -R0.reuse, R36, R39 ;  /* 0x0000002400277223 */ /* 0x040fe20000010127 */
[----:B------:R-:W-:Y:S01]  /*f400*/  I2FP.F32.S32 R3, R3 ;  /* 0x0000000300037245 */ /* 0x000fe20000201400 */
        /* <DEDUP_REMOVED lines=41> */
[-CC-:B------:R-:W-:Y:S01]  /*f6a0*/  FFMA.FTZ R56, R7, R22.reuse, -R29.reuse ;  /* 0x0000001607387223 */ /* 0x180fe2000001081d */
[-C--:B------:R-:W-:Y:S01]  /*f6b0*/  FFMA.FTZ R41, R6, R22.reuse, -R29 ;  /* 0x0000001606297223 */ /* 0x080fe2000001081d */
[----:B------:R-:W2:Y:S01]  /*f6c0*/  LDSM.16.MT88.4 R76, [R107+0x6000] ;  /* 0x006000006b4c783b */ /* 0x000ea20000004200 */
[-C--:B------:R-:W-:Y:S01]  /*f6d0*/  FFMA.FTZ R57, R58, R22.reuse, -R31 ;  /* 0x000000163a397223 */ /* 0x080fe2000001081f */
[-CC-:B------:R-:W-:Y:S01]  /*f6e0*/  FFMA.FTZ R45, R18, R22.reuse, -R29.reuse ;  /* 0x00000016122d7223 */ /* 0x180fe2000001081d */
[-C--:B------:R-:W-:Y:S01]  /*f6f0*/  FFMA.FTZ R46, R16, R22.reuse, -R29 ;  /* 0x00000016102e7223 */ /* 0x080fe2000001081d */
[----:B------:R-:W3:Y:S01]  /*f700*/  LDSM.16.MT88.4 R4, [R106+0x6000] ;  /* 0x006000006a04783b */ /* 0x000ee20000004200 */
[----:B------:R-:W-:Y:S01]  /*f710*/  MUFU.EX2 R130, R130 ;  /* 0x0000008200827308 */ /* 0x000fe20000000800 */
[-CC-:B------:R-:W-:Y:S01]  /*f720*/  FFMA.FTZ R58, R8, R22.reuse, -R31.reuse ;  /* 0x00000016083a7223 */ /* 0x180fe2000001081f */
[-C--:B------:R-:W-:Y:S02]  /*f730*/  FFMA.FTZ R39, R10, R22.reuse, -R31 ;  /* 0x000000160a277223 */ /* 0x080fe4000001081f */
[----:B------:R-:W-:Y:S01]  /*f740*/  MUFU.EX2 R62, R62 ;  /* 0x0000003e003e7308 */ /* 0x000fe20000000800 */
[----:B------:R-:W5:Y:S03]  /*f750*/  LDSM.16.MT88.4 R8, [R160+0x6800] ;  /* 0x00680000a008783b */ /* 0x000f660000004200 */
[----:B------:R-:W4:Y:S01]  /*f760*/  MUFU.EX2 R57, R57 ;  /* 0x0000003900397308 */ /* 0x000f220000000800 */
[-C--:B------:R-:W-:Y:S01]  /*f770*/  FFMA.FTZ R13, R28, R22.reuse, -R29 ;  /* 0x000000161c0d7223 */ /* 0x080fe2000001081d */
[-CC-:B------:R-:W-:Y:S01]  /*f780*/  FFMA.FTZ R35, R72, R22.reuse, -R31.reuse ;  /* 0x0000001648237223 */ /* 0x180fe2000001081f */
[-C--:B------:R-:W-:Y:S01]  /*f790*/  FFMA.FTZ R30, R30, R22.reuse, -R31 ;  /* 0x000000161e1e7223 */ /* 0x080fe2000001081f */
[----:B------:R-:W4:Y:S01]  /*f7a0*/  MUFU.EX2 R43, R43 ;  /* 0x0000002b002b7308 */ /* 0x000f220000000800 */
[-CC-:B------:R-:W-:Y:S01]  /*f7b0*/  FFMA.FTZ R37, R44, R22.reuse, -R29.reuse ;  /* 0x000000162c257223 */ /* 0x180fe2000001081d */
[--C-:B------:R-:W-:Y:S01]  /*f7c0*/  FFMA.FTZ R33, R14, R22, -R29.reuse ;  /* 0x000000160e217223 */ /* 0x100fe2000001081d */
[----:B------:R-:W-:Y:S01]  /*f7d0*/  LDSM.16.MT88.4 R16, [R156+0x6800] ;  /* 0x006800009c10783b */ /* 0x000fe20000004200 */
[----:B------:R-:W-:Y:S04]  /*f7e0*/  MUFU.EX2 R56, R56 ;  /* 0x0000003800387308 */ /* 0x000fe80000000800 */
[----:B------:R-:W1:Y:S04]  /*f7f0*/  MUFU.EX2 R45, R45 ;  /* 0x0000002d002d7308 */ /* 0x000e680000000800 */
[----:B------:R-:W-:Y:S04]  /*f800*/  MUFU.EX2 R46, R46 ;  /* 0x0000002e002e7308 */ /* 0x000fe80000000800 */
[----:B------:R-:W2:Y:S01]  /*f810*/  MUFU.EX2 R41, R41 ;  /* 0x0000002900297308 */ /* 0x000ea20000000800 */
[----:B----4-:R-:W-:Y:S01]  /*f820*/  F2FP.F16.F32.PACK_AB R68, R57, R130 ;  /* 0x000000823944723e */ /* 0x010fe200000000ff */
[----:B------:R-:W-:Y:S01]  /*f830*/  FFMA.FTZ R28, R12, R22, -R29 ;  /* 0x000000160c1c7223 */ /* 0x000fe2000001081d */
[----:B------:R-:W-:-:S02]  /*f840*/  F2FP.F16.F32.PACK_AB R70, R43, R62 ;  /* 0x0000003e2b46723e */ /* 0x000fc400000000ff */
[----:B-1----:R-:W-:Y:S01]  /*f850*/  F2FP.F16.F32.PACK_AB R69, R45, R56 ;  /* 0x000000382d45723e */ /* 0x002fe200000000ff */
[----:B------:R-:W-:Y:S01]  /*f860*/  MUFU.EX2 R58, R58 ;  /* 0x0000003a003a7308 */ /* 0x000fe20000000800 */
[----:B--2---:R-:W-:-:S03]  /*f870*/  F2FP.F16.F32.PACK_AB R71, R41, R46 ;  /* 0x0000002e2947723e */ /* 0x004fc600000000ff */
[----:B------:R-:W1:Y:S04]  /*f880*/  MUFU.EX2 R39, R39 ;  /* 0x0000002700277308 */ /* 0x000e680000000800 */
[----:B------:R-:W-:Y:S01]  /*f890*/  MUFU.EX2 R35, R35 ;  /* 0x0000002300237308 */ /* 0x000fe20000000800 */
[C---:B------:R-:W-:Y:S03]  /*f8a0*/  HMMA.16816.F32 R96, R68.reuse, R92, RZ ;  /* 0x0000005c4460723c */ /* 0x040fe600000018ff */
[----:B------:R-:W-:Y:S04]  /*f8b0*/  MUFU.EX2 R30, R30 ;  /* 0x0000001e001e7308 */ /* 0x000fe80000000800 */
[----:B------:R2:W-:Y:S01]  /*f8c0*/  MUFU.EX2 R44, R13 ;  /* 0x0000000d002c7308 */ /* 0x0005e20000000800 */
[C---:B------:R-:W-:Y:S03]  /*f8d0*/  HMMA.16816.F32 R92, R68.reuse, R94, RZ ;  /* 0x0000005e445c723c */ /* 0x040fe600000018ff */
        /* <DEDUP_REMOVED lines=150> */
[-C--:B------:R-:W-:Y:S01]  /*10240*/  FFMA.FTZ R57, R52, R22.reuse, -R31 ;  /* 0x0000001634397223 */ /* 0x080fe2000001081f */
[----:B------:R-:W-:Y:S01]  /*10250*/  FADD.FTZ R45, R56, R45 ;  /* 0x0000002d382d7221 */ /* 0x000fe20000010000 */
[----:B------:R-:W-:-:S02]  /*10260*/  FFMA.FTZ R66, R66, R22, -R31 ;  /* 0x0000001642427223 */ /* 0x000fc4000001081f */
[----:B---3--:R-:W-:Y:S01]  /*10270*/  HMMA.16816.F32 R88, R4, R16, R88 ;  /* 0x000000100458723c */ /* 0x008fe20000001858 */
[----:B------:R-:W-:Y:S01]  /*10280*/  FFMA.FTZ R54, R54, R22, -R31 ;  /* 0x0000001636367223 */ /* 0x000fe2000001081f */
[----:B------:R-:W-:Y:S01]  /*10290*/  FADD.FTZ R62, R62, R123 ;  /* 0x0000007b3e3e7221 */ /* 0x000fe20000010000 */
[----:B------:R-:W-:-:S05]  /*102a0*/  FADD.FTZ R46, R46, R45 ;  /* 0x0000002d2e2e7221 */ /* 0x000fca0000010000 */
[C---:B------:R-:W-:Y:S01]  /*102b0*/  HMMA.16816.F32 R84, R4.reuse, R18, R84 ;  /* 0x000000120454723c */ /* 0x040fe20000001854 */
[----:B------:R-:W-:Y:S01]  /*102c0*/  MUFU.EX2 R64, R66 ;  /* 0x0000004200407308 */ /* 0x000fe20000000800 */
[----:B------:R-:W3:Y:S06]  /*102d0*/  LDSM.16.MT88.4 R16, [R107+0x9000] ;  /* 0x009000006b10783b */ /* 0x000eec0000004200 */
[C---:B-1----:R-:W-:Y:S01]  /*102e0*/  HMMA.16816.F32 R72, R4.reuse, R8, R72 ;  /* 0x000000080448723c */ /* 0x042fe20000001848 */
[----:B------:R-:W-:Y:S07]  /*102f0*/  MUFU.EX2 R121, R121 ;  /* 0x0000007900797308 */ /* 0x000fee0000000800 */
[----:B------:R-:W-:Y:S01]  /*10300*/  HMMA.16816.F32 R68, R4, R10, R68 ;  /* 0x0000000a0444723c */ /* 0x000fe20000001844 */
[-CC-:B------:R-:W-:Y:S01]  /*10310*/  FFMA.FTZ R6, R50, R22.reuse, -R29.reuse ;  /* 0x0000001632067223 */ /* 0x180fe2000001081d */
[-CC-:B------:R-:W-:Y:S01]  /*10320*/  FFMA.FTZ R4, R48, R22.reuse, -R29.reuse ;  /* 0x0000001630047223 */ /* 0x180fe2000001081d */
[-CC-:B------:R-:W-:Y:S01]  /*10330*/  FFMA.FTZ R5, R42, R22.reuse, -R29.reuse ;  /* 0x000000162a057223 */ /* 0x180fe2000001081d */
[----:B------:R-:W-:Y:S01]  /*10340*/  FFMA.FTZ R50, R40, R22, -R29 ;  /* 0x0000001628327223 */ /* 0x000fe2000001081d */
[----:B------:R-:W-:Y:S01]  /*10350*/  MUFU.EX2 R52, R54 ;  /* 0x0000003600347308 */ /* 0x000fe20000000800 */
[----:B------:R-:W1:Y:S03]  /*10360*/  LDSM.16.MT88.4 R8, [R156+0x9000] ;  /* 0x009000009c08783b */ /* 0x000e660000004200 */
[----:B------:R-:W4:Y:S04]  /*10370*/  MUFU.EX2 R57, R57 ;  /* 0x0000003900397308 */ /* 0x000f280000000800 */
[----:B------:R4:W-:Y:S04]  /*10380*/  MUFU.EX2 R48, R6 ;  /* 0x0000000600307308 */ /* 0x0009e80000000800 */
[----:B------:R5:W2:Y:S04]  /*10390*/  MUFU.EX2 R123, R4 ;  /* 0x00000004007b7308 */ /* 0x000aa80000000800 */
[----:B------:R2:W-:Y:S04]  /*103a0*/  MUFU.EX2 R40, R5 ;  /* 0x0000000500287308 */ /* 0x0005e80000000800 */
[----:B------:R-:W3:Y:S01]  /*103b0*/  MUFU.EX2 R45, R50 ;  /* 0x00000032002d7308 */ /* 0x000ee20000000800 */
[----:B----4-:R-:W-:-:S02]  /*103c0*/  F2FP.F16.F32.PACK_AB R6, R57, R52 ;  /* 0x000000343906723e */ /* 0x010fc400000000ff */
[----:B-----5:R-:W-:Y:S02]  /*103d0*/  F2FP.F16.F32.PACK_AB R4, R121, R64 ;  /* 0x000000407904723e */ /* 0x020fe400000000ff */
        /* <DEDUP_REMOVED lines=25> */
[-CC-:B------:R-:W-:Y:S01]  /*10570*/  FFMA.FTZ R37, R36, R22.reuse, -R31.reuse ;  /* 0x0000001624257223 */ /* 0x180fe2000001081f */
[----:B------:R-:W-:-:S04]  /*10580*/  FFMA.FTZ R190, R32, R22, -R31 ;  /* 0x0000001620be7223 */ /* 0x000fc8000001081f */
[C---:B------:R-:W-:Y:S01]  /*10590*/  HMMA.16816.F32 R84, R4.reuse, R10, R84 ;  /* 0x0000000a0454723c */ /* 0x040fe20000001854 */
[----:B------:R-:W1:Y:S01]  /*105a0*/  LDSM.16.MT88.4 R8, [R160+0x9800] ;  /* 0x00980000a008783b */ /* 0x000e620000004200 */
[-C--:B------:R-:W-:Y:S01]  /*105b0*/  FFMA.FTZ R191, R25, R22.reuse, -R29 ;  /* 0x0000001619bf7223 */ /* 0x080fe2000001081d */
[----:B------:R-:W-:Y:S01]  /*105c0*/  FADD.FTZ R51, R51, R108 ;  /* 0x0000006c33337221 */ /* 0x000fe20000010000 */
[----:B------:R-:W-:Y:S01]  /*105d0*/  FADD.FTZ R47, R47, R104 ;  /* 0x000000682f2f7221 */ /* 0x000fe20000010000 */
[-CC-:B------:R-:W-:Y:S01]  /*105e0*/  FFMA.FTZ R38, R38, R22.reuse, -R31.reuse ;  /* 0x0000001626267223 */ /* 0x180fe2000001081f */
[-C--:B------:R-:W-:Y:S01]  /*105f0*/  FFMA.FTZ R34, R34, R22.reuse, -R31 ;  /* 0x0000001622227223 */ /* 0x080fe2000001081f */
        /* <DEDUP_REMOVED lines=14> */
[----:B------:R3:W-:Y:S04]  /*106e0*/  MUFU.EX2 R24, R26 ;  /* 0x0000001a00187308 */ /* 0x0007e80000000800 */
[----:B------:R-:W1:Y:S04]  /*106f0*/  MUFU.EX2 R27, R28 ;  /* 0x0000001c001b7308 */ /* 0x000e680000000800 */
[----:B------:R-:W-:Y:S04]  /*10700*/  MUFU.EX2 R22, R30 ;  /* 0x0000001e00167308 */ /* 0x000fe80000000800 */
[----:B------:R-:W2:Y:S01]  /*10710*/  MUFU.EX2 R191, R191 ;  /* 0x000000bf00bf7308 */ /* 0x000ea20000000800 */
[----:B------:R-:W-:Y:S01]  /*10720*/  FADD.FTZ R136, R136, R65 ;  /* 0x0000004188887221 */ /* 0x000fe20000010000 */
[----:B---3--:R-:W-:-:S03]  /*10730*/  FADD.FTZ R26, R134, R63 ;  /* 0x0000003f861a7221 */ /* 0x008fc60000010000 */
        /* <DEDUP_REMOVED lines=21> */
[----:B------:R-:W-:-:S04]  /*10890*/  FADD.FTZ R16, R119, R16 ;  /* 0x0000001077107221 */ /* 0x000fc80000010000 */
[----:B------:R-:W-:Y:S01]  /*108a0*/  FADD.FTZ R17, R117, R16 ;  /* 0x0000001075117221 */ /* 0x000fe20000010000 */
[----:B------:R-:W-:Y:S01]  /*108b0*/  HMMA.16816.F32 R80, R4, R12, R80 ;  /* 0x0000000c0450723c */ /* 0x000fe20000001850 */
        /* <DEDUP_REMOVED lines=17> */
[----:B------:R-:W-:-:S02]  /*109d0*/  FADD.FTZ R31, R31, R36 ;  /* 0x000000241f1f7221 */ /* 0x000fc40000010000 */
[----:B------:R-:W-:-:S03]  /*109e0*/  FADD.FTZ R191, R191, R22 ;  /* 0x00000016bfbf7221 */ /* 0x000fc60000010000 */
[----:B------:R-:W-:Y:S01]  /*109f0*/  HMMA.16816.F32 R76, R4, R14, R76 ;  /* 0x0000000e044c723c */ /* 0x000fe2000000184c */
[----:B------:R-:W-:-:S07]  /*10a00*/  FADD.FTZ R190, R190, R31 ;  /* 0x0000001fbebe7221 */ /* 0x000fce0000010000 */
[C---:B-1----:R-:W-:Y:S08]  /*10a10*/  HMMA.16816.F32 R72, R4.reuse, R8, R72 ;  /* 0x000000080448723c */ /* 0x042ff00000001848 */
        /* <DEDUP_REMOVED lines=13> */
.L_x_12060:
        /* <DEDUP_REMOVED lines=79> */
.L_x_12055:
[----:B------:R-:W-:Y:S05]  /*10fe0*/  BSYNC.RECONVERGENT B0 ;  /* 0x0000000000007941 */ /* 0x000fea0003800200 */
.L_x_12054:
        /* <DEDUP_REMOVED lines=75> */
[C---:B---3--:R-:W-:Y:S08]  /*114a0*/  HMMA.16816.F32 R12, R108.reuse, R116, RZ ;  /* 0x000000746c0c723c */ /* 0x048ff000000018ff */
        /* <DEDUP_REMOVED lines=86> */
[----:B------:R-:W2:Y:S01]  /*11a10*/  MUFU.TANH R224, R19 ;  /* 0x0000001300e07308 */ /* 0x000ea20000002400 */
[C---:B-1----:R-:W-:Y:S09]  /*11a20*/  HMMA.16816.F32 R20, R120.reuse, R4, R20 ;  /* 0x000000047814723c */ /* 0x042ff20000001814 */
[----:B------:R1:W1:Y:S01]  /*11a30*/  MUFU.TANH R155, R12 ;  /* 0x0000000c009b7308 */ /* 0x0002620000002400 */
[----:B-----5:R-:W5:Y:S01]  /*11a40*/  LDSM.16.M88.4 R8, [R157+0x3800] ;  /* 0x003800009d08783b */ /* 0x020f620000000200 */
[C---:B------:R-:W-:Y:S08]  /*11a50*/  HMMA.16816.F32 R24, R120.reuse, R6, R24 ;  /* 0x000000067818723c */ /* 0x040ff00000001818 */
[----:B------:R-:W1:Y:S01]  /*11a60*/  MUFU.TANH R141, R141 ;  /* 0x0000008d008d7308 */ /* 0x000e620000002400 */
[----:B------:R-:W3:Y:S09]  /*11a70*/  LDSM.16.M88.4 R4, [R157+0x4000] ;  /* 0x004000009d04783b */ /* 0x000ef20000000200 */
        /* <DEDUP_REMOVED lines=53> */
[----:B------:R-:W2:Y:S01]  /*11dd0*/  MUFU.TANH R214, R20 ;  /* 0x0000001400d67308 */ /* 0x000ea20000002400 */
[-C--:B-1----:R-:W-:Y:S01]  /*11de0*/  FMUL.FTZ R12, R44, R2.reuse ;  /* 0x000000022c0c7220 */ /* 0x082fe20000410000 */
        /* <DEDUP_REMOVED lines=12> */
[----:B------:R2:W2:Y:S01]  /*11eb0*/  MUFU.TANH R212, R21 ;  /* 0x0000001500d47308 */ /* 0x0004a20000002400 */
[C---:B-----5:R-:W-:Y:S09]  /*11ec0*/  HMMA.16816.F32 R60, R120.reuse, R8, R60 ;  /* 0x00000008783c723c */ /* 0x060ff2000000183c */
[----:B------:R2:W2:Y:S01]  /*11ed0*/  MUFU.TANH R222, R22 ;  /* 0x0000001600de7308 */ /* 0x0004a20000002400 */
[-C--:B-1----:R-:W-:Y:S01]  /*11ee0*/  FMUL.FTZ R4, R56, R2.reuse ;  /* 0x0000000238047220 */ /* 0x082fe20000410000 */
[----:B------:R-:W-:Y:S08]  /*11ef0*/  HMMA.16816.F32 R64, R120, R10, R64 ;  /* 0x0000000a7840723c */ /* 0x000ff00000001840 */
[----:B------:R1:W1:Y:S01]  /*11f00*/  MUFU.TANH R220, R23 ;  /* 0x0000001700dc7308 */ /* 0x0002620000002400 */
        /* <DEDUP_REMOVED lines=48> */
[----:B-1----:R-:W2:Y:S01]  /*12210*/  @!P3 LD.E R4, desc[UR4][R102.64+0x38] ;  /* 0x000038046604b980 */ /* 0x002ea2000c101900 */
        /* <DEDUP_REMOVED lines=73> */
.L_x_12059:
[----:B------:R-:W-:Y:S05]  /*126b0*/  BSYNC.RECONVERGENT B0 ;  /* 0x0000000000007941 */ /* 0x000fea0003800200 */
.L_x_12058:
        /* <DEDUP_REMOVED lines=56> */
.L_x_12057:
[----:B------:R-:W-:Y:S05]  /*12a40*/  BSYNC.RECONVERGENT B1 ;  /* 0x0000000000017941 */ /* 0x000fea0003800200 */
.L_x_12056:
[----:B-1----:R-:W3:Y:S01]  /*12a50*/  LD.E R36, desc[UR4][R102.64+0xdc] ;  /* 0x0000dc0466247980 */ /* 0x002ee2000c101900 */
[C---:B------:R-:W-:Y:S02]  /*12a60*/  IADD3 R4, PT, PT, R188.reuse, -0x1, RZ ;  /* 0xffffffffbc047810 */ /* 0x040fe40007ffe0ff */
[C---:B------:R-:W-:Y:S01]  /*12a70*/  IADD3 R2, PT, PT, R188.reuse, -0x8, RZ ;  /* 0xfffffff8bc027810 */ /* 0x040fe20007ffe0ff */
[----:B--2---:R-:W-:Y:S01]  /*12a80*/  LDSM.16.MT88.4 R28, [R107+0x6000] ;  /* 0x006000006b1c783b */ /* 0x004fe20000004200 */
[----:B------:R-:W-:Y:S02]  /*12a90*/  IABS R4, R4 ;  /* 0x0000000400047213 */ /* 0x000fe40000000000 */
[----:B------:R-:W-:Y:S02]  /*12aa0*/  IABS R2, R2 ;  /* 0x0000000200027213 */ /* 0x000fe40000000000 */
[----:B------:R-:W-:Y:S02]  /*12ab0*/  I2FP.F32.S32 R4, R4 ;  /* 0x0000000400047245 */ /* 0x000fe40000201400 */
[----:B------:R-:W-:Y:S01]  /*12ac0*/  I2FP.F32.S32 R2, R2 ;  /* 0x0000000200027245 */ /* 0x000fe20000201400 */
[----:B------:R-:W-:Y:S01]  /*12ad0*/  LDSM.16.MT88.4 R48, [R106+0x6000] ;  /* 0x006000006a30783b */ /* 0x000fe20000004200 */
[----:B------:R-:W-:Y:S01]  /*12ae0*/  IADD3 R11, PT, PT, R188, -0x29, RZ ;  /* 0xffffffd7bc0b7810 */ /* 0x000fe20007ffe0ff */
[C---:B------:R-:W-:Y:S01]  /*12af0*/  FFMA.FTZ R145, -R0.reuse, R4, R145 ;  /* 0x0000000400917223 */ /* 0x040fe20000010191 */
[----:B------:R-:W-:Y:S01]  /*12b00*/  IABS R8, R188 ;  /* 0x000000bc00087213 */ /* 0x000fe20000000000 */
[-C--:B------:R-:W-:Y:S01]  /*12b10*/  FFMA.FTZ R4, -R0, R2.reuse, R3 ;  /* 0x0000000200047223 */ /* 0x080fe20000010103 */
[----:B------:R-:W-:Y:S01]  /*12b20*/  IADD3 R3, PT, PT, R188, -0x18, RZ ;  /* 0xffffffe8bc037810 */ /* 0x000fe20007ffe0ff */
[----:B------:R-:W-:Y:S01]  /*12b30*/  FFMA.FTZ R151, -R0, R2, R151 ;  /* 0x0000000200977223 */ /* 0x000fe20000010197 */
[----:B------:R-:W-:Y:S02]  /*12b40*/  IADD3 R2, PT, PT, R188, -0x19, RZ ;  /* 0xffffffe7bc027810 */ /* 0x000fe40007ffe0ff */
[----:B------:R-:W-:Y:S02]  /*12b50*/  IABS R3, R3 ;  /* 0x0000000300037213 */ /* 0x000fe40000000000 */
[----:B------:R-:W-:Y:S02]  /*12b60*/  IABS R2, R2 ;  /* 0x0000000200027213 */ /* 0x000fe40000000000 */
[----:B------:R-:W-:Y:S02]  /*12b70*/  I2FP.F32.S32 R3, R3 ;  /* 0x0000000300037245 */ /* 0x000fe40000201400 */
[----:B------:R-:W-:Y:S02]  /*12b80*/  I2FP.F32.S32 R2, R2 ;  /* 0x0000000200027245 */ /* 0x000fe40000201400 */
[----:B------:R-:W-:Y:S01]  /*12b90*/  IABS R11, R11 ;  /* 0x0000000b000b7213 */ /* 0x000fe20000000000 */
[CC--:B------:R-:W-:Y:S01]  /*12ba0*/  FFMA.FTZ R58, -R0.reuse, R3.reuse, R155 ;  /* 0x00000003003a7223 */ /* 0x0c0fe2000001019b */
[----:B------:R-:W-:Y:S01]  /*12bb0*/  FFMA.FTZ R226, -R0, R3, R226 ;  /* 0x0000000300e27223 */ /* 0x000fe200000101e2 */
[----:B------:R-:W-:Y:S01]  /*12bc0*/  IADD3 R3, PT, PT, R188, -0x21, RZ ;  /* 0xffffffdfbc037810 */ /* 0x000fe20007ffe0ff */
[CC--:B------:R-:W-:Y:S01]  /*12bd0*/  FFMA.FTZ R56, -R0.reuse, R2.reuse, R13 ;  /* 0x0000000200387223 */ /* 0x0c0fe2000001010d */
[----:B------:R-:W-:Y:S01]  /*12be0*/  FFMA.FTZ R224, -R0, R2, R224 ;  /* 0x0000000200e07223 */ /* 0x000fe200000101e0 */
        /* <DEDUP_REMOVED lines=9> */
[-C--:B------:R-:W-:Y:S01]  /*12c80*/  FFMA.FTZ R212, -R0, R11.reuse, R212 ;  /* 0x0000000b00d47223 */ /* 0x080fe200000101d4 */
[----:B------:R-:W-:Y:S01]  /*12c90*/  IADD3 R2, PT, PT, R188, -0x41, RZ ;  /* 0xffffffbfbc027810 */ /* 0x000fe20007ffe0ff */
[----:B------:R-:W-:Y:S01]  /*12ca0*/  FFMA.FTZ R216, -R0, R11, R216 ;  /* 0x0000000b00d87223 */ /* 0x000fe200000101d8 */
[----:B------:R-:W-:Y:S01]  /*12cb0*/  IADD3 R11, PT, PT, R188, -0x40, RZ ;  /* 0xffffffc0bc0b7810 */ /* 0x000fe20007ffe0ff */
[CC--:B------:R-:W-:Y:S01]  /*12cc0*/  FFMA.FTZ R210, -R0.reuse, R3.reuse, R210 ;  /* 0x0000000300d27223 */ /* 0x0c0fe200000101d2 */
[----:B------:R-:W-:Y:S01]  /*12cd0*/  FFMA.FTZ R206, -R0, R3, R206 ;  /* 0x0000000300ce7223 */ /* 0x000fe200000101ce */
[----:B------:R-:W-:Y:S01]  /*12ce0*/  IADD3 R3, PT, PT, R188, -0x38, RZ ;  /* 0xffffffc8bc037810 */ /* 0x000fe20007ffe0ff */
[----:B------:R-:W-:Y:S01]  /*12cf0*/  FFMA.FTZ R143, -R0, R8, R143 ;  /* 0x00000008008f7223 */ /* 0x000fe2000001018f */
[----:B------:R-:W-:Y:S02]  /*12d00*/  IABS R2, R2 ;  /* 0x0000000200027213 */ /* 0x000fe40000000000 */
[----:B------:R-:W-:Y:S02]  /*12d10*/  IABS R3, R3 ;  /* 0x0000000300037213 */ /* 0x000fe40000000000 */
[----:B------:R-:W-:Y:S02]  /*12d20*/  IABS R11, R11 ;  /* 0x0000000b000b7213 */ /* 0x000fe40000000000 */
[----:B------:R-:W-:Y:S02]  /*12d30*/  I2FP.F32.S32 R3, R3 ;  /* 0x0000000300037245 */ /* 0x000fe40000201400 */
[----:B------:R-:W-:Y:S02]  /*12d40*/  I2FP.F32.S32 R11, R11 ;  /* 0x0000000b000b7245 */ /* 0x000fe40000201400 */
[----:B------:R-:W-:Y:S01]  /*12d50*/  IADD3 R13, PT, PT, R188, -0x28, RZ ;  /* 0xffffffd8bc0d7810 */ /* 0x000fe20007ffe0ff */
        /* <DEDUP_REMOVED lines=9> */
[C---:B------:R-:W-:Y:S02]  /*12df0*/  IADD3 R3, PT, PT, R188.reuse, -0x49, RZ ;  /* 0xffffffb7bc037810 */ /* 0x040fe40007ffe0ff */
[----:B------:R-:W-:Y:S02]  /*12e00*/  IABS R2, R2 ;  /* 0x0000000200027213 */ /* 0x000fe40000000000 */
[----:B------:R-:W-:Y:S02]  /*12e10*/  IABS R3, R3 ;  /* 0x0000000300037213 */ /* 0x000fe40000000000 */
[C---:B------:R-:W-:Y:S02]  /*12e20*/  IADD3 R10, PT, PT, R188.reuse, -0x9, RZ ;  /* 0xfffffff7bc0a7810 */ /* 0x040fe40007ffe0ff */
[----:B------:R-:W-:Y:S02]  /*12e30*/  I2FP.F32.S32 R3, R3 ;  /* 0x0000000300037245 */ /* 0x000fe40000201400 */
[----:B------:R-:W-:Y:S02]  /*12e40*/  IABS R11, R11 ;  /* 0x0000000b000b7213 */ /* 0x000fe40000000000 */
[----:B------:R-:W-:Y:S01]  /*12e50*/  IADD3 R8, PT, PT, R188, -0x11, RZ ;  /* 0xffffffefbc087810 */ /* 0x000fe20007ffe0ff */
[CC--:B------:R-:W-:Y:S01]  /*12e60*/  FFMA.FTZ R146, -R0.reuse, R3.reuse, R146 ;  /* 0x0000000300927223 */ /* 0x0c0fe20000010192 */
[----:B------:R-:W-:Y:S01]  /*12e70*/  FFMA.FTZ R144, -R0, R3, R144 ;  /* 0x0000000300907223 */ /* 0x000fe20000010190 */
[----:B------:R-:W-:Y:S02]  /*12e80*/  I2FP.F32.S32 R3, R2 ;  /* 0x0000000200037245 */ /* 0x000fe40000201400 */
[----:B------:R-:W-:Y:S02]  /*12e90*/  IABS R13, R13 ;  /* 0x0000000d000d7213 */ /* 0x000fe40000000000 */
[----:B------:R-:W-:Y:S01]  /*12ea0*/  IADD3 R52, PT, PT, R188, -0x10, RZ ;  /* 0xfffffff0bc347810 */ /* 0x000fe20007ffe0ff */
[-C--:B------:R-:W-:Y:S01]  /*12eb0*/  FFMA.FTZ R132, -R0, R3.reuse, R132 ;  /* 0x0000000300847223 */ /* 0x080fe20000010184 */
[----:B------:R-:W-:Y:S01]  /*12ec0*/  IADD3 R122, PT, PT, R188, -0x61, RZ ;  /* 0xffffff9fbc7a7810 */ /* 0x000fe20007ffe0ff */
[C---:B------:R-:W-:Y:S01]  /*12ed0*/  FFMA.FTZ R130, -R0.reuse, R3, R130 ;  /* 0x0000000300827223 */ /* 0x040fe20000010182 */
[----:B------:R-:W-:Y:S02]  /*12ee0*/  IABS R10, R10 ;  /* 0x0000000a000a7213 */ /* 0x000fe40000000000 */
[----:B------:R-:W-:Y:S02]  /*12ef0*/  I2FP.F32.S32 R11, R11 ;  /* 0x0000000b000b7245 */ /* 0x000fe40000201400 */
[----:B------:R-:W-:Y:S02]  /*12f00*/  IABS R8, R8 ;  /* 0x0000000800087213 */ /* 0x000fe40000000000 */
[----:B------:R-:W-:Y:S01]  /*12f10*/  I2FP.F32.S32 R13, R13 ;  /* 0x0000000d000d7245 */ /* 0x000fe20000201400 */
[-C--:B------:R-:W-:Y:S01]  /*12f20*/  FFMA.FTZ R136, -R0, R11.reuse, R136 ;  /* 0x0000000b00887223 */ /* 0x080fe20000010188 */
[----:B------:R-:W-:Y:S01]  /*12f30*/  IADD3 R3, PT, PT, R188, -0x60, RZ ;  /* 0xffffffa0bc037810 */ /* 0x000fe20007ffe0ff */
[C---:B------:R-:W-:Y:S01]  /*12f40*/  FFMA.FTZ R140, -R0.reuse, R11, R140 ;  /* 0x0000000b008c7223 */ /* 0x040fe2000001018c */
[----:B------:R-:W-:Y:S01]  /*12f50*/  IABS R52, R52 ;  /* 0x0000003400347213 */ /* 0x000fe20000000000 */
[CC--:B------:R-:W-:Y:S01]  /*12f60*/  FFMA.FTZ R214, -R0.reuse, R13.reuse, R214 ;  /* 0x0000000d00d67223 */ /* 0x0c0fe200000101d6 */
[----:B------:R-:W-:Y:S01]  /*12f70*/  IABS R122, R122 ;  /* 0x0000007a007a7213 */ /* 0x000fe20000000000 */
[C---:B------:R-:W-:Y:S01]  /*12f80*/  FFMA.FTZ R218, -R0.reuse, R13, R218 ;  /* 0x0000000d00da7223 */ /* 0x040fe200000101da */
[----:B------:R-:W-:Y:S02]  /*12f90*/  I2FP.F32.S32 R10, R10 ;  /* 0x0000000a000a7245 */ /* 0x000fe40000201400 */
[----:B------:R-:W-:Y:S02]  /*12fa0*/  I2FP.F32.S32 R8, R8 ;  /* 0x0000000800087245 */ /* 0x000fe40000201400 */
[----:B------:R-:W-:Y:S01]  /*12fb0*/  IABS R3, R3 ;  /* 0x0000000300037213 */ /* 0x000fe20000000000 */
[----:B------:R-:W-:Y:S01]  /*12fc0*/  FFMA.FTZ R153, -R0, R10, R153 ;  /* 0x0000000a00997223 */ /* 0x000fe20000010199 */
[----:B------:R-:W-:Y:S01]  /*12fd0*/  IADD3 R11, PT, PT, R188, -0x68, RZ ;  /* 0xffffff98bc0b7810 */ /* 0x000fe20007ffe0ff */
[-C--:B------:R-:W-:Y:S01]  /*12fe0*/  FFMA.FTZ R228, -R0, R8.reuse, R228 ;  /* 0x0000000800e47223 */ /* 0x080fe200000101e4 */
[----:B------:R-:W-:Y:S01]  /*12ff0*/  IADD3 R13, PT, PT, R188, -0x39, RZ ;  /* 0xffffffc7bc0d7810 */ /* 0x000fe20007ffe0ff */
[C---:B------:R-:W-:Y:S01]  /*13000*/  FFMA.FTZ R149, -R0.reuse, R8, R149 ;  /* 0x0000000800957223 */ /* 0x040fe20000010195 */
[----:B------:R-:W-:Y:S01]  /*13010*/  I2FP.F32.S32 R52, R52 ;  /* 0x0000003400347245 */ /* 0x000fe20000201400 */
[----:B------:R-:W-:Y:S01]  /*13020*/  FFMA.FTZ R141, -R0, R10, R141 ;  /* 0x0000000a008d7223 */ /* 0x000fe2000001018d */
[----:B------:R-:W-:Y:S02]  /*13030*/  I2FP.F32.S32 R122, R122 ;  /* 0x0000007a007a7245 */ /* 0x000fe40000201400 */
[----:B------:R-:W-:Y:S01]  /*13040*/  IADD3 R2, PT, PT, R188, -0x69, RZ ;  /* 0xffffff97bc027810 */ /* 0x000fe20007ffe0ff */
[----:B------:R-:W-:Y:S01]  /*13050*/  FFMA.FTZ R147, -R0, R52, R147 ;  /* 0x0000003400937223 */ /* 0x000fe20000010193 */
[----:B------:R-:W-:Y:S01]  /*13060*/  IADD3 R21, PT, PT, R188, -0x20, RZ ;  /* 0xffffffe0bc157810 */ /* 0x000fe20007ffe0ff */
[C---:B------:R-:W-:Y:S01]  /*13070*/  FFMA.FTZ R62, -R0.reuse, R122, R5 ;  /* 0x0000007a003e7223 */ /* 0x040fe20000010105 */
[----:B------:R-:W-:Y:S01]  /*13080*/  I2FP.F32.S32 R3, R3 ;  /* 0x0000000300037245 */ /* 0x000fe20000201400 */
[C---:B------:R-:W-:Y:S01]  /*13090*/  FFMA.FTZ R52, -R0.reuse, R52, R193 ;  /* 0x0000003400347223 */ /* 0x040fe200000101c1 */
[----:B------:R-:W-:Y:S01]  /*130a0*/  FMNMX3.FTZ R8, R105, R143, R145, !PT ;  /* 0x0000008f69087276 */ /* 0x000fe20007810091 */
[C---:B------:R-:W-:Y:S01]  /*130b0*/  FFMA.FTZ R122, -R0.reuse, R122, R7 ;  /* 0x0000007a007a7223 */ /* 0x040fe20000010107 */
[----:B------:R-:W-:Y:S01]  /*130c0*/  IABS R11, R11 ;  /* 0x0000000b000b7213 */ /* 0x000fe20000000000 */
[C---:B------:R-:W-:Y:S01]  /*130d0*/  FFMA.FTZ R126, -R0.reuse, R3, R126 ;  /* 0x00000003007e7223 */ /* 0x040fe2000001017e */
[----:B------:R-:W-:Y:S01]  /*130e0*/  IABS R13, R13 ;  /* 0x0000000d000d7213 */ /* 0x000fe20000000000 */
[----:B------:R-:W-:Y:S01]  /*130f0*/  FFMA.FTZ R124, -R0, R3, R124 ;  /* 0x00000003007c7223 */ /* 0x000fe2000001017c */
[----:B------:R-:W-:Y:S02]  /*13100*/  IABS R2, R2 ;  /* 0x0000000200027213 */ /* 0x000fe40000000000 */
[----:B------:R-:W-:Y:S02]  /*13110*/  IABS R21, R21 ;  /* 0x0000001500157213 */ /* 0x000fe40000000000 */
[----:B------:R-:W-:Y:S02]  /*13120*/  FMNMX3.FTZ R7, R8, R151, R153, !PT ;  /* 0x0000009708077276 */ /* 0x000fe40007810099 */
[----:B------:R-:W-:Y:S02]  /*13130*/  I2FP.F32.S32 R11, R11 ;  /* 0x0000000b000b7245 */ /* 0x000fe40000201400 */
[----:B------:R-:W-:Y:S02]  /*13140*/  I2FP.F32.S32 R13, R13 ;  /* 0x0000000d000d7245 */ /* 0x000fe40000201400 */
[----:B------:R-:W-:Y:S01]  /*13150*/  IADD3 R15, PT, PT, R188, -0x31, RZ ;  /* 0xffffffcfbc0f7810 */ /* 0x000fe20007ffe0ff */
[C---:B------:R-:W-:Y:S01]  /*13160*/  FFMA.FTZ R120, -R0.reuse, R11, R19 ;  /* 0x0000000b00787223 */ /* 0x040fe20000010113 */
[----:B------:R-:W-:Y:S01]  /*13170*/  I2FP.F32.S32 R3, R2 ;  /* 0x0000000200037245 */ /* 0x000fe20000201400 */
[C---:B------:R-:W-:Y:S01]  /*13180*/  FFMA.FTZ R196, -R0.reuse, R13, R196 ;  /* 0x0000000d00c47223 */ /* 0x040fe200000101c4 */
[----:B------:R-:W-:Y:S01]  /*13190*/  I2FP.F32.S32 R21, R21 ;  /* 0x0000001500157245 */ /* 0x000fe20000201400 */
[----:B------:R-:W-:Y:S01]  /*131a0*/  FFMA.FTZ R116, -R0, R11, R116 ;  /* 0x0000000b00747223 */ /* 0x000fe20000010174 */
[----:B------:R-:W-:Y:S01]  /*131b0*/  FMNMX3.FTZ R2, R104, R4, R141, !PT ;  /* 0x0000000468027276 */ /* 0x000fe2000781008d */
[C---:B------:R-:W-:Y:S01]  /*131c0*/  FFMA.FTZ R200, -R0.reuse, R13, R200 ;  /* 0x0000000d00c87223 */ /* 0x040fe200000101c8 */
[----:B------:R-:W-:Y:S01]  /*131d0*/  FMNMX3.FTZ R7, R7, R52, R228, !PT ;  /* 0x0000003407077276 */ /* 0x000fe200078100e4 */
[C---:B------:R-:W-:Y:S01]  /*131e0*/  FFMA.FTZ R222, -R0.reuse, R21, R222 ;  /* 0x0000001500de7223 */ /* 0x040fe200000101de */
[----:B------:R-:W-:Y:S01]  /*131f0*/  IABS R15, R15 ;  /* 0x0000000f000f7213 */ /* 0x000fe20000000000 */
[----:B------:R-:W-:Y:S01]  /*13200*/  FFMA.FTZ R34, -R0, R21, R195 ;  /* 0x0000001500227223 */ /* 0x000fe200000101c3 */
[----:B------:R-:W-:Y:S01]  /*13210*/  FMNMX3.FTZ R11, R2, R147, R149, !PT ;  /* 0x00000093020b7276 */ /* 0x000fe20007810095 */
[-C--:B------:R-:W-:Y:S01]  /*13220*/  FFMA.FTZ R112, -R0, R3.reuse, R112 ;  /* 0x0000000300707223 */ /* 0x080fe20000010170 */
[----:B------:R-:W-:Y:S01]  /*13230*/  IADD3 R13, PT, PT, R188, -0x50, RZ ;  /* 0xffffffb0bc0d7810 */ /* 0x000fe20007ffe0ff */
[C---:B------:R-:W-:Y:S01]  /*13240*/  FFMA.FTZ R114, -R0.reuse, R3, R114 ;  /* 0x0000000300727223 */ /* 0x040fe20000010172 */
[----:B------:R-:W-:Y:S01]  /*13250*/  I2FP.F32.S32 R15, R15 ;  /* 0x0000000f000f7245 */ /* 0x000fe20000201400 */
[----:B------:R-:W-:Y:S01]  /*13260*/  LDSM.16.MT88.4 R20, [R156+0x6000] ;  /* 0x006000009c14783b */ /* 0x000fe20000004200 */
[----:B------:R-:W-:Y:S02]  /*13270*/  FMNMX3.FTZ R7, R7, R226, R224, !PT ;  /* 0x000000e207077276 */ /* 0x000fe400078100e0 */
[----:B------:R-:W-:Y:S01]  /*13280*/  FMNMX3.FTZ R11, R11, R58, R56, !PT ;  /* 0x0000003a0b0b7276 */ /* 0x000fe20007810038 */
[C---:B------:R-:W-:Y:S01]  /*13290*/  FFMA.FTZ R208, -R0.reuse, R15, R208 ;  /* 0x0000000f00d07223 */ /* 0x040fe200000101d0 */
[----:B------:R-:W-:Y:S01]  /*132a0*/  IABS R13, R13 ;  /* 0x0000000d000d7213 */ /* 0x000fe20000000000 */
[----:B------:R-:W-:Y:S01]  /*132b0*/  FFMA.FTZ R204, -R0, R15, R204 ;  /* 0x0000000f00cc7223 */ /* 0x000fe200000101cc */
[C---:B------:R-:W-:Y:S02]  /*132c0*/  IADD3 R5, PT, PT, R188.reuse, -0x71, RZ ;  /* 0xffffff8fbc057810 */ /* 0x040fe40007ffe0ff */
[----:B------:R-:W-:Y:S02]  /*132d0*/  FMNMX3.FTZ R7, R7, R222, R220, !PT ;  /* 0x000000de07077276 */ /* 0x000fe400078100dc */
[----:B------:R-:W-:Y:S02]  /*132e0*/  IADD3 R15, PT, PT, R188, -0x48, RZ ;  /* 0xffffffb8bc0f7810 */ /* 0x000fe40007ffe0ff */
[----:B------:R-:W-:Y:S02]  /*132f0*/  FMNMX3.FTZ R11, R11, R34, R32, !PT ;  /* 0x000000220b0b7276 */ /* 0x000fe40007810020 */
[----:B------:R-:W-:Y:S02]  /*13300*/  I2FP.F32.S32 R13, R13 ;  /* 0x0000000d000d7245 */ /* 0x000fe40000201400 */
[----:B------:R-:W-:Y:S02]  /*13310*/  IABS R5, R5 ;  /* 0x0000000500057213 */ /* 0x000fe40000000000 */
[----:B------:R-:W-:Y:S01]  /*13320*/  FMNMX3.FTZ R7, R7, R218, R216, !PT ;  /* 0x000000da07077276 */ /* 0x000fe200078100d8 */
[C---:B------:R-:W-:Y:S01]  /*13330*/  FFMA.FTZ R138, -R0.reuse, R13, R138 ;  /* 0x0000000d008a7223 */ /* 0x040fe2000001018a */
[----:B------:R-:W-:Y:S01]  /*13340*/  IABS R15, R15 ;  /* 0x0000000f000f7213 */ /* 0x000fe20000000000 */
[----:B------:R-:W-:Y:S01]  /*13350*/  FFMA.FTZ R142, -R0, R13, R142 ;  /* 0x0000000d008e7223 */ /* 0x000fe2000001018e */
[----:B------:R-:W-:Y:S02]  /*13360*/  FMNMX3.FTZ R11, R11, R214, R212, !PT ;  /* 0x000000d60b0b7276 */ /* 0x000fe400078100d4 */
[----:B------:R-:W-:Y:S02]  /*13370*/  I2FP.F32.S32 R5, R5 ;  /* 0x0000000500057245 */ /* 0x000fe40000201400 */
[----:B------:R-:W-:Y:S02]  /*13380*/  IADD3 R13, PT, PT, R188, -0x59, RZ ;  /* 0xffffffa7bc0d7810 */ /* 0x000fe40007ffe0ff */
[----:B------:R-:W-:Y:S01]  /*13390*/  FMNMX3.FTZ R7, R7, R206, R204, !PT ;  /* 0x000000ce07077276 */ /* 0x000fe200078100cc */
[C---:B------:R-:W-:Y:S01]  /*133a0*/  FFMA.FTZ R108, -R0.reuse, R5, R108 ;  /* 0x00000005006c7223 */ /* 0x040fe2000001016c */
[----:B------:R-:W-:Y:S01]  /*133b0*/  I2FP.F32.S32 R15, R15 ;  /* 0x0000000f000f7245 */ /* 0x000fe20000201400 */
[C---:B------:R-:W-:Y:S01]  /*133c0*/  FFMA.FTZ R39, -R0.reuse, R5, R39 ;  /* 0x0000000500277223 */ /* 0x040fe20000010127 */
[----:B------:R-:W-:Y:S02]  /*133d0*/  FMNMX3.FTZ R11, R11, R210, R208, !PT ;  /* 0x000000d20b0b7276 */ /* 0x000fe400078100d0 */
[----:B------:R-:W-:Y:S01]  /*133e0*/  IABS R13, R13 ;  /* 0x0000000d000d7213 */ /* 0x000fe20000000000 */
[CC--:B------:R-:W-:Y:S01]  /*133f0*/  FFMA.FTZ R148, -R0.reuse, R15.reuse, R148 ;  /* 0x0000000f00947223 */ /* 0x0c0fe20000010194 */
[----:B------:R-:W-:Y:S01]  /*13400*/  FMNMX3.FTZ R7, R7, R202, R200, !PT ;  /* 0x000000ca07077276 */ /* 0x000fe200078100c8 */
[----:B------:R-:W-:Y:S01]  /*13410*/  FFMA.FTZ R150, -R0, R15, R150 ;  /* 0x0000000f00967223 */ /* 0x000fe20000010196 */
[----:B------:R-:W-:Y:S02]  /*13420*/  IADD3 R3, PT, PT, R188, -0x78, RZ ;  /* 0xffffff88bc037810 */ /* 0x000fe40007ffe0ff */
[----:B------:R-:W-:Y:S02]  /*13430*/  FMNMX3.FTZ R5, R11, R198, R196, !PT ;  /* 0x000000c60b057276 */ /* 0x000fe400078100c4 */
[----:B------:R-:W-:Y:S02]  /*13440*/  I2FP.F32.S32 R13, R13 ;  /* 0x0000000d000d7245 */ /* 0x000fe40000201400 */
[----:B------:R-:W-:Y:S02]  /*13450*/  FMNMX3.FTZ R7, R7, R154, R152, !PT ;  /* 0x0000009a07077276 */ /* 0x000fe40007810098 */
[----:B------:R-:W-:Y:S01]  /*13460*/  IABS R3, R3 ;  /* 0x0000000300037213 */ /* 0x000fe20000000000 */
[CC--:B------:R-:W-:Y:S01]  /*13470*/  FFMA.FTZ R60, -R0.reuse, R13.reuse, R17 ;  /* 0x0000000d003c7223 */ /* 0x0c0fe20000010111 */
[----:B------:R-:W-:Y:S01]  /*13480*/  FMNMX3.FTZ R5, R5, R194, R192, !PT ;  /* 0x000000c205057276 */ /* 0x000fe200078100c0 */
[----:B------:R-:W-:Y:S01]  /*13490*/  FFMA.FTZ R128, -R0, R13, R128 ;  /* 0x0000000d00807223 */ /* 0x000fe20000010180 */
[----:B------:R-:W-:Y:S02]  /*134a0*/  FMNMX3.FTZ R7, R7, R148, R146, !PT ;  /* 0x0000009407077276 */ /* 0x000fe40007810092 */
[----:B------:R-:W-:Y:S02]  /*134b0*/  I2FP.F32.S32 R3, R3 ;  /* 0x0000000300037245 */ /* 0x000fe40000201400 */
[----:B------:R-:W-:Y:S02]  /*134c0*/  IADD3 R13, PT, PT, R188, -0x70, RZ ;  /* 0xffffff90bc0d7810 */ /* 0x000fe40007ffe0ff */
[----:B------:R-:W-:Y:S01]  /*134d0*/  FMNMX3.FTZ R5, R5, R150, R144, !PT ;  /* 0x0000009605057276 */ /* 0x000fe20007810090 */
[CC--:B------:R-:W-:Y:S01]  /*134e0*/  FFMA.FTZ R64, -R0.reuse, R3.reuse, R6 ;  /* 0x0000000300407223 */ /* 0x0c0fe20000010106 */
[----:B------:R-:W-:Y:S01]  /*134f0*/  FMNMX3.FTZ R7, R7, R138, R136, !PT ;  /* 0x0000008a07077276 */ /* 0x000fe20007810088 */
[----:B------:R-:W-:Y:S01]  /*13500*/  FFMA.FTZ R38, -R0, R3, R38 ;  /* 0x0000000300267223 */ /* 0x000fe20000010126 */
[----:B------:R-:W-:Y:S02]  /*13510*/  IABS R13, R13 ;  /* 0x0000000d000d7213 */ /* 0x000fe40000000000 */
[----:B------:R-:W-:Y:S02]  /*13520*/  FMNMX3.FTZ R5, R5, R142, R140, !PT ;  /* 0x0000008e05057276 */ /* 0x000fe4000781008c */
        /* <DEDUP_REMOVED lines=8> */
[C---:B------:R-:W-:Y:S01]  /*135b0*/  IADD3 R6, PT, PT, R188.reuse, -0x81, RZ ;  /* 0xffffff7fbc067810 */ /* 0x040fe20007ffe0ff */
[----:B------:R-:W-:Y:S01]  /*135c0*/  LDSM.16.MT88.4 R12, [R160+0x6000] ;  /* 0x00600000a00c783b */ /* 0x000fe20000004200 */
        /* <DEDUP_REMOVED lines=20> */
[----:B------:R-:W-:Y:S05]  /*13710*/  IADD3 R188, PT, PT, R188, 0x80, RZ ;  /* 0x00000080bcbc7810 */ /* 0x000fea0007ffe0ff */
[----:B------:R-:W1:Y:S02]  /*13720*/  SHFL.BFLY PT, R3, R8, 0x2, 0x1f ;  /* 0x0c401f0008037f89 */ /* 0x000e6400000e0000 */
[----:B-1----:R-:W-:Y:S02]  /*13730*/  FMNMX.FTZ R6, R8, R3, !PT ;  /* 0x0000000308067209 */ /* 0x002fe40007810000 */
[----:B------:R-:W-:Y:S04]  /*13740*/  FMNMX.FTZ R9, R7, R2, !PT ;  /* 0x0000000207097209 */ /* 0x000fe80007810000 */
[----:B------:R-:W1:Y:S08]  /*13750*/  SHFL.BFLY PT, R3, R6, 0x1, 0x1f ;  /* 0x0c201f0006037f89 */ /* 0x000e7000000e0000 */
[----:B------:R-:W2:Y:S01]  /*13760*/  SHFL.BFLY PT, R2, R9, 0x1, 0x1f ;  /* 0x0c201f0009027f89 */ /* 0x000ea200000e0000 */
[----:B-1----:R-:W-:Y:S02]  /*13770*/  FMNMX.FTZ R3, R6, R3, !PT ;  /* 0x0000000306037209 */ /* 0x002fe40007810000 */
[----:B--2---:R-:W-:Y:S03]  /*13780*/  FMNMX.FTZ R2, R9, R2, !PT ;  /* 0x0000000209027209 */ /* 0x004fe60007810000 */
[----:B---3--:R-:W-:Y:S01]  /*13790*/  FMUL.FTZ R67, R36, R3 ;  /* 0x0000000324437220 */ /* 0x008fe20000410000 */
[----:B------:R-:W-:Y:S01]  /*137a0*/  FADD.FTZ R7, -R3, R104 ;  /* 0x0000006803077221 */ /* 0x000fe20000010100 */
[C---:B------:R-:W-:Y:S01]  /*137b0*/  FSETP.NEU.FTZ.AND P0, PT, R2.reuse, -INF , PT ;  /* 0xff8000000200780b */ /* 0x040fe20003f1d000 */
[----:B------:R-:W-:Y:S01]  /*137c0*/  FADD.FTZ R5, -R2, R105 ;  /* 0x0000006902057221 */ /* 0x000fe20000010100 */
[C---:B------:R-:W-:Y:S01]  /*137d0*/  FMUL.FTZ R105, R36.reuse, R2 ;  /* 0x0000000224697220 */ /* 0x040fe20000410000 */
[C---:B------:R-:W-:Y:S02]  /*137e0*/  FMUL.FTZ R41, R36.reuse, R7 ;  /* 0x0000000724297220 */ /* 0x040fe40000410000 */
[----:B------:R-:W-:Y:S02]  /*137f0*/  FMUL.FTZ R42, R36, R5 ;  /* 0x00000005242a7220 */ /* 0x000fe40000410000 */
[----:B------:R-:W-:Y:S02]  /*13800*/  FSEL R105, R105, RZ, P0 ;  /* 0x000000ff69697208 */ /* 0x000fe40000000000 */
[----:B------:R-:W-:Y:S01]  /*13810*/  FSETP.NEU.FTZ.AND P0, PT, R3, -INF , PT ;  /* 0xff8000000300780b */ /* 0x000fe20003f1d000 */
[----:B------:R-:W1:Y:S02]  /*13820*/  MUFU.EX2 R41, R41 ;  /* 0x0000002900297308 */ /* 0x000e640000000800 */
[-CC-:B------:R-:W-:Y:S01]  /*13830*/  FFMA.FTZ R61, R143, R36.reuse, -R105.reuse ;  /* 0x000000248f3d7223 */ /* 0x180fe20000010869 */
[----:B------:R-:W-:Y:S01]  /*13840*/  FSEL R67, R67, RZ, P0 ;  /* 0x000000ff43437208 */ /* 0x000fe20000000000 */
[-CC-:B------:R-:W-:Y:S01]  /*13850*/  FFMA.FTZ R115, R145, R36.reuse, -R105.reuse ;  /* 0x0000002491737223 */ /* 0x180fe20000010869 */
[-CC-:B------:R-:W-:Y:S01]  /*13860*/  FFMA.FTZ R111, R151, R36.reuse, -R105.reuse ;  /* 0x00000024976f7223 */ /* 0x180fe20000010869 */
[-C--:B------:R-:W-:Y:S04]  /*13870*/  FFMA.FTZ R104, R153, R36.reuse, -R105 ;  /* 0x0000002499687223 */ /* 0x080fe80000010869 */
[----:B------:R-:W2:Y:S01]  /*13880*/  MUFU.EX2 R42, R42 ;  /* 0x0000002a002a7308 */ /* 0x000ea20000000800 */
[-CC-:B------:R-:W-:Y:S01]  /*13890*/  FFMA.FTZ R134, R4, R36.reuse, -R67.reuse ;  /* 0x0000002404867223 */ /* 0x180fe20000010843 */
[-CC-:B------:R-:W-:Y:S01]  /*138a0*/  FFMA.FTZ R113, R141, R36.reuse, -R67.reuse ;  /* 0x000000248d717223 */ /* 0x180fe20000010843 */
[-CC-:B------:R-:W-:Y:S01]  /*138b0*/  FFMA.FTZ R118, R147, R36.reuse, -R67.reuse ;  /* 0x0000002493767223 */ /* 0x180fe20000010843 */
[-C--:B------:R-:W-:Y:S06]  /*138c0*/  FFMA.FTZ R109, R149, R36.reuse, -R67 ;  /* 0x00000024956d7223 */ /* 0x080fec0000010843 */
[----:B------:R-:W-:Y:S01]  /*138d0*/  MUFU.EX2 R61, R61 ;  /* 0x0000003d003d7308 */ /* 0x000fe20000000800 */
[--C-:B------:R-:W-:Y:S01]  /*138e0*/  FFMA.FTZ R127, R60, R36, -R105.reuse ;  /* 0x000000243c7f7223 */ /* 0x100fe20000010869 */
[C---:B-1----:R-:W-:Y:S01]  /*138f0*/  FMUL.FTZ R4, R41.reuse, R96 ;  /* 0x0000006029047220 */ /* 0x042fe20000410000 */
[C---:B------:R-:W-:Y:S07]  /*13900*/  FMUL.FTZ R5, R41.reuse, R97 ;  /* 0x0000006129057220 */ /* 0x040fee0000410000 */
[----:B------:R-:W1:Y:S01]  /*13910*/  MUFU.EX2 R115, R115 ;  /* 0x0000007300737308 */ /* 0x000e620000000800 */
[C---:B------:R-:W-:Y:S01]  /*13920*/  FMUL.FTZ R8, R41.reuse, R92 ;  /* 0x0000005c29087220 */ /* 0x040fe20000410000 */
[C---:B------:R-:W-:Y:S01]  /*13930*/  FMUL.FTZ R9, R41.reuse, R93 ;  /* 0x0000005d29097220 */ /* 0x040fe20000410000 */
[C---:B------:R-:W-:Y:S07]  /*13940*/  FMUL.FTZ R16, R41.reuse, R84 ;  /* 0x0000005429107220 */ /* 0x040fee0000410000 */
[----:B------:R-:W-:Y:S01]  /*13950*/  MUFU.EX2 R111, R111 ;  /* 0x0000006f006f7308 */ /* 0x000fe20000000800 */
[C---:B--2---:R-:W-:Y:S01]  /*13960*/  FMUL.FTZ R6, R42.reuse, R98 ;  /* 0x000000622a067220 */ /* 0x044fe20000410000 */
[C---:B------:R-:W-:Y:S01]  /*13970*/  FMUL.FTZ R7, R42.reuse, R99 ;  /* 0x000000632a077220 */ /* 0x040fe20000410000 */
[C---:B------:R-:W-:Y:S07]  /*13980*/  FMUL.FTZ R10, R42.reuse, R94 ;  /* 0x0000005e2a0a7220 */ /* 0x040fee0000410000 */
[----:B------:R-:W2:Y:S01]  /*13990*/  MUFU.EX2 R104, R104 ;  /* 0x0000006800687308 */ /* 0x000ea20000000800 */
[C---:B------:R-:W-:Y:S01]  /*139a0*/  FMUL.FTZ R11, R42.reuse, R95 ;  /* 0x0000005f2a0b7220 */ /* 0x040fe20000410000 */
[C---:B------:R-:W-:Y:S01]  /*139b0*/  FMUL.FTZ R18, R42.reuse, R86 ;  /* 0x000000562a127220 */ /* 0x040fe20000410000 */
[----:B------:R-:W-:Y:S07]  /*139c0*/  FMUL.FTZ R19, R42, R87 ;  /* 0x000000572a137220 */ /* 0x000fee0000410000 */
[----:B------:R-:W-:Y:S01]  /*139d0*/  MUFU.EX2 R134, R134 ;  /* 0x0000008600867308 */ /* 0x000fe20000000800 */
[----:B------:R-:W-:Y:S01]  /*139e0*/  FMUL.FTZ R17, R41, R85 ;  /* 0x0000005529117220 */ /* 0x000fe20000410000 */
[----:B-1----:R-:W-:Y:S01]  /*139f0*/  F2FP.F16.F32.PACK_AB R45, R115, R61 ;  /* 0x0000003d732d723e */ /* 0x002fe200000000ff */
[C---:B------:R-:W-:Y:S07]  /*13a00*/  FMUL.FTZ R25, R41.reuse, R77 ;  /* 0x0000004d29197220 */ /* 0x040fee0000410000 */
[----:B------:R-:W1:Y:S01]  /*13a10*/  MUFU.EX2 R113, R113 ;  /* 0x0000007100717308 */ /* 0x000e620000000800 */
[----:B------:R-:W-:Y:S01]  /*13a20*/  FFMA.FTZ R77, R52, R36, -R105 ;  /* 0x00000024344d7223 */ /* 0x000fe20000010869 */
[----:B------:R-:W-:Y:S01]  /*13a30*/  FMUL.FTZ R24, R41, R76 ;  /* 0x0000004c29187220 */ /* 0x000fe20000410000 */
[----:B------:R-:W3:Y:S07]  /*13a40*/  LDSM.16.MT88.4 R52, [R160+0x6800] ;  /* 0x00680000a034783b */ /* 0x000eee0000004200 */
[----:B------:R-:W-:Y:S01]  /*13a50*/  MUFU.EX2 R118, R118 ;  /* 0x0000007600767308 */ /* 0x000fe20000000800 */
[----:B------:R-:W-:Y:S01]  /*13a60*/  FMUL.FTZ R26, R42, R78 ;  /* 0x0000004e2a1a7220 */ /* 0x000fe20000410000 */
[----:B--2---:R-:W-:Y:S01]  /*13a70*/  F2FP.F16.F32.PACK_AB R47, R104, R111 ;  /* 0x0000006f682f723e */ /* 0x004fe200000000ff */
[----:B------:R-:W-:Y:S07]  /*13a80*/  FMUL.FTZ R27, R42, R79 ;  /* 0x0000004f2a1b7220 */ /* 0x000fee0000410000 */
[----:B------:R-:W2:Y:S01]  /*13a90*/  MUFU.EX2 R109, R109 ;  /* 0x0000006d006d7308 */ /* 0x000ea20000000800 */
[-CC-:B------:R-:W-:Y:S01]  /*13aa0*/  FFMA.FTZ R76, R58, R36.reuse, -R67.reuse ;  /* 0x000000243a4c7223 */ /* 0x180fe20000010843 */
[-C--:B------:R-:W-:Y:S01]  /*13ab0*/  FFMA.FTZ R131, R62, R36.reuse, -R67 ;  /* 0x000000243e837223 */ /* 0x080fe20000010843 */
[----:B------:R-:W-:Y:S01]  /*13ac0*/  LDSM.16.MT88.4 R92, [R160+0x9800] ;  /* 0x00980000a05c783b */ /* 0x000fe20000004200 */
[----:B------:R-:W-:Y:S01]  /*13ad0*/  FFMA.FTZ R84, R42, R191, R61 ;  /* 0x000000bf2a547223 */ /* 0x000fe2000001003d */
[----:B------:R-:W-:Y:S01]  /*13ae0*/  FFMA.FTZ R85, R108, R36, -R67 ;  /* 0x000000246c557223 */ /* 0x000fe20000010843 */
[----:B-1----:R-:W-:Y:S01]  /*13af0*/  F2FP.F16.F32.PACK_AB R44, R113, R134 ;  /* 0x00000086712c723e */ /* 0x002fe200000000ff */
[----:B------:R-:W-:Y:S01]  /*13b00*/  FMUL.FTZ R33, R41, R69 ;  /* 0x0000004529217220 */ /* 0x000fe20000410000 */
[----:B------:R-:W-:Y:S02]  /*13b10*/  FADD.FTZ R84, R115, R84 ;  /* 0x0000005473547221 */ /* 0x000fe40000010000 */
[----:B------:R-:W-:Y:S01]  /*13b20*/  MUFU.EX2 R77, R77 ;  /* 0x0000004d004d7308 */ /* 0x000fe20000000800 */
[----:B------:R-:W-:Y:S01]  /*13b30*/  FMUL.FTZ R35, R42, R71 ;  /* 0x000000472a237220 */ /* 0x000fe20000410000 */
[-C--:B------:R-:W-:Y:S01]  /*13b40*/  FFMA.FTZ R228, R228, R36.reuse, -R105 ;  /* 0x00000024e4e47223 */ /* 0x080fe20000010869 */
[--C-:B------:R-:W-:Y:S01]  /*13b50*/  FFMA.FTZ R78, R34, R36, -R67.reuse ;  /* 0x00000024224e7223 */ /* 0x100fe20000010843 */
[----:B------:R-:W-:Y:S01]  /*13b60*/  FMUL.FTZ R34, R42, R70 ;  /* 0x000000462a227220 */ /* 0x000fe20000410000 */
[----:B--2---:R-:W-:Y:S05]  /*13b70*/  F2FP.F16.F32.PACK_AB R46, R109, R118 ;  /* 0x000000766d2e723e */ /* 0x004fea00000000ff */
[----:B------:R-:W-:Y:S01]  /*13b80*/  MUFU.EX2 R76, R76 ;  /* 0x0000004c004c7308 */ /* 0x000fe20000000800 */
[----:B------:R-:W-:Y:S01]  /*13b90*/  FFMA.FTZ R63, R32, R36, -R67 ;  /* 0x00000024203f7223 */ /* 0x000fe20000010843 */
[C---:B------:R-:W-:Y:S01]  /*13ba0*/  FMUL.FTZ R32, R41.reuse, R68 ;  /* 0x0000004429207220 */ /* 0x040fe20000410000 */
[-C--:B------:R-:W-:Y:S07]  /*13bb0*/  FFMA.FTZ R71, R218, R36.reuse, -R105 ;  /* 0x00000024da477223 */ /* 0x080fee0000010869 */
[----:B------:R-:W-:Y:S01]  /*13bc0*/  MUFU.EX2 R70, R78 ;  /* 0x0000004e00467308 */ /* 0x000fe20000000800 */
[--C-:B------:R-:W-:Y:S01]  /*13bd0*/  FFMA.FTZ R79, R210, R36, -R67.reuse ;  /* 0x00000024d24f7223 */ /* 0x100fe20000010843 */
[C---:B------:R-:W-:Y:S08]  /*13be0*/  HMMA.16816.F32 R4, R44.reuse, R12, R4 ;  /* 0x0000000c2c04723c */ /* 0x040ff00000001804 */
[----:B------:R1:W-:Y:S01]  /*13bf0*/  MUFU.EX2 R69, R63 ;  /* 0x0000003f00457308 */ /* 0x0003e20000000800 */
[C---:B------:R-:W-:Y:S09]  /*13c00*/  FMUL.FTZ R12, R41.reuse, R88 ;  /* 0x00000058290c7220 */ /* 0x040ff20000410000 */
[----:B------:R-:W-:Y:S01]  /*13c10*/  MUFU.EX2 R71, R71 ;  /* 0x0000004700477308 */ /* 0x000fe20000000800 */
[C---:B------:R-:W-:Y:S01]  /*13c20*/  FMUL.FTZ R13, R41.reuse, R89 ;  /* 0x00000059290d7220 */ /* 0x040fe20000410000 */
[C---:B------:R-:W-:Y:S08]  /*13c30*/  HMMA.16816.F32 R8, R44.reuse, R14, R8 ;  /* 0x0000000e2c08723c */ /* 0x040ff00000001808 */
[----:B------:R-:W-:Y:S01]  /*13c40*/  MUFU.EX2 R79, R79 ;  /* 0x0000004f004f7308 */ /* 0x000fe20000000800 */
[C---:B------:R-:W-:Y:S01]  /*13c50*/  FMUL.FTZ R14, R42.reuse, R90 ;  /* 0x0000005a2a0e7220 */ /* 0x040fe20000410000 */
[----:B------:R-:W-:Y:S01]  /*13c60*/  FMUL.FTZ R15, R42, R91 ;  /* 0x0000005b2a0f7220 */ /* 0x000fe20000410000 */
[-C--:B------:R-:W-:Y:S01]  /*13c70*/  FFMA.FTZ R96, R192, R36.reuse, -R67 ;  /* 0x00000024c0607223 */ /* 0x080fe20000010843 */
[-CC-:B------:R-:W-:Y:S06]  /*13c80*/  FFMA.FTZ R117, R146, R36.reuse, -R105.reuse ;  /* 0x0000002492757223 */ /* 0x180fec0000010869 */
[----:B------:R-:W-:Y:S01]  /*13c90*/  MUFU.EX2 R127, R127 ;  /* 0x0000007f007f7308 */ /* 0x000fe20000000800 */
[-CC-:B-1----:R-:W-:Y:S01]  /*13ca0*/  FFMA.FTZ R63, R148, R36.reuse, -R105.reuse ;  /* 0x00000024943f7223 */ /* 0x182fe20000010869 */
[-CC-:B------:R-:W-:Y:S01]  /*13cb0*/  FFMA.FTZ R226, R226, R36.reuse, -R105.reuse ;  /* 0x00000024e2e27223 */ /* 0x180fe20000010869 */
[--C-:B------:R-:W-:Y:S01]  /*13cc0*/  FFMA.FTZ R224, R224, R36, -R105.reuse ;  /* 0x00000024e0e07223 */ /* 0x100fe20000010869 */
[C---:B------:R-:W-:Y:S06]  /*13cd0*/  HMMA.16816.F32 R12, R44.reuse, R20, R12 ;  /* 0x000000142c0c723c */ /* 0x040fec000000180c */
[----:B------:R-:W-:Y:S01]  /*13ce0*/  MUFU.EX2 R96, R96 ;  /* 0x0000006000607308 */ /* 0x000fe20000000800 */
[C---:B------:R-:W-:Y:S01]  /*13cf0*/  FMUL.FTZ R20, R41.reuse, R80 ;  /* 0x0000005029147220 */ /* 0x040fe20000410000 */
[C---:B------:R-:W-:Y:S08]  /*13d00*/  FMUL.FTZ R21, R41.reuse, R81 ;  /* 0x0000005129157220 */ /* 0x040ff00000410000 */
[----:B------:R1:W-:Y:S01]  /*13d10*/  MUFU.EX2 R146, R63 ;  /* 0x0000003f00927308 */ /* 0x0003e20000000800 */
[-C--:B------:R-:W-:Y:S01]  /*13d20*/  FFMA.FTZ R81, R220, R36.reuse, -R105 ;  /* 0x00000024dc517223 */ /* 0x080fe20000010869 */
[----:B------:R-:W-:Y:S01]  /*13d30*/  FFMA.FTZ R80, R208, R36, -R67 ;  /* 0x00000024d0507223 */ /* 0x000fe20000010843 */
        /* <DEDUP_REMOVED lines=12> */
[--C-:B-1----:R-:W-:Y:S01]  /*13e00*/  FFMA.FTZ R63, R136, R36, -R105.reuse ;  /* 0x00000024883f7223 */ /* 0x102fe20000010869 */
[C---:B------:R-:W-:Y:S01]  /*13e10*/  FMUL.FTZ R28, R41.reuse, R72 ;  /* 0x00000048291c7220 */ /* 0x040fe20000410000 */
[----:B------:R-:W-:Y:S01]  /*13e20*/  FMUL.FTZ R29, R41, R73 ;  /* 0x00000049291d7220 */ /* 0x000fe20000410000 */
[-C--:B------:R-:W-:Y:S06]  /*13e30*/  FFMA.FTZ R136, R132, R36.reuse, -R105 ;  /* 0x0000002484887223 */ /* 0x080fec0000010869 */
[----:B------:R-:W-:Y:S01]  /*13e40*/  MUFU.EX2 R73, R226 ;  /* 0x000000e200497308 */ /* 0x000fe20000000800 */
[C---:B------:R-:W-:Y:S03]  /*13e50*/  HMMA.16816.F32 R24, R44.reuse, R30, R24 ;  /* 0x0000001e2c18723c */ /* 0x040fe60000001818 */
[----:B------:R-:W-:Y:S01]  /*13e60*/  FMUL.FTZ R31, R42, R75 ;  /* 0x0000004b2a1f7220 */ /* 0x000fe20000410000 */
[----:B------:R-:W-:Y:S01]  /*13e70*/  FFMA.FTZ R75, R56, R36, -R67 ;  /* 0x00000024384b7223 */ /* 0x000fe20000010843 */
[----:B------:R-:W-:Y:S01]  /*13e80*/  FMUL.FTZ R30, R42, R74 ;  /* 0x0000004a2a1e7220 */ /* 0x000fe20000410000 */
[----:B------:R-:W1:Y:S03]  /*13e90*/  LDSM.16.MT88.4 R56, [R156+0x6800] ;  /* 0x006800009c38783b */ /* 0x000e660000004200 */
[----:B------:R-:W2:Y:S01]  /*13ea0*/  MUFU.EX2 R74, R228 ;  /* 0x000000e4004a7308 */ /* 0x000ea20000000800 */
[-CC-:B------:R-:W-:Y:S01]  /*13eb0*/  FFMA.FTZ R89, R206, R36.reuse, -R105.reuse ;  /* 0x00000024ce597223 */ /* 0x180fe20000010869 */
[-CC-:B------:R-:W-:Y:S01]  /*13ec0*/  FFMA.FTZ R90, R204, R36.reuse, -R105.reuse ;  /* 0x00000024cc5a7223 */ /* 0x180fe20000010869 */
[-CC-:B------:R-:W-:Y:S07]  /*13ed0*/  FFMA.FTZ R91, R202, R36.reuse, -R105.reuse ;  /* 0x00000024ca5b7223 */ /* 0x180fee0000010869 */
[----:B------:R-:W4:Y:S01]  /*13ee0*/  MUFU.EX2 R75, R75 ;  /* 0x0000004b004b7308 */ /* 0x000f220000000800 */
[C---:B------:R-:W-:Y:S09]  /*13ef0*/  HMMA.16816.F32 R28, R44.reuse, R48, R28 ;  /* 0x000000302c1c723c */ /* 0x040ff2000000181c */
[----:B------:R-:W5:Y:S01]  /*13f00*/  MUFU.EX2 R72, R224 ;  /* 0x000000e000487308 */ /* 0x000f620000000800 */
[-C--:B------:R-:W-:Y:S01]  /*13f10*/  FFMA.FTZ R88, R200, R36.reuse, -R105 ;  /* 0x00000024c8587223 */ /* 0x080fe20000010869 */
[-CC-:B------:R-:W-:Y:S01]  /*13f20*/  FFMA.FTZ R99, R198, R36.reuse, -R67.reuse ;  /* 0x00000024c6637223 */ /* 0x180fe20000010843 */
[--C-:B------:R-:W-:Y:S07]  /*13f30*/  FFMA.FTZ R98, R196, R36, -R67.reuse ;  /* 0x00000024c4627223 */ /* 0x100fee0000010843 */
[----:B------:R3:W-:Y:S01]  /*13f40*/  MUFU.EX2 R132, R63 ;  /* 0x0000003f00847308 */ /* 0x0007e20000000800 */
[----:B------:R-:W-:Y:S01]  /*13f50*/  HMMA.16816.F32 R32, R44, R50, R32 ;  /* 0x000000322c20723c */ /* 0x000fe20000001820 */
[----:B------:R-:W1:Y:S02]  /*13f60*/  LDSM.16.MT88.4 R48, [R107+0x6800] ;  /* 0x006800006b30783b */ /* 0x000e640000004200 */
[----:B--2---:R-:W-:Y:S06]  /*13f70*/  F2FP.F16.F32.PACK_AB R45, R74, R77 ;  /* 0x0000004d4a2d723e */ /* 0x004fec00000000ff */
[----:B------:R-:W2:Y:S01]  /*13f80*/  MUFU.EX2 R68, R68 ;  /* 0x0000004400447308 */ /* 0x000ea20000000800 */
[----:B----4-:R-:W-:Y:S01]  /*13f90*/  F2FP.F16.F32.PACK_AB R44, R75, R76 ;  /* 0x0000004c4b2c723e */ /* 0x010fe200000000ff */
[----:B------:R-:W-:Y:S01]  /*13fa0*/  FFMA.FTZ R97, R194, R36, -R67 ;  /* 0x00000024c2617223 */ /* 0x000fe20000010843 */
[----:B------:R-:W-:Y:S07]  /*13fb0*/  F2FP.F16.F32.PACK_AB R46, R69, R70 ;  /* 0x00000046452e723e */ /* 0x000fee00000000ff */
[----:B------:R-:W-:Y:S01]  /*13fc0*/  MUFU.EX2 R83, R83 ;  /* 0x0000005300537308 */ /* 0x000fe20000000800 */
[----:B-----5:R-:W-:Y:S01]  /*13fd0*/  F2FP.F16.F32.PACK_AB R47, R72, R73 ;  /* 0x00000049482f723e */ /* 0x020fe200000000ff */
[-C--:B------:R-:W-:Y:S01]  /*13fe0*/  FFMA.FTZ R119, R154, R36.reuse, -R105 ;  /* 0x000000249a777223 */ /* 0x080fe20000010869 */
[-CC-:B------:R-:W-:Y:S07]  /*13ff0*/  FFMA.FTZ R123, R150, R36.reuse, -R67.reuse ;  /* 0x00000024967b7223 */ /* 0x180fee0000010843 */
[----:B------:R-:W4:Y:S01]  /*14000*/  MUFU.EX2 R82, R82 ;  /* 0x0000005200527308 */ /* 0x000f220000000800 */
[----:B---3--:R-:W-:Y:S01]  /*14010*/  LDSM.16.MT88.4 R60, [R107+0x8800] ;  /* 0x008800006b3c783b */ /* 0x008fe20000004200 */
[-CC-:B------:R-:W-:Y:S01]  /*14020*/  FFMA.FTZ R121, R142, R36.reuse, -R67.reuse ;  /* 0x000000248e797223 */ /* 0x180fe20000010843 */
[-C--:B------:R-:W-:Y:S01]  /*14030*/  FFMA.FTZ R140, R140, R36.reuse, -R67 ;  /* 0x000000248c8c7223 */ /* 0x080fe20000010843 */
[C---:B------:R-:W-:Y:S06]  /*14040*/  HMMA.16816.F32 R4, R44.reuse, R52, R4 ;  /* 0x000000342c04723c */ /* 0x040fec0000001804 */
[----:B------:R-:W-:Y:S01]  /*14050*/  MUFU.EX2 R89, R89 ;  /* 0x0000005900597308 */ /* 0x000fe20000000800 */
[-C--:B------:R-:W-:Y:S01]  /*14060*/  FFMA.FTZ R152, R152, R36.reuse, -R105 ;  /* 0x0000002498987223 */ /* 0x080fe20000010869 */
[-C--:B------:R-:W-:Y:S08]  /*14070*/  FFMA.FTZ R144, R144, R36.reuse, -R67 ;  /* 0x0000002490907223 */ /* 0x080ff00000010843 */
[----:B------:R-:W3:Y:S01]  /*14080*/  MUFU.EX2 R90, R90 ;  /* 0x0000005a005a7308 */ /* 0x000ee20000000800 */
[-C--:B------:R-:W-:Y:S01]  /*14090*/  FFMA.FTZ R125, R138, R36.reuse, -R105 ;  /* 0x000000248a7d7223 */ /* 0x080fe20000010869 */
[-CC-:B------:R-:W-:Y:S01]  /*140a0*/  FFMA.FTZ R129, R128, R36.reuse, -R67.reuse ;  /* 0x0000002480817223 */ /* 0x180fe20000010843 */
[C---:B------:R-:W-:Y:S01]  /*140b0*/  HMMA.16816.F32 R8, R44.reuse, R54, R8 ;  /* 0x000000362c08723c */ /* 0x040fe20000001808 */
[----:B------:R-:W5:Y:S06]  /*140c0*/  LDSM.16.MT88.4 R52, [R106+0x6800] ;  /* 0x006800006a34783b */ /* 0x000f6c0000004200 */
[----:B------:R-:W-:Y:S01]  /*140d0*/  MUFU.EX2 R91, R91 ;  /* 0x0000005b005b7308 */ /* 0x000fe20000000800 */
[-CC-:B------:R-:W-:Y:S01]  /*140e0*/  FFMA.FTZ R130, R130, R36.reuse, -R67.reuse ;  /* 0x0000002482827223 */ /* 0x180fe20000010843 */
[----:B------:R-:W-:Y:S01]  /*140f0*/  FFMA.FTZ R126, R126, R36, -R67 ;  /* 0x000000247e7e7223 */ /* 0x000fe20000010843 */
[----:B------:R-:W-:Y:S07]  /*14100*/  FFMA.FTZ R134, R41, R190, R134 ;  /* 0x000000be29867223 */ /* 0x000fee0000010086 */
[----:B------:R-:W3:Y:S01]  /*14110*/  MUFU.EX2 R88, R88 ;  /* 0x0000005800587308 */ /* 0x000ee20000000800 */
[-CC-:B------:R-:W-:Y:S01]  /*14120*/  FFMA.FTZ R41, R124, R36.reuse, -R105.reuse ;  /* 0x000000247c297223 */ /* 0x180fe20000010869 */
[C---:B-1----:R-:W-:Y:S08]  /*14130*/  HMMA.16816.F32 R12, R44.reuse, R56, R12 ;  /* 0x000000382c0c723c */ /* 0x042ff0000000180c */
[----:B------:R-:W-:Y:S01]  /*14140*/  MUFU.EX2 R99, R99 ;  /* 0x0000006300637308 */ /* 0x000fe20000000800 */
[-CC-:B------:R-:W-:Y:S01]  /*14150*/  FFMA.FTZ R133, R120, R36.reuse, -R105.reuse ;  /* 0x0000002478857223 */ /* 0x180fe20000010869 */
[-CC-:B------:R-:W-:Y:S01]  /*14160*/  FFMA.FTZ R114, R114, R36.reuse, -R105.reuse ;  /* 0x0000002472727223 */ /* 0x180fe20000010869 */
[-C--:B------:R-:W-:Y:S07]  /*14170*/  FFMA.FTZ R122, R122, R36.reuse, -R105 ;  /* 0x000000247a7a7223 */ /* 0x080fee0000010869 */
[----:B------:R-:W1:Y:S01]  /*14180*/  MUFU.EX2 R98, R98 ;  /* 0x0000006200627308 */ /* 0x000e620000000800 */
[-CC-:B------:R-:W-:Y:S01]  /*14190*/  FFMA.FTZ R116, R116, R36.reuse, -R67.reuse ;  /* 0x0000002474747223 */ /* 0x180fe20000010843 */
[C---:B------:R-:W-:Y:S01]  /*141a0*/  HMMA.16816.F32 R16, R44.reuse, R58, R16 ;  /* 0x0000003a2c10723c */ /* 0x040fe20000001810 */
[----:B------:R-:W3:Y:S07]  /*141b0*/  LDSM.16.MT88.4 R56, [R160+0x7000] ;  /* 0x00700000a038783b */ /* 0x000eee0000004200 */
[----:B------:R-:W1:Y:S01]  /*141c0*/  MUFU.EX2 R97, R97 ;  /* 0x0000006100617308 */ /* 0x000e620000000800 */
[-C--:B------:R-:W-:Y:S01]  /*141d0*/  FFMA.FTZ R110, R110, R36.reuse, -R67 ;  /* 0x000000246e6e7223 */ /* 0x080fe20000010843 */
[----:B------:R-:W-:Y:S01]  /*141e0*/  FADD.FTZ R113, R113, R134 ;  /* 0x0000008671717221 */ /* 0x000fe20000010000 */
[-CC-:B------:R-:W-:Y:S07]  /*141f0*/  FFMA.FTZ R40, R40, R36.reuse, -R105.reuse ;  /* 0x0000002428287223 */ /* 0x180fee0000010869 */
[----:B------:R-:W-:Y:S01]  /*14200*/  MUFU.EX2 R119, R119 ;  /* 0x0000007700777308 */ /* 0x000fe20000000800 */
[-C--:B------:R-:W-:Y:S01]  /*14210*/  FFMA.FTZ R39, R39, R36.reuse, -R105 ;  /* 0x0000002427277223 */ /* 0x080fe20000010869 */
[C---:B------:R-:W-:Y:S08]  /*14220*/  HMMA.16816.F32 R20, R44.reuse, R48, R20 ;  /* 0x000000302c14723c */ /* 0x040ff00000001814 */
[----:B------:R-:W1:Y:S01]  /*14230*/  MUFU.EX2 R148, R152 ;  /* 0x0000009800947308 */ /* 0x000e620000000800 */
[----:B------:R-:W-:Y:S01]  /*14240*/  FADD.FTZ R118, R118, R113 ;  /* 0x0000007176767221 */ /* 0x000fe20000010000 */
[-CC-:B------:R-:W-:Y:S01]  /*14250*/  FFMA.FTZ R38, R38, R36.reuse, -R105.reuse ;  /* 0x0000002426267223 */ /* 0x180fe20000010869 */
[-C--:B------:R-:W-:Y:S07]  /*14260*/  FFMA.FTZ R105, R37, R36.reuse, -R105 ;  /* 0x0000002425697223 */ /* 0x080fee0000010869 */
[----:B------:R-:W-:Y:S01]  /*14270*/  MUFU.EX2 R123, R123 ;  /* 0x0000007b007b7308 */ /* 0x000fe20000000800 */
[----:B------:R-:W-:Y:S01]  /*14280*/  FADD.FTZ R109, R109, R118 ;  /* 0x000000766d6d7221 */ /* 0x000fe20000010000 */
[C---:B------:R-:W-:Y:S01]  /*14290*/  HMMA.16816.F32 R24, R44.reuse, R50, R24 ;  /* 0x000000322c18723c */ /* 0x040fe20000001818 */
[----:B------:R-:W1:Y:S07]  /*142a0*/  LDSM.16.MT88.4 R48, [R156+0x7000] ;  /* 0x007000009c30783b */ /* 0x000e6e0000004200 */
[----:B------:R-:W1:Y:S01]  /*142b0*/  MUFU.EX2 R142, R144 ;  /* 0x00000090008e7308 */ /* 0x000e620000000800 */
[----:B------:R-:W-:Y:S01]  /*142c0*/  FADD.FTZ R76, R76, R109 ;  /* 0x0000006d4c4c7221 */ /* 0x000fe20000010000 */
[--C-:B------:R-:W-:Y:S01]  /*142d0*/  FFMA.FTZ R64, R64, R36, -R67.reuse ;  /* 0x0000002440407223 */ /* 0x100fe20000010843 */
[----:B------:R-:W-:Y:S07]  /*142e0*/  ISETP.GT.AND P0, PT, R189, RZ, PT ;  /* 0x000000ffbd00720c */ /* 0x000fee0003f04270 */
[----:B------:R-:W-:Y:S01]  /*142f0*/  MUFU.EX2 R121, R121 ;  /* 0x0000007900797308 */ /* 0x000fe20000000800 */
[----:B------:R-:W-:Y:S01]  /*14300*/  FADD.FTZ R75, R75, R76 ;  /* 0x0000004c4b4b7221 */ /* 0x000fe20000010000 */
[----:B------:R-:W-:Y:S01]  /*14310*/  IADD3 R189, PT, PT, R189, -0x1, RZ ;  /* 0xffffffffbdbd7810 */ /* 0x000fe20007ffe0ff */
[C---:B-----5:R-:W-:Y:S07]  /*14320*/  HMMA.16816.F32 R28, R44.reuse, R52, R28 ;  /* 0x000000342c1c723c */ /* 0x060fee000000181c */
[----:B------:R-:W5:Y:S10]  /*14330*/  MUFU.EX2 R140, R140 ;  /* 0x0000008c008c7308 */ /* 0x000f740000000800 */
[----:B------:R-:W5:Y:S01]  /*14340*/  MUFU.EX2 R125, R125 ;  /* 0x0000007d007d7308 */ /* 0x000f620000000800 */
[----:B------:R-:W-:Y:S01]  /*14350*/  HMMA.16816.F32 R32, R44, R54, R32 ;  /* 0x000000362c20723c */ /* 0x000fe20000001820 */
[----:B------:R-:W5:Y:S08]  /*14360*/  LDSM.16.MT88.4 R52, [R107+0x7000] ;  /* 0x007000006b34783b */ /* 0x000f700000004200 */
[----:B------:R-:W5:Y:S01]  /*14370*/  MUFU.EX2 R136, R136 ;  /* 0x0000008800887308 */ /* 0x000f620000000800 */
[----:B------:R-:W-:Y:S02]  /*14380*/  F2FP.F16.F32.PACK_AB R45, R81, R78 ;  /* 0x0000004e512d723e */ /* 0x000fe400000000ff */
[----:B--2---:R-:W-:Y:S07]  /*14390*/  F2FP.F16.F32.PACK_AB R47, R68, R71 ;  /* 0x00000047442f723e */ /* 0x004fee00000000ff */
[----:B------:R-:W-:Y:S01]  /*143a0*/  MUFU.EX2 R128, R130 ;  /* 0x0000008200807308 */ /* 0x000fe20000000800 */
[----:B----4-:R-:W-:Y:S02]  /*143b0*/  F2FP.F16.F32.PACK_AB R44, R82, R83 ;  /* 0x00000053522c723e */ /* 0x010fe400000000ff */
[----:B------:R-:W-:Y:S07]  /*143c0*/  F2FP.F16.F32.PACK_AB R46, R80, R79 ;  /* 0x0000004f502e723e */ /* 0x000fee00000000ff */
[----:B------:R-:W2:Y:S10]  /*143d0*/  MUFU.EX2 R129, R129 ;  /* 0x0000008100817308 */ /* 0x000eb40000000800 */
        /* <DEDUP_REMOVED lines=8> */
[C---:B-1----:R-:W-:Y:S09]  /*14460*/  HMMA.16816.F32 R12, R44.reuse, R48, R12 ;  /* 0x000000302c0c723c */ /* 0x042ff2000000180c */
[----:B------:R-:W1:Y:S10]  /*14470*/  MUFU.EX2 R114, R114 ;  /* 0x0000007200727308 */ /* 0x000e740000000800 */
[----:B------:R-:W-:Y:S01]  /*14480*/  MUFU.EX2 R108, R110 ;  /* 0x0000006e006c7308 */ /* 0x000fe20000000800 */
[C---:B------:R-:W-:Y:S01]  /*14490*/  HMMA.16816.F32 R16, R44.reuse, R50, R16 ;  /* 0x000000322c10723c */ /* 0x040fe20000001810 */
[----:B------:R-:W2:Y:S08]  /*144a0*/  LDSM.16.MT88.4 R48, [R160+0x7800] ;  /* 0x00780000a030783b */ /* 0x000eb00000004200 */
[----:B------:R-:W-:Y:S10]  /*144b0*/  MUFU.EX2 R37, R39 ;  /* 0x0000002700257308 */ /* 0x000ff40000000800 */
[----:B------:R-:W-:Y:S01]  /*144c0*/  MUFU.EX2 R40, R40 ;  /* 0x0000002800287308 */ /* 0x000fe20000000800 */
[C---:B-----5:R-:W-:Y:S09]  /*144d0*/  HMMA.16816.F32 R20, R44.reuse, R52, R20 ;  /* 0x000000342c14723c */ /* 0x060ff20000001814 */
[----:B------:R-:W-:Y:S10]  /*144e0*/  MUFU.EX2 R38, R38 ;  /* 0x0000002600267308 */ /* 0x000ff40000000800 */
[----:B------:R-:W-:Y:S01]  /*144f0*/  MUFU.EX2 R105, R105 ;  /* 0x0000006900697308 */ /* 0x000fe20000000800 */
[C---:B------:R-:W-:Y:S01]  /*14500*/  HMMA.16816.F32 R24, R44.reuse, R54, R24 ;  /* 0x000000362c18723c */ /* 0x040fe20000001818 */
[----:B------:R-:W5:Y:S08]  /*14510*/  LDSM.16.MT88.4 R52, [R156+0x7800] ;  /* 0x007800009c34783b */ /* 0x000f700000004200 */
[----:B------:R-:W-:Y:S01]  /*14520*/  MUFU.EX2 R39, R64 ;  /* 0x0000004000277308 */ /* 0x000fe20000000800 */
        /* <DEDUP_REMOVED lines=26> */
[C---:B----4-:R-:W-:Y:S08]  /*146d0*/  HMMA.16816.F32 R12, R44.reuse, R56, R12 ;  /* 0x000000382c0c723c */ /* 0x050ff0000000180c */
[C---:B------:R-:W-:Y:S01]  /*146e0*/  HMMA.16816.F32 R16, R44.reuse, R58, R16 ;  /* 0x0000003a2c10723c */ /* 0x040fe20000001810 */
[----:B------:R-:W-:Y:S07]  /*146f0*/  LDSM.16.MT88.4 R56, [R156+0x8800] ;  /* 0x008800009c38783b */ /* 0x000fee0000004200 */
[C---:B--2---:R-:W-:Y:S08]  /*14700*/  HMMA.16816.F32 R20, R44.reuse, R48, R20 ;  /* 0x000000302c14723c */ /* 0x044ff00000001814 */
[C---:B------:R-:W-:Y:S01]  /*14710*/  HMMA.16816.F32 R24, R44.reuse, R50, R24 ;  /* 0x000000322c18723c */ /* 0x040fe20000001818 */
[----:B------:R-:W2:Y:S07]  /*14720*/  LDSM.16.MT88.4 R48, [R160+0x8800] ;  /* 0x00880000a030783b */ /* 0x000eae0000004200 */
[C---:B-----5:R-:W-:Y:S08]  /*14730*/  HMMA.16816.F32 R28, R44.reuse, R52, R28 ;  /* 0x000000342c1c723c */ /* 0x060ff0000000181c */
        /* <DEDUP_REMOVED lines=9> */
[C---:B------:R-:W-:Y:S08]  /*147d0*/  HMMA.16816.F32 R12, R44.reuse, R56, R12 ;  /* 0x000000382c0c723c */ /* 0x040ff0000000180c */
[C---:B------:R-:W-:Y:S01]  /*147e0*/  HMMA.16816.F32 R16, R44.reuse, R58, R16 ;  /* 0x0000003a2c10723c */ /* 0x040fe20000001810 */
[----:B------:R-:W3:Y:S07]  /*147f0*/  LDSM.16.MT88.4 R56, [R156+0x9000] ;  /* 0x009000009c38783b */ /* 0x000eee0000004200 */
[C---:B------:R-:W-:Y:S03]  /*14800*/  HMMA.16816.F32 R20, R44.reuse, R60, R20 ;  /* 0x0000003c2c14723c */ /* 0x040fe60000001814 */
[----:B------:R-:W-:Y:S01]  /*14810*/  FFMA.FTZ R60, R112, R36, -R67 ;  /* 0x00000024703c7223 */ /* 0x000fe20000010843 */
[----:B------:R-:W-:Y:S01]  /*14820*/  FADD.FTZ R61, R111, R84 ;  /* 0x000000546f3d7221 */ /* 0x000fe20000010000 */
[----:B------:R-:W-:Y:S03]  /*14830*/  MUFU.EX2 R112, R116 ;  /* 0x0000007400707308 */ /* 0x000fe60000000800 */
[C---:B------:R-:W-:Y:S07]  /*14840*/  HMMA.16816.F32 R24, R44.reuse, R62, R24 ;  /* 0x0000003e2c18723c */ /* 0x040fee0000001818 */
[----:B------:R5:W2:Y:S01]  /*14850*/  MUFU.EX2 R115, R60 ;  /* 0x0000003c00737308 */ /* 0x000aa20000000800 */
[----:B------:R-:W-:Y:S09]  /*14860*/  FADD.FTZ R104, R104, R61 ;  /* 0x0000003d68687221 */ /* 0x000ff20000010000 */
[----:B------:R3:W3:Y:S01]  /*14870*/  MUFU.EX2 R111, R85 ;  /* 0x00000055006f7308 */ /* 0x0006e20000000800 */
[----:B------:R-:W-:Y:S01]  /*14880*/  FADD.FTZ R77, R77, R104 ;  /* 0x000000684d4d7221 */ /* 0x000fe20000010000 */
[C---:B----4-:R-:W-:Y:S03]  /*14890*/  HMMA.16816.F32 R28, R44.reuse, R52, R28 ;  /* 0x000000342c1c723c */ /* 0x050fe6000000181c */
[----:B------:R-:W-:Y:S01]  /*148a0*/  FADD.FTZ R74, R74, R77 ;  /* 0x0000004d4a4a7221 */ /* 0x000fe20000010000 */
[----:B------:R-:W-:Y:S01]  /*148b0*/  FADD.FTZ R52, R70, R75 ;  /* 0x0000004b46347221 */ /* 0x000fe20000010000 */
[----:B------:R-:W-:Y:S01]  /*148c0*/  MOV R104, R3 ;  /* 0x0000000300687202 */ /* 0x000fe20000000f00 */
[----:B-----5:R-:W4:Y:S02]  /*148d0*/  LDSM.16.MT88.4 R60, [R107+0x9000] ;  /* 0x009000006b3c783b */ /* 0x020f240000004200 */
[----:B------:R-:W-:Y:S03]  /*148e0*/  HMMA.16816.F32 R32, R44, R54, R32 ;  /* 0x000000362c20723c */ /* 0x000fe60000001820 */
[----:B------:R-:W-:Y:S01]  /*148f0*/  F2FP.F16.F32.PACK_AB R45, R120, R41 ;  /* 0x00000029782d723e */ /* 0x000fe200000000ff */
[----:B------:R-:W-:Y:S01]  /*14900*/  FADD.FTZ R52, R69, R52 ;  /* 0x0000003445347221 */ /* 0x000fe20000010000 */
[----:B-1----:R-:W-:Y:S01]  /*14910*/  F2FP.F16.F32.PACK_AB R47, R114, R133 ;  /* 0x00000085722f723e */ /* 0x002fe200000000ff */
[----:B------:R-:W-:Y:S01]  /*14920*/  FADD.FTZ R53, R73, R74 ;  /* 0x0000004a49357221 */ /* 0x000fe20000010000 */
[----:B--2---:R-:W-:Y:S01]  /*14930*/  F2FP.F16.F32.PACK_AB R44, R115, R112 ;  /* 0x00000070732c723e */ /* 0x004fe200000000ff */
[----:B---3--:R-:W-:Y:S01]  /*14940*/  LDSM.16.MT88.4 R84, [R156+0x9800] ;  /* 0x009800009c54783b */ /* 0x008fe20000004200 */
[----:B------:R-:W-:Y:S01]  /*14950*/  F2FP.F16.F32.PACK_AB R46, R111, R108 ;  /* 0x0000006c6f2e723e */ /* 0x000fe200000000ff */
[----:B------:R-:W-:Y:S01]  /*14960*/  FADD.FTZ R83, R83, R52 ;  /* 0x0000003453537221 */ /* 0x000fe20000010000 */
[----:B------:R-:W-:Y:S01]  /*14970*/  F2FP.F16.F32.PACK_AB R69, R37, R40 ;  /* 0x000000282545723e */ /* 0x000fe200000000ff */
[----:B------:R-:W-:Y:S01]  /*14980*/  FADD.FTZ R53, R72, R53 ;  /* 0x0000003548357221 */ /* 0x000fe20000010000 */
[-C--:B------:R-:W-:Y:S01]  /*14990*/  FFMA.FTZ R52, R43, R36.reuse, -R67 ;  /* 0x000000242b347223 */ /* 0x080fe20000010843 */
[----:B------:R-:W-:Y:S01]  /*149a0*/  FADD.FTZ R82, R82, R83 ;  /* 0x0000005352527221 */ /* 0x000fe20000010000 */
[-C--:B------:R-:W-:Y:S01]  /*149b0*/  FFMA.FTZ R43, R66, R36.reuse, -R67 ;  /* 0x00000024422b7223 */ /* 0x080fe20000010843 */
[C---:B------:R-:W-:Y:S03]  /*149c0*/  HMMA.16816.F32 R4, R44.reuse, R48, R4 ;  /* 0x000000302c04723c */ /* 0x040fe60000001804 */
[----:B------:R-:W-:Y:S01]  /*149d0*/  FADD.FTZ R79, R79, R82 ;  /* 0x000000524f4f7221 */ /* 0x000fe20000010000 */
[----:B------:R-:W-:Y:S01]  /*149e0*/  FADD.FTZ R78, R78, R53 ;  /* 0x000000354e4e7221 */ /* 0x000fe20000010000 */
[----:B------:R-:W1:Y:S01]  /*149f0*/  MUFU.EX2 R52, R52 ;  /* 0x0000003400347308 */ /* 0x000e620000000800 */
[----:B------:R-:W-:Y:S01]  /*14a00*/  FFMA.FTZ R67, R65, R36, -R67 ;  /* 0x0000002441437223 */ /* 0x000fe20000010843 */
[----:B------:R-:W-:Y:S01]  /*14a10*/  FADD.FTZ R80, R80, R79 ;  /* 0x0000004f50507221 */ /* 0x000fe20000010000 */
[C---:B------:R-:W-:Y:S01]  /*14a20*/  HMMA.16816.F32 R8, R44.reuse, R50, R8 ;  /* 0x000000322c08723c */ /* 0x040fe20000001808 */
[----:B------:R-:W2:Y:S06]  /*14a30*/  LDSM.16.MT88.4 R48, [R106+0x9000] ;  /* 0x009000006a30783b */ /* 0x000eac0000004200 */
[----:B------:R-:W-:Y:S01]  /*14a40*/  MUFU.EX2 R43, R43 ;  /* 0x0000002b002b7308 */ /* 0x000fe20000000800 */
[----:B------:R-:W-:Y:S01]  /*14a50*/  FADD.FTZ R78, R81, R78 ;  /* 0x0000004e514e7221 */ /* 0x000fe20000010000 */
[----:B------:R-:W-:Y:S08]  /*14a60*/  FADD.FTZ R99, R99, R80 ;  /* 0x0000005063637221 */ /* 0x000ff00000010000 */
[----:B------:R-:W3:Y:S01]  /*14a70*/  MUFU.EX2 R190, R67 ;  /* 0x0000004300be7308 */ /* 0x000ee20000000800 */
[----:B------:R-:W-:Y:S01]  /*14a80*/  FADD.FTZ R71, R71, R78 ;  /* 0x0000004e47477221 */ /* 0x000fe20000010000 */
[C---:B------:R-:W-:Y:S01]  /*14a90*/  HMMA.16816.F32 R12, R44.reuse, R56, R12 ;  /* 0x000000382c0c723c */ /* 0x040fe2000000180c */
[----:B------:R-:W5:Y:S02]  /*14aa0*/  LDSM.16.MT88.4 R76, [R107+0x9800] ;  /* 0x009800006b4c783b */ /* 0x000f640000004200 */
[----:B------:R-:W-:Y:S01]  /*14ab0*/  FADD.FTZ R98, R98, R99 ;  /* 0x0000006362627221 */ /* 0x000fe20000010000 */
[----:B------:R-:W-:Y:S01]  /*14ac0*/  FADD.FTZ R68, R68, R71 ;  /* 0x0000004744447221 */ /* 0x000fe20000010000 */
[----:B------:R-:W-:Y:S02]  /*14ad0*/  F2FP.F16.F32.PACK_AB R71, R105, R38 ;  /* 0x000000266947723e */ /* 0x000fe400000000ff */
[----:B------:R-:W-:Y:S01]  /*14ae0*/  FADD.FTZ R97, R97, R98 ;  /* 0x0000006261617221 */ /* 0x000fe20000010000 */
[C---:B------:R-:W-:Y:S03]  /*14af0*/  HMMA.16816.F32 R16, R44.reuse, R58, R16 ;  /* 0x0000003a2c10723c */ /* 0x040fe60000001810 */
[----:B------:R-:W-:Y:S01]  /*14b00*/  FADD.FTZ R89, R89, R68 ;  /* 0x0000004459597221 */ /* 0x000fe20000010000 */
[----:B-1----:R-:W-:Y:S02]  /*14b10*/  F2FP.F16.F32.PACK_AB R68, R52, R39 ;  /* 0x000000273444723e */ /* 0x002fe400000000ff */
[----:B---3--:R-:W-:Y:S01]  /*14b20*/  F2FP.F16.F32.PACK_AB R70, R190, R43 ;  /* 0x0000002bbe46723e */ /* 0x008fe200000000ff */
[----:B------:R-:W-:Y:S01]  /*14b30*/  FADD.FTZ R90, R90, R89 ;  /* 0x000000595a5a7221 */ /* 0x000fe20000010000 */
[C---:B----4-:R-:W-:Y:S03]  /*14b40*/  HMMA.16816.F32 R20, R44.reuse, R60, R20 ;  /* 0x0000003c2c14723c */ /* 0x050fe60000001814 */
[----:B------:R-:W-:Y:S04]  /*14b50*/  FADD.FTZ R91, R91, R90 ;  /* 0x0000005a5b5b7221 */ /* 0x000fe80000010000 */
[----:B------:R-:W-:Y:S01]  /*14b60*/  FADD.FTZ R88, R88, R91 ;  /* 0x0000005b58587221 */ /* 0x000fe20000010000 */
[C---:B------:R-:W-:Y:S03]  /*14b70*/  HMMA.16816.F32 R24, R44.reuse, R62, R24 ;  /* 0x0000003e2c18723c */ /* 0x040fe60000001818 */
[----:B------:R-:W-:Y:S04]  /*14b80*/  FADD.FTZ R119, R119, R88 ;  /* 0x0000005877777221 */ /* 0x000fe80000010000 */
[----:B------:R-:W-:Y:S01]  /*14b90*/  FADD.FTZ R119, R148, R119 ;  /* 0x0000007794777221 */ /* 0x000fe20000010000 */
[C---:B--2---:R-:W-:Y:S03]  /*14ba0*/  HMMA.16816.F32 R28, R44.reuse, R48, R28 ;  /* 0x000000302c1c723c */ /* 0x044fe6000000181c */
[----:B------:R-:W-:Y:S04]  /*14bb0*/  FADD.FTZ R146, R146, R119 ;  /* 0x0000007792927221 */ /* 0x000fe80000010000 */
        /* <DEDUP_REMOVED lines=39> */
[----:B------:R-:W-:Y:S01]  /*14e30*/  MOV R105, R2 ;  /* 0x0000000200697202 */ /* 0x000fe20000000f00 */
[----:B------:R-:W-:Y:S01]  /*14e40*/  FADD.FTZ R190, R190, R43 ;  /* 0x0000002bbebe7221 */ /* 0x000fe20000010000 */
[----:B------:R-:W-:Y:S06]  /*14e50*/  @P0 BRA `(.L_x_12060) ;  /* 0xffffffbc00240947 */ /* 0x000fec000383ffff */
.L_x_12053:
        /* <DEDUP_REMOVED lines=11> */
.L_x_12074:
        /* <DEDUP_REMOVED lines=126> */
.L_x_12063:
[----:B------:R-:W-:Y:S05]  /*156f0*/  BSYNC.RECONVERGENT B0 ;  /* 0x0000000000007941 */ /* 0x000fea0003800200 */
.L_x_12062:
        /* <DEDUP_REMOVED lines=24> */
.L_x_12065:
[----:B------:R-:W-:Y:S05]  /*15880*/  BSYNC.RECONVERGENT B0 ;  /* 0x0000000000007941 */ /* 0x000fea0003800200 */
.L_x_12064:
        /* <DEDUP_REMOVED lines=11> */
[----:B------:R-:W-:Y:S02]  /*15940*/  IMAD R0, R33, R176, RZ ;  /* 0x000000b021007224 */ /* 0x000fe400078e02ff */
        /* <DEDUP_REMOVED lines=30> */
.L_x_12067:
[----:B------:R-:W-:Y:S05]  /*15b30*/  BSYNC.RECONVERGENT B0 ;  /* 0x0000000000007941 */ /* 0x000fea0003800200 */
.L_x_12066:
        /* <DEDUP_REMOVED lines=13> */
.L_x_12069:
[----:B------:R-:W-:Y:S05]  /*15c10*/  BSYNC.RECONVERGENT B0 ;  /* 0x0000000000007941 */ /* 0x000fea0003800200 */
.L_x_12068:
[----:B------:R-:W-:-:S04]  /*15c20*/  MOV R175, 0x0 ;  /* 0x0000000000af7802 */ /* 0x000fc80000000f00 */
[----:B-1234-:R-:W-:Y:S05]  /*15c30*/  @P2 RET.REL.NODEC R174 `(_ZN5flash24flash_fwd_splitkv_kernelI23Flash_fwd_kernel_traitsILi64ELi64ELi128ELi4ELb0ELb0EN7cutlass6half_tE19Flash_kernel_traitsILi64ELi64ELi128ELi4ES3_EELb0ELb0ELb1ELb0ELb0ELb1ELb0ELb1EEEvNS_16Flash_fwd_paramsE) ;  /* 0xfffffea0aef02950 */ /* 0x01efea0003c3ffff */
        /* <DEDUP_REMOVED lines=12> */
[----:B-1----:R-:W-:Y:S05]  /*15d00*/  RET.REL.NODEC R174 `(_ZN5flash24flash_fwd_splitkv_kernelI23Flash_fwd_kernel_traitsILi64ELi64ELi128ELi4ELb0ELb0EN7cutlass6half_tE19Flash_kernel_traitsILi64ELi64ELi128ELi4ES3_EELb0ELb0ELb1ELb0ELb0ELb1ELb0ELb1EEEvNS_16Flash_fwd_paramsE) ;  /* 0xfffffea0aebc7950 */ /* 0x002fea0003c3ffff */
.L_x_12061:
[----:B------:R-:W-:Y:S01]  /*15d10*/  MOV R6, 0x2 ;  /* 0x0000000200067802 */ /* 0x000fe20000000f00 */
[----:B------:R-:W-:Y:S01]  /*15d20*/  IMAD.MOV.U32 R5, RZ, RZ, 0x1f ;  /* 0x0000001fff057424 */ /* 0x000fe200078e00ff */
[----:B------:R-:W-:-:S07]  /*15d30*/  MOV R7, 0xffffffff ;  /* 0xffffffff00077802 */ /* 0x000fce0000000f00 */
[----:B-12--5:R-:W-:Y:S05]  /*15d40*/  WARPSYNC.COLLECTIVE R7, `(.L_x_12070) ;  /* 0x0000000007087348 */ /* 0x026fea0003c00000 */
[----:B------:R3:W4:Y:S02]  /*15d50*/  SHFL.BFLY P0, R11, R190, R6, R5 ;  /* 0x0c000006be0b7389 */ /* 0x0007240000000005 */
[----:B-12345:R-:W-:Y:S05]  /*15d60*/  ENDCOLLECTIVE ;  /* 0x000000000000791b */ /* 0x03efea0003800000 */
.L_x_12070:
[----:B------:R-:W-:Y:S02]  /*15d70*/  IMAD.MOV.U32 R9, RZ, RZ, R11 ;  /* 0x000000ffff097224 */ /* 0x000fe400078e000b */
[----:B------:R-:W-:Y:S02]  /*15d80*/  IMAD.MOV.U32 R6, RZ, RZ, 0x1 ;  /* 0x00000001ff067424 */ /* 0x000fe400078e00ff */
[----:B------:R-:W-:-:S05]  /*15d90*/  FADD.FTZ R9, R9, R190 ;  /* 0x000000be09097221 */ /* 0x000fca0000010000 */
[----:B------:R-:W-:-:S07]  /*15da0*/  MOV R190, R9 ;  /* 0x0000000900be7202 */ /* 0x000fce0000000f00 */
[----:B------:R-:W-:Y:S05]  /*15db0*/  WARPSYNC.COLLECTIVE R7, `(.L_x_12071) ;  /* 0x0000000007087348 */ /* 0x000fea0003c00000 */
[----:B------:R1:W2:Y:S02]  /*15dc0*/  SHFL.BFLY P0, R11, R190, R6, R5 ;  /* 0x0c000006be0b7389 */ /* 0x0002a40000000005 */
[----:B-12---:R-:W-:Y:S05]  /*15dd0*/  ENDCOLLECTIVE ;  /* 0x000000000000791b */ /* 0x006fea0003800000 */
.L_x_12071:
[----:B------:R-:W-:Y:S01]  /*15de0*/  MOV R190, R191 ;  /* 0x000000bf00be7202 */ /* 0x000fe20000000f00 */
[----:B------:R-:W-:Y:S01]  /*15df0*/  IMAD.MOV.U32 R6, RZ, RZ, 0x2 ;  /* 0x00000002ff067424 */ /* 0x000fe200078e00ff */
[----:B------:R-:W-:-:S07]  /*15e00*/  MOV R10, R11 ;  /* 0x0000000b000a7202 */ /* 0x000fce0000000f00 */
[----:B------:R-:W-:Y:S05]  /*15e10*/  WARPSYNC.COLLECTIVE R7, `(.L_x_12072) ;  /* 0x0000000007087348 */ /* 0x000fea0003c00000 */
[----:B------:R1:W2:Y:S02]  /*15e20*/  SHFL.BFLY P0, R11, R190, R6, R5 ;  /* 0x0c000006be0b7389 */ /* 0x0002a40000000005 */
[----:B-12---:R-:W-:Y:S05]  /*15e30*/  ENDCOLLECTIVE ;  /* 0x000000000000791b */ /* 0x006fea0003800000 */
.L_x_12072:
[----:B------:R-:W-:Y:S01]  /*15e40*/  FADD.FTZ R10, R9, R10 ;  /* 0x0000000a090a7221 */ /* 0x000fe20000010000 */
[----:B------:R-:W-:Y:S01]  /*15e50*/  FADD.FTZ R8, R11, R191 ;  /* 0x000000bf0b087221 */ /* 0x000fe20000010000 */
[----:B------:R-:W-:-:S04]  /*15e60*/  MOV R6, 0x1 ;  /* 0x0000000100067802 */ /* 0x000fc80000000f00 */
[----:B------:R-:W-:-:S07]  /*15e70*/  MOV R190, R8 ;  /* 0x0000000800be7202 */ /* 0x000fce0000000f00 */
[----:B------:R-:W-:Y:S05]  /*15e80*/  WARPSYNC.COLLECTIVE R7, `(.L_x_12073) ;  /* 0x0000000007087348 */ /* 0x000fea0003c00000 */
[----:B------:R1:W2:Y:S02]  /*15e90*/  SHFL.BFLY P0, R11, R190, R6, R5 ;  /* 0x0c000006be0b7389 */ /* 0x0002a40000000005 */
[----:B-12---:R-:W-:Y:S05]  /*15ea0*/  ENDCOLLECTIVE ;  /* 0x000000000000791b */ /* 0x006fea0003800000 */
.L_x_12073:
[----:B------:R-:W-:Y:S05]  /*15eb0*/  BRA `(.L_x_12074) ;  /* 0xfffffff000147947 */ /* 0x000fea000383ffff */
.L_x_12075:
        /* <DEDUP_REMOVED lines=12> */
.L_x_14813:


//--------------------- .text._ZN5flash24flash_fwd_splitkv_kernelI23Flash_fwd_kernel_traitsILi64ELi64ELi128ELi4ELb0ELb0EN7cutlass6half_tE19Flash_kernel_traitsILi64ELi64ELi128ELi4ES3_EELb0ELb0ELb0ELb1ELb1ELb0ELb1ELb0EEEvNS_16Flash_fwd_paramsE --------------------------
	.section	.text._ZN5flash24flash_fwd_splitkv_kernelI23Flash_fwd_kernel_traitsILi64ELi64ELi128ELi4ELb0ELb0EN7cutlass6half_tE19Flash_kernel_traitsILi64ELi64ELi128ELi4ES3_EELb0ELb0ELb0ELb1ELb1ELb0ELb1ELb0EEEvNS_16Flash_fwd_paramsE,"ax",@progbits
	.align	128
        .global         _ZN5flash24flash_fwd_splitkv_kernelI23Flash_fwd_kernel_traitsILi64ELi64ELi128ELi4ELb0ELb0EN7cutlass6half_tE19Flash_kernel_traitsILi64ELi64ELi128ELi4ES3_EELb0ELb0ELb0ELb1ELb1ELb0ELb1ELb0EEEvNS_16Flash_fwd_paramsE
        .type           _ZN5flash24flash_fwd_splitkv_kernelI23Flash_fwd_kernel_traitsILi64ELi64ELi128ELi4ELb0ELb0EN7cutlass6half_tE19Flash_kernel_traitsILi64ELi64ELi128ELi4ES3_EELb0ELb0ELb0ELb1ELb1ELb0ELb1ELb0EEEvNS_16Flash_fwd_paramsE,@function
        .size           _ZN5flash24flash_fwd_splitkv_kernelI23Flash_fwd_kernel_traitsILi64ELi64ELi128ELi4ELb0ELb0EN7cutlass6half_tE19Flash_kernel_traitsILi64ELi64ELi128ELi4ES3_EELb0ELb0ELb0ELb1ELb1ELb0ELb1ELb0EEEvNS_16Flash_fwd_paramsE,(.L_x_14814 - _ZN5flash24flash_fwd_splitkv_kernelI23Flash_fwd_kernel_traitsILi64ELi64ELi128ELi4ELb0ELb0EN7cutlass6half_tE19Flash_kernel_traitsILi64ELi64ELi128ELi4ES3_EELb0ELb0ELb0ELb1ELb1ELb0ELb1ELb0EEEvNS_16Flash_fwd_paramsE)
        .other          _ZN5flash24flash_fwd_splitkv_kernelI23Flash_fwd_kernel_traitsILi64ELi64ELi128ELi4ELb0ELb0EN7cutlass6half_tE19Flash_kernel_traitsILi64ELi64ELi128ELi4ES3_EELb0ELb0ELb0ELb1ELb1ELb0ELb1ELb0EEEvNS_16Flash_fwd_paramsE,@"STO_CUDA_ENTRY STV_DEFAULT"
_ZN5flash24flash_fwd_splitkv_kernelI23Flash_fwd_kernel_traitsILi64ELi64ELi128ELi4ELb0ELb0EN7cutlass6half_tE19Flash_kernel_traitsILi64ELi64ELi128ELi4ES3_EELb0ELb0ELb0ELb1ELb1ELb0ELb1ELb0EEEvNS_16Flash_fwd_paramsE:
.text._ZN5flash24flash_fwd_splitkv_kernelI23Flash_fwd_kernel_traitsILi64ELi64ELi128ELi4ELb0ELb0EN7cutlass6half_tE19Flash_kernel_traitsILi64ELi64ELi128ELi4ES3_EELb0ELb0ELb0ELb1ELb1ELb0ELb1ELb0EEEvNS_16Flash_fwd_paramsE:
        /* <DEDUP_REMOVED lines=8> */
[----:B------:R-:W-:-:S07]  /*0080*/  ISETP.NE.U32.AND P0, PT, R5, RZ, PT ;  /* 0x000000ff0500720c */ /* 0x000fce0003f05070 */
[----:B-1----:R-:W1:Y:S02]  /*0090*/  MUFU.RCP R2, R4 ;  /* 0x0000000400027308 */ /* 0x002e640000001000 */
[----:B-1----:R-:W-:-:S06]  /*00a0*/  VIADD R2, R2, 0xffffffe ;  /* 0x0ffffffe02027836 */ /* 0x002fcc0000000000 */
[----:B------:R-:W1:Y:S02]  /*00b0*/  F2I.FTZ.U32.TRUNC.NTZ R3, R2 ;  /* 0x0000000200037305 */ /* 0x000e64000021f000 */
[----:B-1----:R-:W-:Y:S01]  /*00c0*/  IMAD.MOV R0, RZ, RZ, -R3 ;  /* 0x000000ffff007224 */ /* 0x002fe200078e0a03 */
[----:B------:R-:W-:-:S03]  /*00d0*/  MOV R2, RZ ;  /* 0x000000ff00027202 */ /* 0x000fc60000000f00 */
[----:B------:R-:W-:-:S04]  /*00e0*/  IMAD R7, R0, R5, RZ ;  /* 0x0000000500077224 */ /* 0x000fc800078e02ff */
[----:B------:R-:W-:Y:S02]  /*00f0*/  IMAD.HI.U32 R7, R3, R7, R2 ;  /* 0x0000000703077227 */ /* 0x000fe400078e0002 */
[----:B------:R-:W1:Y:S04]  /*0100*/  LDC.64 R2, c[0x0][0x348] ;  /* 0x0000d200ff027b82 */ /* 0x000e680000000a00 */
[----:B---3--:R-:W-:-:S04]  /*0110*/  IMAD.HI.U32 R179, R7, UR4, RZ ;  /* 0x0000000407b37c27 */ /* 0x008fc8000f8e00ff */
[----:B------:R-:W-:Y:S01]  /*0120*/  IMAD.MOV R0, RZ, RZ, -R179 ;  /* 0x000000ffff007224 */ /* 0x000fe200078e0ab3 */
[----:B------:R-:W3:Y:S03]  /*0130*/  LDC R7, c[0x0][0x374] ;  /* 0x0000dd00ff077b82 */ /* 0x000ee60000000800 */
        /* <DEDUP_REMOVED lines=8> */
[----:B-1234-:R-:W-:Y:S02]  /*01c0*/  IMAD R178, R5, R178, UR4 ;  /* 0x0000000405b27e24 */ /* 0x01efe4000f8e02b2 */
[----:B------:R-:W-:Y:S05]  /*01d0*/  CALL.REL.NOINC `($_ZN5flash24flash_fwd_splitkv_kernelI23Flash_fwd_kernel_traitsILi64ELi64ELi128ELi4ELb0ELb0EN7cutlass6half_tE19Flash_kernel_traitsILi64ELi64ELi128ELi4ES3_EELb0ELb0ELb0ELb1ELb1ELb0ELb1ELb0EEEvNS_16Flash_fwd_paramsE$_ZN5flash30compute_attn_1rowblock_splitkvI23Flash_fwd_kernel_traitsILi64ELi64ELi128ELi4ELb0ELb0EN7cutlass6half_tE19Flash_kernel_traitsILi64ELi64ELi128ELi4ES3_EELb0ELb0ELb0ELb1ELb1ELb0ELb1ELb0ENS_16Flash_fwd_paramsEEEvRKT8_iiiii) ;  /* 0x0000000000087944 */ /* 0x000fea0003c00000 */
[----:B------:R-:W-:Y:S05]  /*01e0*/  BSYNC.RECONVERGENT B2 ;  /* 0x0000000000027941 */ /* 0x000fea0003800200 */
.L_x_12076:
[----:B------:R-:W-:Y:S05]  /*01f0*/  EXIT ;  /* 0x000000000000794d */ /* 0x000fea0003800000 */
        .type           $_ZN5flash24flash_fwd_splitkv_kernelI23Flash_fwd_kernel_traitsILi64ELi64ELi128ELi4ELb0ELb0EN7cutlass6half_tE19Flash_kernel_traitsILi64ELi64ELi128ELi4ES3_EELb0ELb0ELb0ELb1ELb1ELb0ELb1ELb0EEEvNS_16Flash_fwd_paramsE$_ZN5flash30compute_attn_1rowblock_splitkvI23Flash_fwd_kernel_traitsILi64ELi64ELi128ELi4ELb0ELb0EN7cutlass6half_tE19Flash_kernel_traitsILi64ELi64ELi128ELi4ES3_EELb0ELb0ELb0ELb1ELb1ELb0ELb1ELb0ENS_16Flash_fwd_paramsEEEvRKT8_iiiii,@function
        .size           $_ZN5flash24flash_fwd_splitkv_kernelI23Flash_fwd_kernel_traitsILi64ELi64ELi128ELi4ELb0ELb0EN7cutlass6half_tE19Flash_kernel_traitsILi64ELi64ELi128ELi4ES3_EELb0ELb0ELb0ELb1ELb1ELb0ELb1ELb0EEEvNS_16Flash_fwd_paramsE$_ZN5flash30compute_attn_1rowblock_splitkvI23Flash_fwd_kernel_traitsILi64ELi64ELi128ELi4ELb0ELb0EN7cutlass6half_tE19Flash_kernel_traitsILi64ELi64ELi128ELi4ES3_EELb0ELb0ELb0ELb1ELb1ELb0ELb1ELb0ENS_16Flash_fwd_paramsEEEvRKT8_iiiii,(.L_x_14814 - $_ZN5flash24flash_fwd_splitkv_kernelI23Flash_fwd_kernel_traitsILi64ELi64ELi128ELi4ELb0ELb0EN7cutlass6half_tE19Flash_kernel_traitsILi64ELi64ELi128ELi4ES3_EELb0ELb0ELb0ELb1ELb1ELb0ELb1ELb0EEEvNS_16Flash_fwd_paramsE$_ZN5flash30compute_attn_1rowblock_splitkvI23Flash_fwd_kernel_traitsILi64ELi64ELi128ELi4ELb0ELb0EN7cutlass6half_tE19Flash_kernel_traitsILi64ELi64ELi128ELi4ES3_EELb0ELb0ELb0ELb1ELb1ELb0ELb1ELb0ENS_16Flash_fwd_paramsEEEvRKT8_iiiii)
$_ZN5flash24flash_fwd_splitkv_kernelI23Flash_fwd_kernel_traitsILi64ELi64ELi128ELi4ELb0ELb0EN7cutlass6half_tE19Flash_kernel_traitsILi64ELi64ELi128ELi4ES3_EELb0ELb0ELb0ELb1ELb1ELb0ELb1ELb0EEEvNS_16Flash_fwd_paramsE$_ZN5flash30compute_attn_1rowblock_splitkvI23Flash_fwd_kernel_traitsILi64ELi64ELi128ELi4ELb0ELb0EN7cutlass6half_tE19Flash_kernel_traitsILi64ELi64ELi128ELi4ES3_EELb0ELb0ELb0ELb1ELb1ELb0ELb1ELb0ENS_16Flash_fwd_paramsEEEvRKT8_iiiii:
        /* <DEDUP_REMOVED lines=24> */
.L_x_12080:
[----:B------:R-:W-:Y:S05]  /*0380*/  BSYNC.RECONVERGENT B0 ;  /* 0x0000000000007941 */ /* 0x000fea0003800200 */
.L_x_12079:
[----:B-----5:R-:W-:Y:S02]  /*0390*/  IADD3 R10, PT, PT, R10, R0, -R9 ;  /* 0x000000000a0a7210 */ /* 0x020fe40007ffe809 */
.L_x_12078:
[----:B------:R-:W-:Y:S05]  /*03a0*/  BSYNC.RECONVERGENT B1 ;  /* 0x0000000000017941 */ /* 0x000fea0003800200 */
.L_x_12077:
[----:B------:R-:W-:Y:S01]  /*03b0*/  IMAD.SHL.U32 R176, R11, 0x40, RZ ;  /* 0x000000400bb07824 */ /* 0x000fe200078e00ff */
[----:B------:R-:W-:-:S04]  /*03c0*/  MOV R175, 0x0 ;  /* 0x0000000000af7802 */ /* 0x000fc80000000f00 */
[----:B-----5:R-:W-:-:S13]  /*03d0*/  ISETP.GT.AND P0, PT, R177, R176, PT ;  /* 0x000000b0b100720c */ /* 0x020fda0003f04270 */
[----:B-1----:R-:W-:Y:S05]  /*03e0*/  @!P0 RET.REL.NODEC R174 `(_ZN5flash24flash_fwd_splitkv_kernelI23Flash_fwd_kernel_traitsILi64ELi64ELi128ELi4ELb0ELb0EN7cutlass6half_tE19Flash_kernel_traitsILi64ELi64ELi128ELi4ES3_EELb0ELb0ELb0ELb1ELb1ELb0ELb1ELb0EEEvNS_16Flash_fwd_paramsE) ;  /* 0xfffffffcae048950 */ /* 0x002fea0003c3ffff */
[-C--:B------:R-:W-:Y:S01]  /*03f0*/  IABS R6, R7.reuse ;  /* 0x0000000700067213 */ /* 0x080fe20000000000 */
[----:B------:R-:W-:Y:S01]  /*0400*/  VIADD R5, R0, 0x7f ;  /* 0x0000007f00057836 */ /* 0x000fe20000000000 */
[----:B------:R-:W-:Y:S02]  /*0410*/  IABS R0, R7 ;  /* 0x0000000700007213 */ /* 0x000fe40000000000 */
[----:B------:R-:W1:Y:S02]  /*0420*/  I2F.RP R4, R6 ;  /* 0x0000000600047306 */ /* 0x000e640000209400 */
[----:B------:R-:W-:Y:S01]  /*0430*/  SHF.R.S32.HI R8, RZ, 0x1f, R5 ;  /* 0x0000001fff087819 */ /* 0x000fe20000011405 */
[----:B------:R-:W-:-:S03]  /*0440*/  IMAD.MOV R0, RZ, RZ, -R0 ;  /* 0x000000ffff007224 */ /* 0x000fc600078e0a00 */
[----:B------:R-:W-:-:S04]  /*0450*/  LEA.HI R8, R8, R5, RZ, 0x7 ;  /* 0x0000000508087211 */ /* 0x000fc800078f38ff */
[----:B------:R-:W-:Y:S01]  /*0460*/  LEA.HI.SX32 R8, R8, R7, 0x19 ;  /* 0x0000000708087211 */ /* 0x000fe200078fcaff */
[----:B-1----:R-:W1:Y:S04]  /*0470*/  MUFU.RCP R12, R4 ;  /* 0x00000004000c7308 */ /* 0x002e680000001000 */
[----:B------:R-:W-:Y:S02]  /*0480*/  VIADD R8, R8, 0xffffffff ;  /* 0xffffffff08087836 */ /* 0x000fe40000000000 */
[----:B-1----:R-:W-:-:S03]  /*0490*/  VIADD R12, R12, 0xffffffe ;  /* 0x0ffffffe0c0c7836 */ /* 0x002fc60000000000 */
[----:B------:R-:W-:Y:S02]  /*04a0*/  IABS R4, R8 ;  /* 0x0000000800047213 */ /* 0x000fe40000000000 */
[----:B------:R-:W-:Y:S01]  /*04b0*/  LOP3.LUT R8, R8, R7, RZ, 0x3c, !PT ;  /* 0x0000000708087212 */ /* 0x000fe200078e3cff */
[----:B------:R-:W1:Y:S03]  /*04c0*/  F2I.FTZ.U32.TRUNC.NTZ R13, R12 ;  /* 0x0000000c000d7305 */ /* 0x000e66000021f000 */
[----:B------:R-:W-:Y:S01]  /*04d0*/  ISETP.GE.AND P0, PT, R8, RZ, PT ;  /* 0x000000ff0800720c */ /* 0x000fe20003f06270 */
[----:B-1----:R-:W-:Y:S02]  /*04e0*/  IMAD.MOV R5, RZ, RZ, -R13 ;  /* 0x000000ffff057224 */ /* 0x002fe400078e0a0d */
        /* <DEDUP_REMOVED lines=8> */
[----:B------:R-:W-:Y:S02]  /*0570*/  ISETP.NE.AND P1, PT, R7, RZ, PT ;  /* 0x000000ff0700720c */ /* 0x000fe40003f25270 */
[----:B------:R-:W-:Y:S01]  /*0580*/  ISETP.GE.U32.AND P2, PT, R13, R6, PT ;  /* 0x000000060d00720c */ /* 0x000fe20003f46070 */
[----:B------:R-:W-:Y:S01]  /*0590*/  VIADD R13, R10, 0x7f ;  /* 0x0000007f0a0d7836 */ /* 0x000fe20000000000 */
[----:B------:R-:W1:Y:S04]  /*05a0*/  S2R R6, SR_TID.X ;  /* 0x0000000000067919 */ /* 0x000e680000002100 */
        /* <DEDUP_REMOVED lines=9> */
[----:B-1----:R-:W-:Y:S05]  /*0640*/  @!P0 BRA `(.L_x_12081) ;  /* 0x0000000400188947 */ /* 0x002fea0003800000 */
[----:B------:R-:W2:Y:S04]  /*0650*/  LD.E R4, desc[UR4][R2.64+0xb0] ;  /* 0x0000b00402047980 */ /* 0x000ea8000c101900 */
[----:B------:R-:W3:Y:S04]  /*0660*/  LD.E R5, desc[UR4][R2.64+0x60] ;  /* 0x0000600402057980 */ /* 0x000ee8000c101900 */
[----:B------:R-:W4:Y:S04]  /*0670*/  LD.E R0, desc[UR4][R2.64+0xcc] ;  /* 0x0000cc0402007980 */ /* 0x000f28000c101900 */
[----:B------:R-:W5:Y:S04]  /*0680*/  LD.E.64 R8, desc[UR4][R2.64+0x78] ;  /* 0x0000780402087980 */ /* 0x000f68000c101b00 */
[----:B------:R1:W5:Y:S01]  /*0690*/  LD.E.64 R10, desc[UR4][R2.64+0xa8] ;  /* 0x0000a804020a7980 */ /* 0x000362000c101b00 */
[----:B------:R-:W-:-:S02]  /*06a0*/  IMAD.MOV.U32 R175, RZ, RZ, 0x0 ;  /* 0x00000000ffaf7424 */ /* 0x000fc400078e00ff */
[----:B--2---:R-:W-:-:S04]  /*06b0*/  IMAD R4, R4, UR8, R179 ;  /* 0x0000000804047c24 */ /* 0x004fc8000f8e02b3 */
[----:B---3--:R-:W-:Y:S01]  /*06c0*/  IMAD R5, R4, R5, R178 ;  /* 0x0000000504057224 */ /* 0x008fe200078e02b2 */
[----:B------:R-:W-:-:S03]  /*06d0*/  SHF.R.U32.HI R4, RZ, 0x4, R6 ;  /* 0x00000004ff047819 */ /* 0x000fc60000011606 */
[C-C-:B------:R-:W-:Y:S02]  /*06e0*/  IMAD R5, R177.reuse, R5, R176.reuse ;  /* 0x00000005b1057224 */ /* 0x140fe400078e02b0 */
[----:B------:R-:W-:Y:S02]  /*06f0*/  IMAD.IADD R177, R177, 0x1, -R176 ;  /* 0x00000001b1b17824 */ /* 0x000fe400078e0ab0 */
[----:B----4-:R-:W-:Y:S02]  /*0700*/  IMAD R13, R5, R0, RZ ;  /* 0x00000000050d7224 */ /* 0x010fe400078e02ff */
[C---:B------:R-:W-:Y:S02]  /*0710*/  VIADD R12, R4.reuse, 0x8 ;  /* 0x00000008040c7836 */ /* 0x040fe40000000000 */
[----:B-1----:R-:W-:Y:S01]  /*0720*/  VIADD R2, R4, 0x10 ;  /* 0x0000001004027836 */ /* 0x002fe20000000000 */
[----:B------:R-:W-:Y:S01]  /*0730*/  LEA R7, P0, R6, R13, 0x2 ;  /* 0x0000000d06077211 */ /* 0x000fe200078010ff */
[----:B------:R-:W-:Y:S01]  /*0740*/  VIADD R0, R4, 0x18 ;  /* 0x0000001804007836 */ /* 0x000fe20000000000 */
[----:B------:R-:W-:-:S02]  /*0750*/  ISETP.GE.AND P5, PT, R12, R177, PT ;  /* 0x000000b10c00720c */ /* 0x000fc40003fa6270 */
[----:B------:R-:W-:Y:S02]  /*0760*/  LEA.HI.X.SX32 R13, R13, RZ, 0x1, P0 ;  /* 0x000000ff0d0d7211 */ /* 0x000fe400000f0eff */
[C---:B-----5:R-:W-:Y:S02]  /*0770*/  LEA R8, P0, R7.reuse, R8, 0x2 ;  /* 0x0000000807087211 */ /* 0x060fe400078010ff */
[----:B------:R-:W-:Y:S02]  /*0780*/  LOP3.LUT P6, R6, R6, 0xf, RZ, 0xc0, !PT ;  /* 0x0000000f06067812 */ /* 0x000fe400078cc0ff */
[----:B------:R-:W-:Y:S02]  /*0790*/  LEA.HI.X R9, R7, R9, R13, 0x2, P0 ;  /* 0x0000000907097211 */ /* 0x000fe400000f140d */
[C---:B------:R-:W-:Y:S02]  /*07a0*/  IADD3 R3, P0, PT, R5.reuse, R4, RZ ;  /* 0x0000000405037210 */ /* 0x040fe40007f1e0ff */
[-C--:B------:R-:W-:Y:S01]  /*07b0*/  ISETP.GE.AND P4, PT, R2, R177.reuse, PT ;  /* 0x000000b10200720c */ /* 0x080fe20003f86270 */
[C---:B------:R-:W-:Y:S01]  /*07c0*/  VIADD R2, R4.reuse, 0x20 ;  /* 0x0000002004027836 */ /* 0x040fe20000000000 */
[----:B------:R-:W-:Y:S01]  /*07d0*/  LEA.HI.X.SX32 R5, R5, RZ, 0x1, P0 ;  /* 0x000000ff05057211 */ /* 0x000fe200000f0eff */
[----:B------:R-:W-:Y:S01]  /*07e0*/  ST.E.128 desc[UR4][R8.64], RZ ;  /* 0x000000ff08007985 */ /* 0x000fe2000c101d04 */
[C---:B------:R-:W-:Y:S01]  /*07f0*/  LEA R12, P0, R3.reuse, R10, 0x2 ;  /* 0x0000000a030c7211 */ /* 0x040fe200078010ff */
[----:B------:R-:W-:Y:S01]  /*0800*/  VIADD R10, R4, 0x30 ;  /* 0x00000030040a7836 */ /* 0x000fe20000000000 */
[----:B------:R-:W-:Y:S01]  /*0810*/  ISETP.GE.AND P3, PT, R0, R177, PT ;  /* 0x000000b10000720c */ /* 0x000fe20003f66270 */
[----:B------:R-:W-:Y:S01]  /*0820*/  VIADD R0, R4, 0x28 ;  /* 0x0000002804007836 */ /* 0x000fe20000000000 */
[----:B------:R-:W-:Y:S01]  /*0830*/  LEA.HI.X R13, R3, R11, R5, 0x2, P0 ;  /* 0x0000000b030d7211 */ /* 0x000fe200000f1405 */
[----:B------:R-:W-:Y:S01]  /*0840*/  ST.E.128 desc[UR4][R8.64+0x800], RZ ;  /* 0x000800ff08007985 */ /* 0x000fe2000c101d04 */
[----:B------:R-:W-:-:S02]  /*0850*/  ISETP.GE.AND P0, PT, R10, R177, PT ;  /* 0x000000b10a00720c */ /* 0x000fc40003f06270 */
[CC--:B------:R-:W-:Y:S01]  /*0860*/  ISETP.GE.OR P6, PT, R4.reuse, R177.reuse, P6 ;  /* 0x000000b10400720c */ /* 0x0c0fe200037c6670 */
[----:B------:R-:W-:Y:S01]  /*0870*/  VIADD R4, R4, 0x38 ;  /* 0x0000003804047836 */ /* 0x000fe20000000000 */
[----:B------:R-:W-:Y:S01]  /*0880*/  ISETP.NE.OR P0, PT, R6, RZ, P0 ;  /* 0x000000ff0600720c */ /* 0x000fe20000705670 */
[----:B------:R-:W-:Y:S01]  /*0890*/  ST.E.128 desc[UR4][R8.64+0x1000], RZ ;  /* 0x001000ff08007985 */ /* 0x000fe2000c101d04 */
[-C--:B------:R-:W-:Y:S02]  /*08a0*/  ISETP.GE.AND P2, PT, R2, R177.reuse, PT ;  /* 0x000000b10200720c */ /* 0x080fe40003f46270 */
[----:B------:R-:W-:Y:S01]  /*08b0*/  ISETP.GE.AND P1, PT, R0, R177, PT ;  /* 0x000000b10000720c */ /* 0x000fe20003f26270 */
[----:B------:R-:W-:Y:S01]  /*08c0*/  ST.E.128 desc[UR4][R8.64+0x1800], RZ ;  /* 0x001800ff08007985 */ /* 0x000fe2000c101d04 */
[C---:B------:R-:W-:Y:S02]  /*08d0*/  ISETP.NE.OR P5, PT, R6.reuse, RZ, P5 ;  /* 0x000000ff0600720c */ /* 0x040fe40002fa5670 */
[C---:B------:R-:W-:Y:S01]  /*08e0*/  ISETP.NE.OR P4, PT, R6.reuse, RZ, P4 ;  /* 0x000000ff0600720c */ /* 0x040fe20002785670 */
[----:B------:R-:W-:Y:S01]  /*08f0*/  ST.E.128 desc[UR4][R8.64+0x2000], RZ ;  /* 0x002000ff08007985 */ /* 0x000fe2000c101d04 */
[C---:B------:R-:W-:Y:S01]  /*0900*/  ISETP.NE.OR P3, PT, R6.reuse, RZ, P3 ;  /* 0x000000ff0600720c */ /* 0x040fe20001f65670 */
[----:B------:R-:W-:Y:S01]  /*0910*/  @!P6 IMAD.MOV.U32 R19, RZ, RZ, -0x800000 ;  /* 0xff800000ff13e424 */ /* 0x000fe200078e00ff */
[C---:B------:R-:W-:Y:S01]  /*0920*/  ISETP.NE.OR P2, PT, R6.reuse, RZ, P2 ;  /* 0x000000ff0600720c */ /* 0x040fe20001745670 */
[----:B------:R-:W-:Y:S01]  /*0930*/  @!P0 IMAD.MOV.U32 R3, RZ, RZ, -0x800000 ;  /* 0xff800000ff038424 */ /* 0x000fe200078e00ff */
[----:B------:R-:W-:Y:S01]  /*0940*/  ISETP.NE.OR P1, PT, R6, RZ, P1 ;  /* 0x000000ff0600720c */ /* 0x000fe20000f25670 */
[----:B------:R-:W-:Y:S04]  /*0950*/  ST.E.128 desc[UR4][R8.64+0x2800], RZ ;  /* 0x002800ff08007985 */ /* 0x000fe8000c101d04 */
[----:B------:R-:W-:Y:S01]  /*0960*/  ST.E.128 desc[UR4][R8.64+0x3000], RZ ;  /* 0x003000ff08007985 */ /* 0x000fe2000c101d04 */
[----:B------:R-:W-:-:S02]  /*0970*/  @!P5 IMAD.MOV.U32 R17, RZ, RZ, -0x800000 ;  /* 0xff800000ff11d424 */ /* 0x000fc400078e00ff */
[----:B------:R-:W-:Y:S01]  /*0980*/  @!P4 IMAD.MOV.U32 R15, RZ, RZ, -0x800000 ;  /* 0xff800000ff0fc424 */ /* 0x000fe200078e00ff */
[----:B------:R-:W-:Y:S01]  /*0990*/  ST.E.128 desc[UR4][R8.64+0x3800], RZ ;  /* 0x003800ff08007985 */ /* 0x000fe2000c101d04 */
[----:B------:R-:W-:Y:S02]  /*09a0*/  @!P3 IMAD.MOV.U32 R11, RZ, RZ, -0x800000 ;  /* 0xff800000ff0bb424 */ /* 0x000fe400078e00ff */
[----:B------:R-:W-:Y:S01]  /*09b0*/  @!P2 IMAD.MOV.U32 R7, RZ, RZ, -0x800000 ;  /* 0xff800000ff07a424 */ /* 0x000fe200078e00ff */
[----:B------:R-:W-:Y:S01]  /*09c0*/  @!P0 ST.E desc[UR4][R12.64+0xc0], R3 ;  /* 0x0000c0030c008985 */ /* 0x000fe2000c101904 */
[----:B------:R-:W-:Y:S01]  /*09d0*/  ISETP.GE.AND P0, PT, R4, R177, PT ;  /* 0x000000b10400720c */ /* 0x000fe20003f06270 */
[----:B------:R-:W-:Y:S02]  /*09e0*/  @!P1 IMAD.MOV.U32 R5, RZ, RZ, -0x800000 ;  /* 0xff800000ff059424 */ /* 0x000fe400078e00ff */
[----:B------:R-:W-:Y:S01]  /*09f0*/  @!P6 ST.E desc[UR4][R12.64], R19 ;  /* 0x000000130c00e985 */ /* 0x000fe2000c101904 */
[----:B------:R-:W-:-:S03]  /*0a00*/  ISETP.NE.OR P0, PT, R6, RZ, P0 ;  /* 0x000000ff0600720c */ /* 0x000fc60000705670 */
[----:B------:R-:W-:Y:S04]  /*0a10*/  @!P5 ST.E desc[UR4][R12.64+0x20], R17 ;  /* 0x000020110c00d985 */ /* 0x000fe8000c101904 */
[----:B------:R-:W-:Y:S04]  /*0a20*/  @!P4 ST.E desc[UR4][R12.64+0x40], R15 ;  /* 0x0000400f0c00c985 */ /* 0x000fe8000c101904 */
[----:B------:R-:W-:Y:S04]  /*0a30*/  @!P3 ST.E desc[UR4][R12.64+0x60], R11 ;  /* 0x0000600b0c00b985 */ /* 0x000fe8000c101904 */
[----:B------:R-:W-:Y:S04]  /*0a40*/  @!P2 ST.E desc[UR4][R12.64+0x80], R7 ;  /* 0x000080070c00a985 */ /* 0x000fe8000c101904 */
[----:B------:R1:W-:Y:S02]  /*0a50*/  @!P1 ST.E desc[UR4][R12.64+0xa0], R5 ;  /* 0x0000a0050c009985 */ /* 0x0003e4000c101904 */
[----:B-1----:R-:W-:Y:S05]  /*0a60*/  @P0 RET.REL.NODEC R174 `(_ZN5flash24flash_fwd_splitkv_kernelI23Flash_fwd_kernel_traitsILi64ELi64ELi128ELi4ELb0ELb0EN7cutlass6half_tE19Flash_kernel_traitsILi64ELi64ELi128ELi4ES3_EELb0ELb0ELb0ELb1ELb1ELb0ELb1ELb0EEEvNS_16Flash_fwd_paramsE) ;  /* 0xfffffff4ae640950 */ /* 0x002fea0003c3ffff */
[----:B------:R-:W-:Y:S02]  /*0a70*/  MOV R3, 0xff800000 ;  /* 0xff80000000037802 */ /* 0x000fe40000000f00 */
[----:B------:R-:W-:-:S03]  /*0a80*/  MOV R175, 0x0 ;  /* 0x0000000000af7802 */ /* 0x000fc60000000f00 */
[----:B------:R1:W-:Y:S02]  /*0a90*/  ST.E desc[UR4][R12.64+0xe0], R3 ;  /* 0x0000e0030c007985 */ /* 0x0003e4000c101904 */
[----:B-1----:R-:W-:Y:S05]  /*0aa0*/  RET.REL.NODEC R174 `(_ZN5flash24flash_fwd_splitkv_kernelI23Flash_fwd_kernel_traitsILi64ELi64ELi128ELi4ELb0ELb0EN7cutlass6half_tE19Flash_kernel_traitsILi64ELi64ELi128ELi4ES3_EELb0ELb0ELb0ELb1ELb1ELb0ELb1ELb0EEEvNS_16Flash_fwd_paramsE) ;  /* 0xfffffff4ae547950 */ /* 0x002fea0003c3ffff */
.L_x_12081:
        /* <DEDUP_REMOVED lines=50> */
[----:B------:R-:W-:-:S05]  /*0dd0*/  @!P2 LOP3.LUT R9, RZ, R13, RZ, 0x33, !PT ;  /* 0x0000000dff09a212 */ /* 0x000fca00078e33ff */
        /* <DEDUP_REMOVED lines=18> */
[----:B------:R-:W-:Y:S01]  /*0f00*/  ISETP.GE.U32.AND P2, PT, R5, R8, PT ;  /* 0x000000080500720c */ /* 0x000fe20003f46070 */
[----:B------:R-:W-:Y:S01]  /*0f10*/  IMAD.MOV R5, RZ, RZ, -R9 ;  /* 0x000000ffff057224 */ /* 0x000fe200078e0a09 */
[----:B------:R-:W-:Y:S02]  /*0f20*/  LOP3.LUT R9, R178, R15, RZ, 0x3c, !PT ;  /* 0x0000000fb2097212 */ /* 0x000fe400078e3cff */
[----:B------:R-:W-:Y:S02]  /*0f30*/  @!P1 IADD3 R4, PT, PT, R4, 0x1, RZ ;  /* 0x0000000104049810 */ /* 0x000fe40007ffe0ff */
[----:B------:R-:W-:Y:S02]  /*0f40*/  ISETP.GE.AND P0, PT, R9, RZ, PT ;  /* 0x000000ff0900720c */ /* 0x000fe40003f06270 */
[----:B------:R-:W-:Y:S01]  /*0f50*/  ISETP.NE.AND P1, PT, R15, RZ, PT ;  /* 0x000000ff0f00720c */ /* 0x000fe20003f25270 */
[----:B------:R-:W-:-:S04]  /*0f60*/  IMAD R5, R13, R5, R186 ;  /* 0x000000050d057224 */ /* 0x000fc800078e02ba */
        /* <DEDUP_REMOVED lines=26> */
.L_x_12083:
[----:B------:R-:W2:Y:S04]  /*1110*/  LD.E R15, desc[UR4][R2.64+0x68] ;  /* 0x00006804020f7980 */ /* 0x000ea8000c101900 */
[----:B------:R-:W3:Y:S04]  /*1120*/  LD.E.64 R120, desc[UR4][R2.64+0x38] ;  /* 0x0000380402787980 */ /* 0x000ee8000c101b00 */
[----:B------:R-:W4:Y:S04]  /*1130*/  LD.E.64 R16, desc[UR4][R2.64+0x20] ;  /* 0x0000200402107980 */ /* 0x000f28000c101b00 */
[----:B------:R-:W4:Y:S04]  /*1140*/  LD.E.64 R128, desc[UR4][R2.64+0x40] ;  /* 0x0000400402807980 */ /* 0x000f28000c101b00 */
[----:B------:R-:W4:Y:S04]  /*1150*/  LD.E.64 R18, desc[UR4][R2.64+0x28] ;  /* 0x0000280402127980 */ /* 0x000f28000c101b00 */
[----:B------:R-:W4:Y:S04]  /*1160*/  LD.E.64 R20, desc[UR4][R2.64+0x50] ;  /* 0x0000500402147980 */ /* 0x000f28000c101b00 */
[----:B------:R2:W5:Y:S01]  /*1170*/  LD.E.64 R26, desc[UR4][R2.64+0x58] ;  /* 0x00005804021a7980 */ /* 0x000562000c101b00 */
[----:B------:R-:W-:-:S02]  /*1180*/  MOV R22, RZ ;  /* 0x000000ff00167202 */ /* 0x000fc40000000f00 */
[----:B------:R-:W-:Y:S02]  /*1190*/  CS2R R184, SRZ ;  /* 0x0000000000b87805 */ /* 0x000fe4000001ff00 */
[----:B-1----:R-:W-:Y:S02]  /*11a0*/  IABS R5, R178 ;  /* 0x000000b200057213 */ /* 0x002fe40000000000 */
[----:B------:R-:W-:Y:S02]  /*11b0*/  SHF.R.S32.HI R13, RZ, 0x1f, R9 ;  /* 0x0000001fff0d7819 */ /* 0x000fe40000011409 */
[----:B------:R-:W-:Y:S02]  /*11c0*/  LEA R186, R123, 0xffffff80, 0x7 ;  /* 0xffffff807bba7811 */ /* 0x000fe400078e38ff */
        /* <DEDUP_REMOVED lines=8> */
[----:B------:R-:W-:-:S04]  /*1250*/  IMAD.HI.U32 R10, R23, R10, R22 ;  /* 0x0000000a170a7227 */ /* 0x000fc800078e0016 */
[----:B------:R-:W-:Y:S02]  /*1260*/  IMAD.MOV R4, RZ, RZ, -R4 ;  /* 0x000000ffff047224 */ /* 0x000fe400078e0a04 */
[----:B------:R-:W-:Y:S01]  /*1270*/  IMAD.HI.U32 R7, R10, R5, RZ ;  /* 0x000000050a077227 */ /* 0x000fe200078e00ff */
[----:B------:R-:W-:-:S03]  /*1280*/  LOP3.LUT R10, R178, R15, RZ, 0x3c, !PT ;  /* 0x0000000fb20a7212 */ /* 0x000fc600078e3cff */
[----:B------:R-:W-:Y:S01]  /*1290*/  IMAD R5, R7, R4, R5 ;  /* 0x0000000407057224 */ /* 0x000fe200078e0205 */
[----:B------:R-:W-:Y:S01]  /*12a0*/  ISETP.GE.AND P1, PT, R10, RZ, PT ;  /* 0x000000ff0a00720c */ /* 0x000fe20003f26270 */
[-C--:B---3--:R-:W-:Y:S02]  /*12b0*/  IMAD R4, R121, R9.reuse, RZ ;  /* 0x0000000979047224 */ /* 0x088fe400078e02ff */
[----:B------:R-:W-:Y:S01]  /*12c0*/  IMAD.WIDE.U32 R22, R120, R9, RZ ;  /* 0x0000000978167225 */ /* 0x000fe200078e00ff */
[----:B------:R-:W-:-:S03]  /*12d0*/  ISETP.GT.U32.AND P0, PT, R0, R5, PT ;  /* 0x000000050000720c */ /* 0x000fc60003f04070 */
[----:B------:R-:W-:-:S05]  /*12e0*/  IMAD R4, R120, R13, R4 ;  /* 0x0000000d78047224 */ /* 0x000fca00078e0204 */
[----:B------:R-:W-:Y:S01]  /*12f0*/  IADD3 R23, PT, PT, R23, R4, RZ ;  /* 0x0000000417177210 */ /* 0x000fe20007ffe0ff */
[----:B----4-:R-:W-:-:S04]  /*1300*/  IMAD R4, R129, R9, RZ ;  /* 0x0000000981047224 */ /* 0x010fc800078e02ff */
[----:B------:R-:W-:Y:S01]  /*1310*/  @!P0 IADD3 R5, PT, PT, R5, -R0, RZ ;  /* 0x8000000005058210 */ /* 0x000fe20007ffe0ff */
[----:B------:R-:W-:Y:S01]  /*1320*/  @!P0 VIADD R7, R7, 0x1 ;  /* 0x0000000107078836 */ /* 0x000fe20000000000 */
[----:B------:R-:W-:Y:S01]  /*1330*/  ISETP.NE.AND P0, PT, R15, RZ, PT ;  /* 0x000000ff0f00720c */ /* 0x000fe20003f05270 */
[----:B-----5:R-:W-:Y:S01]  /*1340*/  IMAD.WIDE.U32 R22, R16, R8, R22 ;  /* 0x0000000810167225 */ /* 0x020fe200078e0016 */
[----:B------:R-:W-:Y:S02]  /*1350*/  ISETP.GE.U32.AND P2, PT, R5, R0, PT ;  /* 0x000000000500720c */ /* 0x000fe40003f46070 */
[----:B------:R-:W-:Y:S01]  /*1360*/  SHF.R.S32.HI R0, RZ, 0x1f, R8 ;  /* 0x0000001fff007819 */ /* 0x000fe20000011408 */
[----:B------:R-:W-:Y:S01]  /*1370*/  IMAD R5, R17, R8, RZ ;  /* 0x0000000811057224 */ /* 0x000fe200078e02ff */
[----:B------:R-:W-:Y:S01]  /*1380*/  SHF.R.S32.HI R17, RZ, 0x1f, R186 ;  /* 0x0000001fff117819 */ /* 0x000fe200000114ba */
[----:B------:R-:W-:Y:S02]  /*1390*/  IMAD R4, R128, R13, R4 ;  /* 0x0000000d80047224 */ /* 0x000fe400078e0204 */
[----:B------:R-:W-:-:S02]  /*13a0*/  IMAD R5, R16, R0, R5 ;  /* 0x0000000010057224 */ /* 0x000fc400078e0205 */
[----:B------:R-:W-:-:S03]  /*13b0*/  IMAD.WIDE.U32 R12, R128, R9, RZ ;  /* 0x00000009800c7225 */ /* 0x000fc600078e00ff */
[----:B------:R-:W-:Y:S01]  /*13c0*/  IADD3 R23, PT, PT, R23, R5, RZ ;  /* 0x0000000517177210 */ /* 0x000fe20007ffe0ff */
[----:B------:R-:W-:Y:S01]  /*13d0*/  IMAD R5, R121, R186, RZ ;  /* 0x000000ba79057224 */ /* 0x000fe200078e02ff */
[----:B------:R-:W-:Y:S01]  /*13e0*/  @P2 IADD3 R7, PT, PT, R7, 0x1, RZ ;  /* 0x0000000107072810 */ /* 0x000fe20007ffe0ff */
[----:B------:R-:W-:Y:S02]  /*13f0*/  IMAD R9, R19, R8, RZ ;  /* 0x0000000813097224 */ /* 0x000fe400078e02ff */
[C---:B------:R-:W-:Y:S01]  /*1400*/  IMAD R5, R120.reuse, R17, R5 ;  /* 0x0000001178057224 */ /* 0x040fe200078e0205 */
[----:B------:R-:W-:Y:S01]  /*1410*/  @!P1 IADD3 R7, PT, PT, -R7, RZ, RZ ;  /* 0x000000ff07079210 */ /* 0x000fe20007ffe1ff */
[----:B------:R-:W-:Y:S01]  /*1420*/  IMAD.WIDE.U32 R22, R120, R186, R22 ;  /* 0x000000ba78167225 */ /* 0x000fe200078e0016 */
[----:B------:R-:W-:-:S03]  /*1430*/  @!P0 LOP3.LUT R7, RZ, R15, RZ, 0x33, !PT ;  /* 0x0000000fff078212 */ /* 0x000fc600078e33ff */
[----:B------:R-:W-:Y:S01]  /*1440*/  IMAD R9, R18, R0, R9 ;  /* 0x0000000012097224 */ /* 0x000fe200078e0209 */
[----:B------:R-:W-:Y:S01]  /*1450*/  IADD3 R23, PT, PT, R23, R5, RZ ;  /* 0x0000000517177210 */ /* 0x000fe20007ffe0ff */
[-C--:B------:R-:W-:Y:S01]  /*1460*/  IMAD R5, R21, R7.reuse, RZ ;  /* 0x0000000715057224 */ /* 0x080fe200078e02ff */
[----:B------:R-:W-:Y:S01]  /*1470*/  SHF.R.S32.HI R0, RZ, 0x1f, R7 ;  /* 0x0000001fff007819 */ /* 0x000fe20000011407 */
[----:B------:R-:W-:Y:S02]  /*1480*/  IMAD.IADD R13, R13, 0x1, R4 ;  /* 0x000000010d0d7824 */ /* 0x000fe400078e0204 */
[----:B------:R-:W-:-:S04]  /*1490*/  IMAD.WIDE.U32 R22, R20, R7, R22 ;  /* 0x0000000714167225 */ /* 0x000fc800078e0016 */
[----:B------:R-:W-:Y:S01]  /*14a0*/  IMAD R0, R20, R0, R5 ;  /* 0x0000000014007224 */ /* 0x000fe200078e0205 */
[----:B------:R-:W-:Y:S01]  /*14b0*/  MOV R10, R22 ;  /* 0x00000016000a7202 */ /* 0x000fe20000000f00 */
[----:B------:R-:W-:Y:S01]  /*14c0*/  IMAD.WIDE.U32 R18, R18, R8, R12 ;  /* 0x0000000812127225 */ /* 0x000fe200078e000c */
[----:B------:R-:W-:Y:S02]  /*14d0*/  MOV R5, R186 ;  /* 0x000000ba00057202 */ /* 0x000fe40000000f00 */
[----:B------:R-:W-:Y:S01]  /*14e0*/  IADD3 R7, PT, PT, R23, R0, RZ ;  /* 0x0000000017077210 */ /* 0x000fe20007ffe0ff */
[----:B------:R-:W-:Y:S02]  /*14f0*/  IMAD.IADD R16, R19, 0x1, R9 ;  /* 0x0000000113107824 */ /* 0x000fe400078e0209 */
.L_x_12084:
[----:B------:R-:W-:Y:S05]  /*1500*/  BSYNC.RECONVERGENT B0 ;  /* 0x0000000000007941 */ /* 0x000fea0003800200 */
.L_x_12082:
[----:B------:R-:W2:Y:S04]  /*1510*/  LD.E.64 R30, desc[UR4][R2.64+0x18] ;  /* 0x00001804021e7980 */ /* 0x000ea8000c101b00 */
[----:B------:R-:W3:Y:S04]  /*1520*/  LD.E.64 R28, desc[UR4][R2.64+0x48] ;  /* 0x00004804021c7980 */ /* 0x000ee8000c101b00 */
[----:B------:R-:W4:Y:S04]  /*1530*/  LD.E.64 R22, desc[UR4][R2.64+0x30] ;  /* 0x0000300402167980 */ /* 0x000f28000c101b00 */
[----:B------:R-:W4:Y:S04]  /*1540*/  LD.E.64 R24, desc[UR4][R2.64+0x8] ;  /* 0x0000080402187980 */ /* 0x000f28000c101b00 */
[----:B------:R-:W4:Y:S04]  /*1550*/  LD.E.64 R12, desc[UR4][R2.64] ;  /* 0x00000004020c7980 */ /* 0x000f28000c101b00 */
[----:B------:R-:W4:Y:S01]  /*1560*/  LD.E.64 R8, desc[UR4][R2.64+0x10] ;  /* 0x0000100402087980 */ /* 0x000f22000c101b00 */
[----:B------:R-:W-:Y:S01]  /*1570*/  IABS R4, R15 ;  /* 0x0000000f00047213 */ /* 0x000fe20000000000 */
[----:B------:R-:W-:Y:S01]  /*1580*/  IMAD.MOV.U32 R32, RZ, RZ, RZ ;  /* 0x000000ffff207224 */ /* 0x000fe200078e00ff */
[----:B------:R-:W-:Y:S01]  /*1590*/  IABS R21, R178 ;  /* 0x000000b200157213 */ /* 0x000fe20000000000 */
[----:B-----5:R-:W-:Y:S01]  /*15a0*/  IMAD R17, R17, R128, RZ ;  /* 0x0000008011117224 */ /* 0x020fe200078e02ff */
[----:B------:R-:W1:Y:S01]  /*15b0*/  I2F.RP R20, R4 ;  /* 0x0000000400147306 */ /* 0x000e620000209400 */
[----:B------:R-:W-:Y:S01]  /*15c0*/  ISETP.NE.AND P2, PT, R15, RZ, PT ;  /* 0x000000ff0f00720c */ /* 0x000fe20003f45270 */
        /* <DEDUP_REMOVED lines=8> */
[----:B------:R-:W-:Y:S02]  /*1650*/  VIADD R183, R123, 0xffffffff ;  /* 0xffffffff7bb77836 */ /* 0x000fe40000000000 */
        /* <DEDUP_REMOVED lines=22> */
[----:B------:R-:W-:Y:S01]  /*17c0*/  SHF.R.S32.HI R16, RZ, 0x1f, R178 ;  /* 0x0000001fff107819 */ /* 0x000fe200000114b2 */
[----:B------:R-:W-:Y:S01]  /*17d0*/  IMAD.WIDE.U32 R34, R5, R128, R32 ;  /* 0x0000008005227225 */ /* 0x000fe200078e0020 */
[----:B------:R-:W-:Y:S02]  /*17e0*/  ISETP.GE.U32.AND P3, PT, R21, R4, PT ;  /* 0x000000041500720c */ /* 0x000fe40003f66070 */
[----:B------:R-:W-:Y:S01]  /*17f0*/  MOV R4, 0x400 ;  /* 0x0000040000047802 */ /* 0x000fe20000000f00 */
[----:B------:R-:W-:Y:S01]  /*1800*/  IMAD.MOV.U32 R21, RZ, RZ, RZ ;  /* 0x000000ffff157224 */ /* 0x000fe200078e00ff */
[----:B------:R-:W-:Y:S01]  /*1810*/  IADD3 R32, P0, PT, R20, R10, RZ ;  /* 0x0000000a14207210 */ /* 0x000fe20007f1e0ff */
[----:B------:R-:W-:Y:S01]  /*1820*/  IMAD.IADD R35, R35, 0x1, R17 ;  /* 0x0000000123237824 */ /* 0x000fe200078e0211 */
[----:B-1----:R-:W-:Y:S01]  /*1830*/  LEA R4, R19, R4, 0x18 ;  /* 0x0000000413047211 */ /* 0x002fe200078ec0ff */
[----:B------:R-:W-:-:S02]  /*1840*/  IMAD.MOV.U32 R19, RZ, RZ, RZ ;  /* 0x000000ffff137224 */ /* 0x000fc400078e00ff */
[----:B------:R-:W-:Y:S02]  /*1850*/  IMAD.X R33, RZ, RZ, R7, P0 ;  /* 0x000000ffff217224 */ /* 0x000fe400000e0607 */
[----:B------:R-:W-:Y:S02]  /*1860*/  IMAD.WIDE.U32 R10, R11, 0x40, R18 ;  /* 0x000000400b0a7825 */ /* 0x000fe400078e0012 */
[----:B------:R-:W-:Y:S02]  /*1870*/  @P3 IADD3 R14, PT, PT, R14, 0x1, RZ ;  /* 0x000000010e0e3810 */ /* 0x000fe40007ffe0ff */
[----:B------:R-:W-:Y:S02]  /*1880*/  IMAD R169, R121, R18, RZ ;  /* 0x0000001279a97224 */ /* 0x000fe400078e02ff */
[----:B------:R-:W-:-:S04]  /*1890*/  IMAD.WIDE.U32 R36, R18, R120, R32 ;  /* 0x0000007812247225 */ /* 0x000fc800078e0020 */
[----:B------:R-:W-:Y:S01]  /*18a0*/  @!P1 IMAD.MOV R14, RZ, RZ, -R14 ;  /* 0x000000ffff0e9224 */ /* 0x000fe200078e0a0e */
[----:B------:R-:W-:Y:S01]  /*18b0*/  @!P2 LOP3.LUT R14, RZ, R15, RZ, 0x33, !PT ;  /* 0x0000000fff0ea212 */ /* 0x000fe200078e33ff */
[----:B------:R-:W-:Y:S02]  /*18c0*/  IMAD.IADD R169, R37, 0x1, R169 ;  /* 0x0000000125a97824 */ /* 0x000fe400078e02a9 */
[----:B------:R-:W-:Y:S02]  /*18d0*/  IMAD R173, R129, R18, RZ ;  /* 0x0000001281ad7224 */ /* 0x000fe400078e02ff */
[----:B--2---:R-:W-:Y:S02]  /*18e0*/  IMAD R5, R31, R179, RZ ;  /* 0x000000b31f057224 */ /* 0x004fe400078e02ff */
[----:B------:R-:W-:-:S04]  /*18f0*/  IMAD.WIDE.U32 R20, R179, R30, R20 ;  /* 0x0000001eb3147225 */ /* 0x000fc800078e0014 */
[----:B------:R-:W-:Y:S02]  /*1900*/  IMAD.IADD R21, R21, 0x1, R5 ;  /* 0x0000000115157824 */ /* 0x000fe400078e0205 */
[----:B---3--:R-:W-:Y:S01]  /*1910*/  IMAD R5, R29, R178, RZ ;  /* 0x000000b21d057224 */ /* 0x008fe200078e02ff */
[----:B----4-:R-:W-:Y:S01]  /*1920*/  SHF.L.U64.HI R39, R22, 0x5, R23 ;  /* 0x0000000516277819 */ /* 0x010fe20000010217 */
[----:B------:R-:W-:Y:S01]  /*1930*/  IMAD.WIDE.U32 R20, R178, R28, R20 ;  /* 0x0000001cb2147225 */ /* 0x000fe200078e0014 */
[----:B------:R-:W-:Y:S02]  /*1940*/  SHF.L.U64.HI R29, R22, 0x4, R23 ;  /* 0x00000004161d7819 */ /* 0x000fe40000010217 */
[----:B------:R-:W-:Y:S01]  /*1950*/  LEA R170, P0, R36, R24, 0x1 ;  /* 0x0000001824aa7211 */ /* 0x000fe200078008ff */
[----:B------:R-:W-:Y:S01]  /*1960*/  IMAD R5, R28, R16, R5 ;  /* 0x000000101c057224 */ /* 0x000fe200078e0205 */
[C---:B------:R-:W-:Y:S01]  /*1970*/  SHF.L.U32 R28, R22.reuse, 0x4, RZ ;  /* 0x00000004161c7819 */ /* 0x040fe200000006ff */
[----:B------:R-:W-:Y:S01]  /*1980*/  IMAD.SHL.U32 R38, R22, 0x20, RZ ;  /* 0x0000002016267824 */ /* 0x000fe200078e00ff */
[----:B------:R-:W-:Y:S01]  /*1990*/  LEA.HI.X R169, R36, R25, R169, 0x1, P0 ;  /* 0x0000001924a97211 */ /* 0x000fe200000f0ca9 */
[----:B------:R-:W-:Y:S01]  /*19a0*/  IMAD R7, R11, R22, RZ ;  /* 0x000000160b077224 */ /* 0x000fe200078e02ff */
[----:B------:R-:W-:Y:S01]  /*19b0*/  SHF.R.S32.HI R11, RZ, 0x1f, R14 ;  /* 0x0000001fff0b7819 */ /* 0x000fe2000001140e */
[----:B------:R-:W-:-:S04]  /*19c0*/  IMAD.WIDE.U32 R16, R14, R26, R34 ;  /* 0x0000001a0e107225 */ /* 0x000fc800078e0022 */
[----:B------:R-:W-:Y:S02]  /*19d0*/  IMAD R14, R27, R14, RZ ;  /* 0x0000000e1b0e7224 */ /* 0x000fe400078e02ff */
[----:B------:R-:W-:-:S04]  /*19e0*/  IMAD.WIDE.U32 R32, R22, R10, R38 ;  /* 0x0000000a16207225 */ /* 0x000fc800078e0026 */
[-C--:B------:R-:W-:Y:S01]  /*19f0*/  IMAD R7, R23, R10.reuse, R7 ;  /* 0x0000000a17077224 */ /* 0x080fe200078e0207 */
[----:B------:R-:W-:Y:S01]  /*1a00*/  LOP3.LUT R23, R0, 0x1c0, RZ, 0xc0, !PT ;  /* 0x000001c000177812 */ /* 0x000fe200078ec0ff */
[----:B------:R-:W-:-:S03]  /*1a10*/  IMAD.WIDE.U32 R30, R22, R10, R28 ;  /* 0x0000000a161e7225 */ /* 0x000fc600078e001c */
[----:B------:R-:W-:Y:S01]  /*1a20*/  LOP3.LUT R23, R23, 0x38, R6, 0xf8, !PT ;  /* 0x0000003817177812 */ /* 0x000fe200078ef806 */
[----:B------:R-:W-:Y:S01]  /*1a30*/  IMAD R26, R11, R26, R14 ;  /* 0x0000001a0b1a7224 */ /* 0x000fe200078e020e */
[CC--:B------:R-:W-:Y:S01]  /*1a40*/  IADD3 R11, P1, P0, R20.reuse, R32.reuse, R28 ;  /* 0x00000020140b7210 */ /* 0x0c0fe2000783e01c */
[----:B------:R-:W-:Y:S01]  /*1a50*/  IMAD.IADD R35, R21, 0x1, R5 ;  /* 0x0000000115237824 */ /* 0x000fe200078e0205 */
[C---:B------:R-:W-:Y:S01]  /*1a60*/  IADD3 R21, P2, PT, R20.reuse, R32, RZ ;  /* 0x0000002014157210 */ /* 0x040fe20007f5e0ff */
[----:B------:R-:W-:Y:S01]  /*1a70*/  IMAD.IADD R14, R7, 0x1, R33 ;  /* 0x00000001070e7824 */ /* 0x000fe200078e0221 */
[----:B------:R-:W-:Y:S01]  /*1a80*/  IADD3 R19, P3, PT, R20, R30, RZ ;  /* 0x0000001e14137210 */ /* 0x000fe20007f7e0ff */
[----:B------:R-:W-:Y:S01]  /*1a90*/  IMAD.MOV.U32 R34, RZ, RZ, R20 ;  /* 0x000000ffff227224 */ /* 0x000fe200078e0014 */
[----:B------:R-:W-:Y:S01]  /*1aa0*/  LOP3.LUT R23, R23, 0x38, R0, 0x78, !PT ;  /* 0x0000003817177812 */ /* 0x000fe200078e7800 */
[----:B------:R-:W-:Y:S01]  /*1ab0*/  IMAD.MOV.U32 R171, RZ, RZ, R169 ;  /* 0x000000ffffab7224 */ /* 0x000fe200078e00a9 */
        /* <DEDUP_REMOVED lines=8> */
[----:B------:R-:W-:Y:S01]  /*1b40*/  IMAD.IADD R27, R17, 0x1, R26 ;  /* 0x00000001111b7824 */ /* 0x000fe200078e021a */
[----:B------:R-:W-:Y:S01]  /*1b50*/  LEA.HI.X R21, R21, R13, R14, 0x1, P0 ;  /* 0x0000000d15157211 */ /* 0x000fe200000f0c0e */
[----:B------:R-:W-:Y:S01]  /*1b60*/  IMAD.MOV.U32 R26, RZ, RZ, R16 ;  /* 0x000000ffff1a7224 */ /* 0x000fe200078e0010 */
[----:B------:R-:W-:Y:S02]  /*1b70*/  LEA R14, P1, R34, R12, 0x1 ;  /* 0x0000000c220e7211 */ /* 0x000fe400078208ff */
[----:B------:R-:W-:Y:S02]  /*1b80*/  LOP3.LUT R23, R23, 0x1e00, R0, 0xf8, !PT ;  /* 0x00001e0017177812 */ /* 0x000fe400078ef800 */
[----:B------:R-:W-:-:S02]  /*1b90*/  IADD3 R22, P0, PT, R166, R170, RZ ;  /* 0x000000aaa6167210 */ /* 0x000fc40007f1e0ff */
[-C--:B------:R-:W-:Y:S02]  /*1ba0*/  LEA.HI.X R15, R34, R13.reuse, R7, 0x1, P1 ;  /* 0x0000000d220f7211 */ /* 0x080fe400008f0c07 */
[----:B------:R-:W-:Y:S01]  /*1bb0*/  LEA R175, R23, R4, 0x1 ;  /* 0x0000000417af7211 */ /* 0x000fe200078e08ff */
[----:B------:R-:W-:Y:S01]  /*1bc0*/  IMAD.X R23, R167, 0x1, R169, P0 ;  /* 0x00000001a7177824 */ /* 0x000fe200000e06a9 */
[C---:B------:R-:W-:Y:S02]  /*1bd0*/  LEA R10, P1, R11.reuse, R12, 0x1 ;  /* 0x0000000c0b0a7211 */ /* 0x040fe400078208ff */
[-C--:B------:R-:W-:Y:S01]  /*1be0*/  IADD3 R12, P0, PT, R22, R166.reuse, RZ ;  /* 0x000000a6160c7210 */ /* 0x080fe20007f1e0ff */
[----:B------:R-:W-:Y:S01]  /*1bf0*/  @!PT LDS RZ, [RZ] ;  /* 0x00000000fffff984 */ /* 0x000fe20000000800 */
[----:B------:R-:W-:Y:S01]  /*1c00*/  @!PT LDS RZ, [RZ] ;  /* 0x00000000fffff984 */ /* 0x000fe20000000800 */
[----:B------:R-:W-:Y:S01]  /*1c10*/  @!PT LDS RZ, [RZ] ;  /* 0x00000000fffff984 */ /* 0x000fe20000000800 */
[----:B------:R1:W-:Y:S01]  /*1c20*/  LDGSTS.E.BYPASS.LTC128B.128 [R175], desc[UR4][R14.64] ;  /* 0x000000000eaf7fae */ /* 0x0003e2000b981a04 */
[----:B------:R-:W-:Y:S02]  /*1c30*/  LEA.HI.X R11, R11, R13, R5, 0x1, P1 ;  /* 0x0000000d0b0b7211 */ /* 0x000fe400008f0c05 */
[----:B------:R-:W-:Y:S01]  /*1c40*/  LOP3.LUT R5, R127, 0x1c0, RZ, 0xc0, !PT ;  /* 0x000001c07f057812 */ /* 0x000fe200078ec0ff */
[--C-:B------:R-:W-:Y:S01]  /*1c50*/  IMAD.X R13, R23, 0x1, R167.reuse, P0 ;  /* 0x00000001170d7824 */ /* 0x100fe200000e06a7 */
[-C--:B------:R-:W-:Y:S01]  /*1c60*/  IADD3 R28, P0, PT, R12, R166.reuse, RZ ;  /* 0x000000a60c1c7210 */ /* 0x080fe20007f1e0ff */
[----:B------:R2:W-:Y:S04]  /*1c70*/  LDGSTS.E.BYPASS.LTC128B.128 [R175+0x800], desc[UR4][R24.64] ;  /* 0x0080000018af7fae */ /* 0x0005e8000b981a04 */
[--C-:B------:R-:W-:Y:S01]  /*1c80*/  IMAD.X R29, R13, 0x1, R167.reuse, P0 ;  /* 0x000000010d1d7824 */ /* 0x100fe200000e06a7 */
[-C--:B------:R-:W-:Y:S01]  /*1c90*/  IADD3 R30, P0, PT, R28, R166.reuse, RZ ;  /* 0x000000a61c1e7210 */ /* 0x080fe20007f1e0ff */
[----:B------:R-:W-:Y:S04]  /*1ca0*/  LDGSTS.E.BYPASS.LTC128B.128 [R175+0x1000], desc[UR4][R20.64] ;  /* 0x0100000014af7fae */ /* 0x000fe8000b981a04 */
[----:B------:R-:W-:Y:S01]  /*1cb0*/  IMAD.X R31, R29, 0x1, R167, P0 ;  /* 0x000000011d1f7824 */ /* 0x000fe200000e06a7 */
[----:B------:R3:W-:Y:S04]  /*1cc0*/  LDGSTS.E.BYPASS.LTC128B.128 [R175+0x1800], desc[UR4][R10.64] ;  /* 0x018000000aaf7fae */ /* 0x0007e8000b981a04 */
[----:B------:R-:W-:Y:S04]  /*1cd0*/  LDGSTS.E.BYPASS.LTC128B.128 [R175+0x2000], desc[UR4][R170.64] ;  /* 0x02000000aaaf7fae */ /* 0x000fe8000b981a04 */
[----:B------:R-:W-:Y:S01]  /*1ce0*/  LDGSTS.E.BYPASS.LTC128B.128 [R175+0x2800], desc[UR4][R22.64] ;  /* 0x0280000016af7fae */ /* 0x000fe2000b981a04 */
[----:B-1----:R-:W-:-:S03]  /*1cf0*/  IADD3 R14, P0, PT, R30, R166, RZ ;  /* 0x000000a61e0e7210 */ /* 0x002fc60007f1e0ff */
[----:B------:R1:W-:Y:S02]  /*1d00*/  LDGSTS.E.BYPASS.LTC128B.128 [R175+0x3000], desc[UR4][R12.64] ;  /* 0x030000000caf7fae */ /* 0x0003e4000b981a04 */
[----:B------:R-:W-:Y:S01]  /*1d10*/  IMAD.X R15, R31, 0x1, R167, P0 ;  /* 0x000000011f0f7824 */ /* 0x000fe200000e06a7 */
[-C--:B--2---:R-:W-:Y:S01]  /*1d20*/  IADD3 R24, P0, PT, R14, R166.reuse, RZ ;  /* 0x000000a60e187210 */ /* 0x084fe20007f1e0ff */
[----:B------:R-:W-:Y:S03]  /*1d30*/  LDGSTS.E.BYPASS.LTC128B.128 [R175+0x3800], desc[UR4][R28.64] ;  /* 0x038000001caf7fae */ /* 0x000fe6000b981a04 */
[----:B------:R-:W-:Y:S01]  /*1d40*/  IADD3.X R25, PT, PT, R15, R167, RZ, P0, !PT ;  /* 0x000000a70f197210 */ /* 0x000fe200007fe4ff */
[----:B------:R-:W-:Y:S01]  /*1d50*/  LDGSTS.E.BYPASS.LTC128B.128 [R175+0x4000], desc[UR4][R30.64] ;  /* 0x040000001eaf7fae */ /* 0x000fe2000b981a04 */
[----:B------:R-:W-:-:S03]  /*1d60*/  IADD3 R16, P0, PT, R24, R166, RZ ;  /* 0x000000a618107210 */ /* 0x000fc60007f1e0ff */
[----:B------:R-:W-:Y:S02]  /*1d70*/  LDGSTS.E.BYPASS.LTC128B.128 [R175+0x4800], desc[UR4][R14.64] ;  /* 0x048000000eaf7fae */ /* 0x000fe4000b981a04 */
[----:B------:R-:W-:Y:S02]  /*1d80*/  IMAD.X R17, R25, 0x1, R167, P0 ;  /* 0x0000000119117824 */ /* 0x000fe400000e06a7 */
[----:B------:R-:W-:Y:S01]  /*1d90*/  LDGSTS.E.BYPASS.LTC128B.128 [R175+0x5000], desc[UR4][R24.64] ;  /* 0x0500000018af7fae */ /* 0x000fe2000b981a04 */
[----:B---3--:R-:W-:-:S03]  /*1da0*/  IMAD.WIDE.U32 R10, R18, R128, R26 ;  /* 0x00000080120a7225 */ /* 0x008fc600078e001a */
[----:B------:R2:W-:Y:S01]  /*1db0*/  LDGSTS.E.BYPASS.LTC128B.128 [R175+0x5800], desc[UR4][R16.64] ;  /* 0x0580000010af7fae */ /* 0x0005e2000b981a04 */
[----:B------:R-:W-:Y:S01]  /*1dc0*/  IMAD.IADD R173, R11, 0x1, R173 ;  /* 0x000000010bad7824 */ /* 0x000fe200078e02ad */
[C---:B------:R-:W-:Y:S02]  /*1dd0*/  LEA R172, P0, R10.reuse, R8, 0x1 ;  /* 0x000000080aac7211 */ /* 0x040fe400078008ff */
[----:B------:R-:W0:Y:S01]  /*1de0*/  LDGDEPBAR ;  /* 0x00000000000079af */ /* 0x000e220000000000 */
[----:B------:R-:W-:Y:S02]  /*1df0*/  SHF.R.U32.HI R8, RZ, 0x1, R6 ;  /* 0x00000001ff087819 */ /* 0x000fe40000011606 */
[----:B------:R-:W-:Y:S02]  /*1e00*/  LEA.HI.X R173, R10, R9, R173, 0x1, P0 ;  /* 0x000000090aad7211 */ /* 0x000fe400000f0cad */
[----:B-1----:R-:W-:Y:S02]  /*1e10*/  IADD3 R12, P0, PT, R164, R172, RZ ;  /* 0x000000aca40c7210 */ /* 0x002fe40007f1e0ff */
[----:B------:R-:W-:-:S02]  /*1e20*/  LOP3.LUT R10, R127, 0x200, RZ, 0xc0, !PT ;  /* 0x000002007f0a7812 */ /* 0x000fc400078ec0ff */
[----:B------:R-:W-:Y:S02]  /*1e30*/  IADD3.X R13, PT, PT, R165, R173, RZ, P0, !PT ;  /* 0x000000ada50d7210 */ /* 0x000fe400007fe4ff */
[-C--:B------:R-:W-:Y:S02]  /*1e40*/  IADD3 R20, P0, PT, R12, R164.reuse, RZ ;  /* 0x000000a40c147210 */ /* 0x080fe40007f1e0ff */
[C---:B------:R-:W-:Y:S02]  /*1e50*/  LOP3.LUT R9, R5.reuse, 0x8, R6, 0xf8, !PT ;  /* 0x0000000805097812 */ /* 0x040fe400078ef806 */
[----:B------:R-:W-:Y:S01]  /*1e60*/  LOP3.LUT R7, R5, 0x8, R8, 0xf8, !PT ;  /* 0x0000000805077812 */ /* 0x000fe200078ef808 */
[----:B------:R-:W-:Y:S01]  /*1e70*/  IMAD.X R21, R13, 0x1, R165, P0 ;  /* 0x000000010d157824 */ /* 0x000fe200000e06a5 */
[----:B------:R-:W-:Y:S02]  /*1e80*/  IADD3 R18, P0, PT, R20, R164, RZ ;  /* 0x000000a414127210 */ /* 0x000fe40007f1e0ff */
[----:B------:R-:W-:-:S02]  /*1e90*/  LOP3.LUT R163, R10, 0x7c00, R163, 0xf8, !PT ;  /* 0x00007c000aa37812 */ /* 0x000fc400078ef8a3 */
[----:B------:R-:W-:Y:S01]  /*1ea0*/  LOP3.LUT R5, R127, 0x400, RZ, 0xc0, !PT ;  /* 0x000004007f057812 */ /* 0x000fe200078ec0ff */
[----:B------:R-:W-:Y:S01]  /*1eb0*/  IMAD.X R19, R21, 0x1, R165, P0 ;  /* 0x0000000115137824 */ /* 0x000fe200000e06a5 */
[----:B--2---:R-:W-:Y:S01]  /*1ec0*/  IADD3 R16, P0, PT, R18, R164, RZ ;  /* 0x000000a412107210 */ /* 0x004fe20007f1e0ff */
[----:B------:R-:W-:-:S12]  /*1ed0*/  DEPBAR.LE SB0, 0x0 ;  /* 0x000080000000791a */ /* 0x000fd80000000000 */
[----:B------:R-:W-:Y:S05]  /*1ee0*/  WARPSYNC.ALL ;  /* 0x0000000000007948 */ /* 0x000fea0003800000 */
[----:B------:R-:W-:Y:S01]  /*1ef0*/  BAR.SYNC.DEFER_BLOCKING 0x0 ;  /* 0x0000000000007b1d */ /* 0x000fe20000010000 */
[----:B------:R-:W-:Y:S01]  /*1f00*/  IMAD.X R17, R19, 0x1, R165, P0 ;  /* 0x0000000113117824 */ /* 0x000fe200000e06a5 */
[--C-:B------:R-:W-:Y:S02]  /*1f10*/  LOP3.LUT R8, R9, 0x38, R0.reuse, 0x78, !PT ;  /* 0x0000003809087812 */ /* 0x100fe400078e7800 */
[-C--:B------:R-:W-:Y:S02]  /*1f20*/  IADD3 R10, P0, PT, R16, R164.reuse, RZ ;  /* 0x000000a4100a7210 */ /* 0x080fe40007f1e0ff */
[----:B------:R-:W-:Y:S01]  /*1f30*/  LOP3.LUT R0, R7, 0x38, R0, 0x78, !PT ;  /* 0x0000003807007812 */ /* 0x000fe200078e7800 */
[----:B------:R-:W-:Y:S01]  /*1f40*/  IMAD R5, R8, 0x2, R5 ;  /* 0x0000000208057824 */ /* 0x000fe200078e0205 */
[----:B------:R-:W-:Y:S01]  /*1f50*/  BSSY.RECONVERGENT B1, `(.L_x_12085) ;  /* 0x00000f1000017945 */ /* 0x000fe20003800200 */
[----:B------:R-:W-:Y:S01]  /*1f60*/  IMAD.X R11, R17, 0x1, R165, P0 ;  /* 0x00000001110b7824 */ /* 0x000fe200000e06a5 */
[----:B------:R-:W-:Y:S01]  /*1f70*/  IADD3 R8, P0, PT, R10, R164, RZ ;  /* 0x000000a40a087210 */ /* 0x000fe20007f1e0ff */
[----:B------:R-:W-:Y:S01]  /*1f80*/  IMAD.IADD R162, R4, 0x1, R5 ;  /* 0x0000000104a27824 */ /* 0x000fe200078e0205 */
[----:B------:R-:W-:Y:S01]  /*1f90*/  LOP3.LUT R163, R163, R0, RZ, 0xfc, !PT ;  /* 0x00000000a3a37212 */ /* 0x000fe200078efcff */
[----:B------:R-:W-:-:S02]  /*1fa0*/  IMAD.MOV.U32 R5, RZ, RZ, 0x20 ;  /* 0x00000020ff057424 */ /* 0x000fc400078e00ff */
[--C-:B------:R-:W-:Y:S01]  /*1fb0*/  IMAD.X R9, R11, 0x1, R165.reuse, P0 ;  /* 0x000000010b097824 */ /* 0x100fe200000e06a5 */
[----:B------:R-:W-:Y:S01]  /*1fc0*/  IADD3 R14, P0, PT, R8, R164, RZ ;  /* 0x000000a4080e7210 */ /* 0x000fe20007f1e0ff */
[----:B------:R-:W-:Y:S01]  /*1fd0*/  IMAD.MOV.U32 R7, RZ, RZ, 0x40 ;  /* 0x00000040ff077424 */ /* 0x000fe200078e00ff */
[----:B------:R-:W-:Y:S02]  /*1fe0*/  LEA R163, R163, R4, 0x1 ;  /* 0x00000004a3a37211 */ /* 0x000fe400078e08ff */
[----:B------:R-:W-:Y:S01]  /*1ff0*/  R2P PR, R6, 0x6 ;  /* 0x0000000606007804 */ /* 0x000fe20000000000 */
[----:B------:R-:W-:Y:S01]  /*2000*/  IMAD.X R15, R9, 0x1, R165, P0 ;  /* 0x00000001090f7824 */ /* 0x000fe200000e06a5 */
[----:B------:R-:W-:Y:S01]  /*2010*/  ISETP.GT.AND P0, PT, R183, R168, PT ;  /* 0x000000a8b700720c */ /* 0x000fe20003f04270 */
[----:B------:R-:W-:Y:S01]  /*2020*/  @!PT LDS RZ, [RZ] ;  /* 0x00000000fffff984 */ /* 0x000fe20000000800 */
[----:B------:R-:W-:Y:S01]  /*2030*/  @!PT LDS RZ, [RZ] ;  /* 0x00000000fffff984 */ /* 0x000fe20000000800 */
[----:B------:R-:W-:Y:S01]  /*2040*/  @!PT LDS RZ, [RZ] ;  /* 0x00000000fffff984 */ /* 0x000fe20000000800 */
[----:B------:R-:W-:Y:S02]  /*2050*/  LDGSTS.E.BYPASS.LTC128B.128 [R175+0x6000], desc[UR4][R172.64] ;  /* 0x06000000acaf7fae */ /* 0x000fe4000b981a04 */
[----:B------:R-:W-:-:S02]  /*2060*/  SEL R5, R5, 0xffffffe0, !P1 ;  /* 0xffffffe005057807 */ /* 0x000fc40004800000 */
[----:B------:R-:W-:Y:S01]  /*2070*/  SEL R7, R7, 0xffffffc0, !P2 ;  /* 0xffffffc007077807 */ /* 0x000fe20005000000 */
[----:B------:R-:W-:Y:S02]  /*2080*/  LDGSTS.E.BYPASS.LTC128B.128 [R175+0x6800], desc[UR4][R12.64] ;  /* 0x068000000caf7fae */ /* 0x000fe4000b981a04 */
[--C-:B------:R-:W-:Y:S01]  /*2090*/  IMAD.IADD R161, R5, 0x1, R163.reuse ;  /* 0x0000000105a17824 */ /* 0x100fe200078e02a3 */
[----:B------:R-:W-:Y:S01]  /*20a0*/  IADD3 R156, PT, PT, R7, R162, RZ ;  /* 0x000000a2079c7210 */ /* 0x000fe20007ffe0ff */
[----:B------:R-:W-:Y:S01]  /*20b0*/  LDGSTS.E.BYPASS.LTC128B.128 [R175+0x7000], desc[UR4][R20.64] ;  /* 0x0700000014af7fae */ /* 0x000fe2000b981a04 */
[----:B------:R-:W-:Y:S02]  /*20c0*/  IMAD.IADD R157, R5, 0x1, R162 ;  /* 0x00000001059d7824 */ /* 0x000fe400078e02a2 */
[----:B------:R-:W-:Y:S01]  /*20d0*/  IMAD.IADD R160, R7, 0x1, R163 ;  /* 0x0000000107a07824 */ /* 0x000fe200078e02a3 */
[----:B------:R-:W-:Y:S01]  /*20e0*/  LDGSTS.E.BYPASS.LTC128B.128 [R175+0x7800], desc[UR4][R18.64] ;  /* 0x0780000012af7fae */ /* 0x000fe2000b981a04 */
[----:B------:R-:W-:-:S02]  /*20f0*/  IMAD.IADD R155, R5, 0x1, R156 ;  /* 0x00000001059b7824 */ /* 0x000fc400078e029c */
[----:B------:R-:W-:Y:S01]  /*2100*/  IMAD.IADD R159, R5, 0x1, R160 ;  /* 0x00000001059f7824 */ /* 0x000fe200078e02a0 */
[----:B------:R1:W-:Y:S04]  /*2110*/  LDGSTS.E.BYPASS.LTC128B.128 [R175+0x8000], desc[UR4][R16.64] ;  /* 0x0800000010af7fae */ /* 0x0003e8000b981a04 */
[----:B------:R-:W-:Y:S04]  /*2120*/  LDGSTS.E.BYPASS.LTC128B.128 [R175+0x8800], desc[UR4][R10.64] ;  /* 0x088000000aaf7fae */ /* 0x000fe8000b981a04 */
[----:B------:R2:W-:Y:S04]  /*2130*/  LDGSTS.E.BYPASS.LTC128B.128 [R175+0x9000], desc[UR4][R8.64] ;  /* 0x0900000008af7fae */ /* 0x0005e8000b981a04 */
[----:B------:R3:W-:Y:S04]  /*2140*/  LDGSTS.E.BYPASS.LTC128B.128 [R175+0x9800], desc[UR4][R14.64] ;  /* 0x098000000eaf7fae */ /* 0x0007e8000b981a04 */
[----:B------:R-:W-:Y:S04]  /*2150*/  LDSM.16.M88.4 R92, [R163] ;  /* 0x00000000a35c783b */ /* 0x000fe80000000200 */
[----:B------:R-:W4:Y:S04]  /*2160*/  LDSM.16.M88.4 R48, [R162+0x2000] ;  /* 0x00200000a230783b */ /* 0x000f280000000200 */
[----:B------:R-:W5:Y:S04]  /*2170*/  LDSM.16.M88.4 R40, [R162+0x2800] ;  /* 0x00280000a228783b */ /* 0x000f680000000200 */
[----:B------:R-:W3:Y:S04]  /*2180*/  LDSM.16.M88.4 R32, [R162+0x3000] ;  /* 0x00300000a220783b */ /* 0x000ee80000000200 */
[----:B------:R-:W3:Y:S04]  /*2190*/  LDSM.16.M88.4 R24, [R162+0x3800] ;  /* 0x00380000a218783b */ /* 0x000ee80000000200 */
[----:B-1----:R-:W1:Y:S04]  /*21a0*/  LDSM.16.M88.4 R16, [R162+0x4000] ;  /* 0x00400000a210783b */ /* 0x002e680000000200 */
[----:B--2---:R-:W2:Y:S04]  /*21b0*/  LDSM.16.M88.4 R8, [R162+0x4800] ;  /* 0x00480000a208783b */ /* 0x004ea80000000200 */
[----:B------:R-:W2:Y:S04]  /*21c0*/  LDSM.16.M88.4 R100, [R162+0x5000] ;  /* 0x00500000a264783b */ /* 0x000ea80000000200 */
[----:B------:R-:W2:Y:S04]  /*21d0*/  LDSM.16.M88.4 R56, [R162+0x5800] ;  /* 0x00580000a238783b */ /* 0x000ea80000000200 */
[----:B------:R-:W-:Y:S04]  /*21e0*/  LDSM.16.M88.4 R80, [R161] ;  /* 0x00000000a150783b */ /* 0x000fe80000000200 */
[----:B------:R-:W2:Y:S01]  /*21f0*/  LDSM.16.M88.4 R64, [R157+0x2800] ;  /* 0x002800009d40783b */ /* 0x000ea20000000200 */
[C---:B----4-:R-:W-:Y:S03]  /*2200*/  HMMA.16816.F32 R52, R92.reuse, R48, RZ ;  /* 0x000000305c34723c */ /* 0x050fe600000018ff */
[----:B------:R-:W4:Y:S04]  /*2210*/  LDSM.16.M88.4 R60, [R157+0x3800] ;  /* 0x003800009d3c783b */ /* 0x000f280000000200 */
[----:B------:R-:W4:Y:S01]  /*2220*/  LDSM.16.M88.4 R68, [R157+0x2000] ;  /* 0x002000009d44783b */ /* 0x000f220000000200 */
[C---:B-----5:R-:W-:Y:S03]  /*2230*/  HMMA.16816.F32 R44, R92.reuse, R40, RZ ;  /* 0x000000285c2c723c */ /* 0x060fe600000018ff */
[----:B------:R-:W-:Y:S04]  /*2240*/  LDSM.16.M88.4 R112, [R157+0x3000] ;  /* 0x003000009d70783b */ /* 0x000fe80000000200 */
[----:B------:R-:W-:Y:S01]  /*2250*/  LDSM.16.M88.4 R108, [R157+0x4800] ;  /* 0x004800009d6c783b */ /* 0x000fe20000000200 */
[C---:B---3--:R-:W-:Y:S03]  /*2260*/  HMMA.16816.F32 R36, R92.reuse, R32, RZ ;  /* 0x000000205c24723c */ /* 0x048fe600000018ff */
[----:B------:R-:W-:Y:S04]  /*2270*/  LDSM.16.M88.4 R88, [R157+0x5000] ;  /* 0x005000009d58783b */ /* 0x000fe80000000200 */
[----:B------:R-:W-:Y:S01]  /*2280*/  LDSM.16.M88.4 R116, [R160] ;  /* 0x00000000a074783b */ /* 0x000fe20000000200 */
[C---:B------:R-:W-:Y:S03]  /*2290*/  HMMA.16816.F32 R28, R92.reuse, R24, RZ ;  /* 0x000000185c1c723c */ /* 0x040fe600000018ff */
[----:B------:R-:W-:Y:S04]  /*22a0*/  LDSM.16.M88.4 R84, [R157+0x5800] ;  /* 0x005800009d54783b */ /* 0x000fe80000000200 */
[----:B------:R-:W-:Y:S01]  /*22b0*/  LDSM.16.M88.4 R76, [R156+0x2000] ;  /* 0x002000009c4c783b */ /* 0x000fe20000000200 */
[C---:B-1----:R-:W-:Y:S03]  /*22c0*/  HMMA.16816.F32 R20, R92.reuse, R16, RZ ;  /* 0x000000105c14723c */ /* 0x042fe600000018ff */
[----:B------:R-:W-:Y:S04]  /*22d0*/  LDSM.16.M88.4 R72, [R156+0x2800] ;  /* 0x002800009c48783b */ /* 0x000fe80000000200 */
[----:B------:R-:W0:Y:S01]  /*22e0*/  LDGDEPBAR ;  /* 0x00000000000079af */ /* 0x000e220000000000 */
        /* <DEDUP_REMOVED lines=32> */
[----:B------:R-:W-:Y:S07]  /*24f0*/  LDSM.16.M88.4 R88, [R159] ;  /* 0x000000009f58783b */ /* 0x000fee0000000200 */
[C---:B--2---:R-:W-:Y:S08]  /*2500*/  HMMA.16816.F32 R28, R116.reuse, R64, R28 ;  /* 0x00000040741c723c */ /* 0x044ff0000000181c */
[C---:B------:R-:W-:Y:S01]  /*2510*/  HMMA.16816.F32 R24, R116.reuse, R66, R24 ;  /* 0x000000427418723c */ /* 0x040fe20000001818 */
[----:B------:R-:W2:Y:S07]  /*2520*/  LDSM.16.M88.4 R64, [R155+0x4800] ;  /* 0x004800009b40783b */ /* 0x000eae0000000200 */
[C---:B---3--:R-:W-:Y:S08]  /*2530*/  HMMA.16816.F32 R20, R116.reuse, R60, R20 ;  /* 0x0000003c7414723c */ /* 0x048ff00000001814 */
[----:B------:R-:W-:Y:S01]  /*2540*/  HMMA.16816.F32 R16, R116, R62, R16 ;  /* 0x0000003e7410723c */ /* 0x000fe20000001810 */
[----:B------:R-:W3:Y:S07]  /*2550*/  LDSM.16.M88.4 R60, [R155+0x5000] ;  /* 0x005000009b3c783b */ /* 0x000eee0000000200 */
[C---:B------:R-:W-:Y:S08]  /*2560*/  HMMA.16816.F32 R96, R80.reuse, R84, R96 ;  /* 0x000000545060723c */ /* 0x040ff00000001860 */
[----:B------:R-:W-:Y:S01]  /*2570*/  HMMA.16816.F32 R92, R80, R86, R92 ;  /* 0x00000056505c723c */ /* 0x000fe2000000185c */
[----:B------:R-:W3:Y:S04]  /*2580*/  LDSM.16.M88.4 R84, [R155+0x2000] ;  /* 0x002000009b54783b */ /* 0x000ee80000000200 */
[----:B------:R-:W3:Y:S03]  /*2590*/  LDSM.16.M88.4 R80, [R155+0x2800] ;  /* 0x002800009b50783b */ /* 0x000ee60000000200 */
        /* <DEDUP_REMOVED lines=12> */
[----:B------:R-:W-:-:S06]  /*2660*/  DEPBAR.LE SB0, 0x0 ;  /* 0x000080000000791a */ /* 0x000fcc0000000000 */
[C---:B-----5:R-:W-:Y:S08]  /*2670*/  HMMA.16816.F32 R104, R116.reuse, R112, R104 ;  /* 0x000000707468723c */ /* 0x060ff00000001868 */
[C---:B------:R-:W-:Y:S08]  /*2680*/  HMMA.16816.F32 R100, R116.reuse, R114, R100 ;  /* 0x000000727464723c */ /* 0x040ff00000001864 */
[C---:B------:R-:W-:Y:S08]  /*2690*/  HMMA.16816.F32 R96, R116.reuse, R108, R96 ;  /* 0x0000006c7460723c */ /* 0x040ff00000001860 */
[----:B------:R-:W-:Y:S08]  /*26a0*/  HMMA.16816.F32 R92, R116, R110, R92 ;  /* 0x0000006e745c723c */ /* 0x000ff0000000185c */
[C---:B--2---:R-:W-:Y:S08]  /*26b0*/  HMMA.16816.F32 R12, R88.reuse, R64, R12 ;  /* 0x00000040580c723c */ /* 0x044ff0000000180c */
        /* <DEDUP_REMOVED lines=11> */
[----:B------:R-:W-:Y:S01]  /*2770*/  HMMA.16816.F32 R64, R88, R66, R8 ;  /* 0x000000425840723c */ /* 0x000fe20000001808 */
[----:B------:R-:W-:-:S07]  /*2780*/  LOP3.LUT R9, R0, 0x200, R127, 0xf8, !PT ;  /* 0x0000020000097812 */ /* 0x000fce00078ef87f */
[----:B------:R-:W-:Y:S01]  /*2790*/  HMMA.16816.F32 R60, R88, R62, R100 ;  /* 0x0000003e583c723c */ /* 0x000fe20000001864 */
[C---:B------:R-:W-:Y:S01]  /*27a0*/  SHF.L.U64.HI R102, R128.reuse, 0x4, R129 ;  /* 0x0000000480667819 */ /* 0x040fe20000010281 */
[----:B------:R-:W-:-:S06]  /*27b0*/  IMAD.SHL.U32 R101, R128, 0x10, RZ ;  /* 0x0000001080657824 */ /* 0x000fcc00078e00ff */
        /* <DEDUP_REMOVED lines=17> */
.L_x_12088:
        /* <DEDUP_REMOVED lines=8> */
[----:B------:R-:W-:Y:S02]  /*2950*/  LOP3.LUT R57, R57, R59, RZ, 0x3c, !PT ;  /* 0x0000003b39397212 */ /* 0x000fe400078e3cff */
[----:B------:R-:W-:Y:S02]  /*2960*/  IADD3 R11, PT, PT, RZ, -R11, RZ ;  /* 0x8000000bff0b7210 */ /* 0x000fe40007ffe0ff */
[----:B------:R-:W-:-:S02]  /*2970*/  LOP3.LUT R0, R0, R59, RZ, 0x3c, !PT ;  /* 0x0000003b00007212 */ /* 0x000fc400078e3cff */
        /* <DEDUP_REMOVED lines=23> */
[----:B------:R-:W3:Y:S01]  /*2af0*/  LD.E.64 R68, desc[UR4][R2.64+0x38] ;  /* 0x0000380402447980 */ /* 0x000ee2000c101b00 */
[----:B------:R-:W-:-:S09]  /*2b00*/  ISETP.NE.AND P1, PT, R59, RZ, PT ;  /* 0x000000ff3b00720c */ /* 0x000fd20003f25270 */
        /* <DEDUP_REMOVED lines=25> */
.L_x_12089:
[----:B------:R-:W-:Y:S05]  /*2ca0*/  BSYNC.RECONVERGENT B0 ;  /* 0x0000000000007941 */ /* 0x000fea0003800200 */
.L_x_12087:
[----:B------:R-:W-:Y:S01]  /*2cb0*/  LEA R70, P0, R180, R170, 0x1 ;  /* 0x000000aab4467211 */ /* 0x000fe200078008ff */
[----:B------:R-:W-:-:S03]  /*2cc0*/  IMAD.MOV.U32 R171, RZ, RZ, R169 ;  /* 0x000000ffffab7224 */ /* 0x000fc600078e00a9 */
[----:B------:R-:W-:Y:S02]  /*2cd0*/  LEA.HI.X R71, R180, R169, R181, 0x1, P0 ;  /* 0x000000a9b4477211 */ /* 0x000fe400000f0cb5 */
[-C--:B------:R-:W-:Y:S01]  /*2ce0*/  IADD3 R68, P0, PT, R70, R166.reuse, RZ ;  /* 0x000000a646447210 */ /* 0x080fe20007f1e0ff */
[----:B------:R-:W-:Y:S01]  /*2cf0*/  @!PT LDS RZ, [RZ] ;  /* 0x00000000fffff984 */ /* 0x000fe20000000800 */
[----:B------:R-:W-:Y:S01]  /*2d00*/  @!PT LDS RZ, [RZ] ;  /* 0x00000000fffff984 */ /* 0x000fe20000000800 */
[----:B------:R-:W-:Y:S01]  /*2d10*/  @!PT LDS RZ, [RZ] ;  /* 0x00000000fffff984 */ /* 0x000fe20000000800 */
        /* <DEDUP_REMOVED lines=14> */
[----:B------:R-:W-:Y:S01]  /*2e00*/  IADD3 R74, P0, PT, R72, R166, RZ ;  /* 0x000000a6484a7210 */ /* 0x000fe20007f1e0ff */
[----:B------:R1:W-:Y:S04]  /*2e10*/  LDGSTS.E.BYPASS.LTC128B.128 [R175+0x4800], desc[UR4][R10.64] ;  /* 0x048000000aaf7fae */ /* 0x0003e8000b981a04 */
[----:B------:R-:W-:Y:S01]  /*2e20*/  IMAD.X R75, R73, 0x1, R167, P0 ;  /* 0x00000001494b7824 */ /* 0x000fe200000e06a7 */
[----:B------:R1:W-:Y:S04]  /*2e30*/  LDGSTS.E.BYPASS.LTC128B.128 [R175+0x5000], desc[UR4][R72.64] ;  /* 0x0500000048af7fae */ /* 0x0003e8000b981a04 */
[----:B------:R1:W-:Y:S04]  /*2e40*/  LDGSTS.E.BYPASS.LTC128B.128 [R175+0x5800], desc[UR4][R74.64] ;  /* 0x058000004aaf7fae */ /* 0x0003e8000b981a04 */
[----:B------:R-:W0:Y:S02]  /*2e50*/  LDGDEPBAR ;  /* 0x00000000000079af */ /* 0x000e240000000000 */
.L_x_12086:
[----:B------:R-:W-:Y:S05]  /*2e60*/  BSYNC.RECONVERGENT B1 ;  /* 0x0000000000017941 */ /* 0x000fea0003800200 */
.L_x_12085:
        /* <DEDUP_REMOVED lines=34> */
[----:B-1----:R-:W1:Y:S01]  /*3090*/  SHFL.BFLY PT, R57, R8, 0x2, 0x1f ;  /* 0x0c401f0008397f89 */ /* 0x002e6200000e0000 */
[----:B------:R-:W-:Y:S02]  /*30a0*/  IADD3 R123, PT, PT, R123, -0x2, RZ ;  /* 0xfffffffe7b7b7810 */ /* 0x000fe40007ffe0ff */
[-C--:B------:R-:W-:Y:S01]  /*30b0*/  IADD3 R153, PT, PT, R7, R158.reuse, RZ ;  /* 0x0000009e07997210 */ /* 0x080fe20007ffe0ff */
[----:B------:R-:W3:Y:S01]  /*30c0*/  SHFL.BFLY PT, R11, R6, 0x2, 0x1f ;  /* 0x0c401f00060b7f89 */ /* 0x000ee200000e0000 */
[----:B------:R-:W-:-:S02]  /*30d0*/  IADD3 R154, PT, PT, R5, R158, RZ ;  /* 0x0000009e059a7210 */ /* 0x000fc40007ffe0ff */
[----:B------:R-:W-:Y:S01]  /*30e0*/  IADD3 R152, PT, PT, R5, R153, RZ ;  /* 0x0000009905987210 */ /* 0x000fe20007ffe0ff */
[----:B------:R-:W-:Y:S04]  /*30f0*/  LDSM.16.MT88.4 R80, [R158+0x6000] ;  /* 0x006000009e50783b */ /* 0x000fe80000004200 */
[----:B------:R-:W-:Y:S01]  /*3100*/  LDSM.16.MT88.4 R76, [R153+0x6800] ;  /* 0x00680000994c783b */ /* 0x000fe20000004200 */
[----:B-1----:R-:W-:Y:S02]  /*3110*/  FMNMX.FTZ R57, R8, R57, !PT ;  /* 0x0000003908397209 */ /* 0x002fe40007810000 */
[----:B---3--:R-:W-:-:S03]  /*3120*/  FMNMX.FTZ R11, R6, R11, !PT ;  /* 0x0000000b060b7209 */ /* 0x008fc60007810000 */
[----:B------:R-:W1:Y:S04]  /*3130*/  SHFL.BFLY PT, R0, R57, 0x1, 0x1f ;  /* 0x0c201f0039007f89 */ /* 0x000e6800000e0000 */
[----:B------:R-:W3:Y:S04]  /*3140*/  SHFL.BFLY PT, R100, R11, 0x1, 0x1f ;  /* 0x0c201f000b647f89 */ /* 0x000ee800000e0000 */
[----:B------:R-:W-:Y:S01]  /*3150*/  LDSM.16.MT88.4 R4, [R152+0x6000] ;  /* 0x006000009804783b */ /* 0x000fe20000004200 */
        /* <DEDUP_REMOVED lines=24> */
[-C--:B------:R-:W-:Y:S01]  /*32e0*/  FFMA.FTZ R115, R45, R108.reuse, -R109 ;  /* 0x0000006c2d737223 */ /* 0x080fe2000001086d */
[----:B------:R-:W-:Y:S01]  /*32f0*/  LDSM.16.MT88.4 R52, [R154+0x6800] ;  /* 0x006800009a34783b */ /* 0x000fe20000004200 */
[-C--:B------:R-:W-:Y:S01]  /*3300*/  FFMA.FTZ R114, R42, R108.reuse, -R103 ;  /* 0x0000006c2a727223 */ /* 0x080fe20000010867 */
[----:B------:R-:W-:Y:S01]  /*3310*/  MUFU.EX2 R127, R127 ;  /* 0x0000007f007f7308 */ /* 0x000fe20000000800 */
[-CC-:B------:R-:W-:Y:S01]  /*3320*/  FFMA.FTZ R116, R40, R108.reuse, -R109.reuse ;  /* 0x0000006c28747223 */ /* 0x180fe2000001086d */
[-C--:B------:R-:W-:Y:S01]  /*3330*/  FFMA.FTZ R117, R41, R108.reuse, -R109 ;  /* 0x0000006c29757223 */ /* 0x080fe2000001086d */
[-C--:B------:R-:W-:Y:S01]  /*3340*/  FFMA.FTZ R119, R43, R108.reuse, -R103 ;  /* 0x0000006c2b777223 */ /* 0x080fe20000010867 */
[----:B------:R-:W3:Y:S01]  /*3350*/  MUFU.EX2 R110, R110 ;  /* 0x0000006e006e7308 */ /* 0x000ee20000000800 */
[-C--:B------:R-:W-:Y:S01]  /*3360*/  FFMA.FTZ R128, R37, R108.reuse, -R109 ;  /* 0x0000006c25807223 */ /* 0x080fe2000001086d */
[-C--:B------:R-:W-:Y:S01]  /*3370*/  FFMA.FTZ R131, R15, R108.reuse, -R103 ;  /* 0x0000006c0f837223 */ /* 0x080fe20000010867 */
[-CC-:B------:R-:W-:Y:S01]  /*3380*/  FFMA.FTZ R130, R12, R108.reuse, -R109.reuse ;  /* 0x0000006c0c827223 */ /* 0x180fe2000001086d */
[----:B------:R-:W-:Y:S01]  /*3390*/  MUFU.EX2 R126, R126 ;  /* 0x0000007e007e7308 */ /* 0x000fe20000000800 */
[----:B------:R-:W-:Y:S01]  /*33a0*/  FFMA.FTZ R133, R13, R108, -R109 ;  /* 0x0000006c0d857223 */ /* 0x000fe2000001086d */
[----:B--2---:R-:W-:Y:S01]  /*33b0*/  F2FP.F16.F32.PACK_AB R69, R121, R120 ;  /* 0x000000787945723e */ /* 0x004fe200000000ff */
[-C--:B------:R-:W-:Y:S01]  /*33c0*/  FFMA.FTZ R66, R66, R108.reuse, -R103 ;  /* 0x0000006c42427223 */ /* 0x080fe20000010867 */
[----:B------:R-:W2:Y:S01]  /*33d0*/  MUFU.EX2 R129, R129 ;  /* 0x0000008100817308 */ /* 0x000ea20000000800 */
[-CC-:B------:R-:W-:Y:S01]  /*33e0*/  FFMA.FTZ R64, R64, R108.reuse, -R109.reuse ;  /* 0x0000006c40407223 */ /* 0x180fe2000001086d */
[----:B------:R-:W-:Y:S01]  /*33f0*/  FFMA.FTZ R104, R104, R108, -R109 ;  /* 0x0000006c68687223 */ /* 0x000fe2000001086d */
[----:B------:R-:W-:Y:S01]  /*3400*/  FADD.FTZ R120, R120, R121 ;  /* 0x0000007978787221 */ /* 0x000fe20000010000 */
[----:B------:R-:W-:Y:S01]  /*3410*/  MUFU.EX2 R122, R122 ;  /* 0x0000007a007a7308 */ /* 0x000fe20000000800 */
[----:B------:R-:W-:-:S02]  /*3420*/  ISETP.GE.AND P0, PT, R123, R168, PT ;  /* 0x000000a87b00720c */ /* 0x000fc40003f06270 */
[----:B---3--:R-:W-:Y:S01]  /*3430*/  F2FP.F16.F32.PACK_AB R71, R110, R127 ;  /* 0x0000007f6e47723e */ /* 0x008fe200000000ff */
[----:B------:R-:W3:Y:S01]  /*3440*/  MUFU.EX2 R111, R111 ;  /* 0x0000006f006f7308 */ /* 0x000ee20000000800 */
[----:B------:R-:W-:-:S03]  /*3450*/  FADD.FTZ R127, R127, R120 ;  /* 0x000000787f7f7221 */ /* 0x000fc60000010000 */
[----:B------:R-:W-:Y:S01]  /*3460*/  MUFU.EX2 R112, R112 ;  /* 0x0000007000707308 */ /* 0x000fe20000000800 */
[----:B------:R-:W-:Y:S01]  /*3470*/  FADD.FTZ R127, R110, R127 ;  /* 0x0000007f6e7f7221 */ /* 0x000fe20000010000 */
[----:B--2---:R-:W-:Y:S01]  /*3480*/  F2FP.F16.F32.PACK_AB R68, R129, R126 ;  /* 0x0000007e8144723e */ /* 0x004fe200000000ff */
[----:B------:R-:W-:Y:S01]  /*3490*/  FADD.FTZ R129, R126, R129 ;  /* 0x000000817e817221 */ /* 0x000fe20000010000 */
[----:B------:R-:W-:Y:S04]  /*34a0*/  MUFU.EX2 R113, R113 ;  /* 0x0000007100717308 */ /* 0x000fe80000000800 */
[----:B------:R-:W-:Y:S01]  /*34b0*/  MUFU.EX2 R114, R114 ;  /* 0x0000007200727308 */ /* 0x000fe20000000800 */
[----:B---3--:R-:W-:Y:S01]  /*34c0*/  F2FP.F16.F32.PACK_AB R70, R111, R122 ;  /* 0x0000007a6f46723e */ /* 0x008fe200000000ff */
[----:B------:R-:W-:-:S02]  /*34d0*/  FADD.FTZ R122, R122, R129 ;  /* 0x000000817a7a7221 */ /* 0x000fc40000010000 */
[----:B------:R-:W-:Y:S02]  /*34e0*/  MUFU.EX2 R118, R118 ;  /* 0x0000007600767308 */ /* 0x000fe40000000800 */
[----:B------:R-:W-:Y:S02]  /*34f0*/  FADD.FTZ R111, R111, R122 ;  /* 0x0000007a6f6f7221 */ /* 0x000fe40000010000 */
[----:B------:R-:W2:Y:S01]  /*3500*/  MUFU.EX2 R115, R115 ;  /* 0x0000007300737308 */ /* 0x000ea20000000800 */
[C---:B------:R-:W-:Y:S03]  /*3510*/  HMMA.16816.F32 R72, R68.reuse, R80, RZ ;  /* 0x000000504448723c */ /* 0x040fe600000018ff */
[----:B------:R-:W-:Y:S04]  /*3520*/  MUFU.EX2 R116, R116 ;  /* 0x0000007400747308 */ /* 0x000fe80000000800 */
[----:B------:R-:W3:Y:S01]  /*3530*/  MUFU.EX2 R117, R117 ;  /* 0x0000007500757308 */ /* 0x000ee20000000800 */
[C---:B------:R-:W-:Y:S01]  /*3540*/  HMMA.16816.F32 R44, R68.reuse, R82, RZ ;  /* 0x00000052442c723c */ /* 0x040fe200000018ff */
[----:B------:R-:W4:Y:S02]  /*3550*/  LDSM.16.MT88.4 R80, [R152+0x6800] ;  /* 0x006800009850783b */ /* 0x000f240000004200 */
[----:B------:R-:W5:Y:S04]  /*3560*/  MUFU.EX2 R119, R119 ;  /* 0x0000007700777308 */ /* 0x000f680000000800 */
[----:B------:R-:W-:Y:S01]  /*3570*/  MUFU.EX2 R131, R131 ;  /* 0x0000008300837308 */ /* 0x000fe20000000800 */
[C---:B-1----:R-:W-:Y:S03]  /*3580*/  HMMA.16816.F32 R84, R68.reuse, R48, RZ ;  /* 0x000000304454723c */ /* 0x042fe600000018ff */
        /* <DEDUP_REMOVED lines=8> */
[----:B--2---:R-:W-:Y:S01]  /*3610*/  F2FP.F16.F32.PACK_AB R68, R115, R118 ;  /* 0x000000767344723e */ /* 0x004fe200000000ff */
[----:B------:R-:W-:Y:S01]  /*3620*/  FADD.FTZ R118, R118, R111 ;  /* 0x0000006f76767221 */ /* 0x000fe20000010000 */
[----:B------:R-:W-:Y:S01]  /*3630*/  F2FP.F16.F32.PACK_AB R69, R113, R112 ;  /* 0x000000707145723e */ /* 0x000fe200000000ff */
[----:B------:R-:W-:Y:S01]  /*3640*/  FADD.FTZ R112, R112, R127 ;  /* 0x0000007f70707221 */ /* 0x000fe20000010000 */
[----:B---3--:R-:W-:Y:S01]  /*3650*/  F2FP.F16.F32.PACK_AB R70, R117, R116 ;  /* 0x000000747546723e */ /* 0x008fe200000000ff */
[----:B------:R-:W-:Y:S01]  /*3660*/  FADD.FTZ R115, R115, R118 ;  /* 0x0000007673737221 */ /* 0x000fe20000010000 */
[----:B-----5:R-:W-:Y:S01]  /*3670*/  F2FP.F16.F32.PACK_AB R71, R119, R114 ;  /* 0x000000727747723e */ /* 0x020fe200000000ff */
        /* <DEDUP_REMOVED lines=12> */
[----:B------:R-:W-:Y:S04]  /*3740*/  MUFU.EX2 R76, R76 ;  /* 0x0000004c004c7308 */ /* 0x000fe80000000800 */
[----:B------:R-:W-:Y:S01]  /*3750*/  MUFU.EX2 R78, R78 ;  /* 0x0000004e004e7308 */ /* 0x000fe20000000800 */
[C---:B----4-:R-:W-:Y:S01]  /*3760*/  HMMA.16816.F32 R88, R68.reuse, R80, R88 ;  /* 0x000000504458723c */ /* 0x050fe20000001858 */
[-CC-:B------:R-:W-:Y:S01]  /*3770*/  FFMA.FTZ R81, R36, R108.reuse, -R109.reuse ;  /* 0x0000006c24517223 */ /* 0x180fe2000001086d */
[-CC-:B------:R-:W-:Y:S01]  /*3780*/  FFMA.FTZ R80, R33, R108.reuse, -R109.reuse ;  /* 0x0000006c21507223 */ /* 0x180fe2000001086d */
[----:B------:R-:W1:Y:S01]  /*3790*/  LDSM.16.MT88.4 R36, [R158+0x7000] ;  /* 0x007000009e24783b */ /* 0x000e620000004200 */
[----:B------:R-:W-:Y:S04]  /*37a0*/  MUFU.EX2 R79, R79 ;  /* 0x0000004f004f7308 */ /* 0x000fe80000000800 */
[C---:B------:R-:W-:Y:S01]  /*37b0*/  HMMA.16816.F32 R4, R68.reuse, R82, R4 ;  /* 0x000000524404723c */ /* 0x040fe20000001804 */
[-CC-:B------:R-:W-:Y:S01]  /*37c0*/  FFMA.FTZ R83, R32, R108.reuse, -R109.reuse ;  /* 0x0000006c20537223 */ /* 0x180fe2000001086d */
[----:B------:R-:W-:Y:S01]  /*37d0*/  MUFU.EX2 R81, R81 ;  /* 0x0000005100517308 */ /* 0x000fe20000000800 */
[----:B------:R-:W-:Y:S03]  /*37e0*/  LDSM.16.MT88.4 R32, [R152+0x7000] ;  /* 0x007000009820783b */ /* 0x000fe60000004200 */
[----:B------:R2:W3:Y:S02]  /*37f0*/  MUFU.EX2 R82, R128 ;  /* 0x0000008000527308 */ /* 0x0004e40000000800 */
[C---:B------:R-:W-:Y:S02]  /*3800*/  HMMA.16816.F32 R72, R68.reuse, R56, R72 ;  /* 0x000000384448723c */ /* 0x040fe40000001848 */
[----:B------:R-:W-:Y:S04]  /*3810*/  MUFU.EX2 R83, R83 ;  /* 0x0000005300537308 */ /* 0x000fe80000000800 */
[----:B------:R-:W4:Y:S02]  /*3820*/  MUFU.EX2 R80, R80 ;  /* 0x0000005000507308 */ /* 0x000f240000000800 */
[----:B------:R-:W-:Y:S01]  /*3830*/  HMMA.16816.F32 R44, R68, R58, R44 ;  /* 0x0000003a442c723c */ /* 0x000fe2000000182c */
[----:B------:R-:W5:Y:S01]  /*3840*/  LDSM.16.MT88.4 R56, [R154+0x7000] ;  /* 0x007000009a38783b */ /* 0x000f620000004200 */
[----:B--2---:R-:W-:-:S06]  /*3850*/  FFMA.FTZ R128, R28, R108, -R109 ;  /* 0x0000006c1c807223 */ /* 0x004fcc000001086d */
[C---:B------:R-:W-:Y:S01]  /*3860*/  HMMA.16816.F32 R40, R68.reuse, R52, R40 ;  /* 0x000000344428723c */ /* 0x040fe20000001828 */
[----:B------:R-:W-:Y:S07]  /*3870*/  MUFU.EX2 R128, R128 ;  /* 0x0000008000807308 */ /* 0x000fee0000000800 */
        /* <DEDUP_REMOVED lines=8> */
[----:B------:R-:W-:Y:S01]  /*3900*/  F2FP.F16.F32.PACK_AB R71, R79, R76 ;  /* 0x0000004c4f47723e */ /* 0x000fe200000000ff */
[----:B------:R-:W-:-:S02]  /*3910*/  FADD.FTZ R77, R78, R77 ;  /* 0x0000004d4e4d7221 */ /* 0x000fc40000010000 */
[----:B------:R-:W-:-:S04]  /*3920*/  FADD.FTZ R83, R83, R82 ;  /* 0x0000005253537221 */ /* 0x000fc80000010000 */
[C---:B-1----:R-:W-:Y:S08]  /*3930*/  HMMA.16816.F32 R72, R68.reuse, R36, R72 ;  /* 0x000000244448723c */ /* 0x042ff00000001848 */
[C---:B------:R-:W-:Y:S01]  /*3940*/  HMMA.16816.F32 R44, R68.reuse, R38, R44 ;  /* 0x00000026442c723c */ /* 0x040fe2000000182c */
[----:B------:R-:W-:Y:S07]  /*3950*/  LDSM.16.MT88.4 R36, [R154+0x7800] ;  /* 0x007800009a24783b */ /* 0x000fee0000004200 */
[----:B-----5:R-:W-:Y:S01]  /*3960*/  HMMA.16816.F32 R40, R68, R56, R40 ;  /* 0x000000384428723c */ /* 0x020fe20000001828 */
[-CC-:B------:R-:W-:Y:S01]  /*3970*/  FFMA.FTZ R56, R31, R108.reuse, -R103.reuse ;  /* 0x0000006c1f387223 */ /* 0x180fe20000010867 */
[----:B------:R-:W-:-:S05]  /*3980*/  FFMA.FTZ R57, R26, R108, -R103 ;  /* 0x0000006c1a397223 */ /* 0x000fca0000010867 */
[----:B------:R-:W-:Y:S01]  /*3990*/  MUFU.EX2 R56, R56 ;  /* 0x0000003800387308 */ /* 0x000fe20000000800 */
[C---:B------:R-:W-:Y:S01]  /*39a0*/  HMMA.16816.F32 R8, R68.reuse, R58, R8 ;  /* 0x0000003a4408723c */ /* 0x040fe20000001808 */
[-CC-:B------:R-:W-:Y:S01]  /*39b0*/  FFMA.FTZ R59, R30, R108.reuse, -R103.reuse ;  /* 0x0000006c1e3b7223 */ /* 0x180fe20000010867 */
[-C--:B------:R-:W-:Y:S01]  /*39c0*/  FFMA.FTZ R58, R27, R108.reuse, -R103 ;  /* 0x0000006c1b3a7223 */ /* 0x080fe20000010867 */
[----:B------:R-:W-:Y:S04]  /*39d0*/  MUFU.EX2 R57, R57 ;  /* 0x0000003900397308 */ /* 0x000fe80000000800 */
[----:B------:R-:W1:Y:S01]  /*39e0*/  MUFU.EX2 R59, R59 ;  /* 0x0000003b003b7308 */ /* 0x000e620000000800 */
[C---:B--2---:R-:W-:Y:S03]  /*39f0*/  HMMA.16816.F32 R84, R68.reuse, R52, R84 ;  /* 0x000000344454723c */ /* 0x044fe60000001854 */
[----:B------:R-:W-:Y:S05]  /*3a00*/  MUFU.EX2 R58, R58 ;  /* 0x0000003a003a7308 */ /* 0x000fea0000000800 */
[----:B------:R-:W-:Y:S01]  /*3a10*/  HMMA.16816.F32 R48, R68, R54, R48 ;  /* 0x000000364430723c */ /* 0x000fe20000001830 */
[----:B------:R-:W-:-:S02]  /*3a20*/  FFMA.FTZ R55, R29, R108, -R109 ;  /* 0x0000006c1d377223 */ /* 0x000fc4000001086d */
[----:B------:R-:W2:Y:S01]  /*3a30*/  LDSM.16.MT88.4 R28, [R158+0x7800] ;  /* 0x007800009e1c783b */ /* 0x000ea20000004200 */
[----:B-1----:R-:W-:-:S04]  /*3a40*/  F2FP.F16.F32.PACK_AB R53, R56, R59 ;  /* 0x0000003b3835723e */ /* 0x002fc800000000ff */
[C---:B------:R-:W-:Y:S08]  /*3a50*/  HMMA.16816.F32 R88, R68.reuse, R32, R88 ;  /* 0x000000204458723c */ /* 0x040ff00000001858 */
[----:B------:R-:W-:Y:S01]  /*3a60*/  HMMA.16816.F32 R4, R68, R34, R4 ;  /* 0x000000224404723c */ /* 0x000fe20000001804 */
[-CC-:B------:R-:W-:Y:S01]  /*3a70*/  FFMA.FTZ R69, R24, R108.reuse, -R109.reuse ;  /* 0x0000006c18457223 */ /* 0x180fe2000001086d */
[-CC-:B------:R-:W-:Y:S01]  /*3a80*/  FFMA.FTZ R68, R25, R108.reuse, -R109.reuse ;  /* 0x0000006c19447223 */ /* 0x180fe2000001086d */
[----:B------:R-:W1:Y:S01]  /*3a90*/  LDSM.16.MT88.4 R32, [R153+0x7800] ;  /* 0x007800009920783b */ /* 0x000e620000004200 */
[----:B------:R-:W3:Y:S01]  /*3aa0*/  MUFU.EX2 R71, R55 ;  /* 0x0000003700477308 */ /* 0x000ee20000000800 */
[----:B------:R-:W-:-:S02]  /*3ab0*/  FFMA.FTZ R70, R20, R108, -R109 ;  /* 0x0000006c14467223 */ /* 0x000fc4000001086d */
[----:B------:R-:W4:Y:S01]  /*3ac0*/  LDSM.16.MT88.4 R24, [R152+0x7800] ;  /* 0x007800009818783b */ /* 0x000f220000004200 */
[----:B------:R-:W-:Y:S04]  /*3ad0*/  MUFU.EX2 R69, R69 ;  /* 0x0000004500457308 */ /* 0x000fe80000000800 */
[----:B------:R-:W5:Y:S04]  /*3ae0*/  MUFU.EX2 R68, R68 ;  /* 0x0000004400447308 */ /* 0x000f680000000800 */
[----:B------:R-:W-:Y:S01]  /*3af0*/  MUFU.EX2 R70, R70 ;  /* 0x0000004600467308 */ /* 0x000fe20000000800 */
[----:B---3--:R-:W-:-:S02]  /*3b00*/  F2FP.F16.F32.PACK_AB R52, R71, R128 ;  /* 0x000000804734723e */ /* 0x008fc400000000ff */
[----:B------:R-:W-:Y:S02]  /*3b10*/  F2FP.F16.F32.PACK_AB R55, R58, R57 ;  /* 0x000000393a37723e */ /* 0x000fe400000000ff */
[----:B-----5:R-:W-:-:S07]  /*3b20*/  F2FP.F16.F32.PACK_AB R54, R68, R69 ;  /* 0x000000454436723e */ /* 0x020fce00000000ff */
[C---:B--2---:R-:W-:Y:S08]  /*3b30*/  HMMA.16816.F32 R72, R52.reuse, R28, R72 ;  /* 0x0000001c3448723c */ /* 0x044ff00000001848 */
[C---:B------:R-:W-:Y:S01]  /*3b40*/  HMMA.16816.F32 R44, R52.reuse, R30, R44 ;  /* 0x0000001e342c723c */ /* 0x040fe2000000182c */
[----:B------:R-:W-:Y:S07]  /*3b50*/  LDSM.16.MT88.4 R28, [R154+0x8000] ;  /* 0x008000009a1c783b */ /* 0x000fee0000004200 */
[----:B------:R-:W-:Y:S01]  /*3b60*/  HMMA.16816.F32 R40, R52, R36, R40 ;  /* 0x000000243428723c */ /* 0x000fe20000001828 */
[-CC-:B------:R-:W-:Y:S01]  /*3b70*/  FFMA.FTZ R36, R22, R108.reuse, -R103.reuse ;  /* 0x0000006c16247223 */ /* 0x180fe20000010867 */
[----:B------:R-:W-:-:S05]  /*3b80*/  FFMA.FTZ R37, R23, R108, -R103 ;  /* 0x0000006c17257223 */ /* 0x000fca0000010867 */
[----:B------:R-:W-:Y:S01]  /*3b90*/  MUFU.EX2 R36, R36 ;  /* 0x0000002400247308 */ /* 0x000fe20000000800 */
[C---:B------:R-:W-:Y:S01]  /*3ba0*/  HMMA.16816.F32 R8, R52.reuse, R38, R8 ;  /* 0x000000263408723c */ /* 0x040fe20000001808 */
[-CC-:B------:R-:W-:Y:S01]  /*3bb0*/  FFMA.FTZ R38, R18, R108.reuse, -R103.reuse ;  /* 0x0000006c12267223 */ /* 0x180fe20000010867 */
[-C--:B------:R-:W-:Y:S01]  /*3bc0*/  FFMA.FTZ R39, R19, R108.reuse, -R103 ;  /* 0x0000006c13277223 */ /* 0x080fe20000010867 */
[----:B------:R-:W2:Y:S04]  /*3bd0*/  MUFU.EX2 R37, R37 ;  /* 0x0000002500257308 */ /* 0x000ea80000000800 */
[----:B------:R-:W-:Y:S01]  /*3be0*/  MUFU.EX2 R38, R38 ;  /* 0x0000002600267308 */ /* 0x000fe20000000800 */
[C---:B-1----:R-:W-:Y:S03]  /*3bf0*/  HMMA.16816.F32 R84, R52.reuse, R32, R84 ;  /* 0x000000203454723c */ /* 0x042fe60000001854 */
[----:B------:R-:W-:Y:S05]  /*3c00*/  MUFU.EX2 R39, R39 ;  /* 0x0000002700277308 */ /* 0x000fea0000000800 */
[C---:B------:R-:W-:Y:S01]  /*3c10*/  HMMA.16816.F32 R48, R52.reuse, R34, R48 ;  /* 0x000000223430723c */ /* 0x040fe20000001830 */
[--C-:B------:R-:W-:Y:S01]  /*3c20*/  FFMA.FTZ R35, R21, R108, -R109.reuse ;  /* 0x0000006c15237223 */ /* 0x100fe2000001086d */
[----:B--2---:R-:W-:Y:S01]  /*3c30*/  F2FP.F16.F32.PACK_AB R33, R37, R36 ;  /* 0x000000242521723e */ /* 0x004fe200000000ff */
[----:B------:R-:W1:Y:S05]  /*3c40*/  LDSM.16.MT88.4 R20, [R158+0x8000] ;  /* 0x008000009e14783b */ /* 0x000e6a0000004200 */
[C---:B----4-:R-:W-:Y:S08]  /*3c50*/  HMMA.16816.F32 R88, R52.reuse, R24, R88 ;  /* 0x000000183458723c */ /* 0x050ff00000001858 */
[----:B------:R-:W-:Y:S01]  /*3c60*/  HMMA.16816.F32 R4, R52, R26, R4 ;  /* 0x0000001a3404723c */ /* 0x000fe20000001804 */
[-CC-:B------:R-:W-:Y:S01]  /*3c70*/  FFMA.FTZ R53, R16, R108.reuse, -R109.reuse ;  /* 0x0000006c10357223 */ /* 0x180fe2000001086d */
[-C--:B------:R-:W-:Y:S01]  /*3c80*/  FFMA.FTZ R52, R17, R108.reuse, -R109 ;  /* 0x0000006c11347223 */ /* 0x080fe2000001086d */
[----:B------:R-:W2:Y:S01]  /*3c90*/  LDSM.16.MT88.4 R24, [R153+0x8000] ;  /* 0x008000009918783b */ /* 0x000ea20000004200 */
[----:B------:R-:W3:Y:S01]  /*3ca0*/  MUFU.EX2 R55, R35 ;  /* 0x0000002300377308 */ /* 0x000ee20000000800 */
[----:B------:R-:W-:-:S02]  /*3cb0*/  FFMA.FTZ R54, R14, R108, -R103 ;  /* 0x0000006c0e367223 */ /* 0x000fc40000010867 */
[----:B------:R-:W4:Y:S01]  /*3cc0*/  LDSM.16.MT88.4 R16, [R152+0x8000] ;  /* 0x008000009810783b */ /* 0x000f220000004200 */
[----:B------:R-:W-:Y:S03]  /*3cd0*/  MUFU.EX2 R53, R53 ;  /* 0x0000003500357308 */ /* 0x000fe60000000800 */
[----:B------:R-:W5:Y:S01]  /*3ce0*/  LDSM.16.MT88.4 R12, [R158+0x8800] ;  /* 0x008800009e0c783b */ /* 0x000f620000004200 */
[----:B------:R-:W1:Y:S04]  /*3cf0*/  MUFU.EX2 R52, R52 ;  /* 0x0000003400347308 */ /* 0x000e680000000800 */
[----:B------:R-:W2:Y:S01]  /*3d00*/  MUFU.EX2 R54, R54 ;  /* 0x0000003600367308 */ /* 0x000ea20000000800 */
[----:B---3--:R-:W-:-:S02]  /*3d10*/  F2FP.F16.F32.PACK_AB R32, R55, R70 ;  /* 0x000000463720723e */ /* 0x008fc400000000ff */
[----:B------:R-:W-:Y:S02]  /*3d20*/  F2FP.F16.F32.PACK_AB R35, R39, R38 ;  /* 0x000000262723723e */ /* 0x000fe400000000ff */
[----:B-1----:R-:W-:-:S07]  /*3d30*/  F2FP.F16.F32.PACK_AB R34, R52, R53 ;  /* 0x000000353422723e */ /* 0x002fce00000000ff */
[C---:B------:R-:W-:Y:S08]  /*3d40*/  HMMA.16816.F32 R72, R32.reuse, R20, R72 ;  /* 0x000000142048723c */ /* 0x040ff00000001848 */
[C---:B------:R-:W-:Y:S01]  /*3d50*/  HMMA.16816.F32 R44, R32.reuse, R22, R44 ;  /* 0x00000016202c723c */ /* 0x040fe2000000182c */
[----:B------:R-:W-:Y:S07]  /*3d60*/  LDSM.16.MT88.4 R20, [R153+0x8800] ;  /* 0x008800009914783b */ /* 0x000fee0000004200 */
[----:B------:R-:W-:Y:S01]  /*3d70*/  HMMA.16816.F32 R40, R32, R28, R40 ;  /* 0x0000001c2028723c */ /* 0x000fe20000001828 */
[----:B------:R-:W-:-:S02]  /*3d80*/  F2FP.F16.F32.PACK_AB R28, R133, R130 ;  /* 0x00000082851c723e */ /* 0x000fc400000000ff */
[----:B--2---:R-:W-:-:S05]  /*3d90*/  F2FP.F16.F32.PACK_AB R29, R131, R54 ;  /* 0x00000036831d723e */ /* 0x004fca00000000ff */
[C---:B------:R-:W-:Y:S08]  /*3da0*/  HMMA.16816.F32 R8, R32.reuse, R30, R8 ;  /* 0x0000001e2008723c */ /* 0x040ff00000001808 */
[C---:B------:R-:W-:Y:S08]  /*3db0*/  HMMA.16816.F32 R84, R32.reuse, R24, R84 ;  /* 0x000000182054723c */ /* 0x040ff00000001854 */
[C---:B------:R-:W-:Y:S01]  /*3dc0*/  HMMA.16816.F32 R48, R32.reuse, R26, R48 ;  /* 0x0000001a2030723c */ /* 0x040fe20000001830 */
[----:B------:R-:W1:Y:S07]  /*3dd0*/  LDSM.16.MT88.4 R24, [R154+0x8800] ;  /* 0x008800009a18783b */ /* 0x000e6e0000004200 */
[C---:B----4-:R-:W-:Y:S08]  /*3de0*/  HMMA.16816.F32 R88, R32.reuse, R16, R88 ;  /* 0x000000102058723c */ /* 0x050ff00000001858 */
[----:B------:R-:W-:Y:S01]  /*3df0*/  HMMA.16816.F32 R4, R32, R18, R4 ;  /* 0x000000122004723c */ /* 0x000fe20000001804 */
[-C--:B------:R-:W-:Y:S01]  /*3e00*/  FFMA.FTZ R35, R65, R108.reuse, -R109 ;  /* 0x0000006c41237223 */ /* 0x080fe2000001086d */
[-CC-:B------:R-:W-:Y:S01]  /*3e10*/  FFMA.FTZ R33, R67, R108.reuse, -R103.reuse ;  /* 0x0000006c43217223 */ /* 0x180fe20000010867 */
[----:B------:R-:W2:Y:S01]  /*3e20*/  LDSM.16.MT88.4 R16, [R152+0x8800] ;  /* 0x008800009810783b */ /* 0x000ea20000004200 */
[----:B------:R3:W-:Y:S01]  /*3e30*/  MUFU.EX2 R32, R64 ;  /* 0x0000004000207308 */ /* 0x0007e20000000800 */
[-CC-:B------:R-:W-:Y:S01]  /*3e40*/  FFMA.FTZ R65, R107, R108.reuse, -R103.reuse ;  /* 0x0000006c6b417223 */ /* 0x180fe20000010867 */
[-C--:B------:R-:W-:Y:S01]  /*3e50*/  FFMA.FTZ R34, R62, R108.reuse, -R103 ;  /* 0x0000006c3e227223 */ /* 0x080fe20000010867 */
[-C--:B------:R-:W-:Y:S01]  /*3e60*/  FFMA.FTZ R67, R105, R108.reuse, -R109 ;  /* 0x0000006c69437223 */ /* 0x080fe2000001086d */
[----:B------:R-:W4:Y:S01]  /*3e70*/  MUFU.EX2 R35, R35 ;  /* 0x0000002300237308 */ /* 0x000f220000000800 */
[-C--:B------:R-:W-:Y:S01]  /*3e80*/  FFMA.FTZ R62, R94, R108.reuse, -R103 ;  /* 0x0000006c5e3e7223 */ /* 0x080fe20000010867 */
[----:B------:R-:W-:-:S02]  /*3e90*/  FFMA.FTZ R105, R92, R108, -R109 ;  /* 0x0000006c5c697223 */ /* 0x000fc4000001086d */
[----:B------:R-:W5:Y:S04]  /*3ea0*/  MUFU.EX2 R33, R33 ;  /* 0x0000002100217308 */ /* 0x000f680000000800 */
[----:B------:R-:W-:Y:S01]  /*3eb0*/  MUFU.EX2 R65, R65 ;  /* 0x0000004100417308 */ /* 0x000fe20000000800 */
[-C--:B---3--:R-:W-:Y:S01]  /*3ec0*/  FFMA.FTZ R64, R106, R108.reuse, -R103 ;  /* 0x0000006c6a407223 */ /* 0x088fe20000010867 */
[----:B------:R-:W-:Y:S02]  /*3ed0*/  FFMA.FTZ R106, R93, R108, -R109 ;  /* 0x0000006c5d6a7223 */ /* 0x000fe4000001086d */
[----:B------:R-:W-:Y:S01]  /*3ee0*/  MUFU.EX2 R34, R34 ;  /* 0x0000002200227308 */ /* 0x000fe20000000800 */
[----:B----4-:R-:W-:-:S03]  /*3ef0*/  F2FP.F16.F32.PACK_AB R30, R35, R32 ;  /* 0x00000020231e723e */ /* 0x010fc600000000ff */
[----:B------:R-:W3:Y:S01]  /*3f00*/  MUFU.EX2 R64, R64 ;  /* 0x0000004000407308 */ /* 0x000ee20000000800 */
[----:B-----5:R-:W-:-:S03]  /*3f10*/  F2FP.F16.F32.PACK_AB R31, R33, R66 ;  /* 0x00000042211f723e */ /* 0x020fc600000000ff */
[----:B------:R-:W-:Y:S04]  /*3f20*/  MUFU.EX2 R67, R67 ;  /* 0x0000004300437308 */ /* 0x000fe80000000800 */
[----:B------:R-:W-:Y:S01]  /*3f30*/  MUFU.EX2 R62, R62 ;  /* 0x0000003e003e7308 */ /* 0x000fe20000000800 */
[C---:B------:R-:W-:Y:S03]  /*3f40*/  HMMA.16816.F32 R72, R28.reuse, R12, R72 ;  /* 0x0000000c1c48723c */ /* 0x040fe60000001848 */
[----:B------:R-:W-:Y:S04]  /*3f50*/  MUFU.EX2 R105, R105 ;  /* 0x0000006900697308 */ /* 0x000fe80000000800 */
[----:B------:R-:W-:Y:S01]  /*3f60*/  MUFU.EX2 R106, R106 ;  /* 0x0000006a006a7308 */ /* 0x000fe20000000800 */
[C---:B------:R-:W-:Y:S01]  /*3f70*/  HMMA.16816.F32 R44, R28.reuse, R14, R44 ;  /* 0x0000000e1c2c723c */ /* 0x040fe2000000182c */
[----:B------:R-:W4:Y:S07]  /*3f80*/  LDSM.16.MT88.4 R12, [R158+0x9000] ;  /* 0x009000009e0c783b */ /* 0x000f2e0000004200 */
[----:B-1----:R-:W-:Y:S01]  /*3f90*/  HMMA.16816.F32 R40, R28, R24, R40 ;  /* 0x000000181c28723c */ /* 0x002fe20000001828 */
[----:B---3--:R-:W-:-:S07]  /*3fa0*/  F2FP.F16.F32.PACK_AB R25, R65, R64 ;  /* 0x000000404119723e */ /* 0x008fce00000000ff */
[C---:B------:R-:W-:Y:S08]  /*3fb0*/  HMMA.16816.F32 R8, R28.reuse, R26, R8 ;  /* 0x0000001a1c08723c */ /* 0x040ff00000001808 */
[C---:B------:R-:W-:Y:S08]  /*3fc0*/  HMMA.16816.F32 R84, R28.reuse, R20, R84 ;  /* 0x000000141c54723c */ /* 0x040ff00000001854 */
[C---:B------:R-:W-:Y:S01]  /*3fd0*/  HMMA.16816.F32 R48, R28.reuse, R22, R48 ;  /* 0x000000161c30723c */ /* 0x040fe20000001830 */
[----:B------:R-:W1:Y:S07]  /*3fe0*/  LDSM.16.MT88.4 R20, [R153+0x9000] ;  /* 0x009000009914783b */ /* 0x000e6e0000004200 */
[C---:B--2---:R-:W-:Y:S08]  /*3ff0*/  HMMA.16816.F32 R88, R28.reuse, R16, R88 ;  /* 0x000000101c58723c */ /* 0x044ff00000001858 */
[----:B------:R-:W-:Y:S01]  /*4000*/  HMMA.16816.F32 R4, R28, R18, R4 ;  /* 0x000000121c04723c */ /* 0x000fe20000001804 */
[-CC-:B------:R-:W-:Y:S01]  /*4010*/  FFMA.FTZ R28, R60, R108.reuse, -R109.reuse ;  /* 0x0000006c3c1c7223 */ /* 0x180fe2000001086d */
[-C--:B------:R-:W-:Y:S01]  /*4020*/  FFMA.FTZ R31, R61, R108.reuse, -R109 ;  /* 0x0000006c3d1f7223 */ /* 0x080fe2000001086d */
[-CC-:B------:R-:W-:Y:S01]  /*4030*/  FFMA.FTZ R29, R63, R108.reuse, -R103.reuse ;  /* 0x0000006c3f1d7223 */ /* 0x180fe20000010867 */
[----:B------:R-:W2:Y:S01]  /*4040*/  MUFU.EX2 R30, R104 ;  /* 0x00000068001e7308 */ /* 0x000ea20000000800 */
[----:B------:R-:W3:Y:S01]  /*4050*/  LDSM.16.MT88.4 R16, [R154+0x9000] ;  /* 0x009000009a10783b */ /* 0x000ee20000004200 */
[-CC-:B------:R-:W-:Y:S01]  /*4060*/  FFMA.FTZ R60, R98, R108.reuse, -R103.reuse ;  /* 0x0000006c623c7223 */ /* 0x180fe20000010867 */
[-C--:B------:R-:W-:Y:S01]  /*4070*/  FFMA.FTZ R61, R99, R108.reuse, -R103 ;  /* 0x0000006c633d7223 */ /* 0x080fe20000010867 */
[----:B------:R-:W-:Y:S01]  /*4080*/  MUFU.EX2 R28, R28 ;  /* 0x0000001c001c7308 */ /* 0x000fe20000000800 */
[-C--:B------:R-:W-:Y:S01]  /*4090*/  FFMA.FTZ R63, R96, R108.reuse, -R109 ;  /* 0x0000006c603f7223 */ /* 0x080fe2000001086d */
[----:B------:R-:W-:-:S02]  /*40a0*/  FFMA.FTZ R103, R95, R108, -R103 ;  /* 0x0000006c5f677223 */ /* 0x000fc40000010867 */
[----:B------:R-:W5:Y:S04]  /*40b0*/  MUFU.EX2 R31, R31 ;  /* 0x0000001f001f7308 */ /* 0x000f680000000800 */
[----:B------:R-:W4:Y:S01]  /*40c0*/  MUFU.EX2 R29, R29 ;  /* 0x0000001d001d7308 */ /* 0x000f220000000800 */
[----:B--2---:R-:W-:Y:S01]  /*40d0*/  F2FP.F16.F32.PACK_AB R24, R67, R30 ;  /* 0x0000001e4318723e */ /* 0x004fe200000000ff */
[----:B------:R-:W-:Y:S02]  /*40e0*/  FFMA.FTZ R104, R97, R108, -R109 ;  /* 0x0000006c61687223 */ /* 0x000fe4000001086d */
[----:B------:R-:W-:Y:S04]  /*40f0*/  MUFU.EX2 R60, R60 ;  /* 0x0000003c003c7308 */ /* 0x000fe80000000800 */
[----:B------:R-:W2:Y:S01]  /*4100*/  MUFU.EX2 R61, R61 ;  /* 0x0000003d003d7308 */ /* 0x000ea20000000800 */
[----:B-----5:R-:W-:-:S03]  /*4110*/  F2FP.F16.F32.PACK_AB R26, R31, R28 ;  /* 0x0000001c1f1a723e */ /* 0x020fc600000000ff */
[----:B------:R-:W-:Y:S01]  /*4120*/  MUFU.EX2 R63, R63 ;  /* 0x0000003f003f7308 */ /* 0x000fe20000000800 */
[----:B----4-:R-:W-:-:S03]  /*4130*/  F2FP.F16.F32.PACK_AB R27, R29, R34 ;  /* 0x000000221d1b723e */ /* 0x010fc600000000ff */
[----:B------:R-:W4:Y:S04]  /*4140*/  MUFU.EX2 R104, R104 ;  /* 0x0000006800687308 */ /* 0x000f280000000800 */
[----:B------:R-:W5:Y:S01]  /*4150*/  MUFU.EX2 R103, R103 ;  /* 0x0000006700677308 */ /* 0x000f620000000800 */
[C---:B------:R-:W-:Y:S08]  /*4160*/  HMMA.16816.F32 R72, R24.reuse, R12, R72 ;  /* 0x0000000c1848723c */ /* 0x040ff00000001848 */
        /* <DEDUP_REMOVED lines=8> */
[----:B--2---:R-:W-:Y:S01]  /*41f0*/  HMMA.16816.F32 R88, R24, R12, R88 ;  /* 0x0000000c1858723c */ /* 0x004fe20000001858 */
[----:B------:R-:W-:Y:S01]  /*4200*/  FADD.FTZ R12, R76, R77 ;  /* 0x0000004d4c0c7221 */ /* 0x000fe20000010000 */
[----:B------:R-:W-:-:S03]  /*4210*/  F2FP.F16.F32.PACK_AB R13, R61, R60 ;  /* 0x0000003c3d0d723e */ /* 0x000fc600000000ff */
[----:B------:R-:W-:-:S03]  /*4220*/  FADD.FTZ R12, R79, R12 ;  /* 0x0000000c4f0c7221 */ /* 0x000fc60000010000 */
[----:B------:R-:W-:Y:S01]  /*4230*/  HMMA.16816.F32 R4, R24, R14, R4 ;  /* 0x0000000e1804723c */ /* 0x000fe20000001804 */
[----:B------:R-:W-:Y:S01]  /*4240*/  FADD.FTZ R25, R80, R83 ;  /* 0x0000005350197221 */ /* 0x000fe20000010000 */
[----:B------:R-:W-:Y:S01]  /*4250*/  FADD.FTZ R59, R59, R12 ;  /* 0x0000000c3b3b7221 */ /* 0x000fe20000010000 */
[----:B----4-:R-:W-:Y:S01]  /*4260*/  F2FP.F16.F32.PACK_AB R12, R104, R63 ;  /* 0x0000003f680c723e */ /* 0x010fe200000000ff */
[----:B------:R-:W2:Y:S01]  /*4270*/  LDSM.16.MT88.4 R80, [R153+0x9800] ;  /* 0x009800009950783b */ /* 0x000ea20000004200 */
[----:B------:R-:W-:Y:S01]  /*4280*/  FADD.FTZ R24, R128, R25 ;  /* 0x0000001980187221 */ /* 0x000fe20000010000 */
[----:B------:R-:W-:Y:S01]  /*4290*/  FADD.FTZ R56, R56, R59 ;  /* 0x0000003b38387221 */ /* 0x000fe20000010000 */
[----:B------:R-:W-:Y:S02]  /*42a0*/  F2FP.F16.F32.PACK_AB R14, R106, R105 ;  /* 0x000000696a0e723e */ /* 0x000fe400000000ff */
[----:B------:R-:W-:Y:S01]  /*42b0*/  FADD.FTZ R24, R71, R24 ;  /* 0x0000001847187221 */ /* 0x000fe20000010000 */
[----:B------:R-:W-:Y:S01]  /*42c0*/  FADD.FTZ R25, R57, R56 ;  /* 0x0000003839197221 */ /* 0x000fe20000010000 */
[----:B-----5:R-:W-:-:S02]  /*42d0*/  F2FP.F16.F32.PACK_AB R15, R103, R62 ;  /* 0x0000003e670f723e */ /* 0x020fc400000000ff */
        /* <DEDUP_REMOVED lines=42> */
[----:B------:R-:W-:-:S06]  /*4580*/  FADD.FTZ R189, R106, R105 ;  /* 0x000000696abd7221 */ /* 0x000fcc0000010000 */
        /* <DEDUP_REMOVED lines=9> */
.L_x_12097:
        /* <DEDUP_REMOVED lines=77> */
.L_x_12092:
[----:B------:R-:W-:Y:S05]  /*4af0*/  BSYNC.RECONVERGENT B0 ;  /* 0x0000000000007941 */ /* 0x000fea0003800200 */
.L_x_12091:
        /* <DEDUP_REMOVED lines=26> */
[----:B------:R-:W-:Y:S04]  /*4ca0*/  ISETP.GT.AND P1, PT, R183, R168, PT ;  /* 0x000000a8b700720c */ /* 0x000fe80003f24270 */
        /* <DEDUP_REMOVED lines=179> */
.L_x_12096:
[----:B------:R-:W-:Y:S05]  /*57e0*/  BSYNC.RECONVERGENT B0 ;  /* 0x0000000000007941 */ /* 0x000fea0003800200 */
.L_x_12095:
[C---:B------:R-:W-:Y:S01]  /*57f0*/  LEA R112, P1, R180.reuse, R170, 0x1 ;  /* 0x000000aab4707211 */ /* 0x040fe200078208ff */
[----:B------:R-:W-:Y:S03]  /*5800*/  IMAD.MOV.U32 R171, RZ, RZ, R169 ;  /* 0x000000ffffab7224 */ /* 0x000fe600078e00a9 */
[----:B------:R-:W-:Y:S02]  /*5810*/  LEA.HI.X R113, R180, R169, R181, 0x1, P1 ;  /* 0x000000a9b4717211 */ /* 0x000fe400008f0cb5 */
        /* <DEDUP_REMOVED lines=24> */
.L_x_12094:
[----:B------:R-:W-:Y:S05]  /*59a0*/  BSYNC.RECONVERGENT B1 ;  /* 0x0000000000017941 */ /* 0x000fea0003800200 */
.L_x_12093:
        /* <DEDUP_REMOVED lines=411> */
.L_x_12090:
        /* <DEDUP_REMOVED lines=10> */
.L_x_12105:
[----:B------:R-:W2:Y:S01]  /*7400*/  S2R R36, SR_TID.X ;  /* 0x0000000000247919 */ /* 0x000ea20000002100 */
[----:B------:R-:W1:Y:S01]  /*7410*/  S2UR UR6, SR_CgaCtaId ;  /* 0x00000000000679c3 */ /* 0x000e620000008800 */
[----:B------:R-:W1:Y:S01]  /*7420*/  MUFU.RCP R6, R39 ;  /* 0x0000002700067308 */ /* 0x000e620000001000 */
[----:B---34-:R-:W-:Y:S01]  /*7430*/  FADD.FTZ R38, R38, R7 ;  /* 0x0000000726267221 */ /* 0x018fe20000010000 */
[----:B------:R-:W-:-:S05]  /*7440*/  FSETP.NE.FTZ.AND P1, PT, R39, RZ, PT ;  /* 0x000000ff2700720b */ /* 0x000fca0003f35000 */
[----:B------:R-:W-:Y:S01]  /*7450*/  BAR.SYNC.DEFER_BLOCKING 0x0 ;  /* 0x0000000000007b1d */ /* 0x000fe20000010000 */
[----:B------:R-:W-:-:S05]  /*7460*/  FSETP.NE.FTZ.AND P0, PT, R38, RZ, PT ;  /* 0x000000ff2600720b */ /* 0x000fca0003f15000 */
[----:B------:R-:W3:Y:S01]  /*7470*/  MUFU.RCP R5, R38 ;  /* 0x0000002600057308 */ /* 0x000ee20000001000 */
[----:B------:R-:W-:Y:S01]  /*7480*/  UMOV UR7, 0x400 ;  /* 0x0000040000077882 */ /* 0x000fe20000000000 */
[----:B-1----:R-:W-:Y:S01]  /*7490*/  FSEL R6, R6, 1, P1 ;  /* 0x3f80000006067808 */ /* 0x002fe20000800000 */
[----:B------:R-:W-:-:S04]  /*74a0*/  ULEA UR6, UR6, UR7, 0x18 ;  /* 0x0000000706067291 */ /* 0x000fc8000f8ec0ff */
        /* <DEDUP_REMOVED lines=71> */
[----:B------:R-:W2:Y:S04]  /*7920*/  LD.E.64 R40, desc[UR4][R2.64+0xb0] ;  /* 0x0000b00402287980 */ /* 0x000ea8000c101b00 */
[----:B------:R-:W3:Y:S04]  /*7930*/  LD.E R43, desc[UR4][R2.64+0x60] ;  /* 0x00006004022b7980 */ /* 0x000ee8000c101900 */
[----:B------:R-:W4:Y:S04]  /*7940*/  LD.E R42, desc[UR4][R2.64+0xcc] ;  /* 0x0000cc04022a7980 */ /* 0x000f28000c101900 */
[----:B------:R-:W4:Y:S04]  /*7950*/  LD.E.64 R46, desc[UR4][R2.64+0x78] ;  /* 0x00007804022e7980 */ /* 0x000f28000c101b00 */
[----:B------:R1:W5:Y:S01]  /*7960*/  LD.E.64 R48, desc[UR4][R2.64+0xa8] ;  /* 0x0000a80402307980 */ /* 0x000362000c101b00 */
[----:B------:R-:W-:Y:S01]  /*7970*/  SHF.L.U32 R45, R36, 0x2, RZ ;  /* 0x00000002242d7819 */ /* 0x000fe200000006ff */
[----:B------:R-:W1:Y:S01]  /*7980*/  @P1 MUFU.LG2 R39, R39 ;  /* 0x0000002700271308 */ /* 0x000e620000000c00 */
[----:B------:R-:W-:Y:S01]  /*7990*/  SHF.R.U32.HI R44, RZ, 0x1, R36 ;  /* 0x00000001ff2c7819 */ /* 0x000fe20000011624 */
[----:B------:R-:W-:Y:S01]  /*79a0*/  BSSY.RECONVERGENT B0, `(.L_x_12099) ;  /* 0x000002d000007945 */ /* 0x000fe20003800200 */
[----:B-1----:R-:W-:-:S02]  /*79b0*/  LOP3.LUT R5, R45, 0x1f8, RZ, 0xc0, !PT ;  /* 0x000001f82d057812 */ /* 0x002fc400078ec0ff */
[----:B------:R-:W-:Y:S02]  /*79c0*/  LOP3.LUT R50, R4, 0x10, RZ, 0xc0, !PT ;  /* 0x0000001004327812 */ /* 0x000fe400078ec0ff */
[----:B------:R-:W-:Y:S01]  /*79d0*/  LOP3.LUT R5, R5, 0x38, R44, 0x78, !PT ;  /* 0x0000003805057812 */ /* 0x000fe200078e782c */
[----:B------:R-:W1:Y:S01]  /*79e0*/  @P0 MUFU.LG2 R38, R38 ;  /* 0x0000002600260308 */ /* 0x000e620000000c00 */
[----:B------:R-:W-:Y:S01]  /*79f0*/  BAR.SYNC.DEFER_BLOCKING 0x0 ;  /* 0x0000000000007b1d */ /* 0x000fe20000010000 */
[----:B------:R-:W-:Y:S02]  /*7a00*/  LOP3.LUT P3, RZ, R36, 0x3, RZ, 0xc0, !PT ;  /* 0x0000000324ff7812 */ /* 0x000fe4000786c0ff */
[----:B------:R-:W-:Y:S02]  /*7a10*/  LEA R50, R5, R50, 0x2 ;  /* 0x0000003205327211 */ /* 0x000fe400078e10ff */
[----:B------:R-:W-:Y:S02]  /*7a20*/  SHF.R.U32.HI R36, RZ, 0x2, R36 ;  /* 0x00000002ff247819 */ /* 0x000fe40000011624 */
[----:B------:R-:W-:-:S02]  /*7a30*/  LOP3.LUT R3, R45, 0xffc, RZ, 0xc0, !PT ;  /* 0x00000ffc2d037812 */ /* 0x000fc400078ec0ff */
[----:B------:R-:W-:Y:S01]  /*7a40*/  MOV R2, 0xff800000 ;  /* 0xff80000000027802 */ /* 0x000fe20000000f00 */
[----:B------:R-:W1:Y:S04]  /*7a50*/  LDS.128 R32, [R50+UR6] ;  /* 0x0000000632207984 */ /* 0x000e680008000c00 */
[----:B------:R-:W1:Y:S04]  /*7a60*/  LDS.128 R28, [R50+UR6+0x800] ;  /* 0x00080006321c7984 */ /* 0x000e680008000c00 */
[----:B------:R-:W1:Y:S04]  /*7a70*/  LDS.128 R24, [R50+UR6+0x1000] ;  /* 0x0010000632187984 */ /* 0x000e680008000c00 */
[----:B------:R-:W1:Y:S04]  /*7a80*/  LDS.128 R20, [R50+UR6+0x1800] ;  /* 0x0018000632147984 */ /* 0x000e680008000c00 */
[----:B------:R-:W1:Y:S04]  /*7a90*/  LDS.128 R16, [R50+UR6+0x2000] ;  /* 0x0020000632107984 */ /* 0x000e680008000c00 */
[----:B------:R-:W1:Y:S04]  /*7aa0*/  LDS.128 R12, [R50+UR6+0x2800] ;  /* 0x00280006320c7984 */ /* 0x000e680008000c00 */
[----:B------:R-:W1:Y:S04]  /*7ab0*/  LDS.128 R8, [R50+UR6+0x3000] ;  /* 0x0030000632087984 */ /* 0x000e680008000c00 */
[----:B------:R1:W2:Y:S02]  /*7ac0*/  LDS.128 R4, [R50+UR6+0x3800] ;  /* 0x0038000632047984 */ /* 0x0002a40008000c00 */
[----:B-1----:R-:W-:Y:S01]  /*7ad0*/  @P1 FMUL.FTZ R50, R39, 0.69314718246459960938 ;  /* 0x3f31721827321820 */ /* 0x002fe20000410000 */
[----:B------:R-:W-:-:S04]  /*7ae0*/  LOP3.LUT R39, R44, 0x30, RZ, 0xc0, !PT ;  /* 0x000000302c277812 */ /* 0x000fc800078ec0ff */
[----:B------:R-:W-:Y:S01]  /*7af0*/  LOP3.LUT R36, R39, 0x7, R36, 0xf8, !PT ;  /* 0x0000000727247812 */ /* 0x000fe200078ef824 */
[----:B--2---:R-:W-:-:S04]  /*7b00*/  IMAD R40, R40, UR8, R179 ;  /* 0x0000000828287c24 */ /* 0x004fc8000f8e02b3 */
[----:B---3--:R-:W-:Y:S02]  /*7b10*/  IMAD R40, R40, R43, R178 ;  /* 0x0000002b28287224 */ /* 0x008fe400078e02b2 */
[----:B------:R-:W-:Y:S02]  /*7b20*/  @P0 FMUL.FTZ R43, R38, 0.69314718246459960938 ;  /* 0x3f317218262b0820 */ /* 0x000fe40000410000 */
[----:B------:R-:W-:Y:S01]  /*7b30*/  IMAD R41, R41, R40, R176 ;  /* 0x0000002829297224 */ /* 0x000fe200078e02b0 */
[----:B------:R-:W-:Y:S01]  /*7b40*/  MOV R40, 0xff800000 ;  /* 0xff80000000287802 */ /* 0x000fe20000000f00 */
[C---:B-----5:R-:W-:Y:S01]  /*7b50*/  @P1 FFMA.FTZ R40, R37.reuse, R100, R50 ;  /* 0x0000006425281223 */ /* 0x060fe20000010032 */
[----:B------:R-:W-:Y:S01]  /*7b60*/  @P0 FFMA.FTZ R2, R37, R0, R43 ;  /* 0x0000000025020223 */ /* 0x000fe2000001002b */
[----:B----4-:R-:W-:-:S05]  /*7b70*/  IMAD R42, R41, R42, RZ ;  /* 0x0000002a292a7224 */ /* 0x010fca00078e02ff */
[----:B------:R-:W-:-:S04]  /*7b80*/  IADD3 R3, P2, PT, R42, R3, RZ ;  /* 0x000000032a037210 */ /* 0x000fc80007f5e0ff */
[----:B------:R-:W-:Y:S02]  /*7b90*/  LEA.HI.X.SX32 R42, R42, RZ, 0x1, P2 ;  /* 0x000000ff2a2a7211 */ /* 0x000fe400010f0eff */
[----:B------:R-:W-:-:S04]  /*7ba0*/  LEA R44, P2, R3, R46, 0x2 ;  /* 0x0000002e032c7211 */ /* 0x000fc800078410ff */
[----:B------:R-:W-:Y:S01]  /*7bb0*/  LEA.HI.X R45, R3, R47, R42, 0x2, P2 ;  /* 0x0000002f032d7211 */ /* 0x000fe200010f142a */
[----:B------:R-:W-:Y:S08]  /*7bc0*/  @P3 BRA `(.L_x_12100) ;  /* 0x0000000000283947 */ /* 0x000ff00003800000 */
[----:B------:R-:W-:Y:S01]  /*7bd0*/  IMAD.IADD R177, R177, 0x1, -R176 ;  /* 0x00000001b1b17824 */ /* 0x000fe200078e0ab0 */
        /* <DEDUP_REMOVED lines=9> */
.L_x_12100:
[----:B------:R-:W-:Y:S05]  /*7c70*/  BSYNC.RECONVERGENT B0 ;  /* 0x0000000000007941 */ /* 0x000fea0003800200 */
.L_x_12099:
[----:B------:R-:W-:Y:S01]  /*7c80*/  MOV R175, 0x0 ;  /* 0x0000000000af7802 */ /* 0x000fe20000000f00 */
[----:B------:R-:W-:Y:S04]  /*7c90*/  ST.E.128 desc[UR4][R44.64], R32 ;  /* 0x000000202c007985 */ /* 0x000fe8000c101d04 */
[----:B------:R-:W-:Y:S04]  /*7ca0*/  ST.E.128 desc[UR4][R44.64+0x800], R28 ;  /* 0x0008001c2c007985 */ /* 0x000fe8000c101d04 */
[----:B------:R-:W-:Y:S04]  /*7cb0*/  ST.E.128 desc[UR4][R44.64+0x1000], R24 ;  /* 0x001000182c007985 */ /* 0x000fe8000c101d04 */
[----:B------:R-:W-:Y:S04]  /*7cc0*/  ST.E.128 desc[UR4][R44.64+0x1800], R20 ;  /* 0x001800142c007985 */ /* 0x000fe8000c101d04 */
[----:B------:R-:W-:Y:S04]  /*7cd0*/  ST.E.128 desc[UR4][R44.64+0x2000], R16 ;  /* 0x002000102c007985 */ /* 0x000fe8000c101d04 */
[----:B------:R-:W-:Y:S04]  /*7ce0*/  ST.E.128 desc[UR4][R44.64+0x2800], R12 ;  /* 0x0028000c2c007985 */ /* 0x000fe8000c101d04 */
[----:B------:R-:W-:Y:S04]  /*7cf0*/  ST.E.128 desc[UR4][R44.64+0x3000], R8 ;  /* 0x003000082c007985 */ /* 0x000fe8000c101d04 */
[----:B------:R1:W-:Y:S02]  /*7d00*/  ST.E.128 desc[UR4][R44.64+0x3800], R4 ;  /* 0x003800042c007985 */ /* 0x0003e4000c101d04 */
[----:B-1----:R-:W-:Y:S05]  /*7d10*/  RET.REL.NODEC R174 `(_ZN5flash24flash_fwd_splitkv_kernelI23Flash_fwd_kernel_traitsILi64ELi64ELi128ELi4ELb0ELb0EN7cutlass6half_tE19Flash_kernel_traitsILi64ELi64ELi128ELi4ES3_EELb0ELb0ELb0ELb1ELb1ELb0ELb1ELb0EEEvNS_16Flash_fwd_paramsE) ;  /* 0xffffff80aeb87950 */ /* 0x002fea0003c3ffff */
.L_x_12098:
[----:B------:R-:W-:Y:S01]  /*7d20*/  MOV R5, 0x2 ;  /* 0x0000000200057802 */ /* 0x000fe20000000f00 */
[----:B------:R-:W-:Y:S01]  /*7d30*/  IMAD.MOV.U32 R4, RZ, RZ, 0x1f ;  /* 0x0000001fff047424 */ /* 0x000fe200078e00ff */
[----:B------:R-:W-:-:S07]  /*7d40*/  MOV R6, 0xffffffff ;  /* 0xffffffff00067802 */ /* 0x000fce0000000f00 */
[----:B-1---5:R-:W-:Y:S05]  /*7d50*/  WARPSYNC.COLLECTIVE R6, `(.L_x_12101) ;  /* 0x0000000006087348 */ /* 0x022fea0003c00000 */
[----:B------:R2:W3:Y:S02]  /*7d60*/  SHFL.BFLY P0, R7, R189, R5, R4 ;  /* 0x0c000005bd077389 */ /* 0x0004e40000000004 */
[----:B-123-5:R-:W-:Y:S05]  /*7d70*/  ENDCOLLECTIVE ;  /* 0x000000000000791b */ /* 0x02efea0003800000 */
.L_x_12101:
[----:B------:R-:W-:Y:S02]  /*7d80*/  IMAD.MOV.U32 R8, RZ, RZ, R7 ;  /* 0x000000ffff087224 */ /* 0x000fe400078e0007 */
[----:B------:R-:W-:Y:S02]  /*7d90*/  IMAD.MOV.U32 R5, RZ, RZ, 0x1 ;  /* 0x00000001ff057424 */ /* 0x000fe400078e00ff */
[----:B------:R-:W-:-:S05]  /*7da0*/  FADD.FTZ R8, R8, R189 ;  /* 0x000000bd08087221 */ /* 0x000fca0000010000 */
[----:B------:R-:W-:-:S07]  /*7db0*/  MOV R189, R8 ;  /* 0x0000000800bd7202 */ /* 0x000fce0000000f00 */
[----:B------:R-:W-:Y:S05]  /*7dc0*/  WARPSYNC.COLLECTIVE R6, `(.L_x_12102) ;  /* 0x0000000006087348 */ /* 0x000fea0003c00000 */
[----:B------:R1:W2:Y:S02]  /*7dd0*/  SHFL.BFLY P0, R7, R189, R5, R4 ;  /* 0x0c000005bd077389 */ /* 0x0002a40000000004 */
[----:B-12---:R-:W-:Y:S05]  /*7de0*/  ENDCOLLECTIVE ;  /* 0x000000000000791b */ /* 0x006fea0003800000 */
.L_x_12102:
[----:B------:R-:W-:Y:S01]  /*7df0*/  MOV R189, R188 ;  /* 0x000000bc00bd7202 */ /* 0x000fe20000000f00 */
[----:B------:R-:W-:Y:S01]  /*7e00*/  IMAD.MOV.U32 R5, RZ, RZ, 0x2 ;  /* 0x00000002ff057424 */ /* 0x000fe200078e00ff */
[----:B------:R-:W-:-:S07]  /*7e10*/  MOV R39, R7 ;  /* 0x0000000700277202 */ /* 0x000fce0000000f00 */
[----:B------:R-:W-:Y:S05]  /*7e20*/  WARPSYNC.COLLECTIVE R6, `(.L_x_12103) ;  /* 0x0000000006087348 */ /* 0x000fea0003c00000 */
[----:B------:R1:W2:Y:S02]  /*7e30*/  SHFL.BFLY P0, R7, R189, R5, R4 ;  /* 0x0c000005bd077389 */ /* 0x0002a40000000004 */
[----:B-12---:R-:W-:Y:S05]  /*7e40*/  ENDCOLLECTIVE ;  /* 0x000000000000791b */ /* 0x006fea0003800000 */
.L_x_12103:
[----:B------:R-:W-:Y:S01]  /*7e50*/  FADD.FTZ R39, R8, R39 ;  /* 0x0000002708277221 */ /* 0x000fe20000010000 */
[----:B------:R-:W-:Y:S01]  /*7e60*/  FADD.FTZ R38, R7, R188 ;  /* 0x000000bc07267221 */ /* 0x000fe20000010000 */
[----:B------:R-:W-:-:S04]  /*7e70*/  MOV R5, 0x1 ;  /* 0x0000000100057802 */ /* 0x000fc80000000f00 */
[----:B------:R-:W-:-:S07]  /*7e80*/  MOV R189, R38 ;  /* 0x0000002600bd7202 */ /* 0x000fce0000000f00 */
[----:B------:R-:W-:Y:S05]  /*7e90*/  WARPSYNC.COLLECTIVE R6, `(.L_x_12104) ;  /* 0x0000000006087348 */ /* 0x000fea0003c00000 */
[----:B------:R1:W2:Y:S02]  /*7ea0*/  SHFL.BFLY P0, R7, R189, R5, R4 ;  /* 0x0c000005bd077389 */ /* 0x0002a40000000004 */
[----:B-12---:R-:W-:Y:S05]  /*7eb0*/  ENDCOLLECTIVE ;  /* 0x000000000000791b */ /* 0x006fea0003800000 */
.L_x_12104:
[----:B------:R-:W-:Y:S05]  /*7ec0*/  BRA `(.L_x_12105) ;  /* 0xfffffff4004c7947 */ /* 0x000fea000383ffff */
.L_x_12106:
        /* <DEDUP_REMOVED lines=11> */
.L_x_14814:


//--------------------- .text._ZN5flash24flash_fwd_splitkv_kernelI23Flash_fwd_kernel_traitsILi64ELi64ELi128ELi4ELb0ELb0EN7cutlass6half_tE19Flash_kernel_traitsILi64ELi64ELi128ELi4ES3_EELb0ELb0ELb0ELb1ELb1ELb1ELb1ELb0EEEvNS_16Flash_fwd_paramsE --------------------------
	.section	.text._ZN5flash24flash_fwd_splitkv_kernelI23Flash_fwd_kernel_traitsILi64ELi64ELi128ELi4ELb0ELb0EN7cutlass6half_tE19Flash_kernel_traitsILi64ELi64ELi128ELi4ES3_EELb0ELb0ELb0ELb1ELb1ELb1ELb1ELb0EEEvNS_16Flash_fwd_paramsE,"ax",@progbits
	.align	128
        .global         _ZN5flash24flash_fwd_splitkv_kernelI23Flash_fwd_kernel_traitsILi64ELi64ELi128ELi4ELb0ELb0EN7cutlass6half_tE19Flash_kernel_traitsILi64ELi64ELi128ELi4ES3_EELb0ELb0ELb0ELb1ELb1ELb1ELb1ELb0EEEvNS_16Flash_fwd_paramsE
        .type           _ZN5flash24flash_fwd_splitkv_kernelI23Flash_fwd_kernel_traitsILi64ELi64ELi128ELi4ELb0ELb0EN7cutlass6half_tE19Flash_kernel_traitsILi64ELi64ELi128ELi4ES3_EELb0ELb0ELb0ELb1ELb1ELb1ELb1ELb0EEEvNS_16Flash_fwd_paramsE,@function
        .size           _ZN5flash24flash_fwd_splitkv_kernelI23Flash_fwd_kernel_traitsILi64ELi64ELi128ELi4ELb0ELb0EN7cutlass6half_tE19Flash_kernel_traitsILi64ELi64ELi128ELi4ES3_EELb0ELb0ELb0ELb1ELb1ELb1ELb1ELb0EEEvNS_16Flash_fwd_paramsE,(.L_x_14815 - _ZN5flash24flash_fwd_splitkv_kernelI23Flash_fwd_kernel_traitsILi64ELi64ELi128ELi4ELb0ELb0EN7cutlass6half_tE19Flash_kernel_traitsILi64ELi64ELi128ELi4ES3_EELb0ELb0ELb0ELb1ELb1ELb1ELb1ELb0EEEvNS_16Flash_fwd_paramsE)
        .other          _ZN5flash24flash_fwd_splitkv_kernelI23Flash_fwd_kernel_traitsILi64ELi64ELi128ELi4ELb0ELb0EN7cutlass6half_tE19Flash_kernel_traitsILi64ELi64ELi128ELi4ES3_EELb0ELb0ELb0ELb1ELb1ELb1ELb1ELb0EEEvNS_16Flash_fwd_paramsE,@"STO_CUDA_ENTRY STV_DEFAULT"
_ZN5flash24flash_fwd_splitkv_kernelI23Flash_fwd_kernel_traitsILi64ELi64ELi128ELi4ELb0ELb0EN7cutlass6half_tE19Flash_kernel_traitsILi64ELi64ELi128ELi4ES3_EELb0ELb0ELb0ELb1ELb1ELb1ELb1ELb0EEEvNS_16Flash_fwd_paramsE:
.text._ZN5flash24flash_fwd_splitkv_kernelI23Flash_fwd_kernel_traitsILi64ELi64ELi128ELi4ELb0ELb0EN7cutlass6half_tE19Flash_kernel_traitsILi64ELi64ELi128ELi4ES3_EELb0ELb0ELb0ELb1ELb1ELb1ELb1ELb0EEEvNS_16Flash_fwd_paramsE:
        /* <DEDUP_REMOVED lines=29> */
[----:B------:R-:W-:Y:S05]  /*01d0*/  CALL.REL.NOINC `($_ZN5flash24flash_fwd_splitkv_kernelI23Flash_fwd_kernel_traitsILi64ELi64ELi128ELi4ELb0ELb0EN7cutlass6half_tE19Flash_kernel_traitsILi64ELi64ELi128ELi4ES3_EELb0ELb0ELb0ELb1ELb1ELb1ELb1ELb0EEEvNS_16Flash_fwd_paramsE$_ZN5flash30compute_attn_1rowblock_splitkvI23Flash_fwd_kernel_traitsILi64ELi64ELi128ELi4ELb0ELb0EN7cutlass6half_tE19Flash_kernel_traitsILi64ELi64ELi128ELi4ES3_EELb0ELb0ELb0ELb1ELb1ELb1ELb1ELb0ENS_16Flash_fwd_paramsEEEvRKT8_iiiii) ;  /* 0x0000000000087944 */ /* 0x000fea0003c00000 */
[----:B------:R-:W-:Y:S05]  /*01e0*/  BSYNC.RECONVERGENT B2 ;  /* 0x0000000000027941 */ /* 0x000fea0003800200 */
.L_x_12107:
[----:B------:R-:W-:Y:S05]  /*01f0*/  EXIT ;  /* 0x000000000000794d */ /* 0x000fea0003800000 */
        .type           $_ZN5flash24flash_fwd_splitkv_kernelI23Flash_fwd_kernel_traitsILi64ELi64ELi128ELi4ELb0ELb0EN7cutlass6half_tE19Flash_kernel_traitsILi64ELi64ELi128ELi4ES3_EELb0ELb0ELb0ELb1ELb1ELb1ELb1ELb0EEEvNS_16Flash_fwd_paramsE$_ZN5flash30compute_attn_1rowblock_splitkvI23Flash_fwd_kernel_traitsILi64ELi64ELi128ELi4ELb0ELb0EN7cutlass6half_tE19Flash_kernel_traitsILi64ELi64ELi128ELi4ES3_EELb0ELb0ELb0ELb1ELb1ELb1ELb1ELb0ENS_16Flash_fwd_paramsEEEvRKT8_iiiii,@function
        .size           $_ZN5flash24flash_fwd_splitkv_kernelI23Flash_fwd_kernel_traitsILi64ELi64ELi128ELi4ELb0ELb0EN7cutlass6half_tE19Flash_kernel_traitsILi64ELi64ELi128ELi4ES3_EELb0ELb0ELb0ELb1ELb1ELb1ELb1ELb0EEEvNS_16Flash_fwd_paramsE$_ZN5flash30compute_attn_1rowblock_splitkvI23Flash_fwd_kernel_traitsILi64ELi64ELi128ELi4ELb0ELb0EN7cutlass6half_tE19Flash_kernel_traitsILi64ELi64ELi128ELi4ES3_EELb0ELb0ELb0ELb1ELb1ELb1ELb1ELb0ENS_16Flash_fwd_paramsEEEvRKT8_iiiii,(.L_x_14815 - $_ZN5flash24flash_fwd_splitkv_kernelI23Flash_fwd_kernel_traitsILi64ELi64ELi128ELi4ELb0ELb0EN7cutlass6half_tE19Flash_kernel_traitsILi64ELi64ELi128ELi4ES3_EELb0ELb0ELb0ELb1ELb1ELb1ELb1ELb0EEEvNS_16Flash_fwd_paramsE$_ZN5flash30compute_attn_1rowblock_splitkvI23Flash_fwd_kernel_traitsILi64ELi64ELi128ELi4ELb0ELb0EN7cutlass6half_tE19Flash_kernel_traitsILi64ELi64ELi128ELi4ES3_EELb0ELb0ELb0ELb1ELb1ELb1ELb1ELb0ENS_16Flash_fwd_paramsEEEvRKT8_iiiii)
$_ZN5flash24flash_fwd_splitkv_kernelI23Flash_fwd_kernel_traitsILi64ELi64ELi128ELi4ELb0ELb0EN7cutlass6half_tE19Flash_kernel_traitsILi64ELi64ELi128ELi4ES3_EELb0ELb0ELb0ELb1ELb1ELb1ELb1ELb0EEEvNS_16Flash_fwd_paramsE$_ZN5flash30compute_attn_1rowblock_splitkvI23Flash_fwd_kernel_traitsILi64ELi64ELi128ELi4ELb0ELb0EN7cutlass6half_tE19Flash_kernel_traitsILi64ELi64ELi128ELi4ES3_EELb0ELb0ELb0ELb1ELb1ELb1ELb1ELb0ENS_16Flash_fwd_paramsEEEvRKT8_iiiii:
        /* <DEDUP_REMOVED lines=24> */
.L_x_12111:
[----:B------:R-:W-:Y:S05]  /*0380*/  BSYNC.RECONVERGENT B0 ;  /* 0x0000000000007941 */ /* 0x000fea0003800200 */
.L_x_12110:
[----:B-----5:R-:W-:Y:S02]  /*0390*/  IADD3 R10, PT, PT, R10, R0, -R9 ;  /* 0x000000000a0a7210 */ /* 0x020fe40007ffe809 */
.L_x_12109:
[----:B------:R-:W-:Y:S05]  /*03a0*/  BSYNC.RECONVERGENT B1 ;  /* 0x0000000000017941 */ /* 0x000fea0003800200 */
.L_x_12108:
[----:B------:R-:W-:Y:S01]  /*03b0*/  IMAD.SHL.U32 R178, R11, 0x40, RZ ;  /* 0x000000400bb27824 */ /* 0x000fe200078e00ff */
[----:B------:R-:W-:-:S04]  /*03c0*/  MOV R177, 0x0 ;  /* 0x0000000000b17802 */ /* 0x000fc80000000f00 */
[----:B-----5:R-:W-:-:S13]  /*03d0*/  ISETP.GT.AND P0, PT, R179, R178, PT ;  /* 0x000000b2b300720c */ /* 0x020fda0003f04270 */
[----:B-1----:R-:W-:Y:S05]  /*03e0*/  @!P0 RET.REL.NODEC R176 `(_ZN5flash24flash_fwd_splitkv_kernelI23Flash_fwd_kernel_traitsILi64ELi64ELi128ELi4ELb0ELb0EN7cutlass6half_tE19Flash_kernel_traitsILi64ELi64ELi128ELi4ES3_EELb0ELb0ELb0ELb1ELb1ELb1ELb1ELb0EEEvNS_16Flash_fwd_paramsE) ;  /* 0xfffffffcb0048950 */ /* 0x002fea0003c3ffff */
        /* <DEDUP_REMOVED lines=103> */
[----:B-1----:R-:W-:Y:S05]  /*0a60*/  @P0 RET.REL.NODEC R176 `(_ZN5flash24flash_fwd_splitkv_kernelI23Flash_fwd_kernel_traitsILi64ELi64ELi128ELi4ELb0ELb0EN7cutlass6half_tE19Flash_kernel_traitsILi64ELi64ELi128ELi4ES3_EELb0ELb0ELb0ELb1ELb1ELb1ELb1ELb0EEEvNS_16Flash_fwd_paramsE) ;  /* 0xfffffff4b0640950 */ /* 0x002fea0003c3ffff */
[----:B------:R-:W-:Y:S02]  /*0a70*/  MOV R3, 0xff800000 ;  /* 0xff80000000037802 */ /* 0x000fe40000000f00 */
[----:B------:R-:W-:-:S03]  /*0a80*/  MOV R177, 0x0 ;  /* 0x0000000000b17802 */ /* 0x000fc60000000f00 */
[----:B------:R1:W-:Y:S02]  /*0a90*/  ST.E desc[UR4][R12.64+0xe0], R3 ;  /* 0x0000e0030c007985 */ /* 0x0003e4000c101904 */
[----:B-1----:R-:W-:Y:S05]  /*0aa0*/  RET.REL.NODEC R176 `(_ZN5flash24flash_fwd_splitkv_kernelI23Flash_fwd_kernel_traitsILi64ELi64ELi128ELi4ELb0ELb0EN7cutlass6half_tE19Flash_kernel_traitsILi64ELi64ELi128ELi4ES3_EELb0ELb0ELb0ELb1ELb1ELb1ELb1ELb0EEEvNS_16Flash_fwd_paramsE) ;  /* 0xfffffff4b0547950 */ /* 0x002fea0003c3ffff */
.L_x_12112:
        /* <DEDUP_REMOVED lines=67> */
[----:B------:R-:W-:Y:S01]  /*0ee0*/  ISETP.GT.U32.AND P1, PT, R8, R5, PT ;  /* 0x000000050800720c */ /* 0x000fe20003f24070 */
[----:B------:R-:W-:Y:S01]  /*0ef0*/  IMAD.MOV R7, RZ, RZ, -R9 ;  /* 0x000000ffff077224 */ /* 0x000fe200078e0a09 */
[----:B------:R-:W-:-:S11]  /*0f00*/  LOP3.LUT R9, R180, R15, RZ, 0x3c, !PT ;  /* 0x0000000fb4097212 */ /* 0x000fd600078e3cff */
[----:B------:R-:W-:-:S04]  /*0f10*/  @!P1 IADD3 R5, PT, PT, R5, -R8, RZ ;  /* 0x8000000805059210 */ /* 0x000fc80007ffe0ff */
[----:B------:R-:W-:Y:S02]  /*0f20*/  ISETP.GE.U32.AND P2, PT, R5, R8, PT ;  /* 0x000000080500720c */ /* 0x000fe40003f46070 */
[----:B------:R-:W-:Y:S02]  /*0f30*/  @!P1 IADD3 R4, PT, PT, R4, 0x1, RZ ;  /* 0x0000000104049810 */ /* 0x000fe40007ffe0ff */
[----:B------:R-:W-:Y:S02]  /*0f40*/  ISETP.GE.AND P0, PT, R9, RZ, PT ;  /* 0x000000ff0900720c */ /* 0x000fe40003f06270 */
[----:B------:R-:W-:Y:S01]  /*0f50*/  ISETP.NE.AND P1, PT, R15, RZ, PT ;  /* 0x000000ff0f00720c */ /* 0x000fe20003f25270 */
[----:B------:R-:W-:-:S06]  /*0f60*/  IMAD R7, R13, R7, R188 ;  /* 0x000000070d077224 */ /* 0x000fcc00078e02bc */
        /* <DEDUP_REMOVED lines=26> */
.L_x_12114:
        /* <DEDUP_REMOVED lines=56> */
[----:B------:R-:W-:Y:S01]  /*1490*/  IMAD.WIDE.U32 R22, R20, R7, R22 ;  /* 0x0000000714167225 */ /* 0x000fe200078e0016 */
[----:B------:R-:W-:-:S03]  /*14a0*/  MOV R7, R188 ;  /* 0x000000bc00077202 */ /* 0x000fc60000000f00 */
[----:B------:R-:W-:Y:S01]  /*14b0*/  IMAD R0, R20, R0, R5 ;  /* 0x0000000014007224 */ /* 0x000fe200078e0205 */
[----:B------:R-:W-:Y:S01]  /*14c0*/  MOV R10, R22 ;  /* 0x00000016000a7202 */ /* 0x000fe20000000f00 */
[----:B------:R-:W-:-:S03]  /*14d0*/  IMAD.WIDE.U32 R18, R18, R8, R12 ;  /* 0x0000000812127225 */ /* 0x000fc600078e000c */
[----:B------:R-:W-:Y:S01]  /*14e0*/  IADD3 R0, PT, PT, R23, R0, RZ ;  /* 0x0000000017007210 */ /* 0x000fe20007ffe0ff */
[----:B------:R-:W-:Y:S02]  /*14f0*/  IMAD.IADD R16, R19, 0x1, R9 ;  /* 0x0000000113107824 */ /* 0x000fe400078e0209 */
.L_x_12115:
[----:B------:R-:W-:Y:S05]  /*1500*/  BSYNC.RECONVERGENT B0 ;  /* 0x0000000000007941 */ /* 0x000fea0003800200 */
.L_x_12113:
[----:B------:R-:W2:Y:S04]  /*1510*/  LD.E.64 R34, desc[UR4][R2.64+0x18] ;  /* 0x0000180402227980 */ /* 0x000ea8000c101b00 */
[----:B------:R-:W3:Y:S04]  /*1520*/  LD.E.64 R32, desc[UR4][R2.64+0x48] ;  /* 0x0000480402207980 */ /* 0x000ee8000c101b00 */
[----:B------:R-:W4:Y:S04]  /*1530*/  LD.E.64 R22, desc[UR4][R2.64+0x30] ;  /* 0x0000300402167980 */ /* 0x000f28000c101b00 */
[----:B------:R-:W4:Y:S04]  /*1540*/  LD.E.64 R24, desc[UR4][R2.64+0x8] ;  /* 0x0000080402187980 */ /* 0x000f28000c101b00 */
[----:B------:R-:W4:Y:S04]  /*1550*/  LD.E.64 R12, desc[UR4][R2.64] ;  /* 0x00000004020c7980 */ /* 0x000f28000c101b00 */
[----:B------:R-:W4:Y:S01]  /*1560*/  LD.E.64 R8, desc[UR4][R2.64+0x10] ;  /* 0x0000100402087980 */ /* 0x000f22000c101b00 */
[-C--:B------:R-:W-:Y:S01]  /*1570*/  IABS R4, R15.reuse ;  /* 0x0000000f00047213 */ /* 0x080fe20000000000 */
[----:B-----5:R-:W-:Y:S01]  /*1580*/  IMAD R17, R17, R94, RZ ;  /* 0x0000005e11117224 */ /* 0x020fe200078e02ff */
[----:B------:R-:W-:Y:S01]  /*1590*/  MOV R36, RZ ;  /* 0x000000ff00247202 */ /* 0x000fe20000000f00 */
[----:B------:R-:W-:Y:S01]  /*15a0*/  IMAD.SHL.U32 R166, R94, 0x20, RZ ;  /* 0x000000205ea67824 */ /* 0x000fe200078e00ff */
[----:B------:R-:W1:Y:S01]  /*15b0*/  I2F.RP R21, R4 ;  /* 0x0000000400157306 */ /* 0x000e620000209400 */
[----:B------:R-:W-:Y:S01]  /*15c0*/  IABS R20, R15 ;  /* 0x0000000f00147213 */ /* 0x000fe20000000000 */
[----:B------:R-:W-:Y:S01]  /*15d0*/  IMAD R17, R7, R95, R17 ;  /* 0x0000005f07117224 */ /* 0x000fe200078e0211 */
[----:B------:R-:W-:-:S02]  /*15e0*/  ISETP.NE.AND P2, PT, R15, RZ, PT ;  /* 0x000000ff0f00720c */ /* 0x000fc40003f45270 */
[C---:B------:R-:W-:Y:S01]  /*15f0*/  SHF.L.U32 R168, R76.reuse, 0x5, RZ ;  /* 0x000000054ca87819 */ /* 0x040fe200000006ff */
[----:B------:R-:W-:Y:S01]  /*1600*/  IMAD.MOV R20, RZ, RZ, -R20 ;  /* 0x000000ffff147224 */ /* 0x000fe200078e0a14 */
[----:B------:R-:W-:Y:S02]  /*1610*/  SHF.L.U64.HI R169, R76, 0x5, R77 ;  /* 0x000000054ca97819 */ /* 0x000fe4000001024d */
        /* <DEDUP_REMOVED lines=20> */
[----:B------:R-:W-:Y:S01]  /*1760*/  IMAD.WIDE.U32 R38, R7, R94, R36 ;  /* 0x0000005e07267225 */ /* 0x000fe200078e0024 */
[----:B------:R-:W-:-:S02]  /*1770*/  SHF.R.S32.HI R16, RZ, 0x1f, R180 ;  /* 0x0000001fff107819 */ /* 0x000fc400000114b4 */
[----:B------:R-:W-:Y:S01]  /*1780*/  ISETP.GE.U32.AND P3, PT, R21, R4, PT ;  /* 0x000000041500720c */ /* 0x000fe20003f66070 */
[----:B------:R-:W-:Y:S01]  /*1790*/  IMAD.MOV.U32 R21, RZ, RZ, RZ ;  /* 0x000000ffff157224 */ /* 0x000fe200078e00ff */
[----:B------:R-:W-:Y:S01]  /*17a0*/  MOV R4, 0x400 ;  /* 0x0000040000047802 */ /* 0x000fe20000000f00 */
[----:B------:R-:W-:Y:S01]  /*17b0*/  @!P0 VIADD R14, R14, 0x1 ;  /* 0x000000010e0e8836 */ /* 0x000fe20000000000 */
[----:B------:R-:W-:Y:S01]  /*17c0*/  IADD3 R36, P0, PT, R20, R10, RZ ;  /* 0x0000000a14247210 */ /* 0x000fe20007f1e0ff */
[----:B------:R-:W-:Y:S01]  /*17d0*/  IMAD.IADD R39, R39, 0x1, R17 ;  /* 0x0000000127277824 */ /* 0x000fe200078e0211 */
[----:B-1----:R-:W-:Y:S01]  /*17e0*/  LEA R4, R19, R4, 0x18 ;  /* 0x0000000413047211 */ /* 0x002fe200078ec0ff */
[----:B------:R-:W-:Y:S01]  /*17f0*/  IMAD R171, R77, R18, RZ ;  /* 0x000000124dab7224 */ /* 0x000fe200078e02ff */
[----:B------:R-:W-:Y:S01]  /*1800*/  MOV R19, RZ ;  /* 0x000000ff00137202 */ /* 0x000fe20000000f00 */
[----:B------:R-:W-:-:S04]  /*1810*/  IMAD.X R37, RZ, RZ, R0, P0 ;  /* 0x000000ffff257224 */ /* 0x000fc800000e0600 */
[----:B------:R-:W-:Y:S01]  /*1820*/  @P3 IADD3 R14, PT, PT, R14, 0x1, RZ ;  /* 0x000000010e0e3810 */ /* 0x000fe20007ffe0ff */
[----:B------:R-:W-:-:S03]  /*1830*/  IMAD.WIDE.U32 R10, R11, 0x40, R18 ;  /* 0x000000400b0a7825 */ /* 0x000fc600078e0012 */
[----:B------:R-:W-:Y:S01]  /*1840*/  @!P1 IADD3 R14, PT, PT, -R14, RZ, RZ ;  /* 0x000000ff0e0e9210 */ /* 0x000fe20007ffe1ff */
[----:B------:R-:W-:Y:S01]  /*1850*/  IMAD.WIDE.U32 R40, R18, R76, R36 ;  /* 0x0000004c12287225 */ /* 0x000fe200078e0024 */
[----:B------:R-:W-:-:S03]  /*1860*/  @!P2 LOP3.LUT R14, RZ, R15, RZ, 0x33, !PT ;  /* 0x0000000fff0ea212 */ /* 0x000fc600078e33ff */
[----:B------:R-:W-:Y:S02]  /*1870*/  IMAD.IADD R171, R41, 0x1, R171 ;  /* 0x0000000129ab7824 */ /* 0x000fe400078e02ab */
[----:B--2---:R-:W-:Y:S02]  /*1880*/  IMAD R7, R35, R181, RZ ;  /* 0x000000b523077224 */ /* 0x004fe400078e02ff */
[----:B------:R-:W-:-:S05]  /*1890*/  IMAD.WIDE.U32 R20, R181, R34, R20 ;  /* 0x00000022b5147225 */ /* 0x000fca00078e0014 */
[----:B------:R-:W-:Y:S01]  /*18a0*/  IADD3 R21, PT, PT, R21, R7, RZ ;  /* 0x0000000715157210 */ /* 0x000fe20007ffe0ff */
[----:B---3--:R-:W-:Y:S01]  /*18b0*/  IMAD R7, R33, R180, RZ ;  /* 0x000000b421077224 */ /* 0x008fe200078e02ff */
[C---:B----4-:R-:W-:Y:S01]  /*18c0*/  SHF.L.U64.HI R43, R22.reuse, 0x5, R23 ;  /* 0x00000005162b7819 */ /* 0x050fe20000010217 */
[----:B------:R-:W-:Y:S01]  /*18d0*/  IMAD R15, R11, R22, RZ ;  /* 0x000000160b0f7224 */ /* 0x000fe200078e02ff */
[----:B------:R-:W-:Y:S01]  /*18e0*/  SHF.L.U32 R42, R22, 0x5, RZ ;  /* 0x00000005162a7819 */ /* 0x000fe200000006ff */
[----:B------:R-:W-:Y:S01]  /*18f0*/  IMAD R7, R32, R16, R7 ;  /* 0x0000001020077224 */ /* 0x000fe200078e0207 */
[----:B------:R-:W-:Y:S01]  /*1900*/  SHF.L.U64.HI R33, R22, 0x4, R23 ;  /* 0x0000000416217819 */ /* 0x000fe20000010217 */
[----:B------:R-:W-:Y:S01]  /*1910*/  IMAD.WIDE.U32 R20, R180, R32, R20 ;  /* 0x00000020b4147225 */ /* 0x000fe200078e0014 */
[----:B------:R-:W-:Y:S02]  /*1920*/  SHF.L.U32 R32, R22, 0x4, RZ ;  /* 0x0000000416207819 */ /* 0x000fe400000006ff */
[----:B------:R-:W-:Y:S01]  /*1930*/  SHF.R.S32.HI R11, RZ, 0x1f, R14 ;  /* 0x0000001fff0b7819 */ /* 0x000fe2000001140e */
[----:B------:R-:W-:Y:S01]  /*1940*/  IMAD.WIDE.U32 R16, R14, R30, R38 ;  /* 0x0000001e0e107225 */ /* 0x000fe200078e0026 */
[----:B------:R-:W-:-:S02]  /*1950*/  LEA R172, P0, R40, R24, 0x1 ;  /* 0x0000001828ac7211 */ /* 0x000fc400078008ff */
[----:B------:R-:W-:Y:S01]  /*1960*/  IADD3 R39, PT, PT, R21, R7, RZ ;  /* 0x0000000715277210 */ /* 0x000fe20007ffe0ff */
[----:B------:R-:W-:Y:S01]  /*1970*/  IMAD R14, R31, R14, RZ ;  /* 0x0000000e1f0e7224 */ /* 0x000fe200078e02ff */
[----:B------:R-:W-:Y:S01]  /*1980*/  LEA.HI.X R171, R40, R25, R171, 0x1, P0 ;  /* 0x0000001928ab7211 */ /* 0x000fe200000f0cab */
[----:B------:R-:W-:-:S03]  /*1990*/  IMAD.WIDE.U32 R36, R22, R10, R42 ;  /* 0x0000000a16247225 */ /* 0x000fc600078e002a */
[----:B------:R-:W-:Y:S01]  /*19a0*/  MOV R173, R171 ;  /* 0x000000ab00ad7202 */ /* 0x000fe20000000f00 */
[----:B------:R-:W-:Y:S01]  /*19b0*/  IMAD R0, R23, R10, R15 ;  /* 0x0000000a17007224 */ /* 0x000fe200078e020f */
[----:B------:R-:W-:Y:S01]  /*19c0*/  IADD3 R21, P2, PT, R20, R36, RZ ;  /* 0x0000002414157210 */ /* 0x000fe20007f5e0ff */
[----:B------:R-:W-:Y:S01]  /*19d0*/  IMAD.WIDE.U32 R34, R22, R10, R32 ;  /* 0x0000000a16227225 */ /* 0x000fe200078e0020 */
[----:B------:R-:W-:-:S03]  /*19e0*/  LOP3.LUT R23, R5, 0x1c0, RZ, 0xc0, !PT ;  /* 0x000001c005177812 */ /* 0x000fc600078ec0ff */
[----:B------:R-:W-:Y:S01]  /*19f0*/  IMAD R30, R11, R30, R14 ;  /* 0x0000001e0b1e7224 */ /* 0x000fe200078e020e */
[----:B------:R-:W-:Y:S01]  /*1a00*/  IADD3 R14, PT, PT, R0, R37, RZ ;  /* 0x00000025000e7210 */ /* 0x000fe20007ffe0ff */
[----:B------:R-:W-:Y:S01]  /*1a10*/  IMAD.MOV.U32 R38, RZ, RZ, R20 ;  /* 0x000000ffff267224 */ /* 0x000fe200078e0014 */
[C---:B------:R-:W-:Y:S02]  /*1a20*/  IADD3 R11, P1, P0, R20.reuse, R36, R32 ;  /* 0x00000024140b7210 */ /* 0x040fe4000783e020 */
[----:B------:R-:W-:Y:S02]  /*1a30*/  IADD3 R19, P3, PT, R20, R34, RZ ;  /* 0x0000002214137210 */ /* 0x000fe40007f7e0ff */
[C---:B------:R-:W-:Y:S02]  /*1a40*/  IADD3.X R7, PT, PT, R39.reuse, R14, R33, P1, P0 ;  /* 0x0000000e27077210 */ /* 0x040fe40000fe0421 */
[----:B------:R-:W-:Y:S02]  /*1a50*/  IADD3.X R15, PT, PT, R39, R0, R35, P3, !PT ;  /* 0x00000000270f7210 */ /* 0x000fe40001ffe423 */
[----:B------:R-:W-:Y:S01]  /*1a60*/  IADD3.X R14, PT, PT, R14, R39, RZ, P2, !PT ;  /* 0x000000270e0e7210 */ /* 0x000fe200017fe4ff */
[----:B------:R-:W-:Y:S01]  /*1a70*/  IMAD.WIDE.U32 R38, R22, R10, R38 ;  /* 0x0000000a16267225 */ /* 0x000fe200078e0026 */
[----:B------:R-:W-:-:S02]  /*1a80*/  LEA R24, P1, R19, R12, 0x1 ;  /* 0x0000000c13187211 */ /* 0x000fc400078208ff */
[-C--:B------:R-:W-:Y:S02]  /*1a90*/  LEA R20, P0, R21, R12.reuse, 0x1 ;  /* 0x0000000c15147211 */ /* 0x080fe400078008ff */
[----:B------:R-:W-:Y:S02]  /*1aa0*/  LOP3.LUT R10, R23, 0x38, R6, 0xf8, !PT ;  /* 0x00000038170a7812 */ /* 0x000fe400078ef806 */
[-C--:B------:R-:W-:Y:S01]  /*1ab0*/  LEA.HI.X R25, R19, R13.reuse, R15, 0x1, P1 ;  /* 0x0000000d13197211 */ /* 0x080fe200008f0c0f */
[----:B------:R-:W-:Y:S01]  /*1ac0*/  IMAD.IADD R15, R39, 0x1, R0 ;  /* 0x00000001270f7824 */ /* 0x000fe200078e0200 */
[----:B------:R-:W-:Y:S02]  /*1ad0*/  LEA.HI.X R21, R21, R13, R14, 0x1, P0 ;  /* 0x0000000d15157211 */ /* 0x000fe400000f0c0e */
[----:B------:R-:W-:Y:S02]  /*1ae0*/  LOP3.LUT R10, R10, 0x38, R5, 0x78, !PT ;  /* 0x000000380a0a7812 */ /* 0x000fe400078e7805 */
[----:B------:R-:W-:-:S02]  /*1af0*/  LEA R14, P1, R38, R12, 0x1 ;  /* 0x0000000c260e7211 */ /* 0x000fc400078208ff */
[----:B------:R-:W-:Y:S02]  /*1b00*/  IADD3 R22, P0, PT, R168, R172, RZ ;  /* 0x000000aca8167210 */ /* 0x000fe40007f1e0ff */
[----:B------:R-:W-:Y:S02]  /*1b10*/  LOP3.LUT R177, R10, 0x1e00, R5, 0xf8, !PT ;  /* 0x00001e000ab17812 */ /* 0x000fe400078ef805 */
[----:B------:R-:W-:Y:S02]  /*1b20*/  LEA.HI.X R15, R38, R13, R15, 0x1, P1 ;  /* 0x0000000d260f7211 */ /* 0x000fe400008f0c0f */
[----:B------:R-:W-:Y:S02]  /*1b30*/  LEA R10, P1, R11, R12, 0x1 ;  /* 0x0000000c0b0a7211 */ /* 0x000fe400078208ff */
[----:B------:R-:W-:Y:S02]  /*1b40*/  IADD3.X R23, PT, PT, R169, R171, RZ, P0, !PT ;  /* 0x000000aba9177210 */ /* 0x000fe400007fe4ff */
[----:B------:R-:W-:-:S02]  /*1b50*/  IADD3 R12, P0, PT, R22, R168, RZ ;  /* 0x000000a8160c7210 */ /* 0x000fc40007f1e0ff */
[----:B------:R-:W-:Y:S02]  /*1b60*/  LEA.HI.X R11, R11, R13, R7, 0x1, P1 ;  /* 0x0000000d0b0b7211 */ /* 0x000fe400008f0c07 */
[----:B------:R-:W-:Y:S01]  /*1b70*/  LEA R177, R177, R4, 0x1 ;  /* 0x00000004b1b17211 */ /* 0x000fe200078e08ff */
[----:B------:R-:W-:Y:S01]  /*1b80*/  IMAD.X R13, R23, 0x1, R169, P0 ;  /* 0x00000001170d7824 */ /* 0x000fe200000e06a9 */
[----:B------:R-:W-:Y:S02]  /*1b90*/  IADD3 R32, P0, PT, R12, R168, RZ ;  /* 0x000000a80c207210 */ /* 0x000fe40007f1e0ff */
[----:B------:R-:W-:Y:S01]  /*1ba0*/  IADD3 R17, PT, PT, R17, R30, RZ ;  /* 0x0000001e11117210 */ /* 0x000fe20007ffe0ff */
[----:B------:R-:W-:Y:S01]  /*1bb0*/  @!PT LDS RZ, [RZ] ;  /* 0x00000000fffff984 */ /* 0x000fe20000000800 */
[----:B------:R-:W-:Y:S01]  /*1bc0*/  @!PT LDS RZ, [RZ] ;  /* 0x00000000fffff984 */ /* 0x000fe20000000800 */
[----:B------:R-:W-:Y:S01]  /*1bd0*/  @!PT LDS RZ, [RZ] ;  /* 0x00000000fffff984 */ /* 0x000fe20000000800 */
[----:B------:R1:W-:Y:S01]  /*1be0*/  LDGSTS.E.BYPASS.LTC128B.128 [R177], desc[UR4][R14.64] ;  /* 0x000000000eb17fae */ /* 0x0003e2000b981a04 */
[----:B------:R-:W-:Y:S02]  /*1bf0*/  IADD3.X R33, PT, PT, R13, R169, RZ, P0, !PT ;  /* 0x000000a90d217210 */ /* 0x000fe400007fe4ff */
[----:B------:R-:W-:Y:S01]  /*1c00*/  IADD3 R34, P0, PT, R32, R168, RZ ;  /* 0x000000a820227210 */ /* 0x000fe20007f1e0ff */
[----:B------:R2:W-:Y:S01]  /*1c10*/  LDGSTS.E.BYPASS.LTC128B.128 [R177+0x800], desc[UR4][R24.64] ;  /* 0x0080000018b17fae */ /* 0x0005e2000b981a04 */
[----:B------:R-:W-:-:S03]  /*1c20*/  IMAD.WIDE.U32 R16, R18, R94, R16 ;  /* 0x0000005e12107225 */ /* 0x000fc600078e0010 */
[----:B------:R3:W-:Y:S01]  /*1c30*/  LDGSTS.E.BYPASS.LTC128B.128 [R177+0x1000], desc[UR4][R20.64] ;  /* 0x0100000014b17fae */ /* 0x0007e2000b981a04 */
[----:B------:R-:W-:Y:S02]  /*1c40*/  IMAD.X R35, R33, 0x1, R169, P0 ;  /* 0x0000000121237824 */ /* 0x000fe400000e06a9 */
[----:B------:R-:W-:Y:S01]  /*1c50*/  IMAD R18, R95, R18, RZ ;  /* 0x000000125f127224 */ /* 0x000fe200078e02ff */
[----:B------:R4:W-:Y:S04]  /*1c60*/  LDGSTS.E.BYPASS.LTC128B.128 [R177+0x1800], desc[UR4][R10.64] ;  /* 0x018000000ab17fae */ /* 0x0009e8000b981a04 */
[----:B------:R3:W-:Y:S01]  /*1c70*/  LDGSTS.E.BYPASS.LTC128B.128 [R177+0x2000], desc[UR4][R172.64] ;  /* 0x02000000acb17fae */ /* 0x0007e2000b981a04 */
[----:B------:R-:W-:-:S03]  /*1c80*/  IADD3 R175, PT, PT, R17, R18, RZ ;  /* 0x0000001211af7210 */ /* 0x000fc60007ffe0ff */
[----:B------:R3:W-:Y:S04]  /*1c90*/  LDGSTS.E.BYPASS.LTC128B.128 [R177+0x2800], desc[UR4][R22.64] ;  /* 0x0280000016b17fae */ /* 0x0007e8000b981a04 */
[----:B------:R3:W-:Y:S01]  /*1ca0*/  LDGSTS.E.BYPASS.LTC128B.128 [R177+0x3000], desc[UR4][R12.64] ;  /* 0x030000000cb17fae */ /* 0x0007e2000b981a04 */
[----:B-1----:R-:W-:-:S03]  /*1cb0*/  IADD3 R14, P0, PT, R34, R168, RZ ;  /* 0x000000a8220e7210 */ /* 0x002fc60007f1e0ff */
[----:B------:R1:W-:Y:S01]  /*1cc0*/  LDGSTS.E.BYPASS.LTC128B.128 [R177+0x3800], desc[UR4][R32.64] ;  /* 0x0380000020b17fae */ /* 0x0003e2000b981a04 */
[----:B------:R-:W-:-:S03]  /*1cd0*/  IADD3.X R15, PT, PT, R35, R169, RZ, P0, !PT ;  /* 0x000000a9230f7210 */ /* 0x000fc600007fe4ff */
[----:B------:R1:W-:Y:S01]  /*1ce0*/  LDGSTS.E.BYPASS.LTC128B.128 [R177+0x4000], desc[UR4][R34.64] ;  /* 0x0400000022b17fae */ /* 0x0003e2000b981a04 */
[----:B--2---:R-:W-:-:S03]  /*1cf0*/  IADD3 R24, P0, PT, R14, R168, RZ ;  /* 0x000000a80e187210 */ /* 0x004fc60007f1e0ff */
[----:B------:R1:W-:Y:S02]  /*1d00*/  LDGSTS.E.BYPASS.LTC128B.128 [R177+0x4800], desc[UR4][R14.64] ;  /* 0x048000000eb17fae */ /* 0x0003e4000b981a04 */
[----:B------:R-:W-:Y:S01]  /*1d10*/  IMAD.X R25, R15, 0x1, R169, P0 ;  /* 0x000000010f197824 */ /* 0x000fe200000e06a9 */
[----:B------:R-:W-:-:S04]  /*1d20*/  IADD3 R30, P0, PT, R24, R168, RZ ;  /* 0x000000a8181e7210 */ /* 0x000fc80007f1e0ff */
[----:B------:R-:W-:Y:S01]  /*1d30*/  IADD3.X R31, PT, PT, R25, R169, RZ, P0, !PT ;  /* 0x000000a9191f7210 */ /* 0x000fe200007fe4ff */
[----:B------:R1:W-:Y:S01]  /*1d40*/  LDGSTS.E.BYPASS.LTC128B.128 [R177+0x5000], desc[UR4][R24.64] ;  /* 0x0500000018b17fae */ /* 0x0003e2000b981a04 */
[----:B------:R-:W-:-:S03]  /*1d50*/  LEA R174, P0, R16, R8, 0x1 ;  /* 0x0000000810ae7211 */ /* 0x000fc600078008ff */
[----:B------:R1:W-:Y:S01]  /*1d60*/  LDGSTS.E.BYPASS.LTC128B.128 [R177+0x5800], desc[UR4][R30.64] ;  /* 0x058000001eb17fae */ /* 0x0003e2000b981a04 */
[----:B------:R-:W-:Y:S02]  /*1d70*/  LEA.HI.X R175, R16, R9, R175, 0x1, P0 ;  /* 0x0000000910af7211 */ /* 0x000fe400000f0caf */
[----:B---3--:R-:W-:Y:S01]  /*1d80*/  IADD3 R20, P0, PT, R166, R174, RZ ;  /* 0x000000aea6147210 */ /* 0x008fe20007f1e0ff */
[----:B------:R-:W0:Y:S03]  /*1d90*/  LDGDEPBAR ;  /* 0x00000000000079af */ /* 0x000e260000000000 */
[----:B------:R-:W-:Y:S02]  /*1da0*/  IADD3.X R21, PT, PT, R167, R175, RZ, P0, !PT ;  /* 0x000000afa7157210 */ /* 0x000fe400007fe4ff */
[----:B----4-:R-:W-:-:S04]  /*1db0*/  IADD3 R10, P0, PT, R20, R166, RZ ;  /* 0x000000a6140a7210 */ /* 0x010fc80007f1e0ff */
[----:B------:R-:W-:Y:S02]  /*1dc0*/  IADD3.X R11, PT, PT, R21, R167, RZ, P0, !PT ;  /* 0x000000a7150b7210 */ /* 0x000fe400007fe4ff */
[----:B------:R-:W-:-:S05]  /*1dd0*/  IADD3 R18, P0, PT, R10, R166, RZ ;  /* 0x000000a60a127210 */ /* 0x000fca0007f1e0ff */
[----:B------:R-:W-:Y:S01]  /*1de0*/  IMAD.X R19, R11, 0x1, R167, P0 ;  /* 0x000000010b137824 */ /* 0x000fe200000e06a7 */
[----:B------:R-:W-:-:S04]  /*1df0*/  IADD3 R8, P0, PT, R18, R166, RZ ;  /* 0x000000a612087210 */ /* 0x000fc80007f1e0ff */
[----:B------:R-:W-:Y:S02]  /*1e00*/  IADD3.X R9, PT, PT, R19, R167, RZ, P0, !PT ;  /* 0x000000a713097210 */ /* 0x000fe400007fe4ff */
[----:B------:R-:W-:Y:S01]  /*1e10*/  IADD3 R16, P0, PT, R8, R166, RZ ;  /* 0x000000a608107210 */ /* 0x000fe20007f1e0ff */
[----:B-1----:R-:W-:-:S12]  /*1e20*/  DEPBAR.LE SB0, 0x0 ;  /* 0x000080000000791a */ /* 0x002fd80000000000 */
[----:B------:R-:W-:Y:S05]  /*1e30*/  WARPSYNC.ALL ;  /* 0x0000000000007948 */ /* 0x000fea0003800000 */
[----:B------:R-:W-:Y:S01]  /*1e40*/  BAR.SYNC.DEFER_BLOCKING 0x0 ;  /* 0x0000000000007b1d */ /* 0x000fe20000010000 */
[----:B------:R-:W-:Y:S02]  /*1e50*/  IADD3.X R17, PT, PT, R9, R167, RZ, P0, !PT ;  /* 0x000000a709117210 */ /* 0x000fe400007fe4ff */
[----:B------:R-:W-:-:S05]  /*1e60*/  IADD3 R14, P0, PT, R16, R166, RZ ;  /* 0x000000a6100e7210 */ /* 0x000fca0007f1e0ff */
[----:B------:R-:W-:Y:S01]  /*1e70*/  IMAD.X R15, R17, 0x1, R167, P0 ;  /* 0x00000001110f7824 */ /* 0x000fe200000e06a7 */
        /* <DEDUP_REMOVED lines=14> */
[C---:B------:R-:W-:Y:S01]  /*1f60*/  SHF.L.U32 R31, R6.reuse, 0x6, RZ ;  /* 0x00000006061f7819 */ /* 0x040fe200000006ff */
[----:B------:R-:W-:Y:S01]  /*1f70*/  IMAD.SHL.U32 R165, R6, 0x20, RZ ;  /* 0x0000002006a57824 */ /* 0x000fe200078e00ff */
[----:B------:R-:W-:Y:S01]  /*1f80*/  SHF.R.U32.HI R0, RZ, 0x1, R6 ;  /* 0x00000001ff007819 */ /* 0x000fe20000011606 */
[----:B------:R-:W0:Y:S01]  /*1f90*/  LDGDEPBAR ;  /* 0x00000000000079af */ /* 0x000e220000000000 */
[----:B------:R-:W-:Y:S01]  /*1fa0*/  LOP3.LUT R7, R31, 0x1c0, RZ, 0xc0, !PT ;  /* 0x000001c01f077812 */ /* 0x000fe200078ec0ff */
[----:B------:R-:W-:Y:S01]  /*1fb0*/  VIADD R185, R27, 0xffffffff ;  /* 0xffffffff1bb97836 */ /* 0x000fe20000000000 */
[----:B-1----:R-:W-:Y:S01]  /*1fc0*/  LOP3.LUT R10, R31, 0x200, RZ, 0xc0, !PT ;  /* 0x000002001f0a7812 */ /* 0x002fe200078ec0ff */
[----:B------:R-:W-:Y:S01]  /*1fd0*/  BSSY.RECONVERGENT B1, `(.L_x_12116) ;  /* 0x000016a000017945 */ /* 0x000fe20003800200 */
[----:B------:R-:W-:-:S02]  /*1fe0*/  LOP3.LUT R0, R7, 0x8, R0, 0xf8, !PT ;  /* 0x0000000807007812 */ /* 0x000fc400078ef800 */
[----:B--2---:R-:W-:Y:S02]  /*1ff0*/  LOP3.LUT R8, R7, 0x8, R6, 0xf8, !PT ;  /* 0x0000000807087812 */ /* 0x004fe400078ef806 */
[--C-:B------:R-:W-:Y:S02]  /*2000*/  LOP3.LUT R0, R0, 0x38, R5.reuse, 0x78, !PT ;  /* 0x0000003800007812 */ /* 0x100fe400078e7805 */
[----:B------:R-:W-:Y:S02]  /*2010*/  LOP3.LUT R8, R8, 0x38, R5, 0x78, !PT ;  /* 0x0000003808087812 */ /* 0x000fe400078e7805 */
[----:B------:R-:W-:Y:S02]  /*2020*/  LOP3.LUT R5, R31, 0x400, RZ, 0xc0, !PT ;  /* 0x000004001f057812 */ /* 0x000fe400078ec0ff */
[----:B------:R-:W-:Y:S02]  /*2030*/  LOP3.LUT R165, R10, 0x7c00, R165, 0xf8, !PT ;  /* 0x00007c000aa57812 */ /* 0x000fe400078ef8a5 */
[----:B------:R-:W-:-:S02]  /*2040*/  LEA R5, R8, R5, 0x1 ;  /* 0x0000000508057211 */ /* 0x000fc400078e08ff */
[----:B------:R-:W-:Y:S02]  /*2050*/  LOP3.LUT R165, R165, R0, RZ, 0xfc, !PT ;  /* 0x00000000a5a57212 */ /* 0x000fe400078efcff */
[----:B------:R-:W-:Y:S01]  /*2060*/  R2P PR, R6, 0x6 ;  /* 0x0000000606007804 */ /* 0x000fe20000000000 */
[----:B------:R-:W-:Y:S01]  /*2070*/  IMAD.IADD R164, R4, 0x1, R5 ;  /* 0x0000000104a47824 */ /* 0x000fe200078e0205 */
[----:B------:R-:W-:Y:S02]  /*2080*/  LEA R165, R165, R4, 0x1 ;  /* 0x00000004a5a57211 */ /* 0x000fe400078e08ff */
[----:B------:R-:W-:Y:S02]  /*2090*/  MOV R5, 0x20 ;  /* 0x0000002000057802 */ /* 0x000fe40000000f00 */
[----:B------:R-:W-:Y:S01]  /*20a0*/  LDSM.16.M88.4 R32, [R164+0x2000] ;  /* 0x00200000a420783b */ /* 0x000fe20000000200 */
[----:B------:R-:W-:Y:S02]  /*20b0*/  MOV R7, 0x40 ;  /* 0x0000004000077802 */ /* 0x000fe40000000f00 */
[----:B------:R-:W-:Y:S01]  /*20c0*/  SEL R5, R5, 0xffffffe0, !P1 ;  /* 0xffffffe005057807 */ /* 0x000fe20004800000 */
[----:B------:R-:W1:Y:S01]  /*20d0*/  LDSM.16.M88.4 R40, [R165] ;  /* 0x00000000a528783b */ /* 0x000e620000000200 */
[----:B------:R-:W-:-:S02]  /*20e0*/  SEL R7, R7, 0xffffffc0, !P2 ;  /* 0xffffffc007077807 */ /* 0x000fc40005000000 */
[CC--:B------:R-:W-:Y:S01]  /*20f0*/  IADD3 R163, PT, PT, R5.reuse, R165.reuse, RZ ;  /* 0x000000a505a37210 */ /* 0x0c0fe20007ffe0ff */
[--C-:B------:R-:W-:Y:S01]  /*2100*/  IMAD.IADD R159, R5, 0x1, R164.reuse ;  /* 0x00000001059f7824 */ /* 0x100fe200078e02a4 */
[----:B------:R-:W2:Y:S01]  /*2110*/  LDSM.16.M88.4 R36, [R164+0x2800] ;  /* 0x00280000a424783b */ /* 0x000ea20000000200 */
[C---:B------:R-:W-:Y:S01]  /*2120*/  IADD3 R162, PT, PT, R7.reuse, R165, RZ ;  /* 0x000000a507a27210 */ /* 0x040fe20007ffe0ff */
[----:B------:R-:W-:Y:S01]  /*2130*/  IMAD.IADD R158, R7, 0x1, R164 ;  /* 0x00000001079e7824 */ /* 0x000fe200078e02a4 */
[----:B------:R-:W-:Y:S01]  /*2140*/  ISETP.GT.AND P0, PT, R185, R170, PT ;  /* 0x000000aab900720c */ /* 0x000fe20003f04270 */
[----:B------:R-:W-:Y:S01]  /*2150*/  LDSM.16.M88.4 R20, [R163] ;  /* 0x00000000a314783b */ /* 0x000fe20000000200 */
[C---:B------:R-:W-:Y:S02]  /*2160*/  IADD3 R161, PT, PT, R5.reuse, R162, RZ ;  /* 0x000000a205a17210 */ /* 0x040fe40007ffe0ff */
[----:B------:R-:W-:Y:S01]  /*2170*/  IADD3 R157, PT, PT, R5, R158, RZ ;  /* 0x0000009e059d7210 */ /* 0x000fe20007ffe0ff */
[----:B------:R-:W5:Y:S01]  /*2180*/  LDSM.16.M88.4 R44, [R159+0x2000] ;  /* 0x002000009f2c783b */ /* 0x000f620000000200 */
[----:B------:R-:W-:-:S02]  /*2190*/  SHF.L.U64.HI R25, R94, 0x4, R95 ;  /* 0x000000045e197819 */ /* 0x000fc4000001025f */
[C---:B------:R-:W-:Y:S01]  /*21a0*/  SHF.L.U64.HI R183, R76.reuse, 0x4, R77 ;  /* 0x000000044cb77819 */ /* 0x040fe2000001024d */
[----:B---3--:R-:W-:Y:S01]  /*21b0*/  LDSM.16.M88.4 R12, [R162] ;  /* 0x00000000a20c783b */ /* 0x008fe20000000200 */
[----:B------:R-:W-:-:S03]  /*21c0*/  SHF.L.U32 R182, R76, 0x4, RZ ;  /* 0x000000044cb67819 */ /* 0x000fc600000006ff */
[----:B------:R-:W3:Y:S04]  /*21d0*/  LDSM.16.M88.4 R56, [R158+0x2000] ;  /* 0x002000009e38783b */ /* 0x000ee80000000200 */
[----:B------:R-:W3:Y:S04]  /*21e0*/  LDSM.16.M88.4 R16, [R159+0x2800] ;  /* 0x002800009f10783b */ /* 0x000ee80000000200 */
[----:B------:R-:W-:Y:S04]  /*21f0*/  LDSM.16.M88.4 R72, [R158+0x2800] ;  /* 0x002800009e48783b */ /* 0x000fe80000000200 */
[----:B------:R-:W3:Y:S04]  /*2200*/  LDSM.16.M88.4 R64, [R164+0x3000] ;  /* 0x00300000a440783b */ /* 0x000ee80000000200 */
[----:B------:R-:W-:Y:S01]  /*2210*/  LDSM.16.M88.4 R8, [R161] ;  /* 0x00000000a108783b */ /* 0x000fe20000000200 */
        /* <DEDUP_REMOVED lines=14> */
[----:B------:R-:W-:Y:S08]  /*2300*/  HMMA.16816.F32 R16, R40, R64, RZ ;  /* 0x000000402810723c */ /* 0x000ff000000018ff */
[----:B------:R-:W-:Y:S08]  /*2310*/  HMMA.16816.F32 R52, R12, R72, R52 ;  /* 0x000000480c34723c */ /* 0x000ff00000001834 */
[----:B------:R-:W-:Y:S08]  /*2320*/  HMMA.16816.F32 R64, R40, R66, RZ ;  /* 0x000000422840723c */ /* 0x000ff000000018ff */
[----:B------:R-:W-:Y:S01]  /*2330*/  HMMA.16816.F32 R36, R12, R74, R36 ;  /* 0x0000004a0c24723c */ /* 0x000fe20000001824 */
[----:B------:R-:W-:Y:S07]  /*2340*/  LDSM.16.M88.4 R72, [R158+0x3800] ;  /* 0x003800009e48783b */ /* 0x000fee0000000200 */
[C---:B-1----:R-:W-:Y:S08]  /*2350*/  HMMA.16816.F32 R48, R8.reuse, R60, R48 ;  /* 0x0000003c0830723c */ /* 0x042ff00000001830 */
[C---:B--2---:R-:W-:Y:S08]  /*2360*/  HMMA.16816.F32 R52, R8.reuse, R56, R52 ;  /* 0x000000380834723c */ /* 0x044ff00000001834 */
        /* <DEDUP_REMOVED lines=41> */
[----:B------:R3:W1:Y:S08]  /*2600*/  MUFU.TANH R85, R32 ;  /* 0x0000002000557308 */ /* 0x0006700000002400 */
[----:B------:R2:W1:Y:S01]  /*2610*/  MUFU.TANH R89, R36 ;  /* 0x0000002400597308 */ /* 0x0004620000002400 */
[----:B-----5:R-:W5:Y:S07]  /*2620*/  LDSM.16.M88.4 R52, [R159+0x4000] ;  /* 0x004000009f34783b */ /* 0x020f6e0000000200 */
[----:B------:R-:W1:Y:S01]  /*2630*/  MUFU.TANH R195, R16 ;  /* 0x0000001000c37308 */ /* 0x000e620000002400 */
[C---:B---3--:R-:W-:Y:S07]  /*2640*/  HMMA.16816.F32 R32, R40.reuse, R60, RZ ;  /* 0x0000003c2820723c */ /* 0x048fee00000018ff */
[----:B------:R3:W1:Y:S01]  /*2650*/  MUFU.TANH R193, R17 ;  /* 0x0000001100c17308 */ /* 0x0006620000002400 */
[C---:B------:R-:W-:Y:S07]  /*2660*/  HMMA.16816.F32 R60, R40.reuse, R62, RZ ;  /* 0x0000003e283c723c */ /* 0x040fee00000018ff */
[----:B------:R4:W4:Y:S01]  /*2670*/  MUFU.TANH R191, R64 ;  /* 0x0000004000bf7308 */ /* 0x0009220000002400 */
[C---:B--2---:R-:W-:Y:S07]  /*2680*/  HMMA.16816.F32 R36, R40.reuse, R56, RZ ;  /* 0x000000382824723c */ /* 0x044fee00000018ff */
[----:B------:R-:W2:Y:S01]  /*2690*/  MUFU.TANH R6, R6 ;  /* 0x0000000600067308 */ /* 0x000ea20000002400 */
[----:B------:R-:W-:Y:S01]  /*26a0*/  HMMA.16816.F32 R56, R40, R58, RZ ;  /* 0x0000003a2838723c */ /* 0x000fe200000018ff */
[----:B---3--:R-:W-:Y:S06]  /*26b0*/  LDSM.16.M88.4 R16, [R159+0x4800] ;  /* 0x004800009f10783b */ /* 0x008fec0000000200 */
[----:B------:R-:W3:Y:S01]  /*26c0*/  MUFU.TANH R78, R78 ;  /* 0x0000004e004e7308 */ /* 0x000ee20000002400 */
[C---:B-1----:R-:W-:Y:S07]  /*26d0*/  HMMA.16816.F32 R32, R20.reuse, R48, R32 ;  /* 0x000000301420723c */ /* 0x042fee0000001820 */
[----:B------:R-:W1:Y:S01]  /*26e0*/  MUFU.TANH R93, R93 ;  /* 0x0000005d005d7308 */ /* 0x000e620000002400 */
[C---:B------:R-:W-:Y:S01]  /*26f0*/  HMMA.16816.F32 R60, R20.reuse, R50, R60 ;  /* 0x00000032143c723c */ /* 0x040fe2000000183c */
[----:B------:R-:W2:Y:S06]  /*2700*/  LDSM.16.M88.4 R48, [R157+0x3800] ;  /* 0x003800009d30783b */ /* 0x000eac0000000200 */
[----:B------:R-:W1:Y:S01]  /*2710*/  MUFU.TANH R79, R79 ;  /* 0x0000004f004f7308 */ /* 0x000e620000002400 */
[C---:B-----5:R-:W-:Y:S07]  /*2720*/  HMMA.16816.F32 R36, R20.reuse, R52, R36 ;  /* 0x000000341424723c */ /* 0x060fee0000001824 */
[----:B------:R-:W1:Y:S01]  /*2730*/  MUFU.TANH R207, R207 ;  /* 0x000000cf00cf7308 */ /* 0x000e620000002400 */
[----:B------:R-:W-:Y:S01]  /*2740*/  HMMA.16816.F32 R56, R20, R54, R56 ;  /* 0x000000361438723c */ /* 0x000fe20000001838 */
[----:B------:R-:W5:Y:S06]  /*2750*/  LDSM.16.M88.4 R52, [R157+0x4000] ;  /* 0x004000009d34783b */ /* 0x000f6c0000000200 */
[----:B------:R-:W1:Y:S01]  /*2760*/  MUFU.TANH R205, R205 ;  /* 0x000000cd00cd7308 */ /* 0x000e620000002400 */
[C---:B------:R-:W-:Y:S07]  /*2770*/  HMMA.16816.F32 R32, R12.reuse, R72, R32 ;  /* 0x000000480c20723c */ /* 0x040fee0000001820 */
[----:B------:R-:W1:Y:S01]  /*2780*/  MUFU.TANH R203, R203 ;  /* 0x000000cb00cb7308 */ /* 0x000e620000002400 */
[C---:B------:R-:W-:Y:S07]  /*2790*/  HMMA.16816.F32 R36, R12.reuse, R68, R36 ;  /* 0x000000440c24723c */ /* 0x040fee0000001824 */
[----:B------:R-:W1:Y:S01]  /*27a0*/  MUFU.TANH R99, R99 ;  /* 0x0000006300637308 */ /* 0x000e620000002400 */
[----:B------:R-:W-:Y:S01]  /*27b0*/  HMMA.16816.F32 R60, R12, R74, R60 ;  /* 0x0000004a0c3c723c */ /* 0x000fe2000000183c */
[----:B------:R-:W3:Y:S06]  /*27c0*/  LDSM.16.M88.4 R72, [R158+0x4800] ;  /* 0x004800009e48783b */ /* 0x000eec0000000200 */
[----:B------:R-:W1:Y:S01]  /*27d0*/  MUFU.TANH R83, R83 ;  /* 0x0000005300537308 */ /* 0x000e620000002400 */
[C---:B----4-:R-:W-:Y:S07]  /*27e0*/  HMMA.16816.F32 R64, R40.reuse, R44, RZ ;  /* 0x0000002c2840723c */ /* 0x050fee00000018ff */
[----:B------:R-:W4:Y:S01]  /*27f0*/  MUFU.TANH R97, R97 ;  /* 0x0000006100617308 */ /* 0x000f220000002400 */
[----:B------:R-:W-:Y:S07]  /*2800*/  HMMA.16816.F32 R44, R40, R46, RZ ;  /* 0x0000002e282c723c */ /* 0x000fee00000018ff */
[----:B------:R-:W1:Y:S01]  /*2810*/  MUFU.TANH R81, R81 ;  /* 0x0000005100517308 */ /* 0x000e620000002400 */
[C---:B--2---:R-:W-:Y:S07]  /*2820*/  HMMA.16816.F32 R32, R8.reuse, R48, R32 ;  /* 0x000000300820723c */ /* 0x044fee0000001820 */
[----:B------:R-:W2:Y:S01]  /*2830*/  MUFU.TANH R199, R199 ;  /* 0x000000c700c77308 */ /* 0x000ea20000002400 */
        /* <DEDUP_REMOVED lines=19> */
[----:B------:R-:W2:Y:S02]  /*2970*/  LDSM.16.M88.4 R16, [R157+0x4800] ;  /* 0x004800009d10783b */ /* 0x000ea40000000200 */
[-C--:B------:R-:W-:Y:S01]  /*2980*/  FMUL.FTZ R60, R60, R24.reuse ;  /* 0x000000183c3c7220 */ /* 0x080fe20000410000 */
[-C--:B------:R-:W-:Y:S01]  /*2990*/  FMUL.FTZ R143, R61, R24.reuse ;  /* 0x000000183d8f7220 */ /* 0x080fe20000410000 */
[-C--:B------:R-:W-:Y:S01]  /*29a0*/  FMUL.FTZ R153, R62, R24.reuse ;  /* 0x000000183e997220 */ /* 0x080fe20000410000 */
[-C--:B------:R-:W-:Y:S01]  /*29b0*/  FMUL.FTZ R147, R63, R24.reuse ;  /* 0x000000183f937220 */ /* 0x080fe20000410000 */
[----:B------:R1:W1:Y:S01]  /*29c0*/  MUFU.TANH R133, R37 ;  /* 0x0000002500857308 */ /* 0x0002620000002400 */
[----:B------:R-:W-:Y:S01]  /*29d0*/  HMMA.16816.F32 R56, R8, R54, R56 ;  /* 0x000000360838723c */ /* 0x000fe20000001838 */
[----:B----4-:R-:W4:Y:S04]  /*29e0*/  LDSM.16.M88.4 R32, [R159+0x5000] ;  /* 0x005000009f20783b */ /* 0x010f280000000200 */
[----:B------:R-:W-:Y:S02]  /*29f0*/  LDSM.16.M88.4 R52, [R158+0x5000] ;  /* 0x005000009e34783b */ /* 0x000fe40000000200 */
[----:B------:R5:W2:Y:S01]  /*2a00*/  MUFU.TANH R145, R60 ;  /* 0x0000003c00917308 */ /* 0x000aa20000002400 */
[C---:B---3--:R-:W-:Y:S07]  /*2a10*/  HMMA.16816.F32 R64, R12.reuse, R72, R64 ;  /* 0x000000480c40723c */ /* 0x048fee0000001840 */
        /* <DEDUP_REMOVED lines=8> */
[----:B------:R-:W-:Y:S01]  /*2aa0*/  LDSM.16.M88.4 R72, [R157+0x5800] ;  /* 0x005800009d48783b */ /* 0x000fe20000000200 */
[C---:B-----5:R-:W-:Y:S06]  /*2ab0*/  HMMA.16816.F32 R60, R40.reuse, R48, RZ ;  /* 0x00000030283c723c */ /* 0x060fec00000018ff */
[----:B------:R-:W1:Y:S02]  /*2ac0*/  MUFU.TANH R197, R197 ;  /* 0x000000c500c57308 */ /* 0x000e640000002400 */
[----:B------:R-:W-:Y:S06]  /*2ad0*/  HMMA.16816.F32 R48, R40, R50, RZ ;  /* 0x000000322830723c */ /* 0x000fec00000018ff */
[----:B------:R-:W1:Y:S02]  /*2ae0*/  MUFU.TANH R107, R107 ;  /* 0x0000006b006b7308 */ /* 0x000e640000002400 */
[C---:B--2---:R-:W-:Y:S06]  /*2af0*/  HMMA.16816.F32 R64, R8.reuse, R16, R64 ;  /* 0x000000100840723c */ /* 0x044fec0000001840 */
[----:B------:R-:W2:Y:S02]  /*2b00*/  MUFU.TANH R173, R173 ;  /* 0x000000ad00ad7308 */ /* 0x000ea40000002400 */
[----:B------:R-:W-:Y:S01]  /*2b10*/  HMMA.16816.F32 R44, R8, R18, R44 ;  /* 0x00000012082c723c */ /* 0x000fe2000000182c */
[----:B------:R-:W5:Y:S05]  /*2b20*/  LDSM.16.M88.4 R16, [R158+0x5800] ;  /* 0x005800009e10783b */ /* 0x000f6a0000000200 */
[----:B------:R-:W1:Y:S02]  /*2b30*/  MUFU.TANH R155, R155 ;  /* 0x0000009b009b7308 */ /* 0x000e640000002400 */
[C---:B---3--:R-:W-:Y:S03]  /*2b40*/  HMMA.16816.F32 R56, R40.reuse, R68, RZ ;  /* 0x000000442838723c */ /* 0x048fe600000018ff */
[-C--:B------:R-:W-:Y:S01]  /*2b50*/  FMUL.FTZ R65, R65, R24.reuse ;  /* 0x0000001841417220 */ /* 0x080fe20000410000 */
[-C--:B------:R-:W-:Y:S01]  /*2b60*/  FMUL.FTZ R67, R67, R24.reuse ;  /* 0x0000001843437220 */ /* 0x080fe20000410000 */
[-C--:B------:R-:W-:Y:S01]  /*2b70*/  FMUL.FTZ R64, R64, R24.reuse ;  /* 0x0000001840407220 */ /* 0x080fe20000410000 */
[-C--:B------:R-:W-:Y:S01]  /*2b80*/  FMUL.FTZ R66, R66, R24.reuse ;  /* 0x0000001842427220 */ /* 0x080fe20000410000 */
[----:B------:R-:W3:Y:S01]  /*2b90*/  MUFU.TANH R117, R65 ;  /* 0x0000004100757308 */ /* 0x000ee20000002400 */
[----:B------:R-:W-:Y:S03]  /*2ba0*/  HMMA.16816.F32 R40, R40, R70, RZ ;  /* 0x000000462828723c */ /* 0x000fe600000018ff */
[-C--:B------:R-:W-:Y:S01]  /*2bb0*/  FMUL.FTZ R45, R45, R24.reuse ;  /* 0x000000182d2d7220 */ /* 0x080fe20000410000 */
[-C--:B------:R-:W-:Y:S01]  /*2bc0*/  FMUL.FTZ R44, R44, R24.reuse ;  /* 0x000000182c2c7220 */ /* 0x080fe20000410000 */
[-C--:B------:R-:W-:Y:S01]  /*2bd0*/  FMUL.FTZ R46, R46, R24.reuse ;  /* 0x000000182e2e7220 */ /* 0x080fe20000410000 */
[----:B------:R-:W-:Y:S01]  /*2be0*/  FMUL.FTZ R47, R47, R24 ;  /* 0x000000182f2f7220 */ /* 0x000fe20000410000 */
[----:B------:R2:W2:Y:S01]  /*2bf0*/  MUFU.TANH R113, R45 ;  /* 0x0000002d00717308 */ /* 0x0004a20000002400 */
[C---:B----4-:R-:W-:Y:S07]  /*2c00*/  HMMA.16816.F32 R60, R20.reuse, R32, R60 ;  /* 0x00000020143c723c */ /* 0x050fee000000183c */
[----:B------:R4:W2:Y:S01]  /*2c10*/  MUFU.TANH R123, R67 ;  /* 0x00000043007b7308 */ /* 0x0008a20000002400 */
[----:B------:R-:W-:Y:S01]  /*2c20*/  HMMA.16816.F32 R48, R20, R34, R48 ;  /* 0x000000221430723c */ /* 0x000fe20000001830 */
[----:B------:R-:W3:Y:S01]  /*2c30*/  LDSM.16.M88.4 R32, [R157+0x5000] ;  /* 0x005000009d20783b */ /* 0x000ee20000000200 */
[----:B------:R-:W-:-:S05]  /*2c40*/  DEPBAR.LE SB0, 0x0 ;  /* 0x000080000000791a */ /* 0x000fca0000000000 */
[----:B------:R-:W2:Y:S01]  /*2c50*/  MUFU.TANH R143, R143 ;  /* 0x0000008f008f7308 */ /* 0x000ea20000002400 */
[C---:B-1----:R-:W-:Y:S07]  /*2c60*/  HMMA.16816.F32 R56, R20.reuse, R36, R56 ;  /* 0x000000241438723c */ /* 0x042fee0000001838 */
[----:B------:R-:W1:Y:S01]  /*2c70*/  MUFU.TANH R153, R153 ;  /* 0x0000009900997308 */ /* 0x000e620000002400 */
[----:B------:R-:W-:Y:S07]  /*2c80*/  HMMA.16816.F32 R40, R20, R38, R40 ;  /* 0x000000261428723c */ /* 0x000fee0000001828 */
[----:B------:R-:W1:Y:S01]  /*2c90*/  MUFU.TANH R147, R147 ;  /* 0x0000009300937308 */ /* 0x000e620000002400 */
[C---:B------:R-:W-:Y:S07]  /*2ca0*/  HMMA.16816.F32 R60, R12.reuse, R52, R60 ;  /* 0x000000340c3c723c */ /* 0x040fee000000183c */
[----:B------:R-:W1:Y:S01]  /*2cb0*/  MUFU.TANH R141, R141 ;  /* 0x0000008d008d7308 */ /* 0x000e620000002400 */
[C---:B-----5:R-:W-:Y:S07]  /*2cc0*/  HMMA.16816.F32 R56, R12.reuse, R16, R56 ;  /* 0x000000100c38723c */ /* 0x060fee0000001838 */
[----:B------:R-:W1:Y:S01]  /*2cd0*/  MUFU.TANH R139, R139 ;  /* 0x0000008b008b7308 */ /* 0x000e620000002400 */
[C---:B------:R-:W-:Y:S07]  /*2ce0*/  HMMA.16816.F32 R48, R12.reuse, R54, R48 ;  /* 0x000000360c30723c */ /* 0x040fee0000001830 */
[----:B------:R-:W1:Y:S01]  /*2cf0*/  MUFU.TANH R127, R127 ;  /* 0x0000007f007f7308 */ /* 0x000e620000002400 */
[----:B------:R-:W-:Y:S07]  /*2d00*/  HMMA.16816.F32 R12, R12, R18, R40 ;  /* 0x000000120c0c723c */ /* 0x000fee0000001828 */
[----:B------:R-:W1:Y:S01]  /*2d10*/  MUFU.TANH R137, R137 ;  /* 0x0000008900897308 */ /* 0x000e620000002400 */
[C---:B---3--:R-:W-:Y:S07]  /*2d20*/  HMMA.16816.F32 R60, R8.reuse, R32, R60 ;  /* 0x00000020083c723c */ /* 0x048fee000000183c */
[----:B------:R-:W3:Y:S01]  /*2d30*/  MUFU.TANH R131, R131 ;  /* 0x0000008300837308 */ /* 0x000ee20000002400 */
[C---:B------:R-:W-:Y:S07]  /*2d40*/  HMMA.16816.F32 R56, R8.reuse, R72, R56 ;  /* 0x000000480838723c */ /* 0x040fee0000001838 */
[----:B------:R4:W1:Y:S01]  /*2d50*/  MUFU.TANH R119, R64 ;  /* 0x0000004000777308 */ /* 0x0008620000002400 */
[C---:B------:R-:W-:Y:S03]  /*2d60*/  HMMA.16816.F32 R48, R8.reuse, R34, R48 ;  /* 0x000000220830723c */ /* 0x040fe60000001830 */
[-C--:B------:R-:W-:Y:S01]  /*2d70*/  FMUL.FTZ R103, R63, R24.reuse ;  /* 0x000000183f677220 */ /* 0x080fe20000410000 */
[-C--:B------:R-:W-:Y:S01]  /*2d80*/  FMUL.FTZ R60, R60, R24.reuse ;  /* 0x000000183c3c7220 */ /* 0x080fe20000410000 */
[-C--:B------:R-:W-:Y:S01]  /*2d90*/  FMUL.FTZ R61, R61, R24.reuse ;  /* 0x000000183d3d7220 */ /* 0x080fe20000410000 */
[----:B------:R-:W-:Y:S01]  /*2da0*/  FMUL.FTZ R62, R62, R24 ;  /* 0x000000183e3e7220 */ /* 0x000fe20000410000 */
[----:B------:R4:W1:Y:S01]  /*2db0*/  MUFU.TANH R125, R66 ;  /* 0x00000042007d7308 */ /* 0x0008620000002400 */
[----:B------:R-:W-:Y:S01]  /*2dc0*/  HMMA.16816.F32 R12, R8, R74, R12 ;  /* 0x0000004a080c723c */ /* 0x000fe2000000180c */
[----:B------:R-:W-:-:S02]  /*2dd0*/  LOP3.LUT R9, R0, 0x200, R31, 0xf8, !PT ;  /* 0x0000020000097812 */ /* 0x000fc400078ef81f */
[-C--:B------:R-:W-:Y:S01]  /*2de0*/  FMUL.FTZ R41, R56, R24.reuse ;  /* 0x0000001838297220 */ /* 0x080fe20000410000 */
[-C--:B------:R-:W-:Y:S01]  /*2df0*/  FMUL.FTZ R34, R57, R24.reuse ;  /* 0x0000001839227220 */ /* 0x080fe20000410000 */
[-C--:B--2---:R-:W-:Y:S01]  /*2e00*/  FMUL.FTZ R45, R58, R24.reuse ;  /* 0x000000183a2d7220 */ /* 0x084fe20000410000 */
[-C--:B------:R-:W-:Y:S01]  /*2e10*/  FMUL.FTZ R43, R59, R24.reuse ;  /* 0x000000183b2b7220 */ /* 0x080fe20000410000 */
[----:B------:R4:W2:Y:S04]  /*2e20*/  MUFU.TANH R115, R44 ;  /* 0x0000002c00737308 */ /* 0x0008a80000002400 */
        /* <DEDUP_REMOVED lines=14> */
[----:B------:R-:W1:Y:S08]  /*2f10*/  MUFU.TANH R103, R103 ;  /* 0x0000006700677308 */ /* 0x000e700000002400 */
        /* <DEDUP_REMOVED lines=13> */
[----:B--23--:R-:W-:Y:S05]  /*2ff0*/  @!P0 BRA `(.L_x_12117) ;  /* 0x00000004009c8947 */ /* 0x00cfea0003800000 */
        /* <DEDUP_REMOVED lines=13> */
.L_x_12119:
[----:B------:R-:W2:Y:S01]  /*30d0*/  LD.E R17, desc[UR4][R2.64+0x170] ;  /* 0x0001700402117980 */ /* 0x000ea2000c101900 */
[----:B------:R-:W-:-:S04]  /*30e0*/  SHF.L.U32 R0, R185, 0x7, RZ ;  /* 0x00000007b9007819 */ /* 0x000fc800000006ff */
[----:B------:R-:W-:Y:S01]  /*30f0*/  IABS R10, R0 ;  /* 0x00000000000a7213 */ /* 0x000fe20000000000 */
[----:B----4-:R-:W-:-:S05]  /*3100*/  VIADD R14, R0, 0xffffff80 ;  /* 0xffffff80000e7836 */ /* 0x010fca0000000000 */
[----:B------:R-:W-:Y:S02]  /*3110*/  IABS R8, R14 ;  /* 0x0000000e00087213 */ /* 0x000fe40000000000 */
[-C--:B--2---:R-:W-:Y:S02]  /*3120*/  IABS R12, R17.reuse ;  /* 0x00000011000c7213 */ /* 0x084fe40000000000 */
[-C--:B------:R-:W-:Y:S02]  /*3130*/  IABS R11, R17.reuse ;  /* 0x00000011000b7213 */ /* 0x080fe40000000000 */
[----:B------:R-:W2:Y:S01]  /*3140*/  I2F.RP R13, R12 ;  /* 0x0000000c000d7306 */ /* 0x000ea20000209400 */
[----:B------:R-:W-:Y:S02]  /*3150*/  LOP3.LUT R14, R14, R17, RZ, 0x3c, !PT ;  /* 0x000000110e0e7212 */ /* 0x000fe400078e3cff */
[----:B------:R-:W-:Y:S02]  /*3160*/  IADD3 R11, PT, PT, RZ, -R11, RZ ;  /* 0x8000000bff0b7210 */ /* 0x000fe40007ffe0ff */
[----:B------:R-:W-:-:S02]  /*3170*/  LOP3.LUT R0, R0, R17, RZ, 0x3c, !PT ;  /* 0x0000001100007212 */ /* 0x000fc400078e3cff */
[----:B------:R-:W-:Y:S02]  /*3180*/  ISETP.GE.AND P0, PT, R14, RZ, PT ;  /* 0x000000ff0e00720c */ /* 0x000fe40003f06270 */
[----:B------:R-:W-:Y:S02]  /*3190*/  ISETP.GE.AND P2, PT, R0, RZ, PT ;  /* 0x000000ff0000720c */ /* 0x000fe40003f46270 */
[----:B------:R-:W-:Y:S01]  /*31a0*/  LOP3.LUT R0, RZ, R17, RZ, 0x33, !PT ;  /* 0x00000011ff007212 */ /* 0x000fe200078e33ff */
        /* <DEDUP_REMOVED lines=47> */
.L_x_12120:
[----:B------:R-:W-:Y:S05]  /*34a0*/  BSYNC.RECONVERGENT B0 ;  /* 0x0000000000007941 */ /* 0x000fea0003800200 */
.L_x_12118:
        /* <DEDUP_REMOVED lines=10> */
[-C--:B----4-:R-:W-:Y:S01]  /*3550*/  IADD3 R14, P0, PT, R16, R168.reuse, RZ ;  /* 0x000000a8100e7210 */ /* 0x090fe20007f1e0ff */
        /* <DEDUP_REMOVED lines=17> */
.L_x_12117:
[----:B------:R-:W-:Y:S05]  /*3670*/  BSYNC.RECONVERGENT B1 ;  /* 0x0000000000017941 */ /* 0x000fea0003800200 */
.L_x_12116:
        /* <DEDUP_REMOVED lines=34> */
[----:B----4-:R-:W1:Y:S01]  /*38a0*/  SHFL.BFLY PT, R13, R10, 0x2, 0x1f ;  /* 0x0c401f000a0d7f89 */ /* 0x010e6200000e0000 */
[----:B------:R-:W-:Y:S02]  /*38b0*/  IADD3 R27, PT, PT, R27, -0x2, RZ ;  /* 0xfffffffe1b1b7810 */ /* 0x000fe40007ffe0ff */
[-C--:B------:R-:W-:Y:S01]  /*38c0*/  IADD3 R102, PT, PT, R7, R160.reuse, RZ ;  /* 0x000000a007667210 */ /* 0x080fe20007ffe0ff */
[----:B------:R-:W2:Y:S01]  /*38d0*/  SHFL.BFLY PT, R11, R8, 0x2, 0x1f ;  /* 0x0c401f00080b7f89 */ /* 0x000ea200000e0000 */
[----:B------:R-:W-:-:S02]  /*38e0*/  IADD3 R156, PT, PT, R5, R160, RZ ;  /* 0x000000a0059c7210 */ /* 0x000fc40007ffe0ff */
[----:B------:R-:W-:Y:S01]  /*38f0*/  IADD3 R100, PT, PT, R5, R102, RZ ;  /* 0x0000006605647210 */ /* 0x000fe20007ffe0ff */
[----:B------:R-:W-:Y:S04]  /*3900*/  LDSM.16.MT88.4 R20, [R160+0x6800] ;  /* 0x00680000a014783b */ /* 0x000fe80000004200 */
[----:B------:R-:W-:Y:S01]  /*3910*/  LDSM.16.MT88.4 R16, [R156+0x6800] ;  /* 0x006800009c10783b */ /* 0x000fe20000004200 */
[----:B-1----:R-:W-:Y:S02]  /*3920*/  FMNMX.FTZ R13, R10, R13, !PT ;  /* 0x0000000d0a0d7209 */ /* 0x002fe40007810000 */
[----:B--2---:R-:W-:-:S03]  /*3930*/  FMNMX.FTZ R11, R8, R11, !PT ;  /* 0x0000000b080b7209 */ /* 0x004fc60007810000 */
[----:B------:R-:W1:Y:S04]  /*3940*/  SHFL.BFLY PT, R0, R13, 0x1, 0x1f ;  /* 0x0c201f000d007f89 */ /* 0x000e6800000e0000 */
[----:B------:R-:W2:Y:S01]  /*3950*/  SHFL.BFLY PT, R36, R11, 0x1, 0x1f ;  /* 0x0c201f000b247f89 */ /* 0x000ea200000e0000 */
[----:B-1----:R-:W-:-:S03]  /*3960*/  FMNMX.FTZ R0, R13, R0, !PT ;  /* 0x000000000d007209 */ /* 0x002fc60007810000 */
[----:B------:R-:W-:Y:S01]  /*3970*/  LDSM.16.MT88.4 R12, [R102+0x6800] ;  /* 0x00680000660c783b */ /* 0x000fe20000004200 */
[----:B--2---:R-:W-:Y:S02]  /*3980*/  FMNMX.FTZ R36, R11, R36, !PT ;  /* 0x000000240b247209 */ /* 0x004fe40007810000 */
        /* <DEDUP_REMOVED lines=10> */
[----:B------:R-:W-:Y:S01]  /*3a30*/  LDSM.16.MT88.4 R92, [R160+0x6000] ;  /* 0x00600000a05c783b */ /* 0x000fe20000004200 */
[-C--:B------:R-:W-:Y:S01]  /*3a40*/  FFMA.FTZ R50, R205, R31.reuse, -R26 ;  /* 0x0000001fcd327223 */ /* 0x080fe2000001081a */
[-CC-:B------:R-:W-:Y:S01]  /*3a50*/  FFMA.FTZ R48, R79, R31.reuse, -R38.reuse ;  /* 0x0000001f4f307223 */ /* 0x180fe20000010826 */
[-CC-:B------:R-:W-:Y:S01]  /*3a60*/  FFMA.FTZ R54, R87, R31.reuse, -R38.reuse ;  /* 0x0000001f57367223 */ /* 0x180fe20000010826 */
[----:B------:R-:W1:Y:S01]  /*3a70*/  LDSM.16.MT88.4 R76, [R102+0x6000] ;  /* 0x00600000664c783b */ /* 0x000e620000004200 */
[-CC-:B------:R-:W-:Y:S01]  /*3a80*/  FFMA.FTZ R51, R85, R31.reuse, -R38.reuse ;  /* 0x0000001f55337223 */ /* 0x180fe20000010826 */
[-C--:B------:R-:W-:Y:S01]  /*3a90*/  FFMA.FTZ R61, R6, R31.reuse, -R38 ;  /* 0x0000001f063d7223 */ /* 0x080fe20000010826 */
[----:B------:R-:W-:Y:S01]  /*3aa0*/  MUFU.EX2 R59, R59 ;  /* 0x0000003b003b7308 */ /* 0x000fe20000000800 */
[----:B------:R-:W2:Y:S01]  /*3ab0*/  LDSM.16.MT88.4 R84, [R156+0x6000] ;  /* 0x006000009c54783b */ /* 0x000ea20000004200 */
[-CC-:B------:R-:W-:Y:S01]  /*3ac0*/  FFMA.FTZ R49, R203, R31.reuse, -R26.reuse ;  /* 0x0000001fcb317223 */ /* 0x180fe2000001081a */
[-CC-:B------:R-:W-:Y:S01]  /*3ad0*/  FFMA.FTZ R44, R99, R31.reuse, -R26.reuse ;  /* 0x0000001f632c7223 */ /* 0x180fe2000001081a */
[----:B------:R-:W3:Y:S01]  /*3ae0*/  MUFU.EX2 R52, R52 ;  /* 0x0000003400347308 */ /* 0x000ee20000000800 */
[----:B------:R-:W4:Y:S01]  /*3af0*/  LDSM.16.MT88.4 R4, [R100+0x6000] ;  /* 0x006000006404783b */ /* 0x000f220000004200 */
[-C--:B------:R-:W-:Y:S01]  /*3b00*/  FFMA.FTZ R40, R97, R31.reuse, -R26 ;  /* 0x0000001f61287223 */ /* 0x080fe2000001081a */
[-CC-:B------:R-:W-:Y:S01]  /*3b10*/  FFMA.FTZ R47, R201, R31.reuse, -R38.reuse ;  /* 0x0000001fc92f7223 */ /* 0x180fe20000010826 */
        /* <DEDUP_REMOVED lines=11> */
[-C--:B------:R-:W-:Y:S01]  /*3bd0*/  FFMA.FTZ R60, R189, R31.reuse, -R38 ;  /* 0x0000001fbd3c7223 */ /* 0x080fe20000010826 */
[----:B------:R-:W3:Y:S01]  /*3be0*/  MUFU.EX2 R54, R54 ;  /* 0x0000003600367308 */ /* 0x000ee20000000800 */
[-CC-:B------:R-:W-:Y:S01]  /*3bf0*/  FFMA.FTZ R199, R199, R31.reuse, -R26.reuse ;  /* 0x0000001fc7c77223 */ /* 0x180fe2000001081a */
[-C--:B------:R-:W-:Y:S01]  /*3c00*/  FFMA.FTZ R197, R197, R31.reuse, -R26 ;  /* 0x0000001fc5c57223 */ /* 0x080fe2000001081a */
        /* <DEDUP_REMOVED lines=10> */
[----:B------:R-:W-:Y:S01]  /*3cb0*/  FFMA.FTZ R173, R173, R31, -R26 ;  /* 0x0000001fadad7223 */ /* 0x000fe2000001081a */
[----:B---3--:R-:W-:Y:S01]  /*3cc0*/  F2FP.F16.F32.PACK_AB R68, R54, R61 ;  /* 0x0000003d3644723e */ /* 0x008fe200000000ff */
[-CC-:B------:R-:W-:Y:S01]  /*3cd0*/  FFMA.FTZ R149, R149, R31.reuse, -R38.reuse ;  /* 0x0000001f95957223 */ /* 0x180fe20000010826 */
[----:B------:R-:W-:Y:S01]  /*3ce0*/  MUFU.EX2 R44, R44 ;  /* 0x0000002c002c7308 */ /* 0x000fe20000000800 */
[-C--:B------:R-:W-:Y:S01]  /*3cf0*/  FFMA.FTZ R108, R145, R31.reuse, -R38 ;  /* 0x0000001f916c7223 */ /* 0x080fe20000010826 */
[-CC-:B------:R-:W-:Y:S01]  /*3d00*/  FFMA.FTZ R110, R137, R31.reuse, -R26.reuse ;  /* 0x0000001f896e7223 */ /* 0x180fe2000001081a */
[-C--:B------:R-:W-:Y:S01]  /*3d10*/  FFMA.FTZ R131, R131, R31.reuse, -R26 ;  /* 0x0000001f83837223 */ /* 0x080fe2000001081a */
[----:B------:R-:W-:Y:S01]  /*3d20*/  MUFU.EX2 R40, R40 ;  /* 0x0000002800287308 */ /* 0x000fe20000000800 */
[--C-:B------:R-:W-:Y:S01]  /*3d30*/  FFMA.FTZ R112, R135, R31, -R38.reuse ;  /* 0x0000001f87707223 */ /* 0x100fe20000010826 */
[C---:B-----5:R-:W-:Y:S01]  /*3d40*/  F2FP.F16.F32.PACK_AB R70, R48.reuse, R51 ;  /* 0x000000333046723e */ /* 0x060fe200000000ff */
        /* <DEDUP_REMOVED lines=24> */
[----:B------:R-:W-:Y:S01]  /*3ed0*/  FADD.FTZ R54, R61, R54 ;  /* 0x000000363d367221 */ /* 0x000fe20000010000 */
[----:B------:R-:W-:Y:S01]  /*3ee0*/  MUFU.EX2 R58, R58 ;  /* 0x0000003a003a7308 */ /* 0x000fe20000000800 */
[----:B------:R-:W-:Y:S01]  /*3ef0*/  FADD.FTZ R52, R59, R52 ;  /* 0x000000343b347221 */ /* 0x000fe20000010000 */
[-C--:B------:R-:W-:Y:S01]  /*3f00*/  FFMA.FTZ R45, R45, R31.reuse, -R26 ;  /* 0x0000001f2d2d7223 */ /* 0x080fe2000001081a */
        /* <DEDUP_REMOVED lines=8> */
[-C--:B------:R-:W-:Y:S01]  /*3f90*/  FFMA.FTZ R190, R33, R31.reuse, -R26 ;  /* 0x0000001f21be7223 */ /* 0x080fe2000001081a */
[----:B------:R-:W-:Y:S01]  /*3fa0*/  MUFU.EX2 R62, R62 ;  /* 0x0000003e003e7308 */ /* 0x000fe20000000800 */
[----:B------:R-:W-:Y:S01]  /*3fb0*/  HMMA.16816.F32 R92, R68, R94, RZ ;  /* 0x0000005e445c723c */ /* 0x000fe200000018ff */
[-CC-:B------:R-:W-:Y:S01]  /*3fc0*/  FFMA.FTZ R41, R41, R31.reuse, -R38.reuse ;  /* 0x0000001f29297223 */ /* 0x180fe20000010826 */
[----:B------:R-:W-:Y:S01]  /*3fd0*/  FFMA.FTZ R32, R32, R31, -R38 ;  /* 0x0000001f20207223 */ /* 0x000fe20000010826 */
[----:B------:R-:W2:Y:S01]  /*3fe0*/  MUFU.EX2 R191, R193 ;  /* 0x000000c100bf7308 */ /* 0x000ea20000000800 */
[----:B------:R-:W-:-:S03]  /*3ff0*/  ISETP.GE.AND P0, PT, R27, R170, PT ;  /* 0x000000aa1b00720c */ /* 0x000fc60003f06270 */
[----:B------:R1:W-:Y:S01]  /*4000*/  MUFU.EX2 R189, R64 ;  /* 0x0000004000bd7308 */ /* 0x0003e20000000800 */
[C---:B------:R-:W-:Y:S03]  /*4010*/  HMMA.16816.F32 R84, R68.reuse, R86, RZ ;  /* 0x000000564454723c */ /* 0x040fe600000018ff */
[----:B------:R-:W2:Y:S04]  /*4020*/  MUFU.EX2 R60, R60 ;  /* 0x0000003c003c7308 */ /* 0x000ea80000000800 */
[----:B------:R-:W-:Y:S01]  /*4030*/  MUFU.EX2 R66, R66 ;  /* 0x0000004200427308 */ /* 0x000fe20000000800 */
[----:B----4-:R-:W-:Y:S01]  /*4040*/  HMMA.16816.F32 R72, R68, R4, RZ ;  /* 0x000000044448723c */ /* 0x010fe200000018ff */
[----:B---3--:R-:W-:-:S02]  /*4050*/  F2FP.F16.F32.PACK_AB R4, R46, R47 ;  /* 0x0000002f2e04723e */ /* 0x008fc400000000ff */
[C---:B------:R-:W-:Y:S01]  /*4060*/  F2FP.F16.F32.PACK_AB R5, R44.reuse, R49 ;  /* 0x000000312c05723e */ /* 0x040fe200000000ff */
[----:B------:R-:W-:Y:S01]  /*4070*/  MUFU.EX2 R147, R147 ;  /* 0x0000009300937308 */ /* 0x000fe20000000800 */
[-C--:B-1----:R-:W-:Y:S01]  /*4080*/  FFMA.FTZ R64, R155, R31.reuse, -R26 ;  /* 0x0000001f9b407223 */ /* 0x082fe2000001081a */
[----:B------:R-:W-:Y:S02]  /*4090*/  FADD.FTZ R49, R49, R50 ;  /* 0x0000003231317221 */ /* 0x000fe40000010000 */
[----:B------:R-:W-:Y:S01]  /*40a0*/  HMMA.16816.F32 R68, R68, R6, RZ ;  /* 0x000000064444723c */ /* 0x000fe200000018ff */
[----:B------:R-:W-:Y:S01]  /*40b0*/  F2FP.F16.F32.PACK_AB R6, R37, R42 ;  /* 0x0000002a2506723e */ /* 0x000fe200000000ff */
[----:B------:R-:W1:Y:S01]  /*40c0*/  MUFU.EX2 R155, R173 ;  /* 0x000000ad009b7308 */ /* 0x000e620000000800 */
[----:B-----5:R-:W-:Y:S01]  /*40d0*/  F2FP.F16.F32.PACK_AB R7, R35, R40 ;  /* 0x000000282307723e */ /* 0x020fe200000000ff */
[----:B------:R-:W-:Y:S01]  /*40e0*/  FADD.FTZ R49, R44, R49 ;  /* 0x000000312c317221 */ /* 0x000fe20000010000 */
[----:B------:R-:W-:Y:S01]  /*40f0*/  FFMA.FTZ R44, R43, R31, -R26 ;  /* 0x0000001f2b2c7223 */ /* 0x000fe2000001081a */
[----:B------:R-:W3:Y:S02]  /*4100*/  MUFU.EX2 R64, R64 ;  /* 0x0000004000407308 */ /* 0x000ee40000000800 */
[----:B------:R-:W-:-:S02]  /*4110*/  FADD.FTZ R40, R40, R49 ;  /* 0x0000003128287221 */ /* 0x000fc40000010000 */
[----:B------:R-:W-:Y:S01]  /*4120*/  HMMA.16816.F32 R80, R4, R12, R80 ;  /* 0x0000000c0450723c */ /* 0x000fe20000001850 */
[----:B------:R-:W-:Y:S01]  /*4130*/  MUFU.EX2 R104, R104 ;  /* 0x0000006800687308 */ /* 0x000fe20000000800 */
[----:B------:R-:W-:-:S03]  /*4140*/  FADD.FTZ R40, R35, R40 ;  /* 0x0000002823287221 */ /* 0x000fc60000010000 */
[----:B------:R-:W4:Y:S03]  /*4150*/  MUFU.EX2 R145, R149 ;  /* 0x0000009500917308 */ /* 0x000f260000000800 */
[C---:B------:R-:W-:Y:S01]  /*4160*/  HMMA.16816.F32 R76, R4.reuse, R14, R76 ;  /* 0x0000000e044c723c */ /* 0x040fe2000000184c */
[----:B------:R-:W5:Y:S01]  /*4170*/  LDSM.16.MT88.4 R12, [R102+0x7000] ;  /* 0x00700000660c783b */ /* 0x000f620000004200 */
[----:B------:R2:W-:Y:S04]  /*4180*/  MUFU.EX2 R143, R108 ;  /* 0x0000006c008f7308 */ /* 0x0005e80000000800 */
[----:B------:R-:W4:Y:S02]  /*4190*/  MUFU.EX2 R106, R106 ;  /* 0x0000006a006a7308 */ /* 0x000f240000000800 */
[C---:B------:R-:W-:Y:S02]  /*41a0*/  HMMA.16816.F32 R72, R4.reuse, R8, R72 ;  /* 0x000000080448723c */ /* 0x040fe40000001848 */
[----:B------:R-:W-:Y:S04]  /*41b0*/  MUFU.EX2 R137, R139 ;  /* 0x0000008b00897308 */ /* 0x000fe80000000800 */
[----:B------:R-:W-:Y:S02]  /*41c0*/  MUFU.EX2 R110, R110 ;  /* 0x0000006e006e7308 */ /* 0x000fe40000000800 */
[C---:B------:R-:W-:Y:S01]  /*41d0*/  HMMA.16816.F32 R68, R4.reuse, R10, R68 ;  /* 0x0000000a0444723c */ /* 0x040fe20000001844 */
[----:B------:R-:W4:Y:S01]  /*41e0*/  LDSM.16.MT88.4 R8, [R100+0x7000] ;  /* 0x007000006408783b */ /* 0x000f220000004200 */
[-CC-:B--2---:R-:W-:Y:S01]  /*41f0*/  FFMA.FTZ R108, R141, R31.reuse, -R26.reuse ;  /* 0x0000001f8d6c7223 */ /* 0x184fe2000001081a */
[----:B------:R-:W-:Y:S04]  /*4200*/  MUFU.EX2 R131, R131 ;  /* 0x0000008300837308 */ /* 0x000fe80000000800 */
[----:B------:R-:W-:Y:S01]  /*4210*/  MUFU.EX2 R112, R112 ;  /* 0x0000007000707308 */ /* 0x000fe20000000800 */
[C---:B------:R-:W-:Y:S03]  /*4220*/  HMMA.16816.F32 R96, R4.reuse, R20, R96 ;  /* 0x000000140460723c */ /* 0x040fe60000001860 */
[----:B------:R-:W-:Y:S04]  /*4230*/  MUFU.EX2 R108, R108 ;  /* 0x0000006c006c7308 */ /* 0x000fe80000000800 */
[----:B------:R-:W2:Y:S01]  /*4240*/  MUFU.EX2 R129, R133 ;  /* 0x0000008500817308 */ /* 0x000ea20000000800 */
[C---:B------:R-:W-:Y:S01]  /*4250*/  HMMA.16816.F32 R92, R4.reuse, R22, R92 ;  /* 0x00000016045c723c */ /* 0x040fe2000000185c */
[----:B------:R-:W2:Y:S02]  /*4260*/  LDSM.16.MT88.4 R20, [R160+0x7000] ;  /* 0x00700000a014783b */ /* 0x000ea40000004200 */
[----:B------:R1:W-:Y:S04]  /*4270*/  MUFU.EX2 R127, R116 ;  /* 0x00000074007f7308 */ /* 0x0003e80000000800 */
[----:B------:R-:W2:Y:S01]  /*4280*/  MUFU.EX2 R114, R114 ;  /* 0x0000007200727308 */ /* 0x000ea20000000800 */
[C---:B------:R-:W-:Y:S03]  /*4290*/  HMMA.16816.F32 R88, R4.reuse, R16, R88 ;  /* 0x000000100458723c */ /* 0x040fe60000001858 */
[----:B------:R-:W-:Y:S04]  /*42a0*/  MUFU.EX2 R121, R123 ;  /* 0x0000007b00797308 */ /* 0x000fe80000000800 */
[----:B------:R-:W-:Y:S01]  /*42b0*/  MUFU.EX2 R118, R118 ;  /* 0x0000007600767308 */ /* 0x000fe20000000800 */
        /* <DEDUP_REMOVED lines=9> */
[----:B------:R-:W-:Y:S02]  /*4350*/  MUFU.EX2 R116, R116 ;  /* 0x0000007400747308 */ /* 0x000fe40000000800 */
[----:B------:R-:W-:-:S02]  /*4360*/  FADD.FTZ R58, R58, R109 ;  /* 0x0000006d3a3a7221 */ /* 0x000fc40000010000 */
[----:B------:R-:W1:Y:S02]  /*4370*/  MUFU.EX2 R120, R120 ;  /* 0x0000007800787308 */ /* 0x000e640000000800 */
[C---:B-----5:R-:W-:Y:S01]  /*4380*/  HMMA.16816.F32 R80, R4.reuse, R12, R80 ;  /* 0x0000000c0450723c */ /* 0x060fe20000001850 */
[----:B------:R-:W-:Y:S01]  /*4390*/  FADD.FTZ R107, R107, R58 ;  /* 0x0000003a6b6b7221 */ /* 0x000fe20000010000 */
[----:B------:R-:W-:Y:S03]  /*43a0*/  MUFU.EX2 R113, R115 ;  /* 0x0000007300717308 */ /* 0x000fe60000000800 */
[----:B------:R-:W-:Y:S01]  /*43b0*/  FADD.FTZ R56, R56, R107 ;  /* 0x0000006b38387221 */ /* 0x000fe20000010000 */
[----:B------:R-:W5:Y:S02]  /*43c0*/  MUFU.EX2 R122, R122 ;  /* 0x0000007a007a7308 */ /* 0x000f640000000800 */
[----:B------:R-:W-:Y:S01]  /*43d0*/  HMMA.16816.F32 R76, R4, R14, R76 ;  /* 0x0000000e044c723c */ /* 0x000fe2000000184c */
[----:B------:R-:W1:Y:S01]  /*43e0*/  LDSM.16.MT88.4 R12, [R102+0x7800] ;  /* 0x00780000660c783b */ /* 0x000e620000004200 */
[----:B------:R-:W5:Y:S01]  /*43f0*/  MUFU.EX2 R111, R111 ;  /* 0x0000006f006f7308 */ /* 0x000f620000000800 */
[----:B------:R-:W-:-:S03]  /*4400*/  FADD.FTZ R33, R155, R56 ;  /* 0x000000389b217221 */ /* 0x000fc60000010000 */
[----:B------:R-:W-:Y:S01]  /*4410*/  MUFU.EX2 R126, R126 ;  /* 0x0000007e007e7308 */ /* 0x000fe20000000800 */
[----:B---3--:R-:W-:Y:S01]  /*4420*/  FADD.FTZ R33, R64, R33 ;  /* 0x0000002140217221 */ /* 0x008fe20000010000 */
[C---:B----4-:R-:W-:Y:S02]  /*4430*/  HMMA.16816.F32 R72, R4.reuse, R8, R72 ;  /* 0x000000080448723c */ /* 0x050fe40000001848 */
[----:B------:R-:W-:Y:S04]  /*4440*/  MUFU.EX2 R55, R63 ;  /* 0x0000003f00377308 */ /* 0x000fe80000000800 */
[----:B------:R-:W3:Y:S02]  /*4450*/  MUFU.EX2 R124, R124 ;  /* 0x0000007c007c7308 */ /* 0x000ee40000000800 */
[C---:B------:R-:W-:Y:S01]  /*4460*/  HMMA.16816.F32 R68, R4.reuse, R10, R68 ;  /* 0x0000000a0444723c */ /* 0x040fe20000001844 */
[----:B------:R-:W4:Y:S01]  /*4470*/  LDSM.16.MT88.4 R8, [R100+0x7800] ;  /* 0x007800006408783b */ /* 0x000f220000004200 */
[----:B------:R-:W-:Y:S04]  /*4480*/  MUFU.EX2 R53, R53 ;  /* 0x0000003500357308 */ /* 0x000fe80000000800 */
[----:B------:R5:W-:Y:S02]  /*4490*/  MUFU.EX2 R43, R45 ;  /* 0x0000002d002b7308 */ /* 0x000be40000000800 */
[C---:B--2---:R-:W-:Y:S02]  /*44a0*/  HMMA.16816.F32 R96, R4.reuse, R20, R96 ;  /* 0x000000140460723c */ /* 0x044fe40000001860 */
[----:B------:R-:W-:Y:S04]  /*44b0*/  MUFU.EX2 R44, R44 ;  /* 0x0000002c002c7308 */ /* 0x000fe80000000800 */
[----:B------:R-:W-:Y:S02]  /*44c0*/  MUFU.EX2 R39, R39 ;  /* 0x0000002700277308 */ /* 0x000fe40000000800 */
[----:B------:R-:W-:Y:S01]  /*44d0*/  HMMA.16816.F32 R92, R4, R22, R92 ;  /* 0x00000016045c723c */ /* 0x000fe2000000185c */
[----:B------:R-:W2:Y:S01]  /*44e0*/  LDSM.16.MT88.4 R20, [R160+0x7800] ;  /* 0x00780000a014783b */ /* 0x000ea20000004200 */
[----:B------:R-:W-:Y:S01]  /*44f0*/  MUFU.EX2 R190, R190 ;  /* 0x000000be00be7308 */ /* 0x000fe20000000800 */
[----:B-----5:R-:W-:-:S03]  /*4500*/  FFMA.FTZ R45, R34, R31, -R38 ;  /* 0x0000001f222d7223 */ /* 0x020fc60000010826 */
[----:B------:R-:W-:Y:S02]  /*4510*/  MUFU.EX2 R34, R41 ;  /* 0x0000002900227308 */ /* 0x000fe40000000800 */
[C---:B------:R-:W-:Y:S02]  /*4520*/  HMMA.16816.F32 R88, R4.reuse, R16, R88 ;  /* 0x000000100458723c */ /* 0x040fe40000001858 */
[----:B------:R-:W-:Y:S06]  /*4530*/  MUFU.EX2 R35, R45 ;  /* 0x0000002d00237308 */ /* 0x000fec0000000800 */
[----:B------:R-:W-:Y:S01]  /*4540*/  HMMA.16816.F32 R84, R4, R18, R84 ;  /* 0x000000120454723c */ /* 0x000fe20000001854 */
[----:B------:R-:W5:Y:S01]  /*4550*/  LDSM.16.MT88.4 R16, [R156+0x7800] ;  /* 0x007800009c10783b */ /* 0x000f620000004200 */
[----:B------:R-:W-:-:S02]  /*4560*/  F2FP.F16.F32.PACK_AB R4, R145, R104 ;  /* 0x000000689104723e */ /* 0x000fc400000000ff */
[----:B------:R-:W-:Y:S02]  /*4570*/  F2FP.F16.F32.PACK_AB R5, R64, R155 ;  /* 0x0000009b4005723e */ /* 0x000fe400000000ff */
[----:B------:R-:W-:Y:S02]  /*4580*/  F2FP.F16.F32.PACK_AB R6, R106, R143 ;  /* 0x0000008f6a06723e */ /* 0x000fe400000000ff */
        /* <DEDUP_REMOVED lines=12> */
[C---:B-----5:R-:W-:Y:S08]  /*4650*/  HMMA.16816.F32 R88, R4.reuse, R16, R88 ;  /* 0x000000100458723c */ /* 0x060ff00000001858 */
[----:B------:R-:W-:Y:S01]  /*4660*/  HMMA.16816.F32 R84, R4, R18, R84 ;  /* 0x000000120454723c */ /* 0x000fe20000001854 */
[----:B------:R-:W5:Y:S01]  /*4670*/  LDSM.16.MT88.4 R16, [R156+0x8000] ;  /* 0x008000009c10783b */ /* 0x000f620000004200 */
        /* <DEDUP_REMOVED lines=25> */
[----:B------:R-:W-:-:S06]  /*4810*/  FADD.FTZ R121, R121, R116 ;  /* 0x0000007479797221 */ /* 0x000fcc0000010000 */
[C---:B-1----:R-:W-:Y:S08]  /*4820*/  HMMA.16816.F32 R80, R4.reuse, R12, R80 ;  /* 0x0000000c0450723c */ /* 0x042ff00000001850 */
[C---:B------:R-:W-:Y:S01]  /*4830*/  HMMA.16816.F32 R76, R4.reuse, R14, R76 ;  /* 0x0000000e044c723c */ /* 0x040fe2000000184c */
[----:B------:R-:W1:Y:S07]  /*4840*/  LDSM.16.MT88.4 R12, [R160+0x9000] ;  /* 0x00900000a00c783b */ /* 0x000e6e0000004200 */
[C---:B----4-:R-:W-:Y:S08]  /*4850*/  HMMA.16816.F32 R72, R4.reuse, R8, R72 ;  /* 0x000000080448723c */ /* 0x050ff00000001848 */
[C---:B------:R-:W-:Y:S01]  /*4860*/  HMMA.16816.F32 R68, R4.reuse, R10, R68 ;  /* 0x0000000a0444723c */ /* 0x040fe20000001844 */
[----:B------:R-:W4:Y:S07]  /*4870*/  LDSM.16.MT88.4 R8, [R156+0x9000] ;  /* 0x009000009c08783b */ /* 0x000f2e0000004200 */
[----:B--2---:R-:W-:Y:S01]  /*4880*/  HMMA.16816.F32 R96, R4, R20, R96 ;  /* 0x000000140460723c */ /* 0x004fe20000001860 */
[-CC-:B------:R-:W-:Y:S01]  /*4890*/  FFMA.FTZ R21, R105, R31.reuse, -R26.reuse ;  /* 0x0000001f69157223 */ /* 0x180fe2000001081a */
[----:B------:R-:W-:-:S05]  /*48a0*/  FFMA.FTZ R20, R65, R31, -R26 ;  /* 0x0000001f41147223 */ /* 0x000fca000001081a */
[----:B------:R-:W-:Y:S01]  /*48b0*/  MUFU.EX2 R21, R21 ;  /* 0x0000001500157308 */ /* 0x000fe20000000800 */
[----:B------:R-:W-:Y:S01]  /*48c0*/  HMMA.16816.F32 R92, R4, R22, R92 ;  /* 0x00000016045c723c */ /* 0x000fe2000000185c */
[-C--:B------:R-:W-:Y:S01]  /*48d0*/  FFMA.FTZ R22, R103, R31.reuse, -R26 ;  /* 0x0000001f67167223 */ /* 0x080fe2000001081a */
[-CC-:B------:R-:W-:Y:S01]  /*48e0*/  FFMA.FTZ R23, R101, R31.reuse, -R38.reuse ;  /* 0x0000001f65177223 */ /* 0x180fe20000010826 */
[----:B------:R-:W2:Y:S01]  /*48f0*/  MUFU.EX2 R20, R20 ;  /* 0x0000001400147308 */ /* 0x000ea20000000800 */
[----:B------:R-:W-:-:S03]  /*4900*/  FFMA.FTZ R38, R30, R31, -R38 ;  /* 0x0000001f1e267223 */ /* 0x000fc60000010826 */
[----:B------:R-:W1:Y:S01]  /*4910*/  MUFU.EX2 R22, R22 ;  /* 0x0000001600167308 */ /* 0x000e620000000800 */
[C---:B-----5:R-:W-:Y:S03]  /*4920*/  HMMA.16816.F32 R88, R4.reuse, R16, R88 ;  /* 0x000000100458723c */ /* 0x060fe60000001858 */
[----:B------:R-:W5:Y:S04]  /*4930*/  MUFU.EX2 R23, R23 ;  /* 0x0000001700177308 */ /* 0x000f680000000800 */
[----:B------:R-:W-:Y:S01]  /*4940*/  MUFU.EX2 R30, R32 ;  /* 0x00000020001e7308 */ /* 0x000fe20000000800 */
[----:B------:R-:W-:Y:S01]  /*4950*/  HMMA.16816.F32 R84, R4, R18, R84 ;  /* 0x000000120454723c */ /* 0x000fe20000001854 */
[----:B---3--:R-:W-:Y:S01]  /*4960*/  F2FP.F16.F32.PACK_AB R6, R124, R55 ;  /* 0x000000377c06723e */ /* 0x008fe200000000ff */
[----:B------:R-:W3:Y:S01]  /*4970*/  LDSM.16.MT88.4 R16, [R102+0x9000] ;  /* 0x009000006610783b */ /* 0x000ee20000004200 */
[----:B--2---:R-:W-:Y:S01]  /*4980*/  F2FP.F16.F32.PACK_AB R7, R53, R20 ;  /* 0x000000143507723e */ /* 0x004fe200000000ff */
[----:B------:R-:W2:Y:S01]  /*4990*/  MUFU.EX2 R31, R38 ;  /* 0x00000026001f7308 */ /* 0x000ea20000000800 */
[----:B-1----:R-:W-:-:S02]  /*49a0*/  F2FP.F16.F32.PACK_AB R5, R22, R21 ;  /* 0x000000151605723e */ /* 0x002fc400000000ff */
[----:B-----5:R-:W-:-:S07]  /*49b0*/  F2FP.F16.F32.PACK_AB R4, R126, R23 ;  /* 0x000000177e04723e */ /* 0x020fce00000000ff */
[C---:B------:R-:W-:Y:S08]  /*49c0*/  HMMA.16816.F32 R96, R4.reuse, R12, R96 ;  /* 0x0000000c0460723c */ /* 0x040ff00000001860 */
[C---:B------:R-:W-:Y:S01]  /*49d0*/  HMMA.16816.F32 R92, R4.reuse, R14, R92 ;  /* 0x0000000e045c723c */ /* 0x040fe2000000185c */
[----:B------:R-:W1:Y:S07]  /*49e0*/  LDSM.16.MT88.4 R12, [R100+0x9000] ;  /* 0x00900000640c783b */ /* 0x000e6e0000004200 */
[----:B----4-:R-:W-:Y:S01]  /*49f0*/  HMMA.16816.F32 R88, R4, R8, R88 ;  /* 0x000000080458723c */ /* 0x010fe20000001858 */
[----:B------:R-:W-:-:S04]  /*4a00*/  FADD.FTZ R9, R47, R48 ;  /* 0x000000302f097221 */ /* 0x000fc80000010000 */
[----:B------:R-:W-:-:S03]  /*4a10*/  FADD.FTZ R9, R46, R9 ;  /* 0x000000092e097221 */ /* 0x000fc60000010000 */
[----:B------:R-:W-:Y:S01]  /*4a20*/  HMMA.16816.F32 R84, R4, R10, R84 ;  /* 0x0000000a0454723c */ /* 0x000fe20000001854 */
[----:B------:R-:W-:Y:S02]  /*4a30*/  FADD.FTZ R42, R42, R9 ;  /* 0x000000092a2a7221 */ /* 0x000fe40000010000 */
[----:B------:R-:W4:Y:S02]  /*4a40*/  LDSM.16.MT88.4 R8, [R160+0x9800] ;  /* 0x00980000a008783b */ /* 0x000f240000004200 */
[----:B------:R-:W-:-:S03]  /*4a50*/  FADD.FTZ R37, R37, R42 ;  /* 0x0000002a25257221 */ /* 0x000fc60000010000 */
[----:B---3--:R-:W-:Y:S01]  /*4a60*/  HMMA.16816.F32 R80, R4, R16, R80 ;  /* 0x000000100450723c */ /* 0x008fe20000001850 */
[----:B------:R-:W-:-:S04]  /*4a70*/  FADD.FTZ R62, R62, R37 ;  /* 0x000000253e3e7221 */ /* 0x000fc80000010000 */
[----:B------:R-:W-:-:S03]  /*4a80*/  FADD.FTZ R62, R191, R62 ;  /* 0x0000003ebf3e7221 */ /* 0x000fc60000010000 */
[----:B------:R-:W-:Y:S01]  /*4a90*/  HMMA.16816.F32 R76, R4, R18, R76 ;  /* 0x00000012044c723c */ /* 0x000fe2000000184c */
[----:B------:R-:W-:Y:S01]  /*4aa0*/  FADD.FTZ R189, R189, R62 ;  /* 0x0000003ebdbd7221 */ /* 0x000fe20000010000 */
[----:B------:R-:W3:Y:S03]  /*4ab0*/  LDSM.16.MT88.4 R16, [R156+0x9800] ;  /* 0x009800009c10783b */ /* 0x000ee60000004200 */
[----:B------:R-:W-:-:S03]  /*4ac0*/  FADD.FTZ R189, R60, R189 ;  /* 0x000000bd3cbd7221 */ /* 0x000fc60000010000 */
[----:B-1----:R-:W-:Y:S01]  /*4ad0*/  HMMA.16816.F32 R72, R4, R12, R72 ;  /* 0x0000000c0448723c */ /* 0x002fe20000001848 */
[----:B------:R-:W-:-:S04]  /*4ae0*/  FADD.FTZ R26, R104, R189 ;  /* 0x000000bd681a7221 */ /* 0x000fc80000010000 */
[----:B------:R-:W-:-:S03]  /*4af0*/  FADD.FTZ R26, R145, R26 ;  /* 0x0000001a911a7221 */ /* 0x000fc60000010000 */
[----:B------:R-:W-:Y:S01]  /*4b00*/  HMMA.16816.F32 R68, R4, R14, R68 ;  /* 0x0000000e0444723c */ /* 0x000fe20000001844 */
[----:B------:R-:W1:Y:S01]  /*4b10*/  LDSM.16.MT88.4 R12, [R102+0x9800] ;  /* 0x00980000660c783b */ /* 0x000e620000004200 */
[----:B------:R-:W-:Y:S01]  /*4b20*/  F2FP.F16.F32.PACK_AB R4, R35, R34 ;  /* 0x000000222304723e */ /* 0x000fe200000000ff */
[----:B------:R-:W-:Y:S01]  /*4b30*/  FADD.FTZ R33, R143, R26 ;  /* 0x0000001a8f217221 */ /* 0x000fe20000010000 */
[----:B------:R-:W-:Y:S02]  /*4b40*/  F2FP.F16.F32.PACK_AB R5, R44, R43 ;  /* 0x0000002b2c05723e */ /* 0x000fe400000000ff */
[----:B--2---:R-:W-:Y:S01]  /*4b50*/  F2FP.F16.F32.PACK_AB R6, R31, R30 ;  /* 0x0000001e1f06723e */ /* 0x004fe200000000ff */
[----:B------:R-:W-:Y:S01]  /*4b60*/  FADD.FTZ R33, R106, R33 ;  /* 0x000000216a217221 */ /* 0x000fe20000010000 */
[----:B------:R-:W-:-:S03]  /*4b70*/  F2FP.F16.F32.PACK_AB R7, R190, R39 ;  /* 0x00000027be07723e */ /* 0x000fc600000000ff */
[----:B------:R-:W-:-:S04]  /*4b80*/  FADD.FTZ R26, R112, R33 ;  /* 0x00000021701a7221 */ /* 0x000fc80000010000 */
[----:B----4-:R-:W-:Y:S01]  /*4b90*/  HMMA.16816.F32 R96, R4, R8, R96 ;  /* 0x000000080460723c */ /* 0x010fe20000001860 */
        /* <DEDUP_REMOVED lines=40> */
.L_x_12128:
        /* <DEDUP_REMOVED lines=77> */
.L_x_12123:
[----:B------:R-:W-:Y:S05]  /*52f0*/  BSYNC.RECONVERGENT B0 ;  /* 0x0000000000007941 */ /* 0x000fea0003800200 */
.L_x_12122:
[----:B------:R-:W-:Y:S01]  /*5300*/  IADD3 R200, P1, PT, R189, R174, RZ ;  /* 0x000000aebdc87210 */ /* 0x000fe20007f3e0ff */
[----:B------:R-:W-:Y:S01]  /*5310*/  @!PT LDS RZ, [RZ] ;  /* 0x00000000fffff984 */ /* 0x000fe20000000800 */
[----:B------:R-:W-:Y:S01]  /*5320*/  @!PT LDS RZ, [RZ] ;  /* 0x00000000fffff984 */ /* 0x000fe20000000800 */
[----:B------:R-:W-:Y:S01]  /*5330*/  @!PT LDS RZ, [RZ] ;  /* 0x00000000fffff984 */ /* 0x000fe20000000800 */
[----:B------:R-:W-:Y:S01]  /*5340*/  LDGSTS.E.BYPASS.LTC128B.128 [R177+0x6000], desc[UR4][R174.64] ;  /* 0x06000000aeb17fae */ /* 0x000fe2000b981a04 */
[----:B------:R-:W-:Y:S01]  /*5350*/  IADD3 R185, PT, PT, R185, -0x1, RZ ;  /* 0xffffffffb9b97810 */ /* 0x000fe20007ffe0ff */
        /* <DEDUP_REMOVED lines=20> */
[----:B------:R1:W-:Y:S08]  /*54a0*/  LDGSTS.E.BYPASS.LTC128B.128 [R177+0x9000], desc[UR4][R202.64] ;  /* 0x09000000cab17fae */ /* 0x0003f0000b981a04 */
[----:B------:R2:W-:Y:S08]  /*54b0*/  LDGSTS.E.BYPASS.LTC128B.128 [R177+0x9800], desc[UR4][R204.64] ;  /* 0x09800000ccb17fae */ /* 0x0005f0000b981a04 */
        /* <DEDUP_REMOVED lines=306> */
.L_x_12127:
[----:B------:R-:W-:Y:S05]  /*67e0*/  BSYNC.RECONVERGENT B0 ;  /* 0x0000000000007941 */ /* 0x000fea0003800200 */
.L_x_12126:
[C---:B------:R-:W-:Y:S01]  /*67f0*/  LEA R12, P1, R182.reuse, R172, 0x1 ;  /* 0x000000acb60c7211 */ /* 0x040fe200078208ff */
[----:B-1----:R-:W-:Y:S03]  /*6800*/  IMAD.MOV.U32 R173, RZ, RZ, R171 ;  /* 0x000000ffffad7224 */ /* 0x002fe600078e00ab */
        /* <DEDUP_REMOVED lines=25> */
.L_x_12125:
[----:B------:R-:W-:Y:S05]  /*69a0*/  BSYNC.RECONVERGENT B1 ;  /* 0x0000000000017941 */ /* 0x000fea0003800200 */
.L_x_12124:
        /* <DEDUP_REMOVED lines=410> */
.L_x_12121:
        /* <DEDUP_REMOVED lines=10> */
.L_x_12136:
        /* <DEDUP_REMOVED lines=87> */
[----:B------:R-:W1:Y:S01]  /*8960*/  @P1 MUFU.LG2 R40, R40 ;  /* 0x0000002800281308 */ /* 0x000e620000000c00 */
[----:B------:R-:W-:Y:S01]  /*8970*/  SHF.L.U32 R46, R38, 0x2, RZ ;  /* 0x00000002262e7819 */ /* 0x000fe200000006ff */
[----:B------:R-:W-:Y:S01]  /*8980*/  BSSY.RECONVERGENT B0, `(.L_x_12130) ;  /* 0x000002e000007945 */ /* 0x000fe20003800200 */
[----:B------:R-:W-:-:S02]  /*8990*/  SHF.R.U32.HI R44, RZ, 0x1, R38 ;  /* 0x00000001ff2c7819 */ /* 0x000fc40000011626 */
[----:B-1----:R-:W-:Y:S01]  /*89a0*/  LOP3.LUT R5, R46, 0x1f8, RZ, 0xc0, !PT ;  /* 0x000001f82e057812 */ /* 0x002fe200078ec0ff */
[----:B------:R-:W-:Y:S01]  /*89b0*/  BAR.SYNC.DEFER_BLOCKING 0x0 ;  /* 0x0000000000007b1d */ /* 0x000fe20000010000 */
[----:B------:R-:W-:Y:S02]  /*89c0*/  LOP3.LUT P3, RZ, R38, 0x3, RZ, 0xc0, !PT ;  /* 0x0000000326ff7812 */ /* 0x000fe4000786c0ff */
[----:B------:R-:W-:Y:S02]  /*89d0*/  LOP3.LUT R47, R4, 0x10, RZ, 0xc0, !PT ;  /* 0x00000010042f7812 */ /* 0x000fe400078ec0ff */
[----:B------:R-:W-:Y:S01]  /*89e0*/  LOP3.LUT R46, R46, 0xffc, RZ, 0xc0, !PT ;  /* 0x00000ffc2e2e7812 */ /* 0x000fe200078ec0ff */
[----:B------:R-:W1:Y:S01]  /*89f0*/  @P0 MUFU.LG2 R39, R39 ;  /* 0x0000002700270308 */ /* 0x000e620000000c00 */
[----:B------:R-:W-:Y:S02]  /*8a00*/  LOP3.LUT R4, R5, 0x38, R44, 0x78, !PT ;  /* 0x0000003805047812 */ /* 0x000fe400078e782c */
[----:B------:R-:W-:-:S02]  /*8a10*/  SHF.R.U32.HI R38, RZ, 0x2, R38 ;  /* 0x00000002ff267819 */ /* 0x000fc40000011626 */
[----:B------:R-:W-:Y:S01]  /*8a20*/  LEA R47, R4, R47, 0x2 ;  /* 0x0000002f042f7211 */ /* 0x000fe200078e10ff */
[----:B------:R-:W-:Y:S01]  /*8a30*/  @P1 FMUL.FTZ R40, R40, 0.69314718246459960938 ;  /* 0x3f31721828281820 */ /* 0x000fe20000410000 */
[----:B-1----:R-:W-:-:S03]  /*8a40*/  @P0 FMUL.FTZ R39, R39, 0.69314718246459960938 ;  /* 0x3f31721827270820 */ /* 0x002fc60000410000 */
[----:B------:R-:W1:Y:S04]  /*8a50*/  LDS.128 R32, [R47+UR6] ;  /* 0x000000062f207984 */ /* 0x000e680008000c00 */
[----:B------:R-:W1:Y:S04]  /*8a60*/  LDS.128 R28, [R47+UR6+0x800] ;  /* 0x000800062f1c7984 */ /* 0x000e680008000c00 */
[----:B------:R-:W1:Y:S04]  /*8a70*/  LDS.128 R24, [R47+UR6+0x1000] ;  /* 0x001000062f187984 */ /* 0x000e680008000c00 */
[----:B------:R-:W1:Y:S04]  /*8a80*/  LDS.128 R20, [R47+UR6+0x1800] ;  /* 0x001800062f147984 */ /* 0x000e680008000c00 */
[----:B------:R-:W1:Y:S04]  /*8a90*/  LDS.128 R16, [R47+UR6+0x2000] ;  /* 0x002000062f107984 */ /* 0x000e680008000c00 */
[----:B------:R-:W1:Y:S04]  /*8aa0*/  LDS.128 R12, [R47+UR6+0x2800] ;  /* 0x002800062f0c7984 */ /* 0x000e680008000c00 */
[----:B------:R-:W1:Y:S04]  /*8ab0*/  LDS.128 R8, [R47+UR6+0x3000] ;  /* 0x003000062f087984 */ /* 0x000e680008000c00 */
[----:B------:R3:W1:Y:S01]  /*8ac0*/  LDS.128 R4, [R47+UR6+0x3800] ;  /* 0x003800062f047984 */ /* 0x0006620008000c00 */
[----:B--2---:R-:W-:-:S04]  /*8ad0*/  IMAD R42, R42, UR8, R181 ;  /* 0x000000082a2a7c24 */ /* 0x004fc8000f8e02b5 */
[----:B---3--:R-:W-:Y:S01]  /*8ae0*/  IMAD R2, R42, R45, R180 ;  /* 0x0000002d2a027224 */ /* 0x008fe200078e02b4 */
[----:B------:R-:W-:Y:S02]  /*8af0*/  LOP3.LUT R45, R44, 0x30, RZ, 0xc0, !PT ;  /* 0x000000302c2d7812 */ /* 0x000fe400078ec0ff */
[----:B------:R-:W-:Y:S01]  /*8b00*/  MOV R42, 0xff800000 ;  /* 0xff800000002a7802 */ /* 0x000fe20000000f00 */
[----:B------:R-:W-:Y:S01]  /*8b10*/  IMAD R2, R43, R2, R178 ;  /* 0x000000022b027224 */ /* 0x000fe200078e02b2 */
[----:B------:R-:W-:Y:S01]  /*8b20*/  MOV R43, 0xff800000 ;  /* 0xff800000002b7802 */ /* 0x000fe20000000f00 */
[----:B-----5:R-:W-:Y:S01]  /*8b30*/  @P1 FFMA.FTZ R43, R37, R36, R40 ;  /* 0x00000024252b1223 */ /* 0x020fe20000010028 */
[----:B------:R-:W-:Y:S01]  /*8b40*/  LOP3.LUT R47, R45, 0x7, R38, 0xf8, !PT ;  /* 0x000000072d2f7812 */ /* 0x000fe200078ef826 */
[----:B----4-:R-:W-:Y:S02]  /*8b50*/  IMAD R41, R2, R41, RZ ;  /* 0x0000002902297224 */ /* 0x010fe400078e02ff */
[----:B------:R-:W-:-:S03]  /*8b60*/  @P0 FFMA.FTZ R42, R37, R0, R39 ;  /* 0x00000000252a0223 */ /* 0x000fc60000010027 */
[----:B------:R-:W-:-:S04]  /*8b70*/  IADD3 R3, P2, PT, R41, R46, RZ ;  /* 0x0000002e29037210 */ /* 0x000fc80007f5e0ff */
[----:B------:R-:W-:Y:S02]  /*8b80*/  LEA.HI.X.SX32 R41, R41, RZ, 0x1, P2 ;  /* 0x000000ff29297211 */ /* 0x000fe400010f0eff */
[----:B------:R-:W-:-:S04]  /*8b90*/  LEA R44, P2, R3, R48, 0x2 ;  /* 0x00000030032c7211 */ /* 0x000fc800078410ff */
[----:B------:R-:W-:Y:S01]  /*8ba0*/  LEA.HI.X R45, R3, R49, R41, 0x2, P2 ;  /* 0x00000031032d7211 */ /* 0x000fe200010f1429 */
[----:B-1----:R-:W-:Y:S08]  /*8bb0*/  @P3 BRA `(.L_x_12131) ;  /* 0x0000000000283947 */ /* 0x002ff00003800000 */
        /* <DEDUP_REMOVED lines=10> */
.L_x_12131:
[----:B------:R-:W-:Y:S05]  /*8c60*/  BSYNC.RECONVERGENT B0 ;  /* 0x0000000000007941 */ /* 0x000fea0003800200 */
.L_x_12130:
        /* <DEDUP_REMOVED lines=9> */
[----:B-1----:R-:W-:Y:S05]  /*8d00*/  RET.REL.NODEC R176 `(_ZN5flash24flash_fwd_splitkv_kernelI23Flash_fwd_kernel_traitsILi64ELi64ELi128ELi4ELb0ELb0EN7cutlass6half_tE19Flash_kernel_traitsILi64ELi64ELi128ELi4ES3_EELb0ELb0ELb0ELb1ELb1ELb1ELb1ELb0EEEvNS_16Flash_fwd_paramsE) ;  /* 0xffffff70b0bc7950 */ /* 0x002fea0003c3ffff */
.L_x_12129:
[----:B------:R-:W-:Y:S01]  /*8d10*/  MOV R5, 0x2 ;  /* 0x0000000200057802 */ /* 0x000fe20000000f00 */
[----:B------:R-:W-:Y:S01]  /*8d20*/  IMAD.MOV.U32 R4, RZ, RZ, 0x1f ;  /* 0x0000001fff047424 */ /* 0x000fe200078e00ff */
[----:B------:R-:W-:-:S07]  /*8d30*/  MOV R6, 0xffffffff ;  /* 0xffffffff00067802 */ /* 0x000fce0000000f00 */
[----:B-1---5:R-:W-:Y:S05]  /*8d40*/  WARPSYNC.COLLECTIVE R6, `(.L_x_12132) ;  /* 0x0000000006087348 */ /* 0x022fea0003c00000 */
[----:B------:R2:W3:Y:S02]  /*8d50*/  SHFL.BFLY P0, R8, R191, R5, R4 ;  /* 0x0c000005bf087389 */ /* 0x0004e40000000004 */
[----:B-123-5:R-:W-:Y:S05]  /*8d60*/  ENDCOLLECTIVE ;  /* 0x000000000000791b */ /* 0x02efea0003800000 */
.L_x_12132:
[----:B------:R-:W-:Y:S02]  /*8d70*/  IMAD.MOV.U32 R10, RZ, RZ, R8 ;  /* 0x000000ffff0a7224 */ /* 0x000fe400078e0008 */
[----:B------:R-:W-:Y:S02]  /*8d80*/  IMAD.MOV.U32 R5, RZ, RZ, 0x1 ;  /* 0x00000001ff057424 */ /* 0x000fe400078e00ff */
[----:B------:R-:W-:-:S05]  /*8d90*/  FADD.FTZ R7, R10, R191 ;  /* 0x000000bf0a077221 */ /* 0x000fca0000010000 */
[----:B------:R-:W-:-:S07]  /*8da0*/  MOV R191, R7 ;  /* 0x0000000700bf7202 */ /* 0x000fce0000000f00 */
[----:B------:R-:W-:Y:S05]  /*8db0*/  WARPSYNC.COLLECTIVE R6, `(.L_x_12133) ;  /* 0x0000000006087348 */ /* 0x000fea0003c00000 */
[----:B------:R1:W2:Y:S02]  /*8dc0*/  SHFL.BFLY P0, R8, R191, R5, R4 ;  /* 0x0c000005bf087389 */ /* 0x0002a40000000004 */
[----:B-12---:R-:W-:Y:S05]  /*8dd0*/  ENDCOLLECTIVE ;  /* 0x000000000000791b */ /* 0x006fea0003800000 */
.L_x_12133:
[----:B------:R-:W-:Y:S01]  /*8de0*/  MOV R191, R190 ;  /* 0x000000be00bf7202 */ /* 0x000fe20000000f00 */
[----:B------:R-:W-:Y:S01]  /*8df0*/  IMAD.MOV.U32 R5, RZ, RZ, 0x2 ;  /* 0x00000002ff057424 */ /* 0x000fe200078e00ff */
[----:B------:R-:W-:-:S07]  /*8e00*/  MOV R40, R8 ;  /* 0x0000000800287202 */ /* 0x000fce0000000f00 */
[----:B------:R-:W-:Y:S05]  /*8e10*/  WARPSYNC.COLLECTIVE R6, `(.L_x_12134) ;  /* 0x0000000006087348 */ /* 0x000fea0003c00000 */
[----:B------:R1:W2:Y:S02]  /*8e20*/  SHFL.BFLY P0, R8, R191, R5, R4 ;  /* 0x0c000005bf087389 */ /* 0x0002a40000000004 */
[----:B-12---:R-:W-:Y:S05]  /*8e30*/  ENDCOLLECTIVE ;  /* 0x000000000000791b */ /* 0x006fea0003800000 */
.L_x_12134:
[----:B------:R-:W-:Y:S01]  /*8e40*/  FADD.FTZ R40, R7, R40 ;  /* 0x0000002807287221 */ /* 0x000fe20000010000 */
[----:B------:R-:W-:Y:S01]  /*8e50*/  FADD.FTZ R39, R8, R190 ;  /* 0x000000be08277221 */ /* 0x000fe20000010000 */
[----:B------:R-:W-:-:S04]  /*8e60*/  MOV R5, 0x1 ;  /* 0x0000000100057802 */ /* 0x000fc80000000f00 */
[----:B------:R-:W-:-:S07]  /*8e70*/  MOV R191, R39 ;  /* 0x0000002700bf7202 */ /* 0x000fce0000000f00 */
[----:B------:R-:W-:Y:S05]  /*8e80*/  WARPSYNC.COLLECTIVE R6, `(.L_x_12135) ;  /* 0x0000000006087348 */ /* 0x000fea0003c00000 */
[----:B------:R1:W2:Y:S02]  /*8e90*/  SHFL.BFLY P0, R8, R191, R5, R4 ;  /* 0x0c000005bf087389 */ /* 0x0002a40000000004 */
[----:B-12---:R-:W-:Y:S05]  /*8ea0*/  ENDCOLLECTIVE ;  /* 0x000000000000791b */ /* 0x006fea0003800000 */
.L_x_12135:
[----:B------:R-:W-:Y:S05]  /*8eb0*/  BRA `(.L_x_12136) ;  /* 0xfffffff4004c7947 */ /* 0x000fea000383ffff */
.L_x_12137:
        /* <DEDUP_REMOVED lines=12> */
.L_x_14815:


//--------------------- .text._ZN5flash24flash_fwd_splitkv_kernelI23Flash_fwd_kernel_traitsILi64ELi64ELi128ELi4ELb0ELb0EN7cutlass6half_tE19Flash_kernel_traitsILi64ELi64ELi128ELi4ES3_EELb0ELb0ELb1ELb0ELb0ELb0ELb1ELb0EEEvNS_16Flash_fwd_paramsE --------------------------
	.section	.text._ZN5flash24flash_fwd_splitkv_kernelI23Flash_fwd_kernel_traitsILi64ELi64ELi128ELi4ELb0ELb0EN7cutlass6half_tE19Flash_kernel_traitsILi64ELi64ELi128ELi4ES3_EELb0ELb0ELb1ELb0ELb0ELb0ELb1ELb0EEEvNS_16Flash_fwd_paramsE,"ax",@progbits
	.align	128
        .global         _ZN5flash24flash_fwd_splitkv_kernelI23Flash_fwd_kernel_traitsILi64ELi64ELi128ELi4ELb0ELb0EN7cutlass6half_tE19Flash_kernel_traitsILi64ELi64ELi128ELi4ES3_EELb0ELb0ELb1ELb0ELb0ELb0ELb1ELb0EEEvNS_16Flash_fwd_paramsE
        .type           _ZN5flash24flash_fwd_splitkv_kernelI23Flash_fwd_kernel_traitsILi64ELi64ELi128ELi4ELb0ELb0EN7cutlass6half_tE19Flash_kernel_traitsILi64ELi64ELi128ELi4ES3_EELb0ELb0ELb1ELb0ELb0ELb0ELb1ELb0EEEvNS_16Flash_fwd_paramsE,@function
        .size           _ZN5flash24flash_fwd_splitkv_kernelI23Flash_fwd_kernel_traitsILi64ELi64ELi128ELi4ELb0ELb0EN7cutlass6half_tE19Flash_kernel_traitsILi64ELi64ELi128ELi4ES3_EELb0ELb0ELb1ELb0ELb0ELb0ELb1ELb0EEEvNS_16Flash_fwd_paramsE,(.L_x_14816 - _ZN5flash24flash_fwd_splitkv_kernelI23Flash_fwd_kernel_traitsILi64ELi64ELi128ELi4ELb0ELb0EN7cutlass6half_tE19Flash_kernel_traitsILi64ELi64ELi128ELi4ES3_EELb0ELb0ELb1ELb0ELb0ELb0ELb1ELb0EEEvNS_16Flash_fwd_paramsE)
        .other          _ZN5flash24flash_fwd_splitkv_kernelI23Flash_fwd_kernel_traitsILi64ELi64ELi128ELi4ELb0ELb0EN7cutlass6half_tE19Flash_kernel_traitsILi64ELi64ELi128ELi4ES3_EELb0ELb0ELb1ELb0ELb0ELb0ELb1ELb0EEEvNS_16Flash_fwd_paramsE,@"STO_CUDA_ENTRY STV_DEFAULT"
_ZN5flash24flash_fwd_splitkv_kernelI23Flash_fwd_kernel_traitsILi64ELi64ELi128ELi4ELb0ELb0EN7cutlass6half_tE19Flash_kernel_traitsILi64ELi64ELi128ELi4ES3_EELb0ELb0ELb1ELb0ELb0ELb0ELb1ELb0EEEvNS_16Flash_fwd_paramsE:
.text._ZN5flash24flash_fwd_splitkv_kernelI23Flash_fwd_kernel_traitsILi64ELi64ELi128ELi4ELb0ELb0EN7cutlass6half_tE19Flash_kernel_traitsILi64ELi64ELi128ELi4ES3_EELb0ELb0ELb1ELb0ELb0ELb0ELb1ELb0EEEvNS_16Flash_fwd_paramsE:
        /* <DEDUP_REMOVED lines=29> */
[----:B------:R-:W-:Y:S05]  /*01d0*/  CALL.REL.NOINC `($_ZN5flash24flash_fwd_splitkv_kernelI23Flash_fwd_kernel_traitsILi64ELi64ELi128ELi4ELb0ELb0EN7cutlass6half_tE19Flash_kernel_traitsILi64ELi64ELi128ELi4ES3_EELb0ELb0ELb1ELb0ELb0ELb0ELb1ELb0EEEvNS_16Flash_fwd_paramsE$_ZN5flash30compute_attn_1rowblock_splitkvI23Flash_fwd_kernel_traitsILi64ELi64ELi128ELi4ELb0ELb0EN7cutlass6half_tE19Flash_kernel_traitsILi64ELi64ELi128ELi4ES3_EELb0ELb0ELb1ELb0ELb0ELb0ELb1ELb0ENS_16Flash_fwd_paramsEEEvRKT8_iiiii) ;  /* 0x0000000000087944 */ /* 0x000fea0003c00000 */
[----:B------:R-:W-:Y:S05]  /*01e0*/  BSYNC.RECONVERGENT B2 ;  /* 0x0000000000027941 */ /* 0x000fea0003800200 */
.L_x_12138:
[----:B------:R-:W-:Y:S05]  /*01f0*/  EXIT ;  /* 0x000000000000794d */ /* 0x000fea0003800000 */
        .type           $_ZN5flash24flash_fwd_splitkv_kernelI23Flash_fwd_kernel_traitsILi64ELi64ELi128ELi4ELb0ELb0EN7cutlass6half_tE19Flash_kernel_traitsILi64ELi64ELi128ELi4ES3_EELb0ELb0ELb1ELb0ELb0ELb0ELb1ELb0EEEvNS_16Flash_fwd_paramsE$_ZN5flash30compute_attn_1rowblock_splitkvI23Flash_fwd_kernel_traitsILi64ELi64ELi128ELi4ELb0ELb0EN7cutlass6half_tE19Flash_kernel_traitsILi64ELi64ELi128ELi4ES3_EELb0ELb0ELb1ELb0ELb0ELb0ELb1ELb0ENS_16Flash_fwd_paramsEEEvRKT8_iiiii,@function
        .size           $_ZN5flash24flash_fwd_splitkv_kernelI23Flash_fwd_kernel_traitsILi64ELi64ELi128ELi4ELb0ELb0EN7cutlass6half_tE19Flash_kernel_traitsILi64ELi64ELi128ELi4ES3_EELb0ELb0ELb1ELb0ELb0ELb0ELb1ELb0EEEvNS_16Flash_fwd_paramsE$_ZN5flash30compute_attn_1rowblock_splitkvI23Flash_fwd_kernel_traitsILi64ELi64ELi128ELi4ELb0ELb0EN7cutlass6half_tE19Flash_kernel_traitsILi64ELi64ELi128ELi4ES3_EELb0ELb0ELb1ELb0ELb0ELb0ELb1ELb0ENS_16Flash_fwd_paramsEEEvRKT8_iiiii,(.L_x_14816 - $_ZN5flash24flash_fwd_splitkv_kernelI23Flash_fwd_kernel_traitsILi64ELi64ELi128ELi4ELb0ELb0EN7cutlass6half_tE19Flash_kernel_traitsILi64ELi64ELi128ELi4ES3_EELb0ELb0ELb1ELb0ELb0ELb0ELb1ELb0EEEvNS_16Flash_fwd_paramsE$_ZN5flash30compute_attn_1rowblock_splitkvI23Flash_fwd_kernel_traitsILi64ELi64ELi128ELi4ELb0ELb0EN7cutlass6half_tE19Flash_kernel_traitsILi64ELi64ELi128ELi4ES3_EELb0ELb0ELb1ELb0ELb0ELb0ELb1ELb0ENS_16Flash_fwd_paramsEEEvRKT8_iiiii)
$_ZN5flash24flash_fwd_splitkv_kernelI23Flash_fwd_kernel_traitsILi64ELi64ELi128ELi4ELb0ELb0EN7cutlass6half_tE19Flash_kernel_traitsILi64ELi64ELi128ELi4ES3_EELb0ELb0ELb1ELb0ELb0ELb0ELb1ELb0EEEvNS_16Flash_fwd_paramsE$_ZN5flash30compute_attn_1rowblock_splitkvI23Flash_fwd_kernel_traitsILi64ELi64ELi128ELi4ELb0ELb0EN7cutlass6half_tE19Flash_kernel_traitsILi64ELi64ELi128ELi4ES3_EELb0ELb0ELb1ELb0ELb0ELb0ELb1ELb0ENS_16Flash_fwd_paramsEEEvRKT8_iiiii:
        /* <DEDUP_REMOVED lines=39> */
.L_x_12140:
[----:B------:R-:W-:Y:S05]  /*0470*/  BSYNC.RECONVERGENT B0 ;  /* 0x0000000000007941 */ /* 0x000fea0003800200 */
.L_x_12139:
[----:B------:R-:W-:Y:S04]  /*0480*/  BSSY.RECONVERGENT B0, `(.L_x_12141) ;  /* 0x0000007000007945 */ /* 0x000fe80003800200 */
[----:B------:R-:W-:Y:S05]  /*0490*/  @!P3 BRA `(.L_x_12142) ;  /* 0x000000000014b947 */ /* 0x000fea0003800000 */
[----:B------:R-:W4:Y:S02]  /*04a0*/  LD.E.U8 R7, desc[UR4][R2.64+0x1b2] ;  /* 0x0001b20402077980 */ /* 0x000f24000c101100 */
[----:B----4-:R-:W-:-:S13]  /*04b0*/  ISETP.NE.AND P1, PT, R7, RZ, PT ;  /* 0x000000ff0700720c */ /* 0x010fda0003f25270 */
[----:B------:R-:W4:Y:S02]  /*04c0*/  @P1 LD.E R7, desc[UR4][R20.64+0x4] ;  /* 0x0000040414071980 */ /* 0x000f24000c101900 */
[----:B----45:R-:W-:-:S06]  /*04d0*/  @P1 IADD3 R8, PT, PT, R7, -R18, RZ ;  /* 0x8000001207081210 */ /* 0x030fcc0007ffe0ff */
[----:B------:R4:W5:Y:S02]  /*04e0*/  @!P1 LD.E R8, desc[UR4][R20.64] ;  /* 0x0000000414089980 */ /* 0x000964000c101900 */
.L_x_12142:
[----:B------:R-:W-:Y:S05]  /*04f0*/  BSYNC.RECONVERGENT B0 ;  /* 0x0000000000007941 */ /* 0x000fea0003800200 */
.L_x_12141:
        /* <DEDUP_REMOVED lines=8> */
.L_x_12144:
[----:B------:R-:W5:Y:S01]  /*0580*/  LD.E.64 R6, desc[UR4][R2.64+0x108] ;  /* 0x0001080402067980 */ /* 0x000f62000c101b00 */
[----:B------:R-:W-:Y:S01]  /*0590*/  BSSY.RECONVERGENT B0, `(.L_x_12146) ;  /* 0x0000006000007945 */ /* 0x000fe20003800200 */
[----:B-----5:R-:W-:Y:S01]  /*05a0*/  ISETP.NE.U32.AND P0, PT, R6, RZ, PT ;  /* 0x000000ff0600720c */ /* 0x020fe20003f05070 */
[----:B------:R-:W-:-:S03]  /*05b0*/  IMAD.MOV.U32 R6, RZ, RZ, RZ ;  /* 0x000000ffff067224 */ /* 0x000fc600078e00ff */
[----:B------:R-:W-:-:S13]  /*05c0*/  ISETP.NE.AND.EX P0, PT, R7, RZ, PT, P0 ;  /* 0x000000ff0700720c */ /* 0x000fda0003f05300 */
[----:B------:R-:W-:Y:S05]  /*05d0*/  @!P0 BRA `(.L_x_12147) ;  /* 0x0000000000048947 */ /* 0x000fea0003800000 */
[----:B------:R1:W5:Y:S02]  /*05e0*/  LD.E R6, desc[UR4][R2.64+0xbc] ;  /* 0x0000bc0402067980 */ /* 0x000364000c101900 */
.L_x_12147:
[----:B------:R-:W-:Y:S05]  /*05f0*/  BSYNC.RECONVERGENT B0 ;  /* 0x0000000000007941 */ /* 0x000fea0003800200 */
.L_x_12146:
[----:B-----5:R-:W-:Y:S02]  /*0600*/  IADD3 R8, PT, PT, R6, R8, -R17 ;  /* 0x0000000806087210 */ /* 0x020fe40007ffe811 */
.L_x_12145:
[----:B------:R-:W-:Y:S05]  /*0610*/  BSYNC.RECONVERGENT B1 ;  /* 0x0000000000017941 */ /* 0x000fea0003800200 */
.L_x_12143:
[----:B------:R-:W-:Y:S01]  /*0620*/  IMAD.SHL.U32 R180, R25, 0x40, RZ ;  /* 0x0000004019b47824 */ /* 0x000fe200078e00ff */
[----:B------:R-:W-:-:S04]  /*0630*/  MOV R175, 0x0 ;  /* 0x0000000000af7802 */ /* 0x000fc80000000f00 */
[----:B------:R-:W-:-:S13]  /*0640*/  ISETP.GT.AND P0, PT, R11, R180, PT ;  /* 0x000000b40b00720c */ /* 0x000fda0003f04270 */
[----:B-1234-:R-:W-:Y:S05]  /*0650*/  @!P0 RET.REL.NODEC R174 `(_ZN5flash24flash_fwd_splitkv_kernelI23Flash_fwd_kernel_traitsILi64ELi64ELi128ELi4ELb0ELb0EN7cutlass6half_tE19Flash_kernel_traitsILi64ELi64ELi128ELi4ES3_EELb0ELb0ELb1ELb0ELb0ELb0ELb1ELb0EEEvNS_16Flash_fwd_paramsE) ;  /* 0xfffffff8ae688950 */ /* 0x01efea0003c3ffff */
        /* <DEDUP_REMOVED lines=47> */
[----:B------:R-:W-:Y:S02]  /*0950*/  IMAD.MOV.U32 R175, RZ, RZ, 0x0 ;  /* 0x00000000ffaf7424 */ /* 0x000fe400078e00ff */
[C---:B------:R-:W-:Y:S02]  /*0960*/  VIADD R14, R124.reuse, 0x18 ;  /* 0x000000187c0e7836 */ /* 0x040fe40000000000 */
[C---:B------:R-:W-:Y:S02]  /*0970*/  VIADD R10, R124.reuse, 0x20 ;  /* 0x000000207c0a7836 */ /* 0x040fe40000000000 */
[----:B-1----:R-:W-:Y:S02]  /*0980*/  VIADD R2, R124, 0x8 ;  /* 0x000000087c027836 */ /* 0x002fe40000000000 */
[----:B--2---:R-:W-:-:S04]  /*0990*/  IMAD R4, R4, UR8, R179 ;  /* 0x0000000804047c24 */ /* 0x004fc8000f8e02b3 */
[----:B---3--:R-:W-:Y:S01]  /*09a0*/  IMAD R4, R4, R7, R182 ;  /* 0x0000000704047224 */ /* 0x008fe200078e02b6 */
[C---:B------:R-:W-:Y:S02]  /*09b0*/  LOP3.LUT R7, R15.reuse, 0xffc, RZ, 0xc0, !PT ;  /* 0x00000ffc0f077812 */ /* 0x040fe400078ec0ff */
[----:B------:R-:W-:Y:S01]  /*09c0*/  LOP3.LUT R15, R15, 0x3c, RZ, 0xc0, !PT ;  /* 0x0000003c0f0f7812 */ /* 0x000fe200078ec0ff */
[----:B------:R-:W-:Y:S02]  /*09d0*/  IMAD R5, R5, R4, R180 ;  /* 0x0000000405057224 */ /* 0x000fe400078e02b4 */
[C---:B------:R-:W-:Y:S01]  /*09e0*/  VIADD R4, R124.reuse, 0x38 ;  /* 0x000000387c047836 */ /* 0x040fe20000000000 */
[----:B------:R-:W-:Y:S01]  /*09f0*/  ISETP.NE.AND P6, PT, R15, RZ, PT ;  /* 0x000000ff0f00720c */ /* 0x000fe20003fc5270 */
        /* <DEDUP_REMOVED lines=51> */
[----:B-1----:R-:W-:Y:S05]  /*0d30*/  @P6 RET.REL.NODEC R174 `(_ZN5flash24flash_fwd_splitkv_kernelI23Flash_fwd_kernel_traitsILi64ELi64ELi128ELi4ELb0ELb0EN7cutlass6half_tE19Flash_kernel_traitsILi64ELi64ELi128ELi4ES3_EELb0ELb0ELb1ELb0ELb0ELb0ELb1ELb0EEEvNS_16Flash_fwd_paramsE) ;  /* 0xfffffff0aeb06950 */ /* 0x002fea0003c3ffff */
[----:B------:R-:W-:Y:S02]  /*0d40*/  MOV R5, 0xff800000 ;  /* 0xff80000000057802 */ /* 0x000fe40000000f00 */
[----:B------:R-:W-:-:S03]  /*0d50*/  MOV R175, 0x0 ;  /* 0x0000000000af7802 */ /* 0x000fc60000000f00 */
[----:B------:R1:W-:Y:S02]  /*0d60*/  ST.E desc[UR4][R2.64+0xe0], R5 ;  /* 0x0000e00502007985 */ /* 0x0003e4000c101904 */
[----:B-1----:R-:W-:Y:S05]  /*0d70*/  RET.REL.NODEC R174 `(_ZN5flash24flash_fwd_splitkv_kernelI23Flash_fwd_kernel_traitsILi64ELi64ELi128ELi4ELb0ELb0EN7cutlass6half_tE19Flash_kernel_traitsILi64ELi64ELi128ELi4ES3_EELb0ELb0ELb1ELb0ELb0ELb0ELb1ELb0EEEvNS_16Flash_fwd_paramsE) ;  /* 0xfffffff0aea07950 */ /* 0x002fea0003c3ffff */
.L_x_12148:
        /* <DEDUP_REMOVED lines=26> */
[----:B------:R-:W2:Y:S02]  /*0f20*/  F2I.FTZ.U32.TRUNC.NTZ R19, R18 ;  /* 0x0000001200137305 */ /* 0x000ea4000021f000 */
[----:B--2---:R-:W-:Y:S01]  /*0f30*/  IADD3 R0, PT, PT, RZ, -R19, RZ ;  /* 0x80000013ff007210 */ /* 0x004fe20007ffe0ff */
[----:B------:R-:W-:-:S04]  /*0f40*/  IMAD.MOV.U32 R18, RZ, RZ, RZ ;  /* 0x000000ffff127224 */ /* 0x000fc800078e00ff */
[----:B-1----:R-:W-:Y:S01]  /*0f50*/  IMAD R13, R0, R9, RZ ;  /* 0x00000009000d7224 */ /* 0x002fe200078e02ff */
        /* <DEDUP_REMOVED lines=20> */
[----:B------:R-:W-:-:S03]  /*10a0*/  LEA.HI.X R185, R16, R121, R185, 0x2, P0 ;  /* 0x0000007910b97211 */ /* 0x000fc600000f14b9 */
        /* <DEDUP_REMOVED lines=32> */
[----:B------:R-:W-:Y:S01]  /*12b0*/  IMAD R17, R21, R13, RZ ;  /* 0x0000000d15117224 */ /* 0x000fe200078e02ff */
        /* <DEDUP_REMOVED lines=8> */
[----:B--2---:R-:W-:Y:S02]  /*1340*/  IMAD R4, R19, R0, RZ ;  /* 0x0000000013047224 */ /* 0x004fe400078e02ff */
        /* <DEDUP_REMOVED lines=9> */
.L_x_12150:
        /* <DEDUP_REMOVED lines=27> */
[----:B------:R-:W-:Y:S02]  /*1590*/  @!P3 IMAD R0, R0, R164, R13 ;  /* 0x000000a40000b224 */ /* 0x000fe400078e020d */
[----:B----45:R-:W-:Y:S02]  /*15a0*/  @!P3 IMAD R13, R15, R16, RZ ;  /* 0x000000100f0db224 */ /* 0x030fe400078e02ff */
[----:B------:R-:W-:Y:S01]  /*15b0*/  @!P3 IMAD.IADD R27, R27, 0x1, R0 ;  /* 0x000000011b1bb824 */ /* 0x000fe200078e0200 */
[----:B------:R-:W-:Y:S01]  /*15c0*/  @!P3 SHF.R.S32.HI R0, RZ, 0x1f, R16 ;  /* 0x0000001fff00b819 */ /* 0x000fe20000011410 */
[----:B------:R-:W-:Y:S01]  /*15d0*/  @!P2 IMAD.IADD R9, R9, 0x1, -R4 ;  /* 0x000000010909a824 */ /* 0x000fe200078e0a04 */
[----:B------:R-:W-:-:S03]  /*15e0*/  @P3 IADD3 R12, PT, PT, R17, R18, RZ ;  /* 0x00000012110c3210 */ /* 0x000fc60007ffe0ff */
[C---:B------:R-:W-:Y:S01]  /*15f0*/  @!P3 IMAD R13, R14.reuse, R0, R13 ;  /* 0x000000000e0db224 */ /* 0x040fe200078e020d */
[----:B------:R-:W-:Y:S01]  /*1600*/  ISETP.GE.U32.AND P4, PT, R9, R4, PT ;  /* 0x000000040900720c */ /* 0x000fe20003f86070 */
[----:B------:R-:W-:Y:S01]  /*1610*/  @!P3 IMAD.WIDE.U32 R14, R14, R16, R26 ;  /* 0x000000100e0eb225 */ /* 0x000fe200078e001a */
[----:B------:R-:W-:Y:S02]  /*1620*/  LOP3.LUT R4, R182, R7, RZ, 0x3c, !PT ;  /* 0x00000007b6047212 */ /* 0x000fe400078e3cff */
[----:B------:R-:W-:Y:S01]  /*1630*/  ISETP.NE.AND P0, PT, R7, RZ, PT ;  /* 0x000000ff0700720c */ /* 0x000fe20003f05270 */
[-C--:B------:R-:W-:Y:S01]  /*1640*/  @P3 IMAD R0, R165, R12.reuse, RZ ;  /* 0x0000000ca5003224 */ /* 0x080fe200078e02ff */
[----:B------:R-:W-:Y:S01]  /*1650*/  ISETP.GE.AND P1, PT, R4, RZ, PT ;  /* 0x000000ff0400720c */ /* 0x000fe20003f26270 */
[----:B------:R-:W-:Y:S01]  /*1660*/  @P3 IMAD.WIDE.U32 R26, R164, R12, RZ ;  /* 0x0000000ca41a3225 */ /* 0x000fe200078e00ff */
[----:B------:R-:W-:Y:S02]  /*1670*/  @!P3 MOV R12, R14 ;  /* 0x0000000e000cb202 */ /* 0x000fe40000000f00 */
[----:B------:R-:W-:-:S02]  /*1680*/  LEA R14, R6, 0xffffff80, 0x7 ;  /* 0xffffff80060e7811 */ /* 0x000fc400078e38ff */
[----:B------:R-:W-:Y:S02]  /*1690*/  @!P2 IADD3 R10, PT, PT, R10, 0x1, RZ ;  /* 0x000000010a0aa810 */ /* 0x000fe40007ffe0ff */
[----:B------:R-:W-:Y:S01]  /*16a0*/  @!P3 IADD3 R13, PT, PT, R15, R13, RZ ;  /* 0x0000000d0f0db210 */ /* 0x000fe20007ffe0ff */
[----:B------:R-:W-:Y:S01]  /*16b0*/  @P3 IMAD.IADD R13, R27, 0x1, R0 ;  /* 0x000000011b0d3824 */ /* 0x000fe200078e0200 */
[----:B------:R-:W-:Y:S01]  /*16c0*/  @P3 MOV R12, R26 ;  /* 0x0000001a000c3202 */ /* 0x000fe20000000f00 */
[----:B------:R-:W-:Y:S01]  /*16d0*/  IMAD R4, R165, R14, RZ ;  /* 0x0000000ea5047224 */ /* 0x000fe200078e02ff */
[----:B------:R-:W-:Y:S01]  /*16e0*/  SHF.R.S32.HI R15, RZ, 0x1f, R14 ;  /* 0x0000001fff0f7819 */ /* 0x000fe2000001140e */
[----:B------:R-:W-:Y:S01]  /*16f0*/  @!P3 IMAD R0, R167, R17, RZ ;  /* 0x00000011a700b224 */ /* 0x000fe200078e02ff */
[----:B------:R-:W-:Y:S01]  /*1700*/  @!P3 SHF.R.S32.HI R9, RZ, 0x1f, R17 ;  /* 0x0000001fff09b819 */ /* 0x000fe20000011411 */
[----:B------:R-:W-:Y:S02]  /*1710*/  @P4 VIADD R10, R10, 0x1 ;  /* 0x000000010a0a4836 */ /* 0x000fe40000000000 */
[----:B------:R-:W-:-:S02]  /*1720*/  IMAD R4, R15, R164, R4 ;  /* 0x000000a40f047224 */ /* 0x000fc400078e0204 */
[----:B------:R-:W-:Y:S01]  /*1730*/  IMAD.WIDE.U32 R12, R164, R14, R12 ;  /* 0x0000000ea40c7225 */ /* 0x000fe200078e000c */
[----:B------:R-:W-:-:S03]  /*1740*/  @!P1 IADD3 R10, PT, PT, -R10, RZ, RZ ;  /* 0x000000ff0a0a9210 */ /* 0x000fc60007ffe1ff */
[----:B------:R-:W-:Y:S02]  /*1750*/  @!P3 IMAD R0, R9, R166, R0 ;  /* 0x000000a60900b224 */ /* 0x000fe400078e0200 */
[----:B------:R-:W-:Y:S01]  /*1760*/  @!P3 IMAD.WIDE.U32 R26, R166, R17, RZ ;  /* 0x00000011a61ab225 */ /* 0x000fe200078e00ff */
[----:B------:R-:W-:Y:S02]  /*1770*/  @!P0 LOP3.LUT R10, RZ, R7, RZ, 0x33, !PT ;  /* 0x00000007ff0a8212 */ /* 0x000fe400078e33ff */
[----:B------:R-:W-:Y:S01]  /*1780*/  IADD3 R19, PT, PT, R13, R4, RZ ;  /* 0x000000040d137210 */ /* 0x000fe20007ffe0ff */
[----:B------:R-:W-:Y:S01]  /*1790*/  @P3 IMAD.IADD R17, R17, 0x1, R18 ;  /* 0x0000000111113824 */ /* 0x000fe200078e0212 */
[----:B------:R-:W-:Y:S01]  /*17a0*/  @!P3 IADD3 R27, PT, PT, R27, R0, RZ ;  /* 0x000000001b1bb210 */ /* 0x000fe20007ffe0ff */
[----:B------:R-:W-:Y:S01]  /*17b0*/  @!P3 IMAD R0, R21, R16, RZ ;  /* 0x000000101500b224 */ /* 0x000fe200078e02ff */
[----:B------:R-:W-:Y:S01]  /*17c0*/  @!P3 SHF.R.S32.HI R9, RZ, 0x1f, R16 ;  /* 0x0000001fff09b819 */ /* 0x000fe20000011410 */
[----:B------:R-:W-:Y:S01]  /*17d0*/  IMAD R13, R23, R10, RZ ;  /* 0x0000000a170d7224 */ /* 0x000fe200078e02ff */
[----:B------:R-:W-:-:S02]  /*17e0*/  SHF.R.S32.HI R4, RZ, 0x1f, R10 ;  /* 0x0000001fff047819 */ /* 0x000fc4000001140a */
[----:B------:R-:W-:Y:S01]  /*17f0*/  MOV R18, R12 ;  /* 0x0000000c00127202 */ /* 0x000fe20000000f00 */
[C---:B------:R-:W-:Y:S02]  /*1800*/  @!P3 IMAD R0, R20.reuse, R9, R0 ;  /* 0x000000091400b224 */ /* 0x040fe400078e0200 */
[----:B------:R-:W-:-:S04]  /*1810*/  @!P3 IMAD.WIDE.U32 R20, R20, R16, R26 ;  /* 0x000000101414b225 */ /* 0x000fc800078e001a */
[C---:B------:R-:W-:Y:S02]  /*1820*/  IMAD R4, R22.reuse, R4, R13 ;  /* 0x0000000416047224 */ /* 0x040fe400078e020d */
[----:B------:R-:W-:-:S04]  /*1830*/  IMAD.WIDE.U32 R18, R22, R10, R18 ;  /* 0x0000000a16127225 */ /* 0x000fc800078e0012 */
[-C--:B------:R-:W-:Y:S02]  /*1840*/  @P3 IMAD R9, R167, R17.reuse, RZ ;  /* 0x00000011a7093224 */ /* 0x080fe400078e02ff */
[----:B------:R-:W-:Y:S01]  /*1850*/  @P3 IMAD.WIDE.U32 R12, R166, R17, RZ ;  /* 0x00000011a60c3225 */ /* 0x000fe200078e00ff */
[----:B------:R-:W-:-:S03]  /*1860*/  MOV R10, R18 ;  /* 0x00000012000a7202 */ /* 0x000fc60000000f00 */
[----:B------:R-:W-:Y:S01]  /*1870*/  @!P3 IMAD.IADD R16, R21, 0x1, R0 ;  /* 0x000000011510b824 */ /* 0x000fe200078e0200 */
[----:B------:R-:W-:Y:S01]  /*1880*/  @!P3 MOV R0, R20 ;  /* 0x000000140000b202 */ /* 0x000fe20000000f00 */
[----:B------:R-:W-:Y:S01]  /*1890*/  IMAD.IADD R4, R19, 0x1, R4 ;  /* 0x0000000113047824 */ /* 0x000fe200078e0204 */
[----:B------:R-:W-:Y:S02]  /*18a0*/  @P3 IADD3 R16, PT, PT, R13, R9, RZ ;  /* 0x000000090d103210 */ /* 0x000fe40007ffe0ff */
[----:B------:R-:W-:Y:S02]  /*18b0*/  @P3 MOV R0, R12 ;  /* 0x0000000c00003202 */ /* 0x000fe40000000f00 */
.L_x_12151:
[----:B------:R-:W-:Y:S05]  /*18c0*/  BSYNC.RECONVERGENT B0 ;  /* 0x0000000000007941 */ /* 0x000fea0003800200 */
.L_x_12149:
[----:B------:R-:W-:Y:S01]  /*18d0*/  ISETP.NE.AND P0, PT, R5, -0x1, PT ;  /* 0xffffffff0500780c */ /* 0x000fe20003f05270 */
[----:B------:R-:W2:Y:S04]  /*18e0*/  LD.E.64 R26, desc[UR4][R2.64+0x30] ;  /* 0x00003004021a7980 */ /* 0x000ea8000c101b00 */
[----:B------:R-:W3:Y:S04]  /*18f0*/  LD.E.64 R22, desc[UR4][R2.64+0x10] ;  /* 0x0000100402167980 */ /* 0x000ee8000c101b00 */
[----:B------:R-:W4:Y:S04]  /*1900*/  LD.E.64 R12, desc[UR4][R2.64+0x8] ;  /* 0x00000804020c7980 */ /* 0x000f28000c101b00 */
[----:B------:R-:W2:Y:S04]  /*1910*/  @!P0 LD.E.64 R30, desc[UR4][R2.64+0x18] ;  /* 0x00001804021e8980 */ /* 0x000ea8000c101b00 */
        /* <DEDUP_REMOVED lines=25> */
[----:B-----5:R-:W-:Y:S02]  /*1ab0*/  IMAD R17, R15, R166, RZ ;  /* 0x000000a60f117224 */ /* 0x020fe400078e02ff */
[----:B------:R-:W-:-:S05]  /*1ac0*/  IMAD.SHL.U32 R15, R124, 0x8, RZ ;  /* 0x000000087c0f7824 */ /* 0x000fca00078e00ff */
        /* <DEDUP_REMOVED lines=15> */
[----:B------:R-:W-:Y:S02]  /*1bc0*/  SHF.R.U32.HI R18, RZ, 0x3, R124 ;  /* 0x00000003ff127819 */ /* 0x000fe4000001167c */
[----:B------:R-:W-:Y:S02]  /*1bd0*/  MOV R16, 0x400 ;  /* 0x0000040000107802 */ /* 0x000fe40000000f00 */
[----:B------:R-:W-:Y:S02]  /*1be0*/  IADD3.X R33, PT, PT, R7, R0, RZ, P1, !PT ;  /* 0x0000000007217210 */ /* 0x000fe40000ffe4ff */
[----:B-1----:R-:W-:-:S02]  /*1bf0*/  LEA R9, R9, R16, 0x18 ;  /* 0x0000001009097211 */ /* 0x002fc400078ec0ff */
[----:B------:R-:W-:Y:S01]  /*1c00*/  IADD3 R16, P1, PT, R178, R10, RZ ;  /* 0x0000000ab2107210 */ /* 0x000fe20007f3e0ff */
[----:B------:R-:W-:-:S03]  /*1c10*/  IMAD.WIDE.U32 R32, R18, R166, R32 ;  /* 0x000000a612207225 */ /* 0x000fc600078e0020 */
[----:B------:R-:W-:Y:S01]  /*1c20*/  IADD3.X R17, PT, PT, RZ, R4, RZ, P1, !PT ;  /* 0x00000004ff117210 */ /* 0x000fe20000ffe4ff */
[----:B------:R-:W-:Y:S02]  /*1c30*/  IMAD.IADD R168, R11, 0x1, -R180 ;  /* 0x000000010ba87824 */ /* 0x000fe400078e0ab4 */
[----:B------:R-:W-:Y:S02]  /*1c40*/  IMAD R10, R165, R18, RZ ;  /* 0x00000012a50a7224 */ /* 0x000fe400078e02ff */
[----:B------:R-:W-:Y:S01]  /*1c50*/  IMAD.WIDE.U32 R16, R18, R164, R16 ;  /* 0x000000a412107225 */ /* 0x000fe200078e0010 */
[----:B------:R-:W-:-:S03]  /*1c60*/  SHF.R.S32.HI R183, RZ, 0x1f, R182 ;  /* 0x0000001fffb77819 */ /* 0x000fc600000114b6 */
[----:B------:R-:W-:Y:S01]  /*1c70*/  IMAD.IADD R171, R17, 0x1, R10 ;  /* 0x0000000111ab7824 */ /* 0x000fe200078e020a */
[----:B------:R-:W-:Y:S01]  /*1c80*/  BSSY.RECONVERGENT B0, `(.L_x_12152) ;  /* 0x0000034000007945 */ /* 0x000fe20003800200 */
[----:B------:R-:W-:Y:S01]  /*1c90*/  IMAD.MOV.U32 R19, RZ, RZ, RZ ;  /* 0x000000ffff137224 */ /* 0x000fe200078e00ff */
[--C-:B------:R-:W-:Y:S02]  /*1ca0*/  SHF.R.U32.HI R126, RZ, 0x1, R124.reuse ;  /* 0x00000001ff7e7819 */ /* 0x100fe4000001167c */
[----:B------:R-:W-:Y:S01]  /*1cb0*/  SHF.R.U32.HI R4, RZ, 0x4, R124 ;  /* 0x00000004ff047819 */ /* 0x000fe2000001167c */
[----:B------:R-:W-:-:S04]  /*1cc0*/  IMAD.WIDE.U32 R24, R25, 0x40, R18 ;  /* 0x0000004019187825 */ /* 0x000fc800078e0012 */
[-C--:B--2---:R-:W-:Y:S02]  /*1cd0*/  @!P0 IMAD R14, R31, R179.reuse, RZ ;  /* 0x000000b31f0e8224 */ /* 0x084fe400078e02ff */
[----:B------:R-:W-:-:S04]  /*1ce0*/  @!P0 IMAD.WIDE.U32 R30, R30, R179, RZ ;  /* 0x000000b31e1e8225 */ /* 0x000fc800078e00ff */
[----:B------:R-:W-:Y:S02]  /*1cf0*/  @!P0 IMAD.IADD R0, R31, 0x1, R14 ;  /* 0x000000011f008824 */ /* 0x000fe400078e020e */
[----:B------:R-:W-:Y:S02]  /*1d00*/  @!P0 IMAD.MOV.U32 R7, RZ, RZ, R30 ;  /* 0x000000ffff078224 */ /* 0x000fe400078e001e */
[----:B------:R-:W-:Y:S02]  /*1d10*/  IMAD R14, R167, R18, RZ ;  /* 0x00000012a70e7224 */ /* 0x000fe400078e02ff */
[----:B------:R-:W-:Y:S01]  /*1d20*/  @P0 IMAD.WIDE.U32 R30, R26, R5, RZ ;  /* 0x000000051a1e0225 */ /* 0x000fe200078e00ff */
[----:B---3--:R-:W-:-:S03]  /*1d30*/  LEA R172, P1, R32, R22, 0x1 ;  /* 0x0000001620ac7211 */ /* 0x008fc600078208ff */
[----:B------:R-:W-:Y:S02]  /*1d40*/  IMAD.IADD R173, R33, 0x1, R14 ;  /* 0x0000000121ad7824 */ /* 0x000fe400078e020e */
[----:B------:R-:W-:Y:S02]  /*1d50*/  @P0 IMAD R5, R27, R5, RZ ;  /* 0x000000051b050224 */ /* 0x000fe400078e02ff */
[----:B------:R-:W-:Y:S01]  /*1d60*/  @P0 IMAD.MOV.U32 R7, RZ, RZ, R30 ;  /* 0x000000ffff070224 */ /* 0x000fe200078e001e */
[----:B------:R-:W-:Y:S02]  /*1d70*/  LEA.HI.X R173, R32, R23, R173, 0x1, P1 ;  /* 0x0000001720ad7211 */ /* 0x000fe400008f0cad */
[----:B------:R-:W-:Y:S02]  /*1d80*/  @P0 IADD3 R0, PT, PT, R31, R5, RZ ;  /* 0x000000051f000210 */ /* 0x000fe40007ffe0ff */
[----:B------:R-:W-:Y:S02]  /*1d90*/  IADD3 R30, P1, PT, R178, R7, RZ ;  /* 0x00000007b21e7210 */ /* 0x000fe40007f3e0ff */
[----:B------:R-:W-:-:S02]  /*1da0*/  LOP3.LUT R5, R15, 0x1c0, RZ, 0xc0, !PT ;  /* 0x000001c00f057812 */ /* 0x000fc400078ec0ff */
[----:B------:R-:W-:Y:S01]  /*1db0*/  ISETP.GE.AND P0, PT, R18, R168, PT ;  /* 0x000000a81200720c */ /* 0x000fe20003f06270 */
[----:B------:R-:W-:Y:S01]  /*1dc0*/  IMAD.X R31, RZ, RZ, R0, P1 ;  /* 0x000000ffff1f7224 */ /* 0x000fe200008e0600 */
[----:B------:R-:W-:Y:S01]  /*1dd0*/  LOP3.LUT R0, R5, 0x38, R124, 0xf8, !PT ;  /* 0x0000003805007812 */ /* 0x000fe200078ef87c */
[----:B----4-:R-:W-:Y:S01]  /*1de0*/  IMAD R23, R21, R182, RZ ;  /* 0x000000b615177224 */ /* 0x010fe200078e02ff */
[----:B------:R-:W-:Y:S02]  /*1df0*/  LEA R170, P2, R16, R12, 0x1 ;  /* 0x0000000c10aa7211 */ /* 0x000fe400078408ff */
[----:B------:R-:W-:Y:S01]  /*1e00*/  LOP3.LUT R0, R0, 0x38, R15, 0x78, !PT ;  /* 0x0000003800007812 */ /* 0x000fe200078e780f */
[----:B------:R-:W-:Y:S01]  /*1e10*/  IMAD R23, R20, R183, R23 ;  /* 0x000000b714177224 */ /* 0x000fe200078e0217 */
[----:B------:R-:W-:Y:S01]  /*1e20*/  LEA.HI.X R171, R16, R13, R171, 0x1, P2 ;  /* 0x0000000d10ab7211 */ /* 0x000fe200010f0cab */
[C---:B------:R-:W-:Y:S01]  /*1e30*/  IMAD.SHL.U32 R16, R124.reuse, 0x40, RZ ;  /* 0x000000407c107824 */ /* 0x040fe200078e00ff */
[----:B------:R-:W-:Y:S01]  /*1e40*/  SHF.L.U32 R7, R124, 0x5, RZ ;  /* 0x000000057c077819 */ /* 0x000fe200000006ff */
[----:B------:R-:W-:Y:S01]  /*1e50*/  IMAD.WIDE.U32 R20, R182, R20, R30 ;  /* 0x00000014b6147225 */ /* 0x000fe200078e001e */
[----:B------:R-:W-:-:S02]  /*1e60*/  LOP3.LUT R0, R0, 0x1e00, R15, 0xf8, !PT ;  /* 0x00001e0000007812 */ /* 0x000fc400078ef80f */
[----:B------:R-:W-:Y:S01]  /*1e70*/  LOP3.LUT R7, R7, 0x7c00, RZ, 0xc0, !PT ;  /* 0x00007c0007077812 */ /* 0x000fe200078ec0ff */
[----:B------:R-:W-:Y:S01]  /*1e80*/  IMAD.IADD R23, R21, 0x1, R23 ;  /* 0x0000000115177824 */ /* 0x000fe200078e0217 */
[C---:B------:R-:W-:Y:S02]  /*1e90*/  LOP3.LUT R13, R16.reuse, 0x1c0, RZ, 0xc0, !PT ;  /* 0x000001c0100d7812 */ /* 0x040fe400078ec0ff */
[----:B------:R-:W-:Y:S02]  /*1ea0*/  LOP3.LUT R123, R16, 0x200, RZ, 0xc0, !PT ;  /* 0x00000200107b7812 */ /* 0x000fe400078ec0ff */
        /* <DEDUP_REMOVED lines=16> */
.L_x_12154:
[----:B------:R2:W-:Y:S02]  /*1fb0*/  STS.128 [R177], RZ ;  /* 0x000000ffb1007388 */ /* 0x0005e40000000c00 */
.L_x_12153:
[----:B------:R-:W-:Y:S05]  /*1fc0*/  BSYNC.RECONVERGENT B0 ;  /* 0x0000000000007941 */ /* 0x000fea0003800200 */
.L_x_12152:
        /* <DEDUP_REMOVED lines=21> */
[----:B-1----:R-:W-:-:S03]  /*2120*/  LEA R32, P0, R30, R28, 0x1 ;  /* 0x0000001c1e207211 */ /* 0x002fc600078008ff */
[----:B------:R-:W-:-:S05]  /*2130*/  IMAD R0, R27, R17, R0 ;  /* 0x000000111b007224 */ /* 0x000fca00078e0200 */
[----:B------:R-:W-:-:S04]  /*2140*/  IADD3 R0, PT, PT, R31, R0, RZ ;  /* 0x000000001f007210 */ /* 0x000fc80007ffe0ff */
[----:B------:R-:W-:-:S05]  /*2150*/  LEA.HI.X R33, R30, R29, R0, 0x1, P0 ;  /* 0x0000001d1e217211 */ /* 0x000fca00000f0c00 */
[----:B------:R-:W-:Y:S01]  /*2160*/  @!PT LDS RZ, [RZ] ;  /* 0x00000000fffff984 */ /* 0x000fe20000000800 */
[----:B------:R-:W-:Y:S01]  /*2170*/  @!PT LDS RZ, [RZ] ;  /* 0x00000000fffff984 */ /* 0x000fe20000000800 */
[----:B------:R-:W-:Y:S01]  /*2180*/  @!PT LDS RZ, [RZ] ;  /* 0x00000000fffff984 */ /* 0x000fe20000000800 */
[----:B------:R4:W-:Y:S02]  /*2190*/  LDGSTS.E.BYPASS.LTC128B.128 [R177+0x800], desc[UR4][R32.64] ;  /* 0x0080000020b17fae */ /* 0x0009e4000b981a04 */
.L_x_12156:
[----:B------:R-:W-:Y:S05]  /*21a0*/  BSYNC.RECONVERGENT B0 ;  /* 0x0000000000007941 */ /* 0x000fea0003800200 */
.L_x_12155:
        /* <DEDUP_REMOVED lines=11> */
[----:B-1--4-:R-:W-:-:S03]  /*2260*/  LEA R32, P0, R30, R28, 0x1 ;  /* 0x0000001c1e207211 */ /* 0x012fc600078008ff */
[----:B------:R-:W-:-:S05]  /*2270*/  IMAD R0, R27, R17, R0 ;  /* 0x000000111b007224 */ /* 0x000fca00078e0200 */
[----:B------:R-:W-:-:S04]  /*2280*/  IADD3 R0, PT, PT, R31, R0, RZ ;  /* 0x000000001f007210 */ /* 0x000fc80007ffe0ff */
[----:B------:R-:W-:-:S05]  /*2290*/  LEA.HI.X R33, R30, R29, R0, 0x1, P0 ;  /* 0x0000001d1e217211 */ /* 0x000fca00000f0c00 */
[----:B------:R-:W-:Y:S01]  /*22a0*/  @!PT LDS RZ, [RZ] ;  /* 0x00000000fffff984 */ /* 0x000fe20000000800 */
[----:B------:R-:W-:Y:S01]  /*22b0*/  @!PT LDS RZ, [RZ] ;  /* 0x00000000fffff984 */ /* 0x000fe20000000800 */
[----:B------:R-:W-:Y:S01]  /*22c0*/  @!PT LDS RZ, [RZ] ;  /* 0x00000000fffff984 */ /* 0x000fe20000000800 */
[----:B------:R1:W-:Y:S02]  /*22d0*/  LDGSTS.E.BYPASS.LTC128B.128 [R177+0x1000], desc[UR4][R32.64] ;  /* 0x0100000020b17fae */ /* 0x0003e4000b981a04 */
.L_x_12158:
[----:B------:R-:W-:Y:S05]  /*22e0*/  BSYNC.RECONVERGENT B0 ;  /* 0x0000000000007941 */ /* 0x000fea0003800200 */
.L_x_12157:
        /* <DEDUP_REMOVED lines=18> */
.L_x_12160:
[----:B------:R-:W-:Y:S05]  /*2410*/  BSYNC.RECONVERGENT B0 ;  /* 0x0000000000007941 */ /* 0x000fea0003800200 */
.L_x_12159:
        /* <DEDUP_REMOVED lines=11> */
.L_x_12163:
[----:B------:R1:W-:Y:S02]  /*24d0*/  STS.128 [R177+0x2000], RZ ;  /* 0x002000ffb1007388 */ /* 0x0003e40000000c00 */
.L_x_12162:
[----:B------:R-:W-:Y:S05]  /*24e0*/  BSYNC.RECONVERGENT B0 ;  /* 0x0000000000007941 */ /* 0x000fea0003800200 */
.L_x_12161:
        /* <DEDUP_REMOVED lines=23> */
.L_x_12165:
[----:B------:R-:W-:Y:S05]  /*2660*/  BSYNC.RECONVERGENT B0 ;  /* 0x0000000000007941 */ /* 0x000fea0003800200 */
.L_x_12164:
        /* <DEDUP_REMOVED lines=12> */
.L_x_12167:
[----:B------:R-:W-:Y:S05]  /*2730*/  BSYNC.RECONVERGENT B0 ;  /* 0x0000000000007941 */ /* 0x000fea0003800200 */
.L_x_12166:
        /* <DEDUP_REMOVED lines=11> */
.L_x_12169:
[----:B------:R-:W-:Y:S05]  /*27f0*/  BSYNC.RECONVERGENT B0 ;  /* 0x0000000000007941 */ /* 0x000fea0003800200 */
.L_x_12168:
        /* <DEDUP_REMOVED lines=14> */
.L_x_12171:
[----:B------:R-:W-:Y:S05]  /*28e0*/  BSYNC.RECONVERGENT B0 ;  /* 0x0000000000007941 */ /* 0x000fea0003800200 */
.L_x_12170:
        /* <DEDUP_REMOVED lines=11> */
.L_x_12173:
[----:B------:R-:W-:Y:S05]  /*29a0*/  BSYNC.RECONVERGENT B0 ;  /* 0x0000000000007941 */ /* 0x000fea0003800200 */
.L_x_12172:
        /* <DEDUP_REMOVED lines=14> */
.L_x_12175:
[----:B------:R-:W-:Y:S05]  /*2a90*/  BSYNC.RECONVERGENT B0 ;  /* 0x0000000000007941 */ /* 0x000fea0003800200 */
.L_x_12174:
        /* <DEDUP_REMOVED lines=12> */
.L_x_12177:
[----:B------:R-:W-:Y:S05]  /*2b60*/  BSYNC.RECONVERGENT B0 ;  /* 0x0000000000007941 */ /* 0x000fea0003800200 */
.L_x_12176:
[----:B------:R-:W2:Y:S04]  /*2b70*/  LD.E.64 R30, desc[UR4][R2.64+0x1c0] ;  /* 0x0001c004021e7980 */ /* 0x000ea8000c101b00 */
[----:B-1----:R-:W3:Y:S04]  /*2b80*/  LD.E.64 R26, desc[UR4][R2.64+0x1b8] ;  /* 0x0001b804021a7980 */ /* 0x002ee8000c101b00 */
        /* <DEDUP_REMOVED lines=24> */
.L_x_12180:
[----:B------:R3:W-:Y:S01]  /*2d10*/  STS.128 [R177+0x6000], RZ ;  /* 0x006000ffb1007388 */ /* 0x0007e20000000c00 */
[----:B------:R-:W-:Y:S05]  /*2d20*/  BRA `(.L_x_12181) ;  /* 0x0000000000047947 */ /* 0x000fea0003800000 */
.L_x_12179:
[----:B------:R2:W-:Y:S02]  /*2d30*/  STS.128 [R177+0x6000], RZ ;  /* 0x006000ffb1007388 */ /* 0x0005e40000000c00 */
.L_x_12181:
[----:B------:R-:W-:Y:S05]  /*2d40*/  BSYNC.RECONVERGENT B0 ;  /* 0x0000000000007941 */ /* 0x000fea0003800200 */
.L_x_12178:
[-C--:B------:R-:W-:Y:S01]  /*2d50*/  ISETP.GE.AND P0, PT, R14, R5.reuse, PT ;  /* 0x000000050e00720c */ /* 0x080fe20003f06270 */
[----:B------:R-:W-:Y:S01]  /*2d60*/  IMAD.SHL.U32 R4, R4, 0x400, RZ ;  /* 0x0000040004047824 */ /* 0x000fe200078e00ff */
[-C--:B------:R-:W-:Y:S01]  /*2d70*/  ISETP.GE.AND P5, PT, R10, R5.reuse, PT ;  /* 0x000000050a00720c */ /* 0x080fe20003fa6270 */
[----:B------:R-:W-:Y:S01]  /*2d80*/  BSSY.RECONVERGENT B0, `(.L_x_12182) ;  /* 0x0000019000007945 */ /* 0x000fe20003800200 */
[----:B------:R-:W-:Y:S02]  /*2d90*/  LEA R28, P1, R17, R172, 0x1 ;  /* 0x000000ac111c7211 */ /* 0x000fe400078208ff */
[----:B------:R-:W-:Y:S02]  /*2da0*/  ISETP.GE.AND P6, PT, R12, R5, PT ;  /* 0x000000050c00720c */ /* 0x000fe40003fc6270 */
[C---:B------:R-:W-:Y:S02]  /*2db0*/  LOP3.LUT R10, R13.reuse, 0x8, R124, 0x78, !PT ;  /* 0x000000080d0a7812 */ /* 0x040fe400078e787c */
[----:B------:R-:W-:-:S02]  /*2dc0*/  LOP3.LUT R12, R13, 0x8, R126, 0xf8, !PT ;  /* 0x000000080d0c7812 */ /* 0x000fc400078ef87e */
[----:B------:R-:W-:Y:S01]  /*2dd0*/  LEA.HI.X R29, R17, R173, R26, 0x1, P1 ;  /* 0x000000ad111d7211 */ /* 0x000fe200008f0c1a */
[----:B------:R1:W-:Y:S01]  /*2de0*/  @P0 STS.128 [R177+0x6800], RZ ;  /* 0x006800ffb1000388 */ /* 0x0003e20000000c00 */
[-C--:B------:R-:W-:Y:S02]  /*2df0*/  ISETP.GE.AND P4, PT, R24, R5.reuse, PT ;  /* 0x000000051800720c */ /* 0x080fe40003f86270 */
[-C--:B------:R-:W-:Y:S02]  /*2e00*/  ISETP.GE.AND P3, PT, R22, R5.reuse, PT ;  /* 0x000000051600720c */ /* 0x080fe40003f66270 */
[-C--:B------:R-:W-:Y:S02]  /*2e10*/  ISETP.GE.AND P2, PT, R20, R5.reuse, PT ;  /* 0x000000051400720c */ /* 0x080fe40003f46270 */
[----:B------:R-:W-:Y:S02]  /*2e20*/  ISETP.GE.AND P1, PT, R18, R5, PT ;  /* 0x000000051200720c */ /* 0x000fe40003f26270 */
[----:B------:R-:W-:-:S02]  /*2e30*/  LOP3.LUT R162, R10, 0x38, R15, 0x78, !PT ;  /* 0x000000380aa27812 */ /* 0x000fc400078e780f */
[----:B------:R-:W-:Y:S02]  /*2e40*/  LOP3.LUT R7, R7, 0x200, R16, 0xf8, !PT ;  /* 0x0000020007077812 */ /* 0x000fe400078ef810 */
[----:B------:R-:W-:Y:S02]  /*2e50*/  LOP3.LUT R5, R4, 0x400, RZ, 0xc0, !PT ;  /* 0x0000040004057812 */ /* 0x000fe400078ec0ff */
        /* <DEDUP_REMOVED lines=11> */
.L_x_12183:
[----:B------:R-:W-:Y:S05]  /*2f10*/  BSYNC.RECONVERGENT B0 ;  /* 0x0000000000007941 */ /* 0x000fea0003800200 */
.L_x_12182:
        /* <DEDUP_REMOVED lines=14> */
.L_x_12185:
[----:B------:R-:W-:Y:S05]  /*3000*/  BSYNC.RECONVERGENT B0 ;  /* 0x0000000000007941 */ /* 0x000fea0003800200 */
.L_x_12184:
        /* <DEDUP_REMOVED lines=12> */
.L_x_12187:
[----:B------:R-:W-:Y:S05]  /*30d0*/  BSYNC.RECONVERGENT B0 ;  /* 0x0000000000007941 */ /* 0x000fea0003800200 */
.L_x_12186:
        /* <DEDUP_REMOVED lines=15> */
.L_x_12189:
[----:B------:R-:W-:Y:S05]  /*31d0*/  BSYNC.RECONVERGENT B0 ;  /* 0x0000000000007941 */ /* 0x000fea0003800200 */
.L_x_12188:
        /* <DEDUP_REMOVED lines=12> */
.L_x_12191:
[----:B------:R-:W-:Y:S05]  /*32a0*/  BSYNC.RECONVERGENT B0 ;  /* 0x0000000000007941 */ /* 0x000fea0003800200 */
.L_x_12190:
        /* <DEDUP_REMOVED lines=15> */
.L_x_12193:
[----:B------:R-:W-:Y:S05]  /*33a0*/  BSYNC.RECONVERGENT B0 ;  /* 0x0000000000007941 */ /* 0x000fea0003800200 */
.L_x_12192:
        /* <DEDUP_REMOVED lines=13> */
.L_x_12195:
[----:B------:R-:W-:Y:S05]  /*3480*/  BSYNC.RECONVERGENT B0 ;  /* 0x0000000000007941 */ /* 0x000fea0003800200 */
.L_x_12194:
[----:B------:R-:W-:Y:S01]  /*3490*/  LDSM.16.M88.4 R104, [R163] ;  /* 0x00000000a368783b */ /* 0x000fe20000000200 */
[----:B------:R-:W-:Y:S01]  /*34a0*/  R2P PR, R124, 0x6 ;  /* 0x000000067c007804 */ /* 0x000fe20000000000 */
[----:B-1----:R-:W-:Y:S01]  /*34b0*/  IMAD.MOV.U32 R5, RZ, RZ, 0x20 ;  /* 0x00000020ff057424 */ /* 0x002fe200078e00ff */
[----:B------:R-:W-:Y:S01]  /*34c0*/  ISETP.GT.AND P0, PT, R176, R169, PT ;  /* 0x000000a9b000720c */ /* 0x000fe20003f04270 */
        /* <DEDUP_REMOVED lines=131> */
.L_x_12199:
        /* <DEDUP_REMOVED lines=60> */
.L_x_12200:
[----:B------:R-:W-:Y:S05]  /*40c0*/  BSYNC.RECONVERGENT B0 ;  /* 0x0000000000007941 */ /* 0x000fea0003800200 */
.L_x_12198:
[CC--:B------:R-:W-:Y:S01]  /*40d0*/  ISETP.GE.AND P0, PT, R178.reuse, R175.reuse, PT ;  /* 0x000000afb200720c */ /* 0x0c0fe20003f06270 */
[----:B------:R-:W-:Y:S01]  /*40e0*/  BSSY.RECONVERGENT B0, `(.L_x_12201) ;  /* 0x0000040000007945 */ /* 0x000fe20003800200 */
[----:B------:R-:W-:Y:S02]  /*40f0*/  ISETP.GE.AND P2, PT, R178, R175, PT ;  /* 0x000000afb200720c */ /* 0x000fe40003f46270 */
[----:B------:R-:W-:-:S05]  /*4100*/  IADD3 R70, P1, PT, R125, R170, RZ ;  /* 0x000000aa7d467210 */ /* 0x000fca0007f3e0ff */
[----:B------:R-:W-:-:S04]  /*4110*/  IMAD.X R71, R122, 0x1, R171, P1 ;  /* 0x000000017a477824 */ /* 0x000fc800008e06ab */
[-C--:B------:R-:W-:Y:S01]  /*4120*/  @!P0 MOV R72, R70.reuse ;  /* 0x0000004600488202 */ /* 0x080fe20000000f00 */
[--C-:B------:R-:W-:Y:S01]  /*4130*/  @!P0 IMAD.MOV.U32 R73, RZ, RZ, R71.reuse ;  /* 0x000000ffff498224 */ /* 0x100fe200078e0047 */
[----:B------:R-:W-:Y:S01]  /*4140*/  @!PT LDS RZ, [RZ] ;  /* 0x00000000fffff984 */ /* 0x000fe20000000800 */
[----:B------:R-:W-:Y:S01]  /*4150*/  @!PT LDS RZ, [RZ] ;  /* 0x00000000fffff984 */ /* 0x000fe20000000800 */
[----:B------:R-:W-:Y:S01]  /*4160*/  @!PT LDS RZ, [RZ] ;  /* 0x00000000fffff984 */ /* 0x000fe20000000800 */
[----:B------:R1:W-:Y:S01]  /*4170*/  @!P2 LDGSTS.E.BYPASS.LTC128B.128 [R177+0x2000], desc[UR4][R170.64] ;  /* 0x02000000aab1afae */ /* 0x0003e2000b981a04 */
[C---:B------:R-:W-:Y:S01]  /*4180*/  @!P0 IMAD R68, R165.reuse, 0xa0, RZ ;  /* 0x000000a0a5448824 */ /* 0x040fe200078e02ff */
[CC--:B------:R-:W-:Y:S01]  /*4190*/  @!P0 LEA R76, P3, R164.reuse, R70.reuse, 0x5 ;  /* 0x00000046a44c8211 */ /* 0x0c0fe200078628ff */
[----:B------:R-:W-:Y:S01]  /*41a0*/  @!P0 IMAD.MOV.U32 R74, RZ, RZ, R70 ;  /* 0x000000ffff4a8224 */ /* 0x000fe200078e0046 */
[----:B------:R1:W-:Y:S01]  /*41b0*/  @P2 STS.128 [R177+0x2000], RZ ;  /* 0x002000ffb1002388 */ /* 0x0003e20000000c00 */
[----:B------:R-:W-:Y:S01]  /*41c0*/  @!P0 IMAD.MOV.U32 R75, RZ, RZ, R71 ;  /* 0x000000ffff4b8224 */ /* 0x000fe200078e0047 */
[CC--:B------:R-:W-:Y:S01]  /*41d0*/  @!P0 LEA R78, P2, R164.reuse, R70.reuse, 0x6 ;  /* 0x00000046a44e8211 */ /* 0x0c0fe200078430ff */
[C---:B------:R-:W-:Y:S01]  /*41e0*/  @!P0 IMAD.WIDE.U32 R72, R164.reuse, 0xa0, R72 ;  /* 0x000000a0a4488825 */ /* 0x040fe200078e0048 */
[CCC-:B------:R-:W-:Y:S01]  /*41f0*/  @!P0 LEA.HI.X R77, R164.reuse, R71.reuse, R165.reuse, 0x5, P3 ;  /* 0x00000047a44d8211 */ /* 0x1c0fe200018f2ca5 */
[----:B------:R1:W-:Y:S01]  /*4200*/  @P0 STS.128 [R177+0x2800], RZ ;  /* 0x002800ffb1000388 */ /* 0x0003e20000000c00 */
[----:B------:R-:W-:Y:S01]  /*4210*/  @!P0 LEA.HI.X R79, R164, R71, R165, 0x6, P2 ;  /* 0x00000047a44f8211 */ /* 0x000fe200010f34a5 */
[----:B------:R-:W-:Y:S01]  /*4220*/  @!P0 IMAD R69, R165, 0x60, RZ ;  /* 0x00000060a5458824 */ /* 0x000fe200078e02ff */
[----:B------:R-:W-:Y:S01]  /*4230*/  @!P0 IADD3 R73, PT, PT, R68, R73, RZ ;  /* 0x0000004944498210 */ /* 0x000fe20007ffe0ff */
[C---:B------:R-:W-:Y:S01]  /*4240*/  @!P0 IMAD.WIDE.U32 R74, R164.reuse, 0x60, R74 ;  /* 0x00000060a44a8825 */ /* 0x040fe200078e004a */
[C---:B------:R-:W-:Y:S01]  /*4250*/  @!P0 LEA R68, P1, R164.reuse, R70, 0x7 ;  /* 0x00000046a4448211 */ /* 0x040fe200078238ff */
[----:B------:R-:W-:Y:S01]  /*4260*/  @!PT LDS RZ, [RZ] ;  /* 0x00000000fffff984 */ /* 0x000fe20000000800 */
[----:B------:R-:W-:Y:S01]  /*4270*/  @!PT LDS RZ, [RZ] ;  /* 0x00000000fffff984 */ /* 0x000fe20000000800 */
[----:B------:R-:W-:Y:S01]  /*4280*/  @!PT LDS RZ, [RZ] ;  /* 0x00000000fffff984 */ /* 0x000fe20000000800 */
[----:B------:R1:W-:Y:S02]  /*4290*/  @!P0 LDGSTS.E.BYPASS.LTC128B.128 [R177+0x2800], desc[UR4][R70.64] ;  /* 0x0280000046b18fae */ /* 0x0003e4000b981a04 */
[----:B------:R-:W-:Y:S01]  /*42a0*/  @!P0 IMAD.IADD R75, R69, 0x1, R75 ;  /* 0x00000001454b8824 */ /* 0x000fe200078e024b */
[----:B------:R-:W-:Y:S01]  /*42b0*/  @!P0 LEA.HI.X R69, R164, R71, R165, 0x7, P1 ;  /* 0x00000047a4458211 */ /* 0x000fe200008f3ca5 */
        /* <DEDUP_REMOVED lines=34> */
.L_x_12202:
[----:B------:R-:W-:Y:S05]  /*44e0*/  BSYNC.RECONVERGENT B0 ;  /* 0x0000000000007941 */ /* 0x000fea0003800200 */
.L_x_12201:
[----:B------:R-:W0:Y:S02]  /*44f0*/  LDGDEPBAR ;  /* 0x00000000000079af */ /* 0x000e240000000000 */
.L_x_12197:
[----:B------:R-:W-:Y:S05]  /*4500*/  BSYNC.RECONVERGENT B1 ;  /* 0x0000000000017941 */ /* 0x000fea0003800200 */
.L_x_12196:
        /* <DEDUP_REMOVED lines=8> */
[----:B------:R-:W-:Y:S01]  /*4590*/  VIADD R93, R71, 0x11 ;  /* 0x00000011475d7836 */ /* 0x000fe20000000000 */
[----:B------:R-:W-:Y:S01]  /*45a0*/  ISETP.GE.AND P1, PT, R68, R8, PT ;  /* 0x000000084400720c */ /* 0x000fe20003f26270 */
[C---:B------:R-:W-:Y:S01]  /*45b0*/  IMAD.IADD R75, R69.reuse, 0x1, -R68 ;  /* 0x00000001454b7824 */ /* 0x040fe200078e0a44 */
[----:B------:R-:W-:Y:S01]  /*45c0*/  IABS R74, R74 ;  /* 0x0000004a004a7213 */ /* 0x000fe20000000000 */
[----:B------:R-:W-:Y:S01]  /*45d0*/  IMAD.IADD R68, R69, 0x1, -R93 ;  /* 0x0000000145447824 */ /* 0x000fe200078e0a5d */
[----:B------:R-:W-:Y:S01]  /*45e0*/  ISETP.GE.AND P5, PT, R93, R8, PT ;  /* 0x000000085d00720c */ /* 0x000fe20003fa6270 */
[C---:B------:R-:W-:Y:S01]  /*45f0*/  VIADD R91, R71.reuse, 0x18 ;  /* 0x00000018475b7836 */ /* 0x040fe20000000000 */
[----:B------:R-:W-:Y:S01]  /*4600*/  I2FP.F32.S32 R74, R74 ;  /* 0x0000004a004a7245 */ /* 0x000fe20000201400 */
[C---:B------:R-:W-:Y:S01]  /*4610*/  VIADD R83, R71.reuse, 0x28 ;  /* 0x0000002847537836 */ /* 0x040fe20000000000 */
[----:B------:R-:W-:Y:S01]  /*4620*/  IABS R68, R68 ;  /* 0x0000004400447213 */ /* 0x000fe20000000000 */
[----:B------:R-:W-:Y:S01]  /*4630*/  VIADD R81, R71, 0x29 ;  /* 0x0000002947517836 */ /* 0x000fe20000000000 */
[----:B------:R-:W-:Y:S01]  /*4640*/  IABS R75, R75 ;  /* 0x0000004b004b7213 */ /* 0x000fe20000000000 */
[C---:B------:R-:W-:Y:S01]  /*4650*/  FFMA.FTZ R74, -R0.reuse, R74, R65 ;  /* 0x0000004a004a7223 */ /* 0x040fe20000010141 */
[----:B------:R-:W-:Y:S01]  /*4660*/  I2FP.F32.S32 R68, R68 ;  /* 0x0000004400447245 */ /* 0x000fe20000201400 */
[----:B------:R-:W-:Y:S01]  /*4670*/  IMAD.IADD R65, R69, 0x1, -R91 ;  /* 0x0000000145417824 */ /* 0x000fe200078e0a5b */
[----:B------:R-:W-:Y:S01]  /*4680*/  I2FP.F32.S32 R75, R75 ;  /* 0x0000004b004b7245 */ /* 0x000fe20000201400 */
[----:B------:R-:W-:Y:S01]  /*4690*/  VIADD R77, R71, 0x31 ;  /* 0x00000031474d7836 */ /* 0x000fe20000000000 */
[----:B------:R-:W-:Y:S01]  /*46a0*/  ISETP.GE.AND P4, PT, R91, R8, PT ;  /* 0x000000085b00720c */ /* 0x000fe20003f86270 */
[----:B------:R-:W-:Y:S01]  /*46b0*/  FFMA.FTZ R68, -R0, R68, R57 ;  /* 0x0000004400447223 */ /* 0x000fe20000010139 */
[C---:B------:R-:W-:Y:S01]  /*46c0*/  IMAD.IADD R57, R69.reuse, 0x1, -R83 ;  /* 0x0000000145397824 */ /* 0x040fe200078e0a53 */
[----:B------:R-:W-:Y:S01]  /*46d0*/  IABS R65, R65 ;  /* 0x0000004100417213 */ /* 0x000fe20000000000 */
[----:B------:R-:W-:-:S02]  /*46e0*/  IMAD.IADD R202, R69, 0x1, -R81 ;  /* 0x0000000145ca7824 */ /* 0x000fc400078e0a51 */
        /* <DEDUP_REMOVED lines=8> */
[----:B------:R-:W-:Y:S01]  /*4770*/  IABS R134, R134 ;  /* 0x0000008600867213 */ /* 0x000fe20000000000 */
[----:B------:R-:W-:Y:S01]  /*4780*/  VIADD R65, R71, 0x40 ;  /* 0x0000004047417836 */ /* 0x000fe20000000000 */
[----:B------:R-:W-:Y:S01]  /*4790*/  I2FP.F32.S32 R57, R57 ;  /* 0x0000003900397245 */ /* 0x000fe20000201400 */
[----:B------:R-:W-:Y:S01]  /*47a0*/  IMAD.IADD R72, R69, 0x1, -R97 ;  /* 0x0000000145487824 */ /* 0x000fe200078e0a61 */
[----:B------:R-:W-:Y:S01]  /*47b0*/  I2FP.F32.S32 R202, R202 ;  /* 0x000000ca00ca7245 */ /* 0x000fe20000201400 */
[C---:B------:R-:W-:Y:S01]  /*47c0*/  VIADD R87, R71.reuse, 0x20 ;  /* 0x0000002047577836 */ /* 0x040fe20000000000 */
[----:B------:R-:W-:Y:S01]  /*47d0*/  I2FP.F32.S32 R134, R134 ;  /* 0x0000008600867245 */ /* 0x000fe20000201400 */
[----:B------:R-:W-:Y:S01]  /*47e0*/  FFMA.FTZ R204, -R0, R57, R44 ;  /* 0x0000003900cc7223 */ /* 0x000fe2000001012c */
[----:B------:R-:W-:-:S02]  /*47f0*/  VIADD R57, R71, 0x48 ;  /* 0x0000004847397836 */ /* 0x000fc40000000000 */
[C---:B------:R-:W-:Y:S01]  /*4800*/  FFMA.FTZ R202, -R0.reuse, R202, R45 ;  /* 0x000000ca00ca7223 */ /* 0x040fe2000001012d */
[C---:B------:R-:W-:Y:S02]  /*4810*/  IMAD.IADD R45, R69.reuse, 0x1, -R65 ;  /* 0x00000001452d7824 */ /* 0x040fe400078e0a41 */
[C---:B------:R-:W-:Y:S01]  /*4820*/  FFMA.FTZ R134, -R0.reuse, R134, R41 ;  /* 0x0000008600867223 */ /* 0x040fe20000010129 */
[----:B------:R-:W-:Y:S01]  /*4830*/  IMAD.IADD R41, R69, 0x1, -R57 ;  /* 0x0000000145297824 */ /* 0x000fe200078e0a39 */
[----:B------:R-:W-:Y:S01]  /*4840*/  IABS R72, R72 ;  /* 0x0000004800487213 */ /* 0x000fe20000000000 */
[----:B------:R-:W-:Y:S01]  /*4850*/  VIADD R95, R71, 0x10 ;  /* 0x00000010475f7836 */ /* 0x000fe20000000000 */
[----:B------:R-:W-:Y:S01]  /*4860*/  IABS R45, R45 ;  /* 0x0000002d002d7213 */ /* 0x000fe20000000000 */
[C---:B------:R-:W-:Y:S01]  /*4870*/  IMAD.IADD R206, R69.reuse, 0x1, -R85 ;  /* 0x0000000145ce7824 */ /* 0x040fe200078e0a55 */
[----:B------:R-:W-:Y:S01]  /*4880*/  IABS R41, R41 ;  /* 0x0000002900297213 */ /* 0x000fe20000000000 */
[----:B------:R-:W-:Y:S01]  /*4890*/  IMAD.IADD R73, R69, 0x1, -R95 ;  /* 0x0000000145497824 */ /* 0x000fe200078e0a5f */
[----:B------:R-:W-:Y:S01]  /*48a0*/  I2FP.F32.S32 R45, R45 ;  /* 0x0000002d002d7245 */ /* 0x000fe20000201400 */
[C---:B------:R-:W-:Y:S01]  /*48b0*/  VIADD R89, R71.reuse, 0x19 ;  /* 0x0000001947597836 */ /* 0x040fe20000000000 */
[----:B------:R-:W-:Y:S01]  /*48c0*/  I2FP.F32.S32 R41, R41 ;  /* 0x0000002900297245 */ /* 0x000fe20000201400 */
[----:B------:R-:W-:Y:S01]  /*48d0*/  VIADD R75, R71, 0x38 ;  /* 0x00000038474b7836 */ /* 0x000fe20000000000 */
[----:B------:R-:W-:Y:S01]  /*48e0*/  I2FP.F32.S32 R72, R72 ;  /* 0x0000004800487245 */ /* 0x000fe20000201400 */
[----:B------:R-:W-:Y:S01]  /*48f0*/  FFMA.FTZ R146, -R0, R45, R32 ;  /* 0x0000002d00927223 */ /* 0x000fe20000010120 */
[----:B------:R-:W-:-:S02]  /*4900*/  VIADD R32, R69, 0x8 ;  /* 0x0000000845207836 */ /* 0x000fc40000000000 */
[C---:B------:R-:W-:Y:S01]  /*4910*/  FFMA.FTZ R150, -R0.reuse, R41, R28 ;  /* 0x0000002900967223 */ /* 0x040fe2000001011c */
[----:B------:R-:W-:Y:S01]  /*4920*/  IABS R73, R73 ;  /* 0x0000004900497213 */ /* 0x000fe20000000000 */
[----:B------:R-:W-:Y:S01]  /*4930*/  FFMA.FTZ R72, -R0, R72, R61 ;  /* 0x0000004800487223 */ /* 0x000fe2000001013d */
        /* <DEDUP_REMOVED lines=8> */
[C---:B------:R-:W-:Y:S01]  /*49c0*/  FFMA.FTZ R76, -R0.reuse, R73, R56 ;  /* 0x00000049004c7223 */ /* 0x040fe20000010138 */
[----:B------:R-:W-:Y:S01]  /*49d0*/  I2FP.F32.S32 R28, R28 ;  /* 0x0000001c001c7245 */ /* 0x000fe20000201400 */
[----:B------:R-:W-:Y:S01]  /*49e0*/  VIADD R73, R71, 0x39 ;  /* 0x0000003947497836 */ /* 0x000fe20000000000 */
[----:B------:R-:W-:Y:S01]  /*49f0*/  I2FP.F32.S32 R61, R61 ;  /* 0x0000003d003d7245 */ /* 0x000fe20000201400 */
[C---:B------:R-:W-:Y:S01]  /*4a00*/  IMAD.IADD R56, R69.reuse, 0x1, -R89 ;  /* 0x0000000145387824 */ /* 0x040fe200078e0a59 */
[----:B------:R-:W-:Y:S01]  /*4a10*/  I2FP.F32.S32 R206, R206 ;  /* 0x000000ce00ce7245 */ /* 0x000fe20000201400 */
[C---:B------:R-:W-:Y:S01]  /*4a20*/  FFMA.FTZ R51, -R0.reuse, R28, R51 ;  /* 0x0000001c00337223 */ /* 0x040fe20000010133 */
[----:B------:R-:W-:Y:S01]  /*4a30*/  IMAD.IADD R192, R69, 0x1, -R73 ;  /* 0x0000000145c07824 */ /* 0x000fe200078e0a49 */
[----:B------:R-:W2:Y:S01]  /*4a40*/  LD.E R28, desc[UR4][R2.64+0xdc] ;  /* 0x0000dc04021c7980 */ /* 0x000ea2000c101900 */
[C---:B------:R-:W-:Y:S01]  /*4a50*/  FFMA.FTZ R48, -R0.reuse, R61, R48 ;  /* 0x0000003d00307223 */ /* 0x040fe20000010130 */
[----:B------:R-:W-:Y:S01]  /*4a60*/  VIADD R61, R71, 0x41 ;  /* 0x00000041473d7836 */ /* 0x000fe20000000000 */
[----:B------:R-:W-:Y:S01]  /*4a70*/  IABS R56, R56 ;  /* 0x0000003800387213 */ /* 0x000fe20000000000 */
[C---:B------:R-:W-:Y:S01]  /*4a80*/  IMAD.IADD R113, R69.reuse, 0x1, -R41 ;  /* 0x0000000145717824 */ /* 0x040fe200078e0a29 */
[----:B------:R-:W-:Y:S01]  /*4a90*/  IABS R192, R192 ;  /* 0x000000c000c07213 */ /* 0x000fe20000000000 */
[C---:B------:R-:W-:Y:S01]  /*4aa0*/  IMAD.IADD R140, R69.reuse, 0x1, -R61 ;  /* 0x00000001458c7824 */ /* 0x040fe200078e0a3d */
[----:B------:R-:W-:Y:S01]  /*4ab0*/  I2FP.F32.S32 R56, R56 ;  /* 0x0000003800387245 */ /* 0x000fe20000201400 */
[C---:B------:R-:W-:Y:S01]  /*4ac0*/  FFMA.FTZ R206, -R0.reuse, R206, R49 ;  /* 0x000000ce00ce7223 */ /* 0x040fe20000010131 */
[----:B------:R-:W-:Y:S01]  /*4ad0*/  I2FP.F32.S32 R192, R192 ;  /* 0x000000c000c07245 */ /* 0x000fe20000201400 */
[----:B------:R-:W-:Y:S01]  /*4ae0*/  IMAD.IADD R49, R69, 0x1, -R75 ;  /* 0x0000000145317824 */ /* 0x000fe200078e0a4b */
[----:B------:R-:W-:Y:S01]  /*4af0*/  IABS R140, R140 ;  /* 0x0000008c008c7213 */ /* 0x000fe20000000000 */
[C---:B------:R-:W-:Y:S01]  /*4b00*/  FFMA.FTZ R52, -R0.reuse, R56, R53 ;  /* 0x0000003800347223 */ /* 0x040fe20000010135 */
[----:B------:R-:W-:Y:S01]  /*4b10*/  IABS R113, R113 ;  /* 0x0000007100717213 */ /* 0x000fe20000000000 */
[C---:B------:R-:W-:Y:S01]  /*4b20*/  FFMA.FTZ R192, -R0.reuse, R192, R37 ;  /* 0x000000c000c07223 */ /* 0x040fe20000010125 */
[----:B------:R-:W-:Y:S01]  /*4b30*/  I2FP.F32.S32 R140, R140 ;  /* 0x0000008c008c7245 */ /* 0x000fe20000201400 */
[----:B------:R-:W-:Y:S01]  /*4b40*/  VIADD R37, R71, 0x59 ;  /* 0x0000005947257836 */ /* 0x000fe20000000000 */
[----:B------:R-:W-:Y:S01]  /*4b50*/  I2FP.F32.S32 R113, R113 ;  /* 0x0000007100717245 */ /* 0x000fe20000201400 */
[----:B------:R-:W-:Y:S01]  /*4b60*/  IMAD.IADD R53, R69, 0x1, -R79 ;  /* 0x0000000145357824 */ /* 0x000fe200078e0a4f */
[----:B------:R-:W-:Y:S01]  /*4b70*/  IABS R49, R49 ;  /* 0x0000003100317213 */ /* 0x000fe20000000000 */
[----:B------:R-:W-:Y:S01]  /*4b80*/  FFMA.FTZ R140, -R0, R140, R33 ;  /* 0x0000008c008c7223 */ /* 0x000fe20000010121 */
[----:B------:R-:W-:-:S02]  /*4b90*/  VIADD R33, R71, 0x60 ;  /* 0x0000006047217836 */ /* 0x000fc40000000000 */
[----:B------:R-:W-:Y:S01]  /*4ba0*/  FFMA.FTZ R124, -R0, R113, R20 ;  /* 0x00000071007c7223 */ /* 0x000fe20000010114 */
[----:B------:R-:W-:Y:S01]  /*4bb0*/  IMAD.IADD R122, R69, 0x1, -R37 ;  /* 0x00000001457a7824 */ /* 0x000fe200078e0a25 */
[----:B------:R-:W-:Y:S01]  /*4bc0*/  ISETP.GE.AND P0, PT, R97, R8, PT ;  /* 0x000000086100720c */ /* 0x000fe20003f06270 */
[----:B------:R-:W-:Y:S01]  /*4bd0*/  IMAD.IADD R101, R69, 0x1, -R33 ;  /* 0x0000000145657824 */ /* 0x000fe200078e0a21 */
[----:B------:R-:W-:Y:S01]  /*4be0*/  I2FP.F32.S32 R49, R49 ;  /* 0x0000003100317245 */ /* 0x000fe20000201400 */
[C---:B------:R-:W-:Y:S01]  /*4bf0*/  IMAD.IADD R20, R32.reuse, 0x1, -R71 ;  /* 0x0000000120147824 */ /* 0x040fe200078e0a47 */
[----:B------:R-:W-:Y:S01]  /*4c00*/  IABS R53, R53 ;  /* 0x0000003500357213 */ /* 0x000fe20000000000 */
[----:B------:R-:W-:Y:S01]  /*4c10*/  VIADD R45, R71, 0x51 ;  /* 0x00000051472d7836 */ /* 0x000fe20000000000 */
[----:B------:R-:W-:Y:S01]  /*4c20*/  IABS R101, R101 ;  /* 0x0000006500657213 */ /* 0x000fe20000000000 */
[----:B------:R-:W-:Y:S01]  /*4c30*/  IMAD.IADD R97, R32, 0x1, -R97 ;  /* 0x0000000120617824 */ /* 0x000fe200078e0a61 */
[----:B------:R-:W-:Y:S01]  /*4c40*/  IABS R122, R122 ;  /* 0x0000007a007a7213 */ /* 0x000fe20000000000 */
[----:B------:R-:W-:Y:S01]  /*4c50*/  IMAD.IADD R126, R69, 0x1, -R45 ;  /* 0x00000001457e7824 */ /* 0x000fe200078e0a2d */
[----:B------:R-:W-:Y:S01]  /*4c60*/  I2FP.F32.S32 R101, R101 ;  /* 0x0000006500657245 */ /* 0x000fe20000201400 */
[C---:B------:R-:W-:Y:S01]  /*4c70*/  FFMA.FTZ R194, -R0.reuse, R49, R36 ;  /* 0x0000003100c27223 */ /* 0x040fe20000010124 */
[----:B------:R-:W-:Y:S01]  /*4c80*/  IABS R20, R20 ;  /* 0x0000001400147213 */ /* 0x000fe20000000000 */
[----:B------:R-:W-:Y:S01]  /*4c90*/  VIADD R49, R71, 0x50 ;  /* 0x0000005047317836 */ /* 0x000fe20000000000 */
[----:B------:R-:W-:Y:S01]  /*4ca0*/  I2FP.F32.S32 R53, R53 ;  /* 0x0000003500357245 */ /* 0x000fe20000201400 */
[C---:B------:R-:W-:Y:S01]  /*4cb0*/  FFMA.FTZ R44, -R0.reuse, R101, R16 ;  /* 0x00000065002c7223 */ /* 0x040fe20000010110 */
[C---:B------:R-:W-:Y:S01]  /*4cc0*/  IMAD.IADD R16, R69.reuse, 0x1, -R71 ;  /* 0x0000000145107824 */ /* 0x040fe200078e0a47 */
[----:B------:R-:W-:Y:S01]  /*4cd0*/  IABS R97, R97 ;  /* 0x0000006100617213 */ /* 0x000fe20000000000 */
[----:B------:R-:W-:Y:S01]  /*4ce0*/  IMAD.IADD R115, R69, 0x1, -R49 ;  /* 0x0000000145737824 */ /* 0x000fe200078e0a31 */
[----:B------:R-:W-:Y:S01]  /*4cf0*/  I2FP.F32.S32 R122, R122 ;  /* 0x0000007a007a7245 */ /* 0x000fe20000201400 */
[C---:B------:R-:W-:Y:S01]  /*4d00*/  FFMA.FTZ R130, -R0.reuse, R53, R40 ;  /* 0x0000003500827223 */ /* 0x040fe20000010128 */
[----:B------:R-:W-:Y:S01]  /*4d10*/  I2FP.F32.S32 R101, R20 ;  /* 0x0000001400657245 */ /* 0x000fe20000201400 */
        /* <DEDUP_REMOVED lines=9> */
[----:B------:R-:W-:Y:S01]  /*4db0*/  ISETP.GE.AND P6, PT, R95, R8, PT ;  /* 0x000000085f00720c */ /* 0x000fe20003fc6270 */
[----:B------:R-:W-:Y:S01]  /*4dc0*/  IMAD.IADD R95, R32, 0x1, -R95 ;  /* 0x00000001205f7824 */ /* 0x000fe200078e0a5f */
[----:B------:R-:W-:Y:S01]  /*4dd0*/  I2FP.F32.S32 R21, R16 ;  /* 0x0000001000157245 */ /* 0x000fe20000201400 */
[----:B------:R-:W-:Y:S01]  /*4de0*/  FFMA.FTZ R126, -R0, R126, R25 ;  /* 0x0000007e007e7223 */ /* 0x000fe20000010119 */
[----:B------:R-:W-:Y:S01]  /*4df0*/  IABS R115, R115 ;  /* 0x0000007300737213 */ /* 0x000fe20000000000 */
[----:B------:R-:W-:Y:S01]  /*4e00*/  IMAD.IADD R91, R32, 0x1, -R91 ;  /* 0x00000001205b7824 */ /* 0x000fe200078e0a5b */
[----:B------:R-:W-:Y:S01]  /*4e10*/  IABS R99, R99 ;  /* 0x0000006300637213 */ /* 0x000fe20000000000 */
[C---:B------:R-:W-:Y:S01]  /*4e20*/  FFMA.FTZ R25, -R0.reuse, R21, R64 ;  /* 0x0000001500197223 */ /* 0x040fe20000010140 */
[----:B------:R-:W-:Y:S01]  /*4e30*/  I2FP.F32.S32 R115, R115 ;  /* 0x0000007300737245 */ /* 0x000fe20000201400 */
[C---:B------:R-:W-:Y:S01]  /*4e40*/  FFMA.FTZ R56, -R0.reuse, R21, R62 ;  /* 0x0000001500387223 */ /* 0x040fe2000001013e */
[----:B------:R-:W-:Y:S01]  /*4e50*/  IABS R95, R95 ;  /* 0x0000005f005f7213 */ /* 0x000fe20000000000 */
[----:B------:R-:W-:Y:S01]  /*4e60*/  FFMA.FTZ R21, -R0, R101, R66 ;  /* 0x0000006500157223 */ /* 0x000fe20000010142 */
[----:B------:R-:W-:Y:S01]  /*4e70*/  FSEL R78, R63, -INF , !P0 ;  /* 0xff8000003f4e7808 */ /* 0x000fe20004000000 */
[----:B------:R-:W-:Y:S01]  /*4e80*/  IMAD.IADD R63, R32, 0x1, -R83 ;  /* 0x00000001203f7824 */ /* 0x000fe200078e0a53 */
[----:B------:R-:W-:Y:S01]  /*4e90*/  IABS R36, R36 ;  /* 0x0000002400247213 */ /* 0x000fe20000000000 */
[----:B------:R-:W-:Y:S01]  /*4ea0*/  FFMA.FTZ R128, -R0, R115, R24 ;  /* 0x0000007300807223 */ /* 0x000fe20000010118 */
[----:B------:R-:W-:Y:S01]  /*4eb0*/  I2FP.F32.S32 R16, R99 ;  /* 0x0000006300107245 */ /* 0x000fe20000201400 */
[C---:B------:R-:W-:Y:S01]  /*4ec0*/  IMAD.IADD R24, R32.reuse, 0x1, -R93 ;  /* 0x0000000120187824 */ /* 0x040fe200078e0a5d */
[----:B------:R-:W-:Y:S01]  /*4ed0*/  I2FP.F32.S32 R95, R95 ;  /* 0x0000005f005f7245 */ /* 0x000fe20000201400 */
[----:B------:R-:W-:Y:S01]  /*4ee0*/  IMAD.IADD R20, R32, 0x1, -R89 ;  /* 0x0000000120147824 */ /* 0x000fe200078e0a59 */
[----:B------:R-:W-:Y:S01]  /*4ef0*/  I2FP.F32.S32 R36, R36 ;  /* 0x0000002400247245 */ /* 0x000fe20000201400 */
[C---:B------:R-:W-:Y:S01]  /*4f00*/  FFMA.FTZ R62, -R0.reuse, R16, R67 ;  /* 0x00000010003e7223 */ /* 0x040fe20000010143 */
[----:B------:R-:W-:Y:S01]  /*4f10*/  FSEL R25, R25, -INF , !P3 ;  /* 0xff80000019197808 */ /* 0x000fe20005800000 */
[C---:B------:R-:W-:Y:S01]  /*4f20*/  FFMA.FTZ R16, -R0.reuse, R95, R58 ;  /* 0x0000005f00107223 */ /* 0x040fe2000001013a */
[----:B------:R-:W-:Y:S01]  /*4f30*/  FSEL R21, R21, -INF , !P3 ;  /* 0xff80000015157808 */ /* 0x000fe20005800000 */
[----:B------:R-:W-:Y:S01]  /*4f40*/  FFMA.FTZ R29, -R0, R36, R29 ;  /* 0x00000024001d7223 */ /* 0x000fe2000001011d */
[----:B------:R-:W-:Y:S01]  /*4f50*/  IABS R63, R63 ;  /* 0x0000003f003f7213 */ /* 0x000fe20000000000 */
[----:B------:R-:W-:Y:S01]  /*4f60*/  IMAD.IADD R67, R32, 0x1, -R87 ;  /* 0x0000000120437824 */ /* 0x000fe200078e0a57 */
[----:B------:R-:W-:-:S02]  /*4f70*/  ISETP.GE.AND P3, PT, R89, R8, PT ;  /* 0x000000085900720c */ /* 0x000fc40003f66270 */
[----:B------:R-:W-:Y:S02]  /*4f80*/  FSEL R58, R70, -INF , !P1 ;  /* 0xff800000463a7808 */ /* 0x000fe40004800000 */
[----:B------:R-:W-:Y:S02]  /*4f90*/  FSEL R56, R56, -INF , !P1 ;  /* 0xff80000038387808 */ /* 0x000fe40004800000 */
[----:B------:R-:W-:Y:S02]  /*4fa0*/  I2FP.F32.S32 R63, R63 ;  /* 0x0000003f003f7245 */ /* 0x000fe40000201400 */
[----:B------:R-:W-:Y:S02]  /*4fb0*/  ISETP.GE.AND P1, PT, R85, R8, PT ;  /* 0x000000085500720c */ /* 0x000fe40003f26270 */
[----:B------:R-:W-:Y:S02]  /*4fc0*/  IABS R24, R24 ;  /* 0x0000001800187213 */ /* 0x000fe40000000000 */
[----:B------:R-:W-:Y:S01]  /*4fd0*/  FSEL R36, R52, -INF , !P3 ;  /* 0xff80000034247808 */ /* 0x000fe20005800000 */
[----:B------:R-:W-:Y:S01]  /*4fe0*/  IMAD.IADD R52, R32, 0x1, -R77 ;  /* 0x0000000120347824 */ /* 0x000fe200078e0a4d */
[----:B------:R-:W-:Y:S01]  /*4ff0*/  IABS R85, R91 ;  /* 0x0000005b00557213 */ /* 0x000fe20000000000 */
[----:B------:R-:W-:Y:S01]  /*5000*/  FFMA.FTZ R46, -R0, R63, R46 ;  /* 0x0000003f002e7223 */ /* 0x000fe2000001012e */
[----:B------:R-:W-:-:S02]  /*5010*/  I2FP.F32.S32 R24, R24 ;  /* 0x0000001800187245 */ /* 0x000fc40000201400 */
[----:B------:R-:W-:Y:S02]  /*5020*/  FSEL R72, R72, -INF , !P0 ;  /* 0xff80000048487808 */ /* 0x000fe40004000000 */
[----:B------:R-:W-:Y:S01]  /*5030*/  I2FP.F32.S32 R85, R85 ;  /* 0x0000005500557245 */ /* 0x000fe20000201400 */
[----:B------:R-:W-:Y:S01]  /*5040*/  FFMA.FTZ R59, -R0, R24, R59 ;  /* 0x00000018003b7223 */ /* 0x000fe2000001013b */
[----:B------:R-:W-:Y:S02]  /*5050*/  ISETP.GE.AND P0, PT, R83, R8, PT ;  /* 0x000000085300720c */ /* 0x000fe40003f06270 */
[----:B------:R-:W-:Y:S01]  /*5060*/  FSEL R198, R51, -INF , !P1 ;  /* 0xff80000033c67808 */ /* 0x000fe20004800000 */
[----:B------:R-:W-:Y:S01]  /*5070*/  IMAD.IADD R51, R32, 0x1, -R65 ;  /* 0x0000000120337824 */ /* 0x000fe200078e0a41 */
[----:B------:R-:W-:Y:S01]  /*5080*/  IABS R52, R52 ;  /* 0x0000003400347213 */ /* 0x000fe20000000000 */
[----:B------:R-:W-:Y:S01]  /*5090*/  FFMA.FTZ R24, -R0, R85, R54 ;  /* 0x0000005500187223 */ /* 0x000fe20000010136 */
[----:B------:R-:W-:Y:S01]  /*50a0*/  FSEL R196, R46, -INF , !P0 ;  /* 0xff8000002ec47808 */ /* 0x000fe20004000000 */
[----:B------:R-:W-:Y:S01]  /*50b0*/  IMAD.IADD R46, R32, 0x1, -R61 ;  /* 0x00000001202e7824 */ /* 0x000fe200078e0a3d */
[----:B------:R-:W-:-:S02]  /*50c0*/  I2FP.F32.S32 R52, R52 ;  /* 0x0000003400347245 */ /* 0x000fc40000201400 */
[----:B------:R-:W-:Y:S02]  /*50d0*/  IABS R51, R51 ;  /* 0x0000003300337213 */ /* 0x000fe40000000000 */
[----:B------:R-:W-:Y:S01]  /*50e0*/  FSEL R64, R74, -INF , !P2 ;  /* 0xff8000004a407808 */ /* 0x000fe20005000000 */
[----:B------:R-:W-:Y:S01]  /*50f0*/  FFMA.FTZ R43, -R0, R52, R43 ;  /* 0x00000034002b7223 */ /* 0x000fe2000001012b */
[----:B------:R-:W-:Y:S02]  /*5100*/  FSEL R62, R62, -INF , !P2 ;  /* 0xff8000003e3e7808 */ /* 0x000fe40005000000 */
[----:B------:R-:W-:Y:S02]  /*5110*/  ISETP.GE.AND P2, PT, R87, R8, PT ;  /* 0x000000085700720c */ /* 0x000fe40003f46270 */
[----:B------:R-:W-:Y:S02]  /*5120*/  FSEL R40, R60, -INF , !P4 ;  /* 0xff8000003c287808 */ /* 0x000fe40006000000 */
[----:B------:R-:W-:-:S02]  /*5130*/  FSEL R24, R24, -INF , !P4 ;  /* 0xff80000018187808 */ /* 0x000fc40006000000 */
[----:B------:R-:W-:Y:S02]  /*5140*/  IABS R46, R46 ;  /* 0x0000002e002e7213 */ /* 0x000fe40000000000 */
[----:B------:R-:W-:Y:S02]  /*5150*/  I2FP.F32.S32 R51, R51 ;  /* 0x0000003300337245 */ /* 0x000fe40000201400 */
[----:B------:R-:W-:Y:S02]  /*5160*/  FSEL R70, R16, -INF , !P6 ;  /* 0xff80000010467808 */ /* 0x000fe40007000000 */
[----:B------:R-:W-:Y:S02]  /*5170*/  ISETP.GE.AND P4, PT, R77, R8, PT ;  /* 0x000000084d00720c */ /* 0x000fe40003f86270 */
[----:B------:R-:W-:Y:S02]  /*5180*/  FSEL R16, R68, -INF , !P5 ;  /* 0xff80000044107808 */ /* 0x000fe40006800000 */
[----:B------:R-:W-:Y:S01]  /*5190*/  FSEL R68, R59, -INF , !P5 ;  /* 0xff8000003b447808 */ /* 0x000fe20006800000 */
[----:B------:R-:W-:Y:S01]  /*51a0*/  IMAD.IADD R59, R32, 0x1, -R79 ;  /* 0x00000001203b7824 */ /* 0x000fe200078e0a4f */
[----:B------:R-:W-:Y:S01]  /*51b0*/  FSEL R208, R48, -INF , !P2 ;  /* 0xff80000030d07808 */ /* 0x000fe20005000000 */
[----:B------:R-:W-:Y:S01]  /*51c0*/  IMAD.IADD R48, R32, 0x1, -R73 ;  /* 0x0000000120307824 */ /* 0x000fe200078e0a49 */
[----:B------:R-:W-:Y:S01]  /*51d0*/  I2FP.F32.S32 R46, R46 ;  /* 0x0000002e002e7245 */ /* 0x000fe20000201400 */
[----:B------:R-:W-:Y:S01]  /*51e0*/  FFMA.FTZ R34, -R0, R51, R34 ;  /* 0x0000003300227223 */ /* 0x000fe20000010122 */
[----:B------:R-:W-:-:S02]  /*51f0*/  IABS R20, R20 ;  /* 0x0000001400147213 */ /* 0x000fc40000000000 */
[----:B------:R-:W-:Y:S02]  /*5200*/  IABS R67, R67 ;  /* 0x0000004300437213 */ /* 0x000fe40000000000 */
[----:B------:R-:W-:Y:S02]  /*5210*/  FSEL R206, R206, -INF , !P1 ;  /* 0xff800000cece7808 */ /* 0x000fe40004800000 */
[----:B------:R-:W-:Y:S02]  /*5220*/  FSEL R134, R134, -INF , !P4 ;  /* 0xff80000086867808 */ /* 0x000fe40006000000 */
[----:B------:R-:W-:Y:S02]  /*5230*/  FSEL R190, R43, -INF , !P4 ;  /* 0xff8000002bbe7808 */ /* 0x000fe40006000000 */
[-C--:B------:R-:W-:Y:S02]  /*5240*/  ISETP.GE.AND P1, PT, R65, R8.reuse, PT ;  /* 0x000000084100720c */ /* 0x080fe40003f26270 */
[----:B------:R-:W-:Y:S01]  /*5250*/  ISETP.GE.AND P4, PT, R49, R8, PT ;  /* 0x000000083100720c */ /* 0x000fe20003f86270 */
[----:B------:R-:W-:Y:S01]  /*5260*/  IMAD.IADD R49, R32, 0x1, -R49 ;  /* 0x0000000120317824 */ /* 0x000fe200078e0a31 */
[----:B------:R-:W-:Y:S01]  /*5270*/  I2FP.F32.S32 R20, R20 ;  /* 0x0000001400147245 */ /* 0x000fe20000201400 */
[----:B------:R-:W-:Y:S01]  /*5280*/  FFMA.FTZ R35, -R0, R46, R35 ;  /* 0x0000002e00237223 */ /* 0x000fe20000010123 */
[----:B------:R-:W-:-:S02]  /*5290*/  I2FP.F32.S32 R67, R67 ;  /* 0x0000004300437245 */ /* 0x000fc40000201400 */
[----:B------:R-:W-:Y:S01]  /*52a0*/  IABS R59, R59 ;  /* 0x0000003b003b7213 */ /* 0x000fe20000000000 */
[----:B------:R-:W-:Y:S01]  /*52b0*/  IMAD.IADD R112, R32, 0x1, -R37 ;  /* 0x0000000120707824 */ /* 0x000fe200078e0a25 */
[----:B------:R-:W-:Y:S01]  /*52c0*/  FSEL R204, R204, -INF , !P0 ;  /* 0xff800000cccc7808 */ /* 0x000fe20004000000 */
[C---:B------:R-:W-:Y:S01]  /*52d0*/  FFMA.FTZ R20, -R0.reuse, R20, R55 ;  /* 0x0000001400147223 */ /* 0x040fe20000010137 */
[----:B------:R-:W-:Y:S01]  /*52e0*/  ISETP.GE.AND P0, PT, R61, R8, PT ;  /* 0x000000083d00720c */ /* 0x000fe20003f06270 */
[----:B------:R-:W-:Y:S01]  /*52f0*/  FFMA.FTZ R50, -R0, R67, R50 ;  /* 0x0000004300327223 */ /* 0x000fe20000010132 */
[----:B------:R-:W-:Y:S02]  /*5300*/  IABS R48, R48 ;  /* 0x0000003000307213 */ /* 0x000fe40000000000 */
[----:B------:R-:W-:Y:S02]  /*5310*/  FSEL R146, R146, -INF , !P1 ;  /* 0xff80000092927808 */ /* 0x000fe40004800000 */
[----:B------:R-:W-:-:S02]  /*5320*/  FSEL R138, R34, -INF , !P1 ;  /* 0xff800000228a7808 */ /* 0x000fc40004800000 */
[----:B------:R-:W-:Y:S02]  /*5330*/  ISETP.GE.AND P1, PT, R37, R8, PT ;  /* 0x000000082500720c */ /* 0x000fe40003f26270 */
[----:B------:R-:W-:Y:S02]  /*5340*/  IABS R37, R49 ;  /* 0x0000003100257213 */ /* 0x000fe40000000000 */
[----:B------:R-:W-:Y:S01]  /*5350*/  I2FP.F32.S32 R59, R59 ;  /* 0x0000003b003b7245 */ /* 0x000fe20000201400 */
[C---:B------:R-:W-:Y:S01]  /*5360*/  IMAD.IADD R55, R32.reuse, 0x1, -R75 ;  /* 0x0000000120377824 */ /* 0x040fe200078e0a4b */
[----:B------:R-:W-:Y:S02]  /*5370*/  I2FP.F32.S32 R48, R48 ;  /* 0x0000003000307245 */ /* 0x000fe40000201400 */
[----:B------:R-:W-:Y:S01]  /*5380*/  FSEL R136, R35, -INF , !P0 ;  /* 0xff80000023887808 */ /* 0x000fe20004000000 */
[----:B------:R-:W-:Y:S01]  /*5390*/  IMAD.IADD R35, R32, 0x1, -R41 ;  /* 0x0000000120237824 */ /* 0x000fe200078e0a29 */
[----:B------:R-:W-:Y:S01]  /*53a0*/  I2FP.F32.S32 R37, R37 ;  /* 0x0000002500257245 */ /* 0x000fe20000201400 */
[C---:B------:R-:W-:Y:S01]  /*53b0*/  FFMA.FTZ R42, -R0.reuse, R59, R42 ;  /* 0x0000003b002a7223 */ /* 0x040fe2000001012a */
[----:B------:R-:W-:Y:S01]  /*53c0*/  ISETP.GE.AND P5, PT, R79, R8, PT ;  /* 0x000000084f00720c */ /* 0x000fe20003fa6270 */
[----:B------:R-:W-:Y:S01]  /*53d0*/  FFMA.FTZ R39, -R0, R48, R39 ;  /* 0x0000003000277223 */ /* 0x000fe20000010127 */
[----:B------:R-:W-:Y:S01]  /*53e0*/  FSEL R200, R50, -INF , !P2 ;  /* 0xff80000032c87808 */ /* 0x000fe20005000000 */
[----:B------:R-:W-:Y:S01]  /*53f0*/  FFMA.FTZ R118, -R0, R37, R26 ;  /* 0x0000002500767223 */ /* 0x000fe2000001011a */
[----:B------:R-:W-:-:S02]  /*5400*/  IABS R55, R55 ;  /* 0x0000003700377213 */ /* 0x000fc40000000000 */
[----:B------:R-:W-:Y:S02]  /*5410*/  ISETP.GE.AND P2, PT, R73, R8, PT ;  /* 0x000000084900720c */ /* 0x000fe40003f46270 */
[----:B------:R-:W-:Y:S01]  /*5420*/  IABS R35, R35 ;  /* 0x0000002300237213 */ /* 0x000fe20000000000 */
[----:B------:R-:W-:Y:S01]  /*5430*/  VIADD R37, R71, 0x68 ;  /* 0x0000006847257836 */ /* 0x000fe20000000000 */
[----:B------:R-:W-:Y:S02]  /*5440*/  IABS R112, R112 ;  /* 0x0000007000707213 */ /* 0x000fe40000000000 */
[----:B------:R-:W-:Y:S01]  /*5450*/  FSEL R132, R42, -INF , !P5 ;  /* 0xff8000002a847808 */ /* 0x000fe20006800000 */
[----:B------:R-:W-:Y:S01]  /*5460*/  IMAD.IADD R42, R32, 0x1, -R53 ;  /* 0x00000001202a7824 */ /* 0x000fe200078e0a35 */
[----:B------:R-:W-:Y:S02]  /*5470*/  I2FP.F32.S32 R55, R55 ;  /* 0x0000003700377245 */ /* 0x000fe40000201400 */
[----:B------:R-:W-:-:S02]  /*5480*/  FSEL R192, R192, -INF , !P2 ;  /* 0xff800000c0c07808 */ /* 0x000fc40005000000 */
[----:B------:R-:W-:Y:S02]  /*5490*/  FSEL R186, R39, -INF , !P2 ;  /* 0xff80000027ba7808 */ /* 0x000fe40005000000 */
[----:B------:R-:W-:Y:S02]  /*54a0*/  I2FP.F32.S32 R35, R35 ;  /* 0x0000002300237245 */ /* 0x000fe40000201400 */
[----:B------:R-:W-:Y:S01]  /*54b0*/  ISETP.GE.AND P2, PT, R41, R8, PT ;  /* 0x000000082900720c */ /* 0x000fe20003f46270 */
[----:B------:R-:W-:Y:S01]  /*54c0*/  IMAD.IADD R41, R69, 0x1, -R37 ;  /* 0x0000000145297824 */ /* 0x000fe200078e0a25 */
[----:B------:R-:W-:Y:S01]  /*54d0*/  I2FP.F32.S32 R112, R112 ;  /* 0x0000007000707245 */ /* 0x000fe20000201400 */
[----:B------:R-:W-:Y:S01]  /*54e0*/  FFMA.FTZ R38, -R0, R55, R38 ;  /* 0x0000003700267223 */ /* 0x000fe20000010126 */
[----:B------:R-:W-:Y:S01]  /*54f0*/  FSEL R20, R20, -INF , !P3 ;  /* 0xff80000014147808 */ /* 0x000fe20005800000 */
[----:B------:R-:W-:Y:S01]  /*5500*/  FFMA.FTZ R114, -R0, R35, R22 ;  /* 0x0000002300727223 */ /* 0x000fe20000010116 */
[----:B------:R-:W-:Y:S01]  /*5510*/  IABS R42, R42 ;  /* 0x0000002a002a7213 */ /* 0x000fe20000000000 */
[----:B------:R-:W-:Y:S01]  /*5520*/  IMAD.IADD R54, R32, 0x1, -R81 ;  /* 0x0000000120367824 */ /* 0x000fe200078e0a51 */
[----:B------:R-:W-:Y:S01]  /*5530*/  ISETP.GE.AND P3, PT, R75, R8, PT ;  /* 0x000000084b00720c */ /* 0x000fe20003f66270 */
[----:B------:R-:W-:Y:S01]  /*5540*/  FFMA.FTZ R112, -R0, R112, R23 ;  /* 0x0000007000707223 */ /* 0x000fe20000010117 */
[C---:B------:R-:W-:Y:S01]  /*5550*/  VIADD R35, R71.reuse, 0x69 ;  /* 0x0000006947237836 */ /* 0x040fe20000000000 */
[----:B------:R-:W-:Y:S01]  /*5560*/  IABS R41, R41 ;  /* 0x0000002900297213 */ /* 0x000fe20000000000 */
[----:B------:R-:W-:Y:S01]  /*5570*/  VIADD R23, R71, 0x78 ;  /* 0x0000007847177836 */ /* 0x000fe20000000000 */
[----:B------:R-:W-:-:S02]  /*5580*/  I2FP.F32.S32 R42, R42 ;  /* 0x0000002a002a7245 */ /* 0x000fc40000201400 */
[----:B------:R-:W-:Y:S01]  /*5590*/  FSEL R188, R38, -INF , !P3 ;  /* 0xff80000026bc7808 */ /* 0x000fe20005800000 */
[C---:B------:R-:W-:Y:S01]  /*55a0*/  IMAD.IADD R38, R69.reuse, 0x1, -R35 ;  /* 0x0000000145267824 */ /* 0x040fe200078e0a23 */
[----:B------:R-:W-:Y:S01]  /*55b0*/  FSEL R128, R128, -INF , !P4 ;  /* 0xff80000080807808 */ /* 0x000fe20006000000 */
[----:B------:R-:W-:Y:S01]  /*55c0*/  IMAD.IADD R22, R69, 0x1, -R23 ;  /* 0x0000000145167824 */ /* 0x000fe200078e0a17 */
[----:B------:R-:W-:Y:S02]  /*55d0*/  FSEL R118, R118, -INF , !P4 ;  /* 0xff80000076767808 */ /* 0x000fe40006000000 */
[----:B------:R-:W-:Y:S02]  /*55e0*/  IABS R54, R54 ;  /* 0x0000003600367213 */ /* 0x000fe40000000000 */
[----:B------:R-:W-:Y:S01]  /*55f0*/  ISETP.GE.AND P4, PT, R35, R8, PT ;  /* 0x000000082300720c */ /* 0x000fe20003f86270 */
[----:B------:R-:W-:Y:S01]  /*5600*/  IMAD.IADD R35, R32, 0x1, -R35 ;  /* 0x0000000120237824 */ /* 0x000fe200078e0a23 */
[----:B------:R-:W-:Y:S01]  /*5610*/  I2FP.F32.S32 R41, R41 ;  /* 0x0000002900297245 */ /* 0x000fe20000201400 */
[----:B------:R-:W-:Y:S01]  /*5620*/  FFMA.FTZ R31, -R0, R42, R31 ;  /* 0x0000002a001f7223 */ /* 0x000fe2000001011f */
[----:B------:R-:W-:-:S02]  /*5630*/  FSEL R130, R130, -INF , !P5 ;  /* 0xff80000082827808 */ /* 0x000fc40006800000 */
[----:B------:R-:W-:Y:S01]  /*5640*/  I2FP.F32.S32 R54, R54 ;  /* 0x0000003600367245 */ /* 0x000fe20000201400 */
[----:B------:R-:W-:Y:S01]  /*5650*/  FFMA.FTZ R12, -R0, R41, R12 ;  /* 0x00000029000c7223 */ /* 0x000fe2000001010c */
[----:B------:R-:W-:Y:S02]  /*5660*/  ISETP.GE.AND P5, PT, R53, R8, PT ;  /* 0x000000083500720c */ /* 0x000fe40003fa6270 */
[----:B------:R-:W-:Y:S02]  /*5670*/  IABS R22, R22 ;  /* 0x0000001600167213 */ /* 0x000fe40000000000 */
[----:B------:R-:W-:Y:S02]  /*5680*/  FSEL R76, R76, -INF , !P6 ;  /* 0xff8000004c4c7808 */ /* 0x000fe40007000000 */
[----:B------:R-:W-:Y:S02]  /*5690*/  IABS R35, R35 ;  /* 0x0000002300237213 */ /* 0x000fe40000000000 */
[----:B------:R-:W-:Y:S01]  /*56a0*/  FMNMX3.FTZ R41, R25, R64, R58, !PT ;  /* 0x0000004019297276 */ /* 0x000fe2000781003a */
[----:B------:R-:W-:Y:S01]  /*56b0*/  FFMA.FTZ R47, -R0, R54, R47 ;  /* 0x00000036002f7223 */ /* 0x000fe2000001012f */
[----:B------:R-:W-:-:S02]  /*56c0*/  FSEL R142, R31, -INF , !P5 ;  /* 0xff8000001f8e7808 */ /* 0x000fc40006800000 */
[----:B------:R-:W-:Y:S02]  /*56d0*/  I2FP.F32.S32 R31, R22 ;  /* 0x00000016001f7245 */ /* 0x000fe40000201400 */
[----:B------:R-:W-:Y:S02]  /*56e0*/  ISETP.GE.AND P6, PT, R81, R8, PT ;  /* 0x000000085100720c */ /* 0x000fe40003fc6270 */
[----:B------:R-:W-:Y:S02]  /*56f0*/  FMNMX3.FTZ R41, R41, R72, R76, !PT ;  /* 0x0000004829297276 */ /* 0x000fe4000781004c */
[----:B------:R-:W-:Y:S02]  /*5700*/  I2FP.F32.S32 R22, R35 ;  /* 0x0000002300167245 */ /* 0x000fe40000201400 */
[----:B------:R-:W-:Y:S02]  /*5710*/  FMNMX3.FTZ R35, R21, R62, R56, !PT ;  /* 0x0000003e15237276 */ /* 0x000fe40007810038 */
[----:B------:R-:W-:Y:S01]  /*5720*/  FSEL R66, R47, -INF , !P6 ;  /* 0xff8000002f427808 */ /* 0x000fe20007000000 */
[----:B------:R-:W-:Y:S01]  /*5730*/  IMAD.IADD R47, R32, 0x1, -R57 ;  /* 0x00000001202f7824 */ /* 0x000fe200078e0a39 */
[----:B------:R-:W-:-:S02]  /*5740*/  FSEL R140, R140, -INF , !P0 ;  /* 0xff8000008c8c7808 */ /* 0x000fc40004000000 */
[----:B------:R-:W-:Y:S02]  /*5750*/  FMNMX3.FTZ R41, R41, R16, R40, !PT ;  /* 0x0000001029297276 */ /* 0x000fe40007810028 */
[----:B------:R-:W-:Y:S01]  /*5760*/  ISETP.GE.AND P0, PT, R33, R8, PT ;  /* 0x000000082100720c */ /* 0x000fe20003f06270 */
[C---:B------:R-:W-:Y:S01]  /*5770*/  IMAD.IADD R33, R32.reuse, 0x1, -R33 ;  /* 0x0000000120217824 */ /* 0x040fe200078e0a21 */
[----:B------:R-:W-:Y:S01]  /*5780*/  FMNMX3.FTZ R35, R35, R78, R70, !PT ;  /* 0x0000004e23237276 */ /* 0x000fe20007810046 */
[----:B------:R-:W-:Y:S01]  /*5790*/  IMAD.IADD R116, R32, 0x1, -R45 ;  /* 0x0000000120747824 */ /* 0x000fe200078e0a2d */
[----:B------:R-:W-:Y:S02]  /*57a0*/  FSEL R122, R122, -INF , !P1 ;  /* 0xff8000007a7a7808 */ /* 0x000fe40004800000 */
[----:B------:R-:W-:Y:S02]  /*57b0*/  FSEL R112, R112, -INF , !P1 ;  /* 0xff80000070707808 */ /* 0x000fe40004800000 */
[----:B------:R-:W-:-:S02]  /*57c0*/  FMNMX3.FTZ R41, R41, R36, R208, !PT ;  /* 0x0000002429297276 */ /* 0x000fc400078100d0 */
[----:B------:R-:W-:Y:S01]  /*57d0*/  ISETP.GE.AND P1, PT, R23, R8, PT ;  /* 0x000000081700720c */ /* 0x000fe20003f26270 */
[----:B------:R-:W-:Y:S01]  /*57e0*/  IMAD.IADD R23, R32, 0x1, -R23 ;  /* 0x0000000120177824 */ /* 0x000fe200078e0a17 */
[----:B------:R-:W-:Y:S02]  /*57f0*/  FMNMX3.FTZ R35, R35, R68, R24, !PT ;  /* 0x0000004423237276 */ /* 0x000fe40007810018 */
[----:B------:R-:W-:Y:S01]  /*5800*/  IABS R47, R47 ;  /* 0x0000002f002f7213 */ /* 0x000fe20000000000 */
[----:B------:R-:W-:Y:S01]  /*5810*/  VIADD R39, R71, 0x61 ;  /* 0x0000006147277836 */ /* 0x000fe20000000000 */
[----:B------:R-:W-:Y:S02]  /*5820*/  IABS R33, R33 ;  /* 0x0000002100217213 */ /* 0x000fe40000000000 */
[----:B------:R-:W-:Y:S02]  /*5830*/  FSEL R202, R202, -INF , !P6 ;  /* 0xff800000caca7808 */ /* 0x000fe40007000000 */
[----:B------:R-:W-:-:S02]  /*5840*/  FMNMX3.FTZ R41, R41, R206, R204, !PT ;  /* 0x000000ce29297276 */ /* 0x000fc400078100cc */
[----:B------:R-:W-:Y:S02]  /*5850*/  FMNMX3.FTZ R35, R35, R20, R200, !PT ;  /* 0x0000001423237276 */ /* 0x000fe400078100c8 */
[----:B------:R-:W-:Y:S02]  /*5860*/  I2FP.F32.S32 R47, R47 ;  /* 0x0000002f002f7245 */ /* 0x000fe40000201400 */
[----:B------:R-:W-:Y:S01]  /*5870*/  IABS R116, R116 ;  /* 0x0000007400747213 */ /* 0x000fe20000000000 */
[----:B------:R-:W-:Y:S01]  /*5880*/  IMAD.IADD R43, R69, 0x1, -R39 ;  /* 0x00000001452b7824 */ /* 0x000fe200078e0a27 */
[----:B------:R-:W-:Y:S02]  /*5890*/  I2FP.F32.S32 R33, R33 ;  /* 0x0000002100217245 */ /* 0x000fe40000201400 */
[----:B------:R-:W-:Y:S02]  /*58a0*/  IABS R23, R23 ;  /* 0x0000001700177213 */ /* 0x000fe40000000000 */
[----:B------:R-:W-:-:S02]  /*58b0*/  FSEL R194, R194, -INF , !P3 ;  /* 0xff800000c2c27808 */ /* 0x000fc40005800000 */
[----:B------:R-:W-:Y:S02]  /*58c0*/  FMNMX3.FTZ R41, R41, R202, R130, !PT ;  /* 0x000000ca29297276 */ /* 0x000fe40007810082 */
[----:B------:R-:W-:Y:S01]  /*58d0*/  FMNMX3.FTZ R35, R35, R198, R196, !PT ;  /* 0x000000c623237276 */ /* 0x000fe200078100c4 */
[C---:B------:R-:W-:Y:S01]  /*58e0*/  FFMA.FTZ R30, -R0.reuse, R47, R30 ;  /* 0x0000002f001e7223 */ /* 0x040fe2000001011e */
[----:B------:R-:W-:Y:S02]  /*58f0*/  I2FP.F32.S32 R116, R116 ;  /* 0x0000007400747245 */ /* 0x000fe40000201400 */
[----:B------:R-:W-:Y:S01]  /*5900*/  IABS R38, R38 ;  /* 0x0000002600267213 */ /* 0x000fe20000000000 */
[----:B------:R-:W-:Y:S01]  /*5910*/  FFMA.FTZ R18, -R0, R33, R18 ;  /* 0x0000002100127223 */ /* 0x000fe20000010112 */
[----:B------:R-:W-:Y:S01]  /*5920*/  I2FP.F32.S32 R23, R23 ;  /* 0x0000001700177245 */ /* 0x000fe20000201400 */
[----:B------:R-:W-:Y:S01]  /*5930*/  VIADD R33, R71, 0x70 ;  /* 0x0000007047217836 */ /* 0x000fe20000000000 */
[----:B------:R-:W-:-:S02]  /*5940*/  ISETP.GE.AND P6, PT, R57, R8, PT ;  /* 0x000000083900720c */ /* 0x000fc40003fc6270 */
[----:B------:R-:W-:Y:S02]  /*5950*/  FMNMX3.FTZ R41, R41, R134, R194, !PT ;  /* 0x0000008629297276 */ /* 0x000fe400078100c2 */
[----:B------:R-:W-:Y:S02]  /*5960*/  IABS R43, R43 ;  /* 0x0000002b002b7213 */ /* 0x000fe40000000000 */
[----:B------:R-:W-:Y:S01]  /*5970*/  FMNMX3.FTZ R35, R35, R66, R132, !PT ;  /* 0x0000004223237276 */ /* 0x000fe20007810084 */
[C---:B------:R-:W-:Y:S01]  /*5980*/  FFMA.FTZ R116, -R0.reuse, R116, R27 ;  /* 0x0000007400747223 */ /* 0x040fe2000001011b */
[----:B------:R-:W-:Y:S01]  /*5990*/  I2FP.F32.S32 R38, R38 ;  /* 0x0000002600267245 */ /* 0x000fe20000201400 */
[----:B------:R-:W-:Y:S01]  /*59a0*/  FFMA.FTZ R106, -R0, R23, R106 ;  /* 0x00000017006a7223 */ /* 0x000fe2000001016a */
[----:B------:R-:W-:Y:S01]  /*59b0*/  ISETP.GE.AND P3, PT, R45, R8, PT ;  /* 0x000000082d00720c */ /* 0x000fe20003f66270 */
[----:B------:R-:W-:Y:S01]  /*59c0*/  VIADD R27, R71, 0x71 ;  /* 0x00000071471b7836 */ /* 0x000fe20000000000 */
[----:B------:R-:W-:Y:S01]  /*59d0*/  FSEL R150, R150, -INF , !P6 ;  /* 0xff80000096967808 */ /* 0x000fe20007000000 */
[----:B------:R-:W-:Y:S01]  /*59e0*/  IMAD.IADD R34, R69, 0x1, -R33 ;  /* 0x0000000145227824 */ /* 0x000fe200078e0a21 */
[----:B------:R-:W-:-:S02]  /*59f0*/  FSEL R144, R30, -INF , !P6 ;  /* 0xff8000001e907808 */ /* 0x000fc40007000000 */
[----:B------:R-:W-:Y:S02]  /*5a00*/  FSEL R148, R29, -INF , !P5 ;  /* 0xff8000001d947808 */ /* 0x000fe40006800000 */
[----:B------:R-:W-:Y:S02]  /*5a10*/  FMNMX3.FTZ R41, R41, R192, R146, !PT ;  /* 0x000000c029297276 */ /* 0x000fe40007810092 */
[-C--:B------:R-:W-:Y:S01]  /*5a20*/  ISETP.GE.AND P6, PT, R39, R8.reuse, PT ;  /* 0x000000082700720c */ /* 0x080fe20003fc6270 */
[C---:B------:R-:W-:Y:S01]  /*5a30*/  IMAD.IADD R39, R32.reuse, 0x1, -R39 ;  /* 0x0000000120277824 */ /* 0x040fe200078e0a27 */
[----:B------:R-:W-:Y:S01]  /*5a40*/  ISETP.GE.AND P5, PT, R37, R8, PT ;  /* 0x000000082500720c */ /* 0x000fe20003fa6270 */
[----:B------:R-:W-:Y:S01]  /*5a50*/  IMAD.IADD R37, R32, 0x1, -R37 ;  /* 0x0000000120257824 */ /* 0x000fe200078e0a25 */
[----:B------:R-:W-:Y:S02]  /*5a60*/  I2FP.F32.S32 R43, R43 ;  /* 0x0000002b002b7245 */ /* 0x000fe40000201400 */
[----:B------:R-:W-:Y:S01]  /*5a70*/  FMNMX3.FTZ R23, R35, R190, R188, !PT ;  /* 0x000000be23177276 */ /* 0x000fe200078100bc */
[----:B------:R-:W-:Y:S01]  /*5a80*/  FFMA.FTZ R13, -R0, R38, R13 ;  /* 0x00000026000d7223 */ /* 0x000fe2000001010d */
[----:B------:R-:W-:Y:S01]  /*5a90*/  FSEL R126, R126, -INF , !P3 ;  /* 0xff8000007e7e7808 */ /* 0x000fe20005800000 */
[----:B------:R-:W-:Y:S01]  /*5aa0*/  VIADD R71, R71, 0x79 ;  /* 0x0000007947477836 */ /* 0x000fe20000000000 */
[----:B------:R-:W-:Y:S01]  /*5ab0*/  FSEL R116, R116, -INF , !P3 ;  /* 0xff80000074747808 */ /* 0x000fe20005800000 */
[----:B------:R-:W-:Y:S01]  /*5ac0*/  IMAD.IADD R26, R69, 0x1, -R27 ;  /* 0x00000001451a7824 */ /* 0x000fe200078e0a1b */
[----:B------:R-:W-:Y:S01]  /*5ad0*/  FMNMX3.FTZ R41, R41, R140, R150, !PT ;  /* 0x0000008c29297276 */ /* 0x000fe20007810096 */
[----:B------:R-:W-:Y:S01]  /*5ae0*/  FFMA.FTZ R17, -R0, R43, R17 ;  /* 0x0000002b00117223 */ /* 0x000fe20000010111 */
        /* <DEDUP_REMOVED lines=9> */
[----:B------:R-:W-:-:S02]  /*5b80*/  FMNMX3.FTZ R41, R41, R148, R128, !PT ;  /* 0x0000009429297276 */ /* 0x000fc40007810080 */
[----:B------:R-:W-:Y:S02]  /*5b90*/  FSEL R52, R13, -INF , !P4 ;  /* 0xff8000000d347808 */ /* 0x000fe40006000000 */
[----:B------:R-:W-:Y:S01]  /*5ba0*/  ISETP.GE.AND P2, PT, R27, R8, PT ;  /* 0x000000081b00720c */ /* 0x000fe20003f46270 */
[----:B------:R-:W-:Y:S01]  /*5bb0*/  IMAD.IADD R27, R32, 0x1, -R27 ;  /* 0x00000001201b7824 */ /* 0x000fe200078e0a1b */
[----:B------:R-:W-:Y:S02]  /*5bc0*/  FMNMX3.FTZ R13, R23, R136, R144, !PT ;  /* 0x00000088170d7276 */ /* 0x000fe40007810090 */
[----:B------:R-:W-:Y:S02]  /*5bd0*/  IABS R26, R26 ;  /* 0x0000001a001a7213 */ /* 0x000fe40000000000 */
[----:B------:R-:W-:Y:S02]  /*5be0*/  I2FP.F32.S32 R29, R34 ;  /* 0x00000022001d7245 */ /* 0x000fe40000201400 */
[----:B------:R-:W-:-:S02]  /*5bf0*/  IABS R33, R33 ;  /* 0x0000002100217213 */ /* 0x000fc40000000000 */
[----:B------:R-:W-:Y:S02]  /*5c00*/  I2FP.F32.S32 R39, R39 ;  /* 0x0000002700277245 */ /* 0x000fe40000201400 */
[----:B------:R-:W-:Y:S02]  /*5c10*/  I2FP.F32.S32 R37, R37 ;  /* 0x0000002500257245 */ /* 0x000fe40000201400 */
[----:B------:R-:W-:Y:S02]  /*5c20*/  FSEL R60, R17, -INF , !P6 ;  /* 0xff800000113c7808 */ /* 0x000fe40007000000 */
[----:B------:R-:W-:Y:S02]  /*5c30*/  FSEL R44, R44, -INF , !P0 ;  /* 0xff8000002c2c7808 */ /* 0x000fe40004000000 */
[----:B------:R-:W-:Y:S01]  /*5c40*/  FMNMX3.FTZ R17, R41, R126, R124, !PT ;  /* 0x0000007e29117276 */ /* 0x000fe2000781007c */
[----:B------:R-:W-:Y:S01]  /*5c50*/  IMAD.IADD R32, R32, 0x1, -R71 ;  /* 0x0000000120207824 */ /* 0x000fe200078e0a47 */
[----:B------:R-:W-:Y:S01]  /*5c60*/  FMNMX3.FTZ R13, R13, R142, R118, !PT ;  /* 0x0000008e0d0d7276 */ /* 0x000fe20007810076 */
[----:B------:R-:W-:Y:S01]  /*5c70*/  FFMA.FTZ R29, -R0, R29, R108 ;  /* 0x0000001d001d7223 */ /* 0x000fe2000001016c */
[----:B------:R-:W-:-:S02]  /*5c80*/  IABS R69, R69 ;  /* 0x0000004500457213 */ /* 0x000fc40000000000 */
[----:B------:R-:W-:Y:S01]  /*5c90*/  I2FP.F32.S32 R26, R26 ;  /* 0x0000001a001a7245 */ /* 0x000fe20000201400 */
[C---:B------:R-:W-:Y:S01]  /*5ca0*/  FFMA.FTZ R19, -R0.reuse, R39, R19 ;  /* 0x0000002700137223 */ /* 0x040fe20000010113 */
[----:B------:R-:W-:Y:S01]  /*5cb0*/  I2FP.F32.S32 R33, R33 ;  /* 0x0000002100217245 */ /* 0x000fe20000201400 */
[----:B------:R-:W-:Y:S01]  /*5cc0*/  FFMA.FTZ R14, -R0, R37, R14 ;  /* 0x00000025000e7223 */ /* 0x000fe2000001010e */
[----:B------:R-:W-:Y:S02]  /*5cd0*/  IABS R27, R27 ;  /* 0x0000001b001b7213 */ /* 0x000fe40000000000 */
[----:B------:R-:W-:Y:S02]  /*5ce0*/  FSEL R54, R12, -INF , !P5 ;  /* 0xff8000000c367808 */ /* 0x000fe40006800000 */
[----:B------:R-:W-:Y:S02]  /*5cf0*/  FMNMX3.FTZ R17, R17, R122, R44, !PT ;  /* 0x0000007a11117276 */ /* 0x000fe4000781002c */
[----:B------:R-:W-:-:S02]  /*5d00*/  FSEL R42, R18, -INF , !P0 ;  /* 0xff800000122a7808 */ /* 0x000fc40004000000 */
        /* <DEDUP_REMOVED lines=8> */
[----:B------:R-:W-:Y:S02]  /*5d90*/  FSEL R34, R29, -INF , !P3 ;  /* 0xff8000001d227808 */ /* 0x000fe40005800000 */
[----:B------:R-:W-:-:S02]  /*5da0*/  FMNMX3.FTZ R17, R17, R60, R54, !PT ;  /* 0x0000003c11117276 */ /* 0x000fc40007810036 */
[----:B------:R-:W-:Y:S02]  /*5db0*/  FSEL R50, R19, -INF , !P6 ;  /* 0xff80000013327808 */ /* 0x000fe40007000000 */
[----:B------:R-:W-:Y:S02]  /*5dc0*/  FSEL R48, R14, -INF , !P5 ;  /* 0xff8000000e307808 */ /* 0x000fe40006800000 */
[----:B------:R-:W-:Y:S01]  /*5dd0*/  FMNMX3.FTZ R13, R13, R112, R42, !PT ;  /* 0x000000700d0d7276 */ /* 0x000fe2000781002a */
[C---:B------:R-:W-:Y:S01]  /*5de0*/  FFMA.FTZ R18, -R0.reuse, R18, R105 ;  /* 0x0000001200127223 */ /* 0x040fe20000010169 */
[----:B------:R-:W-:Y:S01]  /*5df0*/  I2FP.F32.S32 R22, R32 ;  /* 0x0000002000167245 */ /* 0x000fe20000201400 */
[----:B------:R-:W-:Y:S01]  /*5e00*/  FFMA.FTZ R30, -R0, R27, R111 ;  /* 0x0000001b001e7223 */ /* 0x000fe2000001016f */
[----:B------:R-:W-:Y:S02]  /*5e10*/  ISETP.GE.AND P0, PT, R71, R8, PT ;  /* 0x000000084700720c */ /* 0x000fe40003f06270 */
        /* <DEDUP_REMOVED lines=43> */
[-CC-:B------:R-:W-:Y:S01]  /*60d0*/  FFMA.FTZ R56, R56, R28.reuse, -R9.reuse ;  /* 0x0000001c38387223 */ /* 0x180fe20000010809 */
[-C--:B------:R-:W-:Y:S01]  /*60e0*/  FFMA.FTZ R45, R78, R28.reuse, -R9 ;  /* 0x0000001c4e2d7223 */ /* 0x080fe20000010809 */
[-C--:B------:R-:W-:Y:S01]  /*60f0*/  FFMA.FTZ R25, R25, R28.reuse, -R39 ;  /* 0x0000001c19197223 */ /* 0x080fe20000010827 */
[-C--:B------:R-:W-:Y:S01]  /*6100*/  FFMA.FTZ R21, R21, R28.reuse, -R9 ;  /* 0x0000001c15157223 */ /* 0x080fe20000010809 */
[----:B------:R-:W-:Y:S01]  /*6110*/  MUFU.EX2 R51, R51 ;  /* 0x0000003300337308 */ /* 0x000fe20000000800 */
[----:B------:R-:W-:-:S02]  /*6120*/  FFMA.FTZ R5, R16, R28, -R39 ;  /* 0x0000001c10057223 */ /* 0x000fc40000010827 */
[----:B------:R-:W3:Y:S01]  /*6130*/  LDSM.16.MT88.4 R16, [R158+0x6800] ;  /* 0x006800009e10783b */ /* 0x000ee20000004200 */
[----:B------:R-:W5:Y:S04]  /*6140*/  MUFU.EX2 R64, R25 ;  /* 0x0000001900407308 */ /* 0x000f680000000800 */
[----:B------:R-:W-:Y:S04]  /*6150*/  MUFU.EX2 R58, R58 ;  /* 0x0000003a003a7308 */ /* 0x000fe80000000800 */
[----:B------:R-:W4:Y:S04]  /*6160*/  MUFU.EX2 R47, R47 ;  /* 0x0000002f002f7308 */ /* 0x000f280000000800 */
[----:B------:R4:W-:Y:S04]  /*6170*/  MUFU.EX2 R62, R21 ;  /* 0x00000015003e7308 */ /* 0x0009e80000000800 */
[----:B------:R-:W1:Y:S04]  /*6180*/  MUFU.EX2 R49, R49 ;  /* 0x0000003100317308 */ /* 0x000e680000000800 */
[----:B------:R-:W-:Y:S04]  /*6190*/  MUFU.EX2 R56, R56 ;  /* 0x0000003800387308 */ /* 0x000fe80000000800 */
[----:B------:R-:W2:Y:S01]  /*61a0*/  MUFU.EX2 R45, R45 ;  /* 0x0000002d002d7308 */ /* 0x000ea20000000800 */
[----:B-----5:R-:W-:Y:S01]  /*61b0*/  F2FP.F16.F32.PACK_AB R84, R51, R64 ;  /* 0x000000403354723e */ /* 0x020fe200000000ff */
[--C-:B----4-:R-:W-:Y:S01]  /*61c0*/  FFMA.FTZ R21, R40, R28, -R39.reuse ;  /* 0x0000001c28157223 */ /* 0x110fe20000010827 */
[----:B------:R-:W-:Y:S01]  /*61d0*/  F2FP.F16.F32.PACK_AB R86, R47, R58 ;  /* 0x0000003a2f56723e */ /* 0x000fe200000000ff */
[----:B------:R4:W-:Y:S01]  /*61e0*/  MUFU.EX2 R40, R5 ;  /* 0x0000000500287308 */ /* 0x0009e20000000800 */
[--C-:B------:R-:W-:Y:S01]  /*61f0*/  FFMA.FTZ R43, R76, R28, -R39.reuse ;  /* 0x0000001c4c2b7223 */ /* 0x100fe20000010827 */
[----:B-1----:R-:W-:Y:S01]  /*6200*/  F2FP.F16.F32.PACK_AB R85, R49, R62 ;  /* 0x0000003e3155723e */ /* 0x002fe200000000ff */
[-C--:B------:R-:W-:Y:S01]  /*6210*/  FFMA.FTZ R7, R36, R28.reuse, -R39 ;  /* 0x0000001c24077223 */ /* 0x080fe20000010827 */
[-CC-:B------:R-:W-:Y:S01]  /*6220*/  FFMA.FTZ R41, R70, R28.reuse, -R9.reuse ;  /* 0x0000001c46297223 */ /* 0x180fe20000010809 */
[-CC-:B------:R-:W-:Y:S01]  /*6230*/  FFMA.FTZ R38, R68, R28.reuse, -R9.reuse ;  /* 0x0000001c44267223 */ /* 0x180fe20000010809 */
[--C-:B------:R-:W-:Y:S01]  /*6240*/  FFMA.FTZ R10, R24, R28, -R9.reuse ;  /* 0x0000001c180a7223 */ /* 0x100fe20000010809 */
[----:B--2---:R-:W-:Y:S01]  /*6250*/  F2FP.F16.F32.PACK_AB R87, R45, R56 ;  /* 0x000000382d57723e */ /* 0x004fe200000000ff */
[----:B----4-:R-:W-:Y:S01]  /*6260*/  FFMA.FTZ R5, R20, R28, -R9 ;  /* 0x0000001c14057223 */ /* 0x010fe20000010809 */
[----:B------:R-:W1:Y:S01]  /*6270*/  MUFU.EX2 R43, R43 ;  /* 0x0000002b002b7308 */ /* 0x000e620000000800 */
[----:B------:R-:W-:Y:S04]  /*6280*/  LDSM.16.MT88.4 R24, [R154+0x6800] ;  /* 0x006800009a18783b */ /* 0x000fe80000004200 */
[C---:B------:R-:W-:Y:S01]  /*6290*/  HMMA.16816.F32 R96, R84.reuse, R92, RZ ;  /* 0x0000005c5460723c */ /* 0x040fe200000018ff */
[----:B------:R2:W-:Y:S04]  /*62a0*/  MUFU.EX2 R36, R21 ;  /* 0x0000001500247308 */ /* 0x0005e80000000800 */
[----:B------:R-:W-:Y:S03]  /*62b0*/  MUFU.EX2 R7, R7 ;  /* 0x0000000700077308 */ /* 0x000fe60000000800 */
[C---:B------:R-:W-:Y:S01]  /*62c0*/  HMMA.16816.F32 R92, R84.reuse, R94, RZ ;  /* 0x0000005e545c723c */ /* 0x040fe200000018ff */
[----:B------:R-:W-:Y:S04]  /*62d0*/  MUFU.EX2 R41, R41 ;  /* 0x0000002900297308 */ /* 0x000fe80000000800 */
[----:B------:R-:W4:Y:S04]  /*62e0*/  MUFU.EX2 R38, R38 ;  /* 0x0000002600267308 */ /* 0x000f280000000800 */
[----:B------:R-:W-:Y:S01]  /*62f0*/  MUFU.EX2 R10, R10 ;  /* 0x0000000a000a7308 */ /* 0x000fe20000000800 */
[C---:B------:R-:W-:Y:S01]  /*6300*/  HMMA.16816.F32 R68, R84.reuse, R72, RZ ;  /* 0x000000485444723c */ /* 0x040fe200000018ff */
[----:B--2---:R-:W-:Y:S02]  /*6310*/  LDSM.16.MT88.4 R20, [R152+0x6800] ;  /* 0x006800009814783b */ /* 0x004fe40000004200 */
[----:B------:R-:W2:Y:S05]  /*6320*/  MUFU.EX2 R5, R5 ;  /* 0x0000000500057308 */ /* 0x000eaa0000000800 */
        /* <DEDUP_REMOVED lines=8> */
[----:B--2---:R-:W-:-:S07]  /*63b0*/  F2FP.F16.F32.PACK_AB R15, R5, R10 ;  /* 0x0000000a050f723e */ /* 0x004fce00000000ff */
[C---:B---3--:R-:W-:Y:S08]  /*63c0*/  HMMA.16816.F32 R96, R12.reuse, R16, R96 ;  /* 0x000000100c60723c */ /* 0x048ff00000001860 */
        /* <DEDUP_REMOVED lines=38> */
[-CC-:B------:R-:W-:Y:S01]  /*6630*/  FFMA.FTZ R110, R188, R28.reuse, -R9.reuse ;  /* 0x0000001cbc6e7223 */ /* 0x180fe20000010809 */
[-C--:B------:R-:W-:Y:S01]  /*6640*/  FFMA.FTZ R61, R186, R28.reuse, -R9 ;  /* 0x0000001cba3d7223 */ /* 0x080fe20000010809 */
        /* <DEDUP_REMOVED lines=8> */
[----:B------:R-:W2:Y:S04]  /*66d0*/  MUFU.EX2 R134, R20 ;  /* 0x0000001400867308 */ /* 0x000ea80000000800 */
        /* <DEDUP_REMOVED lines=41> */
[----:B---3--:R-:W-:Y:S01]  /*6970*/  F2FP.F16.F32.PACK_AB R12, R109, R140 ;  /* 0x0000008c6d0c723e */ /* 0x008fe200000000ff */
[----:B----4-:R-:W3:Y:S01]  /*6980*/  LDSM.16.MT88.4 R20, [R152+0x8000] ;  /* 0x008000009814783b */ /* 0x010ee20000004200 */
[----:B--2---:R-:W-:-:S02]  /*6990*/  F2FP.F16.F32.PACK_AB R14, R138, R105 ;  /* 0x000000698a0e723e */ /* 0x004fc400000000ff */
[----:B-----5:R-:W-:Y:S02]  /*69a0*/  F2FP.F16.F32.PACK_AB R13, R144, R111 ;  /* 0x0000006f900d723e */ /* 0x020fe400000000ff */
        /* <DEDUP_REMOVED lines=28> */
[----:B--2---:R-:W-:Y:S01]  /*6b70*/  F2FP.F16.F32.PACK_AB R12, R124, R115 ;  /* 0x000000737c0c723e */ /* 0x004fe200000000ff */
[----:B------:R-:W2:Y:S01]  /*6b80*/  LDSM.16.MT88.4 R24, [R154+0x8800] ;  /* 0x008800009a18783b */ /* 0x000ea20000004200 */
[----:B---3--:R-:W-:-:S02]  /*6b90*/  F2FP.F16.F32.PACK_AB R14, R118, R113 ;  /* 0x00000071760e723e */ /* 0x008fc400000000ff */
[----:B-----5:R-:W-:Y:S02]  /*6ba0*/  F2FP.F16.F32.PACK_AB R13, R119, R116 ;  /* 0x00000074770d723e */ /* 0x020fe400000000ff */
[----:B------:R-:W-:-:S07]  /*6bb0*/  F2FP.F16.F32.PACK_AB R15, R112, R117 ;  /* 0x00000075700f723e */ /* 0x000fce00000000ff */
[C---:B-1----:R-:W-:Y:S08]  /*6bc0*/  HMMA.16816.F32 R96, R12.reuse, R16, R96 ;  /* 0x000000100c60723c */ /* 0x042ff00000001860 */
[C---:B------:R-:W-:Y:S01]  /*6bd0*/  HMMA.16816.F32 R92, R12.reuse, R18, R92 ;  /* 0x000000120c5c723c */ /* 0x040fe2000000185c */
[----:B------:R-:W1:Y:S07]  /*6be0*/  LDSM.16.MT88.4 R16, [R152+0x8800] ;  /* 0x008800009810783b */ /* 0x000e6e0000004200 */
[C---:B----4-:R-:W-:Y:S08]  /*6bf0*/  HMMA.16816.F32 R76, R12.reuse, R20, R76 ;  /* 0x000000140c4c723c */ /* 0x050ff0000000184c */
[----:B------:R-:W-:Y:S01]  /*6c00*/  HMMA.16816.F32 R80, R12, R22, R80 ;  /* 0x000000160c50723c */ /* 0x000fe20000001850 */
[----:B------:R-:W3:Y:S01]  /*6c10*/  LDSM.16.MT88.4 R20, [R158+0x9000] ;  /* 0x009000009e14783b */ /* 0x000ee20000004200 */
[-CC-:B------:R-:W-:Y:S01]  /*6c20*/  FFMA.FTZ R125, R60, R28.reuse, -R39.reuse ;  /* 0x0000001c3c7d7223 */ /* 0x180fe20000010827 */
[----:B------:R-:W-:-:S05]  /*6c30*/  FFMA.FTZ R123, R52, R28, -R39 ;  /* 0x0000001c347b7223 */ /* 0x000fca0000010827 */
[----:B--2---:R-:W-:Y:S01]  /*6c40*/  HMMA.16816.F32 R68, R12, R24, R68 ;  /* 0x000000180c44723c */ /* 0x004fe20000001844 */
[-CC-:B------:R-:W-:Y:S01]  /*6c50*/  FFMA.FTZ R24, R42, R28.reuse, -R9.reuse ;  /* 0x0000001c2a187223 */ /* 0x180fe20000010809 */
[----:B------:R-:W-:-:S06]  /*6c60*/  FFMA.FTZ R42, R48, R28, -R9 ;  /* 0x0000001c302a7223 */ /* 0x000fcc0000010809 */
[C---:B------:R-:W-:Y:S08]  /*6c70*/  HMMA.16816.F32 R72, R12.reuse, R26, R72 ;  /* 0x0000001a0c48723c */ /* 0x040ff00000001848 */
[----:B-1----:R-:W-:Y:S01]  /*6c80*/  HMMA.16816.F32 R88, R12, R16, R88 ;  /* 0x000000100c58723c */ /* 0x002fe20000001858 */
[-CC-:B------:R-:W-:Y:S01]  /*6c90*/  FFMA.FTZ R16, R44, R28.reuse, -R39.reuse ;  /* 0x0000001c2c107223 */ /* 0x180fe20000010827 */
[----:B------:R-:W-:-:S06]  /*6ca0*/  FFMA.FTZ R44, R54, R28, -R39 ;  /* 0x0000001c362c7223 */ /* 0x000fcc0000010827 */
[----:B------:R-:W-:Y:S01]  /*6cb0*/  HMMA.16816.F32 R84, R12, R18, R84 ;  /* 0x000000120c54723c */ /* 0x000fe20000001854 */
[----:B------:R-:W-:Y:S01]  /*6cc0*/  FADD.FTZ R13, R64, R51 ;  /* 0x00000033400d7221 */ /* 0x000fe20000010000 */
[----:B------:R-:W-:Y:S01]  /*6cd0*/  FADD.FTZ R15, R62, R49 ;  /* 0x000000313e0f7221 */ /* 0x000fe20000010000 */
[-CC-:B------:R-:W-:Y:S01]  /*6ce0*/  FFMA.FTZ R51, R50, R28.reuse, -R9.reuse ;  /* 0x0000001c32337223 */ /* 0x180fe20000010809 */
[----:B------:R-:W-:Y:S01]  /*6cf0*/  FFMA.FTZ R49, R46, R28, -R9 ;  /* 0x0000001c2e317223 */ /* 0x000fe20000010809 */
[----:B------:R1:W-:Y:S04]  /*6d00*/  MUFU.EX2 R60, R16 ;  /* 0x00000010003c7308 */ /* 0x0003e80000000800 */
[----:B------:R-:W-:Y:S04]  /*6d10*/  MUFU.EX2 R125, R125 ;  /* 0x0000007d007d7308 */ /* 0x000fe80000000800 */
[----:B------:R-:W-:Y:S01]  /*6d20*/  MUFU.EX2 R44, R44 ;  /* 0x0000002c002c7308 */ /* 0x000fe20000000800 */
[----:B-1----:R-:W1:Y:S03]  /*6d30*/  LDSM.16.MT88.4 R16, [R154+0x9000] ;  /* 0x009000009a10783b */ /* 0x002e660000004200 */
[----:B------:R-:W-:Y:S04]  /*6d40*/  MUFU.EX2 R123, R123 ;  /* 0x0000007b007b7308 */ /* 0x000fe80000000800 */
[----:B------:R2:W-:Y:S04]  /*6d50*/  MUFU.EX2 R50, R24 ;  /* 0x0000001800327308 */ /* 0x0005e80000000800 */
[----:B------:R-:W4:Y:S04]  /*6d60*/  MUFU.EX2 R51, R51 ;  /* 0x0000003300337308 */ /* 0x000f280000000800 */
[----:B------:R-:W-:Y:S04]  /*6d70*/  MUFU.EX2 R42, R42 ;  /* 0x0000002a002a7308 */ /* 0x000fe80000000800 */
[----:B------:R-:W5:Y:S01]  /*6d80*/  MUFU.EX2 R49, R49 ;  /* 0x0000003100317308 */ /* 0x000f620000000800 */
[----:B--2---:R-:W2:Y:S01]  /*6d90*/  LDSM.16.MT88.4 R24, [R153+0x9000] ;  /* 0x009000009918783b */ /* 0x004ea20000004200 */
[----:B------:R-:W-:Y:S01]  /*6da0*/  FADD.FTZ R14, R58, R13 ;  /* 0x0000000d3a0e7221 */ /* 0x000fe20000010000 */
[----:B------:R-:W-:-:S03]  /*6db0*/  FADD.FTZ R12, R56, R15 ;  /* 0x0000000f380c7221 */ /* 0x000fc60000010000 */
[----:B------:R-:W-:Y:S01]  /*6dc0*/  FADD.FTZ R14, R47, R14 ;  /* 0x0000000e2f0e7221 */ /* 0x000fe20000010000 */
[----:B------:R-:W-:Y:S01]  /*6dd0*/  FADD.FTZ R12, R45, R12 ;  /* 0x0000000c2d0c7221 */ /* 0x000fe20000010000 */
[----:B----4-:R-:W-:Y:S02]  /*6de0*/  F2FP.F16.F32.PACK_AB R13, R51, R50 ;  /* 0x00000032330d723e */ /* 0x010fe400000000ff */
[----:B------:R-:W-:Y:S01]  /*6df0*/  FADD.FTZ R43, R43, R14 ;  /* 0x0000000e2b2b7221 */ /* 0x000fe20000010000 */
[----:B------:R-:W-:Y:S01]  /*6e00*/  FADD.FTZ R41, R41, R12 ;  /* 0x0000000c29297221 */ /* 0x000fe20000010000 */
[----:B------:R-:W-:Y:S02]  /*6e10*/  F2FP.F16.F32.PACK_AB R12, R125, R60 ;  /* 0x0000003c7d0c723e */ /* 0x000fe400000000ff */
[----:B------:R-:W-:Y:S02]  /*6e20*/  F2FP.F16.F32.PACK_AB R14, R123, R44 ;  /* 0x0000002c7b0e723e */ /* 0x000fe400000000ff */
[----:B-----5:R-:W-:-:S07]  /*6e30*/  F2FP.F16.F32.PACK_AB R15, R49, R42 ;  /* 0x0000002a310f723e */ /* 0x020fce00000000ff */
[C---:B---3--:R-:W-:Y:S08]  /*6e40*/  HMMA.16816.F32 R96, R12.reuse, R20, R96 ;  /* 0x000000140c60723c */ /* 0x048ff00000001860 */
[----:B------:R-:W-:Y:S01]  /*6e50*/  HMMA.16816.F32 R92, R12, R22, R92 ;  /* 0x000000160c5c723c */ /* 0x000fe2000000185c */
[----:B------:R-:W3:Y:S01]  /*6e60*/  LDSM.16.MT88.4 R20, [R152+0x9000] ;  /* 0x009000009814783b */ /* 0x000ee20000004200 */
[----:B------:R-:W-:Y:S01]  /*6e70*/  FADD.FTZ R43, R40, R43 ;  /* 0x0000002b282b7221 */ /* 0x000fe20000010000 */
[----:B------:R-:W-:-:S03]  /*6e80*/  FADD.FTZ R41, R38, R41 ;  /* 0x0000002926297221 */ /* 0x000fc60000010000 */
[----:B------:R-:W-:Y:S02]  /*6e90*/  FADD.FTZ R36, R36, R43 ;  /* 0x0000002b24247221 */ /* 0x000fe40000010000 */
[----:B-1----:R-:W-:Y:S01]  /*6ea0*/  HMMA.16816.F32 R68, R12, R16, R68 ;  /* 0x000000100c44723c */ /* 0x002fe20000001844 */
[----:B------:R-:W-:-:S07]  /*6eb0*/  FADD.FTZ R38, R10, R41 ;  /* 0x000000290a267221 */ /* 0x000fce0000010000 */
[----:B------:R-:W-:Y:S01]  /*6ec0*/  HMMA.16816.F32 R72, R12, R18, R72 ;  /* 0x000000120c48723c */ /* 0x000fe20000001848 */
[----:B------:R-:W1:Y:S01]  /*6ed0*/  LDSM.16.MT88.4 R16, [R158+0x9800] ;  /* 0x009800009e10783b */ /* 0x000e620000004200 */
[----:B------:R-:W-:-:S06]  /*6ee0*/  FFMA.FTZ R45, R34, R28, -R39 ;  /* 0x0000001c222d7223 */ /* 0x000fcc0000010827 */
[C---:B--2---:R-:W-:Y:S01]  /*6ef0*/  HMMA.16816.F32 R76, R12.reuse, R24, R76 ;  /* 0x000000180c4c723c */ /* 0x044fe2000000184c */
[----:B------:R-:W-:Y:S01]  /*6f00*/  FADD.FTZ R25, R7, R36 ;  /* 0x0000002407197221 */ /* 0x000fe20000010000 */
[----:B------:R-:W-:Y:S01]  /*6f10*/  FADD.FTZ R7, R5, R38 ;  /* 0x0000002605077221 */ /* 0x000fe20000010000 */
[-CC-:B------:R-:W-:Y:S01]  /*6f20*/  FFMA.FTZ R34, R32, R28.reuse, -R39.reuse ;  /* 0x0000001c20227223 */ /* 0x180fe20000010827 */
[-C--:B------:R-:W-:Y:S01]  /*6f30*/  FFMA.FTZ R40, R37, R28.reuse, -R39 ;  /* 0x0000001c25287223 */ /* 0x080fe20000010827 */
[----:B------:R-:W-:Y:S01]  /*6f40*/  FADD.FTZ R108, R108, R25 ;  /* 0x000000196c6c7221 */ /* 0x000fe20000010000 */
[----:B------:R-:W-:Y:S01]  /*6f50*/  FADD.FTZ R106, R106, R7 ;  /* 0x000000076a6a7221 */ /* 0x000fe20000010000 */
        /* <DEDUP_REMOVED lines=8> */
[----:B------:R-:W2:Y:S01]  /*6fe0*/  LDSM.16.MT88.4 R24, [R154+0x9800] ;  /* 0x009800009a18783b */ /* 0x000ea20000004200 */
        /* <DEDUP_REMOVED lines=11> */
[----:B------:R-:W2:Y:S01]  /*70a0*/  MUFU.EX2 R28, R28 ;  /* 0x0000001c001c7308 */ /* 0x000ea20000000800 */
[----:B---3--:R-:W-:Y:S01]  /*70b0*/  HMMA.16816.F32 R88, R12, R20, R88 ;  /* 0x000000140c58723c */ /* 0x008fe20000001858 */
[----:B------:R-:W-:Y:S01]  /*70c0*/  FADD.FTZ R134, R134, R57 ;  /* 0x0000003986867221 */ /* 0x000fe20000010000 */
[----:B------:R-:W-:-:S06]  /*70d0*/  FADD.FTZ R132, R132, R53 ;  /* 0x0000003584847221 */ /* 0x000fcc0000010000 */
[----:B------:R-:W-:Y:S01]  /*70e0*/  HMMA.16816.F32 R84, R12, R22, R84 ;  /* 0x000000160c54723c */ /* 0x000fe20000001854 */
[----:B------:R-:W3:Y:S01]  /*70f0*/  LDSM.16.MT88.4 R20, [R153+0x9800] ;  /* 0x009800009914783b */ /* 0x000ee20000004200 */
        /* <DEDUP_REMOVED lines=26> */
[----:B---3--:R-:W-:Y:S01]  /*72a0*/  HMMA.16816.F32 R76, R12, R20, R76 ;  /* 0x000000140c4c723c */ /* 0x008fe2000000184c */
[----:B------:R-:W-:-:S02]  /*72b0*/  FADD.FTZ R9, R113, R124 ;  /* 0x0000007c71097221 */ /* 0x000fc40000010000 */
[----:B------:R-:W-:Y:S02]  /*72c0*/  FADD.FTZ R21, R117, R24 ;  /* 0x0000001875157221 */ /* 0x000fe40000010000 */
[----:B------:R-:W-:Y:S02]  /*72d0*/  FADD.FTZ R9, R118, R9 ;  /* 0x0000000976097221 */ /* 0x000fe40000010000 */
[----:B------:R-:W-:Y:S02]  /*72e0*/  FADD.FTZ R21, R112, R21 ;  /* 0x0000001570157221 */ /* 0x000fe40000010000 */
[----:B------:R-:W-:Y:S02]  /*72f0*/  FADD.FTZ R60, R60, R9 ;  /* 0x000000093c3c7221 */ /* 0x000fe40000010000 */
[----:B------:R-:W-:Y:S02]  /*7300*/  FADD.FTZ R50, R50, R21 ;  /* 0x0000001532327221 */ /* 0x000fe40000010000 */
[----:B------:R-:W-:-:S02]  /*7310*/  FADD.FTZ R125, R125, R60 ;  /* 0x0000003c7d7d7221 */ /* 0x000fc40000010000 */
[----:B------:R-:W-:Y:S01]  /*7320*/  FADD.FTZ R51, R51, R50 ;  /* 0x0000003233337221 */ /* 0x000fe20000010000 */
[----:B------:R-:W-:Y:S01]  /*7330*/  HMMA.16816.F32 R72, R12, R26, R72 ;  /* 0x0000001a0c48723c */ /* 0x000fe20000001848 */
[----:B------:R-:W-:-:S07]  /*7340*/  FADD.FTZ R44, R44, R125 ;  /* 0x0000007d2c2c7221 */ /* 0x000fce0000010000 */
[----:B------:R-:W-:Y:S01]  /*7350*/  HMMA.16816.F32 R80, R12, R22, R80 ;  /* 0x000000160c50723c */ /* 0x000fe20000001850 */
[----:B------:R-:W-:-:S07]  /*7360*/  FADD.FTZ R123, R123, R44 ;  /* 0x0000002c7b7b7221 */ /* 0x000fce0000010000 */
[----:B-1----:R-:W-:Y:S01]  /*7370*/  HMMA.16816.F32 R88, R12, R16, R88 ;  /* 0x000000100c58723c */ /* 0x002fe20000001858 */
[----:B------:R-:W-:-:S07]  /*7380*/  FADD.FTZ R16, R42, R51 ;  /* 0x000000332a107221 */ /* 0x000fce0000010000 */
        /* <DEDUP_REMOVED lines=8> */
[----:B------:R-:W-:-:S03]  /*7410*/  FADD.FTZ R10, R10, R37 ;  /* 0x000000250a0a7221 */ /* 0x000fc60000010000 */
[----:B------:R-:W-:Y:S01]  /*7420*/  FADD.FTZ R7, R7, R30 ;  /* 0x0000001e07077221 */ /* 0x000fe20000010000 */
[----:B------:R-:W-:-:S03]  /*7430*/  FADD.FTZ R186, R33, R10 ;  /* 0x0000000a21ba7221 */ /* 0x000fc60000010000 */
[----:B------:R-:W-:Y:S01]  /*7440*/  FADD.FTZ R187, R28, R7 ;  /* 0x000000071cbb7221 */ /* 0x000fe20000010000 */
[----:B------:R-:W-:Y:S06]  /*7450*/  @!P0 BRA `(.L_x_12203) ;  /* 0x0000003c003c8947 */ /* 0x000fec0003800000 */
[----:B------:R-:W-:Y:S01]  /*7460*/  IADD3 R8, PT, PT, R103, R8, R180 ;  /* 0x0000000867087210 */ /* 0x000fe20007ffe0b4 */
[----:B------:R-:W-:Y:S01]  /*7470*/  IMAD.MOV.U32 R103, RZ, RZ, R100 ;  /* 0x000000ffff677224 */ /* 0x000fe200078e0064 */
[----:B------:R-:W-:Y:S02]  /*7480*/  ISETP.NE.U32.AND P2, PT, R120, RZ, PT ;  /* 0x000000ff7800720c */ /* 0x000fe40003f45070 */
[----:B------:R-:W-:Y:S02]  /*7490*/  IADD3 R11, PT, PT, -R11, R8, R102 ;  /* 0x000000080b0b7210 */ /* 0x000fe40007ffe166 */
[----:B------:R-:W-:Y:S02]  /*74a0*/  ISETP.NE.AND.EX P2, PT, R121, RZ, PT, P2 ;  /* 0x000000ff7900720c */ /* 0x000fe40003f45320 */
[----:B------:R-:W-:Y:S01]  /*74b0*/  MOV R104, R101 ;  /* 0x0000006500687202 */ /* 0x000fe20000000f00 */
[----:B------:R-:W-:-:S04]  /*74c0*/  IMAD.IADD R11, R11, 0x1, -R4 ;  /* 0x000000010b0b7824 */ /* 0x000fc800078e0a04 */
[----:B------:R-:W-:-:S04]  /*74d0*/  IMAD R6, R6, -0x80, R11 ;  /* 0xffffff8006067824 */ /* 0x000fc800078e020b */
[----:B------:R-:W-:-:S07]  /*74e0*/  VIADD R183, R6, 0x108 ;  /* 0x0000010806b77836 */ /* 0x000fce0000000000 */
.L_x_12210:
        /* <DEDUP_REMOVED lines=80> */
.L_x_12205:
[----:B------:R-:W-:Y:S05]  /*79f0*/  BSYNC.RECONVERGENT B0 ;  /* 0x0000000000007941 */ /* 0x000fea0003800200 */
.L_x_12204:
        /* <DEDUP_REMOVED lines=49> */
[----:B------:R-:W-:Y:S01]  /*7d10*/  ISETP.GT.AND P3, PT, R176, R169, PT ;  /* 0x000000a9b000720c */ /* 0x000fe20003f64270 */
        /* <DEDUP_REMOVED lines=193> */
.L_x_12209:
[----:B------:R-:W-:Y:S05]  /*8930*/  BSYNC.RECONVERGENT B0 ;  /* 0x0000000000007941 */ /* 0x000fea0003800200 */
.L_x_12208:
[----:B------:R-:W-:Y:S01]  /*8940*/  @!PT LDS RZ, [RZ] ;  /* 0x00000000fffff984 */ /* 0x000fe20000000800 */
[----:B------:R-:W-:Y:S01]  /*8950*/  @!PT LDS RZ, [RZ] ;  /* 0x00000000fffff984 */ /* 0x000fe20000000800 */
[----:B------:R-:W-:Y:S01]  /*8960*/  @!PT LDS RZ, [RZ] ;  /* 0x00000000fffff984 */ /* 0x000fe20000000800 */
[----:B------:R1:W-:Y:S01]  /*8970*/  @!P1 LDGSTS.E.BYPASS.LTC128B.128 [R177+0x2000], desc[UR4][R170.64] ;  /* 0x02000000aab19fae */ /* 0x0003e2000b981a04 */
[C---:B------:R-:W-:Y:S01]  /*8980*/  LEA R114, P3, R164.reuse, R170, 0x5 ;  /* 0x000000aaa4727211 */ /* 0x040fe200078628ff */
[C---:B------:R-:W-:Y:S02]  /*8990*/  @!P0 IMAD R102, R165.reuse, 0x60, RZ ;  /* 0x00000060a5668824 */ /* 0x040fe400078e02ff */
        /* <DEDUP_REMOVED lines=16> */
[-C--:B------:R-:W-:Y:S01]  /*8aa0*/  @!P0 LEA.HI.X R113, R164, R115.reuse, R165, 0x6, P3 ;  /* 0x00000073a4718211 */ /* 0x080fe200018f34a5 */
[----:B------:R-:W-:Y:S01]  /*8ab0*/  @!P0 IMAD.IADD R111, R102, 0x1, R111 ;  /* 0x00000001666f8824 */ /* 0x000fe200078e026f */
[----:B------:R-:W-:Y:S01]  /*8ac0*/  @!P0 MOV R109, R115 ;  /* 0x00000073006d8202 */ /* 0x000fe20000000f00 */
[----:B------:R-:W-:Y:S01]  /*8ad0*/  @!PT LDS RZ, [RZ] ;  /* 0x00000000fffff984 */ /* 0x000fe20000000800 */
[----:B------:R-:W-:Y:S01]  /*8ae0*/  @!PT LDS RZ, [RZ] ;  /* 0x00000000fffff984 */ /* 0x000fe20000000800 */
[----:B------:R-:W-:Y:S01]  /*8af0*/  @!PT LDS RZ, [RZ] ;  /* 0x00000000fffff984 */ /* 0x000fe20000000800 */
[----:B------:R1:W-:Y:S01]  /*8b00*/  @!P0 LDGSTS.E.BYPASS.LTC128B.128 [R177+0x3000], desc[UR4][R116.64] ;  /* 0x0300000074b18fae */ /* 0x0003e2000b981a04 */
[C---:B------:R-:W-:Y:S03]  /*8b10*/  @!P0 IMAD.WIDE.U32 R106, R164.reuse, 0xc0, R106 ;  /* 0x000000c0a46a8825 */ /* 0x040fe600078e006a */
[----:B------:R1:W-:Y:S01]  /*8b20*/  @P0 STS.128 [R177+0x3800], RZ ;  /* 0x003800ffb1000388 */ /* 0x0003e20000000c00 */
[----:B------:R-:W-:Y:S02]  /*8b30*/  @!P0 IMAD.MOV.U32 R108, RZ, RZ, R114 ;  /* 0x000000ffff6c8224 */ /* 0x000fe400078e0072 */
[C---:B------:R-:W-:Y:S01]  /*8b40*/  @!P0 IMAD R100, R165.reuse, 0xc0, RZ ;  /* 0x000000c0a5648824 */ /* 0x040fe200078e02ff */
[----:B------:R-:W-:Y:S01]  /*8b50*/  @!PT LDS RZ, [RZ] ;  /* 0x00000000fffff984 */ /* 0x000fe20000000800 */
[----:B------:R-:W-:Y:S01]  /*8b60*/  @!PT LDS RZ, [RZ] ;  /* 0x00000000fffff984 */ /* 0x000fe20000000800 */
[----:B------:R-:W-:Y:S01]  /*8b70*/  @!PT LDS RZ, [RZ] ;  /* 0x00000000fffff984 */ /* 0x000fe20000000800 */
[----:B------:R1:W-:Y:S01]  /*8b80*/  @!P0 LDGSTS.E.BYPASS.LTC128B.128 [R177+0x3800], desc[UR4][R112.64] ;  /* 0x0380000070b18fae */ /* 0x0003e2000b981a04 */
[----:B------:R-:W-:Y:S03]  /*8b90*/  @!P0 IMAD.WIDE.U32 R108, R164, 0xa0, R108 ;  /* 0x000000a0a46c8825 */ /* 0x000fe600078e006c */
[----:B------:R1:W-:Y:S01]  /*8ba0*/  @P0 STS.128 [R177+0x4000], RZ ;  /* 0x004000ffb1000388 */ /* 0x0003e20000000c00 */
[----:B------:R-:W-:Y:S02]  /*8bb0*/  @!P0 IMAD R101, R165, 0xa0, RZ ;  /* 0x000000a0a5658824 */ /* 0x000fe400078e02ff */
[----:B------:R-:W-:Y:S01]  /*8bc0*/  @!P0 IMAD.IADD R107, R100, 0x1, R107 ;  /* 0x00000001646b8824 */ /* 0x000fe200078e026b */
        /* <DEDUP_REMOVED lines=23> */
.L_x_12207:
[----:B------:R-:W-:Y:S05]  /*8d40*/  BSYNC.RECONVERGENT B1 ;  /* 0x0000000000017941 */ /* 0x000fea0003800200 */
.L_x_12206:
        /* <DEDUP_REMOVED lines=253> */
[C---:B------:R-:W-:Y:S01]  /*9d20*/  FMUL.FTZ R75, R104.reuse, R75 ;  /* 0x0000004b684b7220 */ /* 0x040fe20000410000 */
[C---:B------:R-:W-:Y:S07]  /*9d30*/  FMUL.FTZ R72, R103.reuse, R72 ;  /* 0x0000004867487220 */ /* 0x040fee0000410000 */
[----:B------:R-:W-:Y:S01]  /*9d40*/  MUFU.EX2 R123, R123 ;  /* 0x0000007b007b7308 */ /* 0x000fe20000000800 */
[----:B------:R-:W-:Y:S01]  /*9d50*/  FMUL.FTZ R73, R103, R73 ;  /* 0x0000004967497220 */ /* 0x000fe20000410000 */
        /* <DEDUP_REMOVED lines=26> */
[-CC-:B------:R-:W-:Y:S01]  /*9f00*/  FFMA.FTZ R132, R22, R102.reuse, -R121.reuse ;  /* 0x0000006616847223 */ /* 0x180fe20000010879 */
[-CC-:B------:R-:W-:Y:S01]  /*9f10*/  FFMA.FTZ R54, R54, R102.reuse, -R121.reuse ;  /* 0x0000006636367223 */ /* 0x180fe20000010879 */
[C---:B------:R-:W-:Y:S01]  /*9f20*/  HMMA.16816.F32 R8, R96.reuse, R110, R8 ;  /* 0x0000006e6008723c */ /* 0x040fe20000001808 */
[----:B------:R-:W3:Y:S06]  /*9f30*/  LDSM.16.MT88.4 R108, [R158+0x6800] ;  /* 0x006800009e6c783b */ /* 0x000eec0000004200 */
[----:B------:R-:W-:Y:S01]  /*9f40*/  MUFU.EX2 R127, R127 ;  /* 0x0000007f007f7308 */ /* 0x000fe20000000800 */
[-CC-:B------:R-:W-:Y:S01]  /*9f50*/  FFMA.FTZ R55, R55, R102.reuse, -R121.reuse ;  /* 0x0000006637377223 */ /* 0x180fe20000010879 */
[-CC-:B------:R-:W-:Y:S01]  /*9f60*/  FFMA.FTZ R59, R59, R102.reuse, -R121.reuse ;  /* 0x000000663b3b7223 */ /* 0x180fe20000010879 */
[-CC-:B------:R-:W-:Y:S07]  /*9f70*/  FFMA.FTZ R42, R42, R102.reuse, -R121.reuse ;  /* 0x000000662a2a7223 */ /* 0x180fee0000010879 */
[----:B------:R-:W-:Y:S01]  /*9f80*/  MUFU.EX2 R54, R54 ;  /* 0x0000003600367308 */ /* 0x000fe20000000800 */
[----:B-1----:R-:W-:Y:S01]  /*9f90*/  F2FP.F16.F32.PACK_AB R85, R128, R125 ;  /* 0x0000007d8055723e */ /* 0x002fe200000000ff */
        /* <DEDUP_REMOVED lines=8> */
[----:B------:R-:W-:Y:S07]  /*a020*/  LDSM.16.MT88.4 R112, [R153+0x6800] ;  /* 0x006800009970783b */ /* 0x000fee0000004200 */
        /* <DEDUP_REMOVED lines=20> */
[-C--:B------:R-:W-:Y:S07]  /*a170*/  FFMA.FTZ R45, R49, R102.reuse, -R105 ;  /* 0x00000066312d7223 */ /* 0x080fee0000010869 */
[----:B------:R-:W4:Y:S01]  /*a180*/  MUFU.EX2 R117, R117 ;  /* 0x0000007500757308 */ /* 0x000f220000000800 */
[-C--:B------:R-:W-:Y:S01]  /*a190*/  FFMA.FTZ R49, R58, R102.reuse, -R121 ;  /* 0x000000663a317223 */ /* 0x080fe20000010879 */
[C---:B--2---:R-:W-:Y:S08]  /*a1a0*/  HMMA.16816.F32 R12, R96.reuse, R92, R12 ;  /* 0x0000005c600c723c */ /* 0x044ff0000000180c */
[----:B------:R-:W2:Y:S01]  /*a1b0*/  MUFU.EX2 R119, R119 ;  /* 0x0000007700777308 */ /* 0x000ea20000000800 */
[-CC-:B------:R-:W-:Y:S01]  /*a1c0*/  FFMA.FTZ R60, R60, R102.reuse, -R105.reuse ;  /* 0x000000663c3c7223 */ /* 0x180fe20000010869 */
[-C--:B------:R-:W-:Y:S01]  /*a1d0*/  FFMA.FTZ R64, R64, R102.reuse, -R105 ;  /* 0x0000006640407223 */ /* 0x080fe20000010869 */
[----:B------:R-:W-:Y:S07]  /*a1e0*/  FFMA.FTZ R62, R62, R102, -R121 ;  /* 0x000000663e3e7223 */ /* 0x000fee0000010879 */
[----:B------:R-:W5:Y:S01]  /*a1f0*/  MUFU.EX2 R118, R118 ;  /* 0x0000007600767308 */ /* 0x000f620000000800 */
[----:B------:R-:W-:Y:S01]  /*a200*/  FFMA.FTZ R129, R104, R187, R129 ;  /* 0x000000bb68817223 */ /* 0x000fe20000010081 */
[----:B------:R-:W-:Y:S01]  /*a210*/  HMMA.16816.F32 R16, R96, R94, R16 ;  /* 0x0000005e6010723c */ /* 0x000fe20000001810 */
[----:B------:R-:W1:Y:S07]  /*a220*/  LDSM.16.MT88.4 R92, [R152+0x6800] ;  /* 0x00680000985c783b */ /* 0x000e6e0000004200 */
[----:B------:R-:W-:Y:S01]  /*a230*/  MUFU.EX2 R49, R49 ;  /* 0x0000003100317308 */ /* 0x000fe20000000800 */
[----:B------:R-:W-:Y:S01]  /*a240*/  FADD.FTZ R129, R124, R129 ;  /* 0x000000817c817221 */ /* 0x000fe20000010000 */
[----:B----4-:R-:W-:Y:S01]  /*a250*/  F2FP.F16.F32.PACK_AB R87, R117, R116 ;  /* 0x000000747557723e */ /* 0x010fe200000000ff */
[----:B------:R-:W-:Y:S07]  /*a260*/  FFMA.FTZ R126, R103, R186, R126 ;  /* 0x000000ba677e7223 */ /* 0x000fee000001007e */
[----:B------:R-:W-:Y:S01]  /*a270*/  MUFU.EX2 R46, R46 ;  /* 0x0000002e002e7308 */ /* 0x000fe20000000800 */
[----:B------:R-:W-:Y:S02]  /*a280*/  ISETP.GT.AND P0, PT, R176, R169, PT ;  /* 0x000000a9b000720c */ /* 0x000fe40003f04270 */
[----:B--2---:R-:W-:Y:S01]  /*a290*/  F2FP.F16.F32.PACK_AB R84, R119, R130 ;  /* 0x000000827754723e */ /* 0x004fe200000000ff */
[----:B------:R-:W-:Y:S06]  /*a2a0*/  LDSM.16.MT88.4 R96, [R154+0x7000] ;  /* 0x007000009a60783b */ /* 0x000fec0000004200 */
[----:B------:R-:W-:Y:S01]  /*a2b0*/  MUFU.EX2 R47, R47 ;  /* 0x0000002f002f7308 */ /* 0x000fe20000000800 */
[----:B-----5:R-:W-:Y:S01]  /*a2c0*/  F2FP.F16.F32.PACK_AB R86, R127, R118 ;  /* 0x000000767f56723e */ /* 0x020fe200000000ff */
[----:B------:R-:W-:Y:S01]  /*a2d0*/  FADD.FTZ R126, R122, R126 ;  /* 0x0000007e7a7e7221 */ /* 0x000fe20000010000 */
[----:B------:R-:W-:Y:S07]  /*a2e0*/  MOV R103, R100 ;  /* 0x0000006400677202 */ /* 0x000fee0000000f00 */
[----:B------:R-:W-:Y:S01]  /*a2f0*/  MUFU.EX2 R50, R50 ;  /* 0x0000003200327308 */ /* 0x000fe20000000800 */
[----:B------:R-:W-:Y:S01]  /*a300*/  MOV R104, R101 ;  /* 0x0000006500687202 */ /* 0x000fe20000000f00 */
[----:B------:R-:W-:Y:S01]  /*a310*/  FADD.FTZ R123, R123, R126 ;  /* 0x0000007e7b7b7221 */ /* 0x000fe20000010000 */
[C---:B---3--:R-:W-:Y:S07]  /*a320*/  HMMA.16816.F32 R4, R84.reuse, R108, R4 ;  /* 0x0000006c5404723c */ /* 0x048fee0000001804 */
        /* <DEDUP_REMOVED lines=8> */
[----:B------:R-:W-:Y:S01]  /*a3b0*/  FADD.FTZ R123, R106, R123 ;  /* 0x0000007b6a7b7221 */ /* 0x000fe20000010000 */
[C---:B-1----:R-:W-:Y:S08]  /*a3c0*/  HMMA.16816.F32 R68, R84.reuse, R88, R68 ;  /* 0x000000585444723c */ /* 0x042ff00000001844 */
[----:B------:R-:W-:Y:S01]  /*a3d0*/  MUFU.EX2 R111, R111 ;  /* 0x0000006f006f7308 */ /* 0x000fe20000000800 */
[----:B------:R-:W-:Y:S09]  /*a3e0*/  FADD.FTZ R130, R130, R123 ;  /* 0x0000007b82827221 */ /* 0x000ff20000010000 */
[----:B------:R-:W1:Y:S01]  /*a3f0*/  MUFU.EX2 R108, R108 ;  /* 0x0000006c006c7308 */ /* 0x000e620000000800 */
[----:B------:R-:W-:Y:S01]  /*a400*/  FADD.FTZ R119, R119, R130 ;  /* 0x0000008277777221 */ /* 0x000fe20000010000 */
[C---:B------:R-:W-:Y:S01]  /*a410*/  HMMA.16816.F32 R72, R84.reuse, R90, R72 ;  /* 0x0000005a5448723c */ /* 0x040fe20000001848 */
[----:B------:R-:W3:Y:S07]  /*a420*/  LDSM.16.MT88.4 R88, [R158+0x7000] ;  /* 0x007000009e58783b */ /* 0x000eee0000004200 */
[----:B------:R-:W-:Y:S01]  /*a430*/  MUFU.EX2 R110, R110 ;  /* 0x0000006e006e7308 */ /* 0x000fe20000000800 */
[----:B--2---:R-:W-:Y:S01]  /*a440*/  F2FP.F16.F32.PACK_AB R21, R109, R132 ;  /* 0x000000846d15723e */ /* 0x004fe200000000ff */
[----:B------:R-:W-:Y:S08]  /*a450*/  FADD.FTZ R118, R118, R119 ;  /* 0x0000007776767221 */ /* 0x000ff00000010000 */
[----:B------:R-:W-:Y:S01]  /*a460*/  MUFU.EX2 R135, R135 ;  /* 0x0000008700877308 */ /* 0x000fe20000000800 */
[C---:B------:R-:W-:Y:S09]  /*a470*/  HMMA.16816.F32 R76, R84.reuse, R112, R76 ;  /* 0x00000070544c723c */ /* 0x040ff2000000184c */
        /* <DEDUP_REMOVED lines=8> */
[-CC-:B------:R-:W-:Y:S01]  /*a500*/  FFMA.FTZ R114, R30, R102.reuse, -R121.reuse ;  /* 0x000000661e727223 */ /* 0x180fe20000010879 */
[----:B------:R-:W-:Y:S08]  /*a510*/  FADD.FTZ R127, R127, R118 ;  /* 0x000000767f7f7221 */ /* 0x000ff00000010000 */
[----:B------:R-:W4:Y:S01]  /*a520*/  MUFU.EX2 R113, R113 ;  /* 0x0000007100717308 */ /* 0x000f220000000800 */
[C---:B------:R-:W-:Y:S09]  /*a530*/  HMMA.16816.F32 R12, R84.reuse, R92, R12 ;  /* 0x0000005c540c723c */ /* 0x040ff2000000180c */
[----:B------:R-:W5:Y:S10]  /*a540*/  MUFU.EX2 R112, R112 ;  /* 0x0000007000707308 */ /* 0x000f740000000800 */
[----:B------:R-:W-:Y:S01]  /*a550*/  MUFU.EX2 R114, R114 ;  /* 0x0000007200727308 */ /* 0x000fe20000000800 */
[----:B------:R-:W-:Y:S01]  /*a560*/  HMMA.16816.F32 R16, R84, R94, R16 ;  /* 0x0000005e5410723c */ /* 0x000fe20000001810 */
[----:B------:R-:W2:Y:S02]  /*a570*/  LDSM.16.MT88.4 R84, [R152+0x7000] ;  /* 0x007000009854783b */ /* 0x000ea40000004200 */
[--C-:B-1----:R-:W-:Y:S01]  /*a580*/  FFMA.FTZ R131, R34, R102, -R121.reuse ;  /* 0x0000006622837223 */ /* 0x102fe20000010879 */
[----:B----4-:R-:W-:Y:S02]  /*a590*/  F2FP.F16.F32.PACK_AB R22, R110, R113 ;  /* 0x000000716e16723e */ /* 0x010fe400000000ff */
[----:B-----5:R-:W-:Y:S03]  /*a5a0*/  F2FP.F16.F32.PACK_AB R20, R115, R112 ;  /* 0x000000707314723e */ /* 0x020fe600000000ff */
[----:B------:R-:W-:Y:S01]  /*a5b0*/  LDSM.16.MT88.4 R92, [R158+0x9800] ;  /* 0x009800009e5c783b */ /* 0x000fe20000004200 */
[----:B------:R-:W-:Y:S03]  /*a5c0*/  MUFU.EX2 R131, R131 ;  /* 0x0000008300837308 */ /* 0x000fe60000000800 */
[C---:B---3--:R-:W-:Y:S08]  /*a5d0*/  HMMA.16816.F32 R4, R20.reuse, R88, R4 ;  /* 0x000000581404723c */ /* 0x048ff00000001804 */
[C---:B------:R-:W-:Y:S01]  /*a5e0*/  HMMA.16816.F32 R8, R20.reuse, R90, R8 ;  /* 0x0000005a1408723c */ /* 0x040fe20000001808 */
[----:B------:R-:W1:Y:S07]  /*a5f0*/  LDSM.16.MT88.4 R88, [R158+0x7800] ;  /* 0x007800009e58783b */ /* 0x000e6e0000004200 */
        /* <DEDUP_REMOVED lines=20> */
[----:B---3--:R-:W-:Y:S06]  /*a740*/  F2FP.F16.F32.PACK_AB R21, R97, R114 ;  /* 0x000000726115723e */ /* 0x008fec00000000ff */
[----:B------:R-:W-:Y:S01]  /*a750*/  MUFU.EX2 R40, R40 ;  /* 0x0000002800287308 */ /* 0x000fe20000000800 */
[----:B----4-:R-:W-:Y:S02]  /*a760*/  F2FP.F16.F32.PACK_AB R23, R96, R131 ;  /* 0x000000836017723e */ /* 0x010fe400000000ff */
[----:B------:R-:W-:Y:S02]  /*a770*/  F2FP.F16.F32.PACK_AB R20, R134, R133 ;  /* 0x000000858614723e */ /* 0x000fe400000000ff */
[----:B--2---:R-:W-:Y:S07]  /*a780*/  F2FP.F16.F32.PACK_AB R22, R98, R99 ;  /* 0x000000636216723e */ /* 0x004fee00000000ff */
[C---:B-1----:R-:W-:Y:S03]  /*a790*/  HMMA.16816.F32 R4, R20.reuse, R88, R4 ;  /* 0x000000581404723c */ /* 0x042fe60000001804 */
[-CC-:B------:R-:W-:Y:S01]  /*a7a0*/  FFMA.FTZ R88, R38, R102.reuse, -R121.reuse ;  /* 0x0000006626587223 */ /* 0x180fe20000010879 */
[-C--:B------:R-:W-:Y:S04]  /*a7b0*/  FFMA.FTZ R89, R39, R102.reuse, -R121 ;  /* 0x0000006627597223 */ /* 0x080fe80000010879 */
[C---:B------:R-:W-:Y:S01]  /*a7c0*/  HMMA.16816.F32 R8, R20.reuse, R90, R8 ;  /* 0x0000005a1408723c */ /* 0x040fe20000001808 */
[----:B------:R-:W-:Y:S02]  /*a7d0*/  MUFU.EX2 R88, R88 ;  /* 0x0000005800587308 */ /* 0x000fe40000000800 */
[-CC-:B------:R-:W-:Y:S01]  /*a7e0*/  FFMA.FTZ R90, R36, R102.reuse, -R105.reuse ;  /* 0x00000066245a7223 */ /* 0x180fe20000010869 */
[--C-:B------:R-:W-:Y:S07]  /*a7f0*/  FFMA.FTZ R91, R37, R102, -R105.reuse ;  /* 0x00000066255b7223 */ /* 0x100fee0000010869 */
        /* <DEDUP_REMOVED lines=13> */
[----:B-1----:R-:W-:Y:S02]  /*a8d0*/  F2FP.F16.F32.PACK_AB R21, R89, R88 ;  /* 0x000000585915723e */ /* 0x002fe400000000ff */
[----:B------:R-:W-:Y:S02]  /*a8e0*/  F2FP.F16.F32.PACK_AB R23, R43, R42 ;  /* 0x0000002a2b17723e */ /* 0x000fe400000000ff */
[----:B--2---:R-:W-:Y:S02]  /*a8f0*/  F2FP.F16.F32.PACK_AB R20, R91, R90 ;  /* 0x0000005a5b14723e */ /* 0x004fe400000000ff */
[----:B------:R-:W-:Y:S07]  /*a900*/  F2FP.F16.F32.PACK_AB R22, R40, R41 ;  /* 0x000000292816723e */ /* 0x000fee00000000ff */
[C---:B---3--:R-:W-:Y:S08]  /*a910*/  HMMA.16816.F32 R4, R20.reuse, R24, R4 ;  /* 0x000000181404723c */ /* 0x048ff00000001804 */
        /* <DEDUP_REMOVED lines=23> */
[-CC-:B------:R-:W-:Y:S01]  /*aa90*/  FFMA.FTZ R37, R52, R102.reuse, -R105.reuse ;  /* 0x0000006634257223 */ /* 0x180fe20000010869 */
[-CC-:B------:R-:W-:Y:S01]  /*aaa0*/  FFMA.FTZ R52, R53, R102.reuse, -R105.reuse ;  /* 0x0000006635347223 */ /* 0x180fe20000010869 */
[-C--:B------:R-:W-:Y:S01]  /*aab0*/  FFMA.FTZ R53, R56, R102.reuse, -R105 ;  /* 0x0000006638357223 */ /* 0x080fe20000010869 */
[----:B------:R-:W-:Y:S02]  /*aac0*/  FADD.FTZ R56, R120, R129 ;  /* 0x0000008178387221 */ /* 0x000fe40000010000 */
[C---:B------:R-:W-:Y:S03]  /*aad0*/  HMMA.16816.F32 R80, R20.reuse, R38, R80 ;  /* 0x000000261450723c */ /* 0x040fe60000001850 */
[----:B------:R-:W-:Y:S01]  /*aae0*/  MUFU.EX2 R37, R37 ;  /* 0x0000002500257308 */ /* 0x000fe20000000800 */
[-C--:B------:R-:W-:Y:S01]  /*aaf0*/  FFMA.FTZ R39, R57, R102.reuse, -R105 ;  /* 0x0000006639277223 */ /* 0x080fe20000010869 */
[--C-:B------:R-:W-:Y:S08]  /*ab00*/  FFMA.FTZ R57, R66, R102, -R121.reuse ;  /* 0x0000006642397223 */ /* 0x100ff00000010879 */
[----:B------:R-:W5:Y:S01]  /*ab10*/  MUFU.EX2 R52, R52 ;  /* 0x0000003400347308 */ /* 0x000f620000000800 */
[----:B------:R-:W-:Y:S01]  /*ab20*/  FADD.FTZ R56, R107, R56 ;  /* 0x000000386b387221 */ /* 0x000fe20000010000 */
[C---:B----4-:R-:W-:Y:S08]  /*ab30*/  HMMA.16816.F32 R12, R20.reuse, R32, R12 ;  /* 0x00000020140c723c */ /* 0x050ff0000000180c */
[----:B------:R4:W-:Y:S10]  /*ab40*/  MUFU.EX2 R38, R53 ;  /* 0x0000003500267308 */ /* 0x0009f40000000800 */
[----:B------:R-:W1:Y:S01]  /*ab50*/  MUFU.EX2 R39, R39 ;  /* 0x0000002700277308 */ /* 0x000e620000000800 */
[----:B------:R-:W-:Y:S01]  /*ab60*/  HMMA.16816.F32 R16, R20, R34, R16 ;  /* 0x000000221410723c */ /* 0x000fe20000001810 */
[----:B------:R-:W2:Y:S08]  /*ab70*/  LDSM.16.MT88.4 R32, [R153+0x9000] ;  /* 0x009000009920783b */ /* 0x000eb00000004200 */
[----:B------:R-:W-:Y:S01]  /*ab80*/  MUFU.EX2 R57, R57 ;  /* 0x0000003900397308 */ /* 0x000fe20000000800 */
[----:B------:R-:W-:Y:S02]  /*ab90*/  F2FP.F16.F32.PACK_AB R21, R55, R54 ;  /* 0x000000363715723e */ /* 0x000fe400000000ff */
[----:B---3--:R-:W-:Y:S02]  /*aba0*/  F2FP.F16.F32.PACK_AB R23, R36, R49 ;  /* 0x000000312417723e */ /* 0x008fe400000000ff */
[----:B-----5:R-:W-:Y:S01]  /*abb0*/  F2FP.F16.F32.PACK_AB R20, R52, R37 ;  /* 0x000000253414723e */ /* 0x020fe200000000ff */
[----:B----4-:R-:W-:Y:S01]  /*abc0*/  FADD.FTZ R53, R125, R56 ;  /* 0x000000387d357221 */ /* 0x010fe20000010000 */
[-CC-:B------:R-:W-:Y:S01]  /*abd0*/  FFMA.FTZ R56, R63, R102.reuse, -R121.reuse ;  /* 0x000000663f387223 */ /* 0x180fe20000010879 */
[----:B------:R-:W-:Y:S01]  /*abe0*/  FFMA.FTZ R121, R67, R102, -R121 ;  /* 0x0000006643797223 */ /* 0x000fe20000010879 */
[----:B-1----:R-:W-:Y:S01]  /*abf0*/  F2FP.F16.F32.PACK_AB R22, R39, R38 ;  /* 0x000000262716723e */ /* 0x002fe200000000ff */
[----:B------:R-:W-:Y:S02]  /*ac00*/  FADD.FTZ R53, R128, R53 ;  /* 0x0000003580357221 */ /* 0x000fe40000010000 */
[----:B------:R-:W1:Y:S02]  /*ac10*/  MUFU.EX2 R58, R121 ;  /* 0x00000079003a7308 */ /* 0x000e640000000800 */
[----:B------:R-:W-:Y:S02]  /*ac20*/  FADD.FTZ R116, R116, R53 ;  /* 0x0000003574747221 */ /* 0x000fe40000010000 */
[C---:B------:R-:W-:Y:S06]  /*ac30*/  HMMA.16816.F32 R4, R20.reuse, R24, R4 ;  /* 0x000000181404723c */ /* 0x040fec0000001804 */
[----:B------:R-:W-:Y:S01]  /*ac40*/  MUFU.EX2 R53, R62 ;  /* 0x0000003e00357308 */ /* 0x000fe20000000800 */
[----:B------:R-:W-:Y:S09]  /*ac50*/  FADD.FTZ R117, R117, R116 ;  /* 0x0000007475757221 */ /* 0x000ff20000010000 */
[----:B------:R-:W3:Y:S01]  /*ac60*/  MUFU.EX2 R56, R56 ;  /* 0x0000003800387308 */ /* 0x000ee20000000800 */
[----:B------:R-:W-:Y:S01]  /*ac70*/  FADD.FTZ R132, R132, R117 ;  /* 0x0000007584847221 */ /* 0x000fe20000010000 */
[C---:B------:R-:W-:Y:S01]  /*ac80*/  HMMA.16816.F32 R8, R20.reuse, R26, R8 ;  /* 0x0000001a1408723c */ /* 0x040fe20000001808 */
[----:B------:R-:W4:Y:S02]  /*ac90*/  LDSM.16.MT88.4 R24, [R152+0x9000] ;  /* 0x009000009818783b */ /* 0x000f240000004200 */
[----:B-1----:R-:W-:Y:S01]  /*aca0*/  F2FP.F16.F32.PACK_AB R87, R58, R57 ;  /* 0x000000393a57723e */ /* 0x002fe200000000ff */
[----:B------:R-:W-:Y:S04]  /*acb0*/  FADD.FTZ R132, R109, R132 ;  /* 0x000000846d847221 */ /* 0x000fe80000010000 */
[C---:B--2---:R-:W-:Y:S03]  /*acc0*/  HMMA.16816.F32 R68, R20.reuse, R28, R68 ;  /* 0x0000001c1444723c */ /* 0x044fe60000001844 */
[----:B------:R-:W-:Y:S01]  /*acd0*/  FADD.FTZ R28, R112, R127 ;  /* 0x0000007f701c7221 */ /* 0x000fe20000010000 */
[----:B---3--:R-:W-:Y:S01]  /*ace0*/  F2FP.F16.F32.PACK_AB R85, R56, R53 ;  /* 0x000000353855723e */ /* 0x008fe200000000ff */
[----:B------:R-:W-:Y:S02]  /*acf0*/  FADD.FTZ R111, R111, R132 ;  /* 0x000000846f6f7221 */ /* 0x000fe40000010000 */
[----:B------:R-:W-:Y:S01]  /*ad00*/  FADD.FTZ R28, R115, R28 ;  /* 0x0000001c731c7221 */ /* 0x000fe20000010000 */
[C---:B------:R-:W-:Y:S03]  /*ad10*/  HMMA.16816.F32 R72, R20.reuse, R30, R72 ;  /* 0x0000001e1448723c */ /* 0x040fe60000001848 */
[----:B------:R-:W-:Y:S01]  /*ad20*/  FADD.FTZ R113, R113, R28 ;  /* 0x0000001c71717221 */ /* 0x000fe20000010000 */
[----:B------:R-:W-:Y:S01]  /*ad30*/  FADD.FTZ R111, R108, R111 ;  /* 0x0000006f6c6f7221 */ /* 0x000fe20000010000 */
[----:B------:R-:W1:Y:S02]  /*ad40*/  LDSM.16.MT88.4 R28, [R154+0x9800] ;  /* 0x009800009a1c783b */ /* 0x000e640000004200 */
[----:B------:R-:W-:Y:S01]  /*ad50*/  FADD.FTZ R110, R110, R113 ;  /* 0x000000716e6e7221 */ /* 0x000fe20000010000 */
[C---:B------:R-:W-:Y:S01]  /*ad60*/  HMMA.16816.F32 R76, R20.reuse, R32, R76 ;  /* 0x00000020144c723c */ /* 0x040fe2000000184c */
[----:B------:R-:W-:Y:S02]  /*ad70*/  MUFU.EX2 R32, R60 ;  /* 0x0000003c00207308 */ /* 0x000fe40000000800 */
[-CC-:B------:R-:W-:Y:S01]  /*ad80*/  FFMA.FTZ R33, R61, R102.reuse, -R105.reuse ;  /* 0x000000663d217223 */ /* 0x180fe20000010869 */
[----:B------:R-:W-:Y:S01]  /*ad90*/  FFMA.FTZ R105, R65, R102, -R105 ;  /* 0x0000006641697223 */ /* 0x000fe20000010869 */
[----:B------:R-:W-:Y:S01]  /*ada0*/  FADD.FTZ R114, R114, R111 ;  /* 0x0000006f72727221 */ /* 0x000fe20000010000 */
[----:B------:R-:W-:Y:S02]  /*adb0*/  FADD.FTZ R133, R133, R110 ;  /* 0x0000006e85857221 */ /* 0x000fe40000010000 */
[C---:B------:R-:W-:Y:S03]  /*adc0*/  HMMA.16816.F32 R80, R20.reuse, R34, R80 ;  /* 0x000000221450723c */ /* 0x040fe60000001850 */
[----:B------:R-:W2:Y:S01]  /*add0*/  MUFU.EX2 R33, R33 ;  /* 0x0000002100217308 */ /* 0x000ea20000000800 */
[----:B------:R-:W-:Y:S01]  /*ade0*/  FADD.FTZ R114, R97, R114 ;  /* 0x0000007261727221 */ /* 0x000fe20000010000 */
[----:B------:R-:W-:Y:S08]  /*adf0*/  FADD.FTZ R134, R134, R133 ;  /* 0x0000008586867221 */ /* 0x000ff00000010000 */
[----:B------:R-:W-:Y:S01]  /*ae00*/  MUFU.EX2 R34, R64 ;  /* 0x0000004000227308 */ /* 0x000fe20000000800 */
[----:B------:R-:W-:Y:S01]  /*ae10*/  FADD.FTZ R131, R131, R114 ;  /* 0x0000007283837221 */ /* 0x000fe20000010000 */
[C---:B----4-:R-:W-:Y:S08]  /*ae20*/  HMMA.16816.F32 R12, R20.reuse, R24, R12 ;  /* 0x00000018140c723c */ /* 0x050ff0000000180c */
[----:B------:R-:W3:Y:S01]  /*ae30*/  MUFU.EX2 R105, R105 ;  /* 0x0000006900697308 */ /* 0x000ee20000000800 */
[----:B------:R-:W-:Y:S01]  /*ae40*/  FADD.FTZ R25, R99, R134 ;  /* 0x0000008663197221 */ /* 0x000fe20000010000 */
[----:B------:R-:W-:Y:S01]  /*ae50*/  FADD.FTZ R131, R96, R131 ;  /* 0x0000008360837221 */ /* 0x000fe20000010000 */
[----:B--2---:R-:W-:Y:S02]  /*ae60*/  F2FP.F16.F32.PACK_AB R84, R33, R32 ;  /* 0x000000202154723e */ /* 0x004fe400000000ff */
[----:B------:R-:W-:Y:S01]  /*ae70*/  FADD.FTZ R25, R98, R25 ;  /* 0x0000001962197221 */ /* 0x000fe20000010000 */
[----:B------:R-:W-:Y:S01]  /*ae80*/  HMMA.16816.F32 R16, R20, R26, R16 ;  /* 0x0000001a1410723c */ /* 0x000fe20000001810 */
[----:B------:R-:W2:Y:S02]  /*ae90*/  LDSM.16.MT88.4 R20, [R153+0x9800] ;  /* 0x009800009914783b */ /* 0x000ea40000004200 */
[----:B------:R-:W-:Y:S01]  /*aea0*/  FADD.FTZ R88, R88, R131 ;  /* 0x0000008358587221 */ /* 0x000fe20000010000 */
[----:B------:R-:W-:Y:S01]  /*aeb0*/  FADD.FTZ R24, R90, R25 ;  /* 0x000000195a187221 */ /* 0x000fe20000010000 */
[----:B---3--:R-:W-:Y:S02]  /*aec0*/  F2FP.F16.F32.PACK_AB R86, R105, R34 ;  /* 0x000000226956723e */ /* 0x008fe400000000ff */
[----:B------:R-:W-:Y:S01]  /*aed0*/  FADD.FTZ R89, R89, R88 ;  /* 0x0000005859597221 */ /* 0x000fe20000010000 */
[----:B------:R-:W-:Y:S03]  /*aee0*/  FADD.FTZ R24, R91, R24 ;  /* 0x000000185b187221 */ /* 0x000fe60000010000 */
        /* <DEDUP_REMOVED lines=38> */
.L_x_12203:
[----:B------:R1:W5:Y:S01]  /*b150*/  LD.E R5, desc[UR4][R2.64+0xd8] ;  /* 0x0000d80402057980 */ /* 0x000362000c101900 */
[----:B------:R-:W-:Y:S01]  /*b160*/  UMOV UR6, 0xffffffff ;  /* 0xffffffff00067882 */ /* 0x000fe20000000000 */
[----:B------:R-:W2:Y:S02]  /*b170*/  S2R R0, SR_TID.X ;  /* 0x0000000000007919 */ /* 0x000ea40000002100 */
[----:B--2---:R-:W-:Y:S01]  /*b180*/  IMAD.SHL.U32 R10, R0, 0x20, RZ ;  /* 0x00000020000a7824 */ /* 0x004fe200078e00ff */
[----:B------:R-:W-:-:S04]  /*b190*/  SHF.R.U32.HI R4, RZ, 0x1, R0 ;  /* 0x00000001ff047819 */ /* 0x000fc80000011600 */
        /* <DEDUP_REMOVED lines=9> */
.L_x_12218:
[----:B------:R-:W2:Y:S01]  /*b230*/  S2R R6, SR_TID.X ;  /* 0x0000000000067919 */ /* 0x000ea20000002100 */
[----:B------:R-:W1:Y:S01]  /*b240*/  S2UR UR6, SR_CgaCtaId ;  /* 0x00000000000679c3 */ /* 0x000e620000008800 */
[----:B------:R-:W4:Y:S01]  /*b250*/  MUFU.RCP R11, R8 ;  /* 0x00000008000b7308 */ /* 0x000f220000001000 */
[----:B---3--:R-:W-:Y:S01]  /*b260*/  FADD.FTZ R7, R12, R13 ;  /* 0x0000000d0c077221 */ /* 0x008fe20000010000 */
[----:B------:R-:W-:-:S05]  /*b270*/  FSETP.NE.FTZ.AND P1, PT, R8, RZ, PT ;  /* 0x000000ff0800720b */ /* 0x000fca0003f35000 */
[----:B------:R-:W-:Y:S01]  /*b280*/  BAR.SYNC.DEFER_BLOCKING 0x0 ;  /* 0x0000000000007b1d */ /* 0x000fe20000010000 */
[----:B------:R-:W-:-:S05]  /*b290*/  FSETP.NE.FTZ.AND P0, PT, R7, RZ, PT ;  /* 0x000000ff0700720b */ /* 0x000fca0003f15000 */
[----:B------:R-:W3:Y:S01]  /*b2a0*/  MUFU.RCP R9, R7 ;  /* 0x0000000700097308 */ /* 0x000ee20000001000 */
[----:B------:R-:W-:Y:S01]  /*b2b0*/  UMOV UR7, 0x400 ;  /* 0x0000040000077882 */ /* 0x000fe20000000000 */
[----:B----4-:R-:W-:Y:S01]  /*b2c0*/  FSEL R11, R11, 1, P1 ;  /* 0x3f8000000b0b7808 */ /* 0x010fe20000800000 */
[----:B-1----:R-:W-:-:S04]  /*b2d0*/  ULEA UR6, UR6, UR7, 0x18 ;  /* 0x0000000706067291 */ /* 0x002fc8000f8ec0ff */
        /* <DEDUP_REMOVED lines=8> */
[----:B------:R-:W-:Y:S01]  /*b360*/  SHF.L.U32 R13, R6, 0x1, RZ ;  /* 0x00000001060d7819 */ /* 0x000fe200000006ff */
[C---:B------:R-:W-:Y:S01]  /*b370*/  FMUL.FTZ R73, R11.reuse, R73 ;  /* 0x000000490b497220 */ /* 0x040fe20000410000 */
[----:B------:R-:W-:Y:S01]  /*b380*/  LOP3.LUT R14, R12, 0x1c0, RZ, 0xc0, !PT ;  /* 0x000001c00c0e7812 */ /* 0x000fe200078ec0ff */
[C---:B------:R-:W-:Y:S01]  /*b390*/  FMUL.FTZ R76, R11.reuse, R76 ;  /* 0x0000004c0b4c7220 */ /* 0x040fe20000410000 */
[----:B------:R-:W-:Y:S01]  /*b3a0*/  R2P PR, R6, 0x1c ;  /* 0x0000001c06007804 */ /* 0x000fe20000000000 */
[C---:B------:R-:W-:Y:S01]  /*b3b0*/  FMUL.FTZ R77, R11.reuse, R77 ;  /* 0x0000004d0b4d7220 */ /* 0x040fe20000410000 */
[----:B------:R-:W-:Y:S01]  /*b3c0*/  LOP3.LUT R14, R14, 0x38, R13, 0xf8, !PT ;  /* 0x000000380e0e7812 */ /* 0x000fe200078ef80d */
[----:B------:R-:W-:Y:S01]  /*b3d0*/  FMUL.FTZ R80, R11, R80 ;  /* 0x000000500b507220 */ /* 0x000fe20000410000 */
[----:B------:R-:W-:Y:S01]  /*b3e0*/  LOP3.LUT R13, R13, 0x6, RZ, 0xc0, !PT ;  /* 0x000000060d0d7812 */ /* 0x000fe200078ec0ff */
[C---:B------:R-:W-:Y:S01]  /*b3f0*/  FMUL.FTZ R81, R11.reuse, R81 ;  /* 0x000000510b517220 */ /* 0x040fe20000410000 */
[C---:B------:R-:W-:Y:S01]  /*b400*/  FMUL.FTZ R88, R11.reuse, R88 ;  /* 0x000000580b587220 */ /* 0x040fe20000410000 */
[C---:B------:R-:W-:Y:S01]  /*b410*/  FMUL.FTZ R89, R11.reuse, R89 ;  /* 0x000000590b597220 */ /* 0x040fe20000410000 */
[----:B------:R-:W-:Y:S01]  /*b420*/  IADD3 R10, PT, PT, R14, R13, R10 ;  /* 0x0000000d0e0a7210 */ /* 0x000fe20007ffe00a */
        /* <DEDUP_REMOVED lines=9> */
[C---:B------:R-:W-:Y:S01]  /*b4c0*/  FMUL.FTZ R98, R9.reuse, R98 ;  /* 0x0000006209627220 */ /* 0x040fe20000410000 */
[C---:B------:R-:W-:Y:S01]  /*b4d0*/  IADD3 R16, PT, PT, R10.reuse, 0x80, RZ ;  /* 0x000000800a107810 */ /* 0x040fe20007ffe0ff */
[----:B------:R-:W-:Y:S01]  /*b4e0*/  FMUL.FTZ R99, R9, R99 ;  /* 0x0000006309637220 */ /* 0x000fe20000410000 */
[----:B------:R-:W-:Y:S01]  /*b4f0*/  IADD3 R14, PT, PT, R11, R10, RZ ;  /* 0x0000000a0b0e7210 */ /* 0x000fe20007ffe0ff */
        /* <DEDUP_REMOVED lines=22> */
[----:B------:R2:W-:Y:S04]  /*b660*/  STS.64 [R9+0x800], R94 ;  /* 0x0008005e09007388 */ /* 0x0005e80000000a00 */
        /* <DEDUP_REMOVED lines=10> */
[----:B------:R4:W-:Y:S04]  /*b710*/  STS.64 [R13], R84 ;  /* 0x000000540d007388 */ /* 0x0009e80000000a00 */
[----:B------:R4:W-:Y:S04]  /*b720*/  STS.64 [R13+0x800], R86 ;  /* 0x000800560d007388 */ /* 0x0009e80000000a00 */
[----:B-1----:R-:W4:Y:S04]  /*b730*/  LD.E.64 R10, desc[UR4][R2.64+0xb0] ;  /* 0x0000b004020a7980 */ /* 0x002f28000c101b00 */
[----:B--2---:R-:W2:Y:S01]  /*b740*/  LD.E R9, desc[UR4][R2.64+0x60] ;  /* 0x0000600402097980 */ /* 0x004ea2000c101900 */
[----:B---3--:R-:W1:Y:S01]  /*b750*/  @P1 MUFU.LG2 R14, R8 ;  /* 0x00000008000e1308 */ /* 0x008e620000000c00 */
[----:B------:R-:W-:-:S02]  /*b760*/  SHF.L.U32 R36, R6, 0x2, RZ ;  /* 0x0000000206247819 */ /* 0x000fc400000006ff */
[----:B------:R3:W5:Y:S01]  /*b770*/  LD.E R42, desc[UR4][R2.64+0xcc] ;  /* 0x0000cc04022a7980 */ /* 0x000762000c101900 */
[----:B------:R-:W-:Y:S02]  /*b780*/  MOV R37, 0xff800000 ;  /* 0xff80000000257802 */ /* 0x000fe40000000f00 */
[----:B----4-:R-:W-:Y:S01]  /*b790*/  LOP3.LUT R15, R36, 0x1f8, RZ, 0xc0, !PT ;  /* 0x000001f8240f7812 */ /* 0x010fe200078ec0ff */
[----:B------:R3:W5:Y:S01]  /*b7a0*/  LD.E.64 R46, desc[UR4][R2.64+0x78] ;  /* 0x00007804022e7980 */ /* 0x000762000c101b00 */
[----:B------:R-:W4:Y:S01]  /*b7b0*/  @P0 MUFU.LG2 R7, R7 ;  /* 0x0000000700070308 */ /* 0x000f220000000c00 */
[----:B------:R-:W-:Y:S02]  /*b7c0*/  SHF.R.U32.HI R39, RZ, 0x2, R6 ;  /* 0x00000002ff277819 */ /* 0x000fe40000011606 */
[----:B------:R3:W5:Y:S01]  /*b7d0*/  LD.E.64 R44, desc[UR4][R2.64+0xa8] ;  /* 0x0000a804022c7980 */ /* 0x000762000c101b00 */
[----:B------:R-:W-:Y:S02]  /*b7e0*/  LOP3.LUT R4, R15, 0x38, R4, 0x78, !PT ;  /* 0x000000380f047812 */ /* 0x000fe400078e7804 */
[----:B------:R-:W-:Y:S01]  /*b7f0*/  MOV R38, 0xff800000 ;  /* 0xff80000000267802 */ /* 0x000fe20000000f00 */
[----:B-1----:R-:W-:-:S04]  /*b800*/  @P1 FMUL.FTZ R14, R14, 0.69314718246459960938 ;  /* 0x3f3172180e0e1820 */ /* 0x002fc80000410000 */
[----:B-----5:R-:W-:Y:S01]  /*b810*/  @P1 FFMA.FTZ R37, R5, R101, R14 ;  /* 0x0000006505251223 */ /* 0x020fe2000001000e */
[----:B------:R-:W-:Y:S01]  /*b820*/  BAR.SYNC.DEFER_BLOCKING 0x0 ;  /* 0x0000000000007b1d */ /* 0x000fe20000010000 */
[----:B------:R-:W-:-:S05]  /*b830*/  LOP3.LUT P1, RZ, R6, 0x3, RZ, 0xc0, !PT ;  /* 0x0000000306ff7812 */ /* 0x000fca000782c0ff */
[----:B------:R-:W-:Y:S01]  /*b840*/  BSSY.RECONVERGENT B0, `(.L_x_12212) ;  /* 0x000001d000007945 */ /* 0x000fe20003800200 */
[----:B------:R-:W-:Y:S01]  /*b850*/  IMAD R179, R10, UR8, R179 ;  /* 0x000000080ab37c24 */ /* 0x000fe2000f8e02b3 */
[----:B------:R-:W-:Y:S01]  /*b860*/  SHF.R.U32.HI R10, RZ, 0x1, R6 ;  /* 0x00000001ff0a7819 */ /* 0x000fe20000011606 */
[----:B----4-:R-:W-:Y:S01]  /*b870*/  @P0 FMUL.FTZ R6, R7, 0.69314718246459960938 ;  /* 0x3f31721807060820 */ /* 0x010fe20000410000 */
[----:B------:R-:W-:Y:S01]  /*b880*/  LOP3.LUT R7, R12, 0x10, RZ, 0xc0, !PT ;  /* 0x000000100c077812 */ /* 0x000fe200078ec0ff */
[----:B--2---:R-:W-:Y:S01]  /*b890*/  IMAD R9, R179, R9, R182 ;  /* 0x00000009b3097224 */ /* 0x004fe200078e02b6 */
[----:B------:R-:W-:Y:S01]  /*b8a0*/  LOP3.LUT R10, R10, 0x30, RZ, 0xc0, !PT ;  /* 0x000000300a0a7812 */ /* 0x000fe200078ec0ff */
[----:B------:R-:W-:Y:S01]  /*b8b0*/  @P0 FFMA.FTZ R38, R5, R100, R6 ;  /* 0x0000006405260223 */ /* 0x000fe20000010006 */
[----:B------:R-:W-:Y:S01]  /*b8c0*/  LEA R40, R4, R7, 0x2 ;  /* 0x0000000704287211 */ /* 0x000fe200078e10ff */
[----:B------:R-:W-:Y:S01]  /*b8d0*/  IMAD R180, R11, R9, R180 ;  /* 0x000000090bb47224 */ /* 0x000fe200078e02b4 */
[----:B------:R-:W-:-:S03]  /*b8e0*/  LOP3.LUT R39, R10, 0x7, R39, 0xf8, !PT ;  /* 0x000000070a277812 */ /* 0x000fc600078ef827 */
[----:B------:R3:W1:Y:S04]  /*b8f0*/  LDS.128 R32, [R40+UR6] ;  /* 0x0000000628207984 */ /* 0x0006680008000c00 */
[----:B------:R3:W2:Y:S04]  /*b900*/  LDS.128 R28, [R40+UR6+0x800] ;  /* 0x00080006281c7984 */ /* 0x0006a80008000c00 */
[----:B------:R3:W4:Y:S04]  /*b910*/  LDS.128 R24, [R40+UR6+0x1000] ;  /* 0x0010000628187984 */ /* 0x0007280008000c00 */
[----:B------:R3:W1:Y:S04]  /*b920*/  LDS.128 R20, [R40+UR6+0x1800] ;  /* 0x0018000628147984 */ /* 0x0006680008000c00 */
[----:B------:R3:W1:Y:S04]  /*b930*/  LDS.128 R16, [R40+UR6+0x2000] ;  /* 0x0020000628107984 */ /* 0x0006680008000c00 */
[----:B------:R3:W1:Y:S04]  /*b940*/  LDS.128 R12, [R40+UR6+0x2800] ;  /* 0x00280006280c7984 */ /* 0x0006680008000c00 */
[----:B------:R3:W1:Y:S04]  /*b950*/  LDS.128 R8, [R40+UR6+0x3000] ;  /* 0x0030000628087984 */ /* 0x0006680008000c00 */
[----:B------:R3:W1:Y:S01]  /*b960*/  LDS.128 R4, [R40+UR6+0x3800] ;  /* 0x0038000628047984 */ /* 0x0006620008000c00 */
[----:B------:R-:W-:Y:S05]  /*b970*/  @P1 BRA `(.L_x_12213) ;  /* 0x0000000000241947 */ /* 0x000fea0003800000 */
[C---:B------:R-:W-:Y:S01]  /*b980*/  VIADD R41, R39.reuse, 0x8 ;  /* 0x0000000827297836 */ /* 0x040fe20000000000 */
[C---:B---3--:R-:W-:Y:S02]  /*b990*/  IADD3 R40, P0, PT, R180.reuse, R39, RZ ;  /* 0x00000027b4287210 */ /* 0x048fe40007f1e0ff */
[-C--:B------:R-:W-:Y:S02]  /*b9a0*/  ISETP.GE.AND P2, PT, R39, R168.reuse, PT ;  /* 0x000000a82700720c */ /* 0x080fe40003f46270 */
[----:B------:R-:W-:Y:S02]  /*b9b0*/  ISETP.GE.AND P1, PT, R41, R168, PT ;  /* 0x000000a82900720c */ /* 0x000fe40003f26270 */
[----:B------:R-:W-:Y:S02]  /*b9c0*/  LEA.HI.X.SX32 R39, R180, RZ, 0x1, P0 ;  /* 0x000000ffb4277211 */ /* 0x000fe400000f0eff */
[----:B------:R-:W-:-:S04]  /*b9d0*/  LEA R44, P0, R40, R44, 0x2 ;  /* 0x0000002c282c7211 */ /* 0x000fc800078010ff */
[----:B------:R-:W-:-:S05]  /*b9e0*/  LEA.HI.X R45, R40, R45, R39, 0x2, P0 ;  /* 0x0000002d282d7211 */ /* 0x000fca00000f1427 */
[----:B------:R3:W-:Y:S04]  /*b9f0*/  @!P2 ST.E desc[UR4][R44.64], R37 ;  /* 0x000000252c00a985 */ /* 0x0007e8000c101904 */
[----:B------:R3:W-:Y:S02]  /*ba00*/  @!P1 ST.E desc[UR4][R44.64+0x20], R38 ;  /* 0x000020262c009985 */ /* 0x0007e4000c101904 */
.L_x_12213:
[----:B------:R-:W-:Y:S05]  /*ba10*/  BSYNC.RECONVERGENT B0 ;  /* 0x0000000000007941 */ /* 0x000fea0003800200 */
.L_x_12212:
[----:B---3--:R3:W5:Y:S01]  /*ba20*/  LD.E R2, desc[UR4][R2.64+0xc0] ;  /* 0x0000c00402027980 */ /* 0x008762000c101900 */
[----:B------:R-:W-:Y:S01]  /*ba30*/  LOP3.LUT R37, R36, 0xfc0, RZ, 0xc0, !PT ;  /* 0x00000fc024257812 */ /* 0x000fe200078ec0ff */
[----:B------:R-:W-:Y:S01]  /*ba40*/  IMAD R42, R180, R42, RZ ;  /* 0x0000002ab42a7224 */ /* 0x000fe200078e02ff */
[----:B------:R-:W-:Y:S01]  /*ba50*/  LOP3.LUT R39, R36, 0x3c, RZ, 0xc0, !PT ;  /* 0x0000003c24277812 */ /* 0x000fe200078ec0ff */
[----:B------:R-:W-:Y:S01]  /*ba60*/  IMAD.MOV.U32 R175, RZ, RZ, 0x0 ;  /* 0x00000000ffaf7424 */ /* 0x000fe200078e00ff */
[----:B------:R-:W-:Y:S02]  /*ba70*/  LOP3.LUT R37, R37, 0x3c, R36, 0xf8, !PT ;  /* 0x0000003c25257812 */ /* 0x000fe400078ef824 */
[----:B------:R-:W-:Y:S02]  /*ba80*/  SHF.R.U32.HI R41, RZ, 0x4, R0 ;  /* 0x00000004ff297819 */ /* 0x000fe40000011600 */
[----:B------:R-:W-:-:S03]  /*ba90*/  IADD3 R37, P0, PT, R42, R37, RZ ;  /* 0x000000252a257210 */ /* 0x000fc60007f1e0ff */
[----:B------:R-:W-:Y:S01]  /*baa0*/  VIADD R43, R41, 0x18 ;  /* 0x00000018292b7836 */ /* 0x000fe20000000000 */
[----:B------:R-:W-:Y:S02]  /*bab0*/  LEA.HI.X.SX32 R42, R42, RZ, 0x1, P0 ;  /* 0x000000ff2a2a7211 */ /* 0x000fe400000f0eff */
[----:B------:R-:W-:-:S04]  /*bac0*/  LEA R36, P2, R37, R46, 0x2 ;  /* 0x0000002e25247211 */ /* 0x000fc800078410ff */
[----:B------:R-:W-:Y:S01]  /*bad0*/  LEA.HI.X R37, R37, R47, R42, 0x2, P2 ;  /* 0x0000002f25257211 */ /* 0x000fe200010f142a */
[----:B---3--:R-:W-:Y:S01]  /*bae0*/  VIADD R3, R41, 0x10 ;  /* 0x0000001029037836 */ /* 0x008fe20000000000 */
[----:B-----5:R-:W-:Y:S01]  /*baf0*/  ISETP.GE.AND P0, PT, R39, R2, PT ;  /* 0x000000022700720c */ /* 0x020fe20003f06270 */
        /* <DEDUP_REMOVED lines=11> */
[----:B-1----:R-:W-:Y:S01]  /*bbb0*/  @!P1 ST.E.128 desc[UR4][R36.64], R32 ;  /* 0x0000002024009985 */ /* 0x002fe2000c101d04 */
[-C--:B------:R-:W-:Y:S02]  /*bbc0*/  ISETP.GE.OR P1, PT, R39, R168.reuse, P0 ;  /* 0x000000a82700720c */ /* 0x080fe40000726670 */
[----:B------:R-:W-:Y:S01]  /*bbd0*/  ISETP.GE.OR P0, PT, R41, R168, P0 ;  /* 0x000000a82900720c */ /* 0x000fe20000706670 */
[----:B--2---:R-:W-:Y:S04]  /*bbe0*/  @!P6 ST.E.128 desc[UR4][R36.64+0x800], R28 ;  /* 0x0008001c2400e985 */ /* 0x004fe8000c101d04 */
[----:B----4-:R-:W-:Y:S04]  /*bbf0*/  @!P5 ST.E.128 desc[UR4][R36.64+0x1000], R24 ;  /* 0x001000182400d985 */ /* 0x010fe8000c101d04 */
[----:B------:R-:W-:Y:S04]  /*bc00*/  @!P4 ST.E.128 desc[UR4][R36.64+0x1800], R20 ;  /* 0x001800142400c985 */ /* 0x000fe8000c101d04 */
[----:B------:R-:W-:Y:S04]  /*bc10*/  @!P3 ST.E.128 desc[UR4][R36.64+0x2000], R16 ;  /* 0x002000102400b985 */ /* 0x000fe8000c101d04 */
[----:B------:R-:W-:Y:S04]  /*bc20*/  @!P2 ST.E.128 desc[UR4][R36.64+0x2800], R12 ;  /* 0x0028000c2400a985 */ /* 0x000fe8000c101d04 */
[----:B------:R1:W-:Y:S02]  /*bc30*/  @!P1 ST.E.128 desc[UR4][R36.64+0x3000], R8 ;  /* 0x0030000824009985 */ /* 0x0003e4000c101d04 */
[----:B-1----:R-:W-:Y:S05]  /*bc40*/  @P0 RET.REL.NODEC R174 `(_ZN5flash24flash_fwd_splitkv_kernelI23Flash_fwd_kernel_traitsILi64ELi64ELi128ELi4ELb0ELb0EN7cutlass6half_tE19Flash_kernel_traitsILi64ELi64ELi128ELi4ES3_EELb0ELb0ELb1ELb0ELb0ELb0ELb1ELb0EEEvNS_16Flash_fwd_paramsE) ;  /* 0xffffff40aeec0950 */ /* 0x002fea0003c3ffff */
[----:B------:R-:W-:Y:S01]  /*bc50*/  MOV R175, 0x0 ;  /* 0x0000000000af7802 */ /* 0x000fe20000000f00 */
[----:B------:R1:W-:Y:S03]  /*bc60*/  ST.E.128 desc[UR4][R36.64+0x3800], R4 ;  /* 0x0038000424007985 */ /* 0x0003e6000c101d04 */
[----:B-1----:R-:W-:Y:S05]  /*bc70*/  RET.REL.NODEC R174 `(_ZN5flash24flash_fwd_splitkv_kernelI23Flash_fwd_kernel_traitsILi64ELi64ELi128ELi4ELb0ELb0EN7cutlass6half_tE19Flash_kernel_traitsILi64ELi64ELi128ELi4ES3_EELb0ELb0ELb1ELb0ELb0ELb0ELb1ELb0EEEvNS_16Flash_fwd_paramsE) ;  /* 0xffffff40aee07950 */ /* 0x002fea0003c3ffff */
.L_x_12211:
[----:B------:R-:W-:Y:S01]  /*bc80*/  MOV R7, 0x2 ;  /* 0x0000000200077802 */ /* 0x000fe20000000f00 */
[----:B------:R-:W-:Y:S01]  /*bc90*/  IMAD.MOV.U32 R6, RZ, RZ, 0x1f ;  /* 0x0000001fff067424 */ /* 0x000fe200078e00ff */
[----:B------:R-:W-:-:S07]  /*bca0*/  MOV R9, 0xffffffff ;  /* 0xffffffff00097802 */ /* 0x000fce0000000f00 */
[----:B-----5:R-:W-:Y:S05]  /*bcb0*/  WARPSYNC.COLLECTIVE R9, `(.L_x_12214) ;  /* 0x0000000009087348 */ /* 0x020fea0003c00000 */
[----:B------:R1:W2:Y:S02]  /*bcc0*/  SHFL.BFLY P0, R13, R186, R7, R6 ;  /* 0x0c000007ba0d7389 */ /* 0x0002a40000000006 */
[----:B-12--5:R-:W-:Y:S05]  /*bcd0*/  ENDCOLLECTIVE ;  /* 0x000000000000791b */ /* 0x026fea0003800000 */
.L_x_12214:
[----:B------:R-:W-:Y:S02]  /*bce0*/  IMAD.MOV.U32 R11, RZ, RZ, R13 ;  /* 0x000000ffff0b7224 */ /* 0x000fe400078e000d */
[----:B------:R-:W-:Y:S02]  /*bcf0*/  IMAD.MOV.U32 R7, RZ, RZ, 0x1 ;  /* 0x00000001ff077424 */ /* 0x000fe400078e00ff */
[----:B------:R-:W-:-:S05]  /*bd00*/  FADD.FTZ R11, R11, R186 ;  /* 0x000000ba0b0b7221 */ /* 0x000fca0000010000 */
[----:B------:R-:W-:-:S07]  /*bd10*/  MOV R186, R11 ;  /* 0x0000000b00ba7202 */ /* 0x000fce0000000f00 */
[----:B------:R-:W-:Y:S05]  /*bd20*/  WARPSYNC.COLLECTIVE R9, `(.L_x_12215) ;  /* 0x0000000009087348 */ /* 0x000fea0003c00000 */
[----:B------:R1:W2:Y:S02]  /*bd30*/  SHFL.BFLY P0, R13, R186, R7, R6 ;  /* 0x0c000007ba0d7389 */ /* 0x0002a40000000006 */
[----:B-12---:R-:W-:Y:S05]  /*bd40*/  ENDCOLLECTIVE ;  /* 0x000000000000791b */ /* 0x006fea0003800000 */
.L_x_12215:
[----:B------:R-:W-:Y:S01]  /*bd50*/  MOV R186, R187 ;  /* 0x000000bb00ba7202 */ /* 0x000fe20000000f00 */
[----:B------:R-:W-:Y:S01]  /*bd60*/  IMAD.MOV.U32 R7, RZ, RZ, 0x2 ;  /* 0x00000002ff077424 */ /* 0x000fe200078e00ff */
[----:B------:R-:W-:-:S07]  /*bd70*/  MOV R8, R13 ;  /* 0x0000000d00087202 */ /* 0x000fce0000000f00 */
[----:B------:R-:W-:Y:S05]  /*bd80*/  WARPSYNC.COLLECTIVE R9, `(.L_x_12216) ;  /* 0x0000000009087348 */ /* 0x000fea0003c00000 */
[----:B------:R1:W2:Y:S02]  /*bd90*/  SHFL.BFLY P0, R13, R186, R7, R6 ;  /* 0x0c000007ba0d7389 */ /* 0x0002a40000000006 */
[----:B-12---:R-:W-:Y:S05]  /*bda0*/  ENDCOLLECTIVE ;  /* 0x000000000000791b */ /* 0x006fea0003800000 */
.L_x_12216:
[----:B------:R-:W-:Y:S01]  /*bdb0*/  FADD.FTZ R8, R11, R8 ;  /* 0x000000080b087221 */ /* 0x000fe20000010000 */
[----:B------:R-:W-:Y:S01]  /*bdc0*/  FADD.FTZ R12, R13, R187 ;  /* 0x000000bb0d0c7221 */ /* 0x000fe20000010000 */
[----:B------:R-:W-:-:S04]  /*bdd0*/  MOV R7, 0x1 ;  /* 0x0000000100077802 */ /* 0x000fc80000000f00 */
[----:B------:R-:W-:-:S07]  /*bde0*/  MOV R186, R12 ;  /* 0x0000000c00ba7202 */ /* 0x000fce0000000f00 */
[----:B------:R-:W-:Y:S05]  /*bdf0*/  WARPSYNC.COLLECTIVE R9, `(.L_x_12217) ;  /* 0x0000000009087348 */ /* 0x000fea0003c00000 */
[----:B------:R1:W2:Y:S02]  /*be00*/  SHFL.BFLY P0, R13, R186, R7, R6 ;  /* 0x0c000007ba0d7389 */ /* 0x0002a40000000006 */
[----:B-12---:R-:W-:Y:S05]  /*be10*/  ENDCOLLECTIVE ;  /* 0x000000000000791b */ /* 0x006fea0003800000 */
.L_x_12217:
[----:B------:R-:W-:Y:S05]  /*be20*/  BRA `(.L_x_12218) ;  /* 0xfffffff400007947 */ /* 0x000fea000383ffff */
.L_x_12219:
        /* <DEDUP_REMOVED lines=13> */
.L_x_14816:


//--------------------- .text._ZN5flash24flash_fwd_splitkv_kernelI23Flash_fwd_kernel_traitsILi64ELi64ELi128ELi4ELb0ELb0EN7cutlass6half_tE19Flash_kernel_traitsILi64ELi64ELi128ELi4ES3_EELb0ELb0ELb1ELb0ELb0ELb1ELb1ELb0EEEvNS_16Flash_fwd_paramsE --------------------------
	.section	.text._ZN5flash24flash_fwd_splitkv_kernelI23Flash_fwd_kernel_traitsILi64ELi64ELi128ELi4ELb0ELb0EN7cutlass6half_tE19Flash_kernel_traitsILi64ELi64ELi128ELi4ES3_EELb0ELb0ELb1ELb0ELb0ELb1ELb1ELb0EEEvNS_16Flash_fwd_paramsE,"ax",@progbits
	.align	128
        .global         _ZN5flash24flash_fwd_splitkv_kernelI23Flash_fwd_kernel_traitsILi64ELi64ELi128ELi4ELb0ELb0EN7cutlass6half_tE19Flash_kernel_traitsILi64ELi64ELi128ELi4ES3_EELb0ELb0ELb1ELb0ELb0ELb1ELb1ELb0EEEvNS_16Flash_fwd_paramsE
        .type           _ZN5flash24flash_fwd_splitkv_kernelI23Flash_fwd_kernel_traitsILi64ELi64ELi128ELi4ELb0ELb0EN7cutlass6half_tE19Flash_kernel_traitsILi64ELi64ELi128ELi4ES3_EELb0ELb0ELb1ELb0ELb0ELb1ELb1ELb0EEEvNS_16Flash_fwd_paramsE,@function
        .size           _ZN5flash24flash_fwd_splitkv_kernelI23Flash_fwd_kernel_traitsILi64ELi64ELi128ELi4ELb0ELb0EN7cutlass6half_tE19Flash_kernel_traitsILi64ELi64ELi128ELi4ES3_EELb0ELb0ELb1ELb0ELb0ELb1ELb1ELb0EEEvNS_16Flash_fwd_paramsE,(.L_x_14817 - _ZN5flash24flash_fwd_splitkv_kernelI23Flash_fwd_kernel_traitsILi64ELi64ELi128ELi4ELb0ELb0EN7cutlass6half_tE19Flash_kernel_traitsILi64ELi64ELi128ELi4ES3_EELb0ELb0ELb1ELb0ELb0ELb1ELb1ELb0EEEvNS_16Flash_fwd_paramsE)
        .other          _ZN5flash24flash_fwd_splitkv_kernelI23Flash_fwd_kernel_traitsILi64ELi64ELi128ELi4ELb0ELb0EN7cutlass6half_tE19Flash_kernel_traitsILi64ELi64ELi128ELi4ES3_EELb0ELb0ELb1ELb0ELb0ELb1ELb1ELb0EEEvNS_16Flash_fwd_paramsE,@"STO_CUDA_ENTRY STV_DEFAULT"
_ZN5flash24flash_fwd_splitkv_kernelI23Flash_fwd_kernel_traitsILi64ELi64ELi128ELi4ELb0ELb0EN7cutlass6half_tE19Flash_kernel_traitsILi64ELi64ELi128ELi4ES3_EELb0ELb0ELb1ELb0ELb0ELb1ELb1ELb0EEEvNS_16Flash_fwd_paramsE:
.text._ZN5flash24flash_fwd_splitkv_kernelI23Flash_fwd_kernel_traitsILi64ELi64ELi128ELi4ELb0ELb0EN7cutlass6half_tE19Flash_kernel_traitsILi64ELi64ELi128ELi4ES3_EELb0ELb0ELb1ELb0ELb0ELb1ELb1ELb0EEEvNS_16Flash_fwd_paramsE:
        /* <DEDUP_REMOVED lines=29> */
[----:B------:R-:W-:Y:S05]  /*01d0*/  CALL.REL.NOINC `($_ZN5flash24flash_fwd_splitkv_kernelI23Flash_fwd_kernel_traitsILi64ELi64ELi128ELi4ELb0ELb0EN7cutlass6half_tE19Flash_kernel_traitsILi64ELi64ELi128ELi4ES3_EELb0ELb0ELb1ELb0ELb0ELb1ELb1ELb0EEEvNS_16Flash_fwd_paramsE$_ZN5flash30compute_attn_1rowblock_splitkvI23Flash_fwd_kernel_traitsILi64ELi64ELi128ELi4ELb0ELb0EN7cutlass6half_tE19Flash_kernel_traitsILi64ELi64ELi128ELi4ES3_EELb0ELb0ELb1ELb0ELb0ELb1ELb1ELb0ENS_16Flash_fwd_paramsEEEvRKT8_iiiii) ;  /* 0x0000000000087944 */ /* 0x000fea0003c00000 */
[----:B------:R-:W-:Y:S05]  /*01e0*/  BSYNC.RECONVERGENT B2 ;  /* 0x0000000000027941 */ /* 0x000fea0003800200 */
.L_x_12220:
[----:B------:R-:W-:Y:S05]  /*01f0*/  EXIT ;  /* 0x000000000000794d */ /* 0x000fea0003800000 */
        .type           $_ZN5flash24flash_fwd_splitkv_kernelI23Flash_fwd_kernel_traitsILi64ELi64ELi128ELi4ELb0ELb0EN7cutlass6half_tE19Flash_kernel_traitsILi64ELi64ELi128ELi4ES3_EELb0ELb0ELb1ELb0ELb0ELb1ELb1ELb0EEEvNS_16Flash_fwd_paramsE$_ZN5flash30compute_attn_1rowblock_splitkvI23Flash_fwd_kernel_traitsILi64ELi64ELi128ELi4ELb0ELb0EN7cutlass6half_tE19Flash_kernel_traitsILi64ELi64ELi128ELi4ES3_EELb0ELb0ELb1ELb0ELb0ELb1ELb1ELb0ENS_16Flash_fwd_paramsEEEvRKT8_iiiii,@function
        .size           $_ZN5flash24flash_fwd_splitkv_kernelI23Flash_fwd_kernel_traitsILi64ELi64ELi128ELi4ELb0ELb0EN7cutlass6half_tE19Flash_kernel_traitsILi64ELi64ELi128ELi4ES3_EELb0ELb0ELb1ELb0ELb0ELb1ELb1ELb0EEEvNS_16Flash_fwd_paramsE$_ZN5flash30compute_attn_1rowblock_splitkvI23Flash_fwd_kernel_traitsILi64ELi64ELi128ELi4ELb0ELb0EN7cutlass6half_tE19Flash_kernel_traitsILi64ELi64ELi128ELi4ES3_EELb0ELb0ELb1ELb0ELb0ELb1ELb1ELb0ENS_16Flash_fwd_paramsEEEvRKT8_iiiii,(.L_x_14817 - $_ZN5flash24flash_fwd_splitkv_kernelI23Flash_fwd_kernel_traitsILi64ELi64ELi128ELi4ELb0ELb0EN7cutlass6half_tE19Flash_kernel_traitsILi64ELi64ELi128ELi4ES3_EELb0ELb0ELb1ELb0ELb0ELb1ELb1ELb0EEEvNS_16Flash_fwd_paramsE$_ZN5flash30compute_attn_1rowblock_splitkvI23Flash_fwd_kernel_traitsILi64ELi64ELi128ELi4ELb0ELb0EN7cutlass6half_tE19Flash_kernel_traitsILi64ELi64ELi128ELi4ES3_EELb0ELb0ELb1ELb0ELb0ELb1ELb1ELb0ENS_16Flash_fwd_paramsEEEvRKT8_iiiii)
$_ZN5flash24flash_fwd_splitkv_kernelI23Flash_fwd_kernel_traitsILi64ELi64ELi128ELi4ELb0ELb0EN7cutlass6half_tE19Flash_kernel_traitsILi64ELi64ELi128ELi4ES3_EELb0ELb0ELb1ELb0ELb0ELb1ELb1ELb0EEEvNS_16Flash_fwd_paramsE$_ZN5flash30compute_attn_1rowblock_splitkvI23Flash_fwd_kernel_traitsILi64ELi64ELi128ELi4ELb0ELb0EN7cutlass6half_tE19Flash_kernel_traitsILi64ELi64ELi128ELi4ES3_EELb0ELb0ELb1ELb0ELb0ELb1ELb1ELb0ENS_16Flash_fwd_paramsEEEvRKT8_iiiii:
        /* <DEDUP_REMOVED lines=39> */
.L_x_12222:
[----:B------:R-:W-:Y:S05]  /*0470*/  BSYNC.RECONVERGENT B0 ;  /* 0x0000000000007941 */ /* 0x000fea0003800200 */
.L_x_12221:
[----:B------:R-:W-:Y:S04]  /*0480*/  BSSY.RECONVERGENT B0, `(.L_x_12223) ;  /* 0x0000007000007945 */ /* 0x000fe80003800200 */
[----:B------:R-:W-:Y:S05]  /*0490*/  @!P3 BRA `(.L_x_12224) ;  /* 0x000000000014b947 */ /* 0x000fea0003800000 */
[----:B------:R-:W4:Y:S02]  /*04a0*/  LD.E.U8 R5, desc[UR4][R2.64+0x1b2] ;  /* 0x0001b20402057980 */ /* 0x000f24000c101100 */
[----:B----4-:R-:W-:-:S13]  /*04b0*/  ISETP.NE.AND P1, PT, R5, RZ, PT ;  /* 0x000000ff0500720c */ /* 0x010fda0003f25270 */
[----:B------:R-:W4:Y:S02]  /*04c0*/  @P1 LD.E R12, desc[UR4][R16.64+0x4] ;  /* 0x00000404100c1980 */ /* 0x000f24000c101900 */
[----:B----45:R-:W-:-:S06]  /*04d0*/  @P1 IADD3 R21, PT, PT, R12, -R15, RZ ;  /* 0x8000000f0c151210 */ /* 0x030fcc0007ffe0ff */
[----:B------:R4:W5:Y:S02]  /*04e0*/  @!P1 LD.E R21, desc[UR4][R16.64] ;  /* 0x0000000410159980 */ /* 0x000964000c101900 */
.L_x_12224:
[----:B------:R-:W-:Y:S05]  /*04f0*/  BSYNC.RECONVERGENT B0 ;  /* 0x0000000000007941 */ /* 0x000fea0003800200 */
.L_x_12223:
        /* <DEDUP_REMOVED lines=8> */
.L_x_12226:
[----:B------:R-:W5:Y:S01]  /*0580*/  LD.E.64 R8, desc[UR4][R2.64+0x108] ;  /* 0x0001080402087980 */ /* 0x000f62000c101b00 */
[----:B------:R-:W-:Y:S01]  /*0590*/  BSSY.RECONVERGENT B0, `(.L_x_12228) ;  /* 0x0000006000007945 */ /* 0x000fe20003800200 */
[----:B------:R-:W-:Y:S01]  /*05a0*/  IMAD.MOV.U32 R5, RZ, RZ, RZ ;  /* 0x000000ffff057224 */ /* 0x000fe200078e00ff */
[----:B-----5:R-:W-:-:S04]  /*05b0*/  ISETP.NE.U32.AND P0, PT, R8, RZ, PT ;  /* 0x000000ff0800720c */ /* 0x020fc80003f05070 */
[----:B------:R-:W-:-:S13]  /*05c0*/  ISETP.NE.AND.EX P0, PT, R9, RZ, PT, P0 ;  /* 0x000000ff0900720c */ /* 0x000fda0003f05300 */
[----:B------:R-:W-:Y:S05]  /*05d0*/  @!P0 BRA `(.L_x_12229) ;  /* 0x0000000000048947 */ /* 0x000fea0003800000 */
[----:B------:R1:W5:Y:S02]  /*05e0*/  LD.E R5, desc[UR4][R2.64+0xbc] ;  /* 0x0000bc0402057980 */ /* 0x000364000c101900 */
.L_x_12229:
[----:B------:R-:W-:Y:S05]  /*05f0*/  BSYNC.RECONVERGENT B0 ;  /* 0x0000000000007941 */ /* 0x000fea0003800200 */
.L_x_12228:
[----:B-----5:R-:W-:Y:S02]  /*0600*/  IADD3 R21, PT, PT, R5, R21, -R14 ;  /* 0x0000001505157210 */ /* 0x020fe40007ffe80e */
.L_x_12227:
[----:B------:R-:W-:Y:S05]  /*0610*/  BSYNC.RECONVERGENT B1 ;  /* 0x0000000000017941 */ /* 0x000fea0003800200 */
.L_x_12225:
[----:B------:R-:W-:Y:S01]  /*0620*/  IMAD.SHL.U32 R182, R37, 0x40, RZ ;  /* 0x0000004025b67824 */ /* 0x000fe200078e00ff */
[----:B------:R-:W-:-:S04]  /*0630*/  MOV R177, 0x0 ;  /* 0x0000000000b17802 */ /* 0x000fc80000000f00 */
[----:B------:R-:W-:-:S13]  /*0640*/  ISETP.GT.AND P0, PT, R23, R182, PT ;  /* 0x000000b61700720c */ /* 0x000fda0003f04270 */
[----:B-1234-:R-:W-:Y:S05]  /*0650*/  @!P0 RET.REL.NODEC R176 `(_ZN5flash24flash_fwd_splitkv_kernelI23Flash_fwd_kernel_traitsILi64ELi64ELi128ELi4ELb0ELb0EN7cutlass6half_tE19Flash_kernel_traitsILi64ELi64ELi128ELi4ES3_EELb0ELb0ELb1ELb0ELb0ELb1ELb1ELb0EEEvNS_16Flash_fwd_paramsE) ;  /* 0xfffffff8b0688950 */ /* 0x01efea0003c3ffff */
        /* <DEDUP_REMOVED lines=109> */
[----:B-1----:R-:W-:Y:S05]  /*0d30*/  @P6 RET.REL.NODEC R176 `(_ZN5flash24flash_fwd_splitkv_kernelI23Flash_fwd_kernel_traitsILi64ELi64ELi128ELi4ELb0ELb0EN7cutlass6half_tE19Flash_kernel_traitsILi64ELi64ELi128ELi4ES3_EELb0ELb0ELb1ELb0ELb0ELb1ELb1ELb0EEEvNS_16Flash_fwd_paramsE) ;  /* 0xfffffff0b0b06950 */ /* 0x002fea0003c3ffff */
[----:B------:R-:W-:Y:S02]  /*0d40*/  MOV R5, 0xff800000 ;  /* 0xff80000000057802 */ /* 0x000fe40000000f00 */
[----:B------:R-:W-:-:S03]  /*0d50*/  MOV R177, 0x0 ;  /* 0x0000000000b17802 */ /* 0x000fc60000000f00 */
[----:B------:R1:W-:Y:S02]  /*0d60*/  ST.E desc[UR4][R2.64+0xe0], R5 ;  /* 0x0000e00502007985 */ /* 0x0003e4000c101904 */
[----:B-1----:R-:W-:Y:S05]  /*0d70*/  RET.REL.NODEC R176 `(_ZN5flash24flash_fwd_splitkv_kernelI23Flash_fwd_kernel_traitsILi64ELi64ELi128ELi4ELb0ELb0EN7cutlass6half_tE19Flash_kernel_traitsILi64ELi64ELi128ELi4ES3_EELb0ELb0ELb1ELb0ELb0ELb1ELb1ELb0EEEvNS_16Flash_fwd_paramsE) ;  /* 0xfffffff0b0a07950 */ /* 0x002fea0003c3ffff */
.L_x_12230:
        /* <DEDUP_REMOVED lines=49> */
[----:B------:R-:W-:Y:S01]  /*1090*/  @!P2 LOP3.LUT R12, RZ, R13, RZ, 0x33, !PT ;  /* 0x0000000dff0ca212 */ /* 0x000fe200078e33ff */
[----:B------:R-:W3:Y:S04]  /*10a0*/  LD.E.64 R14, desc[UR4][R2.64+0x28] ;  /* 0x00002804020e7980 */ /* 0x000ee8000c101b00 */
[----:B------:R-:W-:-:S05]  /*10b0*/  IMAD.WIDE R30, R12, 0x4, R186 ;  /* 0x000000040c1e7825 */ /* 0x000fca00078e02ba */
[----:B------:R1:W2:Y:S01]  /*10c0*/  LD.E R0, desc[UR4][R30.64] ;  /* 0x000000041e007980 */ /* 0x0002a2000c101900 */
        /* <DEDUP_REMOVED lines=35> */
[----:B------:R-:W-:Y:S01]  /*1300*/  IMAD.WIDE.U32 R24, R4, R166, R24 ;  /* 0x000000a604187225 */ /* 0x000fe200078e0018 */
[----:B------:R-:W-:-:S03]  /*1310*/  SHF.R.S32.HI R6, RZ, 0x1f, R13 ;  /* 0x0000001fff067819 */ /* 0x000fc6000001140d */
[----:B------:R-:W-:Y:S02]  /*1320*/  IMAD.IADD R25, R25, 0x1, R5 ;  /* 0x0000000119197824 */ /* 0x000fe400078e0205 */
        /* <DEDUP_REMOVED lines=11> */
.L_x_12232:
        /* <DEDUP_REMOVED lines=28> */
[----:B------:R-:W-:-:S05]  /*15a0*/  @P3 IADD3 R6, PT, PT, R14, R15, RZ ;  /* 0x0000000f0e063210 */ /* 0x000fca0007ffe0ff */
[----:B------:R-:W-:Y:S02]  /*15b0*/  @!P2 IMAD.IADD R5, R5, 0x1, -R4 ;  /* 0x000000010505a824 */ /* 0x000fe400078e0a04 */
[----:B------:R-:W-:Y:S01]  /*15c0*/  @!P3 IMAD.IADD R31, R31, 0x1, R0 ;  /* 0x000000011f1fb824 */ /* 0x000fe200078e0200 */
[----:B-----5:R-:W-:Y:S01]  /*15d0*/  @!P3 SHF.R.S32.HI R0, RZ, 0x1f, R13 ;  /* 0x0000001fff00b819 */ /* 0x020fe2000001140d */
[----:B---3--:R-:W-:Y:S01]  /*15e0*/  @!P3 IMAD R9, R17, R13, RZ ;  /* 0x0000000d1109b224 */ /* 0x008fe200078e02ff */
[----:B------:R-:W-:Y:S02]  /*15f0*/  ISETP.GE.U32.AND P4, PT, R5, R4, PT ;  /* 0x000000040500720c */ /* 0x000fe40003f86070 */
[----:B------:R-:W-:Y:S01]  /*1600*/  LOP3.LUT R5, R184, R11, RZ, 0x3c, !PT ;  /* 0x0000000bb8057212 */ /* 0x000fe200078e3cff */
[C---:B------:R-:W-:Y:S02]  /*1610*/  @!P3 IMAD R9, R16.reuse, R0, R9 ;  /* 0x000000001009b224 */ /* 0x040fe400078e0209 */
[----:B------:R-:W-:Y:S01]  /*1620*/  @!P3 IMAD.WIDE.U32 R30, R16, R13, R30 ;  /* 0x0000000d101eb225 */ /* 0x000fe200078e001e */
[----:B------:R-:W-:-:S02]  /*1630*/  ISETP.GE.AND P1, PT, R5, RZ, PT ;  /* 0x000000ff0500720c */ /* 0x000fc40003f26270 */
[----:B------:R-:W-:Y:S01]  /*1640*/  ISETP.NE.AND P0, PT, R11, RZ, PT ;  /* 0x000000ff0b00720c */ /* 0x000fe20003f05270 */
        /* <DEDUP_REMOVED lines=20> */
[----:B----4-:R-:W-:Y:S01]  /*1790*/  @!P3 IMAD R0, R19, R13, RZ ;  /* 0x0000000d1300b224 */ /* 0x010fe200078e02ff */
[----:B------:R-:W-:Y:S02]  /*17a0*/  @!P3 SHF.R.S32.HI R5, RZ, 0x1f, R13 ;  /* 0x0000001fff05b819 */ /* 0x000fe4000001140d */
[----:B------:R-:W-:Y:S02]  /*17b0*/  IADD3 R31, PT, PT, R31, R6, RZ ;  /* 0x000000061f1f7210 */ /* 0x000fe40007ffe0ff */
[----:B------:R-:W-:Y:S01]  /*17c0*/  @!P3 MOV R32, R8 ;  /* 0x000000080020b202 */ /* 0x000fe20000000f00 */
[----:B------:R-:W-:Y:S01]  /*17d0*/  IMAD R9, R25, R12, RZ ;  /* 0x0000000c19097224 */ /* 0x000fe200078e02ff */
[----:B------:R-:W-:Y:S01]  /*17e0*/  SHF.R.S32.HI R6, RZ, 0x1f, R12 ;  /* 0x0000001fff067819 */ /* 0x000fe2000001140c */
[----:B------:R-:W-:-:S02]  /*17f0*/  @P3 IMAD.IADD R14, R14, 0x1, R15 ;  /* 0x000000010e0e3824 */ /* 0x000fc400078e020f */
[C---:B------:R-:W-:Y:S02]  /*1800*/  @!P3 IMAD R0, R18.reuse, R5, R0 ;  /* 0x000000051200b224 */ /* 0x040fe400078e0200 */
[----:B------:R-:W-:-:S04]  /*1810*/  @!P3 IMAD.WIDE.U32 R18, R18, R13, R32 ;  /* 0x0000000d1212b225 */ /* 0x000fc800078e0020 */
[----:B------:R-:W-:-:S04]  /*1820*/  IMAD.WIDE.U32 R12, R24, R12, R30 ;  /* 0x0000000c180c7225 */ /* 0x000fc800078e001e */
[----:B------:R-:W-:Y:S02]  /*1830*/  IMAD R9, R24, R6, R9 ;  /* 0x0000000618097224 */ /* 0x000fe400078e0209 */
        /* <DEDUP_REMOVED lines=8> */
.L_x_12233:
[----:B------:R-:W-:Y:S05]  /*18c0*/  BSYNC.RECONVERGENT B0 ;  /* 0x0000000000007941 */ /* 0x000fea0003800200 */
.L_x_12231:
        /* <DEDUP_REMOVED lines=30> */
[-C--:B-----5:R-:W-:Y:S02]  /*1ab0*/  IMAD R8, R17, R168.reuse, RZ ;  /* 0x000000a811087224 */ /* 0x0a0fe400078e02ff */
[----:B------:R-:W-:-:S05]  /*1ac0*/  IMAD.WIDE.U32 R30, R4, R168, RZ ;  /* 0x000000a8041e7225 */ /* 0x000fca00078e00ff */
[----:B------:R-:W-:Y:S01]  /*1ad0*/  @P3 IADD3 R16, PT, PT, R16, 0x1, RZ ;  /* 0x0000000110103810 */ /* 0x000fe20007ffe0ff */
[----:B------:R-:W-:Y:S02]  /*1ae0*/  IMAD R8, R4, R169, R8 ;  /* 0x000000a904087224 */ /* 0x000fe400078e0208 */
[----:B------:R-:W-:Y:S02]  /*1af0*/  IMAD.SHL.U32 R4, R10, 0x8, RZ ;  /* 0x000000080a047824 */ /* 0x000fe400078e00ff */
[----:B------:R-:W-:Y:S01]  /*1b00*/  @!P1 IMAD.MOV R16, RZ, RZ, -R16 ;  /* 0x000000ffff109224 */ /* 0x000fe200078e0a10 */
[----:B------:R-:W-:Y:S02]  /*1b10*/  @!P2 LOP3.LUT R16, RZ, R11, RZ, 0x33, !PT ;  /* 0x0000000bff10a212 */ /* 0x000fe400078e33ff */
[----:B------:R-:W-:Y:S02]  /*1b20*/  LOP3.LUT R180, R4, 0x38, RZ, 0xc0, !PT ;  /* 0x0000003804b47812 */ /* 0x000fe400078ec0ff */
[----:B------:R-:W-:Y:S01]  /*1b30*/  SHF.R.S32.HI R14, RZ, 0x1f, R16 ;  /* 0x0000001fff0e7819 */ /* 0x000fe20000011410 */
[----:B------:R-:W-:Y:S01]  /*1b40*/  IMAD R11, R29, R16, RZ ;  /* 0x000000101d0b7224 */ /* 0x000fe200078e02ff */
[----:B------:R-:W-:Y:S01]  /*1b50*/  IADD3 R8, PT, PT, R31, R8, RZ ;  /* 0x000000081f087210 */ /* 0x000fe20007ffe0ff */
[----:B------:R-:W-:Y:S01]  /*1b60*/  IMAD.WIDE.U32 R16, R28, R16, RZ ;  /* 0x000000101c107225 */ /* 0x000fe200078e00ff */
[----:B------:R-:W-:-:S03]  /*1b70*/  IADD3 R0, P2, P1, R30, R0, R180 ;  /* 0x000000001e007210 */ /* 0x000fc6000795e0b4 */
[----:B------:R-:W-:Y:S01]  /*1b80*/  IMAD R11, R14, R28, R11 ;  /* 0x0000001c0e0b7224 */ /* 0x000fe200078e020b */
[----:B------:R-:W-:Y:S02]  /*1b90*/  IADD3.X R8, PT, PT, R8, R15, RZ, P2, P1 ;  /* 0x0000000f08087210 */ /* 0x000fe400017e24ff */
[----:B------:R-:W-:Y:S01]  /*1ba0*/  IADD3 R16, P1, PT, R0, R16, RZ ;  /* 0x0000001000107210 */ /* 0x000fe20007f3e0ff */
[----:B------:R-:W-:Y:S01]  /*1bb0*/  IMAD.IADD R11, R17, 0x1, R11 ;  /* 0x00000001110b7824 */ /* 0x000fe200078e020b */
[----:B------:R-:W-:Y:S02]  /*1bc0*/  MOV R14, 0x400 ;  /* 0x00000400000e7802 */ /* 0x000fe40000000f00 */
[----:B------:R-:W-:Y:S02]  /*1bd0*/  SHF.R.U32.HI R30, RZ, 0x3, R10 ;  /* 0x00000003ff1e7819 */ /* 0x000fe4000001160a */
[----:B------:R-:W-:Y:S02]  /*1be0*/  IADD3.X R17, PT, PT, R8, R11, RZ, P1, !PT ;  /* 0x0000000b08117210 */ /* 0x000fe40000ffe4ff */
[----:B-1----:R-:W-:Y:S01]  /*1bf0*/  LEA R9, R9, R14, 0x18 ;  /* 0x0000000e09097211 */ /* 0x002fe200078ec0ff */
[----:B------:R-:W-:Y:S01]  /*1c00*/  IMAD R11, R169, R30, RZ ;  /* 0x0000001ea90b7224 */ /* 0x000fe200078e02ff */
[----:B------:R-:W-:Y:S01]  /*1c10*/  IADD3 R14, P1, PT, R180, R6, RZ ;  /* 0x00000006b40e7210 */ /* 0x000fe20007f3e0ff */
[----:B------:R-:W-:-:S03]  /*1c20*/  IMAD.WIDE.U32 R16, R30, R168, R16 ;  /* 0x000000a81e107225 */ /* 0x000fc600078e0010 */
[----:B------:R-:W-:Y:S01]  /*1c30*/  IADD3.X R15, PT, PT, RZ, R5, RZ, P1, !PT ;  /* 0x00000005ff0f7210 */ /* 0x000fe20000ffe4ff */
[----:B------:R-:W-:Y:S02]  /*1c40*/  IMAD.IADD R170, R23, 0x1, -R182 ;  /* 0x0000000117aa7824 */ /* 0x000fe400078e0ab6 */
[----:B------:R-:W-:Y:S02]  /*1c50*/  IMAD.IADD R11, R17, 0x1, R11 ;  /* 0x00000001110b7824 */ /* 0x000fe400078e020b */
[----:B------:R-:W-:Y:S02]  /*1c60*/  IMAD R6, R167, R30, RZ ;  /* 0x0000001ea7067224 */ /* 0x000fe400078e02ff */
[----:B------:R-:W-:Y:S01]  /*1c70*/  IMAD.WIDE.U32 R14, R30, R166, R14 ;  /* 0x000000a61e0e7225 */ /* 0x000fe200078e000e */
[----:B------:R-:W-:-:S03]  /*1c80*/  SHF.R.S32.HI R185, RZ, 0x1f, R184 ;  /* 0x0000001fffb97819 */ /* 0x000fc600000114b8 */
[----:B------:R-:W-:Y:S01]  /*1c90*/  IMAD.IADD R173, R15, 0x1, R6 ;  /* 0x000000010fad7824 */ /* 0x000fe200078e0206 */
[----:B------:R-:W-:Y:S01]  /*1ca0*/  SHF.L.U32 R6, R10, 0x5, RZ ;  /* 0x000000050a067819 */ /* 0x000fe200000006ff */
[----:B------:R-:W-:Y:S01]  /*1cb0*/  IMAD.MOV.U32 R31, RZ, RZ, RZ ;  /* 0x000000ffff1f7224 */ /* 0x000fe200078e00ff */
[----:B------:R-:W-:Y:S01]  /*1cc0*/  BSSY.RECONVERGENT B0, `(.L_x_12234) ;  /* 0x0000030000007945 */ /* 0x000fe20003800200 */
[----:B------:R-:W-:Y:S01]  /*1cd0*/  SHF.R.U32.HI R5, RZ, 0x4, R10 ;  /* 0x00000004ff057819 */ /* 0x000fe2000001160a */
[----:B------:R-:W-:Y:S01]  /*1ce0*/  IMAD.WIDE.U32 R36, R37, 0x40, R30 ;  /* 0x0000004025247825 */ /* 0x000fe200078e001e */
[----:B------:R-:W-:-:S03]  /*1cf0*/  LOP3.LUT R6, R6, 0x7c00, RZ, 0xc0, !PT ;  /* 0x00007c0006067812 */ /* 0x000fc600078ec0ff */
[-C--:B--2---:R-:W-:Y:S02]  /*1d00*/  @!P0 IMAD R0, R25, R181.reuse, RZ ;  /* 0x000000b519008224 */ /* 0x084fe400078e02ff */
[----:B------:R-:W-:-:S04]  /*1d10*/  @!P0 IMAD.WIDE.U32 R24, R24, R181, RZ ;  /* 0x000000b518188225 */ /* 0x000fc800078e00ff */
[----:B------:R-:W-:Y:S02]  /*1d20*/  @!P0 IMAD.IADD R0, R25, 0x1, R0 ;  /* 0x0000000119008824 */ /* 0x000fe400078e0200 */
[----:B------:R-:W-:Y:S02]  /*1d30*/  @!P0 IMAD.MOV.U32 R8, RZ, RZ, R24 ;  /* 0x000000ffff088224 */ /* 0x000fe400078e0018 */
[----:B------:R-:W-:-:S04]  /*1d40*/  @P0 IMAD.WIDE.U32 R24, R38, R7, RZ ;  /* 0x0000000726180225 */ /* 0x000fc800078e00ff */
[----:B------:R-:W-:Y:S01]  /*1d50*/  @P0 IMAD R7, R39, R7, RZ ;  /* 0x0000000727070224 */ /* 0x000fe200078e02ff */
[----:B---3--:R-:W-:Y:S01]  /*1d60*/  LEA R174, P1, R16, R18, 0x1 ;  /* 0x0000001210ae7211 */ /* 0x008fe200078208ff */
[----:B------:R-:W-:-:S03]  /*1d70*/  @P0 IMAD.MOV.U32 R8, RZ, RZ, R24 ;  /* 0x000000ffff080224 */ /* 0x000fc600078e0018 */
[----:B------:R-:W-:Y:S02]  /*1d80*/  @P0 IADD3 R0, PT, PT, R25, R7, RZ ;  /* 0x0000000719000210 */ /* 0x000fe40007ffe0ff */
[----:B------:R-:W-:Y:S02]  /*1d90*/  LOP3.LUT R7, R4, 0x1c0, RZ, 0xc0, !PT ;  /* 0x000001c004077812 */ /* 0x000fe400078ec0ff */
[----:B------:R-:W-:Y:S02]  /*1da0*/  ISETP.GE.AND P0, PT, R30, R170, PT ;  /* 0x000000aa1e00720c */ /* 0x000fe40003f06270 */
[----:B------:R-:W-:Y:S02]  /*1db0*/  LEA.HI.X R175, R16, R19, R11, 0x1, P1 ;  /* 0x0000001310af7211 */ /* 0x000fe400008f0c0b */
[----:B------:R-:W-:Y:S02]  /*1dc0*/  IADD3 R16, P1, PT, R180, R8, RZ ;  /* 0x00000008b4107210 */ /* 0x000fe40007f3e0ff */
[----:B------:R-:W-:Y:S01]  /*1dd0*/  LOP3.LUT R7, R7, 0x38, R10, 0xf8, !PT ;  /* 0x0000003807077812 */ /* 0x000fe200078ef80a */
[----:B----4-:R-:W-:Y:S01]  /*1de0*/  IMAD R35, R33, R184, RZ ;  /* 0x000000b821237224 */ /* 0x010fe200078e02ff */
[----:B------:R-:W-:Y:S01]  /*1df0*/  LEA R172, P2, R14, R12, 0x1 ;  /* 0x0000000c0eac7211 */ /* 0x000fe200078408ff */
[----:B------:R-:W-:Y:S01]  /*1e00*/  IMAD.X R17, RZ, RZ, R0, P1 ;  /* 0x000000ffff117224 */ /* 0x000fe200008e0600 */
[--C-:B------:R-:W-:Y:S01]  /*1e10*/  LOP3.LUT R7, R7, 0x38, R4.reuse, 0x78, !PT ;  /* 0x0000003807077812 */ /* 0x100fe200078e7804 */
[----:B------:R-:W-:Y:S01]  /*1e20*/  IMAD R35, R32, R185, R35 ;  /* 0x000000b920237224 */ /* 0x000fe200078e0223 */
[----:B------:R-:W-:Y:S01]  /*1e30*/  LEA.HI.X R173, R14, R13, R173, 0x1, P2 ;  /* 0x0000000d0ead7211 */ /* 0x000fe200010f0cad */
[----:B------:R-:W-:Y:S01]  /*1e40*/  IMAD.SHL.U32 R13, R10, 0x40, RZ ;  /* 0x000000400a0d7824 */ /* 0x000fe200078e00ff */
[----:B------:R-:W-:Y:S01]  /*1e50*/  LOP3.LUT R0, R7, 0x1e00, R4, 0xf8, !PT ;  /* 0x00001e0007007812 */ /* 0x000fe200078ef804 */
[----:B------:R-:W-:Y:S01]  /*1e60*/  IMAD.WIDE.U32 R32, R184, R32, R16 ;  /* 0x00000020b8207225 */ /* 0x000fe200078e0010 */
[----:B------:R-:W-:-:S02]  /*1e70*/  SHF.R.U32.HI R25, RZ, 0x1, R10 ;  /* 0x00000001ff197819 */ /* 0x000fc4000001160a */
[----:B------:R-:W-:Y:S01]  /*1e80*/  LOP3.LUT R7, R13, 0x1c0, RZ, 0xc0, !PT ;  /* 0x000001c00d077812 */ /* 0x000fe200078ec0ff */
[----:B------:R-:W-:Y:S01]  /*1e90*/  IMAD.IADD R35, R33, 0x1, R35 ;  /* 0x0000000121237824 */ /* 0x000fe200078e0223 */
        /* <DEDUP_REMOVED lines=17> */
.L_x_12236:
[----:B------:R2:W-:Y:S02]  /*1fb0*/  STS.128 [R179], RZ ;  /* 0x000000ffb3007388 */ /* 0x0005e40000000c00 */
.L_x_12235:
[----:B------:R-:W-:Y:S05]  /*1fc0*/  BSYNC.RECONVERGENT B0 ;  /* 0x0000000000007941 */ /* 0x000fea0003800200 */
.L_x_12234:
        /* <DEDUP_REMOVED lines=29> */
.L_x_12238:
[----:B------:R-:W-:Y:S05]  /*21a0*/  BSYNC.RECONVERGENT B0 ;  /* 0x0000000000007941 */ /* 0x000fea0003800200 */
.L_x_12237:
        /* <DEDUP_REMOVED lines=19> */
.L_x_12240:
[----:B------:R-:W-:Y:S05]  /*22e0*/  BSYNC.RECONVERGENT B0 ;  /* 0x0000000000007941 */ /* 0x000fea0003800200 */
.L_x_12239:
        /* <DEDUP_REMOVED lines=18> */
.L_x_12242:
[----:B------:R-:W-:Y:S05]  /*2410*/  BSYNC.RECONVERGENT B0 ;  /* 0x0000000000007941 */ /* 0x000fea0003800200 */
.L_x_12241:
        /* <DEDUP_REMOVED lines=11> */
.L_x_12245:
[----:B------:R1:W-:Y:S02]  /*24d0*/  STS.128 [R179+0x2000], RZ ;  /* 0x002000ffb3007388 */ /* 0x0003e40000000c00 */
.L_x_12244:
[----:B------:R-:W-:Y:S05]  /*24e0*/  BSYNC.RECONVERGENT B0 ;  /* 0x0000000000007941 */ /* 0x000fea0003800200 */
.L_x_12243:
        /* <DEDUP_REMOVED lines=23> */
.L_x_12247:
[----:B------:R-:W-:Y:S05]  /*2660*/  BSYNC.RECONVERGENT B0 ;  /* 0x0000000000007941 */ /* 0x000fea0003800200 */
.L_x_12246:
        /* <DEDUP_REMOVED lines=12> */
.L_x_12249:
[----:B------:R-:W-:Y:S05]  /*2730*/  BSYNC.RECONVERGENT B0 ;  /* 0x0000000000007941 */ /* 0x000fea0003800200 */
.L_x_12248:
        /* <DEDUP_REMOVED lines=11> */
.L_x_12251:
[----:B------:R-:W-:Y:S05]  /*27f0*/  BSYNC.RECONVERGENT B0 ;  /* 0x0000000000007941 */ /* 0x000fea0003800200 */
.L_x_12250:
        /* <DEDUP_REMOVED lines=14> */
.L_x_12253:
[----:B------:R-:W-:Y:S05]  /*28e0*/  BSYNC.RECONVERGENT B0 ;  /* 0x0000000000007941 */ /* 0x000fea0003800200 */
.L_x_12252:
        /* <DEDUP_REMOVED lines=11> */
.L_x_12255:
[----:B------:R-:W-:Y:S05]  /*29a0*/  BSYNC.RECONVERGENT B0 ;  /* 0x0000000000007941 */ /* 0x000fea0003800200 */
.L_x_12254:
        /* <DEDUP_REMOVED lines=14> */
.L_x_12257:
[----:B------:R-:W-:Y:S05]  /*2a90*/  BSYNC.RECONVERGENT B0 ;  /* 0x0000000000007941 */ /* 0x000fea0003800200 */
.L_x_12256:
        /* <DEDUP_REMOVED lines=12> */
.L_x_12259:
[----:B------:R-:W-:Y:S05]  /*2b60*/  BSYNC.RECONVERGENT B0 ;  /* 0x0000000000007941 */ /* 0x000fea0003800200 */
.L_x_12258:
        /* <DEDUP_REMOVED lines=26> */
.L_x_12262:
[----:B------:R3:W-:Y:S01]  /*2d10*/  STS.128 [R179+0x6000], RZ ;  /* 0x006000ffb3007388 */ /* 0x0007e20000000c00 */
[----:B------:R-:W-:Y:S05]  /*2d20*/  BRA `(.L_x_12263) ;  /* 0x0000000000047947 */ /* 0x000fea0003800000 */
.L_x_12261:
[----:B------:R2:W-:Y:S02]  /*2d30*/  STS.128 [R179+0x6000], RZ ;  /* 0x006000ffb3007388 */ /* 0x0005e40000000c00 */
.L_x_12263:
[----:B------:R-:W-:Y:S05]  /*2d40*/  BSYNC.RECONVERGENT B0 ;  /* 0x0000000000007941 */ /* 0x000fea0003800200 */
.L_x_12260:
        /* <DEDUP_REMOVED lines=19> */
.L_x_12265:
[----:B------:R-:W-:Y:S05]  /*2e80*/  BSYNC.RECONVERGENT B0 ;  /* 0x0000000000007941 */ /* 0x000fea0003800200 */
.L_x_12264:
        /* <DEDUP_REMOVED lines=12> */
.L_x_12267:
[----:B------:R-:W-:Y:S05]  /*2f50*/  BSYNC.RECONVERGENT B0 ;  /* 0x0000000000007941 */ /* 0x000fea0003800200 */
.L_x_12266:
        /* <DEDUP_REMOVED lines=12> */
.L_x_12269:
[----:B------:R-:W-:Y:S05]  /*3020*/  BSYNC.RECONVERGENT B0 ;  /* 0x0000000000007941 */ /* 0x000fea0003800200 */
.L_x_12268:
        /* <DEDUP_REMOVED lines=15> */
.L_x_12271:
[----:B------:R-:W-:Y:S05]  /*3120*/  BSYNC.RECONVERGENT B0 ;  /* 0x0000000000007941 */ /* 0x000fea0003800200 */
.L_x_12270:
        /* <DEDUP_REMOVED lines=12> */
.L_x_12273:
[----:B------:R-:W-:Y:S05]  /*31f0*/  BSYNC.RECONVERGENT B0 ;  /* 0x0000000000007941 */ /* 0x000fea0003800200 */
.L_x_12272:
        /* <DEDUP_REMOVED lines=15> */
.L_x_12275:
[----:B------:R-:W-:Y:S05]  /*32f0*/  BSYNC.RECONVERGENT B0 ;  /* 0x0000000000007941 */ /* 0x000fea0003800200 */
.L_x_12274:
        /* <DEDUP_REMOVED lines=13> */
.L_x_12277:
[----:B------:R-:W-:Y:S05]  /*33d0*/  BSYNC.RECONVERGENT B0 ;  /* 0x0000000000007941 */ /* 0x000fea0003800200 */
.L_x_12276:
[----:B------:R-:W5:Y:S01]  /*33e0*/  LD.E R22, desc[UR4][R2.64+0x18c] ;  /* 0x00018c0402167980 */ /* 0x000f62000c101900 */
[C---:B-1----:R-:W-:Y:S01]  /*33f0*/  LOP3.LUT R15, R7.reuse, 0x8, R25, 0xf8, !PT ;  /* 0x00000008070f7812 */ /* 0x042fe200078ef819 */
[----:B------:R-:W-:Y:S01]  /*3400*/  BSSY.RECONVERGENT B1, `(.L_x_12278) ;  /* 0x0000191000017945 */ /* 0x000fe20003800200 */
[----:B------:R-:W-:Y:S01]  /*3410*/  LOP3.LUT R7, R7, 0x8, R10, 0x78, !PT ;  /* 0x0000000807077812 */ /* 0x000fe200078e780a */
[----:B------:R-:W0:Y:S01]  /*3420*/  LDGDEPBAR ;  /* 0x00000000000079af */ /* 0x000e220000000000 */
[----:B------:R-:W-:Y:S02]  /*3430*/  SHF.L.U32 R5, R5, 0xa, RZ ;  /* 0x0000000a05057819 */ /* 0x000fe400000006ff */
[----:B------:R-:W-:Y:S02]  /*3440*/  LOP3.LUT R13, R6, 0x200, R13, 0xf8, !PT ;  /* 0x00000200060d7812 */ /* 0x000fe400078ef80d */
[--C-:B------:R-:W-:Y:S02]  /*3450*/  LOP3.LUT R6, R15, 0x38, R4.reuse, 0x78, !PT ;  /* 0x000000380f067812 */ /* 0x100fe400078e7804 */
[----:B------:R-:W-:-:S02]  /*3460*/  LOP3.LUT R7, R7, 0x38, R4, 0x78, !PT ;  /* 0x0000003807077812 */ /* 0x000fc400078e7804 */
[----:B------:R-:W-:Y:S02]  /*3470*/  LOP3.LUT R164, R5, 0x400, RZ, 0xc0, !PT ;  /* 0x0000040005a47812 */ /* 0x000fe400078ec0ff */
[----:B------:R-:W-:Y:S02]  /*3480*/  IADD3 R4, PT, PT, R6, R13, RZ ;  /* 0x0000000d06047210 */ /* 0x000fe40007ffe0ff */
[----:B------:R-:W-:Y:S02]  /*3490*/  LEA R164, R7, R164, 0x1 ;  /* 0x000000a407a47211 */ /* 0x000fe400078e08ff */
[----:B------:R-:W-:Y:S02]  /*34a0*/  LEA R165, R4, R9, 0x1 ;  /* 0x0000000904a57211 */ /* 0x000fe400078e08ff */
[----:B------:R-:W-:Y:S02]  /*34b0*/  IADD3 R164, PT, PT, R9, R164, RZ ;  /* 0x000000a409a47210 */ /* 0x000fe40007ffe0ff */
[----:B------:R-:W-:Y:S01]  /*34c0*/  R2P PR, R10, 0x6 ;  /* 0x000000060a007804 */ /* 0x000fe20000000000 */
[----:B------:R-:W-:Y:S01]  /*34d0*/  LDSM.16.M88.4 R64, [R165] ;  /* 0x00000000a540783b */ /* 0x000fe20000000200 */
[----:B------:R-:W-:-:S02]  /*34e0*/  MOV R5, 0x20 ;  /* 0x0000002000057802 */ /* 0x000fc40000000f00 */
[----:B------:R-:W-:Y:S01]  /*34f0*/  MOV R7, 0x40 ;  /* 0x0000004000077802 */ /* 0x000fe20000000f00 */
[----:B------:R-:W1:Y:S01]  /*3500*/  LDSM.16.M88.4 R12, [R164+0x2000] ;  /* 0x00200000a40c783b */ /* 0x000e620000000200 */
[----:B------:R-:W-:Y:S02]  /*3510*/  SEL R5, R5, 0xffffffe0, !P1 ;  /* 0xffffffe005057807 */ /* 0x000fe40004800000 */
[----:B------:R-:W-:Y:S01]  /*3520*/  SEL R7, R7, 0xffffffc0, !P2 ;  /* 0xffffffc007077807 */ /* 0x000fe20005000000 */
[----:B------:R-:W2:Y:S01]  /*3530*/  LDSM.16.M88.4 R32, [R164+0x2800] ;  /* 0x00280000a420783b */ /* 0x000ea20000000200 */
[CC--:B------:R-:W-:Y:S02]  /*3540*/  IADD3 R163, PT, PT, R165.reuse, R5.reuse, RZ ;  /* 0x00000005a5a37210 */ /* 0x0c0fe40007ffe0ff */
[----:B------:R-:W-:Y:S01]  /*3550*/  IADD3 R159, PT, PT, R164, R5, RZ ;  /* 0x00000005a49f7210 */ /* 0x000fe20007ffe0ff */
[----:B------:R-:W-:Y:S01]  /*3560*/  LDSM.16.M88.4 R68, [R164+0x3000] ;  /* 0x00300000a444783b */ /* 0x000fe20000000200 */
[----:B------:R-:W-:-:S02]  /*3570*/  IADD3 R162, PT, PT, R165, R7, RZ ;  /* 0x00000007a5a27210 */ /* 0x000fc40007ffe0ff */
[----:B------:R-:W-:Y:S01]  /*3580*/  IADD3 R158, PT, PT, R164, R7, RZ ;  /* 0x00000007a49e7210 */ /* 0x000fe20007ffe0ff */
[----:B------:R-:W-:Y:S01]  /*3590*/  LDSM.16.M88.4 R60, [R163] ;  /* 0x00000000a33c783b */ /* 0x000fe20000000200 */
[C---:B------:R-:W-:Y:S02]  /*35a0*/  IADD3 R161, PT, PT, R5.reuse, R162, RZ ;  /* 0x000000a205a17210 */ /* 0x040fe40007ffe0ff */
[----:B------:R-:W-:Y:S01]  /*35b0*/  IADD3 R157, PT, PT, R5, R158, RZ ;  /* 0x0000009e059d7210 */ /* 0x000fe20007ffe0ff */
[----:B------:R-:W3:Y:S01]  /*35c0*/  LDSM.16.M88.4 R16, [R159+0x2000] ;  /* 0x002000009f10783b */ /* 0x000ee20000000200 */
[----:B------:R-:W-:Y:S02]  /*35d0*/  ISETP.GT.AND P0, PT, R178, R171, PT ;  /* 0x000000abb200720c */ /* 0x000fe40003f04270 */
[----:B------:R-:W-:Y:S01]  /*35e0*/  SHF.R.U32.HI R24, RZ, 0x2, R10 ;  /* 0x00000002ff187819 */ /* 0x000fe2000001160a */
[----:B------:R-:W-:Y:S01]  /*35f0*/  LDSM.16.M88.4 R48, [R162] ;  /* 0x00000000a230783b */ /* 0x000fe20000000200 */
[----:B------:R-:W-:-:S02]  /*3600*/  LOP3.LUT R25, R25, 0x1f0, RZ, 0xc0, !PT ;  /* 0x000001f019197812 */ /* 0x000fc400078ec0ff */
        /* <DEDUP_REMOVED lines=161> */
[-C--:B------:R-:W-:Y:S01]  /*4020*/  FMUL.FTZ R13, R14, R22.reuse ;  /* 0x000000160e0d7220 */ /* 0x080fe20000410000 */
[-C--:B------:R-:W-:Y:S01]  /*4030*/  FMUL.FTZ R15, R15, R22.reuse ;  /* 0x000000160f0f7220 */ /* 0x080fe20000410000 */
[----:B------:R-:W-:Y:S01]  /*4040*/  FMUL.FTZ R12, R12, R22 ;  /* 0x000000160c0c7220 */ /* 0x000fe20000410000 */
        /* <DEDUP_REMOVED lines=12> */
[----:B-1----:R-:W-:Y:S07]  /*4110*/  HMMA.16816.F32 R36, R28, R16, R36 ;  /* 0x000000101c24723c */ /* 0x002fee0000001824 */
[----:B------:R-:W1:Y:S01]  /*4120*/  MUFU.TANH R185, R185 ;  /* 0x000000b900b97308 */ /* 0x000e620000002400 */
[C---:B--2---:R-:W-:Y:S07]  /*4130*/  HMMA.16816.F32 R52, R48.reuse, R40, R52 ;  /* 0x000000283034723c */ /* 0x044fee0000001834 */
[----:B------:R2:W1:Y:S01]  /*4140*/  MUFU.TANH R73, R68 ;  /* 0x0000004400497308 */ /* 0x0004620000002400 */
[----:B------:R-:W-:Y:S03]  /*4150*/  HMMA.16816.F32 R64, R48, R42, R64 ;  /* 0x0000002a3040723c */ /* 0x000fe60000001840 */
[-C--:B------:R-:W-:Y:S01]  /*4160*/  FMUL.FTZ R17, R37, R22.reuse ;  /* 0x0000001625117220 */ /* 0x080fe20000410000 */
[-C--:B------:R-:W-:Y:S01]  /*4170*/  FMUL.FTZ R36, R36, R22.reuse ;  /* 0x0000001624247220 */ /* 0x080fe20000410000 */
[----:B------:R-:W-:-:S02]  /*4180*/  FMUL.FTZ R38, R38, R22 ;  /* 0x0000001626267220 */ /* 0x000fc40000410000 */
[----:B------:R-:W1:Y:S01]  /*4190*/  MUFU.TANH R189, R189 ;  /* 0x000000bd00bd7308 */ /* 0x000e620000002400 */
[----:B------:R-:W-:Y:S01]  /*41a0*/  HMMA.16816.F32 R32, R28, R18, R32 ;  /* 0x000000121c20723c */ /* 0x000fe20000001820 */
[----:B------:R-:W-:-:S06]  /*41b0*/  FMUL.FTZ R19, R39, R22 ;  /* 0x0000001627137220 */ /* 0x000fcc0000410000 */
        /* <DEDUP_REMOVED lines=53> */
.L_x_12281:
        /* <DEDUP_REMOVED lines=60> */
.L_x_12282:
[----:B------:R-:W-:Y:S05]  /*48d0*/  BSYNC.RECONVERGENT B0 ;  /* 0x0000000000007941 */ /* 0x000fea0003800200 */
.L_x_12280:
        /* <DEDUP_REMOVED lines=65> */
.L_x_12284:
[----:B------:R-:W-:Y:S05]  /*4cf0*/  BSYNC.RECONVERGENT B0 ;  /* 0x0000000000007941 */ /* 0x000fea0003800200 */
.L_x_12283:
[----:B------:R-:W0:Y:S02]  /*4d00*/  LDGDEPBAR ;  /* 0x00000000000079af */ /* 0x000e240000000000 */
.L_x_12279:
[----:B------:R-:W-:Y:S05]  /*4d10*/  BSYNC.RECONVERGENT B1 ;  /* 0x0000000000017941 */ /* 0x000fea0003800200 */
.L_x_12278:
[----:B------:R-:W-:Y:S01]  /*4d20*/  IADD3 R30, PT, PT, R182, R24, R25 ;  /* 0x00000018b61e7210 */ /* 0x000fe20007ffe019 */
[----:B------:R-:W-:-:S03]  /*4d30*/  IMAD.IADD R32, R183, 0x1, R22 ;  /* 0x00000001b7207824 */ /* 0x000fc600078e0216 */
[----:B------:R-:W-:Y:S01]  /*4d40*/  IADD3 R30, PT, PT, R21, R30, -R23 ;  /* 0x0000001e151e7210 */ /* 0x000fe20007ffe817 */
[C---:B------:R-:W-:Y:S01]  /*4d50*/  VIADD R46, R32.reuse, 0x50 ;  /* 0x00000050202e7836 */ /* 0x040fe20000000000 */
[CC--:B------:R-:W-:Y:S01]  /*4d60*/  ISETP.GE.AND P3, PT, R32.reuse, R21.reuse, PT ;  /* 0x000000152000720c */ /* 0x0c0fe20003f66270 */
[----:B------:R-:W-:Y:S02]  /*4d70*/  VIADD R8, R32, 0x8 ;  /* 0x0000000820087836 */ /* 0x000fe40000000000 */
[----:B--23--:R-:W-:Y:S02]  /*4d80*/  IMAD.IADD R55, R30, 0x1, -R46 ;  /* 0x000000011e377824 */ /* 0x00cfe400078e0a2e */
[----:B------:R-:W-:Y:S01]  /*4d90*/  VIADD R4, R32, 0x10 ;  /* 0x0000001020047836 */ /* 0x000fe20000000000 */
[----:B------:R-:W-:Y:S01]  /*4da0*/  ISETP.GE.AND P1, PT, R8, R21, PT ;  /* 0x000000150800720c */ /* 0x000fe20003f26270 */
[C---:B------:R-:W-:Y:S01]  /*4db0*/  IMAD.IADD R56, R30.reuse, 0x1, -R8 ;  /* 0x000000011e387824 */ /* 0x040fe200078e0a08 */
[----:B------:R-:W-:Y:S01]  /*4dc0*/  IABS R55, R55 ;  /* 0x0000003700377213 */ /* 0x000fe20000000000 */
[----:B------:R-:W-:Y:S01]  /*4dd0*/  VIADD R61, R30, 0x8 ;  /* 0x000000081e3d7836 */ /* 0x000fe20000000000 */
[----:B------:R-:W-:Y:S01]  /*4de0*/  ISETP.GE.AND P6, PT, R4, R21, PT ;  /* 0x000000150400720c */ /* 0x000fe20003fc6270 */
[--C-:B------:R-:W-:Y:S01]  /*4df0*/  IMAD.IADD R10, R30, 0x1, -R4.reuse ;  /* 0x000000011e0a7824 */ /* 0x100fe200078e0a04 */
[----:B------:R-:W-:Y:S01]  /*4e00*/  I2FP.F32.S32 R55, R55 ;  /* 0x0000003700377245 */ /* 0x000fe20000201400 */
[C---:B------:R-:W-:Y:S01]  /*4e10*/  IMAD.IADD R4, R61.reuse, 0x1, -R4 ;  /* 0x000000013d047824 */ /* 0x040fe200078e0a04 */
[----:B------:R-:W-:Y:S01]  /*4e20*/  IABS R56, R56 ;  /* 0x0000003800387213 */ /* 0x000fe20000000000 */
[----:B------:R-:W-:Y:S01]  /*4e30*/  VIADD R28, R32, 0x11 ;  /* 0x00000011201c7836 */ /* 0x000fe20000000000 */
[----:B------:R-:W-:Y:S01]  /*4e40*/  IABS R10, R10 ;  /* 0x0000000a000a7213 */ /* 0x000fe20000000000 */
[----:B-1----:R-:W-:Y:S01]  /*4e50*/  FFMA.FTZ R73, -R0, R55, R73 ;  /* 0x0000003700497223 */ /* 0x002fe20000010149 */
[----:B------:R-:W-:Y:S01]  /*4e60*/  IMAD.IADD R55, R30, 0x1, -R32 ;  /* 0x000000011e377824 */ /* 0x000fe200078e0a20 */
[----:B------:R-:W-:Y:S01]  /*4e70*/  I2FP.F32.S32 R56, R56 ;  /* 0x0000003800387245 */ /* 0x000fe20000201400 */
[C---:B------:R-:W-:Y:S01]  /*4e80*/  VIADD R16, R32.reuse, 0x19 ;  /* 0x0000001920107836 */ /* 0x040fe20000000000 */
[----:B------:R-:W-:Y:S01]  /*4e90*/  IABS R4, R4 ;  /* 0x0000000400047213 */ /* 0x000fe20000000000 */
[----:B------:R-:W-:Y:S01]  /*4ea0*/  VIADD R12, R32, 0x21 ;  /* 0x00000021200c7836 */ /* 0x000fe20000000000 */
[----:B------:R-:W-:Y:S01]  /*4eb0*/  IABS R55, R55 ;  /* 0x0000003700377213 */ /* 0x000fe20000000000 */
[----:B------:R-:W-:Y:S01]  /*4ec0*/  FFMA.FTZ R56, -R0, R56, R91 ;  /* 0x0000003800387223 */ /* 0x000fe2000001015b */
[----:B------:R-:W-:Y:S01]  /*4ed0*/  I2FP.F32.S32 R4, R4 ;  /* 0x0000000400047245 */ /* 0x000fe20000201400 */
[--C-:B------:R-:W-:Y:S01]  /*4ee0*/  IMAD.IADD R8, R30, 0x1, -R28.reuse ;  /* 0x000000011e087824 */ /* 0x100fe200078e0a1c */
[----:B------:R-:W-:Y:S01]  /*4ef0*/  I2FP.F32.S32 R55, R55 ;  /* 0x0000003700377245 */ /* 0x000fe20000201400 */
[C---:B------:R-:W-:Y:S01]  /*4f00*/  IMAD.IADD R65, R61.reuse, 0x1, -R28 ;  /* 0x000000013d417824 */ /* 0x040fe200078e0a1c */
[----:B------:R-:W-:Y:S01]  /*4f10*/  ISETP.GE.AND P5, PT, R28, R21, PT ;  /* 0x000000151c00720c */ /* 0x000fe20003fa6270 */
[----:B------:R-:W-:-:S02]  /*4f20*/  IMAD.IADD R28, R61, 0x1, -R16 ;  /* 0x000000013d1c7824 */ /* 0x000fc400078e0a10 */
[C---:B------:R-:W-:Y:S01]  /*4f30*/  FFMA.FTZ R103, -R0.reuse, R4, R103 ;  /* 0x0000000400677223 */ /* 0x040fe20000010167 */
[----:B------:R-:W-:Y:S01]  /*4f40*/  FFMA.FTZ R95, -R0, R55, R95 ;  /* 0x00000037005f7223 */ /* 0x000fe2000001015f */
[----:B------:R-:W-:Y:S01]  /*4f50*/  FSEL R56, R56, -INF , !P1 ;  /* 0xff80000038387808 */ /* 0x000fe20004800000 */
[--C-:B------:R-:W-:Y:S01]  /*4f60*/  IMAD.IADD R116, R30, 0x1, -R12.reuse ;  /* 0x000000011e747824 */ /* 0x100fe200078e0a0c */
[----:B------:R-:W-:Y:S01]  /*4f70*/  I2FP.F32.S32 R10, R10 ;  /* 0x0000000a000a7245 */ /* 0x000fe20000201400 */
[----:B------:R-:W-:Y:S01]  /*4f80*/  IMAD.IADD R114, R61, 0x1, -R12 ;  /* 0x000000013d727824 */ /* 0x000fe200078e0a0c */
[----:B------:R-:W-:Y:S01]  /*4f90*/  FSEL R4, R95, -INF , !P1 ;  /* 0xff8000005f047808 */ /* 0x000fe20004800000 */
[----:B------:R-:W-:Y:S01]  /*4fa0*/  VIADD R14, R32, 0x20 ;  /* 0x00000020200e7836 */ /* 0x000fe20000000000 */
[-C--:B------:R-:W-:Y:S01]  /*4fb0*/  ISETP.GE.AND P1, PT, R12, R21.reuse, PT ;  /* 0x000000150c00720c */ /* 0x080fe20003f26270 */
[----:B------:R-:W-:Y:S01]  /*4fc0*/  VIADD R66, R32, 0x38 ;  /* 0x0000003820427836 */ /* 0x000fe20000000000 */
[----:B------:R-:W-:Y:S01]  /*4fd0*/  IABS R12, R28 ;  /* 0x0000001c000c7213 */ /* 0x000fe20000000000 */
[----:B------:R-:W-:Y:S01]  /*4fe0*/  IMAD.IADD R36, R30, 0x1, -R14 ;  /* 0x000000011e247824 */ /* 0x000fe200078e0a0e */
[----:B------:R-:W2:Y:S01]  /*4ff0*/  LD.E R28, desc[UR4][R2.64+0xdc] ;  /* 0x0000dc04021c7980 */ /* 0x000ea2000c101900 */
[C---:B------:R-:W-:Y:S01]  /*5000*/  VIADD R54, R32.reuse, 0x48 ;  /* 0x0000004820367836 */ /* 0x040fe20000000000 */
[----:B------:R-:W-:Y:S01]  /*5010*/  IABS R116, R116 ;  /* 0x0000007400747213 */ /* 0x000fe20000000000 */
[----:B------:R-:W-:Y:S01]  /*5020*/  VIADD R50, R32, 0x1 ;  /* 0x0000000120327836 */ /* 0x000fe20000000000 */
[----:B------:R-:W-:Y:S01]  /*5030*/  IABS R36, R36 ;  /* 0x0000002400247213 */ /* 0x000fe20000000000 */
[C---:B------:R-:W-:Y:S01]  /*5040*/  IMAD.IADD R59, R61.reuse, 0x1, -R32 ;  /* 0x000000013d3b7824 */ /* 0x040fe200078e0a20 */
[----:B------:R-:W-:Y:S01]  /*5050*/  IABS R114, R114 ;  /* 0x0000007200727213 */ /* 0x000fe20000000000 */
[--C-:B------:R-:W-:Y:S01]  /*5060*/  IMAD.IADD R68, R30, 0x1, -R50.reuse ;  /* 0x000000011e447824 */ /* 0x100fe200078e0a32 */
[----:B------:R-:W-:Y:S01]  /*5070*/  I2FP.F32.S32 R36, R36 ;  /* 0x0000002400247245 */ /* 0x000fe20000201400 */
[----:B------:R-:W-:Y:S01]  /*5080*/  VIADD R48, R32, 0x9 ;  /* 0x0000000920307836 */ /* 0x000fe20000000000 */
[----:B------:R-:W-:Y:S01]  /*5090*/  ISETP.GE.AND P2, PT, R50, R21, PT ;  /* 0x000000153200720c */ /* 0x000fe20003f46270 */
[C---:B------:R-:W-:Y:S01]  /*50a0*/  IMAD.IADD R50, R61.reuse, 0x1, -R50 ;  /* 0x000000013d327824 */ /* 0x040fe200078e0a32 */
[----:B------:R-:W-:Y:S01]  /*50b0*/  IABS R68, R68 ;  /* 0x0000004400447213 */ /* 0x000fe20000000000 */
[----:B------:R-:W-:Y:S01]  /*50c0*/  FFMA.FTZ R115, -R0, R36, R115 ;  /* 0x0000002400737223 */ /* 0x000fe20000010173 */
[----:B------:R-:W-:Y:S01]  /*50d0*/  IMAD.IADD R36, R30, 0x1, -R66 ;  /* 0x000000011e247824 */ /* 0x000fe200078e0a42 */
[----:B------:R-:W-:Y:S01]  /*50e0*/  IABS R59, R59 ;  /* 0x0000003b003b7213 */ /* 0x000fe20000000000 */
[----:B------:R-:W-:Y:S01]  /*50f0*/  VIADD R18, R32, 0x18 ;  /* 0x0000001820127836 */ /* 0x000fe20000000000 */
[----:B------:R-:W-:Y:S01]  /*5100*/  IABS R50, R50 ;  /* 0x0000003200327213 */ /* 0x000fe20000000000 */
[----:B------:R-:W-:Y:S01]  /*5110*/  IMAD.IADD R58, R30, 0x1, -R48 ;  /* 0x000000011e3a7824 */ /* 0x000fe200078e0a30 */
[----:B------:R-:W-:Y:S01]  /*5120*/  IABS R36, R36 ;  /* 0x0000002400247213 */ /* 0x000fe20000000000 */
[--C-:B------:R-:W-:Y:S01]  /*5130*/  IMAD.IADD R63, R61, 0x1, -R18.reuse ;  /* 0x000000013d3f7824 */ /* 0x100fe200078e0a12 */
[----:B------:R-:W-:Y:S01]  /*5140*/  I2FP.F32.S32 R68, R68 ;  /* 0x0000004400447245 */ /* 0x000fe20000201400 */
[----:B------:R-:W-:Y:S01]  /*5150*/  VIADD R76, R32, 0x28 ;  /* 0x00000028204c7836 */ /* 0x000fe20000000000 */
[----:B------:R-:W-:Y:S01]  /*5160*/  I2FP.F32.S32 R36, R36 ;  /* 0x0000002400247245 */ /* 0x000fe20000201400 */
[----:B------:R-:W-:Y:S01]  /*5170*/  IMAD.IADD R42, R30, 0x1, -R18 ;  /* 0x000000011e2a7824 */ /* 0x000fe200078e0a12 */
[----:B------:R-:W-:Y:S01]  /*5180*/  I2FP.F32.S32 R50, R50 ;  /* 0x0000003200327245 */ /* 0x000fe20000201400 */
[----:B------:R-:W-:Y:S01]  /*5190*/  FFMA.FTZ R68, -R0, R68, R85 ;  /* 0x0000004400447223 */ /* 0x000fe20000010155 */
[----:B------:R-:W-:Y:S01]  /*51a0*/  ISETP.GE.AND P0, PT, R48, R21, PT ;  /* 0x000000153000720c */ /* 0x000fe20003f06270 */
[----:B------:R-:W-:Y:S01]  /*51b0*/  FFMA.FTZ R139, -R0, R36, R139 ;  /* 0x00000024008b7223 */ /* 0x000fe2000001018b */
[----:B------:R-:W-:-:S02]  /*51c0*/  IMAD.IADD R36, R30, 0x1, -R54 ;  /* 0x000000011e247824 */ /* 0x000fc400078e0a36 */
[----:B------:R-:W-:Y:S01]  /*51d0*/  FFMA.FTZ R50, -R0, R50, R89 ;  /* 0x0000003200327223 */ /* 0x000fe20000010159 */
[C---:B------:R-:W-:Y:S01]  /*51e0*/  IMAD.IADD R48, R61.reuse, 0x1, -R48 ;  /* 0x000000013d307824 */ /* 0x040fe200078e0a30 */
[-C--:B------:R-:W-:Y:S01]  /*51f0*/  ISETP.GE.AND P4, PT, R18, R21.reuse, PT ;  /* 0x000000151200720c */ /* 0x080fe20003f86270 */
[C---:B------:R-:W-:Y:S01]  /*5200*/  VIADD R74, R32.reuse, 0x29 ;  /* 0x00000029204a7836 */ /* 0x040fe20000000000 */
[----:B------:R-:W-:Y:S01]  /*5210*/  IABS R36, R36 ;  /* 0x0000002400247213 */ /* 0x000fe20000000000 */
[----:B------:R-:W-:Y:S01]  /*5220*/  VIADD R70, R32, 0x31 ;  /* 0x0000003120467836 */ /* 0x000fe20000000000 */
[----:B------:R-:W-:Y:S01]  /*5230*/  FSEL R68, R68, -INF , !P2 ;  /* 0xff80000044447808 */ /* 0x000fe20005000000 */
[C---:B------:R-:W-:Y:S01]  /*5240*/  IMAD.IADD R18, R61.reuse, 0x1, -R14 ;  /* 0x000000013d127824 */ /* 0x040fe200078e0a0e */
[----:B------:R-:W-:Y:S01]  /*5250*/  I2FP.F32.S32 R36, R36 ;  /* 0x0000002400247245 */ /* 0x000fe20000201400 */
[----:B------:R-:W-:Y:S01]  /*5260*/  IMAD.IADD R44, R30, 0x1, -R76 ;  /* 0x000000011e2c7824 */ /* 0x000fe200078e0a4c */
[----:B------:R-:W-:Y:S01]  /*5270*/  FSEL R50, R50, -INF , !P2 ;  /* 0xff80000032327808 */ /* 0x000fe20005000000 */
[----:B------:R-:W-:Y:S01]  /*5280*/  IMAD.IADD R112, R30, 0x1, -R74 ;  /* 0x000000011e707824 */ /* 0x000fe200078e0a4a */
[----:B------:R-:W-:Y:S01]  /*5290*/  ISETP.GE.AND P2, PT, R14, R21, PT ;  /* 0x000000150e00720c */ /* 0x000fe20003f46270 */
[----:B------:R-:W-:Y:S01]  /*52a0*/  FFMA.FTZ R153, -R0, R36, R153 ;  /* 0x0000002400997223 */ /* 0x000fe20000010199 */
        /* <DEDUP_REMOVED lines=10> */
[C---:B------:R-:W-:Y:S01]  /*5350*/  IMAD.IADD R110, R61.reuse, 0x1, -R74 ;  /* 0x000000013d6e7824 */ /* 0x040fe200078e0a4a */
[----:B------:R-:W-:Y:S01]  /*5360*/  I2FP.F32.S32 R48, R48 ;  /* 0x0000003000307245 */ /* 0x000fe20000201400 */
[C---:B------:R-:W-:Y:S01]  /*5370*/  IMAD.IADD R34, R30.reuse, 0x1, -R16 ;  /* 0x000000011e227824 */ /* 0x040fe200078e0a10 */
[----:B------:R-:W-:Y:S01]  /*5380*/  I2FP.F32.S32 R78, R78 ;  /* 0x0000004e004e7245 */ /* 0x000fe20000201400 */
[--C-:B------:R-:W-:Y:S01]  /*5390*/  IMAD.IADD R148, R30, 0x1, -R60.reuse ;  /* 0x000000011e947824 */ /* 0x100fe200078e0a3c */
[----:B------:R-:W-:Y:S01]  /*53a0*/  I2FP.F32.S32 R116, R116 ;  /* 0x0000007400747245 */ /* 0x000fe20000201400 */
[----:B------:R-:W-:Y:S01]  /*53b0*/  VIADD R72, R32, 0x30 ;  /* 0x0000003020487836 */ /* 0x000fe20000000000 */
[----:B------:R-:W-:Y:S01]  /*53c0*/  IABS R44, R44 ;  /* 0x0000002c002c7213 */ /* 0x000fe20000000000 */
        /* <DEDUP_REMOVED lines=8> */
[----:B------:R-:W-:Y:S01]  /*5450*/  IMAD.IADD R146, R61, 0x1, -R60 ;  /* 0x000000013d927824 */ /* 0x000fe200078e0a3c */
[----:B------:R-:W-:Y:S01]  /*5460*/  IABS R112, R112 ;  /* 0x0000007000707213 */ /* 0x000fe20000000000 */
[C---:B------:R-:W-:Y:S01]  /*5470*/  FFMA.FTZ R58, -R0.reuse, R58, R93 ;  /* 0x0000003a003a7223 */ /* 0x040fe2000001015d */
[----:B------:R-:W-:Y:S01]  /*5480*/  IABS R38, R38 ;  /* 0x0000002600267213 */ /* 0x000fe20000000000 */
[C---:B------:R-:W-:Y:S01]  /*5490*/  FFMA.FTZ R48, -R0.reuse, R48, R97 ;  /* 0x0000003000307223 */ /* 0x040fe20000010161 */
[----:B------:R-:W-:Y:S01]  /*54a0*/  FSEL R59, R59, -INF , !P3 ;  /* 0xff8000003b3b7808 */ /* 0x000fe20005800000 */
[C---:B------:R-:W-:Y:S01]  /*54b0*/  FFMA.FTZ R116, -R0.reuse, R116, R117 ;  /* 0x0000007400747223 */ /* 0x040fe20000010175 */
[----:B------:R-:W-:Y:S01]  /*54c0*/  FSEL R55, R55, -INF , !P3 ;  /* 0xff80000037377808 */ /* 0x000fe20005800000 */
[----:B------:R-:W-:Y:S01]  /*54d0*/  FFMA.FTZ R114, -R0, R114, R121 ;  /* 0x0000007200727223 */ /* 0x000fe20000010179 */
[----:B------:R-:W-:Y:S01]  /*54e0*/  IABS R110, R110 ;  /* 0x0000006e006e7213 */ /* 0x000fe20000000000 */
[----:B------:R-:W-:Y:S01]  /*54f0*/  VIADD R62, R32, 0x40 ;  /* 0x00000040203e7836 */ /* 0x000fe20000000000 */
[----:B------:R-:W-:Y:S01]  /*5500*/  ISETP.GE.AND P3, PT, R16, R21, PT ;  /* 0x000000151000720c */ /* 0x000fe20003f66270 */
[----:B------:R-:W-:Y:S01]  /*5510*/  VIADD R52, R32, 0x49 ;  /* 0x0000004920347836 */ /* 0x000fe20000000000 */
[----:B------:R-:W-:Y:S01]  /*5520*/  IABS R8, R8 ;  /* 0x0000000800087213 */ /* 0x000fe20000000000 */
[----:B------:R-:W-:Y:S01]  /*5530*/  IMAD.IADD R122, R61, 0x1, -R70 ;  /* 0x000000013d7a7824 */ /* 0x000fe200078e0a46 */
[----:B------:R-:W-:Y:S01]  /*5540*/  IABS R16, R65 ;  /* 0x0000004100107213 */ /* 0x000fe20000000000 */
[C---:B------:R-:W-:Y:S01]  /*5550*/  IMAD.IADD R40, R30.reuse, 0x1, -R72 ;  /* 0x000000011e287824 */ /* 0x040fe200078e0a48 */
        /* <DEDUP_REMOVED lines=8> */
[----:B------:R-:W-:-:S02]  /*55e0*/  I2FP.F32.S32 R38, R38 ;  /* 0x0000002600267245 */ /* 0x000fc40000201400 */
[----:B------:R-:W-:Y:S02]  /*55f0*/  I2FP.F32.S32 R110, R110 ;  /* 0x0000006e006e7245 */ /* 0x000fe40000201400 */
[----:B------:R-:W-:Y:S02]  /*5600*/  IABS R42, R42 ;  /* 0x0000002a002a7213 */ /* 0x000fe40000000000 */
[----:B------:R-:W-:Y:S02]  /*5610*/  I2FP.F32.S32 R8, R8 ;  /* 0x0000000800087245 */ /* 0x000fe40000201400 */
[----:B------:R-:W-:Y:S02]  /*5620*/  IABS R148, R148 ;  /* 0x0000009400947213 */ /* 0x000fe40000000000 */
[----:B------:R-:W-:Y:S02]  /*5630*/  I2FP.F32.S32 R16, R16 ;  /* 0x0000001000107245 */ /* 0x000fe40000201400 */
[----:B------:R-:W-:Y:S01]  /*5640*/  IABS R146, R146 ;  /* 0x0000009200927213 */ /* 0x000fe20000000000 */
[----:B------:R-:W-:Y:S01]  /*5650*/  FFMA.FTZ R127, -R0, R63, R127 ;  /* 0x0000003f007f7223 */ /* 0x000fe2000001017f */
[----:B------:R-:W-:Y:S01]  /*5660*/  FSEL R58, R58, -INF , !P0 ;  /* 0xff8000003a3a7808 */ /* 0x000fe20004000000 */
        /* <DEDUP_REMOVED lines=8> */
[----:B------:R-:W-:Y:S01]  /*56f0*/  FFMA.FTZ R8, -R0, R8, R101 ;  /* 0x0000000800087223 */ /* 0x000fe20000010165 */
[----:B------:R-:W-:Y:S01]  /*5700*/  FSEL R116, R116, -INF , !P1 ;  /* 0xff80000074747808 */ /* 0x000fe20004800000 */
[----:B------:R-:W-:Y:S01]  /*5710*/  FFMA.FTZ R16, -R0, R16, R105 ;  /* 0x0000001000107223 */ /* 0x000fe20000010169 */
[----:B------:R-:W-:-:S02]  /*5720*/  FSEL R114, R114, -INF , !P1 ;  /* 0xff80000072727808 */ /* 0x000fc40004800000 */
[----:B------:R-:W-:Y:S01]  /*5730*/  I2FP.F32.S32 R14, R14 ;  /* 0x0000000e000e7245 */ /* 0x000fe20000201400 */
[C---:B------:R-:W-:Y:S01]  /*5740*/  IMAD.IADD R142, R61.reuse, 0x1, -R52 ;  /* 0x000000013d8e7824 */ /* 0x040fe200078e0a34 */
[----:B------:R-:W-:Y:S01]  /*5750*/  I2FP.F32.S32 R42, R42 ;  /* 0x0000002a002a7245 */ /* 0x000fe20000201400 */
[----:B------:R-:W-:Y:S01]  /*5760*/  IMAD.IADD R120, R30, 0x1, -R64 ;  /* 0x000000011e787824 */ /* 0x000fe200078e0a40 */
[----:B------:R-:W-:Y:S01]  /*5770*/  I2FP.F32.S32 R148, R148 ;  /* 0x0000009400947245 */ /* 0x000fe20000201400 */
[----:B------:R-:W-:Y:S01]  /*5780*/  FFMA.FTZ R14, -R0, R14, R111 ;  /* 0x0000000e000e7223 */ /* 0x000fe2000001016f */
[-C--:B------:R-:W-:Y:S01]  /*5790*/  ISETP.GE.AND P6, PT, R74, R21.reuse, PT ;  /* 0x000000154a00720c */ /* 0x080fe20003fc6270 */
[----:B------:R-:W-:Y:S01]  /*57a0*/  FFMA.FTZ R42, -R0, R42, R107 ;  /* 0x0000002a002a7223 */ /* 0x000fe2000001016b */
[----:B------:R-:W-:Y:S01]  /*57b0*/  ISETP.GE.AND P1, PT, R62, R21, PT ;  /* 0x000000153e00720c */ /* 0x000fe20003f26270 */
[----:B------:R-:W-:Y:S01]  /*57c0*/  IMAD.IADD R62, R61, 0x1, -R62 ;  /* 0x000000013d3e7824 */ /* 0x000fe200078e0a3e */
[----:B------:R-:W-:Y:S01]  /*57d0*/  I2FP.F32.S32 R146, R146 ;  /* 0x0000009200927245 */ /* 0x000fe20000201400 */
[----:B------:R-:W-:Y:S01]  /*57e0*/  FFMA.FTZ R148, -R0, R148, R149 ;  /* 0x0000009400947223 */ /* 0x000fe20000010195 */
[----:B------:R-:W-:-:S02]  /*57f0*/  IABS R122, R122 ;  /* 0x0000007a007a7213 */ /* 0x000fc40000000000 */
[----:B------:R-:W-:Y:S02]  /*5800*/  IABS R40, R40 ;  /* 0x0000002800287213 */ /* 0x000fe40000000000 */
[----:B------:R-:W-:Y:S02]  /*5810*/  IABS R34, R34 ;  /* 0x0000002200227213 */ /* 0x000fe40000000000 */
[----:B------:R-:W-:Y:S01]  /*5820*/  I2FP.F32.S32 R12, R12 ;  /* 0x0000000c000c7245 */ /* 0x000fe20000201400 */
[----:B------:R-:W-:Y:S01]  /*5830*/  IMAD.IADD R118, R61, 0x1, -R64 ;  /* 0x000000013d767824 */ /* 0x000fe200078e0a40 */
[----:B------:R-:W-:Y:S01]  /*5840*/  FSEL R202, R123, -INF , !P0 ;  /* 0xff8000007bca7808 */ /* 0x000fe20004000000 */
[----:B------:R-:W-:Y:S01]  /*5850*/  VIADD R44, R32, 0x51 ;  /* 0x00000051202c7836 */ /* 0x000fe20000000000 */
[----:B------:R-:W-:Y:S01]  /*5860*/  FSEL R198, R127, -INF , !P0 ;  /* 0xff8000007fc67808 */ /* 0x000fe20004000000 */
[----:B------:R-:W-:Y:S01]  /*5870*/  FFMA.FTZ R146, -R0, R146, R151 ;  /* 0x0000009200927223 */ /* 0x000fe20000010197 */
[----:B------:R-:W-:Y:S01]  /*5880*/  ISETP.GE.AND P0, PT, R60, R21, PT ;  /* 0x000000153c00720c */ /* 0x000fe20003f06270 */
[----:B------:R-:W-:Y:S01]  /*5890*/  IMAD.IADD R60, R61, 0x1, -R54 ;  /* 0x000000013d3c7824 */ /* 0x000fe200078e0a36 */
[----:B------:R-:W-:Y:S01]  /*58a0*/  FSEL R112, R112, -INF , !P6 ;  /* 0xff80000070707808 */ /* 0x000fe20007000000 */
[----:B------:R-:W-:Y:S01]  /*58b0*/  FFMA.FTZ R12, -R0, R12, R113 ;  /* 0x0000000c000c7223 */ /* 0x000fe20000010171 */
[----:B------:R-:W-:Y:S01]  /*58c0*/  FSEL R110, R110, -INF , !P6 ;  /* 0xff8000006e6e7808 */ /* 0x000fe20007000000 */
[----:B------:R-:W-:Y:S01]  /*58d0*/  IMAD.IADD R136, R30, 0x1, -R44 ;  /* 0x000000011e887824 */ /* 0x000fe200078e0a2c */
[----:B------:R-:W-:-:S02]  /*58e0*/  I2FP.F32.S32 R122, R122 ;  /* 0x0000007a007a7245 */ /* 0x000fc40000201400 */
[-C--:B------:R-:W-:Y:S02]  /*58f0*/  ISETP.GE.AND P6, PT, R54, R21.reuse, PT ;  /* 0x000000153600720c */ /* 0x080fe40003fc6270 */
[----:B------:R-:W-:Y:S02]  /*5900*/  I2FP.F32.S32 R40, R40 ;  /* 0x0000002800287245 */ /* 0x000fe40000201400 */
[----:B------:R-:W-:Y:S02]  /*5910*/  IABS R38, R38 ;  /* 0x0000002600267213 */ /* 0x000fe40000000000 */
[----:B------:R-:W-:Y:S02]  /*5920*/  FSEL R8, R8, -INF , !P5 ;  /* 0xff80000008087808 */ /* 0x000fe40006800000 */
[----:B------:R-:W-:Y:S01]  /*5930*/  FSEL R16, R16, -INF , !P5 ;  /* 0xff80000010107808 */ /* 0x000fe20006800000 */
[C---:B------:R-:W-:Y:S01]  /*5940*/  FFMA.FTZ R122, -R0.reuse, R122, R137 ;  /* 0x0000007a007a7223 */ /* 0x040fe20000010189 */
[----:B------:R-:W-:Y:S01]  /*5950*/  IABS R54, R62 ;  /* 0x0000003e00367213 */ /* 0x000fe20000000000 */
[----:B------:R-:W-:Y:S01]  /*5960*/  FFMA.FTZ R131, -R0, R40, R131 ;  /* 0x0000002800837223 */ /* 0x000fe20000010183 */
[----:B------:R-:W-:Y:S01]  /*5970*/  ISETP.GE.AND P5, PT, R72, R21, PT ;  /* 0x000000154800720c */ /* 0x000fe20003fa6270 */
[----:B------:R-:W-:Y:S01]  /*5980*/  IMAD.IADD R72, R61, 0x1, -R72 ;  /* 0x000000013d487824 */ /* 0x000fe200078e0a48 */
[----:B------:R-:W-:Y:S01]  /*5990*/  I2FP.F32.S32 R38, R38 ;  /* 0x0000002600267245 */ /* 0x000fe20000201400 */
[----:B------:R-:W-:Y:S01]  /*59a0*/  VIADD R40, R32, 0x58 ;  /* 0x0000005820287836 */ /* 0x000fe20000000000 */
[----:B------:R-:W-:-:S02]  /*59b0*/  FSEL R42, R42, -INF , !P4 ;  /* 0xff8000002a2a7808 */ /* 0x000fc40006000000 */
[----:B------:R-:W-:Y:S01]  /*59c0*/  FSEL R14, R14, -INF , !P4 ;  /* 0xff8000000e0e7808 */ /* 0x000fe20006000000 */
[----:B------:R-:W-:Y:S01]  /*59d0*/  FFMA.FTZ R147, -R0, R38, R147 ;  /* 0x0000002600937223 */ /* 0x000fe20000010193 */
[----:B------:R-:W-:Y:S01]  /*59e0*/  I2FP.F32.S32 R54, R54 ;  /* 0x0000003600367245 */ /* 0x000fe20000201400 */
[----:B------:R-:W-:Y:S01]  /*59f0*/  VIADD R38, R32, 0x59 ;  /* 0x0000005920267836 */ /* 0x000fe20000000000 */
[----:B------:R-:W-:Y:S02]  /*5a00*/  FSEL R148, R148, -INF , !P0 ;  /* 0xff80000094947808 */ /* 0x000fe40004000000 */
[----:B------:R-:W-:Y:S01]  /*5a10*/  FSEL R146, R146, -INF , !P0 ;  /* 0xff80000092927808 */ /* 0x000fe20004000000 */
[C---:B------:R-:W-:Y:S01]  /*5a20*/  IMAD.IADD R126, R61.reuse, 0x1, -R40 ;  /* 0x000000013d7e7824 */ /* 0x040fe200078e0a28 */
[-C--:B------:R-:W-:Y:S01]  /*5a30*/  ISETP.GE.AND P4, PT, R70, R21.reuse, PT ;  /* 0x000000154600720c */ /* 0x080fe20003f86270 */
[----:B------:R-:W-:Y:S01]  /*5a40*/  FFMA.FTZ R77, -R0, R54, R77 ;  /* 0x00000036004d7223 */ /* 0x000fe2000001014d */
[----:B------:R-:W-:Y:S01]  /*5a50*/  ISETP.GE.AND P0, PT, R36, R21, PT ;  /* 0x000000152400720c */ /* 0x000fe20003f06270 */
[----:B------:R-:W-:Y:S01]  /*5a60*/  IMAD.IADD R36, R61, 0x1, -R36 ;  /* 0x000000013d247824 */ /* 0x000fe200078e0a24 */
[----:B------:R-:W-:Y:S01]  /*5a70*/  IABS R70, R72 ;  /* 0x0000004800467213 */ /* 0x000fe20000000000 */
[----:B------:R-:W-:Y:S01]  /*5a80*/  IMAD.IADD R132, R30, 0x1, -R38 ;  /* 0x000000011e847824 */ /* 0x000fe200078e0a26 */
[----:B------:R-:W-:-:S02]  /*5a90*/  FSEL R140, R133, -INF , !P4 ;  /* 0xff800000858c7808 */ /* 0x000fc40006000000 */
[----:B------:R-:W-:Y:S02]  /*5aa0*/  I2FP.F32.S32 R34, R34 ;  /* 0x0000002200227245 */ /* 0x000fe40000201400 */
[----:B------:R-:W-:Y:S02]  /*5ab0*/  FSEL R204, R115, -INF , !P2 ;  /* 0xff80000073cc7808 */ /* 0x000fe40005000000 */
[----:B------:R-:W-:Y:S01]  /*5ac0*/  FSEL R200, R119, -INF , !P2 ;  /* 0xff80000077c87808 */ /* 0x000fe20005000000 */
[C---:B------:R-:W-:Y:S01]  /*5ad0*/  IMAD.IADD R124, R61.reuse, 0x1, -R38 ;  /* 0x000000013d7c7824 */ /* 0x040fe200078e0a26 */
[----:B------:R-:W-:Y:S01]  /*5ae0*/  FSEL R122, R122, -INF , !P4 ;  /* 0xff8000007a7a7808 */ /* 0x000fe20006000000 */
[----:B------:R-:W-:Y:S01]  /*5af0*/  FFMA.FTZ R34, -R0, R34, R109 ;  /* 0x0000002200227223 */ /* 0x000fe2000001016d */
[----:B------:R-:W-:Y:S01]  /*5b00*/  ISETP.GE.AND P4, PT, R46, R21, PT ;  /* 0x000000152e00720c */ /* 0x000fe20003f86270 */
[----:B------:R-:W-:Y:S01]  /*5b10*/  IMAD.IADD R46, R61, 0x1, -R46 ;  /* 0x000000013d2e7824 */ /* 0x000fe200078e0a2e */
[----:B------:R-:W-:-:S02]  /*5b20*/  I2FP.F32.S32 R70, R70 ;  /* 0x0000004600467245 */ /* 0x000fc40000201400 */
[----:B------:R-:W-:Y:S02]  /*5b30*/  IABS R120, R120 ;  /* 0x0000007800787213 */ /* 0x000fe40000000000 */
[----:B------:R-:W-:Y:S01]  /*5b40*/  IABS R118, R118 ;  /* 0x0000007600767213 */ /* 0x000fe20000000000 */
[----:B------:R-:W-:Y:S01]  /*5b50*/  IMAD.IADD R128, R61, 0x1, -R44 ;  /* 0x000000013d807824 */ /* 0x000fe200078e0a2c */
[----:B------:R-:W-:Y:S01]  /*5b60*/  IABS R36, R36 ;  /* 0x0000002400247213 */ /* 0x000fe20000000000 */
[----:B------:R-:W-:Y:S01]  /*5b70*/  IMAD.IADD R80, R30, 0x1, -R40 ;  /* 0x000000011e507824 */ /* 0x000fe200078e0a28 */
[----:B------:R-:W-:Y:S02]  /*5b80*/  FSEL R188, R147, -INF , !P1 ;  /* 0xff80000093bc7808 */ /* 0x000fe40004800000 */
[----:B------:R-:W-:Y:S01]  /*5b90*/  FSEL R152, R77, -INF , !P1 ;  /* 0xff8000004d987808 */ /* 0x000fe20004800000 */
[----:B------:R-:W-:Y:S01]  /*5ba0*/  FFMA.FTZ R135, -R0, R70, R135 ;  /* 0x0000004600877223 */ /* 0x000fe20000010187 */
[----:B------:R-:W-:-:S02]  /*5bb0*/  ISETP.GE.AND P1, PT, R38, R21, PT ;  /* 0x000000152600720c */ /* 0x000fc40003f26270 */
[----:B------:R-:W-:Y:S02]  /*5bc0*/  IABS R126, R126 ;  /* 0x0000007e007e7213 */ /* 0x000fe40000000000 */
[----:B------:R-:W-:Y:S02]  /*5bd0*/  I2FP.F32.S32 R36, R36 ;  /* 0x0000002400247245 */ /* 0x000fe40000201400 */
[----:B------:R-:W-:Y:S01]  /*5be0*/  IABS R38, R46 ;  /* 0x0000002e00267213 */ /* 0x000fe20000000000 */
[----:B------:R-:W-:Y:S01]  /*5bf0*/  VIADD R46, R32, 0x68 ;  /* 0x00000068202e7836 */ /* 0x000fe20000000000 */
[----:B------:R-:W-:Y:S01]  /*5c00*/  I2FP.F32.S32 R126, R126 ;  /* 0x0000007e007e7245 */ /* 0x000fe20000201400 */
[----:B------:R-:W-:Y:S01]  /*5c10*/  FFMA.FTZ R41, -R0, R36, R41 ;  /* 0x0000002400297223 */ /* 0x000fe20000010129 */
[----:B------:R-:W-:Y:S01]  /*5c20*/  IABS R124, R124 ;  /* 0x0000007c007c7213 */ /* 0x000fe20000000000 */
[----:B------:R-:W-:Y:S01]  /*5c30*/  VIADD R36, R32, 0x78 ;  /* 0x0000007820247836 */ /* 0x000fe20000000000 */
[----:B------:R-:W-:-:S02]  /*5c40*/  I2FP.F32.S32 R38, R38 ;  /* 0x0000002600267245 */ /* 0x000fc40000201400 */
[----:B------:R-:W-:Y:S02]  /*5c50*/  FSEL R196, R131, -INF , !P5 ;  /* 0xff80000083c47808 */ /* 0x000fe40006800000 */
[----:B------:R-:W-:Y:S02]  /*5c60*/  FSEL R192, R135, -INF , !P5 ;  /* 0xff80000087c07808 */ /* 0x000fe40006800000 */
[-C--:B------:R-:W-:Y:S01]  /*5c70*/  ISETP.GE.AND P5, PT, R52, R21.reuse, PT ;  /* 0x000000153400720c */ /* 0x080fe20003fa6270 */
[----:B------:R-:W-:Y:S01]  /*5c80*/  FFMA.FTZ R126, -R0, R126, R13 ;  /* 0x0000007e007e7223 */ /* 0x000fe2000001010d */
[----:B------:R-:W-:Y:S01]  /*5c90*/  IABS R52, R60 ;  /* 0x0000003c00347213 */ /* 0x000fe20000000000 */
[----:B------:R-:W-:Y:S01]  /*5ca0*/  IMAD.IADD R60, R30, 0x1, -R46 ;  /* 0x000000011e3c7824 */ /* 0x000fe200078e0a2e */
[----:B------:R-:W-:Y:S01]  /*5cb0*/  I2FP.F32.S32 R124, R124 ;  /* 0x0000007c007c7245 */ /* 0x000fe20000201400 */
[----:B------:R-:W-:Y:S01]  /*5cc0*/  FFMA.FTZ R69, -R0, R38, R69 ;  /* 0x0000002600457223 */ /* 0x000fe20000010145 */
[----:B------:R-:W-:Y:S01]  /*5cd0*/  IMAD.IADD R13, R30, 0x1, -R36 ;  /* 0x000000011e0d7824 */ /* 0x000fe200078e0a24 */
[----:B------:R-:W-:Y:S01]  /*5ce0*/  ISETP.GE.AND P2, PT, R64, R21, PT ;  /* 0x000000154000720c */ /* 0x000fe20003f46270 */
[----:B------:R-:W-:-:S02]  /*5cf0*/  VIADD R38, R32, 0x71 ;  /* 0x0000007120267836 */ /* 0x000fc40000000000 */
[----:B------:R-:W-:Y:S01]  /*5d00*/  FFMA.FTZ R124, -R0, R124, R15 ;  /* 0x0000007c007c7223 */ /* 0x000fe2000001010f */
[----:B------:R-:W-:Y:S01]  /*5d10*/  IABS R60, R60 ;  /* 0x0000003c003c7213 */ /* 0x000fe20000000000 */
[----:B------:R-:W-:Y:S01]  /*5d20*/  IMAD.IADD R15, R30, 0x1, -R38 ;  /* 0x000000011e0f7824 */ /* 0x000fe200078e0a26 */
[----:B------:R-:W-:Y:S02]  /*5d30*/  IABS R13, R13 ;  /* 0x0000000d000d7213 */ /* 0x000fe40000000000 */
[----:B------:R-:W-:Y:S02]  /*5d40*/  I2FP.F32.S32 R60, R60 ;  /* 0x0000003c003c7245 */ /* 0x000fe40000201400 */
[----:B------:R-:W-:Y:S02]  /*5d50*/  I2FP.F32.S32 R64, R13 ;  /* 0x0000000d00407245 */ /* 0x000fe40000201400 */
[----:B------:R-:W-:Y:S02]  /*5d60*/  IABS R15, R15 ;  /* 0x0000000f000f7213 */ /* 0x000fe40000000000 */
[----:B------:R-:W-:Y:S01]  /*5d70*/  FMNMX3.FTZ R13, R59, R68, R56, !PT ;  /* 0x000000443b0d7276 */ /* 0x000fe20007810038 */
[----:B------:R-:W-:Y:S01]  /*5d80*/  FFMA.FTZ R37, -R0, R60, R37 ;  /* 0x0000003c00257223 */ /* 0x000fe20000010125 */
[----:B------:R-:W-:-:S02]  /*5d90*/  FSEL R34, R34, -INF , !P3 ;  /* 0xff80000022227808 */ /* 0x000fc40005800000 */
[----:B------:R-:W-:Y:S02]  /*5da0*/  FSEL R12, R12, -INF , !P3 ;  /* 0xff8000000c0c7808 */ /* 0x000fe40005800000 */
[----:B------:R-:W-:Y:S01]  /*5db0*/  ISETP.GE.AND P3, PT, R66, R21, PT ;  /* 0x000000154200720c */ /* 0x000fe20003f66270 */
[----:B------:R-:W-:Y:S01]  /*5dc0*/  IMAD.IADD R66, R61, 0x1, -R66 ;  /* 0x000000013d427824 */ /* 0x000fe200078e0a42 */
[----:B------:R-:W-:Y:S02]  /*5dd0*/  I2FP.F32.S32 R52, R52 ;  /* 0x0000003400347245 */ /* 0x000fe40000201400 */
[----:B------:R-:W-:Y:S02]  /*5de0*/  I2FP.F32.S32 R60, R15 ;  /* 0x0000000f003c7245 */ /* 0x000fe40000201400 */
[----:B------:R-:W-:Y:S02]  /*5df0*/  FMNMX3.FTZ R13, R13, R58, R10, !PT ;  /* 0x0000003a0d0d7276 */ /* 0x000fe4000781000a */
[----:B------:R-:W-:Y:S01]  /*5e00*/  FMNMX3.FTZ R15, R55, R50, R4, !PT ;  /* 0x00000032370f7276 */ /* 0x000fe20007810004 */
[----:B------:R-:W-:Y:S01]  /*5e10*/  FFMA.FTZ R79, -R0, R52, R79 ;  /* 0x00000034004f7223 */ /* 0x000fe2000001014f */
[----:B------:R-:W-:Y:S01]  /*5e20*/  FMNMX3.FTZ R13, R13, R8, R42, !PT ;  /* 0x000000080d0d7276 */ /* 0x000fe2000781002a */
[----:B------:R-:W-:Y:S01]  /*5e30*/  VIADD R52, R32, 0x61 ;  /* 0x0000006120347836 */ /* 0x000fe20000000000 */
[----:B------:R-:W-:-:S02]  /*5e40*/  IABS R66, R66 ;  /* 0x0000004200427213 */ /* 0x000fc40000000000 */
[----:B------:R-:W-:Y:S01]  /*5e50*/  FMNMX3.FTZ R15, R15, R48, R18, !PT ;  /* 0x000000300f0f7276 */ /* 0x000fe20007810012 */
[----:B------:R-:W-:Y:S01]  /*5e60*/  IMAD.IADD R63, R30, 0x1, -R52 ;  /* 0x000000011e3f7824 */ /* 0x000fe200078e0a34 */
[----:B------:R-:W-:Y:S02]  /*5e70*/  FMNMX3.FTZ R13, R13, R34, R204, !PT ;  /* 0x000000220d0d7276 */ /* 0x000fe400078100cc */
[----:B------:R-:W-:Y:S02]  /*5e80*/  I2FP.F32.S32 R120, R120 ;  /* 0x0000007800787245 */ /* 0x000fe40000201400 */
[----:B------:R-:W-:Y:S02]  /*5e90*/  I2FP.F32.S32 R66, R66 ;  /* 0x0000004200427245 */ /* 0x000fe40000201400 */
[----:B------:R-:W-:Y:S01]  /*5ea0*/  I2FP.F32.S32 R118, R118 ;  /* 0x0000007600767245 */ /* 0x000fe20000201400 */
[----:B------:R-:W-:Y:S01]  /*5eb0*/  FFMA.FTZ R120, -R0, R120, R141 ;  /* 0x0000007800787223 */ /* 0x000fe2000001018d */
[----:B------:R-:W-:-:S02]  /*5ec0*/  FMNMX3.FTZ R15, R15, R16, R14, !PT ;  /* 0x000000100f0f7276 */ /* 0x000fc4000781000e */
[----:B------:R-:W-:Y:S02]  /*5ed0*/  IABS R144, R144 ;  /* 0x0000009000907213 */ /* 0x000fe40000000000 */
[----:B------:R-:W-:Y:S02]  /*5ee0*/  IABS R142, R142 ;  /* 0x0000008e008e7213 */ /* 0x000fe40000000000 */
[----:B------:R-:W-:Y:S01]  /*5ef0*/  FMNMX3.FTZ R13, R13, R116, R202, !PT ;  /* 0x000000740d0d7276 */ /* 0x000fe200078100ca */
[C---:B------:R-:W-:Y:S01]  /*5f00*/  FFMA.FTZ R143, -R0.reuse, R66, R143 ;  /* 0x00000042008f7223 */ /* 0x040fe2000001018f */
[----:B------:R-:W-:Y:S01]  /*5f10*/  FMNMX3.FTZ R15, R15, R12, R200, !PT ;  /* 0x0000000c0f0f7276 */ /* 0x000fe200078100c8 */
[----:B------:R-:W-:Y:S01]  /*5f20*/  FFMA.FTZ R118, -R0, R118, R145 ;  /* 0x0000007600767223 */ /* 0x000fe20000010191 */
[----:B------:R-:W-:Y:S02]  /*5f30*/  I2FP.F32.S32 R144, R144 ;  /* 0x0000009000907245 */ /* 0x000fe40000201400 */
[----:B------:R-:W-:-:S02]  /*5f40*/  IABS R136, R136 ;  /* 0x0000008800887213 */ /* 0x000fc40000000000 */
[----:B------:R-:W-:Y:S01]  /*5f50*/  I2FP.F32.S32 R142, R142 ;  /* 0x0000008e008e7245 */ /* 0x000fe20000201400 */
[C---:B------:R-:W-:Y:S01]  /*5f60*/  FFMA.FTZ R144, -R0.reuse, R144, R155 ;  /* 0x0000009000907223 */ /* 0x040fe2000001019b */
[----:B------:R-:W-:Y:S02]  /*5f70*/  IABS R128, R128 ;  /* 0x0000008000807213 */ /* 0x000fe40000000000 */
[----:B------:R-:W-:Y:S02]  /*5f80*/  IABS R63, R63 ;  /* 0x0000003f003f7213 */ /* 0x000fe40000000000 */
[----:B------:R-:W-:Y:S02]  /*5f90*/  FSEL R194, R139, -INF , !P3 ;  /* 0xff8000008bc27808 */ /* 0x000fe40005800000 */
[----:B------:R-:W-:Y:S02]  /*5fa0*/  FMNMX3.FTZ R13, R13, R112, R196, !PT ;  /* 0x000000700d0d7276 */ /* 0x000fe400078100c4 */
[----:B------:R-:W-:Y:S01]  /*5fb0*/  FMNMX3.FTZ R15, R15, R114, R198, !PT ;  /* 0x000000720f0f7276 */ /* 0x000fe200078100c6 */
[----:B------:R-:W-:Y:S01]  /*5fc0*/  FFMA.FTZ R142, -R0, R142, R185 ;  /* 0x0000008e008e7223 */ /* 0x000fe200000101b9 */
[----:B------:R-:W-:-:S02]  /*5fd0*/  IABS R80, R80 ;  /* 0x0000005000507213 */ /* 0x000fc40000000000 */
[----:B------:R-:W-:Y:S02]  /*5fe0*/  IABS R132, R132 ;  /* 0x0000008400847213 */ /* 0x000fe40000000000 */
[----:B------:R-:W-:Y:S02]  /*5ff0*/  I2FP.F32.S32 R136, R136 ;  /* 0x0000008800887245 */ /* 0x000fe40000201400 */
[----:B------:R-:W-:Y:S02]  /*6000*/  I2FP.F32.S32 R128, R128 ;  /* 0x0000008000807245 */ /* 0x000fe40000201400 */
[----:B------:R-:W-:Y:S01]  /*6010*/  I2FP.F32.S32 R63, R63 ;  /* 0x0000003f003f7245 */ /* 0x000fe20000201400 */
[----:B------:R-:W-:Y:S01]  /*6020*/  FFMA.FTZ R136, -R0, R136, R189 ;  /* 0x0000008800887223 */ /* 0x000fe200000101bd */
[----:B------:R-:W-:Y:S02]  /*6030*/  FSEL R190, R143, -INF , !P3 ;  /* 0xff8000008fbe7808 */ /* 0x000fe40005800000 */
[----:B------:R-:W-:-:S02]  /*6040*/  FSEL R120, R120, -INF , !P2 ;  /* 0xff80000078787808 */ /* 0x000fc40005000000 */
[----:B------:R-:W-:Y:S02]  /*6050*/  FSEL R118, R118, -INF , !P2 ;  /* 0xff80000076767808 */ /* 0x000fe40005000000 */
[-C--:B------:R-:W-:Y:S01]  /*6060*/  ISETP.GE.AND P3, PT, R44, R21.reuse, PT ;  /* 0x000000152c00720c */ /* 0x080fe20003f66270 */
[----:B------:R-:W-:Y:S01]  /*6070*/  VIADD R44, R32, 0x69 ;  /* 0x00000069202c7836 */ /* 0x000fe20000000000 */
[----:B------:R-:W-:Y:S01]  /*6080*/  ISETP.GE.AND P2, PT, R40, R21, PT ;  /* 0x000000152800720c */ /* 0x000fe20003f46270 */
[----:B------:R-:W-:Y:S01]  /*6090*/  VIADD R40, R32, 0x70 ;  /* 0x0000007020287836 */ /* 0x000fe20000000000 */
[----:B------:R-:W-:Y:S02]  /*60a0*/  FMNMX3.FTZ R13, R13, R140, R194, !PT ;  /* 0x0000008c0d0d7276 */ /* 0x000fe400078100c2 */
[----:B------:R-:W-:Y:S01]  /*60b0*/  FMNMX3.FTZ R15, R15, R110, R192, !PT ;  /* 0x0000006e0f0f7276 */ /* 0x000fe200078100c0 */
[C---:B------:R-:W-:Y:S01]  /*60c0*/  FFMA.FTZ R128, -R0.reuse, R128, R57 ;  /* 0x0000008000807223 */ /* 0x040fe20000010139 */
[----:B------:R-:W-:Y:S01]  /*60d0*/  I2FP.F32.S32 R80, R80 ;  /* 0x0000005000507245 */ /* 0x000fe20000201400 */
[----:B------:R-:W-:Y:S01]  /*60e0*/  FFMA.FTZ R17, -R0, R63, R17 ;  /* 0x0000003f00117223 */ /* 0x000fe20000010111 */
[----:B------:R-:W-:-:S02]  /*60f0*/  I2FP.F32.S32 R132, R132 ;  /* 0x0000008400847245 */ /* 0x000fc40000201400 */
[----:B------:R-:W-:Y:S02]  /*6100*/  FSEL R154, R153, -INF , !P6 ;  /* 0xff800000999a7808 */ /* 0x000fe40007000000 */
[----:B------:R-:W-:Y:S01]  /*6110*/  FSEL R150, R79, -INF , !P6 ;  /* 0xff8000004f967808 */ /* 0x000fe20007000000 */
[----:B------:R-:W-:Y:S01]  /*6120*/  IMAD.IADD R57, R30, 0x1, -R44 ;  /* 0x000000011e397824 */ /* 0x000fe200078e0a2c */
[-C--:B------:R-:W-:Y:S01]  /*6130*/  ISETP.GE.AND P6, PT, R52, R21.reuse, PT ;  /* 0x000000153400720c */ /* 0x080fe20003fc6270 */
[----:B------:R-:W-:Y:S01]  /*6140*/  IMAD.IADD R54, R30, 0x1, -R40 ;  /* 0x000000011e367824 */ /* 0x000fe200078e0a28 */
[----:B------:R-:W-:Y:S02]  /*6150*/  FSEL R144, R144, -INF , !P5 ;  /* 0xff80000090907808 */ /* 0x000fe40006800000 */
[----:B------:R-:W-:Y:S02]  /*6160*/  FSEL R142, R142, -INF , !P5 ;  /* 0xff8000008e8e7808 */ /* 0x000fe40006800000 */
[----:B------:R-:W-:Y:S01]  /*6170*/  FMNMX3.FTZ R13, R13, R120, R188, !PT ;  /* 0x000000780d0d7276 */ /* 0x000fe200078100bc */
[C---:B------:R-:W-:Y:S01]  /*6180*/  IMAD.IADD R52, R61.reuse, 0x1, -R52 ;  /* 0x000000013d347824 */ /* 0x040fe200078e0a34 */
[----:B------:R-:W-:Y:S01]  /*6190*/  ISETP.GE.AND P5, PT, R46, R21, PT ;  /* 0x000000152e00720c */ /* 0x000fe20003fa6270 */
[----:B------:R-:W-:Y:S01]  /*61a0*/  IMAD.IADD R46, R61, 0x1, -R46 ;  /* 0x000000013d2e7824 */ /* 0x000fe200078e0a2e */
[----:B------:R-:W-:Y:S01]  /*61b0*/  FMNMX3.FTZ R15, R15, R122, R190, !PT ;  /* 0x0000007a0f0f7276 */ /* 0x000fe200078100be */
[C---:B------:R-:W-:Y:S01]  /*61c0*/  FFMA.FTZ R71, -R0.reuse, R80, R71 ;  /* 0x0000005000477223 */ /* 0x040fe20000010147 */
[----:B------:R-:W-:Y:S01]  /*61d0*/  FFMA.FTZ R132, -R0, R132, R191 ;  /* 0x0000008400847223 */ /* 0x000fe200000101bf */
[----:B------:R-:W-:Y:S01]  /*61e0*/  FSEL R138, R73, -INF , !P4 ;  /* 0xff800000498a7808 */ /* 0x000fe20006000000 */
[----:B------:R-:W-:Y:S01]  /*61f0*/  VIADD R32, R32, 0x79 ;  /* 0x0000007920207836 */ /* 0x000fe20000000000 */
[----:B------:R-:W-:-:S02]  /*6200*/  FSEL R130, R69, -INF , !P4 ;  /* 0xff80000045827808 */ /* 0x000fc40006000000 */
[----:B------:R-:W-:Y:S02]  /*6210*/  FSEL R136, R136, -INF , !P3 ;  /* 0xff80000088887808 */ /* 0x000fe40005800000 */
        /* <DEDUP_REMOVED lines=8> */
[----:B------:R-:W-:Y:S02]  /*62a0*/  IABS R57, R57 ;  /* 0x0000003900397213 */ /* 0x000fe40000000000 */
[----:B------:R-:W-:Y:S02]  /*62b0*/  IABS R54, R54 ;  /* 0x0000003600367213 */ /* 0x000fe40000000000 */
[----:B------:R-:W-:Y:S02]  /*62c0*/  FSEL R62, R41, -INF , !P0 ;  /* 0xff800000293e7808 */ /* 0x000fe40004000000 */
[----:B------:R-:W-:Y:S02]  /*62d0*/  IABS R52, R52 ;  /* 0x0000003400347213 */ /* 0x000fe40000000000 */
[----:B------:R-:W-:Y:S01]  /*62e0*/  IABS R46, R46 ;  /* 0x0000002e002e7213 */ /* 0x000fe20000000000 */
[----:B------:R-:W-:Y:S01]  /*62f0*/  IMAD.IADD R30, R30, 0x1, -R32 ;  /* 0x000000011e1e7824 */ /* 0x000fe200078e0a20 */
[----:B------:R-:W-:-:S02]  /*6300*/  FSEL R134, R71, -INF , !P2 ;  /* 0xff80000047867808 */ /* 0x000fc40005000000 */
[----:B------:R-:W-:Y:S02]  /*6310*/  FSEL R126, R126, -INF , !P2 ;  /* 0xff8000007e7e7808 */ /* 0x000fe40005000000 */
        /* <DEDUP_REMOVED lines=13> */
[----:B------:R-:W-:-:S02]  /*63f0*/  I2FP.F32.S32 R46, R46 ;  /* 0x0000002e002e7245 */ /* 0x000fc40000201400 */
        /* <DEDUP_REMOVED lines=13> */
[----:B------:R-:W-:Y:S02]  /*64d0*/  IABS R36, R36 ;  /* 0x0000002400247213 */ /* 0x000fe40000000000 */
[----:B------:R-:W-:Y:S02]  /*64e0*/  FSEL R66, R37, -INF , !P5 ;  /* 0xff80000025427808 */ /* 0x000fe40006800000 */
        /* <DEDUP_REMOVED lines=54> */
[-C--:B------:R-:W-:Y:S01]  /*6850*/  FFMA.FTZ R6, R56, R28.reuse, -R39 ;  /* 0x0000001c38067223 */ /* 0x080fe20000010827 */
[----:B------:R-:W-:Y:S02]  /*6860*/  IMAD.IADD R102, R5, 0x1, R103 ;  /* 0x0000000105667824 */ /* 0x000fe400078e0267 */
[-CC-:B------:R-:W-:Y:S01]  /*6870*/  FFMA.FTZ R49, R58, R28.reuse, -R39.reuse ;  /* 0x0000001c3a317223 */ /* 0x180fe20000010827 */
[----:B------:R-:W-:Y:S01]  /*6880*/  FSEL R33, R33, RZ, P0 ;  /* 0x000000ff21217208 */ /* 0x000fe20000000000 */
[----:B------:R1:W-:Y:S01]  /*6890*/  MUFU.EX2 R58, R6 ;  /* 0x00000006003a7308 */ /* 0x0003e20000000800 */
[----:B------:R-:W2:Y:S01]  /*68a0*/  LDSM.16.MT88.4 R84, [R156+0x6000] ;  /* 0x006000009c54783b */ /* 0x000ea20000004200 */
[----:B------:R-:W-:-:S02]  /*68b0*/  FFMA.FTZ R104, R59, R28, -R39 ;  /* 0x0000001c3b687223 */ /* 0x000fc40000010827 */
[-C--:B------:R-:W-:Y:S01]  /*68c0*/  FFMA.FTZ R56, R4, R28.reuse, -R33 ;  /* 0x0000001c04387223 */ /* 0x080fe20000010821 */
[----:B------:R-:W3:Y:S01]  /*68d0*/  LDSM.16.MT88.4 R76, [R103+0x6000] ;  /* 0x00600000674c783b */ /* 0x000ee20000004200 */
[-C--:B------:R-:W-:Y:S01]  /*68e0*/  FFMA.FTZ R53, R68, R28.reuse, -R39 ;  /* 0x0000001c44357223 */ /* 0x080fe20000010827 */
[-CC-:B------:R-:W-:Y:S01]  /*68f0*/  FFMA.FTZ R100, R55, R28.reuse, -R33.reuse ;  /* 0x0000001c37647223 */ /* 0x180fe20000010821 */
[-CC-:B------:R-:W-:Y:S01]  /*6900*/  FFMA.FTZ R51, R50, R28.reuse, -R33.reuse ;  /* 0x0000001c32337223 */ /* 0x180fe20000010821 */
[-C--:B------:R-:W-:Y:S01]  /*6910*/  FFMA.FTZ R47, R48, R28.reuse, -R33 ;  /* 0x0000001c302f7223 */ /* 0x080fe20000010821 */
[----:B-1----:R-:W1:Y:S01]  /*6920*/  LDSM.16.MT88.4 R4, [R102+0x6000] ;  /* 0x006000006604783b */ /* 0x002e620000004200 */
[----:B------:R-:W-:Y:S01]  /*6930*/  MUFU.EX2 R104, R104 ;  /* 0x0000006800687308 */ /* 0x000fe20000000800 */
[-CC-:B------:R-:W-:Y:S01]  /*6940*/  FFMA.FTZ R50, R10, R28.reuse, -R39.reuse ;  /* 0x0000001c0a327223 */ /* 0x180fe20000010827 */
[--C-:B------:R-:W-:Y:S02]  /*6950*/  FFMA.FTZ R45, R8, R28, -R39.reuse ;  /* 0x0000001c082d7223 */ /* 0x100fe40000010827 */
[----:B------:R-:W5:Y:S01]  /*6960*/  MUFU.EX2 R53, R53 ;  /* 0x0000003500357308 */ /* 0x000f620000000800 */
[----:B------:R-:W1:Y:S03]  /*6970*/  LDSM.16.MT88.4 R8, [R160+0x6800] ;  /* 0x00680000a008783b */ /* 0x000e660000004200 */
[----:B------:R-:W4:Y:S04]  /*6980*/  MUFU.EX2 R49, R49 ;  /* 0x0000003100317308 */ /* 0x000f280000000800 */
[----:B------:R-:W-:Y:S04]  /*6990*/  MUFU.EX2 R100, R100 ;  /* 0x0000006400647308 */ /* 0x000fe80000000800 */
[----:B------:R-:W2:Y:S04]  /*69a0*/  MUFU.EX2 R51, R51 ;  /* 0x0000003300337308 */ /* 0x000ea80000000800 */
[----:B------:R-:W-:Y:S04]  /*69b0*/  MUFU.EX2 R56, R56 ;  /* 0x0000003800387308 */ /* 0x000fe80000000800 */
[----:B------:R-:W3:Y:S01]  /*69c0*/  MUFU.EX2 R47, R47 ;  /* 0x0000002f002f7308 */ /* 0x000ee20000000800 */
[----:B-----5:R-:W-:Y:S01]  /*69d0*/  F2FP.F16.F32.PACK_AB R68, R53, R104 ;  /* 0x000000683544723e */ /* 0x020fe200000000ff */
[--C-:B------:R-:W-:Y:S01]  /*69e0*/  FFMA.FTZ R35, R34, R28, -R39.reuse ;  /* 0x0000001c22237223 */ /* 0x100fe20000010827 */
[----:B----4-:R-:W-:Y:S01]  /*69f0*/  F2FP.F16.F32.PACK_AB R70, R49, R58 ;  /* 0x0000003a3146723e */ /* 0x010fe200000000ff */
[-C--:B------:R-:W-:Y:S01]  /*6a00*/  FFMA.FTZ R42, R42, R28.reuse, -R39 ;  /* 0x0000001c2a2a7223 */ /* 0x080fe20000010827 */
[--C-:B------:R-:W-:Y:S01]  /*6a10*/  FFMA.FTZ R48, R18, R28, -R33.reuse ;  /* 0x0000001c12307223 */ /* 0x100fe20000010821 */
[----:B--2---:R-:W-:Y:S01]  /*6a20*/  F2FP.F16.F32.PACK_AB R69, R51, R100 ;  /* 0x000000643345723e */ /* 0x004fe200000000ff */
[-CC-:B------:R-:W-:Y:S01]  /*6a30*/  FFMA.FTZ R43, R16, R28.reuse, -R33.reuse ;  /* 0x0000001c102b7223 */ /* 0x180fe20000010821 */
[-CC-:B------:R-:W-:Y:S01]  /*6a40*/  FFMA.FTZ R41, R14, R28.reuse, -R33.reuse ;  /* 0x0000001c0e297223 */ /* 0x180fe20000010821 */
[----:B------:R-:W-:Y:S01]  /*6a50*/  FFMA.FTZ R34, R12, R28, -R33 ;  /* 0x0000001c0c227223 */ /* 0x000fe20000010821 */
[----:B---3--:R-:W-:Y:S01]  /*6a60*/  F2FP.F16.F32.PACK_AB R71, R47, R56 ;  /* 0x000000382f47723e */ /* 0x008fe200000000ff */
[----:B------:R-:W-:Y:S01]  /*6a70*/  MUFU.EX2 R50, R50 ;  /* 0x0000003200327308 */ /* 0x000fe20000000800 */
[----:B------:R-:W-:Y:S03]  /*6a80*/  LDSM.16.MT88.4 R16, [R156+0x6800] ;  /* 0x006800009c10783b */ /* 0x000fe60000004200 */
[----:B------:R-:W2:Y:S01]  /*6a90*/  MUFU.EX2 R45, R45 ;  /* 0x0000002d002d7308 */ /* 0x000ea20000000800 */
[----:B------:R-:W-:Y:S01]  /*6aa0*/  LDSM.16.MT88.4 R12, [R102+0x6800] ;  /* 0x00680000660c783b */ /* 0x000fe20000004200 */
        /* <DEDUP_REMOVED lines=12> */
[----:B-1----:R-:W-:Y:S01]  /*6b70*/  HMMA.16816.F32 R72, R68, R4, RZ ;  /* 0x000000044448723c */ /* 0x002fe200000018ff */
[----:B--2---:R-:W-:-:S02]  /*6b80*/  F2FP.F16.F32.PACK_AB R4, R45, R50 ;  /* 0x000000322d04723e */ /* 0x004fc400000000ff */
[----:B---3--:R-:W-:-:S05]  /*6b90*/  F2FP.F16.F32.PACK_AB R5, R43, R48 ;  /* 0x000000302b05723e */ /* 0x008fca00000000ff */
[----:B------:R-:W-:Y:S01]  /*6ba0*/  HMMA.16816.F32 R68, R68, R6, RZ ;  /* 0x000000064444723c */ /* 0x000fe200000018ff */
[----:B------:R-:W-:Y:S02]  /*6bb0*/  F2FP.F16.F32.PACK_AB R6, R35, R42 ;  /* 0x0000002a2306723e */ /* 0x000fe400000000ff */
[----:B----4-:R-:W-:-:S07]  /*6bc0*/  F2FP.F16.F32.PACK_AB R7, R34, R41 ;  /* 0x000000292207723e */ /* 0x010fce00000000ff */
        /* <DEDUP_REMOVED lines=135> */
[-C--:B------:R-:W-:Y:S01]  /*7440*/  FFMA.FTZ R121, R64, R28.reuse, -R39 ;  /* 0x0000001c40797223 */ /* 0x080fe20000010827 */
[----:B------:R-:W-:-:S04]  /*7450*/  FFMA.FTZ R52, R52, R28, -R33 ;  /* 0x0000001c34347223 */ /* 0x000fc80000010821 */
[----:B--2---:R-:W-:Y:S01]  /*7460*/  HMMA.16816.F32 R88, R4, R16, R88 ;  /* 0x000000100458723c */ /* 0x004fe20000001858 */
[-CC-:B------:R-:W-:Y:S01]  /*7470*/  FFMA.FTZ R108, R108, R28.reuse, -R39.reuse ;  /* 0x0000001c6c6c7223 */ /* 0x180fe20000010827 */
[-C--:B------:R-:W-:Y:S01]  /*7480*/  FFMA.FTZ R66, R66, R28.reuse, -R39 ;  /* 0x0000001c42427223 */ /* 0x080fe20000010827 */
[-CC-:B------:R-:W-:Y:S01]  /*7490*/  FFMA.FTZ R62, R62, R28.reuse, -R33.reuse ;  /* 0x0000001c3e3e7223 */ /* 0x180fe20000010821 */
[----:B------:R-:W-:-:S04]  /*74a0*/  FFMA.FTZ R60, R60, R28, -R33 ;  /* 0x0000001c3c3c7223 */ /* 0x000fc80000010821 */
[C---:B------:R-:W-:Y:S01]  /*74b0*/  HMMA.16816.F32 R84, R4.reuse, R18, R84 ;  /* 0x000000120454723c */ /* 0x040fe20000001854 */
[----:B------:R-:W-:Y:S01]  /*74c0*/  MUFU.EX2 R106, R108 ;  /* 0x0000006c006a7308 */ /* 0x000fe20000000800 */
[----:B------:R-:W-:Y:S06]  /*74d0*/  LDSM.16.MT88.4 R16, [R103+0x9000] ;  /* 0x009000006710783b */ /* 0x000fec0000004200 */
[C---:B-1----:R-:W-:Y:S08]  /*74e0*/  HMMA.16816.F32 R72, R4.reuse, R8, R72 ;  /* 0x000000080448723c */ /* 0x042ff00000001848 */
[----:B------:R-:W-:Y:S01]  /*74f0*/  HMMA.16816.F32 R68, R4, R10, R68 ;  /* 0x0000000a0444723c */ /* 0x000fe20000001844 */
[----:B------:R-:W-:Y:S01]  /*7500*/  FADD.FTZ R7, R100, R51 ;  /* 0x0000003364077221 */ /* 0x000fe20000010000 */
[----:B------:R-:W-:Y:S01]  /*7510*/  FFMA.FTZ R51, R54, R28, -R33 ;  /* 0x0000001c36337223 */ /* 0x000fe20000010821 */
[----:B------:R-:W1:Y:S01]  /*7520*/  LDSM.16.MT88.4 R8, [R156+0x9000] ;  /* 0x009000009c08783b */ /* 0x000e620000004200 */
[----:B------:R-:W-:Y:S01]  /*7530*/  FADD.FTZ R5, R104, R53 ;  /* 0x0000003568057221 */ /* 0x000fe20000010000 */
[----:B------:R-:W2:Y:S04]  /*7540*/  MUFU.EX2 R123, R123 ;  /* 0x0000007b007b7308 */ /* 0x000ea80000000800 */
[----:B------:R-:W-:Y:S04]  /*7550*/  MUFU.EX2 R64, R66 ;  /* 0x0000004200407308 */ /* 0x000fe80000000800 */
[----:B------:R-:W4:Y:S04]  /*7560*/  MUFU.EX2 R121, R121 ;  /* 0x0000007900797308 */ /* 0x000f280000000800 */
[----:B------:R-:W-:Y:S04]  /*7570*/  MUFU.EX2 R53, R62 ;  /* 0x0000003e00357308 */ /* 0x000fe80000000800 */
[----:B------:R-:W5:Y:S04]  /*7580*/  MUFU.EX2 R54, R60 ;  /* 0x0000003c00367308 */ /* 0x000f680000000800 */
[----:B------:R-:W-:Y:S04]  /*7590*/  MUFU.EX2 R51, R51 ;  /* 0x0000003300337308 */ /* 0x000fe80000000800 */
[----:B------:R-:W3:Y:S01]  /*75a0*/  MUFU.EX2 R52, R52 ;  /* 0x0000003400347308 */ /* 0x000ee20000000800 */
[----:B------:R-:W-:Y:S01]  /*75b0*/  FADD.FTZ R58, R58, R5 ;  /* 0x000000053a3a7221 */ /* 0x000fe20000010000 */
[----:B------:R-:W-:Y:S01]  /*75c0*/  FADD.FTZ R56, R56, R7 ;  /* 0x0000000738387221 */ /* 0x000fe20000010000 */
[----:B--2---:R-:W-:-:S02]  /*75d0*/  F2FP.F16.F32.PACK_AB R4, R123, R106 ;  /* 0x0000006a7b04723e */ /* 0x004fc400000000ff */
        /* <DEDUP_REMOVED lines=24> */
[----:B------:R-:W-:Y:S01]  /*7760*/  HMMA.16816.F32 R76, R4, R18, R76 ;  /* 0x00000012044c723c */ /* 0x000fe2000000184c */
[----:B------:R-:W3:Y:S01]  /*7770*/  LDSM.16.MT88.4 R16, [R156+0x9800] ;  /* 0x009800009c10783b */ /* 0x000ee20000004200 */
        /* <DEDUP_REMOVED lines=51> */
[----:B--2---:R-:W-:Y:S01]  /*7ab0*/  HMMA.16816.F32 R80, R4, R12, R80 ;  /* 0x0000000c0450723c */ /* 0x004fe20000001850 */
        /* <DEDUP_REMOVED lines=8> */
[----:B------:R-:W-:Y:S03]  /*7b40*/  HMMA.16816.F32 R84, R4, R18, R84 ;  /* 0x000000120454723c */ /* 0x000fe60000001854 */
[----:B------:R-:W-:-:S05]  /*7b50*/  FADD.FTZ R64, R64, R123 ;  /* 0x0000007b40407221 */ /* 0x000fca0000010000 */
        /* <DEDUP_REMOVED lines=26> */
.L_x_12292:
        /* <DEDUP_REMOVED lines=80> */
.L_x_12287:
[----:B------:R-:W-:Y:S05]  /*8200*/  BSYNC.RECONVERGENT B0 ;  /* 0x0000000000007941 */ /* 0x000fea0003800200 */
.L_x_12286:
        /* <DEDUP_REMOVED lines=210> */
[----:B------:R4:W1:Y:S01]  /*8f30*/  MUFU.TANH R148, R226 ;  /* 0x000000e200947308 */ /* 0x0008620000002400 */
[C---:B--2---:R-:W-:Y:S09]  /*8f40*/  HMMA.16816.F32 R44, R116.reuse, R104, R44 ;  /* 0x00000068742c723c */ /* 0x044ff2000000182c */
[----:B------:R2:W1:Y:S01]  /*8f50*/  MUFU.TANH R144, R225 ;  /* 0x000000e100907308 */ /* 0x0004620000002400 */
[C---:B------:R-:W-:Y:S01]  /*8f60*/  HMMA.16816.F32 R48, R116.reuse, R106, R48 ;  /* 0x0000006a7430723c */ /* 0x040fe20000001830 */
[----:B------:R-:W3:Y:S01]  /*8f70*/  LDSM.16.M88.4 R104, [R157+0x5800] ;  /* 0x005800009d68783b */ /* 0x000ee20000000200 */
[----:B------:R-:W-:Y:S07]  /*8f80*/  DEPBAR.LE SB0, 0x0 ;  /* 0x000080000000791a */ /* 0x000fee0000000000 */
[----:B------:R1:W1:Y:S01]  /*8f90*/  MUFU.TANH R154, R229 ;  /* 0x000000e5009a7308 */ /* 0x0002620000002400 */
[C---:B-----5:R-:W-:Y:S09]  /*8fa0*/  HMMA.16816.F32 R52, R116.reuse, R108, R52 ;  /* 0x0000006c7434723c */ /* 0x060ff20000001834 */
[----:B------:R5:W3:Y:S01]  /*8fb0*/  MUFU.TANH R142, R228 ;  /* 0x000000e4008e7308 */ /* 0x000ae20000002400 */
[----:B------:R-:W-:Y:S01]  /*8fc0*/  BAR.SYNC.DEFER_BLOCKING 0x0 ;  /* 0x0000000000007b1d */ /* 0x000fe20000010000 */
[-C--:B----4-:R-:W-:Y:S01]  /*8fd0*/  FMUL.FTZ R226, R43, R190.reuse ;  /* 0x000000be2be27220 */ /* 0x090fe20000410000 */
[-C--:B------:R-:W-:Y:S01]  /*8fe0*/  FMUL.FTZ R224, R44, R190.reuse ;  /* 0x000000be2ce07220 */ /* 0x080fe20000410000 */
[C---:B------:R-:W-:Y:S03]  /*8ff0*/  HMMA.16816.F32 R56, R116.reuse, R110, R56 ;  /* 0x0000006e7438723c */ /* 0x040fe60000001838 */
[-C--:B--2---:R-:W-:Y:S03]  /*9000*/  FMUL.FTZ R225, R46, R190.reuse ;  /* 0x000000be2ee17220 */ /* 0x084fe60000410000 */
[----:B------:R2:W4:Y:S01]  /*9010*/  MUFU.TANH R152, R227 ;  /* 0x000000e300987308 */ /* 0x0005220000002400 */
[-C--:B------:R-:W-:Y:S01]  /*9020*/  FMUL.FTZ R230, R45, R190.reuse ;  /* 0x000000be2de67220 */ /* 0x080fe20000410000 */
[-C--:B-1----:R-:W-:Y:S08]  /*9030*/  FMUL.FTZ R229, R47, R190.reuse ;  /* 0x000000be2fe57220 */ /* 0x082ff00000410000 */
[----:B------:R1:W1:Y:S01]  /*9040*/  MUFU.TANH R146, R226 ;  /* 0x000000e200927308 */ /* 0x0002620000002400 */
[-C--:B-----5:R-:W-:Y:S02]  /*9050*/  FMUL.FTZ R228, R48, R190.reuse ;  /* 0x000000be30e47220 */ /* 0x0a0fe40000410000 */
[-C--:B------:R-:W-:Y:S07]  /*9060*/  FMUL.FTZ R231, R57, R190.reuse ;  /* 0x000000be39e77220 */ /* 0x080fee0000410000 */
[----:B------:R5:W4:Y:S01]  /*9070*/  MUFU.TANH R134, R224 ;  /* 0x000000e000867308 */ /* 0x000b220000002400 */
[-C--:B--2---:R-:W-:Y:S01]  /*9080*/  FMUL.FTZ R227, R49, R190.reuse ;  /* 0x000000be31e37220 */ /* 0x084fe20000410000 */
[C---:B---3--:R-:W-:Y:S08]  /*9090*/  HMMA.16816.F32 R60, R116.reuse, R104, R60 ;  /* 0x00000068743c723c */ /* 0x048ff0000000183c */
[----:B------:R2:W3:Y:S01]  /*90a0*/  MUFU.TANH R140, R225 ;  /* 0x000000e1008c7308 */ /* 0x0004e20000002400 */
[-C--:B-1----:R-:W-:Y:S01]  /*90b0*/  FMUL.FTZ R226, R50, R190.reuse ;  /* 0x000000be32e27220 */ /* 0x082fe20000410000 */
[----:B------:R-:W-:Y:S08]  /*90c0*/  HMMA.16816.F32 R64, R116, R106, R64 ;  /* 0x0000006a7440723c */ /* 0x000ff00000001840 */
[----:B------:R1:W1:Y:S01]  /*90d0*/  MUFU.TANH R138, R229 ;  /* 0x000000e5008a7308 */ /* 0x0002620000002400 */
[-C--:B-----5:R-:W-:Y:S01]  /*90e0*/  FMUL.FTZ R224, R52, R190.reuse ;  /* 0x000000be34e07220 */ /* 0x0a0fe20000410000 */
[-C--:B------:R-:W-:Y:S08]  /*90f0*/  FMUL.FTZ R232, R61, R190.reuse ;  /* 0x000000be3de87220 */ /* 0x080ff00000410000 */
[----:B------:R5:W3:Y:S01]  /*9100*/  MUFU.TANH R128, R228 ;  /* 0x000000e400807308 */ /* 0x000ae20000002400 */
[-C--:B--2---:R-:W-:Y:S09]  /*9110*/  FMUL.FTZ R225, R51, R190.reuse ;  /* 0x000000be33e17220 */ /* 0x084ff20000410000 */
[----:B------:R2:W2:Y:S01]  /*9120*/  MUFU.TANH R46, R227 ;  /* 0x000000e3002e7308 */ /* 0x0004a20000002400 */
[-C--:B-1----:R-:W-:Y:S09]  /*9130*/  FMUL.FTZ R229, R53, R190.reuse ;  /* 0x000000be35e57220 */ /* 0x082ff20000410000 */
[----:B------:R1:W1:Y:S01]  /*9140*/  MUFU.TANH R136, R226 ;  /* 0x000000e200887308 */ /* 0x0002620000002400 */
[-C--:B-----5:R-:W-:Y:S09]  /*9150*/  FMUL.FTZ R228, R54, R190.reuse ;  /* 0x000000be36e47220 */ /* 0x0a0ff20000410000 */
        /* <DEDUP_REMOVED lines=16> */
[----:B------:R-:W1:Y:S01]  /*9260*/  MUFU.TANH R213, R213 ;  /* 0x000000d500d57308 */ /* 0x000e620000002400 */
[-C--:B-----5:R-:W-:Y:S09]  /*9270*/  FMUL.FTZ R226, R65, R190.reuse ;  /* 0x000000be41e27220 */ /* 0x0a0ff20000410000 */
[----:B------:R-:W1:Y:S01]  /*9280*/  MUFU.TANH R211, R211 ;  /* 0x000000d300d37308 */ /* 0x000e620000002400 */
[-C--:B--2---:R-:W-:Y:S01]  /*9290*/  FMUL.FTZ R224, R66, R190.reuse ;  /* 0x000000be42e07220 */ /* 0x084fe20000410000 */
[----:B------:R-:W-:Y:S08]  /*92a0*/  FMUL.FTZ R190, R67, R190 ;  /* 0x000000be43be7220 */ /* 0x000ff00000410000 */
        /* <DEDUP_REMOVED lines=105> */
.L_x_12291:
[----:B------:R-:W-:Y:S05]  /*9940*/  BSYNC.RECONVERGENT B0 ;  /* 0x0000000000007941 */ /* 0x000fea0003800200 */
.L_x_12290:
        /* <DEDUP_REMOVED lines=64> */
.L_x_12289:
[----:B------:R-:W-:Y:S05]  /*9d50*/  BSYNC.RECONVERGENT B1 ;  /* 0x0000000000017941 */ /* 0x000fea0003800200 */
.L_x_12288:
        /* <DEDUP_REMOVED lines=251> */
[----:B------:R-:W-:Y:S07]  /*ad10*/  FMUL.FTZ R16, R43, R84 ;  /* 0x000000542b107220 */ /* 0x000fee0000410000 */
[----:B------:R-:W1:Y:S01]  /*ad20*/  MUFU.EX2 R115, R115 ;  /* 0x0000007300737308 */ /* 0x000e620000000800 */
[----:B------:R-:W-:Y:S01]  /*ad30*/  LDSM.16.MT88.4 R92, [R160+0x9800] ;  /* 0x00980000a05c783b */ /* 0x000fe20000004200 */
[C---:B------:R-:W-:Y:S01]  /*ad40*/  FFMA.FTZ R84, R44.reuse, R189, R45 ;  /* 0x000000bd2c547223 */ /* 0x040fe2000001002d */
[C---:B------:R-:W-:Y:S07]  /*ad50*/  FMUL.FTZ R35, R44.reuse, R71 ;  /* 0x000000472c237220 */ /* 0x040fee0000410000 */
[----:B------:R-:W-:Y:S01]  /*ad60*/  MUFU.EX2 R113, R113 ;  /* 0x0000007100717308 */ /* 0x000fe20000000800 */
[C---:B------:R-:W-:Y:S01]  /*ad70*/  FMUL.FTZ R27, R44.reuse, R79 ;  /* 0x0000004f2c1b7220 */ /* 0x040fe20000410000 */
[----:B--2---:R-:W-:Y:S01]  /*ad80*/  F2FP.F16.F32.PACK_AB R51, R111, R116 ;  /* 0x000000746f33723e */ /* 0x004fe200000000ff */
[----:B------:R-:W-:Y:S07]  /*ad90*/  FADD.FTZ R117, R117, R84 ;  /* 0x0000005475757221 */ /* 0x000fee0000010000 */
[----:B------:R-:W2:Y:S01]  /*ada0*/  MUFU.EX2 R100, R100 ;  /* 0x0000006400647308 */ /* 0x000ea20000000800 */
[----:B------:R-:W-:Y:S01]  /*adb0*/  LDSM.16.MT88.4 R84, [R156+0x9800] ;  /* 0x009800009c54783b */ /* 0x000fe20000004200 */
[----:B------:R-:W-:Y:S01]  /*adc0*/  FMUL.FTZ R26, R44, R78 ;  /* 0x0000004e2c1a7220 */ /* 0x000fe20000410000 */
[----:B------:R-:W-:Y:S07]  /*add0*/  FMUL.FTZ R25, R43, R77 ;  /* 0x0000004d2b197220 */ /* 0x000fee0000410000 */
[----:B------:R3:W-:Y:S01]  /*ade0*/  MUFU.EX2 R78, R33 ;  /* 0x00000021004e7308 */ /* 0x0007e20000000800 */
[----:B------:R-:W-:Y:S01]  /*adf0*/  FFMA.FTZ R77, R64, R38, -R109 ;  /* 0x00000026404d7223 */ /* 0x000fe2000001086d */
[----:B-1----:R-:W-:Y:S01]  /*ae00*/  F2FP.F16.F32.PACK_AB R48, R115, R122 ;  /* 0x0000007a7330723e */ /* 0x002fe200000000ff */
[-CC-:B------:R-:W-:Y:S01]  /*ae10*/  FFMA.FTZ R64, R62, R38.reuse, -R101.reuse ;  /* 0x000000263e407223 */ /* 0x180fe20000010865 */
[-CC-:B------:R-:W-:Y:S01]  /*ae20*/  FFMA.FTZ R98, R198, R38.reuse, -R101.reuse ;  /* 0x00000026c6627223 */ /* 0x180fe20000010865 */
[----:B------:R-:W-:Y:S01]  /*ae30*/  LDSM.16.MT88.4 R60, [R156+0x6800] ;  /* 0x006800009c3c783b */ /* 0x000fe20000004200 */
[-C--:B------:R-:W-:Y:S04]  /*ae40*/  FFMA.FTZ R99, R196, R38.reuse, -R101 ;  /* 0x00000026c4637223 */ /* 0x080fe80000010865 */
[----:B------:R-:W-:Y:S01]  /*ae50*/  MUFU.EX2 R77, R77 ;  /* 0x0000004d004d7308 */ /* 0x000fe20000000800 */
[-CC-:B------:R-:W-:Y:S01]  /*ae60*/  FFMA.FTZ R121, R190, R38.reuse, -R109.reuse ;  /* 0x00000026be797223 */ /* 0x180fe2000001086d */
[-CC-:B------:R-:W-:Y:S01]  /*ae70*/  FFMA.FTZ R119, R152, R38.reuse, -R109.reuse ;  /* 0x0000002698777223 */ /* 0x180fe2000001086d */
[----:B--2---:R-:W-:Y:S07]  /*ae80*/  F2FP.F16.F32.PACK_AB R50, R100, R113 ;  /* 0x000000716432723e */ /* 0x004fee00000000ff */
[----:B------:R-:W-:Y:S01]  /*ae90*/  MUFU.EX2 R98, R98 ;  /* 0x0000006200627308 */ /* 0x000fe20000000800 */
[-C--:B------:R-:W-:Y:S01]  /*aea0*/  FFMA.FTZ R146, R146, R38.reuse, -R109 ;  /* 0x0000002692927223 */ /* 0x080fe2000001086d */
[-CC-:B------:R-:W-:Y:S01]  /*aeb0*/  FFMA.FTZ R125, R150, R38.reuse, -R101.reuse ;  /* 0x00000026967d7223 */ /* 0x180fe20000010865 */
[C---:B---3--:R-:W-:Y:S07]  /*aec0*/  FMUL.FTZ R33, R43.reuse, R69 ;  /* 0x000000452b217220 */ /* 0x048fee0000410000 */
[----:B------:R-:W-:Y:S01]  /*aed0*/  MUFU.EX2 R99, R99 ;  /* 0x0000006300637308 */ /* 0x000fe20000000800 */
[----:B------:R-:W-:Y:S01]  /*aee0*/  FFMA.FTZ R123, R142, R38, -R101 ;  /* 0x000000268e7b7223 */ /* 0x000fe20000010865 */
[C---:B------:R-:W-:Y:S08]  /*aef0*/  HMMA.16816.F32 R4, R48.reuse, R12, R4 ;  /* 0x0000000c3004723c */ /* 0x040ff00000001804 */
[----:B------:R-:W-:Y:S01]  /*af00*/  MUFU.EX2 R121, R121 ;  /* 0x0000007900797308 */ /* 0x000fe20000000800 */
[C---:B------:R-:W-:Y:S09]  /*af10*/  FMUL.FTZ R12, R43.reuse, R88 ;  /* 0x000000582b0c7220 */ /* 0x040ff20000410000 */
[----:B------:R-:W-:Y:S01]  /*af20*/  MUFU.EX2 R119, R119 ;  /* 0x0000007700777308 */ /* 0x000fe20000000800 */
[----:B------:R-:W-:Y:S01]  /*af30*/  FMUL.FTZ R13, R43, R89 ;  /* 0x000000592b0d7220 */ /* 0x000fe20000410000 */
[C---:B------:R-:W-:Y:S08]  /*af40*/  HMMA.16816.F32 R8, R48.reuse, R14, R8 ;  /* 0x0000000e3008723c */ /* 0x040ff00000001808 */
[----:B------:R-:W-:Y:S01]  /*af50*/  MUFU.EX2 R146, R146 ;  /* 0x0000009200927308 */ /* 0x000fe20000000800 */
[C---:B------:R-:W-:Y:S01]  /*af60*/  FMUL.FTZ R14, R44.reuse, R90 ;  /* 0x0000005a2c0e7220 */ /* 0x040fe20000410000 */
[----:B------:R-:W-:Y:S01]  /*af70*/  FMUL.FTZ R15, R44, R91 ;  /* 0x0000005b2c0f7220 */ /* 0x000fe20000410000 */
[-C--:B------:R-:W-:Y:S07]  /*af80*/  FFMA.FTZ R154, R154, R38.reuse, -R109 ;  /* 0x000000269a9a7223 */ /* 0x080fee000001086d */
[----:B------:R-:W-:Y:S01]  /*af90*/  MUFU.EX2 R125, R125 ;  /* 0x0000007d007d7308 */ /* 0x000fe20000000800 */
[-C--:B------:R-:W-:Y:S01]  /*afa0*/  FFMA.FTZ R148, R148, R38.reuse, -R101 ;  /* 0x0000002694947223 */ /* 0x080fe20000010865 */
[----:B------:R-:W-:Y:S01]  /*afb0*/  FADD.FTZ R116, R116, R117 ;  /* 0x0000007574747221 */ /* 0x000fe20000010000 */
[--C-:B------:R-:W-:Y:S07]  /*afc0*/  FFMA.FTZ R69, R220, R38, -R109.reuse ;  /* 0x00000026dc457223 */ /* 0x100fee000001086d */
[----:B------:R-:W-:Y:S01]  /*afd0*/  MUFU.EX2 R152, R154 ;  /* 0x0000009a00987308 */ /* 0x000fe20000000800 */
[C---:B------:R-:W-:Y:S09]  /*afe0*/  HMMA.16816.F32 R12, R48.reuse, R20, R12 ;  /* 0x00000014300c723c */ /* 0x040ff2000000180c */
[----:B------:R-:W-:Y:S01]  /*aff0*/  MUFU.EX2 R123, R123 ;  /* 0x0000007b007b7308 */ /* 0x000fe20000000800 */
[----:B------:R-:W-:Y:S01]  /*b000*/  FADD.FTZ R111, R111, R116 ;  /* 0x000000746f6f7221 */ /* 0x000fe20000010000 */
[C---:B------:R-:W-:Y:S01]  /*b010*/  FMUL.FTZ R20, R43.reuse, R80 ;  /* 0x000000502b147220 */ /* 0x040fe20000410000 */
[C---:B------:R-:W-:Y:S01]  /*b020*/  FMUL.FTZ R21, R43.reuse, R81 ;  /* 0x000000512b157220 */ /* 0x040fe20000410000 */
[--C-:B------:R-:W-:Y:S01]  /*b030*/  FFMA.FTZ R80, R222, R38, -R109.reuse ;  /* 0x00000026de507223 */ /* 0x100fe2000001086d */
[C---:B------:R-:W-:Y:S05]  /*b040*/  HMMA.16816.F32 R16, R48.reuse, R22, R16 ;  /* 0x000000163010723c */ /* 0x040fea0000001810 */
[----:B------:R-:W-:Y:S01]  /*b050*/  MUFU.EX2 R69, R69 ;  /* 0x0000004500457308 */ /* 0x000fe20000000800 */
[C---:B------:R-:W-:Y:S01]  /*b060*/  FMUL.FTZ R22, R44.reuse, R82 ;  /* 0x000000522c167220 */ /* 0x040fe20000410000 */
[----:B------:R-:W-:Y:S08]  /*b070*/  FMUL.FTZ R23, R44, R83 ;  /* 0x000000532c177220 */ /* 0x000ff00000410000 */
[----:B------:R-:W-:Y:S01]  /*b080*/  MUFU.EX2 R80, R80 ;  /* 0x0000005000507308 */ /* 0x000fe20000000800 */
[-C--:B------:R-:W-:Y:S01]  /*b090*/  FFMA.FTZ R71, R218, R38.reuse, -R109 ;  /* 0x00000026da477223 */ /* 0x080fe2000001086d */
[-CC-:B------:R-:W-:Y:S01]  /*b0a0*/  FFMA.FTZ R82, R214, R38.reuse, -R101.reuse ;  /* 0x00000026d6527223 */ /* 0x180fe20000010865 */
[-CC-:B------:R-:W-:Y:S01]  /*b0b0*/  FFMA.FTZ R83, R212, R38.reuse, -R101.reuse ;  /* 0x00000026d4537223 */ /* 0x180fe20000010865 */
[-C--:B------:R-:W-:Y:S01]  /*b0c0*/  FFMA.FTZ R81, R210, R38.reuse, -R101 ;  /* 0x00000026d2517223 */ /* 0x080fe20000010865 */
[-CC-:B------:R-:W-:Y:S01]  /*b0d0*/  FFMA.FTZ R96, R206, R38.reuse, -R109.reuse ;  /* 0x00000026ce607223 */ /* 0x180fe2000001086d */
[C---:B------:R-:W-:Y:S04]  /*b0e0*/  HMMA.16816.F32 R20, R48.reuse, R28, R20 ;  /* 0x0000001c3014723c */ /* 0x040fe80000001814 */
[----:B------:R-:W-:Y:S01]  /*b0f0*/  MUFU.EX2 R71, R71 ;  /* 0x0000004700477308 */ /* 0x000fe20000000800 */
[--C-:B------:R-:W-:Y:S01]  /*b100*/  FFMA.FTZ R29, R24, R38, -R109.reuse ;  /* 0x00000026181d7223 */ /* 0x100fe2000001086d */
[C---:B------:R-:W-:Y:S01]  /*b110*/  FMUL.FTZ R24, R43.reuse, R76 ;  /* 0x0000004c2b187220 */ /* 0x040fe20000410000 */
[----:B------:R-:W-:Y:S01]  /*b120*/  FFMA.FTZ R76, R56, R38, -R109 ;  /* 0x00000026384c7223 */ /* 0x000fe2000001086d */
[C---:B------:R-:W-:Y:S01]  /*b130*/  FMUL.FTZ R28, R43.reuse, R72 ;  /* 0x000000482b1c7220 */ /* 0x040fe20000410000 */
[----:B------:R-:W1:Y:S05]  /*b140*/  LDSM.16.MT88.4 R56, [R160+0x6800] ;  /* 0x00680000a038783b */ /* 0x000e6a0000004200 */
        /* <DEDUP_REMOVED lines=14> */
[-CC-:B------:R-:W-:Y:S01]  /*b230*/  FFMA.FTZ R89, R204, R38.reuse, -R109.reuse ;  /* 0x00000026cc597223 */ /* 0x180fe2000001086d */
[-CC-:B------:R-:W-:Y:S07]  /*b240*/  FFMA.FTZ R97, R202, R38.reuse, -R109.reuse ;  /* 0x00000026ca617223 */ /* 0x180fee000001086d */
[----:B------:R-:W2:Y:S01]  /*b250*/  MUFU.EX2 R73, R47 ;  /* 0x0000002f00497308 */ /* 0x000ea20000000800 */
[-C--:B------:R-:W-:Y:S01]  /*b260*/  FFMA.FTZ R88, R200, R38.reuse, -R109 ;  /* 0x00000026c8587223 */ /* 0x080fe2000001086d */
[-CC-:B------:R-:W-:Y:S01]  /*b270*/  FFMA.FTZ R91, R194, R38.reuse, -R101.reuse ;  /* 0x00000026c25b7223 */ /* 0x180fe20000010865 */
[-CC-:B------:R-:W-:Y:S01]  /*b280*/  FFMA.FTZ R90, R192, R38.reuse, -R101.reuse ;  /* 0x00000026c05a7223 */ /* 0x180fe20000010865 */
[C---:B------:R-:W-:Y:S06]  /*b290*/  HMMA.16816.F32 R28, R48.reuse, R52, R28 ;  /* 0x00000034301c723c */ /* 0x040fec000000181c */
[----:B------:R-:W1:Y:S01]  /*b2a0*/  MUFU.EX2 R75, R75 ;  /* 0x0000004b004b7308 */ /* 0x000e620000000800 */
[-CC-:B------:R-:W-:Y:S01]  /*b2b0*/  FFMA.FTZ R133, R128, R38.reuse, -R101.reuse ;  /* 0x0000002680857223 */ /* 0x180fe20000010865 */
[-C--:B------:R-:W-:Y:S08]  /*b2c0*/  FFMA.FTZ R128, R46, R38.reuse, -R101 ;  /* 0x000000262e807223 */ /* 0x080ff00000010865 */
[----:B------:R-:W1:Y:S01]  /*b2d0*/  MUFU.EX2 R68, R68 ;  /* 0x0000004400447308 */ /* 0x000e620000000800 */
[----:B-----5:R-:W5:Y:S01]  /*b2e0*/  LDSM.16.MT88.4 R64, [R103+0x6800] ;  /* 0x006800006740783b */ /* 0x020f620000004200 */
[----:B------:R-:W-:Y:S01]  /*b2f0*/  FFMA.FTZ R127, R140, R38, -R109 ;  /* 0x000000268c7f7223 */ /* 0x000fe2000001086d */
[----:B------:R-:W-:Y:S07]  /*b300*/  HMMA.16816.F32 R32, R48, R54, R32 ;  /* 0x000000363020723c */ /* 0x000fee0000001820 */
[----:B------:R-:W-:Y:S01]  /*b310*/  MUFU.EX2 R82, R82 ;  /* 0x0000005200527308 */ /* 0x000fe20000000800 */
[----:B---3--:R-:W-:Y:S01]  /*b320*/  F2FP.F16.F32.PACK_AB R49, R79, R78 ;  /* 0x0000004e4f31723e */ /* 0x008fe200000000ff */
[----:B------:R-:W-:Y:S01]  /*b330*/  FADD.FTZ R78, R78, R111 ;  /* 0x0000006f4e4e7221 */ /* 0x000fe20000010000 */
[----:B----4-:R-:W-:Y:S01]  /*b340*/  F2FP.F16.F32.PACK_AB R51, R77, R76 ;  /* 0x0000004c4d33723e */ /* 0x010fe200000000ff */
[----:B------:R-:W3:Y:S01]  /*b350*/  LDSM.16.MT88.4 R52, [R102+0x6800] ;  /* 0x006800006634783b */ /* 0x000ee20000004200 */
[----:B--2---:R-:W-:Y:S01]  /*b360*/  F2FP.F16.F32.PACK_AB R48, R73, R74 ;  /* 0x0000004a4930723e */ /* 0x004fe200000000ff */
[----:B------:R-:W-:Y:S01]  /*b370*/  FADD.FTZ R79, R79, R78 ;  /* 0x0000004e4f4f7221 */ /* 0x000fe20000010000 */
[----:B-1----:R-:W-:Y:S03]  /*b380*/  F2FP.F16.F32.PACK_AB R50, R75, R72 ;  /* 0x000000484b32723e */ /* 0x002fe600000000ff */
[----:B------:R-:W1:Y:S01]  /*b390*/  MUFU.EX2 R83, R83 ;  /* 0x0000005300537308 */ /* 0x000e620000000800 */
[-C--:B------:R-:W-:Y:S01]  /*b3a0*/  FFMA.FTZ R47, R144, R38.reuse, -R101 ;  /* 0x00000026902f7223 */ /* 0x080fe20000010865 */
[----:B------:R-:W-:Y:S01]  /*b3b0*/  FADD.FTZ R76, R76, R79 ;  /* 0x0000004f4c4c7221 */ /* 0x000fe20000010000 */
        /* <DEDUP_REMOVED lines=9> */
[-C--:B------:R-:W-:Y:S01]  /*b450*/  FFMA.FTZ R138, R138, R38.reuse, -R109 ;  /* 0x000000268a8a7223 */ /* 0x080fe2000001086d */
[C---:B------:R-:W-:Y:S01]  /*b460*/  HMMA.16816.F32 R8, R48.reuse, R58, R8 ;  /* 0x0000003a3008723c */ /* 0x040fe20000001808 */
[----:B------:R-:W2:Y:S07]  /*b470*/  LDSM.16.MT88.4 R56, [R160+0x7000] ;  /* 0x00700000a038783b */ /* 0x000eae0000004200 */
[----:B------:R-:W4:Y:S01]  /*b480*/  MUFU.EX2 R70, R70 ;  /* 0x0000004600467308 */ /* 0x000f220000000800 */
[-CC-:B------:R-:W-:Y:S01]  /*b490*/  FFMA.FTZ R110, R110, R38.reuse, -R101.reuse ;  /* 0x000000266e6e7223 */ /* 0x180fe20000010865 */
[--C-:B------:R-:W-:Y:S01]  /*b4a0*/  FFMA.FTZ R108, R108, R38, -R101.reuse ;  /* 0x000000266c6c7223 */ /* 0x100fe20000010865 */
[----:B------:R-:W-:Y:S07]  /*b4b0*/  FFMA.FTZ R122, R43, R188, R122 ;  /* 0x000000bc2b7a7223 */ /* 0x000fee000001007a */
[----:B------:R-:W-:Y:S01]  /*b4c0*/  MUFU.EX2 R96, R96 ;  /* 0x0000006000607308 */ /* 0x000fe20000000800 */
[-CC-:B------:R-:W-:Y:S01]  /*b4d0*/  FFMA.FTZ R104, R104, R38.reuse, -R101.reuse ;  /* 0x0000002668687223 */ /* 0x180fe20000010865 */
[C---:B------:R-:W-:Y:S08]  /*b4e0*/  HMMA.16816.F32 R12, R48.reuse, R60, R12 ;  /* 0x0000003c300c723c */ /* 0x040ff0000000180c */
[----:B------:R-:W-:Y:S01]  /*b4f0*/  MUFU.EX2 R89, R89 ;  /* 0x0000005900597308 */ /* 0x000fe20000000800 */
[-C--:B------:R-:W-:Y:S01]  /*b500*/  FFMA.FTZ R106, R106, R38.reuse, -R101 ;  /* 0x000000266a6a7223 */ /* 0x080fe20000010865 */
[----:B------:R-:W-:Y:S01]  /*b510*/  FFMA.FTZ R42, R42, R38, -R109 ;  /* 0x000000262a2a7223 */ /* 0x000fe2000001086d */
[----:B------:R-:W-:Y:S07]  /*b520*/  FADD.FTZ R122, R115, R122 ;  /* 0x0000007a737a7221 */ /* 0x000fee0000010000 */
[----:B------:R-:W-:Y:S01]  /*b530*/  MUFU.EX2 R97, R97 ;  /* 0x0000006100617308 */ /* 0x000fe20000000800 */
[----:B------:R-:W-:Y:S01]  /*b540*/  ISETP.GT.AND P0, PT, R178, R171, PT ;  /* 0x000000abb200720c */ /* 0x000fe20003f04270 */
[C---:B------:R-:W-:Y:S01]  /*b550*/  HMMA.16816.F32 R16, R48.reuse, R62, R16 ;  /* 0x0000003e3010723c */ /* 0x040fe20000001810 */
[----:B------:R-:W2:Y:S07]  /*b560*/  LDSM.16.MT88.4 R60, [R156+0x7000] ;  /* 0x007000009c3c783b */ /* 0x000eae0000004200 */
[----:B------:R-:W-:Y:S01]  /*b570*/  MUFU.EX2 R88, R88 ;  /* 0x0000005800587308 */ /* 0x000fe20000000800 */
[----:B------:R-:W-:Y:S09]  /*b580*/  FADD.FTZ R113, R113, R122 ;  /* 0x0000007a71717221 */ /* 0x000ff20000010000 */
[----:B------:R-:W-:Y:S01]  /*b590*/  MUFU.EX2 R91, R91 ;  /* 0x0000005b005b7308 */ /* 0x000fe20000000800 */
[----:B------:R-:W-:Y:S01]  /*b5a0*/  FADD.FTZ R113, R100, R113 ;  /* 0x0000007164717221 */ /* 0x000fe20000010000 */
[C---:B-----5:R-:W-:Y:S08]  /*b5b0*/  HMMA.16816.F32 R20, R48.reuse, R64, R20 ;  /* 0x000000403014723c */ /* 0x060ff00000001814 */
[----:B------:R-:W-:Y:S01]  /*b5c0*/  MUFU.EX2 R90, R90 ;  /* 0x0000005a005a7308 */ /* 0x000fe20000000800 */
[----:B------:R-:W-:Y:S01]  /*b5d0*/  FADD.FTZ R74, R74, R113 ;  /* 0x000000714a4a7221 */ /* 0x000fe20000010000 */
[----:B------:R-:W-:Y:S08]  /*b5e0*/  MOV R100, R37 ;  /* 0x0000002500647202 */ /* 0x000ff00000000f00 */
[----:B------:R-:W-:Y:S01]  /*b5f0*/  MUFU.EX2 R127, R127 ;  /* 0x0000007f007f7308 */ /* 0x000fe20000000800 */
[----:B------:R-:W-:Y:S01]  /*b600*/  FADD.FTZ R73, R73, R74 ;  /* 0x0000004a49497221 */ /* 0x000fe20000010000 */
[C---:B------:R-:W-:Y:S01]  /*b610*/  HMMA.16816.F32 R24, R48.reuse, R66, R24 ;  /* 0x000000423018723c */ /* 0x040fe20000001818 */
[----:B------:R-:W5:Y:S07]  /*b620*/  LDSM.16.MT88.4 R64, [R103+0x7000] ;  /* 0x007000006740783b */ /* 0x000f6e0000004200 */
[----:B------:R-:W2:Y:S01]  /*b630*/  MUFU.EX2 R136, R138 ;  /* 0x0000008a00887308 */ /* 0x000ea20000000800 */
[----:B------:R-:W-:Y:S09]  /*b640*/  FADD.FTZ R72, R72, R73 ;  /* 0x0000004948487221 */ /* 0x000ff20000010000 */
[----:B------:R-:W-:Y:S01]  /*b650*/  MUFU.EX2 R129, R129 ;  /* 0x0000008100817308 */ /* 0x000fe20000000800 */
[----:B------:R-:W-:Y:S01]  /*b660*/  FADD.FTZ R75, R75, R72 ;  /* 0x000000484b4b7221 */ /* 0x000fe20000010000 */
[C---:B---3--:R-:W-:Y:S08]  /*b670*/  HMMA.16816.F32 R28, R48.reuse, R52, R28 ;  /* 0x00000034301c723c */ /* 0x048ff0000000181c */
[----:B------:R-:W3:Y:S10]  /*b680*/  MUFU.EX2 R130, R130 ;  /* 0x0000008200827308 */ /* 0x000ef40000000800 */
[----:B------:R-:W-:Y:S01]  /*b690*/  MUFU.EX2 R131, R131 ;  /* 0x0000008300837308 */ /* 0x000fe20000000800 */
[----:B------:R-:W-:Y:S01]  /*b6a0*/  HMMA.16816.F32 R32, R48, R54, R32 ;  /* 0x000000363020723c */ /* 0x000fe20000001820 */
[----:B------:R-:W5:Y:S08]  /*b6b0*/  LDSM.16.MT88.4 R52, [R102+0x7000] ;  /* 0x007000006634783b */ /* 0x000f700000004200 */
[----:B------:R-:W3:Y:S01]  /*b6c0*/  MUFU.EX2 R132, R132 ;  /* 0x0000008400847308 */ /* 0x000ee20000000800 */
[----:B------:R-:W-:Y:S01]  /*b6d0*/  F2FP.F16.F32.PACK_AB R49, R69, R80 ;  /* 0x000000504531723e */ /* 0x000fe200000000ff */
[----:B------:R-:W-:Y:S01]  /*b6e0*/  FADD.FTZ R80, R80, R77 ;  /* 0x0000004d50507221 */ /* 0x000fe20000010000 */
[----:B------:R-:W-:Y:S07]  /*b6f0*/  F2FP.F16.F32.PACK_AB R51, R68, R71 ;  /* 0x000000474433723e */ /* 0x000fee00000000ff */
[----:B------:R-:W-:Y:S01]  /*b700*/  MUFU.EX2 R133, R133 ;  /* 0x0000008500857308 */ /* 0x000fe20000000800 */
[----:B-1----:R-:W-:Y:S01]  /*b710*/  F2FP.F16.F32.PACK_AB R48, R83, R82 ;  /* 0x000000525330723e */ /* 0x002fe200000000ff */
[----:B------:R-:W-:Y:S01]  /*b720*/  FADD.FTZ R80, R69, R80 ;  /* 0x0000005045507221 */ /* 0x000fe20000010000 */
[----:B----4-:R-:W-:Y:S01]  /*b730*/  F2FP.F16.F32.PACK_AB R50, R70, R81 ;  /* 0x000000514632723e */ /* 0x010fe200000000ff */
[----:B------:R-:W-:Y:S01]  /*b740*/  LDSM.16.MT88.4 R76, [R103+0x9800] ;  /* 0x00980000674c783b */ /* 0x000fe20000004200 */
[----:B--2---:R-:W-:Y:S05]  /*b750*/  F2FP.F16.F32.PACK_AB R45, R136, R127 ;  /* 0x0000007f882d723e */ /* 0x004fea00000000ff */
[----:B------:R-:W1:Y:S01]  /*b760*/  MUFU.EX2 R128, R128 ;  /* 0x0000008000807308 */ /* 0x000e620000000800 */
[----:B---3--:R-:W-:Y:S01]  /*b770*/  F2FP.F16.F32.PACK_AB R47, R130, R129 ;  /* 0x00000081822f723e */ /* 0x008fe200000000ff */
[----:B------:R-:W-:Y:S01]  /*b780*/  FADD.FTZ R71, R71, R80 ;  /* 0x0000005047477221 */ /* 0x000fe20000010000 */
[C---:B------:R-:W-:Y:S07]  /*b790*/  HMMA.16816.F32 R4, R48.reuse, R56, R4 ;  /* 0x000000383004723c */ /* 0x040fee0000001804 */
[----:B------:R-:W-:Y:S01]  /*b7a0*/  MUFU.EX2 R43, R108 ;  /* 0x0000006c002b7308 */ /* 0x000fe20000000800 */
[----:B------:R-:W-:Y:S01]  /*b7b0*/  F2FP.F16.F32.PACK_AB R44, R132, R131 ;  /* 0x00000083842c723e */ /* 0x000fe200000000ff */
[----:B------:R-:W-:Y:S01]  /*b7c0*/  FADD.FTZ R71, R68, R71 ;  /* 0x0000004744477221 */ /* 0x000fe20000010000 */
        /* <DEDUP_REMOVED lines=19> */
[C---:B--2---:R-:W-:Y:S03]  /*b900*/  HMMA.16816.F32 R4, R48.reuse, R56, R4 ;  /* 0x000000383004723c */ /* 0x044fe60000001804 */
[----:B------:R-:W-:Y:S05]  /*b910*/  FADD.FTZ R88, R88, R97 ;  /* 0x0000006158587221 */ /* 0x000fea0000010000 */
        /* <DEDUP_REMOVED lines=22> */
[----:B------:R-:W2:Y:S02]  /*ba80*/  LDSM.16.MT88.4 R56, [R160+0x8800] ;  /* 0x00880000a038783b */ /* 0x000ea40000004200 */
[----:B------:R-:W-:Y:S04]  /*ba90*/  FADD.FTZ R136, R136, R127 ;  /* 0x0000007f88887221 */ /* 0x000fe80000010000 */
[----:B------:R-:W-:Y:S01]  /*baa0*/  FADD.FTZ R129, R129, R136 ;  /* 0x0000008881817221 */ /* 0x000fe20000010000 */
[C---:B-1----:R-:W-:Y:S03]  /*bab0*/  HMMA.16816.F32 R12, R48.reuse, R60, R12 ;  /* 0x0000003c300c723c */ /* 0x042fe6000000180c */
[----:B------:R-:W-:Y:S05]  /*bac0*/  FADD.FTZ R130, R130, R129 ;  /* 0x0000008182827221 */ /* 0x000fea0000010000 */
        /* <DEDUP_REMOVED lines=17> */
[-CC-:B------:R-:W-:Y:S01]  /*bbe0*/  FFMA.FTZ R62, R124, R38.reuse, -R109.reuse ;  /* 0x000000267c3e7223 */ /* 0x180fe2000001086d */
[-C--:B------:R-:W-:Y:S07]  /*bbf0*/  FFMA.FTZ R63, R118, R38.reuse, -R109 ;  /* 0x00000026763f7223 */ /* 0x080fee000001086d */
[----:B------:R-:W-:Y:S01]  /*bc00*/  MUFU.EX2 R60, R60 ;  /* 0x0000003c003c7308 */ /* 0x000fe20000000800 */
[C---:B---3--:R-:W-:Y:S09]  /*bc10*/  HMMA.16816.F32 R20, R44.reuse, R64, R20 ;  /* 0x000000402c14723c */ /* 0x048ff20000001814 */
[----:B------:R-:W1:Y:S01]  /*bc20*/  MUFU.EX2 R62, R62 ;  /* 0x0000003e003e7308 */ /* 0x000e620000000800 */
[-CC-:B------:R-:W-:Y:S01]  /*bc30*/  FFMA.FTZ R64, R114, R38.reuse, -R101.reuse ;  /* 0x0000002672407223 */ /* 0x180fe20000010865 */
[----:B------:R-:W-:Y:S08]  /*bc40*/  FFMA.FTZ R65, R112, R38, -R101 ;  /* 0x0000002670417223 */ /* 0x000ff00000010865 */
[----:B------:R-:W3:Y:S01]  /*bc50*/  MUFU.EX2 R63, R63 ;  /* 0x0000003f003f7308 */ /* 0x000ee20000000800 */
[C---:B------:R-:W-:Y:S09]  /*bc60*/  HMMA.16816.F32 R24, R44.reuse, R66, R24 ;  /* 0x000000422c18723c */ /* 0x040ff20000001818 */
[----:B------:R-:W-:Y:S10]  /*bc70*/  MUFU.EX2 R64, R64 ;  /* 0x0000004000407308 */ /* 0x000ff40000000800 */
[----:B------:R-:W2:Y:S01]  /*bc80*/  MUFU.EX2 R65, R65 ;  /* 0x0000004100417308 */ /* 0x000ea20000000800 */
[C---:B----4-:R-:W-:Y:S09]  /*bc90*/  HMMA.16816.F32 R28, R44.reuse, R48, R28 ;  /* 0x000000302c1c723c */ /* 0x050ff2000000181c */
[----:B------:R-:W4:Y:S01]  /*bca0*/  MUFU.EX2 R66, R110 ;  /* 0x0000006e00427308 */ /* 0x000f220000000800 */
[----:B------:R-:W-:Y:S01]  /*bcb0*/  HMMA.16816.F32 R32, R44, R50, R32 ;  /* 0x000000322c20723c */ /* 0x000fe20000001820 */
[----:B------:R-:W5:Y:S02]  /*bcc0*/  LDSM.16.MT88.4 R48, [R103+0x9000] ;  /* 0x009000006730783b */ /* 0x000f640000004200 */
[----:B-1----:R-:W-:Y:S01]  /*bcd0*/  F2FP.F16.F32.PACK_AB R45, R62, R61 ;  /* 0x0000003d3e2d723e */ /* 0x002fe200000000ff */
[----:B------:R-:W-:Y:S01]  /*bce0*/  FADD.FTZ R61, R61, R130 ;  /* 0x000000823d3d7221 */ /* 0x000fe20000010000 */
[----:B---3--:R-:W-:Y:S02]  /*bcf0*/  F2FP.F16.F32.PACK_AB R47, R63, R60 ;  /* 0x0000003c3f2f723e */ /* 0x008fe400000000ff */
[----:B--2---:R-:W-:Y:S02]  /*bd00*/  F2FP.F16.F32.PACK_AB R44, R65, R64 ;  /* 0x00000040412c723e */ /* 0x004fe400000000ff */
[----:B----4-:R-:W-:Y:S07]  /*bd10*/  F2FP.F16.F32.PACK_AB R46, R43, R66 ;  /* 0x000000422b2e723e */ /* 0x010fee00000000ff */
[C---:B------:R-:W-:Y:S08]  /*bd20*/  HMMA.16816.F32 R4, R44.reuse, R52, R4 ;  /* 0x000000342c04723c */ /* 0x040ff00000001804 */
[C---:B------:R-:W-:Y:S01]  /*bd30*/  HMMA.16816.F32 R8, R44.reuse, R54, R8 ;  /* 0x000000362c08723c */ /* 0x040fe20000001808 */
[----:B------:R-:W1:Y:S07]  /*bd40*/  LDSM.16.MT88.4 R52, [R102+0x9000] ;  /* 0x009000006634783b */ /* 0x000e6e0000004200 */
[C---:B-----5:R-:W-:Y:S03]  /*bd50*/  HMMA.16816.F32 R12, R44.reuse, R56, R12 ;  /* 0x000000382c0c723c */ /* 0x060fe6000000180c */
[-CC-:B------:R-:W-:Y:S01]  /*bd60*/  FFMA.FTZ R57, R41, R38.reuse, -R109.reuse ;  /* 0x0000002629397223 */ /* 0x180fe2000001086d */
[-CC-:B------:R-:W-:Y:S01]  /*bd70*/  FFMA.FTZ R56, R40, R38.reuse, -R109.reuse ;  /* 0x0000002628387223 */ /* 0x180fe2000001086d */
[----:B------:R-:W-:Y:S01]  /*bd80*/  MUFU.EX2 R41, R42 ;  /* 0x0000002a00297308 */ /* 0x000fe20000000800 */
[-C--:B------:R-:W-:Y:S02]  /*bd90*/  FFMA.FTZ R109, R39, R38.reuse, -R109 ;  /* 0x00000026276d7223 */ /* 0x080fe4000001086d */
[C---:B------:R-:W-:Y:S07]  /*bda0*/  HMMA.16816.F32 R16, R44.reuse, R58, R16 ;  /* 0x0000003a2c10723c */ /* 0x040fee0000001810 */
[----:B------:R-:W2:Y:S01]  /*bdb0*/  MUFU.EX2 R40, R57 ;  /* 0x0000003900287308 */ /* 0x000ea20000000800 */
[----:B------:R-:W-:Y:S09]  /*bdc0*/  FADD.FTZ R58, R82, R75 ;  /* 0x0000004b523a7221 */ /* 0x000ff20000010000 */
[----:B------:R-:W-:Y:S01]  /*bdd0*/  MUFU.EX2 R39, R56 ;  /* 0x0000003800277308 */ /* 0x000fe20000000800 */
[----:B------:R-:W-:Y:S01]  /*bde0*/  FADD.FTZ R58, R83, R58 ;  /* 0x0000003a533a7221 */ /* 0x000fe20000010000 */
[C---:B------:R-:W-:Y:S08]  /*bdf0*/  HMMA.16816.F32 R20, R44.reuse, R48, R20 ;  /* 0x000000302c14723c */ /* 0x040ff00000001814 */
[----:B------:R-:W3:Y:S01]  /*be00*/  MUFU.EX2 R42, R109 ;  /* 0x0000006d002a7308 */ /* 0x000ee20000000800 */
[-CC-:B------:R-:W-:Y:S01]  /*be10*/  FFMA.FTZ R49, R105, R38.reuse, -R101.reuse ;  /* 0x0000002669317223 */ /* 0x180fe20000010865 */
[----:B------:R-:W-:Y:S08]  /*be20*/  FFMA.FTZ R101, R107, R38, -R101 ;  /* 0x000000266b657223 */ /* 0x000ff00000010865 */
[----:B------:R-:W-:Y:S01]  /*be30*/  MUFU.EX2 R48, R104 ;  /* 0x0000006800307308 */ /* 0x000fe20000000800 */
[----:B------:R-:W-:Y:S01]  /*be40*/  FADD.FTZ R81, R81, R58 ;  /* 0x0000003a51517221 */ /* 0x000fe20000010000 */
[----:B--2---:R-:W-:Y:S01]  /*be50*/  F2FP.F16.F32.PACK_AB R69, R40, R41 ;  /* 0x000000292845723e */ /* 0x004fe200000000ff */
[C---:B------:R-:W-:Y:S07]  /*be60*/  HMMA.16816.F32 R24, R44.reuse, R50, R24 ;  /* 0x000000322c18723c */ /* 0x040fee0000001818 */
[----:B------:R-:W2:Y:S01]  /*be70*/  MUFU.EX2 R49, R49 ;  /* 0x0000003100317308 */ /* 0x000ea20000000800 */
[----:B------:R-:W-:Y:S09]  /*be80*/  FADD.FTZ R81, R70, R81 ;  /* 0x0000005146517221 */ /* 0x000ff20000010000 */
[----:B------:R-:W-:Y:S01]  /*be90*/  MUFU.EX2 R50, R106 ;  /* 0x0000006a00327308 */ /* 0x000fe20000000800 */
[----:B---3--:R-:W-:Y:S01]  /*bea0*/  F2FP.F16.F32.PACK_AB R71, R42, R39 ;  /* 0x000000272a47723e */ /* 0x008fe200000000ff */
[C---:B-1----:R-:W-:Y:S08]  /*beb0*/  HMMA.16816.F32 R28, R44.reuse, R52, R28 ;  /* 0x000000342c1c723c */ /* 0x042ff0000000181c */
[----:B------:R-:W1:Y:S01]  /*bec0*/  MUFU.EX2 R101, R101 ;  /* 0x0000006500657308 */ /* 0x000e620000000800 */
[----:B------:R-:W-:Y:S01]  /*bed0*/  FADD.FTZ R52, R98, R81 ;  /* 0x0000005162347221 */ /* 0x000fe20000010000 */
[----:B--2---:R-:W-:Y:S03]  /*bee0*/  F2FP.F16.F32.PACK_AB R68, R49, R48 ;  /* 0x000000303144723e */ /* 0x004fe600000000ff */
[----:B------:R-:W-:Y:S01]  /*bef0*/  FADD.FTZ R52, R99, R52 ;  /* 0x0000003463347221 */ /* 0x000fe20000010000 */
[----:B------:R-:W-:Y:S03]  /*bf00*/  HMMA.16816.F32 R32, R44, R54, R32 ;  /* 0x000000362c20723c */ /* 0x000fe60000001820 */
[----:B------:R-:W-:Y:S01]  /*bf10*/  FADD.FTZ R91, R91, R52 ;  /* 0x000000345b5b7221 */ /* 0x000fe20000010000 */
[----:B-1----:R-:W-:Y:S03]  /*bf20*/  F2FP.F16.F32.PACK_AB R70, R101, R50 ;  /* 0x000000326546723e */ /* 0x002fe600000000ff */
[----:B------:R-:W-:Y:S04]  /*bf30*/  FADD.FTZ R90, R90, R91 ;  /* 0x0000005b5a5a7221 */ /* 0x000fe80000010000 */
[----:B------:R-:W-:Y:S01]  /*bf40*/  FADD.FTZ R45, R125, R90 ;  /* 0x0000005a7d2d7221 */ /* 0x000fe20000010000 */
        /* <DEDUP_REMOVED lines=33> */
.L_x_12285:
        /* <DEDUP_REMOVED lines=14> */
.L_x_12300:
        /* <DEDUP_REMOVED lines=91> */
[----:B------:R-:W-:Y:S01]  /*c7f0*/  LOP3.LUT R4, R15, 0x38, R4, 0x78, !PT ;  /* 0x000000380f047812 */ /* 0x000fe200078e7804 */
[----:B-1----:R-:W-:-:S04]  /*c800*/  @P1 FMUL.FTZ R14, R14, 0.69314718246459960938 ;  /* 0x3f3172180e0e1820 */ /* 0x002fc80000410000 */
[----:B-----5:R-:W-:Y:S01]  /*c810*/  @P1 FFMA.FTZ R39, R5, R37, R14 ;  /* 0x0000002505271223 */ /* 0x020fe2000001000e */
[----:B------:R-:W-:Y:S01]  /*c820*/  BAR.SYNC.DEFER_BLOCKING 0x0 ;  /* 0x0000000000007b1d */ /* 0x000fe20000010000 */
[----:B------:R-:W-:Y:S02]  /*c830*/  LOP3.LUT P1, RZ, R6, 0x3, RZ, 0xc0, !PT ;  /* 0x0000000306ff7812 */ /* 0x000fe4000782c0ff */
[----:B------:R-:W-:-:S03]  /*c840*/  MOV R37, 0xff800000 ;  /* 0xff80000000257802 */ /* 0x000fc60000000f00 */
        /* <DEDUP_REMOVED lines=29> */
.L_x_12295:
[----:B------:R-:W-:Y:S05]  /*ca20*/  BSYNC.RECONVERGENT B0 ;  /* 0x0000000000007941 */ /* 0x000fea0003800200 */
.L_x_12294:
        /* <DEDUP_REMOVED lines=34> */
[----:B-1----:R-:W-:Y:S05]  /*cc50*/  @P0 RET.REL.NODEC R176 `(_ZN5flash24flash_fwd_splitkv_kernelI23Flash_fwd_kernel_traitsILi64ELi64ELi128ELi4ELb0ELb0EN7cutlass6half_tE19Flash_kernel_traitsILi64ELi64ELi128ELi4ES3_EELb0ELb0ELb1ELb0ELb0ELb1ELb1ELb0EEEvNS_16Flash_fwd_paramsE) ;  /* 0xffffff30b0e80950 */ /* 0x002fea0003c3ffff */
[----:B------:R-:W-:Y:S01]  /*cc60*/  MOV R177, 0x0 ;  /* 0x0000000000b17802 */ /* 0x000fe20000000f00 */
[----:B------:R1:W-:Y:S03]  /*cc70*/  ST.E.128 desc[UR4][R36.64+0x3800], R4 ;  /* 0x0038000424007985 */ /* 0x0003e6000c101d04 */
[----:B-1----:R-:W-:Y:S05]  /*cc80*/  RET.REL.NODEC R176 `(_ZN5flash24flash_fwd_splitkv_kernelI23Flash_fwd_kernel_traitsILi64ELi64ELi128ELi4ELb0ELb0EN7cutlass6half_tE19Flash_kernel_traitsILi64ELi64ELi128ELi4ES3_EELb0ELb0ELb1ELb0ELb0ELb1ELb1ELb0EEEvNS_16Flash_fwd_paramsE) ;  /* 0xffffff30b0dc7950 */ /* 0x002fea0003c3ffff */
.L_x_12293:
[----:B------:R-:W-:Y:S01]  /*cc90*/  MOV R7, 0x2 ;  /* 0x0000000200077802 */ /* 0x000fe20000000f00 */
[----:B------:R-:W-:Y:S01]  /*cca0*/  IMAD.MOV.U32 R6, RZ, RZ, 0x1f ;  /* 0x0000001fff067424 */ /* 0x000fe200078e00ff */
[----:B------:R-:W-:-:S07]  /*ccb0*/  MOV R9, 0xffffffff ;  /* 0xffffffff00097802 */ /* 0x000fce0000000f00 */
[----:B-----5:R-:W-:Y:S05]  /*ccc0*/  WARPSYNC.COLLECTIVE R9, `(.L_x_12296) ;  /* 0x0000000009087348 */ /* 0x020fea0003c00000 */
[----:B------:R1:W2:Y:S02]  /*ccd0*/  SHFL.BFLY P0, R13, R188, R7, R6 ;  /* 0x0c000007bc0d7389 */ /* 0x0002a40000000006 */
[----:B-12--5:R-:W-:Y:S05]  /*cce0*/  ENDCOLLECTIVE ;  /* 0x000000000000791b */ /* 0x026fea0003800000 */
.L_x_12296:
[----:B------:R-:W-:Y:S02]  /*ccf0*/  IMAD.MOV.U32 R11, RZ, RZ, R13 ;  /* 0x000000ffff0b7224 */ /* 0x000fe400078e000d */
[----:B------:R-:W-:Y:S02]  /*cd00*/  IMAD.MOV.U32 R7, RZ, RZ, 0x1 ;  /* 0x00000001ff077424 */ /* 0x000fe400078e00ff */
[----:B------:R-:W-:-:S05]  /*cd10*/  FADD.FTZ R11, R11, R188 ;  /* 0x000000bc0b0b7221 */ /* 0x000fca0000010000 */
[----:B------:R-:W-:-:S07]  /*cd20*/  MOV R188, R11 ;  /* 0x0000000b00bc7202 */ /* 0x000fce0000000f00 */
[----:B------:R-:W-:Y:S05]  /*cd30*/  WARPSYNC.COLLECTIVE R9, `(.L_x_12297) ;  /* 0x0000000009087348 */ /* 0x000fea0003c00000 */
[----:B------:R1:W2:Y:S02]  /*cd40*/  SHFL.BFLY P0, R13, R188, R7, R6 ;  /* 0x0c000007bc0d7389 */ /* 0x0002a40000000006 */
[----:B-12---:R-:W-:Y:S05]  /*cd50*/  ENDCOLLECTIVE ;  /* 0x000000000000791b */ /* 0x006fea0003800000 */
.L_x_12297:
[----:B------:R-:W-:Y:S01]  /*cd60*/  MOV R188, R189 ;  /* 0x000000bd00bc7202 */ /* 0x000fe20000000f00 */
[----:B------:R-:W-:Y:S01]  /*cd70*/  IMAD.MOV.U32 R7, RZ, RZ, 0x2 ;  /* 0x00000002ff077424 */ /* 0x000fe200078e00ff */
[----:B------:R-:W-:-:S07]  /*cd80*/  MOV R8, R13 ;  /* 0x0000000d00087202 */ /* 0x000fce0000000f00 */
[----:B------:R-:W-:Y:S05]  /*cd90*/  WARPSYNC.COLLECTIVE R9, `(.L_x_12298) ;  /* 0x0000000009087348 */ /* 0x000fea0003c00000 */
[----:B------:R1:W2:Y:S02]  /*cda0*/  SHFL.BFLY P0, R13, R188, R7, R6 ;  /* 0x0c000007bc0d7389 */ /* 0x0002a40000000006 */
[----:B-12---:R-:W-:Y:S05]  /*cdb0*/  ENDCOLLECTIVE ;  /* 0x000000000000791b */ /* 0x006fea0003800000 */
.L_x_12298:
[----:B------:R-:W-:Y:S01]  /*cdc0*/  FADD.FTZ R8, R11, R8 ;  /* 0x000000080b087221 */ /* 0x000fe20000010000 */
[----:B------:R-:W-:Y:S01]  /*cdd0*/  FADD.FTZ R12, R13, R189 ;  /* 0x000000bd0d0c7221 */ /* 0x000fe20000010000 */
[----:B------:R-:W-:-:S04]  /*cde0*/  MOV R7, 0x1 ;  /* 0x0000000100077802 */ /* 0x000fc80000000f00 */
[----:B------:R-:W-:-:S07]  /*cdf0*/  MOV R188, R12 ;  /* 0x0000000c00bc7202 */ /* 0x000fce0000000f00 */
[----:B------:R-:W-:Y:S05]  /*ce00*/  WARPSYNC.COLLECTIVE R9, `(.L_x_12299) ;  /* 0x0000000009087348 */ /* 0x000fea0003c00000 */
[----:B------:R1:W2:Y:S02]  /*ce10*/  SHFL.BFLY P0, R13, R188, R7, R6 ;  /* 0x0c000007bc0d7389 */ /* 0x0002a40000000006 */
[----:B-12---:R-:W-:Y:S05]  /*ce20*/  ENDCOLLECTIVE ;  /* 0x000000000000791b */ /* 0x006fea0003800000 */
.L_x_12299:
[----:B------:R-:W-:Y:S05]  /*ce30*/  BRA `(.L_x_12300) ;  /* 0xfffffff400007947 */ /* 0x000fea000383ffff */
.L_x_12301:
        /* <DEDUP_REMOVED lines=12> */
.L_x_14817:


//--------------------- .text._ZN5flash24flash_fwd_splitkv_kernelI23Flash_fwd_kernel_traitsILi64ELi64ELi128ELi4ELb0ELb0EN7cutlass6half_tE19Flash_kernel_traitsILi64ELi64ELi128ELi4ES3_EELb0ELb0ELb0ELb0ELb1ELb0ELb1ELb1EEEvNS_16Flash_fwd_paramsE --------------------------
	.section	.text._ZN5flash24flash_fwd_splitkv_kernelI23Flash_fwd_kernel_traitsILi64ELi64ELi128ELi4ELb0ELb0EN7cutlass6half_tE19Flash_kernel_traitsILi64ELi64ELi128ELi4ES3_EELb0ELb0ELb0ELb0ELb1ELb0ELb1ELb1EEEvNS_16Flash_fwd_paramsE,"ax",@progbits
	.align	128
        .global         _ZN5flash24flash_fwd_splitkv_kernelI23Flash_fwd_kernel_traitsILi64ELi64ELi128ELi4ELb0ELb0EN7cutlass6half_tE19Flash_kernel_traitsILi64ELi64ELi128ELi4ES3_EELb0ELb0ELb0ELb0ELb1ELb0ELb1ELb1EEEvNS_16Flash_fwd_paramsE
        .type           _ZN5flash24flash_fwd_splitkv_kernelI23Flash_fwd_kernel_traitsILi64ELi64ELi128ELi4ELb0ELb0EN7cutlass6half_tE19Flash_kernel_traitsILi64ELi64ELi128ELi4ES3_EELb0ELb0ELb0ELb0ELb1ELb0ELb1ELb1EEEvNS_16Flash_fwd_paramsE,@function
        .size           _ZN5flash24flash_fwd_splitkv_kernelI23Flash_fwd_kernel_traitsILi64ELi64ELi128ELi4ELb0ELb0EN7cutlass6half_tE19Flash_kernel_traitsILi64ELi64ELi128ELi4ES3_EELb0ELb0ELb0ELb0ELb1ELb0ELb1ELb1EEEvNS_16Flash_fwd_paramsE,(.L_x_14818 - _ZN5flash24flash_fwd_splitkv_kernelI23Flash_fwd_kernel_traitsILi64ELi64ELi128ELi4ELb0ELb0EN7cutlass6half_tE19Flash_kernel_traitsILi64ELi64ELi128ELi4ES3_EELb0ELb0ELb0ELb0ELb1ELb0ELb1ELb1EEEvNS_16Flash_fwd_paramsE)
        .other          _ZN5flash24flash_fwd_splitkv_kernelI23Flash_fwd_kernel_traitsILi64ELi64ELi128ELi4ELb0ELb0EN7cutlass6half_tE19Flash_kernel_traitsILi64ELi64ELi128ELi4ES3_EELb0ELb0ELb0ELb0ELb1ELb0ELb1ELb1EEEvNS_16Flash_fwd_paramsE,@"STO_CUDA_ENTRY STV_DEFAULT"
_ZN5flash24flash_fwd_splitkv_kernelI23Flash_fwd_kernel_traitsILi64ELi64ELi128ELi4ELb0ELb0EN7cutlass6half_tE19Flash_kernel_traitsILi64ELi64ELi128ELi4ES3_EELb0ELb0ELb0ELb0ELb1ELb0ELb1ELb1EEEvNS_16Flash_fwd_paramsE:
.text._ZN5flash24flash_fwd_splitkv_kernelI23Flash_fwd_kernel_traitsILi64ELi64ELi128ELi4ELb0ELb0EN7cutlass6half_tE19Flash_kernel_traitsILi64ELi64ELi128ELi4ES3_EELb0ELb0ELb0ELb0ELb1ELb0ELb1ELb1EEEvNS_16Flash_fwd_paramsE:
        /* <DEDUP_REMOVED lines=29> */
[----:B------:R-:W-:Y:S05]  /*01d0*/  CALL.REL.NOINC `($_ZN5flash24flash_fwd_splitkv_kernelI23Flash_fwd_kernel_traitsILi64ELi64ELi128ELi4ELb0ELb0EN7cutlass6half_tE19Flash_kernel_traitsILi64ELi64ELi128ELi4ES3_EELb0ELb0ELb0ELb0ELb1ELb0ELb1ELb1EEEvNS_16Flash_fwd_paramsE$_ZN5flash30compute_attn_1rowblock_splitkvI23Flash_fwd_kernel_traitsILi64ELi64ELi128ELi4ELb0ELb0EN7cutlass6half_tE19Flash_kernel_traitsILi64ELi64ELi128ELi4ES3_EELb0ELb0ELb0ELb0ELb1ELb0ELb1ELb1ENS_16Flash_fwd_paramsEEEvRKT8_iiiii) ;  /* 0x0000000000087944 */ /* 0x000fea0003c00000 */
[----:B------:R-:W-:Y:S05]  /*01e0*/  BSYNC.RECONVERGENT B3 ;  /* 0x0000000000037941 */ /* 0x000fea0003800200 */
.L_x_12302:
[----:B------:R-:W-:Y:S05]  /*01f0*/  EXIT ;  /* 0x000000000000794d */ /* 0x000fea0003800000 */
        .type           $_ZN5flash24flash_fwd_splitkv_kernelI23Flash_fwd_kernel_traitsILi64ELi64ELi128ELi4ELb0ELb0EN7cutlass6half_tE19Flash_kernel_traitsILi64ELi64ELi128ELi4ES3_EELb0ELb0ELb0ELb0ELb1ELb0ELb1ELb1EEEvNS_16Flash_fwd_paramsE$_ZN5flash30compute_attn_1rowblock_splitkvI23Flash_fwd_kernel_traitsILi64ELi64ELi128ELi4ELb0ELb0EN7cutlass6half_tE19Flash_kernel_traitsILi64ELi64ELi128ELi4ES3_EELb0ELb0ELb0ELb0ELb1ELb0ELb1ELb1ENS_16Flash_fwd_paramsEEEvRKT8_iiiii,@function
        .size           $_ZN5flash24flash_fwd_splitkv_kernelI23Flash_fwd_kernel_traitsILi64ELi64ELi128ELi4ELb0ELb0EN7cutlass6half_tE19Flash_kernel_traitsILi64ELi64ELi128ELi4ES3_EELb0ELb0ELb0ELb0ELb1ELb0ELb1ELb1EEEvNS_16Flash_fwd_paramsE$_ZN5flash30compute_attn_1rowblock_splitkvI23Flash_fwd_kernel_traitsILi64ELi64ELi128ELi4ELb0ELb0EN7cutlass6half_tE19Flash_kernel_traitsILi64ELi64ELi128ELi4ES3_EELb0ELb0ELb0ELb0ELb1ELb0ELb1ELb1ENS_16Flash_fwd_paramsEEEvRKT8_iiiii,(.L_x_14818 - $_ZN5flash24flash_fwd_splitkv_kernelI23Flash_fwd_kernel_traitsILi64ELi64ELi128ELi4ELb0ELb0EN7cutlass6half_tE19Flash_kernel_traitsILi64ELi64ELi128ELi4ES3_EELb0ELb0ELb0ELb0ELb1ELb0ELb1ELb1EEEvNS_16Flash_fwd_paramsE$_ZN5flash30compute_attn_1rowblock_splitkvI23Flash_fwd_kernel_traitsILi64ELi64ELi128ELi4ELb0ELb0EN7cutlass6half_tE19Flash_kernel_traitsILi64ELi64ELi128ELi4ES3_EELb0ELb0ELb0ELb0ELb1ELb0ELb1ELb1ENS_16Flash_fwd_paramsEEEvRKT8_iiiii)
$_ZN5flash24flash_fwd_splitkv_kernelI23Flash_fwd_kernel_traitsILi64ELi64ELi128ELi4ELb0ELb0EN7cutlass6half_tE19Flash_kernel_traitsILi64ELi64ELi128ELi4ES3_EELb0ELb0ELb0ELb0ELb1ELb0ELb1ELb1EEEvNS_16Flash_fwd_paramsE$_ZN5flash30compute_attn_1rowblock_splitkvI23Flash_fwd_kernel_traitsILi64ELi64ELi128ELi4ELb0ELb0EN7cutlass6half_tE19Flash_kernel_traitsILi64ELi64ELi128ELi4ES3_EELb0ELb0ELb0ELb0ELb1ELb0ELb1ELb1ENS_16Flash_fwd_paramsEEEvRKT8_iiiii:
        /* <DEDUP_REMOVED lines=39> */
.L_x_12304:
[----:B------:R-:W-:Y:S05]  /*0470*/  BSYNC.RECONVERGENT B0 ;  /* 0x0000000000007941 */ /* 0x000fea0003800200 */
.L_x_12303:
[----:B------:R-:W-:Y:S04]  /*0480*/  BSSY.RECONVERGENT B0, `(.L_x_12305) ;  /* 0x0000007000007945 */ /* 0x000fe80003800200 */
[----:B------:R-:W-:Y:S05]  /*0490*/  @!P4 BRA `(.L_x_12306) ;  /* 0x000000000014c947 */ /* 0x000fea0003800000 */
[----:B------:R-:W4:Y:S02]  /*04a0*/  LD.E.U8 R4, desc[UR4][R100.64+0x1b2] ;  /* 0x0001b20464047980 */ /* 0x000f24000c101100 */
[----:B----4-:R-:W-:-:S13]  /*04b0*/  ISETP.NE.AND P0, PT, R4, RZ, PT ;  /* 0x000000ff0400720c */ /* 0x010fda0003f05270 */
[----:B------:R-:W4:Y:S02]  /*04c0*/  @P0 LD.E R4, desc[UR4][R18.64+0x4] ;  /* 0x0000040412040980 */ /* 0x000f24000c101900 */
[----:B----45:R-:W-:-:S06]  /*04d0*/  @P0 IADD3 R7, PT, PT, R4, -R15, RZ ;  /* 0x8000000f04070210 */ /* 0x030fcc0007ffe0ff */
[----:B------:R4:W5:Y:S02]  /*04e0*/  @!P0 LD.E R7, desc[UR4][R18.64] ;  /* 0x0000000412078980 */ /* 0x000964000c101900 */
.L_x_12306:
[----:B------:R-:W-:Y:S05]  /*04f0*/  BSYNC.RECONVERGENT B0 ;  /* 0x0000000000007941 */ /* 0x000fea0003800200 */
.L_x_12305:
        /* <DEDUP_REMOVED lines=9> */
.L_x_12308:
[----:B------:R-:W5:Y:S01]  /*0590*/  LD.E.64 R6, desc[UR4][R100.64+0x108] ;  /* 0x0001080464067980 */ /* 0x000f62000c101b00 */
[----:B------:R-:W-:Y:S01]  /*05a0*/  BSSY.RECONVERGENT B0, `(.L_x_12310) ;  /* 0x0000006000007945 */ /* 0x000fe20003800200 */
[----:B-----5:R-:W-:-:S04]  /*05b0*/  ISETP.NE.U32.AND P0, PT, R6, RZ, PT ;  /* 0x000000ff0600720c */ /* 0x020fc80003f05070 */
[----:B------:R-:W-:Y:S01]  /*05c0*/  ISETP.NE.AND.EX P0, PT, R7, RZ, PT, P0 ;  /* 0x000000ff0700720c */ /* 0x000fe20003f05300 */
[----:B------:R-:W-:-:S12]  /*05d0*/  IMAD.MOV.U32 R7, RZ, RZ, RZ ;  /* 0x000000ffff077224 */ /* 0x000fd800078e00ff */
[----:B------:R-:W-:Y:S05]  /*05e0*/  @!P0 BRA `(.L_x_12311) ;  /* 0x0000000000048947 */ /* 0x000fea0003800000 */
[----:B------:R1:W5:Y:S02]  /*05f0*/  LD.E R7, desc[UR4][R100.64+0xbc] ;  /* 0x0000bc0464077980 */ /* 0x000364000c101900 */
.L_x_12311:
[----:B------:R-:W-:Y:S05]  /*0600*/  BSYNC.RECONVERGENT B0 ;  /* 0x0000000000007941 */ /* 0x000fea0003800200 */
.L_x_12310:
[----:B-----5:R-:W-:Y:S02]  /*0610*/  IADD3 R68, PT, PT, R76, R7, RZ ;  /* 0x000000074c447210 */ /* 0x020fe40007ffe0ff */
.L_x_12309:
[----:B------:R-:W-:Y:S05]  /*0620*/  BSYNC.RECONVERGENT B1 ;  /* 0x0000000000017941 */ /* 0x000fea0003800200 */
.L_x_12307:
[----:B------:R-:W-:Y:S01]  /*0630*/  IMAD.SHL.U32 R178, R5, 0x40, RZ ;  /* 0x0000004005b27824 */ /* 0x000fe200078e00ff */
[----:B------:R-:W-:-:S04]  /*0640*/  MOV R177, 0x0 ;  /* 0x0000000000b17802 */ /* 0x000fc80000000f00 */
[----:B------:R-:W-:-:S13]  /*0650*/  ISETP.GT.AND P0, PT, R181, R178, PT ;  /* 0x000000b2b500720c */ /* 0x000fda0003f04270 */
[----:B-1234-:R-:W-:Y:S05]  /*0660*/  @!P0 RET.REL.NODEC R176 `(_ZN5flash24flash_fwd_splitkv_kernelI23Flash_fwd_kernel_traitsILi64ELi64ELi128ELi4ELb0ELb0EN7cutlass6half_tE19Flash_kernel_traitsILi64ELi64ELi128ELi4ES3_EELb0ELb0ELb0ELb0ELb1ELb0ELb1ELb1EEEvNS_16Flash_fwd_paramsE) ;  /* 0xfffffff8b0648950 */ /* 0x01efea0003c3ffff */
        /* <DEDUP_REMOVED lines=42> */
[----:B------:R-:W5:Y:S01]  /*0910*/  LD.E.64 R6, desc[UR4][R100.64+0xa8] ;  /* 0x0000a80464067980 */ /* 0x000f62000c101b00 */
[----:B------:R-:W-:-:S02]  /*0920*/  IMAD.IADD R181, R181, 0x1, -R178 ;  /* 0x00000001b5b57824 */ /* 0x000fc400078e0ab2 */
[----:B------:R-:W-:Y:S02]  /*0930*/  IMAD.MOV.U32 R177, RZ, RZ, 0x0 ;  /* 0x00000000ffb17424 */ /* 0x000fe400078e00ff */
[----:B--2---:R-:W-:-:S04]  /*0940*/  IMAD R2, R2, UR8, R183 ;  /* 0x0000000802027c24 */ /* 0x004fc8000f8e02b7 */
[----:B---3--:R-:W-:Y:S01]  /*0950*/  IMAD R5, R2, R5, R180 ;  /* 0x0000000502057224 */ /* 0x008fe200078e02b4 */
[----:B------:R-:W-:-:S03]  /*0960*/  SHF.R.U32.HI R2, RZ, 0x4, R64 ;  /* 0x00000004ff027819 */ /* 0x000fc60000011640 */
[----:B------:R-:W-:Y:S02]  /*0970*/  IMAD R3, R3, R5, R178 ;  /* 0x0000000503037224 */ /* 0x000fe400078e02b2 */
[C---:B------:R-:W-:Y:S02]  /*0980*/  VIADD R10, R2.reuse, 0x8 ;  /* 0x00000008020a7836 */ /* 0x040fe40000000000 */
[C---:B----4-:R-:W-:Y:S02]  /*0990*/  IMAD R13, R3.reuse, R0, RZ ;  /* 0x00000000030d7224 */ /* 0x050fe400078e02ff */
[C---:B------:R-:W-:Y:S02]  /*09a0*/  VIADD R4, R2.reuse, 0x10 ;  /* 0x0000001002047836 */ /* 0x040fe40000000000 */
[----:B------:R-:W-:Y:S01]  /*09b0*/  VIADD R0, R2, 0x18 ;  /* 0x0000001802007836 */ /* 0x000fe20000000000 */
[----:B------:R-:W-:Y:S02]  /*09c0*/  LEA R5, P1, R64, R13, 0x2 ;  /* 0x0000000d40057211 */ /* 0x000fe400078210ff */
[----:B------:R-:W-:-:S02]  /*09d0*/  IADD3 R11, P0, PT, R3, R2, RZ ;  /* 0x00000002030b7210 */ /* 0x000fc40007f1e0ff */
[-C--:B------:R-:W-:Y:S02]  /*09e0*/  ISETP.GE.AND P3, PT, R10, R181.reuse, PT ;  /* 0x000000b50a00720c */ /* 0x080fe40003f66270 */
[-C--:B------:R-:W-:Y:S02]  /*09f0*/  ISETP.GE.AND P6, PT, R4, R181.reuse, PT ;  /* 0x000000b50400720c */ /* 0x080fe40003fc6270 */
[----:B------:R-:W-:Y:S02]  /*0a00*/  LEA.HI.X.SX32 R13, R13, RZ, 0x1, P1 ;  /* 0x000000ff0d0d7211 */ /* 0x000fe400008f0eff */
[----:B------:R-:W-:Y:S01]  /*0a10*/  ISETP.GE.AND P4, PT, R0, R181, PT ;  /* 0x000000b50000720c */ /* 0x000fe20003f86270 */
[----:B------:R-:W-:Y:S01]  /*0a20*/  VIADD R0, R2, 0x20 ;  /* 0x0000002002007836 */ /* 0x000fe20000000000 */
[----:B------:R-:W-:Y:S02]  /*0a30*/  LEA.HI.X.SX32 R3, R3, RZ, 0x1, P0 ;  /* 0x000000ff03037211 */ /* 0x000fe400000f0eff */
[----:B-----5:R-:W-:-:S02]  /*0a40*/  LEA R4, P1, R5, R8, 0x2 ;  /* 0x0000000805047211 */ /* 0x020fc400078210ff */
[----:B------:R-:W-:Y:S02]  /*0a50*/  LEA R6, P0, R11, R6, 0x2 ;  /* 0x000000060b067211 */ /* 0x000fe400078010ff */
[----:B------:R-:W-:Y:S02]  /*0a60*/  ISETP.GE.AND P5, PT, R2, R181, PT ;  /* 0x000000b50200720c */ /* 0x000fe40003fa6270 */
[----:B------:R-:W-:Y:S02]  /*0a70*/  LEA.HI.X R5, R5, R9, R13, 0x2, P1 ;  /* 0x0000000905057211 */ /* 0x000fe400008f140d */
[----:B------:R-:W-:Y:S02]  /*0a80*/  LEA.HI.X R7, R11, R7, R3, 0x2, P0 ;  /* 0x000000070b077211 */ /* 0x000fe400000f1403 */
[----:B------:R-:W-:Y:S01]  /*0a90*/  ISETP.GE.AND P1, PT, R0, R181, PT ;  /* 0x000000b50000720c */ /* 0x000fe20003f26270 */
[----:B------:R-:W-:Y:S01]  /*0aa0*/  VIADD R0, R2, 0x30 ;  /* 0x0000003002007836 */ /* 0x000fe20000000000 */
[----:B------:R-:W-:Y:S01]  /*0ab0*/  LOP3.LUT P0, R64, R64, 0xf, RZ, 0xc0, !PT ;  /* 0x0000000f40407812 */ /* 0x000fe2000780c0ff */
[----:B------:R-:W-:Y:S03]  /*0ac0*/  @!P3 ST.E.128 desc[UR4][R4.64+0x800], RZ ;  /* 0x000800ff0400b985 */ /* 0x000fe6000c101d04 */
[----:B------:R-:W-:-:S02]  /*0ad0*/  ISETP.NE.OR P2, PT, R64, RZ, P3 ;  /* 0x000000ff4000720c */ /* 0x000fc40001f45670 */
[-C--:B------:R-:W-:Y:S01]  /*0ae0*/  ISETP.GE.AND P3, PT, R0, R181.reuse, PT ;  /* 0x000000b50000720c */ /* 0x080fe20003f66270 */
[C---:B------:R-:W-:Y:S01]  /*0af0*/  VIADD R0, R2.reuse, 0x38 ;  /* 0x0000003802007836 */ /* 0x040fe20000000000 */
[----:B------:R-:W-:Y:S01]  /*0b00*/  @!P5 ST.E.128 desc[UR4][R4.64], RZ ;  /* 0x000000ff0400d985 */ /* 0x000fe2000c101d04 */
[----:B------:R-:W-:Y:S01]  /*0b10*/  VIADD R10, R2, 0x28 ;  /* 0x00000028020a7836 */ /* 0x000fe20000000000 */
[----:B------:R-:W-:Y:S02]  /*0b20*/  P2R R8, PR, RZ, 0x1 ;  /* 0x00000001ff087803 */ /* 0x000fe40000000000 */
[-C--:B------:R-:W-:Y:S02]  /*0b30*/  ISETP.GE.AND P5, PT, R0, R181.reuse, PT ;  /* 0x000000b50000720c */ /* 0x080fe40003fa6270 */
[----:B------:R-:W-:Y:S01]  /*0b40*/  ISETP.GE.AND P0, PT, R10, R181, PT ;  /* 0x000000b50a00720c */ /* 0x000fe20003f06270 */
[----:B------:R-:W-:Y:S01]  /*0b50*/  @!P4 ST.E.128 desc[UR4][R4.64+0x1800], RZ ;  /* 0x001800ff0400c985 */ /* 0x000fe2000c101d04 */
[----:B------:R-:W-:-:S03]  /*0b60*/  P2R R0, PR, RZ, 0x20 ;  /* 0x00000020ff007803 */ /* 0x000fc60000000000 */
[----:B------:R-:W-:Y:S06]  /*0b70*/  @!P1 ST.E.128 desc[UR4][R4.64+0x2000], RZ ;  /* 0x002000ff04009985 */ /* 0x000fec000c101d04 */
[----:B------:R-:W-:Y:S01]  /*0b80*/  @!P5 ST.E.128 desc[UR4][R4.64+0x3800], RZ ;  /* 0x003800ff0400d985 */ /* 0x000fe2000c101d04 */
[C---:B------:R-:W-:Y:S02]  /*0b90*/  ISETP.NE.OR P5, PT, R64.reuse, RZ, P4 ;  /* 0x000000ff4000720c */ /* 0x040fe400027a5670 */
[C---:B------:R-:W-:Y:S01]  /*0ba0*/  ISETP.NE.OR P4, PT, R64.reuse, RZ, P1 ;  /* 0x000000ff4000720c */ /* 0x040fe20000f85670 */
[----:B------:R-:W-:Y:S01]  /*0bb0*/  @!P0 ST.E.128 desc[UR4][R4.64+0x2800], RZ ;  /* 0x002800ff04008985 */ /* 0x000fe2000c101d04 */
[----:B------:R-:W-:-:S02]  /*0bc0*/  ISETP.NE.OR P1, PT, R64, RZ, P0 ;  /* 0x000000ff4000720c */ /* 0x000fc40000725670 */
[----:B------:R-:W-:Y:S01]  /*0bd0*/  ISETP.NE.OR P0, PT, R64, RZ, P3 ;  /* 0x000000ff4000720c */ /* 0x000fe20001f05670 */
[----:B------:R-:W-:Y:S01]  /*0be0*/  @!P2 IMAD.MOV.U32 R3, RZ, RZ, -0x800000 ;  /* 0xff800000ff03a424 */ /* 0x000fe200078e00ff */
[----:B------:R-:W-:Y:S04]  /*0bf0*/  @!P6 ST.E.128 desc[UR4][R4.64+0x1000], RZ ;  /* 0x001000ff0400e985 */ /* 0x000fe8000c101d04 */
[----:B------:R-:W-:Y:S04]  /*0c00*/  @!P3 ST.E.128 desc[UR4][R4.64+0x3000], RZ ;  /* 0x003000ff0400b985 */ /* 0x000fe8000c101d04 */
[----:B------:R1:W-:Y:S01]  /*0c10*/  @!P2 ST.E desc[UR4][R6.64+0x20], R3 ;  /* 0x000020030600a985 */ /* 0x0003e2000c101904 */
[----:B------:R-:W-:-:S02]  /*0c20*/  ISETP.NE.AND P2, PT, R8, RZ, PT ;  /* 0x000000ff0800720c */ /* 0x000fc40003f45270 */
[----:B------:R-:W-:Y:S02]  /*0c30*/  ISETP.NE.OR P6, PT, R64, RZ, P6 ;  /* 0x000000ff4000720c */ /* 0x000fe400037c5670 */
[----:B------:R-:W-:Y:S02]  /*0c40*/  ISETP.GE.OR P2, PT, R2, R181, P2 ;  /* 0x000000b50200720c */ /* 0x000fe40001746670 */
[----:B------:R-:W-:Y:S01]  /*0c50*/  ISETP.NE.AND P3, PT, R0, RZ, PT ;  /* 0x000000ff0000720c */ /* 0x000fe20003f65270 */
[----:B------:R-:W-:Y:S02]  /*0c60*/  @!P5 IMAD.MOV.U32 R11, RZ, RZ, -0x800000 ;  /* 0xff800000ff0bd424 */ /* 0x000fe400078e00ff */
[----:B------:R-:W-:Y:S02]  /*0c70*/  @!P4 IMAD.MOV.U32 R9, RZ, RZ, -0x800000 ;  /* 0xff800000ff09c424 */ /* 0x000fe400078e00ff */
[----:B-1----:R-:W-:-:S05]  /*0c80*/  @!P0 IMAD.MOV.U32 R3, RZ, RZ, -0x800000 ;  /* 0xff800000ff038424 */ /* 0x002fca00078e00ff */
[----:B------:R-:W-:Y:S01]  /*0c90*/  @!P0 ST.E desc[UR4][R6.64+0xc0], R3 ;  /* 0x0000c00306008985 */ /* 0x000fe2000c101904 */
[----:B------:R-:W-:Y:S01]  /*0ca0*/  ISETP.NE.OR P0, PT, R64, RZ, P3 ;  /* 0x000000ff4000720c */ /* 0x000fe20001f05670 */
[----:B------:R-:W-:Y:S02]  /*0cb0*/  @!P6 IMAD.MOV.U32 R15, RZ, RZ, -0x800000 ;  /* 0xff800000ff0fe424 */ /* 0x000fe400078e00ff */
[----:B------:R-:W-:Y:S02]  /*0cc0*/  @!P1 IMAD.MOV.U32 R5, RZ, RZ, -0x800000 ;  /* 0xff800000ff059424 */ /* 0x000fe400078e00ff */
[----:B------:R-:W-:Y:S01]  /*0cd0*/  @!P2 IMAD.MOV.U32 R13, RZ, RZ, -0x800000 ;  /* 0xff800000ff0da424 */ /* 0x000fe200078e00ff */
[----:B------:R-:W-:Y:S04]  /*0ce0*/  @!P6 ST.E desc[UR4][R6.64+0x40], R15 ;  /* 0x0000400f0600e985 */ /* 0x000fe8000c101904 */
[----:B------:R-:W-:Y:S04]  /*0cf0*/  @!P5 ST.E desc[UR4][R6.64+0x60], R11 ;  /* 0x0000600b0600d985 */ /* 0x000fe8000c101904 */
[----:B------:R-:W-:Y:S04]  /*0d00*/  @!P4 ST.E desc[UR4][R6.64+0x80], R9 ;  /* 0x000080090600c985 */ /* 0x000fe8000c101904 */
[----:B------:R-:W-:Y:S04]  /*0d10*/  @!P1 ST.E desc[UR4][R6.64+0xa0], R5 ;  /* 0x0000a00506009985 */ /* 0x000fe8000c101904 */
[----:B------:R1:W-:Y:S02]  /*0d20*/  @!P2 ST.E desc[UR4][R6.64], R13 ;  /* 0x0000000d0600a985 */ /* 0x0003e4000c101904 */
[----:B-1----:R-:W-:Y:S05]  /*0d30*/  @P0 RET.REL.NODEC R176 `(_ZN5flash24flash_fwd_splitkv_kernelI23Flash_fwd_kernel_traitsILi64ELi64ELi128ELi4ELb0ELb0EN7cutlass6half_tE19Flash_kernel_traitsILi64ELi64ELi128ELi4ES3_EELb0ELb0ELb0ELb0ELb1ELb0ELb1ELb1EEEvNS_16Flash_fwd_paramsE) ;  /* 0xfffffff0b0b00950 */ /* 0x002fea0003c3ffff */
[----:B------:R-:W-:Y:S02]  /*0d40*/  MOV R3, 0xff800000 ;  /* 0xff80000000037802 */ /* 0x000fe40000000f00 */
[----:B------:R-:W-:-:S03]  /*0d50*/  MOV R177, 0x0 ;  /* 0x0000000000b17802 */ /* 0x000fc60000000f00 */
[----:B------:R1:W-:Y:S02]  /*0d60*/  ST.E desc[UR4][R6.64+0xe0], R3 ;  /* 0x0000e00306007985 */ /* 0x0003e4000c101904 */
[----:B-1----:R-:W-:Y:S05]  /*0d70*/  RET.REL.NODEC R176 `(_ZN5flash24flash_fwd_splitkv_kernelI23Flash_fwd_kernel_traitsILi64ELi64ELi128ELi4ELb0ELb0EN7cutlass6half_tE19Flash_kernel_traitsILi64ELi64ELi128ELi4ES3_EELb0ELb0ELb0ELb0ELb1ELb0ELb1ELb1EEEvNS_16Flash_fwd_paramsE) ;  /* 0xfffffff0b0a07950 */ /* 0x002fea0003c3ffff */
.L_x_12312:
        /* <DEDUP_REMOVED lines=101> */
.L_x_12314:
        /* <DEDUP_REMOVED lines=78> */
.L_x_12315:
[----:B------:R-:W-:Y:S05]  /*18b0*/  BSYNC.RECONVERGENT B0 ;  /* 0x0000000000007941 */ /* 0x000fea0003800200 */
.L_x_12313:
        /* <DEDUP_REMOVED lines=42> */
[----:B------:R-:W-:Y:S02]  /*1b60*/  IADD3 R19, PT, PT, R29, R17, RZ ;  /* 0x000000111d137210 */ /* 0x000fe40007ffe0ff */
[----:B------:R-:W-:Y:S02]  /*1b70*/  SHF.R.U32.HI R134, RZ, 0x3, R64 ;  /* 0x00000003ff867819 */ /* 0x000fe40000011640 */
[----:B------:R-:W-:Y:S01]  /*1b80*/  MOV R135, RZ ;  /* 0x000000ff00877202 */ /* 0x000fe20000000f00 */
[----:B------:R-:W-:Y:S01]  /*1b90*/  IMAD R9, R25, R2, RZ ;  /* 0x0000000219097224 */ /* 0x000fe200078e02ff */
[----:B------:R-:W-:-:S05]  /*1ba0*/  MOV R18, R28 ;  /* 0x0000001c00127202 */ /* 0x000fca0000000f00 */
[----:B------:R-:W-:Y:S01]  /*1bb0*/  IMAD.WIDE.U32 R18, R2, R24, R18 ;  /* 0x0000001802127225 */ /* 0x000fe200078e0012 */
[----:B------:R-:W1:Y:S03]  /*1bc0*/  S2UR UR6, SR_CgaCtaId ;  /* 0x00000000000679c3 */ /* 0x000e660000008800 */
[-C--:B------:R-:W-:Y:S02]  /*1bd0*/  IMAD R175, R63, R134.reuse, RZ ;  /* 0x000000863faf7224 */ /* 0x080fe400078e02ff */
[----:B------:R-:W-:Y:S01]  /*1be0*/  IMAD.SHL.U32 R78, R64, 0x40, RZ ;  /* 0x00000040404e7824 */ /* 0x000fe200078e00ff */
[----:B------:R-:W-:Y:S01]  /*1bf0*/  UMOV UR7, 0x400 ;  /* 0x0000040000077882 */ /* 0x000fe20000000000 */
[----:B------:R-:W-:-:S03]  /*1c00*/  IMAD R171, R169, R134, RZ ;  /* 0x00000086a9ab7224 */ /* 0x000fc600078e02ff */
[----:B------:R-:W-:Y:S01]  /*1c10*/  LOP3.LUT R77, R78, 0x1c0, RZ, 0xc0, !PT ;  /* 0x000001c04e4d7812 */ /* 0x000fe200078ec0ff */
[----:B------:R-:W-:Y:S01]  /*1c20*/  VIADD R179, R61, 0xffffffff ;  /* 0xffffffff3db37836 */ /* 0x000fe20000000000 */
[----:B------:R-:W-:Y:S01]  /*1c30*/  SHF.L.U32 R75, R64, 0x5, RZ ;  /* 0x00000005404b7819 */ /* 0x000fe200000006ff */
[C---:B------:R-:W-:Y:S01]  /*1c40*/  IMAD.SHL.U32 R72, R168.reuse, 0x10, RZ ;  /* 0x00000010a8487824 */ /* 0x040fe200078e00ff */
[----:B------:R-:W-:Y:S01]  /*1c50*/  SHF.R.U32.HI R69, RZ, 0x4, R64 ;  /* 0x00000004ff457819 */ /* 0x000fe20000011640 */
[----:B------:R-:W-:Y:S01]  /*1c60*/  IMAD.SHL.U32 R177, R179, 0x80, RZ ;  /* 0x00000080b3b17824 */ /* 0x000fe200078e00ff */
[----:B-1----:R-:W-:Y:S01]  /*1c70*/  ULEA UR6, UR6, UR7, 0x18 ;  /* 0x0000000706067291 */ /* 0x002fe2000f8ec0ff */
[----:B------:R-:W-:Y:S02]  /*1c80*/  SHF.L.U64.HI R73, R168, 0x4, R169 ;  /* 0x00000004a8497819 */ /* 0x000fe400000102a9 */
[C---:B------:R-:W-:Y:S02]  /*1c90*/  SHF.L.U64.HI R71, R62.reuse, 0x4, R63 ;  /* 0x000000043e477819 */ /* 0x040fe4000001023f */
[----:B------:R-:W-:-:S02]  /*1ca0*/  SHF.L.U32 R70, R62, 0x4, RZ ;  /* 0x000000043e467819 */ /* 0x000fc400000006ff */
[----:B------:R-:W-:Y:S02]  /*1cb0*/  LOP3.LUT R75, R75, 0x7c00, RZ, 0xc0, !PT ;  /* 0x00007c004b4b7812 */ /* 0x000fe400078ec0ff */
        /* <DEDUP_REMOVED lines=11> */
[----:B------:R-:W-:-:S03]  /*1d70*/  SHF.R.S32.HI R16, RZ, 0x1f, R180 ;  /* 0x0000001fff107819 */ /* 0x000fc600000114b4 */
[----:B------:R-:W-:Y:S01]  /*1d80*/  IMAD.X R27, RZ, RZ, R10, P1 ;  /* 0x000000ffff1b7224 */ /* 0x000fe200008e060a */
[----:B------:R-:W-:Y:S01]  /*1d90*/  SHF.R.S32.HI R0, RZ, 0x1f, R2 ;  /* 0x0000001fff007819 */ /* 0x000fe20000011402 */
[----:B------:R-:W-:Y:S01]  /*1da0*/  IMAD R16, R22, R16, R17 ;  /* 0x0000001016107224 */ /* 0x000fe200078e0211 */
[----:B------:R-:W-:Y:S01]  /*1db0*/  IADD3 R4, P1, PT, R12, R4, RZ ;  /* 0x000000040c047210 */ /* 0x000fe20007f3e0ff */
[----:B------:R-:W-:-:S04]  /*1dc0*/  IMAD.WIDE.U32 R26, R180, R22, R26 ;  /* 0x00000016b41a7225 */ /* 0x000fc800078e001a */
[----:B------:R-:W-:Y:S01]  /*1dd0*/  IMAD.WIDE.U32 R22, R5, 0x40, R134 ;  /* 0x0000004005167825 */ /* 0x000fe200078e0086 */
[----:B------:R-:W-:-:S03]  /*1de0*/  IADD3.X R5, PT, PT, RZ, R3, RZ, P1, !PT ;  /* 0x00000003ff057210 */ /* 0x000fc60000ffe4ff */
[----:B------:R-:W-:Y:S02]  /*1df0*/  IMAD R9, R0, R24, R9 ;  /* 0x0000001800097224 */ /* 0x000fe400078e0209 */
[----:B------:R-:W-:Y:S02]  /*1e00*/  IMAD.IADD R27, R27, 0x1, R16 ;  /* 0x000000011b1b7824 */ /* 0x000fe400078e0210 */
[----:B------:R-:W-:Y:S02]  /*1e10*/  IMAD R3, R23, R140, RZ ;  /* 0x0000008c17037224 */ /* 0x000fe400078e02ff */
[----:B------:R-:W-:Y:S02]  /*1e20*/  IMAD.IADD R17, R19, 0x1, R9 ;  /* 0x0000000113117824 */ /* 0x000fe400078e0209 */
[----:B------:R-:W-:Y:S02]  /*1e30*/  IMAD.MOV.U32 R16, RZ, RZ, R18 ;  /* 0x000000ffff107224 */ /* 0x000fe400078e0012 */
[----:B------:R-:W-:-:S04]  /*1e40*/  IMAD.WIDE.U32 R18, R134, R168, R4 ;  /* 0x000000a886127225 */ /* 0x000fc800078e0004 */
[C---:B------:R-:W-:Y:S02]  /*1e50*/  IMAD R3, R22.reuse, R141, R3 ;  /* 0x0000008d16037224 */ /* 0x040fe400078e0203 */
[----:B------:R-:W-:-:S05]  /*1e60*/  IMAD.WIDE.U32 R4, R22, R140, R26 ;  /* 0x0000008c16047225 */ /* 0x000fca00078e001a */
[----:B------:R-:W-:Y:S02]  /*1e70*/  IADD3 R3, PT, PT, R5, R3, RZ ;  /* 0x0000000305037210 */ /* 0x000fe40007ffe0ff */
        /* <DEDUP_REMOVED lines=15> */
[----:B------:R-:W-:Y:S01]  /*1f70*/  LOP3.LUT R67, R6, 0x1e00, R79, 0xf8, !PT ;  /* 0x00001e0006437812 */ /* 0x000fe200078ef84f */
[----:B------:R-:W-:Y:S01]  /*1f80*/  IMAD.IADD R171, R19, 0x1, R171 ;  /* 0x0000000113ab7824 */ /* 0x000fe200078e02ab */
[----:B------:R-:W-:Y:S02]  /*1f90*/  LEA R172, P1, R18, R20, 0x1 ;  /* 0x0000001412ac7211 */ /* 0x000fe400078208ff */
[----:B------:R-:W-:-:S02]  /*1fa0*/  LOP3.LUT R4, R77, 0x8, R4, 0xf8, !PT ;  /* 0x000000084d047812 */ /* 0x000fc400078ef804 */
        /* <DEDUP_REMOVED lines=68> */
[----:B------:R-:W-:-:S03]  /*23f0*/  IADD3 R23, PT, PT, R15, R22, RZ ;  /* 0x000000160f177210 */ /* 0x000fc60007ffe0ff */
[----:B------:R-:W-:Y:S01]  /*2400*/  IMAD.IADD R2, R177, 0x1, R8 ;  /* 0x00000001b1027824 */ /* 0x000fe200078e0208 */
[----:B------:R-:W-:Y:S01]  /*2410*/  SHF.R.S32.HI R9, RZ, 0x1f, R76 ;  /* 0x0000001fff097819 */ /* 0x000fe2000001144c */
[----:B------:R-:W-:Y:S01]  /*2420*/  IMAD.IADD R25, R25, 0x1, R0 ;  /* 0x0000000119197824 */ /* 0x000fe200078e0200 */
[----:B------:R-:W-:Y:S02]  /*2430*/  IADD3 R15, P0, PT, -R76, R134, RZ ;  /* 0x000000864c0f7210 */ /* 0x000fe40007f1e1ff */
[----:B------:R-:W-:Y:S01]  /*2440*/  LOP3.LUT R0, R3, 0x1c, RZ, 0xc0, !PT ;  /* 0x0000001c03007812 */ /* 0x000fe200078ec0ff */
[----:B------:R-:W-:Y:S01]  /*2450*/  IMAD R21, R2, R11, RZ ;  /* 0x0000000b02157224 */ /* 0x000fe200078e02ff */
[----:B------:R-:W-:Y:S01]  /*2460*/  IADD3.X R9, PT, PT, RZ, ~R9, RZ, P0, !PT ;  /* 0x80000009ff097210 */ /* 0x000fe200007fe4ff */
[CC--:B------:R-:W-:Y:S02]  /*2470*/  IMAD R2, R134.reuse, R11.reuse, R12 ;  /* 0x0000000b86027224 */ /* 0x0c0fe400078e020c */
[----:B------:R-:W-:Y:S01]  /*2480*/  IMAD R0, R134, R11, R0 ;  /* 0x0000000b86007224 */ /* 0x000fe200078e0200 */
[----:B------:R-:W-:Y:S01]  /*2490*/  MOV R22, R14 ;  /* 0x0000000e00167202 */ /* 0x000fe20000000f00 */
[----:B------:R-:W-:Y:S01]  /*24a0*/  IMAD R93, R9, R136, RZ ;  /* 0x00000088095d7224 */ /* 0x000fe200078e02ff */
[----:B------:R-:W-:-:S02]  /*24b0*/  SHF.R.S32.HI R3, RZ, 0x1f, R21 ;  /* 0x0000001fff037819 */ /* 0x000fc40000011415 */
[----:B------:R-:W-:Y:S01]  /*24c0*/  IADD3 R96, P0, PT, R21, R2, RZ ;  /* 0x0000000215607210 */ /* 0x000fe20007f1e0ff */
        /* <DEDUP_REMOVED lines=8> */
[C---:B------:R-:W-:Y:S02]  /*2550*/  SHF.L.U64.HI R97, R96.reuse, 0x1, R97 ;  /* 0x0000000160617819 */ /* 0x040fe40000010261 */
[----:B------:R-:W-:Y:S01]  /*2560*/  IADD3 R93, PT, PT, R23, R93, RZ ;  /* 0x0000005d175d7210 */ /* 0x000fe20007ffe0ff */
[----:B------:R-:W-:Y:S01]  /*2570*/  IMAD.SHL.U32 R96, R96, 0x2, RZ ;  /* 0x0000000260607824 */ /* 0x000fe200078e00ff */
[----:B------:R-:W-:Y:S01]  /*2580*/  LEA R92, P1, R22, R18, 0x1 ;  /* 0x00000012165c7211 */ /* 0x000fe200078208ff */
[----:B------:R-:W-:Y:S01]  /*2590*/  IMAD.IADD R9, R25, 0x1, R9 ;  /* 0x0000000119097824 */ /* 0x000fe200078e0209 */
[----:B------:R-:W-:Y:S02]  /*25a0*/  SHF.L.U64.HI R0, R14, 0x1, R3 ;  /* 0x000000010e007819 */ /* 0x000fe40000010203 */
[----:B------:R-:W-:-:S02]  /*25b0*/  LEA R10, P0, R24, R16, 0x1 ;  /* 0x00000010180a7211 */ /* 0x000fc400078008ff */
[----:B------:R-:W-:Y:S01]  /*25c0*/  SHF.L.U32 R14, R14, 0x1, RZ ;  /* 0x000000010e0e7819 */ /* 0x000fe200000006ff */
[----:B------:R-:W-:Y:S01]  /*25d0*/  IMAD R83, R139, 0x60, RZ ;  /* 0x000000608b537824 */ /* 0x000fe200078e02ff */
[----:B------:R-:W-:Y:S01]  /*25e0*/  LEA.HI.X R93, R22, R19, R93, 0x1, P1 ;  /* 0x00000013165d7211 */ /* 0x000fe200008f0c5d */
[----:B------:R-:W-:Y:S01]  /*25f0*/  IMAD.WIDE.U32 R142, R138, 0x60, RZ ;  /* 0x000000608a8e7825 */ /* 0x000fe200078e00ff */
[----:B------:R-:W-:Y:S02]  /*2600*/  IADD3 R94, P3, PT, R6, R96, RZ ;  /* 0x00000060065e7210 */ /* 0x000fe40007f7e0ff */
[----:B------:R-:W-:Y:S02]  /*2610*/  LEA.HI.X R9, R24, R17, R9, 0x1, P0 ;  /* 0x0000001118097211 */ /* 0x000fe400000f0c09 */
[----:B------:R-:W-:Y:S02]  /*2620*/  IADD3 R54, P1, PT, R6, R14, RZ ;  /* 0x0000000e06367210 */ /* 0x000fe40007f3e0ff */
[----:B------:R-:W-:-:S02]  /*2630*/  IADD3 R96, P2, PT, R4, R96, RZ ;  /* 0x0000006004607210 */ /* 0x000fc40007f5e0ff */
[----:B------:R-:W-:Y:S01]  /*2640*/  IADD3 R14, P0, PT, R4, R14, RZ ;  /* 0x0000000e040e7210 */ /* 0x000fe20007f1e0ff */
[C-C-:B------:R-:W-:Y:S01]  /*2650*/  IMAD.X R95, R7.reuse, 0x1, R97.reuse, P3 ;  /* 0x00000001075f7824 */ /* 0x140fe200018e0661 */
[-C--:B------:R-:W-:Y:S01]  /*2660*/  IADD3.X R55, PT, PT, R7, R0.reuse, RZ, P1, !PT ;  /* 0x0000000007377210 */ /* 0x080fe20000ffe4ff */
[C---:B------:R-:W-:Y:S01]  /*2670*/  IMAD.X R97, R5.reuse, 0x1, R97, P2 ;  /* 0x0000000105617824 */ /* 0x040fe200010e0661 */
[----:B------:R-:W-:Y:S01]  /*2680*/  IADD3.X R15, PT, PT, R5, R0, RZ, P0, !PT ;  /* 0x00000000050f7210 */ /* 0x000fe200007fe4ff */
[C---:B------:R-:W-:Y:S01]  /*2690*/  IMAD.SHL.U32 R81, R136.reuse, 0x20, RZ ;  /* 0x0000002088517824 */ /* 0x040fe200078e00ff */
[----:B------:R-:W-:Y:S01]  /*26a0*/  SHF.L.U64.HI R80, R136, 0x5, R137 ;  /* 0x0000000588507819 */ /* 0x000fe20000010289 */
[C---:B------:R-:W-:Y:S01]  /*26b0*/  IMAD.SHL.U32 R91, R138.reuse, 0x40, RZ ;  /* 0x000000408a5b7824 */ /* 0x040fe200078e00ff */
[C---:B------:R-:W-:Y:S02]  /*26c0*/  SHF.L.U64.HI R85, R138.reuse, 0x5, R139 ;  /* 0x000000058a557819 */ /* 0x040fe4000001028b */
[----:B------:R-:W-:-:S02]  /*26d0*/  SHF.L.U32 R87, R138, 0x5, RZ ;  /* 0x000000058a577819 */ /* 0x000fc400000006ff */
[C-C-:B------:R-:W-:Y:S02]  /*26e0*/  SHF.L.U64.HI R89, R138.reuse, 0x6, R139.reuse ;  /* 0x000000068a597819 */ /* 0x140fe4000001028b */
[C---:B------:R-:W-:Y:S02]  /*26f0*/  SHF.L.U64.HI R82, R138.reuse, 0x4, R139 ;  /* 0x000000048a527819 */ /* 0x040fe4000001028b */
[----:B------:R-:W-:Y:S02]  /*2700*/  SHF.L.U32 R105, R138, 0x4, RZ ;  /* 0x000000048a697819 */ /* 0x000fe400000006ff */
[----:B------:R-:W-:-:S07]  /*2710*/  IADD3 R83, PT, PT, R143, R83, RZ ;  /* 0x000000538f537210 */ /* 0x000fce0007ffe0ff */
.L_x_12355:
[----:B------:R-:W-:Y:S01]  /*2720*/  LEA R18, P1, R70, R102, 0x1 ;  /* 0x0000006646127211 */ /* 0x000fe200078208ff */
[----:B------:R-:W-:Y:S01]  /*2730*/  VIADD R110, R110, 0x80 ;  /* 0x000000806e6e7836 */ /* 0x000fe20000000000 */
[----:B------:R-:W-:Y:S01]  /*2740*/  UMOV UR6, URZ ;  /* 0x000000ff00067c82 */ /* 0x000fe20008000000 */
[----:B------:R-:W-:Y:S01]  /*2750*/  VIADD R111, R111, 0x80 ;  /* 0x000000806f6f7836 */ /* 0x000fe20000000000 */
[----:B------:R-:W-:Y:S01]  /*2760*/  LEA.HI.X R19, R70, R103, R71, 0x1, P1 ;  /* 0x0000006746137211 */ /* 0x000fe200008f0c47 */
[----:B------:R-:W-:Y:S01]  /*2770*/  VIADD R109, R109, 0xffffffff ;  /* 0xffffffff6d6d7836 */ /* 0x000fe20000000000 */
[CC--:B------:R-:W-:Y:S01]  /*2780*/  ISETP.GE.AND P0, PT, R134.reuse, R110.reuse, PT ;  /* 0x0000006e8600720c */ /* 0x0c0fe20003f06270 */
[----:B------:R-:W-:Y:S01]  /*2790*/  BSSY.RECONVERGENT B1, `(.L_x_12317) ;  /* 0x0000576000017945 */ /* 0x000fe20003800200 */
[----:B------:R-:W-:Y:S02]  /*27a0*/  IMAD.MOV.U32 R128, RZ, RZ, R108 ;  /* 0x000000ffff807224 */ /* 0x000fe400078e006c */
[-C--:B------:R-:W-:Y:S01]  /*27b0*/  ISETP.GE.AND P2, PT, R134, R111.reuse, !P0 ;  /* 0x0000006f8600720c */ /* 0x080fe20004746270 */
[----:B------:R-:W-:Y:S01]  /*27c0*/  VIADD R108, R108, 0xffffff80 ;  /* 0xffffff806c6c7836 */ /* 0x000fe20000000000 */
[CC--:B------:R-:W-:Y:S04]  /*27d0*/  ISETP.GE.AND P0, PT, R124.reuse, R110.reuse, PT ;  /* 0x0000006e7c00720c */ /* 0x0c0fe80003f06270 */
[----:B------:R-:W-:Y:S02]  /*27e0*/  ISETP.LT.OR P3, PT, R124, R111, P0 ;  /* 0x0000006f7c00720c */ /* 0x000fe40000761670 */
[----:B------:R-:W-:Y:S02]  /*27f0*/  IADD3 R28, P0, PT, R92, R81, RZ ;  /* 0x000000515c1c7210 */ /* 0x000fe40007f1e0ff */
[----:B------:R-:W-:Y:S03]  /*2800*/  P2R R53, PR, RZ, 0x8 ;  /* 0x00000008ff357803 */ /* 0x000fe60000000000 */
[----:B------:R-:W2:Y:S01]  /*2810*/  @P2 LD.E.128 R4, desc[UR4][R92.64] ;  /* 0x000000045c042980 */ /* 0x000ea2000c101d00 */
[--C-:B------:R-:W-:Y:S01]  /*2820*/  IMAD.X R29, R93, 0x1, R80.reuse, P0 ;  /* 0x000000015d1d7824 */ /* 0x100fe200000e0650 */
[C---:B------:R-:W-:Y:S04]  /*2830*/  ISETP.GE.AND P0, PT, R123.reuse, R110, PT ;  /* 0x0000006e7b00720c */ /* 0x040fe80003f06270 */
[----:B------:R-:W-:Y:S11]  /*2840*/  ISETP.LT.OR P5, PT, R123, R111, P0 ;  /* 0x0000006f7b00720c */ /* 0x000ff600007a1670 */
[----:B------:R-:W-:Y:S02]  /*2850*/  @!UPT UIADD3 URZ, UPT, UPT, URZ, URZ, URZ ;  /* 0x000000fffffff290 */ /* 0x000fe4000fffe0ff */
[----:B------:R-:W-:Y:S02]  /*2860*/  @!P5 IADD3 R2, P0, PT, R28, R81, RZ ;  /* 0x000000511c02d210 */ /* 0x000fe40007f1e0ff */
[C---:B------:R-:W-:Y:S03]  /*2870*/  @!P5 LEA R30, P1, R62.reuse, R18, 0x5 ;  /* 0x000000123e1ed211 */ /* 0x040fe600078228ff */
[----:B------:R-:W-:Y:S01]  /*2880*/  @!P5 IMAD.X R3, R29, 0x1, R80, P0 ;  /* 0x000000011d03d824 */ /* 0x000fe200000e0650 */
[----:B------:R-:W-:Y:S02]  /*2890*/  @!P5 LEA.HI.X R31, R62, R19, R63, 0x5, P1 ;  /* 0x000000133e1fd211 */ /* 0x000fe400008f2c3f */
[C---:B------:R-:W-:Y:S04]  /*28a0*/  ISETP.GE.AND P0, PT, R122.reuse, R110, PT ;  /* 0x0000006e7a00720c */ /* 0x040fe80003f06270 */
[----:B------:R-:W-:Y:S01]  /*28b0*/  ISETP.GE.AND P6, PT, R122, R111, !P0 ;  /* 0x0000006f7a00720c */ /* 0x000fe200047c6270 */
[----:B--2---:R1:W-:Y:S04]  /*28c0*/  @P2 ST.E.128 desc[UR4][R102.64], R4 ;  /* 0x0000000466002985 */ /* 0x0043e8000c101d04 */
[----:B------:R-:W2:Y:S08]  /*28d0*/  @!P3 LD.E.128 R24, desc[UR4][R28.64] ;  /* 0x000000041c18b980 */ /* 0x000eb0000c101d00 */
[C---:B-1----:R-:W-:Y:S04]  /*28e0*/  @P6 LEA R4, P0, R136.reuse, R28, 0x6 ;  /* 0x0000001c88046211 */ /* 0x042fe800078030ff */
[C---:B------:R-:W-:Y:S02]  /*28f0*/  @P6 LEA.HI.X R5, R136.reuse, R29, R137, 0x6, P0 ;  /* 0x0000001d88056211 */ /* 0x040fe400000f3489 */
[C---:B------:R-:W-:Y:S01]  /*2900*/  ISETP.GE.AND P0, PT, R121.reuse, R110, PT ;  /* 0x0000006e7900720c */ /* 0x040fe20003f06270 */
[----:B--2---:R1:W-:Y:S03]  /*2910*/  @!P3 ST.E.128 desc[UR4][R18.64], R24 ;  /* 0x000000181200b985 */ /* 0x0043e6000c101d04 */
[----:B------:R-:W-:Y:S01]  /*2920*/  ISETP.LT.OR P3, PT, R121, R111, P0 ;  /* 0x0000006f7900720c */ /* 0x000fe20000761670 */
[----:B----4-:R2:W3:Y:S11]  /*2930*/  @!P5 LD.E.128 R20, desc[UR4][R2.64] ;  /* 0x000000040214d980 */ /* 0x0104f6000c101d00 */
[----:B------:R-:W-:Y:S01]  /*2940*/  @!UPT UIADD3 URZ, UPT, UPT, URZ, URZ, URZ ;  /* 0x000000fffffff290 */ /* 0x000fe2000fffe0ff */
[----:B------:R-:W-:Y:S02]  /*2950*/  @!P3 IMAD R0, R137, 0x60, RZ ;  /* 0x000000608900b824 */ /* 0x000fe400078e02ff */
[----:B--2---:R-:W-:Y:S01]  /*2960*/  @!P3 IMAD.WIDE.U32 R2, R136, 0x60, R28 ;  /* 0x000000608802b825 */ /* 0x004fe200078e001c */
[C---:B-1----:R-:W-:Y:S03]  /*2970*/  @P6 LEA R26, P0, R62.reuse, R18, 0x6 ;  /* 0x000000123e1a6211 */ /* 0x042fe600078030ff */
[----:B------:R-:W-:Y:S02]  /*2980*/  @!P3 IMAD.IADD R3, R3, 0x1, R0 ;  /* 0x000000010303b824 */ /* 0x000fe400078e0200 */
[----:B------:R-:W-:Y:S01]  /*2990*/  @!P3 IMAD R0, R63, 0x60, RZ ;  /* 0x000000603f00b824 */ /* 0x000fe200078e02ff */
[----:B------:R-:W-:Y:S02]  /*29a0*/  @P6 LEA.HI.X R27, R62, R19, R63, 0x6, P0 ;  /* 0x000000133e1b6211 */ /* 0x000fe400000f343f */
[C---:B------:R-:W-:Y:S04]  /*29b0*/  ISETP.GE.AND P0, PT, R120.reuse, R110, PT ;  /* 0x0000006e7800720c */ /* 0x040fe80003f06270 */
[----:B------:R-:W-:Y:S04]  /*29c0*/  ISETP.GE.AND P1, PT, R120, R111, !P0 ;  /* 0x0000006f7800720c */ /* 0x000fe80004726270 */
[----:B------:R-:W-:Y:S09]  /*29d0*/  P2R R129, PR, RZ, 0x2 ;  /* 0x00000002ff817803 */ /* 0x000ff20000000000 */
[C---:B------:R-:W-:Y:S04]  /*29e0*/  @P1 LEA R24, P0, R136.reuse, R28, 0x7 ;  /* 0x0000001c88181211 */ /* 0x040fe800078038ff */
[----:B------:R-:W-:Y:S01]  /*29f0*/  @P1 LEA.HI.X R25, R136, R29, R137, 0x7, P0 ;  /* 0x0000001d88191211 */ /* 0x000fe200000f3c89 */
[----:B---3--:R1:W-:Y:S04]  /*2a00*/  @!P5 ST.E.128 desc[UR4][R30.64], R20 ;  /* 0x000000141e00d985 */ /* 0x0083e8000c101d04 */
[----:B------:R-:W2:Y:S04]  /*2a10*/  @P6 LD.E.128 R4, desc[UR4][R4.64] ;  /* 0x0000000404046980 */ /* 0x000ea8000c101d00 */
[----:B--2---:R2:W-:Y:S04]  /*2a20*/  @P6 ST.E.128 desc[UR4][R26.64], R4 ;  /* 0x000000041a006985 */ /* 0x0045e8000c101d04 */
[----:B-1----:R1:W3:Y:S02]  /*2a30*/  @!P3 LD.E.128 R20, desc[UR4][R2.64] ;  /* 0x000000040214b980 */ /* 0x0022e4000c101d00 */
[C---:B-1----:R-:W-:Y:S04]  /*2a40*/  @!P3 IMAD.WIDE.U32 R2, R62.reuse, 0x60, R18 ;  /* 0x000000603e02b825 */ /* 0x042fe800078e0012 */
[----:B------:R-:W-:Y:S01]  /*2a50*/  @!P3 IMAD.IADD R3, R3, 0x1, R0 ;  /* 0x000000010303b824 */ /* 0x000fe200078e0200 */
[C---:B--2---:R-:W-:Y:S04]  /*2a60*/  @P1 LEA R26, P0, R62.reuse, R18, 0x7 ;  /* 0x000000123e1a1211 */ /* 0x044fe800078038ff */
[----:B------:R-:W-:Y:S02]  /*2a70*/  @P1 LEA.HI.X R27, R62, R19, R63, 0x7, P0 ;  /* 0x000000133e1b1211 */ /* 0x000fe400000f3c3f */
[CC--:B------:R-:W-:Y:S04]  /*2a80*/  ISETP.GE.AND P0, PT, R119.reuse, R110.reuse, PT ;  /* 0x0000006e7700720c */ /* 0x0c0fe80003f06270 */
[-C--:B------:R-:W-:Y:S02]  /*2a90*/  ISETP.GE.AND P4, PT, R119, R111.reuse, !P0 ;  /* 0x0000006f7700720c */ /* 0x080fe40004786270 */
        /* <DEDUP_REMOVED lines=13> */
[----:B------:R-:W-:Y:S02]  /*2b70*/  @P1 IMAD.IADD R29, R29, 0x1, R0 ;  /* 0x000000011d1d1824 */ /* 0x000fe400078e0200 */
[----:B------:R-:W-:Y:S04]  /*2b80*/  @P1 IMAD.WIDE.U32 R18, R62, 0xc0, R18 ;  /* 0x000000c03e121825 */ /* 0x000fe800078e0012 */
[C---:B--2---:R-:W-:Y:S02]  /*2b90*/  @P4 IMAD R2, R63.reuse, 0xa0, RZ ;  /* 0x000000a03f024824 */ /* 0x044fe400078e02ff */
[----:B------:R-:W-:Y:S02]  /*2ba0*/  @P1 IMAD R3, R63, 0xc0, RZ ;  /* 0x000000c03f031824 */ /* 0x000fe400078e02ff */
[----:B------:R-:W-:Y:S02]  /*2bb0*/  @P4 IMAD.IADD R25, R25, 0x1, R2 ;  /* 0x0000000119194824 */ /* 0x000fe400078e0202 */
[----:B------:R-:W-:Y:S01]  /*2bc0*/  @P1 IMAD.IADD R19, R19, 0x1, R3 ;  /* 0x0000000113131824 */ /* 0x000fe200078e0203 */
[----:B------:R-:W-:Y:S02]  /*2bd0*/  IADD3 R3, P0, PT, RZ, -UR6, RZ ;  /* 0x80000006ff037c10 */ /* 0x000fe4000ff1e0ff */
        /* <DEDUP_REMOVED lines=29> */
[----:B------:R-:W2:Y:S04]  /*2db0*/  @!P0 LD.E.128 R20, desc[UR4][R24.64] ;  /* 0x0000000418148980 */ /* 0x000ea8000c101d00 */
[----:B--2---:R-:W-:Y:S01]  /*2dc0*/  @!P0 ST.E.128 desc[UR4][R2.64], R20 ;  /* 0x0000001402008985 */ /* 0x004fe2000c101d04 */
[----:B------:R-:W-:Y:S03]  /*2dd0*/  @P6 IADD3 R32, P0, PT, R24, R91, RZ ;  /* 0x0000005b18206210 */ /* 0x000fe60007f1e0ff */
[----:B------:R-:W2:Y:S02]  /*2de0*/  @!P5 LD.E.128 R16, desc[UR4][R30.64] ;  /* 0x000000041e10d980 */ /* 0x000ea4000c101d00 */
[C---:B------:R-:W-:Y:S01]  /*2df0*/  @P6 IMAD.X R33, R25.reuse, 0x1, R89, P0 ;  /* 0x0000000119216824 */ /* 0x040fe200000e0659 */
[C---:B------:R-:W-:Y:S04]  /*2e00*/  @P6 LEA R36, P0, R168.reuse, R2, 0x6 ;  /* 0x00000002a8246211 */ /* 0x040fe800078030ff */
[----:B------:R-:W-:Y:S02]  /*2e10*/  @P6 LEA.HI.X R37, R168, R3, R169, 0x6, P0 ;  /* 0x00000003a8256211 */ /* 0x000fe400000f34a9 */
[----:B------:R-:W-:Y:S05]  /*2e20*/  @!P3 IADD3 R34, P0, PT, R24, R142, RZ ;  /* 0x0000008e1822b210 */ /* 0x000fea0007f1e0ff */
[----:B------:R-:W-:Y:S01]  /*2e30*/  @!P3 IMAD.X R35, R25, 0x1, R83, P0 ;  /* 0x000000011923b824 */ /* 0x000fe200000e0653 */
[C---:B------:R-:W-:Y:S04]  /*2e40*/  @P2 LEA R28, P0, R138.reuse, R24, 0x7 ;  /* 0x000000188a1c2211 */ /* 0x040fe800078038ff */
[----:B------:R-:W-:Y:S01]  /*2e50*/  @P2 LEA.HI.X R29, R138, R25, R139, 0x7, P0 ;  /* 0x000000198a1d2211 */ /* 0x000fe200000f3c8b */
[----:B--2---:R2:W-:Y:S04]  /*2e60*/  @!P5 ST.E.128 desc[UR4][R26.64], R16 ;  /* 0x000000101a00d985 */ /* 0x0045e8000c101d04 */
[----:B-1----:R-:W3:Y:S01]  /*2e70*/  @P6 LD.E.128 R4, desc[UR4][R32.64] ;  /* 0x0000000420046980 */ /* 0x002ee2000c101d00 */
[C---:B--2---:R-:W-:Y:S01]  /*2e80*/  @!P3 IMAD.WIDE.U32 R16, R168.reuse, 0x60, R2 ;  /* 0x00000060a810b825 */ /* 0x044fe200078e0002 */
[C---:B------:R-:W-:Y:S03]  /*2e90*/  @P2 LEA R26, P0, R168.reuse, R2, 0x7 ;  /* 0x00000002a81a2211 */ /* 0x040fe600078038ff */
[----:B------:R-:W-:Y:S01]  /*2ea0*/  @!P3 IMAD.IADD R17, R17, 0x1, R0 ;  /* 0x000000011111b824 */ /* 0x000fe200078e0200 */
[----:B------:R-:W-:Y:S01]  /*2eb0*/  @P2 LEA.HI.X R27, R168, R3, R169, 0x7, P0 ;  /* 0x00000003a81b2211 */ /* 0x000fe200000f3ca9 */
[----:B------:R-:W-:Y:S01]  /*2ec0*/  @P4 IMAD R0, R139, 0xa0, RZ ;  /* 0x000000a08b004824 */ /* 0x000fe200078e02ff */
[----:B---3--:R1:W-:Y:S04]  /*2ed0*/  @P6 ST.E.128 desc[UR4][R36.64], R4 ;  /* 0x0000000424006985 */ /* 0x0083e8000c101d04 */
        /* <DEDUP_REMOVED lines=21> */
.L_x_12318:
        /* <DEDUP_REMOVED lines=66> */
.L_x_12322:
[----:B------:R-:W-:Y:S05]  /*3450*/  BSYNC.RECONVERGENT B0 ;  /* 0x0000000000007941 */ /* 0x000fea0003800200 */
.L_x_12321:
[----:B------:R-:W-:Y:S01]  /*3460*/  ISETP.NE.AND P0, PT, R53, RZ, PT ;  /* 0x000000ff3500720c */ /* 0x000fe20003f05270 */
[----:B------:R-:W-:Y:S11]  /*3470*/  BSSY.RECONVERGENT B0, `(.L_x_12323) ;  /* 0x0000035000007945 */ /* 0x000ff60003800200 */
[----:B------:R-:W-:Y:S01]  /*3480*/  @!UPT UIADD3 URZ, UPT, UPT, URZ, URZ, URZ ;  /* 0x000000fffffff290 */ /* 0x000fe2000fffe0ff */
        /* <DEDUP_REMOVED lines=51> */
.L_x_12324:
[----:B------:R-:W-:Y:S05]  /*37c0*/  BSYNC.RECONVERGENT B0 ;  /* 0x0000000000007941 */ /* 0x000fea0003800200 */
.L_x_12323:
        /* <DEDUP_REMOVED lines=58> */
.L_x_12326:
[----:B------:R-:W-:Y:S05]  /*3b70*/  BSYNC.RECONVERGENT B0 ;  /* 0x0000000000007941 */ /* 0x000fea0003800200 */
.L_x_12325:
[----:B------:R-:W-:Y:S04]  /*3b80*/  BSSY.RECONVERGENT B0, `(.L_x_12327) ;  /* 0x0000039000007945 */ /* 0x000fe80003800200 */
[----:B------:R-:W-:Y:S05]  /*3b90*/  @!P6 BRA `(.L_x_12328) ;  /* 0x0000000000dce947 */ /* 0x000fea0003800000 */
        /* <DEDUP_REMOVED lines=55> */
.L_x_12328:
[----:B------:R-:W-:Y:S05]  /*3f10*/  BSYNC.RECONVERGENT B0 ;  /* 0x0000000000007941 */ /* 0x000fea0003800200 */
.L_x_12327:
        /* <DEDUP_REMOVED lines=58> */
.L_x_12330:
[----:B------:R-:W-:Y:S05]  /*42c0*/  BSYNC.RECONVERGENT B0 ;  /* 0x0000000000007941 */ /* 0x000fea0003800200 */
.L_x_12329:
        /* <DEDUP_REMOVED lines=59> */
.L_x_12332:
[----:B------:R-:W-:Y:S05]  /*4680*/  BSYNC.RECONVERGENT B0 ;  /* 0x0000000000007941 */ /* 0x000fea0003800200 */
.L_x_12331:
        /* <DEDUP_REMOVED lines=59> */
.L_x_12334:
[----:B------:R-:W-:Y:S05]  /*4a40*/  BSYNC.RECONVERGENT B0 ;  /* 0x0000000000007941 */ /* 0x000fea0003800200 */
.L_x_12333:
        /* <DEDUP_REMOVED lines=61> */
.L_x_12336:
[----:B------:R-:W-:Y:S05]  /*4e20*/  BSYNC.RECONVERGENT B0 ;  /* 0x0000000000007941 */ /* 0x000fea0003800200 */
.L_x_12335:
[----:B------:R-:W5:Y:S02]  /*4e30*/  LD.E R3, desc[UR4][R100.64+0xd0] ;  /* 0x0000d00464037980 */ /* 0x000f64000c101900 */
[----:B-----5:R-:W-:Y:S05]  /*4e40*/  IMAD.U32 R3, R3, -0x40, RZ ;  /* 0xffffffc003037824 */ /* 0x020fea00078e00ff */
[C---:B------:R-:W-:Y:S02]  /*4e50*/  LEA R14, P1, R3.reuse, R14, 0x1 ;  /* 0x0000000e030e7211 */ /* 0x040fe400078208ff */
[C---:B------:R-:W-:Y:S02]  /*4e60*/  LEA R54, P0, R3.reuse, R54, 0x1 ;  /* 0x0000003603367211 */ /* 0x040fe400078008ff */
[C---:B------:R-:W-:Y:S02]  /*4e70*/  LEA.HI.X.SX32 R15, R3.reuse, R15, 0x1, P1 ;  /* 0x0000000f030f7211 */ /* 0x040fe400008f0eff */
[----:B------:R-:W-:Y:S01]  /*4e80*/  LEA.HI.X.SX32 R55, R3, R55, 0x1, P0 ;  /* 0x0000003703377211 */ /* 0x000fe200000f0eff */
[----:B------:R-:W-:Y:S05]  /*4e90*/  BRA `(.L_x_12319) ;  /* 0x0000003000147947 */ /* 0x000fea0003800000 */
.L_x_12320:
        /* <DEDUP_REMOVED lines=98> */
.L_x_12338:
[----:B------:R-:W-:Y:S05]  /*54c0*/  BSYNC.RECONVERGENT B0 ;  /* 0x0000000000007941 */ /* 0x000fea0003800200 */
.L_x_12337:
[----:B------:R-:W-:Y:S01]  /*54d0*/  ISETP.NE.AND P0, PT, R53, RZ, PT ;  /* 0x000000ff3500720c */ /* 0x000fe20003f05270 */
[----:B------:R-:W-:Y:S11]  /*54e0*/  BSSY.RECONVERGENT B0, `(.L_x_12339) ;  /* 0x000005b000007945 */ /* 0x000ff60003800200 */
[----:B------:R-:W-:Y:S01]  /*54f0*/  @!UPT UIADD3 URZ, UPT, UPT, URZ, URZ, URZ ;  /* 0x000000fffffff290 */ /* 0x000fe2000fffe0ff */
        /* <DEDUP_REMOVED lines=89> */
.L_x_12340:
[----:B------:R-:W-:Y:S05]  /*5a90*/  BSYNC.RECONVERGENT B0 ;  /* 0x0000000000007941 */ /* 0x000fea0003800200 */
.L_x_12339:
        /* <DEDUP_REMOVED lines=94> */
.L_x_12342:
[----:B------:R-:W-:Y:S05]  /*6080*/  BSYNC.RECONVERGENT B0 ;  /* 0x0000000000007941 */ /* 0x000fea0003800200 */
.L_x_12341:
[----:B------:R-:W-:Y:S04]  /*6090*/  BSSY.RECONVERGENT B0, `(.L_x_12343) ;  /* 0x000005e000007945 */ /* 0x000fe80003800200 */
        /* <DEDUP_REMOVED lines=93> */
.L_x_12344:
[----:B------:R-:W-:Y:S05]  /*6670*/  BSYNC.RECONVERGENT B0 ;  /* 0x0000000000007941 */ /* 0x000fea0003800200 */
.L_x_12343:
        /* <DEDUP_REMOVED lines=94> */
.L_x_12346:
[----:B------:R-:W-:Y:S05]  /*6c60*/  BSYNC.RECONVERGENT B0 ;  /* 0x0000000000007941 */ /* 0x000fea0003800200 */
.L_x_12345:
        /* <DEDUP_REMOVED lines=95> */
.L_x_12348:
[----:B------:R-:W-:Y:S05]  /*7260*/  BSYNC.RECONVERGENT B0 ;  /* 0x0000000000007941 */ /* 0x000fea0003800200 */
.L_x_12347:
        /* <DEDUP_REMOVED lines=95> */
.L_x_12350:
[----:B------:R-:W-:Y:S05]  /*7860*/  BSYNC.RECONVERGENT B0 ;  /* 0x0000000000007941 */ /* 0x000fea0003800200 */
.L_x_12349:
        /* <DEDUP_REMOVED lines=97> */
.L_x_12352:
[----:B------:R-:W-:Y:S05]  /*7e80*/  BSYNC.RECONVERGENT B0 ;  /* 0x0000000000007941 */ /* 0x000fea0003800200 */
.L_x_12351:
[----:B------:R-:W5:Y:S02]  /*7e90*/  LD.E R3, desc[UR4][R100.64+0xd0] ;  /* 0x0000d00464037980 */ /* 0x000f64000c101900 */
[----:B-----5:R-:W-:Y:S05]  /*7ea0*/  IMAD.U32 R3, R3, -0x40, RZ ;  /* 0xffffffc003037824 */ /* 0x020fea00078e00ff */
[C---:B------:R-:W-:Y:S02]  /*7eb0*/  LEA R96, P1, R3.reuse, R96, 0x1 ;  /* 0x0000006003607211 */ /* 0x040fe400078208ff */
[C---:B------:R-:W-:Y:S02]  /*7ec0*/  LEA R94, P0, R3.reuse, R94, 0x1 ;  /* 0x0000005e035e7211 */ /* 0x040fe400078008ff */
[C---:B------:R-:W-:Y:S02]  /*7ed0*/  LEA.HI.X.SX32 R97, R3.reuse, R97, 0x1, P1 ;  /* 0x0000006103617211 */ /* 0x040fe400008f0eff */
[----:B------:R-:W-:Y:S09]  /*7ee0*/  LEA.HI.X.SX32 R95, R3, R95, 0x1, P0 ;  /* 0x0000005f035f7211 */ /* 0x000ff200000f0eff */
.L_x_12319:
[----:B------:R-:W-:Y:S05]  /*7ef0*/  BSYNC.RECONVERGENT B1 ;  /* 0x0000000000017941 */ /* 0x000fea0003800200 */
.L_x_12317:
        /* <DEDUP_REMOVED lines=101> */
.L_x_12354:
[----:B------:R-:W-:Y:S05]  /*8550*/  BSYNC.RECONVERGENT B0 ;  /* 0x0000000000007941 */ /* 0x000fea0003800200 */
.L_x_12353:
[----:B------:R-:W-:Y:S11]  /*8560*/  ISETP.NE.AND P0, PT, R125, RZ, PT ;  /* 0x000000ff7d00720c */ /* 0x000ff60003f05270 */
[----:B------:R-:W-:Y:S02]  /*8570*/  @!UPT UIADD3 URZ, UPT, UPT, URZ, URZ, URZ ;  /* 0x000000fffffff290 */ /* 0x000fe4000fffe0ff */
[----:B------:R-:W-:Y:S05]  /*8580*/  @P0 BRA `(.L_x_12355) ;  /* 0xffffffa000640947 */ /* 0x000fea000383ffff */
.L_x_12316:
        /* <DEDUP_REMOVED lines=31> */
.L_x_12359:
[----:B------:R-:W-:Y:S05]  /*8780*/  BSYNC.RECONVERGENT B0 ;  /* 0x0000000000007941 */ /* 0x000fea0003800200 */
.L_x_12358:
        /* <DEDUP_REMOVED lines=8> */
.L_x_12357:
        /* <DEDUP_REMOVED lines=78> */
.L_x_12365:
[----:B------:R-:W-:Y:S05]  /*8cf0*/  BSYNC.RECONVERGENT B0 ;  /* 0x0000000000007941 */ /* 0x000fea0003800200 */
.L_x_12364:
[----:B-----5:R1:W-:Y:S02]  /*8d00*/  STS.128 [R67], R8 ;  /* 0x0000000843007388 */ /* 0x0203e40000000c00 */
.L_x_12363:
[----:B------:R-:W-:Y:S05]  /*8d10*/  BSYNC.RECONVERGENT B1 ;  /* 0x0000000000017941 */ /* 0x000fea0003800200 */
.L_x_12362:
        /* <DEDUP_REMOVED lines=50> */
.L_x_12369:
[----:B------:R-:W-:Y:S05]  /*9040*/  BSYNC.RECONVERGENT B0 ;  /* 0x0000000000007941 */ /* 0x000fea0003800200 */
.L_x_12368:
[----:B-----5:R2:W-:Y:S02]  /*9050*/  STS.128 [R67+0x800], R8 ;  /* 0x0008000843007388 */ /* 0x0205e40000000c00 */
.L_x_12367:
[----:B------:R-:W-:Y:S05]  /*9060*/  BSYNC.RECONVERGENT B1 ;  /* 0x0000000000017941 */ /* 0x000fea0003800200 */
.L_x_12366:
        /* <DEDUP_REMOVED lines=50> */
.L_x_12373:
[----:B------:R-:W-:Y:S05]  /*9390*/  BSYNC.RECONVERGENT B0 ;  /* 0x0000000000007941 */ /* 0x000fea0003800200 */
.L_x_12372:
[----:B-----5:R3:W-:Y:S02]  /*93a0*/  STS.128 [R67+0x1000], R8 ;  /* 0x0010000843007388 */ /* 0x0207e40000000c00 */
.L_x_12371:
[----:B------:R-:W-:Y:S05]  /*93b0*/  BSYNC.RECONVERGENT B1 ;  /* 0x0000000000017941 */ /* 0x000fea0003800200 */
.L_x_12370:
        /* <DEDUP_REMOVED lines=48> */
.L_x_12375:
[----:B------:R-:W-:Y:S05]  /*96c0*/  BSYNC.RECONVERGENT B0 ;  /* 0x0000000000007941 */ /* 0x000fea0003800200 */
.L_x_12374:
[----:B-----5:R1:W-:Y:S01]  /*96d0*/  STS.128 [R67+0x1800], R8 ;  /* 0x0018000843007388 */ /* 0x0203e20000000c00 */
[----:B------:R-:W-:Y:S05]  /*96e0*/  BRA `(.L_x_12360) ;  /* 0x0000001400a47947 */ /* 0x000fea0003800000 */
.L_x_12361:
        /* <DEDUP_REMOVED lines=91> */
.L_x_12379:
[----:B------:R-:W-:Y:S05]  /*9ca0*/  BSYNC.RECONVERGENT B0 ;  /* 0x0000000000007941 */ /* 0x000fea0003800200 */
.L_x_12378:
[----:B-----5:R1:W-:Y:S02]  /*9cb0*/  STS.128 [R67], R20 ;  /* 0x0000001443007388 */ /* 0x0203e40000000c00 */
.L_x_12377:
[----:B------:R-:W-:Y:S05]  /*9cc0*/  BSYNC.RECONVERGENT B1 ;  /* 0x0000000000017941 */ /* 0x000fea0003800200 */
.L_x_12376:
        /* <DEDUP_REMOVED lines=86> */
.L_x_12383:
[----:B------:R-:W-:Y:S05]  /*a230*/  BSYNC.RECONVERGENT B0 ;  /* 0x0000000000007941 */ /* 0x000fea0003800200 */
.L_x_12382:
[----:B-----5:R2:W-:Y:S02]  /*a240*/  STS.128 [R67+0x800], R20 ;  /* 0x0008001443007388 */ /* 0x0205e40000000c00 */
.L_x_12381:
[----:B------:R-:W-:Y:S05]  /*a250*/  BSYNC.RECONVERGENT B1 ;  /* 0x0000000000017941 */ /* 0x000fea0003800200 */
.L_x_12380:
        /* <DEDUP_REMOVED lines=48> */
[----:B----4-:R-:W-:Y:S02]  /*a560*/  HADD2.F32 R4, -RZ, R8.H0_H0 ;  /* 0x20000008ff047230 */ /* 0x010fe40000004100 */
        /* <DEDUP_REMOVED lines=37> */
.L_x_12387:
[----:B------:R-:W-:Y:S05]  /*a7c0*/  BSYNC.RECONVERGENT B0 ;  /* 0x0000000000007941 */ /* 0x000fea0003800200 */
.L_x_12386:
[----:B-----5:R3:W-:Y:S02]  /*a7d0*/  STS.128 [R67+0x1000], R20 ;  /* 0x0010001443007388 */ /* 0x0207e40000000c00 */
.L_x_12385:
[----:B------:R-:W-:Y:S05]  /*a7e0*/  BSYNC.RECONVERGENT B1 ;  /* 0x0000000000017941 */ /* 0x000fea0003800200 */
.L_x_12384:
        /* <DEDUP_REMOVED lines=45> */
[----:B------:R-:W-:Y:S02]  /*aac0*/  HADD2.F32 R0, -RZ, R12.H0_H0 ;  /* 0x2000000cff007230 */ /* 0x000fe40000004100 */
[----:B------:R-:W-:Y:S01]  /*aad0*/  @!P1 FADD.FTZ R6, -R6, -RZ ;  /* 0x800000ff06069221 */ /* 0x000fe20000010100 */
[--C-:B------:R-:W-:Y:S02]  /*aae0*/  HADD2.F32 R2, -RZ, R13.reuse.H0_H0 ;  /* 0x2000000dff027230 */ /* 0x100fe40000004100 */
[----:B------:R-:W-:Y:S01]  /*aaf0*/  @!P1 FADD.FTZ R7, -R7, -RZ ;  /* 0x800000ff07079221 */ /* 0x000fe20000010100 */
[----:B------:R-:W-:-:S02]  /*ab00*/  HADD2.F32 R13, -RZ, R13.H1_H1 ;  /* 0x3000000dff0d7230 */ /* 0x000fc40000004100 */
[----:B------:R-:W-:Y:S01]  /*ab10*/  FMUL.FTZ R3, R3, R4 ;  /* 0x0000000403037220 */ /* 0x000fe20000410000 */
[----:B------:R-:W-:Y:S01]  /*ab20*/  FMUL.FTZ R14, R14, R5 ;  /* 0x000000050e0e7220 */ /* 0x000fe20000410000 */
[----:B------:R-:W-:Y:S01]  /*ab30*/  FMUL.FTZ R21, R21, R6 ;  /* 0x0000000615157220 */ /* 0x000fe20000410000 */
[----:B------:R-:W-:Y:S01]  /*ab40*/  FMUL.FTZ R22, R22, R7 ;  /* 0x0000000716167220 */ /* 0x000fe20000410000 */
[----:B------:R-:W-:Y:S02]  /*ab50*/  HADD2.F32 R5, -RZ, R16.H0_H0 ;  /* 0x20000010ff057230 */ /* 0x000fe40000004100 */
[----:B------:R-:W-:Y:S01]  /*ab60*/  FMUL.FTZ R0, R0, R15 ;  /* 0x0000000f00007220 */ /* 0x000fe20000410000 */
[----:B----4-:R-:W-:Y:S02]  /*ab70*/  HADD2.F32 R4, -RZ, R8.H0_H0 ;  /* 0x20000008ff047230 */ /* 0x010fe40000004100 */
[----:B------:R-:W-:Y:S01]  /*ab80*/  FMUL.FTZ R2, R2, R23 ;  /* 0x0000001702027220 */ /* 0x000fe20000410000 */
[----:B------:R-:W-:-:S02]  /*ab90*/  HADD2.F32 R7, -RZ, R17.H0_H0 ;  /* 0x20000011ff077230 */ /* 0x000fc40000004100 */
[----:B------:R-:W-:Y:S01]  /*aba0*/  FMUL.FTZ R13, R13, R26 ;  /* 0x0000001a0d0d7220 */ /* 0x000fe20000410000 */
[--C-:B------:R-:W-:Y:S02]  /*abb0*/  HADD2.F32 R6, -RZ, R9.reuse.H0_H0 ;  /* 0x20000009ff067230 */ /* 0x100fe40000004100 */
[----:B------:R-:W-:Y:S01]  /*abc0*/  FFMA.FTZ R0, R5, R4, R0 ;  /* 0x0000000405007223 */ /* 0x000fe20000010000 */
[----:B------:R-:W-:Y:S02]  /*abd0*/  HADD2.F32 R12, -RZ, R12.H1_H1 ;  /* 0x3000000cff0c7230 */ /* 0x000fe40000004100 */
[----:B------:R-:W-:Y:S02]  /*abe0*/  HADD2.F32 R15, -RZ, R16.H1_H1 ;  /* 0x30000010ff0f7230 */ /* 0x000fe40000004100 */
[----:B------:R-:W-:Y:S01]  /*abf0*/  FFMA.FTZ R2, R7, R6, R2 ;  /* 0x0000000607027223 */ /* 0x000fe20000010002 */
[----:B------:R-:W-:Y:S02]  /*ac00*/  HADD2.F32 R26, -RZ, R9.H1_H1 ;  /* 0x30000009ff1a7230 */ /* 0x000fe40000004100 */
[----:B------:R-:W-:Y:S01]  /*ac10*/  FMUL.FTZ R12, R12, R25 ;  /* 0x000000190c0c7220 */ /* 0x000fe20000410000 */
[----:B------:R-:W-:-:S02]  /*ac20*/  HADD2.F32 R16, -RZ, R10.H0_H0 ;  /* 0x2000000aff107230 */ /* 0x000fc40000004100 */
[----:B------:R-:W-:Y:S02]  /*ac30*/  HADD2.F32 R9, -RZ, R11.H0_H0 ;  /* 0x2000000bff097230 */ /* 0x000fe40000004100 */
[----:B------:R-:W-:Y:S02]  /*ac40*/  HADD2.F32 R4, -RZ, R18.H0_H0 ;  /* 0x20000012ff047230 */ /* 0x000fe40000004100 */
[----:B------:R-:W-:Y:S02]  /*ac50*/  HADD2.F32 R5, -RZ, R19.H0_H0 ;  /* 0x20000013ff057230 */ /* 0x000fe40000004100 */
[----:B------:R-:W-:Y:S02]  /*ac60*/  HADD2.F32 R8, -RZ, R8.H1_H1 ;  /* 0x30000008ff087230 */ /* 0x000fe40000004100 */
[----:B------:R-:W-:Y:S01]  /*ac70*/  FFMA.FTZ R3, R4, R16, R3 ;  /* 0x0000001004037223 */ /* 0x000fe20000010003 */
[----:B------:R-:W-:Y:S02]  /*ac80*/  HADD2.F32 R10, -RZ, R10.H1_H1 ;  /* 0x3000000aff0a7230 */ /* 0x000fe40000004100 */
[----:B------:R-:W-:Y:S01]  /*ac90*/  FFMA.FTZ R5, R5, R9, R14 ;  /* 0x0000000905057223 */ /* 0x000fe2000001000e */
[----:B------:R-:W-:-:S02]  /*aca0*/  HADD2.F32 R11, -RZ, R11.H1_H1 ;  /* 0x3000000bff0b7230 */ /* 0x000fc40000004100 */
[----:B------:R-:W-:Y:S01]  /*acb0*/  FFMA.FTZ R15, R15, R8, R12 ;  /* 0x000000080f0f7223 */ /* 0x000fe2000001000c */
[----:B------:R-:W-:Y:S02]  /*acc0*/  HADD2.F32 R6, -RZ, R17.H1_H1 ;  /* 0x30000011ff067230 */ /* 0x000fe40000004100 */
[----:B------:R-:W-:Y:S02]  /*acd0*/  HADD2.F32 R18, -RZ, R18.H1_H1 ;  /* 0x30000012ff127230 */ /* 0x000fe40000004100 */
[----:B------:R-:W-:Y:S02]  /*ace0*/  HADD2.F32 R19, -RZ, R19.H1_H1 ;  /* 0x30000013ff137230 */ /* 0x000fe40000004100 */
[----:B------:R-:W-:Y:S01]  /*acf0*/  FFMA.FTZ R13, R6, R26, R13 ;  /* 0x0000001a060d7223 */ /* 0x000fe2000001000d */
[----:B------:R-:W-:Y:S01]  /*ad00*/  F2FP.F16.F32.PACK_AB R16, R15, R0 ;  /* 0x000000000f10723e */ /* 0x000fe200000000ff */
[----:B------:R-:W-:Y:S01]  /*ad10*/  FFMA.FTZ R10, R18, R10, R21 ;  /* 0x0000000a120a7223 */ /* 0x000fe20000010015 */
[----:B------:R-:W-:-:S02]  /*ad20*/  FFMA.FTZ R22, R19, R11, R22 ;  /* 0x0000000b13167223 */ /* 0x000fc40000010016 */
[----:B------:R-:W-:Y:S02]  /*ad30*/  F2FP.F16.F32.PACK_AB R17, R13, R2 ;  /* 0x000000020d11723e */ /* 0x000fe400000000ff */
[----:B------:R-:W-:Y:S02]  /*ad40*/  F2FP.F16.F32.PACK_AB R18, R10, R3 ;  /* 0x000000030a12723e */ /* 0x000fe400000000ff */
[----:B------:R-:W-:Y:S02]  /*ad50*/  F2FP.F16.F32.PACK_AB R19, R22, R5 ;  /* 0x000000051613723e */ /* 0x000fe400000000ff */
.L_x_12389:
[----:B------:R-:W-:Y:S05]  /*ad60*/  BSYNC.RECONVERGENT B0 ;  /* 0x0000000000007941 */ /* 0x000fea0003800200 */
.L_x_12388:
[----:B-----5:R4:W-:Y:S02]  /*ad70*/  STS.128 [R67+0x1800], R16 ;  /* 0x0018001043007388 */ /* 0x0209e40000000c00 */
.L_x_12360:
[----:B------:R-:W-:Y:S05]  /*ad80*/  BSYNC.RECONVERGENT B2 ;  /* 0x0000000000027941 */ /* 0x000fea0003800200 */
.L_x_12356:
[----:B--23--:R-:W-:Y:S01]  /*ad90*/  IMAD.IADD R3, R68, 0x1, -R177 ;  /* 0x0000000144037824 */ /* 0x00cfe200078e0ab1 */
[C---:B------:R-:W-:Y:S01]  /*ada0*/  SHF.L.U64.HI R2, R72.reuse, 0x1, R73 ;  /* 0x0000000148027819 */ /* 0x040fe20000010249 */
[----:B------:R-:W-:Y:S01]  /*adb0*/  IMAD.SHL.U32 R103, R72, 0x2, RZ ;  /* 0x0000000248677824 */ /* 0x000fe200078e00ff */
[----:B------:R-:W2:Y:S01]  /*adc0*/  S2UR UR6, SR_CgaCtaId ;  /* 0x00000000000679c3 */ /* 0x000ea20000008800 */
[C---:B------:R-:W-:Y:S01]  /*add0*/  VIADD R6, R134.reuse, 0x40 ;  /* 0x0000004086067836 */ /* 0x040fe20000000000 */
[CC--:B------:R-:W-:Y:S01]  /*ade0*/  ISETP.GE.AND P6, PT, R134.reuse, R3.reuse, PT ;  /* 0x000000038600720c */ /* 0x0c0fe20003fc6270 */
[----:B-1----:R-:W-:Y:S01]  /*adf0*/  VIADD R4, R134, 0x60 ;  /* 0x0000006086047836 */ /* 0x002fe20000000000 */
[-C--:B------:R-:W-:Y:S01]  /*ae00*/  ISETP.GE.AND P5, PT, R30, R3.reuse, PT ;  /* 0x000000031e00720c */ /* 0x080fe20003fa6270 */
[----:B------:R-:W-:Y:S01]  /*ae10*/  VIADD R0, R134, 0x70 ;  /* 0x0000007086007836 */ /* 0x000fe20000000000 */
[-C--:B------:R-:W-:Y:S01]  /*ae20*/  ISETP.GE.AND P1, PT, R24, R3.reuse, PT ;  /* 0x000000031800720c */ /* 0x080fe20003f26270 */
[----:B------:R-:W-:Y:S01]  /*ae30*/  VIADD R134, R134, 0x50 ;  /* 0x0000005086867836 */ /* 0x000fe20000000000 */
[----:B------:R-:W-:Y:S01]  /*ae40*/  IADD3 R10, P0, PT, R103, R172, RZ ;  /* 0x000000ac670a7210 */ /* 0x000fe20007f1e0ff */
[----:B------:R-:W-:Y:S01]  /*ae50*/  UMOV UR7, 0x400 ;  /* 0x0000040000077882 */ /* 0x000fe20000000000 */
[-C--:B------:R-:W-:Y:S01]  /*ae60*/  ISETP.GE.AND P4, PT, R20, R3.reuse, PT ;  /* 0x000000031400720c */ /* 0x080fe20003f86270 */
[----:B------:R-:W-:Y:S01]  /*ae70*/  BSSY.RECONVERGENT B1, `(.L_x_12390) ;  /* 0x00001dc000017945 */ /* 0x000fe20003800200 */
[-C--:B------:R-:W-:Y:S01]  /*ae80*/  ISETP.GE.AND P2, PT, R6, R3.reuse, PT ;  /* 0x000000030600720c */ /* 0x080fe20003f46270 */
[--C-:B------:R-:W-:Y:S01]  /*ae90*/  IMAD.X R11, R2, 0x1, R171.reuse, P0 ;  /* 0x00000001020b7824 */ /* 0x100fe200000e06ab */
[----:B------:R-:W-:Y:S01]  /*aea0*/  ISETP.GE.AND P0, PT, R0, R3, PT ;  /* 0x000000030000720c */ /* 0x000fe20003f06270 */
[----:B------:R-:W-:Y:S01]  /*aeb0*/  @!P6 IMAD.MOV.U32 R173, RZ, RZ, R171 ;  /* 0x000000ffffade224 */ /* 0x000fe200078e00ab */
[----:B------:R-:W-:-:S02]  /*aec0*/  LOP3.LUT R78, R75, 0x200, R78, 0xf8, !PT ;  /* 0x000002004b4e7812 */ /* 0x000fc400078ef84e */
[CC--:B------:R-:W-:Y:S02]  /*aed0*/  @!P5 LEA R12, P3, R168.reuse, R10.reuse, 0x5 ;  /* 0x0000000aa80cd211 */ /* 0x0c0fe400078628ff */
[----:B------:R-:W-:Y:S01]  /*aee0*/  @!PT LDS RZ, [RZ] ;  /* 0x00000000fffff984 */ /* 0x000fe20000000800 */
[----:B------:R-:W-:Y:S01]  /*aef0*/  @!PT LDS RZ, [RZ] ;  /* 0x00000000fffff984 */ /* 0x000fe20000000800 */
[----:B------:R-:W-:Y:S01]  /*af00*/  @!PT LDS RZ, [RZ] ;  /* 0x00000000fffff984 */ /* 0x000fe20000000800 */
[----:B------:R-:W-:Y:S01]  /*af10*/  @!P6 LDGSTS.E.BYPASS.LTC128B.128 [R67+0x2000], desc[UR4][R172.64] ;  /* 0x02000000ac43efae */ /* 0x000fe2000b981a04 */
[----:B------:R-:W-:Y:S01]  /*af20*/  IMAD.IADD R167, R65, 0x1, R78 ;  /* 0x0000000141a77824 */ /* 0x000fe200078e024e */
[----:B------:R-:W-:Y:S02]  /*af30*/  @!P5 LEA.HI.X R13, R168, R11, R169, 0x5, P3 ;  /* 0x0000000ba80dd211 */ /* 0x000fe400018f2ca9 */
[----:B------:R-:W-:Y:S01]  /*af40*/  @!P1 LDGSTS.E.BYPASS.LTC128B.128 [R67+0x2800], desc[UR4][R10.64] ;  /* 0x028000000a439fae */ /* 0x000fe2000b981a04 */
[-C--:B------:R-:W-:Y:S01]  /*af50*/  ISETP.GE.AND P1, PT, R4, R3.reuse, PT ;  /* 0x000000030400720c */ /* 0x080fe20003f26270 */
[----:B----4-:R-:W-:Y:S01]  /*af60*/  @!P2 IMAD.MOV.U32 R16, RZ, RZ, R10 ;  /* 0x000000ffff10a224 */ /* 0x010fe200078e000a */
[----:B------:R-:W-:Y:S01]  /*af70*/  ISETP.GE.AND P3, PT, R134, R3, PT ;  /* 0x000000038600720c */ /* 0x000fe20003f66270 */
[----:B------:R1:W-:Y:S01]  /*af80*/  @!P5 LDGSTS.E.BYPASS.LTC128B.128 [R67+0x3000], desc[UR4][R12.64] ;  /* 0x030000000c43dfae */ /* 0x0003e2000b981a04 */
[C---:B------:R-:W-:Y:S01]  /*af90*/  @!P4 LEA R18, P5, R168.reuse, R10, 0x6 ;  /* 0x0000000aa812c211 */ /* 0x040fe200078a30ff */
[----:B------:R-:W-:Y:S01]  /*afa0*/  @!P2 IMAD.MOV.U32 R17, RZ, RZ, R11 ;  /* 0x000000ffff11a224 */ /* 0x000fe200078e000b */
[----:B--2---:R-:W-:Y:S01]  /*afb0*/  ULEA UR6, UR6, UR7, 0x18 ;  /* 0x0000000706067291 */ /* 0x004fe2000f8ec0ff */
[----:B------:R-:W-:Y:S01]  /*afc0*/  @!P2 IMAD R8, R169, 0x60, RZ ;  /* 0x00000060a908a824 */ /* 0x000fe200078e02ff */
[C---:B------:R-:W-:Y:S01]  /*afd0*/  @!P4 LEA.HI.X R19, R168.reuse, R11, R169, 0x6, P5 ;  /* 0x0000000ba813c211 */ /* 0x040fe200028f34a9 */
[----:B------:R-:W-:-:S03]  /*afe0*/  @!P2 IMAD.WIDE.U32 R16, R168, 0x60, R16 ;  /* 0x00000060a810a825 */ /* 0x000fc600078e0010 */
[----:B------:R-:W-:Y:S01]  /*aff0*/  LEA R167, R167, UR6, 0x1 ;  /* 0x00000006a7a77c11 */ /* 0x000fe2000f8e08ff */
[----:B------:R-:W-:Y:S01]  /*b000*/  @!P1 IMAD.MOV.U32 R14, RZ, RZ, R10 ;  /* 0x000000ffff0e9224 */ /* 0x000fe200078e000a */
[----:B------:R2:W-:Y:S01]  /*b010*/  @!P4 LDGSTS.E.BYPASS.LTC128B.128 [R67+0x3800], desc[UR4][R18.64] ;  /* 0x038000001243cfae */ /* 0x0005e2000b981a04 */
[----:B------:R-:W-:Y:S01]  /*b020*/  @!P1 IMAD.MOV.U32 R15, RZ, RZ, R11 ;  /* 0x000000ffff0f9224 */ /* 0x000fe200078e000b */
[----:B------:R-:W-:Y:S01]  /*b030*/  ISETP.GE.AND P4, PT, R20, R3, PT ;  /* 0x000000031400720c */ /* 0x000fe20003f86270 */
[----:B------:R-:W-:Y:S02]  /*b040*/  @!P1 IMAD R7, R169, 0xa0, RZ ;  /* 0x000000a0a9079824 */ /* 0x000fe400078e02ff */
[----:B------:R-:W-:-:S04]  /*b050*/  @!P1 IMAD.WIDE.U32 R14, R168, 0xa0, R14 ;  /* 0x000000a0a80e9825 */ /* 0x000fc800078e000e */
[----:B------:R-:W-:Y:S02]  /*b060*/  @!P0 IMAD R5, R169, 0xc0, RZ ;  /* 0x000000c0a9058824 */ /* 0x000fe400078e02ff */
[----:B------:R-:W-:Y:S02]  /*b070*/  @!P2 IMAD.IADD R17, R8, 0x1, R17 ;  /* 0x000000010811a824 */ /* 0x000fe400078e0211 */
[----:B------:R-:W-:Y:S02]  /*b080*/  @!P1 IMAD.IADD R15, R7, 0x1, R15 ;  /* 0x00000001070f9824 */ /* 0x000fe400078e020f */
[----:B------:R-:W-:Y:S01]  /*b090*/  IMAD.SHL.U32 R7, R69, 0x400, RZ ;  /* 0x0000040045077824 */ /* 0x000fe200078e00ff */
[----:B------:R-:W-:Y:S01]  /*b0a0*/  @!P2 LDGSTS.E.BYPASS.LTC128B.128 [R67+0x4000], desc[UR4][R16.64] ;  /* 0x040000001043afae */ /* 0x000fe2000b981a04 */
[----:B-1----:R-:W-:Y:S01]  /*b0b0*/  @!P0 IMAD.MOV.U32 R12, RZ, RZ, R10 ;  /* 0x000000ffff0c8224 */ /* 0x002fe200078e000a */
[----:B------:R-:W-:Y:S01]  /*b0c0*/  @!P3 LEA R10, P5, R168, R10, 0x7 ;  /* 0x0000000aa80ab211 */ /* 0x000fe200078a38ff */
[----:B------:R-:W-:Y:S01]  /*b0d0*/  @!P0 IMAD.MOV.U32 R13, RZ, RZ, R11 ;  /* 0x000000ffff0d8224 */ /* 0x000fe200078e000b */
[----:B------:R-:W-:-:S02]  /*b0e0*/  ISETP.GE.AND P2, PT, R6, R3, PT ;  /* 0x000000030600720c */ /* 0x000fc40003f46270 */
[C---:B------:R-:W-:Y:S01]  /*b0f0*/  @!P3 LEA.HI.X R11, R168.reuse, R11, R169, 0x7, P5 ;  /* 0x0000000ba80bb211 */ /* 0x040fe200028f3ca9 */
[----:B------:R-:W-:Y:S01]  /*b100*/  @!P0 IMAD.WIDE.U32 R12, R168, 0xc0, R12 ;  /* 0x000000c0a80c8825 */ /* 0x000fe200078e000c */
[-C--:B------:R-:W-:Y:S02]  /*b110*/  ISETP.GE.AND P5, PT, R30, R3.reuse, PT ;  /* 0x000000031e00720c */ /* 0x080fe40003fa6270 */
[----:B------:R-:W-:Y:S01]  /*b120*/  LOP3.LUT R7, R7, 0x400, RZ, 0xc0, !PT ;  /* 0x0000040007077812 */ /* 0x000fe200078ec0ff */
[----:B------:R-:W-:Y:S01]  /*b130*/  @!P0 IMAD.IADD R13, R5, 0x1, R13 ;  /* 0x00000001050d8824 */ /* 0x000fe200078e020d */
[----:B------:R-:W-:Y:S01]  /*b140*/  @!P3 LDGSTS.E.BYPASS.LTC128B.128 [R67+0x4800], desc[UR4][R10.64] ;  /* 0x048000000a43bfae */ /* 0x000fe2000b981a04 */
[-C--:B------:R-:W-:Y:S02]  /*b150*/  ISETP.GE.AND P3, PT, R134, R3.reuse, PT ;  /* 0x000000038600720c */ /* 0x080fe40003f66270 */
[----:B--2---:R-:W-:Y:S01]  /*b160*/  LOP3.LUT R18, R77, 0x8, R64, 0x78, !PT ;  /* 0x000000084d127812 */ /* 0x004fe200078e7840 */
[----:B------:R1:W-:Y:S01]  /*b170*/  @!P1 LDGSTS.E.BYPASS.LTC128B.128 [R67+0x5000], desc[UR4][R14.64] ;  /* 0x050000000e439fae */ /* 0x0003e2000b981a04 */
[----:B------:R-:W-:-:S03]  /*b180*/  ISETP.GE.AND P1, PT, R24, R3, PT ;  /* 0x000000031800720c */ /* 0x000fc60003f26270 */
[----:B------:R2:W-:Y:S01]  /*b190*/  @!P0 LDGSTS.E.BYPASS.LTC128B.128 [R67+0x5800], desc[UR4][R12.64] ;  /* 0x058000000c438fae */ /* 0x0005e2000b981a04 */
[----:B------:R-:W-:Y:S02]  /*b1a0*/  P2R R5, PR, RZ, 0x2 ;  /* 0x00000002ff057803 */ /* 0x000fe40000000000 */
[----:B------:R-:W-:Y:S01]  /*b1b0*/  LEA R8, P0, R70, R174, 0x1 ;  /* 0x000000ae46087211 */ /* 0x000fe200078008ff */
[----:B------:R-:W0:Y:S01]  /*b1c0*/  LDGDEPBAR ;  /* 0x00000000000079af */ /* 0x000e220000000000 */
[----:B------:R-:W-:Y:S02]  /*b1d0*/  ISETP.GE.AND P1, PT, R4, R3, PT ;  /* 0x000000030400720c */ /* 0x000fe40003f26270 */
[----:B------:R-:W-:Y:S02]  /*b1e0*/  LEA.HI.X R9, R70, R175, R71, 0x1, P0 ;  /* 0x000000af46097211 */ /* 0x000fe400000f0c47 */
[----:B------:R-:W-:Y:S02]  /*b1f0*/  ISETP.GE.AND P0, PT, R0, R3, PT ;  /* 0x000000030000720c */ /* 0x000fe40003f06270 */
[----:B------:R-:W-:-:S05]  /*b200*/  LOP3.LUT R0, R18, 0x38, R79, 0x78, !PT ;  /* 0x0000003812007812 */ /* 0x000fca00078e784f */
[----:B------:R-:W-:Y:S02]  /*b210*/  IMAD R0, R0, 0x2, R7 ;  /* 0x0000000200007824 */ /* 0x000fe400078e0207 */
[----:B------:R-:W-:Y:S02]  /*b220*/  @!P1 IMAD R4, R63, 0xa0, RZ ;  /* 0x000000a03f049824 */ /* 0x000fe400078e02ff */
[----:B------:R-:W-:Y:S02]  /*b230*/  VIADD R166, R0, UR6 ;  /* 0x0000000600a67c36 */ /* 0x000fe40008000000 */
        /* <DEDUP_REMOVED lines=8> */
[----:B------:R-:W-:Y:S02]  /*b2c0*/  @!P0 IMAD.MOV.U32 R7, RZ, RZ, R9 ;  /* 0x000000ffff078224 */ /* 0x000fe400078e0009 */
[----:B------:R-:W-:-:S04]  /*b2d0*/  @!P1 IMAD.WIDE.U32 R12, R62, 0xa0, R12 ;  /* 0x000000a03e0c9825 */ /* 0x000fc800078e000c */
[----:B------:R-:W-:Y:S02]  /*b2e0*/  @!P0 IMAD R3, R63, 0xc0, RZ ;  /* 0x000000c03f038824 */ /* 0x000fe400078e02ff */
[----:B------:R-:W-:-:S04]  /*b2f0*/  @!P0 IMAD.WIDE.U32 R6, R62, 0xc0, R6 ;  /* 0x000000c03e068825 */ /* 0x000fc800078e0006 */
[----:B------:R-:W-:Y:S02]  /*b300*/  @!P0 IMAD.IADD R7, R3, 0x1, R7 ;  /* 0x0000000103078824 */ /* 0x000fe400078e0207 */
[----:B------:R-:W-:Y:S01]  /*b310*/  IMAD.MOV.U32 R3, RZ, RZ, 0x20 ;  /* 0x00000020ff037424 */ /* 0x000fe200078e00ff */
[----:B------:R-:W-:Y:S01]  /*b320*/  @!PT LDS RZ, [RZ] ;  /* 0x00000000fffff984 */ /* 0x000fe20000000800 */
[----:B------:R-:W-:Y:S01]  /*b330*/  @!PT LDS RZ, [RZ] ;  /* 0x00000000fffff984 */ /* 0x000fe20000000800 */
[----:B------:R-:W-:Y:S01]  /*b340*/  @!PT LDS RZ, [RZ] ;  /* 0x00000000fffff984 */ /* 0x000fe20000000800 */
[----:B------:R-:W-:Y:S04]  /*b350*/  @!P6 LDGSTS.E.BYPASS.LTC128B.128 [R67+0x6000], desc[UR4][R174.64] ;  /* 0x06000000ae43efae */ /* 0x000fe8000b981a04 */
[----:B------:R-:W-:Y:S01]  /*b360*/  @P6 STS.128 [R67+0x6000], RZ ;  /* 0x006000ff43006388 */ /* 0x000fe20000000c00 */
[----:B------:R-:W-:Y:S01]  /*b370*/  ISETP.NE.AND P6, PT, R5, RZ, PT ;  /* 0x000000ff0500720c */ /* 0x000fe20003fc5270 */
[----:B------:R-:W-:-:S04]  /*b380*/  @!P2 IMAD R5, R63, 0x60, RZ ;  /* 0x000000603f05a824 */ /* 0x000fc800078e02ff */
[----:B------:R-:W-:Y:S02]  /*b390*/  @!P2 IMAD.IADD R15, R5, 0x1, R15 ;  /* 0x00000001050fa824 */ /* 0x000fe400078e020f */
[----:B------:R-:W-:Y:S02]  /*b3a0*/  @!P1 IMAD.IADD R5, R4, 0x1, R13 ;  /* 0x0000000104059824 */ /* 0x000fe400078e020d */
[----:B------:R-:W-:-:S04]  /*b3b0*/  @!P1 IMAD.MOV.U32 R4, RZ, RZ, R12 ;  /* 0x000000ffff049224 */ /* 0x000fc800078e000c */
[----:B------:R-:W-:Y:S04]  /*b3c0*/  @P6 STS.128 [R67+0x6800], RZ ;  /* 0x006800ff43006388 */ /* 0x000fe80000000c00 */
        /* <DEDUP_REMOVED lines=45> */
[----:B--2---:R-:W-:Y:S01]  /*b6a0*/  LDSM.16.M88.4 R16, [R167] ;  /* 0x00000000a710783b */ /* 0x004fe20000000200 */
[----:B------:R-:W-:-:S03]  /*b6b0*/  IMAD.IADD R161, R166, 0x1, R3 ;  /* 0x00000001a6a17824 */ /* 0x000fc600078e0203 */
[----:B------:R-:W2:Y:S04]  /*b6c0*/  LDSM.16.M88.4 R56, [R0+UR6+0x3000] ;  /* 0x003000060038783b */ /* 0x000ea80008000200 */
[----:B------:R-:W4:Y:S04]  /*b6d0*/  LDSM.16.M88.4 R48, [R0+UR6+0x3800] ;  /* 0x003800060030783b */ /* 0x000f280008000200 */
[----:B------:R-:W4:Y:S04]  /*b6e0*/  LDSM.16.M88.4 R40, [R0+UR6+0x4000] ;  /* 0x004000060028783b */ /* 0x000f280008000200 */
[----:B-1----:R-:W-:Y:S04]  /*b6f0*/  LDSM.16.M88.4 R8, [R165] ;  /* 0x00000000a508783b */ /* 0x002fe80000000200 */
[----:B------:R-:W1:Y:S04]  /*b700*/  LDSM.16.M88.4 R92, [R161+0x3000] ;  /* 0x00300000a15c783b */ /* 0x000e680000000200 */
[----:B------:R-:W1:Y:S04]  /*b710*/  LDSM.16.M88.4 R12, [R161+0x3800] ;  /* 0x00380000a10c783b */ /* 0x000e680000000200 */
[----:B---3--:R-:W3:Y:S04]  /*b720*/  LDSM.16.M88.4 R4, [R161+0x4000] ;  /* 0x00400000a104783b */ /* 0x008ee80000000200 */
[----:B------:R-:W3:Y:S04]  /*b730*/  LDSM.16.M88.4 R84, [R0+UR6+0x2000] ;  /* 0x002000060054783b */ /* 0x000ee80008000200 */
[----:B------:R-:W3:Y:S04]  /*b740*/  LDSM.16.M88.4 R76, [R0+UR6+0x2800] ;  /* 0x00280006004c783b */ /* 0x000ee80008000200 */
[----:B------:R-:W3:Y:S04]  /*b750*/  LDSM.16.M88.4 R32, [R0+UR6+0x4800] ;  /* 0x004800060020783b */ /* 0x000ee80008000200 */
[----:B-----5:R-:W3:Y:S01]  /*b760*/  LDSM.16.M88.4 R24, [R0+UR6+0x5000] ;  /* 0x005000060018783b */ /* 0x020ee20008000200 */
[C---:B--2---:R-:W-:Y:S03]  /*b770*/  HMMA.16816.F32 R72, R16.reuse, R56, RZ ;  /* 0x000000381048723c */ /* 0x044fe600000018ff */
[----:B------:R-:W2:Y:S04]  /*b780*/  LDSM.16.M88.4 R112, [R0+UR6+0x5800] ;  /* 0x005800060070783b */ /* 0x000ea80008000200 */
[----:B------:R-:W2:Y:S01]  /*b790*/  LDSM.16.M88.4 R108, [R161+0x2000] ;  /* 0x00200000a16c783b */ /* 0x000ea20000000200 */
[C---:B----4-:R-:W-:Y:S03]  /*b7a0*/  HMMA.16816.F32 R52, R16.reuse, R48, RZ ;  /* 0x000000301034723c */ /* 0x050fe600000018ff */
[----:B------:R-:W4:Y:S04]  /*b7b0*/  LDSM.16.M88.4 R104, [R161+0x2800] ;  /* 0x00280000a168783b */ /* 0x000f280000000200 */
[----:B------:R-:W4:Y:S01]  /*b7c0*/  LDSM.16.M88.4 R96, [R161+0x4800] ;  /* 0x00480000a160783b */ /* 0x000f220000000200 */
[C---:B------:R-:W-:Y:S03]  /*b7d0*/  HMMA.16816.F32 R56, R16.reuse, R58, RZ ;  /* 0x0000003a1038723c */ /* 0x040fe600000018ff */
[----:B------:R-:W0:Y:S05]  /*b7e0*/  LDGDEPBAR ;  /* 0x00000000000079af */ /* 0x000e2a0000000000 */
[C---:B------:R-:W-:Y:S08]  /*b7f0*/  HMMA.16816.F32 R48, R16.reuse, R50, RZ ;  /* 0x000000321030723c */ /* 0x040ff000000018ff */
[----:B------:R-:W-:Y:S08]  /*b800*/  HMMA.16816.F32 R44, R16, R40, RZ ;  /* 0x00000028102c723c */ /* 0x000ff000000018ff */
[C---:B-1----:R-:W-:Y:S08]  /*b810*/  HMMA.16816.F32 R72, R8.reuse, R92, R72 ;  /* 0x0000005c0848723c */ /* 0x042ff00000001848 */
[C---:B------:R-:W-:Y:S01]  /*b820*/  HMMA.16816.F32 R56, R8.reuse, R94, R56 ;  /* 0x0000005e0838723c */ /* 0x040fe20000001838 */
[----:B------:R-:W1:Y:S07]  /*b830*/  LDSM.16.M88.4 R92, [R161+0x5000] ;  /* 0x00500000a15c783b */ /* 0x000e6e0000000200 */
[C---:B------:R-:W-:Y:S08]  /*b840*/  HMMA.16816.F32 R52, R8.reuse, R12, R52 ;  /* 0x0000000c0834723c */ /* 0x040ff00000001834 */
[C---:B------:R-:W-:Y:S01]  /*b850*/  HMMA.16816.F32 R48, R8.reuse, R14, R48 ;  /* 0x0000000e0830723c */ /* 0x040fe20000001830 */
[----:B------:R-:W1:Y:S07]  /*b860*/  LDSM.16.M88.4 R12, [R161+0x5800] ;  /* 0x00580000a10c783b */ /* 0x000e6e0000000200 */
[----:B---3--:R-:W-:Y:S01]  /*b870*/  HMMA.16816.F32 R44, R8, R4, R44 ;  /* 0x00000004082c723c */ /* 0x008fe2000000182c */
        /* <DEDUP_REMOVED lines=8> */
[----:B------:R-:W-:-:S03]  /*b900*/  IMAD.IADD R159, R3, 0x1, R160 ;  /* 0x00000001039f7824 */ /* 0x000fc600078e02a0 */
[----:B------:R-:W3:Y:S03]  /*b910*/  LDSM.16.M88.4 R124, [R160+0x2000] ;  /* 0x00200000a07c783b */ /* 0x000ee60000000200 */
[C---:B------:R-:W-:Y:S01]  /*b920*/  HMMA.16816.F32 R36, R16.reuse, R32, RZ ;  /* 0x000000201024723c */ /* 0x040fe200000018ff */
[----:B------:R-:W3:Y:S04]  /*b930*/  LDSM.16.M88.4 R120, [R160+0x2800] ;  /* 0x00280000a078783b */ /* 0x000ee80000000200 */
[----:B------:R-:W-:Y:S03]  /*b940*/  LDSM.16.M88.4 R116, [R160+0x3000] ;  /* 0x00300000a074783b */ /* 0x000fe60000000200 */
        /* <DEDUP_REMOVED lines=8> */
[----:B------:R-:W-:Y:S07]  /*b9d0*/  LDSM.16.M88.4 R112, [R160+0x3800] ;  /* 0x00380000a070783b */ /* 0x000fee0000000200 */
[C---:B------:R-:W-:Y:S08]  /*b9e0*/  HMMA.16816.F32 R88, R8.reuse, R108, R88 ;  /* 0x0000006c0858723c */ /* 0x040ff00000001858 */
[C---:B------:R-:W-:Y:S01]  /*b9f0*/  HMMA.16816.F32 R84, R8.reuse, R110, R84 ;  /* 0x0000006e0854723c */ /* 0x040fe20000001854 */
[----:B------:R-:W-:Y:S07]  /*ba00*/  LDSM.16.M88.4 R108, [R160+0x4000] ;  /* 0x00400000a06c783b */ /* 0x000fee0000000200 */
[C---:B----4-:R-:W-:Y:S08]  /*ba10*/  HMMA.16816.F32 R80, R8.reuse, R104, R80 ;  /* 0x000000680850723c */ /* 0x050ff00000001850 */
[C---:B------:R-:W-:Y:S01]  /*ba20*/  HMMA.16816.F32 R76, R8.reuse, R106, R76 ;  /* 0x0000006a084c723c */ /* 0x040fe2000000184c */
[----:B------:R-:W-:Y:S07]  /*ba30*/  LDSM.16.M88.4 R104, [R160+0x4800] ;  /* 0x00480000a068783b */ /* 0x000fee0000000200 */
[----:B------:R-:W-:Y:S01]  /*ba40*/  HMMA.16816.F32 R40, R8, R6, R40 ;  /* 0x000000060828723c */ /* 0x000fe20000001828 */
[----:B------:R-:W-:-:S04]  /*ba50*/  IMAD.IADD R7, R177, 0x1, R64 ;  /* 0x00000001b1077824 */ /* 0x000fc800078e0240 */
[C---:B------:R-:W-:Y:S01]  /*ba60*/  VIADD R69, R7.reuse, 0x9 ;  /* 0x0000000907457836 */ /* 0x040fe20000000000 */
[CC--:B------:R-:W-:Y:S01]  /*ba70*/  ISETP.GE.AND P1, PT, R7.reuse, R68.reuse, PT ;  /* 0x000000440700720c */ /* 0x0c0fe20003f26270 */
[----:B------:R-:W-:Y:S01]  /*ba80*/  VIADD R71, R7, 0x11 ;  /* 0x0000001107477836 */ /* 0x000fe20000000000 */
[----:B------:R-:W-:Y:S02]  /*ba90*/  HMMA.16816.F32 R36, R8, R96, R36 ;  /* 0x000000600824723c */ /* 0x000fe40000001824 */
[----:B------:R-:W-:Y:S01]  /*baa0*/  ISETP.GE.AND P4, PT, R69, R68, PT ;  /* 0x000000444500720c */ /* 0x000fe20003f86270 */
[----:B------:R-:W-:-:S05]  /*bab0*/  VIADD R69, R7, 0x18 ;  /* 0x0000001807457836 */ /* 0x000fca0000000000 */
[----:B------:R-:W-:Y:S01]  /*bac0*/  HMMA.16816.F32 R32, R8, R98, R32 ;  /* 0x000000620820723c */ /* 0x000fe20000001820 */
[----:B------:R-:W-:Y:S01]  /*bad0*/  LDSM.16.M88.4 R96, [R160+0x5000] ;  /* 0x00500000a060783b */ /* 0x000fe20000000200 */
[----:B------:R-:W-:Y:S01]  /*bae0*/  ISETP.GE.AND P2, PT, R69, R68, PT ;  /* 0x000000444500720c */ /* 0x000fe20003f46270 */
[----:B------:R-:W-:-:S03]  /*baf0*/  VIADD R69, R7, 0x19 ;  /* 0x0000001907457836 */ /* 0x000fc60000000000 */
[----:B------:R-:W-:Y:S02]  /*bb00*/  P2R R0, PR, RZ, 0x4 ;  /* 0x00000004ff007803 */ /* 0x000fe40000000000 */
[----:B-1----:R-:W-:Y:S01]  /*bb10*/  HMMA.16816.F32 R28, R8, R92, R28 ;  /* 0x0000005c081c723c */ /* 0x002fe2000000181c */
[----:B------:R-:W-:Y:S01]  /*bb20*/  ISETP.GE.AND P5, PT, R69, R68, PT ;  /* 0x000000444500720c */ /* 0x000fe20003fa6270 */
[----:B------:R-:W-:-:S05]  /*bb30*/  VIADD R69, R7, 0x20 ;  /* 0x0000002007457836 */ /* 0x000fca0000000000 */
[----:B------:R-:W-:Y:S01]  /*bb40*/  ISETP.GE.AND P2, PT, R69, R68, PT ;  /* 0x000000444500720c */ /* 0x000fe20003f46270 */
[C---:B------:R-:W-:Y:S01]  /*bb50*/  HMMA.16816.F32 R24, R8.reuse, R94, R24 ;  /* 0x0000005e0818723c */ /* 0x040fe20000001818 */
[----:B------:R-:W1:Y:S07]  /*bb60*/  LDSM.16.M88.4 R92, [R160+0x5800] ;  /* 0x00580000a05c783b */ /* 0x000e6e0000000200 */
[C---:B------:R-:W-:Y:S08]  /*bb70*/  HMMA.16816.F32 R20, R8.reuse, R12, R20 ;  /* 0x0000000c0814723c */ /* 0x040ff00000001814 */
[----:B------:R-:W-:Y:S01]  /*bb80*/  HMMA.16816.F32 R16, R8, R14, R16 ;  /* 0x0000000e0810723c */ /* 0x000fe20000001810 */
[----:B------:R-:W-:Y:S04]  /*bb90*/  LDSM.16.M88.4 R12, [R163] ;  /* 0x00000000a30c783b */ /* 0x000fe80000000200 */
[----:B------:R-:W2:Y:S03]  /*bba0*/  LDSM.16.M88.4 R8, [R159+0x2000] ;  /* 0x002000009f08783b */ /* 0x000ea60000000200 */
[C---:B---3--:R-:W-:Y:S08]  /*bbb0*/  HMMA.16816.F32 R88, R132.reuse, R124, R88 ;  /* 0x0000007c8458723c */ /* 0x048ff00000001858 */
        /* <DEDUP_REMOVED lines=9> */
[----:B------:R-:W-:-:S05]  /*bc50*/  VIADD R11, R7, 0x1 ;  /* 0x00000001070b7836 */ /* 0x000fca0000000000 */
[----:B------:R-:W-:Y:S02]  /*bc60*/  ISETP.GE.AND P0, PT, R11, R68, PT ;  /* 0x000000440b00720c */ /* 0x000fe40003f06270 */
[----:B------:R-:W1:Y:S01]  /*bc70*/  LDSM.16.M88.4 R8, [R159+0x3800] ;  /* 0x003800009f08783b */ /* 0x000e620000000200 */
[----:B------:R-:W-:Y:S02]  /*bc80*/  HMMA.16816.F32 R16, R132, R94, R16 ;  /* 0x0000005e8410723c */ /* 0x000fe40000001810 */
[----:B------:R-:W-:Y:S01]  /*bc90*/  FSEL R4, R88, -INF , !P1 ;  /* 0xff80000058047808 */ /* 0x000fe20004800000 */
[----:B------:R-:W2:Y:S01]  /*bca0*/  LDSM.16.M88.4 R92, [R159+0x3000] ;  /* 0x003000009f5c783b */ /* 0x000ea20000000200 */
[----:B------:R-:W-:-:S04]  /*bcb0*/  FSEL R6, R89, -INF , !P0 ;  /* 0xff80000059067808 */ /* 0x000fc80004000000 */
[----:B------:R-:W-:Y:S02]  /*bcc0*/  HMMA.16816.F32 R52, R132, R112, R52 ;  /* 0x000000708434723c */ /* 0x000fe40000001834 */
[----:B------:R-:W-:Y:S02]  /*bcd0*/  FSEL R69, R86, -INF , !P3 ;  /* 0xff80000056457808 */ /* 0x000fe40005800000 */
[----:B------:R-:W-:Y:S02]  /*bce0*/  FSEL R84, R84, -INF , !P3 ;  /* 0xff80000054547808 */ /* 0x000fe40005800000 */
[----:B------:R-:W-:Y:S02]  /*bcf0*/  ISETP.NE.AND P3, PT, R0, RZ, PT ;  /* 0x000000ff0000720c */ /* 0x000fe40003f65270 */
[----:B---3--:R-:W-:Y:S01]  /*bd00*/  HMMA.16816.F32 R80, R12, R120, R80 ;  /* 0x000000780c50723c */ /* 0x008fe20000001850 */
[----:B------:R-:W-:Y:S01]  /*bd10*/  FSEL R86, R85, -INF , !P4 ;  /* 0xff80000055567808 */ /* 0x000fe20006000000 */
[----:B------:R-:W-:Y:S01]  /*bd20*/  VIADD R85, R7, 0x29 ;  /* 0x0000002907557836 */ /* 0x000fe20000000000 */
[----:B------:R-:W-:-:S04]  /*bd30*/  FSEL R156, R87, -INF , !P4 ;  /* 0xff800000579c7808 */ /* 0x000fc80006000000 */
[----:B------:R-:W-:Y:S01]  /*bd40*/  ISETP.GE.AND P4, PT, R85, R68, PT ;  /* 0x000000445500720c */ /* 0x000fe20003f86270 */
[----:B------:R-:W-:Y:S01]  /*bd50*/  HMMA.16816.F32 R56, R132, R118, R56 ;  /* 0x000000768438723c */ /* 0x000fe20000001838 */
[----:B------:R-:W-:-:S07]  /*bd60*/  VIADD R85, R7, 0x31 ;  /* 0x0000003107557836 */ /* 0x000fce0000000000 */
[----:B------:R-:W-:Y:S01]  /*bd70*/  HMMA.16816.F32 R28, R132, R96, R28 ;  /* 0x00000060841c723c */ /* 0x000fe2000000181c */
[----:B------:R-:W-:Y:S01]  /*bd80*/  VIADD R97, R7, 0x10 ;  /* 0x0000001007617836 */ /* 0x000fe20000000000 */
[----:B------:R-:W-:-:S04]  /*bd90*/  FSEL R96, R90, -INF , !P1 ;  /* 0xff8000005a607808 */ /* 0x000fc80004800000 */
[-C--:B------:R-:W-:Y:S01]  /*bda0*/  ISETP.GE.AND P6, PT, R97, R68.reuse, PT ;  /* 0x000000446100720c */ /* 0x080fe20003fc6270 */
[----:B------:R-:W-:Y:S01]  /*bdb0*/  VIADD R97, R7, 0x21 ;  /* 0x0000002107617836 */ /* 0x000fe20000000000 */
[----:B------:R-:W-:Y:S02]  /*bdc0*/  HMMA.16816.F32 R76, R12, R122, R76 ;  /* 0x0000007a0c4c723c */ /* 0x000fe4000000184c */
[----:B------:R-:W-:Y:S02]  /*bdd0*/  FSEL R208, R82, -INF , !P6 ;  /* 0xff80000052d07808 */ /* 0x000fe40007000000 */
[----:B------:R-:W-:Y:S02]  /*bde0*/  FSEL R70, R80, -INF , !P6 ;  /* 0xff80000050467808 */ /* 0x000fe40007000000 */
[-C--:B------:R-:W-:Y:S01]  /*bdf0*/  ISETP.GE.AND P6, PT, R71, R68.reuse, PT ;  /* 0x000000444700720c */ /* 0x080fe20003fc6270 */
[----:B------:R-:W-:Y:S01]  /*be00*/  VIADD R71, R7, 0x30 ;  /* 0x0000003007477836 */ /* 0x000fe20000000000 */
[----:B------:R-:W-:Y:S01]  /*be10*/  HMMA.16816.F32 R72, R132, R116, R72 ;  /* 0x000000748448723c */ /* 0x000fe20000001848 */
[----:B------:R-:W-:-:S02]  /*be20*/  ISETP.GE.AND P1, PT, R97, R68, PT ;  /* 0x000000446100720c */ /* 0x000fc40003f26270 */
[----:B------:R-:W-:Y:S02]  /*be30*/  FSEL R210, R83, -INF , !P6 ;  /* 0xff80000053d27808 */ /* 0x000fe40007000000 */
[----:B------:R-:W-:Y:S02]  /*be40*/  FSEL R202, R81, -INF , !P6 ;  /* 0xff80000051ca7808 */ /* 0x000fe40007000000 */
[----:B------:R-:W-:Y:S01]  /*be50*/  LDSM.16.M88.4 R80, [R159+0x4800] ;  /* 0x004800009f50783b */ /* 0x000fe20000000200 */
[----:B------:R-:W-:Y:S03]  /*be60*/  HMMA.16816.F32 R48, R132, R114, R48 ;  /* 0x000000728430723c */ /* 0x000fe60000001830 */
[----:B------:R-:W-:Y:S02]  /*be70*/  FSEL R206, R78, -INF , !P3 ;  /* 0xff8000004ece7808 */ /* 0x000fe40005800000 */
[----:B------:R-:W-:-:S02]  /*be80*/  FSEL R204, R76, -INF , !P3 ;  /* 0xff8000004ccc7808 */ /* 0x000fc40005800000 */
[----:B------:R-:W-:Y:S01]  /*be90*/  FSEL R76, R79, -INF , !P5 ;  /* 0xff8000004f4c7808 */ /* 0x000fe20006800000 */
[----:B-1----:R-:W-:Y:S01]  /*bea0*/  HMMA.16816.F32 R52, R12, R8, R52 ;  /* 0x000000080c34723c */ /* 0x002fe20000001834 */
[----:B------:R-:W-:Y:S01]  /*beb0*/  VIADD R9, R7, 0x38 ;  /* 0x0000003807097836 */ /* 0x000fe20000000000 */
[----:B------:R-:W-:Y:S01]  /*bec0*/  FSEL R78, R77, -INF , !P5 ;  /* 0xff8000004d4e7808 */ /* 0x000fe20006800000 */
[----:B------:R-:W-:-:S03]  /*bed0*/  VIADD R77, R7, 0x40 ;  /* 0x00000040074d7836 */ /* 0x000fc60000000000 */
[-C--:B------:R-:W-:Y:S01]  /*bee0*/  ISETP.GE.AND P6, PT, R9, R68.reuse, PT ;  /* 0x000000440900720c */ /* 0x080fe20003fc6270 */
[----:B------:R-:W-:Y:S01]  /*bef0*/  VIADD R9, R7, 0x39 ;  /* 0x0000003907097836 */ /* 0x000fe20000000000 */
[----:B------:R-:W-:Y:S01]  /*bf00*/  HMMA.16816.F32 R24, R132, R98, R24 ;  /* 0x000000628418723c */ /* 0x000fe20000001818 */
[----:B------:R-:W-:Y:S02]  /*bf10*/  FSEL R98, R91, -INF , !P0 ;  /* 0xff8000005b627808 */ /* 0x000fe40004000000 */
[----:B------:R-:W1:Y:S01]  /*bf20*/  LDSM.16.M88.4 R88, [R159+0x4000] ;  /* 0x004000009f58783b */ /* 0x000e620000000200 */
[-C--:B------:R-:W-:Y:S02]  /*bf30*/  ISETP.GE.AND P5, PT, R9, R68.reuse, PT ;  /* 0x000000440900720c */ /* 0x080fe40003fa6270 */
[----:B------:R-:W-:Y:S02]  /*bf40*/  ISETP.GE.AND P3, PT, R77, R68, PT ;  /* 0x000000444d00720c */ /* 0x000fe40003f66270 */
[C---:B--2---:R-:W-:Y:S08]  /*bf50*/  HMMA.16816.F32 R56, R12.reuse, R94, R56 ;  /* 0x0000005e0c38723c */ /* 0x044ff00000001838 */
[----:B------:R-:W-:Y:S01]  /*bf60*/  HMMA.16816.F32 R72, R12, R92, R72 ;  /* 0x0000005c0c48723c */ /* 0x000fe20000001848 */
[----:B------:R-:W-:-:S05]  /*bf70*/  VIADD R93, R7, 0x28 ;  /* 0x00000028075d7836 */ /* 0x000fca0000000000 */
[-C--:B------:R-:W-:Y:S02]  /*bf80*/  ISETP.GE.AND P0, PT, R93, R68.reuse, PT ;  /* 0x000000445d00720c */ /* 0x080fe40003f06270 */
[----:B------:R-:W-:Y:S01]  /*bf90*/  HMMA.16816.F32 R48, R12, R10, R48 ;  /* 0x0000000a0c30723c */ /* 0x000fe20000001830 */
[----:B------:R-:W2:Y:S02]  /*bfa0*/  LDSM.16.M88.4 R8, [R159+0x5000] ;  /* 0x005000009f08783b */ /* 0x000ea40000000200 */
[----:B------:R-:W-:Y:S02]  /*bfb0*/  FSEL R200, R58, -INF , !P0 ;  /* 0xff8000003ac87808 */ /* 0x000fe40004000000 */
[----:B------:R-:W-:Y:S02]  /*bfc0*/  FSEL R194, R56, -INF , !P0 ;  /* 0xff80000038c27808 */ /* 0x000fe40004000000 */
[----:B------:R-:W-:Y:S01]  /*bfd0*/  FSEL R196, R57, -INF , !P4 ;  /* 0xff80000039c47808 */ /* 0x000fe20006000000 */
        /* <DEDUP_REMOVED lines=8> */
[-C--:B------:R-:W-:Y:S02]  /*c060*/  ISETP.GE.AND P0, PT, R57, R68.reuse, PT ;  /* 0x000000443900720c */ /* 0x080fe40003f06270 */
[----:B------:R-:W3:Y:S01]  /*c070*/  LDSM.16.M88.4 R56, [R159+0x5800] ;  /* 0x005800009f38783b */ /* 0x000ee20000000200 */
[----:B------:R-:W-:Y:S01]  /*c080*/  FSEL R110, R73, -INF , !P1 ;  /* 0xff800000496e7808 */ /* 0x000fe20004800000 */
[----:B------:R-:W-:Y:S01]  /*c090*/  VIADD R73, R7, 0x48 ;  /* 0x0000004807497836 */ /* 0x000fe20000000000 */
[----:B------:R-:W-:Y:S01]  /*c0a0*/  ISETP.GE.AND P4, PT, R85, R68, PT ;  /* 0x000000445500720c */ /* 0x000fe20003f86270 */
[----:B------:R-:W-:-:S04]  /*c0b0*/  DEPBAR.LE SB0, 0x0 ;  /* 0x000080000000791a */ /* 0x000fc80000000000 */
[----:B------:R-:W-:Y:S01]  /*c0c0*/  HMMA.16816.F32 R44, R132, R108, R44 ;  /* 0x0000006c842c723c */ /* 0x000fe2000000182c */
[----:B------:R-:W-:Y:S01]  /*c0d0*/  FSEL R198, R75, -INF , !P1 ;  /* 0xff8000004bc67808 */ /* 0x000fe20004800000 */
[----:B------:R-:W-:Y:S01]  /*c0e0*/  VIADD R75, R7, 0x41 ;  /* 0x00000041074b7836 */ /* 0x000fe20000000000 */
[----:B------:R-:W-:Y:S02]  /*c0f0*/  ISETP.GE.AND P1, PT, R73, R68, PT ;  /* 0x000000444900720c */ /* 0x000fe40003f26270 */
[----:B------:R-:W-:Y:S01]  /*c100*/  FSEL R154, R53, -INF , !P4 ;  /* 0xff800000359a7808 */ /* 0x000fe20006000000 */
[----:B------:R-:W-:Y:S01]  /*c110*/  VIADD R53, R7, 0x51 ;  /* 0x0000005107357836 */ /* 0x000fe20000000000 */
[----:B------:R-:W-:Y:S01]  /*c120*/  FSEL R182, R51, -INF , !P5 ;  /* 0xff80000033b67808 */ /* 0x000fe20006800000 */
[----:B-1----:R-:W-:Y:S01]  /*c130*/  HMMA.16816.F32 R40, R12, R90, R40 ;  /* 0x0000005a0c28723c */ /* 0x002fe20000001828 */
[----:B------:R-:W-:Y:S01]  /*c140*/  FSEL R150, R49, -INF , !P5 ;  /* 0xff80000031967808 */ /* 0x000fe20006800000 */
[C---:B------:R-:W-:Y:S01]  /*c150*/  VIADD R51, R7.reuse, 0x59 ;  /* 0x0000005907337836 */ /* 0x040fe20000000000 */
[----:B------:R-:W-:Y:S01]  /*c160*/  FSEL R112, R74, -INF , !P2 ;  /* 0xff8000004a707808 */ /* 0x000fe20005000000 */
[----:B------:R-:W-:Y:S01]  /*c170*/  VIADD R49, R7, 0x60 ;  /* 0x0000006007317836 */ /* 0x000fe20000000000 */
[----:B------:R-:W-:-:S02]  /*c180*/  FSEL R108, R72, -INF , !P2 ;  /* 0xff800000486c7808 */ /* 0x000fc40005000000 */
[-C--:B------:R-:W-:Y:S01]  /*c190*/  ISETP.GE.AND P5, PT, R53, R68.reuse, PT ;  /* 0x000000443500720c */ /* 0x080fe20003fa6270 */
[----:B------:R-:W-:Y:S01]  /*c1a0*/  HMMA.16816.F32 R32, R132, R106, R32 ;  /* 0x0000006a8420723c */ /* 0x000fe20000001820 */
[-C--:B------:R-:W-:Y:S02]  /*c1b0*/  ISETP.GE.AND P2, PT, R75, R68.reuse, PT ;  /* 0x000000444b00720c */ /* 0x080fe40003f46270 */
[----:B------:R-:W-:Y:S01]  /*c1c0*/  FSEL R188, R55, -INF , !P4 ;  /* 0xff80000037bc7808 */ /* 0x000fe20006000000 */
[----:B------:R-:W-:Y:S01]  /*c1d0*/  VIADD R55, R7, 0x58 ;  /* 0x0000005807377836 */ /* 0x000fe20000000000 */
[----:B------:R-:W-:Y:S02]  /*c1e0*/  FSEL R190, R50, -INF , !P6 ;  /* 0xff80000032be7808 */ /* 0x000fe40007000000 */
[----:B------:R-:W-:Y:S01]  /*c1f0*/  FSEL R186, R48, -INF , !P6 ;  /* 0xff80000030ba7808 */ /* 0x000fe20007000000 */
[----:B------:R-:W-:Y:S01]  /*c200*/  HMMA.16816.F32 R36, R12, R80, R36 ;  /* 0x000000500c24723c */ /* 0x000fe20000001824 */
[----:B------:R-:W-:-:S02]  /*c210*/  ISETP.GE.AND P4, PT, R55, R68, PT ;  /* 0x000000443700720c */ /* 0x000fc40003f86270 */
[----:B------:R-:W-:Y:S02]  /*c220*/  FSEL R138, R43, -INF , !P0 ;  /* 0xff8000002b8a7808 */ /* 0x000fe40004000000 */
[----:B------:R-:W-:Y:S02]  /*c230*/  FSEL R140, R41, -INF , !P0 ;  /* 0xff800000298c7808 */ /* 0x000fe40004000000 */
[----:B------:R-:W-:Y:S01]  /*c240*/  ISETP.GE.AND P0, PT, R71, R68, PT ;  /* 0x000000444700720c */ /* 0x000fe20003f06270 */
[----:B--2---:R-:W-:Y:S01]  /*c250*/  HMMA.16816.F32 R24, R12, R10, R24 ;  /* 0x0000000a0c18723c */ /* 0x004fe20000001818 */
[----:B------:R-:W-:Y:S01]  /*c260*/  VIADD R11, R7, 0x69 ;  /* 0x00000069070b7836 */ /* 0x000fe20000000000 */
[----:B------:R-:W-:Y:S02]  /*c270*/  FSEL R146, R42, -INF , !P1 ;  /* 0xff8000002a927808 */ /* 0x000fe40004800000 */
[----:B------:R-:W-:-:S04]  /*c280*/  FSEL R136, R40, -INF , !P1 ;  /* 0xff80000028887808 */ /* 0x000fc80004800000 */
[C---:B------:R-:W-:Y:S03]  /*c290*/  HMMA.16816.F32 R44, R12.reuse, R88, R44 ;  /* 0x000000580c2c723c */ /* 0x040fe6000000182c */
[----:B------:R-:W-:Y:S02]  /*c2a0*/  FSEL R126, R38, -INF , !P0 ;  /* 0xff800000267e7808 */ /* 0x000fe40004000000 */
[----:B------:R-:W-:Y:S02]  /*c2b0*/  FSEL R116, R36, -INF , !P0 ;  /* 0xff80000024747808 */ /* 0x000fe40004000000 */
[----:B------:R-:W-:Y:S01]  /*c2c0*/  ISETP.GE.AND P0, PT, R11, R68, PT ;  /* 0x000000440b00720c */ /* 0x000fe20003f06270 */
[----:B------:R-:W-:Y:S01]  /*c2d0*/  HMMA.16816.F32 R32, R12, R82, R32 ;  /* 0x000000520c20723c */ /* 0x000fe20000001820 */
[----:B------:R-:W-:Y:S01]  /*c2e0*/  FSEL R124, R39, -INF , !P5 ;  /* 0xff800000277c7808 */ /* 0x000fe20006800000 */
[----:B------:R-:W-:Y:S01]  /*c2f0*/  VIADD R11, R7, 0x71 ;  /* 0x00000071070b7836 */ /* 0x000fe20000000000 */
[----:B------:R-:W-:-:S02]  /*c300*/  FSEL R54, R27, -INF , !P0 ;  /* 0xff8000001b367808 */ /* 0x000fc40004000000 */
[----:B------:R-:W-:-:S03]  /*c310*/  FSEL R114, R37, -INF , !P5 ;  /* 0xff80000025727808 */ /* 0x000fc60006800000 */
[C---:B------:R-:W-:Y:S01]  /*c320*/  HMMA.16816.F32 R28, R12.reuse, R8, R28 ;  /* 0x000000080c1c723c */ /* 0x040fe2000000181c */
[----:B------:R-:W-:Y:S02]  /*c330*/  VIADD R9, R7, 0x68 ;  /* 0x0000006807097836 */ /* 0x000fe40000000000 */
[----:B------:R-:W-:Y:S01]  /*c340*/  FSEL R132, R45, -INF , !P2 ;  /* 0xff8000002d847808 */ /* 0x000fe20005000000 */
[----:B------:R-:W-:Y:S01]  /*c350*/  VIADD R45, R7, 0x61 ;  /* 0x00000061072d7836 */ /* 0x000fe20000000000 */
[----:B------:R-:W-:Y:S02]  /*c360*/  FSEL R144, R46, -INF , !P3 ;  /* 0xff8000002e907808 */ /* 0x000fe40005800000 */
[----:B------:R-:W-:Y:S01]  /*c370*/  ISETP.GE.AND P1, PT, R9, R68, PT ;  /* 0x000000440900720c */ /* 0x000fe20003f26270 */
[----:B---3--:R-:W-:Y:S01]  /*c380*/  HMMA.16816.F32 R20, R12, R56, R20 ;  /* 0x000000380c14723c */ /* 0x008fe20000001814 */
[----:B------:R-:W-:Y:S01]  /*c390*/  VIADD R9, R7, 0x70 ;  /* 0x0000007007097836 */ /* 0x000fe20000000000 */
[----:B------:R-:W-:-:S02]  /*c3a0*/  FSEL R56, R25, -INF , !P0 ;  /* 0xff80000019387808 */ /* 0x000fc40004000000 */
[----:B------:R-:W-:Y:S02]  /*c3b0*/  ISETP.GT.AND P0, PT, R179, R170, PT ;  /* 0x000000aab300720c */ /* 0x000fe40003f04270 */
[-C--:B------:R-:W-:Y:S01]  /*c3c0*/  ISETP.GE.AND P5, PT, R9, R68.reuse, PT ;  /* 0x000000440900720c */ /* 0x080fe20003fa6270 */
[C---:B------:R-:W-:Y:S01]  /*c3d0*/  VIADD R9, R7.reuse, 0x78 ;  /* 0x0000007807097836 */ /* 0x040fe20000000000 */
[----:B------:R-:W-:Y:S01]  /*c3e0*/  HMMA.16816.F32 R16, R12, R58, R16 ;  /* 0x0000003a0c10723c */ /* 0x000fe20000001810 */
[----:B------:R-:W-:Y:S01]  /*c3f0*/  FSEL R134, R44, -INF , !P3 ;  /* 0xff8000002c867808 */ /* 0x000fe20005800000 */
[----:B------:R-:W-:Y:S01]  /*c400*/  VIADD R7, R7, 0x79 ;  /* 0x0000007907077836 */ /* 0x000fe20000000000 */
        /* <DEDUP_REMOVED lines=40> */
.L_x_12393:
        /* <DEDUP_REMOVED lines=60> */
.L_x_12394:
[----:B------:R-:W-:Y:S05]  /*ca50*/  BSYNC.RECONVERGENT B0 ;  /* 0x0000000000007941 */ /* 0x000fea0003800200 */
.L_x_12392:
        /* <DEDUP_REMOVED lines=29> */
.L_x_12391:
[----:B------:R-:W-:Y:S05]  /*cc30*/  BSYNC.RECONVERGENT B1 ;  /* 0x0000000000017941 */ /* 0x000fea0003800200 */
.L_x_12390:
        /* <DEDUP_REMOVED lines=60> */
[----:B------:R-:W-:Y:S01]  /*d000*/  IADD3 R156, PT, PT, R3, R157, RZ ;  /* 0x0000009d039c7210 */ /* 0x000fe20007ffe0ff */
        /* <DEDUP_REMOVED lines=12> */
[-CC-:B------:R-:W-:Y:S01]  /*d0d0*/  FFMA.FTZ R42, R70, R28.reuse, -R31.reuse ;  /* 0x0000001c462a7223 */ /* 0x180fe2000001081f */
[-CC-:B------:R-:W-:Y:S01]  /*d0e0*/  FFMA.FTZ R37, R202, R28.reuse, -R31.reuse ;  /* 0x0000001cca257223 */ /* 0x180fe2000001081f */
[-CC-:B------:R-:W-:Y:S01]  /*d0f0*/  FFMA.FTZ R40, R204, R28.reuse, -R31.reuse ;  /* 0x0000001ccc287223 */ /* 0x180fe2000001081f */
[----:B------:R-:W-:Y:S01]  /*d100*/  MUFU.EX2 R48, R48 ;  /* 0x0000003000307308 */ /* 0x000fe20000000800 */
[-C--:B------:R-:W-:Y:S01]  /*d110*/  FFMA.FTZ R33, R78, R28.reuse, -R31 ;  /* 0x0000001c4e217223 */ /* 0x080fe2000001081f */
[-CC-:B------:R-:W-:Y:S01]  /*d120*/  FFMA.FTZ R3, R76, R28.reuse, -R29.reuse ;  /* 0x0000001c4c037223 */ /* 0x180fe2000001081d */
[----:B------:R-:W3:Y:S01]  /*d130*/  LDSM.16.MT88.4 R8, [R156+0x6800] ;  /* 0x006800009c08783b */ /* 0x000ee20000004200 */
[----:B------:R-:W4:Y:S01]  /*d140*/  MUFU.EX2 R39, R39 ;  /* 0x0000002700277308 */ /* 0x000f220000000800 */
[-C--:B------:R-:W-:Y:S01]  /*d150*/  FFMA.FTZ R66, R112, R28.reuse, -R29 ;  /* 0x0000001c70427223 */ /* 0x080fe2000001081d */
[-C--:B------:R-:W-:Y:S01]  /*d160*/  FFMA.FTZ R53, R110, R28.reuse, -R31 ;  /* 0x0000001c6e357223 */ /* 0x080fe2000001081f */
        /* <DEDUP_REMOVED lines=19> */
[----:B--2---:R-:W-:Y:S01]  /*d2a0*/  F2FP.F16.F32.PACK_AB R84, R45, R52 ;  /* 0x000000342d54723e */ /* 0x004fe200000000ff */
[-CC-:B------:R-:W-:Y:S01]  /*d2b0*/  FFMA.FTZ R186, R186, R28.reuse, -R31.reuse ;  /* 0x0000001cbaba7223 */ /* 0x180fe2000001081f */
[----:B------:R-:W-:Y:S01]  /*d2c0*/  MUFU.EX2 R35, R35 ;  /* 0x0000002300237308 */ /* 0x000fe20000000800 */
[-CC-:B------:R-:W-:Y:S01]  /*d2d0*/  FFMA.FTZ R107, R134, R28.reuse, -R31.reuse ;  /* 0x0000001c866b7223 */ /* 0x180fe2000001081f */
[-C--:B------:R-:W-:Y:S01]  /*d2e0*/  FFMA.FTZ R109, R132, R28.reuse, -R31 ;  /* 0x0000001c846d7223 */ /* 0x080fe2000001081f */
[-CC-:B------:R-:W-:Y:S01]  /*d2f0*/  FFMA.FTZ R67, R144, R28.reuse, -R29.reuse ;  /* 0x0000001c90437223 */ /* 0x180fe2000001081d */
[----:B------:R-:W-:Y:S01]  /*d300*/  MUFU.EX2 R38, R38 ;  /* 0x0000002600267308 */ /* 0x000fe20000000800 */
[--C-:B------:R-:W-:Y:S01]  /*d310*/  FFMA.FTZ R142, R142, R28, -R29.reuse ;  /* 0x0000001c8e8e7223 */ /* 0x100fe2000001081d */
[----:B----4-:R-:W-:Y:S01]  /*d320*/  F2FP.F16.F32.PACK_AB R86, R41, R44 ;  /* 0x0000002c2956723e */ /* 0x010fe200000000ff */
[-C--:B------:R-:W-:Y:S01]  /*d330*/  FFMA.FTZ R103, R146, R28.reuse, -R29 ;  /* 0x0000001c92677223 */ /* 0x080fe2000001081d */
[----:B------:R-:W-:Y:S01]  /*d340*/  MUFU.EX2 R42, R42 ;  /* 0x0000002a002a7308 */ /* 0x000fe20000000800 */
[-CC-:B------:R-:W-:Y:S01]  /*d350*/  FFMA.FTZ R105, R136, R28.reuse, -R31.reuse ;  /* 0x0000001c88697223 */ /* 0x180fe2000001081f */
[-C--:B------:R-:W-:Y:S01]  /*d360*/  FFMA.FTZ R134, R140, R28.reuse, -R31 ;  /* 0x0000001c8c867223 */ /* 0x080fe2000001081f */
[-C--:B------:R-:W-:Y:S01]  /*d370*/  FFMA.FTZ R132, R138, R28.reuse, -R29 ;  /* 0x0000001c8a847223 */ /* 0x080fe2000001081d */
        /* <DEDUP_REMOVED lines=31> */
[-C--:B------:R-:W-:Y:S01]  /*d570*/  FFMA.FTZ R189, R24, R28.reuse, -R29 ;  /* 0x0000001c18bd7223 */ /* 0x080fe2000001081d */
[----:B------:R-:W3:Y:S01]  /*d580*/  MUFU.EX2 R53, R53 ;  /* 0x0000003500357308 */ /* 0x000ee20000000800 */
[C---:B------:R-:W-:Y:S01]  /*d590*/  HMMA.16816.F32 R92, R84.reuse, R94, RZ ;  /* 0x0000005e545c723c */ /* 0x040fe200000018ff */
[----:B------:R-:W-:Y:S01]  /*d5a0*/  FFMA.FTZ R32, R32, R28, -R31 ;  /* 0x0000001c20207223 */ /* 0x000fe2000001081f */
[----:B------:R-:W-:Y:S01]  /*d5b0*/  ISETP.GE.AND P0, PT, R61, R170, PT ;  /* 0x000000aa3d00720c */ /* 0x000fe20003f06270 */
[----:B------:R-:W-:Y:S04]  /*d5c0*/  MUFU.EX2 R110, R110 ;  /* 0x0000006e006e7308 */ /* 0x000fe80000000800 */
[----:B------:R-:W3:Y:S01]  /*d5d0*/  MUFU.EX2 R47, R47 ;  /* 0x0000002f002f7308 */ /* 0x000ee20000000800 */
[C---:B------:R-:W-:Y:S03]  /*d5e0*/  HMMA.16816.F32 R72, R84.reuse, R74, RZ ;  /* 0x0000004a5448723c */ /* 0x040fe600000018ff */
[----:B------:R-:W3:Y:S04]  /*d5f0*/  MUFU.EX2 R51, R51 ;  /* 0x0000003300337308 */ /* 0x000ee80000000800 */
[----:B------:R-:W-:Y:S01]  /*d600*/  MUFU.EX2 R152, R152 ;  /* 0x0000009800987308 */ /* 0x000fe20000000800 */
[----:B-1----:R-:W-:Y:S01]  /*d610*/  HMMA.16816.F32 R88, R84, R4, RZ ;  /* 0x000000045458723c */ /* 0x002fe200000018ff */
[----:B--2---:R-:W-:Y:S01]  /*d620*/  F2FP.F16.F32.PACK_AB R4, R37, R42 ;  /* 0x0000002a2504723e */ /* 0x004fe200000000ff */
        /* <DEDUP_REMOVED lines=11> */
[----:B------:R1:W-:Y:S02]  /*d6e0*/  MUFU.EX2 R150, R186 ;  /* 0x000000ba00967308 */ /* 0x0003e40000000800 */
[----:B------:R-:W-:Y:S02]  /*d6f0*/  FADD.FTZ R33, R33, R40 ;  /* 0x0000002821217221 */ /* 0x000fe40000010000 */
[C---:B------:R-:W-:Y:S01]  /*d700*/  HMMA.16816.F32 R76, R4.reuse, R12, R76 ;  /* 0x0000000c044c723c */ /* 0x040fe2000000184c */
[----:B------:R-:W2:Y:S04]  /*d710*/  MUFU.EX2 R59, R59 ;  /* 0x0000003b003b7308 */ /* 0x000ea80000000800 */
[----:B------:R-:W-:Y:S03]  /*d720*/  MUFU.EX2 R57, R57 ;  /* 0x0000003900397308 */ /* 0x000fe60000000800 */
[----:B------:R-:W-:Y:S01]  /*d730*/  HMMA.16816.F32 R80, R4, R14, R80 ;  /* 0x0000000e0450723c */ /* 0x000fe20000001850 */
[----:B------:R-:W4:Y:S01]  /*d740*/  LDSM.16.MT88.4 R12, [R157+0x7000] ;  /* 0x007000009d0c783b */ /* 0x000f220000004200 */
[----:B------:R-:W-:Y:S01]  /*d750*/  MUFU.EX2 R67, R67 ;  /* 0x0000004300437308 */ /* 0x000fe20000000800 */
[----:B-1----:R-:W-:-:S03]  /*d760*/  FFMA.FTZ R186, R25, R28, -R31 ;  /* 0x0000001c19ba7223 */ /* 0x002fc6000001081f */
[----:B------:R-:W-:Y:S02]  /*d770*/  MUFU.EX2 R142, R142 ;  /* 0x0000008e008e7308 */ /* 0x000fe40000000800 */
[C---:B------:R-:W-:Y:S02]  /*d780*/  HMMA.16816.F32 R96, R4.reuse, R20, R96 ;  /* 0x000000140460723c */ /* 0x040fe40000001860 */
[----:B------:R-:W-:Y:S04]  /*d790*/  MUFU.EX2 R103, R103 ;  /* 0x0000006700677308 */ /* 0x000fe80000000800 */
[----:B------:R-:W-:Y:S02]  /*d7a0*/  MUFU.EX2 R107, R107 ;  /* 0x0000006b006b7308 */ /* 0x000fe40000000800 */
[C---:B------:R-:W-:Y:S01]  /*d7b0*/  HMMA.16816.F32 R92, R4.reuse, R22, R92 ;  /* 0x00000016045c723c */ /* 0x040fe2000000185c */
[----:B------:R-:W1:Y:S01]  /*d7c0*/  LDSM.16.MT88.4 R20, [R162+0x7000] ;  /* 0x00700000a214783b */ /* 0x000e620000004200 */
[----:B------:R5:W-:Y:S04]  /*d7d0*/  MUFU.EX2 R136, R109 ;  /* 0x0000006d00887308 */ /* 0x000be80000000800 */
[----:B------:R-:W-:Y:S02]  /*d7e0*/  MUFU.EX2 R105, R105 ;  /* 0x0000006900697308 */ /* 0x000fe40000000800 */
[C---:B---3--:R-:W-:Y:S02]  /*d7f0*/  HMMA.16816.F32 R88, R4.reuse, R8, R88 ;  /* 0x000000080458723c */ /* 0x048fe40000001858 */
[----:B------:R-:W-:Y:S04]  /*d800*/  MUFU.EX2 R134, R134 ;  /* 0x0000008600867308 */ /* 0x000fe80000000800 */
[----:B------:R-:W-:Y:S02]  /*d810*/  MUFU.EX2 R132, R132 ;  /* 0x0000008400847308 */ /* 0x000fe40000000800 */
[C---:B------:R-:W-:Y:S01]  /*d820*/  HMMA.16816.F32 R84, R4.reuse, R10, R84 ;  /* 0x0000000a0454723c */ /* 0x040fe20000001854 */
[----:B------:R-:W3:Y:S01]  /*d830*/  LDSM.16.MT88.4 R8, [R156+0x7000] ;  /* 0x007000009c08783b */ /* 0x000ee20000004200 */
[----:B-----5:R-:W-:Y:S01]  /*d840*/  FFMA.FTZ R109, R126, R28, -R29 ;  /* 0x0000001c7e6d7223 */ /* 0x020fe2000001081d */
        /* <DEDUP_REMOVED lines=22> */
[----:B------:R-:W4:Y:S01]  /*d9b0*/  LDSM.16.MT88.4 R12, [R157+0x7800] ;  /* 0x007800009d0c783b */ /* 0x000f220000004200 */
        /* <DEDUP_REMOVED lines=9> */
[C---:B---3--:R-:W-:Y:S02]  /*da50*/  HMMA.16816.F32 R88, R4.reuse, R8, R88 ;  /* 0x000000080458723c */ /* 0x048fe40000001858 */
[----:B------:R-:W-:Y:S06]  /*da60*/  MUFU.EX2 R189, R189 ;  /* 0x000000bd00bd7308 */ /* 0x000fec0000000800 */
[C---:B------:R-:W-:Y:S01]  /*da70*/  HMMA.16816.F32 R84, R4.reuse, R10, R84 ;  /* 0x0000000a0454723c */ /* 0x040fe20000001854 */
[----:B------:R-:W3:Y:S07]  /*da80*/  LDSM.16.MT88.4 R8, [R156+0x7800] ;  /* 0x007800009c08783b */ /* 0x000eee0000004200 */
[C---:B-----5:R-:W-:Y:S08]  /*da90*/  HMMA.16816.F32 R68, R4.reuse, R16, R68 ;  /* 0x000000100444723c */ /* 0x060ff00000001844 */
[----:B------:R-:W-:Y:S01]  /*daa0*/  HMMA.16816.F32 R72, R4, R18, R72 ;  /* 0x000000120448723c */ /* 0x000fe20000001848 */
[----:B------:R-:W-:Y:S01]  /*dab0*/  FFMA.FTZ R5, R148, R28, -R31 ;  /* 0x0000001c94057223 */ /* 0x000fe2000001081f */
[----:B------:R-:W5:Y:S01]  /*dac0*/  LDSM.16.MT88.4 R16, [R158+0x7800] ;  /* 0x007800009e10783b */ /* 0x000f620000004200 */
[----:B------:R-:W4:Y:S01]  /*dad0*/  MUFU.EX2 R148, R190 ;  /* 0x000000be00947308 */ /* 0x000f220000000800 */
[----:B--2---:R-:W-:-:S03]  /*dae0*/  F2FP.F16.F32.PACK_AB R6, R59, R150 ;  /* 0x000000963b06723e */ /* 0x004fc600000000ff */
[----:B------:R-:W2:Y:S01]  /*daf0*/  MUFU.EX2 R154, R5 ;  /* 0x00000005009a7308 */ /* 0x000ea20000000800 */
[----:B----4-:R-:W-:Y:S02]  /*db00*/  F2FP.F16.F32.PACK_AB R7, R57, R148 ;  /* 0x000000943907723e */ /* 0x010fe400000000ff */
[----:B--2---:R-:W-:Y:S01]  /*db10*/  F2FP.F16.F32.PACK_AB R4, R65, R154 ;  /* 0x0000009a4104723e */ /* 0x004fe200000000ff */
[----:B------:R-:W-:Y:S01]  /*db20*/  FADD.FTZ R154, R154, R47 ;  /* 0x0000002f9a9a7221 */ /* 0x000fe20000010000 */
[----:B------:R-:W-:-:S03]  /*db30*/  F2FP.F16.F32.PACK_AB R5, R55, R152 ;  /* 0x000000983705723e */ /* 0x000fc600000000ff */
[----:B------:R-:W-:-:S04]  /*db40*/  FADD.FTZ R65, R65, R154 ;  /* 0x0000009a41417221 */ /* 0x000fc80000010000 */
        /* <DEDUP_REMOVED lines=9> */
[C---:B-----5:R-:W-:Y:S08]  /*dbe0*/  HMMA.16816.F32 R68, R4.reuse, R16, R68 ;  /* 0x000000100444723c */ /* 0x060ff00000001844 */
        /* <DEDUP_REMOVED lines=17> */
[----:B------:R-:W-:Y:S01]  /*dd00*/  F2FP.F16.F32.PACK_AB R4, R114, R113 ;  /* 0x000000717204723e */ /* 0x000fe200000000ff */
[----:B------:R-:W4:Y:S01]  /*dd10*/  LDSM.16.MT88.4 R16, [R156+0x8800] ;  /* 0x008800009c10783b */ /* 0x000f220000004200 */
[----:B------:R-:W-:-:S02]  /*dd20*/  F2FP.F16.F32.PACK_AB R5, R124, R109 ;  /* 0x0000006d7c05723e */ /* 0x000fc400000000ff */
[----:B------:R-:W-:Y:S02]  /*dd30*/  F2FP.F16.F32.PACK_AB R6, R118, R115 ;  /* 0x000000737606723e */ /* 0x000fe400000000ff */
[----:B------:R-:W-:-:S07]  /*dd40*/  F2FP.F16.F32.PACK_AB R7, R116, R111 ;  /* 0x0000006f7407723e */ /* 0x000fce00000000ff */
[C---:B--2---:R-:W-:Y:S08]  /*dd50*/  HMMA.16816.F32 R68, R4.reuse, R12, R68 ;  /* 0x0000000c0444723c */ /* 0x044ff00000001844 */
[C---:B------:R-:W-:Y:S01]  /*dd60*/  HMMA.16816.F32 R72, R4.reuse, R14, R72 ;  /* 0x0000000e0448723c */ /* 0x040fe20000001848 */
[----:B------:R-:W2:Y:S07]  /*dd70*/  LDSM.16.MT88.4 R12, [R162+0x9000] ;  /* 0x00900000a20c783b */ /* 0x000eae0000004200 */
[----:B-1----:R-:W-:Y:S01]  /*dd80*/  HMMA.16816.F32 R96, R4, R20, R96 ;  /* 0x000000140460723c */ /* 0x002fe20000001860 */
[-CC-:B------:R-:W-:Y:S01]  /*dd90*/  FFMA.FTZ R21, R106, R28.reuse, -R29.reuse ;  /* 0x0000001c6a157223 */ /* 0x180fe2000001081d */
[----:B------:R-:W-:-:S05]  /*dda0*/  FFMA.FTZ R20, R102, R28, -R29 ;  /* 0x0000001c66147223 */ /* 0x000fca000001081d */
[----:B------:R-:W-:Y:S01]  /*ddb0*/  MUFU.EX2 R21, R21 ;  /* 0x0000001500157308 */ /* 0x000fe20000000800 */
[C---:B------:R-:W-:Y:S01]  /*ddc0*/  HMMA.16816.F32 R92, R4.reuse, R22, R92 ;  /* 0x00000016045c723c */ /* 0x040fe2000000185c */
[-C--:B------:R-:W-:Y:S01]  /*ddd0*/  FFMA.FTZ R22, R104, R28.reuse, -R29 ;  /* 0x0000001c68167223 */ /* 0x080fe2000001081d */
[----:B------:R-:W-:Y:S01]  /*dde0*/  FFMA.FTZ R23, R58, R28, -R31 ;  /* 0x0000001c3a177223 */ /* 0x000fe2000001081f */
[----:B------:R-:W-:Y:S04]  /*ddf0*/  MUFU.EX2 R20, R20 ;  /* 0x0000001400147308 */ /* 0x000fe80000000800 */
[----:B------:R-:W1:Y:S01]  /*de00*/  MUFU.EX2 R22, R22 ;  /* 0x0000001600167308 */ /* 0x000e620000000800 */
[C---:B---3--:R-:W-:Y:S03]  /*de10*/  HMMA.16816.F32 R76, R4.reuse, R8, R76 ;  /* 0x00000008044c723c */ /* 0x048fe6000000184c */
[----:B------:R-:W3:Y:S05]  /*de20*/  MUFU.EX2 R23, R23 ;  /* 0x0000001700177308 */ /* 0x000eea0000000800 */
[C---:B------:R-:W-:Y:S01]  /*de30*/  HMMA.16816.F32 R80, R4.reuse, R10, R80 ;  /* 0x0000000a0450723c */ /* 0x040fe20000001850 */
[----:B------:R-:W5:Y:S07]  /*de40*/  LDSM.16.MT88.4 R8, [R158+0x9000] ;  /* 0x009000009e08783b */ /* 0x000f6e0000004200 */
[C---:B----4-:R-:W-:Y:S08]  /*de50*/  HMMA.16816.F32 R88, R4.reuse, R16, R88 ;  /* 0x000000100458723c */ /* 0x050ff00000001858 */
[----:B------:R-:W-:Y:S01]  /*de60*/  HMMA.16816.F32 R84, R4, R18, R84 ;  /* 0x000000120454723c */ /* 0x000fe20000001854 */
[----:B------:R-:W-:Y:S01]  /*de70*/  F2FP.F16.F32.PACK_AB R4, R117, R60 ;  /* 0x0000003c7504723e */ /* 0x000fe200000000ff */
[----:B------:R-:W4:Y:S01]  /*de80*/  LDSM.16.MT88.4 R16, [R157+0x9000] ;  /* 0x009000009d10783b */ /* 0x000f220000004200 */
[----:B-1----:R-:W-:-:S02]  /*de90*/  F2FP.F16.F32.PACK_AB R5, R22, R21 ;  /* 0x000000151605723e */ /* 0x002fc400000000ff */
[----:B---3--:R-:W-:Y:S02]  /*dea0*/  F2FP.F16.F32.PACK_AB R6, R54, R23 ;  /* 0x000000173606723e */ /* 0x008fe400000000ff */
[----:B------:R-:W-:-:S07]  /*deb0*/  F2FP.F16.F32.PACK_AB R7, R119, R20 ;  /* 0x000000147707723e */ /* 0x000fce00000000ff */
[C---:B--2---:R-:W-:Y:S08]  /*dec0*/  HMMA.16816.F32 R96, R4.reuse, R12, R96 ;  /* 0x0000000c0460723c */ /* 0x044ff00000001860 */
[C---:B------:R-:W-:Y:S01]  /*ded0*/  HMMA.16816.F32 R92, R4.reuse, R14, R92 ;  /* 0x0000000e045c723c */ /* 0x040fe2000000185c */
[----:B------:R-:W1:Y:S07]  /*dee0*/  LDSM.16.MT88.4 R12, [R156+0x9000] ;  /* 0x009000009c0c783b */ /* 0x000e6e0000004200 */
[----:B-----5:R-:W-:Y:S01]  /*def0*/  HMMA.16816.F32 R68, R4, R8, R68 ;  /* 0x000000080444723c */ /* 0x020fe20000001844 */
[----:B------:R-:W-:Y:S01]  /*df00*/  FADD.FTZ R9, R35, R46 ;  /* 0x0000002e23097221 */ /* 0x000fe20000010000 */
[----:B------:R-:W-:-:S02]  /*df10*/  FFMA.FTZ R35, R34, R28, -R29 ;  /* 0x0000001c22237223 */ /* 0x000fc4000001081d */
[----:B------:R2:W-:Y:S01]  /*df20*/  MUFU.EX2 R34, R36 ;  /* 0x0000002400227308 */ /* 0x0005e20000000800 */
[----:B------:R-:W-:-:S03]  /*df30*/  FADD.FTZ R38, R38, R9 ;  /* 0x0000000926267221 */ /* 0x000fc60000010000 */
[----:B------:R-:W-:Y:S01]  /*df40*/  HMMA.16816.F32 R72, R4, R10, R72 ;  /* 0x0000000a0448723c */ /* 0x000fe20000001848 */
[----:B------:R-:W-:Y:S01]  /*df50*/  FADD.FTZ R3, R3, R38 ;  /* 0x0000002603037221 */ /* 0x000fe20000010000 */
[----:B------:R-:W3:Y:S01]  /*df60*/  LDSM.16.MT88.4 R8, [R162+0x9800] ;  /* 0x00980000a208783b */ /* 0x000ee20000004200 */
[----:B------:R-:W-:Y:S02]  /*df70*/  MUFU.EX2 R35, R35 ;  /* 0x0000002300237308 */ /* 0x000fe40000000800 */
[----:B------:R-:W-:-:S03]  /*df80*/  FADD.FTZ R66, R66, R3 ;  /* 0x0000000342427221 */ /* 0x000fc60000010000 */
[C---:B----4-:R-:W-:Y:S01]  /*df90*/  HMMA.16816.F32 R76, R4.reuse, R16, R76 ;  /* 0x00000010044c723c */ /* 0x050fe2000000184c */
[----:B------:R-:W-:Y:S01]  /*dfa0*/  FADD.FTZ R49, R49, R66 ;  /* 0x0000004231317221 */ /* 0x000fe20000010000 */
[----:B--2---:R-:W-:Y:S01]  /*dfb0*/  FFMA.FTZ R36, R26, R28, -R31 ;  /* 0x0000001c1a247223 */ /* 0x004fe2000001081f */
[----:B------:R-:W-:Y:S01]  /*dfc0*/  FADD.FTZ R28, R150, R65 ;  /* 0x00000041961c7221 */ /* 0x000fe20000010000 */
[----:B------:R-:W2:Y:S01]  /*dfd0*/  MUFU.EX2 R26, R37 ;  /* 0x00000025001a7308 */ /* 0x000ea20000000800 */
[----:B------:R-:W-:Y:S02]  /*dfe0*/  FADD.FTZ R108, R108, R49 ;  /* 0x000000316c6c7221 */ /* 0x000fe40000010000 */
[----:B------:R-:W-:Y:S01]  /*dff0*/  FADD.FTZ R28, R59, R28 ;  /* 0x0000001c3b1c7221 */ /* 0x000fe20000010000 */
[----:B------:R-:W4:Y:S01]  /*e000*/  MUFU.EX2 R3, R36 ;  /* 0x0000002400037308 */ /* 0x000f220000000800 */
[----:B------:R-:W-:Y:S01]  /*e010*/  FADD.FTZ R51, R51, R108 ;  /* 0x0000006c33337221 */ /* 0x000fe20000010000 */
[----:B------:R-:W-:Y:S01]  /*e020*/  HMMA.16816.F32 R80, R4, R18, R80 ;  /* 0x000000120450723c */ /* 0x000fe20000001850 */
[----:B------:R-:W-:Y:S01]  /*e030*/  FADD.FTZ R107, R107, R28 ;  /* 0x0000001c6b6b7221 */ /* 0x000fe20000010000 */
[----:B------:R-:W5:Y:S01]  /*e040*/  LDSM.16.MT88.4 R16, [R158+0x9800] ;  /* 0x009800009e10783b */ /* 0x000f620000004200 */
[----:B------:R-:W-:-:S02]  /*e050*/  FADD.FTZ R152, R152, R51 ;  /* 0x0000003398987221 */ /* 0x000fc40000010000 */
[----:B------:R-:W-:Y:S02]  /*e060*/  FADD.FTZ R136, R136, R107 ;  /* 0x0000006b88887221 */ /* 0x000fe40000010000 */
[----:B------:R-:W-:Y:S01]  /*e070*/  FADD.FTZ R55, R55, R152 ;  /* 0x0000009837377221 */ /* 0x000fe20000010000 */
[C---:B-1----:R-:W-:Y:S01]  /*e080*/  HMMA.16816.F32 R88, R4.reuse, R12, R88 ;  /* 0x0000000c0458723c */ /* 0x042fe20000001858 */
[----:B------:R-:W-:Y:S02]  /*e090*/  FADD.FTZ R105, R105, R136 ;  /* 0x0000008869697221 */ /* 0x000fe40000010000 */
[----:B------:R-:W-:Y:S02]  /*e0a0*/  FADD.FTZ R24, R148, R55 ;  /* 0x0000003794187221 */ /* 0x000fe40000010000 */
[----:B------:R-:W-:Y:S02]  /*e0b0*/  FADD.FTZ R134, R134, R105 ;  /* 0x0000006986867221 */ /* 0x000fe40000010000 */
[----:B------:R-:W-:Y:S01]  /*e0c0*/  FADD.FTZ R24, R57, R24 ;  /* 0x0000001839187221 */ /* 0x000fe20000010000 */
[----:B------:R-:W-:Y:S01]  /*e0d0*/  HMMA.16816.F32 R84, R4, R14, R84 ;  /* 0x0000000e0454723c */ /* 0x000fe20000001854 */
[----:B------:R-:W1:Y:S01]  /*e0e0*/  LDSM.16.MT88.4 R12, [R157+0x9800] ;  /* 0x009800009d0c783b */ /* 0x000e620000004200 */
[----:B--2---:R-:W-:Y:S01]  /*e0f0*/  F2FP.F16.F32.PACK_AB R4, R26, R27 ;  /* 0x0000001b1a04723e */ /* 0x004fe200000000ff */
        /* <DEDUP_REMOVED lines=8> */
[----:B------:R-:W-:Y:S01]  /*e180*/  FADD.FTZ R132, R132, R103 ;  /* 0x0000006784847221 */ /* 0x000fe20000010000 */
[----:B---3--:R-:W-:Y:S03]  /*e190*/  HMMA.16816.F32 R96, R4, R8, R96 ;  /* 0x000000080460723c */ /* 0x008fe60000001860 */
[----:B------:R-:W-:-:S04]  /*e1a0*/  FADD.FTZ R109, R109, R132 ;  /* 0x000000846d6d7221 */ /* 0x000fc80000010000 */
[----:B------:R-:W-:Y:S01]  /*e1b0*/  FADD.FTZ R124, R124, R109 ;  /* 0x0000006d7c7c7221 */ /* 0x000fe20000010000 */
[----:B------:R-:W-:Y:S01]  /*e1c0*/  HMMA.16816.F32 R92, R4, R10, R92 ;  /* 0x0000000a045c723c */ /* 0x000fe2000000185c */
[----:B------:R-:W2:Y:S02]  /*e1d0*/  LDSM.16.MT88.4 R8, [R156+0x9800] ;  /* 0x009800009c08783b */ /* 0x000ea40000004200 */
[----:B------:R-:W-:-:S04]  /*e1e0*/  FADD.FTZ R111, R111, R124 ;  /* 0x0000007c6f6f7221 */ /* 0x000fc80000010000 */
[----:B------:R-:W-:Y:S01]  /*e1f0*/  FADD.FTZ R116, R116, R111 ;  /* 0x0000006f74747221 */ /* 0x000fe20000010000 */
[----:B-----5:R-:W-:Y:S03]  /*e200*/  HMMA.16816.F32 R68, R4, R16, R68 ;  /* 0x000000100444723c */ /* 0x020fe60000001844 */
[----:B------:R-:W-:-:S05]  /*e210*/  FADD.FTZ R21, R21, R116 ;  /* 0x0000007415157221 */ /* 0x000fca0000010000 */
[C---:B------:R-:W-:Y:S08]  /*e220*/  HMMA.16816.F32 R72, R4.reuse, R18, R72 ;  /* 0x000000120448723c */ /* 0x040ff00000001848 */
        /* <DEDUP_REMOVED lines=21> */
[----:B------:R-:W-:Y:S09]  /*e380*/  @!P0 BRA `(.L_x_12395) ;  /* 0x0000002c00948947 */ /* 0x000ff20003800000 */
[----:B------:R-:W-:Y:S01]  /*e390*/  ISETP.NE.U32.AND P0, PT, R130, RZ, PT ;  /* 0x000000ff8200720c */ /* 0x000fe20003f05070 */
[C---:B------:R-:W-:Y:S01]  /*e3a0*/  IMAD.SHL.U32 R187, R62.reuse, 0x20, RZ ;  /* 0x000000203ebb7824 */ /* 0x040fe200078e00ff */
[----:B------:R-:W-:Y:S01]  /*e3b0*/  SHF.L.U64.HI R182, R62, 0x5, R63 ;  /* 0x000000053eb67819 */ /* 0x000fe2000001023f */
[----:B------:R-:W-:Y:S01]  /*e3c0*/  IMAD.MOV.U32 R105, RZ, RZ, R0 ;  /* 0x000000ffff697224 */ /* 0x000fe200078e0000 */
[----:B------:R-:W-:Y:S01]  /*e3d0*/  ISETP.NE.AND.EX P4, PT, R131, RZ, PT, P0 ;  /* 0x000000ff8300720c */ /* 0x000fe20003f85300 */
[----:B------:R-:W-:-:S12]  /*e3e0*/  IMAD.MOV.U32 R103, RZ, RZ, R2 ;  /* 0x000000ffff677224 */ /* 0x000fd800078e0002 */
.L_x_12402:
        /* <DEDUP_REMOVED lines=78> */
.L_x_12397:
[----:B------:R-:W-:Y:S05]  /*e8d0*/  BSYNC.RECONVERGENT B0 ;  /* 0x0000000000007941 */ /* 0x000fea0003800200 */
.L_x_12396:
[----:B------:R-:W1:Y:S01]  /*e8e0*/  S2UR UR7, SR_CgaCtaId ;  /* 0x00000000000779c3 */ /* 0x000e620000008800 */
[----:B------:R-:W-:Y:S01]  /*e8f0*/  IMAD.SHL.U32 R2, R0, 0x8, RZ ;  /* 0x0000000800027824 */ /* 0x000fe200078e00ff */
[----:B------:R-:W-:Y:S01]  /*e900*/  IADD3 R4, P0, PT, R187, R174, RZ ;  /* 0x000000aebb047210 */ /* 0x000fe20007f1e0ff */
[----:B------:R-:W-:Y:S01]  /*e910*/  UMOV UR9, 0x400 ;  /* 0x0000040000097882 */ /* 0x000fe20000000000 */
[----:B------:R-:W-:Y:S01]  /*e920*/  VIADD R179, R179, 0xffffffff ;  /* 0xffffffffb3b37836 */ /* 0x000fe20000000000 */
[----:B------:R-:W-:Y:S01]  /*e930*/  BSSY.RECONVERGENT B1, `(.L_x_12398) ;  /* 0x00000f0000017945 */ /* 0x000fe20003800200 */
[----:B------:R-:W-:Y:S01]  /*e940*/  LOP3.LUT R3, R2, 0x1c0, RZ, 0xc0, !PT ;  /* 0x000001c002037812 */ /* 0x000fe200078ec0ff */
[----:B------:R-:W-:Y:S01]  /*e950*/  IMAD.X R5, R182, 0x1, R175, P0 ;  /* 0x00000001b6057824 */ /* 0x000fe200000e06af */
[-C--:B------:R-:W-:Y:S02]  /*e960*/  IADD3 R6, P0, PT, R4, R187.reuse, RZ ;  /* 0x000000bb04067210 */ /* 0x080fe40007f1e0ff */
[----:B------:R-:W-:Y:S03]  /*e970*/  LOP3.LUT R3, R3, 0x38, R0, 0xf8, !PT ;  /* 0x0000003803037812 */ /* 0x000fe600078ef800 */
[----:B------:R-:W-:Y:S01]  /*e980*/  IMAD.X R7, R5, 0x1, R182, P0 ;  /* 0x0000000105077824 */ /* 0x000fe200000e06b6 */
[--C-:B------:R-:W-:Y:S02]  /*e990*/  LOP3.LUT R3, R3, 0x38, R2.reuse, 0x78, !PT ;  /* 0x0000003803037812 */ /* 0x100fe400078e7802 */
[-C--:B------:R-:W-:Y:S02]  /*e9a0*/  IADD3 R8, P0, PT, R6, R187.reuse, RZ ;  /* 0x000000bb06087210 */ /* 0x080fe40007f1e0ff */
[----:B------:R-:W-:Y:S03]  /*e9b0*/  LOP3.LUT R2, R3, 0x1e00, R2, 0xf8, !PT ;  /* 0x00001e0003027812 */ /* 0x000fe600078ef802 */
[--C-:B------:R-:W-:Y:S01]  /*e9c0*/  IMAD.X R9, R7, 0x1, R182.reuse, P0 ;  /* 0x0000000107097824 */ /* 0x100fe200000e06b6 */
[-C--:B------:R-:W-:Y:S01]  /*e9d0*/  IADD3 R10, P0, PT, R8, R187.reuse, RZ ;  /* 0x000000bb080a7210 */ /* 0x080fe20007f1e0ff */
[----:B-1----:R-:W-:Y:S04]  /*e9e0*/  ULEA UR6, UR7, UR9, 0x18 ;  /* 0x0000000907067291 */ /* 0x002fe8000f8ec0ff */
[--C-:B------:R-:W-:Y:S01]  /*e9f0*/  IMAD.X R11, R9, 0x1, R182.reuse, P0 ;  /* 0x00000001090b7824 */ /* 0x100fe200000e06b6 */
[-C--:B------:R-:W-:Y:S02]  /*ea00*/  IADD3 R12, P0, PT, R10, R187.reuse, RZ ;  /* 0x000000bb0a0c7210 */ /* 0x080fe40007f1e0ff */
[----:B------:R-:W-:Y:S03]  /*ea10*/  LEA R3, R2, UR6, 0x1 ;  /* 0x0000000602037c11 */ /* 0x000fe6000f8e08ff */
[--C-:B------:R-:W-:Y:S01]  /*ea20*/  IMAD.X R13, R11, 0x1, R182.reuse, P0 ;  /* 0x000000010b0d7824 */ /* 0x100fe200000e06b6 */
[-C--:B------:R-:W-:Y:S01]  /*ea30*/  IADD3 R14, P0, PT, R12, R187.reuse, RZ ;  /* 0x000000bb0c0e7210 */ /* 0x080fe20007f1e0ff */
[----:B------:R-:W-:Y:S01]  /*ea40*/  @!PT LDS RZ, [RZ] ;  /* 0x00000000fffff984 */ /* 0x000fe20000000800 */
[----:B------:R-:W-:Y:S01]  /*ea50*/  @!PT LDS RZ, [RZ] ;  /* 0x00000000fffff984 */ /* 0x000fe20000000800 */
[----:B------:R-:W-:Y:S01]  /*ea60*/  @!PT LDS RZ, [RZ] ;  /* 0x00000000fffff984 */ /* 0x000fe20000000800 */
[----:B------:R-:W-:Y:S05]  /*ea70*/  LDGSTS.E.BYPASS.LTC128B.128 [R3+0x6000], desc[UR4][R174.64] ;  /* 0x06000000ae037fae */ /* 0x000fea000b981a04 */
[----:B------:R-:W-:Y:S01]  /*ea80*/  LDGSTS.E.BYPASS.LTC128B.128 [R3+0x6800], desc[UR4][R4.64] ;  /* 0x0680000004037fae */ /* 0x000fe2000b981a04 */
[--C-:B------:R-:W-:Y:S01]  /*ea90*/  IMAD.X R15, R13, 0x1, R182.reuse, P0 ;  /* 0x000000010d0f7824 */ /* 0x100fe200000e06b6 */
[----:B------:R-:W-:Y:S03]  /*eaa0*/  IADD3 R16, P0, PT, R14, R187, RZ ;  /* 0x000000bb0e107210 */ /* 0x000fe60007f1e0ff */
[----:B------:R1:W-:Y:S02]  /*eab0*/  LDGSTS.E.BYPASS.LTC128B.128 [R3+0x7000], desc[UR4][R6.64] ;  /* 0x0700000006037fae */ /* 0x0003e4000b981a04 */
[----:B------:R-:W-:Y:S03]  /*eac0*/  IMAD.X R17, R15, 0x1, R182, P0 ;  /* 0x000000010f117824 */ /* 0x000fe600000e06b6 */
[----:B------:R-:W-:Y:S01]  /*ead0*/  LDGSTS.E.BYPASS.LTC128B.128 [R3+0x7800], desc[UR4][R8.64] ;  /* 0x0780000008037fae */ /* 0x000fe2000b981a04 */
[----:B------:R-:W-:Y:S04]  /*eae0*/  ISETP.GT.AND P0, PT, R179, R170, PT ;  /* 0x000000aab300720c */ /* 0x000fe80003f04270 */
[----:B------:R2:W-:Y:S05]  /*eaf0*/  LDGSTS.E.BYPASS.LTC128B.128 [R3+0x8000], desc[UR4][R10.64] ;  /* 0x080000000a037fae */ /* 0x0005ea000b981a04 */
[----:B------:R-:W-:Y:S05]  /*eb00*/  LDGSTS.E.BYPASS.LTC128B.128 [R3+0x8800], desc[UR4][R12.64] ;  /* 0x088000000c037fae */ /* 0x000fea000b981a04 */
[----:B------:R3:W-:Y:S05]  /*eb10*/  LDGSTS.E.BYPASS.LTC128B.128 [R3+0x9000], desc[UR4][R14.64] ;  /* 0x090000000e037fae */ /* 0x0007ea000b981a04 */
[----:B------:R4:W-:Y:S05]  /*eb20*/  LDGSTS.E.BYPASS.LTC128B.128 [R3+0x9800], desc[UR4][R16.64] ;  /* 0x0980000010037fae */ /* 0x0009ea000b981a04 */
[----:B------:R-:W-:Y:S05]  /*eb30*/  LDSM.16.M88.4 R108, [R167] ;  /* 0x00000000a76c783b */ /* 0x000fea0000000200 */
[----:B------:R-:W1:Y:S05]  /*eb40*/  LDSM.16.M88.4 R112, [R166+0x2000] ;  /* 0x00200000a670783b */ /* 0x000e6a0000000200 */
[----:B------:R-:W3:Y:S05]  /*eb50*/  LDSM.16.M88.4 R116, [R166+0x2800] ;  /* 0x00280000a674783b */ /* 0x000eea0000000200 */
[----:B------:R-:W5:Y:S05]  /*eb60*/  LDSM.16.M88.4 R120, [R166+0x3000] ;  /* 0x00300000a678783b */ /* 0x000f6a0000000200 */
[----:B------:R-:W0:Y:S05]  /*eb70*/  LDGDEPBAR ;  /* 0x00000000000079af */ /* 0x000e2a0000000000 */
[----:B------:R-:W5:Y:S05]  /*eb80*/  LDSM.16.M88.4 R124, [R166+0x3800] ;  /* 0x00380000a67c783b */ /* 0x000f6a0000000200 */
[----:B------:R-:W5:Y:S05]  /*eb90*/  LDSM.16.M88.4 R128, [R166+0x4000] ;  /* 0x00400000a680783b */ /* 0x000f6a0000000200 */
[----:B------:R-:W5:Y:S05]  /*eba0*/  LDSM.16.M88.4 R132, [R166+0x4800] ;  /* 0x00480000a684783b */ /* 0x000f6a0000000200 */
[----:B------:R-:W5:Y:S05]  /*ebb0*/  LDSM.16.M88.4 R136, [R166+0x5000] ;  /* 0x00500000a688783b */ /* 0x000f6a0000000200 */
[----:B------:R-:W5:Y:S01]  /*ebc0*/  LDSM.16.M88.4 R140, [R166+0x5800] ;  /* 0x00580000a68c783b */ /* 0x000f620000000200 */
[C---:B-1----:R-:W-:Y:S04]  /*ebd0*/  HMMA.16816.F32 R4, R108.reuse, R112, RZ ;  /* 0x000000706c04723c */ /* 0x042fe800000018ff */
[----:B------:R-:W-:Y:S04]  /*ebe0*/  LDSM.16.M88.4 R144, [R165] ;  /* 0x00000000a590783b */ /* 0x000fe80000000200 */
[C---:B--2---:R-:W-:Y:S01]  /*ebf0*/  HMMA.16816.F32 R8, R108.reuse, R114, RZ ;  /* 0x000000726c08723c */ /* 0x044fe200000018ff */
[----:B------:R-:W1:Y:S05]  /*ec00*/  LDSM.16.M88.4 R148, [R161+0x2000] ;  /* 0x00200000a194783b */ /* 0x000e6a0000000200 */
[----:B------:R-:W2:Y:S02]  /*ec10*/  LDSM.16.M88.4 R152, [R161+0x2800] ;  /* 0x00280000a198783b */ /* 0x000ea40000000200 */
[C---:B---3--:R-:W-:Y:S03]  /*ec20*/  HMMA.16816.F32 R12, R108.reuse, R116, RZ ;  /* 0x000000746c0c723c */ /* 0x048fe600000018ff */
[----:B------:R-:W-:Y:S05]  /*ec30*/  LDSM.16.M88.4 R112, [R161+0x3800] ;  /* 0x00380000a170783b */ /* 0x000fea0000000200 */
[C---:B----4-:R-:W-:Y:S01]  /*ec40*/  HMMA.16816.F32 R16, R108.reuse, R118, RZ ;  /* 0x000000766c10723c */ /* 0x050fe200000018ff */
        /* <DEDUP_REMOVED lines=17> */
[----:B------:R-:W3:Y:S07]  /*ed60*/  LDSM.16.M88.4 R108, [R161+0x3000] ;  /* 0x00300000a16c783b */ /* 0x000eee0000000200 */
[C---:B-1----:R-:W-:Y:S08]  /*ed70*/  HMMA.16816.F32 R4, R144.reuse, R148, R4 ;  /* 0x000000949004723c */ /* 0x042ff00000001804 */
[C---:B------:R-:W-:Y:S08]  /*ed80*/  HMMA.16816.F32 R8, R144.reuse, R150, R8 ;  /* 0x000000969008723c */ /* 0x040ff00000001808 */
[C---:B--2---:R-:W-:Y:S08]  /*ed90*/  HMMA.16816.F32 R12, R144.reuse, R152, R12 ;  /* 0x00000098900c723c */ /* 0x044ff0000000180c */
[C---:B------:R-:W-:Y:S08]  /*eda0*/  HMMA.16816.F32 R16, R144.reuse, R154, R16 ;  /* 0x0000009a9010723c */ /* 0x040ff00000001810 */
[C---:B---3--:R-:W-:Y:S08]  /*edb0*/  HMMA.16816.F32 R20, R144.reuse, R108, R20 ;  /* 0x0000006c9014723c */ /* 0x048ff00000001814 */
        /* <DEDUP_REMOVED lines=39> */
[----:B------:R-:W-:Y:S01]  /*f030*/  HMMA.16816.F32 R64, R108, R122, R64 ;  /* 0x0000007a6c40723c */ /* 0x000fe20000001840 */
[----:B------:R-:W1:Y:S05]  /*f040*/  LDSM.16.M88.4 R108, [R159+0x3000] ;  /* 0x003000009f6c783b */ /* 0x000e6a0000000200 */
[----:B------:R-:W2:Y:S02]  /*f050*/  LDSM.16.M88.4 R120, [R159+0x4800] ;  /* 0x004800009f78783b */ /* 0x000ea40000000200 */
[C---:B----4-:R-:W-:Y:S08]  /*f060*/  HMMA.16816.F32 R4, R124.reuse, R132, R4 ;  /* 0x000000847c04723c */ /* 0x050ff00000001804 */
[C---:B------:R-:W-:Y:S01]  /*f070*/  HMMA.16816.F32 R8, R124.reuse, R134, R8 ;  /* 0x000000867c08723c */ /* 0x040fe20000001808 */
[----:B------:R-:W3:Y:S07]  /*f080*/  LDSM.16.M88.4 R132, [R159+0x5000] ;  /* 0x005000009f84783b */ /* 0x000eee0000000200 */
[C---:B-----5:R-:W-:Y:S08]  /*f090*/  HMMA.16816.F32 R12, R124.reuse, R128, R12 ;  /* 0x000000807c0c723c */ /* 0x060ff0000000180c */
[C---:B------:R-:W-:Y:S01]  /*f0a0*/  HMMA.16816.F32 R16, R124.reuse, R130, R16 ;  /* 0x000000827c10723c */ /* 0x040fe20000001810 */
[----:B------:R-:W4:Y:S01]  /*f0b0*/  LDSM.16.M88.4 R128, [R159+0x5800] ;  /* 0x005800009f80783b */ /* 0x000f220000000200 */
        /* <DEDUP_REMOVED lines=90> */
.L_x_12401:
[----:B------:R-:W-:Y:S05]  /*f660*/  BSYNC.RECONVERGENT B0 ;  /* 0x0000000000007941 */ /* 0x000fea0003800200 */
.L_x_12400:
        /* <DEDUP_REMOVED lines=28> */
.L_x_12399:
[----:B------:R-:W-:Y:S05]  /*f830*/  BSYNC.RECONVERGENT B1 ;  /* 0x0000000000017941 */ /* 0x000fea0003800200 */
.L_x_12398:
        /* <DEDUP_REMOVED lines=97> */
[-C--:B------:R-:W-:Y:S01]  /*fe50*/  FFMA.FTZ R136, R40, R3.reuse, -R118 ;  /* 0x0000000328887223 */ /* 0x080fe20000010876 */
[-CC-:B------:R-:W-:Y:S01]  /*fe60*/  FFMA.FTZ R133, R42, R3.reuse, -R116.reuse ;  /* 0x000000032a857223 */ /* 0x180fe20000010874 */
[----:B------:R-:W-:Y:S01]  /*fe70*/  FFMA.FTZ R138, R43, R3, -R116 ;  /* 0x000000032b8a7223 */ /* 0x000fe20000010874 */
[----:B-----5:R-:W-:Y:S01]  /*fe80*/  F2FP.F16.F32.PACK_AB R98, R117, R122 ;  /* 0x0000007a7562723e */ /* 0x020fe200000000ff */
[C---:B------:R-:W-:Y:S01]  /*fe90*/  FMUL.FTZ R78, R102.reuse, R78 ;  /* 0x0000004e664e7220 */ /* 0x040fe20000410000 */
[----:B------:R-:W-:Y:S01]  /*fea0*/  FMUL.FTZ R79, R102, R79 ;  /* 0x0000004f664f7220 */ /* 0x000fe20000410000 */
[C---:B------:R-:W-:Y:S01]  /*feb0*/  FMUL.FTZ R76, R103.reuse, R76 ;  /* 0x0000004c674c7220 */ /* 0x040fe20000410000 */
[C---:B------:R-:W-:Y:S01]  /*fec0*/  FMUL.FTZ R77, R103.reuse, R77 ;  /* 0x0000004d674d7220 */ /* 0x040fe20000410000 */
[----:B------:R-:W-:Y:S01]  /*fed0*/  FFMA.FTZ R12, R12, R3, -R118 ;  /* 0x000000030c0c7223 */ /* 0x000fe20000010876 */
[C---:B------:R-:W-:Y:S01]  /*fee0*/  FMUL.FTZ R82, R102.reuse, R82 ;  /* 0x0000005266527220 */ /* 0x040fe20000410000 */
[----:B------:R-:W-:Y:S01]  /*fef0*/  FMUL.FTZ R83, R102, R83 ;  /* 0x0000005366537220 */ /* 0x000fe20000410000 */
[----:B--2---:R-:W-:Y:S01]  /*ff00*/  F2FP.F16.F32.PACK_AB R99, R120, R121 ;  /* 0x000000797863723e */ /* 0x004fe200000000ff */
[C---:B------:R-:W-:Y:S01]  /*ff10*/  FMUL.FTZ R80, R103.reuse, R80 ;  /* 0x0000005067507220 */ /* 0x040fe20000410000 */
[----:B------:R-:W-:Y:S01]  /*ff20*/  FMUL.FTZ R81, R103, R81 ;  /* 0x0000005167517220 */ /* 0x000fe20000410000 */
[-CC-:B------:R-:W-:Y:S01]  /*ff30*/  FFMA.FTZ R127, R14, R3.reuse, -R116.reuse ;  /* 0x000000030e7f7223 */ /* 0x180fe20000010874 */
[C---:B------:R-:W-:Y:S01]  /*ff40*/  FMUL.FTZ R14, R102.reuse, R90 ;  /* 0x0000005a660e7220 */ /* 0x040fe20000410000 */
[----:B------:R-:W-:Y:S01]  /*ff50*/  FFMA.FTZ R129, R15, R3, -R116 ;  /* 0x000000030f817223 */ /* 0x000fe20000010874 */
[----:B------:R-:W-:Y:S01]  /*ff60*/  FMUL.FTZ R15, R102, R91 ;  /* 0x0000005b660f7220 */ /* 0x000fe20000410000 */
[C---:B-1----:R-:W-:Y:S01]  /*ff70*/  HMMA.16816.F32 R4, R96.reuse, R104, R4 ;  /* 0x000000686004723c */ /* 0x042fe20000001804 */
[----:B------:R-:W-:Y:S10]  /*ff80*/  MUFU.EX2 R132, R132 ;  /* 0x0000008400847308 */ /* 0x000ff40000000800 */
[----:B------:R-:W-:Y:S01]  /*ff90*/  MUFU.EX2 R127, R127 ;  /* 0x0000007f007f7308 */ /* 0x000fe20000000800 */
[-C--:B------:R-:W-:Y:S01]  /*ffa0*/  FFMA.FTZ R128, R16, R3.reuse, -R118 ;  /* 0x0000000310807223 */ /* 0x080fe20000010876 */
[----:B------:R-:W-:Y:S01]  /*ffb0*/  FMUL.FTZ R16, R103, R84 ;  /* 0x0000005467107220 */ /* 0x000fe20000410000 */
[C---:B------:R-:W-:Y:S01]  /*ffc0*/  HMMA.16816.F32 R8, R96.reuse, R106, R8 ;  /* 0x0000006a6008723c */ /* 0x040fe20000001808 */
[----:B------:R-:W1:Y:S06]  /*ffd0*/  LDSM.16.MT88.4 R104, [R162+0x6800] ;  /* 0x00680000a268783b */ /* 0x000e6c0000004200 */
[----:B------:R-:W-:Y:S01]  /*ffe0*/  MUFU.EX2 R134, R134 ;  /* 0x0000008600867308 */ /* 0x000fe20000000800 */
[-CC-:B------:R-:W-:Y:S01]  /*fff0*/  FFMA.FTZ R125, R18, R3.reuse, -R116.reuse ;  /* 0x00000003127d7223 */ /* 0x180fe20000010874 */
[C---:B------:R-:W-:Y:S01]  /*10000*/  FMUL.FTZ R18, R102.reuse, R86 ;  /* 0x0000005666127220 */ /* 0x040fe20000410000 */
[----:B------:R-:W-:Y:S07]  /*10010*/  FFMA.FTZ R130, R19, R3, -R116 ;  /* 0x0000000313827223 */ /* 0x000fee0000010874 */
[----:B------:R-:W-:Y:S01]  /*10020*/  MUFU.EX2 R128, R128 ;  /* 0x0000008000807308 */ /* 0x000fe20000000800 */
[----:B------:R-:W-:Y:S01]  /*10030*/  FMUL.FTZ R19, R102, R87 ;  /* 0x0000005766137220 */ /* 0x000fe20000410000 */
[C---:B------:R-:W-:Y:S08]  /*10040*/  HMMA.16816.F32 R68, R96.reuse, R108, R68 ;  /* 0x0000006c6044723c */ /* 0x040ff00000001844 */
[----:B------:R-:W-:Y:S01]  /*10050*/  MUFU.EX2 R125, R125 ;  /* 0x0000007d007d7308 */ /* 0x000fe20000000800 */
[-C--:B------:R-:W-:Y:S01]  /*10060*/  FFMA.FTZ R20, R20, R3.reuse, -R118 ;  /* 0x0000000314147223 */ /* 0x080fe20000010876 */
        /* <DEDUP_REMOVED lines=8> */
[----:B------:R-:W-:Y:S01]  /*100f0*/  FFMA.FTZ R51, R51, R3, -R116 ;  /* 0x0000000333337223 */ /* 0x000fe20000010874 */
[----:B------:R-:W-:Y:S07]  /*10100*/  FFMA.FTZ R123, R102, R189, R123 ;  /* 0x000000bd667b7223 */ /* 0x000fee000001007b */
[----:B------:R-:W-:Y:S01]  /*10110*/  MUFU.EX2 R135, R135 ;  /* 0x0000008700877308 */ /* 0x000fe20000000800 */
[-CC-:B------:R-:W-:Y:S01]  /*10120*/  FFMA.FTZ R60, R60, R3.reuse, -R118.reuse ;  /* 0x000000033c3c7223 */ /* 0x180fe20000010876 */
        /* <DEDUP_REMOVED lines=9> */
[----:B------:R-:W-:Y:S01]  /*101c0*/  FFMA.FTZ R115, R17, R3, -R118 ;  /* 0x0000000311737223 */ /* 0x000fe20000010876 */
[----:B------:R-:W-:Y:S01]  /*101d0*/  FMUL.FTZ R17, R103, R85 ;  /* 0x0000005567117220 */ /* 0x000fe20000410000 */
[----:B------:R-:W-:Y:S07]  /*101e0*/  FFMA.FTZ R63, R63, R3, -R116 ;  /* 0x000000033f3f7223 */ /* 0x000fee0000010874 */
[----:B------:R-:W1:Y:S01]  /*101f0*/  MUFU.EX2 R114, R129 ;  /* 0x0000008100727308 */ /* 0x000e620000000800 */
[C---:B------:R-:W-:Y:S01]  /*10200*/  FFMA.FTZ R124, R103.reuse, R186, R124 ;  /* 0x000000ba677c7223 */ /* 0x040fe2000001007c */
[----:B-----5:R-:W-:Y:S01]  /*10210*/  FMUL.FTZ R12, R103, R88 ;  /* 0x00000058670c7220 */ /* 0x020fe20000410000 */
[----:B------:R-:W-:Y:S07]  /*10220*/  FADD.FTZ R126, R126, R123 ;  /* 0x0000007b7e7e7221 */ /* 0x000fee0000010000 */
        /* <DEDUP_REMOVED lines=27> */
[----:B------:R-:W4:Y:S02]  /*103e0*/  LDSM.16.MT88.4 R104, [R158+0x7000] ;  /* 0x007000009e68783b */ /* 0x000f240000004200 */
[----:B------:R-:W-:Y:S01]  /*103f0*/  FADD.FTZ R113, R112, R113 ;  /* 0x0000007170717221 */ /* 0x000fe20000010000 */
[----:B------:R-:W-:Y:S03]  /*10400*/  FADD.FTZ R114, R114, R127 ;  /* 0x0000007f72727221 */ /* 0x000fe60000010000 */
[----:B------:R-:W-:Y:S01]  /*10410*/  FADD.FTZ R128, R128, R113 ;  /* 0x0000007180807221 */ /* 0x000fe20000010000 */
[C---:B---3--:R-:W-:Y:S03]  /*10420*/  HMMA.16816.F32 R68, R84.reuse, R108, R68 ;  /* 0x0000006c5444723c */ /* 0x048fe60000001844 */
[-CC-:B------:R-:W-:Y:S01]  /*10430*/  FFMA.FTZ R109, R25, R3.reuse, -R118.reuse ;  /* 0x00000003196d7223 */ /* 0x180fe20000010876 */
[-C--:B------:R-:W-:Y:S01]  /*10440*/  FFMA.FTZ R108, R21, R3.reuse, -R118 ;  /* 0x00000003156c7223 */ /* 0x080fe20000010876 */
[----:B------:R-:W3:Y:S01]  /*10450*/  LDSM.16.MT88.4 R24, [R157+0x7000] ;  /* 0x007000009d18783b */ /* 0x000ee20000004200 */
[----:B------:R-:W-:Y:S01]  /*10460*/  FADD.FTZ R128, R115, R128 ;  /* 0x0000008073807221 */ /* 0x000fe20000010000 */
[----:B------:R-:W-:Y:S01]  /*10470*/  FADD.FTZ R125, R125, R114 ;  /* 0x000000727d7d7221 */ /* 0x000fe20000010000 */
[C---:B------:R-:W-:Y:S01]  /*10480*/  HMMA.16816.F32 R72, R84.reuse, R110, R72 ;  /* 0x0000006e5448723c */ /* 0x040fe20000001848 */
[----:B------:R-:W-:Y:S02]  /*10490*/  MUFU.EX2 R111, R20 ;  /* 0x00000014006f7308 */ /* 0x000fe40000000800 */
[----:B------:R-:W-:Y:S01]  /*104a0*/  FFMA.FTZ R110, R22, R3, -R116 ;  /* 0x00000003166e7223 */ /* 0x000fe20000010874 */
[----:B------:R-:W-:Y:S07]  /*104b0*/  FADD.FTZ R125, R130, R125 ;  /* 0x0000007d827d7221 */ /* 0x000fee0000010000 */
[----:B------:R-:W5:Y:S01]  /*104c0*/  MUFU.EX2 R108, R108 ;  /* 0x0000006c006c7308 */ /* 0x000f620000000800 */
[C---:B------:R-:W-:Y:S09]  /*104d0*/  HMMA.16816.F32 R76, R84.reuse, R88, R76 ;  /* 0x00000058544c723c */ /* 0x040ff2000000184c */
[----:B------:R-:W1:Y:S10]  /*104e0*/  MUFU.EX2 R110, R110 ;  /* 0x0000006e006e7308 */ /* 0x000e740000000800 */
[----:B------:R-:W2:Y:S01]  /*104f0*/  MUFU.EX2 R109, R109 ;  /* 0x0000006d006d7308 */ /* 0x000ea20000000800 */
[C---:B------:R-:W-:Y:S01]  /*10500*/  HMMA.16816.F32 R80, R84.reuse, R90, R80 ;  /* 0x0000005a5450723c */ /* 0x040fe20000001850 */
[----:B------:R-:W-:Y:S02]  /*10510*/  LDSM.16.MT88.4 R88, [R162+0x7800] ;  /* 0x00780000a258783b */ /* 0x000fe40000004200 */
[C---:B-----5:R-:W-:Y:S01]  /*10520*/  F2FP.F16.F32.PACK_AB R20, R108.reuse, R111 ;  /* 0x0000006f6c14723e */ /* 0x060fe200000000ff */
[----:B------:R-:W-:Y:S01]  /*10530*/  FADD.FTZ R111, R111, R128 ;  /* 0x000000806f6f7221 */ /* 0x000fe20000010000 */
[----:B-1----:R-:W-:Y:S03]  /*10540*/  F2FP.F16.F32.PACK_AB R21, R129, R110 ;  /* 0x0000006e8115723e */ /* 0x002fe600000000ff */
[C---:B------:R-:W-:Y:S03]  /*10550*/  HMMA.16816.F32 R12, R84.reuse, R92, R12 ;  /* 0x0000005c540c723c */ /* 0x040fe6000000180c */
[----:B--2---:R-:W-:Y:S01]  /*10560*/  F2FP.F16.F32.PACK_AB R22, R109, R132 ;  /* 0x000000846d16723e */ /* 0x004fe200000000ff */
[----:B------:R-:W-:Y:S01]  /*10570*/  FADD.FTZ R111, R108, R111 ;  /* 0x0000006f6c6f7221 */ /* 0x000fe20000010000 */
[----:B------:R-:W-:Y:S03]  /*10580*/  FADD.FTZ R110, R110, R125 ;  /* 0x0000007d6e6e7221 */ /* 0x000fe60000010000 */
[----:B------:R-:W-:Y:S01]  /*10590*/  HMMA.16816.F32 R16, R84, R94, R16 ;  /* 0x0000005e5410723c */ /* 0x000fe20000001810 */
[----:B------:R-:W1:Y:S02]  /*105a0*/  LDSM.16.MT88.4 R84, [R156+0x7000] ;  /* 0x007000009c54783b */ /* 0x000e640000004200 */
[----:B------:R-:W-:Y:S04]  /*105b0*/  FADD.FTZ R129, R129, R110 ;  /* 0x0000006e81817221 */ /* 0x000fe80000010000 */
[----:B------:R-:W-:Y:S01]  /*105c0*/  FADD.FTZ R134, R134, R129 ;  /* 0x0000008186867221 */ /* 0x000fe20000010000 */
[C---:B------:R-:W-:Y:S01]  /*105d0*/  HMMA.16816.F32 R4, R20.reuse, R96, R4 ;  /* 0x000000601404723c */ /* 0x040fe20000001804 */
[----:B------:R-:W2:Y:S04]  /*105e0*/  LDSM.16.MT88.4 R92, [R158+0x7800] ;  /* 0x007800009e5c783b */ /* 0x000ea80000004200 */
[-CC-:B------:R-:W-:Y:S01]  /*105f0*/  FFMA.FTZ R97, R28, R3.reuse, -R118.reuse ;  /* 0x000000031c617223 */ /* 0x180fe20000010876 */
[-C--:B------:R-:W-:Y:S01]  /*10600*/  FFMA.FTZ R96, R32, R3.reuse, -R118 ;  /* 0x0000000320607223 */ /* 0x080fe20000010876 */
[----:B------:R-:W-:Y:S01]  /*10610*/  FADD.FTZ R131, R131, R134 ;  /* 0x0000008683837221 */ /* 0x000fe20000010000 */
[C---:B------:R-:W-:Y:S03]  /*10620*/  HMMA.16816.F32 R8, R20.reuse, R98, R8 ;  /* 0x000000621408723c */ /* 0x040fe60000001808 */
[-C--:B------:R-:W-:Y:S01]  /*10630*/  FFMA.FTZ R98, R29, R3.reuse, -R118 ;  /* 0x000000031d627223 */ /* 0x080fe20000010876 */
[-CC-:B------:R-:W-:Y:S01]  /*10640*/  FFMA.FTZ R99, R34, R3.reuse, -R116.reuse ;  /* 0x0000000322637223 */ /* 0x180fe20000010874 */
[----:B------:R-:W-:Y:S03]  /*10650*/  MUFU.EX2 R97, R97 ;  /* 0x0000006100617308 */ /* 0x000fe60000000800 */
[C---:B----4-:R-:W-:Y:S07]  /*10660*/  HMMA.16816.F32 R68, R20.reuse, R104, R68 ;  /* 0x000000681444723c */ /* 0x050fee0000001844 */
[----:B------:R-:W4:Y:S01]  /*10670*/  MUFU.EX2 R98, R98 ;  /* 0x0000006200627308 */ /* 0x000f220000000800 */
[-C--:B------:R-:W-:Y:S01]  /*10680*/  FFMA.FTZ R104, R30, R3.reuse, -R116 ;  /* 0x000000031e687223 */ /* 0x080fe20000010874 */
[-C--:B------:R-:W-:Y:S08]  /*10690*/  FFMA.FTZ R105, R33, R3.reuse, -R118 ;  /* 0x0000000321697223 */ /* 0x080ff00000010876 */
[----:B------:R-:W-:Y:S01]  /*106a0*/  MUFU.EX2 R96, R96 ;  /* 0x0000006000607308 */ /* 0x000fe20000000800 */
[C---:B------:R-:W-:Y:S09]  /*106b0*/  HMMA.16816.F32 R72, R20.reuse, R106, R72 ;  /* 0x0000006a1448723c */ /* 0x040ff20000001848 */
        /* <DEDUP_REMOVED lines=14> */
[-C--:B------:R-:W-:Y:S01]  /*107a0*/  FFMA.FTZ R85, R47, R3.reuse, -R116 ;  /* 0x000000032f557223 */ /* 0x080fe20000010874 */
[--C-:B------:R-:W-:Y:S03]  /*107b0*/  FFMA.FTZ R46, R48, R3, -R118.reuse ;  /* 0x00000003302e7223 */ /* 0x100fe60000010876 */
[----:B------:R-:W-:Y:S01]  /*107c0*/  MUFU.EX2 R47, R84 ;  /* 0x00000054002f7308 */ /* 0x000fe20000000800 */
[----:B------:R-:W-:Y:S03]  /*107d0*/  HMMA.16816.F32 R16, R20, R86, R16 ;  /* 0x000000561410723c */ /* 0x000fe60000001810 */
[----:B----4-:R-:W-:Y:S01]  /*107e0*/  F2FP.F16.F32.PACK_AB R20, R98, R97 ;  /* 0x000000616214723e */ /* 0x010fe200000000ff */
[-CC-:B------:R-:W-:Y:S01]  /*107f0*/  FFMA.FTZ R86, R44, R3.reuse, -R118.reuse ;  /* 0x000000032c567223 */ /* 0x180fe20000010876 */
[----:B---3--:R-:W-:Y:S04]  /*10800*/  F2FP.F16.F32.PACK_AB R21, R107, R104 ;  /* 0x000000686b15723e */ /* 0x008fe800000000ff */
[----:B------:R-:W-:Y:S01]  /*10810*/  MUFU.EX2 R48, R85 ;  /* 0x0000005500307308 */ /* 0x000fe20000000800 */
[----:B------:R-:W-:Y:S01]  /*10820*/  F2FP.F16.F32.PACK_AB R22, R105, R96 ;  /* 0x000000606916723e */ /* 0x000fe200000000ff */
[--C-:B------:R-:W-:Y:S01]  /*10830*/  FFMA.FTZ R44, R45, R3, -R118.reuse ;  /* 0x000000032d2c7223 */ /* 0x100fe20000010876 */
[----:B--2---:R-:W-:Y:S07]  /*10840*/  F2FP.F16.F32.PACK_AB R23, R106, R99 ;  /* 0x000000636a17723e */ /* 0x004fee00000000ff */
[----:B------:R-:W-:Y:S10]  /*10850*/  MUFU.EX2 R45, R86 ;  /* 0x00000056002d7308 */ /* 0x000ff40000000800 */
[----:B------:R-:W-:Y:S01]  /*10860*/  MUFU.EX2 R44, R44 ;  /* 0x0000002c002c7308 */ /* 0x000fe20000000800 */
[C---:B------:R-:W-:Y:S09]  /*10870*/  HMMA.16816.F32 R4, R20.reuse, R88, R4 ;  /* 0x000000581404723c */ /* 0x040ff20000001804 */
[----:B------:R-:W-:Y:S01]  /*10880*/  MUFU.EX2 R46, R46 ;  /* 0x0000002e002e7308 */ /* 0x000fe20000000800 */
[-CC-:B------:R-:W-:Y:S01]  /*10890*/  FFMA.FTZ R88, R37, R3.reuse, -R118.reuse ;  /* 0x0000000325587223 */ /* 0x180fe20000010876 */
[-CC-:B------:R-:W-:Y:S02]  /*108a0*/  FFMA.FTZ R89, R41, R3.reuse, -R118.reuse ;  /* 0x0000000329597223 */ /* 0x180fe40000010876 */
[----:B------:R-:W-:Y:S01]  /*108b0*/  LDSM.16.MT88.4 R40, [R158+0x8800] ;  /* 0x008800009e28783b */ /* 0x000fe20000004200 */
[C---:B------:R-:W-:Y:S05]  /*108c0*/  HMMA.16816.F32 R8, R20.reuse, R90, R8 ;  /* 0x0000005a1408723c */ /* 0x040fea0000001808 */
[----:B------:R-:W-:Y:S01]  /*108d0*/  MUFU.EX2 R88, R88 ;  /* 0x0000005800587308 */ /* 0x000fe20000000800 */
[-C--:B------:R-:W-:Y:S01]  /*108e0*/  FFMA.FTZ R91, R36, R3.reuse, -R118 ;  /* 0x00000003245b7223 */ /* 0x080fe20000010876 */
[----:B------:R-:W-:Y:S08]  /*108f0*/  FFMA.FTZ R90, R38, R3, -R116 ;  /* 0x00000003265a7223 */ /* 0x000ff00000010874 */
[----:B------:R-:W-:Y:S01]  /*10900*/  MUFU.EX2 R89, R89 ;  /* 0x0000005900597308 */ /* 0x000fe20000000800 */
[----:B------:R-:W1:Y:S01]  /*10910*/  LDSM.16.MT88.4 R36, [R158+0x8000] ;  /* 0x008000009e24783b */ /* 0x000e620000004200 */
[C---:B------:R-:W-:Y:S08]  /*10920*/  HMMA.16816.F32 R68, R20.reuse, R92, R68 ;  /* 0x0000005c1444723c */ /* 0x040ff00000001844 */
[----:B------:R-:W2:Y:S10]  /*10930*/  MUFU.EX2 R91, R91 ;  /* 0x0000005b005b7308 */ /* 0x000eb40000000800 */
        /* <DEDUP_REMOVED lines=9> */
[----:B--2---:R-:W-:Y:S02]  /*109d0*/  F2FP.F16.F32.PACK_AB R20, R88, R91 ;  /* 0x0000005b5814723e */ /* 0x004fe400000000ff */
[----:B---3--:R-:W-:Y:S02]  /*109e0*/  F2FP.F16.F32.PACK_AB R21, R135, R90 ;  /* 0x0000005a8715723e */ /* 0x008fe400000000ff */
[----:B------:R-:W-:Y:S02]  /*109f0*/  F2FP.F16.F32.PACK_AB R22, R89, R136 ;  /* 0x000000885916723e */ /* 0x000fe400000000ff */
[----:B------:R-:W-:Y:S07]  /*10a00*/  F2FP.F16.F32.PACK_AB R23, R138, R133 ;  /* 0x000000858a17723e */ /* 0x000fee00000000ff */
[C---:B------:R-:W-:Y:S08]  /*10a10*/  HMMA.16816.F32 R4, R20.reuse, R32, R4 ;  /* 0x000000201404723c */ /* 0x040ff00000001804 */
[C---:B------:R-:W-:Y:S01]  /*10a20*/  HMMA.16816.F32 R8, R20.reuse, R34, R8 ;  /* 0x000000221408723c */ /* 0x040fe20000001808 */
[----:B------:R-:W2:Y:S07]  /*10a30*/  LDSM.16.MT88.4 R32, [R162+0x8800] ;  /* 0x00880000a220783b */ /* 0x000eae0000004200 */
[C---:B-1----:R-:W-:Y:S08]  /*10a40*/  HMMA.16816.F32 R68, R20.reuse, R36, R68 ;  /* 0x000000241444723c */ /* 0x042ff00000001844 */
[C---:B------:R-:W-:Y:S01]  /*10a50*/  HMMA.16816.F32 R72, R20.reuse, R38, R72 ;  /* 0x000000261448723c */ /* 0x040fe20000001848 */
[----:B------:R-:W1:Y:S07]  /*10a60*/  LDSM.16.MT88.4 R36, [R157+0x8800] ;  /* 0x008800009d24783b */ /* 0x000e6e0000004200 */
[C---:B----4-:R-:W-:Y:S08]  /*10a70*/  HMMA.16816.F32 R76, R20.reuse, R28, R76 ;  /* 0x0000001c144c723c */ /* 0x050ff0000000184c */
        /* <DEDUP_REMOVED lines=12> */
[C---:B------:R-:W-:Y:S03]  /*10b40*/  HMMA.16816.F32 R68, R20.reuse, R40, R68 ;  /* 0x000000281444723c */ /* 0x040fe60000001844 */
[-CC-:B------:R-:W-:Y:S01]  /*10b50*/  FFMA.FTZ R41, R52, R3.reuse, -R118.reuse ;  /* 0x0000000334297223 */ /* 0x180fe20000010876 */
[-CC-:B------:R-:W-:Y:S01]  /*10b60*/  FFMA.FTZ R40, R53, R3.reuse, -R118.reuse ;  /* 0x0000000335287223 */ /* 0x180fe20000010876 */
[-C--:B------:R-:W-:Y:S03]  /*10b70*/  FFMA.FTZ R52, R64, R3.reuse, -R118 ;  /* 0x0000000340347223 */ /* 0x080fe60000010876 */
[C---:B------:R-:W-:Y:S01]  /*10b80*/  HMMA.16816.F32 R72, R20.reuse, R42, R72 ;  /* 0x0000002a1448723c */ /* 0x040fe20000001848 */
[----:B------:R-:W-:Y:S02]  /*10b90*/  MUFU.EX2 R41, R41 ;  /* 0x0000002900297308 */ /* 0x000fe40000000800 */
[-CC-:B------:R-:W-:Y:S01]  /*10ba0*/  FFMA.FTZ R42, R54, R3.reuse, -R116.reuse ;  /* 0x00000003362a7223 */ /* 0x180fe20000010874 */
[-CC-:B------:R-:W-:Y:S07]  /*10bb0*/  FFMA.FTZ R43, R55, R3.reuse, -R116.reuse ;  /* 0x00000003372b7223 */ /* 0x180fee0000010874 */
[----:B------:R-:W4:Y:S01]  /*10bc0*/  MUFU.EX2 R40, R40 ;  /* 0x0000002800287308 */ /* 0x000f220000000800 */
[-CC-:B------:R-:W-:Y:S01]  /*10bd0*/  FFMA.FTZ R54, R66, R3.reuse, -R116.reuse ;  /* 0x0000000342367223 */ /* 0x180fe20000010874 */
[-C--:B------:R-:W-:Y:S01]  /*10be0*/  FFMA.FTZ R116, R67, R3.reuse, -R116 ;  /* 0x0000000343747223 */ /* 0x080fe20000010874 */
[C---:B-1----:R-:W-:Y:S07]  /*10bf0*/  HMMA.16816.F32 R76, R20.reuse, R36, R76 ;  /* 0x00000024144c723c */ /* 0x042fee000000184c */
[----:B------:R-:W-:Y:S01]  /*10c00*/  MUFU.EX2 R42, R42 ;  /* 0x0000002a002a7308 */ /* 0x000fe20000000800 */
[-CC-:B------:R-:W-:Y:S01]  /*10c10*/  FFMA.FTZ R37, R56, R3.reuse, -R118.reuse ;  /* 0x0000000338257223 */ /* 0x180fe20000010876 */
[----:B------:R-:W-:Y:S08]  /*10c20*/  FFMA.FTZ R36, R57, R3, -R118 ;  /* 0x0000000339247223 */ /* 0x000ff00000010876 */
[----:B------:R-:W1:Y:S01]  /*10c30*/  MUFU.EX2 R43, R43 ;  /* 0x0000002b002b7308 */ /* 0x000e620000000800 */
[----:B------:R-:W-:Y:S01]  /*10c40*/  FADD.FTZ R56, R132, R111 ;  /* 0x0000006f84387221 */ /* 0x000fe20000010000 */
[C---:B------:R-:W-:Y:S08]  /*10c50*/  HMMA.16816.F32 R80, R20.reuse, R38, R80 ;  /* 0x000000261450723c */ /* 0x040ff00000001850 */
[----:B------:R-:W-:Y:S01]  /*10c60*/  MUFU.EX2 R37, R37 ;  /* 0x0000002500257308 */ /* 0x000fe20000000800 */
[----:B------:R-:W-:Y:S09]  /*10c70*/  FADD.FTZ R56, R109, R56 ;  /* 0x000000386d387221 */ /* 0x000ff20000010000 */
[----:B------:R-:W5:Y:S01]  /*10c80*/  MUFU.EX2 R36, R36 ;  /* 0x0000002400247308 */ /* 0x000f620000000800 */
[C---:B---3--:R-:W-:Y:S09]  /*10c90*/  HMMA.16816.F32 R12, R20.reuse, R24, R12 ;  /* 0x00000018140c723c */ /* 0x048ff2000000180c */
[----:B------:R-:W-:Y:S10]  /*10ca0*/  MUFU.EX2 R39, R58 ;  /* 0x0000003a00277308 */ /* 0x000ff40000000800 */
[----:B------:R-:W3:Y:S01]  /*10cb0*/  MUFU.EX2 R38, R59 ;  /* 0x0000003b00267308 */ /* 0x000ee20000000800 */
[----:B------:R-:W-:Y:S01]  /*10cc0*/  HMMA.16816.F32 R16, R20, R26, R16 ;  /* 0x0000001a1410723c */ /* 0x000fe20000001810 */
[----:B------:R-:W2:Y:S08]  /*10cd0*/  LDSM.16.MT88.4 R24, [R157+0x9000] ;  /* 0x009000009d18783b */ /* 0x000eb00000004200 */
[----:B------:R-:W-:Y:S01]  /*10ce0*/  MUFU.EX2 R52, R52 ;  /* 0x0000003400347308 */ /* 0x000fe20000000800 */
[----:B----4-:R-:W-:Y:S02]  /*10cf0*/  F2FP.F16.F32.PACK_AB R20, R40, R41 ;  /* 0x000000292814723e */ /* 0x010fe400000000ff */
[----:B-1----:R-:W-:Y:S07]  /*10d00*/  F2FP.F16.F32.PACK_AB R21, R43, R42 ;  /* 0x0000002a2b15723e */ /* 0x002fee00000000ff */
[----:B------:R-:W-:Y:S01]  /*10d10*/  MUFU.EX2 R54, R54 ;  /* 0x0000003600367308 */ /* 0x000fe20000000800 */
[----:B-----5:R-:W-:Y:S09]  /*10d20*/  F2FP.F16.F32.PACK_AB R22, R36, R37 ;  /* 0x000000252416723e */ /* 0x020ff200000000ff */
[----:B------:R-:W1:Y:S01]  /*10d30*/  MUFU.EX2 R189, R116 ;  /* 0x0000007400bd7308 */ /* 0x000e620000000800 */
[----:B---3--:R-:W-:Y:S07]  /*10d40*/  F2FP.F16.F32.PACK_AB R23, R38, R39 ;  /* 0x000000272617723e */ /* 0x008fee00000000ff */
[C---:B------:R-:W-:Y:S03]  /*10d50*/  HMMA.16816.F32 R4, R20.reuse, R28, R4 ;  /* 0x0000001c1404723c */ /* 0x040fe60000001804 */
[----:B-1----:R-:W-:Y:S05]  /*10d60*/  F2FP.F16.F32.PACK_AB R87, R189, R54 ;  /* 0x00000036bd57723e */ /* 0x002fea00000000ff */
[C---:B------:R-:W-:Y:S01]  /*10d70*/  HMMA.16816.F32 R8, R20.reuse, R30, R8 ;  /* 0x0000001e1408723c */ /* 0x040fe20000001808 */
[----:B------:R-:W1:Y:S07]  /*10d80*/  LDSM.16.MT88.4 R28, [R156+0x9000] ;  /* 0x009000009c1c783b */ /* 0x000e6e0000004200 */
[C---:B--2---:R-:W-:Y:S01]  /*10d90*/  HMMA.16816.F32 R68, R20.reuse, R32, R68 ;  /* 0x000000201444723c */ /* 0x044fe20000001844 */
        /* <DEDUP_REMOVED lines=9> */
[----:B--2---:R-:W-:Y:S01]  /*10e30*/  F2FP.F16.F32.PACK_AB R84, R32, R33 ;  /* 0x000000212054723e */ /* 0x004fe200000000ff */
[C---:B------:R-:W-:Y:S01]  /*10e40*/  HMMA.16816.F32 R80, R20.reuse, R26, R80 ;  /* 0x0000001a1450723c */ /* 0x040fe20000001850 */
[----:B------:R-:W2:Y:S02]  /*10e50*/  LDSM.16.MT88.4 R24, [R158+0x9800] ;  /* 0x009800009e18783b */ /* 0x000ea40000004200 */
[----:B---3--:R-:W-:Y:S05]  /*10e60*/  F2FP.F16.F32.PACK_AB R85, R35, R34 ;  /* 0x000000222355723e */ /* 0x008fea00000000ff */
[C---:B-1----:R-:W-:Y:S03]  /*10e70*/  HMMA.16816.F32 R12, R20.reuse, R28, R12 ;  /* 0x0000001c140c723c */ /* 0x042fe6000000180c */
[----:B------:R-:W-:Y:S01]  /*10e80*/  FADD.FTZ R28, R104, R131 ;  /* 0x00000083681c7221 */ /* 0x000fe20000010000 */
[----:B------:R-:W-:Y:S01]  /*10e90*/  FADD.FTZ R29, R97, R56 ;  /* 0x00000038611d7221 */ /* 0x000fe20000010000 */
[----:B----4-:R-:W-:Y:S02]  /*10ea0*/  F2FP.F16.F32.PACK_AB R86, R53, R52 ;  /* 0x000000343556723e */ /* 0x010fe400000000ff */
[----:B------:R-:W-:Y:S01]  /*10eb0*/  FADD.FTZ R28, R107, R28 ;  /* 0x0000001c6b1c7221 */ /* 0x000fe20000010000 */
[----:B------:R-:W-:Y:S01]  /*10ec0*/  HMMA.16816.F32 R16, R20, R30, R16 ;  /* 0x0000001e1410723c */ /* 0x000fe20000001810 */
[----:B------:R-:W1:Y:S02]  /*10ed0*/  LDSM.16.MT88.4 R20, [R157+0x9800] ;  /* 0x009800009d14783b */ /* 0x000e640000004200 */
[----:B------:R-:W-:Y:S01]  /*10ee0*/  FADD.FTZ R29, R98, R29 ;  /* 0x0000001d621d7221 */ /* 0x000fe20000010000 */
[----:B------:R-:W-:Y:S03]  /*10ef0*/  FADD.FTZ R99, R99, R28 ;  /* 0x0000001c63637221 */ /* 0x000fe60000010000 */
[----:B------:R-:W-:Y:S01]  /*10f00*/  FADD.FTZ R28, R96, R29 ;  /* 0x0000001d601c7221 */ /* 0x000fe20000010000 */
[----:B------:R-:W-:Y:S02]  /*10f10*/  FADD.FTZ R29, R106, R99 ;  /* 0x000000636a1d7221 */ /* 0x000fe40000010000 */
[C---:B------:R-:W-:Y:S01]  /*10f20*/  HMMA.16816.F32 R96, R84.reuse, R92, R4 ;  /* 0x0000005c5460723c */ /* 0x040fe20000001804 */
[----:B------:R-:W3:Y:S04]  /*10f30*/  LDSM.16.MT88.4 R4, [R156+0x9800] ;  /* 0x009800009c04783b */ /* 0x000ee80000004200 */
[----:B------:R-:W-:Y:S01]  /*10f40*/  FADD.FTZ R28, R105, R28 ;  /* 0x0000001c691c7221 */ /* 0x000fe20000010000 */
[----:B------:R-:W-:Y:S01]  /*10f50*/  MOV R105, R0 ;  /* 0x0000000000697202 */ /* 0x000fe20000000f00 */
        /* <DEDUP_REMOVED lines=40> */
.L_x_12395:
        /* <DEDUP_REMOVED lines=13> */
.L_x_12410:
[----:B------:R-:W1:Y:S01]  /*112b0*/  S2R R3, SR_TID.X ;  /* 0x0000000000037919 */ /* 0x000e620000002100 */
[----:B------:R-:W2:Y:S01]  /*112c0*/  MUFU.RCP R10, R6 ;  /* 0x00000006000a7308 */ /* 0x000ea20000001000 */
[----:B------:R-:W-:Y:S01]  /*112d0*/  FSETP.NE.FTZ.AND P0, PT, R6, RZ, PT ;  /* 0x000000ff0600720b */ /* 0x000fe20003f15000 */
[----:B---3--:R-:W-:Y:S01]  /*112e0*/  FADD.FTZ R5, R9, R11 ;  /* 0x0000000b09057221 */ /* 0x008fe20000010000 */
[----:B------:R-:W-:Y:S04]  /*112f0*/  BAR.SYNC.DEFER_BLOCKING 0x0 ;  /* 0x0000000000007b1d */ /* 0x000fe80000010000 */
[----:B------:R-:W-:Y:S02]  /*11300*/  FSETP.NE.FTZ.AND P1, PT, R5, RZ, PT ;  /* 0x000000ff0500720b */ /* 0x000fe40003f35000 */
[----:B------:R-:W3:Y:S01]  /*11310*/  MUFU.RCP R7, R5 ;  /* 0x0000000500077308 */ /* 0x000ee20000001000 */
        /* <DEDUP_REMOVED lines=10> */
[----:B------:R-:W-:Y:S01]  /*113c0*/  FMUL.FTZ R76, R9, R76 ;  /* 0x0000004c094c7220 */ /* 0x000fe20000410000 */
[----:B------:R-:W-:Y:S01]  /*113d0*/  SHF.L.U32 R11, R3, 0x1, RZ ;  /* 0x00000001030b7819 */ /* 0x000fe200000006ff */
[C---:B------:R-:W-:Y:S01]  /*113e0*/  FMUL.FTZ R77, R9.reuse, R77 ;  /* 0x0000004d094d7220 */ /* 0x040fe20000410000 */
[----:B------:R-:W-:Y:S01]  /*113f0*/  LOP3.LUT R12, R10, 0x1c0, RZ, 0xc0, !PT ;  /* 0x000001c00a0c7812 */ /* 0x000fe200078ec0ff */
[----:B------:R-:W-:Y:S01]  /*11400*/  FMUL.FTZ R80, R9, R80 ;  /* 0x0000005009507220 */ /* 0x000fe20000410000 */
[----:B------:R-:W-:Y:S01]  /*11410*/  R2P PR, R3, 0x1c ;  /* 0x0000001c03007804 */ /* 0x000fe20000000000 */
[C---:B------:R-:W-:Y:S01]  /*11420*/  FMUL.FTZ R81, R9.reuse, R81 ;  /* 0x0000005109517220 */ /* 0x040fe20000410000 */
[----:B------:R-:W-:Y:S01]  /*11430*/  LOP3.LUT R12, R12, 0x38, R11, 0xf8, !PT ;  /* 0x000000380c0c7812 */ /* 0x000fe200078ef80b */
[----:B------:R-:W-:Y:S01]  /*11440*/  FMUL.FTZ R88, R9, R88 ;  /* 0x0000005809587220 */ /* 0x000fe20000410000 */
[----:B------:R-:W-:Y:S01]  /*11450*/  LOP3.LUT R11, R11, 0x6, RZ, 0xc0, !PT ;  /* 0x000000060b0b7812 */ /* 0x000fe200078ec0ff */
[C---:B------:R-:W-:Y:S01]  /*11460*/  FMUL.FTZ R89, R9.reuse, R89 ;  /* 0x0000005909597220 */ /* 0x040fe20000410000 */
[C---:B------:R-:W-:Y:S01]  /*11470*/  FMUL.FTZ R84, R9.reuse, R84 ;  /* 0x0000005409547220 */ /* 0x040fe20000410000 */
[----:B------:R-:W-:Y:S01]  /*11480*/  FMUL.FTZ R85, R9, R85 ;  /* 0x0000005509557220 */ /* 0x000fe20000410000 */
[----:B------:R-:W-:Y:S01]  /*11490*/  IADD3 R8, PT, PT, R12, R11, R8 ;  /* 0x0000000b0c087210 */ /* 0x000fe20007ffe008 */
[----:B------:R-:W-:Y:S01]  /*114a0*/  IMAD.MOV.U32 R11, RZ, RZ, 0x20 ;  /* 0x00000020ff0b7424 */ /* 0x000fe200078e00ff */
[----:B------:R-:W-:-:S02]  /*114b0*/  MOV R9, 0x40 ;  /* 0x0000004000097802 */ /* 0x000fc40000000f00 */
[----:B------:R-:W-:Y:S02]  /*114c0*/  LEA R8, R8, UR6, 0x2 ;  /* 0x0000000608087c11 */ /* 0x000fe4000f8e10ff */
[----:B------:R-:W-:Y:S02]  /*114d0*/  SEL R9, R9, 0xffffffc0, !P3 ;  /* 0xffffffc009097807 */ /* 0x000fe40005800000 */
[----:B---3--:R-:W-:Y:S01]  /*114e0*/  FSEL R7, R7, 1, P1 ;  /* 0x3f80000007077808 */ /* 0x008fe20000800000 */
[----:B------:R-:W-:Y:S01]  /*114f0*/  STS.64 [R8], R96 ;  /* 0x0000006008007388 */ /* 0x000fe20000000a00 */
[C---:B------:R-:W-:Y:S01]  /*11500*/  IADD3 R14, PT, PT, R8.reuse, 0x80, RZ ;  /* 0x00000080080e7810 */ /* 0x040fe20007ffe0ff */
[----:B------:R-:W-:Y:S01]  /*11510*/  @P4 VIADD R14, R8, 0xffffff80 ;  /* 0xffffff80080e4836 */ /* 0x000fe20000000000 */
[----:B------:R-:W-:Y:S01]  /*11520*/  SEL R11, R11, 0xffffffe0, !P2 ;  /* 0xffffffe00b0b7807 */ /* 0x000fe20005000000 */
[----:B------:R-:W-:Y:S02]  /*11530*/  IMAD.IADD R12, R9, 0x1, R8 ;  /* 0x00000001090c7824 */ /* 0x000fe400078e0208 */
        /* <DEDUP_REMOVED lines=17> */
[----:B------:R1:W-:Y:S01]  /*11650*/  STS.64 [R8+0x800], R98 ;  /* 0x0008006208007388 */ /* 0x0003e20000000a00 */
[----:B------:R-:W-:-:S02]  /*11660*/  IADD3 R16, PT, PT, R9, R14, RZ ;  /* 0x0000000e09107210 */ /* 0x000fc40007ffe0ff */
[C---:B------:R-:W-:Y:S01]  /*11670*/  IADD3 R13, PT, PT, R11.reuse, R12, RZ ;  /* 0x0000000c0b0d7210 */ /* 0x040fe20007ffe0ff */
[----:B------:R-:W-:Y:S01]  /*11680*/  STS.64 [R7], R92 ;  /* 0x0000005c07007388 */ /* 0x000fe20000000a00 */
[C---:B------:R-:W-:Y:S01]  /*11690*/  IADD3 R15, PT, PT, R11.reuse, R14, RZ ;  /* 0x0000000e0b0f7210 */ /* 0x040fe20007ffe0ff */
[----:B------:R-:W-:Y:S02]  /*116a0*/  IMAD.IADD R11, R11, 0x1, R16 ;  /* 0x000000010b0b7824 */ /* 0x000fe400078e0210 */
[----:B------:R2:W-:Y:S04]  /*116b0*/  STS.64 [R7+0x800], R94 ;  /* 0x0008005e07007388 */ /* 0x0005e80000000a00 */
        /* <DEDUP_REMOVED lines=12> */
[----:B-1----:R-:W4:Y:S04]  /*11780*/  LD.E.64 R8, desc[UR4][R100.64+0xb0] ;  /* 0x0000b00464087980 */ /* 0x002f28000c101b00 */
[----:B--2---:R-:W2:Y:S04]  /*11790*/  LD.E R7, desc[UR4][R100.64+0x60] ;  /* 0x0000600464077980 */ /* 0x004ea8000c101900 */
[----:B------:R-:W2:Y:S04]  /*117a0*/  LD.E R45, desc[UR4][R100.64+0xcc] ;  /* 0x0000cc04642d7980 */ /* 0x000ea8000c101900 */
[----:B------:R-:W2:Y:S01]  /*117b0*/  LD.E.64 R36, desc[UR4][R100.64+0x78] ;  /* 0x0000780464247980 */ /* 0x000ea2000c101b00 */
[----:B------:R-:W-:Y:S01]  /*117c0*/  SHF.R.U32.HI R38, RZ, 0x4, R4 ;  /* 0x00000004ff267819 */ /* 0x000fe20000011604 */
[----:B---3--:R-:W1:Y:S02]  /*117d0*/  @P0 MUFU.LG2 R12, R6 ;  /* 0x00000006000c0308 */ /* 0x008e640000000c00 */
[----:B------:R3:W5:Y:S01]  /*117e0*/  LD.E.64 R40, desc[UR4][R100.64+0xa8] ;  /* 0x0000a80464287980 */ /* 0x000762000c101b00 */
[----:B------:R-:W-:Y:S01]  /*117f0*/  IADD3 R39, PT, PT, -R178, R181, RZ ;  /* 0x000000b5b2277210 */ /* 0x000fe20007ffe1ff */
[C---:B------:R-:W-:Y:S01]  /*11800*/  VIADD R4, R38.reuse, 0x10 ;  /* 0x0000001026047836 */ /* 0x040fe20000000000 */
[----:B----4-:R-:W-:Y:S01]  /*11810*/  IADD3 R14, PT, PT, R38, 0x18, RZ ;  /* 0x00000018260e7810 */ /* 0x010fe20007ffe0ff */
[----:B------:R-:W-:Y:S01]  /*11820*/  IMAD.MOV.U32 R44, RZ, RZ, -0x800000 ;  /* 0xff800000ff2c7424 */ /* 0x000fe200078e00ff */
[----:B------:R-:W-:Y:S01]  /*11830*/  SHF.R.U32.HI R43, RZ, 0x1, R3 ;  /* 0x00000001ff2b7819 */ /* 0x000fe20000011603 */
[----:B------:R-:W4:Y:S01]  /*11840*/  @P1 MUFU.LG2 R32, R5 ;  /* 0x0000000500201308 */ /* 0x000f220000000c00 */
[-C--:B------:R-:W-:Y:S01]  /*11850*/  ISETP.GE.AND P6, PT, R4, R39.reuse, PT ;  /* 0x000000270400720c */ /* 0x080fe20003fc6270 */
[----:B------:R-:W-:Y:S01]  /*11860*/  IMAD.MOV.U32 R48, RZ, RZ, -0x800000 ;  /* 0xff800000ff307424 */ /* 0x000fe200078e00ff */
[----:B------:R-:W-:Y:S01]  /*11870*/  SHF.L.U32 R4, R3, 0x2, RZ ;  /* 0x0000000203047819 */ /* 0x000fe200000006ff */
[----:B------:R-:W-:Y:S01]  /*11880*/  BSSY.RECONVERGENT B0, `(.L_x_12404) ;  /* 0x0000034000007945 */ /* 0x000fe20003800200 */
[----:B------:R-:W-:Y:S01]  /*11890*/  BAR.SYNC.DEFER_BLOCKING 0x0 ;  /* 0x0000000000007b1d */ /* 0x000fe20000010000 */
[----:B------:R-:W-:-:S02]  /*118a0*/  ISETP.GE.AND P5, PT, R14, R39, PT ;  /* 0x000000270e00720c */ /* 0x000fc40003fa6270 */
[----:B------:R-:W-:Y:S02]  /*118b0*/  LOP3.LUT R14, R4, 0x1f8, RZ, 0xc0, !PT ;  /* 0x000001f8040e7812 */ /* 0x000fe400078ec0ff */
[----:B------:R-:W-:Y:S01]  /*118c0*/  LOP3.LUT R49, R10, 0x10, RZ, 0xc0, !PT ;  /* 0x000000100a317812 */ /* 0x000fe200078ec0ff */
[----:B-1----:R-:W-:Y:S01]  /*118d0*/  @P0 FMUL.FTZ R12, R12, 0.69314718246459960938 ;  /* 0x3f3172180c0c0820 */ /* 0x002fe20000410000 */
[----:B------:R-:W-:Y:S02]  /*118e0*/  LOP3.LUT R10, R14, 0x38, R43, 0x78, !PT ;  /* 0x000000380e0a7812 */ /* 0x000fe400078e782b */
[C---:B------:R-:W-:Y:S01]  /*118f0*/  IADD3 R16, PT, PT, R38.reuse, 0x8, RZ ;  /* 0x0000000826107810 */ /* 0x040fe20007ffe0ff */
[----:B-----5:R-:W-:Y:S01]  /*11900*/  @P0 FFMA.FTZ R44, R33, R2, R12 ;  /* 0x00000002212c0223 */ /* 0x020fe2000001000c */
[----:B------:R-:W-:Y:S01]  /*11910*/  IADD3 R6, PT, PT, R38, 0x20, RZ ;  /* 0x0000002026067810 */ /* 0x000fe20007ffe0ff */
[----:B----4-:R-:W-:Y:S01]  /*11920*/  @P1 FMUL.FTZ R32, R32, 0.69314718246459960938 ;  /* 0x3f31721820201820 */ /* 0x010fe20000410000 */
[----:B------:R-:W-:-:S02]  /*11930*/  LEA R49, R10, R49, 0x2 ;  /* 0x000000310a317211 */ /* 0x000fc400078e10ff */
[-C--:B------:R-:W-:Y:S01]  /*11940*/  ISETP.GE.AND P2, PT, R16, R39.reuse, PT ;  /* 0x000000271000720c */ /* 0x080fe20003f46270 */
[----:B------:R-:W-:Y:S01]  /*11950*/  @P1 FFMA.FTZ R48, R33, R0, R32 ;  /* 0x0000000021301223 */ /* 0x000fe20000010020 */
[-C--:B------:R-:W-:Y:S02]  /*11960*/  ISETP.GE.AND P4, PT, R6, R39.reuse, PT ;  /* 0x000000270600720c */ /* 0x080fe40003f86270 */
[----:B------:R-:W-:Y:S02]  /*11970*/  LOP3.LUT R2, R4, 0xffc, RZ, 0xc0, !PT ;  /* 0x00000ffc04027812 */ /* 0x000fe400078ec0ff */
[----:B------:R-:W-:Y:S01]  /*11980*/  LOP3.LUT R0, R43, 0x30, RZ, 0xc0, !PT ;  /* 0x000000302b007812 */ /* 0x000fe200078ec0ff */
[----:B------:R3:W1:Y:S01]  /*11990*/  LDS.128 R28, [R49+UR6] ;  /* 0x00000006311c7984 */ /* 0x0006620008000c00 */
[----:B------:R-:W-:Y:S02]  /*119a0*/  P2R R42, PR, RZ, 0x4 ;  /* 0x00000004ff2a7803 */ /* 0x000fe40000000000 */
[----:B------:R-:W-:Y:S01]  /*119b0*/  ISETP.GE.AND P2, PT, R38, R39, PT ;  /* 0x000000272600720c */ /* 0x000fe20003f46270 */
[----:B------:R3:W4:Y:S04]  /*119c0*/  LDS.128 R24, [R49+UR6+0x800] ;  /* 0x0008000631187984 */ /* 0x0007280008000c00 */
[----:B------:R3:W1:Y:S04]  /*119d0*/  LDS.128 R20, [R49+UR6+0x1000] ;  /* 0x0010000631147984 */ /* 0x0006680008000c00 */
[----:B------:R3:W1:Y:S04]  /*119e0*/  LDS.128 R16, [R49+UR6+0x1800] ;  /* 0x0018000631107984 */ /* 0x0006680008000c00 */
[----:B------:R3:W1:Y:S04]  /*119f0*/  LDS.128 R12, [R49+UR6+0x2000] ;  /* 0x00200006310c7984 */ /* 0x0006680008000c00 */
[----:B------:R3:W1:Y:S01]  /*11a00*/  LDS.128 R32, [R49+UR6+0x3800] ;  /* 0x0038000631207984 */ /* 0x0006620008000c00 */
[----:B------:R-:W-:-:S04]  /*11a10*/  IMAD R8, R8, UR8, R183 ;  /* 0x0000000808087c24 */ /* 0x000fc8000f8e02b7 */
[----:B--2---:R-:W-:-:S04]  /*11a20*/  IMAD R7, R8, R7, R180 ;  /* 0x0000000708077224 */ /* 0x004fc800078e02b4 */
[----:B------:R-:W-:Y:S02]  /*11a30*/  IMAD R46, R9, R7, R178 ;  /* 0x00000007092e7224 */ /* 0x000fe400078e02b2 */
[----:B------:R3:W2:Y:S02]  /*11a40*/  LDS.128 R8, [R49+UR6+0x2800] ;  /* 0x0028000631087984 */ /* 0x0006a40008000c00 */
[----:B------:R-:W-:Y:S02]  /*11a50*/  IMAD R45, R46, R45, RZ ;  /* 0x0000002d2e2d7224 */ /* 0x000fe400078e02ff */
[----:B------:R3:W1:Y:S03]  /*11a60*/  LDS.128 R4, [R49+UR6+0x3000] ;  /* 0x0030000631047984 */ /* 0x0006660008000c00 */
[----:B------:R-:W-:Y:S02]  /*11a70*/  IADD3 R47, P0, PT, R45, R2, RZ ;  /* 0x000000022d2f7210 */ /* 0x000fe40007f1e0ff */
[----:B------:R-:W-:-:S02]  /*11a80*/  IADD3 R2, PT, PT, R38, 0x28, RZ ;  /* 0x0000002826027810 */ /* 0x000fc40007ffe0ff */
[----:B------:R-:W-:Y:S02]  /*11a90*/  LEA.HI.X.SX32 R45, R45, RZ, 0x1, P0 ;  /* 0x000000ff2d2d7211 */ /* 0x000fe400000f0eff */
[C---:B------:R-:W-:Y:S02]  /*11aa0*/  LEA R36, P0, R47.reuse, R36, 0x2 ;  /* 0x000000242f247211 */ /* 0x040fe400078010ff */
[----:B------:R-:W-:Y:S02]  /*11ab0*/  ISETP.GE.AND P3, PT, R2, R39, PT ;  /* 0x000000270200720c */ /* 0x000fe40003f66270 */
[----:B------:R-:W-:Y:S02]  /*11ac0*/  LEA.HI.X R37, R47, R37, R45, 0x2, P0 ;  /* 0x000000252f257211 */ /* 0x000fe400000f142d */
[----:B------:R-:W-:Y:S02]  /*11ad0*/  LOP3.LUT P0, RZ, R3, 0x3, RZ, 0xc0, !PT ;  /* 0x0000000303ff7812 */ /* 0x000fe4000780c0ff */
[----:B------:R-:W-:-:S04]  /*11ae0*/  SHF.R.U32.HI R3, RZ, 0x2, R3 ;  /* 0x00000002ff037819 */ /* 0x000fc80000011603 */
[----:B------:R-:W-:Y:S02]  /*11af0*/  LOP3.LUT R43, R0, 0x7, R3, 0xf8, !PT ;  /* 0x00000007002b7812 */ /* 0x000fe400078ef803 */
[----:B------:R-:W-:-:S05]  /*11b00*/  IADD3 R0, PT, PT, R38, 0x30, RZ ;  /* 0x0000003026007810 */ /* 0x000fca0007ffe0ff */
[----:B---34-:R-:W-:Y:S05]  /*11b10*/  @P0 BRA `(.L_x_12405) ;  /* 0x0000000000280947 */ /* 0x018fea0003800000 */
[----:B------:R-:W-:Y:S01]  /*11b20*/  IADD3 R3, P0, PT, R46, R43, RZ ;  /* 0x0000002b2e037210 */ /* 0x000fe20007f1e0ff */
[----:B------:R-:W-:-:S03]  /*11b30*/  IMAD.IADD R178, R181, 0x1, -R178 ;  /* 0x00000001b5b27824 */ /* 0x000fc600078e0ab2 */
[----:B------:R-:W-:Y:S02]  /*11b40*/  LEA.HI.X.SX32 R46, R46, RZ, 0x1, P0 ;  /* 0x000000ff2e2e7211 */ /* 0x000fe400000f0eff */
[----:B------:R-:W-:-:S04]  /*11b50*/  LEA R2, P0, R3, R40, 0x2 ;  /* 0x0000002803027211 */ /* 0x000fc800078010ff */
[----:B------:R-:W-:Y:S02]  /*11b60*/  LEA.HI.X R3, R3, R41, R46, 0x2, P0 ;  /* 0x0000002903037211 */ /* 0x000fe400000f142e */
[C---:B------:R-:W-:Y:S01]  /*11b70*/  ISETP.GE.AND P0, PT, R43.reuse, R178, PT ;  /* 0x000000b22b00720c */ /* 0x040fe20003f06270 */
[----:B------:R-:W-:-:S12]  /*11b80*/  VIADD R43, R43, 0x8 ;  /* 0x000000082b2b7836 */ /* 0x000fd80000000000 */
[----:B------:R3:W-:Y:S01]  /*11b90*/  @!P0 ST.E desc[UR4][R2.64], R44 ;  /* 0x0000002c02008985 */ /* 0x0007e2000c101904 */
[----:B------:R-:W-:-:S13]  /*11ba0*/  ISETP.GE.AND P0, PT, R43, R178, PT ;  /* 0x000000b22b00720c */ /* 0x000fda0003f06270 */
[----:B------:R3:W-:Y:S02]  /*11bb0*/  @!P0 ST.E desc[UR4][R2.64+0x20], R48 ;  /* 0x0000203002008985 */ /* 0x0007e4000c101904 */
.L_x_12405:
[----:B------:R-:W-:Y:S05]  /*11bc0*/  BSYNC.RECONVERGENT B0 ;  /* 0x0000000000007941 */ /* 0x000fea0003800200 */
.L_x_12404:
[----:B------:R-:W-:Y:S01]  /*11bd0*/  VIADD R38, R38, 0x38 ;  /* 0x0000003826267836 */ /* 0x000fe20000000000 */
[----:B-1----:R-:W-:Y:S01]  /*11be0*/  @!P2 ST.E.128 desc[UR4][R36.64], R28 ;  /* 0x0000001c2400a985 */ /* 0x002fe2000c101d04 */
[-C--:B------:R-:W-:Y:S01]  /*11bf0*/  ISETP.GE.AND P1, PT, R0, R39.reuse, PT ;  /* 0x000000270000720c */ /* 0x080fe20003f26270 */
[----:B------:R-:W-:Y:S01]  /*11c00*/  IMAD.MOV.U32 R177, RZ, RZ, 0x0 ;  /* 0x00000000ffb17424 */ /* 0x000fe200078e00ff */
[----:B------:R-:W-:Y:S01]  /*11c10*/  ISETP.NE.AND P2, PT, R42, RZ, PT ;  /* 0x000000ff2a00720c */ /* 0x000fe20003f45270 */
[----:B------:R-:W-:Y:S01]  /*11c20*/  @!P6 ST.E.128 desc[UR4][R36.64+0x1000], R20 ;  /* 0x001000142400e985 */ /* 0x000fe2000c101d04 */
[----:B------:R-:W-:-:S03]  /*11c30*/  ISETP.GE.AND P0, PT, R38, R39, PT ;  /* 0x000000272600720c */ /* 0x000fc60003f06270 */
[----:B------:R-:W-:Y:S04]  /*11c40*/  @!P5 ST.E.128 desc[UR4][R36.64+0x1800], R16 ;  /* 0x001800102400d985 */ /* 0x000fe8000c101d04 */
[----:B------:R-:W-:Y:S04]  /*11c50*/  @!P4 ST.E.128 desc[UR4][R36.64+0x2000], R12 ;  /* 0x0020000c2400c985 */ /* 0x000fe8000c101d04 */
[----:B------:R-:W-:Y:S04]  /*11c60*/  @!P2 ST.E.128 desc[UR4][R36.64+0x800], R24 ;  /* 0x000800182400a985 */ /* 0x000fe8000c101d04 */
[----:B--2---:R-:W-:Y:S04]  /*11c70*/  @!P3 ST.E.128 desc[UR4][R36.64+0x2800], R8 ;  /* 0x002800082400b985 */ /* 0x004fe8000c101d04 */
[----:B------:R3:W-:Y:S02]  /*11c80*/  @!P1 ST.E.128 desc[UR4][R36.64+0x3000], R4 ;  /* 0x0030000424009985 */ /* 0x0007e4000c101d04 */
[----:B---3--:R-:W-:Y:S05]  /*11c90*/  @P0 RET.REL.NODEC R176 `(_ZN5flash24flash_fwd_splitkv_kernelI23Flash_fwd_kernel_traitsILi64ELi64ELi128ELi4ELb0ELb0EN7cutlass6half_tE19Flash_kernel_traitsILi64ELi64ELi128ELi4ES3_EELb0ELb0ELb0ELb0ELb1ELb0ELb1ELb1EEEvNS_16Flash_fwd_paramsE) ;  /* 0xfffffee0b0d80950 */ /* 0x008fea0003c3ffff */
[----:B------:R-:W-:Y:S01]  /*11ca0*/  MOV R177, 0x0 ;  /* 0x0000000000b17802 */ /* 0x000fe20000000f00 */
[----:B------:R1:W-:Y:S03]  /*11cb0*/  ST.E.128 desc[UR4][R36.64+0x3800], R32 ;  /* 0x0038002024007985 */ /* 0x0003e6000c101d04 */
[----:B-1----:R-:W-:Y:S05]  /*11cc0*/  RET.REL.NODEC R176 `(_ZN5flash24flash_fwd_splitkv_kernelI23Flash_fwd_kernel_traitsILi64ELi64ELi128ELi4ELb0ELb0EN7cutlass6half_tE19Flash_kernel_traitsILi64ELi64ELi128ELi4ES3_EELb0ELb0ELb0ELb0ELb1ELb0ELb1ELb1EEEvNS_16Flash_fwd_paramsE) ;  /* 0xfffffee0b0cc7950 */ /* 0x002fea0003c3ffff */
.L_x_12403:
[----:B------:R-:W-:Y:S01]  /*11cd0*/  MOV R10, 0x2 ;  /* 0x00000002000a7802 */ /* 0x000fe20000000f00 */
[----:B------:R-:W-:Y:S01]  /*11ce0*/  IMAD.MOV.U32 R3, RZ, RZ, 0x1f ;  /* 0x0000001fff037424 */ /* 0x000fe200078e00ff */
[----:B------:R-:W-:-:S07]  /*11cf0*/  MOV R5, 0xffffffff ;  /* 0xffffffff00057802 */ /* 0x000fce0000000f00 */
[----:B-----5:R-:W-:Y:S05]  /*11d00*/  WARPSYNC.COLLECTIVE R5, `(.L_x_12406) ;  /* 0x0000000005087348 */ /* 0x020fea0003c00000 */
[----:B------:R1:W2:Y:S02]  /*11d10*/  SHFL.BFLY P0, R11, R186, R10, R3 ;  /* 0x0c00000aba0b7389 */ /* 0x0002a40000000003 */
[----:B-12--5:R-:W-:Y:S05]  /*11d20*/  ENDCOLLECTIVE ;  /* 0x000000000000791b */ /* 0x026fea0003800000 */
.L_x_12406:
[----:B------:R-:W-:Y:S02]  /*11d30*/  IMAD.MOV.U32 R7, RZ, RZ, R11 ;  /* 0x000000ffff077224 */ /* 0x000fe400078e000b */
[----:B------:R-:W-:Y:S02]  /*11d40*/  IMAD.MOV.U32 R10, RZ, RZ, 0x1 ;  /* 0x00000001ff0a7424 */ /* 0x000fe400078e00ff */
[----:B------:R-:W-:-:S05]  /*11d50*/  FADD.FTZ R7, R7, R186 ;  /* 0x000000ba07077221 */ /* 0x000fca0000010000 */
[----:B------:R-:W-:-:S07]  /*11d60*/  MOV R186, R7 ;  /* 0x0000000700ba7202 */ /* 0x000fce0000000f00 */
[----:B------:R-:W-:Y:S05]  /*11d70*/  WARPSYNC.COLLECTIVE R5, `(.L_x_12407) ;  /* 0x0000000005087348 */ /* 0x000fea0003c00000 */
[----:B------:R1:W2:Y:S02]  /*11d80*/  SHFL.BFLY P0, R11, R186, R10, R3 ;  /* 0x0c00000aba0b7389 */ /* 0x0002a40000000003 */
[----:B-12---:R-:W-:Y:S05]  /*11d90*/  ENDCOLLECTIVE ;  /* 0x000000000000791b */ /* 0x006fea0003800000 */
.L_x_12407:
[----:B------:R-:W-:Y:S01]  /*11da0*/  MOV R186, R189 ;  /* 0x000000bd00ba7202 */ /* 0x000fe20000000f00 */
[----:B------:R-:W-:Y:S01]  /*11db0*/  IMAD.MOV.U32 R10, RZ, RZ, 0x2 ;  /* 0x00000002ff0a7424 */ /* 0x000fe200078e00ff */
[----:B------:R-:W-:-:S07]  /*11dc0*/  MOV R6, R11 ;  /* 0x0000000b00067202 */ /* 0x000fce0000000f00 */
[----:B------:R-:W-:Y:S05]  /*11dd0*/  WARPSYNC.COLLECTIVE R5, `(.L_x_12408) ;  /* 0x0000000005087348 */ /* 0x000fea0003c00000 */
[----:B------:R1:W2:Y:S02]  /*11de0*/  SHFL.BFLY P0, R11, R186, R10, R3 ;  /* 0x0c00000aba0b7389 */ /* 0x0002a40000000003 */
[----:B-12---:R-:W-:Y:S05]  /*11df0*/  ENDCOLLECTIVE ;  /* 0x000000000000791b */ /* 0x006fea0003800000 */
.L_x_12408:
[----:B------:R-:W-:Y:S01]  /*11e00*/  FADD.FTZ R6, R7, R6 ;  /* 0x0000000607067221 */ /* 0x000fe20000010000 */
[----:B------:R-:W-:Y:S01]  /*11e10*/  FADD.FTZ R9, R11, R189 ;  /* 0x000000bd0b097221 */ /* 0x000fe20000010000 */
[----:B------:R-:W-:-:S04]  /*11e20*/  MOV R10, 0x1 ;  /* 0x00000001000a7802 */ /* 0x000fc80000000f00 */
[----:B------:R-:W-:-:S07]  /*11e30*/  MOV R186, R9 ;  /* 0x0000000900ba7202 */ /* 0x000fce0000000f00 */
[----:B------:R-:W-:Y:S05]  /*11e40*/  WARPSYNC.COLLECTIVE R5, `(.L_x_12409) ;  /* 0x0000000005087348 */ /* 0x000fea0003c00000 */
[----:B------:R1:W2:Y:S02]  /*11e50*/  SHFL.BFLY P0, R11, R186, R10, R3 ;  /* 0x0c00000aba0b7389 */ /* 0x0002a40000000003 */
[----:B-12---:R-:W-:Y:S05]  /*11e60*/  ENDCOLLECTIVE ;  /* 0x000000000000791b */ /* 0x006fea0003800000 */
.L_x_12409:
[----:B------:R-:W-:Y:S05]  /*11e70*/  BRA `(.L_x_12410) ;  /* 0xfffffff4000c7947 */ /* 0x000fea000383ffff */
.L_x_12411:
        /* <DEDUP_REMOVED lines=16> */
.L_x_14818:


//--------------------- .text._ZN5flash24flash_fwd_splitkv_kernelI23Flash_fwd_kernel_traitsILi64ELi64ELi128ELi4ELb0ELb0EN7cutlass6half_tE19Flash_kernel_traitsILi64ELi64ELi128ELi4ES3_EELb0ELb0ELb0ELb0ELb1ELb1ELb1ELb1EEEvNS_16Flash_fwd_paramsE --------------------------
	.section	.text._ZN5flash24flash_fwd_splitkv_kernelI23Flash_fwd_kernel_traitsILi64ELi64ELi128ELi4ELb0ELb0EN7cutlass6half_tE19Flash_kernel_traitsILi64ELi64ELi128ELi4ES3_EELb0ELb0ELb0ELb0ELb1ELb1ELb1ELb1EEEvNS_16Flash_fwd_paramsE,"ax",@progbits
	.align	128
        .global         _ZN5flash24flash_fwd_splitkv_kernelI23Flash_fwd_kernel_traitsILi64ELi64ELi128ELi4ELb0ELb0EN7cutlass6half_tE19Flash_kernel_traitsILi64ELi64ELi128ELi4ES3_EELb0ELb0ELb0ELb0ELb1ELb1ELb1ELb1EEEvNS_16Flash_fwd_paramsE
        .type           _ZN5flash24flash_fwd_splitkv_kernelI23Flash_fwd_kernel_traitsILi64ELi64ELi128ELi4ELb0ELb0EN7cutlass6half_tE19Flash_kernel_traitsILi64ELi64ELi128ELi4ES3_EELb0ELb0ELb0ELb0ELb1ELb1ELb1ELb1EEEvNS_16Flash_fwd_paramsE,@function
        .size           _ZN5flash24flash_fwd_splitkv_kernelI23Flash_fwd_kernel_traitsILi64ELi64ELi128ELi4ELb0ELb0EN7cutlass6half_tE19Flash_kernel_traitsILi64ELi64ELi128ELi4ES3_EELb0ELb0ELb0ELb0ELb1ELb1ELb1ELb1EEEvNS_16Flash_fwd_paramsE,(.L_x_14819 - _ZN5flash24flash_fwd_splitkv_kernelI23Flash_fwd_kernel_traitsILi64ELi64ELi128ELi4ELb0ELb0EN7cutlass6half_tE19Flash_kernel_traitsILi64ELi64ELi128ELi4ES3_EELb0ELb0ELb0ELb0ELb1ELb1ELb1ELb1EEEvNS_16Flash_fwd_paramsE)
        .other          _ZN5flash24flash_fwd_splitkv_kernelI23Flash_fwd_kernel_traitsILi64ELi64ELi128ELi4ELb0ELb0EN7cutlass6half_tE19Flash_kernel_traitsILi64ELi64ELi128ELi4ES3_EELb0ELb0ELb0ELb0ELb1ELb1ELb1ELb1EEEvNS_16Flash_fwd_paramsE,@"STO_CUDA_ENTRY STV_DEFAULT"
_ZN5flash24flash_fwd_splitkv_kernelI23Flash_fwd_kernel_traitsILi64ELi64ELi128ELi4ELb0ELb0EN7cutlass6half_tE19Flash_kernel_traitsILi64ELi64ELi128ELi4ES3_EELb0ELb0ELb0ELb0ELb1ELb1ELb1ELb1EEEvNS_16Flash_fwd_paramsE:
.text._ZN5flash24flash_fwd_splitkv_kernelI23Flash_fwd_kernel_traitsILi64ELi64ELi128ELi4ELb0ELb0EN7cutlass6half_tE19Flash_kernel_traitsILi64ELi64ELi128ELi4ES3_EELb0ELb0ELb0ELb0ELb1ELb1ELb1ELb1EEEvNS_16Flash_fwd_paramsE:
        /* <DEDUP_REMOVED lines=29> */
[----:B------:R-:W-:Y:S05]  /*01d0*/  CALL.REL.NOINC `($_ZN5flash24flash_fwd_splitkv_kernelI23Flash_fwd_kernel_traitsILi64ELi64ELi128ELi4ELb0ELb0EN7cutlass6half_tE19Flash_kernel_traitsILi64ELi64ELi128ELi4ES3_EELb0ELb0ELb0ELb0ELb1ELb1ELb1ELb1EEEvNS_16Flash_fwd_paramsE$_ZN5flash30compute_attn_1rowblock_splitkvI23Flash_fwd_kernel_traitsILi64ELi64ELi128ELi4ELb0ELb0EN7cutlass6half_tE19Flash_kernel_traitsILi64ELi64ELi128ELi4ES3_EELb0ELb0ELb0ELb0ELb1ELb1ELb1ELb1ENS_16Flash_fwd_paramsEEEvRKT8_iiiii) ;  /* 0x0000000000087944 */ /* 0x000fea0003c00000 */
[----:B------:R-:W-:Y:S05]  /*01e0*/  BSYNC.RECONVERGENT B3 ;  /* 0x0000000000037941 */ /* 0x000fea0003800200 */
.L_x_12412:
[----:B------:R-:W-:Y:S05]  /*01f0*/  EXIT ;  /* 0x000000000000794d */ /* 0x000fea0003800000 */
        .type           $_ZN5flash24flash_fwd_splitkv_kernelI23Flash_fwd_kernel_traitsILi64ELi64ELi128ELi4ELb0ELb0EN7cutlass6half_tE19Flash_kernel_traitsILi64ELi64ELi128ELi4ES3_EELb0ELb0ELb0ELb0ELb1ELb1ELb1ELb1EEEvNS_16Flash_fwd_paramsE$_ZN5flash30compute_attn_1rowblock_splitkvI23Flash_fwd_kernel_traitsILi64ELi64ELi128ELi4ELb0ELb0EN7cutlass6half_tE19Flash_kernel_traitsILi64ELi64ELi128ELi4ES3_EELb0ELb0ELb0ELb0ELb1ELb1ELb1ELb1ENS_16Flash_fwd_paramsEEEvRKT8_iiiii,@function
        .size           $_ZN5flash24flash_fwd_splitkv_kernelI23Flash_fwd_kernel_traitsILi64ELi64ELi128ELi4ELb0ELb0EN7cutlass6half_tE19Flash_kernel_traitsILi64ELi64ELi128ELi4ES3_EELb0ELb0ELb0ELb0ELb1ELb1ELb1ELb1EEEvNS_16Flash_fwd_paramsE$_ZN5flash30compute_attn_1rowblock_splitkvI23Flash_fwd_kernel_traitsILi64ELi64ELi128ELi4ELb0ELb0EN7cutlass6half_tE19Flash_kernel_traitsILi64ELi64ELi128ELi4ES3_EELb0ELb0ELb0ELb0ELb1ELb1ELb1ELb1ENS_16Flash_fwd_paramsEEEvRKT8_iiiii,(.L_x_14819 - $_ZN5flash24flash_fwd_splitkv_kernelI23Flash_fwd_kernel_traitsILi64ELi64ELi128ELi4ELb0ELb0EN7cutlass6half_tE19Flash_kernel_traitsILi64ELi64ELi128ELi4ES3_EELb0ELb0ELb0ELb0ELb1ELb1ELb1ELb1EEEvNS_16Flash_fwd_paramsE$_ZN5flash30compute_attn_1rowblock_splitkvI23Flash_fwd_kernel_traitsILi64ELi64ELi128ELi4ELb0ELb0EN7cutlass6half_tE19Flash_kernel_traitsILi64ELi64ELi128ELi4ES3_EELb0ELb0ELb0ELb0ELb1ELb1ELb1ELb1ENS_16Flash_fwd_paramsEEEvRKT8_iiiii)
$_ZN5flash24flash_fwd_splitkv_kernelI23Flash_fwd_kernel_traitsILi64ELi64ELi128ELi4ELb0ELb0EN7cutlass6half_tE19Flash_kernel_traitsILi64ELi64ELi128ELi4ES3_EELb0ELb0ELb0ELb0ELb1ELb1ELb1ELb1EEEvNS_16Flash_fwd_paramsE$_ZN5flash30compute_attn_1rowblock_splitkvI23Flash_fwd_kernel_traitsILi64ELi64ELi128ELi4ELb0ELb0EN7cutlass6half_tE19Flash_kernel_traitsILi64ELi64ELi128ELi4ES3_EELb0ELb0ELb0ELb0ELb1ELb1ELb1ELb1ENS_16Flash_fwd_paramsEEEvRKT8_iiiii:
        /* <DEDUP_REMOVED lines=39> */
.L_x_12414:
[----:B------:R-:W-:Y:S05]  /*0470*/  BSYNC.RECONVERGENT B0 ;  /* 0x0000000000007941 */ /* 0x000fea0003800200 */
.L_x_12413:
[----:B------:R-:W-:Y:S04]  /*0480*/  BSSY.RECONVERGENT B0, `(.L_x_12415) ;  /* 0x0000007000007945 */ /* 0x000fe80003800200 */
[----:B------:R-:W-:Y:S05]  /*0490*/  @!P4 BRA `(.L_x_12416) ;  /* 0x000000000014c947 */ /* 0x000fea0003800000 */
[----:B------:R-:W4:Y:S02]  /*04a0*/  LD.E.U8 R4, desc[UR4][R100.64+0x1b2] ;  /* 0x0001b20464047980 */ /* 0x000f24000c101100 */
[----:B----4-:R-:W-:-:S13]  /*04b0*/  ISETP.NE.AND P0, PT, R4, RZ, PT ;  /* 0x000000ff0400720c */ /* 0x010fda0003f05270 */
[----:B------:R-:W4:Y:S02]  /*04c0*/  @P0 LD.E R4, desc[UR4][R18.64+0x4] ;  /* 0x0000040412040980 */ /* 0x000f24000c101900 */
[----:B----45:R-:W-:-:S06]  /*04d0*/  @P0 IADD3 R7, PT, PT, R4, -R15, RZ ;  /* 0x8000000f04070210 */ /* 0x030fcc0007ffe0ff */
[----:B------:R4:W5:Y:S02]  /*04e0*/  @!P0 LD.E R7, desc[UR4][R18.64] ;  /* 0x0000000412078980 */ /* 0x000964000c101900 */
.L_x_12416:
[----:B------:R-:W-:Y:S05]  /*04f0*/  BSYNC.RECONVERGENT B0 ;  /* 0x0000000000007941 */ /* 0x000fea0003800200 */
.L_x_12415:
        /* <DEDUP_REMOVED lines=9> */
.L_x_12418:
[----:B------:R-:W5:Y:S01]  /*0590*/  LD.E.64 R6, desc[UR4][R100.64+0x108] ;  /* 0x0001080464067980 */ /* 0x000f62000c101b00 */
[----:B------:R-:W-:Y:S01]  /*05a0*/  BSSY.RECONVERGENT B0, `(.L_x_12420) ;  /* 0x0000006000007945 */ /* 0x000fe20003800200 */
[----:B-----5:R-:W-:-:S04]  /*05b0*/  ISETP.NE.U32.AND P0, PT, R6, RZ, PT ;  /* 0x000000ff0600720c */ /* 0x020fc80003f05070 */
[----:B------:R-:W-:Y:S01]  /*05c0*/  ISETP.NE.AND.EX P0, PT, R7, RZ, PT, P0 ;  /* 0x000000ff0700720c */ /* 0x000fe20003f05300 */
[----:B------:R-:W-:-:S12]  /*05d0*/  IMAD.MOV.U32 R7, RZ, RZ, RZ ;  /* 0x000000ffff077224 */ /* 0x000fd800078e00ff */
[----:B------:R-:W-:Y:S05]  /*05e0*/  @!P0 BRA `(.L_x_12421) ;  /* 0x0000000000048947 */ /* 0x000fea0003800000 */
[----:B------:R1:W5:Y:S02]  /*05f0*/  LD.E R7, desc[UR4][R100.64+0xbc] ;  /* 0x0000bc0464077980 */ /* 0x000364000c101900 */
.L_x_12421:
[----:B------:R-:W-:Y:S05]  /*0600*/  BSYNC.RECONVERGENT B0 ;  /* 0x0000000000007941 */ /* 0x000fea0003800200 */
.L_x_12420:
[----:B-----5:R-:W-:Y:S02]  /*0610*/  IADD3 R68, PT, PT, R76, R7, RZ ;  /* 0x000000074c447210 */ /* 0x020fe40007ffe0ff */
.L_x_12419:
[----:B------:R-:W-:Y:S05]  /*0620*/  BSYNC.RECONVERGENT B1 ;  /* 0x0000000000017941 */ /* 0x000fea0003800200 */
.L_x_12417:
[----:B------:R-:W-:Y:S01]  /*0630*/  IMAD.SHL.U32 R174, R5, 0x40, RZ ;  /* 0x0000004005ae7824 */ /* 0x000fe200078e00ff */
[----:B------:R-:W-:-:S04]  /*0640*/  MOV R173, 0x0 ;  /* 0x0000000000ad7802 */ /* 0x000fc80000000f00 */
[----:B------:R-:W-:-:S13]  /*0650*/  ISETP.GT.AND P0, PT, R177, R174, PT ;  /* 0x000000aeb100720c */ /* 0x000fda0003f04270 */
[----:B-1234-:R-:W-:Y:S05]  /*0660*/  @!P0 RET.REL.NODEC R172 `(_ZN5flash24flash_fwd_splitkv_kernelI23Flash_fwd_kernel_traitsILi64ELi64ELi128ELi4ELb0ELb0EN7cutlass6half_tE19Flash_kernel_traitsILi64ELi64ELi128ELi4ES3_EELb0ELb0ELb0ELb0ELb1ELb1ELb1ELb1EEEvNS_16Flash_fwd_paramsE) ;  /* 0xfffffff8ac648950 */ /* 0x01efea0003c3ffff */
        /* <DEDUP_REMOVED lines=108> */
[----:B-1----:R-:W-:Y:S05]  /*0d30*/  @P0 RET.REL.NODEC R172 `(_ZN5flash24flash_fwd_splitkv_kernelI23Flash_fwd_kernel_traitsILi64ELi64ELi128ELi4ELb0ELb0EN7cutlass6half_tE19Flash_kernel_traitsILi64ELi64ELi128ELi4ES3_EELb0ELb0ELb0ELb0ELb1ELb1ELb1ELb1EEEvNS_16Flash_fwd_paramsE) ;  /* 0xfffffff0acb00950 */ /* 0x002fea0003c3ffff */
[----:B------:R-:W-:Y:S02]  /*0d40*/  MOV R3, 0xff800000 ;  /* 0xff80000000037802 */ /* 0x000fe40000000f00 */
[----:B------:R-:W-:-:S03]  /*0d50*/  MOV R173, 0x0 ;  /* 0x0000000000ad7802 */ /* 0x000fc60000000f00 */
[----:B------:R1:W-:Y:S02]  /*0d60*/  ST.E desc[UR4][R6.64+0xe0], R3 ;  /* 0x0000e00306007985 */ /* 0x0003e4000c101904 */
[----:B-1----:R-:W-:Y:S05]  /*0d70*/  RET.REL.NODEC R172 `(_ZN5flash24flash_fwd_splitkv_kernelI23Flash_fwd_kernel_traitsILi64ELi64ELi128ELi4ELb0ELb0EN7cutlass6half_tE19Flash_kernel_traitsILi64ELi64ELi128ELi4ES3_EELb0ELb0ELb0ELb0ELb1ELb1ELb1ELb1EEEvNS_16Flash_fwd_paramsE) ;  /* 0xfffffff0aca07950 */ /* 0x002fea0003c3ffff */
.L_x_12422:
        /* <DEDUP_REMOVED lines=101> */
.L_x_12424:
        /* <DEDUP_REMOVED lines=78> */
.L_x_12425:
[----:B------:R-:W-:Y:S05]  /*18b0*/  BSYNC.RECONVERGENT B0 ;  /* 0x0000000000007941 */ /* 0x000fea0003800200 */
.L_x_12423:
        /* <DEDUP_REMOVED lines=230> */
.L_x_12465:
        /* <DEDUP_REMOVED lines=145> */
.L_x_12428:
        /* <DEDUP_REMOVED lines=66> */
.L_x_12432:
[----:B------:R-:W-:Y:S05]  /*3450*/  BSYNC.RECONVERGENT B0 ;  /* 0x0000000000007941 */ /* 0x000fea0003800200 */
.L_x_12431:
        /* <DEDUP_REMOVED lines=54> */
.L_x_12434:
[----:B------:R-:W-:Y:S05]  /*37c0*/  BSYNC.RECONVERGENT B0 ;  /* 0x0000000000007941 */ /* 0x000fea0003800200 */
.L_x_12433:
        /* <DEDUP_REMOVED lines=58> */
.L_x_12436:
[----:B------:R-:W-:Y:S05]  /*3b70*/  BSYNC.RECONVERGENT B0 ;  /* 0x0000000000007941 */ /* 0x000fea0003800200 */
.L_x_12435:
        /* <DEDUP_REMOVED lines=57> */
.L_x_12438:
[----:B------:R-:W-:Y:S05]  /*3f10*/  BSYNC.RECONVERGENT B0 ;  /* 0x0000000000007941 */ /* 0x000fea0003800200 */
.L_x_12437:
        /* <DEDUP_REMOVED lines=58> */
.L_x_12440:
[----:B------:R-:W-:Y:S05]  /*42c0*/  BSYNC.RECONVERGENT B0 ;  /* 0x0000000000007941 */ /* 0x000fea0003800200 */
.L_x_12439:
        /* <DEDUP_REMOVED lines=59> */
.L_x_12442:
[----:B------:R-:W-:Y:S05]  /*4680*/  BSYNC.RECONVERGENT B0 ;  /* 0x0000000000007941 */ /* 0x000fea0003800200 */
.L_x_12441:
        /* <DEDUP_REMOVED lines=59> */
.L_x_12444:
[----:B------:R-:W-:Y:S05]  /*4a40*/  BSYNC.RECONVERGENT B0 ;  /* 0x0000000000007941 */ /* 0x000fea0003800200 */
.L_x_12443:
        /* <DEDUP_REMOVED lines=61> */
.L_x_12446:
[----:B------:R-:W-:Y:S05]  /*4e20*/  BSYNC.RECONVERGENT B0 ;  /* 0x0000000000007941 */ /* 0x000fea0003800200 */
.L_x_12445:
[----:B------:R-:W5:Y:S02]  /*4e30*/  LD.E R3, desc[UR4][R100.64+0xd0] ;  /* 0x0000d00464037980 */ /* 0x000f64000c101900 */
[----:B-----5:R-:W-:Y:S05]  /*4e40*/  IMAD.U32 R3, R3, -0x40, RZ ;  /* 0xffffffc003037824 */ /* 0x020fea00078e00ff */
[C---:B------:R-:W-:Y:S02]  /*4e50*/  LEA R14, P1, R3.reuse, R14, 0x1 ;  /* 0x0000000e030e7211 */ /* 0x040fe400078208ff */
[C---:B------:R-:W-:Y:S02]  /*4e60*/  LEA R54, P0, R3.reuse, R54, 0x1 ;  /* 0x0000003603367211 */ /* 0x040fe400078008ff */
[C---:B------:R-:W-:Y:S02]  /*4e70*/  LEA.HI.X.SX32 R15, R3.reuse, R15, 0x1, P1 ;  /* 0x0000000f030f7211 */ /* 0x040fe400008f0eff */
[----:B------:R-:W-:Y:S01]  /*4e80*/  LEA.HI.X.SX32 R55, R3, R55, 0x1, P0 ;  /* 0x0000003703377211 */ /* 0x000fe200000f0eff */
[----:B------:R-:W-:Y:S05]  /*4e90*/  BRA `(.L_x_12429) ;  /* 0x0000003000147947 */ /* 0x000fea0003800000 */
.L_x_12430:
        /* <DEDUP_REMOVED lines=98> */
.L_x_12448:
[----:B------:R-:W-:Y:S05]  /*54c0*/  BSYNC.RECONVERGENT B0 ;  /* 0x0000000000007941 */ /* 0x000fea0003800200 */
.L_x_12447:
        /* <DEDUP_REMOVED lines=92> */
.L_x_12450:
[----:B------:R-:W-:Y:S05]  /*5a90*/  BSYNC.RECONVERGENT B0 ;  /* 0x0000000000007941 */ /* 0x000fea0003800200 */
.L_x_12449:
        /* <DEDUP_REMOVED lines=94> */
.L_x_12452:
[----:B------:R-:W-:Y:S05]  /*6080*/  BSYNC.RECONVERGENT B0 ;  /* 0x0000000000007941 */ /* 0x000fea0003800200 */
.L_x_12451:
        /* <DEDUP_REMOVED lines=94> */
.L_x_12454:
[----:B------:R-:W-:Y:S05]  /*6670*/  BSYNC.RECONVERGENT B0 ;  /* 0x0000000000007941 */ /* 0x000fea0003800200 */
.L_x_12453:
        /* <DEDUP_REMOVED lines=94> */
.L_x_12456:
[----:B------:R-:W-:Y:S05]  /*6c60*/  BSYNC.RECONVERGENT B0 ;  /* 0x0000000000007941 */ /* 0x000fea0003800200 */
.L_x_12455:
        /* <DEDUP_REMOVED lines=95> */
.L_x_12458:
[----:B------:R-:W-:Y:S05]  /*7260*/  BSYNC.RECONVERGENT B0 ;  /* 0x0000000000007941 */ /* 0x000fea0003800200 */
.L_x_12457:
        /* <DEDUP_REMOVED lines=95> */
.L_x_12460:
[----:B------:R-:W-:Y:S05]  /*7860*/  BSYNC.RECONVERGENT B0 ;  /* 0x0000000000007941 */ /* 0x000fea0003800200 */
.L_x_12459:
        /* <DEDUP_REMOVED lines=97> */
.L_x_12462:
[----:B------:R-:W-:Y:S05]  /*7e80*/  BSYNC.RECONVERGENT B0 ;  /* 0x0000000000007941 */ /* 0x000fea0003800200 */
.L_x_12461:
[----:B------:R-:W5:Y:S02]  /*7e90*/  LD.E R3, desc[UR4][R100.64+0xd0] ;  /* 0x0000d00464037980 */ /* 0x000f64000c101900 */
[----:B-----5:R-:W-:Y:S05]  /*7ea0*/  IMAD.U32 R3, R3, -0x40, RZ ;  /* 0xffffffc003037824 */ /* 0x020fea00078e00ff */
[C---:B------:R-:W-:Y:S02]  /*7eb0*/  LEA R96, P1, R3.reuse, R96, 0x1 ;  /* 0x0000006003607211 */ /* 0x040fe400078208ff */
[C---:B------:R-:W-:Y:S02]  /*7ec0*/  LEA R94, P0, R3.reuse, R94, 0x1 ;  /* 0x0000005e035e7211 */ /* 0x040fe400078008ff */
[C---:B------:R-:W-:Y:S02]  /*7ed0*/  LEA.HI.X.SX32 R97, R3.reuse, R97, 0x1, P1 ;  /* 0x0000006103617211 */ /* 0x040fe400008f0eff */
[----:B------:R-:W-:Y:S09]  /*7ee0*/  LEA.HI.X.SX32 R95, R3, R95, 0x1, P0 ;  /* 0x0000005f035f7211 */ /* 0x000ff200000f0eff */
.L_x_12429:
[----:B------:R-:W-:Y:S05]  /*7ef0*/  BSYNC.RECONVERGENT B1 ;  /* 0x0000000000017941 */ /* 0x000fea0003800200 */
.L_x_12427:
        /* <DEDUP_REMOVED lines=101> */
.L_x_12464:
[----:B------:R-:W-:Y:S05]  /*8550*/  BSYNC.RECONVERGENT B0 ;  /* 0x0000000000007941 */ /* 0x000fea0003800200 */
.L_x_12463:
[----:B------:R-:W-:Y:S11]  /*8560*/  ISETP.NE.AND P0, PT, R125, RZ, PT ;  /* 0x000000ff7d00720c */ /* 0x000ff60003f05270 */
[----:B------:R-:W-:Y:S02]  /*8570*/  @!UPT UIADD3 URZ, UPT, UPT, URZ, URZ, URZ ;  /* 0x000000fffffff290 */ /* 0x000fe4000fffe0ff */
[----:B------:R-:W-:Y:S05]  /*8580*/  @P0 BRA `(.L_x_12465) ;  /* 0xffffffa000640947 */ /* 0x000fea000383ffff */
.L_x_12426:
        /* <DEDUP_REMOVED lines=31> */
.L_x_12469:
[----:B------:R-:W-:Y:S05]  /*8780*/  BSYNC.RECONVERGENT B0 ;  /* 0x0000000000007941 */ /* 0x000fea0003800200 */
.L_x_12468:
        /* <DEDUP_REMOVED lines=8> */
.L_x_12467:
        /* <DEDUP_REMOVED lines=78> */
.L_x_12475:
[----:B------:R-:W-:Y:S05]  /*8cf0*/  BSYNC.RECONVERGENT B0 ;  /* 0x0000000000007941 */ /* 0x000fea0003800200 */
.L_x_12474:
[----:B-----5:R1:W-:Y:S02]  /*8d00*/  STS.128 [R67], R8 ;  /* 0x0000000843007388 */ /* 0x0203e40000000c00 */
.L_x_12473:
[----:B------:R-:W-:Y:S05]  /*8d10*/  BSYNC.RECONVERGENT B1 ;  /* 0x0000000000017941 */ /* 0x000fea0003800200 */
.L_x_12472:
        /* <DEDUP_REMOVED lines=50> */
.L_x_12479:
[----:B------:R-:W-:Y:S05]  /*9040*/  BSYNC.RECONVERGENT B0 ;  /* 0x0000000000007941 */ /* 0x000fea0003800200 */
.L_x_12478:
[----:B-----5:R2:W-:Y:S02]  /*9050*/  STS.128 [R67+0x800], R8 ;  /* 0x0008000843007388 */ /* 0x0205e40000000c00 */
.L_x_12477:
[----:B------:R-:W-:Y:S05]  /*9060*/  BSYNC.RECONVERGENT B1 ;  /* 0x0000000000017941 */ /* 0x000fea0003800200 */
.L_x_12476:
        /* <DEDUP_REMOVED lines=50> */
.L_x_12483:
[----:B------:R-:W-:Y:S05]  /*9390*/  BSYNC.RECONVERGENT B0 ;  /* 0x0000000000007941 */ /* 0x000fea0003800200 */
.L_x_12482:
[----:B-----5:R3:W-:Y:S02]  /*93a0*/  STS.128 [R67+0x1000], R8 ;  /* 0x0010000843007388 */ /* 0x0207e40000000c00 */
.L_x_12481:
[----:B------:R-:W-:Y:S05]  /*93b0*/  BSYNC.RECONVERGENT B1 ;  /* 0x0000000000017941 */ /* 0x000fea0003800200 */
.L_x_12480:
        /* <DEDUP_REMOVED lines=48> */
.L_x_12485:
[----:B------:R-:W-:Y:S05]  /*96c0*/  BSYNC.RECONVERGENT B0 ;  /* 0x0000000000007941 */ /* 0x000fea0003800200 */
.L_x_12484:
[----:B-----5:R1:W-:Y:S01]  /*96d0*/  STS.128 [R67+0x1800], R8 ;  /* 0x0018000843007388 */ /* 0x0203e20000000c00 */
[----:B------:R-:W-:Y:S05]  /*96e0*/  BRA `(.L_x_12470) ;  /* 0x0000001400a47947 */ /* 0x000fea0003800000 */
.L_x_12471:
        /* <DEDUP_REMOVED lines=91> */
.L_x_12489:
[----:B------:R-:W-:Y:S05]  /*9ca0*/  BSYNC.RECONVERGENT B0 ;  /* 0x0000000000007941 */ /* 0x000fea0003800200 */
.L_x_12488:
[----:B-----5:R1:W-:Y:S02]  /*9cb0*/  STS.128 [R67], R20 ;  /* 0x0000001443007388 */ /* 0x0203e40000000c00 */
.L_x_12487:
[----:B------:R-:W-:Y:S05]  /*9cc0*/  BSYNC.RECONVERGENT B1 ;  /* 0x0000000000017941 */ /* 0x000fea0003800200 */
.L_x_12486:
        /* <DEDUP_REMOVED lines=86> */
.L_x_12493:
[----:B------:R-:W-:Y:S05]  /*a230*/  BSYNC.RECONVERGENT B0 ;  /* 0x0000000000007941 */ /* 0x000fea0003800200 */
.L_x_12492:
[----:B-----5:R2:W-:Y:S02]  /*a240*/  STS.128 [R67+0x800], R20 ;  /* 0x0008001443007388 */ /* 0x0205e40000000c00 */
.L_x_12491:
[----:B------:R-:W-:Y:S05]  /*a250*/  BSYNC.RECONVERGENT B1 ;  /* 0x0000000000017941 */ /* 0x000fea0003800200 */
.L_x_12490:
        /* <DEDUP_REMOVED lines=86> */
.L_x_12497:
[----:B------:R-:W-:Y:S05]  /*a7c0*/  BSYNC.RECONVERGENT B0 ;  /* 0x0000000000007941 */ /* 0x000fea0003800200 */
.L_x_12496:
[----:B-----5:R3:W-:Y:S02]  /*a7d0*/  STS.128 [R67+0x1000], R20 ;  /* 0x0010001443007388 */ /* 0x0207e40000000c00 */
.L_x_12495:
[----:B------:R-:W-:Y:S05]  /*a7e0*/  BSYNC.RECONVERGENT B1 ;  /* 0x0000000000017941 */ /* 0x000fea0003800200 */
.L_x_12494:
        /* <DEDUP_REMOVED lines=87> */
.L_x_12499:
[----:B------:R-:W-:Y:S05]  /*ad60*/  BSYNC.RECONVERGENT B0 ;  /* 0x0000000000007941 */ /* 0x000fea0003800200 */
.L_x_12498:
[----:B-----5:R4:W-:Y:S02]  /*ad70*/  STS.128 [R67+0x1800], R16 ;  /* 0x0018001043007388 */ /* 0x0209e40000000c00 */
.L_x_12470:
[----:B------:R-:W-:Y:S05]  /*ad80*/  BSYNC.RECONVERGENT B2 ;  /* 0x0000000000027941 */ /* 0x000fea0003800200 */
.L_x_12466:
[----:B--23--:R-:W-:Y:S01]  /*ad90*/  IMAD.IADD R3, R68, 0x1, -R173 ;  /* 0x0000000144037824 */ /* 0x00cfe200078e0aad */
[C---:B------:R-:W-:Y:S01]  /*ada0*/  SHF.L.U64.HI R2, R72.reuse, 0x1, R73 ;  /* 0x0000000148027819 */ /* 0x040fe20000010249 */
[----:B------:R-:W-:Y:S02]  /*adb0*/  IMAD.SHL.U32 R7, R72, 0x2, RZ ;  /* 0x0000000248077824 */ /* 0x000fe400078e00ff */
[C---:B------:R-:W-:Y:S01]  /*adc0*/  VIADD R6, R134.reuse, 0x40 ;  /* 0x0000004086067836 */ /* 0x040fe20000000000 */
[CC--:B------:R-:W-:Y:S01]  /*add0*/  ISETP.GE.AND P6, PT, R134.reuse, R3.reuse, PT ;  /* 0x000000038600720c */ /* 0x0c0fe20003fc6270 */
[----:B-1----:R-:W-:Y:S01]  /*ade0*/  VIADD R4, R134, 0x60 ;  /* 0x0000006086047836 */ /* 0x002fe20000000000 */
[-C--:B------:R-:W-:Y:S01]  /*adf0*/  ISETP.GE.AND P5, PT, R30, R3.reuse, PT ;  /* 0x000000031e00720c */ /* 0x080fe20003fa6270 */
[----:B------:R-:W-:Y:S01]  /*ae00*/  VIADD R0, R134, 0x70 ;  /* 0x0000007086007836 */ /* 0x000fe20000000000 */
[----:B------:R-:W-:Y:S01]  /*ae10*/  ISETP.GE.AND P1, PT, R24, R3, PT ;  /* 0x000000031800720c */ /* 0x000fe20003f26270 */
[----:B------:R-:W-:Y:S01]  /*ae20*/  VIADD R134, R134, 0x50 ;  /* 0x0000005086867836 */ /* 0x000fe20000000000 */
[----:B------:R-:W-:-:S02]  /*ae30*/  IADD3 R10, P0, PT, R7, R168, RZ ;  /* 0x000000a8070a7210 */ /* 0x000fc40007f1e0ff */
[-C--:B------:R-:W-:Y:S02]  /*ae40*/  ISETP.GE.AND P4, PT, R20, R3.reuse, PT ;  /* 0x000000031400720c */ /* 0x080fe40003f86270 */
[-C--:B------:R-:W-:Y:S01]  /*ae50*/  ISETP.GE.AND P2, PT, R6, R3.reuse, PT ;  /* 0x000000030600720c */ /* 0x080fe20003f46270 */
[--C-:B------:R-:W-:Y:S01]  /*ae60*/  IMAD.X R11, R2, 0x1, R167.reuse, P0 ;  /* 0x00000001020b7824 */ /* 0x100fe200000e06a7 */
[----:B------:R-:W-:Y:S01]  /*ae70*/  ISETP.GE.AND P0, PT, R0, R3, PT ;  /* 0x000000030000720c */ /* 0x000fe20003f06270 */
[----:B------:R-:W-:Y:S02]  /*ae80*/  @!P6 IMAD.MOV.U32 R169, RZ, RZ, R167 ;  /* 0x000000ffffa9e224 */ /* 0x000fe400078e00a7 */
[----:B------:R-:W-:-:S03]  /*ae90*/  @!P5 LEA R12, P3, R164, R10, 0x5 ;  /* 0x0000000aa40cd211 */ /* 0x000fc600078628ff */
[----:B------:R-:W-:Y:S01]  /*aea0*/  @!PT LDS RZ, [RZ] ;  /* 0x00000000fffff984 */ /* 0x000fe20000000800 */
[----:B------:R-:W-:Y:S01]  /*aeb0*/  @!PT LDS RZ, [RZ] ;  /* 0x00000000fffff984 */ /* 0x000fe20000000800 */
[----:B------:R-:W-:Y:S01]  /*aec0*/  @!PT LDS RZ, [RZ] ;  /* 0x00000000fffff984 */ /* 0x000fe20000000800 */
[----:B------:R-:W-:Y:S01]  /*aed0*/  @!P6 LDGSTS.E.BYPASS.LTC128B.128 [R67+0x2000], desc[UR4][R168.64] ;  /* 0x02000000a843efae */ /* 0x000fe2000b981a04 */
[----:B------:R-:W-:Y:S02]  /*aee0*/  @!P5 LEA.HI.X R13, R164, R11, R165, 0x5, P3 ;  /* 0x0000000ba40dd211 */ /* 0x000fe400018f2ca5 */
[-C--:B------:R-:W-:Y:S01]  /*aef0*/  ISETP.GE.AND P3, PT, R134, R3.reuse, PT ;  /* 0x000000038600720c */ /* 0x080fe20003f66270 */
[----:B------:R-:W-:Y:S01]  /*af00*/  @!P1 LDGSTS.E.BYPASS.LTC128B.128 [R67+0x2800], desc[UR4][R10.64] ;  /* 0x028000000a439fae */ /* 0x000fe2000b981a04 */
[----:B------:R-:W-:Y:S01]  /*af10*/  ISETP.GE.AND P1, PT, R4, R3, PT ;  /* 0x000000030400720c */ /* 0x000fe20003f26270 */
[----:B----4-:R-:W-:Y:S02]  /*af20*/  @!P2 IMAD.MOV.U32 R16, RZ, RZ, R10 ;  /* 0x000000ffff10a224 */ /* 0x010fe400078e000a */
[----:B------:R1:W-:Y:S01]  /*af30*/  @!P5 LDGSTS.E.BYPASS.LTC128B.128 [R67+0x3000], desc[UR4][R12.64] ;  /* 0x030000000c43dfae */ /* 0x0003e2000b981a04 */
[----:B------:R-:W-:Y:S01]  /*af40*/  @!P4 LEA R18, P5, R164, R10, 0x6 ;  /* 0x0000000aa412c211 */ /* 0x000fe200078a30ff */
[----:B------:R-:W-:-:S02]  /*af50*/  @!P2 IMAD.MOV.U32 R17, RZ, RZ, R11 ;  /* 0x000000ffff11a224 */ /* 0x000fc400078e000b */
[----:B------:R-:W-:Y:S01]  /*af60*/  @!P2 IMAD R9, R165, 0x60, RZ ;  /* 0x00000060a509a824 */ /* 0x000fe200078e02ff */
[C---:B------:R-:W-:Y:S01]  /*af70*/  @!P4 LEA.HI.X R19, R164.reuse, R11, R165, 0x6, P5 ;  /* 0x0000000ba413c211 */ /* 0x040fe200028f34a5 */
[----:B------:R-:W-:-:S04]  /*af80*/  @!P2 IMAD.WIDE.U32 R16, R164, 0x60, R16 ;  /* 0x00000060a410a825 */ /* 0x000fc800078e0010 */
[----:B------:R-:W-:Y:S01]  /*af90*/  @!P1 IMAD.MOV.U32 R14, RZ, RZ, R10 ;  /* 0x000000ffff0e9224 */ /* 0x000fe200078e000a */
[----:B------:R-:W-:Y:S01]  /*afa0*/  @!P4 LDGSTS.E.BYPASS.LTC128B.128 [R67+0x3800], desc[UR4][R18.64] ;  /* 0x038000001243cfae */ /* 0x000fe2000b981a04 */
[----:B------:R-:W-:Y:S01]  /*afb0*/  @!P1 IMAD.MOV.U32 R15, RZ, RZ, R11 ;  /* 0x000000ffff0f9224 */ /* 0x000fe200078e000b */
[----:B------:R-:W-:Y:S01]  /*afc0*/  ISETP.GE.AND P4, PT, R20, R3, PT ;  /* 0x000000031400720c */ /* 0x000fe20003f86270 */
[----:B------:R-:W-:Y:S02]  /*afd0*/  @!P1 IMAD R8, R165, 0xa0, RZ ;  /* 0x000000a0a5089824 */ /* 0x000fe400078e02ff */
[----:B------:R-:W-:-:S04]  /*afe0*/  @!P1 IMAD.WIDE.U32 R14, R164, 0xa0, R14 ;  /* 0x000000a0a40e9825 */ /* 0x000fc800078e000e */
[----:B------:R-:W-:Y:S02]  /*aff0*/  @!P0 IMAD R5, R165, 0xc0, RZ ;  /* 0x000000c0a5058824 */ /* 0x000fe400078e02ff */
[----:B------:R-:W-:Y:S02]  /*b000*/  @!P2 IMAD.IADD R17, R9, 0x1, R17 ;  /* 0x000000010911a824 */ /* 0x000fe400078e0211 */
[----:B------:R-:W-:Y:S02]  /*b010*/  @!P1 IMAD.IADD R15, R8, 0x1, R15 ;  /* 0x00000001080f9824 */ /* 0x000fe400078e020f */
[----:B-1----:R-:W-:Y:S01]  /*b020*/  @!P0 IMAD.MOV.U32 R12, RZ, RZ, R10 ;  /* 0x000000ffff0c8224 */ /* 0x002fe200078e000a */
[----:B------:R-:W-:Y:S01]  /*b030*/  @!P3 LEA R10, P5, R164, R10, 0x7 ;  /* 0x0000000aa40ab211 */ /* 0x000fe200078a38ff */
[----:B------:R-:W-:Y:S01]  /*b040*/  @!P0 IMAD.MOV.U32 R13, RZ, RZ, R11 ;  /* 0x000000ffff0d8224 */ /* 0x000fe200078e000b */
[----:B------:R-:W-:Y:S01]  /*b050*/  @!P2 LDGSTS.E.BYPASS.LTC128B.128 [R67+0x4000], desc[UR4][R16.64] ;  /* 0x040000001043afae */ /* 0x000fe2000b981a04 */
[----:B------:R-:W-:Y:S01]  /*b060*/  ISETP.GE.AND P2, PT, R6, R3, PT ;  /* 0x000000030600720c */ /* 0x000fe20003f46270 */
[C---:B------:R-:W-:Y:S01]  /*b070*/  @!P0 IMAD.WIDE.U32 R12, R164.reuse, 0xc0, R12 ;  /* 0x000000c0a40c8825 */ /* 0x040fe200078e000c */
[----:B------:R-:W-:-:S02]  /*b080*/  @!P3 LEA.HI.X R11, R164, R11, R165, 0x7, P5 ;  /* 0x0000000ba40bb211 */ /* 0x000fc400028f3ca5 */
[-C--:B------:R-:W-:Y:S01]  /*b090*/  ISETP.GE.AND P5, PT, R30, R3.reuse, PT ;  /* 0x000000031e00720c */ /* 0x080fe20003fa6270 */
[----:B------:R-:W-:Y:S02]  /*b0a0*/  @!P0 IMAD.IADD R13, R5, 0x1, R13 ;  /* 0x00000001050d8824 */ /* 0x000fe400078e020d */
[----:B------:R1:W-:Y:S01]  /*b0b0*/  @!P3 LDGSTS.E.BYPASS.LTC128B.128 [R67+0x4800], desc[UR4][R10.64] ;  /* 0x048000000a43bfae */ /* 0x0003e2000b981a04 */
[----:B------:R-:W-:-:S03]  /*b0c0*/  ISETP.GE.AND P3, PT, R134, R3, PT ;  /* 0x000000038600720c */ /* 0x000fc60003f66270 */
[----:B------:R2:W-:Y:S01]  /*b0d0*/  @!P1 LDGSTS.E.BYPASS.LTC128B.128 [R67+0x5000], desc[UR4][R14.64] ;  /* 0x050000000e439fae */ /* 0x0005e2000b981a04 */
[----:B------:R-:W-:-:S03]  /*b0e0*/  ISETP.GE.AND P1, PT, R24, R3, PT ;  /* 0x000000031800720c */ /* 0x000fc60003f26270 */
[----:B------:R3:W-:Y:S01]  /*b0f0*/  @!P0 LDGSTS.E.BYPASS.LTC128B.128 [R67+0x5800], desc[UR4][R12.64] ;  /* 0x058000000c438fae */ /* 0x0007e2000b981a04 */
[----:B------:R-:W-:Y:S02]  /*b100*/  P2R R5, PR, RZ, 0x2 ;  /* 0x00000002ff057803 */ /* 0x000fe40000000000 */
[----:B------:R-:W-:Y:S01]  /*b110*/  LEA R8, P0, R70, R170, 0x1 ;  /* 0x000000aa46087211 */ /* 0x000fe200078008ff */
[----:B------:R-:W0:Y:S01]  /*b120*/  LDGDEPBAR ;  /* 0x00000000000079af */ /* 0x000e220000000000 */
[----:B------:R-:W-:Y:S01]  /*b130*/  ISETP.GE.AND P1, PT, R4, R3, PT ;  /* 0x000000030400720c */ /* 0x000fe20003f26270 */
[----:B------:R-:W-:Y:S01]  /*b140*/  @!P2 IMAD R4, R63, 0x60, RZ ;  /* 0x000000603f04a824 */ /* 0x000fe200078e02ff */
[----:B------:R-:W-:Y:S02]  /*b150*/  LEA.HI.X R9, R70, R171, R71, 0x1, P0 ;  /* 0x000000ab46097211 */ /* 0x000fe400000f0c47 */
[----:B------:R-:W-:-:S09]  /*b160*/  ISETP.GE.AND P0, PT, R0, R3, PT ;  /* 0x000000030000720c */ /* 0x000fd20003f06270 */
[----:B------:R-:W-:-:S04]  /*b170*/  @!P1 IMAD R3, R63, 0xa0, RZ ;  /* 0x000000a03f039824 */ /* 0x000fc800078e02ff */
[--C-:B-1----:R-:W-:Y:S02]  /*b180*/  @!P0 IMAD.MOV.U32 R10, RZ, RZ, R8.reuse ;  /* 0x000000ffff0a8224 */ /* 0x102fe400078e0008 */
[----:B--2---:R-:W-:Y:S02]  /*b190*/  @!P2 IMAD.MOV.U32 R14, RZ, RZ, R8 ;  /* 0x000000ffff0ea224 */ /* 0x004fe400078e0008 */
[----:B------:R-:W-:Y:S01]  /*b1a0*/  @!P2 IMAD.MOV.U32 R15, RZ, RZ, R9 ;  /* 0x000000ffff0fa224 */ /* 0x000fe200078e0009 */
[----:B------:R-:W-:-:S04]  /*b1b0*/  DEPBAR.LE SB0, 0x0 ;  /* 0x000080000000791a */ /* 0x000fc80000000000 */
[----:B------:R-:W-:Y:S01]  /*b1c0*/  BAR.SYNC.DEFER_BLOCKING 0x0 ;  /* 0x0000000000007b1d */ /* 0x000fe20000010000 */
[----:B------:R-:W-:-:S04]  /*b1d0*/  @!P2 IMAD.WIDE.U32 R14, R62, 0x60, R14 ;  /* 0x000000603e0ea825 */ /* 0x000fc800078e000e */
[----:B---3--:R-:W-:Y:S01]  /*b1e0*/  @!P1 IMAD.MOV.U32 R12, RZ, RZ, R8 ;  /* 0x000000ffff0c9224 */ /* 0x008fe200078e0008 */
[----:B------:R-:W-:Y:S01]  /*b1f0*/  @!P2 IADD3 R15, PT, PT, R4, R15, RZ ;  /* 0x0000000f040fa210 */ /* 0x000fe20007ffe0ff */
[--C-:B------:R-:W-:Y:S02]  /*b200*/  @!P1 IMAD.MOV.U32 R13, RZ, RZ, R9.reuse ;  /* 0x000000ffff0d9224 */ /* 0x100fe400078e0009 */
[----:B------:R-:W-:Y:S02]  /*b210*/  @!P0 IMAD.MOV.U32 R11, RZ, RZ, R9 ;  /* 0x000000ffff0b8224 */ /* 0x000fe400078e0009 */
[----:B------:R-:W-:-:S04]  /*b220*/  @!P1 IMAD.WIDE.U32 R12, R62, 0xa0, R12 ;  /* 0x000000a03e0c9825 */ /* 0x000fc800078e000c */
[----:B------:R-:W-:Y:S02]  /*b230*/  @!P0 IMAD R0, R63, 0xc0, RZ ;  /* 0x000000c03f008824 */ /* 0x000fe400078e02ff */
[----:B------:R-:W-:-:S04]  /*b240*/  @!P0 IMAD.WIDE.U32 R10, R62, 0xc0, R10 ;  /* 0x000000c03e0a8825 */ /* 0x000fc800078e000a */
[----:B------:R-:W-:Y:S02]  /*b250*/  @!P1 IMAD.IADD R13, R3, 0x1, R13 ;  /* 0x00000001030d9824 */ /* 0x000fe400078e020d */
[----:B------:R-:W-:Y:S01]  /*b260*/  @!P0 IMAD.IADD R11, R0, 0x1, R11 ;  /* 0x00000001000b8824 */ /* 0x000fe200078e020b */
[----:B------:R-:W-:Y:S01]  /*b270*/  @!PT LDS RZ, [RZ] ;  /* 0x00000000fffff984 */ /* 0x000fe20000000800 */
[----:B------:R-:W-:Y:S01]  /*b280*/  @!PT LDS RZ, [RZ] ;  /* 0x00000000fffff984 */ /* 0x000fe20000000800 */
[----:B------:R-:W-:Y:S01]  /*b290*/  @!PT LDS RZ, [RZ] ;  /* 0x00000000fffff984 */ /* 0x000fe20000000800 */
[----:B------:R-:W-:Y:S04]  /*b2a0*/  @!P6 LDGSTS.E.BYPASS.LTC128B.128 [R67+0x6000], desc[UR4][R170.64] ;  /* 0x06000000aa43efae */ /* 0x000fe8000b981a04 */
[----:B------:R-:W-:Y:S01]  /*b2b0*/  @P6 STS.128 [R67+0x6000], RZ ;  /* 0x006000ff43006388 */ /* 0x000fe20000000c00 */
[----:B------:R-:W-:-:S13]  /*b2c0*/  ISETP.NE.AND P6, PT, R5, RZ, PT ;  /* 0x000000ff0500720c */ /* 0x000fda0003fc5270 */
        /* <DEDUP_REMOVED lines=43> */
[----:B------:R-:W-:Y:S01]  /*b580*/  LOP3.LUT R78, R75, 0x200, R78, 0xf8, !PT ;  /* 0x000002004b4e7812 */ /* 0x000fe200078ef84e */
[----:B------:R-:W-:Y:S01]  /*b590*/  IMAD.SHL.U32 R69, R69, 0x400, RZ ;  /* 0x0000040045457824 */ /* 0x000fe200078e00ff */
[----:B------:R-:W-:Y:S01]  /*b5a0*/  LOP3.LUT R0, R77, 0x8, R64, 0x78, !PT ;  /* 0x000000084d007812 */ /* 0x000fe200078e7840 */
[----:B------:R-:W-:Y:S01]  /*b5b0*/  UMOV UR7, 0x400 ;  /* 0x0000040000077882 */ /* 0x000fe20000000000 */
[----:B------:R-:W-:Y:S01]  /*b5c0*/  R2P PR, R64, 0x6 ;  /* 0x0000000640007804 */ /* 0x000fe20000000000 */
[----:B------:R-:W-:Y:S01]  /*b5d0*/  IMAD.IADD R163, R65, 0x1, R78 ;  /* 0x0000000141a37824 */ /* 0x000fe200078e024e */
[----:B------:R-:W-:Y:S01]  /*b5e0*/  LOP3.LUT R0, R0, 0x38, R79, 0x78, !PT ;  /* 0x0000003800007812 */ /* 0x000fe200078e784f */
[----:B------:R-:W-:Y:S01]  /*b5f0*/  IMAD.MOV.U32 R3, RZ, RZ, 0x20 ;  /* 0x00000020ff037424 */ /* 0x000fe200078e00ff */
[----:B------:R-:W-:Y:S01]  /*b600*/  LOP3.LUT R69, R69, 0x400, RZ, 0xc0, !PT ;  /* 0x0000040045457812 */ /* 0x000fe200078ec0ff */
[----:B------:R-:W-:Y:S01]  /*b610*/  IMAD.MOV.U32 R5, RZ, RZ, 0x40 ;  /* 0x00000040ff057424 */ /* 0x000fe200078e00ff */
[----:B------:R-:W0:Y:S01]  /*b620*/  LDGDEPBAR ;  /* 0x00000000000079af */ /* 0x000e220000000000 */
[----:B------:R-:W-:Y:S01]  /*b630*/  IMAD.SHL.U32 R64, R64, 0x2, RZ ;  /* 0x0000000240407824 */ /* 0x000fe200078e00ff */
[----:B------:R-:W-:Y:S01]  /*b640*/  SEL R3, R3, 0xffffffe0, !P1 ;  /* 0xffffffe003037807 */ /* 0x000fe20004800000 */
[----:B------:R-:W-:Y:S01]  /*b650*/  IMAD R0, R0, 0x2, R69 ;  /* 0x0000000200007824 */ /* 0x000fe200078e0245 */
[----:B------:R-:W-:Y:S01]  /*b660*/  SEL R5, R5, 0xffffffc0, !P2 ;  /* 0xffffffc005057807 */ /* 0x000fe20005000000 */
[----:B------:R-:W-:Y:S01]  /*b670*/  BSSY.RECONVERGENT B1, `(.L_x_12500) ;  /* 0x00001de000017945 */ /* 0x000fe20003800200 */
[----:B------:R-:W-:Y:S01]  /*b680*/  LOP3.LUT R64, R64, 0x6, RZ, 0xc0, !PT ;  /* 0x0000000640407812 */ /* 0x000fe200078ec0ff */
        /* <DEDUP_REMOVED lines=9> */
[----:B------:R-:W-:-:S02]  /*b720*/  IMAD.IADD R156, R162, 0x1, R5 ;  /* 0x00000001a29c7824 */ /* 0x000fc400078e0205 */
[C---:B------:R-:W-:Y:S01]  /*b730*/  IMAD.IADD R159, R3.reuse, 0x1, R160 ;  /* 0x00000001039f7824 */ /* 0x040fe200078e02a0 */
[----:B-----5:R-:W-:Y:S01]  /*b740*/  LDSM.16.M88.4 R28, [R157+0x2000] ;  /* 0x002000009d1c783b */ /* 0x020fe20000000200 */
[----:B------:R-:W-:-:S03]  /*b750*/  IMAD.IADD R107, R3, 0x1, R156 ;  /* 0x00000001036b7824 */ /* 0x000fc600078e029c */
[----:B------:R-:W3:Y:S04]  /*b760*/  LDSM.16.M88.4 R12, [R0+UR6+0x2800] ;  /* 0x00280006000c783b */ /* 0x000ee80008000200 */
[----:B------:R-:W-:Y:S04]  /*b770*/  LDSM.16.M88.4 R36, [R160] ;  /* 0x00000000a024783b */ /* 0x000fe80000000200 */
[----:B------:R-:W-:Y:S04]  /*b780*/  LDSM.16.M88.4 R20, [R156+0x2000] ;  /* 0x002000009c14783b */ /* 0x000fe80000000200 */
[----:B------:R-:W4:Y:S04]  /*b790*/  LDSM.16.M88.4 R80, [R157+0x2800] ;  /* 0x002800009d50783b */ /* 0x000f280000000200 */
[----:B------:R-:W4:Y:S04]  /*b7a0*/  LDSM.16.M88.4 R40, [R156+0x2800] ;  /* 0x002800009c28783b */ /* 0x000f280000000200 */
[----:B------:R-:W-:Y:S04]  /*b7b0*/  LDSM.16.M88.4 R24, [R159] ;  /* 0x000000009f18783b */ /* 0x000fe80000000200 */
[----:B------:R-:W4:Y:S01]  /*b7c0*/  LDSM.16.M88.4 R48, [R107+0x2000] ;  /* 0x002000006b30783b */ /* 0x000f220000000200 */
        /* <DEDUP_REMOVED lines=10> */
[C---:B------:R-:W-:Y:S01]  /*b870*/  HMMA.16816.F32 R8, R36.reuse, R22, R8 ;  /* 0x000000162408723c */ /* 0x040fe20000001808 */
[----:B------:R-:W3:Y:S07]  /*b880*/  LDSM.16.M88.4 R20, [R107+0x2800] ;  /* 0x002800006b14783b */ /* 0x000eee0000000200 */
[----:B------:R-:W-:Y:S08]  /*b890*/  HMMA.16816.F32 R16, R36, R40, R16 ;  /* 0x000000282410723c */ /* 0x000ff00000001810 */
[----:B------:R-:W-:Y:S08]  /*b8a0*/  HMMA.16816.F32 R12, R56, R14, RZ ;  /* 0x0000000e380c723c */ /* 0x000ff000000018ff */
[C---:B------:R-:W-:Y:S08]  /*b8b0*/  HMMA.16816.F32 R32, R24.reuse, R48, R32 ;  /* 0x000000301820723c */ /* 0x040ff00000001820 */
        /* <DEDUP_REMOVED lines=38> */
[----:B------:R3:W4:Y:S08]  /*bb20*/  MUFU.TANH R81, R10 ;  /* 0x0000000a00517308 */ /* 0x0007300000002400 */
[----:B------:R4:W-:Y:S01]  /*bb30*/  MUFU.TANH R87, R12 ;  /* 0x0000000c00577308 */ /* 0x0009e20000002400 */
[C---:B-1----:R-:W-:Y:S07]  /*bb40*/  HMMA.16816.F32 R28, R36.reuse, R32, R28 ;  /* 0x00000020241c723c */ /* 0x042fee000000181c */
[----:B------:R-:W1:Y:S01]  /*bb50*/  MUFU.TANH R84, R84 ;  /* 0x0000005400547308 */ /* 0x000e620000002400 */
[----:B---3--:R-:W4:Y:S01]  /*bb60*/  LDSM.16.M88.4 R8, [R0+UR6+0x4000] ;  /* 0x004000060008783b */ /* 0x008f220008000200 */
[----:B------:R-:W-:Y:S03]  /*bb70*/  HMMA.16816.F32 R76, R36, R34, R76 ;  /* 0x00000022244c723c */ /* 0x000fe6000000184c */
[----:B------:R-:W3:Y:S03]  /*bb80*/  LDSM.16.M88.4 R32, [R107+0x3800] ;  /* 0x003800006b20783b */ /* 0x000ee60000000200 */
[----:B------:R-:W-:Y:S05]  /*bb90*/  MUFU.TANH R86, R86 ;  /* 0x0000005600567308 */ /* 0x000fea0000002400 */
        /* <DEDUP_REMOVED lines=21> */
[----:B------:R-:W4:Y:S05]  /*bcf0*/  MUFU.TANH R93, R30 ;  /* 0x0000001e005d7308 */ /* 0x000f2a0000002400 */
[----:B---3--:R-:W-:Y:S03]  /*bd00*/  HMMA.16816.F32 R40, R24, R32, R40 ;  /* 0x000000201828723c */ /* 0x008fe60000001828 */
[----:B------:R2:W-:Y:S05]  /*bd10*/  MUFU.TANH R94, R31 ;  /* 0x0000001f005e7308 */ /* 0x0005ea0000002400 */
[C---:B------:R-:W-:Y:S03]  /*bd20*/  HMMA.16816.F32 R12, R52.reuse, R20, R12 ;  /* 0x00000014340c723c */ /* 0x040fe6000000180c */
[----:B------:R-:W-:Y:S05]  /*bd30*/  MUFU.TANH R95, R76 ;  /* 0x0000004c005f7308 */ /* 0x000fea0000002400 */
[----:B------:R-:W-:Y:S01]  /*bd40*/  HMMA.16816.F32 R8, R52, R22, R8 ;  /* 0x000000163408723c */ /* 0x000fe20000001808 */
[----:B------:R-:W3:Y:S02]  /*bd50*/  LDSM.16.M88.4 R20, [R157+0x4800] ;  /* 0x004800009d14783b */ /* 0x000ee40000000200 */
        /* <DEDUP_REMOVED lines=13> */
[----:B------:R-:W4:Y:S02]  /*be30*/  LDSM.16.M88.4 R32, [R0+UR6+0x5000] ;  /* 0x005000060020783b */ /* 0x000f240008000200 */
[----:B------:R-:W-:Y:S05]  /*be40*/  MUFU.TANH R60, R60 ;  /* 0x0000003c003c7308 */ /* 0x000fea0000002400 */
[----:B------:R-:W-:Y:S03]  /*be50*/  HMMA.16816.F32 R8, R36, R50, R8 ;  /* 0x000000322408723c */ /* 0x000fe60000001808 */
[----:B------:R-:W4:Y:S01]  /*be60*/  MUFU.TANH R70, R70 ;  /* 0x0000004600467308 */ /* 0x000f220000002400 */
[----:B-1----:R-:W-:Y:S04]  /*be70*/  LDSM.16.M88.4 R76, [R157+0x5000] ;  /* 0x005000009d4c783b */ /* 0x002fe80000000200 */
[C---:B---3--:R-:W-:Y:S03]  /*be80*/  HMMA.16816.F32 R28, R52.reuse, R20, R28 ;  /* 0x00000014341c723c */ /* 0x048fe6000000181c */
[----:B------:R-:W1:Y:S01]  /*be90*/  MUFU.TANH R82, R82 ;  /* 0x0000005200527308 */ /* 0x000e620000002400 */
[-C--:B------:R-:W-:Y:S01]  /*bea0*/  FMUL.FTZ R72, R72, R4.reuse ;  /* 0x0000000448487220 */ /* 0x080fe20000410000 */
[-C--:B------:R-:W-:Y:S01]  /*beb0*/  FMUL.FTZ R74, R74, R4.reuse ;  /* 0x000000044a4a7220 */ /* 0x080fe20000410000 */
[-C--:B------:R-:W-:Y:S01]  /*bec0*/  FMUL.FTZ R73, R73, R4.reuse ;  /* 0x0000000449497220 */ /* 0x080fe20000410000 */
[-C--:B------:R-:W-:Y:S01]  /*bed0*/  FMUL.FTZ R75, R75, R4.reuse ;  /* 0x000000044b4b7220 */ /* 0x080fe20000410000 */
[----:B------:R-:W-:Y:S01]  /*bee0*/  HMMA.16816.F32 R44, R52, R22, R44 ;  /* 0x00000016342c723c */ /* 0x000fe2000000182c */
[----:B------:R-:W3:Y:S02]  /*bef0*/  LDSM.16.M88.4 R20, [R107+0x4800] ;  /* 0x004800006b14783b */ /* 0x000ee40000000200 */
[----:B------:R-:W-:Y:S05]  /*bf00*/  MUFU.TANH R136, R72 ;  /* 0x0000004800887308 */ /* 0x000fea0000002400 */
[----:B------:R-:W-:Y:S03]  /*bf10*/  HMMA.16816.F32 R12, R24, R16, R12 ;  /* 0x00000010180c723c */ /* 0x000fe6000000180c */
[----:B------:R-:W-:Y:S05]  /*bf20*/  MUFU.TANH R190, R74 ;  /* 0x0000004a00be7308 */ /* 0x000fea0000002400 */
[----:B--2---:R-:W-:Y:S03]  /*bf30*/  HMMA.16816.F32 R28, R36, R40, R28 ;  /* 0x00000028241c723c */ /* 0x004fe6000000181c */
[----:B------:R-:W-:Y:S05]  /*bf40*/  MUFU.TANH R142, R142 ;  /* 0x0000008e008e7308 */ /* 0x000fea0000002400 */
        /* <DEDUP_REMOVED lines=8> */
[----:B----4-:R-:W-:Y:S01]  /*bfd0*/  HMMA.16816.F32 R48, R56, R32, RZ ;  /* 0x000000203830723c */ /* 0x010fe200000018ff */
[----:B------:R-:W-:Y:S07]  /*bfe0*/  MUFU.TANH R152, R152 ;  /* 0x0000009800987308 */ /* 0x000fee0000002400 */
[----:B---3--:R-:W-:Y:S01]  /*bff0*/  HMMA.16816.F32 R28, R24, R20, R28 ;  /* 0x00000014181c723c */ /* 0x008fe2000000181c */
[----:B------:R-:W-:Y:S01]  /*c000*/  MUFU.TANH R178, R178 ;  /* 0x000000b200b27308 */ /* 0x000fe20000002400 */
[-C--:B------:R-:W-:Y:S01]  /*c010*/  FMUL.FTZ R150, R8, R4.reuse ;  /* 0x0000000408967220 */ /* 0x080fe20000410000 */
[-C--:B------:R-:W-:Y:S01]  /*c020*/  FMUL.FTZ R146, R9, R4.reuse ;  /* 0x0000000409927220 */ /* 0x080fe20000410000 */
[-C--:B------:R-:W-:Y:S01]  /*c030*/  FMUL.FTZ R182, R10, R4.reuse ;  /* 0x000000040ab67220 */ /* 0x080fe20000410000 */
[----:B------:R-:W-:-:S02]  /*c040*/  FMUL.FTZ R148, R11, R4 ;  /* 0x000000040b947220 */ /* 0x000fc40000410000 */
[----:B------:R-:W3:Y:S01]  /*c050*/  LDSM.16.M88.4 R8, [R107+0x5000] ;  /* 0x005000006b08783b */ /* 0x000ee20000000200 */
[----:B------:R-:W-:Y:S01]  /*c060*/  HMMA.16816.F32 R44, R36, R42, R44 ;  /* 0x0000002a242c723c */ /* 0x000fe2000000182c */
[----:B------:R-:W-:Y:S07]  /*c070*/  MUFU.TANH R85, R85 ;  /* 0x0000005500557308 */ /* 0x000fee0000002400 */
[----:B------:R-:W-:Y:S01]  /*c080*/  HMMA.16816.F32 R48, R52, R76, R48 ;  /* 0x0000004c3430723c */ /* 0x000fe20000001830 */
[----:B------:R-:W-:Y:S02]  /*c090*/  MUFU.TANH R154, R154 ;  /* 0x0000009a009a7308 */ /* 0x000fe40000002400 */
[-C--:B------:R-:W-:Y:S01]  /*c0a0*/  FMUL.FTZ R28, R28, R4.reuse ;  /* 0x000000041c1c7220 */ /* 0x080fe20000410000 */
[-C--:B------:R-:W-:Y:S01]  /*c0b0*/  FMUL.FTZ R126, R29, R4.reuse ;  /* 0x000000041d7e7220 */ /* 0x080fe20000410000 */
[-C--:B------:R-:W-:Y:S01]  /*c0c0*/  FMUL.FTZ R144, R30, R4.reuse ;  /* 0x000000041e907220 */ /* 0x080fe20000410000 */
[----:B------:R-:W-:-:S02]  /*c0d0*/  FMUL.FTZ R138, R31, R4 ;  /* 0x000000041f8a7220 */ /* 0x000fc40000410000 */
[----:B------:R-:W-:Y:S01]  /*c0e0*/  HMMA.16816.F32 R32, R56, R34, RZ ;  /* 0x000000223820723c */ /* 0x000fe200000018ff */
[----:B------:R4:W-:Y:S07]  /*c0f0*/  MUFU.TANH R128, R28 ;  /* 0x0000001c00807308 */ /* 0x0009ee0000002400 */
[----:B------:R-:W-:Y:S01]  /*c100*/  HMMA.16816.F32 R44, R24, R22, R44 ;  /* 0x00000016182c723c */ /* 0x000fe2000000182c */
[----:B------:R-:W2:Y:S07]  /*c110*/  MUFU.TANH R184, R184 ;  /* 0x000000b800b87308 */ /* 0x000eae0000002400 */
[C---:B-1----:R-:W-:Y:S01]  /*c120*/  HMMA.16816.F32 R20, R56.reuse, R12, RZ ;  /* 0x0000000c3814723c */ /* 0x042fe200000018ff */
[----:B------:R-:W-:Y:S01]  /*c130*/  MUFU.TANH R88, R88 ;  /* 0x0000005800587308 */ /* 0x000fe20000002400 */
[----:B----4-:R-:W1:Y:S06]  /*c140*/  LDSM.16.M88.4 R28, [R157+0x5800] ;  /* 0x005800009d1c783b */ /* 0x010e6c0000000200 */
[----:B------:R-:W-:Y:S01]  /*c150*/  HMMA.16816.F32 R12, R56, R14, RZ ;  /* 0x0000000e380c723c */ /* 0x000fe200000018ff */
[----:B------:R-:W-:Y:S01]  /*c160*/  IMAD.IADD R57, R173, 0x1, R64 ;  /* 0x00000001ad397824 */ /* 0x000fe200078e0240 */
[----:B------:R-:W4:Y:S01]  /*c170*/  MUFU.TANH R90, R90 ;  /* 0x0000005a005a7308 */ /* 0x000f220000002400 */
[-C--:B------:R-:W-:Y:S01]  /*c180*/  FMUL.FTZ R44, R44, R4.reuse ;  /* 0x000000042c2c7220 */ /* 0x080fe20000410000 */
[----:B------:R-:W-:Y:S01]  /*c190*/  FMUL.FTZ R120, R45, R4 ;  /* 0x000000042d787220 */ /* 0x000fe20000410000 */
[C---:B------:R-:W-:Y:S01]  /*c1a0*/  VIADD R41, R57.reuse, 0x8 ;  /* 0x0000000839297836 */ /* 0x040fe20000000000 */
[C---:B------:R-:W-:Y:S01]  /*c1b0*/  IADD3 R43, PT, PT, R57.reuse, 0x1, RZ ;  /* 0x00000001392b7810 */ /* 0x040fe20007ffe0ff */
        /* <DEDUP_REMOVED lines=8> */
[----:B------:R-:W-:Y:S01]  /*c240*/  ISETP.GE.AND P4, PT, R17, R68, PT ;  /* 0x000000441100720c */ /* 0x000fe20003f86270 */
[----:B------:R-:W-:Y:S01]  /*c250*/  HMMA.16816.F32 R32, R52, R78, R32 ;  /* 0x0000004e3420723c */ /* 0x000fe20000001820 */
[----:B------:R-:W-:Y:S01]  /*c260*/  VIADD R17, R57, 0x11 ;  /* 0x0000001139117836 */ /* 0x000fe20000000000 */
[----:B------:R-:W-:Y:S01]  /*c270*/  FSEL R81, R81, -INF , !P3 ;  /* 0xff80000051517808 */ /* 0x000fe20005800000 */
[----:B------:R-:W-:Y:S01]  /*c280*/  MUFU.TANH R126, R126 ;  /* 0x0000007e007e7308 */ /* 0x000fe20000002400 */
[----:B------:R-:W-:Y:S01]  /*c290*/  FSEL R71, R71, -INF , !P3 ;  /* 0xff80000047477808 */ /* 0x000fe20005800000 */
[----:B------:R-:W-:Y:S01]  /*c2a0*/  FMUL.FTZ R47, R47, R4 ;  /* 0x000000042f2f7220 */ /* 0x000fe20000410000 */
[-C--:B------:R-:W-:Y:S01]  /*c2b0*/  ISETP.GE.AND P2, PT, R17, R68.reuse, PT ;  /* 0x000000441100720c */ /* 0x080fe20003f46270 */
[C---:B------:R-:W-:Y:S01]  /*c2c0*/  VIADD R17, R57.reuse, 0x19 ;  /* 0x0000001939117836 */ /* 0x040fe20000000000 */
[----:B------:R-:W-:-:S02]  /*c2d0*/  ISETP.GE.AND P1, PT, R57, R68, PT ;  /* 0x000000443900720c */ /* 0x000fc40003f26270 */
[----:B------:R-:W-:Y:S01]  /*c2e0*/  P2R R0, PR, RZ, 0x4 ;  /* 0x00000004ff007803 */ /* 0x000fe20000000000 */
[----:B------:R-:W4:Y:S01]  /*c2f0*/  MUFU.TANH R138, R138 ;  /* 0x0000008a008a7308 */ /* 0x000f220000002400 */
[-C--:B------:R-:W-:Y:S01]  /*c300*/  ISETP.GE.AND P5, PT, R17, R68.reuse, PT ;  /* 0x000000441100720c */ /* 0x080fe20003fa6270 */
[C---:B------:R-:W-:Y:S01]  /*c310*/  VIADD R17, R57.reuse, 0x20 ;  /* 0x0000002039117836 */ /* 0x040fe20000000000 */
[----:B---3--:R-:W-:Y:S01]  /*c320*/  HMMA.16816.F32 R48, R24, R8, R48 ;  /* 0x000000081830723c */ /* 0x008fe20000001830 */
[----:B------:R-:W-:Y:S01]  /*c330*/  VIADD R9, R57, 0x18 ;  /* 0x0000001839097836 */ /* 0x000fe20000000000 */
[----:B------:R-:W-:Y:S02]  /*c340*/  ISETP.NE.AND P3, PT, R0, RZ, PT ;  /* 0x000000ff0000720c */ /* 0x000fe40003f65270 */
[----:B------:R-:W-:Y:S01]  /*c350*/  ISETP.GE.AND P2, PT, R17, R68, PT ;  /* 0x000000441100720c */ /* 0x000fe20003f46270 */
[----:B------:R-:W3:Y:S01]  /*c360*/  MUFU.TANH R140, R140 ;  /* 0x0000008c008c7308 */ /* 0x000ee20000002400 */
[----:B------:R-:W-:-:S02]  /*c370*/  FSEL R72, R84, -INF , !P3 ;  /* 0xff80000054487808 */ /* 0x000fc40005800000 */
[----:B------:R-:W-:Y:S01]  /*c380*/  HMMA.16816.F32 R32, R36, R18, R32 ;  /* 0x000000122420723c */ /* 0x000fe20000001820 */
[----:B------:R-:W3:Y:S01]  /*c390*/  LDSM.16.M88.4 R16, [R107+0x5800] ;  /* 0x005800006b10783b */ /* 0x000ee20000000200 */
[----:B------:R-:W-:Y:S01]  /*c3a0*/  FSEL R198, R93, -INF , !P2 ;  /* 0xff8000005dc67808 */ /* 0x000fe20005000000 */
[----:B------:R-:W-:-:S04]  /*c3b0*/  DEPBAR.LE SB0, 0x0 ;  /* 0x000080000000791a */ /* 0x000fc80000000000 */
[----:B------:R-:W-:Y:S01]  /*c3c0*/  FSEL R114, R91, -INF , !P2 ;  /* 0xff8000005b727808 */ /* 0x000fe20005000000 */
[C---:B-1----:R-:W-:Y:S01]  /*c3d0*/  HMMA.16816.F32 R20, R52.reuse, R28, R20 ;  /* 0x0000001c3414723c */ /* 0x042fe20000001814 */
[----:B------:R-:W-:Y:S01]  /*c3e0*/  VIADD R29, R57, 0x21 ;  /* 0x00000021391d7836 */ /* 0x000fe20000000000 */
[----:B------:R-:W-:Y:S01]  /*c3f0*/  FSEL R76, R69, -INF , !P1 ;  /* 0xff800000454c7808 */ /* 0x000fe20004800000 */
[-C--:B------:R-:W-:Y:S01]  /*c400*/  FMUL.FTZ R49, R49, R4.reuse ;  /* 0x0000000431317220 */ /* 0x080fe20000410000 */
[----:B------:R-:W-:Y:S01]  /*c410*/  FSEL R6, R6, -INF , !P1 ;  /* 0xff80000006067808 */ /* 0x000fe20004800000 */
[-C--:B------:R-:W-:Y:S01]  /*c420*/  FMUL.FTZ R51, R51, R4.reuse ;  /* 0x0000000433337220 */ /* 0x080fe20000410000 */
[----:B------:R-:W-:Y:S01]  /*c430*/  FSEL R70, R70, -INF , !P0 ;  /* 0xff80000046467808 */ /* 0x000fe20004000000 */
[----:B------:R-:W-:Y:S01]  /*c440*/  MUFU.TANH R188, R73 ;  /* 0x0000004900bc7308 */ /* 0x000fe20000002400 */
[----:B------:R-:W-:Y:S01]  /*c450*/  HMMA.16816.F32 R12, R52, R30, R12 ;  /* 0x0000001e340c723c */ /* 0x000fe2000000180c */
[----:B--2---:R-:W-:Y:S01]  /*c460*/  FSEL R44, R60, -INF , !P0 ;  /* 0xff8000003c2c7808 */ /* 0x004fe20004000000 */
[----:B------:R-:W-:Y:S01]  /*c470*/  FMUL.FTZ R48, R48, R4 ;  /* 0x0000000430307220 */ /* 0x000fe20000410000 */
[----:B------:R-:W-:Y:S01]  /*c480*/  ISETP.GE.AND P1, PT, R29, R68, PT ;  /* 0x000000441d00720c */ /* 0x000fe20003f26270 */
[C---:B------:R-:W-:Y:S01]  /*c490*/  VIADD R29, R57.reuse, 0x38 ;  /* 0x00000038391d7836 */ /* 0x040fe20000000000 */
[----:B------:R-:W-:Y:S01]  /*c4a0*/  FSEL R82, R82, -INF , !P4 ;  /* 0xff80000052527808 */ /* 0x000fe20006000000 */
[----:B------:R-:W-:Y:S01]  /*c4b0*/  FMUL.FTZ R50, R50, R4 ;  /* 0x0000000432327220 */ /* 0x000fe20000410000 */
[----:B------:R-:W-:Y:S01]  /*c4c0*/  FSEL R200, R94, -INF , !P1 ;  /* 0xff8000005ec87808 */ /* 0x000fe20004800000 */
[----:B------:R-:W-:Y:S01]  /*c4d0*/  HMMA.16816.F32 R32, R24, R10, R32 ;  /* 0x0000000a1820723c */ /* 0x000fe20000001820 */
[----:B------:R-:W-:Y:S01]  /*c4e0*/  VIADD R11, R57, 0x28 ;  /* 0x00000028390b7836 */ /* 0x000fe20000000000 */
[----:B------:R-:W-:Y:S01]  /*c4f0*/  FSEL R118, R92, -INF , !P1 ;  /* 0xff8000005c767808 */ /* 0x000fe20004800000 */
[----:B------:R-:W-:Y:S01]  /*c500*/  MUFU.TANH R60, R49 ;  /* 0x00000031003c7308 */ /* 0x000fe20000002400 */
[----:B------:R-:W-:-:S02]  /*c510*/  FSEL R78, R80, -INF , !P4 ;  /* 0xff800000504e7808 */ /* 0x000fc40006000000 */
[-C--:B------:R-:W-:Y:S01]  /*c520*/  ISETP.GE.AND P0, PT, R11, R68.reuse, PT ;  /* 0x000000440b00720c */ /* 0x080fe20003f06270 */
[----:B------:R-:W-:Y:S01]  /*c530*/  VIADD R11, R57, 0x29 ;  /* 0x00000029390b7836 */ /* 0x000fe20000000000 */
[C---:B----4-:R-:W-:Y:S01]  /*c540*/  HMMA.16816.F32 R20, R36.reuse, R40, R20 ;  /* 0x000000282414723c */ /* 0x050fe20000001814 */
[----:B------:R-:W-:Y:S02]  /*c550*/  FSEL R40, R86, -INF , !P3 ;  /* 0xff80000056287808 */ /* 0x000fe40005800000 */
[-C--:B------:R-:W-:Y:S01]  /*c560*/  ISETP.GE.AND P3, PT, R9, R68.reuse, PT ;  /* 0x000000440900720c */ /* 0x080fe20003f66270 */
[----:B------:R-:W-:Y:S01]  /*c570*/  VIADD R9, R57, 0x31 ;  /* 0x0000003139097836 */ /* 0x000fe20000000000 */
[----:B------:R-:W-:Y:S01]  /*c580*/  ISETP.GE.AND P4, PT, R11, R68, PT ;  /* 0x000000440b00720c */ /* 0x000fe20003f86270 */
[----:B------:R-:W1:Y:S01]  /*c590*/  MUFU.TANH R110, R51 ;  /* 0x00000033006e7308 */ /* 0x000e620000002400 */
[----:B------:R-:W-:Y:S01]  /*c5a0*/  FSEL R10, R89, -INF , !P3 ;  /* 0xff800000590a7808 */ /* 0x000fe20005800000 */
[----:B------:R-:W-:Y:S01]  /*c5b0*/  HMMA.16816.F32 R12, R36, R42, R12 ;  /* 0x0000002a240c723c */ /* 0x000fe2000000180c */
[----:B------:R-:W-:Y:S01]  /*c5c0*/  FSEL R74, R87, -INF , !P3 ;  /* 0xff800000574a7808 */ /* 0x000fe20005800000 */
[----:B------:R-:W-:Y:S01]  /*c5d0*/  VIADD R11, R57, 0x30 ;  /* 0x00000030390b7836 */ /* 0x000fe20000000000 */
[----:B------:R-:W-:Y:S01]  /*c5e0*/  FSEL R194, R98, -INF , !P4 ;  /* 0xff80000062c27808 */ /* 0x000fe20006000000 */
[----:B------:R-:W-:Y:S01]  /*c5f0*/  FMUL.FTZ R32, R32, R4 ;  /* 0x0000000420207220 */ /* 0x000fe20000410000 */
[----:B------:R-:W-:Y:S01]  /*c600*/  FSEL R196, R96, -INF , !P4 ;  /* 0xff80000060c47808 */ /* 0x000fe20006000000 */
[----:B------:R-:W2:Y:S01]  /*c610*/  MUFU.TANH R186, R75 ;  /* 0x0000004b00ba7308 */ /* 0x000ea20000002400 */
[-C--:B------:R-:W-:Y:S01]  /*c620*/  ISETP.GE.AND P4, PT, R9, R68.reuse, PT ;  /* 0x000000440900720c */ /* 0x080fe20003f86270 */
[----:B------:R-:W-:Y:S01]  /*c630*/  VIADD R9, R57, 0x50 ;  /* 0x0000005039097836 */ /* 0x000fe20000000000 */
[----:B------:R-:W-:Y:S01]  /*c640*/  ISETP.GE.AND P6, PT, R45, R68, PT ;  /* 0x000000442d00720c */ /* 0x000fe20003fc6270 */
[-C--:B------:R-:W-:Y:S01]  /*c650*/  FMUL.FTZ R34, R34, R4.reuse ;  /* 0x0000000422227220 */ /* 0x080fe20000410000 */
[----:B------:R-:W-:Y:S01]  /*c660*/  FSEL R192, R192, -INF , !P4 ;  /* 0xff800000c0c07808 */ /* 0x000fe20006000000 */
[----:B---3--:R-:W-:Y:S01]  /*c670*/  HMMA.16816.F32 R20, R24, R16, R20 ;  /* 0x000000101814723c */ /* 0x008fe20000001814 */
[----:B------:R-:W-:Y:S01]  /*c680*/  VIADD R17, R57, 0x40 ;  /* 0x0000004039117836 */ /* 0x000fe20000000000 */
[----:B------:R3:W4:Y:S01]  /*c690*/  MUFU.TANH R132, R46 ;  /* 0x0000002e00847308 */ /* 0x0007220000002400 */
[----:B------:R-:W-:Y:S01]  /*c6a0*/  FSEL R142, R142, -INF , !P4 ;  /* 0xff8000008e8e7808 */ /* 0x000fe20006000000 */
[----:B------:R-:W-:Y:S01]  /*c6b0*/  FMUL.FTZ R33, R33, R4 ;  /* 0x0000000421217220 */ /* 0x000fe20000410000 */
[-C--:B------:R-:W-:Y:S01]  /*c6c0*/  ISETP.GE.AND P4, PT, R9, R68.reuse, PT ;  /* 0x000000440900720c */ /* 0x080fe20003f86270 */
[----:B------:R-:W-:Y:S01]  /*c6d0*/  VIADD R9, R57, 0x51 ;  /* 0x0000005139097836 */ /* 0x000fe20000000000 */
[----:B------:R-:W-:Y:S01]  /*c6e0*/  ISETP.GE.AND P3, PT, R17, R68, PT ;  /* 0x000000441100720c */ /* 0x000fe20003f66270 */
[----:B------:R-:W-:Y:S01]  /*c6f0*/  FMUL.FTZ R35, R35, R4 ;  /* 0x0000000423237220 */ /* 0x000fe20000410000 */
[----:B------:R-:W-:Y:S01]  /*c700*/  IADD3 R17, PT, PT, R57, 0x41, RZ ;  /* 0x0000004139117810 */ /* 0x000fe20007ffe0ff */
[----:B------:R-:W-:Y:S01]  /*c710*/  MUFU.TANH R150, R150 ;  /* 0x0000009600967308 */ /* 0x000fe20000002400 */
[----:B------:R-:W-:-:S02]  /*c720*/  FSEL R8, R83, -INF , !P6 ;  /* 0xff80000053087808 */ /* 0x000fc40007000000 */
[-C--:B------:R-:W-:Y:S01]  /*c730*/  ISETP.GE.AND P2, PT, R17, R68.reuse, PT ;  /* 0x000000441100720c */ /* 0x080fe20003f46270 */
[----:B------:R-:W-:Y:S01]  /*c740*/  VIADD R17, R57, 0x48 ;  /* 0x0000004839117836 */ /* 0x000fe20000000000 */
[----:B------:R-:W-:Y:S02]  /*c750*/  FSEL R184, R184, -INF , !P3 ;  /* 0xff800000b8b87808 */ /* 0x000fe40005800000 */
[----:B------:R-:W-:Y:S01]  /*c760*/  FSEL R178, R178, -INF , !P2 ;  /* 0xff800000b2b27808 */ /* 0x000fe20005000000 */
[----:B------:R-:W-:Y:S01]  /*c770*/  MUFU.TANH R146, R146 ;  /* 0x0000009200927308 */ /* 0x000fe20000002400 */
[----:B------:R-:W-:Y:S01]  /*c780*/  ISETP.GE.AND P1, PT, R17, R68, PT ;  /* 0x000000441100720c */ /* 0x000fe20003f26270 */
[-C--:B------:R-:W-:Y:S01]  /*c790*/  FMUL.FTZ R20, R20, R4.reuse ;  /* 0x0000000414147220 */ /* 0x080fe20000410000 */
[----:B------:R-:W-:Y:S01]  /*c7a0*/  HMMA.16816.F32 R16, R24, R18, R12 ;  /* 0x000000121810723c */ /* 0x000fe2000000180c */
[----:B------:R-:W-:Y:S01]  /*c7b0*/  VIADD R15, R57, 0x60 ;  /* 0x00000060390f7836 */ /* 0x000fe20000000000 */
[----:B------:R-:W-:Y:S01]  /*c7c0*/  FSEL R152, R152, -INF , !P2 ;  /* 0xff80000098987808 */ /* 0x000fe20005000000 */
[----:B------:R-:W-:Y:S01]  /*c7d0*/  FMUL.FTZ R21, R21, R4 ;  /* 0x0000000415157220 */ /* 0x000fe20000410000 */
[----:B---3--:R-:W-:Y:S01]  /*c7e0*/  FSEL R46, R85, -INF , !P6 ;  /* 0xff800000552e7808 */ /* 0x008fe20007000000 */
[----:B------:R-:W3:Y:S01]  /*c7f0*/  MUFU.TANH R182, R182 ;  /* 0x000000b600b67308 */ /* 0x000ee20000002400 */
[-C--:B------:R-:W-:Y:S01]  /*c800*/  ISETP.GE.AND P2, PT, R15, R68.reuse, PT ;  /* 0x000000440f00720c */ /* 0x080fe20003f46270 */
[----:B------:R-:W-:Y:S01]  /*c810*/  VIADD R15, R57, 0x61 ;  /* 0x00000061390f7836 */ /* 0x000fe20000000000 */
[----:B------:R-:W-:Y:S01]  /*c820*/  ISETP.GE.AND P6, PT, R29, R68, PT ;  /* 0x000000441d00720c */ /* 0x000fe20003fc6270 */
[----:B------:R-:W-:Y:S01]  /*c830*/  VIADD R29, R57, 0x39 ;  /* 0x00000039391d7836 */ /* 0x000fe20000000000 */
[----:B------:R-:W-:Y:S01]  /*c840*/  FSEL R154, R154, -INF , !P3 ;  /* 0xff8000009a9a7808 */ /* 0x000fe20005800000 */
[----:B------:R-:W-:Y:S01]  /*c850*/  FMUL.FTZ R22, R22, R4 ;  /* 0x0000000416167220 */ /* 0x000fe20000410000 */
[----:B------:R-:W-:Y:S01]  /*c860*/  ISETP.GE.AND P3, PT, R9, R68, PT ;  /* 0x000000440900720c */ /* 0x000fe20003f66270 */
[----:B------:R-:W3:Y:S01]  /*c870*/  MUFU.TANH R148, R148 ;  /* 0x0000009400947308 */ /* 0x000ee20000002400 */
[----:B------:R-:W-:Y:S01]  /*c880*/  FSEL R202, R97, -INF , !P0 ;  /* 0xff80000061ca7808 */ /* 0x000fe20004000000 */
[----:B------:R-:W-:Y:S01]  /*c890*/  FMUL.FTZ R23, R23, R4 ;  /* 0x0000000417177220 */ /* 0x000fe20000410000 */
[----:B------:R-:W-:Y:S01]  /*c8a0*/  FSEL R116, R95, -INF , !P0 ;  /* 0xff8000005f747808 */ /* 0x000fe20004000000 */
[----:B------:R-:W-:Y:S01]  /*c8b0*/  VIADD R9, R57, 0x70 ;  /* 0x0000007039097836 */ /* 0x000fe20000000000 */
[----:B------:R-:W-:Y:S01]  /*c8c0*/  ISETP.GE.AND P0, PT, R11, R68, PT ;  /* 0x000000440b00720c */ /* 0x000fe20003f06270 */
[-C--:B------:R-:W-:Y:S01]  /*c8d0*/  FMUL.FTZ R16, R16, R4.reuse ;  /* 0x0000000410107220 */ /* 0x080fe20000410000 */
[-C--:B------:R-:W-:Y:S01]  /*c8e0*/  FMUL.FTZ R18, R18, R4.reuse ;  /* 0x0000000412127220 */ /* 0x080fe20000410000 */
[----:B------:R-:W3:Y:S01]  /*c8f0*/  MUFU.TANH R144, R144 ;  /* 0x0000009000907308 */ /* 0x000ee20000002400 */
[-C--:B------:R-:W-:Y:S01]  /*c900*/  FMUL.FTZ R19, R19, R4.reuse ;  /* 0x0000000413137220 */ /* 0x080fe20000410000 */
[----:B------:R-:W-:Y:S01]  /*c910*/  FMUL.FTZ R17, R17, R4 ;  /* 0x0000000411117220 */ /* 0x000fe20000410000 */
[----:B------:R-:W-:Y:S01]  /*c920*/  FSEL R190, R190, -INF , !P6 ;  /* 0xff800000bebe7808 */ /* 0x000fe20007000000 */
[C---:B------:R-:W-:Y:S01]  /*c930*/  VIADD R13, R57.reuse, 0x58 ;  /* 0x00000058390d7836 */ /* 0x040fe20000000000 */
[----:B------:R-:W-:Y:S01]  /*c940*/  FSEL R136, R136, -INF , !P6 ;  /* 0xff80000088887808 */ /* 0x000fe20007000000 */
[----:B------:R-:W-:Y:S01]  /*c950*/  VIADD R11, R57, 0x49 ;  /* 0x00000049390b7836 */ /* 0x000fe20000000000 */
[----:B------:R-:W-:Y:S01]  /*c960*/  FSEL R30, R90, -INF , !P5 ;  /* 0xff8000005a1e7808 */ /* 0x000fe20006800000 */
[----:B------:R-:W-:Y:S01]  /*c970*/  MUFU.TANH R120, R120 ;  /* 0x0000007800787308 */ /* 0x000fe20000002400 */
[----:B------:R-:W-:-:S02]  /*c980*/  FSEL R80, R88, -INF , !P5 ;  /* 0xff80000058507808 */ /* 0x000fc40006800000 */
[-C--:B------:R-:W-:Y:S01]  /*c990*/  ISETP.GE.AND P6, PT, R15, R68.reuse, PT ;  /* 0x000000440f00720c */ /* 0x080fe20003fc6270 */
[----:B------:R-:W-:Y:S01]  /*c9a0*/  VIADD R15, R57, 0x68 ;  /* 0x00000068390f7836 */ /* 0x000fe20000000000 */
[-C--:B------:R-:W-:Y:S02]  /*c9b0*/  ISETP.GE.AND P5, PT, R29, R68.reuse, PT ;  /* 0x000000441d00720c */ /* 0x080fe40003fa6270 */
[----:B------:R-:W-:Y:S01]  /*c9c0*/  FSEL R138, R138, -INF , !P3 ;  /* 0xff8000008a8a7808 */ /* 0x000fe20005800000 */
[----:B------:R-:W3:Y:S01]  /*c9d0*/  MUFU.TANH R122, R47 ;  /* 0x0000002f007a7308 */ /* 0x000ee20000002400 */
[----:B------:R-:W-:Y:S02]  /*c9e0*/  FSEL R126, R126, -INF , !P3 ;  /* 0xff8000007e7e7808 */ /* 0x000fe40005800000 */
[----:B------:R-:W-:Y:S02]  /*c9f0*/  P2R R0, PR, RZ, 0x4 ;  /* 0x00000004ff007803 */ /* 0x000fe40000000000 */
[----:B------:R-:W-:Y:S01]  /*ca00*/  ISETP.GE.AND P3, PT, R9, R68, PT ;  /* 0x000000440900720c */ /* 0x000fe20003f66270 */
[----:B------:R-:W-:Y:S01]  /*ca10*/  VIADD R9, R57, 0x71 ;  /* 0x0000007139097836 */ /* 0x000fe20000000000 */
[----:B------:R-:W-:Y:S01]  /*ca20*/  FSEL R140, R140, -INF , !P0 ;  /* 0xff8000008c8c7808 */ /* 0x000fe20004000000 */
[----:B------:R-:W-:Y:S01]  /*ca30*/  MUFU.TANH R64, R48 ;  /* 0x0000003000407308 */ /* 0x000fe20000002400 */
[----:B------:R-:W-:-:S02]  /*ca40*/  FSEL R134, R134, -INF , !P0 ;  /* 0xff80000086867808 */ /* 0x000fc40004000000 */
[-C--:B------:R-:W-:Y:S02]  /*ca50*/  ISETP.GE.AND P2, PT, R13, R68.reuse, PT ;  /* 0x000000440d00720c */ /* 0x080fe40003f46270 */
[----:B-1----:R-:W-:Y:S02]  /*ca60*/  FSEL R110, R110, -INF , !P6 ;  /* 0xff8000006e6e7808 */ /* 0x002fe40007000000 */
[----:B------:R-:W-:Y:S01]  /*ca70*/  FSEL R60, R60, -INF , !P6 ;  /* 0xff8000003c3c7808 */ /* 0x000fe20007000000 */
[----:B------:R-:W1:Y:S01]  /*ca80*/  MUFU.TANH R112, R50 ;  /* 0x0000003200707308 */ /* 0x000e620000002400 */
[----:B------:R-:W-:Y:S01]  /*ca90*/  ISETP.GE.AND P0, PT, R11, R68, PT ;  /* 0x000000440b00720c */ /* 0x000fe20003f06270 */
[----:B------:R-:W-:Y:S01]  /*caa0*/  VIADD R11, R57, 0x59 ;  /* 0x00000059390b7836 */ /* 0x000fe20000000000 */
[----:B------:R-:W-:Y:S02]  /*cab0*/  ISETP.GT.AND P6, PT, R175, R166, PT ;  /* 0x000000a6af00720c */ /* 0x000fe40003fc4270 */
[----:B--2---:R-:W-:-:S02]  /*cac0*/  FSEL R186, R186, -INF , !P5 ;  /* 0xff800000baba7808 */ /* 0x004fc40006800000 */
[----:B------:R-:W-:Y:S01]  /*cad0*/  FSEL R188, R188, -INF , !P5 ;  /* 0xff800000bcbc7808 */ /* 0x000fe20006800000 */
[----:B------:R-:W-:Y:S01]  /*cae0*/  MUFU.TANH R58, R32 ;  /* 0x00000020003a7308 */ /* 0x000fe20000002400 */
[----:B----4-:R-:W-:Y:S02]  /*caf0*/  FSEL R132, R132, -INF , !P2 ;  /* 0xff80000084847808 */ /* 0x010fe40005000000 */
[----:B------:R-:W-:Y:S02]  /*cb00*/  FSEL R124, R124, -INF , !P2 ;  /* 0xff8000007c7c7808 */ /* 0x000fe40005000000 */
[-C--:B------:R-:W-:Y:S01]  /*cb10*/  ISETP.GE.AND P5, PT, R15, R68.reuse, PT ;  /* 0x000000440f00720c */ /* 0x080fe20003fa6270 */
[----:B------:R-:W-:Y:S01]  /*cb20*/  VIADD R15, R57, 0x69 ;  /* 0x00000069390f7836 */ /* 0x000fe20000000000 */
[----:B------:R-:W-:Y:S01]  /*cb30*/  ISETP.GE.AND P2, PT, R9, R68, PT ;  /* 0x000000440900720c */ /* 0x000fe20003f46270 */
[----:B------:R-:W2:Y:S01]  /*cb40*/  MUFU.TANH R108, R34 ;  /* 0x00000022006c7308 */ /* 0x000ea20000002400 */
[----:B---3--:R-:W-:Y:S01]  /*cb50*/  FSEL R182, R182, -INF , !P1 ;  /* 0xff800000b6b67808 */ /* 0x008fe20004800000 */
[C---:B------:R-:W-:Y:S01]  /*cb60*/  VIADD R9, R57.reuse, 0x78 ;  /* 0x0000007839097836 */ /* 0x040fe20000000000 */
[----:B------:R-:W-:Y:S01]  /*cb70*/  FSEL R150, R150, -INF , !P1 ;  /* 0xff80000096967808 */ /* 0x000fe20004800000 */
[----:B------:R-:W-:Y:S01]  /*cb80*/  VIADD R57, R57, 0x79 ;  /* 0x0000007939397836 */ /* 0x000fe20000000000 */
[----:B------:R-:W-:-:S02]  /*cb90*/  FSEL R148, R148, -INF , !P0 ;  /* 0xff80000094947808 */ /* 0x000fc40004000000 */
[----:B------:R-:W-:Y:S01]  /*cba0*/  FSEL R146, R146, -INF , !P0 ;  /* 0xff80000092927808 */ /* 0x000fe20004000000 */
[----:B------:R-:W-:Y:S01]  /*cbb0*/  MUFU.TANH R56, R33 ;  /* 0x0000002100387308 */ /* 0x000fe20000002400 */
[----:B------:R-:W-:Y:S02]  /*cbc0*/  ISETP.NE.AND P0, PT, R0, RZ, PT ;  /* 0x000000ff0000720c */ /* 0x000fe40003f05270 */
[----:B------:R-:W-:Y:S02]  /*cbd0*/  ISETP.GE.AND P1, PT, R11, R68, PT ;  /* 0x000000440b00720c */ /* 0x000fe40003f26270 */
[----:B------:R-:W-:Y:S02]  /*cbe0*/  FSEL R144, R144, -INF , !P4 ;  /* 0xff80000090907808 */ /* 0x000fe40006000000 */
[----:B------:R-:W-:Y:S01]  /*cbf0*/  FSEL R128, R128, -INF , !P4 ;  /* 0xff80000080807808 */ /* 0x000fe20006000000 */
[----:B------:R-:W3:Y:S01]  /*cc00*/  MUFU.TANH R54, R35 ;  /* 0x0000002300367308 */ /* 0x000ee20000002400 */
[----:B------:R-:W-:-:S02]  /*cc10*/  FSEL R122, R122, -INF , !P1 ;  /* 0xff8000007a7a7808 */ /* 0x000fc40004800000 */
[----:B------:R-:W-:Y:S02]  /*cc20*/  FSEL R120, R120, -INF , !P1 ;  /* 0xff80000078787808 */ /* 0x000fe40004800000 */
[----:B-1----:R-:W-:Y:S02]  /*cc30*/  FSEL R112, R112, -INF , !P0 ;  /* 0xff80000070707808 */ /* 0x002fe40004000000 */
[----:B------:R-:W-:Y:S01]  /*cc40*/  FSEL R64, R64, -INF , !P0 ;  /* 0xff80000040407808 */ /* 0x000fe20004000000 */
[----:B------:R-:W1:Y:S01]  /*cc50*/  MUFU.TANH R34, R20 ;  /* 0x0000001400227308 */ /* 0x000e620000002400 */
[-C--:B------:R-:W-:Y:S02]  /*cc60*/  ISETP.GE.AND P4, PT, R15, R68.reuse, PT ;  /* 0x000000440f00720c */ /* 0x080fe40003f86270 */
[-C--:B------:R-:W-:Y:S02]  /*cc70*/  ISETP.GE.AND P1, PT, R9, R68.reuse, PT ;  /* 0x000000440900720c */ /* 0x080fe40003f26270 */
[----:B------:R-:W-:-:S02]  /*cc80*/  ISETP.GE.AND P0, PT, R57, R68, PT ;  /* 0x000000443900720c */ /* 0x000fc40003f06270 */
[----:B--2---:R-:W-:Y:S01]  /*cc90*/  FSEL R108, R108, -INF , !P5 ;  /* 0xff8000006c6c7808 */ /* 0x004fe20006800000 */
[----:B------:R-:W2:Y:S01]  /*cca0*/  MUFU.TANH R28, R21 ;  /* 0x00000015001c7308 */ /* 0x000ea20000002400 */
[----:B------:R-:W-:Y:S02]  /*ccb0*/  FSEL R58, R58, -INF , !P5 ;  /* 0xff8000003a3a7808 */ /* 0x000fe40006800000 */
[----:B---3--:R-:W-:Y:S02]  /*ccc0*/  FSEL R54, R54, -INF , !P4 ;  /* 0xff80000036367808 */ /* 0x008fe40006000000 */
[----:B------:R-:W-:-:S03]  /*ccd0*/  FSEL R56, R56, -INF , !P4 ;  /* 0xff80000038387808 */ /* 0x000fc60006000000 */
        /* <DEDUP_REMOVED lines=29> */
.L_x_12503:
        /* <DEDUP_REMOVED lines=60> */
.L_x_12504:
[----:B------:R-:W-:Y:S05]  /*d270*/  BSYNC.RECONVERGENT B0 ;  /* 0x0000000000007941 */ /* 0x000fea0003800200 */
.L_x_12502:
        /* <DEDUP_REMOVED lines=29> */
.L_x_12501:
[----:B------:R-:W-:Y:S05]  /*d450*/  BSYNC.RECONVERGENT B1 ;  /* 0x0000000000017941 */ /* 0x000fea0003800200 */
.L_x_12500:
        /* <DEDUP_REMOVED lines=31> */
[----:B-1----:R-:W-:Y:S02]  /*d650*/  FMNMX.FTZ R12, R24, R9, !PT ;  /* 0x00000009180c7209 */ /* 0x002fe40007810000 */
        /* <DEDUP_REMOVED lines=38> */
[-C--:B------:R-:W-:Y:S01]  /*d8c0*/  FFMA.FTZ R40, R10, R26.reuse, -R25 ;  /* 0x0000001a0a287223 */ /* 0x080fe20000010819 */
        /* <DEDUP_REMOVED lines=10> */
[-CC-:B------:R-:W-:Y:S01]  /*d970*/  FFMA.FTZ R66, R198, R26.reuse, -R25.reuse ;  /* 0x0000001ac6427223 */ /* 0x180fe20000010819 */
        /* <DEDUP_REMOVED lines=36> */
[-CC-:B------:R-:W-:Y:S01]  /*dbc0*/  FFMA.FTZ R115, R128, R26.reuse, -R31.reuse ;  /* 0x0000001a80737223 */ /* 0x180fe2000001081f */
[-C--:B------:R-:W-:Y:S01]  /*dbd0*/  FFMA.FTZ R117, R124, R26.reuse, -R31 ;  /* 0x0000001a7c757223 */ /* 0x080fe2000001081f */
[----:B------:R-:W-:Y:S01]  /*dbe0*/  MUFU.EX2 R33, R33 ;  /* 0x0000002100217308 */ /* 0x000fe20000000800 */
[-CC-:B------:R-:W-:Y:S01]  /*dbf0*/  FFMA.FTZ R120, R122, R26.reuse, -R25.reuse ;  /* 0x0000001a7a787223 */ /* 0x180fe20000010819 */
[-C--:B------:R-:W-:Y:S01]  /*dc00*/  FFMA.FTZ R138, R138, R26.reuse, -R25 ;  /* 0x0000001a8a8a7223 */ /* 0x080fe20000010819 */
[-C--:B------:R-:W-:Y:S01]  /*dc10*/  FFMA.FTZ R126, R126, R26.reuse, -R31 ;  /* 0x0000001a7e7e7223 */ /* 0x080fe2000001081f */
[----:B------:R1:W5:Y:S01]  /*dc20*/  MUFU.EX2 R30, R47 ;  /* 0x0000002f001e7308 */ /* 0x0003620000000800 */
[C---:B------:R-:W-:Y:S01]  /*dc30*/  HMMA.16816.F32 R76, R68.reuse, R78, RZ ;  /* 0x0000004e444c723c */ /* 0x040fe200000018ff */
[-C--:B------:R-:W-:Y:S01]  /*dc40*/  FFMA.FTZ R121, R54, R26.reuse, -R25 ;  /* 0x0000001a36797223 */ /* 0x080fe20000010819 */
[-CC-:B------:R-:W-:Y:S01]  /*dc50*/  FFMA.FTZ R64, R64, R26.reuse, -R31.reuse ;  /* 0x0000001a40407223 */ /* 0x180fe2000001081f */
[----:B------:R-:W4:Y:S01]  /*dc60*/  MUFU.EX2 R3, R3 ;  /* 0x0000000300037308 */ /* 0x000f220000000800 */
        /* <DEDUP_REMOVED lines=8> */
[-C--:B------:R-:W-:Y:S01]  /*dcf0*/  FFMA.FTZ R38, R38, R26.reuse, -R25 ;  /* 0x0000001a26267223 */ /* 0x080fe20000010819 */
[-CC-:B-1----:R-:W-:Y:S01]  /*dd00*/  FFMA.FTZ R47, R196, R26.reuse, -R31.reuse ;  /* 0x0000001ac42f7223 */ /* 0x182fe2000001081f */
        /* <DEDUP_REMOVED lines=8> */
[-CC-:B------:R-:W-:Y:S01]  /*dd90*/  FFMA.FTZ R34, R34, R26.reuse, -R31.reuse ;  /* 0x0000001a22227223 */ /* 0x180fe2000001081f */
[----:B------:R-:W-:Y:S01]  /*dda0*/  MUFU.EX2 R47, R47 ;  /* 0x0000002f002f7308 */ /* 0x000fe20000000800 */
[C---:B------:R-:W-:Y:S01]  /*ddb0*/  HMMA.16816.F32 R92, R68.reuse, R94, RZ ;  /* 0x0000005e445c723c */ /* 0x040fe200000018ff */
[----:B------:R-:W-:Y:S01]  /*ddc0*/  FFMA.FTZ R29, R29, R26, -R31 ;  /* 0x0000001a1d1d7223 */ /* 0x000fe2000001081f */
[----:B------:R-:W-:Y:S01]  /*ddd0*/  ISETP.GE.AND P0, PT, R61, R166, PT ;  /* 0x000000a63d00720c */ /* 0x000fe20003f06270 */
[----:B------:R-:W-:Y:S04]  /*dde0*/  MUFU.EX2 R51, R51 ;  /* 0x0000003300337308 */ /* 0x000fe80000000800 */
[----:B------:R-:W-:Y:S01]  /*ddf0*/  MUFU.EX2 R140, R140 ;  /* 0x0000008c008c7308 */ /* 0x000fe20000000800 */
[C---:B------:R-:W-:Y:S03]  /*de00*/  HMMA.16816.F32 R84, R68.reuse, R86, RZ ;  /* 0x000000564454723c */ /* 0x040fe600000018ff */
[----:B------:R-:W-:Y:S04]  /*de10*/  MUFU.EX2 R55, R55 ;  /* 0x0000003700377308 */ /* 0x000fe80000000800 */
[----:B------:R-:W-:Y:S01]  /*de20*/  MUFU.EX2 R65, R65 ;  /* 0x0000004100417308 */ /* 0x000fe20000000800 */
[----:B--2---:R-:W-:Y:S01]  /*de30*/  HMMA.16816.F32 R72, R68, R4, RZ ;  /* 0x000000044448723c */ /* 0x004fe200000018ff */
[----:B---3--:R-:W-:-:S02]  /*de40*/  F2FP.F16.F32.PACK_AB R4, R37, R42 ;  /* 0x0000002a2504723e */ /* 0x008fc400000000ff */
[----:B------:R-:W-:Y:S01]  /*de50*/  F2FP.F16.F32.PACK_AB R5, R35, R46 ;  /* 0x0000002e2305723e */ /* 0x000fe200000000ff */
[----:B------:R-:W-:Y:S01]  /*de60*/  MUFU.EX2 R136, R136 ;  /* 0x0000008800887308 */ /* 0x000fe20000000800 */
[----:B------:R-:W-:Y:S01]  /*de70*/  FADD.FTZ R46, R46, R39 ;  /* 0x000000272e2e7221 */ /* 0x000fe20000010000 */
[----:B------:R-:W-:Y:S02]  /*de80*/  FFMA.FTZ R39, R32, R26, -R25 ;  /* 0x0000001a20277223 */ /* 0x000fe40000010819 */
[----:B------:R-:W-:Y:S01]  /*de90*/  HMMA.16816.F32 R68, R68, R6, RZ ;  /* 0x000000064444723c */ /* 0x000fe200000018ff */
[----:B-----5:R-:W-:Y:S01]  /*dea0*/  F2FP.F16.F32.PACK_AB R6, R30, R33 ;  /* 0x000000211e06723e */ /* 0x020fe200000000ff */
[----:B------:R-:W-:Y:S01]  /*deb0*/  MUFU.EX2 R59, R59 ;  /* 0x0000003b003b7308 */ /* 0x000fe20000000800 */
[----:B----4-:R-:W-:-:S03]  /*dec0*/  F2FP.F16.F32.PACK_AB R7, R3, R40 ;  /* 0x000000280307723e */ /* 0x010fc600000000ff */
[----:B------:R-:W-:Y:S04]  /*ded0*/  MUFU.EX2 R57, R57 ;  /* 0x0000003900397308 */ /* 0x000fe80000000800 */
        /* <DEDUP_REMOVED lines=28> */
[----:B------:R-:W5:Y:S01]  /*e0a0*/  MUFU.EX2 R114, R202 ;  /* 0x000000ca00727308 */ /* 0x000f620000000800 */
[----:B------:R-:W-:-:S03]  /*e0b0*/  F2FP.F16.F32.PACK_AB R5, R49, R66 ;  /* 0x000000423105723e */ /* 0x000fc600000000ff */
[----:B------:R-:W1:Y:S04]  /*e0c0*/  MUFU.EX2 R118, R6 ;  /* 0x0000000600767308 */ /* 0x000e680000000800 */
[----:B------:R2:W-:Y:S04]  /*e0d0*/  MUFU.EX2 R122, R119 ;  /* 0x00000077007a7308 */ /* 0x0005e80000000800 */
[----:B------:R-:W-:Y:S01]  /*e0e0*/  MUFU.EX2 R120, R120 ;  /* 0x0000007800787308 */ /* 0x000fe20000000800 */
[----:B-----5:R-:W-:-:S03]  /*e0f0*/  F2FP.F16.F32.PACK_AB R7, R51, R114 ;  /* 0x000000723307723e */ /* 0x020fc600000000ff */
[----:B------:R-:W-:Y:S01]  /*e100*/  MUFU.EX2 R54, R56 ;  /* 0x0000003800367308 */ /* 0x000fe20000000800 */
[----:B-1----:R-:W-:Y:S02]  /*e110*/  F2FP.F16.F32.PACK_AB R4, R53, R118 ;  /* 0x000000763504723e */ /* 0x002fe400000000ff */
[----:B------:R-:W-:Y:S01]  /*e120*/  F2FP.F16.F32.PACK_AB R6, R47, R116 ;  /* 0x000000742f06723e */ /* 0x000fe200000000ff */
[----:B------:R-:W-:Y:S01]  /*e130*/  MUFU.EX2 R121, R121 ;  /* 0x0000007900797308 */ /* 0x000fe20000000800 */
[----:B--2---:R-:W-:-:S03]  /*e140*/  FFMA.FTZ R119, R60, R26, -R31 ;  /* 0x0000001a3c777223 */ /* 0x004fc6000001081f */
[----:B------:R-:W-:Y:S02]  /*e150*/  MUFU.EX2 R60, R64 ;  /* 0x00000040003c7308 */ /* 0x000fe40000000800 */
        /* <DEDUP_REMOVED lines=10> */
[----:B------:R-:W2:Y:S07]  /*e200*/  LDSM.16.MT88.4 R8, [R102+0x7800] ;  /* 0x007800006608783b */ /* 0x000eae0000004200 */
[C---:B----4-:R-:W-:Y:S08]  /*e210*/  HMMA.16816.F32 R96, R4.reuse, R20, R96 ;  /* 0x000000140460723c */ /* 0x050ff00000001860 */
[C---:B------:R-:W-:Y:S01]  /*e220*/  HMMA.16816.F32 R92, R4.reuse, R22, R92 ;  /* 0x00000016045c723c */ /* 0x040fe2000000185c */
[----:B------:R-:W4:Y:S07]  /*e230*/  LDSM.16.MT88.4 R20, [R158+0x7800] ;  /* 0x007800009e14783b */ /* 0x000f2e0000004200 */
[C---:B---3--:R-:W-:Y:S08]  /*e240*/  HMMA.16816.F32 R88, R4.reuse, R16, R88 ;  /* 0x000000100458723c */ /* 0x048ff00000001858 */
[----:B------:R-:W-:Y:S01]  /*e250*/  HMMA.16816.F32 R84, R4, R18, R84 ;  /* 0x000000120454723c */ /* 0x000fe20000001854 */
[----:B------:R-:W-:Y:S01]  /*e260*/  FFMA.FTZ R5, R134, R26, -R31 ;  /* 0x0000001a86057223 */ /* 0x000fe2000001081f */
[----:B------:R-:W3:Y:S01]  /*e270*/  LDSM.16.MT88.4 R16, [R106+0x7800] ;  /* 0x007800006a10783b */ /* 0x000ee20000004200 */
[----:B------:R-:W5:Y:S01]  /*e280*/  MUFU.EX2 R134, R190 ;  /* 0x000000be00867308 */ /* 0x000f620000000800 */
[----:B------:R-:W-:-:S03]  /*e290*/  F2FP.F16.F32.PACK_AB R6, R59, R136 ;  /* 0x000000883b06723e */ /* 0x000fc600000000ff */
[----:B------:R-:W1:Y:S01]  /*e2a0*/  MUFU.EX2 R142, R5 ;  /* 0x00000005008e7308 */ /* 0x000e620000000800 */
[----:B-----5:R-:W-:Y:S02]  /*e2b0*/  F2FP.F16.F32.PACK_AB R7, R57, R134 ;  /* 0x000000863907723e */ /* 0x020fe400000000ff */
[----:B-1----:R-:W-:Y:S02]  /*e2c0*/  F2FP.F16.F32.PACK_AB R4, R65, R142 ;  /* 0x0000008e4104723e */ /* 0x002fe400000000ff */
[----:B------:R-:W-:-:S07]  /*e2d0*/  F2FP.F16.F32.PACK_AB R5, R55, R140 ;  /* 0x0000008c3705723e */ /* 0x000fce00000000ff */
        /* <DEDUP_REMOVED lines=47> */
[C---:B---3--:R-:W-:Y:S03]  /*e5d0*/  HMMA.16816.F32 R72, R4.reuse, R16, R72 ;  /* 0x000000100448723c */ /* 0x048fe60000001848 */
[----:B------:R-:W3:Y:S05]  /*e5e0*/  MUFU.EX2 R23, R23 ;  /* 0x0000001700177308 */ /* 0x000eea0000000800 */
[----:B------:R-:W-:Y:S01]  /*e5f0*/  HMMA.16816.F32 R68, R4, R18, R68 ;  /* 0x000000120444723c */ /* 0x000fe20000001844 */
[----:B------:R-:W2:Y:S01]  /*e600*/  LDSM.16.MT88.4 R16, [R104+0x9000] ;  /* 0x009000006810783b */ /* 0x000ea20000004200 */
[----:B------:R-:W-:-:S02]  /*e610*/  F2FP.F16.F32.PACK_AB R4, R119, R60 ;  /* 0x0000003c7704723e */ /* 0x000fc400000000ff */
[----:B----4-:R-:W-:Y:S02]  /*e620*/  F2FP.F16.F32.PACK_AB R7, R121, R20 ;  /* 0x000000147907723e */ /* 0x010fe400000000ff */
[----:B-----5:R-:W-:Y:S02]  /*e630*/  F2FP.F16.F32.PACK_AB R5, R22, R21 ;  /* 0x000000151605723e */ /* 0x020fe400000000ff */
[----:B---3--:R-:W-:-:S07]  /*e640*/  F2FP.F16.F32.PACK_AB R6, R54, R23 ;  /* 0x000000173606723e */ /* 0x008fce00000000ff */
[C---:B-1----:R-:W-:Y:S08]  /*e650*/  HMMA.16816.F32 R96, R4.reuse, R12, R96 ;  /* 0x0000000c0460723c */ /* 0x042ff00000001860 */
[C---:B------:R-:W-:Y:S01]  /*e660*/  HMMA.16816.F32 R92, R4.reuse, R14, R92 ;  /* 0x0000000e045c723c */ /* 0x040fe2000000185c */
[----:B------:R-:W1:Y:S07]  /*e670*/  LDSM.16.MT88.4 R12, [R102+0x9000] ;  /* 0x00900000660c783b */ /* 0x000e6e0000004200 */
[----:B--2---:R-:W-:Y:S01]  /*e680*/  HMMA.16816.F32 R88, R4, R8, R88 ;  /* 0x000000080458723c */ /* 0x004fe20000001858 */
[----:B------:R-:W-:Y:S01]  /*e690*/  FADD.FTZ R8, R42, R41 ;  /* 0x000000292a087221 */ /* 0x000fe20000010000 */
[----:B------:R-:W-:-:S02]  /*e6a0*/  FADD.FTZ R9, R35, R46 ;  /* 0x0000002e23097221 */ /* 0x000fc40000010000 */
[----:B------:R2:W-:Y:S01]  /*e6b0*/  MUFU.EX2 R35, R38 ;  /* 0x0000002600237308 */ /* 0x0005e20000000800 */
[----:B------:R-:W-:Y:S01]  /*e6c0*/  FADD.FTZ R8, R37, R8 ;  /* 0x0000000825087221 */ /* 0x000fe20000010000 */
[----:B------:R-:W-:Y:S02]  /*e6d0*/  FADD.FTZ R40, R40, R9 ;  /* 0x0000000928287221 */ /* 0x000fe40000010000 */
[----:B------:R-:W-:Y:S01]  /*e6e0*/  HMMA.16816.F32 R84, R4, R10, R84 ;  /* 0x0000000a0454723c */ /* 0x000fe20000001854 */
[----:B------:R-:W-:Y:S02]  /*e6f0*/  FADD.FTZ R37, R33, R8 ;  /* 0x0000000821257221 */ /* 0x000fe40000010000 */
[----:B------:R-:W3:Y:S01]  /*e700*/  LDSM.16.MT88.4 R8, [R158+0x9800] ;  /* 0x009800009e08783b */ /* 0x000ee20000004200 */
[----:B------:R-:W-:Y:S01]  /*e710*/  MUFU.EX2 R33, R39 ;  /* 0x0000002700217308 */ /* 0x000fe20000000800 */
[----:B------:R-:W-:-:S03]  /*e720*/  FADD.FTZ R37, R30, R37 ;  /* 0x000000251e257221 */ /* 0x000fc60000010000 */
[C---:B------:R-:W-:Y:S01]  /*e730*/  HMMA.16816.F32 R80, R4.reuse, R16, R80 ;  /* 0x000000100450723c */ /* 0x040fe20000001850 */
[----:B------:R-:W-:Y:S01]  /*e740*/  FADD.FTZ R17, R3, R40 ;  /* 0x0000002803117221 */ /* 0x000fe20000010000 */
[----:B------:R-:W-:Y:S01]  /*e750*/  FADD.FTZ R118, R118, R37 ;  /* 0x0000002576767221 */ /* 0x000fe20000010000 */
[----:B--2---:R-:W-:Y:S02]  /*e760*/  FFMA.FTZ R38, R28, R26, -R31 ;  /* 0x0000001a1c267223 */ /* 0x004fe4000001081f */
[----:B------:R-:W-:Y:S01]  /*e770*/  FADD.FTZ R66, R66, R17 ;  /* 0x0000001142427221 */ /* 0x000fe20000010000 */
[----:B------:R-:W-:Y:S01]  /*e780*/  FADD.FTZ R53, R53, R118 ;  /* 0x0000007635357221 */ /* 0x000fe20000010000 */
[----:B------:R-:W-:Y:S01]  /*e790*/  MUFU.EX2 R28, R34 ;  /* 0x00000022001c7308 */ /* 0x000fe20000000800 */
[----:B------:R-:W-:Y:S01]  /*e7a0*/  HMMA.16816.F32 R76, R4, R18, R76 ;  /* 0x00000012044c723c */ /* 0x000fe2000000184c */
[----:B------:R-:W-:Y:S01]  /*e7b0*/  FADD.FTZ R49, R49, R66 ;  /* 0x0000004231317221 */ /* 0x000fe20000010000 */
[----:B------:R-:W-:Y:S01]  /*e7c0*/  FADD.FTZ R116, R116, R53 ;  /* 0x0000003574747221 */ /* 0x000fe20000010000 */
[----:B------:R-:W2:Y:S01]  /*e7d0*/  MUFU.EX2 R3, R38 ;  /* 0x0000002600037308 */ /* 0x000ea20000000800 */
[----:B------:R-:W4:Y:S01]  /*e7e0*/  LDSM.16.MT88.4 R16, [R106+0x9800] ;  /* 0x009800006a10783b */ /* 0x000f220000004200 */
[----:B------:R-:W-:Y:S01]  /*e7f0*/  FADD.FTZ R114, R114, R49 ;  /* 0x0000003172727221 */ /* 0x000fe20000010000 */
[----:B------:R-:W-:-:S03]  /*e800*/  FADD.FTZ R47, R47, R116 ;  /* 0x000000742f2f7221 */ /* 0x000fc60000010000 */
        /* <DEDUP_REMOVED lines=18> */
[----:B---3--:R-:W-:Y:S01]  /*e930*/  HMMA.16816.F32 R96, R4, R8, R96 ;  /* 0x000000080460723c */ /* 0x008fe20000001860 */
[----:B------:R-:W-:Y:S01]  /*e940*/  FADD.FTZ R26, R67, R178 ;  /* 0x000000b2431a7221 */ /* 0x000fe20000010000 */
[----:B------:R-:W-:-:S03]  /*e950*/  FADD.FTZ R150, R150, R109 ;  /* 0x0000006d96967221 */ /* 0x000fc60000010000 */
[----:B------:R-:W-:Y:S01]  /*e960*/  FADD.FTZ R103, R103, R26 ;  /* 0x0000001a67677221 */ /* 0x000fe20000010000 */
[----:B------:R-:W-:Y:S02]  /*e970*/  FADD.FTZ R105, R105, R150 ;  /* 0x0000009669697221 */ /* 0x000fe40000010000 */
[----:B------:R-:W-:Y:S01]  /*e980*/  HMMA.16816.F32 R92, R4, R10, R92 ;  /* 0x0000000a045c723c */ /* 0x000fe2000000185c */
[----:B------:R-:W2:Y:S01]  /*e990*/  LDSM.16.MT88.4 R8, [R102+0x9800] ;  /* 0x009800006608783b */ /* 0x000ea20000004200 */
        /* <DEDUP_REMOVED lines=8> */
[----:B------:R-:W-:Y:S02]  /*ea20*/  HMMA.16816.F32 R84, R4, R18, R84 ;  /* 0x000000120454723c */ /* 0x000fe40000001854 */
[----:B------:R-:W-:-:S04]  /*ea30*/  FADD.FTZ R120, R120, R113 ;  /* 0x0000007178787221 */ /* 0x000fc80000010000 */
[----:B------:R-:W-:Y:S02]  /*ea40*/  FADD.FTZ R21, R21, R120 ;  /* 0x0000007815157221 */ /* 0x000fe40000010000 */
[----:B-1----:R-:W-:Y:S01]  /*ea50*/  HMMA.16816.F32 R80, R4, R12, R80 ;  /* 0x0000000c0450723c */ /* 0x002fe20000001850 */
[----:B------:R-:W-:-:S04]  /*ea60*/  FADD.FTZ R13, R117, R124 ;  /* 0x0000007c750d7221 */ /* 0x000fc80000010000 */
[----:B------:R-:W-:-:S03]  /*ea70*/  FADD.FTZ R13, R122, R13 ;  /* 0x0000000d7a0d7221 */ /* 0x000fc60000010000 */
[----:B------:R-:W-:Y:S01]  /*ea80*/  HMMA.16816.F32 R76, R4, R14, R76 ;  /* 0x0000000e044c723c */ /* 0x000fe2000000184c */
[----:B------:R-:W-:Y:S01]  /*ea90*/  FADD.FTZ R12, R60, R13 ;  /* 0x0000000d3c0c7221 */ /* 0x000fe20000010000 */
[----:B------:R-:W-:-:S03]  /*eaa0*/  FADD.FTZ R13, R22, R21 ;  /* 0x00000015160d7221 */ /* 0x000fc60000010000 */
        /* <DEDUP_REMOVED lines=22> */
.L_x_12512:
        /* <DEDUP_REMOVED lines=78> */
.L_x_12507:
[----:B------:R-:W-:Y:S05]  /*f0f0*/  BSYNC.RECONVERGENT B0 ;  /* 0x0000000000007941 */ /* 0x000fea0003800200 */
.L_x_12506:
[----:B------:R-:W1:Y:S01]  /*f100*/  S2UR UR7, SR_CgaCtaId ;  /* 0x00000000000779c3 */ /* 0x000e620000008800 */
[----:B------:R-:W-:Y:S01]  /*f110*/  SHF.L.U32 R2, R0, 0x3, RZ ;  /* 0x0000000300027819 */ /* 0x000fe200000006ff */
[----:B------:R-:W-:Y:S01]  /*f120*/  UMOV UR9, 0x400 ;  /* 0x0000040000097882 */ /* 0x000fe20000000000 */
[----:B------:R-:W-:Y:S01]  /*f130*/  IADD3 R4, P0, PT, R183, R170, RZ ;  /* 0x000000aab7047210 */ /* 0x000fe20007f1e0ff */
[----:B------:R-:W-:Y:S01]  /*f140*/  BSSY.RECONVERGENT B1, `(.L_x_12508) ;  /* 0x0000171000017945 */ /* 0x000fe20003800200 */
[----:B------:R-:W-:Y:S02]  /*f150*/  LOP3.LUT R3, R2, 0x1c0, RZ, 0xc0, !PT ;  /* 0x000001c002037812 */ /* 0x000fe400078ec0ff */
[----:B------:R-:W-:Y:S02]  /*f160*/  IADD3.X R5, PT, PT, R178, R171, RZ, P0, !PT ;  /* 0x000000abb2057210 */ /* 0x000fe400007fe4ff */
[----:B------:R-:W-:Y:S02]  /*f170*/  LOP3.LUT R3, R3, 0x38, R0, 0xf8, !PT ;  /* 0x0000003803037812 */ /* 0x000fe400078ef800 */
[-C--:B------:R-:W-:Y:S02]  /*f180*/  IADD3 R6, P0, PT, R4, R183.reuse, RZ ;  /* 0x000000b704067210 */ /* 0x080fe40007f1e0ff */
[--C-:B------:R-:W-:Y:S02]  /*f190*/  LOP3.LUT R3, R3, 0x38, R2.reuse, 0x78, !PT ;  /* 0x0000003803037812 */ /* 0x100fe400078e7802 */
[-C--:B------:R-:W-:Y:S02]  /*f1a0*/  IADD3.X R7, PT, PT, R5, R178.reuse, RZ, P0, !PT ;  /* 0x000000b205077210 */ /* 0x080fe400007fe4ff */
[----:B------:R-:W-:Y:S02]  /*f1b0*/  LOP3.LUT R2, R3, 0x1e00, R2, 0xf8, !PT ;  /* 0x00001e0003027812 */ /* 0x000fe400078ef802 */
[-C--:B------:R-:W-:Y:S02]  /*f1c0*/  IADD3 R8, P0, PT, R6, R183.reuse, RZ ;  /* 0x000000b706087210 */ /* 0x080fe40007f1e0ff */
[----:B------:R-:W-:Y:S02]  /*f1d0*/  IADD3 R175, PT, PT, R175, -0x1, RZ ;  /* 0xffffffffafaf7810 */ /* 0x000fe40007ffe0ff */
[-C--:B------:R-:W-:Y:S01]  /*f1e0*/  IADD3.X R9, PT, PT, R7, R178.reuse, RZ, P0, !PT ;  /* 0x000000b207097210 */ /* 0x080fe200007fe4ff */
[----:B-1----:R-:W-:Y:S01]  /*f1f0*/  ULEA UR6, UR7, UR9, 0x18 ;  /* 0x0000000907067291 */ /* 0x002fe2000f8ec0ff */
[-C--:B------:R-:W-:Y:S04]  /*f200*/  IADD3 R10, P0, PT, R8, R183.reuse, RZ ;  /* 0x000000b7080a7210 */ /* 0x080fe80007f1e0ff */
[-C--:B------:R-:W-:Y:S02]  /*f210*/  IADD3.X R11, PT, PT, R9, R178.reuse, RZ, P0, !PT ;  /* 0x000000b2090b7210 */ /* 0x080fe400007fe4ff */
[----:B------:R-:W-:Y:S02]  /*f220*/  LEA R3, R2, UR6, 0x1 ;  /* 0x0000000602037c11 */ /* 0x000fe4000f8e08ff */
[-C--:B------:R-:W-:Y:S03]  /*f230*/  IADD3 R12, P0, PT, R10, R183.reuse, RZ ;  /* 0x000000b70a0c7210 */ /* 0x080fe60007f1e0ff */
[----:B------:R-:W-:Y:S01]  /*f240*/  @!PT LDS RZ, [RZ] ;  /* 0x00000000fffff984 */ /* 0x000fe20000000800 */
[----:B------:R-:W-:Y:S01]  /*f250*/  @!PT LDS RZ, [RZ] ;  /* 0x00000000fffff984 */ /* 0x000fe20000000800 */
[----:B------:R-:W-:Y:S01]  /*f260*/  @!PT LDS RZ, [RZ] ;  /* 0x00000000fffff984 */ /* 0x000fe20000000800 */
[----:B------:R-:W-:Y:S01]  /*f270*/  LDGSTS.E.BYPASS.LTC128B.128 [R3+0x6000], desc[UR4][R170.64] ;  /* 0x06000000aa037fae */ /* 0x000fe2000b981a04 */
[-C--:B------:R-:W-:Y:S02]  /*f280*/  IADD3.X R13, PT, PT, R11, R178.reuse, RZ, P0, !PT ;  /* 0x000000b20b0d7210 */ /* 0x080fe400007fe4ff */
[-C--:B------:R-:W-:Y:S04]  /*f290*/  IADD3 R14, P0, PT, R12, R183.reuse, RZ ;  /* 0x000000b70c0e7210 */ /* 0x080fe80007f1e0ff */
[-C--:B------:R-:W-:Y:S01]  /*f2a0*/  IADD3.X R15, PT, PT, R13, R178.reuse, RZ, P0, !PT ;  /* 0x000000b20d0f7210 */ /* 0x080fe200007fe4ff */
[----:B------:R-:W-:Y:S01]  /*f2b0*/  LDGSTS.E.BYPASS.LTC128B.128 [R3+0x6800], desc[UR4][R4.64] ;  /* 0x0680000004037fae */ /* 0x000fe2000b981a04 */
[----:B------:R-:W-:Y:S04]  /*f2c0*/  IADD3 R16, P0, PT, R14, R183, RZ ;  /* 0x000000b70e107210 */ /* 0x000fe80007f1e0ff */
[----:B------:R-:W-:Y:S02]  /*f2d0*/  IADD3.X R17, PT, PT, R15, R178, RZ, P0, !PT ;  /* 0x000000b20f117210 */ /* 0x000fe400007fe4ff */
[----:B------:R-:W-:Y:S01]  /*f2e0*/  ISETP.GT.AND P0, PT, R175, R166, PT ;  /* 0x000000a6af00720c */ /* 0x000fe20003f04270 */
[----:B------:R1:W-:Y:S08]  /*f2f0*/  LDGSTS.E.BYPASS.LTC128B.128 [R3+0x7000], desc[UR4][R6.64] ;  /* 0x0700000006037fae */ /* 0x0003f0000b981a04 */
[----:B------:R-:W-:Y:S08]  /*f300*/  LDGSTS.E.BYPASS.LTC128B.128 [R3+0x7800], desc[UR4][R8.64] ;  /* 0x0780000008037fae */ /* 0x000ff0000b981a04 */
[----:B------:R2:W-:Y:S08]  /*f310*/  LDGSTS.E.BYPASS.LTC128B.128 [R3+0x8000], desc[UR4][R10.64] ;  /* 0x080000000a037fae */ /* 0x0005f0000b981a04 */
[----:B------:R-:W-:Y:S08]  /*f320*/  LDGSTS.E.BYPASS.LTC128B.128 [R3+0x8800], desc[UR4][R12.64] ;  /* 0x088000000c037fae */ /* 0x000ff0000b981a04 */
[----:B------:R3:W-:Y:S08]  /*f330*/  LDGSTS.E.BYPASS.LTC128B.128 [R3+0x9000], desc[UR4][R14.64] ;  /* 0x090000000e037fae */ /* 0x0007f0000b981a04 */
[----:B------:R4:W-:Y:S08]  /*f340*/  LDGSTS.E.BYPASS.LTC128B.128 [R3+0x9800], desc[UR4][R16.64] ;  /* 0x0980000010037fae */ /* 0x0009f0000b981a04 */
[----:B------:R-:W-:Y:S08]  /*f350*/  LDSM.16.M88.4 R108, [R163] ;  /* 0x00000000a36c783b */ /* 0x000ff00000000200 */
[----:B------:R-:W1:Y:S08]  /*f360*/  LDSM.16.M88.4 R112, [R162+0x2000] ;  /* 0x00200000a270783b */ /* 0x000e700000000200 */
[----:B------:R-:W3:Y:S08]  /*f370*/  LDSM.16.M88.4 R116, [R162+0x2800] ;  /* 0x00280000a274783b */ /* 0x000ef00000000200 */
[----:B------:R-:W5:Y:S08]  /*f380*/  LDSM.16.M88.4 R120, [R162+0x3000] ;  /* 0x00300000a278783b */ /* 0x000f700000000200 */
[----:B------:R-:W5:Y:S08]  /*f390*/  LDSM.16.M88.4 R124, [R162+0x3800] ;  /* 0x00380000a27c783b */ /* 0x000f700000000200 */
[----:B------:R-:W5:Y:S01]  /*f3a0*/  LDSM.16.M88.4 R128, [R162+0x4000] ;  /* 0x00400000a280783b */ /* 0x000f620000000200 */
[C---:B-1----:R-:W-:Y:S07]  /*f3b0*/  HMMA.16816.F32 R4, R108.reuse, R112, RZ ;  /* 0x000000706c04723c */ /* 0x042fee00000018ff */
[----:B------:R-:W1:Y:S01]  /*f3c0*/  LDSM.16.M88.4 R132, [R162+0x4800] ;  /* 0x00480000a284783b */ /* 0x000e620000000200 */
[C---:B--2---:R-:W-:Y:S07]  /*f3d0*/  HMMA.16816.F32 R8, R108.reuse, R114, RZ ;  /* 0x000000726c08723c */ /* 0x044fee00000018ff */
[----:B------:R-:W2:Y:S01]  /*f3e0*/  LDSM.16.M88.4 R136, [R162+0x5000] ;  /* 0x00500000a288783b */ /* 0x000ea20000000200 */
[C---:B---3--:R-:W-:Y:S07]  /*f3f0*/  HMMA.16816.F32 R12, R108.reuse, R116, RZ ;  /* 0x000000746c0c723c */ /* 0x048fee00000018ff */
[----:B------:R-:W3:Y:S01]  /*f400*/  LDSM.16.M88.4 R64, [R162+0x5800] ;  /* 0x00580000a240783b */ /* 0x000ee20000000200 */
[C---:B----4-:R-:W-:Y:S07]  /*f410*/  HMMA.16816.F32 R16, R108.reuse, R118, RZ ;  /* 0x000000766c10723c */ /* 0x050fee00000018ff */
[----:B------:R-:W-:Y:S01]  /*f420*/  LDSM.16.M88.4 R140, [R161] ;  /* 0x00000000a18c783b */ /* 0x000fe20000000200 */
[C---:B-----5:R-:W-:Y:S07]  /*f430*/  HMMA.16816.F32 R20, R108.reuse, R120, RZ ;  /* 0x000000786c14723c */ /* 0x060fee00000018ff */
[----:B------:R-:W4:Y:S01]  /*f440*/  LDSM.16.M88.4 R144, [R157+0x2000] ;  /* 0x002000009d90783b */ /* 0x000f220000000200 */
[C---:B------:R-:W-:Y:S07]  /*f450*/  HMMA.16816.F32 R24, R108.reuse, R122, RZ ;  /* 0x0000007a6c18723c */ /* 0x040fee00000018ff */
[----:B------:R-:W5:Y:S01]  /*f460*/  LDSM.16.M88.4 R148, [R157+0x2800] ;  /* 0x002800009d94783b */ /* 0x000f620000000200 */
[C---:B------:R-:W-:Y:S07]  /*f470*/  HMMA.16816.F32 R28, R108.reuse, R124, RZ ;  /* 0x0000007c6c1c723c */ /* 0x040fee00000018ff */
[----:B------:R-:W5:Y:S04]  /*f480*/  LD.E R0, desc[UR4][R100.64+0x18c] ;  /* 0x00018c0464007980 */ /* 0x000f68000c101900 */
[----:B------:R-:W0:Y:S01]  /*f490*/  LDGDEPBAR ;  /* 0x00000000000079af */ /* 0x000e220000000000 */
[C---:B------:R-:W-:Y:S07]  /*f4a0*/  HMMA.16816.F32 R32, R108.reuse, R126, RZ ;  /* 0x0000007e6c20723c */ /* 0x040fee00000018ff */
[----:B------:R-:W5:Y:S01]  /*f4b0*/  LDSM.16.M88.4 R152, [R157+0x3000] ;  /* 0x003000009d98783b */ /* 0x000f620000000200 */
        /* <DEDUP_REMOVED lines=12> */
[C---:B---3--:R-:W-:Y:S08]  /*f580*/  HMMA.16816.F32 R60, R108.reuse, R64, RZ ;  /* 0x000000406c3c723c */ /* 0x048ff000000018ff */
[----:B------:R-:W-:Y:S01]  /*f590*/  HMMA.16816.F32 R64, R108, R66, RZ ;  /* 0x000000426c40723c */ /* 0x000fe200000018ff */
[----:B------:R-:W1:Y:S07]  /*f5a0*/  LDSM.16.M88.4 R108, [R157+0x3800] ;  /* 0x003800009d6c783b */ /* 0x000e6e0000000200 */
[C---:B----4-:R-:W-:Y:S08]  /*f5b0*/  HMMA.16816.F32 R4, R140.reuse, R144, R4 ;  /* 0x000000908c04723c */ /* 0x050ff00000001804 */
[C---:B------:R-:W-:Y:S08]  /*f5c0*/  HMMA.16816.F32 R8, R140.reuse, R146, R8 ;  /* 0x000000928c08723c */ /* 0x040ff00000001808 */
[C---:B-----5:R-:W-:Y:S08]  /*f5d0*/  HMMA.16816.F32 R12, R140.reuse, R148, R12 ;  /* 0x000000948c0c723c */ /* 0x060ff0000000180c */
        /* <DEDUP_REMOVED lines=245> */
[-C--:B-1----:R-:W-:Y:S02]  /*10530*/  LEA R20, P1, R15, R180.reuse, 0x2 ;  /* 0x000000b40f147211 */ /* 0x082fe400078210ff */
        /* <DEDUP_REMOVED lines=20> */
.L_x_12511:
[----:B------:R-:W-:Y:S05]  /*10680*/  BSYNC.RECONVERGENT B0 ;  /* 0x0000000000007941 */ /* 0x000fea0003800200 */
.L_x_12510:
        /* <DEDUP_REMOVED lines=28> */
.L_x_12509:
[----:B------:R-:W-:Y:S05]  /*10850*/  BSYNC.RECONVERGENT B1 ;  /* 0x0000000000017941 */ /* 0x000fea0003800200 */
.L_x_12508:
        /* <DEDUP_REMOVED lines=109> */
[-CC-:B------:R-:W-:Y:S07]  /*10f30*/  FFMA.FTZ R78, R148, R3.reuse, -R108.reuse ;  /* 0x00000003944e7223 */ /* 0x180fee000001086c */
[----:B------:R-:W-:Y:S01]  /*10f40*/  MUFU.EX2 R126, R126 ;  /* 0x0000007e007e7308 */ /* 0x000fe20000000800 */
[-CC-:B------:R-:W-:Y:S01]  /*10f50*/  FFMA.FTZ R77, R117, R3.reuse, -R108.reuse ;  /* 0x00000003754d7223 */ /* 0x180fe2000001086c */
[-CC-:B------:R-:W-:Y:S01]  /*10f60*/  FFMA.FTZ R97, R221, R3.reuse, -R108.reuse ;  /* 0x00000003dd617223 */ /* 0x180fe2000001086c */
[-CC-:B------:R-:W-:Y:S07]  /*10f70*/  FFMA.FTZ R98, R223, R3.reuse, -R108.reuse ;  /* 0x00000003df627223 */ /* 0x180fee000001086c */
[----:B------:R-:W1:Y:S01]  /*10f80*/  MUFU.EX2 R76, R76 ;  /* 0x0000004c004c7308 */ /* 0x000e620000000800 */
[-C--:B------:R-:W-:Y:S01]  /*10f90*/  FFMA.FTZ R99, R227, R3.reuse, -R108 ;  /* 0x00000003e3637223 */ /* 0x080fe2000001086c */
[----:B--2---:R-:W-:Y:S01]  /*10fa0*/  F2FP.F16.F32.PACK_AB R47, R103, R112 ;  /* 0x00000070672f723e */ /* 0x004fe200000000ff */
[-C--:B------:R-:W-:Y:S07]  /*10fb0*/  FFMA.FTZ R121, R201, R3.reuse, -R110 ;  /* 0x00000003c9797223 */ /* 0x080fee000001086e */
[----:B------:R-:W-:Y:S01]  /*10fc0*/  MUFU.EX2 R78, R78 ;  /* 0x0000004e004e7308 */ /* 0x000fe20000000800 */
[-CC-:B------:R-:W-:Y:S01]  /*10fd0*/  FFMA.FTZ R123, R189, R3.reuse, -R108.reuse ;  /* 0x00000003bd7b7223 */ /* 0x180fe2000001086c */
[-CC-:B------:R-:W-:Y:S01]  /*10fe0*/  FFMA.FTZ R128, R191, R3.reuse, -R108.reuse ;  /* 0x00000003bf807223 */ /* 0x180fe2000001086c */
[----:B------:R-:W-:Y:S07]  /*10ff0*/  FFMA.FTZ R125, R193, R3, -R108 ;  /* 0x00000003c17d7223 */ /* 0x000fee000001086c */
        /* <DEDUP_REMOVED lines=10> */
[-C--:B------:R-:W-:Y:S01]  /*110a0*/  FFMA.FTZ R203, R203, R3.reuse, -R110 ;  /* 0x00000003cbcb7223 */ /* 0x080fe2000001086e */
[-CC-:B------:R-:W-:Y:S01]  /*110b0*/  FFMA.FTZ R195, R195, R3.reuse, -R108.reuse ;  /* 0x00000003c3c37223 */ /* 0x180fe2000001086c */
[----:B------:R-:W-:Y:S07]  /*110c0*/  FFMA.FTZ R132, R43, R3, -R108 ;  /* 0x000000032b847223 */ /* 0x000fee000001086c */
[----:B------:R-:W-:Y:S01]  /*110d0*/  MUFU.EX2 R121, R121 ;  /* 0x0000007900797308 */ /* 0x000fe20000000800 */
[----:B------:R-:W-:Y:S01]  /*110e0*/  FFMA.FTZ R111, R40, R185, R111 ;  /* 0x000000b9286f7223 */ /* 0x000fe2000001006f */
[C---:B------:R-:W-:Y:S08]  /*110f0*/  HMMA.16816.F32 R12, R44.reuse, R20, R12 ;  /* 0x000000142c0c723c */ /* 0x040ff0000000180c */
[----:B------:R-:W-:Y:S01]  /*11100*/  MUFU.EX2 R123, R123 ;  /* 0x0000007b007b7308 */ /* 0x000fe20000000800 */
[C---:B------:R-:W-:Y:S01]  /*11110*/  FMUL.FTZ R20, R41.reuse, R80 ;  /* 0x0000005029147220 */ /* 0x040fe20000410000 */
[C---:B------:R-:W-:Y:S01]  /*11120*/  FMUL.FTZ R21, R41.reuse, R81 ;  /* 0x0000005129157220 */ /* 0x040fe20000410000 */
[----:B------:R-:W-:Y:S07]  /*11130*/  FFMA.FTZ R116, R41, R182, R116 ;  /* 0x000000b629747223 */ /* 0x000fee0000010074 */
        /* <DEDUP_REMOVED lines=11> */
[-C--:B------:R-:W-:Y:S01]  /*111f0*/  FFMA.FTZ R68, R251, R3.reuse, -R110 ;  /* 0x00000003fb447223 */ /* 0x080fe2000001086e */
[C---:B------:R-:W-:Y:S05]  /*11200*/  HMMA.16816.F32 R20, R44.reuse, R28, R20 ;  /* 0x0000001c2c14723c */ /* 0x040fea0000001814 */
[----:B------:R-:W-:Y:S01]  /*11210*/  MUFU.EX2 R71, R113 ;  /* 0x0000007100477308 */ /* 0x000fe20000000800 */
[C---:B------:R-:W-:Y:S01]  /*11220*/  FMUL.FTZ R28, R41.reuse, R72 ;  /* 0x00000048291c7220 */ /* 0x040fe20000410000 */
[--C-:B------:R-:W-:Y:S01]  /*11230*/  FFMA.FTZ R72, R144, R3, -R108.reuse ;  /* 0x0000000390487223 */ /* 0x100fe2000001086c */
        /* <DEDUP_REMOVED lines=11> */
[-C--:B------:R-:W-:Y:S07]  /*112f0*/  FFMA.FTZ R80, R243, R3.reuse, -R110 ;  /* 0x00000003f3507223 */ /* 0x080fee000001086e */
[----:B------:R-:W3:Y:S01]  /*11300*/  MUFU.EX2 R73, R115 ;  /* 0x0000007300497308 */ /* 0x000ee20000000800 */
[C---:B------:R-:W-:Y:S09]  /*11310*/  HMMA.16816.F32 R28, R44.reuse, R48, R28 ;  /* 0x000000302c1c723c */ /* 0x040ff2000000181c */
[----:B------:R-:W4:Y:S01]  /*11320*/  MUFU.EX2 R75, R75 ;  /* 0x0000004b004b7308 */ /* 0x000f220000000800 */
[-CC-:B------:R-:W-:Y:S01]  /*11330*/  FFMA.FTZ R83, R239, R3.reuse, -R108.reuse ;  /* 0x00000003ef537223 */ /* 0x180fe2000001086c */
[-C--:B------:R-:W-:Y:S01]  /*11340*/  FFMA.FTZ R70, R237, R3.reuse, -R108 ;  /* 0x00000003ed467223 */ /* 0x080fe2000001086c */
[----:B------:R-:W-:Y:S07]  /*11350*/  FFMA.FTZ R91, R235, R3, -R110 ;  /* 0x00000003eb5b7223 */ /* 0x000fee000001086e */
[----:B------:R-:W-:Y:S01]  /*11360*/  MUFU.EX2 R82, R82 ;  /* 0x0000005200527308 */ /* 0x000fe20000000800 */
[----:B------:R-:W-:Y:S01]  /*11370*/  HMMA.16816.F32 R32, R44, R50, R32 ;  /* 0x000000322c20723c */ /* 0x000fe20000001820 */
[----:B------:R-:W5:Y:S02]  /*11380*/  LDSM.16.MT88.4 R48, [R102+0x6800] ;  /* 0x006800006630783b */ /* 0x000f640000004200 */
[----:B-1----:R-:W-:Y:S06]  /*11390*/  F2FP.F16.F32.PACK_AB R44, R76, R79 ;  /* 0x0000004f4c2c723e */ /* 0x002fec00000000ff */
[----:B------:R-:W1:Y:S01]  /*113a0*/  MUFU.EX2 R81, R81 ;  /* 0x0000005100517308 */ /* 0x000e620000000800 */
[----:B--2---:R-:W-:Y:S01]  /*113b0*/  F2FP.F16.F32.PACK_AB R45, R77, R78 ;  /* 0x0000004e4d2d723e */ /* 0x004fe200000000ff */
[----:B------:R-:W-:Y:S01]  /*113c0*/  FADD.FTZ R78, R78, R103 ;  /* 0x000000674e4e7221 */ /* 0x000fe20000010000 */
[----:B---3--:R-:W-:Y:S07]  /*113d0*/  F2FP.F16.F32.PACK_AB R46, R73, R74 ;  /* 0x0000004a492e723e */ /* 0x008fee00000000ff */
[----:B------:R-:W-:Y:S01]  /*113e0*/  MUFU.EX2 R69, R69 ;  /* 0x0000004500457308 */ /* 0x000fe20000000800 */
[----:B------:R-:W-:Y:S01]  /*113f0*/  F2FP.F16.F32.PACK_AB R47, R71, R72 ;  /* 0x00000048472f723e */ /* 0x000fe200000000ff */
[----:B------:R-:W-:Y:S01]  /*11400*/  FADD.FTZ R77, R77, R78 ;  /* 0x0000004e4d4d7221 */ /* 0x000fe20000010000 */
[-CC-:B------:R-:W-:Y:S07]  /*11410*/  FFMA.FTZ R96, R231, R3.reuse, -R110.reuse ;  /* 0x00000003e7607223 */ /* 0x180fee000001086e */
[----:B------:R-:W2:Y:S01]  /*11420*/  MUFU.EX2 R80, R80 ;  /* 0x0000005000507308 */ /* 0x000ea20000000800 */
[-CC-:B------:R-:W-:Y:S01]  /*11430*/  FFMA.FTZ R89, R233, R3.reuse, -R110.reuse ;  /* 0x00000003e9597223 */ /* 0x180fe2000001086e */
[----:B------:R-:W-:Y:S01]  /*11440*/  FADD.FTZ R72, R72, R77 ;  /* 0x0000004d48487221 */ /* 0x000fe20000010000 */
[-C--:B------:R-:W-:Y:S01]  /*11450*/  FFMA.FTZ R88, R229, R3.reuse, -R110 ;  /* 0x00000003e5587223 */ /* 0x080fe2000001086e */
[C---:B------:R-:W-:Y:S06]  /*11460*/  HMMA.16816.F32 R4, R44.reuse, R52, R4 ;  /* 0x000000342c04723c */ /* 0x040fec0000001804 */
[----:B------:R-:W-:Y:S01]  /*11470*/  MUFU.EX2 R83, R83 ;  /* 0x0000005300537308 */ /* 0x000fe20000000800 */
[----:B------:R-:W-:Y:S01]  /*11480*/  FADD.FTZ R71, R71, R72 ;  /* 0x0000004847477221 */ /* 0x000fe20000010000 */
[-C--:B------:R-:W-:Y:S08]  /*11490*/  FFMA.FTZ R90, R225, R3.reuse, -R108 ;  /* 0x00000003e15a7223 */ /* 0x080ff0000001086c */
[----:B------:R-:W3:Y:S01]  /*114a0*/  MUFU.EX2 R70, R70 ;  /* 0x0000004600467308 */ /* 0x000ee20000000800 */
[-CC-:B------:R-:W-:Y:S01]  /*114b0*/  FFMA.FTZ R118, R215, R3.reuse, -R110.reuse ;  /* 0x00000003d7767223 */ /* 0x180fe2000001086e */
[-C--:B------:R-:W-:Y:S01]  /*114c0*/  FFMA.FTZ R113, R217, R3.reuse, -R110 ;  /* 0x00000003d9717223 */ /* 0x080fe2000001086e */
[C---:B------:R-:W-:Y:S01]  /*114d0*/  HMMA.16816.F32 R8, R44.reuse, R54, R8 ;  /* 0x000000362c08723c */ /* 0x040fe20000001808 */
[----:B------:R-:W3:Y:S06]  /*114e0*/  LDSM.16.MT88.4 R52, [R158+0x7000] ;  /* 0x007000009e34783b */ /* 0x000eec0000004200 */
        /* <DEDUP_REMOVED lines=9> */
[-C--:B------:R-:W-:Y:S01]  /*11580*/  FFMA.FTZ R119, R209, R3.reuse, -R108 ;  /* 0x00000003d1777223 */ /* 0x080fe2000001086c */
[-C--:B------:R-:W-:Y:S07]  /*11590*/  FFMA.FTZ R130, R151, R3.reuse, -R110 ;  /* 0x0000000397827223 */ /* 0x080fee000001086e */
[----:B------:R-:W3:Y:S01]  /*115a0*/  MUFU.EX2 R88, R88 ;  /* 0x0000005800587308 */ /* 0x000ee20000000800 */
[-CC-:B------:R-:W-:Y:S01]  /*115b0*/  FFMA.FTZ R127, R145, R3.reuse, -R108.reuse ;  /* 0x00000003917f7223 */ /* 0x180fe2000001086c */
[C---:B------:R-:W-:Y:S01]  /*115c0*/  HMMA.16816.F32 R16, R44.reuse, R58, R16 ;  /* 0x0000003a2c10723c */ /* 0x040fe20000001810 */
[----:B------:R-:W3:Y:S07]  /*115d0*/  LDSM.16.MT88.4 R56, [R106+0x7000] ;  /* 0x007000006a38783b */ /* 0x000eee0000004200 */
[----:B------:R-:W3:Y:S01]  /*115e0*/  MUFU.EX2 R90, R90 ;  /* 0x0000005a005a7308 */ /* 0x000ee20000000800 */
[-C--:B------:R-:W-:Y:S01]  /*115f0*/  FFMA.FTZ R149, R149, R3.reuse, -R108 ;  /* 0x0000000395957223 */ /* 0x080fe2000001086c */
[-CC-:B------:R-:W-:Y:S01]  /*11600*/  FFMA.FTZ R187, R187, R3.reuse, -R110.reuse ;  /* 0x00000003bbbb7223 */ /* 0x180fe2000001086e */
[-CC-:B------:R-:W-:Y:S07]  /*11610*/  FFMA.FTZ R143, R143, R3.reuse, -R110.reuse ;  /* 0x000000038f8f7223 */ /* 0x180fee000001086e */
[----:B------:R-:W-:Y:S01]  /*11620*/  MUFU.EX2 R118, R118 ;  /* 0x0000007600767308 */ /* 0x000fe20000000800 */
[----:B------:R-:W-:Y:S01]  /*11630*/  FFMA.FTZ R142, R142, R3, -R110 ;  /* 0x000000038e8e7223 */ /* 0x000fe2000001086e */
[C---:B------:R-:W-:Y:S08]  /*11640*/  HMMA.16816.F32 R20, R44.reuse, R60, R20 ;  /* 0x0000003c2c14723c */ /* 0x040ff00000001814 */
[----:B------:R-:W3:Y:S01]  /*11650*/  MUFU.EX2 R113, R113 ;  /* 0x0000007100717308 */ /* 0x000ee20000000800 */
[----:B------:R-:W-:Y:S01]  /*11660*/  FADD.FTZ R109, R109, R116 ;  /* 0x000000746d6d7221 */ /* 0x000fe20000010000 */
[----:B------:R-:W-:Y:S08]  /*11670*/  MOV R103, R2 ;  /* 0x0000000200677202 */ /* 0x000ff00000000f00 */
[----:B------:R-:W-:Y:S01]  /*11680*/  MUFU.EX2 R117, R117 ;  /* 0x0000007500757308 */ /* 0x000fe20000000800 */
[----:B------:R-:W-:Y:S01]  /*11690*/  FADD.FTZ R114, R114, R109 ;  /* 0x0000006d72727221 */ /* 0x000fe20000010000 */
[C---:B------:R-:W-:Y:S01]  /*116a0*/  HMMA.16816.F32 R24, R44.reuse, R62, R24 ;  /* 0x0000003e2c18723c */ /* 0x040fe20000001818 */
[----:B------:R-:W3:Y:S07]  /*116b0*/  LDSM.16.MT88.4 R60, [R104+0x7000] ;  /* 0x00700000683c783b */ /* 0x000eee0000004200 */
        /* <DEDUP_REMOVED lines=9> */
[----:B------:R-:W-:Y:S01]  /*11750*/  HMMA.16816.F32 R32, R44, R50, R32 ;  /* 0x000000322c20723c */ /* 0x000fe20000001820 */
[----:B------:R-:W5:Y:S08]  /*11760*/  LDSM.16.MT88.4 R48, [R102+0x7000] ;  /* 0x007000006630783b */ /* 0x000f700000004200 */
[----:B------:R-:W5:Y:S01]  /*11770*/  MUFU.EX2 R119, R119 ;  /* 0x0000007700777308 */ /* 0x000f620000000800 */
[----:B----4-:R-:W-:Y:S02]  /*11780*/  F2FP.F16.F32.PACK_AB R44, R68, R75 ;  /* 0x0000004b442c723e */ /* 0x010fe400000000ff */
[C---:B-1----:R-:W-:Y:S07]  /*11790*/  F2FP.F16.F32.PACK_AB R45, R81.reuse, R82 ;  /* 0x00000052512d723e */ /* 0x042fee00000000ff */
[----:B------:R-:W-:Y:S01]  /*117a0*/  MUFU.EX2 R130, R130 ;  /* 0x0000008200827308 */ /* 0x000fe20000000800 */
[----:B--2---:R-:W-:Y:S01]  /*117b0*/  F2FP.F16.F32.PACK_AB R46, R80, R69 ;  /* 0x00000045502e723e */ /* 0x004fe200000000ff */
[----:B------:R-:W-:Y:S01]  /*117c0*/  FADD.FTZ R82, R82, R71 ;  /* 0x0000004752527221 */ /* 0x000fe20000010000 */
[C---:B---3--:R-:W-:Y:S07]  /*117d0*/  F2FP.F16.F32.PACK_AB R47, R70.reuse, R83 ;  /* 0x00000053462f723e */ /* 0x048fee00000000ff */
[----:B------:R-:W-:Y:S01]  /*117e0*/  MUFU.EX2 R127, R127 ;  /* 0x0000007f007f7308 */ /* 0x000fe20000000800 */
[----:B------:R-:W-:Y:S01]  /*117f0*/  FADD.FTZ R82, R81, R82 ;  /* 0x0000005251527221 */ /* 0x000fe20000010000 */
[C---:B------:R-:W-:Y:S03]  /*11800*/  HMMA.16816.F32 R4, R44.reuse, R52, R4 ;  /* 0x000000342c04723c */ /* 0x040fe60000001804 */
[----:B------:R-:W-:Y:S04]  /*11810*/  FADD.FTZ R83, R83, R82 ;  /* 0x0000005253537221 */ /* 0x000fe80000010000 */
[----:B------:R-:W-:Y:S01]  /*11820*/  FADD.FTZ R70, R70, R83 ;  /* 0x0000005346467221 */ /* 0x000fe20000010000 */
        /* <DEDUP_REMOVED lines=37> */
[C---:B------:R-:W-:Y:S01]  /*11a80*/  HMMA.16816.F32 R20, R44.reuse, R60, R20 ;  /* 0x0000003c2c14723c */ /* 0x040fe20000001814 */
[----:B------:R-:W-:Y:S02]  /*11a90*/  MUFU.EX2 R61, R203 ;  /* 0x000000cb003d7308 */ /* 0x000fe40000000800 */
[-CC-:B------:R-:W-:Y:S05]  /*11aa0*/  FFMA.FTZ R60, R199, R3.reuse, -R110.reuse ;  /* 0x00000003c73c7223 */ /* 0x180fea000001086e */
[C---:B------:R-:W-:Y:S03]  /*11ab0*/  HMMA.16816.F32 R24, R44.reuse, R62, R24 ;  /* 0x0000003e2c18723c */ /* 0x040fe60000001818 */
[----:B------:R-:W4:Y:S01]  /*11ac0*/  MUFU.EX2 R60, R60 ;  /* 0x0000003c003c7308 */ /* 0x000f220000000800 */
[--C-:B------:R-:W-:Y:S09]  /*11ad0*/  FFMA.FTZ R63, R153, R3, -R110.reuse ;  /* 0x00000003993f7223 */ /* 0x100ff2000001086e */
[----:B------:R-:W5:Y:S01]  /*11ae0*/  MUFU.EX2 R62, R195 ;  /* 0x000000c3003e7308 */ /* 0x000f620000000800 */
[C---:B---3--:R-:W-:Y:S09]  /*11af0*/  HMMA.16816.F32 R28, R44.reuse, R48, R28 ;  /* 0x000000302c1c723c */ /* 0x048ff2000000181c */
[----:B------:R-:W3:Y:S01]  /*11b00*/  MUFU.EX2 R63, R63 ;  /* 0x0000003f003f7308 */ /* 0x000ee20000000800 */
[----:B------:R-:W-:Y:S01]  /*11b10*/  HMMA.16816.F32 R32, R44, R50, R32 ;  /* 0x000000322c20723c */ /* 0x000fe20000001820 */
[----:B------:R-:W2:Y:S02]  /*11b20*/  LDSM.16.MT88.4 R48, [R102+0x8800] ;  /* 0x008800006630783b */ /* 0x000ea40000004200 */
[----:B------:R-:W-:Y:S02]  /*11b30*/  F2FP.F16.F32.PACK_AB R44, R121, R126 ;  /* 0x0000007e792c723e */ /* 0x000fe400000000ff */
[----:B------:R-:W-:Y:S02]  /*11b40*/  F2FP.F16.F32.PACK_AB R45, R128, R123 ;  /* 0x0000007b802d723e */ /* 0x000fe400000000ff */
[----:B----4-:R-:W-:Y:S02]  /*11b50*/  F2FP.F16.F32.PACK_AB R46, R60, R61 ;  /* 0x0000003d3c2e723e */ /* 0x010fe400000000ff */
[----:B-----5:R-:W-:Y:S02]  /*11b60*/  F2FP.F16.F32.PACK_AB R47, R62, R125 ;  /* 0x0000007d3e2f723e */ /* 0x020fe400000000ff */
[----:B---3--:R-:W-:Y:S05]  /*11b70*/  F2FP.F16.F32.PACK_AB R40, R63, R130 ;  /* 0x000000823f28723e */ /* 0x008fea00000000ff */
[C---:B-1----:R-:W-:Y:S08]  /*11b80*/  HMMA.16816.F32 R4, R44.reuse, R52, R4 ;  /* 0x000000342c04723c */ /* 0x042ff00000001804 */
[C---:B------:R-:W-:Y:S01]  /*11b90*/  HMMA.16816.F32 R8, R44.reuse, R54, R8 ;  /* 0x000000362c08723c */ /* 0x040fe20000001808 */
[----:B------:R-:W1:Y:S07]  /*11ba0*/  LDSM.16.MT88.4 R52, [R158+0x9000] ;  /* 0x009000009e34783b */ /* 0x000e6e0000004200 */
[C---:B--2---:R-:W-:Y:S08]  /*11bb0*/  HMMA.16816.F32 R12, R44.reuse, R56, R12 ;  /* 0x000000382c0c723c */ /* 0x044ff0000000180c */
[C---:B------:R-:W-:Y:S01]  /*11bc0*/  HMMA.16816.F32 R16, R44.reuse, R58, R16 ;  /* 0x0000003a2c10723c */ /* 0x040fe20000001810 */
[----:B------:R-:W2:Y:S07]  /*11bd0*/  LDSM.16.MT88.4 R56, [R106+0x9000] ;  /* 0x009000006a38783b */ /* 0x000eae0000004200 */
[C---:B------:R-:W-:Y:S01]  /*11be0*/  HMMA.16816.F32 R20, R44.reuse, R64, R20 ;  /* 0x000000402c14723c */ /* 0x040fe20000001814 */
[----:B------:R-:W3:Y:S02]  /*11bf0*/  MUFU.EX2 R65, R149 ;  /* 0x0000009500417308 */ /* 0x000ee40000000800 */
[-C--:B------:R-:W-:Y:S05]  /*11c00*/  FFMA.FTZ R64, R155, R3.reuse, -R110 ;  /* 0x000000039b407223 */ /* 0x080fea000001086e */
[C---:B------:R-:W-:Y:S03]  /*11c10*/  HMMA.16816.F32 R24, R44.reuse, R66, R24 ;  /* 0x000000422c18723c */ /* 0x040fe60000001818 */
[----:B------:R-:W-:Y:S01]  /*11c20*/  MUFU.EX2 R64, R64 ;  /* 0x0000004000407308 */ /* 0x000fe20000000800 */
[----:B------:R-:W-:Y:S09]  /*11c30*/  FFMA.FTZ R66, R147, R3, -R108 ;  /* 0x0000000393427223 */ /* 0x000ff2000001086c */
[----:B------:R-:W4:Y:S01]  /*11c40*/  MUFU.EX2 R67, R187 ;  /* 0x000000bb00437308 */ /* 0x000f220000000800 */
[----:B---3--:R-:W-:Y:S01]  /*11c50*/  F2FP.F16.F32.PACK_AB R41, R132, R65 ;  /* 0x000000418429723e */ /* 0x008fe200000000ff */
[C---:B------:R-:W-:Y:S08]  /*11c60*/  HMMA.16816.F32 R28, R44.reuse, R48, R28 ;  /* 0x000000302c1c723c */ /* 0x040ff0000000181c */
[----:B------:R-:W3:Y:S01]  /*11c70*/  MUFU.EX2 R66, R66 ;  /* 0x0000004200427308 */ /* 0x000ee20000000800 */
[----:B------:R-:W-:Y:S01]  /*11c80*/  HMMA.16816.F32 R32, R44, R50, R32 ;  /* 0x000000322c20723c */ /* 0x000fe20000001820 */
[----:B------:R-:W5:Y:S02]  /*11c90*/  LDSM.16.MT88.4 R44, [R104+0x9000] ;  /* 0x00900000682c783b */ /* 0x000f640000004200 */
[----:B----4-:R-:W-:Y:S02]  /*11ca0*/  F2FP.F16.F32.PACK_AB R42, R67, R64 ;  /* 0x00000040432a723e */ /* 0x010fe400000000ff */
[----:B---3--:R-:W-:Y:S04]  /*11cb0*/  F2FP.F16.F32.PACK_AB R43, R66, R127 ;  /* 0x0000007f422b723e */ /* 0x008fe800000000ff */
[----:B------:R-:W3:Y:S03]  /*11cc0*/  LDSM.16.MT88.4 R48, [R102+0x9000] ;  /* 0x009000006630783b */ /* 0x000ee60000004200 */
[C---:B-1----:R-:W-:Y:S05]  /*11cd0*/  HMMA.16816.F32 R4, R40.reuse, R52, R4 ;  /* 0x000000342804723c */ /* 0x042fea0000001804 */
[-C--:B------:R-:W-:Y:S01]  /*11ce0*/  FFMA.FTZ R52, R140, R3.reuse, -R110 ;  /* 0x000000038c347223 */ /* 0x080fe2000001086e */
[-C--:B------:R-:W-:Y:S01]  /*11cf0*/  FFMA.FTZ R53, R38, R3.reuse, -R108 ;  /* 0x0000000326357223 */ /* 0x080fe2000001086c */
[-C--:B------:R-:W-:Y:S01]  /*11d00*/  FFMA.FTZ R110, R141, R3.reuse, -R110 ;  /* 0x000000038d6e7223 */ /* 0x080fe2000001086e */
[C---:B------:R-:W-:Y:S03]  /*11d10*/  HMMA.16816.F32 R8, R40.reuse, R54, R8 ;  /* 0x000000362808723c */ /* 0x040fe60000001808 */
[----:B------:R-:W-:Y:S01]  /*11d20*/  FADD.FTZ R54, R74, R79 ;  /* 0x0000004f4a367221 */ /* 0x000fe20000010000 */
[----:B------:R-:W-:Y:S01]  /*11d30*/  MUFU.EX2 R52, R52 ;  /* 0x0000003400347308 */ /* 0x000fe20000000800 */
[----:B------:R-:W1:Y:S01]  /*11d40*/  LDSM.16.MT88.4 R76, [R104+0x9800] ;  /* 0x00980000684c783b */ /* 0x000e620000004200 */
[-C--:B------:R-:W-:Y:S01]  /*11d50*/  FFMA.FTZ R55, R39, R3.reuse, -R108 ;  /* 0x0000000327377223 */ /* 0x080fe2000001086c */
[----:B------:R-:W-:Y:S01]  /*11d60*/  FADD.FTZ R54, R73, R54 ;  /* 0x0000003649367221 */ /* 0x000fe20000010000 */
[C---:B--2---:R-:W-:Y:S06]  /*11d70*/  HMMA.16816.F32 R12, R40.reuse, R56, R12 ;  /* 0x00000038280c723c */ /* 0x044fec000000180c */
[----:B------:R-:W2:Y:S01]  /*11d80*/  MUFU.EX2 R39, R143 ;  /* 0x0000008f00277308 */ /* 0x000ea20000000800 */
[----:B------:R-:W-:Y:S09]  /*11d90*/  FADD.FTZ R75, R75, R54 ;  /* 0x000000364b4b7221 */ /* 0x000ff20000010000 */
[----:B------:R-:W-:Y:S01]  /*11da0*/  MUFU.EX2 R38, R55 ;  /* 0x0000003700267308 */ /* 0x000fe20000000800 */
[----:B------:R-:W-:Y:S01]  /*11db0*/  FADD.FTZ R68, R68, R75 ;  /* 0x0000004b44447221 */ /* 0x000fe20000010000 */
[C---:B------:R-:W-:Y:S08]  /*11dc0*/  HMMA.16816.F32 R16, R40.reuse, R58, R16 ;  /* 0x0000003a2810723c */ /* 0x040ff00000001810 */
[----:B------:R-:W4:Y:S01]  /*11dd0*/  MUFU.EX2 R53, R53 ;  /* 0x0000003500357308 */ /* 0x000f220000000800 */
[----:B------:R-:W-:Y:S01]  /*11de0*/  FADD.FTZ R69, R69, R68 ;  /* 0x0000004445457221 */ /* 0x000fe20000010000 */
[----:B--2---:R-:W-:Y:S01]  /*11df0*/  F2FP.F16.F32.PACK_AB R68, R39, R52 ;  /* 0x000000342744723e */ /* 0x004fe200000000ff */
[C---:B-----5:R-:W-:Y:S07]  /*11e00*/  HMMA.16816.F32 R20, R40.reuse, R44, R20 ;  /* 0x0000002c2814723c */ /* 0x060fee0000001814 */
[----:B------:R-:W-:Y:S01]  /*11e10*/  MUFU.EX2 R44, R142 ;  /* 0x0000008e002c7308 */ /* 0x000fe20000000800 */
[-CC-:B------:R-:W-:Y:S01]  /*11e20*/  FFMA.FTZ R45, R37, R3.reuse, -R108.reuse ;  /* 0x00000003252d7223 */ /* 0x180fe2000001086c */
[----:B------:R-:W-:Y:S08]  /*11e30*/  FFMA.FTZ R108, R36, R3, -R108 ;  /* 0x00000003246c7223 */ /* 0x000ff0000001086c */
[----:B------:R-:W2:Y:S01]  /*11e40*/  MUFU.EX2 R37, R110 ;  /* 0x0000006e00257308 */ /* 0x000ea20000000800 */
[----:B------:R-:W-:Y:S01]  /*11e50*/  FADD.FTZ R80, R80, R69 ;  /* 0x0000004550507221 */ /* 0x000fe20000010000 */
[----:B----4-:R-:W-:Y:S01]  /*11e60*/  F2FP.F16.F32.PACK_AB R69, R53, R38 ;  /* 0x000000263545723e */ /* 0x010fe200000000ff */
[C---:B------:R-:W-:Y:S07]  /*11e70*/  HMMA.16816.F32 R24, R40.reuse, R46, R24 ;  /* 0x0000002e2818723c */ /* 0x040fee0000001818 */
[----:B------:R-:W-:Y:S01]  /*11e80*/  MUFU.EX2 R36, R45 ;  /* 0x0000002d00247308 */ /* 0x000fe20000000800 */
[----:B------:R-:W-:Y:S01]  /*11e90*/  FADD.FTZ R47, R97, R70 ;  /* 0x00000046612f7221 */ /* 0x000fe20000010000 */
[----:B------:R-:W-:Y:S08]  /*11ea0*/  FADD.FTZ R91, R91, R80 ;  /* 0x000000505b5b7221 */ /* 0x000ff00000010000 */
[----:B------:R-:W4:Y:S01]  /*11eb0*/  MUFU.EX2 R185, R108 ;  /* 0x0000006c00b97308 */ /* 0x000f220000000800 */
[----:B------:R-:W-:Y:S01]  /*11ec0*/  FADD.FTZ R47, R98, R47 ;  /* 0x0000002f622f7221 */ /* 0x000fe20000010000 */
[C---:B---3--:R-:W-:Y:S03]  /*11ed0*/  HMMA.16816.F32 R28, R40.reuse, R48, R28 ;  /* 0x00000030281c723c */ /* 0x048fe6000000181c */
[----:B--2---:R-:W-:Y:S01]  /*11ee0*/  F2FP.F16.F32.PACK_AB R70, R37, R44 ;  /* 0x0000002c2546723e */ /* 0x004fe200000000ff */
[----:B------:R-:W-:Y:S04]  /*11ef0*/  FADD.FTZ R96, R96, R91 ;  /* 0x0000005b60607221 */ /* 0x000fe80000010000 */
[----:B------:R-:W-:Y:S03]  /*11f00*/  HMMA.16816.F32 R32, R40, R50, R32 ;  /* 0x000000322820723c */ /* 0x000fe60000001820 */
[----:B----4-:R-:W-:Y:S01]  /*11f10*/  F2FP.F16.F32.PACK_AB R71, R185, R36 ;  /* 0x00000024b947723e */ /* 0x010fe200000000ff */
        /* <DEDUP_REMOVED lines=46> */
.L_x_12505:
        /* <DEDUP_REMOVED lines=13> */
.L_x_12520:
        /* <DEDUP_REMOVED lines=145> */
.L_x_12515:
[----:B------:R-:W-:Y:S05]  /*12be0*/  BSYNC.RECONVERGENT B0 ;  /* 0x0000000000007941 */ /* 0x000fea0003800200 */
.L_x_12514:
        /* <DEDUP_REMOVED lines=12> */
[----:B---3--:R-:W-:Y:S05]  /*12cb0*/  @P0 RET.REL.NODEC R172 `(_ZN5flash24flash_fwd_splitkv_kernelI23Flash_fwd_kernel_traitsILi64ELi64ELi128ELi4ELb0ELb0EN7cutlass6half_tE19Flash_kernel_traitsILi64ELi64ELi128ELi4ES3_EELb0ELb0ELb0ELb0ELb1ELb1ELb1ELb1EEEvNS_16Flash_fwd_paramsE) ;  /* 0xfffffed0acd00950 */ /* 0x008fea0003c3ffff */
[----:B------:R-:W-:Y:S01]  /*12cc0*/  MOV R173, 0x0 ;  /* 0x0000000000ad7802 */ /* 0x000fe20000000f00 */
[----:B------:R1:W-:Y:S03]  /*12cd0*/  ST.E.128 desc[UR4][R36.64+0x3800], R32 ;  /* 0x0038002024007985 */ /* 0x0003e6000c101d04 */
[----:B-1----:R-:W-:Y:S05]  /*12ce0*/  RET.REL.NODEC R172 `(_ZN5flash24flash_fwd_splitkv_kernelI23Flash_fwd_kernel_traitsILi64ELi64ELi128ELi4ELb0ELb0EN7cutlass6half_tE19Flash_kernel_traitsILi64ELi64ELi128ELi4ES3_EELb0ELb0ELb0ELb0ELb1ELb1ELb1ELb1EEEvNS_16Flash_fwd_paramsE) ;  /* 0xfffffed0acc47950 */ /* 0x002fea0003c3ffff */
.L_x_12513:
[----:B------:R-:W-:Y:S01]  /*12cf0*/  MOV R10, 0x2 ;  /* 0x00000002000a7802 */ /* 0x000fe20000000f00 */
[----:B------:R-:W-:Y:S01]  /*12d00*/  IMAD.MOV.U32 R3, RZ, RZ, 0x1f ;  /* 0x0000001fff037424 */ /* 0x000fe200078e00ff */
[----:B------:R-:W-:-:S07]  /*12d10*/  MOV R5, 0xffffffff ;  /* 0xffffffff00057802 */ /* 0x000fce0000000f00 */
[----:B-----5:R-:W-:Y:S05]  /*12d20*/  WARPSYNC.COLLECTIVE R5, `(.L_x_12516) ;  /* 0x0000000005087348 */ /* 0x020fea0003c00000 */
[----:B------:R1:W2:Y:S02]  /*12d30*/  SHFL.BFLY P0, R11, R182, R10, R3 ;  /* 0x0c00000ab60b7389 */ /* 0x0002a40000000003 */
[----:B-12--5:R-:W-:Y:S05]  /*12d40*/  ENDCOLLECTIVE ;  /* 0x000000000000791b */ /* 0x026fea0003800000 */
.L_x_12516:
[----:B------:R-:W-:Y:S02]  /*12d50*/  IMAD.MOV.U32 R7, RZ, RZ, R11 ;  /* 0x000000ffff077224 */ /* 0x000fe400078e000b */
[----:B------:R-:W-:Y:S02]  /*12d60*/  IMAD.MOV.U32 R10, RZ, RZ, 0x1 ;  /* 0x00000001ff0a7424 */ /* 0x000fe400078e00ff */
[----:B------:R-:W-:-:S05]  /*12d70*/  FADD.FTZ R7, R7, R182 ;  /* 0x000000b607077221 */ /* 0x000fca0000010000 */
[----:B------:R-:W-:-:S07]  /*12d80*/  MOV R182, R7 ;  /* 0x0000000700b67202 */ /* 0x000fce0000000f00 */
[----:B------:R-:W-:Y:S05]  /*12d90*/  WARPSYNC.COLLECTIVE R5, `(.L_x_12517) ;  /* 0x0000000005087348 */ /* 0x000fea0003c00000 */
[----:B------:R1:W2:Y:S02]  /*12da0*/  SHFL.BFLY P0, R11, R182, R10, R3 ;  /* 0x0c00000ab60b7389 */ /* 0x0002a40000000003 */
[----:B-12---:R-:W-:Y:S05]  /*12db0*/  ENDCOLLECTIVE ;  /* 0x000000000000791b */ /* 0x006fea0003800000 */
.L_x_12517:
[----:B------:R-:W-:Y:S01]  /*12dc0*/  MOV R182, R185 ;  /* 0x000000b900b67202 */ /* 0x000fe20000000f00 */
[----:B------:R-:W-:Y:S01]  /*12dd0*/  IMAD.MOV.U32 R10, RZ, RZ, 0x2 ;  /* 0x00000002ff0a7424 */ /* 0x000fe200078e00ff */
[----:B------:R-:W-:-:S07]  /*12de0*/  MOV R6, R11 ;  /* 0x0000000b00067202 */ /* 0x000fce0000000f00 */
[----:B------:R-:W-:Y:S05]  /*12df0*/  WARPSYNC.COLLECTIVE R5, `(.L_x_12518) ;  /* 0x0000000005087348 */ /* 0x000fea0003c00000 */
[----:B------:R1:W2:Y:S02]  /*12e00*/  SHFL.BFLY P0, R11, R182, R10, R3 ;  /* 0x0c00000ab60b7389 */ /* 0x0002a40000000003 */
[----:B-12---:R-:W-:Y:S05]  /*12e10*/  ENDCOLLECTIVE ;  /* 0x000000000000791b */ /* 0x006fea0003800000 */
.L_x_12518:
[----:B------:R-:W-:Y:S01]  /*12e20*/  FADD.FTZ R6, R7, R6 ;  /* 0x0000000607067221 */ /* 0x000fe20000010000 */
[----:B------:R-:W-:Y:S01]  /*12e30*/  FADD.FTZ R9, R11, R185 ;  /* 0x000000b90b097221 */ /* 0x000fe20000010000 */
[----:B------:R-:W-:-:S04]  /*12e40*/  MOV R10, 0x1 ;  /* 0x00000001000a7802 */ /* 0x000fc80000000f00 */
[----:B------:R-:W-:-:S07]  /*12e50*/  MOV R182, R9 ;  /* 0x0000000900b67202 */ /* 0x000fce0000000f00 */
[----:B------:R-:W-:Y:S05]  /*12e60*/  WARPSYNC.COLLECTIVE R5, `(.L_x_12519) ;  /* 0x0000000005087348 */ /* 0x000fea0003c00000 */
[----:B------:R1:W2:Y:S02]  /*12e70*/  SHFL.BFLY P0, R11, R182, R10, R3 ;  /* 0x0c00000ab60b7389 */ /* 0x0002a40000000003 */
[----:B-12---:R-:W-:Y:S05]  /*12e80*/  ENDCOLLECTIVE ;  /* 0x000000000000791b */ /* 0x006fea0003800000 */
.L_x_12519:
[----:B------:R-:W-:Y:S05]  /*12e90*/  BRA `(.L_x_12520) ;  /* 0xfffffff4000c7947 */ /* 0x000fea000383ffff */
.L_x_12521:
        /* <DEDUP_REMOVED lines=14> */
.L_x_14819:


//--------------------- .text._ZN5flash24flash_fwd_splitkv_kernelI23Flash_fwd_kernel_traitsILi64ELi64ELi128ELi4ELb0ELb0EN7cutlass6half_tE19Flash_kernel_traitsILi64ELi64ELi128ELi4ES3_EELb0ELb0ELb1ELb0ELb0ELb0ELb1ELb1EEEvNS_16Flash_fwd_paramsE --------------------------
	.section	.text._ZN5flash24flash_fwd_splitkv_kernelI23Flash_fwd_kernel_traitsILi64ELi64ELi128ELi4ELb0ELb0EN7cutlass6half_tE19Flash_kernel_traitsILi64ELi64ELi128ELi4ES3_EELb0ELb0ELb1ELb0ELb0ELb0ELb1ELb1EEEvNS_16Flash_fwd_paramsE,"ax",@progbits
	.align	128
        .global         _ZN5flash24flash_fwd_splitkv_kernelI23Flash_fwd_kernel_traitsILi64ELi64ELi128ELi4ELb0ELb0EN7cutlass6half_tE19Flash_kernel_traitsILi64ELi64ELi128ELi4ES3_EELb0ELb0ELb1ELb0ELb0ELb0ELb1ELb1EEEvNS_16Flash_fwd_paramsE
        .type           _ZN5flash24flash_fwd_splitkv_kernelI23Flash_fwd_kernel_traitsILi64ELi64ELi128ELi4ELb0ELb0EN7cutlass6half_tE19Flash_kernel_traitsILi64ELi64ELi128ELi4ES3_EELb0ELb0ELb1ELb0ELb0ELb0ELb1ELb1EEEvNS_16Flash_fwd_paramsE,@function
        .size           _ZN5flash24flash_fwd_splitkv_kernelI23Flash_fwd_kernel_traitsILi64ELi64ELi128ELi4ELb0ELb0EN7cutlass6half_tE19Flash_kernel_traitsILi64ELi64ELi128ELi4ES3_EELb0ELb0ELb1ELb0ELb0ELb0ELb1ELb1EEEvNS_16Flash_fwd_paramsE,(.L_x_14820 - _ZN5flash24flash_fwd_splitkv_kernelI23Flash_fwd_kernel_traitsILi64ELi64ELi128ELi4ELb0ELb0EN7cutlass6half_tE19Flash_kernel_traitsILi64ELi64ELi128ELi4ES3_EELb0ELb0ELb1ELb0ELb0ELb0ELb1ELb1EEEvNS_16Flash_fwd_paramsE)
        .other          _ZN5flash24flash_fwd_splitkv_kernelI23Flash_fwd_kernel_traitsILi64ELi64ELi128ELi4ELb0ELb0EN7cutlass6half_tE19Flash_kernel_traitsILi64ELi64ELi128ELi4ES3_EELb0ELb0ELb1ELb0ELb0ELb0ELb1ELb1EEEvNS_16Flash_fwd_paramsE,@"STO_CUDA_ENTRY STV_DEFAULT"
_ZN5flash24flash_fwd_splitkv_kernelI23Flash_fwd_kernel_traitsILi64ELi64ELi128ELi4ELb0ELb0EN7cutlass6half_tE19Flash_kernel_traitsILi64ELi64ELi128ELi4ES3_EELb0ELb0ELb1ELb0ELb0ELb0ELb1ELb1EEEvNS_16Flash_fwd_paramsE:
.text._ZN5flash24flash_fwd_splitkv_kernelI23Flash_fwd_kernel_traitsILi64ELi64ELi128ELi4ELb0ELb0EN7cutlass6half_tE19Flash_kernel_traitsILi64ELi64ELi128ELi4ES3_EELb0ELb0ELb1ELb0ELb0ELb0ELb1ELb1EEEvNS_16Flash_fwd_paramsE:
        /* <DEDUP_REMOVED lines=29> */
[----:B------:R-:W-:Y:S05]  /*01d0*/  CALL.REL.NOINC `($_ZN5flash24flash_fwd_splitkv_kernelI23Flash_fwd_kernel_traitsILi64ELi64ELi128ELi4ELb0ELb0EN7cutlass6half_tE19Flash_kernel_traitsILi64ELi64ELi128ELi4ES3_EELb0ELb0ELb1ELb0ELb0ELb0ELb1ELb1EEEvNS_16Flash_fwd_paramsE$_ZN5flash30compute_attn_1rowblock_splitkvI23Flash_fwd_kernel_traitsILi64ELi64ELi128ELi4ELb0ELb0EN7cutlass6half_tE19Flash_kernel_traitsILi64ELi64ELi128ELi4ES3_EELb0ELb0ELb1ELb0ELb0ELb0ELb1ELb1ENS_16Flash_fwd_paramsEEEvRKT8_iiiii) ;  /* 0x0000000000087944 */ /* 0x000fea0003c00000 */
[----:B------:R-:W-:Y:S05]  /*01e0*/  BSYNC.RECONVERGENT B3 ;  /* 0x0000000000037941 */ /* 0x000fea0003800200 */
.L_x_12522:
[----:B------:R-:W-:Y:S05]  /*01f0*/  EXIT ;  /* 0x000000000000794d */ /* 0x000fea0003800000 */
        .type           $_ZN5flash24flash_fwd_splitkv_kernelI23Flash_fwd_kernel_traitsILi64ELi64ELi128ELi4ELb0ELb0EN7cutlass6half_tE19Flash_kernel_traitsILi64ELi64ELi128ELi4ES3_EELb0ELb0ELb1ELb0ELb0ELb0ELb1ELb1EEEvNS_16Flash_fwd_paramsE$_ZN5flash30compute_attn_1rowblock_splitkvI23Flash_fwd_kernel_traitsILi64ELi64ELi128ELi4ELb0ELb0EN7cutlass6half_tE19Flash_kernel_traitsILi64ELi64ELi128ELi4ES3_EELb0ELb0ELb1ELb0ELb0ELb0ELb1ELb1ENS_16Flash_fwd_paramsEEEvRKT8_iiiii,@function
        .size           $_ZN5flash24flash_fwd_splitkv_kernelI23Flash_fwd_kernel_traitsILi64ELi64ELi128ELi4ELb0ELb0EN7cutlass6half_tE19Flash_kernel_traitsILi64ELi64ELi128ELi4ES3_EELb0ELb0ELb1ELb0ELb0ELb0ELb1ELb1EEEvNS_16Flash_fwd_paramsE$_ZN5flash30compute_attn_1rowblock_splitkvI23Flash_fwd_kernel_traitsILi64ELi64ELi128ELi4ELb0ELb0EN7cutlass6half_tE19Flash_kernel_traitsILi64ELi64ELi128ELi4ES3_EELb0ELb0ELb1ELb0ELb0ELb0ELb1ELb1ENS_16Flash_fwd_paramsEEEvRKT8_iiiii,(.L_x_14820 - $_ZN5flash24flash_fwd_splitkv_kernelI23Flash_fwd_kernel_traitsILi64ELi64ELi128ELi4ELb0ELb0EN7cutlass6half_tE19Flash_kernel_traitsILi64ELi64ELi128ELi4ES3_EELb0ELb0ELb1ELb0ELb0ELb0ELb1ELb1EEEvNS_16Flash_fwd_paramsE$_ZN5flash30compute_attn_1rowblock_splitkvI23Flash_fwd_kernel_traitsILi64ELi64ELi128ELi4ELb0ELb0EN7cutlass6half_tE19Flash_kernel_traitsILi64ELi64ELi128ELi4ES3_EELb0ELb0ELb1ELb0ELb0ELb0ELb1ELb1ENS_16Flash_fwd_paramsEEEvRKT8_iiiii)
$_ZN5flash24flash_fwd_splitkv_kernelI23Flash_fwd_kernel_traitsILi64ELi64ELi128ELi4ELb0ELb0EN7cutlass6half_tE19Flash_kernel_traitsILi64ELi64ELi128ELi4ES3_EELb0ELb0ELb1ELb0ELb0ELb0ELb1ELb1EEEvNS_16Flash_fwd_paramsE$_ZN5flash30compute_attn_1rowblock_splitkvI23Flash_fwd_kernel_traitsILi64ELi64ELi128ELi4ELb0ELb0EN7cutlass6half_tE19Flash_kernel_traitsILi64ELi64ELi128ELi4ES3_EELb0ELb0ELb1ELb0ELb0ELb0ELb1ELb1ENS_16Flash_fwd_paramsEEEvRKT8_iiiii:
        /* <DEDUP_REMOVED lines=39> */
.L_x_12524:
[----:B------:R-:W-:Y:S05]  /*0470*/  BSYNC.RECONVERGENT B0 ;  /* 0x0000000000007941 */ /* 0x000fea0003800200 */
.L_x_12523:
[----:B------:R-:W-:Y:S04]  /*0480*/  BSSY.RECONVERGENT B0, `(.L_x_12525) ;  /* 0x0000007000007945 */ /* 0x000fe80003800200 */
[----:B------:R-:W-:Y:S05]  /*0490*/  @!P4 BRA `(.L_x_12526) ;  /* 0x000000000014c947 */ /* 0x000fea0003800000 */
[----:B------:R-:W4:Y:S02]  /*04a0*/  LD.E.U8 R4, desc[UR4][R100.64+0x1b2] ;  /* 0x0001b20464047980 */ /* 0x000f24000c101100 */
[----:B----4-:R-:W-:-:S13]  /*04b0*/  ISETP.NE.AND P0, PT, R4, RZ, PT ;  /* 0x000000ff0400720c */ /* 0x010fda0003f05270 */
[----:B------:R-:W4:Y:S02]  /*04c0*/  @P0 LD.E R4, desc[UR4][R18.64+0x4] ;  /* 0x0000040412040980 */ /* 0x000f24000c101900 */
[----:B----45:R-:W-:-:S06]  /*04d0*/  @P0 IADD3 R7, PT, PT, R4, -R15, RZ ;  /* 0x8000000f04070210 */ /* 0x030fcc0007ffe0ff */
[----:B------:R4:W5:Y:S02]  /*04e0*/  @!P0 LD.E R7, desc[UR4][R18.64] ;  /* 0x0000000412078980 */ /* 0x000964000c101900 */
.L_x_12526:
[----:B------:R-:W-:Y:S05]  /*04f0*/  BSYNC.RECONVERGENT B0 ;  /* 0x0000000000007941 */ /* 0x000fea0003800200 */
.L_x_12525:
        /* <DEDUP_REMOVED lines=9> */
.L_x_12528:
[----:B------:R-:W5:Y:S01]  /*0590*/  LD.E.64 R6, desc[UR4][R100.64+0x108] ;  /* 0x0001080464067980 */ /* 0x000f62000c101b00 */
[----:B------:R-:W-:Y:S01]  /*05a0*/  BSSY.RECONVERGENT B0, `(.L_x_12530) ;  /* 0x0000006000007945 */ /* 0x000fe20003800200 */
[----:B-----5:R-:W-:-:S04]  /*05b0*/  ISETP.NE.U32.AND P0, PT, R6, RZ, PT ;  /* 0x000000ff0600720c */ /* 0x020fc80003f05070 */
[----:B------:R-:W-:Y:S01]  /*05c0*/  ISETP.NE.AND.EX P0, PT, R7, RZ, PT, P0 ;  /* 0x000000ff0700720c */ /* 0x000fe20003f05300 */
[----:B------:R-:W-:-:S12]  /*05d0*/  IMAD.MOV.U32 R7, RZ, RZ, RZ ;  /* 0x000000ffff077224 */ /* 0x000fd800078e00ff */
[----:B------:R-:W-:Y:S05]  /*05e0*/  @!P0 BRA `(.L_x_12531) ;  /* 0x0000000000048947 */ /* 0x000fea0003800000 */
[----:B------:R1:W5:Y:S02]  /*05f0*/  LD.E R7, desc[UR4][R100.64+0xbc] ;  /* 0x0000bc0464077980 */ /* 0x000364000c101900 */
.L_x_12531:
[----:B------:R-:W-:Y:S05]  /*0600*/  BSYNC.RECONVERGENT B0 ;  /* 0x0000000000007941 */ /* 0x000fea0003800200 */
.L_x_12530:
[----:B-----5:R-:W-:Y:S02]  /*0610*/  IADD3 R62, PT, PT, R76, R7, RZ ;  /* 0x000000074c3e7210 */ /* 0x020fe40007ffe0ff */
.L_x_12529:
[----:B------:R-:W-:Y:S05]  /*0620*/  BSYNC.RECONVERGENT B1 ;  /* 0x0000000000017941 */ /* 0x000fea0003800200 */
.L_x_12527:
[----:B------:R-:W-:Y:S01]  /*0630*/  IMAD.SHL.U32 R178, R5, 0x40, RZ ;  /* 0x0000004005b27824 */ /* 0x000fe200078e00ff */
[----:B------:R-:W-:Y:S01]  /*0640*/  MOV R6, R174 ;  /* 0x000000ae00067202 */ /* 0x000fe20000000f00 */
[----:B------:R-:W-:-:S03]  /*0650*/  IMAD.MOV.U32 R7, RZ, RZ, 0x0 ;  /* 0x00000000ff077424 */ /* 0x000fc600078e00ff */
[----:B------:R-:W-:-:S13]  /*0660*/  ISETP.GT.AND P0, PT, R181, R178, PT ;  /* 0x000000b2b500720c */ /* 0x000fda0003f04270 */
[----:B-1234-:R-:W-:Y:S05]  /*0670*/  @!P0 RET.REL.NODEC R6 `(_ZN5flash24flash_fwd_splitkv_kernelI23Flash_fwd_kernel_traitsILi64ELi64ELi128ELi4ELb0ELb0EN7cutlass6half_tE19Flash_kernel_traitsILi64ELi64ELi128ELi4ES3_EELb0ELb0ELb1ELb0ELb0ELb0ELb1ELb1EEEvNS_16Flash_fwd_paramsE) ;  /* 0xfffffff806608950 */ /* 0x01efea0003c3ffff */
        /* <DEDUP_REMOVED lines=98> */
[----:B------:R-:W-:Y:S01]  /*0ca0*/  ISETP.GE.OR P0, PT, R7, R178, P0 ;  /* 0x000000b20700720c */ /* 0x000fe20000706670 */
[----:B------:R-:W-:Y:S02]  /*0cb0*/  IMAD.MOV.U32 R175, RZ, RZ, 0x0 ;  /* 0x00000000ffaf7424 */ /* 0x000fe400078e00ff */
[----:B------:R-:W-:Y:S01]  /*0cc0*/  @!P5 IMAD.MOV.U32 R15, RZ, RZ, -0x800000 ;  /* 0xff800000ff0fd424 */ /* 0x000fe200078e00ff */
[----:B------:R-:W-:Y:S01]  /*0cd0*/  @!P6 ST.E desc[UR4][R2.64+0x40], R19 ;  /* 0x000040130200e985 */ /* 0x000fe2000c101904 */
[----:B------:R-:W-:Y:S02]  /*0ce0*/  @!P4 IMAD.MOV.U32 R13, RZ, RZ, -0x800000 ;  /* 0xff800000ff0dc424 */ /* 0x000fe400078e00ff */
[----:B------:R-:W-:Y:S01]  /*0cf0*/  @!P2 IMAD.MOV.U32 R11, RZ, RZ, -0x800000 ;  /* 0xff800000ff0ba424 */ /* 0x000fe200078e00ff */
[----:B------:R-:W-:Y:S01]  /*0d00*/  @!P5 ST.E desc[UR4][R2.64+0x60], R15 ;  /* 0x0000600f0200d985 */ /* 0x000fe2000c101904 */
[----:B------:R-:W-:-:S02]  /*0d10*/  @!P1 IMAD.MOV.U32 R9, RZ, RZ, -0x800000 ;  /* 0xff800000ff099424 */ /* 0x000fc400078e00ff */
[----:B------:R-:W-:Y:S01]  /*0d20*/  @!P3 IMAD.MOV.U32 R17, RZ, RZ, -0x800000 ;  /* 0xff800000ff11b424 */ /* 0x000fe200078e00ff */
[----:B------:R-:W-:Y:S04]  /*0d30*/  @!P4 ST.E desc[UR4][R2.64+0x80], R13 ;  /* 0x0000800d0200c985 */ /* 0x000fe8000c101904 */
[----:B------:R-:W-:Y:S04]  /*0d40*/  @!P2 ST.E desc[UR4][R2.64+0xa0], R11 ;  /* 0x0000a00b0200a985 */ /* 0x000fe8000c101904 */
[----:B------:R-:W-:Y:S04]  /*0d50*/  @!P1 ST.E desc[UR4][R2.64+0xc0], R9 ;  /* 0x0000c00902009985 */ /* 0x000fe8000c101904 */
[----:B------:R1:W-:Y:S02]  /*0d60*/  @!P3 ST.E desc[UR4][R2.64], R17 ;  /* 0x000000110200b985 */ /* 0x0003e4000c101904 */
[----:B-1----:R-:W-:Y:S05]  /*0d70*/  @P0 RET.REL.NODEC R174 `(_ZN5flash24flash_fwd_splitkv_kernelI23Flash_fwd_kernel_traitsILi64ELi64ELi128ELi4ELb0ELb0EN7cutlass6half_tE19Flash_kernel_traitsILi64ELi64ELi128ELi4ES3_EELb0ELb0ELb1ELb0ELb0ELb0ELb1ELb1EEEvNS_16Flash_fwd_paramsE) ;  /* 0xfffffff0aea00950 */ /* 0x002fea0003c3ffff */
[----:B------:R-:W-:Y:S02]  /*0d80*/  MOV R5, 0xff800000 ;  /* 0xff80000000057802 */ /* 0x000fe40000000f00 */
[----:B------:R-:W-:-:S03]  /*0d90*/  MOV R175, 0x0 ;  /* 0x0000000000af7802 */ /* 0x000fc60000000f00 */
[----:B------:R1:W-:Y:S02]  /*0da0*/  ST.E desc[UR4][R2.64+0xe0], R5 ;  /* 0x0000e00502007985 */ /* 0x0003e4000c101904 */
[----:B-1----:R-:W-:Y:S05]  /*0db0*/  RET.REL.NODEC R174 `(_ZN5flash24flash_fwd_splitkv_kernelI23Flash_fwd_kernel_traitsILi64ELi64ELi128ELi4ELb0ELb0EN7cutlass6half_tE19Flash_kernel_traitsILi64ELi64ELi128ELi4ES3_EELb0ELb0ELb1ELb0ELb0ELb0ELb1ELb1EEEvNS_16Flash_fwd_paramsE) ;  /* 0xfffffff0ae907950 */ /* 0x002fea0003c3ffff */
.L_x_12532:
        /* <DEDUP_REMOVED lines=23> */
[----:B-1----:R-:W-:Y:S01]  /*0f30*/  IADD3 R12, PT, PT, R12, 0xffffffe, RZ ;  /* 0x0ffffffe0c0c7810 */ /* 0x002fe20007ffe0ff */
[----:B------:R-:W2:Y:S05]  /*0f40*/  LD.E.64 R14, desc[UR4][R100.64+0x28] ;  /* 0x00002804640e7980 */ /* 0x000eaa000c101b00 */
[----:B------:R-:W1:Y:S01]  /*0f50*/  F2I.FTZ.U32.TRUNC.NTZ R13, R12 ;  /* 0x0000000c000d7305 */ /* 0x000e62000021f000 */
[----:B------:R-:W-:-:S02]  /*0f60*/  IABS R2, R11 ;  /* 0x0000000b00027213 */ /* 0x000fc40000000000 */
[----:B-1----:R-:W-:Y:S01]  /*0f70*/  IADD3 R3, PT, PT, RZ, -R13, RZ ;  /* 0x8000000dff037210 */ /* 0x002fe20007ffe0ff */
        /* <DEDUP_REMOVED lines=74> */
.L_x_12534:
        /* <DEDUP_REMOVED lines=13> */
[----:B------:R-:W2:Y:S08]  /*14f0*/  I2F.RP R8, R3 ;  /* 0x0000000300087306 */ /* 0x000eb00000209400 */
[----:B--2---:R-:W2:Y:S02]  /*1500*/  MUFU.RCP R6, R8 ;  /* 0x0000000800067308 */ /* 0x004ea40000001000 */
[----:B--2---:R-:W-:-:S06]  /*1510*/  IADD3 R6, PT, PT, R6, 0xffffffe, RZ ;  /* 0x0ffffffe06067810 */ /* 0x004fcc0007ffe0ff */
[----:B------:R-:W2:Y:S01]  /*1520*/  F2I.FTZ.U32.TRUNC.NTZ R23, R6 ;  /* 0x0000000600177305 */ /* 0x000ea2000021f000 */
[----:B------:R-:W-:Y:S02]  /*1530*/  IABS R13, R7 ;  /* 0x00000007000d7213 */ /* 0x000fe40000000000 */
        /* <DEDUP_REMOVED lines=13> */
[----:B-----5:R-:W-:Y:S02]  /*1610*/  @!P0 SHF.R.S32.HI R2, RZ, 0x1f, R11 ;  /* 0x0000001fff028819 */ /* 0x020fe4000001140b */
[----:B------:R-:W-:Y:S01]  /*1620*/  ISETP.GE.U32.AND P4, PT, R4, R3, PT ;  /* 0x000000030400720c */ /* 0x000fe20003f86070 */
[----:B----4-:R-:W-:Y:S01]  /*1630*/  @!P0 IMAD R9, R21, R11, RZ ;  /* 0x0000000b15098224 */ /* 0x010fe200078e02ff */
[----:B------:R-:W-:Y:S02]  /*1640*/  LOP3.LUT R3, R180, R7, RZ, 0x3c, !PT ;  /* 0x00000007b4037212 */ /* 0x000fe400078e3cff */
[----:B------:R-:W-:Y:S01]  /*1650*/  @P0 IADD3 R8, PT, PT, R12, R15, RZ ;  /* 0x0000000f0c080210 */ /* 0x000fe20007ffe0ff */
[C---:B------:R-:W-:Y:S01]  /*1660*/  @!P0 IMAD R9, R20.reuse, R2, R9 ;  /* 0x0000000214098224 */ /* 0x040fe200078e0209 */
[----:B------:R-:W-:Y:S01]  /*1670*/  ISETP.GE.AND P3, PT, R3, RZ, PT ;  /* 0x000000ff0300720c */ /* 0x000fe20003f66270 */
[----:B------:R-:W-:Y:S01]  /*1680*/  @!P0 IMAD.WIDE.U32 R22, R20, R11, R22 ;  /* 0x0000000b14168225 */ /* 0x000fe200078e0016 */
[----:B------:R-:W-:-:S02]  /*1690*/  ISETP.NE.AND P2, PT, R7, RZ, PT ;  /* 0x000000ff0700720c */ /* 0x000fc40003f45270 */
[----:B------:R-:W-:Y:S01]  /*16a0*/  @!P1 IADD3 R6, PT, PT, R6, 0x1, RZ ;  /* 0x0000000106069810 */ /* 0x000fe20007ffe0ff */
[----:B------:R-:W-:Y:S01]  /*16b0*/  @P0 IMAD.WIDE.U32 R20, R164, R8, RZ ;  /* 0x00000008a4140225 */ /* 0x000fe200078e00ff */
[----:B------:R-:W-:-:S03]  /*16c0*/  @!P0 IADD3 R9, PT, PT, R23, R9, RZ ;  /* 0x0000000917098210 */ /* 0x000fc60007ffe0ff */
[C---:B------:R-:W-:Y:S01]  /*16d0*/  @P0 IMAD R2, R165.reuse, R8, RZ ;  /* 0x00000008a5020224 */ /* 0x040fe200078e02ff */
[----:B------:R-:W-:Y:S01]  /*16e0*/  @!P0 MOV R8, R22 ;  /* 0x0000001600088202 */ /* 0x000fe20000000f00 */
[----:B------:R-:W-:Y:S01]  /*16f0*/  IMAD R4, R165, R10, RZ ;  /* 0x0000000aa5047224 */ /* 0x000fe200078e02ff */
[----:B------:R-:W-:Y:S01]  /*1700*/  @P0 MOV R8, R20 ;  /* 0x0000001400080202 */ /* 0x000fe20000000f00 */
[----:B------:R-:W-:Y:S01]  /*1710*/  @P0 IMAD.IADD R9, R21, 0x1, R2 ;  /* 0x0000000115090824 */ /* 0x000fe200078e0202 */
[----:B------:R-:W-:Y:S01]  /*1720*/  SHF.R.S32.HI R13, RZ, 0x1f, R10 ;  /* 0x0000001fff0d7819 */ /* 0x000fe2000001140a */
[----:B------:R-:W-:Y:S01]  /*1730*/  @P4 VIADD R6, R6, 0x1 ;  /* 0x0000000106064836 */ /* 0x000fe20000000000 */
[----:B------:R-:W-:Y:S01]  /*1740*/  @!P0 SHF.R.S32.HI R3, RZ, 0x1f, R12 ;  /* 0x0000001fff038819 */ /* 0x000fe2000001140c */
[----:B------:R-:W-:Y:S02]  /*1750*/  @!P0 IMAD R2, R167, R12, RZ ;  /* 0x0000000ca7028224 */ /* 0x000fe400078e02ff */
[----:B------:R-:W-:Y:S01]  /*1760*/  IMAD R4, R13, R164, R4 ;  /* 0x000000a40d047224 */ /* 0x000fe200078e0204 */
[----:B------:R-:W-:Y:S01]  /*1770*/  @!P3 IADD3 R6, PT, PT, -R6, RZ, RZ ;  /* 0x000000ff0606b210 */ /* 0x000fe20007ffe1ff */
[----:B------:R-:W-:Y:S01]  /*1780*/  IMAD.WIDE.U32 R20, R164, R10, R8 ;  /* 0x0000000aa4147225 */ /* 0x000fe200078e0008 */
[----:B------:R-:W-:-:S03]  /*1790*/  @!P2 LOP3.LUT R6, RZ, R7, RZ, 0x33, !PT ;  /* 0x00000007ff06a212 */ /* 0x000fc600078e33ff */
[----:B------:R-:W-:Y:S02]  /*17a0*/  @!P0 IMAD R2, R3, R166, R2 ;  /* 0x000000a603028224 */ /* 0x000fe400078e0202 */
[----:B------:R-:W-:Y:S01]  /*17b0*/  @!P0 IMAD.WIDE.U32 R8, R166, R12, RZ ;  /* 0x0000000ca6088225 */ /* 0x000fe200078e00ff */
[----:B------:R-:W-:Y:S02]  /*17c0*/  IADD3 R21, PT, PT, R21, R4, RZ ;  /* 0x0000000415157210 */ /* 0x000fe40007ffe0ff */
[----:B------:R-:W-:Y:S01]  /*17d0*/  @!P0 SHF.R.S32.HI R3, RZ, 0x1f, R11 ;  /* 0x0000001fff038819 */ /* 0x000fe2000001140b */
[----:B------:R-:W-:Y:S01]  /*17e0*/  @P0 IMAD.IADD R12, R12, 0x1, R15 ;  /* 0x000000010c0c0824 */ /* 0x000fe200078e020f */
[----:B------:R-:W-:Y:S01]  /*17f0*/  @!P0 IADD3 R15, PT, PT, R9, R2, RZ ;  /* 0x00000002090f8210 */ /* 0x000fe20007ffe0ff */
[----:B------:R-:W-:Y:S01]  /*1800*/  @!P0 IMAD R2, R17, R11, RZ ;  /* 0x0000000b11028224 */ /* 0x000fe200078e02ff */
[----:B------:R-:W-:Y:S01]  /*1810*/  @!P0 MOV R14, R8 ;  /* 0x00000008000e8202 */ /* 0x000fe20000000f00 */
        /* <DEDUP_REMOVED lines=13> */
[----:B-1----:R-:W-:Y:S02]  /*18f0*/  @P0 MOV R20, R8 ;  /* 0x0000000800140202 */ /* 0x002fe40000000f00 */
.L_x_12535:
[----:B------:R-:W-:Y:S05]  /*1900*/  BSYNC.RECONVERGENT B0 ;  /* 0x0000000000007941 */ /* 0x000fea0003800200 */
.L_x_12533:
        /* <DEDUP_REMOVED lines=43> */
[----:B------:R-:W-:Y:S02]  /*1bc0*/  SHF.R.S32.HI R129, RZ, 0x1f, R180 ;  /* 0x0000001fff817819 */ /* 0x000fe400000114b4 */
[----:B------:R-:W-:Y:S02]  /*1bd0*/  IADD3 R21, PT, PT, R29, R19, RZ ;  /* 0x000000131d157210 */ /* 0x000fe40007ffe0ff */
[----:B------:R-:W-:Y:S01]  /*1be0*/  MOV R20, R28 ;  /* 0x0000001c00147202 */ /* 0x000fe20000000f00 */
[----:B------:R-:W-:Y:S01]  /*1bf0*/  IMAD R19, R25, R2, RZ ;  /* 0x0000000219137224 */ /* 0x000fe200078e02ff */
[----:B------:R-:W-:Y:S01]  /*1c00*/  SHF.R.U32.HI R132, RZ, 0x3, R175 ;  /* 0x00000003ff847819 */ /* 0x000fe200000116af */
[----:B------:R-:W-:-:S02]  /*1c10*/  IMAD.MOV.U32 R133, RZ, RZ, RZ ;  /* 0x000000ffff857224 */ /* 0x000fc400078e00ff */
[----:B------:R-:W-:Y:S01]  /*1c20*/  IMAD.WIDE.U32 R20, R2, R24, R20 ;  /* 0x0000001802147225 */ /* 0x000fe200078e0014 */
[----:B------:R-:W1:Y:S03]  /*1c30*/  S2UR UR6, SR_CgaCtaId ;  /* 0x00000000000679c3 */ /* 0x000e660000008800 */
[----:B------:R-:W-:Y:S01]  /*1c40*/  IMAD R173, R167, R132, RZ ;  /* 0x00000084a7ad7224 */ /* 0x000fe200078e02ff */
[----:B------:R-:W-:-:S04]  /*1c50*/  LOP3.LUT R66, R71, 0x1c0, RZ, 0xc0, !PT ;  /* 0x000001c047427812 */ /* 0x000fc800078ec0ff */
[----:B------:R-:W-:Y:S01]  /*1c60*/  LOP3.LUT R66, R66, 0x38, R175, 0xf8, !PT ;  /* 0x0000003842427812 */ /* 0x000fe200078ef8af */
[----:B------:R-:W-:Y:S01]  /*1c70*/  UMOV UR7, 0x400 ;  /* 0x0000040000077882 */ /* 0x000fe20000000000 */
[----:B------:R-:W-:Y:S02]  /*1c80*/  SHF.L.U32 R64, R175, 0x6, RZ ;  /* 0x00000006af407819 */ /* 0x000fe400000006ff */
[----:B------:R-:W-:Y:S01]  /*1c90*/  LOP3.LUT R66, R66, 0x38, R71, 0x78, !PT ;  /* 0x0000003842427812 */ /* 0x000fe200078e7847 */
[----:B------:R-:W-:Y:S01]  /*1ca0*/  IMAD R169, R165, R132, RZ ;  /* 0x00000084a5a97224 */ /* 0x000fe200078e02ff */
[----:B------:R-:W-:Y:S02]  /*1cb0*/  SHF.R.U32.HI R65, RZ, 0x1, R175 ;  /* 0x00000001ff417819 */ /* 0x000fe400000116af */
[----:B------:R-:W-:Y:S02]  /*1cc0*/  LOP3.LUT R70, R64, 0x1c0, RZ, 0xc0, !PT ;  /* 0x000001c040467812 */ /* 0x000fe400078ec0ff */
[----:B------:R-:W-:Y:S01]  /*1cd0*/  LOP3.LUT R66, R66, 0x1e00, R71, 0xf8, !PT ;  /* 0x00001e0042427812 */ /* 0x000fe200078ef847 */
[----:B------:R-:W-:Y:S01]  /*1ce0*/  VIADD R177, R61, 0xffffffff ;  /* 0xffffffff3db17836 */ /* 0x000fe20000000000 */
[----:B-1----:R-:W-:Y:S01]  /*1cf0*/  ULEA UR6, UR6, UR7, 0x18 ;  /* 0x0000000706067291 */ /* 0x002fe2000f8ec0ff */
[----:B------:R-:W-:Y:S01]  /*1d00*/  SHF.R.U32.HI R67, RZ, 0x4, R175 ;  /* 0x00000004ff437819 */ /* 0x000fe200000116af */
[C---:B------:R-:W-:Y:S01]  /*1d10*/  IMAD.SHL.U32 R72, R164.reuse, 0x10, RZ ;  /* 0x00000010a4487824 */ /* 0x040fe200078e00ff */
[----:B------:R-:W-:-:S03]  /*1d20*/  SHF.L.U64.HI R73, R164, 0x4, R165 ;  /* 0x00000004a4497819 */ /* 0x000fc600000102a5 */
[----:B------:R-:W-:Y:S01]  /*1d30*/  LEA R66, R66, UR6, 0x1 ;  /* 0x0000000642427c11 */ /* 0x000fe2000f8e08ff */
[----:B------:R-:W-:Y:S01]  /*1d40*/  IMAD.SHL.U32 R176, R177, 0x80, RZ ;  /* 0x00000080b1b07824 */ /* 0x000fe200078e00ff */
[C---:B------:R-:W-:Y:S02]  /*1d50*/  SHF.L.U64.HI R69, R166.reuse, 0x4, R167 ;  /* 0x00000004a6457819 */ /* 0x040fe400000102a7 */
[----:B------:R-:W-:Y:S02]  /*1d60*/  SHF.L.U32 R68, R166, 0x4, RZ ;  /* 0x00000004a6447819 */ /* 0x000fe400000006ff */
        /* <DEDUP_REMOVED lines=13> */
[----:B------:R-:W-:Y:S01]  /*1e40*/  IMAD R7, R22, R129, R7 ;  /* 0x0000008116077224 */ /* 0x000fe200078e0207 */
[----:B------:R-:W-:Y:S01]  /*1e50*/  IADD3 R6, P1, PT, R12, R6, RZ ;  /* 0x000000060c067210 */ /* 0x000fe20007f3e0ff */
[----:B------:R-:W-:-:S02]  /*1e60*/  IMAD R24, R0, R24, R19 ;  /* 0x0000001800187224 */ /* 0x000fc400078e0213 */
[----:B------:R-:W-:-:S04]  /*1e70*/  IMAD.WIDE.U32 R26, R180, R22, R26 ;  /* 0x00000016b41a7225 */ /* 0x000fc800078e001a */
[----:B------:R-:W-:Y:S01]  /*1e80*/  IMAD.WIDE.U32 R18, R5, 0x40, R132 ;  /* 0x0000004005127825 */ /* 0x000fe200078e0084 */
[----:B------:R-:W-:-:S03]  /*1e90*/  IADD3 R27, PT, PT, R27, R7, RZ ;  /* 0x000000071b1b7210 */ /* 0x000fc60007ffe0ff */
        /* <DEDUP_REMOVED lines=18> */
[----:B------:R-:W-:Y:S02]  /*1fc0*/  ISETP.GT.AND P0, PT, R61, R74, PT ;  /* 0x0000004a3d00720c */ /* 0x000fe40003f04270 */
[----:B------:R-:W-:-:S02]  /*1fd0*/  IADD3 R169, PT, PT, R21, R169, RZ ;  /* 0x000000a915a97210 */ /* 0x000fc40007ffe0ff */
[----:B------:R-:W-:Y:S02]  /*1fe0*/  LEA R170, P1, R20, R16, 0x1 ;  /* 0x0000001014aa7211 */ /* 0x000fe400078208ff */
[----:B------:R-:W-:Y:S02]  /*1ff0*/  LOP3.LUT R4, R70, 0x8, R65, 0xf8, !PT ;  /* 0x0000000846047812 */ /* 0x000fe400078ef841 */
        /* <DEDUP_REMOVED lines=49> */
[-C--:B---3--:R-:W-:Y:S02]  /*2310*/  IMAD R9, R135, R176.reuse, RZ ;  /* 0x000000b087097224 */ /* 0x088fe400078e02ff */
[----:B------:R-:W-:-:S04]  /*2320*/  IMAD.WIDE.U32 R28, R134, R176, R28 ;  /* 0x000000b0861c7225 */ /* 0x000fc800078e001c */
[----:B------:R-:W-:Y:S02]  /*2330*/  IMAD R9, R134, R15, R9 ;  /* 0x0000000f86097224 */ /* 0x000fe400078e0209 */
[----:B----4-:R-:W-:-:S04]  /*2340*/  IMAD.WIDE.U32 R26, R183, R22, R12 ;  /* 0x00000016b71a7225 */ /* 0x010fc800078e000c */
[----:B------:R-:W-:Y:S01]  /*2350*/  IMAD R8, R23, R183, RZ ;  /* 0x000000b717087224 */ /* 0x000fe200078e02ff */
[----:B------:R-:W-:Y:S01]  /*2360*/  IADD3 R29, PT, PT, R29, R9, RZ ;  /* 0x000000091d1d7210 */ /* 0x000fe20007ffe0ff */
[-C--:B-----5:R-:W-:Y:S02]  /*2370*/  IMAD R9, R137, R176.reuse, RZ ;  /* 0x000000b089097224 */ /* 0x0a0fe400078e02ff */
[----:B------:R-:W-:Y:S02]  /*2380*/  IMAD.IADD R27, R27, 0x1, R8 ;  /* 0x000000011b1b7824 */ /* 0x000fe400078e0208 */
[C---:B------:R-:W-:Y:S02]  /*2390*/  IMAD R8, R136.reuse, R15, R9 ;  /* 0x0000000f88087224 */ /* 0x040fe400078e0209 */
        /* <DEDUP_REMOVED lines=62> */
.L_x_12575:
        /* <DEDUP_REMOVED lines=15> */
[----:B------:R-:W-:Y:S02]  /*2870*/  P2R R0, PR, RZ, 0x4 ;  /* 0x00000004ff007803 */ /* 0x000fe40000000000 */
[-C--:B------:R-:W-:Y:S01]  /*2880*/  ISETP.LT.OR P4, PT, R116, R107.reuse, P4 ;  /* 0x0000006b7400720c */ /* 0x080fe20002781670 */
[----:B------:R-:W-:Y:S02]  /*2890*/  @!P1 IMAD.MOV.U32 R4, RZ, RZ, R80 ;  /* 0x000000ffff049224 */ /* 0x000fe400078e0050 */
[----:B------:R-:W-:Y:S02]  /*28a0*/  @!P1 IMAD.MOV.U32 R5, RZ, RZ, R78 ;  /* 0x000000ffff059224 */ /* 0x000fe400078e004e */
[--C-:B------:R-:W-:Y:S01]  /*28b0*/  IMAD.X R29, R78, 0x1, R75.reuse, P0 ;  /* 0x000000014e1d7824 */ /* 0x100fe200000e064b */
[CC--:B------:R-:W-:Y:S02]  /*28c0*/  ISETP.GE.OR P0, PT, R119.reuse, R106.reuse, P3 ;  /* 0x0000006a7700720c */ /* 0x0c0fe40001f06670 */
[----:B----4-:R-:W2:Y:S02]  /*28d0*/  @!P1 LD.E.128 R20, desc[UR4][R4.64] ;  /* 0x0000000404149980 */ /* 0x010ea4000c101d00 */
        /* <DEDUP_REMOVED lines=23> */
[CC--:B------:R-:W-:Y:S02]  /*2a50*/  ISETP.GE.OR P2, PT, R117.reuse, R106.reuse, P3 ;  /* 0x0000006a7500720c */ /* 0x0c0fe40001f46670 */
[C---:B------:R-:W-:Y:S01]  /*2a60*/  ISETP.GE.OR P3, PT, R114.reuse, R106, P3 ;  /* 0x0000006a7200720c */ /* 0x040fe20001f66670 */
        /* <DEDUP_REMOVED lines=49> */
[----:B-1----:R-:W-:Y:S05]  /*2d80*/  @P0 BRA `(.L_x_12538) ;  /* 0x0000000000e80947 */ /* 0x002fea0003800000 */
        /* <DEDUP_REMOVED lines=58> */
.L_x_12538:
        /* <DEDUP_REMOVED lines=72> */
.L_x_12542:
[----:B------:R-:W-:Y:S05]  /*35b0*/  BSYNC.RECONVERGENT B0 ;  /* 0x0000000000007941 */ /* 0x000fea0003800200 */
.L_x_12541:
        /* <DEDUP_REMOVED lines=55> */
.L_x_12544:
[----:B------:R-:W-:Y:S05]  /*3930*/  BSYNC.RECONVERGENT B0 ;  /* 0x0000000000007941 */ /* 0x000fea0003800200 */
.L_x_12543:
        /* <DEDUP_REMOVED lines=57> */
.L_x_12546:
[----:B------:R-:W-:Y:S05]  /*3cd0*/  BSYNC.RECONVERGENT B0 ;  /* 0x0000000000007941 */ /* 0x000fea0003800200 */
.L_x_12545:
        /* <DEDUP_REMOVED lines=61> */
.L_x_12548:
[----:B------:R-:W-:Y:S05]  /*40b0*/  BSYNC.RECONVERGENT B0 ;  /* 0x0000000000007941 */ /* 0x000fea0003800200 */
.L_x_12547:
        /* <DEDUP_REMOVED lines=66> */
.L_x_12550:
[----:B------:R-:W-:Y:S05]  /*44e0*/  BSYNC.RECONVERGENT B0 ;  /* 0x0000000000007941 */ /* 0x000fea0003800200 */
.L_x_12549:
        /* <DEDUP_REMOVED lines=57> */
.L_x_12552:
[----:B------:R-:W-:Y:S05]  /*4880*/  BSYNC.RECONVERGENT B0 ;  /* 0x0000000000007941 */ /* 0x000fea0003800200 */
.L_x_12551:
        /* <DEDUP_REMOVED lines=59> */
.L_x_12554:
[----:B------:R-:W-:Y:S05]  /*4c40*/  BSYNC.RECONVERGENT B0 ;  /* 0x0000000000007941 */ /* 0x000fea0003800200 */
.L_x_12553:
        /* <DEDUP_REMOVED lines=59> */
.L_x_12556:
[----:B------:R-:W-:Y:S05]  /*5000*/  BSYNC.RECONVERGENT B0 ;  /* 0x0000000000007941 */ /* 0x000fea0003800200 */
.L_x_12555:
[----:B------:R-:W5:Y:S02]  /*5010*/  LD.E R3, desc[UR4][R100.64+0xd0] ;  /* 0x0000d00464037980 */ /* 0x000f64000c101900 */
[----:B-----5:R-:W-:Y:S05]  /*5020*/  IMAD.U32 R3, R3, -0x40, RZ ;  /* 0xffffffc003037824 */ /* 0x020fea00078e00ff */
[C---:B------:R-:W-:Y:S02]  /*5030*/  LEA R14, P1, R3.reuse, R14, 0x1 ;  /* 0x0000000e030e7211 */ /* 0x040fe400078208ff */
[C---:B------:R-:W-:Y:S02]  /*5040*/  LEA R54, P0, R3.reuse, R54, 0x1 ;  /* 0x0000003603367211 */ /* 0x040fe400078008ff */
[C---:B------:R-:W-:Y:S02]  /*5050*/  LEA.HI.X.SX32 R15, R3.reuse, R15, 0x1, P1 ;  /* 0x0000000f030f7211 */ /* 0x040fe400008f0eff */
[----:B------:R-:W-:Y:S01]  /*5060*/  LEA.HI.X.SX32 R55, R3, R55, 0x1, P0 ;  /* 0x0000003703377211 */ /* 0x000fe200000f0eff */
[----:B------:R-:W-:Y:S05]  /*5070*/  BRA `(.L_x_12539) ;  /* 0x00000030004c7947 */ /* 0x000fea0003800000 */
.L_x_12540:
        /* <DEDUP_REMOVED lines=14> */
[CC--:B------:R-:W-:Y:S02]  /*5160*/  ISETP.GE.OR P1, PT, R132.reuse, R106.reuse, P4 ;  /* 0x0000006a8400720c */ /* 0x0c0fe40002726670 */
        /* <DEDUP_REMOVED lines=93> */
.L_x_12558:
[----:B------:R-:W-:Y:S05]  /*5740*/  BSYNC.RECONVERGENT B0 ;  /* 0x0000000000007941 */ /* 0x000fea0003800200 */
.L_x_12557:
        /* <DEDUP_REMOVED lines=91> */
.L_x_12560:
[----:B------:R-:W-:Y:S05]  /*5d00*/  BSYNC.RECONVERGENT B0 ;  /* 0x0000000000007941 */ /* 0x000fea0003800200 */
.L_x_12559:
[-C--:B------:R-:W-:Y:S01]  /*5d10*/  ISETP.LT.OR P2, PT, R119, R107.reuse, P5 ;  /* 0x0000006b7700720c */ /* 0x080fe20002f41670 */
        /* <DEDUP_REMOVED lines=96> */
.L_x_12562:
[----:B------:R-:W-:Y:S05]  /*6320*/  BSYNC.RECONVERGENT B0 ;  /* 0x0000000000007941 */ /* 0x000fea0003800200 */
.L_x_12561:
        /* <DEDUP_REMOVED lines=95> */
.L_x_12564:
[----:B------:R-:W-:Y:S05]  /*6920*/  BSYNC.RECONVERGENT B0 ;  /* 0x0000000000007941 */ /* 0x000fea0003800200 */
.L_x_12563:
[-C--:B------:R-:W-:Y:S01]  /*6930*/  ISETP.LT.OR P3, PT, R117, R107.reuse, P5 ;  /* 0x0000006b7500720c */ /* 0x080fe20002f61670 */
[----:B------:R-:W-:Y:S01]  /*6940*/  BSSY.RECONVERGENT B0, `(.L_x_12565) ;  /* 0x0000062000007945 */ /* 0x000fe20003800200 */
[CC--:B------:R-:W-:Y:S02]  /*6950*/  ISETP.GE.OR P2, PT, R116.reuse, R106.reuse, P4 ;  /* 0x0000006a7400720c */ /* 0x0c0fe40002746670 */
[C---:B------:R-:W-:Y:S02]  /*6960*/  ISETP.GE.OR P0, PT, R115.reuse, R106, P4 ;  /* 0x0000006a7300720c */ /* 0x040fe40002706670 */
        /* <DEDUP_REMOVED lines=95> */
.L_x_12566:
[----:B------:R-:W-:Y:S05]  /*6f60*/  BSYNC.RECONVERGENT B0 ;  /* 0x0000000000007941 */ /* 0x000fea0003800200 */
.L_x_12565:
        /* <DEDUP_REMOVED lines=93> */
.L_x_12568:
[----:B------:R-:W-:Y:S05]  /*7540*/  BSYNC.RECONVERGENT B0 ;  /* 0x0000000000007941 */ /* 0x000fea0003800200 */
.L_x_12567:
[----:B------:R-:W-:Y:S04]  /*7550*/  BSSY.RECONVERGENT B0, `(.L_x_12569) ;  /* 0x000005f000007945 */ /* 0x000fe80003800200 */
[----:B------:R-:W-:Y:S05]  /*7560*/  @P5 BRA `(.L_x_12570) ;  /* 0x0000000400745947 */ /* 0x000fea0003800000 */
        /* <DEDUP_REMOVED lines=93> */
.L_x_12570:
[----:B------:R-:W-:Y:S05]  /*7b40*/  BSYNC.RECONVERGENT B0 ;  /* 0x0000000000007941 */ /* 0x000fea0003800200 */
.L_x_12569:
        /* <DEDUP_REMOVED lines=95> */
.L_x_12572:
[----:B------:R-:W-:Y:S05]  /*8140*/  BSYNC.RECONVERGENT B0 ;  /* 0x0000000000007941 */ /* 0x000fea0003800200 */
.L_x_12571:
[----:B------:R-:W5:Y:S02]  /*8150*/  LD.E R3, desc[UR4][R100.64+0xd0] ;  /* 0x0000d00464037980 */ /* 0x000f64000c101900 */
[----:B-----5:R-:W-:Y:S05]  /*8160*/  IMAD.U32 R3, R3, -0x40, RZ ;  /* 0xffffffc003037824 */ /* 0x020fea00078e00ff */
[C---:B------:R-:W-:Y:S02]  /*8170*/  LEA R90, P1, R3.reuse, R90, 0x1 ;  /* 0x0000005a035a7211 */ /* 0x040fe400078208ff */
[C---:B------:R-:W-:Y:S02]  /*8180*/  LEA R88, P0, R3.reuse, R88, 0x1 ;  /* 0x0000005803587211 */ /* 0x040fe400078008ff */
[C---:B------:R-:W-:Y:S02]  /*8190*/  LEA.HI.X.SX32 R91, R3.reuse, R91, 0x1, P1 ;  /* 0x0000005b035b7211 */ /* 0x040fe400008f0eff */
[----:B------:R-:W-:Y:S09]  /*81a0*/  LEA.HI.X.SX32 R89, R3, R89, 0x1, P0 ;  /* 0x0000005903597211 */ /* 0x000ff200000f0eff */
.L_x_12539:
[----:B------:R-:W-:Y:S05]  /*81b0*/  BSYNC.RECONVERGENT B1 ;  /* 0x0000000000017941 */ /* 0x000fea0003800200 */
.L_x_12537:
        /* <DEDUP_REMOVED lines=101> */
.L_x_12574:
[----:B------:R-:W-:Y:S05]  /*8810*/  BSYNC.RECONVERGENT B0 ;  /* 0x0000000000007941 */ /* 0x000fea0003800200 */
.L_x_12573:
[----:B------:R-:W-:Y:S11]  /*8820*/  ISETP.NE.AND P0, PT, R121, RZ, PT ;  /* 0x000000ff7900720c */ /* 0x000ff60003f05270 */
[----:B------:R-:W-:Y:S02]  /*8830*/  @!UPT UIADD3 URZ, UPT, UPT, URZ, URZ, URZ ;  /* 0x000000fffffff290 */ /* 0x000fe4000fffe0ff */
[----:B------:R-:W-:Y:S05]  /*8840*/  @P0 BRA `(.L_x_12575) ;  /* 0xffffff9c00cc0947 */ /* 0x000fea000383ffff */
.L_x_12536:
        /* <DEDUP_REMOVED lines=19> */
.L_x_12580:
[----:B------:R2:W-:Y:S02]  /*8980*/  STS.128 [R66], RZ ;  /* 0x000000ff42007388 */ /* 0x0005e40000000c00 */
.L_x_12579:
[----:B------:R-:W-:Y:S05]  /*8990*/  BSYNC.RECONVERGENT B0 ;  /* 0x0000000000007941 */ /* 0x000fea0003800200 */
.L_x_12578:
        /* <DEDUP_REMOVED lines=17> */
.L_x_12582:
[----:B------:R-:W-:Y:S05]  /*8ab0*/  BSYNC.RECONVERGENT B0 ;  /* 0x0000000000007941 */ /* 0x000fea0003800200 */
.L_x_12581:
        /* <DEDUP_REMOVED lines=11> */
.L_x_12584:
[----:B------:R-:W-:Y:S05]  /*8b70*/  BSYNC.RECONVERGENT B0 ;  /* 0x0000000000007941 */ /* 0x000fea0003800200 */
.L_x_12583:
        /* <DEDUP_REMOVED lines=11> */
.L_x_12577:
        /* <DEDUP_REMOVED lines=81> */
.L_x_12591:
[----:B------:R-:W-:Y:S05]  /*9140*/  BSYNC.RECONVERGENT B0 ;  /* 0x0000000000007941 */ /* 0x000fea0003800200 */
.L_x_12590:
[----:B-----5:R3:W-:Y:S01]  /*9150*/  STS.128 [R66], R8 ;  /* 0x0000000842007388 */ /* 0x0207e20000000c00 */
[----:B------:R-:W-:Y:S05]  /*9160*/  BRA `(.L_x_12588) ;  /* 0x0000000000047947 */ /* 0x000fea0003800000 */
.L_x_12589:
[----:B------:R2:W-:Y:S02]  /*9170*/  STS.128 [R66], RZ ;  /* 0x000000ff42007388 */ /* 0x0005e40000000c00 */
.L_x_12588:
[----:B------:R-:W-:Y:S05]  /*9180*/  BSYNC.RECONVERGENT B1 ;  /* 0x0000000000017941 */ /* 0x000fea0003800200 */
.L_x_12587:
        /* <DEDUP_REMOVED lines=53> */
.L_x_12595:
[----:B------:R-:W-:Y:S05]  /*94e0*/  BSYNC.RECONVERGENT B0 ;  /* 0x0000000000007941 */ /* 0x000fea0003800200 */
.L_x_12594:
[----:B-----5:R1:W-:Y:S02]  /*94f0*/  STS.128 [R66+0x800], R8 ;  /* 0x0008000842007388 */ /* 0x0203e40000000c00 */
.L_x_12593:
[----:B------:R-:W-:Y:S05]  /*9500*/  BSYNC.RECONVERGENT B1 ;  /* 0x0000000000017941 */ /* 0x000fea0003800200 */
.L_x_12592:
        /* <DEDUP_REMOVED lines=53> */
.L_x_12599:
[----:B------:R-:W-:Y:S05]  /*9860*/  BSYNC.RECONVERGENT B0 ;  /* 0x0000000000007941 */ /* 0x000fea0003800200 */
.L_x_12598:
[----:B-----5:R1:W-:Y:S02]  /*9870*/  STS.128 [R66+0x1000], R8 ;  /* 0x0010000842007388 */ /* 0x0203e40000000c00 */
.L_x_12597:
[----:B------:R-:W-:Y:S05]  /*9880*/  BSYNC.RECONVERGENT B1 ;  /* 0x0000000000017941 */ /* 0x000fea0003800200 */
.L_x_12596:
        /* <DEDUP_REMOVED lines=51> */
.L_x_12601:
[----:B------:R-:W-:Y:S05]  /*9bc0*/  BSYNC.RECONVERGENT B0 ;  /* 0x0000000000007941 */ /* 0x000fea0003800200 */
.L_x_12600:
[----:B-----5:R1:W-:Y:S01]  /*9bd0*/  STS.128 [R66+0x1800], R8 ;  /* 0x0018000842007388 */ /* 0x0203e20000000c00 */
[----:B------:R-:W-:Y:S05]  /*9be0*/  BRA `(.L_x_12585) ;  /* 0x0000001400dc7947 */ /* 0x000fea0003800000 */
.L_x_12586:
        /* <DEDUP_REMOVED lines=94> */
.L_x_12606:
[----:B------:R-:W-:Y:S05]  /*a1d0*/  BSYNC.RECONVERGENT B0 ;  /* 0x0000000000007941 */ /* 0x000fea0003800200 */
.L_x_12605:
[----:B-----5:R2:W-:Y:S01]  /*a1e0*/  STS.128 [R66], R20 ;  /* 0x0000001442007388 */ /* 0x0205e20000000c00 */
[----:B------:R-:W-:Y:S05]  /*a1f0*/  BRA `(.L_x_12603) ;  /* 0x0000000000047947 */ /* 0x000fea0003800000 */
.L_x_12604:
[----:B------:R3:W-:Y:S02]  /*a200*/  STS.128 [R66], RZ ;  /* 0x000000ff42007388 */ /* 0x0007e40000000c00 */
.L_x_12603:
[----:B------:R-:W-:Y:S05]  /*a210*/  BSYNC.RECONVERGENT B1 ;  /* 0x0000000000017941 */ /* 0x000fea0003800200 */
.L_x_12602:
        /* <DEDUP_REMOVED lines=89> */
.L_x_12610:
[----:B------:R-:W-:Y:S05]  /*a7b0*/  BSYNC.RECONVERGENT B0 ;  /* 0x0000000000007941 */ /* 0x000fea0003800200 */
.L_x_12609:
[----:B-----5:R4:W-:Y:S02]  /*a7c0*/  STS.128 [R66+0x800], R20 ;  /* 0x0008001442007388 */ /* 0x0209e40000000c00 */
.L_x_12608:
[----:B------:R-:W-:Y:S05]  /*a7d0*/  BSYNC.RECONVERGENT B1 ;  /* 0x0000000000017941 */ /* 0x000fea0003800200 */
.L_x_12607:
        /* <DEDUP_REMOVED lines=89> */
.L_x_12614:
[----:B------:R-:W-:Y:S05]  /*ad70*/  BSYNC.RECONVERGENT B0 ;  /* 0x0000000000007941 */ /* 0x000fea0003800200 */
.L_x_12613:
[----:B-----5:R4:W-:Y:S02]  /*ad80*/  STS.128 [R66+0x1000], R20 ;  /* 0x0010001442007388 */ /* 0x0209e40000000c00 */
.L_x_12612:
[----:B------:R-:W-:Y:S05]  /*ad90*/  BSYNC.RECONVERGENT B1 ;  /* 0x0000000000017941 */ /* 0x000fea0003800200 */
.L_x_12611:
        /* <DEDUP_REMOVED lines=13> */
[----:B------:R-:W-:Y:S02]  /*ae70*/  IMAD R4, R139, 0x30, RZ ;  /* 0x000000308b047824 */ /* 0x000fe400078e02ff */
[----:B------:R-:W-:Y:S01]  /*ae80*/  IMAD.WIDE.U32 R32, R138, 0x30, R32 ;  /* 0x000000308a207825 */ /* 0x000fe200078e0020 */
[----:B------:R-:W-:Y:S02]  /*ae90*/  IADD3 R2, P0, PT, R3, R2, RZ ;  /* 0x0000000203027210 */ /* 0x000fe40007f1e0ff */
[----:B------:R-:W-:Y:S02]  /*aea0*/  SEL R3, R14, RZ, P1 ;  /* 0x000000ff0e037207 */ /* 0x000fe40000800000 */
[----:B------:R-:W-:Y:S02]  /*aeb0*/  IADD3 R5, PT, PT, R33, R4, RZ ;  /* 0x0000000421057210 */ /* 0x000fe40007ffe0ff */
[----:B------:R-:W-:-:S02]  /*aec0*/  IADD3.X R9, PT, PT, R3, R0, RZ, P0, !PT ;  /* 0x0000000003097210 */ /* 0x000fc400007fe4ff */
[----:B------:R-:W-:Y:S02]  /*aed0*/  SHF.L.U32 R3, R2, 0x1, RZ ;  /* 0x0000000102037819 */ /* 0x000fe400000006ff */
[----:B------:R-:W-:Y:S02]  /*aee0*/  LEA R16, P2, R32, R130, 0x1 ;  /* 0x0000008220107211 */ /* 0x000fe400078408ff */
[----:B------:R-:W-:Y:S02]  /*aef0*/  SHF.L.U64.HI R9, R2, 0x1, R9 ;  /* 0x0000000102097819 */ /* 0x000fe40000010209 */
[----:B------:R-:W-:Y:S02]  /*af00*/  IADD3 R4, P0, PT, R30, R3, RZ ;  /* 0x000000031e047210 */ /* 0x000fe40007f1e0ff */
[----:B------:R-:W-:Y:S02]  /*af10*/  LEA.HI.X R17, R32, R131, R5, 0x1, P2 ;  /* 0x0000008320117211 */ /* 0x000fe400010f0c05 */
[----:B------:R-:W-:-:S02]  /*af20*/  IADD3.X R5, PT, PT, R31, R9, RZ, P0, !PT ;  /* 0x000000091f057210 */ /* 0x000fc400007fe4ff */
        /* <DEDUP_REMOVED lines=65> */
.L_x_12616:
[----:B------:R-:W-:Y:S05]  /*b340*/  BSYNC.RECONVERGENT B0 ;  /* 0x0000000000007941 */ /* 0x000fea0003800200 */
.L_x_12615:
[----:B-----5:R2:W-:Y:S02]  /*b350*/  STS.128 [R66+0x1800], R20 ;  /* 0x0018001442007388 */ /* 0x0205e40000000c00 */
.L_x_12585:
[----:B------:R-:W-:Y:S05]  /*b360*/  BSYNC.RECONVERGENT B2 ;  /* 0x0000000000027941 */ /* 0x000fea0003800200 */
.L_x_12576:
        /* <DEDUP_REMOVED lines=12> */
.L_x_12619:
[----:B------:R1:W-:Y:S02]  /*b430*/  STS.128 [R66+0x2000], RZ ;  /* 0x002000ff42007388 */ /* 0x0003e40000000c00 */
.L_x_12618:
[----:B------:R-:W-:Y:S05]  /*b440*/  BSYNC.RECONVERGENT B0 ;  /* 0x0000000000007941 */ /* 0x000fea0003800200 */
.L_x_12617:
        /* <DEDUP_REMOVED lines=14> */
.L_x_12622:
[----:B------:R3:W-:Y:S02]  /*b530*/  STS.128 [R66+0x2800], RZ ;  /* 0x002800ff42007388 */ /* 0x0007e40000000c00 */
.L_x_12621:
[----:B------:R-:W-:Y:S05]  /*b540*/  BSYNC.RECONVERGENT B0 ;  /* 0x0000000000007941 */ /* 0x000fea0003800200 */
.L_x_12620:
        /* <DEDUP_REMOVED lines=12> */
.L_x_12625:
[----:B------:R1:W-:Y:S02]  /*b610*/  STS.128 [R66+0x3000], RZ ;  /* 0x003000ff42007388 */ /* 0x0003e40000000c00 */
.L_x_12624:
[----:B------:R-:W-:Y:S05]  /*b620*/  BSYNC.RECONVERGENT B0 ;  /* 0x0000000000007941 */ /* 0x000fea0003800200 */
.L_x_12623:
        /* <DEDUP_REMOVED lines=12> */
.L_x_12628:
[----:B------:R1:W-:Y:S02]  /*b6f0*/  STS.128 [R66+0x3800], RZ ;  /* 0x003800ff42007388 */ /* 0x0003e40000000c00 */
.L_x_12627:
[----:B------:R-:W-:Y:S05]  /*b700*/  BSYNC.RECONVERGENT B0 ;  /* 0x0000000000007941 */ /* 0x000fea0003800200 */
.L_x_12626:
[----:B--2---:R-:W-:Y:S01]  /*b710*/  IADD3 R6, PT, PT, R132, 0x40, RZ ;  /* 0x0000004084067810 */ /* 0x004fe20007ffe0ff */
        /* <DEDUP_REMOVED lines=15> */
.L_x_12631:
[----:B------:R2:W-:Y:S02]  /*b810*/  STS.128 [R66+0x4000], RZ ;  /* 0x004000ff42007388 */ /* 0x0005e40000000c00 */
.L_x_12630:
[----:B------:R-:W-:Y:S05]  /*b820*/  BSYNC.RECONVERGENT B0 ;  /* 0x0000000000007941 */ /* 0x000fea0003800200 */
.L_x_12629:
[----:B------:R-:W-:Y:S01]  /*b830*/  IADD3 R4, PT, PT, R132, 0x50, RZ ;  /* 0x0000005084047810 */ /* 0x000fe20007ffe0ff */
        /* <DEDUP_REMOVED lines=12> */
.L_x_12634:
[----:B------:R1:W-:Y:S02]  /*b900*/  STS.128 [R66+0x4800], RZ ;  /* 0x004800ff42007388 */ /* 0x0003e40000000c00 */
.L_x_12633:
[----:B------:R-:W-:Y:S05]  /*b910*/  BSYNC.RECONVERGENT B0 ;  /* 0x0000000000007941 */ /* 0x000fea0003800200 */
.L_x_12632:
        /* <DEDUP_REMOVED lines=16> */
.L_x_12637:
[----:B------:R1:W-:Y:S02]  /*ba20*/  STS.128 [R66+0x5000], RZ ;  /* 0x005000ff42007388 */ /* 0x0003e40000000c00 */
.L_x_12636:
[----:B------:R-:W-:Y:S05]  /*ba30*/  BSYNC.RECONVERGENT B0 ;  /* 0x0000000000007941 */ /* 0x000fea0003800200 */
.L_x_12635:
        /* <DEDUP_REMOVED lines=14> */
.L_x_12640:
[----:B------:R1:W-:Y:S02]  /*bb20*/  STS.128 [R66+0x5800], RZ ;  /* 0x005800ff42007388 */ /* 0x0003e40000000c00 */
.L_x_12639:
[----:B------:R-:W-:Y:S05]  /*bb30*/  BSYNC.RECONVERGENT B0 ;  /* 0x0000000000007941 */ /* 0x000fea0003800200 */
.L_x_12638:
[----:B------:R-:W2:Y:S04]  /*bb40*/  LD.E.64 R16, desc[UR4][R100.64+0x1c0] ;  /* 0x0001c00464107980 */ /* 0x000ea8000c101b00 */
[----:B---3--:R-:W3:Y:S01]  /*bb50*/  LD.E.64 R8, desc[UR4][R100.64+0x1b8] ;  /* 0x0001b80464087980 */ /* 0x008ee2000c101b00 */
        /* <DEDUP_REMOVED lines=22> */
.L_x_12643:
[----:B------:R3:W-:Y:S01]  /*bcc0*/  STS.128 [R66+0x6000], RZ ;  /* 0x006000ff42007388 */ /* 0x0007e20000000c00 */
[----:B------:R-:W-:Y:S05]  /*bcd0*/  BRA `(.L_x_12644) ;  /* 0x0000000000047947 */ /* 0x000fea0003800000 */
.L_x_12642:
[----:B------:R2:W-:Y:S02]  /*bce0*/  STS.128 [R66+0x6000], RZ ;  /* 0x006000ff42007388 */ /* 0x0005e40000000c00 */
.L_x_12644:
[----:B------:R-:W-:Y:S05]  /*bcf0*/  BSYNC.RECONVERGENT B0 ;  /* 0x0000000000007941 */ /* 0x000fea0003800200 */
.L_x_12641:
        /* <DEDUP_REMOVED lines=13> */
.L_x_12647:
[----:B------:R1:W-:Y:S02]  /*bdd0*/  STS.128 [R66+0x6800], RZ ;  /* 0x006800ff42007388 */ /* 0x0003e40000000c00 */
.L_x_12646:
[----:B------:R-:W-:Y:S05]  /*bde0*/  BSYNC.RECONVERGENT B0 ;  /* 0x0000000000007941 */ /* 0x000fea0003800200 */
.L_x_12645:
        /* <DEDUP_REMOVED lines=13> */
.L_x_12650:
[----:B------:R1:W-:Y:S02]  /*bec0*/  STS.128 [R66+0x7000], RZ ;  /* 0x007000ff42007388 */ /* 0x0003e40000000c00 */
.L_x_12649:
[----:B------:R-:W-:Y:S05]  /*bed0*/  BSYNC.RECONVERGENT B0 ;  /* 0x0000000000007941 */ /* 0x000fea0003800200 */
.L_x_12648:
        /* <DEDUP_REMOVED lines=13> */
.L_x_12653:
[----:B------:R1:W-:Y:S02]  /*bfb0*/  STS.128 [R66+0x7800], RZ ;  /* 0x007800ff42007388 */ /* 0x0003e40000000c00 */
.L_x_12652:
[----:B------:R-:W-:Y:S05]  /*bfc0*/  BSYNC.RECONVERGENT B0 ;  /* 0x0000000000007941 */ /* 0x000fea0003800200 */
.L_x_12651:
        /* <DEDUP_REMOVED lines=16> */
.L_x_12656:
[----:B------:R1:W-:Y:S02]  /*c0d0*/  STS.128 [R66+0x8000], RZ ;  /* 0x008000ff42007388 */ /* 0x0003e40000000c00 */
.L_x_12655:
[----:B------:R-:W-:Y:S05]  /*c0e0*/  BSYNC.RECONVERGENT B0 ;  /* 0x0000000000007941 */ /* 0x000fea0003800200 */
.L_x_12654:
        /* <DEDUP_REMOVED lines=13> */
.L_x_12659:
[----:B------:R1:W-:Y:S02]  /*c1c0*/  STS.128 [R66+0x8800], RZ ;  /* 0x008800ff42007388 */ /* 0x0003e40000000c00 */
.L_x_12658:
[----:B------:R-:W-:Y:S05]  /*c1d0*/  BSYNC.RECONVERGENT B0 ;  /* 0x0000000000007941 */ /* 0x000fea0003800200 */
.L_x_12657:
        /* <DEDUP_REMOVED lines=16> */
.L_x_12662:
[----:B------:R1:W-:Y:S02]  /*c2e0*/  STS.128 [R66+0x9000], RZ ;  /* 0x009000ff42007388 */ /* 0x0003e40000000c00 */
.L_x_12661:
[----:B------:R-:W-:Y:S05]  /*c2f0*/  BSYNC.RECONVERGENT B0 ;  /* 0x0000000000007941 */ /* 0x000fea0003800200 */
.L_x_12660:
        /* <DEDUP_REMOVED lines=16> */
.L_x_12665:
[----:B------:R1:W-:Y:S02]  /*c400*/  STS.128 [R66+0x9800], RZ ;  /* 0x009800ff42007388 */ /* 0x0003e40000000c00 */
.L_x_12664:
[----:B------:R-:W-:Y:S05]  /*c410*/  BSYNC.RECONVERGENT B0 ;  /* 0x0000000000007941 */ /* 0x000fea0003800200 */
.L_x_12663:
[----:B------:R-:W2:Y:S01]  /*c420*/  S2UR UR6, SR_CgaCtaId ;  /* 0x00000000000679c3 */ /* 0x000ea20000008800 */
[----:B------:R-:W-:Y:S01]  /*c430*/  IMAD.SHL.U32 R67, R67, 0x400, RZ ;  /* 0x0000040043437824 */ /* 0x000fe200078e00ff */
[----:B------:R-:W-:Y:S01]  /*c440*/  LOP3.LUT R70, R70, 0x8, R175, 0x78, !PT ;  /* 0x0000000846467812 */ /* 0x000fe200078e78af */
[----:B------:R-:W-:Y:S01]  /*c450*/  UMOV UR7, 0x400 ;  /* 0x0000040000077882 */ /* 0x000fe20000000000 */
[----:B------:R-:W-:Y:S01]  /*c460*/  IMAD.IADD R159, R63, 0x1, R2 ;  /* 0x000000013f9f7824 */ /* 0x000fe200078e0202 */
[----:B------:R-:W-:Y:S01]  /*c470*/  R2P PR, R175, 0x6 ;  /* 0x00000006af007804 */ /* 0x000fe20000000000 */
[----:B------:R-:W-:Y:S01]  /*c480*/  IMAD.MOV.U32 R4, RZ, RZ, 0x20 ;  /* 0x00000020ff047424 */ /* 0x000fe200078e00ff */
[----:B------:R-:W-:Y:S01]  /*c490*/  LOP3.LUT R71, R70, 0x38, R71, 0x78, !PT ;  /* 0x0000003846477812 */ /* 0x000fe200078e7847 */
[----:B-1----:R-:W-:Y:S01]  /*c4a0*/  IMAD.MOV.U32 R6, RZ, RZ, 0x40 ;  /* 0x00000040ff067424 */ /* 0x002fe200078e00ff */
[----:B------:R-:W-:Y:S01]  /*c4b0*/  LOP3.LUT R2, R67, 0x400, RZ, 0xc0, !PT ;  /* 0x0000040043027812 */ /* 0x000fe200078ec0ff */
[----:B------:R-:W0:Y:S01]  /*c4c0*/  LDGDEPBAR ;  /* 0x00000000000079af */ /* 0x000e220000000000 */
[----:B------:R-:W-:Y:S01]  /*c4d0*/  SEL R4, R4, 0xffffffe0, !P1 ;  /* 0xffffffe004047807 */ /* 0x000fe20004800000 */
[----:B------:R-:W-:Y:S01]  /*c4e0*/  BSSY.RECONVERGENT B1, `(.L_x_12666) ;  /* 0x00000fe000017945 */ /* 0x000fe20003800200 */
[----:B------:R-:W-:Y:S01]  /*c4f0*/  SEL R6, R6, 0xffffffc0, !P2 ;  /* 0xffffffc006067807 */ /* 0x000fe20005000000 */
[----:B------:R-:W-:Y:S01]  /*c500*/  IMAD R2, R71, 0x2, R2 ;  /* 0x0000000247027824 */ /* 0x000fe200078e0202 */
[----:B------:R-:W-:-:S02]  /*c510*/  ISETP.GT.AND P0, PT, R177, R168, PT ;  /* 0x000000a8b100720c */ /* 0x000fc40003f04270 */
[----:B------:R-:W-:Y:S02]  /*c520*/  SHF.R.U32.HI R60, RZ, 0x2, R175 ;  /* 0x00000002ff3c7819 */ /* 0x000fe400000116af */
[----:B------:R-:W-:Y:S02]  /*c530*/  LOP3.LUT R67, R65, 0x1f0, RZ, 0xc0, !PT ;  /* 0x000001f041437812 */ /* 0x000fe400078ec0ff */
[----:B------:R-:W-:Y:S01]  /*c540*/  LOP3.LUT R60, R60, 0x7, RZ, 0xc0, !PT ;  /* 0x000000073c3c7812 */ /* 0x000fe200078ec0ff */
[----:B--2---:R-:W-:-:S06]  /*c550*/  ULEA UR6, UR6, UR7, 0x18 ;  /* 0x0000000706067291 */ /* 0x004fcc000f8ec0ff */
[----:B------:R-:W-:Y:S01]  /*c560*/  LEA R159, R159, UR6, 0x1 ;  /* 0x000000069f9f7c11 */ /* 0x000fe2000f8e08ff */
[----:B------:R-:W-:Y:S02]  /*c570*/  VIADD R158, R2, UR6 ;  /* 0x00000006029e7c36 */ /* 0x000fe40008000000 */
[----:B------:R-:W-:Y:S02]  /*c580*/  LDSM.16.M88.4 R68, [R2+UR6+0x2000] ;  /* 0x002000060244783b */ /* 0x000fe40008000200 */
[C---:B------:R-:W-:Y:S01]  /*c590*/  IMAD.IADD R157, R159.reuse, 0x1, R4 ;  /* 0x000000019f9d7824 */ /* 0x040fe200078e0204 */
[C---:B------:R-:W-:Y:S01]  /*c5a0*/  IADD3 R154, PT, PT, R158.reuse, R4, RZ ;  /* 0x000000049e9a7210 */ /* 0x040fe20007ffe0ff */
[----:B------:R-:W1:Y:S01]  /*c5b0*/  LDSM.16.M88.4 R116, [R159] ;  /* 0x000000009f74783b */ /* 0x000e620000000200 */
[--C-:B------:R-:W-:Y:S02]  /*c5c0*/  IMAD.IADD R156, R159, 0x1, R6.reuse ;  /* 0x000000019f9c7824 */ /* 0x100fe400078e0206 */
[----:B------:R-:W-:Y:S01]  /*c5d0*/  IMAD.IADD R153, R158, 0x1, R6 ;  /* 0x000000019e997824 */ /* 0x000fe200078e0206 */
[----:B------:R-:W2:Y:S02]  /*c5e0*/  LDSM.16.M88.4 R52, [R2+UR6+0x2800] ;  /* 0x002800060234783b */ /* 0x000ea40008000200 */
[C---:B------:R-:W-:Y:S01]  /*c5f0*/  IADD3 R155, PT, PT, R4.reuse, R156, RZ ;  /* 0x0000009c049b7210 */ /* 0x040fe20007ffe0ff */
[----:B------:R-:W-:Y:S01]  /*c600*/  IMAD.IADD R152, R4, 0x1, R153 ;  /* 0x0000000104987824 */ /* 0x000fe200078e0299 */
[----:B------:R-:W-:Y:S04]  /*c610*/  LDSM.16.M88.4 R108, [R157] ;  /* 0x000000009d6c783b */ /* 0x000fe80000000200 */
        /* <DEDUP_REMOVED lines=8> */
[----:B------:R1:W4:Y:S04]  /*c6a0*/  LDSM.16.M88.4 R92, [R2+UR6+0x5800] ;  /* 0x00580006025c783b */ /* 0x0003280008000200 */
[----:B------:R-:W4:Y:S01]  /*c6b0*/  LDSM.16.M88.4 R88, [R154+0x3000] ;  /* 0x003000009a58783b */ /* 0x000f220000000200 */
[C---:B--2---:R-:W-:Y:S03]  /*c6c0*/  HMMA.16816.F32 R56, R116.reuse, R52, RZ ;  /* 0x000000347438723c */ /* 0x044fe600000018ff */
[----:B------:R-:W2:Y:S04]  /*c6d0*/  LDSM.16.M88.4 R84, [R154+0x3800] ;  /* 0x003800009a54783b */ /* 0x000ea80000000200 */
[----:B------:R-:W-:Y:S01]  /*c6e0*/  LDSM.16.M88.4 R128, [R154+0x5000] ;  /* 0x005000009a80783b */ /* 0x000fe20000000200 */
[C---:B------:R-:W-:Y:S03]  /*c6f0*/  HMMA.16816.F32 R68, R116.reuse, R70, RZ ;  /* 0x000000467444723c */ /* 0x040fe600000018ff */
[----:B------:R-:W-:Y:S04]  /*c700*/  LDSM.16.M88.4 R112, [R154+0x5800] ;  /* 0x005800009a70783b */ /* 0x000fe80000000200 */
[----:B------:R-:W-:Y:S01]  /*c710*/  LDSM.16.M88.4 R132, [R156] ;  /* 0x000000009c84783b */ /* 0x000fe20000000200 */
[----:B------:R-:W-:Y:S03]  /*c720*/  HMMA.16816.F32 R52, R116, R54, RZ ;  /* 0x000000367434723c */ /* 0x000fe600000018ff */
[----:B------:R-:W-:Y:S01]  /*c730*/  LDSM.16.M88.4 R104, [R153+0x2000] ;  /* 0x002000009968783b */ /* 0x000fe20000000200 */
[----:B-1----:R-:W-:-:S03]  /*c740*/  IMAD.SHL.U32 R2, R175, 0x2, RZ ;  /* 0x00000002af027824 */ /* 0x002fc600078e00ff */
[----:B------:R-:W-:Y:S02]  /*c750*/  LDSM.16.M88.4 R96, [R153+0x2800] ;  /* 0x002800009960783b */ /* 0x000fe40000000200 */
[----:B------:R-:W-:Y:S01]  /*c760*/  LOP3.LUT R65, R2, 0x6, RZ, 0xc0, !PT ;  /* 0x0000000602417812 */ /* 0x000fe200078ec0ff */
[C---:B---3--:R-:W-:Y:S08]  /*c770*/  HMMA.16816.F32 R72, R108.reuse, R80, R72 ;  /* 0x000000506c48723c */ /* 0x048ff00000001848 */
[C---:B------:R-:W-:Y:S01]  /*c780*/  HMMA.16816.F32 R68, R108.reuse, R82, R68 ;  /* 0x000000526c44723c */ /* 0x040fe20000001844 */
[----:B------:R-:W1:Y:S07]  /*c790*/  LDSM.16.M88.4 R80, [R154+0x4000] ;  /* 0x004000009a50783b */ /* 0x000e6e0000000200 */
        /* <DEDUP_REMOVED lines=69> */
[C---:B--2---:R-:W-:Y:S08]  /*cbf0*/  HMMA.16816.F32 R24, R112.reuse, R84, R24 ;  /* 0x000000547018723c */ /* 0x044ff00000001818 */
[C---:B------:R-:W-:Y:S08]  /*cc00*/  HMMA.16816.F32 R20, R112.reuse, R86, R20 ;  /* 0x000000567014723c */ /* 0x040ff00000001814 */
[C---:B-1----:R-:W-:Y:S08]  /*cc10*/  HMMA.16816.F32 R16, R112.reuse, R80, R16 ;  /* 0x000000507010723c */ /* 0x042ff00000001810 */
[C---:B------:R-:W-:Y:S08]  /*cc20*/  HMMA.16816.F32 R8, R112.reuse, R82, R8 ;  /* 0x000000527008723c */ /* 0x040ff00000001808 */
[C---:B---3--:R-:W-:Y:S08]  /*cc30*/  HMMA.16816.F32 R120, R112.reuse, R76, R120 ;  /* 0x0000004c7078723c */ /* 0x048ff00000001878 */
        /* <DEDUP_REMOVED lines=16> */
.L_x_12669:
        /* <DEDUP_REMOVED lines=19> */
[----:B------:R-:W-:Y:S02]  /*ce70*/  IMAD.HI.U32 R78, R81, R76, RZ ;  /* 0x0000004c514e7227 */ /* 0x000fe400078e00ff */
[----:B------:R-:W3:Y:S02]  /*ce80*/  LD.E.64 R80, desc[UR4][R100.64+0x38] ;  /* 0x0000380464507980 */ /* 0x000ee4000c101b00 */
        /* <DEDUP_REMOVED lines=39> */
.L_x_12670:
[----:B------:R-:W-:Y:S05]  /*d100*/  BSYNC.RECONVERGENT B0 ;  /* 0x0000000000007941 */ /* 0x000fea0003800200 */
.L_x_12668:
        /* <DEDUP_REMOVED lines=59> */
.L_x_12667:
[----:B------:R-:W-:Y:S05]  /*d4c0*/  BSYNC.RECONVERGENT B1 ;  /* 0x0000000000017941 */ /* 0x000fea0003800200 */
.L_x_12666:
        /* <DEDUP_REMOVED lines=25> */
[C---:B------:R-:W-:Y:S01]  /*d660*/  IMAD.IADD R14, R2.reuse, 0x1, -R87 ;  /* 0x00000001020e7824 */ /* 0x040fe200078e0a57 */
[----:B------:R-:W-:Y:S01]  /*d670*/  ISETP.GE.AND P6, PT, R5, R62, PT ;  /* 0x0000003e0500720c */ /* 0x000fe20003fc6270 */
[----:B------:R-:W-:Y:S01]  /*d680*/  IMAD.IADD R15, R2, 0x1, -R85 ;  /* 0x00000001020f7824 */ /* 0x000fe200078e0a55 */
[----:B------:R-:W-:Y:S01]  /*d690*/  IABS R12, R12 ;  /* 0x0000000c000c7213 */ /* 0x000fe20000000000 */
        /* <DEDUP_REMOVED lines=8> */
[----:B------:R-:W-:Y:S01]  /*d720*/  IABS R13, R13 ;  /* 0x0000000d000d7213 */ /* 0x000fe20000000000 */
        /* <DEDUP_REMOVED lines=9> */
[----:B------:R-:W-:Y:S01]  /*d7c0*/  IMAD.IADD R15, R2, 0x1, -R53 ;  /* 0x00000001020f7824 */ /* 0x000fe200078e0a35 */
[----:B------:R-:W-:Y:S01]  /*d7d0*/  IABS R78, R78 ;  /* 0x0000004e004e7213 */ /* 0x000fe20000000000 */
[----:B------:R-:W-:Y:S01]  /*d7e0*/  FFMA.FTZ R48, -R0, R13, R48 ;  /* 0x0000000d00307223 */ /* 0x000fe20000010130 */
[C---:B------:R-:W-:Y:S01]  /*d7f0*/  IMAD.IADD R13, R2.reuse, 0x1, -R79 ;  /* 0x00000001020d7824 */ /* 0x040fe200078e0a4f */
[----:B------:R-:W-:Y:S01]  /*d800*/  IABS R57, R57 ;  /* 0x0000003900397213 */ /* 0x000fe20000000000 */
[C---:B------:R-:W-:Y:S01]  /*d810*/  VIADD R77, R3.reuse, 0x39 ;  /* 0x00000039034d7836 */ /* 0x040fe20000000000 */
[----:B------:R-:W-:Y:S01]  /*d820*/  I2FP.F32.S32 R78, R78 ;  /* 0x0000004e004e7245 */ /* 0x000fe20000201400 */
[C---:B------:R-:W-:Y:S01]  /*d830*/  VIADD R81, R3.reuse, 0x29 ;  /* 0x0000002903517836 */ /* 0x040fe20000000000 */
[----:B------:R-:W-:Y:S01]  /*d840*/  IABS R15, R15 ;  /* 0x0000000f000f7213 */ /* 0x000fe20000000000 */
[----:B------:R-:W-:Y:S01]  /*d850*/  IMAD.IADD R194, R2, 0x1, -R77 ;  /* 0x0000000102c27824 */ /* 0x000fe200078e0a4d */
[----:B------:R-:W-:Y:S01]  /*d860*/  IABS R13, R13 ;  /* 0x0000000d000d7213 */ /* 0x000fe20000000000 */
[----:B------:R-:W-:Y:S01]  /*d870*/  FFMA.FTZ R78, -R0, R78, R73 ;  /* 0x0000004e004e7223 */ /* 0x000fe20000010149 */
[----:B------:R-:W-:Y:S01]  /*d880*/  I2FP.F32.S32 R57, R57 ;  /* 0x0000003900397245 */ /* 0x000fe20000201400 */
[C---:B------:R-:W-:Y:S01]  /*d890*/  VIADD R73, R3.reuse, 0x40 ;  /* 0x0000004003497836 */ /* 0x040fe20000000000 */
[----:B------:R-:W-:Y:S01]  /*d8a0*/  I2FP.F32.S32 R15, R15 ;  /* 0x0000000f000f7245 */ /* 0x000fe20000201400 */
[----:B------:R-:W-:Y:S01]  /*d8b0*/  IMAD.IADD R106, R2, 0x1, -R81 ;  /* 0x00000001026a7824 */ /* 0x000fe200078e0a51 */
[----:B------:R-:W-:Y:S01]  /*d8c0*/  I2FP.F32.S32 R13, R13 ;  /* 0x0000000d000d7245 */ /* 0x000fe20000201400 */
[----:B------:R-:W-:Y:S01]  /*d8d0*/  FFMA.FTZ R110, -R0, R57, R44 ;  /* 0x00000039006e7223 */ /* 0x000fe2000001012c */
[----:B------:R-:W-:-:S02]  /*d8e0*/  VIADD R57, R3, 0x48 ;  /* 0x0000004803397836 */ /* 0x000fc40000000000 */
[----:B------:R-:W-:Y:S01]  /*d8f0*/  FFMA.FTZ R198, -R0, R15, R40 ;  /* 0x0000000f00c67223 */ /* 0x000fe20000010128 */
[----:B------:R-:W-:Y:S02]  /*d900*/  IMAD.IADD R15, R2, 0x1, -R73 ;  /* 0x00000001020f7824 */ /* 0x000fe400078e0a49 */
[----:B------:R-:W-:Y:S01]  /*d910*/  FFMA.FTZ R196, -R0, R13, R36 ;  /* 0x0000000d00c47223 */ /* 0x000fe20000010124 */
[C---:B------:R-:W-:Y:S01]  /*d920*/  IMAD.IADD R13, R2.reuse, 0x1, -R57 ;  /* 0x00000001020d7824 */ /* 0x040fe200078e0a39 */
[----:B------:R-:W-:Y:S01]  /*d930*/  IABS R194, R194 ;  /* 0x000000c200c27213 */ /* 0x000fe20000000000 */
[C---:B------:R-:W-:Y:S01]  /*d940*/  VIADD R69, R3.reuse, 0x41 ;  /* 0x0000004103457836 */ /* 0x040fe20000000000 */
[----:B------:R-:W-:Y:S01]  /*d950*/  IABS R15, R15 ;  /* 0x0000000f000f7213 */ /* 0x000fe20000000000 */
[----:B------:R-:W-:Y:S01]  /*d960*/  VIADD R89, R3, 0x21 ;  /* 0x0000002103597836 */ /* 0x000fe20000000000 */
[----:B------:R-:W-:Y:S01]  /*d970*/  IABS R13, R13 ;  /* 0x0000000d000d7213 */ /* 0x000fe20000000000 */
[C---:B------:R-:W-:Y:S01]  /*d980*/  IMAD.IADD R150, R2.reuse, 0x1, -R69 ;  /* 0x0000000102967824 */ /* 0x040fe200078e0a45 */
[----:B------:R-:W-:Y:S01]  /*d990*/  I2FP.F32.S32 R15, R15 ;  /* 0x0000000f000f7245 */ /* 0x000fe20000201400 */
[----:B------:R-:W-:Y:S01]  /*d9a0*/  IMAD.IADD R208, R2, 0x1, -R89 ;  /* 0x0000000102d07824 */ /* 0x000fe200078e0a59 */
[----:B------:R-:W-:-:S02]  /*d9b0*/  I2FP.F32.S32 R194, R194 ;  /* 0x000000c200c27245 */ /* 0x000fc40000201400 */
[----:B------:R-:W-:Y:S01]  /*d9c0*/  I2FP.F32.S32 R13, R13 ;  /* 0x0000000d000d7245 */ /* 0x000fe20000201400 */
[C---:B------:R-:W-:Y:S01]  /*d9d0*/  FFMA.FTZ R32, -R0.reuse, R15, R32 ;  /* 0x0000000f00207223 */ /* 0x040fe20000010120 */
[C---:B------:R-:W-:Y:S02]  /*d9e0*/  VIADD R15, R3.reuse, 0x59 ;  /* 0x00000059030f7836 */ /* 0x040fe40000000000 */
[C---:B------:R-:W-:Y:S01]  /*d9f0*/  FFMA.FTZ R194, -R0.reuse, R194, R37 ;  /* 0x000000c200c27223 */ /* 0x040fe20000010125 */
[C---:B------:R-:W-:Y:S02]  /*da00*/  VIADD R37, R3.reuse, 0x50 ;  /* 0x0000005003257836 */ /* 0x040fe40000000000 */
[----:B------:R-:W-:Y:S01]  /*da10*/  FFMA.FTZ R142, -R0, R13, R28 ;  /* 0x0000000d008e7223 */ /* 0x000fe2000001011c */
[C---:B------:R-:W-:Y:S01]  /*da20*/  IMAD.IADD R28, R2.reuse, 0x1, -R15 ;  /* 0x00000001021c7824 */ /* 0x040fe200078e0a0f */
[----:B------:R-:W-:Y:S01]  /*da30*/  IABS R106, R106 ;  /* 0x0000006a006a7213 */ /* 0x000fe20000000000 */
[----:B------:R-:W-:Y:S01]  /*da40*/  IMAD.IADD R103, R2, 0x1, -R37 ;  /* 0x0000000102677824 */ /* 0x000fe200078e0a25 */
[----:B------:R-:W-:Y:S01]  /*da50*/  IABS R150, R150 ;  /* 0x0000009600967213 */ /* 0x000fe20000000000 */
[----:B------:R-:W-:Y:S01]  /*da60*/  VIADD R13, R3, 0x60 ;  /* 0x00000060030d7836 */ /* 0x000fe20000000000 */
[----:B------:R-:W-:-:S02]  /*da70*/  IABS R28, R28 ;  /* 0x0000001c001c7213 */ /* 0x000fc40000000000 */
[----:B------:R-:W-:Y:S01]  /*da80*/  IABS R103, R103 ;  /* 0x0000006700677213 */ /* 0x000fe20000000000 */
[----:B------:R-:W-:Y:S01]  /*da90*/  IMAD.IADD R97, R2, 0x1, -R13 ;  /* 0x0000000102617824 */ /* 0x000fe200078e0a0d */
[----:B------:R-:W-:Y:S02]  /*daa0*/  I2FP.F32.S32 R28, R28 ;  /* 0x0000001c001c7245 */ /* 0x000fe40000201400 */
[----:B------:R-:W-:Y:S02]  /*dab0*/  I2FP.F32.S32 R103, R103 ;  /* 0x0000006700677245 */ /* 0x000fe40000201400 */
[----:B------:R-:W-:Y:S01]  /*dac0*/  I2FP.F32.S32 R106, R106 ;  /* 0x0000006a006a7245 */ /* 0x000fe20000201400 */
[----:B------:R-:W-:Y:S01]  /*dad0*/  FFMA.FTZ R21, -R0, R28, R21 ;  /* 0x0000001c00157223 */ /* 0x000fe20000010115 */
[----:B------:R-:W-:Y:S02]  /*dae0*/  VIADD R28, R2, 0x8 ;  /* 0x00000008021c7836 */ /* 0x000fe40000000000 */
[C---:B------:R-:W-:Y:S01]  /*daf0*/  FFMA.FTZ R136, -R0.reuse, R103, R24 ;  /* 0x0000006700887223 */ /* 0x040fe20000010118 */
[----:B------:R-:W-:Y:S01]  /*db00*/  IABS R208, R208 ;  /* 0x000000d000d07213 */ /* 0x000fe20000000000 */
[----:B------:R-:W-:Y:S01]  /*db10*/  FFMA.FTZ R106, -R0, R106, R45 ;  /* 0x0000006a006a7223 */ /* 0x000fe2000001012d */
[C---:B------:R-:W-:Y:S01]  /*db20*/  IMAD.IADD R24, R28.reuse, 0x1, -R93 ;  /* 0x000000011c187824 */ /* 0x040fe200078e0a5d */
[----:B------:R-:W-:Y:S01]  /*db30*/  I2FP.F32.S32 R150, R150 ;  /* 0x0000009600967245 */ /* 0x000fe20000201400 */
[C---:B------:R-:W-:Y:S01]  /*db40*/  VIADD R45, R3.reuse, 0x49 ;  /* 0x00000049032d7836 */ /* 0x040fe20000000000 */
[----:B------:R-:W-:Y:S01]  /*db50*/  IABS R97, R97 ;  /* 0x0000006100617213 */ /* 0x000fe20000000000 */
[----:B------:R-:W-:Y:S01]  /*db60*/  IMAD.IADD R5, R28, 0x1, -R5 ;  /* 0x000000011c057824 */ /* 0x000fe200078e0a05 */
        /* <DEDUP_REMOVED lines=9> */
[----:B------:R-:W-:Y:S01]  /*dc00*/  FFMA.FTZ R55, -R0, R24, R55 ;  /* 0x0000001800377223 */ /* 0x000fe20000010137 */
[----:B------:R-:W-:Y:S01]  /*dc10*/  I2FP.F32.S32 R148, R148 ;  /* 0x0000009400947245 */ /* 0x000fe20000201400 */
[----:B------:R-:W2:Y:S01]  /*dc20*/  LD.E R24, desc[UR4][R100.64+0xdc] ;  /* 0x0000dc0464187980 */ /* 0x000ea2000c101900 */
[----:B------:R-:W-:-:S02]  /*dc30*/  VIADD R49, R3, 0x31 ;  /* 0x0000003103317836 */ /* 0x000fc40000000000 */
[----:B------:R-:W-:Y:S01]  /*dc40*/  FFMA.FTZ R44, -R0, R97, R16 ;  /* 0x00000061002c7223 */ /* 0x000fe20000010110 */
[----:B------:R-:W-:Y:S02]  /*dc50*/  IMAD.IADD R36, R2, 0x1, -R33 ;  /* 0x0000000102247824 */ /* 0x000fe400078e0a21 */
[----:B------:R-:W-:Y:S01]  /*dc60*/  FFMA.FTZ R148, -R0, R148, R29 ;  /* 0x0000009400947223 */ /* 0x000fe2000001011d */
[----:B------:R-:W-:Y:S01]  /*dc70*/  VIADD R29, R3, 0x58 ;  /* 0x00000058031d7836 */ /* 0x000fe20000000000 */
[----:B------:R-:W-:Y:S01]  /*dc80*/  ISETP.GE.AND P0, PT, R95, R62, PT ;  /* 0x0000003e5f00720c */ /* 0x000fe20003f06270 */
[C---:B------:R-:W-:Y:S01]  /*dc90*/  IMAD.IADD R16, R2.reuse, 0x1, -R3 ;  /* 0x0000000102107824 */ /* 0x040fe200078e0a03 */
[----:B------:R-:W-:Y:S01]  /*dca0*/  IABS R36, R36 ;  /* 0x0000002400247213 */ /* 0x000fe20000000000 */
[C---:B------:R-:W-:Y:S01]  /*dcb0*/  IMAD.IADD R99, R2.reuse, 0x1, -R29 ;  /* 0x0000000102637824 */ /* 0x040fe200078e0a1d */
[----:B------:R-:W-:Y:S01]  /*dcc0*/  IABS R5, R5 ;  /* 0x0000000500057213 */ /* 0x000fe20000000000 */
[----:B------:R-:W-:Y:S01]  /*dcd0*/  IMAD.IADD R56, R2, 0x1, -R49 ;  /* 0x0000000102387824 */ /* 0x000fe200078e0a31 */
[----:B------:R-:W-:Y:S01]  /*dce0*/  IABS R16, R16 ;  /* 0x0000001000107213 */ /* 0x000fe20000000000 */
[C---:B------:R-:W-:Y:S01]  /*dcf0*/  IMAD.IADD R95, R28.reuse, 0x1, -R95 ;  /* 0x000000011c5f7824 */ /* 0x040fe200078e0a5f */
[----:B------:R-:W-:Y:S01]  /*dd00*/  IABS R99, R99 ;  /* 0x0000006300637213 */ /* 0x000fe20000000000 */
[C---:B------:R-:W-:Y:S01]  /*dd10*/  IMAD.IADD R7, R28.reuse, 0x1, -R7 ;  /* 0x000000011c077824 */ /* 0x040fe200078e0a07 */
[----:B------:R-:W-:Y:S01]  /*dd20*/  IABS R56, R56 ;  /* 0x0000003800387213 */ /* 0x000fe20000000000 */
[----:B------:R-:W-:Y:S01]  /*dd30*/  IMAD.IADD R40, R28, 0x1, -R85 ;  /* 0x000000011c287824 */ /* 0x000fe200078e0a55 */
[----:B------:R-:W-:-:S02]  /*dd40*/  I2FP.F32.S32 R99, R99 ;  /* 0x0000006300637245 */ /* 0x000fc40000201400 */
[----:B------:R-:W-:Y:S02]  /*dd50*/  IABS R95, R95 ;  /* 0x0000005f005f7213 */ /* 0x000fe40000000000 */
[----:B------:R-:W-:Y:S01]  /*dd60*/  I2FP.F32.S32 R36, R36 ;  /* 0x0000002400247245 */ /* 0x000fe20000201400 */
[----:B------:R-:W-:Y:S01]  /*dd70*/  FFMA.FTZ R132, -R0, R99, R20 ;  /* 0x0000006300847223 */ /* 0x000fe20000010114 */
[----:B------:R-:W-:Y:S01]  /*dd80*/  IMAD.IADD R20, R28, 0x1, -R3 ;  /* 0x000000011c147824 */ /* 0x000fe200078e0a03 */
[----:B------:R-:W-:Y:S02]  /*dd90*/  I2FP.F32.S32 R97, R16 ;  /* 0x0000001000617245 */ /* 0x000fe40000201400 */
[----:B------:R-:W-:Y:S01]  /*dda0*/  IABS R7, R7 ;  /* 0x0000000700077213 */ /* 0x000fe20000000000 */
[C---:B------:R-:W-:Y:S01]  /*ddb0*/  FFMA.FTZ R25, -R0.reuse, R36, R25 ;  /* 0x0000002400197223 */ /* 0x040fe20000010119 */
[----:B------:R-:W-:Y:S01]  /*ddc0*/  IABS R20, R20 ;  /* 0x0000001400147213 */ /* 0x000fe20000000000 */
[-C--:B------:R-:W-:Y:S01]  /*ddd0*/  FFMA.FTZ R72, -R0, R97.reuse, R72 ;  /* 0x0000006100487223 */ /* 0x080fe20000010148 */
[----:B------:R-:W-:Y:S01]  /*dde0*/  I2FP.F32.S32 R56, R56 ;  /* 0x0000003800387245 */ /* 0x000fe20000201400 */
[----:B------:R-:W-:Y:S01]  /*ddf0*/  IMAD.IADD R36, R28, 0x1, -R87 ;  /* 0x000000011c247824 */ /* 0x000fe200078e0a57 */
        /* <DEDUP_REMOVED lines=10> */
[----:B------:R-:W-:Y:S01]  /*dea0*/  FSEL R5, R74, -INF , !P1 ;  /* 0xff8000004a057808 */ /* 0x000fe20004800000 */
[----:B------:R-:W-:Y:S01]  /*deb0*/  FFMA.FTZ R71, -R0, R20, R71 ;  /* 0x0000001400477223 */ /* 0x000fe20000010147 */
[----:B------:R-:W-:Y:S01]  /*dec0*/  ISETP.GE.AND P1, PT, R89, R62, PT ;  /* 0x0000003e5900720c */ /* 0x000fe20003f26270 */
[C---:B------:R-:W-:Y:S01]  /*ded0*/  IMAD.IADD R20, R28.reuse, 0x1, -R89 ;  /* 0x000000011c147824 */ /* 0x040fe200078e0a59 */
[----:B------:R-:W-:Y:S01]  /*dee0*/  IABS R36, R36 ;  /* 0x0000002400247213 */ /* 0x000fe20000000000 */
[----:B------:R-:W-:Y:S01]  /*def0*/  IMAD.IADD R75, R28, 0x1, -R91 ;  /* 0x000000011c4b7824 */ /* 0x000fe200078e0a5b */
[----:B------:R-:W-:-:S02]  /*df00*/  IABS R89, R40 ;  /* 0x0000002800597213 */ /* 0x000fc40000000000 */
[----:B------:R-:W-:Y:S02]  /*df10*/  I2FP.F32.S32 R36, R36 ;  /* 0x0000002400247245 */ /* 0x000fe40000201400 */
[----:B------:R-:W-:Y:S02]  /*df20*/  I2FP.F32.S32 R89, R89 ;  /* 0x0000005900597245 */ /* 0x000fe40000201400 */
[----:B------:R-:W-:Y:S01]  /*df30*/  FSEL R72, R76, -INF , !P3 ;  /* 0xff8000004c487808 */ /* 0x000fe20005800000 */
[----:B------:R-:W-:Y:S01]  /*df40*/  FFMA.FTZ R59, -R0, R36, R59 ;  /* 0x00000024003b7223 */ /* 0x000fe2000001013b */
[----:B------:R-:W-:Y:S01]  /*df50*/  FSEL R76, R70, -INF , !P3 ;  /* 0xff800000464c7808 */ /* 0x000fe20005800000 */
[----:B------:R-:W-:Y:S01]  /*df60*/  FFMA.FTZ R36, -R0, R89, R54 ;  /* 0x0000005900247223 */ /* 0x000fe20000010136 */
[----:B------:R-:W-:Y:S02]  /*df70*/  FSEL R74, R68, -INF , !P4 ;  /* 0xff800000444a7808 */ /* 0x000fe40006000000 */
[----:B------:R-:W-:Y:S01]  /*df80*/  FSEL R54, R71, -INF , !P4 ;  /* 0xff80000047367808 */ /* 0x000fe20006000000 */
[----:B------:R-:W-:Y:S01]  /*df90*/  IMAD.IADD R71, R28, 0x1, -R83 ;  /* 0x000000011c477824 */ /* 0x000fe200078e0a53 */
[----:B------:R-:W-:-:S02]  /*dfa0*/  FSEL R70, R66, -INF , !P6 ;  /* 0xff80000042467808 */ /* 0x000fc40007000000 */
[----:B------:R-:W-:Y:S02]  /*dfb0*/  FSEL R68, R16, -INF , !P6 ;  /* 0xff80000010447808 */ /* 0x000fe40007000000 */
[----:B------:R-:W-:Y:S02]  /*dfc0*/  ISETP.GE.AND P6, PT, R87, R62, PT ;  /* 0x0000003e5700720c */ /* 0x000fe40003fc6270 */
[----:B------:R-:W-:Y:S02]  /*dfd0*/  IABS R20, R20 ;  /* 0x0000001400147213 */ /* 0x000fe40000000000 */
[----:B------:R-:W-:Y:S01]  /*dfe0*/  FSEL R16, R59, -INF , !P6 ;  /* 0xff8000003b107808 */ /* 0x000fe20007000000 */
[C---:B------:R-:W-:Y:S01]  /*dff0*/  IMAD.IADD R59, R28.reuse, 0x1, -R53 ;  /* 0x000000011c3b7824 */ /* 0x040fe200078e0a35 */
[----:B------:R-:W-:Y:S01]  /*e000*/  IABS R71, R71 ;  /* 0x0000004700477213 */ /* 0x000fe20000000000 */
[----:B------:R-:W-:Y:S01]  /*e010*/  IMAD.IADD R66, R28, 0x1, -R81 ;  /* 0x000000011c427824 */ /* 0x000fe200078e0a51 */
[----:B------:R-:W-:-:S02]  /*e020*/  I2FP.F32.S32 R20, R20 ;  /* 0x0000001400147245 */ /* 0x000fc40000201400 */
[----:B------:R-:W-:Y:S02]  /*e030*/  I2FP.F32.S32 R71, R71 ;  /* 0x0000004700477245 */ /* 0x000fe40000201400 */
[----:B------:R-:W-:Y:S01]  /*e040*/  IABS R59, R59 ;  /* 0x0000003b003b7213 */ /* 0x000fe20000000000 */
[----:B------:R-:W-:Y:S01]  /*e050*/  FFMA.FTZ R51, -R0, R20, R51 ;  /* 0x0000001400337223 */ /* 0x000fe20000010133 */
[----:B------:R-:W-:Y:S01]  /*e060*/  FSEL R58, R78, -INF , !P0 ;  /* 0xff8000004e3a7808 */ /* 0x000fe20004000000 */
[----:B------:R-:W-:Y:S01]  /*e070*/  FFMA.FTZ R46, -R0, R71, R46 ;  /* 0x00000047002e7223 */ /* 0x000fe2000001012e */
[----:B------:R-:W-:Y:S02]  /*e080*/  FSEL R56, R56, -INF , !P0 ;  /* 0xff80000038387808 */ /* 0x000fe40004000000 */
[----:B------:R-:W-:Y:S02]  /*e090*/  I2FP.F32.S32 R59, R59 ;  /* 0x0000003b003b7245 */ /* 0x000fe40000201400 */
[----:B------:R-:W-:-:S02]  /*e0a0*/  ISETP.GE.AND P0, PT, R83, R62, PT ;  /* 0x0000003e5300720c */ /* 0x000fc40003f06270 */
[----:B------:R-:W-:Y:S01]  /*e0b0*/  IABS R66, R66 ;  /* 0x0000004200427213 */ /* 0x000fe20000000000 */
[----:B------:R-:W-:Y:S01]  /*e0c0*/  FFMA.FTZ R42, -R0, R59, R42 ;  /* 0x0000003b002a7223 */ /* 0x000fe2000001012a */
[-C--:B------:R-:W-:Y:S02]  /*e0d0*/  ISETP.GE.AND P2, PT, R91, R62.reuse, PT ;  /* 0x0000003e5b00720c */ /* 0x080fe40003f46270 */
[----:B------:R-:W-:Y:S02]  /*e0e0*/  ISETP.GE.AND P3, PT, R85, R62, PT ;  /* 0x0000003e5500720c */ /* 0x000fe40003f66270 */
[----:B------:R-:W-:Y:S02]  /*e0f0*/  I2FP.F32.S32 R66, R66 ;  /* 0x0000004200427245 */ /* 0x000fe40000201400 */
[----:B------:R-:W-:Y:S02]  /*e100*/  FSEL R208, R208, -INF , !P1 ;  /* 0xff800000d0d07808 */ /* 0x000fe40004800000 */
[----:B------:R-:W-:-:S02]  /*e110*/  FSEL R108, R51, -INF , !P1 ;  /* 0xff800000336c7808 */ /* 0x000fc40004800000 */
[----:B------:R-:W-:Y:S02]  /*e120*/  FSEL R110, R110, -INF , !P0 ;  /* 0xff8000006e6e7808 */ /* 0x000fe40004000000 */
[----:B------:R-:W-:Y:S02]  /*e130*/  FSEL R204, R46, -INF , !P0 ;  /* 0xff8000002ecc7808 */ /* 0x000fe40004000000 */
[-C--:B------:R-:W-:Y:S02]  /*e140*/  ISETP.GE.AND P0, PT, R53, R62.reuse, PT ;  /* 0x0000003e3500720c */ /* 0x080fe40003f06270 */
[----:B------:R-:W-:Y:S01]  /*e150*/  ISETP.GE.AND P1, PT, R57, R62, PT ;  /* 0x0000003e3900720c */ /* 0x000fe20003f26270 */
[----:B------:R-:W-:Y:S01]  /*e160*/  IMAD.IADD R57, R28, 0x1, -R57 ;  /* 0x000000011c397824 */ /* 0x000fe200078e0a39 */
[----:B------:R-:W-:Y:S01]  /*e170*/  FSEL R40, R52, -INF , !P3 ;  /* 0xff80000034287808 */ /* 0x000fe20005800000 */
[----:B------:R-:W-:Y:S01]  /*e180*/  IMAD.IADD R52, R28, 0x1, -R49 ;  /* 0x000000011c347824 */ /* 0x000fe200078e0a31 */
[----:B------:R-:W-:Y:S01]  /*e190*/  FSEL R210, R48, -INF , !P2 ;  /* 0xff80000030d27808 */ /* 0x000fe20005000000 */
[----:B------:R-:W-:Y:S01]  /*e1a0*/  FFMA.FTZ R47, -R0, R66, R47 ;  /* 0x00000042002f7223 */ /* 0x000fe2000001012f */
[----:B------:R-:W-:Y:S01]  /*e1b0*/  FSEL R198, R198, -INF , !P0 ;  /* 0xff800000c6c67808 */ /* 0x000fe20004000000 */
[----:B------:R-:W-:Y:S01]  /*e1c0*/  IMAD.IADD R48, R28, 0x1, -R77 ;  /* 0x000000011c307824 */ /* 0x000fe200078e0a4d */
[----:B------:R-:W-:Y:S01]  /*e1d0*/  FSEL R186, R42, -INF , !P0 ;  /* 0xff8000002aba7808 */ /* 0x000fe20004000000 */
[----:B------:R-:W-:Y:S01]  /*e1e0*/  IMAD.IADD R42, R28, 0x1, -R45 ;  /* 0x000000011c2a7824 */ /* 0x000fe200078e0a2d */
[----:B------:R-:W-:-:S02]  /*e1f0*/  ISETP.GE.AND P4, PT, R81, R62, PT ;  /* 0x0000003e5100720c */ /* 0x000fc40003f86270 */
[----:B------:R-:W-:Y:S02]  /*e200*/  ISETP.GE.AND P0, PT, R45, R62, PT ;  /* 0x0000003e2d00720c */ /* 0x000fe40003f06270 */
[----:B------:R-:W-:Y:S02]  /*e210*/  IABS R45, R57 ;  /* 0x00000039002d7213 */ /* 0x000fe40000000000 */
[----:B------:R-:W-:Y:S02]  /*e220*/  IABS R52, R52 ;  /* 0x0000003400347213 */ /* 0x000fe40000000000 */
[----:B------:R-:W-:Y:S01]  /*e230*/  FSEL R202, R47, -INF , !P4 ;  /* 0xff8000002fca7808 */ /* 0x000fe20006000000 */
[----:B------:R-:W-:Y:S01]  /*e240*/  IMAD.IADD R47, R28, 0x1, -R73 ;  /* 0x000000011c2f7824 */ /* 0x000fe200078e0a49 */
[----:B------:R-:W-:Y:S02]  /*e250*/  IABS R48, R48 ;  /* 0x0000003000307213 */ /* 0x000fe40000000000 */
[----:B------:R-:W-:-:S02]  /*e260*/  I2FP.F32.S32 R45, R45 ;  /* 0x0000002d002d7245 */ /* 0x000fc40000201400 */
[----:B------:R-:W-:Y:S02]  /*e270*/  ISETP.GE.AND P5, PT, R93, R62, PT ;  /* 0x0000003e5d00720c */ /* 0x000fe40003fa6270 */
[----:B------:R-:W-:Y:S02]  /*e280*/  I2FP.F32.S32 R52, R52 ;  /* 0x0000003400347245 */ /* 0x000fe40000201400 */
[----:B------:R-:W-:Y:S01]  /*e290*/  I2FP.F32.S32 R48, R48 ;  /* 0x0000003000307245 */ /* 0x000fe20000201400 */
[----:B------:R-:W-:Y:S01]  /*e2a0*/  FFMA.FTZ R30, -R0, R45, R30 ;  /* 0x0000002d001e7223 */ /* 0x000fe2000001011e */
[----:B------:R-:W-:Y:S02]  /*e2b0*/  FSEL R20, R14, -INF , !P6 ;  /* 0xff8000000e147808 */ /* 0x000fe40007000000 */
[----:B------:R-:W-:Y:S01]  /*e2c0*/  IABS R47, R47 ;  /* 0x0000002f002f7213 */ /* 0x000fe20000000000 */
[----:B------:R-:W-:Y:S01]  /*e2d0*/  IMAD.IADD R46, R28, 0x1, -R69 ;  /* 0x000000011c2e7824 */ /* 0x000fe200078e0a45 */
[----:B------:R-:W-:Y:S01]  /*e2e0*/  FSEL R14, R36, -INF , !P3 ;  /* 0xff800000240e7808 */ /* 0x000fe20005800000 */
[C---:B------:R-:W-:Y:S01]  /*e2f0*/  FFMA.FTZ R43, -R0.reuse, R52, R43 ;  /* 0x00000034002b7223 */ /* 0x040fe2000001012b */
[----:B------:R-:W-:Y:S01]  /*e300*/  IABS R75, R75 ;  /* 0x0000004b004b7213 */ /* 0x000fe20000000000 */
[----:B------:R-:W-:Y:S01]  /*e310*/  FFMA.FTZ R39, -R0, R48, R39 ;  /* 0x0000003000277223 */ /* 0x000fe20000010127 */
[----:B------:R-:W-:-:S02]  /*e320*/  FSEL R36, R12, -INF , !P5 ;  /* 0xff8000000c247808 */ /* 0x000fc40006800000 */
[----:B------:R-:W-:Y:S02]  /*e330*/  FSEL R12, R55, -INF , !P5 ;  /* 0xff800000370c7808 */ /* 0x000fe40006800000 */
[----:B------:R-:W-:Y:S02]  /*e340*/  FSEL R106, R106, -INF , !P4 ;  /* 0xff8000006a6a7808 */ /* 0x000fe40006000000 */
[-C--:B------:R-:W-:Y:S02]  /*e350*/  ISETP.GE.AND P5, PT, R77, R62.reuse, PT ;  /* 0x0000003e4d00720c */ /* 0x080fe40003fa6270 */
[----:B------:R-:W-:Y:S02]  /*e360*/  I2FP.F32.S32 R47, R47 ;  /* 0x0000002f002f7245 */ /* 0x000fe40000201400 */
[----:B------:R-:W-:Y:S02]  /*e370*/  ISETP.GE.AND P4, PT, R49, R62, PT ;  /* 0x0000003e3100720c */ /* 0x000fe40003f86270 */
[----:B------:R-:W-:-:S02]  /*e380*/  FSEL R142, R142, -INF , !P1 ;  /* 0xff8000008e8e7808 */ /* 0x000fc40004800000 */
[----:B------:R-:W-:Y:S02]  /*e390*/  FSEL R146, R30, -INF , !P1 ;  /* 0xff8000001e927808 */ /* 0x000fe40004800000 */
[----:B------:R-:W-:Y:S02]  /*e3a0*/  I2FP.F32.S32 R75, R75 ;  /* 0x0000004b004b7245 */ /* 0x000fe40000201400 */
[----:B------:R-:W-:Y:S02]  /*e3b0*/  ISETP.GE.AND P1, PT, R15, R62, PT ;  /* 0x0000003e0f00720c */ /* 0x000fe40003f26270 */
[----:B------:R-:W-:Y:S01]  /*e3c0*/  IABS R46, R46 ;  /* 0x0000002e002e7213 */ /* 0x000fe20000000000 */
[----:B------:R-:W-:Y:S01]  /*e3d0*/  FFMA.FTZ R34, -R0, R47, R34 ;  /* 0x0000002f00227223 */ /* 0x000fe20000010122 */
[----:B------:R-:W-:Y:S01]  /*e3e0*/  FSEL R200, R41, -INF , !P4 ;  /* 0xff80000029c87808 */ /* 0x000fe20006000000 */
[----:B------:R-:W-:Y:S01]  /*e3f0*/  IMAD.IADD R124, R28, 0x1, -R33 ;  /* 0x000000011c7c7824 */ /* 0x000fe200078e0a21 */
[----:B------:R-:W-:Y:S01]  /*e400*/  FSEL R192, R43, -INF , !P4 ;  /* 0xff8000002bc07808 */ /* 0x000fe20006000000 */
[----:B------:R-:W-:Y:S01]  /*e410*/  FFMA.FTZ R50, -R0, R75, R50 ;  /* 0x0000004b00327223 */ /* 0x000fe20000010132 */
[----:B------:R-:W-:Y:S01]  /*e420*/  FSEL R188, R39, -INF , !P5 ;  /* 0xff80000027bc7808 */ /* 0x000fe20006800000 */
[C---:B------:R-:W-:Y:S01]  /*e430*/  IMAD.IADD R39, R28.reuse, 0x1, -R37 ;  /* 0x000000011c277824 */ /* 0x040fe200078e0a25 */
[-C--:B------:R-:W-:Y:S01]  /*e440*/  ISETP.GE.AND P4, PT, R37, R62.reuse, PT ;  /* 0x0000003e2500720c */ /* 0x080fe20003f86270 */
[C---:B------:R-:W-:Y:S01]  /*e450*/  IMAD.IADD R37, R28.reuse, 0x1, -R29 ;  /* 0x000000011c257824 */ /* 0x040fe200078e0a1d */
[----:B------:R-:W-:Y:S01]  /*e460*/  ISETP.GE.AND P3, PT, R73, R62, PT ;  /* 0x0000003e4900720c */ /* 0x000fe20003f66270 */
[----:B------:R-:W-:Y:S01]  /*e470*/  IMAD.IADD R112, R28, 0x1, -R15 ;  /* 0x000000011c707824 */ /* 0x000fe200078e0a0f */
[----:B------:R-:W-:-:S02]  /*e480*/  FSEL R130, R21, -INF , !P1 ;  /* 0xff80000015827808 */ /* 0x000fc40004800000 */
[----:B------:R-:W-:Y:S02]  /*e490*/  I2FP.F32.S32 R46, R46 ;  /* 0x0000002e002e7245 */ /* 0x000fe40000201400 */
[----:B------:R-:W-:Y:S02]  /*e4a0*/  FMNMX3.FTZ R21, R7, R58, R72, !PT ;  /* 0x0000003a07157276 */ /* 0x000fe40007810048 */
[----:B------:R-:W-:Y:S02]  /*e4b0*/  FSEL R182, R32, -INF , !P3 ;  /* 0xff80000020b67808 */ /* 0x000fe40005800000 */
[----:B------:R-:W-:Y:S01]  /*e4c0*/  FSEL R140, R34, -INF , !P3 ;  /* 0xff800000228c7808 */ /* 0x000fe20005800000 */
[----:B------:R-:W-:Y:S01]  /*e4d0*/  FFMA.FTZ R35, -R0, R46, R35 ;  /* 0x0000002e00237223 */ /* 0x000fe20000010123 */
[----:B------:R-:W-:Y:S02]  /*e4e0*/  IABS R124, R124 ;  /* 0x0000007c007c7213 */ /* 0x000fe40000000000 */
[----:B------:R-:W-:-:S02]  /*e4f0*/  IABS R37, R37 ;  /* 0x0000002500257213 */ /* 0x000fc40000000000 */
[----:B------:R-:W-:Y:S02]  /*e500*/  ISETP.GE.AND P3, PT, R33, R62, PT ;  /* 0x0000003e2100720c */ /* 0x000fe40003f66270 */
[----:B------:R-:W-:Y:S01]  /*e510*/  FMNMX3.FTZ R21, R21, R74, R70, !PT ;  /* 0x0000004a15157276 */ /* 0x000fe20007810046 */
[----:B------:R-:W-:Y:S01]  /*e520*/  IMAD.IADD R55, R28, 0x1, -R79 ;  /* 0x000000011c377824 */ /* 0x000fe200078e0a4f */
[----:B------:R-:W-:Y:S02]  /*e530*/  FSEL R206, R50, -INF , !P2 ;  /* 0xff80000032ce7808 */ /* 0x000fe40005000000 */
[----:B------:R-:W-:Y:S02]  /*e540*/  IABS R112, R112 ;  /* 0x0000007000707213 */ /* 0x000fe40000000000 */
[----:B------:R-:W-:Y:S02]  /*e550*/  ISETP.GE.AND P2, PT, R69, R62, PT ;  /* 0x0000003e4500720c */ /* 0x000fe40003f46270 */
[----:B------:R-:W-:-:S02]  /*e560*/  I2FP.F32.S32 R124, R124 ;  /* 0x0000007c007c7245 */ /* 0x000fc40000201400 */
[----:B------:R-:W-:Y:S02]  /*e570*/  I2FP.F32.S32 R37, R37 ;  /* 0x0000002500257245 */ /* 0x000fe40000201400 */
[----:B------:R-:W-:Y:S02]  /*e580*/  FSEL R134, R25, -INF , !P3 ;  /* 0xff80000019867808 */ /* 0x000fe40005800000 */
[----:B------:R-:W-:Y:S02]  /*e590*/  FMNMX3.FTZ R21, R21, R20, R40, !PT ;  /* 0x0000001415157276 */ /* 0x000fe40007810028 */
[----:B------:R-:W-:Y:S02]  /*e5a0*/  IABS R39, R39 ;  /* 0x0000002700277213 */ /* 0x000fe40000000000 */
[----:B------:R-:W-:Y:S02]  /*e5b0*/  I2FP.F32.S32 R112, R112 ;  /* 0x0000007000707245 */ /* 0x000fe40000201400 */
[----:B------:R-:W-:-:S02]  /*e5c0*/  FMNMX3.FTZ R25, R5, R56, R76, !PT ;  /* 0x0000003805197276 */ /* 0x000fc4000781004c */
[----:B------:R-:W-:Y:S01]  /*e5d0*/  FSEL R138, R35, -INF , !P2 ;  /* 0xff800000238a7808 */ /* 0x000fe20005000000 */
[----:B------:R-:W-:Y:S01]  /*e5e0*/  IMAD.IADD R35, R28, 0x1, -R13 ;  /* 0x000000011c237824 */ /* 0x000fe200078e0a0d */
[----:B------:R-:W-:Y:S01]  /*e5f0*/  IABS R55, R55 ;  /* 0x0000003700377213 */ /* 0x000fe20000000000 */
[C---:B------:R-:W-:Y:S01]  /*e600*/  FFMA.FTZ R124, -R0.reuse, R124, R27 ;  /* 0x0000007c007c7223 */ /* 0x040fe2000001011b */
[----:B------:R-:W-:Y:S01]  /*e610*/  IABS R42, R42 ;  /* 0x0000002a002a7213 */ /* 0x000fe20000000000 */
[C---:B------:R-:W-:Y:S01]  /*e620*/  FFMA.FTZ R114, -R0.reuse, R37, R22 ;  /* 0x0000002500727223 */ /* 0x040fe20000010116 */
[----:B------:R-:W-:Y:S01]  /*e630*/  FMNMX3.FTZ R21, R21, R36, R210, !PT ;  /* 0x0000002415157276 */ /* 0x000fe200078100d2 */
[----:B------:R-:W-:Y:S01]  /*e640*/  FFMA.FTZ R112, -R0, R112, R23 ;  /* 0x0000007000707223 */ /* 0x000fe20000010117 */
[----:B------:R-:W-:Y:S01]  /*e650*/  FSEL R150, R150, -INF , !P2 ;  /* 0xff80000096967808 */ /* 0x000fe20005000000 */
[----:B------:R-:W-:Y:S01]  /*e660*/  VIADD R27, R3, 0x71 ;  /* 0x00000071031b7836 */ /* 0x000fe20000000000 */
[----:B------:R-:W-:-:S02]  /*e670*/  I2FP.F32.S32 R39, R39 ;  /* 0x0000002700277245 */ /* 0x000fc40000201400 */
[----:B------:R-:W-:Y:S01]  /*e680*/  FMNMX3.FTZ R25, R25, R54, R68, !PT ;  /* 0x0000003619197276 */ /* 0x000fe20007810044 */
[----:B------:R-:W-:Y:S01]  /*e690*/  VIADD R23, R3, 0x78 ;  /* 0x0000007803177836 */ /* 0x000fe20000000000 */
[-C--:B------:R-:W-:Y:S02]  /*e6a0*/  ISETP.GE.AND P2, PT, R29, R62.reuse, PT ;  /* 0x0000003e1d00720c */ /* 0x080fe40003f46270 */
[----:B------:R-:W-:Y:S01]  /*e6b0*/  I2FP.F32.S32 R55, R55 ;  /* 0x0000003700377245 */ /* 0x000fe20000201400 */
[----:B------:R-:W-:Y:S01]  /*e6c0*/  VIADD R37, R3, 0x69 ;  /* 0x0000006903257836 */ /* 0x000fe20000000000 */
[----:B------:R-:W-:Y:S02]  /*e6d0*/  ISETP.GE.AND P6, PT, R79, R62, PT ;  /* 0x0000003e4f00720c */ /* 0x000fe40003fc6270 */
[----:B------:R-:W-:Y:S02]  /*e6e0*/  I2FP.F32.S32 R42, R42 ;  /* 0x0000002a002a7245 */ /* 0x000fe40000201400 */
[----:B------:R-:W-:-:S02]  /*e6f0*/  IABS R35, R35 ;  /* 0x0000002300237213 */ /* 0x000fc40000000000 */
[----:B------:R-:W-:Y:S01]  /*e700*/  FMNMX3.FTZ R21, R21, R208, R110, !PT ;  /* 0x000000d015157276 */ /* 0x000fe2000781006e */
[----:B------:R-:W-:Y:S01]  /*e710*/  FFMA.FTZ R128, -R0, R39, R26 ;  /* 0x0000002700807223 */ /* 0x000fe2000001011a */
[----:B------:R-:W-:Y:S01]  /*e720*/  FMNMX3.FTZ R25, R25, R16, R14, !PT ;  /* 0x0000001019197276 */ /* 0x000fe2000781000e */
[----:B------:R-:W-:Y:S01]  /*e730*/  IMAD.IADD R26, R2, 0x1, -R27 ;  /* 0x00000001021a7824 */ /* 0x000fe200078e0a1b */
[----:B------:R-:W-:Y:S02]  /*e740*/  FSEL R132, R132, -INF , !P2 ;  /* 0xff80000084847808 */ /* 0x000fe40005000000 */
[----:B------:R-:W-:Y:S01]  /*e750*/  FSEL R114, R114, -INF , !P2 ;  /* 0xff80000072727808 */ /* 0x000fe20005000000 */
[----:B------:R-:W-:Y:S01]  /*e760*/  FFMA.FTZ R38, -R0, R55, R38 ;  /* 0x0000003700267223 */ /* 0x000fe20000010126 */
[----:B------:R-:W-:Y:S01]  /*e770*/  ISETP.GE.AND P2, PT, R27, R62, PT ;  /* 0x0000003e1b00720c */ /* 0x000fe20003f46270 */
[----:B------:R-:W-:Y:S01]  /*e780*/  VIADD R41, R3, 0x61 ;  /* 0x0000006103297836 */ /* 0x000fe20000000000 */
[----:B------:R-:W-:Y:S01]  /*e790*/  FSEL R112, R112, -INF , !P1 ;  /* 0xff80000070707808 */ /* 0x000fe20004800000 */
[----:B------:R-:W-:Y:S01]  /*e7a0*/  IMAD.IADD R22, R2, 0x1, -R23 ;  /* 0x0000000102167824 */ /* 0x000fe200078e0a17 */
[----:B------:R-:W-:Y:S01]  /*e7b0*/  FSEL R196, R196, -INF , !P6 ;  /* 0xff800000c4c47808 */ /* 0x000fe20007000000 */
[----:B------:R-:W-:Y:S01]  /*e7c0*/  IMAD.IADD R27, R28, 0x1, -R27 ;  /* 0x000000011c1b7824 */ /* 0x000fe200078e0a1b */
[----:B------:R-:W-:Y:S01]  /*e7d0*/  I2FP.F32.S32 R35, R35 ;  /* 0x0000002300237245 */ /* 0x000fe20000201400 */
[----:B------:R-:W-:Y:S01]  /*e7e0*/  FFMA.FTZ R31, -R0, R42, R31 ;  /* 0x0000002a001f7223 */ /* 0x000fe2000001011f */
[----:B------:R-:W-:Y:S01]  /*e7f0*/  ISETP.GE.AND P1, PT, R23, R62, PT ;  /* 0x0000003e1700720c */ /* 0x000fe20003f26270 */
[----:B------:R-:W-:Y:S01]  /*e800*/  IMAD.IADD R34, R2, 0x1, -R37 ;  /* 0x0000000102227824 */ /* 0x000fe200078e0a25 */
[----:B------:R-:W-:Y:S01]  /*e810*/  FMNMX3.FTZ R21, R21, R106, R198, !PT ;  /* 0x0000006a15157276 */ /* 0x000fe200078100c6 */
[----:B------:R-:W-:Y:S01]  /*e820*/  IMAD.IADD R23, R28, 0x1, -R23 ;  /* 0x000000011c177824 */ /* 0x000fe200078e0a17 */
[----:B------:R-:W-:Y:S01]  /*e830*/  FMNMX3.FTZ R25, R25, R12, R206, !PT ;  /* 0x0000000c19197276 */ /* 0x000fe200078100ce */
[----:B------:R-:W-:Y:S01]  /*e840*/  VIADD R39, R3, 0x68 ;  /* 0x0000006803277836 */ /* 0x000fe20000000000 */
[----:B------:R-:W-:Y:S01]  /*e850*/  FSEL R194, R194, -INF , !P5 ;  /* 0xff800000c2c27808 */ /* 0x000fe20006800000 */
[----:B------:R-:W-:Y:S01]  /*e860*/  IMAD.IADD R43, R2, 0x1, -R41 ;  /* 0x00000001022b7824 */ /* 0x000fe200078e0a29 */
[----:B------:R-:W-:Y:S01]  /*e870*/  FMNMX3.FTZ R21, R21, R200, R196, !PT ;  /* 0x000000c815157276 */ /* 0x000fe200078100c4 */
[----:B------:R-:W-:Y:S01]  /*e880*/  FFMA.FTZ R18, -R0, R35, R18 ;  /* 0x0000002300127223 */ /* 0x000fe20000010112 */
[----:B------:R-:W-:Y:S01]  /*e890*/  FSEL R190, R38, -INF , !P6 ;  /* 0xff80000026be7808 */ /* 0x000fe20007000000 */
[----:B------:R-:W-:Y:S01]  /*e8a0*/  VIADD R35, R3, 0x70 ;  /* 0x0000007003237836 */ /* 0x000fe20000000000 */
[----:B------:R-:W-:Y:S01]  /*e8b0*/  IABS R27, R27 ;  /* 0x0000001b001b7213 */ /* 0x000fe20000000000 */
[----:B------:R-:W-:Y:S01]  /*e8c0*/  IMAD.IADD R38, R2, 0x1, -R39 ;  /* 0x0000000102267824 */ /* 0x000fe200078e0a27 */
[----:B------:R-:W-:Y:S01]  /*e8d0*/  FMNMX3.FTZ R25, R25, R108, R204, !PT ;  /* 0x0000006c19197276 */ /* 0x000fe200078100cc */
[----:B------:R-:W-:Y:S01]  /*e8e0*/  VIADD R3, R3, 0x79 ;  /* 0x0000007903037836 */ /* 0x000fe20000000000 */
[----:B------:R-:W-:-:S02]  /*e8f0*/  FSEL R148, R148, -INF , !P0 ;  /* 0xff80000094947808 */ /* 0x000fc40004000000 */
[----:B------:R-:W-:Y:S02]  /*e900*/  FSEL R144, R31, -INF , !P0 ;  /* 0xff8000001f907808 */ /* 0x000fe40004000000 */
[----:B------:R-:W-:Y:S02]  /*e910*/  IABS R34, R34 ;  /* 0x0000002200227213 */ /* 0x000fe40000000000 */
[----:B------:R-:W-:Y:S02]  /*e920*/  IABS R23, R23 ;  /* 0x0000001700177213 */ /* 0x000fe40000000000 */
[----:B------:R-:W-:Y:S02]  /*e930*/  ISETP.GE.AND P0, PT, R13, R62, PT ;  /* 0x0000003e0d00720c */ /* 0x000fe40003f06270 */
[----:B------:R-:W-:Y:S02]  /*e940*/  FMNMX3.FTZ R21, R21, R194, R182, !PT ;  /* 0x000000c215157276 */ /* 0x000fe400078100b6 */
[----:B------:R-:W-:-:S02]  /*e950*/  IABS R43, R43 ;  /* 0x0000002b002b7213 */ /* 0x000fc40000000000 */
[----:B------:R-:W-:Y:S02]  /*e960*/  I2FP.F32.S32 R27, R27 ;  /* 0x0000001b001b7245 */ /* 0x000fe40000201400 */
[----:B------:R-:W-:Y:S01]  /*e970*/  FMNMX3.FTZ R25, R25, R202, R186, !PT ;  /* 0x000000ca19197276 */ /* 0x000fe200078100ba */
[C---:B------:R-:W-:Y:S01]  /*e980*/  IMAD.IADD R32, R2.reuse, 0x1, -R35 ;  /* 0x0000000102207824 */ /* 0x040fe200078e0a23 */
[----:B------:R-:W-:Y:S02]  /*e990*/  I2FP.F32.S32 R34, R34 ;  /* 0x0000002200227245 */ /* 0x000fe40000201400 */
[----:B------:R-:W-:Y:S01]  /*e9a0*/  I2FP.F32.S32 R23, R23 ;  /* 0x0000001700177245 */ /* 0x000fe20000201400 */
[----:B------:R-:W-:Y:S01]  /*e9b0*/  IMAD.IADD R2, R2, 0x1, -R3 ;  /* 0x0000000102027824 */ /* 0x000fe200078e0a03 */
[----:B------:R-:W-:Y:S02]  /*e9c0*/  FSEL R136, R136, -INF , !P4 ;  /* 0xff80000088887808 */ /* 0x000fe40006000000 */
[----:B------:R-:W-:-:S02]  /*e9d0*/  FSEL R128, R128, -INF , !P4 ;  /* 0xff80000080807808 */ /* 0x000fc40006000000 */
[----:B------:R-:W-:Y:S02]  /*e9e0*/  FSEL R124, R124, -INF , !P3 ;  /* 0xff8000007c7c7808 */ /* 0x000fe40005800000 */
[----:B------:R-:W-:Y:S02]  /*e9f0*/  FSEL R44, R44, -INF , !P0 ;  /* 0xff8000002c2c7808 */ /* 0x000fe40004000000 */
[----:B------:R-:W-:Y:S02]  /*ea00*/  FSEL R42, R18, -INF , !P0 ;  /* 0xff800000122a7808 */ /* 0x000fe40004000000 */
[----:B------:R-:W-:Y:S02]  /*ea10*/  IABS R38, R38 ;  /* 0x0000002600267213 */ /* 0x000fe40000000000 */
[-C--:B------:R-:W-:Y:S01]  /*ea20*/  ISETP.GE.AND P6, PT, R41, R62.reuse, PT ;  /* 0x0000003e2900720c */ /* 0x080fe20003fc6270 */
[C---:B------:R-:W-:Y:S01]  /*ea30*/  IMAD.IADD R41, R28.reuse, 0x1, -R41 ;  /* 0x000000011c297824 */ /* 0x040fe200078e0a29 */
        /* <DEDUP_REMOVED lines=8> */
[----:B------:R-:W-:Y:S01]  /*eac0*/  FMNMX3.FTZ R21, R21, R150, R142, !PT ;  /* 0x0000009615157276 */ /* 0x000fe2000781008e */
[----:B------:R-:W-:Y:S01]  /*ead0*/  FFMA.FTZ R28, -R0, R27, R123 ;  /* 0x0000001b001c7223 */ /* 0x000fe2000001017b */
[----:B------:R-:W-:-:S02]  /*eae0*/  I2FP.F32.S32 R43, R43 ;  /* 0x0000002b002b7245 */ /* 0x000fc40000201400 */
[----:B------:R-:W-:Y:S01]  /*eaf0*/  FMNMX3.FTZ R25, R25, R192, R190, !PT ;  /* 0x000000c019197276 */ /* 0x000fe200078100be */
[C---:B------:R-:W-:Y:S01]  /*eb00*/  FFMA.FTZ R9, -R0.reuse, R34, R9 ;  /* 0x0000002200097223 */ /* 0x040fe20000010109 */
[----:B------:R-:W-:Y:S01]  /*eb10*/  I2FP.F32.S32 R13, R38 ;  /* 0x00000026000d7245 */ /* 0x000fe20000201400 */
[C---:B------:R-:W-:Y:S01]  /*eb20*/  FFMA.FTZ R27, -R0.reuse, R23, R118 ;  /* 0x00000017001b7223 */ /* 0x040fe20000010176 */
[----:B------:R-:W-:Y:S01]  /*eb30*/  FMNMX3.FTZ R23, R21, R148, R136, !PT ;  /* 0x0000009415177276 */ /* 0x000fe20007810088 */
[C---:B------:R-:W-:Y:S01]  /*eb40*/  FFMA.FTZ R17, -R0.reuse, R43, R17 ;  /* 0x0000002b00117223 */ /* 0x040fe20000010111 */
[----:B------:R-:W-:Y:S02]  /*eb50*/  IABS R32, R32 ;  /* 0x0000002000207213 */ /* 0x000fe40000000000 */
[----:B------:R-:W-:Y:S01]  /*eb60*/  FMNMX3.FTZ R21, R25, R188, R140, !PT ;  /* 0x000000bc19157276 */ /* 0x000fe2000781008c */
[----:B------:R-:W-:Y:S01]  /*eb70*/  FFMA.FTZ R8, -R0, R13, R8 ;  /* 0x0000000d00087223 */ /* 0x000fe20000010108 */
[----:B------:R-:W-:-:S02]  /*eb80*/  IABS R41, R41 ;  /* 0x0000002900297213 */ /* 0x000fc40000000000 */
[----:B------:R-:W-:Y:S02]  /*eb90*/  IABS R39, R39 ;  /* 0x0000002700277213 */ /* 0x000fe40000000000 */
[----:B------:R-:W-:Y:S02]  /*eba0*/  FSEL R66, R9, -INF , !P4 ;  /* 0xff80000009427808 */ /* 0x000fe40006000000 */
[----:B------:R-:W-:Y:S02]  /*ebb0*/  IABS R2, R2 ;  /* 0x0000000200027213 */ /* 0x000fe40000000000 */
[----:B------:R-:W-:Y:S02]  /*ebc0*/  I2FP.F32.S32 R13, R32 ;  /* 0x00000020000d7245 */ /* 0x000fe40000201400 */
[----:B------:R-:W-:Y:S02]  /*ebd0*/  FMNMX3.FTZ R9, R21, R138, R146, !PT ;  /* 0x0000008a15097276 */ /* 0x000fe40007810092 */
[----:B------:R-:W-:-:S02]  /*ebe0*/  IABS R26, R26 ;  /* 0x0000001a001a7213 */ /* 0x000fc40000000000 */
[----:B------:R-:W-:Y:S02]  /*ebf0*/  IABS R22, R22 ;  /* 0x0000001600167213 */ /* 0x000fe40000000000 */
[----:B------:R-:W-:Y:S02]  /*ec00*/  IABS R37, R37 ;  /* 0x0000002500257213 */ /* 0x000fe40000000000 */
[----:B------:R-:W-:Y:S02]  /*ec10*/  IABS R35, R35 ;  /* 0x0000002300237213 */ /* 0x000fe40000000000 */
[----:B------:R-:W-:Y:S02]  /*ec20*/  I2FP.F32.S32 R41, R41 ;  /* 0x0000002900297245 */ /* 0x000fe40000201400 */
[----:B------:R-:W-:Y:S02]  /*ec30*/  I2FP.F32.S32 R39, R39 ;  /* 0x0000002700277245 */ /* 0x000fe40000201400 */
[----:B------:R-:W-:-:S02]  /*ec40*/  FSEL R104, R17, -INF , !P6 ;  /* 0xff80000011687808 */ /* 0x000fc40007000000 */
[----:B------:R-:W-:Y:S01]  /*ec50*/  FMNMX3.FTZ R17, R23, R134, R132, !PT ;  /* 0x0000008617117276 */ /* 0x000fe20007810084 */
[C---:B------:R-:W-:Y:S01]  /*ec60*/  FFMA.FTZ R13, -R0.reuse, R13, R120 ;  /* 0x0000000d000d7223 */ /* 0x040fe20000010178 */
[----:B------:R-:W-:Y:S02]  /*ec70*/  I2FP.F32.S32 R2, R2 ;  /* 0x0000000200027245 */ /* 0x000fe40000201400 */
[----:B------:R-:W-:Y:S02]  /*ec80*/  FMNMX3.FTZ R9, R9, R144, R128, !PT ;  /* 0x0000009009097276 */ /* 0x000fe40007810080 */
[----:B------:R-:W-:Y:S02]  /*ec90*/  I2FP.F32.S32 R26, R26 ;  /* 0x0000001a001a7245 */ /* 0x000fe40000201400 */
[----:B------:R-:W-:Y:S01]  /*eca0*/  I2FP.F32.S32 R15, R22 ;  /* 0x00000016000f7245 */ /* 0x000fe20000201400 */
[C---:B------:R-:W-:Y:S01]  /*ecb0*/  FFMA.FTZ R19, -R0.reuse, R41, R19 ;  /* 0x0000002900137223 */ /* 0x040fe20000010113 */
[----:B------:R-:W-:Y:S01]  /*ecc0*/  I2FP.F32.S32 R18, R37 ;  /* 0x0000002500127245 */ /* 0x000fe20000201400 */
[----:B------:R-:W-:Y:S01]  /*ecd0*/  FFMA.FTZ R10, -R0, R39, R10 ;  /* 0x00000027000a7223 */ /* 0x000fe2000001010a */
[----:B------:R-:W-:-:S02]  /*ece0*/  I2FP.F32.S32 R35, R35 ;  /* 0x0000002300237245 */ /* 0x000fc40000201400 */
[----:B------:R-:W-:Y:S02]  /*ecf0*/  FSEL R102, R8, -INF , !P5 ;  /* 0xff80000008667808 */ /* 0x000fe40006800000 */
[----:B------:R-:W-:Y:S01]  /*ed00*/  FMNMX3.FTZ R17, R17, R130, R44, !PT ;  /* 0x0000008211117276 */ /* 0x000fe2000781002c */
[C---:B------:R-:W-:Y:S01]  /*ed10*/  FFMA.FTZ R2, -R0.reuse, R2, R117 ;  /* 0x0000000200027223 */ /* 0x040fe20000010175 */
[----:B------:R-:W-:Y:S01]  /*ed20*/  FMNMX3.FTZ R9, R9, R124, R114, !PT ;  /* 0x0000007c09097276 */ /* 0x000fe20007810072 */
[C---:B------:R-:W-:Y:S01]  /*ed30*/  FFMA.FTZ R26, -R0.reuse, R26, R121 ;  /* 0x0000001a001a7223 */ /* 0x040fe20000010179 */
[C---:B------:R-:W-:Y:S01]  /*ed40*/  FFMA.FTZ R15, -R0.reuse, R15, R116 ;  /* 0x0000000f000f7223 */ /* 0x040fe20000010174 */
[----:B------:R-:W-:Y:S01]  /*ed50*/  IABS R3, R3 ;  /* 0x0000000300037213 */ /* 0x000fe20000000000 */
[C---:B------:R-:W-:Y:S01]  /*ed60*/  FFMA.FTZ R11, -R0.reuse, R18, R11 ;  /* 0x00000012000b7223 */ /* 0x040fe2000001010b */
[----:B------:R-:W-:Y:S01]  /*ed70*/  FSEL R34, R13, -INF , !P3 ;  /* 0xff8000000d227808 */ /* 0x000fe20005800000 */
[----:B------:R-:W-:Y:S01]  /*ed80*/  FFMA.FTZ R122, -R0, R35, R122 ;  /* 0x00000023007a7223 */ /* 0x000fe2000001017a */
[----:B------:R-:W-:-:S02]  /*ed90*/  FMNMX3.FTZ R13, R17, R104, R102, !PT ;  /* 0x00000068110d7276 */ /* 0x000fc40007810066 */
[----:B------:R-:W-:Y:S02]  /*eda0*/  FSEL R52, R19, -INF , !P6 ;  /* 0xff80000013347808 */ /* 0x000fe40007000000 */
[----:B------:R-:W-:Y:S02]  /*edb0*/  FSEL R50, R10, -INF , !P5 ;  /* 0xff8000000a327808 */ /* 0x000fe40006800000 */
[----:B------:R-:W-:Y:S02]  /*edc0*/  FMNMX3.FTZ R9, R9, R112, R42, !PT ;  /* 0x0000007009097276 */ /* 0x000fe4000781002a */
[----:B------:R-:W-:Y:S02]  /*edd0*/  I2FP.F32.S32 R3, R3 ;  /* 0x0000000300037245 */ /* 0x000fe40000201400 */
[----:B------:R-:W-:Y:S02]  /*ede0*/  FSEL R33, R2, -INF , !P0 ;  /* 0xff80000002217808 */ /* 0x000fe40004000000 */
[----:B------:R-:W-:-:S02]  /*edf0*/  FSEL R32, R26, -INF , !P2 ;  /* 0xff8000001a207808 */ /* 0x000fc40005000000 */
[----:B------:R-:W-:Y:S02]  /*ee00*/  FSEL R35, R15, -INF , !P1 ;  /* 0xff8000000f237808 */ /* 0x000fe40004800000 */
[----:B------:R-:W-:Y:S02]  /*ee10*/  FMNMX3.FTZ R2, R13, R66, R34, !PT ;  /* 0x000000420d027276 */ /* 0x000fe40007810022 */
        /* <DEDUP_REMOVED lines=19> */
[----:B------:R-:W-:Y:S02]  /*ef50*/  LEA R163, R163, UR6, 0x1 ;  /* 0x00000006a3a37c11 */ /* 0x000fe4000f8e08ff */
[----:B-1----:R-:W-:-:S03]  /*ef60*/  FMNMX.FTZ R3, R10, R3, !PT ;  /* 0x000000030a037209 */ /* 0x002fc60007810000 */
[--C-:B------:R-:W-:Y:S01]  /*ef70*/  IMAD.IADD R161, R6, 0x1, R163.reuse ;  /* 0x0000000106a17824 */ /* 0x100fe200078e02a3 */
[----:B------:R-:W-:Y:S01]  /*ef80*/  LDSM.16.MT88.4 R92, [R163+0x6000] ;  /* 0x00600000a35c783b */ /* 0x000fe20000004200 */
[----:B------:R-:W-:Y:S01]  /*ef90*/  FSETP.NEU.FTZ.AND P0, PT, R3, -INF , PT ;  /* 0xff8000000300780b */ /* 0x000fe20003f1d000 */
[----:B--2---:R-:W-:Y:S01]  /*efa0*/  FMUL.FTZ R37, R24, R3 ;  /* 0x0000000318257220 */ /* 0x004fe20000410000 */
[----:B---3--:R-:W-:Y:S01]  /*efb0*/  FMNMX.FTZ R2, R9, R8, !PT ;  /* 0x0000000809027209 */ /* 0x008fe20007810000 */
[----:B------:R-:W-:-:S03]  /*efc0*/  IMAD.IADD R162, R4, 0x1, R163 ;  /* 0x0000000104a27824 */ /* 0x000fc600078e02a3 */
[----:B------:R-:W-:Y:S01]  /*efd0*/  FSEL R37, R37, RZ, P0 ;  /* 0x000000ff25257208 */ /* 0x000fe20000000000 */
[----:B------:R-:W-:Y:S01]  /*efe0*/  LDSM.16.MT88.4 R80, [R161+0x6000] ;  /* 0x00600000a150783b */ /* 0x000fe20000004200 */
[----:B------:R-:W-:Y:S01]  /*eff0*/  FSETP.NEU.FTZ.AND P0, PT, R2, -INF , PT ;  /* 0xff8000000200780b */ /* 0x000fe20003f1d000 */
[----:B------:R-:W-:Y:S01]  /*f000*/  FMUL.FTZ R29, R24, R2 ;  /* 0x00000002181d7220 */ /* 0x000fe20000410000 */
[----:B------:R-:W-:Y:S02]  /*f010*/  IMAD.IADD R160, R4, 0x1, R161 ;  /* 0x0000000104a07824 */ /* 0x000fe400078e02a1 */
[-CC-:B------:R-:W-:Y:S02]  /*f020*/  FFMA.FTZ R7, R7, R24.reuse, -R37.reuse ;  /* 0x0000001807077223 */ /* 0x180fe40000010825 */
[----:B------:R-:W-:Y:S01]  /*f030*/  FSEL R29, R29, RZ, P0 ;  /* 0x000000ff1d1d7208 */ /* 0x000fe20000000000 */
[-C--:B------:R-:W-:Y:S02]  /*f040*/  FFMA.FTZ R51, R58, R24.reuse, -R37 ;  /* 0x000000183a337223 */ /* 0x080fe40000010825 */
[----:B------:R1:W-:Y:S02]  /*f050*/  MUFU.EX2 R58, R7 ;  /* 0x00000007003a7308 */ /* 0x0003e40000000800 */
[-C--:B------:R-:W-:Y:S01]  /*f060*/  FFMA.FTZ R8, R5, R24.reuse, -R29 ;  /* 0x0000001805087223 */ /* 0x080fe2000001081d */
[-CC-:B------:R-:W-:Y:S01]  /*f070*/  FFMA.FTZ R49, R72, R24.reuse, -R37.reuse ;  /* 0x0000001848317223 */ /* 0x180fe20000010825 */
[----:B------:R-:W-:-:S02]  /*f080*/  FFMA.FTZ R46, R74, R24, -R37 ;  /* 0x000000184a2e7223 */ /* 0x000fc40000010825 */
[----:B------:R-:W-:Y:S04]  /*f090*/  LDSM.16.MT88.4 R72, [R162+0x6000] ;  /* 0x00600000a248783b */ /* 0x000fe80000004200 */
[----:B-1----:R-:W1:Y:S01]  /*f0a0*/  LDSM.16.MT88.4 R4, [R160+0x6000] ;  /* 0x00600000a004783b */ /* 0x002e620000004200 */
[-CC-:B------:R-:W-:Y:S01]  /*f0b0*/  FFMA.FTZ R47, R56, R24.reuse, -R29.reuse ;  /* 0x00000018382f7223 */ /* 0x180fe2000001081d */
[-C--:B------:R-:W-:Y:S01]  /*f0c0*/  FFMA.FTZ R45, R54, R24.reuse, -R29 ;  /* 0x00000018362d7223 */ /* 0x080fe2000001081d */
[----:B------:R2:W-:Y:S01]  /*f0d0*/  MUFU.EX2 R56, R8 ;  /* 0x0000000800387308 */ /* 0x0005e20000000800 */
[-C--:B------:R-:W-:Y:S01]  /*f0e0*/  FFMA.FTZ R9, R20, R24.reuse, -R37 ;  /* 0x0000001814097223 */ /* 0x080fe20000010825 */
[-C--:B------:R-:W-:Y:S01]  /*f0f0*/  FFMA.FTZ R76, R76, R24.reuse, -R29 ;  /* 0x000000184c4c7223 */ /* 0x080fe2000001081d */
[-C--:B------:R-:W-:Y:S01]  /*f100*/  FFMA.FTZ R31, R36, R24.reuse, -R37 ;  /* 0x00000018241f7223 */ /* 0x080fe20000010825 */
[----:B------:R-:W3:Y:S01]  /*f110*/  MUFU.EX2 R51, R51 ;  /* 0x0000003300337308 */ /* 0x000ee20000000800 */
[-CC-:B------:R-:W-:Y:S01]  /*f120*/  FFMA.FTZ R39, R14, R24.reuse, -R29.reuse ;  /* 0x000000180e277223 */ /* 0x180fe2000001081d */
[-C--:B------:R-:W-:Y:S01]  /*f130*/  FFMA.FTZ R30, R12, R24.reuse, -R29 ;  /* 0x000000180c1e7223 */ /* 0x080fe2000001081d */
[-CC-:B------:R-:W-:Y:S01]  /*f140*/  FFMA.FTZ R43, R70, R24.reuse, -R37.reuse ;  /* 0x00000018462b7223 */ /* 0x180fe20000010825 */
[----:B------:R-:W-:Y:S01]  /*f150*/  MUFU.EX2 R49, R49 ;  /* 0x0000003100317308 */ /* 0x000fe20000000800 */
[----:B------:R-:W-:Y:S01]  /*f160*/  LDSM.16.MT88.4 R12, [R161+0x6800] ;  /* 0x00680000a10c783b */ /* 0x000fe20000004200 */
[----:B--2---:R-:W-:-:S02]  /*f170*/  FFMA.FTZ R8, R40, R24, -R37 ;  /* 0x0000001828087223 */ /* 0x004fc40000010825 */
[----:B------:R-:W2:Y:S01]  /*f180*/  MUFU.EX2 R46, R46 ;  /* 0x0000002e002e7308 */ /* 0x000ea20000000800 */
[-CC-:B------:R-:W-:Y:S01]  /*f190*/  FFMA.FTZ R41, R68, R24.reuse, -R29.reuse ;  /* 0x0000001844297223 */ /* 0x180fe2000001081d */
[----:B------:R-:W-:Y:S01]  /*f1a0*/  FFMA.FTZ R38, R16, R24, -R29 ;  /* 0x0000001810267223 */ /* 0x000fe2000001081d */
[----:B------:R-:W-:Y:S01]  /*f1b0*/  LDSM.16.MT88.4 R20, [R163+0x6800] ;  /* 0x00680000a314783b */ /* 0x000fe20000004200 */
[----:B------:R-:W4:Y:S04]  /*f1c0*/  MUFU.EX2 R47, R47 ;  /* 0x0000002f002f7308 */ /* 0x000f280000000800 */
[----:B------:R-:W-:Y:S04]  /*f1d0*/  MUFU.EX2 R54, R76 ;  /* 0x0000004c00367308 */ /* 0x000fe80000000800 */
[----:B------:R-:W5:Y:S01]  /*f1e0*/  MUFU.EX2 R45, R45 ;  /* 0x0000002d002d7308 */ /* 0x000f620000000800 */
[----:B---3--:R-:W-:Y:S01]  /*f1f0*/  F2FP.F16.F32.PACK_AB R84, R51, R58 ;  /* 0x0000003a3354723e */ /* 0x008fe200000000ff */
[----:B------:R-:W-:Y:S02]  /*f200*/  LDSM.16.MT88.4 R16, [R162+0x6800] ;  /* 0x00680000a210783b */ /* 0x000fe40000004200 */
[----:B------:R-:W-:Y:S04]  /*f210*/  MUFU.EX2 R40, R9 ;  /* 0x0000000900287308 */ /* 0x000fe80000000800 */
[----:B------:R3:W-:Y:S01]  /*f220*/  MUFU.EX2 R36, R8 ;  /* 0x0000000800247308 */ /* 0x0007e20000000800 */
[----:B--2---:R-:W-:Y:S01]  /*f230*/  F2FP.F16.F32.PACK_AB R86, R46, R49 ;  /* 0x000000312e56723e */ /* 0x004fe200000000ff */
[----:B---3--:R-:W2:Y:S01]  /*f240*/  LDSM.16.MT88.4 R8, [R160+0x6800] ;  /* 0x00680000a008783b */ /* 0x008ea20000004200 */
[----:B----4-:R-:W-:-:S02]  /*f250*/  F2FP.F16.F32.PACK_AB R85, R47, R56 ;  /* 0x000000382f55723e */ /* 0x010fc400000000ff */
[----:B-----5:R-:W-:Y:S01]  /*f260*/  F2FP.F16.F32.PACK_AB R87, R45, R54 ;  /* 0x000000362d57723e */ /* 0x020fe200000000ff */
[----:B------:R-:W3:Y:S04]  /*f270*/  MUFU.EX2 R43, R43 ;  /* 0x0000002b002b7308 */ /* 0x000ee80000000800 */
[----:B------:R-:W4:Y:S02]  /*f280*/  MUFU.EX2 R31, R31 ;  /* 0x0000001f001f7308 */ /* 0x000f240000000800 */
[C---:B-1----:R-:W-:Y:S02]  /*f290*/  HMMA.16816.F32 R88, R84.reuse, R4, RZ ;  /* 0x000000045458723c */ /* 0x042fe400000018ff */
[----:B------:R-:W-:Y:S04]  /*f2a0*/  MUFU.EX2 R41, R41 ;  /* 0x0000002900297308 */ /* 0x000fe80000000800 */
[----:B------:R-:W1:Y:S04]  /*f2b0*/  MUFU.EX2 R38, R38 ;  /* 0x0000002600267308 */ /* 0x000e680000000800 */
[----:B------:R-:W-:Y:S04]  /*f2c0*/  MUFU.EX2 R39, R39 ;  /* 0x0000002700277308 */ /* 0x000fe80000000800 */
[----:B------:R-:W5:Y:S01]  /*f2d0*/  MUFU.EX2 R30, R30 ;  /* 0x0000001e001e7308 */ /* 0x000f620000000800 */
[C---:B------:R-:W-:Y:S08]  /*f2e0*/  HMMA.16816.F32 R96, R84.reuse, R92, RZ ;  /* 0x0000005c5460723c */ /* 0x040ff000000018ff */
[C---:B------:R-:W-:Y:S08]  /*f2f0*/  HMMA.16816.F32 R68, R84.reuse, R72, RZ ;  /* 0x000000485444723c */ /* 0x040ff000000018ff */
[C---:B------:R-:W-:Y:S08]  /*f300*/  HMMA.16816.F32 R76, R84.reuse, R80, RZ ;  /* 0x00000050544c723c */ /* 0x040ff000000018ff */
[C---:B------:R-:W-:Y:S08]  /*f310*/  HMMA.16816.F32 R92, R84.reuse, R94, RZ ;  /* 0x0000005e545c723c */ /* 0x040ff000000018ff */
[C---:B------:R-:W-:Y:S08]  /*f320*/  HMMA.16816.F32 R72, R84.reuse, R74, RZ ;  /* 0x0000004a5448723c */ /* 0x040ff000000018ff */
[----:B------:R-:W-:Y:S01]  /*f330*/  HMMA.16816.F32 R80, R84, R82, RZ ;  /* 0x000000525450723c */ /* 0x000fe200000018ff */
[----:B---3--:R-:W-:-:S07]  /*f340*/  F2FP.F16.F32.PACK_AB R4, R40, R43 ;  /* 0x0000002b2804723e */ /* 0x008fce00000000ff */
[----:B------:R-:W-:Y:S01]  /*f350*/  HMMA.16816.F32 R84, R84, R6, RZ ;  /* 0x000000065454723c */ /* 0x000fe200000018ff */
[----:B----4-:R-:W-:Y:S02]  /*f360*/  F2FP.F16.F32.PACK_AB R6, R31, R36 ;  /* 0x000000241f06723e */ /* 0x010fe400000000ff */
[----:B-1----:R-:W-:Y:S02]  /*f370*/  F2FP.F16.F32.PACK_AB R5, R38, R41 ;  /* 0x000000292605723e */ /* 0x002fe400000000ff */
[----:B-----5:R-:W-:Y:S01]  /*f380*/  F2FP.F16.F32.PACK_AB R7, R30, R39 ;  /* 0x000000271e07723e */ /* 0x020fe200000000ff */
[----:B------:R-:W-:-:S06]  /*f390*/  FFMA.FTZ R57, R106, R24, -R37 ;  /* 0x000000186a397223 */ /* 0x000fcc0000010825 */
[----:B--2---:R-:W-:Y:S01]  /*f3a0*/  HMMA.16816.F32 R88, R4, R8, R88 ;  /* 0x000000080458723c */ /* 0x004fe20000001858 */
[----:B------:R-:W-:-:S04]  /*f3b0*/  FFMA.FTZ R8, R110, R24, -R37 ;  /* 0x000000186e087223 */ /* 0x000fc80000010825 */
[----:B------:R1:W-:Y:S03]  /*f3c0*/  MUFU.EX2 R106, R8 ;  /* 0x00000008006a7308 */ /* 0x0003e60000000800 */
[C---:B------:R-:W-:Y:S08]  /*f3d0*/  HMMA.16816.F32 R76, R4.reuse, R12, R76 ;  /* 0x0000000c044c723c */ /* 0x040ff0000000184c */
[C---:B------:R-:W-:Y:S01]  /*f3e0*/  HMMA.16816.F32 R80, R4.reuse, R14, R80 ;  /* 0x0000000e0450723c */ /* 0x040fe20000001850 */
[----:B------:R-:W2:Y:S07]  /*f3f0*/  LDSM.16.MT88.4 R12, [R161+0x7000] ;  /* 0x00700000a10c783b */ /* 0x000eae0000004200 */
[----:B------:R-:W-:Y:S01]  /*f400*/  HMMA.16816.F32 R84, R4, R10, R84 ;  /* 0x0000000a0454723c */ /* 0x000fe20000001854 */
[----:B-1----:R-:W1:Y:S01]  /*f410*/  LDSM.16.MT88.4 R8, [R160+0x7000] ;  /* 0x00700000a008783b */ /* 0x002e620000004200 */
[-C--:B------:R-:W-:Y:S01]  /*f420*/  FFMA.FTZ R59, R210, R24.reuse, -R37 ;  /* 0x00000018d23b7223 */ /* 0x080fe20000010825 */
[-CC-:B------:R-:W-:Y:S01]  /*f430*/  FFMA.FTZ R55, R108, R24.reuse, -R29.reuse ;  /* 0x000000186c377223 */ /* 0x180fe2000001081d */
[-CC-:B------:R-:W-:Y:S01]  /*f440*/  FFMA.FTZ R64, R204, R24.reuse, -R29.reuse ;  /* 0x00000018cc407223 */ /* 0x180fe2000001081d */
[----:B------:R-:W-:-:S03]  /*f450*/  FFMA.FTZ R53, R202, R24, -R29 ;  /* 0x00000018ca357223 */ /* 0x000fc6000001081d */
[----:B------:R-:W-:Y:S01]  /*f460*/  HMMA.16816.F32 R96, R4, R20, R96 ;  /* 0x000000140460723c */ /* 0x000fe20000001860 */
[-C--:B------:R-:W-:Y:S01]  /*f470*/  FFMA.FTZ R208, R208, R24.reuse, -R37 ;  /* 0x00000018d0d07223 */ /* 0x080fe20000010825 */
[----:B------:R-:W-:-:S06]  /*f480*/  FFMA.FTZ R206, R206, R24, -R29 ;  /* 0x00000018cece7223 */ /* 0x000fcc000001081d */
[C---:B------:R-:W-:Y:S01]  /*f490*/  HMMA.16816.F32 R92, R4.reuse, R22, R92 ;  /* 0x00000016045c723c */ /* 0x040fe2000000185c */
[----:B------:R-:W3:Y:S01]  /*f4a0*/  LDSM.16.MT88.4 R20, [R163+0x7000] ;  /* 0x00700000a314783b */ /* 0x000ee20000004200 */
[----:B------:R-:W-:Y:S04]  /*f4b0*/  MUFU.EX2 R59, R59 ;  /* 0x0000003b003b7308 */ /* 0x000fe80000000800 */
[----:B------:R-:W4:Y:S04]  /*f4c0*/  MUFU.EX2 R110, R208 ;  /* 0x000000d0006e7308 */ /* 0x000f280000000800 */
[----:B------:R-:W5:Y:S04]  /*f4d0*/  MUFU.EX2 R57, R57 ;  /* 0x0000003900397308 */ /* 0x000f680000000800 */
[----:B------:R-:W-:Y:S04]  /*f4e0*/  MUFU.EX2 R108, R206 ;  /* 0x000000ce006c7308 */ /* 0x000fe80000000800 */
[----:B------:R-:W2:Y:S04]  /*f4f0*/  MUFU.EX2 R55, R55 ;  /* 0x0000003700377308 */ /* 0x000ea80000000800 */
[----:B------:R-:W-:Y:S04]  /*f500*/  MUFU.EX2 R64, R64 ;  /* 0x0000004000407308 */ /* 0x000fe80000000800 */
[----:B------:R-:W1:Y:S01]  /*f510*/  MUFU.EX2 R53, R53 ;  /* 0x0000003500357308 */ /* 0x000e620000000800 */
[C---:B------:R-:W-:Y:S08]  /*f520*/  HMMA.16816.F32 R68, R4.reuse, R16, R68 ;  /* 0x000000100444723c */ /* 0x040ff00000001844 */
[----:B------:R-:W-:Y:S01]  /*f530*/  HMMA.16816.F32 R72, R4, R18, R72 ;  /* 0x000000120448723c */ /* 0x000fe20000001848 */
[----:B------:R-:W3:Y:S01]  /*f540*/  LDSM.16.MT88.4 R16, [R162+0x7000] ;  /* 0x00700000a210783b */ /* 0x000ee20000004200 */
[----:B----4-:R-:W-:-:S02]  /*f550*/  F2FP.F16.F32.PACK_AB R4, R110, R59 ;  /* 0x0000003b6e04723e */ /* 0x010fc400000000ff */
[----:B-----5:R-:W-:Y:S02]  /*f560*/  F2FP.F16.F32.PACK_AB R6, R57, R106 ;  /* 0x0000006a3906723e */ /* 0x020fe400000000ff */
[----:B--2---:R-:W-:Y:S02]  /*f570*/  F2FP.F16.F32.PACK_AB R5, R55, R108 ;  /* 0x0000006c3705723e */ /* 0x004fe400000000ff */
[----:B-1----:R-:W-:-:S07]  /*f580*/  F2FP.F16.F32.PACK_AB R7, R53, R64 ;  /* 0x000000403507723e */ /* 0x002fce00000000ff */
        /* <DEDUP_REMOVED lines=9> */
[----:B------:R-:W-:-:S03]  /*f620*/  FFMA.FTZ R103, R194, R24, -R37 ;  /* 0x00000018c2677223 */ /* 0x000fc60000010825 */
[----:B---3--:R-:W-:Y:S01]  /*f630*/  HMMA.16816.F32 R96, R4, R20, R96 ;  /* 0x000000140460723c */ /* 0x008fe20000001860 */
[-CC-:B------:R-:W-:Y:S01]  /*f640*/  FFMA.FTZ R120, R186, R24.reuse, -R29.reuse ;  /* 0x00000018ba787223 */ /* 0x180fe2000001081d */
[-CC-:B------:R-:W-:Y:S01]  /*f650*/  FFMA.FTZ R105, R192, R24.reuse, -R29.reuse ;  /* 0x00000018c0697223 */ /* 0x180fe2000001081d */
[-CC-:B------:R-:W-:Y:S01]  /*f660*/  FFMA.FTZ R116, R190, R24.reuse, -R29.reuse ;  /* 0x00000018be747223 */ /* 0x180fe2000001081d */
[----:B------:R-:W-:-:S04]  /*f670*/  FFMA.FTZ R63, R188, R24, -R29 ;  /* 0x00000018bc3f7223 */ /* 0x000fc8000001081d */
[C---:B------:R-:W-:Y:S01]  /*f680*/  HMMA.16816.F32 R92, R4.reuse, R22, R92 ;  /* 0x00000016045c723c */ /* 0x040fe2000000185c */
[----:B------:R-:W3:Y:S01]  /*f690*/  LDSM.16.MT88.4 R20, [R163+0x7800] ;  /* 0x00780000a314783b */ /* 0x000ee20000004200 */
        /* <DEDUP_REMOVED lines=10> */
[----:B------:R-:W3:Y:S01]  /*f740*/  LDSM.16.MT88.4 R16, [R162+0x7800] ;  /* 0x00780000a210783b */ /* 0x000ee20000004200 */
[----:B----4-:R-:W-:-:S02]  /*f750*/  F2FP.F16.F32.PACK_AB R4, R107, R122 ;  /* 0x0000007a6b04723e */ /* 0x010fc400000000ff */
[----:B-----5:R-:W-:Y:S02]  /*f760*/  F2FP.F16.F32.PACK_AB R6, R103, R118 ;  /* 0x000000766706723e */ /* 0x020fe400000000ff */
[----:B-1----:R-:W-:Y:S02]  /*f770*/  F2FP.F16.F32.PACK_AB R5, R105, R120 ;  /* 0x000000786905723e */ /* 0x002fe400000000ff */
[----:B--2---:R-:W-:-:S07]  /*f780*/  F2FP.F16.F32.PACK_AB R7, R63, R116 ;  /* 0x000000743f07723e */ /* 0x004fce00000000ff */
[C---:B------:R-:W-:Y:S08]  /*f790*/  HMMA.16816.F32 R76, R4.reuse, R12, R76 ;  /* 0x0000000c044c723c */ /* 0x040ff0000000184c */
[C---:B------:R-:W-:Y:S01]  /*f7a0*/  HMMA.16816.F32 R80, R4.reuse, R14, R80 ;  /* 0x0000000e0450723c */ /* 0x040fe20000001850 */
[----:B------:R-:W1:Y:S07]  /*f7b0*/  LDSM.16.MT88.4 R12, [R161+0x8000] ;  /* 0x00800000a10c783b */ /* 0x000e6e0000004200 */
[----:B------:R-:W-:Y:S01]  /*f7c0*/  HMMA.16816.F32 R88, R4, R8, R88 ;  /* 0x000000080458723c */ /* 0x000fe20000001858 */
[-CC-:B------:R-:W-:Y:S01]  /*f7d0*/  FFMA.FTZ R8, R138, R24.reuse, -R29.reuse ;  /* 0x000000188a087223 */ /* 0x180fe2000001081d */
[----:B------:R-:W-:-:S03]  /*f7e0*/  FFMA.FTZ R138, R146, R24, -R29 ;  /* 0x00000018928a7223 */ /* 0x000fc6000001081d */
[----:B------:R2:W-:Y:S03]  /*f7f0*/  MUFU.EX2 R146, R8 ;  /* 0x0000000800927308 */ /* 0x0005e60000000800 */
[C---:B------:R-:W-:Y:S01]  /*f800*/  HMMA.16816.F32 R84, R4.reuse, R10, R84 ;  /* 0x0000000a0454723c */ /* 0x040fe20000001854 */
[-CC-:B------:R-:W-:Y:S01]  /*f810*/  FFMA.FTZ R109, R182, R24.reuse, -R37.reuse ;  /* 0x00000018b66d7223 */ /* 0x180fe20000010825 */
[-C--:B------:R-:W-:Y:S01]  /*f820*/  FFMA.FTZ R111, R142, R24.reuse, -R37 ;  /* 0x000000188e6f7223 */ /* 0x080fe20000010825 */
[-CC-:B------:R-:W-:Y:S01]  /*f830*/  FFMA.FTZ R115, R140, R24.reuse, -R29.reuse ;  /* 0x000000188c737223 */ /* 0x180fe2000001081d */
[-C--:B------:R-:W-:Y:S01]  /*f840*/  FFMA.FTZ R113, R144, R24.reuse, -R29 ;  /* 0x0000001890717223 */ /* 0x080fe2000001081d */
[----:B--2---:R-:W2:Y:S03]  /*f850*/  LDSM.16.MT88.4 R8, [R160+0x8000] ;  /* 0x00800000a008783b */ /* 0x004ea60000004200 */
[----:B---3--:R-:W-:Y:S01]  /*f860*/  HMMA.16816.F32 R96, R4, R20, R96 ;  /* 0x000000140460723c */ /* 0x008fe20000001860 */
[-CC-:B------:R-:W-:Y:S01]  /*f870*/  FFMA.FTZ R150, R150, R24.reuse, -R37.reuse ;  /* 0x0000001896967223 */ /* 0x180fe20000010825 */
[----:B------:R-:W-:-:S06]  /*f880*/  FFMA.FTZ R148, R148, R24, -R37 ;  /* 0x0000001894947223 */ /* 0x000fcc0000010825 */
[C---:B------:R-:W-:Y:S01]  /*f890*/  HMMA.16816.F32 R92, R4.reuse, R22, R92 ;  /* 0x00000016045c723c */ /* 0x040fe2000000185c */
[----:B------:R-:W3:Y:S01]  /*f8a0*/  LDSM.16.MT88.4 R20, [R163+0x8000] ;  /* 0x00800000a314783b */ /* 0x000ee20000004200 */
[----:B------:R-:W-:Y:S04]  /*f8b0*/  MUFU.EX2 R109, R109 ;  /* 0x0000006d006d7308 */ /* 0x000fe80000000800 */
[----:B------:R-:W4:Y:S04]  /*f8c0*/  MUFU.EX2 R142, R150 ;  /* 0x00000096008e7308 */ /* 0x000f280000000800 */
[----:B------:R-:W-:Y:S04]  /*f8d0*/  MUFU.EX2 R111, R111 ;  /* 0x0000006f006f7308 */ /* 0x000fe80000000800 */
[----:B------:R-:W5:Y:S04]  /*f8e0*/  MUFU.EX2 R140, R148 ;  /* 0x00000094008c7308 */ /* 0x000f680000000800 */
        /* <DEDUP_REMOVED lines=17> */
[-C--:B------:R-:W-:Y:S01]  /*fa00*/  FFMA.FTZ R119, R132, R24.reuse, -R37 ;  /* 0x0000001884777223 */ /* 0x080fe20000010825 */
[-CC-:B------:R-:W-:Y:S01]  /*fa10*/  FFMA.FTZ R123, R128, R24.reuse, -R29.reuse ;  /* 0x00000018807b7223 */ /* 0x180fe2000001081d */
[----:B------:R-:W-:-:S03]  /*fa20*/  FFMA.FTZ R121, R114, R24, -R29 ;  /* 0x0000001872797223 */ /* 0x000fc6000001081d */
[----:B---3--:R-:W-:Y:S01]  /*fa30*/  HMMA.16816.F32 R96, R4, R20, R96 ;  /* 0x000000140460723c */ /* 0x008fe20000001860 */
[-C--:B------:R-:W-:Y:S01]  /*fa40*/  FFMA.FTZ R112, R112, R24.reuse, -R29 ;  /* 0x0000001870707223 */ /* 0x080fe2000001081d */
[-CC-:B------:R-:W-:Y:S01]  /*fa50*/  FFMA.FTZ R134, R134, R24.reuse, -R37.reuse ;  /* 0x0000001886867223 */ /* 0x180fe20000010825 */
[----:B------:R-:W-:-:S05]  /*fa60*/  FFMA.FTZ R130, R130, R24, -R37 ;  /* 0x0000001882827223 */ /* 0x000fca0000010825 */
[C---:B------:R-:W-:Y:S01]  /*fa70*/  HMMA.16816.F32 R92, R4.reuse, R22, R92 ;  /* 0x00000016045c723c */ /* 0x040fe2000000185c */
[----:B------:R-:W3:Y:S01]  /*fa80*/  LDSM.16.MT88.4 R20, [R163+0x8800] ;  /* 0x00880000a314783b */ /* 0x000ee20000004200 */
[----:B------:R-:W-:Y:S01]  /*fa90*/  FFMA.FTZ R124, R124, R24, -R29 ;  /* 0x000000187c7c7223 */ /* 0x000fe2000001081d */
        /* <DEDUP_REMOVED lines=21> */
[----:B------:R-:W-:-:S06]  /*fbf0*/  FFMA.FTZ R125, R52, R24, -R29 ;  /* 0x00000018347d7223 */ /* 0x000fcc000001081d */
[----:B---3--:R-:W-:Y:S01]  /*fc00*/  HMMA.16816.F32 R92, R4, R22, R92 ;  /* 0x00000016045c723c */ /* 0x008fe2000000185c */
[-C--:B------:R-:W-:Y:S01]  /*fc10*/  FFMA.FTZ R22, R44, R24.reuse, -R37 ;  /* 0x000000182c167223 */ /* 0x080fe20000010825 */
[-C--:B------:R-:W-:Y:S01]  /*fc20*/  FFMA.FTZ R44, R42, R24.reuse, -R29 ;  /* 0x000000182a2c7223 */ /* 0x080fe2000001081d */
[-C--:B------:R-:W-:Y:S01]  /*fc30*/  FFMA.FTZ R23, R104, R24.reuse, -R37 ;  /* 0x0000001868177223 */ /* 0x080fe20000010825 */
[-CC-:B------:R-:W-:Y:S01]  /*fc40*/  FFMA.FTZ R42, R50, R24.reuse, -R29.reuse ;  /* 0x00000018322a7223 */ /* 0x180fe2000001081d */
[----:B------:R-:W-:-:S03]  /*fc50*/  FFMA.FTZ R50, R48, R24, -R29 ;  /* 0x0000001830327223 */ /* 0x000fc6000001081d */
[C---:B------:R-:W-:Y:S01]  /*fc60*/  HMMA.16816.F32 R96, R4.reuse, R20, R96 ;  /* 0x000000140460723c */ /* 0x040fe20000001860 */
[-CC-:B------:R-:W-:Y:S01]  /*fc70*/  FFMA.FTZ R20, R102, R24.reuse, -R37.reuse ;  /* 0x0000001866147223 */ /* 0x180fe20000010825 */
[----:B------:R-:W-:Y:S01]  /*fc80*/  FFMA.FTZ R21, R66, R24, -R37 ;  /* 0x0000001842157223 */ /* 0x000fe20000010825 */
[----:B------:R-:W-:Y:S01]  /*fc90*/  FADD.FTZ R58, R58, R51 ;  /* 0x000000333a3a7221 */ /* 0x000fe20000010000 */
        /* <DEDUP_REMOVED lines=9> */
[----:B------:R-:W-:Y:S01]  /*fd30*/  HMMA.16816.F32 R72, R4, R18, R72 ;  /* 0x000000120448723c */ /* 0x000fe20000001848 */
[----:B------:R-:W2:Y:S01]  /*fd40*/  LDSM.16.MT88.4 R16, [R161+0x9000] ;  /* 0x00900000a110783b */ /* 0x000ea20000004200 */
[----:B---3--:R-:W-:-:S02]  /*fd50*/  F2FP.F16.F32.PACK_AB R4, R23, R22 ;  /* 0x000000161704723e */ /* 0x008fc400000000ff */
[----:B----4-:R-:W-:Y:S02]  /*fd60*/  F2FP.F16.F32.PACK_AB R6, R21, R20 ;  /* 0x000000141506723e */ /* 0x010fe400000000ff */
[----:B-----5:R-:W-:Y:S02]  /*fd70*/  F2FP.F16.F32.PACK_AB R5, R125, R44 ;  /* 0x0000002c7d05723e */ /* 0x020fe400000000ff */
[----:B-1----:R-:W-:Y:S01]  /*fd80*/  F2FP.F16.F32.PACK_AB R7, R51, R42 ;  /* 0x0000002a3307723e */ /* 0x002fe200000000ff */
[----:B------:R-:W-:Y:S01]  /*fd90*/  FADD.FTZ R47, R56, R47 ;  /* 0x0000002f382f7221 */ /* 0x000fe20000010000 */
[----:B------:R-:W-:-:S05]  /*fda0*/  FADD.FTZ R49, R49, R58 ;  /* 0x0000003a31317221 */ /* 0x000fca0000010000 */
[----:B------:R-:W-:Y:S01]  /*fdb0*/  HMMA.16816.F32 R96, R4, R12, R96 ;  /* 0x0000000c0460723c */ /* 0x000fe20000001860 */
[----:B------:R-:W-:Y:S01]  /*fdc0*/  FADD.FTZ R48, R54, R47 ;  /* 0x0000002f36307221 */ /* 0x000fe20000010000 */
[----:B------:R-:W-:-:S06]  /*fdd0*/  FADD.FTZ R46, R46, R49 ;  /* 0x000000312e2e7221 */ /* 0x000fcc0000010000 */
[----:B------:R-:W-:Y:S01]  /*fde0*/  HMMA.16816.F32 R92, R4, R14, R92 ;  /* 0x0000000e045c723c */ /* 0x000fe2000000185c */
[----:B------:R-:W1:Y:S01]  /*fdf0*/  LDSM.16.MT88.4 R12, [R160+0x9000] ;  /* 0x00900000a00c783b */ /* 0x000e620000004200 */
[----:B------:R-:W-:-:S06]  /*fe00*/  FADD.FTZ R48, R45, R48 ;  /* 0x000000302d307221 */ /* 0x000fcc0000010000 */
[----:B--2---:R-:W-:Y:S01]  /*fe10*/  HMMA.16816.F32 R68, R4, R8, R68 ;  /* 0x000000080444723c */ /* 0x004fe20000001844 */
[----:B------:R-:W-:Y:S01]  /*fe20*/  FADD.FTZ R9, R43, R46 ;  /* 0x0000002e2b097221 */ /* 0x000fe20000010000 */
[----:B------:R-:W-:-:S03]  /*fe30*/  FADD.FTZ R41, R41, R48 ;  /* 0x0000003029297221 */ /* 0x000fc60000010000 */
[----:B------:R-:W-:Y:S01]  /*fe40*/  FADD.FTZ R9, R40, R9 ;  /* 0x0000000928097221 */ /* 0x000fe20000010000 */
[----:B------:R-:W-:Y:S02]  /*fe50*/  FADD.FTZ R38, R38, R41 ;  /* 0x0000002926267221 */ /* 0x000fe40000010000 */
[----:B------:R-:W-:Y:S01]  /*fe60*/  HMMA.16816.F32 R72, R4, R10, R72 ;  /* 0x0000000a0448723c */ /* 0x000fe20000001848 */
[----:B------:R-:W-:Y:S02]  /*fe70*/  FADD.FTZ R36, R36, R9 ;  /* 0x0000000924247221 */ /* 0x000fe40000010000 */
[----:B------:R-:W2:Y:S01]  /*fe80*/  LDSM.16.MT88.4 R8, [R163+0x9800] ;  /* 0x00980000a308783b */ /* 0x000ea20000004200 */
[----:B------:R-:W-:Y:S01]  /*fe90*/  FADD.FTZ R39, R39, R38 ;  /* 0x0000002627277221 */ /* 0x000fe20000010000 */
[----:B------:R-:W-:-:S03]  /*fea0*/  FADD.FTZ R36, R31, R36 ;  /* 0x000000241f247221 */ /* 0x000fc60000010000 */
[----:B------:R-:W-:Y:S01]  /*feb0*/  FADD.FTZ R39, R30, R39 ;  /* 0x000000271e277221 */ /* 0x000fe20000010000 */
[----:B------:R-:W-:Y:S01]  /*fec0*/  HMMA.16816.F32 R76, R4, R16, R76 ;  /* 0x00000010044c723c */ /* 0x000fe2000000184c */
[----:B------:R-:W-:Y:S02]  /*fed0*/  FADD.FTZ R59, R59, R36 ;  /* 0x000000243b3b7221 */ /* 0x000fe40000010000 */
[----:B------:R-:W-:-:S05]  /*fee0*/  FADD.FTZ R108, R108, R39 ;  /* 0x000000276c6c7221 */ /* 0x000fca0000010000 */
[----:B------:R-:W-:Y:S01]  /*fef0*/  HMMA.16816.F32 R80, R4, R18, R80 ;  /* 0x000000120450723c */ /* 0x000fe20000001850 */
[----:B------:R-:W3:Y:S01]  /*ff00*/  LDSM.16.MT88.4 R16, [R162+0x9800] ;  /* 0x00980000a210783b */ /* 0x000ee20000004200 */
[-C--:B------:R-:W-:Y:S01]  /*ff10*/  FFMA.FTZ R43, R34, R24.reuse, -R37 ;  /* 0x00000018222b7223 */ /* 0x080fe20000010825 */
[-C--:B------:R-:W-:Y:S01]  /*ff20*/  FFMA.FTZ R25, R25, R24.reuse, -R29 ;  /* 0x0000001819197223 */ /* 0x080fe2000001081d */
[-CC-:B------:R-:W-:Y:S01]  /*ff30*/  FFMA.FTZ R34, R32, R24.reuse, -R37.reuse ;  /* 0x0000001820227223 */ /* 0x180fe20000010825 */
[-C--:B------:R-:W-:Y:S01]  /*ff40*/  FFMA.FTZ R40, R35, R24.reuse, -R37 ;  /* 0x0000001823287223 */ /* 0x080fe20000010825 */
[----:B------:R-:W-:Y:S01]  /*ff50*/  FADD.FTZ R59, R110, R59 ;  /* 0x0000003b6e3b7221 */ /* 0x000fe20000010000 */
[----:B------:R-:W-:Y:S01]  /*ff60*/  FADD.FTZ R55, R55, R108 ;  /* 0x0000006c37377221 */ /* 0x000fe20000010000 */
[-C--:B------:R-:W-:Y:S01]  /*ff70*/  FFMA.FTZ R37, R33, R24.reuse, -R37 ;  /* 0x0000001821257223 */ /* 0x080fe20000010825 */
        /* <DEDUP_REMOVED lines=56> */
[----:B------:R-:W-:Y:S02]  /*10300*/  FADD.FTZ R20, R20, R23 ;  /* 0x0000001714147221 */ /* 0x000fe40000010000 */
[----:B------:R-:W-:-:S05]  /*10310*/  FADD.FTZ R42, R42, R125 ;  /* 0x0000007d2a2a7221 */ /* 0x000fca0000010000 */
[----:B------:R-:W-:Y:S01]  /*10320*/  HMMA.16816.F32 R80, R4, R14, R80 ;  /* 0x0000000e0450723c */ /* 0x000fe20000001850 */
[----:B------:R-:W-:Y:S01]  /*10330*/  FADD.FTZ R21, R21, R20 ;  /* 0x0000001415157221 */ /* 0x000fe20000010000 */
[----:B------:R-:W-:-:S06]  /*10340*/  FADD.FTZ R51, R51, R42 ;  /* 0x0000002a33337221 */ /* 0x000fcc0000010000 */
[C---:B--2---:R-:W-:Y:S08]  /*10350*/  HMMA.16816.F32 R88, R4.reuse, R8, R88 ;  /* 0x000000080458723c */ /* 0x044ff00000001858 */
[----:B------:R-:W-:Y:S01]  /*10360*/  HMMA.16816.F32 R84, R4, R10, R84 ;  /* 0x0000000a0454723c */ /* 0x000fe20000001854 */
[----:B------:R-:W-:Y:S02]  /*10370*/  VIADD R5, R61, 0xfffffffe ;  /* 0xfffffffe3d057836 */ /* 0x000fe40000000000 */
[----:B------:R-:W-:Y:S01]  /*10380*/  FADD.FTZ R32, R32, R21 ;  /* 0x0000001520207221 */ /* 0x000fe20000010000 */
[----:B------:R-:W-:-:S02]  /*10390*/  FADD.FTZ R28, R28, R51 ;  /* 0x000000331c1c7221 */ /* 0x000fc40000010000 */
[----:B------:R-:W-:Y:S01]  /*103a0*/  ISETP.GE.AND P0, PT, R5, R168, PT ;  /* 0x000000a80500720c */ /* 0x000fe20003f06270 */
[----:B------:R-:W-:Y:S01]  /*103b0*/  FADD.FTZ R32, R35, R32 ;  /* 0x0000002023207221 */ /* 0x000fe20000010000 */
[----:B------:R-:W-:-:S03]  /*103c0*/  FADD.FTZ R27, R27, R28 ;  /* 0x0000001c1b1b7221 */ /* 0x000fc60000010000 */
[----:B------:R-:W-:Y:S01]  /*103d0*/  FADD.FTZ R33, R33, R32 ;  /* 0x0000002021217221 */ /* 0x000fe20000010000 */
[----:B------:R-:W-:-:S03]  /*103e0*/  FADD.FTZ R24, R24, R27 ;  /* 0x0000001b18187221 */ /* 0x000fc60000010000 */
[----:B------:R-:W-:Y:S01]  /*103f0*/  FADD.FTZ R187, R26, R33 ;  /* 0x000000211abb7221 */ /* 0x000fe20000010000 */
[----:B------:R-:W-:-:S03]  /*10400*/  FADD.FTZ R186, R25, R24 ;  /* 0x0000001819ba7221 */ /* 0x000fc60000010000 */
[----:B------:R-:W-:Y:S05]  /*10410*/  @!P0 BRA `(.L_x_12671) ;  /* 0x0000003c002c8947 */ /* 0x000fea0003800000 */
        /* <DEDUP_REMOVED lines=9> */
.L_x_12678:
        /* <DEDUP_REMOVED lines=77> */
.L_x_12673:
[----:B------:R-:W-:Y:S05]  /*10980*/  BSYNC.RECONVERGENT B0 ;  /* 0x0000000000007941 */ /* 0x000fea0003800200 */
.L_x_12672:
        /* <DEDUP_REMOVED lines=249> */
.L_x_12677:
[----:B------:R-:W-:Y:S05]  /*11920*/  BSYNC.RECONVERGENT B0 ;  /* 0x0000000000007941 */ /* 0x000fea0003800200 */
.L_x_12676:
        /* <DEDUP_REMOVED lines=57> */
.L_x_12675:
[----:B------:R-:W-:Y:S05]  /*11cc0*/  BSYNC.RECONVERGENT B1 ;  /* 0x0000000000017941 */ /* 0x000fea0003800200 */
.L_x_12674:
        /* <DEDUP_REMOVED lines=11> */
[----:B------:R-:W-:Y:S01]  /*11d80*/  FFMA.FTZ R4, -R0, R105, R4 ;  /* 0x0000006900047223 */ /* 0x000fe20000010104 */
[----:B------:R-:W-:Y:S01]  /*11d90*/  IADD3 R105, PT, PT, R182, -0x18, RZ ;  /* 0xffffffe8b6697810 */ /* 0x000fe20007ffe0ff */
[----:B------:R-:W-:Y:S01]  /*11da0*/  FFMA.FTZ R7, -R0, R106, R7 ;  /* 0x0000006a00077223 */ /* 0x000fe20000010107 */
[----:B------:R-:W-:Y:S02]  /*11db0*/  IADD3 R106, PT, PT, R182, -0x11, RZ ;  /* 0xffffffefb66a7810 */ /* 0x000fe40007ffe0ff */
[----:B------:R-:W-:Y:S02]  /*11dc0*/  IABS R105, R105 ;  /* 0x0000006900697213 */ /* 0x000fe40000000000 */
        /* <DEDUP_REMOVED lines=9> */
[-C--:B------:R-:W-:Y:S01]  /*11e60*/  FFMA.FTZ R11, -R0, R2.reuse, R11 ;  /* 0x00000002000b7223 */ /* 0x080fe2000001010b */
[----:B------:R-:W-:Y:S01]  /*11e70*/  IADD3 R105, PT, PT, R182, -0x28, RZ ;  /* 0xffffffd8b6697810 */ /* 0x000fe20007ffe0ff */
[----:B------:R-:W-:Y:S01]  /*11e80*/  FFMA.FTZ R5, -R0, R2, R5 ;  /* 0x0000000200057223 */ /* 0x000fe20000010105 */
[----:B------:R-:W-:Y:S01]  /*11e90*/  IADD3 R2, PT, PT, R182, -0x19, RZ ;  /* 0xffffffe7b6027810 */ /* 0x000fe20007ffe0ff */
[CC--:B------:R-:W-:Y:S01]  /*11ea0*/  FFMA.FTZ R9, -R0.reuse, R106.reuse, R9 ;  /* 0x0000006a00097223 */ /* 0x0c0fe20000010109 */
[C---:B------:R-:W-:Y:S01]  /*11eb0*/  FFMA.FTZ R15, -R0.reuse, R106, R15 ;  /* 0x0000006a000f7223 */ /* 0x040fe2000001010f */
[----:B------:R-:W-:Y:S01]  /*11ec0*/  FFMA.FTZ R6, -R0, R3, R6 ;  /* 0x0000000300067223 */ /* 0x000fe20000010106 */
[----:B------:R-:W-:Y:S02]  /*11ed0*/  IABS R105, R105 ;  /* 0x0000006900697213 */ /* 0x000fe40000000000 */
[C---:B------:R-:W-:Y:S02]  /*11ee0*/  IADD3 R3, PT, PT, R182.reuse, -0x10, RZ ;  /* 0xfffffff0b6037810 */ /* 0x040fe40007ffe0ff */
[----:B------:R-:W-:Y:S02]  /*11ef0*/  IADD3 R106, PT, PT, R182, -0x21, RZ ;  /* 0xffffffdfb66a7810 */ /* 0x000fe40007ffe0ff */
        /* <DEDUP_REMOVED lines=15> */
[CC--:B------:R-:W-:Y:S01]  /*11ff0*/  FFMA.FTZ R17, -R0.reuse, R106.reuse, R17 ;  /* 0x0000006a00117223 */ /* 0x0c0fe20000010111 */
        /* <DEDUP_REMOVED lines=73> */
[C---:B------:R-:W-:Y:S01]  /*12490*/  FFMA.FTZ R45, -R0.reuse, R2, R45 ;  /* 0x00000002002d7223 */ /* 0x040fe2000001012d */
[----:B------:R-:W-:Y:S01]  /*124a0*/  FMNMX3.FTZ R105, R103, R6, R7, !PT ;  /* 0x0000000667697276 */ /* 0x000fe20007810007 */
[----:B------:R-:W-:Y:S01]  /*124b0*/  FFMA.FTZ R51, -R0, R2, R51 ;  /* 0x0000000200337223 */ /* 0x000fe20000010133 */
[----:B------:R-:W-:Y:S01]  /*124c0*/  IADD3 R2, PT, PT, R182, -0x69, RZ ;  /* 0xffffff97b6027810 */ /* 0x000fe20007ffe0ff */
[CC--:B------:R-:W-:Y:S01]  /*124d0*/  FFMA.FTZ R40, -R0.reuse, R3.reuse, R40 ;  /* 0x0000000300287223 */ /* 0x0c0fe20000010128 */
[----:B------:R-:W-:Y:S01]  /*124e0*/  FMNMX3.FTZ R105, R105, R10, R11, !PT ;  /* 0x0000000a69697276 */ /* 0x000fe2000781000b */
        /* <DEDUP_REMOVED lines=102> */
[----:B------:R-:W-:Y:S01]  /*12b50*/  FFMA.FTZ R131, R24, R102, -R105 ;  /* 0x0000006618837223 */ /* 0x000fe20000010869 */
        /* <DEDUP_REMOVED lines=31> */
[C---:B------:R-:W-:Y:S01]  /*12d50*/  FMUL.FTZ R83, R103.reuse, R83 ;  /* 0x0000005367537220 */ /* 0x040fe20000410000 */
[----:B----4-:R-:W-:Y:S01]  /*12d60*/  F2FP.F16.F32.PACK_AB R96, R124, R125 ;  /* 0x0000007d7c60723e */ /* 0x010fe200000000ff */
[C---:B------:R-:W-:Y:S01]  /*12d70*/  FMUL.FTZ R80, R104.reuse, R80 ;  /* 0x0000005068507220 */ /* 0x040fe20000410000 */
[----:B------:R-:W-:Y:S01]  /*12d80*/  FMUL.FTZ R81, R104, R81 ;  /* 0x0000005168517220 */ /* 0x000fe20000410000 */
[--C-:B------:R-:W-:Y:S01]  /*12d90*/  FFMA.FTZ R127, R14, R102, -R121.reuse ;  /* 0x000000660e7f7223 */ /* 0x100fe20000010879 */
[----:B------:R-:W-:Y:S01]  /*12da0*/  FMUL.FTZ R14, R103, R90 ;  /* 0x0000005a670e7220 */ /* 0x000fe20000410000 */
[-C--:B------:R-:W-:Y:S01]  /*12db0*/  FFMA.FTZ R128, R15, R102.reuse, -R121 ;  /* 0x000000660f807223 */ /* 0x080fe20000010879 */
[C---:B------:R-:W-:Y:S01]  /*12dc0*/  FMUL.FTZ R15, R103.reuse, R91 ;  /* 0x0000005b670f7220 */ /* 0x040fe20000410000 */
[--C-:B------:R-:W-:Y:S01]  /*12dd0*/  FFMA.FTZ R130, R12, R102, -R105.reuse ;  /* 0x000000660c827223 */ /* 0x100fe20000010869 */
[----:B---3--:R-:W-:Y:S01]  /*12de0*/  F2FP.F16.F32.PACK_AB R98, R106, R123 ;  /* 0x0000007b6a62723e */ /* 0x008fe200000000ff */
[C---:B------:R-:W-:Y:S01]  /*12df0*/  FMUL.FTZ R12, R104.reuse, R88 ;  /* 0x00000058680c7220 */ /* 0x040fe20000410000 */
[----:B------:R-:W-:Y:S01]  /*12e00*/  MUFU.EX2 R127, R127 ;  /* 0x0000007f007f7308 */ /* 0x000fe20000000800 */
[----:B------:R-:W-:Y:S01]  /*12e10*/  FFMA.FTZ R126, R103, R186, R126 ;  /* 0x000000ba677e7223 */ /* 0x000fe2000001007e */
[-C--:B------:R-:W-:Y:S01]  /*12e20*/  FFMA.FTZ R129, R17, R102.reuse, -R105 ;  /* 0x0000006611817223 */ /* 0x080fe20000010869 */
[----:B------:R-:W-:Y:S07]  /*12e30*/  FMUL.FTZ R17, R104, R85 ;  /* 0x0000005568117220 */ /* 0x000fee0000410000 */
[----:B------:R-:W3:Y:S01]  /*12e40*/  MUFU.EX2 R128, R128 ;  /* 0x0000008000807308 */ /* 0x000ee20000000800 */
[C---:B-1----:R-:W-:Y:S09]  /*12e50*/  HMMA.16816.F32 R4, R96.reuse, R108, R4 ;  /* 0x0000006c6004723c */ /* 0x042ff20000001804 */
[----:B------:R-:W-:Y:S01]  /*12e60*/  MUFU.EX2 R130, R130 ;  /* 0x0000008200827308 */ /* 0x000fe20000000800 */
[-C--:B------:R-:W-:Y:S01]  /*12e70*/  FFMA.FTZ R132, R22, R102.reuse, -R121 ;  /* 0x0000006616847223 */ /* 0x080fe20000010879 */
[-CC-:B------:R-:W-:Y:S08]  /*12e80*/  FFMA.FTZ R133, R20, R102.reuse, -R105.reuse ;  /* 0x0000006614857223 */ /* 0x180ff00000010869 */
[----:B------:R-:W-:Y:S01]  /*12e90*/  MUFU.EX2 R129, R129 ;  /* 0x0000008100817308 */ /* 0x000fe20000000800 */
[C---:B------:R-:W-:Y:S01]  /*12ea0*/  HMMA.16816.F32 R8, R96.reuse, R110, R8 ;  /* 0x0000006e6008723c */ /* 0x040fe20000001808 */
[----:B------:R-:W1:Y:S02]  /*12eb0*/  LDSM.16.MT88.4 R108, [R163+0x6800] ;  /* 0x00680000a36c783b */ /* 0x000e640000004200 */
[-C--:B------:R-:W-:Y:S06]  /*12ec0*/  FFMA.FTZ R134, R21, R102.reuse, -R105 ;  /* 0x0000006615867223 */ /* 0x080fec0000010869 */
[----:B------:R-:W-:Y:S01]  /*12ed0*/  MUFU.EX2 R132, R132 ;  /* 0x0000008400847308 */ /* 0x000fe20000000800 */
[----:B---3--:R-:W-:Y:S01]  /*12ee0*/  F2FP.F16.F32.PACK_AB R85, R128, R127 ;  /* 0x0000007f8055723e */ /* 0x008fe200000000ff */
[-CC-:B------:R-:W-:Y:S01]  /*12ef0*/  FFMA.FTZ R42, R42, R102.reuse, -R121.reuse ;  /* 0x000000662a2a7223 */ /* 0x180fe20000010879 */
[-C--:B------:R-:W-:Y:S01]  /*12f00*/  FFMA.FTZ R43, R43, R102.reuse, -R121 ;  /* 0x000000662b2b7223 */ /* 0x080fe20000010879 */
[C---:B------:R-:W-:Y:S06]  /*12f10*/  HMMA.16816.F32 R68, R96.reuse, R112, R68 ;  /* 0x000000706044723c */ /* 0x040fec0000001844 */
[----:B------:R-:W-:Y:S01]  /*12f20*/  MUFU.EX2 R133, R133 ;  /* 0x0000008500857308 */ /* 0x000fe20000000800 */
[-CC-:B------:R-:W-:Y:S01]  /*12f30*/  FFMA.FTZ R40, R40, R102.reuse, -R105.reuse ;  /* 0x0000006628287223 */ /* 0x180fe20000010869 */
[-CC-:B------:R-:W-:Y:S08]  /*12f40*/  FFMA.FTZ R41, R41, R102.reuse, -R105.reuse ;  /* 0x0000006629297223 */ /* 0x180ff00000010869 */
[----:B------:R-:W3:Y:S01]  /*12f50*/  MUFU.EX2 R134, R134 ;  /* 0x0000008600867308 */ /* 0x000ee20000000800 */
[-C--:B------:R-:W-:Y:S01]  /*12f60*/  FFMA.FTZ R135, R45, R102.reuse, -R105 ;  /* 0x000000662d877223 */ /* 0x080fe20000010869 */
[-CC-:B------:R-:W-:Y:S01]  /*12f70*/  FFMA.FTZ R46, R46, R102.reuse, -R121.reuse ;  /* 0x000000662e2e7223 */ /* 0x180fe20000010879 */
[C---:B------:R-:W-:Y:S01]  /*12f80*/  HMMA.16816.F32 R72, R96.reuse, R114, R72 ;  /* 0x000000726048723c */ /* 0x040fe20000001848 */
[----:B------:R-:W4:Y:S06]  /*12f90*/  LDSM.16.MT88.4 R112, [R162+0x6800] ;  /* 0x00680000a270783b */ /* 0x000f2c0000004200 */
        /* <DEDUP_REMOVED lines=8> */
[----:B---3--:R-:W-:Y:S01]  /*13020*/  F2FP.F16.F32.PACK_AB R20, R134, R133 ;  /* 0x000000858614723e */ /* 0x008fe200000000ff */
[--C-:B------:R-:W-:Y:S01]  /*13030*/  FFMA.FTZ R116, R18, R102, -R121.reuse ;  /* 0x0000006612747223 */ /* 0x100fe20000010879 */
[----:B------:R-:W-:Y:S01]  /*13040*/  FMUL.FTZ R18, R103, R86 ;  /* 0x0000005667127220 */ /* 0x000fe20000410000 */
[-C--:B------:R-:W-:Y:S01]  /*13050*/  FFMA.FTZ R117, R19, R102.reuse, -R121 ;  /* 0x0000006613757223 */ /* 0x080fe20000010879 */
[----:B------:R-:W-:Y:S01]  /*13060*/  FMUL.FTZ R19, R103, R87 ;  /* 0x0000005767137220 */ /* 0x000fe20000410000 */
[C---:B------:R-:W-:Y:S04]  /*13070*/  HMMA.16816.F32 R80, R96.reuse, R118, R80 ;  /* 0x000000766050723c */ /* 0x040fe80000001850 */
[----:B------:R-:W-:Y:S01]  /*13080*/  MUFU.EX2 R40, R40 ;  /* 0x0000002800287308 */ /* 0x000fe20000000800 */
[-CC-:B------:R-:W-:Y:S01]  /*13090*/  FFMA.FTZ R119, R13, R102.reuse, -R105.reuse ;  /* 0x000000660d777223 */ /* 0x180fe20000010869 */
[--C-:B------:R-:W-:Y:S01]  /*130a0*/  FFMA.FTZ R118, R16, R102, -R105.reuse ;  /* 0x0000006610767223 */ /* 0x100fe20000010869 */
[C---:B------:R-:W-:Y:S07]  /*130b0*/  FMUL.FTZ R13, R104.reuse, R89 ;  /* 0x00000059680d7220 */ /* 0x040fee0000410000 */
[----:B------:R-:W-:Y:S01]  /*130c0*/  MUFU.EX2 R116, R116 ;  /* 0x0000007400747308 */ /* 0x000fe20000000800 */
[----:B------:R-:W3:Y:S01]  /*130d0*/  LDSM.16.MT88.4 R88, [R161+0x6800] ;  /* 0x00680000a158783b */ /* 0x000ee20000004200 */
[----:B------:R-:W-:Y:S01]  /*130e0*/  FMUL.FTZ R16, R104, R84 ;  /* 0x0000005468107220 */ /* 0x000fe20000410000 */
[-CC-:B------:R-:W-:Y:S07]  /*130f0*/  FFMA.FTZ R48, R48, R102.reuse, -R105.reuse ;  /* 0x0000006630307223 */ /* 0x180fee0000010869 */
[----:B------:R-:W5:Y:S01]  /*13100*/  MUFU.EX2 R117, R117 ;  /* 0x0000007500757308 */ /* 0x000f620000000800 */
[-CC-:B------:R-:W-:Y:S01]  /*13110*/  FFMA.FTZ R45, R49, R102.reuse, -R105.reuse ;  /* 0x00000066312d7223 */ /* 0x180fe20000010869 */
[C---:B--2---:R-:W-:Y:S08]  /*13120*/  HMMA.16816.F32 R12, R96.reuse, R92, R12 ;  /* 0x0000005c600c723c */ /* 0x044ff0000000180c */
[----:B------:R-:W2:Y:S01]  /*13130*/  MUFU.EX2 R119, R119 ;  /* 0x0000007700777308 */ /* 0x000ea20000000800 */
[-CC-:B------:R-:W-:Y:S01]  /*13140*/  FFMA.FTZ R49, R52, R102.reuse, -R105.reuse ;  /* 0x0000006634317223 */ /* 0x180fe20000010869 */
[-CC-:B------:R-:W-:Y:S01]  /*13150*/  FFMA.FTZ R52, R53, R102.reuse, -R105.reuse ;  /* 0x0000006635347223 */ /* 0x180fe20000010869 */
[-C--:B------:R-:W-:Y:S07]  /*13160*/  FFMA.FTZ R53, R56, R102.reuse, -R105 ;  /* 0x0000006638357223 */ /* 0x080fee0000010869 */
[----:B------:R-:W1:Y:S01]  /*13170*/  MUFU.EX2 R118, R118 ;  /* 0x0000007600767308 */ /* 0x000e620000000800 */
[-CC-:B------:R-:W-:Y:S01]  /*13180*/  FFMA.FTZ R62, R62, R102.reuse, -R121.reuse ;  /* 0x000000663e3e7223 */ /* 0x180fe20000010879 */
[----:B------:R-:W-:Y:S01]  /*13190*/  HMMA.16816.F32 R16, R96, R94, R16 ;  /* 0x0000005e6010723c */ /* 0x000fe20000001810 */
[----:B------:R-:W3:Y:S07]  /*131a0*/  LDSM.16.MT88.4 R92, [R160+0x6800] ;  /* 0x00680000a05c783b */ /* 0x000eee0000004200 */
[----:B------:R-:W-:Y:S01]  /*131b0*/  MUFU.EX2 R49, R49 ;  /* 0x0000003100317308 */ /* 0x000fe20000000800 */
[----:B------:R-:W-:Y:S01]  /*131c0*/  FFMA.FTZ R66, R66, R102, -R121 ;  /* 0x0000006642427223 */ /* 0x000fe20000010879 */
[----:B-----5:R-:W-:Y:S01]  /*131d0*/  F2FP.F16.F32.PACK_AB R87, R117, R116 ;  /* 0x000000747557723e */ /* 0x020fe200000000ff */
[----:B------:R-:W-:Y:S07]  /*131e0*/  FFMA.FTZ R56, R61, R102, -R105 ;  /* 0x000000663d387223 */ /* 0x000fee0000010869 */
[----:B------:R-:W-:Y:S01]  /*131f0*/  MUFU.EX2 R52, R52 ;  /* 0x0000003400347308 */ /* 0x000fe20000000800 */
[----:B------:R-:W-:Y:S01]  /*13200*/  FFMA.FTZ R125, R104, R187, R125 ;  /* 0x000000bb687d7223 */ /* 0x000fe2000001007d */
[----:B--2---:R-:W-:Y:S01]  /*13210*/  F2FP.F16.F32.PACK_AB R84, R119, R130 ;  /* 0x000000827754723e */ /* 0x004fe200000000ff */
[----:B------:R-:W2:Y:S07]  /*13220*/  LDSM.16.MT88.4 R96, [R163+0x7000] ;  /* 0x00700000a360783b */ /* 0x000eae0000004200 */
[----:B------:R-:W-:Y:S01]  /*13230*/  MUFU.EX2 R53, R53 ;  /* 0x0000003500357308 */ /* 0x000fe20000000800 */
[----:B------:R-:W-:Y:S01]  /*13240*/  FADD.FTZ R124, R124, R125 ;  /* 0x0000007d7c7c7221 */ /* 0x000fe20000010000 */
[----:B-1----:R-:W-:Y:S08]  /*13250*/  F2FP.F16.F32.PACK_AB R86, R129, R118 ;  /* 0x000000768156723e */ /* 0x002ff000000000ff */
[----:B------:R-:W-:Y:S01]  /*13260*/  MUFU.EX2 R41, R41 ;  /* 0x0000002900297308 */ /* 0x000fe20000000800 */
[----:B------:R-:W-:Y:S01]  /*13270*/  FADD.FTZ R123, R123, R124 ;  /* 0x0000007c7b7b7221 */ /* 0x000fe20000010000 */
[----:B------:R-:W-:Y:S08]  /*13280*/  ISETP.GT.AND P0, PT, R177, R168, PT ;  /* 0x000000a8b100720c */ /* 0x000ff00003f04270 */
[----:B------:R-:W-:Y:S01]  /*13290*/  MUFU.EX2 R46, R46 ;  /* 0x0000002e002e7308 */ /* 0x000fe20000000800 */
[C---:B------:R-:W-:Y:S09]  /*132a0*/  HMMA.16816.F32 R4, R84.reuse, R108, R4 ;  /* 0x0000006c5404723c */ /* 0x040ff20000001804 */
[----:B------:R-:W-:Y:S01]  /*132b0*/  MUFU.EX2 R47, R47 ;  /* 0x0000002f002f7308 */ /* 0x000fe20000000800 */
[----:B------:R-:W-:Y:S01]  /*132c0*/  FADD.FTZ R123, R106, R123 ;  /* 0x0000007b6a7b7221 */ /* 0x000fe20000010000 */
[----:B------:R-:W-:Y:S08]  /*132d0*/  MOV R103, R2 ;  /* 0x0000000200677202 */ /* 0x000ff00000000f00 */
[----:B------:R-:W-:Y:S01]  /*132e0*/  MUFU.EX2 R50, R50 ;  /* 0x0000003200327308 */ /* 0x000fe20000000800 */
[C---:B------:R-:W-:Y:S01]  /*132f0*/  HMMA.16816.F32 R8, R84.reuse, R110, R8 ;  /* 0x0000006e5408723c */ /* 0x040fe20000001808 */
[----:B------:R-:W1:Y:S08]  /*13300*/  LDSM.16.MT88.4 R108, [R162+0x7000] ;  /* 0x00700000a26c783b */ /* 0x000e700000004200 */
[----:B------:R-:W-:Y:S01]  /*13310*/  MUFU.EX2 R51, R51 ;  /* 0x0000003300337308 */ /* 0x000fe20000000800 */
[----:B------:R-:W-:Y:S01]  /*13320*/  FADD.FTZ R130, R130, R123 ;  /* 0x0000007b82827221 */ /* 0x000fe20000010000 */
[----:B------:R-:W-:Y:S08]  /*13330*/  MOV R104, R3 ;  /* 0x0000000300687202 */ /* 0x000ff00000000f00 */
[----:B------:R-:W-:Y:S01]  /*13340*/  MUFU.EX2 R44, R44 ;  /* 0x0000002c002c7308 */ /* 0x000fe20000000800 */
[C---:B----4-:R-:W-:Y:S03]  /*13350*/  HMMA.16816.F32 R68, R84.reuse, R112, R68 ;  /* 0x000000705444723c */ /* 0x050fe60000001844 */
[-CC-:B------:R-:W-:Y:S01]  /*13360*/  FFMA.FTZ R112, R27, R102.reuse, -R121.reuse ;  /* 0x000000661b707223 */ /* 0x180fe20000010879 */
[-CC-:B------:R-:W-:Y:S05]  /*13370*/  FFMA.FTZ R113, R23, R102.reuse, -R121.reuse ;  /* 0x0000006617717223 */ /* 0x180fea0000010879 */
[----:B------:R-:W-:Y:S01]  /*13380*/  MUFU.EX2 R135, R135 ;  /* 0x0000008700877308 */ /* 0x000fe20000000800 */
[----:B------:R-:W-:Y:S01]  /*13390*/  FADD.FTZ R119, R119, R130 ;  /* 0x0000008277777221 */ /* 0x000fe20000010000 */
[C---:B------:R-:W-:Y:S08]  /*133a0*/  HMMA.16816.F32 R72, R84.reuse, R114, R72 ;  /* 0x000000725448723c */ /* 0x040ff00000001848 */
[----:B------:R-:W-:Y:S01]  /*133b0*/  MUFU.EX2 R112, R112 ;  /* 0x0000007000707308 */ /* 0x000fe20000000800 */
[-C--:B------:R-:W-:Y:S01]  /*133c0*/  FFMA.FTZ R115, R26, R102.reuse, -R121 ;  /* 0x000000661a737223 */ /* 0x080fe20000010879 */
[----:B------:R-:W-:Y:S08]  /*133d0*/  FFMA.FTZ R114, R25, R102, -R105 ;  /* 0x0000006619727223 */ /* 0x000ff00000010869 */
[----:B------:R-:W4:Y:S01]  /*133e0*/  MUFU.EX2 R113, R113 ;  /* 0x0000007100717308 */ /* 0x000f220000000800 */
[----:B------:R-:W-:Y:S01]  /*133f0*/  LDSM.16.MT88.4 R24, [R160+0x7000] ;  /* 0x00700000a018783b */ /* 0x000fe20000004200 */
[----:B------:R-:W-:Y:S01]  /*13400*/  FADD.FTZ R118, R118, R119 ;  /* 0x0000007776767221 */ /* 0x000fe20000010000 */
[C---:B---3--:R-:W-:Y:S07]  /*13410*/  HMMA.16816.F32 R76, R84.reuse, R88, R76 ;  /* 0x00000058544c723c */ /* 0x048fee000000184c */
[----:B------:R-:W3:Y:S01]  /*13420*/  MUFU.EX2 R115, R115 ;  /* 0x0000007300737308 */ /* 0x000ee20000000800 */
[----:B------:R-:W-:Y:S09]  /*13430*/  FADD.FTZ R118, R129, R118 ;  /* 0x0000007681767221 */ /* 0x000ff20000010000 */
[----:B------:R-:W5:Y:S01]  /*13440*/  MUFU.EX2 R114, R114 ;  /* 0x0000007200727308 */ /* 0x000f620000000800 */
[----:B------:R-:W-:Y:S01]  /*13450*/  FADD.FTZ R133, R133, R118 ;  /* 0x0000007685857221 */ /* 0x000fe20000010000 */
[C---:B------:R-:W-:Y:S01]  /*13460*/  HMMA.16816.F32 R80, R84.reuse, R90, R80 ;  /* 0x0000005a5450723c */ /* 0x040fe20000001850 */
[----:B------:R-:W1:Y:S07]  /*13470*/  LDSM.16.MT88.4 R88, [R161+0x7000] ;  /* 0x00700000a158783b */ /* 0x000e6e0000004200 */
[----:B------:R-:W-:Y:S01]  /*13480*/  MUFU.EX2 R48, R48 ;  /* 0x0000003000307308 */ /* 0x000fe20000000800 */
[----:B----4-:R-:W-:Y:S01]  /*13490*/  F2FP.F16.F32.PACK_AB R21, R113, R132 ;  /* 0x000000847115723e */ /* 0x010fe200000000ff */
[----:B------:R-:W-:Y:S08]  /*134a0*/  FADD.FTZ R134, R134, R133 ;  /* 0x0000008586867221 */ /* 0x000ff00000010000 */
[----:B------:R-:W-:Y:S01]  /*134b0*/  MUFU.EX2 R45, R45 ;  /* 0x0000002d002d7308 */ /* 0x000fe20000000800 */
[----:B---3--:R-:W-:Y:S01]  /*134c0*/  F2FP.F16.F32.PACK_AB R23, R112, R115 ;  /* 0x000000737017723e */ /* 0x008fe200000000ff */
[C---:B------:R-:W-:Y:S08]  /*134d0*/  HMMA.16816.F32 R12, R84.reuse, R92, R12 ;  /* 0x0000005c540c723c */ /* 0x040ff0000000180c */
[----:B------:R-:W-:Y:S01]  /*134e0*/  MUFU.EX2 R56, R56 ;  /* 0x0000003800387308 */ /* 0x000fe20000000800 */
[C---:B-----5:R-:W-:Y:S01]  /*134f0*/  F2FP.F16.F32.PACK_AB R22, R114.reuse, R131 ;  /* 0x000000837216723e */ /* 0x060fe200000000ff */
[----:B------:R-:W-:Y:S01]  /*13500*/  FADD.FTZ R131, R131, R134 ;  /* 0x0000008683837221 */ /* 0x000fe20000010000 */
[----:B------:R-:W-:Y:S01]  /*13510*/  HMMA.16816.F32 R16, R84, R94, R16 ;  /* 0x0000005e5410723c */ /* 0x000fe20000001810 */
[----:B------:R-:W3:Y:S02]  /*13520*/  LDSM.16.MT88.4 R84, [R163+0x7800] ;  /* 0x00780000a354783b */ /* 0x000ee40000004200 */
[----:B------:R-:W-:Y:S05]  /*13530*/  FADD.FTZ R131, R114, R131 ;  /* 0x0000008372837221 */ /* 0x000fea0000010000 */
[C---:B--2---:R-:W-:Y:S01]  /*13540*/  HMMA.16816.F32 R4, R20.reuse, R96, R4 ;  /* 0x000000601404723c */ /* 0x044fe20000001804 */
[----:B------:R-:W2:Y:S04]  /*13550*/  LDSM.16.MT88.4 R92, [R162+0x7800] ;  /* 0x00780000a25c783b */ /* 0x000ea80000004200 */
[-CC-:B------:R-:W-:Y:S01]  /*13560*/  FFMA.FTZ R97, R30, R102.reuse, -R121.reuse ;  /* 0x000000661e617223 */ /* 0x180fe20000010879 */
[-C--:B------:R-:W-:Y:S02]  /*13570*/  FFMA.FTZ R96, R31, R102.reuse, -R121 ;  /* 0x000000661f607223 */ /* 0x080fe40000010879 */
[C---:B------:R-:W-:Y:S03]  /*13580*/  HMMA.16816.F32 R8, R20.reuse, R98, R8 ;  /* 0x000000621408723c */ /* 0x040fe60000001808 */
[-C--:B------:R-:W-:Y:S01]  /*13590*/  FFMA.FTZ R98, R28, R102.reuse, -R105 ;  /* 0x000000661c627223 */ /* 0x080fe20000010869 */
[-C--:B------:R-:W-:Y:S01]  /*135a0*/  FFMA.FTZ R99, R34, R102.reuse, -R121 ;  /* 0x0000006622637223 */ /* 0x080fe20000010879 */
[-C--:B------:R-:W-:Y:S01]  /*135b0*/  FFMA.FTZ R34, R29, R102.reuse, -R105 ;  /* 0x000000661d227223 */ /* 0x080fe20000010869 */
[----:B------:R-:W-:Y:S01]  /*135c0*/  MUFU.EX2 R97, R97 ;  /* 0x0000006100617308 */ /* 0x000fe20000000800 */
[----:B------:R-:W4:Y:S01]  /*135d0*/  LDSM.16.MT88.4 R28, [R161+0x7800] ;  /* 0x00780000a11c783b */ /* 0x000f220000004200 */
[C---:B-1----:R-:W-:Y:S08]  /*135e0*/  HMMA.16816.F32 R68, R20.reuse, R108, R68 ;  /* 0x0000006c1444723c */ /* 0x042ff00000001844 */
[----:B------:R-:W1:Y:S01]  /*135f0*/  MUFU.EX2 R96, R96 ;  /* 0x0000006000607308 */ /* 0x000e620000000800 */
[-CC-:B------:R-:W-:Y:S01]  /*13600*/  FFMA.FTZ R108, R38, R102.reuse, -R121.reuse ;  /* 0x00000066266c7223 */ /* 0x180fe20000010879 */
[-C--:B------:R-:W-:Y:S08]  /*13610*/  FFMA.FTZ R109, R39, R102.reuse, -R121 ;  /* 0x00000066276d7223 */ /* 0x080ff00000010879 */
[----:B------:R-:W-:Y:S01]  /*13620*/  MUFU.EX2 R99, R99 ;  /* 0x0000006300637308 */ /* 0x000fe20000000800 */
[C---:B------:R-:W-:Y:S09]  /*13630*/  HMMA.16816.F32 R72, R20.reuse, R110, R72 ;  /* 0x0000006e1448723c */ /* 0x040ff20000001848 */
[----:B------:R-:W-:Y:S01]  /*13640*/  MUFU.EX2 R98, R98 ;  /* 0x0000006200627308 */ /* 0x000fe20000000800 */
[-CC-:B------:R-:W-:Y:S01]  /*13650*/  FFMA.FTZ R110, R36, R102.reuse, -R105.reuse ;  /* 0x00000066246e7223 */ /* 0x180fe20000010869 */
[-C--:B------:R-:W-:Y:S02]  /*13660*/  FFMA.FTZ R111, R37, R102.reuse, -R105 ;  /* 0x00000066256f7223 */ /* 0x080fe40000010869 */
[----:B------:R-:W-:Y:S06]  /*13670*/  LDSM.16.MT88.4 R36, [R162+0x8800] ;  /* 0x00880000a224783b */ /* 0x000fec0000004200 */
[----:B------:R-:W-:Y:S01]  /*13680*/  MUFU.EX2 R108, R108 ;  /* 0x0000006c006c7308 */ /* 0x000fe20000000800 */
[C---:B------:R-:W-:Y:S03]  /*13690*/  HMMA.16816.F32 R76, R20.reuse, R88, R76 ;  /* 0x00000058144c723c */ /* 0x040fe6000000184c */
[-C--:B------:R-:W-:Y:S01]  /*136a0*/  FFMA.FTZ R88, R35, R102.reuse, -R121 ;  /* 0x0000006623587223 */ /* 0x080fe20000010879 */
[-CC-:B------:R-:W-:Y:S05]  /*136b0*/  FFMA.FTZ R89, R33, R102.reuse, -R105.reuse ;  /* 0x0000006621597223 */ /* 0x180fea0000010869 */
[----:B------:R-:W-:Y:S01]  /*136c0*/  MUFU.EX2 R109, R109 ;  /* 0x0000006d006d7308 */ /* 0x000fe20000000800 */
[C---:B------:R-:W-:Y:S09]  /*136d0*/  HMMA.16816.F32 R80, R20.reuse, R90, R80 ;  /* 0x0000005a1450723c */ /* 0x040ff20000001850 */
[----:B------:R5:W-:Y:S01]  /*136e0*/  MUFU.EX2 R91, R34 ;  /* 0x00000022005b7308 */ /* 0x000be20000000800 */
[----:B------:R-:W-:Y:S09]  /*136f0*/  FFMA.FTZ R90, R32, R102, -R105 ;  /* 0x00000066205a7223 */ /* 0x000ff20000010869 */
[----:B------:R-:W3:Y:S01]  /*13700*/  MUFU.EX2 R88, R88 ;  /* 0x0000005800587308 */ /* 0x000ee20000000800 */
[C---:B------:R-:W-:Y:S09]  /*13710*/  HMMA.16816.F32 R12, R20.reuse, R24, R12 ;  /* 0x00000018140c723c */ /* 0x040ff2000000180c */
[----:B------:R-:W-:Y:S10]  /*13720*/  MUFU.EX2 R90, R90 ;  /* 0x0000005a005a7308 */ /* 0x000ff40000000800 */
[----:B------:R-:W2:Y:S01]  /*13730*/  MUFU.EX2 R89, R89 ;  /* 0x0000005900597308 */ /* 0x000ea20000000800 */
[----:B-----5:R-:W-:Y:S01]  /*13740*/  LDSM.16.MT88.4 R32, [R163+0x8000] ;  /* 0x00800000a320783b */ /* 0x020fe20000004200 */
[----:B------:R-:W-:Y:S08]  /*13750*/  HMMA.16816.F32 R16, R20, R26, R16 ;  /* 0x0000001a1410723c */ /* 0x000ff00000001810 */
[----:B------:R-:W-:Y:S01]  /*13760*/  MUFU.EX2 R110, R110 ;  /* 0x0000006e006e7308 */ /* 0x000fe20000000800 */
[----:B-1----:R-:W-:Y:S02]  /*13770*/  F2FP.F16.F32.PACK_AB R21, R96, R97 ;  /* 0x000000616015723e */ /* 0x002fe400000000ff */
[----:B---3--:R-:W-:Y:S07]  /*13780*/  F2FP.F16.F32.PACK_AB R23, R88, R99 ;  /* 0x000000635817723e */ /* 0x008fee00000000ff */
[----:B------:R-:W1:Y:S01]  /*13790*/  MUFU.EX2 R111, R111 ;  /* 0x0000006f006f7308 */ /* 0x000e620000000800 */
[----:B------:R-:W-:Y:S01]  /*137a0*/  F2FP.F16.F32.PACK_AB R20, R91, R98 ;  /* 0x000000625b14723e */ /* 0x000fe200000000ff */
[----:B------:R-:W3:Y:S01]  /*137b0*/  LDSM.16.MT88.4 R24, [R160+0x7800] ;  /* 0x00780000a018783b */ /* 0x000ee20000004200 */
[----:B------:R-:W-:Y:S01]  /*137c0*/  FADD.FTZ R98, R98, R131 ;  /* 0x0000008362627221 */ /* 0x000fe20000010000 */
[----:B--2---:R-:W-:Y:S03]  /*137d0*/  F2FP.F16.F32.PACK_AB R22, R89, R90 ;  /* 0x0000005a5916723e */ /* 0x004fe600000000ff */
[----:B------:R-:W-:Y:S04]  /*137e0*/  FADD.FTZ R91, R91, R98 ;  /* 0x000000625b5b7221 */ /* 0x000fe80000010000 */
[----:B------:R-:W-:Y:S01]  /*137f0*/  FADD.FTZ R90, R90, R91 ;  /* 0x0000005b5a5a7221 */ /* 0x000fe20000010000 */
[C---:B------:R-:W-:Y:S03]  /*13800*/  HMMA.16816.F32 R4, R20.reuse, R84, R4 ;  /* 0x000000541404723c */ /* 0x040fe60000001804 */
[----:B------:R-:W-:Y:S05]  /*13810*/  FADD.FTZ R89, R89, R90 ;  /* 0x0000005a59597221 */ /* 0x000fea0000010000 */
[C---:B------:R-:W-:Y:S01]  /*13820*/  HMMA.16816.F32 R8, R20.reuse, R86, R8 ;  /* 0x000000561408723c */ /* 0x040fe20000001808 */
[----:B------:R-:W2:Y:S07]  /*13830*/  LDSM.16.MT88.4 R84, [R162+0x8000] ;  /* 0x00800000a254783b */ /* 0x000eae0000004200 */
[C---:B------:R-:W-:Y:S08]  /*13840*/  HMMA.16816.F32 R68, R20.reuse, R92, R68 ;  /* 0x0000005c1444723c */ /* 0x040ff00000001844 */
[C---:B------:R-:W-:Y:S01]  /*13850*/  HMMA.16816.F32 R72, R20.reuse, R94, R72 ;  /* 0x0000005e1448723c */ /* 0x040fe20000001848 */
[----:B------:R-:W-:Y:S07]  /*13860*/  LDSM.16.MT88.4 R92, [R163+0x9800] ;  /* 0x00980000a35c783b */ /* 0x000fee0000004200 */
[C---:B----4-:R-:W-:Y:S08]  /*13870*/  HMMA.16816.F32 R76, R20.reuse, R28, R76 ;  /* 0x0000001c144c723c */ /* 0x050ff0000000184c */
[C---:B------:R-:W-:Y:S01]  /*13880*/  HMMA.16816.F32 R80, R20.reuse, R30, R80 ;  /* 0x0000001e1450723c */ /* 0x040fe20000001850 */
[----:B------:R-:W4:Y:S07]  /*13890*/  LDSM.16.MT88.4 R28, [R161+0x8000] ;  /* 0x00800000a11c783b */ /* 0x000f2e0000004200 */
[C---:B---3--:R-:W-:Y:S08]  /*138a0*/  HMMA.16816.F32 R12, R20.reuse, R24, R12 ;  /* 0x00000018140c723c */ /* 0x048ff0000000180c */
[----:B------:R-:W-:Y:S01]  /*138b0*/  HMMA.16816.F32 R16, R20, R26, R16 ;  /* 0x0000001a1410723c */ /* 0x000fe20000001810 */
[----:B------:R-:W3:Y:S02]  /*138c0*/  LDSM.16.MT88.4 R24, [R160+0x8000] ;  /* 0x00800000a018783b */ /* 0x000ee40000004200 */
[----:B------:R-:W-:Y:S02]  /*138d0*/  F2FP.F16.F32.PACK_AB R21, R109, R108 ;  /* 0x0000006c6d15723e */ /* 0x000fe400000000ff */
[----:B------:R-:W-:Y:S02]  /*138e0*/  F2FP.F16.F32.PACK_AB R23, R43, R42 ;  /* 0x0000002a2b17723e */ /* 0x000fe400000000ff */
[----:B-1----:R-:W-:Y:S01]  /*138f0*/  F2FP.F16.F32.PACK_AB R20, R111, R110 ;  /* 0x0000006e6f14723e */ /* 0x002fe200000000ff */
[----:B------:R-:W-:Y:S01]  /*13900*/  FADD.FTZ R110, R110, R89 ;  /* 0x000000596e6e7221 */ /* 0x000fe20000010000 */
[----:B------:R-:W-:Y:S03]  /*13910*/  F2FP.F16.F32.PACK_AB R22, R41, R40 ;  /* 0x000000282916723e */ /* 0x000fe600000000ff */
[----:B------:R-:W-:Y:S04]  /*13920*/  FADD.FTZ R111, R111, R110 ;  /* 0x0000006e6f6f7221 */ /* 0x000fe80000010000 */
[C---:B------:R-:W-:Y:S03]  /*13930*/  HMMA.16816.F32 R4, R20.reuse, R32, R4 ;  /* 0x000000201404723c */ /* 0x040fe60000001804 */
[----:B------:R-:W-:Y:S04]  /*13940*/  FADD.FTZ R40, R40, R111 ;  /* 0x0000006f28287221 */ /* 0x000fe80000010000 */
[----:B------:R-:W-:Y:S01]  /*13950*/  FADD.FTZ R41, R41, R40 ;  /* 0x0000002829297221 */ /* 0x000fe20000010000 */
[C---:B------:R-:W-:Y:S01]  /*13960*/  HMMA.16816.F32 R8, R20.reuse, R34, R8 ;  /* 0x000000221408723c */ /* 0x040fe20000001808 */
[----:B------:R-:W1:Y:S07]  /*13970*/  LDSM.16.MT88.4 R32, [R163+0x8800] ;  /* 0x00880000a320783b */ /* 0x000e6e0000004200 */
[C---:B--2---:R-:W-:Y:S08]  /*13980*/  HMMA.16816.F32 R68, R20.reuse, R84, R68 ;  /* 0x000000541444723c */ /* 0x044ff00000001844 */
[C---:B------:R-:W-:Y:S08]  /*13990*/  HMMA.16816.F32 R72, R20.reuse, R86, R72 ;  /* 0x000000561448723c */ /* 0x040ff00000001848 */
        /* <DEDUP_REMOVED lines=8> */
[----:B------:R-:W-:Y:S01]  /*13a20*/  F2FP.F16.F32.PACK_AB R20, R135, R44 ;  /* 0x0000002c8714723e */ /* 0x000fe200000000ff */
[----:B------:R-:W-:Y:S01]  /*13a30*/  FADD.FTZ R44, R44, R41 ;  /* 0x000000292c2c7221 */ /* 0x000fe20000010000 */
[----:B------:R-:W-:Y:S03]  /*13a40*/  F2FP.F16.F32.PACK_AB R22, R45, R48 ;  /* 0x000000302d16723e */ /* 0x000fe600000000ff */
[----:B------:R-:W-:Y:S04]  /*13a50*/  FADD.FTZ R135, R135, R44 ;  /* 0x0000002c87877221 */ /* 0x000fe80000010000 */
[C---:B-1----:R-:W-:Y:S08]  /*13a60*/  HMMA.16816.F32 R4, R20.reuse, R32, R4 ;  /* 0x000000201404723c */ /* 0x042ff00000001804 */
[C---:B------:R-:W-:Y:S01]  /*13a70*/  HMMA.16816.F32 R8, R20.reuse, R34, R8 ;  /* 0x000000221408723c */ /* 0x040fe20000001808 */
[----:B------:R-:W1:Y:S07]  /*13a80*/  LDSM.16.MT88.4 R32, [R163+0x9000] ;  /* 0x00900000a320783b */ /* 0x000e6e0000004200 */
[C---:B------:R-:W-:Y:S03]  /*13a90*/  HMMA.16816.F32 R68, R20.reuse, R36, R68 ;  /* 0x000000241444723c */ /* 0x040fe60000001844 */
[-CC-:B------:R-:W-:Y:S01]  /*13aa0*/  FFMA.FTZ R37, R54, R102.reuse, -R121.reuse ;  /* 0x0000006636257223 */ /* 0x180fe20000010879 */
[-C--:B------:R-:W-:Y:S01]  /*13ab0*/  FFMA.FTZ R36, R58, R102.reuse, -R121 ;  /* 0x000000663a247223 */ /* 0x080fe20000010879 */
[-C--:B------:R-:W-:Y:S03]  /*13ac0*/  FFMA.FTZ R54, R57, R102.reuse, -R105 ;  /* 0x0000006639367223 */ /* 0x080fe60000010869 */
[C---:B------:R-:W-:Y:S01]  /*13ad0*/  HMMA.16816.F32 R72, R20.reuse, R38, R72 ;  /* 0x000000261448723c */ /* 0x040fe20000001848 */
[----:B------:R-:W-:Y:S02]  /*13ae0*/  MUFU.EX2 R37, R37 ;  /* 0x0000002500257308 */ /* 0x000fe40000000800 */
[-CC-:B------:R-:W-:Y:S01]  /*13af0*/  FFMA.FTZ R38, R55, R102.reuse, -R121.reuse ;  /* 0x0000006637267223 */ /* 0x180fe20000010879 */
[----:B------:R-:W-:Y:S07]  /*13b00*/  FFMA.FTZ R39, R59, R102, -R121 ;  /* 0x000000663b277223 */ /* 0x000fee0000010879 */
[----:B------:R-:W-:Y:S01]  /*13b10*/  MUFU.EX2 R36, R36 ;  /* 0x0000002400247308 */ /* 0x000fe20000000800 */
[C---:B--2---:R-:W-:Y:S09]  /*13b20*/  HMMA.16816.F32 R76, R20.reuse, R28, R76 ;  /* 0x0000001c144c723c */ /* 0x044ff2000000184c */
[----:B------:R-:W2:Y:S10]  /*13b30*/  MUFU.EX2 R38, R38 ;  /* 0x0000002600267308 */ /* 0x000eb40000000800 */
[----:B------:R-:W4:Y:S01]  /*13b40*/  MUFU.EX2 R39, R39 ;  /* 0x0000002700277308 */ /* 0x000f220000000800 */
[C---:B------:R-:W-:Y:S01]  /*13b50*/  HMMA.16816.F32 R80, R20.reuse, R30, R80 ;  /* 0x0000001e1450723c */ /* 0x040fe20000001850 */
[----:B------:R-:W5:Y:S08]  /*13b60*/  LDSM.16.MT88.4 R28, [R162+0x9000] ;  /* 0x00900000a21c783b */ /* 0x000f700000004200 */
[----:B------:R-:W1:Y:S01]  /*13b70*/  MUFU.EX2 R54, R54 ;  /* 0x0000003600367308 */ /* 0x000e620000000800 */
[C---:B---3--:R-:W-:Y:S03]  /*13b80*/  HMMA.16816.F32 R12, R20.reuse, R24, R12 ;  /* 0x00000018140c723c */ /* 0x048fe6000000180c */
[----:B------:R-:W-:Y:S04]  /*13b90*/  FADD.FTZ R25, R122, R126 ;  /* 0x0000007e7a197221 */ /* 0x000fe80000010000 */
[----:B------:R-:W-:Y:S01]  /*13ba0*/  FADD.FTZ R120, R120, R25 ;  /* 0x0000001978787221 */ /* 0x000fe20000010000 */
[----:B------:R-:W-:Y:S01]  /*13bb0*/  HMMA.16816.F32 R16, R20, R26, R16 ;  /* 0x0000001a1410723c */ /* 0x000fe20000001810 */
[----:B------:R-:W3:Y:S02]  /*13bc0*/  LDSM.16.MT88.4 R24, [R161+0x9000] ;  /* 0x00900000a118783b */ /* 0x000ee40000004200 */
[----:B--2---:R-:W-:Y:S01]  /*13bd0*/  F2FP.F16.F32.PACK_AB R21, R38, R37 ;  /* 0x000000252615723e */ /* 0x004fe200000000ff */
[----:B------:R-:W-:Y:S01]  /*13be0*/  FADD.FTZ R120, R107, R120 ;  /* 0x000000786b787221 */ /* 0x000fe20000010000 */
[----:B----4-:R-:W-:Y:S02]  /*13bf0*/  F2FP.F16.F32.PACK_AB R23, R39, R36 ;  /* 0x000000242717723e */ /* 0x010fe400000000ff */
[----:B------:R-:W-:Y:S01]  /*13c00*/  F2FP.F16.F32.PACK_AB R20, R52, R49 ;  /* 0x000000313414723e */ /* 0x000fe200000000ff */
[----:B------:R-:W-:Y:S01]  /*13c10*/  FADD.FTZ R55, R127, R120 ;  /* 0x000000787f377221 */ /* 0x000fe20000010000 */
[----:B-1----:R-:W-:Y:S03]  /*13c20*/  F2FP.F16.F32.PACK_AB R22, R54, R53 ;  /* 0x000000353616723e */ /* 0x002fe600000000ff */
[----:B------:R-:W-:Y:S04]  /*13c30*/  FADD.FTZ R55, R128, R55 ;  /* 0x0000003780377221 */ /* 0x000fe80000010000 */
[C---:B------:R-:W-:Y:S03]  /*13c40*/  HMMA.16816.F32 R4, R20.reuse, R32, R4 ;  /* 0x000000201404723c */ /* 0x040fe60000001804 */
[----:B------:R-:W-:Y:S01]  /*13c50*/  FADD.FTZ R116, R116, R55 ;  /* 0x0000003774747221 */ /* 0x000fe20000010000 */
[-C--:B------:R-:W-:Y:S03]  /*13c60*/  FFMA.FTZ R55, R64, R102.reuse, -R105 ;  /* 0x0000006640377223 */ /* 0x080fe60000010869 */
[----:B------:R-:W-:Y:S01]  /*13c70*/  FADD.FTZ R117, R117, R116 ;  /* 0x0000007475757221 */ /* 0x000fe20000010000 */
[C---:B------:R-:W-:Y:S01]  /*13c80*/  HMMA.16816.F32 R8, R20.reuse, R34, R8 ;  /* 0x000000221408723c */ /* 0x040fe20000001808 */
[----:B------:R-:W1:Y:S01]  /*13c90*/  LDSM.16.MT88.4 R32, [R160+0x9000] ;  /* 0x00900000a020783b */ /* 0x000e620000004200 */
[----:B------:R-:W-:Y:S01]  /*13ca0*/  MUFU.EX2 R55, R55 ;  /* 0x0000003700377308 */ /* 0x000fe20000000800 */
[----:B------:R-:W-:Y:S04]  /*13cb0*/  FADD.FTZ R132, R132, R117 ;  /* 0x0000007584847221 */ /* 0x000fe80000010000 */
[----:B------:R-:W-:Y:S01]  /*13cc0*/  FADD.FTZ R132, R113, R132 ;  /* 0x0000008471847221 */ /* 0x000fe20000010000 */
[C---:B-----5:R-:W-:Y:S04]  /*13cd0*/  HMMA.16816.F32 R68, R20.reuse, R28, R68 ;  /* 0x0000001c1444723c */ /* 0x060fe80000001844 */
[----:B------:R-:W-:Y:S01]  /*13ce0*/  MUFU.EX2 R28, R62 ;  /* 0x0000003e001c7308 */ /* 0x000fe20000000800 */
[-CC-:B------:R-:W-:Y:S01]  /*13cf0*/  FFMA.FTZ R29, R63, R102.reuse, -R121.reuse ;  /* 0x000000663f1d7223 */ /* 0x180fe20000010879 */
[-C--:B------:R-:W-:Y:S01]  /*13d00*/  FFMA.FTZ R121, R67, R102.reuse, -R121 ;  /* 0x0000006643797223 */ /* 0x080fe20000010879 */
[----:B------:R-:W-:Y:S01]  /*13d10*/  FADD.FTZ R115, R115, R132 ;  /* 0x0000008473737221 */ /* 0x000fe20000010000 */
[C---:B------:R-:W-:Y:S06]  /*13d20*/  HMMA.16816.F32 R72, R20.reuse, R30, R72 ;  /* 0x0000001e1448723c */ /* 0x040fec0000001848 */
[----:B------:R-:W2:Y:S01]  /*13d30*/  MUFU.EX2 R29, R29 ;  /* 0x0000001d001d7308 */ /* 0x000ea20000000800 */
[----:B------:R-:W-:Y:S01]  /*13d40*/  FADD.FTZ R112, R112, R115 ;  /* 0x0000007370707221 */ /* 0x000fe20000010000 */
[-CC-:B------:R-:W-:Y:S08]  /*13d50*/  FFMA.FTZ R31, R60, R102.reuse, -R105.reuse ;  /* 0x000000663c1f7223 */ /* 0x180ff00000010869 */
[----:B------:R-:W-:Y:S01]  /*13d60*/  MUFU.EX2 R30, R66 ;  /* 0x00000042001e7308 */ /* 0x000fe20000000800 */
[----:B------:R-:W-:Y:S01]  /*13d70*/  FFMA.FTZ R105, R65, R102, -R105 ;  /* 0x0000006641697223 */ /* 0x000fe20000010869 */
[----:B------:R-:W-:Y:S01]  /*13d80*/  FADD.FTZ R97, R97, R112 ;  /* 0x0000007061617221 */ /* 0x000fe20000010000 */
[C---:B---3--:R-:W-:Y:S07]  /*13d90*/  HMMA.16816.F32 R76, R20.reuse, R24, R76 ;  /* 0x00000018144c723c */ /* 0x048fee000000184c */
[----:B------:R-:W3:Y:S01]  /*13da0*/  MUFU.EX2 R121, R121 ;  /* 0x0000007900797308 */ /* 0x000ee20000000800 */
[----:B------:R-:W-:Y:S09]  /*13db0*/  FADD.FTZ R96, R96, R97 ;  /* 0x0000006160607221 */ /* 0x000ff20000010000 */
[----:B------:R-:W4:Y:S01]  /*13dc0*/  MUFU.EX2 R31, R31 ;  /* 0x0000001f001f7308 */ /* 0x000f220000000800 */
[----:B--2---:R-:W-:Y:S01]  /*13dd0*/  F2FP.F16.F32.PACK_AB R85, R29, R28 ;  /* 0x0000001c1d55723e */ /* 0x004fe200000000ff */
[C---:B------:R-:W-:Y:S01]  /*13de0*/  HMMA.16816.F32 R80, R20.reuse, R26, R80 ;  /* 0x0000001a1450723c */ /* 0x040fe20000001850 */
[----:B------:R-:W2:Y:S07]  /*13df0*/  LDSM.16.MT88.4 R24, [R162+0x9800] ;  /* 0x00980000a218783b */ /* 0x000eae0000004200 */
[----:B------:R-:W5:Y:S01]  /*13e00*/  MUFU.EX2 R58, R105 ;  /* 0x00000069003a7308 */ /* 0x000f620000000800 */
[----:B------:R-:W-:Y:S01]  /*13e10*/  FADD.FTZ R99, R99, R96 ;  /* 0x0000006063637221 */ /* 0x000fe20000010000 */
[----:B---3--:R-:W-:Y:S01]  /*13e20*/  F2FP.F16.F32.PACK_AB R87, R121, R30 ;  /* 0x0000001e7957723e */ /* 0x008fe200000000ff */
[C---:B-1----:R-:W-:Y:S03]  /*13e30*/  HMMA.16816.F32 R12, R20.reuse, R32, R12 ;  /* 0x00000020140c723c */ /* 0x042fe6000000180c */
[----:B----4-:R-:W-:Y:S01]  /*13e40*/  F2FP.F16.F32.PACK_AB R84, R56, R31 ;  /* 0x0000001f3854723e */ /* 0x010fe200000000ff */
[----:B------:R-:W-:Y:S01]  /*13e50*/  FADD.FTZ R33, R88, R99 ;  /* 0x0000006358217221 */ /* 0x000fe20000010000 */
[----:B-----5:R-:W-:Y:S03]  /*13e60*/  F2FP.F16.F32.PACK_AB R86, R58, R55 ;  /* 0x000000373a56723e */ /* 0x020fe600000000ff */
[----:B------:R-:W-:Y:S01]  /*13e70*/  HMMA.16816.F32 R16, R20, R34, R16 ;  /* 0x000000221410723c */ /* 0x000fe20000001810 */
[----:B------:R-:W1:Y:S02]  /*13e80*/  LDSM.16.MT88.4 R20, [R161+0x9800] ;  /* 0x00980000a114783b */ /* 0x000e640000004200 */
        /* <DEDUP_REMOVED lines=36> */
.L_x_12671:
[----:B------:R1:W5:Y:S01]  /*140d0*/  LD.E R4, desc[UR4][R100.64+0xd8] ;  /* 0x0000d80464047980 */ /* 0x000362000c101900 */
[----:B------:R-:W-:Y:S01]  /*140e0*/  UMOV UR7, 0xffffffff ;  /* 0xffffffff00077882 */ /* 0x000fe20000000000 */
[----:B------:R-:W-:Y:S02]  /*140f0*/  SHF.R.U32.HI R0, RZ, 0x1, R175 ;  /* 0x00000001ff007819 */ /* 0x000fe400000116af */
        /* <DEDUP_REMOVED lines=8> */
.L_x_12686:
[----:B------:R-:W2:Y:S01]  /*14180*/  MUFU.RCP R10, R6 ;  /* 0x00000006000a7308 */ /* 0x000ea20000001000 */
[----:B----4-:R-:W-:Y:S01]  /*14190*/  FADD.FTZ R5, R9, R12 ;  /* 0x0000000c09057221 */ /* 0x010fe20000010000 */
[C---:B------:R-:W-:Y:S01]  /*141a0*/  SHF.L.U32 R8, R175.reuse, 0x1, RZ ;  /* 0x00000001af087819 */ /* 0x040fe200000006ff */
[----:B------:R-:W-:Y:S01]  /*141b0*/  BAR.SYNC.DEFER_BLOCKING 0x0 ;  /* 0x0000000000007b1d */ /* 0x000fe20000010000 */
[C---:B------:R-:W-:Y:S02]  /*141c0*/  SHF.L.U32 R7, R175.reuse, 0x4, RZ ;  /* 0x00000004af077819 */ /* 0x040fe400000006ff */
[----:B---3--:R-:W-:Y:S02]  /*141d0*/  SHF.L.U32 R9, R175, 0x5, RZ ;  /* 0x00000005af097819 */ /* 0x008fe400000006ff */
[----:B------:R-:W-:Y:S01]  /*141e0*/  LOP3.LUT R14, R8, 0x6, RZ, 0xc0, !PT ;  /* 0x00000006080e7812 */ /* 0x000fe200078ec0ff */
[----:B------:R-:W3:Y:S01]  /*141f0*/  MUFU.RCP R12, R5 ;  /* 0x00000005000c7308 */ /* 0x000ee20000001000 */
[----:B------:R-:W-:-:S02]  /*14200*/  FSETP.NE.FTZ.AND P1, PT, R6, RZ, PT ;  /* 0x000000ff0600720b */ /* 0x000fc40003f35000 */
[----:B------:R-:W-:Y:S02]  /*14210*/  LOP3.LUT R11, R7, 0x1c0, RZ, 0xc0, !PT ;  /* 0x000001c0070b7812 */ /* 0x000fe400078ec0ff */
[----:B------:R-:W-:Y:S02]  /*14220*/  FSETP.NE.FTZ.AND P0, PT, R5, RZ, PT ;  /* 0x000000ff0500720b */ /* 0x000fe40003f15000 */
[----:B------:R-:W-:Y:S02]  /*14230*/  LOP3.LUT R9, R14, 0x7c00, R9, 0xf8, !PT ;  /* 0x00007c000e097812 */ /* 0x000fe400078ef809 */
[----:B------:R-:W-:Y:S02]  /*14240*/  LOP3.LUT R14, R11, 0x38, R8, 0xf8, !PT ;  /* 0x000000380b0e7812 */ /* 0x000fe400078ef808 */
[----:B------:R-:W-:Y:S02]  /*14250*/  R2P PR, R175, 0x1c ;  /* 0x0000001caf007804 */ /* 0x000fe40000000000 */
[----:B--2---:R-:W-:-:S02]  /*14260*/  FSEL R10, R10, 1, P1 ;  /* 0x3f8000000a0a7808 */ /* 0x004fc40000800000 */
[----:B------:R-:W-:Y:S02]  /*14270*/  LOP3.LUT R9, R9, R14, RZ, 0xfc, !PT ;  /* 0x0000000e09097212 */ /* 0x000fe400078efcff */
        /* <DEDUP_REMOVED lines=18> */
[----:B---3--:R-:W-:Y:S02]  /*143a0*/  FSEL R8, R12, 1, P0 ;  /* 0x3f8000000c087808 */ /* 0x008fe40000000000 */
[----:B------:R-:W-:Y:S02]  /*143b0*/  LEA R9, R9, UR6, 0x2 ;  /* 0x0000000609097c11 */ /* 0x000fe4000f8e10ff */
[----:B------:R-:W-:Y:S01]  /*143c0*/  SEL R12, R11, 0xffffffc0, !P3 ;  /* 0xffffffc00b0c7807 */ /* 0x000fe20005800000 */
[----:B------:R-:W-:Y:S01]  /*143d0*/  FMUL.FTZ R98, R8, R98 ;  /* 0x0000006208627220 */ /* 0x000fe20000410000 */
        /* <DEDUP_REMOVED lines=20> */
[----:B------:R-:W-:Y:S01]  /*14520*/  STS.64 [R9], R96 ;  /* 0x0000006009007388 */ /* 0x000fe20000000a00 */
[----:B------:R-:W-:-:S02]  /*14530*/  IADD3 R14, PT, PT, R10, R11, RZ ;  /* 0x0000000b0a0e7210 */ /* 0x000fc40007ffe0ff */
[-C--:B------:R-:W-:Y:S01]  /*14540*/  IADD3 R15, PT, PT, R12, R13.reuse, RZ ;  /* 0x0000000d0c0f7210 */ /* 0x080fe20007ffe0ff */
[----:B------:R2:W-:Y:S01]  /*14550*/  STS.64 [R9+0x800], R98 ;  /* 0x0008006209007388 */ /* 0x0005e20000000a00 */
[C---:B------:R-:W-:Y:S02]  /*14560*/  IADD3 R12, PT, PT, R10.reuse, R13, RZ ;  /* 0x0000000d0a0c7210 */ /* 0x040fe40007ffe0ff */
[----:B------:R-:W-:Y:S01]  /*14570*/  IADD3 R10, PT, PT, R10, R15, RZ ;  /* 0x0000000f0a0a7210 */ /* 0x000fe20007ffe0ff */
[----:B------:R-:W-:Y:S04]  /*14580*/  STS.64 [R8], R92 ;  /* 0x0000005c08007388 */ /* 0x000fe80000000a00 */
[----:B------:R3:W-:Y:S04]  /*14590*/  STS.64 [R8+0x800], R94 ;  /* 0x0008005e08007388 */ /* 0x0007e80000000a00 */
        /* <DEDUP_REMOVED lines=13> */
[----:B--2---:R-:W2:Y:S01]  /*14670*/  LD.E R9, desc[UR4][R100.64+0x60] ;  /* 0x0000600464097980 */ /* 0x004ea2000c101900 */
[----:B------:R-:W1:Y:S01]  /*14680*/  @P1 MUFU.LG2 R6, R6 ;  /* 0x0000000600061308 */ /* 0x000e620000000c00 */
[----:B------:R-:W-:-:S02]  /*14690*/  SHF.L.U32 R36, R175, 0x2, RZ ;  /* 0x00000002af247819 */ /* 0x000fc400000006ff */
[----:B------:R2:W5:Y:S01]  /*146a0*/  LD.E R39, desc[UR4][R100.64+0xcc] ;  /* 0x0000cc0464277980 */ /* 0x000562000c101900 */
[--C-:B---3--:R-:W-:Y:S02]  /*146b0*/  SHF.R.U32.HI R8, RZ, 0x1, R175.reuse ;  /* 0x00000001ff087819 */ /* 0x108fe400000116af */
[----:B----4-:R-:W-:Y:S01]  /*146c0*/  LOP3.LUT R13, R36, 0x1f8, RZ, 0xc0, !PT ;  /* 0x000001f8240d7812 */ /* 0x010fe200078ec0ff */
[----:B------:R3:W5:Y:S01]  /*146d0*/  LD.E.64 R44, desc[UR4][R100.64+0x78] ;  /* 0x00007804642c7980 */ /* 0x000762000c101b00 */
[----:B------:R-:W4:Y:S01]  /*146e0*/  @P0 MUFU.LG2 R5, R5 ;  /* 0x0000000500050308 */ /* 0x000f220000000c00 */
[----:B------:R-:W-:Y:S02]  /*146f0*/  SHF.R.U32.HI R11, RZ, 0x2, R175 ;  /* 0x00000002ff0b7819 */ /* 0x000fe400000116af */
[----:B------:R3:W5:Y:S01]  /*14700*/  LD.E.64 R42, desc[UR4][R100.64+0xa8] ;  /* 0x0000a804642a7980 */ /* 0x000762000c101b00 */
[----:B-1----:R-:W-:Y:S02]  /*14710*/  LOP3.LUT R12, R8, 0x30, RZ, 0xc0, !PT ;  /* 0x00000030080c7812 */ /* 0x002fe400078ec0ff */
[----:B------:R-:W-:-:S02]  /*14720*/  LOP3.LUT R8, R13, 0x38, R0, 0x78, !PT ;  /* 0x000000380d087812 */ /* 0x000fc400078e7800 */
[----:B------:R-:W-:Y:S01]  /*14730*/  LOP3.LUT R0, R12, 0x7, R11, 0xf8, !PT ;  /* 0x000000070c007812 */ /* 0x000fe200078ef80b */
[----:B------:R-:W-:Y:S01]  /*14740*/  @P1 FMUL.FTZ R11, R6, 0.69314718246459960938 ;  /* 0x3f317218060b1820 */ /* 0x000fe20000410000 */
[----:B------:R-:W-:Y:S02]  /*14750*/  LOP3.LUT R7, R7, 0x10, RZ, 0xc0, !PT ;  /* 0x0000001007077812 */ /* 0x000fe400078ec0ff */
[----:B------:R-:W-:Y:S01]  /*14760*/  MOV R38, 0xff800000 ;  /* 0xff80000000267802 */ /* 0x000fe20000000f00 */
[----:B-----5:R-:W-:Y:S01]  /*14770*/  @P1 FFMA.FTZ R38, R4, R3, R11 ;  /* 0x0000000304261223 */ /* 0x020fe2000001000b */
[----:B------:R-:W-:Y:S01]  /*14780*/  LEA R3, R8, R7, 0x2 ;  /* 0x0000000708037211 */ /* 0x000fe200078e10ff */
[----:B------:R-:W-:Y:S01]  /*14790*/  BAR.SYNC.DEFER_BLOCKING 0x0 ;  /* 0x0000000000007b1d */ /* 0x000fe20000010000 */
[----:B------:R-:W-:Y:S01]  /*147a0*/  MOV R37, 0xff800000 ;  /* 0xff80000000257802 */ /* 0x000fe20000000f00 */
[----:B----4-:R-:W-:Y:S01]  /*147b0*/  @P0 FMUL.FTZ R5, R5, 0.69314718246459960938 ;  /* 0x3f31721805050820 */ /* 0x010fe20000410000 */
[----:B------:R-:W-:-:S03]  /*147c0*/  LOP3.LUT P2, RZ, R175, 0x3, RZ, 0xc0, !PT ;  /* 0x00000003afff7812 */ /* 0x000fc6000784c0ff */
[----:B------:R-:W-:Y:S01]  /*147d0*/  @P0 FFMA.FTZ R37, R4, R2, R5 ;  /* 0x0000000204250223 */ /* 0x000fe20000010005 */
[----:B------:R3:W1:Y:S04]  /*147e0*/  LDS.128 R32, [R3+UR6] ;  /* 0x0000000603207984 */ /* 0x0006680008000c00 */
[----:B------:R3:W4:Y:S04]  /*147f0*/  LDS.128 R28, [R3+UR6+0x800] ;  /* 0x00080006031c7984 */ /* 0x0007280008000c00 */
[----:B------:R3:W1:Y:S04]  /*14800*/  LDS.128 R24, [R3+UR6+0x1000] ;  /* 0x0010000603187984 */ /* 0x0006680008000c00 */
[----:B------:R3:W1:Y:S04]  /*14810*/  LDS.128 R20, [R3+UR6+0x1800] ;  /* 0x0018000603147984 */ /* 0x0006680008000c00 */
[----:B------:R3:W1:Y:S04]  /*14820*/  LDS.128 R16, [R3+UR6+0x2000] ;  /* 0x0020000603107984 */ /* 0x0006680008000c00 */
[----:B------:R3:W1:Y:S04]  /*14830*/  LDS.128 R12, [R3+UR6+0x2800] ;  /* 0x00280006030c7984 */ /* 0x0006680008000c00 */
[----:B------:R3:W1:Y:S01]  /*14840*/  LDS.128 R4, [R3+UR6+0x3800] ;  /* 0x0038000603047984 */ /* 0x0006620008000c00 */
[----:B------:R-:W-:Y:S01]  /*14850*/  BSSY.RECONVERGENT B0, `(.L_x_12680) ;  /* 0x0000010000007945 */ /* 0x000fe20003800200 */
[----:B------:R-:W-:-:S04]  /*14860*/  IMAD R40, R40, UR8, R183 ;  /* 0x0000000828287c24 */ /* 0x000fc8000f8e02b7 */
[----:B--2---:R-:W-:-:S04]  /*14870*/  IMAD R9, R40, R9, R180 ;  /* 0x0000000928097224 */ /* 0x004fc800078e02b4 */
[----:B------:R-:W-:Y:S02]  /*14880*/  IMAD R41, R41, R9, R178 ;  /* 0x0000000929297224 */ /* 0x000fe400078e02b2 */
[----:B------:R3:W2:Y:S01]  /*14890*/  LDS.128 R8, [R3+UR6+0x3000] ;  /* 0x0030000603087984 */ /* 0x0006a20008000c00 */
[----:B-1--4-:R-:W-:Y:S05]  /*148a0*/  @P2 BRA `(.L_x_12681) ;  /* 0x0000000000282947 */ /* 0x012fea0003800000 */
[----:B---3--:R-:W-:Y:S01]  /*148b0*/  IMAD.IADD R3, R181, 0x1, -R178 ;  /* 0x00000001b5037824 */ /* 0x008fe200078e0ab2 */
        /* <DEDUP_REMOVED lines=9> */
.L_x_12681:
[----:B------:R-:W-:Y:S05]  /*14950*/  BSYNC.RECONVERGENT B0 ;  /* 0x0000000000007941 */ /* 0x000fea0003800200 */
.L_x_12680:
[----:B---3--:R-:W3:Y:S01]  /*14960*/  LD.E R100, desc[UR4][R100.64+0xc0] ;  /* 0x0000c00464647980 */ /* 0x008ee2000c101900 */
[C---:B------:R-:W-:Y:S01]  /*14970*/  LOP3.LUT R3, R36.reuse, 0xfc0, RZ, 0xc0, !PT ;  /* 0x00000fc024037812 */ /* 0x040fe200078ec0ff */
[----:B------:R-:W-:Y:S01]  /*14980*/  IMAD R39, R41, R39, RZ ;  /* 0x0000002729277224 */ /* 0x000fe200078e02ff */
[----:B------:R-:W4:Y:S02]  /*14990*/  S2R R0, SR_TID.X ;  /* 0x0000000000007919 */ /* 0x000f240000002100 */
[----:B------:R-:W-:Y:S01]  /*149a0*/  LOP3.LUT R2, R3, 0x3c, R36, 0xf8, !PT ;  /* 0x0000003c03027812 */ /* 0x000fe200078ef824 */
[----:B------:R-:W-:Y:S01]  /*149b0*/  IMAD.IADD R178, R181, 0x1, -R178 ;  /* 0x00000001b5b27824 */ /* 0x000fe200078e0ab2 */
[----:B------:R-:W-:Y:S01]  /*149c0*/  LOP3.LUT R3, R36, 0x3c, RZ, 0xc0, !PT ;  /* 0x0000003c24037812 */ /* 0x000fe200078ec0ff */
[----:B------:R-:W-:Y:S01]  /*149d0*/  IMAD.MOV.U32 R175, RZ, RZ, 0x0 ;  /* 0x00000000ffaf7424 */ /* 0x000fe200078e00ff */
[----:B-1----:R-:W-:Y:S02]  /*149e0*/  IADD3 R37, P1, PT, R39, R2, RZ ;  /* 0x0000000227257210 */ /* 0x002fe40007f3e0ff */
[----:B---3--:R-:W-:-:S02]  /*149f0*/  ISETP.GE.AND P0, PT, R3, R100, PT ;  /* 0x000000640300720c */ /* 0x008fc40003f06270 */
[----:B----4-:R-:W-:Y:S02]  /*14a00*/  SHF.R.U32.HI R3, RZ, 0x4, R0 ;  /* 0x00000004ff037819 */ /* 0x010fe40000011600 */
        /* <DEDUP_REMOVED lines=23> */
[----:B------:R-:W-:Y:S04]  /*14b80*/  @!P3 ST.E.128 desc[UR4][R36.64+0x2800], R12 ;  /* 0x0028000c2400b985 */ /* 0x000fe8000c101d04 */
[----:B--2---:R1:W-:Y:S02]  /*14b90*/  @!P1 ST.E.128 desc[UR4][R36.64+0x3000], R8 ;  /* 0x0030000824009985 */ /* 0x0043e4000c101d04 */
[----:B-1----:R-:W-:Y:S05]  /*14ba0*/  @P0 RET.REL.NODEC R174 `(_ZN5flash24flash_fwd_splitkv_kernelI23Flash_fwd_kernel_traitsILi64ELi64ELi128ELi4ELb0ELb0EN7cutlass6half_tE19Flash_kernel_traitsILi64ELi64ELi128ELi4ES3_EELb0ELb0ELb1ELb0ELb0ELb0ELb1ELb1EEEvNS_16Flash_fwd_paramsE) ;  /* 0xfffffeb4ae140950 */ /* 0x002fea0003c3ffff */
[----:B------:R-:W-:Y:S01]  /*14bb0*/  MOV R175, 0x0 ;  /* 0x0000000000af7802 */ /* 0x000fe20000000f00 */
[----:B------:R1:W-:Y:S03]  /*14bc0*/  ST.E.128 desc[UR4][R36.64+0x3800], R4 ;  /* 0x0038000424007985 */ /* 0x0003e6000c101d04 */
[----:B-1----:R-:W-:Y:S05]  /*14bd0*/  RET.REL.NODEC R174 `(_ZN5flash24flash_fwd_splitkv_kernelI23Flash_fwd_kernel_traitsILi64ELi64ELi128ELi4ELb0ELb0EN7cutlass6half_tE19Flash_kernel_traitsILi64ELi64ELi128ELi4ES3_EELb0ELb0ELb1ELb0ELb0ELb0ELb1ELb1EEEvNS_16Flash_fwd_paramsE) ;  /* 0xfffffeb4ae087950 */ /* 0x002fea0003c3ffff */
.L_x_12679:
[----:B------:R-:W-:Y:S01]  /*14be0*/  MOV R8, 0x2 ;  /* 0x0000000200087802 */ /* 0x000fe20000000f00 */
[----:B------:R-:W-:Y:S01]  /*14bf0*/  IMAD.MOV.U32 R7, RZ, RZ, -0x1 ;  /* 0xffffffffff077424 */ /* 0x000fe200078e00ff */
[----:B------:R-:W-:-:S07]  /*14c00*/  MOV R5, 0x1f ;  /* 0x0000001f00057802 */ /* 0x000fce0000000f00 */
[----:B-1---5:R-:W-:Y:S05]  /*14c10*/  WARPSYNC.COLLECTIVE R7, `(.L_x_12682) ;  /* 0x0000000007087348 */ /* 0x022fea0003c00000 */
[----:B------:R2:W3:Y:S02]  /*14c20*/  SHFL.BFLY P0, R10, R187, R8, R5 ;  /* 0x0c000008bb0a7389 */ /* 0x0004e40000000005 */
[----:B-123-5:R-:W-:Y:S05]  /*14c30*/  ENDCOLLECTIVE ;  /* 0x000000000000791b */ /* 0x02efea0003800000 */
.L_x_12682:
[----:B------:R-:W-:Y:S02]  /*14c40*/  MOV R6, R10 ;  /* 0x0000000a00067202 */ /* 0x000fe40000000f00 */
[----:B------:R-:W-:-:S03]  /*14c50*/  MOV R8, 0x1 ;  /* 0x0000000100087802 */ /* 0x000fc60000000f00 */
[----:B------:R-:W-:-:S04]  /*14c60*/  FADD.FTZ R11, R6, R187 ;  /* 0x000000bb060b7221 */ /* 0x000fc80000010000 */
[----:B------:R-:W-:-:S07]  /*14c70*/  IMAD.MOV.U32 R187, RZ, RZ, R11 ;  /* 0x000000ffffbb7224 */ /* 0x000fce00078e000b */
[----:B------:R-:W-:Y:S05]  /*14c80*/  WARPSYNC.COLLECTIVE R7, `(.L_x_12683) ;  /* 0x0000000007087348 */ /* 0x000fea0003c00000 */
[----:B------:R1:W2:Y:S02]  /*14c90*/  SHFL.BFLY P0, R10, R187, R8, R5 ;  /* 0x0c000008bb0a7389 */ /* 0x0002a40000000005 */
[----:B-12---:R-:W-:Y:S05]  /*14ca0*/  ENDCOLLECTIVE ;  /* 0x000000000000791b */ /* 0x006fea0003800000 */
.L_x_12683:
[----:B------:R-:W-:Y:S01]  /*14cb0*/  MOV R187, R186 ;  /* 0x000000ba00bb7202 */ /* 0x000fe20000000f00 */
[----:B------:R-:W-:Y:S01]  /*14cc0*/  IMAD.MOV.U32 R6, RZ, RZ, R10 ;  /* 0x000000ffff067224 */ /* 0x000fe200078e000a */
[----:B------:R-:W-:-:S03]  /*14cd0*/  MOV R8, 0x2 ;  /* 0x0000000200087802 */ /* 0x000fc60000000f00 */
[----:B------:R-:W-:-:S07]  /*14ce0*/  FADD.FTZ R6, R11, R6 ;  /* 0x000000060b067221 */ /* 0x000fce0000010000 */
[----:B------:R-:W-:Y:S05]  /*14cf0*/  WARPSYNC.COLLECTIVE R7, `(.L_x_12684) ;  /* 0x0000000007087348 */ /* 0x000fea0003c00000 */
[----:B------:R1:W2:Y:S02]  /*14d00*/  SHFL.BFLY P0, R10, R187, R8, R5 ;  /* 0x0c000008bb0a7389 */ /* 0x0002a40000000005 */
[----:B-12---:R-:W-:Y:S05]  /*14d10*/  ENDCOLLECTIVE ;  /* 0x000000000000791b */ /* 0x006fea0003800000 */
.L_x_12684:
[----:B------:R-:W-:Y:S01]  /*14d20*/  FADD.FTZ R9, R10, R186 ;  /* 0x000000ba0a097221 */ /* 0x000fe20000010000 */
[----:B------:R-:W-:-:S03]  /*14d30*/  MOV R8, 0x1 ;  /* 0x0000000100087802 */ /* 0x000fc60000000f00 */
[----:B------:R-:W-:-:S07]  /*14d40*/  IMAD.MOV.U32 R187, RZ, RZ, R9 ;  /* 0x000000ffffbb7224 */ /* 0x000fce00078e0009 */
[----:B------:R-:W-:Y:S05]  /*14d50*/  WARPSYNC.COLLECTIVE R7, `(.L_x_12685) ;  /* 0x0000000007087348 */ /* 0x000fea0003c00000 */
[----:B------:R1:W2:Y:S02]  /*14d60*/  SHFL.BFLY P0, R10, R187, R8, R5 ;  /* 0x0c000008bb0a7389 */ /* 0x0002a40000000005 */
[----:B-12---:R-:W-:Y:S05]  /*14d70*/  ENDCOLLECTIVE ;  /* 0x000000000000791b */ /* 0x006fea0003800000 */
.L_x_12685:
[----:B------:R-:W-:Y:S01]  /*14d80*/  MOV R12, R10 ;  /* 0x0000000a000c7202 */ /* 0x000fe20000000f00 */
[----:B------:R-:W-:Y:S06]  /*14d90*/  BRA `(.L_x_12686) ;  /* 0xfffffff000f87947 */ /* 0x000fec000383ffff */
.L_x_12687:
        /* <DEDUP_REMOVED lines=14> */
.L_x_14820:


//--------------------- .text._ZN5flash24flash_fwd_splitkv_kernelI23Flash_fwd_kernel_traitsILi64ELi64ELi128ELi4ELb0ELb0EN7cutlass6half_tE19Flash_kernel_traitsILi64ELi64ELi128ELi4ES3_EELb0ELb0ELb1ELb0ELb0ELb1ELb1ELb1EEEvNS_16Flash_fwd_paramsE --------------------------
	.section	.text._ZN5flash24flash_fwd_splitkv_kernelI23Flash_fwd_kernel_traitsILi64ELi64ELi128ELi4ELb0ELb0EN7cutlass6half_tE19Flash_kernel_traitsILi64ELi64ELi128ELi4ES3_EELb0ELb0ELb1ELb0ELb0ELb1ELb1ELb1EEEvNS_16Flash_fwd_paramsE,"ax",@progbits
	.align	128
        .global         _ZN5flash24flash_fwd_splitkv_kernelI23Flash_fwd_kernel_traitsILi64ELi64ELi128ELi4ELb0ELb0EN7cutlass6half_tE19Flash_kernel_traitsILi64ELi64ELi128ELi4ES3_EELb0ELb0ELb1ELb0ELb0ELb1ELb1ELb1EEEvNS_16Flash_fwd_paramsE
        .type           _ZN5flash24flash_fwd_splitkv_kernelI23Flash_fwd_kernel_traitsILi64ELi64ELi128ELi4ELb0ELb0EN7cutlass6half_tE19Flash_kernel_traitsILi64ELi64ELi128ELi4ES3_EELb0ELb0ELb1ELb0ELb0ELb1ELb1ELb1EEEvNS_16Flash_fwd_paramsE,@function
        .size           _ZN5flash24flash_fwd_splitkv_kernelI23Flash_fwd_kernel_traitsILi64ELi64ELi128ELi4ELb0ELb0EN7cutlass6half_tE19Flash_kernel_traitsILi64ELi64ELi128ELi4ES3_EELb0ELb0ELb1ELb0ELb0ELb1ELb1ELb1EEEvNS_16Flash_fwd_paramsE,(.L_x_14821 - _ZN5flash24flash_fwd_splitkv_kernelI23Flash_fwd_kernel_traitsILi64ELi64ELi128ELi4ELb0ELb0EN7cutlass6half_tE19Flash_kernel_traitsILi64ELi64ELi128ELi4ES3_EELb0ELb0ELb1ELb0ELb0ELb1ELb1ELb1EEEvNS_16Flash_fwd_paramsE)
        .other          _ZN5flash24flash_fwd_splitkv_kernelI23Flash_fwd_kernel_traitsILi64ELi64ELi128ELi4ELb0ELb0EN7cutlass6half_tE19Flash_kernel_traitsILi64ELi64ELi128ELi4ES3_EELb0ELb0ELb1ELb0ELb0ELb1ELb1ELb1EEEvNS_16Flash_fwd_paramsE,@"STO_CUDA_ENTRY STV_DEFAULT"
_ZN5flash24flash_fwd_splitkv_kernelI23Flash_fwd_kernel_traitsILi64ELi64ELi128ELi4ELb0ELb0EN7cutlass6half_tE19Flash_kernel_traitsILi64ELi64ELi128ELi4ES3_EELb0ELb0ELb1ELb0ELb0ELb1ELb1ELb1EEEvNS_16Flash_fwd_paramsE:
.text._ZN5flash24flash_fwd_splitkv_kernelI23Flash_fwd_kernel_traitsILi64ELi64ELi128ELi4ELb0ELb0EN7cutlass6half_tE19Flash_kernel_traitsILi64ELi64ELi128ELi4ES3_EELb0ELb0ELb1ELb0ELb0ELb1ELb1ELb1EEEvNS_16Flash_fwd_paramsE:
        /* <DEDUP_REMOVED lines=29> */
[----:B------:R-:W-:Y:S05]  /*01d0*/  CALL.REL.NOINC `($_ZN5flash24flash_fwd_splitkv_kernelI23Flash_fwd_kernel_traitsILi64ELi64ELi128ELi4ELb0ELb0EN7cutlass6half_tE19Flash_kernel_traitsILi64ELi64ELi128ELi4ES3_EELb0ELb0ELb1ELb0ELb0ELb1ELb1ELb1EEEvNS_16Flash_fwd_paramsE$_ZN5flash30compute_attn_1rowblock_splitkvI23Flash_fwd_kernel_traitsILi64ELi64ELi128ELi4ELb0ELb0EN7cutlass6half_tE19Flash_kernel_traitsILi64ELi64ELi128ELi4ES3_EELb0ELb0ELb1ELb0ELb0ELb1ELb1ELb1ENS_16Flash_fwd_paramsEEEvRKT8_iiiii) ;  /* 0x0000000000087944 */ /* 0x000fea0003c00000 */
[----:B------:R-:W-:Y:S05]  /*01e0*/  BSYNC.RECONVERGENT B3 ;  /* 0x0000000000037941 */ /* 0x000fea0003800200 */
.L_x_12688:
[----:B------:R-:W-:Y:S05]  /*01f0*/  EXIT ;  /* 0x000000000000794d */ /* 0x000fea0003800000 */
        .type           $_ZN5flash24flash_fwd_splitkv_kernelI23Flash_fwd_kernel_traitsILi64ELi64ELi128ELi4ELb0ELb0EN7cutlass6half_tE19Flash_kernel_traitsILi64ELi64ELi128ELi4ES3_EELb0ELb0ELb1ELb0ELb0ELb1ELb1ELb1EEEvNS_16Flash_fwd_paramsE$_ZN5flash30compute_attn_1rowblock_splitkvI23Flash_fwd_kernel_traitsILi64ELi64ELi128ELi4ELb0ELb0EN7cutlass6half_tE19Flash_kernel_traitsILi64ELi64ELi128ELi4ES3_EELb0ELb0ELb1ELb0ELb0ELb1ELb1ELb1ENS_16Flash_fwd_paramsEEEvRKT8_iiiii,@function
        .size           $_ZN5flash24flash_fwd_splitkv_kernelI23Flash_fwd_kernel_traitsILi64ELi64ELi128ELi4ELb0ELb0EN7cutlass6half_tE19Flash_kernel_traitsILi64ELi64ELi128ELi4ES3_EELb0ELb0ELb1ELb0ELb0ELb1ELb1ELb1EEEvNS_16Flash_fwd_paramsE$_ZN5flash30compute_attn_1rowblock_splitkvI23Flash_fwd_kernel_traitsILi64ELi64ELi128ELi4ELb0ELb0EN7cutlass6half_tE19Flash_kernel_traitsILi64ELi64ELi128ELi4ES3_EELb0ELb0ELb1ELb0ELb0ELb1ELb1ELb1ENS_16Flash_fwd_paramsEEEvRKT8_iiiii,(.L_x_14821 - $_ZN5flash24flash_fwd_splitkv_kernelI23Flash_fwd_kernel_traitsILi64ELi64ELi128ELi4ELb0ELb0EN7cutlass6half_tE19Flash_kernel_traitsILi64ELi64ELi128ELi4ES3_EELb0ELb0ELb1ELb0ELb0ELb1ELb1ELb1EEEvNS_16Flash_fwd_paramsE$_ZN5flash30compute_attn_1rowblock_splitkvI23Flash_fwd_kernel_traitsILi64ELi64ELi128ELi4ELb0ELb0EN7cutlass6half_tE19Flash_kernel_traitsILi64ELi64ELi128ELi4ES3_EELb0ELb0ELb1ELb0ELb0ELb1ELb1ELb1ENS_16Flash_fwd_paramsEEEvRKT8_iiiii)
$_ZN5flash24flash_fwd_splitkv_kernelI23Flash_fwd_kernel_traitsILi64ELi64ELi128ELi4ELb0ELb0EN7cutlass6half_tE19Flash_kernel_traitsILi64ELi64ELi128ELi4ES3_EELb0ELb0ELb1ELb0ELb0ELb1ELb1ELb1EEEvNS_16Flash_fwd_paramsE$_ZN5flash30compute_attn_1rowblock_splitkvI23Flash_fwd_kernel_traitsILi64ELi64ELi128ELi4ELb0ELb0EN7cutlass6half_tE19Flash_kernel_traitsILi64ELi64ELi128ELi4ES3_EELb0ELb0ELb1ELb0ELb0ELb1ELb1ELb1ENS_16Flash_fwd_paramsEEEvRKT8_iiiii:
        /* <DEDUP_REMOVED lines=39> */
.L_x_12690:
[----:B------:R-:W-:Y:S05]  /*0470*/  BSYNC.RECONVERGENT B0 ;  /* 0x0000000000007941 */ /* 0x000fea0003800200 */
.L_x_12689:
[----:B------:R-:W-:Y:S04]  /*0480*/  BSSY.RECONVERGENT B0, `(.L_x_12691) ;  /* 0x0000007000007945 */ /* 0x000fe80003800200 */
[----:B------:R-:W-:Y:S05]  /*0490*/  @!P4 BRA `(.L_x_12692) ;  /* 0x000000000014c947 */ /* 0x000fea0003800000 */
[----:B------:R-:W4:Y:S02]  /*04a0*/  LD.E.U8 R4, desc[UR4][R100.64+0x1b2] ;  /* 0x0001b20464047980 */ /* 0x000f24000c101100 */
[----:B----4-:R-:W-:-:S13]  /*04b0*/  ISETP.NE.AND P0, PT, R4, RZ, PT ;  /* 0x000000ff0400720c */ /* 0x010fda0003f05270 */
[----:B------:R-:W4:Y:S02]  /*04c0*/  @P0 LD.E R4, desc[UR4][R18.64+0x4] ;  /* 0x0000040412040980 */ /* 0x000f24000c101900 */
[----:B----45:R-:W-:-:S06]  /*04d0*/  @P0 IADD3 R7, PT, PT, R4, -R15, RZ ;  /* 0x8000000f04070210 */ /* 0x030fcc0007ffe0ff */
[----:B------:R4:W5:Y:S02]  /*04e0*/  @!P0 LD.E R7, desc[UR4][R18.64] ;  /* 0x0000000412078980 */ /* 0x000964000c101900 */
.L_x_12692:
[----:B------:R-:W-:Y:S05]  /*04f0*/  BSYNC.RECONVERGENT B0 ;  /* 0x0000000000007941 */ /* 0x000fea0003800200 */
.L_x_12691:
        /* <DEDUP_REMOVED lines=9> */
.L_x_12694:
[----:B------:R-:W5:Y:S01]  /*0590*/  LD.E.64 R6, desc[UR4][R100.64+0x108] ;  /* 0x0001080464067980 */ /* 0x000f62000c101b00 */
[----:B------:R-:W-:Y:S01]  /*05a0*/  BSSY.RECONVERGENT B0, `(.L_x_12696) ;  /* 0x0000006000007945 */ /* 0x000fe20003800200 */
[----:B-----5:R-:W-:-:S04]  /*05b0*/  ISETP.NE.U32.AND P0, PT, R6, RZ, PT ;  /* 0x000000ff0600720c */ /* 0x020fc80003f05070 */
[----:B------:R-:W-:Y:S01]  /*05c0*/  ISETP.NE.AND.EX P0, PT, R7, RZ, PT, P0 ;  /* 0x000000ff0700720c */ /* 0x000fe20003f05300 */
[----:B------:R-:W-:-:S12]  /*05d0*/  IMAD.MOV.U32 R7, RZ, RZ, RZ ;  /* 0x000000ffff077224 */ /* 0x000fd800078e00ff */
[----:B------:R-:W-:Y:S05]  /*05e0*/  @!P0 BRA `(.L_x_12697) ;  /* 0x0000000000048947 */ /* 0x000fea0003800000 */
[----:B------:R1:W5:Y:S02]  /*05f0*/  LD.E R7, desc[UR4][R100.64+0xbc] ;  /* 0x0000bc0464077980 */ /* 0x000364000c101900 */
.L_x_12697:
[----:B------:R-:W-:Y:S05]  /*0600*/  BSYNC.RECONVERGENT B0 ;  /* 0x0000000000007941 */ /* 0x000fea0003800200 */
.L_x_12696:
[----:B-----5:R-:W-:Y:S02]  /*0610*/  IADD3 R62, PT, PT, R76, R7, RZ ;  /* 0x000000074c3e7210 */ /* 0x020fe40007ffe0ff */
.L_x_12695:
[----:B------:R-:W-:Y:S05]  /*0620*/  BSYNC.RECONVERGENT B1 ;  /* 0x0000000000017941 */ /* 0x000fea0003800200 */
.L_x_12693:
[----:B------:R-:W-:Y:S01]  /*0630*/  IMAD.SHL.U32 R178, R5, 0x40, RZ ;  /* 0x0000004005b27824 */ /* 0x000fe200078e00ff */
[----:B------:R-:W-:Y:S01]  /*0640*/  MOV R6, R174 ;  /* 0x000000ae00067202 */ /* 0x000fe20000000f00 */
[----:B------:R-:W-:-:S03]  /*0650*/  IMAD.MOV.U32 R7, RZ, RZ, 0x0 ;  /* 0x00000000ff077424 */ /* 0x000fc600078e00ff */
[----:B------:R-:W-:-:S13]  /*0660*/  ISETP.GT.AND P0, PT, R181, R178, PT ;  /* 0x000000b2b500720c */ /* 0x000fda0003f04270 */
[----:B-1234-:R-:W-:Y:S05]  /*0670*/  @!P0 RET.REL.NODEC R6 `(_ZN5flash24flash_fwd_splitkv_kernelI23Flash_fwd_kernel_traitsILi64ELi64ELi128ELi4ELb0ELb0EN7cutlass6half_tE19Flash_kernel_traitsILi64ELi64ELi128ELi4ES3_EELb0ELb0ELb1ELb0ELb0ELb1ELb1ELb1EEEvNS_16Flash_fwd_paramsE) ;  /* 0xfffffff806608950 */ /* 0x01efea0003c3ffff */
        /* <DEDUP_REMOVED lines=111> */
[----:B-1----:R-:W-:Y:S05]  /*0d70*/  @P0 RET.REL.NODEC R174 `(_ZN5flash24flash_fwd_splitkv_kernelI23Flash_fwd_kernel_traitsILi64ELi64ELi128ELi4ELb0ELb0EN7cutlass6half_tE19Flash_kernel_traitsILi64ELi64ELi128ELi4ES3_EELb0ELb0ELb1ELb0ELb0ELb1ELb1ELb1EEEvNS_16Flash_fwd_paramsE) ;  /* 0xfffffff0aea00950 */ /* 0x002fea0003c3ffff */
[----:B------:R-:W-:Y:S02]  /*0d80*/  MOV R5, 0xff800000 ;  /* 0xff80000000057802 */ /* 0x000fe40000000f00 */
[----:B------:R-:W-:-:S03]  /*0d90*/  MOV R175, 0x0 ;  /* 0x0000000000af7802 */ /* 0x000fc60000000f00 */
[----:B------:R1:W-:Y:S02]  /*0da0*/  ST.E desc[UR4][R2.64+0xe0], R5 ;  /* 0x0000e00502007985 */ /* 0x0003e4000c101904 */
[----:B-1----:R-:W-:Y:S05]  /*0db0*/  RET.REL.NODEC R174 `(_ZN5flash24flash_fwd_splitkv_kernelI23Flash_fwd_kernel_traitsILi64ELi64ELi128ELi4ELb0ELb0EN7cutlass6half_tE19Flash_kernel_traitsILi64ELi64ELi128ELi4ES3_EELb0ELb0ELb1ELb0ELb0ELb1ELb1ELb1EEEvNS_16Flash_fwd_paramsE) ;  /* 0xfffffff0ae907950 */ /* 0x002fea0003c3ffff */
.L_x_12698:
        /* <DEDUP_REMOVED lines=102> */
.L_x_12700:
        /* <DEDUP_REMOVED lines=78> */
.L_x_12701:
[----:B------:R-:W-:Y:S05]  /*1900*/  BSYNC.RECONVERGENT B0 ;  /* 0x0000000000007941 */ /* 0x000fea0003800200 */
.L_x_12699:
        /* <DEDUP_REMOVED lines=231> */
.L_x_12741:
        /* <DEDUP_REMOVED lines=155> */
.L_x_12704:
        /* <DEDUP_REMOVED lines=72> */
.L_x_12708:
[----:B------:R-:W-:Y:S05]  /*35b0*/  BSYNC.RECONVERGENT B0 ;  /* 0x0000000000007941 */ /* 0x000fea0003800200 */
.L_x_12707:
        /* <DEDUP_REMOVED lines=55> */
.L_x_12710:
[----:B------:R-:W-:Y:S05]  /*3930*/  BSYNC.RECONVERGENT B0 ;  /* 0x0000000000007941 */ /* 0x000fea0003800200 */
.L_x_12709:
        /* <DEDUP_REMOVED lines=57> */
.L_x_12712:
[----:B------:R-:W-:Y:S05]  /*3cd0*/  BSYNC.RECONVERGENT B0 ;  /* 0x0000000000007941 */ /* 0x000fea0003800200 */
.L_x_12711:
        /* <DEDUP_REMOVED lines=61> */
.L_x_12714:
[----:B------:R-:W-:Y:S05]  /*40b0*/  BSYNC.RECONVERGENT B0 ;  /* 0x0000000000007941 */ /* 0x000fea0003800200 */
.L_x_12713:
        /* <DEDUP_REMOVED lines=66> */
.L_x_12716:
[----:B------:R-:W-:Y:S05]  /*44e0*/  BSYNC.RECONVERGENT B0 ;  /* 0x0000000000007941 */ /* 0x000fea0003800200 */
.L_x_12715:
        /* <DEDUP_REMOVED lines=57> */
.L_x_12718:
[----:B------:R-:W-:Y:S05]  /*4880*/  BSYNC.RECONVERGENT B0 ;  /* 0x0000000000007941 */ /* 0x000fea0003800200 */
.L_x_12717:
        /* <DEDUP_REMOVED lines=59> */
.L_x_12720:
[----:B------:R-:W-:Y:S05]  /*4c40*/  BSYNC.RECONVERGENT B0 ;  /* 0x0000000000007941 */ /* 0x000fea0003800200 */
.L_x_12719:
        /* <DEDUP_REMOVED lines=59> */
.L_x_12722:
[----:B------:R-:W-:Y:S05]  /*5000*/  BSYNC.RECONVERGENT B0 ;  /* 0x0000000000007941 */ /* 0x000fea0003800200 */
.L_x_12721:
[----:B------:R-:W5:Y:S02]  /*5010*/  LD.E R3, desc[UR4][R100.64+0xd0] ;  /* 0x0000d00464037980 */ /* 0x000f64000c101900 */
[----:B-----5:R-:W-:Y:S05]  /*5020*/  IMAD.U32 R3, R3, -0x40, RZ ;  /* 0xffffffc003037824 */ /* 0x020fea00078e00ff */
[C---:B------:R-:W-:Y:S02]  /*5030*/  LEA R14, P1, R3.reuse, R14, 0x1 ;  /* 0x0000000e030e7211 */ /* 0x040fe400078208ff */
[C---:B------:R-:W-:Y:S02]  /*5040*/  LEA R54, P0, R3.reuse, R54, 0x1 ;  /* 0x0000003603367211 */ /* 0x040fe400078008ff */
[C---:B------:R-:W-:Y:S02]  /*5050*/  LEA.HI.X.SX32 R15, R3.reuse, R15, 0x1, P1 ;  /* 0x0000000f030f7211 */ /* 0x040fe400008f0eff */
[----:B------:R-:W-:Y:S01]  /*5060*/  LEA.HI.X.SX32 R55, R3, R55, 0x1, P0 ;  /* 0x0000003703377211 */ /* 0x000fe200000f0eff */
[----:B------:R-:W-:Y:S05]  /*5070*/  BRA `(.L_x_12705) ;  /* 0x00000030004c7947 */ /* 0x000fea0003800000 */
.L_x_12706:
        /* <DEDUP_REMOVED lines=108> */
.L_x_12724:
[----:B------:R-:W-:Y:S05]  /*5740*/  BSYNC.RECONVERGENT B0 ;  /* 0x0000000000007941 */ /* 0x000fea0003800200 */
.L_x_12723:
        /* <DEDUP_REMOVED lines=91> */
.L_x_12726:
[----:B------:R-:W-:Y:S05]  /*5d00*/  BSYNC.RECONVERGENT B0 ;  /* 0x0000000000007941 */ /* 0x000fea0003800200 */
.L_x_12725:
        /* <DEDUP_REMOVED lines=97> */
.L_x_12728:
[----:B------:R-:W-:Y:S05]  /*6320*/  BSYNC.RECONVERGENT B0 ;  /* 0x0000000000007941 */ /* 0x000fea0003800200 */
.L_x_12727:
        /* <DEDUP_REMOVED lines=95> */
.L_x_12730:
[----:B------:R-:W-:Y:S05]  /*6920*/  BSYNC.RECONVERGENT B0 ;  /* 0x0000000000007941 */ /* 0x000fea0003800200 */
.L_x_12729:
        /* <DEDUP_REMOVED lines=99> */
.L_x_12732:
[----:B------:R-:W-:Y:S05]  /*6f60*/  BSYNC.RECONVERGENT B0 ;  /* 0x0000000000007941 */ /* 0x000fea0003800200 */
.L_x_12731:
        /* <DEDUP_REMOVED lines=93> */
.L_x_12734:
[----:B------:R-:W-:Y:S05]  /*7540*/  BSYNC.RECONVERGENT B0 ;  /* 0x0000000000007941 */ /* 0x000fea0003800200 */
.L_x_12733:
        /* <DEDUP_REMOVED lines=95> */
.L_x_12736:
[----:B------:R-:W-:Y:S05]  /*7b40*/  BSYNC.RECONVERGENT B0 ;  /* 0x0000000000007941 */ /* 0x000fea0003800200 */
.L_x_12735:
        /* <DEDUP_REMOVED lines=95> */
.L_x_12738:
[----:B------:R-:W-:Y:S05]  /*8140*/  BSYNC.RECONVERGENT B0 ;  /* 0x0000000000007941 */ /* 0x000fea0003800200 */
.L_x_12737:
[----:B------:R-:W5:Y:S02]  /*8150*/  LD.E R3, desc[UR4][R100.64+0xd0] ;  /* 0x0000d00464037980 */ /* 0x000f64000c101900 */
[----:B-----5:R-:W-:Y:S05]  /*8160*/  IMAD.U32 R3, R3, -0x40, RZ ;  /* 0xffffffc003037824 */ /* 0x020fea00078e00ff */
[C---:B------:R-:W-:Y:S02]  /*8170*/  LEA R90, P1, R3.reuse, R90, 0x1 ;  /* 0x0000005a035a7211 */ /* 0x040fe400078208ff */
[C---:B------:R-:W-:Y:S02]  /*8180*/  LEA R88, P0, R3.reuse, R88, 0x1 ;  /* 0x0000005803587211 */ /* 0x040fe400078008ff */
[C---:B------:R-:W-:Y:S02]  /*8190*/  LEA.HI.X.SX32 R91, R3.reuse, R91, 0x1, P1 ;  /* 0x0000005b035b7211 */ /* 0x040fe400008f0eff */
[----:B------:R-:W-:Y:S09]  /*81a0*/  LEA.HI.X.SX32 R89, R3, R89, 0x1, P0 ;  /* 0x0000005903597211 */ /* 0x000ff200000f0eff */
.L_x_12705:
[----:B------:R-:W-:Y:S05]  /*81b0*/  BSYNC.RECONVERGENT B1 ;  /* 0x0000000000017941 */ /* 0x000fea0003800200 */
.L_x_12703:
        /* <DEDUP_REMOVED lines=101> */
.L_x_12740:
[----:B------:R-:W-:Y:S05]  /*8810*/  BSYNC.RECONVERGENT B0 ;  /* 0x0000000000007941 */ /* 0x000fea0003800200 */
.L_x_12739:
[----:B------:R-:W-:Y:S11]  /*8820*/  ISETP.NE.AND P0, PT, R121, RZ, PT ;  /* 0x000000ff7900720c */ /* 0x000ff60003f05270 */
[----:B------:R-:W-:Y:S02]  /*8830*/  @!UPT UIADD3 URZ, UPT, UPT, URZ, URZ, URZ ;  /* 0x000000fffffff290 */ /* 0x000fe4000fffe0ff */
[----:B------:R-:W-:Y:S05]  /*8840*/  @P0 BRA `(.L_x_12741) ;  /* 0xffffff9c00cc0947 */ /* 0x000fea000383ffff */
.L_x_12702:
        /* <DEDUP_REMOVED lines=19> */
.L_x_12746:
[----:B------:R2:W-:Y:S02]  /*8980*/  STS.128 [R66], RZ ;  /* 0x000000ff42007388 */ /* 0x0005e40000000c00 */
.L_x_12745:
[----:B------:R-:W-:Y:S05]  /*8990*/  BSYNC.RECONVERGENT B0 ;  /* 0x0000000000007941 */ /* 0x000fea0003800200 */
.L_x_12744:
        /* <DEDUP_REMOVED lines=17> */
.L_x_12748:
[----:B------:R-:W-:Y:S05]  /*8ab0*/  BSYNC.RECONVERGENT B0 ;  /* 0x0000000000007941 */ /* 0x000fea0003800200 */
.L_x_12747:
        /* <DEDUP_REMOVED lines=11> */
.L_x_12750:
[----:B------:R-:W-:Y:S05]  /*8b70*/  BSYNC.RECONVERGENT B0 ;  /* 0x0000000000007941 */ /* 0x000fea0003800200 */
.L_x_12749:
        /* <DEDUP_REMOVED lines=11> */
.L_x_12743:
        /* <DEDUP_REMOVED lines=81> */
.L_x_12757:
[----:B------:R-:W-:Y:S05]  /*9140*/  BSYNC.RECONVERGENT B0 ;  /* 0x0000000000007941 */ /* 0x000fea0003800200 */
.L_x_12756:
[----:B-----5:R3:W-:Y:S01]  /*9150*/  STS.128 [R66], R8 ;  /* 0x0000000842007388 */ /* 0x0207e20000000c00 */
[----:B------:R-:W-:Y:S05]  /*9160*/  BRA `(.L_x_12754) ;  /* 0x0000000000047947 */ /* 0x000fea0003800000 */
.L_x_12755:
[----:B------:R2:W-:Y:S02]  /*9170*/  STS.128 [R66], RZ ;  /* 0x000000ff42007388 */ /* 0x0005e40000000c00 */
.L_x_12754:
[----:B------:R-:W-:Y:S05]  /*9180*/  BSYNC.RECONVERGENT B1 ;  /* 0x0000000000017941 */ /* 0x000fea0003800200 */
.L_x_12753:
        /* <DEDUP_REMOVED lines=53> */
.L_x_12761:
[----:B------:R-:W-:Y:S05]  /*94e0*/  BSYNC.RECONVERGENT B0 ;  /* 0x0000000000007941 */ /* 0x000fea0003800200 */
.L_x_12760:
[----:B-----5:R1:W-:Y:S02]  /*94f0*/  STS.128 [R66+0x800], R8 ;  /* 0x0008000842007388 */ /* 0x0203e40000000c00 */
.L_x_12759:
[----:B------:R-:W-:Y:S05]  /*9500*/  BSYNC.RECONVERGENT B1 ;  /* 0x0000000000017941 */ /* 0x000fea0003800200 */
.L_x_12758:
        /* <DEDUP_REMOVED lines=53> */
.L_x_12765:
[----:B------:R-:W-:Y:S05]  /*9860*/  BSYNC.RECONVERGENT B0 ;  /* 0x0000000000007941 */ /* 0x000fea0003800200 */
.L_x_12764:
[----:B-----5:R1:W-:Y:S02]  /*9870*/  STS.128 [R66+0x1000], R8 ;  /* 0x0010000842007388 */ /* 0x0203e40000000c00 */
.L_x_12763:
[----:B------:R-:W-:Y:S05]  /*9880*/  BSYNC.RECONVERGENT B1 ;  /* 0x0000000000017941 */ /* 0x000fea0003800200 */
.L_x_12762:
        /* <DEDUP_REMOVED lines=51> */
.L_x_12767:
[----:B------:R-:W-:Y:S05]  /*9bc0*/  BSYNC.RECONVERGENT B0 ;  /* 0x0000000000007941 */ /* 0x000fea0003800200 */
.L_x_12766:
[----:B-----5:R1:W-:Y:S01]  /*9bd0*/  STS.128 [R66+0x1800], R8 ;  /* 0x0018000842007388 */ /* 0x0203e20000000c00 */
[----:B------:R-:W-:Y:S05]  /*9be0*/  BRA `(.L_x_12751) ;  /* 0x0000001400dc7947 */ /* 0x000fea0003800000 */
.L_x_12752:
        /* <DEDUP_REMOVED lines=94> */
.L_x_12772:
[----:B------:R-:W-:Y:S05]  /*a1d0*/  BSYNC.RECONVERGENT B0 ;  /* 0x0000000000007941 */ /* 0x000fea0003800200 */
.L_x_12771:
[----:B-----5:R2:W-:Y:S01]  /*a1e0*/  STS.128 [R66], R20 ;  /* 0x0000001442007388 */ /* 0x0205e20000000c00 */
[----:B------:R-:W-:Y:S05]  /*a1f0*/  BRA `(.L_x_12769) ;  /* 0x0000000000047947 */ /* 0x000fea0003800000 */
.L_x_12770:
[----:B------:R3:W-:Y:S02]  /*a200*/  STS.128 [R66], RZ ;  /* 0x000000ff42007388 */ /* 0x0007e40000000c00 */
.L_x_12769:
[----:B------:R-:W-:Y:S05]  /*a210*/  BSYNC.RECONVERGENT B1 ;  /* 0x0000000000017941 */ /* 0x000fea0003800200 */
.L_x_12768:
        /* <DEDUP_REMOVED lines=89> */
.L_x_12776:
[----:B------:R-:W-:Y:S05]  /*a7b0*/  BSYNC.RECONVERGENT B0 ;  /* 0x0000000000007941 */ /* 0x000fea0003800200 */
.L_x_12775:
[----:B-----5:R4:W-:Y:S02]  /*a7c0*/  STS.128 [R66+0x800], R20 ;  /* 0x0008001442007388 */ /* 0x0209e40000000c00 */
.L_x_12774:
[----:B------:R-:W-:Y:S05]  /*a7d0*/  BSYNC.RECONVERGENT B1 ;  /* 0x0000000000017941 */ /* 0x000fea0003800200 */
.L_x_12773:
        /* <DEDUP_REMOVED lines=89> */
.L_x_12780:
[----:B------:R-:W-:Y:S05]  /*ad70*/  BSYNC.RECONVERGENT B0 ;  /* 0x0000000000007941 */ /* 0x000fea0003800200 */
.L_x_12779:
[----:B-----5:R4:W-:Y:S02]  /*ad80*/  STS.128 [R66+0x1000], R20 ;  /* 0x0010001442007388 */ /* 0x0209e40000000c00 */
.L_x_12778:
[----:B------:R-:W-:Y:S05]  /*ad90*/  BSYNC.RECONVERGENT B1 ;  /* 0x0000000000017941 */ /* 0x000fea0003800200 */
.L_x_12777:
        /* <DEDUP_REMOVED lines=90> */
.L_x_12782:
[----:B------:R-:W-:Y:S05]  /*b340*/  BSYNC.RECONVERGENT B0 ;  /* 0x0000000000007941 */ /* 0x000fea0003800200 */
.L_x_12781:
[----:B-----5:R2:W-:Y:S02]  /*b350*/  STS.128 [R66+0x1800], R20 ;  /* 0x0018001442007388 */ /* 0x0205e40000000c00 */
.L_x_12751:
[----:B------:R-:W-:Y:S05]  /*b360*/  BSYNC.RECONVERGENT B2 ;  /* 0x0000000000027941 */ /* 0x000fea0003800200 */
.L_x_12742:
        /* <DEDUP_REMOVED lines=12> */
.L_x_12785:
[----:B------:R1:W-:Y:S02]  /*b430*/  STS.128 [R66+0x2000], RZ ;  /* 0x002000ff42007388 */ /* 0x0003e40000000c00 */
.L_x_12784:
[----:B------:R-:W-:Y:S05]  /*b440*/  BSYNC.RECONVERGENT B0 ;  /* 0x0000000000007941 */ /* 0x000fea0003800200 */
.L_x_12783:
        /* <DEDUP_REMOVED lines=14> */
.L_x_12788:
[----:B------:R3:W-:Y:S02]  /*b530*/  STS.128 [R66+0x2800], RZ ;  /* 0x002800ff42007388 */ /* 0x0007e40000000c00 */
.L_x_12787:
[----:B------:R-:W-:Y:S05]  /*b540*/  BSYNC.RECONVERGENT B0 ;  /* 0x0000000000007941 */ /* 0x000fea0003800200 */
.L_x_12786:
        /* <DEDUP_REMOVED lines=12> */
.L_x_12791:
[----:B------:R1:W-:Y:S02]  /*b610*/  STS.128 [R66+0x3000], RZ ;  /* 0x003000ff42007388 */ /* 0x0003e40000000c00 */
.L_x_12790:
[----:B------:R-:W-:Y:S05]  /*b620*/  BSYNC.RECONVERGENT B0 ;  /* 0x0000000000007941 */ /* 0x000fea0003800200 */
.L_x_12789:
        /* <DEDUP_REMOVED lines=12> */
.L_x_12794:
[----:B------:R1:W-:Y:S02]  /*b6f0*/  STS.128 [R66+0x3800], RZ ;  /* 0x003800ff42007388 */ /* 0x0003e40000000c00 */
.L_x_12793:
[----:B------:R-:W-:Y:S05]  /*b700*/  BSYNC.RECONVERGENT B0 ;  /* 0x0000000000007941 */ /* 0x000fea0003800200 */
.L_x_12792:
        /* <DEDUP_REMOVED lines=16> */
.L_x_12797:
[----:B------:R2:W-:Y:S02]  /*b810*/  STS.128 [R66+0x4000], RZ ;  /* 0x004000ff42007388 */ /* 0x0005e40000000c00 */
.L_x_12796:
[----:B------:R-:W-:Y:S05]  /*b820*/  BSYNC.RECONVERGENT B0 ;  /* 0x0000000000007941 */ /* 0x000fea0003800200 */
.L_x_12795:
        /* <DEDUP_REMOVED lines=13> */
.L_x_12800:
[----:B------:R1:W-:Y:S02]  /*b900*/  STS.128 [R66+0x4800], RZ ;  /* 0x004800ff42007388 */ /* 0x0003e40000000c00 */
.L_x_12799:
[----:B------:R-:W-:Y:S05]  /*b910*/  BSYNC.RECONVERGENT B0 ;  /* 0x0000000000007941 */ /* 0x000fea0003800200 */
.L_x_12798:
        /* <DEDUP_REMOVED lines=16> */
.L_x_12803:
[----:B------:R1:W-:Y:S02]  /*ba20*/  STS.128 [R66+0x5000], RZ ;  /* 0x005000ff42007388 */ /* 0x0003e40000000c00 */
.L_x_12802:
[----:B------:R-:W-:Y:S05]  /*ba30*/  BSYNC.RECONVERGENT B0 ;  /* 0x0000000000007941 */ /* 0x000fea0003800200 */
.L_x_12801:
        /* <DEDUP_REMOVED lines=14> */
.L_x_12806:
[----:B------:R1:W-:Y:S02]  /*bb20*/  STS.128 [R66+0x5800], RZ ;  /* 0x005800ff42007388 */ /* 0x0003e40000000c00 */
.L_x_12805:
[----:B------:R-:W-:Y:S05]  /*bb30*/  BSYNC.RECONVERGENT B0 ;  /* 0x0000000000007941 */ /* 0x000fea0003800200 */
.L_x_12804:
        /* <DEDUP_REMOVED lines=24> */
.L_x_12809:
[----:B------:R3:W-:Y:S01]  /*bcc0*/  STS.128 [R66+0x6000], RZ ;  /* 0x006000ff42007388 */ /* 0x0007e20000000c00 */
[----:B------:R-:W-:Y:S05]  /*bcd0*/  BRA `(.L_x_12810) ;  /* 0x0000000000047947 */ /* 0x000fea0003800000 */
.L_x_12808:
[----:B------:R2:W-:Y:S02]  /*bce0*/  STS.128 [R66+0x6000], RZ ;  /* 0x006000ff42007388 */ /* 0x0005e40000000c00 */
.L_x_12810:
[----:B------:R-:W-:Y:S05]  /*bcf0*/  BSYNC.RECONVERGENT B0 ;  /* 0x0000000000007941 */ /* 0x000fea0003800200 */
.L_x_12807:
        /* <DEDUP_REMOVED lines=13> */
.L_x_12813:
[----:B------:R1:W-:Y:S02]  /*bdd0*/  STS.128 [R66+0x6800], RZ ;  /* 0x006800ff42007388 */ /* 0x0003e40000000c00 */
.L_x_12812:
[----:B------:R-:W-:Y:S05]  /*bde0*/  BSYNC.RECONVERGENT B0 ;  /* 0x0000000000007941 */ /* 0x000fea0003800200 */
.L_x_12811:
        /* <DEDUP_REMOVED lines=13> */
.L_x_12816:
[----:B------:R1:W-:Y:S02]  /*bec0*/  STS.128 [R66+0x7000], RZ ;  /* 0x007000ff42007388 */ /* 0x0003e40000000c00 */
.L_x_12815:
[----:B------:R-:W-:Y:S05]  /*bed0*/  BSYNC.RECONVERGENT B0 ;  /* 0x0000000000007941 */ /* 0x000fea0003800200 */
.L_x_12814:
        /* <DEDUP_REMOVED lines=13> */
.L_x_12819:
[----:B------:R1:W-:Y:S02]  /*bfb0*/  STS.128 [R66+0x7800], RZ ;  /* 0x007800ff42007388 */ /* 0x0003e40000000c00 */
.L_x_12818:
[----:B------:R-:W-:Y:S05]  /*bfc0*/  BSYNC.RECONVERGENT B0 ;  /* 0x0000000000007941 */ /* 0x000fea0003800200 */
.L_x_12817:
        /* <DEDUP_REMOVED lines=16> */
.L_x_12822:
[----:B------:R1:W-:Y:S02]  /*c0d0*/  STS.128 [R66+0x8000], RZ ;  /* 0x008000ff42007388 */ /* 0x0003e40000000c00 */
.L_x_12821:
[----:B------:R-:W-:Y:S05]  /*c0e0*/  BSYNC.RECONVERGENT B0 ;  /* 0x0000000000007941 */ /* 0x000fea0003800200 */
.L_x_12820:
        /* <DEDUP_REMOVED lines=13> */
.L_x_12825:
[----:B------:R1:W-:Y:S02]  /*c1c0*/  STS.128 [R66+0x8800], RZ ;  /* 0x008800ff42007388 */ /* 0x0003e40000000c00 */
.L_x_12824:
[----:B------:R-:W-:Y:S05]  /*c1d0*/  BSYNC.RECONVERGENT B0 ;  /* 0x0000000000007941 */ /* 0x000fea0003800200 */
.L_x_12823:
        /* <DEDUP_REMOVED lines=16> */
.L_x_12828:
[----:B------:R1:W-:Y:S02]  /*c2e0*/  STS.128 [R66+0x9000], RZ ;  /* 0x009000ff42007388 */ /* 0x0003e40000000c00 */
.L_x_12827:
[----:B------:R-:W-:Y:S05]  /*c2f0*/  BSYNC.RECONVERGENT B0 ;  /* 0x0000000000007941 */ /* 0x000fea0003800200 */
.L_x_12826:
        /* <DEDUP_REMOVED lines=16> */
.L_x_12831:
[----:B------:R1:W-:Y:S02]  /*c400*/  STS.128 [R66+0x9800], RZ ;  /* 0x009800ff42007388 */ /* 0x0003e40000000c00 */
.L_x_12830:
[----:B------:R-:W-:Y:S05]  /*c410*/  BSYNC.RECONVERGENT B0 ;  /* 0x0000000000007941 */ /* 0x000fea0003800200 */
.L_x_12829:
[----:B------:R-:W2:Y:S01]  /*c420*/  LD.E R5, desc[UR4][R100.64+0x18c] ;  /* 0x00018c0464057980 */ /* 0x000ea2000c101900 */
[----:B------:R-:W3:Y:S01]  /*c430*/  S2UR UR6, SR_CgaCtaId ;  /* 0x00000000000679c3 */ /* 0x000ee20000008800 */
[----:B------:R-:W-:Y:S01]  /*c440*/  LOP3.LUT R70, R70, 0x8, R175, 0x78, !PT ;  /* 0x0000000846467812 */ /* 0x000fe200078e78af */
[----:B------:R-:W-:Y:S01]  /*c450*/  UMOV UR7, 0x400 ;  /* 0x0000040000077882 */ /* 0x000fe20000000000 */
[----:B------:R-:W-:Y:S01]  /*c460*/  SHF.L.U32 R67, R67, 0xa, RZ ;  /* 0x0000000a43437819 */ /* 0x000fe200000006ff */
[----:B------:R-:W0:Y:S01]  /*c470*/  LDGDEPBAR ;  /* 0x00000000000079af */ /* 0x000e220000000000 */
[----:B------:R-:W-:Y:S01]  /*c480*/  IADD3 R159, PT, PT, R63, R2, RZ ;  /* 0x000000023f9f7210 */ /* 0x000fe20007ffe0ff */
[----:B------:R-:W-:Y:S01]  /*c490*/  BSSY.RECONVERGENT B1, `(.L_x_12832) ;  /* 0x0000184000017945 */ /* 0x000fe20003800200 */
[----:B------:R-:W-:Y:S02]  /*c4a0*/  LOP3.LUT R71, R70, 0x38, R71, 0x78, !PT ;  /* 0x0000003846477812 */ /* 0x000fe400078e7847 */
[----:B------:R-:W-:-:S02]  /*c4b0*/  LOP3.LUT R2, R67, 0x400, RZ, 0xc0, !PT ;  /* 0x0000040043027812 */ /* 0x000fc400078ec0ff */
[----:B------:R-:W-:Y:S02]  /*c4c0*/  R2P PR, R175, 0x6 ;  /* 0x00000006af007804 */ /* 0x000fe40000000000 */
[----:B------:R-:W-:Y:S02]  /*c4d0*/  LEA R2, R71, R2, 0x1 ;  /* 0x0000000247027211 */ /* 0x000fe400078e08ff */
[----:B------:R-:W-:Y:S02]  /*c4e0*/  MOV R4, 0x20 ;  /* 0x0000002000047802 */ /* 0x000fe40000000f00 */
[----:B-1----:R-:W-:Y:S02]  /*c4f0*/  MOV R6, 0x40 ;  /* 0x0000004000067802 */ /* 0x002fe40000000f00 */
[----:B------:R-:W-:Y:S02]  /*c500*/  SEL R4, R4, 0xffffffe0, !P1 ;  /* 0xffffffe004047807 */ /* 0x000fe40004800000 */
[----:B------:R-:W-:-:S02]  /*c510*/  SEL R6, R6, 0xffffffc0, !P2 ;  /* 0xffffffc006067807 */ /* 0x000fc40005000000 */
[----:B------:R-:W-:Y:S01]  /*c520*/  ISETP.GT.AND P0, PT, R177, R168, PT ;  /* 0x000000a8b100720c */ /* 0x000fe20003f04270 */
[----:B---3--:R-:W-:-:S06]  /*c530*/  ULEA UR6, UR6, UR7, 0x18 ;  /* 0x0000000706067291 */ /* 0x008fcc000f8ec0ff */
[----:B------:R-:W-:Y:S02]  /*c540*/  LEA R159, R159, UR6, 0x1 ;  /* 0x000000069f9f7c11 */ /* 0x000fe4000f8e08ff */
[----:B------:R-:W-:Y:S01]  /*c550*/  IADD3 R158, PT, PT, R2, UR6, RZ ;  /* 0x00000006029e7c10 */ /* 0x000fe2000fffe0ff */
[----:B-----5:R-:W-:Y:S01]  /*c560*/  LDSM.16.M88.4 R28, [R2+UR6+0x2000] ;  /* 0x00200006021c783b */ /* 0x020fe20008000200 */
        /* <DEDUP_REMOVED lines=8> */
[----:B------:R-:W3:Y:S04]  /*c5f0*/  LDSM.16.M88.4 R36, [R154+0x2000] ;  /* 0x002000009a24783b */ /* 0x000ee80000000200 */
[----:B------:R-:W-:Y:S04]  /*c600*/  LDSM.16.M88.4 R32, [R156] ;  /* 0x000000009c20783b */ /* 0x000fe80000000200 */
[----:B------:R-:W-:Y:S04]  /*c610*/  LDSM.16.M88.4 R68, [R153+0x2000] ;  /* 0x002000009944783b */ /* 0x000fe80000000200 */
[----:B------:R-:W4:Y:S04]  /*c620*/  LDSM.16.M88.4 R8, [R2+UR6+0x2800] ;  /* 0x002800060208783b */ /* 0x000f280008000200 */
[----:B------:R-:W-:Y:S04]  /*c630*/  LDSM.16.M88.4 R16, [R155] ;  /* 0x000000009b10783b */ /* 0x000fe80000000200 */
[----:B------:R-:W4:Y:S04]  /*c640*/  LDSM.16.M88.4 R56, [R152+0x2000] ;  /* 0x002000009838783b */ /* 0x000f280000000200 */
[----:B------:R-:W4:Y:S04]  /*c650*/  LDSM.16.M88.4 R24, [R154+0x2800] ;  /* 0x002800009a18783b */ /* 0x000f280000000200 */
[----:B------:R-:W4:Y:S01]  /*c660*/  LDSM.16.M88.4 R40, [R2+UR6+0x3000] ;  /* 0x003000060228783b */ /* 0x000f220008000200 */
[C---:B-1----:R-:W-:Y:S03]  /*c670*/  HMMA.16816.F32 R20, R52.reuse, R28, RZ ;  /* 0x0000001c3414723c */ /* 0x042fe600000018ff */
[----:B------:R-:W1:Y:S04]  /*c680*/  LDSM.16.M88.4 R72, [R153+0x2800] ;  /* 0x002800009948783b */ /* 0x000e680000000200 */
[----:B------:R-:W-:Y:S01]  /*c690*/  LDSM.16.M88.4 R76, [R153+0x3000] ;  /* 0x00300000994c783b */ /* 0x000fe20000000200 */
[----:B------:R-:W-:-:S12]  /*c6a0*/  HMMA.16816.F32 R28, R52, R30, RZ ;  /* 0x0000001e341c723c */ /* 0x000fd800000018ff */
[C---:B---3--:R-:W-:Y:S08]  /*c6b0*/  HMMA.16816.F32 R20, R44.reuse, R36, R20 ;  /* 0x000000242c14723c */ /* 0x048ff00000001814 */
[----:B------:R-:W-:Y:S01]  /*c6c0*/  HMMA.16816.F32 R28, R44, R38, R28 ;  /* 0x000000262c1c723c */ /* 0x000fe2000000181c */
[----:B------:R-:W3:Y:S07]  /*c6d0*/  LDSM.16.M88.4 R36, [R154+0x3000] ;  /* 0x003000009a24783b */ /* 0x000eee0000000200 */
[----:B----4-:R-:W-:Y:S08]  /*c6e0*/  HMMA.16816.F32 R48, R52, R8, RZ ;  /* 0x000000083430723c */ /* 0x010ff000000018ff */
[----:B------:R-:W-:Y:S08]  /*c6f0*/  HMMA.16816.F32 R20, R32, R68, R20 ;  /* 0x000000442014723c */ /* 0x000ff00000001814 */
[----:B------:R-:W-:Y:S08]  /*c700*/  HMMA.16816.F32 R8, R52, R10, RZ ;  /* 0x0000000a3408723c */ /* 0x000ff000000018ff */
[----:B------:R-:W-:Y:S01]  /*c710*/  HMMA.16816.F32 R28, R32, R70, R28 ;  /* 0x00000046201c723c */ /* 0x000fe2000000181c */
[----:B------:R-:W4:Y:S07]  /*c720*/  LDSM.16.M88.4 R68, [R152+0x2800] ;  /* 0x002800009844783b */ /* 0x000f2e0000000200 */
[----:B------:R-:W-:Y:S08]  /*c730*/  HMMA.16816.F32 R20, R16, R56, R20 ;  /* 0x000000381014723c */ /* 0x000ff00000001814 */
[C---:B------:R-:W-:Y:S08]  /*c740*/  HMMA.16816.F32 R48, R44.reuse, R24, R48 ;  /* 0x000000182c30723c */ /* 0x040ff00000001830 */
[----:B------:R-:W-:Y:S08]  /*c750*/  HMMA.16816.F32 R8, R44, R26, R8 ;  /* 0x0000001a2c08723c */ /* 0x000ff00000001808 */
[----:B------:R-:W-:Y:S08]  /*c760*/  HMMA.16816.F32 R24, R52, R40, RZ ;  /* 0x000000283418723c */ /* 0x000ff000000018ff */
[----:B------:R-:W-:Y:S01]  /*c770*/  HMMA.16816.F32 R28, R16, R58, R28 ;  /* 0x0000003a101c723c */ /* 0x000fe2000000181c */
[----:B------:R-:W2:Y:S07]  /*c780*/  LDSM.16.M88.4 R56, [R2+UR6+0x3800] ;  /* 0x003800060238783b */ /* 0x000eae0008000200 */
[----:B-1----:R-:W-:Y:S08]  /*c790*/  HMMA.16816.F32 R48, R32, R72, R48 ;  /* 0x000000482030723c */ /* 0x002ff00000001830 */
[----:B---3--:R-:W-:Y:S08]  /*c7a0*/  HMMA.16816.F32 R24, R44, R36, R24 ;  /* 0x000000242c18723c */ /* 0x008ff00000001818 */
[----:B------:R-:W-:Y:S01]  /*c7b0*/  HMMA.16816.F32 R8, R32, R74, R8 ;  /* 0x0000004a2008723c */ /* 0x000fe20000001808 */
[----:B------:R-:W-:Y:S07]  /*c7c0*/  LDSM.16.M88.4 R72, [R2+UR6+0x4000] ;  /* 0x004000060248783b */ /* 0x000fee0008000200 */
        /* <DEDUP_REMOVED lines=8> */
[----:B------:R-:W-:-:S02]  /*c850*/  FMUL.FTZ R28, R28, R5 ;  /* 0x000000051c1c7220 */ /* 0x000fc40000410000 */
[----:B------:R-:W-:Y:S01]  /*c860*/  HMMA.16816.F32 R20, R52, R42, RZ ;  /* 0x0000002a3414723c */ /* 0x000fe200000018ff */
[----:B------:R-:W1:Y:S01]  /*c870*/  LDSM.16.M88.4 R40, [R154+0x3800] ;  /* 0x003800009a28783b */ /* 0x000e620000000200 */
[-C--:B------:R-:W-:Y:S01]  /*c880*/  FMUL.FTZ R85, R29, R5.reuse ;  /* 0x000000051d557220 */ /* 0x080fe20000410000 */
[----:B------:R2:W3:Y:S01]  /*c890*/  MUFU.TANH R83, R28 ;  /* 0x0000001c00537308 */ /* 0x0004e20000002400 */
[-C--:B------:R-:W-:Y:S01]  /*c8a0*/  FMUL.FTZ R87, R30, R5.reuse ;  /* 0x000000051e577220 */ /* 0x080fe20000410000 */
[-C--:B------:R-:W-:Y:S01]  /*c8b0*/  FMUL.FTZ R89, R31, R5.reuse ;  /* 0x000000051f597220 */ /* 0x080fe20000410000 */
[-C--:B------:R-:W-:Y:S01]  /*c8c0*/  FMUL.FTZ R48, R48, R5.reuse ;  /* 0x0000000530307220 */ /* 0x080fe20000410000 */
[-C--:B------:R-:W-:Y:S01]  /*c8d0*/  FMUL.FTZ R49, R49, R5.reuse ;  /* 0x0000000531317220 */ /* 0x080fe20000410000 */
[-C--:B------:R-:W-:Y:S01]  /*c8e0*/  FMUL.FTZ R95, R50, R5.reuse ;  /* 0x00000005325f7220 */ /* 0x080fe20000410000 */
[-C--:B------:R-:W-:Y:S02]  /*c8f0*/  FMUL.FTZ R97, R51, R5.reuse ;  /* 0x0000000533617220 */ /* 0x080fe40000410000 */
[-C--:B------:R-:W-:Y:S01]  /*c900*/  FMUL.FTZ R8, R8, R5.reuse ;  /* 0x0000000508087220 */ /* 0x080fe20000410000 */
[----:B------:R-:W4:Y:S01]  /*c910*/  MUFU.TANH R91, R48 ;  /* 0x00000030005b7308 */ /* 0x000f220000002400 */
[-C--:B------:R-:W-:Y:S01]  /*c920*/  FMUL.FTZ R103, R9, R5.reuse ;  /* 0x0000000509677220 */ /* 0x080fe20000410000 */
[-C--:B------:R-:W-:Y:S01]  /*c930*/  FMUL.FTZ R105, R10, R5.reuse ;  /* 0x000000050a697220 */ /* 0x080fe20000410000 */
[----:B------:R-:W-:-:S05]  /*c940*/  FMUL.FTZ R107, R11, R5 ;  /* 0x000000050b6b7220 */ /* 0x000fca0000410000 */
[----:B------:R3:W1:Y:S01]  /*c950*/  MUFU.TANH R93, R49 ;  /* 0x00000031005d7308 */ /* 0x0006620000002400 */
[----:B------:R-:W-:Y:S01]  /*c960*/  HMMA.16816.F32 R20, R44, R38, R20 ;  /* 0x000000262c14723c */ /* 0x000fe20000001814 */
[----:B------:R-:W4:Y:S06]  /*c970*/  LDSM.16.M88.4 R36, [R152+0x3000] ;  /* 0x003000009824783b */ /* 0x000f2c0000000200 */
[----:B------:R4:W1:Y:S01]  /*c980*/  MUFU.TANH R99, R8 ;  /* 0x0000000800637308 */ /* 0x0008620000002400 */
[C---:B--2---:R-:W-:Y:S07]  /*c990*/  HMMA.16816.F32 R28, R52.reuse, R56, RZ ;  /* 0x00000038341c723c */ /* 0x044fee00000018ff */
[----:B------:R-:W2:Y:S01]  /*c9a0*/  MUFU.TANH R7, R7 ;  /* 0x0000000700077308 */ /* 0x000ea20000002400 */
[----:B------:R-:W-:Y:S01]  /*c9b0*/  HMMA.16816.F32 R56, R52, R58, RZ ;  /* 0x0000003a3438723c */ /* 0x000fe200000018ff */
[----:B---3--:R-:W3:Y:S06]  /*c9c0*/  LDSM.16.M88.4 R48, [R154+0x4000] ;  /* 0x004000009a30783b */ /* 0x008eec0000000200 */
[----:B------:R-:W2:Y:S01]  /*c9d0*/  MUFU.TANH R15, R15 ;  /* 0x0000000f000f7308 */ /* 0x000ea20000002400 */
[----:B------:R-:W-:Y:S01]  /*c9e0*/  HMMA.16816.F32 R20, R32, R78, R20 ;  /* 0x0000004e2014723c */ /* 0x000fe20000001814 */
[----:B------:R-:W-:Y:S06]  /*c9f0*/  LDSM.16.M88.4 R76, [R153+0x4000] ;  /* 0x00400000994c783b */ /* 0x000fec0000000200 */
[----:B------:R-:W2:Y:S01]  /*ca00*/  MUFU.TANH R67, R67 ;  /* 0x0000004300437308 */ /* 0x000ea20000002400 */
[C---:B-1----:R-:W-:Y:S07]  /*ca10*/  HMMA.16816.F32 R28, R44.reuse, R40, R28 ;  /* 0x000000282c1c723c */ /* 0x042fee000000181c */
[----:B------:R-:W1:Y:S01]  /*ca20*/  MUFU.TANH R81, R81 ;  /* 0x0000005100517308 */ /* 0x000e620000002400 */
[----:B------:R-:W-:Y:S01]  /*ca30*/  HMMA.16816.F32 R56, R44, R42, R56 ;  /* 0x0000002a2c38723c */ /* 0x000fe20000001838 */
[----:B------:R-:W2:Y:S06]  /*ca40*/  LDSM.16.M88.4 R40, [R152+0x3800] ;  /* 0x003800009828783b */ /* 0x000eac0000000200 */
[----:B------:R-:W1:Y:S01]  /*ca50*/  MUFU.TANH R85, R85 ;  /* 0x0000005500557308 */ /* 0x000e620000002400 */
[----:B----4-:R-:W-:Y:S07]  /*ca60*/  HMMA.16816.F32 R24, R16, R36, R24 ;  /* 0x000000241018723c */ /* 0x010fee0000001818 */
[----:B------:R-:W4:Y:S01]  /*ca70*/  MUFU.TANH R87, R87 ;  /* 0x0000005700577308 */ /* 0x000f220000002400 */
[----:B------:R-:W-:Y:S07]  /*ca80*/  HMMA.16816.F32 R8, R52, R72, RZ ;  /* 0x000000483408723c */ /* 0x000fee00000018ff */
        /* <DEDUP_REMOVED lines=8> */
[----:B------:R-:W1:Y:S06]  /*cb10*/  LDSM.16.M88.4 R36, [R2+UR6+0x4800] ;  /* 0x004800060224783b */ /* 0x000e6c0008000200 */
[----:B------:R-:W1:Y:S01]  /*cb20*/  MUFU.TANH R95, R95 ;  /* 0x0000005f005f7308 */ /* 0x000e620000002400 */
[----:B------:R-:W-:Y:S01]  /*cb30*/  HMMA.16816.F32 R56, R32, R70, R56 ;  /* 0x000000462038723c */ /* 0x000fe20000001838 */
[----:B------:R-:W1:Y:S06]  /*cb40*/  LDSM.16.M88.4 R68, [R152+0x4000] ;  /* 0x004000009844783b */ /* 0x000e6c0000000200 */
[----:B------:R-:W1:Y:S01]  /*cb50*/  MUFU.TANH R97, R97 ;  /* 0x0000006100617308 */ /* 0x000e620000002400 */
[----:B---3--:R-:W-:Y:S03]  /*cb60*/  HMMA.16816.F32 R8, R44, R48, R8 ;  /* 0x000000302c08723c */ /* 0x008fe60000001808 */
[-C--:B------:R-:W-:Y:S01]  /*cb70*/  FMUL.FTZ R20, R20, R5.reuse ;  /* 0x0000000514147220 */ /* 0x080fe20000410000 */
[-C--:B------:R-:W-:Y:S01]  /*cb80*/  FMUL.FTZ R119, R21, R5.reuse ;  /* 0x0000000515777220 */ /* 0x080fe20000410000 */
[-C--:B------:R-:W-:Y:S01]  /*cb90*/  FMUL.FTZ R121, R22, R5.reuse ;  /* 0x0000000516797220 */ /* 0x080fe20000410000 */
[-C--:B------:R-:W-:Y:S01]  /*cba0*/  FMUL.FTZ R123, R23, R5.reuse ;  /* 0x00000005177b7220 */ /* 0x080fe20000410000 */
[----:B------:R1:W3:Y:S01]  /*cbb0*/  MUFU.TANH R117, R20 ;  /* 0x0000001400757308 */ /* 0x0002e20000002400 */
[----:B----4-:R-:W-:Y:S01]  /*cbc0*/  HMMA.16816.F32 R24, R52, R74, RZ ;  /* 0x0000004a3418723c */ /* 0x010fe200000018ff */
[----:B------:R-:W4:Y:S06]  /*cbd0*/  LDSM.16.M88.4 R72, [R154+0x4800] ;  /* 0x004800009a48783b */ /* 0x000f2c0000000200 */
[----:B------:R-:W1:Y:S01]  /*cbe0*/  MUFU.TANH R103, R103 ;  /* 0x0000006700677308 */ /* 0x000e620000002400 */
[C---:B--2---:R-:W-:Y:S07]  /*cbf0*/  HMMA.16816.F32 R28, R16.reuse, R40, R28 ;  /* 0x00000028101c723c */ /* 0x044fee000000181c */
[----:B------:R-:W2:Y:S01]  /*cc00*/  MUFU.TANH R105, R105 ;  /* 0x0000006900697308 */ /* 0x000ea20000002400 */
[----:B------:R-:W-:Y:S01]  /*cc10*/  HMMA.16816.F32 R56, R16, R42, R56 ;  /* 0x0000002a1038723c */ /* 0x000fe20000001838 */
[----:B------:R-:W-:Y:S06]  /*cc20*/  LDSM.16.M88.4 R40, [R154+0x5000] ;  /* 0x005000009a28783b */ /* 0x000fec0000000200 */
[----:B------:R-:W2:Y:S01]  /*cc30*/  MUFU.TANH R107, R107 ;  /* 0x0000006b006b7308 */ /* 0x000ea20000002400 */
[----:B------:R-:W-:Y:S01]  /*cc40*/  HMMA.16816.F32 R24, R44, R50, R24 ;  /* 0x000000322c18723c */ /* 0x000fe20000001818 */
[----:B------:R-:W3:Y:S02]  /*cc50*/  LDSM.16.M88.4 R48, [R2+UR6+0x5000] ;  /* 0x005000060230783b */ /* 0x000ee40008000200 */
[-C--:B------:R-:W-:Y:S01]  /*cc60*/  FMUL.FTZ R28, R28, R5.reuse ;  /* 0x000000051c1c7220 */ /* 0x080fe20000410000 */
[-C--:B------:R-:W-:Y:S01]  /*cc70*/  FMUL.FTZ R129, R29, R5.reuse ;  /* 0x000000051d817220 */ /* 0x080fe20000410000 */
[-C--:B------:R-:W-:Y:S01]  /*cc80*/  FMUL.FTZ R131, R30, R5.reuse ;  /* 0x000000051e837220 */ /* 0x080fe20000410000 */
[-C--:B------:R-:W-:Y:S01]  /*cc90*/  FMUL.FTZ R133, R31, R5.reuse ;  /* 0x000000051f857220 */ /* 0x080fe20000410000 */
[----:B------:R2:W2:Y:S01]  /*cca0*/  MUFU.TANH R125, R28 ;  /* 0x0000001c007d7308 */ /* 0x0004a20000002400 */
[----:B------:R-:W-:Y:S03]  /*ccb0*/  HMMA.16816.F32 R8, R32, R76, R8 ;  /* 0x0000004c2008723c */ /* 0x000fe60000001808 */
[-C--:B------:R-:W-:Y:S01]  /*ccc0*/  FMUL.FTZ R56, R56, R5.reuse ;  /* 0x0000000538387220 */ /* 0x080fe20000410000 */
[-C--:B------:R-:W-:Y:S01]  /*ccd0*/  FMUL.FTZ R137, R57, R5.reuse ;  /* 0x0000000539897220 */ /* 0x080fe20000410000 */
[-C--:B------:R-:W-:Y:S01]  /*cce0*/  FMUL.FTZ R139, R58, R5.reuse ;  /* 0x000000053a8b7220 */ /* 0x080fe20000410000 */
[-C--:B------:R-:W-:Y:S01]  /*ccf0*/  FMUL.FTZ R141, R59, R5.reuse ;  /* 0x000000053b8d7220 */ /* 0x080fe20000410000 */
[----:B------:R3:W3:Y:S01]  /*cd00*/  MUFU.TANH R135, R56 ;  /* 0x0000003800877308 */ /* 0x0006e20000002400 */
[C---:B-1----:R-:W-:Y:S07]  /*cd10*/  HMMA.16816.F32 R20, R52.reuse, R36, RZ ;  /* 0x000000243414723c */ /* 0x042fee00000018ff */
[----:B------:R-:W1:Y:S01]  /*cd20*/  MUFU.TANH R111, R111 ;  /* 0x0000006f006f7308 */ /* 0x000e620000002400 */
[----:B------:R-:W-:Y:S01]  /*cd30*/  HMMA.16816.F32 R36, R52, R38, RZ ;  /* 0x000000263424723c */ /* 0x000fe200000018ff */
[----:B--2---:R-:W2:Y:S06]  /*cd40*/  LDSM.16.M88.4 R28, [R153+0x4800] ;  /* 0x00480000991c783b */ /* 0x004eac0000000200 */
[----:B------:R-:W1:Y:S01]  /*cd50*/  MUFU.TANH R113, R113 ;  /* 0x0000007100717308 */ /* 0x000e620000002400 */
[----:B------:R-:W-:Y:S01]  /*cd60*/  HMMA.16816.F32 R24, R32, R78, R24 ;  /* 0x0000004e2018723c */ /* 0x000fe20000001818 */
[----:B------:R-:W-:Y:S06]  /*cd70*/  LDSM.16.M88.4 R76, [R154+0x5800] ;  /* 0x005800009a4c783b */ /* 0x000fec0000000200 */
[----:B------:R-:W1:Y:S01]  /*cd80*/  MUFU.TANH R115, R115 ;  /* 0x0000007300737308 */ /* 0x000e620000002400 */
[----:B------:R-:W-:Y:S07]  /*cd90*/  HMMA.16816.F32 R8, R16, R68, R8 ;  /* 0x000000441008723c */ /* 0x000fee0000001808 */
[----:B------:R-:W1:Y:S01]  /*cda0*/  MUFU.TANH R119, R119 ;  /* 0x0000007700777308 */ /* 0x000e620000002400 */
[----:B----4-:R-:W-:Y:S07]  /*cdb0*/  HMMA.16816.F32 R20, R44, R72, R20 ;  /* 0x000000482c14723c */ /* 0x010fee0000001814 */
[----:B------:R-:W4:Y:S01]  /*cdc0*/  MUFU.TANH R121, R121 ;  /* 0x0000007900797308 */ /* 0x000f220000002400 */
[----:B---3--:R-:W-:Y:S03]  /*cdd0*/  HMMA.16816.F32 R56, R52, R48, RZ ;  /* 0x000000303438723c */ /* 0x008fe600000018ff */
[-C--:B------:R-:W-:Y:S01]  /*cde0*/  FMUL.FTZ R8, R8, R5.reuse ;  /* 0x0000000508087220 */ /* 0x080fe20000410000 */
[-C--:B------:R-:W-:Y:S01]  /*cdf0*/  FMUL.FTZ R145, R9, R5.reuse ;  /* 0x0000000509917220 */ /* 0x080fe20000410000 */
[----:B------:R-:W-:-:S02]  /*ce00*/  FMUL.FTZ R147, R10, R5 ;  /* 0x000000050a937220 */ /* 0x000fc40000410000 */
[----:B------:R3:W1:Y:S01]  /*ce10*/  MUFU.TANH R143, R8 ;  /* 0x00000008008f7308 */ /* 0x0006620000002400 */
[----:B------:R-:W-:Y:S01]  /*ce20*/  HMMA.16816.F32 R72, R44, R74, R36 ;  /* 0x0000004a2c48723c */ /* 0x000fe20000001824 */
[----:B------:R-:W4:Y:S06]  /*ce30*/  LDSM.16.M88.4 R36, [R152+0x4800] ;  /* 0x004800009824783b */ /* 0x000f2c0000000200 */
[----:B------:R-:W1:Y:S01]  /*ce40*/  MUFU.TANH R123, R123 ;  /* 0x0000007b007b7308 */ /* 0x000e620000002400 */
[----:B------:R-:W-:Y:S01]  /*ce50*/  HMMA.16816.F32 R24, R16, R70, R24 ;  /* 0x000000461018723c */ /* 0x000fe20000001818 */
[----:B------:R-:W1:Y:S06]  /*ce60*/  LDSM.16.M88.4 R68, [R2+UR6+0x5800] ;  /* 0x005800060244783b */ /* 0x000e6c0008000200 */
[----:B------:R-:W1:Y:S01]  /*ce70*/  MUFU.TANH R129, R129 ;  /* 0x0000008100817308 */ /* 0x000e620000002400 */
[----:B------:R-:W-:Y:S01]  /*ce80*/  HMMA.16816.F32 R56, R44, R40, R56 ;  /* 0x000000282c38723c */ /* 0x000fe20000001838 */
[----:B------:R-:W-:-:S02]  /*ce90*/  FMUL.FTZ R41, R11, R5 ;  /* 0x000000050b297220 */ /* 0x000fc40000410000 */
[----:B---3--:R-:W3:Y:S04]  /*cea0*/  LDSM.16.M88.4 R8, [R153+0x5000] ;  /* 0x005000009908783b */ /* 0x008ee80000000200 */
[----:B------:R-:W1:Y:S01]  /*ceb0*/  MUFU.TANH R131, R131 ;  /* 0x0000008300837308 */ /* 0x000e620000002400 */
[----:B------:R-:W-:Y:S03]  /*cec0*/  HMMA.16816.F32 R48, R52, R50, RZ ;  /* 0x000000323430723c */ /* 0x000fe600000018ff */
[-C--:B------:R-:W-:Y:S01]  /*ced0*/  FMUL.FTZ R24, R24, R5.reuse ;  /* 0x0000000518187220 */ /* 0x080fe20000410000 */
[-C--:B------:R-:W-:Y:S01]  /*cee0*/  FMUL.FTZ R161, R25, R5.reuse ;  /* 0x0000000519a17220 */ /* 0x080fe20000410000 */
[----:B------:R-:W-:-:S02]  /*cef0*/  FMUL.FTZ R151, R26, R5 ;  /* 0x000000051a977220 */ /* 0x000fc40000410000 */
[----:B------:R1:W1:Y:S01]  /*cf00*/  MUFU.TANH R149, R24 ;  /* 0x0000001800957308 */ /* 0x0002620000002400 */
[C---:B--2---:R-:W-:Y:S07]  /*cf10*/  HMMA.16816.F32 R20, R32.reuse, R28, R20 ;  /* 0x0000001c2014723c */ /* 0x044fee0000001814 */
[----:B------:R-:W2:Y:S01]  /*cf20*/  MUFU.TANH R133, R133 ;  /* 0x0000008500857308 */ /* 0x000ea20000002400 */
[----:B------:R-:W-:Y:S01]  /*cf30*/  HMMA.16816.F32 R72, R32, R30, R72 ;  /* 0x0000001e2048723c */ /* 0x000fe20000001848 */
[----:B------:R-:W2:Y:S06]  /*cf40*/  LDSM.16.M88.4 R28, [R152+0x5000] ;  /* 0x00500000981c783b */ /* 0x000eac0000000200 */
[----:B------:R-:W2:Y:S01]  /*cf50*/  MUFU.TANH R137, R137 ;  /* 0x0000008900897308 */ /* 0x000ea20000002400 */
[----:B------:R-:W-:Y:S01]  /*cf60*/  HMMA.16816.F32 R48, R44, R42, R48 ;  /* 0x0000002a2c30723c */ /* 0x000fe20000001830 */
[----:B------:R-:W-:-:S06]  /*cf70*/  FMUL.FTZ R43, R27, R5 ;  /* 0x000000051b2b7220 */ /* 0x000fcc0000410000 */
[----:B------:R-:W2:Y:S01]  /*cf80*/  MUFU.TANH R139, R139 ;  /* 0x0000008b008b7308 */ /* 0x000ea20000002400 */
[----:B----4-:R-:W-:Y:S07]  /*cf90*/  HMMA.16816.F32 R20, R16, R36, R20 ;  /* 0x000000241014723c */ /* 0x010fee0000001814 */
[----:B------:R-:W4:Y:S01]  /*cfa0*/  MUFU.TANH R141, R141 ;  /* 0x0000008d008d7308 */ /* 0x000f220000002400 */
[----:B-1----:R-:W-:Y:S07]  /*cfb0*/  HMMA.16816.F32 R24, R52, R68, RZ ;  /* 0x000000443418723c */ /* 0x002fee00000018ff */
        /* <DEDUP_REMOVED lines=15> */
[----:B------:R-:W1:Y:S01]  /*d0b0*/  LDSM.16.M88.4 R8, [R152+0x5800] ;  /* 0x005800009808783b */ /* 0x000e620000000200 */
[----:B------:R-:W-:-:S05]  /*d0c0*/  DEPBAR.LE SB0, 0x0 ;  /* 0x000080000000791a */ /* 0x000fca0000000000 */
[----:B------:R-:W1:Y:S01]  /*d0d0*/  MUFU.TANH R151, R151 ;  /* 0x0000009700977308 */ /* 0x000e620000002400 */
[C---:B------:R-:W-:Y:S07]  /*d0e0*/  HMMA.16816.F32 R24, R44.reuse, R76, R24 ;  /* 0x0000004c2c18723c */ /* 0x040fee0000001818 */
[----:B------:R-:W1:Y:S01]  /*d0f0*/  MUFU.TANH R43, R43 ;  /* 0x0000002b002b7308 */ /* 0x000e620000002400 */
[----:B------:R-:W-:Y:S07]  /*d100*/  HMMA.16816.F32 R52, R44, R78, R52 ;  /* 0x0000004e2c34723c */ /* 0x000fee0000001834 */
[----:B------:R-:W1:Y:S01]  /*d110*/  MUFU.TANH R69, R20 ;  /* 0x0000001400457308 */ /* 0x000e620000002400 */
[----:B--2---:R-:W-:Y:S07]  /*d120*/  HMMA.16816.F32 R48, R16, R30, R48 ;  /* 0x0000001e1030723c */ /* 0x004fee0000001830 */
[----:B------:R-:W2:Y:S01]  /*d130*/  MUFU.TANH R163, R163 ;  /* 0x000000a300a37308 */ /* 0x000ea20000002400 */
[----:B----4-:R-:W-:Y:S01]  /*d140*/  HMMA.16816.F32 R24, R32, R36, R24 ;  /* 0x000000242018723c */ /* 0x010fe20000001818 */
[----:B------:R-:W-:-:S06]  /*d150*/  FMUL.FTZ R37, R75, R5 ;  /* 0x000000054b257220 */ /* 0x000fcc0000410000 */
[----:B------:R-:W4:Y:S01]  /*d160*/  MUFU.TANH R21, R21 ;  /* 0x0000001500157308 */ /* 0x000f220000002400 */
[----:B------:R-:W-:Y:S03]  /*d170*/  HMMA.16816.F32 R52, R32, R38, R52 ;  /* 0x000000262034723c */ /* 0x000fe60000001834 */
[-C--:B------:R-:W-:Y:S01]  /*d180*/  FMUL.FTZ R39, R51, R5.reuse ;  /* 0x0000000533277220 */ /* 0x080fe20000410000 */
[-C--:B------:R-:W-:Y:S01]  /*d190*/  FMUL.FTZ R33, R49, R5.reuse ;  /* 0x0000000531217220 */ /* 0x080fe20000410000 */
[-C--:B------:R-:W-:Y:S02]  /*d1a0*/  FMUL.FTZ R35, R50, R5.reuse ;  /* 0x0000000532237220 */ /* 0x080fe40000410000 */
[----:B------:R-:W2:Y:S01]  /*d1b0*/  MUFU.TANH R23, R23 ;  /* 0x0000001700177308 */ /* 0x000ea20000002400 */
[----:B------:R-:W-:Y:S01]  /*d1c0*/  HMMA.16816.F32 R56, R16, R28, R56 ;  /* 0x0000001c1038723c */ /* 0x000fe20000001838 */
[----:B------:R-:W-:-:S06]  /*d1d0*/  FMUL.FTZ R29, R74, R5 ;  /* 0x000000054a1d7220 */ /* 0x000fcc0000410000 */
[----:B------:R-:W2:Y:S01]  /*d1e0*/  MUFU.TANH R77, R72 ;  /* 0x00000048004d7308 */ /* 0x000ea20000002400 */
[----:B-1----:R-:W-:Y:S01]  /*d1f0*/  HMMA.16816.F32 R24, R16, R8, R24 ;  /* 0x000000081018723c */ /* 0x002fe20000001818 */
[----:B------:R-:W-:-:S06]  /*d200*/  FMUL.FTZ R9, R48, R5 ;  /* 0x0000000530097220 */ /* 0x000fcc0000410000 */
        /* <DEDUP_REMOVED lines=12> */
[----:B------:R-:W-:-:S02]  /*d2d0*/  SHF.L.U32 R25, R175, 0x1, RZ ;  /* 0x00000001af197819 */ /* 0x000fc400000006ff */
[----:B------:R-:W-:Y:S01]  /*d2e0*/  LOP3.LUT R27, R65, 0x1f0, RZ, 0xc0, !PT ;  /* 0x000001f0411b7812 */ /* 0x000fe200078ec0ff */
[-C--:B------:R-:W-:Y:S01]  /*d2f0*/  FMUL.FTZ R51, R52, R5.reuse ;  /* 0x0000000534337220 */ /* 0x080fe20000410000 */
[-C--:B------:R-:W-:Y:S01]  /*d300*/  FMUL.FTZ R53, R53, R5.reuse ;  /* 0x0000000535357220 */ /* 0x080fe20000410000 */
[-C--:B------:R-:W-:Y:S01]  /*d310*/  FMUL.FTZ R54, R54, R5.reuse ;  /* 0x0000000536367220 */ /* 0x080fe20000410000 */
[----:B------:R-:W-:Y:S01]  /*d320*/  FMUL.FTZ R5, R55, R5 ;  /* 0x0000000537057220 */ /* 0x000fe20000410000 */
[----:B------:R-:W1:Y:S01]  /*d330*/  MUFU.TANH R71, R56 ;  /* 0x0000003800477308 */ /* 0x000e620000002400 */
[----:B------:R-:W-:-:S07]  /*d340*/  LOP3.LUT R25, R25, 0x6, RZ, 0xc0, !PT ;  /* 0x0000000619197812 */ /* 0x000fce00078ec0ff */
        /* <DEDUP_REMOVED lines=15> */
[----:B---3--:R-:W-:-:S04]  /*d440*/  SHF.R.U32.HI R24, RZ, 0x2, R175 ;  /* 0x00000002ff187819 */ /* 0x008fc800000116af */
[----:B------:R-:W-:Y:S01]  /*d450*/  LOP3.LUT R24, R24, 0x7, RZ, 0xc0, !PT ;  /* 0x0000000718187812 */ /* 0x000fe200078ec0ff */
[----:B------:R-:W-:Y:S06]  /*d460*/  BAR.SYNC.DEFER_BLOCKING 0x0 ;  /* 0x0000000000007b1d */ /* 0x000fec0000010000 */
[----:B-12-4-:R-:W-:Y:S05]  /*d470*/  @!P0 BRA `(.L_x_12833) ;  /* 0x0000000800148947 */ /* 0x016fea0003800000 */
        /* <DEDUP_REMOVED lines=13> */
.L_x_12835:
        /* <DEDUP_REMOVED lines=60> */
.L_x_12836:
[----:B------:R-:W-:Y:S05]  /*d910*/  BSYNC.RECONVERGENT B0 ;  /* 0x0000000000007941 */ /* 0x000fea0003800200 */
.L_x_12834:
        /* <DEDUP_REMOVED lines=59> */
.L_x_12833:
[----:B------:R-:W-:Y:S05]  /*dcd0*/  BSYNC.RECONVERGENT B1 ;  /* 0x0000000000017941 */ /* 0x000fea0003800200 */
.L_x_12832:
[----:B-1----:R-:W-:Y:S01]  /*dce0*/  IADD3 R2, PT, PT, R178, R24, R27 ;  /* 0x00000018b2027210 */ /* 0x002fe20007ffe01b */
[----:B------:R-:W-:-:S03]  /*dcf0*/  IMAD.IADD R3, R176, 0x1, R25 ;  /* 0x00000001b0037824 */ /* 0x000fc600078e0219 */
[----:B------:R-:W-:Y:S01]  /*dd00*/  IADD3 R2, PT, PT, R62, R2, -R181 ;  /* 0x000000023e027210 */ /* 0x000fe20007ffe8b5 */
[C---:B------:R-:W-:Y:S01]  /*dd10*/  VIADD R197, R3.reuse, 0x20 ;  /* 0x0000002003c57836 */ /* 0x040fe20000000000 */
[CC--:B------:R-:W-:Y:S01]  /*dd20*/  ISETP.GE.AND P1, PT, R3.reuse, R62.reuse, PT ;  /* 0x0000003e0300720c */ /* 0x0c0fe20003f26270 */
[----:B------:R-:W-:Y:S02]  /*dd30*/  VIADD R195, R3, 0x21 ;  /* 0x0000002103c37836 */ /* 0x000fe40000000000 */
[C---:B------:R-:W-:Y:S01]  /*dd40*/  VIADD R28, R2.reuse, 0x8 ;  /* 0x00000008021c7836 */ /* 0x040fe20000000000 */
[----:B------:R-:W-:Y:S01]  /*dd50*/  ISETP.GE.AND P2, PT, R197, R62, PT ;  /* 0x0000003ec500720c */ /* 0x000fe20003f46270 */
[----:B------:R-:W-:Y:S02]  /*dd60*/  IMAD.IADD R8, R2, 0x1, -R195 ;  /* 0x0000000102087824 */ /* 0x000fe400078e0ac3 */
[--C-:B------:R-:W-:Y:S02]  /*dd70*/  IMAD.IADD R26, R28, 0x1, -R197.reuse ;  /* 0x000000011c1a7824 */ /* 0x100fe400078e0ac5 */
        /* <DEDUP_REMOVED lines=10> */
[----:B------:R-:W-:Y:S01]  /*de20*/  IMAD.IADD R18, R2, 0x1, -R191 ;  /* 0x0000000102127824 */ /* 0x000fe200078e0abf */
[----:B------:R-:W-:Y:S01]  /*de30*/  I2FP.F32.S32 R10, R10 ;  /* 0x0000000a000a7245 */ /* 0x000fe20000201400 */
[C---:B------:R-:W-:Y:S01]  /*de40*/  FFMA.FTZ R113, -R0.reuse, R26, R113 ;  /* 0x0000001a00717223 */ /* 0x040fe20000010171 */
[C---:B------:R-:W-:Y:S01]  /*de50*/  VIADD R79, R3.reuse, 0x31 ;  /* 0x00000031034f7836 */ /* 0x040fe20000000000 */
[----:B------:R-:W2:Y:S01]  /*de60*/  LD.E R26, desc[UR4][R100.64+0xdc] ;  /* 0x0000dc04641a7980 */ /* 0x000ea2000c101900 */
[C---:B------:R-:W-:Y:S01]  /*de70*/  FFMA.FTZ R111, -R0.reuse, R8, R111 ;  /* 0x00000008006f7223 */ /* 0x040fe2000001016f */
[----:B------:R-:W-:Y:S01]  /*de80*/  FFMA.FTZ R109, -R0, R10, R109 ;  /* 0x0000000a006d7223 */ /* 0x000fe2000001016d */
        /* <DEDUP_REMOVED lines=10> */
[C---:B------:R-:W-:Y:S01]  /*df30*/  FFMA.FTZ R20, -R0.reuse, R20, R93 ;  /* 0x0000001400147223 */ /* 0x040fe2000001015d */
[----:B------:R-:W-:Y:S01]  /*df40*/  IABS R10, R10 ;  /* 0x0000000a000a7213 */ /* 0x000fe20000000000 */
[C---:B------:R-:W-:Y:S01]  /*df50*/  VIADD R93, R3.reuse, 0x41 ;  /* 0x00000041035d7836 */ /* 0x040fe20000000000 */
[----:B------:R-:W-:Y:S01]  /*df60*/  I2FP.F32.S32 R8, R8 ;  /* 0x0000000800087245 */ /* 0x000fe20000201400 */
[C---:B------:R-:W-:Y:S01]  /*df70*/  FFMA.FTZ R18, -R0.reuse, R18, R99 ;  /* 0x0000001200127223 */ /* 0x040fe20000010163 */
[----:B------:R-:W-:Y:S01]  /*df80*/  I2FP.F32.S32 R10, R10 ;  /* 0x0000000a000a7245 */ /* 0x000fe20000201400 */
[----:B------:R-:W-:Y:S01]  /*df90*/  VIADD R99, R3, 0x40 ;  /* 0x0000004003637836 */ /* 0x000fe20000000000 */
[----:B------:R-:W-:Y:S01]  /*dfa0*/  IABS R56, R56 ;  /* 0x0000003800387213 */ /* 0x000fe20000000000 */
[----:B------:R-:W-:Y:S01]  /*dfb0*/  FFMA.FTZ R135, -R0, R8, R135 ;  /* 0x0000000800877223 */ /* 0x000fe20000010187 */
[----:B------:R-:W-:-:S02]  /*dfc0*/  IMAD.IADD R8, R2, 0x1, -R93 ;  /* 0x0000000102087824 */ /* 0x000fc400078e0a5d */
        /* <DEDUP_REMOVED lines=8> */
[----:B------:R-:W-:Y:S01]  /*e050*/  I2FP.F32.S32 R8, R8 ;  /* 0x0000000800087245 */ /* 0x000fe20000201400 */
[C---:B------:R-:W-:Y:S01]  /*e060*/  VIADD R15, R3.reuse, 0x60 ;  /* 0x00000060030f7836 */ /* 0x040fe20000000000 */
[----:B------:R-:W-:Y:S01]  /*e070*/  I2FP.F32.S32 R10, R10 ;  /* 0x0000000a000a7245 */ /* 0x000fe20000201400 */
[----:B------:R-:W-:Y:S01]  /*e080*/  VIADD R13, R3, 0x10 ;  /* 0x00000010030d7836 */ /* 0x000fe20000000000 */
[----:B------:R-:W-:Y:S01]  /*e090*/  ISETP.GE.AND P3, PT, R55, R62, PT ;  /* 0x0000003e3700720c */ /* 0x000fe20003f66270 */
[----:B------:R-:W-:-:S02]  /*e0a0*/  VIADD R55, R3, 0x59 ;  /* 0x0000005903377836 */ /* 0x000fc40000000000 */
[C---:B------:R-:W-:Y:S01]  /*e0b0*/  FFMA.FTZ R145, -R0.reuse, R8, R145 ;  /* 0x0000000800917223 */ /* 0x040fe20000010191 */
[----:B------:R-:W-:Y:S01]  /*e0c0*/  FFMA.FTZ R143, -R0, R10, R143 ;  /* 0x0000000a008f7223 */ /* 0x000fe2000001018f */
[C---:B------:R-:W-:Y:S01]  /*e0d0*/  IMAD.IADD R8, R2.reuse, 0x1, -R15 ;  /* 0x0000000102087824 */ /* 0x040fe200078e0a0f */
[----:B------:R-:W-:Y:S01]  /*e0e0*/  IABS R46, R46 ;  /* 0x0000002e002e7213 */ /* 0x000fe20000000000 */
[C---:B------:R-:W-:Y:S01]  /*e0f0*/  IMAD.IADD R10, R2.reuse, 0x1, -R55 ;  /* 0x00000001020a7824 */ /* 0x040fe200078e0a37 */
[----:B------:R-:W-:Y:S01]  /*e100*/  ISETP.GE.AND P6, PT, R13, R62, PT ;  /* 0x0000003e0d00720c */ /* 0x000fe20003fc6270 */
[C---:B------:R-:W-:Y:S01]  /*e110*/  IMAD.IADD R14, R2.reuse, 0x1, -R75 ;  /* 0x00000001020e7824 */ /* 0x040fe200078e0a4b */
[----:B------:R-:W-:Y:S01]  /*e120*/  I2FP.F32.S32 R46, R46 ;  /* 0x0000002e002e7245 */ /* 0x000fe20000201400 */
[C---:B------:R-:W-:Y:S01]  /*e130*/  VIADD R187, R3.reuse, 0x29 ;  /* 0x0000002903bb7836 */ /* 0x040fe20000000000 */
[----:B------:R-:W-:Y:S01]  /*e140*/  IABS R8, R8 ;  /* 0x0000000800087213 */ /* 0x000fe20000000000 */
[----:B------:R-:W-:Y:S01]  /*e150*/  IMAD.IADD R22, R2, 0x1, -R13 ;  /* 0x0000000102167824 */ /* 0x000fe200078e0a0d */
[----:B------:R-:W-:Y:S01]  /*e160*/  IABS R10, R10 ;  /* 0x0000000a000a7213 */ /* 0x000fe20000000000 */
[----:B------:R-:W-:Y:S01]  /*e170*/  FFMA.FTZ R46, -R0, R46, R83 ;  /* 0x0000002e002e7223 */ /* 0x000fe20000010153 */
[----:B------:R-:W-:Y:S01]  /*e180*/  I2FP.F32.S32 R8, R8 ;  /* 0x0000000800087245 */ /* 0x000fe20000201400 */
[----:B------:R-:W-:Y:S01]  /*e190*/  VIADD R83, R3, 0x30 ;  /* 0x0000003003537836 */ /* 0x000fe20000000000 */
[----:B------:R-:W-:Y:S01]  /*e1a0*/  I2FP.F32.S32 R10, R10 ;  /* 0x0000000a000a7245 */ /* 0x000fe20000201400 */
[----:B------:R-:W-:Y:S01]  /*e1b0*/  IMAD.IADD R13, R28, 0x1, -R13 ;  /* 0x000000011c0d7824 */ /* 0x000fe200078e0a0d */
[----:B------:R-:W-:Y:S01]  /*e1c0*/  IABS R14, R14 ;  /* 0x0000000e000e7213 */ /* 0x000fe20000000000 */
[----:B------:R-:W-:Y:S01]  /*e1d0*/  FFMA.FTZ R71, -R0, R8, R71 ;  /* 0x0000000800477223 */ /* 0x000fe20000010147 */
[----:B------:R-:W-:-:S02]  /*e1e0*/  IMAD.IADD R12, R2, 0x1, -R83 ;  /* 0x00000001020c7824 */ /* 0x000fc400078e0a53 */
[----:B------:R-:W-:Y:S01]  /*e1f0*/  FFMA.FTZ R73, -R0, R10, R73 ;  /* 0x0000000a00497223 */ /* 0x000fe20000010149 */
[--C-:B------:R-:W-:Y:S01]  /*e200*/  IMAD.IADD R8, R2, 0x1, -R3.reuse ;  /* 0x0000000102087824 */ /* 0x100fe200078e0a03 */
[----:B------:R-:W-:Y:S01]  /*e210*/  I2FP.F32.S32 R14, R14 ;  /* 0x0000000e000e7245 */ /* 0x000fe20000201400 */
[C---:B------:R-:W-:Y:S01]  /*e220*/  IMAD.IADD R10, R28.reuse, 0x1, -R3 ;  /* 0x000000011c0a7824 */ /* 0x040fe200078e0a03 */
[----:B------:R-:W-:Y:S01]  /*e230*/  IABS R12, R12 ;  /* 0x0000000c000c7213 */ /* 0x000fe20000000000 */
[C---:B------:R-:W-:Y:S01]  /*e240*/  VIADD R59, R3.reuse, 0x58 ;  /* 0x00000058033b7836 */ /* 0x040fe20000000000 */
[----:B------:R-:W-:Y:S01]  /*e250*/  IABS R8, R8 ;  /* 0x0000000800087213 */ /* 0x000fe20000000000 */
[C---:B------:R-:W-:Y:S01]  /*e260*/  IMAD.IADD R38, R28.reuse, 0x1, -R187 ;  /* 0x000000011c267824 */ /* 0x040fe200078e0abb */
[----:B------:R-:W-:Y:S01]  /*e270*/  IABS R10, R10 ;  /* 0x0000000a000a7213 */ /* 0x000fe20000000000 */
[----:B------:R-:W-:Y:S01]  /*e280*/  VIADD R201, R3, 0x9 ;  /* 0x0000000903c97836 */ /* 0x000fe20000000000 */
        /* <DEDUP_REMOVED lines=8> */
[----:B------:R-:W-:-:S02]  /*e310*/  IMAD.IADD R12, R2, 0x1, -R59 ;  /* 0x00000001020c7824 */ /* 0x000fc400078e0a3b */
[C---:B------:R-:W-:Y:S01]  /*e320*/  FFMA.FTZ R10, -R0.reuse, R10, R67 ;  /* 0x0000000a000a7223 */ /* 0x040fe20000010143 */
[----:B------:R-:W-:Y:S01]  /*e330*/  IABS R38, R38 ;  /* 0x0000002600267213 */ /* 0x000fe20000000000 */
[----:B------:R-:W-:Y:S01]  /*e340*/  FFMA.FTZ R69, -R0, R14, R69 ;  /* 0x0000000e00457223 */ /* 0x000fe20000010145 */
[----:B------:R-:W-:Y:S01]  /*e350*/  I2FP.F32.S32 R14, R13 ;  /* 0x0000000d000e7245 */ /* 0x000fe20000201400 */
[C---:B------:R-:W-:Y:S01]  /*e360*/  IMAD.IADD R30, R28.reuse, 0x1, -R171 ;  /* 0x000000011c1e7824 */ /* 0x040fe200078e0aab */
[----:B------:R-:W-:Y:S01]  /*e370*/  FSEL R13, R7, -INF , !P1 ;  /* 0xff800000070d7808 */ /* 0x000fe20004800000 */
[C---:B------:R-:W-:Y:S01]  /*e380*/  VIADD R189, R3.reuse, 0x28 ;  /* 0x0000002803bd7836 */ /* 0x040fe20000000000 */
[----:B------:R-:W-:Y:S01]  /*e390*/  IABS R12, R12 ;  /* 0x0000000c000c7213 */ /* 0x000fe20000000000 */
[----:B------:R-:W-:Y:S01]  /*e3a0*/  VIADD R65, R3, 0x51 ;  /* 0x0000005103417836 */ /* 0x000fe20000000000 */
[----:B------:R-:W-:Y:S01]  /*e3b0*/  ISETP.GE.AND P0, PT, R203, R62, PT ;  /* 0x0000003ecb00720c */ /* 0x000fe20003f06270 */
[----:B------:R-:W-:Y:S01]  /*e3c0*/  IMAD.IADD R203, R28, 0x1, -R203 ;  /* 0x000000011ccb7824 */ /* 0x000fe200078e0acb */
[----:B------:R-:W-:Y:S01]  /*e3d0*/  FSEL R7, R10, -INF , !P1 ;  /* 0xff8000000a077808 */ /* 0x000fe20004800000 */
[----:B------:R-:W-:Y:S01]  /*e3e0*/  IMAD.IADD R10, R28, 0x1, -R191 ;  /* 0x000000011c0a7824 */ /* 0x000fe200078e0abf */
[----:B------:R-:W-:Y:S01]  /*e3f0*/  I2FP.F32.S32 R38, R38 ;  /* 0x0000002600267245 */ /* 0x000fe20000201400 */
[----:B------:R-:W-:Y:S01]  /*e400*/  IMAD.IADD R114, R2, 0x1, -R189 ;  /* 0x0000000102727824 */ /* 0x000fe200078e0abd */
[----:B------:R-:W-:Y:S01]  /*e410*/  IABS R36, R36 ;  /* 0x0000002400247213 */ /* 0x000fe20000000000 */
[C---:B------:R-:W-:Y:S01]  /*e420*/  FFMA.FTZ R32, -R0.reuse, R8, R87 ;  /* 0x0000000800207223 */ /* 0x040fe20000010157 */
[----:B------:R-:W-:Y:S01]  /*e430*/  IABS R54, R54 ;  /* 0x0000003600367213 */ /* 0x000fe20000000000 */
[----:B------:R-:W-:Y:S01]  /*e440*/  FFMA.FTZ R123, -R0, R38, R123 ;  /* 0x00000026007b7223 */ /* 0x000fe2000001017b */
[----:B------:R-:W-:Y:S01]  /*e450*/  I2FP.F32.S32 R12, R12 ;  /* 0x0000000c000c7245 */ /* 0x000fe20000201400 */
[C---:B------:R-:W-:Y:S01]  /*e460*/  IMAD.IADD R40, R28.reuse, 0x1, -R189 ;  /* 0x000000011c287824 */ /* 0x040fe200078e0abd */
[----:B------:R-:W-:Y:S01]  /*e470*/  I2FP.F32.S32 R36, R36 ;  /* 0x0000002400247245 */ /* 0x000fe20000201400 */
[C---:B------:R-:W-:Y:S01]  /*e480*/  IMAD.IADD R38, R28.reuse, 0x1, -R99 ;  /* 0x000000011c267824 */ /* 0x040fe200078e0a63 */
[----:B------:R-:W-:Y:S01]  /*e490*/  I2FP.F32.S32 R54, R54 ;  /* 0x0000003600367245 */ /* 0x000fe20000201400 */
[----:B------:R-:W-:Y:S01]  /*e4a0*/  IMAD.IADD R128, R28, 0x1, -R65 ;  /* 0x000000011c807824 */ /* 0x000fe200078e0a41 */
[----:B------:R-:W-:Y:S01]  /*e4b0*/  IABS R203, R203 ;  /* 0x000000cb00cb7213 */ /* 0x000fe20000000000 */
[----:B------:R-:W-:Y:S01]  /*e4c0*/  FFMA.FTZ R77, -R0, R12, R77 ;  /* 0x0000000c004d7223 */ /* 0x000fe2000001014d */
[----:B------:R-:W-:Y:S01]  /*e4d0*/  IABS R10, R10 ;  /* 0x0000000a000a7213 */ /* 0x000fe20000000000 */
[----:B------:R-:W-:Y:S01]  /*e4e0*/  IMAD.IADD R124, R28, 0x1, -R59 ;  /* 0x000000011c7c7824 */ /* 0x000fe200078e0a3b */
[----:B------:R-:W-:Y:S01]  /*e4f0*/  IABS R30, R30 ;  /* 0x0000001e001e7213 */ /* 0x000fe20000000000 */
[C---:B------:R-:W-:Y:S01]  /*e500*/  FFMA.FTZ R131, -R0.reuse, R36, R131 ;  /* 0x0000002400837223 */ /* 0x040fe20000010183 */
[----:B------:R-:W-:Y:S01]  /*e510*/  I2FP.F32.S32 R12, R203 ;  /* 0x000000cb000c7245 */ /* 0x000fe20000201400 */
[----:B------:R-:W-:Y:S01]  /*e520*/  FFMA.FTZ R54, -R0, R54, R85 ;  /* 0x0000003600367223 */ /* 0x000fe20000010155 */
[----:B------:R-:W-:Y:S01]  /*e530*/  I2FP.F32.S32 R10, R10 ;  /* 0x0000000a000a7245 */ /* 0x000fe20000201400 */
[----:B------:R-:W-:Y:S01]  /*e540*/  IMAD.IADD R138, R2, 0x1, -R65 ;  /* 0x00000001028a7824 */ /* 0x000fe200078e0a41 */
[----:B------:R-:W-:Y:S01]  /*e550*/  I2FP.F32.S32 R30, R30 ;  /* 0x0000001e001e7245 */ /* 0x000fe20000201400 */
[----:B------:R-:W-:Y:S01]  /*e560*/  IMAD.IADD R36, R28, 0x1, -R93 ;  /* 0x000000011c247824 */ /* 0x000fe200078e0a5d */
[----:B------:R-:W-:Y:S01]  /*e570*/  IABS R22, R22 ;  /* 0x0000001600167213 */ /* 0x000fe20000000000 */
[C---:B------:R-:W-:Y:S01]  /*e580*/  VIADD R85, R3.reuse, 0x49 ;  /* 0x0000004903557836 */ /* 0x040fe20000000000 */
[----:B------:R-:W-:Y:S01]  /*e590*/  IABS R114, R114 ;  /* 0x0000007200727213 */ /* 0x000fe20000000000 */
[C---:B------:R-:W-:Y:S01]  /*e5a0*/  FFMA.FTZ R12, -R0.reuse, R12, R81 ;  /* 0x0000000c000c7223 */ /* 0x040fe20000010151 */
[----:B------:R-:W-:Y:S01]  /*e5b0*/  IABS R40, R40 ;  /* 0x0000002800287213 */ /* 0x000fe20000000000 */
[C---:B------:R-:W-:Y:S01]  /*e5c0*/  FFMA.FTZ R10, -R0.reuse, R10, R105 ;  /* 0x0000000a000a7223 */ /* 0x040fe20000010169 */
[----:B------:R-:W-:Y:S01]  /*e5d0*/  IABS R38, R38 ;  /* 0x0000002600267213 */ /* 0x000fe20000000000 */
[C---:B------:R-:W-:Y:S01]  /*e5e0*/  VIADD R199, R3.reuse, 0x19 ;  /* 0x0000001903c77836 */ /* 0x040fe20000000000 */
[----:B------:R-:W-:Y:S01]  /*e5f0*/  IABS R128, R128 ;  /* 0x0000008000807213 */ /* 0x000fe20000000000 */
[----:B------:R-:W-:Y:S01]  /*e600*/  FFMA.FTZ R139, -R0, R30, R139 ;  /* 0x0000001e008b7223 */ /* 0x000fe2000001018b */
[----:B------:R-:W-:Y:S01]  /*e610*/  I2FP.F32.S32 R22, R22 ;  /* 0x0000001600167245 */ /* 0x000fe20000201400 */
[--C-:B------:R-:W-:Y:S01]  /*e620*/  IMAD.IADD R144, R2, 0x1, -R85.reuse ;  /* 0x0000000102907824 */ /* 0x100fe200078e0a55 */
[----:B------:R-:W-:Y:S01]  /*e630*/  I2FP.F32.S32 R114, R114 ;  /* 0x0000007200727245 */ /* 0x000fe20000201400 */
[----:B------:R-:W-:Y:S01]  /*e640*/  IMAD.IADD R30, R28, 0x1, -R85 ;  /* 0x000000011c1e7824 */ /* 0x000fe200078e0a55 */
[----:B------:R-:W-:Y:S01]  /*e650*/  FSEL R46, R46, -INF , !P3 ;  /* 0xff8000002e2e7808 */ /* 0x000fe20005800000 */
[----:B------:R-:W-:Y:S01]  /*e660*/  FFMA.FTZ R22, -R0, R22, R91 ;  /* 0x0000001600167223 */ /* 0x000fe2000001015b */
[----:B------:R-:W-:Y:S01]  /*e670*/  FSEL R32, R32, -INF , !P3 ;  /* 0xff80000020207808 */ /* 0x000fe20005800000 */
[----:B------:R-:W-:Y:S01]  /*e680*/  FFMA.FTZ R114, -R0, R114, R117 ;  /* 0x0000007200727223 */ /* 0x000fe20000010175 */
[----:B------:R-:W-:Y:S01]  /*e690*/  I2FP.F32.S32 R40, R40 ;  /* 0x0000002800287245 */ /* 0x000fe20000201400 */
[----:B------:R-:W-:Y:S01]  /*e6a0*/  IMAD.IADD R112, R28, 0x1, -R195 ;  /* 0x000000011c707824 */ /* 0x000fe200078e0ac3 */
[----:B------:R-:W-:Y:S01]  /*e6b0*/  I2FP.F32.S32 R38, R38 ;  /* 0x0000002600267245 */ /* 0x000fe20000201400 */
[----:B------:R-:W-:Y:S01]  /*e6c0*/  VIADD R91, R3, 0x48 ;  /* 0x00000048035b7836 */ /* 0x000fe20000000000 */
[----:B------:R-:W-:Y:S01]  /*e6d0*/  IABS R138, R138 ;  /* 0x0000008a008a7213 */ /* 0x000fe20000000000 */
[----:B------:R-:W-:Y:S01]  /*e6e0*/  IMAD.IADD R16, R2, 0x1, -R199 ;  /* 0x0000000102107824 */ /* 0x000fe200078e0ac7 */
[----:B------:R-:W-:Y:S01]  /*e6f0*/  ISETP.GE.AND P3, PT, R191, R62, PT ;  /* 0x0000003ebf00720c */ /* 0x000fe20003f66270 */
[C---:B------:R-:W-:Y:S01]  /*e700*/  IMAD.IADD R130, R28.reuse, 0x1, -R75 ;  /* 0x000000011c827824 */ /* 0x040fe200078e0a4b */
[----:B------:R-:W-:Y:S01]  /*e710*/  IABS R36, R36 ;  /* 0x0000002400247213 */ /* 0x000fe20000000000 */
[----:B------:R-:W-:Y:S01]  /*e720*/  IMAD.IADD R122, R28, 0x1, -R55 ;  /* 0x000000011c7a7824 */ /* 0x000fe200078e0a37 */
[----:B------:R-:W-:Y:S01]  /*e730*/  IABS R124, R124 ;  /* 0x0000007c007c7213 */ /* 0x000fe20000000000 */
        /* <DEDUP_REMOVED lines=8> */
[----:B------:R-:W-:Y:S01]  /*e7c0*/  IMAD.IADD R148, R2, 0x1, -R91 ;  /* 0x0000000102947824 */ /* 0x000fe200078e0a5b */
[----:B------:R-:W-:Y:S01]  /*e7d0*/  FSEL R18, R18, -INF , !P3 ;  /* 0xff80000012127808 */ /* 0x000fe20005800000 */
[----:B------:R-:W-:Y:S01]  /*e7e0*/  IMAD.IADD R8, R28, 0x1, -R199 ;  /* 0x000000011c087824 */ /* 0x000fe200078e0ac7 */
[----:B------:R-:W-:Y:S01]  /*e7f0*/  FSEL R10, R10, -INF , !P3 ;  /* 0xff8000000a0a7808 */ /* 0x000fe20005800000 */
[----:B------:R-:W-:Y:S01]  /*e800*/  IMAD.IADD R110, R2, 0x1, -R187 ;  /* 0x00000001026e7824 */ /* 0x000fe200078e0abb */
[----:B------:R-:W-:-:S02]  /*e810*/  I2FP.F32.S32 R36, R36 ;  /* 0x0000002400247245 */ /* 0x000fc40000201400 */
[----:B------:R-:W-:Y:S01]  /*e820*/  I2FP.F32.S32 R124, R124 ;  /* 0x0000007c007c7245 */ /* 0x000fe20000201400 */
[----:B------:R-:W-:Y:S01]  /*e830*/  VIADD R23, R3, 0x71 ;  /* 0x0000007103177836 */ /* 0x000fe20000000000 */
[----:B------:R-:W-:Y:S01]  /*e840*/  IABS R144, R144 ;  /* 0x0000009000907213 */ /* 0x000fe20000000000 */
[----:B------:R-:W-:Y:S01]  /*e850*/  FFMA.FTZ R138, -R0, R138, R163 ;  /* 0x0000008a008a7223 */ /* 0x000fe200000101a3 */
[----:B------:R-:W-:Y:S02]  /*e860*/  ISETP.GE.AND P0, PT, R189, R62, PT ;  /* 0x0000003ebd00720c */ /* 0x000fe40003f06270 */
[----:B------:R-:W-:Y:S02]  /*e870*/  IABS R30, R30 ;  /* 0x0000001e001e7213 */ /* 0x000fe40000000000 */
[-C--:B------:R-:W-:Y:S01]  /*e880*/  ISETP.GE.AND P4, PT, R201, R62.reuse, PT ;  /* 0x0000003ec900720c */ /* 0x080fe20003f86270 */
[C---:B------:R-:W-:Y:S01]  /*e890*/  IMAD.IADD R201, R28.reuse, 0x1, -R201 ;  /* 0x000000011cc97824 */ /* 0x040fe200078e0ac9 */
[----:B------:R-:W-:Y:S01]  /*e8a0*/  ISETP.GE.AND P3, PT, R99, R62, PT ;  /* 0x0000003e6300720c */ /* 0x000fe20003f66270 */
[----:B------:R-:W-:Y:S01]  /*e8b0*/  IMAD.IADD R150, R28, 0x1, -R91 ;  /* 0x000000011c967824 */ /* 0x000fe200078e0a5b */
[----:B------:R-:W-:Y:S01]  /*e8c0*/  I2FP.F32.S32 R144, R144 ;  /* 0x0000009000907245 */ /* 0x000fe20000201400 */
[C---:B------:R-:W-:Y:S01]  /*e8d0*/  FFMA.FTZ R41, -R0.reuse, R36, R41 ;  /* 0x0000002400297223 */ /* 0x040fe20000010129 */
[----:B------:R-:W-:Y:S01]  /*e8e0*/  IABS R112, R112 ;  /* 0x0000007000707213 */ /* 0x000fe20000000000 */
[----:B------:R-:W-:Y:S01]  /*e8f0*/  FFMA.FTZ R124, -R0, R124, R29 ;  /* 0x0000007c007c7223 */ /* 0x000fe2000001011d */
[----:B------:R-:W-:Y:S01]  /*e900*/  FSEL R114, R114, -INF , !P0 ;  /* 0xff80000072727808 */ /* 0x000fe20004000000 */
[----:B------:R-:W-:Y:S01]  /*e910*/  VIADD R29, R3, 0x70 ;  /* 0x00000070031d7836 */ /* 0x000fe20000000000 */
[----:B------:R-:W-:Y:S01]  /*e920*/  FSEL R200, R121, -INF , !P0 ;  /* 0xff80000079c87808 */ /* 0x000fe20004000000 */
[----:B------:R-:W-:Y:S01]  /*e930*/  IMAD.IADD R36, R2, 0x1, -R23 ;  /* 0x0000000102247824 */ /* 0x000fe200078e0a17 */
[----:B------:R-:W-:Y:S01]  /*e940*/  I2FP.F32.S32 R30, R30 ;  /* 0x0000001e001e7245 */ /* 0x000fe20000201400 */
[----:B------:R-:W-:Y:S01]  /*e950*/  IMAD.IADD R12, R28, 0x1, -R193 ;  /* 0x000000011c0c7824 */ /* 0x000fe200078e0ac1 */
[----:B------:R-:W-:Y:S01]  /*e960*/  FSEL R188, R143, -INF , !P3 ;  /* 0xff8000008fbc7808 */ /* 0x000fe20005800000 */
[----:B------:R-:W-:Y:S01]  /*e970*/  FFMA.FTZ R144, -R0, R144, R161 ;  /* 0x0000009000907223 */ /* 0x000fe200000101a1 */
[----:B------:R-:W-:-:S02]  /*e980*/  FSEL R182, R147, -INF , !P3 ;  /* 0xff80000093b67808 */ /* 0x000fc40005800000 */
[-C--:B------:R-:W-:Y:S02]  /*e990*/  ISETP.GE.AND P0, PT, R83, R62.reuse, PT ;  /* 0x0000003e5300720c */ /* 0x080fe40003f06270 */
[----:B------:R-:W-:Y:S02]  /*e9a0*/  ISETP.GE.AND P3, PT, R65, R62, PT ;  /* 0x0000003e4100720c */ /* 0x000fe40003f66270 */
[----:B------:R-:W-:Y:S02]  /*e9b0*/  IABS R16, R16 ;  /* 0x0000001000107213 */ /* 0x000fe40000000000 */
[----:B------:R-:W-:Y:S01]  /*e9c0*/  IABS R201, R201 ;  /* 0x000000c900c97213 */ /* 0x000fe20000000000 */
[----:B------:R-:W-:Y:S01]  /*e9d0*/  FFMA.FTZ R43, -R0, R30, R43 ;  /* 0x0000001e002b7223 */ /* 0x000fe2000001012b */
[----:B------:R-:W-:Y:S01]  /*e9e0*/  I2FP.F32.S32 R112, R112 ;  /* 0x0000007000707245 */ /* 0x000fe20000201400 */
[----:B------:R-:W-:Y:S01]  /*e9f0*/  IMAD.IADD R38, R2, 0x1, -R29 ;  /* 0x0000000102267824 */ /* 0x000fe200078e0a1d */
[----:B------:R-:W-:-:S02]  /*ea00*/  IABS R148, R148 ;  /* 0x0000009400947213 */ /* 0x000fc40000000000 */
[----:B------:R-:W-:Y:S01]  /*ea10*/  FSEL R196, R125, -INF , !P0 ;  /* 0xff8000007dc47808 */ /* 0x000fe20004000000 */
[----:B------:R-:W-:Y:S01]  /*ea20*/  FFMA.FTZ R112, -R0, R112, R115 ;  /* 0x0000007000707223 */ /* 0x000fe20000010173 */
[----:B------:R-:W-:Y:S02]  /*ea30*/  FSEL R192, R131, -INF , !P0 ;  /* 0xff80000083c07808 */ /* 0x000fe40004000000 */
[----:B------:R-:W-:Y:S02]  /*ea40*/  IABS R150, R150 ;  /* 0x0000009600967213 */ /* 0x000fe40000000000 */
[----:B------:R-:W-:Y:S02]  /*ea50*/  FSEL R138, R138, -INF , !P3 ;  /* 0xff8000008a8a7808 */ /* 0x000fe40005800000 */
[----:B------:R-:W-:Y:S02]  /*ea60*/  FSEL R128, R128, -INF , !P3 ;  /* 0xff80000080807808 */ /* 0x000fe40005800000 */
[----:B------:R-:W-:-:S02]  /*ea70*/  ISETP.GE.AND P0, PT, R85, R62, PT ;  /* 0x0000003e5500720c */ /* 0x000fc40003f06270 */
[----:B------:R-:W-:Y:S01]  /*ea80*/  ISETP.GE.AND P3, PT, R29, R62, PT ;  /* 0x0000003e1d00720c */ /* 0x000fe20003f66270 */
[C---:B------:R-:W-:Y:S01]  /*ea90*/  IMAD.IADD R29, R28.reuse, 0x1, -R29 ;  /* 0x000000011c1d7824 */ /* 0x040fe200078e0a1d */
[----:B------:R-:W-:Y:S02]  /*eaa0*/  IABS R36, R36 ;  /* 0x0000002400247213 */ /* 0x000fe40000000000 */
[----:B------:R-:W-:Y:S02]  /*eab0*/  I2FP.F32.S32 R16, R16 ;  /* 0x0000001000107245 */ /* 0x000fe40000201400 */
[----:B------:R-:W-:Y:S02]  /*eac0*/  I2FP.F32.S32 R34, R201 ;  /* 0x000000c900227245 */ /* 0x000fe40000201400 */
[----:B------:R-:W-:Y:S01]  /*ead0*/  IABS R12, R12 ;  /* 0x0000000c000c7213 */ /* 0x000fe20000000000 */
[----:B------:R-:W-:Y:S01]  /*eae0*/  IMAD.IADD R66, R28, 0x1, -R15 ;  /* 0x000000011c427824 */ /* 0x000fe200078e0a0f */
[----:B------:R-:W-:Y:S01]  /*eaf0*/  I2FP.F32.S32 R148, R148 ;  /* 0x0000009400947245 */ /* 0x000fe20000201400 */
[C---:B------:R-:W-:Y:S01]  /*eb00*/  FFMA.FTZ R16, -R0.reuse, R16, R103 ;  /* 0x0000001000107223 */ /* 0x040fe20000010167 */
[----:B------:R-:W-:Y:S01]  /*eb10*/  I2FP.F32.S32 R150, R150 ;  /* 0x0000009600967245 */ /* 0x000fe20000201400 */
[C---:B------:R-:W-:Y:S01]  /*eb20*/  FFMA.FTZ R34, -R0.reuse, R34, R89 ;  /* 0x0000002200227223 */ /* 0x040fe20000010159 */
[----:B------:R-:W-:Y:S01]  /*eb30*/  ISETP.GE.AND P1, PT, R195, R62, PT ;  /* 0x0000003ec300720c */ /* 0x000fe20003f26270 */
[----:B------:R-:W-:Y:S01]  /*eb40*/  VIADD R103, R3, 0x39 ;  /* 0x0000003903677836 */ /* 0x000fe20000000000 */
[----:B------:R-:W-:Y:S01]  /*eb50*/  IABS R130, R130 ;  /* 0x0000008200827213 */ /* 0x000fe20000000000 */
[----:B------:R-:W-:Y:S01]  /*eb60*/  FFMA.FTZ R148, -R0, R148, R149 ;  /* 0x0000009400947223 */ /* 0x000fe20000010195 */
[----:B------:R-:W-:-:S02]  /*eb70*/  IABS R122, R122 ;  /* 0x0000007a007a7213 */ /* 0x000fc40000000000 */
[----:B------:R-:W-:Y:S02]  /*eb80*/  FSEL R144, R144, -INF , !P0 ;  /* 0xff80000090907808 */ /* 0x000fe40004000000 */
[----:B------:R-:W-:Y:S02]  /*eb90*/  FSEL R142, R43, -INF , !P0 ;  /* 0xff8000002b8e7808 */ /* 0x000fe40004000000 */
[----:B------:R-:W-:Y:S02]  /*eba0*/  I2FP.F32.S32 R36, R36 ;  /* 0x0000002400247245 */ /* 0x000fe40000201400 */
[----:B------:R-:W-:Y:S02]  /*ebb0*/  IABS R8, R8 ;  /* 0x0000000800087213 */ /* 0x000fe40000000000 */
[----:B------:R-:W-:Y:S02]  /*ebc0*/  I2FP.F32.S32 R12, R12 ;  /* 0x0000000c000c7245 */ /* 0x000fe40000201400 */
[----:B------:R-:W-:-:S02]  /*ebd0*/  FSEL R22, R22, -INF , !P6 ;  /* 0xff80000016167808 */ /* 0x000fc40007000000 */
[----:B------:R-:W-:Y:S02]  /*ebe0*/  FSEL R14, R14, -INF , !P6 ;  /* 0xff8000000e0e7808 */ /* 0x000fe40007000000 */
[----:B------:R-:W-:Y:S02]  /*ebf0*/  FSEL R54, R54, -INF , !P4 ;  /* 0xff80000036367808 */ /* 0x000fe40006000000 */
[----:B------:R-:W-:Y:S01]  /*ec00*/  IABS R29, R29 ;  /* 0x0000001d001d7213 */ /* 0x000fe20000000000 */
[C---:B------:R-:W-:Y:S01]  /*ec10*/  FFMA.FTZ R150, -R0.reuse, R150, R151 ;  /* 0x0000009600967223 */ /* 0x040fe20000010197 */
[----:B------:R-:W-:Y:S02]  /*ec20*/  ISETP.GE.AND P0, PT, R15, R62, PT ;  /* 0x0000003e0f00720c */ /* 0x000fe40003f06270 */
[----:B------:R-:W-:Y:S01]  /*ec30*/  IABS R110, R110 ;  /* 0x0000006e006e7213 */ /* 0x000fe20000000000 */
[C---:B------:R-:W-:Y:S01]  /*ec40*/  FFMA.FTZ R11, -R0.reuse, R36, R11 ;  /* 0x00000024000b7223 */ /* 0x040fe2000001010b */
[----:B------:R-:W-:Y:S01]  /*ec50*/  ISETP.GE.AND P6, PT, R193, R62, PT ;  /* 0x0000003ec100720c */ /* 0x000fe20003fc6270 */
[----:B------:R-:W-:Y:S01]  /*ec60*/  FFMA.FTZ R12, -R0, R12, R97 ;  /* 0x0000000c000c7223 */ /* 0x000fe20000010161 */
[----:B------:R-:W-:Y:S01]  /*ec70*/  FMNMX3.FTZ R15, R13, R56, R46, !PT ;  /* 0x000000380d0f7276 */ /* 0x000fe2000781002e */
[----:B------:R-:W-:Y:S01]  /*ec80*/  IMAD.IADD R118, R2, 0x1, -R103 ;  /* 0x0000000102767824 */ /* 0x000fe200078e0a67 */
[----:B------:R-:W-:-:S02]  /*ec90*/  FSEL R204, R111, -INF , !P1 ;  /* 0xff8000006fcc7808 */ /* 0x000fc40004800000 */
[----:B------:R-:W-:Y:S02]  /*eca0*/  FSEL R112, R112, -INF , !P1 ;  /* 0xff80000070707808 */ /* 0x000fe40004800000 */
[----:B------:R-:W-:Y:S02]  /*ecb0*/  I2FP.F32.S32 R130, R130 ;  /* 0x0000008200827245 */ /* 0x000fe40000201400 */
[----:B------:R-:W-:Y:S02]  /*ecc0*/  I2FP.F32.S32 R122, R122 ;  /* 0x0000007a007a7245 */ /* 0x000fe40000201400 */
[----:B------:R-:W-:Y:S02]  /*ecd0*/  I2FP.F32.S32 R8, R8 ;  /* 0x0000000800087245 */ /* 0x000fe40000201400 */
[-C--:B------:R-:W-:Y:S02]  /*ece0*/  ISETP.GE.AND P1, PT, R91, R62.reuse, PT ;  /* 0x0000003e5b00720c */ /* 0x080fe40003f26270 */
[----:B------:R-:W-:-:S02]  /*ecf0*/  ISETP.GE.AND P5, PT, R199, R62, PT ;  /* 0x0000003ec700720c */ /* 0x000fc40003fa6270 */
[----:B------:R-:W-:Y:S02]  /*ed00*/  FSEL R20, R20, -INF , !P6 ;  /* 0xff80000014147808 */ /* 0x000fe40007000000 */
[----:B------:R-:W-:Y:S02]  /*ed10*/  FMNMX3.FTZ R15, R15, R54, R22, !PT ;  /* 0x000000360f0f7276 */ /* 0x000fe40007810016 */
[----:B------:R-:W-:Y:S01]  /*ed20*/  I2FP.F32.S32 R36, R29 ;  /* 0x0000001d00247245 */ /* 0x000fe20000201400 */
[----:B------:R-:W-:Y:S01]  /*ed30*/  IMAD.IADD R120, R28, 0x1, -R79 ;  /* 0x000000011c787824 */ /* 0x000fe200078e0a4f */
[----:B------:R-:W-:Y:S02]  /*ed40*/  I2FP.F32.S32 R110, R110 ;  /* 0x0000006e006e7245 */ /* 0x000fe40000201400 */
[----:B------:R-:W-:Y:S01]  /*ed50*/  FSEL R34, R34, -INF , !P4 ;  /* 0xff80000022227808 */ /* 0x000fe20006000000 */
[C---:B------:R-:W-:Y:S01]  /*ed60*/  FFMA.FTZ R130, -R0.reuse, R130, R21 ;  /* 0x0000008200827223 */ /* 0x040fe20000010115 */
[----:B------:R-:W-:Y:S01]  /*ed70*/  FMNMX3.FTZ R29, R7, R44, R32, !PT ;  /* 0x0000002c071d7276 */ /* 0x000fe20007810020 */
[C---:B------:R-:W-:Y:S01]  /*ed80*/  FFMA.FTZ R122, -R0.reuse, R122, R37 ;  /* 0x0000007a007a7223 */ /* 0x040fe20000010125 */
[----:B------:R-:W-:Y:S01]  /*ed90*/  FSEL R206, R109, -INF , !P2 ;  /* 0xff8000006dce7808 */ /* 0x000fe20005000000 */
[----:B------:R-:W-:Y:S01]  /*eda0*/  FFMA.FTZ R8, -R0, R8, R107 ;  /* 0x0000000800087223 */ /* 0x000fe2000001016b */
[----:B------:R-:W-:Y:S01]  /*edb0*/  FSEL R202, R113, -INF , !P2 ;  /* 0xff80000071ca7808 */ /* 0x000fe20005000000 */
[----:B------:R-:W-:Y:S01]  /*edc0*/  VIADD R21, R3, 0x78 ;  /* 0x0000007803157836 */ /* 0x000fe20000000000 */
[----:B------:R-:W-:Y:S01]  /*edd0*/  FSEL R148, R148, -INF , !P1 ;  /* 0xff80000094947808 */ /* 0x000fe20004800000 */
[----:B------:R-:W-:Y:S01]  /*ede0*/  IMAD.IADD R116, R28, 0x1, -R103 ;  /* 0x000000011c747824 */ /* 0x000fe200078e0a67 */
[----:B------:R-:W-:Y:S01]  /*edf0*/  FSEL R150, R150, -INF , !P1 ;  /* 0xff80000096967808 */ /* 0x000fe20004800000 */
[----:B------:R-:W-:Y:S01]  /*ee00*/  FFMA.FTZ R110, -R0, R110, R119 ;  /* 0x0000006e006e7223 */ /* 0x000fe20000010177 */
[----:B------:R-:W-:-:S02]  /*ee10*/  FSEL R16, R16, -INF , !P5 ;  /* 0xff80000010107808 */ /* 0x000fc40006800000 */
[-C--:B------:R-:W-:Y:S02]  /*ee20*/  ISETP.GE.AND P2, PT, R93, R62.reuse, PT ;  /* 0x0000003e5d00720c */ /* 0x080fe40003f46270 */
[----:B------:R-:W-:Y:S02]  /*ee30*/  ISETP.GE.AND P1, PT, R55, R62, PT ;  /* 0x0000003e3700720c */ /* 0x000fe40003f26270 */
[----:B------:R-:W-:Y:S02]  /*ee40*/  FMNMX3.FTZ R15, R15, R20, R18, !PT ;  /* 0x000000140f0f7276 */ /* 0x000fe40007810012 */
[----:B------:R-:W-:Y:S02]  /*ee50*/  FSEL R12, R12, -INF , !P6 ;  /* 0xff8000000c0c7808 */ /* 0x000fe40007000000 */
[----:B------:R-:W-:Y:S02]  /*ee60*/  FMNMX3.FTZ R29, R29, R34, R14, !PT ;  /* 0x000000221d1d7276 */ /* 0x000fe4000781000e */
[----:B------:R-:W-:-:S02]  /*ee70*/  IABS R118, R118 ;  /* 0x0000007600767213 */ /* 0x000fc40000000000 */
[----:B------:R-:W-:Y:S02]  /*ee80*/  ISETP.GE.AND P4, PT, R187, R62, PT ;  /* 0x0000003ebb00720c */ /* 0x000fe40003f86270 */
[----:B------:R-:W-:Y:S02]  /*ee90*/  IABS R120, R120 ;  /* 0x0000007800787213 */ /* 0x000fe40000000000 */
[----:B------:R-:W-:Y:S01]  /*eea0*/  IABS R66, R66 ;  /* 0x0000004200427213 */ /* 0x000fe20000000000 */
[----:B------:R-:W-:Y:S01]  /*eeb0*/  IMAD.IADD R30, R2, 0x1, -R21 ;  /* 0x00000001021e7824 */ /* 0x000fe200078e0a15 */
[----:B------:R-:W-:Y:S01]  /*eec0*/  FSEL R146, R41, -INF , !P2 ;  /* 0xff80000029927808 */ /* 0x000fe20005000000 */
[----:B------:R-:W-:Y:S01]  /*eed0*/  VIADD R41, R3, 0x68 ;  /* 0x0000006803297836 */ /* 0x000fe20000000000 */
[----:B------:R-:W-:Y:S02]  /*eee0*/  FSEL R132, R73, -INF , !P1 ;  /* 0xff80000049847808 */ /* 0x000fe40004800000 */
[----:B------:R-:W-:-:S02]  /*eef0*/  FSEL R122, R122, -INF , !P1 ;  /* 0xff8000007a7a7808 */ /* 0x000fc40004800000 */
[----:B------:R-:W-:Y:S02]  /*ef00*/  FMNMX3.FTZ R15, R15, R16, R206, !PT ;  /* 0x000000100f0f7276 */ /* 0x000fe400078100ce */
[----:B------:R-:W-:Y:S02]  /*ef10*/  FSEL R8, R8, -INF , !P5 ;  /* 0xff80000008087808 */ /* 0x000fe40006800000 */
[----:B------:R-:W-:Y:S01]  /*ef20*/  ISETP.GE.AND P1, PT, R21, R62, PT ;  /* 0x0000003e1500720c */ /* 0x000fe20003f26270 */
[----:B------:R-:W-:Y:S01]  /*ef30*/  IMAD.IADD R21, R28, 0x1, -R21 ;  /* 0x000000011c157824 */ /* 0x000fe200078e0a15 */
[----:B------:R-:W-:Y:S02]  /*ef40*/  FMNMX3.FTZ R29, R29, R12, R10, !PT ;  /* 0x0000000c1d1d7276 */ /* 0x000fe4000781000a */
[----:B------:R-:W-:Y:S02]  /*ef50*/  I2FP.F32.S32 R118, R118 ;  /* 0x0000007600767245 */ /* 0x000fe40000201400 */
[----:B------:R-:W-:-:S02]  /*ef60*/  IABS R116, R116 ;  /* 0x0000007400747213 */ /* 0x000fc40000000000 */
[----:B------:R-:W-:Y:S02]  /*ef70*/  I2FP.F32.S32 R120, R120 ;  /* 0x0000007800787245 */ /* 0x000fe40000201400 */
[----:B------:R-:W-:Y:S02]  /*ef80*/  FSEL R110, R110, -INF , !P4 ;  /* 0xff8000006e6e7808 */ /* 0x000fe40006000000 */
[----:B------:R-:W-:Y:S02]  /*ef90*/  FSEL R198, R123, -INF , !P4 ;  /* 0xff8000007bc67808 */ /* 0x000fe40006000000 */
[----:B------:R-:W-:Y:S01]  /*efa0*/  I2FP.F32.S32 R66, R66 ;  /* 0x0000004200427245 */ /* 0x000fe20000201400 */
[----:B------:R-:W-:Y:S01]  /*efb0*/  IMAD.IADD R42, R2, 0x1, -R41 ;  /* 0x00000001022a7824 */ /* 0x000fe200078e0a29 */
[----:B------:R-:W-:Y:S01]  /*efc0*/  ISETP.GE.AND P6, PT, R171, R62, PT ;  /* 0x0000003eab00720c */ /* 0x000fe20003fc6270 */
[----:B------:R-:W-:Y:S01]  /*efd0*/  FFMA.FTZ R118, -R0, R118, R137 ;  /* 0x0000007600767223 */ /* 0x000fe20000010189 */
[----:B------:R-:W-:-:S02]  /*efe0*/  ISETP.GE.AND P4, PT, R79, R62, PT ;  /* 0x0000003e4f00720c */ /* 0x000fc40003f86270 */
[----:B------:R-:W-:Y:S02]  /*eff0*/  FMNMX3.FTZ R15, R15, R204, R114, !PT ;  /* 0x000000cc0f0f7276 */ /* 0x000fe40007810072 */
[----:B------:R-:W-:Y:S02]  /*f000*/  FMNMX3.FTZ R29, R29, R8, R202, !PT ;  /* 0x000000081d1d7276 */ /* 0x000fe400078100ca */
[----:B------:R-:W-:Y:S01]  /*f010*/  I2FP.F32.S32 R116, R116 ;  /* 0x0000007400747245 */ /* 0x000fe20000201400 */
[C---:B------:R-:W-:Y:S01]  /*f020*/  FFMA.FTZ R120, -R0.reuse, R120, R133 ;  /* 0x0000007800787223 */ /* 0x040fe20000010185 */
[----:B------:R-:W-:Y:S01]  /*f030*/  IABS R21, R21 ;  /* 0x0000001500157213 */ /* 0x000fe20000000000 */
[----:B------:R-:W-:Y:S01]  /*f040*/  FFMA.FTZ R66, -R0, R66, R47 ;  /* 0x0000004200427223 */ /* 0x000fe2000001012f */
[----:B------:R-:W-:Y:S01]  /*f050*/  ISETP.GE.AND P5, PT, R103, R62, PT ;  /* 0x0000003e6700720c */ /* 0x000fe20003fa6270 */
[----:B------:R-:W-:Y:S01]  /*f060*/  VIADD R47, R3, 0x61 ;  /* 0x00000061032f7836 */ /* 0x000fe20000000000 */
[----:B------:R-:W-:-:S02]  /*f070*/  FSEL R134, R129, -INF , !P4 ;  /* 0xff80000081867808 */ /* 0x000fc40006000000 */
[----:B------:R-:W-:Y:S02]  /*f080*/  FSEL R194, R135, -INF , !P6 ;  /* 0xff80000087c27808 */ /* 0x000fe40007000000 */
[----:B------:R-:W-:Y:S02]  /*f090*/  FMNMX3.FTZ R15, R15, R110, R196, !PT ;  /* 0x0000006e0f0f7276 */ /* 0x000fe400078100c4 */
[----:B------:R-:W-:Y:S01]  /*f0a0*/  FMNMX3.FTZ R29, R29, R112, R200, !PT ;  /* 0x000000701d1d7276 */ /* 0x000fe200078100c8 */
[----:B------:R-:W-:Y:S01]  /*f0b0*/  FFMA.FTZ R116, -R0, R116, R141 ;  /* 0x0000007400747223 */ /* 0x000fe2000001018d */
[----:B------:R-:W-:Y:S02]  /*f0c0*/  IABS R42, R42 ;  /* 0x0000002a002a7213 */ /* 0x000fe40000000000 */
[----:B------:R-:W-:Y:S01]  /*f0d0*/  I2FP.F32.S32 R21, R21 ;  /* 0x0000001500157245 */ /* 0x000fe20000201400 */
[----:B------:R-:W-:Y:S01]  /*f0e0*/  VIADD R37, R3, 0x69 ;  /* 0x0000006903257836 */ /* 0x000fe20000000000 */
[----:B------:R-:W-:Y:S01]  /*f0f0*/  FSEL R118, R118, -INF , !P5 ;  /* 0xff80000076767808 */ /* 0x000fe20006800000 */
[----:B------:R-:W-:Y:S01]  /*f100*/  IMAD.IADD R48, R2, 0x1, -R47 ;  /* 0x0000000102307824 */ /* 0x000fe200078e0a2f */
[----:B------:R-:W-:-:S02]  /*f110*/  FMNMX3.FTZ R15, R15, R134, R194, !PT ;  /* 0x000000860f0f7276 */ /* 0x000fc400078100c2 */
[----:B------:R-:W-:Y:S02]  /*f120*/  FSEL R120, R120, -INF , !P4 ;  /* 0xff80000078787808 */ /* 0x000fe40006000000 */
[----:B------:R-:W-:Y:S02]  /*f130*/  FSEL R190, R139, -INF , !P6 ;  /* 0xff8000008bbe7808 */ /* 0x000fe40007000000 */
[----:B------:R-:W-:Y:S02]  /*f140*/  FMNMX3.FTZ R29, R29, R198, R192, !PT ;  /* 0x000000c61d1d7276 */ /* 0x000fe400078100c0 */
[----:B------:R-:W-:Y:S01]  /*f150*/  I2FP.F32.S32 R42, R42 ;  /* 0x0000002a002a7245 */ /* 0x000fe20000201400 */
[----:B------:R-:W-:Y:S01]  /*f160*/  FFMA.FTZ R57, -R0, R21, R57 ;  /* 0x0000001500397223 */ /* 0x000fe20000010139 */
[----:B------:R-:W-:Y:S01]  /*f170*/  ISETP.GE.AND P4, PT, R75, R62, PT ;  /* 0x0000003e4b00720c */ /* 0x000fe20003f86270 */
        /* <DEDUP_REMOVED lines=8> */
[----:B------:R-:W-:Y:S01]  /*f200*/  FMNMX3.FTZ R21, R29, R120, R190, !PT ;  /* 0x000000781d157276 */ /* 0x000fe200078100be */
[----:B------:R-:W-:Y:S01]  /*f210*/  FFMA.FTZ R9, -R0, R42, R9 ;  /* 0x0000002a00097223 */ /* 0x000fe20000010109 */
[----:B------:R-:W-:Y:S01]  /*f220*/  IABS R48, R48 ;  /* 0x0000003000307213 */ /* 0x000fe20000000000 */
[----:B------:R-:W-:Y:S01]  /*f230*/  VIADD R3, R3, 0x79 ;  /* 0x0000007903037836 */ /* 0x000fe20000000000 */
[----:B------:R-:W-:-:S02]  /*f240*/  FSEL R140, R69, -INF , !P4 ;  /* 0xff800000458c7808 */ /* 0x000fc40006000000 */
[----:B------:R-:W-:Y:S02]  /*f250*/  FSEL R130, R130, -INF , !P4 ;  /* 0xff80000082827808 */ /* 0x000fe40006000000 */
[----:B------:R-:W-:Y:S02]  /*f260*/  ISETP.GE.AND P2, PT, R59, R62, PT ;  /* 0x0000003e3b00720c */ /* 0x000fe40003f46270 */
[----:B------:R-:W-:Y:S02]  /*f270*/  FMNMX3.FTZ R15, R15, R186, R148, !PT ;  /* 0x000000ba0f0f7276 */ /* 0x000fe40007810094 */
[----:B------:R-:W-:Y:S01]  /*f280*/  ISETP.GE.AND P4, PT, R37, R62, PT ;  /* 0x0000003e2500720c */ /* 0x000fe20003f86270 */
[----:B------:R-:W-:Y:S01]  /*f290*/  IMAD.IADD R37, R28, 0x1, -R37 ;  /* 0x000000011c257824 */ /* 0x000fe200078e0a25 */
[----:B------:R-:W-:Y:S02]  /*f2a0*/  FMNMX3.FTZ R21, R21, R116, R182, !PT ;  /* 0x0000007415157276 */ /* 0x000fe400078100b6 */
[----:B------:R-:W-:-:S02]  /*f2b0*/  I2FP.F32.S32 R48, R48 ;  /* 0x0000003000307245 */ /* 0x000fc40000201400 */
[----:B------:R-:W-:Y:S02]  /*f2c0*/  IABS R40, R40 ;  /* 0x0000002800287213 */ /* 0x000fe40000000000 */
[----:B------:R-:W-:Y:S02]  /*f2d0*/  IABS R38, R38 ;  /* 0x0000002600267213 */ /* 0x000fe40000000000 */
[----:B------:R-:W-:Y:S02]  /*f2e0*/  IABS R47, R47 ;  /* 0x0000002f002f7213 */ /* 0x000fe40000000000 */
[----:B------:R-:W-:Y:S01]  /*f2f0*/  IABS R41, R41 ;  /* 0x0000002900297213 */ /* 0x000fe20000000000 */
[----:B------:R-:W-:Y:S01]  /*f300*/  IMAD.IADD R2, R2, 0x1, -R3 ;  /* 0x0000000102027824 */ /* 0x000fe200078e0a03 */
[----:B------:R-:W-:Y:S02]  /*f310*/  FSEL R136, R77, -INF , !P2 ;  /* 0xff8000004d887808 */ /* 0x000fe40005000000 */
[----:B------:R-:W-:-:S02]  /*f320*/  FSEL R124, R124, -INF , !P2 ;  /* 0xff8000007c7c7808 */ /* 0x000fc40005000000 */
[----:B------:R-:W-:Y:S02]  /*f330*/  FMNMX3.FTZ R15, R15, R144, R140, !PT ;  /* 0x000000900f0f7276 */ /* 0x000fe4000781008c */
[----:B------:R-:W-:Y:S02]  /*f340*/  FSEL R104, R9, -INF , !P5 ;  /* 0xff80000009687808 */ /* 0x000fe40006800000 */
[----:B------:R-:W-:Y:S01]  /*f350*/  ISETP.GE.AND P2, PT, R23, R62, PT ;  /* 0x0000003e1700720c */ /* 0x000fe20003f46270 */
[----:B------:R-:W-:Y:S01]  /*f360*/  IMAD.IADD R23, R28, 0x1, -R23 ;  /* 0x000000011c177824 */ /* 0x000fe200078e0a17 */
[----:B------:R-:W-:Y:S01]  /*f370*/  FMNMX3.FTZ R9, R21, R146, R150, !PT ;  /* 0x0000009215097276 */ /* 0x000fe20007810096 */
[----:B------:R-:W-:Y:S01]  /*f380*/  FFMA.FTZ R31, -R0, R48, R31 ;  /* 0x00000030001f7223 */ /* 0x000fe2000001011f */
[----:B------:R-:W-:Y:S02]  /*f390*/  IABS R30, R30 ;  /* 0x0000001e001e7213 */ /* 0x000fe40000000000 */
[----:B------:R-:W-:-:S02]  /*f3a0*/  I2FP.F32.S32 R40, R40 ;  /* 0x0000002800287245 */ /* 0x000fc40000201400 */
[----:B------:R-:W-:Y:S02]  /*f3b0*/  I2FP.F32.S32 R38, R38 ;  /* 0x0000002600267245 */ /* 0x000fe40000201400 */
[----:B------:R-:W-:Y:S02]  /*f3c0*/  IABS R37, R37 ;  /* 0x0000002500257213 */ /* 0x000fe40000000000 */
[----:B------:R-:W-:Y:S02]  /*f3d0*/  I2FP.F32.S32 R47, R47 ;  /* 0x0000002f002f7245 */ /* 0x000fe40000201400 */
[----:B------:R-:W-:Y:S02]  /*f3e0*/  I2FP.F32.S32 R41, R41 ;  /* 0x0000002900297245 */ /* 0x000fe40000201400 */
[----:B------:R-:W-:Y:S02]  /*f3f0*/  FSEL R108, R71, -INF , !P0 ;  /* 0xff800000476c7808 */ /* 0x000fe40004000000 */
[----:B------:R-:W-:-:S02]  /*f400*/  FSEL R66, R66, -INF , !P0 ;  /* 0xff80000042427808 */ /* 0x000fc40004000000 */
        /* <DEDUP_REMOVED lines=18> */
[----:B------:R-:W-:Y:S01]  /*f530*/  I2FP.F32.S32 R23, R23 ;  /* 0x0000001700177245 */ /* 0x000fe20000201400 */
[----:B------:R-:W-:Y:S01]  /*f540*/  FFMA.FTZ R17, -R0, R36, R17 ;  /* 0x0000002400117223 */ /* 0x000fe20000010111 */
[----:B------:R-:W-:-:S02]  /*f550*/  IABS R3, R3 ;  /* 0x0000000300037213 */ /* 0x000fc40000000000 */
[----:B------:R-:W-:Y:S02]  /*f560*/  FSEL R40, R11, -INF , !P2 ;  /* 0xff8000000b287808 */ /* 0x000fe40005000000 */
[----:B------:R-:W-:Y:S02]  /*f570*/  FSEL R102, R33, -INF , !P4 ;  /* 0xff80000021667808 */ /* 0x000fe40006000000 */
[----:B------:R-:W-:Y:S02]  /*f580*/  FSEL R42, R38, -INF , !P3 ;  /* 0xff800000262a7808 */ /* 0x000fe40005800000 */
[----:B------:R-:W-:Y:S02]  /*f590*/  FMNMX3.FTZ R11, R15, R106, R104, !PT ;  /* 0x0000006a0f0b7276 */ /* 0x000fe40007810068 */
[----:B------:R-:W-:Y:S02]  /*f5a0*/  FSEL R52, R45, -INF , !P6 ;  /* 0xff8000002d347808 */ /* 0x000fe40007000000 */
[----:B------:R-:W-:-:S02]  /*f5b0*/  FSEL R50, R35, -INF , !P5 ;  /* 0xff80000023327808 */ /* 0x000fc40006800000 */
[----:B------:R-:W-:Y:S01]  /*f5c0*/  FMNMX3.FTZ R9, R9, R122, R66, !PT ;  /* 0x0000007a09097276 */ /* 0x000fe20007810042 */
[C---:B------:R-:W-:Y:S01]  /*f5d0*/  FFMA.FTZ R2, -R0.reuse, R2, R53 ;  /* 0x0000000200027223 */ /* 0x040fe20000010135 */
[----:B------:R-:W-:Y:S01]  /*f5e0*/  I2FP.F32.S32 R3, R3 ;  /* 0x0000000300037245 */ /* 0x000fe20000201400 */
[----:B------:R-:W-:Y:S01]  /*f5f0*/  FFMA.FTZ R19, -R0, R23, R19 ;  /* 0x0000001700137223 */ /* 0x000fe20000010113 */
[----:B------:R-:W-:Y:S02]  /*f600*/  FSEL R38, R30, -INF , !P1 ;  /* 0xff8000001e267808 */ /* 0x000fe40004800000 */
[----:B------:R-:W-:Y:S02]  /*f610*/  FMNMX3.FTZ R11, R11, R102, R42, !PT ;  /* 0x000000660b0b7276 */ /* 0x000fe4000781002a */
[----:B------:R-:W-:Y:S02]  /*f620*/  FSEL R48, R39, -INF , !P4 ;  /* 0xff80000027307808 */ /* 0x000fe40006000000 */
[----:B------:R-:W-:-:S02]  /*f630*/  FSEL R30, R17, -INF , !P3 ;  /* 0xff800000111e7808 */ /* 0x000fc40005800000 */
[----:B------:R-:W-:Y:S01]  /*f640*/  FMNMX3.FTZ R9, R9, R52, R50, !PT ;  /* 0x0000003409097276 */ /* 0x000fe20007810032 */
[----:B------:R-:W-:Y:S01]  /*f650*/  FFMA.FTZ R5, -R0, R3, R5 ;  /* 0x0000000300057223 */ /* 0x000fe20000010105 */
[----:B------:R-:W-:Y:S02]  /*f660*/  FSEL R36, R2, -INF , !P0 ;  /* 0xff80000002247808 */ /* 0x000fe40004000000 */
[----:B------:R-:W-:Y:S02]  /*f670*/  FMNMX3.FTZ R11, R11, R40, R38, !PT ;  /* 0x000000280b0b7276 */ /* 0x000fe40007810026 */
        /* <DEDUP_REMOVED lines=26> */
[----:B------:R-:W-:Y:S01]  /*f820*/  IMAD.IADD R160, R4, 0x1, R161 ;  /* 0x0000000104a07824 */ /* 0x000fe200078e02a1 */
[----:B------:R-:W-:Y:S03]  /*f830*/  LDSM.16.MT88.4 R84, [R162+0x6000] ;  /* 0x00600000a254783b */ /* 0x000fe60000004200 */
[----:B------:R-:W-:Y:S01]  /*f840*/  FSEL R33, R33, RZ, P0 ;  /* 0x000000ff21217208 */ /* 0x000fe20000000000 */
[----:B------:R-:W-:-:S04]  /*f850*/  FFMA.FTZ R51, R56, R26, -R35 ;  /* 0x0000001a38337223 */ /* 0x000fc80000010823 */
[-C--:B------:R-:W-:Y:S02]  /*f860*/  FFMA.FTZ R56, R7, R26.reuse, -R33 ;  /* 0x0000001a07387223 */ /* 0x080fe40000010821 */
[----:B------:R-:W1:Y:S01]  /*f870*/  LDSM.16.MT88.4 R4, [R160+0x6000] ;  /* 0x00600000a004783b */ /* 0x000e620000004200 */
[-CC-:B------:R-:W-:Y:S01]  /*f880*/  FFMA.FTZ R47, R54, R26.reuse, -R35.reuse ;  /* 0x0000001a362f7223 */ /* 0x180fe20000010823 */
[-CC-:B------:R-:W-:Y:S01]  /*f890*/  FFMA.FTZ R60, R13, R26.reuse, -R35.reuse ;  /* 0x0000001a0d3c7223 */ /* 0x180fe20000010823 */
[-C--:B------:R-:W-:Y:S01]  /*f8a0*/  FFMA.FTZ R58, R46, R26.reuse, -R35 ;  /* 0x0000001a2e3a7223 */ /* 0x080fe20000010823 */
[-CC-:B------:R-:W-:Y:S01]  /*f8b0*/  FFMA.FTZ R49, R44, R26.reuse, -R33.reuse ;  /* 0x0000001a2c317223 */ /* 0x180fe20000010821 */
[-CC-:B------:R-:W-:Y:S01]  /*f8c0*/  FFMA.FTZ R54, R32, R26.reuse, -R33.reuse ;  /* 0x0000001a20367223 */ /* 0x180fe20000010821 */
[-CC-:B------:R-:W-:Y:S01]  /*f8d0*/  FFMA.FTZ R45, R34, R26.reuse, -R33.reuse ;  /* 0x0000001a222d7223 */ /* 0x180fe20000010821 */
[----:B------:R-:W-:Y:S01]  /*f8e0*/  MUFU.EX2 R51, R51 ;  /* 0x0000003300337308 */ /* 0x000fe20000000800 */
[-CC-:B------:R-:W-:Y:S01]  /*f8f0*/  FFMA.FTZ R37, R10, R26.reuse, -R33.reuse ;  /* 0x0000001a0a257223 */ /* 0x180fe20000010821 */
[----:B------:R-:W-:-:S02]  /*f900*/  FFMA.FTZ R32, R8, R26, -R33 ;  /* 0x0000001a08207223 */ /* 0x000fc40000010821 */
[----:B------:R-:W2:Y:S01]  /*f910*/  MUFU.EX2 R60, R60 ;  /* 0x0000003c003c7308 */ /* 0x000ea20000000800 */
[----:B------:R-:W3:Y:S03]  /*f920*/  LDSM.16.MT88.4 R8, [R160+0x6800] ;  /* 0x00680000a008783b */ /* 0x000ee60000004200 */
[----:B------:R-:W-:Y:S04]  /*f930*/  MUFU.EX2 R58, R58 ;  /* 0x0000003a003a7308 */ /* 0x000fe80000000800 */
[----:B------:R-:W4:Y:S04]  /*f940*/  MUFU.EX2 R47, R47 ;  /* 0x0000002f002f7308 */ /* 0x000f280000000800 */
[----:B------:R-:W-:Y:S04]  /*f950*/  MUFU.EX2 R56, R56 ;  /* 0x0000003800387308 */ /* 0x000fe80000000800 */
[----:B------:R-:W5:Y:S04]  /*f960*/  MUFU.EX2 R49, R49 ;  /* 0x0000003100317308 */ /* 0x000f680000000800 */
[----:B------:R-:W-:Y:S04]  /*f970*/  MUFU.EX2 R54, R54 ;  /* 0x0000003600367308 */ /* 0x000fe80000000800 */
[----:B------:R-:W1:Y:S01]  /*f980*/  MUFU.EX2 R45, R45 ;  /* 0x0000002d002d7308 */ /* 0x000e620000000800 */
[-CC-:B------:R-:W-:Y:S01]  /*f990*/  FFMA.FTZ R44, R14, R26.reuse, -R33.reuse ;  /* 0x0000001a0e2c7223 */ /* 0x180fe20000010821 */
[----:B------:R-:W-:-:S02]  /*f9a0*/  FFMA.FTZ R41, R12, R26, -R33 ;  /* 0x0000001a0c297223 */ /* 0x000fc40000010821 */
[----:B------:R-:W3:Y:S01]  /*f9b0*/  LDSM.16.MT88.4 R12, [R161+0x6800] ;  /* 0x00680000a10c783b */ /* 0x000ee20000004200 */
[----:B--2---:R-:W-:Y:S01]  /*f9c0*/  F2FP.F16.F32.PACK_AB R68, R51, R60 ;  /* 0x0000003c3344723e */ /* 0x004fe200000000ff */
[--C-:B------:R-:W-:Y:S01]  /*f9d0*/  FFMA.FTZ R46, R22, R26, -R35.reuse ;  /* 0x0000001a162e7223 */ /* 0x100fe20000010823 */
[----:B----4-:R-:W-:Y:S01]  /*f9e0*/  F2FP.F16.F32.PACK_AB R70, R47, R58 ;  /* 0x0000003a2f46723e */ /* 0x010fe200000000ff */
[--C-:B------:R-:W-:Y:S01]  /*f9f0*/  FFMA.FTZ R43, R20, R26, -R35.reuse ;  /* 0x0000001a142b7223 */ /* 0x100fe20000010823 */
[----:B-----5:R-:W-:Y:S01]  /*fa00*/  F2FP.F16.F32.PACK_AB R69, R49, R56 ;  /* 0x000000383145723e */ /* 0x020fe200000000ff */
[-CC-:B------:R-:W-:Y:S01]  /*fa10*/  FFMA.FTZ R39, R18, R26.reuse, -R35.reuse ;  /* 0x0000001a12277223 */ /* 0x180fe20000010823 */
[----:B------:R-:W-:Y:S01]  /*fa20*/  FFMA.FTZ R34, R16, R26, -R35 ;  /* 0x0000001a10227223 */ /* 0x000fe20000010823 */
[----:B-1----:R-:W-:Y:S01]  /*fa30*/  F2FP.F16.F32.PACK_AB R71, R45, R54 ;  /* 0x000000362d47723e */ /* 0x002fe200000000ff */
[----:B------:R-:W-:Y:S01]  /*fa40*/  MUFU.EX2 R46, R46 ;  /* 0x0000002e002e7308 */ /* 0x000fe20000000800 */
[----:B------:R-:W1:Y:S03]  /*fa50*/  LDSM.16.MT88.4 R20, [R163+0x6800] ;  /* 0x00680000a314783b */ /* 0x000e660000004200 */
[----:B------:R-:W2:Y:S01]  /*fa60*/  MUFU.EX2 R43, R43 ;  /* 0x0000002b002b7308 */ /* 0x000ea20000000800 */
[----:B------:R-:W4:Y:S01]  /*fa70*/  LDSM.16.MT88.4 R16, [R162+0x6800] ;  /* 0x00680000a210783b */ /* 0x000f220000004200 */
[C---:B------:R-:W-:Y:S02]  /*fa80*/  HMMA.16816.F32 R72, R68.reuse, R4, RZ ;  /* 0x000000044448723c */ /* 0x040fe400000018ff */
[----:B------:R-:W-:Y:S04]  /*fa90*/  MUFU.EX2 R39, R39 ;  /* 0x0000002700277308 */ /* 0x000fe80000000800 */
[----:B------:R-:W5:Y:S04]  /*faa0*/  MUFU.EX2 R34, R34 ;  /* 0x0000002200227308 */ /* 0x000f680000000800 */
[----:B------:R-:W-:Y:S04]  /*fab0*/  MUFU.EX2 R44, R44 ;  /* 0x0000002c002c7308 */ /* 0x000fe80000000800 */
[----:B------:R-:W3:Y:S04]  /*fac0*/  MUFU.EX2 R41, R41 ;  /* 0x0000002900297308 */ /* 0x000ee80000000800 */
[----:B------:R-:W-:Y:S04]  /*fad0*/  MUFU.EX2 R37, R37 ;  /* 0x0000002500257308 */ /* 0x000fe80000000800 */
[----:B------:R-:W1:Y:S01]  /*fae0*/  MUFU.EX2 R32, R32 ;  /* 0x0000002000207308 */ /* 0x000e620000000800 */
[C---:B------:R-:W-:Y:S08]  /*faf0*/  HMMA.16816.F32 R96, R68.reuse, R92, RZ ;  /* 0x0000005c4460723c */ /* 0x040ff000000018ff */
[C---:B------:R-:W-:Y:S08]  /*fb00*/  HMMA.16816.F32 R88, R68.reuse, R84, RZ ;  /* 0x000000544458723c */ /* 0x040ff000000018ff */
[C---:B------:R-:W-:Y:S08]  /*fb10*/  HMMA.16816.F32 R80, R68.reuse, R76, RZ ;  /* 0x0000004c4450723c */ /* 0x040ff000000018ff */
[C---:B------:R-:W-:Y:S08]  /*fb20*/  HMMA.16816.F32 R92, R68.reuse, R94, RZ ;  /* 0x0000005e445c723c */ /* 0x040ff000000018ff */
[C---:B------:R-:W-:Y:S08]  /*fb30*/  HMMA.16816.F32 R84, R68.reuse, R86, RZ ;  /* 0x000000564454723c */ /* 0x040ff000000018ff */
[----:B------:R-:W-:Y:S01]  /*fb40*/  HMMA.16816.F32 R76, R68, R78, RZ ;  /* 0x0000004e444c723c */ /* 0x000fe200000018ff */
[----:B--2---:R-:W-:-:S07]  /*fb50*/  F2FP.F16.F32.PACK_AB R4, R43, R46 ;  /* 0x0000002e2b04723e */ /* 0x004fce00000000ff */
[----:B------:R-:W-:Y:S01]  /*fb60*/  HMMA.16816.F32 R68, R68, R6, RZ ;  /* 0x000000064444723c */ /* 0x000fe200000018ff */
[----:B-----5:R-:W-:Y:S02]  /*fb70*/  F2FP.F16.F32.PACK_AB R6, R34, R39 ;  /* 0x000000272206723e */ /* 0x020fe400000000ff */
[----:B---3--:R-:W-:Y:S02]  /*fb80*/  F2FP.F16.F32.PACK_AB R5, R41, R44 ;  /* 0x0000002c2905723e */ /* 0x008fe400000000ff */
[----:B-1----:R-:W-:Y:S01]  /*fb90*/  F2FP.F16.F32.PACK_AB R7, R32, R37 ;  /* 0x000000252007723e */ /* 0x002fe200000000ff */
[----:B------:R-:W-:-:S06]  /*fba0*/  FFMA.FTZ R57, R110, R26, -R35 ;  /* 0x0000001a6e397223 */ /* 0x000fcc0000010823 */
[----:B------:R-:W-:Y:S01]  /*fbb0*/  HMMA.16816.F32 R72, R4, R8, R72 ;  /* 0x000000080448723c */ /* 0x000fe20000001848 */
        /* <DEDUP_REMOVED lines=16> */
[----:B------:R-:W-:Y:S06]  /*fcc0*/  MUFU.EX2 R59, R59 ;  /* 0x0000003b003b7308 */ /* 0x000fec0000000800 */
[C---:B----4-:R-:W-:Y:S01]  /*fcd0*/  HMMA.16816.F32 R88, R4.reuse, R16, R88 ;  /* 0x000000100458723c */ /* 0x050fe20000001858 */
[----:B------:R-:W4:Y:S07]  /*fce0*/  MUFU.EX2 R114, R204 ;  /* 0x000000cc00727308 */ /* 0x000f2e0000000800 */
[----:B------:R-:W-:Y:S01]  /*fcf0*/  HMMA.16816.F32 R84, R4, R18, R84 ;  /* 0x000000120454723c */ /* 0x000fe20000001854 */
[----:B------:R-:W5:Y:S01]  /*fd00*/  LDSM.16.MT88.4 R16, [R162+0x7000] ;  /* 0x00700000a210783b */ /* 0x000f620000004200 */
[----:B------:R-:W2:Y:S04]  /*fd10*/  MUFU.EX2 R57, R57 ;  /* 0x0000003900397308 */ /* 0x000ea80000000800 */
[----:B------:R-:W-:Y:S04]  /*fd20*/  MUFU.EX2 R112, R202 ;  /* 0x000000ca00707308 */ /* 0x000fe80000000800 */
[----:B------:R-:W1:Y:S04]  /*fd30*/  MUFU.EX2 R55, R55 ;  /* 0x0000003700377308 */ /* 0x000e680000000800 */
[----:B------:R-:W-:Y:S04]  /*fd40*/  MUFU.EX2 R64, R64 ;  /* 0x0000004000407308 */ /* 0x000fe80000000800 */
[----:B------:R-:W3:Y:S01]  /*fd50*/  MUFU.EX2 R53, R53 ;  /* 0x0000003500357308 */ /* 0x000ee20000000800 */
[----:B----4-:R-:W-:-:S02]  /*fd60*/  F2FP.F16.F32.PACK_AB R4, R114, R59 ;  /* 0x0000003b7204723e */ /* 0x010fc400000000ff */
[----:B--2---:R-:W-:Y:S02]  /*fd70*/  F2FP.F16.F32.PACK_AB R6, R57, R110 ;  /* 0x0000006e3906723e */ /* 0x004fe400000000ff */
[----:B-1----:R-:W-:Y:S02]  /*fd80*/  F2FP.F16.F32.PACK_AB R5, R55, R112 ;  /* 0x000000703705723e */ /* 0x002fe400000000ff */
        /* <DEDUP_REMOVED lines=11> */
[----:B------:R-:W-:Y:S01]  /*fe40*/  HMMA.16816.F32 R96, R4, R20, R96 ;  /* 0x000000140460723c */ /* 0x000fe20000001860 */
[-CC-:B------:R-:W-:Y:S01]  /*fe50*/  FFMA.FTZ R196, R196, R26.reuse, -R35.reuse ;  /* 0x0000001ac4c47223 */ /* 0x180fe20000010823 */
[-C--:B------:R-:W-:Y:S01]  /*fe60*/  FFMA.FTZ R194, R194, R26.reuse, -R35 ;  /* 0x0000001ac2c27223 */ /* 0x080fe20000010823 */
[-CC-:B------:R-:W-:Y:S01]  /*fe70*/  FFMA.FTZ R192, R192, R26.reuse, -R33.reuse ;  /* 0x0000001ac0c07223 */ /* 0x180fe20000010821 */
[----:B------:R-:W-:-:S04]  /*fe80*/  FFMA.FTZ R190, R190, R26, -R33 ;  /* 0x0000001abebe7223 */ /* 0x000fc80000010821 */
[C---:B------:R-:W-:Y:S01]  /*fe90*/  HMMA.16816.F32 R92, R4.reuse, R22, R92 ;  /* 0x00000016045c723c */ /* 0x040fe2000000185c */
[----:B------:R-:W3:Y:S01]  /*fea0*/  LDSM.16.MT88.4 R20, [R163+0x7800] ;  /* 0x00780000a314783b */ /* 0x000ee20000004200 */
[----:B------:R-:W-:Y:S06]  /*feb0*/  MUFU.EX2 R134, R196 ;  /* 0x000000c400867308 */ /* 0x000fec0000000800 */
[C---:B-----5:R-:W-:Y:S01]  /*fec0*/  HMMA.16816.F32 R88, R4.reuse, R16, R88 ;  /* 0x000000100458723c */ /* 0x060fe20000001858 */
[----:B------:R-:W4:Y:S07]  /*fed0*/  MUFU.EX2 R103, R103 ;  /* 0x0000006700677308 */ /* 0x000f2e0000000800 */
[----:B------:R-:W-:Y:S01]  /*fee0*/  HMMA.16816.F32 R84, R4, R18, R84 ;  /* 0x000000120454723c */ /* 0x000fe20000001854 */
[----:B------:R-:W5:Y:S01]  /*fef0*/  LDSM.16.MT88.4 R16, [R162+0x7800] ;  /* 0x00780000a210783b */ /* 0x000f620000004200 */
[----:B------:R-:W-:Y:S04]  /*ff00*/  MUFU.EX2 R118, R194 ;  /* 0x000000c200767308 */ /* 0x000fe80000000800 */
[----:B------:R-:W1:Y:S04]  /*ff10*/  MUFU.EX2 R65, R65 ;  /* 0x0000004100417308 */ /* 0x000e680000000800 */
[----:B------:R-:W-:Y:S04]  /*ff20*/  MUFU.EX2 R120, R192 ;  /* 0x000000c000787308 */ /* 0x000fe80000000800 */
[----:B------:R-:W2:Y:S04]  /*ff30*/  MUFU.EX2 R67, R67 ;  /* 0x0000004300437308 */ /* 0x000ea80000000800 */
[----:B------:R-:W-:Y:S04]  /*ff40*/  MUFU.EX2 R116, R190 ;  /* 0x000000be00747308 */ /* 0x000fe80000000800 */
[----:B------:R-:W3:Y:S01]  /*ff50*/  MUFU.EX2 R63, R63 ;  /* 0x0000003f003f7308 */ /* 0x000ee20000000800 */
[----:B----4-:R-:W-:-:S02]  /*ff60*/  F2FP.F16.F32.PACK_AB R4, R103, R134 ;  /* 0x000000866704723e */ /* 0x010fc400000000ff */
[----:B-1----:R-:W-:Y:S02]  /*ff70*/  F2FP.F16.F32.PACK_AB R6, R65, R118 ;  /* 0x000000764106723e */ /* 0x002fe400000000ff */
[----:B--2---:R-:W-:Y:S02]  /*ff80*/  F2FP.F16.F32.PACK_AB R5, R67, R120 ;  /* 0x000000784305723e */ /* 0x004fe400000000ff */
[----:B---3--:R-:W-:Y:S01]  /*ff90*/  F2FP.F16.F32.PACK_AB R7, R63, R116 ;  /* 0x000000743f07723e */ /* 0x008fe200000000ff */
[----:B------:R-:W-:-:S06]  /*ffa0*/  FFMA.FTZ R109, R144, R26, -R35 ;  /* 0x0000001a906d7223 */ /* 0x000fcc0000010823 */
[C---:B------:R-:W-:Y:S08]  /*ffb0*/  HMMA.16816.F32 R80, R4.reuse, R12, R80 ;  /* 0x0000000c0450723c */ /* 0x040ff00000001850 */
[C---:B------:R-:W-:Y:S01]  /*ffc0*/  HMMA.16816.F32 R76, R4.reuse, R14, R76 ;  /* 0x0000000e044c723c */ /* 0x040fe2000000184c */
[----:B------:R-:W1:Y:S07]  /*ffd0*/  LDSM.16.MT88.4 R12, [R161+0x8000] ;  /* 0x00800000a10c783b */ /* 0x000e6e0000004200 */
[----:B------:R-:W-:Y:S01]  /*ffe0*/  HMMA.16816.F32 R72, R4, R8, R72 ;  /* 0x000000080448723c */ /* 0x000fe20000001848 */
[----:B------:R-:W-:-:S04]  /*fff0*/  FFMA.FTZ R8, R148, R26, -R35 ;  /* 0x0000001a94087223 */ /* 0x000fc80000010823 */
[----:B------:R2:W-:Y:S03]  /*10000*/  MUFU.EX2 R144, R8 ;  /* 0x0000000800907308 */ /* 0x0005e60000000800 */
[C---:B------:R-:W-:Y:S01]  /*10010*/  HMMA.16816.F32 R68, R4.reuse, R10, R68 ;  /* 0x0000000a0444723c */ /* 0x040fe20000001844 */
[-C--:B------:R-:W-:Y:S01]  /*10020*/  FFMA.FTZ R105, R188, R26.reuse, -R35 ;  /* 0x0000001abc697223 */ /* 0x080fe20000010823 */
[-CC-:B------:R-:W-:Y:S01]  /*10030*/  FFMA.FTZ R111, R146, R26.reuse, -R33.reuse ;  /* 0x0000001a926f7223 */ /* 0x180fe20000010821 */
[-C--:B------:R-:W-:Y:S01]  /*10040*/  FFMA.FTZ R107, R142, R26.reuse, -R33 ;  /* 0x0000001a8e6b7223 */ /* 0x080fe20000010821 */
[----:B--2---:R-:W2:Y:S04]  /*10050*/  LDSM.16.MT88.4 R8, [R160+0x8000] ;  /* 0x00800000a008783b */ /* 0x004ea80000004200 */
[----:B------:R-:W-:Y:S01]  /*10060*/  HMMA.16816.F32 R96, R4, R20, R96 ;  /* 0x000000140460723c */ /* 0x000fe20000001860 */
[-C--:B------:R-:W-:Y:S01]  /*10070*/  FFMA.FTZ R186, R186, R26.reuse, -R35 ;  /* 0x0000001ababa7223 */ /* 0x080fe20000010823 */
[-CC-:B------:R-:W-:Y:S01]  /*10080*/  FFMA.FTZ R182, R182, R26.reuse, -R33.reuse ;  /* 0x0000001ab6b67223 */ /* 0x180fe20000010821 */
[----:B------:R-:W-:-:S05]  /*10090*/  FFMA.FTZ R150, R150, R26, -R33 ;  /* 0x0000001a96967223 */ /* 0x000fca0000010821 */
[C---:B------:R-:W-:Y:S01]  /*100a0*/  HMMA.16816.F32 R92, R4.reuse, R22, R92 ;  /* 0x00000016045c723c */ /* 0x040fe2000000185c */
[----:B------:R-:W3:Y:S01]  /*100b0*/  LDSM.16.MT88.4 R20, [R163+0x8000] ;  /* 0x00800000a314783b */ /* 0x000ee20000004200 */
[----:B------:R-:W-:Y:S06]  /*100c0*/  MUFU.EX2 R105, R105 ;  /* 0x0000006900697308 */ /* 0x000fec0000000800 */
[C---:B-----5:R-:W-:Y:S01]  /*100d0*/  HMMA.16816.F32 R88, R4.reuse, R16, R88 ;  /* 0x000000100458723c */ /* 0x060fe20000001858 */
[----:B------:R-:W4:Y:S07]  /*100e0*/  MUFU.EX2 R148, R186 ;  /* 0x000000ba00947308 */ /* 0x000f2e0000000800 */
[----:B------:R-:W-:Y:S01]  /*100f0*/  HMMA.16816.F32 R84, R4, R18, R84 ;  /* 0x000000120454723c */ /* 0x000fe20000001854 */
[----:B------:R-:W5:Y:S01]  /*10100*/  LDSM.16.MT88.4 R16, [R162+0x8000] ;  /* 0x00800000a210783b */ /* 0x000f620000004200 */
        /* <DEDUP_REMOVED lines=51> */
[----:B------:R-:W-:-:S06]  /*10440*/  FFMA.FTZ R21, R102, R26, -R35 ;  /* 0x0000001a66157223 */ /* 0x000fcc0000010823 */
[----:B------:R-:W-:Y:S01]  /*10450*/  HMMA.16816.F32 R92, R4, R22, R92 ;  /* 0x00000016045c723c */ /* 0x000fe2000000185c */
[-CC-:B------:R-:W-:Y:S01]  /*10460*/  FFMA.FTZ R22, R108, R26.reuse, -R35.reuse ;  /* 0x0000001a6c167223 */ /* 0x180fe20000010823 */
[----:B------:R-:W-:-:S06]  /*10470*/  FFMA.FTZ R23, R106, R26, -R35 ;  /* 0x0000001a6a177223 */ /* 0x000fcc0000010823 */
[C---:B-----5:R-:W-:Y:S01]  /*10480*/  HMMA.16816.F32 R88, R4.reuse, R16, R88 ;  /* 0x000000100458723c */ /* 0x060fe20000001858 */
[----:B------:R-:W-:Y:S07]  /*10490*/  MUFU.EX2 R22, R22 ;  /* 0x0000001600167308 */ /* 0x000fee0000000800 */
[----:B------:R-:W-:Y:S01]  /*104a0*/  HMMA.16816.F32 R84, R4, R18, R84 ;  /* 0x000000120454723c */ /* 0x000fe20000001854 */
[-CC-:B------:R-:W-:Y:S01]  /*104b0*/  FFMA.FTZ R5, R50, R26.reuse, -R33.reuse ;  /* 0x0000001a32057223 */ /* 0x180fe20000010821 */
[----:B------:R-:W-:Y:S01]  /*104c0*/  FFMA.FTZ R50, R48, R26, -R33 ;  /* 0x0000001a30327223 */ /* 0x000fe20000010821 */
[----:B------:R-:W-:Y:S01]  /*104d0*/  FADD.FTZ R7, R60, R51 ;  /* 0x000000333c077221 */ /* 0x000fe20000010000 */
[----:B------:R-:W3:Y:S01]  /*104e0*/  MUFU.EX2 R23, R23 ;  /* 0x0000001700177308 */ /* 0x000ee20000000800 */
[----:B------:R-:W4:Y:S03]  /*104f0*/  LDSM.16.MT88.4 R16, [R161+0x9000] ;  /* 0x00900000a110783b */ /* 0x000f260000004200 */
[----:B------:R-:W-:Y:S04]  /*10500*/  MUFU.EX2 R20, R20 ;  /* 0x0000001400147308 */ /* 0x000fe80000000800 */
[----:B------:R-:W5:Y:S04]  /*10510*/  MUFU.EX2 R21, R21 ;  /* 0x0000001500157308 */ /* 0x000f680000000800 */
[----:B------:R-:W-:Y:S04]  /*10520*/  MUFU.EX2 R52, R66 ;  /* 0x0000004200347308 */ /* 0x000fe80000000800 */
[----:B------:R-:W1:Y:S04]  /*10530*/  MUFU.EX2 R121, R121 ;  /* 0x0000007900797308 */ /* 0x000e680000000800 */
[----:B------:R1:W-:Y:S04]  /*10540*/  MUFU.EX2 R48, R5 ;  /* 0x0000000500307308 */ /* 0x0003e80000000800 */
[----:B------:R-:W2:Y:S01]  /*10550*/  MUFU.EX2 R51, R50 ;  /* 0x0000003200337308 */ /* 0x000ea20000000800 */
[----:B------:R-:W-:Y:S01]  /*10560*/  FADD.FTZ R58, R58, R7 ;  /* 0x000000073a3a7221 */ /* 0x000fe20000010000 */
[----:B---3--:R-:W-:-:S02]  /*10570*/  F2FP.F16.F32.PACK_AB R4, R23, R22 ;  /* 0x000000161704723e */ /* 0x008fc400000000ff */
[----:B-----5:R-:W-:Y:S02]  /*10580*/  F2FP.F16.F32.PACK_AB R6, R21, R20 ;  /* 0x000000141506723e */ /* 0x020fe400000000ff */
[----:B-1----:R-:W-:Y:S02]  /*10590*/  F2FP.F16.F32.PACK_AB R5, R121, R52 ;  /* 0x000000347905723e */ /* 0x002fe400000000ff */
[----:B--2---:R-:W-:Y:S01]  /*105a0*/  F2FP.F16.F32.PACK_AB R7, R51, R48 ;  /* 0x000000303307723e */ /* 0x004fe200000000ff */
[----:B------:R-:W-:Y:S01]  /*105b0*/  FADD.FTZ R49, R56, R49 ;  /* 0x0000003138317221 */ /* 0x000fe20000010000 */
[----:B------:R-:W-:-:S05]  /*105c0*/  FADD.FTZ R47, R47, R58 ;  /* 0x0000003a2f2f7221 */ /* 0x000fca0000010000 */
[----:B------:R-:W-:Y:S01]  /*105d0*/  HMMA.16816.F32 R96, R4, R12, R96 ;  /* 0x0000000c0460723c */ /* 0x000fe20000001860 */
[----:B------:R-:W-:-:S07]  /*105e0*/  FADD.FTZ R54, R54, R49 ;  /* 0x0000003136367221 */ /* 0x000fce0000010000 */
[----:B------:R-:W-:Y:S01]  /*105f0*/  HMMA.16816.F32 R92, R4, R14, R92 ;  /* 0x0000000e045c723c */ /* 0x000fe2000000185c */
[----:B------:R-:W1:Y:S01]  /*10600*/  LDSM.16.MT88.4 R12, [R160+0x9000] ;  /* 0x00900000a00c783b */ /* 0x000e620000004200 */
[----:B------:R-:W-:-:S06]  /*10610*/  FADD.FTZ R45, R45, R54 ;  /* 0x000000362d2d7221 */ /* 0x000fcc0000010000 */
[C---:B------:R-:W-:Y:S01]  /*10620*/  HMMA.16816.F32 R88, R4.reuse, R8, R88 ;  /* 0x000000080458723c */ /* 0x040fe20000001858 */
[----:B------:R-:W-:Y:S01]  /*10630*/  FADD.FTZ R8, R46, R47 ;  /* 0x0000002f2e087221 */ /* 0x000fe20000010000 */
[----:B------:R-:W-:Y:S01]  /*10640*/  FFMA.FTZ R46, R42, R26, -R35 ;  /* 0x0000001a2a2e7223 */ /* 0x000fe20000010823 */
[----:B------:R-:W-:Y:S02]  /*10650*/  FADD.FTZ R42, R44, R45 ;  /* 0x0000002d2c2a7221 */ /* 0x000fe40000010000 */
[----:B------:R-:W-:Y:S02]  /*10660*/  FADD.FTZ R8, R43, R8 ;  /* 0x000000082b087221 */ /* 0x000fe40000010000 */
[----:B------:R-:W-:Y:S01]  /*10670*/  FADD.FTZ R42, R41, R42 ;  /* 0x0000002a292a7221 */ /* 0x000fe20000010000 */
[----:B------:R-:W-:Y:S01]  /*10680*/  HMMA.16816.F32 R84, R4, R10, R84 ;  /* 0x0000000a0454723c */ /* 0x000fe20000001854 */
[----:B------:R-:W-:Y:S02]  /*10690*/  FADD.FTZ R39, R39, R8 ;  /* 0x0000000827277221 */ /* 0x000fe40000010000 */
[----:B------:R-:W2:Y:S01]  /*106a0*/  LDSM.16.MT88.4 R8, [R163+0x9800] ;  /* 0x00980000a308783b */ /* 0x000ea20000004200 */
[----:B------:R-:W-:Y:S01]  /*106b0*/  FADD.FTZ R37, R37, R42 ;  /* 0x0000002a25257221 */ /* 0x000fe20000010000 */
[----:B------:R-:W-:-:S03]  /*106c0*/  FADD.FTZ R34, R34, R39 ;  /* 0x0000002722227221 */ /* 0x000fc60000010000 */
[----:B------:R-:W-:Y:S01]  /*106d0*/  FADD.FTZ R37, R32, R37 ;  /* 0x0000002520257221 */ /* 0x000fe20000010000 */
[----:B----4-:R-:W-:Y:S01]  /*106e0*/  HMMA.16816.F32 R80, R4, R16, R80 ;  /* 0x000000100450723c */ /* 0x010fe20000001850 */
[----:B------:R-:W-:Y:S02]  /*106f0*/  FADD.FTZ R59, R59, R34 ;  /* 0x000000223b3b7221 */ /* 0x000fe40000010000 */
[----:B------:R-:W-:-:S05]  /*10700*/  FADD.FTZ R112, R112, R37 ;  /* 0x0000002570707221 */ /* 0x000fca0000010000 */
        /* <DEDUP_REMOVED lines=91> */
.L_x_12844:
        /* <DEDUP_REMOVED lines=77> */
.L_x_12839:
[----:B------:R-:W-:Y:S05]  /*11190*/  BSYNC.RECONVERGENT B0 ;  /* 0x0000000000007941 */ /* 0x000fea0003800200 */
.L_x_12838:
        /* <DEDUP_REMOVED lines=233> */
[-C--:B---3--:R-:W-:Y:S01]  /*12030*/  FMUL.FTZ R12, R44, R2.reuse ;  /* 0x000000022c0c7220 */ /* 0x088fe20000410000 */
[-C--:B------:R-:W-:Y:S03]  /*12040*/  FMUL.FTZ R45, R45, R2.reuse ;  /* 0x000000022d2d7220 */ /* 0x080fe60000410000 */
[----:B------:R-:W3:Y:S01]  /*12050*/  MUFU.TANH R214, R20 ;  /* 0x0000001400d67308 */ /* 0x000ee20000002400 */
        /* <DEDUP_REMOVED lines=16> */
[----:B------:R5:W1:Y:S01]  /*12160*/  MUFU.TANH R108, R5 ;  /* 0x00000005006c7308 */ /* 0x000a620000002400 */
[----:B------:R-:W-:Y:S09]  /*12170*/  HMMA.16816.F32 R64, R116, R10, R64 ;  /* 0x0000000a7440723c */ /* 0x000ff20000001840 */
[----:B------:R1:W1:Y:S01]  /*12180*/  MUFU.TANH R222, R22 ;  /* 0x0000001600de7308 */ /* 0x0002620000002400 */
[-C--:B----4-:R-:W-:Y:S01]  /*12190*/  FMUL.FTZ R4, R60, R2.reuse ;  /* 0x000000023c047220 */ /* 0x090fe20000410000 */
[-C--:B------:R-:W-:Y:S08]  /*121a0*/  FMUL.FTZ R43, R61, R2.reuse ;  /* 0x000000023d2b7220 */ /* 0x080ff00000410000 */
[----:B------:R4:W1:Y:S01]  /*121b0*/  MUFU.TANH R220, R23 ;  /* 0x0000001700dc7308 */ /* 0x0008620000002400 */
[-C--:B------:R-:W-:Y:S01]  /*121c0*/  FMUL.FTZ R40, R62, R2.reuse ;  /* 0x000000023e287220 */ /* 0x080fe20000410000 */
[-C--:B------:R-:W-:Y:S01]  /*121d0*/  FMUL.FTZ R39, R63, R2.reuse ;  /* 0x000000023f277220 */ /* 0x080fe20000410000 */
[-C--:B-----5:R-:W-:Y:S01]  /*121e0*/  FMUL.FTZ R5, R64, R2.reuse ;  /* 0x0000000240057220 */ /* 0x0a0fe20000410000 */
[-C--:B------:R-:W-:Y:S06]  /*121f0*/  FMUL.FTZ R65, R65, R2.reuse ;  /* 0x0000000241417220 */ /* 0x080fec0000410000 */
[----:B------:R-:W1:Y:S01]  /*12200*/  MUFU.TANH R210, R210 ;  /* 0x000000d200d27308 */ /* 0x000e620000002400 */
        /* <DEDUP_REMOVED lines=114> */
.L_x_12843:
[----:B------:R-:W-:Y:S05]  /*12930*/  BSYNC.RECONVERGENT B0 ;  /* 0x0000000000007941 */ /* 0x000fea0003800200 */
.L_x_12842:
        /* <DEDUP_REMOVED lines=8> */
[----:B-1----:R-:W-:Y:S01]  /*129c0*/  IADD3 R22, P2, PT, R2, R24, RZ ;  /* 0x0000001802167210 */ /* 0x002fe20007f5e0ff */
        /* <DEDUP_REMOVED lines=48> */
.L_x_12841:
[----:B------:R-:W-:Y:S05]  /*12cd0*/  BSYNC.RECONVERGENT B1 ;  /* 0x0000000000017941 */ /* 0x000fea0003800200 */
.L_x_12840:
[----:B------:R-:W3:Y:S01]  /*12ce0*/  LD.E R36, desc[UR4][R100.64+0xdc] ;  /* 0x0000dc0464247980 */ /* 0x000ee2000c101900 */
[----:B--2---:R-:W-:Y:S02]  /*12cf0*/  IABS R3, R182 ;  /* 0x000000b600037213 */ /* 0x004fe40000000000 */
[C---:B------:R-:W-:Y:S01]  /*12d00*/  IADD3 R2, PT, PT, R182.reuse, -0x8, RZ ;  /* 0xfffffff8b6027810 */ /* 0x040fe20007ffe0ff */
[----:B-1----:R-:W-:Y:S01]  /*12d10*/  LDSM.16.MT88.4 R20, [R162+0x6000] ;  /* 0x00600000a214783b */ /* 0x002fe20000004200 */
[----:B------:R-:W-:Y:S02]  /*12d20*/  I2FP.F32.S32 R3, R3 ;  /* 0x0000000300037245 */ /* 0x000fe40000201400 */
[----:B------:R-:W-:Y:S02]  /*12d30*/  IABS R2, R2 ;  /* 0x0000000200027213 */ /* 0x000fe40000000000 */
[----:B------:R-:W-:Y:S01]  /*12d40*/  IADD3 R9, PT, PT, R182, -0x29, RZ ;  /* 0xffffffd7b6097810 */ /* 0x000fe20007ffe0ff */
[----:B------:R-:W-:Y:S01]  /*12d50*/  FFMA.FTZ R141, -R0, R3, R141 ;  /* 0x00000003008d7223 */ /* 0x000fe2000001018d */
[----:B------:R-:W-:Y:S01]  /*12d60*/  I2FP.F32.S32 R2, R2 ;  /* 0x0000000200027245 */ /* 0x000fe20000201400 */
[----:B------:R-:W-:Y:S01]  /*12d70*/  LDSM.16.MT88.4 R28, [R161+0x6000] ;  /* 0x00600000a11c783b */ /* 0x000fe20000004200 */
[----:B------:R-:W-:Y:S02]  /*12d80*/  IADD3 R3, PT, PT, R182, -0x9, RZ ;  /* 0xfffffff7b6037810 */ /* 0x000fe40007ffe0ff */
[----:B------:R-:W-:Y:S01]  /*12d90*/  IABS R9, R9 ;  /* 0x0000000900097213 */ /* 0x000fe20000000000 */
[CC--:B------:R-:W-:Y:S01]  /*12da0*/  FFMA.FTZ R149, -R0.reuse, R2.reuse, R149 ;  /* 0x0000000200957223 */ /* 0x0c0fe20000010195 */
[----:B------:R-:W-:Y:S01]  /*12db0*/  IABS R3, R3 ;  /* 0x0000000300037213 */ /* 0x000fe20000000000 */
[----:B------:R-:W-:Y:S01]  /*12dc0*/  FFMA.FTZ R137, -R0, R2, R137 ;  /* 0x0000000200897223 */ /* 0x000fe20000010189 */
[C---:B------:R-:W-:Y:S01]  /*12dd0*/  IADD3 R2, PT, PT, R182.reuse, -0x19, RZ ;  /* 0xffffffe7b6027810 */ /* 0x040fe20007ffe0ff */
[----:B------:R-:W-:Y:S01]  /*12de0*/  LDSM.16.MT88.4 R48, [R160+0x6000] ;  /* 0x00600000a030783b */ /* 0x000fe20000004200 */
[----:B------:R-:W-:Y:S02]  /*12df0*/  I2FP.F32.S32 R3, R3 ;  /* 0x0000000300037245 */ /* 0x000fe40000201400 */
[----:B------:R-:W-:Y:S02]  /*12e00*/  IABS R2, R2 ;  /* 0x0000000200027213 */ /* 0x000fe40000000000 */
[----:B------:R-:W-:Y:S01]  /*12e10*/  IADD3 R11, PT, PT, R182, -0x28, RZ ;  /* 0xffffffd8b60b7810 */ /* 0x000fe20007ffe0ff */
[CC--:B------:R-:W-:Y:S01]  /*12e20*/  FFMA.FTZ R151, -R0.reuse, R3.reuse, R151 ;  /* 0x0000000300977223 */ /* 0x0c0fe20000010197 */
[----:B------:R-:W-:Y:S01]  /*12e30*/  FFMA.FTZ R139, -R0, R3, R139 ;  /* 0x00000003008b7223 */ /* 0x000fe2000001018b */
        /* <DEDUP_REMOVED lines=9> */
[C---:B------:R-:W-:Y:S01]  /*12ed0*/  FFMA.FTZ R216, -R0.reuse, R9, R216 ;  /* 0x0000000900d87223 */ /* 0x040fe200000101d8 */
[----:B------:R-:W-:Y:S02]  /*12ee0*/  IABS R2, R2 ;  /* 0x0000000200027213 */ /* 0x000fe40000000000 */
        /* <DEDUP_REMOVED lines=8> */
[----:B------:R-:W-:Y:S02]  /*12f70*/  IADD3 R3, PT, PT, R182, -0x38, RZ ;  /* 0xffffffc8b6037810 */ /* 0x000fe40007ffe0ff */
[----:B------:R-:W-:Y:S01]  /*12f80*/  IABS R2, R2 ;  /* 0x0000000200027213 */ /* 0x000fe20000000000 */
[C---:B------:R-:W-:Y:S01]  /*12f90*/  FFMA.FTZ R214, -R0.reuse, R11, R214 ;  /* 0x0000000b00d67223 */ /* 0x040fe200000101d6 */
[----:B------:R-:W-:Y:S01]  /*12fa0*/  IABS R3, R3 ;  /* 0x0000000300037213 */ /* 0x000fe20000000000 */
[----:B------:R-:W-:Y:S01]  /*12fb0*/  FFMA.FTZ R218, -R0, R11, R218 ;  /* 0x0000000b00da7223 */ /* 0x000fe200000101da */
[C---:B------:R-:W-:Y:S02]  /*12fc0*/  IADD3 R9, PT, PT, R182.reuse, -0x40, RZ ;  /* 0xffffffc0b6097810 */ /* 0x040fe40007ffe0ff */
        /* <DEDUP_REMOVED lines=19> */
[----:B------:R-:W-:Y:S01]  /*13100*/  FFMA.FTZ R196, -R0, R11, R196 ;  /* 0x0000000b00c47223 */ /* 0x000fe200000101c4 */
[----:B------:R-:W-:Y:S01]  /*13110*/  IADD3 R2, PT, PT, R182, -0x58, RZ ;  /* 0xffffffa8b6027810 */ /* 0x000fe20007ffe0ff */
[C---:B------:R-:W-:Y:S01]  /*13120*/  FFMA.FTZ R143, -R0.reuse, R6, R143 ;  /* 0x00000006008f7223 */ /* 0x040fe2000001018f */
[----:B------:R-:W-:Y:S01]  /*13130*/  I2FP.F32.S32 R3, R3 ;  /* 0x0000000300037245 */ /* 0x000fe20000201400 */
[C---:B------:R-:W-:Y:S01]  /*13140*/  FFMA.FTZ R200, -R0.reuse, R11, R200 ;  /* 0x0000000b00c87223 */ /* 0x040fe200000101c8 */
[----:B------:R-:W-:Y:S02]  /*13150*/  IABS R9, R9 ;  /* 0x0000000900097213 */ /* 0x000fe40000000000 */
        /* <DEDUP_REMOVED lines=14> */
[----:B------:R-:W-:Y:S01]  /*13240*/  FFMA.FTZ R132, -R0, R3, R132 ;  /* 0x0000000300847223 */ /* 0x000fe20000010184 */
[----:B------:R-:W-:Y:S02]  /*13250*/  I2FP.F32.S32 R13, R13 ;  /* 0x0000000d000d7245 */ /* 0x000fe40000201400 */
[----:B------:R-:W-:Y:S02]  /*13260*/  I2FP.F32.S32 R11, R11 ;  /* 0x0000000b000b7245 */ /* 0x000fe40000201400 */
[----:B------:R-:W-:Y:S01]  /*13270*/  IADD3 R9, PT, PT, R182, -0x68, RZ ;  /* 0xffffff98b6097810 */ /* 0x000fe20007ffe0ff */
[-C--:B------:R-:W-:Y:S01]  /*13280*/  FFMA.FTZ R34, -R0, R13.reuse, R193 ;  /* 0x0000000d00227223 */ /* 0x080fe200000101c1 */
[----:B------:R-:W-:Y:S01]  /*13290*/  IADD3 R3, PT, PT, R182, -0x60, RZ ;  /* 0xffffffa0b6037810 */ /* 0x000fe20007ffe0ff */
[C---:B------:R-:W-:Y:S01]  /*132a0*/  FFMA.FTZ R222, -R0.reuse, R13, R222 ;  /* 0x0000000d00de7223 */ /* 0x040fe200000101de */
[----:B------:R-:W-:Y:S01]  /*132b0*/  IABS R54, R54 ;  /* 0x0000003600367213 */ /* 0x000fe20000000000 */
[CC--:B------:R-:W-:Y:S01]  /*132c0*/  FFMA.FTZ R142, -R0.reuse, R11.reuse, R142 ;  /* 0x0000000b008e7223 */ /* 0x0c0fe2000001018e */
[----:B------:R-:W-:Y:S01]  /*132d0*/  IABS R56, R56 ;  /* 0x0000003800387213 */ /* 0x000fe20000000000 */
[----:B------:R-:W-:Y:S01]  /*132e0*/  FFMA.FTZ R138, -R0, R11, R138 ;  /* 0x0000000b008a7223 */ /* 0x000fe2000001018a */
[C---:B------:R-:W-:Y:S02]  /*132f0*/  IADD3 R52, PT, PT, R182.reuse, -0x18, RZ ;  /* 0xffffffe8b6347810 */ /* 0x040fe40007ffe0ff */
[----:B------:R-:W-:Y:S02]  /*13300*/  IABS R9, R9 ;  /* 0x0000000900097213 */ /* 0x000fe40000000000 */
[----:B------:R-:W-:Y:S02]  /*13310*/  IABS R3, R3 ;  /* 0x0000000300037213 */ /* 0x000fe40000000000 */
[C---:B------:R-:W-:Y:S02]  /*13320*/  IADD3 R11, PT, PT, R182.reuse, -0x61, RZ ;  /* 0xffffff9fb60b7810 */ /* 0x040fe40007ffe0ff */
[----:B------:R-:W-:Y:S02]  /*13330*/  IADD3 R13, PT, PT, R182, -0x31, RZ ;  /* 0xffffffcfb60d7810 */ /* 0x000fe40007ffe0ff */
[----:B------:R-:W-:Y:S02]  /*13340*/  I2FP.F32.S32 R54, R54 ;  /* 0x0000003600367245 */ /* 0x000fe40000201400 */
[----:B------:R-:W-:Y:S02]  /*13350*/  I2FP.F32.S32 R56, R56 ;  /* 0x0000003800387245 */ /* 0x000fe40000201400 */
[----:B------:R-:W-:Y:S01]  /*13360*/  IABS R52, R52 ;  /* 0x0000003400347213 */ /* 0x000fe20000000000 */
[----:B------:R-:W-:Y:S01]  /*13370*/  FFMA.FTZ R145, -R0, R54, R145 ;  /* 0x0000003600917223 */ /* 0x000fe20000010191 */
[----:B------:R-:W-:Y:S01]  /*13380*/  IADD3 R2, PT, PT, R182, -0x69, RZ ;  /* 0xffffff97b6027810 */ /* 0x000fe20007ffe0ff */
[C---:B------:R-:W-:Y:S01]  /*13390*/  FFMA.FTZ R147, -R0.reuse, R56, R147 ;  /* 0x0000003800937223 */ /* 0x040fe20000010193 */
[----:B------:R-:W-:Y:S01]  /*133a0*/  I2FP.F32.S32 R9, R9 ;  /* 0x0000000900097245 */ /* 0x000fe20000201400 */
        /* <DEDUP_REMOVED lines=8> */
[CC--:B------:R-:W-:Y:S01]  /*13430*/  FFMA.FTZ R126, -R0.reuse, R3.reuse, R126 ;  /* 0x00000003007e7223 */ /* 0x0c0fe2000001017e */
[----:B------:R-:W-:Y:S01]  /*13440*/  I2FP.F32.S32 R52, R52 ;  /* 0x0000003400347245 */ /* 0x000fe20000201400 */
[----:B------:R-:W-:Y:S01]  /*13450*/  FFMA.FTZ R122, -R0, R3, R122 ;  /* 0x00000003007a7223 */ /* 0x000fe2000001017a */
[----:B------:R-:W-:Y:S02]  /*13460*/  IABS R2, R2 ;  /* 0x0000000200027213 */ /* 0x000fe40000000000 */
[----:B------:R-:W-:Y:S01]  /*13470*/  FMNMX3.FTZ R9, R6, R149, R151, !PT ;  /* 0x0000009506097276 */ /* 0x000fe20007810097 */
[CC--:B------:R-:W-:Y:S01]  /*13480*/  FFMA.FTZ R62, -R0.reuse, R52.reuse, R189 ;  /* 0x00000034003e7223 */ /* 0x0c0fe200000101bd */
[----:B------:R-:W-:Y:S01]  /*13490*/  I2FP.F32.S32 R11, R11 ;  /* 0x0000000b000b7245 */ /* 0x000fe20000201400 */
[C---:B------:R-:W-:Y:S01]  /*134a0*/  FFMA.FTZ R52, -R0.reuse, R52, R195 ;  /* 0x0000003400347223 */ /* 0x040fe200000101c3 */
[----:B------:R-:W-:Y:S02]  /*134b0*/  I2FP.F32.S32 R13, R13 ;  /* 0x0000000d000d7245 */ /* 0x000fe40000201400 */
[----:B------:R-:W-:Y:S01]  /*134c0*/  I2FP.F32.S32 R3, R2 ;  /* 0x0000000200037245 */ /* 0x000fe20000201400 */
[----:B------:R-:W-:Y:S01]  /*134d0*/  FFMA.FTZ R124, -R0, R11, R124 ;  /* 0x0000000b007c7223 */ /* 0x000fe2000001017c */
[----:B------:R-:W-:Y:S01]  /*134e0*/  FMNMX3.FTZ R2, R102, R137, R139, !PT ;  /* 0x0000008966027276 */ /* 0x000fe2000781008b */
[C---:B------:R-:W-:Y:S01]  /*134f0*/  FFMA.FTZ R208, -R0.reuse, R13, R208 ;  /* 0x0000000d00d07223 */ /* 0x040fe200000101d0 */
[----:B------:R-:W-:Y:S01]  /*13500*/  FMNMX3.FTZ R9, R9, R54, R56, !PT ;  /* 0x0000003609097276 */ /* 0x000fe20007810038 */
[C---:B------:R-:W-:Y:S01]  /*13510*/  FFMA.FTZ R120, -R0.reuse, R11, R120 ;  /* 0x0000000b00787223 */ /* 0x040fe20000010178 */
[----:B------:R-:W-:Y:S01]  /*13520*/  FFMA.FTZ R204, -R0, R13, R204 ;  /* 0x0000000d00cc7223 */ /* 0x000fe200000101cc */
[----:B------:R-:W-:Y:S01]  /*13530*/  FMNMX3.FTZ R11, R2, R145, R147, !PT ;  /* 0x00000091020b7276 */ /* 0x000fe20007810093 */
[-C--:B------:R-:W-:Y:S01]  /*13540*/  FFMA.FTZ R114, -R0, R3.reuse, R114 ;  /* 0x0000000300727223 */ /* 0x080fe20000010172 */
[----:B------:R-:W-:Y:S01]  /*13550*/  IADD3 R13, PT, PT, R182, -0x48, RZ ;  /* 0xffffffb8b60d7810 */ /* 0x000fe20007ffe0ff */
[----:B------:R-:W-:Y:S01]  /*13560*/  FFMA.FTZ R110, -R0, R3, R110 ;  /* 0x00000003006e7223 */ /* 0x000fe2000001016e */
        /* <DEDUP_REMOVED lines=10> */
[----:B------:R-:W-:Y:S01]  /*13610*/  FMNMX3.FTZ R11, R11, R214, R212, !PT ;  /* 0x000000d60b0b7276 */ /* 0x000fe200078100d4 */
[----:B------:R-:W-:Y:S01]  /*13620*/  FFMA.FTZ R150, -R0, R13, R150 ;  /* 0x0000000d00967223 */ /* 0x000fe20000010196 */
        /* <DEDUP_REMOVED lines=38> */
[----:B------:R-:W-:Y:S02]  /*13890*/  FMNMX3.FTZ R2, R9, R116, R114, !PT ;  /* 0x0000007409027276 */ /* 0x000fe40007810072 */
[----:B------:R-:W-:Y:S01]  /*138a0*/  IABS R4, R4 ;  /* 0x0000000400047213 */ /* 0x000fe20000000000 */
[CC--:B------:R-:W-:Y:S01]  /*138b0*/  FFMA.FTZ R37, -R0.reuse, R3.reuse, R37 ;  /* 0x0000000300257223 */ /* 0x0c0fe20000010125 */
[----:B------:R-:W-:Y:S01]  /*138c0*/  IABS R66, R66 ;  /* 0x0000004200427213 */ /* 0x000fe20000000000 */
[----:B------:R-:W-:Y:S01]  /*138d0*/  FFMA.FTZ R43, -R0, R3, R43 ;  /* 0x00000003002b7223 */ /* 0x000fe2000001012b */
[----:B------:R-:W-:Y:S02]  /*138e0*/  FMNMX3.FTZ R7, R7, R112, R110, !PT ;  /* 0x0000007007077276 */ /* 0x000fe4000781006e */
        /* <DEDUP_REMOVED lines=38> */
[-CC-:B------:R-:W-:Y:S06]  /*13b50*/  FFMA.FTZ R102, R147, R36.reuse, -R67.reuse ;  /* 0x0000002493667223 */ /* 0x180fec0000010843 */
[----:B------:R-:W-:Y:S01]  /*13b60*/  MUFU.EX2 R118, R118 ;  /* 0x0000007600767308 */ /* 0x000fe20000000800 */
[----:B------:R-:W-:Y:S01]  /*13b70*/  FFMA.FTZ R33, R62, R36, -R67 ;  /* 0x000000243e217223 */ /* 0x000fe20000010843 */
        /* <DEDUP_REMOVED lines=17> */
[----:B------:R-:W-:Y:S07]  /*13c90*/  LDSM.16.MT88.4 R92, [R163+0x9800] ;  /* 0x00980000a35c783b */ /* 0x000fee0000004200 */
[----:B------:R-:W1:Y:S01]  /*13ca0*/  MUFU.EX2 R111, R111 ;  /* 0x0000006f006f7308 */ /* 0x000e620000000800 */
[--C-:B------:R-:W-:Y:S01]  /*13cb0*/  FFMA.FTZ R84, R114, R36, -R103.reuse ;  /* 0x0000002472547223 */ /* 0x100fe20000010867 */
[C---:B------:R-:W-:Y:S01]  /*13cc0*/  FMUL.FTZ R26, R41.reuse, R78 ;  /* 0x0000004e291a7220 */ /* 0x040fe20000410000 */
[--C-:B------:R-:W-:Y:S07]  /*13cd0*/  FFMA.FTZ R78, R54, R36, -R103.reuse ;  /* 0x00000024364e7223 */ /* 0x100fee0000010867 */
[----:B------:R-:W-:Y:S01]  /*13ce0*/  MUFU.EX2 R109, R109 ;  /* 0x0000006d006d7308 */ /* 0x000fe20000000800 */
[----:B------:R-:W-:Y:S01]  /*13cf0*/  FMUL.FTZ R24, R42, R76 ;  /* 0x0000004c2a187220 */ /* 0x000fe20000410000 */
[----:B--2---:R-:W-:Y:S01]  /*13d00*/  F2FP.F16.F32.PACK_AB R47, R104, R105 ;  /* 0x00000069682f723e */ /* 0x004fe200000000ff */
[-CC-:B------:R-:W-:Y:S07]  /*13d10*/  FFMA.FTZ R76, R52, R36.reuse, -R103.reuse ;  /* 0x00000024344c7223 */ /* 0x180fee0000010867 */
[----:B------:R-:W2:Y:S01]  /*13d20*/  MUFU.EX2 R102, R102 ;  /* 0x0000006600667308 */ /* 0x000ea20000000800 */
[----:B------:R-:W3:Y:S01]  /*13d30*/  LDSM.16.MT88.4 R52, [R163+0x6800] ;  /* 0x00680000a334783b */ /* 0x000ee20000004200 */
[C---:B------:R-:W-:Y:S01]  /*13d40*/  FMUL.FTZ R27, R41.reuse, R79 ;  /* 0x0000004f291b7220 */ /* 0x040fe20000410000 */
[-CC-:B------:R-:W-:Y:S07]  /*13d50*/  FFMA.FTZ R79, R56, R36.reuse, -R103.reuse ;  /* 0x00000024384f7223 */ /* 0x180fee0000010867 */
[----:B------:R-:W-:Y:S01]  /*13d60*/  MUFU.EX2 R78, R78 ;  /* 0x0000004e004e7308 */ /* 0x000fe20000000800 */
[----:B------:R-:W-:Y:S01]  /*13d70*/  FMUL.FTZ R35, R41, R71 ;  /* 0x0000004729237220 */ /* 0x000fe20000410000 */
[----:B-1----:R-:W-:Y:S01]  /*13d80*/  F2FP.F16.F32.PACK_AB R44, R111, R113 ;  /* 0x000000716f2c723e */ /* 0x002fe200000000ff */
[----:B------:R-:W-:Y:S07]  /*13d90*/  FMUL.FTZ R25, R42, R77 ;  /* 0x0000004d2a197220 */ /* 0x000fee0000410000 */
[----:B------:R-:W-:Y:S01]  /*13da0*/  MUFU.EX2 R76, R76 ;  /* 0x0000004c004c7308 */ /* 0x000fe20000000800 */
[----:B------:R-:W1:Y:S01]  /*13db0*/  LDSM.16.MT88.4 R56, [R162+0x6800] ;  /* 0x00680000a238783b */ /* 0x000e620000004200 */
[-C--:B------:R-:W-:Y:S01]  /*13dc0*/  FFMA.FTZ R77, R224, R36.reuse, -R103 ;  /* 0x00000024e04d7223 */ /* 0x080fe20000010867 */
[-CC-:B------:R-:W-:Y:S07]  /*13dd0*/  FFMA.FTZ R98, R198, R36.reuse, -R67.reuse ;  /* 0x00000024c6627223 */ /* 0x180fee0000010843 */
[----:B------:R-:W4:Y:S01]  /*13de0*/  MUFU.EX2 R79, R79 ;  /* 0x0000004f004f7308 */ /* 0x000f220000000800 */
[-C--:B------:R-:W-:Y:S01]  /*13df0*/  FFMA.FTZ R99, R196, R36.reuse, -R67 ;  /* 0x00000024c4637223 */ /* 0x080fe20000010843 */
[----:B--2---:R-:W-:Y:S01]  /*13e00*/  F2FP.F16.F32.PACK_AB R46, R102, R109 ;  /* 0x0000006d662e723e */ /* 0x004fe200000000ff */
[-CC-:B------:R-:W-:Y:S07]  /*13e10*/  FFMA.FTZ R71, R218, R36.reuse, -R103.reuse ;  /* 0x00000024da477223 */ /* 0x180fee0000010867 */
[----:B------:R-:W2:Y:S01]  /*13e20*/  MUFU.EX2 R77, R77 ;  /* 0x0000004d004d7308 */ /* 0x000ea20000000800 */
[-CC-:B------:R-:W-:Y:S01]  /*13e30*/  FFMA.FTZ R96, R206, R36.reuse, -R103.reuse ;  /* 0x00000024ce607223 */ /* 0x180fe20000010867 */
[-CC-:B------:R-:W-:Y:S01]  /*13e40*/  FFMA.FTZ R97, R202, R36.reuse, -R103.reuse ;  /* 0x00000024ca617223 */ /* 0x180fe20000010867 */
[--C-:B------:R-:W-:Y:S07]  /*13e50*/  FFMA.FTZ R117, R190, R36, -R103.reuse ;  /* 0x00000024be757223 */ /* 0x100fee0000010867 */
[----:B------:R-:W-:Y:S01]  /*13e60*/  MUFU.EX2 R98, R98 ;  /* 0x0000006200627308 */ /* 0x000fe20000000800 */
        /* <DEDUP_REMOVED lines=16> */
[----:B------:R-:W-:Y:S01]  /*13f70*/  FMUL.FTZ R20, R42, R80 ;  /* 0x000000502a147220 */ /* 0x000fe20000410000 */
[--C-:B------:R-:W-:Y:S01]  /*13f80*/  FFMA.FTZ R80, R60, R36, -R67.reuse ;  /* 0x000000243c507223 */ /* 0x100fe20000010843 */
[----:B------:R-:W-:Y:S01]  /*13f90*/  FMUL.FTZ R21, R42, R81 ;  /* 0x000000512a157220 */ /* 0x000fe20000410000 */
[----:B------:R-:W5:Y:S06]  /*13fa0*/  LDSM.16.MT88.4 R60, [R161+0x6800] ;  /* 0x00680000a13c783b */ /* 0x000f6c0000004200 */
[----:B------:R-:W-:Y:S01]  /*13fb0*/  MUFU.EX2 R88, R88 ;  /* 0x0000005800587308 */ /* 0x000fe20000000800 */
[C---:B------:R-:W-:Y:S03]  /*13fc0*/  HMMA.16816.F32 R16, R44.reuse, R22, R16 ;  /* 0x000000162c10723c */ /* 0x040fe60000001810 */
[C---:B------:R-:W-:Y:S01]  /*13fd0*/  FMUL.FTZ R22, R41.reuse, R82 ;  /* 0x0000005229167220 */ /* 0x040fe20000410000 */
[C---:B------:R-:W-:Y:S05]  /*13fe0*/  FMUL.FTZ R23, R41.reuse, R83 ;  /* 0x0000005329177220 */ /* 0x040fea0000410000 */
        /* <DEDUP_REMOVED lines=10> */
[--C-:B------:R-:W-:Y:S01]  /*14090*/  FFMA.FTZ R72, R34, R36, -R67.reuse ;  /* 0x0000002422487223 */ /* 0x100fe20000010843 */
[C---:B------:R-:W-:Y:S06]  /*140a0*/  FMUL.FTZ R34, R41.reuse, R70 ;  /* 0x0000004629227220 */ /* 0x040fec0000410000 */
[----:B------:R3:W-:Y:S01]  /*140b0*/  MUFU.EX2 R73, R80 ;  /* 0x0000005000497308 */ /* 0x0007e20000000800 */
[C---:B------:R-:W-:Y:S03]  /*140c0*/  HMMA.16816.F32 R24, R44.reuse, R30, R24 ;  /* 0x0000001e2c18723c */ /* 0x040fe60000001818 */
[C---:B------:R-:W-:Y:S01]  /*140d0*/  FMUL.FTZ R30, R41.reuse, R74 ;  /* 0x0000004a291e7220 */ /* 0x040fe20000410000 */
[----:B------:R-:W-:Y:S05]  /*140e0*/  FMUL.FTZ R31, R41, R75 ;  /* 0x0000004b291f7220 */ /* 0x000fea0000410000 */
[----:B------:R4:W1:Y:S01]  /*140f0*/  MUFU.EX2 R74, R33 ;  /* 0x00000021004a7308 */ /* 0x0008620000000800 */
[----:B------:R-:W-:Y:S01]  /*14100*/  FFMA.FTZ R75, R32, R36, -R67 ;  /* 0x00000024204b7223 */ /* 0x000fe20000010843 */
[----:B------:R-:W-:Y:S01]  /*14110*/  FMUL.FTZ R32, R42, R68 ;  /* 0x000000442a207220 */ /* 0x000fe20000410000 */
[-C--:B------:R-:W-:Y:S07]  /*14120*/  FFMA.FTZ R68, R216, R36.reuse, -R103 ;  /* 0x00000024d8447223 */ /* 0x080fee0000010867 */
[----:B------:R-:W-:Y:S01]  /*14130*/  MUFU.EX2 R72, R72 ;  /* 0x0000004800487308 */ /* 0x000fe20000000800 */
[-C--:B------:R-:W-:Y:S01]  /*14140*/  FFMA.FTZ R70, R208, R36.reuse, -R67 ;  /* 0x00000024d0467223 */ /* 0x080fe20000010843 */
[C---:B------:R-:W-:Y:S08]  /*14150*/  HMMA.16816.F32 R28, R44.reuse, R48, R28 ;  /* 0x000000302c1c723c */ /* 0x040ff0000000181c */
[----:B------:R-:W5:Y:S01]  /*14160*/  MUFU.EX2 R75, R75 ;  /* 0x0000004b004b7308 */ /* 0x000f620000000800 */
[-CC-:B---3--:R-:W-:Y:S01]  /*14170*/  FFMA.FTZ R80, R222, R36.reuse, -R103.reuse ;  /* 0x00000024de507223 */ /* 0x188fe20000010867 */
[-C--:B------:R-:W-:Y:S01]  /*14180*/  FFMA.FTZ R146, R146, R36.reuse, -R103 ;  /* 0x0000002492927223 */ /* 0x080fe20000010867 */
[-CC-:B------:R-:W-:Y:S07]  /*14190*/  FFMA.FTZ R121, R150, R36.reuse, -R67.reuse ;  /* 0x0000002496797223 */ /* 0x180fee0000010843 */
[----:B------:R-:W-:Y:S01]  /*141a0*/  MUFU.EX2 R68, R68 ;  /* 0x0000004400447308 */ /* 0x000fe20000000800 */
[-C--:B------:R-:W-:Y:S01]  /*141b0*/  FFMA.FTZ R119, R142, R36.reuse, -R67 ;  /* 0x000000248e777223 */ /* 0x080fe20000010843 */
[----:B----4-:R-:W-:Y:S01]  /*141c0*/  FMUL.FTZ R33, R42, R69 ;  /* 0x000000452a217220 */ /* 0x010fe20000410000 */
[-C--:B------:R-:W-:Y:S07]  /*141d0*/  FFMA.FTZ R69, R220, R36.reuse, -R103 ;  /* 0x00000024dc457223 */ /* 0x080fee0000010867 */
[----:B------:R-:W-:Y:S01]  /*141e0*/  MUFU.EX2 R80, R80 ;  /* 0x0000005000507308 */ /* 0x000fe20000000800 */
[-C--:B------:R-:W-:Y:S01]  /*141f0*/  FFMA.FTZ R140, R140, R36.reuse, -R67 ;  /* 0x000000248c8c7223 */ /* 0x080fe20000010843 */
[-C--:B------:R-:W-:Y:S01]  /*14200*/  FFMA.FTZ R188, R188, R36.reuse, -R103 ;  /* 0x00000024bcbc7223 */ /* 0x080fe20000010867 */
[----:B------:R-:W-:Y:S07]  /*14210*/  FFMA.FTZ R144, R144, R36, -R67 ;  /* 0x0000002490907223 */ /* 0x000fee0000010843 */
[----:B------:R-:W-:Y:S01]  /*14220*/  MUFU.EX2 R83, R83 ;  /* 0x0000005300537308 */ /* 0x000fe20000000800 */
[----:B------:R-:W-:Y:S01]  /*14230*/  HMMA.16816.F32 R32, R44, R50, R32 ;  /* 0x000000322c20723c */ /* 0x000fe20000001820 */
[----:B------:R-:W3:Y:S02]  /*14240*/  LDSM.16.MT88.4 R48, [R160+0x6800] ;  /* 0x00680000a030783b */ /* 0x000ee40000004200 */
[----:B------:R-:W-:Y:S06]  /*14250*/  F2FP.F16.F32.PACK_AB R45, R79, R78 ;  /* 0x0000004e4f2d723e */ /* 0x000fec00000000ff */
[----:B------:R-:W4:Y:S01]  /*14260*/  MUFU.EX2 R69, R69 ;  /* 0x0000004500457308 */ /* 0x000f220000000800 */
[----:B--2---:R-:W-:Y:S01]  /*14270*/  F2FP.F16.F32.PACK_AB R47, R77, R76 ;  /* 0x0000004c4d2f723e */ /* 0x004fe200000000ff */
[--C-:B------:R-:W-:Y:S01]  /*14280*/  FFMA.FTZ R123, R138, R36, -R103.reuse ;  /* 0x000000248a7b7223 */ /* 0x100fe20000010867 */
[----:B-1----:R-:W-:Y:S07]  /*14290*/  F2FP.F16.F32.PACK_AB R44, R73, R74 ;  /* 0x0000004a492c723e */ /* 0x002fee00000000ff */
[----:B------:R-:W-:Y:S01]  /*142a0*/  MUFU.EX2 R81, R81 ;  /* 0x0000005100517308 */ /* 0x000fe20000000800 */
[----:B-----5:R-:W-:Y:S01]  /*142b0*/  F2FP.F16.F32.PACK_AB R46, R75, R72 ;  /* 0x000000484b2e723e */ /* 0x020fe200000000ff */
[-CC-:B------:R-:W-:Y:S01]  /*142c0*/  FFMA.FTZ R125, R134, R36.reuse, -R103.reuse ;  /* 0x00000024867d7223 */ /* 0x180fe20000010867 */
[-C--:B------:R-:W-:Y:S07]  /*142d0*/  FFMA.FTZ R128, R128, R36.reuse, -R103 ;  /* 0x0000002480807223 */ /* 0x080fee0000010867 */
[----:B------:R-:W1:Y:S01]  /*142e0*/  MUFU.EX2 R70, R70 ;  /* 0x0000004600467308 */ /* 0x000e620000000800 */
[-CC-:B------:R-:W-:Y:S01]  /*142f0*/  FFMA.FTZ R127, R132, R36.reuse, -R67.reuse ;  /* 0x00000024847f7223 */ /* 0x180fe20000010843 */
[-CC-:B------:R-:W-:Y:S01]  /*14300*/  FFMA.FTZ R129, R126, R36.reuse, -R67.reuse ;  /* 0x000000247e817223 */ /* 0x180fe20000010843 */
[-C--:B------:R-:W-:Y:S01]  /*14310*/  FFMA.FTZ R124, R124, R36.reuse, -R67 ;  /* 0x000000247c7c7223 */ /* 0x080fe20000010843 */
[C---:B------:R-:W-:Y:S06]  /*14320*/  HMMA.16816.F32 R4, R44.reuse, R52, R4 ;  /* 0x000000342c04723c */ /* 0x040fec0000001804 */
[----:B------:R-:W-:Y:S01]  /*14330*/  MUFU.EX2 R117, R117 ;  /* 0x0000007500757308 */ /* 0x000fe20000000800 */
[-C--:B------:R-:W-:Y:S01]  /*14340*/  FFMA.FTZ R136, R136, R36.reuse, -R103 ;  /* 0x0000002488887223 */ /* 0x080fe20000010867 */
[-C--:B------:R-:W-:Y:S08]  /*14350*/  FFMA.FTZ R130, R130, R36.reuse, -R67 ;  /* 0x0000002482827223 */ /* 0x080ff00000010843 */
[----:B------:R-:W2:Y:S01]  /*14360*/  MUFU.EX2 R148, R188 ;  /* 0x000000bc00947308 */ /* 0x000ea20000000800 */
[-C--:B------:R-:W-:Y:S01]  /*14370*/  FFMA.FTZ R131, R120, R36.reuse, -R103 ;  /* 0x0000002478837223 */ /* 0x080fe20000010867 */
[-C--:B------:R-:W-:Y:S01]  /*14380*/  FFMA.FTZ R133, R110, R36.reuse, -R67 ;  /* 0x000000246e857223 */ /* 0x080fe20000010843 */
[C---:B------:R-:W-:Y:S01]  /*14390*/  HMMA.16816.F32 R8, R44.reuse, R54, R8 ;  /* 0x000000362c08723c */ /* 0x040fe20000001808 */
[----:B------:R-:W5:Y:S06]  /*143a0*/  LDSM.16.MT88.4 R52, [R163+0x7000] ;  /* 0x00700000a334783b */ /* 0x000f6c0000004200 */
[----:B------:R-:W-:Y:S01]  /*143b0*/  MUFU.EX2 R115, R115 ;  /* 0x0000007300737308 */ /* 0x000fe20000000800 */
[-CC-:B------:R-:W-:Y:S01]  /*143c0*/  FFMA.FTZ R122, R122, R36.reuse, -R103.reuse ;  /* 0x000000247a7a7223 */ /* 0x180fe20000010867 */
[-C--:B------:R-:W-:Y:S01]  /*143d0*/  FFMA.FTZ R116, R116, R36.reuse, -R103 ;  /* 0x0000002474747223 */ /* 0x080fe20000010867 */
[-CC-:B------:R-:W-:Y:S07]  /*143e0*/  FFMA.FTZ R108, R108, R36.reuse, -R67.reuse ;  /* 0x000000246c6c7223 */ /* 0x180fee0000010843 */
[----:B------:R-:W2:Y:S01]  /*143f0*/  MUFU.EX2 R146, R146 ;  /* 0x0000009200927308 */ /* 0x000ea20000000800 */
[----:B------:R-:W-:Y:S01]  /*14400*/  FFMA.FTZ R106, R106, R36, -R67 ;  /* 0x000000246a6a7223 */ /* 0x000fe20000010843 */
[C---:B------:R-:W-:Y:S08]  /*14410*/  HMMA.16816.F32 R12, R44.reuse, R56, R12 ;  /* 0x000000382c0c723c */ /* 0x040ff0000000180c */
[----:B------:R-:W-:Y:S01]  /*14420*/  MUFU.EX2 R121, R121 ;  /* 0x0000007900797308 */ /* 0x000fe20000000800 */
[----:B------:R-:W-:Y:S01]  /*14430*/  FFMA.FTZ R118, R41, R186, R118 ;  /* 0x000000ba29767223 */ /* 0x000fe20000010076 */
[-C--:B------:R-:W-:Y:S01]  /*14440*/  FFMA.FTZ R40, R40, R36.reuse, -R103 ;  /* 0x0000002428287223 */ /* 0x080fe20000010867 */
[-CC-:B------:R-:W-:Y:S07]  /*14450*/  FFMA.FTZ R43, R43, R36.reuse, -R67.reuse ;  /* 0x000000242b2b7223 */ /* 0x180fee0000010843 */
[----:B------:R-:W2:Y:S01]  /*14460*/  MUFU.EX2 R142, R144 ;  /* 0x00000090008e7308 */ /* 0x000ea20000000800 */
[----:B------:R-:W-:Y:S01]  /*14470*/  FADD.FTZ R118, R107, R118 ;  /* 0x000000766b767221 */ /* 0x000fe20000010000 */
[C---:B------:R-:W-:Y:S01]  /*14480*/  HMMA.16816.F32 R16, R44.reuse, R58, R16 ;  /* 0x0000003a2c10723c */ /* 0x040fe20000001810 */
[----:B------:R-:W2:Y:S07]  /*14490*/  LDSM.16.MT88.4 R56, [R162+0x7000] ;  /* 0x00700000a238783b */ /* 0x000eae0000004200 */
[----:B------:R-:W-:Y:S01]  /*144a0*/  MUFU.EX2 R119, R119 ;  /* 0x0000007700777308 */ /* 0x000fe20000000800 */
[----:B------:R-:W-:Y:S01]  /*144b0*/  FADD.FTZ R105, R105, R118 ;  /* 0x0000007669697221 */ /* 0x000fe20000010000 */
[----:B------:R-:W-:Y:S01]  /*144c0*/  FFMA.FTZ R66, R66, R36, -R67 ;  /* 0x0000002442427223 */ /* 0x000fe20000010843 */
[----:B------:R-:W-:Y:S07]  /*144d0*/  FFMA.FTZ R113, R42, R187, R113 ;  /* 0x000000bb2a717223 */ /* 0x000fee0000010071 */
[----:B------:R-:W2:Y:S01]  /*144e0*/  MUFU.EX2 R140, R140 ;  /* 0x0000008c008c7308 */ /* 0x000ea20000000800 */
[----:B------:R-:W-:Y:S01]  /*144f0*/  FADD.FTZ R105, R104, R105 ;  /* 0x0000006968697221 */ /* 0x000fe20000010000 */
[C---:B------:R-:W-:Y:S08]  /*14500*/  HMMA.16816.F32 R20, R44.reuse, R60, R20 ;  /* 0x0000003c2c14723c */ /* 0x040ff00000001814 */
[----:B------:R-:W-:Y:S01]  /*14510*/  MUFU.EX2 R123, R123 ;  /* 0x0000007b007b7308 */ /* 0x000fe20000000800 */
[----:B------:R-:W-:Y:S01]  /*14520*/  FADD.FTZ R78, R78, R105 ;  /* 0x000000694e4e7221 */ /* 0x000fe20000010000 */
[----:B------:R-:W-:Y:S01]  /*14530*/  FADD.FTZ R42, R111, R113 ;  /* 0x000000716f2a7221 */ /* 0x000fe20000010000 */
[----:B------:R-:W-:Y:S07]  /*14540*/  ISETP.GT.AND P0, PT, R177, R168, PT ;  /* 0x000000a8b100720c */ /* 0x000fee0003f04270 */
[----:B------:R-:W2:Y:S01]  /*14550*/  MUFU.EX2 R134, R136 ;  /* 0x0000008800867308 */ /* 0x000ea20000000800 */
[----:B------:R-:W-:Y:S01]  /*14560*/  FADD.FTZ R79, R79, R78 ;  /* 0x0000004e4f4f7221 */ /* 0x000fe20000010000 */
[C---:B------:R-:W-:Y:S01]  /*14570*/  HMMA.16816.F32 R24, R44.reuse, R62, R24 ;  /* 0x0000003e2c18723c */ /* 0x040fe20000001818 */
[----:B------:R-:W2:Y:S07]  /*14580*/  LDSM.16.MT88.4 R60, [R161+0x7000] ;  /* 0x00700000a13c783b */ /* 0x000eae0000004200 */
[----:B------:R-:W-:Y:S01]  /*14590*/  MUFU.EX2 R125, R125 ;  /* 0x0000007d007d7308 */ /* 0x000fe20000000800 */
[----:B------:R-:W-:Y:S01]  /*145a0*/  FADD.FTZ R76, R76, R79 ;  /* 0x0000004f4c4c7221 */ /* 0x000fe20000010000 */
[----:B------:R-:W-:Y:S01]  /*145b0*/  FADD.FTZ R109, R109, R42 ;  /* 0x0000002a6d6d7221 */ /* 0x000fe20000010000 */
[----:B------:R-:W-:Y:S07]  /*145c0*/  FFMA.FTZ R42, R38, R36, -R103 ;  /* 0x00000024262a7223 */ /* 0x000fee0000010867 */
[----:B------:R-:W2:Y:S01]  /*145d0*/  MUFU.EX2 R128, R128 ;  /* 0x0000008000807308 */ /* 0x000ea20000000800 */
[----:B------:R-:W-:Y:S01]  /*145e0*/  FADD.FTZ R77, R77, R76 ;  /* 0x0000004c4d4d7221 */ /* 0x000fe20000010000 */
[C---:B---3--:R-:W-:Y:S08]  /*145f0*/  HMMA.16816.F32 R28, R44.reuse, R48, R28 ;  /* 0x000000302c1c723c */ /* 0x048ff0000000181c */
[----:B------:R-:W-:Y:S01]  /*14600*/  MUFU.EX2 R127, R127 ;  /* 0x0000007f007f7308 */ /* 0x000fe20000000800 */
[----:B------:R-:W-:Y:S01]  /*14610*/  FADD.FTZ R109, R102, R109 ;  /* 0x0000006d666d7221 */ /* 0x000fe20000010000 */
[----:B------:R-:W-:Y:S08]  /*14620*/  MOV R102, R3 ;  /* 0x0000000300667202 */ /* 0x000ff00000000f00 */
[----:B------:R-:W3:Y:S01]  /*14630*/  MUFU.EX2 R126, R130 ;  /* 0x00000082007e7308 */ /* 0x000ee20000000800 */
[----:B------:R-:W-:Y:S01]  /*14640*/  FADD.FTZ R74, R74, R109 ;  /* 0x0000006d4a4a7221 */ /* 0x000fe20000010000 */
[----:B------:R-:W-:Y:S01]  /*14650*/  HMMA.16816.F32 R32, R44, R50, R32 ;  /* 0x000000322c20723c */ /* 0x000fe20000001820 */
[----:B------:R-:W3:Y:S07]  /*14660*/  LDSM.16.MT88.4 R48, [R160+0x7000] ;  /* 0x00700000a030783b */ /* 0x000eee0000004200 */
[----:B------:R-:W-:Y:S01]  /*14670*/  MUFU.EX2 R129, R129 ;  /* 0x0000008100817308 */ /* 0x000fe20000000800 */
[----:B----4-:R-:W-:Y:S01]  /*14680*/  F2FP.F16.F32.PACK_AB R45, R69, R80 ;  /* 0x00000050452d723e */ /* 0x010fe200000000ff */
[----:B------:R-:W-:Y:S01]  /*14690*/  FADD.FTZ R80, R80, R77 ;  /* 0x0000004d50507221 */ /* 0x000fe20000010000 */
[----:B------:R-:W-:Y:S07]  /*146a0*/  F2FP.F16.F32.PACK_AB R47, R68, R71 ;  /* 0x00000047442f723e */ /* 0x000fee00000000ff */
[----:B------:R-:W4:Y:S01]  /*146b0*/  MUFU.EX2 R124, R124 ;  /* 0x0000007c007c7308 */ /* 0x000f220000000800 */
[----:B------:R-:W-:Y:S01]  /*146c0*/  F2FP.F16.F32.PACK_AB R44, R83, R82 ;  /* 0x00000052532c723e */ /* 0x000fe200000000ff */
[----:B------:R-:W-:Y:S01]  /*146d0*/  FADD.FTZ R80, R69, R80 ;  /* 0x0000005045507221 */ /* 0x000fe20000010000 */
[----:B-1----:R-:W-:Y:S01]  /*146e0*/  F2FP.F16.F32.PACK_AB R46, R70, R81 ;  /* 0x00000051462e723e */ /* 0x002fe200000000ff */
[----:B------:R-:W-:Y:S06]  /*146f0*/  LDSM.16.MT88.4 R76, [R161+0x9800] ;  /* 0x00980000a14c783b */ /* 0x000fec0000004200 */
[----:B------:R-:W-:Y:S01]  /*14700*/  MUFU.EX2 R120, R122 ;  /* 0x0000007a00787308 */ /* 0x000fe20000000800 */
[----:B------:R-:W-:Y:S01]  /*14710*/  FADD.FTZ R71, R71, R80 ;  /* 0x0000005047477221 */ /* 0x000fe20000010000 */
[----:B------:R-:W-:Y:S08]  /*14720*/  FADD.FTZ R73, R73, R74 ;  /* 0x0000004a49497221 */ /* 0x000ff00000010000 */
[----:B------:R-:W1:Y:S01]  /*14730*/  MUFU.EX2 R131, R131 ;  /* 0x0000008300837308 */ /* 0x000e620000000800 */
[C---:B-----5:R-:W-:Y:S09]  /*14740*/  HMMA.16816.F32 R4, R44.reuse, R52, R4 ;  /* 0x000000342c04723c */ /* 0x060ff20000001804 */
[----:B------:R-:W-:Y:S01]  /*14750*/  MUFU.EX2 R114, R116 ;  /* 0x0000007400727308 */ /* 0x000fe20000000800 */
        /* <DEDUP_REMOVED lines=62> */
[----:B------:R-:W-:Y:S07]  /*14b40*/  F2FP.F16.F32.PACK_AB R46, R124, R129 ;  /* 0x000000817c2e723e */ /* 0x000fee00000000ff */
[C---:B-----5:R-:W-:Y:S08]  /*14b50*/  HMMA.16816.F32 R4, R44.reuse, R52, R4 ;  /* 0x000000342c04723c */ /* 0x060ff00000001804 */
[C---:B------:R-:W-:Y:S01]  /*14b60*/  HMMA.16816.F32 R8, R44.reuse, R54, R8 ;  /* 0x000000362c08723c */ /* 0x040fe20000001808 */
[----:B------:R-:W5:Y:S07]  /*14b70*/  LDSM.16.MT88.4 R52, [R163+0x9000] ;  /* 0x00900000a334783b */ /* 0x000f6e0000004200 */
[C---:B--2---:R-:W-:Y:S08]  /*14b80*/  HMMA.16816.F32 R12, R44.reuse, R56, R12 ;  /* 0x000000382c0c723c */ /* 0x044ff0000000180c */
[C---:B------:R-:W-:Y:S01]  /*14b90*/  HMMA.16816.F32 R16, R44.reuse, R58, R16 ;  /* 0x0000003a2c10723c */ /* 0x040fe20000001810 */
[----:B------:R-:W2:Y:S07]  /*14ba0*/  LDSM.16.MT88.4 R56, [R162+0x9000] ;  /* 0x00900000a238783b */ /* 0x000eae0000004200 */
[C---:B----4-:R-:W-:Y:S01]  /*14bb0*/  HMMA.16816.F32 R20, R44.reuse, R60, R20 ;  /* 0x0000003c2c14723c */ /* 0x050fe20000001814 */
[----:B------:R4:W1:Y:S02]  /*14bc0*/  MUFU.EX2 R61, R84 ;  /* 0x00000054003d7308 */ /* 0x0008640000000800 */
[----:B------:R-:W-:Y:S05]  /*14bd0*/  FFMA.FTZ R60, R112, R36, -R67 ;  /* 0x00000024703c7223 */ /* 0x000fea0000010843 */
[C---:B------:R-:W-:Y:S03]  /*14be0*/  HMMA.16816.F32 R24, R44.reuse, R62, R24 ;  /* 0x0000003e2c18723c */ /* 0x040fe60000001818 */
[----:B------:R-:W5:Y:S10]  /*14bf0*/  MUFU.EX2 R60, R60 ;  /* 0x0000003c003c7308 */ /* 0x000f740000000800 */
[----:B------:R-:W2:Y:S01]  /*14c00*/  MUFU.EX2 R62, R108 ;  /* 0x0000006c003e7308 */ /* 0x000ea20000000800 */
[----:B----4-:R-:W-:Y:S01]  /*14c10*/  LDSM.16.MT88.4 R84, [R162+0x9800] ;  /* 0x00980000a254783b */ /* 0x010fe20000004200 */
[C---:B---3--:R-:W-:Y:S08]  /*14c20*/  HMMA.16816.F32 R28, R44.reuse, R48, R28 ;  /* 0x000000302c1c723c */ /* 0x048ff0000000181c */
[----:B------:R-:W-:Y:S01]  /*14c30*/  HMMA.16816.F32 R32, R44, R50, R32 ;  /* 0x000000322c20723c */ /* 0x000fe20000001820 */
[----:B------:R-:W3:Y:S02]  /*14c40*/  LDSM.16.MT88.4 R48, [R161+0x9000] ;  /* 0x00900000a130783b */ /* 0x000ee40000004200 */
[----:B-1----:R-:W-:Y:S02]  /*14c50*/  F2FP.F16.F32.PACK_AB R45, R131, R120 ;  /* 0x00000078832d723e */ /* 0x002fe400000000ff */
[----:B------:R-:W-:Y:S02]  /*14c60*/  F2FP.F16.F32.PACK_AB R47, R61, R114 ;  /* 0x000000723d2f723e */ /* 0x000fe400000000ff */
[----:B-----5:R-:W-:Y:S02]  /*14c70*/  F2FP.F16.F32.PACK_AB R44, R133, R60 ;  /* 0x0000003c852c723e */ /* 0x020fe400000000ff */
[----:B--2---:R-:W-:Y:S07]  /*14c80*/  F2FP.F16.F32.PACK_AB R46, R41, R62 ;  /* 0x0000003e292e723e */ /* 0x004fee00000000ff */
[C---:B------:R-:W-:Y:S08]  /*14c90*/  HMMA.16816.F32 R4, R44.reuse, R52, R4 ;  /* 0x000000342c04723c */ /* 0x040ff00000001804 */
[C---:B------:R-:W-:Y:S01]  /*14ca0*/  HMMA.16816.F32 R8, R44.reuse, R54, R8 ;  /* 0x000000362c08723c */ /* 0x040fe20000001808 */
[----:B------:R-:W1:Y:S07]  /*14cb0*/  LDSM.16.MT88.4 R52, [R160+0x9000] ;  /* 0x00900000a034783b */ /* 0x000e6e0000004200 */
[C---:B------:R-:W-:Y:S03]  /*14cc0*/  HMMA.16816.F32 R12, R44.reuse, R56, R12 ;  /* 0x000000382c0c723c */ /* 0x040fe6000000180c */
[-CC-:B------:R-:W-:Y:S01]  /*14cd0*/  FFMA.FTZ R56, R39, R36.reuse, -R103.reuse ;  /* 0x0000002427387223 */ /* 0x180fe20000010867 */
[-C--:B------:R-:W-:Y:S01]  /*14ce0*/  FFMA.FTZ R103, R37, R36.reuse, -R103 ;  /* 0x0000002425677223 */ /* 0x080fe20000010867 */
[----:B------:R2:W-:Y:S03]  /*14cf0*/  MUFU.EX2 R39, R40 ;  /* 0x0000002800277308 */ /* 0x0005e60000000800 */
[C---:B------:R-:W-:Y:S07]  /*14d00*/  HMMA.16816.F32 R16, R44.reuse, R58, R16 ;  /* 0x0000003a2c10723c */ /* 0x040fee0000001810 */
[----:B------:R-:W-:Y:S01]  /*14d10*/  MUFU.EX2 R37, R42 ;  /* 0x0000002a00257308 */ /* 0x000fe20000000800 */
[----:B------:R-:W-:Y:S09]  /*14d20*/  FADD.FTZ R58, R82, R75 ;  /* 0x0000004b523a7221 */ /* 0x000ff20000010000 */
[----:B------:R-:W4:Y:S01]  /*14d30*/  MUFU.EX2 R38, R56 ;  /* 0x0000003800267308 */ /* 0x000f220000000800 */
[----:B------:R-:W-:Y:S01]  /*14d40*/  FADD.FTZ R58, R83, R58 ;  /* 0x0000003a533a7221 */ /* 0x000fe20000010000 */
[C---:B---3--:R-:W-:Y:S08]  /*14d50*/  HMMA.16816.F32 R20, R44.reuse, R48, R20 ;  /* 0x000000302c14723c */ /* 0x048ff00000001814 */
[----:B------:R-:W3:Y:S01]  /*14d60*/  MUFU.EX2 R186, R103 ;  /* 0x0000006700ba7308 */ /* 0x000ee20000000800 */
[-CC-:B--2---:R-:W-:Y:S01]  /*14d70*/  FFMA.FTZ R40, R64, R36.reuse, -R67.reuse ;  /* 0x0000002440287223 */ /* 0x184fe20000010843 */
[----:B------:R-:W-:Y:S08]  /*14d80*/  FFMA.FTZ R67, R65, R36, -R67 ;  /* 0x0000002441437223 */ /* 0x000ff00000010843 */
[----:B------:R-:W-:Y:S01]  /*14d90*/  MUFU.EX2 R42, R66 ;  /* 0x00000042002a7308 */ /* 0x000fe20000000800 */
[----:B------:R-:W-:Y:S01]  /*14da0*/  FADD.FTZ R81, R81, R58 ;  /* 0x0000003a51517221 */ /* 0x000fe20000010000 */
[C---:B------:R-:W-:Y:S08]  /*14db0*/  HMMA.16816.F32 R24, R44.reuse, R50, R24 ;  /* 0x000000322c18723c */ /* 0x040ff00000001818 */
[----:B------:R-:W2:Y:S01]  /*14dc0*/  MUFU.EX2 R40, R40 ;  /* 0x0000002800287308 */ /* 0x000ea20000000800 */
[----:B----4-:R-:W-:Y:S01]  /*14dd0*/  F2FP.F16.F32.PACK_AB R69, R38, R39 ;  /* 0x000000272645723e */ /* 0x010fe200000000ff */
[----:B------:R-:W-:Y:S08]  /*14de0*/  FADD.FTZ R81, R70, R81 ;  /* 0x0000005146517221 */ /* 0x000ff00000010000 */
[----:B------:R-:W4:Y:S01]  /*14df0*/  MUFU.EX2 R67, R67 ;  /* 0x0000004300437308 */ /* 0x000f220000000800 */
[----:B---3--:R-:W-:Y:S01]  /*14e00*/  F2FP.F16.F32.PACK_AB R71, R186, R37 ;  /* 0x00000025ba47723e */ /* 0x008fe200000000ff */
[----:B------:R-:W-:Y:S01]  /*14e10*/  FADD.FTZ R48, R98, R81 ;  /* 0x0000005162307221 */ /* 0x000fe20000010000 */
[C---:B-1----:R-:W-:Y:S03]  /*14e20*/  HMMA.16816.F32 R28, R44.reuse, R52, R28 ;  /* 0x000000342c1c723c */ /* 0x042fe6000000181c */
[----:B------:R-:W-:Y:S01]  /*14e30*/  FADD.FTZ R48, R99, R48 ;  /* 0x0000003063307221 */ /* 0x000fe20000010000 */
[----:B------:R-:W-:Y:S02]  /*14e40*/  MOV R103, R2 ;  /* 0x0000000200677202 */ /* 0x000fe40000000f00 */
[----:B--2---:R-:W-:Y:S01]  /*14e50*/  F2FP.F16.F32.PACK_AB R68, R43, R40 ;  /* 0x000000282b44723e */ /* 0x004fe200000000ff */
[----:B------:R-:W-:Y:S01]  /*14e60*/  FADD.FTZ R91, R91, R48 ;  /* 0x000000305b5b7221 */ /* 0x000fe20000010000 */
[----:B------:R-:W-:Y:S03]  /*14e70*/  HMMA.16816.F32 R32, R44, R54, R32 ;  /* 0x000000362c20723c */ /* 0x000fe60000001820 */
[----:B----4-:R-:W-:Y:S01]  /*14e80*/  F2FP.F16.F32.PACK_AB R70, R67, R42 ;  /* 0x0000002a4346723e */ /* 0x010fe200000000ff */
[----:B------:R-:W-:Y:S04]  /*14e90*/  FADD.FTZ R90, R90, R91 ;  /* 0x0000005b5a5a7221 */ /* 0x000fe80000010000 */
[----:B------:R-:W-:Y:S02]  /*14ea0*/  FADD.FTZ R121, R121, R90 ;  /* 0x0000005a79797221 */ /* 0x000fe40000010000 */
        /* <DEDUP_REMOVED lines=35> */
.L_x_12837:
        /* <DEDUP_REMOVED lines=11> */
.L_x_12852:
        /* <DEDUP_REMOVED lines=125> */
.L_x_12847:
[----:B------:R-:W-:Y:S05]  /*15960*/  BSYNC.RECONVERGENT B0 ;  /* 0x0000000000007941 */ /* 0x000fea0003800200 */
.L_x_12846:
        /* <DEDUP_REMOVED lines=36> */
[----:B-1----:R-:W-:Y:S05]  /*15bb0*/  @P0 RET.REL.NODEC R174 `(_ZN5flash24flash_fwd_splitkv_kernelI23Flash_fwd_kernel_traitsILi64ELi64ELi128ELi4ELb0ELb0EN7cutlass6half_tE19Flash_kernel_traitsILi64ELi64ELi128ELi4ES3_EELb0ELb0ELb1ELb0ELb0ELb1ELb1ELb1EEEvNS_16Flash_fwd_paramsE) ;  /* 0xfffffea4ae100950 */ /* 0x002fea0003c3ffff */
[----:B------:R-:W-:Y:S01]  /*15bc0*/  MOV R175, 0x0 ;  /* 0x0000000000af7802 */ /* 0x000fe20000000f00 */
[----:B------:R1:W-:Y:S03]  /*15bd0*/  ST.E.128 desc[UR4][R36.64+0x3800], R4 ;  /* 0x0038000424007985 */ /* 0x0003e6000c101d04 */
[----:B-1----:R-:W-:Y:S05]  /*15be0*/  RET.REL.NODEC R174 `(_ZN5flash24flash_fwd_splitkv_kernelI23Flash_fwd_kernel_traitsILi64ELi64ELi128ELi4ELb0ELb0EN7cutlass6half_tE19Flash_kernel_traitsILi64ELi64ELi128ELi4ES3_EELb0ELb0ELb1ELb0ELb0ELb1ELb1ELb1EEEvNS_16Flash_fwd_paramsE) ;  /* 0xfffffea4ae047950 */ /* 0x002fea0003c3ffff */
.L_x_12845:
[----:B------:R-:W-:Y:S01]  /*15bf0*/  MOV R8, 0x2 ;  /* 0x0000000200087802 */ /* 0x000fe20000000f00 */
[----:B------:R-:W-:Y:S01]  /*15c00*/  IMAD.MOV.U32 R7, RZ, RZ, -0x1 ;  /* 0xffffffffff077424 */ /* 0x000fe200078e00ff */
[----:B------:R-:W-:-:S07]  /*15c10*/  MOV R5, 0x1f ;  /* 0x0000001f00057802 */ /* 0x000fce0000000f00 */
[----:B-1---5:R-:W-:Y:S05]  /*15c20*/  WARPSYNC.COLLECTIVE R7, `(.L_x_12848) ;  /* 0x0000000007087348 */ /* 0x022fea0003c00000 */
[----:B------:R2:W3:Y:S02]  /*15c30*/  SHFL.BFLY P0, R10, R187, R8, R5 ;  /* 0x0c000008bb0a7389 */ /* 0x0004e40000000005 */
[----:B-123-5:R-:W-:Y:S05]  /*15c40*/  ENDCOLLECTIVE ;  /* 0x000000000000791b */ /* 0x02efea0003800000 */
.L_x_12848:
[----:B------:R-:W-:Y:S02]  /*15c50*/  MOV R6, R10 ;  /* 0x0000000a00067202 */ /* 0x000fe40000000f00 */
[----:B------:R-:W-:-:S03]  /*15c60*/  MOV R8, 0x1 ;  /* 0x0000000100087802 */ /* 0x000fc60000000f00 */
[----:B------:R-:W-:-:S04]  /*15c70*/  FADD.FTZ R11, R6, R187 ;  /* 0x000000bb060b7221 */ /* 0x000fc80000010000 */
[----:B------:R-:W-:-:S07]  /*15c80*/  IMAD.MOV.U32 R187, RZ, RZ, R11 ;  /* 0x000000ffffbb7224 */ /* 0x000fce00078e000b */
[----:B------:R-:W-:Y:S05]  /*15c90*/  WARPSYNC.COLLECTIVE R7, `(.L_x_12849) ;  /* 0x0000000007087348 */ /* 0x000fea0003c00000 */
[----:B------:R1:W2:Y:S02]  /*15ca0*/  SHFL.BFLY P0, R10, R187, R8, R5 ;  /* 0x0c000008bb0a7389 */ /* 0x0002a40000000005 */
[----:B-12---:R-:W-:Y:S05]  /*15cb0*/  ENDCOLLECTIVE ;  /* 0x000000000000791b */ /* 0x006fea0003800000 */
.L_x_12849:
[----:B------:R-:W-:Y:S01]  /*15cc0*/  MOV R187, R186 ;  /* 0x000000ba00bb7202 */ /* 0x000fe20000000f00 */
[----:B------:R-:W-:Y:S01]  /*15cd0*/  IMAD.MOV.U32 R6, RZ, RZ, R10 ;  /* 0x000000ffff067224 */ /* 0x000fe200078e000a */
[----:B------:R-:W-:-:S03]  /*15ce0*/  MOV R8, 0x2 ;  /* 0x0000000200087802 */ /* 0x000fc60000000f00 */
[----:B------:R-:W-:-:S07]  /*15cf0*/  FADD.FTZ R6, R11, R6 ;  /* 0x000000060b067221 */ /* 0x000fce0000010000 */
[----:B------:R-:W-:Y:S05]  /*15d00*/  WARPSYNC.COLLECTIVE R7, `(.L_x_12850) ;  /* 0x0000000007087348 */ /* 0x000fea0003c00000 */
[----:B------:R1:W2:Y:S02]  /*15d10*/  SHFL.BFLY P0, R10, R187, R8, R5 ;  /* 0x0c000008bb0a7389 */ /* 0x0002a40000000005 */
[----:B-12---:R-:W-:Y:S05]  /*15d20*/  ENDCOLLECTIVE ;  /* 0x000000000000791b */ /* 0x006fea0003800000 */
.L_x_12850:
[----:B------:R-:W-:Y:S01]  /*15d30*/  FADD.FTZ R9, R10, R186 ;  /* 0x000000ba0a097221 */ /* 0x000fe20000010000 */
[----:B------:R-:W-:-:S03]  /*15d40*/  MOV R8, 0x1 ;  /* 0x0000000100087802 */ /* 0x000fc60000000f00 */
[----:B------:R-:W-:-:S07]  /*15d50*/  IMAD.MOV.U32 R187, RZ, RZ, R9 ;  /* 0x000000ffffbb7224 */ /* 0x000fce00078e0009 */
[----:B------:R-:W-:Y:S05]  /*15d60*/  WARPSYNC.COLLECTIVE R7, `(.L_x_12851) ;  /* 0x0000000007087348 */ /* 0x000fea0003c00000 */
[----:B------:R1:W2:Y:S02]  /*15d70*/  SHFL.BFLY P0, R10, R187, R8, R5 ;  /* 0x0c000008bb0a7389 */ /* 0x0002a40000000005 */
[----:B-12---:R-:W-:Y:S05]  /*15d80*/  ENDCOLLECTIVE ;  /* 0x000000000000791b */ /* 0x006fea0003800000 */
.L_x_12851:
[----:B------:R-:W-:Y:S01]  /*15d90*/  MOV R12, R10 ;  /* 0x0000000a000c7202 */ /* 0x000fe20000000f00 */
[----:B------:R-:W-:Y:S06]  /*15da0*/  BRA `(.L_x_12852) ;  /* 0xfffffff000f87947 */ /* 0x000fec000383ffff */
.L_x_12853:
        /* <DEDUP_REMOVED lines=13> */
.L_x_14821:


//--------------------- .text._ZN5flash24flash_fwd_splitkv_kernelI23Flash_fwd_kernel_traitsILi64ELi64ELi128ELi4ELb0ELb0EN7cutlass6half_tE19Flash_kernel_traitsILi64ELi64ELi128ELi4ES3_EELb0ELb1ELb0ELb0ELb1ELb0ELb0ELb0EEEvNS_16Flash_fwd_paramsE --------------------------
	.section	.text._ZN5flash24flash_fwd_splitkv_kernelI23Flash_fwd_kernel_traitsILi64ELi64ELi128ELi4ELb0ELb0EN7cutlass6half_tE19Flash_kernel_traitsILi64ELi64ELi128ELi4ES3_EELb0ELb1ELb0ELb0ELb1ELb0ELb0ELb0EEEvNS_16Flash_fwd_paramsE,"ax",@progbits
	.align	128
        .global         _ZN5flash24flash_fwd_splitkv_kernelI23Flash_fwd_kernel_traitsILi64ELi64ELi128ELi4ELb0ELb0EN7cutlass6half_tE19Flash_kernel_traitsILi64ELi64ELi128ELi4ES3_EELb0ELb1ELb0ELb0ELb1ELb0ELb0ELb0EEEvNS_16Flash_fwd_paramsE
        .type           _ZN5flash24flash_fwd_splitkv_kernelI23Flash_fwd_kernel_traitsILi64ELi64ELi128ELi4ELb0ELb0EN7cutlass6half_tE19Flash_kernel_traitsILi64ELi64ELi128ELi4ES3_EELb0ELb1ELb0ELb0ELb1ELb0ELb0ELb0EEEvNS_16Flash_fwd_paramsE,@function
        .size           _ZN5flash24flash_fwd_splitkv_kernelI23Flash_fwd_kernel_traitsILi64ELi64ELi128ELi4ELb0ELb0EN7cutlass6half_tE19Flash_kernel_traitsILi64ELi64ELi128ELi4ES3_EELb0ELb1ELb0ELb0ELb1ELb0ELb0ELb0EEEvNS_16Flash_fwd_paramsE,(.L_x_14822 - _ZN5flash24flash_fwd_splitkv_kernelI23Flash_fwd_kernel_traitsILi64ELi64ELi128ELi4ELb0ELb0EN7cutlass6half_tE19Flash_kernel_traitsILi64ELi64ELi128ELi4ES3_EELb0ELb1ELb0ELb0ELb1ELb0ELb0ELb0EEEvNS_16Flash_fwd_paramsE)
        .other          _ZN5flash24flash_fwd_splitkv_kernelI23Flash_fwd_kernel_traitsILi64ELi64ELi128ELi4ELb0ELb0EN7cutlass6half_tE19Flash_kernel_traitsILi64ELi64ELi128ELi4ES3_EELb0ELb1ELb0ELb0ELb1ELb0ELb0ELb0EEEvNS_16Flash_fwd_paramsE,@"STO_CUDA_ENTRY STV_DEFAULT"
_ZN5flash24flash_fwd_splitkv_kernelI23Flash_fwd_kernel_traitsILi64ELi64ELi128ELi4ELb0ELb0EN7cutlass6half_tE19Flash_kernel_traitsILi64ELi64ELi128ELi4ES3_EELb0ELb1ELb0ELb0ELb1ELb0ELb0ELb0EEEvNS_16Flash_fwd_paramsE:
.text._ZN5flash24flash_fwd_splitkv_kernelI23Flash_fwd_kernel_traitsILi64ELi64ELi128ELi4ELb0ELb0EN7cutlass6half_tE19Flash_kernel_traitsILi64ELi64ELi128ELi4ES3_EELb0ELb1ELb0ELb0ELb1ELb0ELb0ELb0EEEvNS_16Flash_fwd_paramsE:
[----:B------:R-:W-:Y:S01]  /*0000*/  LDC R1, c[0x0][0x37c] ;  /* 0x0000df00ff017b82 */ /* 0x000fe20000000800 */
[----:B------:R-:W1:Y:S07]  /*0010*/  S2R R41, SR_CTAID.X ;  /* 0x0000000000297919 */ /* 0x000e6e0000002500 */
[----:B------:R-:W2:Y:S01]  /*0020*/  LDC.64 R2, c[0x0][0x348] ;  /* 0x0000d200ff027b82 */ /* 0x000ea20000000a00 */
[----:B------:R-:W-:Y:S01]  /*0030*/  BSSY.RECONVERGENT B3, `(.L_x_12854) ;  /* 0x0000005000037945 */ /* 0x000fe20003800200 */
[----:B------:R-:W-:Y:S01]  /*0040*/  MOV R178, 0x80 ;  /* 0x0000008000b27802 */ /* 0x000fe20000000f00 */
[----:B------:R-:W3:Y:S01]  /*0050*/  S2R R180, SR_CTAID.Y ;  /* 0x0000000000b47919 */ /* 0x000ee20000002600 */
[----:B------:R-:W4:Y:S05]  /*0060*/  S2R R179, SR_CTAID.Z ;  /* 0x0000000000b37919 */ /* 0x000f2a0000002700 */
[----:B-1234-:R-:W-:Y:S05]  /*0070*/  CALL.REL.NOINC `($_ZN5flash24flash_fwd_splitkv_kernelI23Flash_fwd_kernel_traitsILi64ELi64ELi128ELi4ELb0ELb0EN7cutlass6half_tE19Flash_kernel_traitsILi64ELi64ELi128ELi4ES3_EELb0ELb1ELb0ELb0ELb1ELb0ELb0ELb0EEEvNS_16Flash_fwd_paramsE$_ZN5flash30compute_attn_1rowblock_splitkvI23Flash_fwd_kernel_traitsILi64ELi64ELi128ELi4ELb0ELb0EN7cutlass6half_tE19Flash_kernel_traitsILi64ELi64ELi128ELi4ES3_EELb0ELb1ELb0ELb0ELb1ELb0ELb0ELb0ENS_16Flash_fwd_paramsEEEvRKT8_iiiii) ;  /* 0x0000000000087944 */ /* 0x01efea0003c00000 */
[----:B------:R-:W-:Y:S05]  /*0080*/  BSYNC.RECONVERGENT B3 ;  /* 0x0000000000037941 */ /* 0x000fea0003800200 */
.L_x_12854:
[----:B------:R-:W-:Y:S05]  /*0090*/  EXIT ;  /* 0x000000000000794d */ /* 0x000fea0003800000 */
        .type           $_ZN5flash24flash_fwd_splitkv_kernelI23Flash_fwd_kernel_traitsILi64ELi64ELi128ELi4ELb0ELb0EN7cutlass6half_tE19Flash_kernel_traitsILi64ELi64ELi128ELi4ES3_EELb0ELb1ELb0ELb0ELb1ELb0ELb0ELb0EEEvNS_16Flash_fwd_paramsE$_ZN5flash30compute_attn_1rowblock_splitkvI23Flash_fwd_kernel_traitsILi64ELi64ELi128ELi4ELb0ELb0EN7cutlass6half_tE19Flash_kernel_traitsILi64ELi64ELi128ELi4ES3_EELb0ELb1ELb0ELb0ELb1ELb0ELb0ELb0ENS_16Flash_fwd_paramsEEEvRKT8_iiiii,@function
        .size           $_ZN5flash24flash_fwd_splitkv_kernelI23Flash_fwd_kernel_traitsILi64ELi64ELi128ELi4ELb0ELb0EN7cutlass6half_tE19Flash_kernel_traitsILi64ELi64ELi128ELi4ES3_EELb0ELb1ELb0ELb0ELb1ELb0ELb0ELb0EEEvNS_16Flash_fwd_paramsE$_ZN5flash30compute_attn_1rowblock_splitkvI23Flash_fwd_kernel_traitsILi64ELi64ELi128ELi4ELb0ELb0EN7cutlass6half_tE19Flash_kernel_traitsILi64ELi64ELi128ELi4ES3_EELb0ELb1ELb0ELb0ELb1ELb0ELb0ELb0ENS_16Flash_fwd_paramsEEEvRKT8_iiiii,(.L_x_14822 - $_ZN5flash24flash_fwd_splitkv_kernelI23Flash_fwd_kernel_traitsILi64ELi64ELi128ELi4ELb0ELb0EN7cutlass6half_tE19Flash_kernel_traitsILi64ELi64ELi128ELi4ES3_EELb0ELb1ELb0ELb0ELb1ELb0ELb0ELb0EEEvNS_16Flash_fwd_paramsE$_ZN5flash30compute_attn_1rowblock_splitkvI23Flash_fwd_kernel_traitsILi64ELi64ELi128ELi4ELb0ELb0EN7cutlass6half_tE19Flash_kernel_traitsILi64ELi64ELi128ELi4ES3_EELb0ELb1ELb0ELb0ELb1ELb0ELb0ELb0ENS_16Flash_fwd_paramsEEEvRKT8_iiiii)
$_ZN5flash24flash_fwd_splitkv_kernelI23Flash_fwd_kernel_traitsILi64ELi64ELi128ELi4ELb0ELb0EN7cutlass6half_tE19Flash_kernel_traitsILi64ELi64ELi128ELi4ES3_EELb0ELb1ELb0ELb0ELb1ELb0ELb0ELb0EEEvNS_16Flash_fwd_paramsE$_ZN5flash30compute_attn_1rowblock_splitkvI23Flash_fwd_kernel_traitsILi64ELi64ELi128ELi4ELb0ELb0EN7cutlass6half_tE19Flash_kernel_traitsILi64ELi64ELi128ELi4ES3_EELb0ELb1ELb0ELb0ELb1ELb0ELb0ELb0ENS_16Flash_fwd_paramsEEEvRKT8_iiiii:
        /* <DEDUP_REMOVED lines=39> */
.L_x_12856:
[----:B------:R-:W-:Y:S05]  /*0310*/  BSYNC.RECONVERGENT B0 ;  /* 0x0000000000007941 */ /* 0x000fea0003800200 */
.L_x_12855:
[----:B------:R-:W-:Y:S04]  /*0320*/  BSSY.RECONVERGENT B0, `(.L_x_12857) ;  /* 0x0000007000007945 */ /* 0x000fe80003800200 */
[----:B------:R-:W-:Y:S05]  /*0330*/  @!P3 BRA `(.L_x_12858) ;  /* 0x000000000014b947 */ /* 0x000fea0003800000 */
[----:B------:R-:W4:Y:S02]  /*0340*/  LD.E.U8 R5, desc[UR4][R2.64+0x1b2] ;  /* 0x0001b20402057980 */ /* 0x000f24000c101100 */
[----:B----4-:R-:W-:-:S13]  /*0350*/  ISETP.NE.AND P1, PT, R5, RZ, PT ;  /* 0x000000ff0500720c */ /* 0x010fda0003f25270 */
[----:B------:R-:W4:Y:S02]  /*0360*/  @P1 LD.E R10, desc[UR4][R14.64+0x4] ;  /* 0x000004040e0a1980 */ /* 0x000f24000c101900 */
[----:B----45:R-:W-:-:S06]  /*0370*/  @P1 IADD3 R127, PT, PT, R10, -R13, RZ ;  /* 0x8000000d0a7f1210 */ /* 0x030fcc0007ffe0ff */
[----:B------:R4:W5:Y:S02]  /*0380*/  @!P1 LD.E R127, desc[UR4][R14.64] ;  /* 0x000000040e7f9980 */ /* 0x000964000c101900 */
.L_x_12858:
[----:B------:R-:W-:Y:S05]  /*0390*/  BSYNC.RECONVERGENT B0 ;  /* 0x0000000000007941 */ /* 0x000fea0003800200 */
.L_x_12857:
        /* <DEDUP_REMOVED lines=8> */
.L_x_12860:
[----:B------:R-:W5:Y:S01]  /*0420*/  LD.E.64 R6, desc[UR4][R2.64+0x108] ;  /* 0x0001080402067980 */ /* 0x000f62000c101b00 */
[----:B------:R-:W-:Y:S01]  /*0430*/  BSSY.RECONVERGENT B0, `(.L_x_12862) ;  /* 0x0000006000007945 */ /* 0x000fe20003800200 */
[----:B------:R-:W-:Y:S01]  /*0440*/  IMAD.MOV.U32 R5, RZ, RZ, RZ ;  /* 0x000000ffff057224 */ /* 0x000fe200078e00ff */
[----:B-----5:R-:W-:-:S04]  /*0450*/  ISETP.NE.U32.AND P0, PT, R6, RZ, PT ;  /* 0x000000ff0600720c */ /* 0x020fc80003f05070 */
[----:B------:R-:W-:-:S13]  /*0460*/  ISETP.NE.AND.EX P0, PT, R7, RZ, PT, P0 ;  /* 0x000000ff0700720c */ /* 0x000fda0003f05300 */
[----:B------:R-:W-:Y:S05]  /*0470*/  @!P0 BRA `(.L_x_12863) ;  /* 0x0000000000048947 */ /* 0x000fea0003800000 */
[----:B------:R1:W5:Y:S02]  /*0480*/  LD.E R5, desc[UR4][R2.64+0xbc] ;  /* 0x0000bc0402057980 */ /* 0x000364000c101900 */
.L_x_12863:
[----:B------:R-:W-:Y:S05]  /*0490*/  BSYNC.RECONVERGENT B0 ;  /* 0x0000000000007941 */ /* 0x000fea0003800200 */
.L_x_12862:
[----:B-----5:R-:W-:Y:S02]  /*04a0*/  IADD3 R127, PT, PT, R5, R127, -R12 ;  /* 0x0000007f057f7210 */ /* 0x020fe40007ffe80c */
.L_x_12861:
[----:B------:R-:W-:Y:S05]  /*04b0*/  BSYNC.RECONVERGENT B1 ;  /* 0x0000000000017941 */ /* 0x000fea0003800200 */
.L_x_12859:
[----:B------:R-:W-:Y:S01]  /*04c0*/  IMAD.SHL.U32 R182, R41, 0x40, RZ ;  /* 0x0000004029b67824 */ /* 0x000fe200078e00ff */
[----:B------:R-:W-:Y:S01]  /*04d0*/  MOV R6, R178 ;  /* 0x000000b200067202 */ /* 0x000fe20000000f00 */
[----:B------:R-:W-:-:S03]  /*04e0*/  IMAD.MOV.U32 R7, RZ, RZ, 0x0 ;  /* 0x00000000ff077424 */ /* 0x000fc600078e00ff */
[----:B------:R-:W-:-:S13]  /*04f0*/  ISETP.GT.AND P0, PT, R37, R182, PT ;  /* 0x000000b62500720c */ /* 0x000fda0003f04270 */
[----:B-1234-:R-:W-:Y:S05]  /*0500*/  @!P0 RET.REL.NODEC R6 `(_ZN5flash24flash_fwd_splitkv_kernelI23Flash_fwd_kernel_traitsILi64ELi64ELi128ELi4ELb0ELb0EN7cutlass6half_tE19Flash_kernel_traitsILi64ELi64ELi128ELi4ES3_EELb0ELb1ELb0ELb0ELb1ELb0ELb0ELb0EEEvNS_16Flash_fwd_paramsE) ;  /* 0xfffffff806bc8950 */ /* 0x01efea0003c3ffff */
        /* <DEDUP_REMOVED lines=94> */
.L_x_12866:
[----:B------:R-:W-:Y:S05]  /*0af0*/  BSYNC.RECONVERGENT B0 ;  /* 0x0000000000007941 */ /* 0x000fea0003800200 */
.L_x_12865:
        /* <DEDUP_REMOVED lines=13> */
.L_x_12868:
[----:B------:R-:W-:Y:S05]  /*0bd0*/  BSYNC.RECONVERGENT B0 ;  /* 0x0000000000007941 */ /* 0x000fea0003800200 */
.L_x_12867:
        /* <DEDUP_REMOVED lines=12> */
.L_x_12870:
[----:B------:R-:W-:Y:S05]  /*0ca0*/  BSYNC.RECONVERGENT B0 ;  /* 0x0000000000007941 */ /* 0x000fea0003800200 */
.L_x_12869:
[----:B------:R-:W-:Y:S01]  /*0cb0*/  MOV R179, 0x0 ;  /* 0x0000000000b37802 */ /* 0x000fe20000000f00 */
[----:B------:R-:W-:Y:S04]  /*0cc0*/  @!P6 ST.E desc[UR4][R16.64], R3 ;  /* 0x000000031000e985 */ /* 0x000fe8000c101904 */
[----:B------:R-:W-:Y:S04]  /*0cd0*/  @!P5 ST.E desc[UR4][R16.64+0x40], R2 ;  /* 0x000040021000d985 */ /* 0x000fe8000c101904 */
[----:B------:R1:W-:Y:S02]  /*0ce0*/  @!P4 ST.E desc[UR4][R16.64+0x80], R0 ;  /* 0x000080001000c985 */ /* 0x0003e4000c101904 */
[----:B-1234-:R-:W-:Y:S05]  /*0cf0*/  @P0 RET.REL.NODEC R178 `(_ZN5flash24flash_fwd_splitkv_kernelI23Flash_fwd_kernel_traitsILi64ELi64ELi128ELi4ELb0ELb0EN7cutlass6half_tE19Flash_kernel_traitsILi64ELi64ELi128ELi4ES3_EELb0ELb1ELb0ELb0ELb1ELb0ELb0ELb0EEEvNS_16Flash_fwd_paramsE) ;  /* 0xfffffff0b2c00950 */ /* 0x01efea0003c3ffff */
[----:B------:R-:W-:Y:S02]  /*0d00*/  MOV R3, 0x7f800000 ;  /* 0x7f80000000037802 */ /* 0x000fe40000000f00 */
[----:B------:R-:W-:-:S03]  /*0d10*/  MOV R179, 0x0 ;  /* 0x0000000000b37802 */ /* 0x000fc60000000f00 */
[----:B------:R1:W-:Y:S02]  /*0d20*/  ST.E desc[UR4][R16.64+0xc0], R3 ;  /* 0x0000c00310007985 */ /* 0x0003e4000c101904 */
[----:B-1----:R-:W-:Y:S05]  /*0d30*/  RET.REL.NODEC R178 `(_ZN5flash24flash_fwd_splitkv_kernelI23Flash_fwd_kernel_traitsILi64ELi64ELi128ELi4ELb0ELb0EN7cutlass6half_tE19Flash_kernel_traitsILi64ELi64ELi128ELi4ES3_EELb0ELb1ELb0ELb0ELb1ELb0ELb0ELb0EEEvNS_16Flash_fwd_paramsE) ;  /* 0xfffffff0b2b07950 */ /* 0x002fea0003c3ffff */
.L_x_12864:
        /* <DEDUP_REMOVED lines=52> */
[----:B------:R-:W-:-:S05]  /*1080*/  IMAD.WIDE R22, R10, 0x4, R186 ;  /* 0x000000040a167825 */ /* 0x000fca00078e02ba */
[----:B------:R1:W3:Y:S01]  /*1090*/  LD.E R0, desc[UR4][R22.64] ;  /* 0x0000000416007980 */ /* 0x0002e2000c101900 */
[----:B----4-:R-:W-:-:S04]  /*10a0*/  IABS R9, R6 ;  /* 0x0000000600097213 */ /* 0x010fc80000000000 */
[----:B------:R-:W4:Y:S08]  /*10b0*/  I2F.RP R20, R9 ;  /* 0x0000000900147306 */ /* 0x000f300000209400 */
[----:B----4-:R-:W4:Y:S02]  /*10c0*/  MUFU.RCP R13, R20 ;  /* 0x00000014000d7308 */ /* 0x010f240000001000 */
[----:B----4-:R-:W-:-:S06]  /*10d0*/  VIADD R13, R13, 0xffffffe ;  /* 0x0ffffffe0d0d7836 */ /* 0x010fcc0000000000 */
[----:B-1----:R-:W1:Y:S01]  /*10e0*/  F2I.FTZ.U32.TRUNC.NTZ R23, R13 ;  /* 0x0000000d00177305 */ /* 0x002e62000021f000 */
        /* <DEDUP_REMOVED lines=27> */
[----:B------:R-:W-:-:S04]  /*12a0*/  IMAD R8, R19, R0, RZ ;  /* 0x0000000013087224 */ /* 0x000fc800078e02ff */
[C---:B------:R-:W-:Y:S02]  /*12b0*/  IMAD R8, R18.reuse, R7, R8 ;  /* 0x0000000712087224 */ /* 0x040fe400078e0208 */
[----:B------:R-:W-:-:S04]  /*12c0*/  IMAD.WIDE.U32 R18, R18, R0, RZ ;  /* 0x0000000012127225 */ /* 0x000fc800078e00ff */
        /* <DEDUP_REMOVED lines=13> */
.L_x_12872:
        /* <DEDUP_REMOVED lines=9> */
[----:B------:R-:W-:-:S02]  /*1430*/  CS2R R186, SRZ ;  /* 0x0000000000ba7805 */ /* 0x000fc4000001ff00 */
[----:B--2---:R-:W-:-:S04]  /*1440*/  IABS R0, R6 ;  /* 0x0000000600007213 */ /* 0x004fc80000000000 */
[----:B------:R-:W2:Y:S08]  /*1450*/  I2F.RP R9, R0 ;  /* 0x0000000000097306 */ /* 0x000eb00000209400 */
[----:B--2---:R-:W2:Y:S02]  /*1460*/  MUFU.RCP R8, R9 ;  /* 0x0000000900087308 */ /* 0x004ea40000001000 */
[----:B--2---:R-:W-:-:S06]  /*1470*/  IADD3 R8, PT, PT, R8, 0xffffffe, RZ ;  /* 0x0ffffffe08087810 */ /* 0x004fcc0007ffe0ff */
        /* <DEDUP_REMOVED lines=44> */
[----:B------:R-:W-:Y:S01]  /*1740*/  @P3 IADD3 R12, PT, PT, R12, R13, RZ ;  /* 0x0000000d0c0c3210 */ /* 0x000fe20007ffe0ff */
[----:B------:R-:W-:Y:S01]  /*1750*/  IMAD.IADD R19, R19, 0x1, R4 ;  /* 0x0000000113137824 */ /* 0x000fe200078e0204 */
[----:B------:R-:W-:Y:S01]  /*1760*/  @!P3 MOV R20, R8 ;  /* 0x000000080014b202 */ /* 0x000fe20000000f00 */
[----:B------:R-:W-:Y:S01]  /*1770*/  @!P3 IMAD R0, R15, R11, RZ ;  /* 0x0000000b0f00b224 */ /* 0x000fe200078e02ff */
[----:B------:R-:W-:Y:S01]  /*1780*/  SHF.R.S32.HI R4, RZ, 0x1f, R10 ;  /* 0x0000001fff047819 */ /* 0x000fe2000001140a */
[----:B------:R-:W-:Y:S02]  /*1790*/  IMAD R9, R17, R10, RZ ;  /* 0x0000000a11097224 */ /* 0x000fe400078e02ff */
        /* <DEDUP_REMOVED lines=12> */
[----:B------:R-:W-:-:S02]  /*1860*/  MOV R11, RZ ;  /* 0x000000ff000b7202 */ /* 0x000fc40000000f00 */
.L_x_12873:
[----:B------:R-:W-:Y:S05]  /*1870*/  BSYNC.RECONVERGENT B0 ;  /* 0x0000000000007941 */ /* 0x000fea0003800200 */
.L_x_12871:
        /* <DEDUP_REMOVED lines=22> */
[----:B-----5:R-:W-:Y:S01]  /*19e0*/  IMAD R14, R11, R38, RZ ;  /* 0x000000260b0e7224 */ /* 0x020fe200078e02ff */
[----:B------:R-:W-:-:S11]  /*19f0*/  LOP3.LUT R7, R179, R6, RZ, 0x3c, !PT ;  /* 0x00000006b3077212 */ /* 0x000fd600078e3cff */
[----:B------:R-:W-:-:S04]  /*1a00*/  @!P2 IADD3 R8, PT, PT, R8, -R9, RZ ;  /* 0x800000090808a210 */ /* 0x000fc80007ffe0ff */
[----:B------:R-:W-:Y:S01]  /*1a10*/  ISETP.GE.U32.AND P1, PT, R8, R9, PT ;  /* 0x000000090800720c */ /* 0x000fe20003f26070 */
[----:B------:R-:W-:Y:S01]  /*1a20*/  IMAD.SHL.U32 R8, R36, 0x8, RZ ;  /* 0x0000000824087824 */ /* 0x000fe200078e00ff */
[----:B------:R-:W-:Y:S01]  /*1a30*/  ISETP.GE.AND P4, PT, R7, RZ, PT ;  /* 0x000000ff0700720c */ /* 0x000fe20003f86270 */
[----:B------:R-:W-:Y:S02]  /*1a40*/  @!P2 VIADD R18, R18, 0x1 ;  /* 0x000000011212a836 */ /* 0x000fe40000000000 */
[C---:B------:R-:W-:Y:S02]  /*1a50*/  IMAD R7, R5.reuse, R39, R14 ;  /* 0x0000002705077224 */ /* 0x040fe400078e020e */
[----:B------:R-:W-:Y:S01]  /*1a60*/  IMAD.WIDE.U32 R32, R5, R38, RZ ;  /* 0x0000002605207225 */ /* 0x000fe200078e00ff */
[----:B------:R-:W-:Y:S02]  /*1a70*/  LOP3.LUT R5, R8, 0x38, RZ, 0xc0, !PT ;  /* 0x0000003808057812 */ /* 0x000fe400078ec0ff */
[----:B------:R-:W-:Y:S01]  /*1a80*/  ISETP.NE.AND P5, PT, R6, RZ, PT ;  /* 0x000000ff0600720c */ /* 0x000fe20003fa5270 */
[----:B------:R-:W-:Y:S01]  /*1a90*/  IMAD.IADD R7, R33, 0x1, R7 ;  /* 0x0000000121077824 */ /* 0x000fe200078e0207 */
[----:B------:R-:W-:Y:S01]  /*1aa0*/  SHF.R.U32.HI R14, RZ, 0x3, R36 ;  /* 0x00000003ff0e7819 */ /* 0x000fe20000011624 */
[----:B------:R-:W-:Y:S01]  /*1ab0*/  @P1 VIADD R18, R18, 0x1 ;  /* 0x0000000112121836 */ /* 0x000fe20000000000 */
[----:B------:R-:W-:Y:S01]  /*1ac0*/  IADD3 R16, P2, P1, R32, R16, R5 ;  /* 0x0000001020107210 */ /* 0x000fe2000795e005 */
[----:B------:R-:W-:-:S02]  /*1ad0*/  IMAD.MOV.U32 R15, RZ, RZ, RZ ;  /* 0x000000ffff0f7224 */ /* 0x000fc400078e00ff */
[----:B------:R-:W-:Y:S01]  /*1ae0*/  IMAD.WIDE.U32 R40, R41, 0x40, R14 ;  /* 0x0000004029287825 */ /* 0x000fe200078e000e */
[----:B------:R-:W-:Y:S02]  /*1af0*/  IADD3.X R15, PT, PT, R7, R10, RZ, P2, P1 ;  /* 0x0000000a070f7210 */ /* 0x000fe400017e24ff */
[----:B------:R-:W-:Y:S02]  /*1b00*/  IADD3 R34, P1, PT, R5, R4, RZ ;  /* 0x0000000405227210 */ /* 0x000fe40007f3e0ff */
[----:B------:R-:W-:Y:S02]  /*1b10*/  @!P4 IADD3 R18, PT, PT, -R18, RZ, RZ ;  /* 0x000000ff1212c210 */ /* 0x000fe40007ffe1ff */
[----:B------:R-:W-:Y:S01]  /*1b20*/  @!P5 LOP3.LUT R18, RZ, R6, RZ, 0x33, !PT ;  /* 0x00000006ff12d212 */ /* 0x000fe200078e33ff */
[----:B------:R-:W-:Y:S01]  /*1b30*/  IMAD.X R35, RZ, RZ, R0, P1 ;  /* 0x000000ffff237224 */ /* 0x000fe200008e0600 */
[----:B------:R-:W1:Y:S01]  /*1b40*/  S2R R9, SR_CgaCtaId ;  /* 0x0000000000097919 */ /* 0x000e620000008800 */
[----:B------:R-:W-:Y:S01]  /*1b50*/  IMAD R175, R171, R14, RZ ;  /* 0x0000000eabaf7224 */ /* 0x000fe200078e02ff */
[----:B------:R-:W-:Y:S01]  /*1b60*/  SHF.R.S32.HI R7, RZ, 0x1f, R18 ;  /* 0x0000001fff077819 */ /* 0x000fe20000011412 */
[----:B------:R-:W-:-:S02]  /*1b70*/  IMAD R0, R27, R18, RZ ;  /* 0x000000121b007224 */ /* 0x000fc400078e02ff */
[----:B------:R-:W-:Y:S02]  /*1b80*/  IMAD.IADD R172, R37, 0x1, -R182 ;  /* 0x0000000125ac7824 */ /* 0x000fe400078e0ab6 */
[----:B------:R-:W-:Y:S01]  /*1b90*/  IMAD R0, R7, R26, R0 ;  /* 0x0000001a07007224 */ /* 0x000fe200078e0200 */
[----:B------:R-:W-:Y:S01]  /*1ba0*/  IADD3 R7, PT, PT, R14, 0x20, RZ ;  /* 0x000000200e077810 */ /* 0x000fe20007ffe0ff */
[----:B------:R-:W-:Y:S01]  /*1bb0*/  IMAD.WIDE.U32 R18, R26, R18, RZ ;  /* 0x000000121a127225 */ /* 0x000fe200078e00ff */
[----:B------:R-:W-:-:S03]  /*1bc0*/  ISETP.GE.AND P6, PT, R14, R172, PT ;  /* 0x000000ac0e00720c */ /* 0x000fc60003fc6270 */
[----:B------:R-:W-:Y:S01]  /*1bd0*/  IMAD.IADD R0, R19, 0x1, R0 ;  /* 0x0000000113007824 */ /* 0x000fe200078e0200 */
[----:B------:R-:W-:-:S05]  /*1be0*/  IADD3 R16, P4, PT, R16, R18, RZ ;  /* 0x0000001210107210 */ /* 0x000fca0007f9e0ff */
[----:B------:R-:W-:Y:S02]  /*1bf0*/  IMAD.X R17, R15, 0x1, R0, P4 ;  /* 0x000000010f117824 */ /* 0x000fe400020e0600 */
[----:B------:R-:W-:Y:S02]  /*1c00*/  IMAD.SHL.U32 R125, R170, 0x10, RZ ;  /* 0x00000010aa7d7824 */ /* 0x000fe400078e00ff */
[----:B--2---:R-:W-:-:S04]  /*1c10*/  @P3 IMAD.WIDE.U32 R32, R30, R183, RZ ;  /* 0x000000b71e203225 */ /* 0x004fc800078e00ff */
[-C--:B---3--:R-:W-:Y:S02]  /*1c20*/  @!P3 IMAD R4, R29, R180.reuse, RZ ;  /* 0x000000b41d04b224 */ /* 0x088fe400078e02ff */
[----:B------:R-:W-:-:S04]  /*1c30*/  @!P3 IMAD.WIDE.U32 R10, R28, R180, RZ ;  /* 0x000000b41c0ab225 */ /* 0x000fc800078e00ff */
[----:B------:R-:W-:-:S04]  /*1c40*/  IMAD.WIDE.U32 R28, R14, R170, R34 ;  /* 0x000000aa0e1c7225 */ /* 0x000fc800078e0022 */
[----:B------:R-:W-:Y:S02]  /*1c50*/  @!P3 IMAD.IADD R4, R11, 0x1, R4 ;  /* 0x000000010b04b824 */ /* 0x000fe400078e0204 */
[----:B------:R-:W-:Y:S01]  /*1c60*/  VIADD R11, R14, 0x10 ;  /* 0x000000100e0b7836 */ /* 0x000fe20000000000 */
[----:B------:R-:W-:Y:S01]  /*1c70*/  IADD3 R175, PT, PT, R29, R175, RZ ;  /* 0x000000af1daf7210 */ /* 0x000fe20007ffe0ff */
[----:B------:R-:W-:Y:S01]  /*1c80*/  @P3 IMAD.MOV.U32 R10, RZ, RZ, R32 ;  /* 0x000000ffff0a3224 */ /* 0x000fe200078e0020 */
[C---:B------:R-:W-:Y:S02]  /*1c90*/  LEA R174, P2, R28.reuse, R22, 0x1 ;  /* 0x000000161cae7211 */ /* 0x040fe400078408ff */
[-C--:B------:R-:W-:Y:S01]  /*1ca0*/  ISETP.GE.AND P5, PT, R11, R172.reuse, PT ;  /* 0x000000ac0b00720c */ /* 0x080fe20003fa6270 */
[----:B------:R-:W-:Y:S01]  /*1cb0*/  @P3 IMAD R6, R31, R183, RZ ;  /* 0x000000b71f063224 */ /* 0x000fe200078e02ff */
[----:B------:R-:W-:Y:S02]  /*1cc0*/  LEA.HI.X R175, R28, R23, R175, 0x1, P2 ;  /* 0x000000171caf7211 */ /* 0x000fe400010f0caf */
[----:B------:R-:W-:Y:S01]  /*1cd0*/  ISETP.GE.AND P2, PT, R7, R172, PT ;  /* 0x000000ac0700720c */ /* 0x000fe20003f46270 */
[----:B------:R-:W-:Y:S01]  /*1ce0*/  @P3 IMAD.IADD R4, R33, 0x1, R6 ;  /* 0x0000000121043824 */ /* 0x000fe200078e0206 */
[----:B------:R-:W-:Y:S01]  /*1cf0*/  IADD3 R22, P1, PT, R5, R10, RZ ;  /* 0x0000000a05167210 */ /* 0x000fe20007f3e0ff */
[----:B------:R-:W-:-:S04]  /*1d00*/  VIADD R5, R14, 0x30 ;  /* 0x000000300e057836 */ /* 0x000fc80000000000 */
[----:B------:R-:W-:Y:S01]  /*1d10*/  IMAD.X R23, RZ, RZ, R4, P1 ;  /* 0x000000ffff177224 */ /* 0x000fe200008e0604 */
[----:B------:R-:W-:Y:S01]  /*1d20*/  ISETP.GE.AND P1, PT, R5, R172, PT ;  /* 0x000000ac0500720c */ /* 0x000fe20003f26270 */
[-C--:B----4-:R-:W-:Y:S01]  /*1d30*/  IMAD R34, R21, R179.reuse, RZ ;  /* 0x000000b315227224 */ /* 0x090fe200078e02ff */
[----:B------:R-:W-:Y:S01]  /*1d40*/  @!P5 IADD3 R10, P3, PT, R40, 0x10, RZ ;  /* 0x00000010280ad810 */ /* 0x000fe20007f7e0ff */
[----:B------:R-:W-:Y:S02]  /*1d50*/  IMAD.WIDE.U32 R20, R20, R179, R22 ;  /* 0x000000b314147225 */ /* 0x000fe400078e0016 */
[----:B------:R-:W-:Y:S02]  /*1d60*/  @!P2 IADD3 R15, P4, PT, R40, 0x20, RZ ;  /* 0x00000020280fa810 */ /* 0x000fe40007f9e0ff */
[----:B------:R-:W-:Y:S01]  /*1d70*/  IMAD.IADD R35, R21, 0x1, R34 ;  /* 0x0000000115237824 */ /* 0x000fe200078e0222 */
[----:B------:R-:W-:Y:S01]  /*1d80*/  LOP3.LUT R21, R8, 0x1c0, RZ, 0xc0, !PT ;  /* 0x000001c008157812 */ /* 0x000fe200078ec0ff */
[----:B------:R-:W-:Y:S01]  /*1d90*/  @!P5 IMAD.X R23, RZ, RZ, R41, P3 ;  /* 0x000000ffff17d224 */ /* 0x000fe200018e0629 */
[----:B------:R-:W-:Y:S01]  /*1da0*/  MOV R4, 0x400 ;  /* 0x0000040000047802 */ /* 0x000fe20000000f00 */
[----:B------:R-:W-:Y:S01]  /*1db0*/  @!P5 IMAD.MOV.U32 R32, RZ, RZ, R20 ;  /* 0x000000ffff20d224 */ /* 0x000fe200078e0014 */
[----:B------:R-:W-:Y:S01]  /*1dc0*/  @!P6 MOV R34, R20 ;  /* 0x000000140022e202 */ /* 0x000fe20000000f00 */
[----:B------:R-:W-:Y:S01]  /*1dd0*/  @!P5 IMAD.MOV.U32 R33, RZ, RZ, R35 ;  /* 0x000000ffff21d224 */ /* 0x000fe200078e0023 */
[----:B------:R-:W-:Y:S01]  /*1de0*/  LOP3.LUT R21, R21, 0x38, R36, 0xf8, !PT ;  /* 0x0000003815157812 */ /* 0x000fe200078ef824 */
[----:B------:R-:W-:-:S02]  /*1df0*/  @!P6 IMAD R6, R41, R30, RZ ;  /* 0x0000001e2906e224 */ /* 0x000fc400078e02ff */
[----:B------:R-:W-:Y:S02]  /*1e00*/  @!P2 IMAD.X R0, RZ, RZ, R41, P4 ;  /* 0x000000ffff00a224 */ /* 0x000fe400020e0629 */
[----:B------:R-:W-:Y:S01]  /*1e10*/  @!P5 IMAD R23, R23, R30, RZ ;  /* 0x0000001e1717d224 */ /* 0x000fe200078e02ff */
[----:B-1----:R-:W-:Y:S01]  /*1e20*/  LEA R9, R9, R4, 0x18 ;  /* 0x0000000409097211 */ /* 0x002fe200078ec0ff */
[--C-:B------:R-:W-:Y:S02]  /*1e30*/  @!P2 IMAD.MOV.U32 R29, RZ, RZ, R35.reuse ;  /* 0x000000ffff1da224 */ /* 0x100fe400078e0023 */
[----:B------:R-:W-:Y:S01]  /*1e40*/  @!P1 IMAD.MOV.U32 R27, RZ, RZ, R35 ;  /* 0x000000ffff1b9224 */ /* 0x000fe200078e0023 */
[C---:B------:R-:W-:Y:S01]  /*1e50*/  @!P1 IADD3 R19, P3, PT, R40.reuse, 0x30, RZ ;  /* 0x0000003028139810 */ /* 0x040fe20007f7e0ff */
[----:B------:R-:W-:Y:S01]  /*1e60*/  @!P2 IMAD.MOV.U32 R28, RZ, RZ, R20 ;  /* 0x000000ffff1ca224 */ /* 0x000fe200078e0014 */
[----:B------:R-:W-:Y:S01]  /*1e70*/  LOP3.LUT R21, R21, 0x38, R8, 0x78, !PT ;  /* 0x0000003815157812 */ /* 0x000fe200078e7808 */
[----:B------:R-:W-:-:S02]  /*1e80*/  @!P6 IMAD R6, R40, R31, R6 ;  /* 0x0000001f2806e224 */ /* 0x000fc400078e0206 */
[----:B------:R-:W-:-:S04]  /*1e90*/  @!P6 IMAD.WIDE.U32 R34, R40, R30, R34 ;  /* 0x0000001e2822e225 */ /* 0x000fc800078e0022 */
[----:B------:R-:W-:Y:S02]  /*1ea0*/  @!P2 IMAD R0, R0, R30, RZ ;  /* 0x0000001e0000a224 */ /* 0x000fe400078e02ff */
[-C--:B------:R-:W-:Y:S02]  /*1eb0*/  @!P5 IMAD R4, R31, R10.reuse, R23 ;  /* 0x0000000a1f04d224 */ /* 0x080fe400078e0217 */
[----:B------:R-:W-:-:S04]  /*1ec0*/  @!P5 IMAD.WIDE.U32 R32, R30, R10, R32 ;  /* 0x0000000a1e20d225 */ /* 0x000fc800078e0020 */
[-C--:B------:R-:W-:Y:S02]  /*1ed0*/  @!P2 IMAD R0, R31, R15.reuse, R0 ;  /* 0x0000000f1f00a224 */ /* 0x080fe400078e0200 */
[----:B------:R-:W-:Y:S01]  /*1ee0*/  @!P2 IMAD.WIDE.U32 R28, R30, R15, R28 ;  /* 0x0000000f1e1ca225 */ /* 0x000fe200078e001c */
[----:B------:R-:W-:-:S03]  /*1ef0*/  @!P6 IADD3 R15, PT, PT, R35, R6, RZ ;  /* 0x00000006230fe210 */ /* 0x000fc60007ffe0ff */
[----:B------:R-:W-:Y:S01]  /*1f00*/  @!P5 IMAD.IADD R23, R33, 0x1, R4 ;  /* 0x000000012117d824 */ /* 0x000fe200078e0204 */
[----:B------:R-:W-:Y:S01]  /*1f10*/  LOP3.LUT R4, R21, 0x1e00, R8, 0xf8, !PT ;  /* 0x00001e0015047812 */ /* 0x000fe200078ef808 */
[----:B------:R-:W-:Y:S02]  /*1f20*/  @!P1 IMAD.X R18, RZ, RZ, R41, P3 ;  /* 0x000000ffff129224 */ /* 0x000fe400018e0629 */
[----:B------:R-:W-:Y:S01]  /*1f30*/  VIADD R6, R132, 0xffffffff ;  /* 0xffffffff84067836 */ /* 0x000fe20000000000 */
[----:B------:R-:W-:Y:S01]  /*1f40*/  @!P6 LEA R40, P4, R34, R24, 0x1 ;  /* 0x000000182228e211 */ /* 0x000fe200078808ff */
[----:B------:R-:W-:Y:S01]  /*1f50*/  @!P1 IMAD R18, R18, R30, RZ ;  /* 0x0000001e12129224 */ /* 0x000fe200078e02ff */
[----:B------:R-:W-:Y:S02]  /*1f60*/  @!P1 MOV R26, R20 ;  /* 0x00000014001a9202 */ /* 0x000fe40000000f00 */
[----:B------:R-:W-:Y:S02]  /*1f70*/  @!P5 LEA R22, P3, R32, R24, 0x1 ;  /* 0x000000182016d211 */ /* 0x000fe400078608ff */
[----:B------:R-:W-:Y:S01]  /*1f80*/  LEA R181, R4, R9, 0x1 ;  /* 0x0000000904b57211 */ /* 0x000fe200078e08ff */
[----:B------:R-:W-:Y:S01]  /*1f90*/  IMAD.SHL.U32 R4, R6, 0x80, RZ ;  /* 0x0000008006047824 */ /* 0x000fe200078e00ff */
[-C--:B------:R-:W-:Y:S01]  /*1fa0*/  @!P6 LEA.HI.X R41, R34, R25.reuse, R15, 0x1, P4 ;  /* 0x000000192229e211 */ /* 0x080fe200020f0c0f */
[----:B------:R-:W-:Y:S01]  /*1fb0*/  @!P2 IMAD.IADD R15, R29, 0x1, R0 ;  /* 0x000000011d0fa824 */ /* 0x000fe200078e0200 */
[----:B------:R-:W-:Y:S01]  /*1fc0*/  @!P5 LEA.HI.X R23, R32, R25, R23, 0x1, P3 ;  /* 0x000000192017d211 */ /* 0x000fe200018f0c17 */
[----:B------:R-:W-:-:S02]  /*1fd0*/  @!P1 IMAD R18, R31, R19, R18 ;  /* 0x000000131f129224 */ /* 0x000fc400078e0212 */
[----:B------:R-:W-:Y:S01]  /*1fe0*/  @!P1 IMAD.WIDE.U32 R26, R30, R19, R26 ;  /* 0x000000131e1a9225 */ /* 0x000fe200078e001a */
[-C--:B------:R-:W-:Y:S01]  /*1ff0*/  @!P2 LEA R20, P4, R28, R24.reuse, 0x1 ;  /* 0x000000181c14a211 */ /* 0x080fe200078808ff */
[----:B------:R-:W-:Y:S01]  /*2000*/  @!PT LDS RZ, [RZ] ;  /* 0x00000000fffff984 */ /* 0x000fe20000000800 */
[----:B------:R-:W-:Y:S01]  /*2010*/  @!PT LDS RZ, [RZ] ;  /* 0x00000000fffff984 */ /* 0x000fe20000000800 */
[----:B------:R-:W-:Y:S01]  /*2020*/  @!PT LDS RZ, [RZ] ;  /* 0x00000000fffff984 */ /* 0x000fe20000000800 */
[----:B------:R-:W-:Y:S02]  /*2030*/  @!P6 LDGSTS.E.BYPASS.LTC128B.128 [R181], desc[UR4][R40.64] ;  /* 0x0000000028b5efae */ /* 0x000fe4000b981a04 */
[----:B------:R-:W-:Y:S01]  /*2040*/  IMAD.IADD R0, R127, 0x1, -R4 ;  /* 0x000000017f007824 */ /* 0x000fe200078e0a04 */
[----:B------:R-:W-:Y:S01]  /*2050*/  SHF.L.U64.HI R10, R170, 0x4, R171 ;  /* 0x00000004aa0a7819 */ /* 0x000fe200000102ab */
[----:B------:R-:W-:Y:S01]  /*2060*/  @!P1 IMAD.IADD R19, R27, 0x1, R18 ;  /* 0x000000011b139824 */ /* 0x000fe200078e0212 */
[----:B------:R1:W-:Y:S01]  /*2070*/  @!P5 LDGSTS.E.BYPASS.LTC128B.128 [R181+0x800], desc[UR4][R22.64] ;  /* 0x0080000016b5dfae */ /* 0x0003e2000b981a04 */
[----:B------:R-:W-:Y:S02]  /*2080*/  @!P1 LEA R24, P3, R26, R24, 0x1 ;  /* 0x000000181a189211 */ /* 0x000fe400078608ff */
[----:B------:R-:W-:-:S02]  /*2090*/  ISETP.GE.AND P5, PT, R7, R0, PT ;  /* 0x000000000700720c */ /* 0x000fc40003fa6270 */
[-C--:B------:R-:W-:Y:S02]  /*20a0*/  @!P2 LEA.HI.X R21, R28, R25.reuse, R15, 0x1, P4 ;  /* 0x000000191c15a211 */ /* 0x080fe400020f0c0f */
[C---:B------:R-:W-:Y:S01]  /*20b0*/  SHF.L.U64.HI R10, R125.reuse, 0x1, R10 ;  /* 0x000000017d0a7819 */ /* 0x040fe2000001020a */
[----:B------:R-:W-:Y:S01]  /*20c0*/  IMAD.SHL.U32 R125, R125, 0x2, RZ ;  /* 0x000000027d7d7824 */ /* 0x000fe200078e00ff */
[----:B------:R-:W-:Y:S01]  /*20d0*/  @!P1 LEA.HI.X R25, R26, R25, R19, 0x1, P3 ;  /* 0x000000191a199211 */ /* 0x000fe200018f0c13 */
[----:B------:R2:W-:Y:S01]  /*20e0*/  @!P2 LDGSTS.E.BYPASS.LTC128B.128 [R181+0x1000], desc[UR4][R20.64] ;  /* 0x0100000014b5afae */ /* 0x0005e2000b981a04 */
[-C--:B------:R-:W-:Y:S02]  /*20f0*/  ISETP.GE.AND P3, PT, R14, R0.reuse, PT ;  /* 0x000000000e00720c */ /* 0x080fe40003f66270 */
[----:B------:R-:W-:Y:S01]  /*2100*/  ISETP.GE.AND P4, PT, R11, R0, PT ;  /* 0x000000000b00720c */ /* 0x000fe20003f86270 */
[----:B------:R3:W-:Y:S01]  /*2110*/  @!P1 LDGSTS.E.BYPASS.LTC128B.128 [R181+0x1800], desc[UR4][R24.64] ;  /* 0x0180000018b59fae */ /* 0x0007e2000b981a04 */
[----:B------:R-:W-:-:S02]  /*2120*/  IADD3 R32, P2, PT, R125, R174, RZ ;  /* 0x000000ae7d207210 */ /* 0x000fc40007f5e0ff */
[----:B------:R-:W-:Y:S02]  /*2130*/  ISETP.GE.AND P1, PT, R5, R0, PT ;  /* 0x000000000500720c */ /* 0x000fe40003f26270 */
[----:B------:R-:W-:Y:S02]  /*2140*/  IADD3.X R33, PT, PT, R10, R175, RZ, P2, !PT ;  /* 0x000000af0a217210 */ /* 0x000fe400017fe4ff */
[----:B------:R-:W-:Y:S01]  /*2150*/  @!P5 LEA R26, P2, R170, R32, 0x5 ;  /* 0x00000020aa1ad211 */ /* 0x000fe200078428ff */
[----:B------:R-:W-:Y:S02]  /*2160*/  VIADD R19, R14, 0x70 ;  /* 0x000000700e137836 */ /* 0x000fe40000000000 */
[----:B------:R-:W-:Y:S01]  /*2170*/  @!P3 LDGSTS.E.BYPASS.LTC128B.128 [R181+0x2000], desc[UR4][R174.64] ;  /* 0x02000000aeb5bfae */ /* 0x000fe2000b981a04 */
[----:B------:R-:W-:Y:S01]  /*2180*/  @!P5 LEA.HI.X R27, R170, R33, R171, 0x5, P2 ;  /* 0x00000021aa1bd211 */ /* 0x000fe200010f2cab */
[C---:B-1----:R-:W-:Y:S02]  /*2190*/  VIADD R23, R14.reuse, 0x40 ;  /* 0x000000400e177836 */ /* 0x042fe40000000000 */
[----:B------:R-:W-:Y:S01]  /*21a0*/  @!P4 LDGSTS.E.BYPASS.LTC128B.128 [R181+0x2800], desc[UR4][R32.64] ;  /* 0x0280000020b5cfae */ /* 0x000fe2000b981a04 */
[----:B------:R-:W-:Y:S01]  /*21b0*/  VIADD R15, R14, 0x50 ;  /* 0x000000500e0f7836 */ /* 0x000fe20000000000 */
[----:B------:R-:W-:-:S02]  /*21c0*/  ISETP.GE.AND P2, PT, R19, R0, PT ;  /* 0x000000001300720c */ /* 0x000fc40003f46270 */
[----:B------:R-:W-:Y:S01]  /*21d0*/  ISETP.GE.AND P6, PT, R23, R0, PT ;  /* 0x000000001700720c */ /* 0x000fe20003fc6270 */
[----:B------:R1:W-:Y:S01]  /*21e0*/  @!P5 LDGSTS.E.BYPASS.LTC128B.128 [R181+0x3000], desc[UR4][R26.64] ;  /* 0x030000001ab5dfae */ /* 0x0003e2000b981a04 */
[----:B------:R-:W-:Y:S01]  /*21f0*/  @!P1 LEA R30, P5, R170, R32, 0x6 ;  /* 0x00000020aa1e9211 */ /* 0x000fe200078a30ff */
[----:B--2---:R-:W-:-:S03]  /*2200*/  VIADD R21, R14, 0x60 ;  /* 0x000000600e157836 */ /* 0x004fc60000000000 */
[----:B------:R-:W-:Y:S02]  /*2210*/  @!P1 LEA.HI.X R31, R170, R33, R171, 0x6, P5 ;  /* 0x00000021aa1f9211 */ /* 0x000fe400028f34ab */
[----:B------:R-:W-:-:S03]  /*2220*/  ISETP.GE.AND P4, PT, R21, R0, PT ;  /* 0x000000001500720c */ /* 0x000fc60003f86270 */
[--C-:B---3--:R-:W-:Y:S01]  /*2230*/  @!P2 IMAD.MOV.U32 R25, RZ, RZ, R33.reuse ;  /* 0x000000ffff19a224 */ /* 0x108fe200078e0021 */
[----:B------:R-:W-:Y:S01]  /*2240*/  ISETP.GE.AND P5, PT, R15, R0, PT ;  /* 0x000000000f00720c */ /* 0x000fe20003fa6270 */
[----:B------:R-:W-:Y:S01]  /*2250*/  @!P6 IMAD.MOV.U32 R29, RZ, RZ, R33 ;  /* 0x000000ffff1de224 */ /* 0x000fe200078e0021 */
[-C--:B------:R-:W-:Y:S02]  /*2260*/  @!P6 MOV R28, R32.reuse ;  /* 0x00000020001ce202 */ /* 0x080fe40000000f00 */
[----:B------:R-:W-:Y:S01]  /*2270*/  @!P2 MOV R24, R32 ;  /* 0x000000200018a202 */ /* 0x000fe20000000f00 */
[----:B------:R-:W-:Y:S01]  /*2280*/  @!P6 IMAD R22, R171, 0x60, RZ ;  /* 0x00000060ab16e824 */ /* 0x000fe200078e02ff */
[----:B------:R2:W-:Y:S01]  /*2290*/  @!P1 LDGSTS.E.BYPASS.LTC128B.128 [R181+0x3800], desc[UR4][R30.64] ;  /* 0x038000001eb59fae */ /* 0x0005e2000b981a04 */
[----:B------:R-:W-:-:S04]  /*22a0*/  @!P6 IMAD.WIDE.U32 R28, R170, 0x60, R28 ;  /* 0x00000060aa1ce825 */ /* 0x000fc800078e001c */
[C---:B------:R-:W-:Y:S02]  /*22b0*/  @!P4 IMAD R20, R171.reuse, 0xa0, RZ ;  /* 0x000000a0ab14c824 */ /* 0x040fe400078e02ff */
[----:B-1----:R-:W-:Y:S02]  /*22c0*/  @!P4 IMAD.MOV.U32 R26, RZ, RZ, R32 ;  /* 0x000000ffff1ac224 */ /* 0x002fe400078e0020 */
[----:B------:R-:W-:Y:S01]  /*22d0*/  @!P4 IMAD.MOV.U32 R27, RZ, RZ, R33 ;  /* 0x000000ffff1bc224 */ /* 0x000fe200078e0021 */
[C---:B------:R-:W-:Y:S01]  /*22e0*/  @!P5 LEA R32, P1, R170.reuse, R32, 0x7 ;  /* 0x00000020aa20d211 */ /* 0x040fe200078238ff */
[----:B------:R-:W-:Y:S02]  /*22f0*/  @!P2 IMAD R18, R171, 0xc0, RZ ;  /* 0x000000c0ab12a824 */ /* 0x000fe400078e02ff */
[C---:B------:R-:W-:Y:S01]  /*2300*/  @!P4 IMAD.WIDE.U32 R26, R170.reuse, 0xa0, R26 ;  /* 0x000000a0aa1ac825 */ /* 0x040fe200078e001a */
[----:B------:R-:W-:-:S03]  /*2310*/  @!P5 LEA.HI.X R33, R170, R33, R171, 0x7, P1 ;  /* 0x00000021aa21d211 */ /* 0x000fc600008f3cab */
[----:B------:R-:W-:-:S04]  /*2320*/  @!P2 IMAD.WIDE.U32 R24, R170, 0xc0, R24 ;  /* 0x000000c0aa18a825 */ /* 0x000fc800078e0018 */
[----:B------:R-:W-:Y:S01]  /*2330*/  @!P6 IMAD.IADD R29, R29, 0x1, R22 ;  /* 0x000000011d1de824 */ /* 0x000fe200078e0216 */
[----:B------:R-:W-:Y:S01]  /*2340*/  @!P2 IADD3 R25, PT, PT, R25, R18, RZ ;  /* 0x000000121919a210 */ /* 0x000fe20007ffe0ff */
[----:B------:R-:W-:-:S03]  /*2350*/  @!P4 IMAD.IADD R27, R27, 0x1, R20 ;  /* 0x000000011b1bc824 */ /* 0x000fc600078e0214 */
[----:B------:R2:W-:Y:S04]  /*2360*/  @!P6 LDGSTS.E.BYPASS.LTC128B.128 [R181+0x4000], desc[UR4][R28.64] ;  /* 0x040000001cb5efae */ /* 0x0005e8000b981a04 */
[----:B------:R2:W-:Y:S04]  /*2370*/  @!P5 LDGSTS.E.BYPASS.LTC128B.128 [R181+0x4800], desc[UR4][R32.64] ;  /* 0x0480000020b5dfae */ /* 0x0005e8000b981a04 */
[----:B------:R2:W-:Y:S04]  /*2380*/  @!P4 LDGSTS.E.BYPASS.LTC128B.128 [R181+0x5000], desc[UR4][R26.64] ;  /* 0x050000001ab5cfae */ /* 0x0005e8000b981a04 */
[----:B------:R2:W-:Y:S04]  /*2390*/  @!P2 LDGSTS.E.BYPASS.LTC128B.128 [R181+0x5800], desc[UR4][R24.64] ;  /* 0x0580000018b5afae */ /* 0x0005e8000b981a04 */
[----:B------:R2:W5:Y:S04]  /*23a0*/  LD.E R124, desc[UR4][R2.64+0x188] ;  /* 0x00018804027c7980 */ /* 0x000568000c101900 */
[----:B------:R2:W5:Y:S04]  /*23b0*/  LD.E R126, desc[UR4][R2.64+0x184] ;  /* 0x00018404027e7980 */ /* 0x000568000c101900 */
[----:B------:R-:W0:Y:S01]  /*23c0*/  LDGDEPBAR ;  /* 0x00000000000079af */ /* 0x000e220000000000 */
[----:B------:R-:W-:-:S02]  /*23d0*/  IMAD R18, R39, R14, RZ ;  /* 0x0000000e27127224 */ /* 0x000fc400078e02ff */
[----:B------:R-:W-:-:S04]  /*23e0*/  IMAD.WIDE.U32 R16, R14, R38, R16 ;  /* 0x000000260e107225 */ /* 0x000fc800078e0010 */
[----:B------:R-:W-:Y:S01]  /*23f0*/  IMAD.IADD R177, R17, 0x1, R18 ;  /* 0x0000000111b17824 */ /* 0x000fe200078e0212 */
[----:B------:R-:W-:Y:S01]  /*2400*/  LEA R176, P1, R16, R12, 0x1 ;  /* 0x0000000c10b07211 */ /* 0x000fe200078208ff */
[----:B------:R-:W-:-:S12]  /*2410*/  DEPBAR.LE SB0, 0x0 ;  /* 0x000080000000791a */ /* 0x000fd80000000000 */
[----:B------:R-:W-:Y:S05]  /*2420*/  WARPSYNC.ALL ;  /* 0x0000000000007948 */ /* 0x000fea0003800000 */
[----:B------:R-:W-:Y:S01]  /*2430*/  IMAD.SHL.U32 R14, R38, 0x10, RZ ;  /* 0x00000010260e7824 */ /* 0x000fe200078e00ff */
[-C--:B------:R-:W-:Y:S02]  /*2440*/  ISETP.GE.AND P4, PT, R11, R0.reuse, PT ;  /* 0x000000000b00720c */ /* 0x080fe40003f86270 */
[----:B------:R-:W-:Y:S01]  /*2450*/  LEA.HI.X R177, R16, R13, R177, 0x1, P1 ;  /* 0x0000000d10b17211 */ /* 0x000fe200008f0cb1 */
[----:B------:R-:W-:Y:S01]  /*2460*/  BAR.SYNC.DEFER_BLOCKING 0x0 ;  /* 0x0000000000007b1d */ /* 0x000fe20000010000 */
[----:B------:R-:W-:-:S02]  /*2470*/  ISETP.GE.AND P1, PT, R7, R0, PT ;  /* 0x000000000700720c */ /* 0x000fc40003f26270 */
[----:B------:R-:W-:Y:S02]  /*2480*/  SHF.L.U64.HI R11, R38, 0x4, R39 ;  /* 0x00000004260b7819 */ /* 0x000fe40000010227 */
[----:B------:R-:W-:-:S04]  /*2490*/  LEA R12, P2, R14, R176, 0x1 ;  /* 0x000000b00e0c7211 */ /* 0x000fc800078408ff */
[----:B------:R-:W-:Y:S01]  /*24a0*/  LEA.HI.X R13, R14, R177, R11, 0x1, P2 ;  /* 0x000000b10e0d7211 */ /* 0x000fe200010f0c0b */
[----:B------:R-:W-:Y:S01]  /*24b0*/  IMAD.SHL.U32 R11, R36, 0x40, RZ ;  /* 0x00000040240b7824 */ /* 0x000fe200078e00ff */
[-C--:B------:R-:W-:Y:S02]  /*24c0*/  ISETP.GE.AND P5, PT, R23, R0.reuse, PT ;  /* 0x000000001700720c */ /* 0x080fe40003fa6270 */
[----:B------:R-:W-:Y:S02]  /*24d0*/  SHF.R.U32.HI R128, RZ, 0x1, R36 ;  /* 0x00000001ff807819 */ /* 0x000fe40000011624 */
[----:B------:R-:W-:Y:S01]  /*24e0*/  LOP3.LUT R17, R11, 0x1c0, RZ, 0xc0, !PT ;  /* 0x000001c00b117812 */ /* 0x000fe200078ec0ff */
[----:B------:R-:W-:Y:S01]  /*24f0*/  @!PT LDS RZ, [RZ] ;  /* 0x00000000fffff984 */ /* 0x000fe20000000800 */
[----:B------:R-:W-:Y:S01]  /*2500*/  @!PT LDS RZ, [RZ] ;  /* 0x00000000fffff984 */ /* 0x000fe20000000800 */
[----:B------:R-:W-:Y:S01]  /*2510*/  @!PT LDS RZ, [RZ] ;  /* 0x00000000fffff984 */ /* 0x000fe20000000800 */
[----:B------:R-:W-:Y:S04]  /*2520*/  @!P3 LDGSTS.E.BYPASS.LTC128B.128 [R181+0x6000], desc[UR4][R176.64] ;  /* 0x06000000b0b5bfae */ /* 0x000fe8000b981a04 */
[----:B------:R-:W-:Y:S01]  /*2530*/  @P3 STS.128 [R181+0x6000], RZ ;  /* 0x006000ffb5003388 */ /* 0x000fe20000000c00 */
[----:B------:R-:W-:-:S03]  /*2540*/  ISETP.GE.AND P3, PT, R21, R0, PT ;  /* 0x000000001500720c */ /* 0x000fc60003f66270 */
[----:B------:R-:W-:Y:S01]  /*2550*/  @P4 STS.128 [R181+0x6800], RZ ;  /* 0x006800ffb5004388 */ /* 0x000fe20000000c00 */
[-C--:B------:R-:W-:Y:S02]  /*2560*/  ISETP.GE.AND P6, PT, R5, R0.reuse, PT ;  /* 0x000000000500720c */ /* 0x080fe40003fc6270 */
[----:B------:R-:W-:Y:S01]  /*2570*/  ISETP.GE.AND P2, PT, R19, R0, PT ;  /* 0x000000001300720c */ /* 0x000fe20003f46270 */
[----:B------:R-:W-:Y:S01]  /*2580*/  @!PT LDS RZ, [RZ] ;  /* 0x00000000fffff984 */ /* 0x000fe20000000800 */
[----:B------:R-:W-:Y:S01]  /*2590*/  @!PT LDS RZ, [RZ] ;  /* 0x00000000fffff984 */ /* 0x000fe20000000800 */
[----:B------:R-:W-:Y:S01]  /*25a0*/  @!PT LDS RZ, [RZ] ;  /* 0x00000000fffff984 */ /* 0x000fe20000000800 */
[----:B------:R1:W-:Y:S01]  /*25b0*/  @!P4 LDGSTS.E.BYPASS.LTC128B.128 [R181+0x6800], desc[UR4][R12.64] ;  /* 0x068000000cb5cfae */ /* 0x0003e2000b981a04 */
[C---:B------:R-:W-:Y:S02]  /*25c0*/  @!P1 LEA R20, P4, R38.reuse, R12, 0x5 ;  /* 0x0000000c26149211 */ /* 0x040fe400078828ff */
[C---:B------:R-:W-:Y:S02]  /*25d0*/  LOP3.LUT R5, R17.reuse, 0x8, R36, 0x78, !PT ;  /* 0x0000000811057812 */ /* 0x040fe400078e7824 */
[----:B------:R-:W-:Y:S02]  /*25e0*/  LOP3.LUT R17, R17, 0x8, R128, 0xf8, !PT ;  /* 0x0000000811117812 */ /* 0x000fe400078ef880 */
[----:B------:R-:W-:-:S02]  /*25f0*/  @!P1 LEA.HI.X R21, R38, R13, R39, 0x5, P4 ;  /* 0x0000000d26159211 */ /* 0x000fc400020f2c27 */
[----:B------:R-:W-:Y:S02]  /*2600*/  ISETP.GE.AND P4, PT, R15, R0, PT ;  /* 0x000000000f00720c */ /* 0x000fe40003f86270 */
[----:B------:R-:W-:Y:S02]  /*2610*/  LOP3.LUT R168, R11, 0x400, RZ, 0xc0, !PT ;  /* 0x000004000ba87812 */ /* 0x000fe400078ec0ff */
[--C-:B------:R-:W-:Y:S02]  /*2620*/  LOP3.LUT R5, R5, 0x38, R8.reuse, 0x78, !PT ;  /* 0x0000003805057812 */ /* 0x100fe400078e7808 */
[----:B------:R-:W-:Y:S01]  /*2630*/  LOP3.LUT R8, R17, 0x38, R8, 0x78, !PT ;  /* 0x0000003811087812 */ /* 0x000fe200078e7808 */
[--C-:B------:R-:W-:Y:S01]  /*2640*/  @!P3 IMAD.MOV.U32 R17, RZ, RZ, R13.reuse ;  /* 0x000000ffff11b224 */ /* 0x100fe200078e000d */
[-C--:B------:R-:W-:Y:S01]  /*2650*/  @!P3 MOV R16, R12.reuse ;  /* 0x0000000c0010b202 */ /* 0x080fe20000000f00 */
[----:B------:R-:W-:Y:S01]  /*2660*/  IMAD R168, R5, 0x2, R168 ;  /* 0x0000000205a87824 */ /* 0x000fe200078e02a8 */
[-C--:B------:R-:W-:Y:S01]  /*2670*/  @!P5 MOV R18, R12.reuse ;  /* 0x0000000c0012d202 */ /* 0x080fe20000000f00 */
[----:B------:R-:W-:Y:S01]  /*2680*/  @P1 STS.128 [R181+0x7000], RZ ;  /* 0x007000ffb5001388 */ /* 0x000fe20000000c00 */
[----:B------:R-:W-:Y:S01]  /*2690*/  @!P5 IMAD.MOV.U32 R19, RZ, RZ, R13 ;  /* 0x000000ffff13d224 */ /* 0x000fe200078e000d */
[----:B------:R-:W-:Y:S01]  /*26a0*/  SHF.L.U32 R14, R36, 0x5, RZ ;  /* 0x00000005240e7819 */ /* 0x000fe200000006ff */
[----:B------:R-:W-:Y:S01]  /*26b0*/  @!P3 IMAD R5, R39, 0xa0, RZ ;  /* 0x000000a02705b824 */ /* 0x000fe200078e02ff */
[----:B------:R-:W-:Y:S01]  /*26c0*/  @!PT LDS RZ, [RZ] ;  /* 0x00000000fffff984 */ /* 0x000fe20000000800 */
[----:B------:R-:W-:Y:S01]  /*26d0*/  @!PT LDS RZ, [RZ] ;  /* 0x00000000fffff984 */ /* 0x000fe20000000800 */
[----:B------:R-:W-:Y:S01]  /*26e0*/  @!PT LDS RZ, [RZ] ;  /* 0x00000000fffff984 */ /* 0x000fe20000000800 */
[----:B------:R-:W-:Y:S01]  /*26f0*/  @!P1 LDGSTS.E.BYPASS.LTC128B.128 [R181+0x7000], desc[UR4][R20.64] ;  /* 0x0700000014b59fae */ /* 0x000fe2000b981a04 */
[C---:B------:R-:W-:Y:S01]  /*2700*/  @!P3 IMAD.WIDE.U32 R16, R38.reuse, 0xa0, R16 ;  /* 0x000000a02610b825 */ /* 0x040fe200078e0010 */
[----:B--2---:R-:W-:-:S02]  /*2710*/  @!P6 LEA R24, P1, R38, R12, 0x6 ;  /* 0x0000000c2618e211 */ /* 0x004fc400078230ff */
[----:B------:R-:W-:Y:S01]  /*2720*/  LOP3.LUT R11, R11, 0x200, RZ, 0xc0, !PT ;  /* 0x000002000b0b7812 */ /* 0x000fe200078ec0ff */
[----:B------:R-:W-:Y:S02]  /*2730*/  @!P2 IMAD.MOV.U32 R22, RZ, RZ, R12 ;  /* 0x000000ffff16a224 */ /* 0x000fe400078e000c */
[----:B------:R-:W-:Y:S01]  /*2740*/  @!P2 IMAD.MOV.U32 R23, RZ, RZ, R13 ;  /* 0x000000ffff17a224 */ /* 0x000fe200078e000d */
[C---:B------:R-:W-:Y:S01]  /*2750*/  @!P6 LEA.HI.X R25, R38.reuse, R13, R39, 0x6, P1 ;  /* 0x0000000d2619e211 */ /* 0x040fe200008f3427 */
[----:B------:R-:W-:Y:S02]  /*2760*/  @!P5 IMAD R7, R39, 0x60, RZ ;  /* 0x000000602707d824 */ /* 0x000fe400078e02ff */
[C---:B------:R-:W-:Y:S01]  /*2770*/  @!P5 IMAD.WIDE.U32 R18, R38.reuse, 0x60, R18 ;  /* 0x000000602612d825 */ /* 0x040fe200078e0012 */
[----:B-1----:R-:W-:-:S03]  /*2780*/  @!P4 LEA R12, P1, R38, R12, 0x7 ;  /* 0x0000000c260cc211 */ /* 0x002fc600078238ff */
[----:B------:R-:W-:Y:S01]  /*2790*/  @!P3 IMAD.IADD R17, R17, 0x1, R5 ;  /* 0x000000011111b824 */ /* 0x000fe200078e0205 */
[----:B------:R-:W-:Y:S01]  /*27a0*/  LOP3.LUT R5, R11, 0x7c00, R14, 0xf8, !PT ;  /* 0x00007c000b057812 */ /* 0x000fe200078ef80e */
[----:B------:R-:W-:Y:S02]  /*27b0*/  @!P2 IMAD R0, R39, 0xc0, RZ ;  /* 0x000000c02700a824 */ /* 0x000fe400078e02ff */
[C---:B------:R-:W-:Y:S01]  /*27c0*/  @!P2 IMAD.WIDE.U32 R22, R38.reuse, 0xc0, R22 ;  /* 0x000000c02616a825 */ /* 0x040fe200078e0016 */
[----:B------:R-:W-:Y:S01]  /*27d0*/  @!P4 LEA.HI.X R13, R38, R13, R39, 0x7, P1 ;  /* 0x0000000d260dc211 */ /* 0x000fe200008f3c27 */
[----:B------:R-:W-:Y:S02]  /*27e0*/  @P6 STS.128 [R181+0x7800], RZ ;  /* 0x007800ffb5006388 */ /* 0x000fe40000000c00 */
[----:B------:R-:W-:Y:S02]  /*27f0*/  @!P5 IMAD.IADD R19, R19, 0x1, R7 ;  /* 0x000000011313d824 */ /* 0x000fe400078e0207 */
[----:B------:R-:W-:Y:S01]  /*2800*/  @!P2 IMAD.IADD R23, R23, 0x1, R0 ;  /* 0x000000011717a824 */ /* 0x000fe200078e0200 */
[----:B------:R-:W-:Y:S01]  /*2810*/  @!PT LDS RZ, [RZ] ;  /* 0x00000000fffff984 */ /* 0x000fe20000000800 */
[----:B------:R-:W-:Y:S01]  /*2820*/  @!PT LDS RZ, [RZ] ;  /* 0x00000000fffff984 */ /* 0x000fe20000000800 */
[----:B------:R-:W-:Y:S01]  /*2830*/  @!PT LDS RZ, [RZ] ;  /* 0x00000000fffff984 */ /* 0x000fe20000000800 */
[----:B------:R-:W-:Y:S01]  /*2840*/  @!P6 LDGSTS.E.BYPASS.LTC128B.128 [R181+0x7800], desc[UR4][R24.64] ;  /* 0x0780000018b5efae */ /* 0x000fe2000b981a04 */
[----:B------:R-:W-:-:S03]  /*2850*/  IMAD.IADD R0, R8, 0x1, R5 ;  /* 0x0000000108007824 */ /* 0x000fc600078e0205 */
[----:B------:R-:W-:Y:S01]  /*2860*/  @P5 STS.128 [R181+0x8000], RZ ;  /* 0x008000ffb5005388 */ /* 0x000fe20000000c00 */
[----:B------:R-:W-:Y:S01]  /*2870*/  IMAD.IADD R168, R9, 0x1, R168 ;  /* 0x0000000109a87824 */ /* 0x000fe200078e02a8 */
[----:B------:R-:W-:Y:S02]  /*2880*/  LEA R169, R0, R9, 0x1 ;  /* 0x0000000900a97211 */ /* 0x000fe400078e08ff */
        /* <DEDUP_REMOVED lines=20> */
[----:B------:R-:W2:Y:S01]  /*29d0*/  LDSM.16.M88.4 R48, [R168+0x3000] ;  /* 0x00300000a830783b */ /* 0x000ea20000000200 */
[----:B------:R-:W-:Y:S01]  /*29e0*/  R2P PR, R36, 0x6 ;  /* 0x0000000624007804 */ /* 0x000fe20000000000 */
[----:B------:R-:W-:-:S02]  /*29f0*/  IMAD.MOV.U32 R5, RZ, RZ, 0x20 ;  /* 0x00000020ff057424 */ /* 0x000fc400078e00ff */
[----:B------:R-:W-:Y:S03]  /*2a00*/  LDSM.16.M88.4 R64, [R168+0x2000] ;  /* 0x00200000a840783b */ /* 0x000fe60000000200 */
[----:B------:R-:W-:Y:S01]  /*2a10*/  SEL R5, R5, 0xffffffe0, !P1 ;  /* 0xffffffe005057807 */ /* 0x000fe20004800000 */
[----:B------:R-:W-:Y:S03]  /*2a20*/  LDSM.16.M88.4 R56, [R168+0x2800] ;  /* 0x00280000a838783b */ /* 0x000fe60000000200 */
[----:B------:R-:W-:Y:S01]  /*2a30*/  IADD3 R163, PT, PT, R168, R5, RZ ;  /* 0x00000005a8a37210 */ /* 0x000fe20007ffe0ff */
[----:B------:R-:W-:Y:S01]  /*2a40*/  IMAD.IADD R167, R169, 0x1, R5 ;  /* 0x00000001a9a77824 */ /* 0x000fe200078e0205 */
[----:B------:R-:W-:Y:S04]  /*2a50*/  LDSM.16.M88.4 R40, [R168+0x3800] ;  /* 0x00380000a828783b */ /* 0x000fe80000000200 */
[----:B------:R-:W-:Y:S04]  /*2a60*/  LDSM.16.M88.4 R100, [R167] ;  /* 0x00000000a764783b */ /* 0x000fe80000000200 */
[----:B------:R-:W3:Y:S04]  /*2a70*/  LDSM.16.M88.4 R72, [R163+0x3000] ;  /* 0x00300000a348783b */ /* 0x000ee80000000200 */
[----:B-1----:R-:W1:Y:S04]  /*2a80*/  LDSM.16.M88.4 R20, [R168+0x4800] ;  /* 0x00480000a814783b */ /* 0x002e680000000200 */
[----:B------:R-:W4:Y:S04]  /*2a90*/  LDSM.16.M88.4 R28, [R168+0x4000] ;  /* 0x00400000a81c783b */ /* 0x000f280000000200 */
[----:B------:R-:W4:Y:S04]  /*2aa0*/  LDSM.16.M88.4 R12, [R168+0x5000] ;  /* 0x00500000a80c783b */ /* 0x000f280000000200 */
[----:B------:R-:W-:Y:S01]  /*2ab0*/  LDSM.16.M88.4 R92, [R168+0x5800] ;  /* 0x00580000a85c783b */ /* 0x000fe20000000200 */
[C---:B--2---:R-:W-:Y:S03]  /*2ac0*/  HMMA.16816.F32 R52, R108.reuse, R48, RZ ;  /* 0x000000306c34723c */ /* 0x044fe600000018ff */
[----:B------:R-:W-:Y:S04]  /*2ad0*/  LDSM.16.M88.4 R88, [R163+0x2000] ;  /* 0x00200000a358783b */ /* 0x000fe80000000200 */
[----:B------:R-:W-:Y:S01]  /*2ae0*/  LDSM.16.M88.4 R84, [R163+0x2800] ;  /* 0x00280000a354783b */ /* 0x000fe20000000200 */
[----:B------:R-:W-:Y:S03]  /*2af0*/  HMMA.16816.F32 R48, R108, R50, RZ ;  /* 0x000000326c30723c */ /* 0x000fe600000018ff */
[----:B------:R-:W-:Y:S04]  /*2b00*/  LDSM.16.M88.4 R80, [R163+0x3800] ;  /* 0x00380000a350783b */ /* 0x000fe80000000200 */
[----:B------:R-:W-:Y:S04]  /*2b10*/  LDSM.16.M88.4 R76, [R163+0x4000] ;  /* 0x00400000a34c783b */ /* 0x000fe80000000200 */
[----:B------:R-:W-:Y:S01]  /*2b20*/  LDSM.16.M88.4 R116, [R163+0x5000] ;  /* 0x00500000a374783b */ /* 0x000fe20000000200 */
[----:B---3--:R-:W-:Y:S01]  /*2b30*/  HMMA.16816.F32 R52, R100, R72, R52 ;  /* 0x000000486434723c */ /* 0x008fe20000001834 */
[----:B------:R-:W-:-:S02]  /*2b40*/  IMAD.MOV.U32 R7, RZ, RZ, 0x40 ;  /* 0x00000040ff077424 */ /* 0x000fc400078e00ff */
[----:B------:R-:W-:Y:S04]  /*2b50*/  LDSM.16.M88.4 R104, [R163+0x5800] ;  /* 0x00580000a368783b */ /* 0x000fe80000000200 */
[----:B------:R-:W0:Y:S01]  /*2b60*/  LDGDEPBAR ;  /* 0x00000000000079af */ /* 0x000e220000000000 */
[----:B------:R-:W-:Y:S03]  /*2b70*/  HMMA.16816.F32 R48, R100, R74, R48 ;  /* 0x0000004a6430723c */ /* 0x000fe60000001830 */
[----:B------:R-:W2:Y:S05]  /*2b80*/  LDSM.16.M88.4 R72, [R163+0x4800] ;  /* 0x00480000a348783b */ /* 0x000eaa0000000200 */
[C---:B-1----:R-:W-:Y:S08]  /*2b90*/  HMMA.16816.F32 R24, R108.reuse, R20, RZ ;  /* 0x000000146c18723c */ /* 0x042ff000000018ff */
[----:B------:R-:W-:Y:S01]  /*2ba0*/  HMMA.16816.F32 R20, R108, R22, RZ ;  /* 0x000000166c14723c */ /* 0x000fe200000018ff */
[----:B------:R-:W-:-:S07]  /*2bb0*/  SEL R7, R7, 0xffffffc0, !P2 ;  /* 0xffffffc007077807 */ /* 0x000fce0005000000 */
[----:B------:R-:W-:Y:S01]  /*2bc0*/  HMMA.16816.F32 R68, R108, R64, RZ ;  /* 0x000000406c44723c */ /* 0x000fe200000018ff */
[--C-:B------:R-:W-:Y:S02]  /*2bd0*/  IMAD.IADD R166, R169, 0x1, R7.reuse ;  /* 0x00000001a9a67824 */ /* 0x100fe400078e0207 */
[----:B------:R-:W-:-:S03]  /*2be0*/  IMAD.IADD R162, R168, 0x1, R7 ;  /* 0x00000001a8a27824 */ /* 0x000fc600078e0207 */
[----:B------:R-:W-:Y:S02]  /*2bf0*/  LDSM.16.M88.4 R120, [R166] ;  /* 0x00000000a678783b */ /* 0x000fe40000000200 */
[C---:B------:R-:W-:Y:S02]  /*2c00*/  HMMA.16816.F32 R60, R108.reuse, R56, RZ ;  /* 0x000000386c3c723c */ /* 0x040fe400000018ff */
[----:B------:R-:W-:Y:S06]  /*2c10*/  LDSM.16.M88.4 R96, [R162+0x2000] ;  /* 0x00200000a260783b */ /* 0x000fec0000000200 */
[C---:B------:R-:W-:Y:S08]  /*2c20*/  HMMA.16816.F32 R44, R108.reuse, R40, RZ ;  /* 0x000000286c2c723c */ /* 0x040ff000000018ff */
[C---:B----4-:R-:W-:Y:S08]  /*2c30*/  HMMA.16816.F32 R32, R108.reuse, R28, RZ ;  /* 0x0000001c6c20723c */ /* 0x050ff000000018ff */
[C---:B------:R-:W-:Y:S08]  /*2c40*/  HMMA.16816.F32 R64, R108.reuse, R66, RZ ;  /* 0x000000426c40723c */ /* 0x040ff000000018ff */
[C---:B------:R-:W-:Y:S08]  /*2c50*/  HMMA.16816.F32 R56, R108.reuse, R58, RZ ;  /* 0x0000003a6c38723c */ /* 0x040ff000000018ff */
[C---:B------:R-:W-:Y:S08]  /*2c60*/  HMMA.16816.F32 R40, R108.reuse, R42, RZ ;  /* 0x0000002a6c28723c */ /* 0x040ff000000018ff */
[C---:B------:R-:W-:Y:S08]  /*2c70*/  HMMA.16816.F32 R28, R108.reuse, R30, RZ ;  /* 0x0000001e6c1c723c */ /* 0x040ff000000018ff */
[----:B------:R-:W-:Y:S08]  /*2c80*/  HMMA.16816.F32 R16, R108, R12, RZ ;  /* 0x0000000c6c10723c */ /* 0x000ff000000018ff */
[C---:B--2---:R-:W-:Y:S08]  /*2c90*/  HMMA.16816.F32 R24, R100.reuse, R72, R24 ;  /* 0x000000486418723c */ /* 0x044ff00000001818 */
[----:B------:R-:W-:Y:S01]  /*2ca0*/  HMMA.16816.F32 R20, R100, R74, R20 ;  /* 0x0000004a6414723c */ /* 0x000fe20000001814 */
[----:B------:R-:W1:Y:S07]  /*2cb0*/  LDSM.16.M88.4 R72, [R162+0x5000] ;  /* 0x00500000a248783b */ /* 0x000e6e0000000200 */
        /* <DEDUP_REMOVED lines=19> */
[C---:B------:R-:W-:Y:S01]  /*2df0*/  IADD3 R165, PT, PT, R5.reuse, R166, RZ ;  /* 0x000000a605a57210 */ /* 0x040fe20007ffe0ff */
[----:B------:R-:W-:-:S05]  /*2e00*/  IMAD.IADD R161, R5, 0x1, R162 ;  /* 0x0000000105a17824 */ /* 0x000fca00078e02a2 */
[C---:B------:R-:W-:Y:S08]  /*2e10*/  HMMA.16816.F32 R112, R100.reuse, R104, R112 ;  /* 0x000000686470723c */ /* 0x040ff00000001870 */
[----:B------:R-:W-:Y:S01]  /*2e20*/  HMMA.16816.F32 R108, R100, R106, R108 ;  /* 0x0000006a646c723c */ /* 0x000fe2000000186c */
[----:B------:R-:W-:Y:S04]  /*2e30*/  LDSM.16.M88.4 R104, [R165] ;  /* 0x00000000a568783b */ /* 0x000fe80000000200 */
[----:B------:R-:W-:Y:S03]  /*2e40*/  LDSM.16.M88.4 R100, [R161+0x2000] ;  /* 0x00200000a164783b */ /* 0x000fe60000000200 */
        /* <DEDUP_REMOVED lines=21> */
[----:B------:R-:W-:Y:S01]  /*2fa0*/  SHF.R.U32.HI R0, RZ, 0x2, R36 ;  /* 0x00000002ff007819 */ /* 0x000fe20000011624 */
[----:B------:R-:W-:-:S05]  /*2fb0*/  DEPBAR.LE SB0, 0x0 ;  /* 0x000080000000791a */ /* 0x000fca0000000000 */
[----:B------:R-:W-:Y:S01]  /*2fc0*/  HMMA.16816.F32 R112, R120, R116, R112 ;  /* 0x000000747870723c */ /* 0x000fe20000001870 */
[----:B------:R-:W-:-:S07]  /*2fd0*/  LOP3.LUT R0, R0, 0x7, RZ, 0xc0, !PT ;  /* 0x0000000700007812 */ /* 0x000fce00078ec0ff */
[----:B------:R-:W-:Y:S01]  /*2fe0*/  HMMA.16816.F32 R108, R120, R118, R108 ;  /* 0x00000076786c723c */ /* 0x000fe2000000186c */
[----:B------:R-:W-:Y:S01]  /*2ff0*/  ISETP.GT.U32.AND P1, PT, R6, R173, PT ;  /* 0x000000ad0600720c */ /* 0x000fe20003f24070 */
[----:B------:R-:W-:Y:S01]  /*3000*/  IMAD.SHL.U32 R36, R36, 0x2, RZ ;  /* 0x0000000224247824 */ /* 0x000fe200078e00ff */
[----:B-----5:R-:W-:-:S09]  /*3010*/  IADD3 R133, PT, PT, R127, -R37, -R126 ;  /* 0x800000257f857210 */ /* 0x020fd20007ffe87e */
[----:B-1----:R-:W-:Y:S01]  /*3020*/  HMMA.16816.F32 R112, R104, R72, R112 ;  /* 0x000000486870723c */ /* 0x002fe20000001870 */
[----:B------:R-:W-:-:S04]  /*3030*/  LOP3.LUT R73, R128, 0x1f0, RZ, 0xc0, !PT ;  /* 0x000001f080497812 */ /* 0x000fc800078ec0ff */
[----:B------:R-:W-:Y:S02]  /*3040*/  IADD3 R0, PT, PT, R182, R0, R73 ;  /* 0x00000000b6007210 */ /* 0x000fe40007ffe049 */
[----:B------:R-:W-:Y:S02]  /*3050*/  IADD3 R73, PT, PT, R124, R127, -R37 ;  /* 0x0000007f7c497210 */ /* 0x000fe40007ffe825 */
[----:B------:R-:W-:Y:S02]  /*3060*/  LOP3.LUT R37, R36, 0x6, RZ, 0xc0, !PT ;  /* 0x0000000624257812 */ /* 0x000fe400078ec0ff */
[C---:B------:R-:W-:Y:S01]  /*3070*/  IADD3 R133, PT, PT, R0.reuse, R133, RZ ;  /* 0x0000008500857210 */ /* 0x040fe20007ffe0ff */
[----:B------:R-:W-:Y:S01]  /*3080*/  IMAD.IADD R184, R0, 0x1, R73 ;  /* 0x0000000100b87824 */ /* 0x000fe200078e0249 */
[----:B------:R-:W-:Y:S01]  /*3090*/  HMMA.16816.F32 R68, R104, R100, R68 ;  /* 0x000000646844723c */ /* 0x000fe20000001844 */
[----:B------:R-:W-:Y:S01]  /*30a0*/  BSSY.RECONVERGENT B1, `(.L_x_12874) ;  /* 0x000007b000017945 */ /* 0x000fe20003800200 */
[----:B------:R-:W-:-:S02]  /*30b0*/  IMAD.IADD R36, R4, 0x1, R37 ;  /* 0x0000000104247824 */ /* 0x000fc400078e0225 */
[----:B------:R-:W-:Y:S01]  /*30c0*/  VIADDMNMX R185, R184, 0x1, R127, PT ;  /* 0x00000001b8b97846 */ /* 0x000fe2000380017f */
[----:B------:R-:W-:-:S03]  /*30d0*/  VIADD R0, R133, 0x8 ;  /* 0x0000000885007836 */ /* 0x000fc60000000000 */
[----:B------:R-:W-:Y:S01]  /*30e0*/  HMMA.16816.F32 R64, R104, R102, R64 ;  /* 0x000000666840723c */ /* 0x000fe20000001840 */
[----:B------:R-:W-:-:S07]  /*30f0*/  VIADDMNMX R184, R184, 0x9, R127, PT ;  /* 0x00000009b8b87846 */ /* 0x000fce000380017f */
[C---:B------:R-:W-:Y:S08]  /*3100*/  HMMA.16816.F32 R60, R104.reuse, R96, R60 ;  /* 0x00000060683c723c */ /* 0x040ff0000000183c */
[C---:B------:R-:W-:Y:S08]  /*3110*/  HMMA.16816.F32 R56, R104.reuse, R98, R56 ;  /* 0x000000626838723c */ /* 0x040ff00000001838 */
[C---:B--2---:R-:W-:Y:S08]  /*3120*/  HMMA.16816.F32 R52, R104.reuse, R92, R52 ;  /* 0x0000005c6834723c */ /* 0x044ff00000001834 */
        /* <DEDUP_REMOVED lines=25> */
.L_x_12877:
        /* <DEDUP_REMOVED lines=60> */
.L_x_12878:
[----:B------:R-:W-:Y:S05]  /*3680*/  BSYNC.RECONVERGENT B0 ;  /* 0x0000000000007941 */ /* 0x000fea0003800200 */
.L_x_12876:
        /* <DEDUP_REMOVED lines=28> */
.L_x_12875:
[----:B------:R-:W-:Y:S05]  /*3850*/  BSYNC.RECONVERGENT B1 ;  /* 0x0000000000017941 */ /* 0x000fea0003800200 */
.L_x_12874:
[C---:B------:R-:W-:Y:S02]  /*3860*/  VIADD R72, R36.reuse, 0x1 ;  /* 0x0000000124487836 */ /* 0x040fe40000000000 */
[----:B------:R-:W-:-:S03]  /*3870*/  VIADD R10, R36, 0x8 ;  /* 0x00000008240a7836 */ /* 0x000fc60000000000 */
[----:B------:R-:W-:Y:S02]  /*3880*/  ISETP.GT.AND P2, PT, R133, R72, PT ;  /* 0x000000488500720c */ /* 0x000fe40003f44270 */
[-C--:B------:R-:W-:Y:S02]  /*3890*/  ISETP.GE.AND P3, PT, R72, R185.reuse, PT ;  /* 0x000000b94800720c */ /* 0x080fe40003f66270 */
[----:B------:R-:W-:Y:S02]  /*38a0*/  FSEL R69, R69, -INF , !P2 ;  /* 0xff80000045457808 */ /* 0x000fe40005000000 */
[----:B------:R-:W-:Y:S02]  /*38b0*/  ISETP.GT.AND P6, PT, R133, R10, PT ;  /* 0x0000000a8500720c */ /* 0x000fe40003fc4270 */
[----:B-1----:R-:W-:Y:S02]  /*38c0*/  FSEL R87, R69, -INF , !P3 ;  /* 0xff80000045577808 */ /* 0x002fe40005800000 */
[----:B------:R-:W-:-:S02]  /*38d0*/  ISETP.GE.AND P2, PT, R10, R185, PT ;  /* 0x000000b90a00720c */ /* 0x000fc40003f46270 */
[----:B------:R-:W-:Y:S02]  /*38e0*/  ISETP.GT.AND P4, PT, R0, R10, PT ;  /* 0x0000000a0000720c */ /* 0x000fe40003f84270 */
[----:B------:R-:W-:Y:S01]  /*38f0*/  ISETP.GE.AND P3, PT, R10, R184, PT ;  /* 0x000000b80a00720c */ /* 0x000fe20003f66270 */
[----:B------:R-:W-:Y:S01]  /*3900*/  VIADD R10, R36, 0x10 ;  /* 0x00000010240a7836 */ /* 0x000fe20000000000 */
[----:B------:R-:W-:Y:S02]  /*3910*/  FSEL R64, R64, -INF , !P6 ;  /* 0xff80000040407808 */ /* 0x000fe40007000000 */
[----:B------:R-:W-:Y:S02]  /*3920*/  FSEL R66, R66, -INF , !P4 ;  /* 0xff80000042427808 */ /* 0x000fe40006000000 */
[----:B------:R-:W-:Y:S02]  /*3930*/  ISETP.GT.AND P4, PT, R133, R10, PT ;  /* 0x0000000a8500720c */ /* 0x000fe40003f84270 */
[----:B------:R-:W-:Y:S01]  /*3940*/  FSEL R85, R64, -INF , !P2 ;  /* 0xff80000040557808 */ /* 0x000fe20005000000 */
[----:B------:R-:W-:Y:S01]  /*3950*/  VIADD R64, R36, 0x11 ;  /* 0x0000001124407836 */ /* 0x000fe20000000000 */
[----:B------:R-:W-:-:S02]  /*3960*/  FSEL R69, R66, -INF , !P3 ;  /* 0xff80000042457808 */ /* 0x000fc40005800000 */
[----:B------:R-:W-:Y:S02]  /*3970*/  ISETP.GE.AND P3, PT, R10, R185, PT ;  /* 0x000000b90a00720c */ /* 0x000fe40003f66270 */
[----:B------:R-:W-:Y:S02]  /*3980*/  FSEL R60, R60, -INF , !P4 ;  /* 0xff8000003c3c7808 */ /* 0x000fe40006000000 */
[----:B------:R-:W-:Y:S02]  /*3990*/  ISETP.GT.AND P4, PT, R0, R64, PT ;  /* 0x000000400000720c */ /* 0x000fe40003f84270 */
[----:B------:R-:W-:Y:S01]  /*39a0*/  FSEL R97, R60, -INF , !P3 ;  /* 0xff8000003c617808 */ /* 0x000fe20005800000 */
[----:B------:R-:W-:Y:S01]  /*39b0*/  VIADD R60, R36, 0x19 ;  /* 0x00000019243c7836 */ /* 0x000fe20000000000 */
[----:B------:R-:W-:Y:S02]  /*39c0*/  FSEL R63, R63, -INF , !P4 ;  /* 0xff8000003f3f7808 */ /* 0x000fe40006000000 */
[----:B------:R-:W-:-:S02]  /*39d0*/  ISETP.GE.AND P3, PT, R64, R184, PT ;  /* 0x000000b84000720c */ /* 0x000fc40003f66270 */
[----:B------:R-:W-:Y:S02]  /*39e0*/  ISETP.GT.AND P4, PT, R133, R60, PT ;  /* 0x0000003c8500720c */ /* 0x000fe40003f84270 */
[----:B------:R-:W-:Y:S02]  /*39f0*/  FSEL R83, R63, -INF , !P3 ;  /* 0xff8000003f537808 */ /* 0x000fe40005800000 */
[----:B------:R-:W-:Y:S02]  /*3a00*/  FSEL R57, R57, -INF , !P4 ;  /* 0xff80000039397808 */ /* 0x000fe40006000000 */
[----:B------:R-:W-:Y:S02]  /*3a10*/  ISETP.GE.AND P3, PT, R60, R185, PT ;  /* 0x000000b93c00720c */ /* 0x000fe40003f66270 */
[----:B------:R-:W-:Y:S02]  /*3a20*/  ISETP.GT.AND P5, PT, R0, R72, PT ;  /* 0x000000480000720c */ /* 0x000fe40003fa4270 */
[----:B------:R-:W-:-:S02]  /*3a30*/  FSEL R89, R57, -INF , !P3 ;  /* 0xff80000039597808 */ /* 0x000fc40005800000 */
[----:B------:R-:W2:Y:S01]  /*3a40*/  LD.E R57, desc[UR4][R2.64+0xdc] ;  /* 0x0000dc0402397980 */ /* 0x000ea2000c101900 */
[----:B------:R-:W-:Y:S01]  /*3a50*/  ISETP.GE.AND P1, PT, R72, R184, PT ;  /* 0x000000b84800720c */ /* 0x000fe20003f26270 */
[----:B------:R-:W-:Y:S01]  /*3a60*/  VIADD R72, R36, 0x9 ;  /* 0x0000000924487836 */ /* 0x000fe20000000000 */
[----:B------:R-:W-:-:S04]  /*3a70*/  FSEL R71, R71, -INF , !P5 ;  /* 0xff80000047477808 */ /* 0x000fc80006800000 */
[-C--:B------:R-:W-:Y:S02]  /*3a80*/  ISETP.GT.AND P5, PT, R133, R72.reuse, PT ;  /* 0x000000488500720c */ /* 0x080fe40003fa4270 */
[----:B------:R-:W-:Y:S02]  /*3a90*/  FSEL R77, R71, -INF , !P1 ;  /* 0xff800000474d7808 */ /* 0x000fe40004800000 */
[----:B------:R-:W-:Y:S02]  /*3aa0*/  ISETP.GE.AND P1, PT, R72, R185, PT ;  /* 0x000000b94800720c */ /* 0x000fe40003f26270 */
[C---:B------:R-:W-:Y:S02]  /*3ab0*/  ISETP.GT.AND P6, PT, R0.reuse, R72, PT ;  /* 0x000000480000720c */ /* 0x040fe40003fc4270 */
[----:B------:R-:W-:Y:S02]  /*3ac0*/  FSEL R65, R65, -INF , !P5 ;  /* 0xff80000041417808 */ /* 0x000fe40006800000 */
[----:B------:R-:W-:-:S02]  /*3ad0*/  ISETP.GT.AND P5, PT, R0, R10, PT ;  /* 0x0000000a0000720c */ /* 0x000fc40003fa4270 */
[-C--:B------:R-:W-:Y:S02]  /*3ae0*/  ISETP.GE.AND P2, PT, R72, R184.reuse, PT ;  /* 0x000000b84800720c */ /* 0x080fe40003f46270 */
[----:B------:R-:W-:Y:S02]  /*3af0*/  FSEL R79, R65, -INF , !P1 ;  /* 0xff800000414f7808 */ /* 0x000fe40004800000 */
[----:B------:R-:W-:Y:S02]  /*3b00*/  FSEL R67, R67, -INF , !P6 ;  /* 0xff80000043437808 */ /* 0x000fe40007000000 */
[----:B------:R-:W-:Y:S01]  /*3b10*/  ISETP.GE.AND P1, PT, R10, R184, PT ;  /* 0x000000b80a00720c */ /* 0x000fe20003f26270 */
[----:B------:R-:W-:Y:S01]  /*3b20*/  VIADD R10, R36, 0x18 ;  /* 0x00000018240a7836 */ /* 0x000fe20000000000 */
[----:B------:R-:W-:Y:S02]  /*3b30*/  ISETP.GT.AND P6, PT, R133, R64, PT ;  /* 0x000000408500720c */ /* 0x000fe40003fc4270 */
[----:B------:R-:W-:-:S02]  /*3b40*/  FSEL R62, R62, -INF , !P5 ;  /* 0xff8000003e3e7808 */ /* 0x000fc40006800000 */
[----:B------:R-:W-:Y:S02]  /*3b50*/  FSEL R71, R67, -INF , !P2 ;  /* 0xff80000043477808 */ /* 0x000fe40005000000 */
[----:B------:R-:W-:Y:S02]  /*3b60*/  ISETP.GE.AND P2, PT, R64, R185, PT ;  /* 0x000000b94000720c */ /* 0x000fe40003f46270 */
[----:B------:R-:W-:Y:S02]  /*3b70*/  FSEL R61, R61, -INF , !P6 ;  /* 0xff8000003d3d7808 */ /* 0x000fe40007000000 */
[----:B------:R-:W-:Y:S02]  /*3b80*/  FSEL R81, R62, -INF , !P1 ;  /* 0xff8000003e517808 */ /* 0x000fe40004800000 */
[-C--:B------:R-:W-:Y:S02]  /*3b90*/  ISETP.GT.AND P5, PT, R133, R10.reuse, PT ;  /* 0x0000000a8500720c */ /* 0x080fe40003fa4270 */
[----:B------:R-:W-:-:S02]  /*3ba0*/  ISETP.GT.AND P1, PT, R0, R10, PT ;  /* 0x0000000a0000720c */ /* 0x000fc40003f24270 */
[----:B------:R-:W-:Y:S02]  /*3bb0*/  FSEL R207, R61, -INF , !P2 ;  /* 0xff8000003dcf7808 */ /* 0x000fe40005000000 */
[C---:B------:R-:W-:Y:S02]  /*3bc0*/  ISETP.GE.AND P6, PT, R10.reuse, R185, PT ;  /* 0x000000b90a00720c */ /* 0x040fe40003fc6270 */
[----:B------:R-:W-:Y:S01]  /*3bd0*/  ISETP.GE.AND P2, PT, R10, R184, PT ;  /* 0x000000b80a00720c */ /* 0x000fe20003f46270 */
[----:B------:R-:W-:Y:S01]  /*3be0*/  VIADD R10, R36, 0x20 ;  /* 0x00000020240a7836 */ /* 0x000fe20000000000 */
[----:B------:R-:W-:Y:S02]  /*3bf0*/  FSEL R56, R56, -INF , !P5 ;  /* 0xff80000038387808 */ /* 0x000fe40006800000 */
[----:B------:R-:W-:Y:S02]  /*3c00*/  FSEL R58, R58, -INF , !P1 ;  /* 0xff8000003a3a7808 */ /* 0x000fe40004800000 */
[----:B------:R-:W-:Y:S01]  /*3c10*/  FSEL R91, R56, -INF , !P6 ;  /* 0xff800000385b7808 */ /* 0x000fe20007000000 */
[----:B------:R-:W-:Y:S01]  /*3c20*/  VIADD R56, R36, 0x28 ;  /* 0x0000002824387836 */ /* 0x000fe20000000000 */
[----:B------:R-:W-:-:S02]  /*3c30*/  FSEL R73, R58, -INF , !P2 ;  /* 0xff8000003a497808 */ /* 0x000fc40005000000 */
[----:B------:R-:W-:Y:S02]  /*3c40*/  ISETP.GT.AND P5, PT, R0, R60, PT ;  /* 0x0000003c0000720c */ /* 0x000fe40003fa4270 */
[-C--:B------:R-:W-:Y:S02]  /*3c50*/  ISETP.GT.AND P6, PT, R133, R10.reuse, PT ;  /* 0x0000000a8500720c */ /* 0x080fe40003fc4270 */
[----:B------:R-:W-:Y:S02]  /*3c60*/  ISETP.GE.AND P2, PT, R10, R185, PT ;  /* 0x000000b90a00720c */ /* 0x000fe40003f46270 */
[----:B------:R-:W-:Y:S02]  /*3c70*/  ISETP.GT.AND P4, PT, R0, R10, PT ;  /* 0x0000000a0000720c */ /* 0x000fe40003f84270 */
[-C--:B------:R-:W-:Y:S01]  /*3c80*/  ISETP.GE.AND P3, PT, R10, R184.reuse, PT ;  /* 0x000000b80a00720c */ /* 0x080fe20003f66270 */
[----:B------:R-:W-:Y:S01]  /*3c90*/  VIADD R10, R36, 0x21 ;  /* 0x00000021240a7836 */ /* 0x000fe20000000000 */
[----:B------:R-:W-:-:S02]  /*3ca0*/  ISETP.GE.AND P1, PT, R60, R184, PT ;  /* 0x000000b83c00720c */ /* 0x000fc40003f26270 */
[----:B------:R-:W-:Y:S02]  /*3cb0*/  FSEL R59, R59, -INF , !P5 ;  /* 0xff8000003b3b7808 */ /* 0x000fe40006800000 */
[----:B------:R-:W-:Y:S02]  /*3cc0*/  FSEL R52, R52, -INF , !P6 ;  /* 0xff80000034347808 */ /* 0x000fe40007000000 */
[----:B------:R-:W-:Y:S02]  /*3cd0*/  ISETP.GT.AND P5, PT, R133, R10, PT ;  /* 0x0000000a8500720c */ /* 0x000fe40003fa4270 */
[----:B------:R-:W-:Y:S02]  /*3ce0*/  FSEL R75, R59, -INF , !P1 ;  /* 0xff8000003b4b7808 */ /* 0x000fe40004800000 */
[----:B------:R-:W-:Y:S02]  /*3cf0*/  FSEL R205, R52, -INF , !P2 ;  /* 0xff80000034cd7808 */ /* 0x000fe40005000000 */
[----:B------:R-:W-:-:S02]  /*3d00*/  ISETP.GE.AND P1, PT, R10, R185, PT ;  /* 0x000000b90a00720c */ /* 0x000fc40003f26270 */
[----:B------:R-:W-:Y:S02]  /*3d10*/  ISETP.GT.AND P6, PT, R0, R10, PT ;  /* 0x0000000a0000720c */ /* 0x000fe40003fc4270 */
[----:B------:R-:W-:Y:S01]  /*3d20*/  ISETP.GE.AND P2, PT, R10, R184, PT ;  /* 0x000000b80a00720c */ /* 0x000fe20003f46270 */
[----:B------:R-:W-:Y:S01]  /*3d30*/  VIADD R10, R36, 0x29 ;  /* 0x00000029240a7836 */ /* 0x000fe20000000000 */
[----:B------:R-:W-:Y:S01]  /*3d40*/  FSEL R54, R54, -INF , !P4 ;  /* 0xff80000036367808 */ /* 0x000fe20006000000 */
[----:B------:R-:W-:Y:S01]  /*3d50*/  VIADD R52, R36, 0x30 ;  /* 0x0000003024347836 */ /* 0x000fe20000000000 */
[-C--:B------:R-:W-:Y:S02]  /*3d60*/  ISETP.GT.AND P4, PT, R133, R56.reuse, PT ;  /* 0x000000388500720c */ /* 0x080fe40003f84270 */
[----:B------:R-:W-:Y:S02]  /*3d70*/  FSEL R53, R53, -INF , !P5 ;  /* 0xff80000035357808 */ /* 0x000fe40006800000 */
[----:B------:R-:W-:-:S02]  /*3d80*/  ISETP.GT.AND P5, PT, R0, R56, PT ;  /* 0x000000380000720c */ /* 0x000fc40003fa4270 */
[----:B------:R-:W-:Y:S02]  /*3d90*/  FSEL R101, R54, -INF , !P3 ;  /* 0xff80000036657808 */ /* 0x000fe40005800000 */
[----:B------:R-:W-:Y:S02]  /*3da0*/  ISETP.GE.AND P3, PT, R56, R185, PT ;  /* 0x000000b93800720c */ /* 0x000fe40003f66270 */
[----:B------:R-:W-:Y:S02]  /*3db0*/  FSEL R203, R53, -INF , !P1 ;  /* 0xff80000035cb7808 */ /* 0x000fe40004800000 */
[----:B------:R-:W-:Y:S02]  /*3dc0*/  FSEL R55, R55, -INF , !P6 ;  /* 0xff80000037377808 */ /* 0x000fe40007000000 */
[----:B------:R-:W-:Y:S02]  /*3dd0*/  FSEL R48, R48, -INF , !P4 ;  /* 0xff80000030307808 */ /* 0x000fe40006000000 */
[----:B------:R-:W-:-:S02]  /*3de0*/  ISETP.GE.AND P1, PT, R56, R184, PT ;  /* 0x000000b83800720c */ /* 0x000fc40003f26270 */
[CC--:B------:R-:W-:Y:S02]  /*3df0*/  ISETP.GT.AND P6, PT, R133.reuse, R10.reuse, PT ;  /* 0x0000000a8500720c */ /* 0x0c0fe40003fc4270 */
[----:B------:R-:W-:Y:S02]  /*3e00*/  FSEL R50, R50, -INF , !P5 ;  /* 0xff80000032327808 */ /* 0x000fe40006800000 */
[----:B------:R-:W-:Y:S02]  /*3e10*/  ISETP.GT.AND P4, PT, R0, R10, PT ;  /* 0x0000000a0000720c */ /* 0x000fe40003f84270 */
[----:B------:R-:W-:Y:S02]  /*3e20*/  ISETP.GT.AND P5, PT, R133, R52, PT ;  /* 0x000000348500720c */ /* 0x000fe40003fa4270 */
[----:B------:R-:W-:Y:S02]  /*3e30*/  FSEL R107, R55, -INF , !P2 ;  /* 0xff800000376b7808 */ /* 0x000fe40005000000 */
[----:B------:R-:W-:Y:S01]  /*3e40*/  FSEL R105, R48, -INF , !P3 ;  /* 0xff80000030697808 */ /* 0x000fe20005800000 */
[----:B------:R-:W-:Y:S01]  /*3e50*/  VIADD R48, R36, 0x38 ;  /* 0x0000003824307836 */ /* 0x000fe20000000000 */
[----:B------:R-:W-:-:S02]  /*3e60*/  ISETP.GE.AND P2, PT, R10, R185, PT ;  /* 0x000000b90a00720c */ /* 0x000fc40003f46270 */
[----:B------:R-:W-:Y:S01]  /*3e70*/  ISETP.GE.AND P3, PT, R10, R184, PT ;  /* 0x000000b80a00720c */ /* 0x000fe20003f66270 */
[----:B------:R-:W-:Y:S01]  /*3e80*/  VIADD R10, R36, 0x31 ;  /* 0x00000031240a7836 */ /* 0x000fe20000000000 */
[----:B------:R-:W-:Y:S02]  /*3e90*/  FSEL R49, R49, -INF , !P6 ;  /* 0xff80000031317808 */ /* 0x000fe40007000000 */
[----:B------:R-:W-:Y:S02]  /*3ea0*/  FSEL R197, R50, -INF , !P1 ;  /* 0xff80000032c57808 */ /* 0x000fe40004800000 */
[----:B------:R-:W-:Y:S02]  /*3eb0*/  ISETP.GE.AND P1, PT, R52, R185, PT ;  /* 0x000000b93400720c */ /* 0x000fe40003f26270 */
[----:B------:R-:W-:Y:S02]  /*3ec0*/  ISETP.GT.AND P6, PT, R0, R52, PT ;  /* 0x000000340000720c */ /* 0x000fe40003fc4270 */
[----:B------:R-:W-:-:S02]  /*3ed0*/  FSEL R51, R51, -INF , !P4 ;  /* 0xff80000033337808 */ /* 0x000fc40006000000 */
[----:B------:R-:W-:Y:S02]  /*3ee0*/  FSEL R44, R44, -INF , !P5 ;  /* 0xff8000002c2c7808 */ /* 0x000fe40006800000 */
[----:B------:R-:W-:Y:S02]  /*3ef0*/  FSEL R201, R49, -INF , !P2 ;  /* 0xff80000031c97808 */ /* 0x000fe40005000000 */
[----:B------:R-:W-:Y:S02]  /*3f00*/  ISETP.GE.AND P2, PT, R52, R184, PT ;  /* 0x000000b83400720c */ /* 0x000fe40003f46270 */
[----:B------:R-:W-:Y:S02]  /*3f10*/  FSEL R199, R51, -INF , !P3 ;  /* 0xff80000033c77808 */ /* 0x000fe40005800000 */
[----:B------:R-:W-:Y:S02]  /*3f20*/  FSEL R195, R44, -INF , !P1 ;  /* 0xff8000002cc37808 */ /* 0x000fe40004800000 */
[----:B------:R-:W-:-:S02]  /*3f30*/  FSEL R46, R46, -INF , !P6 ;  /* 0xff8000002e2e7808 */ /* 0x000fc40007000000 */
[CC--:B------:R-:W-:Y:S02]  /*3f40*/  ISETP.GT.AND P4, PT, R133.reuse, R10.reuse, PT ;  /* 0x0000000a8500720c */ /* 0x0c0fe40003f84270 */
[----:B------:R-:W-:Y:S02]  /*3f50*/  ISETP.GE.AND P3, PT, R10, R185, PT ;  /* 0x000000b90a00720c */ /* 0x000fe40003f66270 */
[----:B------:R-:W-:Y:S02]  /*3f60*/  ISETP.GT.AND P5, PT, R0, R10, PT ;  /* 0x0000000a0000720c */ /* 0x000fe40003fa4270 */
[----:B------:R-:W-:Y:S01]  /*3f70*/  ISETP.GE.AND P1, PT, R10, R184, PT ;  /* 0x000000b80a00720c */ /* 0x000fe20003f26270 */
[----:B------:R-:W-:Y:S01]  /*3f80*/  VIADD R10, R36, 0x39 ;  /* 0x00000039240a7836 */ /* 0x000fe20000000000 */
[----:B------:R-:W-:Y:S02]  /*3f90*/  ISETP.GT.AND P6, PT, R133, R48, PT ;  /* 0x000000308500720c */ /* 0x000fe40003fc4270 */
[----:B------:R-:W-:Y:S01]  /*3fa0*/  FSEL R155, R46, -INF , !P2 ;  /* 0xff8000002e9b7808 */ /* 0x000fe20005000000 */
[----:B------:R-:W-:Y:S01]  /*3fb0*/  VIADD R44, R36, 0x40 ;  /* 0x00000040242c7836 */ /* 0x000fe20000000000 */
[----:B------:R-:W-:-:S02]  /*3fc0*/  FSEL R45, R45, -INF , !P4 ;  /* 0xff8000002d2d7808 */ /* 0x000fc40006000000 */
[----:B------:R-:W-:Y:S02]  /*3fd0*/  ISETP.GE.AND P2, PT, R48, R185, PT ;  /* 0x000000b93000720c */ /* 0x000fe40003f46270 */
[----:B------:R-:W-:Y:S02]  /*3fe0*/  FSEL R47, R47, -INF , !P5 ;  /* 0xff8000002f2f7808 */ /* 0x000fe40006800000 */
[----:B------:R-:W-:Y:S02]  /*3ff0*/  FSEL R40, R40, -INF , !P6 ;  /* 0xff80000028287808 */ /* 0x000fe40007000000 */
[----:B------:R-:W-:Y:S02]  /*4000*/  ISETP.GT.AND P4, PT, R0, R48, PT ;  /* 0x000000300000720c */ /* 0x000fe40003f84270 */
[----:B------:R-:W-:Y:S02]  /*4010*/  ISETP.GT.AND P5, PT, R133, R10, PT ;  /* 0x0000000a8500720c */ /* 0x000fe40003fa4270 */
[----:B------:R-:W-:-:S02]  /*4020*/  FSEL R137, R45, -INF , !P3 ;  /* 0xff8000002d897808 */ /* 0x000fc40005800000 */
[----:B------:R-:W-:Y:S02]  /*4030*/  FSEL R157, R47, -INF , !P1 ;  /* 0xff8000002f9d7808 */ /* 0x000fe40004800000 */
[----:B------:R-:W-:Y:S02]  /*4040*/  FSEL R191, R40, -INF , !P2 ;  /* 0xff80000028bf7808 */ /* 0x000fe40005000000 */
[----:B------:R-:W-:Y:S02]  /*4050*/  ISETP.GE.AND P3, PT, R48, R184, PT ;  /* 0x000000b83000720c */ /* 0x000fe40003f66270 */
        /* <DEDUP_REMOVED lines=13> */
[CC--:B------:R-:W-:Y:S02]  /*4130*/  ISETP.GT.AND P6, PT, R133.reuse, R10.reuse, PT ;  /* 0x0000000a8500720c */ /* 0x0c0fe40003fc4270 */
[----:B------:R-:W-:Y:S02]  /*4140*/  FSEL R34, R34, -INF , !P5 ;  /* 0xff80000022227808 */ /* 0x000fe40006800000 */
[----:B------:R-:W-:Y:S02]  /*4150*/  ISETP.GT.AND P4, PT, R0, R10, PT ;  /* 0x0000000a0000720c */ /* 0x000fe40003f84270 */
[----:B------:R-:W-:Y:S02]  /*4160*/  ISETP.GT.AND P5, PT, R133, R40, PT ;  /* 0x000000288500720c */ /* 0x000fe40003fa4270 */
[----:B------:R-:W-:Y:S02]  /*4170*/  FSEL R189, R43, -INF , !P2 ;  /* 0xff8000002bbd7808 */ /* 0x000fe40005000000 */
[----:B------:R-:W-:-:S02]  /*4180*/  FSEL R151, R32, -INF , !P3 ;  /* 0xff80000020977808 */ /* 0x000fc40005800000 */
[CC--:B------:R-:W-:Y:S02]  /*4190*/  ISETP.GE.AND P2, PT, R10.reuse, R185.reuse, PT ;  /* 0x000000b90a00720c */ /* 0x0c0fe40003f46270 */
[----:B------:R-:W-:Y:S01]  /*41a0*/  ISETP.GE.AND P3, PT, R10, R184, PT ;  /* 0x000000b80a00720c */ /* 0x000fe20003f66270 */
[----:B------:R-:W-:Y:S01]  /*41b0*/  VIADD R10, R36, 0x49 ;  /* 0x00000049240a7836 */ /* 0x000fe20000000000 */
[----:B------:R-:W-:Y:S02]  /*41c0*/  FSEL R33, R33, -INF , !P6 ;  /* 0xff80000021217808 */ /* 0x000fe40007000000 */
[----:B------:R-:W-:Y:S02]  /*41d0*/  FSEL R193, R41, -INF , !P1 ;  /* 0xff80000029c17808 */ /* 0x000fe40004800000 */
[----:B------:R-:W-:Y:S02]  /*41e0*/  ISETP.GE.AND P6, PT, R40, R185, PT ;  /* 0x000000b92800720c */ /* 0x000fe40003fc6270 */
[----:B------:R-:W-:-:S02]  /*41f0*/  FSEL R35, R35, -INF , !P4 ;  /* 0xff80000023237808 */ /* 0x000fc40006000000 */
[----:B------:R-:W-:Y:S02]  /*4200*/  FSEL R28, R28, -INF , !P5 ;  /* 0xff8000001c1c7808 */ /* 0x000fe40006800000 */
[----:B------:R-:W-:Y:S02]  /*4210*/  ISETP.GE.AND P1, PT, R44, R184, PT ;  /* 0x000000b82c00720c */ /* 0x000fe40003f26270 */
[----:B------:R-:W-:Y:S02]  /*4220*/  FSEL R141, R35, -INF , !P3 ;  /* 0xff800000238d7808 */ /* 0x000fe40005800000 */
[----:B------:R-:W-:Y:S01]  /*4230*/  FSEL R143, R28, -INF , !P6 ;  /* 0xff8000001c8f7808 */ /* 0x000fe20007000000 */
[----:B------:R-:W-:Y:S01]  /*4240*/  VIADD R32, R36, 0x50 ;  /* 0x0000005024207836 */ /* 0x000fe20000000000 */
[----:B------:R-:W-:Y:S02]  /*4250*/  FSEL R139, R34, -INF , !P1 ;  /* 0xff800000228b7808 */ /* 0x000fe40004800000 */
[----:B------:R-:W-:-:S02]  /*4260*/  ISETP.GT.AND P4, PT, R133, R10, PT ;  /* 0x0000000a8500720c */ /* 0x000fc40003f84270 */
[----:B------:R-:W-:Y:S02]  /*4270*/  ISETP.GE.AND P3, PT, R10, R185, PT ;  /* 0x000000b90a00720c */ /* 0x000fe40003f66270 */
[----:B------:R-:W-:Y:S02]  /*4280*/  ISETP.GT.AND P5, PT, R0, R10, PT ;  /* 0x0000000a0000720c */ /* 0x000fe40003fa4270 */
[----:B------:R-:W-:Y:S01]  /*4290*/  ISETP.GE.AND P6, PT, R10, R184, PT ;  /* 0x000000b80a00720c */ /* 0x000fe20003fc6270 */
[----:B------:R-:W-:Y:S01]  /*42a0*/  VIADD R10, R36, 0x51 ;  /* 0x00000051240a7836 */ /* 0x000fe20000000000 */
[----:B------:R-:W-:Y:S02]  /*42b0*/  ISETP.GT.AND P1, PT, R0, R40, PT ;  /* 0x000000280000720c */ /* 0x000fe40003f24270 */
[----:B------:R-:W-:Y:S02]  /*42c0*/  FSEL R29, R29, -INF , !P4 ;  /* 0xff8000001d1d7808 */ /* 0x000fe40006000000 */
[----:B------:R-:W-:-:S02]  /*42d0*/  FSEL R30, R30, -INF , !P1 ;  /* 0xff8000001e1e7808 */ /* 0x000fc40004800000 */
[----:B------:R-:W-:Y:S02]  /*42e0*/  FSEL R31, R31, -INF , !P5 ;  /* 0xff8000001f1f7808 */ /* 0x000fe40006800000 */
[CC--:B------:R-:W-:Y:S02]  /*42f0*/  ISETP.GT.AND P1, PT, R133.reuse, R32.reuse, PT ;  /* 0x000000208500720c */ /* 0x0c0fe40003f24270 */
[----:B------:R-:W-:Y:S02]  /*4300*/  ISETP.GT.AND P4, PT, R0, R32, PT ;  /* 0x000000200000720c */ /* 0x000fe40003f84270 */
[----:B------:R-:W-:Y:S02]  /*4310*/  ISETP.GT.AND P5, PT, R133, R10, PT ;  /* 0x0000000a8500720c */ /* 0x000fe40003fa4270 */
[----:B------:R-:W-:Y:S02]  /*4320*/  FSEL R149, R33, -INF , !P2 ;  /* 0xff80000021957808 */ /* 0x000fe40005000000 */
[----:B------:R-:W-:-:S02]  /*4330*/  ISETP.GE.AND P2, PT, R40, R184, PT ;  /* 0x000000b82800720c */ /* 0x000fc40003f46270 */
[----:B------:R-:W-:Y:S02]  /*4340*/  FSEL R24, R24, -INF , !P1 ;  /* 0xff80000018187808 */ /* 0x000fe40004800000 */
        /* <DEDUP_REMOVED lines=11> */
[C---:B------:R-:W-:Y:S02]  /*4400*/  ISETP.GT.AND P4, PT, R133.reuse, R10, PT ;  /* 0x0000000a8500720c */ /* 0x040fe40003f84270 */
[----:B------:R-:W-:Y:S02]  /*4410*/  ISETP.GT.AND P6, PT, R133, R25, PT ;  /* 0x000000198500720c */ /* 0x000fe40003fc4270 */
[----:B------:R-:W-:-:S02]  /*4420*/  FSEL R125, R24, -INF , !P2 ;  /* 0xff800000187d7808 */ /* 0x000fc40005000000 */
[----:B------:R-:W-:Y:S02]  /*4430*/  ISETP.GT.AND P2, PT, R0, R10, PT ;  /* 0x0000000a0000720c */ /* 0x000fe40003f44270 */
[----:B------:R-:W-:Y:S02]  /*4440*/  FSEL R121, R20, -INF , !P4 ;  /* 0xff80000014797808 */ /* 0x000fe40006000000 */
[----:B------:R-:W-:Y:S02]  /*4450*/  FSEL R21, R21, -INF , !P6 ;  /* 0xff80000015157808 */ /* 0x000fe40007000000 */
[C---:B------:R-:W-:Y:S02]  /*4460*/  ISETP.GE.AND P4, PT, R10.reuse, R185, PT ;  /* 0x000000b90a00720c */ /* 0x040fe40003f86270 */
[----:B------:R-:W-:Y:S01]  /*4470*/  ISETP.GE.AND P6, PT, R10, R184, PT ;  /* 0x000000b80a00720c */ /* 0x000fe20003fc6270 */
[C---:B------:R-:W-:Y:S01]  /*4480*/  VIADD R10, R36.reuse, 0x61 ;  /* 0x00000061240a7836 */ /* 0x040fe20000000000 */
[----:B------:R-:W-:Y:S01]  /*4490*/  FSEL R147, R29, -INF , !P3 ;  /* 0xff8000001d937808 */ /* 0x000fe20005800000 */
[----:B------:R-:W-:Y:S01]  /*44a0*/  VIADD R24, R36, 0x60 ;  /* 0x0000006024187836 */ /* 0x000fe20000000000 */
[----:B------:R-:W-:-:S02]  /*44b0*/  FSEL R22, R22, -INF , !P2 ;  /* 0xff80000016167808 */ /* 0x000fc40005000000 */
[----:B------:R-:W-:Y:S02]  /*44c0*/  ISETP.GE.AND P3, PT, R32, R184, PT ;  /* 0x000000b82000720c */ /* 0x000fe40003f66270 */
[----:B------:R-:W-:Y:S02]  /*44d0*/  ISETP.GT.AND P2, PT, R0, R25, PT ;  /* 0x000000190000720c */ /* 0x000fe40003f44270 */
[----:B------:R-:W-:Y:S02]  /*44e0*/  FSEL R123, R123, -INF , !P1 ;  /* 0xff8000007b7b7808 */ /* 0x000fe40004800000 */
[----:B------:R-:W-:Y:S02]  /*44f0*/  FSEL R23, R23, -INF , !P2 ;  /* 0xff80000017177808 */ /* 0x000fe40005000000 */
[----:B------:R-:W-:Y:S02]  /*4500*/  FSEL R117, R26, -INF , !P3 ;  /* 0xff8000001a757808 */ /* 0x000fe40005800000 */
[----:B------:R-:W-:-:S02]  /*4510*/  ISETP.GT.AND P1, PT, R133, R10, PT ;  /* 0x0000000a8500720c */ /* 0x000fc40003f24270 */
[-C--:B------:R-:W-:Y:S02]  /*4520*/  ISETP.GT.AND P3, PT, R133, R24.reuse, PT ;  /* 0x000000188500720c */ /* 0x080fe40003f64270 */
[----:B------:R-:W-:Y:S02]  /*4530*/  ISETP.GT.AND P2, PT, R0, R24, PT ;  /* 0x000000180000720c */ /* 0x000fe40003f44270 */
[----:B------:R-:W-:Y:S01]  /*4540*/  FSEL R59, R17, -INF , !P1 ;  /* 0xff800000113b7808 */ /* 0x000fe20004800000 */
[----:B------:R-:W-:Y:S01]  /*4550*/  VIADD R17, R36, 0x69 ;  /* 0x0000006924117836 */ /* 0x000fe20000000000 */
[----:B------:R-:W-:Y:S01]  /*4560*/  FSEL R67, R16, -INF , !P3 ;  /* 0xff80000010437808 */ /* 0x000fe20005800000 */
[----:B------:R-:W-:Y:S01]  /*4570*/  VIADD R20, R36, 0x68 ;  /* 0x0000006824147836 */ /* 0x000fe20000000000 */
[----:B------:R-:W-:Y:S01]  /*4580*/  FSEL R18, R18, -INF , !P2 ;  /* 0xff80000012127808 */ /* 0x000fe20005000000 */
[----:B------:R-:W-:Y:S01]  /*4590*/  VIADD R16, R36, 0x70 ;  /* 0x0000007024107836 */ /* 0x000fe20000000000 */
[----:B------:R-:W-:-:S02]  /*45a0*/  ISETP.GT.AND P2, PT, R0, R10, PT ;  /* 0x0000000a0000720c */ /* 0x000fc40003f44270 */
[----:B------:R-:W-:Y:S02]  /*45b0*/  FSEL R119, R27, -INF , !P5 ;  /* 0xff8000001b777808 */ /* 0x000fe40006800000 */
[----:B------:R-:W-:Y:S02]  /*45c0*/  FSEL R19, R19, -INF , !P2 ;  /* 0xff80000013137808 */ /* 0x000fe40005000000 */
[C---:B------:R-:W-:Y:S02]  /*45d0*/  ISETP.GT.AND P5, PT, R133.reuse, R17, PT ;  /* 0x000000118500720c */ /* 0x040fe40003fa4270 */
[----:B------:R-:W-:Y:S02]  /*45e0*/  FSEL R129, R22, -INF , !P6 ;  /* 0xff80000016817808 */ /* 0x000fe40007000000 */
[C---:B------:R-:W-:Y:S02]  /*45f0*/  ISETP.GT.AND P2, PT, R133.reuse, R20, PT ;  /* 0x000000148500720c */ /* 0x040fe40003f44270 */
[----:B------:R-:W-:-:S02]  /*4600*/  ISETP.GT.AND P6, PT, R133, R16, PT ;  /* 0x000000108500720c */ /* 0x000fc40003fc4270 */
[----:B------:R-:W-:Y:S02]  /*4610*/  FSEL R121, R121, -INF , !P4 ;  /* 0xff80000079797808 */ /* 0x000fe40006000000 */
[----:B------:R-:W-:Y:S02]  /*4620*/  FSEL R13, R13, -INF , !P5 ;  /* 0xff8000000d0d7808 */ /* 0x000fe40006800000 */
[----:B------:R-:W-:Y:S02]  /*4630*/  ISETP.GE.AND P1, PT, R25, R184, PT ;  /* 0x000000b81900720c */ /* 0x000fe40003f26270 */
[----:B------:R-:W-:Y:S02]  /*4640*/  ISETP.GT.AND P4, PT, R0, R20, PT ;  /* 0x000000140000720c */ /* 0x000fe40003f84270 */
[----:B------:R-:W-:Y:S02]  /*4650*/  FSEL R53, R12, -INF , !P2 ;  /* 0xff8000000c357808 */ /* 0x000fe40005000000 */
[----:B------:R-:W-:-:S02]  /*4660*/  ISETP.GE.AND P5, PT, R24, R184, PT ;  /* 0x000000b81800720c */ /* 0x000fc40003fa6270 */
[----:B------:R-:W-:Y:S02]  /*4670*/  FSEL R33, R112, -INF , !P6 ;  /* 0xff80000070217808 */ /* 0x000fe40007000000 */
[----:B------:R-:W-:Y:S02]  /*4680*/  ISETP.GT.AND P2, PT, R0, R17, PT ;  /* 0x000000110000720c */ /* 0x000fe40003f44270 */
[----:B------:R-:W-:Y:S02]  /*4690*/  ISETP.GT.AND P6, PT, R133, R36, PT ;  /* 0x000000248500720c */ /* 0x000fe40003fc4270 */
[----:B------:R-:W-:Y:S02]  /*46a0*/  ISETP.GE.AND P3, PT, R25, R185, PT ;  /* 0x000000b91900720c */ /* 0x000fe40003f66270 */
[----:B------:R-:W-:Y:S02]  /*46b0*/  FSEL R14, R14, -INF , !P4 ;  /* 0xff8000000e0e7808 */ /* 0x000fe40006000000 */
[----:B------:R-:W-:-:S02]  /*46c0*/  FSEL R127, R23, -INF , !P1 ;  /* 0xff800000177f7808 */ /* 0x000fc40004800000 */
[----:B------:R-:W-:Y:S02]  /*46d0*/  FSEL R49, R18, -INF , !P5 ;  /* 0xff80000012317808 */ /* 0x000fe40006800000 */
[-C--:B------:R-:W-:Y:S02]  /*46e0*/  ISETP.GE.AND P4, PT, R24, R185.reuse, PT ;  /* 0x000000b91800720c */ /* 0x080fe40003f86270 */
[----:B------:R-:W-:Y:S02]  /*46f0*/  FSEL R15, R15, -INF , !P2 ;  /* 0xff8000000f0f7808 */ /* 0x000fe40005000000 */
[----:B------:R-:W-:Y:S02]  /*4700*/  ISETP.GE.AND P1, PT, R10, R184, PT ;  /* 0x000000b80a00720c */ /* 0x000fe40003f26270 */
[----:B------:R-:W-:Y:S02]  /*4710*/  FSEL R12, R68, -INF , !P6 ;  /* 0xff800000440c7808 */ /* 0x000fe40007000000 */
[----:B------:R-:W-:-:S02]  /*4720*/  ISETP.GE.AND P5, PT, R36, R185, PT ;  /* 0x000000b92400720c */ /* 0x000fc40003fa6270 */
[----:B------:R-:W-:Y:S02]  /*4730*/  ISETP.GT.AND P2, PT, R0, R36, PT ;  /* 0x000000240000720c */ /* 0x000fe40003f44270 */
[----:B------:R-:W-:Y:S02]  /*4740*/  FSEL R131, R21, -INF , !P3 ;  /* 0xff80000015837808 */ /* 0x000fe40005800000 */
[----:B------:R-:W-:Y:S02]  /*4750*/  ISETP.GE.AND P3, PT, R10, R185, PT ;  /* 0x000000b90a00720c */ /* 0x000fe40003f66270 */
[----:B------:R-:W-:Y:S02]  /*4760*/  FSEL R67, R67, -INF , !P4 ;  /* 0xff80000043437808 */ /* 0x000fe40006000000 */
[----:B------:R-:W-:Y:S02]  /*4770*/  FSEL R12, R12, -INF , !P5 ;  /* 0xff8000000c0c7808 */ /* 0x000fe40006800000 */
[----:B------:R-:W-:-:S02]  /*4780*/  FSEL R47, R19, -INF , !P1 ;  /* 0xff800000132f7808 */ /* 0x000fc40004800000 */
[----:B------:R-:W-:Y:S02]  /*4790*/  FSEL R10, R70, -INF , !P2 ;  /* 0xff800000460a7808 */ /* 0x000fe40005000000 */
[-C--:B------:R-:W-:Y:S02]  /*47a0*/  ISETP.GE.AND P4, PT, R20, R184.reuse, PT ;  /* 0x000000b81400720c */ /* 0x080fe40003f86270 */
[----:B------:R-:W-:Y:S02]  /*47b0*/  ISETP.GE.AND P1, PT, R36, R184, PT ;  /* 0x000000b82400720c */ /* 0x000fe40003f26270 */
[----:B------:R-:W-:Y:S02]  /*47c0*/  ISETP.GE.AND P2, PT, R20, R185, PT ;  /* 0x000000b91400720c */ /* 0x000fe40003f46270 */
[----:B------:R-:W-:Y:S02]  /*47d0*/  FMNMX3.FTZ R18, R12, R87, R85, !PT ;  /* 0x000000570c127276 */ /* 0x000fe40007810055 */
[----:B------:R-:W-:-:S02]  /*47e0*/  FSEL R59, R59, -INF , !P3 ;  /* 0xff8000003b3b7808 */ /* 0x000fc40005800000 */
[----:B------:R-:W-:Y:S01]  /*47f0*/  FSEL R45, R14, -INF , !P4 ;  /* 0xff8000000e2d7808 */ /* 0x000fe20006000000 */
[----:B------:R-:W-:Y:S01]  /*4800*/  VIADD R14, R36, 0x71 ;  /* 0x00000071240e7836 */ /* 0x000fe20000000000 */
[----:B------:R-:W-:Y:S02]  /*4810*/  FSEL R10, R10, -INF , !P1 ;  /* 0xff8000000a0a7808 */ /* 0x000fe40004800000 */
[-C--:B------:R-:W-:Y:S02]  /*4820*/  ISETP.GE.AND P3, PT, R17, R185.reuse, PT ;  /* 0x000000b91100720c */ /* 0x080fe40003f66270 */
[----:B------:R-:W-:Y:S02]  /*4830*/  FSEL R53, R53, -INF , !P2 ;  /* 0xff80000035357808 */ /* 0x000fe40005000000 */
[----:B------:R-:W-:Y:S02]  /*4840*/  ISETP.GE.AND P2, PT, R16, R185, PT ;  /* 0x000000b91000720c */ /* 0x000fe40003f46270 */
[----:B------:R-:W-:-:S02]  /*4850*/  ISETP.GT.AND P5, PT, R0, R16, PT ;  /* 0x000000100000720c */ /* 0x000fc40003fa4270 */
        /* <DEDUP_REMOVED lines=9> */
[----:B------:R-:W-:Y:S02]  /*48f0*/  ISETP.GE.AND P1, PT, R14, R185, PT ;  /* 0x000000b90e00720c */ /* 0x000fe40003f26270 */
[----:B------:R-:W-:Y:S02]  /*4900*/  FMNMX3.FTZ R16, R16, R89, R205, !PT ;  /* 0x0000005910107276 */ /* 0x000fe400078100cd */
[----:B------:R-:W-:-:S02]  /*4910*/  ISETP.GT.AND P5, PT, R0, R14, PT ;  /* 0x0000000e0000720c */ /* 0x000fc40003fa4270 */
[----:B------:R-:W-:Y:S02]  /*4920*/  ISETP.GE.AND P3, PT, R14, R184, PT ;  /* 0x000000b80e00720c */ /* 0x000fe40003f66270 */
        /* <DEDUP_REMOVED lines=12> */
[----:B------:R-:W-:Y:S02]  /*49f0*/  ISETP.GE.AND P6, PT, R17, R184, PT ;  /* 0x000000b81100720c */ /* 0x000fe40003fc6270 */
[----:B------:R-:W-:Y:S02]  /*4a00*/  FMNMX3.FTZ R16, R16, R147, R125, !PT ;  /* 0x0000009310107276 */ /* 0x000fe4000781007d */
[----:B------:R-:W-:Y:S02]  /*4a10*/  FMNMX3.FTZ R14, R14, R141, R145, !PT ;  /* 0x0000008d0e0e7276 */ /* 0x000fe40007810091 */
[----:B------:R-:W-:Y:S02]  /*4a20*/  FSEL R55, R15, -INF , !P6 ;  /* 0xff8000000f377808 */ /* 0x000fe40007000000 */
[----:B------:R-:W-:Y:S02]  /*4a30*/  ISETP.GT.AND P6, PT, R133, R13, PT ;  /* 0x0000000d8500720c */ /* 0x000fe40003fc4270 */
[----:B------:R-:W-:-:S02]  /*4a40*/  FMNMX3.FTZ R16, R16, R123, R121, !PT ;  /* 0x0000007b10107276 */ /* 0x000fc40007810079 */
[----:B------:R-:W-:Y:S01]  /*4a50*/  FMNMX3.FTZ R14, R14, R153, R117, !PT ;  /* 0x000000990e0e7276 */ /* 0x000fe20007810075 */
[----:B------:R-:W-:Y:S01]  /*4a60*/  VIADD R36, R36, 0x79 ;  /* 0x0000007924247836 */ /* 0x000fe20000000000 */
[----:B------:R-:W-:Y:S02]  /*4a70*/  FSEL R29, R115, -INF , !P5 ;  /* 0xff800000731d7808 */ /* 0x000fe40006800000 */
[----:B------:R-:W-:Y:S02]  /*4a80*/  ISETP.GE.AND P5, PT, R13, R185, PT ;  /* 0x000000b90d00720c */ /* 0x000fe40003fa6270 */
[----:B------:R-:W-:Y:S02]  /*4a90*/  FSEL R31, R108, -INF , !P6 ;  /* 0xff8000006c1f7808 */ /* 0x000fe40007000000 */
[----:B------:R-:W-:Y:S02]  /*4aa0*/  FMNMX3.FTZ R16, R16, R131, R67, !PT ;  /* 0x0000008310107276 */ /* 0x000fe40007810043 */
[----:B------:R-:W-:-:S02]  /*4ab0*/  FMNMX3.FTZ R14, R14, R119, R129, !PT ;  /* 0x000000770e0e7276 */ /* 0x000fc40007810081 */
[----:B------:R-:W-:Y:S02]  /*4ac0*/  FSEL R33, R33, -INF , !P2 ;  /* 0xff80000021217808 */ /* 0x000fe40005000000 */
[----:B------:R-:W-:Y:S02]  /*4ad0*/  ISETP.GT.AND P2, PT, R0, R13, PT ;  /* 0x0000000d0000720c */ /* 0x000fe40003f44270 */
[----:B------:R-:W-:Y:S02]  /*4ae0*/  FSEL R31, R31, -INF , !P5 ;  /* 0xff8000001f1f7808 */ /* 0x000fe40006800000 */
[-C--:B------:R-:W-:Y:S02]  /*4af0*/  ISETP.GT.AND P6, PT, R133, R36.reuse, PT ;  /* 0x000000248500720c */ /* 0x080fe40003fc4270 */
[----:B------:R-:W-:Y:S02]  /*4b00*/  FMNMX3.FTZ R16, R16, R59, R53, !PT ;  /* 0x0000003b10107276 */ /* 0x000fe40007810035 */
[----:B------:R-:W-:-:S02]  /*4b10*/  ISETP.GT.AND P5, PT, R0, R36, PT ;  /* 0x000000240000720c */ /* 0x000fc40003fa4270 */
[----:B------:R-:W-:Y:S02]  /*4b20*/  FMNMX3.FTZ R0, R14, R127, R49, !PT ;  /* 0x0000007f0e007276 */ /* 0x000fe40007810031 */
[----:B------:R-:W-:Y:S02]  /*4b30*/  FSEL R30, R110, -INF , !P2 ;  /* 0xff8000006e1e7808 */ /* 0x000fe40005000000 */
[----:B------:R-:W-:Y:S02]  /*4b40*/  FSEL R40, R40, -INF , !P1 ;  /* 0xff80000028287808 */ /* 0x000fe40004800000 */
[----:B------:R-:W-:Y:S02]  /*4b50*/  ISETP.GE.AND P2, PT, R36, R185, PT ;  /* 0x000000b92400720c */ /* 0x000fe40003f46270 */
[----:B------:R-:W-:Y:S02]  /*4b60*/  FSEL R44, R109, -INF , !P6 ;  /* 0xff8000006d2c7808 */ /* 0x000fe40007000000 */
[----:B------:R-:W-:-:S02]  /*4b70*/  FMNMX3.FTZ R16, R16, R51, R33, !PT ;  /* 0x0000003310107276 */ /* 0x000fc40007810021 */
[----:B------:R-:W-:Y:S02]  /*4b80*/  ISETP.GE.AND P1, PT, R13, R184, PT ;  /* 0x000000b80d00720c */ /* 0x000fe40003f26270 */
[----:B------:R-:W-:Y:S02]  /*4b90*/  FSEL R32, R32, -INF , !P4 ;  /* 0xff80000020207808 */ /* 0x000fe40006000000 */
[----:B------:R-:W-:Y:S02]  /*4ba0*/  FMNMX3.FTZ R0, R0, R47, R45, !PT ;  /* 0x0000002f00007276 */ /* 0x000fe4000781002d */
[----:B------:R-:W-:Y:S02]  /*4bb0*/  FSEL R44, R44, -INF , !P2 ;  /* 0xff8000002c2c7808 */ /* 0x000fe40005000000 */
[----:B------:R-:W-:Y:S02]  /*4bc0*/  FMNMX3.FTZ R13, R16, R40, R31, !PT ;  /* 0x00000028100d7276 */ /* 0x000fe4000781001f */
[----:B------:R-:W-:-:S02]  /*4bd0*/  ISETP.GE.AND P2, PT, R36, R184, PT ;  /* 0x000000b82400720c */ /* 0x000fc40003f46270 */
[----:B------:R-:W-:Y:S02]  /*4be0*/  FSEL R28, R111, -INF , !P5 ;  /* 0xff8000006f1c7808 */ /* 0x000fe40006800000 */
        /* <DEDUP_REMOVED lines=29> */
[-C--:B------:R-:W-:Y:S01]  /*4dc0*/  FFMA.FTZ R56, R79, R57.reuse, -R46 ;  /* 0x000000394f387223 */ /* 0x080fe2000001082e */
[----:B------:R-:W-:Y:S03]  /*4dd0*/  LDSM.16.MT88.4 R20, [R160+0x6800] ;  /* 0x00680000a014783b */ /* 0x000fe60000004200 */
[-CC-:B------:R-:W-:Y:S01]  /*4de0*/  FFMA.FTZ R61, R10, R57.reuse, -R34.reuse ;  /* 0x000000390a3d7223 */ /* 0x180fe20000010822 */
[-C--:B------:R-:W-:Y:S01]  /*4df0*/  FFMA.FTZ R58, R77, R57.reuse, -R34 ;  /* 0x000000394d3a7223 */ /* 0x080fe20000010822 */
[----:B------:R-:W1:Y:S01]  /*4e00*/  LDSM.16.MT88.4 R8, [R102+0x6000] ;  /* 0x006000006608783b */ /* 0x000e620000004200 */
[-CC-:B------:R-:W-:Y:S01]  /*4e10*/  FFMA.FTZ R60, R87, R57.reuse, -R46.reuse ;  /* 0x00000039573c7223 */ /* 0x180fe2000001082e */
[----:B------:R-:W-:-:S02]  /*4e20*/  FFMA.FTZ R63, R85, R57, -R46 ;  /* 0x00000039553f7223 */ /* 0x000fc4000001082e */
[----:B------:R-:W2:Y:S04]  /*4e30*/  LDSM.16.MT88.4 R76, [R103+0x6000] ;  /* 0x00600000674c783b */ /* 0x000ea80000004200 */
[----:B------:R-:W3:Y:S01]  /*4e40*/  LDSM.16.MT88.4 R84, [R160+0x6000] ;  /* 0x00600000a054783b */ /* 0x000ee20000004200 */
[-C--:B------:R-:W-:Y:S01]  /*4e50*/  FFMA.FTZ R65, R12, R57.reuse, -R46 ;  /* 0x000000390c417223 */ /* 0x080fe2000001082e */
[-CC-:B------:R-:W-:Y:S01]  /*4e60*/  FFMA.FTZ R54, R69, R57.reuse, -R34.reuse ;  /* 0x0000003945367223 */ /* 0x180fe20000010822 */
[----:B------:R-:W-:Y:S01]  /*4e70*/  FFMA.FTZ R43, R71, R57, -R34 ;  /* 0x00000039472b7223 */ /* 0x000fe20000010822 */
[----:B------:R-:W-:Y:S01]  /*4e80*/  MUFU.EX2 R60, R60 ;  /* 0x0000003c003c7308 */ /* 0x000fe20000000800 */
[----:B------:R-:W4:Y:S03]  /*4e90*/  LDSM.16.MT88.4 R12, [R102+0x6800] ;  /* 0x00680000660c783b */ /* 0x000f260000004200 */
[----:B------:R-:W5:Y:S04]  /*4ea0*/  MUFU.EX2 R65, R65 ;  /* 0x0000004100417308 */ /* 0x000f680000000800 */
[----:B------:R-:W-:Y:S04]  /*4eb0*/  MUFU.EX2 R63, R63 ;  /* 0x0000003f003f7308 */ /* 0x000fe80000000800 */
        /* <DEDUP_REMOVED lines=11> */
[-C--:B------:R-:W-:Y:S01]  /*4f70*/  FFMA.FTZ R7, R89, R57.reuse, -R46 ;  /* 0x0000003959077223 */ /* 0x080fe2000001082e */
[-CC-:B------:R-:W-:Y:S01]  /*4f80*/  FFMA.FTZ R50, R81, R57.reuse, -R34.reuse ;  /* 0x0000003951327223 */ /* 0x180fe20000010822 */
[-CC-:B------:R-:W-:Y:S01]  /*4f90*/  FFMA.FTZ R35, R83, R57.reuse, -R34.reuse ;  /* 0x0000003953237223 */ /* 0x180fe20000010822 */
[-CC-:B------:R-:W-:Y:S01]  /*4fa0*/  FFMA.FTZ R42, R73, R57.reuse, -R34.reuse ;  /* 0x00000039492a7223 */ /* 0x180fe20000010822 */
[----:B------:R-:W-:Y:S01]  /*4fb0*/  FFMA.FTZ R5, R75, R57, -R34 ;  /* 0x000000394b057223 */ /* 0x000fe20000010822 */
[----:B---3--:R-:W-:Y:S01]  /*4fc0*/  F2FP.F16.F32.PACK_AB R71, R43, R54 ;  /* 0x000000362b47723e */ /* 0x008fe200000000ff */
[----:B------:R-:W-:Y:S04]  /*4fd0*/  MUFU.EX2 R52, R52 ;  /* 0x0000003400347308 */ /* 0x000fe80000000800 */
[----:B------:R-:W1:Y:S02]  /*4fe0*/  MUFU.EX2 R41, R41 ;  /* 0x0000002900297308 */ /* 0x000e640000000800 */
[C---:B------:R-:W-:Y:S02]  /*4ff0*/  HMMA.16816.F32 R72, R68.reuse, R8, RZ ;  /* 0x000000084448723c */ /* 0x040fe400000018ff */
[----:B------:R-:W-:Y:S04]  /*5000*/  MUFU.EX2 R48, R48 ;  /* 0x0000003000307308 */ /* 0x000fe80000000800 */
[----:B------:R-:W2:Y:S04]  /*5010*/  MUFU.EX2 R7, R7 ;  /* 0x0000000700077308 */ /* 0x000ea80000000800 */
[----:B------:R-:W-:Y:S01]  /*5020*/  MUFU.EX2 R50, R50 ;  /* 0x0000003200327308 */ /* 0x000fe20000000800 */
[C---:B------:R-:W-:Y:S03]  /*5030*/  HMMA.16816.F32 R80, R68.reuse, R76, RZ ;  /* 0x0000004c4450723c */ /* 0x040fe600000018ff */
[----:B------:R-:W3:Y:S04]  /*5040*/  MUFU.EX2 R35, R35 ;  /* 0x0000002300237308 */ /* 0x000ee80000000800 */
[----:B------:R-:W-:Y:S04]  /*5050*/  MUFU.EX2 R42, R42 ;  /* 0x0000002a002a7308 */ /* 0x000fe80000000800 */
[----:B------:R-:W5:Y:S01]  /*5060*/  MUFU.EX2 R5, R5 ;  /* 0x0000000500057308 */ /* 0x000f620000000800 */
[C---:B------:R-:W-:Y:S08]  /*5070*/  HMMA.16816.F32 R76, R68.reuse, R78, RZ ;  /* 0x0000004e444c723c */ /* 0x040ff000000018ff */
[C---:B------:R-:W-:Y:S08]  /*5080*/  HMMA.16816.F32 R96, R68.reuse, R92, RZ ;  /* 0x0000005c4460723c */ /* 0x040ff000000018ff */
[C---:B------:R-:W-:Y:S08]  /*5090*/  HMMA.16816.F32 R88, R68.reuse, R84, RZ ;  /* 0x000000544458723c */ /* 0x040ff000000018ff */
[C---:B------:R-:W-:Y:S08]  /*50a0*/  HMMA.16816.F32 R92, R68.reuse, R94, RZ ;  /* 0x0000005e445c723c */ /* 0x040ff000000018ff */
[----:B------:R-:W-:Y:S01]  /*50b0*/  HMMA.16816.F32 R84, R68, R86, RZ ;  /* 0x000000564454723c */ /* 0x000fe200000018ff */
[----:B-1----:R-:W-:-:S07]  /*50c0*/  F2FP.F16.F32.PACK_AB R8, R41, R52 ;  /* 0x000000342908723e */ /* 0x002fce00000000ff */
[----:B------:R-:W-:Y:S01]  /*50d0*/  HMMA.16816.F32 R68, R68, R10, RZ ;  /* 0x0000000a4444723c */ /* 0x000fe200000018ff */
[----:B--2---:R-:W-:Y:S02]  /*50e0*/  F2FP.F16.F32.PACK_AB R10, R7, R48 ;  /* 0x00000030070a723e */ /* 0x004fe400000000ff */
[----:B---3--:R-:W-:Y:S02]  /*50f0*/  F2FP.F16.F32.PACK_AB R9, R35, R50 ;  /* 0x000000322309723e */ /* 0x008fe400000000ff */
[----:B-----5:R-:W-:Y:S01]  /*5100*/  F2FP.F16.F32.PACK_AB R11, R5, R42 ;  /* 0x0000002a050b723e */ /* 0x020fe200000000ff */
[----:B------:R-:W-:-:S06]  /*5110*/  FFMA.FTZ R64, R107, R57, -R34 ;  /* 0x000000396b407223 */ /* 0x000fcc0000010822 */
[----:B----4-:R-:W-:Y:S01]  /*5120*/  HMMA.16816.F32 R72, R8, R12, R72 ;  /* 0x0000000c0848723c */ /* 0x010fe20000001848 */
[----:B------:R-:W-:-:S04]  /*5130*/  FFMA.FTZ R12, R101, R57, -R34 ;  /* 0x00000039650c7223 */ /* 0x000fc80000010822 */
[----:B------:R1:W-:Y:S03]  /*5140*/  MUFU.EX2 R107, R12 ;  /* 0x0000000c006b7308 */ /* 0x0003e60000000800 */
[C---:B------:R-:W-:Y:S08]  /*5150*/  HMMA.16816.F32 R80, R8.reuse, R16, R80 ;  /* 0x000000100850723c */ /* 0x040ff00000001850 */
[C---:B------:R-:W-:Y:S01]  /*5160*/  HMMA.16816.F32 R76, R8.reuse, R18, R76 ;  /* 0x00000012084c723c */ /* 0x040fe2000000184c */
[----:B------:R-:W2:Y:S07]  /*5170*/  LDSM.16.MT88.4 R16, [R103+0x7000] ;  /* 0x007000006710783b */ /* 0x000eae0000004200 */
[C---:B------:R-:W-:Y:S01]  /*5180*/  HMMA.16816.F32 R68, R8.reuse, R14, R68 ;  /* 0x0000000e0844723c */ /* 0x040fe20000001844 */
[----:B-1----:R-:W1:Y:S01]  /*5190*/  LDSM.16.MT88.4 R12, [R102+0x7000] ;  /* 0x00700000660c783b */ /* 0x002e620000004200 */
[-CC-:B------:R-:W-:Y:S01]  /*51a0*/  FFMA.FTZ R109, R205, R57.reuse, -R46.reuse ;  /* 0x00000039cd6d7223 */ /* 0x180fe2000001082e */
[-CC-:B------:R-:W-:Y:S01]  /*51b0*/  FFMA.FTZ R100, R203, R57.reuse, -R46.reuse ;  /* 0x00000039cb647223 */ /* 0x180fe2000001082e */
[-CC-:B------:R-:W-:Y:S01]  /*51c0*/  FFMA.FTZ R105, R105, R57.reuse, -R46.reuse ;  /* 0x0000003969697223 */ /* 0x180fe2000001082e */
[-C--:B------:R-:W-:Y:S01]  /*51d0*/  FFMA.FTZ R66, R201, R57.reuse, -R46 ;  /* 0x00000039c9427223 */ /* 0x080fe2000001082e */
[-CC-:B------:R-:W-:Y:S01]  /*51e0*/  FFMA.FTZ R101, R197, R57.reuse, -R34.reuse ;  /* 0x00000039c5657223 */ /* 0x180fe20000010822 */
[----:B------:R-:W-:Y:S01]  /*51f0*/  FFMA.FTZ R62, R199, R57, -R34 ;  /* 0x00000039c73e7223 */ /* 0x000fe20000010822 */
[C---:B------:R-:W-:Y:S01]  /*5200*/  HMMA.16816.F32 R96, R8.reuse, R24, R96 ;  /* 0x000000180860723c */ /* 0x040fe20000001860 */
[----:B------:R-:W-:Y:S07]  /*5210*/  MUFU.EX2 R109, R109 ;  /* 0x0000006d006d7308 */ /* 0x000fee0000000800 */
[C---:B------:R-:W-:Y:S01]  /*5220*/  HMMA.16816.F32 R92, R8.reuse, R26, R92 ;  /* 0x0000001a085c723c */ /* 0x040fe2000000185c */
[----:B------:R-:W3:Y:S01]  /*5230*/  LDSM.16.MT88.4 R24, [R164+0x7000] ;  /* 0x00700000a418783b */ /* 0x000ee20000004200 */
[----:B------:R-:W4:Y:S06]  /*5240*/  MUFU.EX2 R100, R100 ;  /* 0x0000006400647308 */ /* 0x000f2c0000000800 */
[C---:B------:R-:W-:Y:S01]  /*5250*/  HMMA.16816.F32 R88, R8.reuse, R20, R88 ;  /* 0x000000140858723c */ /* 0x040fe20000001858 */
[----:B------:R-:W-:Y:S07]  /*5260*/  MUFU.EX2 R105, R105 ;  /* 0x0000006900697308 */ /* 0x000fee0000000800 */
[----:B------:R-:W-:Y:S01]  /*5270*/  HMMA.16816.F32 R84, R8, R22, R84 ;  /* 0x000000160854723c */ /* 0x000fe20000001854 */
[----:B------:R-:W5:Y:S01]  /*5280*/  LDSM.16.MT88.4 R20, [R160+0x7000] ;  /* 0x00700000a014783b */ /* 0x000f620000004200 */
[----:B------:R-:W2:Y:S04]  /*5290*/  MUFU.EX2 R66, R66 ;  /* 0x0000004200427308 */ /* 0x000ea80000000800 */
        /* <DEDUP_REMOVED lines=15> */
[-C--:B------:R-:W-:Y:S01]  /*5390*/  FFMA.FTZ R106, R193, R57.reuse, -R46 ;  /* 0x00000039c16a7223 */ /* 0x080fe2000001082e */
[-CC-:B------:R-:W-:Y:S01]  /*53a0*/  FFMA.FTZ R115, R155, R57.reuse, -R34.reuse ;  /* 0x000000399b737223 */ /* 0x180fe20000010822 */
[-CC-:B------:R-:W-:Y:S01]  /*53b0*/  FFMA.FTZ R108, R157, R57.reuse, -R34.reuse ;  /* 0x000000399d6c7223 */ /* 0x180fe20000010822 */
[-CC-:B------:R-:W-:Y:S01]  /*53c0*/  FFMA.FTZ R111, R159, R57.reuse, -R34.reuse ;  /* 0x000000399f6f7223 */ /* 0x180fe20000010822 */
[----:B------:R-:W-:Y:S01]  /*53d0*/  HMMA.16816.F32 R96, R8, R24, R96 ;  /* 0x000000180860723c */ /* 0x000fe20000001860 */
[-C--:B------:R-:W-:Y:S01]  /*53e0*/  FFMA.FTZ R104, R189, R57.reuse, -R34 ;  /* 0x00000039bd687223 */ /* 0x080fe20000010822 */
[----:B------:R-:W-:-:S06]  /*53f0*/  FFMA.FTZ R195, R195, R57, -R46 ;  /* 0x00000039c3c37223 */ /* 0x000fcc000001082e */
        /* <DEDUP_REMOVED lines=20> */
[----:B------:R-:W-:Y:S01]  /*5540*/  HMMA.16816.F32 R72, R8, R12, R72 ;  /* 0x0000000c0848723c */ /* 0x000fe20000001848 */
[-CC-:B------:R-:W-:Y:S01]  /*5550*/  FFMA.FTZ R12, R141, R57.reuse, -R34.reuse ;  /* 0x000000398d0c7223 */ /* 0x180fe20000010822 */
[----:B------:R-:W-:-:S03]  /*5560*/  FFMA.FTZ R141, R145, R57, -R34 ;  /* 0x00000039918d7223 */ /* 0x000fc60000010822 */
[----:B------:R2:W-:Y:S03]  /*5570*/  MUFU.EX2 R145, R12 ;  /* 0x0000000c00917308 */ /* 0x0005e60000000800 */
[----:B------:R-:W-:Y:S01]  /*5580*/  HMMA.16816.F32 R68, R8, R14, R68 ;  /* 0x0000000e0844723c */ /* 0x000fe20000001844 */
[-CC-:B------:R-:W-:Y:S01]  /*5590*/  FFMA.FTZ R114, R151, R57.reuse, -R46.reuse ;  /* 0x0000003997727223 */ /* 0x180fe2000001082e */
[-C--:B------:R-:W-:Y:S01]  /*55a0*/  FFMA.FTZ R112, R143, R57.reuse, -R46 ;  /* 0x000000398f707223 */ /* 0x080fe2000001082e */
[-CC-:B------:R-:W-:Y:S01]  /*55b0*/  FFMA.FTZ R118, R139, R57.reuse, -R34.reuse ;  /* 0x000000398b767223 */ /* 0x180fe20000010822 */
[-C--:B------:R-:W-:Y:S01]  /*55c0*/  FFMA.FTZ R116, R153, R57.reuse, -R34 ;  /* 0x0000003999747223 */ /* 0x080fe20000010822 */
[----:B------:R-:W-:-:S03]  /*55d0*/  FFMA.FTZ R149, R149, R57, -R46 ;  /* 0x0000003995957223 */ /* 0x000fc6000001082e */
[----:B------:R-:W-:Y:S01]  /*55e0*/  HMMA.16816.F32 R96, R8, R24, R96 ;  /* 0x000000180860723c */ /* 0x000fe20000001860 */
[----:B--2---:R-:W2:Y:S01]  /*55f0*/  LDSM.16.MT88.4 R12, [R102+0x8000] ;  /* 0x00800000660c783b */ /* 0x004ea20000004200 */
        /* <DEDUP_REMOVED lines=18> */
[----:B------:R-:W-:Y:S01]  /*5720*/  HMMA.16816.F32 R76, R8, R18, R76 ;  /* 0x00000012084c723c */ /* 0x000fe2000000184c */
[----:B------:R-:W1:Y:S01]  /*5730*/  LDSM.16.MT88.4 R16, [R103+0x8800] ;  /* 0x008800006710783b */ /* 0x000e620000004200 */
[-C--:B------:R-:W-:Y:S01]  /*5740*/  FFMA.FTZ R126, R119, R57.reuse, -R34 ;  /* 0x00000039777e7223 */ /* 0x080fe20000010822 */
[----:B------:R-:W-:-:S05]  /*5750*/  FFMA.FTZ R122, R125, R57, -R46 ;  /* 0x000000397d7a7223 */ /* 0x000fca000001082e */
[C---:B------:R-:W-:Y:S01]  /*5760*/  HMMA.16816.F32 R72, R8.reuse, R12, R72 ;  /* 0x0000000c0848723c */ /* 0x040fe20000001848 */
[-CC-:B------:R-:W-:Y:S01]  /*5770*/  FFMA.FTZ R12, R123, R57.reuse, -R46.reuse ;  /* 0x000000397b0c7223 */ /* 0x180fe2000001082e */
[-C--:B------:R-:W-:Y:S01]  /*5780*/  FFMA.FTZ R120, R121, R57.reuse, -R46 ;  /* 0x0000003979787223 */ /* 0x080fe2000001082e */
[-CC-:B------:R-:W-:Y:S01]  /*5790*/  FFMA.FTZ R123, R117, R57.reuse, -R34.reuse ;  /* 0x00000039757b7223 */ /* 0x180fe20000010822 */
[-CC-:B------:R-:W-:Y:S01]  /*57a0*/  FFMA.FTZ R124, R129, R57.reuse, -R34.reuse ;  /* 0x00000039817c7223 */ /* 0x180fe20000010822 */
[-C--:B------:R-:W-:Y:S01]  /*57b0*/  FFMA.FTZ R119, R127, R57.reuse, -R34 ;  /* 0x000000397f777223 */ /* 0x080fe20000010822 */
[----:B------:R2:W-:Y:S02]  /*57c0*/  MUFU.EX2 R121, R12 ;  /* 0x0000000c00797308 */ /* 0x0005e40000000800 */
[----:B------:R-:W-:Y:S01]  /*57d0*/  HMMA.16816.F32 R96, R8, R24, R96 ;  /* 0x000000180860723c */ /* 0x000fe20000001860 */
[----:B------:R-:W-:-:S07]  /*57e0*/  FFMA.FTZ R131, R131, R57, -R46 ;  /* 0x0000003983837223 */ /* 0x000fce000001082e */
[C---:B------:R-:W-:Y:S01]  /*57f0*/  HMMA.16816.F32 R92, R8.reuse, R26, R92 ;  /* 0x0000001a085c723c */ /* 0x040fe2000000185c */
[----:B------:R-:W3:Y:S01]  /*5800*/  LDSM.16.MT88.4 R24, [R164+0x8800] ;  /* 0x00880000a418783b */ /* 0x000ee20000004200 */
[----:B------:R-:W4:Y:S06]  /*5810*/  MUFU.EX2 R122, R122 ;  /* 0x0000007a007a7308 */ /* 0x000f2c0000000800 */
[C---:B-----5:R-:W-:Y:S01]  /*5820*/  HMMA.16816.F32 R88, R8.reuse, R20, R88 ;  /* 0x000000140858723c */ /* 0x060fe20000001858 */
[----:B------:R-:W-:Y:S07]  /*5830*/  MUFU.EX2 R120, R120 ;  /* 0x0000007800787308 */ /* 0x000fee0000000800 */
[C---:B------:R-:W-:Y:S01]  /*5840*/  HMMA.16816.F32 R84, R8.reuse, R22, R84 ;  /* 0x000000160854723c */ /* 0x040fe20000001854 */
[----:B------:R-:W5:Y:S01]  /*5850*/  LDSM.16.MT88.4 R20, [R160+0x8800] ;  /* 0x00880000a014783b */ /* 0x000f620000004200 */
[----:B------:R-:W1:Y:S06]  /*5860*/  MUFU.EX2 R117, R131 ;  /* 0x0000008300757308 */ /* 0x000e6c0000000800 */
[----:B------:R-:W-:Y:S01]  /*5870*/  HMMA.16816.F32 R68, R8, R14, R68 ;  /* 0x0000000e0844723c */ /* 0x000fe20000001844 */
[----:B--2---:R-:W2:Y:S01]  /*5880*/  LDSM.16.MT88.4 R12, [R102+0x8800] ;  /* 0x00880000660c783b */ /* 0x004ea20000004200 */
[----:B------:R-:W-:Y:S04]  /*5890*/  MUFU.EX2 R123, R123 ;  /* 0x0000007b007b7308 */ /* 0x000fe80000000800 */
[----:B------:R-:W3:Y:S04]  /*58a0*/  MUFU.EX2 R126, R126 ;  /* 0x0000007e007e7308 */ /* 0x000ee80000000800 */
[----:B------:R-:W-:Y:S04]  /*58b0*/  MUFU.EX2 R124, R124 ;  /* 0x0000007c007c7308 */ /* 0x000fe80000000800 */
[----:B------:R-:W5:Y:S01]  /*58c0*/  MUFU.EX2 R119, R119 ;  /* 0x0000007700777308 */ /* 0x000f620000000800 */
[----:B----4-:R-:W-:-:S02]  /*58d0*/  F2FP.F16.F32.PACK_AB R8, R121, R122 ;  /* 0x0000007a7908723e */ /* 0x010fc400000000ff */
[----:B-1----:R-:W-:Y:S02]  /*58e0*/  F2FP.F16.F32.PACK_AB R10, R117, R120 ;  /* 0x00000078750a723e */ /* 0x002fe400000000ff */
[----:B---3--:R-:W-:Y:S02]  /*58f0*/  F2FP.F16.F32.PACK_AB R9, R126, R123 ;  /* 0x0000007b7e09723e */ /* 0x008fe400000000ff */
[----:B-----5:R-:W-:-:S07]  /*5900*/  F2FP.F16.F32.PACK_AB R11, R119, R124 ;  /* 0x0000007c770b723e */ /* 0x020fce00000000ff */
[C---:B------:R-:W-:Y:S08]  /*5910*/  HMMA.16816.F32 R80, R8.reuse, R16, R80 ;  /* 0x000000100850723c */ /* 0x040ff00000001850 */
[----:B------:R-:W-:Y:S01]  /*5920*/  HMMA.16816.F32 R76, R8, R18, R76 ;  /* 0x00000012084c723c */ /* 0x000fe2000000184c */
[----:B------:R-:W1:Y:S01]  /*5930*/  LDSM.16.MT88.4 R16, [R164+0x9000] ;  /* 0x00900000a410783b */ /* 0x000e620000004200 */
[-CC-:B------:R-:W-:Y:S01]  /*5940*/  FFMA.FTZ R128, R47, R57.reuse, -R34.reuse ;  /* 0x000000392f807223 */ /* 0x180fe20000010822 */
[-CC-:B------:R-:W-:Y:S01]  /*5950*/  FFMA.FTZ R45, R45, R57.reuse, -R34.reuse ;  /* 0x000000392d2d7223 */ /* 0x180fe20000010822 */
[----:B------:R-:W-:-:S04]  /*5960*/  FFMA.FTZ R55, R55, R57, -R34 ;  /* 0x0000003937377223 */ /* 0x000fc80000010822 */
[----:B------:R-:W-:Y:S01]  /*5970*/  HMMA.16816.F32 R96, R8, R24, R96 ;  /* 0x000000180860723c */ /* 0x000fe20000001860 */
[-CC-:B------:R-:W-:Y:S01]  /*5980*/  FFMA.FTZ R24, R53, R57.reuse, -R46.reuse ;  /* 0x0000003935187223 */ /* 0x180fe2000001082e */
[----:B------:R-:W-:-:S06]  /*5990*/  FFMA.FTZ R25, R51, R57, -R46 ;  /* 0x0000003933197223 */ /* 0x000fcc000001082e */
[C---:B------:R-:W-:Y:S01]  /*59a0*/  HMMA.16816.F32 R92, R8.reuse, R26, R92 ;  /* 0x0000001a085c723c */ /* 0x040fe2000000185c */
[-CC-:B------:R-:W-:Y:S01]  /*59b0*/  FFMA.FTZ R26, R67, R57.reuse, -R46.reuse ;  /* 0x00000039431a7223 */ /* 0x180fe2000001082e */
[-C--:B------:R-:W-:Y:S01]  /*59c0*/  FFMA.FTZ R27, R59, R57.reuse, -R46 ;  /* 0x000000393b1b7223 */ /* 0x080fe2000001082e */
[----:B------:R-:W-:Y:S05]  /*59d0*/  MUFU.EX2 R24, R24 ;  /* 0x0000001800187308 */ /* 0x000fea0000000800 */
[C---:B------:R-:W-:Y:S01]  /*59e0*/  HMMA.16816.F32 R88, R8.reuse, R20, R88 ;  /* 0x000000140858723c */ /* 0x040fe20000001858 */
[----:B------:R-:W-:Y:S07]  /*59f0*/  MUFU.EX2 R26, R26 ;  /* 0x0000001a001a7308 */ /* 0x000fee0000000800 */
[C---:B------:R-:W-:Y:S01]  /*5a00*/  HMMA.16816.F32 R84, R8.reuse, R22, R84 ;  /* 0x000000160854723c */ /* 0x040fe20000001854 */
[----:B------:R-:W-:Y:S01]  /*5a10*/  LDSM.16.MT88.4 R20, [R103+0x9000] ;  /* 0x009000006714783b */ /* 0x000fe20000004200 */
[----:B------:R-:W-:Y:S06]  /*5a20*/  MUFU.EX2 R27, R27 ;  /* 0x0000001b001b7308 */ /* 0x000fec0000000800 */
[C---:B--2---:R-:W-:Y:S01]  /*5a30*/  HMMA.16816.F32 R72, R8.reuse, R12, R72 ;  /* 0x0000000c0848723c */ /* 0x044fe20000001848 */
[----:B------:R-:W2:Y:S07]  /*5a40*/  MUFU.EX2 R25, R25 ;  /* 0x0000001900197308 */ /* 0x000eae0000000800 */
[----:B------:R-:W-:Y:S01]  /*5a50*/  HMMA.16816.F32 R68, R8, R14, R68 ;  /* 0x0000000e0844723c */ /* 0x000fe20000001844 */
[----:B------:R-:W-:Y:S01]  /*5a60*/  FFMA.FTZ R8, R49, R57, -R34 ;  /* 0x0000003931087223 */ /* 0x000fe20000010822 */
[----:B------:R-:W3:Y:S01]  /*5a70*/  LDSM.16.MT88.4 R12, [R160+0x9000] ;  /* 0x00900000a00c783b */ /* 0x000ee20000004200 */
[----:B------:R-:W-:Y:S01]  /*5a80*/  FADD.FTZ R10, R65, R60 ;  /* 0x0000003c410a7221 */ /* 0x000fe20000010000 */
[----:B------:R-:W-:Y:S04]  /*5a90*/  MUFU.EX2 R128, R128 ;  /* 0x0000008000807308 */ /* 0x000fe80000000800 */
[----:B------:R4:W5:Y:S04]  /*5aa0*/  MUFU.EX2 R47, R8 ;  /* 0x00000008002f7308 */ /* 0x0009680000000800 */
[----:B------:R-:W-:Y:S04]  /*5ab0*/  MUFU.EX2 R45, R45 ;  /* 0x0000002d002d7308 */ /* 0x000fe80000000800 */
[----:B------:R-:W1:Y:S01]  /*5ac0*/  MUFU.EX2 R60, R55 ;  /* 0x00000037003c7308 */ /* 0x000e620000000800 */
[----:B------:R-:W-:Y:S01]  /*5ad0*/  FADD.FTZ R49, R63, R10 ;  /* 0x0000000a3f317221 */ /* 0x000fe20000010000 */
[----:B--2---:R-:W-:-:S02]  /*5ae0*/  F2FP.F16.F32.PACK_AB R10, R25, R24 ;  /* 0x00000018190a723e */ /* 0x004fc400000000ff */
[----:B----4-:R-:W-:Y:S02]  /*5af0*/  F2FP.F16.F32.PACK_AB R8, R27, R26 ;  /* 0x0000001a1b08723e */ /* 0x010fe400000000ff */
[----:B-----5:R-:W-:Y:S02]  /*5b00*/  F2FP.F16.F32.PACK_AB R9, R128, R47 ;  /* 0x0000002f8009723e */ /* 0x020fe400000000ff */
[----:B-1----:R-:W-:Y:S01]  /*5b10*/  F2FP.F16.F32.PACK_AB R11, R60, R45 ;  /* 0x0000002d3c0b723e */ /* 0x002fe200000000ff */
[----:B------:R-:W-:-:S06]  /*5b20*/  FADD.FTZ R61, R61, R58 ;  /* 0x0000003a3d3d7221 */ /* 0x000fcc0000010000 */
        /* <DEDUP_REMOVED lines=12> */
[----:B------:R-:W2:Y:S01]  /*5bf0*/  LDSM.16.MT88.4 R12, [R164+0x9800] ;  /* 0x00980000a40c783b */ /* 0x000ea20000004200 */
[----:B------:R-:W-:-:S06]  /*5c00*/  FADD.FTZ R48, R48, R41 ;  /* 0x0000002930307221 */ /* 0x000fcc0000010000 */
[----:B------:R-:W-:Y:S01]  /*5c10*/  HMMA.16816.F32 R80, R8, R20, R80 ;  /* 0x000000140850723c */ /* 0x000fe20000001850 */
[----:B------:R-:W-:Y:S01]  /*5c20*/  FADD.FTZ R20, R42, R35 ;  /* 0x000000232a147221 */ /* 0x000fe20000010000 */
[----:B------:R-:W-:-:S03]  /*5c30*/  FADD.FTZ R48, R7, R48 ;  /* 0x0000003007307221 */ /* 0x000fc60000010000 */
[----:B------:R-:W-:Y:S01]  /*5c40*/  FADD.FTZ R20, R5, R20 ;  /* 0x0000001405147221 */ /* 0x000fe20000010000 */
[----:B------:R-:W-:-:S03]  /*5c50*/  FADD.FTZ R109, R109, R48 ;  /* 0x000000306d6d7221 */ /* 0x000fc60000010000 */
[----:B------:R-:W-:Y:S01]  /*5c60*/  FADD.FTZ R107, R107, R20 ;  /* 0x000000146b6b7221 */ /* 0x000fe20000010000 */
[-CC-:B------:R-:W-:Y:S01]  /*5c70*/  FFMA.FTZ R33, R33, R57.reuse, -R46.reuse ;  /* 0x0000003921217223 */ /* 0x180fe2000001082e */
[-CC-:B------:R-:W-:Y:S01]  /*5c80*/  FFMA.FTZ R40, R40, R57.reuse, -R46.reuse ;  /* 0x0000003928287223 */ /* 0x180fe2000001082e */
[-CC-:B------:R-:W-:Y:S01]  /*5c90*/  FFMA.FTZ R31, R31, R57.reuse, -R46.reuse ;  /* 0x000000391f1f7223 */ /* 0x180fe2000001082e */
[-C--:B------:R-:W-:Y:S01]  /*5ca0*/  FFMA.FTZ R196, R44, R57.reuse, -R46 ;  /* 0x000000392cc47223 */ /* 0x080fe2000001082e */
[-CC-:B------:R-:W-:Y:S01]  /*5cb0*/  FFMA.FTZ R7, R30, R57.reuse, -R34.reuse ;  /* 0x000000391e077223 */ /* 0x180fe20000010822 */
[-CC-:B------:R-:W-:Y:S01]  /*5cc0*/  FFMA.FTZ R28, R28, R57.reuse, -R34.reuse ;  /* 0x000000391c1c7223 */ /* 0x180fe20000010822 */
[----:B------:R-:W-:Y:S01]  /*5cd0*/  FADD.FTZ R100, R100, R109 ;  /* 0x0000006d64647221 */ /* 0x000fe20000010000 */
[----:B------:R-:W-:Y:S01]  /*5ce0*/  FADD.FTZ R64, R64, R107 ;  /* 0x0000006b40407221 */ /* 0x000fe20000010000 */
        /* <DEDUP_REMOVED lines=13> */
[----:B------:R2:W2:Y:S04]  /*5dc0*/  MUFU.EX2 R30, R29 ;  /* 0x0000001d001e7308 */ /* 0x0004a80000000800 */
        /* <DEDUP_REMOVED lines=46> */
[----:B------:R-:W-:Y:S01]  /*60b0*/  ISETP.GT.U32.AND P1, PT, R6, R173, PT ;  /* 0x000000ad0600720c */ /* 0x000fe20003f24070 */
        /* <DEDUP_REMOVED lines=54> */
[----:B------:R-:W2:Y:S07]  /*6420*/  LD.E.64 R8, desc[UR4][R2.64+0x40] ;  /* 0x0000400402087980 */ /* 0x000eae000c101b00 */
        /* <DEDUP_REMOVED lines=27> */
.L_x_12882:
        /* <DEDUP_REMOVED lines=8> */
.L_x_12883:
[----:B------:R-:W-:Y:S05]  /*6660*/  BSYNC.RECONVERGENT B0 ;  /* 0x0000000000007941 */ /* 0x000fea0003800200 */
.L_x_12881:
[C---:B------:R-:W-:Y:S01]  /*6670*/  IMAD.SHL.U32 R5, R38.reuse, 0x20, RZ ;  /* 0x0000002026057824 */ /* 0x040fe200078e00ff */
[----:B------:R-:W-:Y:S01]  /*6680*/  SHF.L.U64.HI R4, R38, 0x5, R39 ;  /* 0x0000000526047819 */ /* 0x000fe20000010227 */
[----:B------:R-:W-:Y:S01]  /*6690*/  @!PT LDS RZ, [RZ] ;  /* 0x00000000fffff984 */ /* 0x000fe20000000800 */
[----:B------:R-:W-:Y:S01]  /*66a0*/  @!PT LDS RZ, [RZ] ;  /* 0x00000000fffff984 */ /* 0x000fe20000000800 */
[----:B------:R-:W-:Y:S01]  /*66b0*/  @!PT LDS RZ, [RZ] ;  /* 0x00000000fffff984 */ /* 0x000fe20000000800 */
[----:B------:R-:W-:Y:S01]  /*66c0*/  LDGSTS.E.BYPASS.LTC128B.128 [R181+0x6000], desc[UR4][R176.64] ;  /* 0x06000000b0b57fae */ /* 0x000fe2000b981a04 */
[----:B------:R-:W-:Y:S01]  /*66d0*/  IMAD R100, R132, 0x80, R37 ;  /* 0x0000008084647824 */ /* 0x000fe200078e0225 */
[----:B------:R-:W-:Y:S01]  /*66e0*/  BSSY.RECONVERGENT B1, `(.L_x_12884) ;  /* 0x0000208000017945 */ /* 0x000fe20003800200 */
[----:B------:R-:W-:Y:S02]  /*66f0*/  IADD3 R10, P1, PT, R5, R176, RZ ;  /* 0x000000b0050a7210 */ /* 0x000fe40007f3e0ff */
[----:B------:R-:W-:Y:S02]  /*6700*/  VIADD R101, R100, 0xffffff00 ;  /* 0xffffff0064657836 */ /* 0x000fe40000000000 */
[----:B------:R-:W-:Y:S01]  /*6710*/  IADD3 R8, P2, PT, R10, R5, RZ ;  /* 0x000000050a087210 */ /* 0x000fe20007f5e0ff */
[----:B------:R-:W-:-:S02]  /*6720*/  IMAD.X R11, R4, 0x1, R177, P1 ;  /* 0x00000001040b7824 */ /* 0x000fc400008e06b1 */
[----:B------:R-:W-:Y:S02]  /*6730*/  ISETP.GE.AND P4, PT, R101, R185, PT ;  /* 0x000000b96500720c */ /* 0x000fe40003f86270 */
[-C--:B------:R-:W-:Y:S01]  /*6740*/  IADD3 R12, P1, PT, R8, R5.reuse, RZ ;  /* 0x00000005080c7210 */ /* 0x080fe20007f3e0ff */
[--C-:B------:R-:W-:Y:S01]  /*6750*/  IMAD.X R9, R11, 0x1, R4.reuse, P2 ;  /* 0x000000010b097824 */ /* 0x100fe200010e0604 */
[----:B------:R-:W-:Y:S02]  /*6760*/  LDGSTS.E.BYPASS.LTC128B.128 [R181+0x6800], desc[UR4][R10.64] ;  /* 0x068000000ab57fae */ /* 0x000fe4000b981a04 */
[-C--:B------:R-:W-:Y:S01]  /*6770*/  IADD3 R6, P2, PT, R12, R5.reuse, RZ ;  /* 0x000000050c067210 */ /* 0x080fe20007f5e0ff */
[--C-:B------:R-:W-:Y:S01]  /*6780*/  IMAD.X R13, R9, 0x1, R4.reuse, P1 ;  /* 0x00000001090d7824 */ /* 0x100fe200008e0604 */
[----:B------:R1:W-:Y:S02]  /*6790*/  LDGSTS.E.BYPASS.LTC128B.128 [R181+0x7000], desc[UR4][R8.64] ;  /* 0x0700000008b57fae */ /* 0x0003e4000b981a04 */
[-C--:B------:R-:W-:Y:S01]  /*67a0*/  IADD3 R14, P1, PT, R6, R5.reuse, RZ ;  /* 0x00000005060e7210 */ /* 0x080fe20007f3e0ff */
[--C-:B------:R-:W-:Y:S01]  /*67b0*/  IMAD.X R7, R13, 0x1, R4.reuse, P2 ;  /* 0x000000010d077824 */ /* 0x100fe200010e0604 */
[----:B------:R-:W-:Y:S02]  /*67c0*/  LDGSTS.E.BYPASS.LTC128B.128 [R181+0x7800], desc[UR4][R12.64] ;  /* 0x078000000cb57fae */ /* 0x000fe4000b981a04 */
[-C--:B------:R-:W-:Y:S01]  /*67d0*/  IADD3 R20, P2, PT, R14, R5.reuse, RZ ;  /* 0x000000050e147210 */ /* 0x080fe20007f5e0ff */
[--C-:B------:R-:W-:Y:S01]  /*67e0*/  IMAD.X R15, R7, 0x1, R4.reuse, P1 ;  /* 0x00000001070f7824 */ /* 0x100fe200008e0604 */
[----:B------:R-:W-:Y:S02]  /*67f0*/  LDGSTS.E.BYPASS.LTC128B.128 [R181+0x8000], desc[UR4][R6.64] ;  /* 0x0800000006b57fae */ /* 0x000fe4000b981a04 */
[----:B------:R-:W-:Y:S01]  /*6800*/  IADD3 R22, P1, PT, R20, R5, RZ ;  /* 0x0000000514167210 */ /* 0x000fe20007f3e0ff */
[----:B------:R-:W-:Y:S01]  /*6810*/  IMAD.X R21, R15, 0x1, R4, P2 ;  /* 0x000000010f157824 */ /* 0x000fe200010e0604 */
[----:B------:R2:W-:Y:S01]  /*6820*/  LDGSTS.E.BYPASS.LTC128B.128 [R181+0x8800], desc[UR4][R14.64] ;  /* 0x088000000eb57fae */ /* 0x0005e2000b981a04 */
[----:B------:R-:W-:-:S02]  /*6830*/  ISETP.GT.AND P2, PT, R133, R101, PT ;  /* 0x000000658500720c */ /* 0x000fc40003f44270 */
[----:B------:R-:W-:Y:S01]  /*6840*/  IMAD.X R23, R21, 0x1, R4, P1 ;  /* 0x0000000115177824 */ /* 0x000fe200008e0604 */
[----:B------:R-:W-:Y:S01]  /*6850*/  LDGSTS.E.BYPASS.LTC128B.128 [R181+0x9000], desc[UR4][R20.64] ;  /* 0x0900000014b57fae */ /* 0x000fe2000b981a04 */
[----:B------:R-:W-:-:S03]  /*6860*/  ISETP.GE.AND P1, PT, R101, R184, PT ;  /* 0x000000b86500720c */ /* 0x000fc60003f26270 */
[----:B------:R3:W-:Y:S04]  /*6870*/  LDGSTS.E.BYPASS.LTC128B.128 [R181+0x9800], desc[UR4][R22.64] ;  /* 0x0980000016b57fae */ /* 0x0007e8000b981a04 */
[----:B------:R-:W-:Y:S04]  /*6880*/  LDSM.16.M88.4 R24, [R169] ;  /* 0x00000000a918783b */ /* 0x000fe80000000200 */
[----:B-1----:R-:W2:Y:S04]  /*6890*/  LDSM.16.M88.4 R8, [R168+0x2800] ;  /* 0x00280000a808783b */ /* 0x002ea80000000200 */
[----:B------:R-:W3:Y:S04]  /*68a0*/  LDSM.16.M88.4 R16, [R168+0x2000] ;  /* 0x00200000a810783b */ /* 0x000ee80000000200 */
[----:B------:R-:W1:Y:S04]  /*68b0*/  LDSM.16.M88.4 R104, [R168+0x3000] ;  /* 0x00300000a868783b */ /* 0x000e680000000200 */
[----:B------:R-:W4:Y:S04]  /*68c0*/  LDSM.16.M88.4 R60, [R168+0x3800] ;  /* 0x00380000a83c783b */ /* 0x000f280000000200 */
[----:B------:R-:W5:Y:S04]  /*68d0*/  LDSM.16.M88.4 R52, [R168+0x4000] ;  /* 0x00400000a834783b */ /* 0x000f680000000200 */
[----:B------:R-:W5:Y:S04]  /*68e0*/  LDSM.16.M88.4 R44, [R168+0x4800] ;  /* 0x00480000a82c783b */ /* 0x000f680000000200 */
[----:B------:R-:W5:Y:S04]  /*68f0*/  LDSM.16.M88.4 R32, [R168+0x5000] ;  /* 0x00500000a820783b */ /* 0x000f680000000200 */
[----:B------:R-:W5:Y:S04]  /*6900*/  LDSM.16.M88.4 R124, [R168+0x5800] ;  /* 0x00580000a87c783b */ /* 0x000f680000000200 */
[----:B------:R-:W-:Y:S04]  /*6910*/  LDSM.16.M88.4 R116, [R167] ;  /* 0x00000000a774783b */ /* 0x000fe80000000200 */
[----:B------:R-:W5:Y:S01]  /*6920*/  LDSM.16.M88.4 R112, [R163+0x2800] ;  /* 0x00280000a370783b */ /* 0x000f620000000200 */
[C---:B--2---:R-:W-:Y:S03]  /*6930*/  HMMA.16816.F32 R12, R24.reuse, R8, RZ ;  /* 0x00000008180c723c */ /* 0x044fe600000018ff */
[----:B------:R-:W2:Y:S04]  /*6940*/  LDSM.16.M88.4 R108, [R163+0x3000] ;  /* 0x00300000a36c783b */ /* 0x000ea80000000200 */
[----:B------:R-:W2:Y:S01]  /*6950*/  LDSM.16.M88.4 R120, [R163+0x2000] ;  /* 0x00200000a378783b */ /* 0x000ea20000000200 */
[C---:B------:R-:W-:Y:S03]  /*6960*/  HMMA.16816.F32 R8, R24.reuse, R10, RZ ;  /* 0x0000000a1808723c */ /* 0x040fe600000018ff */
[----:B------:R-:W-:Y:S04]  /*6970*/  LDSM.16.M88.4 R128, [R163+0x3800] ;  /* 0x00380000a380783b */ /* 0x000fe80000000200 */
[----:B------:R-:W0:Y:S01]  /*6980*/  LDGDEPBAR ;  /* 0x00000000000079af */ /* 0x000e220000000000 */
[C---:B---3--:R-:W-:Y:S08]  /*6990*/  HMMA.16816.F32 R20, R24.reuse, R16, RZ ;  /* 0x000000101814723c */ /* 0x048ff000000018ff */
[C---:B-1----:R-:W-:Y:S08]  /*69a0*/  HMMA.16816.F32 R4, R24.reuse, R104, RZ ;  /* 0x000000681804723c */ /* 0x042ff000000018ff */
[C---:B----4-:R-:W-:Y:S08]  /*69b0*/  HMMA.16816.F32 R64, R24.reuse, R60, RZ ;  /* 0x0000003c1840723c */ /* 0x050ff000000018ff */
        /* <DEDUP_REMOVED lines=19> */
[C---:B-1----:R-:W-:Y:S08]  /*6af0*/  HMMA.16816.F32 R56, R116.reuse, R124, R56 ;  /* 0x0000007c7438723c */ /* 0x042ff00000001838 */
[C---:B------:R-:W-:Y:S01]  /*6b00*/  HMMA.16816.F32 R52, R116.reuse, R126, R52 ;  /* 0x0000007e7434723c */ /* 0x040fe20000001834 */
[----:B------:R-:W-:Y:S07]  /*6b10*/  LDSM.16.M88.4 R124, [R166] ;  /* 0x00000000a67c783b */ /* 0x000fee0000000200 */
[C---:B---3--:R-:W-:Y:S08]  /*6b20*/  HMMA.16816.F32 R48, R116.reuse, R112, R48 ;  /* 0x000000707430723c */ /* 0x048ff00000001830 */
[C---:B------:R-:W-:Y:S01]  /*6b30*/  HMMA.16816.F32 R44, R116.reuse, R114, R44 ;  /* 0x00000072742c723c */ /* 0x040fe2000000182c */
[----:B------:R-:W1:Y:S07]  /*6b40*/  LDSM.16.M88.4 R112, [R162+0x2000] ;  /* 0x00200000a270783b */ /* 0x000e6e0000000200 */
[C---:B------:R-:W-:Y:S01]  /*6b50*/  HMMA.16816.F32 R16, R116.reuse, R122, R16 ;  /* 0x0000007a7410723c */ /* 0x040fe20000001810 */
[----:B------:R-:W3:Y:S07]  /*6b60*/  LDSM.16.M88.4 R120, [R163+0x5800] ;  /* 0x00580000a378783b */ /* 0x000eee0000000200 */
[C---:B--2---:R-:W-:Y:S08]  /*6b70*/  HMMA.16816.F32 R40, R116.reuse, R108, R40 ;  /* 0x0000006c7428723c */ /* 0x044ff00000001828 */
[C---:B------:R-:W-:Y:S01]  /*6b80*/  HMMA.16816.F32 R32, R116.reuse, R110, R32 ;  /* 0x0000006e7420723c */ /* 0x040fe20000001820 */
[----:B------:R-:W2:Y:S07]  /*6b90*/  LDSM.16.M88.4 R108, [R162+0x2800] ;  /* 0x00280000a26c783b */ /* 0x000eae0000000200 */
[C---:B------:R-:W-:Y:S08]  /*6ba0*/  HMMA.16816.F32 R64, R116.reuse, R128, R64 ;  /* 0x000000807440723c */ /* 0x040ff00000001840 */
[----:B------:R-:W-:Y:S01]  /*6bb0*/  HMMA.16816.F32 R60, R116, R130, R60 ;  /* 0x00000082743c723c */ /* 0x000fe2000000183c */
[----:B------:R-:W4:Y:S07]  /*6bc0*/  LDSM.16.M88.4 R128, [R162+0x3000] ;  /* 0x00300000a280783b */ /* 0x000f2e0000000200 */
[C---:B-1----:R-:W-:Y:S08]  /*6bd0*/  HMMA.16816.F32 R20, R124.reuse, R112, R20 ;  /* 0x000000707c14723c */ /* 0x042ff00000001814 */
[----:B------:R-:W-:Y:S01]  /*6be0*/  HMMA.16816.F32 R16, R124, R114, R16 ;  /* 0x000000727c10723c */ /* 0x000fe20000001810 */
[----:B------:R-:W1:Y:S07]  /*6bf0*/  LDSM.16.M88.4 R112, [R162+0x4800] ;  /* 0x00480000a270783b */ /* 0x000e6e0000000200 */
[C---:B---3--:R-:W-:Y:S08]  /*6c00*/  HMMA.16816.F32 R28, R116.reuse, R120, R28 ;  /* 0x00000078741c723c */ /* 0x048ff0000000181c */
[----:B------:R-:W-:Y:S01]  /*6c10*/  HMMA.16816.F32 R24, R116, R122, R24 ;  /* 0x0000007a7418723c */ /* 0x000fe20000001818 */
[----:B------:R-:W3:Y:S04]  /*6c20*/  LDSM.16.M88.4 R120, [R162+0x3800] ;  /* 0x00380000a278783b */ /* 0x000ee80000000200 */
[----:B------:R-:W5:Y:S03]  /*6c30*/  LDSM.16.M88.4 R116, [R162+0x4000] ;  /* 0x00400000a274783b */ /* 0x000f660000000200 */
[C---:B--2---:R-:W-:Y:S08]  /*6c40*/  HMMA.16816.F32 R12, R124.reuse, R108, R12 ;  /* 0x0000006c7c0c723c */ /* 0x044ff0000000180c */
[C---:B------:R-:W-:Y:S01]  /*6c50*/  HMMA.16816.F32 R8, R124.reuse, R110, R8 ;  /* 0x0000006e7c08723c */ /* 0x040fe20000001808 */
[----:B------:R-:W2:Y:S07]  /*6c60*/  LDSM.16.M88.4 R108, [R162+0x5000] ;  /* 0x00500000a26c783b */ /* 0x000eae0000000200 */
[C---:B----4-:R-:W-:Y:S08]  /*6c70*/  HMMA.16816.F32 R104, R124.reuse, R130, R104 ;  /* 0x000000827c68723c */ /* 0x050ff00000001868 */
[C---:B-1----:R-:W-:Y:S08]  /*6c80*/  HMMA.16816.F32 R48, R124.reuse, R112, R48 ;  /* 0x000000707c30723c */ /* 0x042ff00000001830 */
[C---:B------:R-:W-:Y:S01]  /*6c90*/  HMMA.16816.F32 R44, R124.reuse, R114, R44 ;  /* 0x000000727c2c723c */ /* 0x040fe2000000182c */
[----:B------:R-:W1:Y:S07]  /*6ca0*/  LDSM.16.M88.4 R112, [R162+0x5800] ;  /* 0x00580000a270783b */ /* 0x000e6e0000000200 */
[C---:B---3--:R-:W-:Y:S08]  /*6cb0*/  HMMA.16816.F32 R64, R124.reuse, R120, R64 ;  /* 0x000000787c40723c */ /* 0x048ff00000001840 */
[C---:B------:R-:W-:Y:S01]  /*6cc0*/  HMMA.16816.F32 R60, R124.reuse, R122, R60 ;  /* 0x0000007a7c3c723c */ /* 0x040fe2000000183c */
[----:B------:R-:W-:Y:S07]  /*6cd0*/  LDSM.16.M88.4 R120, [R165] ;  /* 0x00000000a578783b */ /* 0x000fee0000000200 */
[C---:B-----5:R-:W-:Y:S08]  /*6ce0*/  HMMA.16816.F32 R56, R124.reuse, R116, R56 ;  /* 0x000000747c38723c */ /* 0x060ff00000001838 */
        /* <DEDUP_REMOVED lines=8> */
[----:B------:R-:W-:Y:S08]  /*6d70*/  HMMA.16816.F32 R4, R124, R128, R4 ;  /* 0x000000807c04723c */ /* 0x000ff00000001804 */
[C---:B---3--:R-:W-:Y:S08]  /*6d80*/  HMMA.16816.F32 R20, R120.reuse, R116, R20 ;  /* 0x000000747814723c */ /* 0x048ff00000001814 */
[C---:B------:R-:W-:Y:S08]  /*6d90*/  HMMA.16816.F32 R16, R120.reuse, R118, R16 ;  /* 0x000000767810723c */ /* 0x040ff00000001810 */
[----:B--2---:R-:W-:Y:S01]  /*6da0*/  HMMA.16816.F32 R12, R120, R108, R12 ;  /* 0x0000006c780c723c */ /* 0x004fe2000000180c */
[----:B------:R-:W-:-:S02]  /*6db0*/  VIADD R108, R133, 0x8 ;  /* 0x00000008856c7836 */ /* 0x000fc40000000000 */
[----:B------:R-:W-:Y:S01]  /*6dc0*/  FSEL R20, R20, -INF , !P2 ;  /* 0xff80000014147808 */ /* 0x000fe20005000000 */
[----:B------:R-:W-:Y:S02]  /*6dd0*/  VIADD R109, R100, 0xffffff01 ;  /* 0xffffff01646d7836 */ /* 0x000fe40000000000 */
[----:B------:R-:W-:Y:S01]  /*6de0*/  ISETP.GT.AND P6, PT, R108, R101, PT ;  /* 0x000000656c00720c */ /* 0x000fe20003fc4270 */
[----:B------:R-:W-:Y:S01]  /*6df0*/  VIADD R101, R100, 0xffffff09 ;  /* 0xffffff0964657836 */ /* 0x000fe20000000000 */
[----:B------:R-:W-:Y:S01]  /*6e00*/  FSEL R193, R20, -INF , !P4 ;  /* 0xff80000014c17808 */ /* 0x000fe20006000000 */
[----:B------:R-:W-:Y:S01]  /*6e10*/  VIADD R20, R100, 0xffffff08 ;  /* 0xffffff0864147836 */ /* 0x000fe20000000000 */
[----:B------:R-:W-:Y:S01]  /*6e20*/  ISETP.GT.AND P3, PT, R133, R109, PT ;  /* 0x0000006d8500720c */ /* 0x000fe20003f64270 */
[----:B-1----:R-:W-:Y:S01]  /*6e30*/  HMMA.16816.F32 R104, R120, R114, R104 ;  /* 0x000000727868723c */ /* 0x002fe20000001868 */
[----:B------:R-:W-:Y:S02]  /*6e40*/  FSEL R22, R22, -INF , !P6 ;  /* 0xff80000016167808 */ /* 0x000fe40007000000 */
[----:B------:R-:W-:-:S02]  /*6e50*/  ISETP.GE.AND P5, PT, R109, R185, PT ;  /* 0x000000b96d00720c */ /* 0x000fc40003fa6270 */
[----:B------:R-:W-:Y:S02]  /*6e60*/  ISETP.GT.AND P4, PT, R108, R109, PT ;  /* 0x0000006d6c00720c */ /* 0x000fe40003f84270 */
[----:B------:R-:W-:Y:S01]  /*6e70*/  ISETP.GT.AND P6, PT, R133, R20, PT ;  /* 0x000000148500720c */ /* 0x000fe20003fc4270 */
[C---:B------:R-:W-:Y:S01]  /*6e80*/  HMMA.16816.F32 R8, R120.reuse, R110, R8 ;  /* 0x0000006e7808723c */ /* 0x040fe20000001808 */
[----:B------:R-:W-:Y:S02]  /*6e90*/  FSEL R21, R21, -INF , !P3 ;  /* 0xff80000015157808 */ /* 0x000fe40005800000 */
[----:B------:R-:W-:Y:S02]  /*6ea0*/  ISETP.GE.AND P3, PT, R20, R185, PT ;  /* 0x000000b91400720c */ /* 0x000fe40003f66270 */
[----:B------:R-:W-:Y:S02]  /*6eb0*/  FSEL R215, R21, -INF , !P5 ;  /* 0xff80000015d77808 */ /* 0x000fe40006800000 */
[----:B------:R-:W-:Y:S01]  /*6ec0*/  FSEL R221, R23, -INF , !P4 ;  /* 0xff80000017dd7808 */ /* 0x000fe20006000000 */
[----:B------:R-:W-:Y:S01]  /*6ed0*/  HMMA.16816.F32 R4, R120, R112, R4 ;  /* 0x000000707804723c */ /* 0x000fe20000001804 */
[----:B------:R-:W-:-:S02]  /*6ee0*/  FSEL R16, R16, -INF , !P6 ;  /* 0xff80000010107808 */ /* 0x000fc40007000000 */
[----:B------:R-:W-:Y:S02]  /*6ef0*/  ISETP.GT.AND P5, PT, R108, R20, PT ;  /* 0x000000146c00720c */ /* 0x000fe40003fa4270 */
[----:B------:R-:W-:Y:S02]  /*6f00*/  ISETP.GT.AND P4, PT, R133, R101, PT ;  /* 0x000000658500720c */ /* 0x000fe40003f84270 */
[----:B------:R-:W-:Y:S02]  /*6f10*/  FSEL R119, R22, -INF , !P1 ;  /* 0xff80000016777808 */ /* 0x000fe40004800000 */
[----:B------:R-:W-:Y:S01]  /*6f20*/  FSEL R115, R16, -INF , !P3 ;  /* 0xff80000010737808 */ /* 0x000fe20005800000 */
[----:B------:R-:W-:Y:S01]  /*6f30*/  VIADD R16, R100, 0xffffff10 ;  /* 0xffffff1064107836 */ /* 0x000fe20000000000 */
[----:B------:R-:W-:Y:S02]  /*6f40*/  ISETP.GE.AND P1, PT, R20, R184, PT ;  /* 0x000000b81400720c */ /* 0x000fe40003f26270 */
[----:B------:R-:W-:Y:S01]  /*6f50*/  ISETP.GE.AND P6, PT, R101, R185, PT ;  /* 0x000000b96500720c */ /* 0x000fe20003fc6270 */
[----:B------:R-:W1:Y:S01]  /*6f60*/  LDSM.16.M88.4 R20, [R161+0x3800] ;  /* 0x00380000a114783b */ /* 0x000e620000000200 */
[----:B------:R-:W-:-:S02]  /*6f70*/  FSEL R18, R18, -INF , !P5 ;  /* 0xff80000012127808 */ /* 0x000fc40006800000 */
[----:B------:R-:W-:Y:S02]  /*6f80*/  FSEL R17, R17, -INF , !P4 ;  /* 0xff80000011117808 */ /* 0x000fe40006000000 */
[----:B------:R-:W-:Y:S02]  /*6f90*/  ISETP.GE.AND P2, PT, R109, R184, PT ;  /* 0x000000b86d00720c */ /* 0x000fe40003f46270 */
[----:B------:R-:W-:Y:S02]  /*6fa0*/  FSEL R223, R18, -INF , !P1 ;  /* 0xff80000012df7808 */ /* 0x000fe40004800000 */
[----:B------:R-:W-:Y:S02]  /*6fb0*/  FSEL R217, R17, -INF , !P6 ;  /* 0xff80000011d97808 */ /* 0x000fe40007000000 */
[----:B------:R-:W-:Y:S02]  /*6fc0*/  ISETP.GT.AND P3, PT, R108, R101, PT ;  /* 0x000000656c00720c */ /* 0x000fe40003f64270 */
[----:B------:R-:W-:-:S02]  /*6fd0*/  ISETP.GT.AND P5, PT, R133, R16, PT ;  /* 0x000000108500720c */ /* 0x000fc40003fa4270 */
[C---:B------:R-:W-:Y:S02]  /*6fe0*/  ISETP.GE.AND P4, PT, R16.reuse, R185, PT ;  /* 0x000000b91000720c */ /* 0x040fe40003f86270 */
[----:B------:R-:W-:Y:S02]  /*6ff0*/  ISETP.GE.AND P1, PT, R16, R184, PT ;  /* 0x000000b81000720c */ /* 0x000fe40003f26270 */
[----:B------:R-:W-:Y:S01]  /*7000*/  ISETP.GT.AND P6, PT, R108, R16, PT ;  /* 0x000000106c00720c */ /* 0x000fe20003fc4270 */
[----:B------:R-:W-:Y:S01]  /*7010*/  VIADD R16, R100, 0xffffff11 ;  /* 0xffffff1164107836 */ /* 0x000fe20000000000 */
[----:B------:R-:W-:Y:S02]  /*7020*/  FSEL R221, R221, -INF , !P2 ;  /* 0xff800000dddd7808 */ /* 0x000fe40005000000 */
[----:B------:R-:W-:Y:S02]  /*7030*/  ISETP.GE.AND P2, PT, R101, R184, PT ;  /* 0x000000b86500720c */ /* 0x000fe40003f46270 */
[----:B------:R-:W-:-:S02]  /*7040*/  FSEL R19, R19, -INF , !P3 ;  /* 0xff80000013137808 */ /* 0x000fc40005800000 */
[----:B------:R-:W-:Y:S02]  /*7050*/  FSEL R12, R12, -INF , !P5 ;  /* 0xff8000000c0c7808 */ /* 0x000fe40006800000 */
[----:B------:R-:W-:Y:S02]  /*7060*/  ISETP.GT.AND P3, PT, R133, R16, PT ;  /* 0x000000108500720c */ /* 0x000fe40003f64270 */
[----:B------:R-:W-:Y:S02]  /*7070*/  FSEL R219, R19, -INF , !P2 ;  /* 0xff80000013db7808 */ /* 0x000fe40005000000 */
[----:B------:R-:W-:Y:S01]  /*7080*/  FSEL R19, R12, -INF , !P4 ;  /* 0xff8000000c137808 */ /* 0x000fe20006000000 */
[----:B------:R-:W-:Y:S01]  /*7090*/  VIADD R12, R100, 0xffffff18 ;  /* 0xffffff18640c7836 */ /* 0x000fe20000000000 */
[----:B------:R-:W-:Y:S02]  /*70a0*/  ISETP.GE.AND P5, PT, R16, R185, PT ;  /* 0x000000b91000720c */ /* 0x000fe40003fa6270 */
[----:B------:R-:W-:-:S02]  /*70b0*/  FSEL R14, R14, -INF , !P6 ;  /* 0xff8000000e0e7808 */ /* 0x000fc40007000000 */
[----:B------:R-:W-:Y:S01]  /*70c0*/  FSEL R13, R13, -INF , !P3 ;  /* 0xff8000000d0d7808 */ /* 0x000fe20005800000 */
[C---:B-1----:R-:W-:Y:S01]  /*70d0*/  HMMA.16816.F32 R64, R120.reuse, R20, R64 ;  /* 0x000000147840723c */ /* 0x042fe20000001840 */
[----:B------:R-:W-:Y:S01]  /*70e0*/  FSEL R111, R14, -INF , !P1 ;  /* 0xff8000000e6f7808 */ /* 0x000fe20004800000 */
[----:B------:R-:W-:Y:S01]  /*70f0*/  VIADD R20, R132, 0xfffffffe ;  /* 0xfffffffe84147836 */ /* 0x000fe20000000000 */
[----:B------:R-:W-:Y:S02]  /*7100*/  FSEL R17, R13, -INF , !P5 ;  /* 0xff8000000d117808 */ /* 0x000fe40006800000 */
[----:B------:R-:W-:Y:S02]  /*7110*/  ISETP.GT.AND P6, PT, R133, R12, PT ;  /* 0x0000000c8500720c */ /* 0x000fe40003fc4270 */
[C---:B------:R-:W-:Y:S01]  /*7120*/  ISETP.GE.AND P3, PT, R12.reuse, R185, PT ;  /* 0x000000b90c00720c */ /* 0x040fe20003f66270 */
[----:B------:R-:W-:Y:S01]  /*7130*/  HMMA.16816.F32 R60, R120, R22, R60 ;  /* 0x00000016783c723c */ /* 0x000fe2000000183c */
[----:B------:R-:W-:-:S02]  /*7140*/  ISETP.GE.AND P1, PT, R12, R184, PT ;  /* 0x000000b80c00720c */ /* 0x000fc40003f26270 */
[----:B------:R-:W-:Y:S01]  /*7150*/  ISETP.GT.AND P5, PT, R108, R12, PT ;  /* 0x0000000c6c00720c */ /* 0x000fe20003fa4270 */
[----:B------:R-:W-:Y:S01]  /*7160*/  VIADD R12, R100, 0xffffff19 ;  /* 0xffffff19640c7836 */ /* 0x000fe20000000000 */
[----:B------:R-:W-:Y:S02]  /*7170*/  ISETP.GT.AND P4, PT, R108, R16, PT ;  /* 0x000000106c00720c */ /* 0x000fe40003f84270 */
[----:B------:R-:W-:Y:S01]  /*7180*/  ISETP.GE.AND P2, PT, R16, R184, PT ;  /* 0x000000b81000720c */ /* 0x000fe20003f46270 */
[----:B------:R-:W-:Y:S01]  /*7190*/  VIADD R16, R100, 0xffffff20 ;  /* 0xffffff2064107836 */ /* 0x000fe20000000000 */
[----:B------:R-:W-:Y:S02]  /*71a0*/  FSEL R15, R15, -INF , !P4 ;  /* 0xff8000000f0f7808 */ /* 0x000fe40006000000 */
[----:B------:R-:W-:Y:S02]  /*71b0*/  FSEL R8, R8, -INF , !P6 ;  /* 0xff80000008087808 */ /* 0x000fe40007000000 */
[----:B------:R-:W-:-:S02]  /*71c0*/  ISETP.GT.AND P4, PT, R133, R12, PT ;  /* 0x0000000c8500720c */ /* 0x000fc40003f84270 */
[----:B------:R-:W-:Y:S01]  /*71d0*/  FSEL R113, R8, -INF , !P3 ;  /* 0xff80000008717808 */ /* 0x000fe20005800000 */
[----:B------:R-:W-:Y:S01]  /*71e0*/  VIADD R8, R100, 0xffffff21 ;  /* 0xffffff2164087836 */ /* 0x000fe20000000000 */
[----:B------:R-:W-:Y:S02]  /*71f0*/  FSEL R10, R10, -INF , !P5 ;  /* 0xff8000000a0a7808 */ /* 0x000fe40006800000 */
[----:B------:R-:W-:Y:S02]  /*7200*/  ISETP.GE.AND P6, PT, R12, R185, PT ;  /* 0x000000b90c00720c */ /* 0x000fe40003fc6270 */
[----:B------:R-:W-:Y:S02]  /*7210*/  ISETP.GT.AND P3, PT, R108, R12, PT ;  /* 0x0000000c6c00720c */ /* 0x000fe40003f64270 */
[----:B------:R-:W-:Y:S02]  /*7220*/  ISETP.GT.AND P5, PT, R133, R16, PT ;  /* 0x000000108500720c */ /* 0x000fe40003fa4270 */
[----:B------:R-:W-:-:S02]  /*7230*/  FSEL R9, R9, -INF , !P4 ;  /* 0xff80000009097808 */ /* 0x000fc40006000000 */
[----:B------:R-:W-:Y:S02]  /*7240*/  ISETP.GE.AND P4, PT, R16, R185, PT ;  /* 0x000000b91000720c */ /* 0x000fe40003f86270 */
[----:B------:R-:W-:Y:S01]  /*7250*/  FSEL R207, R9, -INF , !P6 ;  /* 0xff80000009cf7808 */ /* 0x000fe20007000000 */
[----:B------:R-:W-:Y:S01]  /*7260*/  VIADD R9, R100, 0xffffff41 ;  /* 0xffffff4164097836 */ /* 0x000fe20000000000 */
[----:B------:R-:W-:Y:S02]  /*7270*/  FSEL R11, R11, -INF , !P3 ;  /* 0xff8000000b0b7808 */ /* 0x000fe40005800000 */
[----:B------:R-:W-:Y:S02]  /*7280*/  FSEL R4, R4, -INF , !P5 ;  /* 0xff80000004047808 */ /* 0x000fe40006800000 */
[----:B------:R-:W-:Y:S02]  /*7290*/  ISETP.GT.AND P6, PT, R108, R16, PT ;  /* 0x000000106c00720c */ /* 0x000fe40003fc4270 */
[----:B------:R-:W-:-:S02]  /*72a0*/  ISETP.GT.AND P3, PT, R133, R8, PT ;  /* 0x000000088500720c */ /* 0x000fc40003f64270 */
[----:B------:R-:W-:Y:S02]  /*72b0*/  FSEL R211, R10, -INF , !P1 ;  /* 0xff8000000ad37808 */ /* 0x000fe40004800000 */
[----:B------:R-:W-:Y:S01]  /*72c0*/  FSEL R147, R4, -INF , !P4 ;  /* 0xff80000004937808 */ /* 0x000fe20006000000 */
[----:B------:R-:W-:Y:S01]  /*72d0*/  VIADD R4, R100, 0xffffff28 ;  /* 0xffffff2864047836 */ /* 0x000fe20000000000 */
[----:B------:R-:W-:Y:S02]  /*72e0*/  ISETP.GE.AND P1, PT, R16, R184, PT ;  /* 0x000000b81000720c */ /* 0x000fe40003f26270 */
[----:B------:R-:W-:Y:S02]  /*72f0*/  ISETP.GE.AND P5, PT, R8, R185, PT ;  /* 0x000000b90800720c */ /* 0x000fe40003fa6270 */
[----:B------:R-:W-:Y:S02]  /*7300*/  FSEL R6, R6, -INF , !P6 ;  /* 0xff80000006067808 */ /* 0x000fe40007000000 */
[----:B------:R-:W-:-:S02]  /*7310*/  FSEL R5, R5, -INF , !P3 ;  /* 0xff80000005057808 */ /* 0x000fc40005800000 */
[----:B------:R-:W-:Y:S02]  /*7320*/  FSEL R209, R15, -INF , !P2 ;  /* 0xff8000000fd17808 */ /* 0x000fe40005000000 */
[----:B------:R-:W-:Y:S02]  /*7330*/  ISETP.GE.AND P2, PT, R12, R184, PT ;  /* 0x000000b80c00720c */ /* 0x000fe40003f46270 */
[----:B------:R-:W-:Y:S01]  /*7340*/  FSEL R149, R6, -INF , !P1 ;  /* 0xff80000006957808 */ /* 0x000fe20004800000 */
[----:B------:R-:W1:Y:S01]  /*7350*/  LDSM.16.M88.4 R12, [R161+0x4000] ;  /* 0x00400000a10c783b */ /* 0x000e620000000200 */
        /* <DEDUP_REMOVED lines=8> */
[----:B------:R-:W-:Y:S01]  /*73e0*/  ISETP.GE.AND P2, PT, R8, R184, PT ;  /* 0x000000b80800720c */ /* 0x000fe20003f46270 */
[----:B------:R-:W-:Y:S01]  /*73f0*/  VIADD R8, R100, 0xffffff31 ;  /* 0xffffff3164087836 */ /* 0x000fe20000000000 */
[----:B------:R-:W-:-:S02]  /*7400*/  FSEL R7, R7, -INF , !P4 ;  /* 0xff80000007077808 */ /* 0x000fc40006000000 */
[----:B------:R-:W-:Y:S02]  /*7410*/  FSEL R104, R104, -INF , !P6 ;  /* 0xff80000068687808 */ /* 0x000fe40007000000 */
[----:B------:R-:W-:Y:S02]  /*7420*/  ISETP.GT.AND P4, PT, R133, R4, PT ;  /* 0x000000048500720c */ /* 0x000fe40003f84270 */
[----:B------:R-:W-:Y:S02]  /*7430*/  FSEL R159, R7, -INF , !P2 ;  /* 0xff800000079f7808 */ /* 0x000fe40005000000 */
[----:B------:R-:W-:Y:S02]  /*7440*/  FSEL R199, R104, -INF , !P3 ;  /* 0xff80000068c77808 */ /* 0x000fe40005800000 */
[C---:B------:R-:W-:Y:S02]  /*7450*/  ISETP.GE.AND P6, PT, R4.reuse, R185, PT ;  /* 0x000000b90400720c */ /* 0x040fe40003fc6270 */
[----:B------:R-:W-:-:S02]  /*7460*/  ISETP.GE.AND P2, PT, R4, R184, PT ;  /* 0x000000b80400720c */ /* 0x000fc40003f46270 */
[----:B------:R-:W-:Y:S01]  /*7470*/  ISETP.GT.AND P3, PT, R108, R4, PT ;  /* 0x000000046c00720c */ /* 0x000fe20003f64270 */
[----:B------:R-:W-:Y:S01]  /*7480*/  VIADD R4, R100, 0xffffff30 ;  /* 0xffffff3064047836 */ /* 0x000fe20000000000 */
[----:B------:R-:W-:Y:S02]  /*7490*/  FSEL R106, R106, -INF , !P5 ;  /* 0xff8000006a6a7808 */ /* 0x000fe40006800000 */
[----:B------:R-:W-:Y:S02]  /*74a0*/  FSEL R105, R105, -INF , !P4 ;  /* 0xff80000069697808 */ /* 0x000fe40006000000 */
[----:B------:R-:W-:Y:S02]  /*74b0*/  FSEL R205, R106, -INF , !P1 ;  /* 0xff8000006acd7808 */ /* 0x000fe40004800000 */
[----:B------:R-:W-:Y:S01]  /*74c0*/  FSEL R201, R105, -INF , !P6 ;  /* 0xff80000069c97808 */ /* 0x000fe20007000000 */
[----:B-1----:R-:W-:Y:S01]  /*74d0*/  HMMA.16816.F32 R56, R120, R12, R56 ;  /* 0x0000000c7838723c */ /* 0x002fe20000001838 */
[----:B------:R-:W-:-:S02]  /*74e0*/  ISETP.GT.AND P5, PT, R133, R4, PT ;  /* 0x000000048500720c */ /* 0x000fc40003fa4270 */
[C---:B------:R-:W-:Y:S02]  /*74f0*/  ISETP.GE.AND P4, PT, R4.reuse, R185, PT ;  /* 0x000000b90400720c */ /* 0x040fe40003f86270 */
[----:B------:R-:W-:Y:S02]  /*7500*/  ISETP.GE.AND P1, PT, R4, R184, PT ;  /* 0x000000b80400720c */ /* 0x000fe40003f26270 */
[----:B------:R-:W-:Y:S01]  /*7510*/  ISETP.GT.AND P6, PT, R108, R4, PT ;  /* 0x000000046c00720c */ /* 0x000fe20003fc4270 */
[----:B------:R-:W-:Y:S01]  /*7520*/  HMMA.16816.F32 R52, R120, R14, R52 ;  /* 0x0000000e7834723c */ /* 0x000fe20000001834 */
[----:B------:R-:W1:Y:S01]  /*7530*/  LDSM.16.M88.4 R4, [R161+0x4800] ;  /* 0x00480000a104783b */ /* 0x000e620000000200 */
[----:B------:R-:W-:Y:S02]  /*7540*/  FSEL R107, R107, -INF , !P3 ;  /* 0xff8000006b6b7808 */ /* 0x000fe40005800000 */
[----:B------:R-:W-:Y:S02]  /*7550*/  FSEL R64, R64, -INF , !P5 ;  /* 0xff80000040407808 */ /* 0x000fe40006800000 */
[----:B------:R-:W-:-:S02]  /*7560*/  ISETP.GT.AND P3, PT, R133, R8, PT ;  /* 0x000000088500720c */ /* 0x000fc40003f64270 */
[----:B------:R-:W-:Y:S02]  /*7570*/  FSEL R203, R107, -INF , !P2 ;  /* 0xff8000006bcb7808 */ /* 0x000fe40005000000 */
[----:B------:R-:W-:Y:S02]  /*7580*/  FSEL R153, R64, -INF , !P4 ;  /* 0xff80000040997808 */ /* 0x000fe40006000000 */
[C---:B------:R-:W-:Y:S02]  /*7590*/  ISETP.GE.AND P5, PT, R8.reuse, R185, PT ;  /* 0x000000b90800720c */ /* 0x040fe40003fa6270 */
[----:B------:R-:W-:Y:S02]  /*75a0*/  ISETP.GE.AND P2, PT, R8, R184, PT ;  /* 0x000000b80800720c */ /* 0x000fe40003f46270 */
[----:B------:R-:W-:Y:S01]  /*75b0*/  ISETP.GT.AND P4, PT, R108, R8, PT ;  /* 0x000000086c00720c */ /* 0x000fe20003f84270 */
        /* <DEDUP_REMOVED lines=12> */
[----:B------:R-:W-:Y:S02]  /*7680*/  ISETP.GT.AND P4, PT, R133, R8, PT ;  /* 0x000000088500720c */ /* 0x000fe40003f84270 */
[----:B------:R-:W-:Y:S01]  /*7690*/  FSEL R189, R67, -INF , !P2 ;  /* 0xff80000043bd7808 */ /* 0x000fe20005000000 */
[----:B-1----:R-:W-:Y:S01]  /*76a0*/  HMMA.16816.F32 R48, R120, R4, R48 ;  /* 0x000000047830723c */ /* 0x002fe20000001830 */
[----:B------:R-:W-:-:S02]  /*76b0*/  FSEL R151, R60, -INF , !P3 ;  /* 0xff8000003c977808 */ /* 0x000fc40005800000 */
[C---:B------:R-:W-:Y:S02]  /*76c0*/  ISETP.GE.AND P6, PT, R8.reuse, R185, PT ;  /* 0x000000b90800720c */ /* 0x040fe40003fc6270 */
[----:B------:R-:W-:Y:S02]  /*76d0*/  ISETP.GE.AND P2, PT, R8, R184, PT ;  /* 0x000000b80800720c */ /* 0x000fe40003f46270 */
[----:B------:R-:W-:Y:S01]  /*76e0*/  ISETP.GT.AND P3, PT, R108, R8, PT ;  /* 0x000000086c00720c */ /* 0x000fe20003f64270 */
[----:B------:R-:W-:Y:S01]  /*76f0*/  HMMA.16816.F32 R44, R120, R6, R44 ;  /* 0x00000006782c723c */ /* 0x000fe2000000182c */
[----:B------:R-:W1:Y:S01]  /*7700*/  LDSM.16.M88.4 R4, [R161+0x5000] ;  /* 0x00500000a104783b */ /* 0x000e620000000200 */
[----:B------:R-:W-:Y:S01]  /*7710*/  VIADD R8, R100, 0xffffff40 ;  /* 0xffffff4064087836 */ /* 0x000fe20000000000 */
[----:B------:R-:W-:Y:S02]  /*7720*/  FSEL R61, R61, -INF , !P4 ;  /* 0xff8000003d3d7808 */ /* 0x000fe40006000000 */
[----:B------:R-:W-:-:S02]  /*7730*/  FSEL R62, R62, -INF , !P5 ;  /* 0xff8000003e3e7808 */ /* 0x000fc40006800000 */
[-C--:B------:R-:W-:Y:S02]  /*7740*/  ISETP.GT.AND P5, PT, R133, R8.reuse, PT ;  /* 0x000000088500720c */ /* 0x080fe40003fa4270 */
[----:B------:R-:W-:Y:S02]  /*7750*/  FSEL R157, R61, -INF , !P6 ;  /* 0xff8000003d9d7808 */ /* 0x000fe40007000000 */
[----:B------:R-:W-:Y:S02]  /*7760*/  FSEL R63, R63, -INF , !P3 ;  /* 0xff8000003f3f7808 */ /* 0x000fe40005800000 */
[----:B------:R-:W-:Y:S02]  /*7770*/  ISETP.GT.AND P6, PT, R108, R8, PT ;  /* 0x000000086c00720c */ /* 0x000fe40003fc4270 */
[----:B------:R-:W-:Y:S02]  /*7780*/  ISETP.GT.AND P3, PT, R133, R9, PT ;  /* 0x000000098500720c */ /* 0x000fe40003f64270 */
[----:B------:R-:W-:-:S02]  /*7790*/  FSEL R191, R62, -INF , !P1 ;  /* 0xff8000003ebf7808 */ /* 0x000fc40004800000 */
[CC--:B------:R-:W-:Y:S02]  /*77a0*/  ISETP.GE.AND P4, PT, R8.reuse, R185.reuse, PT ;  /* 0x000000b90800720c */ /* 0x0c0fe40003f86270 */
[----:B------:R-:W-:Y:S01]  /*77b0*/  ISETP.GE.AND P1, PT, R8, R184, PT ;  /* 0x000000b80800720c */ /* 0x000fe20003f26270 */
[----:B------:R-:W-:Y:S01]  /*77c0*/  VIADD R8, R100, 0xffffff48 ;  /* 0xffffff4864087836 */ /* 0x000fe20000000000 */
[----:B------:R-:W-:Y:S02]  /*77d0*/  FSEL R56, R56, -INF , !P5 ;  /* 0xff80000038387808 */ /* 0x000fe40006800000 */
[----:B------:R-:W-:Y:S02]  /*77e0*/  ISETP.GE.AND P5, PT, R9, R185, PT ;  /* 0x000000b90900720c */ /* 0x000fe40003fa6270 */
[----:B------:R-:W-:Y:S02]  /*77f0*/  FSEL R58, R58, -INF , !P6 ;  /* 0xff8000003a3a7808 */ /* 0x000fe40007000000 */
[----:B------:R-:W-:-:S02]  /*7800*/  FSEL R57, R57, -INF , !P3 ;  /* 0xff80000039397808 */ /* 0x000fc40005800000 */
[----:B------:R-:W-:Y:S02]  /*7810*/  FSEL R125, R56, -INF , !P4 ;  /* 0xff800000387d7808 */ /* 0x000fe40006000000 */
[----:B------:R-:W-:Y:S02]  /*7820*/  FSEL R137, R58, -INF , !P1 ;  /* 0xff8000003a897808 */ /* 0x000fe40004800000 */
[----:B------:R-:W-:Y:S02]  /*7830*/  FSEL R131, R57, -INF , !P5 ;  /* 0xff80000039837808 */ /* 0x000fe40006800000 */
[----:B------:R-:W-:Y:S02]  /*7840*/  ISETP.GT.AND P4, PT, R108, R9, PT ;  /* 0x000000096c00720c */ /* 0x000fe40003f84270 */
[----:B------:R-:W-:Y:S02]  /*7850*/  ISETP.GT.AND P6, PT, R133, R8, PT ;  /* 0x000000088500720c */ /* 0x000fe40003fc4270 */
[C---:B------:R-:W-:Y:S01]  /*7860*/  ISETP.GE.AND P3, PT, R8.reuse, R185, PT ;  /* 0x000000b90800720c */ /* 0x040fe20003f66270 */
[----:B-1----:R-:W-:Y:S01]  /*7870*/  HMMA.16816.F32 R40, R120, R4, R40 ;  /* 0x000000047828723c */ /* 0x002fe20000001828 */
[----:B------:R-:W-:-:S02]  /*7880*/  ISETP.GE.AND P1, PT, R8, R184, PT ;  /* 0x000000b80800720c */ /* 0x000fc40003f26270 */
[----:B------:R-:W-:Y:S01]  /*7890*/  ISETP.GT.AND P5, PT, R108, R8, PT ;  /* 0x000000086c00720c */ /* 0x000fe20003fa4270 */
[----:B------:R-:W-:Y:S01]  /*78a0*/  VIADD R8, R100, 0xffffff49 ;  /* 0xffffff4964087836 */ /* 0x000fe20000000000 */
[----:B------:R-:W-:Y:S02]  /*78b0*/  FSEL R197, R63, -INF , !P2 ;  /* 0xff8000003fc57808 */ /* 0x000fe40005000000 */
[----:B------:R-:W-:Y:S01]  /*78c0*/  ISETP.GE.AND P2, PT, R9, R184, PT ;  /* 0x000000b80900720c */ /* 0x000fe20003f46270 */
[----:B------:R-:W-:Y:S01]  /*78d0*/  HMMA.16816.F32 R32, R120, R6, R32 ;  /* 0x000000067820723c */ /* 0x000fe20000001820 */
[----:B------:R-:W-:Y:S01]  /*78e0*/  FSEL R59, R59, -INF , !P4 ;  /* 0xff8000003b3b7808 */ /* 0x000fe20006000000 */
[----:B------:R-:W1:Y:S01]  /*78f0*/  LDSM.16.M88.4 R4, [R161+0x5800] ;  /* 0x00580000a104783b */ /* 0x000e620000000200 */
[----:B------:R-:W-:Y:S01]  /*7900*/  FSEL R52, R52, -INF , !P6 ;  /* 0xff80000034347808 */ /* 0x000fe20007000000 */
[----:B------:R-:W-:Y:S01]  /*7910*/  VIADD R9, R100, 0xffffff58 ;  /* 0xffffff5864097836 */ /* 0x000fe20000000000 */
[----:B------:R-:W-:Y:S01]  /*7920*/  ISETP.GT.AND P4, PT, R133, R8, PT ;  /* 0x000000088500720c */ /* 0x000fe20003f84270 */
[----:B------:R-:W-:-:S04]  /*7930*/  DEPBAR.LE SB0, 0x0 ;  /* 0x000080000000791a */ /* 0x000fc80000000000 */
[----:B------:R-:W-:Y:S02]  /*7940*/  FSEL R139, R59, -INF , !P2 ;  /* 0xff8000003b8b7808 */ /* 0x000fe40005000000 */
[----:B------:R-:W-:Y:S01]  /*7950*/  FSEL R127, R52, -INF , !P3 ;  /* 0xff800000347f7808 */ /* 0x000fe20005800000 */
[----:B------:R-:W-:Y:S01]  /*7960*/  BAR.SYNC.DEFER_BLOCKING 0x0 ;  /* 0x0000000000007b1d */ /* 0x000fe20000010000 */
[C---:B------:R-:W-:Y:S02]  /*7970*/  ISETP.GE.AND P6, PT, R8.reuse, R185, PT ;  /* 0x000000b90800720c */ /* 0x040fe40003fc6270 */
[----:B------:R-:W-:Y:S02]  /*7980*/  ISETP.GE.AND P2, PT, R8, R184, PT ;  /* 0x000000b80800720c */ /* 0x000fe40003f46270 */
[----:B------:R-:W-:Y:S01]  /*7990*/  ISETP.GT.AND P3, PT, R108, R8, PT ;  /* 0x000000086c00720c */ /* 0x000fe20003f64270 */
[----:B------:R-:W-:Y:S01]  /*79a0*/  VIADD R8, R100, 0xffffff50 ;  /* 0xffffff5064087836 */ /* 0x000fe20000000000 */
        /* <DEDUP_REMOVED lines=14> */
[----:B------:R-:W-:Y:S01]  /*7a90*/  FSEL R61, R48, -INF , !P4 ;  /* 0xff800000303d7808 */ /* 0x000fe20006000000 */
[----:B------:R-:W-:Y:S01]  /*7aa0*/  VIADD R5, R100, 0xffffff70 ;  /* 0xffffff7064057836 */ /* 0x000fe20000000000 */
[----:B------:R-:W-:Y:S01]  /*7ab0*/  FSEL R50, R50, -INF , !P6 ;  /* 0xff80000032327808 */ /* 0x000fe20007000000 */
[----:B------:R-:W-:Y:S01]  /*7ac0*/  VIADD R4, R100, 0xffffff71 ;  /* 0xffffff7164047836 */ /* 0x000fe20000000000 */
[----:B------:R-:W-:-:S02]  /*7ad0*/  ISETP.GE.AND P5, PT, R8, R185, PT ;  /* 0x000000b90800720c */ /* 0x000fc40003fa6270 */
[----:B------:R-:W-:Y:S01]  /*7ae0*/  ISETP.GE.AND P2, PT, R8, R184, PT ;  /* 0x000000b80800720c */ /* 0x000fe20003f46270 */
[----:B------:R-:W-:Y:S01]  /*7af0*/  HMMA.16816.F32 R24, R120, R6, R24 ;  /* 0x000000067818723c */ /* 0x000fe20000001818 */
[----:B------:R-:W-:Y:S01]  /*7b00*/  ISETP.GT.AND P4, PT, R108, R8, PT ;  /* 0x000000086c00720c */ /* 0x000fe20003f84270 */
[----:B------:R-:W-:Y:S01]  /*7b10*/  VIADD R8, R100, 0xffffff59 ;  /* 0xffffff5964087836 */ /* 0x000fe20000000000 */
[----:B------:R-:W-:Y:S02]  /*7b20*/  ISETP.GT.AND P6, PT, R133, R9, PT ;  /* 0x000000098500720c */ /* 0x000fe40003fc4270 */
[----:B------:R-:W-:Y:S02]  /*7b30*/  FSEL R49, R49, -INF , !P3 ;  /* 0xff80000031317808 */ /* 0x000fe40005800000 */
[----:B------:R-:W-:Y:S02]  /*7b40*/  ISETP.GE.AND P3, PT, R9, R185, PT ;  /* 0x000000b90900720c */ /* 0x000fe40003f66270 */
[----:B------:R-:W-:-:S02]  /*7b50*/  FSEL R51, R51, -INF , !P4 ;  /* 0xff80000033337808 */ /* 0x000fc40006000000 */
[----:B------:R-:W-:Y:S02]  /*7b60*/  FSEL R44, R44, -INF , !P6 ;  /* 0xff8000002c2c7808 */ /* 0x000fe40007000000 */
[----:B------:R-:W-:Y:S02]  /*7b70*/  FSEL R63, R49, -INF , !P5 ;  /* 0xff800000313f7808 */ /* 0x000fe40006800000 */
[----:B------:R-:W-:Y:S02]  /*7b80*/  ISETP.GT.AND P5, PT, R108, R9, PT ;  /* 0x000000096c00720c */ /* 0x000fe40003fa4270 */
[----:B------:R-:W-:Y:S02]  /*7b90*/  ISETP.GT.AND P4, PT, R133, R8, PT ;  /* 0x000000088500720c */ /* 0x000fe40003f84270 */
[----:B------:R-:W-:Y:S02]  /*7ba0*/  FSEL R109, R51, -INF , !P2 ;  /* 0xff800000336d7808 */ /* 0x000fe40005000000 */
[----:B------:R-:W-:-:S02]  /*7bb0*/  FSEL R65, R44, -INF , !P3 ;  /* 0xff8000002c417808 */ /* 0x000fc40005800000 */
[----:B------:R-:W-:Y:S02]  /*7bc0*/  FSEL R105, R50, -INF , !P1 ;  /* 0xff80000032697808 */ /* 0x000fe40004800000 */
[C---:B------:R-:W-:Y:S02]  /*7bd0*/  ISETP.GE.AND P6, PT, R8.reuse, R185, PT ;  /* 0x000000b90800720c */ /* 0x040fe40003fc6270 */
[----:B------:R-:W-:Y:S02]  /*7be0*/  ISETP.GE.AND P2, PT, R8, R184, PT ;  /* 0x000000b80800720c */ /* 0x000fe40003f46270 */
[----:B------:R-:W-:Y:S01]  /*7bf0*/  ISETP.GT.AND P3, PT, R108, R8, PT ;  /* 0x000000086c00720c */ /* 0x000fe20003f64270 */
[----:B------:R-:W-:Y:S01]  /*7c00*/  VIADD R8, R100, 0xffffff60 ;  /* 0xffffff6064087836 */ /* 0x000fe20000000000 */
[----:B------:R-:W-:Y:S02]  /*7c10*/  ISETP.GE.AND P1, PT, R9, R184, PT ;  /* 0x000000b80900720c */ /* 0x000fe40003f26270 */
        /* <DEDUP_REMOVED lines=31> */
[----:B------:R-:W-:Y:S02]  /*7e10*/  ISETP.GE.AND P5, PT, R8, R185, PT ;  /* 0x000000b90800720c */ /* 0x000fe40003fa6270 */
[----:B------:R-:W-:Y:S02]  /*7e20*/  FSEL R33, R33, -INF , !P4 ;  /* 0xff80000021217808 */ /* 0x000fe40006000000 */
[----:B------:R-:W-:-:S02]  /*7e30*/  FSEL R47, R32, -INF , !P1 ;  /* 0xff800000202f7808 */ /* 0x000fc40004800000 */
[C---:B------:R-:W-:Y:S02]  /*7e40*/  ISETP.GT.AND P1, PT, R108.reuse, R8, PT ;  /* 0x000000086c00720c */ /* 0x040fe40003f24270 */
[----:B------:R-:W-:Y:S02]  /*7e50*/  FSEL R45, R33, -INF , !P5 ;  /* 0xff800000212d7808 */ /* 0x000fe40006800000 */
[-C--:B------:R-:W-:Y:S02]  /*7e60*/  ISETP.GT.AND P5, PT, R108, R5.reuse, PT ;  /* 0x000000056c00720c */ /* 0x080fe40003fa4270 */
[----:B------:R-:W-:Y:S02]  /*7e70*/  FSEL R34, R34, -INF , !P2 ;  /* 0xff80000022227808 */ /* 0x000fe40005000000 */
[----:B------:R-:W-:Y:S02]  /*7e80*/  FSEL R35, R35, -INF , !P1 ;  /* 0xff80000023237808 */ /* 0x000fe40004800000 */
[----:B------:R-:W-:-:S02]  /*7e90*/  ISETP.GT.AND P2, PT, R133, R5, PT ;  /* 0x000000058500720c */ /* 0x000fc40003f44270 */
[-C--:B------:R-:W-:Y:S02]  /*7ea0*/  ISETP.GT.AND P1, PT, R133, R4.reuse, PT ;  /* 0x000000048500720c */ /* 0x080fe40003f24270 */
[----:B------:R-:W-:Y:S02]  /*7eb0*/  FSEL R30, R30, -INF , !P5 ;  /* 0xff8000001e1e7808 */ /* 0x000fe40006800000 */
[----:B------:R-:W-:Y:S02]  /*7ec0*/  ISETP.GT.AND P5, PT, R108, R4, PT ;  /* 0x000000046c00720c */ /* 0x000fe40003fa4270 */
[----:B------:R-:W-:Y:S02]  /*7ed0*/  FSEL R28, R28, -INF , !P2 ;  /* 0xff8000001c1c7808 */ /* 0x000fe40005000000 */
[----:B------:R-:W-:Y:S02]  /*7ee0*/  FSEL R29, R29, -INF , !P1 ;  /* 0xff8000001d1d7808 */ /* 0x000fe40004800000 */
[----:B------:R-:W-:-:S02]  /*7ef0*/  ISETP.GE.AND P2, PT, R4, R185, PT ;  /* 0x000000b90400720c */ /* 0x000fc40003f46270 */
[----:B------:R-:W-:Y:S01]  /*7f00*/  ISETP.GE.AND P1, PT, R4, R184, PT ;  /* 0x000000b80400720c */ /* 0x000fe20003f26270 */
[C---:B------:R-:W-:Y:S01]  /*7f10*/  VIADD R4, R100.reuse, 0xffffff78 ;  /* 0xffffff7864047836 */ /* 0x040fe20000000000 */
[----:B------:R-:W-:Y:S01]  /*7f20*/  FSEL R31, R31, -INF , !P5 ;  /* 0xff8000001f1f7808 */ /* 0x000fe20006800000 */
[----:B------:R-:W-:Y:S01]  /*7f30*/  VIADD R100, R100, 0xffffff79 ;  /* 0xffffff7964647836 */ /* 0x000fe20000000000 */
[----:B------:R-:W-:Y:S02]  /*7f40*/  FSEL R55, R34, -INF , !P3 ;  /* 0xff80000022377808 */ /* 0x000fe40005800000 */
[----:B------:R-:W-:Y:S02]  /*7f50*/  FSEL R41, R31, -INF , !P1 ;  /* 0xff8000001f297808 */ /* 0x000fe40004800000 */
[----:B------:R-:W-:Y:S02]  /*7f60*/  ISETP.GT.AND P1, PT, R133, R100, PT ;  /* 0x000000648500720c */ /* 0x000fe40003f24270 */
[----:B------:R-:W-:-:S02]  /*7f70*/  ISETP.GE.AND P3, PT, R5, R184, PT ;  /* 0x000000b80500720c */ /* 0x000fc40003f66270 */
[----:B------:R-:W-:Y:S02]  /*7f80*/  FSEL R25, R25, -INF , !P1 ;  /* 0xff80000019197808 */ /* 0x000fe40004800000 */
[----:B------:R-:W-:Y:S02]  /*7f90*/  ISETP.GT.U32.AND P1, PT, R20, R173, PT ;  /* 0x000000ad1400720c */ /* 0x000fe40003f24070 */
[----:B------:R-:W-:Y:S02]  /*7fa0*/  FSEL R43, R30, -INF , !P3 ;  /* 0xff8000001e2b7808 */ /* 0x000fe40005800000 */
[----:B------:R-:W-:Y:S02]  /*7fb0*/  ISETP.GE.AND P6, PT, R8, R184, PT ;  /* 0x000000b80800720c */ /* 0x000fe40003fc6270 */
[----:B------:R-:W-:Y:S02]  /*7fc0*/  ISETP.GE.AND P4, PT, R5, R185, PT ;  /* 0x000000b90500720c */ /* 0x000fe40003f86270 */
[----:B------:R-:W-:-:S02]  /*7fd0*/  ISETP.GT.AND P5, PT, R133, R4, PT ;  /* 0x000000048500720c */ /* 0x000fc40003fa4270 */
[----:B------:R-:W-:Y:S02]  /*7fe0*/  FSEL R32, R29, -INF , !P2 ;  /* 0xff8000001d207808 */ /* 0x000fe40005000000 */
[C---:B------:R-:W-:Y:S02]  /*7ff0*/  ISETP.GT.AND P3, PT, R108.reuse, R4, PT ;  /* 0x000000046c00720c */ /* 0x040fe40003f64270 */
[----:B------:R-:W-:Y:S02]  /*8000*/  ISETP.GT.AND P2, PT, R108, R100, PT ;  /* 0x000000646c00720c */ /* 0x000fe40003f44270 */
[----:B------:R-:W-:Y:S02]  /*8010*/  FSEL R53, R35, -INF , !P6 ;  /* 0xff80000023357808 */ /* 0x000fe40007000000 */
[----:B------:R-:W-:Y:S02]  /*8020*/  FSEL R33, R28, -INF , !P4 ;  /* 0xff8000001c217808 */ /* 0x000fe40006000000 */
[----:B------:R-:W-:-:S02]  /*8030*/  FSEL R24, R24, -INF , !P5 ;  /* 0xff80000018187808 */ /* 0x000fc40006800000 */
[----:B------:R-:W-:Y:S02]  /*8040*/  FSEL R26, R26, -INF , !P3 ;  /* 0xff8000001a1a7808 */ /* 0x000fe40005800000 */
[CC--:B------:R-:W-:Y:S02]  /*8050*/  ISETP.GE.AND P6, PT, R4.reuse, R185.reuse, PT ;  /* 0x000000b90400720c */ /* 0x0c0fe40003fc6270 */
[-C--:B------:R-:W-:Y:S02]  /*8060*/  ISETP.GE.AND P4, PT, R4, R184.reuse, PT ;  /* 0x000000b80400720c */ /* 0x080fe40003f86270 */
[C---:B------:R-:W-:Y:S02]  /*8070*/  ISETP.GE.AND P5, PT, R100.reuse, R185, PT ;  /* 0x000000b96400720c */ /* 0x040fe40003fa6270 */
[----:B------:R-:W-:Y:S02]  /*8080*/  ISETP.GE.AND P3, PT, R100, R184, PT ;  /* 0x000000b86400720c */ /* 0x000fe40003f66270 */
[----:B------:R-:W-:-:S02]  /*8090*/  FSEL R23, R27, -INF , !P2 ;  /* 0xff8000001b177808 */ /* 0x000fc40005000000 */
[----:B------:R-:W-:Y:S02]  /*80a0*/  FSEL R31, R24, -INF , !P6 ;  /* 0xff800000181f7808 */ /* 0x000fe40007000000 */
        /* <DEDUP_REMOVED lines=70> */
.L_x_12887:
        /* <DEDUP_REMOVED lines=8> */
.L_x_12888:
[----:B------:R-:W-:Y:S05]  /*8590*/  BSYNC.RECONVERGENT B0 ;  /* 0x0000000000007941 */ /* 0x000fea0003800200 */
.L_x_12886:
[C---:B------:R-:W-:Y:S01]  /*85a0*/  IMAD.SHL.U32 R5, R170.reuse, 0x20, RZ ;  /* 0x00000020aa057824 */ /* 0x040fe200078e00ff */
[----:B------:R-:W-:Y:S01]  /*85b0*/  SHF.L.U64.HI R4, R170, 0x5, R171 ;  /* 0x00000005aa047819 */ /* 0x000fe200000102ab */
[----:B------:R-:W-:Y:S01]  /*85c0*/  @!PT LDS RZ, [RZ] ;  /* 0x00000000fffff984 */ /* 0x000fe20000000800 */
[----:B------:R-:W-:Y:S01]  /*85d0*/  @!PT LDS RZ, [RZ] ;  /* 0x00000000fffff984 */ /* 0x000fe20000000800 */
[----:B------:R-:W-:Y:S01]  /*85e0*/  @!PT LDS RZ, [RZ] ;  /* 0x00000000fffff984 */ /* 0x000fe20000000800 */
[----:B------:R1:W-:Y:S03]  /*85f0*/  LDGSTS.E.BYPASS.LTC128B.128 [R181+0x2000], desc[UR4][R174.64] ;  /* 0x02000000aeb57fae */ /* 0x0003e6000b981a04 */
[----:B------:R-:W-:-:S04]  /*8600*/  IADD3 R10, P0, PT, R5, R174, RZ ;  /* 0x000000ae050a7210 */ /* 0x000fc80007f1e0ff */
        /* <DEDUP_REMOVED lines=21> */
.L_x_12885:
[----:B------:R-:W-:Y:S05]  /*8760*/  BSYNC.RECONVERGENT B1 ;  /* 0x0000000000017941 */ /* 0x000fea0003800200 */
.L_x_12884:
[----:B------:R-:W2:Y:S01]  /*8770*/  LD.E R29, desc[UR4][R2.64+0xdc] ;  /* 0x0000dc04021d7980 */ /* 0x000ea2000c101900 */
[----:B-1----:R-:W-:Y:S02]  /*8780*/  FMNMX3.FTZ R6, R0, R119, R221, !PT ;  /* 0x0000007700067276 */ /* 0x002fe400078100dd */
        /* <DEDUP_REMOVED lines=35> */
[----:B------:R-:W3:Y:S01]  /*89c0*/  SHFL.BFLY PT, R7, R4, 0x2, 0x1f ;  /* 0x0c401f0004077f89 */ /* 0x000ee200000e0000 */
[----:B-1----:R-:W-:Y:S02]  /*89d0*/  FMNMX.FTZ R6, R5, R6, !PT ;  /* 0x0000000605067209 */ /* 0x002fe40007810000 */
[----:B---3--:R-:W-:-:S03]  /*89e0*/  FMNMX.FTZ R7, R4, R7, !PT ;  /* 0x0000000704077209 */ /* 0x008fc60007810000 */
[----:B------:R-:W1:Y:S04]  /*89f0*/  SHFL.BFLY PT, R21, R6, 0x1, 0x1f ;  /* 0x0c201f0006157f89 */ /* 0x000e6800000e0000 */
[----:B------:R-:W3:Y:S01]  /*8a00*/  SHFL.BFLY PT, R22, R7, 0x1, 0x1f ;  /* 0x0c201f0007167f89 */ /* 0x000ee200000e0000 */
[----:B-1----:R-:W-:-:S04]  /*8a10*/  FMNMX.FTZ R21, R6, R21, !PT ;  /* 0x0000001506157209 */ /* 0x002fc80007810000 */
[----:B------:R-:W-:Y:S02]  /*8a20*/  FSETP.NEU.FTZ.AND P0, PT, R21, -INF , PT ;  /* 0xff8000001500780b */ /* 0x000fe40003f1d000 */
[----:B---3--:R-:W-:Y:S02]  /*8a30*/  FMNMX.FTZ R22, R7, R22, !PT ;  /* 0x0000001607167209 */ /* 0x008fe40007810000 */
[----:B------:R-:W-:-:S05]  /*8a40*/  FSEL R5, R21, RZ, P0 ;  /* 0x000000ff15057208 */ /* 0x000fca0000000000 */
[----:B------:R-:W-:Y:S01]  /*8a50*/  FADD.FTZ R4, R0, -R5 ;  /* 0x8000000500047221 */ /* 0x000fe20000010000 */
[C---:B--2---:R-:W-:Y:S01]  /*8a60*/  FMUL.FTZ R28, R29.reuse, R21 ;  /* 0x000000151d1c7220 */ /* 0x044fe20000410000 */
[C---:B------:R-:W-:Y:S02]  /*8a70*/  FMUL.FTZ R0, R29.reuse, R22 ;  /* 0x000000161d007220 */ /* 0x040fe40000410000 */
[----:B------:R-:W-:Y:S02]  /*8a80*/  FMUL.FTZ R4, R29, R4 ;  /* 0x000000041d047220 */ /* 0x000fe40000410000 */
[----:B------:R-:W-:Y:S02]  /*8a90*/  FSEL R28, R28, RZ, P0 ;  /* 0x000000ff1c1c7208 */ /* 0x000fe40000000000 */
[----:B------:R-:W1:Y:S01]  /*8aa0*/  MUFU.EX2 R62, R4 ;  /* 0x00000004003e7308 */ /* 0x000e620000000800 */
[----:B------:R-:W-:Y:S02]  /*8ab0*/  FSETP.NEU.FTZ.AND P0, PT, R22, -INF , PT ;  /* 0xff8000001600780b */ /* 0x000fe40003f1d000 */
[----:B------:R-:W-:-:S02]  /*8ac0*/  FFMA.FTZ R60, R119, R29, -R28 ;  /* 0x0000001d773c7223 */ /* 0x000fc4000001081c */
[----:B------:R-:W-:Y:S01]  /*8ad0*/  FSEL R5, R22, RZ, P0 ;  /* 0x000000ff16057208 */ /* 0x000fe20000000000 */
[-CC-:B------:R-:W-:Y:S01]  /*8ae0*/  FFMA.FTZ R48, R221, R29.reuse, -R28.reuse ;  /* 0x0000001ddd307223 */ /* 0x180fe2000001081c */
[----:B------:R-:W-:Y:S01]  /*8af0*/  FSEL R0, R0, RZ, P0 ;  /* 0x000000ff00007208 */ /* 0x000fe20000000000 */
[-CC-:B------:R-:W-:Y:S01]  /*8b00*/  FFMA.FTZ R119, R223, R29.reuse, -R28.reuse ;  /* 0x0000001ddf777223 */ /* 0x180fe2000001081c */
[-C--:B------:R-:W-:Y:S01]  /*8b10*/  FFMA.FTZ R34, R219, R29.reuse, -R28 ;  /* 0x0000001ddb227223 */ /* 0x080fe2000001081c */
[----:B------:R-:W-:Y:S01]  /*8b20*/  FADD.FTZ R6, R36, -R5 ;  /* 0x8000000524067221 */ /* 0x000fe20000010000 */
[----:B------:R-:W-:Y:S01]  /*8b30*/  MUFU.EX2 R60, R60 ;  /* 0x0000003c003c7308 */ /* 0x000fe20000000800 */
[-CC-:B------:R-:W-:Y:S01]  /*8b40*/  FFMA.FTZ R193, R193, R29.reuse, -R0.reuse ;  /* 0x0000001dc1c17223 */ /* 0x180fe20000010800 */
[-CC-:B------:R-:W-:Y:S01]  /*8b50*/  FFMA.FTZ R50, R215, R29.reuse, -R0.reuse ;  /* 0x0000001dd7327223 */ /* 0x180fe20000010800 */
[-CC-:B------:R-:W-:Y:S01]  /*8b60*/  FFMA.FTZ R115, R115, R29.reuse, -R0.reuse ;  /* 0x0000001d73737223 */ /* 0x180fe20000010800 */
[-C--:B------:R-:W-:Y:S01]  /*8b70*/  FFMA.FTZ R36, R217, R29.reuse, -R0 ;  /* 0x0000001dd9247223 */ /* 0x080fe20000010800 */
[----:B------:R-:W-:Y:S01]  /*8b80*/  FMUL.FTZ R6, R29, R6 ;  /* 0x000000061d067220 */ /* 0x000fe20000410000 */
[----:B------:R-:W2:Y:S01]  /*8b90*/  MUFU.EX2 R48, R48 ;  /* 0x0000003000307308 */ /* 0x000ea20000000800 */
[-C--:B-1----:R-:W-:Y:S01]  /*8ba0*/  FMUL.FTZ R98, R98, R62.reuse ;  /* 0x0000003e62627220 */ /* 0x082fe20000410000 */
[-C--:B------:R-:W-:Y:S01]  /*8bb0*/  FMUL.FTZ R99, R99, R62.reuse ;  /* 0x0000003e63637220 */ /* 0x080fe20000410000 */
[-C--:B------:R-:W-:Y:S01]  /*8bc0*/  FMUL.FTZ R94, R94, R62.reuse ;  /* 0x0000003e5e5e7220 */ /* 0x080fe20000410000 */
[----:B------:R-:W-:Y:S01]  /*8bd0*/  MUFU.EX2 R119, R119 ;  /* 0x0000007700777308 */ /* 0x000fe20000000800 */
[-C--:B------:R-:W-:Y:S01]  /*8be0*/  FMUL.FTZ R95, R95, R62.reuse ;  /* 0x0000003e5f5f7220 */ /* 0x080fe20000410000 */
[-C--:B------:R-:W-:Y:S01]  /*8bf0*/  FMUL.FTZ R90, R90, R62.reuse ;  /* 0x0000003e5a5a7220 */ /* 0x080fe20000410000 */
[-C--:B------:R-:W-:Y:S01]  /*8c00*/  FMUL.FTZ R91, R91, R62.reuse ;  /* 0x0000003e5b5b7220 */ /* 0x080fe20000410000 */
[----:B------:R-:W1:Y:S01]  /*8c10*/  MUFU.EX2 R34, R34 ;  /* 0x0000002200227308 */ /* 0x000e620000000800 */
[-C--:B------:R-:W-:Y:S01]  /*8c20*/  FMUL.FTZ R86, R86, R62.reuse ;  /* 0x0000003e56567220 */ /* 0x080fe20000410000 */
[-C--:B------:R-:W-:Y:S01]  /*8c30*/  FMUL.FTZ R87, R87, R62.reuse ;  /* 0x0000003e57577220 */ /* 0x080fe20000410000 */
[-C--:B------:R-:W-:Y:S01]  /*8c40*/  FMUL.FTZ R82, R82, R62.reuse ;  /* 0x0000003e52527220 */ /* 0x080fe20000410000 */
[----:B------:R-:W-:Y:S01]  /*8c50*/  MUFU.EX2 R193, R193 ;  /* 0x000000c100c17308 */ /* 0x000fe20000000800 */
[----:B------:R-:W-:Y:S01]  /*8c60*/  FMUL.FTZ R83, R83, R62 ;  /* 0x0000003e53537220 */ /* 0x000fe20000410000 */
[----:B--2---:R-:W-:Y:S01]  /*8c70*/  F2FP.F16.F32.PACK_AB R5, R48, R60 ;  /* 0x0000003c3005723e */ /* 0x004fe200000000ff */
[-C--:B------:R-:W-:Y:S01]  /*8c80*/  FMUL.FTZ R78, R78, R62.reuse ;  /* 0x0000003e4e4e7220 */ /* 0x080fe20000410000 */
[----:B------:R-:W2:Y:S01]  /*8c90*/  MUFU.EX2 R50, R50 ;  /* 0x0000003200327308 */ /* 0x000ea20000000800 */
[-C--:B------:R-:W-:Y:S01]  /*8ca0*/  FMUL.FTZ R79, R79, R62.reuse ;  /* 0x0000003e4f4f7220 */ /* 0x080fe20000410000 */
[-CC-:B------:R-:W-:Y:S01]  /*8cb0*/  FFMA.FTZ R121, R111, R29.reuse, -R28.reuse ;  /* 0x0000001d6f797223 */ /* 0x180fe2000001081c */
[-CC-:B------:R-:W-:Y:S01]  /*8cc0*/  FFMA.FTZ R46, R209, R29.reuse, -R28.reuse ;  /* 0x0000001dd12e7223 */ /* 0x180fe2000001081c */
[----:B------:R-:W3:Y:S01]  /*8cd0*/  MUFU.EX2 R64, R6 ;  /* 0x0000000600407308 */ /* 0x000ee20000000800 */
[--C-:B------:R-:W-:Y:S01]  /*8ce0*/  FFMA.FTZ R111, R211, R29, -R28.reuse ;  /* 0x0000001dd36f7223 */ /* 0x100fe2000001081c */
[----:B-1----:R-:W-:Y:S01]  /*8cf0*/  F2FP.F16.F32.PACK_AB R7, R34, R119 ;  /* 0x000000772207723e */ /* 0x002fe200000000ff */
[-C--:B------:R-:W-:Y:S01]  /*8d00*/  FFMA.FTZ R42, R213, R29.reuse, -R28 ;  /* 0x0000001dd52a7223 */ /* 0x080fe2000001081c */
[----:B------:R-:W-:Y:S01]  /*8d10*/  MUFU.EX2 R115, R115 ;  /* 0x0000007300737308 */ /* 0x000fe20000000800 */
[-CC-:B------:R-:W-:Y:S01]  /*8d20*/  FFMA.FTZ R123, R19, R29.reuse, -R0.reuse ;  /* 0x0000001d137b7223 */ /* 0x180fe20000010800 */
[-CC-:B------:R-:W-:Y:S01]  /*8d30*/  FFMA.FTZ R44, R17, R29.reuse, -R0.reuse ;  /* 0x0000001d112c7223 */ /* 0x180fe20000010800 */
[-CC-:B------:R-:W-:Y:S01]  /*8d40*/  FFMA.FTZ R113, R113, R29.reuse, -R0.reuse ;  /* 0x0000001d71717223 */ /* 0x180fe20000010800 */
[----:B------:R-:W1:Y:S01]  /*8d50*/  MUFU.EX2 R36, R36 ;  /* 0x0000002400247308 */ /* 0x000e620000000800 */
[--C-:B------:R-:W-:Y:S01]  /*8d60*/  FFMA.FTZ R40, R207, R29, -R0.reuse ;  /* 0x0000001dcf287223 */ /* 0x100fe20000010800 */
[----:B--2---:R-:W-:Y:S01]  /*8d70*/  F2FP.F16.F32.PACK_AB R4, R50, R193 ;  /* 0x000000c13204723e */ /* 0x004fe200000000ff */
        /* <DEDUP_REMOVED lines=11> */
[----:B-1----:R-:W-:Y:S01]  /*8e30*/  F2FP.F16.F32.PACK_AB R6, R36, R115 ;  /* 0x000000732406723e */ /* 0x002fe200000000ff */
[-C--:B------:R-:W-:Y:S01]  /*8e40*/  FMUL.FTZ R80, R80, R64.reuse ;  /* 0x0000004050507220 */ /* 0x080fe20000410000 */
[-C--:B------:R-:W-:Y:S01]  /*8e50*/  FMUL.FTZ R81, R81, R64.reuse ;  /* 0x0000004051517220 */ /* 0x080fe20000410000 */
[-C--:B------:R-:W-:Y:S01]  /*8e60*/  FMUL.FTZ R76, R76, R64.reuse ;  /* 0x000000404c4c7220 */ /* 0x080fe20000410000 */
[-C--:B------:R-:W-:Y:S01]  /*8e70*/  FMUL.FTZ R77, R77, R64.reuse ;  /* 0x000000404d4d7220 */ /* 0x080fe20000410000 */
[----:B------:R-:W-:Y:S01]  /*8e80*/  MUFU.EX2 R46, R46 ;  /* 0x0000002e002e7308 */ /* 0x000fe20000000800 */
[-C--:B------:R-:W-:Y:S01]  /*8e90*/  FMUL.FTZ R72, R72, R64.reuse ;  /* 0x0000004048487220 */ /* 0x080fe20000410000 */
[C---:B------:R-:W-:Y:S01]  /*8ea0*/  HMMA.16816.F32 R96, R4.reuse, R8, R96 ;  /* 0x000000080460723c */ /* 0x040fe20000001860 */
[----:B------:R-:W-:Y:S01]  /*8eb0*/  FMUL.FTZ R73, R73, R64 ;  /* 0x0000004049497220 */ /* 0x000fe20000410000 */
[----:B------:R-:W-:Y:S01]  /*8ec0*/  MUFU.EX2 R111, R111 ;  /* 0x0000006f006f7308 */ /* 0x000fe20000000800 */
[-C--:B------:R-:W-:Y:S01]  /*8ed0*/  FMUL.FTZ R70, R70, R62.reuse ;  /* 0x0000003e46467220 */ /* 0x080fe20000410000 */
[----:B------:R-:W-:Y:S01]  /*8ee0*/  FMUL.FTZ R71, R71, R62 ;  /* 0x0000003e47477220 */ /* 0x000fe20000410000 */
[-C--:B------:R-:W-:Y:S01]  /*8ef0*/  FMUL.FTZ R68, R68, R64.reuse ;  /* 0x0000004044447220 */ /* 0x080fe20000410000 */
[----:B------:R-:W-:Y:S01]  /*8f00*/  MUFU.EX2 R42, R42 ;  /* 0x0000002a002a7308 */ /* 0x000fe20000000800 */
[-C--:B------:R-:W-:Y:S01]  /*8f10*/  FMUL.FTZ R69, R69, R64.reuse ;  /* 0x0000004045457220 */ /* 0x080fe20000410000 */
[C---:B------:R-:W-:Y:S01]  /*8f20*/  HMMA.16816.F32 R92, R4.reuse, R10, R92 ;  /* 0x0000000a045c723c */ /* 0x040fe2000000185c */
[----:B------:R-:W1:Y:S01]  /*8f30*/  LDSM.16.MT88.4 R8, [R103+0x6000] ;  /* 0x006000006708783b */ /* 0x000e620000004200 */
[----:B------:R-:W-:Y:S01]  /*8f40*/  MUFU.EX2 R123, R123 ;  /* 0x0000007b007b7308 */ /* 0x000fe20000000800 */
[-C--:B------:R-:W-:Y:S01]  /*8f50*/  FFMA.FTZ R58, R143, R29.reuse, -R0 ;  /* 0x0000001d8f3a7223 */ /* 0x080fe20000010800 */
[-C--:B------:R-:W-:Y:S01]  /*8f60*/  FFMA.FTZ R56, R159, R29.reuse, -R28 ;  /* 0x0000001d9f387223 */ /* 0x080fe2000001081c */
[----:B------:R-:W-:Y:S01]  /*8f70*/  LDSM.16.MT88.4 R16, [R160+0x6800] ;  /* 0x00680000a010783b */ /* 0x000fe20000004200 */
[----:B------:R-:W2:Y:S01]  /*8f80*/  MUFU.EX2 R44, R44 ;  /* 0x0000002c002c7308 */ /* 0x000ea20000000800 */
[-CC-:B------:R-:W-:Y:S01]  /*8f90*/  FFMA.FTZ R143, R199, R29.reuse, -R0.reuse ;  /* 0x0000001dc78f7223 */ /* 0x180fe20000010800 */
[C---:B------:R-:W-:Y:S01]  /*8fa0*/  HMMA.16816.F32 R88, R4.reuse, R12, R88 ;  /* 0x0000000c0458723c */ /* 0x040fe20000001858 */
[-C--:B------:R-:W-:Y:S01]  /*8fb0*/  FFMA.FTZ R54, R201, R29.reuse, -R0 ;  /* 0x0000001dc9367223 */ /* 0x080fe20000010800 */
[----:B------:R-:W-:Y:S01]  /*8fc0*/  MUFU.EX2 R113, R113 ;  /* 0x0000007100717308 */ /* 0x000fe20000000800 */
[-CC-:B------:R-:W-:Y:S01]  /*8fd0*/  FFMA.FTZ R52, R203, R29.reuse, -R28.reuse ;  /* 0x0000001dcb347223 */ /* 0x180fe2000001081c */
[-C--:B------:R-:W-:Y:S01]  /*8fe0*/  FFMA.FTZ R205, R205, R29.reuse, -R28 ;  /* 0x0000001dcdcd7223 */ /* 0x080fe2000001081c */
[-C--:B------:R-:W-:Y:S01]  /*8ff0*/  FFMA.FTZ R104, R145, R29.reuse, -R0 ;  /* 0x0000001d91687223 */ /* 0x080fe20000010800 */
[----:B------:R-:W3:Y:S01]  /*9000*/  MUFU.EX2 R40, R40 ;  /* 0x0000002800287308 */ /* 0x000ee20000000800 */
[-C--:B------:R-:W-:Y:S01]  /*9010*/  FFMA.FTZ R106, R189, R29.reuse, -R28 ;  /* 0x0000001dbd6a7223 */ /* 0x080fe2000001081c */
[C---:B------:R-:W-:Y:S01]  /*9020*/  HMMA.16816.F32 R84, R4.reuse, R14, R84 ;  /* 0x0000000e0454723c */ /* 0x040fe20000001854 */
[----:B------:R-:W4:Y:S01]  /*9030*/  LDSM.16.MT88.4 R12, [R102+0x6000] ;  /* 0x00600000660c783b */ /* 0x000f220000004200 */
[----:B------:R-:W-:Y:S01]  /*9040*/  MUFU.EX2 R56, R56 ;  /* 0x0000003800387308 */ /* 0x000fe20000000800 */
[-CC-:B------:R-:W-:Y:S01]  /*9050*/  FFMA.FTZ R145, R151, R29.reuse, -R0.reuse ;  /* 0x0000001d97917223 */ /* 0x180fe20000010800 */
[-C--:B------:R-:W-:Y:S01]  /*9060*/  FFMA.FTZ R100, R157, R29.reuse, -R0 ;  /* 0x0000001d9d647223 */ /* 0x080fe20000010800 */
[-CC-:B------:R-:W-:Y:S01]  /*9070*/  FFMA.FTZ R66, R197, R29.reuse, -R28.reuse ;  /* 0x0000001dc5427223 */ /* 0x180fe2000001081c */
[----:B------:R-:W-:Y:S01]  /*9080*/  MUFU.EX2 R58, R58 ;  /* 0x0000003a003a7308 */ /* 0x000fe20000000800 */
[-CC-:B------:R-:W-:Y:S01]  /*9090*/  FFMA.FTZ R191, R191, R29.reuse, -R28.reuse ;  /* 0x0000001dbfbf7223 */ /* 0x180fe2000001081c */
[-CC-:B------:R-:W-:Y:S01]  /*90a0*/  FFMA.FTZ R137, R137, R29.reuse, -R28.reuse ;  /* 0x0000001d89897223 */ /* 0x180fe2000001081c */
[-CC-:B------:R-:W-:Y:S01]  /*90b0*/  FFMA.FTZ R108, R139, R29.reuse, -R28.reuse ;  /* 0x0000001d8b6c7223 */ /* 0x180fe2000001081c */
[----:B------:R-:W-:Y:S01]  /*90c0*/  MUFU.EX2 R143, R143 ;  /* 0x0000008f008f7308 */ /* 0x000fe20000000800 */
[-C--:B------:R-:W-:Y:S01]  /*90d0*/  FFMA.FTZ R110, R141, R29.reuse, -R28 ;  /* 0x0000001d8d6e7223 */ /* 0x080fe2000001081c */
[-CC-:B------:R-:W-:Y:S01]  /*90e0*/  FFMA.FTZ R114, R131, R29.reuse, -R0.reuse ;  /* 0x0000001d83727223 */ /* 0x180fe20000010800 */
[-C--:B------:R-:W-:Y:S01]  /*90f0*/  FFMA.FTZ R112, R129, R29.reuse, -R0 ;  /* 0x0000001d81707223 */ /* 0x080fe20000010800 */
[----:B------:R-:W5:Y:S01]  /*9100*/  MUFU.EX2 R54, R54 ;  /* 0x0000003600367308 */ /* 0x000f620000000800 */
[-C--:B------:R-:W-:Y:S01]  /*9110*/  FFMA.FTZ R117, R117, R29.reuse, -R28 ;  /* 0x0000001d75757223 */ /* 0x080fe2000001081c */
[----:B------:R-:W-:Y:S01]  /*9120*/  FFMA.FTZ R193, R196, R64, R193 ;  /* 0x00000040c4c17223 */ /* 0x000fe200000100c1 */
[----:B------:R-:W-:Y:S01]  /*9130*/  FFMA.FTZ R195, R195, R62, R60 ;  /* 0x0000003ec3c37223 */ /* 0x000fe2000001003c */
[----:B------:R-:W-:Y:S01]  /*9140*/  MUFU.EX2 R52, R52 ;  /* 0x0000003400347308 */ /* 0x000fe20000000800 */
[-CC-:B------:R-:W-:Y:S01]  /*9150*/  FFMA.FTZ R62, R61, R29.reuse, -R0.reuse ;  /* 0x0000001d3d3e7223 */ /* 0x180fe20000010800 */
[-CC-:B------:R-:W-:Y:S01]  /*9160*/  FFMA.FTZ R61, R63, R29.reuse, -R0.reuse ;  /* 0x0000001d3f3d7223 */ /* 0x180fe20000010800 */
[----:B------:R-:W-:Y:S01]  /*9170*/  FADD.FTZ R60, R48, R195 ;  /* 0x000000c3303c7221 */ /* 0x000fe20000010000 */
[----:B------:R-:W-:Y:S01]  /*9180*/  MUFU.EX2 R106, R106 ;  /* 0x0000006a006a7308 */ /* 0x000fe20000000800 */
[-C--:B------:R-:W-:Y:S01]  /*9190*/  FFMA.FTZ R63, R65, R29.reuse, -R0 ;  /* 0x0000001d413f7223 */ /* 0x080fe20000010800 */
[-C--:B------:R-:W-:Y:S01]  /*91a0*/  FFMA.FTZ R107, R107, R29.reuse, -R28 ;  /* 0x0000001d6b6b7223 */ /* 0x080fe2000001081c */
[C---:B-1----:R-:W-:Y:S01]  /*91b0*/  HMMA.16816.F32 R80, R4.reuse, R8, R80 ;  /* 0x000000080450723c */ /* 0x042fe20000001850 */
[----:B------:R-:W-:Y:S01]  /*91c0*/  MUFU.EX2 R104, R104 ;  /* 0x0000006800687308 */ /* 0x000fe20000000800 */
[-C--:B------:R-:W-:Y:S01]  /*91d0*/  FFMA.FTZ R67, R67, R29.reuse, -R0 ;  /* 0x0000001d43437223 */ /* 0x080fe20000010800 */
[----:B------:R-:W-:Y:S01]  /*91e0*/  FADD.FTZ R119, R119, R60 ;  /* 0x0000003c77777221 */ /* 0x000fe20000010000 */
[-CC-:B------:R-:W-:Y:S01]  /*91f0*/  FFMA.FTZ R116, R47, R29.reuse, -R0.reuse ;  /* 0x0000001d2f747223 */ /* 0x180fe20000010800 */
[----:B------:R-:W-:Y:S01]  /*9200*/  MUFU.EX2 R145, R145 ;  /* 0x0000009100917308 */ /* 0x000fe20000000800 */
[-CC-:B------:R-:W-:Y:S01]  /*9210*/  FFMA.FTZ R64, R49, R29.reuse, -R0.reuse ;  /* 0x0000001d31407223 */ /* 0x180fe20000010800 */
[-C--:B------:R-:W-:Y:S01]  /*9220*/  FFMA.FTZ R45, R45, R29.reuse, -R0 ;  /* 0x0000001d2d2d7223 */ /* 0x080fe20000010800 */
[C---:B------:R-:W-:Y:S01]  /*9230*/  HMMA.16816.F32 R76, R4.reuse, R10, R76 ;  /* 0x0000000a044c723c */ /* 0x040fe2000000184c */
[----:B------:R-:W1:Y:S01]  /*9240*/  LDSM.16.MT88.4 R8, [R164+0x6800] ;  /* 0x00680000a408783b */ /* 0x000e620000004200 */
[----:B------:R-:W-:Y:S01]  /*9250*/  MUFU.EX2 R100, R100 ;  /* 0x0000006400647308 */ /* 0x000fe20000000800 */
[-CC-:B------:R-:W-:Y:S01]  /*9260*/  FFMA.FTZ R47, R53, R29.reuse, -R28.reuse ;  /* 0x0000001d352f7223 */ /* 0x180fe2000001081c */
[----:B------:R-:W-:Y:S01]  /*9270*/  FADD.FTZ R34, R34, R119 ;  /* 0x0000007722227221 */ /* 0x000fe20000010000 */
[-CC-:B------:R-:W-:Y:S01]  /*9280*/  FFMA.FTZ R43, R43, R29.reuse, -R28.reuse ;  /* 0x0000001d2b2b7223 */ /* 0x180fe2000001081c */
[----:B------:R-:W-:Y:S01]  /*9290*/  MUFU.EX2 R66, R66 ;  /* 0x0000004200427308 */ /* 0x000fe20000000800 */
[----:B------:R-:W-:Y:S01]  /*92a0*/  FFMA.FTZ R35, R35, R29, -R28 ;  /* 0x0000001d23237223 */ /* 0x000fe2000001081c */
[C---:B----4-:R-:W-:Y:S01]  /*92b0*/  HMMA.16816.F32 R72, R4.reuse, R12, R72 ;  /* 0x0000000c0448723c */ /* 0x050fe20000001848 */
[----:B------:R-:W-:Y:S01]  /*92c0*/  ISETP.GT.U32.AND P0, PT, R20, R173, PT ;  /* 0x000000ad1400720c */ /* 0x000fe20003f04070 */
[----:B------:R-:W-:Y:S04]  /*92d0*/  MUFU.EX2 R137, R137 ;  /* 0x0000008900897308 */ /* 0x000fe80000000800 */
[----:B------:R-:W-:Y:S02]  /*92e0*/  MUFU.EX2 R108, R108 ;  /* 0x0000006c006c7308 */ /* 0x000fe40000000800 */
[----:B------:R-:W-:Y:S01]  /*92f0*/  HMMA.16816.F32 R68, R4, R14, R68 ;  /* 0x0000000e0444723c */ /* 0x000fe20000001844 */
[----:B------:R-:W4:Y:S01]  /*9300*/  LDSM.16.MT88.4 R12, [R103+0x6800] ;  /* 0x00680000670c783b */ /* 0x000f220000004200 */
[----:B--2---:R-:W-:Y:S01]  /*9310*/  F2FP.F16.F32.PACK_AB R4, R44, R123 ;  /* 0x0000007b2c04723e */ /* 0x004fe200000000ff */
[----:B------:R-:W-:Y:S01]  /*9320*/  MUFU.EX2 R110, R110 ;  /* 0x0000006e006e7308 */ /* 0x000fe20000000800 */
[----:B------:R-:W-:Y:S01]  /*9330*/  F2FP.F16.F32.PACK_AB R5, R46, R121 ;  /* 0x000000792e05723e */ /* 0x000fe200000000ff */
[----:B------:R-:W-:Y:S01]  /*9340*/  FADD.FTZ R121, R121, R34 ;  /* 0x0000002279797221 */ /* 0x000fe20000010000 */
[----:B---3--:R-:W-:Y:S01]  /*9350*/  F2FP.F16.F32.PACK_AB R6, R40, R113 ;  /* 0x000000712806723e */ /* 0x008fe200000000ff */
[----:B------:R-:W-:Y:S01]  /*9360*/  MUFU.EX2 R114, R114 ;  /* 0x0000007200727308 */ /* 0x000fe20000000800 */
[----:B------:R-:W-:Y:S01]  /*9370*/  F2FP.F16.F32.PACK_AB R7, R42, R111 ;  /* 0x0000006f2a07723e */ /* 0x000fe200000000ff */
[----:B------:R-:W-:Y:S01]  /*9380*/  FADD.FTZ R46, R46, R121 ;  /* 0x000000792e2e7221 */ /* 0x000fe20000010000 */
[----:B------:R-:W-:Y:S01]  /*9390*/  FFMA.FTZ R34, R41, R29, -R28 ;  /* 0x0000001d29227223 */ /* 0x000fe2000001081c */
[----:B------:R-:W-:Y:S01]  /*93a0*/  MUFU.EX2 R112, R112 ;  /* 0x0000007000707308 */ /* 0x000fe20000000800 */
[----:B------:R-:W-:Y:S01]  /*93b0*/  @P0 IADD3 R132, PT, PT, R132, -0x3, RZ ;  /* 0xfffffffd84840810 */ /* 0x000fe20007ffe0ff */
[----:B------:R-:W-:-:S02]  /*93c0*/  FADD.FTZ R111, R111, R46 ;  /* 0x0000002e6f6f7221 */ /* 0x000fc40000010000 */
[----:B------:R-:W-:Y:S01]  /*93d0*/  HMMA.16816.F32 R88, R4, R16, R88 ;  /* 0x000000100458723c */ /* 0x000fe20000001858 */
[----:B------:R-:W-:Y:S01]  /*93e0*/  MUFU.EX2 R117, R117 ;  /* 0x0000007500757308 */ /* 0x000fe20000000800 */
[----:B------:R-:W-:-:S03]  /*93f0*/  FADD.FTZ R42, R42, R111 ;  /* 0x0000006f2a2a7221 */ /* 0x000fc60000010000 */
[----:B------:R-:W-:Y:S03]  /*9400*/  MUFU.EX2 R62, R62 ;  /* 0x0000003e003e7308 */ /* 0x000fe60000000800 */
[C---:B------:R-:W-:Y:S01]  /*9410*/  HMMA.16816.F32 R84, R4.reuse, R18, R84 ;  /* 0x000000120454723c */ /* 0x040fe20000001854 */
[----:B------:R-:W-:Y:S01]  /*9420*/  LDSM.16.MT88.4 R16, [R160+0x7000] ;  /* 0x00700000a010783b */ /* 0x000fe20000004200 */
        /* <DEDUP_REMOVED lines=10> */
[----:B------:R-:W-:Y:S04]  /*94d0*/  MUFU.EX2 R47, R47 ;  /* 0x0000002f002f7308 */ /* 0x000fe80000000800 */
[----:B------:R-:W-:Y:S02]  /*94e0*/  MUFU.EX2 R41, R43 ;  /* 0x0000002b00297308 */ /* 0x000fe40000000800 */
[C---:B------:R-:W-:Y:S01]  /*94f0*/  HMMA.16816.F32 R76, R4.reuse, R14, R76 ;  /* 0x0000000e044c723c */ /* 0x040fe2000000184c */
[----:B------:R-:W2:Y:S01]  /*9500*/  LDSM.16.MT88.4 R12, [R164+0x7000] ;  /* 0x00700000a40c783b */ /* 0x000ea20000004200 */
[----:B------:R-:W-:Y:S06]  /*9510*/  MUFU.EX2 R34, R34 ;  /* 0x0000002200227308 */ /* 0x000fec0000000800 */
[----:B-1----:R-:W-:Y:S01]  /*9520*/  HMMA.16816.F32 R72, R4, R8, R72 ;  /* 0x000000080448723c */ /* 0x002fe20000001848 */
[-C--:B------:R-:W-:Y:S01]  /*9530*/  FFMA.FTZ R8, R149, R29.reuse, -R28 ;  /* 0x0000001d95087223 */ /* 0x080fe2000001081c */
[----:B------:R-:W-:-:S02]  /*9540*/  FFMA.FTZ R149, R147, R29, -R0 ;  /* 0x0000001d93957223 */ /* 0x000fc40000010800 */
[----:B------:R-:W1:Y:S04]  /*9550*/  MUFU.EX2 R147, R205 ;  /* 0x000000cd00937308 */ /* 0x000e680000000800 */
[----:B------:R-:W3:Y:S01]  /*9560*/  MUFU.EX2 R159, R8 ;  /* 0x00000008009f7308 */ /* 0x000ee20000000800 */
[----:B------:R-:W-:Y:S01]  /*9570*/  HMMA.16816.F32 R68, R4, R10, R68 ;  /* 0x0000000a0444723c */ /* 0x000fe20000001844 */
[----:B-----5:R-:W-:Y:S02]  /*9580*/  F2FP.F16.F32.PACK_AB R6, R54, R143 ;  /* 0x0000008f3606723e */ /* 0x020fe400000000ff */
[----:B------:R-:W4:Y:S01]  /*9590*/  MUFU.EX2 R149, R149 ;  /* 0x0000009500957308 */ /* 0x000f220000000800 */
[----:B-1----:R-:W-:Y:S02]  /*95a0*/  F2FP.F16.F32.PACK_AB R7, R52, R147 ;  /* 0x000000933407723e */ /* 0x002fe400000000ff */
[----:B---3--:R-:W-:Y:S01]  /*95b0*/  F2FP.F16.F32.PACK_AB R5, R56, R159 ;  /* 0x0000009f3805723e */ /* 0x008fe200000000ff */
[----:B------:R-:W1:Y:S01]  /*95c0*/  LDSM.16.MT88.4 R8, [R102+0x7000] ;  /* 0x007000006608783b */ /* 0x000e620000004200 */
[----:B------:R-:W-:Y:S01]  /*95d0*/  FADD.FTZ R159, R159, R42 ;  /* 0x0000002a9f9f7221 */ /* 0x000fe20000010000 */
[----:B----4-:R-:W-:-:S03]  /*95e0*/  F2FP.F16.F32.PACK_AB R4, R58, R149 ;  /* 0x000000953a04723e */ /* 0x010fc600000000ff */
[----:B------:R-:W-:-:S04]  /*95f0*/  FADD.FTZ R56, R56, R159 ;  /* 0x0000009f38387221 */ /* 0x000fc80000010000 */
[----:B------:R-:W-:Y:S01]  /*9600*/  FADD.FTZ R147, R147, R56 ;  /* 0x0000003893937221 */ /* 0x000fe20000010000 */
[----:B--2---:R-:W-:Y:S03]  /*9610*/  HMMA.16816.F32 R96, R4, R12, R96 ;  /* 0x0000000c0460723c */ /* 0x004fe60000001860 */
[----:B------:R-:W-:-:S05]  /*9620*/  FADD.FTZ R52, R52, R147 ;  /* 0x0000009334347221 */ /* 0x000fca0000010000 */
[C---:B------:R-:W-:Y:S01]  /*9630*/  HMMA.16816.F32 R92, R4.reuse, R14, R92 ;  /* 0x0000000e045c723c */ /* 0x040fe2000000185c */
[----:B------:R-:W2:Y:S07]  /*9640*/  LDSM.16.MT88.4 R12, [R103+0x7000] ;  /* 0x00700000670c783b */ /* 0x000eae0000004200 */
[C---:B------:R-:W-:Y:S08]  /*9650*/  HMMA.16816.F32 R88, R4.reuse, R16, R88 ;  /* 0x000000100458723c */ /* 0x040ff00000001858 */
[C---:B------:R-:W-:Y:S01]  /*9660*/  HMMA.16816.F32 R84, R4.reuse, R18, R84 ;  /* 0x000000120454723c */ /* 0x040fe20000001854 */
[----:B------:R-:W3:Y:S07]  /*9670*/  LDSM.16.MT88.4 R16, [R160+0x7800] ;  /* 0x00780000a010783b */ /* 0x000eee0000004200 */
[----:B-1----:R-:W-:Y:S01]  /*9680*/  HMMA.16816.F32 R72, R4, R8, R72 ;  /* 0x000000080448723c */ /* 0x002fe20000001848 */
[-C--:B------:R-:W-:Y:S01]  /*9690*/  FFMA.FTZ R8, R155, R29.reuse, -R28 ;  /* 0x0000001d9b087223 */ /* 0x080fe2000001081c */
[----:B------:R-:W-:-:S02]  /*96a0*/  FFMA.FTZ R155, R153, R29, -R0 ;  /* 0x0000001d999b7223 */ /* 0x000fc40000010800 */
[----:B------:R-:W-:Y:S04]  /*96b0*/  MUFU.EX2 R153, R191 ;  /* 0x000000bf00997308 */ /* 0x000fe80000000800 */
[----:B------:R1:W-:Y:S01]  /*96c0*/  MUFU.EX2 R189, R8 ;  /* 0x0000000800bd7308 */ /* 0x0003e20000000800 */
[C---:B------:R-:W-:Y:S03]  /*96d0*/  HMMA.16816.F32 R68, R4.reuse, R10, R68 ;  /* 0x0000000a0444723c */ /* 0x040fe60000001844 */
[----:B------:R-:W4:Y:S05]  /*96e0*/  MUFU.EX2 R155, R155 ;  /* 0x0000009b009b7308 */ /* 0x000f2a0000000800 */
[C---:B--2---:R-:W-:Y:S01]  /*96f0*/  HMMA.16816.F32 R80, R4.reuse, R12, R80 ;  /* 0x0000000c0450723c */ /* 0x044fe20000001850 */
[----:B-1----:R-:W1:Y:S07]  /*9700*/  LDSM.16.MT88.4 R8, [R102+0x7800] ;  /* 0x007800006608783b */ /* 0x002e6e0000004200 */
[----:B------:R-:W-:Y:S01]  /*9710*/  HMMA.16816.F32 R76, R4, R14, R76 ;  /* 0x0000000e044c723c */ /* 0x000fe2000000184c */
[----:B------:R-:W2:Y:S01]  /*9720*/  LDSM.16.MT88.4 R12, [R164+0x7800] ;  /* 0x00780000a40c783b */ /* 0x000ea20000004200 */
[----:B----4-:R-:W-:-:S02]  /*9730*/  F2FP.F16.F32.PACK_AB R4, R104, R155 ;  /* 0x0000009b6804723e */ /* 0x010fc400000000ff */
        /* <DEDUP_REMOVED lines=8> */
[C---:B------:R-:W-:Y:S01]  /*97c0*/  HMMA.16816.F32 R84, R4.reuse, R18, R84 ;  /* 0x000000120454723c */ /* 0x040fe20000001854 */
[----:B------:R-:W3:Y:S07]  /*97d0*/  LDSM.16.MT88.4 R16, [R160+0x8000] ;  /* 0x00800000a010783b */ /* 0x000eee0000004200 */
[C---:B-1----:R-:W-:Y:S01]  /*97e0*/  HMMA.16816.F32 R72, R4.reuse, R8, R72 ;  /* 0x000000080448723c */ /* 0x042fe20000001848 */
[-CC-:B------:R-:W-:Y:S01]  /*97f0*/  FFMA.FTZ R8, R125, R29.reuse, -R0.reuse ;  /* 0x0000001d7d087223 */ /* 0x180fe20000010800 */
[----:B------:R-:W-:Y:S01]  /*9800*/  FFMA.FTZ R125, R127, R29, -R0 ;  /* 0x0000001d7f7d7223 */ /* 0x000fe20000010800 */
[C---:B------:R-:W-:Y:S01]  /*9810*/  F2FP.F16.F32.PACK_AB R9, R108.reuse, R137 ;  /* 0x000000896c09723e */ /* 0x040fe200000000ff */
[----:B------:R-:W-:Y:S01]  /*9820*/  FADD.FTZ R137, R137, R66 ;  /* 0x0000004289897221 */ /* 0x000fe20000010000 */
[----:B------:R-:W1:Y:S03]  /*9830*/  MUFU.EX2 R131, R8 ;  /* 0x0000000800837308 */ /* 0x000e660000000800 */
[----:B--2---:R-:W-:Y:S01]  /*9840*/  HMMA.16816.F32 R96, R4, R12, R96 ;  /* 0x0000000c0460723c */ /* 0x004fe20000001860 */
[----:B------:R-:W2:Y:S01]  /*9850*/  MUFU.EX2 R125, R125 ;  /* 0x0000007d007d7308 */ /* 0x000ea20000000800 */
[----:B------:R-:W-:-:S06]  /*9860*/  FADD.FTZ R137, R108, R137 ;  /* 0x000000896c897221 */ /* 0x000fcc0000010000 */
[----:B------:R-:W-:Y:S01]  /*9870*/  HMMA.16816.F32 R92, R4, R14, R92 ;  /* 0x0000000e045c723c */ /* 0x000fe2000000185c */
[----:B------:R-:W4:Y:S01]  /*9880*/  LDSM.16.MT88.4 R12, [R103+0x7800] ;  /* 0x00780000670c783b */ /* 0x000f220000004200 */
[----:B-1----:R-:W-:-:S06]  /*9890*/  F2FP.F16.F32.PACK_AB R8, R114, R131 ;  /* 0x000000837208723e */ /* 0x002fcc00000000ff */
[----:B------:R-:W-:Y:S01]  /*98a0*/  HMMA.16816.F32 R68, R4, R10, R68 ;  /* 0x0000000a0444723c */ /* 0x000fe20000001844 */
[----:B--2---:R-:W-:Y:S02]  /*98b0*/  F2FP.F16.F32.PACK_AB R10, R112, R125 ;  /* 0x0000007d700a723e */ /* 0x004fe400000000ff */
[----:B------:R-:W-:Y:S01]  /*98c0*/  F2FP.F16.F32.PACK_AB R11, R117, R110 ;  /* 0x0000006e750b723e */ /* 0x000fe200000000ff */
[----:B------:R-:W-:-:S04]  /*98d0*/  FADD.FTZ R110, R110, R137 ;  /* 0x000000896e6e7221 */ /* 0x000fc80000010000 */
[----:B------:R-:W-:Y:S02]  /*98e0*/  FADD.FTZ R117, R117, R110 ;  /* 0x0000006e75757221 */ /* 0x000fe40000010000 */
[C---:B---3--:R-:W-:Y:S08]  /*98f0*/  HMMA.16816.F32 R88, R8.reuse, R16, R88 ;  /* 0x000000100858723c */ /* 0x048ff00000001858 */
[C---:B------:R-:W-:Y:S01]  /*9900*/  HMMA.16816.F32 R84, R8.reuse, R18, R84 ;  /* 0x000000120854723c */ /* 0x040fe20000001854 */
[----:B------:R-:W-:Y:S07]  /*9910*/  LDSM.16.MT88.4 R16, [R160+0x8800] ;  /* 0x00880000a010783b */ /* 0x000fee0000004200 */
[----:B------:R-:W-:Y:S08]  /*9920*/  HMMA.16816.F32 R96, R8, R24, R96 ;  /* 0x000000180860723c */ /* 0x000ff00000001860 */
[C---:B----4-:R-:W-:Y:S08]  /*9930*/  HMMA.16816.F32 R80, R4.reuse, R12, R80 ;  /* 0x0000000c0450723c */ /* 0x050ff00000001850 */
[----:B------:R-:W-:Y:S01]  /*9940*/  HMMA.16816.F32 R76, R4, R14, R76 ;  /* 0x0000000e044c723c */ /* 0x000fe2000000184c */
[----:B------:R-:W1:Y:S04]  /*9950*/  LDSM.16.MT88.4 R12, [R103+0x8000] ;  /* 0x00800000670c783b */ /* 0x000e680000004200 */
[----:B------:R-:W2:Y:S03]  /*9960*/  LDSM.16.MT88.4 R4, [R102+0x8000] ;  /* 0x008000006604783b */ /* 0x000ea60000004200 */
[C---:B------:R-:W-:Y:S01]  /*9970*/  HMMA.16816.F32 R92, R8.reuse, R26, R92 ;  /* 0x0000001a085c723c */ /* 0x040fe2000000185c */
[----:B------:R-:W-:Y:S07]  /*9980*/  LDSM.16.MT88.4 R24, [R164+0x8800] ;  /* 0x00880000a418783b */ /* 0x000fee0000004200 */
[C---:B-1----:R-:W-:Y:S08]  /*9990*/  HMMA.16816.F32 R80, R8.reuse, R12, R80 ;  /* 0x0000000c0850723c */ /* 0x042ff00000001850 */
[C---:B------:R-:W-:Y:S01]  /*99a0*/  HMMA.16816.F32 R76, R8.reuse, R14, R76 ;  /* 0x0000000e084c723c */ /* 0x040fe2000000184c */
[----:B------:R-:W1:Y:S07]  /*99b0*/  LDSM.16.MT88.4 R12, [R103+0x8800] ;  /* 0x00880000670c783b */ /* 0x000e6e0000004200 */
[C---:B--2---:R-:W-:Y:S01]  /*99c0*/  HMMA.16816.F32 R72, R8.reuse, R4, R72 ;  /* 0x000000040848723c */ /* 0x044fe20000001848 */
[-CC-:B------:R-:W-:Y:S01]  /*99d0*/  FFMA.FTZ R5, R105, R29.reuse, -R28.reuse ;  /* 0x0000001d69057223 */ /* 0x180fe2000001081c */
[----:B------:R-:W-:Y:S01]  /*99e0*/  FADD.FTZ R4, R50, R193 ;  /* 0x000000c132047221 */ /* 0x000fe20000010000 */
[-CC-:B------:R-:W-:Y:S01]  /*99f0*/  FFMA.FTZ R105, R109, R29.reuse, -R28.reuse ;  /* 0x0000001d6d697223 */ /* 0x180fe2000001081c */
[----:B------:R-:W-:Y:S01]  /*9a00*/  FFMA.FTZ R50, R101, R29, -R28 ;  /* 0x0000001d65327223 */ /* 0x000fe2000001081c */
[----:B------:R-:W-:Y:S01]  /*9a10*/  MUFU.EX2 R48, R5 ;  /* 0x0000000500307308 */ /* 0x000fe20000000800 */
[----:B------:R-:W-:Y:S01]  /*9a20*/  FADD.FTZ R115, R115, R4 ;  /* 0x0000000473737221 */ /* 0x000fe20000010000 */
[----:B------:R-:W-:Y:S01]  /*9a30*/  F2FP.F16.F32.PACK_AB R4, R61, R62 ;  /* 0x0000003e3d04723e */ /* 0x000fe200000000ff */
[----:B------:R-:W-:Y:S01]  /*9a40*/  HMMA.16816.F32 R68, R8, R6, R68 ;  /* 0x000000060844723c */ /* 0x000fe20000001844 */
[----:B------:R-:W2:Y:S01]  /*9a50*/  MUFU.EX2 R105, R105 ;  /* 0x0000006900697308 */ /* 0x000ea20000000800 */
[----:B------:R-:W3:Y:S01]  /*9a60*/  LDSM.16.MT88.4 R8, [R102+0x8800] ;  /* 0x008800006608783b */ /* 0x000ee20000004200 */
[----:B------:R-:W-:Y:S01]  /*9a70*/  F2FP.F16.F32.PACK_AB R6, R60, R63 ;  /* 0x0000003f3c06723e */ /* 0x000fe200000000ff */
[----:B------:R-:W-:Y:S01]  /*9a80*/  FADD.FTZ R36, R36, R115 ;  /* 0x0000007324247221 */ /* 0x000fe20000010000 */
[----:B------:R-:W-:Y:S03]  /*9a90*/  MUFU.EX2 R101, R107 ;  /* 0x0000006b00657308 */ /* 0x000fe60000000800 */
[----:B------:R-:W-:Y:S01]  /*9aa0*/  FADD.FTZ R123, R123, R36 ;  /* 0x000000247b7b7221 */ /* 0x000fe20000010000 */
[----:B------:R-:W4:Y:S01]  /*9ab0*/  MUFU.EX2 R50, R50 ;  /* 0x0000003200327308 */ /* 0x000f220000000800 */
[----:B------:R-:W-:-:S02]  /*9ac0*/  FFMA.FTZ R36, R30, R29, -R0 ;  /* 0x0000001d1e247223 */ /* 0x000fc40000010800 */
[----:B------:R-:W-:Y:S01]  /*9ad0*/  FADD.FTZ R44, R44, R123 ;  /* 0x0000007b2c2c7221 */ /* 0x000fe20000010000 */
[----:B--2---:R-:W-:-:S03]  /*9ae0*/  F2FP.F16.F32.PACK_AB R5, R105, R48 ;  /* 0x000000306905723e */ /* 0x004fc600000000ff */
[----:B------:R-:W-:Y:S01]  /*9af0*/  FADD.FTZ R113, R113, R44 ;  /* 0x0000002c71717221 */ /* 0x000fe20000010000 */
[-CC-:B------:R-:W-:Y:S01]  /*9b00*/  FFMA.FTZ R44, R32, R29.reuse, -R0.reuse ;  /* 0x0000001d202c7223 */ /* 0x180fe20000010800 */
[----:B------:R-:W-:Y:S01]  /*9b10*/  FFMA.FTZ R32, R31, R29, -R0 ;  /* 0x0000001d1f207223 */ /* 0x000fe20000010800 */
[----:B------:R-:W-:Y:S01]  /*9b20*/  FADD.FTZ R48, R48, R117 ;  /* 0x0000007530307221 */ /* 0x000fe20000010000 */
[----:B------:R-:W-:Y:S02]  /*9b30*/  FADD.FTZ R40, R40, R113 ;  /* 0x0000007128287221 */ /* 0x000fe40000010000 */
[----:B------:R-:W-:Y:S01]  /*9b40*/  MUFU.EX2 R30, R32 ;  /* 0x00000020001e7308 */ /* 0x000fe20000000800 */
[----:B----4-:R-:W-:Y:S01]  /*9b50*/  F2FP.F16.F32.PACK_AB R7, R50, R101 ;  /* 0x000000653207723e */ /* 0x010fe200000000ff */
        /* <DEDUP_REMOVED lines=19> */
[----:B------:R-:W-:Y:S01]  /*9c90*/  HMMA.16816.F32 R96, R4, R24, R96 ;  /* 0x000000180460723c */ /* 0x000fe20000001860 */
[-CC-:B------:R-:W-:Y:S01]  /*9ca0*/  FFMA.FTZ R24, R57, R29.reuse, -R28.reuse ;  /* 0x0000001d39187223 */ /* 0x180fe2000001081c */
[----:B------:R-:W-:Y:S01]  /*9cb0*/  FFMA.FTZ R25, R59, R29, -R28 ;  /* 0x0000001d3b197223 */ /* 0x000fe2000001081c */
[----:B------:R-:W-:-:S04]  /*9cc0*/  FADD.FTZ R125, R125, R114 ;  /* 0x000000727d7d7221 */ /* 0x000fc80000010000 */
[----:B------:R-:W-:Y:S01]  /*9cd0*/  MUFU.EX2 R24, R24 ;  /* 0x0000001800187308 */ /* 0x000fe20000000800 */
[C---:B------:R-:W-:Y:S01]  /*9ce0*/  HMMA.16816.F32 R92, R4.reuse, R26, R92 ;  /* 0x0000001a045c723c */ /* 0x040fe2000000185c */
[-C--:B------:R-:W-:Y:S01]  /*9cf0*/  FFMA.FTZ R26, R55, R29.reuse, -R28 ;  /* 0x0000001d371a7223 */ /* 0x080fe2000001081c */
[-C--:B------:R-:W-:Y:S01]  /*9d00*/  FFMA.FTZ R27, R51, R29.reuse, -R0 ;  /* 0x0000001d331b7223 */ /* 0x080fe20000010800 */
[----:B------:R-:W4:Y:S01]  /*9d10*/  MUFU.EX2 R25, R25 ;  /* 0x0000001900197308 */ /* 0x000f220000000800 */
[----:B------:R-:W-:Y:S01]  /*9d20*/  FFMA.FTZ R28, R23, R29, -R28 ;  /* 0x0000001d171c7223 */ /* 0x000fe2000001081c */
[----:B------:R-:W-:Y:S02]  /*9d30*/  FADD.FTZ R125, R112, R125 ;  /* 0x0000007d707d7221 */ /* 0x000fe40000010000 */
[----:B------:R-:W5:Y:S01]  /*9d40*/  MUFU.EX2 R26, R26 ;  /* 0x0000001a001a7308 */ /* 0x000f620000000800 */
[----:B---3--:R-:W-:Y:S01]  /*9d50*/  HMMA.16816.F32 R72, R4, R8, R72 ;  /* 0x000000080448723c */ /* 0x008fe20000001848 */
[----:B------:R-:W-:-:S02]  /*9d60*/  FADD.FTZ R62, R62, R125 ;  /* 0x0000007d3e3e7221 */ /* 0x000fc40000010000 */
[----:B------:R-:W3:Y:S02]  /*9d70*/  MUFU.EX2 R27, R27 ;  /* 0x0000001b001b7308 */ /* 0x000ee40000000800 */
[----:B------:R-:W-:Y:S02]  /*9d80*/  FADD.FTZ R62, R61, R62 ;  /* 0x0000003e3d3e7221 */ /* 0x000fe40000010000 */
[----:B------:R2:W-:Y:S01]  /*9d90*/  MUFU.EX2 R23, R36 ;  /* 0x0000002400177308 */ /* 0x0005e20000000800 */
[----:B------:R-:W-:Y:S01]  /*9da0*/  HMMA.16816.F32 R68, R4, R10, R68 ;  /* 0x0000000a0444723c */ /* 0x000fe20000001844 */
[----:B------:R-:W1:Y:S01]  /*9db0*/  LDSM.16.MT88.4 R8, [R103+0x9000] ;  /* 0x009000006708783b */ /* 0x000e620000004200 */
[----:B----4-:R-:W-:Y:S01]  /*9dc0*/  F2FP.F16.F32.PACK_AB R5, R25, R24 ;  /* 0x000000181905723e */ /* 0x010fe200000000ff */
[----:B------:R-:W-:Y:S01]  /*9dd0*/  MUFU.EX2 R28, R28 ;  /* 0x0000001c001c7308 */ /* 0x000fe20000000800 */
[----:B------:R-:W-:Y:S01]  /*9de0*/  F2FP.F16.F32.PACK_AB R6, R45, R116 ;  /* 0x000000742d06723e */ /* 0x000fe200000000ff */
[----:B------:R-:W-:Y:S01]  /*9df0*/  FADD.FTZ R63, R63, R62 ;  /* 0x0000003e3f3f7221 */ /* 0x000fe20000010000 */
[----:B-----5:R-:W-:Y:S01]  /*9e00*/  F2FP.F16.F32.PACK_AB R7, R47, R26 ;  /* 0x0000001a2f07723e */ /* 0x020fe200000000ff */
[----:B------:R-:W-:Y:S01]  /*9e10*/  FADD.FTZ R24, R24, R101 ;  /* 0x0000006518187221 */ /* 0x000fe20000010000 */
[----:B---3--:R-:W-:Y:S01]  /*9e20*/  F2FP.F16.F32.PACK_AB R4, R64, R27 ;  /* 0x0000001b4004723e */ /* 0x008fe200000000ff */
[----:B------:R-:W-:-:S02]  /*9e30*/  FADD.FTZ R60, R60, R63 ;  /* 0x0000003f3c3c7221 */ /* 0x000fc40000010000 */
[----:B------:R-:W-:Y:S01]  /*9e40*/  FADD.FTZ R25, R25, R24 ;  /* 0x0000001819197221 */ /* 0x000fe20000010000 */
[-C--:B--2---:R-:W-:Y:S01]  /*9e50*/  MOV R36, R22.reuse ;  /* 0x0000001600247202 */ /* 0x084fe20000000f00 */
[----:B------:R-:W-:Y:S02]  /*9e60*/  FADD.FTZ R27, R27, R60 ;  /* 0x0000003c1b1b7221 */ /* 0x000fe40000010000 */
[----:B------:R-:W-:Y:S01]  /*9e70*/  FADD.FTZ R26, R26, R25 ;  /* 0x000000191a1a7221 */ /* 0x000fe20000010000 */
[----:B------:R-:W-:Y:S01]  /*9e80*/  HMMA.16816.F32 R96, R4, R16, R96 ;  /* 0x000000100460723c */ /* 0x000fe20000001860 */
[----:B------:R-:W-:Y:S01]  /*9e90*/  @P0 MOV R36, R22 ;  /* 0x0000001600240202 */ /* 0x000fe20000000f00 */
[----:B------:R-:W-:Y:S01]  /*9ea0*/  FADD.FTZ R27, R64, R27 ;  /* 0x0000001b401b7221 */ /* 0x000fe20000010000 */
[----:B------:R-:W-:-:S03]  /*9eb0*/  FADD.FTZ R26, R47, R26 ;  /* 0x0000001a2f1a7221 */ /* 0x000fc60000010000 */
[----:B------:R-:W-:Y:S02]  /*9ec0*/  FADD.FTZ R116, R116, R27 ;  /* 0x0000001b74747221 */ /* 0x000fe40000010000 */
[----:B------:R-:W-:Y:S01]  /*9ed0*/  HMMA.16816.F32 R92, R4, R18, R92 ;  /* 0x00000012045c723c */ /* 0x000fe2000000185c */
[----:B------:R-:W2:Y:S01]  /*9ee0*/  LDSM.16.MT88.4 R16, [R102+0x9000] ;  /* 0x009000006610783b */ /* 0x000ea20000004200 */
[----:B------:R-:W-:-:S06]  /*9ef0*/  FADD.FTZ R116, R45, R116 ;  /* 0x000000742d747221 */ /* 0x000fcc0000010000 */
[C---:B-1----:R-:W-:Y:S08]  /*9f00*/  HMMA.16816.F32 R88, R4.reuse, R12, R88 ;  /* 0x0000000c0458723c */ /* 0x042ff00000001858 */
[C---:B------:R-:W-:Y:S01]  /*9f10*/  HMMA.16816.F32 R84, R4.reuse, R14, R84 ;  /* 0x0000000e0454723c */ /* 0x040fe20000001854 */
[----:B------:R-:W1:Y:S07]  /*9f20*/  LDSM.16.MT88.4 R12, [R164+0x9800] ;  /* 0x00980000a40c783b */ /* 0x000e6e0000004200 */
[----:B------:R-:W-:Y:S01]  /*9f30*/  HMMA.16816.F32 R80, R4, R8, R80 ;  /* 0x000000080450723c */ /* 0x000fe20000001850 */
[----:B------:R-:W-:-:S02]  /*9f40*/  FFMA.FTZ R8, R33, R29, -R0 ;  /* 0x0000001d21087223 */ /* 0x000fc40000010800 */
[----:B------:R-:W-:Y:S04]  /*9f50*/  MUFU.EX2 R33, R35 ;  /* 0x0000002300217308 */ /* 0x000fe80000000800 */
[----:B------:R3:W-:Y:S01]  /*9f60*/  MUFU.EX2 R31, R8 ;  /* 0x00000008001f7308 */ /* 0x0007e20000000800 */
[C---:B------:R-:W-:Y:S03]  /*9f70*/  HMMA.16816.F32 R76, R4.reuse, R10, R76 ;  /* 0x0000000a044c723c */ /* 0x040fe6000000184c */
[----:B------:R-:W4:Y:S05]  /*9f80*/  MUFU.EX2 R0, R44 ;  /* 0x0000002c00007308 */ /* 0x000f2a0000000800 */
[C---:B--2---:R-:W-:Y:S01]  /*9f90*/  HMMA.16816.F32 R72, R4.reuse, R16, R72 ;  /* 0x000000100448723c */ /* 0x044fe20000001848 */
[----:B---3--:R-:W2:Y:S07]  /*9fa0*/  LDSM.16.MT88.4 R8, [R160+0x9800] ;  /* 0x00980000a008783b */ /* 0x008eae0000004200 */
[----:B------:R-:W-:Y:S01]  /*9fb0*/  HMMA.16816.F32 R68, R4, R18, R68 ;  /* 0x000000120444723c */ /* 0x000fe20000001844 */
[----:B----4-:R-:W-:Y:S01]  /*9fc0*/  F2FP.F16.F32.PACK_AB R4, R0, R31 ;  /* 0x0000001f0004723e */ /* 0x010fe200000000ff */
[----:B------:R-:W3:Y:S01]  /*9fd0*/  LDSM.16.MT88.4 R16, [R103+0x9800] ;  /* 0x009800006710783b */ /* 0x000ee20000004200 */
[----:B------:R-:W-:Y:S01]  /*9fe0*/  F2FP.F16.F32.PACK_AB R5, R34, R41 ;  /* 0x000000292205723e */ /* 0x000fe200000000ff */
[----:B------:R-:W-:Y:S01]  /*9ff0*/  FADD.FTZ R41, R41, R26 ;  /* 0x0000001a29297221 */ /* 0x000fe20000010000 */
[----:B------:R-:W-:Y:S01]  /*a000*/  F2FP.F16.F32.PACK_AB R6, R23, R30 ;  /* 0x0000001e1706723e */ /* 0x000fe200000000ff */
[----:B------:R-:W-:Y:S01]  /*a010*/  FADD.FTZ R31, R31, R116 ;  /* 0x000000741f1f7221 */ /* 0x000fe20000010000 */
[----:B------:R-:W-:Y:S01]  /*a020*/  F2FP.F16.F32.PACK_AB R7, R28, R33 ;  /* 0x000000211c07723e */ /* 0x000fe200000000ff */
[----:B------:R-:W-:-:S02]  /*a030*/  FADD.FTZ R34, R34, R41 ;  /* 0x0000002922227221 */ /* 0x000fc40000010000 */
[----:B------:R-:W-:Y:S01]  /*a040*/  FADD.FTZ R31, R0, R31 ;  /* 0x0000001f001f7221 */ /* 0x000fe20000010000 */
[-C--:B------:R-:W-:Y:S01]  /*a050*/  MOV R0, R21.reuse ;  /* 0x0000001500007202 */ /* 0x080fe20000000f00 */
[----:B------:R-:W-:Y:S01]  /*a060*/  FADD.FTZ R33, R33, R34 ;  /* 0x0000002221217221 */ /* 0x000fe20000010000 */
[----:B------:R-:W-:Y:S01]  /*a070*/  @P0 MOV R0, R21 ;  /* 0x0000001500000202 */ /* 0x000fe20000000f00 */
[----:B-1----:R-:W-:Y:S01]  /*a080*/  HMMA.16816.F32 R96, R4, R12, R96 ;  /* 0x0000000c0460723c */ /* 0x002fe20000001860 */
[----:B------:R-:W-:Y:S01]  /*a090*/  FADD.FTZ R30, R30, R31 ;  /* 0x0000001f1e1e7221 */ /* 0x000fe20000010000 */
[----:B------:R-:W-:-:S03]  /*a0a0*/  FADD.FTZ R195, R28, R33 ;  /* 0x000000211cc37221 */ /* 0x000fc60000010000 */
[----:B------:R-:W-:-:S03]  /*a0b0*/  FADD.FTZ R196, R23, R30 ;  /* 0x0000001e17c47221 */ /* 0x000fc60000010000 */
[C---:B------:R-:W-:Y:S01]  /*a0c0*/  HMMA.16816.F32 R92, R4.reuse, R14, R92 ;  /* 0x0000000e045c723c */ /* 0x040fe2000000185c */
[----:B------:R-:W1:Y:S07]  /*a0d0*/  LDSM.16.MT88.4 R12, [R102+0x9800] ;  /* 0x00980000660c783b */ /* 0x000e6e0000004200 */
[C---:B--2---:R-:W-:Y:S08]  /*a0e0*/  HMMA.16816.F32 R88, R4.reuse, R8, R88 ;  /* 0x000000080458723c */ /* 0x044ff00000001858 */
[C---:B------:R-:W-:Y:S08]  /*a0f0*/  HMMA.16816.F32 R84, R4.reuse, R10, R84 ;  /* 0x0000000a0454723c */ /* 0x040ff00000001854 */
[C---:B---3--:R-:W-:Y:S08]  /*a100*/  HMMA.16816.F32 R80, R4.reuse, R16, R80 ;  /* 0x000000100450723c */ /* 0x048ff00000001850 */
[C---:B------:R-:W-:Y:S08]  /*a110*/  HMMA.16816.F32 R76, R4.reuse, R18, R76 ;  /* 0x00000012044c723c */ /* 0x040ff0000000184c */
[C---:B-1----:R-:W-:Y:S08]  /*a120*/  HMMA.16816.F32 R72, R4.reuse, R12, R72 ;  /* 0x0000000c0448723c */ /* 0x042ff00000001848 */
[----:B------:R-:W-:Y:S01]  /*a130*/  HMMA.16816.F32 R68, R4, R14, R68 ;  /* 0x0000000e0444723c */ /* 0x000fe20000001844 */
[----:B------:R-:W-:Y:S01]  /*a140*/  MOV R6, R20 ;  /* 0x0000001400067202 */ /* 0x000fe20000000f00 */
[----:B------:R-:W-:-:S03]  /*a150*/  NOP ;  /* 0x0000000000007918 */ /* 0x000fc60000000000 */
[----:B------:R-:W-:-:S15]  /*a160*/  @P0 BRA `(.L_x_12889) ;  /* 0x0000000000040947 */ /* 0x000fde0003800000 */
.L_x_12880:
[----:B------:R-:W-:-:S07]  /*a170*/  IADD3 R132, PT, PT, R6, -0x1, RZ ;  /* 0xffffffff06847810 */ /* 0x000fce0007ffe0ff */
.L_x_12889:
[----:B------:R-:W-:Y:S05]  /*a180*/  BSYNC B2 ;  /* 0x0000000000027941 */ /* 0x000fea0003800000 */
.L_x_12879:
[----:B------:R-:W-:-:S13]  /*a190*/  ISETP.GE.AND P0, PT, R132, R173, PT ;  /* 0x000000ad8400720c */ /* 0x000fda0003f06270 */
[----:B------:R-:W-:Y:S05]  /*a1a0*/  @!P0 BRA `(.L_x_12890) ;  /* 0x0000004000c08947 */ /* 0x000fea0003800000 */
[----:B------:R-:W-:Y:S01]  /*a1b0*/  IMAD.MOV.U32 R101, RZ, RZ, R0 ;  /* 0x000000ffff657224 */ /* 0x000fe200078e0000 */
[----:B------:R-:W-:Y:S01]  /*a1c0*/  ISETP.NE.U32.AND P2, PT, R134, RZ, PT ;  /* 0x000000ff8600720c */ /* 0x000fe20003f45070 */
[----:B------:R-:W-:Y:S01]  /*a1d0*/  IMAD.SHL.U32 R0, R132, 0x80, RZ ;  /* 0x0000008084007824 */ /* 0x000fe200078e00ff */
[C---:B------:R-:W-:Y:S01]  /*a1e0*/  SHF.L.U64.HI R188, R38.reuse, 0x5, R39 ;  /* 0x0000000526bc7819 */ /* 0x040fe20000010227 */
[----:B------:R-:W-:Y:S01]  /*a1f0*/  IMAD.SHL.U32 R189, R38, 0x20, RZ ;  /* 0x0000002026bd7824 */ /* 0x000fe200078e00ff */
[----:B------:R-:W-:Y:S01]  /*a200*/  ISETP.NE.AND.EX P2, PT, R135, RZ, PT, P2 ;  /* 0x000000ff8700720c */ /* 0x000fe20003f45320 */
[----:B------:R-:W-:Y:S01]  /*a210*/  IMAD.MOV.U32 R100, RZ, RZ, R36 ;  /* 0x000000ffff647224 */ /* 0x000fe200078e0024 */
[----:B------:R-:W-:Y:S01]  /*a220*/  VIMNMX R191, PT, PT, RZ, R133, !PT ;  /* 0x00000085ffbf7248 */ /* 0x000fe20007fe0100 */
[----:B------:R-:W-:Y:S01]  /*a230*/  VIADD R192, R132, 0x1 ;  /* 0x0000000184c07836 */ /* 0x000fe20000000000 */
[----:B------:R-:W-:Y:S01]  /*a240*/  VIADDMNMX R190, R133, 0x8, RZ, !PT ;  /* 0x0000000885be7846 */ /* 0x000fe200078001ff */
[C---:B------:R-:W-:Y:S01]  /*a250*/  VIADD R193, R0.reuse, 0x80 ;  /* 0x0000008000c17836 */ /* 0x040fe20000000000 */
[----:B------:R-:W-:-:S07]  /*a260*/  LOP3.LUT R194, R0, 0x40, R37, 0xfe, !PT ;  /* 0x0000004000c27812 */ /* 0x000fce00078efe25 */
.L_x_12897:
        /* <DEDUP_REMOVED lines=77> */
.L_x_12892:
[----:B------:R-:W-:Y:S05]  /*a740*/  BSYNC.RECONVERGENT B0 ;  /* 0x0000000000007941 */ /* 0x000fea0003800200 */
.L_x_12891:
        /* <DEDUP_REMOVED lines=43> */
[C---:B---3--:R-:W-:Y:S03]  /*aa00*/  HMMA.16816.F32 R12, R104.reuse, R112, RZ ;  /* 0x00000070680c723c */ /* 0x048fe600000018ff */
[----:B------:R-:W3:Y:S05]  /*aa10*/  LDSM.16.M88.4 R152, [R163+0x3000] ;  /* 0x00300000a398783b */ /* 0x000eea0000000200 */
[C---:B------:R-:W-:Y:S01]  /*aa20*/  HMMA.16816.F32 R16, R104.reuse, R114, RZ ;  /* 0x000000726810723c */ /* 0x040fe200000018ff */
[----:B------:R-:W3:Y:S05]  /*aa30*/  LDSM.16.M88.4 R156, [R163+0x3800] ;  /* 0x00380000a39c783b */ /* 0x000eea0000000200 */
[----:B------:R-:W-:Y:S02]  /*aa40*/  LDSM.16.M88.4 R108, [R163+0x4800] ;  /* 0x00480000a36c783b */ /* 0x000fe40000000200 */
[C---:B----4-:R-:W-:Y:S03]  /*aa50*/  HMMA.16816.F32 R20, R104.reuse, R116, RZ ;  /* 0x000000746814723c */ /* 0x050fe600000018ff */
[----:B------:R-:W-:Y:S05]  /*aa60*/  LDSM.16.M88.4 R112, [R163+0x5000] ;  /* 0x00500000a370783b */ /* 0x000fea0000000200 */
        /* <DEDUP_REMOVED lines=58> */
[----:B------:R-:W3:Y:S05]  /*ae10*/  LDSM.16.M88.4 R104, [R161+0x3800] ;  /* 0x00380000a168783b */ /* 0x000eea0000000200 */
[----:B------:R-:W-:Y:S02]  /*ae20*/  LDSM.16.M88.4 R124, [R161+0x5800] ;  /* 0x00580000a17c783b */ /* 0x000fe40000000200 */
        /* <DEDUP_REMOVED lines=97> */
.L_x_12896:
[----:B------:R-:W-:Y:S05]  /*b440*/  BSYNC.RECONVERGENT B0 ;  /* 0x0000000000007941 */ /* 0x000fea0003800200 */
.L_x_12895:
        /* <DEDUP_REMOVED lines=27> */
.L_x_12894:
[----:B------:R-:W-:Y:S05]  /*b600*/  BSYNC.RECONVERGENT B1 ;  /* 0x0000000000017941 */ /* 0x000fea0003800200 */
.L_x_12893:
[----:B------:R-:W-:Y:S01]  /*b610*/  P2R R0, PR, RZ, 0x4 ;  /* 0x00000004ff007803 */ /* 0x000fe20000000000 */
[C---:B-1----:R-:W-:Y:S02]  /*b620*/  VIADD R104, R194.reuse, 0xffffffc0 ;  /* 0xffffffc0c2687836 */ /* 0x042fe40000000000 */
[C---:B------:R-:W-:Y:S02]  /*b630*/  VIADD R121, R194.reuse, 0xffffffc1 ;  /* 0xffffffc1c2797836 */ /* 0x040fe40000000000 */
[----:B------:R-:W-:Y:S01]  /*b640*/  VIADD R127, R194, 0xffffffd1 ;  /* 0xffffffd1c27f7836 */ /* 0x000fe20000000000 */
[----:B------:R-:W-:Y:S01]  /*b650*/  ISETP.GE.AND P0, PT, R104, R184, PT ;  /* 0x000000b86800720c */ /* 0x000fe20003f06270 */
[----:B------:R-:W-:Y:S01]  /*b660*/  VIADD R126, R194, 0xffffffd8 ;  /* 0xffffffd8c27e7836 */ /* 0x000fe20000000000 */
[-C--:B------:R-:W-:Y:S01]  /*b670*/  ISETP.GE.AND P4, PT, R104, R191.reuse, PT ;  /* 0x000000bf6800720c */ /* 0x080fe20003f86270 */
[C---:B------:R-:W-:Y:S01]  /*b680*/  VIADD R125, R194.reuse, 0xffffffd9 ;  /* 0xffffffd9c27d7836 */ /* 0x040fe20000000000 */
[C---:B------:R-:W-:Y:S01]  /*b690*/  ISETP.GE.AND P3, PT, R121.reuse, R191, PT ;  /* 0x000000bf7900720c */ /* 0x040fe20003f66270 */
[C---:B------:R-:W-:Y:S01]  /*b6a0*/  VIADD R112, R194.reuse, 0xfffffff0 ;  /* 0xfffffff0c2707836 */ /* 0x040fe20000000000 */
[----:B------:R-:W-:Y:S01]  /*b6b0*/  P2R R120, PR, RZ, 0x1 ;  /* 0x00000001ff787803 */ /* 0x000fe20000000000 */
[----:B------:R-:W-:Y:S01]  /*b6c0*/  VIADD R107, R194, 0xffffffc9 ;  /* 0xffffffc9c26b7836 */ /* 0x000fe20000000000 */
[-C--:B------:R-:W-:Y:S01]  /*b6d0*/  ISETP.GE.AND P1, PT, R104, R190.reuse, PT ;  /* 0x000000be6800720c */ /* 0x080fe20003f26270 */
[C---:B------:R-:W-:Y:S01]  /*b6e0*/  VIADD R111, R194.reuse, 0x1 ;  /* 0x00000001c26f7836 */ /* 0x040fe20000000000 */
[-C--:B------:R-:W-:Y:S01]  /*b6f0*/  ISETP.GE.AND P0, PT, R121, R190.reuse, PT ;  /* 0x000000be7900720c */ /* 0x080fe20003f06270 */
[----:B------:R-:W-:Y:S01]  /*b700*/  VIADD R115, R194, 0xffffffc8 ;  /* 0xffffffc8c2737836 */ /* 0x000fe20000000000 */
[----:B------:R-:W-:Y:S01]  /*b710*/  ISETP.GE.AND P2, PT, R104, R185, PT ;  /* 0x000000b96800720c */ /* 0x000fe20003f46270 */
[----:B------:R-:W-:Y:S01]  /*b720*/  VIADD R119, R194, 0xffffffd0 ;  /* 0xffffffd0c2777836 */ /* 0x000fe20000000000 */
[----:B------:R-:W-:Y:S01]  /*b730*/  FSEL R109, R4, -INF , P4 ;  /* 0xff800000046d7808 */ /* 0x000fe20002000000 */
[C---:B------:R-:W-:Y:S01]  /*b740*/  VIADD R110, R194.reuse, 0xffffffe1 ;  /* 0xffffffe1c26e7836 */ /* 0x040fe20000000000 */
[----:B------:R-:W-:Y:S01]  /*b750*/  FSEL R108, R5, -INF , P3 ;  /* 0xff800000056c7808 */ /* 0x000fe20001800000 */
[----:B------:R-:W-:Y:S01]  /*b760*/  VIADD R106, R194, 0xfffffff1 ;  /* 0xfffffff1c26a7836 */ /* 0x000fe20000000000 */
[----:B------:R-:W-:Y:S01]  /*b770*/  FSEL R4, R6, -INF , P1 ;  /* 0xff80000006047808 */ /* 0x000fe20000800000 */
[C---:B------:R-:W-:Y:S01]  /*b780*/  VIADD R6, R194.reuse, 0xffffffe9 ;  /* 0xffffffe9c2067836 */ /* 0x040fe20000000000 */
[----:B------:R-:W-:Y:S01]  /*b790*/  FSEL R104, R7, -INF , P0 ;  /* 0xff80000007687808 */ /* 0x000fe20000000000 */
[C---:B------:R-:W-:Y:S01]  /*b7a0*/  VIADD R122, R194.reuse, 0x10 ;  /* 0x00000010c27a7836 */ /* 0x040fe20000000000 */
[-C--:B------:R-:W-:Y:S01]  /*b7b0*/  ISETP.GE.AND P3, PT, R107, R191.reuse, PT ;  /* 0x000000bf6b00720c */ /* 0x080fe20003f66270 */
[C---:B------:R-:W-:Y:S01]  /*b7c0*/  VIADD R105, R194.reuse, 0xffffffe8 ;  /* 0xffffffe8c2697836 */ /* 0x040fe20000000000 */
[CC--:B------:R-:W-:Y:S01]  /*b7d0*/  ISETP.GE.AND P4, PT, R115.reuse, R191.reuse, PT ;  /* 0x000000bf7300720c */ /* 0x0c0fe20003f86270 */
[----:B------:R-:W-:Y:S01]  /*b7e0*/  VIADD R5, R194, 0xfffffff9 ;  /* 0xfffffff9c2057836 */ /* 0x000fe20000000000 */
[-C--:B------:R-:W-:Y:S01]  /*b7f0*/  ISETP.GE.AND P1, PT, R115, R190.reuse, PT ;  /* 0x000000be7300720c */ /* 0x080fe20003f26270 */
[----:B------:R-:W-:Y:S01]  /*b800*/  VIADD R193, R193, 0xffffff80 ;  /* 0xffffff80c1c17836 */ /* 0x000fe20000000000 */
[-C--:B------:R-:W-:Y:S02]  /*b810*/  ISETP.GE.AND P0, PT, R107, R190.reuse, PT ;  /* 0x000000be6b00720c */ /* 0x080fe40003f06270 */
[----:B------:R-:W-:Y:S02]  /*b820*/  FSEL R117, R9, -INF , P3 ;  /* 0xff80000009757808 */ /* 0x000fe40001800000 */
        /* <DEDUP_REMOVED lines=8> */
[C---:B------:R-:W-:Y:S01]  /*b8b0*/  VIADD R12, R194.reuse, 0x19 ;  /* 0x00000019c20c7836 */ /* 0x040fe20000000000 */
[----:B------:R-:W-:Y:S01]  /*b8c0*/  FSEL R11, R13, -INF , P3 ;  /* 0xff8000000d0b7808 */ /* 0x000fe20001800000 */
[----:B------:R-:W-:Y:S01]  /*b8d0*/  VIADD R13, R194, 0xffffffe0 ;  /* 0xffffffe0c20d7836 */ /* 0x000fe20000000000 */
[----:B------:R-:W-:Y:S02]  /*b8e0*/  FSEL R14, R14, -INF , P1 ;  /* 0xff8000000e0e7808 */ /* 0x000fe40000800000 */
[----:B------:R-:W-:Y:S02]  /*b8f0*/  FSEL R8, R15, -INF , P0 ;  /* 0xff8000000f087808 */ /* 0x000fe40000000000 */
[CC--:B------:R-:W-:Y:S02]  /*b900*/  ISETP.GE.AND P4, PT, R126.reuse, R191.reuse, PT ;  /* 0x000000bf7e00720c */ /* 0x0c0fe40003f86270 */
[-C--:B------:R-:W-:Y:S02]  /*b910*/  ISETP.GE.AND P1, PT, R126, R190.reuse, PT ;  /* 0x000000be7e00720c */ /* 0x080fe40003f26270 */
[-C--:B------:R-:W-:Y:S02]  /*b920*/  ISETP.GE.AND P0, PT, R125, R190.reuse, PT ;  /* 0x000000be7d00720c */ /* 0x080fe40003f06270 */
[----:B------:R-:W-:Y:S01]  /*b930*/  FSEL R114, R16, -INF , P4 ;  /* 0xff80000010727808 */ /* 0x000fe20002000000 */
[----:B------:R-:W-:Y:S01]  /*b940*/  VIADD R16, R194, 0x9 ;  /* 0x00000009c2107836 */ /* 0x000fe20000000000 */
[----:B------:R-:W-:Y:S02]  /*b950*/  FSEL R18, R18, -INF , P1 ;  /* 0xff80000012127808 */ /* 0x000fe40000800000 */
[----:B------:R-:W-:Y:S02]  /*b960*/  FSEL R7, R19, -INF , P0 ;  /* 0xff80000013077808 */ /* 0x000fe40000000000 */
[-C--:B------:R-:W-:Y:S02]  /*b970*/  ISETP.GE.AND P3, PT, R125, R191.reuse, PT ;  /* 0x000000bf7d00720c */ /* 0x080fe40003f66270 */
[CC--:B------:R-:W-:Y:S02]  /*b980*/  ISETP.GE.AND P4, PT, R13.reuse, R191.reuse, PT ;  /* 0x000000bf0d00720c */ /* 0x0c0fe40003f86270 */
[-C--:B------:R-:W-:Y:S02]  /*b990*/  ISETP.GE.AND P1, PT, R13, R190.reuse, PT ;  /* 0x000000be0d00720c */ /* 0x080fe40003f26270 */
[-C--:B------:R-:W-:Y:S02]  /*b9a0*/  ISETP.GE.AND P0, PT, R110, R190.reuse, PT ;  /* 0x000000be6e00720c */ /* 0x080fe40003f06270 */
[----:B------:R-:W-:Y:S02]  /*b9b0*/  FSEL R113, R17, -INF , P3 ;  /* 0xff80000011717808 */ /* 0x000fe40001800000 */
        /* <DEDUP_REMOVED lines=9> */
[----:B------:R-:W-:Y:S02]  /*ba50*/  FSEL R217, R24, -INF , P4 ;  /* 0xff80000018d97808 */ /* 0x000fe40002000000 */
        /* <DEDUP_REMOVED lines=15> */
[----:B------:R-:W-:Y:S01]  /*bb50*/  FSEL R203, R29, -INF , P3 ;  /* 0xff8000001dcb7808 */ /* 0x000fe20001800000 */
[----:B------:R-:W-:Y:S01]  /*bb60*/  VIADD R29, R194, 0x8 ;  /* 0x00000008c21d7836 */ /* 0x000fe20000000000 */
        /* <DEDUP_REMOVED lines=34> */
[-C--:B------:R-:W-:Y:S02]  /*bd90*/  ISETP.GE.AND P0, PT, R51, R191.reuse, PT ;  /* 0x000000bf3300720c */ /* 0x080fe40003f06270 */
[----:B------:R-:W-:Y:S02]  /*bda0*/  P2R R124, PR, RZ, 0x4 ;  /* 0x00000004ff7c7803 */ /* 0x000fe40000000000 */
[----:B------:R-:W-:Y:S02]  /*bdb0*/  FSEL R123, R53, -INF , P0 ;  /* 0xff800000357b7808 */ /* 0x000fe40000000000 */
[----:B------:R-:W-:Y:S02]  /*bdc0*/  ISETP.GE.AND P0, PT, R32, R190, PT ;  /* 0x000000be2000720c */ /* 0x000fe40003f06270 */
[----:B------:R-:W-:Y:S02]  /*bdd0*/  FSEL R40, R40, -INF , P4 ;  /* 0xff80000028287808 */ /* 0x000fe40002000000 */
[----:B------:R-:W-:Y:S02]  /*bde0*/  ISETP.GE.AND P2, PT, R121, R184, PT ;  /* 0x000000b87900720c */ /* 0x000fe40003f46270 */
[----:B------:R-:W-:Y:S02]  /*bdf0*/  ISETP.GE.AND P4, PT, R36, R191, PT ;  /* 0x000000bf2400720c */ /* 0x000fe40003f86270 */
[----:B------:R-:W-:Y:S02]  /*be00*/  FSEL R54, R54, -INF , P0 ;  /* 0xff80000036367808 */ /* 0x000fe40000000000 */
[----:B------:R-:W-:Y:S02]  /*be10*/  ISETP.GE.AND P0, PT, R51, R190, PT ;  /* 0x000000be3300720c */ /* 0x000fe40003f06270 */
[----:B------:R-:W-:Y:S02]  /*be20*/  P2R R17, PR, RZ, 0x4 ;  /* 0x00000004ff117803 */ /* 0x000fe40000000000 */
[----:B------:R-:W-:Y:S02]  /*be30*/  FSEL R135, R45, -INF , P4 ;  /* 0xff8000002d877808 */ /* 0x000fe40002000000 */
[CC--:B------:R-:W-:Y:S02]  /*be40*/  ISETP.GE.AND P2, PT, R115.reuse, R185.reuse, PT ;  /* 0x000000b97300720c */ /* 0x0c0fe40003f46270 */
[-C--:B------:R-:W-:Y:S02]  /*be50*/  ISETP.GE.AND P1, PT, R115, R184.reuse, PT ;  /* 0x000000b87300720c */ /* 0x080fe40003f26270 */
[-C--:B------:R-:W-:Y:S01]  /*be60*/  ISETP.GE.AND P4, PT, R121, R185.reuse, PT ;  /* 0x000000b97900720c */ /* 0x080fe20003f86270 */
[----:B------:R-:W-:Y:S01]  /*be70*/  VIADD R121, R194, 0x28 ;  /* 0x00000028c2797836 */ /* 0x000fe20000000000 */
[----:B------:R-:W-:Y:S02]  /*be80*/  FSEL R115, R55, -INF , P0 ;  /* 0xff80000037737808 */ /* 0x000fe40000000000 */
[----:B------:R-:W-:Y:S02]  /*be90*/  ISETP.GE.AND P0, PT, R107, R185, PT ;  /* 0x000000b96b00720c */ /* 0x000fe40003f06270 */
        /* <DEDUP_REMOVED lines=9> */
[-C--:B------:R-:W-:Y:S02]  /*bf30*/  ISETP.GE.AND P3, PT, R5, R191.reuse, PT ;  /* 0x000000bf0500720c */ /* 0x080fe40003f66270 */
[----:B------:R-:W-:Y:S02]  /*bf40*/  FSEL R119, R57, -INF , P0 ;  /* 0xff80000039777808 */ /* 0x000fe40000000000 */
[----:B------:R-:W-:Y:S02]  /*bf50*/  ISETP.GE.AND P0, PT, R121, R190, PT ;  /* 0x000000be7900720c */ /* 0x000fe40003f06270 */
[----:B------:R-:W-:Y:S02]  /*bf60*/  ISETP.GE.AND P5, PT, R127, R184, PT ;  /* 0x000000b87f00720c */ /* 0x000fe40003fa6270 */
[----:B------:R-:W-:Y:S02]  /*bf70*/  P2R R25, PR, RZ, 0x2 ;  /* 0x00000002ff197803 */ /* 0x000fe40000000000 */
[----:B------:R-:W-:Y:S02]  /*bf80*/  FSEL R58, R58, -INF , P0 ;  /* 0xff8000003a3a7808 */ /* 0x000fe40000000000 */
[----:B------:R-:W-:Y:S02]  /*bf90*/  ISETP.GE.AND P0, PT, R49, R190, PT ;  /* 0x000000be3100720c */ /* 0x000fe40003f06270 */
[----:B------:R-:W-:Y:S02]  /*bfa0*/  FSEL R199, R33, -INF , P3 ;  /* 0xff80000021c77808 */ /* 0x000fe40001800000 */
[----:B------:R-:W-:Y:S02]  /*bfb0*/  ISETP.GE.AND P3, PT, R111, R191, PT ;  /* 0x000000bf6f00720c */ /* 0x000fe40003f66270 */
[----:B------:R-:W-:Y:S02]  /*bfc0*/  P2R R35, PR, RZ, 0x20 ;  /* 0x00000020ff237803 */ /* 0x000fe40000000000 */
[----:B------:R-:W-:Y:S02]  /*bfd0*/  ISETP.NE.AND P5, PT, R25, RZ, PT ;  /* 0x000000ff1900720c */ /* 0x000fe40003fa5270 */
[----:B------:R-:W-:Y:S02]  /*bfe0*/  FSEL R107, R59, -INF , P0 ;  /* 0xff8000003b6b7808 */ /* 0x000fe40000000000 */
[-C--:B------:R-:W-:Y:S02]  /*bff0*/  ISETP.GE.AND P0, PT, R127, R185.reuse, PT ;  /* 0x000000b97f00720c */ /* 0x080fe40003f06270 */
[----:B------:R-:W-:Y:S02]  /*c000*/  FSEL R151, R37, -INF , P3 ;  /* 0xff80000025977808 */ /* 0x000fe40001800000 */
[----:B------:R-:W-:Y:S02]  /*c010*/  P2R R37, PR, RZ, 0x20 ;  /* 0x00000020ff257803 */ /* 0x000fe40000000000 */
[----:B------:R-:W-:Y:S02]  /*c020*/  ISETP.NE.AND P5, PT, R24, RZ, PT ;  /* 0x000000ff1800720c */ /* 0x000fe40003fa5270 */
[----:B------:R-:W-:Y:S02]  /*c030*/  P2R R38, PR, RZ, 0x1 ;  /* 0x00000001ff267803 */ /* 0x000fe40000000000 */
        /* <DEDUP_REMOVED lines=8> */
[C---:B------:R-:W-:Y:S02]  /*c0c0*/  ISETP.GE.AND P2, PT, R13.reuse, R185, PT ;  /* 0x000000b90d00720c */ /* 0x040fe40003f46270 */
[----:B------:R-:W-:Y:S02]  /*c0d0*/  P2R R17, PR, RZ, 0x20 ;  /* 0x00000020ff117803 */ /* 0x000fe40000000000 */
[----:B------:R-:W-:Y:S01]  /*c0e0*/  ISETP.NE.AND P5, PT, R120, RZ, PT ;  /* 0x000000ff7800720c */ /* 0x000fe20003fa5270 */
[----:B------:R-:W-:Y:S01]  /*c0f0*/  VIADD R120, R194, 0x30 ;  /* 0x00000030c2787836 */ /* 0x000fe20000000000 */
[----:B------:R-:W-:Y:S02]  /*c100*/  ISETP.GE.AND P1, PT, R13, R184, PT ;  /* 0x000000b80d00720c */ /* 0x000fe40003f26270 */
[----:B------:R-:W-:Y:S02]  /*c110*/  P2R R55, PR, RZ, 0x20 ;  /* 0x00000020ff377803 */ /* 0x000fe40000000000 */
[-C--:B------:R-:W-:Y:S02]  /*c120*/  ISETP.GE.AND P0, PT, R120, R191.reuse, PT ;  /* 0x000000bf7800720c */ /* 0x080fe40003f06270 */
[----:B------:R-:W-:Y:S02]  /*c130*/  ISETP.NE.AND P5, PT, R21, RZ, PT ;  /* 0x000000ff1500720c */ /* 0x000fe40003fa5270 */
[----:B------:R-:W-:Y:S02]  /*c140*/  FSEL R60, R60, -INF , P0 ;  /* 0xff8000003c3c7808 */ /* 0x000fe40000000000 */
[----:B------:R-:W-:Y:S02]  /*c150*/  ISETP.GE.AND P0, PT, R48, R191, PT ;  /* 0x000000bf3000720c */ /* 0x000fe40003f06270 */
[----:B------:R-:W-:Y:S02]  /*c160*/  P2R R57, PR, RZ, 0x20 ;  /* 0x00000020ff397803 */ /* 0x000fe40000000000 */
[----:B------:R-:W-:Y:S02]  /*c170*/  FSEL R45, R61, -INF , P0 ;  /* 0xff8000003d2d7808 */ /* 0x000fe40000000000 */
[----:B------:R-:W-:Y:S02]  /*c180*/  ISETP.NE.AND P5, PT, R19, RZ, PT ;  /* 0x000000ff1300720c */ /* 0x000fe40003fa5270 */
[-C--:B------:R-:W-:Y:S02]  /*c190*/  ISETP.GE.AND P0, PT, R120, R190.reuse, PT ;  /* 0x000000be7800720c */ /* 0x080fe40003f06270 */
[----:B------:R-:W-:Y:S02]  /*c1a0*/  P2R R59, PR, RZ, 0x20 ;  /* 0x00000020ff3b7803 */ /* 0x000fe40000000000 */
[----:B------:R-:W-:Y:S02]  /*c1b0*/  FSEL R62, R62, -INF , P0 ;  /* 0xff8000003e3e7808 */ /* 0x000fe40000000000 */
[----:B------:R-:W-:Y:S02]  /*c1c0*/  ISETP.NE.AND P5, PT, R15, RZ, PT ;  /* 0x000000ff0f00720c */ /* 0x000fe40003fa5270 */
[-C--:B------:R-:W-:Y:S02]  /*c1d0*/  ISETP.GE.AND P0, PT, R48, R190.reuse, PT ;  /* 0x000000be3000720c */ /* 0x080fe40003f06270 */
[----:B------:R-:W-:Y:S02]  /*c1e0*/  P2R R15, PR, RZ, 0x20 ;  /* 0x00000020ff0f7803 */ /* 0x000fe40000000000 */
[----:B------:R-:W-:Y:S01]  /*c1f0*/  ISETP.NE.AND P5, PT, R124, RZ, PT ;  /* 0x000000ff7c00720c */ /* 0x000fe20003fa5270 */
[----:B------:R-:W-:Y:S01]  /*c200*/  VIADD R124, R194, 0x39 ;  /* 0x00000039c27c7836 */ /* 0x000fe20000000000 */
[----:B------:R-:W-:Y:S02]  /*c210*/  FSEL R24, R63, -INF , P0 ;  /* 0xff8000003f187808 */ /* 0x000fe40000000000 */
[----:B------:R-:W-:Y:S02]  /*c220*/  ISETP.GE.AND P0, PT, R125, R185, PT ;  /* 0x000000b97d00720c */ /* 0x000fe40003f06270 */
[----:B------:R-:W-:Y:S02]  /*c230*/  FSEL R21, R109, -INF , !P5 ;  /* 0xff8000006d157808 */ /* 0x000fe40006800000 */
[----:B------:R-:W-:Y:S02]  /*c240*/  P2R R19, PR, RZ, 0x1 ;  /* 0x00000001ff137803 */ /* 0x000fe40000000000 */
[-C--:B------:R-:W-:Y:S02]  /*c250*/  ISETP.GE.AND P0, PT, R124, R191.reuse, PT ;  /* 0x000000bf7c00720c */ /* 0x080fe40003f06270 */
[----:B------:R-:W-:Y:S02]  /*c260*/  ISETP.NE.AND P5, PT, R15, RZ, PT ;  /* 0x000000ff0f00720c */ /* 0x000fe40003fa5270 */
        /* <DEDUP_REMOVED lines=8> */
[----:B------:R-:W-:Y:S02]  /*c2f0*/  ISETP.GE.AND P3, PT, R122, R190, PT ;  /* 0x000000be7a00720c */ /* 0x000fe40003f66270 */
[----:B------:R-:W-:Y:S02]  /*c300*/  FSEL R66, R66, -INF , P0 ;  /* 0xff80000042427808 */ /* 0x000fe40000000000 */
[CC--:B------:R-:W-:Y:S02]  /*c310*/  ISETP.GE.AND P0, PT, R194.reuse, R185.reuse, PT ;  /* 0x000000b9c200720c */ /* 0x0c0fe40003f06270 */
[----:B------:R-:W-:Y:S02]  /*c320*/  P2R R33, PR, RZ, 0x40 ;  /* 0x00000040ff217803 */ /* 0x000fe40000000000 */
[----:B------:R-:W-:Y:S02]  /*c330*/  FSEL R153, R153, -INF , !P0 ;  /* 0xff80000099997808 */ /* 0x000fe40004000000 */
[CC--:B------:R-:W-:Y:S01]  /*c340*/  ISETP.GE.AND P0, PT, R194.reuse, R184.reuse, PT ;  /* 0x000000b8c200720c */ /* 0x0c0fe20003f06270 */
[----:B------:R-:W-:Y:S01]  /*c350*/  VIADD R194, R194, 0xffffff80 ;  /* 0xffffff80c2c27836 */ /* 0x000fe20000000000 */
[-C--:B------:R-:W-:Y:S02]  /*c360*/  ISETP.GE.AND P6, PT, R126, R185.reuse, PT ;  /* 0x000000b97e00720c */ /* 0x080fe40003fc6270 */
[----:B------:R-:W-:Y:S02]  /*c370*/  FSEL R145, R145, -INF , !P0 ;  /* 0xff80000091917808 */ /* 0x000fe40004000000 */
[----:B------:R-:W-:Y:S02]  /*c380*/  ISETP.NE.AND P0, PT, R19, RZ, PT ;  /* 0x000000ff1300720c */ /* 0x000fe40003f05270 */
        /* <DEDUP_REMOVED lines=23> */
[----:B------:R-:W2:Y:S01]  /*c500*/  LD.E R37, desc[UR4][R2.64+0xdc] ;  /* 0x0000dc0402257980 */ /* 0x000ea2000c101900 */
[----:B------:R-:W-:Y:S02]  /*c510*/  FSEL R221, R221, -INF , !P2 ;  /* 0xff800000dddd7808 */ /* 0x000fe40005000000 */
[----:B------:R-:W-:Y:S02]  /*c520*/  FSEL R9, R9, -INF , !P5 ;  /* 0xff80000009097808 */ /* 0x000fe40006800000 */
[----:B------:R-:W-:Y:S02]  /*c530*/  ISETP.NE.AND P5, PT, R35, RZ, PT ;  /* 0x000000ff2300720c */ /* 0x000fe40003fa5270 */
[----:B------:R-:W-:Y:S02]  /*c540*/  FSEL R35, R18, -INF , !P4 ;  /* 0xff80000012237808 */ /* 0x000fe40006000000 */
[----:B------:R-:W-:Y:S02]  /*c550*/  ISETP.GE.AND P4, PT, R6, R185, PT ;  /* 0x000000b90600720c */ /* 0x000fe40003f86270 */
[----:B------:R-:W-:Y:S02]  /*c560*/  FMNMX3.FTZ R6, R100, R21, R19, !PT ;  /* 0x0000001564067276 */ /* 0x000fe40007810013 */
[----:B------:R-:W-:Y:S02]  /*c570*/  FSEL R59, R14, -INF , !P6 ;  /* 0xff8000000e3b7808 */ /* 0x000fe40007000000 */
[----:B------:R-:W-:Y:S02]  /*c580*/  FMNMX3.FTZ R6, R6, R15, R13, !PT ;  /* 0x0000000f06067276 */ /* 0x000fe4000781000d */
[----:B------:R-:W-:Y:S02]  /*c590*/  ISETP.NE.AND P2, PT, R0, RZ, PT ;  /* 0x000000ff0000720c */ /* 0x000fe40003f45270 */
[----:B------:R-:W-:Y:S02]  /*c5a0*/  FSEL R53, R113, -INF , !P0 ;  /* 0xff80000071357808 */ /* 0x000fe40004000000 */
[----:B------:R-:W-:Y:S02]  /*c5b0*/  FMNMX3.FTZ R0, R101, R4, R17, !PT ;  /* 0x0000000465007276 */ /* 0x000fe40007810011 */
[----:B------:R-:W-:Y:S02]  /*c5c0*/  ISETP.GE.AND P6, PT, R105, R185, PT ;  /* 0x000000b96900720c */ /* 0x000fe40003fc6270 */
[----:B------:R-:W-:Y:S02]  /*c5d0*/  FMNMX3.FTZ R6, R6, R27, R25, !PT ;  /* 0x0000001b06067276 */ /* 0x000fe40007810019 */
[----:B------:R-:W-:Y:S02]  /*c5e0*/  ISETP.GE.AND P0, PT, R110, R185, PT ;  /* 0x000000b96e00720c */ /* 0x000fe40003f06270 */
[----:B------:R-:W-:Y:S02]  /*c5f0*/  FSEL R57, R8, -INF , !P5 ;  /* 0xff80000008397808 */ /* 0x000fe40006800000 */
[----:B------:R-:W-:Y:S02]  /*c600*/  FMNMX3.FTZ R0, R0, R11, R9, !PT ;  /* 0x0000000b00007276 */ /* 0x000fe40007810009 */
        /* <DEDUP_REMOVED lines=67> */
[----:B------:R-:W-:Y:S02]  /*ca40*/  ISETP.GE.AND P3, PT, R121, R185, PT ;  /* 0x000000b97900720c */ /* 0x000fe40003f66270 */
[-C--:B------:R-:W-:Y:S02]  /*ca50*/  ISETP.GE.AND P1, PT, R12, R184.reuse, PT ;  /* 0x000000b80c00720c */ /* 0x080fe40003f26270 */
[----:B------:R-:W-:Y:S02]  /*ca60*/  FSEL R61, R47, -INF , !P0 ;  /* 0xff8000002f3d7808 */ /* 0x000fe40004000000 */
        /* <DEDUP_REMOVED lines=34> */
[-C--:B------:R-:W-:Y:S02]  /*cc90*/  ISETP.GE.AND P5, PT, R124, R184.reuse, PT ;  /* 0x000000b87c00720c */ /* 0x080fe40003fa6270 */
[----:B------:R-:W-:Y:S02]  /*cca0*/  ISETP.GE.AND P1, PT, R44, R184, PT ;  /* 0x000000b82c00720c */ /* 0x000fe40003f26270 */
[----:B------:R-:W-:Y:S02]  /*ccb0*/  FSEL R64, R24, -INF , !P0 ;  /* 0xff80000018407808 */ /* 0x000fe40004000000 */
        /* <DEDUP_REMOVED lines=50> */
[-C--:B------:R-:W-:Y:S01]  /*cfe0*/  FFMA.FTZ R120, R145, R37.reuse, -R66 ;  /* 0x0000002591787223 */ /* 0x080fe20000010842 */
[-CC-:B------:R-:W-:Y:S01]  /*cff0*/  FFMA.FTZ R151, R151, R37.reuse, -R108.reuse ;  /* 0x0000002597977223 */ /* 0x180fe2000001086c */
[-C--:B------:R-:W-:Y:S07]  /*d000*/  FFMA.FTZ R147, R147, R37.reuse, -R108 ;  /* 0x0000002593937223 */ /* 0x080fee000001086c */
[----:B------:R-:W-:Y:S01]  /*d010*/  MUFU.EX2 R42, R42 ;  /* 0x0000002a002a7308 */ /* 0x000fe20000000800 */
[-CC-:B------:R-:W-:Y:S01]  /*d020*/  FFMA.FTZ R143, R143, R37.reuse, -R66.reuse ;  /* 0x000000258f8f7223 */ /* 0x180fe20000010842 */
[----:B---3--:R-:W-:Y:S01]  /*d030*/  F2FP.F16.F32.PACK_AB R47, R101, R100 ;  /* 0x00000064652f723e */ /* 0x008fe200000000ff */
[-CC-:B------:R-:W-:Y:S07]  /*d040*/  FFMA.FTZ R39, R39, R37.reuse, -R66.reuse ;  /* 0x0000002527277223 */ /* 0x180fee0000010842 */
[----:B------:R-:W3:Y:S01]  /*d050*/  MUFU.EX2 R113, R113 ;  /* 0x0000007100717308 */ /* 0x000ee20000000800 */
[----:B------:R-:W-:Y:S01]  /*d060*/  FFMA.FTZ R128, R127, R37, -R66 ;  /* 0x000000257f807223 */ /* 0x000fe20000010842 */
[C---:B----4-:R-:W-:Y:S01]  /*d070*/  FMUL.FTZ R4, R41.reuse, R96 ;  /* 0x0000006029047220 */ /* 0x050fe20000410000 */
[C---:B------:R-:W-:Y:S07]  /*d080*/  FMUL.FTZ R5, R41.reuse, R97 ;  /* 0x0000006129057220 */ /* 0x040fee0000410000 */
[----:B------:R-:W4:Y:S01]  /*d090*/  MUFU.EX2 R109, R109 ;  /* 0x0000006d006d7308 */ /* 0x000f220000000800 */
[C---:B------:R-:W-:Y:S01]  /*d0a0*/  FMUL.FTZ R9, R41.reuse, R93 ;  /* 0x0000005d29097220 */ /* 0x040fe20000410000 */
[C---:B-----5:R-:W-:Y:S01]  /*d0b0*/  FMUL.FTZ R6, R40.reuse, R98 ;  /* 0x0000006228067220 */ /* 0x060fe20000410000 */
[C---:B------:R-:W-:Y:S07]  /*d0c0*/  FMUL.FTZ R7, R40.reuse, R99 ;  /* 0x0000006328077220 */ /* 0x040fee0000410000 */
[----:B------:R-:W-:Y:S01]  /*d0d0*/  MUFU.EX2 R129, R129 ;  /* 0x0000008100817308 */ /* 0x000fe20000000800 */
[C---:B------:R-:W-:Y:S01]  /*d0e0*/  FMUL.FTZ R8, R41.reuse, R92 ;  /* 0x0000005c29087220 */ /* 0x040fe20000410000 */
[C---:B------:R-:W-:Y:S01]  /*d0f0*/  FMUL.FTZ R10, R40.reuse, R94 ;  /* 0x0000005e280a7220 */ /* 0x040fe20000410000 */
[C---:B------:R-:W-:Y:S07]  /*d100*/  FMUL.FTZ R11, R40.reuse, R95 ;  /* 0x0000005f280b7220 */ /* 0x040fee0000410000 */
[----:B------:R-:W5:Y:S01]  /*d110*/  MUFU.EX2 R110, R110 ;  /* 0x0000006e006e7308 */ /* 0x000f620000000800 */
[----:B------:R-:W-:Y:S01]  /*d120*/  FMUL.FTZ R17, R41, R85 ;  /* 0x0000005529117220 */ /* 0x000fe20000410000 */
[----:B---3--:R-:W-:Y:S01]  /*d130*/  F2FP.F16.F32.PACK_AB R44, R113, R42 ;  /* 0x0000002a712c723e */ /* 0x008fe200000000ff */
[C---:B------:R-:W-:Y:S01]  /*d140*/  FMUL.FTZ R18, R40.reuse, R86 ;  /* 0x0000005628127220 */ /* 0x040fe20000410000 */
[C---:B------:R-:W-:Y:S01]  /*d150*/  FMUL.FTZ R19, R40.reuse, R87 ;  /* 0x0000005728137220 */ /* 0x040fe20000410000 */
[----:B------:R-:W-:Y:S01]  /*d160*/  FMUL.FTZ R16, R41, R84 ;  /* 0x0000005429107220 */ /* 0x000fe20000410000 */
[----:B----4-:R-:W-:Y:S01]  /*d170*/  F2FP.F16.F32.PACK_AB R46, R109, R112 ;  /* 0x000000706d2e723e */ /* 0x010fe200000000ff */
[C---:B------:R-:W-:Y:S01]  /*d180*/  FMUL.FTZ R24, R41.reuse, R76 ;  /* 0x0000004c29187220 */ /* 0x040fe20000410000 */
[----:B------:R-:W-:Y:S01]  /*d190*/  FMUL.FTZ R25, R41, R77 ;  /* 0x0000004d29197220 */ /* 0x000fe20000410000 */
[-CC-:B------:R-:W-:Y:S01]  /*d1a0*/  FFMA.FTZ R76, R55, R37.reuse, -R108.reuse ;  /* 0x00000025374c7223 */ /* 0x180fe2000001086c */
[--C-:B------:R-:W-:Y:S01]  /*d1b0*/  FFMA.FTZ R77, R53, R37, -R108.reuse ;  /* 0x00000025354d7223 */ /* 0x100fe2000001086c */
[----:B------:R-:W-:Y:S01]  /*d1c0*/  FMUL.FTZ R26, R40, R78 ;  /* 0x0000004e281a7220 */ /* 0x000fe20000410000 */
[----:B------:R-:W3:Y:S01]  /*d1d0*/  LDSM.16.MT88.4 R52, [R164+0x6800] ;  /* 0x00680000a434783b */ /* 0x000ee20000004200 */
[----:B------:R4:W-:Y:S01]  /*d1e0*/  MUFU.EX2 R78, R32 ;  /* 0x00000020004e7308 */ /* 0x0009e20000000800 */
[----:B-----5:R-:W-:Y:S01]  /*d1f0*/  F2FP.F16.F32.PACK_AB R45, R110, R129 ;  /* 0x000000816e2d723e */ /* 0x020fe200000000ff */
[-C--:B------:R-:W-:Y:S01]  /*d200*/  FFMA.FTZ R84, R135, R37.reuse, -R108 ;  /* 0x0000002587547223 */ /* 0x080fe2000001086c */
[----:B------:R-:W-:Y:S07]  /*d210*/  FFMA.FTZ R135, R61, R37, -R66 ;  /* 0x000000253d877223 */ /* 0x000fee0000010842 */
[----:B------:R-:W-:Y:S01]  /*d220*/  MUFU.EX2 R76, R76 ;  /* 0x0000004c004c7308 */ /* 0x000fe20000000800 */
[C---:B------:R-:W-:Y:S01]  /*d230*/  FMUL.FTZ R33, R41.reuse, R69 ;  /* 0x0000004529217220 */ /* 0x040fe20000410000 */
[C---:B------:R-:W-:Y:S01]  /*d240*/  FMUL.FTZ R34, R40.reuse, R70 ;  /* 0x0000004628227220 */ /* 0x040fe20000410000 */
[----:B------:R-:W-:Y:S01]  /*d250*/  LDSM.16.MT88.4 R92, [R164+0x9800] ;  /* 0x00980000a45c783b */ /* 0x000fe20000004200 */
[C---:B-1----:R-:W-:Y:S06]  /*d260*/  HMMA.16816.F32 R4, R44.reuse, R12, R4 ;  /* 0x0000000c2c04723c */ /* 0x042fec0000001804 */
[----:B------:R-:W-:Y:S10]  /*d270*/  MUFU.EX2 R77, R77 ;  /* 0x0000004d004d7308 */ /* 0x000ff40000000800 */
[----:B------:R1:W-:Y:S01]  /*d280*/  MUFU.EX2 R133, R84 ;  /* 0x0000005400857308 */ /* 0x0003e20000000800 */
[C---:B----4-:R-:W-:Y:S01]  /*d290*/  FMUL.FTZ R32, R41.reuse, R68 ;  /* 0x0000004429207220 */ /* 0x050fe20000410000 */
[C---:B------:R-:W-:Y:S01]  /*d2a0*/  FMUL.FTZ R12, R41.reuse, R88 ;  /* 0x00000058290c7220 */ /* 0x040fe20000410000 */
[C---:B------:R-:W-:Y:S07]  /*d2b0*/  HMMA.16816.F32 R8, R44.reuse, R14, R8 ;  /* 0x0000000e2c08723c */ /* 0x040fee0000001808 */
[----:B------:R4:W-:Y:S01]  /*d2c0*/  MUFU.EX2 R68, R60 ;  /* 0x0000003c00447308 */ /* 0x0009e20000000800 */
[----:B------:R-:W-:Y:S01]  /*d2d0*/  FMUL.FTZ R13, R41, R89 ;  /* 0x00000059290d7220 */ /* 0x000fe20000410000 */
[C---:B------:R-:W-:Y:S01]  /*d2e0*/  FMUL.FTZ R14, R40.reuse, R90 ;  /* 0x0000005a280e7220 */ /* 0x040fe20000410000 */
[C---:B------:R-:W-:Y:S07]  /*d2f0*/  FMUL.FTZ R15, R40.reuse, R91 ;  /* 0x0000005b280f7220 */ /* 0x040fee0000410000 */
[----:B------:R-:W-:Y:S01]  /*d300*/  MUFU.EX2 R116, R116 ;  /* 0x0000007400747308 */ /* 0x000fe20000000800 */
[-CC-:B------:R-:W-:Y:S01]  /*d310*/  FFMA.FTZ R70, R217, R37.reuse, -R108.reuse ;  /* 0x00000025d9467223 */ /* 0x180fe2000001086c */
[-C--:B------:R-:W-:Y:S01]  /*d320*/  FFMA.FTZ R97, R203, R37.reuse, -R108 ;  /* 0x00000025cb617223 */ /* 0x080fe2000001086c */
[-CC-:B------:R-:W-:Y:S07]  /*d330*/  FFMA.FTZ R96, R155, R37.reuse, -R66.reuse ;  /* 0x000000259b607223 */ /* 0x180fee0000010842 */
[----:B------:R-:W-:Y:S01]  /*d340*/  MUFU.EX2 R149, R151 ;  /* 0x0000009700957308 */ /* 0x000fe20000000800 */
[----:B-1----:R-:W-:Y:S01]  /*d350*/  LDSM.16.MT88.4 R84, [R160+0x9800] ;  /* 0x00980000a054783b */ /* 0x002fe20000004200 */
[C---:B--2---:R-:W-:Y:S08]  /*d360*/  HMMA.16816.F32 R12, R44.reuse, R20, R12 ;  /* 0x000000142c0c723c */ /* 0x044ff0000000180c */
[----:B------:R-:W-:Y:S01]  /*d370*/  MUFU.EX2 R70, R70 ;  /* 0x0000004600467308 */ /* 0x000fe20000000800 */
[----:B----4-:R-:W-:Y:S01]  /*d380*/  FFMA.FTZ R60, R141, R37, -R66 ;  /* 0x000000258d3c7223 */ /* 0x010fe20000010842 */
[C---:B------:R-:W-:Y:S01]  /*d390*/  FMUL.FTZ R20, R41.reuse, R80 ;  /* 0x0000005029147220 */ /* 0x040fe20000410000 */
[----:B------:R-:W-:Y:S07]  /*d3a0*/  FMUL.FTZ R21, R41, R81 ;  /* 0x0000005129157220 */ /* 0x000fee0000410000 */
[----:B------:R-:W-:Y:S01]  /*d3b0*/  MUFU.EX2 R97, R97 ;  /* 0x0000006100617308 */ /* 0x000fe20000000800 */
[----:B------:R-:W-:Y:S01]  /*d3c0*/  FFMA.FTZ R81, R27, R37, -R108 ;  /* 0x000000251b517223 */ /* 0x000fe2000001086c */
[C---:B------:R-:W-:Y:S08]  /*d3d0*/  HMMA.16816.F32 R16, R44.reuse, R22, R16 ;  /* 0x000000162c10723c */ /* 0x040ff00000001810 */
[----:B------:R-:W-:Y:S01]  /*d3e0*/  MUFU.EX2 R139, R60 ;  /* 0x0000003c008b7308 */ /* 0x000fe20000000800 */
[C---:B------:R-:W-:Y:S01]  /*d3f0*/  FMUL.FTZ R22, R40.reuse, R82 ;  /* 0x0000005228167220 */ /* 0x040fe20000410000 */
[C---:B------:R-:W-:Y:S01]  /*d400*/  FMUL.FTZ R23, R40.reuse, R83 ;  /* 0x0000005328177220 */ /* 0x040fe20000410000 */
[C---:B------:R-:W-:Y:S07]  /*d410*/  FMUL.FTZ R27, R40.reuse, R79 ;  /* 0x0000004f281b7220 */ /* 0x040fee0000410000 */
[----:B------:R-:W1:Y:S01]  /*d420*/  MUFU.EX2 R81, R81 ;  /* 0x0000005100517308 */ /* 0x000e620000000800 */
[----:B------:R-:W-:Y:S01]  /*d430*/  FFMA.FTZ R127, R43, R37, -R66 ;  /* 0x000000252b7f7223 */ /* 0x000fe20000010842 */
[C---:B------:R-:W-:Y:S01]  /*d440*/  FFMA.FTZ R196, R41.reuse, R196, R42 ;  /* 0x000000c429c47223 */ /* 0x040fe2000001002a */
[C---:B------:R-:W-:Y:S07]  /*d450*/  FFMA.FTZ R129, R40.reuse, R195, R129 ;  /* 0x000000c328817223 */ /* 0x040fee0000010081 */
[----:B------:R-:W-:Y:S01]  /*d460*/  MUFU.EX2 R96, R96 ;  /* 0x0000006000607308 */ /* 0x000fe20000000800 */
[C---:B------:R-:W-:Y:S03]  /*d470*/  HMMA.16816.F32 R20, R44.reuse, R28, R20 ;  /* 0x0000001c2c14723c */ /* 0x040fe60000001814 */
[C---:B------:R-:W-:Y:S01]  /*d480*/  FMUL.FTZ R28, R41.reuse, R72 ;  /* 0x00000048291c7220 */ /* 0x040fe20000410000 */
[----:B------:R-:W-:Y:S01]  /*d490*/  FMUL.FTZ R29, R41, R73 ;  /* 0x00000049291d7220 */ /* 0x000fe20000410000 */
[-CC-:B------:R-:W-:Y:S01]  /*d4a0*/  FFMA.FTZ R72, R57, R37.reuse, -R66.reuse ;  /* 0x0000002539487223 */ /* 0x180fe20000010842 */
[----:B------:R-:W-:Y:S01]  /*d4b0*/  FFMA.FTZ R73, R35, R37, -R66 ;  /* 0x0000002523497223 */ /* 0x000fe20000010842 */
[----:B------:R-:W2:Y:S01]  /*d4c0*/  LDSM.16.MT88.4 R56, [R160+0x6800] ;  /* 0x00680000a038783b */ /* 0x000ea20000004200 */
[C---:B------:R-:W-:Y:S01]  /*d4d0*/  HMMA.16816.F32 R24, R44.reuse, R30, R24 ;  /* 0x0000001e2c18723c */ /* 0x040fe20000001818 */
[----:B------:R-:W-:Y:S02]  /*d4e0*/  MUFU.EX2 R114, R114 ;  /* 0x0000007200727308 */ /* 0x000fe40000000800 */
[C---:B------:R-:W-:Y:S01]  /*d4f0*/  FMUL.FTZ R30, R40.reuse, R74 ;  /* 0x0000004a281e7220 */ /* 0x040fe20000410000 */
[C---:B------:R-:W-:Y:S07]  /*d500*/  FMUL.FTZ R31, R40.reuse, R75 ;  /* 0x0000004b281f7220 */ /* 0x040fee0000410000 */
[----:B------:R-:W-:Y:S01]  /*d510*/  MUFU.EX2 R72, R72 ;  /* 0x0000004800487308 */ /* 0x000fe20000000800 */
[----:B------:R-:W-:Y:S01]  /*d520*/  FMUL.FTZ R35, R40, R71 ;  /* 0x0000004728237220 */ /* 0x000fe20000410000 */
[-CC-:B------:R-:W-:Y:S01]  /*d530*/  FFMA.FTZ R74, R219, R37.reuse, -R108.reuse ;  /* 0x00000025db4a7223 */ /* 0x180fe2000001086c */
[----:B------:R-:W-:Y:S07]  /*d540*/  FADD.FTZ R129, R110, R129 ;  /* 0x000000816e817221 */ /* 0x000fee0000010000 */
[----:B------:R-:W4:Y:S01]  /*d550*/  MUFU.EX2 R75, R62 ;  /* 0x0000003e004b7308 */ /* 0x000f220000000800 */
[-CC-:B------:R-:W-:Y:S01]  /*d560*/  FFMA.FTZ R79, R221, R37.reuse, -R108.reuse ;  /* 0x00000025dd4f7223 */ /* 0x180fe2000001086c */
[C---:B------:R-:W-:Y:S08]  /*d570*/  HMMA.16816.F32 R28, R44.reuse, R48, R28 ;  /* 0x000000302c1c723c */ /* 0x040ff0000000181c */
[----:B------:R-:W5:Y:S01]  /*d580*/  MUFU.EX2 R73, R73 ;  /* 0x0000004900497308 */ /* 0x000f620000000800 */
[-C--:B------:R-:W-:Y:S01]  /*d590*/  FFMA.FTZ R69, R215, R37.reuse, -R108 ;  /* 0x00000025d7457223 */ /* 0x080fe2000001086c */
[-CC-:B------:R-:W-:Y:S01]  /*d5a0*/  FFMA.FTZ R83, R213, R37.reuse, -R66.reuse ;  /* 0x00000025d5537223 */ /* 0x180fe20000010842 */
[-CC-:B------:R-:W-:Y:S07]  /*d5b0*/  FFMA.FTZ R82, R211, R37.reuse, -R66.reuse ;  /* 0x00000025d3527223 */ /* 0x180fee0000010842 */
[----:B------:R-:W-:Y:S01]  /*d5c0*/  MUFU.EX2 R74, R74 ;  /* 0x0000004a004a7308 */ /* 0x000fe20000000800 */
[--C-:B------:R-:W-:Y:S01]  /*d5d0*/  FFMA.FTZ R80, R209, R37, -R66.reuse ;  /* 0x00000025d1507223 */ /* 0x100fe20000010842 */
[----:B------:R-:W-:Y:S01]  /*d5e0*/  HMMA.16816.F32 R32, R44, R50, R32 ;  /* 0x000000322c20723c */ /* 0x000fe20000001820 */
[----:B------:R-:W2:Y:S07]  /*d5f0*/  LDSM.16.MT88.4 R48, [R103+0x6800] ;  /* 0x006800006730783b */ /* 0x000eae0000004200 */
[----:B------:R-:W-:Y:S01]  /*d600*/  MUFU.EX2 R145, R147 ;  /* 0x0000009300917308 */ /* 0x000fe20000000800 */
[----:B-1----:R-:W-:Y:S01]  /*d610*/  F2FP.F16.F32.PACK_AB R44, R78, R81 ;  /* 0x000000514e2c723e */ /* 0x002fe200000000ff */
[----:B------:R-:W-:Y:S01]  /*d620*/  FFMA.FTZ R71, R207, R37, -R66 ;  /* 0x00000025cf477223 */ /* 0x000fe20000010842 */
[----:B------:R-:W-:Y:S07]  /*d630*/  F2FP.F16.F32.PACK_AB R46, R77, R76 ;  /* 0x0000004c4d2e723e */ /* 0x000fee00000000ff */
[----:B------:R-:W-:Y:S01]  /*d640*/  MUFU.EX2 R120, R120 ;  /* 0x0000007800787308 */ /* 0x000fe20000000800 */
[----:B----4-:R-:W-:Y:S01]  /*d650*/  F2FP.F16.F32.PACK_AB R45, R72, R75 ;  /* 0x0000004b482d723e */ /* 0x010fe200000000ff */
[--C-:B------:R-:W-:Y:S01]  /*d660*/  FFMA.FTZ R90, R205, R37, -R108.reuse ;  /* 0x00000025cd5a7223 */ /* 0x100fe2000001086c */
[----:B-----5:R-:W-:Y:S01]  /*d670*/  F2FP.F16.F32.PACK_AB R47, R68, R73 ;  /* 0x00000049442f723e */ /* 0x020fe200000000ff */
[----:B------:R-:W-:Y:S06]  /*d680*/  LDSM.16.MT88.4 R60, [R103+0x8800] ;  /* 0x00880000673c783b */ /* 0x000fec0000004200 */
[----:B------:R-:W-:Y:S01]  /*d690*/  MUFU.EX2 R141, R143 ;  /* 0x0000008f008d7308 */ /* 0x000fe20000000800 */
[-CC-:B------:R-:W-:Y:S01]  /*d6a0*/  FFMA.FTZ R91, R201, R37.reuse, -R108.reuse ;  /* 0x00000025c95b7223 */ /* 0x180fe2000001086c */
[-C--:B------:R-:W-:Y:S01]  /*d6b0*/  FFMA.FTZ R88, R199, R37.reuse, -R108 ;  /* 0x00000025c7587223 */ /* 0x080fe2000001086c */
[-CC-:B------:R-:W-:Y:S07]  /*d6c0*/  FFMA.FTZ R99, R197, R37.reuse, -R66.reuse ;  /* 0x00000025c5637223 */ /* 0x180fee0000010842 */
[----:B------:R-:W-:Y:S01]  /*d6d0*/  MUFU.EX2 R118, R118 ;  /* 0x0000007600767308 */ /* 0x000fe20000000800 */
[C---:B---3--:R-:W-:Y:S09]  /*d6e0*/  HMMA.16816.F32 R4, R44.reuse, R52, R4 ;  /* 0x000000342c04723c */ /* 0x048ff20000001804 */
[----:B------:R-:W1:Y:S01]  /*d6f0*/  MUFU.EX2 R79, R79 ;  /* 0x0000004f004f7308 */ /* 0x000e620000000800 */
[-CC-:B------:R-:W-:Y:S01]  /*d700*/  FFMA.FTZ R98, R159, R37.reuse, -R66.reuse ;  /* 0x000000259f627223 */ /* 0x180fe20000010842 */
[-C--:B------:R-:W-:Y:S01]  /*d710*/  FFMA.FTZ R89, R157, R37.reuse, -R66 ;  /* 0x000000259d597223 */ /* 0x080fe20000010842 */
[-CC-:B------:R-:W-:Y:S07]  /*d720*/  FFMA.FTZ R122, R137, R37.reuse, -R108.reuse ;  /* 0x00000025897a7223 */ /* 0x180fee000001086c */
[----:B------:R-:W3:Y:S01]  /*d730*/  MUFU.EX2 R69, R69 ;  /* 0x0000004500457308 */ /* 0x000ee20000000800 */
[C---:B------:R-:W-:Y:S01]  /*d740*/  HMMA.16816.F32 R8, R44.reuse, R54, R8 ;  /* 0x000000362c08723c */ /* 0x040fe20000001808 */
[----:B------:R-:W4:Y:S08]  /*d750*/  LDSM.16.MT88.4 R52, [R102+0x6800] ;  /* 0x006800006634783b */ /* 0x000f300000004200 */
[----:B------:R-:W-:Y:S01]  /*d760*/  MUFU.EX2 R83, R83 ;  /* 0x0000005300537308 */ /* 0x000fe20000000800 */
[-CC-:B------:R-:W-:Y:S01]  /*d770*/  FFMA.FTZ R131, R131, R37.reuse, -R108.reuse ;  /* 0x0000002583837223 */ /* 0x180fe2000001086c */
[-C--:B------:R-:W-:Y:S01]  /*d780*/  FFMA.FTZ R130, R123, R37.reuse, -R108 ;  /* 0x000000257b827223 */ /* 0x080fe2000001086c */
[-C--:B------:R-:W-:Y:S07]  /*d790*/  FFMA.FTZ R132, R115, R37.reuse, -R66 ;  /* 0x0000002573847223 */ /* 0x080fee0000010842 */
[----:B------:R-:W5:Y:S01]  /*d7a0*/  MUFU.EX2 R82, R82 ;  /* 0x0000005200527308 */ /* 0x000f620000000800 */
[C---:B--2---:R-:W-:Y:S09]  /*d7b0*/  HMMA.16816.F32 R12, R44.reuse, R56, R12 ;  /* 0x000000382c0c723c */ /* 0x044ff2000000180c */
[----:B------:R-:W-:Y:S01]  /*d7c0*/  MUFU.EX2 R80, R80 ;  /* 0x0000005000507308 */ /* 0x000fe20000000800 */
[-CC-:B------:R-:W-:Y:S01]  /*d7d0*/  FFMA.FTZ R125, R125, R37.reuse, -R108.reuse ;  /* 0x000000257d7d7223 */ /* 0x180fe2000001086c */
[-C--:B------:R-:W-:Y:S01]  /*d7e0*/  FFMA.FTZ R121, R121, R37.reuse, -R108 ;  /* 0x0000002579797223 */ /* 0x080fe2000001086c */
[-C--:B------:R-:W-:Y:S07]  /*d7f0*/  FFMA.FTZ R111, R111, R37.reuse, -R66 ;  /* 0x000000256f6f7223 */ /* 0x080fee0000010842 */
[----:B------:R-:W2:Y:S01]  /*d800*/  MUFU.EX2 R71, R71 ;  /* 0x0000004700477308 */ /* 0x000ea20000000800 */
[C---:B------:R-:W-:Y:S01]  /*d810*/  HMMA.16816.F32 R16, R44.reuse, R58, R16 ;  /* 0x0000003a2c10723c */ /* 0x040fe20000001810 */
[----:B------:R-:W2:Y:S08]  /*d820*/  LDSM.16.MT88.4 R56, [R164+0x7000] ;  /* 0x00700000a438783b */ /* 0x000eb00000004200 */
[----:B------:R-:W-:Y:S01]  /*d830*/  MUFU.EX2 R90, R90 ;  /* 0x0000005a005a7308 */ /* 0x000fe20000000800 */
[-C--:B------:R-:W-:Y:S01]  /*d840*/  FFMA.FTZ R67, R67, R37.reuse, -R108 ;  /* 0x0000002543437223 */ /* 0x080fe2000001086c */
[----:B------:R-:W-:Y:S01]  /*d850*/  FFMA.FTZ R64, R64, R37, -R66 ;  /* 0x0000002540407223 */ /* 0x000fe20000010842 */
[----:B------:R-:W-:Y:S07]  /*d860*/  FADD.FTZ R113, R113, R196 ;  /* 0x000000c471717221 */ /* 0x000fee0000010000 */
[----:B------:R-:W-:Y:S01]  /*d870*/  MUFU.EX2 R91, R91 ;  /* 0x0000005b005b7308 */ /* 0x000fe20000000800 */
[C---:B------:R-:W-:Y:S09]  /*d880*/  HMMA.16816.F32 R20, R44.reuse, R48, R20 ;  /* 0x000000302c14723c */ /* 0x040ff20000001814 */
[----:B------:R-:W-:Y:S01]  /*d890*/  MUFU.EX2 R88, R88 ;  /* 0x0000005800587308 */ /* 0x000fe20000000800 */
[----:B------:R-:W-:Y:S01]  /*d8a0*/  FADD.FTZ R112, R112, R113 ;  /* 0x0000007170707221 */ /* 0x000fe20000010000 */
[----:B------:R-:W-:Y:S08]  /*d8b0*/  ISETP.GT.AND P0, PT, R192, R173, PT ;  /* 0x000000adc000720c */ /* 0x000ff00003f04270 */
[----:B------:R-:W-:Y:S01]  /*d8c0*/  MUFU.EX2 R99, R99 ;  /* 0x0000006300637308 */ /* 0x000fe20000000800 */
[C---:B------:R-:W-:Y:S01]  /*d8d0*/  HMMA.16816.F32 R24, R44.reuse, R50, R24 ;  /* 0x000000322c18723c */ /* 0x040fe20000001818 */
[----:B------:R-:W2:Y:S08]  /*d8e0*/  LDSM.16.MT88.4 R48, [R160+0x7000] ;  /* 0x00700000a030783b */ /* 0x000eb00000004200 */
[----:B------:R-:W-:Y:S01]  /*d8f0*/  MUFU.EX2 R98, R98 ;  /* 0x0000006200627308 */ /* 0x000fe20000000800 */
[----:B------:R-:W-:Y:S09]  /*d900*/  FADD.FTZ R112, R109, R112 ;  /* 0x000000706d707221 */ /* 0x000ff20000010000 */
[----:B------:R-:W-:Y:S01]  /*d910*/  MUFU.EX2 R89, R89 ;  /* 0x0000005900597308 */ /* 0x000fe20000000800 */
[----:B------:R-:W-:Y:S01]  /*d920*/  FADD.FTZ R81, R81, R112 ;  /* 0x0000007051517221 */ /* 0x000fe20000010000 */
[C---:B----4-:R-:W-:Y:S08]  /*d930*/  HMMA.16816.F32 R28, R44.reuse, R52, R28 ;  /* 0x000000342c1c723c */ /* 0x050ff0000000181c */
[----:B------:R-:W4:Y:S01]  /*d940*/  MUFU.EX2 R122, R122 ;  /* 0x0000007a007a7308 */ /* 0x000f220000000800 */
[----:B------:R-:W-:Y:S09]  /*d950*/  FADD.FTZ R81, R78, R81 ;  /* 0x000000514e517221 */ /* 0x000ff20000010000 */
[----:B------:R-:W-:Y:S01]  /*d960*/  MUFU.EX2 R124, R124 ;  /* 0x0000007c007c7308 */ /* 0x000fe20000000800 */
[----:B------:R-:W-:Y:S01]  /*d970*/  HMMA.16816.F32 R32, R44, R54, R32 ;  /* 0x000000362c20723c */ /* 0x000fe20000001820 */
[----:B------:R-:W4:Y:S08]  /*d980*/  LDSM.16.MT88.4 R52, [R103+0x7000] ;  /* 0x007000006734783b */ /* 0x000f300000004200 */
[----:B------:R-:W4:Y:S01]  /*d990*/  MUFU.EX2 R131, R131 ;  /* 0x0000008300837308 */ /* 0x000f220000000800 */
[----:B-1----:R-:W-:Y:S02]  /*d9a0*/  F2FP.F16.F32.PACK_AB R44, R74, R79 ;  /* 0x0000004f4a2c723e */ /* 0x002fe400000000ff */
[----:B---3--:R-:W-:Y:S07]  /*d9b0*/  F2FP.F16.F32.PACK_AB R46, R69, R70 ;  /* 0x00000046452e723e */ /* 0x008fee00000000ff */
[----:B------:R-:W-:Y:S01]  /*d9c0*/  MUFU.EX2 R126, R126 ;  /* 0x0000007e007e7308 */ /* 0x000fe20000000800 */
[----:B-----5:R-:W-:Y:S02]  /*d9d0*/  F2FP.F16.F32.PACK_AB R45, R82, R83 ;  /* 0x00000053522d723e */ /* 0x020fe400000000ff */
[----:B--2---:R-:W-:Y:S07]  /*d9e0*/  F2FP.F16.F32.PACK_AB R47, R71, R80 ;  /* 0x00000050472f723e */ /* 0x004fee00000000ff */
[----:B------:R-:W1:Y:S01]  /*d9f0*/  MUFU.EX2 R135, R135 ;  /* 0x0000008700877308 */ /* 0x000e620000000800 */
[----:B----4-:R-:W-:Y:S09]  /*da00*/  F2FP.F16.F32.PACK_AB R40, R133, R122 ;  /* 0x0000007a8528723e */ /* 0x010ff200000000ff */
[----:B------:R-:W-:Y:S01]  /*da10*/  MUFU.EX2 R128, R128 ;  /* 0x0000008000807308 */ /* 0x000fe20000000800 */
[C---:B------:R-:W-:Y:S09]  /*da20*/  HMMA.16816.F32 R4, R44.reuse, R56, R4 ;  /* 0x000000382c04723c */ /* 0x040ff20000001804 */
[----:B------:R-:W2:Y:S01]  /*da30*/  MUFU.EX2 R127, R127 ;  /* 0x0000007f007f7308 */ /* 0x000ea20000000800 */
[----:B------:R-:W-:Y:S09]  /*da40*/  F2FP.F16.F32.PACK_AB R42, R131, R124 ;  /* 0x0000007c832a723e */ /* 0x000ff200000000ff */
[----:B------:R-:W-:Y:S01]  /*da50*/  MUFU.EX2 R123, R125 ;  /* 0x0000007d007b7308 */ /* 0x000fe20000000800 */
[C---:B------:R-:W-:Y:S01]  /*da60*/  HMMA.16816.F32 R8, R44.reuse, R58, R8 ;  /* 0x0000003a2c08723c */ /* 0x040fe20000001808 */
[----:B------:R-:W3:Y:S08]  /*da70*/  LDSM.16.MT88.4 R56, [R102+0x7000] ;  /* 0x007000006638783b */ /* 0x000ef00000004200 */
[----:B------:R-:W4:Y:S01]  /*da80*/  MUFU.EX2 R130, R130 ;  /* 0x0000008200827308 */ /* 0x000f220000000800 */
[----:B-1----:R-:W-:Y:S09]  /*da90*/  F2FP.F16.F32.PACK_AB R41, R135, R126 ;  /* 0x0000007e8729723e */ /* 0x002ff200000000ff */
[----:B------:R-:W-:Y:S01]  /*daa0*/  MUFU.EX2 R132, R132 ;  /* 0x0000008400847308 */ /* 0x000fe20000000800 */
[C---:B------:R-:W-:Y:S03]  /*dab0*/  HMMA.16816.F32 R12, R44.reuse, R48, R12 ;  /* 0x000000302c0c723c */ /* 0x040fe6000000180c */
[----:B--2---:R-:W-:Y:S05]  /*dac0*/  F2FP.F16.F32.PACK_AB R43, R127, R128 ;  /* 0x000000807f2b723e */ /* 0x004fea00000000ff */
[C---:B------:R-:W-:Y:S01]  /*dad0*/  HMMA.16816.F32 R16, R44.reuse, R50, R16 ;  /* 0x000000322c10723c */ /* 0x040fe20000001810 */
[----:B------:R-:W1:Y:S07]  /*dae0*/  LDSM.16.MT88.4 R48, [R164+0x7800] ;  /* 0x00780000a430783b */ /* 0x000e6e0000004200 */
[C---:B------:R-:W-:Y:S08]  /*daf0*/  HMMA.16816.F32 R20, R44.reuse, R52, R20 ;  /* 0x000000342c14723c */ /* 0x040ff00000001814 */
        /* <DEDUP_REMOVED lines=42> */
[-C--:B------:R-:W-:Y:S02]  /*dda0*/  FFMA.FTZ R56, R119, R37.reuse, -R108 ;  /* 0x0000002577387223 */ /* 0x080fe4000001086c */
[----:B------:R-:W-:Y:S03]  /*ddb0*/  MUFU.EX2 R119, R121 ;  /* 0x0000007900777308 */ /* 0x000fe60000000800 */
[C---:B------:R-:W-:Y:S08]  /*ddc0*/  HMMA.16816.F32 R16, R40.reuse, R58, R16 ;  /* 0x0000003a2810723c */ /* 0x040ff00000001810 */
[C---:B------:R-:W-:Y:S01]  /*ddd0*/  HMMA.16816.F32 R20, R40.reuse, R60, R20 ;  /* 0x0000003c2814723c */ /* 0x040fe20000001814 */
[----:B------:R3:W5:Y:S02]  /*dde0*/  MUFU.EX2 R60, R56 ;  /* 0x00000038003c7308 */ /* 0x0007640000000800 */
[-CC-:B------:R-:W-:Y:S05]  /*ddf0*/  FFMA.FTZ R61, R117, R37.reuse, -R66.reuse ;  /* 0x00000025753d7223 */ /* 0x180fea0000010842 */
[C---:B------:R-:W-:Y:S03]  /*de00*/  HMMA.16816.F32 R24, R40.reuse, R62, R24 ;  /* 0x0000003e2818723c */ /* 0x040fe60000001818 */
[----:B------:R-:W1:Y:S01]  /*de10*/  MUFU.EX2 R61, R61 ;  /* 0x0000003d003d7308 */ /* 0x000e620000000800 */
[----:B------:R-:W-:Y:S09]  /*de20*/  FFMA.FTZ R63, R107, R37, -R66 ;  /* 0x000000256b3f7223 */ /* 0x000ff20000010842 */
[----:B------:R-:W-:Y:S01]  /*de30*/  MUFU.EX2 R62, R111 ;  /* 0x0000006f003e7308 */ /* 0x000fe20000000800 */
[----:B---3--:R-:W3:Y:S01]  /*de40*/  LDSM.16.MT88.4 R56, [R103+0x9000] ;  /* 0x009000006738783b */ /* 0x008ee20000004200 */
[C---:B--2---:R-:W-:Y:S08]  /*de50*/  HMMA.16816.F32 R28, R40.reuse, R44, R28 ;  /* 0x0000002c281c723c */ /* 0x044ff0000000181c */
[----:B------:R-:W2:Y:S01]  /*de60*/  MUFU.EX2 R63, R63 ;  /* 0x0000003f003f7308 */ /* 0x000ea20000000800 */
[----:B------:R-:W-:Y:S01]  /*de70*/  FADD.FTZ R44, R100, R129 ;  /* 0x00000081642c7221 */ /* 0x000fe20000010000 */
[----:B------:R-:W-:Y:S03]  /*de80*/  IMAD.MOV.U32 R100, RZ, RZ, R36 ;  /* 0x000000ffff647224 */ /* 0x000fe600078e0024 */
[----:B------:R-:W-:Y:S01]  /*de90*/  FADD.FTZ R44, R101, R44 ;  /* 0x0000002c652c7221 */ /* 0x000fe20000010000 */
[----:B------:R-:W-:Y:S03]  /*dea0*/  HMMA.16816.F32 R32, R40, R46, R32 ;  /* 0x0000002e2820723c */ /* 0x000fe60000001820 */
[----:B----4-:R-:W-:Y:S01]  /*deb0*/  F2FP.F16.F32.PACK_AB R40, R130, R123 ;  /* 0x0000007b8228723e */ /* 0x010fe200000000ff */
[----:B------:R-:W-:Y:S01]  /*dec0*/  FADD.FTZ R75, R75, R44 ;  /* 0x0000002c4b4b7221 */ /* 0x000fe20000010000 */
[----:B-----5:R-:W-:Y:S01]  /*ded0*/  F2FP.F16.F32.PACK_AB R42, R60, R119 ;  /* 0x000000773c2a723e */ /* 0x020fe200000000ff */
[----:B------:R-:W4:Y:S01]  /*dee0*/  LDSM.16.MT88.4 R44, [R102+0x9000] ;  /* 0x00900000662c783b */ /* 0x000f220000004200 */
[----:B-1----:R-:W-:Y:S01]  /*def0*/  F2FP.F16.F32.PACK_AB R41, R132, R61 ;  /* 0x0000003d8429723e */ /* 0x002fe200000000ff */
[----:B------:R-:W-:Y:S01]  /*df00*/  FADD.FTZ R72, R72, R75 ;  /* 0x0000004b48487221 */ /* 0x000fe20000010000 */
[----:B--2---:R-:W-:Y:S01]  /*df10*/  F2FP.F16.F32.PACK_AB R43, R63, R62 ;  /* 0x0000003e3f2b723e */ /* 0x004fe200000000ff */
[----:B------:R-:W-:Y:S02]  /*df20*/  IMAD.MOV.U32 R101, RZ, RZ, R0 ;  /* 0x000000ffff657224 */ /* 0x000fe400078e0000 */
[----:B------:R-:W-:Y:S04]  /*df30*/  FADD.FTZ R73, R73, R72 ;  /* 0x0000004849497221 */ /* 0x000fe80000010000 */
[C---:B------:R-:W-:Y:S03]  /*df40*/  HMMA.16816.F32 R4, R40.reuse, R48, R4 ;  /* 0x000000302804723c */ /* 0x040fe60000001804 */
[----:B------:R-:W-:Y:S01]  /*df50*/  FADD.FTZ R68, R68, R73 ;  /* 0x0000004944447221 */ /* 0x000fe20000010000 */
[-CC-:B------:R-:W-:Y:S01]  /*df60*/  FFMA.FTZ R48, R105, R37.reuse, -R108.reuse ;  /* 0x0000002569307223 */ /* 0x180fe2000001086c */
[-CC-:B------:R-:W-:Y:S01]  /*df70*/  FFMA.FTZ R49, R106, R37.reuse, -R108.reuse ;  /* 0x000000256a317223 */ /* 0x180fe2000001086c */
[-C--:B------:R-:W-:Y:S02]  /*df80*/  FFMA.FTZ R108, R104, R37.reuse, -R108 ;  /* 0x00000025686c7223 */ /* 0x080fe4000001086c */
[C---:B------:R-:W-:Y:S02]  /*df90*/  HMMA.16816.F32 R8, R40.reuse, R50, R8 ;  /* 0x000000322808723c */ /* 0x040fe40000001808 */
[----:B------:R-:W-:Y:S01]  /*dfa0*/  MUFU.EX2 R48, R48 ;  /* 0x0000003000307308 */ /* 0x000fe20000000800 */
[----:B------:R-:W-:Y:S09]  /*dfb0*/  FADD.FTZ R50, R76, R81 ;  /* 0x000000514c327221 */ /* 0x000ff20000010000 */
[----:B------:R-:W1:Y:S01]  /*dfc0*/  MUFU.EX2 R49, R49 ;  /* 0x0000003100317308 */ /* 0x000e620000000800 */
[----:B------:R-:W-:Y:S01]  /*dfd0*/  FADD.FTZ R50, R77, R50 ;  /* 0x000000324d327221 */ /* 0x000fe20000010000 */
[C---:B------:R-:W-:Y:S08]  /*dfe0*/  HMMA.16816.F32 R12, R40.reuse, R52, R12 ;  /* 0x00000034280c723c */ /* 0x040ff0000000180c */
[----:B------:R-:W-:Y:S01]  /*dff0*/  MUFU.EX2 R51, R108 ;  /* 0x0000006c00337308 */ /* 0x000fe20000000800 */
[----:B------:R-:W-:Y:S01]  /*e000*/  FADD.FTZ R79, R79, R50 ;  /* 0x000000324f4f7221 */ /* 0x000fe20000010000 */
[----:B------:R-:W-:Y:S01]  /*e010*/  FADD.FTZ R53, R83, R68 ;  /* 0x0000004453357221 */ /* 0x000fe20000010000 */
[-C--:B------:R-:W-:Y:S07]  /*e020*/  FFMA.FTZ R52, R65, R37.reuse, -R66 ;  /* 0x0000002541347223 */ /* 0x080fee0000010842 */
[----:B------:R-:W2:Y:S01]  /*e030*/  MUFU.EX2 R50, R67 ;  /* 0x0000004300327308 */ /* 0x000ea20000000800 */
[----:B------:R-:W-:Y:S01]  /*e040*/  FADD.FTZ R79, R74, R79 ;  /* 0x0000004f4a4f7221 */ /* 0x000fe20000010000 */
[C---:B------:R-:W-:Y:S03]  /*e050*/  HMMA.16816.F32 R16, R40.reuse, R54, R16 ;  /* 0x000000362810723c */ /* 0x040fe60000001810 */
[----:B------:R-:W-:Y:S01]  /*e060*/  FADD.FTZ R70, R70, R79 ;  /* 0x0000004f46467221 */ /* 0x000fe20000010000 */
[----:B-1----:R-:W-:Y:S01]  /*e070*/  F2FP.F16.F32.PACK_AB R68, R49, R48 ;  /* 0x000000303144723e */ /* 0x002fe200000000ff */
[----:B------:R-:W1:Y:S03]  /*e080*/  LDSM.16.MT88.4 R76, [R103+0x9800] ;  /* 0x00980000674c783b */ /* 0x000e660000004200 */
[----:B------:R-:W-:Y:S01]  /*e090*/  MUFU.EX2 R52, R52 ;  /* 0x0000003400347308 */ /* 0x000fe20000000800 */
[----:B------:R-:W-:Y:S01]  /*e0a0*/  FADD.FTZ R69, R69, R70 ;  /* 0x0000004645457221 */ /* 0x000fe20000010000 */
[C---:B---3--:R-:W-:Y:S03]  /*e0b0*/  HMMA.16816.F32 R20, R40.reuse, R56, R20 ;  /* 0x000000382814723c */ /* 0x048fe60000001814 */
        /* <DEDUP_REMOVED lines=9> */
[----:B------:R-:W5:Y:S01]  /*e150*/  MUFU.EX2 R195, R66 ;  /* 0x0000004200c37308 */ /* 0x000f620000000800 */
[----:B------:R-:W-:Y:S01]  /*e160*/  FADD.FTZ R80, R71, R80 ;  /* 0x0000005047507221 */ /* 0x000fe20000010000 */
[C---:B----4-:R-:W-:Y:S03]  /*e170*/  HMMA.16816.F32 R28, R40.reuse, R44, R28 ;  /* 0x0000002c281c723c */ /* 0x050fe6000000181c */
[----:B------:R-:W-:Y:S01]  /*e180*/  FADD.FTZ R99, R99, R80 ;  /* 0x0000005063637221 */ /* 0x000fe20000010000 */
[----:B--2---:R-:W-:Y:S01]  /*e190*/  F2FP.F16.F32.PACK_AB R69, R37, R52 ;  /* 0x000000342545723e */ /* 0x004fe200000000ff */
[----:B------:R-:W-:Y:S02]  /*e1a0*/  FADD.FTZ R91, R91, R90 ;  /* 0x0000005a5b5b7221 */ /* 0x000fe40000010000 */
[----:B------:R-:W-:Y:S01]  /*e1b0*/  FADD.FTZ R98, R98, R99 ;  /* 0x0000006362627221 */ /* 0x000fe20000010000 */
[----:B------:R-:W-:Y:S03]  /*e1c0*/  HMMA.16816.F32 R32, R40, R46, R32 ;  /* 0x0000002e2820723c */ /* 0x000fe60000001820 */
[----:B---3--:R-:W-:Y:S01]  /*e1d0*/  FADD.FTZ R39, R89, R98 ;  /* 0x0000006259277221 */ /* 0x008fe20000010000 */
[----:B-----5:R-:W-:Y:S01]  /*e1e0*/  F2FP.F16.F32.PACK_AB R71, R195, R38 ;  /* 0x00000026c347723e */ /* 0x020fe200000000ff */
        /* <DEDUP_REMOVED lines=44> */
.L_x_12890:
        /* <DEDUP_REMOVED lines=10> */
.L_x_12910:
        /* <DEDUP_REMOVED lines=108> */
[----:B------:R-:W1:Y:S01]  /*ec10*/  @P1 MUFU.LG2 R18, R8 ;  /* 0x0000000800121308 */ /* 0x000e620000000c00 */
[----:B------:R-:W3:Y:S01]  /*ec20*/  S2R R9, SR_TID.X ;  /* 0x0000000000097919 */ /* 0x000ee20000002100 */
[-C--:B--2---:R-:W-:Y:S02]  /*ec30*/  @!P0 IMAD R12, R17, R180.reuse, RZ ;  /* 0x000000b4110c8224 */ /* 0x084fe400078e02ff */
[----:B------:R-:W-:Y:S01]  /*ec40*/  @!P0 IMAD.WIDE.U32 R22, R16, R180, RZ ;  /* 0x000000b410168225 */ /* 0x000fe200078e00ff */
[----:B------:R-:W-:-:S03]  /*ec50*/  SHF.L.U32 R11, R4, 0x3, RZ ;  /* 0x00000003040b7819 */ /* 0x000fc600000006ff */
[-C--:B----4-:R-:W-:Y:S02]  /*ec60*/  @P0 IMAD R17, R31, R183.reuse, RZ ;  /* 0x000000b71f110224 */ /* 0x090fe400078e02ff */
[----:B------:R-:W-:Y:S01]  /*ec70*/  @P0 IMAD.WIDE.U32 R20, R30, R183, RZ ;  /* 0x000000b71e140225 */ /* 0x000fe200078e00ff */
[----:B------:R-:W-:Y:S02]  /*ec80*/  @!P0 IADD3 R12, PT, PT, R23, R12, RZ ;  /* 0x0000000c170c8210 */ /* 0x000fe40007ffe0ff */
[----:B------:R-:W-:Y:S01]  /*ec90*/  MOV R6, 0x7f800000 ;  /* 0x7f80000000067802 */ /* 0x000fe20000000f00 */
[----:B-1----:R-:W-:Y:S01]  /*eca0*/  @P1 FMUL.FTZ R18, R18, 0.69314718246459960938 ;  /* 0x3f31721812121820 */ /* 0x002fe20000410000 */
[----:B------:R-:W-:Y:S01]  /*ecb0*/  @P0 IADD3 R12, PT, PT, R21, R17, RZ ;  /* 0x00000011150c0210 */ /* 0x000fe20007ffe0ff */
[----:B------:R-:W-:Y:S01]  /*ecc0*/  @!P0 IMAD.MOV.U32 R16, RZ, RZ, R22 ;  /* 0x000000ffff108224 */ /* 0x000fe200078e0016 */
[----:B------:R-:W-:Y:S01]  /*ecd0*/  @P0 MOV R16, R20 ;  /* 0x0000001400100202 */ /* 0x000fe20000000f00 */
[----:B-----5:R-:W-:Y:S01]  /*ece0*/  @P1 FFMA.FTZ R6, R7, R36, R18 ;  /* 0x0000002407061223 */ /* 0x020fe20000010012 */
[-C--:B------:R-:W-:Y:S01]  /*ecf0*/  IMAD R17, R33, R179.reuse, RZ ;  /* 0x000000b321117224 */ /* 0x080fe200078e02ff */
[----:B------:R-:W-:Y:S01]  /*ed00*/  LOP3.LUT R18, R11, 0x38, RZ, 0xc0, !PT ;  /* 0x000000380b127812 */ /* 0x000fe200078ec0ff */
[----:B------:R-:W-:-:S04]  /*ed10*/  IMAD.WIDE.U32 R32, R32, R179, RZ ;  /* 0x000000b320207225 */ /* 0x000fc800078e00ff */
        /* <DEDUP_REMOVED lines=8> */
.L_x_12899:
        /* <DEDUP_REMOVED lines=17> */
[-C--:B------:R-:W-:Y:S01]  /*eeb0*/  ISETP.GE.AND P2, PT, R21, R172.reuse, PT ;  /* 0x000000ac1500720c */ /* 0x080fe20003f46270 */
[----:B------:R-:W-:Y:S01]  /*eec0*/  VIADD R25, R3, 0x30 ;  /* 0x0000003003197836 */ /* 0x000fe20000000000 */
[----:B------:R-:W-:Y:S01]  /*eed0*/  ISETP.GE.AND P1, PT, R19, R172, PT ;  /* 0x000000ac1300720c */ /* 0x000fe20003f26270 */
[----:B------:R-:W-:Y:S01]  /*eee0*/  @!P3 IMAD.WIDE.U32 R20, R3, R30, R32 ;  /* 0x0000001e0314b225 */ /* 0x000fe200078e0020 */
[--C-:B------:R-:W-:Y:S02]  /*eef0*/  SHF.R.U32.HI R19, RZ, 0x1, R4.reuse ;  /* 0x00000001ff137819 */ /* 0x100fe40000011604 */
[----:B------:R-:W-:Y:S01]  /*ef00*/  SHF.R.U32.HI R4, RZ, 0x2, R4 ;  /* 0x00000002ff047819 */ /* 0x000fe20000011604 */
[----:B------:R-:W-:Y:S01]  /*ef10*/  @!P3 IMAD.IADD R17, R21, 0x1, R17 ;  /* 0x000000011511b824 */ /* 0x000fe200078e0211 */
[----:B------:R-:W-:Y:S01]  /*ef20*/  LOP3.LUT R19, R19, 0x30, RZ, 0xc0, !PT ;  /* 0x0000003013137812 */ /* 0x000fe200078ec0ff */
[----:B-1----:R-:W-:Y:S01]  /*ef30*/  @P5 FMUL.FTZ R12, R5, 0.69314718246459960938 ;  /* 0x3f317218050c5820 */ /* 0x002fe20000410000 */
[C---:B------:R-:W-:Y:S01]  /*ef40*/  @!P3 LEA R34, P4, R20.reuse, R28, 0x1 ;  /* 0x0000001c1422b211 */ /* 0x040fe200078808ff */
        /* <DEDUP_REMOVED lines=20> */
.L_x_12901:
[----:B------:R-:W-:Y:S05]  /*f090*/  BSYNC.RECONVERGENT B0 ;  /* 0x0000000000007941 */ /* 0x000fea0003800200 */
.L_x_12900:
        /* <DEDUP_REMOVED lines=14> */
.L_x_12903:
[----:B------:R-:W-:Y:S05]  /*f180*/  BSYNC.RECONVERGENT B0 ;  /* 0x0000000000007941 */ /* 0x000fea0003800200 */
.L_x_12902:
        /* <DEDUP_REMOVED lines=13> */
.L_x_12905:
[----:B------:R-:W-:Y:S05]  /*f260*/  BSYNC.RECONVERGENT B0 ;  /* 0x0000000000007941 */ /* 0x000fea0003800200 */
.L_x_12904:
[----:B------:R-:W-:-:S04]  /*f270*/  MOV R179, 0x0 ;  /* 0x0000000000b37802 */ /* 0x000fc80000000f00 */
[----:B-1234-:R-:W-:Y:S05]  /*f280*/  @P0 RET.REL.NODEC R178 `(_ZN5flash24flash_fwd_splitkv_kernelI23Flash_fwd_kernel_traitsILi64ELi64ELi128ELi4ELb0ELb0EN7cutlass6half_tE19Flash_kernel_traitsILi64ELi64ELi128ELi4ES3_EELb0ELb1ELb0ELb0ELb1ELb0ELb0ELb0EEEvNS_16Flash_fwd_paramsE) ;  /* 0xffffff0cb25c0950 */ /* 0x01efea0003c3ffff */
        /* <DEDUP_REMOVED lines=12> */
[----:B-1----:R-:W-:Y:S05]  /*f350*/  RET.REL.NODEC R178 `(_ZN5flash24flash_fwd_splitkv_kernelI23Flash_fwd_kernel_traitsILi64ELi64ELi128ELi4ELb0ELb0EN7cutlass6half_tE19Flash_kernel_traitsILi64ELi64ELi128ELi4ES3_EELb0ELb1ELb0ELb0ELb1ELb0ELb0ELb0EEEvNS_16Flash_fwd_paramsE) ;  /* 0xffffff0cb2287950 */ /* 0x002fea0003c3ffff */
.L_x_12898:
[----:B------:R-:W-:Y:S01]  /*f360*/  MOV R5, 0x2 ;  /* 0x0000000200057802 */ /* 0x000fe20000000f00 */
[----:B------:R-:W-:Y:S01]  /*f370*/  IMAD.MOV.U32 R4, RZ, RZ, 0x1f ;  /* 0x0000001fff047424 */ /* 0x000fe200078e00ff */
[----:B------:R-:W-:-:S07]  /*f380*/  MOV R6, 0xffffffff ;  /* 0xffffffff00067802 */ /* 0x000fce0000000f00 */
[----:B-1---5:R-:W-:Y:S05]  /*f390*/  WARPSYNC.COLLECTIVE R6, `(.L_x_12906) ;  /* 0x0000000006087348 */ /* 0x022fea0003c00000 */
[----:B------:R2:W3:Y:S02]  /*f3a0*/  SHFL.BFLY P0, R11, R196, R5, R4 ;  /* 0x0c000005c40b7389 */ /* 0x0004e40000000004 */
[----:B-123-5:R-:W-:Y:S05]  /*f3b0*/  ENDCOLLECTIVE ;  /* 0x000000000000791b */ /* 0x02efea0003800000 */
.L_x_12906:
[----:B------:R-:W-:Y:S02]  /*f3c0*/  IMAD.MOV.U32 R9, RZ, RZ, R11 ;  /* 0x000000ffff097224 */ /* 0x000fe400078e000b */
[----:B------:R-:W-:Y:S02]  /*f3d0*/  IMAD.MOV.U32 R5, RZ, RZ, 0x1 ;  /* 0x00000001ff057424 */ /* 0x000fe400078e00ff */
[----:B------:R-:W-:-:S05]  /*f3e0*/  FADD.FTZ R9, R9, R196 ;  /* 0x000000c409097221 */ /* 0x000fca0000010000 */
[----:B------:R-:W-:-:S07]  /*f3f0*/  MOV R196, R9 ;  /* 0x0000000900c47202 */ /* 0x000fce0000000f00 */
[----:B------:R-:W-:Y:S05]  /*f400*/  WARPSYNC.COLLECTIVE R6, `(.L_x_12907) ;  /* 0x0000000006087348 */ /* 0x000fea0003c00000 */
[----:B------:R1:W2:Y:S02]  /*f410*/  SHFL.BFLY P0, R11, R196, R5, R4 ;  /* 0x0c000005c40b7389 */ /* 0x0002a40000000004 */
[----:B-12---:R-:W-:Y:S05]  /*f420*/  ENDCOLLECTIVE ;  /* 0x000000000000791b */ /* 0x006fea0003800000 */
.L_x_12907:
[----:B------:R-:W-:Y:S01]  /*f430*/  MOV R196, R195 ;  /* 0x000000c300c47202 */ /* 0x000fe20000000f00 */
[----:B------:R-:W-:Y:S01]  /*f440*/  IMAD.MOV.U32 R5, RZ, RZ, 0x2 ;  /* 0x00000002ff057424 */ /* 0x000fe200078e00ff */
[----:B------:R-:W-:-:S07]  /*f450*/  MOV R8, R11 ;  /* 0x0000000b00087202 */ /* 0x000fce0000000f00 */
[----:B------:R-:W-:Y:S05]  /*f460*/  WARPSYNC.COLLECTIVE R6, `(.L_x_12908) ;  /* 0x0000000006087348 */ /* 0x000fea0003c00000 */
[----:B------:R1:W2:Y:S02]  /*f470*/  SHFL.BFLY P0, R11, R196, R5, R4 ;  /* 0x0c000005c40b7389 */ /* 0x0002a40000000004 */
[----:B-12---:R-:W-:Y:S05]  /*f480*/  ENDCOLLECTIVE ;  /* 0x000000000000791b */ /* 0x006fea0003800000 */
.L_x_12908:
[----:B------:R-:W-:Y:S01]  /*f490*/  FADD.FTZ R8, R9, R8 ;  /* 0x0000000809087221 */ /* 0x000fe20000010000 */
[----:B------:R-:W-:Y:S01]  /*f4a0*/  FADD.FTZ R10, R11, R195 ;  /* 0x000000c30b0a7221 */ /* 0x000fe20000010000 */
[----:B------:R-:W-:-:S04]  /*f4b0*/  MOV R5, 0x1 ;  /* 0x0000000100057802 */ /* 0x000fc80000000f00 */
[----:B------:R-:W-:-:S07]  /*f4c0*/  MOV R196, R10 ;  /* 0x0000000a00c47202 */ /* 0x000fce0000000f00 */
[----:B------:R-:W-:Y:S05]  /*f4d0*/  WARPSYNC.COLLECTIVE R6, `(.L_x_12909) ;  /* 0x0000000006087348 */ /* 0x000fea0003c00000 */
[----:B------:R1:W2:Y:S02]  /*f4e0*/  SHFL.BFLY P0, R11, R196, R5, R4 ;  /* 0x0c000005c40b7389 */ /* 0x0002a40000000004 */
[----:B-12---:R-:W-:Y:S05]  /*f4f0*/  ENDCOLLECTIVE ;  /* 0x000000000000791b */ /* 0x006fea0003800000 */
.L_x_12909:
[----:B------:R-:W-:Y:S05]  /*f500*/  BRA `(.L_x_12910) ;  /* 0xfffffff000107947 */ /* 0x000fea000383ffff */
.L_x_12911:
        /* <DEDUP_REMOVED lines=15> */
.L_x_14822:


//--------------------- .text._ZN5flash24flash_fwd_splitkv_kernelI23Flash_fwd_kernel_traitsILi64ELi64ELi128ELi4ELb0ELb0EN7cutlass6half_tE19Flash_kernel_traitsILi64ELi64ELi128ELi4ES3_EELb0ELb1ELb0ELb0ELb1ELb1ELb0ELb0EEEvNS_16Flash_fwd_paramsE --------------------------
	.section	.text._ZN5flash24flash_fwd_splitkv_kernelI23Flash_fwd_kernel_traitsILi64ELi64ELi128ELi4ELb0ELb0EN7cutlass6half_tE19Flash_kernel_traitsILi64ELi64ELi128ELi4ES3_EELb0ELb1ELb0ELb0ELb1ELb1ELb0ELb0EEEvNS_16Flash_fwd_paramsE,"ax",@progbits
	.align	128
        .global         _ZN5flash24flash_fwd_splitkv_kernelI23Flash_fwd_kernel_traitsILi64ELi64ELi128ELi4ELb0ELb0EN7cutlass6half_tE19Flash_kernel_traitsILi64ELi64ELi128ELi4ES3_EELb0ELb1ELb0ELb0ELb1ELb1ELb0ELb0EEEvNS_16Flash_fwd_paramsE
        .type           _ZN5flash24flash_fwd_splitkv_kernelI23Flash_fwd_kernel_traitsILi64ELi64ELi128ELi4ELb0ELb0EN7cutlass6half_tE19Flash_kernel_traitsILi64ELi64ELi128ELi4ES3_EELb0ELb1ELb0ELb0ELb1ELb1ELb0ELb0EEEvNS_16Flash_fwd_paramsE,@function
        .size           _ZN5flash24flash_fwd_splitkv_kernelI23Flash_fwd_kernel_traitsILi64ELi64ELi128ELi4ELb0ELb0EN7cutlass6half_tE19Flash_kernel_traitsILi64ELi64ELi128ELi4ES3_EELb0ELb1ELb0ELb0ELb1ELb1ELb0ELb0EEEvNS_16Flash_fwd_paramsE,(.L_x_14823 - _ZN5flash24flash_fwd_splitkv_kernelI23Flash_fwd_kernel_traitsILi64ELi64ELi128ELi4ELb0ELb0EN7cutlass6half_tE19Flash_kernel_traitsILi64ELi64ELi128ELi4ES3_EELb0ELb1ELb0ELb0ELb1ELb1ELb0ELb0EEEvNS_16Flash_fwd_paramsE)
        .other          _ZN5flash24flash_fwd_splitkv_kernelI23Flash_fwd_kernel_traitsILi64ELi64ELi128ELi4ELb0ELb0EN7cutlass6half_tE19Flash_kernel_traitsILi64ELi64ELi128ELi4ES3_EELb0ELb1ELb0ELb0ELb1ELb1ELb0ELb0EEEvNS_16Flash_fwd_paramsE,@"STO_CUDA_ENTRY STV_DEFAULT"
_ZN5flash24flash_fwd_splitkv_kernelI23Flash_fwd_kernel_traitsILi64ELi64ELi128ELi4ELb0ELb0EN7cutlass6half_tE19Flash_kernel_traitsILi64ELi64ELi128ELi4ES3_EELb0ELb1ELb0ELb0ELb1ELb1ELb0ELb0EEEvNS_16Flash_fwd_paramsE:
.text._ZN5flash24flash_fwd_splitkv_kernelI23Flash_fwd_kernel_traitsILi64ELi64ELi128ELi4ELb0ELb0EN7cutlass6half_tE19Flash_kernel_traitsILi64ELi64ELi128ELi4ES3_EELb0ELb1ELb0ELb0ELb1ELb1ELb0ELb0EEEvNS_16Flash_fwd_paramsE:
[----:B------:R-:W-:Y:S01]  /*0000*/  LDC R1, c[0x0][0x37c] ;  /* 0x0000df00ff017b82 */ /* 0x000fe20000000800 */
[----:B------:R-:W1:Y:S07]  /*0010*/  S2R R37, SR_CTAID.X ;  /* 0x0000000000257919 */ /* 0x000e6e0000002500 */
[----:B------:R-:W2:Y:S01]  /*0020*/  LDC.64 R2, c[0x0][0x348] ;  /* 0x0000d200ff027b82 */ /* 0x000ea20000000a00 */
[----:B------:R-:W-:Y:S01]  /*0030*/  BSSY.RECONVERGENT B3, `(.L_x_12912) ;  /* 0x0000005000037945 */ /* 0x000fe20003800200 */
[----:B------:R-:W-:Y:S01]  /*0040*/  MOV R174, 0x80 ;  /* 0x0000008000ae7802 */ /* 0x000fe20000000f00 */
[----:B------:R-:W3:Y:S01]  /*0050*/  S2R R176, SR_CTAID.Y ;  /* 0x0000000000b07919 */ /* 0x000ee20000002600 */
[----:B------:R-:W4:Y:S05]  /*0060*/  S2R R175, SR_CTAID.Z ;  /* 0x0000000000af7919 */ /* 0x000f2a0000002700 */
[----:B-1234-:R-:W-:Y:S05]  /*0070*/  CALL.REL.NOINC `($_ZN5flash24flash_fwd_splitkv_kernelI23Flash_fwd_kernel_traitsILi64ELi64ELi128ELi4ELb0ELb0EN7cutlass6half_tE19Flash_kernel_traitsILi64ELi64ELi128ELi4ES3_EELb0ELb1ELb0ELb0ELb1ELb1ELb0ELb0EEEvNS_16Flash_fwd_paramsE$_ZN5flash30compute_attn_1rowblock_splitkvI23Flash_fwd_kernel_traitsILi64ELi64ELi128ELi4ELb0ELb0EN7cutlass6half_tE19Flash_kernel_traitsILi64ELi64ELi128ELi4ES3_EELb0ELb1ELb0ELb0ELb1ELb1ELb0ELb0ENS_16Flash_fwd_paramsEEEvRKT8_iiiii) ;  /* 0x0000000000087944 */ /* 0x01efea0003c00000 */
[----:B------:R-:W-:Y:S05]  /*0080*/  BSYNC.RECONVERGENT B3 ;  /* 0x0000000000037941 */ /* 0x000fea0003800200 */
.L_x_12912:
[----:B------:R-:W-:Y:S05]  /*0090*/  EXIT ;  /* 0x000000000000794d */ /* 0x000fea0003800000 */
        .type           $_ZN5flash24flash_fwd_splitkv_kernelI23Flash_fwd_kernel_traitsILi64ELi64ELi128ELi4ELb0ELb0EN7cutlass6half_tE19Flash_kernel_traitsILi64ELi64ELi128ELi4ES3_EELb0ELb1ELb0ELb0ELb1ELb1ELb0ELb0EEEvNS_16Flash_fwd_paramsE$_ZN5flash30compute_attn_1rowblock_splitkvI23Flash_fwd_kernel_traitsILi64ELi64ELi128ELi4ELb0ELb0EN7cutlass6half_tE19Flash_kernel_traitsILi64ELi64ELi128ELi4ES3_EELb0ELb1ELb0ELb0ELb1ELb1ELb0ELb0ENS_16Flash_fwd_paramsEEEvRKT8_iiiii,@function
        .size           $_ZN5flash24flash_fwd_splitkv_kernelI23Flash_fwd_kernel_traitsILi64ELi64ELi128ELi4ELb0ELb0EN7cutlass6half_tE19Flash_kernel_traitsILi64ELi64ELi128ELi4ES3_EELb0ELb1ELb0ELb0ELb1ELb1ELb0ELb0EEEvNS_16Flash_fwd_paramsE$_ZN5flash30compute_attn_1rowblock_splitkvI23Flash_fwd_kernel_traitsILi64ELi64ELi128ELi4ELb0ELb0EN7cutlass6half_tE19Flash_kernel_traitsILi64ELi64ELi128ELi4ES3_EELb0ELb1ELb0ELb0ELb1ELb1ELb0ELb0ENS_16Flash_fwd_paramsEEEvRKT8_iiiii,(.L_x_14823 - $_ZN5flash24flash_fwd_splitkv_kernelI23Flash_fwd_kernel_traitsILi64ELi64ELi128ELi4ELb0ELb0EN7cutlass6half_tE19Flash_kernel_traitsILi64ELi64ELi128ELi4ES3_EELb0ELb1ELb0ELb0ELb1ELb1ELb0ELb0EEEvNS_16Flash_fwd_paramsE$_ZN5flash30compute_attn_1rowblock_splitkvI23Flash_fwd_kernel_traitsILi64ELi64ELi128ELi4ELb0ELb0EN7cutlass6half_tE19Flash_kernel_traitsILi64ELi64ELi128ELi4ES3_EELb0ELb1ELb0ELb0ELb1ELb1ELb0ELb0ENS_16Flash_fwd_paramsEEEvRKT8_iiiii)
$_ZN5flash24flash_fwd_splitkv_kernelI23Flash_fwd_kernel_traitsILi64ELi64ELi128ELi4ELb0ELb0EN7cutlass6half_tE19Flash_kernel_traitsILi64ELi64ELi128ELi4ES3_EELb0ELb1ELb0ELb0ELb1ELb1ELb0ELb0EEEvNS_16Flash_fwd_paramsE$_ZN5flash30compute_attn_1rowblock_splitkvI23Flash_fwd_kernel_traitsILi64ELi64ELi128ELi4ELb0ELb0EN7cutlass6half_tE19Flash_kernel_traitsILi64ELi64ELi128ELi4ES3_EELb0ELb1ELb0ELb0ELb1ELb1ELb0ELb0ENS_16Flash_fwd_paramsEEEvRKT8_iiiii:
        /* <DEDUP_REMOVED lines=39> */
.L_x_12914:
[----:B------:R-:W-:Y:S05]  /*0310*/  BSYNC.RECONVERGENT B0 ;  /* 0x0000000000007941 */ /* 0x000fea0003800200 */
.L_x_12913:
[----:B------:R-:W-:Y:S04]  /*0320*/  BSSY.RECONVERGENT B0, `(.L_x_12915) ;  /* 0x0000007000007945 */ /* 0x000fe80003800200 */
[----:B------:R-:W-:Y:S05]  /*0330*/  @!P3 BRA `(.L_x_12916) ;  /* 0x000000000014b947 */ /* 0x000fea0003800000 */
[----:B------:R-:W4:Y:S02]  /*0340*/  LD.E.U8 R5, desc[UR4][R2.64+0x1b2] ;  /* 0x0001b20402057980 */ /* 0x000f24000c101100 */
[----:B----4-:R-:W-:-:S13]  /*0350*/  ISETP.NE.AND P1, PT, R5, RZ, PT ;  /* 0x000000ff0500720c */ /* 0x010fda0003f25270 */
[----:B------:R-:W4:Y:S02]  /*0360*/  @P1 LD.E R14, desc[UR4][R16.64+0x4] ;  /* 0x00000404100e1980 */ /* 0x000f24000c101900 */
[----:B----45:R-:W-:-:S06]  /*0370*/  @P1 IADD3 R27, PT, PT, R14, -R13, RZ ;  /* 0x8000000d0e1b1210 */ /* 0x030fcc0007ffe0ff */
[----:B------:R4:W5:Y:S02]  /*0380*/  @!P1 LD.E R27, desc[UR4][R16.64] ;  /* 0x00000004101b9980 */ /* 0x000964000c101900 */
.L_x_12916:
[----:B------:R-:W-:Y:S05]  /*0390*/  BSYNC.RECONVERGENT B0 ;  /* 0x0000000000007941 */ /* 0x000fea0003800200 */
.L_x_12915:
        /* <DEDUP_REMOVED lines=8> */
.L_x_12918:
[----:B------:R-:W5:Y:S01]  /*0420*/  LD.E.64 R6, desc[UR4][R2.64+0x108] ;  /* 0x0001080402067980 */ /* 0x000f62000c101b00 */
[----:B------:R-:W-:Y:S01]  /*0430*/  BSSY.RECONVERGENT B0, `(.L_x_12920) ;  /* 0x0000006000007945 */ /* 0x000fe20003800200 */
[----:B------:R-:W-:Y:S01]  /*0440*/  IMAD.MOV.U32 R5, RZ, RZ, RZ ;  /* 0x000000ffff057224 */ /* 0x000fe200078e00ff */
[----:B-----5:R-:W-:-:S04]  /*0450*/  ISETP.NE.U32.AND P0, PT, R6, RZ, PT ;  /* 0x000000ff0600720c */ /* 0x020fc80003f05070 */
[----:B------:R-:W-:-:S13]  /*0460*/  ISETP.NE.AND.EX P0, PT, R7, RZ, PT, P0 ;  /* 0x000000ff0700720c */ /* 0x000fda0003f05300 */
[----:B------:R-:W-:Y:S05]  /*0470*/  @!P0 BRA `(.L_x_12921) ;  /* 0x0000000000048947 */ /* 0x000fea0003800000 */
[----:B------:R1:W5:Y:S02]  /*0480*/  LD.E R5, desc[UR4][R2.64+0xbc] ;  /* 0x0000bc0402057980 */ /* 0x000364000c101900 */
.L_x_12921:
[----:B------:R-:W-:Y:S05]  /*0490*/  BSYNC.RECONVERGENT B0 ;  /* 0x0000000000007941 */ /* 0x000fea0003800200 */
.L_x_12920:
[----:B-----5:R-:W-:Y:S02]  /*04a0*/  IADD3 R27, PT, PT, R5, R27, -R12 ;  /* 0x0000001b051b7210 */ /* 0x020fe40007ffe80c */
.L_x_12919:
[----:B------:R-:W-:Y:S05]  /*04b0*/  BSYNC.RECONVERGENT B1 ;  /* 0x0000000000017941 */ /* 0x000fea0003800200 */
.L_x_12917:
[----:B------:R-:W-:Y:S01]  /*04c0*/  IMAD.SHL.U32 R178, R37, 0x40, RZ ;  /* 0x0000004025b27824 */ /* 0x000fe200078e00ff */
[----:B------:R-:W-:Y:S01]  /*04d0*/  MOV R6, R174 ;  /* 0x000000ae00067202 */ /* 0x000fe20000000f00 */
[----:B------:R-:W-:-:S03]  /*04e0*/  IMAD.MOV.U32 R7, RZ, RZ, 0x0 ;  /* 0x00000000ff077424 */ /* 0x000fc600078e00ff */
[----:B------:R-:W-:-:S13]  /*04f0*/  ISETP.GT.AND P0, PT, R81, R178, PT ;  /* 0x000000b25100720c */ /* 0x000fda0003f04270 */
[----:B-1234-:R-:W-:Y:S05]  /*0500*/  @!P0 RET.REL.NODEC R6 `(_ZN5flash24flash_fwd_splitkv_kernelI23Flash_fwd_kernel_traitsILi64ELi64ELi128ELi4ELb0ELb0EN7cutlass6half_tE19Flash_kernel_traitsILi64ELi64ELi128ELi4ES3_EELb0ELb1ELb0ELb0ELb1ELb1ELb0ELb0EEEvNS_16Flash_fwd_paramsE) ;  /* 0xfffffff806bc8950 */ /* 0x01efea0003c3ffff */
        /* <DEDUP_REMOVED lines=48> */
[----:B-1----:R-:W-:Y:S01]  /*0810*/  IMAD R2, R11, R178, RZ ;  /* 0x000000b20b027224 */ /* 0x002fe200078e02ff */
        /* <DEDUP_REMOVED lines=45> */
.L_x_12924:
[----:B------:R-:W-:Y:S05]  /*0af0*/  BSYNC.RECONVERGENT B0 ;  /* 0x0000000000007941 */ /* 0x000fea0003800200 */
.L_x_12923:
        /* <DEDUP_REMOVED lines=13> */
.L_x_12926:
[----:B------:R-:W-:Y:S05]  /*0bd0*/  BSYNC.RECONVERGENT B0 ;  /* 0x0000000000007941 */ /* 0x000fea0003800200 */
.L_x_12925:
        /* <DEDUP_REMOVED lines=12> */
.L_x_12928:
[----:B------:R-:W-:Y:S05]  /*0ca0*/  BSYNC.RECONVERGENT B0 ;  /* 0x0000000000007941 */ /* 0x000fea0003800200 */
.L_x_12927:
[----:B------:R-:W-:Y:S01]  /*0cb0*/  MOV R175, 0x0 ;  /* 0x0000000000af7802 */ /* 0x000fe20000000f00 */
[----:B------:R-:W-:Y:S04]  /*0cc0*/  @!P6 ST.E desc[UR4][R12.64], R3 ;  /* 0x000000030c00e985 */ /* 0x000fe8000c101904 */
[----:B------:R-:W-:Y:S04]  /*0cd0*/  @!P5 ST.E desc[UR4][R12.64+0x40], R2 ;  /* 0x000040020c00d985 */ /* 0x000fe8000c101904 */
[----:B------:R1:W-:Y:S02]  /*0ce0*/  @!P4 ST.E desc[UR4][R12.64+0x80], R0 ;  /* 0x000080000c00c985 */ /* 0x0003e4000c101904 */
[----:B-1234-:R-:W-:Y:S05]  /*0cf0*/  @P0 RET.REL.NODEC R174 `(_ZN5flash24flash_fwd_splitkv_kernelI23Flash_fwd_kernel_traitsILi64ELi64ELi128ELi4ELb0ELb0EN7cutlass6half_tE19Flash_kernel_traitsILi64ELi64ELi128ELi4ES3_EELb0ELb1ELb0ELb0ELb1ELb1ELb0ELb0EEEvNS_16Flash_fwd_paramsE) ;  /* 0xfffffff0aec00950 */ /* 0x01efea0003c3ffff */
[----:B------:R-:W-:Y:S02]  /*0d00*/  MOV R3, 0x7f800000 ;  /* 0x7f80000000037802 */ /* 0x000fe40000000f00 */
[----:B------:R-:W-:-:S03]  /*0d10*/  MOV R175, 0x0 ;  /* 0x0000000000af7802 */ /* 0x000fc60000000f00 */
[----:B------:R1:W-:Y:S02]  /*0d20*/  ST.E desc[UR4][R12.64+0xc0], R3 ;  /* 0x0000c0030c007985 */ /* 0x0003e4000c101904 */
[----:B-1----:R-:W-:Y:S05]  /*0d30*/  RET.REL.NODEC R174 `(_ZN5flash24flash_fwd_splitkv_kernelI23Flash_fwd_kernel_traitsILi64ELi64ELi128ELi4ELb0ELb0EN7cutlass6half_tE19Flash_kernel_traitsILi64ELi64ELi128ELi4ES3_EELb0ELb1ELb0ELb0ELb1ELb1ELb0ELb0EEEvNS_16Flash_fwd_paramsE) ;  /* 0xfffffff0aeb07950 */ /* 0x002fea0003c3ffff */
.L_x_12922:
        /* <DEDUP_REMOVED lines=59> */
[----:B-1----:R-:W-:Y:S02]  /*10f0*/  IABS R7, R175 ;  /* 0x000000af00077213 */ /* 0x002fe40000000000 */
[----:B------:R-:W-:Y:S02]  /*1100*/  IABS R6, R14 ;  /* 0x0000000e00067213 */ /* 0x000fe40000000000 */
        /* <DEDUP_REMOVED lines=30> */
[----:B------:R-:W-:-:S04]  /*12f0*/  IMAD R5, R19, R11, RZ ;  /* 0x0000000b13057224 */ /* 0x000fc800078e02ff */
[----:B------:R-:W-:Y:S02]  /*1300*/  IMAD R6, R18, R6, R5 ;  /* 0x0000000612067224 */ /* 0x000fe400078e0205 */
        /* <DEDUP_REMOVED lines=8> */
.L_x_12930:
        /* <DEDUP_REMOVED lines=30> */
[----:B------:R-:W-:Y:S02]  /*1570*/  @!P1 IMAD.IADD R5, R5, 0x1, -R0 ;  /* 0x0000000105059824 */ /* 0x000fe400078e0a00 */
[----:B------:R-:W-:Y:S01]  /*1580*/  @!P3 IMAD.IADD R23, R23, 0x1, R4 ;  /* 0x000000011717b824 */ /* 0x000fe200078e0204 */
[----:B------:R-:W-:Y:S02]  /*1590*/  @P3 IADD3 R4, PT, PT, R12, R13, RZ ;  /* 0x0000000d0c043210 */ /* 0x000fe40007ffe0ff */
[----:B------:R-:W-:Y:S01]  /*15a0*/  ISETP.GE.U32.AND P4, PT, R5, R0, PT ;  /* 0x000000000500720c */ /* 0x000fe20003f86070 */
[C---:B------:R-:W-:Y:S01]  /*15b0*/  @!P3 IMAD R7, R20.reuse, R6, R7 ;  /* 0x000000061407b224 */ /* 0x040fe200078e0207 */
[----:B------:R-:W-:Y:S01]  /*15c0*/  LOP3.LUT R5, R175, R14, RZ, 0x3c, !PT ;  /* 0x0000000eaf057212 */ /* 0x000fe200078e3cff */
[----:B------:R-:W-:Y:S01]  /*15d0*/  @!P3 IMAD.WIDE.U32 R22, R20, R11, R22 ;  /* 0x0000000b1416b225 */ /* 0x000fe200078e0016 */
[----:B------:R-:W-:Y:S02]  /*15e0*/  @!P1 IADD3 R9, PT, PT, R9, 0x1, RZ ;  /* 0x0000000109099810 */ /* 0x000fe40007ffe0ff */
[----:B------:R-:W-:Y:S01]  /*15f0*/  ISETP.GE.AND P2, PT, R5, RZ, PT ;  /* 0x000000ff0500720c */ /* 0x000fe20003f46270 */
[----:B------:R-:W-:-:S02]  /*1600*/  @P3 IMAD R0, R167, R4, RZ ;  /* 0x00000004a7003224 */ /* 0x000fc400078e02ff */
[----:B------:R-:W-:Y:S01]  /*1610*/  @P3 IMAD.WIDE.U32 R20, R166, R4, RZ ;  /* 0x00000004a6143225 */ /* 0x000fe200078e00ff */
[----:B------:R-:W-:Y:S02]  /*1620*/  ISETP.NE.AND P1, PT, R14, RZ, PT ;  /* 0x000000ff0e00720c */ /* 0x000fe40003f25270 */
[----:B------:R-:W-:Y:S01]  /*1630*/  @!P3 IADD3 R7, PT, PT, R23, R7, RZ ;  /* 0x000000071707b210 */ /* 0x000fe20007ffe0ff */
[----:B------:R-:W-:Y:S01]  /*1640*/  @P3 IMAD.IADD R7, R21, 0x1, R0 ;  /* 0x0000000115073824 */ /* 0x000fe200078e0200 */
[----:B------:R-:W-:Y:S02]  /*1650*/  @!P3 MOV R10, R22 ;  /* 0x00000016000ab202 */ /* 0x000fe40000000f00 */
[----:B------:R-:W-:Y:S01]  /*1660*/  @P3 MOV R10, R20 ;  /* 0x00000014000a3202 */ /* 0x000fe20000000f00 */
[----:B------:R-:W-:Y:S01]  /*1670*/  @!P3 IMAD R0, R39, R12, RZ ;  /* 0x0000000c2700b224 */ /* 0x000fe200078e02ff */
[----:B------:R-:W-:Y:S02]  /*1680*/  @!P3 SHF.R.S32.HI R5, RZ, 0x1f, R12 ;  /* 0x0000001fff05b819 */ /* 0x000fe4000001140c */
[----:B------:R-:W-:Y:S01]  /*1690*/  LEA R4, R100, 0xffffff80, 0x7 ;  /* 0xffffff8064047811 */ /* 0x000fe200078e38ff */
[----:B------:R-:W-:Y:S01]  /*16a0*/  IMAD.MOV.U32 R20, RZ, RZ, R10 ;  /* 0x000000ffff147224 */ /* 0x000fe200078e000a */
[----:B------:R-:W-:-:S02]  /*16b0*/  MOV R21, R7 ;  /* 0x0000000700157202 */ /* 0x000fc40000000f00 */
[----:B------:R-:W-:Y:S01]  /*16c0*/  @P4 IADD3 R9, PT, PT, R9, 0x1, RZ ;  /* 0x0000000109094810 */ /* 0x000fe20007ffe0ff */
[----:B------:R-:W-:Y:S02]  /*16d0*/  @!P3 IMAD R0, R5, R38, R0 ;  /* 0x000000260500b224 */ /* 0x000fe400078e0200 */
[----:B------:R-:W-:Y:S01]  /*16e0*/  @!P3 IMAD.WIDE.U32 R22, R38, R12, RZ ;  /* 0x0000000c2616b225 */ /* 0x000fe200078e00ff */
[----:B------:R-:W-:Y:S02]  /*16f0*/  @!P2 IADD3 R9, PT, PT, -R9, RZ, RZ ;  /* 0x000000ff0909a210 */ /* 0x000fe40007ffe1ff */
[----:B------:R-:W-:Y:S01]  /*1700*/  @!P1 LOP3.LUT R9, RZ, R14, RZ, 0x33, !PT ;  /* 0x0000000eff099212 */ /* 0x000fe200078e33ff */
[-C--:B------:R-:W-:Y:S02]  /*1710*/  IMAD R6, R167, R4.reuse, RZ ;  /* 0x00000004a7067224 */ /* 0x080fe400078e02ff */
[----:B------:R-:W-:Y:S01]  /*1720*/  IMAD.WIDE.U32 R20, R166, R4, R20 ;  /* 0x00000004a6147225 */ /* 0x000fe200078e0014 */
[----:B------:R-:W-:-:S02]  /*1730*/  @!P3 SHF.R.S32.HI R5, RZ, 0x1f, R11 ;  /* 0x0000001fff05b819 */ /* 0x000fc4000001140b */
[----:B------:R-:W-:Y:S01]  /*1740*/  @P3 IADD3 R12, PT, PT, R12, R13, RZ ;  /* 0x0000000d0c0c3210 */ /* 0x000fe20007ffe0ff */
[----:B------:R-:W-:Y:S02]  /*1750*/  @!P3 IMAD.IADD R23, R23, 0x1, R0 ;  /* 0x000000011717b824 */ /* 0x000fe400078e0200 */
[----:B------:R-:W-:Y:S01]  /*1760*/  IMAD.IADD R21, R21, 0x1, R6 ;  /* 0x0000000115157824 */ /* 0x000fe200078e0206 */
[----:B------:R-:W-:Y:S01]  /*1770*/  SHF.R.S32.HI R6, RZ, 0x1f, R9 ;  /* 0x0000001fff067819 */ /* 0x000fe20000011409 */
[----:B------:R-:W-:Y:S02]  /*1780*/  @!P3 IMAD R0, R17, R11, RZ ;  /* 0x0000000b1100b224 */ /* 0x000fe400078e02ff */
[----:B------:R-:W-:Y:S02]  /*1790*/  IMAD R7, R19, R9, RZ ;  /* 0x0000000913077224 */ /* 0x000fe400078e02ff */
[C---:B------:R-:W-:Y:S02]  /*17a0*/  @!P3 IMAD R0, R16.reuse, R5, R0 ;  /* 0x000000051000b224 */ /* 0x040fe400078e0200 */
[----:B------:R-:W-:-:S04]  /*17b0*/  @!P3 IMAD.WIDE.U32 R16, R16, R11, R22 ;  /* 0x0000000b1010b225 */ /* 0x000fc800078e0016 */
[----:B------:R-:W-:Y:S02]  /*17c0*/  @P3 IMAD R5, R39, R12, RZ ;  /* 0x0000000c27053224 */ /* 0x000fe400078e02ff */
[----:B------:R-:W-:-:S04]  /*17d0*/  IMAD.WIDE.U32 R10, R18, R9, R20 ;  /* 0x00000009120a7225 */ /* 0x000fc800078e0014 */
[----:B------:R-:W-:Y:S02]  /*17e0*/  IMAD R6, R18, R6, R7 ;  /* 0x0000000612067224 */ /* 0x000fe400078e0207 */
[----:B------:R-:W-:Y:S01]  /*17f0*/  @P3 IMAD.WIDE.U32 R12, R38, R12, RZ ;  /* 0x0000000c260c3225 */ /* 0x000fe200078e00ff */
[----:B------:R-:W-:Y:S02]  /*1800*/  @!P3 IADD3 R26, PT, PT, R17, R0, RZ ;  /* 0x00000000111ab210 */ /* 0x000fe40007ffe0ff */
[----:B------:R-:W-:Y:S01]  /*1810*/  IADD3 R6, PT, PT, R11, R6, RZ ;  /* 0x000000060b067210 */ /* 0x000fe20007ffe0ff */
[----:B------:R-:W-:Y:S01]  /*1820*/  @P3 IMAD.IADD R26, R13, 0x1, R5 ;  /* 0x000000010d1a3824 */ /* 0x000fe200078e0205 */
[----:B------:R-:W-:Y:S02]  /*1830*/  @P3 MOV R16, R12 ;  /* 0x0000000c00103202 */ /* 0x000fe40000000f00 */
[----:B------:R-:W-:Y:S02]  /*1840*/  MOV R9, RZ ;  /* 0x000000ff00097202 */ /* 0x000fe40000000f00 */
.L_x_12931:
[----:B------:R-:W-:Y:S05]  /*1850*/  BSYNC.RECONVERGENT B0 ;  /* 0x0000000000007941 */ /* 0x000fea0003800200 */
.L_x_12929:
[----:B------:R-:W-:Y:S01]  /*1860*/  ISETP.NE.AND P2, PT, R179, -0x1, PT ;  /* 0xffffffffb300780c */ /* 0x000fe20003f45270 */
[----:B------:R-:W2:Y:S04]  /*1870*/  LD.E.64 R30, desc[UR4][R2.64+0x30] ;  /* 0x00003004021e7980 */ /* 0x000ea8000c101b00 */
[----:B------:R-:W3:Y:S04]  /*1880*/  LD.E.64 R24, desc[UR4][R2.64+0x8] ;  /* 0x0000080402187980 */ /* 0x000ee8000c101b00 */
[----:B------:R-:W4:Y:S04]  /*1890*/  LD.E.64 R20, desc[UR4][R2.64+0x48] ;  /* 0x0000480402147980 */ /* 0x000f28000c101b00 */
[----:B------:R-:W3:Y:S04]  /*18a0*/  @!P2 LD.E.64 R32, desc[UR4][R2.64+0x18] ;  /* 0x000018040220a980 */ /* 0x000ee8000c101b00 */
[----:B------:R-:W4:Y:S04]  /*18b0*/  LD.E.64 R22, desc[UR4][R2.64] ;  /* 0x0000000402167980 */ /* 0x000f28000c101b00 */
[----:B------:R-:W5:Y:S01]  /*18c0*/  LD.E.64 R12, desc[UR4][R2.64+0x10] ;  /* 0x00001004020c7980 */ /* 0x000f62000c101b00 */
[----:B------:R-:W-:-:S04]  /*18d0*/  IABS R7, R14 ;  /* 0x0000000e00077213 */ /* 0x000fc80000000000 */
[----:B------:R-:W1:Y:S08]  /*18e0*/  I2F.RP R15, R7 ;  /* 0x00000007000f7306 */ /* 0x000e700000209400 */
[----:B-1----:R-:W1:Y:S02]  /*18f0*/  MUFU.RCP R11, R15 ;  /* 0x0000000f000b7308 */ /* 0x002e640000001000 */
[----:B-1----:R-:W-:-:S06]  /*1900*/  IADD3 R11, PT, PT, R11, 0xffffffe, RZ ;  /* 0x0ffffffe0b0b7810 */ /* 0x002fcc0007ffe0ff */
        /* <DEDUP_REMOVED lines=11> */
[----:B-----5:R-:W-:-:S12]  /*19c0*/  IMAD R15, R9, R38, RZ ;  /* 0x00000026090f7224 */ /* 0x020fd800078e02ff */
[----:B------:R-:W-:-:S04]  /*19d0*/  @!P3 IADD3 R0, PT, PT, R0, -R7, RZ ;  /* 0x800000070000b210 */ /* 0x000fc80007ffe0ff */
[----:B------:R-:W-:Y:S02]  /*19e0*/  ISETP.GE.U32.AND P1, PT, R0, R7, PT ;  /* 0x000000070000720c */ /* 0x000fe40003f26070 */
[----:B------:R-:W-:-:S04]  /*19f0*/  LOP3.LUT R0, R175, R14, RZ, 0x3c, !PT ;  /* 0x0000000eaf007212 */ /* 0x000fc800078e3cff */
[----:B------:R-:W-:Y:S02]  /*1a00*/  ISETP.GE.AND P4, PT, R0, RZ, PT ;  /* 0x000000ff0000720c */ /* 0x000fe40003f86270 */
[----:B------:R-:W-:Y:S01]  /*1a10*/  SHF.L.U32 R0, R8, 0x3, RZ ;  /* 0x0000000308007819 */ /* 0x000fe200000006ff */
[----:B------:R-:W-:Y:S02]  /*1a20*/  @!P3 VIADD R18, R18, 0x1 ;  /* 0x000000011212b836 */ /* 0x000fe40000000000 */
[----:B------:R-:W-:Y:S01]  /*1a30*/  IMAD R15, R4, R39, R15 ;  /* 0x00000027040f7224 */ /* 0x000fe200078e020f */
[----:B------:R-:W-:Y:S01]  /*1a40*/  LOP3.LUT R7, R0, 0x38, RZ, 0xc0, !PT ;  /* 0x0000003800077812 */ /* 0x000fe200078ec0ff */
[----:B------:R-:W-:Y:S01]  /*1a50*/  IMAD.WIDE.U32 R34, R4, R38, RZ ;  /* 0x0000002604227225 */ /* 0x000fe200078e00ff */
[----:B------:R-:W-:-:S03]  /*1a60*/  ISETP.NE.AND P5, PT, R14, RZ, PT ;  /* 0x000000ff0e00720c */ /* 0x000fc60003fa5270 */
[----:B------:R-:W-:Y:S01]  /*1a70*/  @P1 VIADD R18, R18, 0x1 ;  /* 0x0000000112121836 */ /* 0x000fe20000000000 */
[----:B------:R-:W-:Y:S02]  /*1a80*/  IADD3 R15, PT, PT, R35, R15, RZ ;  /* 0x0000000f230f7210 */ /* 0x000fe40007ffe0ff */
[----:B------:R-:W-:-:S04]  /*1a90*/  IADD3 R16, P3, P1, R34, R16, R7 ;  /* 0x0000001022107210 */ /* 0x000fc8000797e007 */
[----:B------:R-:W-:Y:S02]  /*1aa0*/  IADD3.X R15, PT, PT, R15, R26, RZ, P3, P1 ;  /* 0x0000001a0f0f7210 */ /* 0x000fe40001fe24ff */
[----:B------:R-:W-:Y:S02]  /*1ab0*/  IADD3 R42, P1, PT, R7, R10, RZ ;  /* 0x0000000a072a7210 */ /* 0x000fe40007f3e0ff */
[----:B------:R-:W-:Y:S02]  /*1ac0*/  SHF.R.U32.HI R4, RZ, 0x3, R8 ;  /* 0x00000003ff047819 */ /* 0x000fe40000011608 */
[----:B------:R-:W-:Y:S01]  /*1ad0*/  MOV R5, RZ ;  /* 0x000000ff00057202 */ /* 0x000fe20000000f00 */
[----:B------:R-:W-:Y:S01]  /*1ae0*/  IMAD.X R43, RZ, RZ, R6, P1 ;  /* 0x000000ffff2b7224 */ /* 0x000fe200008e0606 */
[----:B------:R-:W1:Y:S01]  /*1af0*/  S2R R9, SR_CgaCtaId ;  /* 0x0000000000097919 */ /* 0x000e620000008800 */
[----:B------:R-:W-:Y:S01]  /*1b00*/  @!P4 IMAD.MOV R18, RZ, RZ, -R18 ;  /* 0x000000ffff12c224 */ /* 0x000fe200078e0a12 */
[----:B------:R-:W-:Y:S01]  /*1b10*/  @!P5 LOP3.LUT R18, RZ, R14, RZ, 0x33, !PT ;  /* 0x0000000eff12d212 */ /* 0x000fe200078e33ff */
[----:B------:R-:W-:-:S04]  /*1b20*/  IMAD.WIDE.U32 R36, R37, 0x40, R4 ;  /* 0x0000004025247825 */ /* 0x000fc800078e0004 */
[----:B------:R-:W-:Y:S01]  /*1b30*/  IMAD R171, R167, R4, RZ ;  /* 0x00000004a7ab7224 */ /* 0x000fe200078e02ff */
[----:B------:R-:W-:Y:S01]  /*1b40*/  SHF.R.S32.HI R11, RZ, 0x1f, R18 ;  /* 0x0000001fff0b7819 */ /* 0x000fe20000011412 */
[----:B------:R-:W-:Y:S01]  /*1b50*/  IMAD R6, R29, R18, RZ ;  /* 0x000000121d067224 */ /* 0x000fe200078e02ff */
[----:B------:R-:W-:-:S03]  /*1b60*/  IADD3 R168, PT, PT, -R178, R81, RZ ;  /* 0x00000051b2a87210 */ /* 0x000fc60007ffe1ff */
[----:B------:R-:W-:Y:S01]  /*1b70*/  IMAD R6, R11, R28, R6 ;  /* 0x0000001c0b067224 */ /* 0x000fe200078e0206 */
[----:B------:R-:W-:Y:S01]  /*1b80*/  IADD3 R11, PT, PT, R4, 0x10, RZ ;  /* 0x00000010040b7810 */ /* 0x000fe20007ffe0ff */
[----:B------:R-:W-:-:S03]  /*1b90*/  IMAD.WIDE.U32 R18, R28, R18, RZ ;  /* 0x000000121c127225 */ /* 0x000fc600078e00ff */
[-C--:B------:R-:W-:Y:S02]  /*1ba0*/  ISETP.GE.AND P5, PT, R11, R168.reuse, PT ;  /* 0x000000a80b00720c */ /* 0x080fe40003fa6270 */
[----:B------:R-:W-:Y:S02]  /*1bb0*/  ISETP.GE.AND P6, PT, R4, R168, PT ;  /* 0x000000a80400720c */ /* 0x000fe40003fc6270 */
[----:B------:R-:W-:Y:S02]  /*1bc0*/  IADD3 R16, P4, PT, R16, R18, RZ ;  /* 0x0000001210107210 */ /* 0x000fe40007f9e0ff */
[----:B------:R-:W-:-:S04]  /*1bd0*/  IADD3 R6, PT, PT, R19, R6, RZ ;  /* 0x0000000613067210 */ /* 0x000fc80007ffe0ff */
[----:B------:R-:W-:Y:S01]  /*1be0*/  IADD3.X R17, PT, PT, R15, R6, RZ, P4, !PT ;  /* 0x000000060f117210 */ /* 0x000fe200027fe4ff */
[----:B------:R-:W-:Y:S02]  /*1bf0*/  VIADD R26, R100, 0xffffffff ;  /* 0xffffffff641a7836 */ /* 0x000fe40000000000 */
[----:B--2---:R-:W-:-:S04]  /*1c00*/  @P2 IMAD.WIDE.U32 R34, R30, R179, RZ ;  /* 0x000000b31e222225 */ /* 0x004fc800078e00ff */
[----:B------:R-:W-:Y:S02]  /*1c10*/  @P2 IMAD R10, R31, R179, RZ ;  /* 0x000000b31f0a2224 */ /* 0x000fe400078e02ff */
[----:B---3--:R-:W-:-:S04]  /*1c20*/  @!P2 IMAD.WIDE.U32 R40, R32, R176, RZ ;  /* 0x000000b02028a225 */ /* 0x008fc800078e00ff */
[----:B------:R-:W-:Y:S01]  /*1c30*/  @!P2 IMAD R5, R33, R176, RZ ;  /* 0x000000b02105a224 */ /* 0x000fe200078e02ff */
[----:B------:R-:W-:Y:S01]  /*1c40*/  @!P2 MOV R14, R40 ;  /* 0x00000028000ea202 */ /* 0x000fe20000000f00 */
[----:B------:R-:W-:Y:S01]  /*1c50*/  IMAD.WIDE.U32 R32, R4, R166, R42 ;  /* 0x000000a604207225 */ /* 0x000fe200078e002a */
[----:B------:R-:W-:-:S03]  /*1c60*/  @P2 MOV R14, R34 ;  /* 0x00000022000e2202 */ /* 0x000fc60000000f00 */
[----:B------:R-:W-:Y:S01]  /*1c70*/  IMAD.IADD R171, R33, 0x1, R171 ;  /* 0x0000000121ab7824 */ /* 0x000fe200078e02ab */
[C---:B------:R-:W-:Y:S01]  /*1c80*/  LEA R170, P3, R32.reuse, R24, 0x1 ;  /* 0x0000001820aa7211 */ /* 0x040fe200078608ff */
[----:B------:R-:W-:Y:S01]  /*1c90*/  @!P2 IMAD.IADD R5, R41, 0x1, R5 ;  /* 0x000000012905a824 */ /* 0x000fe200078e0205 */
[----:B------:R-:W-:Y:S01]  /*1ca0*/  IADD3 R24, P1, PT, R7, R14, RZ ;  /* 0x0000000e07187210 */ /* 0x000fe20007f3e0ff */
[----:B------:R-:W-:Y:S01]  /*1cb0*/  @P2 IMAD.IADD R5, R35, 0x1, R10 ;  /* 0x0000000123052824 */ /* 0x000fe200078e020a */
[----:B------:R-:W-:Y:S02]  /*1cc0*/  LEA.HI.X R171, R32, R25, R171, 0x1, P3 ;  /* 0x0000001920ab7211 */ /* 0x000fe400018f0cab */
[C---:B------:R-:W-:Y:S01]  /*1cd0*/  IADD3 R7, PT, PT, R4.reuse, 0x20, RZ ;  /* 0x0000002004077810 */ /* 0x040fe20007ffe0ff */
[----:B------:R-:W-:Y:S02]  /*1ce0*/  IMAD.X R25, RZ, RZ, R5, P1 ;  /* 0x000000ffff197224 */ /* 0x000fe400008e0605 */
[----:B------:R-:W-:Y:S01]  /*1cf0*/  VIADD R5, R4, 0x30 ;  /* 0x0000003004057836 */ /* 0x000fe20000000000 */
[----:B------:R-:W-:-:S04]  /*1d00*/  ISETP.GE.AND P3, PT, R7, R168, PT ;  /* 0x000000a80700720c */ /* 0x000fc80003f66270 */
[----:B------:R-:W-:Y:S01]  /*1d10*/  ISETP.GE.AND P1, PT, R5, R168, PT ;  /* 0x000000a80500720c */ /* 0x000fe20003f26270 */
[-C--:B----4-:R-:W-:Y:S01]  /*1d20*/  IMAD R34, R21, R175.reuse, RZ ;  /* 0x000000af15227224 */ /* 0x090fe200078e02ff */
[----:B------:R-:W-:Y:S01]  /*1d30*/  MOV R10, 0x400 ;  /* 0x00000400000a7802 */ /* 0x000fe20000000f00 */
[----:B------:R-:W-:Y:S01]  /*1d40*/  IMAD.WIDE.U32 R20, R20, R175, R24 ;  /* 0x000000af14147225 */ /* 0x000fe200078e0018 */
[C---:B------:R-:W-:Y:S02]  /*1d50*/  @!P5 IADD3 R15, P2, PT, R36.reuse, 0x10, RZ ;  /* 0x00000010240fd810 */ /* 0x040fe40007f5e0ff */
[----:B-1----:R-:W-:Y:S01]  /*1d60*/  LEA R9, R9, R10, 0x18 ;  /* 0x0000000a09097211 */ /* 0x002fe200078ec0ff */
[----:B------:R-:W-:Y:S02]  /*1d70*/  IMAD.IADD R35, R21, 0x1, R34 ;  /* 0x0000000115237824 */ /* 0x000fe400078e0222 */
[----:B------:R-:W-:Y:S01]  /*1d80*/  @!P3 IADD3 R19, P4, PT, R36, 0x20, RZ ;  /* 0x000000202413b810 */ /* 0x000fe20007f9e0ff */
[----:B------:R-:W-:Y:S01]  /*1d90*/  @!P6 IMAD.MOV.U32 R34, RZ, RZ, R20 ;  /* 0x000000ffff22e224 */ /* 0x000fe200078e0014 */
[----:B------:R-:W-:-:S02]  /*1da0*/  @!P5 MOV R32, R20 ;  /* 0x000000140020d202 */ /* 0x000fc40000000f00 */
[-C--:B------:R-:W-:Y:S02]  /*1db0*/  @!P3 MOV R28, R20.reuse ;  /* 0x00000014001cb202 */ /* 0x080fe40000000f00 */
[----:B------:R-:W-:Y:S02]  /*1dc0*/  @!P1 MOV R24, R20 ;  /* 0x0000001400189202 */ /* 0x000fe40000000f00 */
[-C--:B------:R-:W-:Y:S02]  /*1dd0*/  @!P5 IADD3.X R10, PT, PT, RZ, R37.reuse, RZ, P2, !PT ;  /* 0x00000025ff0ad210 */ /* 0x080fe400017fe4ff */
[----:B------:R-:W-:Y:S01]  /*1de0*/  @!P1 IADD3 R20, P2, PT, R36, 0x30, RZ ;  /* 0x0000003024149810 */ /* 0x000fe20007f5e0ff */
[----:B------:R-:W-:Y:S02]  /*1df0*/  @!P3 IMAD.X R6, RZ, RZ, R37, P4 ;  /* 0x000000ffff06b224 */ /* 0x000fe400020e0625 */
[----:B------:R-:W-:Y:S01]  /*1e00*/  @!P6 IMAD R14, R37, R30, RZ ;  /* 0x0000001e250ee224 */ /* 0x000fe200078e02ff */
[----:B------:R-:W-:Y:S01]  /*1e10*/  @!P1 IADD3.X R18, PT, PT, RZ, R37, RZ, P2, !PT ;  /* 0x00000025ff129210 */ /* 0x000fe200017fe4ff */
[----:B------:R-:W-:-:S02]  /*1e20*/  @!P5 IMAD.MOV.U32 R33, RZ, RZ, R35 ;  /* 0x000000ffff21d224 */ /* 0x000fc400078e0023 */
[-C--:B------:R-:W-:Y:S02]  /*1e30*/  @!P5 IMAD R10, R10, R30.reuse, RZ ;  /* 0x0000001e0a0ad224 */ /* 0x080fe400078e02ff */
[--C-:B------:R-:W-:Y:S02]  /*1e40*/  @!P3 IMAD.MOV.U32 R29, RZ, RZ, R35.reuse ;  /* 0x000000ffff1db224 */ /* 0x100fe400078e0023 */
[--C-:B------:R-:W-:Y:S02]  /*1e50*/  @!P1 IMAD.MOV.U32 R25, RZ, RZ, R35.reuse ;  /* 0x000000ffff199224 */ /* 0x100fe400078e0023 */
[-C--:B------:R-:W-:Y:S02]  /*1e60*/  @!P3 IMAD R6, R6, R30.reuse, RZ ;  /* 0x0000001e0606b224 */ /* 0x080fe400078e02ff */
[C---:B------:R-:W-:Y:S02]  /*1e70*/  @!P6 IMAD R14, R36.reuse, R31, R14 ;  /* 0x0000001f240ee224 */ /* 0x040fe400078e020e */
[----:B------:R-:W-:Y:S01]  /*1e80*/  @!P6 IMAD.WIDE.U32 R34, R36, R30, R34 ;  /* 0x0000001e2422e225 */ /* 0x000fe200078e0022 */
[----:B------:R-:W-:-:S03]  /*1e90*/  LOP3.LUT R21, R0, 0x1c0, RZ, 0xc0, !PT ;  /* 0x000001c000157812 */ /* 0x000fc600078ec0ff */
[-C--:B------:R-:W-:Y:S02]  /*1ea0*/  @!P5 IMAD R10, R31, R15.reuse, R10 ;  /* 0x0000000f1f0ad224 */ /* 0x080fe400078e020a */
[----:B------:R-:W-:Y:S01]  /*1eb0*/  @!P5 IMAD.WIDE.U32 R32, R30, R15, R32 ;  /* 0x0000000f1e20d225 */ /* 0x000fe200078e0020 */
[----:B------:R-:W-:-:S03]  /*1ec0*/  @!P6 LEA R40, P4, R34, R22, 0x1 ;  /* 0x000000162228e211 */ /* 0x000fc600078808ff */
[----:B------:R-:W-:Y:S02]  /*1ed0*/  @!P1 IMAD R15, R18, R30, RZ ;  /* 0x0000001e120f9224 */ /* 0x000fe400078e02ff */
[-C--:B------:R-:W-:Y:S02]  /*1ee0*/  @!P3 IMAD R6, R31, R19.reuse, R6 ;  /* 0x000000131f06b224 */ /* 0x080fe400078e0206 */
[----:B------:R-:W-:Y:S01]  /*1ef0*/  @!P3 IMAD.WIDE.U32 R36, R30, R19, R28 ;  /* 0x000000131e24b225 */ /* 0x000fe200078e001c */
[----:B------:R-:W-:-:S03]  /*1f00*/  LOP3.LUT R21, R21, 0x38, R8, 0xf8, !PT ;  /* 0x0000003815157812 */ /* 0x000fc600078ef808 */
[----:B------:R-:W-:Y:S01]  /*1f10*/  @!P6 IMAD.IADD R19, R35, 0x1, R14 ;  /* 0x000000012313e824 */ /* 0x000fe200078e020e */
[----:B------:R-:W-:Y:S01]  /*1f20*/  @!P5 IADD3 R29, PT, PT, R33, R10, RZ ;  /* 0x0000000a211dd210 */ /* 0x000fe20007ffe0ff */
[----:B------:R-:W-:Y:S01]  /*1f30*/  @!P1 IMAD R15, R31, R20, R15 ;  /* 0x000000141f0f9224 */ /* 0x000fe200078e020f */
[----:B------:R-:W-:Y:S01]  /*1f40*/  @!P5 LEA R18, P2, R32, R22, 0x1 ;  /* 0x000000162012d211 */ /* 0x000fe200078408ff */
[----:B------:R-:W-:Y:S01]  /*1f50*/  @!P1 IMAD.WIDE.U32 R24, R30, R20, R24 ;  /* 0x000000141e189225 */ /* 0x000fe200078e0018 */
[-C--:B------:R-:W-:Y:S02]  /*1f60*/  @!P6 LEA.HI.X R41, R34, R23.reuse, R19, 0x1, P4 ;  /* 0x000000172229e211 */ /* 0x080fe400020f0c13 */
[----:B------:R-:W-:Y:S02]  /*1f70*/  LOP3.LUT R21, R21, 0x38, R0, 0x78, !PT ;  /* 0x0000003815157812 */ /* 0x000fe400078e7800 */
[----:B------:R-:W-:Y:S02]  /*1f80*/  @!P5 LEA.HI.X R19, R32, R23, R29, 0x1, P2 ;  /* 0x000000172013d211 */ /* 0x000fe400010f0c1d */
[----:B------:R-:W-:-:S02]  /*1f90*/  @!P1 IADD3 R15, PT, PT, R25, R15, RZ ;  /* 0x0000000f190f9210 */ /* 0x000fc40007ffe0ff */
[CC--:B------:R-:W-:Y:S02]  /*1fa0*/  @!P1 LEA R28, P2, R24.reuse, R22.reuse, 0x1 ;  /* 0x00000016181c9211 */ /* 0x0c0fe400078408ff */
[----:B------:R-:W-:Y:S02]  /*1fb0*/  LOP3.LUT R10, R21, 0x1e00, R0, 0xf8, !PT ;  /* 0x00001e00150a7812 */ /* 0x000fe400078ef800 */
[----:B------:R-:W-:Y:S01]  /*1fc0*/  @!P1 LEA.HI.X R29, R24, R23, R15, 0x1, P2 ;  /* 0x00000017181d9211 */ /* 0x000fe200010f0c0f */
[----:B------:R-:W-:Y:S01]  /*1fd0*/  IMAD.SHL.U32 R24, R26, 0x80, RZ ;  /* 0x000000801a187824 */ /* 0x000fe200078e00ff */
[----:B------:R-:W-:Y:S01]  /*1fe0*/  LEA R177, R10, R9, 0x1 ;  /* 0x000000090ab17211 */ /* 0x000fe200078e08ff */
[----:B------:R-:W-:Y:S02]  /*1ff0*/  @!P3 IMAD.IADD R21, R37, 0x1, R6 ;  /* 0x000000012515b824 */ /* 0x000fe400078e0206 */
[----:B------:R-:W-:Y:S01]  /*2000*/  IMAD.IADD R10, R27, 0x1, -R24 ;  /* 0x000000011b0a7824 */ /* 0x000fe200078e0a18 */
[----:B------:R-:W-:Y:S01]  /*2010*/  @!P3 LEA R20, P4, R36, R22, 0x1 ;  /* 0x000000162414b211 */ /* 0x000fe200078808ff */
[----:B------:R-:W-:Y:S01]  /*2020*/  @!PT LDS RZ, [RZ] ;  /* 0x00000000fffff984 */ /* 0x000fe20000000800 */
[----:B------:R-:W-:Y:S01]  /*2030*/  @!PT LDS RZ, [RZ] ;  /* 0x00000000fffff984 */ /* 0x000fe20000000800 */
[----:B------:R-:W-:Y:S01]  /*2040*/  @!PT LDS RZ, [RZ] ;  /* 0x00000000fffff984 */ /* 0x000fe20000000800 */
[----:B------:R-:W-:Y:S01]  /*2050*/  @!P6 LDGSTS.E.BYPASS.LTC128B.128 [R177], desc[UR4][R40.64] ;  /* 0x0000000028b1efae */ /* 0x000fe2000b981a04 */
[----:B------:R-:W-:-:S02]  /*2060*/  SHF.L.U64.HI R6, R166, 0x4, R167 ;  /* 0x00000004a6067819 */ /* 0x000fc400000102a7 */
[----:B------:R-:W-:Y:S01]  /*2070*/  SHF.L.U32 R25, R166, 0x4, RZ ;  /* 0x00000004a6197819 */ /* 0x000fe200000006ff */
[----:B------:R1:W-:Y:S01]  /*2080*/  @!P5 LDGSTS.E.BYPASS.LTC128B.128 [R177+0x800], desc[UR4][R18.64] ;  /* 0x0080000012b1dfae */ /* 0x0003e2000b981a04 */
[-C--:B------:R-:W-:Y:S02]  /*2090*/  ISETP.GE.AND P5, PT, R7, R10.reuse, PT ;  /* 0x0000000a0700720c */ /* 0x080fe40003fa6270 */
[----:B------:R-:W-:Y:S02]  /*20a0*/  @!P3 LEA.HI.X R21, R36, R23, R21, 0x1, P4 ;  /* 0x000000172415b211 */ /* 0x000fe400020f0c15 */
[C---:B------:R-:W-:Y:S02]  /*20b0*/  SHF.L.U64.HI R6, R25.reuse, 0x1, R6 ;  /* 0x0000000119067819 */ /* 0x040fe40000010206 */
[----:B------:R-:W-:Y:S01]  /*20c0*/  SHF.L.U32 R25, R25, 0x1, RZ ;  /* 0x0000000119197819 */ /* 0x000fe200000006ff */
[----:B------:R2:W-:Y:S01]  /*20d0*/  @!P3 LDGSTS.E.BYPASS.LTC128B.128 [R177+0x1000], desc[UR4][R20.64] ;  /* 0x0100000014b1bfae */ /* 0x0005e2000b981a04 */
[----:B------:R-:W-:-:S02]  /*20e0*/  ISETP.GE.AND P2, PT, R4, R10, PT ;  /* 0x0000000a0400720c */ /* 0x000fc40003f46270 */
[----:B------:R-:W-:Y:S01]  /*20f0*/  IADD3 R36, P3, PT, R25, R170, RZ ;  /* 0x000000aa19247210 */ /* 0x000fe20007f7e0ff */
[----:B------:R3:W-:Y:S01]  /*2100*/  @!P1 LDGSTS.E.BYPASS.LTC128B.128 [R177+0x1800], desc[UR4][R28.64] ;  /* 0x018000001cb19fae */ /* 0x0007e2000b981a04 */
[-C--:B------:R-:W-:Y:S02]  /*2110*/  ISETP.GE.AND P4, PT, R11, R10.reuse, PT ;  /* 0x0000000a0b00720c */ /* 0x080fe40003f86270 */
[----:B------:R-:W-:Y:S01]  /*2120*/  ISETP.GE.AND P1, PT, R5, R10, PT ;  /* 0x0000000a0500720c */ /* 0x000fe20003f26270 */
[----:B------:R-:W-:Y:S01]  /*2130*/  IMAD.X R37, R6, 0x1, R171, P3 ;  /* 0x0000000106257824 */ /* 0x000fe200018e06ab */
[----:B------:R-:W-:Y:S02]  /*2140*/  @!P5 LEA R30, P3, R166, R36, 0x5 ;  /* 0x00000024a61ed211 */ /* 0x000fe400078628ff */
[----:B------:R-:W-:Y:S02]  /*2150*/  IADD3 R23, PT, PT, R4, 0x40, RZ ;  /* 0x0000004004177810 */ /* 0x000fe40007ffe0ff */
[----:B------:R-:W-:Y:S01]  /*2160*/  @!P5 LEA.HI.X R31, R166, R37, R167, 0x5, P3 ;  /* 0x00000025a61fd211 */ /* 0x000fe200018f2ca7 */
[----:B------:R-:W-:Y:S01]  /*2170*/  @!P2 LDGSTS.E.BYPASS.LTC128B.128 [R177+0x2000], desc[UR4][R170.64] ;  /* 0x02000000aab1afae */ /* 0x000fe2000b981a04 */
[----:B------:R-:W-:-:S02]  /*2180*/  IADD3 R15, PT, PT, R4, 0x70, RZ ;  /* 0x00000070040f7810 */ /* 0x000fc40007ffe0ff */
[-C--:B------:R-:W-:Y:S01]  /*2190*/  ISETP.GE.AND P6, PT, R23, R10.reuse, PT ;  /* 0x0000000a1700720c */ /* 0x080fe20003fc6270 */
[----:B------:R-:W-:Y:S01]  /*21a0*/  @!P4 LDGSTS.E.BYPASS.LTC128B.128 [R177+0x2800], desc[UR4][R36.64] ;  /* 0x0280000024b1cfae */ /* 0x000fe2000b981a04 */
[----:B-1----:R-:W-:Y:S01]  /*21b0*/  VIADD R19, R4, 0x50 ;  /* 0x0000005004137836 */ /* 0x002fe20000000000 */
[----:B------:R-:W-:Y:S02]  /*21c0*/  ISETP.GE.AND P3, PT, R15, R10, PT ;  /* 0x0000000a0f00720c */ /* 0x000fe40003f66270 */
[----:B------:R1:W-:Y:S01]  /*21d0*/  @!P5 LDGSTS.E.BYPASS.LTC128B.128 [R177+0x3000], desc[UR4][R30.64] ;  /* 0x030000001eb1dfae */ /* 0x0003e2000b981a04 */
[----:B------:R-:W-:Y:S01]  /*21e0*/  @!P1 LEA R34, P5, R166, R36, 0x6 ;  /* 0x00000024a6229211 */ /* 0x000fe200078a30ff */
[----:B--2---:R-:W-:-:S03]  /*21f0*/  VIADD R21, R4, 0x60 ;  /* 0x0000006004157836 */ /* 0x004fc60000000000 */
[C---:B------:R-:W-:Y:S02]  /*2200*/  @!P1 LEA.HI.X R35, R166.reuse, R37, R167, 0x6, P5 ;  /* 0x00000025a6239211 */ /* 0x040fe400028f34a7 */
[-C--:B------:R-:W-:Y:S01]  /*2210*/  ISETP.GE.AND P4, PT, R21, R10.reuse, PT ;  /* 0x0000000a1500720c */ /* 0x080fe20003f86270 */
[--C-:B------:R-:W-:Y:S01]  /*2220*/  @!P6 IMAD.MOV.U32 R33, RZ, RZ, R37.reuse ;  /* 0x000000ffff21e224 */ /* 0x100fe200078e0025 */
[----:B------:R-:W-:Y:S02]  /*2230*/  ISETP.GE.AND P5, PT, R19, R10, PT ;  /* 0x0000000a1300720c */ /* 0x000fe40003fa6270 */
[-C--:B------:R-:W-:Y:S01]  /*2240*/  @!P6 MOV R32, R36.reuse ;  /* 0x000000240020e202 */ /* 0x080fe20000000f00 */
[----:B---3--:R-:W-:Y:S01]  /*2250*/  @!P3 IMAD.MOV.U32 R29, RZ, RZ, R37 ;  /* 0x000000ffff1db224 */ /* 0x008fe200078e0025 */
[----:B------:R-:W-:Y:S01]  /*2260*/  @!P3 MOV R28, R36 ;  /* 0x00000024001cb202 */ /* 0x000fe20000000f00 */
[----:B------:R-:W-:Y:S01]  /*2270*/  @!P6 IMAD R20, R167, 0x60, RZ ;  /* 0x00000060a714e824 */ /* 0x000fe200078e02ff */
[----:B------:R2:W-:Y:S01]  /*2280*/  @!P1 LDGSTS.E.BYPASS.LTC128B.128 [R177+0x3800], desc[UR4][R34.64] ;  /* 0x0380000022b19fae */ /* 0x0005e2000b981a04 */
[----:B------:R-:W-:-:S04]  /*2290*/  @!P6 IMAD.WIDE.U32 R32, R166, 0x60, R32 ;  /* 0x00000060a620e825 */ /* 0x000fc800078e0020 */
[-C--:B-1----:R-:W-:Y:S01]  /*22a0*/  @!P4 MOV R30, R36.reuse ;  /* 0x00000024001ec202 */ /* 0x082fe20000000f00 */
[----:B------:R-:W-:Y:S01]  /*22b0*/  @!P4 IMAD.MOV.U32 R31, RZ, RZ, R37 ;  /* 0x000000ffff1fc224 */ /* 0x000fe200078e0025 */
[C---:B------:R-:W-:Y:S01]  /*22c0*/  @!P5 LEA R36, P1, R166.reuse, R36, 0x7 ;  /* 0x00000024a624d211 */ /* 0x040fe200078238ff */
[C---:B------:R-:W-:Y:S02]  /*22d0*/  @!P4 IMAD R18, R167.reuse, 0xa0, RZ ;  /* 0x000000a0a712c824 */ /* 0x040fe400078e02ff */
[----:B------:R-:W-:Y:S02]  /*22e0*/  @!P3 IMAD R14, R167, 0xc0, RZ ;  /* 0x000000c0a70eb824 */ /* 0x000fe400078e02ff */
[----:B------:R-:W-:Y:S01]  /*22f0*/  @!P4 IMAD.WIDE.U32 R30, R166, 0xa0, R30 ;  /* 0x000000a0a61ec825 */ /* 0x000fe200078e001e */
[----:B------:R-:W-:-:S03]  /*2300*/  @!P6 IADD3 R33, PT, PT, R33, R20, RZ ;  /* 0x000000142121e210 */ /* 0x000fc60007ffe0ff */
[C---:B------:R-:W-:Y:S01]  /*2310*/  @!P3 IMAD.WIDE.U32 R28, R166.reuse, 0xc0, R28 ;  /* 0x000000c0a61cb825 */ /* 0x040fe200078e001c */
[----:B------:R-:W-:Y:S01]  /*2320*/  @!P5 LEA.HI.X R37, R166, R37, R167, 0x7, P1 ;  /* 0x00000025a625d211 */ /* 0x000fe200008f3ca7 */
[----:B------:R2:W-:Y:S02]  /*2330*/  @!P6 LDGSTS.E.BYPASS.LTC128B.128 [R177+0x4000], desc[UR4][R32.64] ;  /* 0x0400000020b1efae */ /* 0x0005e4000b981a04 */
[----:B------:R-:W-:Y:S01]  /*2340*/  @!P4 IMAD.IADD R31, R31, 0x1, R18 ;  /* 0x000000011f1fc824 */ /* 0x000fe200078e0212 */
[----:B------:R-:W-:Y:S01]  /*2350*/  @!P3 IADD3 R29, PT, PT, R29, R14, RZ ;  /* 0x0000000e1d1db210 */ /* 0x000fe20007ffe0ff */
[----:B------:R2:W-:Y:S04]  /*2360*/  @!P5 LDGSTS.E.BYPASS.LTC128B.128 [R177+0x4800], desc[UR4][R36.64] ;  /* 0x0480000024b1dfae */ /* 0x0005e8000b981a04 */
[----:B------:R2:W-:Y:S04]  /*2370*/  @!P4 LDGSTS.E.BYPASS.LTC128B.128 [R177+0x5000], desc[UR4][R30.64] ;  /* 0x050000001eb1cfae */ /* 0x0005e8000b981a04 */
[----:B------:R2:W-:Y:S04]  /*2380*/  @!P3 LDGSTS.E.BYPASS.LTC128B.128 [R177+0x5800], desc[UR4][R28.64] ;  /* 0x058000001cb1bfae */ /* 0x0005e8000b981a04 */
[----:B------:R-:W0:Y:S04]  /*2390*/  LDGDEPBAR ;  /* 0x00000000000079af */ /* 0x000e280000000000 */
[----:B------:R2:W5:Y:S04]  /*23a0*/  LD.E R80, desc[UR4][R2.64+0x184] ;  /* 0x0001840402507980 */ /* 0x000568000c101900 */
[----:B------:R2:W5:Y:S01]  /*23b0*/  LD.E R36, desc[UR4][R2.64+0x188] ;  /* 0x0001880402247980 */ /* 0x000562000c101900 */
[----:B------:R-:W-:-:S04]  /*23c0*/  DEPBAR.LE SB0, 0x0 ;  /* 0x000080000000791a */ /* 0x000fc80000000000 */
[----:B------:R-:W-:Y:S05]  /*23d0*/  WARPSYNC.ALL ;  /* 0x0000000000007948 */ /* 0x000fea0003800000 */
[----:B------:R-:W-:Y:S02]  /*23e0*/  IMAD R14, R39, R4, RZ ;  /* 0x00000004270e7224 */ /* 0x000fe400078e02ff */
[----:B------:R-:W-:Y:S01]  /*23f0*/  IMAD.WIDE.U32 R16, R4, R38, R16 ;  /* 0x0000002604107225 */ /* 0x000fe200078e0010 */
[----:B------:R-:W-:-:S03]  /*2400*/  ISETP.GE.AND P6, PT, R11, R10, PT ;  /* 0x0000000a0b00720c */ /* 0x000fc60003fc6270 */
[----:B------:R-:W-:Y:S01]  /*2410*/  IMAD.SHL.U32 R4, R38, 0x10, RZ ;  /* 0x0000001026047824 */ /* 0x000fe200078e00ff */
[----:B------:R-:W-:Y:S01]  /*2420*/  IADD3 R173, PT, PT, R17, R14, RZ ;  /* 0x0000000e11ad7210 */ /* 0x000fe20007ffe0ff */
[----:B------:R-:W-:Y:S01]  /*2430*/  BAR.SYNC.DEFER_BLOCKING 0x0 ;  /* 0x0000000000007b1d */ /* 0x000fe20000010000 */
[C---:B------:R-:W-:Y:S02]  /*2440*/  LEA R172, P3, R16.reuse, R12, 0x1 ;  /* 0x0000000c10ac7211 */ /* 0x040fe400078608ff */
[----:B------:R-:W-:Y:S02]  /*2450*/  ISETP.GE.AND P1, PT, R7, R10, PT ;  /* 0x0000000a0700720c */ /* 0x000fe40003f26270 */
[----:B------:R-:W-:Y:S02]  /*2460*/  LEA.HI.X R173, R16, R13, R173, 0x1, P3 ;  /* 0x0000000d10ad7211 */ /* 0x000fe400018f0cad */
[----:B------:R-:W-:Y:S02]  /*2470*/  SHF.L.U64.HI R7, R38, 0x4, R39 ;  /* 0x0000000426077819 */ /* 0x000fe40000010227 */
[----:B------:R-:W-:-:S04]  /*2480*/  LEA R12, P4, R4, R172, 0x1 ;  /* 0x000000ac040c7211 */ /* 0x000fc800078808ff */
[----:B------:R-:W-:Y:S02]  /*2490*/  LEA.HI.X R13, R4, R173, R7, 0x1, P4 ;  /* 0x000000ad040d7211 */ /* 0x000fe400020f0c07 */
[----:B------:R-:W-:Y:S02]  /*24a0*/  ISETP.GE.AND P5, PT, R23, R10, PT ;  /* 0x0000000a1700720c */ /* 0x000fe40003fa6270 */
[----:B------:R-:W-:Y:S02]  /*24b0*/  @!P1 LEA R14, P4, R38, R12, 0x5 ;  /* 0x0000000c260e9211 */ /* 0x000fe400078828ff */
[-C--:B------:R-:W-:Y:S01]  /*24c0*/  ISETP.GE.AND P3, PT, R21, R10.reuse, PT ;  /* 0x0000000a1500720c */ /* 0x080fe20003f66270 */
[----:B------:R-:W-:Y:S01]  /*24d0*/  @!PT LDS RZ, [RZ] ;  /* 0x00000000fffff984 */ /* 0x000fe20000000800 */
[----:B------:R-:W-:Y:S01]  /*24e0*/  @!PT LDS RZ, [RZ] ;  /* 0x00000000fffff984 */ /* 0x000fe20000000800 */
[----:B------:R-:W-:Y:S01]  /*24f0*/  @!PT LDS RZ, [RZ] ;  /* 0x00000000fffff984 */ /* 0x000fe20000000800 */
[----:B------:R-:W-:Y:S04]  /*2500*/  @!P2 LDGSTS.E.BYPASS.LTC128B.128 [R177+0x6000], desc[UR4][R172.64] ;  /* 0x06000000acb1afae */ /* 0x000fe8000b981a04 */
[----:B------:R-:W-:Y:S04]  /*2510*/  @P2 STS.128 [R177+0x6000], RZ ;  /* 0x006000ffb1002388 */ /* 0x000fe80000000c00 */
[----:B------:R-:W-:Y:S04]  /*2520*/  @P6 STS.128 [R177+0x6800], RZ ;  /* 0x006800ffb1006388 */ /* 0x000fe80000000c00 */
[----:B------:R-:W-:Y:S01]  /*2530*/  @!PT LDS RZ, [RZ] ;  /* 0x00000000fffff984 */ /* 0x000fe20000000800 */
[----:B------:R-:W-:Y:S01]  /*2540*/  @!PT LDS RZ, [RZ] ;  /* 0x00000000fffff984 */ /* 0x000fe20000000800 */
[----:B------:R-:W-:Y:S01]  /*2550*/  @!PT LDS RZ, [RZ] ;  /* 0x00000000fffff984 */ /* 0x000fe20000000800 */
[----:B------:R1:W-:Y:S01]  /*2560*/  @!P6 LDGSTS.E.BYPASS.LTC128B.128 [R177+0x6800], desc[UR4][R12.64] ;  /* 0x068000000cb1efae */ /* 0x0003e2000b981a04 */
[----:B------:R-:W-:-:S02]  /*2570*/  ISETP.GE.AND P6, PT, R5, R10, PT ;  /* 0x0000000a0500720c */ /* 0x000fc40003fc6270 */
[-C--:B------:R-:W-:Y:S02]  /*2580*/  ISETP.GE.AND P2, PT, R15, R10.reuse, PT ;  /* 0x0000000a0f00720c */ /* 0x080fe40003f46270 */
[-C--:B------:R-:W-:Y:S02]  /*2590*/  @!P1 LEA.HI.X R15, R38, R13.reuse, R39, 0x5, P4 ;  /* 0x0000000d260f9211 */ /* 0x080fe400020f2c27 */
[----:B------:R-:W-:Y:S01]  /*25a0*/  ISETP.GE.AND P4, PT, R19, R10, PT ;  /* 0x0000000a1300720c */ /* 0x000fe20003f86270 */
[----:B------:R-:W-:Y:S01]  /*25b0*/  @P1 STS.128 [R177+0x7000], RZ ;  /* 0x007000ffb1001388 */ /* 0x000fe20000000c00 */
[----:B------:R-:W-:Y:S02]  /*25c0*/  @!P5 MOV R18, R12 ;  /* 0x0000000c0012d202 */ /* 0x000fe40000000f00 */
[-C--:B------:R-:W-:Y:S01]  /*25d0*/  @!P5 MOV R19, R13.reuse ;  /* 0x0000000d0013d202 */ /* 0x080fe20000000f00 */
[----:B------:R-:W-:Y:S01]  /*25e0*/  @!PT LDS RZ, [RZ] ;  /* 0x00000000fffff984 */ /* 0x000fe20000000800 */
[----:B------:R-:W-:Y:S01]  /*25f0*/  @!PT LDS RZ, [RZ] ;  /* 0x00000000fffff984 */ /* 0x000fe20000000800 */
[----:B------:R-:W-:Y:S01]  /*2600*/  @!PT LDS RZ, [RZ] ;  /* 0x00000000fffff984 */ /* 0x000fe20000000800 */
[----:B------:R3:W-:Y:S01]  /*2610*/  @!P1 LDGSTS.E.BYPASS.LTC128B.128 [R177+0x7000], desc[UR4][R14.64] ;  /* 0x070000000eb19fae */ /* 0x0007e2000b981a04 */
[----:B------:R-:W-:-:S02]  /*2620*/  @!P3 MOV R17, R13 ;  /* 0x0000000d0011b202 */ /* 0x000fc40000000f00 */
[CC--:B------:R-:W-:Y:S01]  /*2630*/  @!P6 LEA R20, P1, R38.reuse, R12.reuse, 0x6 ;  /* 0x0000000c2614e211 */ /* 0x0c0fe200078230ff */
[----:B------:R-:W-:Y:S01]  /*2640*/  @!P5 IMAD R7, R39, 0x60, RZ ;  /* 0x000000602707d824 */ /* 0x000fe200078e02ff */
[-C--:B------:R-:W-:Y:S01]  /*2650*/  @!P2 MOV R10, R12.reuse ;  /* 0x0000000c000aa202 */ /* 0x080fe20000000f00 */
[----:B------:R-:W-:Y:S02]  /*2660*/  @!P3 IMAD.MOV.U32 R16, RZ, RZ, R12 ;  /* 0x000000ffff10b224 */ /* 0x000fe400078e000c */
[C---:B------:R-:W-:Y:S01]  /*2670*/  @!P5 IMAD.WIDE.U32 R18, R38.reuse, 0x60, R18 ;  /* 0x000000602612d825 */ /* 0x040fe200078e0012 */
[C---:B------:R-:W-:Y:S02]  /*2680*/  @!P6 LEA.HI.X R21, R38.reuse, R13, R39, 0x6, P1 ;  /* 0x0000000d2615e211 */ /* 0x040fe400008f3427 */
[----:B------:R-:W-:Y:S01]  /*2690*/  @!P4 LEA R22, P1, R38, R12, 0x7 ;  /* 0x0000000c2616c211 */ /* 0x000fe200078238ff */
[----:B------:R-:W-:Y:S01]  /*26a0*/  @!P2 IMAD.MOV.U32 R11, RZ, RZ, R13 ;  /* 0x000000ffff0ba224 */ /* 0x000fe200078e000d */
[----:B------:R-:W-:Y:S01]  /*26b0*/  @!P5 IADD3 R19, PT, PT, R19, R7, RZ ;  /* 0x000000071313d210 */ /* 0x000fe20007ffe0ff */
[----:B------:R-:W-:-:S02]  /*26c0*/  @!P3 IMAD R5, R39, 0xa0, RZ ;  /* 0x000000a02705b824 */ /* 0x000fc400078e02ff */
[C---:B------:R-:W-:Y:S01]  /*26d0*/  @!P3 IMAD.WIDE.U32 R16, R38.reuse, 0xa0, R16 ;  /* 0x000000a02610b825 */ /* 0x040fe200078e0010 */
[C---:B------:R-:W-:Y:S01]  /*26e0*/  @!P4 LEA.HI.X R23, R38.reuse, R13, R39, 0x7, P1 ;  /* 0x0000000d2617c211 */ /* 0x040fe200008f3c27 */
[----:B------:R-:W-:Y:S02]  /*26f0*/  @P6 STS.128 [R177+0x7800], RZ ;  /* 0x007800ffb1006388 */ /* 0x000fe40000000c00 */
[----:B------:R-:W-:Y:S01]  /*2700*/  @!P2 IMAD.WIDE.U32 R10, R38, 0xc0, R10 ;  /* 0x000000c0260aa825 */ /* 0x000fe200078e000a */
[----:B------:R-:W-:Y:S01]  /*2710*/  @!P3 IADD3 R17, PT, PT, R17, R5, RZ ;  /* 0x000000051111b210 */ /* 0x000fe20007ffe0ff */
[----:B------:R-:W-:Y:S01]  /*2720*/  @!PT LDS RZ, [RZ] ;  /* 0x00000000fffff984 */ /* 0x000fe20000000800 */
[----:B------:R-:W-:Y:S01]  /*2730*/  @!PT LDS RZ, [RZ] ;  /* 0x00000000fffff984 */ /* 0x000fe20000000800 */
[----:B------:R-:W-:Y:S01]  /*2740*/  @!PT LDS RZ, [RZ] ;  /* 0x00000000fffff984 */ /* 0x000fe20000000800 */
[----:B------:R-:W-:Y:S02]  /*2750*/  @!P6 LDGSTS.E.BYPASS.LTC128B.128 [R177+0x7800], desc[UR4][R20.64] ;  /* 0x0780000014b1efae */ /* 0x000fe4000b981a04 */
[----:B------:R-:W-:Y:S02]  /*2760*/  @!P2 IMAD R4, R39, 0xc0, RZ ;  /* 0x000000c02704a824 */ /* 0x000fe400078e02ff */
[----:B------:R-:W-:Y:S01]  /*2770*/  @P5 STS.128 [R177+0x8000], RZ ;  /* 0x008000ffb1005388 */ /* 0x000fe20000000c00 */
[----:B--2---:R-:W-:Y:S01]  /*2780*/  @!P2 MOV R28, R10 ;  /* 0x0000000a001ca202 */ /* 0x004fe20000000f00 */
[----:B------:R-:W-:-:S02]  /*2790*/  @!P2 IMAD.IADD R29, R11, 0x1, R4 ;  /* 0x000000010b1da824 */ /* 0x000fc400078e0204 */
        /* <DEDUP_REMOVED lines=20> */
[----:B------:R-:W-:-:S02]  /*28e0*/  SHF.L.U32 R5, R8, 0x6, RZ ;  /* 0x0000000608057819 */ /* 0x000fc400000006ff */
[--C-:B------:R-:W-:Y:S01]  /*28f0*/  SHF.R.U32.HI R37, RZ, 0x1, R8.reuse ;  /* 0x00000001ff257819 */ /* 0x100fe20000011608 */
[----:B-1----:R-:W-:Y:S01]  /*2900*/  IMAD.SHL.U32 R12, R8, 0x20, RZ ;  /* 0x00000020080c7824 */ /* 0x002fe200078e00ff */
[C---:B------:R-:W-:Y:S01]  /*2910*/  LOP3.LUT R7, R5.reuse, 0x1c0, RZ, 0xc0, !PT ;  /* 0x000001c005077812 */ /* 0x040fe200078ec0ff */
[----:B------:R-:W0:Y:S01]  /*2920*/  LDGDEPBAR ;  /* 0x00000000000079af */ /* 0x000e220000000000 */
[----:B------:R-:W-:Y:S02]  /*2930*/  LOP3.LUT R11, R5, 0x200, RZ, 0xc0, !PT ;  /* 0x00000200050b7812 */ /* 0x000fe400078ec0ff */
[C---:B------:R-:W-:Y:S02]  /*2940*/  LOP3.LUT R13, R7.reuse, 0x8, R37, 0xf8, !PT ;  /* 0x00000008070d7812 */ /* 0x040fe400078ef825 */
[----:B------:R-:W-:Y:S02]  /*2950*/  LOP3.LUT R7, R7, 0x8, R8, 0x78, !PT ;  /* 0x0000000807077812 */ /* 0x000fe400078e7808 */
[----:B------:R-:W-:-:S02]  /*2960*/  LOP3.LUT R4, R13, 0x38, R0, 0x78, !PT ;  /* 0x000000380d047812 */ /* 0x000fc400078e7800 */
[----:B------:R-:W-:Y:S02]  /*2970*/  LOP3.LUT R164, R7, 0x38, R0, 0x78, !PT ;  /* 0x0000003807a47812 */ /* 0x000fe400078e7800 */
[----:B------:R-:W-:Y:S02]  /*2980*/  LOP3.LUT R7, R11, 0x7c00, R12, 0xf8, !PT ;  /* 0x00007c000b077812 */ /* 0x000fe400078ef80c */
[----:B------:R-:W-:Y:S02]  /*2990*/  LOP3.LUT R5, R5, 0x400, RZ, 0xc0, !PT ;  /* 0x0000040005057812 */ /* 0x000fe400078ec0ff */
[----:B------:R-:W-:Y:S02]  /*29a0*/  IADD3 R0, PT, PT, R4, R7, RZ ;  /* 0x0000000704007210 */ /* 0x000fe40007ffe0ff */
[----:B------:R-:W-:-:S03]  /*29b0*/  LEA R164, R164, R5, 0x1 ;  /* 0x00000005a4a47211 */ /* 0x000fc600078e08ff */
[----:B------:R-:W-:Y:S01]  /*29c0*/  IMAD R165, R0, 0x2, R9 ;  /* 0x0000000200a57824 */ /* 0x000fe200078e0209 */
[----:B------:R-:W-:-:S04]  /*29d0*/  IADD3 R164, PT, PT, R9, R164, RZ ;  /* 0x000000a409a47210 */ /* 0x000fc80007ffe0ff */
[----:B------:R-:W-:Y:S04]  /*29e0*/  LDSM.16.M88.4 R64, [R165] ;  /* 0x00000000a540783b */ /* 0x000fe80000000200 */
[----:B---3--:R-:W1:Y:S01]  /*29f0*/  LDSM.16.M88.4 R12, [R164+0x2000] ;  /* 0x00200000a40c783b */ /* 0x008e620000000200 */
[----:B------:R-:W-:Y:S02]  /*2a00*/  R2P PR, R8, 0x6 ;  /* 0x0000000608007804 */ /* 0x000fe40000000000 */
[----:B------:R-:W-:Y:S01]  /*2a10*/  MOV R5, 0x20 ;  /* 0x0000002000057802 */ /* 0x000fe20000000f00 */
[----:B--2---:R-:W2:Y:S03]  /*2a20*/  LDSM.16.M88.4 R28, [R164+0x2800] ;  /* 0x00280000a41c783b */ /* 0x004ea60000000200 */
[----:B------:R-:W-:Y:S01]  /*2a30*/  SEL R5, R5, 0xffffffe0, !P1 ;  /* 0xffffffe005057807 */ /* 0x000fe20004800000 */
[----:B------:R-:W-:Y:S03]  /*2a40*/  LDSM.16.M88.4 R68, [R164+0x3000] ;  /* 0x00300000a444783b */ /* 0x000fe60000000200 */
[----:B------:R-:W-:Y:S01]  /*2a50*/  IADD3 R159, PT, PT, R164, R5, RZ ;  /* 0x00000005a49f7210 */ /* 0x000fe20007ffe0ff */
[----:B------:R-:W-:-:S04]  /*2a60*/  IMAD.IADD R163, R165, 0x1, R5 ;  /* 0x00000001a5a37824 */ /* 0x000fc800078e0205 */
[----:B------:R-:W-:Y:S04]  /*2a70*/  LDSM.16.M88.4 R16, [R159+0x2000] ;  /* 0x002000009f10783b */ /* 0x000fe80000000200 */
[----:B------:R-:W3:Y:S01]  /*2a80*/  LDSM.16.M88.4 R60, [R163] ;  /* 0x00000000a33c783b */ /* 0x000ee20000000200 */
[----:B------:R-:W-:-:S03]  /*2a90*/  MOV R7, 0x40 ;  /* 0x0000004000077802 */ /* 0x000fc60000000f00 */
[----:B------:R-:W3:Y:S01]  /*2aa0*/  LDSM.16.M88.4 R40, [R159+0x2800] ;  /* 0x002800009f28783b */ /* 0x000ee20000000200 */
[----:B------:R-:W-:-:S04]  /*2ab0*/  SEL R7, R7, 0xffffffc0, !P2 ;  /* 0xffffffc007077807 */ /* 0x000fc80005000000 */
[----:B------:R-:W-:Y:S01]  /*2ac0*/  IADD3 R158, PT, PT, R164, R7, RZ ;  /* 0x00000007a49e7210 */ /* 0x000fe20007ffe0ff */
[----:B------:R-:W-:-:S04]  /*2ad0*/  IMAD.IADD R162, R165, 0x1, R7 ;  /* 0x00000001a5a27824 */ /* 0x000fc800078e0207 */
[----:B------:R-:W-:Y:S04]  /*2ae0*/  LDSM.16.M88.4 R52, [R158+0x2000] ;  /* 0x002000009e34783b */ /* 0x000fe80000000200 */
[----:B------:R-:W3:Y:S01]  /*2af0*/  LDSM.16.M88.4 R48, [R162] ;  /* 0x00000000a230783b */ /* 0x000ee20000000200 */
[C---:B-1----:R-:W-:Y:S03]  /*2b00*/  HMMA.16816.F32 R44, R64.reuse, R12, RZ ;  /* 0x0000000c402c723c */ /* 0x042fe600000018ff */
[----:B------:R-:W-:Y:S04]  /*2b10*/  LDSM.16.M88.4 R76, [R158+0x2800] ;  /* 0x002800009e4c783b */ /* 0x000fe80000000200 */
[----:B------:R-:W-:Y:S01]  /*2b20*/  LDSM.16.M88.4 R72, [R158+0x3000] ;  /* 0x003000009e48783b */ /* 0x000fe20000000200 */
[----:B------:R-:W-:Y:S01]  /*2b30*/  HMMA.16816.F32 R12, R64, R14, RZ ;  /* 0x0000000e400c723c */ /* 0x000fe200000018ff */
[C---:B------:R-:W-:Y:S01]  /*2b40*/  IADD3 R161, PT, PT, R5.reuse, R162, RZ ;  /* 0x000000a205a17210 */ /* 0x040fe20007ffe0ff */
[----:B------:R-:W-:-:S04]  /*2b50*/  IMAD.IADD R157, R5, 0x1, R158 ;  /* 0x00000001059d7824 */ /* 0x000fc800078e029e */
[----:B------:R-:W-:Y:S02]  /*2b60*/  LDSM.16.M88.4 R20, [R161] ;  /* 0x00000000a114783b */ /* 0x000fe40000000200 */
[----:B--2---:R-:W-:Y:S02]  /*2b70*/  HMMA.16816.F32 R32, R64, R28, RZ ;  /* 0x0000001c4020723c */ /* 0x004fe400000018ff */
[----:B------:R-:W1:Y:S06]  /*2b80*/  LDSM.16.M88.4 R56, [R157+0x2000] ;  /* 0x002000009d38783b */ /* 0x000e6c0000000200 */
[C---:B---3--:R-:W-:Y:S08]  /*2b90*/  HMMA.16816.F32 R44, R60.reuse, R16, R44 ;  /* 0x000000103c2c723c */ /* 0x048ff0000000182c */
[C---:B------:R-:W-:Y:S01]  /*2ba0*/  HMMA.16816.F32 R12, R60.reuse, R18, R12 ;  /* 0x000000123c0c723c */ /* 0x040fe2000000180c */
[----:B------:R-:W-:Y:S07]  /*2bb0*/  LDSM.16.M88.4 R16, [R159+0x3000] ;  /* 0x003000009f10783b */ /* 0x000fee0000000200 */
[----:B------:R-:W-:Y:S08]  /*2bc0*/  HMMA.16816.F32 R32, R60, R40, R32 ;  /* 0x000000283c20723c */ /* 0x000ff00000001820 */
[C---:B------:R-:W-:Y:S08]  /*2bd0*/  HMMA.16816.F32 R44, R48.reuse, R52, R44 ;  /* 0x00000034302c723c */ /* 0x040ff0000000182c */
[----:B------:R-:W-:Y:S01]  /*2be0*/  HMMA.16816.F32 R12, R48, R54, R12 ;  /* 0x00000036300c723c */ /* 0x000fe2000000180c */
[----:B------:R-:W2:Y:S07]  /*2bf0*/  LDSM.16.M88.4 R52, [R157+0x2800] ;  /* 0x002800009d34783b */ /* 0x000eae0000000200 */
[----:B------:R-:W-:Y:S08]  /*2c00*/  HMMA.16816.F32 R28, R64, R30, RZ ;  /* 0x0000001e401c723c */ /* 0x000ff000000018ff */
[----:B-1----:R-:W-:Y:S08]  /*2c10*/  HMMA.16816.F32 R44, R20, R56, R44 ;  /* 0x00000038142c723c */ /* 0x002ff0000000182c */
[----:B------:R-:W-:Y:S08]  /*2c20*/  HMMA.16816.F32 R32, R48, R76, R32 ;  /* 0x0000004c3020723c */ /* 0x000ff00000001820 */
[----:B------:R-:W-:Y:S08]  /*2c30*/  HMMA.16816.F32 R28, R60, R42, R28 ;  /* 0x0000002a3c1c723c */ /* 0x000ff0000000181c */
[----:B------:R-:W-:Y:S01]  /*2c40*/  HMMA.16816.F32 R12, R20, R58, R12 ;  /* 0x0000003a140c723c */ /* 0x000fe2000000180c */
[----:B------:R-:W1:Y:S07]  /*2c50*/  LDSM.16.M88.4 R56, [R164+0x3800] ;  /* 0x00380000a438783b */ /* 0x000e6e0000000200 */
[----:B------:R-:W-:Y:S08]  /*2c60*/  HMMA.16816.F32 R40, R64, R68, RZ ;  /* 0x000000444028723c */ /* 0x000ff000000018ff */
[----:B--2---:R-:W-:Y:S08]  /*2c70*/  HMMA.16816.F32 R32, R20, R52, R32 ;  /* 0x000000341420723c */ /* 0x004ff00000001820 */
[----:B------:R-:W-:Y:S08]  /*2c80*/  HMMA.16816.F32 R68, R64, R70, RZ ;  /* 0x000000464044723c */ /* 0x000ff000000018ff */
[----:B------:R-:W-:Y:S01]  /*2c90*/  HMMA.16816.F32 R28, R48, R78, R28 ;  /* 0x0000004e301c723c */ /* 0x000fe2000000181c */
[----:B------:R-:W-:Y:S07]  /*2ca0*/  LDSM.16.M88.4 R76, [R158+0x3800] ;  /* 0x003800009e4c783b */ /* 0x000fee0000000200 */
[C---:B------:R-:W-:Y:S08]  /*2cb0*/  HMMA.16816.F32 R40, R60.reuse, R16, R40 ;  /* 0x000000103c28723c */ /* 0x040ff00000001828 */
[----:B------:R-:W-:Y:S01]  /*2cc0*/  HMMA.16816.F32 R68, R60, R18, R68 ;  /* 0x000000123c44723c */ /* 0x000fe20000001844 */
[----:B------:R-:W-:Y:S07]  /*2cd0*/  LDSM.16.M88.4 R16, [R157+0x3000] ;  /* 0x003000009d10783b */ /* 0x000fee0000000200 */
[----:B------:R-:W-:Y:S01]  /*2ce0*/  HMMA.16816.F32 R28, R20, R54, R28 ;  /* 0x00000036141c723c */ /* 0x000fe2000000181c */
[----:B------:R-:W-:Y:S07]  /*2cf0*/  LDSM.16.M88.4 R52, [R164+0x4000] ;  /* 0x00400000a434783b */ /* 0x000fee0000000200 */
[C---:B------:R-:W-:Y:S08]  /*2d00*/  HMMA.16816.F32 R40, R48.reuse, R72, R40 ;  /* 0x000000483028723c */ /* 0x040ff00000001828 */
        /* <DEDUP_REMOVED lines=9> */
[----:B--2---:R-:W2:Y:S05]  /*2da0*/  LDSM.16.M88.4 R44, [R159+0x3800] ;  /* 0x003800009f2c783b */ /* 0x004eaa0000000200 */
[----:B------:R1:W4:Y:S01]  /*2db0*/  MUFU.TANH R85, R12 ;  /* 0x0000000c00557308 */ /* 0x0003220000002400 */
[-C--:B------:R-:W-:Y:S01]  /*2dc0*/  FMUL.FTZ R86, R13, R10.reuse ;  /* 0x0000000a0d567220 */ /* 0x080fe20000410000 */
[-C--:B------:R-:W-:Y:S01]  /*2dd0*/  FMUL.FTZ R87, R14, R10.reuse ;  /* 0x0000000a0e577220 */ /* 0x080fe20000410000 */
[-C--:B------:R-:W-:Y:S01]  /*2de0*/  FMUL.FTZ R88, R15, R10.reuse ;  /* 0x0000000a0f587220 */ /* 0x080fe20000410000 */
[-C--:B------:R-:W-:Y:S01]  /*2df0*/  FMUL.FTZ R90, R33, R10.reuse ;  /* 0x0000000a215a7220 */ /* 0x080fe20000410000 */
[-C--:B------:R-:W-:Y:S01]  /*2e00*/  FMUL.FTZ R91, R34, R10.reuse ;  /* 0x0000000a225b7220 */ /* 0x080fe20000410000 */
[----:B------:R-:W-:-:S02]  /*2e10*/  FMUL.FTZ R92, R35, R10 ;  /* 0x0000000a235c7220 */ /* 0x000fc40000410000 */
[----:B------:R3:W2:Y:S01]  /*2e20*/  MUFU.TANH R89, R32 ;  /* 0x0000002000597308 */ /* 0x0006a20000002400 */
[C---:B-1----:R-:W-:Y:S08]  /*2e30*/  HMMA.16816.F32 R12, R64.reuse, R56, RZ ;  /* 0x00000038400c723c */ /* 0x042ff000000018ff */
[----:B---3--:R-:W-:Y:S01]  /*2e40*/  HMMA.16816.F32 R32, R64, R58, RZ ;  /* 0x0000003a4020723c */ /* 0x008fe200000018ff */
[----:B------:R-:W1:Y:S11]  /*2e50*/  LDSM.16.M88.4 R56, [R159+0x4000] ;  /* 0x004000009f38783b */ /* 0x000e760000000200 */
[C---:B--2---:R-:W-:Y:S08]  /*2e60*/  HMMA.16816.F32 R12, R60.reuse, R44, R12 ;  /* 0x0000002c3c0c723c */ /* 0x044ff0000000180c */
[----:B------:R-:W-:Y:S01]  /*2e70*/  HMMA.16816.F32 R32, R60, R46, R32 ;  /* 0x0000002e3c20723c */ /* 0x000fe20000001820 */
[----:B------:R-:W2:Y:S01]  /*2e80*/  LDSM.16.M88.4 R44, [R157+0x3800] ;  /* 0x003800009d2c783b */ /* 0x000ea20000000200 */
[-C--:B------:R-:W-:Y:S01]  /*2e90*/  FMUL.FTZ R28, R28, R10.reuse ;  /* 0x0000000a1c1c7220 */ /* 0x080fe20000410000 */
[-C--:B------:R-:W-:Y:S01]  /*2ea0*/  FMUL.FTZ R94, R29, R10.reuse ;  /* 0x0000000a1d5e7220 */ /* 0x080fe20000410000 */
[-C--:B------:R-:W-:Y:S01]  /*2eb0*/  FMUL.FTZ R95, R30, R10.reuse ;  /* 0x0000000a1e5f7220 */ /* 0x080fe20000410000 */
[-C--:B------:R-:W-:Y:S01]  /*2ec0*/  FMUL.FTZ R96, R31, R10.reuse ;  /* 0x0000000a1f607220 */ /* 0x080fe20000410000 */
[----:B------:R3:W1:Y:S02]  /*2ed0*/  MUFU.TANH R93, R28 ;  /* 0x0000001c005d7308 */ /* 0x0006640000002400 */
[----:B------:R-:W-:Y:S08]  /*2ee0*/  HMMA.16816.F32 R40, R20, R16, R40 ;  /* 0x000000101428723c */ /* 0x000ff00000001828 */
[----:B------:R-:W-:Y:S08]  /*2ef0*/  HMMA.16816.F32 R12, R48, R76, R12 ;  /* 0x0000004c300c723c */ /* 0x000ff0000000180c */
[C---:B---3--:R-:W-:Y:S08]  /*2f00*/  HMMA.16816.F32 R28, R64.reuse, R52, RZ ;  /* 0x00000034401c723c */ /* 0x048ff000000018ff */
[----:B------:R-:W-:Y:S08]  /*2f10*/  HMMA.16816.F32 R52, R64, R54, RZ ;  /* 0x000000364034723c */ /* 0x000ff000000018ff */
[----:B------:R-:W-:Y:S01]  /*2f20*/  HMMA.16816.F32 R68, R20, R18, R68 ;  /* 0x000000121444723c */ /* 0x000fe20000001844 */
[----:B------:R-:W3:Y:S01]  /*2f30*/  LDSM.16.M88.4 R16, [R164+0x4800] ;  /* 0x00480000a410783b */ /* 0x000ee20000000200 */
[-C--:B------:R-:W-:Y:S01]  /*2f40*/  FMUL.FTZ R40, R40, R10.reuse ;  /* 0x0000000a28287220 */ /* 0x080fe20000410000 */
[-C--:B------:R-:W-:Y:S01]  /*2f50*/  FMUL.FTZ R41, R41, R10.reuse ;  /* 0x0000000a29297220 */ /* 0x080fe20000410000 */
[-C--:B------:R-:W-:Y:S01]  /*2f60*/  FMUL.FTZ R99, R42, R10.reuse ;  /* 0x0000000a2a637220 */ /* 0x080fe20000410000 */
[-C--:B------:R-:W-:Y:S01]  /*2f70*/  FMUL.FTZ R101, R43, R10.reuse ;  /* 0x0000000a2b657220 */ /* 0x080fe20000410000 */
[----:B------:R-:W2:Y:S02]  /*2f80*/  MUFU.TANH R97, R40 ;  /* 0x0000002800617308 */ /* 0x000ea40000002400 */
[C---:B-1----:R-:W-:Y:S06]  /*2f90*/  HMMA.16816.F32 R28, R60.reuse, R56, R28 ;  /* 0x000000383c1c723c */ /* 0x042fec000000181c */
[----:B------:R1:W1:Y:S02]  /*2fa0*/  MUFU.TANH R98, R41 ;  /* 0x0000002900627308 */ /* 0x0002640000002400 */
[----:B------:R-:W-:Y:S01]  /*2fb0*/  HMMA.16816.F32 R52, R60, R58, R52 ;  /* 0x0000003a3c34723c */ /* 0x000fe20000001834 */
[----:B------:R-:W4:Y:S07]  /*2fc0*/  LDSM.16.M88.4 R56, [R157+0x4000] ;  /* 0x004000009d38783b */ /* 0x000f2e0000000200 */
[----:B--2---:R-:W-:Y:S01]  /*2fd0*/  HMMA.16816.F32 R12, R20, R44, R12 ;  /* 0x0000002c140c723c */ /* 0x004fe2000000180c */
[----:B-1----:R-:W1:Y:S07]  /*2fe0*/  LDSM.16.M88.4 R40, [R159+0x4800] ;  /* 0x004800009f28783b */ /* 0x002e6e0000000200 */
[C---:B------:R-:W-:Y:S01]  /*2ff0*/  HMMA.16816.F32 R32, R48.reuse, R78, R32 ;  /* 0x0000004e3020723c */ /* 0x040fe20000001820 */
[-C--:B------:R-:W-:Y:S01]  /*3000*/  FMUL.FTZ R68, R68, R10.reuse ;  /* 0x0000000a44447220 */ /* 0x080fe20000410000 */
[-C--:B------:R-:W-:Y:S01]  /*3010*/  FMUL.FTZ R103, R69, R10.reuse ;  /* 0x0000000a45677220 */ /* 0x080fe20000410000 */
[-C--:B------:R-:W-:Y:S01]  /*3020*/  FMUL.FTZ R104, R70, R10.reuse ;  /* 0x0000000a46687220 */ /* 0x080fe20000410000 */
[-C--:B------:R-:W-:Y:S01]  /*3030*/  FMUL.FTZ R105, R71, R10.reuse ;  /* 0x0000000a47697220 */ /* 0x080fe20000410000 */
[----:B------:R3:W2:Y:S01]  /*3040*/  MUFU.TANH R102, R68 ;  /* 0x0000004400667308 */ /* 0x0006a20000002400 */
[----:B------:R-:W2:Y:S02]  /*3050*/  LDSM.16.M88.4 R76, [R158+0x4800] ;  /* 0x004800009e4c783b */ /* 0x000ea40000000200 */
[----:B------:R-:W-:Y:S03]  /*3060*/  HMMA.16816.F32 R28, R48, R72, R28 ;  /* 0x00000048301c723c */ /* 0x000fe6000000181c */
[-C--:B------:R-:W-:Y:S01]  /*3070*/  FMUL.FTZ R12, R12, R10.reuse ;  /* 0x0000000a0c0c7220 */ /* 0x080fe20000410000 */
[-C--:B------:R-:W-:Y:S01]  /*3080*/  FMUL.FTZ R107, R13, R10.reuse ;  /* 0x0000000a0d6b7220 */ /* 0x080fe20000410000 */
[-C--:B------:R-:W-:Y:S01]  /*3090*/  FMUL.FTZ R108, R14, R10.reuse ;  /* 0x0000000a0e6c7220 */ /* 0x080fe20000410000 */
[-C--:B------:R-:W-:Y:S01]  /*30a0*/  FMUL.FTZ R109, R15, R10.reuse ;  /* 0x0000000a0f6d7220 */ /* 0x080fe20000410000 */
[----:B------:R4:W1:Y:S05]  /*30b0*/  MUFU.TANH R106, R12 ;  /* 0x0000000c006a7308 */ /* 0x00086a0000002400 */
[----:B------:R-:W-:Y:S01]  /*30c0*/  HMMA.16816.F32 R32, R20, R46, R32 ;  /* 0x0000002e1420723c */ /* 0x000fe20000001820 */
[----:B------:R-:W2:Y:S07]  /*30d0*/  LDSM.16.M88.4 R44, [R164+0x5000] ;  /* 0x00500000a42c783b */ /* 0x000eae0000000200 */
[C---:B---3--:R-:W-:Y:S08]  /*30e0*/  HMMA.16816.F32 R68, R64.reuse, R16, RZ ;  /* 0x000000104044723c */ /* 0x048ff000000018ff */
[----:B----4-:R-:W-:Y:S01]  /*30f0*/  HMMA.16816.F32 R12, R64, R18, RZ ;  /* 0x00000012400c723c */ /* 0x010fe200000018ff */
[----:B------:R-:W3:Y:S07]  /*3100*/  LDSM.16.M88.4 R16, [R159+0x5000] ;  /* 0x005000009f10783b */ /* 0x000eee0000000200 */
[----:B------:R-:W-:Y:S08]  /*3110*/  HMMA.16816.F32 R28, R20, R56, R28 ;  /* 0x00000038141c723c */ /* 0x000ff0000000181c */
[----:B------:R-:W-:Y:S01]  /*3120*/  HMMA.16816.F32 R52, R48, R74, R52 ;  /* 0x0000004a3034723c */ /* 0x000fe20000001834 */
[----:B------:R-:W-:Y:S07]  /*3130*/  LDSM.16.M88.4 R72, [R164+0x5800] ;  /* 0x00580000a448783b */ /* 0x000fee0000000200 */
[C---:B-1----:R-:W-:Y:S08]  /*3140*/  HMMA.16816.F32 R68, R60.reuse, R40, R68 ;  /* 0x000000283c44723c */ /* 0x042ff00000001844 */
[----:B------:R-:W-:Y:S01]  /*3150*/  HMMA.16816.F32 R12, R60, R42, R12 ;  /* 0x0000002a3c0c723c */ /* 0x000fe2000000180c */
[----:B------:R-:W1:Y:S01]  /*3160*/  LDSM.16.M88.4 R40, [R157+0x4800] ;  /* 0x004800009d28783b */ /* 0x000e620000000200 */
[-C--:B------:R-:W-:Y:S01]  /*3170*/  FMUL.FTZ R32, R32, R10.reuse ;  /* 0x0000000a20207220 */ /* 0x080fe20000410000 */
[-C--:B------:R-:W-:Y:S01]  /*3180*/  FMUL.FTZ R28, R28, R10.reuse ;  /* 0x0000000a1c1c7220 */ /* 0x080fe20000410000 */
[-C--:B------:R-:W-:Y:S01]  /*3190*/  FMUL.FTZ R111, R33, R10.reuse ;  /* 0x0000000a216f7220 */ /* 0x080fe20000410000 */
[-C--:B------:R-:W-:Y:S01]  /*31a0*/  FMUL.FTZ R112, R34, R10.reuse ;  /* 0x0000000a22707220 */ /* 0x080fe20000410000 */
[----:B------:R4:W1:Y:S02]  /*31b0*/  MUFU.TANH R110, R32 ;  /* 0x00000020006e7308 */ /* 0x0008640000002400 */
[----:B------:R-:W-:Y:S01]  /*31c0*/  HMMA.16816.F32 R52, R20, R58, R52 ;  /* 0x0000003a1434723c */ /* 0x000fe20000001834 */
[-C--:B------:R-:W-:Y:S01]  /*31d0*/  FMUL.FTZ R113, R35, R10.reuse ;  /* 0x0000000a23717220 */ /* 0x080fe20000410000 */
[-C--:B------:R-:W-:Y:S01]  /*31e0*/  FMUL.FTZ R115, R29, R10.reuse ;  /* 0x0000000a1d737220 */ /* 0x080fe20000410000 */
[----:B------:R-:W-:Y:S03]  /*31f0*/  LDSM.16.M88.4 R56, [R159+0x5800] ;  /* 0x005800009f38783b */ /* 0x000fe60000000200 */
[----:B------:R3:W1:Y:S02]  /*3200*/  MUFU.TANH R114, R28 ;  /* 0x0000001c00727308 */ /* 0x0006640000002400 */
[----:B--2---:R-:W-:Y:S01]  /*3210*/  HMMA.16816.F32 R68, R48, R76, R68 ;  /* 0x0000004c3044723c */ /* 0x004fe20000001844 */
[-C--:B------:R-:W-:Y:S01]  /*3220*/  FMUL.FTZ R76, R30, R10.reuse ;  /* 0x0000000a1e4c7220 */ /* 0x080fe20000410000 */
[----:B------:R-:W-:-:S06]  /*3230*/  FMUL.FTZ R77, R31, R10 ;  /* 0x0000000a1f4d7220 */ /* 0x000fcc0000410000 */
[C---:B----4-:R-:W-:Y:S08]  /*3240*/  HMMA.16816.F32 R32, R64.reuse, R44, RZ ;  /* 0x0000002c4020723c */ /* 0x050ff000000018ff */
[----:B---3--:R-:W-:Y:S01]  /*3250*/  HMMA.16816.F32 R28, R64, R46, RZ ;  /* 0x0000002e401c723c */ /* 0x008fe200000018ff */
[----:B------:R-:W2:Y:S07]  /*3260*/  LDSM.16.M88.4 R44, [R158+0x5000] ;  /* 0x005000009e2c783b */ /* 0x000eae0000000200 */
[----:B------:R-:W-:Y:S01]  /*3270*/  HMMA.16816.F32 R12, R48, R78, R12 ;  /* 0x0000004e300c723c */ /* 0x000fe2000000180c */
[-C--:B------:R-:W-:Y:S01]  /*3280*/  FMUL.FTZ R52, R52, R10.reuse ;  /* 0x0000000a34347220 */ /* 0x080fe20000410000 */
[-C--:B------:R-:W-:Y:S01]  /*3290*/  FMUL.FTZ R118, R53, R10.reuse ;  /* 0x0000000a35767220 */ /* 0x080fe20000410000 */
[-C--:B------:R-:W-:Y:S01]  /*32a0*/  FMUL.FTZ R78, R54, R10.reuse ;  /* 0x0000000a364e7220 */ /* 0x080fe20000410000 */
[-C--:B------:R-:W-:Y:S01]  /*32b0*/  FMUL.FTZ R79, R55, R10.reuse ;  /* 0x0000000a374f7220 */ /* 0x080fe20000410000 */
[----:B------:R3:W4:Y:S03]  /*32c0*/  MUFU.TANH R116, R52 ;  /* 0x0000003400747308 */ /* 0x0007260000002400 */
[----:B------:R-:W-:Y:S08]  /*32d0*/  HMMA.16816.F32 R32, R60, R16, R32 ;  /* 0x000000103c20723c */ /* 0x000ff00000001820 */
[----:B-1----:R-:W-:Y:S08]  /*32e0*/  HMMA.16816.F32 R68, R20, R40, R68 ;  /* 0x000000281444723c */ /* 0x002ff00000001844 */
[----:B------:R-:W-:Y:S01]  /*32f0*/  HMMA.16816.F32 R28, R60, R18, R28 ;  /* 0x000000123c1c723c */ /* 0x000fe2000000181c */
[----:B------:R-:W-:Y:S07]  /*3300*/  LDSM.16.M88.4 R16, [R157+0x5000] ;  /* 0x005000009d10783b */ /* 0x000fee0000000200 */
[----:B---3--:R-:W-:Y:S08]  /*3310*/  HMMA.16816.F32 R52, R64, R72, RZ ;  /* 0x000000484034723c */ /* 0x008ff000000018ff */
[----:B------:R-:W-:Y:S01]  /*3320*/  HMMA.16816.F32 R12, R20, R42, R12 ;  /* 0x0000002a140c723c */ /* 0x000fe2000000180c */
[----:B------:R-:W1:Y:S07]  /*3330*/  LDSM.16.M88.4 R40, [R158+0x5800] ;  /* 0x005800009e28783b */ /* 0x000e6e0000000200 */
[----:B------:R-:W-:Y:S08]  /*3340*/  HMMA.16816.F32 R64, R64, R74, RZ ;  /* 0x0000004a4040723c */ /* 0x000ff000000018ff */
[C---:B--2---:R-:W-:Y:S08]  /*3350*/  HMMA.16816.F32 R32, R48.reuse, R44, R32 ;  /* 0x0000002c3020723c */ /* 0x044ff00000001820 */
[----:B------:R-:W-:Y:S01]  /*3360*/  HMMA.16816.F32 R28, R48, R46, R28 ;  /* 0x0000002e301c723c */ /* 0x000fe2000000181c */
[----:B------:R-:W2:Y:S07]  /*3370*/  LDSM.16.M88.4 R44, [R157+0x5800] ;  /* 0x005800009d2c783b */ /* 0x000eae0000000200 */
[C---:B------:R-:W-:Y:S01]  /*3380*/  HMMA.16816.F32 R52, R60.reuse, R56, R52 ;  /* 0x000000383c34723c */ /* 0x040fe20000001834 */
        /* <DEDUP_REMOVED lines=8> */
[----:B------:R-:W-:-:S02]  /*3410*/  ISETP.GT.U32.AND P1, PT, R26, R169, PT ;  /* 0x000000a91a00720c */ /* 0x000fc40003f24070 */
[----:B------:R-:W-:Y:S01]  /*3420*/  LOP3.LUT R37, R37, 0x1f0, RZ, 0xc0, !PT ;  /* 0x000001f025257812 */ /* 0x000fe200078ec0ff */
[----:B------:R-:W3:Y:S01]  /*3430*/  MUFU.TANH R0, R0 ;  /* 0x0000000000007308 */ /* 0x000ee20000002400 */
[----:B-----5:R-:W-:Y:S01]  /*3440*/  IADD3 R80, PT, PT, R27, -R81, -R80 ;  /* 0x800000511b507210 */ /* 0x020fe20007ffe850 */
[----:B------:R-:W-:-:S06]  /*3450*/  DEPBAR.LE SB0, 0x0 ;  /* 0x000080000000791a */ /* 0x000fcc0000000000 */
[C---:B-1----:R-:W-:Y:S08]  /*3460*/  HMMA.16816.F32 R52, R48.reuse, R40, R52 ;  /* 0x000000283034723c */ /* 0x042ff00000001834 */
[----:B------:R-:W-:Y:S08]  /*3470*/  HMMA.16816.F32 R64, R48, R42, R64 ;  /* 0x0000002a3040723c */ /* 0x000ff00000001840 */
[C---:B------:R-:W-:Y:S08]  /*3480*/  HMMA.16816.F32 R32, R20.reuse, R16, R32 ;  /* 0x000000101420723c */ /* 0x040ff00000001820 */
[C---:B------:R-:W-:Y:S08]  /*3490*/  HMMA.16816.F32 R28, R20.reuse, R18, R28 ;  /* 0x00000012141c723c */ /* 0x040ff0000000181c */
[C---:B--2---:R-:W-:Y:S08]  /*34a0*/  HMMA.16816.F32 R52, R20.reuse, R44, R52 ;  /* 0x0000002c1434723c */ /* 0x044ff00000001834 */
        /* <DEDUP_REMOVED lines=10> */
[----:B------:R-:W-:Y:S01]  /*3550*/  SHF.R.U32.HI R17, RZ, 0x2, R8 ;  /* 0x00000002ff117819 */ /* 0x000fe20000011608 */
[-C--:B------:R-:W-:Y:S01]  /*3560*/  FMUL.FTZ R29, R52, R10.reuse ;  /* 0x0000000a341d7220 */ /* 0x080fe20000410000 */
[-C--:B------:R-:W-:Y:S01]  /*3570*/  FMUL.FTZ R20, R53, R10.reuse ;  /* 0x0000000a35147220 */ /* 0x080fe20000410000 */
[-C--:B------:R-:W-:Y:S01]  /*3580*/  FMUL.FTZ R41, R54, R10.reuse ;  /* 0x0000000a36297220 */ /* 0x080fe20000410000 */
[----:B------:R-:W-:-:S05]  /*3590*/  FMUL.FTZ R22, R55, R10 ;  /* 0x0000000a37167220 */ /* 0x000fca0000410000 */
[-C--:B------:R-:W-:Y:S01]  /*35a0*/  FMUL.FTZ R42, R64, R10.reuse ;  /* 0x0000000a402a7220 */ /* 0x080fe20000410000 */
[-C--:B------:R-:W-:Y:S01]  /*35b0*/  FMUL.FTZ R44, R65, R10.reuse ;  /* 0x0000000a412c7220 */ /* 0x080fe20000410000 */
[-C--:B------:R-:W-:Y:S01]  /*35c0*/  FMUL.FTZ R46, R66, R10.reuse ;  /* 0x0000000a422e7220 */ /* 0x080fe20000410000 */
[----:B------:R-:W-:Y:S01]  /*35d0*/  FMUL.FTZ R10, R67, R10 ;  /* 0x0000000a430a7220 */ /* 0x000fe20000410000 */
[----:B------:R-:W-:Y:S01]  /*35e0*/  LOP3.LUT R17, R17, 0x7, RZ, 0xc0, !PT ;  /* 0x0000000711117812 */ /* 0x000fe200078ec0ff */
[----:B------:R-:W1:Y:S01]  /*35f0*/  MUFU.TANH R82, R82 ;  /* 0x0000005200527308 */ /* 0x000e620000002400 */
[----:B------:R-:W-:Y:S02]  /*3600*/  IADD3 R36, PT, PT, R36, R27, -R81 ;  /* 0x0000001b24247210 */ /* 0x000fe40007ffe851 */
[----:B------:R-:W-:-:S05]  /*3610*/  IADD3 R17, PT, PT, R178, R17, R37 ;  /* 0x00000011b2117210 */ /* 0x000fca0007ffe025 */
[----:B------:R-:W2:Y:S01]  /*3620*/  MUFU.TANH R84, R84 ;  /* 0x0000005400547308 */ /* 0x000ea20000002400 */
[----:B------:R-:W-:-:S07]  /*3630*/  SHF.L.U32 R37, R8, 0x1, RZ ;  /* 0x0000000108257819 */ /* 0x000fce00000006ff */
[----:B------:R-:W1:Y:S01]  /*3640*/  MUFU.TANH R86, R86 ;  /* 0x0000005600567308 */ /* 0x000e620000002400 */
[----:B------:R-:W-:-:S07]  /*3650*/  IADD3 R36, PT, PT, R17, R36, RZ ;  /* 0x0000002411247210 */ /* 0x000fce0007ffe0ff */
[----:B------:R-:W1:Y:S01]  /*3660*/  MUFU.TANH R87, R87 ;  /* 0x0000005700577308 */ /* 0x000e620000002400 */
[----:B------:R-:W-:-:S07]  /*3670*/  IMAD.IADD R128, R17, 0x1, R80 ;  /* 0x0000000111807824 */ /* 0x000fce00078e0250 */
        /* <DEDUP_REMOVED lines=48> */
[----:B------:R-:W-:Y:S01]  /*3980*/  LOP3.LUT R37, R37, 0x6, RZ, 0xc0, !PT ;  /* 0x0000000625257812 */ /* 0x000fe200078ec0ff */
[----:B------:R-:W-:Y:S01]  /*3990*/  BSSY.RECONVERGENT B1, `(.L_x_12932) ;  /* 0x000006d000017945 */ /* 0x000fe20003800200 */
[----:B------:R-:W-:-:S02]  /*39a0*/  VIADDMNMX R181, R36, 0x1, R27, PT ;  /* 0x0000000124b57846 */ /* 0x000fc4000380011b */
[----:B------:R-:W-:Y:S02]  /*39b0*/  VIADDMNMX R180, R36, 0x9, R27, PT ;  /* 0x0000000924b47846 */ /* 0x000fe4000380011b */
[----:B------:R-:W-:Y:S02]  /*39c0*/  IADD3 R27, PT, PT, R24, R37, RZ ;  /* 0x00000025181b7210 */ /* 0x000fe40007ffe0ff */
[----:B------:R-:W-:Y:S01]  /*39d0*/  IADD3 R8, PT, PT, R128, 0x8, RZ ;  /* 0x0000000880087810 */ /* 0x000fe20007ffe0ff */
        /* <DEDUP_REMOVED lines=15> */
.L_x_12935:
[----:B------:R-:W2:Y:S01]  /*3ad0*/  LD.E R23, desc[UR4][R2.64+0x170] ;  /* 0x0001700402177980 */ /* 0x000ea2000c101900 */
[----:B------:R-:W-:Y:S02]  /*3ae0*/  IADD3 R48, PT, PT, R24, -0x80, RZ ;  /* 0xffffff8018307810 */ /* 0x000fe40007ffe0ff */
[----:B------:R-:W-:Y:S02]  /*3af0*/  IABS R19, R24 ;  /* 0x0000001800137213 */ /* 0x000fe40000000000 */
[----:B------:R-:W-:Y:S02]  /*3b00*/  IABS R17, R48 ;  /* 0x0000003000117213 */ /* 0x000fe40000000000 */
[-C--:B--2---:R-:W-:Y:S02]  /*3b10*/  IABS R21, R23.reuse ;  /* 0x0000001700157213 */ /* 0x084fe40000000000 */
[-C--:B------:R-:W-:Y:S02]  /*3b20*/  IABS R36, R23.reuse ;  /* 0x0000001700247213 */ /* 0x080fe40000000000 */
[----:B-1----:R-:W1:Y:S01]  /*3b30*/  I2F.RP R31, R21 ;  /* 0x00000015001f7306 */ /* 0x002e620000209400 */
        /* <DEDUP_REMOVED lines=53> */
.L_x_12936:
[----:B------:R-:W-:Y:S05]  /*3e90*/  BSYNC.RECONVERGENT B0 ;  /* 0x0000000000007941 */ /* 0x000fea0003800200 */
.L_x_12934:
        /* <DEDUP_REMOVED lines=28> */
.L_x_12933:
[----:B------:R-:W-:Y:S05]  /*4060*/  BSYNC.RECONVERGENT B1 ;  /* 0x0000000000017941 */ /* 0x000fea0003800200 */
.L_x_12932:
[----:B------:R-:W3:Y:S01]  /*4070*/  LD.E R25, desc[UR4][R2.64+0xdc] ;  /* 0x0000dc0402197980 */ /* 0x000ee2000c101900 */
[C---:B------:R-:W-:Y:S02]  /*4080*/  VIADD R17, R27.reuse, 0x1 ;  /* 0x000000011b117836 */ /* 0x040fe40000000000 */
[C---:B------:R-:W-:Y:S02]  /*4090*/  VIADD R19, R27.reuse, 0x8 ;  /* 0x000000081b137836 */ /* 0x040fe40000000000 */
[C---:B------:R-:W-:Y:S01]  /*40a0*/  VIADD R47, R27.reuse, 0x21 ;  /* 0x000000211b2f7836 */ /* 0x040fe20000000000 */
[----:B------:R-:W-:Y:S01]  /*40b0*/  ISETP.GT.AND P3, PT, R128, R17, PT ;  /* 0x000000118000720c */ /* 0x000fe20003f64270 */
[----:B------:R-:W-:Y:S01]  /*40c0*/  VIADD R43, R27, 0x28 ;  /* 0x000000281b2b7836 */ /* 0x000fe20000000000 */
[----:B------:R-:W-:Y:S02]  /*40d0*/  ISETP.GE.AND P1, PT, R17, R181, PT ;  /* 0x000000b51100720c */ /* 0x000fe40003f26270 */
[----:B------:R-:W-:-:S02]  /*40e0*/  FSEL R75, R83, -INF , !P3 ;  /* 0xff800000534b7808 */ /* 0x000fc40005800000 */
[----:B------:R-:W-:Y:S02]  /*40f0*/  ISETP.GT.AND P5, PT, R8, R17, PT ;  /* 0x000000110800720c */ /* 0x000fe40003fa4270 */
[----:B------:R-:W-:Y:S01]  /*4100*/  ISETP.GE.AND P2, PT, R17, R180, PT ;  /* 0x000000b41100720c */ /* 0x000fe20003f46270 */
[----:B------:R-:W-:Y:S01]  /*4110*/  VIADD R17, R27, 0x9 ;  /* 0x000000091b117836 */ /* 0x000fe20000000000 */
[----:B------:R-:W-:Y:S02]  /*4120*/  ISETP.GT.AND P6, PT, R128, R19, PT ;  /* 0x000000138000720c */ /* 0x000fe40003fc4270 */
[----:B------:R-:W-:Y:S02]  /*4130*/  FSEL R75, R75, -INF , !P1 ;  /* 0xff8000004b4b7808 */ /* 0x000fe40004800000 */
[----:B------:R-:W-:Y:S02]  /*4140*/  ISETP.GE.AND P3, PT, R19, R181, PT ;  /* 0x000000b51300720c */ /* 0x000fe40003f66270 */
[----:B------:R-:W-:-:S02]  /*4150*/  ISETP.GT.AND P4, PT, R8, R19, PT ;  /* 0x000000130800720c */ /* 0x000fc40003f84270 */
[----:B------:R-:W-:Y:S01]  /*4160*/  ISETP.GE.AND P1, PT, R19, R180, PT ;  /* 0x000000b41300720c */ /* 0x000fe20003f26270 */
[----:B------:R-:W-:Y:S01]  /*4170*/  VIADD R19, R27, 0x10 ;  /* 0x000000101b137836 */ /* 0x000fe20000000000 */
[----:B------:R-:W-:Y:S02]  /*4180*/  FSEL R65, R84, -INF , !P5 ;  /* 0xff80000054417808 */ /* 0x000fe40006800000 */
[----:B------:R-:W-:Y:S02]  /*4190*/  FSEL R73, R85, -INF , !P6 ;  /* 0xff80000055497808 */ /* 0x000fe40007000000 */
[----:B------:R-:W-:Y:S02]  /*41a0*/  ISETP.GT.AND P5, PT, R128, R17, PT ;  /* 0x000000118000720c */ /* 0x000fe40003fa4270 */
[----:B------:R-:W-:Y:S02]  /*41b0*/  FSEL R65, R65, -INF , !P2 ;  /* 0xff80000041417808 */ /* 0x000fe40005000000 */
[----:B------:R-:W-:-:S02]  /*41c0*/  FSEL R73, R73, -INF , !P3 ;  /* 0xff80000049497808 */ /* 0x000fc40005800000 */
[----:B-12---:R-:W-:Y:S02]  /*41d0*/  FSEL R51, R87, -INF , !P4 ;  /* 0xff80000057337808 */ /* 0x006fe40006000000 */
[C---:B------:R-:W-:Y:S02]  /*41e0*/  ISETP.GE.AND P2, PT, R17.reuse, R181, PT ;  /* 0x000000b51100720c */ /* 0x040fe40003f46270 */
[----:B------:R-:W-:Y:S02]  /*41f0*/  ISETP.GT.AND P6, PT, R8, R17, PT ;  /* 0x000000110800720c */ /* 0x000fe40003fc4270 */
        /* <DEDUP_REMOVED lines=8> */
[----:B------:R-:W-:Y:S02]  /*4280*/  FSEL R67, R67, -INF , !P2 ;  /* 0xff80000043437808 */ /* 0x000fe40005000000 */
[----:B------:R-:W-:-:S02]  /*4290*/  ISETP.GT.AND P5, PT, R8, R19, PT ;  /* 0x000000130800720c */ /* 0x000fc40003fa4270 */
[----:B------:R-:W-:Y:S01]  /*42a0*/  ISETP.GE.AND P2, PT, R19, R180, PT ;  /* 0x000000b41300720c */ /* 0x000fe20003f46270 */
[----:B------:R-:W-:Y:S01]  /*42b0*/  VIADD R19, R27, 0x18 ;  /* 0x000000181b137836 */ /* 0x000fe20000000000 */
[----:B------:R-:W-:Y:S02]  /*42c0*/  ISETP.GT.AND P6, PT, R128, R17, PT ;  /* 0x000000118000720c */ /* 0x000fe40003fc4270 */
        /* <DEDUP_REMOVED lines=11> */
[----:B------:R-:W-:Y:S02]  /*4380*/  FSEL R49, R92, -INF , !P4 ;  /* 0xff8000005c317808 */ /* 0x000fe40006000000 */
        /* <DEDUP_REMOVED lines=12> */
[----:B------:R-:W-:Y:S02]  /*4450*/  ISETP.GT.AND P6, PT, R128, R19, PT ;  /* 0x000000138000720c */ /* 0x000fe40003fc4270 */
[----:B------:R-:W-:Y:S02]  /*4460*/  ISETP.GE.AND P2, PT, R17, R180, PT ;  /* 0x000000b41100720c */ /* 0x000fe40003f46270 */
[----:B------:R-:W-:Y:S02]  /*4470*/  FSEL R17, R95, -INF , !P3 ;  /* 0xff8000005f117808 */ /* 0x000fe40005800000 */
[----:B------:R-:W-:Y:S02]  /*4480*/  FSEL R33, R33, -INF , !P1 ;  /* 0xff80000021217808 */ /* 0x000fe40004800000 */
[----:B------:R-:W-:Y:S02]  /*4490*/  ISETP.GE.AND P3, PT, R19, R181, PT ;  /* 0x000000b51300720c */ /* 0x000fe40003f66270 */
[----:B------:R-:W-:-:S02]  /*44a0*/  ISETP.GT.AND P4, PT, R8, R19, PT ;  /* 0x000000130800720c */ /* 0x000fc40003f84270 */
[----:B------:R-:W-:Y:S02]  /*44b0*/  ISETP.GE.AND P1, PT, R19, R180, PT ;  /* 0x000000b41300720c */ /* 0x000fe40003f26270 */
[----:B------:R-:W-:Y:S02]  /*44c0*/  FSEL R19, R96, -INF , !P5 ;  /* 0xff80000060137808 */ /* 0x000fe40006800000 */
[----:B------:R-:W-:Y:S02]  /*44d0*/  FSEL R97, R97, -INF , !P6 ;  /* 0xff80000061617808 */ /* 0x000fe40007000000 */
[----:B------:R-:W-:Y:S02]  /*44e0*/  FSEL R19, R19, -INF , !P2 ;  /* 0xff80000013137808 */ /* 0x000fe40005000000 */
[----:B------:R-:W-:Y:S02]  /*44f0*/  FSEL R209, R97, -INF , !P3 ;  /* 0xff80000061d17808 */ /* 0x000fe40005800000 */
[----:B------:R-:W-:-:S02]  /*4500*/  ISETP.GT.AND P5, PT, R128, R47, PT ;  /* 0x0000002f8000720c */ /* 0x000fc40003fa4270 */
[C---:B------:R-:W-:Y:S02]  /*4510*/  ISETP.GE.AND P2, PT, R47.reuse, R181, PT ;  /* 0x000000b52f00720c */ /* 0x040fe40003f46270 */
[----:B------:R-:W-:Y:S02]  /*4520*/  ISETP.GT.AND P6, PT, R8, R47, PT ;  /* 0x0000002f0800720c */ /* 0x000fe40003fc4270 */
[----:B------:R-:W-:Y:S01]  /*4530*/  ISETP.GE.AND P3, PT, R47, R180, PT ;  /* 0x000000b42f00720c */ /* 0x000fe20003f66270 */
[----:B------:R-:W-:Y:S01]  /*4540*/  VIADD R47, R27, 0x29 ;  /* 0x000000291b2f7836 */ /* 0x000fe20000000000 */
[----:B------:R-:W-:Y:S02]  /*4550*/  FSEL R99, R99, -INF , !P4 ;  /* 0xff80000063637808 */ /* 0x000fe40006000000 */
[----:B------:R-:W-:Y:S02]  /*4560*/  ISETP.GT.AND P4, PT, R128, R43, PT ;  /* 0x0000002b8000720c */ /* 0x000fe40003f84270 */
[----:B------:R-:W-:-:S02]  /*4570*/  FSEL R98, R98, -INF , !P5 ;  /* 0xff80000062627808 */ /* 0x000fc40006800000 */
[----:B------:R-:W-:Y:S02]  /*4580*/  FSEL R195, R99, -INF , !P1 ;  /* 0xff80000063c37808 */ /* 0x000fe40004800000 */
[----:B------:R-:W-:Y:S02]  /*4590*/  FSEL R101, R101, -INF , !P6 ;  /* 0xff80000065657808 */ /* 0x000fe40007000000 */
[----:B------:R-:W-:Y:S02]  /*45a0*/  ISETP.GE.AND P1, PT, R43, R181, PT ;  /* 0x000000b52b00720c */ /* 0x000fe40003f26270 */
[----:B------:R-:W-:Y:S02]  /*45b0*/  ISETP.GT.AND P5, PT, R8, R43, PT ;  /* 0x0000002b0800720c */ /* 0x000fe40003fa4270 */
[----:B------:R-:W-:Y:S02]  /*45c0*/  ISETP.GT.AND P6, PT, R128, R47, PT ;  /* 0x0000002f8000720c */ /* 0x000fe40003fc4270 */
[----:B------:R-:W-:-:S02]  /*45d0*/  FSEL R102, R102, -INF , !P4 ;  /* 0xff80000066667808 */ /* 0x000fc40006000000 */
[----:B------:R-:W-:Y:S02]  /*45e0*/  FSEL R207, R98, -INF , !P2 ;  /* 0xff80000062cf7808 */ /* 0x000fe40005000000 */
[----:B------:R-:W-:Y:S01]  /*45f0*/  ISETP.GE.AND P2, PT, R43, R180, PT ;  /* 0x000000b42b00720c */ /* 0x000fe20003f46270 */
[----:B------:R-:W-:Y:S01]  /*4600*/  VIADD R43, R27, 0x30 ;  /* 0x000000301b2b7836 */ /* 0x000fe20000000000 */
[----:B------:R-:W-:Y:S02]  /*4610*/  FSEL R197, R101, -INF , !P3 ;  /* 0xff80000065c57808 */ /* 0x000fe40005800000 */
[----:B------:R-:W-:Y:S02]  /*4620*/  ISETP.GE.AND P3, PT, R47, R181, PT ;  /* 0x000000b52f00720c */ /* 0x000fe40003f66270 */
[----:B------:R-:W-:Y:S02]  /*4630*/  FSEL R203, R102, -INF , !P1 ;  /* 0xff80000066cb7808 */ /* 0x000fe40004800000 */
[----:B------:R-:W-:-:S02]  /*4640*/  FSEL R104, R104, -INF , !P5 ;  /* 0xff80000068687808 */ /* 0x000fc40006800000 */
[----:B------:R-:W-:Y:S02]  /*4650*/  FSEL R103, R103, -INF , !P6 ;  /* 0xff80000067677808 */ /* 0x000fe40007000000 */
[----:B------:R-:W-:Y:S02]  /*4660*/  ISETP.GT.AND P4, PT, R8, R47, PT ;  /* 0x0000002f0800720c */ /* 0x000fe40003f84270 */
[----:B------:R-:W-:Y:S01]  /*4670*/  ISETP.GE.AND P1, PT, R47, R180, PT ;  /* 0x000000b42f00720c */ /* 0x000fe20003f26270 */
[----:B------:R-:W-:Y:S01]  /*4680*/  VIADD R47, R27, 0x31 ;  /* 0x000000311b2f7836 */ /* 0x000fe20000000000 */
        /* <DEDUP_REMOVED lines=95> */
[----:B------:R-:W-:Y:S02]  /*4c80*/  FSEL R12, R12, -INF , !P4 ;  /* 0xff8000000c0c7808 */ /* 0x000fe40006000000 */
[----:B------:R-:W-:-:S02]  /*4c90*/  FSEL R137, R69, -INF , !P2 ;  /* 0xff80000045897808 */ /* 0x000fc40005000000 */
[----:B------:R-:W-:Y:S02]  /*4ca0*/  ISETP.GT.AND P5, PT, R8, R43, PT ;  /* 0x0000002b0800720c */ /* 0x000fe40003fa4270 */
[----:B------:R-:W-:Y:S01]  /*4cb0*/  ISETP.GE.AND P2, PT, R43, R180, PT ;  /* 0x000000b42b00720c */ /* 0x000fe20003f46270 */
[----:B------:R-:W-:Y:S01]  /*4cc0*/  VIADD R43, R27, 0x60 ;  /* 0x000000601b2b7836 */ /* 0x000fe20000000000 */
[----:B------:R-:W-:Y:S02]  /*4cd0*/  FSEL R125, R56, -INF , !P3 ;  /* 0xff800000387d7808 */ /* 0x000fe40005800000 */
[----:B------:R-:W-:Y:S02]  /*4ce0*/  ISETP.GE.AND P3, PT, R47, R181, PT ;  /* 0x000000b52f00720c */ /* 0x000fe40003f66270 */
[----:B------:R-:W-:Y:S02]  /*4cf0*/  FSEL R133, R12, -INF , !P1 ;  /* 0xff8000000c857808 */ /* 0x000fe40004800000 */
[----:B------:R-:W-:-:S02]  /*4d00*/  FSEL R13, R13, -INF , !P6 ;  /* 0xff8000000d0d7808 */ /* 0x000fc40007000000 */
[----:B------:R-:W-:Y:S02]  /*4d10*/  ISETP.GT.AND P4, PT, R8, R47, PT ;  /* 0x0000002f0800720c */ /* 0x000fe40003f84270 */
[----:B------:R-:W-:Y:S01]  /*4d20*/  ISETP.GE.AND P1, PT, R47, R180, PT ;  /* 0x000000b42f00720c */ /* 0x000fe20003f26270 */
[----:B------:R-:W-:Y:S01]  /*4d30*/  VIADD R47, R27, 0x61 ;  /* 0x000000611b2f7836 */ /* 0x000fe20000000000 */
[----:B------:R-:W-:Y:S01]  /*4d40*/  FSEL R129, R13, -INF , !P3 ;  /* 0xff8000000d817808 */ /* 0x000fe20005800000 */
[----:B------:R-:W-:Y:S01]  /*4d50*/  VIADD R13, R27, 0x68 ;  /* 0x000000681b0d7836 */ /* 0x000fe20000000000 */
[----:B------:R-:W-:Y:S02]  /*4d60*/  FSEL R14, R14, -INF , !P5 ;  /* 0xff8000000e0e7808 */ /* 0x000fe40006800000 */
[----:B------:R-:W-:Y:S02]  /*4d70*/  ISETP.GT.AND P6, PT, R8, R43, PT ;  /* 0x0000002b0800720c */ /* 0x000fe40003fc4270 */
[----:B------:R-:W-:-:S02]  /*4d80*/  FSEL R15, R15, -INF , !P4 ;  /* 0xff8000000f0f7808 */ /* 0x000fc40006000000 */
[C---:B------:R-:W-:Y:S02]  /*4d90*/  ISETP.GT.AND P5, PT, R128.reuse, R43, PT ;  /* 0x0000002b8000720c */ /* 0x040fe40003fa4270 */
[----:B------:R-:W-:Y:S02]  /*4da0*/  ISETP.GT.AND P4, PT, R128, R47, PT ;  /* 0x0000002f8000720c */ /* 0x000fe40003f84270 */
[----:B------:R-:W-:Y:S01]  /*4db0*/  FSEL R121, R15, -INF , !P1 ;  /* 0xff8000000f797808 */ /* 0x000fe20004800000 */
[----:B------:R-:W-:Y:S01]  /*4dc0*/  VIADD R15, R27, 0x69 ;  /* 0x000000691b0f7836 */ /* 0x000fe20000000000 */
[----:B------:R-:W-:Y:S02]  /*4dd0*/  FSEL R34, R34, -INF , !P6 ;  /* 0xff80000022227808 */ /* 0x000fe40007000000 */
        /* <DEDUP_REMOVED lines=8> */
[----:B------:R-:W-:Y:S02]  /*4e60*/  ISETP.GT.AND P5, PT, R128, R27, PT ;  /* 0x0000001b8000720c */ /* 0x000fe40003fa4270 */
[----:B------:R-:W-:Y:S02]  /*4e70*/  FSEL R40, R40, -INF , !P6 ;  /* 0xff80000028287808 */ /* 0x000fe40007000000 */
[----:B------:R-:W-:Y:S02]  /*4e80*/  ISETP.GE.AND P6, PT, R27, R181, PT ;  /* 0x000000b51b00720c */ /* 0x000fe40003fc6270 */
[----:B------:R-:W-:Y:S02]  /*4e90*/  FSEL R0, R0, -INF , !P5 ;  /* 0xff80000000007808 */ /* 0x000fe40006800000 */
[----:B------:R-:W-:Y:S02]  /*4ea0*/  FSEL R63, R28, -INF , !P4 ;  /* 0xff8000001c3f7808 */ /* 0x000fe40006000000 */
[----:B------:R-:W-:-:S02]  /*4eb0*/  ISETP.GT.AND P4, PT, R8, R27, PT ;  /* 0x0000001b0800720c */ /* 0x000fc40003f84270 */
[----:B------:R-:W-:Y:S02]  /*4ec0*/  FSEL R12, R0, -INF , !P6 ;  /* 0xff800000000c7808 */ /* 0x000fe40007000000 */
[----:B------:R-:W-:Y:S02]  /*4ed0*/  ISETP.GE.AND P5, PT, R27, R180, PT ;  /* 0x000000b41b00720c */ /* 0x000fe40003fa6270 */
[----:B------:R-:W-:Y:S02]  /*4ee0*/  FSEL R6, R82, -INF , !P4 ;  /* 0xff80000052067808 */ /* 0x000fe40006000000 */
[----:B------:R-:W-:Y:S02]  /*4ef0*/  FSEL R123, R14, -INF , !P2 ;  /* 0xff8000000e7b7808 */ /* 0x000fe40005000000 */
[----:B------:R-:W-:Y:S02]  /*4f00*/  FMNMX3.FTZ R14, R12, R75, R73, !PT ;  /* 0x0000004b0c0e7276 */ /* 0x000fe40007810049 */
[----:B------:R-:W-:-:S02]  /*4f10*/  FSEL R6, R6, -INF , !P5 ;  /* 0xff80000006067808 */ /* 0x000fc40006800000 */
[----:B------:R-:W-:Y:S02]  /*4f20*/  FMNMX3.FTZ R14, R14, R67, R23, !PT ;  /* 0x000000430e0e7276 */ /* 0x000fe40007810017 */
[----:B------:R-:W-:Y:S02]  /*4f30*/  FMNMX3.FTZ R0, R6, R65, R51, !PT ;  /* 0x0000004106007276 */ /* 0x000fe40007810033 */
[----:B------:R-:W-:Y:S02]  /*4f40*/  FMNMX3.FTZ R14, R14, R21, R45, !PT ;  /* 0x000000150e0e7276 */ /* 0x000fe4000781002d */
[----:B------:R-:W-:Y:S02]  /*4f50*/  FMNMX3.FTZ R0, R0, R71, R31, !PT ;  /* 0x0000004700007276 */ /* 0x000fe4000781001f */
[----:B------:R-:W-:Y:S02]  /*4f60*/  ISETP.GE.AND P2, PT, R43, R181, PT ;  /* 0x000000b52b00720c */ /* 0x000fe40003f46270 */
[----:B------:R-:W-:-:S02]  /*4f70*/  ISETP.GT.AND P1, PT, R8, R47, PT ;  /* 0x0000002f0800720c */ /* 0x000fc40003f24270 */
[----:B------:R-:W-:Y:S02]  /*4f80*/  FMNMX3.FTZ R14, R14, R33, R209, !PT ;  /* 0x000000210e0e7276 */ /* 0x000fe400078100d1 */
[-C--:B------:R-:W-:Y:S02]  /*4f90*/  ISETP.GE.AND P3, PT, R43, R180.reuse, PT ;  /* 0x000000b42b00720c */ /* 0x080fe40003f66270 */
[----:B------:R-:W-:Y:S02]  /*4fa0*/  FMNMX3.FTZ R0, R0, R49, R17, !PT ;  /* 0x0000003100007276 */ /* 0x000fe40007810011 */
[----:B------:R-:W-:Y:S02]  /*4fb0*/  FSEL R107, R16, -INF , !P2 ;  /* 0xff800000106b7808 */ /* 0x000fe40005000000 */
[----:B------:R-:W-:Y:S02]  /*4fc0*/  ISETP.GE.AND P2, PT, R47, R180, PT ;  /* 0x000000b42f00720c */ /* 0x000fe40003f46270 */
[----:B------:R-:W-:-:S02]  /*4fd0*/  FSEL R32, R32, -INF , !P1 ;  /* 0xff80000020207808 */ /* 0x000fc40004800000 */
[----:B------:R-:W-:Y:S02]  /*4fe0*/  FMNMX3.FTZ R14, R14, R207, R203, !PT ;  /* 0x000000cf0e0e7276 */ /* 0x000fe400078100cb */
[----:B------:R-:W-:Y:S02]  /*4ff0*/  FSEL R59, R34, -INF , !P3 ;  /* 0xff800000223b7808 */ /* 0x000fe40005800000 */
[----:B------:R-:W-:Y:S02]  /*5000*/  FMNMX3.FTZ R0, R0, R19, R195, !PT ;  /* 0x0000001300007276 */ /* 0x000fe400078100c3 */
[----:B------:R-:W-:Y:S02]  /*5010*/  ISETP.GT.AND P3, PT, R8, R13, PT ;  /* 0x0000000d0800720c */ /* 0x000fe40003f64270 */
[----:B------:R-:W-:Y:S02]  /*5020*/  FSEL R57, R32, -INF , !P2 ;  /* 0xff80000020397808 */ /* 0x000fe40005000000 */
[----:B------:R-:W-:-:S02]  /*5030*/  FMNMX3.FTZ R14, R14, R205, R193, !PT ;  /* 0x000000cd0e0e7276 */ /* 0x000fc400078100c1 */
[----:B------:R-:W-:Y:S01]  /*5040*/  ISETP.GE.AND P1, PT, R13, R180, PT ;  /* 0x000000b40d00720c */ /* 0x000fe20003f26270 */
[----:B------:R-:W-:Y:S01]  /*5050*/  VIADD R13, R27, 0x70 ;  /* 0x000000701b0d7836 */ /* 0x000fe20000000000 */
[----:B------:R-:W-:Y:S02]  /*5060*/  ISETP.GT.AND P2, PT, R128, R15, PT ;  /* 0x0000000f8000720c */ /* 0x000fe40003f44270 */
[----:B------:R-:W-:Y:S02]  /*5070*/  FMNMX3.FTZ R0, R0, R197, R199, !PT ;  /* 0x000000c500007276 */ /* 0x000fe400078100c7 */
[----:B------:R-:W-:Y:S02]  /*5080*/  FSEL R30, R30, -INF , !P3 ;  /* 0xff8000001e1e7808 */ /* 0x000fe40005800000 */
[----:B------:R-:W-:Y:S02]  /*5090*/  FMNMX3.FTZ R14, R14, R141, R191, !PT ;  /* 0x0000008d0e0e7276 */ /* 0x000fe400078100bf */
[----:B------:R-:W-:-:S02]  /*50a0*/  ISETP.GE.AND P3, PT, R15, R181, PT ;  /* 0x000000b50f00720c */ /* 0x000fc40003f66270 */
[----:B------:R-:W-:Y:S02]  /*50b0*/  FSEL R35, R35, -INF , !P2 ;  /* 0xff80000023237808 */ /* 0x000fe40005000000 */
[----:B------:R-:W-:Y:S02]  /*50c0*/  FMNMX3.FTZ R0, R0, R201, R189, !PT ;  /* 0x000000c900007276 */ /* 0x000fe400078100bd */
[----:B------:R-:W-:Y:S02]  /*50d0*/  FSEL R55, R30, -INF , !P1 ;  /* 0xff8000001e377808 */ /* 0x000fe40004800000 */
[----:B------:R-:W-:Y:S02]  /*50e0*/  ISETP.GT.AND P1, PT, R128, R13, PT ;  /* 0x0000000d8000720c */ /* 0x000fe40003f24270 */
[----:B------:R-:W-:Y:S02]  /*50f0*/  FMNMX3.FTZ R14, R14, R119, R185, !PT ;  /* 0x000000770e0e7276 */ /* 0x000fe400078100b9 */
[----:B------:R-:W-:-:S02]  /*5100*/  FSEL R61, R35, -INF , !P3 ;  /* 0xff800000233d7808 */ /* 0x000fc40005800000 */
[----:B------:R-:W-:Y:S02]  /*5110*/  FMNMX3.FTZ R0, R0, R135, R187, !PT ;  /* 0x0000008700007276 */ /* 0x000fe400078100bb */
[C---:B------:R-:W-:Y:S02]  /*5120*/  ISETP.GE.AND P3, PT, R13.reuse, R181, PT ;  /* 0x000000b50d00720c */ /* 0x040fe40003f66270 */
[----:B------:R-:W-:Y:S02]  /*5130*/  ISETP.GT.AND P6, PT, R8, R13, PT ;  /* 0x0000000d0800720c */ /* 0x000fe40003fc4270 */
[-C--:B------:R-:W-:Y:S01]  /*5140*/  ISETP.GE.AND P4, PT, R13, R180.reuse, PT ;  /* 0x000000b40d00720c */ /* 0x080fe20003f86270 */
[----:B------:R-:W-:Y:S01]  /*5150*/  VIADD R13, R27, 0x71 ;  /* 0x000000711b0d7836 */ /* 0x000fe20000000000 */
[----:B------:R-:W-:Y:S02]  /*5160*/  ISETP.GE.AND P2, PT, R15, R180, PT ;  /* 0x000000b40f00720c */ /* 0x000fe40003f46270 */
[----:B------:R-:W-:-:S02]  /*5170*/  FSEL R29, R29, -INF , !P1 ;  /* 0xff8000001d1d7808 */ /* 0x000fc40004800000 */
[----:B------:R-:W-:Y:S02]  /*5180*/  FMNMX3.FTZ R14, R14, R149, R155, !PT ;  /* 0x000000950e0e7276 */ /* 0x000fe4000781009b */
[----:B------:R-:W-:Y:S02]  /*5190*/  FMNMX3.FTZ R0, R0, R117, R153, !PT ;  /* 0x0000007500007276 */ /* 0x000fe40007810099 */
[----:B------:R-:W-:Y:S02]  /*51a0*/  FSEL R53, R40, -INF , !P2 ;  /* 0xff80000028357808 */ /* 0x000fe40005000000 */
[----:B------:R-:W-:Y:S02]  /*51b0*/  FSEL R47, R29, -INF , !P3 ;  /* 0xff8000001d2f7808 */ /* 0x000fe40005800000 */
[----:B------:R-:W-:Y:S02]  /*51c0*/  ISETP.GT.AND P5, PT, R128, R13, PT ;  /* 0x0000000d8000720c */ /* 0x000fe40003fa4270 */
[----:B------:R-:W-:-:S02]  /*51d0*/  ISETP.GE.AND P2, PT, R13, R181, PT ;  /* 0x000000b50d00720c */ /* 0x000fc40003f46270 */
[----:B------:R-:W-:Y:S02]  /*51e0*/  ISETP.GT.AND P1, PT, R8, R13, PT ;  /* 0x0000000d0800720c */ /* 0x000fe40003f24270 */
[----:B------:R-:W-:Y:S01]  /*51f0*/  ISETP.GE.AND P3, PT, R13, R180, PT ;  /* 0x000000b40d00720c */ /* 0x000fe20003f66270 */
[C---:B------:R-:W-:Y:S01]  /*5200*/  VIADD R13, R27.reuse, 0x78 ;  /* 0x000000781b0d7836 */ /* 0x040fe20000000000 */
[----:B------:R-:W-:Y:S02]  /*5210*/  FMNMX3.FTZ R14, R14, R145, R139, !PT ;  /* 0x000000910e0e7276 */ /* 0x000fe4000781008b */
[----:B------:R-:W-:Y:S02]  /*5220*/  FMNMX3.FTZ R0, R0, R147, R151, !PT ;  /* 0x0000009300007276 */ /* 0x000fe40007810097 */
[----:B------:R-:W-:Y:S01]  /*5230*/  FMNMX3.FTZ R14, R14, R137, R133, !PT ;  /* 0x000000890e0e7276 */ /* 0x000fe20007810085 */
[----:B------:R-:W-:Y:S01]  /*5240*/  VIADD R27, R27, 0x79 ;  /* 0x000000791b1b7836 */ /* 0x000fe20000000000 */
[----:B------:R-:W-:-:S02]  /*5250*/  FSEL R29, R41, -INF , !P6 ;  /* 0xff800000291d7808 */ /* 0x000fc40007000000 */
[----:B------:R-:W-:Y:S02]  /*5260*/  FSEL R20, R20, -INF , !P5 ;  /* 0xff80000014147808 */ /* 0x000fe40006800000 */
[----:B------:R-:W-:Y:S02]  /*5270*/  FMNMX3.FTZ R0, R0, R143, R127, !PT ;  /* 0x0000008f00007276 */ /* 0x000fe4000781007f */
[----:B------:R-:W-:Y:S02]  /*5280*/  ISETP.GT.AND P6, PT, R128, R13, PT ;  /* 0x0000000d8000720c */ /* 0x000fe40003fc4270 */
[----:B------:R-:W-:Y:S02]  /*5290*/  FMNMX3.FTZ R14, R14, R129, R107, !PT ;  /* 0x000000810e0e7276 */ /* 0x000fe4000781006b */
[----:B------:R-:W-:Y:S02]  /*52a0*/  FSEL R43, R20, -INF , !P2 ;  /* 0xff800000142b7808 */ /* 0x000fe40005000000 */
[----:B------:R-:W-:-:S02]  /*52b0*/  FMNMX3.FTZ R0, R0, R125, R123, !PT ;  /* 0x0000007d00007276 */ /* 0x000fc4000781007b */
[----:B------:R-:W-:Y:S02]  /*52c0*/  ISETP.GT.AND P2, PT, R8, R13, PT ;  /* 0x0000000d0800720c */ /* 0x000fe40003f44270 */
[----:B------:R-:W-:Y:S02]  /*52d0*/  FSEL R41, R42, -INF , !P6 ;  /* 0xff8000002a297808 */ /* 0x000fe40007000000 */
[----:B------:R-:W-:Y:S02]  /*52e0*/  ISETP.GT.AND P6, PT, R128, R27, PT ;  /* 0x0000001b8000720c */ /* 0x000fe40003fc4270 */
[----:B------:R-:W-:Y:S02]  /*52f0*/  ISETP.GE.AND P5, PT, R13, R181, PT ;  /* 0x000000b50d00720c */ /* 0x000fe40003fa6270 */
[----:B------:R-:W-:Y:S02]  /*5300*/  FMNMX3.FTZ R14, R14, R105, R63, !PT ;  /* 0x000000690e0e7276 */ /* 0x000fe4000781003f */
[----:B------:R-:W-:-:S02]  /*5310*/  FMNMX3.FTZ R0, R0, R121, R59, !PT ;  /* 0x0000007900007276 */ /* 0x000fc4000781003b */
[----:B------:R-:W-:Y:S02]  /*5320*/  FSEL R30, R46, -INF , !P2 ;  /* 0xff8000002e1e7808 */ /* 0x000fe40005000000 */
[----:B------:R-:W-:Y:S02]  /*5330*/  ISETP.GE.AND P2, PT, R27, R181, PT ;  /* 0x000000b51b00720c */ /* 0x000fe40003f46270 */
[----:B------:R-:W-:Y:S02]  /*5340*/  FSEL R35, R44, -INF , !P6 ;  /* 0xff8000002c237808 */ /* 0x000fe40007000000 */
[----:B------:R-:W-:Y:S02]  /*5350*/  FSEL R22, R22, -INF , !P1 ;  /* 0xff80000016167808 */ /* 0x000fe40004800000 */
[----:B------:R-:W-:Y:S02]  /*5360*/  FSEL R41, R41, -INF , !P5 ;  /* 0xff80000029297808 */ /* 0x000fe40006800000 */
[----:B------:R-:W-:-:S02]  /*5370*/  FMNMX3.FTZ R14, R14, R61, R47, !PT ;  /* 0x0000003d0e0e7276 */ /* 0x000fc4000781002f */
[----:B------:R-:W-:Y:S02]  /*5380*/  ISETP.GE.AND P1, PT, R13, R180, PT ;  /* 0x000000b40d00720c */ /* 0x000fe40003f26270 */
[----:B------:R-:W-:Y:S02]  /*5390*/  ISETP.GT.AND P5, PT, R8, R27, PT ;  /* 0x0000001b0800720c */ /* 0x000fe40003fa4270 */
[----:B------:R-:W-:Y:S02]  /*53a0*/  FSEL R29, R29, -INF , !P4 ;  /* 0xff8000001d1d7808 */ /* 0x000fe40006000000 */
[----:B------:R-:W-:Y:S02]  /*53b0*/  FMNMX3.FTZ R0, R0, R57, R55, !PT ;  /* 0x0000003900007276 */ /* 0x000fe40007810037 */
[----:B------:R-:W-:Y:S02]  /*53c0*/  FSEL R35, R35, -INF , !P2 ;  /* 0xff80000023237808 */ /* 0x000fe40005000000 */
[----:B------:R-:W-:-:S02]  /*53d0*/  FMNMX3.FTZ R8, R14, R43, R41, !PT ;  /* 0x0000002b0e087276 */ /* 0x000fc40007810029 */
[----:B------:R-:W-:Y:S02]  /*53e0*/  ISETP.GE.AND P2, PT, R27, R180, PT ;  /* 0x000000b41b00720c */ /* 0x000fe40003f46270 */
[----:B------:R-:W-:Y:S02]  /*53f0*/  FSEL R10, R10, -INF , !P5 ;  /* 0xff8000000a0a7808 */ /* 0x000fe40006800000 */
        /* <DEDUP_REMOVED lines=8> */
[----:B------:R-:W2:Y:S01]  /*5480*/  SHFL.BFLY PT, R13, R10, 0x2, 0x1f ;  /* 0x0c401f000a0d7f89 */ /* 0x000ea200000e0000 */
[----:B-1----:R-:W-:-:S05]  /*5490*/  FMNMX.FTZ R15, R8, R15, !PT ;  /* 0x0000000f080f7209 */ /* 0x002fca0007810000 */
[----:B------:R-:W1:Y:S01]  /*54a0*/  SHFL.BFLY PT, R36, R15, 0x1, 0x1f ;  /* 0x0c201f000f247f89 */ /* 0x000e6200000e0000 */
[----:B--2---:R-:W-:-:S05]  /*54b0*/  FMNMX.FTZ R13, R10, R13, !PT ;  /* 0x0000000d0a0d7209 */ /* 0x004fca0007810000 */
[----:B------:R-:W2:Y:S01]  /*54c0*/  SHFL.BFLY PT, R0, R13, 0x1, 0x1f ;  /* 0x0c201f000d007f89 */ /* 0x000ea200000e0000 */
[----:B------:R-:W-:-:S04]  /*54d0*/  IMAD.IADD R160, R11, 0x1, R4 ;  /* 0x000000010ba07824 */ /* 0x000fc800078e0204 */
[----:B------:R-:W-:Y:S01]  /*54e0*/  IMAD R160, R160, 0x2, R9 ;  /* 0x00000002a0a07824 */ /* 0x000fe200078e0209 */
[----:B-1----:R-:W-:-:S03]  /*54f0*/  FMNMX.FTZ R36, R15, R36, !PT ;  /* 0x000000240f247209 */ /* 0x002fc60007810000 */
[--C-:B------:R-:W-:Y:S01]  /*5500*/  IMAD.IADD R103, R7, 0x1, R160.reuse ;  /* 0x0000000107677824 */ /* 0x100fe200078e02a0 */
[----:B------:R-:W-:Y:S01]  /*5510*/  LDSM.16.MT88.4 R92, [R160+0x6000] ;  /* 0x00600000a05c783b */ /* 0x000fe20000004200 */
[----:B------:R-:W-:Y:S01]  /*5520*/  FSETP.NEU.FTZ.AND P1, PT, R36, -INF , PT ;  /* 0xff8000002400780b */ /* 0x000fe20003f3d000 */
[----:B---3--:R-:W-:Y:S02]  /*5530*/  FMUL.FTZ R40, R25, R36 ;  /* 0x0000002419287220 */ /* 0x008fe40000410000 */
[----:B------:R-:W1:Y:S01]  /*5540*/  LDSM.16.MT88.4 R76, [R103+0x6000] ;  /* 0x00600000674c783b */ /* 0x000e620000004200 */
[----:B--2---:R-:W-:Y:S02]  /*5550*/  FMNMX.FTZ R0, R13, R0, !PT ;  /* 0x000000000d007209 */ /* 0x004fe40007810000 */
[----:B------:R-:W-:Y:S02]  /*5560*/  FSEL R40, R40, RZ, P1 ;  /* 0x000000ff28287208 */ /* 0x000fe40000800000 */
[----:B------:R-:W-:Y:S01]  /*5570*/  FSETP.NEU.FTZ.AND P1, PT, R0, -INF , PT ;  /* 0xff8000000000780b */ /* 0x000fe20003f3d000 */
[----:B------:R-:W-:Y:S01]  /*5580*/  FMUL.FTZ R32, R25, R0 ;  /* 0x0000000019207220 */ /* 0x000fe20000410000 */
[----:B------:R-:W-:-:S02]  /*5590*/  IMAD.IADD R156, R5, 0x1, R160 ;  /* 0x00000001059c7824 */ /* 0x000fc400078e02a0 */
[----:B------:R-:W-:Y:S02]  /*55a0*/  IMAD.IADD R102, R5, 0x1, R103 ;  /* 0x0000000105667824 */ /* 0x000fe400078e0267 */
[----:B------:R-:W-:Y:S01]  /*55b0*/  FSEL R32, R32, RZ, P1 ;  /* 0x000000ff20207208 */ /* 0x000fe20000800000 */
[----:B------:R-:W2:Y:S04]  /*55c0*/  LDSM.16.MT88.4 R84, [R156+0x6000] ;  /* 0x006000009c54783b */ /* 0x000ea80000004200 */
[-C--:B------:R-:W-:Y:S02]  /*55d0*/  FFMA.FTZ R8, R6, R25.reuse, -R32 ;  /* 0x0000001906087223 */ /* 0x080fe40000010820 */
[----:B------:R-:W3:Y:S01]  /*55e0*/  LDSM.16.MT88.4 R4, [R102+0x6000] ;  /* 0x006000006604783b */ /* 0x000ee20000004200 */
[-CC-:B------:R-:W-:Y:S01]  /*55f0*/  FFMA.FTZ R101, R12, R25.reuse, -R40.reuse ;  /* 0x000000190c657223 */ /* 0x180fe20000010828 */
[-CC-:B------:R-:W-:Y:S01]  /*5600*/  FFMA.FTZ R54, R75, R25.reuse, -R40.reuse ;  /* 0x000000194b367223 */ /* 0x180fe20000010828 */
[-C--:B------:R-:W-:Y:S01]  /*5610*/  FFMA.FTZ R50, R67, R25.reuse, -R40 ;  /* 0x0000001943327223 */ /* 0x080fe20000010828 */
[-CC-:B------:R-:W-:Y:S01]  /*5620*/  FFMA.FTZ R52, R65, R25.reuse, -R32.reuse ;  /* 0x0000001941347223 */ /* 0x180fe20000010820 */
[-CC-:B------:R-:W-:Y:S01]  /*5630*/  FFMA.FTZ R51, R51, R25.reuse, -R32.reuse ;  /* 0x0000001933337223 */ /* 0x180fe20000010820 */
[-C--:B------:R-:W-:Y:S01]  /*5640*/  FFMA.FTZ R46, R71, R25.reuse, -R32 ;  /* 0x00000019472e7223 */ /* 0x080fe20000010820 */
[-CC-:B------:R-:W-:Y:S01]  /*5650*/  FFMA.FTZ R73, R73, R25.reuse, -R40.reuse ;  /* 0x0000001949497223 */ /* 0x180fe20000010828 */
[----:B------:R-:W-:Y:S01]  /*5660*/  MUFU.EX2 R101, R101 ;  /* 0x0000006500657308 */ /* 0x000fe20000000800 */
[----:B------:R-:W4:Y:S03]  /*5670*/  LDSM.16.MT88.4 R12, [R103+0x6800] ;  /* 0x00680000670c783b */ /* 0x000f260000004200 */
[----:B------:R-:W5:Y:S04]  /*5680*/  MUFU.EX2 R54, R54 ;  /* 0x0000003600367308 */ /* 0x000f680000000800 */
[----:B------:R-:W-:Y:S04]  /*5690*/  MUFU.EX2 R67, R73 ;  /* 0x0000004900437308 */ /* 0x000fe80000000800 */
[----:B------:R-:W1:Y:S04]  /*56a0*/  MUFU.EX2 R50, R50 ;  /* 0x0000003200327308 */ /* 0x000e680000000800 */
[----:B------:R5:W-:Y:S04]  /*56b0*/  MUFU.EX2 R65, R8 ;  /* 0x0000000800417308 */ /* 0x000be80000000800 */
[----:B------:R-:W2:Y:S04]  /*56c0*/  MUFU.EX2 R52, R52 ;  /* 0x0000003400347308 */ /* 0x000ea80000000800 */
[----:B------:R-:W-:Y:S04]  /*56d0*/  MUFU.EX2 R51, R51 ;  /* 0x0000003300337308 */ /* 0x000fe80000000800 */
[----:B------:R-:W3:Y:S01]  /*56e0*/  MUFU.EX2 R46, R46 ;  /* 0x0000002e002e7308 */ /* 0x000ee20000000800 */
[-C--:B------:R-:W-:Y:S01]  /*56f0*/  FFMA.FTZ R9, R21, R25.reuse, -R40 ;  /* 0x0000001915097223 */ /* 0x080fe20000010828 */
[-C--:B-----5:R-:W-:Y:S01]  /*5700*/  FFMA.FTZ R8, R31, R25.reuse, -R32 ;  /* 0x000000191f087223 */ /* 0x0a0fe20000010820 */
[-C--:B------:R-:W-:Y:S01]  /*5710*/  FFMA.FTZ R44, R45, R25.reuse, -R40 ;  /* 0x000000192d2c7223 */ /* 0x080fe20000010828 */
[-CC-:B------:R-:W-:Y:S01]  /*5720*/  FFMA.FTZ R42, R49, R25.reuse, -R32.reuse ;  /* 0x00000019312a7223 */ /* 0x180fe20000010820 */
[-CC-:B------:R-:W-:Y:S01]  /*5730*/  FFMA.FTZ R34, R17, R25.reuse, -R32.reuse ;  /* 0x0000001911227223 */ /* 0x180fe20000010820 */
[----:B------:R-:W-:Y:S01]  /*5740*/  FFMA.FTZ R31, R19, R25, -R32 ;  /* 0x00000019131f7223 */ /* 0x000fe20000010820 */
[----:B------:R-:W-:Y:S01]  /*5750*/  MUFU.EX2 R45, R9 ;  /* 0x00000009002d7308 */ /* 0x000fe20000000800 */
[----:B------:R-:W5:Y:S03]  /*5760*/  LDSM.16.MT88.4 R16, [R156+0x6800] ;  /* 0x006800009c10783b */ /* 0x000f660000004200 */
[----:B------:R4:W-:Y:S01]  /*5770*/  MUFU.EX2 R49, R8 ;  /* 0x0000000800317308 */ /* 0x0009e20000000800 */
[----:B------:R-:W-:Y:S01]  /*5780*/  F2FP.F16.F32.PACK_AB R68, R54, R101 ;  /* 0x000000653644723e */ /* 0x000fe200000000ff */
[--C-:B------:R-:W-:Y:S01]  /*5790*/  FFMA.FTZ R48, R23, R25, -R40.reuse ;  /* 0x0000001917307223 */ /* 0x100fe20000010828 */
[----:B-1----:R-:W-:Y:S01]  /*57a0*/  F2FP.F16.F32.PACK_AB R70, R50, R67 ;  /* 0x000000433246723e */ /* 0x002fe200000000ff */
[----:B------:R-:W-:Y:S01]  /*57b0*/  LDSM.16.MT88.4 R20, [R160+0x6800] ;  /* 0x00680000a014783b */ /* 0x000fe20000004200 */
[----:B--2---:R-:W-:Y:S01]  /*57c0*/  F2FP.F16.F32.PACK_AB R69, R52, R65 ;  /* 0x000000413445723e */ /* 0x004fe200000000ff */
[----:B------:R-:W-:Y:S01]  /*57d0*/  FFMA.FTZ R33, R33, R25, -R40 ;  /* 0x0000001921217223 */ /* 0x000fe20000010828 */
[----:B---3--:R-:W-:Y:S01]  /*57e0*/  F2FP.F16.F32.PACK_AB R71, R46, R51 ;  /* 0x000000332e47723e */ /* 0x008fe200000000ff */
[----:B----4-:R-:W1:Y:S01]  /*57f0*/  LDSM.16.MT88.4 R8, [R102+0x6800] ;  /* 0x006800006608783b */ /* 0x010e620000004200 */
[----:B------:R-:W2:Y:S05]  /*5800*/  MUFU.EX2 R48, R48 ;  /* 0x0000003000307308 */ /* 0x000eaa0000000800 */
[C---:B------:R-:W-:Y:S01]  /*5810*/  HMMA.16816.F32 R80, R68.reuse, R76, RZ ;  /* 0x0000004c4450723c */ /* 0x040fe200000018ff */
[----:B------:R-:W-:Y:S04]  /*5820*/  MUFU.EX2 R44, R44 ;  /* 0x0000002c002c7308 */ /* 0x000fe80000000800 */
[----:B------:R-:W-:Y:S03]  /*5830*/  MUFU.EX2 R33, R33 ;  /* 0x0000002100217308 */ /* 0x000fe60000000800 */
[C---:B------:R-:W-:Y:S01]  /*5840*/  HMMA.16816.F32 R76, R68.reuse, R78, RZ ;  /* 0x0000004e444c723c */ /* 0x040fe200000018ff */
        /* <DEDUP_REMOVED lines=15> */
[----:B------:R-:W2:Y:S07]  /*5940*/  LDSM.16.MT88.4 R12, [R103+0x7000] ;  /* 0x00700000670c783b */ /* 0x000eae0000004200 */
[----:B-----5:R-:W-:Y:S01]  /*5950*/  HMMA.16816.F32 R88, R4, R16, R88 ;  /* 0x000000100458723c */ /* 0x020fe20000001858 */
[----:B------:R-:W-:-:S07]  /*5960*/  FFMA.FTZ R115, R209, R25, -R40 ;  /* 0x00000019d1737223 */ /* 0x000fce0000010828 */
[----:B------:R-:W-:Y:S01]  /*5970*/  HMMA.16816.F32 R84, R4, R18, R84 ;  /* 0x000000120454723c */ /* 0x000fe20000001854 */
[----:B------:R-:W3:Y:S01]  /*5980*/  LDSM.16.MT88.4 R16, [R156+0x7000] ;  /* 0x007000009c10783b */ /* 0x000ee20000004200 */
[----:B------:R-:W-:-:S06]  /*5990*/  FFMA.FTZ R62, R207, R25, -R40 ;  /* 0x00000019cf3e7223 */ /* 0x000fcc0000010828 */
[----:B-1----:R-:W-:Y:S01]  /*59a0*/  HMMA.16816.F32 R72, R4, R8, R72 ;  /* 0x000000080448723c */ /* 0x002fe20000001848 */
[-CC-:B------:R-:W-:Y:S01]  /*59b0*/  FFMA.FTZ R111, R203, R25.reuse, -R40.reuse ;  /* 0x00000019cb6f7223 */ /* 0x180fe20000010828 */
[----:B------:R-:W-:-:S06]  /*59c0*/  FFMA.FTZ R60, R205, R25, -R40 ;  /* 0x00000019cd3c7223 */ /* 0x000fcc0000010828 */
[----:B------:R-:W-:Y:S01]  /*59d0*/  HMMA.16816.F32 R68, R4, R10, R68 ;  /* 0x0000000a0444723c */ /* 0x000fe20000001844 */
[----:B------:R-:W1:Y:S01]  /*59e0*/  LDSM.16.MT88.4 R8, [R102+0x7000] ;  /* 0x007000006608783b */ /* 0x000e620000004200 */
[-CC-:B------:R-:W-:Y:S01]  /*59f0*/  FFMA.FTZ R113, R195, R25.reuse, -R32.reuse ;  /* 0x00000019c3717223 */ /* 0x180fe20000010820 */
[-CC-:B------:R-:W-:Y:S01]  /*5a00*/  FFMA.FTZ R58, R197, R25.reuse, -R32.reuse ;  /* 0x00000019c53a7223 */ /* 0x180fe20000010820 */
[-CC-:B------:R-:W-:Y:S01]  /*5a10*/  FFMA.FTZ R109, R199, R25.reuse, -R32.reuse ;  /* 0x00000019c76d7223 */ /* 0x180fe20000010820 */
[----:B------:R-:W-:-:S03]  /*5a20*/  FFMA.FTZ R56, R201, R25, -R32 ;  /* 0x00000019c9387223 */ /* 0x000fc60000010820 */
[C---:B------:R-:W-:Y:S01]  /*5a30*/  HMMA.16816.F32 R96, R4.reuse, R20, R96 ;  /* 0x000000140460723c */ /* 0x040fe20000001860 */
[----:B------:R-:W-:Y:S07]  /*5a40*/  MUFU.EX2 R115, R115 ;  /* 0x0000007300737308 */ /* 0x000fee0000000800 */
[----:B------:R-:W-:Y:S01]  /*5a50*/  HMMA.16816.F32 R92, R4, R22, R92 ;  /* 0x00000016045c723c */ /* 0x000fe2000000185c */
[----:B------:R-:W4:Y:S01]  /*5a60*/  LDSM.16.MT88.4 R20, [R160+0x7000] ;  /* 0x00700000a014783b */ /* 0x000f220000004200 */
[----:B------:R-:W5:Y:S04]  /*5a70*/  MUFU.EX2 R62, R62 ;  /* 0x0000003e003e7308 */ /* 0x000f680000000800 */
[----:B------:R-:W-:Y:S04]  /*5a80*/  MUFU.EX2 R111, R111 ;  /* 0x0000006f006f7308 */ /* 0x000fe80000000800 */
[----:B------:R-:W2:Y:S04]  /*5a90*/  MUFU.EX2 R60, R60 ;  /* 0x0000003c003c7308 */ /* 0x000ea80000000800 */
[----:B------:R-:W-:Y:S04]  /*5aa0*/  MUFU.EX2 R113, R113 ;  /* 0x0000007100717308 */ /* 0x000fe80000000800 */
[----:B------:R-:W3:Y:S04]  /*5ab0*/  MUFU.EX2 R58, R58 ;  /* 0x0000003a003a7308 */ /* 0x000ee80000000800 */
[----:B------:R-:W-:Y:S04]  /*5ac0*/  MUFU.EX2 R109, R109 ;  /* 0x0000006d006d7308 */ /* 0x000fe80000000800 */
[----:B------:R-:W1:Y:S01]  /*5ad0*/  MUFU.EX2 R56, R56 ;  /* 0x0000003800387308 */ /* 0x000e620000000800 */
[----:B-----5:R-:W-:-:S02]  /*5ae0*/  F2FP.F16.F32.PACK_AB R4, R62, R115 ;  /* 0x000000733e04723e */ /* 0x020fc400000000ff */
[----:B--2---:R-:W-:Y:S02]  /*5af0*/  F2FP.F16.F32.PACK_AB R6, R60, R111 ;  /* 0x0000006f3c06723e */ /* 0x004fe400000000ff */
[----:B---3--:R-:W-:Y:S02]  /*5b00*/  F2FP.F16.F32.PACK_AB R5, R58, R113 ;  /* 0x000000713a05723e */ /* 0x008fe400000000ff */
[----:B-1----:R-:W-:-:S07]  /*5b10*/  F2FP.F16.F32.PACK_AB R7, R56, R109 ;  /* 0x0000006d3807723e */ /* 0x002fce00000000ff */
[C---:B------:R-:W-:Y:S08]  /*5b20*/  HMMA.16816.F32 R80, R4.reuse, R12, R80 ;  /* 0x0000000c0450723c */ /* 0x040ff00000001850 */
[C---:B------:R-:W-:Y:S01]  /*5b30*/  HMMA.16816.F32 R76, R4.reuse, R14, R76 ;  /* 0x0000000e044c723c */ /* 0x040fe2000000184c */
[----:B------:R-:W1:Y:S07]  /*5b40*/  LDSM.16.MT88.4 R12, [R103+0x7800] ;  /* 0x00780000670c783b */ /* 0x000e6e0000004200 */
[----:B------:R-:W-:Y:S01]  /*5b50*/  HMMA.16816.F32 R88, R4, R16, R88 ;  /* 0x000000100458723c */ /* 0x000fe20000001858 */
[----:B------:R-:W-:-:S07]  /*5b60*/  FFMA.FTZ R106, R141, R25, -R40 ;  /* 0x000000198d6a7223 */ /* 0x000fce0000010828 */
[----:B------:R-:W-:Y:S01]  /*5b70*/  HMMA.16816.F32 R84, R4, R18, R84 ;  /* 0x000000120454723c */ /* 0x000fe20000001854 */
[----:B------:R-:W2:Y:S01]  /*5b80*/  LDSM.16.MT88.4 R16, [R156+0x7800] ;  /* 0x007800009c10783b */ /* 0x000ea20000004200 */
[----:B------:R-:W-:-:S06]  /*5b90*/  FFMA.FTZ R66, R119, R25, -R40 ;  /* 0x0000001977427223 */ /* 0x000fcc0000010828 */
[----:B------:R-:W-:Y:S01]  /*5ba0*/  HMMA.16816.F32 R72, R4, R8, R72 ;  /* 0x000000080448723c */ /* 0x000fe20000001848 */
[-CC-:B------:R-:W-:Y:S01]  /*5bb0*/  FFMA.FTZ R104, R135, R25.reuse, -R32.reuse ;  /* 0x0000001987687223 */ /* 0x180fe20000010820 */
[----:B------:R-:W-:-:S06]  /*5bc0*/  FFMA.FTZ R64, R117, R25, -R32 ;  /* 0x0000001975407223 */ /* 0x000fcc0000010820 */
[----:B------:R-:W-:Y:S01]  /*5bd0*/  HMMA.16816.F32 R68, R4, R10, R68 ;  /* 0x0000000a0444723c */ /* 0x000fe20000001844 */
[----:B------:R-:W3:Y:S01]  /*5be0*/  LDSM.16.MT88.4 R8, [R102+0x7800] ;  /* 0x007800006608783b */ /* 0x000ee20000004200 */
[-CC-:B------:R-:W-:Y:S01]  /*5bf0*/  FFMA.FTZ R193, R193, R25.reuse, -R40.reuse ;  /* 0x00000019c1c17223 */ /* 0x180fe20000010828 */
[-C--:B------:R-:W-:Y:S01]  /*5c00*/  FFMA.FTZ R191, R191, R25.reuse, -R40 ;  /* 0x00000019bfbf7223 */ /* 0x080fe20000010828 */
[-CC-:B------:R-:W-:Y:S01]  /*5c10*/  FFMA.FTZ R189, R189, R25.reuse, -R32.reuse ;  /* 0x00000019bdbd7223 */ /* 0x180fe20000010820 */
[----:B------:R-:W-:-:S03]  /*5c20*/  FFMA.FTZ R187, R187, R25, -R32 ;  /* 0x00000019bbbb7223 */ /* 0x000fc60000010820 */
[C---:B----4-:R-:W-:Y:S01]  /*5c30*/  HMMA.16816.F32 R96, R4.reuse, R20, R96 ;  /* 0x000000140460723c */ /* 0x050fe20000001860 */
[----:B------:R-:W-:Y:S07]  /*5c40*/  MUFU.EX2 R141, R193 ;  /* 0x000000c1008d7308 */ /* 0x000fee0000000800 */
[----:B------:R-:W-:Y:S01]  /*5c50*/  HMMA.16816.F32 R92, R4, R22, R92 ;  /* 0x00000016045c723c */ /* 0x000fe2000000185c */
[----:B------:R-:W4:Y:S01]  /*5c60*/  LDSM.16.MT88.4 R20, [R160+0x7800] ;  /* 0x00780000a014783b */ /* 0x000f220000004200 */
[----:B------:R-:W5:Y:S04]  /*5c70*/  MUFU.EX2 R106, R106 ;  /* 0x0000006a006a7308 */ /* 0x000f680000000800 */
[----:B------:R-:W-:Y:S04]  /*5c80*/  MUFU.EX2 R119, R191 ;  /* 0x000000bf00777308 */ /* 0x000fe80000000800 */
[----:B------:R-:W1:Y:S04]  /*5c90*/  MUFU.EX2 R66, R66 ;  /* 0x0000004200427308 */ /* 0x000e680000000800 */
[----:B------:R-:W-:Y:S04]  /*5ca0*/  MUFU.EX2 R135, R189 ;  /* 0x000000bd00877308 */ /* 0x000fe80000000800 */
[----:B------:R-:W2:Y:S04]  /*5cb0*/  MUFU.EX2 R104, R104 ;  /* 0x0000006800687308 */ /* 0x000ea80000000800 */
[----:B------:R-:W-:Y:S04]  /*5cc0*/  MUFU.EX2 R117, R187 ;  /* 0x000000bb00757308 */ /* 0x000fe80000000800 */
[----:B------:R-:W3:Y:S01]  /*5cd0*/  MUFU.EX2 R64, R64 ;  /* 0x0000004000407308 */ /* 0x000ee20000000800 */
[----:B-----5:R-:W-:-:S02]  /*5ce0*/  F2FP.F16.F32.PACK_AB R4, R106, R141 ;  /* 0x0000008d6a04723e */ /* 0x020fc400000000ff */
[----:B-1----:R-:W-:Y:S02]  /*5cf0*/  F2FP.F16.F32.PACK_AB R6, R66, R119 ;  /* 0x000000774206723e */ /* 0x002fe400000000ff */
[----:B--2---:R-:W-:Y:S02]  /*5d00*/  F2FP.F16.F32.PACK_AB R5, R104, R135 ;  /* 0x000000876805723e */ /* 0x004fe400000000ff */
[----:B---3--:R-:W-:-:S07]  /*5d10*/  F2FP.F16.F32.PACK_AB R7, R64, R117 ;  /* 0x000000754007723e */ /* 0x008fce00000000ff */
        /* <DEDUP_REMOVED lines=69> */
[C---:B------:R-:W-:Y:S01]  /*6170*/  HMMA.16816.F32 R84, R4.reuse, R18, R84 ;  /* 0x000000120454723c */ /* 0x040fe20000001854 */
[----:B------:R-:W2:Y:S07]  /*6180*/  LDSM.16.MT88.4 R16, [R103+0x9000] ;  /* 0x009000006710783b */ /* 0x000eae0000004200 */
[C---:B------:R-:W-:Y:S08]  /*6190*/  HMMA.16816.F32 R72, R4.reuse, R8, R72 ;  /* 0x000000080448723c */ /* 0x040ff00000001848 */
[----:B------:R-:W-:Y:S01]  /*61a0*/  HMMA.16816.F32 R68, R4, R10, R68 ;  /* 0x0000000a0444723c */ /* 0x000fe20000001844 */
[----:B------:R-:W3:Y:S01]  /*61b0*/  LDSM.16.MT88.4 R8, [R156+0x9000] ;  /* 0x009000009c08783b */ /* 0x000ee20000004200 */
[----:B------:R-:W-:-:S06]  /*61c0*/  FFMA.FTZ R59, R59, R25, -R32 ;  /* 0x000000193b3b7223 */ /* 0x000fcc0000010820 */
[----:B----4-:R-:W-:Y:S01]  /*61d0*/  HMMA.16816.F32 R96, R4, R20, R96 ;  /* 0x000000140460723c */ /* 0x010fe20000001860 */
[-CC-:B------:R-:W-:Y:S01]  /*61e0*/  FFMA.FTZ R20, R63, R25.reuse, -R40.reuse ;  /* 0x000000193f147223 */ /* 0x180fe20000010828 */
[-C--:B------:R-:W-:Y:S01]  /*61f0*/  FFMA.FTZ R21, R61, R25.reuse, -R40 ;  /* 0x000000193d157223 */ /* 0x080fe20000010828 */
[----:B------:R-:W-:-:S05]  /*6200*/  FFMA.FTZ R61, R53, R25, -R32 ;  /* 0x00000019353d7223 */ /* 0x000fca0000010820 */
[----:B------:R-:W-:Y:S01]  /*6210*/  HMMA.16816.F32 R92, R4, R22, R92 ;  /* 0x00000016045c723c */ /* 0x000fe2000000185c */
[-CC-:B------:R-:W-:Y:S01]  /*6220*/  FFMA.FTZ R22, R107, R25.reuse, -R40.reuse ;  /* 0x000000196b167223 */ /* 0x180fe20000010828 */
[-C--:B------:R-:W-:Y:S01]  /*6230*/  FFMA.FTZ R23, R105, R25.reuse, -R40 ;  /* 0x0000001969177223 */ /* 0x080fe20000010828 */
[----:B------:R-:W-:Y:S01]  /*6240*/  FFMA.FTZ R7, R55, R25, -R32 ;  /* 0x0000001937077223 */ /* 0x000fe20000010820 */
[----:B------:R-:W-:Y:S01]  /*6250*/  FADD.FTZ R4, R101, R54 ;  /* 0x0000003665047221 */ /* 0x000fe20000010000 */
[----:B------:R-:W-:Y:S04]  /*6260*/  MUFU.EX2 R20, R20 ;  /* 0x0000001400147308 */ /* 0x000fe80000000800 */
[----:B------:R-:W-:Y:S04]  /*6270*/  MUFU.EX2 R22, R22 ;  /* 0x0000001600167308 */ /* 0x000fe80000000800 */
[----:B------:R-:W4:Y:S04]  /*6280*/  MUFU.EX2 R23, R23 ;  /* 0x0000001700177308 */ /* 0x000f280000000800 */
[----:B------:R-:W5:Y:S04]  /*6290*/  MUFU.EX2 R21, R21 ;  /* 0x0000001500157308 */ /* 0x000f680000000800 */
[----:B------:R-:W-:Y:S04]  /*62a0*/  MUFU.EX2 R57, R59 ;  /* 0x0000003b00397308 */ /* 0x000fe80000000800 */
[----:B------:R-:W1:Y:S04]  /*62b0*/  MUFU.EX2 R124, R124 ;  /* 0x0000007c007c7308 */ /* 0x000e680000000800 */
[----:B------:R-:W-:Y:S04]  /*62c0*/  MUFU.EX2 R53, R7 ;  /* 0x0000000700357308 */ /* 0x000fe80000000800 */
[----:B------:R-:W2:Y:S01]  /*62d0*/  MUFU.EX2 R54, R61 ;  /* 0x0000003d00367308 */ /* 0x000ea20000000800 */
[----:B------:R-:W-:Y:S01]  /*62e0*/  FADD.FTZ R52, R65, R52 ;  /* 0x0000003441347221 */ /* 0x000fe20000010000 */
[----:B------:R-:W-:Y:S01]  /*62f0*/  FADD.FTZ R55, R67, R4 ;  /* 0x0000000443377221 */ /* 0x000fe20000010000 */
[----:B----4-:R-:W-:-:S02]  /*6300*/  F2FP.F16.F32.PACK_AB R4, R23, R22 ;  /* 0x000000161704723e */ /* 0x010fc400000000ff */
[----:B------:R-:W-:Y:S01]  /*6310*/  FADD.FTZ R51, R51, R52 ;  /* 0x0000003433337221 */ /* 0x000fe20000010000 */
[----:B-----5:R-:W-:Y:S02]  /*6320*/  F2FP.F16.F32.PACK_AB R6, R21, R20 ;  /* 0x000000141506723e */ /* 0x020fe400000000ff */
[----:B-1----:R-:W-:Y:S01]  /*6330*/  F2FP.F16.F32.PACK_AB R5, R124, R57 ;  /* 0x000000397c05723e */ /* 0x002fe200000000ff */
[----:B------:R-:W-:Y:S01]  /*6340*/  FADD.FTZ R46, R46, R51 ;  /* 0x000000332e2e7221 */ /* 0x000fe20000010000 */
[----:B--2---:R-:W-:Y:S01]  /*6350*/  F2FP.F16.F32.PACK_AB R7, R54, R53 ;  /* 0x000000353607723e */ /* 0x004fe200000000ff */
[----:B------:R-:W-:Y:S02]  /*6360*/  FADD.FTZ R55, R50, R55 ;  /* 0x0000003732377221 */ /* 0x000fe40000010000 */
[----:B------:R-:W-:-:S04]  /*6370*/  FADD.FTZ R49, R49, R46 ;  /* 0x0000002e31317221 */ /* 0x000fc80000010000 */
[----:B------:R-:W-:Y:S01]  /*6380*/  HMMA.16816.F32 R96, R4, R12, R96 ;  /* 0x0000000c0460723c */ /* 0x000fe20000001860 */
[----:B------:R-:W-:Y:S01]  /*6390*/  FADD.FTZ R48, R48, R55 ;  /* 0x0000003730307221 */ /* 0x000fe20000010000 */
[----:B------:R-:W-:-:S06]  /*63a0*/  FADD.FTZ R49, R42, R49 ;  /* 0x000000312a317221 */ /* 0x000fcc0000010000 */
[----:B------:R-:W-:Y:S01]  /*63b0*/  HMMA.16816.F32 R92, R4, R14, R92 ;  /* 0x0000000e045c723c */ /* 0x000fe2000000185c */
[----:B------:R-:W1:Y:S01]  /*63c0*/  LDSM.16.MT88.4 R12, [R102+0x9000] ;  /* 0x00900000660c783b */ /* 0x000e620000004200 */
[----:B------:R-:W-:-:S06]  /*63d0*/  FADD.FTZ R45, R45, R48 ;  /* 0x000000302d2d7221 */ /* 0x000fcc0000010000 */
[----:B------:R-:W-:Y:S01]  /*63e0*/  HMMA.16816.F32 R80, R4, R16, R80 ;  /* 0x000000100450723c */ /* 0x000fe20000001850 */
[----:B------:R-:W-:Y:S01]  /*63f0*/  FADD.FTZ R16, R34, R49 ;  /* 0x0000003122107221 */ /* 0x000fe20000010000 */
[----:B------:R-:W-:-:S06]  /*6400*/  FADD.FTZ R44, R44, R45 ;  /* 0x0000002d2c2c7221 */ /* 0x000fcc0000010000 */
[----:B---3--:R-:W-:Y:S01]  /*6410*/  HMMA.16816.F32 R88, R4, R8, R88 ;  /* 0x000000080458723c */ /* 0x008fe20000001858 */
[----:B------:R-:W-:-:S07]  /*6420*/  FADD.FTZ R16, R31, R16 ;  /* 0x000000101f107221 */ /* 0x000fce0000010000 */
[----:B------:R-:W-:Y:S01]  /*6430*/  HMMA.16816.F32 R84, R4, R10, R84 ;  /* 0x0000000a0454723c */ /* 0x000fe20000001854 */
[----:B------:R-:W2:Y:S01]  /*6440*/  LDSM.16.MT88.4 R8, [R160+0x9800] ;  /* 0x00980000a008783b */ /* 0x000ea20000004200 */
[----:B------:R-:W-:Y:S01]  /*6450*/  FADD.FTZ R44, R33, R44 ;  /* 0x0000002c212c7221 */ /* 0x000fe20000010000 */
[----:B------:R-:W-:-:S03]  /*6460*/  FADD.FTZ R113, R113, R16 ;  /* 0x0000001071717221 */ /* 0x000fc60000010000 */
[----:B------:R-:W-:Y:S02]  /*6470*/  FADD.FTZ R115, R115, R44 ;  /* 0x0000002c73737221 */ /* 0x000fe40000010000 */
[----:B------:R-:W-:Y:S01]  /*6480*/  HMMA.16816.F32 R76, R4, R18, R76 ;  /* 0x00000012044c723c */ /* 0x000fe2000000184c */
[----:B------:R-:W3:Y:S01]  /*6490*/  LDSM.16.MT88.4 R16, [R156+0x9800] ;  /* 0x009800009c10783b */ /* 0x000ee20000004200 */
[-C--:B------:R-:W-:Y:S01]  /*64a0*/  FFMA.FTZ R192, R35, R25.reuse, -R40 ;  /* 0x0000001923c07223 */ /* 0x080fe20000010828 */
        /* <DEDUP_REMOVED lines=18> */
[----:B------:R-:W2:Y:S04]  /*65d0*/  MUFU.EX2 R30, R31 ;  /* 0x0000001f001e7308 */ /* 0x000ea80000000800 */
[----:B------:R-:W-:Y:S04]  /*65e0*/  MUFU.EX2 R25, R33 ;  /* 0x0000002100197308 */ /* 0x000fe80000000800 */
[----:B------:R-:W3:Y:S01]  /*65f0*/  MUFU.EX2 R28, R28 ;  /* 0x0000001c001c7308 */ /* 0x000ee20000000800 */
[----:B------:R-:W-:Y:S01]  /*6600*/  FADD.FTZ R141, R141, R60 ;  /* 0x0000003c8d8d7221 */ /* 0x000fe20000010000 */
[----:B------:R-:W-:Y:S01]  /*6610*/  FADD.FTZ R135, R135, R56 ;  /* 0x0000003887877221 */ /* 0x000fe20000010000 */
[----:B-1----:R-:W-:Y:S02]  /*6620*/  HMMA.16816.F32 R72, R4, R12, R72 ;  /* 0x0000000c0448723c */ /* 0x002fe40000001848 */
[----:B------:R-:W-:Y:S01]  /*6630*/  FADD.FTZ R106, R106, R141 ;  /* 0x0000008d6a6a7221 */ /* 0x000fe20000010000 */
[----:B------:R-:W-:-:S03]  /*6640*/  FADD.FTZ R104, R104, R135 ;  /* 0x0000008768687221 */ /* 0x000fc60000010000 */
[----:B------:R-:W-:Y:S02]  /*6650*/  FADD.FTZ R119, R119, R106 ;  /* 0x0000006a77777221 */ /* 0x000fe40000010000 */
[----:B------:R-:W-:Y:S01]  /*6660*/  HMMA.16816.F32 R68, R4, R14, R68 ;  /* 0x0000000e0444723c */ /* 0x000fe20000001844 */
[----:B----4-:R-:W-:Y:S01]  /*6670*/  F2FP.F16.F32.PACK_AB R4, R40, R43 ;  /* 0x0000002b2804723e */ /* 0x010fe200000000ff */
[----:B------:R-:W-:Y:S01]  /*6680*/  FADD.FTZ R117, R117, R104 ;  /* 0x0000006875757221 */ /* 0x000fe20000010000 */
[----:B-----5:R-:W-:Y:S01]  /*6690*/  F2FP.F16.F32.PACK_AB R6, R192, R35 ;  /* 0x00000023c006723e */ /* 0x020fe200000000ff */
[----:B------:R-:W-:Y:S01]  /*66a0*/  FADD.FTZ R66, R66, R119 ;  /* 0x0000007742427221 */ /* 0x000fe20000010000 */
[----:B--2---:R-:W-:Y:S02]  /*66b0*/  F2FP.F16.F32.PACK_AB R5, R30, R27 ;  /* 0x0000001b1e05723e */ /* 0x004fe400000000ff */
[----:B---3--:R-:W-:Y:S01]  /*66c0*/  F2FP.F16.F32.PACK_AB R7, R28, R25 ;  /* 0x000000191c07723e */ /* 0x008fe200000000ff */
[----:B------:R-:W-:Y:S01]  /*66d0*/  FADD.FTZ R64, R64, R117 ;  /* 0x0000007540407221 */ /* 0x000fe20000010000 */
[----:B------:R-:W-:Y:S01]  /*66e0*/  FADD.FTZ R149, R149, R66 ;  /* 0x0000004295957221 */ /* 0x000fe20000010000 */
[----:B------:R-:W-:Y:S02]  /*66f0*/  LDSM.16.MT88.4 R12, [R103+0x9800] ;  /* 0x00980000670c783b */ /* 0x000fe40000004200 */
[----:B------:R-:W-:-:S02]  /*6700*/  FADD.FTZ R147, R147, R64 ;  /* 0x0000004093937221 */ /* 0x000fc40000010000 */
        /* <DEDUP_REMOVED lines=110> */
.L_x_12940:
        /* <DEDUP_REMOVED lines=8> */
.L_x_12941:
[----:B------:R-:W-:Y:S05]  /*6e70*/  BSYNC.RECONVERGENT B0 ;  /* 0x0000000000007941 */ /* 0x000fea0003800200 */
.L_x_12939:
[C---:B------:R-:W-:Y:S01]  /*6e80*/  IMAD.SHL.U32 R5, R38.reuse, 0x20, RZ ;  /* 0x0000002026057824 */ /* 0x040fe200078e00ff */
[----:B------:R-:W-:Y:S01]  /*6e90*/  SHF.L.U64.HI R4, R38, 0x5, R39 ;  /* 0x0000000526047819 */ /* 0x000fe20000010227 */
[----:B------:R-:W-:Y:S01]  /*6ea0*/  @!PT LDS RZ, [RZ] ;  /* 0x00000000fffff984 */ /* 0x000fe20000000800 */
[----:B------:R-:W-:Y:S01]  /*6eb0*/  @!PT LDS RZ, [RZ] ;  /* 0x00000000fffff984 */ /* 0x000fe20000000800 */
[----:B------:R-:W-:Y:S01]  /*6ec0*/  @!PT LDS RZ, [RZ] ;  /* 0x00000000fffff984 */ /* 0x000fe20000000800 */
[----:B------:R-:W-:Y:S03]  /*6ed0*/  LDGSTS.E.BYPASS.LTC128B.128 [R177+0x6000], desc[UR4][R172.64] ;  /* 0x06000000acb17fae */ /* 0x000fe6000b981a04 */
[----:B------:R-:W-:-:S04]  /*6ee0*/  IADD3 R12, P1, PT, R5, R172, RZ ;  /* 0x000000ac050c7210 */ /* 0x000fc80007f3e0ff */
[----:B------:R-:W-:Y:S01]  /*6ef0*/  IADD3 R6, P2, PT, R12, R5, RZ ;  /* 0x000000050c067210 */ /* 0x000fe20007f5e0ff */
[----:B------:R-:W-:-:S03]  /*6f00*/  IMAD.X R13, R4, 0x1, R173, P1 ;  /* 0x00000001040d7824 */ /* 0x000fc600008e06ad */
        /* <DEDUP_REMOVED lines=11> */
[----:B------:R2:W-:Y:S02]  /*6fc0*/  LDGSTS.E.BYPASS.LTC128B.128 [R177+0x8000], desc[UR4][R8.64] ;  /* 0x0800000008b17fae */ /* 0x0005e4000b981a04 */
[----:B------:R-:W-:Y:S01]  /*6fd0*/  IADD3 R24, P1, PT, R18, R5, RZ ;  /* 0x0000000512187210 */ /* 0x000fe20007f3e0ff */
[--C-:B------:R-:W-:Y:S01]  /*6fe0*/  IMAD.X R19, R17, 0x1, R4.reuse, P2 ;  /* 0x0000000111137824 */ /* 0x100fe200010e0604 */
[----:B------:R-:W-:Y:S03]  /*6ff0*/  LDGSTS.E.BYPASS.LTC128B.128 [R177+0x8800], desc[UR4][R16.64] ;  /* 0x0880000010b17fae */ /* 0x000fe6000b981a04 */
[----:B------:R-:W-:Y:S01]  /*7000*/  IMAD.X R25, R19, 0x1, R4, P1 ;  /* 0x0000000113197824 */ /* 0x000fe200008e0604 */
[----:B------:R3:W-:Y:S04]  /*7010*/  LDGSTS.E.BYPASS.LTC128B.128 [R177+0x9000], desc[UR4][R18.64] ;  /* 0x0900000012b17fae */ /* 0x0007e8000b981a04 */
[----:B------:R4:W-:Y:S04]  /*7020*/  LDGSTS.E.BYPASS.LTC128B.128 [R177+0x9800], desc[UR4][R24.64] ;  /* 0x0980000018b17fae */ /* 0x0009e8000b981a04 */
[----:B------:R-:W5:Y:S01]  /*7030*/  LD.E R101, desc[UR4][R2.64+0x18c] ;  /* 0x00018c0402657980 */ /* 0x000f62000c101900 */
[----:B------:R-:W-:Y:S03]  /*7040*/  BSSY.RECONVERGENT B1, `(.L_x_12942) ;  /* 0x0000274000017945 */ /* 0x000fe60003800200 */
[----:B------:R-:W-:Y:S04]  /*7050*/  LDSM.16.M88.4 R20, [R165] ;  /* 0x00000000a514783b */ /* 0x000fe80000000200 */
[----:B-1----:R-:W2:Y:S04]  /*7060*/  LDSM.16.M88.4 R4, [R164+0x2800] ;  /* 0x00280000a404783b */ /* 0x002ea80000000200 */
[----:B------:R-:W3:Y:S04]  /*7070*/  LDSM.16.M88.4 R12, [R164+0x2000] ;  /* 0x00200000a40c783b */ /* 0x000ee80000000200 */
[----:B------:R-:W1:Y:S04]  /*7080*/  LDSM.16.M88.4 R64, [R164+0x3000] ;  /* 0x00300000a440783b */ /* 0x000e680000000200 */
[----:B------:R-:W4:Y:S04]  /*7090*/  LDSM.16.M88.4 R56, [R164+0x3800] ;  /* 0x00380000a438783b */ /* 0x000f280000000200 */
[----:B------:R-:W4:Y:S04]  /*70a0*/  LDSM.16.M88.4 R48, [R164+0x4000] ;  /* 0x00400000a430783b */ /* 0x000f280000000200 */
[----:B------:R-:W4:Y:S04]  /*70b0*/  LDSM.16.M88.4 R40, [R164+0x4800] ;  /* 0x00480000a428783b */ /* 0x000f280000000200 */
[----:B------:R-:W4:Y:S04]  /*70c0*/  LDSM.16.M88.4 R28, [R164+0x5000] ;  /* 0x00500000a41c783b */ /* 0x000f280000000200 */
[----:B------:R-:W4:Y:S04]  /*70d0*/  LDSM.16.M88.4 R124, [R164+0x5800] ;  /* 0x00580000a47c783b */ /* 0x000f280000000200 */
[----:B------:R-:W-:Y:S04]  /*70e0*/  LDSM.16.M88.4 R116, [R163] ;  /* 0x00000000a374783b */ /* 0x000fe80000000200 */
[----:B------:R-:W4:Y:S04]  /*70f0*/  LDSM.16.M88.4 R112, [R159+0x2800] ;  /* 0x002800009f70783b */ /* 0x000f280000000200 */
[----:B------:R-:W4:Y:S01]  /*7100*/  LDSM.16.M88.4 R120, [R159+0x2000] ;  /* 0x002000009f78783b */ /* 0x000f220000000200 */
[C---:B--2---:R-:W-:Y:S03]  /*7110*/  HMMA.16816.F32 R8, R20.reuse, R4, RZ ;  /* 0x000000041408723c */ /* 0x044fe600000018ff */
[----:B------:R-:W2:Y:S04]  /*7120*/  LDSM.16.M88.4 R108, [R159+0x3000] ;  /* 0x003000009f6c783b */ /* 0x000ea80000000200 */
[----:B------:R-:W0:Y:S01]  /*7130*/  LDGDEPBAR ;  /* 0x00000000000079af */ /* 0x000e220000000000 */
[C---:B------:R-:W-:Y:S08]  /*7140*/  HMMA.16816.F32 R4, R20.reuse, R6, RZ ;  /* 0x000000061404723c */ /* 0x040ff000000018ff */
[C---:B---3--:R-:W-:Y:S08]  /*7150*/  HMMA.16816.F32 R16, R20.reuse, R12, RZ ;  /* 0x0000000c1410723c */ /* 0x048ff000000018ff */
[C---:B-1----:R-:W-:Y:S08]  /*7160*/  HMMA.16816.F32 R104, R20.reuse, R64, RZ ;  /* 0x000000401468723c */ /* 0x042ff000000018ff */
        /* <DEDUP_REMOVED lines=33> */
[----:B------:R-:W2:Y:S07]  /*7380*/  LDSM.16.M88.4 R108, [R158+0x2800] ;  /* 0x002800009e6c783b */ /* 0x000eae0000000200 */
[C---:B-1----:R-:W-:Y:S08]  /*7390*/  HMMA.16816.F32 R16, R124.reuse, R112, R16 ;  /* 0x000000707c10723c */ /* 0x042ff00000001810 */
[----:B------:R-:W-:Y:S01]  /*73a0*/  HMMA.16816.F32 R12, R124, R114, R12 ;  /* 0x000000727c0c723c */ /* 0x000fe2000000180c */
[----:B------:R-:W1:Y:S07]  /*73b0*/  LDSM.16.M88.4 R112, [R158+0x4000] ;  /* 0x004000009e70783b */ /* 0x000e6e0000000200 */
[C---:B---3--:R-:W-:Y:S08]  /*73c0*/  HMMA.16816.F32 R24, R116.reuse, R120, R24 ;  /* 0x000000787418723c */ /* 0x048ff00000001818 */
        /* <DEDUP_REMOVED lines=11> */
[----:B------:R-:W-:Y:S07]  /*7480*/  LDSM.16.M88.4 R116, [R161] ;  /* 0x00000000a174783b */ /* 0x000fee0000000200 */
[C---:B--2---:R-:W-:Y:S08]  /*7490*/  HMMA.16816.F32 R44, R124.reuse, R108, R44 ;  /* 0x0000006c7c2c723c */ /* 0x044ff0000000182c */
[C---:B------:R-:W-:Y:S01]  /*74a0*/  HMMA.16816.F32 R40, R124.reuse, R110, R40 ;  /* 0x0000006e7c28723c */ /* 0x040fe20000001828 */
[----:B------:R-:W2:Y:S07]  /*74b0*/  LDSM.16.M88.4 R108, [R157+0x2000] ;  /* 0x002000009d6c783b */ /* 0x000eae0000000200 */
[C---:B------:R-:W-:Y:S08]  /*74c0*/  HMMA.16816.F32 R104, R124.reuse, R120, R104 ;  /* 0x000000787c68723c */ /* 0x040ff00000001868 */
[C---:B-1----:R-:W-:Y:S08]  /*74d0*/  HMMA.16816.F32 R32, R124.reuse, R112, R32 ;  /* 0x000000707c20723c */ /* 0x042ff00000001820 */
[C---:B------:R-:W-:Y:S01]  /*74e0*/  HMMA.16816.F32 R28, R124.reuse, R114, R28 ;  /* 0x000000727c1c723c */ /* 0x040fe2000000181c */
[----:B------:R-:W1:Y:S07]  /*74f0*/  LDSM.16.M88.4 R112, [R157+0x2800] ;  /* 0x002800009d70783b */ /* 0x000e6e0000000200 */
[----:B------:R-:W-:Y:S01]  /*7500*/  HMMA.16816.F32 R64, R124, R122, R64 ;  /* 0x0000007a7c40723c */ /* 0x000fe20000001840 */
[----:B------:R-:W3:Y:S07]  /*7510*/  LDSM.16.M88.4 R120, [R158+0x5800] ;  /* 0x005800009e78783b */ /* 0x000eee0000000200 */
[C---:B--2---:R-:W-:Y:S08]  /*7520*/  HMMA.16816.F32 R16, R116.reuse, R108, R16 ;  /* 0x0000006c7410723c */ /* 0x044ff00000001810 */
[----:B------:R-:W-:Y:S11]  /*7530*/  HMMA.16816.F32 R12, R116, R110, R12 ;  /* 0x0000006e740c723c */ /* 0x000ff6000000180c */
[-C--:B-----5:R-:W-:Y:S01]  /*7540*/  FMUL.FTZ R109, R16, R101.reuse ;  /* 0x00000065106d7220 */ /* 0x0a0fe20000410000 */
[-C--:B------:R-:W-:Y:S01]  /*7550*/  FMUL.FTZ R110, R17, R101.reuse ;  /* 0x00000065116e7220 */ /* 0x080fe20000410000 */
[-C--:B------:R-:W-:Y:S01]  /*7560*/  FMUL.FTZ R111, R18, R101.reuse ;  /* 0x00000065126f7220 */ /* 0x080fe20000410000 */
[----:B------:R-:W-:-:S02]  /*7570*/  FMUL.FTZ R108, R19, R101 ;  /* 0x00000065136c7220 */ /* 0x000fc40000410000 */
[----:B------:R-:W2:Y:S01]  /*7580*/  LDSM.16.M88.4 R16, [R157+0x3000] ;  /* 0x003000009d10783b */ /* 0x000ea20000000200 */
[----:B-1----:R-:W-:Y:S01]  /*7590*/  HMMA.16816.F32 R8, R116, R112, R8 ;  /* 0x000000707408723c */ /* 0x002fe20000001808 */
[----:B------:R-:W1:Y:S01]  /*75a0*/  MUFU.TANH R109, R109 ;  /* 0x0000006d006d7308 */ /* 0x000e620000002400 */
[-C--:B------:R-:W-:Y:S01]  /*75b0*/  FMUL.FTZ R12, R12, R101.reuse ;  /* 0x000000650c0c7220 */ /* 0x080fe20000410000 */
[-C--:B------:R-:W-:Y:S01]  /*75c0*/  FMUL.FTZ R13, R13, R101.reuse ;  /* 0x000000650d0d7220 */ /* 0x080fe20000410000 */
[----:B------:R-:W-:-:S04]  /*75d0*/  FMUL.FTZ R15, R15, R101 ;  /* 0x000000650f0f7220 */ /* 0x000fc80000410000 */
[----:B------:R-:W-:Y:S01]  /*75e0*/  HMMA.16816.F32 R4, R116, R114, R4 ;  /* 0x000000727404723c */ /* 0x000fe20000001804 */
[----:B------:R-:W-:Y:S07]  /*75f0*/  MUFU.TANH R110, R110 ;  /* 0x0000006e006e7308 */ /* 0x000fee0000002400 */
[----:B---3--:R-:W-:Y:S01]  /*7600*/  HMMA.16816.F32 R24, R124, R120, R24 ;  /* 0x000000787c18723c */ /* 0x008fe20000001818 */
[----:B------:R-:W3:Y:S02]  /*7610*/  MUFU.TANH R111, R111 ;  /* 0x0000006f006f7308 */ /* 0x000ee40000002400 */
[-C--:B------:R-:W-:Y:S01]  /*7620*/  FMUL.FTZ R8, R8, R101.reuse ;  /* 0x0000006508087220 */ /* 0x080fe20000410000 */
[-C--:B------:R-:W-:Y:S01]  /*7630*/  FMUL.FTZ R9, R9, R101.reuse ;  /* 0x0000006509097220 */ /* 0x080fe20000410000 */
[-C--:B------:R-:W-:Y:S01]  /*7640*/  FMUL.FTZ R10, R10, R101.reuse ;  /* 0x000000650a0a7220 */ /* 0x080fe20000410000 */
[----:B------:R-:W-:-:S02]  /*7650*/  FMUL.FTZ R11, R11, R101 ;  /* 0x000000650b0b7220 */ /* 0x000fc40000410000 */
[----:B------:R-:W-:Y:S01]  /*7660*/  HMMA.16816.F32 R20, R124, R122, R20 ;  /* 0x0000007a7c14723c */ /* 0x000fe20000001814 */
[----:B------:R4:W-:Y:S01]  /*7670*/  MUFU.TANH R125, R8 ;  /* 0x00000008007d7308 */ /* 0x0009e20000002400 */
[-C--:B------:R-:W-:Y:S01]  /*7680*/  FMUL.FTZ R122, R14, R101.reuse ;  /* 0x000000650e7a7220 */ /* 0x080fe20000410000 */
[-C--:B------:R-:W-:Y:S01]  /*7690*/  FMUL.FTZ R4, R4, R101.reuse ;  /* 0x0000006504047220 */ /* 0x080fe20000410000 */
[-C--:B------:R-:W-:Y:S01]  /*76a0*/  FMUL.FTZ R5, R5, R101.reuse ;  /* 0x0000006505057220 */ /* 0x080fe20000410000 */
[----:B------:R-:W-:-:S04]  /*76b0*/  FMUL.FTZ R115, R6, R101 ;  /* 0x0000006506737220 */ /* 0x000fc80000410000 */
[----:B------:R-:W-:Y:S01]  /*76c0*/  MUFU.TANH R112, R4 ;  /* 0x0000000400707308 */ /* 0x000fe20000002400 */
[----:B--2---:R-:W-:Y:S01]  /*76d0*/  HMMA.16816.F32 R104, R116, R16, R104 ;  /* 0x000000107468723c */ /* 0x004fe20000001868 */
[----:B------:R-:W-:-:S06]  /*76e0*/  FMUL.FTZ R16, R7, R101 ;  /* 0x0000006507107220 */ /* 0x000fcc0000410000 */
[----:B------:R2:W-:Y:S01]  /*76f0*/  MUFU.TANH R114, R5 ;  /* 0x0000000500727308 */ /* 0x0005e20000002400 */
[----:B----4-:R-:W-:-:S04]  /*7700*/  IMAD R8, R100, 0x80, R37 ;  /* 0x0000008064087824 */ /* 0x010fc800078e0225 */
[C---:B------:R-:W-:Y:S01]  /*7710*/  VIADD R17, R8.reuse, 0xffffff09 ;  /* 0xffffff0908117836 */ /* 0x040fe20000000000 */
[----:B------:R-:W-:Y:S02]  /*7720*/  HMMA.16816.F32 R64, R116, R18, R64 ;  /* 0x000000127440723c */ /* 0x000fe40000001840 */
[----:B------:R4:W-:Y:S01]  /*7730*/  MUFU.TANH R14, R9 ;  /* 0x00000009000e7308 */ /* 0x0009e20000002400 */
[----:B------:R-:W-:-:S07]  /*7740*/  VIADD R19, R8, 0xffffff18 ;  /* 0xffffff1808137836 */ /* 0x000fce0000000000 */
[----:B------:R-:W-:Y:S01]  /*7750*/  MUFU.TANH R108, R108 ;  /* 0x0000006c006c7308 */ /* 0x000fe20000002400 */
[-C--:B------:R-:W-:Y:S01]  /*7760*/  FMUL.FTZ R104, R104, R101.reuse ;  /* 0x0000006568687220 */ /* 0x080fe20000410000 */
[----:B--2---:R-:W2:Y:S01]  /*7770*/  LDSM.16.M88.4 R4, [R157+0x3800] ;  /* 0x003800009d04783b */ /* 0x004ea20000000200 */
[-C--:B------:R-:W-:Y:S01]  /*7780*/  FMUL.FTZ R18, R107, R101.reuse ;  /* 0x000000656b127220 */ /* 0x080fe20000410000 */
[-C--:B------:R-:W-:Y:S01]  /*7790*/  FMUL.FTZ R105, R105, R101.reuse ;  /* 0x0000006569697220 */ /* 0x080fe20000410000 */
[----:B------:R-:W-:-:S03]  /*77a0*/  FMUL.FTZ R106, R106, R101 ;  /* 0x000000656a6a7220 */ /* 0x000fc60000410000 */
[----:B------:R-:W5:Y:S01]  /*77b0*/  MUFU.TANH R123, R12 ;  /* 0x0000000c007b7308 */ /* 0x000f620000002400 */
[----:B----4-:R-:W-:Y:S02]  /*77c0*/  VIADD R9, R8, 0xffffff00 ;  /* 0xffffff0008097836 */ /* 0x010fe40000000000 */
[----:B------:R-:W-:-:S03]  /*77d0*/  FMUL.FTZ R66, R66, R101 ;  /* 0x0000006542427220 */ /* 0x000fc60000410000 */
[C---:B------:R-:W-:Y:S02]  /*77e0*/  ISETP.GT.AND P1, PT, R128.reuse, R9, PT ;  /* 0x000000098000720c */ /* 0x040fe40003f24270 */
[----:B------:R4:W-:Y:S01]  /*77f0*/  MUFU.TANH R113, R10 ;  /* 0x0000000a00717308 */ /* 0x0009e20000002400 */
[----:B------:R-:W-:Y:S02]  /*7800*/  ISETP.GE.AND P6, PT, R9, R181, PT ;  /* 0x000000b50900720c */ /* 0x000fe40003fc6270 */
[----:B-1----:R-:W-:Y:S02]  /*7810*/  FSEL R109, R109, -INF , !P1 ;  /* 0xff8000006d6d7808 */ /* 0x002fe40004800000 */
[----:B------:R-:W-:Y:S02]  /*7820*/  ISETP.GE.AND P2, PT, R9, R180, PT ;  /* 0x000000b40900720c */ /* 0x000fe40003f46270 */
[----:B------:R-:W-:Y:S01]  /*7830*/  FSEL R109, R109, -INF , !P6 ;  /* 0xff8000006d6d7808 */ /* 0x000fe20007000000 */
[----:B------:R1:W-:Y:S08]  /*7840*/  MUFU.TANH R12, R11 ;  /* 0x0000000b000c7308 */ /* 0x0003f00000002400 */
[----:B------:R5:W-:Y:S01]  /*7850*/  MUFU.TANH R121, R13 ;  /* 0x0000000d00797308 */ /* 0x000be20000002400 */
[----:B----4-:R-:W-:-:S05]  /*7860*/  VIADD R10, R128, 0x8 ;  /* 0x00000008800a7836 */ /* 0x010fca0000000000 */
[----:B------:R-:W-:Y:S02]  /*7870*/  ISETP.GT.AND P5, PT, R10, R9, PT ;  /* 0x000000090a00720c */ /* 0x000fe40003fa4270 */
[----:B------:R-:W4:Y:S01]  /*7880*/  MUFU.TANH R122, R122 ;  /* 0x0000007a007a7308 */ /* 0x000f220000002400 */
[C---:B-1----:R-:W-:Y:S01]  /*7890*/  VIADD R11, R8.reuse, 0xffffff01 ;  /* 0xffffff01080b7836 */ /* 0x042fe20000000000 */
[----:B---3--:R-:W-:Y:S01]  /*78a0*/  FSEL R9, R111, -INF , !P5 ;  /* 0xff8000006f097808 */ /* 0x008fe20006800000 */
[----:B--2---:R-:W-:Y:S01]  /*78b0*/  HMMA.16816.F32 R60, R116, R4, R60 ;  /* 0x00000004743c723c */ /* 0x004fe2000000183c */
[----:B------:R-:W-:Y:S02]  /*78c0*/  VIADD R5, R8, 0xffffff11 ;  /* 0xffffff1108057836 */ /* 0x000fe40000000000 */
[----:B------:R-:W-:Y:S02]  /*78d0*/  ISETP.GT.AND P4, PT, R128, R11, PT ;  /* 0x0000000b8000720c */ /* 0x000fe40003f84270 */
[----:B------:R1:W2:Y:S01]  /*78e0*/  MUFU.TANH R120, R15 ;  /* 0x0000000f00787308 */ /* 0x0002a20000002400 */
[----:B------:R-:W-:-:S02]  /*78f0*/  ISETP.GE.AND P3, PT, R11, R181, PT ;  /* 0x000000b50b00720c */ /* 0x000fc40003f66270 */
[-C--:B------:R-:W-:Y:S01]  /*7900*/  ISETP.GE.AND P1, PT, R11, R180.reuse, PT ;  /* 0x000000b40b00720c */ /* 0x080fe20003f26270 */
[----:B------:R-:W-:Y:S01]  /*7910*/  HMMA.16816.F32 R56, R116, R6, R56 ;  /* 0x000000067438723c */ /* 0x000fe20000001838 */
[----:B------:R-:W-:Y:S01]  /*7920*/  ISETP.GT.AND P6, PT, R10, R11, PT ;  /* 0x0000000b0a00720c */ /* 0x000fe20003fc4270 */
[----:B------:R-:W-:Y:S01]  /*7930*/  VIADD R11, R8, 0xffffff08 ;  /* 0xffffff08080b7836 */ /* 0x000fe20000000000 */
[----:B------:R-:W-:Y:S01]  /*7940*/  FSEL R9, R9, -INF , !P2 ;  /* 0xff80000009097808 */ /* 0x000fe20005000000 */
[----:B------:R-:W3:Y:S03]  /*7950*/  MUFU.TANH R115, R115 ;  /* 0x0000007300737308 */ /* 0x000ee60000002400 */
[----:B------:R-:W-:Y:S02]  /*7960*/  ISETP.GT.AND P5, PT, R128, R11, PT ;  /* 0x0000000b8000720c */ /* 0x000fe40003fa4270 */
[----:B------:R-:W-:-:S02]  /*7970*/  ISETP.GE.AND P2, PT, R11, R180, PT ;  /* 0x000000b40b00720c */ /* 0x000fc40003f46270 */
[----:B-----5:R-:W-:Y:S01]  /*7980*/  FSEL R13, R123, -INF , !P5 ;  /* 0xff8000007b0d7808 */ /* 0x020fe20006800000 */
[----:B------:R5:W3:Y:S01]  /*7990*/  MUFU.TANH R124, R104 ;  /* 0x00000068007c7308 */ /* 0x000ae20000002400 */
[----:B------:R-:W-:Y:S01]  /*79a0*/  ISETP.GE.AND P5, PT, R17, R181, PT ;  /* 0x000000b51100720c */ /* 0x000fe20003fa6270 */
[-C--:B------:R-:W-:Y:S01]  /*79b0*/  FMUL.FTZ R60, R60, R101.reuse ;  /* 0x000000653c3c7220 */ /* 0x080fe20000410000 */
[----:B-1----:R-:W-:Y:S01]  /*79c0*/  FSEL R15, R110, -INF , !P4 ;  /* 0xff8000006e0f7808 */ /* 0x002fe20006000000 */
[----:B------:R-:W-:Y:S01]  /*79d0*/  FMUL.FTZ R61, R61, R101 ;  /* 0x000000653d3d7220 */ /* 0x000fe20000410000 */
[----:B------:R-:W-:Y:S02]  /*79e0*/  ISETP.GE.AND P4, PT, R11, R181, PT ;  /* 0x000000b50b00720c */ /* 0x000fe40003f86270 */
[----:B------:R-:W-:Y:S01]  /*79f0*/  FSEL R15, R15, -INF , !P3 ;  /* 0xff8000000f0f7808 */ /* 0x000fe20005800000 */
[----:B------:R-:W1:Y:S01]  /*7a00*/  MUFU.TANH R16, R16 ;  /* 0x0000001000107308 */ /* 0x000e620000002400 */
[----:B------:R-:W-:Y:S01]  /*7a10*/  ISETP.GT.AND P3, PT, R10, R11, PT ;  /* 0x0000000b0a00720c */ /* 0x000fe20003f64270 */
[-C--:B------:R-:W-:Y:S01]  /*7a20*/  FMUL.FTZ R59, R59, R101.reuse ;  /* 0x000000653b3b7220 */ /* 0x080fe20000410000 */
[----:B------:R-:W-:Y:S01]  /*7a30*/  FSEL R11, R108, -INF , !P6 ;  /* 0xff8000006c0b7808 */ /* 0x000fe20007000000 */
[----:B------:R-:W-:Y:S01]  /*7a40*/  FMUL.FTZ R56, R56, R101 ;  /* 0x0000006538387220 */ /* 0x000fe20000410000 */
[----:B------:R-:W-:-:S02]  /*7a50*/  FSEL R13, R13, -INF , !P4 ;  /* 0xff8000000d0d7808 */ /* 0x000fc40006000000 */
[----:B------:R-:W-:Y:S01]  /*7a60*/  FSEL R11, R11, -INF , !P1 ;  /* 0xff8000000b0b7808 */ /* 0x000fe20004800000 */
[----:B------:R-:W-:Y:S01]  /*7a70*/  MUFU.TANH R105, R105 ;  /* 0x0000006900697308 */ /* 0x000fe20000002400 */
[----:B------:R-:W-:Y:S01]  /*7a80*/  ISETP.GT.AND P6, PT, R128, R17, PT ;  /* 0x000000118000720c */ /* 0x000fe20003fc4270 */
[-C--:B-----5:R-:W-:Y:S01]  /*7a90*/  FMUL.FTZ R104, R64, R101.reuse ;  /* 0x0000006540687220 */ /* 0x0a0fe20000410000 */
[----:B------:R-:W-:Y:S01]  /*7aa0*/  ISETP.GE.AND P1, PT, R17, R180, PT ;  /* 0x000000b41100720c */ /* 0x000fe20003f26270 */
[----:B------:R-:W-:Y:S01]  /*7ab0*/  FMUL.FTZ R64, R65, R101 ;  /* 0x0000006541407220 */ /* 0x000fe20000410000 */
[----:B------:R-:W-:Y:S01]  /*7ac0*/  ISETP.GT.AND P4, PT, R10, R17, PT ;  /* 0x000000110a00720c */ /* 0x000fe20003f84270 */
[----:B------:R-:W-:Y:S01]  /*7ad0*/  VIADD R17, R8, 0xffffff10 ;  /* 0xffffff1008117836 */ /* 0x000fe20000000000 */
[----:B----4-:R-:W-:Y:S01]  /*7ae0*/  FSEL R122, R122, -INF , !P3 ;  /* 0xff8000007a7a7808 */ /* 0x010fe20005800000 */
[----:B------:R-:W-:Y:S01]  /*7af0*/  FMUL.FTZ R65, R67, R101 ;  /* 0x0000006543417220 */ /* 0x000fe20000410000 */
[----:B------:R-:W-:Y:S01]  /*7b00*/  FSEL R121, R121, -INF , !P6 ;  /* 0xff80000079797808 */ /* 0x000fe20007000000 */
[----:B------:R-:W-:Y:S01]  /*7b10*/  VIADD R67, R8, 0xffffff19 ;  /* 0xffffff1908437836 */ /* 0x000fe20000000000 */
[----:B------:R-:W-:Y:S01]  /*7b20*/  ISETP.GT.AND P3, PT, R128, R17, PT ;  /* 0x000000118000720c */ /* 0x000fe20003f64270 */
[----:B------:R-:W4:Y:S01]  /*7b30*/  MUFU.TANH R106, R106 ;  /* 0x0000006a006a7308 */ /* 0x000f220000002400 */
[----:B------:R-:W-:-:S02]  /*7b40*/  FSEL R149, R122, -INF , !P2 ;  /* 0xff8000007a957808 */ /* 0x000fc40005000000 */
[----:B------:R-:W-:Y:S02]  /*7b50*/  FSEL R215, R121, -INF , !P5 ;  /* 0xff80000079d77808 */ /* 0x000fe40006800000 */
[C---:B------:R-:W-:Y:S02]  /*7b60*/  ISETP.GE.AND P6, PT, R17.reuse, R181, PT ;  /* 0x000000b51100720c */ /* 0x040fe40003fc6270 */
[----:B------:R-:W-:Y:S01]  /*7b70*/  ISETP.GE.AND P2, PT, R17, R180, PT ;  /* 0x000000b41100720c */ /* 0x000fe20003f46270 */
[----:B------:R-:W5:Y:S01]  /*7b80*/  MUFU.TANH R18, R18 ;  /* 0x0000001200127308 */ /* 0x000f620000002400 */
[----:B------:R-:W-:Y:S02]  /*7b90*/  ISETP.GT.AND P5, PT, R10, R17, PT ;  /* 0x000000110a00720c */ /* 0x000fe40003fa4270 */
[----:B--2---:R-:W-:Y:S02]  /*7ba0*/  FSEL R111, R120, -INF , !P4 ;  /* 0xff800000786f7808 */ /* 0x004fe40006000000 */
[----:B------:R-:W-:-:S02]  /*7bb0*/  FSEL R17, R125, -INF , !P3 ;  /* 0xff8000007d117808 */ /* 0x000fc40005800000 */
[----:B------:R-:W-:Y:S01]  /*7bc0*/  FSEL R111, R111, -INF , !P1 ;  /* 0xff8000006f6f7808 */ /* 0x000fe20004800000 */
[----:B------:R-:W2:Y:S01]  /*7bd0*/  MUFU.TANH R104, R104 ;  /* 0x0000006800687308 */ /* 0x000ea20000002400 */
[----:B------:R-:W-:Y:S02]  /*7be0*/  FSEL R17, R17, -INF , !P6 ;  /* 0xff80000011117808 */ /* 0x000fe40007000000 */
[----:B------:R-:W-:Y:S02]  /*7bf0*/  ISETP.GT.AND P4, PT, R128, R5, PT ;  /* 0x000000058000720c */ /* 0x000fe40003f84270 */
[C---:B------:R-:W-:Y:S02]  /*7c00*/  ISETP.GE.AND P3, PT, R5.reuse, R181, PT ;  /* 0x000000b50500720c */ /* 0x040fe40003f66270 */
[----:B------:R-:W-:Y:S01]  /*7c10*/  ISETP.GE.AND P1, PT, R5, R180, PT ;  /* 0x000000b40500720c */ /* 0x000fe20003f26270 */
[----:B------:R-:W2:Y:S01]  /*7c20*/  MUFU.TANH R66, R66 ;  /* 0x0000004200427308 */ /* 0x000ea20000002400 */
[----:B------:R-:W-:-:S02]  /*7c30*/  ISETP.GT.AND P6, PT, R10, R5, PT ;  /* 0x000000050a00720c */ /* 0x000fc40003fc4270 */
[----:B------:R-:W1:Y:S01]  /*7c40*/  LDSM.16.M88.4 R4, [R157+0x4000] ;  /* 0x004000009d04783b */ /* 0x000e620000000200 */
[----:B------:R-:W-:Y:S01]  /*7c50*/  FSEL R107, R14, -INF , !P4 ;  /* 0xff8000000e6b7808 */ /* 0x000fe20006000000 */
[-C--:B------:R-:W-:Y:S01]  /*7c60*/  FMUL.FTZ R14, R62, R101.reuse ;  /* 0x000000653e0e7220 */ /* 0x080fe20000410000 */
[----:B------:R-:W-:Y:S01]  /*7c70*/  FSEL R113, R113, -INF , !P5 ;  /* 0xff80000071717808 */ /* 0x000fe20006800000 */
[----:B------:R-:W-:Y:S01]  /*7c80*/  FMUL.FTZ R62, R63, R101 ;  /* 0x000000653f3e7220 */ /* 0x000fe20000410000 */
[-C--:B------:R-:W-:Y:S01]  /*7c90*/  ISETP.GT.AND P5, PT, R128, R19.reuse, PT ;  /* 0x000000138000720c */ /* 0x080fe20003fa4270 */
[----:B------:R-:W-:Y:S01]  /*7ca0*/  VIADD R63, R8, 0xffffff20 ;  /* 0xffffff20083f7836 */ /* 0x000fe20000000000 */
[----:B------:R-:W-:Y:S01]  /*7cb0*/  FSEL R107, R107, -INF , !P3 ;  /* 0xff8000006b6b7808 */ /* 0x000fe20005800000 */
[----:B------:R-:W2:Y:S01]  /*7cc0*/  MUFU.TANH R64, R64 ;  /* 0x0000004000407308 */ /* 0x000ea20000002400 */
[----:B------:R-:W-:Y:S02]  /*7cd0*/  FSEL R12, R12, -INF , !P6 ;  /* 0xff8000000c0c7808 */ /* 0x000fe40007000000 */
[----:B------:R-:W-:-:S02]  /*7ce0*/  ISETP.GT.AND P3, PT, R10, R19, PT ;  /* 0x000000130a00720c */ /* 0x000fc40003f64270 */
[----:B------:R-:W-:Y:S02]  /*7cf0*/  ISETP.GT.AND P6, PT, R128, R67, PT ;  /* 0x000000438000720c */ /* 0x000fe40003fc4270 */
[----:B------:R-:W-:Y:S01]  /*7d00*/  FSEL R207, R113, -INF , !P2 ;  /* 0xff80000071cf7808 */ /* 0x000fe20005000000 */
[----:B------:R-:W2:Y:S01]  /*7d10*/  MUFU.TANH R65, R65 ;  /* 0x0000004100417308 */ /* 0x000ea20000002400 */
[CC--:B------:R-:W-:Y:S02]  /*7d20*/  ISETP.GE.AND P4, PT, R19.reuse, R181.reuse, PT ;  /* 0x000000b51300720c */ /* 0x0c0fe40003f86270 */
[----:B------:R-:W-:Y:S02]  /*7d30*/  ISETP.GE.AND P2, PT, R19, R180, PT ;  /* 0x000000b41300720c */ /* 0x000fe40003f46270 */
[----:B------:R-:W-:Y:S02]  /*7d40*/  FSEL R19, R112, -INF , !P5 ;  /* 0xff80000070137808 */ /* 0x000fe40006800000 */
[----:B------:R-:W-:Y:S01]  /*7d50*/  ISETP.GE.AND P5, PT, R67, R181, PT ;  /* 0x000000b54300720c */ /* 0x000fe20003fa6270 */
[----:B------:R-:W2:Y:S01]  /*7d60*/  MUFU.TANH R60, R60 ;  /* 0x0000003c003c7308 */ /* 0x000ea20000002400 */
[----:B---3--:R-:W-:-:S02]  /*7d70*/  FSEL R115, R115, -INF , !P3 ;  /* 0xff80000073737808 */ /* 0x008fc40005800000 */
[----:B------:R-:W-:Y:S02]  /*7d80*/  FSEL R114, R114, -INF , !P6 ;  /* 0xff80000072727808 */ /* 0x000fe40007000000 */
[----:B------:R-:W-:Y:S02]  /*7d90*/  FSEL R209, R115, -INF , !P2 ;  /* 0xff80000073d17808 */ /* 0x000fe40005000000 */
[----:B------:R-:W-:Y:S01]  /*7da0*/  FSEL R205, R114, -INF , !P5 ;  /* 0xff80000072cd7808 */ /* 0x000fe20006800000 */
[----:B------:R-:W-:Y:S01]  /*7db0*/  MUFU.TANH R14, R14 ;  /* 0x0000000e000e7308 */ /* 0x000fe20000002400 */
[----:B------:R-:W-:Y:S02]  /*7dc0*/  FSEL R19, R19, -INF , !P4 ;  /* 0xff80000013137808 */ /* 0x000fe40006000000 */
[----:B------:R-:W-:Y:S02]  /*7dd0*/  ISETP.GT.AND P3, PT, R128, R63, PT ;  /* 0x0000003f8000720c */ /* 0x000fe40003f64270 */
[----:B------:R-:W-:-:S02]  /*7de0*/  ISETP.GE.AND P6, PT, R63, R181, PT ;  /* 0x000000b53f00720c */ /* 0x000fc40003fc6270 */
[----:B------:R-:W-:Y:S01]  /*7df0*/  ISETP.GE.AND P2, PT, R63, R180, PT ;  /* 0x000000b43f00720c */ /* 0x000fe20003f46270 */
[C---:B-1----:R-:W-:Y:S01]  /*7e00*/  HMMA.16816.F32 R52, R116.reuse, R4, R52 ;  /* 0x000000047434723c */ /* 0x042fe20000001834 */
[----:B------:R-:W-:Y:S01]  /*7e10*/  ISETP.GT.AND P5, PT, R10, R63, PT ;  /* 0x0000003f0a00720c */ /* 0x000fe20003fa4270 */
[----:B------:R-:W-:Y:S01]  /*7e20*/  VIADD R63, R8, 0xffffff21 ;  /* 0xffffff21083f7836 */ /* 0x000fe20000000000 */
[----:B------:R-:W-:Y:S01]  /*7e30*/  ISETP.GT.AND P4, PT, R10, R67, PT ;  /* 0x000000430a00720c */ /* 0x000fe20003f84270 */
[----:B------:R-:W-:Y:S01]  /*7e40*/  VIADD R5, R8, 0xffffff28 ;  /* 0xffffff2808057836 */ /* 0x000fe20000000000 */
[----:B------:R-:W-:Y:S01]  /*7e50*/  FSEL R124, R124, -INF , !P3 ;  /* 0xff8000007c7c7808 */ /* 0x000fe20005800000 */
[----:B------:R-:W1:Y:S01]  /*7e60*/  MUFU.TANH R61, R61 ;  /* 0x0000003d003d7308 */ /* 0x000e620000002400 */
[----:B------:R-:W-:Y:S01]  /*7e70*/  FSEL R16, R16, -INF , !P4 ;  /* 0xff80000010107808 */ /* 0x000fe20006000000 */
[----:B------:R-:W-:Y:S01]  /*7e80*/  HMMA.16816.F32 R48, R116, R6, R48 ;  /* 0x000000067430723c */ /* 0x000fe20000001830 */
[----:B------:R-:W-:-:S02]  /*7e90*/  ISETP.GT.AND P4, PT, R128, R63, PT ;  /* 0x0000003f8000720c */ /* 0x000fc40003f84270 */
[----:B------:R-:W-:Y:S02]  /*7ea0*/  ISETP.GE.AND P3, PT, R63, R181, PT ;  /* 0x000000b53f00720c */ /* 0x000fe40003f66270 */
[----:B----4-:R-:W-:Y:S01]  /*7eb0*/  FSEL R106, R106, -INF , !P5 ;  /* 0xff8000006a6a7808 */ /* 0x010fe20006800000 */
[----:B------:R-:W3:Y:S01]  /*7ec0*/  MUFU.TANH R62, R62 ;  /* 0x0000003e003e7308 */ /* 0x000ee20000002400 */
[----:B------:R-:W-:Y:S02]  /*7ed0*/  FSEL R105, R105, -INF , !P4 ;  /* 0xff80000069697808 */ /* 0x000fe40006000000 */
[----:B------:R-:W-:Y:S02]  /*7ee0*/  FSEL R145, R106, -INF , !P2 ;  /* 0xff8000006a917808 */ /* 0x000fe40005000000 */
[----:B------:R-:W-:Y:S01]  /*7ef0*/  FSEL R141, R105, -INF , !P3 ;  /* 0xff800000698d7808 */ /* 0x000fe20005800000 */
[----:B------:R-:W-:Y:S01]  /*7f00*/  FMUL.FTZ R52, R52, R101 ;  /* 0x0000006534347220 */ /* 0x000fe20000410000 */
[----:B------:R-:W-:Y:S01]  /*7f10*/  ISETP.GT.AND P5, PT, R128, R5, PT ;  /* 0x000000058000720c */ /* 0x000fe20003fa4270 */
[----:B------:R-:W4:Y:S01]  /*7f20*/  MUFU.TANH R56, R56 ;  /* 0x0000003800387308 */ /* 0x000f220000002400 */
[----:B------:R-:W-:Y:S01]  /*7f30*/  ISETP.GE.AND P4, PT, R5, R181, PT ;  /* 0x000000b50500720c */ /* 0x000fe20003f86270 */
[-C--:B------:R-:W-:Y:S01]  /*7f40*/  FMUL.FTZ R53, R53, R101.reuse ;  /* 0x0000006535357220 */ /* 0x080fe20000410000 */
[-C--:B------:R-:W-:Y:S01]  /*7f50*/  ISETP.GE.AND P2, PT, R5, R180.reuse, PT ;  /* 0x000000b40500720c */ /* 0x080fe20003f46270 */
[----:B------:R-:W-:Y:S01]  /*7f60*/  FMUL.FTZ R54, R54, R101 ;  /* 0x0000006536367220 */ /* 0x000fe20000410000 */
[----:B------:R-:W-:Y:S01]  /*7f70*/  ISETP.GT.AND P3, PT, R10, R5, PT ;  /* 0x000000050a00720c */ /* 0x000fe20003f64270 */
[-C--:B------:R-:W-:Y:S01]  /*7f80*/  FMUL.FTZ R51, R51, R101.reuse ;  /* 0x0000006533337220 */ /* 0x080fe20000410000 */
[----:B------:R-:W1:Y:S01]  /*7f90*/  LDSM.16.M88.4 R4, [R157+0x4800] ;  /* 0x004800009d04783b */ /* 0x000e620000000200 */
[----:B------:R-:W-:Y:S01]  /*7fa0*/  FSEL R211, R12, -INF , !P1 ;  /* 0xff8000000cd37808 */ /* 0x000fe20004800000 */
[-C--:B------:R-:W-:Y:S01]  /*7fb0*/  FMUL.FTZ R12, R57, R101.reuse ;  /* 0x00000065390c7220 */ /* 0x080fe20000410000 */
[----:B------:R-:W-:Y:S01]  /*7fc0*/  ISETP.GE.AND P1, PT, R67, R180, PT ;  /* 0x000000b44300720c */ /* 0x000fe20003f26270 */
[----:B------:R-:W-:Y:S01]  /*7fd0*/  FMUL.FTZ R57, R58, R101 ;  /* 0x000000653a397220 */ /* 0x000fe20000410000 */
[----:B------:R-:W-:Y:S01]  /*7fe0*/  FSEL R143, R124, -INF , !P6 ;  /* 0xff8000007c8f7808 */ /* 0x000fe20007000000 */
[----:B------:R-:W-:Y:S01]  /*7ff0*/  MUFU.TANH R52, R52 ;  /* 0x0000003400347308 */ /* 0x000fe20000002400 */
[----:B------:R-:W-:-:S02]  /*8000*/  ISETP.GT.AND P6, PT, R10, R63, PT ;  /* 0x0000003f0a00720c */ /* 0x000fc40003fc4270 */
[----:B------:R-:W-:Y:S02]  /*8010*/  FSEL R213, R16, -INF , !P1 ;  /* 0xff80000010d57808 */ /* 0x000fe40004800000 */
[----:B------:R-:W-:Y:S02]  /*8020*/  ISETP.GE.AND P1, PT, R63, R180, PT ;  /* 0x000000b43f00720c */ /* 0x000fe40003f26270 */
[----:B-----5:R-:W-:Y:S01]  /*8030*/  FSEL R18, R18, -INF , !P6 ;  /* 0xff80000012127808 */ /* 0x020fe20007000000 */
[----:B------:R5:W-:Y:S01]  /*8040*/  MUFU.TANH R16, R59 ;  /* 0x0000003b00107308 */ /* 0x000be20000002400 */
[----:B--2---:R-:W-:Y:S02]  /*8050*/  FSEL R104, R104, -INF , !P5 ;  /* 0xff80000068687808 */ /* 0x004fe40006800000 */
[----:B------:R-:W-:Y:S01]  /*8060*/  FSEL R147, R18, -INF , !P1 ;  /* 0xff80000012937808 */ /* 0x000fe20004800000 */
[----:B------:R-:W-:Y:S01]  /*8070*/  FMUL.FTZ R18, R55, R101 ;  /* 0x0000006537127220 */ /* 0x000fe20000410000 */
[----:B------:R-:W-:Y:S01]  /*8080*/  FSEL R201, R104, -INF , !P4 ;  /* 0xff80000068c97808 */ /* 0x000fe20006000000 */
[----:B------:R-:W-:Y:S01]  /*8090*/  VIADD R55, R8, 0xffffff31 ;  /* 0xffffff3108377836 */ /* 0x000fe20000000000 */
[----:B------:R-:W-:Y:S01]  /*80a0*/  FSEL R66, R66, -INF , !P3 ;  /* 0xff80000042427808 */ /* 0x000fe20005800000 */
[----:B------:R-:W-:Y:S03]  /*80b0*/  MUFU.TANH R12, R12 ;  /* 0x0000000c000c7308 */ /* 0x000fe60000002400 */
[----:B------:R-:W-:-:S05]  /*80c0*/  FSEL R203, R66, -INF , !P2 ;  /* 0xff80000042cb7808 */ /* 0x000fca0005000000 */
[----:B------:R-:W2:Y:S01]  /*80d0*/  MUFU.TANH R57, R57 ;  /* 0x0000003900397308 */ /* 0x000ea20000002400 */
[----:B-----5:R-:W-:-:S05]  /*80e0*/  VIADD R59, R8, 0xffffff29 ;  /* 0xffffff29083b7836 */ /* 0x020fca0000000000 */
[----:B------:R-:W-:Y:S02]  /*80f0*/  ISETP.GT.AND P6, PT, R128, R59, PT ;  /* 0x0000003b8000720c */ /* 0x000fe40003fc4270 */
[----:B------:R-:W-:Y:S01]  /*8100*/  MUFU.TANH R53, R53 ;  /* 0x0000003500357308 */ /* 0x000fe20000002400 */
[C---:B------:R-:W-:Y:S01]  /*8110*/  ISETP.GE.AND P5, PT, R59.reuse, R181, PT ;  /* 0x000000b53b00720c */ /* 0x040fe20003fa6270 */
[C---:B-1----:R-:W-:Y:S01]  /*8120*/  HMMA.16816.F32 R44, R116.reuse, R4, R44 ;  /* 0x00000004742c723c */ /* 0x042fe2000000182c */
[----:B------:R-:W-:Y:S01]  /*8130*/  ISETP.GE.AND P1, PT, R59, R180, PT ;  /* 0x000000b43b00720c */ /* 0x000fe20003f26270 */
[----:B------:R-:W-:Y:S01]  /*8140*/  VIADD R5, R8, 0xffffff39 ;  /* 0xffffff3908057836 */ /* 0x000fe20000000000 */
[----:B------:R-:W-:Y:S01]  /*8150*/  ISETP.GT.AND P4, PT, R10, R59, PT ;  /* 0x0000003b0a00720c */ /* 0x000fe20003f84270 */
[----:B------:R-:W-:Y:S01]  /*8160*/  VIADD R59, R8, 0xffffff30 ;  /* 0xffffff30083b7836 */ /* 0x000fe20000000000 */
[----:B------:R-:W-:Y:S01]  /*8170*/  FSEL R64, R64, -INF , !P6 ;  /* 0xff80000040407808 */ /* 0x000fe20007000000 */
[----:B------:R1:W5:Y:S01]  /*8180*/  MUFU.TANH R58, R54 ;  /* 0x00000036003a7308 */ /* 0x0003620000002400 */
[----:B------:R-:W-:Y:S01]  /*8190*/  FSEL R65, R65, -INF , !P4 ;  /* 0xff80000041417808 */ /* 0x000fe20006000000 */
[----:B------:R-:W-:Y:S01]  /*81a0*/  HMMA.16816.F32 R40, R116, R6, R40 ;  /* 0x000000067428723c */ /* 0x000fe20000001828 */
[----:B------:R-:W-:-:S02]  /*81b0*/  ISETP.GT.AND P3, PT, R128, R59, PT ;  /* 0x0000003b8000720c */ /* 0x000fc40003f64270 */
[----:B------:R-:W-:Y:S02]  /*81c0*/  ISETP.GE.AND P6, PT, R59, R181, PT ;  /* 0x000000b53b00720c */ /* 0x000fe40003fc6270 */
[----:B------:R-:W-:Y:S01]  /*81d0*/  FSEL R60, R60, -INF , !P3 ;  /* 0xff8000003c3c7808 */ /* 0x000fe20005800000 */
[----:B------:R-:W-:Y:S01]  /*81e0*/  MUFU.TANH R18, R18 ;  /* 0x0000001200127308 */ /* 0x000fe20000002400 */
[----:B------:R-:W-:Y:S02]  /*81f0*/  FSEL R197, R65, -INF , !P1 ;  /* 0xff80000041c57808 */ /* 0x000fe40004800000 */
[----:B------:R-:W-:Y:S02]  /*8200*/  FSEL R151, R60, -INF , !P6 ;  /* 0xff8000003c977808 */ /* 0x000fe40007000000 */
[----:B------:R-:W-:Y:S01]  /*8210*/  FSEL R199, R64, -INF , !P5 ;  /* 0xff80000040c77808 */ /* 0x000fe20006800000 */
[----:B------:R-:W-:Y:S01]  /*8220*/  FMUL.FTZ R44, R44, R101 ;  /* 0x000000652c2c7220 */ /* 0x000fe20000410000 */
[----:B------:R-:W-:Y:S01]  /*8230*/  ISETP.GT.AND P4, PT, R128, R55, PT ;  /* 0x000000378000720c */ /* 0x000fe20003f84270 */
[----:B------:R-:W-:Y:S01]  /*8240*/  FMUL.FTZ R46, R46, R101 ;  /* 0x000000652e2e7220 */ /* 0x000fe20000410000 */
[C---:B------:R-:W-:Y:S01]  /*8250*/  ISETP.GE.AND P3, PT, R55.reuse, R181, PT ;  /* 0x000000b53700720c */ /* 0x040fe20003f66270 */
[-C--:B-1----:R-:W-:Y:S01]  /*8260*/  FMUL.FTZ R54, R48, R101.reuse ;  /* 0x0000006530367220 */ /* 0x082fe20000410000 */
[----:B------:R-:W-:Y:S01]  /*8270*/  ISETP.GE.AND P1, PT, R55, R180, PT ;  /* 0x000000b43700720c */ /* 0x000fe20003f26270 */
[----:B------:R-:W-:Y:S01]  /*8280*/  FMUL.FTZ R48, R49, R101 ;  /* 0x0000006531307220 */ /* 0x000fe20000410000 */
[----:B------:R-:W-:Y:S01]  /*8290*/  ISETP.GT.AND P6, PT, R10, R55, PT ;  /* 0x000000370a00720c */ /* 0x000fe20003fc4270 */
[----:B------:R-:W-:Y:S01]  /*82a0*/  VIADD R55, R8, 0xffffff38 ;  /* 0xffffff3808377836 */ /* 0x000fe20000000000 */
[----:B------:R-:W-:Y:S01]  /*82b0*/  ISETP.GT.AND P5, PT, R10, R59, PT ;  /* 0x0000003b0a00720c */ /* 0x000fe20003fa4270 */
[-C--:B------:R-:W-:Y:S01]  /*82c0*/  FMUL.FTZ R49, R50, R101.reuse ;  /* 0x0000006532317220 */ /* 0x080fe20000410000 */
[----:B------:R-:W-:Y:S01]  /*82d0*/  FSEL R61, R61, -INF , !P4 ;  /* 0xff8000003d3d7808 */ /* 0x000fe20006000000 */
[----:B------:R-:W1:Y:S01]  /*82e0*/  MUFU.TANH R54, R54 ;  /* 0x0000003600367308 */ /* 0x000e620000002400 */
[----:B------:R-:W-:Y:S01]  /*82f0*/  FSEL R14, R14, -INF , !P5 ;  /* 0xff8000000e0e7808 */ /* 0x000fe20006800000 */
[----:B------:R-:W-:Y:S01]  /*8300*/  FMUL.FTZ R45, R45, R101 ;  /* 0x000000652d2d7220 */ /* 0x000fe20000410000 */
[----:B------:R-:W-:Y:S01]  /*8310*/  ISETP.GT.AND P5, PT, R128, R55, PT ;  /* 0x000000378000720c */ /* 0x000fe20003fa4270 */
[----:B------:R-:W-:Y:S01]  /*8320*/  FMUL.FTZ R40, R40, R101 ;  /* 0x0000006528287220 */ /* 0x000fe20000410000 */
[----:B------:R-:W-:Y:S01]  /*8330*/  ISETP.GE.AND P4, PT, R55, R181, PT ;  /* 0x000000b53700720c */ /* 0x000fe20003f86270 */
[----:B------:R-:W-:Y:S01]  /*8340*/  FMUL.FTZ R43, R43, R101 ;  /* 0x000000652b2b7220 */ /* 0x000fe20000410000 */
[----:B---3--:R-:W-:Y:S01]  /*8350*/  FSEL R62, R62, -INF , !P6 ;  /* 0xff8000003e3e7808 */ /* 0x008fe20007000000 */
[----:B------:R-:W-:Y:S01]  /*8360*/  MUFU.TANH R48, R48 ;  /* 0x0000003000307308 */ /* 0x000fe20000002400 */
[----:B----4-:R-:W-:-:S02]  /*8370*/  FSEL R56, R56, -INF , !P5 ;  /* 0xff80000038387808 */ /* 0x010fc40006800000 */
[----:B------:R-:W-:Y:S02]  /*8380*/  FSEL R185, R62, -INF , !P1 ;  /* 0xff8000003eb97808 */ /* 0x000fe40004800000 */
[----:B------:R-:W-:Y:S02]  /*8390*/  FSEL R155, R56, -INF , !P4 ;  /* 0xff800000389b7808 */ /* 0x000fe40006000000 */
[----:B------:R-:W-:Y:S01]  /*83a0*/  ISETP.GT.AND P6, PT, R128, R5, PT ;  /* 0x000000058000720c */ /* 0x000fe20003fc4270 */
[----:B------:R-:W3:Y:S01]  /*83b0*/  MUFU.TANH R49, R49 ;  /* 0x0000003100317308 */ /* 0x000ee20000002400 */
[C---:B------:R-:W-:Y:S02]  /*83c0*/  ISETP.GE.AND P5, PT, R5.reuse, R181, PT ;  /* 0x000000b50500720c */ /* 0x040fe40003fa6270 */
[----:B------:R-:W-:Y:S02]  /*83d0*/  ISETP.GE.AND P1, PT, R5, R180, PT ;  /* 0x000000b40500720c */ /* 0x000fe40003f26270 */
[----:B------:R-:W-:-:S02]  /*83e0*/  ISETP.GT.AND P4, PT, R10, R5, PT ;  /* 0x000000050a00720c */ /* 0x000fc40003f84270 */
[----:B------:R-:W4:Y:S01]  /*83f0*/  LDSM.16.M88.4 R4, [R157+0x5000] ;  /* 0x005000009d04783b */ /* 0x000f220000000200 */
[-C--:B------:R-:W-:Y:S01]  /*8400*/  ISETP.GE.AND P2, PT, R59, R180.reuse, PT ;  /* 0x000000b43b00720c */ /* 0x080fe20003f46270 */
[----:B------:R-:W-:Y:S01]  /*8410*/  MUFU.TANH R44, R44 ;  /* 0x0000002c002c7308 */ /* 0x000fe20000002400 */
[----:B------:R-:W-:Y:S02]  /*8420*/  FSEL R153, R61, -INF , !P3 ;  /* 0xff8000003d997808 */ /* 0x000fe40005800000 */
[----:B------:R-:W-:Y:S02]  /*8430*/  ISETP.GT.AND P3, PT, R10, R55, PT ;  /* 0x000000370a00720c */ /* 0x000fe40003f64270 */
[----:B------:R-:W-:Y:S02]  /*8440*/  FSEL R187, R14, -INF , !P2 ;  /* 0xff8000000ebb7808 */ /* 0x000fe40005000000 */
[----:B------:R-:W-:Y:S01]  /*8450*/  ISETP.GE.AND P2, PT, R55, R180, PT ;  /* 0x000000b43700720c */ /* 0x000fe20003f46270 */
[----:B------:R5:W3:Y:S01]  /*8460*/  MUFU.TANH R14, R51 ;  /* 0x00000033000e7308 */ /* 0x000ae20000002400 */
[----:B--2---:R-:W-:-:S02]  /*8470*/  FSEL R57, R57, -INF , !P3 ;  /* 0xff80000039397808 */ /* 0x004fc40005800000 */
[----:B------:R-:W-:Y:S02]  /*8480*/  FSEL R12, R12, -INF , !P6 ;  /* 0xff8000000c0c7808 */ /* 0x000fe40007000000 */
[----:B------:R-:W-:Y:S02]  /*8490*/  FSEL R195, R57, -INF , !P2 ;  /* 0xff80000039c37808 */ /* 0x000fe40005000000 */
[----:B------:R-:W-:Y:S01]  /*84a0*/  FSEL R189, R12, -INF , !P5 ;  /* 0xff8000000cbd7808 */ /* 0x000fe20006800000 */
[----:B------:R-:W-:Y:S01]  /*84b0*/  FMUL.FTZ R12, R47, R101 ;  /* 0x000000652f0c7220 */ /* 0x000fe20000410000 */
[----:B------:R-:W-:Y:S01]  /*84c0*/  FSEL R16, R16, -INF , !P4 ;  /* 0xff80000010107808 */ /* 0x000fe20006000000 */
[----:B------:R-:W-:Y:S01]  /*84d0*/  VIADD R47, R8, 0xffffff48 ;  /* 0xffffff48082f7836 */ /* 0x000fe20000000000 */
[----:B------:R-:W2:Y:S02]  /*84e0*/  MUFU.TANH R46, R46 ;  /* 0x0000002e002e7308 */ /* 0x000ea40000002400 */
[----:B------:R-:W-:Y:S01]  /*84f0*/  FSEL R193, R16, -INF , !P1 ;  /* 0xff80000010c17808 */ /* 0x000fe20004800000 */
[----:B-----5:R-:W-:-:S05]  /*8500*/  VIADD R51, R8, 0xffffff40 ;  /* 0xffffff4008337836 */ /* 0x020fca0000000000 */
[----:B------:R-:W5:Y:S01]  /*8510*/  MUFU.TANH R45, R45 ;  /* 0x0000002d002d7308 */ /* 0x000f620000002400 */
[----:B------:R-:W-:Y:S02]  /*8520*/  ISETP.GT.AND P3, PT, R128, R51, PT ;  /* 0x000000338000720c */ /* 0x000fe40003f64270 */
[C---:B------:R-:W-:Y:S02]  /*8530*/  ISETP.GE.AND P6, PT, R51.reuse, R181, PT ;  /* 0x000000b53300720c */ /* 0x040fe40003fc6270 */
[----:B------:R-:W-:-:S03]  /*8540*/  ISETP.GE.AND P2, PT, R51, R180, PT ;  /* 0x000000b43300720c */ /* 0x000fc60003f46270 */
[----:B------:R1:W5:Y:S01]  /*8550*/  MUFU.TANH R16, R12 ;  /* 0x0000000c00107308 */ /* 0x0003620000002400 */
[----:B------:R-:W-:Y:S01]  /*8560*/  ISETP.GT.AND P5, PT, R10, R51, PT ;  /* 0x000000330a00720c */ /* 0x000fe20003fa4270 */
[----:B------:R-:W-:Y:S01]  /*8570*/  VIADD R51, R8, 0xffffff41 ;  /* 0xffffff4108337836 */ /* 0x000fe20000000000 */
[----:B------:R-:W-:Y:S01]  /*8580*/  FSEL R52, R52, -INF , !P3 ;  /* 0xff80000034347808 */ /* 0x000fe20005800000 */
[C---:B----4-:R-:W-:Y:S01]  /*8590*/  HMMA.16816.F32 R32, R116.reuse, R4, R32 ;  /* 0x000000047420723c */ /* 0x050fe20000001820 */
[----:B------:R-:W-:Y:S01]  /*85a0*/  FSEL R58, R58, -INF , !P5 ;  /* 0xff8000003a3a7808 */ /* 0x000fe20006800000 */
[----:B------:R-:W-:Y:S01]  /*85b0*/  VIADD R5, R8, 0xffffff50 ;  /* 0xffffff5008057836 */ /* 0x000fe20000000000 */
[----:B------:R-:W-:Y:S01]  /*85c0*/  ISETP.GT.AND P4, PT, R128, R51, PT ;  /* 0x000000338000720c */ /* 0x000fe20003f84270 */
[----:B------:R-:W4:Y:S01]  /*85d0*/  MUFU.TANH R40, R40 ;  /* 0x0000002800287308 */ /* 0x000f220000002400 */
[----:B------:R-:W-:Y:S02]  /*85e0*/  ISETP.GE.AND P3, PT, R51, R181, PT ;  /* 0x000000b53300720c */ /* 0x000fe40003f66270 */
[----:B------:R-:W-:Y:S01]  /*85f0*/  FSEL R53, R53, -INF , !P4 ;  /* 0xff80000035357808 */ /* 0x000fe20006000000 */
[----:B------:R-:W-:Y:S01]  /*8600*/  HMMA.16816.F32 R28, R116, R6, R28 ;  /* 0x00000006741c723c */ /* 0x000fe2000000181c */
[----:B------:R-:W-:-:S02]  /*8610*/  FSEL R129, R58, -INF , !P2 ;  /* 0xff8000003a817808 */ /* 0x000fc40005000000 */
[----:B------:R-:W-:Y:S02]  /*8620*/  FSEL R125, R53, -INF , !P3 ;  /* 0xff800000357d7808 */ /* 0x000fe40005800000 */
[----:B------:R-:W-:Y:S01]  /*8630*/  FSEL R127, R52, -INF , !P6 ;  /* 0xff800000347f7808 */ /* 0x000fe20007000000 */
[----:B-1----:R-:W-:Y:S01]  /*8640*/  FMUL.FTZ R12, R41, R101 ;  /* 0x00000065290c7220 */ /* 0x002fe20000410000 */
[----:B------:R-:W-:Y:S01]  /*8650*/  ISETP.GT.AND P5, PT, R128, R47, PT ;  /* 0x0000002f8000720c */ /* 0x000fe20003fa4270 */
[----:B------:R-:W-:Y:S01]  /*8660*/  FMUL.FTZ R41, R42, R101 ;  /* 0x000000652a297220 */ /* 0x000fe20000410000 */
[C---:B------:R-:W-:Y:S02]  /*8670*/  ISETP.GE.AND P4, PT, R47.reuse, R181, PT ;  /* 0x000000b52f00720c */ /* 0x040fe40003f86270 */
[----:B------:R-:W-:Y:S01]  /*8680*/  ISETP.GE.AND P2, PT, R47, R180, PT ;  /* 0x000000b42f00720c */ /* 0x000fe20003f46270 */
[----:B------:R-:W-:Y:S01]  /*8690*/  FMUL.FTZ R32, R32, R101 ;  /* 0x0000006520207220 */ /* 0x000fe20000410000 */
[----:B------:R-:W-:Y:S01]  /*86a0*/  ISETP.GT.AND P3, PT, R10, R47, PT ;  /* 0x0000002f0a00720c */ /* 0x000fe20003f64270 */
[----:B------:R-:W-:Y:S01]  /*86b0*/  VIADD R47, R8, 0xffffff49 ;  /* 0xffffff49082f7836 */ /* 0x000fe20000000000 */
[----:B------:R-:W-:Y:S01]  /*86c0*/  ISETP.GT.AND P6, PT, R10, R51, PT ;  /* 0x000000330a00720c */ /* 0x000fe20003fc4270 */
[----:B------:R-:W-:Y:S01]  /*86d0*/  MUFU.TANH R41, R41 ;  /* 0x0000002900297308 */ /* 0x000fe20000002400 */
[----:B------:R-:W-:Y:S01]  /*86e0*/  FSEL R54, R54, -INF , !P5 ;  /* 0xff80000036367808 */ /* 0x000fe20006800000 */
[-C--:B------:R-:W-:Y:S01]  /*86f0*/  FMUL.FTZ R42, R33, R101.reuse ;  /* 0x00000065212a7220 */ /* 0x080fe20000410000 */
[----:B------:R-:W-:Y:S01]  /*8700*/  FSEL R18, R18, -INF , !P6 ;  /* 0xff80000012127808 */ /* 0x000fe20007000000 */
[----:B------:R-:W-:Y:S01]  /*8710*/  FMUL.FTZ R33, R34, R101 ;  /* 0x0000006522217220 */ /* 0x000fe20000410000 */
[----:B------:R-:W-:Y:S01]  /*8720*/  ISETP.GT.AND P6, PT, R128, R47, PT ;  /* 0x0000002f8000720c */ /* 0x000fe20003fc4270 */
[----:B------:R-:W-:Y:S01]  /*8730*/  FMUL.FTZ R34, R35, R101 ;  /* 0x0000006523227220 */ /* 0x000fe20000410000 */
[----:B------:R-:W-:Y:S01]  /*8740*/  ISETP.GE.AND P5, PT, R47, R181, PT ;  /* 0x000000b52f00720c */ /* 0x000fe20003fa6270 */
[----:B------:R-:W1:Y:S01]  /*8750*/  MUFU.TANH R12, R12 ;  /* 0x0000000c000c7308 */ /* 0x000e620000002400 */
[----:B---3--:R-:W-:Y:S01]  /*8760*/  FSEL R49, R49, -INF , !P3 ;  /* 0xff80000031317808 */ /* 0x008fe20005800000 */
[----:B------:R-:W-:Y:S01]  /*8770*/  VIADD R35, R8, 0xffffff59 ;  /* 0xffffff5908237836 */ /* 0x000fe20000000000 */
[----:B------:R-:W-:Y:S01]  /*8780*/  FSEL R48, R48, -INF , !P6 ;  /* 0xff80000030307808 */ /* 0x000fe20007000000 */
[----:B------:R-:W-:Y:S01]  /*8790*/  FMUL.FTZ R28, R28, R101 ;  /* 0x000000651c1c7220 */ /* 0x000fe20000410000 */
[----:B------:R-:W-:-:S02]  /*87a0*/  FSEL R137, R49, -INF , !P2 ;  /* 0xff80000031897808 */ /* 0x000fc40005000000 */
[----:B------:R-:W-:Y:S01]  /*87b0*/  FSEL R135, R48, -INF , !P5 ;  /* 0xff80000030877808 */ /* 0x000fe20006800000 */
[----:B------:R-:W-:Y:S01]  /*87c0*/  MUFU.TANH R32, R32 ;  /* 0x0000002000207308 */ /* 0x000fe20000002400 */
[----:B------:R-:W-:Y:S02]  /*87d0*/  ISETP.GT.AND P3, PT, R128, R5, PT ;  /* 0x000000058000720c */ /* 0x000fe40003f64270 */
[C---:B------:R-:W-:Y:S02]  /*87e0*/  ISETP.GE.AND P6, PT, R5.reuse, R181, PT ;  /* 0x000000b50500720c */ /* 0x040fe40003fc6270 */
[-C--:B------:R-:W-:Y:S02]  /*87f0*/  ISETP.GE.AND P2, PT, R5, R180.reuse, PT ;  /* 0x000000b40500720c */ /* 0x080fe40003f46270 */
[----:B------:R-:W-:Y:S01]  /*8800*/  ISETP.GT.AND P5, PT, R10, R5, PT ;  /* 0x000000050a00720c */ /* 0x000fe20003fa4270 */
[----:B------:R-:W-:Y:S01]  /*8810*/  MUFU.TANH R33, R33 ;  /* 0x0000002100217308 */ /* 0x000fe20000002400 */
[----:B------:R-:W3:Y:S01]  /*8820*/  LDSM.16.M88.4 R4, [R157+0x5800] ;  /* 0x005800009d04783b */ /* 0x000ee20000000200 */
[----:B------:R-:W-:Y:S01]  /*8830*/  ISETP.GE.AND P1, PT, R51, R180, PT ;  /* 0x000000b43300720c */ /* 0x000fe20003f26270 */
[----:B------:R-:W-:-:S04]  /*8840*/  DEPBAR.LE SB0, 0x0 ;  /* 0x000080000000791a */ /* 0x000fc80000000000 */
[----:B------:R-:W-:Y:S01]  /*8850*/  FSEL R133, R54, -INF , !P4 ;  /* 0xff80000036857808 */ /* 0x000fe20006000000 */
[----:B------:R-:W-:Y:S01]  /*8860*/  MUFU.TANH R34, R34 ;  /* 0x0000002200227308 */ /* 0x000fe20000002400 */
[----:B------:R-:W-:Y:S01]  /*8870*/  BAR.SYNC.DEFER_BLOCKING 0x0 ;  /* 0x0000000000007b1d */ /* 0x000fe20000010000 */
[----:B------:R-:W-:Y:S02]  /*8880*/  ISETP.GT.AND P4, PT, R10, R47, PT ;  /* 0x0000002f0a00720c */ /* 0x000fe40003f84270 */
[----:B------:R-:W-:Y:S02]  /*8890*/  FSEL R139, R18, -INF , !P1 ;  /* 0xff800000128b7808 */ /* 0x000fe40004800000 */
[----:B------:R-:W-:Y:S02]  /*88a0*/  ISETP.GE.AND P1, PT, R47, R180, PT ;  /* 0x000000b42f00720c */ /* 0x000fe40003f26270 */
[----:B------:R5:W1:Y:S01]  /*88b0*/  MUFU.TANH R18, R43 ;  /* 0x0000002b00127308 */ /* 0x000a620000002400 */
[----:B------:R-:W-:-:S02]  /*88c0*/  FSEL R123, R14, -INF , !P4 ;  /* 0xff8000000e7b7808 */ /* 0x000fc40006000000 */
[----:B------:R-:W-:Y:S02]  /*88d0*/  FSEL R44, R44, -INF , !P3 ;  /* 0xff8000002c2c7808 */ /* 0x000fe40005800000 */
[----:B------:R-:W-:Y:S02]  /*88e0*/  FSEL R123, R123, -INF , !P1 ;  /* 0xff8000007b7b7808 */ /* 0x000fe40004800000 */
[----:B------:R-:W-:Y:S01]  /*88f0*/  FSEL R65, R44, -INF , !P6 ;  /* 0xff8000002c417808 */ /* 0x000fe20007000000 */
[----:B------:R-:W1:Y:S01]  /*8900*/  MUFU.TANH R14, R42 ;  /* 0x0000002a000e7308 */ /* 0x000e620000002400 */
[----:B--2---:R-:W-:-:S04]  /*8910*/  FSEL R46, R46, -INF , !P5 ;  /* 0xff8000002e2e7808 */ /* 0x004fc80006800000 */
[----:B------:R-:W-:-:S03]  /*8920*/  FSEL R121, R46, -INF , !P2 ;  /* 0xff8000002e797808 */ /* 0x000fc60005000000 */
[----:B------:R-:W2:Y:S01]  /*8930*/  MUFU.TANH R28, R28 ;  /* 0x0000001c001c7308 */ /* 0x000ea20000002400 */
[----:B-----5:R-:W-:-:S05]  /*8940*/  VIADD R43, R8, 0xffffff51 ;  /* 0xffffff51082b7836 */ /* 0x020fca0000000000 */
[----:B------:R-:W-:Y:S02]  /*8950*/  ISETP.GT.AND P4, PT, R128, R43, PT ;  /* 0x0000002b8000720c */ /* 0x000fe40003f84270 */
[C---:B------:R-:W-:Y:S01]  /*8960*/  ISETP.GE.AND P3, PT, R43.reuse, R181, PT ;  /* 0x000000b52b00720c */ /* 0x040fe20003f66270 */
[C---:B---3--:R-:W-:Y:S01]  /*8970*/  HMMA.16816.F32 R24, R116.reuse, R4, R24 ;  /* 0x000000047418723c */ /* 0x048fe20000001818 */
[----:B------:R-:W-:Y:S01]  /*8980*/  ISETP.GE.AND P1, PT, R43, R180, PT ;  /* 0x000000b42b00720c */ /* 0x000fe20003f26270 */
[----:B------:R-:W-:Y:S01]  /*8990*/  FMUL.FTZ R5, R30, R101 ;  /* 0x000000651e057220 */ /* 0x000fe20000410000 */
[----:B------:R-:W-:Y:S01]  /*89a0*/  ISETP.GT.AND P6, PT, R10, R43, PT ;  /* 0x0000002b0a00720c */ /* 0x000fe20003fc4270 */
[----:B------:R-:W-:Y:S01]  /*89b0*/  VIADD R43, R8, 0xffffff58 ;  /* 0xffffff58082b7836 */ /* 0x000fe20000000000 */
[----:B------:R-:W-:Y:S01]  /*89c0*/  FSEL R45, R45, -INF , !P4 ;  /* 0xff8000002d2d7808 */ /* 0x000fe20006000000 */
[----:B------:R-:W-:Y:S01]  /*89d0*/  FMUL.FTZ R4, R31, R101 ;  /* 0x000000651f047220 */ /* 0x000fe20000410000 */
[----:B------:R-:W-:Y:S01]  /*89e0*/  FSEL R16, R16, -INF , !P6 ;  /* 0xff80000010107808 */ /* 0x000fe20007000000 */
[----:B------:R-:W-:Y:S01]  /*89f0*/  MUFU.TANH R5, R5 ;  /* 0x0000000500057308 */ /* 0x000fe20000002400 */
[----:B------:R-:W-:Y:S01]  /*8a00*/  ISETP.GT.AND P5, PT, R128, R43, PT ;  /* 0x0000002b8000720c */ /* 0x000fe20003fa4270 */
[----:B------:R-:W-:Y:S01]  /*8a10*/  HMMA.16816.F32 R20, R116, R6, R20 ;  /* 0x000000067414723c */ /* 0x000fe20000001814 */
[----:B------:R-:W-:Y:S01]  /*8a20*/  ISETP.GE.AND P4, PT, R43, R181, PT ;  /* 0x000000b52b00720c */ /* 0x000fe20003f86270 */
[----:B------:R-:W-:Y:S01]  /*8a30*/  VIADD R7, R8, 0xffffff69 ;  /* 0xffffff6908077836 */ /* 0x000fe20000000000 */
[----:B----4-:R-:W-:-:S02]  /*8a40*/  FSEL R40, R40, -INF , !P5 ;  /* 0xff80000028287808 */ /* 0x010fc40006800000 */
[----:B------:R-:W-:Y:S01]  /*8a50*/  FSEL R115, R16, -INF , !P1 ;  /* 0xff80000010737808 */ /* 0x000fe20004800000 */
[-C--:B------:R-:W-:Y:S01]  /*8a60*/  FMUL.FTZ R16, R29, R101.reuse ;  /* 0x000000651d107220 */ /* 0x080fe20000410000 */
[----:B------:R-:W-:Y:S01]  /*8a70*/  FSEL R61, R40, -INF , !P4 ;  /* 0xff800000283d7808 */ /* 0x000fe20006000000 */
[----:B------:R-:W-:Y:S01]  /*8a80*/  VIADD R29, R8, 0xffffff61 ;  /* 0xffffff61081d7836 */ /* 0x000fe20000000000 */
[----:B------:R-:W-:Y:S01]  /*8a90*/  FSEL R63, R45, -INF , !P3 ;  /* 0xff8000002d3f7808 */ /* 0x000fe20005800000 */
[----:B------:R-:W-:Y:S01]  /*8aa0*/  FMUL.FTZ R24, R24, R101 ;  /* 0x0000006518187220 */ /* 0x000fe20000410000 */
[----:B------:R-:W-:Y:S01]  /*8ab0*/  ISETP.GT.AND P6, PT, R128, R35, PT ;  /* 0x000000238000720c */ /* 0x000fe20003fc4270 */
[----:B------:R-:W3:Y:S01]  /*8ac0*/  MUFU.TANH R16, R16 ;  /* 0x0000001000107308 */ /* 0x000ee20000002400 */
[----:B------:R-:W-:Y:S01]  /*8ad0*/  ISETP.GE.AND P5, PT, R35, R181, PT ;  /* 0x000000b52300720c */ /* 0x000fe20003fa6270 */
[-C--:B------:R-:W-:Y:S01]  /*8ae0*/  FMUL.FTZ R6, R25, R101.reuse ;  /* 0x0000006519067220 */ /* 0x080fe20000410000 */
[----:B------:R-:W-:Y:S01]  /*8af0*/  ISETP.GE.AND P1, PT, R35, R180, PT ;  /* 0x000000b42300720c */ /* 0x000fe20003f26270 */
[----:B------:R-:W-:Y:S01]  /*8b00*/  FMUL.FTZ R27, R27, R101 ;  /* 0x000000651b1b7220 */ /* 0x000fe20000410000 */
[----:B------:R-:W-:Y:S01]  /*8b10*/  ISETP.GT.AND P4, PT, R10, R35, PT ;  /* 0x000000230a00720c */ /* 0x000fe20003f84270 */
[----:B------:R-:W-:Y:S01]  /*8b20*/  VIADD R35, R8, 0xffffff60 ;  /* 0xffffff6008237836 */ /* 0x000fe20000000000 */
[----:B------:R-:W-:Y:S01]  /*8b30*/  ISETP.GT.AND P3, PT, R10, R43, PT ;  /* 0x0000002b0a00720c */ /* 0x000fe20003f64270 */
[----:B------:R-:W4:Y:S01]  /*8b40*/  MUFU.TANH R4, R4 ;  /* 0x0000000400047308 */ /* 0x000f220000002400 */
[----:B-1----:R-:W-:Y:S01]  /*8b50*/  FSEL R12, R12, -INF , !P6 ;  /* 0xff8000000c0c7808 */ /* 0x002fe20007000000 */
[----:B------:R-:W-:Y:S01]  /*8b60*/  VIADD R25, R8, 0xffffff70 ;  /* 0xffffff7008197836 */ /* 0x000fe20000000000 */
[----:B------:R-:W-:Y:S01]  /*8b70*/  FSEL R41, R41, -INF , !P3 ;  /* 0xff80000029297808 */ /* 0x000fe20005800000 */
[----:B------:R-:W-:Y:S01]  /*8b80*/  FMUL.FTZ R20, R20, R101 ;  /* 0x0000006514147220 */ /* 0x000fe20000410000 */
[----:B------:R-:W-:-:S02]  /*8b90*/  ISETP.GT.AND P3, PT, R128, R35, PT ;  /* 0x000000238000720c */ /* 0x000fc40003f64270 */
[----:B------:R-:W-:Y:S01]  /*8ba0*/  ISETP.GE.AND P6, PT, R35, R181, PT ;  /* 0x000000b52300720c */ /* 0x000fe20003fc6270 */
[----:B------:R-:W1:Y:S01]  /*8bb0*/  MUFU.TANH R24, R24 ;  /* 0x0000001800187308 */ /* 0x000e620000002400 */
[----:B------:R-:W-:Y:S02]  /*8bc0*/  FSEL R18, R18, -INF , !P4 ;  /* 0xff80000012127808 */ /* 0x000fe40006000000 */
[----:B------:R-:W-:Y:S02]  /*8bd0*/  FSEL R32, R32, -INF , !P3 ;  /* 0xff80000020207808 */ /* 0x000fe40005800000 */
[----:B------:R-:W-:Y:S02]  /*8be0*/  FSEL R105, R18, -INF , !P1 ;  /* 0xff80000012697808 */ /* 0x000fe40004800000 */
[----:B------:R-:W-:Y:S01]  /*8bf0*/  FSEL R49, R32, -INF , !P6 ;  /* 0xff80000020317808 */ /* 0x000fe20007000000 */
[----:B------:R-:W-:Y:S01]  /*8c00*/  MUFU.TANH R6, R6 ;  /* 0x0000000600067308 */ /* 0x000fe20000002400 */
[----:B------:R-:W-:Y:S01]  /*8c10*/  FSEL R67, R12, -INF , !P5 ;  /* 0xff8000000c437808 */ /* 0x000fe20006800000 */
[----:B------:R-:W-:Y:S01]  /*8c20*/  FMUL.FTZ R12, R26, R101 ;  /* 0x000000651a0c7220 */ /* 0x000fe20000410000 */
[----:B------:R-:W-:-:S02]  /*8c30*/  ISETP.GT.AND P4, PT, R128, R29, PT ;  /* 0x0000001d8000720c */ /* 0x000fc40003f84270 */
[C---:B------:R-:W-:Y:S02]  /*8c40*/  ISETP.GE.AND P3, PT, R29.reuse, R181, PT ;  /* 0x000000b51d00720c */ /* 0x040fe40003f66270 */
[-C--:B------:R-:W-:Y:S01]  /*8c50*/  ISETP.GE.AND P1, PT, R29, R180.reuse, PT ;  /* 0x000000b41d00720c */ /* 0x080fe20003f26270 */
[----:B------:R-:W-:Y:S01]  /*8c60*/  MUFU.TANH R12, R12 ;  /* 0x0000000c000c7308 */ /* 0x000fe20000002400 */
[----:B------:R-:W-:Y:S01]  /*8c70*/  ISETP.GT.AND P6, PT, R10, R29, PT ;  /* 0x0000001d0a00720c */ /* 0x000fe20003fc4270 */
[----:B------:R-:W-:Y:S01]  /*8c80*/  VIADD R29, R8, 0xffffff68 ;  /* 0xffffff68081d7836 */ /* 0x000fe20000000000 */
[----:B------:R-:W-:Y:S02]  /*8c90*/  ISETP.GT.AND P5, PT, R10, R35, PT ;  /* 0x000000230a00720c */ /* 0x000fe40003fa4270 */
[----:B------:R-:W-:Y:S02]  /*8ca0*/  ISETP.GE.AND P2, PT, R43, R180, PT ;  /* 0x000000b42b00720c */ /* 0x000fe40003f46270 */
[----:B------:R-:W-:-:S02]  /*8cb0*/  FSEL R33, R33, -INF , !P5 ;  /* 0xff80000021217808 */ /* 0x000fc40006800000 */
[----:B------:R-:W-:Y:S02]  /*8cc0*/  ISETP.GT.AND P5, PT, R128, R29, PT ;  /* 0x0000001d8000720c */ /* 0x000fe40003fa4270 */
[----:B------:R-:W-:Y:S02]  /*8cd0*/  FSEL R14, R14, -INF , !P4 ;  /* 0xff8000000e0e7808 */ /* 0x000fe40006000000 */
[----:B------:R-:W-:Y:S02]  /*8ce0*/  ISETP.GE.AND P4, PT, R29, R181, PT ;  /* 0x000000b51d00720c */ /* 0x000fe40003f86270 */
[----:B------:R-:W-:Y:S02]  /*8cf0*/  FSEL R34, R34, -INF , !P6 ;  /* 0xff80000022227808 */ /* 0x000fe40007000000 */
[----:B--2---:R-:W-:Y:S02]  /*8d00*/  FSEL R28, R28, -INF , !P5 ;  /* 0xff8000001c1c7808 */ /* 0x004fe40006800000 */
[----:B------:R-:W-:-:S02]  /*8d10*/  ISETP.GT.AND P6, PT, R128, R7, PT ;  /* 0x000000078000720c */ /* 0x000fc40003fc4270 */
[----:B------:R-:W-:Y:S02]  /*8d20*/  FSEL R113, R41, -INF , !P2 ;  /* 0xff80000029717808 */ /* 0x000fe40005000000 */
[----:B------:R-:W-:Y:S02]  /*8d30*/  ISETP.GE.AND P2, PT, R35, R180, PT ;  /* 0x000000b42300720c */ /* 0x000fe40003f46270 */
[----:B------:R-:W-:Y:S01]  /*8d40*/  FSEL R55, R14, -INF , !P3 ;  /* 0xff8000000e377808 */ /* 0x000fe20005800000 */
[----:B------:R-:W-:Y:S01]  /*8d50*/  FMUL.FTZ R14, R22, R101 ;  /* 0x00000065160e7220 */ /* 0x000fe20000410000 */
[----:B------:R-:W-:Y:S02]  /*8d60*/  FSEL R57, R34, -INF , !P1 ;  /* 0xff80000022397808 */ /* 0x000fe40004800000 */
[----:B------:R-:W-:Y:S02]  /*8d70*/  FSEL R51, R28, -INF , !P4 ;  /* 0xff8000001c337808 */ /* 0x000fe40006000000 */
[----:B------:R-:W-:Y:S01]  /*8d80*/  ISETP.GT.AND P3, PT, R10, R29, PT ;  /* 0x0000001d0a00720c */ /* 0x000fe20003f64270 */
[----:B------:R-:W-:Y:S01]  /*8d90*/  MUFU.TANH R14, R14 ;  /* 0x0000000e000e7308 */ /* 0x000fe20000002400 */
[----:B------:R-:W-:-:S02]  /*8da0*/  ISETP.GE.AND P5, PT, R7, R181, PT ;  /* 0x000000b50700720c */ /* 0x000fc40003fa6270 */
[-C--:B------:R-:W-:Y:S02]  /*8db0*/  ISETP.GE.AND P1, PT, R7, R180.reuse, PT ;  /* 0x000000b40700720c */ /* 0x080fe40003f26270 */
[----:B------:R-:W-:Y:S02]  /*8dc0*/  ISETP.GT.AND P4, PT, R10, R7, PT ;  /* 0x000000070a00720c */ /* 0x000fe40003f84270 */
[----:B---3--:R-:W-:Y:S01]  /*8dd0*/  FSEL R16, R16, -INF , !P6 ;  /* 0xff80000010107808 */ /* 0x008fe20007000000 */
[----:B------:R-:W2:Y:S01]  /*8de0*/  MUFU.TANH R7, R27 ;  /* 0x0000001b00077308 */ /* 0x000ea20000002400 */
[----:B------:R-:W-:Y:S02]  /*8df0*/  FSEL R59, R33, -INF , !P2 ;  /* 0xff800000213b7808 */ /* 0x000fe40005000000 */
[----:B------:R-:W-:Y:S02]  /*8e00*/  ISETP.GE.AND P2, PT, R29, R180, PT ;  /* 0x000000b41d00720c */ /* 0x000fe40003f46270 */
[----:B------:R-:W-:-:S02]  /*8e10*/  FSEL R5, R5, -INF , !P3 ;  /* 0xff80000005057808 */ /* 0x000fc40005800000 */
[----:B------:R-:W-:Y:S01]  /*8e20*/  FSEL R47, R16, -INF , !P5 ;  /* 0xff800000102f7808 */ /* 0x000fe20006800000 */
[----:B------:R-:W-:Y:S01]  /*8e30*/  FMUL.FTZ R16, R21, R101 ;  /* 0x0000006515107220 */ /* 0x000fe20000410000 */
[----:B------:R-:W-:Y:S01]  /*8e40*/  ISETP.GT.AND P3, PT, R128, R25, PT ;  /* 0x000000198000720c */ /* 0x000fe20003f64270 */
[----:B------:R-:W-:Y:S01]  /*8e50*/  FMUL.FTZ R101, R23, R101 ;  /* 0x0000006517657220 */ /* 0x000fe20000410000 */
[----:B------:R-:W-:Y:S01]  /*8e60*/  FSEL R53, R5, -INF , !P2 ;  /* 0xff80000005357808 */ /* 0x000fe20005000000 */
[C---:B------:R-:W-:Y:S01]  /*8e70*/  VIADD R23, R8.reuse, 0xffffff79 ;  /* 0xffffff7908177836 */ /* 0x040fe20000000000 */
[C---:B------:R-:W-:Y:S01]  /*8e80*/  ISETP.GE.AND P2, PT, R25.reuse, R181, PT ;  /* 0x000000b51900720c */ /* 0x040fe20003f46270 */
[----:B------:R3:W-:Y:S01]  /*8e90*/  MUFU.TANH R5, R20 ;  /* 0x0000001400057308 */ /* 0x0007e20000002400 */
[----:B------:R-:W-:Y:S01]  /*8ea0*/  ISETP.GE.AND P6, PT, R25, R180, PT ;  /* 0x000000b41900720c */ /* 0x000fe20003fc6270 */
[----:B------:R-:W-:Y:S01]  /*8eb0*/  VIADD R21, R8, 0xffffff78 ;  /* 0xffffff7808157836 */ /* 0x000fe20000000000 */
[----:B------:R-:W-:Y:S01]  /*8ec0*/  ISETP.GT.AND P5, PT, R10, R25, PT ;  /* 0x000000190a00720c */ /* 0x000fe20003fa4270 */
[----:B------:R-:W-:Y:S01]  /*8ed0*/  VIADD R25, R8, 0xffffff71 ;  /* 0xffffff7108197836 */ /* 0x000fe20000000000 */
[----:B----4-:R-:W-:-:S02]  /*8ee0*/  FSEL R45, R4, -INF , !P4 ;  /* 0xff800000042d7808 */ /* 0x010fc40006000000 */
[----:B-1----:R-:W-:Y:S01]  /*8ef0*/  FSEL R24, R24, -INF , !P3 ;  /* 0xff80000018187808 */ /* 0x002fe20005800000 */
[----:B------:R-:W1:Y:S01]  /*8f00*/  MUFU.TANH R4, R16 ;  /* 0x0000001000047308 */ /* 0x000e620000002400 */
[-C--:B------:R-:W-:Y:S02]  /*8f10*/  ISETP.GT.AND P4, PT, R128, R25.reuse, PT ;  /* 0x000000198000720c */ /* 0x080fe40003f84270 */
[----:B------:R-:W-:Y:S02]  /*8f20*/  FSEL R33, R24, -INF , !P2 ;  /* 0xff80000018217808 */ /* 0x000fe40005000000 */
[----:B------:R-:W-:Y:S02]  /*8f30*/  ISETP.GT.AND P2, PT, R10, R25, PT ;  /* 0x000000190a00720c */ /* 0x000fe40003f44270 */
[----:B------:R-:W-:Y:S02]  /*8f40*/  FSEL R45, R45, -INF , !P1 ;  /* 0xff8000002d2d7808 */ /* 0x000fe40004800000 */
[----:B------:R-:W-:Y:S01]  /*8f50*/  ISETP.GE.AND P1, PT, R25, R180, PT ;  /* 0x000000b41900720c */ /* 0x000fe20003f26270 */
[----:B---3--:R-:W-:Y:S01]  /*8f60*/  VIADD R20, R100, 0xfffffffe ;  /* 0xfffffffe64147836 */ /* 0x008fe20000000000 */
[----:B--2---:R-:W-:-:S02]  /*8f70*/  FSEL R7, R7, -INF , !P2 ;  /* 0xff80000007077808 */ /* 0x004fc40005000000 */
[----:B------:R-:W-:Y:S02]  /*8f80*/  FSEL R32, R6, -INF , !P4 ;  /* 0xff80000006207808 */ /* 0x000fe40006000000 */
[----:B------:R-:W2:Y:S01]  /*8f90*/  MUFU.TANH R6, R101 ;  /* 0x0000006500067308 */ /* 0x000ea20000002400 */
[----:B------:R-:W-:Y:S02]  /*8fa0*/  FSEL R41, R7, -INF , !P1 ;  /* 0xff80000007297808 */ /* 0x000fe40004800000 */
[----:B------:R-:W-:Y:S02]  /*8fb0*/  ISETP.GT.AND P1, PT, R128, R23, PT ;  /* 0x000000178000720c */ /* 0x000fe40003f24270 */
[----:B------:R-:W-:Y:S02]  /*8fc0*/  ISETP.GE.AND P3, PT, R25, R181, PT ;  /* 0x000000b51900720c */ /* 0x000fe40003f66270 */
[----:B-1----:R-:W-:Y:S02]  /*8fd0*/  FSEL R4, R4, -INF , !P1 ;  /* 0xff80000004047808 */ /* 0x002fe40004800000 */
[----:B------:R-:W-:-:S02]  /*8fe0*/  ISETP.GT.U32.AND P1, PT, R20, R169, PT ;  /* 0x000000a91400720c */ /* 0x000fc40003f24070 */
[----:B------:R-:W-:Y:S02]  /*8ff0*/  FSEL R12, R12, -INF , !P5 ;  /* 0xff8000000c0c7808 */ /* 0x000fe40006800000 */
[----:B------:R-:W-:Y:S02]  /*9000*/  FSEL R32, R32, -INF , !P3 ;  /* 0xff80000020207808 */ /* 0x000fe40005800000 */
[-C--:B------:R-:W-:Y:S02]  /*9010*/  ISETP.GT.AND P5, PT, R128, R21.reuse, PT ;  /* 0x000000158000720c */ /* 0x080fe40003fa4270 */
[C---:B------:R-:W-:Y:S02]  /*9020*/  ISETP.GT.AND P3, PT, R10.reuse, R21, PT ;  /* 0x000000150a00720c */ /* 0x040fe40003f64270 */
        /* <DEDUP_REMOVED lines=8> */
[----:B--2---:R-:W-:Y:S02]  /*90b0*/  FSEL R6, R6, -INF , !P2 ;  /* 0xff80000006067808 */ /* 0x004fe40005000000 */
        /* <DEDUP_REMOVED lines=13> */
[----:B------:R-:W4:Y:S02]  /*9190*/  LD.E.64 R26, desc[UR4][R2.64+0x20] ;  /* 0x00002004021a7980 */ /* 0x000f24000c101b00 */
        /* <DEDUP_REMOVED lines=39> */
[----:B------:R-:W2:Y:S04]  /*9410*/  LD.E R5, desc[UR4][R118.64] ;  /* 0x0000000476057980 */ /* 0x000ea8000c101900 */
[----:B------:R-:W2:Y:S01]  /*9420*/  LD.E R4, desc[UR4][R116.64] ;  /* 0x0000000474047980 */ /* 0x000ea2000c101900 */
[----:B------:R-:W-:-:S04]  /*9430*/  IMAD.IADD R6, R7, 0x1, -R6 ;  /* 0x0000000107067824 */ /* 0x000fc800078e0a06 */
[----:B------:R-:W-:-:S04]  /*9440*/  IMAD R21, R21, R6, -0x80 ;  /* 0xffffff8015157424 */ /* 0x000fc800078e0206 */
[-C--:B---3--:R-:W-:Y:S01]  /*9450*/  IMAD R6, R25, R21.reuse, RZ ;  /* 0x0000001519067224 */ /* 0x088fe200078e02ff */
[----:B------:R-:W-:Y:S01]  /*9460*/  SHF.R.S32.HI R7, RZ, 0x1f, R21 ;  /* 0x0000001fff077819 */ /* 0x000fe20000011415 */
[----:B------:R-:W-:-:S04]  /*9470*/  IMAD.WIDE.U32 R28, R24, R21, RZ ;  /* 0x00000015181c7225 */ /* 0x000fc800078e00ff */
[----:B------:R-:W-:-:S04]  /*9480*/  IMAD R6, R24, R7, R6 ;  /* 0x0000000718067224 */ /* 0x000fc800078e0206 */
[----:B------:R-:W-:Y:S01]  /*9490*/  IMAD.IADD R29, R29, 0x1, R6 ;  /* 0x000000011d1d7824 */ /* 0x000fe200078e0206 */
[----:B--2---:R-:W-:-:S04]  /*94a0*/  IADD3 R5, PT, PT, R5, -R4, RZ ;  /* 0x8000000405057210 */ /* 0x004fc80007ffe0ff */
        /* <DEDUP_REMOVED lines=8> */
.L_x_12945:
        /* <DEDUP_REMOVED lines=8> */
.L_x_12946:
[----:B------:R-:W-:Y:S05]  /*95b0*/  BSYNC.RECONVERGENT B0 ;  /* 0x0000000000007941 */ /* 0x000fea0003800200 */
.L_x_12944:
        /* <DEDUP_REMOVED lines=28> */
.L_x_12943:
[----:B------:R-:W-:Y:S05]  /*9780*/  BSYNC.RECONVERGENT B1 ;  /* 0x0000000000017941 */ /* 0x000fea0003800200 */
.L_x_12942:
[----:B-1----:R-:W2:Y:S01]  /*9790*/  LD.E R29, desc[UR4][R2.64+0xdc] ;  /* 0x0000dc04021d7980 */ /* 0x002ea2000c101900 */
[----:B------:R-:W-:Y:S02]  /*97a0*/  FMNMX3.FTZ R6, R0, R9, R11, !PT ;  /* 0x0000000900067276 */ /* 0x000fe4000781000b */
[----:B------:R-:W-:Y:S01]  /*97b0*/  FMNMX3.FTZ R4, R36, R109, R15, !PT ;  /* 0x0000006d24047276 */ /* 0x000fe2000781000f */
[----:B------:R-:W-:Y:S01]  /*97c0*/  LDSM.16.MT88.4 R24, [R160+0x8000] ;  /* 0x00800000a018783b */ /* 0x000fe20000004200 */
        /* <DEDUP_REMOVED lines=46> */
[C---:B------:R-:W-:Y:S02]  /*9ab0*/  FSETP.NEU.FTZ.AND P0, PT, R22.reuse, -INF , PT ;  /* 0xff8000001600780b */ /* 0x040fe40003f1d000 */
[-CC-:B------:R-:W-:Y:S01]  /*9ac0*/  FFMA.FTZ R60, R9, R29.reuse, -R28.reuse ;  /* 0x0000001d093c7223 */ /* 0x180fe2000001081c */
[-CC-:B------:R-:W-:Y:S01]  /*9ad0*/  FFMA.FTZ R48, R11, R29.reuse, -R28.reuse ;  /* 0x0000001d0b307223 */ /* 0x180fe2000001081c */
[----:B------:R-:W-:Y:S01]  /*9ae0*/  FSEL R5, R22, RZ, P0 ;  /* 0x000000ff16057208 */ /* 0x000fe20000000000 */
[----:B------:R-:W2:Y:S01]  /*9af0*/  LDSM.16.MT88.4 R8, [R160+0x6000] ;  /* 0x00600000a008783b */ /* 0x000ea20000004200 */
[----:B------:R-:W-:Y:S01]  /*9b00*/  FSEL R0, R0, RZ, P0 ;  /* 0x000000ff00007208 */ /* 0x000fe20000000000 */
[-CC-:B------:R-:W-:Y:S01]  /*9b10*/  FFMA.FTZ R6, R149, R29.reuse, -R28.reuse ;  /* 0x0000001d95067223 */ /* 0x180fe2000001081c */
[-C--:B------:R-:W-:Y:S01]  /*9b20*/  FFMA.FTZ R34, R111, R29.reuse, -R28 ;  /* 0x0000001d6f227223 */ /* 0x080fe2000001081c */
[----:B------:R-:W-:Y:S01]  /*9b30*/  FADD.FTZ R12, R36, -R5 ;  /* 0x80000005240c7221 */ /* 0x000fe20000010000 */
[----:B------:R-:W-:Y:S01]  /*9b40*/  MUFU.EX2 R60, R60 ;  /* 0x0000003c003c7308 */ /* 0x000fe20000000800 */
[-CC-:B------:R-:W-:Y:S01]  /*9b50*/  FFMA.FTZ R149, R109, R29.reuse, -R0.reuse ;  /* 0x0000001d6d957223 */ /* 0x180fe20000010800 */
[-CC-:B------:R-:W-:Y:S01]  /*9b60*/  FFMA.FTZ R50, R15, R29.reuse, -R0.reuse ;  /* 0x0000001d0f327223 */ /* 0x180fe20000010800 */
[----:B------:R-:W-:Y:S01]  /*9b70*/  FMUL.FTZ R64, R29, R12 ;  /* 0x0000000c1d407220 */ /* 0x000fe20000410000 */
[-CC-:B------:R-:W-:Y:S01]  /*9b80*/  FFMA.FTZ R109, R13, R29.reuse, -R0.reuse ;  /* 0x0000001d0d6d7223 */ /* 0x180fe20000010800 */
[-CC-:B------:R-:W-:Y:S01]  /*9b90*/  FFMA.FTZ R36, R215, R29.reuse, -R0.reuse ;  /* 0x0000001dd7247223 */ /* 0x180fe20000010800 */
[----:B------:R-:W3:Y:S01]  /*9ba0*/  MUFU.EX2 R48, R48 ;  /* 0x0000003000307308 */ /* 0x000ee20000000800 */
[----:B------:R-:W4:Y:S01]  /*9bb0*/  LDSM.16.MT88.4 R12, [R156+0x6000] ;  /* 0x006000009c0c783b */ /* 0x000f220000004200 */
[-C--:B-1----:R-:W-:Y:S01]  /*9bc0*/  FMUL.FTZ R98, R98, R62.reuse ;  /* 0x0000003e62627220 */ /* 0x082fe20000410000 */
        /* <DEDUP_REMOVED lines=11> */
[----:B---3--:R-:W-:Y:S01]  /*9c80*/  F2FP.F16.F32.PACK_AB R5, R48, R60 ;  /* 0x0000003c3005723e */ /* 0x008fe200000000ff */
[-C--:B------:R-:W-:Y:S01]  /*9c90*/  FMUL.FTZ R83, R83, R62.reuse ;  /* 0x0000003e53537220 */ /* 0x080fe20000410000 */
[----:B------:R-:W3:Y:S01]  /*9ca0*/  MUFU.EX2 R50, R50 ;  /* 0x0000003200327308 */ /* 0x000ee20000000800 */
[-C--:B------:R-:W-:Y:S01]  /*9cb0*/  FMUL.FTZ R78, R78, R62.reuse ;  /* 0x0000003e4e4e7220 */ /* 0x080fe20000410000 */
[-C--:B------:R-:W-:Y:S01]  /*9cc0*/  FMUL.FTZ R79, R79, R62.reuse ;  /* 0x0000003e4f4f7220 */ /* 0x080fe20000410000 */
[-C--:B------:R-:W-:Y:S01]  /*9cd0*/  FFMA.FTZ R44, R107, R29.reuse, -R0 ;  /* 0x0000001d6b2c7223 */ /* 0x080fe20000010800 */
[----:B------:R-:W5:Y:S01]  /*9ce0*/  MUFU.EX2 R64, R64 ;  /* 0x0000004000407308 */ /* 0x000f620000000800 */
[--C-:B------:R-:W-:Y:S01]  /*9cf0*/  FFMA.FTZ R117, R207, R29, -R28.reuse ;  /* 0x0000001dcf757223 */ /* 0x100fe2000001081c */
[----:B-1----:R-:W-:Y:S01]  /*9d00*/  F2FP.F16.F32.PACK_AB R7, R34, R111 ;  /* 0x0000006f2207723e */ /* 0x002fe200000000ff */
[-CC-:B------:R-:W-:Y:S01]  /*9d10*/  FFMA.FTZ R46, R211, R29.reuse, -R28.reuse ;  /* 0x0000001dd32e7223 */ /* 0x180fe2000001081c */
[----:B------:R-:W-:Y:S01]  /*9d20*/  MUFU.EX2 R109, R109 ;  /* 0x0000006d006d7308 */ /* 0x000fe20000000800 */
[-CC-:B------:R-:W-:Y:S01]  /*9d30*/  FFMA.FTZ R101, R209, R29.reuse, -R28.reuse ;  /* 0x0000001dd1657223 */ /* 0x180fe2000001081c */
[-C--:B------:R-:W-:Y:S01]  /*9d40*/  FFMA.FTZ R42, R213, R29.reuse, -R28 ;  /* 0x0000001dd52a7223 */ /* 0x080fe2000001081c */
[-CC-:B------:R-:W-:Y:S01]  /*9d50*/  FFMA.FTZ R119, R17, R29.reuse, -R0.reuse ;  /* 0x0000001d11777223 */ /* 0x180fe20000010800 */
[----:B------:R-:W1:Y:S01]  /*9d60*/  MUFU.EX2 R36, R36 ;  /* 0x0000002400247308 */ /* 0x000e620000000800 */
[--C-:B------:R-:W-:Y:S01]  /*9d70*/  FFMA.FTZ R107, R19, R29, -R0.reuse ;  /* 0x0000001d136b7223 */ /* 0x100fe20000010800 */
[----:B---3--:R-:W-:Y:S01]  /*9d80*/  F2FP.F16.F32.PACK_AB R4, R50, R149 ;  /* 0x000000953204723e */ /* 0x008fe200000000ff */
[--C-:B------:R-:W-:Y:S01]  /*9d90*/  FFMA.FTZ R40, R205, R29, -R0.reuse ;  /* 0x0000001dcd287223 */ /* 0x100fe20000010800 */
[----:B------:R-:W-:Y:S01]  /*9da0*/  MUFU.EX2 R117, R117 ;  /* 0x0000007500757308 */ /* 0x000fe20000000800 */
[----:B------:R-:W-:Y:S01]  /*9db0*/  FMUL.FTZ R74, R74, R62 ;  /* 0x0000003e4a4a7220 */ /* 0x000fe20000410000 */
[-C--:B-----5:R-:W-:Y:S01]  /*9dc0*/  FMUL.FTZ R96, R96, R64.reuse ;  /* 0x0000004060607220 */ /* 0x0a0fe20000410000 */
        /* <DEDUP_REMOVED lines=11> */
[----:B------:R-:W-:Y:S01]  /*9e80*/  FMUL.FTZ R77, R77, R64 ;  /* 0x000000404d4d7220 */ /* 0x000fe20000410000 */
[----:B------:R-:W-:Y:S01]  /*9e90*/  MUFU.EX2 R46, R46 ;  /* 0x0000002e002e7308 */ /* 0x000fe20000000800 */
[----:B------:R-:W-:Y:S01]  /*9ea0*/  FMUL.FTZ R75, R75, R62 ;  /* 0x0000003e4b4b7220 */ /* 0x000fe20000410000 */
[C---:B--2---:R-:W-:Y:S01]  /*9eb0*/  HMMA.16816.F32 R96, R4.reuse, R8, R96 ;  /* 0x000000080460723c */ /* 0x044fe20000001860 */
[-C--:B------:R-:W-:Y:S01]  /*9ec0*/  FMUL.FTZ R72, R72, R64.reuse ;  /* 0x0000004048487220 */ /* 0x080fe20000410000 */
[----:B------:R-:W-:Y:S01]  /*9ed0*/  MUFU.EX2 R101, R101 ;  /* 0x0000006500657308 */ /* 0x000fe20000000800 */
[----:B------:R-:W-:Y:S01]  /*9ee0*/  FMUL.FTZ R73, R73, R64 ;  /* 0x0000004049497220 */ /* 0x000fe20000410000 */
[-C--:B------:R-:W-:Y:S01]  /*9ef0*/  FMUL.FTZ R70, R70, R62.reuse ;  /* 0x0000003e46467220 */ /* 0x080fe20000410000 */
[----:B------:R-:W-:Y:S01]  /*9f00*/  FMUL.FTZ R71, R71, R62 ;  /* 0x0000003e47477220 */ /* 0x000fe20000410000 */
[----:B------:R-:W-:Y:S01]  /*9f10*/  MUFU.EX2 R42, R42 ;  /* 0x0000002a002a7308 */ /* 0x000fe20000000800 */
[-C--:B------:R-:W-:Y:S01]  /*9f20*/  FMUL.FTZ R68, R68, R64.reuse ;  /* 0x0000004044447220 */ /* 0x080fe20000410000 */
[C---:B------:R-:W-:Y:S01]  /*9f30*/  HMMA.16816.F32 R92, R4.reuse, R10, R92 ;  /* 0x0000000a045c723c */ /* 0x040fe2000000185c */
[----:B------:R-:W1:Y:S01]  /*9f40*/  LDSM.16.MT88.4 R8, [R103+0x6000] ;  /* 0x006000006708783b */ /* 0x000e620000004200 */
[----:B------:R-:W-:Y:S01]  /*9f50*/  MUFU.EX2 R119, R119 ;  /* 0x0000007700777308 */ /* 0x000fe20000000800 */
[-C--:B------:R-:W-:Y:S01]  /*9f60*/  FMUL.FTZ R69, R69, R64.reuse ;  /* 0x0000004045457220 */ /* 0x080fe20000410000 */
[-C--:B------:R-:W-:Y:S01]  /*9f70*/  FFMA.FTZ R58, R141, R29.reuse, -R0 ;  /* 0x0000001d8d3a7223 */ /* 0x080fe20000010800 */
[----:B------:R-:W-:Y:S01]  /*9f80*/  LDSM.16.MT88.4 R16, [R156+0x6800] ;  /* 0x006800009c10783b */ /* 0x000fe20000004200 */
[----:B------:R-:W2:Y:S01]  /*9f90*/  MUFU.EX2 R44, R44 ;  /* 0x0000002c002c7308 */ /* 0x000ea20000000800 */
[-C--:B------:R-:W-:Y:S01]  /*9fa0*/  FFMA.FTZ R56, R147, R29.reuse, -R28 ;  /* 0x0000001d93387223 */ /* 0x080fe2000001081c */
[C---:B----4-:R-:W-:Y:S01]  /*9fb0*/  HMMA.16816.F32 R88, R4.reuse, R12, R88 ;  /* 0x0000000c0458723c */ /* 0x050fe20000001858 */
[-CC-:B------:R-:W-:Y:S01]  /*9fc0*/  FFMA.FTZ R141, R201, R29.reuse, -R0.reuse ;  /* 0x0000001dc98d7223 */ /* 0x180fe20000010800 */
[----:B------:R-:W-:Y:S01]  /*9fd0*/  MUFU.EX2 R107, R107 ;  /* 0x0000006b006b7308 */ /* 0x000fe20000000800 */
[-C--:B------:R-:W-:Y:S01]  /*9fe0*/  FFMA.FTZ R54, R199, R29.reuse, -R0 ;  /* 0x0000001dc7367223 */ /* 0x080fe20000010800 */
[-CC-:B------:R-:W-:Y:S01]  /*9ff0*/  FFMA.FTZ R52, R197, R29.reuse, -R28.reuse ;  /* 0x0000001dc5347223 */ /* 0x180fe2000001081c */
[-CC-:B------:R-:W-:Y:S01]  /*a000*/  FFMA.FTZ R203, R203, R29.reuse, -R28.reuse ;  /* 0x0000001dcbcb7223 */ /* 0x180fe2000001081c */
[----:B------:R-:W3:Y:S01]  /*a010*/  MUFU.EX2 R40, R40 ;  /* 0x0000002800287308 */ /* 0x000ee20000000800 */
[-C--:B------:R-:W-:Y:S01]  /*a020*/  FFMA.FTZ R108, R185, R29.reuse, -R28 ;  /* 0x0000001db96c7223 */ /* 0x080fe2000001081c */
[C---:B------:R-:W-:Y:S01]  /*a030*/  HMMA.16816.F32 R84, R4.reuse, R14, R84 ;  /* 0x0000000e0454723c */ /* 0x040fe20000001854 */
[----:B------:R-:W4:Y:S01]  /*a040*/  LDSM.16.MT88.4 R12, [R102+0x6000] ;  /* 0x00600000660c783b */ /* 0x000f220000004200 */
[----:B------:R-:W-:Y:S01]  /*a050*/  MUFU.EX2 R56, R56 ;  /* 0x0000003800387308 */ /* 0x000fe20000000800 */
[-C--:B------:R-:W-:Y:S01]  /*a060*/  FFMA.FTZ R106, R153, R29.reuse, -R0 ;  /* 0x0000001d996a7223 */ /* 0x080fe20000010800 */
[-C--:B------:R-:W-:Y:S01]  /*a070*/  FFMA.FTZ R187, R187, R29.reuse, -R28 ;  /* 0x0000001dbbbb7223 */ /* 0x080fe2000001081c */
[-CC-:B------:R-:W-:Y:S01]  /*a080*/  FFMA.FTZ R185, R151, R29.reuse, -R0.reuse ;  /* 0x0000001d97b97223 */ /* 0x180fe20000010800 */
[----:B------:R-:W-:Y:S01]  /*a090*/  MUFU.EX2 R58, R58 ;  /* 0x0000003a003a7308 */ /* 0x000fe20000000800 */
[-CC-:B------:R-:W-:Y:S01]  /*a0a0*/  FFMA.FTZ R153, R155, R29.reuse, -R0.reuse ;  /* 0x0000001d9b997223 */ /* 0x180fe20000010800 */
[-C--:B------:R-:W-:Y:S01]  /*a0b0*/  FFMA.FTZ R104, R189, R29.reuse, -R0 ;  /* 0x0000001dbd687223 */ /* 0x080fe20000010800 */
[-CC-:B------:R-:W-:Y:S01]  /*a0c0*/  FFMA.FTZ R66, R193, R29.reuse, -R28.reuse ;  /* 0x0000001dc1427223 */ /* 0x180fe2000001081c */
[----:B------:R-:W-:Y:S01]  /*a0d0*/  MUFU.EX2 R141, R141 ;  /* 0x0000008d008d7308 */ /* 0x000fe20000000800 */
[-C--:B------:R-:W-:Y:S01]  /*a0e0*/  FFMA.FTZ R195, R195, R29.reuse, -R28 ;  /* 0x0000001dc3c37223 */ /* 0x080fe2000001081c */
[-C--:B------:R-:W-:Y:S01]  /*a0f0*/  FFMA.FTZ R116, R125, R29.reuse, -R0 ;  /* 0x0000001d7d747223 */ /* 0x080fe20000010800 */
[-CC-:B------:R-:W-:Y:S01]  /*a100*/  FFMA.FTZ R129, R129, R29.reuse, -R28.reuse ;  /* 0x0000001d81817223 */ /* 0x180fe2000001081c */
[----:B------:R-:W5:Y:S01]  /*a110*/  MUFU.EX2 R54, R54 ;  /* 0x0000003600367308 */ /* 0x000f620000000800 */
[-CC-:B------:R-:W-:Y:S01]  /*a120*/  FFMA.FTZ R110, R139, R29.reuse, -R28.reuse ;  /* 0x0000001d8b6e7223 */ /* 0x180fe2000001081c */
[-C--:B------:R-:W-:Y:S01]  /*a130*/  FFMA.FTZ R112, R137, R29.reuse, -R28 ;  /* 0x0000001d89707223 */ /* 0x080fe2000001081c */
[-CC-:B------:R-:W-:Y:S01]  /*a140*/  FFMA.FTZ R127, R127, R29.reuse, -R0.reuse ;  /* 0x0000001d7f7f7223 */ /* 0x180fe20000010800 */
[----:B------:R-:W-:Y:S01]  /*a150*/  MUFU.EX2 R52, R52 ;  /* 0x0000003400347308 */ /* 0x000fe20000000800 */
[-CC-:B------:R-:W-:Y:S01]  /*a160*/  FFMA.FTZ R125, R133, R29.reuse, -R0.reuse ;  /* 0x0000001d857d7223 */ /* 0x180fe20000010800 */
[-C--:B------:R-:W-:Y:S01]  /*a170*/  FFMA.FTZ R114, R135, R29.reuse, -R0 ;  /* 0x0000001d87727223 */ /* 0x080fe20000010800 */
[-C--:B------:R-:W-:Y:S01]  /*a180*/  FFMA.FTZ R123, R123, R29.reuse, -R28 ;  /* 0x0000001d7b7b7223 */ /* 0x080fe2000001081c */
[----:B------:R-:W-:Y:S01]  /*a190*/  MUFU.EX2 R187, R187 ;  /* 0x000000bb00bb7308 */ /* 0x000fe20000000800 */
[----:B------:R-:W-:Y:S01]  /*a1a0*/  FFMA.FTZ R149, R192, R64, R149 ;  /* 0x00000040c0957223 */ /* 0x000fe20000010095 */
[----:B------:R-:W-:Y:S01]  /*a1b0*/  FFMA.FTZ R191, R191, R62, R60 ;  /* 0x0000003ebfbf7223 */ /* 0x000fe2000001003c */
[C---:B-1----:R-:W-:Y:S01]  /*a1c0*/  HMMA.16816.F32 R80, R4.reuse, R8, R80 ;  /* 0x000000080450723c */ /* 0x042fe20000001850 */
[----:B------:R-:W-:Y:S01]  /*a1d0*/  MUFU.EX2 R108, R108 ;  /* 0x0000006c006c7308 */ /* 0x000fe20000000800 */
[-CC-:B------:R-:W-:Y:S01]  /*a1e0*/  FFMA.FTZ R64, R63, R29.reuse, -R0.reuse ;  /* 0x0000001d3f407223 */ /* 0x180fe20000010800 */
[-CC-:B------:R-:W-:Y:S01]  /*a1f0*/  FFMA.FTZ R62, R65, R29.reuse, -R0.reuse ;  /* 0x0000001d413e7223 */ /* 0x180fe20000010800 */
[-CC-:B------:R-:W-:Y:S01]  /*a200*/  FFMA.FTZ R63, R61, R29.reuse, -R0.reuse ;  /* 0x0000001d3d3f7223 */ /* 0x180fe20000010800 */
[----:B------:R-:W-:Y:S01]  /*a210*/  MUFU.EX2 R151, R195 ;  /* 0x000000c300977308 */ /* 0x000fe20000000800 */
[-C--:B------:R-:W-:Y:S01]  /*a220*/  FFMA.FTZ R60, R67, R29.reuse, -R0 ;  /* 0x0000001d433c7223 */ /* 0x080fe20000010800 */
[-CC-:B------:R-:W-:Y:S01]  /*a230*/  FFMA.FTZ R121, R121, R29.reuse, -R28.reuse ;  /* 0x0000001d79797223 */ /* 0x180fe2000001081c */
[C---:B------:R-:W-:Y:S01]  /*a240*/  HMMA.16816.F32 R76, R4.reuse, R10, R76 ;  /* 0x0000000a044c723c */ /* 0x040fe2000000184c */
[----:B------:R-:W1:Y:S01]  /*a250*/  LDSM.16.MT88.4 R8, [R160+0x6800] ;  /* 0x00680000a008783b */ /* 0x000e620000004200 */
[----:B------:R-:W-:Y:S01]  /*a260*/  MUFU.EX2 R185, R185 ;  /* 0x000000b900b97308 */ /* 0x000fe20000000800 */
[-C--:B------:R-:W-:Y:S01]  /*a270*/  FFMA.FTZ R115, R115, R29.reuse, -R28 ;  /* 0x0000001d73737223 */ /* 0x080fe2000001081c */
[-C--:B------:R-:W-:Y:S01]  /*a280*/  FFMA.FTZ R118, R51, R29.reuse, -R0 ;  /* 0x0000001d33767223 */ /* 0x080fe20000010800 */
        /* <DEDUP_REMOVED lines=11> */
[----:B------:R-:W-:-:S02]  /*a340*/  F2FP.F16.F32.PACK_AB R5, R46, R117 ;  /* 0x000000752e05723e */ /* 0x000fc400000000ff */
[----:B---3--:R-:W-:Y:S01]  /*a350*/  F2FP.F16.F32.PACK_AB R6, R40, R107 ;  /* 0x0000006b2806723e */ /* 0x008fe200000000ff */
[----:B------:R-:W-:Y:S01]  /*a360*/  MUFU.EX2 R129, R129 ;  /* 0x0000008100817308 */ /* 0x000fe20000000800 */
[----:B------:R-:W-:Y:S02]  /*a370*/  F2FP.F16.F32.PACK_AB R7, R42, R101 ;  /* 0x000000652a07723e */ /* 0x000fe400000000ff */
[----:B------:R-:W-:Y:S01]  /*a380*/  @P0 IADD3 R188, PT, PT, R100, -0x3, RZ ;  /* 0xfffffffd64bc0810 */ /* 0x000fe20007ffe0ff */
[----:B------:R-:W-:Y:S04]  /*a390*/  MUFU.EX2 R110, R110 ;  /* 0x0000006e006e7308 */ /* 0x000fe80000000800 */
[C---:B------:R-:W-:Y:S01]  /*a3a0*/  HMMA.16816.F32 R88, R4.reuse, R16, R88 ;  /* 0x000000100458723c */ /* 0x040fe20000001858 */
[----:B------:R-:W-:Y:S04]  /*a3b0*/  MUFU.EX2 R112, R112 ;  /* 0x0000007000707308 */ /* 0x000fe80000000800 */
        /* <DEDUP_REMOVED lines=11> */
[----:B------:R2:W-:Y:S02]  /*a470*/  MUFU.EX2 R61, R64 ;  /* 0x00000040003d7308 */ /* 0x0005e40000000800 */
[C---:B----4-:R-:W-:Y:S02]  /*a480*/  HMMA.16816.F32 R80, R4.reuse, R12, R80 ;  /* 0x0000000c0450723c */ /* 0x050fe40000001850 */
[----:B------:R-:W-:Y:S04]  /*a490*/  MUFU.EX2 R63, R63 ;  /* 0x0000003f003f7308 */ /* 0x000fe80000000800 */
[----:B------:R-:W-:Y:S02]  /*a4a0*/  MUFU.EX2 R60, R60 ;  /* 0x0000003c003c7308 */ /* 0x000fe40000000800 */
[----:B------:R-:W-:Y:S01]  /*a4b0*/  HMMA.16816.F32 R76, R4, R14, R76 ;  /* 0x0000000e044c723c */ /* 0x000fe2000000184c */
[----:B------:R-:W3:Y:S01]  /*a4c0*/  LDSM.16.MT88.4 R12, [R160+0x7000] ;  /* 0x00700000a00c783b */ /* 0x000ee20000004200 */
[----:B------:R-:W-:Y:S01]  /*a4d0*/  MUFU.EX2 R118, R118 ;  /* 0x0000007600767308 */ /* 0x000fe20000000800 */
[----:B--2---:R-:W-:-:S06]  /*a4e0*/  FFMA.FTZ R64, R55, R29, -R0 ;  /* 0x0000001d37407223 */ /* 0x004fcc0000010800 */
[----:B------:R-:W-:Y:S01]  /*a4f0*/  MUFU.EX2 R64, R64 ;  /* 0x0000004000407308 */ /* 0x000fe20000000800 */
[C---:B-1----:R-:W-:Y:S01]  /*a500*/  HMMA.16816.F32 R72, R4.reuse, R8, R72 ;  /* 0x000000080448723c */ /* 0x042fe20000001848 */
[-C--:B------:R-:W-:Y:S01]  /*a510*/  FFMA.FTZ R8, R145, R29.reuse, -R28 ;  /* 0x0000001d91087223 */ /* 0x080fe2000001081c */
[----:B------:R-:W-:Y:S02]  /*a520*/  FFMA.FTZ R145, R143, R29, -R0 ;  /* 0x0000001d8f917223 */ /* 0x000fe40000010800 */
[----:B------:R-:W1:Y:S04]  /*a530*/  MUFU.EX2 R143, R203 ;  /* 0x000000cb008f7308 */ /* 0x000e680000000800 */
[----:B------:R-:W2:Y:S01]  /*a540*/  MUFU.EX2 R147, R8 ;  /* 0x0000000800937308 */ /* 0x000ea20000000800 */
[----:B------:R-:W-:Y:S01]  /*a550*/  HMMA.16816.F32 R68, R4, R10, R68 ;  /* 0x0000000a0444723c */ /* 0x000fe20000001844 */
[----:B-----5:R-:W-:-:S02]  /*a560*/  F2FP.F16.F32.PACK_AB R6, R54, R141 ;  /* 0x0000008d3606723e */ /* 0x020fc400000000ff */
[----:B------:R-:W4:Y:S01]  /*a570*/  MUFU.EX2 R145, R145 ;  /* 0x0000009100917308 */ /* 0x000f220000000800 */
[----:B-1----:R-:W-:Y:S02]  /*a580*/  F2FP.F16.F32.PACK_AB R7, R52, R143 ;  /* 0x0000008f3407723e */ /* 0x002fe400000000ff */
[----:B--2---:R-:W-:Y:S01]  /*a590*/  F2FP.F16.F32.PACK_AB R5, R56, R147 ;  /* 0x000000933805723e */ /* 0x004fe200000000ff */
[----:B------:R-:W1:Y:S01]  /*a5a0*/  LDSM.16.MT88.4 R8, [R102+0x7000] ;  /* 0x007000006608783b */ /* 0x000e620000004200 */
        /* <DEDUP_REMOVED lines=28> */
[----:B------:R-:W1:Y:S07]  /*a770*/  LDSM.16.MT88.4 R12, [R103+0x7800] ;  /* 0x00780000670c783b */ /* 0x000e6e0000004200 */
[----:B---3--:R-:W-:Y:S01]  /*a780*/  HMMA.16816.F32 R88, R8, R16, R88 ;  /* 0x000000100858723c */ /* 0x008fe20000001858 */
[----:B------:R-:W-:-:S02]  /*a790*/  FADD.FTZ R16, R48, R191 ;  /* 0x000000bf30107221 */ /* 0x000fc40000010000 */
[----:B------:R-:W-:Y:S02]  /*a7a0*/  MUFU.EX2 R48, R121 ;  /* 0x0000007900307308 */ /* 0x000fe40000000800 */
[----:B------:R-:W-:-:S03]  /*a7b0*/  FADD.FTZ R111, R111, R16 ;  /* 0x000000106f6f7221 */ /* 0x000fc60000010000 */
[----:B------:R-:W-:Y:S01]  /*a7c0*/  HMMA.16816.F32 R96, R8, R24, R96 ;  /* 0x000000180860723c */ /* 0x000fe20000001860 */
[----:B------:R-:W-:-:S04]  /*a7d0*/  FADD.FTZ R34, R34, R111 ;  /* 0x0000006f22227221 */ /* 0x000fc80000010000 */
[----:B------:R-:W-:Y:S01]  /*a7e0*/  FADD.FTZ R117, R117, R34 ;  /* 0x0000002275757221 */ /* 0x000fe20000010000 */
[----:B------:R-:W-:Y:S02]  /*a7f0*/  FFMA.FTZ R34, R41, R29, -R28 ;  /* 0x0000001d29227223 */ /* 0x000fe4000001081c */
[C---:B------:R-:W-:Y:S01]  /*a800*/  HMMA.16816.F32 R92, R8.reuse, R26, R92 ;  /* 0x0000001a085c723c */ /* 0x040fe2000000185c */
[----:B------:R-:W-:Y:S01]  /*a810*/  LDSM.16.MT88.4 R24, [R160+0x8800] ;  /* 0x00880000a018783b */ /* 0x000fe20000004200 */
[----:B------:R-:W-:Y:S01]  /*a820*/  FADD.FTZ R46, R46, R117 ;  /* 0x000000752e2e7221 */ /* 0x000fe20000010000 */
[----:B------:R-:W-:Y:S03]  /*a830*/  MUFU.EX2 R41, R43 ;  /* 0x0000002b00297308 */ /* 0x000fe60000000800 */
[----:B------:R-:W-:Y:S01]  /*a840*/  FADD.FTZ R101, R101, R46 ;  /* 0x0000002e65657221 */ /* 0x000fe20000010000 */
[----:B------:R-:W-:Y:S01]  /*a850*/  MUFU.EX2 R34, R34 ;  /* 0x0000002200227308 */ /* 0x000fe20000000800 */
[----:B------:R-:W-:Y:S01]  /*a860*/  HMMA.16816.F32 R84, R8, R18, R84 ;  /* 0x000000120854723c */ /* 0x000fe20000001854 */
[----:B------:R-:W-:Y:S01]  /*a870*/  LDSM.16.MT88.4 R16, [R102+0x8800] ;  /* 0x008800006610783b */ /* 0x000fe20000004200 */
[----:B------:R-:W-:-:S04]  /*a880*/  FADD.FTZ R42, R42, R101 ;  /* 0x000000652a2a7221 */ /* 0x000fc80000010000 */
[----:B------:R-:W-:Y:S02]  /*a890*/  FADD.FTZ R147, R147, R42 ;  /* 0x0000002a93937221 */ /* 0x000fe40000010000 */
[----:B-1----:R-:W-:Y:S02]  /*a8a0*/  HMMA.16816.F32 R80, R4, R12, R80 ;  /* 0x0000000c0450723c */ /* 0x002fe40000001850 */
[----:B------:R-:W-:-:S04]  /*a8b0*/  FADD.FTZ R56, R56, R147 ;  /* 0x0000009338387221 */ /* 0x000fc80000010000 */
[----:B------:R-:W-:Y:S02]  /*a8c0*/  FADD.FTZ R143, R143, R56 ;  /* 0x000000388f8f7221 */ /* 0x000fe40000010000 */
[----:B------:R-:W-:Y:S01]  /*a8d0*/  HMMA.16816.F32 R76, R4, R14, R76 ;  /* 0x0000000e044c723c */ /* 0x000fe2000000184c */
[----:B------:R-:W1:Y:S01]  /*a8e0*/  LDSM.16.MT88.4 R12, [R103+0x8000] ;  /* 0x00800000670c783b */ /* 0x000e620000004200 */
[----:B------:R-:W-:-:S03]  /*a8f0*/  FADD.FTZ R52, R52, R143 ;  /* 0x0000008f34347221 */ /* 0x000fc60000010000 */
[----:B------:R-:W2:Y:S01]  /*a900*/  LDSM.16.MT88.4 R4, [R102+0x8000] ;  /* 0x008000006604783b */ /* 0x000ea20000004200 */
        /* <DEDUP_REMOVED lines=8> */
[C---:B-1----:R-:W-:Y:S08]  /*a990*/  HMMA.16816.F32 R80, R8.reuse, R12, R80 ;  /* 0x0000000c0850723c */ /* 0x042ff00000001850 */
[C---:B------:R-:W-:Y:S01]  /*a9a0*/  HMMA.16816.F32 R76, R8.reuse, R14, R76 ;  /* 0x0000000e084c723c */ /* 0x040fe2000000184c */
[----:B------:R-:W1:Y:S07]  /*a9b0*/  LDSM.16.MT88.4 R12, [R156+0x8800] ;  /* 0x008800009c0c783b */ /* 0x000e6e0000004200 */
[----:B--2---:R-:W-:Y:S01]  /*a9c0*/  HMMA.16816.F32 R72, R8, R4, R72 ;  /* 0x000000040848723c */ /* 0x004fe20000001848 */
[----:B------:R-:W-:Y:S01]  /*a9d0*/  FADD.FTZ R4, R50, R149 ;  /* 0x0000009532047221 */ /* 0x000fe20000010000 */
[-CC-:B------:R-:W-:Y:S01]  /*a9e0*/  FFMA.FTZ R50, R105, R29.reuse, -R28.reuse ;  /* 0x0000001d69327223 */ /* 0x180fe2000001081c */
[----:B------:R-:W-:-:S02]  /*a9f0*/  FFMA.FTZ R5, R113, R29, -R28 ;  /* 0x0000001d71057223 */ /* 0x000fc4000001081c */
[----:B------:R-:W2:Y:S01]  /*aa00*/  MUFU.EX2 R113, R115 ;  /* 0x0000007300717308 */ /* 0x000ea20000000800 */
[----:B------:R-:W-:Y:S01]  /*aa10*/  FADD.FTZ R109, R109, R4 ;  /* 0x000000046d6d7221 */ /* 0x000fe20000010000 */
[----:B------:R-:W-:Y:S01]  /*aa20*/  F2FP.F16.F32.PACK_AB R4, R61, R62 ;  /* 0x0000003e3d04723e */ /* 0x000fe200000000ff */
[----:B------:R-:W-:Y:S01]  /*aa30*/  HMMA.16816.F32 R68, R8, R6, R68 ;  /* 0x000000060844723c */ /* 0x000fe20000001844 */
[----:B------:R-:W3:Y:S01]  /*aa40*/  LDSM.16.MT88.4 R8, [R103+0x8800] ;  /* 0x008800006708783b */ /* 0x000ee20000004200 */
[----:B------:R2:W-:Y:S01]  /*aa50*/  MUFU.EX2 R105, R5 ;  /* 0x0000000500697308 */ /* 0x0005e20000000800 */
[----:B------:R-:W-:Y:S01]  /*aa60*/  F2FP.F16.F32.PACK_AB R6, R60, R63 ;  /* 0x0000003f3c06723e */ /* 0x000fe200000000ff */
[----:B------:R-:W-:Y:S02]  /*aa70*/  FADD.FTZ R36, R36, R109 ;  /* 0x0000006d24247221 */ /* 0x000fe40000010000 */
[----:B------:R-:W4:Y:S02]  /*aa80*/  MUFU.EX2 R50, R50 ;  /* 0x0000003200327308 */ /* 0x000f240000000800 */
[----:B------:R-:W-:Y:S01]  /*aa90*/  FADD.FTZ R119, R119, R36 ;  /* 0x0000002477777221 */ /* 0x000fe20000010000 */
[----:B------:R-:W-:-:S03]  /*aaa0*/  FFMA.FTZ R36, R30, R29, -R0 ;  /* 0x0000001d1e247223 */ /* 0x000fc60000010800 */
[----:B------:R-:W-:Y:S01]  /*aab0*/  FADD.FTZ R44, R44, R119 ;  /* 0x000000772c2c7221 */ /* 0x000fe20000010000 */
[----:B--2---:R-:W-:-:S03]  /*aac0*/  F2FP.F16.F32.PACK_AB R5, R113, R48 ;  /* 0x000000307105723e */ /* 0x004fc600000000ff */
[----:B------:R-:W-:Y:S01]  /*aad0*/  FADD.FTZ R107, R107, R44 ;  /* 0x0000002c6b6b7221 */ /* 0x000fe20000010000 */
[-CC-:B------:R-:W-:Y:S01]  /*aae0*/  FFMA.FTZ R44, R32, R29.reuse, -R0.reuse ;  /* 0x0000001d202c7223 */ /* 0x180fe20000010800 */
[----:B------:R-:W-:Y:S01]  /*aaf0*/  FFMA.FTZ R32, R31, R29, -R0 ;  /* 0x0000001d1f207223 */ /* 0x000fe20000010800 */
[----:B----4-:R-:W-:Y:S01]  /*ab00*/  F2FP.F16.F32.PACK_AB R7, R50, R105 ;  /* 0x000000693207723e */ /* 0x010fe200000000ff */
[----:B------:R-:W-:Y:S01]  /*ab10*/  FADD.FTZ R40, R40, R107 ;  /* 0x0000006b28287221 */ /* 0x000fe20000010000 */
[----:B------:R-:W-:Y:S01]  /*ab20*/  FADD.FTZ R48, R48, R123 ;  /* 0x0000007b30307221 */ /* 0x000fe20000010000 */
[----:B------:R-:W-:Y:S02]  /*ab30*/  MUFU.EX2 R30, R32 ;  /* 0x00000020001e7308 */ /* 0x000fe40000000800 */
        /* <DEDUP_REMOVED lines=15> */
[----:B------:R-:W2:Y:S01]  /*ac30*/  LDSM.16.MT88.4 R8, [R156+0x9000] ;  /* 0x009000009c08783b */ /* 0x000ea20000004200 */
[----:B------:R-:W-:-:S04]  /*ac40*/  FADD.FTZ R104, R104, R153 ;  /* 0x0000009968687221 */ /* 0x000fc80000010000 */
[----:B------:R-:W-:Y:S02]  /*ac50*/  FADD.FTZ R127, R127, R104 ;  /* 0x000000687f7f7221 */ /* 0x000fe40000010000 */
[C---:B------:R-:W-:Y:S01]  /*ac60*/  HMMA.16816.F32 R92, R4.reuse, R26, R92 ;  /* 0x0000001a045c723c */ /* 0x040fe2000000185c */
[-CC-:B------:R-:W-:Y:S01]  /*ac70*/  FFMA.FTZ R27, R49, R29.reuse, -R0.reuse ;  /* 0x0000001d311b7223 */ /* 0x180fe20000010800 */
[-C--:B------:R-:W-:Y:S01]  /*ac80*/  FFMA.FTZ R49, R47, R29.reuse, -R0 ;  /* 0x0000001d2f317223 */ /* 0x080fe20000010800 */
[-CC-:B------:R-:W-:Y:S01]  /*ac90*/  FFMA.FTZ R26, R53, R29.reuse, -R28.reuse ;  /* 0x0000001d351a7223 */ /* 0x180fe2000001081c */
[-CC-:B------:R-:W-:Y:S01]  /*aca0*/  FFMA.FTZ R47, R45, R29.reuse, -R28.reuse ;  /* 0x0000001d2d2f7223 */ /* 0x180fe2000001081c */
[----:B------:R-:W-:Y:S01]  /*acb0*/  FADD.FTZ R116, R116, R127 ;  /* 0x0000007f74747221 */ /* 0x000fe20000010000 */
[----:B------:R-:W3:Y:S02]  /*acc0*/  MUFU.EX2 R45, R49 ;  /* 0x00000031002d7308 */ /* 0x000ee40000000800 */
[----:B------:R-:W-:Y:S01]  /*acd0*/  HMMA.16816.F32 R96, R4, R24, R96 ;  /* 0x000000180460723c */ /* 0x000fe20000001860 */
[-CC-:B------:R-:W-:Y:S01]  /*ace0*/  FFMA.FTZ R24, R59, R29.reuse, -R28.reuse ;  /* 0x0000001d3b187223 */ /* 0x180fe2000001081c */
[-CC-:B------:R-:W-:Y:S01]  /*acf0*/  FFMA.FTZ R25, R57, R29.reuse, -R28.reuse ;  /* 0x0000001d39197223 */ /* 0x180fe2000001081c */
[----:B------:R-:W-:Y:S01]  /*ad00*/  MUFU.EX2 R26, R26 ;  /* 0x0000001a001a7308 */ /* 0x000fe20000000800 */
[----:B------:R-:W-:Y:S01]  /*ad10*/  FFMA.FTZ R28, R23, R29, -R28 ;  /* 0x0000001d171c7223 */ /* 0x000fe2000001081c */
[----:B------:R-:W-:-:S02]  /*ad20*/  FADD.FTZ R125, R125, R116 ;  /* 0x000000747d7d7221 */ /* 0x000fc40000010000 */
[----:B------:R-:W-:Y:S01]  /*ad30*/  MUFU.EX2 R24, R24 ;  /* 0x0000001800187308 */ /* 0x000fe20000000800 */
[C---:B------:R-:W-:Y:S01]  /*ad40*/  HMMA.16816.F32 R72, R4.reuse, R16, R72 ;  /* 0x000000100448723c */ /* 0x040fe20000001848 */
[----:B------:R-:W-:Y:S02]  /*ad50*/  FADD.FTZ R125, R114, R125 ;  /* 0x0000007d727d7221 */ /* 0x000fe40000010000 */
[----:B------:R-:W4:Y:S02]  /*ad60*/  MUFU.EX2 R25, R25 ;  /* 0x0000001900197308 */ /* 0x000f240000000800 */
[----:B------:R-:W-:Y:S02]  /*ad70*/  FADD.FTZ R62, R62, R125 ;  /* 0x0000007d3e3e7221 */ /* 0x000fe40000010000 */
[----:B------:R-:W5:Y:S01]  /*ad80*/  MUFU.EX2 R27, R27 ;  /* 0x0000001b001b7308 */ /* 0x000f620000000800 */
[----:B------:R-:W-:Y:S01]  /*ad90*/  HMMA.16816.F32 R68, R4, R18, R68 ;  /* 0x000000120444723c */ /* 0x000fe20000001844 */
[----:B------:R-:W2:Y:S01]  /*ada0*/  LDSM.16.MT88.4 R16, [R103+0x9000] ;  /* 0x009000006710783b */ /* 0x000ea20000004200 */
[----:B---3--:R-:W-:Y:S01]  /*adb0*/  F2FP.F16.F32.PACK_AB R6, R45, R118 ;  /* 0x000000762d06723e */ /* 0x008fe200000000ff */
[----:B------:R-:W3:Y:S01]  /*adc0*/  MUFU.EX2 R47, R47 ;  /* 0x0000002f002f7308 */ /* 0x000ee20000000800 */
[----:B------:R-:W-:-:S03]  /*add0*/  FADD.FTZ R62, R61, R62 ;  /* 0x0000003e3d3e7221 */ /* 0x000fc60000010000 */
[----:B------:R1:W-:Y:S01]  /*ade0*/  MUFU.EX2 R23, R36 ;  /* 0x0000002400177308 */ /* 0x0003e20000000800 */
[----:B------:R-:W-:Y:S01]  /*adf0*/  FADD.FTZ R63, R63, R62 ;  /* 0x0000003e3f3f7221 */ /* 0x000fe20000010000 */
[C---:B----4-:R-:W-:Y:S01]  /*ae00*/  F2FP.F16.F32.PACK_AB R5, R25.reuse, R24 ;  /* 0x000000181905723e */ /* 0x050fe200000000ff */
[----:B------:R-:W-:Y:S01]  /*ae10*/  FADD.FTZ R24, R24, R105 ;  /* 0x0000006918187221 */ /* 0x000fe20000010000 */
[----:B------:R-:W-:Y:S01]  /*ae20*/  MUFU.EX2 R28, R28 ;  /* 0x0000001c001c7308 */ /* 0x000fe20000000800 */
[----:B------:R-:W-:Y:S01]  /*ae30*/  FADD.FTZ R60, R60, R63 ;  /* 0x0000003f3c3c7221 */ /* 0x000fe20000010000 */
[----:B-----5:R-:W-:Y:S01]  /*ae40*/  F2FP.F16.F32.PACK_AB R4, R64, R27 ;  /* 0x0000001b4004723e */ /* 0x020fe200000000ff */
[----:B------:R-:W-:Y:S02]  /*ae50*/  FADD.FTZ R25, R25, R24 ;  /* 0x0000001819197221 */ /* 0x000fe40000010000 */
[----:B------:R-:W-:Y:S01]  /*ae60*/  FADD.FTZ R27, R27, R60 ;  /* 0x0000003c1b1b7221 */ /* 0x000fe20000010000 */
[----:B---3--:R-:W-:Y:S01]  /*ae70*/  F2FP.F16.F32.PACK_AB R7, R47, R26 ;  /* 0x0000001a2f07723e */ /* 0x008fe200000000ff */
[----:B------:R-:W-:-:S02]  /*ae80*/  FADD.FTZ R26, R26, R25 ;  /* 0x000000191a1a7221 */ /* 0x000fc40000010000 */
[----:B------:R-:W-:Y:S01]  /*ae90*/  FADD.FTZ R27, R64, R27 ;  /* 0x0000001b401b7221 */ /* 0x000fe20000010000 */
[-C--:B-1----:R-:W-:Y:S01]  /*aea0*/  MOV R36, R22.reuse ;  /* 0x0000001600247202 */ /* 0x082fe20000000f00 */
[----:B------:R-:W-:Y:S01]  /*aeb0*/  FADD.FTZ R26, R47, R26 ;  /* 0x0000001a2f1a7221 */ /* 0x000fe20000010000 */
[----:B------:R-:W-:Y:S01]  /*aec0*/  @P0 MOV R36, R22 ;  /* 0x0000001600240202 */ /* 0x000fe20000000f00 */
[----:B------:R-:W-:Y:S01]  /*aed0*/  HMMA.16816.F32 R96, R4, R12, R96 ;  /* 0x0000000c0460723c */ /* 0x000fe20000001860 */
[----:B------:R-:W-:-:S04]  /*aee0*/  FADD.FTZ R118, R118, R27 ;  /* 0x0000001b76767221 */ /* 0x000fc80000010000 */
[----:B------:R-:W-:-:S03]  /*aef0*/  FADD.FTZ R118, R45, R118 ;  /* 0x000000762d767221 */ /* 0x000fc60000010000 */
[C---:B------:R-:W-:Y:S01]  /*af00*/  HMMA.16816.F32 R92, R4.reuse, R14, R92 ;  /* 0x0000000e045c723c */ /* 0x040fe2000000185c */
[----:B------:R-:W1:Y:S07]  /*af10*/  LDSM.16.MT88.4 R12, [R102+0x9000] ;  /* 0x00900000660c783b */ /* 0x000e6e0000004200 */
[C---:B--2---:R-:W-:Y:S08]  /*af20*/  HMMA.16816.F32 R88, R4.reuse, R8, R88 ;  /* 0x000000080458723c */ /* 0x044ff00000001858 */
[C---:B------:R-:W-:Y:S01]  /*af30*/  HMMA.16816.F32 R84, R4.reuse, R10, R84 ;  /* 0x0000000a0454723c */ /* 0x040fe20000001854 */
[----:B------:R-:W2:Y:S07]  /*af40*/  LDSM.16.MT88.4 R8, [R160+0x9800] ;  /* 0x00980000a008783b */ /* 0x000eae0000004200 */
[----:B------:R-:W-:Y:S01]  /*af50*/  HMMA.16816.F32 R80, R4, R16, R80 ;  /* 0x000000100450723c */ /* 0x000fe20000001850 */
        /* <DEDUP_REMOVED lines=15> */
[----:B------:R-:W-:Y:S01]  /*b050*/  FADD.FTZ R34, R34, R41 ;  /* 0x0000002922227221 */ /* 0x000fe20000010000 */
[----:B------:R-:W-:Y:S01]  /*b060*/  MOV R26, R20 ;  /* 0x00000014001a7202 */ /* 0x000fe20000000f00 */
[----:B------:R-:W-:Y:S01]  /*b070*/  FADD.FTZ R31, R0, R31 ;  /* 0x0000001f001f7221 */ /* 0x000fe20000010000 */
[-C--:B------:R-:W-:Y:S01]  /*b080*/  MOV R0, R21.reuse ;  /* 0x0000001500007202 */ /* 0x080fe20000000f00 */
[----:B------:R-:W-:Y:S01]  /*b090*/  FADD.FTZ R33, R33, R34 ;  /* 0x0000002221217221 */ /* 0x000fe20000010000 */
[----:B------:R-:W-:Y:S01]  /*b0a0*/  @P0 MOV R0, R21 ;  /* 0x0000001500000202 */ /* 0x000fe20000000f00 */
        /* <DEDUP_REMOVED lines=14> */
.L_x_12938:
[----:B------:R-:W-:-:S07]  /*b190*/  IADD3 R188, PT, PT, R26, -0x1, RZ ;  /* 0xffffffff1abc7810 */ /* 0x000fce0007ffe0ff */
.L_x_12947:
[----:B------:R-:W-:Y:S05]  /*b1a0*/  BSYNC B2 ;  /* 0x0000000000027941 */ /* 0x000fea0003800000 */
.L_x_12937:
        /* <DEDUP_REMOVED lines=14> */
.L_x_12955:
        /* <DEDUP_REMOVED lines=77> */
.L_x_12950:
[----:B------:R-:W-:Y:S05]  /*b760*/  BSYNC.RECONVERGENT B0 ;  /* 0x0000000000007941 */ /* 0x000fea0003800200 */
.L_x_12949:
        /* <DEDUP_REMOVED lines=24> */
[----:B------:R1:W-:Y:S01]  /*b8f0*/  LDGSTS.E.BYPASS.LTC128B.128 [R177+0x8800], desc[UR4][R194.64] ;  /* 0x08800000c2b17fae */ /* 0x0003e2000b981a04 */
[----:B------:R-:W-:Y:S07]  /*b900*/  ISETP.GT.AND P0, PT, R188, R169, PT ;  /* 0x000000a9bc00720c */ /* 0x000fee0003f04270 */
[----:B------:R2:W-:Y:S08]  /*b910*/  LDGSTS.E.BYPASS.LTC128B.128 [R177+0x9000], desc[UR4][R204.64] ;  /* 0x09000000ccb17fae */ /* 0x0005f0000b981a04 */
[----:B------:R3:W-:Y:S08]  /*b920*/  LDGSTS.E.BYPASS.LTC128B.128 [R177+0x9800], desc[UR4][R206.64] ;  /* 0x09800000ceb17fae */ /* 0x0007f0000b981a04 */
[----:B------:R-:W-:Y:S08]  /*b930*/  LDSM.16.M88.4 R104, [R165] ;  /* 0x00000000a568783b */ /* 0x000ff00000000200 */
[----:B------:R-:W4:Y:S08]  /*b940*/  LDSM.16.M88.4 R108, [R164+0x2000] ;  /* 0x00200000a46c783b */ /* 0x000f300000000200 */
[----:B------:R-:W5:Y:S08]  /*b950*/  LDSM.16.M88.4 R112, [R164+0x2800] ;  /* 0x00280000a470783b */ /* 0x000f700000000200 */
[----:B------:R-:W1:Y:S08]  /*b960*/  LDSM.16.M88.4 R116, [R164+0x3000] ;  /* 0x00300000a474783b */ /* 0x000e700000000200 */
[----:B------:R-:W2:Y:S08]  /*b970*/  LDSM.16.M88.4 R120, [R164+0x3800] ;  /* 0x00380000a478783b */ /* 0x000eb00000000200 */
[----:B------:R-:W3:Y:S08]  /*b980*/  LDSM.16.M88.4 R124, [R164+0x4000] ;  /* 0x00400000a47c783b */ /* 0x000ef00000000200 */
[----:B------:R-:W3:Y:S08]  /*b990*/  LDSM.16.M88.4 R128, [R164+0x4800] ;  /* 0x00480000a480783b */ /* 0x000ef00000000200 */
[----:B------:R-:W3:Y:S08]  /*b9a0*/  LDSM.16.M88.4 R132, [R164+0x5000] ;  /* 0x00500000a484783b */ /* 0x000ef00000000200 */
[----:B------:R-:W3:Y:S08]  /*b9b0*/  LDSM.16.M88.4 R136, [R164+0x5800] ;  /* 0x00580000a488783b */ /* 0x000ef00000000200 */
[----:B------:R-:W-:Y:S08]  /*b9c0*/  LDSM.16.M88.4 R140, [R163] ;  /* 0x00000000a38c783b */ /* 0x000ff00000000200 */
[----:B------:R-:W3:Y:S08]  /*b9d0*/  LDSM.16.M88.4 R144, [R159+0x2000] ;  /* 0x002000009f90783b */ /* 0x000ef00000000200 */
[----:B------:R-:W3:Y:S04]  /*b9e0*/  LD.E R0, desc[UR4][R2.64+0x18c] ;  /* 0x00018c0402007980 */ /* 0x000ee8000c101900 */
[----:B------:R-:W3:Y:S08]  /*b9f0*/  LDSM.16.M88.4 R148, [R159+0x2800] ;  /* 0x002800009f94783b */ /* 0x000ef00000000200 */
[----:B------:R-:W0:Y:S08]  /*ba00*/  LDGDEPBAR ;  /* 0x00000000000079af */ /* 0x000e300000000000 */
[----:B------:R-:W3:Y:S01]  /*ba10*/  LDSM.16.M88.4 R152, [R159+0x3000] ;  /* 0x003000009f98783b */ /* 0x000ee20000000200 */
        /* <DEDUP_REMOVED lines=292> */
.L_x_12954:
[----:B------:R-:W-:Y:S05]  /*cc60*/  BSYNC.RECONVERGENT B0 ;  /* 0x0000000000007941 */ /* 0x000fea0003800200 */
.L_x_12953:
        /* <DEDUP_REMOVED lines=27> */
.L_x_12952:
[----:B------:R-:W-:Y:S05]  /*ce20*/  BSYNC.RECONVERGENT B1 ;  /* 0x0000000000017941 */ /* 0x000fea0003800200 */
.L_x_12951:
[CC--:B------:R-:W-:Y:S01]  /*ce30*/  ISETP.GE.AND P4, PT, R190.reuse, R187.reuse, PT ;  /* 0x000000bbbe00720c */ /* 0x0c0fe20003f86270 */
[C---:B-1----:R-:W-:Y:S01]  /*ce40*/  VIADD R0, R190.reuse, 0xffffffc0 ;  /* 0xffffffc0be007836 */ /* 0x042fe20000000000 */
[----:B------:R-:W-:Y:S01]  /*ce50*/  P2R R20, PR, RZ, 0x4 ;  /* 0x00000004ff147803 */ /* 0x000fe20000000000 */
[C---:B------:R-:W-:Y:S01]  /*ce60*/  VIADD R22, R190.reuse, 0xffffffe1 ;  /* 0xffffffe1be167836 */ /* 0x040fe20000000000 */
[----:B------:R-:W-:Y:S01]  /*ce70*/  FSEL R153, R225, -INF , P4 ;  /* 0xff800000e1997808 */ /* 0x000fe20002000000 */
[----:B--2---:R-:W-:Y:S01]  /*ce80*/  VIADD R14, R190, 0xfffffff1 ;  /* 0xfffffff1be0e7836 */ /* 0x004fe20000000000 */
[----:B------:R-:W-:Y:S01]  /*ce90*/  ISETP.GE.AND P1, PT, R0, R187, PT ;  /* 0x000000bb0000720c */ /* 0x000fe20003f26270 */
[----:B------:R-:W-:Y:S01]  /*cea0*/  VIADD R12, R190, 0xfffffff9 ;  /* 0xfffffff9be0c7836 */ /* 0x000fe20000000000 */
[----:B------:R-:W-:Y:S01]  /*ceb0*/  ISETP.GE.AND P3, PT, R0, R181, PT ;  /* 0x000000b50000720c */ /* 0x000fe20003f66270 */
[C---:B------:R-:W-:Y:S01]  /*cec0*/  VIADD R42, R190.reuse, 0xffffffc9 ;  /* 0xffffffc9be2a7836 */ /* 0x040fe20000000000 */
[----:B------:R-:W-:Y:S01]  /*ced0*/  FSEL R31, R193, -INF , P1 ;  /* 0xff800000c11f7808 */ /* 0x000fe20000800000 */
[C---:B------:R-:W-:Y:S01]  /*cee0*/  VIADD R30, R190.reuse, 0xffffffd0 ;  /* 0xffffffd0be1e7836 */ /* 0x040fe20000000000 */
[----:B------:R-:W-:Y:S01]  /*cef0*/  P2R R45, PR, RZ, 0x8 ;  /* 0x00000008ff2d7803 */ /* 0x000fe20000000000 */
        /* <DEDUP_REMOVED lines=76> */
[----:B------:R-:W-:Y:S01]  /*d3c0*/  ISETP.GE.AND P2, PT, R0, R180, PT ;  /* 0x000000b40000720c */ /* 0x000fe20003f46270 */
[----:B------:R-:W-:Y:S01]  /*d3d0*/  VIADD R0, R190, 0x19 ;  /* 0x00000019be007836 */ /* 0x000fe20000000000 */
        /* <DEDUP_REMOVED lines=13> */
[----:B------:R-:W-:Y:S02]  /*d4b0*/  FSEL R135, R234, -INF , P4 ;  /* 0xff800000ea877808 */ /* 0x000fe40002000000 */
[----:B------:R-:W-:Y:S02]  /*d4c0*/  FSEL R131, R238, -INF , P1 ;  /* 0xff800000ee837808 */ /* 0x000fe40000800000 */
[CC--:B------:R-:W-:Y:S02]  /*d4d0*/  ISETP.GE.AND P4, PT, R26.reuse, R181.reuse, PT ;  /* 0x000000b51a00720c */ /* 0x0c0fe40003f86270 */
[----:B------:R-:W-:Y:S01]  /*d4e0*/  ISETP.GE.AND P2, PT, R26, R180, PT ;  /* 0x000000b41a00720c */ /* 0x000fe20003f46270 */
[----:B------:R-:W-:Y:S01]  /*d4f0*/  VIADD R26, R190, 0x20 ;  /* 0x00000020be1a7836 */ /* 0x000fe20000000000 */
[----:B------:R-:W-:Y:S02]  /*d500*/  FSEL R133, R237, -INF , P0 ;  /* 0xff800000ed857808 */ /* 0x000fe40000000000 */
[-C--:B------:R-:W-:Y:S02]  /*d510*/  ISETP.GE.AND P1, PT, R5, R186.reuse, PT ;  /* 0x000000ba0500720c */ /* 0x080fe40003f26270 */
[----:B------:R-:W-:Y:S02]  /*d520*/  ISETP.GE.AND P0, PT, R6, R186, PT ;  /* 0x000000ba0600720c */ /* 0x000fe40003f06270 */
[----:B------:R-:W-:Y:S02]  /*d530*/  P2R R52, PR, RZ, 0x4 ;  /* 0x00000004ff347803 */ /* 0x000fe40000000000 */
[----:B------:R-:W-:Y:S02]  /*d540*/  FSEL R61, R236, -INF , P1 ;  /* 0xff800000ec3d7808 */ /* 0x000fe40000800000 */
        /* <DEDUP_REMOVED lines=10> */
[----:B------:R-:W-:Y:S02]  /*d5f0*/  ISETP.GE.AND P0, PT, R4, R186, PT ;  /* 0x000000ba0400720c */ /* 0x000fe40003f06270 */
[----:B------:R-:W-:Y:S02]  /*d600*/  ISETP.GE.AND P6, PT, R30, R180, PT ;  /* 0x000000b41e00720c */ /* 0x000fe40003fc6270 */
[----:B------:R-:W-:Y:S02]  /*d610*/  FSEL R127, R239, -INF , P0 ;  /* 0xff800000ef7f7808 */ /* 0x000fe40000000000 */
[----:B------:R-:W-:Y:S02]  /*d620*/  ISETP.GE.AND P0, PT, R0, R186, PT ;  /* 0x000000ba0000720c */ /* 0x000fe40003f06270 */
[----:B------:R-:W-:Y:S02]  /*d630*/  ISETP.GE.AND P5, PT, R41, R180, PT ;  /* 0x000000b42900720c */ /* 0x000fe40003fa6270 */
[----:B------:R-:W-:Y:S02]  /*d640*/  FSEL R43, R240, -INF , P0 ;  /* 0xff800000f02b7808 */ /* 0x000fe40000000000 */
[----:B------:R-:W-:Y:S01]  /*d650*/  ISETP.GE.AND P0, PT, R42, R181, PT ;  /* 0x000000b52a00720c */ /* 0x000fe20003f06270 */
[----:B------:R-:W-:Y:S01]  /*d660*/  VIADD R42, R190, 0x28 ;  /* 0x00000028be2a7836 */ /* 0x000fe20000000000 */
[----:B------:R-:W-:Y:S02]  /*d670*/  P2R R48, PR, RZ, 0x2 ;  /* 0x00000002ff307803 */ /* 0x000fe40000000000 */
[----:B------:R-:W-:Y:S02]  /*d680*/  P2R R56, PR, RZ, 0x1 ;  /* 0x00000001ff387803 */ /* 0x000fe40000000000 */
[----:B------:R-:W-:Y:S02]  /*d690*/  ISETP.GE.AND P0, PT, R42, R187, PT ;  /* 0x000000bb2a00720c */ /* 0x000fe40003f06270 */
[----:B------:R-:W-:Y:S02]  /*d6a0*/  P2R R47, PR, RZ, 0x20 ;  /* 0x00000020ff2f7803 */ /* 0x000fe40000000000 */
[----:B------:R-:W-:Y:S02]  /*d6b0*/  FSEL R121, R246, -INF , P0 ;  /* 0xff800000f6797808 */ /* 0x000fe40000000000 */
[----:B------:R-:W-:Y:S01]  /*d6c0*/  ISETP.GE.AND P0, PT, R30, R181, PT ;  /* 0x000000b51e00720c */ /* 0x000fe20003f06270 */
[----:B------:R-:W-:Y:S01]  /*d6d0*/  VIADD R30, R190, 0x29 ;  /* 0x00000029be1e7836 */ /* 0x000fe20000000000 */
[----:B------:R-:W-:Y:S02]  /*d6e0*/  ISETP.NE.AND P5, PT, R48, RZ, PT ;  /* 0x000000ff3000720c */ /* 0x000fe40003fa5270 */
[----:B------:R-:W-:Y:S02]  /*d6f0*/  P2R R51, PR, RZ, 0x1 ;  /* 0x00000001ff337803 */ /* 0x000fe40000000000 */
[----:B------:R-:W-:Y:S02]  /*d700*/  ISETP.GE.AND P0, PT, R30, R187, PT ;  /* 0x000000bb1e00720c */ /* 0x000fe40003f06270 */
[----:B------:R-:W-:Y:S02]  /*d710*/  P2R R48, PR, RZ, 0x20 ;  /* 0x00000020ff307803 */ /* 0x000fe40000000000 */
[----:B------:R-:W-:Y:S02]  /*d720*/  FSEL R119, R248, -INF , P0 ;  /* 0xff800000f8777808 */ /* 0x000fe40000000000 */
[-C--:B------:R-:W-:Y:S02]  /*d730*/  ISETP.GE.AND P0, PT, R26, R186.reuse, PT ;  /* 0x000000ba1a00720c */ /* 0x080fe40003f06270 */
[----:B------:R-:W-:Y:S02]  /*d740*/  ISETP.NE.AND P5, PT, R49, RZ, PT ;  /* 0x000000ff3100720c */ /* 0x000fe40003fa5270 */
[----:B------:R-:W-:Y:S02]  /*d750*/  FSEL R117, R244, -INF , P0 ;  /* 0xff800000f4757808 */ /* 0x000fe40000000000 */
[-C--:B------:R-:W-:Y:S02]  /*d760*/  ISETP.GE.AND P0, PT, R190, R181.reuse, PT ;  /* 0x000000b5be00720c */ /* 0x080fe40003f06270 */
[----:B------:R-:W-:Y:S02]  /*d770*/  P2R R49, PR, RZ, 0x20 ;  /* 0x00000020ff317803 */ /* 0x000fe40000000000 */
[----:B------:R-:W-:Y:S02]  /*d780*/  FSEL R153, R153, -INF , !P0 ;  /* 0xff80000099997808 */ /* 0x000fe40004000000 */
[----:B------:R-:W-:Y:S02]  /*d790*/  ISETP.GE.AND P0, PT, R32, R186, PT ;  /* 0x000000ba2000720c */ /* 0x000fe40003f06270 */
[----:B------:R-:W-:Y:S02]  /*d7a0*/  P2R R54, PR, RZ, 0x10 ;  /* 0x00000010ff367803 */ /* 0x000fe40000000000 */
[----:B------:R-:W-:Y:S02]  /*d7b0*/  FSEL R115, R243, -INF , P0 ;  /* 0xff800000f3737808 */ /* 0x000fe40000000000 */
[-C--:B------:R-:W-:Y:S02]  /*d7c0*/  ISETP.GE.AND P0, PT, R41, R181.reuse, PT ;  /* 0x000000b52900720c */ /* 0x080fe40003f06270 */
[----:B------:R-:W-:Y:S02]  /*d7d0*/  P2R R46, PR, RZ, 0x40 ;  /* 0x00000040ff2e7803 */ /* 0x000fe40000000000 */
[----:B------:R-:W-:Y:S02]  /*d7e0*/  P2R R41, PR, RZ, 0x1 ;  /* 0x00000001ff297803 */ /* 0x000fe40000000000 */
[----:B------:R-:W-:Y:S02]  /*d7f0*/  ISETP.GE.AND P6, PT, R28, R181, PT ;  /* 0x000000b51c00720c */ /* 0x000fe40003fc6270 */
[----:B------:R-:W-:Y:S01]  /*d800*/  ISETP.NE.AND P5, PT, R41, RZ, PT ;  /* 0x000000ff2900720c */ /* 0x000fe20003fa5270 */
[----:B------:R-:W-:Y:S01]  /*d810*/  VIADD R41, R190, 0x30 ;  /* 0x00000030be297836 */ /* 0x000fe20000000000 */
[-C--:B------:R-:W-:Y:S01]  /*d820*/  ISETP.GE.AND P4, PT, R28, R180.reuse, PT ;  /* 0x000000b41c00720c */ /* 0x080fe20003f86270 */
[----:B------:R-:W-:Y:S01]  /*d830*/  VIADD R28, R190, 0x31 ;  /* 0x00000031be1c7836 */ /* 0x000fe20000000000 */
[----:B------:R-:W-:Y:S02]  /*d840*/  P2R R50, PR, RZ, 0x20 ;  /* 0x00000020ff327803 */ /* 0x000fe40000000000 */
[----:B------:R-:W-:Y:S02]  /*d850*/  ISETP.NE.AND P5, PT, R51, RZ, PT ;  /* 0x000000ff3300720c */ /* 0x000fe40003fa5270 */
[-C--:B------:R-:W-:Y:S02]  /*d860*/  ISETP.GE.AND P0, PT, R41, R187.reuse, PT ;  /* 0x000000bb2900720c */ /* 0x080fe40003f06270 */
[----:B------:R-:W-:Y:S02]  /*d870*/  P2R R51, PR, RZ, 0x20 ;  /* 0x00000020ff337803 */ /* 0x000fe40000000000 */
[----:B------:R-:W-:Y:S02]  /*d880*/  ISETP.NE.AND P5, PT, R52, RZ, PT ;  /* 0x000000ff3400720c */ /* 0x000fe40003fa5270 */
[----:B------:R-:W-:Y:S02]  /*d890*/  FSEL R105, R249, -INF , P0 ;  /* 0xff800000f9697808 */ /* 0x000fe40000000000 */
[----:B------:R-:W-:Y:S02]  /*d8a0*/  ISETP.GE.AND P0, PT, R190, R180, PT ;  /* 0x000000b4be00720c */ /* 0x000fe40003f06270 */
[----:B------:R-:W-:Y:S02]  /*d8b0*/  P2R R52, PR, RZ, 0x20 ;  /* 0x00000020ff347803 */ /* 0x000fe40000000000 */
[----:B------:R-:W-:Y:S02]  /*d8c0*/  ISETP.NE.AND P5, PT, R44, RZ, PT ;  /* 0x000000ff2c00720c */ /* 0x000fe40003fa5270 */
[----:B------:R-:W-:Y:S02]  /*d8d0*/  FSEL R145, R145, -INF , !P0 ;  /* 0xff80000091917808 */ /* 0x000fe40004000000 */
[----:B------:R-:W-:Y:S02]  /*d8e0*/  ISETP.GE.AND P0, PT, R28, R187, PT ;  /* 0x000000bb1c00720c */ /* 0x000fe40003f06270 */
[----:B------:R-:W-:Y:S02]  /*d8f0*/  P2R R44, PR, RZ, 0x20 ;  /* 0x00000020ff2c7803 */ /* 0x000fe40000000000 */
[----:B------:R-:W-:Y:S02]  /*d900*/  ISETP.NE.AND P5, PT, R56, RZ, PT ;  /* 0x000000ff3800720c */ /* 0x000fe40003fa5270 */
[----:B------:R-:W-:Y:S02]  /*d910*/  P2R R58, PR, RZ, 0x4 ;  /* 0x00000004ff3a7803 */ /* 0x000fe40000000000 */
[----:B------:R-:W-:Y:S01]  /*d920*/  FSEL R106, R34, -INF , P0 ;  /* 0xff800000226a7808 */ /* 0x000fe20000000000 */
[----:B------:R-:W-:Y:S01]  /*d930*/  VIADD R34, R190, 0x39 ;  /* 0x00000039be227836 */ /* 0x000fe20000000000 */
        /* <DEDUP_REMOVED lines=8> */
[----:B------:R-:W-:Y:S02]  /*d9c0*/  ISETP.GE.AND P0, PT, R39, R181, PT ;  /* 0x000000b52700720c */ /* 0x000fe40003f06270 */
[----:B------:R-:W-:Y:S02]  /*d9d0*/  P2R R54, PR, RZ, 0x20 ;  /* 0x00000020ff367803 */ /* 0x000fe40000000000 */
[----:B------:R-:W-:Y:S02]  /*d9e0*/  ISETP.NE.AND P5, PT, R45, RZ, PT ;  /* 0x000000ff2d00720c */ /* 0x000fe40003fa5270 */
[----:B------:R-:W-:Y:S02]  /*d9f0*/  P2R R45, PR, RZ, 0x1 ;  /* 0x00000001ff2d7803 */ /* 0x000fe40000000000 */
[-C--:B------:R-:W-:Y:S02]  /*da00*/  ISETP.GE.AND P0, PT, R34, R187.reuse, PT ;  /* 0x000000bb2200720c */ /* 0x080fe40003f06270 */
[----:B------:R-:W-:Y:S02]  /*da10*/  FSEL R31, R31, -INF , !P5 ;  /* 0xff8000001f1f7808 */ /* 0x000fe40006800000 */
[----:B------:R-:W-:Y:S02]  /*da20*/  FSEL R104, R37, -INF , P0 ;  /* 0xff80000025687808 */ /* 0x000fe40000000000 */
[----:B------:R-:W2:Y:S01]  /*da30*/  LD.E R37, desc[UR4][R2.64+0xdc] ;  /* 0x0000dc0402257980 */ /* 0x000ea2000c101900 */
[----:B------:R-:W-:Y:S02]  /*da40*/  ISETP.NE.AND P5, PT, R54, RZ, PT ;  /* 0x000000ff3600720c */ /* 0x000fe40003fa5270 */
[----:B------:R-:W-:Y:S02]  /*da50*/  ISETP.GE.AND P3, PT, R15, R187, PT ;  /* 0x000000bb0f00720c */ /* 0x000fe40003f66270 */
[----:B------:R-:W-:Y:S02]  /*da60*/  FSEL R29, R29, -INF , !P5 ;  /* 0xff8000001d1d7808 */ /* 0x000fe40006800000 */
[----:B------:R-:W-:Y:S02]  /*da70*/  ISETP.NE.AND P5, PT, R58, RZ, PT ;  /* 0x000000ff3a00720c */ /* 0x000fe40003fa5270 */
[----:B------:R-:W-:Y:S02]  /*da80*/  ISETP.GE.AND P2, PT, R24, R181, PT ;  /* 0x000000b51800720c */ /* 0x000fe40003f46270 */
[----:B------:R-:W-:Y:S02]  /*da90*/  FSEL R23, R23, -INF , !P5 ;  /* 0xff80000017177808 */ /* 0x000fe40006800000 */
[----:B------:R-:W-:Y:S02]  /*daa0*/  ISETP.NE.AND P5, PT, R56, RZ, PT ;  /* 0x000000ff3800720c */ /* 0x000fe40003fa5270 */
[----:B------:R-:W-:Y:S01]  /*dab0*/  ISETP.GE.AND P1, PT, R24, R180, PT ;  /* 0x000000b41800720c */ /* 0x000fe20003f26270 */
[C---:B------:R-:W-:Y:S01]  /*dac0*/  VIADD R24, R190.reuse, 0x38 ;  /* 0x00000038be187836 */ /* 0x040fe20000000000 */
[----:B------:R-:W-:Y:S01]  /*dad0*/  FSEL R21, R21, -INF , !P5 ;  /* 0xff80000015157808 */ /* 0x000fe20006800000 */
[----:B------:R-:W-:Y:S01]  /*dae0*/  VIADD R190, R190, 0xffffff80 ;  /* 0xffffff80bebe7836 */ /* 0x000fe20000000000 */
[----:B------:R-:W-:Y:S02]  /*daf0*/  ISETP.NE.AND P5, PT, R44, RZ, PT ;  /* 0x000000ff2c00720c */ /* 0x000fe40003fa5270 */
[----:B------:R-:W-:Y:S02]  /*db00*/  FSEL R205, R217, -INF , P3 ;  /* 0xff800000d9cd7808 */ /* 0x000fe40001800000 */
[----:B------:R-:W-:Y:S02]  /*db10*/  FSEL R18, R18, -INF , !P5 ;  /* 0xff80000012127808 */ /* 0x000fe40006800000 */
[----:B------:R-:W-:Y:S02]  /*db20*/  ISETP.NE.AND P5, PT, R52, RZ, PT ;  /* 0x000000ff3400720c */ /* 0x000fe40003fa5270 */
[-C--:B------:R-:W-:Y:S02]  /*db30*/  ISETP.GE.AND P3, PT, R13, R187.reuse, PT ;  /* 0x000000bb0d00720c */ /* 0x080fe40003f66270 */
[----:B------:R-:W-:Y:S02]  /*db40*/  FSEL R17, R17, -INF , !P5 ;  /* 0xff80000011117808 */ /* 0x000fe40006800000 */
[----:B------:R-:W-:Y:S02]  /*db50*/  ISETP.NE.AND P5, PT, R51, RZ, PT ;  /* 0x000000ff3300720c */ /* 0x000fe40003fa5270 */
[----:B------:R-:W-:Y:S02]  /*db60*/  FSEL R55, R55, -INF , !P6 ;  /* 0xff80000037377808 */ /* 0x000fe40007000000 */
[----:B------:R-:W-:Y:S02]  /*db70*/  FSEL R27, R27, -INF , !P5 ;  /* 0xff8000001b1b7808 */ /* 0x000fe40006800000 */
[----:B------:R-:W-:Y:S02]  /*db80*/  FSEL R201, R221, -INF , P3 ;  /* 0xff800000ddc97808 */ /* 0x000fe40001800000 */
[-C--:B------:R-:W-:Y:S02]  /*db90*/  ISETP.GE.AND P0, PT, R24, R187.reuse, PT ;  /* 0x000000bb1800720c */ /* 0x080fe40003f06270 */
[----:B------:R-:W-:Y:S02]  /*dba0*/  ISETP.NE.AND P5, PT, R50, RZ, PT ;  /* 0x000000ff3200720c */ /* 0x000fe40003fa5270 */
[----:B------:R-:W-:Y:S02]  /*dbb0*/  ISETP.GE.AND P3, PT, R10, R187, PT ;  /* 0x000000bb0a00720c */ /* 0x000fe40003f66270 */
[----:B------:R-:W-:Y:S02]  /*dbc0*/  ISETP.NE.AND P6, PT, R46, RZ, PT ;  /* 0x000000ff2e00720c */ /* 0x000fe40003fc5270 */
[----:B------:R-:W-:Y:S02]  /*dbd0*/  FSEL R67, R25, -INF , P0 ;  /* 0xff80000019437808 */ /* 0x000fe40000000000 */
[----:B------:R-:W-:Y:S02]  /*dbe0*/  FSEL R59, R59, -INF , !P6 ;  /* 0xff8000003b3b7808 */ /* 0x000fe40007000000 */
[----:B------:R-:W-:Y:S02]  /*dbf0*/  FSEL R25, R202, -INF , !P5 ;  /* 0xff800000ca197808 */ /* 0x000fe40006800000 */
[----:B------:R-:W-:Y:S02]  /*dc00*/  FSEL R151, R226, -INF , P3 ;  /* 0xff800000e2977808 */ /* 0x000fe40001800000 */
[----:B------:R-:W-:Y:S02]  /*dc10*/  ISETP.NE.AND P5, PT, R49, RZ, PT ;  /* 0x000000ff3100720c */ /* 0x000fe40003fa5270 */
[----:B------:R-:W-:Y:S02]  /*dc20*/  ISETP.GE.AND P6, PT, R19, R181, PT ;  /* 0x000000b51300720c */ /* 0x000fe40003fc6270 */
[----:B------:R-:W-:Y:S02]  /*dc30*/  ISETP.GE.AND P3, PT, R7, R187, PT ;  /* 0x000000bb0700720c */ /* 0x000fe40003f66270 */
[----:B------:R-:W-:Y:S02]  /*dc40*/  FSEL R11, R11, -INF , !P5 ;  /* 0xff8000000b0b7808 */ /* 0x000fe40006800000 */
[----:B------:R-:W-:Y:S02]  /*dc50*/  FSEL R217, R36, -INF , !P6 ;  /* 0xff80000024d97808 */ /* 0x000fe40007000000 */
[----:B------:R-:W-:Y:S02]  /*dc60*/  FSEL R147, R230, -INF , P3 ;  /* 0xff800000e6937808 */ /* 0x000fe40001800000 */
[----:B------:R-:W-:Y:S02]  /*dc70*/  ISETP.NE.AND P5, PT, R48, RZ, PT ;  /* 0x000000ff3000720c */ /* 0x000fe40003fa5270 */
[-C--:B------:R-:W-:Y:S01]  /*dc80*/  ISETP.GE.AND P6, PT, R15, R181.reuse, PT ;  /* 0x000000b50f00720c */ /* 0x080fe20003fc6270 */
[----:B------:R-:W-:Y:S01]  /*dc90*/  LDSM.16.MT88.4 R48, [R102+0x6000] ;  /* 0x006000006630783b */ /* 0x000fe20000004200 */
[----:B------:R-:W-:Y:S02]  /*dca0*/  ISETP.GE.AND P3, PT, R8, R186, PT ;  /* 0x000000ba0800720c */ /* 0x000fe40003f66270 */
[----:B------:R-:W-:Y:S02]  /*dcb0*/  FSEL R9, R9, -INF , !P5 ;  /* 0xff80000009097808 */ /* 0x000fe40006800000 */
[----:B------:R-:W-:Y:S02]  /*dcc0*/  FSEL R141, R231, -INF , P3 ;  /* 0xff800000e78d7808 */ /* 0x000fe40001800000 */
[----:B------:R-:W-:Y:S02]  /*dcd0*/  FSEL R205, R205, -INF , !P6 ;  /* 0xff800000cdcd7808 */ /* 0x000fe40007000000 */
[----:B------:R-:W-:Y:S02]  /*dce0*/  ISETP.NE.AND P5, PT, R47, RZ, PT ;  /* 0x000000ff2f00720c */ /* 0x000fe40003fa5270 */
[-C--:B------:R-:W-:Y:S02]  /*dcf0*/  ISETP.GE.AND P6, PT, R13, R181.reuse, PT ;  /* 0x000000b50d00720c */ /* 0x080fe40003fc6270 */
[----:B------:R-:W-:Y:S02]  /*dd00*/  ISETP.GE.AND P3, PT, R39, R180, PT ;  /* 0x000000b42700720c */ /* 0x000fe40003f66270 */
[----:B------:R-:W-:Y:S02]  /*dd10*/  ISETP.GE.AND P0, PT, R41, R186, PT ;  /* 0x000000ba2900720c */ /* 0x000fe40003f06270 */
[----:B------:R-:W-:Y:S02]  /*dd20*/  FSEL R57, R57, -INF , !P5 ;  /* 0xff80000039397808 */ /* 0x000fe40006800000 */
[----:B------:R-:W-:Y:S02]  /*dd30*/  FSEL R213, R213, -INF , !P1 ;  /* 0xff800000d5d57808 */ /* 0x000fe40004800000 */
[----:B------:R-:W-:Y:S02]  /*dd40*/  FSEL R33, R33, -INF , !P3 ;  /* 0xff80000021217808 */ /* 0x000fe40005800000 */
[----:B------:R-:W-:Y:S02]  /*dd50*/  FSEL R201, R201, -INF , !P6 ;  /* 0xff800000c9c97808 */ /* 0x000fe40007000000 */
[-C--:B------:R-:W-:Y:S02]  /*dd60*/  ISETP.GE.AND P5, PT, R22, R180.reuse, PT ;  /* 0x000000b41600720c */ /* 0x080fe40003fa6270 */
[-C--:B------:R-:W-:Y:S02]  /*dd70*/  ISETP.GE.AND P1, PT, R14, R181.reuse, PT ;  /* 0x000000b50e00720c */ /* 0x080fe40003f26270 */
[----:B------:R-:W-:Y:S02]  /*dd80*/  ISETP.GE.AND P3, PT, R16, R180, PT ;  /* 0x000000b41000720c */ /* 0x000fe40003f66270 */
[-C--:B------:R-:W-:Y:S02]  /*dd90*/  ISETP.GE.AND P6, PT, R10, R181.reuse, PT ;  /* 0x000000b50a00720c */ /* 0x080fe40003fc6270 */
[----:B------:R-:W-:Y:S02]  /*dda0*/  FSEL R65, R250, -INF , P0 ;  /* 0xff800000fa417808 */ /* 0x000fe40000000000 */
        /* <DEDUP_REMOVED lines=16> */
[----:B------:R-:W-:Y:S02]  /*deb0*/  ISETP.GE.AND P1, PT, R7, R180, PT ;  /* 0x000000b40700720c */ /* 0x000fe40003f26270 */
[-C--:B------:R-:W-:Y:S02]  /*dec0*/  ISETP.GE.AND P3, PT, R6, R181.reuse, PT ;  /* 0x000000b50600720c */ /* 0x080fe40003f66270 */
[-C--:B------:R-:W-:Y:S02]  /*ded0*/  ISETP.GE.AND P6, PT, R5, R181.reuse, PT ;  /* 0x000000b50500720c */ /* 0x080fe40003fc6270 */
[----:B------:R-:W-:Y:S02]  /*dee0*/  FSEL R38, R38, -INF , P0 ;  /* 0xff80000026267808 */ /* 0x000fe40000000000 */
[----:B------:R-:W-:Y:S02]  /*def0*/  ISETP.GE.AND P0, PT, R24, R186, PT ;  /* 0x000000ba1800720c */ /* 0x000fe40003f06270 */
[----:B------:R-:W-:Y:S02]  /*df00*/  FSEL R135, R135, -INF , !P6 ;  /* 0xff80000087877808 */ /* 0x000fe40007000000 */
[----:B------:R-:W-:Y:S02]  /*df10*/  FSEL R141, R141, -INF , !P5 ;  /* 0xff8000008d8d7808 */ /* 0x000fe40006800000 */
[----:B------:R-:W-:Y:S02]  /*df20*/  FSEL R139, R139, -INF , !P1 ;  /* 0xff8000008b8b7808 */ /* 0x000fe40004800000 */
[----:B------:R-:W-:Y:S02]  /*df30*/  FSEL R137, R137, -INF , !P3 ;  /* 0xff80000089897808 */ /* 0x000fe40005800000 */
[CC--:B------:R-:W-:Y:S02]  /*df40*/  ISETP.GE.AND P3, PT, R4.reuse, R181.reuse, PT ;  /* 0x000000b50400720c */ /* 0x0c0fe40003f66270 */
[-C--:B------:R-:W-:Y:S02]  /*df50*/  ISETP.GE.AND P6, PT, R4, R180.reuse, PT ;  /* 0x000000b40400720c */ /* 0x080fe40003fc6270 */
[C---:B------:R-:W-:Y:S02]  /*df60*/  ISETP.GE.AND P1, PT, R0.reuse, R180, PT ;  /* 0x000000b40000720c */ /* 0x040fe40003f26270 */
[----:B------:R-:W-:Y:S02]  /*df70*/  ISETP.GE.AND P5, PT, R0, R181, PT ;  /* 0x000000b50000720c */ /* 0x000fe40003fa6270 */
[----:B------:R-:W-:Y:S02]  /*df80*/  FMNMX3.FTZ R4, R100, R31, R29, !PT ;  /* 0x0000001f64047276 */ /* 0x000fe4000781001d */
[----:B------:R-:W-:Y:S02]  /*df90*/  FMNMX3.FTZ R0, R101, R18, R17, !PT ;  /* 0x0000001265007276 */ /* 0x000fe40007810011 */
[----:B------:R-:W-:Y:S02]  /*dfa0*/  FSEL R39, R252, -INF , P0 ;  /* 0xff800000fc277808 */ /* 0x000fe40000000000 */
[----:B------:R-:W-:Y:S02]  /*dfb0*/  ISETP.NE.AND P0, PT, R45, RZ, PT ;  /* 0x000000ff2d00720c */ /* 0x000fe40003f05270 */
[----:B------:R-:W-:Y:S02]  /*dfc0*/  FMNMX3.FTZ R4, R4, R23, R21, !PT ;  /* 0x0000001704047276 */ /* 0x000fe40007810015 */
[----:B------:R-:W-:Y:S02]  /*dfd0*/  FMNMX3.FTZ R0, R0, R11, R9, !PT ;  /* 0x0000000b00007276 */ /* 0x000fe40007810009 */
[----:B------:R-:W-:Y:S02]  /*dfe0*/  FSEL R53, R53, -INF , !P0 ;  /* 0xff80000035357808 */ /* 0x000fe40004000000 */
[----:B------:R-:W-:Y:S02]  /*dff0*/  ISETP.GE.AND P0, PT, R22, R181, PT ;  /* 0x000000b51600720c */ /* 0x000fe40003f06270 */
[----:B------:R-:W-:Y:S02]  /*e000*/  FMNMX3.FTZ R0, R0, R59, R57, !PT ;  /* 0x0000003b00007276 */ /* 0x000fe40007810039 */
        /* <DEDUP_REMOVED lines=9> */
[-C--:B------:R-:W-:Y:S02]  /*e0a0*/  ISETP.GE.AND P4, PT, R15, R180.reuse, PT ;  /* 0x000000b40f00720c */ /* 0x080fe40003f86270 */
        /* <DEDUP_REMOVED lines=23> */
[----:B------:R-:W-:Y:S02]  /*e220*/  FMNMX3.FTZ R0, R0, R141, R139, !PT ;  /* 0x0000008d00007276 */ /* 0x000fe4000781008b */
[----:B------:R-:W-:Y:S02]  /*e230*/  FMNMX3.FTZ R4, R4, R149, R147, !PT ;  /* 0x0000009504047276 */ /* 0x000fe40007810093 */
[-C--:B------:R-:W-:Y:S02]  /*e240*/  ISETP.GE.AND P3, PT, R26, R181.reuse, PT ;  /* 0x000000b51a00720c */ /* 0x080fe40003f66270 */
        /* <DEDUP_REMOVED lines=10> */
[C---:B------:R-:W-:Y:S02]  /*e2f0*/  ISETP.GE.AND P6, PT, R30.reuse, R181, PT ;  /* 0x000000b51e00720c */ /* 0x040fe40003fc6270 */
        /* <DEDUP_REMOVED lines=8> */
[CC--:B------:R-:W-:Y:S02]  /*e380*/  ISETP.GE.AND P5, PT, R28.reuse, R181.reuse, PT ;  /* 0x000000b51c00720c */ /* 0x0c0fe40003fa6270 */
[----:B------:R-:W-:Y:S02]  /*e390*/  FSEL R119, R119, -INF , !P6 ;  /* 0xff80000077777808 */ /* 0x000fe40007000000 */
[C---:B------:R-:W-:Y:S02]  /*e3a0*/  ISETP.GE.AND P3, PT, R41.reuse, R181, PT ;  /* 0x000000b52900720c */ /* 0x040fe40003f66270 */
[-C--:B------:R-:W-:Y:S02]  /*e3b0*/  ISETP.GE.AND P0, PT, R28, R180.reuse, PT ;  /* 0x000000b41c00720c */ /* 0x080fe40003f06270 */
[-C--:B------:R-:W-:Y:S02]  /*e3c0*/  ISETP.GE.AND P6, PT, R41, R180.reuse, PT ;  /* 0x000000b42900720c */ /* 0x080fe40003fc6270 */
[----:B------:R-:W-:Y:S02]  /*e3d0*/  FMNMX3.FTZ R4, R4, R125, R123, !PT ;  /* 0x0000007d04047276 */ /* 0x000fe4000781007b */
[----:B------:R-:W-:Y:S02]  /*e3e0*/  FSEL R111, R111, -INF , !P4 ;  /* 0xff8000006f6f7808 */ /* 0x000fe40006000000 */
[----:B------:R-:W-:Y:S02]  /*e3f0*/  FSEL R107, R107, -INF , !P1 ;  /* 0xff8000006b6b7808 */ /* 0x000fe40004800000 */
[----:B------:R-:W-:Y:S02]  /*e400*/  FMNMX3.FTZ R0, R0, R117, R115, !PT ;  /* 0x0000007500007276 */ /* 0x000fe40007810073 */
[----:B------:R-:W-:Y:S02]  /*e410*/  FSEL R105, R105, -INF , !P3 ;  /* 0xff80000069697808 */ /* 0x000fe40005800000 */
[----:B------:R-:W-:Y:S02]  /*e420*/  FSEL R106, R106, -INF , !P5 ;  /* 0xff8000006a6a7808 */ /* 0x000fe40006800000 */
[CC--:B------:R-:W-:Y:S02]  /*e430*/  ISETP.GE.AND P3, PT, R34.reuse, R181.reuse, PT ;  /* 0x000000b52200720c */ /* 0x0c0fe40003f66270 */
[-C--:B------:R-:W-:Y:S02]  /*e440*/  ISETP.GE.AND P5, PT, R34, R180.reuse, PT ;  /* 0x000000b42200720c */ /* 0x080fe40003fa6270 */
[C---:B------:R-:W-:Y:S02]  /*e450*/  ISETP.GE.AND P4, PT, R24.reuse, R181, PT ;  /* 0x000000b51800720c */ /* 0x040fe40003f86270 */
[----:B------:R-:W-:Y:S02]  /*e460*/  ISETP.GE.AND P1, PT, R24, R180, PT ;  /* 0x000000b41800720c */ /* 0x000fe40003f26270 */
[----:B------:R-:W-:Y:S02]  /*e470*/  FMNMX3.FTZ R5, R4, R121, R119, !PT ;  /* 0x0000007904057276 */ /* 0x000fe40007810077 */
[----:B------:R-:W-:Y:S02]  /*e480*/  FSEL R64, R64, -INF , !P0 ;  /* 0xff80000040407808 */ /* 0x000fe40004000000 */
[----:B------:R-:W-:Y:S02]  /*e490*/  FSEL R65, R65, -INF , !P6 ;  /* 0xff80000041417808 */ /* 0x000fe40007000000 */
[----:B------:R-:W-:Y:S02]  /*e4a0*/  FMNMX3.FTZ R0, R0, R111, R107, !PT ;  /* 0x0000006f00007276 */ /* 0x000fe4000781006b */
[----:B------:R-:W-:Y:S02]  /*e4b0*/  FSEL R104, R104, -INF , !P3 ;  /* 0xff80000068687808 */ /* 0x000fe40005800000 */
[----:B------:R-:W-:Y:S02]  /*e4c0*/  FSEL R67, R67, -INF , !P4 ;  /* 0xff80000043437808 */ /* 0x000fe40006000000 */
[----:B------:R-:W-:Y:S02]  /*e4d0*/  FMNMX3.FTZ R5, R5, R105, R106, !PT ;  /* 0x0000006905057276 */ /* 0x000fe4000781006a */
[----:B------:R-:W-:Y:S02]  /*e4e0*/  FSEL R38, R38, -INF , !P5 ;  /* 0xff80000026267808 */ /* 0x000fe40006800000 */
[----:B------:R-:W-:Y:S02]  /*e4f0*/  FSEL R39, R39, -INF , !P1 ;  /* 0xff80000027277808 */ /* 0x000fe40004800000 */
[----:B------:R-:W-:Y:S02]  /*e500*/  FMNMX3.FTZ R0, R0, R65, R64, !PT ;  /* 0x0000004100007276 */ /* 0x000fe40007810040 */
[----:B------:R-:W-:Y:S02]  /*e510*/  FMNMX3.FTZ R4, R5, R67, R104, !PT ;  /* 0x0000004305047276 */ /* 0x000fe40007810068 */
[----:B------:R-:W-:Y:S02]  /*e520*/  FMNMX3.FTZ R7, R0, R39, R38, !PT ;  /* 0x0000002700077276 */ /* 0x000fe40007810026 */
[----:B------:R-:W-:Y:S01]  /*e530*/  ISETP.NE.AND P2, PT, R20, RZ, PT ;  /* 0x000000ff1400720c */ /* 0x000fe20003f45270 */
[----:B------:R-:W-:Y:S08]  /*e540*/  SHFL.BFLY PT, R15, R4, 0x2, 0x1f ;  /* 0x0c401f00040f7f89 */ /* 0x000ff000000e0000 */
[----:B------:R-:W1:Y:S02]  /*e550*/  SHFL.BFLY PT, R0, R7, 0x2, 0x1f ;  /* 0x0c401f0007007f89 */ /* 0x000e6400000e0000 */
[----:B-1----:R-:W-:Y:S02]  /*e560*/  FMNMX.FTZ R5, R7, R0, !PT ;  /* 0x0000000007057209 */ /* 0x002fe40007810000 */
[----:B------:R-:W-:Y:S04]  /*e570*/  FMNMX.FTZ R13, R4, R15, !PT ;  /* 0x0000000f040d7209 */ /* 0x000fe80007810000 */
[----:B------:R-:W1:Y:S08]  /*e580*/  SHFL.BFLY PT, R0, R5, 0x1, 0x1f ;  /* 0x0c201f0005007f89 */ /* 0x000e7000000e0000 */
[----:B------:R-:W3:Y:S01]  /*e590*/  SHFL.BFLY PT, R36, R13, 0x1, 0x1f ;  /* 0x0c201f000d247f89 */ /* 0x000ee200000e0000 */
[----:B-1----:R-:W-:Y:S02]  /*e5a0*/  FMNMX.FTZ R0, R5, R0, !PT ;  /* 0x0000000005007209 */ /* 0x002fe40007810000 */
[----:B---3--:R-:W-:Y:S03]  /*e5b0*/  FMNMX.FTZ R36, R13, R36, !PT ;  /* 0x000000240d247209 */ /* 0x008fe60007810000 */
[C---:B--2---:R-:W-:Y:S02]  /*e5c0*/  FMUL.FTZ R66, R37.reuse, R0 ;  /* 0x0000000025427220 */ /* 0x044fe40000410000 */
[----:B------:R-:W1:Y:S01]  /*e5d0*/  LDSM.16.MT88.4 R12, [R160+0x6000] ;  /* 0x00600000a00c783b */ /* 0x000e620000004200 */
        /* <DEDUP_REMOVED lines=24> */
[-CC-:B------:R-:W-:Y:S07]  /*e760*/  FFMA.FTZ R126, R63, R37.reuse, -R66.reuse ;  /* 0x000000253f7e7223 */ /* 0x180fee0000010842 */
[----:B------:R-:W3:Y:S01]  /*e770*/  MUFU.EX2 R101, R7 ;  /* 0x0000000700657308 */ /* 0x000ee20000000800 */
[-CC-:B------:R-:W-:Y:S01]  /*e780*/  FFMA.FTZ R60, R33, R37.reuse, -R66.reuse ;  /* 0x00000025213c7223 */ /* 0x180fe20000010842 */
[-C--:B------:R-:W-:Y:S01]  /*e790*/  FFMA.FTZ R118, R139, R37.reuse, -R66 ;  /* 0x000000258b767223 */ /* 0x080fe20000010842 */
[----:B------:R-:W4:Y:S07]  /*e7a0*/  LDSM.16.MT88.4 R28, [R103+0x6000] ;  /* 0x00600000671c783b */ /* 0x000f2e0000004200 */
[----:B------:R-:W5:Y:S01]  /*e7b0*/  MUFU.EX2 R41, R9 ;  /* 0x0000000900297308 */ /* 0x000f620000000800 */
[-CC-:B------:R-:W-:Y:S01]  /*e7c0*/  FFMA.FTZ R124, R133, R37.reuse, -R108.reuse ;  /* 0x00000025857c7223 */ /* 0x180fe2000001086c */
[-CC-:B------:R-:W-:Y:S01]  /*e7d0*/  FFMA.FTZ R116, R153, R37.reuse, -R108.reuse ;  /* 0x0000002599747223 */ /* 0x180fe2000001086c */
[-C--:B------:R-:W-:Y:S07]  /*e7e0*/  FFMA.FTZ R114, R149, R37.reuse, -R108 ;  /* 0x0000002595727223 */ /* 0x080fee000001086c */
[----:B------:R-:W1:Y:S01]  /*e7f0*/  MUFU.EX2 R40, R8 ;  /* 0x0000000800287308 */ /* 0x000e620000000800 */
        /* <DEDUP_REMOVED lines=26> */
[C---:B------:R-:W-:Y:S01]  /*e9a0*/  FMUL.FTZ R24, R41.reuse, R76 ;  /* 0x0000004c29187220 */ /* 0x040fe20000410000 */
[----:B------:R-:W-:Y:S01]  /*e9b0*/  FMUL.FTZ R25, R41, R77 ;  /* 0x0000004d29197220 */ /* 0x000fe20000410000 */
[-CC-:B------:R-:W-:Y:S01]  /*e9c0*/  FFMA.FTZ R76, R55, R37.reuse, -R108.reuse ;  /* 0x00000025374c7223 */ /* 0x180fe2000001086c */
[----:B-1----:R-:W-:Y:S01]  /*e9d0*/  F2FP.F16.F32.PACK_AB R46, R109, R112 ;  /* 0x000000706d2e723e */ /* 0x002fe200000000ff */
[-CC-:B------:R-:W-:Y:S01]  /*e9e0*/  FFMA.FTZ R77, R53, R37.reuse, -R108.reuse ;  /* 0x00000025354d7223 */ /* 0x180fe2000001086c */
[----:B------:R-:W-:Y:S01]  /*e9f0*/  FMUL.FTZ R26, R40, R78 ;  /* 0x0000004e281a7220 */ /* 0x000fe20000410000 */
[----:B------:R-:W1:Y:S01]  /*ea00*/  LDSM.16.MT88.4 R52, [R160+0x6800] ;  /* 0x00680000a034783b */ /* 0x000e620000004200 */
[----:B------:R5:W-:Y:S01]  /*ea10*/  MUFU.EX2 R78, R32 ;  /* 0x00000020004e7308 */ /* 0x000be20000000800 */
[-C--:B------:R-:W-:Y:S01]  /*ea20*/  FFMA.FTZ R84, R135, R37.reuse, -R108 ;  /* 0x0000002587547223 */ /* 0x080fe2000001086c */
[----:B------:R-:W-:Y:S01]  /*ea30*/  FFMA.FTZ R135, R61, R37, -R66 ;  /* 0x000000253d877223 */ /* 0x000fe20000010842 */
[----:B------:R-:W-:Y:S01]  /*ea40*/  FMUL.FTZ R33, R41, R69 ;  /* 0x0000004529217220 */ /* 0x000fe20000410000 */
[----:B---3--:R-:W-:Y:S06]  /*ea50*/  F2FP.F16.F32.PACK_AB R45, R110, R129 ;  /* 0x000000816e2d723e */ /* 0x008fec00000000ff */
[----:B------:R-:W-:Y:S01]  /*ea60*/  MUFU.EX2 R76, R76 ;  /* 0x0000004c004c7308 */ /* 0x000fe20000000800 */
[C---:B------:R-:W-:Y:S01]  /*ea70*/  FMUL.FTZ R34, R40.reuse, R70 ;  /* 0x0000004628227220 */ /* 0x040fe20000410000 */
[----:B------:R-:W-:Y:S01]  /*ea80*/  LDSM.16.MT88.4 R92, [R160+0x9800] ;  /* 0x00980000a05c783b */ /* 0x000fe20000004200 */
[-CC-:B------:R-:W-:Y:S07]  /*ea90*/  FFMA.FTZ R70, R217, R37.reuse, -R108.reuse ;  /* 0x00000025d9467223 */ /* 0x180fee000001086c */
[----:B------:R-:W-:Y:S01]  /*eaa0*/  MUFU.EX2 R77, R77 ;  /* 0x0000004d004d7308 */ /* 0x000fe20000000800 */
[----:B------:R-:W-:Y:S01]  /*eab0*/  FFMA.FTZ R97, R203, R37, -R108 ;  /* 0x00000025cb617223 */ /* 0x000fe2000001086c */
[C---:B------:R-:W-:Y:S08]  /*eac0*/  HMMA.16816.F32 R4, R44.reuse, R12, R4 ;  /* 0x0000000c2c04723c */ /* 0x040ff00000001804 */
[----:B------:R3:W-:Y:S01]  /*ead0*/  MUFU.EX2 R133, R84 ;  /* 0x0000005400857308 */ /* 0x0007e20000000800 */
[C---:B-----5:R-:W-:Y:S09]  /*eae0*/  FMUL.FTZ R32, R41.reuse, R68 ;  /* 0x0000004429207220 */ /* 0x060ff20000410000 */
[----:B------:R-:W-:Y:S01]  /*eaf0*/  MUFU.EX2 R70, R70 ;  /* 0x0000004600467308 */ /* 0x000fe20000000800 */
[C---:B------:R-:W-:Y:S01]  /*eb00*/  FMUL.FTZ R12, R41.reuse, R88 ;  /* 0x00000058290c7220 */ /* 0x040fe20000410000 */
[C---:B------:R-:W-:Y:S08]  /*eb10*/  HMMA.16816.F32 R8, R44.reuse, R14, R8 ;  /* 0x0000000e2c08723c */ /* 0x040ff00000001808 */
[----:B------:R5:W-:Y:S01]  /*eb20*/  MUFU.EX2 R68, R60 ;  /* 0x0000003c00447308 */ /* 0x000be20000000800 */
[----:B------:R-:W-:Y:S01]  /*eb30*/  FMUL.FTZ R13, R41, R89 ;  /* 0x00000059290d7220 */ /* 0x000fe20000410000 */
[C---:B------:R-:W-:Y:S01]  /*eb40*/  FMUL.FTZ R14, R40.reuse, R90 ;  /* 0x0000005a280e7220 */ /* 0x040fe20000410000 */
[C---:B------:R-:W-:Y:S07]  /*eb50*/  FMUL.FTZ R15, R40.reuse, R91 ;  /* 0x0000005b280f7220 */ /* 0x040fee0000410000 */
[----:B------:R-:W-:Y:S01]  /*eb60*/  MUFU.EX2 R97, R97 ;  /* 0x0000006100617308 */ /* 0x000fe20000000800 */
[-CC-:B------:R-:W-:Y:S01]  /*eb70*/  FFMA.FTZ R96, R155, R37.reuse, -R66.reuse ;  /* 0x000000259b607223 */ /* 0x180fe20000010842 */
[----:B---3--:R-:W-:Y:S01]  /*eb80*/  LDSM.16.MT88.4 R84, [R156+0x9800] ;  /* 0x009800009c54783b */ /* 0x008fe20000004200 */
[-C--:B------:R-:W-:Y:S07]  /*eb90*/  FFMA.FTZ R127, R43, R37.reuse, -R66 ;  /* 0x000000252b7f7223 */ /* 0x080fee0000010842 */
[----:B------:R-:W-:Y:S01]  /*eba0*/  MUFU.EX2 R116, R116 ;  /* 0x0000007400747308 */ /* 0x000fe20000000800 */
[C---:B------:R-:W-:Y:S01]  /*ebb0*/  FFMA.FTZ R192, R41.reuse, R192, R42 ;  /* 0x000000c029c07223 */ /* 0x040fe2000001002a */
[C---:B--2---:R-:W-:Y:S08]  /*ebc0*/  HMMA.16816.F32 R12, R44.reuse, R20, R12 ;  /* 0x000000142c0c723c */ /* 0x044ff0000000180c */
[----:B------:R-:W-:Y:S01]  /*ebd0*/  MUFU.EX2 R96, R96 ;  /* 0x0000006000607308 */ /* 0x000fe20000000800 */
[----:B------:R-:W-:Y:S01]  /*ebe0*/  FMUL.FTZ R20, R41, R80 ;  /* 0x0000005029147220 */ /* 0x000fe20000410000 */
[----:B-----5:R-:W-:Y:S01]  /*ebf0*/  FFMA.FTZ R60, R141, R37, -R66 ;  /* 0x000000258d3c7223 */ /* 0x020fe20000010842 */
[----:B------:R-:W-:Y:S07]  /*ec00*/  FMUL.FTZ R21, R41, R81 ;  /* 0x0000005129157220 */ /* 0x000fee0000410000 */
[----:B------:R-:W-:Y:S01]  /*ec10*/  MUFU.EX2 R149, R151 ;  /* 0x0000009700957308 */ /* 0x000fe20000000800 */
[--C-:B------:R-:W-:Y:S01]  /*ec20*/  FFMA.FTZ R81, R27, R37, -R108.reuse ;  /* 0x000000251b517223 */ /* 0x100fe2000001086c */
[C---:B------:R-:W-:Y:S08]  /*ec30*/  HMMA.16816.F32 R16, R44.reuse, R22, R16 ;  /* 0x000000162c10723c */ /* 0x040ff00000001810 */
[----:B------:R-:W-:Y:S01]  /*ec40*/  MUFU.EX2 R139, R60 ;  /* 0x0000003c008b7308 */ /* 0x000fe20000000800 */
[C---:B------:R-:W-:Y:S01]  /*ec50*/  FMUL.FTZ R22, R40.reuse, R82 ;  /* 0x0000005228167220 */ /* 0x040fe20000410000 */
[C---:B------:R-:W-:Y:S01]  /*ec60*/  FMUL.FTZ R23, R40.reuse, R83 ;  /* 0x0000005328177220 */ /* 0x040fe20000410000 */
[C---:B------:R-:W-:Y:S07]  /*ec70*/  FMUL.FTZ R27, R40.reuse, R79 ;  /* 0x0000004f281b7220 */ /* 0x040fee0000410000 */
[----:B------:R-:W2:Y:S01]  /*ec80*/  MUFU.EX2 R81, R81 ;  /* 0x0000005100517308 */ /* 0x000ea20000000800 */
[C---:B------:R-:W-:Y:S01]  /*ec90*/  FFMA.FTZ R129, R40.reuse, R191, R129 ;  /* 0x000000bf28817223 */ /* 0x040fe20000010081 */
[-CC-:B------:R-:W-:Y:S01]  /*eca0*/  FFMA.FTZ R79, R221, R37.reuse, -R108.reuse ;  /* 0x00000025dd4f7223 */ /* 0x180fe2000001086c */
[----:B------:R-:W-:Y:S07]  /*ecb0*/  FFMA.FTZ R69, R215, R37, -R108 ;  /* 0x00000025d7457223 */ /* 0x000fee000001086c */
[----:B------:R-:W-:Y:S01]  /*ecc0*/  MUFU.EX2 R114, R114 ;  /* 0x0000007200727308 */ /* 0x000fe20000000800 */
[C---:B----4-:R-:W-:Y:S03]  /*ecd0*/  HMMA.16816.F32 R20, R44.reuse, R28, R20 ;  /* 0x0000001c2c14723c */ /* 0x050fe60000001814 */
[C---:B------:R-:W-:Y:S01]  /*ece0*/  FMUL.FTZ R28, R41.reuse, R72 ;  /* 0x00000048291c7220 */ /* 0x040fe20000410000 */
[----:B------:R-:W-:Y:S01]  /*ecf0*/  FMUL.FTZ R29, R41, R73 ;  /* 0x00000049291d7220 */ /* 0x000fe20000410000 */
[-CC-:B------:R-:W-:Y:S01]  /*ed00*/  FFMA.FTZ R72, R57, R37.reuse, -R66.reuse ;  /* 0x0000002539487223 */ /* 0x180fe20000010842 */
[----:B------:R-:W-:Y:S01]  /*ed10*/  FFMA.FTZ R73, R35, R37, -R66 ;  /* 0x0000002523497223 */ /* 0x000fe20000010842 */
[----:B------:R-:W3:Y:S01]  /*ed20*/  LDSM.16.MT88.4 R56, [R156+0x6800] ;  /* 0x006800009c38783b */ /* 0x000ee20000004200 */
[C---:B------:R-:W-:Y:S01]  /*ed30*/  HMMA.16816.F32 R24, R44.reuse, R30, R24 ;  /* 0x0000001e2c18723c */ /* 0x040fe20000001818 */
[----:B------:R-:W-:Y:S02]  /*ed40*/  MUFU.EX2 R145, R147 ;  /* 0x0000009300917308 */ /* 0x000fe40000000800 */
[C---:B------:R-:W-:Y:S01]  /*ed50*/  FMUL.FTZ R30, R40.reuse, R74 ;  /* 0x0000004a281e7220 */ /* 0x040fe20000410000 */
[C---:B------:R-:W-:Y:S07]  /*ed60*/  FMUL.FTZ R31, R40.reuse, R75 ;  /* 0x0000004b281f7220 */ /* 0x040fee0000410000 */
[----:B------:R-:W-:Y:S01]  /*ed70*/  MUFU.EX2 R72, R72 ;  /* 0x0000004800487308 */ /* 0x000fe20000000800 */
[----:B------:R-:W-:Y:S01]  /*ed80*/  FMUL.FTZ R35, R40, R71 ;  /* 0x0000004728237220 */ /* 0x000fe20000410000 */
[-C--:B------:R-:W-:Y:S01]  /*ed90*/  FFMA.FTZ R74, R219, R37.reuse, -R108 ;  /* 0x00000025db4a7223 */ /* 0x080fe2000001086c */
[----:B------:R-:W-:Y:S07]  /*eda0*/  FADD.FTZ R129, R110, R129 ;  /* 0x000000816e817221 */ /* 0x000fee0000010000 */
[----:B------:R-:W4:Y:S01]  /*edb0*/  MUFU.EX2 R75, R62 ;  /* 0x0000003e004b7308 */ /* 0x000f220000000800 */
[-CC-:B------:R-:W-:Y:S01]  /*edc0*/  FFMA.FTZ R83, R213, R37.reuse, -R66.reuse ;  /* 0x00000025d5537223 */ /* 0x180fe20000010842 */
[C---:B------:R-:W-:Y:S08]  /*edd0*/  HMMA.16816.F32 R28, R44.reuse, R48, R28 ;  /* 0x000000302c1c723c */ /* 0x040ff0000000181c */
[----:B------:R-:W5:Y:S01]  /*ede0*/  MUFU.EX2 R73, R73 ;  /* 0x0000004900497308 */ /* 0x000f620000000800 */
[-CC-:B------:R-:W-:Y:S01]  /*edf0*/  FFMA.FTZ R82, R211, R37.reuse, -R66.reuse ;  /* 0x00000025d3527223 */ /* 0x180fe20000010842 */
[-CC-:B------:R-:W-:Y:S01]  /*ee00*/  FFMA.FTZ R80, R209, R37.reuse, -R66.reuse ;  /* 0x00000025d1507223 */ /* 0x180fe20000010842 */
[-C--:B------:R-:W-:Y:S07]  /*ee10*/  FFMA.FTZ R71, R207, R37.reuse, -R66 ;  /* 0x00000025cf477223 */ /* 0x080fee0000010842 */
[----:B------:R-:W-:Y:S01]  /*ee20*/  MUFU.EX2 R74, R74 ;  /* 0x0000004a004a7308 */ /* 0x000fe20000000800 */
[--C-:B------:R-:W-:Y:S01]  /*ee30*/  FFMA.FTZ R90, R205, R37, -R108.reuse ;  /* 0x00000025cd5a7223 */ /* 0x100fe2000001086c */
[----:B------:R-:W-:Y:S01]  /*ee40*/  HMMA.16816.F32 R32, R44, R50, R32 ;  /* 0x000000322c20723c */ /* 0x000fe20000001820 */
[----:B------:R-:W3:Y:S07]  /*ee50*/  LDSM.16.MT88.4 R48, [R103+0x6800] ;  /* 0x006800006730783b */ /* 0x000eee0000004200 */
[----:B------:R-:W-:Y:S01]  /*ee60*/  MUFU.EX2 R120, R120 ;  /* 0x0000007800787308 */ /* 0x000fe20000000800 */
[----:B--2---:R-:W-:Y:S01]  /*ee70*/  F2FP.F16.F32.PACK_AB R44, R78, R81 ;  /* 0x000000514e2c723e */ /* 0x004fe200000000ff */
[--C-:B------:R-:W-:Y:S01]  /*ee80*/  FFMA.FTZ R91, R201, R37, -R108.reuse ;  /* 0x00000025c95b7223 */ /* 0x100fe2000001086c */
[----:B------:R-:W-:Y:S07]  /*ee90*/  F2FP.F16.F32.PACK_AB R46, R77, R76 ;  /* 0x0000004c4d2e723e */ /* 0x000fee00000000ff */
[----:B------:R-:W-:Y:S01]  /*eea0*/  MUFU.EX2 R141, R143 ;  /* 0x0000008f008d7308 */ /* 0x000fe20000000800 */
[----:B----4-:R-:W-:Y:S01]  /*eeb0*/  F2FP.F16.F32.PACK_AB R45, R72, R75 ;  /* 0x0000004b482d723e */ /* 0x010fe200000000ff */
[----:B------:R-:W-:Y:S01]  /*eec0*/  FFMA.FTZ R88, R199, R37, -R108 ;  /* 0x00000025c7587223 */ /* 0x000fe2000001086c */
[----:B-----5:R-:W-:Y:S01]  /*eed0*/  F2FP.F16.F32.PACK_AB R47, R68, R73 ;  /* 0x00000049442f723e */ /* 0x020fe200000000ff */
[----:B------:R-:W-:Y:S06]  /*eee0*/  LDSM.16.MT88.4 R60, [R103+0x8800] ;  /* 0x00880000673c783b */ /* 0x000fec0000004200 */
[----:B------:R-:W-:Y:S01]  /*eef0*/  MUFU.EX2 R118, R118 ;  /* 0x0000007600767308 */ /* 0x000fe20000000800 */
[-CC-:B------:R-:W-:Y:S01]  /*ef00*/  FFMA.FTZ R99, R197, R37.reuse, -R66.reuse ;  /* 0x00000025c5637223 */ /* 0x180fe20000010842 */
[-CC-:B------:R-:W-:Y:S01]  /*ef10*/  FFMA.FTZ R98, R195, R37.reuse, -R66.reuse ;  /* 0x00000025c3627223 */ /* 0x180fe20000010842 */
[-C--:B------:R-:W-:Y:S07]  /*ef20*/  FFMA.FTZ R89, R193, R37.reuse, -R66 ;  /* 0x00000025c1597223 */ /* 0x080fee0000010842 */
[----:B------:R-:W2:Y:S01]  /*ef30*/  MUFU.EX2 R79, R79 ;  /* 0x0000004f004f7308 */ /* 0x000ea20000000800 */
[C---:B-1----:R-:W-:Y:S09]  /*ef40*/  HMMA.16816.F32 R4, R44.reuse, R52, R4 ;  /* 0x000000342c04723c */ /* 0x042ff20000001804 */
[----:B------:R-:W1:Y:S01]  /*ef50*/  MUFU.EX2 R69, R69 ;  /* 0x0000004500457308 */ /* 0x000e620000000800 */
[-CC-:B------:R-:W-:Y:S01]  /*ef60*/  FFMA.FTZ R122, R137, R37.reuse, -R108.reuse ;  /* 0x00000025897a7223 */ /* 0x180fe2000001086c */
[-CC-:B------:R-:W-:Y:S01]  /*ef70*/  FFMA.FTZ R131, R131, R37.reuse, -R108.reuse ;  /* 0x0000002583837223 */ /* 0x180fe2000001086c */
[-C--:B------:R-:W-:Y:S07]  /*ef80*/  FFMA.FTZ R130, R123, R37.reuse, -R108 ;  /* 0x000000257b827223 */ /* 0x080fee000001086c */
[----:B------:R-:W-:Y:S01]  /*ef90*/  MUFU.EX2 R83, R83 ;  /* 0x0000005300537308 */ /* 0x000fe20000000800 */
[C---:B------:R-:W-:Y:S01]  /*efa0*/  HMMA.16816.F32 R8, R44.reuse, R54, R8 ;  /* 0x000000362c08723c */ /* 0x040fe20000001808 */
[----:B------:R-:W4:Y:S08]  /*efb0*/  LDSM.16.MT88.4 R52, [R102+0x6800] ;  /* 0x006800006634783b */ /* 0x000f300000004200 */
[----:B------:R-:W5:Y:S01]  /*efc0*/  MUFU.EX2 R82, R82 ;  /* 0x0000005200527308 */ /* 0x000f620000000800 */
[-C--:B------:R-:W-:Y:S01]  /*efd0*/  FFMA.FTZ R132, R115, R37.reuse, -R66 ;  /* 0x0000002573847223 */ /* 0x080fe20000010842 */
[-CC-:B------:R-:W-:Y:S01]  /*efe0*/  FFMA.FTZ R125, R125, R37.reuse, -R108.reuse ;  /* 0x000000257d7d7223 */ /* 0x180fe2000001086c */
[-C--:B------:R-:W-:Y:S07]  /*eff0*/  FFMA.FTZ R121, R121, R37.reuse, -R108 ;  /* 0x0000002579797223 */ /* 0x080fee000001086c */
[----:B------:R-:W-:Y:S01]  /*f000*/  MUFU.EX2 R80, R80 ;  /* 0x0000005000507308 */ /* 0x000fe20000000800 */
[C---:B---3--:R-:W-:Y:S09]  /*f010*/  HMMA.16816.F32 R12, R44.reuse, R56, R12 ;  /* 0x000000382c0c723c */ /* 0x048ff2000000180c */
[----:B------:R-:W3:Y:S01]  /*f020*/  MUFU.EX2 R71, R71 ;  /* 0x0000004700477308 */ /* 0x000ee20000000800 */
[-C--:B------:R-:W-:Y:S01]  /*f030*/  FFMA.FTZ R111, R111, R37.reuse, -R66 ;  /* 0x000000256f6f7223 */ /* 0x080fe20000010842 */
[-C--:B------:R-:W-:Y:S01]  /*f040*/  FFMA.FTZ R67, R67, R37.reuse, -R108 ;  /* 0x0000002543437223 */ /* 0x080fe2000001086c */
[----:B------:R-:W-:Y:S07]  /*f050*/  FFMA.FTZ R64, R64, R37, -R66 ;  /* 0x0000002540407223 */ /* 0x000fee0000010842 */
[----:B------:R-:W-:Y:S01]  /*f060*/  MUFU.EX2 R90, R90 ;  /* 0x0000005a005a7308 */ /* 0x000fe20000000800 */
[C---:B------:R-:W-:Y:S01]  /*f070*/  HMMA.16816.F32 R16, R44.reuse, R58, R16 ;  /* 0x0000003a2c10723c */ /* 0x040fe20000001810 */
[----:B------:R-:W3:Y:S08]  /*f080*/  LDSM.16.MT88.4 R56, [R160+0x7000] ;  /* 0x00700000a038783b */ /* 0x000ef00000004200 */
        /* <DEDUP_REMOVED lines=8> */
[----:B------:R-:W3:Y:S08]  /*f110*/  LDSM.16.MT88.4 R48, [R156+0x7000] ;  /* 0x007000009c30783b */ /* 0x000ef00000004200 */
[----:B------:R-:W-:Y:S01]  /*f120*/  MUFU.EX2 R89, R89 ;  /* 0x0000005900597308 */ /* 0x000fe20000000800 */
[----:B------:R-:W-:Y:S09]  /*f130*/  FADD.FTZ R112, R109, R112 ;  /* 0x000000706d707221 */ /* 0x000ff20000010000 */
[----:B------:R-:W3:Y:S01]  /*f140*/  MUFU.EX2 R122, R122 ;  /* 0x0000007a007a7308 */ /* 0x000ee20000000800 */
[----:B------:R-:W-:Y:S01]  /*f150*/  FADD.FTZ R81, R81, R112 ;  /* 0x0000007051517221 */ /* 0x000fe20000010000 */
[C---:B----4-:R-:W-:Y:S08]  /*f160*/  HMMA.16816.F32 R28, R44.reuse, R52, R28 ;  /* 0x000000342c1c723c */ /* 0x050ff0000000181c */
[----:B------:R-:W-:Y:S01]  /*f170*/  MUFU.EX2 R124, R124 ;  /* 0x0000007c007c7308 */ /* 0x000fe20000000800 */
[----:B------:R-:W-:Y:S09]  /*f180*/  FADD.FTZ R81, R78, R81 ;  /* 0x000000514e517221 */ /* 0x000ff20000010000 */
[----:B------:R-:W4:Y:S01]  /*f190*/  MUFU.EX2 R131, R131 ;  /* 0x0000008300837308 */ /* 0x000f220000000800 */
[----:B------:R-:W-:Y:S01]  /*f1a0*/  HMMA.16816.F32 R32, R44, R54, R32 ;  /* 0x000000362c20723c */ /* 0x000fe20000001820 */
[----:B------:R-:W4:Y:S08]  /*f1b0*/  LDSM.16.MT88.4 R52, [R103+0x7000] ;  /* 0x007000006734783b */ /* 0x000f300000004200 */
[----:B------:R-:W-:Y:S01]  /*f1c0*/  MUFU.EX2 R126, R126 ;  /* 0x0000007e007e7308 */ /* 0x000fe20000000800 */
[----:B--2---:R-:W-:Y:S02]  /*f1d0*/  F2FP.F16.F32.PACK_AB R44, R74, R79 ;  /* 0x0000004f4a2c723e */ /* 0x004fe400000000ff */
[----:B-1----:R-:W-:Y:S07]  /*f1e0*/  F2FP.F16.F32.PACK_AB R46, R69, R70 ;  /* 0x00000046452e723e */ /* 0x002fee00000000ff */
[----:B------:R-:W1:Y:S01]  /*f1f0*/  MUFU.EX2 R135, R135 ;  /* 0x0000008700877308 */ /* 0x000e620000000800 */
[----:B-----5:R-:W-:Y:S02]  /*f200*/  F2FP.F16.F32.PACK_AB R45, R82, R83 ;  /* 0x00000053522d723e */ /* 0x020fe400000000ff */
[----:B---3--:R-:W-:Y:S07]  /*f210*/  F2FP.F16.F32.PACK_AB R47, R71, R80 ;  /* 0x00000050472f723e */ /* 0x008fee00000000ff */
[----:B------:R-:W-:Y:S01]  /*f220*/  MUFU.EX2 R128, R128 ;  /* 0x0000008000807308 */ /* 0x000fe20000000800 */
[----:B------:R-:W-:Y:S02]  /*f230*/  F2FP.F16.F32.PACK_AB R40, R133, R122 ;  /* 0x0000007a8528723e */ /* 0x000fe400000000ff */
[----:B----4-:R-:W-:Y:S07]  /*f240*/  F2FP.F16.F32.PACK_AB R42, R131, R124 ;  /* 0x0000007c832a723e */ /* 0x010fee00000000ff */
[----:B------:R-:W2:Y:S01]  /*f250*/  MUFU.EX2 R127, R127 ;  /* 0x0000007f007f7308 */ /* 0x000ea20000000800 */
[C---:B------:R-:W-:Y:S09]  /*f260*/  HMMA.16816.F32 R4, R44.reuse, R56, R4 ;  /* 0x000000382c04723c */ /* 0x040ff20000001804 */
[----:B------:R-:W-:Y:S01]  /*f270*/  MUFU.EX2 R123, R125 ;  /* 0x0000007d007b7308 */ /* 0x000fe20000000800 */
[----:B-1----:R-:W-:Y:S09]  /*f280*/  F2FP.F16.F32.PACK_AB R41, R135, R126 ;  /* 0x0000007e8729723e */ /* 0x002ff200000000ff */
[----:B------:R-:W1:Y:S01]  /*f290*/  MUFU.EX2 R130, R130 ;  /* 0x0000008200827308 */ /* 0x000e620000000800 */
[C---:B------:R-:W-:Y:S01]  /*f2a0*/  HMMA.16816.F32 R8, R44.reuse, R58, R8 ;  /* 0x0000003a2c08723c */ /* 0x040fe20000001808 */
[----:B------:R-:W3:Y:S08]  /*f2b0*/  LDSM.16.MT88.4 R56, [R102+0x7000] ;  /* 0x007000006638783b */ /* 0x000ef00000004200 */
[----:B------:R-:W-:Y:S01]  /*f2c0*/  MUFU.EX2 R132, R132 ;  /* 0x0000008400847308 */ /* 0x000fe20000000800 */
[----:B--2---:R-:W-:Y:S01]  /*f2d0*/  F2FP.F16.F32.PACK_AB R43, R127, R128 ;  /* 0x000000807f2b723e */ /* 0x004fe200000000ff */
[C---:B------:R-:W-:Y:S08]  /*f2e0*/  HMMA.16816.F32 R12, R44.reuse, R48, R12 ;  /* 0x000000302c0c723c */ /* 0x040ff0000000180c */
        /* <DEDUP_REMOVED lines=33> */
[----:B------:R-:W-:Y:S07]  /*f500*/  LDSM.16.MT88.4 R56, [R156+0x8800] ;  /* 0x008800009c38783b */ /* 0x000fee0000004200 */
[C---:B--2---:R-:W-:Y:S08]  /*f510*/  HMMA.16816.F32 R20, R44.reuse, R48, R20 ;  /* 0x000000302c14723c */ /* 0x044ff00000001814 */
[C---:B------:R-:W-:Y:S01]  /*f520*/  HMMA.16816.F32 R24, R44.reuse, R50, R24 ;  /* 0x000000322c18723c */ /* 0x040fe20000001818 */
[----:B------:R-:W2:Y:S07]  /*f530*/  LDSM.16.MT88.4 R48, [R160+0x8800] ;  /* 0x00880000a030783b */ /* 0x000eae0000004200 */
[C---:B----4-:R-:W-:Y:S08]  /*f540*/  HMMA.16816.F32 R28, R44.reuse, R52, R28 ;  /* 0x000000342c1c723c */ /* 0x050ff0000000181c */
[----:B------:R-:W-:Y:S01]  /*f550*/  HMMA.16816.F32 R32, R44, R54, R32 ;  /* 0x000000362c20723c */ /* 0x000fe20000001820 */
[----:B------:R-:W3:Y:S08]  /*f560*/  LDSM.16.MT88.4 R44, [R102+0x8800] ;  /* 0x00880000662c783b */ /* 0x000ef00000004200 */
[----:B------:R-:W-:Y:S01]  /*f570*/  LDSM.16.MT88.4 R52, [R156+0x9000] ;  /* 0x009000009c34783b */ /* 0x000fe20000004200 */
[C---:B--2---:R-:W-:Y:S08]  /*f580*/  HMMA.16816.F32 R4, R40.reuse, R48, R4 ;  /* 0x000000302804723c */ /* 0x044ff00000001804 */
[C---:B------:R-:W-:Y:S01]  /*f590*/  HMMA.16816.F32 R8, R40.reuse, R50, R8 ;  /* 0x000000322808723c */ /* 0x040fe20000001808 */
[----:B------:R-:W2:Y:S07]  /*f5a0*/  LDSM.16.MT88.4 R48, [R160+0x9000] ;  /* 0x00900000a030783b */ /* 0x000eae0000004200 */
        /* <DEDUP_REMOVED lines=8> */
[----:B------:R-:W2:Y:S01]  /*f630*/  MUFU.EX2 R61, R61 ;  /* 0x0000003d003d7308 */ /* 0x000ea20000000800 */
[----:B------:R-:W-:Y:S09]  /*f640*/  FFMA.FTZ R63, R107, R37, -R66 ;  /* 0x000000256b3f7223 */ /* 0x000ff20000010842 */
[----:B------:R-:W-:Y:S01]  /*f650*/  MUFU.EX2 R62, R111 ;  /* 0x0000006f003e7308 */ /* 0x000fe20000000800 */
[----:B----4-:R-:W4:Y:S01]  /*f660*/  LDSM.16.MT88.4 R56, [R103+0x9000] ;  /* 0x009000006738783b */ /* 0x010f220000004200 */
[C---:B---3--:R-:W-:Y:S08]  /*f670*/  HMMA.16816.F32 R28, R40.reuse, R44, R28 ;  /* 0x0000002c281c723c */ /* 0x048ff0000000181c */
[----:B------:R-:W3:Y:S01]  /*f680*/  MUFU.EX2 R63, R63 ;  /* 0x0000003f003f7308 */ /* 0x000ee20000000800 */
[----:B------:R-:W-:Y:S01]  /*f690*/  FADD.FTZ R44, R100, R129 ;  /* 0x00000081642c7221 */ /* 0x000fe20000010000 */
[----:B------:R-:W-:Y:S03]  /*f6a0*/  IMAD.MOV.U32 R100, RZ, RZ, R36 ;  /* 0x000000ffff647224 */ /* 0x000fe600078e0024 */
[----:B------:R-:W-:Y:S01]  /*f6b0*/  FADD.FTZ R44, R101, R44 ;  /* 0x0000002c652c7221 */ /* 0x000fe20000010000 */
[----:B------:R-:W-:Y:S03]  /*f6c0*/  HMMA.16816.F32 R32, R40, R46, R32 ;  /* 0x0000002e2820723c */ /* 0x000fe60000001820 */
[----:B-1----:R-:W-:Y:S01]  /*f6d0*/  F2FP.F16.F32.PACK_AB R40, R130, R123 ;  /* 0x0000007b8228723e */ /* 0x002fe200000000ff */
[----:B------:R-:W-:Y:S01]  /*f6e0*/  FADD.FTZ R75, R75, R44 ;  /* 0x0000002c4b4b7221 */ /* 0x000fe20000010000 */
[----:B-----5:R-:W-:Y:S01]  /*f6f0*/  F2FP.F16.F32.PACK_AB R42, R60, R119 ;  /* 0x000000773c2a723e */ /* 0x020fe200000000ff */
[----:B------:R-:W1:Y:S01]  /*f700*/  LDSM.16.MT88.4 R44, [R102+0x9000] ;  /* 0x00900000662c783b */ /* 0x000e620000004200 */
[----:B--2---:R-:W-:Y:S01]  /*f710*/  F2FP.F16.F32.PACK_AB R41, R132, R61 ;  /* 0x0000003d8429723e */ /* 0x004fe200000000ff */
[----:B------:R-:W-:Y:S01]  /*f720*/  FADD.FTZ R72, R72, R75 ;  /* 0x0000004b48487221 */ /* 0x000fe20000010000 */
[----:B---3--:R-:W-:Y:S01]  /*f730*/  F2FP.F16.F32.PACK_AB R43, R63, R62 ;  /* 0x0000003e3f2b723e */ /* 0x008fe200000000ff */
        /* <DEDUP_REMOVED lines=10> */
[----:B------:R-:W2:Y:S01]  /*f7e0*/  MUFU.EX2 R49, R49 ;  /* 0x0000003100317308 */ /* 0x000ea20000000800 */
[----:B------:R-:W-:Y:S01]  /*f7f0*/  FADD.FTZ R50, R77, R50 ;  /* 0x000000324d327221 */ /* 0x000fe20000010000 */
[C---:B------:R-:W-:Y:S08]  /*f800*/  HMMA.16816.F32 R12, R40.reuse, R52, R12 ;  /* 0x00000034280c723c */ /* 0x040ff0000000180c */
[----:B------:R-:W-:Y:S01]  /*f810*/  MUFU.EX2 R51, R108 ;  /* 0x0000006c00337308 */ /* 0x000fe20000000800 */
[----:B------:R-:W-:Y:S01]  /*f820*/  FADD.FTZ R79, R79, R50 ;  /* 0x000000324f4f7221 */ /* 0x000fe20000010000 */
[----:B------:R-:W-:Y:S01]  /*f830*/  FADD.FTZ R53, R83, R68 ;  /* 0x0000004453357221 */ /* 0x000fe20000010000 */
[-C--:B------:R-:W-:Y:S07]  /*f840*/  FFMA.FTZ R52, R65, R37.reuse, -R66 ;  /* 0x0000002541347223 */ /* 0x080fee0000010842 */
[----:B------:R-:W3:Y:S01]  /*f850*/  MUFU.EX2 R50, R67 ;  /* 0x0000004300327308 */ /* 0x000ee20000000800 */
[----:B------:R-:W-:Y:S01]  /*f860*/  FADD.FTZ R79, R74, R79 ;  /* 0x0000004f4a4f7221 */ /* 0x000fe20000010000 */
[C---:B------:R-:W-:Y:S03]  /*f870*/  HMMA.16816.F32 R16, R40.reuse, R54, R16 ;  /* 0x000000362810723c */ /* 0x040fe60000001810 */
[----:B------:R-:W-:Y:S01]  /*f880*/  FADD.FTZ R70, R70, R79 ;  /* 0x0000004f46467221 */ /* 0x000fe20000010000 */
[----:B--2---:R-:W-:Y:S01]  /*f890*/  F2FP.F16.F32.PACK_AB R68, R49, R48 ;  /* 0x000000303144723e */ /* 0x004fe200000000ff */
[----:B------:R-:W2:Y:S03]  /*f8a0*/  LDSM.16.MT88.4 R76, [R103+0x9800] ;  /* 0x00980000674c783b */ /* 0x000ea60000004200 */
[----:B------:R-:W-:Y:S01]  /*f8b0*/  MUFU.EX2 R52, R52 ;  /* 0x0000003400347308 */ /* 0x000fe20000000800 */
[----:B------:R-:W-:Y:S01]  /*f8c0*/  FADD.FTZ R69, R69, R70 ;  /* 0x0000004645457221 */ /* 0x000fe20000010000 */
[C---:B----4-:R-:W-:Y:S03]  /*f8d0*/  HMMA.16816.F32 R20, R40.reuse, R56, R20 ;  /* 0x000000382814723c */ /* 0x050fe60000001814 */
[----:B------:R-:W-:Y:S01]  /*f8e0*/  FADD.FTZ R53, R82, R53 ;  /* 0x0000003552357221 */ /* 0x000fe20000010000 */
[----:B------:R-:W-:Y:S01]  /*f8f0*/  FFMA.FTZ R66, R38, R37, -R66 ;  /* 0x0000002526427223 */ /* 0x000fe20000010842 */
[----:B---3--:R-:W-:Y:S03]  /*f900*/  F2FP.F16.F32.PACK_AB R70, R51, R50 ;  /* 0x000000323346723e */ /* 0x008fe600000000ff */
[----:B------:R-:W3:Y:S01]  /*f910*/  MUFU.EX2 R37, R64 ;  /* 0x0000004000257308 */ /* 0x000ee20000000800 */
[----:B------:R-:W-:Y:S01]  /*f920*/  FADD.FTZ R90, R90, R69 ;  /* 0x000000455a5a7221 */ /* 0x000fe20000010000 */
[C---:B------:R-:W-:Y:S08]  /*f930*/  HMMA.16816.F32 R24, R40.reuse, R58, R24 ;  /* 0x0000003a2818723c */ /* 0x040ff00000001818 */
[----:B------:R4:W-:Y:S01]  /*f940*/  MUFU.EX2 R38, R39 ;  /* 0x0000002700267308 */ /* 0x0009e20000000800 */
[----:B------:R-:W-:Y:S01]  /*f950*/  FADD.FTZ R80, R80, R53 ;  /* 0x0000003550507221 */ /* 0x000fe20000010000 */
[----:B------:R-:W-:Y:S08]  /*f960*/  FADD.FTZ R90, R97, R90 ;  /* 0x0000005a615a7221 */ /* 0x000ff00000010000 */
[----:B------:R-:W5:Y:S01]  /*f970*/  MUFU.EX2 R191, R66 ;  /* 0x0000004200bf7308 */ /* 0x000f620000000800 */
[----:B------:R-:W-:Y:S01]  /*f980*/  FADD.FTZ R80, R71, R80 ;  /* 0x0000005047507221 */ /* 0x000fe20000010000 */
[C---:B-1----:R-:W-:Y:S03]  /*f990*/  HMMA.16816.F32 R28, R40.reuse, R44, R28 ;  /* 0x0000002c281c723c */ /* 0x042fe6000000181c */
[----:B------:R-:W-:Y:S01]  /*f9a0*/  FADD.FTZ R99, R99, R80 ;  /* 0x0000005063637221 */ /* 0x000fe20000010000 */
[----:B---3--:R-:W-:Y:S01]  /*f9b0*/  F2FP.F16.F32.PACK_AB R69, R37, R52 ;  /* 0x000000342545723e */ /* 0x008fe200000000ff */
[----:B------:R-:W-:Y:S02]  /*f9c0*/  FADD.FTZ R91, R91, R90 ;  /* 0x0000005a5b5b7221 */ /* 0x000fe40000010000 */
[----:B------:R-:W-:Y:S01]  /*f9d0*/  FADD.FTZ R98, R98, R99 ;  /* 0x0000006362627221 */ /* 0x000fe20000010000 */
[----:B------:R-:W-:Y:S03]  /*f9e0*/  HMMA.16816.F32 R32, R40, R46, R32 ;  /* 0x0000002e2820723c */ /* 0x000fe60000001820 */
[----:B----4-:R-:W-:Y:S01]  /*f9f0*/  FADD.FTZ R39, R89, R98 ;  /* 0x0000006259277221 */ /* 0x010fe20000010000 */
[----:B-----5:R-:W-:Y:S01]  /*fa00*/  F2FP.F16.F32.PACK_AB R71, R191, R38 ;  /* 0x00000026bf47723e */ /* 0x020fe200000000ff */
        /* <DEDUP_REMOVED lines=44> */
.L_x_12948:
        /* <DEDUP_REMOVED lines=10> */
.L_x_12968:
        /* <DEDUP_REMOVED lines=133> */
.L_x_12957:
        /* <DEDUP_REMOVED lines=47> */
.L_x_12959:
[----:B------:R-:W-:Y:S05]  /*108b0*/  BSYNC.RECONVERGENT B0 ;  /* 0x0000000000007941 */ /* 0x000fea0003800200 */
.L_x_12958:
        /* <DEDUP_REMOVED lines=14> */
.L_x_12961:
[----:B------:R-:W-:Y:S05]  /*109a0*/  BSYNC.RECONVERGENT B0 ;  /* 0x0000000000007941 */ /* 0x000fea0003800200 */
.L_x_12960:
        /* <DEDUP_REMOVED lines=13> */
.L_x_12963:
[----:B------:R-:W-:Y:S05]  /*10a80*/  BSYNC.RECONVERGENT B0 ;  /* 0x0000000000007941 */ /* 0x000fea0003800200 */
.L_x_12962:
[----:B------:R-:W-:-:S04]  /*10a90*/  MOV R175, 0x0 ;  /* 0x0000000000af7802 */ /* 0x000fc80000000f00 */
[----:B-1234-:R-:W-:Y:S05]  /*10aa0*/  @P0 RET.REL.NODEC R174 `(_ZN5flash24flash_fwd_splitkv_kernelI23Flash_fwd_kernel_traitsILi64ELi64ELi128ELi4ELb0ELb0EN7cutlass6half_tE19Flash_kernel_traitsILi64ELi64ELi128ELi4ES3_EELb0ELb1ELb0ELb0ELb1ELb1ELb0ELb0EEEvNS_16Flash_fwd_paramsE) ;  /* 0xfffffef4ae540950 */ /* 0x01efea0003c3ffff */
        /* <DEDUP_REMOVED lines=12> */
[----:B-1----:R-:W-:Y:S05]  /*10b70*/  RET.REL.NODEC R174 `(_ZN5flash24flash_fwd_splitkv_kernelI23Flash_fwd_kernel_traitsILi64ELi64ELi128ELi4ELb0ELb0EN7cutlass6half_tE19Flash_kernel_traitsILi64ELi64ELi128ELi4ES3_EELb0ELb1ELb0ELb0ELb1ELb1ELb0ELb0EEEvNS_16Flash_fwd_paramsE) ;  /* 0xfffffef4ae207950 */ /* 0x002fea0003c3ffff */
.L_x_12956:
[----:B------:R-:W-:Y:S01]  /*10b80*/  MOV R5, 0x2 ;  /* 0x0000000200057802 */ /* 0x000fe20000000f00 */
[----:B------:R-:W-:Y:S01]  /*10b90*/  IMAD.MOV.U32 R4, RZ, RZ, 0x1f ;  /* 0x0000001fff047424 */ /* 0x000fe200078e00ff */
[----:B------:R-:W-:-:S07]  /*10ba0*/  MOV R6, 0xffffffff ;  /* 0xffffffff00067802 */ /* 0x000fce0000000f00 */
[----:B-1---5:R-:W-:Y:S05]  /*10bb0*/  WARPSYNC.COLLECTIVE R6, `(.L_x_12964) ;  /* 0x0000000006087348 */ /* 0x022fea0003c00000 */
[----:B------:R2:W3:Y:S02]  /*10bc0*/  SHFL.BFLY P0, R11, R192, R5, R4 ;  /* 0x0c000005c00b7389 */ /* 0x0004e40000000004 */
[----:B-123-5:R-:W-:Y:S05]  /*10bd0*/  ENDCOLLECTIVE ;  /* 0x000000000000791b */ /* 0x02efea0003800000 */
.L_x_12964:
[----:B------:R-:W-:Y:S02]  /*10be0*/  IMAD.MOV.U32 R9, RZ, RZ, R11 ;  /* 0x000000ffff097224 */ /* 0x000fe400078e000b */
[----:B------:R-:W-:Y:S02]  /*10bf0*/  IMAD.MOV.U32 R5, RZ, RZ, 0x1 ;  /* 0x00000001ff057424 */ /* 0x000fe400078e00ff */
[----:B------:R-:W-:-:S05]  /*10c00*/  FADD.FTZ R9, R9, R192 ;  /* 0x000000c009097221 */ /* 0x000fca0000010000 */
[----:B------:R-:W-:-:S07]  /*10c10*/  MOV R192, R9 ;  /* 0x0000000900c07202 */ /* 0x000fce0000000f00 */
[----:B------:R-:W-:Y:S05]  /*10c20*/  WARPSYNC.COLLECTIVE R6, `(.L_x_12965) ;  /* 0x0000000006087348 */ /* 0x000fea0003c00000 */
[----:B------:R1:W2:Y:S02]  /*10c30*/  SHFL.BFLY P0, R11, R192, R5, R4 ;  /* 0x0c000005c00b7389 */ /* 0x0002a40000000004 */
[----:B-12---:R-:W-:Y:S05]  /*10c40*/  ENDCOLLECTIVE ;  /* 0x000000000000791b */ /* 0x006fea0003800000 */
.L_x_12965:
[----:B------:R-:W-:Y:S01]  /*10c50*/  MOV R192, R191 ;  /* 0x000000bf00c07202 */ /* 0x000fe20000000f00 */
[----:B------:R-:W-:Y:S01]  /*10c60*/  IMAD.MOV.U32 R5, RZ, RZ, 0x2 ;  /* 0x00000002ff057424 */ /* 0x000fe200078e00ff */
[----:B------:R-:W-:-:S07]  /*10c70*/  MOV R8, R11 ;  /* 0x0000000b00087202 */ /* 0x000fce0000000f00 */
[----:B------:R-:W-:Y:S05]  /*10c80*/  WARPSYNC.COLLECTIVE R6, `(.L_x_12966) ;  /* 0x0000000006087348 */ /* 0x000fea0003c00000 */
[----:B------:R1:W2:Y:S02]  /*10c90*/  SHFL.BFLY P0, R11, R192, R5, R4 ;  /* 0x0c000005c00b7389 */ /* 0x0002a40000000004 */
[----:B-12---:R-:W-:Y:S05]  /*10ca0*/  ENDCOLLECTIVE ;  /* 0x000000000000791b */ /* 0x006fea0003800000 */
.L_x_12966:
[----:B------:R-:W-:Y:S01]  /*10cb0*/  FADD.FTZ R8, R9, R8 ;  /* 0x0000000809087221 */ /* 0x000fe20000010000 */
[----:B------:R-:W-:Y:S01]  /*10cc0*/  FADD.FTZ R10, R11, R191 ;  /* 0x000000bf0b0a7221 */ /* 0x000fe20000010000 */
[----:B------:R-:W-:-:S04]  /*10cd0*/  MOV R5, 0x1 ;  /* 0x0000000100057802 */ /* 0x000fc80000000f00 */
[----:B------:R-:W-:-:S07]  /*10ce0*/  MOV R192, R10 ;  /* 0x0000000a00c07202 */ /* 0x000fce0000000f00 */
[----:B------:R-:W-:Y:S05]  /*10cf0*/  WARPSYNC.COLLECTIVE R6, `(.L_x_12967) ;  /* 0x0000000006087348 */ /* 0x000fea0003c00000 */
[----:B------:R1:W2:Y:S02]  /*10d00*/  SHFL.BFLY P0, R11, R192, R5, R4 ;  /* 0x0c000005c00b7389 */ /* 0x0002a40000000004 */
[----:B-12---:R-:W-:Y:S05]  /*10d10*/  ENDCOLLECTIVE ;  /* 0x000000000000791b */ /* 0x006fea0003800000 */
.L_x_12967:
[----:B------:R-:W-:Y:S05]  /*10d20*/  BRA `(.L_x_12968) ;  /* 0xfffffff000107947 */ /* 0x000fea000383ffff */
.L_x_12969:
        /* <DEDUP_REMOVED lines=13> */
.L_x_14823:


//--------------------- .text._ZN5flash24flash_fwd_splitkv_kernelI23Flash_fwd_kernel_traitsILi64ELi64ELi128ELi4ELb0ELb0EN7cutlass6half_tE19Flash_kernel_traitsILi64ELi64ELi128ELi4ES3_EELb0ELb1ELb1ELb0ELb0ELb0ELb0ELb0EEEvNS_16Flash_fwd_paramsE --------------------------
	.section	.text._ZN5flash24flash_fwd_splitkv_kernelI23Flash_fwd_kernel_traitsILi64ELi64ELi128ELi4ELb0ELb0EN7cutlass6half_tE19Flash_kernel_traitsILi64ELi64ELi128ELi4ES3_EELb0ELb1ELb1ELb0ELb0ELb0ELb0ELb0EEEvNS_16Flash_fwd_paramsE,"ax",@progbits
	.align	128
        .global         _ZN5flash24flash_fwd_splitkv_kernelI23Flash_fwd_kernel_traitsILi64ELi64ELi128ELi4ELb0ELb0EN7cutlass6half_tE19Flash_kernel_traitsILi64ELi64ELi128ELi4ES3_EELb0ELb1ELb1ELb0ELb0ELb0ELb0ELb0EEEvNS_16Flash_fwd_paramsE
        .type           _ZN5flash24flash_fwd_splitkv_kernelI23Flash_fwd_kernel_traitsILi64ELi64ELi128ELi4ELb0ELb0EN7cutlass6half_tE19Flash_kernel_traitsILi64ELi64ELi128ELi4ES3_EELb0ELb1ELb1ELb0ELb0ELb0ELb0ELb0EEEvNS_16Flash_fwd_paramsE,@function
        .size           _ZN5flash24flash_fwd_splitkv_kernelI23Flash_fwd_kernel_traitsILi64ELi64ELi128ELi4ELb0ELb0EN7cutlass6half_tE19Flash_kernel_traitsILi64ELi64ELi128ELi4ES3_EELb0ELb1ELb1ELb0ELb0ELb0ELb0ELb0EEEvNS_16Flash_fwd_paramsE,(.L_x_14824 - _ZN5flash24flash_fwd_splitkv_kernelI23Flash_fwd_kernel_traitsILi64ELi64ELi128ELi4ELb0ELb0EN7cutlass6half_tE19Flash_kernel_traitsILi64ELi64ELi128ELi4ES3_EELb0ELb1ELb1ELb0ELb0ELb0ELb0ELb0EEEvNS_16Flash_fwd_paramsE)
        .other          _ZN5flash24flash_fwd_splitkv_kernelI23Flash_fwd_kernel_traitsILi64ELi64ELi128ELi4ELb0ELb0EN7cutlass6half_tE19Flash_kernel_traitsILi64ELi64ELi128ELi4ES3_EELb0ELb1ELb1ELb0ELb0ELb0ELb0ELb0EEEvNS_16Flash_fwd_paramsE,@"STO_CUDA_ENTRY STV_DEFAULT"
_ZN5flash24flash_fwd_splitkv_kernelI23Flash_fwd_kernel_traitsILi64ELi64ELi128ELi4ELb0ELb0EN7cutlass6half_tE19Flash_kernel_traitsILi64ELi64ELi128ELi4ES3_EELb0ELb1ELb1ELb0ELb0ELb0ELb0ELb0EEEvNS_16Flash_fwd_paramsE:
.text._ZN5flash24flash_fwd_splitkv_kernelI23Flash_fwd_kernel_traitsILi64ELi64ELi128ELi4ELb0ELb0EN7cutlass6half_tE19Flash_kernel_traitsILi64ELi64ELi128ELi4ES3_EELb0ELb1ELb1ELb0ELb0ELb0ELb0ELb0EEEvNS_16Flash_fwd_paramsE:
[----:B------:R-:W-:Y:S01]  /*0000*/  LDC R1, c[0x0][0x37c] ;  /* 0x0000df00ff017b82 */ /* 0x000fe20000000800 */
[----:B------:R-:W1:Y:S07]  /*0010*/  S2R R21, SR_CTAID.X ;  /* 0x0000000000157919 */ /* 0x000e6e0000002500 */
[----:B------:R-:W2:Y:S01]  /*0020*/  LDC.64 R2, c[0x0][0x348] ;  /* 0x0000d200ff027b82 */ /* 0x000ea20000000a00 */
[----:B------:R-:W-:Y:S01]  /*0030*/  BSSY.RECONVERGENT B3, `(.L_x_12970) ;  /* 0x0000005000037945 */ /* 0x000fe20003800200 */
[----:B------:R-:W-:Y:S01]  /*0040*/  MOV R188, 0x80 ;  /* 0x0000008000bc7802 */ /* 0x000fe20000000f00 */
[----:B------:R-:W3:Y:S01]  /*0050*/  S2R R189, SR_CTAID.Y ;  /* 0x0000000000bd7919 */ /* 0x000ee20000002600 */
[----:B------:R-:W4:Y:S05]  /*0060*/  S2R R190, SR_CTAID.Z ;  /* 0x0000000000be7919 */ /* 0x000f2a0000002700 */
[----:B-1234-:R-:W-:Y:S05]  /*0070*/  CALL.REL.NOINC `($_ZN5flash24flash_fwd_splitkv_kernelI23Flash_fwd_kernel_traitsILi64ELi64ELi128ELi4ELb0ELb0EN7cutlass6half_tE19Flash_kernel_traitsILi64ELi64ELi128ELi4ES3_EELb0ELb1ELb1ELb0ELb0ELb0ELb0ELb0EEEvNS_16Flash_fwd_paramsE$_ZN5flash30compute_attn_1rowblock_splitkvI23Flash_fwd_kernel_traitsILi64ELi64ELi128ELi4ELb0ELb0EN7cutlass6half_tE19Flash_kernel_traitsILi64ELi64ELi128ELi4ES3_EELb0ELb1ELb1ELb0ELb0ELb0ELb0ELb0ENS_16Flash_fwd_paramsEEEvRKT8_iiiii) ;  /* 0x0000000000087944 */ /* 0x01efea0003c00000 */
[----:B------:R-:W-:Y:S05]  /*0080*/  BSYNC.RECONVERGENT B3 ;  /* 0x0000000000037941 */ /* 0x000fea0003800200 */
.L_x_12970:
[----:B------:R-:W-:Y:S05]  /*0090*/  EXIT ;  /* 0x000000000000794d */ /* 0x000fea0003800000 */
        .type           $_ZN5flash24flash_fwd_splitkv_kernelI23Flash_fwd_kernel_traitsILi64ELi64ELi128ELi4ELb0ELb0EN7cutlass6half_tE19Flash_kernel_traitsILi64ELi64ELi128ELi4ES3_EELb0ELb1ELb1ELb0ELb0ELb0ELb0ELb0EEEvNS_16Flash_fwd_paramsE$_ZN5flash30compute_attn_1rowblock_splitkvI23Flash_fwd_kernel_traitsILi64ELi64ELi128ELi4ELb0ELb0EN7cutlass6half_tE19Flash_kernel_traitsILi64ELi64ELi128ELi4ES3_EELb0ELb1ELb1ELb0ELb0ELb0ELb0ELb0ENS_16Flash_fwd_paramsEEEvRKT8_iiiii,@function
        .size           $_ZN5flash24flash_fwd_splitkv_kernelI23Flash_fwd_kernel_traitsILi64ELi64ELi128ELi4ELb0ELb0EN7cutlass6half_tE19Flash_kernel_traitsILi64ELi64ELi128ELi4ES3_EELb0ELb1ELb1ELb0ELb0ELb0ELb0ELb0EEEvNS_16Flash_fwd_paramsE$_ZN5flash30compute_attn_1rowblock_splitkvI23Flash_fwd_kernel_traitsILi64ELi64ELi128ELi4ELb0ELb0EN7cutlass6half_tE19Flash_kernel_traitsILi64ELi64ELi128ELi4ES3_EELb0ELb1ELb1ELb0ELb0ELb0ELb0ELb0ENS_16Flash_fwd_paramsEEEvRKT8_iiiii,(.L_x_14824 - $_ZN5flash24flash_fwd_splitkv_kernelI23Flash_fwd_kernel_traitsILi64ELi64ELi128ELi4ELb0ELb0EN7cutlass6half_tE19Flash_kernel_traitsILi64ELi64ELi128ELi4ES3_EELb0ELb1ELb1ELb0ELb0ELb0ELb0ELb0EEEvNS_16Flash_fwd_paramsE$_ZN5flash30compute_attn_1rowblock_splitkvI23Flash_fwd_kernel_traitsILi64ELi64ELi128ELi4ELb0ELb0EN7cutlass6half_tE19Flash_kernel_traitsILi64ELi64ELi128ELi4ES3_EELb0ELb1ELb1ELb0ELb0ELb0ELb0ELb0ENS_16Flash_fwd_paramsEEEvRKT8_iiiii)
$_ZN5flash24flash_fwd_splitkv_kernelI23Flash_fwd_kernel_traitsILi64ELi64ELi128ELi4ELb0ELb0EN7cutlass6half_tE19Flash_kernel_traitsILi64ELi64ELi128ELi4ES3_EELb0ELb1ELb1ELb0ELb0ELb0ELb0ELb0EEEvNS_16Flash_fwd_paramsE$_ZN5flash30compute_attn_1rowblock_splitkvI23Flash_fwd_kernel_traitsILi64ELi64ELi128ELi4ELb0ELb0EN7cutlass6half_tE19Flash_kernel_traitsILi64ELi64ELi128ELi4ES3_EELb0ELb1ELb1ELb0ELb0ELb0ELb0ELb0ENS_16Flash_fwd_paramsEEEvRKT8_iiiii:
        /* <DEDUP_REMOVED lines=16> */
[C---:B------:R-:W-:Y:S01]  /*01a0*/  IMAD.WIDE.U32 R14, R189.reuse, 0x4, R14 ;  /* 0x00000004bd0e7825 */ /* 0x040fe200078e000e */
[----:B------:R-:W1:Y:S03]  /*01b0*/  S2R R124, SR_TID.X ;  /* 0x00000000007c7919 */ /* 0x000e660000002100 */
[----:B------:R-:W-:Y:S01]  /*01c0*/  IMAD.SHL.U32 R4, R189, 0x4, RZ ;  /* 0x00000004bd047824 */ /* 0x000fe200078e00ff */
[----:B------:R-:W-:-:S05]  /*01d0*/  SHF.R.U32.HI R0, RZ, 0x1e, R189 ;  /* 0x0000001eff007819 */ /* 0x000fca00000116bd */
[----:B------:R-:W5:Y:S01]  /*01e0*/  @P2 LD.E R195, desc[UR4][R14.64] ;  /* 0x000000040ec32980 */ /* 0x000f62000c101900 */
[----:B------:R-:W-:Y:S02]  /*01f0*/  ISETP.NE.U32.AND P2, PT, R10, RZ, PT ;  /* 0x000000ff0a00720c */ /* 0x000fe40003f45070 */
[-C--:B------:R-:W-:Y:S02]  /*0200*/  @P1 IADD3 R18, P0, PT, R6, R4.reuse, RZ ;  /* 0x0000000406121210 */ /* 0x080fe40007f1e0ff */
[----:B------:R-:W-:Y:S01]  /*0210*/  ISETP.NE.AND.EX P2, PT, R11, RZ, PT, P2 ;  /* 0x000000ff0b00720c */ /* 0x000fe20003f45320 */
[----:B------:R-:W-:Y:S01]  /*0220*/  IMAD.MOV.U32 R12, RZ, RZ, RZ ;  /* 0x000000ffff0c7224 */ /* 0x000fe200078e00ff */
[----:B------:R-:W-:Y:S01]  /*0230*/  BSSY.RECONVERGENT B0, `(.L_x_12971) ;  /* 0x000000e000007945 */ /* 0x000fe20003800200 */
[----:B------:R-:W-:Y:S01]  /*0240*/  @P1 IMAD.X R19, R7, 0x1, R0, P0 ;  /* 0x0000000107131824 */ /* 0x000fe200000e0600 */
[----:B------:R-:W-:Y:S01]  /*0250*/  ISETP.NE.U32.AND P0, PT, R8, RZ, PT ;  /* 0x000000ff0800720c */ /* 0x000fe20003f05070 */
[----:B------:R2:W5:Y:S04]  /*0260*/  @P4 LD.E R6, desc[UR4][R14.64+0x4] ;  /* 0x000004040e064980 */ /* 0x000568000c101900 */
[----:B------:R3:W5:Y:S01]  /*0270*/  @P1 LD.E R12, desc[UR4][R18.64] ;  /* 0x00000004120c1980 */ /* 0x000762000c101900 */
[----:B------:R-:W-:-:S02]  /*0280*/  IADD3 R16, P1, PT, R10, R4, RZ ;  /* 0x000000040a107210 */ /* 0x000fc40007f3e0ff */
[----:B------:R-:W-:-:S03]  /*0290*/  ISETP.NE.AND.EX P0, PT, R9, RZ, PT, P0 ;  /* 0x000000ff0900720c */ /* 0x000fc60003f05300 */
[----:B------:R-:W-:Y:S02]  /*02a0*/  IMAD.X R17, R11, 0x1, R0, P1 ;  /* 0x000000010b117824 */ /* 0x000fe400008e0600 */
[----:B--2---:R-:W-:Y:S01]  /*02b0*/  IMAD.MOV.U32 R15, RZ, RZ, -0x1 ;  /* 0xffffffffff0f7424 */ /* 0x004fe200078e00ff */
[----:B-1----:R-:W-:Y:S07]  /*02c0*/  @!P2 BRA `(.L_x_12972) ;  /* 0x000000000010a947 */ /* 0x002fee0003800000 */
[----:B------:R-:W2:Y:S02]  /*02d0*/  LD.E.U8 R7, desc[UR4][R2.64+0x1b2] ;  /* 0x0001b20402077980 */ /* 0x000ea4000c101100 */
[----:B--2---:R-:W-:-:S13]  /*02e0*/  ISETP.NE.AND P1, PT, R7, RZ, PT ;  /* 0x000000ff0700720c */ /* 0x004fda0003f25270 */
[----:B------:R-:W-:Y:S05]  /*02f0*/  @!P1 BRA `(.L_x_12972) ;  /* 0x0000000000049947 */ /* 0x000fea0003800000 */
[----:B------:R1:W5:Y:S02]  /*0300*/  LD.E R15, desc[UR4][R16.64] ;  /* 0x00000004100f7980 */ /* 0x000364000c101900 */
.L_x_12972:
[----:B------:R-:W-:Y:S05]  /*0310*/  BSYNC.RECONVERGENT B0 ;  /* 0x0000000000007941 */ /* 0x000fea0003800200 */
.L_x_12971:
[----:B------:R-:W-:Y:S04]  /*0320*/  BSSY.RECONVERGENT B0, `(.L_x_12973) ;  /* 0x0000007000007945 */ /* 0x000fe80003800200 */
[----:B------:R-:W-:Y:S05]  /*0330*/  @!P3 BRA `(.L_x_12974) ;  /* 0x000000000014b947 */ /* 0x000fea0003800000 */
[----:B-----5:R-:W2:Y:S02]  /*0340*/  LD.E.U8 R5, desc[UR4][R2.64+0x1b2] ;  /* 0x0001b20402057980 */ /* 0x020ea4000c101100 */
[----:B--2---:R-:W-:-:S13]  /*0350*/  ISETP.NE.AND P1, PT, R5, RZ, PT ;  /* 0x000000ff0500720c */ /* 0x004fda0003f25270 */
[----:B------:R-:W2:Y:S02]  /*0360*/  @P1 LD.E R10, desc[UR4][R16.64+0x4] ;  /* 0x00000404100a1980 */ /* 0x000ea4000c101900 */
[----:B--2---:R-:W-:-:S06]  /*0370*/  @P1 IADD3 R5, PT, PT, R10, -R15, RZ ;  /* 0x8000000f0a051210 */ /* 0x004fcc0007ffe0ff */
[----:B------:R2:W5:Y:S02]  /*0380*/  @!P1 LD.E R5, desc[UR4][R16.64] ;  /* 0x0000000410059980 */ /* 0x000564000c101900 */
.L_x_12974:
[----:B------:R-:W-:Y:S05]  /*0390*/  BSYNC.RECONVERGENT B0 ;  /* 0x0000000000007941 */ /* 0x000fea0003800200 */
.L_x_12973:
        /* <DEDUP_REMOVED lines=8> */
.L_x_12976:
[----:B------:R-:W4:Y:S01]  /*0420*/  LD.E.64 R6, desc[UR4][R2.64+0x108] ;  /* 0x0001080402067980 */ /* 0x000f22000c101b00 */
[----:B------:R-:W-:Y:S01]  /*0430*/  BSSY.RECONVERGENT B0, `(.L_x_12978) ;  /* 0x0000006000007945 */ /* 0x000fe20003800200 */
[----:B------:R-:W-:Y:S01]  /*0440*/  IMAD.MOV.U32 R10, RZ, RZ, RZ ;  /* 0x000000ffff0a7224 */ /* 0x000fe200078e00ff */
[----:B----4-:R-:W-:-:S04]  /*0450*/  ISETP.NE.U32.AND P0, PT, R6, RZ, PT ;  /* 0x000000ff0600720c */ /* 0x010fc80003f05070 */
[----:B------:R-:W-:-:S13]  /*0460*/  ISETP.NE.AND.EX P0, PT, R7, RZ, PT, P0 ;  /* 0x000000ff0700720c */ /* 0x000fda0003f05300 */
[----:B------:R-:W-:Y:S05]  /*0470*/  @!P0 BRA `(.L_x_12979) ;  /* 0x0000000000048947 */ /* 0x000fea0003800000 */
[----:B------:R4:W5:Y:S02]  /*0480*/  LD.E R10, desc[UR4][R2.64+0xbc] ;  /* 0x0000bc04020a7980 */ /* 0x000964000c101900 */
.L_x_12979:
[----:B------:R-:W-:Y:S05]  /*0490*/  BSYNC.RECONVERGENT B0 ;  /* 0x0000000000007941 */ /* 0x000fea0003800200 */
.L_x_12978:
[----:B-----5:R-:W-:Y:S02]  /*04a0*/  IADD3 R10, PT, PT, R10, R5, -R12 ;  /* 0x000000050a0a7210 */ /* 0x020fe40007ffe80c */
.L_x_12977:
[----:B------:R-:W-:Y:S05]  /*04b0*/  BSYNC.RECONVERGENT B1 ;  /* 0x0000000000017941 */ /* 0x000fea0003800200 */
.L_x_12975:
[----:B------:R-:W-:Y:S01]  /*04c0*/  IMAD.SHL.U32 R194, R21, 0x40, RZ ;  /* 0x0000004015c27824 */ /* 0x000fe200078e00ff */
[----:B------:R-:W-:Y:S01]  /*04d0*/  MOV R6, R188 ;  /* 0x000000bc00067202 */ /* 0x000fe20000000f00 */
[----:B------:R-:W-:-:S03]  /*04e0*/  IMAD.MOV.U32 R7, RZ, RZ, 0x0 ;  /* 0x00000000ff077424 */ /* 0x000fc600078e00ff */
[----:B------:R-:W-:-:S13]  /*04f0*/  ISETP.GT.AND P0, PT, R185, R194, PT ;  /* 0x000000c2b900720c */ /* 0x000fda0003f04270 */
[----:B-1234-:R-:W-:Y:S05]  /*0500*/  @!P0 RET.REL.NODEC R6 `(_ZN5flash24flash_fwd_splitkv_kernelI23Flash_fwd_kernel_traitsILi64ELi64ELi128ELi4ELb0ELb0EN7cutlass6half_tE19Flash_kernel_traitsILi64ELi64ELi128ELi4ES3_EELb0ELb1ELb1ELb0ELb0ELb0ELb0ELb0EEEvNS_16Flash_fwd_paramsE) ;  /* 0xfffffff806bc8950 */ /* 0x01efea0003c3ffff */
[----:B------:R-:W2:Y:S04]  /*0510*/  LD.E R16, desc[UR4][R2.64+0xb8] ;  /* 0x0000b80402107980 */ /* 0x000ea8000c101900 */
[----:B------:R-:W3:Y:S04]  /*0520*/  LD.E R14, desc[UR4][R2.64+0x184] ;  /* 0x00018404020e7980 */ /* 0x000ee8000c101900 */
[----:B------:R-:W4:Y:S01]  /*0530*/  LD.E R5, desc[UR4][R2.64+0x188] ;  /* 0x0001880402057980 */ /* 0x000f22000c101900 */
[----:B------:R-:W-:Y:S02]  /*0540*/  VIADD R8, R10, 0x7f ;  /* 0x0000007f0a087836 */ /* 0x000fe40000000000 */
[----:B------:R-:W-:-:S03]  /*0550*/  IMAD.IADD R208, R194, 0x1, R10 ;  /* 0x00000001c2d07824 */ /* 0x000fc600078e020a */
[----:B------:R-:W-:Y:S02]  /*0560*/  IADD3 R6, PT, PT, R8, R194, -R185 ;  /* 0x000000c208067210 */ /* 0x000fe40007ffe8b9 */
[----:B------:R-:W-:-:S04]  /*0570*/  SHF.R.S32.HI R7, RZ, 0x1f, R8 ;  /* 0x0000001fff077819 */ /* 0x000fc80000011408 */
[----:B------:R-:W-:-:S04]  /*0580*/  LEA.HI R7, R7, R8, RZ, 0x7 ;  /* 0x0000000807077211 */ /* 0x000fc800078f38ff */
[----:B------:R-:W-:Y:S01]  /*0590*/  SHF.R.S32.HI R7, RZ, 0x7, R7 ;  /* 0x00000007ff077819 */ /* 0x000fe20000011407 */
[----:B--2---:R-:W-:Y:S01]  /*05a0*/  VIADD R16, R16, 0x7f ;  /* 0x0000007f10107836 */ /* 0x004fe20000000000 */
[----:B---3--:R-:W-:-:S04]  /*05b0*/  IADD3 R14, PT, PT, R208, -R185, -R14 ;  /* 0x800000b9d00e7210 */ /* 0x008fc80007ffe80e */
[----:B------:R-:W-:Y:S02]  /*05c0*/  SHF.R.S32.HI R11, RZ, 0x1f, R16 ;  /* 0x0000001fff0b7819 */ /* 0x000fe40000011410 */
[----:B----4-:R-:W-:Y:S02]  /*05d0*/  IADD3 R6, PT, PT, R6, 0x40, R5 ;  /* 0x0000004006067810 */ /* 0x010fe40007ffe005 */
[----:B------:R-:W-:Y:S02]  /*05e0*/  SHF.R.S32.HI R9, RZ, 0x1f, R14 ;  /* 0x0000001fff097819 */ /* 0x000fe4000001140e */
[----:B------:R-:W-:Y:S02]  /*05f0*/  SHF.R.S32.HI R5, RZ, 0x1f, R6 ;  /* 0x0000001fff057819 */ /* 0x000fe40000011406 */
[----:B------:R-:W-:Y:S02]  /*0600*/  LEA.HI R11, R11, R16, RZ, 0x7 ;  /* 0x000000100b0b7211 */ /* 0x000fe400078f38ff */
[----:B------:R-:W-:-:S02]  /*0610*/  LEA.HI R9, R9, R14, RZ, 0x7 ;  /* 0x0000000e09097211 */ /* 0x000fc400078f38ff */
[----:B------:R-:W-:Y:S02]  /*0620*/  LEA.HI R5, R5, R6, RZ, 0x7 ;  /* 0x0000000605057211 */ /* 0x000fe400078f38ff */
[----:B------:R-:W-:Y:S02]  /*0630*/  SHF.R.S32.HI R6, RZ, 0x7, R11 ;  /* 0x00000007ff067819 */ /* 0x000fe4000001140b */
[----:B------:R-:W-:Y:S02]  /*0640*/  SHF.R.S32.HI R9, RZ, 0x7, R9 ;  /* 0x00000007ff097819 */ /* 0x000fe40000011409 */
[----:B------:R-:W-:Y:S02]  /*0650*/  SHF.R.S32.HI R5, RZ, 0x7, R5 ;  /* 0x00000007ff057819 */ /* 0x000fe40000011405 */
[----:B------:R-:W-:Y:S02]  /*0660*/  VIMNMX R182, PT, PT, RZ, R9, !PT ;  /* 0x00000009ffb67248 */ /* 0x000fe40007fe0100 */
[----:B------:R-:W-:-:S04]  /*0670*/  VIMNMX3 R197, R6, R7, R5, PT ;  /* 0x0000000706c5720f */ /* 0x000fc80003800105 */
        /* <DEDUP_REMOVED lines=72> */
.L_x_12982:
[----:B------:R-:W-:Y:S05]  /*0b00*/  BSYNC.RECONVERGENT B0 ;  /* 0x0000000000007941 */ /* 0x000fea0003800200 */
.L_x_12981:
        /* <DEDUP_REMOVED lines=13> */
.L_x_12984:
[----:B------:R-:W-:Y:S05]  /*0be0*/  BSYNC.RECONVERGENT B0 ;  /* 0x0000000000007941 */ /* 0x000fea0003800200 */
.L_x_12983:
        /* <DEDUP_REMOVED lines=12> */
.L_x_12986:
[----:B------:R-:W-:Y:S05]  /*0cb0*/  BSYNC.RECONVERGENT B0 ;  /* 0x0000000000007941 */ /* 0x000fea0003800200 */
.L_x_12985:
[----:B------:R-:W-:Y:S01]  /*0cc0*/  MOV R189, 0x0 ;  /* 0x0000000000bd7802 */ /* 0x000fe20000000f00 */
[----:B------:R-:W-:Y:S04]  /*0cd0*/  @!P3 ST.E desc[UR4][R16.64], R13 ;  /* 0x0000000d1000b985 */ /* 0x000fe8000c101904 */
[----:B------:R-:W-:Y:S04]  /*0ce0*/  @!P2 ST.E desc[UR4][R16.64+0x40], R5 ;  /* 0x000040051000a985 */ /* 0x000fe8000c101904 */
[----:B------:R1:W-:Y:S02]  /*0cf0*/  @!P1 ST.E desc[UR4][R16.64+0x80], R3 ;  /* 0x0000800310009985 */ /* 0x0003e4000c101904 */
[----:B-123--:R-:W-:Y:S05]  /*0d00*/  @P4 RET.REL.NODEC R188 `(_ZN5flash24flash_fwd_splitkv_kernelI23Flash_fwd_kernel_traitsILi64ELi64ELi128ELi4ELb0ELb0EN7cutlass6half_tE19Flash_kernel_traitsILi64ELi64ELi128ELi4ES3_EELb0ELb1ELb1ELb0ELb0ELb0ELb0ELb0EEEvNS_16Flash_fwd_paramsE) ;  /* 0xfffffff0bcbc4950 */ /* 0x00efea0003c3ffff */
[----:B------:R-:W-:Y:S02]  /*0d10*/  MOV R3, 0x7f800000 ;  /* 0x7f80000000037802 */ /* 0x000fe40000000f00 */
[----:B------:R-:W-:-:S03]  /*0d20*/  MOV R189, 0x0 ;  /* 0x0000000000bd7802 */ /* 0x000fc60000000f00 */
[----:B------:R1:W-:Y:S02]  /*0d30*/  ST.E desc[UR4][R16.64+0xc0], R3 ;  /* 0x0000c00310007985 */ /* 0x0003e4000c101904 */
[----:B-1----:R-:W-:Y:S05]  /*0d40*/  RET.REL.NODEC R188 `(_ZN5flash24flash_fwd_splitkv_kernelI23Flash_fwd_kernel_traitsILi64ELi64ELi128ELi4ELb0ELb0EN7cutlass6half_tE19Flash_kernel_traitsILi64ELi64ELi128ELi4ES3_EELb0ELb1ELb1ELb0ELb0ELb0ELb0ELb0EEEvNS_16Flash_fwd_paramsE) ;  /* 0xfffffff0bcac7950 */ /* 0x002fea0003c3ffff */
.L_x_12980:
        /* <DEDUP_REMOVED lines=62> */
[----:B-----5:R-:W-:-:S04]  /*1130*/  IMAD R11, R4, R8, RZ ;  /* 0x00000008040b7224 */ /* 0x020fc800078e02ff */
        /* <DEDUP_REMOVED lines=17> */
[----:B------:R-:W-:-:S04]  /*1250*/  @!P2 LOP3.LUT R11, RZ, R13, RZ, 0x33, !PT ;  /* 0x0000000dff0ba212 */ /* 0x000fc800078e33ff */
[----:B------:R-:W-:Y:S01]  /*1260*/  SHF.R.S32.HI R6, RZ, 0x1f, R11 ;  /* 0x0000001fff067819 */ /* 0x000fe2000001140b */
[----:B--2---:R-:W-:-:S04]  /*1270*/  IMAD R17, R17, R11, RZ ;  /* 0x0000000b11117224 */ /* 0x004fc800078e02ff */
[----:B------:R-:W-:Y:S01]  /*1280*/  IMAD R6, R16, R6, R17 ;  /* 0x0000000610067224 */ /* 0x000fe200078e0211 */
[----:B---3--:R-:W-:Y:S01]  /*1290*/  SHF.R.S32.HI R9, RZ, 0x1f, R0 ;  /* 0x0000001fff097819 */ /* 0x008fe20000011400 */
[----:B------:R-:W-:-:S04]  /*12a0*/  IMAD R5, R19, R0, RZ ;  /* 0x0000000013057224 */ /* 0x000fc800078e02ff */
[C---:B------:R-:W-:Y:S02]  /*12b0*/  IMAD R5, R18.reuse, R9, R5 ;  /* 0x0000000912057224 */ /* 0x040fe400078e0205 */
[----:B------:R-:W-:-:S05]  /*12c0*/  IMAD.WIDE.U32 R18, R18, R0, RZ ;  /* 0x0000000012127225 */ /* 0x000fca00078e00ff */
[----:B------:R-:W-:Y:S02]  /*12d0*/  IADD3 R19, PT, PT, R19, R5, RZ ;  /* 0x0000000513137210 */ /* 0x000fe40007ffe0ff */
[----:B------:R-:W-:Y:S01]  /*12e0*/  SHF.R.S32.HI R5, RZ, 0x1f, R7 ;  /* 0x0000001fff057819 */ /* 0x000fe20000011407 */
[----:B------:R-:W-:-:S04]  /*12f0*/  IMAD.WIDE.U32 R18, R7, R174, R18 ;  /* 0x000000ae07127225 */ /* 0x000fc800078e0012 */
[----:B------:R-:W-:-:S04]  /*1300*/  IMAD R4, R174, R5, R4 ;  /* 0x00000005ae047224 */ /* 0x000fc800078e0204 */
[----:B------:R-:W-:Y:S02]  /*1310*/  IMAD.IADD R19, R19, 0x1, R4 ;  /* 0x0000000113137824 */ /* 0x000fe400078e0204 */
        /* <DEDUP_REMOVED lines=9> */
.L_x_12988:
        /* <DEDUP_REMOVED lines=51> */
[----:B------:R-:W-:Y:S01]  /*16e0*/  @!P3 IMAD.WIDE.U32 R8, R176, R12, RZ ;  /* 0x0000000cb008b225 */ /* 0x000fe200078e00ff */
[----:B------:R-:W-:-:S03]  /*16f0*/  @!P2 IADD3 R6, PT, PT, -R6, RZ, RZ ;  /* 0x000000ff0606a210 */ /* 0x000fc60007ffe1ff */
[----:B------:R-:W-:Y:S01]  /*1700*/  @!P3 IMAD R0, R5, R176, R0 ;  /* 0x000000b00500b224 */ /* 0x000fe200078e0200 */
[----:B------:R-:W-:Y:S01]  /*1710*/  @!P1 LOP3.LUT R6, RZ, R13, RZ, 0x33, !PT ;  /* 0x0000000dff069212 */ /* 0x000fe200078e33ff */
[----:B------:R-:W-:Y:S01]  /*1720*/  IMAD R4, R175, R7, RZ ;  /* 0x00000007af047224 */ /* 0x000fe200078e02ff */
[----:B------:R-:W-:Y:S01]  /*1730*/  @P3 IADD3 R12, PT, PT, R12, R15, RZ ;  /* 0x0000000f0c0c3210 */ /* 0x000fe20007ffe0ff */
[----:B------:R-:W-:Y:S01]  /*1740*/  @!P3 IMAD.IADD R15, R9, 0x1, R0 ;  /* 0x00000001090fb824 */ /* 0x000fe200078e0200 */
[----:B------:R-:W-:Y:S01]  /*1750*/  @!P3 SHF.R.S32.HI R5, RZ, 0x1f, R11 ;  /* 0x0000001fff05b819 */ /* 0x000fe2000001140b */
[----:B------:R-:W-:Y:S01]  /*1760*/  IMAD.IADD R23, R23, 0x1, R4 ;  /* 0x0000000117177824 */ /* 0x000fe200078e0204 */
[----:B------:R-:W-:Y:S01]  /*1770*/  @!P3 MOV R14, R8 ;  /* 0x00000008000eb202 */ /* 0x000fe20000000f00 */
[----:B------:R-:W-:Y:S01]  /*1780*/  @!P3 IMAD R0, R17, R11, RZ ;  /* 0x0000000b1100b224 */ /* 0x000fe200078e02ff */
[----:B------:R-:W-:Y:S01]  /*1790*/  SHF.R.S32.HI R4, RZ, 0x1f, R6 ;  /* 0x0000001fff047819 */ /* 0x000fe20000011406 */
[----:B------:R-:W-:-:S02]  /*17a0*/  IMAD R9, R19, R6, RZ ;  /* 0x0000000613097224 */ /* 0x000fc400078e02ff */
[C---:B------:R-:W-:Y:S02]  /*17b0*/  @!P3 IMAD R0, R16.reuse, R5, R0 ;  /* 0x000000051000b224 */ /* 0x040fe400078e0200 */
[----:B------:R-:W-:-:S04]  /*17c0*/  @!P3 IMAD.WIDE.U32 R14, R16, R11, R14 ;  /* 0x0000000b100eb225 */ /* 0x000fc800078e000e */
[----:B------:R-:W-:Y:S01]  /*17d0*/  IMAD.WIDE.U32 R22, R18, R6, R22 ;  /* 0x0000000612167225 */ /* 0x000fe200078e0016 */
[----:B------:R-:W-:-:S03]  /*17e0*/  @!P3 IADD3 R8, PT, PT, R15, R0, RZ ;  /* 0x000000000f08b210 */ /* 0x000fc60007ffe0ff */
[----:B------:R-:W-:Y:S02]  /*17f0*/  IMAD R4, R18, R4, R9 ;  /* 0x0000000412047224 */ /* 0x000fe400078e0209 */
[-C--:B------:R-:W-:Y:S02]  /*1800*/  @P3 IMAD R5, R177, R12.reuse, RZ ;  /* 0x0000000cb1053224 */ /* 0x080fe400078e02ff */
[----:B------:R-:W-:Y:S01]  /*1810*/  @P3 IMAD.WIDE.U32 R16, R176, R12, RZ ;  /* 0x0000000cb0103225 */ /* 0x000fe200078e00ff */
[----:B------:R-:W-:Y:S02]  /*1820*/  MOV R6, R22 ;  /* 0x0000001600067202 */ /* 0x000fe40000000f00 */
[----:B------:R-:W-:Y:S01]  /*1830*/  IADD3 R4, PT, PT, R23, R4, RZ ;  /* 0x0000000417047210 */ /* 0x000fe20007ffe0ff */
[----:B------:R-:W-:Y:S01]  /*1840*/  @!P3 IMAD.MOV.U32 R12, RZ, RZ, R14 ;  /* 0x000000ffff0cb224 */ /* 0x000fe200078e000e */
[----:B------:R-:W-:Y:S01]  /*1850*/  @P3 MOV R12, R16 ;  /* 0x00000010000c3202 */ /* 0x000fe20000000f00 */
[----:B------:R-:W-:Y:S01]  /*1860*/  @P3 IMAD.IADD R8, R17, 0x1, R5 ;  /* 0x0000000111083824 */ /* 0x000fe200078e0205 */
[----:B------:R-:W-:-:S02]  /*1870*/  MOV R5, RZ ;  /* 0x000000ff00057202 */ /* 0x000fc40000000f00 */
.L_x_12989:
[----:B------:R-:W-:Y:S05]  /*1880*/  BSYNC.RECONVERGENT B0 ;  /* 0x0000000000007941 */ /* 0x000fea0003800200 */
.L_x_12987:
        /* <DEDUP_REMOVED lines=27> */
[----:B------:R-:W-:Y:S01]  /*1a40*/  ISETP.GE.AND P2, PT, R0, RZ, PT ;  /* 0x000000ff0000720c */ /* 0x000fe20003f46270 */
[----:B------:R-:W1:Y:S01]  /*1a50*/  S2R R9, SR_CgaCtaId ;  /* 0x0000000000097919 */ /* 0x000e620000008800 */
[----:B------:R-:W-:Y:S01]  /*1a60*/  ISETP.NE.AND P3, PT, R13, RZ, PT ;  /* 0x000000ff0d00720c */ /* 0x000fe20003f65270 */
[----:B------:R-:W-:Y:S02]  /*1a70*/  IMAD R14, R5, R176, RZ ;  /* 0x000000b0050e7224 */ /* 0x000fe400078e02ff */
[----:B------:R-:W-:-:S06]  /*1a80*/  IMAD.SHL.U32 R0, R124, 0x8, RZ ;  /* 0x000000087c007824 */ /* 0x000fcc00078e00ff */
[----:B------:R-:W-:-:S05]  /*1a90*/  @P4 VIADD R11, R11, 0x1 ;  /* 0x000000010b0b4836 */ /* 0x000fca0000000000 */
[----:B------:R-:W-:Y:S02]  /*1aa0*/  @!P2 IADD3 R11, PT, PT, -R11, RZ, RZ ;  /* 0x000000ff0b0ba210 */ /* 0x000fe40007ffe1ff */
        /* <DEDUP_REMOVED lines=17> */
[----:B------:R-:W-:Y:S02]  /*1bc0*/  IADD3.X R15, PT, PT, RZ, R4, RZ, P2, !PT ;  /* 0x00000004ff0f7210 */ /* 0x000fe400017fe4ff */
[----:B------:R-:W-:Y:S01]  /*1bd0*/  SHF.R.U32.HI R202, RZ, 0x3, R124 ;  /* 0x00000003ffca7819 */ /* 0x000fe2000001167c */
[----:B------:R-:W-:Y:S01]  /*1be0*/  IMAD.IADD R181, R185, 0x1, -R194 ;  /* 0x00000001b9b57824 */ /* 0x000fe200078e0ac2 */
[----:B------:R-:W-:-:S03]  /*1bf0*/  LOP3.LUT R7, R0, 0x1c0, RZ, 0xc0, !PT ;  /* 0x000001c000077812 */ /* 0x000fc600078ec0ff */
[----:B------:R-:W-:Y:S02]  /*1c00*/  IMAD R183, R175, R202, RZ ;  /* 0x000000caafb77224 */ /* 0x000fe400078e02ff */
[----:B------:R-:W-:Y:S01]  /*1c10*/  IMAD.WIDE.U32 R14, R202, R174, R14 ;  /* 0x000000aeca0e7225 */ /* 0x000fe200078e000e */
[----:B------:R-:W-:-:S03]  /*1c20*/  LOP3.LUT R7, R7, 0x38, R124, 0xf8, !PT ;  /* 0x0000003807077812 */ /* 0x000fc600078ef87c */
[----:B------:R-:W-:Y:S02]  /*1c30*/  IMAD.IADD R183, R15, 0x1, R183 ;  /* 0x000000010fb77824 */ /* 0x000fe400078e02b7 */
[----:B------:R-:W-:Y:S02]  /*1c40*/  IMAD R187, R177, R202, RZ ;  /* 0x000000cab1bb7224 */ /* 0x000fe400078e02ff */
[----:B------:R-:W-:-:S04]  /*1c50*/  IMAD.WIDE.U32 R12, R202, R176, R12 ;  /* 0x000000b0ca0c7225 */ /* 0x000fc800078e000c */
[----:B------:R-:W-:Y:S01]  /*1c60*/  IMAD.SHL.U32 R15, R124, 0x40, RZ ;  /* 0x000000407c0f7824 */ /* 0x000fe200078e00ff */
[----:B------:R-:W-:Y:S01]  /*1c70*/  SHF.R.U32.HI R130, RZ, 0x1, R124 ;  /* 0x00000001ff827819 */ /* 0x000fe2000001167c */
[----:B------:R-:W-:Y:S01]  /*1c80*/  IMAD.IADD R187, R13, 0x1, R187 ;  /* 0x000000010dbb7824 */ /* 0x000fe200078e02bb */
[----:B------:R-:W-:Y:S02]  /*1c90*/  LOP3.LUT R7, R7, 0x38, R0, 0x78, !PT ;  /* 0x0000003807077812 */ /* 0x000fe400078e7800 */
[C---:B------:R-:W-:Y:S02]  /*1ca0*/  LOP3.LUT R13, R15.reuse, 0x1c0, RZ, 0xc0, !PT ;  /* 0x000001c00f0d7812 */ /* 0x040fe400078ec0ff */
[----:B------:R-:W-:Y:S01]  /*1cb0*/  MOV R203, RZ ;  /* 0x000000ff00cb7202 */ /* 0x000fe20000000f00 */
[----:B------:R-:W-:Y:S01]  /*1cc0*/  BSSY.RECONVERGENT B0, `(.L_x_12990) ;  /* 0x0000029000007945 */ /* 0x000fe20003800200 */
[----:B------:R-:W-:Y:S01]  /*1cd0*/  LOP3.LUT R127, R15, 0x200, RZ, 0xc0, !PT ;  /* 0x000002000f7f7812 */ /* 0x000fe200078ec0ff */
        /* <DEDUP_REMOVED lines=10> */
[----:B------:R-:W-:Y:S02]  /*1d80*/  IADD3.X R5, PT, PT, RZ, R5, RZ, P2, !PT ;  /* 0x00000005ff057210 */ /* 0x000fe400017fe4ff */
[----:B------:R-:W-:Y:S02]  /*1d90*/  ISETP.GE.AND P2, PT, R202, R181, PT ;  /* 0x000000b5ca00720c */ /* 0x000fe40003f46270 */
[----:B------:R-:W-:-:S04]  /*1da0*/  LEA R184, P4, R14, R18, 0x1 ;  /* 0x000000120eb87211 */ /* 0x000fc800078808ff */
[----:B------:R-:W-:Y:S01]  /*1db0*/  LEA.HI.X R183, R14, R19, R183, 0x1, P4 ;  /* 0x000000130eb77211 */ /* 0x000fe200020f0cb7 */
[----:B----4-:R-:W-:Y:S01]  /*1dc0*/  IMAD R19, R17, R190, RZ ;  /* 0x000000be11137224 */ /* 0x010fe200078e02ff */
[----:B------:R-:W-:Y:S01]  /*1dd0*/  LEA R186, P3, R12, R26, 0x1 ;  /* 0x0000001a0cba7211 */ /* 0x000fe200078608ff */
[----:B------:R-:W-:Y:S01]  /*1de0*/  IMAD.WIDE.U32 R16, R16, R190, R4 ;  /* 0x000000be10107225 */ /* 0x000fe200078e0004 */
[----:B------:R-:W-:Y:S02]  /*1df0*/  LOP3.LUT R5, R13, 0x8, R130, 0xf8, !PT ;  /* 0x000000080d057812 */ /* 0x000fe400078ef882 */
[--C-:B------:R-:W-:Y:S01]  /*1e00*/  LOP3.LUT R4, R7, 0x1e00, R0.reuse, 0xf8, !PT ;  /* 0x00001e0007047812 */ /* 0x100fe200078ef800 */
[----:B------:R-:W-:Y:S01]  /*1e10*/  IMAD.IADD R19, R17, 0x1, R19 ;  /* 0x0000000111137824 */ /* 0x000fe200078e0213 */
[----:B------:R-:W-:Y:S02]  /*1e20*/  LEA.HI.X R187, R12, R27, R187, 0x1, P3 ;  /* 0x0000001b0cbb7211 */ /* 0x000fe400018f0cbb */
[----:B------:R-:W-:-:S02]  /*1e30*/  LOP3.LUT R6, R5, 0x38, R0, 0x78, !PT ;  /* 0x0000003805067812 */ /* 0x000fc400078e7800 */
        /* <DEDUP_REMOVED lines=16> */
.L_x_12992:
[----:B------:R1:W-:Y:S02]  /*1f40*/  STS.128 [R193], RZ ;  /* 0x000000ffc1007388 */ /* 0x0003e40000000c00 */
.L_x_12991:
[----:B------:R-:W-:Y:S05]  /*1f50*/  BSYNC.RECONVERGENT B0 ;  /* 0x0000000000007941 */ /* 0x000fea0003800200 */
.L_x_12990:
[C---:B------:R-:W-:Y:S01]  /*1f60*/  VIADD R180, R202.reuse, 0x10 ;  /* 0x00000010cab47836 */ /* 0x040fe20000000000 */
[C---:B------:R-:W-:Y:S01]  /*1f70*/  IADD3 R179, PT, PT, R202.reuse, 0x20, RZ ;  /* 0x00000020cab37810 */ /* 0x040fe20007ffe0ff */
[----:B------:R-:W-:Y:S01]  /*1f80*/  VIADD R125, R197, 0xffffffff ;  /* 0xffffffffc57d7836 */ /* 0x000fe20000000000 */
[----:B------:R-:W-:Y:S01]  /*1f90*/  BSSY.RECONVERGENT B0, `(.L_x_12993) ;  /* 0x000001a000007945 */ /* 0x000fe20003800200 */
[----:B------:R-:W-:Y:S01]  /*1fa0*/  VIADD R178, R202, 0x30 ;  /* 0x00000030cab27836 */ /* 0x000fe20000000000 */
[-C--:B------:R-:W-:Y:S01]  /*1fb0*/  ISETP.GE.AND P1, PT, R180, R181.reuse, PT ;  /* 0x000000b5b400720c */ /* 0x080fe20003f26270 */
[----:B------:R-:W-:Y:S01]  /*1fc0*/  IMAD.SHL.U32 R206, R125, 0x80, RZ ;  /* 0x000000807dce7824 */ /* 0x000fe200078e00ff */
[-C--:B------:R-:W-:Y:S02]  /*1fd0*/  ISETP.GE.AND P3, PT, R179, R181.reuse, PT ;  /* 0x000000b5b300720c */ /* 0x080fe40003f66270 */
[----:B------:R-:W-:Y:S02]  /*1fe0*/  ISETP.GE.AND P2, PT, R178, R181, PT ;  /* 0x000000b5b200720c */ /* 0x000fe40003f46270 */
[----:B--2---:R-:W-:-:S04]  /*1ff0*/  IADD3 R5, PT, PT, -R206, R10, RZ ;  /* 0x0000000ace057210 */ /* 0x004fc80007ffe1ff */
[----:B------:R-:W-:-:S03]  /*2000*/  ISETP.GE.AND P6, PT, R202, R5, PT ;  /* 0x00000005ca00720c */ /* 0x000fc60003fc6270 */
[----:B------:R-:W-:Y:S10]  /*2010*/  @P1 BRA `(.L_x_12994) ;  /* 0x0000000000441947 */ /* 0x000ff40003800000 */
        /* <DEDUP_REMOVED lines=17> */
.L_x_12994:
[----:B------:R-:W-:Y:S05]  /*2130*/  BSYNC.RECONVERGENT B0 ;  /* 0x0000000000007941 */ /* 0x000fea0003800200 */
.L_x_12993:
        /* <DEDUP_REMOVED lines=19> */
.L_x_12996:
[----:B------:R-:W-:Y:S05]  /*2270*/  BSYNC.RECONVERGENT B0 ;  /* 0x0000000000007941 */ /* 0x000fea0003800200 */
.L_x_12995:
[----:B------:R-:W-:Y:S04]  /*2280*/  BSSY.RECONVERGENT B0, `(.L_x_12997) ;  /* 0x0000012000007945 */ /* 0x000fe80003800200 */
[----:B------:R-:W-:Y:S05]  /*2290*/  @P2 BRA `(.L_x_12998) ;  /* 0x0000000000402947 */ /* 0x000fea0003800000 */
[----:B-----5:R-:W-:-:S13]  /*22a0*/  ISETP.GE.AND P1, PT, R196, R192, PT ;  /* 0x000000c0c400720c */ /* 0x020fda0003f26270 */
        /* <DEDUP_REMOVED lines=15> */
.L_x_12998:
[----:B------:R-:W-:Y:S05]  /*23a0*/  BSYNC.RECONVERGENT B0 ;  /* 0x0000000000007941 */ /* 0x000fea0003800200 */
.L_x_12997:
[----:B------:R-:W-:Y:S01]  /*23b0*/  BSSY.RECONVERGENT B0, `(.L_x_12999) ;  /* 0x000000e000007945 */ /* 0x000fe20003800200 */
[C---:B------:R-:W-:Y:S02]  /*23c0*/  SHF.L.U64.HI R8, R174.reuse, 0x4, R175 ;  /* 0x00000004ae087819 */ /* 0x040fe400000102af */
[----:B------:R-:W-:Y:S01]  /*23d0*/  SHF.L.U32 R129, R174, 0x4, RZ ;  /* 0x00000004ae817819 */ /* 0x000fe200000006ff */
[----:B------:R-:W-:Y:S05]  /*23e0*/  @P6 BRA `(.L_x_13000) ;  /* 0x0000000000286947 */ /* 0x000fea0003800000 */
[----:B-----5:R-:W-:-:S13]  /*23f0*/  ISETP.GE.AND P1, PT, R196, R192, PT ;  /* 0x000000c0c400720c */ /* 0x020fda0003f26270 */
        /* <DEDUP_REMOVED lines=8> */
.L_x_13001:
[----:B------:R1:W-:Y:S02]  /*2480*/  STS.128 [R193+0x2000], RZ ;  /* 0x002000ffc1007388 */ /* 0x0003e40000000c00 */
.L_x_13000:
[----:B------:R-:W-:Y:S05]  /*2490*/  BSYNC.RECONVERGENT B0 ;  /* 0x0000000000007941 */ /* 0x000fea0003800200 */
.L_x_12999:
[-C--:B------:R-:W-:Y:S01]  /*24a0*/  ISETP.GE.AND P3, PT, R180, R5.reuse, PT ;  /* 0x00000005b400720c */ /* 0x080fe20003f66270 */
[C---:B-1----:R-:W-:Y:S01]  /*24b0*/  VIADD R18, R202.reuse, 0x40 ;  /* 0x00000040ca127836 */ /* 0x042fe20000000000 */
[C---:B------:R-:W-:Y:S01]  /*24c0*/  SHF.L.U64.HI R8, R129.reuse, 0x1, R8 ;  /* 0x0000000181087819 */ /* 0x040fe20000010208 */
[----:B------:R-:W-:Y:S01]  /*24d0*/  IMAD.SHL.U32 R129, R129, 0x2, RZ ;  /* 0x0000000281817824 */ /* 0x000fe200078e00ff */
[----:B------:R-:W-:Y:S01]  /*24e0*/  BSSY.RECONVERGENT B0, `(.L_x_13002) ;  /* 0x0000011000007945 */ /* 0x000fe20003800200 */
[C---:B------:R-:W-:Y:S01]  /*24f0*/  VIADD R16, R202.reuse, 0x50 ;  /* 0x00000050ca107836 */ /* 0x040fe20000000000 */
        /* <DEDUP_REMOVED lines=15> */
.L_x_13003:
[----:B------:R-:W-:Y:S05]  /*25f0*/  BSYNC.RECONVERGENT B0 ;  /* 0x0000000000007941 */ /* 0x000fea0003800200 */
.L_x_13002:
        /* <DEDUP_REMOVED lines=13> */
.L_x_13005:
[----:B------:R-:W-:Y:S05]  /*26d0*/  BSYNC.RECONVERGENT B0 ;  /* 0x0000000000007941 */ /* 0x000fea0003800200 */
.L_x_13004:
[----:B------:R-:W-:Y:S01]  /*26e0*/  BSSY.RECONVERGENT B0, `(.L_x_13006) ;  /* 0x000000c000007945 */ /* 0x000fe20003800200 */
[----:B------:R-:W-:-:S03]  /*26f0*/  ISETP.GE.AND P2, PT, R12, R5, PT ;  /* 0x000000050c00720c */ /* 0x000fc60003f46270 */
[----:B------:R-:W-:Y:S10]  /*2700*/  @P1 BRA `(.L_x_13007) ;  /* 0x0000000000241947 */ /* 0x000ff40003800000 */
        /* <DEDUP_REMOVED lines=9> */
.L_x_13007:
[----:B------:R-:W-:Y:S05]  /*27a0*/  BSYNC.RECONVERGENT B0 ;  /* 0x0000000000007941 */ /* 0x000fea0003800200 */
.L_x_13006:
        /* <DEDUP_REMOVED lines=14> */
.L_x_13009:
[----:B------:R-:W-:Y:S05]  /*2890*/  BSYNC.RECONVERGENT B0 ;  /* 0x0000000000007941 */ /* 0x000fea0003800200 */
.L_x_13008:
        /* <DEDUP_REMOVED lines=11> */
.L_x_13011:
[----:B------:R-:W-:Y:S05]  /*2950*/  BSYNC.RECONVERGENT B0 ;  /* 0x0000000000007941 */ /* 0x000fea0003800200 */
.L_x_13010:
        /* <DEDUP_REMOVED lines=14> */
.L_x_13013:
[----:B------:R-:W-:Y:S05]  /*2a40*/  BSYNC.RECONVERGENT B0 ;  /* 0x0000000000007941 */ /* 0x000fea0003800200 */
.L_x_13012:
        /* <DEDUP_REMOVED lines=12> */
.L_x_13015:
[----:B------:R-:W-:Y:S05]  /*2b10*/  BSYNC.RECONVERGENT B0 ;  /* 0x0000000000007941 */ /* 0x000fea0003800200 */
.L_x_13014:
[----:B-----5:R-:W2:Y:S04]  /*2b20*/  LD.E.64 R24, desc[UR4][R2.64+0x1c0] ;  /* 0x0001c00402187980 */ /* 0x020ea8000c101b00 */
[----:B-1----:R-:W3:Y:S01]  /*2b30*/  LD.E.64 R22, desc[UR4][R2.64+0x1b8] ;  /* 0x0001b80402167980 */ /* 0x002ee2000c101b00 */
[----:B------:R-:W-:-:S03]  /*2b40*/  IMAD.MOV.U32 R191, RZ, RZ, RZ ;  /* 0x000000ffffbf7224 */ /* 0x000fc600078e00ff */
[----:B------:R-:W4:Y:S04]  /*2b50*/  LD.E R11, desc[UR4][R2.64+0xd8] ;  /* 0x0000d804020b7980 */ /* 0x000f28000c101900 */
[----:B------:R-:W0:Y:S04]  /*2b60*/  LDGDEPBAR ;  /* 0x00000000000079af */ /* 0x000e280000000000 */
[----:B------:R1:W5:Y:S04]  /*2b70*/  LD.E R128, desc[UR4][R2.64+0x184] ;  /* 0x0001840402807980 */ /* 0x000368000c101900 */
[----:B------:R1:W5:Y:S01]  /*2b80*/  LD.E R126, desc[UR4][R2.64+0x188] ;  /* 0x00018804027e7980 */ /* 0x000362000c101900 */
[----:B--2---:R-:W-:-:S04]  /*2b90*/  IMAD.WIDE.U32 R20, R189, R24, R190 ;  /* 0x00000018bd147225 */ /* 0x004fc800078e00be */
[----:B------:R-:W-:Y:S01]  /*2ba0*/  IMAD R4, R25, R189, RZ ;  /* 0x000000bd19047224 */ /* 0x000fe200078e02ff */
[----:B---3--:R-:W-:-:S03]  /*2bb0*/  LEA R22, P1, R20, R22, 0x2 ;  /* 0x0000001614167211 */ /* 0x008fc600078210ff */
[----:B------:R-:W-:-:S05]  /*2bc0*/  IMAD.IADD R4, R21, 0x1, R4 ;  /* 0x0000000115047824 */ /* 0x000fca00078e0204 */
[----:B------:R-:W-:-:S05]  /*2bd0*/  LEA.HI.X R23, R20, R23, R4, 0x2, P1 ;  /* 0x0000001714177211 */ /* 0x000fca00008f1404 */
[----:B------:R1:W5:Y:S01]  /*2be0*/  LD.E R4, desc[UR4][R22.64] ;  /* 0x0000000416047980 */ /* 0x000362000c101900 */
[----:B----4-:R1:W2:Y:S01]  /*2bf0*/  MUFU.RCP R191, R11 ;  /* 0x0000000b00bf7308 */ /* 0x0102a20000001000 */
[----:B------:R-:W-:-:S04]  /*2c00*/  DEPBAR.LE SB0, 0x0 ;  /* 0x000080000000791a */ /* 0x000fc80000000000 */
[----:B------:R-:W-:Y:S05]  /*2c10*/  WARPSYNC.ALL ;  /* 0x0000000000007948 */ /* 0x000fea0003800000 */
[----:B------:R-:W-:Y:S01]  /*2c20*/  SHF.L.U32 R20, R124, 0x5, RZ ;  /* 0x000000057c147819 */ /* 0x000fe200000006ff */
[----:B------:R-:W-:Y:S01]  /*2c30*/  BSSY.RECONVERGENT B0, `(.L_x_13016) ;  /* 0x0000011000007945 */ /* 0x000fe20003800200 */
[----:B------:R-:W-:Y:S02]  /*2c40*/  SHF.L.U64.HI R17, R176, 0x4, R177 ;  /* 0x00000004b0117819 */ /* 0x000fe400000102b1 */
[----:B------:R-:W-:Y:S01]  /*2c50*/  LOP3.LUT R7, R127, 0x7c00, R20, 0xf8, !PT ;  /* 0x00007c007f077812 */ /* 0x000fe200078ef814 */
        /* <DEDUP_REMOVED lines=11> */
.L_x_13018:
[----:B------:R4:W-:Y:S01]  /*2d10*/  STS.128 [R193+0x6000], RZ ;  /* 0x006000ffc1007388 */ /* 0x0009e20000000c00 */
[----:B------:R-:W-:Y:S05]  /*2d20*/  BRA `(.L_x_13019) ;  /* 0x0000000000047947 */ /* 0x000fea0003800000 */
.L_x_13017:
[----:B------:R2:W-:Y:S02]  /*2d30*/  STS.128 [R193+0x6000], RZ ;  /* 0x006000ffc1007388 */ /* 0x0005e40000000c00 */
.L_x_13019:
[----:B------:R-:W-:Y:S05]  /*2d40*/  BSYNC.RECONVERGENT B0 ;  /* 0x0000000000007941 */ /* 0x000fea0003800200 */
.L_x_13016:
[-C--:B------:R-:W-:Y:S01]  /*2d50*/  ISETP.GE.AND P6, PT, R180, R5.reuse, PT ;  /* 0x00000005b400720c */ /* 0x080fe20003fc6270 */
[----:B-1----:R-:W-:Y:S01]  /*2d60*/  IMAD.SHL.U32 R11, R4, 0x2, RZ ;  /* 0x00000002040b7824 */ /* 0x002fe200078e00ff */
[-C--:B------:R-:W-:Y:S01]  /*2d70*/  ISETP.GE.AND P5, PT, R18, R5.reuse, PT ;  /* 0x000000051200720c */ /* 0x080fe20003fa6270 */
[----:B------:R-:W-:Y:S01]  /*2d80*/  BSSY.RECONVERGENT B0, `(.L_x_13020) ;  /* 0x0000014000007945 */ /* 0x000fe20003800200 */
[----:B------:R-:W-:Y:S02]  /*2d90*/  SHF.L.U64.HI R4, R4, 0x1, R17 ;  /* 0x0000000104047819 */ /* 0x000fe40000010211 */
[----:B------:R-:W-:Y:S02]  /*2da0*/  IADD3 R18, P1, PT, R11, R186, RZ ;  /* 0x000000ba0b127210 */ /* 0x000fe40007f3e0ff */
[----:B------:R-:W-:Y:S02]  /*2db0*/  LOP3.LUT R13, R13, 0x8, R124, 0x78, !PT ;  /* 0x000000080d0d7812 */ /* 0x000fe400078e787c */
        /* <DEDUP_REMOVED lines=16> */
.L_x_13021:
[----:B------:R-:W-:Y:S05]  /*2ec0*/  BSYNC.RECONVERGENT B0 ;  /* 0x0000000000007941 */ /* 0x000fea0003800200 */
.L_x_13020:
        /* <DEDUP_REMOVED lines=17> */
.L_x_13023:
[----:B------:R-:W-:Y:S05]  /*2fe0*/  BSYNC.RECONVERGENT B0 ;  /* 0x0000000000007941 */ /* 0x000fea0003800200 */
.L_x_13022:
        /* <DEDUP_REMOVED lines=12> */
.L_x_13025:
[----:B------:R-:W-:Y:S05]  /*30b0*/  BSYNC.RECONVERGENT B0 ;  /* 0x0000000000007941 */ /* 0x000fea0003800200 */
.L_x_13024:
        /* <DEDUP_REMOVED lines=15> */
.L_x_13027:
[----:B------:R-:W-:Y:S05]  /*31b0*/  BSYNC.RECONVERGENT B0 ;  /* 0x0000000000007941 */ /* 0x000fea0003800200 */
.L_x_13026:
        /* <DEDUP_REMOVED lines=12> */
.L_x_13029:
[----:B------:R-:W-:Y:S05]  /*3280*/  BSYNC.RECONVERGENT B0 ;  /* 0x0000000000007941 */ /* 0x000fea0003800200 */
.L_x_13028:
        /* <DEDUP_REMOVED lines=15> */
.L_x_13031:
[----:B------:R-:W-:Y:S05]  /*3380*/  BSYNC.RECONVERGENT B0 ;  /* 0x0000000000007941 */ /* 0x000fea0003800200 */
.L_x_13030:
        /* <DEDUP_REMOVED lines=13> */
.L_x_13033:
[----:B------:R-:W-:Y:S05]  /*3460*/  BSYNC.RECONVERGENT B0 ;  /* 0x0000000000007941 */ /* 0x000fea0003800200 */
.L_x_13032:
[----:B------:R-:W-:Y:S01]  /*3470*/  LDSM.16.M88.4 R104, [R173] ;  /* 0x00000000ad68783b */ /* 0x000fe20000000200 */
[----:B------:R-:W-:Y:S01]  /*3480*/  R2P PR, R124, 0x6 ;  /* 0x000000067c007804 */ /* 0x000fe20000000000 */
[----:B------:R-:W-:Y:S01]  /*3490*/  IMAD.MOV.U32 R5, RZ, RZ, 0x20 ;  /* 0x00000020ff057424 */ /* 0x000fe200078e00ff */
[----:B------:R-:W-:Y:S01]  /*34a0*/  SHF.R.U32.HI R210, RZ, 0x2, R124 ;  /* 0x00000002ffd27819 */ /* 0x000fe2000001167c */
[----:B------:R-:W5:Y:S01]  /*34b0*/  LDSM.16.M88.4 R44, [R172+0x3000] ;  /* 0x00300000ac2c783b */ /* 0x000f620000000200 */
[----:B------:R-:W-:Y:S01]  /*34c0*/  IMAD.MOV.U32 R7, RZ, RZ, 0x40 ;  /* 0x00000040ff077424 */ /* 0x000fe200078e00ff */
[----:B------:R-:W-:Y:S01]  /*34d0*/  LOP3.LUT R207, R130, 0x1f0, RZ, 0xc0, !PT ;  /* 0x000001f082cf7812 */ /* 0x000fe200078ec0ff */
[----:B------:R-:W-:Y:S01]  /*34e0*/  IMAD.SHL.U32 R211, R124, 0x2, RZ ;  /* 0x000000027cd37824 */ /* 0x000fe200078e00ff */
[----:B------:R-:W2:Y:S01]  /*34f0*/  LDSM.16.M88.4 R60, [R172+0x2000] ;  /* 0x00200000ac3c783b */ /* 0x000ea20000000200 */
[----:B------:R-:W-:Y:S01]  /*3500*/  SEL R5, R5, 0xffffffe0, !P1 ;  /* 0xffffffe005057807 */ /* 0x000fe20004800000 */
[----:B------:R-:W-:Y:S01]  /*3510*/  BSSY.RECONVERGENT B1, `(.L_x_13034) ;  /* 0x000010c000017945 */ /* 0x000fe20003800200 */
[----:B------:R-:W-:Y:S01]  /*3520*/  SEL R7, R7, 0xffffffc0, !P2 ;  /* 0xffffffc007077807 */ /* 0x000fe20005000000 */
[----:B------:R-:W-:Y:S01]  /*3530*/  LDSM.16.M88.4 R52, [R172+0x2800] ;  /* 0x00280000ac34783b */ /* 0x000fe20000000200 */
[----:B------:R-:W-:Y:S01]  /*3540*/  LOP3.LUT R210, R210, 0x7, RZ, 0xc0, !PT ;  /* 0x00000007d2d27812 */ /* 0x000fe200078ec0ff */
[C-C-:B------:R-:W-:Y:S01]  /*3550*/  IMAD.IADD R171, R173.reuse, 0x1, R5.reuse ;  /* 0x00000001adab7824 */ /* 0x140fe200078e0205 */
[----:B------:R-:W-:Y:S01]  /*3560*/  IADD3 R170, PT, PT, R173, R7, RZ ;  /* 0x00000007adaa7210 */ /* 0x000fe20007ffe0ff */
[C---:B------:R-:W-:Y:S01]  /*3570*/  IMAD.IADD R167, R172.reuse, 0x1, R5 ;  /* 0x00000001aca77824 */ /* 0x040fe200078e0205 */
[----:B------:R-:W-:Y:S01]  /*3580*/  LDSM.16.M88.4 R36, [R172+0x3800] ;  /* 0x00380000ac24783b */ /* 0x000fe20000000200 */
[----:B------:R-:W-:Y:S01]  /*3590*/  IMAD.IADD R166, R172, 0x1, R7 ;  /* 0x00000001aca67824 */ /* 0x000fe200078e0207 */
[----:B------:R-:W-:Y:S01]  /*35a0*/  ISETP.GT.U32.AND P1, PT, R125, R182, PT ;  /* 0x000000b67d00720c */ /* 0x000fe20003f24070 */
[C---:B------:R-:W-:Y:S01]  /*35b0*/  IMAD.IADD R169, R5.reuse, 0x1, R170 ;  /* 0x0000000105a97824 */ /* 0x040fe200078e02aa */
[----:B------:R-:W-:Y:S01]  /*35c0*/  LDSM.16.M88.4 R72, [R171] ;  /* 0x00000000ab48783b */ /* 0x000fe20000000200 */
[----:B------:R-:W-:Y:S01]  /*35d0*/  IMAD.IADD R165, R5, 0x1, R166 ;  /* 0x0000000105a57824 */ /* 0x000fe200078e02a6 */
[----:B------:R-:W-:-:S02]  /*35e0*/  IADD3 R128, PT, PT, R10, -R185, -R128 ;  /* 0x800000b90a807210 */ /* 0x000fc40007ffe880 */
[----:B------:R-:W3:Y:S01]  /*35f0*/  LDSM.16.M88.4 R68, [R167+0x3000] ;  /* 0x00300000a744783b */ /* 0x000ee20000000200 */
[----:B------:R-:W-:Y:S02]  /*3600*/  LOP3.LUT R211, R211, 0x6, RZ, 0xc0, !PT ;  /* 0x00000006d3d37812 */ /* 0x000fe400078ec0ff */
[----:B------:R-:W-:Y:S01]  /*3610*/  IADD3 R126, PT, PT, R126, R10, -R185 ;  /* 0x0000000a7e7e7210 */ /* 0x000fe20007ffe8b9 */
[----:B------:R-:W4:Y:S04]  /*3620*/  LDSM.16.M88.4 R28, [R172+0x4000] ;  /* 0x00400000ac1c783b */ /* 0x000f280000000200 */
[----:B------:R-:W4:Y:S04]  /*3630*/  LDSM.16.M88.4 R20, [R172+0x4800] ;  /* 0x00480000ac14783b */ /* 0x000f280000000200 */
[----:B-1----:R-:W1:Y:S04]  /*3640*/  LDSM.16.M88.4 R12, [R172+0x5000] ;  /* 0x00500000ac0c783b */ /* 0x002e680000000200 */
[----:B------:R-:W1:Y:S01]  /*3650*/  LDSM.16.M88.4 R80, [R172+0x5800] ;  /* 0x00580000ac50783b */ /* 0x000e620000000200 */
[C---:B-----5:R-:W-:Y:S03]  /*3660*/  HMMA.16816.F32 R48, R104.reuse, R44, RZ ;  /* 0x0000002c6830723c */ /* 0x060fe600000018ff */
[----:B------:R-:W5:Y:S04]  /*3670*/  LDSM.16.M88.4 R76, [R167+0x2000] ;  /* 0x00200000a74c783b */ /* 0x000f680000000200 */
[----:B------:R-:W-:Y:S01]  /*3680*/  LDSM.16.M88.4 R116, [R170] ;  /* 0x00000000aa74783b */ /* 0x000fe20000000200 */
[C---:B------:R-:W-:Y:S03]  /*3690*/  HMMA.16816.F32 R44, R104.reuse, R46, RZ ;  /* 0x0000002e682c723c */ /* 0x040fe600000018ff */
[----:B------:R-:W5:Y:S04]  /*36a0*/  LDSM.16.M88.4 R84, [R167+0x2800] ;  /* 0x00280000a754783b */ /* 0x000f680000000200 */
[----:B------:R-:W-:Y:S01]  /*36b0*/  LDSM.16.M88.4 R96, [R167+0x4800] ;  /* 0x00480000a760783b */ /* 0x000fe20000000200 */
[C---:B--2---:R-:W-:Y:S03]  /*36c0*/  HMMA.16816.F32 R64, R104.reuse, R60, RZ ;  /* 0x0000003c6840723c */ /* 0x044fe600000018ff */
[----:B------:R-:W-:Y:S04]  /*36d0*/  LDSM.16.M88.4 R92, [R167+0x5000] ;  /* 0x00500000a75c783b */ /* 0x000fe80000000200 */
[----:B------:R-:W-:Y:S01]  /*36e0*/  LDSM.16.M88.4 R88, [R167+0x5800] ;  /* 0x00580000a758783b */ /* 0x000fe20000000200 */
[----:B------:R-:W-:Y:S03]  /*36f0*/  HMMA.16816.F32 R60, R104, R62, RZ ;  /* 0x0000003e683c723c */ /* 0x000fe600000018ff */
[----:B------:R-:W-:Y:S04]  /*3700*/  LDSM.16.M88.4 R112, [R166+0x5800] ;  /* 0x00580000a670783b */ /* 0x000fe80000000200 */
[----:B------:R-:W-:Y:S01]  /*3710*/  LDSM.16.M88.4 R120, [R166+0x5000] ;  /* 0x00500000a678783b */ /* 0x000fe20000000200 */
[C---:B---3--:R-:W-:Y:S03]  /*3720*/  HMMA.16816.F32 R48, R72.reuse, R68, R48 ;  /* 0x000000444830723c */ /* 0x048fe60000001830 */
[----:B------:R-:W-:Y:S04]  /*3730*/  LDSM.16.M88.4 R100, [R169] ;  /* 0x00000000a964783b */ /* 0x000fe80000000200 */
[----:B------:R-:W0:Y:S01]  /*3740*/  LDGDEPBAR ;  /* 0x00000000000079af */ /* 0x000e220000000000 */
[----:B------:R-:W-:Y:S03]  /*3750*/  HMMA.16816.F32 R44, R72, R70, R44 ;  /* 0x00000046482c723c */ /* 0x000fe6000000182c */
[----:B------:R-:W2:Y:S05]  /*3760*/  LDSM.16.M88.4 R68, [R166+0x2000] ;  /* 0x00200000a644783b */ /* 0x000eaa0000000200 */
[C---:B------:R-:W-:Y:S08]  /*3770*/  HMMA.16816.F32 R56, R104.reuse, R52, RZ ;  /* 0x000000346838723c */ /* 0x040ff000000018ff */
[C---:B------:R-:W-:Y:S08]  /*3780*/  HMMA.16816.F32 R40, R104.reuse, R36, RZ ;  /* 0x000000246828723c */ /* 0x040ff000000018ff */
[C---:B----4-:R-:W-:Y:S08]  /*3790*/  HMMA.16816.F32 R32, R104.reuse, R28, RZ ;  /* 0x0000001c6820723c */ /* 0x050ff000000018ff */
        /* <DEDUP_REMOVED lines=10> */
[C---:B-----5:R-:W-:Y:S08]  /*3840*/  HMMA.16816.F32 R64, R72.reuse, R76, R64 ;  /* 0x0000004c4840723c */ /* 0x060ff00000001840 */
[C---:B------:R-:W-:Y:S01]  /*3850*/  HMMA.16816.F32 R60, R72.reuse, R78, R60 ;  /* 0x0000004e483c723c */ /* 0x040fe2000000183c */
[----:B------:R-:W3:Y:S07]  /*3860*/  LDSM.16.M88.4 R76, [R167+0x4000] ;  /* 0x00400000a74c783b */ /* 0x000eee0000000200 */
[----:B------:R-:W-:Y:S08]  /*3870*/  HMMA.16816.F32 R56, R72, R84, R56 ;  /* 0x000000544838723c */ /* 0x000ff00000001838 */
[C---:B--2---:R-:W-:Y:S08]  /*3880*/  HMMA.16816.F32 R64, R116.reuse, R68, R64 ;  /* 0x000000447440723c */ /* 0x044ff00000001840 */
[----:B------:R-:W-:Y:S01]  /*3890*/  HMMA.16816.F32 R60, R116, R70, R60 ;  /* 0x00000046743c723c */ /* 0x000fe2000000183c */
[----:B------:R-:W2:Y:S07]  /*38a0*/  LDSM.16.M88.4 R68, [R166+0x4800] ;  /* 0x00480000a644783b */ /* 0x000eae0000000200 */
[C---:B------:R-:W-:Y:S01]  /*38b0*/  HMMA.16816.F32 R52, R72.reuse, R86, R52 ;  /* 0x000000564834723c */ /* 0x040fe20000001834 */
[----:B------:R-:W4:Y:S07]  /*38c0*/  LDSM.16.M88.4 R84, [R166+0x2800] ;  /* 0x00280000a654783b */ /* 0x000f2e0000000200 */
        /* <DEDUP_REMOVED lines=14> */
[----:B------:R-:W5:Y:S04]  /*39b0*/  LDSM.16.M88.4 R72, [R166+0x4000] ;  /* 0x00400000a648783b */ /* 0x000f680000000200 */
        /* <DEDUP_REMOVED lines=13> */
[C---:B-----5:R-:W-:Y:S08]  /*3a90*/  HMMA.16816.F32 R32, R116.reuse, R72, R32 ;  /* 0x000000487420723c */ /* 0x060ff00000001820 */
[----:B------:R-:W-:Y:S01]  /*3aa0*/  HMMA.16816.F32 R28, R116, R74, R28 ;  /* 0x0000004a741c723c */ /* 0x000fe2000000181c */
[----:B------:R-:W5:Y:S01]  /*3ab0*/  LDSM.16.M88.4 R72, [R165+0x5000] ;  /* 0x00500000a548783b */ /* 0x000f620000000200 */
[----:B------:R-:W-:-:S06]  /*3ac0*/  DEPBAR.LE SB0, 0x0 ;  /* 0x000080000000791a */ /* 0x000fcc0000000000 */
[C---:B------:R-:W-:Y:S08]  /*3ad0*/  HMMA.16816.F32 R108, R116.reuse, R112, R108 ;  /* 0x00000070746c723c */ /* 0x040ff0000000186c */
[C---:B------:R-:W-:Y:S08]  /*3ae0*/  HMMA.16816.F32 R104, R116.reuse, R114, R104 ;  /* 0x000000727468723c */ /* 0x040ff00000001868 */
[C---:B------:R-:W-:Y:S08]  /*3af0*/  HMMA.16816.F32 R16, R116.reuse, R120, R16 ;  /* 0x000000787410723c */ /* 0x040ff00000001810 */
[----:B------:R-:W-:Y:S08]  /*3b00*/  HMMA.16816.F32 R12, R116, R122, R12 ;  /* 0x0000007a740c723c */ /* 0x000ff0000000180c */
[----:B--2---:R-:W-:Y:S01]  /*3b10*/  HMMA.16816.F32 R108, R100, R68, R108 ;  /* 0x00000044646c723c */ /* 0x004fe2000000186c */
[----:B------:R-:W-:-:S05]  /*3b20*/  IADD3 R69, PT, PT, R210, R207, RZ ;  /* 0x000000cfd2457210 */ /* 0x000fca0007ffe0ff */
[--C-:B------:R-:W-:Y:S02]  /*3b30*/  IMAD.IADD R216, R208, 0x1, R69.reuse ;  /* 0x00000001d0d87824 */ /* 0x100fe400078e0245 */
[C---:B------:R-:W-:Y:S01]  /*3b40*/  HMMA.16816.F32 R104, R100.reuse, R70, R104 ;  /* 0x000000466468723c */ /* 0x040fe20000001868 */
[----:B------:R-:W-:Y:S02]  /*3b50*/  IMAD.IADD R71, R194, 0x1, R69 ;  /* 0x00000001c2477824 */ /* 0x000fe400078e0245 */
[----:B------:R-:W-:Y:S02]  /*3b60*/  IADD3 R218, PT, PT, R216, 0x8, RZ ;  /* 0x00000008d8da7810 */ /* 0x000fe40007ffe0ff */
[C---:B------:R-:W-:Y:S01]  /*3b70*/  IMAD.IADD R214, R71.reuse, 0x1, R128 ;  /* 0x0000000147d67824 */ /* 0x040fe200078e0280 */
[----:B------:R-:W-:Y:S02]  /*3b80*/  IADD3 R71, PT, PT, R71, R126, RZ ;  /* 0x0000007e47477210 */ /* 0x000fe40007ffe0ff */
[----:B------:R-:W-:Y:S02]  /*3b90*/  HMMA.16816.F32 R64, R100, R96, R64 ;  /* 0x000000606440723c */ /* 0x000fe40000001840 */
[----:B------:R-:W-:-:S02]  /*3ba0*/  VIADDMNMX R199, R71, 0x1, R10, PT ;  /* 0x0000000147c77846 */ /* 0x000fc4000380010a */
[----:B------:R-:W-:-:S04]  /*3bb0*/  VIADDMNMX R198, R71, 0x9, R10, PT ;  /* 0x0000000947c67846 */ /* 0x000fc8000380010a */
[C---:B------:R-:W-:Y:S08]  /*3bc0*/  HMMA.16816.F32 R60, R100.reuse, R98, R60 ;  /* 0x00000062643c723c */ /* 0x040ff0000000183c */
[C---:B------:R-:W-:Y:S08]  /*3bd0*/  HMMA.16816.F32 R56, R100.reuse, R92, R56 ;  /* 0x0000005c6438723c */ /* 0x040ff00000001838 */
[C---:B------:R-:W-:Y:S08]  /*3be0*/  HMMA.16816.F32 R52, R100.reuse, R94, R52 ;  /* 0x0000005e6434723c */ /* 0x040ff00000001834 */
[C---:B------:R-:W-:Y:S08]  /*3bf0*/  HMMA.16816.F32 R48, R100.reuse, R88, R48 ;  /* 0x000000586430723c */ /* 0x040ff00000001830 */
[C---:B------:R-:W-:Y:S08]  /*3c00*/  HMMA.16816.F32 R44, R100.reuse, R90, R44 ;  /* 0x0000005a642c723c */ /* 0x040ff0000000182c */
[C---:B----4-:R-:W-:Y:S08]  /*3c10*/  HMMA.16816.F32 R40, R100.reuse, R84, R40 ;  /* 0x000000546428723c */ /* 0x050ff00000001828 */
[C---:B------:R-:W-:Y:S08]  /*3c20*/  HMMA.16816.F32 R36, R100.reuse, R86, R36 ;  /* 0x000000566424723c */ /* 0x040ff00000001824 */
[C---:B-1----:R-:W-:Y:S08]  /*3c30*/  HMMA.16816.F32 R32, R100.reuse, R80, R32 ;  /* 0x000000506420723c */ /* 0x042ff00000001820 */
[C---:B------:R-:W-:Y:S08]  /*3c40*/  HMMA.16816.F32 R28, R100.reuse, R82, R28 ;  /* 0x00000052641c723c */ /* 0x040ff0000000181c */
[C---:B---3--:R-:W-:Y:S08]  /*3c50*/  HMMA.16816.F32 R24, R100.reuse, R76, R24 ;  /* 0x0000004c6418723c */ /* 0x048ff00000001818 */
[C---:B------:R-:W-:Y:S08]  /*3c60*/  HMMA.16816.F32 R20, R100.reuse, R78, R20 ;  /* 0x0000004e6414723c */ /* 0x040ff00000001814 */
[C---:B-----5:R-:W-:Y:S08]  /*3c70*/  HMMA.16816.F32 R16, R100.reuse, R72, R16 ;  /* 0x000000486410723c */ /* 0x060ff00000001810 */
[----:B------:R-:W-:Y:S01]  /*3c80*/  HMMA.16816.F32 R12, R100, R74, R12 ;  /* 0x0000004a640c723c */ /* 0x000fe2000000180c */
[----:B------:R-:W-:-:S02]  /*3c90*/  IMAD.IADD R101, R206, 0x1, R211 ;  /* 0x00000001ce657824 */ /* 0x000fc400078e02d3 */
[----:B------:R-:W-:Y:S02]  /*3ca0*/  VIADD R100, R214, 0x8 ;  /* 0x00000008d6647836 */ /* 0x000fe40000000000 */
[----:B------:R-:W-:Y:S01]  /*3cb0*/  IMAD.IADD R209, R101, 0x1, R185 ;  /* 0x0000000165d17824 */ /* 0x000fe200078e02b9 */
        /* <DEDUP_REMOVED lines=15> */
.L_x_13037:
        /* <DEDUP_REMOVED lines=60> */
.L_x_13038:
[----:B------:R-:W-:Y:S05]  /*4170*/  BSYNC.RECONVERGENT B0 ;  /* 0x0000000000007941 */ /* 0x000fea0003800200 */
.L_x_13036:
        /* <DEDUP_REMOVED lines=67> */
.L_x_13040:
[----:B------:R-:W-:Y:S05]  /*45b0*/  BSYNC.RECONVERGENT B0 ;  /* 0x0000000000007941 */ /* 0x000fea0003800200 */
.L_x_13039:
[----:B------:R-:W0:Y:S02]  /*45c0*/  LDGDEPBAR ;  /* 0x00000000000079af */ /* 0x000e240000000000 */
.L_x_13035:
[----:B------:R-:W-:Y:S05]  /*45d0*/  BSYNC.RECONVERGENT B1 ;  /* 0x0000000000017941 */ /* 0x000fea0003800200 */
.L_x_13034:
[--C-:B------:R-:W-:Y:S01]  /*45e0*/  IMAD.IADD R8, R216, 0x1, -R209.reuse ;  /* 0x00000001d8087824 */ /* 0x100fe200078e0ad1 */
[--C-:B------:R-:W-:Y:S01]  /*45f0*/  IADD3 R0, PT, PT, R218, -0x1, -R209.reuse ;  /* 0xffffffffda007810 */ /* 0x100fe20007ffe8d1 */
[C---:B-12---:R-:W-:Y:S01]  /*4600*/  VIADD R69, R101.reuse, 0x1 ;  /* 0x0000000165457836 */ /* 0x046fe20000000000 */
[----:B------:R-:W-:Y:S01]  /*4610*/  IADD3 R68, PT, PT, R216, -0x1, -R209 ;  /* 0xffffffffd8447810 */ /* 0x000fe20007ffe8d1 */
[----:B------:R-:W-:Y:S01]  /*4620*/  VIADD R10, R8, 0xfffffff8 ;  /* 0xfffffff8080a7836 */ /* 0x000fe20000000000 */
[----:B------:R-:W-:Y:S01]  /*4630*/  IABS R0, R0 ;  /* 0x0000000000007213 */ /* 0x000fe20000000000 */
[----:B------:R-:W-:Y:S01]  /*4640*/  VIADD R71, R101, 0x8 ;  /* 0x0000000865477836 */ /* 0x000fe20000000000 */
[----:B------:R-:W-:Y:S02]  /*4650*/  IABS R68, R68 ;  /* 0x0000004400447213 */ /* 0x000fe40000000000 */
[----:B------:R-:W-:Y:S02]  /*4660*/  IABS R10, R10 ;  /* 0x0000000a000a7213 */ /* 0x000fe40000000000 */
[----:B------:R-:W-:-:S02]  /*4670*/  I2FP.F32.S32 R0, R0 ;  /* 0x0000000000007245 */ /* 0x000fc40000201400 */
[----:B------:R-:W-:Y:S02]  /*4680*/  I2FP.F32.S32 R73, R10 ;  /* 0x0000000a00497245 */ /* 0x000fe40000201400 */
[----:B------:R-:W-:Y:S01]  /*4690*/  I2FP.F32.S32 R68, R68 ;  /* 0x0000004400447245 */ /* 0x000fe20000201400 */
[C---:B------:R-:W-:Y:S01]  /*46a0*/  FFMA.FTZ R67, -R191.reuse, R0, R67 ;  /* 0x00000000bf437223 */ /* 0x040fe20000010143 */
[----:B------:R-:W-:Y:S01]  /*46b0*/  ISETP.GT.AND P4, PT, R214, R69, PT ;  /* 0x00000045d600720c */ /* 0x000fe20003f84270 */
[C---:B------:R-:W-:Y:S01]  /*46c0*/  FFMA.FTZ R0, -R191.reuse, R73, R60 ;  /* 0x00000049bf007223 */ /* 0x040fe2000001013c */
[C---:B------:R-:W-:Y:S01]  /*46d0*/  IADD3 R60, PT, PT, R216.reuse, -0x9, -R209 ;  /* 0xfffffff7d83c7810 */ /* 0x040fe20007ffe8d1 */
[----:B------:R-:W-:Y:S01]  /*46e0*/  FFMA.FTZ R65, -R191, R68, R65 ;  /* 0x00000044bf417223 */ /* 0x000fe20000010141 */
[----:B------:R-:W-:Y:S02]  /*46f0*/  IADD3 R81, PT, PT, R216, -0x10, -R209 ;  /* 0xfffffff0d8517810 */ /* 0x000fe40007ffe8d1 */
[----:B------:R-:W-:-:S02]  /*4700*/  IABS R60, R60 ;  /* 0x0000003c003c7213 */ /* 0x000fc40000000000 */
[----:B------:R-:W-:Y:S02]  /*4710*/  ISETP.GE.AND P2, PT, R69, R199, PT ;  /* 0x000000c74500720c */ /* 0x000fe40003f46270 */
[----:B------:R-:W-:Y:S02]  /*4720*/  FSEL R65, R65, -INF , !P4 ;  /* 0xff80000041417808 */ /* 0x000fe40006000000 */
[----:B------:R-:W-:Y:S02]  /*4730*/  I2FP.F32.S32 R60, R60 ;  /* 0x0000003c003c7245 */ /* 0x000fe40000201400 */
[----:B------:R-:W-:Y:S02]  /*4740*/  IABS R8, R8 ;  /* 0x0000000800087213 */ /* 0x000fe40000000000 */
[----:B------:R-:W-:Y:S02]  /*4750*/  IADD3 R10, PT, PT, R218, -0x9, -R209 ;  /* 0xfffffff7da0a7810 */ /* 0x000fe40007ffe8d1 */
[----:B------:R-:W-:-:S02]  /*4760*/  IABS R81, R81 ;  /* 0x0000005100517213 */ /* 0x000fc40000000000 */
[----:B------:R-:W-:Y:S02]  /*4770*/  ISETP.GT.AND P5, PT, R100, R69, PT ;  /* 0x000000456400720c */ /* 0x000fe40003fa4270 */
[----:B------:R-:W-:Y:S02]  /*4780*/  ISETP.GE.AND P3, PT, R69, R198, PT ;  /* 0x000000c64500720c */ /* 0x000fe40003f66270 */
[----:B------:R-:W-:Y:S01]  /*4790*/  FSEL R69, R65, -INF , !P2 ;  /* 0xff80000041457808 */ /* 0x000fe20005000000 */
[----:B------:R-:W-:Y:S01]  /*47a0*/  VIADD R65, R101, 0x9 ;  /* 0x0000000965417836 */ /* 0x000fe20000000000 */
[----:B------:R-:W-:Y:S02]  /*47b0*/  ISETP.GT.AND P6, PT, R214, R71, PT ;  /* 0x00000047d600720c */ /* 0x000fe40003fc4270 */
[----:B------:R-:W-:Y:S02]  /*47c0*/  ISETP.GE.AND P1, PT, R71, R199, PT ;  /* 0x000000c74700720c */ /* 0x000fe40003f26270 */
[----:B------:R-:W-:-:S02]  /*47d0*/  ISETP.GT.AND P4, PT, R100, R71, PT ;  /* 0x000000476400720c */ /* 0x000fc40003f84270 */
[----:B------:R-:W-:Y:S01]  /*47e0*/  ISETP.GE.AND P2, PT, R71, R198, PT ;  /* 0x000000c64700720c */ /* 0x000fe20003f46270 */
[C---:B------:R-:W-:Y:S01]  /*47f0*/  FFMA.FTZ R71, -R191.reuse, R60, R61 ;  /* 0x0000003cbf477223 */ /* 0x040fe2000001013d */
[----:B------:R-:W-:Y:S02]  /*4800*/  IABS R10, R10 ;  /* 0x0000000a000a7213 */ /* 0x000fe40000000000 */
[----:B------:R-:W-:Y:S02]  /*4810*/  I2FP.F32.S32 R8, R8 ;  /* 0x0000000800087245 */ /* 0x000fe40000201400 */
[----:B------:R-:W-:Y:S02]  /*4820*/  I2FP.F32.S32 R81, R81 ;  /* 0x0000005100517245 */ /* 0x000fe40000201400 */
[----:B------:R-:W-:Y:S01]  /*4830*/  IADD3 R61, PT, PT, R218, -0x10, -R209 ;  /* 0xfffffff0da3d7810 */ /* 0x000fe20007ffe8d1 */
[C---:B------:R-:W-:Y:S01]  /*4840*/  FFMA.FTZ R62, -R191.reuse, R8, R62 ;  /* 0x00000008bf3e7223 */ /* 0x040fe2000001013e */
[----:B------:R-:W-:Y:S01]  /*4850*/  I2FP.F32.S32 R10, R10 ;  /* 0x0000000a000a7245 */ /* 0x000fe20000201400 */
[----:B------:R-:W-:Y:S01]  /*4860*/  FFMA.FTZ R81, -R191, R81, R56 ;  /* 0x00000051bf517223 */ /* 0x000fe20000010138 */
[----:B------:R-:W-:-:S02]  /*4870*/  IABS R61, R61 ;  /* 0x0000003d003d7213 */ /* 0x000fc40000000000 */
[----:B------:R-:W-:Y:S01]  /*4880*/  IADD3 R56, PT, PT, R216, -0x11, -R209 ;  /* 0xffffffefd8387810 */ /* 0x000fe20007ffe8d1 */
[----:B------:R-:W-:Y:S01]  /*4890*/  FFMA.FTZ R77, -R191, R10, R63 ;  /* 0x0000000abf4d7223 */ /* 0x000fe2000001013f */
[----:B------:R-:W-:Y:S01]  /*48a0*/  I2FP.F32.S32 R61, R61 ;  /* 0x0000003d003d7245 */ /* 0x000fe20000201400 */
[----:B------:R-:W-:Y:S01]  /*48b0*/  VIADD R63, R101, 0x10 ;  /* 0x00000010653f7836 */ /* 0x000fe20000000000 */
[----:B------:R-:W-:Y:S02]  /*48c0*/  FSEL R85, R67, -INF , !P5 ;  /* 0xff80000043557808 */ /* 0x000fe40006800000 */
[----:B------:R-:W-:Y:S01]  /*48d0*/  FSEL R0, R0, -INF , !P6 ;  /* 0xff80000000007808 */ /* 0x000fe20007000000 */
[----:B------:R-:W-:Y:S01]  /*48e0*/  FFMA.FTZ R58, -R191, R61, R58 ;  /* 0x0000003dbf3a7223 */ /* 0x000fe2000001013a */
[----:B------:R-:W-:Y:S01]  /*48f0*/  FSEL R79, R62, -INF , !P4 ;  /* 0xff8000003e4f7808 */ /* 0x000fe20006000000 */
[----:B------:R-:W-:Y:S01]  /*4900*/  VIADD R61, R101, 0x11 ;  /* 0x00000011653d7836 */ /* 0x000fe20000000000 */
[----:B------:R-:W-:-:S02]  /*4910*/  IADD3 R10, PT, PT, R218, -0x11, -R209 ;  /* 0xffffffefda0a7810 */ /* 0x000fc40007ffe8d1 */
[----:B------:R-:W-:Y:S02]  /*4920*/  IABS R56, R56 ;  /* 0x0000003800387213 */ /* 0x000fe40000000000 */
[-C--:B------:R-:W-:Y:S02]  /*4930*/  ISETP.GT.AND P5, PT, R214, R65.reuse, PT ;  /* 0x00000041d600720c */ /* 0x080fe40003fa4270 */
[----:B------:R-:W-:Y:S02]  /*4940*/  ISETP.GT.AND P6, PT, R100, R65, PT ;  /* 0x000000416400720c */ /* 0x000fe40003fc4270 */
[----:B------:R-:W-:Y:S02]  /*4950*/  FSEL R85, R85, -INF , !P3 ;  /* 0xff80000055557808 */ /* 0x000fe40005800000 */
[----:B------:R-:W-:Y:S02]  /*4960*/  FSEL R79, R79, -INF , !P2 ;  /* 0xff8000004f4f7808 */ /* 0x000fe40005000000 */
[----:B------:R-:W-:-:S02]  /*4970*/  IABS R10, R10 ;  /* 0x0000000a000a7213 */ /* 0x000fc40000000000 */
[----:B------:R-:W-:Y:S02]  /*4980*/  I2FP.F32.S32 R56, R56 ;  /* 0x0000003800387245 */ /* 0x000fe40000201400 */
[C---:B------:R-:W-:Y:S02]  /*4990*/  ISETP.GE.AND P3, PT, R65.reuse, R199, PT ;  /* 0x000000c74100720c */ /* 0x040fe40003f66270 */
[----:B------:R-:W-:Y:S01]  /*49a0*/  ISETP.GE.AND P4, PT, R65, R198, PT ;  /* 0x000000c64100720c */ /* 0x000fe20003f86270 */
[----:B------:R-:W-:Y:S01]  /*49b0*/  FFMA.FTZ R83, -R191, R56, R57 ;  /* 0x00000038bf537223 */ /* 0x000fe20000010139 */
[----:B------:R-:W-:Y:S02]  /*49c0*/  ISETP.GT.AND P2, PT, R214, R63, PT ;  /* 0x0000003fd600720c */ /* 0x000fe40003f44270 */
[----:B------:R-:W-:Y:S02]  /*49d0*/  FSEL R71, R71, -INF , !P5 ;  /* 0xff80000047477808 */ /* 0x000fe40006800000 */
[----:B------:R-:W-:-:S02]  /*49e0*/  FSEL R77, R77, -INF , !P6 ;  /* 0xff8000004d4d7808 */ /* 0x000fc40007000000 */
[----:B------:R-:W-:Y:S02]  /*49f0*/  IADD3 R73, PT, PT, R216, -0x18, -R209 ;  /* 0xffffffe8d8497810 */ /* 0x000fe40007ffe8d1 */
[----:B------:R-:W-:Y:S02]  /*4a00*/  I2FP.F32.S32 R10, R10 ;  /* 0x0000000a000a7245 */ /* 0x000fe40000201400 */
[----:B------:R-:W-:Y:S02]  /*4a10*/  ISETP.GE.AND P5, PT, R63, R199, PT ;  /* 0x000000c73f00720c */ /* 0x000fe40003fa6270 */
[----:B------:R-:W-:Y:S01]  /*4a20*/  FSEL R71, R71, -INF , !P3 ;  /* 0xff80000047477808 */ /* 0x000fe20005800000 */
[----:B------:R-:W-:Y:S01]  /*4a30*/  FFMA.FTZ R91, -R191, R10, R59 ;  /* 0x0000000abf5b7223 */ /* 0x000fe2000001013b */
[----:B------:R-:W-:Y:S01]  /*4a40*/  FSEL R77, R77, -INF , !P4 ;  /* 0xff8000004d4d7808 */ /* 0x000fe20006000000 */
[----:B------:R-:W-:Y:S01]  /*4a50*/  VIADD R59, R101, 0x18 ;  /* 0x00000018653b7836 */ /* 0x000fe20000000000 */
[----:B------:R-:W-:-:S02]  /*4a60*/  FSEL R81, R81, -INF , !P2 ;  /* 0xff80000051517808 */ /* 0x000fc40005000000 */
[----:B------:R-:W-:Y:S02]  /*4a70*/  ISETP.GT.AND P3, PT, R100, R63, PT ;  /* 0x0000003f6400720c */ /* 0x000fe40003f64270 */
[----:B------:R-:W-:Y:S02]  /*4a80*/  ISETP.GT.AND P4, PT, R214, R61, PT ;  /* 0x0000003dd600720c */ /* 0x000fe40003f84270 */
[----:B------:R-:W-:Y:S02]  /*4a90*/  IABS R73, R73 ;  /* 0x0000004900497213 */ /* 0x000fe40000000000 */
[----:B------:R-:W-:Y:S02]  /*4aa0*/  FSEL R81, R81, -INF , !P5 ;  /* 0xff80000051517808 */ /* 0x000fe40006800000 */
[----:B------:R-:W-:Y:S02]  /*4ab0*/  ISETP.GE.AND P6, PT, R63, R198, PT ;  /* 0x000000c63f00720c */ /* 0x000fe40003fc6270 */
[----:B------:R-:W-:-:S02]  /*4ac0*/  ISETP.GE.AND P2, PT, R61, R199, PT ;  /* 0x000000c73d00720c */ /* 0x000fc40003f46270 */
[----:B------:R-:W-:Y:S02]  /*4ad0*/  ISETP.GT.AND P5, PT, R100, R61, PT ;  /* 0x0000003d6400720c */ /* 0x000fe40003fa4270 */
[----:B------:R-:W-:Y:S02]  /*4ae0*/  FSEL R227, R58, -INF , !P3 ;  /* 0xff8000003ae37808 */ /* 0x000fe40005800000 */
[----:B------:R-:W-:Y:S02]  /*4af0*/  FSEL R83, R83, -INF , !P4 ;  /* 0xff80000053537808 */ /* 0x000fe40006000000 */
[----:B------:R-:W-:Y:S02]  /*4b00*/  I2FP.F32.S32 R73, R73 ;  /* 0x0000004900497245 */ /* 0x000fe40000201400 */
[----:B------:R-:W-:Y:S02]  /*4b10*/  FSEL R227, R227, -INF , !P6 ;  /* 0xff800000e3e37808 */ /* 0x000fe40007000000 */
[----:B------:R-:W-:Y:S01]  /*4b20*/  FSEL R83, R83, -INF , !P2 ;  /* 0xff80000053537808 */ /* 0x000fe20005000000 */
[----:B------:R-:W-:Y:S01]  /*4b30*/  FFMA.FTZ R73, -R191, R73, R52 ;  /* 0x00000049bf497223 */ /* 0x000fe20000010134 */
[----:B------:R-:W-:-:S02]  /*4b40*/  FSEL R91, R91, -INF , !P5 ;  /* 0xff8000005b5b7808 */ /* 0x000fc40006800000 */
[----:B------:R-:W-:Y:S02]  /*4b50*/  ISETP.GT.AND P6, PT, R214, R59, PT ;  /* 0x0000003bd600720c */ /* 0x000fe40003fc4270 */
[C---:B------:R-:W-:Y:S02]  /*4b60*/  ISETP.GE.AND P4, PT, R59.reuse, R199, PT ;  /* 0x000000c73b00720c */ /* 0x040fe40003f86270 */
[----:B------:R-:W-:Y:S02]  /*4b70*/  ISETP.GT.AND P2, PT, R100, R59, PT ;  /* 0x0000003b6400720c */ /* 0x000fe40003f44270 */
[----:B------:R-:W-:Y:S02]  /*4b80*/  ISETP.GE.AND P5, PT, R59, R198, PT ;  /* 0x000000c63b00720c */ /* 0x000fe40003fa6270 */
[--C-:B------:R-:W-:Y:S02]  /*4b90*/  IADD3 R10, PT, PT, R218, -0x19, -R209.reuse ;  /* 0xffffffe7da0a7810 */ /* 0x100fe40007ffe8d1 */
[----:B------:R-:W-:-:S02]  /*4ba0*/  IADD3 R52, PT, PT, R216, -0x19, -R209 ;  /* 0xffffffe7d8347810 */ /* 0x000fc40007ffe8d1 */
[--C-:B------:R-:W-:Y:S02]  /*4bb0*/  IADD3 R59, PT, PT, R216, -0x20, -R209.reuse ;  /* 0xffffffe0d83b7810 */ /* 0x100fe40007ffe8d1 */
[----:B------:R-:W-:Y:S02]  /*4bc0*/  IADD3 R57, PT, PT, R218, -0x18, -R209 ;  /* 0xffffffe8da397810 */ /* 0x000fe40007ffe8d1 */
[----:B------:R-:W-:Y:S02]  /*4bd0*/  IABS R10, R10 ;  /* 0x0000000a000a7213 */ /* 0x000fe40000000000 */
[----:B------:R-:W-:Y:S02]  /*4be0*/  IABS R52, R52 ;  /* 0x0000003400347213 */ /* 0x000fe40000000000 */
[----:B------:R-:W-:Y:S02]  /*4bf0*/  IABS R59, R59 ;  /* 0x0000003b003b7213 */ /* 0x000fe40000000000 */
[----:B------:R-:W-:-:S02]  /*4c00*/  IABS R57, R57 ;  /* 0x0000003900397213 */ /* 0x000fc40000000000 */
        /* <DEDUP_REMOVED lines=8> */
[C-C-:B------:R-:W-:Y:S01]  /*4c90*/  IADD3 R10, PT, PT, R218.reuse, -0x21, -R209.reuse ;  /* 0xffffffdfda0a7810 */ /* 0x140fe20007ffe8d1 */
[----:B------:R-:W-:Y:S01]  /*4ca0*/  FFMA.FTZ R54, -R191, R57, R54 ;  /* 0x00000039bf367223 */ /* 0x000fe20000010136 */
[----:B------:R-:W-:Y:S01]  /*4cb0*/  IABS R63, R63 ;  /* 0x0000003f003f7213 */ /* 0x000fe20000000000 */
[C---:B------:R-:W-:Y:S01]  /*4cc0*/  VIADD R57, R101.reuse, 0x19 ;  /* 0x0000001965397836 */ /* 0x040fe20000000000 */
[--C-:B------:R-:W-:Y:S01]  /*4cd0*/  IADD3 R53, PT, PT, R218, -0x20, -R209.reuse ;  /* 0xffffffe0da357810 */ /* 0x100fe20007ffe8d1 */
[----:B------:R-:W-:Y:S01]  /*4ce0*/  VIADD R55, R101, 0x20 ;  /* 0x0000002065377836 */ /* 0x000fe20000000000 */
[----:B------:R-:W-:-:S02]  /*4cf0*/  IADD3 R48, PT, PT, R216, -0x21, -R209 ;  /* 0xffffffdfd8307810 */ /* 0x000fc40007ffe8d1 */
[----:B------:R-:W-:Y:S02]  /*4d00*/  ISETP.GE.AND P3, PT, R61, R198, PT ;  /* 0x000000c63d00720c */ /* 0x000fe40003f66270 */
[----:B------:R-:W-:Y:S02]  /*4d10*/  IABS R10, R10 ;  /* 0x0000000a000a7213 */ /* 0x000fe40000000000 */
[----:B------:R-:W-:Y:S02]  /*4d20*/  I2FP.F32.S32 R63, R63 ;  /* 0x0000003f003f7245 */ /* 0x000fe40000201400 */
[----:B------:R-:W-:Y:S02]  /*4d30*/  IABS R53, R53 ;  /* 0x0000003500357213 */ /* 0x000fe40000000000 */
[----:B------:R-:W-:Y:S01]  /*4d40*/  IABS R48, R48 ;  /* 0x0000003000307213 */ /* 0x000fe20000000000 */
[----:B------:R-:W-:Y:S01]  /*4d50*/  FFMA.FTZ R63, -R191, R63, R44 ;  /* 0x0000003fbf3f7223 */ /* 0x000fe2000001012c */
[----:B------:R-:W-:-:S02]  /*4d60*/  FSEL R91, R91, -INF , !P3 ;  /* 0xff8000005b5b7808 */ /* 0x000fc40005800000 */
[----:B------:R-:W-:Y:S02]  /*4d70*/  FSEL R73, R73, -INF , !P6 ;  /* 0xff80000049497808 */ /* 0x000fe40007000000 */
[----:B------:R-:W-:Y:S02]  /*4d80*/  ISETP.GT.AND P3, PT, R214, R57, PT ;  /* 0x00000039d600720c */ /* 0x000fe40003f64270 */
[----:B------:R-:W-:Y:S02]  /*4d90*/  I2FP.F32.S32 R10, R10 ;  /* 0x0000000a000a7245 */ /* 0x000fe40000201400 */
[----:B------:R-:W-:Y:S02]  /*4da0*/  I2FP.F32.S32 R53, R53 ;  /* 0x0000003500357245 */ /* 0x000fe40000201400 */
[----:B------:R-:W-:Y:S01]  /*4db0*/  I2FP.F32.S32 R48, R48 ;  /* 0x0000003000307245 */ /* 0x000fe20000201400 */
[C---:B------:R-:W-:Y:S01]  /*4dc0*/  FFMA.FTZ R223, -R191.reuse, R10, R51 ;  /* 0x0000000abfdf7223 */ /* 0x040fe20000010133 */
[C---:B------:R-:W-:Y:S01]  /*4dd0*/  IADD3 R159, PT, PT, R216.reuse, -0x30, -R209 ;  /* 0xffffffd0d89f7810 */ /* 0x040fe20007ffe8d1 */
[----:B------:R-:W-:Y:S01]  /*4de0*/  FFMA.FTZ R50, -R191, R53, R50 ;  /* 0x00000035bf327223 */ /* 0x000fe20000010132 */
[----:B------:R-:W-:Y:S01]  /*4df0*/  FSEL R73, R73, -INF , !P4 ;  /* 0xff80000049497808 */ /* 0x000fe20006000000 */
[----:B------:R-:W-:Y:S01]  /*4e00*/  FFMA.FTZ R67, -R191, R48, R49 ;  /* 0x00000030bf437223 */ /* 0x000fe20000010131 */
[----:B------:R-:W-:Y:S01]  /*4e10*/  IADD3 R44, PT, PT, R216, -0x29, -R209 ;  /* 0xffffffd7d82c7810 */ /* 0x000fe20007ffe8d1 */
[----:B------:R-:W-:Y:S01]  /*4e20*/  VIADD R53, R101, 0x21 ;  /* 0x0000002165357836 */ /* 0x000fe20000000000 */
[----:B------:R-:W-:Y:S01]  /*4e30*/  ISETP.GE.AND P6, PT, R57, R199, PT ;  /* 0x000000c73900720c */ /* 0x000fe20003fc6270 */
[----:B------:R-:W-:Y:S01]  /*4e40*/  VIADD R51, R101, 0x28 ;  /* 0x0000002865337836 */ /* 0x000fe20000000000 */
[----:B------:R-:W-:-:S02]  /*4e50*/  ISETP.GT.AND P4, PT, R100, R57, PT ;  /* 0x000000396400720c */ /* 0x000fc40003f84270 */
[----:B------:R-:W-:Y:S02]  /*4e60*/  FSEL R89, R54, -INF , !P2 ;  /* 0xff80000036597808 */ /* 0x000fe40005000000 */
[----:B------:R-:W-:Y:S02]  /*4e70*/  FSEL R75, R75, -INF , !P3 ;  /* 0xff8000004b4b7808 */ /* 0x000fe40005800000 */
[----:B------:R-:W-:Y:S02]  /*4e80*/  IABS R159, R159 ;  /* 0x0000009f009f7213 */ /* 0x000fe40000000000 */
[----:B------:R-:W-:Y:S02]  /*4e90*/  IADD3 R10, PT, PT, R218, -0x29, -R209 ;  /* 0xffffffd7da0a7810 */ /* 0x000fe40007ffe8d1 */
[----:B------:R-:W-:Y:S02]  /*4ea0*/  IABS R44, R44 ;  /* 0x0000002c002c7213 */ /* 0x000fe40000000000 */
[----:B------:R-:W-:-:S02]  /*4eb0*/  ISETP.GE.AND P2, PT, R57, R198, PT ;  /* 0x000000c63900720c */ /* 0x000fc40003f46270 */
[----:B------:R-:W-:Y:S02]  /*4ec0*/  FSEL R89, R89, -INF , !P5 ;  /* 0xff80000059597808 */ /* 0x000fe40006800000 */
[----:B------:R-:W-:Y:S02]  /*4ed0*/  FSEL R75, R75, -INF , !P6 ;  /* 0xff8000004b4b7808 */ /* 0x000fe40007000000 */
[----:B------:R-:W-:Y:S02]  /*4ee0*/  FSEL R225, R225, -INF , !P4 ;  /* 0xff800000e1e17808 */ /* 0x000fe40006000000 */
[----:B------:R-:W-:Y:S02]  /*4ef0*/  IADD3 R49, PT, PT, R218, -0x28, -R209 ;  /* 0xffffffd8da317810 */ /* 0x000fe40007ffe8d1 */
[-C--:B------:R-:W-:Y:S02]  /*4f00*/  ISETP.GT.AND P5, PT, R214, R55.reuse, PT ;  /* 0x00000037d600720c */ /* 0x080fe40003fa4270 */
[----:B------:R-:W-:-:S02]  /*4f10*/  ISETP.GT.AND P6, PT, R100, R55, PT ;  /* 0x000000376400720c */ /* 0x000fc40003fc4270 */
[----:B------:R-:W-:Y:S02]  /*4f20*/  I2FP.F32.S32 R159, R159 ;  /* 0x0000009f009f7245 */ /* 0x000fe40000201400 */
[----:B------:R-:W-:Y:S02]  /*4f30*/  IABS R10, R10 ;  /* 0x0000000a000a7213 */ /* 0x000fe40000000000 */
[----:B------:R-:W-:Y:S01]  /*4f40*/  I2FP.F32.S32 R44, R44 ;  /* 0x0000002c002c7245 */ /* 0x000fe20000201400 */
[----:B------:R-:W-:Y:S01]  /*4f50*/  FFMA.FTZ R159, -R191, R159, R40 ;  /* 0x0000009fbf9f7223 */ /* 0x000fe20000010128 */
[----:B------:R-:W-:Y:S02]  /*4f60*/  FSEL R225, R225, -INF , !P2 ;  /* 0xff800000e1e17808 */ /* 0x000fe40005000000 */
[----:B------:R-:W-:Y:S01]  /*4f70*/  IABS R49, R49 ;  /* 0x0000003100317213 */ /* 0x000fe20000000000 */
[----:B------:R-:W-:Y:S01]  /*4f80*/  FFMA.FTZ R217, -R191, R44, R45 ;  /* 0x0000002cbfd97223 */ /* 0x000fe2000001012d */
[----:B------:R-:W-:-:S02]  /*4f90*/  ISETP.GE.AND P3, PT, R55, R199, PT ;  /* 0x000000c73700720c */ /* 0x000fc40003f66270 */
[----:B------:R-:W-:Y:S02]  /*4fa0*/  ISETP.GE.AND P4, PT, R55, R198, PT ;  /* 0x000000c63700720c */ /* 0x000fe40003f86270 */
[----:B------:R-:W-:Y:S02]  /*4fb0*/  ISETP.GT.AND P2, PT, R214, R53, PT ;  /* 0x00000035d600720c */ /* 0x000fe40003f44270 */
[----:B------:R-:W-:Y:S02]  /*4fc0*/  FSEL R59, R59, -INF , !P5 ;  /* 0xff8000003b3b7808 */ /* 0x000fe40006800000 */
[----:B------:R-:W-:Y:S02]  /*4fd0*/  FSEL R221, R50, -INF , !P6 ;  /* 0xff80000032dd7808 */ /* 0x000fe40007000000 */
[----:B------:R-:W-:Y:S02]  /*4fe0*/  I2FP.F32.S32 R10, R10 ;  /* 0x0000000a000a7245 */ /* 0x000fe40000201400 */
[----:B------:R-:W-:-:S02]  /*4ff0*/  I2FP.F32.S32 R49, R49 ;  /* 0x0000003100317245 */ /* 0x000fc40000201400 */
[C---:B------:R-:W-:Y:S01]  /*5000*/  IADD3 R40, PT, PT, R216.reuse, -0x31, -R209 ;  /* 0xffffffcfd8287810 */ /* 0x040fe20007ffe8d1 */
[C---:B------:R-:W-:Y:S01]  /*5010*/  FFMA.FTZ R219, -R191.reuse, R10, R47 ;  /* 0x0000000abfdb7223 */ /* 0x040fe2000001012f */
[----:B------:R-:W-:Y:S01]  /*5020*/  IADD3 R153, PT, PT, R216, -0x38, -R209 ;  /* 0xffffffc8d8997810 */ /* 0x000fe20007ffe8d1 */
[----:B------:R-:W-:Y:S01]  /*5030*/  FFMA.FTZ R46, -R191, R49, R46 ;  /* 0x00000031bf2e7223 */ /* 0x000fe2000001012e */
[----:B------:R-:W-:Y:S01]  /*5040*/  ISETP.GE.AND P5, PT, R53, R199, PT ;  /* 0x000000c73500720c */ /* 0x000fe20003fa6270 */
[----:B------:R-:W-:Y:S01]  /*5050*/  VIADD R49, R101, 0x29 ;  /* 0x0000002965317836 */ /* 0x000fe20000000000 */
[----:B------:R-:W-:Y:S01]  /*5060*/  FSEL R59, R59, -INF , !P3 ;  /* 0xff8000003b3b7808 */ /* 0x000fe20005800000 */
[----:B------:R-:W-:Y:S01]  /*5070*/  VIADD R47, R101, 0x30 ;  /* 0x00000030652f7836 */ /* 0x000fe20000000000 */
[----:B------:R-:W-:Y:S02]  /*5080*/  FSEL R221, R221, -INF , !P4 ;  /* 0xff800000dddd7808 */ /* 0x000fe40006000000 */
[----:B------:R-:W-:-:S02]  /*5090*/  FSEL R67, R67, -INF , !P2 ;  /* 0xff80000043437808 */ /* 0x000fc40005000000 */
[----:B------:R-:W-:Y:S02]  /*50a0*/  IADD3 R45, PT, PT, R218, -0x30, -R209 ;  /* 0xffffffd0da2d7810 */ /* 0x000fe40007ffe8d1 */
[----:B------:R-:W-:Y:S02]  /*50b0*/  ISETP.GT.AND P3, PT, R100, R53, PT ;  /* 0x000000356400720c */ /* 0x000fe40003f64270 */
[----:B------:R-:W-:Y:S02]  /*50c0*/  ISETP.GT.AND P4, PT, R214, R51, PT ;  /* 0x00000033d600720c */ /* 0x000fe40003f84270 */
[----:B------:R-:W-:Y:S02]  /*50d0*/  IABS R40, R40 ;  /* 0x0000002800287213 */ /* 0x000fe40000000000 */
[----:B------:R-:W-:Y:S02]  /*50e0*/  IABS R153, R153 ;  /* 0x0000009900997213 */ /* 0x000fe40000000000 */
[----:B------:R-:W-:-:S02]  /*50f0*/  FSEL R67, R67, -INF , !P5 ;  /* 0xff80000043437808 */ /* 0x000fc40006800000 */
[----:B------:R-:W-:Y:S02]  /*5100*/  IABS R45, R45 ;  /* 0x0000002d002d7213 */ /* 0x000fe40000000000 */
[----:B------:R-:W-:Y:S02]  /*5110*/  IADD3 R10, PT, PT, R218, -0x31, -R209 ;  /* 0xffffffcfda0a7810 */ /* 0x000fe40007ffe8d1 */
[----:B------:R-:W-:Y:S02]  /*5120*/  ISETP.GE.AND P6, PT, R53, R198, PT ;  /* 0x000000c63500720c */ /* 0x000fe40003fc6270 */
[----:B------:R-:W-:Y:S02]  /*5130*/  ISETP.GE.AND P2, PT, R51, R199, PT ;  /* 0x000000c73300720c */ /* 0x000fe40003f46270 */
[----:B------:R-:W-:Y:S02]  /*5140*/  ISETP.GT.AND P5, PT, R100, R51, PT ;  /* 0x000000336400720c */ /* 0x000fe40003fa4270 */
[----:B------:R-:W-:-:S02]  /*5150*/  FSEL R223, R223, -INF , !P3 ;  /* 0xff800000dfdf7808 */ /* 0x000fc40005800000 */
[----:B------:R-:W-:Y:S02]  /*5160*/  FSEL R63, R63, -INF , !P4 ;  /* 0xff8000003f3f7808 */ /* 0x000fe40006000000 */
[----:B------:R-:W-:Y:S02]  /*5170*/  I2FP.F32.S32 R40, R40 ;  /* 0x0000002800287245 */ /* 0x000fe40000201400 */
[----:B------:R-:W-:Y:S02]  /*5180*/  I2FP.F32.S32 R153, R153 ;  /* 0x0000009900997245 */ /* 0x000fe40000201400 */
[----:B------:R-:W-:Y:S01]  /*5190*/  I2FP.F32.S32 R45, R45 ;  /* 0x0000002d002d7245 */ /* 0x000fe20000201400 */
[C---:B------:R-:W-:Y:S01]  /*51a0*/  FFMA.FTZ R157, -R191.reuse, R40, R41 ;  /* 0x00000028bf9d7223 */ /* 0x040fe20000010129 */
[----:B------:R-:W-:Y:S01]  /*51b0*/  IABS R10, R10 ;  /* 0x0000000a000a7213 */ /* 0x000fe20000000000 */
[----:B------:R-:W-:Y:S01]  /*51c0*/  FFMA.FTZ R153, -R191, R153, R36 ;  /* 0x00000099bf997223 */ /* 0x000fe20000010124 */
[----:B------:R-:W-:Y:S01]  /*51d0*/  ISETP.GE.AND P3, PT, R51, R198, PT ;  /* 0x000000c63300720c */ /* 0x000fe20003f66270 */
[----:B------:R-:W-:Y:S01]  /*51e0*/  FFMA.FTZ R42, -R191, R45, R42 ;  /* 0x0000002dbf2a7223 */ /* 0x000fe2000001012a */
[----:B------:R-:W-:Y:S01]  /*51f0*/  FSEL R223, R223, -INF , !P6 ;  /* 0xff800000dfdf7808 */ /* 0x000fe20007000000 */
[----:B------:R-:W-:Y:S01]  /*5200*/  VIADD R45, R101, 0x31 ;  /* 0x00000031652d7836 */ /* 0x000fe20000000000 */
[----:B------:R-:W-:-:S02]  /*5210*/  FSEL R63, R63, -INF , !P2 ;  /* 0xff8000003f3f7808 */ /* 0x000fc40005000000 */
[----:B------:R-:W-:Y:S02]  /*5220*/  FSEL R61, R46, -INF , !P5 ;  /* 0xff8000002e3d7808 */ /* 0x000fe40006800000 */
[-C--:B------:R-:W-:Y:S02]  /*5230*/  ISETP.GT.AND P6, PT, R214, R49.reuse, PT ;  /* 0x00000031d600720c */ /* 0x080fe40003fc4270 */
[----:B------:R-:W-:Y:S02]  /*5240*/  ISETP.GT.AND P2, PT, R100, R49, PT ;  /* 0x000000316400720c */ /* 0x000fe40003f44270 */
[----:B------:R-:W-:Y:S02]  /*5250*/  I2FP.F32.S32 R10, R10 ;  /* 0x0000000a000a7245 */ /* 0x000fe40000201400 */
[----:B------:R-:W-:Y:S02]  /*5260*/  FSEL R61, R61, -INF , !P3 ;  /* 0xff8000003d3d7808 */ /* 0x000fe40005800000 */
[----:B------:R-:W-:Y:S01]  /*5270*/  IADD3 R41, PT, PT, R218, -0x38, -R209 ;  /* 0xffffffc8da297810 */ /* 0x000fe20007ffe8d1 */
[----:B------:R-:W-:Y:S01]  /*5280*/  FFMA.FTZ R213, -R191, R10, R43 ;  /* 0x0000000abfd57223 */ /* 0x000fe2000001012b */
[----:B------:R-:W-:Y:S01]  /*5290*/  IADD3 R36, PT, PT, R216, -0x39, -R209 ;  /* 0xffffffc7d8247810 */ /* 0x000fe20007ffe8d1 */
[----:B------:R-:W-:Y:S01]  /*52a0*/  VIADD R43, R101, 0x38 ;  /* 0x00000038652b7836 */ /* 0x000fe20000000000 */
[----:B------:R-:W-:-:S02]  /*52b0*/  ISETP.GE.AND P4, PT, R49, R199, PT ;  /* 0x000000c73100720c */ /* 0x000fc40003f86270 */
[----:B------:R-:W-:Y:S02]  /*52c0*/  ISETP.GE.AND P5, PT, R49, R198, PT ;  /* 0x000000c63100720c */ /* 0x000fe40003fa6270 */
[----:B------:R-:W-:Y:S02]  /*52d0*/  ISETP.GT.AND P3, PT, R214, R47, PT ;  /* 0x0000002fd600720c */ /* 0x000fe40003f64270 */
[----:B------:R-:W-:Y:S02]  /*52e0*/  FSEL R217, R217, -INF , !P6 ;  /* 0xff800000d9d97808 */ /* 0x000fe40007000000 */
[----:B------:R-:W-:Y:S02]  /*52f0*/  FSEL R219, R219, -INF , !P2 ;  /* 0xff800000dbdb7808 */ /* 0x000fe40005000000 */
[----:B------:R-:W-:Y:S02]  /*5300*/  IABS R41, R41 ;  /* 0x0000002900297213 */ /* 0x000fe40000000000 */
[----:B------:R-:W-:-:S02]  /*5310*/  IABS R36, R36 ;  /* 0x0000002400247213 */ /* 0x000fc40000000000 */
[----:B------:R-:W-:Y:S02]  /*5320*/  ISETP.GE.AND P6, PT, R47, R199, PT ;  /* 0x000000c72f00720c */ /* 0x000fe40003fc6270 */
[----:B------:R-:W-:Y:S02]  /*5330*/  FSEL R217, R217, -INF , !P4 ;  /* 0xff800000d9d97808 */ /* 0x000fe40006000000 */
[----:B------:R-:W-:Y:S02]  /*5340*/  FSEL R219, R219, -INF , !P5 ;  /* 0xff800000dbdb7808 */ /* 0x000fe40006800000 */
[----:B------:R-:W-:Y:S02]  /*5350*/  FSEL R159, R159, -INF , !P3 ;  /* 0xff8000009f9f7808 */ /* 0x000fe40005800000 */
[----:B------:R-:W-:Y:S02]  /*5360*/  IADD3 R10, PT, PT, R218, -0x39, -R209 ;  /* 0xffffffc7da0a7810 */ /* 0x000fe40007ffe8d1 */
[----:B------:R-:W-:-:S02]  /*5370*/  ISETP.GT.AND P4, PT, R100, R47, PT ;  /* 0x0000002f6400720c */ /* 0x000fc40003f84270 */
[----:B------:R-:W-:Y:S02]  /*5380*/  ISETP.GT.AND P5, PT, R214, R45, PT ;  /* 0x0000002dd600720c */ /* 0x000fe40003fa4270 */
[----:B------:R-:W-:Y:S02]  /*5390*/  I2FP.F32.S32 R41, R41 ;  /* 0x0000002900297245 */ /* 0x000fe40000201400 */
[----:B------:R-:W-:Y:S02]  /*53a0*/  I2FP.F32.S32 R36, R36 ;  /* 0x0000002400247245 */ /* 0x000fe40000201400 */
[----:B------:R-:W-:Y:S01]  /*53b0*/  FSEL R159, R159, -INF , !P6 ;  /* 0xff8000009f9f7808 */ /* 0x000fe20007000000 */
[C---:B------:R-:W-:Y:S01]  /*53c0*/  FFMA.FTZ R38, -R191.reuse, R41, R38 ;  /* 0x00000029bf267223 */ /* 0x040fe20000010126 */
[----:B------:R-:W-:Y:S01]  /*53d0*/  IABS R10, R10 ;  /* 0x0000000a000a7213 */ /* 0x000fe20000000000 */
[----:B------:R-:W-:Y:S01]  /*53e0*/  FFMA.FTZ R155, -R191, R36, R37 ;  /* 0x00000024bf9b7223 */ /* 0x000fe20000010125 */
[----:B------:R-:W-:Y:S01]  /*53f0*/  ISETP.GE.AND P2, PT, R47, R198, PT ;  /* 0x000000c62f00720c */ /* 0x000fe20003f46270 */
[----:B------:R-:W-:Y:S01]  /*5400*/  VIADD R41, R101, 0x39 ;  /* 0x0000003965297836 */ /* 0x000fe20000000000 */
[----:B------:R-:W-:-:S02]  /*5410*/  ISETP.GE.AND P3, PT, R45, R199, PT ;  /* 0x000000c72d00720c */ /* 0x000fc40003f66270 */
[----:B------:R-:W-:Y:S02]  /*5420*/  ISETP.GT.AND P6, PT, R100, R45, PT ;  /* 0x0000002d6400720c */ /* 0x000fe40003fc4270 */
[----:B------:R-:W-:Y:S02]  /*5430*/  FSEL R215, R42, -INF , !P4 ;  /* 0xff8000002ad77808 */ /* 0x000fe40006000000 */
[----:B------:R-:W-:Y:S02]  /*5440*/  FSEL R157, R157, -INF , !P5 ;  /* 0xff8000009d9d7808 */ /* 0x000fe40006800000 */
[----:B------:R-:W-:Y:S02]  /*5450*/  IADD3 R145, PT, PT, R216, -0x40, -R209 ;  /* 0xffffffc0d8917810 */ /* 0x000fe40007ffe8d1 */
[----:B------:R-:W-:Y:S02]  /*5460*/  I2FP.F32.S32 R10, R10 ;  /* 0x0000000a000a7245 */ /* 0x000fe40000201400 */
[----:B------:R-:W-:-:S02]  /*5470*/  ISETP.GE.AND P4, PT, R45, R198, PT ;  /* 0x000000c62d00720c */ /* 0x000fc40003f86270 */
[----:B------:R-:W-:Y:S01]  /*5480*/  FSEL R215, R215, -INF , !P2 ;  /* 0xff800000d7d77808 */ /* 0x000fe20005000000 */
[----:B------:R-:W-:Y:S01]  /*5490*/  FFMA.FTZ R163, -R191, R10, R39 ;  /* 0x0000000abfa37223 */ /* 0x000fe20000010127 */
[----:B------:R-:W-:Y:S01]  /*54a0*/  FSEL R157, R157, -INF , !P3 ;  /* 0xff8000009d9d7808 */ /* 0x000fe20005800000 */
[----:B------:R-:W-:Y:S01]  /*54b0*/  VIADD R39, R101, 0x40 ;  /* 0x0000004065277836 */ /* 0x000fe20000000000 */
[----:B------:R-:W-:Y:S02]  /*54c0*/  FSEL R213, R213, -INF , !P6 ;  /* 0xff800000d5d57808 */ /* 0x000fe40007000000 */
[----:B------:R-:W-:Y:S02]  /*54d0*/  IADD3 R37, PT, PT, R218, -0x40, -R209 ;  /* 0xffffffc0da257810 */ /* 0x000fe40007ffe8d1 */
[----:B------:R-:W-:Y:S02]  /*54e0*/  IABS R145, R145 ;  /* 0x0000009100917213 */ /* 0x000fe40000000000 */
[----:B------:R-:W-:-:S02]  /*54f0*/  ISETP.GT.AND P2, PT, R214, R43, PT ;  /* 0x0000002bd600720c */ /* 0x000fc40003f44270 */
[----:B------:R-:W-:Y:S02]  /*5500*/  ISETP.GT.AND P3, PT, R100, R43, PT ;  /* 0x0000002b6400720c */ /* 0x000fe40003f64270 */
[----:B------:R-:W-:Y:S02]  /*5510*/  FSEL R213, R213, -INF , !P4 ;  /* 0xff800000d5d57808 */ /* 0x000fe40006000000 */
[----:B------:R-:W-:Y:S02]  /*5520*/  IABS R37, R37 ;  /* 0x0000002500257213 */ /* 0x000fe40000000000 */
[----:B------:R-:W-:Y:S02]  /*5530*/  I2FP.F32.S32 R145, R145 ;  /* 0x0000009100917245 */ /* 0x000fe40000201400 */
[C---:B------:R-:W-:Y:S02]  /*5540*/  ISETP.GE.AND P5, PT, R43.reuse, R199, PT ;  /* 0x000000c72b00720c */ /* 0x040fe40003fa6270 */
[----:B------:R-:W-:Y:S01]  /*5550*/  ISETP.GE.AND P6, PT, R43, R198, PT ;  /* 0x000000c62b00720c */ /* 0x000fe20003fc6270 */
[----:B------:R-:W-:Y:S01]  /*5560*/  FFMA.FTZ R145, -R191, R145, R32 ;  /* 0x00000091bf917223 */ /* 0x000fe20000010120 */
[----:B------:R-:W-:-:S02]  /*5570*/  ISETP.GT.AND P4, PT, R214, R41, PT ;  /* 0x00000029d600720c */ /* 0x000fc40003f84270 */
[----:B------:R-:W-:Y:S02]  /*5580*/  FSEL R153, R153, -INF , !P2 ;  /* 0xff80000099997808 */ /* 0x000fe40005000000 */
[----:B------:R-:W-:Y:S02]  /*5590*/  FSEL R161, R38, -INF , !P3 ;  /* 0xff80000026a17808 */ /* 0x000fe40005800000 */
        /* <DEDUP_REMOVED lines=9> */
[----:B------:R-:W-:Y:S02]  /*5630*/  FSEL R155, R155, -INF , !P2 ;  /* 0xff8000009b9b7808 */ /* 0x000fe40005000000 */
[----:B------:R-:W-:Y:S02]  /*5640*/  ISETP.GE.AND P3, PT, R41, R198, PT ;  /* 0x000000c62900720c */ /* 0x000fe40003f66270 */
[----:B------:R-:W-:Y:S02]  /*5650*/  ISETP.GE.AND P4, PT, R39, R199, PT ;  /* 0x000000c72700720c */ /* 0x000fe40003f86270 */
[----:B------:R-:W-:-:S02]  /*5660*/  ISETP.GT.AND P2, PT, R100, R39, PT ;  /* 0x000000276400720c */ /* 0x000fc40003f44270 */
[----:B------:R-:W-:Y:S02]  /*5670*/  FSEL R163, R163, -INF , !P5 ;  /* 0xff800000a3a37808 */ /* 0x000fe40006800000 */
[----:B------:R-:W-:Y:S02]  /*5680*/  FSEL R145, R145, -INF , !P6 ;  /* 0xff80000091917808 */ /* 0x000fe40007000000 */
[----:B------:R-:W-:Y:S02]  /*5690*/  FSEL R163, R163, -INF , !P3 ;  /* 0xff800000a3a37808 */ /* 0x000fe40005800000 */
[----:B------:R-:W-:Y:S02]  /*56a0*/  FSEL R145, R145, -INF , !P4 ;  /* 0xff80000091917808 */ /* 0x000fe40006000000 */
[----:B------:R-:W-:Y:S02]  /*56b0*/  FSEL R149, R34, -INF , !P2 ;  /* 0xff80000022957808 */ /* 0x000fe40005000000 */
[----:B------:R-:W-:-:S02]  /*56c0*/  ISETP.GT.AND P3, PT, R214, R37, PT ;  /* 0x00000025d600720c */ /* 0x000fc40003f64270 */
[C---:B------:R-:W-:Y:S02]  /*56d0*/  ISETP.GE.AND P6, PT, R37.reuse, R199, PT ;  /* 0x000000c72500720c */ /* 0x040fe40003fc6270 */
[----:B------:R-:W-:Y:S02]  /*56e0*/  ISETP.GT.AND P4, PT, R100, R37, PT ;  /* 0x000000256400720c */ /* 0x000fe40003f84270 */
[----:B------:R-:W-:Y:S02]  /*56f0*/  ISETP.GE.AND P2, PT, R37, R198, PT ;  /* 0x000000c62500720c */ /* 0x000fe40003f46270 */
[----:B------:R-:W2:Y:S01]  /*5700*/  LD.E R37, desc[UR4][R2.64+0xdc] ;  /* 0x0000dc0402257980 */ /* 0x000ea2000c101900 */
[--C-:B------:R-:W-:Y:S02]  /*5710*/  IADD3 R10, PT, PT, R218, -0x41, -R209.reuse ;  /* 0xffffffbfda0a7810 */ /* 0x100fe40007ffe8d1 */
[----:B------:R-:W-:Y:S02]  /*5720*/  IADD3 R32, PT, PT, R216, -0x41, -R209 ;  /* 0xffffffbfd8207810 */ /* 0x000fe40007ffe8d1 */
[----:B------:R-:W-:-:S02]  /*5730*/  IABS R10, R10 ;  /* 0x0000000a000a7213 */ /* 0x000fc40000000000 */
[----:B------:R-:W-:Y:S02]  /*5740*/  IADD3 R139, PT, PT, R216, -0x48, -R209 ;  /* 0xffffffb8d88b7810 */ /* 0x000fe40007ffe8d1 */
[----:B------:R-:W-:Y:S02]  /*5750*/  I2FP.F32.S32 R10, R10 ;  /* 0x0000000a000a7245 */ /* 0x000fe40000201400 */
[----:B------:R-:W-:Y:S02]  /*5760*/  IABS R32, R32 ;  /* 0x0000002000207213 */ /* 0x000fe40000000000 */
[----:B------:R-:W-:Y:S01]  /*5770*/  IABS R139, R139 ;  /* 0x0000008b008b7213 */ /* 0x000fe20000000000 */
[----:B------:R-:W-:Y:S01]  /*5780*/  FFMA.FTZ R151, -R191, R10, R35 ;  /* 0x0000000abf977223 */ /* 0x000fe20000010123 */
[----:B------:R-:W-:Y:S01]  /*5790*/  IADD3 R10, PT, PT, R218, -0x49, -R209 ;  /* 0xffffffb7da0a7810 */ /* 0x000fe20007ffe8d1 */
[----:B------:R-:W-:Y:S01]  /*57a0*/  VIADD R35, R101, 0x48 ;  /* 0x0000004865237836 */ /* 0x000fe20000000000 */
[----:B------:R-:W-:-:S02]  /*57b0*/  I2FP.F32.S32 R32, R32 ;  /* 0x0000002000207245 */ /* 0x000fc40000201400 */
[----:B------:R-:W-:Y:S02]  /*57c0*/  IABS R10, R10 ;  /* 0x0000000a000a7213 */ /* 0x000fe40000000000 */
[----:B------:R-:W-:Y:S01]  /*57d0*/  I2FP.F32.S32 R139, R139 ;  /* 0x0000008b008b7245 */ /* 0x000fe20000201400 */
[C---:B------:R-:W-:Y:S01]  /*57e0*/  FFMA.FTZ R143, -R191.reuse, R32, R33 ;  /* 0x00000020bf8f7223 */ /* 0x040fe20000010121 */
[--C-:B------:R-:W-:Y:S02]  /*57f0*/  IADD3 R121, PT, PT, R216, -0x50, -R209.reuse ;  /* 0xffffffb0d8797810 */ /* 0x100fe40007ffe8d1 */
[----:B------:R-:W-:Y:S01]  /*5800*/  I2FP.F32.S32 R10, R10 ;  /* 0x0000000a000a7245 */ /* 0x000fe20000201400 */
[C---:B------:R-:W-:Y:S01]  /*5810*/  FFMA.FTZ R139, -R191.reuse, R139, R28 ;  /* 0x0000008bbf8b7223 */ /* 0x040fe2000001011c */
[----:B------:R-:W-:Y:S02]  /*5820*/  IABS R121, R121 ;  /* 0x0000007900797213 */ /* 0x000fe40000000000 */
[----:B------:R-:W-:Y:S01]  /*5830*/  IADD3 R33, PT, PT, R218, -0x48, -R209 ;  /* 0xffffffb8da217810 */ /* 0x000fe20007ffe8d1 */
[----:B------:R-:W-:Y:S01]  /*5840*/  FFMA.FTZ R137, -R191, R10, R31 ;  /* 0x0000000abf897223 */ /* 0x000fe2000001011f */
[----:B------:R-:W-:Y:S01]  /*5850*/  IADD3 R28, PT, PT, R216, -0x49, -R209 ;  /* 0xffffffb7d81c7810 */ /* 0x000fe20007ffe8d1 */
[----:B------:R-:W-:Y:S01]  /*5860*/  VIADD R31, R101, 0x50 ;  /* 0x00000050651f7836 */ /* 0x000fe20000000000 */
[----:B------:R-:W-:-:S02]  /*5870*/  I2FP.F32.S32 R121, R121 ;  /* 0x0000007900797245 */ /* 0x000fc40000201400 */
[--C-:B------:R-:W-:Y:S02]  /*5880*/  IADD3 R10, PT, PT, R218, -0x51, -R209.reuse ;  /* 0xffffffafda0a7810 */ /* 0x100fe40007ffe8d1 */
[----:B------:R-:W-:Y:S01]  /*5890*/  IABS R33, R33 ;  /* 0x0000002100217213 */ /* 0x000fe20000000000 */
[----:B------:R-:W-:Y:S01]  /*58a0*/  FFMA.FTZ R121, -R191, R121, R24 ;  /* 0x00000079bf797223 */ /* 0x000fe20000010118 */
[----:B------:R-:W-:Y:S02]  /*58b0*/  IABS R28, R28 ;  /* 0x0000001c001c7213 */ /* 0x000fe40000000000 */
[----:B------:R-:W-:Y:S02]  /*58c0*/  IADD3 R55, PT, PT, R216, -0x60, -R209 ;  /* 0xffffffa0d8377810 */ /* 0x000fe40007ffe8d1 */
[----:B------:R-:W-:Y:S02]  /*58d0*/  IABS R10, R10 ;  /* 0x0000000a000a7213 */ /* 0x000fe40000000000 */
[----:B------:R-:W-:-:S02]  /*58e0*/  I2FP.F32.S32 R33, R33 ;  /* 0x0000002100217245 */ /* 0x000fc40000201400 */
[----:B------:R-:W-:Y:S02]  /*58f0*/  I2FP.F32.S32 R28, R28 ;  /* 0x0000001c001c7245 */ /* 0x000fe40000201400 */
[C---:B------:R-:W-:Y:S01]  /*5900*/  IADD3 R119, PT, PT, R216.reuse, -0x58, -R209 ;  /* 0xffffffa8d8777810 */ /* 0x040fe20007ffe8d1 */
[C---:B------:R-:W-:Y:S01]  /*5910*/  FFMA.FTZ R30, -R191.reuse, R33, R30 ;  /* 0x00000021bf1e7223 */ /* 0x040fe2000001011e */
[----:B------:R-:W-:Y:S01]  /*5920*/  IABS R55, R55 ;  /* 0x0000003700377213 */ /* 0x000fe20000000000 */
[----:B------:R-:W-:Y:S01]  /*5930*/  FFMA.FTZ R141, -R191, R28, R29 ;  /* 0x0000001cbf8d7223 */ /* 0x000fe2000001011d */
[----:B------:R-:W-:Y:S01]  /*5940*/  IADD3 R24, PT, PT, R216, -0x51, -R209 ;  /* 0xffffffafd8187810 */ /* 0x000fe20007ffe8d1 */
[----:B------:R-:W-:Y:S01]  /*5950*/  VIADD R33, R101, 0x49 ;  /* 0x0000004965217836 */ /* 0x000fe20000000000 */
[----:B------:R-:W-:Y:S02]  /*5960*/  ISETP.GE.AND P5, PT, R39, R198, PT ;  /* 0x000000c62700720c */ /* 0x000fe40003fa6270 */
[----:B------:R-:W-:-:S02]  /*5970*/  FSEL R143, R143, -INF , !P3 ;  /* 0xff8000008f8f7808 */ /* 0x000fc40005800000 */
[----:B------:R-:W-:Y:S02]  /*5980*/  I2FP.F32.S32 R10, R10 ;  /* 0x0000000a000a7245 */ /* 0x000fe40000201400 */
[----:B------:R-:W-:Y:S02]  /*5990*/  IABS R119, R119 ;  /* 0x0000007700777213 */ /* 0x000fe40000000000 */
[----:B------:R-:W-:Y:S02]  /*59a0*/  I2FP.F32.S32 R55, R55 ;  /* 0x0000003700377245 */ /* 0x000fe40000201400 */
[----:B------:R-:W-:Y:S02]  /*59b0*/  IABS R24, R24 ;  /* 0x0000001800187213 */ /* 0x000fe40000000000 */
[----:B------:R-:W-:Y:S02]  /*59c0*/  FSEL R149, R149, -INF , !P5 ;  /* 0xff80000095957808 */ /* 0x000fe40006800000 */
[----:B------:R-:W-:-:S02]  /*59d0*/  FSEL R143, R143, -INF , !P6 ;  /* 0xff8000008f8f7808 */ /* 0x000fc40007000000 */
[----:B------:R-:W-:Y:S02]  /*59e0*/  FSEL R151, R151, -INF , !P4 ;  /* 0xff80000097977808 */ /* 0x000fe40006000000 */
[----:B------:R-:W-:Y:S01]  /*59f0*/  IADD3 R29, PT, PT, R218, -0x50, -R209 ;  /* 0xffffffb0da1d7810 */ /* 0x000fe20007ffe8d1 */
[C---:B------:R-:W-:Y:S01]  /*5a00*/  FFMA.FTZ R133, -R191.reuse, R10, R27 ;  /* 0x0000000abf857223 */ /* 0x040fe2000001011b */
[-C--:B------:R-:W-:Y:S02]  /*5a10*/  ISETP.GT.AND P5, PT, R214, R35.reuse, PT ;  /* 0x00000023d600720c */ /* 0x080fe40003fa4270 */
[----:B------:R-:W-:Y:S01]  /*5a20*/  ISETP.GT.AND P6, PT, R100, R35, PT ;  /* 0x000000236400720c */ /* 0x000fe20003fc4270 */
[----:B------:R-:W-:Y:S01]  /*5a30*/  FFMA.FTZ R55, -R191, R55, R16 ;  /* 0x00000037bf377223 */ /* 0x000fe20000010110 */
[----:B------:R-:W-:Y:S02]  /*5a40*/  I2FP.F32.S32 R119, R119 ;  /* 0x0000007700777245 */ /* 0x000fe40000201400 */
[----:B------:R-:W-:-:S02]  /*5a50*/  I2FP.F32.S32 R24, R24 ;  /* 0x0000001800187245 */ /* 0x000fc40000201400 */
[--C-:B------:R-:W-:Y:S02]  /*5a60*/  IADD3 R10, PT, PT, R218, -0x59, -R209.reuse ;  /* 0xffffffa7da0a7810 */ /* 0x100fe40007ffe8d1 */
[----:B------:R-:W-:Y:S02]  /*5a70*/  FSEL R151, R151, -INF , !P2 ;  /* 0xff80000097977808 */ /* 0x000fe40005000000 */
[----:B------:R-:W-:Y:S02]  /*5a80*/  IABS R29, R29 ;  /* 0x0000001d001d7213 */ /* 0x000fe40000000000 */
[----:B------:R-:W-:Y:S02]  /*5a90*/  IADD3 R16, PT, PT, R216, -0x61, -R209 ;  /* 0xffffff9fd8107810 */ /* 0x000fe40007ffe8d1 */
[C---:B------:R-:W-:Y:S02]  /*5aa0*/  ISETP.GE.AND P3, PT, R35.reuse, R199, PT ;  /* 0x000000c72300720c */ /* 0x040fe40003f66270 */
[----:B------:R-:W-:-:S02]  /*5ab0*/  ISETP.GE.AND P4, PT, R35, R198, PT ;  /* 0x000000c62300720c */ /* 0x000fc40003f86270 */
[----:B------:R-:W-:Y:S02]  /*5ac0*/  FSEL R139, R139, -INF , !P5 ;  /* 0xff8000008b8b7808 */ /* 0x000fe40006800000 */
[----:B------:R-:W-:Y:S01]  /*5ad0*/  FSEL R147, R30, -INF , !P6 ;  /* 0xff8000001e937808 */ /* 0x000fe20007000000 */
[C---:B------:R-:W-:Y:S01]  /*5ae0*/  FFMA.FTZ R119, -R191.reuse, R119, R20 ;  /* 0x00000077bf777223 */ /* 0x040fe20000010114 */
[----:B------:R-:W-:Y:S01]  /*5af0*/  ISETP.GT.AND P2, PT, R214, R33, PT ;  /* 0x00000021d600720c */ /* 0x000fe20003f44270 */
[----:B------:R-:W-:Y:S01]  /*5b00*/  FFMA.FTZ R117, -R191, R24, R25 ;  /* 0x00000018bf757223 */ /* 0x000fe20000010119 */
[----:B------:R-:W-:Y:S02]  /*5b10*/  IABS R10, R10 ;  /* 0x0000000a000a7213 */ /* 0x000fe40000000000 */
[----:B------:R-:W-:Y:S02]  /*5b20*/  I2FP.F32.S32 R29, R29 ;  /* 0x0000001d001d7245 */ /* 0x000fe40000201400 */
[----:B------:R-:W-:-:S02]  /*5b30*/  IADD3 R20, PT, PT, R216, -0x59, -R209 ;  /* 0xffffffa7d8147810 */ /* 0x000fc40007ffe8d1 */
[----:B------:R-:W-:Y:S01]  /*5b40*/  IABS R16, R16 ;  /* 0x0000001000107213 */ /* 0x000fe20000000000 */
[----:B------:R-:W-:Y:S01]  /*5b50*/  FFMA.FTZ R26, -R191, R29, R26 ;  /* 0x0000001dbf1a7223 */ /* 0x000fe2000001011a */
[----:B------:R-:W-:Y:S01]  /*5b60*/  ISETP.GE.AND P5, PT, R33, R199, PT ;  /* 0x000000c72100720c */ /* 0x000fe20003fa6270 */
[----:B------:R-:W-:Y:S01]  /*5b70*/  VIADD R29, R101, 0x51 ;  /* 0x00000051651d7836 */ /* 0x000fe20000000000 */
[----:B------:R-:W-:Y:S02]  /*5b80*/  FSEL R139, R139, -INF , !P3 ;  /* 0xff8000008b8b7808 */ /* 0x000fe40005800000 */
[----:B------:R-:W-:Y:S02]  /*5b90*/  FSEL R147, R147, -INF , !P4 ;  /* 0xff80000093937808 */ /* 0x000fe40006000000 */
[----:B------:R-:W-:Y:S02]  /*5ba0*/  FSEL R141, R141, -INF , !P2 ;  /* 0xff8000008d8d7808 */ /* 0x000fe40005000000 */
[----:B------:R-:W-:-:S02]  /*5bb0*/  IADD3 R25, PT, PT, R218, -0x58, -R209 ;  /* 0xffffffa8da197810 */ /* 0x000fc40007ffe8d1 */
[----:B------:R-:W-:Y:S02]  /*5bc0*/  ISETP.GT.AND P3, PT, R100, R33, PT ;  /* 0x000000216400720c */ /* 0x000fe40003f64270 */
[----:B------:R-:W-:Y:S02]  /*5bd0*/  ISETP.GT.AND P4, PT, R214, R31, PT ;  /* 0x0000001fd600720c */ /* 0x000fe40003f84270 */
[----:B------:R-:W-:Y:S02]  /*5be0*/  I2FP.F32.S32 R10, R10 ;  /* 0x0000000a000a7245 */ /* 0x000fe40000201400 */
[----:B------:R-:W-:Y:S02]  /*5bf0*/  IABS R20, R20 ;  /* 0x0000001400147213 */ /* 0x000fe40000000000 */
[----:B------:R-:W-:Y:S02]  /*5c00*/  I2FP.F32.S32 R16, R16 ;  /* 0x0000001000107245 */ /* 0x000fe40000201400 */
[----:B------:R-:W-:-:S02]  /*5c10*/  FSEL R141, R141, -INF , !P5 ;  /* 0xff8000008d8d7808 */ /* 0x000fc40006800000 */
[----:B------:R-:W-:Y:S02]  /*5c20*/  IABS R25, R25 ;  /* 0x0000001900197213 */ /* 0x000fe40000000000 */
[----:B------:R-:W-:Y:S02]  /*5c30*/  ISETP.GE.AND P6, PT, R33, R198, PT ;  /* 0x000000c62100720c */ /* 0x000fe40003fc6270 */
[----:B------:R-:W-:Y:S02]  /*5c40*/  ISETP.GE.AND P2, PT, R31, R199, PT ;  /* 0x000000c71f00720c */ /* 0x000fe40003f46270 */
[----:B------:R-:W-:Y:S02]  /*5c50*/  ISETP.GT.AND P5, PT, R100, R31, PT ;  /* 0x0000001f6400720c */ /* 0x000fe40003fa4270 */
[----:B------:R-:W-:Y:S02]  /*5c60*/  FSEL R137, R137, -INF , !P3 ;  /* 0xff80000089897808 */ /* 0x000fe40005800000 */
[----:B------:R-:W-:Y:S01]  /*5c70*/  FSEL R121, R121, -INF , !P4 ;  /* 0xff80000079797808 */ /* 0x000fe20006000000 */
[C---:B------:R-:W-:Y:S01]  /*5c80*/  FFMA.FTZ R131, -R191.reuse, R10, R23 ;  /* 0x0000000abf837223 */ /* 0x040fe20000010117 */
[----:B------:R-:W-:Y:S01]  /*5c90*/  I2FP.F32.S32 R20, R20 ;  /* 0x0000001400147245 */ /* 0x000fe20000201400 */
[----:B------:R-:W-:Y:S01]  /*5ca0*/  FFMA.FTZ R57, -R191, R16, R17 ;  /* 0x00000010bf397223 */ /* 0x000fe20000010111 */
[----:B------:R-:W-:Y:S01]  /*5cb0*/  I2FP.F32.S32 R25, R25 ;  /* 0x0000001900197245 */ /* 0x000fe20000201400 */
[----:B------:R-:W-:Y:S01]  /*5cc0*/  VIADD R27, R101, 0x58 ;  /* 0x00000058651b7836 */ /* 0x000fe20000000000 */
[----:B------:R-:W-:-:S02]  /*5cd0*/  IADD3 R10, PT, PT, R218, -0x61, -R209 ;  /* 0xffffff9fda0a7810 */ /* 0x000fc40007ffe8d1 */
[----:B------:R-:W-:Y:S02]  /*5ce0*/  ISETP.GE.AND P3, PT, R31, R198, PT ;  /* 0x000000c61f00720c */ /* 0x000fe40003f66270 */
[----:B------:R-:W-:Y:S02]  /*5cf0*/  FSEL R137, R137, -INF , !P6 ;  /* 0xff80000089897808 */ /* 0x000fe40007000000 */
[----:B------:R-:W-:Y:S02]  /*5d00*/  FSEL R121, R121, -INF , !P2 ;  /* 0xff80000079797808 */ /* 0x000fe40005000000 */
[----:B------:R-:W-:Y:S02]  /*5d10*/  FSEL R135, R26, -INF , !P5 ;  /* 0xff8000001a877808 */ /* 0x000fe40006800000 */
[--C-:B------:R-:W-:Y:S02]  /*5d20*/  IADD3 R53, PT, PT, R216, -0x68, -R209.reuse ;  /* 0xffffff98d8357810 */ /* 0x100fe40007ffe8d1 */
[----:B------:R-:W-:-:S02]  /*5d30*/  IADD3 R17, PT, PT, R218, -0x68, -R209 ;  /* 0xffffff98da117810 */ /* 0x000fc40007ffe8d1 */
[-C--:B------:R-:W-:Y:S02]  /*5d40*/  ISETP.GT.AND P6, PT, R214, R29.reuse, PT ;  /* 0x0000001dd600720c */ /* 0x080fe40003fc4270 */
[----:B------:R-:W-:Y:S01]  /*5d50*/  ISETP.GT.AND P2, PT, R100, R29, PT ;  /* 0x0000001d6400720c */ /* 0x000fe20003f44270 */
[C---:B------:R-:W-:Y:S01]  /*5d60*/  FFMA.FTZ R123, -R191.reuse, R20, R21 ;  /* 0x00000014bf7b7223 */ /* 0x040fe20000010115 */
[----:B------:R-:W-:Y:S01]  /*5d70*/  IABS R10, R10 ;  /* 0x0000000a000a7213 */ /* 0x000fe20000000000 */
[----:B------:R-:W-:Y:S01]  /*5d80*/  FFMA.FTZ R22, -R191, R25, R22 ;  /* 0x00000019bf167223 */ /* 0x000fe20000010116 */
[----:B------:R-:W-:Y:S01]  /*5d90*/  FSEL R135, R135, -INF , !P3 ;  /* 0xff80000087877808 */ /* 0x000fe20005800000 */
[----:B------:R-:W-:Y:S01]  /*5da0*/  VIADD R25, R101, 0x59 ;  /* 0x0000005965197836 */ /* 0x000fe20000000000 */
[----:B------:R-:W-:Y:S02]  /*5db0*/  IADD3 R21, PT, PT, R218, -0x60, -R209 ;  /* 0xffffffa0da157810 */ /* 0x000fe40007ffe8d1 */
[----:B------:R-:W-:-:S02]  /*5dc0*/  IABS R53, R53 ;  /* 0x0000003500357213 */ /* 0x000fc40000000000 */
[----:B------:R-:W-:Y:S02]  /*5dd0*/  IABS R17, R17 ;  /* 0x0000001100117213 */ /* 0x000fe40000000000 */
[C---:B------:R-:W-:Y:S02]  /*5de0*/  ISETP.GE.AND P4, PT, R29.reuse, R199, PT ;  /* 0x000000c71d00720c */ /* 0x040fe40003f86270 */
[----:B------:R-:W-:Y:S02]  /*5df0*/  ISETP.GE.AND P5, PT, R29, R198, PT ;  /* 0x000000c61d00720c */ /* 0x000fe40003fa6270 */
[----:B------:R-:W-:Y:S02]  /*5e00*/  ISETP.GT.AND P3, PT, R214, R27, PT ;  /* 0x0000001bd600720c */ /* 0x000fe40003f64270 */
[----:B------:R-:W-:Y:S02]  /*5e10*/  FSEL R117, R117, -INF , !P6 ;  /* 0xff80000075757808 */ /* 0x000fe40007000000 */
[----:B------:R-:W-:-:S02]  /*5e20*/  FSEL R133, R133, -INF , !P2 ;  /* 0xff80000085857808 */ /* 0x000fc40005000000 */
[----:B------:R-:W-:Y:S02]  /*5e30*/  I2FP.F32.S32 R10, R10 ;  /* 0x0000000a000a7245 */ /* 0x000fe40000201400 */
[----:B------:R-:W-:Y:S02]  /*5e40*/  IABS R21, R21 ;  /* 0x0000001500157213 */ /* 0x000fe40000000000 */
[----:B------:R-:W-:Y:S02]  /*5e50*/  I2FP.F32.S32 R53, R53 ;  /* 0x0000003500357245 */ /* 0x000fe40000201400 */
[----:B------:R-:W-:Y:S02]  /*5e60*/  I2FP.F32.S32 R17, R17 ;  /* 0x0000001100117245 */ /* 0x000fe40000201400 */
[----:B------:R-:W-:Y:S02]  /*5e70*/  ISETP.GE.AND P6, PT, R27, R199, PT ;  /* 0x000000c71b00720c */ /* 0x000fe40003fc6270 */
[----:B------:R-:W-:-:S02]  /*5e80*/  FSEL R117, R117, -INF , !P4 ;  /* 0xff80000075757808 */ /* 0x000fc40006000000 */
[----:B------:R-:W-:Y:S02]  /*5e90*/  FSEL R133, R133, -INF , !P5 ;  /* 0xff80000085857808 */ /* 0x000fe40006800000 */
[----:B------:R-:W-:Y:S02]  /*5ea0*/  FSEL R119, R119, -INF , !P3 ;  /* 0xff80000077777808 */ /* 0x000fe40005800000 */
[----:B------:R-:W-:Y:S02]  /*5eb0*/  ISETP.GT.AND P4, PT, R100, R27, PT ;  /* 0x0000001b6400720c */ /* 0x000fe40003f84270 */
[----:B------:R-:W-:Y:S01]  /*5ec0*/  ISETP.GT.AND P5, PT, R214, R25, PT ;  /* 0x00000019d600720c */ /* 0x000fe20003fa4270 */
[C---:B------:R-:W-:Y:S01]  /*5ed0*/  FFMA.FTZ R115, -R191.reuse, R10, R19 ;  /* 0x0000000abf737223 */ /* 0x040fe20000010113 */
[----:B------:R-:W-:Y:S01]  /*5ee0*/  I2FP.F32.S32 R21, R21 ;  /* 0x0000001500157245 */ /* 0x000fe20000201400 */
[----:B------:R-:W-:Y:S01]  /*5ef0*/  FFMA.FTZ R53, -R191, R53, R12 ;  /* 0x00000035bf357223 */ /* 0x000fe2000001010c */
[----:B------:R-:W-:Y:S01]  /*5f00*/  FSEL R119, R119, -INF , !P6 ;  /* 0xff80000077777808 */ /* 0x000fe20007000000 */
[----:B------:R-:W-:Y:S01]  /*5f10*/  FFMA.FTZ R10, -R191, R17, R14 ;  /* 0x00000011bf0a7223 */ /* 0x000fe2000001010e */
[----:B------:R-:W-:Y:S01]  /*5f20*/  ISETP.GE.AND P2, PT, R27, R198, PT ;  /* 0x000000c61b00720c */ /* 0x000fe20003f46270 */
[----:B------:R-:W-:Y:S01]  /*5f30*/  VIADD R23, R101, 0x60 ;  /* 0x0000006065177836 */ /* 0x000fe20000000000 */
[----:B------:R-:W-:-:S02]  /*5f40*/  ISETP.GE.AND P3, PT, R25, R199, PT ;  /* 0x000000c71900720c */ /* 0x000fc40003f66270 */
[----:B------:R-:W-:Y:S02]  /*5f50*/  ISETP.GT.AND P6, PT, R100, R25, PT ;  /* 0x000000196400720c */ /* 0x000fe40003fc4270 */
[----:B------:R-:W-:Y:S02]  /*5f60*/  FSEL R129, R22, -INF , !P4 ;  /* 0xff80000016817808 */ /* 0x000fe40006000000 */
[----:B------:R-:W-:Y:S02]  /*5f70*/  FSEL R123, R123, -INF , !P5 ;  /* 0xff8000007b7b7808 */ /* 0x000fe40006800000 */
[--C-:B------:R-:W-:Y:S02]  /*5f80*/  IADD3 R14, PT, PT, R216, -0x69, -R209.reuse ;  /* 0xffffff97d80e7810 */ /* 0x100fe40007ffe8d1 */
[----:B------:R-:W-:Y:S01]  /*5f90*/  IADD3 R12, PT, PT, R218, -0x69, -R209 ;  /* 0xffffff97da0c7810 */ /* 0x000fe20007ffe8d1 */
[----:B------:R-:W-:Y:S01]  /*5fa0*/  FFMA.FTZ R18, -R191, R21, R18 ;  /* 0x00000015bf127223 */ /* 0x000fe20000010112 */
[----:B------:R-:W-:Y:S01]  /*5fb0*/  ISETP.GE.AND P4, PT, R25, R198, PT ;  /* 0x000000c61900720c */ /* 0x000fe20003f86270 */
[----:B------:R-:W-:Y:S01]  /*5fc0*/  VIADD R21, R101, 0x61 ;  /* 0x0000006165157836 */ /* 0x000fe20000000000 */
[----:B------:R-:W-:-:S02]  /*5fd0*/  FSEL R129, R129, -INF , !P2 ;  /* 0xff80000081817808 */ /* 0x000fc40005000000 */
[----:B------:R-:W-:Y:S02]  /*5fe0*/  FSEL R123, R123, -INF , !P3 ;  /* 0xff8000007b7b7808 */ /* 0x000fe40005800000 */
[----:B------:R-:W-:Y:S02]  /*5ff0*/  FSEL R131, R131, -INF , !P6 ;  /* 0xff80000083837808 */ /* 0x000fe40007000000 */
[----:B------:R-:W-:Y:S02]  /*6000*/  IABS R14, R14 ;  /* 0x0000000e000e7213 */ /* 0x000fe40000000000 */
[----:B------:R-:W-:Y:S02]  /*6010*/  IABS R12, R12 ;  /* 0x0000000c000c7213 */ /* 0x000fe40000000000 */
[-C--:B------:R-:W-:Y:S02]  /*6020*/  ISETP.GT.AND P2, PT, R214, R23.reuse, PT ;  /* 0x00000017d600720c */ /* 0x080fe40003f44270 */
[----:B------:R-:W-:Y:S01]  /*6030*/  ISETP.GT.AND P3, PT, R100, R23, PT ;  /* 0x000000176400720c */ /* 0x000fe20003f64270 */
[----:B------:R-:W-:Y:S01]  /*6040*/  VIADD R19, R101, 0x68 ;  /* 0x0000006865137836 */ /* 0x000fe20000000000 */
[----:B------:R-:W-:-:S02]  /*6050*/  FSEL R131, R131, -INF , !P4 ;  /* 0xff80000083837808 */ /* 0x000fc40006000000 */
[----:B------:R-:W-:Y:S02]  /*6060*/  I2FP.F32.S32 R14, R14 ;  /* 0x0000000e000e7245 */ /* 0x000fe40000201400 */
[----:B------:R-:W-:Y:S02]  /*6070*/  I2FP.F32.S32 R12, R12 ;  /* 0x0000000c000c7245 */ /* 0x000fe40000201400 */
[C---:B------:R-:W-:Y:S02]  /*6080*/  ISETP.GE.AND P5, PT, R23.reuse, R199, PT ;  /* 0x000000c71700720c */ /* 0x040fe40003fa6270 */
[----:B------:R-:W-:Y:S02]  /*6090*/  ISETP.GE.AND P6, PT, R23, R198, PT ;  /* 0x000000c61700720c */ /* 0x000fe40003fc6270 */
[----:B------:R-:W-:Y:S02]  /*60a0*/  ISETP.GT.AND P4, PT, R214, R21, PT ;  /* 0x00000015d600720c */ /* 0x000fe40003f84270 */
[----:B------:R-:W-:-:S02]  /*60b0*/  FSEL R55, R55, -INF , !P2 ;  /* 0xff80000037377808 */ /* 0x000fc40005000000 */
[----:B------:R-:W-:Y:S01]  /*60c0*/  FSEL R113, R18, -INF , !P3 ;  /* 0xff80000012717808 */ /* 0x000fe20005800000 */
[----:B------:R-:W-:Y:S01]  /*60d0*/  FFMA.FTZ R64, -R191, R8, R64 ;  /* 0x00000008bf407223 */ /* 0x000fe20000010140 */
[----:B------:R-:W-:Y:S01]  /*60e0*/  ISETP.GE.AND P2, PT, R21, R199, PT ;  /* 0x000000c71500720c */ /* 0x000fe20003f46270 */
[----:B------:R-:W-:Y:S01]  /*60f0*/  FFMA.FTZ R65, -R191, R14, R13 ;  /* 0x0000000ebf417223 */ /* 0x000fe2000001010d */
[----:B------:R-:W-:Y:S01]  /*6100*/  FSEL R55, R55, -INF , !P5 ;  /* 0xff80000037377808 */ /* 0x000fe20006800000 */
[----:B------:R-:W-:Y:S01]  /*6110*/  FFMA.FTZ R8, -R191, R12, R15 ;  /* 0x0000000cbf087223 */ /* 0x000fe2000001010f */
[----:B------:R-:W-:Y:S01]  /*6120*/  FSEL R113, R113, -INF , !P6 ;  /* 0xff80000071717808 */ /* 0x000fe20007000000 */
[----:B------:R-:W-:Y:S01]  /*6130*/  IMAD.IADD R13, R218, 0x1, -R209 ;  /* 0x00000001da0d7824 */ /* 0x000fe200078e0ad1 */
[----:B------:R-:W-:Y:S02]  /*6140*/  FSEL R57, R57, -INF , !P4 ;  /* 0xff80000039397808 */ /* 0x000fe40006000000 */
[----:B------:R-:W-:-:S02]  /*6150*/  ISETP.GT.AND P5, PT, R100, R21, PT ;  /* 0x000000156400720c */ /* 0x000fc40003fa4270 */
[----:B------:R-:W-:Y:S02]  /*6160*/  ISETP.GT.AND P6, PT, R214, R19, PT ;  /* 0x00000013d600720c */ /* 0x000fe40003fc4270 */
[--C-:B------:R-:W-:Y:S02]  /*6170*/  IADD3 R12, PT, PT, R218, -0x71, -R209.reuse ;  /* 0xffffff8fda0c7810 */ /* 0x100fe40007ffe8d1 */
[----:B------:R-:W-:Y:S01]  /*6180*/  IADD3 R41, PT, PT, R216, -0x70, -R209 ;  /* 0xffffff90d8297810 */ /* 0x000fe20007ffe8d1 */
[----:B------:R-:W-:Y:S01]  /*6190*/  VIADD R17, R101, 0x69 ;  /* 0x0000006965117836 */ /* 0x000fe20000000000 */
[----:B------:R-:W-:Y:S02]  /*61a0*/  FSEL R57, R57, -INF , !P2 ;  /* 0xff80000039397808 */ /* 0x000fe40005000000 */
[----:B------:R-:W-:Y:S02]  /*61b0*/  ISETP.GE.AND P3, PT, R21, R198, PT ;  /* 0x000000c61500720c */ /* 0x000fe40003f66270 */
[----:B------:R-:W-:-:S02]  /*61c0*/  ISETP.GE.AND P4, PT, R19, R199, PT ;  /* 0x000000c71300720c */ /* 0x000fc40003f86270 */
[----:B------:R-:W-:Y:S02]  /*61d0*/  ISETP.GT.AND P2, PT, R100, R19, PT ;  /* 0x000000136400720c */ /* 0x000fe40003f44270 */
[----:B------:R-:W-:Y:S02]  /*61e0*/  FSEL R115, R115, -INF , !P5 ;  /* 0xff80000073737808 */ /* 0x000fe40006800000 */
[----:B------:R-:W-:Y:S02]  /*61f0*/  FSEL R53, R53, -INF , !P6 ;  /* 0xff80000035357808 */ /* 0x000fe40007000000 */
[----:B------:R-:W-:Y:S02]  /*6200*/  IABS R12, R12 ;  /* 0x0000000c000c7213 */ /* 0x000fe40000000000 */
[----:B------:R-:W-:Y:S02]  /*6210*/  IABS R41, R41 ;  /* 0x0000002900297213 */ /* 0x000fe40000000000 */
[----:B------:R-:W-:-:S02]  /*6220*/  IADD3 R16, PT, PT, R218, -0x70, -R209 ;  /* 0xffffff90da107810 */ /* 0x000fc40007ffe8d1 */
[----:B------:R-:W-:Y:S02]  /*6230*/  IADD3 R15, PT, PT, R216, -0x78, -R209 ;  /* 0xffffff88d80f7810 */ /* 0x000fe40007ffe8d1 */
[----:B------:R-:W-:Y:S02]  /*6240*/  IABS R13, R13 ;  /* 0x0000000d000d7213 */ /* 0x000fe40000000000 */
[----:B------:R-:W-:Y:S02]  /*6250*/  FSEL R115, R115, -INF , !P3 ;  /* 0xff80000073737808 */ /* 0x000fe40005800000 */
[----:B------:R-:W-:Y:S02]  /*6260*/  FSEL R53, R53, -INF , !P4 ;  /* 0xff80000035357808 */ /* 0x000fe40006000000 */
[----:B------:R-:W-:Y:S02]  /*6270*/  FSEL R10, R10, -INF , !P2 ;  /* 0xff8000000a0a7808 */ /* 0x000fe40005000000 */
[----:B------:R-:W-:-:S02]  /*6280*/  I2FP.F32.S32 R12, R12 ;  /* 0x0000000c000c7245 */ /* 0x000fc40000201400 */
[----:B------:R-:W-:Y:S02]  /*6290*/  ISETP.GT.AND P3, PT, R214, R17, PT ;  /* 0x00000011d600720c */ /* 0x000fe40003f64270 */
[C---:B------:R-:W-:Y:S02]  /*62a0*/  ISETP.GE.AND P6, PT, R17.reuse, R199, PT ;  /* 0x000000c71100720c */ /* 0x040fe40003fc6270 */
[----:B------:R-:W-:Y:S02]  /*62b0*/  ISETP.GT.AND P4, PT, R100, R17, PT ;  /* 0x000000116400720c */ /* 0x000fe40003f84270 */
[----:B------:R-:W-:Y:S02]  /*62c0*/  I2FP.F32.S32 R41, R41 ;  /* 0x0000002900297245 */ /* 0x000fe40000201400 */
[----:B------:R-:W-:Y:S01]  /*62d0*/  ISETP.GE.AND P2, PT, R17, R198, PT ;  /* 0x000000c61100720c */ /* 0x000fe20003f46270 */
[----:B------:R-:W-:Y:S01]  /*62e0*/  VIADD R17, R101, 0x70 ;  /* 0x0000007065117836 */ /* 0x000fe20000000000 */
[----:B------:R-:W-:-:S02]  /*62f0*/  IABS R16, R16 ;  /* 0x0000001000107213 */ /* 0x000fc40000000000 */
[----:B------:R-:W-:Y:S02]  /*6300*/  IABS R15, R15 ;  /* 0x0000000f000f7213 */ /* 0x000fe40000000000 */
[----:B------:R-:W-:Y:S02]  /*6310*/  I2FP.F32.S32 R13, R13 ;  /* 0x0000000d000d7245 */ /* 0x000fe40000201400 */
[----:B------:R-:W-:Y:S01]  /*6320*/  ISETP.GE.AND P5, PT, R19, R198, PT ;  /* 0x000000c61300720c */ /* 0x000fe20003fa6270 */
[C---:B------:R-:W-:Y:S01]  /*6330*/  FFMA.FTZ R12, -R191.reuse, R12, R111 ;  /* 0x0000000cbf0c7223 */ /* 0x040fe2000001016f */
[----:B------:R-:W-:Y:S01]  /*6340*/  IADD3 R14, PT, PT, R216, -0x71, -R209 ;  /* 0xffffff8fd80e7810 */ /* 0x000fe20007ffe8d1 */
[C---:B------:R-:W-:Y:S01]  /*6350*/  FFMA.FTZ R41, -R191.reuse, R41, R108 ;  /* 0x00000029bf297223 */ /* 0x040fe2000001016c */
[----:B------:R-:W-:Y:S01]  /*6360*/  I2FP.F32.S32 R16, R16 ;  /* 0x0000001000107245 */ /* 0x000fe20000201400 */
[----:B------:R-:W-:Y:S01]  /*6370*/  FFMA.FTZ R66, -R191, R13, R66 ;  /* 0x0000000dbf427223 */ /* 0x000fe20000010142 */
[----:B------:R-:W-:Y:S01]  /*6380*/  I2FP.F32.S32 R15, R15 ;  /* 0x0000000f000f7245 */ /* 0x000fe20000201400 */
[----:B------:R-:W-:Y:S01]  /*6390*/  VIADD R13, R101, 0x71 ;  /* 0x00000071650d7836 */ /* 0x000fe20000000000 */
[----:B------:R-:W-:-:S02]  /*63a0*/  FSEL R111, R10, -INF , !P5 ;  /* 0xff8000000a6f7808 */ /* 0x000fc40006800000 */
[----:B------:R-:W-:Y:S02]  /*63b0*/  ISETP.GT.AND P5, PT, R214, R17, PT ;  /* 0x00000011d600720c */ /* 0x000fe40003fa4270 */
[----:B------:R-:W-:Y:S01]  /*63c0*/  IABS R14, R14 ;  /* 0x0000000e000e7213 */ /* 0x000fe20000000000 */
[C---:B------:R-:W-:Y:S01]  /*63d0*/  FFMA.FTZ R110, -R191.reuse, R16, R110 ;  /* 0x00000010bf6e7223 */ /* 0x040fe2000001016e */
[----:B------:R-:W-:Y:S01]  /*63e0*/  FFMA.FTZ R104, -R191, R15, R104 ;  /* 0x0000000fbf687223 */ /* 0x000fe20000010168 */
[----:B------:R-:W-:Y:S01]  /*63f0*/  FSEL R65, R65, -INF , !P3 ;  /* 0xff80000041417808 */ /* 0x000fe20005800000 */
[----:B------:R-:W-:Y:S01]  /*6400*/  VIADD R15, R101, 0x78 ;  /* 0x00000078650f7836 */ /* 0x000fe20000000000 */
[----:B------:R-:W-:Y:S02]  /*6410*/  ISETP.GT.AND P3, PT, R100, R17, PT ;  /* 0x000000116400720c */ /* 0x000fe40003f64270 */
[----:B------:R-:W-:Y:S02]  /*6420*/  FSEL R41, R41, -INF , !P5 ;  /* 0xff80000029297808 */ /* 0x000fe40006800000 */
[----:B------:R-:W-:-:S02]  /*6430*/  I2FP.F32.S32 R14, R14 ;  /* 0x0000000e000e7245 */ /* 0x000fc40000201400 */
[----:B------:R-:W-:Y:S02]  /*6440*/  ISETP.GT.AND P5, PT, R100, R13, PT ;  /* 0x0000000d6400720c */ /* 0x000fe40003fa4270 */
[----:B------:R-:W-:Y:S01]  /*6450*/  FSEL R44, R110, -INF , !P3 ;  /* 0xff8000006e2c7808 */ /* 0x000fe20005800000 */
[----:B------:R-:W-:Y:S01]  /*6460*/  FFMA.FTZ R39, -R191, R14, R109 ;  /* 0x0000000ebf277223 */ /* 0x000fe2000001016d */
[----:B------:R-:W-:Y:S02]  /*6470*/  ISETP.GT.AND P3, PT, R214, R15, PT ;  /* 0x0000000fd600720c */ /* 0x000fe40003f64270 */
[----:B------:R-:W-:Y:S02]  /*6480*/  FSEL R12, R12, -INF , !P5 ;  /* 0xff8000000c0c7808 */ /* 0x000fe40006800000 */
[----:B------:R-:W-:Y:S02]  /*6490*/  FSEL R8, R8, -INF , !P4 ;  /* 0xff80000008087808 */ /* 0x000fe40006000000 */
[----:B------:R-:W-:-:S02]  /*64a0*/  ISETP.GT.AND P5, PT, R100, R101, PT ;  /* 0x000000656400720c */ /* 0x000fc40003fa4270 */
[----:B------:R-:W-:Y:S02]  /*64b0*/  ISETP.GT.AND P4, PT, R214, R13, PT ;  /* 0x0000000dd600720c */ /* 0x000fe40003f84270 */
[----:B------:R-:W-:Y:S02]  /*64c0*/  FSEL R10, R104, -INF , !P3 ;  /* 0xff800000680a7808 */ /* 0x000fe40005800000 */
[----:B------:R-:W-:Y:S02]  /*64d0*/  ISETP.GE.AND P3, PT, R101, R198, PT ;  /* 0x000000c66500720c */ /* 0x000fe40003f66270 */
[----:B------:R-:W-:Y:S02]  /*64e0*/  FSEL R14, R66, -INF , !P5 ;  /* 0xff800000420e7808 */ /* 0x000fe40006800000 */
[----:B------:R-:W-:Y:S02]  /*64f0*/  FSEL R39, R39, -INF , !P4 ;  /* 0xff80000027277808 */ /* 0x000fe40006000000 */
[----:B------:R-:W-:-:S02]  /*6500*/  ISETP.GT.AND P4, PT, R214, R101, PT ;  /* 0x00000065d600720c */ /* 0x000fc40003f84270 */
[----:B------:R-:W-:Y:S02]  /*6510*/  FSEL R109, R8, -INF , !P2 ;  /* 0xff800000086d7808 */ /* 0x000fe40005000000 */
[-C--:B------:R-:W-:Y:S02]  /*6520*/  ISETP.GE.AND P2, PT, R13, R198.reuse, PT ;  /* 0x000000c60d00720c */ /* 0x080fe40003f46270 */
[----:B------:R-:W-:Y:S02]  /*6530*/  FSEL R14, R14, -INF , !P3 ;  /* 0xff8000000e0e7808 */ /* 0x000fe40005800000 */
[----:B------:R-:W-:Y:S02]  /*6540*/  FSEL R64, R64, -INF , !P4 ;  /* 0xff80000040407808 */ /* 0x000fe40006000000 */
[----:B------:R-:W-:Y:S02]  /*6550*/  ISETP.GE.AND P4, PT, R17, R198, PT ;  /* 0x000000c61100720c */ /* 0x000fe40003f86270 */
[----:B------:R-:W-:-:S02]  /*6560*/  FSEL R42, R12, -INF , !P2 ;  /* 0xff8000000c2a7808 */ /* 0x000fc40005000000 */
[----:B------:R-:W-:Y:S02]  /*6570*/  FMNMX3.FTZ R16, R14, R85, R79, !PT ;  /* 0x000000550e107276 */ /* 0x000fe4000781004f */
        /* <DEDUP_REMOVED lines=19> */
[C---:B------:R-:W-:Y:S02]  /*66b0*/  ISETP.GE.AND P3, PT, R15.reuse, R199, PT ;  /* 0x000000c70f00720c */ /* 0x040fe40003f66270 */
[----:B------:R-:W-:Y:S02]  /*66c0*/  ISETP.GT.AND P1, PT, R100, R15, PT ;  /* 0x0000000f6400720c */ /* 0x000fe40003f24270 */
[----:B------:R-:W-:Y:S02]  /*66d0*/  ISETP.GE.AND P2, PT, R15, R198, PT ;  /* 0x000000c60f00720c */ /* 0x000fe40003f46270 */
[----:B------:R-:W-:-:S02]  /*66e0*/  I2FP.F32.S32 R8, R8 ;  /* 0x0000000800087245 */ /* 0x000fc40000201400 */
[----:B------:R-:W-:Y:S02]  /*66f0*/  FMNMX3.FTZ R18, R18, R217, R159, !PT ;  /* 0x000000d912127276 */ /* 0x000fe4000781009f */
[--C-:B------:R-:W-:Y:S02]  /*6700*/  IADD3 R15, PT, PT, R216, -0x79, -R209.reuse ;  /* 0xffffff87d80f7810 */ /* 0x100fe40007ffe8d1 */
[----:B------:R-:W-:Y:S02]  /*6710*/  IADD3 R0, PT, PT, R218, -0x79, -R209 ;  /* 0xffffff87da007810 */ /* 0x000fe40007ffe8d1 */
[----:B------:R-:W-:Y:S01]  /*6720*/  FMNMX3.FTZ R16, R16, R151, R147, !PT ;  /* 0x0000009710107276 */ /* 0x000fe20007810093 */
[----:B------:R-:W-:Y:S01]  /*6730*/  FFMA.FTZ R8, -R191, R8, R106 ;  /* 0x00000008bf087223 */ /* 0x000fe2000001016a */
[----:B------:R-:W-:Y:S02]  /*6740*/  FMNMX3.FTZ R22, R18, R157, R153, !PT ;  /* 0x0000009d12167276 */ /* 0x000fe40007810099 */
[----:B------:R-:W-:-:S02]  /*6750*/  IABS R15, R15 ;  /* 0x0000000f000f7213 */ /* 0x000fc40000000000 */
[----:B------:R-:W-:Y:S02]  /*6760*/  IABS R0, R0 ;  /* 0x0000000000007213 */ /* 0x000fe40000000000 */
[----:B------:R-:W-:Y:S02]  /*6770*/  FMNMX3.FTZ R18, R16, R137, R135, !PT ;  /* 0x0000008910127276 */ /* 0x000fe40007810087 */
[----:B------:R-:W-:Y:S02]  /*6780*/  FMNMX3.FTZ R16, R22, R155, R145, !PT ;  /* 0x0000009b16107276 */ /* 0x000fe40007810091 */
[----:B------:R-:W-:Y:S01]  /*6790*/  I2FP.F32.S32 R20, R15 ;  /* 0x0000000f00147245 */ /* 0x000fe20000201400 */
[----:B------:R-:W-:Y:S01]  /*67a0*/  VIADD R15, R101, 0x79 ;  /* 0x00000079650f7836 */ /* 0x000fe20000000000 */
[----:B------:R-:W-:Y:S02]  /*67b0*/  I2FP.F32.S32 R0, R0 ;  /* 0x0000000000007245 */ /* 0x000fe40000201400 */
[----:B------:R-:W-:-:S02]  /*67c0*/  FSEL R8, R8, -INF , !P1 ;  /* 0xff80000008087808 */ /* 0x000fc40004800000 */
[----:B------:R-:W-:Y:S01]  /*67d0*/  FMNMX3.FTZ R16, R16, R143, R139, !PT ;  /* 0x0000008f10107276 */ /* 0x000fe2000781008b */
[----:B------:R-:W-:Y:S01]  /*67e0*/  FFMA.FTZ R0, -R191, R0, R107 ;  /* 0x00000000bf007223 */ /* 0x000fe2000001016b */
[----:B------:R-:W-:Y:S02]  /*67f0*/  FSEL R40, R8, -INF , !P2 ;  /* 0xff80000008287808 */ /* 0x000fe40005000000 */
[----:B------:R-:W-:Y:S02]  /*6800*/  FMNMX3.FTZ R18, R18, R133, R129, !PT ;  /* 0x0000008512127276 */ /* 0x000fe40007810081 */
[----:B------:R-:W-:Y:S02]  /*6810*/  ISETP.GT.AND P2, PT, R100, R15, PT ;  /* 0x0000000f6400720c */ /* 0x000fe40003f44270 */
[----:B------:R-:W-:Y:S02]  /*6820*/  FMNMX3.FTZ R16, R16, R141, R121, !PT ;  /* 0x0000008d10107276 */ /* 0x000fe40007810079 */
[----:B------:R-:W-:-:S02]  /*6830*/  FMNMX3.FTZ R18, R18, R131, R113, !PT ;  /* 0x0000008312127276 */ /* 0x000fc40007810071 */
[----:B------:R-:W-:Y:S01]  /*6840*/  FSEL R38, R0, -INF , !P2 ;  /* 0xff80000000267808 */ /* 0x000fe20005000000 */
[----:B------:R-:W-:Y:S01]  /*6850*/  FFMA.FTZ R20, -R191, R20, R105 ;  /* 0x00000014bf147223 */ /* 0x000fe20000010169 */
[----:B------:R-:W-:Y:S02]  /*6860*/  FMNMX3.FTZ R0, R16, R117, R119, !PT ;  /* 0x0000007510007276 */ /* 0x000fe40007810077 */
[----:B------:R-:W-:Y:S02]  /*6870*/  ISETP.GE.AND P5, PT, R17, R199, PT ;  /* 0x000000c71100720c */ /* 0x000fe40003fa6270 */
[----:B------:R-:W-:Y:S02]  /*6880*/  ISETP.GT.AND P1, PT, R214, R15, PT ;  /* 0x0000000fd600720c */ /* 0x000fe40003f24270 */
[----:B------:R-:W-:Y:S02]  /*6890*/  FMNMX3.FTZ R17, R18, R115, R111, !PT ;  /* 0x0000007312117276 */ /* 0x000fe4000781006f */
[----:B------:R-:W-:-:S02]  /*68a0*/  FMNMX3.FTZ R0, R0, R123, R55, !PT ;  /* 0x0000007b00007276 */ /* 0x000fc40007810037 */
[----:B------:R-:W-:Y:S02]  /*68b0*/  FSEL R8, R20, -INF , !P1 ;  /* 0xff80000014087808 */ /* 0x000fe40004800000 */
[----:B------:R-:W-:Y:S02]  /*68c0*/  ISETP.GE.AND P1, PT, R15, R198, PT ;  /* 0x000000c60f00720c */ /* 0x000fe40003f26270 */
[----:B------:R-:W-:Y:S02]  /*68d0*/  FMNMX3.FTZ R17, R17, R109, R44, !PT ;  /* 0x0000006d11117276 */ /* 0x000fe4000781002c */
[----:B------:R-:W-:Y:S02]  /*68e0*/  FSEL R65, R65, -INF , !P6 ;  /* 0xff80000041417808 */ /* 0x000fe40007000000 */
[----:B------:R-:W-:Y:S02]  /*68f0*/  FSEL R41, R41, -INF , !P5 ;  /* 0xff80000029297808 */ /* 0x000fe40006800000 */
[----:B------:R-:W-:-:S02]  /*6900*/  FMNMX3.FTZ R0, R0, R57, R53, !PT ;  /* 0x0000003900007276 */ /* 0x000fc40007810035 */
[----:B------:R-:W-:Y:S02]  /*6910*/  ISETP.GE.AND P2, PT, R15, R199, PT ;  /* 0x000000c70f00720c */ /* 0x000fe40003f46270 */
        /* <DEDUP_REMOVED lines=44> */
[-CC-:B------:R-:W-:Y:S01]  /*6be0*/  FFMA.FTZ R48, R89, R37.reuse, -R46.reuse ;  /* 0x0000002559307223 */ /* 0x180fe2000001082e */
[----:B------:R-:W5:Y:S01]  /*6bf0*/  MUFU.EX2 R49, R49 ;  /* 0x0000003100317308 */ /* 0x000f620000000800 */
[-CC-:B------:R-:W-:Y:S01]  /*6c00*/  FFMA.FTZ R5, R225, R37.reuse, -R46.reuse ;  /* 0x00000025e1057223 */ /* 0x180fe2000001082e */
[----:B------:R-:W3:Y:S02]  /*6c10*/  LDSM.16.MT88.4 R16, [R164+0x6800] ;  /* 0x00680000a410783b */ /* 0x000ee40000004200 */
[----:B------:R-:W-:Y:S02]  /*6c20*/  MUFU.EX2 R58, R58 ;  /* 0x0000003a003a7308 */ /* 0x000fe40000000800 */
[----:B------:R-:W3:Y:S02]  /*6c30*/  LDSM.16.MT88.4 R28, [R103+0x6800] ;  /* 0x00680000671c783b */ /* 0x000ee40000004200 */
[----:B------:R-:W4:Y:S02]  /*6c40*/  MUFU.EX2 R43, R43 ;  /* 0x0000002b002b7308 */ /* 0x000f240000000800 */
[----:B------:R-:W3:Y:S02]  /*6c50*/  LDSM.16.MT88.4 R24, [R102+0x6800] ;  /* 0x006800006618783b */ /* 0x000ee40000004200 */
[----:B------:R-:W-:Y:S01]  /*6c60*/  MUFU.EX2 R62, R62 ;  /* 0x0000003e003e7308 */ /* 0x000fe20000000800 */
[-CC-:B------:R-:W-:Y:S01]  /*6c70*/  FFMA.FTZ R66, R221, R37.reuse, -R46.reuse ;  /* 0x00000025dd427223 */ /* 0x180fe2000001082e */
[-C--:B------:R-:W-:Y:S01]  /*6c80*/  FFMA.FTZ R64, R61, R37.reuse, -R46 ;  /* 0x000000253d407223 */ /* 0x080fe2000001082e */
[----:B------:R-:W-:Y:S01]  /*6c90*/  LDSM.16.MT88.4 R32, [R103+0x7000] ;  /* 0x007000006720783b */ /* 0x000fe20000004200 */
[----:B------:R-:W1:Y:S04]  /*6ca0*/  MUFU.EX2 R51, R51 ;  /* 0x0000003300337308 */ /* 0x000e680000000800 */
[----:B------:R-:W-:Y:S04]  /*6cb0*/  MUFU.EX2 R52, R52 ;  /* 0x0000003400347308 */ /* 0x000fe80000000800 */
[----:B------:R-:W2:Y:S01]  /*6cc0*/  MUFU.EX2 R47, R47 ;  /* 0x0000002f002f7308 */ /* 0x000ea20000000800 */
[----:B-----5:R-:W-:Y:S01]  /*6cd0*/  F2FP.F16.F32.PACK_AB R69, R49, R60 ;  /* 0x0000003c3145723e */ /* 0x020fe200000000ff */
[-CC-:B------:R-:W-:Y:S01]  /*6ce0*/  FFMA.FTZ R45, R81, R37.reuse, -R6.reuse ;  /* 0x00000025512d7223 */ /* 0x180fe20000010806 */
[----:B----4-:R-:W-:Y:S01]  /*6cf0*/  F2FP.F16.F32.PACK_AB R71, R43, R58 ;  /* 0x0000003a2b47723e */ /* 0x010fe200000000ff */
[-CC-:B------:R-:W-:Y:S01]  /*6d00*/  FFMA.FTZ R56, R83, R37.reuse, -R6.reuse ;  /* 0x0000002553387223 */ /* 0x180fe20000010806 */
[-CC-:B------:R-:W-:Y:S01]  /*6d10*/  FFMA.FTZ R50, R73, R37.reuse, -R6.reuse ;  /* 0x0000002549327223 */ /* 0x180fe20000010806 */
[----:B-1----:R-:W-:Y:S01]  /*6d20*/  F2FP.F16.F32.PACK_AB R68, R51, R62 ;  /* 0x0000003e3344723e */ /* 0x002fe200000000ff */
        /* <DEDUP_REMOVED lines=31> */
[C---:B------:R-:W-:Y:S01]  /*6f20*/  HMMA.16816.F32 R88, R12.reuse, R16, R88 ;  /* 0x000000100c58723c */ /* 0x040fe20000001858 */
[----:B------:R-:W-:Y:S04]  /*6f30*/  MUFU.EX2 R66, R66 ;  /* 0x0000004200427308 */ /* 0x000fe80000000800 */
[----:B------:R-:W2:Y:S03]  /*6f40*/  MUFU.EX2 R61, R223 ;  /* 0x000000df003d7308 */ /* 0x000ea60000000800 */
[C---:B------:R-:W-:Y:S01]  /*6f50*/  HMMA.16816.F32 R84, R12.reuse, R18, R84 ;  /* 0x000000120c54723c */ /* 0x040fe20000001854 */
[----:B------:R-:W3:Y:S01]  /*6f60*/  LDSM.16.MT88.4 R16, [R164+0x7000] ;  /* 0x00700000a410783b */ /* 0x000ee20000004200 */
        /* <DEDUP_REMOVED lines=14> */
[-CC-:B------:R-:W-:Y:S01]  /*7050*/  FFMA.FTZ R107, R213, R37.reuse, -R46.reuse ;  /* 0x00000025d56b7223 */ /* 0x180fe2000001082e */
[----:B-----5:R-:W-:Y:S01]  /*7060*/  F2FP.F16.F32.PACK_AB R12, R67, R106 ;  /* 0x0000006a430c723e */ /* 0x020fe200000000ff */
[-CC-:B------:R-:W-:Y:S01]  /*7070*/  FFMA.FTZ R108, R161, R37.reuse, -R46.reuse ;  /* 0x00000025a16c7223 */ /* 0x180fe2000001082e */
[----:B-1----:R-:W-:Y:S01]  /*7080*/  F2FP.F16.F32.PACK_AB R14, R63, R104 ;  /* 0x000000683f0e723e */ /* 0x002fe200000000ff */
[-C--:B------:R-:W-:Y:S01]  /*7090*/  FFMA.FTZ R105, R163, R37.reuse, -R46 ;  /* 0x00000025a3697223 */ /* 0x080fe2000001082e */
[-CC-:B------:R-:W-:Y:S01]  /*70a0*/  FFMA.FTZ R110, R159, R37.reuse, -R6.reuse ;  /* 0x000000259f6e7223 */ /* 0x180fe20000010806 */
[-CC-:B------:R-:W-:Y:S01]  /*70b0*/  FFMA.FTZ R155, R155, R37.reuse, -R6.reuse ;  /* 0x000000259b9b7223 */ /* 0x180fe20000010806 */
[----:B------:R-:W-:Y:S03]  /*70c0*/  LDSM.16.MT88.4 R24, [R103+0x7800] ;  /* 0x007800006718783b */ /* 0x000fe60000004200 */
[C---:B------:R-:W-:Y:S08]  /*70d0*/  HMMA.16816.F32 R96, R12.reuse, R20, R96 ;  /* 0x000000140c60723c */ /* 0x040ff00000001860 */
[C---:B------:R-:W-:Y:S01]  /*70e0*/  HMMA.16816.F32 R92, R12.reuse, R22, R92 ;  /* 0x000000160c5c723c */ /* 0x040fe2000000185c */
[----:B------:R-:W1:Y:S07]  /*70f0*/  LDSM.16.MT88.4 R20, [R168+0x7800] ;  /* 0x00780000a814783b */ /* 0x000e6e0000004200 */
[C---:B------:R-:W-:Y:S01]  /*7100*/  HMMA.16816.F32 R80, R12.reuse, R32, R80 ;  /* 0x000000200c50723c */ /* 0x040fe20000001850 */
[-CC-:B------:R-:W-:Y:S01]  /*7110*/  FFMA.FTZ R33, R157, R37.reuse, -R6.reuse ;  /* 0x000000259d217223 */ /* 0x180fe20000010806 */
[----:B------:R-:W-:Y:S01]  /*7120*/  FFMA.FTZ R32, R153, R37, -R6 ;  /* 0x0000002599207223 */ /* 0x000fe20000010806 */
[----:B------:R-:W-:Y:S05]  /*7130*/  MUFU.EX2 R112, R112 ;  /* 0x0000007000707308 */ /* 0x000fea0000000800 */
[C---:B---3--:R-:W-:Y:S01]  /*7140*/  HMMA.16816.F32 R88, R12.reuse, R16, R88 ;  /* 0x000000100c58723c */ /* 0x048fe20000001858 */
[----:B------:R-:W2:Y:S04]  /*7150*/  MUFU.EX2 R107, R107 ;  /* 0x0000006b006b7308 */ /* 0x000ea80000000800 */
[----:B------:R-:W-:Y:S03]  /*7160*/  MUFU.EX2 R108, R108 ;  /* 0x0000006c006c7308 */ /* 0x000fe60000000800 */
[C---:B------:R-:W-:Y:S01]  /*7170*/  HMMA.16816.F32 R84, R12.reuse, R18, R84 ;  /* 0x000000120c54723c */ /* 0x040fe20000001854 */
[----:B------:R-:W3:Y:S01]  /*7180*/  LDSM.16.MT88.4 R16, [R164+0x7800] ;  /* 0x00780000a410783b */ /* 0x000ee20000004200 */
[----:B------:R-:W4:Y:S04]  /*7190*/  MUFU.EX2 R105, R105 ;  /* 0x0000006900697308 */ /* 0x000f280000000800 */
[----:B------:R-:W-:Y:S02]  /*71a0*/  MUFU.EX2 R110, R110 ;  /* 0x0000006e006e7308 */ /* 0x000fe40000000800 */
[C---:B------:R-:W-:Y:S02]  /*71b0*/  HMMA.16816.F32 R76, R12.reuse, R34, R76 ;  /* 0x000000220c4c723c */ /* 0x040fe4000000184c */
[----:B------:R-:W5:Y:S04]  /*71c0*/  MUFU.EX2 R33, R33 ;  /* 0x0000002100217308 */ /* 0x000f680000000800 */
[----:B------:R-:W-:Y:S04]  /*71d0*/  MUFU.EX2 R32, R32 ;  /* 0x0000002000207308 */ /* 0x000fe80000000800 */
[----:B------:R-:W1:Y:S01]  /*71e0*/  MUFU.EX2 R35, R155 ;  /* 0x0000009b00237308 */ /* 0x000e620000000800 */
[C---:B------:R-:W-:Y:S08]  /*71f0*/  HMMA.16816.F32 R72, R12.reuse, R28, R72 ;  /* 0x0000001c0c48723c */ /* 0x040ff00000001848 */
[----:B------:R-:W-:Y:S01]  /*7200*/  HMMA.16816.F32 R68, R12, R30, R68 ;  /* 0x0000001e0c44723c */ /* 0x000fe20000001844 */
[----:B------:R-:W3:Y:S01]  /*7210*/  LDSM.16.MT88.4 R28, [R102+0x7800] ;  /* 0x00780000661c783b */ /* 0x000ee20000004200 */
[----:B--2---:R-:W-:-:S02]  /*7220*/  F2FP.F16.F32.PACK_AB R13, R107, R112 ;  /* 0x000000706b0d723e */ /* 0x004fc400000000ff */
        /* <DEDUP_REMOVED lines=14> */
[C---:B---3--:R-:W-:Y:S01]  /*7310*/  HMMA.16816.F32 R88, R12.reuse, R16, R88 ;  /* 0x000000100c58723c */ /* 0x048fe20000001858 */
        /* <DEDUP_REMOVED lines=22> */
[----:B------:R-:W1:Y:S01]  /*7480*/  LDSM.16.MT88.4 R20, [R168+0x8800] ;  /* 0x00880000a814783b */ /* 0x000e620000004200 */
[-C--:B------:R-:W-:Y:S01]  /*7490*/  FFMA.FTZ R128, R117, R37.reuse, -R6 ;  /* 0x0000002575807223 */ /* 0x080fe20000010806 */
[-CC-:B------:R-:W-:Y:S01]  /*74a0*/  FFMA.FTZ R122, R135, R37.reuse, -R46.reuse ;  /* 0x00000025877a7223 */ /* 0x180fe2000001082e */
[-C--:B------:R-:W-:Y:S01]  /*74b0*/  FFMA.FTZ R120, R129, R37.reuse, -R46 ;  /* 0x0000002581787223 */ /* 0x080fe2000001082e */
[-CC-:B------:R-:W-:Y:S01]  /*74c0*/  FFMA.FTZ R124, R121, R37.reuse, -R6.reuse ;  /* 0x00000025797c7223 */ /* 0x180fe20000010806 */
[-CC-:B------:R-:W-:Y:S01]  /*74d0*/  FFMA.FTZ R117, R119, R37.reuse, -R6.reuse ;  /* 0x0000002577757223 */ /* 0x180fe20000010806 */
[-C--:B------:R-:W-:Y:S01]  /*74e0*/  FFMA.FTZ R126, R123, R37.reuse, -R6 ;  /* 0x000000257b7e7223 */ /* 0x080fe20000010806 */
[-CC-:B------:R-:W-:Y:S01]  /*74f0*/  FFMA.FTZ R133, R133, R37.reuse, -R46.reuse ;  /* 0x0000002585857223 */ /* 0x180fe2000001082e */
[----:B------:R-:W-:Y:S01]  /*7500*/  FFMA.FTZ R131, R131, R37, -R46 ;  /* 0x0000002583837223 */ /* 0x000fe2000001082e */
[C---:B---3--:R-:W-:Y:S01]  /*7510*/  HMMA.16816.F32 R88, R12.reuse, R16, R88 ;  /* 0x000000100c58723c */ /* 0x048fe20000001858 */
[----:B------:R-:W-:Y:S04]  /*7520*/  MUFU.EX2 R122, R122 ;  /* 0x0000007a007a7308 */ /* 0x000fe80000000800 */
[----:B------:R-:W3:Y:S03]  /*7530*/  MUFU.EX2 R129, R133 ;  /* 0x0000008500817308 */ /* 0x000ee60000000800 */
[C---:B------:R-:W-:Y:S01]  /*7540*/  HMMA.16816.F32 R84, R12.reuse, R18, R84 ;  /* 0x000000120c54723c */ /* 0x040fe20000001854 */
[----:B------:R-:W4:Y:S01]  /*7550*/  LDSM.16.MT88.4 R16, [R164+0x8800] ;  /* 0x00880000a410783b */ /* 0x000f220000004200 */
[----:B------:R-:W-:Y:S04]  /*7560*/  MUFU.EX2 R120, R120 ;  /* 0x0000007800787308 */ /* 0x000fe80000000800 */
[----:B------:R-:W5:Y:S04]  /*7570*/  MUFU.EX2 R121, R131 ;  /* 0x0000008300797308 */ /* 0x000f680000000800 */
[----:B------:R-:W-:Y:S04]  /*7580*/  MUFU.EX2 R124, R124 ;  /* 0x0000007c007c7308 */ /* 0x000fe80000000800 */
[----:B------:R-:W1:Y:S04]  /*7590*/  MUFU.EX2 R119, R128 ;  /* 0x0000008000777308 */ /* 0x000e680000000800 */
[----:B------:R-:W-:Y:S04]  /*75a0*/  MUFU.EX2 R117, R117 ;  /* 0x0000007500757308 */ /* 0x000fe80000000800 */
[----:B------:R-:W1:Y:S01]  /*75b0*/  MUFU.EX2 R126, R126 ;  /* 0x0000007e007e7308 */ /* 0x000e620000000800 */
[C---:B------:R-:W-:Y:S08]  /*75c0*/  HMMA.16816.F32 R80, R12.reuse, R24, R80 ;  /* 0x000000180c50723c */ /* 0x040ff00000001850 */
[C---:B------:R-:W-:Y:S01]  /*75d0*/  HMMA.16816.F32 R76, R12.reuse, R26, R76 ;  /* 0x0000001a0c4c723c */ /* 0x040fe2000000184c */
[----:B------:R-:W4:Y:S07]  /*75e0*/  LDSM.16.MT88.4 R24, [R103+0x8800] ;  /* 0x008800006718783b */ /* 0x000f2e0000004200 */
[C---:B--2---:R-:W-:Y:S08]  /*75f0*/  HMMA.16816.F32 R72, R12.reuse, R28, R72 ;  /* 0x0000001c0c48723c */ /* 0x044ff00000001848 */
[----:B------:R-:W-:Y:S01]  /*7600*/  HMMA.16816.F32 R68, R12, R30, R68 ;  /* 0x0000001e0c44723c */ /* 0x000fe20000001844 */
[----:B---3--:R-:W-:Y:S01]  /*7610*/  F2FP.F16.F32.PACK_AB R13, R129, R122 ;  /* 0x0000007a810d723e */ /* 0x008fe200000000ff */
[----:B------:R-:W-:Y:S01]  /*7620*/  LDSM.16.MT88.4 R28, [R168+0x9000] ;  /* 0x00900000a81c783b */ /* 0x000fe20000004200 */
[----:B-----5:R-:W-:-:S02]  /*7630*/  F2FP.F16.F32.PACK_AB R15, R121, R120 ;  /* 0x00000078790f723e */ /* 0x020fc400000000ff */
[----:B-1----:R-:W-:Y:S02]  /*7640*/  F2FP.F16.F32.PACK_AB R12, R119, R124 ;  /* 0x0000007c770c723e */ /* 0x002fe400000000ff */
[----:B------:R-:W-:-:S07]  /*7650*/  F2FP.F16.F32.PACK_AB R14, R126, R117 ;  /* 0x000000757e0e723e */ /* 0x000fce00000000ff */
[C---:B------:R-:W-:Y:S08]  /*7660*/  HMMA.16816.F32 R96, R12.reuse, R20, R96 ;  /* 0x000000140c60723c */ /* 0x040ff00000001860 */
[----:B------:R-:W-:Y:S01]  /*7670*/  HMMA.16816.F32 R92, R12, R22, R92 ;  /* 0x000000160c5c723c */ /* 0x000fe2000000185c */
[----:B------:R-:W1:Y:S01]  /*7680*/  LDSM.16.MT88.4 R20, [R102+0x8800] ;  /* 0x008800006614783b */ /* 0x000e620000004200 */
[-CC-:B------:R-:W-:Y:S01]  /*7690*/  FFMA.FTZ R113, R113, R37.reuse, -R46.reuse ;  /* 0x0000002571717223 */ /* 0x180fe2000001082e */
[----:B------:R-:W-:-:S05]  /*76a0*/  FFMA.FTZ R128, R115, R37, -R46 ;  /* 0x0000002573807223 */ /* 0x000fca000001082e */
[----:B----4-:R-:W-:Y:S01]  /*76b0*/  HMMA.16816.F32 R88, R12, R16, R88 ;  /* 0x000000100c58723c */ /* 0x010fe20000001858 */
[-C--:B------:R-:W-:Y:S01]  /*76c0*/  FFMA.FTZ R130, R109, R37.reuse, -R46 ;  /* 0x000000256d827223 */ /* 0x080fe2000001082e */
        /* <DEDUP_REMOVED lines=8> */
[C---:B------:R-:W-:Y:S01]  /*7750*/  HMMA.16816.F32 R80, R12.reuse, R24, R80 ;  /* 0x000000180c50723c */ /* 0x040fe20000001850 */
[----:B------:R-:W3:Y:S04]  /*7760*/  MUFU.EX2 R128, R128 ;  /* 0x0000008000807308 */ /* 0x000ee80000000800 */
[----:B------:R-:W-:Y:S03]  /*7770*/  MUFU.EX2 R109, R111 ;  /* 0x0000006f006d7308 */ /* 0x000fe60000000800 */
[C---:B------:R-:W-:Y:S01]  /*7780*/  HMMA.16816.F32 R76, R12.reuse, R26, R76 ;  /* 0x0000001a0c4c723c */ /* 0x040fe2000000184c */
[----:B------:R-:W4:Y:S01]  /*7790*/  LDSM.16.MT88.4 R24, [R103+0x9000] ;  /* 0x009000006718783b */ /* 0x000f220000004200 */
[----:B------:R-:W5:Y:S04]  /*77a0*/  MUFU.EX2 R130, R130 ;  /* 0x0000008200827308 */ /* 0x000f680000000800 */
[----:B------:R-:W-:Y:S04]  /*77b0*/  MUFU.EX2 R55, R55 ;  /* 0x0000003700377308 */ /* 0x000fe80000000800 */
[----:B------:R-:W2:Y:S04]  /*77c0*/  MUFU.EX2 R132, R132 ;  /* 0x0000008400847308 */ /* 0x000ea80000000800 */
[----:B------:R-:W-:Y:S04]  /*77d0*/  MUFU.EX2 R53, R53 ;  /* 0x0000003500357308 */ /* 0x000fe80000000800 */
[----:B------:R-:W2:Y:S01]  /*77e0*/  MUFU.EX2 R134, R134 ;  /* 0x0000008600867308 */ /* 0x000ea20000000800 */
[----:B-1----:R-:W-:Y:S01]  /*77f0*/  HMMA.16816.F32 R72, R12, R20, R72 ;  /* 0x000000140c48723c */ /* 0x002fe20000001848 */
[----:B------:R-:W-:Y:S01]  /*7800*/  FADD.FTZ R49, R60, R49 ;  /* 0x000000313c317221 */ /* 0x000fe20000010000 */
[----:B------:R-:W-:-:S06]  /*7810*/  FADD.FTZ R51, R62, R51 ;  /* 0x000000333e337221 */ /* 0x000fcc0000010000 */
[----:B------:R-:W-:Y:S01]  /*7820*/  HMMA.16816.F32 R68, R12, R22, R68 ;  /* 0x000000160c44723c */ /* 0x000fe20000001844 */
[----:B---3--:R-:W-:Y:S01]  /*7830*/  F2FP.F16.F32.PACK_AB R13, R128, R113 ;  /* 0x00000071800d723e */ /* 0x008fe200000000ff */
[----:B------:R-:W-:Y:S01]  /*7840*/  FADD.FTZ R58, R58, R49 ;  /* 0x000000313a3a7221 */ /* 0x000fe20000010000 */
[----:B-----5:R-:W-:Y:S01]  /*7850*/  F2FP.F16.F32.PACK_AB R15, R130, R109 ;  /* 0x0000006d820f723e */ /* 0x020fe200000000ff */
[----:B------:R-:W1:Y:S01]  /*7860*/  LDSM.16.MT88.4 R20, [R102+0x9000] ;  /* 0x009000006614783b */ /* 0x000e620000004200 */
[----:B--2---:R-:W-:Y:S02]  /*7870*/  F2FP.F16.F32.PACK_AB R12, R132, R55 ;  /* 0x00000037840c723e */ /* 0x004fe400000000ff */
[----:B------:R-:W-:Y:S01]  /*7880*/  F2FP.F16.F32.PACK_AB R14, R134, R53 ;  /* 0x00000035860e723e */ /* 0x000fe200000000ff */
[----:B------:R-:W-:-:S06]  /*7890*/  FADD.FTZ R43, R43, R58 ;  /* 0x0000003a2b2b7221 */ /* 0x000fcc0000010000 */
[----:B------:R-:W-:Y:S01]  /*78a0*/  HMMA.16816.F32 R96, R12, R28, R96 ;  /* 0x0000001c0c60723c */ /* 0x000fe20000001860 */
[----:B------:R-:W-:Y:S01]  /*78b0*/  FADD.FTZ R28, R52, R51 ;  /* 0x00000033341c7221 */ /* 0x000fe20000010000 */
[----:B------:R-:W-:-:S03]  /*78c0*/  FADD.FTZ R54, R54, R43 ;  /* 0x0000002b36367221 */ /* 0x000fc60000010000 */
[----:B------:R-:W-:-:S03]  /*78d0*/  FADD.FTZ R28, R47, R28 ;  /* 0x0000001c2f1c7221 */ /* 0x000fc60000010000 */
        /* <DEDUP_REMOVED lines=16> */
[C---:B------:R-:W-:Y:S01]  /*79e0*/  HMMA.16816.F32 R84, R12.reuse, R18, R84 ;  /* 0x000000120c54723c */ /* 0x040fe20000001854 */
[----:B------:R-:W3:Y:S01]  /*79f0*/  LDSM.16.MT88.4 R16, [R168+0x9800] ;  /* 0x00980000a810783b */ /* 0x000ee20000004200 */
[----:B------:R-:W-:Y:S01]  /*7a00*/  FADD.FTZ R104, R104, R67 ;  /* 0x0000004368687221 */ /* 0x000fe20000010000 */
[----:B------:R-:W-:Y:S01]  /*7a10*/  FADD.FTZ R59, R59, R64 ;  /* 0x000000403b3b7221 */ /* 0x000fe20000010000 */
[-C--:B------:R-:W-:Y:S02]  /*7a20*/  FFMA.FTZ R28, R42, R37.reuse, -R46 ;  /* 0x000000252a1c7223 */ /* 0x080fe4000001082e */
[----:B------:R-:W-:Y:S02]  /*7a30*/  FADD.FTZ R63, R63, R104 ;  /* 0x000000683f3f7221 */ /* 0x000fe40000010000 */
[----:B------:R-:W-:Y:S01]  /*7a40*/  HMMA.16816.F32 R92, R12, R30, R92 ;  /* 0x0000001e0c5c723c */ /* 0x000fe2000000185c */
        /* <DEDUP_REMOVED lines=18> */
[----:B------:R4:W3:Y:S01]  /*7b70*/  MUFU.EX2 R7, R8 ;  /* 0x0000000800077308 */ /* 0x0008e20000000800 */
[----:B------:R-:W-:Y:S01]  /*7b80*/  FADD.FTZ R32, R32, R33 ;  /* 0x0000002120207221 */ /* 0x000fe20000010000 */
[----:B-1----:R-:W-:Y:S03]  /*7b90*/  HMMA.16816.F32 R72, R12, R20, R72 ;  /* 0x000000140c48723c */ /* 0x002fe60000001848 */
[----:B------:R-:W-:Y:S01]  /*7ba0*/  FADD.FTZ R35, R35, R32 ;  /* 0x0000002023237221 */ /* 0x000fe20000010000 */
[----:B----4-:R-:W-:-:S04]  /*7bb0*/  FADD.FTZ R8, R108, R107 ;  /* 0x0000006b6c087221 */ /* 0x010fc80000010000 */
[----:B------:R-:W-:Y:S01]  /*7bc0*/  FADD.FTZ R8, R105, R8 ;  /* 0x0000000869087221 */ /* 0x000fe20000010000 */
[----:B------:R-:W-:Y:S01]  /*7bd0*/  HMMA.16816.F32 R68, R12, R22, R68 ;  /* 0x000000160c44723c */ /* 0x000fe20000001844 */
[----:B------:R-:W-:Y:S01]  /*7be0*/  F2FP.F16.F32.PACK_AB R13, R28, R9 ;  /* 0x000000091c0d723e */ /* 0x000fe200000000ff */
[----:B------:R-:W1:Y:S01]  /*7bf0*/  LDSM.16.MT88.4 R20, [R103+0x9800] ;  /* 0x009800006714783b */ /* 0x000e620000004200 */
[----:B------:R-:W-:Y:S01]  /*7c00*/  FADD.FTZ R127, R127, R8 ;  /* 0x000000087f7f7221 */ /* 0x000fe20000010000 */
[----:B-----5:R-:W-:Y:S01]  /*7c10*/  F2FP.F16.F32.PACK_AB R15, R30, R29 ;  /* 0x0000001d1e0f723e */ /* 0x020fe200000000ff */
[----:B------:R-:W-:Y:S01]  /*7c20*/  FADD.FTZ R8, R116, R35 ;  /* 0x0000002374087221 */ /* 0x000fe20000010000 */
[----:B--2---:R-:W-:Y:S02]  /*7c30*/  F2FP.F16.F32.PACK_AB R12, R10, R5 ;  /* 0x000000050a0c723e */ /* 0x004fe400000000ff */
[----:B---3--:R-:W-:Y:S01]  /*7c40*/  F2FP.F16.F32.PACK_AB R14, R7, R6 ;  /* 0x00000006070e723e */ /* 0x008fe200000000ff */
        /* <DEDUP_REMOVED lines=36> */
[----:B-1----:R-:W-:Y:S01]  /*7e90*/  HMMA.16816.F32 R80, R12, R20, R80 ;  /* 0x000000140c50723c */ /* 0x002fe20000001850 */
[----:B------:R-:W-:-:S07]  /*7ea0*/  FADD.FTZ R213, R30, R29 ;  /* 0x0000001d1ed57221 */ /* 0x000fce0000010000 */
[C---:B------:R-:W-:Y:S08]  /*7eb0*/  HMMA.16816.F32 R76, R12.reuse, R22, R76 ;  /* 0x000000160c4c723c */ /* 0x040ff0000000184c */
[C---:B--2---:R-:W-:Y:S08]  /*7ec0*/  HMMA.16816.F32 R72, R12.reuse, R16, R72 ;  /* 0x000000100c48723c */ /* 0x044ff00000001848 */
        /* <DEDUP_REMOVED lines=70> */
.L_x_13044:
        /* <DEDUP_REMOVED lines=8> */
.L_x_13045:
[----:B------:R-:W-:Y:S05]  /*83b0*/  BSYNC.RECONVERGENT B0 ;  /* 0x0000000000007941 */ /* 0x000fea0003800200 */
.L_x_13043:
[----:B------:R-:W-:Y:S01]  /*83c0*/  ISETP.GE.AND P1, PT, R196, R192, PT ;  /* 0x000000c0c400720c */ /* 0x000fe20003f26270 */
[----:B------:R-:W-:Y:S01]  /*83d0*/  BSSY.RECONVERGENT B1, `(.L_x_13046) ;  /* 0x0000367000017945 */ /* 0x000fe20003800200 */
[----:B------:R-:W-:Y:S02]  /*83e0*/  IADD3 R8, P2, PT, R11, R186, RZ ;  /* 0x000000ba0b087210 */ /* 0x000fe40007f5e0ff */
[C-C-:B------:R-:W-:Y:S02]  /*83f0*/  IADD3 R237, PT, PT, R216.reuse, 0x77, -R209.reuse ;  /* 0x00000077d8ed7810 */ /* 0x140fe40007ffe8d1 */
[----:B------:R-:W-:Y:S01]  /*8400*/  IADD3 R236, PT, PT, R216, 0x70, -R209 ;  /* 0x00000070d8ec7810 */ /* 0x000fe20007ffe8d1 */
[----:B------:R-:W-:Y:S01]  /*8410*/  IMAD.X R9, R4, 0x1, R187, P2 ;  /* 0x0000000104097824 */ /* 0x000fe200010e06bb */
[----:B------:R-:W-:Y:S02]  /*8420*/  IABS R237, R237 ;  /* 0x000000ed00ed7213 */ /* 0x000fe40000000000 */
[----:B------:R-:W-:-:S02]  /*8430*/  IABS R236, R236 ;  /* 0x000000ec00ec7213 */ /* 0x000fc40000000000 */
[----:B------:R-:W-:Y:S01]  /*8440*/  IADD3 R235, PT, PT, R216, 0x6f, -R209 ;  /* 0x0000006fd8eb7810 */ /* 0x000fe20007ffe8d1 */
[----:B------:R-:W-:Y:S01]  /*8450*/  @!P1 IMAD.MOV.U32 R14, RZ, RZ, R8 ;  /* 0x000000ffff0e9224 */ /* 0x000fe200078e0008 */
[CC--:B------:R-:W-:Y:S01]  /*8460*/  @!P1 LEA R16, P3, R176.reuse, R8.reuse, 0x6 ;  /* 0x00000008b0109211 */ /* 0x0c0fe200078630ff */
[----:B------:R-:W-:Y:S01]  /*8470*/  @!P1 IMAD.MOV.U32 R15, RZ, RZ, R9 ;  /* 0x000000ffff0f9224 */ /* 0x000fe200078e0009 */
[----:B------:R-:W-:Y:S01]  /*8480*/  @P1 STS.128 [R193+0x6000], RZ ;  /* 0x006000ffc1001388 */ /* 0x000fe20000000c00 */
[C---:B------:R-:W-:Y:S01]  /*8490*/  @!P1 IMAD R6, R177.reuse, 0x60, RZ ;  /* 0x00000060b1069824 */ /* 0x040fe200078e02ff */
[C---:B------:R-:W-:Y:S01]  /*84a0*/  @!P1 LEA.HI.X R17, R176.reuse, R9, R177, 0x6, P3 ;  /* 0x00000009b0119211 */ /* 0x040fe200018f34b1 */
[----:B------:R-:W-:Y:S01]  /*84b0*/  @!P1 IMAD.WIDE.U32 R14, R176, 0x60, R14 ;  /* 0x00000060b00e9825 */ /* 0x000fe200078e000e */
[----:B------:R-:W-:Y:S01]  /*84c0*/  @!PT LDS RZ, [RZ] ;  /* 0x00000000fffff984 */ /* 0x000fe20000000800 */
[----:B------:R-:W-:Y:S01]  /*84d0*/  @!PT LDS RZ, [RZ] ;  /* 0x00000000fffff984 */ /* 0x000fe20000000800 */
[----:B------:R-:W-:Y:S01]  /*84e0*/  @!PT LDS RZ, [RZ] ;  /* 0x00000000fffff984 */ /* 0x000fe20000000800 */
[----:B------:R-:W-:Y:S01]  /*84f0*/  @!P1 LDGSTS.E.BYPASS.LTC128B.128 [R193+0x6000], desc[UR4][R186.64] ;  /* 0x06000000bac19fae */ /* 0x000fe2000b981a04 */
[----:B------:R-:W-:Y:S02]  /*8500*/  IABS R235, R235 ;  /* 0x000000eb00eb7213 */ /* 0x000fe40000000000 */
        /* <DEDUP_REMOVED lines=13> */
[----:B------:R-:W-:Y:S01]  /*85e0*/  @!P1 IMAD R4, R177, 0xc0, RZ ;  /* 0x000000c0b1049824 */ /* 0x000fe200078e02ff */
[C---:B------:R-:W-:Y:S01]  /*85f0*/  @!P1 LEA.HI.X R19, R176.reuse, R9, R177, 0x7, P2 ;  /* 0x00000009b0139211 */ /* 0x040fe200010f3cb1 */
[----:B------:R-:W-:Y:S01]  /*8600*/  @!P1 IMAD.WIDE.U32 R10, R176, 0xc0, R10 ;  /* 0x000000c0b00a9825 */ /* 0x000fe200078e000a */
[----:B------:R-:W-:Y:S01]  /*8610*/  @P1 STS.128 [R193+0x7000], RZ ;  /* 0x007000ffc1001388 */ /* 0x000fe20000000c00 */
[----:B------:R-:W-:-:S02]  /*8620*/  IADD3 R234, PT, PT, R218, 0x6f, -R209 ;  /* 0x0000006fdaea7810 */ /* 0x000fc40007ffe8d1 */
[----:B------:R-:W-:Y:S01]  /*8630*/  @!P1 IMAD R5, R177, 0xa0, RZ ;  /* 0x000000a0b1059824 */ /* 0x000fe200078e02ff */
[----:B------:R-:W-:Y:S01]  /*8640*/  @!PT LDS RZ, [RZ] ;  /* 0x00000000fffff984 */ /* 0x000fe20000000800 */
[----:B------:R-:W-:Y:S01]  /*8650*/  @!PT LDS RZ, [RZ] ;  /* 0x00000000fffff984 */ /* 0x000fe20000000800 */
[----:B------:R-:W-:Y:S01]  /*8660*/  @!PT LDS RZ, [RZ] ;  /* 0x00000000fffff984 */ /* 0x000fe20000000800 */
[----:B------:R-:W-:Y:S01]  /*8670*/  @!P1 LDGSTS.E.BYPASS.LTC128B.128 [R193+0x7000], desc[UR4][R6.64] ;  /* 0x0700000006c19fae */ /* 0x000fe2000b981a04 */
[----:B------:R-:W-:Y:S01]  /*8680*/  @!P1 IMAD.WIDE.U32 R12, R176, 0xa0, R12 ;  /* 0x000000a0b00c9825 */ /* 0x000fe200078e000c */
[----:B------:R-:W-:Y:S02]  /*8690*/  IABS R234, R234 ;  /* 0x000000ea00ea7213 */ /* 0x000fe40000000000 */
[----:B------:R-:W-:Y:S01]  /*86a0*/  @P1 STS.128 [R193+0x7800], RZ ;  /* 0x007800ffc1001388 */ /* 0x000fe20000000c00 */
[----:B------:R-:W-:Y:S01]  /*86b0*/  @!P1 IMAD.IADD R11, R4, 0x1, R11 ;  /* 0x00000001040b9824 */ /* 0x000fe200078e020b */
[C---:B------:R-:W-:Y:S01]  /*86c0*/  IADD3 R233, PT, PT, R216.reuse, 0x68, -R209 ;  /* 0x00000068d8e97810 */ /* 0x040fe20007ffe8d1 */
[----:B------:R-:W-:Y:S01]  /*86d0*/  @!P1 IMAD.IADD R5, R5, 0x1, R13 ;  /* 0x0000000105059824 */ /* 0x000fe200078e020d */
[----:B------:R-:W-:Y:S01]  /*86e0*/  @!PT LDS RZ, [RZ] ;  /* 0x00000000fffff984 */ /* 0x000fe20000000800 */
[----:B------:R-:W-:Y:S01]  /*86f0*/  @!PT LDS RZ, [RZ] ;  /* 0x00000000fffff984 */ /* 0x000fe20000000800 */
[----:B------:R-:W-:Y:S01]  /*8700*/  @!PT LDS RZ, [RZ] ;  /* 0x00000000fffff984 */ /* 0x000fe20000000800 */
[----:B------:R-:W-:Y:S01]  /*8710*/  @!P1 LDGSTS.E.BYPASS.LTC128B.128 [R193+0x7800], desc[UR4][R16.64] ;  /* 0x0780000010c19fae */ /* 0x000fe2000b981a04 */
[----:B------:R-:W-:Y:S01]  /*8720*/  @!P1 IMAD.MOV.U32 R4, RZ, RZ, R12 ;  /* 0x000000ffff049224 */ /* 0x000fe200078e000c */
[----:B------:R-:W-:-:S02]  /*8730*/  IADD3 R231, PT, PT, R216, 0x67, -R209 ;  /* 0x00000067d8e77810 */ /* 0x000fc40007ffe8d1 */
[----:B------:R-:W-:Y:S01]  /*8740*/  @P1 STS.128 [R193+0x8000], RZ ;  /* 0x008000ffc1001388 */ /* 0x000fe20000000c00 */
[----:B------:R-:W-:Y:S02]  /*8750*/  IABS R233, R233 ;  /* 0x000000e900e97213 */ /* 0x000fe40000000000 */
[C-C-:B------:R-:W-:Y:S01]  /*8760*/  IADD3 R232, PT, PT, R218.reuse, 0x68, -R209.reuse ;  /* 0x00000068dae87810 */ /* 0x140fe20007ffe8d1 */
[----:B------:R-:W-:Y:S01]  /*8770*/  @!PT LDS RZ, [RZ] ;  /* 0x00000000fffff984 */ /* 0x000fe20000000800 */
[----:B------:R-:W-:Y:S01]  /*8780*/  @!PT LDS RZ, [RZ] ;  /* 0x00000000fffff984 */ /* 0x000fe20000000800 */
[----:B------:R-:W-:Y:S01]  /*8790*/  @!PT LDS RZ, [RZ] ;  /* 0x00000000fffff984 */ /* 0x000fe20000000800 */
[----:B------:R1:W-:Y:S01]  /*87a0*/  @!P1 LDGSTS.E.BYPASS.LTC128B.128 [R193+0x8000], desc[UR4][R14.64] ;  /* 0x080000000ec19fae */ /* 0x0003e2000b981a04 */
[----:B------:R-:W-:Y:S02]  /*87b0*/  IABS R231, R231 ;  /* 0x000000e700e77213 */ /* 0x000fe40000000000 */
[--C-:B------:R-:W-:Y:S01]  /*87c0*/  IADD3 R230, PT, PT, R218, 0x67, -R209.reuse ;  /* 0x00000067dae67810 */ /* 0x100fe20007ffe8d1 */
[----:B------:R-:W-:Y:S01]  /*87d0*/  @P1 STS.128 [R193+0x8800], RZ ;  /* 0x008800ffc1001388 */ /* 0x000fe20000000c00 */
[----:B------:R-:W-:Y:S02]  /*87e0*/  IADD3 R229, PT, PT, R216, 0x60, -R209 ;  /* 0x00000060d8e57810 */ /* 0x000fe40007ffe8d1 */
[----:B------:R-:W-:Y:S01]  /*87f0*/  IABS R230, R230 ;  /* 0x000000e600e67213 */ /* 0x000fe20000000000 */
[----:B------:R-:W-:Y:S01]  /*8800*/  @!PT LDS RZ, [RZ] ;  /* 0x00000000fffff984 */ /* 0x000fe20000000800 */
[----:B------:R-:W-:Y:S01]  /*8810*/  @!PT LDS RZ, [RZ] ;  /* 0x00000000fffff984 */ /* 0x000fe20000000800 */
[----:B------:R-:W-:Y:S01]  /*8820*/  @!PT LDS RZ, [RZ] ;  /* 0x00000000fffff984 */ /* 0x000fe20000000800 */
[----:B------:R2:W-:Y:S01]  /*8830*/  @!P1 LDGSTS.E.BYPASS.LTC128B.128 [R193+0x8800], desc[UR4][R18.64] ;  /* 0x0880000012c19fae */ /* 0x0005e2000b981a04 */
[----:B------:R-:W-:-:S02]  /*8840*/  IABS R229, R229 ;  /* 0x000000e500e57213 */ /* 0x000fc40000000000 */
[C-C-:B------:R-:W-:Y:S01]  /*8850*/  IADD3 R226, PT, PT, R216.reuse, 0x5f, -R209.reuse ;  /* 0x0000005fd8e27810 */ /* 0x140fe20007ffe8d1 */
[----:B------:R-:W-:Y:S01]  /*8860*/  @P1 STS.128 [R193+0x9000], RZ ;  /* 0x009000ffc1001388 */ /* 0x000fe20000000c00 */
[--C-:B------:R-:W-:Y:S02]  /*8870*/  IADD3 R228, PT, PT, R216, 0x58, -R209.reuse ;  /* 0x00000058d8e47810 */ /* 0x100fe40007ffe8d1 */
[----:B------:R-:W-:Y:S01]  /*8880*/  IABS R226, R226 ;  /* 0x000000e200e27213 */ /* 0x000fe20000000000 */
[----:B------:R-:W-:Y:S01]  /*8890*/  @!PT LDS RZ, [RZ] ;  /* 0x00000000fffff984 */ /* 0x000fe20000000800 */
[----:B------:R-:W-:Y:S01]  /*88a0*/  @!PT LDS RZ, [RZ] ;  /* 0x00000000fffff984 */ /* 0x000fe20000000800 */
[----:B------:R-:W-:Y:S01]  /*88b0*/  @!PT LDS RZ, [RZ] ;  /* 0x00000000fffff984 */ /* 0x000fe20000000800 */
[----:B------:R-:W-:Y:S01]  /*88c0*/  @!P1 LDGSTS.E.BYPASS.LTC128B.128 [R193+0x9000], desc[UR4][R4.64] ;  /* 0x0900000004c19fae */ /* 0x000fe2000b981a04 */
[----:B------:R-:W-:Y:S02]  /*88d0*/  IABS R228, R228 ;  /* 0x000000e400e47213 */ /* 0x000fe40000000000 */
[--C-:B------:R-:W-:Y:S01]  /*88e0*/  IADD3 R227, PT, PT, R218, 0x58, -R209.reuse ;  /* 0x00000058dae37810 */ /* 0x100fe20007ffe8d1 */
[----:B------:R-:W-:Y:S01]  /*88f0*/  @P1 STS.128 [R193+0x9800], RZ ;  /* 0x009800ffc1001388 */ /* 0x000fe20000000c00 */
[----:B------:R-:W-:-:S02]  /*8900*/  IADD3 R225, PT, PT, R216, 0x57, -R209 ;  /* 0x00000057d8e17810 */ /* 0x000fc40007ffe8d1 */
[--C-:B------:R-:W-:Y:S01]  /*8910*/  IADD3 R224, PT, PT, R218, 0x57, -R209.reuse ;  /* 0x00000057dae07810 */ /* 0x100fe20007ffe8d1 */
[----:B------:R-:W-:Y:S01]  /*8920*/  @!PT LDS RZ, [RZ] ;  /* 0x00000000fffff984 */ /* 0x000fe20000000800 */
[----:B------:R-:W-:Y:S01]  /*8930*/  @!PT LDS RZ, [RZ] ;  /* 0x00000000fffff984 */ /* 0x000fe20000000800 */
[----:B------:R-:W-:Y:S01]  /*8940*/  @!PT LDS RZ, [RZ] ;  /* 0x00000000fffff984 */ /* 0x000fe20000000800 */
[----:B------:R3:W-:Y:S01]  /*8950*/  @!P1 LDGSTS.E.BYPASS.LTC128B.128 [R193+0x9800], desc[UR4][R10.64] ;  /* 0x098000000ac19fae */ /* 0x0007e2000b981a04 */
[----:B------:R-:W-:Y:S02]  /*8960*/  IABS R225, R225 ;  /* 0x000000e100e17213 */ /* 0x000fe40000000000 */
[----:B------:R-:W-:Y:S01]  /*8970*/  IABS R224, R224 ;  /* 0x000000e000e07213 */ /* 0x000fe20000000000 */
[----:B------:R-:W-:Y:S01]  /*8980*/  LDSM.16.M88.4 R152, [R173] ;  /* 0x00000000ad98783b */ /* 0x000fe20000000200 */
[--C-:B------:R-:W-:Y:S02]  /*8990*/  IADD3 R223, PT, PT, R216, 0x50, -R209.reuse ;  /* 0x00000050d8df7810 */ /* 0x100fe40007ffe8d1 */
[----:B------:R-:W-:Y:S01]  /*89a0*/  IADD3 R222, PT, PT, R218, 0x50, -R209 ;  /* 0x00000050dade7810 */ /* 0x000fe20007ffe8d1 */
[----:B------:R-:W1:Y:S01]  /*89b0*/  LDSM.16.M88.4 R116, [R172+0x2000] ;  /* 0x00200000ac74783b */ /* 0x000e620000000200 */
[----:B------:R-:W-:-:S02]  /*89c0*/  IABS R223, R223 ;  /* 0x000000df00df7213 */ /* 0x000fc40000000000 */
[----:B------:R-:W-:Y:S01]  /*89d0*/  IABS R222, R222 ;  /* 0x000000de00de7213 */ /* 0x000fe20000000000 */
[----:B------:R-:W-:Y:S01]  /*89e0*/  LDSM.16.M88.4 R148, [R171] ;  /* 0x00000000ab94783b */ /* 0x000fe20000000200 */
[--C-:B------:R-:W-:Y:S02]  /*89f0*/  IADD3 R221, PT, PT, R216, 0x4f, -R209.reuse ;  /* 0x0000004fd8dd7810 */ /* 0x100fe40007ffe8d1 */
[C-C-:B------:R-:W-:Y:S01]  /*8a00*/  IADD3 R220, PT, PT, R218.reuse, 0x4f, -R209.reuse ;  /* 0x0000004fdadc7810 */ /* 0x140fe20007ffe8d1 */
[----:B------:R-:W-:Y:S01]  /*8a10*/  LDSM.16.M88.4 R160, [R167+0x2000] ;  /* 0x00200000a7a0783b */ /* 0x000fe20000000200 */
[----:B------:R-:W-:Y:S02]  /*8a20*/  IABS R221, R221 ;  /* 0x000000dd00dd7213 */ /* 0x000fe40000000000 */
[----:B------:R-:W-:Y:S01]  /*8a30*/  IABS R220, R220 ;  /* 0x000000dc00dc7213 */ /* 0x000fe20000000000 */
[----:B------:R-:W4:Y:S01]  /*8a40*/  LDSM.16.M88.4 R108, [R172+0x2800] ;  /* 0x00280000ac6c783b */ /* 0x000f220000000200 */
[----:B------:R-:W-:-:S02]  /*8a50*/  IADD3 R219, PT, PT, R218, 0x48, -R209 ;  /* 0x00000048dadb7810 */ /* 0x000fc40007ffe8d1 */
[C-C-:B------:R-:W-:Y:S01]  /*8a60*/  IADD3 R215, PT, PT, R218.reuse, 0x47, -R209.reuse ;  /* 0x00000047dad77810 */ /* 0x140fe20007ffe8d1 */
[----:B------:R-:W5:Y:S01]  /*8a70*/  LDSM.16.M88.4 R64, [R172+0x3000] ;  /* 0x00300000ac40783b */ /* 0x000f620000000200 */
[C-C-:B------:R-:W-:Y:S02]  /*8a80*/  IADD3 R38, PT, PT, R218.reuse, 0x8, -R209.reuse ;  /* 0x00000008da267810 */ /* 0x140fe40007ffe8d1 */
[--C-:B------:R-:W-:Y:S01]  /*8a90*/  IADD3 R39, PT, PT, R218, 0x7, -R209.reuse ;  /* 0x00000007da277810 */ /* 0x100fe20007ffe8d1 */
[----:B------:R-:W5:Y:S01]  /*8aa0*/  LDSM.16.M88.4 R56, [R172+0x3800] ;  /* 0x00380000ac38783b */ /* 0x000f620000000200 */
[----:B------:R-:W-:Y:S02]  /*8ab0*/  IABS R215, R215 ;  /* 0x000000d700d77213 */ /* 0x000fe40000000000 */
[----:B------:R-:W-:Y:S01]  /*8ac0*/  IADD3 R217, PT, PT, R216, 0x47, -R209 ;  /* 0x00000047d8d97810 */ /* 0x000fe20007ffe8d1 */
[----:B------:R-:W5:Y:S01]  /*8ad0*/  LDSM.16.M88.4 R48, [R172+0x4000] ;  /* 0x00400000ac30783b */ /* 0x000f620000000200 */
[----:B------:R-:W-:-:S02]  /*8ae0*/  IABS R38, R38 ;  /* 0x0000002600267213 */ /* 0x000fc40000000000 */
[----:B------:R-:W-:Y:S01]  /*8af0*/  IABS R217, R217 ;  /* 0x000000d900d97213 */ /* 0x000fe20000000000 */
[----:B------:R-:W5:Y:S01]  /*8b00*/  LDSM.16.M88.4 R40, [R172+0x4800] ;  /* 0x00480000ac28783b */ /* 0x000f620000000200 */
[----:B------:R-:W-:-:S03]  /*8b10*/  IABS R39, R39 ;  /* 0x0000002700277213 */ /* 0x000fc60000000000 */
[----:B------:R-:W5:Y:S04]  /*8b20*/  LDSM.16.M88.4 R28, [R172+0x5000] ;  /* 0x00500000ac1c783b */ /* 0x000f680000000200 */
[----:B------:R-:W5:Y:S01]  /*8b30*/  LDSM.16.M88.4 R156, [R172+0x5800] ;  /* 0x00580000ac9c783b */ /* 0x000f620000000200 */
[C---:B-1----:R-:W-:Y:S03]  /*8b40*/  HMMA.16816.F32 R12, R152.reuse, R116, RZ ;  /* 0x00000074980c723c */ /* 0x042fe600000018ff */
[----:B------:R-:W-:Y:S04]  /*8b50*/  LDSM.16.M88.4 R20, [R170] ;  /* 0x00000000aa14783b */ /* 0x000fe80000000200 */
[----:B--2---:R-:W1:Y:S01]  /*8b60*/  LDSM.16.M88.4 R16, [R166+0x2000] ;  /* 0x00200000a610783b */ /* 0x004e620000000200 */
[C---:B------:R-:W-:Y:S03]  /*8b70*/  HMMA.16816.F32 R116, R152.reuse, R118, RZ ;  /* 0x000000769874723c */ /* 0x040fe600000018ff */
[----:B------:R-:W2:Y:S04]  /*8b80*/  LDSM.16.M88.4 R120, [R167+0x5800] ;  /* 0x00580000a778783b */ /* 0x000ea80000000200 */
[----:B---3--:R-:W-:Y:S01]  /*8b90*/  LDSM.16.M88.4 R8, [R169] ;  /* 0x00000000a908783b */ /* 0x008fe20000000200 */
[----:B----4-:R-:W-:Y:S03]  /*8ba0*/  HMMA.16816.F32 R112, R152, R108, RZ ;  /* 0x0000006c9870723c */ /* 0x010fe600000018ff */
[----:B------:R-:W3:Y:S04]  /*8bb0*/  LDSM.16.M88.4 R4, [R165+0x2000] ;  /* 0x00200000a504783b */ /* 0x000ee80000000200 */
[----:B------:R-:W4:Y:S01]  /*8bc0*/  LDSM.16.M88.4 R128, [R167+0x4800] ;  /* 0x00480000a780783b */ /* 0x000f220000000200 */
[----:B------:R-:W-:Y:S03]  /*8bd0*/  HMMA.16816.F32 R12, R148, R160, R12 ;  /* 0x000000a0940c723c */ /* 0x000fe6000000180c */
[----:B------:R-:W4:Y:S01]  /*8be0*/  LDSM.16.M88.4 R136, [R167+0x3800] ;  /* 0x00380000a788783b */ /* 0x000f220000000200 */
[----:B------:R-:W-:-:S02]  /*8bf0*/  IADD3 R161, PT, PT, R216, 0x3f, -R209 ;  /* 0x0000003fd8a17810 */ /* 0x000fc40007ffe8d1 */
[----:B------:R-:W-:Y:S01]  /*8c00*/  IADD3 R160, PT, PT, R216, 0x37, -R209 ;  /* 0x00000037d8a07810 */ /* 0x000fe20007ffe8d1 */
[----:B------:R-:W4:Y:S01]  /*8c10*/  LDSM.16.M88.4 R144, [R167+0x2800] ;  /* 0x00280000a790783b */ /* 0x000f220000000200 */
[----:B------:R-:W-:Y:S01]  /*8c20*/  IABS R161, R161 ;  /* 0x000000a100a17213 */ /* 0x000fe20000000000 */
[----:B-----5:R-:W-:Y:S02]  /*8c30*/  HMMA.16816.F32 R104, R152, R64, RZ ;  /* 0x000000409868723c */ /* 0x020fe400000018ff */
[----:B------:R-:W5:Y:S01]  /*8c40*/  LDSM.16.M88.4 R132, [R167+0x4000] ;  /* 0x00400000a784783b */ /* 0x000f620000000200 */
[----:B------:R-:W-:-:S03]  /*8c50*/  IABS R160, R160 ;  /* 0x000000a000a07213 */ /* 0x000fc60000000000 */
[----:B------:R-:W-:Y:S02]  /*8c60*/  LDSM.16.M88.4 R140, [R167+0x3000] ;  /* 0x00300000a78c783b */ /* 0x000fe40000000200 */
[C---:B------:R-:W-:Y:S02]  /*8c70*/  HMMA.16816.F32 R60, R152.reuse, R56, RZ ;  /* 0x00000038983c723c */ /* 0x040fe400000018ff */
[----:B------:R-:W-:Y:S04]  /*8c80*/  LDSM.16.M88.4 R124, [R167+0x5000] ;  /* 0x00500000a77c783b */ /* 0x000fe80000000200 */
[----:B------:R-:W0:Y:S02]  /*8c90*/  LDGDEPBAR ;  /* 0x00000000000079af */ /* 0x000e240000000000 */
        /* <DEDUP_REMOVED lines=10> */
[----:B------:R-:W-:-:S02]  /*8d40*/  IADD3 R156, PT, PT, R218, 0x37, -R209 ;  /* 0x00000037da9c7810 */ /* 0x000fc40007ffe8d1 */
[--C-:B------:R-:W-:Y:S02]  /*8d50*/  IADD3 R157, PT, PT, R218, 0x30, -R209.reuse ;  /* 0x00000030da9d7810 */ /* 0x100fe40007ffe8d1 */
[----:B------:R-:W-:Y:S02]  /*8d60*/  IABS R156, R156 ;  /* 0x0000009c009c7213 */ /* 0x000fe40000000000 */
[----:B------:R-:W-:Y:S01]  /*8d70*/  IABS R157, R157 ;  /* 0x0000009d009d7213 */ /* 0x000fe20000000000 */
[----:B------:R-:W-:Y:S01]  /*8d80*/  HMMA.16816.F32 R152, R152, R158, RZ ;  /* 0x0000009e9898723c */ /* 0x000fe200000018ff */
[C-C-:B------:R-:W-:Y:S02]  /*8d90*/  IADD3 R158, PT, PT, R216.reuse, 0x38, -R209.reuse ;  /* 0x00000038d89e7810 */ /* 0x140fe40007ffe8d1 */
[----:B------:R-:W-:-:S04]  /*8da0*/  IADD3 R159, PT, PT, R216, 0x30, -R209 ;  /* 0x00000030d89f7810 */ /* 0x000fc80007ffe8d1 */
[----:B------:R-:W-:Y:S01]  /*8db0*/  IABS R159, R159 ;  /* 0x0000009f009f7213 */ /* 0x000fe20000000000 */
[----:B-1----:R-:W-:Y:S08]  /*8dc0*/  HMMA.16816.F32 R12, R20, R16, R12 ;  /* 0x00000010140c723c */ /* 0x002ff0000000180c */
[----:B------:R-:W-:Y:S01]  /*8dd0*/  HMMA.16816.F32 R116, R148, R162, R116 ;  /* 0x000000a29474723c */ /* 0x000fe20000001874 */
[----:B------:R-:W-:-:S02]  /*8de0*/  IADD3 R162, PT, PT, R218, 0x40, -R209 ;  /* 0x00000040daa27810 */ /* 0x000fc40007ffe8d1 */
[C-C-:B------:R-:W-:Y:S02]  /*8df0*/  IADD3 R163, PT, PT, R216.reuse, 0x40, -R209.reuse ;  /* 0x00000040d8a37810 */ /* 0x140fe40007ffe8d1 */
[----:B------:R-:W-:Y:S02]  /*8e00*/  IABS R162, R162 ;  /* 0x000000a200a27213 */ /* 0x000fe40000000000 */
[----:B------:R-:W-:Y:S01]  /*8e10*/  IABS R163, R163 ;  /* 0x000000a300a37213 */ /* 0x000fe20000000000 */
[----:B--2---:R-:W-:Y:S01]  /*8e20*/  HMMA.16816.F32 R152, R148, R122, R152 ;  /* 0x0000007a9498723c */ /* 0x004fe20000001898 */
[--C-:B------:R-:W-:Y:S02]  /*8e30*/  IADD3 R123, PT, PT, R216, 0x80, -R209.reuse ;  /* 0x00000080d87b7810 */ /* 0x100fe40007ffe8d1 */
[----:B------:R-:W-:Y:S02]  /*8e40*/  IADD3 R122, PT, PT, R218, 0x80, -R209 ;  /* 0x00000080da7a7810 */ /* 0x000fe40007ffe8d1 */
[----:B------:R-:W-:-:S02]  /*8e50*/  IABS R123, R123 ;  /* 0x0000007b007b7213 */ /* 0x000fc40000000000 */
[----:B------:R-:W-:Y:S01]  /*8e60*/  IABS R122, R122 ;  /* 0x0000007a007a7213 */ /* 0x000fe20000000000 */
[----:B---3--:R-:W-:Y:S01]  /*8e70*/  HMMA.16816.F32 R12, R8, R4, R12 ;  /* 0x00000004080c723c */ /* 0x008fe2000000180c */
[--C-:B------:R-:W-:Y:S02]  /*8e80*/  IADD3 R4, PT, PT, R218, 0x78, -R209.reuse ;  /* 0x00000078da047810 */ /* 0x100fe40007ffe8d1 */
[----:B------:R-:W-:Y:S02]  /*8e90*/  IADD3 R5, PT, PT, R216, 0x78, -R209 ;  /* 0x00000078d8057810 */ /* 0x000fe40007ffe8d1 */
[----:B------:R-:W-:Y:S02]  /*8ea0*/  IABS R4, R4 ;  /* 0x0000000400047213 */ /* 0x000fe40000000000 */
[----:B------:R-:W-:Y:S01]  /*8eb0*/  IABS R5, R5 ;  /* 0x0000000500057213 */ /* 0x000fe20000000000 */
[----:B----4-:R-:W-:Y:S01]  /*8ec0*/  HMMA.16816.F32 R40, R148, R130, R40 ;  /* 0x000000829428723c */ /* 0x010fe20000001828 */
[----:B------:R-:W-:Y:S01]  /*8ed0*/  IMAD.MOV.U32 R131, RZ, RZ, R123 ;  /* 0x000000ffff837224 */ /* 0x000fe200078e007b */
[----:B------:R-:W-:Y:S01]  /*8ee0*/  IADD3 R130, PT, PT, R218, 0x10, -R209 ;  /* 0x00000010da827810 */ /* 0x000fe20007ffe8d1 */
[----:B------:R-:W-:-:S03]  /*8ef0*/  IMAD.MOV.U32 R123, RZ, RZ, R122 ;  /* 0x000000ffff7b7224 */ /* 0x000fc600078e007a */
[----:B------:R-:W-:Y:S02]  /*8f00*/  I2FP.F32.S32 R122, R131 ;  /* 0x00000083007a7245 */ /* 0x000fe40000201400 */
[----:B------:R-:W-:Y:S01]  /*8f10*/  HMMA.16816.F32 R116, R20, R18, R116 ;  /* 0x000000121474723c */ /* 0x000fe20000001874 */
[----:B------:R-:W1:Y:S01]  /*8f20*/  LDSM.16.M88.4 R16, [R166+0x2800] ;  /* 0x00280000a610783b */ /* 0x000e620000000200 */
[----:B------:R-:W-:Y:S01]  /*8f30*/  I2FP.F32.S32 R123, R123 ;  /* 0x0000007b007b7245 */ /* 0x000fe20000201400 */
[----:B------:R-:W-:Y:S01]  /*8f40*/  FFMA.FTZ R12, -R191, R122, R12 ;  /* 0x0000007abf0c7223 */ /* 0x000fe2000001010c */
[----:B------:R-:W-:-:S04]  /*8f50*/  IABS R130, R130 ;  /* 0x0000008200827213 */ /* 0x000fc80000000000 */
[----:B------:R-:W-:Y:S01]  /*8f60*/  HMMA.16816.F32 R44, R148, R128, R44 ;  /* 0x00000080942c723c */ /* 0x000fe2000000182c */
[----:B------:R-:W-:Y:S01]  /*8f70*/  VIADD R129, R101, 0xffffff80 ;  /* 0xffffff8065817836 */ /* 0x000fe20000000000 */
[----:B------:R-:W-:-:S04]  /*8f80*/  IADD3 R128, PT, PT, R218, 0x17, -R209 ;  /* 0x00000017da807810 */ /* 0x000fc80007ffe8d1 */
[----:B------:R-:W-:Y:S02]  /*8f90*/  ISETP.GT.AND P5, PT, R214, R129, PT ;  /* 0x00000081d600720c */ /* 0x000fe40003fa4270 */
[C---:B------:R-:W-:Y:S01]  /*8fa0*/  HMMA.16816.F32 R24, R148.reuse, R120, R24 ;  /* 0x000000789418723c */ /* 0x040fe20000001818 */
[--C-:B------:R-:W-:Y:S02]  /*8fb0*/  IADD3 R120, PT, PT, R218, 0x7f, -R209.reuse ;  /* 0x0000007fda787810 */ /* 0x100fe40007ffe8d1 */
[----:B------:R-:W-:Y:S02]  /*8fc0*/  IADD3 R121, PT, PT, R216, 0x7f, -R209 ;  /* 0x0000007fd8797810 */ /* 0x000fe40007ffe8d1 */
[----:B------:R-:W-:Y:S02]  /*8fd0*/  ISETP.GE.AND P3, PT, R129, R199, PT ;  /* 0x000000c78100720c */ /* 0x000fe40003f66270 */
[----:B------:R-:W-:Y:S01]  /*8fe0*/  IABS R121, R121 ;  /* 0x0000007900797213 */ /* 0x000fe20000000000 */
[----:B------:R-:W-:Y:S01]  /*8ff0*/  HMMA.16816.F32 R56, R148, R138, R56 ;  /* 0x0000008a9438723c */ /* 0x000fe20000001838 */
[----:B------:R-:W-:Y:S01]  /*9000*/  IABS R120, R120 ;  /* 0x0000007800787213 */ /* 0x000fe20000000000 */
[----:B------:R-:W-:Y:S01]  /*9010*/  FFMA.FTZ R139, -R191, R123, R14 ;  /* 0x0000007bbf8b7223 */ /* 0x000fe2000001010e */
[----:B------:R-:W-:-:S02]  /*9020*/  FSEL R12, R12, -INF , !P5 ;  /* 0xff8000000c0c7808 */ /* 0x000fc40006800000 */
[----:B------:R-:W-:Y:S02]  /*9030*/  ISETP.GE.AND P2, PT, R129, R198, PT ;  /* 0x000000c68100720c */ /* 0x000fe40003f46270 */
[----:B------:R-:W-:Y:S01]  /*9040*/  ISETP.GT.AND P4, PT, R100, R129, PT ;  /* 0x000000816400720c */ /* 0x000fe20003f84270 */
[----:B------:R-:W-:Y:S01]  /*9050*/  HMMA.16816.F32 R112, R148, R144, R112 ;  /* 0x000000909470723c */ /* 0x000fe20000001870 */
[----:B------:R-:W-:Y:S02]  /*9060*/  FSEL R129, R12, -INF , !P3 ;  /* 0xff8000000c817808 */ /* 0x000fe40005800000 */
[----:B------:R-:W-:Y:S02]  /*9070*/  I2FP.F32.S32 R14, R121 ;  /* 0x00000079000e7245 */ /* 0x000fe40000201400 */
[----:B------:R-:W-:Y:S02]  /*9080*/  I2FP.F32.S32 R12, R120 ;  /* 0x00000078000c7245 */ /* 0x000fe40000201400 */
[----:B------:R-:W2:Y:S01]  /*9090*/  LDSM.16.M88.4 R120, [R165+0x2800] ;  /* 0x00280000a578783b */ /* 0x000ea20000000200 */
[----:B------:R-:W-:Y:S01]  /*90a0*/  HMMA.16816.F32 R116, R8, R6, R116 ;  /* 0x000000060874723c */ /* 0x000fe20000001874 */
[----:B------:R-:W-:Y:S01]  /*90b0*/  FFMA.FTZ R13, -R191, R14, R13 ;  /* 0x0000000ebf0d7223 */ /* 0x000fe2000001010d */
[----:B------:R-:W-:Y:S01]  /*90c0*/  FSEL R139, R139, -INF , !P4 ;  /* 0xff8000008b8b7808 */ /* 0x000fe20006000000 */
[----:B------:R-:W-:Y:S01]  /*90d0*/  FFMA.FTZ R12, -R191, R12, R15 ;  /* 0x0000000cbf0c7223 */ /* 0x000fe2000001010f */
[----:B------:R-:W-:Y:S01]  /*90e0*/  I2FP.F32.S32 R14, R5 ;  /* 0x00000005000e7245 */ /* 0x000fe20000201400 */
[----:B------:R-:W-:Y:S01]  /*90f0*/  VIADD R15, R101, 0xffffff88 ;  /* 0xffffff88650f7836 */ /* 0x000fe20000000000 */
[----:B------:R-:W-:-:S02]  /*9100*/  FSEL R139, R139, -INF , !P2 ;  /* 0xff8000008b8b7808 */ /* 0x000fc40005000000 */
[----:B-----5:R-:W-:Y:S01]  /*9110*/  HMMA.16816.F32 R48, R148, R134, R48 ;  /* 0x000000869430723c */ /* 0x020fe20000001830 */
[--C-:B------:R-:W-:Y:S02]  /*9120*/  IADD3 R135, PT, PT, R218, 0x77, -R209.reuse ;  /* 0x00000077da877810 */ /* 0x100fe40007ffe8d1 */
[----:B------:R-:W-:Y:S02]  /*9130*/  ISETP.GT.AND P2, PT, R214, R15, PT ;  /* 0x0000000fd600720c */ /* 0x000fe40003f44270 */
[----:B------:R-:W-:Y:S02]  /*9140*/  IABS R135, R135 ;  /* 0x0000008700877213 */ /* 0x000fe40000000000 */
[--C-:B------:R-:W-:Y:S01]  /*9150*/  IADD3 R134, PT, PT, R218, 0x27, -R209.reuse ;  /* 0x00000027da867810 */ /* 0x100fe20007ffe8d1 */
[----:B-1----:R-:W-:Y:S01]  /*9160*/  HMMA.16816.F32 R112, R20, R16, R112 ;  /* 0x000000101470723c */ /* 0x002fe20000001870 */
[----:B------:R-:W-:Y:S01]  /*9170*/  VIADD R17, R101, 0xffffff81 ;  /* 0xffffff8165117836 */ /* 0x000fe20000000000 */
[C-C-:B------:R-:W-:Y:S01]  /*9180*/  IADD3 R138, PT, PT, R216.reuse, 0x28, -R209.reuse ;  /* 0x00000028d88a7810 */ /* 0x140fe20007ffe8d1 */
[----:B------:R-:W-:Y:S01]  /*9190*/  FFMA.FTZ R14, -R191, R14, R116 ;  /* 0x0000000ebf0e7223 */ /* 0x000fe20000010174 */
[----:B------:R-:W-:-:S02]  /*91a0*/  IADD3 R144, PT, PT, R216, 0x27, -R209 ;  /* 0x00000027d8907810 */ /* 0x000fc40007ffe8d1 */
[-C--:B------:R-:W-:Y:S02]  /*91b0*/  ISETP.GT.AND P6, PT, R214, R17.reuse, PT ;  /* 0x00000011d600720c */ /* 0x080fe40003fc4270 */
[----:B------:R-:W-:Y:S01]  /*91c0*/  ISETP.GT.AND P4, PT, R100, R17, PT ;  /* 0x000000116400720c */ /* 0x000fe20003f84270 */
[C---:B------:R-:W-:Y:S01]  /*91d0*/  HMMA.16816.F32 R108, R148.reuse, R146, R108 ;  /* 0x00000092946c723c */ /* 0x040fe2000000186c */
[----:B------:R-:W-:Y:S01]  /*91e0*/  FSEL R131, R13, -INF , !P6 ;  /* 0xff8000000d837808 */ /* 0x000fe20007000000 */
[----:B------:R-:W-:Y:S01]  /*91f0*/  IMAD.MOV.U32 R13, RZ, RZ, R4 ;  /* 0x000000ffff0d7224 */ /* 0x000fe200078e0004 */
[C---:B------:R-:W-:Y:S01]  /*9200*/  ISETP.GE.AND P5, PT, R17.reuse, R199, PT ;  /* 0x000000c71100720c */ /* 0x040fe20003fa6270 */
[----:B------:R-:W1:Y:S01]  /*9210*/  LDSM.16.M88.4 R4, [R166+0x3000] ;  /* 0x00300000a604783b */ /* 0x000e620000000200 */
[----:B------:R-:W-:Y:S02]  /*9220*/  ISETP.GE.AND P3, PT, R17, R198, PT ;  /* 0x000000c61100720c */ /* 0x000fe40003f66270 */
[----:B------:R-:W-:Y:S01]  /*9230*/  I2FP.F32.S32 R13, R13 ;  /* 0x0000000d000d7245 */ /* 0x000fe20000201400 */
[----:B------:R-:W-:Y:S01]  /*9240*/  HMMA.16816.F32 R104, R148, R140, R104 ;  /* 0x0000008c9468723c */ /* 0x000fe20000001868 */
[----:B------:R-:W-:-:S02]  /*9250*/  FSEL R12, R12, -INF , !P4 ;  /* 0xff8000000c0c7808 */ /* 0x000fc40006000000 */
[----:B------:R-:W-:Y:S01]  /*9260*/  ISETP.GT.AND P4, PT, R100, R15, PT ;  /* 0x0000000f6400720c */ /* 0x000fe20003f84270 */
[----:B------:R-:W-:Y:S01]  /*9270*/  FFMA.FTZ R13, -R191, R13, R118 ;  /* 0x0000000dbf0d7223 */ /* 0x000fe20000010176 */
[----:B------:R-:W-:Y:S02]  /*9280*/  FSEL R131, R131, -INF , !P5 ;  /* 0xff80000083837808 */ /* 0x000fe40006800000 */
[----:B------:R-:W-:Y:S01]  /*9290*/  IADD3 R147, PT, PT, R218, 0x70, -R209 ;  /* 0x00000070da937810 */ /* 0x000fe20007ffe8d1 */
[----:B--2---:R-:W-:Y:S01]  /*92a0*/  HMMA.16816.F32 R112, R8, R120, R112 ;  /* 0x000000780870723c */ /* 0x004fe20000001870 */
[C---:B------:R-:W-:Y:S02]  /*92b0*/  ISETP.GE.AND P6, PT, R15.reuse, R199, PT ;  /* 0x000000c70f00720c */ /* 0x040fe40003fc6270 */
[----:B------:R-:W-:Y:S01]  /*92c0*/  ISETP.GE.AND P5, PT, R15, R198, PT ;  /* 0x000000c60f00720c */ /* 0x000fe20003fa6270 */
[----:B------:R-:W-:Y:S01]  /*92d0*/  VIADD R15, R101, 0xffffff89 ;  /* 0xffffff89650f7836 */ /* 0x000fe20000000000 */
[----:B------:R-:W-:Y:S01]  /*92e0*/  FSEL R116, R12, -INF , !P3 ;  /* 0xff8000000c747808 */ /* 0x000fe20005800000 */
[----:B------:R-:W-:Y:S01]  /*92f0*/  IMAD.MOV.U32 R12, RZ, RZ, R135 ;  /* 0x000000ffff0c7224 */ /* 0x000fe200078e0087 */
[----:B------:R-:W-:Y:S01]  /*9300*/  FSEL R14, R14, -INF , !P2 ;  /* 0xff8000000e0e7808 */ /* 0x000fe20005000000 */
[----:B------:R-:W-:Y:S01]  /*9310*/  HMMA.16816.F32 R108, R20, R18, R108 ;  /* 0x00000012146c723c */ /* 0x000fe2000000186c */
[----:B------:R-:W-:-:S02]  /*9320*/  FSEL R13, R13, -INF , !P4 ;  /* 0xff8000000d0d7808 */ /* 0x000fc40006000000 */
[----:B------:R-:W-:Y:S02]  /*9330*/  IABS R16, R147 ;  /* 0x0000009300107213 */ /* 0x000fe40000000000 */
[----:B------:R-:W-:Y:S02]  /*9340*/  FSEL R135, R14, -INF , !P6 ;  /* 0xff8000000e877808 */ /* 0x000fe40007000000 */
[----:B------:R-:W-:Y:S01]  /*9350*/  FSEL R147, R13, -INF , !P5 ;  /* 0xff8000000d937808 */ /* 0x000fe20006800000 */
[----:B------:R-:W-:Y:S01]  /*9360*/  HMMA.16816.F32 R64, R148, R142, R64 ;  /* 0x0000008e9440723c */ /* 0x000fe20000001840 */
[----:B------:R-:W-:Y:S02]  /*9370*/  ISETP.GT.AND P3, PT, R214, R15, PT ;  /* 0x0000000fd600720c */ /* 0x000fe40003f64270 */
[C---:B------:R-:W-:Y:S02]  /*9380*/  ISETP.GE.AND P2, PT, R15.reuse, R199, PT ;  /* 0x000000c70f00720c */ /* 0x040fe40003f46270 */
[----:B------:R-:W-:-:S02]  /*9390*/  ISETP.GE.AND P6, PT, R15, R198, PT ;  /* 0x000000c60f00720c */ /* 0x000fc40003fc6270 */
[----:B------:R-:W-:Y:S01]  /*93a0*/  I2FP.F32.S32 R14, R237 ;  /* 0x000000ed000e7245 */ /* 0x000fe20000201400 */
[----:B------:R-:W-:Y:S01]  /*93b0*/  HMMA.16816.F32 R60, R148, R136, R60 ;  /* 0x00000088943c723c */ /* 0x000fe2000000183c */
[----:B------:R-:W-:Y:S02]  /*93c0*/  I2FP.F32.S32 R12, R12 ;  /* 0x0000000c000c7245 */ /* 0x000fe40000201400 */
[----:B------:R-:W-:Y:S01]  /*93d0*/  ISETP.GT.AND P4, PT, R100, R15, PT ;  /* 0x0000000f6400720c */ /* 0x000fe20003f84270 */
[----:B------:R-:W-:Y:S01]  /*93e0*/  VIADD R15, R101, 0xffffff90 ;  /* 0xffffff90650f7836 */ /* 0x000fe20000000000 */
[----:B------:R-:W-:Y:S01]  /*93f0*/  I2FP.F32.S32 R13, R236 ;  /* 0x000000ec000d7245 */ /* 0x000fe20000201400 */
[C---:B------:R-:W-:Y:S01]  /*9400*/  FFMA.FTZ R14, -R191.reuse, R14, R117 ;  /* 0x0000000ebf0e7223 */ /* 0x040fe20000010175 */
[C---:B------:R-:W-:Y:S01]  /*9410*/  FFMA.FTZ R12, -R191.reuse, R12, R119 ;  /* 0x0000000cbf0c7223 */ /* 0x040fe20000010177 */
[----:B------:R-:W-:Y:S01]  /*9420*/  I2FP.F32.S32 R121, R16 ;  /* 0x0000001000797245 */ /* 0x000fe20000201400 */
[----:B-1----:R-:W-:Y:S01]  /*9430*/  HMMA.16816.F32 R104, R20, R4, R104 ;  /* 0x000000041468723c */ /* 0x002fe20000001868 */
[----:B------:R-:W-:Y:S01]  /*9440*/  FFMA.FTZ R13, -R191, R13, R112 ;  /* 0x0000000dbf0d7223 */ /* 0x000fe20000010170 */
[----:B------:R-:W-:Y:S01]  /*9450*/  ISETP.GT.AND P5, PT, R214, R15, PT ;  /* 0x0000000fd600720c */ /* 0x000fe20003fa4270 */
[----:B------:R-:W-:Y:S01]  /*9460*/  VIADD R5, R101, 0xffffff91 ;  /* 0xffffff9165057836 */ /* 0x000fe20000000000 */
[----:B------:R-:W-:Y:S01]  /*9470*/  FSEL R14, R14, -INF , !P3 ;  /* 0xff8000000e0e7808 */ /* 0x000fe20005800000 */
[----:B------:R-:W-:Y:S01]  /*9480*/  FFMA.FTZ R121, -R191, R121, R114 ;  /* 0x00000079bf797223 */ /* 0x000fe20000010172 */
[----:B------:R-:W-:-:S02]  /*9490*/  FSEL R12, R12, -INF , !P4 ;  /* 0xff8000000c0c7808 */ /* 0x000fc40006000000 */
[----:B------:R-:W-:Y:S01]  /*94a0*/  FSEL R13, R13, -INF , !P5 ;  /* 0xff8000000d0d7808 */ /* 0x000fe20006800000 */
[----:B------:R-:W-:Y:S01]  /*94b0*/  HMMA.16816.F32 R108, R8, R122, R108 ;  /* 0x0000007a086c723c */ /* 0x000fe2000000186c */
[C---:B------:R-:W-:Y:S02]  /*94c0*/  ISETP.GE.AND P3, PT, R15.reuse, R199, PT ;  /* 0x000000c70f00720c */ /* 0x040fe40003f66270 */
[----:B------:R-:W-:Y:S02]  /*94d0*/  FSEL R117, R14, -INF , !P2 ;  /* 0xff8000000e757808 */ /* 0x000fe40005000000 */
[----:B------:R-:W-:Y:S02]  /*94e0*/  ISETP.GE.AND P2, PT, R15, R198, PT ;  /* 0x000000c60f00720c */ /* 0x000fe40003f46270 */
[----:B------:R-:W-:Y:S01]  /*94f0*/  ISETP.GT.AND P4, PT, R100, R15, PT ;  /* 0x0000000f6400720c */ /* 0x000fe20003f84270 */
[----:B------:R-:W-:Y:S01]  /*9500*/  HMMA.16816.F32 R64, R20, R6, R64 ;  /* 0x000000061440723c */ /* 0x000fe20000001840 */
[----:B------:R-:W-:Y:S01]  /*9510*/  FSEL R114, R12, -INF , !P6 ;  /* 0xff8000000c727808 */ /* 0x000fe20007000000 */
[----:B------:R-:W-:Y:S01]  /*9520*/  VIADD R7, R101, 0xffffff99 ;  /* 0xffffff9965077836 */ /* 0x000fe20000000000 */
[----:B------:R-:W-:-:S02]  /*9530*/  FSEL R250, R13, -INF , !P3 ;  /* 0xff8000000dfa7808 */ /* 0x000fc40005800000 */
[----:B------:R-:W1:Y:S01]  /*9540*/  LDSM.16.M88.4 R12, [R165+0x3000] ;  /* 0x00300000a50c783b */ /* 0x000e620000000200 */
[----:B------:R-:W-:Y:S02]  /*9550*/  I2FP.F32.S32 R16, R235 ;  /* 0x000000eb00107245 */ /* 0x000fe40000201400 */
[----:B------:R-:W-:Y:S01]  /*9560*/  ISETP.GT.AND P6, PT, R214, R5, PT ;  /* 0x00000005d600720c */ /* 0x000fe20003fc4270 */
[C---:B------:R-:W-:Y:S01]  /*9570*/  HMMA.16816.F32 R32, R148.reuse, R124, R32 ;  /* 0x0000007c9420723c */ /* 0x040fe20000001820 */
[----:B------:R-:W-:Y:S01]  /*9580*/  ISETP.GE.AND P5, PT, R5, R199, PT ;  /* 0x000000c70500720c */ /* 0x000fe20003fa6270 */
[----:B------:R-:W-:Y:S01]  /*9590*/  FFMA.FTZ R16, -R191, R16, R113 ;  /* 0x00000010bf107223 */ /* 0x000fe20000010171 */
[----:B------:R-:W-:Y:S01]  /*95a0*/  I2FP.F32.S32 R4, R234 ;  /* 0x000000ea00047245 */ /* 0x000fe20000201400 */
[----:B------:R-:W-:Y:S01]  /*95b0*/  VIADD R113, R101, 0xffffff98 ;  /* 0xffffff9865717836 */ /* 0x000fe20000000000 */
[----:B------:R-:W-:Y:S02]  /*95c0*/  FSEL R121, R121, -INF , !P4 ;  /* 0xff80000079797808 */ /* 0x000fe40006000000 */
[----:B------:R-:W-:Y:S01]  /*95d0*/  FSEL R16, R16, -INF , !P6 ;  /* 0xff80000010107808 */ /* 0x000fe20007000000 */
[----:B------:R-:W-:Y:S01]  /*95e0*/  FFMA.FTZ R115, -R191, R4, R115 ;  /* 0x00000004bf737223 */ /* 0x000fe20000010173 */
[----:B------:R-:W-:Y:S01]  /*95f0*/  ISETP.GT.AND P4, PT, R100, R5, PT ;  /* 0x000000056400720c */ /* 0x000fe20003f84270 */
[----:B------:R-:W-:Y:S01]  /*9600*/  HMMA.16816.F32 R28, R148, R126, R28 ;  /* 0x0000007e941c723c */ /* 0x000fe2000000181c */
[----:B------:R-:W-:-:S02]  /*9610*/  FSEL R248, R16, -INF , !P5 ;  /* 0xff80000010f87808 */ /* 0x000fc40006800000 */
[----:B------:R-:W2:Y:S01]  /*9620*/  LDSM.16.M88.4 R16, [R166+0x3800] ;  /* 0x00380000a610783b */ /* 0x000ea20000000200 */
[----:B------:R-:W-:Y:S02]  /*9630*/  ISETP.GE.AND P3, PT, R5, R198, PT ;  /* 0x000000c60500720c */ /* 0x000fe40003f66270 */
[----:B------:R-:W-:Y:S02]  /*9640*/  I2FP.F32.S32 R4, R233 ;  /* 0x000000e900047245 */ /* 0x000fe40000201400 */
[----:B------:R-:W-:Y:S01]  /*9650*/  IABS R5, R232 ;  /* 0x000000e800057213 */ /* 0x000fe20000000000 */
[----:B------:R-:W-:Y:S01]  /*9660*/  HMMA.16816.F32 R52, R148, R132, R52 ;  /* 0x000000849434723c */ /* 0x000fe20000001834 */
[----:B------:R-:W-:Y:S01]  /*9670*/  I2FP.F32.S32 R6, R231 ;  /* 0x000000e700067245 */ /* 0x000fe20000201400 */
[----:B------:R-:W-:Y:S01]  /*9680*/  FFMA.FTZ R4, -R191, R4, R108 ;  /* 0x00000004bf047223 */ /* 0x000fe2000001016c */
[----:B------:R-:W-:Y:S02]  /*9690*/  FSEL R123, R115, -INF , !P4 ;  /* 0xff800000737b7808 */ /* 0x000fe40006000000 */
[----:B------:R-:W-:Y:S01]  /*96a0*/  FSEL R121, R121, -INF , !P2 ;  /* 0xff80000079797808 */ /* 0x000fe20005000000 */
[----:B------:R-:W-:Y:S01]  /*96b0*/  FFMA.FTZ R6, -R191, R6, R109 ;  /* 0x00000006bf067223 */ /* 0x000fe2000001016d */
[----:B------:R-:W-:-:S02]  /*96c0*/  I2FP.F32.S32 R5, R5 ;  /* 0x0000000500057245 */ /* 0x000fc40000201400 */
[C---:B------:R-:W-:Y:S02]  /*96d0*/  ISETP.GT.AND P2, PT, R214.reuse, R113, PT ;  /* 0x00000071d600720c */ /* 0x040fe40003f44270 */
[----:B------:R-:W-:Y:S01]  /*96e0*/  FSEL R123, R123, -INF , !P3 ;  /* 0xff8000007b7b7808 */ /* 0x000fe20005800000 */
[----:B------:R-:W-:Y:S01]  /*96f0*/  FFMA.FTZ R5, -R191, R5, R110 ;  /* 0x00000005bf057223 */ /* 0x000fe2000001016e */
[----:B------:R-:W-:Y:S02]  /*9700*/  ISETP.GT.AND P3, PT, R214, R7, PT ;  /* 0x00000007d600720c */ /* 0x000fe40003f64270 */
[----:B------:R-:W-:Y:S01]  /*9710*/  FSEL R4, R4, -INF , !P2 ;  /* 0xff80000004047808 */ /* 0x000fe20005000000 */
[----:B-1----:R-:W-:Y:S01]  /*9720*/  HMMA.16816.F32 R104, R8, R12, R104 ;  /* 0x0000000c0868723c */ /* 0x002fe20000001868 */
[----:B------:R-:W-:Y:S01]  /*9730*/  ISETP.GE.AND P6, PT, R113, R199, PT ;  /* 0x000000c77100720c */ /* 0x000fe20003fc6270 */
[----:B------:R-:W-:Y:S01]  /*9740*/  VIADD R13, R101, 0xffffffa1 ;  /* 0xffffffa1650d7836 */ /* 0x000fe20000000000 */
[----:B------:R-:W-:-:S02]  /*9750*/  ISETP.GT.AND P4, PT, R100, R113, PT ;  /* 0x000000716400720c */ /* 0x000fc40003f84270 */
[----:B------:R-:W-:Y:S02]  /*9760*/  ISETP.GE.AND P2, PT, R7, R199, PT ;  /* 0x000000c70700720c */ /* 0x000fe40003f46270 */
[----:B------:R-:W-:Y:S01]  /*9770*/  FSEL R6, R6, -INF , !P3 ;  /* 0xff80000006067808 */ /* 0x000fe20005800000 */
[----:B------:R-:W-:Y:S01]  /*9780*/  HMMA.16816.F32 R64, R8, R14, R64 ;  /* 0x0000000e0840723c */ /* 0x000fe20000001840 */
[----:B------:R-:W-:Y:S02]  /*9790*/  IADD3 R125, PT, PT, R218, 0x60, -R209 ;  /* 0x00000060da7d7810 */ /* 0x000fe40007ffe8d1 */
[----:B------:R-:W-:Y:S02]  /*97a0*/  ISETP.GE.AND P5, PT, R113, R198, PT ;  /* 0x000000c67100720c */ /* 0x000fe40003fa6270 */
[----:B------:R-:W-:Y:S02]  /*97b0*/  FSEL R252, R4, -INF , !P6 ;  /* 0xff80000004fc7808 */ /* 0x000fe40007000000 */
[----:B------:R-:W-:-:S02]  /*97c0*/  FSEL R5, R5, -INF , !P4 ;  /* 0xff80000005057808 */ /* 0x000fc40006000000 */
[----:B------:R-:W-:Y:S01]  /*97d0*/  FSEL R119, R6, -INF , !P2 ;  /* 0xff80000006777808 */ /* 0x000fe20005000000 */
[C---:B--2---:R-:W-:Y:S01]  /*97e0*/  HMMA.16816.F32 R60, R20.reuse, R16, R60 ;  /* 0x00000010143c723c */ /* 0x044fe2000000183c */
[----:B------:R-:W-:Y:S01]  /*97f0*/  ISETP.GE.AND P6, PT, R7, R198, PT ;  /* 0x000000c60700720c */ /* 0x000fe20003fc6270 */
[----:B------:R-:W-:Y:S01]  /*9800*/  IMAD.MOV.U32 R16, RZ, RZ, R226 ;  /* 0x000000ffff107224 */ /* 0x000fe200078e00e2 */
[----:B------:R-:W-:Y:S02]  /*9810*/  I2FP.F32.S32 R4, R230 ;  /* 0x000000e600047245 */ /* 0x000fe40000201400 */
[----:B------:R-:W-:Y:S01]  /*9820*/  ISETP.GT.AND P4, PT, R100, R7, PT ;  /* 0x000000076400720c */ /* 0x000fe20003f84270 */
[----:B------:R-:W-:Y:S01]  /*9830*/  VIADD R7, R101, 0xffffffa0 ;  /* 0xffffffa065077836 */ /* 0x000fe20000000000 */
[----:B------:R-:W-:Y:S01]  /*9840*/  IABS R12, R125 ;  /* 0x0000007d000c7213 */ /* 0x000fe20000000000 */
[----:B------:R-:W-:Y:S01]  /*9850*/  FFMA.FTZ R4, -R191, R4, R111 ;  /* 0x00000004bf047223 */ /* 0x000fe2000001016f */
[----:B------:R-:W-:Y:S01]  /*9860*/  I2FP.F32.S32 R6, R229 ;  /* 0x000000e500067245 */ /* 0x000fe20000201400 */
[----:B------:R-:W-:Y:S01]  /*9870*/  HMMA.16816.F32 R56, R20, R18, R56 ;  /* 0x000000121438723c */ /* 0x000fe20000001838 */
[----:B------:R-:W-:-:S02]  /*9880*/  FSEL R125, R5, -INF , !P5 ;  /* 0xff800000057d7808 */ /* 0x000fc40006800000 */
[----:B------:R-:W-:Y:S01]  /*9890*/  I2FP.F32.S32 R5, R12 ;  /* 0x0000000c00057245 */ /* 0x000fe20000201400 */
[C---:B------:R-:W-:Y:S01]  /*98a0*/  FFMA.FTZ R6, -R191.reuse, R6, R104 ;  /* 0x00000006bf067223 */ /* 0x040fe20000010168 */
[----:B------:R-:W-:Y:S02]  /*98b0*/  IADD3 R127, PT, PT, R218, 0x5f, -R209 ;  /* 0x0000005fda7f7810 */ /* 0x000fe40007ffe8d1 */
[----:B------:R-:W-:Y:S01]  /*98c0*/  ISETP.GT.AND P5, PT, R214, R7, PT ;  /* 0x00000007d600720c */ /* 0x000fe20003fa4270 */
[----:B------:R-:W-:Y:S01]  /*98d0*/  FFMA.FTZ R106, -R191, R5, R106 ;  /* 0x00000005bf6a7223 */ /* 0x000fe2000001016a */
[----:B------:R-:W-:Y:S02]  /*98e0*/  FSEL R4, R4, -INF , !P4 ;  /* 0xff80000004047808 */ /* 0x000fe40006000000 */
[----:B------:R-:W-:Y:S02]  /*98f0*/  IABS R5, R127 ;  /* 0x0000007f00057213 */ /* 0x000fe40000000000 */
[----:B------:R-:W-:-:S02]  /*9900*/  FSEL R6, R6, -INF , !P5 ;  /* 0xff80000006067808 */ /* 0x000fc40006800000 */
[C---:B------:R-:W-:Y:S02]  /*9910*/  ISETP.GE.AND P3, PT, R7.reuse, R199, PT ;  /* 0x000000c70700720c */ /* 0x040fe40003f66270 */
[----:B------:R-:W-:Y:S02]  /*9920*/  ISETP.GE.AND P2, PT, R7, R198, PT ;  /* 0x000000c60700720c */ /* 0x000fe40003f46270 */
[----:B------:R-:W-:Y:S02]  /*9930*/  ISETP.GT.AND P4, PT, R100, R7, PT ;  /* 0x000000076400720c */ /* 0x000fe40003f84270 */
[----:B------:R-:W-:Y:S02]  /*9940*/  FSEL R127, R4, -INF , !P6 ;  /* 0xff800000047f7808 */ /* 0x000fe40007000000 */
[----:B------:R-:W-:Y:S02]  /*9950*/  FSEL R226, R6, -INF , !P3 ;  /* 0xff80000006e27808 */ /* 0x000fe40005800000 */
[----:B------:R-:W-:-:S02]  /*9960*/  I2FP.F32.S32 R12, R5 ;  /* 0x00000005000c7245 */ /* 0x000fc40000201400 */
[----:B------:R-:W1:Y:S01]  /*9970*/  LDSM.16.M88.4 R4, [R165+0x3800] ;  /* 0x00380000a504783b */ /* 0x000e620000000200 */
[----:B------:R-:W-:Y:S02]  /*9980*/  I2FP.F32.S32 R16, R16 ;  /* 0x0000001000107245 */ /* 0x000fe40000201400 */
[----:B------:R-:W-:Y:S01]  /*9990*/  ISETP.GT.AND P6, PT, R214, R13, PT ;  /* 0x0000000dd600720c */ /* 0x000fe20003fc4270 */
[----:B------:R-:W-:Y:S01]  /*99a0*/  FFMA.FTZ R107, -R191, R12, R107 ;  /* 0x0000000cbf6b7223 */ /* 0x000fe2000001016b */
[----:B------:R-:W-:Y:S01]  /*99b0*/  ISETP.GE.AND P5, PT, R13, R199, PT ;  /* 0x000000c70d00720c */ /* 0x000fe20003fa6270 */
[----:B------:R-:W-:Y:S01]  /*99c0*/  FFMA.FTZ R16, -R191, R16, R105 ;  /* 0x00000010bf107223 */ /* 0x000fe20000010169 */
[----:B------:R-:W-:Y:S01]  /*99d0*/  FSEL R238, R106, -INF , !P4 ;  /* 0xff8000006aee7808 */ /* 0x000fe20006000000 */
[----:B------:R-:W-:Y:S01]  /*99e0*/  VIADD R105, R101, 0xffffffa8 ;  /* 0xffffffa865697836 */ /* 0x000fe20000000000 */
[----:B------:R-:W-:Y:S02]  /*99f0*/  IABS R17, R227 ;  /* 0x000000e300117213 */ /* 0x000fe40000000000 */
[----:B------:R-:W-:-:S02]  /*9a00*/  FSEL R16, R16, -INF , !P6 ;  /* 0xff80000010107808 */ /* 0x000fc40007000000 */
[----:B------:R-:W-:Y:S02]  /*9a10*/  ISETP.GE.AND P3, PT, R13, R198, PT ;  /* 0x000000c60d00720c */ /* 0x000fe40003f66270 */
[----:B------:R-:W-:Y:S02]  /*9a20*/  FSEL R234, R16, -INF , !P5 ;  /* 0xff80000010ea7808 */ /* 0x000fe40006800000 */
[----:B------:R-:W-:Y:S02]  /*9a30*/  I2FP.F32.S32 R16, R228 ;  /* 0x000000e400107245 */ /* 0x000fe40000201400 */
[----:B------:R-:W-:Y:S02]  /*9a40*/  ISETP.GT.AND P4, PT, R100, R13, PT ;  /* 0x0000000d6400720c */ /* 0x000fe40003f84270 */
[----:B------:R-:W2:Y:S01]  /*9a50*/  LDSM.16.M88.4 R12, [R166+0x4000] ;  /* 0x00400000a60c783b */ /* 0x000ea20000000200 */
[----:B------:R-:W-:Y:S01]  /*9a60*/  FSEL R238, R238, -INF , !P2 ;  /* 0xff800000eeee7808 */ /* 0x000fe20005000000 */
[----:B------:R-:W-:Y:S01]  /*9a70*/  FFMA.FTZ R16, -R191, R16, R64 ;  /* 0x00000010bf107223 */ /* 0x000fe20000010140 */
[----:B------:R-:W-:-:S02]  /*9a80*/  ISETP.GT.AND P2, PT, R214, R105, PT ;  /* 0x00000069d600720c */ /* 0x000fc40003f44270 */
[----:B------:R-:W-:Y:S02]  /*9a90*/  I2FP.F32.S32 R17, R17 ;  /* 0x0000001100117245 */ /* 0x000fe40000201400 */
[----:B------:R-:W-:Y:S02]  /*9aa0*/  ISETP.GE.AND P6, PT, R105, R199, PT ;  /* 0x000000c76900720c */ /* 0x000fe40003fc6270 */
[----:B------:R-:W-:Y:S01]  /*9ab0*/  FSEL R16, R16, -INF , !P2 ;  /* 0xff80000010107808 */ /* 0x000fe20005000000 */
[----:B------:R-:W-:Y:S01]  /*9ac0*/  FFMA.FTZ R66, -R191, R17, R66 ;  /* 0x00000011bf427223 */ /* 0x000fe20000010142 */
[----:B------:R-:W-:Y:S01]  /*9ad0*/  I2FP.F32.S32 R18, R225 ;  /* 0x000000e100127245 */ /* 0x000fe20000201400 */
[----:B------:R-:W-:Y:S01]  /*9ae0*/  VIADD R17, R101, 0xffffffa9 ;  /* 0xffffffa965117836 */ /* 0x000fe20000000000 */
[----:B------:R-:W-:Y:S02]  /*9af0*/  FSEL R244, R107, -INF , !P4 ;  /* 0xff8000006bf47808 */ /* 0x000fe40006000000 */
[----:B------:R-:W-:Y:S01]  /*9b00*/  FSEL R236, R16, -INF , !P6 ;  /* 0xff80000010ec7808 */ /* 0x000fe20007000000 */
[----:B------:R-:W-:Y:S01]  /*9b10*/  FFMA.FTZ R18, -R191, R18, R65 ;  /* 0x00000012bf127223 */ /* 0x000fe20000010141 */
[----:B------:R-:W-:-:S02]  /*9b20*/  ISETP.GT.AND P4, PT, R100, R105, PT ;  /* 0x000000696400720c */ /* 0x000fc40003f84270 */
[----:B------:R-:W-:Y:S01]  /*9b30*/  I2FP.F32.S32 R16, R224 ;  /* 0x000000e000107245 */ /* 0x000fe20000201400 */
[C---:B-1----:R-:W-:Y:S01]  /*9b40*/  HMMA.16816.F32 R60, R8.reuse, R4, R60 ;  /* 0x00000004083c723c */ /* 0x042fe2000000183c */
[----:B------:R-:W-:Y:S02]  /*9b50*/  FSEL R244, R244, -INF , !P3 ;  /* 0xff800000f4f47808 */ /* 0x000fe40005800000 */
[----:B------:R-:W-:Y:S01]  /*9b60*/  ISETP.GT.AND P3, PT, R214, R17, PT ;  /* 0x00000011d600720c */ /* 0x000fe20003f64270 */
[----:B------:R-:W-:Y:S01]  /*9b70*/  FFMA.FTZ R16, -R191, R16, R67 ;  /* 0x00000010bf107223 */ /* 0x000fe20000010143 */
[----:B------:R-:W-:Y:S02]  /*9b80*/  FSEL R246, R66, -INF , !P4 ;  /* 0xff80000042f67808 */ /* 0x000fe40006000000 */
[C---:B------:R-:W-:Y:S01]  /*9b90*/  ISETP.GE.AND P2, PT, R17.reuse, R199, PT ;  /* 0x000000c71100720c */ /* 0x040fe20003f46270 */
[----:B------:R-:W-:Y:S01]  /*9ba0*/  HMMA.16816.F32 R56, R8, R6, R56 ;  /* 0x000000060838723c */ /* 0x000fe20000001838 */
[----:B------:R-:W-:-:S02]  /*9bb0*/  ISETP.GE.AND P6, PT, R17, R198, PT ;  /* 0x000000c61100720c */ /* 0x000fc40003fc6270 */
[----:B------:R-:W-:Y:S01]  /*9bc0*/  ISETP.GT.AND P4, PT, R100, R17, PT ;  /* 0x000000116400720c */ /* 0x000fe20003f84270 */
[----:B------:R-:W-:Y:S01]  /*9bd0*/  VIADD R17, R101, 0xffffffb0 ;  /* 0xffffffb065117836 */ /* 0x000fe20000000000 */
[----:B------:R-:W-:Y:S02]  /*9be0*/  ISETP.GE.AND P5, PT, R105, R198, PT ;  /* 0x000000c66900720c */ /* 0x000fe40003fa6270 */
[----:B------:R-:W-:Y:S02]  /*9bf0*/  FSEL R18, R18, -INF , !P3 ;  /* 0xff80000012127808 */ /* 0x000fe40005800000 */
[----:B------:R-:W-:Y:S02]  /*9c00*/  FSEL R246, R246, -INF , !P5 ;  /* 0xff800000f6f67808 */ /* 0x000fe40006800000 */
[----:B------:R-:W-:Y:S01]  /*9c10*/  FSEL R240, R18, -INF , !P2 ;  /* 0xff80000012f07808 */ /* 0x000fe20005000000 */
[----:B--2---:R-:W-:Y:S01]  /*9c20*/  HMMA.16816.F32 R52, R20, R12, R52 ;  /* 0x0000000c1434723c */ /* 0x004fe20000001834 */
[----:B------:R-:W-:-:S02]  /*9c30*/  FSEL R242, R16, -INF , !P4 ;  /* 0xff80000010f27808 */ /* 0x000fc40006000000 */
[----:B------:R-:W-:Y:S02]  /*9c40*/  ISETP.GT.AND P5, PT, R214, R17, PT ;  /* 0x00000011d600720c */ /* 0x000fe40003fa4270 */
[C---:B------:R-:W-:Y:S02]  /*9c50*/  ISETP.GE.AND P3, PT, R17.reuse, R199, PT ;  /* 0x000000c71100720c */ /* 0x040fe40003f66270 */
[----:B------:R-:W-:Y:S01]  /*9c60*/  ISETP.GE.AND P2, PT, R17, R198, PT ;  /* 0x000000c61100720c */ /* 0x000fe20003f46270 */
[----:B------:R-:W-:Y:S01]  /*9c70*/  HMMA.16816.F32 R48, R20, R14, R48 ;  /* 0x0000000e1430723c */ /* 0x000fe20000001830 */
[----:B------:R-:W-:Y:S01]  /*9c80*/  ISETP.GT.AND P4, PT, R100, R17, PT ;  /* 0x000000116400720c */ /* 0x000fe20003f84270 */
[----:B------:R-:W-:Y:S01]  /*9c90*/  VIADD R15, R101, 0xffffffc0 ;  /* 0xffffffc0650f7836 */ /* 0x000fe20000000000 */
[----:B------:R-:W1:Y:S01]  /*9ca0*/  LDSM.16.M88.4 R16, [R165+0x4000] ;  /* 0x00400000a510783b */ /* 0x000e620000000200 */
[----:B------:R-:W-:Y:S02]  /*9cb0*/  I2FP.F32.S32 R4, R223 ;  /* 0x000000df00047245 */ /* 0x000fe40000201400 */
[----:B------:R-:W-:-:S02]  /*9cc0*/  I2FP.F32.S32 R5, R222 ;  /* 0x000000de00057245 */ /* 0x000fc40000201400 */
[----:B------:R-:W-:Y:S01]  /*9cd0*/  I2FP.F32.S32 R12, R221 ;  /* 0x000000dd000c7245 */ /* 0x000fe20000201400 */
[C---:B------:R-:W-:Y:S01]  /*9ce0*/  FFMA.FTZ R4, -R191.reuse, R4, R60 ;  /* 0x00000004bf047223 */ /* 0x040fe2000001013c */
[----:B------:R-:W-:Y:S01]  /*9cf0*/  FSEL R242, R242, -INF , !P6 ;  /* 0xff800000f2f27808 */ /* 0x000fe20007000000 */
[----:B------:R-:W-:Y:S01]  /*9d00*/  FFMA.FTZ R62, -R191, R5, R62 ;  /* 0x00000005bf3e7223 */ /* 0x000fe2000001013e */
[----:B------:R-:W-:Y:S02]  /*9d10*/  VIADD R5, R101, 0xffffffb1 ;  /* 0xffffffb165057836 */ /* 0x000fe40000000000 */
[----:B------:R-:W-:Y:S01]  /*9d20*/  FFMA.FTZ R12, -R191, R12, R61 ;  /* 0x0000000cbf0c7223 */ /* 0x000fe2000001013d */
[----:B------:R-:W-:Y:S01]  /*9d30*/  FSEL R4, R4, -INF , !P5 ;  /* 0xff80000004047808 */ /* 0x000fe20006800000 */
[----:B------:R-:W-:Y:S01]  /*9d40*/  VIADD R61, R101, 0xffffffb8 ;  /* 0xffffffb8653d7836 */ /* 0x000fe20000000000 */
[----:B------:R-:W-:Y:S02]  /*9d50*/  IADD3 R142, PT, PT, R218, 0x3f, -R209 ;  /* 0x0000003fda8e7810 */ /* 0x000fe40007ffe8d1 */
[----:B------:R-:W-:-:S02]  /*9d60*/  FSEL R60, R4, -INF , !P3 ;  /* 0xff800000043c7808 */ /* 0x000fc40005800000 */
[----:B------:R-:W-:Y:S02]  /*9d70*/  I2FP.F32.S32 R4, R220 ;  /* 0x000000dc00047245 */ /* 0x000fe40000201400 */
[C-C-:B------:R-:W-:Y:S02]  /*9d80*/  IADD3 R150, PT, PT, R218.reuse, 0x38, -R209.reuse ;  /* 0x00000038da967810 */ /* 0x140fe40007ffe8d1 */
[C---:B------:R-:W-:Y:S01]  /*9d90*/  IADD3 R124, PT, PT, R218.reuse, 0x2f, -R209 ;  /* 0x0000002fda7c7810 */ /* 0x040fe20007ffe8d1 */
[----:B------:R-:W-:Y:S01]  /*9da0*/  FFMA.FTZ R63, -R191, R4, R63 ;  /* 0x00000004bf3f7223 */ /* 0x000fe2000001013f */
[C-C-:B------:R-:W-:Y:S02]  /*9db0*/  IADD3 R132, PT, PT, R218.reuse, 0x28, -R209.reuse ;  /* 0x00000028da847810 */ /* 0x140fe40007ffe8d1 */
[C-C-:B------:R-:W-:Y:S02]  /*9dc0*/  IADD3 R140, PT, PT, R218.reuse, 0x20, -R209.reuse ;  /* 0x00000020da8c7810 */ /* 0x140fe40007ffe8d1 */
[----:B------:R-:W-:-:S02]  /*9dd0*/  IADD3 R146, PT, PT, R218, 0x1f, -R209 ;  /* 0x0000001fda927810 */ /* 0x000fc40007ffe8d1 */
[C-C-:B------:R-:W-:Y:S02]  /*9de0*/  IADD3 R143, PT, PT, R218.reuse, 0x18, -R209.reuse ;  /* 0x00000018da8f7810 */ /* 0x140fe40007ffe8d1 */
[--C-:B------:R-:W-:Y:S02]  /*9df0*/  IADD3 R126, PT, PT, R218, 0xf, -R209.reuse ;  /* 0x0000000fda7e7810 */ /* 0x100fe40007ffe8d1 */
[----:B------:R-:W-:Y:S02]  /*9e00*/  ISETP.GT.AND P6, PT, R214, R5, PT ;  /* 0x00000005d600720c */ /* 0x000fe40003fc4270 */
[----:B------:R-:W-:Y:S02]  /*9e10*/  IADD3 R218, PT, PT, R216, 0x48, -R209 ;  /* 0x00000048d8da7810 */ /* 0x000fe40007ffe8d1 */
[----:B------:R-:W-:Y:S02]  /*9e20*/  FSEL R224, R62, -INF , !P4 ;  /* 0xff8000003ee07808 */ /* 0x000fe40006000000 */
[C---:B------:R-:W-:Y:S01]  /*9e30*/  ISETP.GE.AND P5, PT, R5.reuse, R199, PT ;  /* 0x000000c70500720c */ /* 0x040fe20003fa6270 */
[----:B-1----:R-:W-:Y:S01]  /*9e40*/  HMMA.16816.F32 R52, R8, R16, R52 ;  /* 0x000000100834723c */ /* 0x002fe20000001834 */
[----:B------:R-:W-:-:S02]  /*9e50*/  ISETP.GE.AND P3, PT, R5, R198, PT ;  /* 0x000000c60500720c */ /* 0x000fc40003f66270 */
[----:B------:R-:W-:Y:S02]  /*9e60*/  ISETP.GT.AND P4, PT, R100, R5, PT ;  /* 0x000000056400720c */ /* 0x000fe40003f84270 */
[----:B------:R-:W-:Y:S01]  /*9e70*/  FSEL R12, R12, -INF , !P6 ;  /* 0xff8000000c0c7808 */ /* 0x000fe20007000000 */
[----:B------:R-:W1:Y:S01]  /*9e80*/  LDSM.16.M88.4 R4, [R166+0x4800] ;  /* 0x00480000a604783b */ /* 0x000e620000000200 */
[----:B------:R-:W-:Y:S01]  /*9e90*/  IABS R218, R218 ;  /* 0x000000da00da7213 */ /* 0x000fe20000000000 */
[----:B------:R-:W-:Y:S01]  /*9ea0*/  HMMA.16816.F32 R48, R8, R18, R48 ;  /* 0x000000120830723c */ /* 0x000fe20000001830 */
[----:B------:R-:W-:Y:S02]  /*9eb0*/  FSEL R62, R12, -INF , !P5 ;  /* 0xff8000000c3e7808 */ /* 0x000fe40006800000 */
[----:B------:R-:W-:Y:S02]  /*9ec0*/  I2FP.F32.S32 R12, R218 ;  /* 0x000000da000c7245 */ /* 0x000fe40000201400 */
[----:B------:R-:W-:-:S02]  /*9ed0*/  FSEL R224, R224, -INF , !P2 ;  /* 0xff800000e0e07808 */ /* 0x000fc40005000000 */
[----:B------:R-:W-:Y:S01]  /*9ee0*/  ISETP.GT.AND P2, PT, R214, R61, PT ;  /* 0x0000003dd600720c */ /* 0x000fe20003f44270 */
[----:B------:R-:W-:Y:S01]  /*9ef0*/  FFMA.FTZ R12, -R191, R12, R56 ;  /* 0x0000000cbf0c7223 */ /* 0x000fe20000010138 */
[----:B------:R-:W-:Y:S02]  /*9f00*/  IABS R13, R219 ;  /* 0x000000db000d7213 */ /* 0x000fe40000000000 */
[----:B------:R-:W-:Y:S02]  /*9f10*/  ISETP.GE.AND P6, PT, R61, R199, PT ;  /* 0x000000c73d00720c */ /* 0x000fe40003fc6270 */
[----:B------:R-:W-:Y:S02]  /*9f20*/  FSEL R12, R12, -INF , !P2 ;  /* 0xff8000000c0c7808 */ /* 0x000fe40005000000 */
[----:B------:R-:W-:Y:S02]  /*9f30*/  I2FP.F32.S32 R13, R13 ;  /* 0x0000000d000d7245 */ /* 0x000fe40000201400 */
[----:B------:R-:W-:-:S02]  /*9f40*/  FSEL R220, R12, -INF , !P6 ;  /* 0xff8000000cdc7808 */ /* 0x000fc40007000000 */
[----:B------:R-:W-:Y:S01]  /*9f50*/  I2FP.F32.S32 R12, R215 ;  /* 0x000000d7000c7245 */ /* 0x000fe20000201400 */
[----:B------:R-:W-:Y:S01]  /*9f60*/  FFMA.FTZ R58, -R191, R13, R58 ;  /* 0x0000000dbf3a7223 */ /* 0x000fe2000001013a */
[----:B------:R-:W-:Y:S01]  /*9f70*/  FSEL R232, R63, -INF , !P4 ;  /* 0xff8000003fe87808 */ /* 0x000fe20006000000 */
[----:B------:R-:W-:Y:S01]  /*9f80*/  VIADD R13, R101, 0xffffffb9 ;  /* 0xffffffb9650d7836 */ /* 0x000fe20000000000 */
[----:B------:R-:W-:Y:S01]  /*9f90*/  ISETP.GT.AND P4, PT, R100, R61, PT ;  /* 0x0000003d6400720c */ /* 0x000fe20003f84270 */
[----:B------:R-:W-:Y:S01]  /*9fa0*/  FFMA.FTZ R59, -R191, R12, R59 ;  /* 0x0000000cbf3b7223 */ /* 0x000fe2000001013b */
[----:B------:R-:W-:Y:S02]  /*9fb0*/  I2FP.F32.S32 R14, R217 ;  /* 0x000000d9000e7245 */ /* 0x000fe40000201400 */
[----:B------:R-:W-:Y:S02]  /*9fc0*/  I2FP.F32.S32 R12, R163 ;  /* 0x000000a3000c7245 */ /* 0x000fe40000201400 */
[----:B------:R-:W-:Y:S01]  /*9fd0*/  ISETP.GE.AND P5, PT, R61, R198, PT ;  /* 0x000000c63d00720c */ /* 0x000fe20003fa6270 */
[C---:B------:R-:W-:Y:S01]  /*9fe0*/  FFMA.FTZ R14, -R191.reuse, R14, R57 ;  /* 0x0000000ebf0e7223 */ /* 0x040fe20000010139 */
[----:B------:R-:W-:Y:S01]  /*9ff0*/  FSEL R230, R58, -INF , !P4 ;  /* 0xff8000003ae67808 */ /* 0x000fe20006000000 */
[----:B------:R-:W-:Y:S01]  /*a000*/  FFMA.FTZ R12, -R191, R12, R52 ;  /* 0x0000000cbf0c7223 */ /* 0x000fe20000010134 */
[----:B------:R-:W-:-:S02]  /*a010*/  FSEL R232, R232, -INF , !P3 ;  /* 0xff800000e8e87808 */ /* 0x000fc40005800000 */
[----:B------:R-:W-:Y:S02]  /*a020*/  FSEL R230, R230, -INF , !P5 ;  /* 0xff800000e6e67808 */ /* 0x000fe40006800000 */
[C---:B------:R-:W-:Y:S01]  /*a030*/  ISETP.GT.AND P3, PT, R214.reuse, R13, PT ;  /* 0x0000000dd600720c */ /* 0x040fe20003f64270 */
[C---:B-1----:R-:W-:Y:S01]  /*a040*/  HMMA.16816.F32 R44, R20.reuse, R4, R44 ;  /* 0x00000004142c723c */ /* 0x042fe2000000182c */
[----:B------:R-:W-:Y:S01]  /*a050*/  ISETP.GT.AND P5, PT, R214, R15, PT ;  /* 0x0000000fd600720c */ /* 0x000fe20003fa4270 */
[----:B------:R-:W-:Y:S01]  /*a060*/  VIADD R5, R101, 0xffffffc1 ;  /* 0xffffffc165057836 */ /* 0x000fe20000000000 */
[C---:B------:R-:W-:Y:S02]  /*a070*/  ISETP.GE.AND P2, PT, R13.reuse, R199, PT ;  /* 0x000000c70d00720c */ /* 0x040fe40003f46270 */
[----:B------:R-:W-:Y:S02]  /*a080*/  ISETP.GE.AND P6, PT, R13, R198, PT ;  /* 0x000000c60d00720c */ /* 0x000fe40003fc6270 */
[----:B------:R-:W-:Y:S01]  /*a090*/  ISETP.GT.AND P4, PT, R100, R13, PT ;  /* 0x0000000d6400720c */ /* 0x000fe20003f84270 */
[----:B------:R-:W-:Y:S01]  /*a0a0*/  HMMA.16816.F32 R40, R20, R6, R40 ;  /* 0x000000061428723c */ /* 0x000fe20000001828 */
[----:B------:R-:W-:Y:S01]  /*a0b0*/  IABS R142, R142 ;  /* 0x0000008e008e7213 */ /* 0x000fe20000000000 */
[----:B------:R-:W-:Y:S01]  /*a0c0*/  VIADD R7, R101, 0xffffffd0 ;  /* 0xffffffd065077836 */ /* 0x000fe20000000000 */
[----:B------:R-:W-:-:S02]  /*a0d0*/  FSEL R14, R14, -INF , !P3 ;  /* 0xff8000000e0e7808 */ /* 0x000fc40005800000 */
[----:B------:R-:W-:Y:S01]  /*a0e0*/  I2FP.F32.S32 R13, R162 ;  /* 0x000000a2000d7245 */ /* 0x000fe20000201400 */
[----:B------:R-:W-:Y:S01]  /*a0f0*/  IMAD.MOV.U32 R16, RZ, RZ, R142 ;  /* 0x000000ffff107224 */ /* 0x000fe200078e008e */
[----:B------:R-:W-:Y:S02]  /*a100*/  FSEL R12, R12, -INF , !P5 ;  /* 0xff8000000c0c7808 */ /* 0x000fe40006800000 */
[----:B------:R-:W-:Y:S01]  /*a110*/  ISETP.GE.AND P3, PT, R15, R199, PT ;  /* 0x000000c70f00720c */ /* 0x000fe20003f66270 */
[----:B------:R-:W-:Y:S01]  /*a120*/  FFMA.FTZ R4, -R191, R13, R54 ;  /* 0x0000000dbf047223 */ /* 0x000fe20000010136 */
[----:B------:R-:W-:Y:S02]  /*a130*/  FSEL R222, R14, -INF , !P2 ;  /* 0xff8000000ede7808 */ /* 0x000fe40005000000 */
[----:B------:R-:W-:Y:S02]  /*a140*/  FSEL R228, R59, -INF , !P4 ;  /* 0xff8000003be47808 */ /* 0x000fe40006000000 */
[----:B------:R-:W-:-:S02]  /*a150*/  ISETP.GE.AND P2, PT, R15, R198, PT ;  /* 0x000000c60f00720c */ /* 0x000fc40003f46270 */
[----:B------:R-:W-:Y:S02]  /*a160*/  ISETP.GT.AND P4, PT, R100, R15, PT ;  /* 0x0000000f6400720c */ /* 0x000fe40003f84270 */
[----:B------:R-:W-:Y:S02]  /*a170*/  FSEL R142, R12, -INF , !P3 ;  /* 0xff8000000c8e7808 */ /* 0x000fe40005800000 */
[----:B------:R-:W1:Y:S01]  /*a180*/  LDSM.16.M88.4 R12, [R165+0x4800] ;  /* 0x00480000a50c783b */ /* 0x000e620000000200 */
[----:B------:R-:W-:Y:S02]  /*a190*/  FSEL R228, R228, -INF , !P6 ;  /* 0xff800000e4e47808 */ /* 0x000fe40007000000 */
[----:B------:R-:W-:Y:S02]  /*a1a0*/  FSEL R4, R4, -INF , !P4 ;  /* 0xff80000004047808 */ /* 0x000fe40006000000 */
[----:B------:R-:W-:Y:S02]  /*a1b0*/  ISETP.GT.AND P6, PT, R214, R5, PT ;  /* 0x00000005d600720c */ /* 0x000fe40003fc4270 */
[----:B------:R-:W-:-:S02]  /*a1c0*/  ISETP.GE.AND P5, PT, R5, R199, PT ;  /* 0x000000c70500720c */ /* 0x000fc40003fa6270 */
[----:B------:R-:W-:Y:S02]  /*a1d0*/  ISETP.GE.AND P3, PT, R5, R198, PT ;  /* 0x000000c60500720c */ /* 0x000fe40003f66270 */
[----:B------:R-:W-:Y:S02]  /*a1e0*/  I2FP.F32.S32 R16, R16 ;  /* 0x0000001000107245 */ /* 0x000fe40000201400 */
[----:B------:R-:W-:Y:S02]  /*a1f0*/  ISETP.GT.AND P4, PT, R100, R5, PT ;  /* 0x000000056400720c */ /* 0x000fe40003f84270 */
[----:B------:R-:W-:Y:S01]  /*a200*/  IABS R5, R158 ;  /* 0x0000009e00057213 */ /* 0x000fe20000000000 */
[----:B------:R-:W-:Y:S01]  /*a210*/  FFMA.FTZ R55, -R191, R16, R55 ;  /* 0x00000010bf377223 */ /* 0x000fe20000010137 */
[----:B------:R-:W-:Y:S01]  /*a220*/  FSEL R158, R4, -INF , !P2 ;  /* 0xff800000049e7808 */ /* 0x000fe20005000000 */
[----:B------:R-:W2:Y:S01]  /*a230*/  LDSM.16.M88.4 R16, [R166+0x5000] ;  /* 0x00500000a610783b */ /* 0x000ea20000000200 */
[----:B------:R-:W-:Y:S01]  /*a240*/  I2FP.F32.S32 R52, R161 ;  /* 0x000000a100347245 */ /* 0x000fe20000201400 */
[----:B------:R-:W-:Y:S01]  /*a250*/  IMAD.MOV.U32 R4, RZ, RZ, R5 ;  /* 0x000000ffff047224 */ /* 0x000fe200078e0005 */
[----:B------:R-:W-:-:S02]  /*a260*/  IABS R150, R150 ;  /* 0x0000009600967213 */ /* 0x000fc40000000000 */
[C---:B------:R-:W-:Y:S01]  /*a270*/  IADD3 R151, PT, PT, R216.reuse, 0x2f, -R209 ;  /* 0x0000002fd8977810 */ /* 0x040fe20007ffe8d1 */
[----:B------:R-:W-:Y:S01]  /*a280*/  FFMA.FTZ R52, -R191, R52, R53 ;  /* 0x00000034bf347223 */ /* 0x000fe20000010135 */
[----:B------:R-:W-:Y:S01]  /*a290*/  I2FP.F32.S32 R4, R4 ;  /* 0x0000000400047245 */ /* 0x000fe20000201400 */
[----:B------:R-:W-:Y:S01]  /*a2a0*/  VIADD R53, R101, 0xffffffc8 ;  /* 0xffffffc865357836 */ /* 0x000fe20000000000 */
[C-C-:B------:R-:W-:Y:S01]  /*a2b0*/  IADD3 R148, PT, PT, R216.reuse, 0x20, -R209.reuse ;  /* 0x00000020d8947810 */ /* 0x140fe20007ffe8d1 */
[----:B------:R-:W-:Y:S01]  /*a2c0*/  IMAD.MOV.U32 R5, RZ, RZ, R150 ;  /* 0x000000ffff057224 */ /* 0x000fe200078e0096 */
[----:B------:R-:W-:Y:S01]  /*a2d0*/  IADD3 R149, PT, PT, R216, 0x1f, -R209 ;  /* 0x0000001fd8957810 */ /* 0x000fe20007ffe8d1 */
[----:B------:R-:W-:Y:S01]  /*a2e0*/  FFMA.FTZ R4, -R191, R4, R48 ;  /* 0x00000004bf047223 */ /* 0x000fe20000010130 */
[----:B------:R-:W-:Y:S02]  /*a2f0*/  ISETP.GT.AND P2, PT, R214, R53, PT ;  /* 0x00000035d600720c */ /* 0x000fe40003f44270 */
[----:B------:R-:W-:-:S02]  /*a300*/  I2FP.F32.S32 R5, R5 ;  /* 0x0000000500057245 */ /* 0x000fc40000201400 */
[----:B------:R-:W-:Y:S01]  /*a310*/  FSEL R6, R4, -INF , !P2 ;  /* 0xff80000004067808 */ /* 0x000fe20005000000 */
[----:B------:R-:W-:Y:S01]  /*a320*/  IMAD.MOV.U32 R4, RZ, RZ, R156 ;  /* 0x000000ffff047224 */ /* 0x000fe200078e009c */
[C-C-:B------:R-:W-:Y:S01]  /*a330*/  IADD3 R145, PT, PT, R216.reuse, 0x18, -R209.reuse ;  /* 0x00000018d8917810 */ /* 0x140fe20007ffe8d1 */
[----:B------:R-:W-:Y:S01]  /*a340*/  FFMA.FTZ R50, -R191, R5, R50 ;  /* 0x00000005bf327223 */ /* 0x000fe20000010132 */
[C-C-:B------:R-:W-:Y:S01]  /*a350*/  IADD3 R141, PT, PT, R216.reuse, 0x17, -R209.reuse ;  /* 0x00000017d88d7810 */ /* 0x140fe20007ffe8d1 */
[----:B-1----:R-:W-:Y:S01]  /*a360*/  HMMA.16816.F32 R44, R8, R12, R44 ;  /* 0x0000000c082c723c */ /* 0x002fe2000000182c */
[C-C-:B------:R-:W-:Y:S01]  /*a370*/  IADD3 R136, PT, PT, R216.reuse, 0x10, -R209.reuse ;  /* 0x00000010d8887810 */ /* 0x140fe20007ffe8d1 */
[C---:B------:R-:W-:Y:S01]  /*a380*/  VIADD R5, R101.reuse, 0xffffffc9 ;  /* 0xffffffc965057836 */ /* 0x040fe20000000000 */
[C-C-:B------:R-:W-:Y:S01]  /*a390*/  IADD3 R137, PT, PT, R216.reuse, 0xf, -R209.reuse ;  /* 0x0000000fd8897810 */ /* 0x140fe20007ffe8d1 */
[----:B------:R-:W-:Y:S01]  /*a3a0*/  VIADD R13, R101, 0xffffffd1 ;  /* 0xffffffd1650d7836 */ /* 0x000fe20000000000 */
[----:B------:R-:W-:-:S02]  /*a3b0*/  IADD3 R133, PT, PT, R216, 0x8, -R209 ;  /* 0x00000008d8857810 */ /* 0x000fc40007ffe8d1 */
[----:B------:R-:W-:Y:S01]  /*a3c0*/  FSEL R52, R52, -INF , !P6 ;  /* 0xff80000034347808 */ /* 0x000fe20007000000 */
[----:B------:R-:W-:Y:S01]  /*a3d0*/  HMMA.16816.F32 R40, R8, R14, R40 ;  /* 0x0000000e0828723c */ /* 0x000fe20000001828 */
[----:B------:R-:W-:Y:S02]  /*a3e0*/  I2FP.F32.S32 R4, R4 ;  /* 0x0000000400047245 */ /* 0x000fe40000201400 */
[----:B------:R-:W-:Y:S02]  /*a3f0*/  IADD3 R209, PT, PT, R216, 0x7, -R209 ;  /* 0x00000007d8d17810 */ /* 0x000fe40007ffe8d1 */
[----:B------:R-:W-:Y:S01]  /*a400*/  ISETP.GE.AND P6, PT, R53, R199, PT ;  /* 0x000000c73500720c */ /* 0x000fe20003fc6270 */
[----:B------:R-:W-:Y:S01]  /*a410*/  FFMA.FTZ R51, -R191, R4, R51 ;  /* 0x00000004bf337223 */ /* 0x000fe20000010133 */
[----:B------:R-:W-:Y:S02]  /*a420*/  FSEL R216, R55, -INF , !P4 ;  /* 0xff80000037d87808 */ /* 0x000fe40006000000 */
[----:B------:R-:W-:Y:S01]  /*a430*/  ISETP.GT.AND P4, PT, R100, R53, PT ;  /* 0x000000356400720c */ /* 0x000fe20003f84270 */
[----:B--2---:R-:W-:Y:S01]  /*a440*/  HMMA.16816.F32 R32, R20, R16, R32 ;  /* 0x000000101420723c */ /* 0x004fe20000001820 */
[----:B------:R-:W-:-:S02]  /*a450*/  FSEL R156, R6, -INF , !P6 ;  /* 0xff800000069c7808 */ /* 0x000fc40007000000 */
[----:B------:R-:W-:Y:S02]  /*a460*/  FSEL R150, R52, -INF , !P5 ;  /* 0xff80000034967808 */ /* 0x000fe40006800000 */
[----:B------:R-:W-:Y:S02]  /*a470*/  I2FP.F32.S32 R6, R160 ;  /* 0x000000a000067245 */ /* 0x000fe40000201400 */
[----:B------:R-:W-:Y:S01]  /*a480*/  I2FP.F32.S32 R4, R159 ;  /* 0x0000009f00047245 */ /* 0x000fe20000201400 */
[----:B------:R-:W-:Y:S01]  /*a490*/  HMMA.16816.F32 R28, R20, R18, R28 ;  /* 0x00000012141c723c */ /* 0x000fe2000000181c */
[----:B------:R-:W-:Y:S01]  /*a4a0*/  ISETP.GE.AND P5, PT, R53, R198, PT ;  /* 0x000000c63500720c */ /* 0x000fe20003fa6270 */
[C---:B------:R-:W-:Y:S01]  /*a4b0*/  FFMA.FTZ R6, -R191.reuse, R6, R49 ;  /* 0x00000006bf067223 */ /* 0x040fe20000010131 */
[----:B------:R-:W-:Y:S01]  /*a4c0*/  FSEL R218, R50, -INF , !P4 ;  /* 0xff80000032da7808 */ /* 0x000fe20006000000 */
[----:B------:R-:W-:Y:S01]  /*a4d0*/  FFMA.FTZ R4, -R191, R4, R44 ;  /* 0x00000004bf047223 */ /* 0x000fe2000001012c */
[----:B------:R-:W-:-:S02]  /*a4e0*/  FSEL R216, R216, -INF , !P3 ;  /* 0xff800000d8d87808 */ /* 0x000fc40005800000 */
[----:B------:R-:W-:Y:S02]  /*a4f0*/  FSEL R218, R218, -INF , !P5 ;  /* 0xff800000dada7808 */ /* 0x000fe40006800000 */
[C---:B------:R-:W-:Y:S02]  /*a500*/  ISETP.GT.AND P3, PT, R214.reuse, R5, PT ;  /* 0x00000005d600720c */ /* 0x040fe40003f64270 */
[----:B------:R-:W-:Y:S02]  /*a510*/  ISETP.GT.AND P5, PT, R214, R7, PT ;  /* 0x00000007d600720c */ /* 0x000fe40003fa4270 */
[C---:B------:R-:W-:Y:S02]  /*a520*/  ISETP.GE.AND P2, PT, R5.reuse, R199, PT ;  /* 0x000000c70500720c */ /* 0x040fe40003f46270 */
[----:B------:R-:W-:Y:S02]  /*a530*/  ISETP.GE.AND P6, PT, R5, R198, PT ;  /* 0x000000c60500720c */ /* 0x000fe40003fc6270 */
[----:B------:R-:W-:-:S02]  /*a540*/  ISETP.GT.AND P4, PT, R100, R5, PT ;  /* 0x000000056400720c */ /* 0x000fc40003f84270 */
[----:B------:R-:W-:Y:S02]  /*a550*/  IABS R124, R124 ;  /* 0x0000007c007c7213 */ /* 0x000fe40000000000 */
[----:B------:R-:W-:Y:S02]  /*a560*/  FSEL R6, R6, -INF , !P3 ;  /* 0xff80000006067808 */ /* 0x000fe40005800000 */
[----:B------:R-:W-:Y:S01]  /*a570*/  I2FP.F32.S32 R5, R157 ;  /* 0x0000009d00057245 */ /* 0x000fe20000201400 */
[----:B------:R-:W-:Y:S01]  /*a580*/  IMAD.MOV.U32 R16, RZ, RZ, R124 ;  /* 0x000000ffff107224 */ /* 0x000fe200078e007c */
[----:B------:R-:W-:Y:S02]  /*a590*/  FSEL R4, R4, -INF , !P5 ;  /* 0xff80000004047808 */ /* 0x000fe40006800000 */
[----:B------:R-:W-:Y:S01]  /*a5a0*/  ISETP.GE.AND P3, PT, R7, R199, PT ;  /* 0x000000c70700720c */ /* 0x000fe20003f66270 */
[----:B------:R-:W-:Y:S01]  /*a5b0*/  FFMA.FTZ R12, -R191, R5, R46 ;  /* 0x00000005bf0c7223 */ /* 0x000fe2000001012e */
[----:B------:R-:W-:-:S02]  /*a5c0*/  FSEL R160, R6, -INF , !P2 ;  /* 0xff80000006a07808 */ /* 0x000fc40005000000 */
[----:B------:R-:W-:Y:S02]  /*a5d0*/  FSEL R162, R51, -INF , !P4 ;  /* 0xff80000033a27808 */ /* 0x000fe40006000000 */
[----:B------:R-:W-:Y:S02]  /*a5e0*/  IABS R151, R151 ;  /* 0x0000009700977213 */ /* 0x000fe40000000000 */
[----:B------:R-:W-:Y:S02]  /*a5f0*/  ISETP.GE.AND P2, PT, R7, R198, PT ;  /* 0x000000c60700720c */ /* 0x000fe40003f46270 */
[----:B------:R-:W-:Y:S02]  /*a600*/  ISETP.GT.AND P4, PT, R100, R7, PT ;  /* 0x000000076400720c */ /* 0x000fe40003f84270 */
[----:B------:R-:W-:Y:S02]  /*a610*/  FSEL R124, R4, -INF , !P3 ;  /* 0xff800000047c7808 */ /* 0x000fe40005800000 */
[----:B------:R-:W1:Y:S01]  /*a620*/  LDSM.16.M88.4 R4, [R165+0x5000] ;  /* 0x00500000a504783b */ /* 0x000e620000000200 */
[----:B------:R-:W-:-:S02]  /*a630*/  I2FP.F32.S32 R44, R151 ;  /* 0x00000097002c7245 */ /* 0x000fc40000201400 */
[----:B------:R-:W-:Y:S02]  /*a640*/  FSEL R162, R162, -INF , !P6 ;  /* 0xff800000a2a27808 */ /* 0x000fe40007000000 */
[----:B------:R-:W-:Y:S01]  /*a650*/  ISETP.GT.AND P6, PT, R214, R13, PT ;  /* 0x0000000dd600720c */ /* 0x000fe20003fc4270 */
[----:B------:R-:W-:Y:S01]  /*a660*/  FFMA.FTZ R44, -R191, R44, R45 ;  /* 0x0000002cbf2c7223 */ /* 0x000fe2000001012d */
[----:B------:R-:W-:Y:S01]  /*a670*/  IABS R132, R132 ;  /* 0x0000008400847213 */ /* 0x000fe20000000000 */
[----:B------:R-:W-:Y:S01]  /*a680*/  VIADD R45, R101, 0xffffffd8 ;  /* 0xffffffd8652d7836 */ /* 0x000fe20000000000 */
[----:B------:R-:W-:Y:S02]  /*a690*/  FSEL R12, R12, -INF , !P4 ;  /* 0xff8000000c0c7808 */ /* 0x000fe40006000000 */
[C---:B------:R-:W-:Y:S01]  /*a6a0*/  ISETP.GE.AND P5, PT, R13.reuse, R199, PT ;  /* 0x000000c70d00720c */ /* 0x040fe20003fa6270 */
[----:B------:R-:W-:Y:S01]  /*a6b0*/  IMAD.MOV.U32 R17, RZ, RZ, R132 ;  /* 0x000000ffff117224 */ /* 0x000fe200078e0084 */
[----:B------:R-:W-:-:S02]  /*a6c0*/  ISETP.GE.AND P3, PT, R13, R198, PT ;  /* 0x000000c60d00720c */ /* 0x000fc40003f66270 */
[----:B------:R-:W-:Y:S02]  /*a6d0*/  I2FP.F32.S32 R16, R16 ;  /* 0x0000001000107245 */ /* 0x000fe40000201400 */
[----:B------:R-:W-:Y:S02]  /*a6e0*/  ISETP.GT.AND P4, PT, R100, R13, PT ;  /* 0x0000000d6400720c */ /* 0x000fe40003f84270 */
[----:B------:R-:W-:Y:S01]  /*a6f0*/  FSEL R44, R44, -INF , !P6 ;  /* 0xff8000002c2c7808 */ /* 0x000fe20007000000 */
[----:B------:R-:W-:Y:S01]  /*a700*/  FFMA.FTZ R16, -R191, R16, R47 ;  /* 0x00000010bf107223 */ /* 0x000fe2000001012f */
[----:B------:R-:W-:Y:S02]  /*a710*/  IABS R13, R138 ;  /* 0x0000008a000d7213 */ /* 0x000fe40000000000 */
[----:B------:R-:W-:Y:S02]  /*a720*/  FSEL R132, R44, -INF , !P5 ;  /* 0xff8000002c847808 */ /* 0x000fe40006800000 */
[----:B------:R-:W-:-:S02]  /*a730*/  I2FP.F32.S32 R44, R13 ;  /* 0x0000000d002c7245 */ /* 0x000fc40000201400 */
[----:B------:R-:W-:Y:S02]  /*a740*/  FSEL R138, R12, -INF , !P2 ;  /* 0xff8000000c8a7808 */ /* 0x000fe40005000000 */
[----:B------:R-:W-:Y:S01]  /*a750*/  FSEL R16, R16, -INF , !P4 ;  /* 0xff80000010107808 */ /* 0x000fe20006000000 */
[----:B------:R-:W-:Y:S01]  /*a760*/  FFMA.FTZ R40, -R191, R44, R40 ;  /* 0x0000002cbf287223 */ /* 0x000fe20000010128 */
[----:B------:R-:W-:Y:S01]  /*a770*/  ISETP.GT.AND P2, PT, R214, R45, PT ;  /* 0x0000002dd600720c */ /* 0x000fe20003f44270 */
[----:B------:R-:W2:Y:S01]  /*a780*/  LDSM.16.M88.4 R12, [R166+0x5800] ;  /* 0x00580000a60c783b */ /* 0x000ea20000000200 */
[----:B------:R-:W-:Y:S02]  /*a790*/  IABS R18, R144 ;  /* 0x0000009000127213 */ /* 0x000fe40000000000 */
[----:B------:R-:W-:Y:S02]  /*a7a0*/  FSEL R144, R16, -INF , !P3 ;  /* 0xff80000010907808 */ /* 0x000fe40005800000 */
[----:B------:R-:W-:Y:S01]  /*a7b0*/  FSEL R16, R40, -INF , !P2 ;  /* 0xff80000028107808 */ /* 0x000fe20005000000 */
[----:B------:R-:W-:Y:S01]  /*a7c0*/  IMAD.MOV.U32 R40, RZ, RZ, R18 ;  /* 0x000000ffff287224 */ /* 0x000fe200078e0012 */
[----:B------:R-:W-:Y:S01]  /*a7d0*/  I2FP.F32.S32 R17, R17 ;  /* 0x0000001100117245 */ /* 0x000fe20000201400 */
[----:B-1----:R-:W-:Y:S01]  /*a7e0*/  HMMA.16816.F32 R32, R8, R4, R32 ;  /* 0x000000040820723c */ /* 0x002fe20000001820 */
[----:B------:R-:W-:-:S02]  /*a7f0*/  IABS R134, R134 ;  /* 0x0000008600867213 */ /* 0x000fc40000000000 */
[----:B------:R-:W-:Y:S01]  /*a800*/  ISETP.GE.AND P6, PT, R45, R199, PT ;  /* 0x000000c72d00720c */ /* 0x000fe20003fc6270 */
[----:B------:R-:W-:Y:S01]  /*a810*/  FFMA.FTZ R42, -R191, R17, R42 ;  /* 0x00000011bf2a7223 */ /* 0x000fe2000001012a */
[----:B------:R-:W-:Y:S01]  /*a820*/  I2FP.F32.S32 R40, R40 ;  /* 0x0000002800287245 */ /* 0x000fe20000201400 */
[----:B------:R-:W-:Y:S01]  /*a830*/  VIADD R17, R101, 0xffffffd9 ;  /* 0xffffffd965117836 */ /* 0x000fe20000000000 */
[----:B------:R-:W-:Y:S01]  /*a840*/  ISETP.GT.AND P4, PT, R100, R45, PT ;  /* 0x0000002d6400720c */ /* 0x000fe20003f84270 */
[----:B------:R-:W-:Y:S01]  /*a850*/  IMAD.MOV.U32 R18, RZ, RZ, R134 ;  /* 0x000000ffff127224 */ /* 0x000fe200078e0086 */
[----:B------:R-:W-:Y:S01]  /*a860*/  FSEL R134, R16, -INF , !P6 ;  /* 0xff80000010867808 */ /* 0x000fe20007000000 */
[----:B------:R-:W-:Y:S01]  /*a870*/  FFMA.FTZ R40, -R191, R40, R41 ;  /* 0x00000028bf287223 */ /* 0x000fe20000010129 */
[----:B------:R-:W-:Y:S01]  /*a880*/  ISETP.GE.AND P5, PT, R45, R198, PT ;  /* 0x000000c62d00720c */ /* 0x000fe20003fa6270 */
[----:B------:R-:W-:Y:S01]  /*a890*/  HMMA.16816.F32 R28, R8, R6, R28 ;  /* 0x00000006081c723c */ /* 0x000fe2000000181c */
[----:B------:R-:W-:Y:S01]  /*a8a0*/  FSEL R16, R42, -INF , !P4 ;  /* 0xff8000002a107808 */ /* 0x000fe20006000000 */
[C---:B------:R-:W-:Y:S01]  /*a8b0*/  VIADD R41, R101.reuse, 0xffffffe0 ;  /* 0xffffffe065297836 */ /* 0x040fe20000000000 */
[----:B------:R-:W-:Y:S01]  /*a8c0*/  ISETP.GT.AND P3, PT, R214, R17, PT ;  /* 0x00000011d600720c */ /* 0x000fe20003f64270 */
[----:B------:R-:W-:Y:S01]  /*a8d0*/  VIADD R7, R101, 0xffffffe8 ;  /* 0xffffffe865077836 */ /* 0x000fe20000000000 */
[----:B------:R-:W-:-:S02]  /*a8e0*/  IABS R5, R148 ;  /* 0x0000009400057213 */ /* 0x000fc40000000000 */
[----:B------:R-:W-:Y:S02]  /*a8f0*/  IABS R140, R140 ;  /* 0x0000008c008c7213 */ /* 0x000fe40000000000 */
[----:B------:R-:W-:Y:S02]  /*a900*/  FSEL R148, R16, -INF , !P5 ;  /* 0xff80000010947808 */ /* 0x000fe40006800000 */
[----:B------:R-:W-:Y:S02]  /*a910*/  I2FP.F32.S32 R18, R18 ;  /* 0x0000001200127245 */ /* 0x000fe40000201400 */
[----:B------:R-:W-:Y:S01]  /*a920*/  FSEL R16, R40, -INF , !P3 ;  /* 0xff80000028107808 */ /* 0x000fe20005800000 */
[----:B------:R-:W-:Y:S01]  /*a930*/  IMAD.MOV.U32 R40, RZ, RZ, R5 ;  /* 0x000000ffff287224 */ /* 0x000fe200078e0005 */
[C---:B------:R-:W-:Y:S01]  /*a940*/  ISETP.GE.AND P2, PT, R17.reuse, R199, PT ;  /* 0x000000c71100720c */ /* 0x040fe20003f46270 */
[----:B------:R-:W-:Y:S01]  /*a950*/  IMAD.MOV.U32 R5, RZ, RZ, R140 ;  /* 0x000000ffff057224 */ /* 0x000fe200078e008c */
[----:B------:R-:W-:Y:S01]  /*a960*/  ISETP.GE.AND P6, PT, R17, R198, PT ;  /* 0x000000c61100720c */ /* 0x000fe20003fc6270 */
[----:B------:R-:W-:Y:S01]  /*a970*/  FFMA.FTZ R4, -R191, R18, R43 ;  /* 0x00000012bf047223 */ /* 0x000fe2000001012b */
[----:B------:R-:W-:Y:S01]  /*a980*/  ISETP.GT.AND P4, PT, R100, R17, PT ;  /* 0x000000116400720c */ /* 0x000fe20003f84270 */
[----:B--2---:R-:W-:Y:S01]  /*a990*/  HMMA.16816.F32 R24, R20, R12, R24 ;  /* 0x0000000c1418723c */ /* 0x004fe20000001818 */
[----:B------:R-:W-:-:S02]  /*a9a0*/  FSEL R140, R16, -INF , !P2 ;  /* 0xff800000108c7808 */ /* 0x000fc40005000000 */
[----:B------:R-:W1:Y:S01]  /*a9b0*/  LDSM.16.M88.4 R16, [R165+0x5800] ;  /* 0x00580000a510783b */ /* 0x000e620000000200 */
[----:B------:R-:W-:Y:S01]  /*a9c0*/  I2FP.F32.S32 R5, R5 ;  /* 0x0000000500057245 */ /* 0x000fe20000201400 */
[----:B------:R-:W-:-:S04]  /*a9d0*/  DEPBAR.LE SB0, 0x0 ;  /* 0x000080000000791a */ /* 0x000fc80000000000 */
[----:B------:R-:W-:Y:S01]  /*a9e0*/  FSEL R4, R4, -INF , !P4 ;  /* 0xff80000004047808 */ /* 0x000fe20006000000 */
[----:B------:R-:W-:Y:S01]  /*a9f0*/  FFMA.FTZ R34, -R191, R5, R34 ;  /* 0x00000005bf227223 */ /* 0x000fe20000010122 */
[----:B------:R-:W-:Y:S01]  /*aa00*/  IABS R12, R146 ;  /* 0x00000092000c7213 */ /* 0x000fe20000000000 */
[----:B------:R-:W-:Y:S01]  /*aa10*/  VIADD R5, R101, 0xffffffe1 ;  /* 0xffffffe165057836 */ /* 0x000fe20000000000 */
[----:B------:R-:W-:Y:S01]  /*aa20*/  IABS R149, R149 ;  /* 0x0000009500957213 */ /* 0x000fe20000000000 */
[----:B------:R-:W-:Y:S01]  /*aa30*/  HMMA.16816.F32 R152, R20, R14, R152 ;  /* 0x0000000e1498723c */ /* 0x000fe20000001898 */
[----:B------:R-:W-:Y:S02]  /*aa40*/  IABS R145, R145 ;  /* 0x0000009100917213 */ /* 0x000fe40000000000 */
[----:B------:R-:W-:Y:S02]  /*aa50*/  I2FP.F32.S32 R40, R40 ;  /* 0x0000002800287245 */ /* 0x000fe40000201400 */
[----:B------:R-:W-:-:S02]  /*aa60*/  ISETP.GT.AND P4, PT, R100, R41, PT ;  /* 0x000000296400720c */ /* 0x000fc40003f84270 */
[----:B------:R-:W-:Y:S01]  /*aa70*/  FSEL R146, R4, -INF , !P6 ;  /* 0xff80000004927808 */ /* 0x000fe20007000000 */
[----:B------:R-:W-:Y:S01]  /*aa80*/  IMAD.MOV.U32 R4, RZ, RZ, R12 ;  /* 0x000000ffff047224 */ /* 0x000fe200078e000c */
[----:B------:R-:W-:Y:S01]  /*aa90*/  I2FP.F32.S32 R12, R149 ;  /* 0x00000095000c7245 */ /* 0x000fe20000201400 */
[----:B------:R-:W-:Y:S01]  /*aaa0*/  FFMA.FTZ R32, -R191, R40, R32 ;  /* 0x00000028bf207223 */ /* 0x000fe20000010120 */
[----:B------:R-:W-:Y:S02]  /*aab0*/  I2FP.F32.S32 R6, R145 ;  /* 0x0000009100067245 */ /* 0x000fe40000201400 */
[----:B------:R-:W-:Y:S01]  /*aac0*/  ISETP.GE.AND P2, PT, R41, R198, PT ;  /* 0x000000c62900720c */ /* 0x000fe20003f46270 */
[C---:B------:R-:W-:Y:S01]  /*aad0*/  FFMA.FTZ R12, -R191.reuse, R12, R33 ;  /* 0x0000000cbf0c7223 */ /* 0x040fe20000010121 */
[----:B------:R-:W-:Y:S01]  /*aae0*/  FSEL R120, R34, -INF , !P4 ;  /* 0xff80000022787808 */ /* 0x000fe20006000000 */
[----:B------:R-:W-:Y:S01]  /*aaf0*/  FFMA.FTZ R6, -R191, R6, R28 ;  /* 0x00000006bf067223 */ /* 0x000fe2000001011c */
[----:B------:R-:W-:-:S02]  /*ab00*/  ISETP.GT.AND P5, PT, R214, R41, PT ;  /* 0x00000029d600720c */ /* 0x000fc40003fa4270 */
[----:B------:R-:W-:Y:S02]  /*ab10*/  I2FP.F32.S32 R4, R4 ;  /* 0x0000000400047245 */ /* 0x000fe40000201400 */
[----:B------:R-:W-:Y:S02]  /*ab20*/  ISETP.GT.AND P6, PT, R214, R5, PT ;  /* 0x00000005d600720c */ /* 0x000fe40003fc4270 */
[----:B------:R-:W-:Y:S01]  /*ab30*/  FSEL R120, R120, -INF , !P2 ;  /* 0xff80000078787808 */ /* 0x000fe20005000000 */
[----:B------:R-:W-:Y:S01]  /*ab40*/  FFMA.FTZ R4, -R191, R4, R35 ;  /* 0x00000004bf047223 */ /* 0x000fe20000010123 */
[----:B------:R-:W-:Y:S02]  /*ab50*/  ISETP.GT.AND P2, PT, R214, R7, PT ;  /* 0x00000007d600720c */ /* 0x000fe40003f44270 */
[----:B------:R-:W-:Y:S02]  /*ab60*/  ISETP.GE.AND P3, PT, R41, R199, PT ;  /* 0x000000c72900720c */ /* 0x000fe40003f66270 */
[----:B------:R-:W-:Y:S01]  /*ab70*/  FSEL R32, R32, -INF , !P5 ;  /* 0xff80000020207808 */ /* 0x000fe20006800000 */
[----:B-1----:R-:W-:Y:S01]  /*ab80*/  HMMA.16816.F32 R24, R8, R16, R24 ;  /* 0x000000100818723c */ /* 0x002fe20000001818 */
[----:B------:R-:W-:-:S02]  /*ab90*/  IABS R143, R143 ;  /* 0x0000008f008f7213 */ /* 0x000fc40000000000 */
[----:B------:R-:W-:Y:S02]  /*aba0*/  FSEL R12, R12, -INF , !P6 ;  /* 0xff8000000c0c7808 */ /* 0x000fe40007000000 */
[----:B------:R-:W-:Y:S02]  /*abb0*/  ISETP.GE.AND P5, PT, R5, R199, PT ;  /* 0x000000c70500720c */ /* 0x000fe40003fa6270 */
[----:B------:R-:W-:Y:S01]  /*abc0*/  ISETP.GT.AND P4, PT, R100, R5, PT ;  /* 0x000000056400720c */ /* 0x000fe20003f84270 */
[----:B------:R-:W-:Y:S01]  /*abd0*/  HMMA.16816.F32 R152, R8, R18, R152 ;  /* 0x000000120898723c */ /* 0x000fe20000001898 */
[----:B------:R-:W-:Y:S02]  /*abe0*/  ISETP.GE.AND P6, PT, R7, R199, PT ;  /* 0x000000c70700720c */ /* 0x000fe40003fc6270 */
[----:B------:R-:W-:Y:S02]  /*abf0*/  FSEL R6, R6, -INF , !P2 ;  /* 0xff80000006067808 */ /* 0x000fe40005000000 */
[----:B------:R-:W-:-:S02]  /*ac00*/  FSEL R112, R32, -INF , !P3 ;  /* 0xff80000020707808 */ /* 0x000fc40005800000 */
[----:B------:R-:W-:Y:S01]  /*ac10*/  IABS R141, R141 ;  /* 0x0000008d008d7213 */ /* 0x000fe20000000000 */
[----:B------:R-:W-:Y:S01]  /*ac20*/  BAR.SYNC.DEFER_BLOCKING 0x0 ;  /* 0x0000000000007b1d */ /* 0x000fe20000010000 */
[----:B------:R-:W-:Y:S02]  /*ac30*/  ISETP.GE.AND P3, PT, R5, R198, PT ;  /* 0x000000c60500720c */ /* 0x000fe40003f66270 */
[----:B------:R-:W-:Y:S02]  /*ac40*/  I2FP.F32.S32 R5, R143 ;  /* 0x0000008f00057245 */ /* 0x000fe40000201400 */
[----:B------:R-:W-:Y:S02]  /*ac50*/  FSEL R118, R12, -INF , !P5 ;  /* 0xff8000000c767808 */ /* 0x000fe40006800000 */
[----:B------:R-:W-:Y:S01]  /*ac60*/  FSEL R4, R4, -INF , !P4 ;  /* 0xff80000004047808 */ /* 0x000fe20006000000 */
[----:B------:R-:W-:Y:S01]  /*ac70*/  FFMA.FTZ R5, -R191, R5, R30 ;  /* 0x00000005bf057223 */ /* 0x000fe2000001011e */
[----:B------:R-:W-:-:S02]  /*ac80*/  FSEL R122, R6, -INF , !P6 ;  /* 0xff800000067a7808 */ /* 0x000fc40007000000 */
[----:B------:R-:W-:Y:S02]  /*ac90*/  ISETP.GE.AND P5, PT, R7, R198, PT ;  /* 0x000000c60700720c */ /* 0x000fe40003fa6270 */
[----:B------:R-:W-:Y:S01]  /*aca0*/  ISETP.GT.AND P4, PT, R100, R7, PT ;  /* 0x000000076400720c */ /* 0x000fe20003f84270 */
[----:B------:R-:W-:Y:S01]  /*acb0*/  VIADD R7, R101, 0xffffffe9 ;  /* 0xffffffe965077836 */ /* 0x000fe20000000000 */
[----:B------:R-:W-:Y:S02]  /*acc0*/  I2FP.F32.S32 R6, R141 ;  /* 0x0000008d00067245 */ /* 0x000fe40000201400 */
[----:B------:R-:W-:Y:S02]  /*acd0*/  IABS R12, R128 ;  /* 0x00000080000c7213 */ /* 0x000fe40000000000 */
[----:B------:R-:W-:Y:S01]  /*ace0*/  FSEL R128, R4, -INF , !P3 ;  /* 0xff80000004807808 */ /* 0x000fe20005800000 */
[----:B------:R-:W-:Y:S01]  /*acf0*/  FFMA.FTZ R6, -R191, R6, R29 ;  /* 0x00000006bf067223 */ /* 0x000fe2000001011d */
[----:B------:R-:W-:-:S02]  /*ad00*/  I2FP.F32.S32 R4, R12 ;  /* 0x0000000c00047245 */ /* 0x000fc40000201400 */
[----:B------:R-:W-:Y:S02]  /*ad10*/  ISETP.GT.AND P3, PT, R214, R7, PT ;  /* 0x00000007d600720c */ /* 0x000fe40003f64270 */
[----:B------:R-:W-:Y:S01]  /*ad20*/  FSEL R5, R5, -INF , !P4 ;  /* 0xff80000005057808 */ /* 0x000fe20006000000 */
[----:B------:R-:W-:Y:S01]  /*ad30*/  FFMA.FTZ R4, -R191, R4, R31 ;  /* 0x00000004bf047223 */ /* 0x000fe2000001011f */
[----:B------:R-:W-:Y:S02]  /*ad40*/  ISETP.GE.AND P2, PT, R7, R199, PT ;  /* 0x000000c70700720c */ /* 0x000fe40003f46270 */
[----:B------:R-:W-:Y:S02]  /*ad50*/  FSEL R6, R6, -INF , !P3 ;  /* 0xff80000006067808 */ /* 0x000fe40005800000 */
[----:B------:R-:W-:Y:S02]  /*ad60*/  ISETP.GT.AND P4, PT, R100, R7, PT ;  /* 0x000000076400720c */ /* 0x000fe40003f84270 */
[----:B------:R-:W-:-:S02]  /*ad70*/  IABS R12, R136 ;  /* 0x00000088000c7213 */ /* 0x000fc40000000000 */
[----:B------:R-:W-:Y:S02]  /*ad80*/  FSEL R136, R5, -INF , !P5 ;  /* 0xff80000005887808 */ /* 0x000fe40006800000 */
[----:B------:R-:W-:Y:S02]  /*ad90*/  I2FP.F32.S32 R5, R130 ;  /* 0x0000008200057245 */ /* 0x000fe40000201400 */
[----:B------:R-:W-:Y:S02]  /*ada0*/  FSEL R130, R6, -INF , !P2 ;  /* 0xff80000006827808 */ /* 0x000fe40005000000 */
[----:B------:R-:W-:Y:S01]  /*adb0*/  ISETP.GE.AND P6, PT, R7, R198, PT ;  /* 0x000000c60700720c */ /* 0x000fe20003fc6270 */
[----:B------:R-:W-:Y:S01]  /*adc0*/  VIADD R7, R101, 0xfffffff0 ;  /* 0xfffffff065077836 */ /* 0x000fe20000000000 */
[----:B------:R-:W-:Y:S01]  /*add0*/  I2FP.F32.S32 R12, R12 ;  /* 0x0000000c000c7245 */ /* 0x000fe20000201400 */
[----:B------:R-:W-:Y:S01]  /*ade0*/  FFMA.FTZ R26, -R191, R5, R26 ;  /* 0x00000005bf1a7223 */ /* 0x000fe2000001011a */
[----:B------:R-:W-:Y:S01]  /*adf0*/  FSEL R4, R4, -INF , !P4 ;  /* 0xff80000004047808 */ /* 0x000fe20006000000 */
[----:B------:R-:W-:Y:S01]  /*ae00*/  VIADD R5, R101, 0xfffffff1 ;  /* 0xfffffff165057836 */ /* 0x000fe20000000000 */
[----:B------:R-:W-:Y:S01]  /*ae10*/  IABS R6, R126 ;  /* 0x0000007e00067213 */ /* 0x000fe20000000000 */
[----:B------:R-:W-:Y:S01]  /*ae20*/  FFMA.FTZ R12, -R191, R12, R24 ;  /* 0x0000000cbf0c7223 */ /* 0x000fe20000010118 */
[----:B------:R-:W-:-:S02]  /*ae30*/  IABS R137, R137 ;  /* 0x0000008900897213 */ /* 0x000fc40000000000 */
[----:B------:R-:W-:Y:S01]  /*ae40*/  FSEL R126, R4, -INF , !P6 ;  /* 0xff800000047e7808 */ /* 0x000fe20007000000 */
[----:B------:R-:W-:Y:S01]  /*ae50*/  IMAD.MOV.U32 R4, RZ, RZ, R6 ;  /* 0x000000ffff047224 */ /* 0x000fe200078e0006 */
[----:B------:R-:W-:Y:S02]  /*ae60*/  ISETP.GT.AND P5, PT, R214, R7, PT ;  /* 0x00000007d600720c */ /* 0x000fe40003fa4270 */
[----:B------:R-:W-:Y:S02]  /*ae70*/  I2FP.F32.S32 R6, R137 ;  /* 0x0000008900067245 */ /* 0x000fe40000201400 */
[----:B------:R-:W-:Y:S02]  /*ae80*/  ISETP.GE.AND P3, PT, R7, R199, PT ;  /* 0x000000c70700720c */ /* 0x000fe40003f66270 */
[----:B------:R-:W-:Y:S01]  /*ae90*/  ISETP.GT.AND P4, PT, R100, R7, PT ;  /* 0x000000076400720c */ /* 0x000fe20003f84270 */
[----:B------:R-:W-:Y:S01]  /*aea0*/  FFMA.FTZ R25, -R191, R6, R25 ;  /* 0x00000006bf197223 */ /* 0x000fe20000010119 */
[----:B------:R-:W-:-:S02]  /*aeb0*/  FSEL R12, R12, -INF , !P5 ;  /* 0xff8000000c0c7808 */ /* 0x000fc40006800000 */
[----:B------:R-:W-:Y:S02]  /*aec0*/  I2FP.F32.S32 R4, R4 ;  /* 0x0000000400047245 */ /* 0x000fe40000201400 */
[----:B------:R-:W-:Y:S02]  /*aed0*/  ISETP.GT.AND P6, PT, R214, R5, PT ;  /* 0x00000005d600720c */ /* 0x000fe40003fc4270 */
[----:B------:R-:W-:Y:S01]  /*aee0*/  FSEL R65, R12, -INF , !P3 ;  /* 0xff8000000c417808 */ /* 0x000fe20005800000 */
[----:B------:R-:W-:Y:S01]  /*aef0*/  FFMA.FTZ R4, -R191, R4, R27 ;  /* 0x00000004bf047223 */ /* 0x000fe2000001011b */
[----:B------:R-:W-:Y:S02]  /*af00*/  FSEL R110, R26, -INF , !P4 ;  /* 0xff8000001a6e7808 */ /* 0x000fe40006000000 */
[----:B------:R-:W-:Y:S02]  /*af10*/  IABS R133, R133 ;  /* 0x0000008500857213 */ /* 0x000fe40000000000 */
[----:B------:R-:W-:-:S02]  /*af20*/  ISETP.GE.AND P5, PT, R5, R199, PT ;  /* 0x000000c70500720c */ /* 0x000fc40003fa6270 */
[-C--:B------:R-:W-:Y:S02]  /*af30*/  ISETP.GE.AND P3, PT, R5, R198.reuse, PT ;  /* 0x000000c60500720c */ /* 0x080fe40003f66270 */
[----:B------:R-:W-:Y:S01]  /*af40*/  ISETP.GT.AND P4, PT, R100, R5, PT ;  /* 0x000000056400720c */ /* 0x000fe20003f84270 */
[----:B------:R-:W-:Y:S01]  /*af50*/  VIADD R5, R101, 0xfffffff8 ;  /* 0xfffffff865057836 */ /* 0x000fe20000000000 */
[----:B------:R-:W-:Y:S01]  /*af60*/  ISETP.GE.AND P2, PT, R7, R198, PT ;  /* 0x000000c60700720c */ /* 0x000fe20003f46270 */
[----:B------:R-:W-:Y:S01]  /*af70*/  VIADD R101, R101, 0xfffffff9 ;  /* 0xfffffff965657836 */ /* 0x000fe20000000000 */
[----:B------:R-:W-:Y:S02]  /*af80*/  FSEL R25, R25, -INF , !P6 ;  /* 0xff80000019197808 */ /* 0x000fe40007000000 */
[----:B------:R-:W-:Y:S02]  /*af90*/  I2FP.F32.S32 R133, R133 ;  /* 0x0000008500857245 */ /* 0x000fe40000201400 */
[----:B------:R-:W-:-:S02]  /*afa0*/  FSEL R110, R110, -INF , !P2 ;  /* 0xff8000006e6e7808 */ /* 0x000fc40005000000 */
[----:B------:R-:W-:Y:S01]  /*afb0*/  FSEL R104, R25, -INF , !P5 ;  /* 0xff80000019687808 */ /* 0x000fe20006800000 */
[----:B------:R-:W-:Y:S01]  /*afc0*/  FFMA.FTZ R133, -R191, R133, R152 ;  /* 0x00000085bf857223 */ /* 0x000fe20000010198 */
[----:B------:R-:W-:Y:S02]  /*afd0*/  FSEL R4, R4, -INF , !P4 ;  /* 0xff80000004047808 */ /* 0x000fe40006000000 */
[----:B------:R-:W-:Y:S02]  /*afe0*/  IABS R209, R209 ;  /* 0x000000d100d17213 */ /* 0x000fe40000000000 */
[----:B------:R-:W-:Y:S02]  /*aff0*/  ISETP.GT.AND P2, PT, R214, R5, PT ;  /* 0x00000005d600720c */ /* 0x000fe40003f44270 */
[C---:B------:R-:W-:Y:S02]  /*b000*/  ISETP.GE.AND P6, PT, R5.reuse, R199, PT ;  /* 0x000000c70500720c */ /* 0x040fe40003fc6270 */
[----:B------:R-:W-:-:S02]  /*b010*/  ISETP.GE.AND P5, PT, R5, R198, PT ;  /* 0x000000c60500720c */ /* 0x000fc40003fa6270 */
[----:B------:R-:W-:Y:S02]  /*b020*/  ISETP.GT.AND P4, PT, R100, R5, PT ;  /* 0x000000056400720c */ /* 0x000fe40003f84270 */
[----:B------:R-:W-:Y:S02]  /*b030*/  I2FP.F32.S32 R5, R38 ;  /* 0x0000002600057245 */ /* 0x000fe40000201400 */
[----:B------:R-:W-:Y:S02]  /*b040*/  I2FP.F32.S32 R6, R209 ;  /* 0x000000d100067245 */ /* 0x000fe40000201400 */
[----:B------:R-:W-:Y:S01]  /*b050*/  FSEL R106, R4, -INF , !P3 ;  /* 0xff800000046a7808 */ /* 0x000fe20005800000 */
[C---:B------:R-:W-:Y:S01]  /*b060*/  FFMA.FTZ R5, -R191.reuse, R5, R154 ;  /* 0x00000005bf057223 */ /* 0x040fe2000001019a */
[----:B------:R-:W-:Y:S01]  /*b070*/  ISETP.GT.AND P3, PT, R100, R101, PT ;  /* 0x000000656400720c */ /* 0x000fe20003f64270 */
[----:B------:R-:W-:Y:S01]  /*b080*/  FFMA.FTZ R153, -R191, R6, R153 ;  /* 0x00000006bf997223 */ /* 0x000fe20000010199 */
[----:B------:R-:W-:-:S02]  /*b090*/  FSEL R100, R133, -INF , !P2 ;  /* 0xff80000085647808 */ /* 0x000fc40005000000 */
[----:B------:R-:W-:Y:S02]  /*b0a0*/  ISETP.GT.AND P2, PT, R214, R101, PT ;  /* 0x00000065d600720c */ /* 0x000fe40003f44270 */
[----:B------:R-:W-:Y:S02]  /*b0b0*/  FSEL R100, R100, -INF , !P6 ;  /* 0xff80000064647808 */ /* 0x000fe40007000000 */
[----:B------:R-:W-:Y:S02]  /*b0c0*/  FSEL R5, R5, -INF , !P4 ;  /* 0xff80000005057808 */ /* 0x000fe40006000000 */
[C---:B------:R-:W-:Y:S02]  /*b0d0*/  ISETP.GE.AND P6, PT, R101.reuse, R199, PT ;  /* 0x000000c76500720c */ /* 0x040fe40003fc6270 */
[----:B------:R-:W-:Y:S02]  /*b0e0*/  ISETP.GE.AND P4, PT, R101, R198, PT ;  /* 0x000000c66500720c */ /* 0x000fe40003f86270 */
[----:B------:R-:W-:-:S02]  /*b0f0*/  FSEL R101, R153, -INF , !P2 ;  /* 0xff80000099657808 */ /* 0x000fc40005000000 */
[----:B------:R-:W-:Y:S02]  /*b100*/  ISETP.GT.U32.AND P2, PT, R37, R182, PT ;  /* 0x000000b62500720c */ /* 0x000fe40003f44070 */
[----:B------:R-:W-:Y:S02]  /*b110*/  I2FP.F32.S32 R4, R39 ;  /* 0x0000002700047245 */ /* 0x000fe40000201400 */
[----:B------:R-:W-:Y:S02]  /*b120*/  FSEL R108, R5, -INF , !P5 ;  /* 0xff800000056c7808 */ /* 0x000fe40006800000 */
[----:B------:R-:W-:Y:S01]  /*b130*/  FSEL R101, R101, -INF , !P6 ;  /* 0xff80000065657808 */ /* 0x000fe20007000000 */
[----:B------:R-:W-:-:S05]  /*b140*/  FFMA.FTZ R4, -R191, R4, R155 ;  /* 0x00000004bf047223 */ /* 0x000fca000001019b */
[----:B------:R-:W-:-:S04]  /*b150*/  FSEL R4, R4, -INF , !P3 ;  /* 0xff80000004047808 */ /* 0x000fc80005800000 */
[----:B------:R-:W-:Y:S01]  /*b160*/  FSEL R64, R4, -INF , !P4 ;  /* 0xff80000004407808 */ /* 0x000fe20006000000 */
[----:B------:R-:W-:Y:S05]  /*b170*/  @!P2 BRA `(.L_x_13047) ;  /* 0x000000080030a947 */ /* 0x000fea0003800000 */
[----:B------:R-:W-:Y:S04]  /*b180*/  BSSY.RECONVERGENT B0, `(.L_x_13048) ;  /* 0x0000048000007945 */ /* 0x000fe80003800200 */
[----:B------:R-:W-:Y:S05]  /*b190*/  @!P0 BRA `(.L_x_13049) ;  /* 0x0000000000f88947 */ /* 0x000fea0003800000 */
[----:B------:R-:W2:Y:S01]  /*b1a0*/  LD.E R7, desc[UR4][R2.64+0x170] ;  /* 0x0001700402077980 */ /* 0x000ea2000c101900 */
[----:B------:R-:W-:Y:S01]  /*b1b0*/  VIADD R206, R206, 0xffffff00 ;  /* 0xffffff00cece7836 */ /* 0x000fe20000000000 */
[----:B------:R-:W-:-:S04]  /*b1c0*/  SHF.L.U32 R4, R37, 0x7, RZ ;  /* 0x0000000725047819 */ /* 0x000fc800000006ff */
        /* <DEDUP_REMOVED lines=59> */
.L_x_13049:
        /* <DEDUP_REMOVED lines=8> */
.L_x_13050:
[----:B------:R-:W-:Y:S05]  /*b600*/  BSYNC.RECONVERGENT B0 ;  /* 0x0000000000007941 */ /* 0x000fea0003800200 */
.L_x_13048:
[C---:B------:R-:W-:Y:S01]  /*b610*/  LEA R16, P0, R174.reuse, R184, 0x5 ;  /* 0x000000b8ae107211 */ /* 0x040fe200078028ff */
[----:B------:R-:W-:Y:S01]  /*b620*/  @!P1 IMAD.MOV.U32 R8, RZ, RZ, R184 ;  /* 0x000000ffff089224 */ /* 0x000fe200078e00b8 */
[----:B------:R1:W-:Y:S01]  /*b630*/  @P1 STS.128 [R193+0x2000], RZ ;  /* 0x002000ffc1001388 */ /* 0x0003e20000000c00 */
[----:B------:R-:W-:Y:S01]  /*b640*/  @!P1 IMAD.MOV.U32 R9, RZ, RZ, R183 ;  /* 0x000000ffff099224 */ /* 0x000fe200078e00b7 */
[C---:B------:R-:W-:Y:S01]  /*b650*/  LEA.HI.X R17, R174.reuse, R183, R175, 0x5, P0 ;  /* 0x000000b7ae117211 */ /* 0x040fe200000f2caf */
[----:B------:R-:W-:Y:S01]  /*b660*/  @!P1 IMAD.MOV.U32 R6, RZ, RZ, R16 ;  /* 0x000000ffff069224 */ /* 0x000fe200078e0010 */
[-C--:B------:R-:W-:Y:S01]  /*b670*/  @!P1 MOV R10, R16.reuse ;  /* 0x00000010000a9202 */ /* 0x080fe20000000f00 */
[C---:B------:R-:W-:Y:S01]  /*b680*/  @!P1 IMAD R5, R175.reuse, 0x60, RZ ;  /* 0x00000060af059824 */ /* 0x040fe200078e02ff */
[CC--:B------:R-:W-:Y:S01]  /*b690*/  @!P1 LEA R14, P0, R174.reuse, R16.reuse, 0x5 ;  /* 0x00000010ae0e9211 */ /* 0x0c0fe200078028ff */
[----:B------:R-:W-:Y:S01]  /*b6a0*/  @!P1 IMAD.MOV.U32 R11, RZ, RZ, R17 ;  /* 0x000000ffff0b9224 */ /* 0x000fe200078e0011 */
[C---:B------:R-:W-:Y:S01]  /*b6b0*/  @!P1 LEA R12, P2, R174.reuse, R16, 0x6 ;  /* 0x00000010ae0c9211 */ /* 0x040fe200078430ff */
[----:B------:R-:W-:Y:S01]  /*b6c0*/  @!PT LDS RZ, [RZ] ;  /* 0x00000000fffff984 */ /* 0x000fe20000000800 */
[----:B------:R-:W-:Y:S01]  /*b6d0*/  @!PT LDS RZ, [RZ] ;  /* 0x00000000fffff984 */ /* 0x000fe20000000800 */
[----:B------:R-:W-:Y:S01]  /*b6e0*/  @!PT LDS RZ, [RZ] ;  /* 0x00000000fffff984 */ /* 0x000fe20000000800 */
[----:B------:R2:W-:Y:S01]  /*b6f0*/  @!P1 LDGSTS.E.BYPASS.LTC128B.128 [R193+0x2000], desc[UR4][R8.64] ;  /* 0x0200000008c19fae */ /* 0x0005e2000b981a04 */
[-C--:B------:R-:W-:Y:S01]  /*b700*/  @!P1 MOV R7, R17.reuse ;  /* 0x0000001100079202 */ /* 0x080fe20000000f00 */
[C---:B------:R-:W-:Y:S01]  /*b710*/  @!P1 IMAD.WIDE.U32 R10, R174.reuse, 0x60, R10 ;  /* 0x00000060ae0a9825 */ /* 0x040fe200078e000a */
[CCC-:B------:R-:W-:Y:S01]  /*b720*/  @!P1 LEA.HI.X R15, R174.reuse, R17.reuse, R175.reuse, 0x5, P0 ;  /* 0x00000011ae0f9211 */ /* 0x1c0fe200000f2caf */
[----:B------:R1:W-:Y:S01]  /*b730*/  @P1 STS.128 [R193+0x2800], RZ ;  /* 0x002800ffc1001388 */ /* 0x0003e20000000c00 */
[C---:B------:R-:W-:Y:S01]  /*b740*/  @!P1 LEA.HI.X R13, R174.reuse, R17, R175, 0x6, P2 ;  /* 0x00000011ae0d9211 */ /* 0x040fe200010f34af */
[----:B------:R-:W-:Y:S01]  /*b750*/  @!P1 IMAD R4, R175, 0xa0, RZ ;  /* 0x000000a0af049824 */ /* 0x000fe200078e02ff */
[----:B------:R-:W-:Y:S01]  /*b760*/  BSSY.RECONVERGENT B0, `(.L_x_13051) ;  /* 0x000002c000007945 */ /* 0x000fe20003800200 */
        /* <DEDUP_REMOVED lines=43> */
.L_x_13052:
[----:B------:R-:W-:Y:S05]  /*ba20*/  BSYNC.RECONVERGENT B0 ;  /* 0x0000000000007941 */ /* 0x000fea0003800200 */
.L_x_13051:
[----:B------:R-:W0:Y:S02]  /*ba30*/  LDGDEPBAR ;  /* 0x00000000000079af */ /* 0x000e240000000000 */
.L_x_13047:
[----:B------:R-:W-:Y:S05]  /*ba40*/  BSYNC.RECONVERGENT B1 ;  /* 0x0000000000017941 */ /* 0x000fea0003800200 */
.L_x_13046:
[----:B------:R-:W3:Y:S01]  /*ba50*/  LD.E R66, desc[UR4][R2.64+0xdc] ;  /* 0x0000dc0402427980 */ /* 0x000ee2000c101900 */
[----:B------:R-:W-:Y:S02]  /*ba60*/  FMNMX3.FTZ R4, R0, R139, R116, !PT ;  /* 0x0000008b00047276 */ /* 0x000fe40007810074 */
[----:B-1----:R-:W-:Y:S01]  /*ba70*/  FMNMX3.FTZ R6, R36, R129, R131, !PT ;  /* 0x0000008124067276 */ /* 0x002fe20007810083 */
        /* <DEDUP_REMOVED lines=38> */
[----:B------:R-:W4:Y:S01]  /*bce0*/  SHFL.BFLY PT, R4, R7, 0x2, 0x1f ;  /* 0x0c401f0007047f89 */ /* 0x000f2200000e0000 */
[----:B-1----:R-:W-:Y:S02]  /*bcf0*/  FMNMX.FTZ R5, R6, R5, !PT ;  /* 0x0000000506057209 */ /* 0x002fe40007810000 */
[----:B----4-:R-:W-:-:S03]  /*bd00*/  FMNMX.FTZ R4, R7, R4, !PT ;  /* 0x0000000407047209 */ /* 0x010fc60007810000 */
[----:B------:R-:W1:Y:S04]  /*bd10*/  SHFL.BFLY PT, R38, R5, 0x1, 0x1f ;  /* 0x0c201f0005267f89 */ /* 0x000e6800000e0000 */
[----:B------:R-:W4:Y:S01]  /*bd20*/  SHFL.BFLY PT, R39, R4, 0x1, 0x1f ;  /* 0x0c201f0004277f89 */ /* 0x000f2200000e0000 */
[----:B-1----:R-:W-:Y:S02]  /*bd30*/  FMNMX.FTZ R38, R5, R38, !PT ;  /* 0x0000002605267209 */ /* 0x002fe40007810000 */
[----:B----4-:R-:W-:Y:S02]  /*bd40*/  FMNMX.FTZ R39, R4, R39, !PT ;  /* 0x0000002704277209 */ /* 0x010fe40007810000 */
        /* <DEDUP_REMOVED lines=8> */
[----:B------:R-:W-:-:S03]  /*bdd0*/  FMUL.FTZ R36, R66, R5 ;  /* 0x0000000542247220 */ /* 0x000fc60000410000 */
        /* <DEDUP_REMOVED lines=9> */
[-C--:B------:R-:W-:Y:S01]  /*be70*/  FFMA.FTZ R109, R135, R66.reuse, -R105 ;  /* 0x00000042876d7223 */ /* 0x080fe20000010869 */
[----:B------:R-:W-:Y:S01]  /*be80*/  FMUL.FTZ R117, R66, R7 ;  /* 0x0000000742757220 */ /* 0x000fe20000410000 */
[-CC-:B------:R-:W-:Y:S01]  /*be90*/  FFMA.FTZ R139, R139, R66.reuse, -R67.reuse ;  /* 0x000000428b8b7223 */ /* 0x180fe20000010843 */
[-C--:B------:R-:W-:Y:S01]  /*bea0*/  FFMA.FTZ R147, R147, R66.reuse, -R67 ;  /* 0x0000004293937223 */ /* 0x080fe20000010843 */
[----:B------:R-:W-:Y:S01]  /*beb0*/  MUFU.EX2 R111, R111 ;  /* 0x0000006f006f7308 */ /* 0x000fe20000000800 */
[-CC-:B------:R-:W-:Y:S01]  /*bec0*/  FFMA.FTZ R250, R250, R66.reuse, -R105.reuse ;  /* 0x00000042fafa7223 */ /* 0x180fe20000010869 */
[----:B------:R-:W-:Y:S01]  /*bed0*/  FFMA.FTZ R248, R248, R66, -R105 ;  /* 0x00000042f8f87223 */ /* 0x000fe20000010869 */
[-C--:B-1----:R-:W-:Y:S01]  /*bee0*/  FMUL.FTZ R26, R82, R36.reuse ;  /* 0x00000024521a7220 */ /* 0x082fe20000410000 */
[----:B------:R-:W1:Y:S01]  /*bef0*/  MUFU.EX2 R116, R139 ;  /* 0x0000008b00747308 */ /* 0x000e620000000800 */
[-C--:B------:R-:W-:Y:S01]  /*bf00*/  FMUL.FTZ R27, R83, R36.reuse ;  /* 0x00000024531b7220 */ /* 0x080fe20000410000 */
[-C--:B------:R-:W-:Y:S01]  /*bf10*/  FMUL.FTZ R78, R78, R36.reuse ;  /* 0x000000244e4e7220 */ /* 0x080fe20000410000 */
[-C--:B------:R-:W-:Y:S01]  /*bf20*/  FMUL.FTZ R79, R79, R36.reuse ;  /* 0x000000244f4f7220 */ /* 0x080fe20000410000 */
[----:B------:R-:W-:Y:S01]  /*bf30*/  MUFU.EX2 R114, R147 ;  /* 0x0000009300727308 */ /* 0x000fe20000000800 */
[-C--:B------:R-:W-:Y:S01]  /*bf40*/  FMUL.FTZ R18, R90, R36.reuse ;  /* 0x000000245a127220 */ /* 0x080fe20000410000 */
[-C--:B------:R-:W-:Y:S01]  /*bf50*/  FMUL.FTZ R19, R91, R36.reuse ;  /* 0x000000245b137220 */ /* 0x080fe20000410000 */
[-C--:B------:R-:W-:Y:S01]  /*bf60*/  FMUL.FTZ R86, R86, R36.reuse ;  /* 0x0000002456567220 */ /* 0x080fe20000410000 */
[----:B------:R-:W3:Y:S01]  /*bf70*/  MUFU.EX2 R107, R107 ;  /* 0x0000006b006b7308 */ /* 0x000ee20000000800 */
[----:B------:R-:W-:Y:S01]  /*bf80*/  FMUL.FTZ R87, R87, R36 ;  /* 0x0000002457577220 */ /* 0x000fe20000410000 */
[-CC-:B------:R-:W-:Y:S01]  /*bf90*/  FFMA.FTZ R83, R123, R66.reuse, -R67.reuse ;  /* 0x000000427b537223 */ /* 0x180fe20000010843 */
[----:B------:R-:W-:Y:S01]  /*bfa0*/  FFMA.FTZ R82, R125, R66, -R67 ;  /* 0x000000427d527223 */ /* 0x000fe20000010843 */
[----:B------:R-:W-:Y:S01]  /*bfb0*/  MUFU.EX2 R115, R115 ;  /* 0x0000007300737308 */ /* 0x000fe20000000800 */
[----:B------:R-:W-:Y:S01]  /*bfc0*/  FMUL.FTZ R42, R74, R36 ;  /* 0x000000244a2a7220 */ /* 0x000fe20000410000 */
[----:B-1----:R-:W-:Y:S01]  /*bfd0*/  F2FP.F16.F32.PACK_AB R5, R111, R116 ;  /* 0x000000746f05723e */ /* 0x002fe200000000ff */
        /* <DEDUP_REMOVED lines=10> */
[----:B------:R-:W-:Y:S01]  /*c080*/  FMUL.FTZ R71, R71, R36 ;  /* 0x0000002447477220 */ /* 0x000fe20000410000 */
[-CC-:B------:R-:W-:Y:S01]  /*c090*/  FFMA.FTZ R75, R226, R66.reuse, -R105.reuse ;  /* 0x00000042e24b7223 */ /* 0x180fe20000010869 */
[-CC-:B------:R-:W-:Y:S01]  /*c0a0*/  FFMA.FTZ R98, R60, R66.reuse, -R105.reuse ;  /* 0x000000423c627223 */ /* 0x180fe20000010869 */
[----:B------:R-:W4:Y:S01]  /*c0b0*/  MUFU.EX2 R117, R117 ;  /* 0x0000007500757308 */ /* 0x000f220000000800 */
[-C--:B------:R-:W-:Y:S01]  /*c0c0*/  FFMA.FTZ R91, R62, R66.reuse, -R105 ;  /* 0x000000423e5b7223 */ /* 0x080fe20000010869 */
[----:B-1----:R-:W-:Y:S01]  /*c0d0*/  F2FP.F16.F32.PACK_AB R4, R113, R115 ;  /* 0x000000737104723e */ /* 0x002fe200000000ff */
[----:B------:R-:W-:Y:S01]  /*c0e0*/  LDSM.16.MT88.4 R60, [R103+0x7800] ;  /* 0x00780000673c783b */ /* 0x000fe20000004200 */
[----:B------:R-:W-:Y:S01]  /*c0f0*/  MUFU.EX2 R83, R83 ;  /* 0x0000005300537308 */ /* 0x000fe20000000800 */
[-CC-:B------:R-:W-:Y:S01]  /*c100*/  FFMA.FTZ R90, R232, R66.reuse, -R67.reuse ;  /* 0x00000042e85a7223 */ /* 0x180fe20000010843 */
[-C--:B------:R-:W-:Y:S01]  /*c110*/  FFMA.FTZ R152, R158, R66.reuse, -R67 ;  /* 0x000000429e987223 */ /* 0x080fe20000010843 */
[-CC-:B------:R-:W-:Y:S01]  /*c120*/  FFMA.FTZ R142, R142, R66.reuse, -R105.reuse ;  /* 0x000000428e8e7223 */ /* 0x180fe20000010869 */
[----:B------:R-:W-:Y:S01]  /*c130*/  MUFU.EX2 R82, R82 ;  /* 0x0000005200527308 */ /* 0x000fe20000000800 */
[-C--:B------:R-:W-:Y:S01]  /*c140*/  FFMA.FTZ R123, R156, R66.reuse, -R105 ;  /* 0x000000429c7b7223 */ /* 0x080fe20000010869 */
[----:B---3--:R-:W-:Y:S01]  /*c150*/  F2FP.F16.F32.PACK_AB R6, R0, R109 ;  /* 0x0000006d0006723e */ /* 0x008fe200000000ff */
[-CC-:B------:R-:W-:Y:S01]  /*c160*/  FFMA.FTZ R218, R218, R66.reuse, -R67.reuse ;  /* 0x00000042dada7223 */ /* 0x180fe20000010843 */
[----:B------:R-:W-:Y:S01]  /*c170*/  MUFU.EX2 R74, R248 ;  /* 0x000000f8004a7308 */ /* 0x000fe20000000800 */
[-CC-:B------:R-:W-:Y:S01]  /*c180*/  FFMA.FTZ R125, R144, R66.reuse, -R67.reuse ;  /* 0x00000042907d7223 */ /* 0x180fe20000010843 */
[-C--:B----4-:R-:W-:Y:S01]  /*c190*/  FMUL.FTZ R24, R80, R117.reuse ;  /* 0x0000007550187220 */ /* 0x090fe20000410000 */
        /* <DEDUP_REMOVED lines=9> */
[-CC-:B------:R-:W-:Y:S01]  /*c230*/  FFMA.FTZ R80, R121, R66.reuse, -R67.reuse ;  /* 0x0000004279507223 */ /* 0x180fe20000010843 */
[-C--:B------:R-:W-:Y:S01]  /*c240*/  FFMA.FTZ R81, R127, R66.reuse, -R67 ;  /* 0x000000427f517223 */ /* 0x080fe20000010843 */
[-CC-:B------:R-:W-:Y:S01]  /*c250*/  FFMA.FTZ R73, R252, R66.reuse, -R105.reuse ;  /* 0x00000042fc497223 */ /* 0x180fe20000010869 */
[-CC-:B------:R-:W-:Y:S01]  /*c260*/  FFMA.FTZ R72, R119, R66.reuse, -R105.reuse ;  /* 0x0000004277487223 */ /* 0x180fe20000010869 */
[C---:B------:R-:W-:Y:S01]  /*c270*/  HMMA.16816.F32 R24, R4.reuse, R28, R24 ;  /* 0x0000001c0418723c */ /* 0x040fe20000001818 */
[-C--:B------:R-:W-:Y:S01]  /*c280*/  FMUL.FTZ R8, R96, R117.reuse ;  /* 0x0000007560087220 */ /* 0x080fe20000410000 */
[----:B------:R-:W1:Y:S01]  /*c290*/  MUFU.EX2 R80, R80 ;  /* 0x0000005000507308 */ /* 0x000e620000000800 */
[-C--:B------:R-:W-:Y:S01]  /*c2a0*/  FMUL.FTZ R9, R97, R117.reuse ;  /* 0x0000007561097220 */ /* 0x080fe20000410000 */
[-C--:B------:R-:W-:Y:S01]  /*c2b0*/  FMUL.FTZ R92, R92, R117.reuse ;  /* 0x000000755c5c7220 */ /* 0x080fe20000410000 */
[-C--:B------:R-:W-:Y:S01]  /*c2c0*/  FMUL.FTZ R93, R93, R117.reuse ;  /* 0x000000755d5d7220 */ /* 0x080fe20000410000 */
[----:B------:R-:W2:Y:S01]  /*c2d0*/  MUFU.EX2 R81, R81 ;  /* 0x0000005100517308 */ /* 0x000ea20000000800 */
[-C--:B------:R-:W-:Y:S01]  /*c2e0*/  FMUL.FTZ R68, R68, R117.reuse ;  /* 0x0000007544447220 */ /* 0x080fe20000410000 */
[C---:B------:R-:W-:Y:S01]  /*c2f0*/  HMMA.16816.F32 R28, R4.reuse, R30, R76 ;  /* 0x0000001e041c723c */ /* 0x040fe2000000184c */
[----:B------:R-:W-:Y:S01]  /*c300*/  FMUL.FTZ R69, R69, R117 ;  /* 0x0000007545457220 */ /* 0x000fe20000410000 */
[----:B------:R-:W3:Y:S01]  /*c310*/  MUFU.EX2 R77, R250 ;  /* 0x000000fa004d7308 */ /* 0x000ee20000000800 */
[-CC-:B------:R-:W-:Y:S01]  /*c320*/  FFMA.FTZ R78, R234, R66.reuse, -R105.reuse ;  /* 0x00000042ea4e7223 */ /* 0x180fe20000010869 */
[-C--:B------:R-:W-:Y:S01]  /*c330*/  FFMA.FTZ R76, R240, R66.reuse, -R105 ;  /* 0x00000042f04c7223 */ /* 0x080fe20000010869 */
[-CC-:B------:R-:W-:Y:S01]  /*c340*/  FFMA.FTZ R79, R242, R66.reuse, -R67.reuse ;  /* 0x00000042f24f7223 */ /* 0x180fe20000010843 */
[----:B------:R-:W-:Y:S01]  /*c350*/  MUFU.EX2 R73, R73 ;  /* 0x0000004900497308 */ /* 0x000fe20000000800 */
[--C-:B------:R-:W-:Y:S01]  /*c360*/  FFMA.FTZ R97, R224, R66, -R67.reuse ;  /* 0x00000042e0617223 */ /* 0x100fe20000010843 */
[C---:B------:R-:W-:Y:S01]  /*c370*/  HMMA.16816.F32 R16, R4.reuse, R20, R16 ;  /* 0x000000140410723c */ /* 0x040fe20000001810 */
[----:B-1----:R-:W-:Y:S01]  /*c380*/  F2FP.F16.F32.PACK_AB R53, R83, R80 ;  /* 0x000000505335723e */ /* 0x002fe200000000ff */
[----:B------:R-:W1:Y:S01]  /*c390*/  MUFU.EX2 R72, R72 ;  /* 0x0000004800487308 */ /* 0x000e620000000800 */
[----:B------:R-:W-:Y:S01]  /*c3a0*/  FFMA.FTZ R88, R230, R66, -R67 ;  /* 0x00000042e6587223 */ /* 0x000fe20000010843 */
[----:B--2---:R-:W-:Y:S01]  /*c3b0*/  F2FP.F16.F32.PACK_AB R55, R81, R82 ;  /* 0x000000525137723e */ /* 0x004fe200000000ff */
[-CC-:B------:R-:W-:Y:S01]  /*c3c0*/  FFMA.FTZ R96, R220, R66.reuse, -R105.reuse ;  /* 0x00000042dc607223 */ /* 0x180fe20000010869 */
[----:B------:R-:W-:Y:S01]  /*c3d0*/  MUFU.EX2 R75, R75 ;  /* 0x0000004b004b7308 */ /* 0x000fe20000000800 */
[-C--:B------:R-:W-:Y:S01]  /*c3e0*/  FFMA.FTZ R89, R222, R66.reuse, -R105 ;  /* 0x00000042de597223 */ /* 0x080fe20000010869 */
[C---:B------:R-:W-:Y:S01]  /*c3f0*/  HMMA.16816.F32 R20, R4.reuse, R22, R84 ;  /* 0x000000160414723c */ /* 0x040fe20000001854 */
[----:B---3--:R-:W-:Y:S01]  /*c400*/  F2FP.F16.F32.PACK_AB R52, R74, R77 ;  /* 0x0000004d4a34723e */ /* 0x008fe200000000ff */
[----:B------:R-:W2:Y:S01]  /*c410*/  MUFU.EX2 R78, R78 ;  /* 0x0000004e004e7308 */ /* 0x000ea20000000800 */
[-CC-:B------:R-:W-:Y:S01]  /*c420*/  FFMA.FTZ R119, R228, R66.reuse, -R67.reuse ;  /* 0x00000042e4777223 */ /* 0x180fe20000010843 */
[-C--:B------:R-:W-:Y:S01]  /*c430*/  FFMA.FTZ R121, R216, R66.reuse, -R67 ;  /* 0x00000042d8797223 */ /* 0x080fe20000010843 */
[-C--:B------:R-:W-:Y:S01]  /*c440*/  FFMA.FTZ R129, R132, R66.reuse, -R105 ;  /* 0x0000004284817223 */ /* 0x080fe20000010869 */
[----:B------:R-:W-:Y:S01]  /*c450*/  MUFU.EX2 R76, R76 ;  /* 0x0000004c004c7308 */ /* 0x000fe20000000800 */
[-C--:B------:R-:W-:Y:S01]  /*c460*/  FFMA.FTZ R138, R138, R66.reuse, -R67 ;  /* 0x000000428a8a7223 */ /* 0x080fe20000010843 */
[C---:B------:R-:W-:Y:S01]  /*c470*/  HMMA.16816.F32 R8, R4.reuse, R12, R8 ;  /* 0x0000000c0408723c */ /* 0x040fe20000001808 */
[----:B-1----:R-:W-:Y:S01]  /*c480*/  F2FP.F16.F32.PACK_AB R54, R72, R73 ;  /* 0x000000494836723e */ /* 0x002fe200000000ff */
[----:B------:R-:W-:Y:S01]  /*c490*/  MUFU.EX2 R79, R79 ;  /* 0x0000004f004f7308 */ /* 0x000fe20000000800 */
[-CC-:B------:R-:W-:Y:S01]  /*c4a0*/  FFMA.FTZ R144, R124, R66.reuse, -R105.reuse ;  /* 0x000000427c907223 */ /* 0x180fe20000010869 */
[-CC-:B------:R-:W-:Y:S01]  /*c4b0*/  FFMA.FTZ R132, R134, R66.reuse, -R105.reuse ;  /* 0x0000004286847223 */ /* 0x180fe20000010869 */
[-C--:B------:R-:W-:Y:S01]  /*c4c0*/  FFMA.FTZ R127, R140, R66.reuse, -R105 ;  /* 0x000000428c7f7223 */ /* 0x080fe20000010869 */
[----:B------:R-:W-:Y:S01]  /*c4d0*/  MUFU.EX2 R97, R97 ;  /* 0x0000006100617308 */ /* 0x000fe20000000800 */
[-CC-:B------:R-:W-:Y:S01]  /*c4e0*/  FFMA.FTZ R131, R146, R66.reuse, -R67.reuse ;  /* 0x0000004292837223 */ /* 0x180fe20000010843 */
[C---:B------:R-:W-:Y:S01]  /*c4f0*/  HMMA.16816.F32 R12, R4.reuse, R14, R92 ;  /* 0x0000000e040c723c */ /* 0x040fe2000000185c */
[-CC-:B------:R-:W-:Y:S01]  /*c500*/  FFMA.FTZ R148, R148, R66.reuse, -R67.reuse ;  /* 0x0000004294947223 */ /* 0x180fe20000010843 */
[----:B------:R-:W-:Y:S01]  /*c510*/  MUFU.EX2 R90, R90 ;  /* 0x0000005a005a7308 */ /* 0x000fe20000000800 */
[-CC-:B------:R-:W-:Y:S01]  /*c520*/  FFMA.FTZ R133, R120, R66.reuse, -R67.reuse ;  /* 0x0000004278857223 */ /* 0x180fe20000010843 */
[-C--:B------:R-:W-:Y:S01]  /*c530*/  FFMA.FTZ R120, R128, R66.reuse, -R67 ;  /* 0x0000004280787223 */ /* 0x080fe20000010843 */
[-CC-:B------:R-:W-:Y:S01]  /*c540*/  FFMA.FTZ R135, R112, R66.reuse, -R105.reuse ;  /* 0x0000004270877223 */ /* 0x180fe20000010869 */
[----:B------:R-:W-:Y:S01]  /*c550*/  MUFU.EX2 R88, R88 ;  /* 0x0000005800587308 */ /* 0x000fe20000000800 */
[-C--:B------:R-:W-:Y:S01]  /*c560*/  FFMA.FTZ R118, R118, R66.reuse, -R105 ;  /* 0x0000004276767223 */ /* 0x080fe20000010869 */
[C---:B------:R-:W-:Y:S01]  /*c570*/  HMMA.16816.F32 R40, R4.reuse, R48, R40 ;  /* 0x000000300428723c */ /* 0x040fe20000001828 */
[-C--:B------:R-:W-:Y:S01]  /*c580*/  FFMA.FTZ R136, R136, R66.reuse, -R67 ;  /* 0x0000004288887223 */ /* 0x080fe20000010843 */
[----:B------:R-:W-:Y:S01]  /*c590*/  MUFU.EX2 R98, R98 ;  /* 0x0000006200627308 */ /* 0x000fe20000000800 */
[-C--:B------:R-:W-:Y:S01]  /*c5a0*/  FFMA.FTZ R122, R122, R66.reuse, -R105 ;  /* 0x000000427a7a7223 */ /* 0x080fe20000010869 */
[----:B------:R-:W-:Y:S01]  /*c5b0*/  FFMA.FTZ R126, R126, R66, -R67 ;  /* 0x000000427e7e7223 */ /* 0x000fe20000010843 */
[----:B------:R-:W-:Y:S01]  /*c5c0*/  FFMA.FTZ R36, R213, R36, R116 ;  /* 0x00000024d5247223 */ /* 0x000fe20000010074 */
[----:B------:R-:W-:Y:S01]  /*c5d0*/  MUFU.EX2 R91, R91 ;  /* 0x0000005b005b7308 */ /* 0x000fe20000000800 */
[----:B------:R-:W-:Y:S01]  /*c5e0*/  FFMA.FTZ R212, R212, R117, R115 ;  /* 0x00000075d4d47223 */ /* 0x000fe20000010073 */
[----:B------:R-:W-:Y:S01]  /*c5f0*/  HMMA.16816.F32 R4, R4, R50, R68 ;  /* 0x000000320404723c */ /* 0x000fe20000001844 */
[----:B------:R-:W1:Y:S01]  /*c600*/  LDSM.16.MT88.4 R48, [R102+0x6800] ;  /* 0x006800006630783b */ /* 0x000e620000004200 */
[-CC-:B------:R-:W-:Y:S01]  /*c610*/  FFMA.FTZ R69, R238, R66.reuse, -R67.reuse ;  /* 0x00000042ee457223 */ /* 0x180fe20000010843 */
[-CC-:B------:R-:W-:Y:S01]  /*c620*/  FFMA.FTZ R68, R244, R66.reuse, -R67.reuse ;  /* 0x00000042f4447223 */ /* 0x180fe20000010843 */
[-C--:B------:R-:W-:Y:S01]  /*c630*/  FFMA.FTZ R70, R246, R66.reuse, -R67 ;  /* 0x00000042f6467223 */ /* 0x080fe20000010843 */
[-C--:B------:R-:W-:Y:S01]  /*c640*/  FFMA.FTZ R71, R236, R66.reuse, -R105 ;  /* 0x00000042ec477223 */ /* 0x080fe20000010869 */
[----:B------:R-:W-:Y:S01]  /*c650*/  MUFU.EX2 R96, R96 ;  /* 0x0000006000607308 */ /* 0x000fe20000000800 */
[----:B------:R-:W-:Y:S01]  /*c660*/  FADD.FTZ R111, R111, R36 ;  /* 0x000000246f6f7221 */ /* 0x000fe20000010000 */
[C---:B------:R-:W-:Y:S01]  /*c670*/  HMMA.16816.F32 R16, R52.reuse, R32, R16 ;  /* 0x000000203410723c */ /* 0x040fe20000001810 */
[----:B------:R-:W-:Y:S01]  /*c680*/  FADD.FTZ R36, R113, R212 ;  /* 0x000000d471247221 */ /* 0x000fe20000010000 */
[----:B------:R-:W-:Y:S01]  /*c690*/  MUFU.EX2 R69, R69 ;  /* 0x0000004500457308 */ /* 0x000fe20000000800 */
[----:B------:R-:W-:Y:S01]  /*c6a0*/  FADD.FTZ R114, R114, R111 ;  /* 0x0000006f72727221 */ /* 0x000fe20000010000 */
[----:B------:R-:W-:Y:S01]  /*c6b0*/  LDSM.16.MT88.4 R92, [R168+0x9800] ;  /* 0x00980000a85c783b */ /* 0x000fe20000004200 */
[----:B------:R-:W-:Y:S01]  /*c6c0*/  FADD.FTZ R109, R109, R36 ;  /* 0x000000246d6d7221 */ /* 0x000fe20000010000 */
[----:B------:R-:W3:Y:S01]  /*c6d0*/  MUFU.EX2 R68, R68 ;  /* 0x0000004400447308 */ /* 0x000ee20000000800 */
[----:B------:R-:W-:Y:S01]  /*c6e0*/  FADD.FTZ R107, R107, R114 ;  /* 0x000000726b6b7221 */ /* 0x000fe20000010000 */
[C---:B------:R-:W-:Y:S01]  /*c6f0*/  HMMA.16816.F32 R20, R52.reuse, R34, R20 ;  /* 0x000000223414723c */ /* 0x040fe20000001814 */
[----:B------:R-:W4:Y:S01]  /*c700*/  LDSM.16.MT88.4 R32, [R168+0x7000] ;  /* 0x00700000a820783b */ /* 0x000f220000004200 */
[----:B------:R-:W-:Y:S01]  /*c710*/  MUFU.EX2 R70, R70 ;  /* 0x0000004600467308 */ /* 0x000fe20000000800 */
[----:B------:R-:W-:Y:S01]  /*c720*/  FADD.FTZ R0, R0, R109 ;  /* 0x0000006d00007221 */ /* 0x000fe20000010000 */
[----:B------:R-:W-:Y:S01]  /*c730*/  FADD.FTZ R80, R80, R107 ;  /* 0x0000006b50507221 */ /* 0x000fe20000010000 */
[-C--:B------:R-:W-:Y:S01]  /*c740*/  FFMA.FTZ R36, R65, R66.reuse, -R105 ;  /* 0x0000004241247223 */ /* 0x080fe20000010869 */
[----:B------:R-:W5:Y:S01]  /*c750*/  MUFU.EX2 R71, R71 ;  /* 0x0000004700477308 */ /* 0x000f620000000800 */
[----:B------:R-:W-:Y:S01]  /*c760*/  FADD.FTZ R77, R77, R0 ;  /* 0x000000004d4d7221 */ /* 0x000fe20000010000 */
[C---:B------:R-:W-:Y:S01]  /*c770*/  HMMA.16816.F32 R8, R52.reuse, R56, R8 ;  /* 0x000000383408723c */ /* 0x040fe20000001808 */
[----:B------:R-:W-:Y:S01]  /*c780*/  FADD.FTZ R83, R83, R80 ;  /* 0x0000005053537221 */ /* 0x000fe20000010000 */
[----:B------:R-:W4:Y:S01]  /*c790*/  MUFU.EX2 R89, R89 ;  /* 0x0000005900597308 */ /* 0x000f220000000800 */
[----:B------:R-:W-:Y:S01]  /*c7a0*/  FADD.FTZ R74, R74, R77 ;  /* 0x0000004d4a4a7221 */ /* 0x000fe20000010000 */
[-C--:B------:R-:W-:Y:S01]  /*c7b0*/  FFMA.FTZ R0, R106, R66.reuse, -R67 ;  /* 0x000000426a007223 */ /* 0x080fe20000010843 */
[----:B------:R-:W-:Y:S01]  /*c7c0*/  FADD.FTZ R82, R82, R83 ;  /* 0x0000005352527221 */ /* 0x000fe20000010000 */
[----:B------:R-:W4:Y:S01]  /*c7d0*/  MUFU.EX2 R119, R119 ;  /* 0x0000007700777308 */ /* 0x000f220000000800 */
[----:B------:R-:W-:Y:S01]  /*c7e0*/  FADD.FTZ R73, R73, R74 ;  /* 0x0000004a49497221 */ /* 0x000fe20000010000 */
[C---:B------:R-:W-:Y:S01]  /*c7f0*/  HMMA.16816.F32 R12, R52.reuse, R58, R12 ;  /* 0x0000003a340c723c */ /* 0x040fe2000000180c */
[----:B------:R-:W4:Y:S01]  /*c800*/  LDSM.16.MT88.4 R56, [R164+0x7000] ;  /* 0x00700000a438783b */ /* 0x000f220000004200 */
[----:B------:R-:W-:Y:S01]  /*c810*/  MUFU.EX2 R152, R152 ;  /* 0x0000009800987308 */ /* 0x000fe20000000800 */
[----:B------:R-:W-:Y:S01]  /*c820*/  FADD.FTZ R82, R81, R82 ;  /* 0x0000005251527221 */ /* 0x000fe20000010000 */
[----:B------:R-:W-:Y:S01]  /*c830*/  FADD.FTZ R72, R72, R73 ;  /* 0x0000004948487221 */ /* 0x000fe20000010000 */
[-CC-:B------:R-:W-:Y:S01]  /*c840*/  FFMA.FTZ R213, R64, R66.reuse, -R67.reuse ;  /* 0x0000004240d57223 */ /* 0x180fe20000010843 */
[----:B------:R-:W-:Y:S01]  /*c850*/  MUFU.EX2 R121, R121 ;  /* 0x0000007900797308 */ /* 0x000fe20000000800 */
[-C--:B------:R-:W-:Y:S01]  /*c860*/  FFMA.FTZ R108, R108, R66.reuse, -R67 ;  /* 0x000000426c6c7223 */ /* 0x080fe20000010843 */
[C---:B------:R-:W-:Y:S01]  /*c870*/  HMMA.16816.F32 R24, R52.reuse, R44, R24 ;  /* 0x0000002c3418723c */ /* 0x040fe20000001818 */
[-CC-:B------:R-:W-:Y:S01]  /*c880*/  FFMA.FTZ R100, R100, R66.reuse, -R105.reuse ;  /* 0x0000004264647223 */ /* 0x180fe20000010869 */
[----:B------:R-:W-:Y:S01]  /*c890*/  MUFU.EX2 R142, R142 ;  /* 0x0000008e008e7308 */ /* 0x000fe20000000800 */
[----:B------:R-:W-:Y:S01]  /*c8a0*/  FFMA.FTZ R101, R101, R66, -R105 ;  /* 0x0000004265657223 */ /* 0x000fe20000010869 */
[----:B------:R-:W-:Y:S01]  /*c8b0*/  LDSM.16.MT88.4 R84, [R164+0x9800] ;  /* 0x00980000a454783b */ /* 0x000fe20000004200 */
[----:B------:R-:W-:Y:S01]  /*c8c0*/  @P0 IADD3 R209, PT, PT, R197, -0x3, RZ ;  /* 0xfffffffdc5d10810 */ /* 0x000fe20007ffe0ff */
[----:B------:R-:W-:Y:S02]  /*c8d0*/  MUFU.EX2 R123, R123 ;  /* 0x0000007b007b7308 */ /* 0x000fe40000000800 */
[C---:B-1----:R-:W-:Y:S01]  /*c8e0*/  HMMA.16816.F32 R40, R52.reuse, R48, R40 ;  /* 0x000000303428723c */ /* 0x042fe20000001828 */
[----:B--2---:R-:W-:Y:S01]  /*c8f0*/  F2FP.F16.F32.PACK_AB R48, R78, R75 ;  /* 0x0000004b4e30723e */ /* 0x004fe200000000ff */
[----:B------:R-:W-:Y:S01]  /*c900*/  MUFU.EX2 R138, R138 ;  /* 0x0000008a008a7308 */ /* 0x000fe20000000800 */
[----:B---3--:R-:W-:Y:S01]  /*c910*/  F2FP.F16.F32.PACK_AB R49, R68, R69 ;  /* 0x000000454431723e */ /* 0x008fe200000000ff */
[----:B------:R-:W-:Y:S01]  /*c920*/  FADD.FTZ R69, R69, R82 ;  /* 0x0000005245457221 */ /* 0x000fe20000010000 */
[----:B------:R-:W-:Y:S01]  /*c930*/  FADD.FTZ R75, R75, R72 ;  /* 0x000000484b4b7221 */ /* 0x000fe20000010000 */
[----:B------:R-:W-:Y:S02]  /*c940*/  MUFU.EX2 R125, R125 ;  /* 0x0000007d007d7308 */ /* 0x000fe40000000800 */
[C---:B------:R-:W-:Y:S01]  /*c950*/  HMMA.16816.F32 R4, R52.reuse, R50, R4 ;  /* 0x000000323404723c */ /* 0x040fe20000001804 */
[----:B-----5:R-:W-:Y:S01]  /*c960*/  F2FP.F16.F32.PACK_AB R50, R76, R71 ;  /* 0x000000474c32723e */ /* 0x020fe200000000ff */
[----:B------:R-:W-:Y:S01]  /*c970*/  MUFU.EX2 R124, R148 ;  /* 0x00000094007c7308 */ /* 0x000fe20000000800 */
[----:B------:R-:W-:Y:S01]  /*c980*/  F2FP.F16.F32.PACK_AB R51, R79, R70 ;  /* 0x000000464f33723e */ /* 0x000fe200000000ff */
[----:B------:R-:W-:Y:S01]  /*c990*/  FADD.FTZ R69, R68, R69 ;  /* 0x0000004544457221 */ /* 0x000fe20000010000 */
[----:B------:R-:W-:Y:S01]  /*c9a0*/  FADD.FTZ R78, R78, R75 ;  /* 0x0000004b4e4e7221 */ /* 0x000fe20000010000 */
[----:B------:R-:W-:Y:S02]  /*c9b0*/  MUFU.EX2 R144, R144 ;  /* 0x0000009000907308 */ /* 0x000fe40000000800 */
[----:B------:R-:W-:Y:S01]  /*c9c0*/  HMMA.16816.F32 R28, R52, R46, R28 ;  /* 0x0000002e341c723c */ /* 0x000fe2000000181c */
[----:B------:R-:W1:Y:S01]  /*c9d0*/  LDSM.16.MT88.4 R44, [R103+0x7000] ;  /* 0x00700000672c783b */ /* 0x000e620000004200 */
[----:B------:R-:W-:Y:S01]  /*c9e0*/  MUFU.EX2 R129, R129 ;  /* 0x0000008100817308 */ /* 0x000fe20000000800 */
[----:B------:R-:W-:-:S02]  /*c9f0*/  FADD.FTZ R70, R70, R69 ;  /* 0x0000004546467221 */ /* 0x000fc40000010000 */
[----:B------:R-:W-:Y:S01]  /*ca00*/  LDSM.16.MT88.4 R52, [R164+0x7800] ;  /* 0x00780000a434783b */ /* 0x000fe20000004200 */
[----:B------:R-:W-:Y:S01]  /*ca10*/  MUFU.EX2 R132, R132 ;  /* 0x0000008400847308 */ /* 0x000fe20000000800 */
[----:B------:R-:W-:Y:S01]  /*ca20*/  FADD.FTZ R70, R79, R70 ;  /* 0x000000464f467221 */ /* 0x000fe20000010000 */
[C---:B----4-:R-:W-:Y:S02]  /*ca30*/  HMMA.16816.F32 R8, R48.reuse, R32, R8 ;  /* 0x000000203008723c */ /* 0x050fe40000001808 */
[----:B------:R-:W-:Y:S04]  /*ca40*/  MUFU.EX2 R127, R127 ;  /* 0x0000007f007f7308 */ /* 0x000fe80000000800 */
[----:B------:R-:W-:Y:S02]  /*ca50*/  MUFU.EX2 R131, R131 ;  /* 0x0000008300837308 */ /* 0x000fe40000000800 */
[C---:B------:R-:W-:Y:S01]  /*ca60*/  HMMA.16816.F32 R12, R48.reuse, R34, R12 ;  /* 0x00000022300c723c */ /* 0x040fe2000000180c */
[----:B------:R-:W2:Y:S01]  /*ca70*/  LDSM.16.MT88.4 R32, [R102+0x7000] ;  /* 0x007000006620783b */ /* 0x000ea20000004200 */
        /* <DEDUP_REMOVED lines=9> */
[----:B-1----:R-:W-:Y:S01]  /*cb10*/  HMMA.16816.F32 R24, R48, R44, R24 ;  /* 0x0000002c3018723c */ /* 0x002fe20000001818 */
[----:B------:R-:W-:Y:S01]  /*cb20*/  F2FP.F16.F32.PACK_AB R44, R91, R98 ;  /* 0x000000625b2c723e */ /* 0x000fe200000000ff */
[----:B------:R-:W-:Y:S01]  /*cb30*/  MUFU.EX2 R36, R36 ;  /* 0x0000002400247308 */ /* 0x000fe20000000800 */
[----:B------:R-:W-:Y:S01]  /*cb40*/  F2FP.F16.F32.PACK_AB R45, R90, R97 ;  /* 0x000000615a2d723e */ /* 0x000fe200000000ff */
[----:B------:R-:W-:-:S02]  /*cb50*/  FADD.FTZ R97, R97, R70 ;  /* 0x0000004661617221 */ /* 0x000fc40000010000 */
[----:B------:R-:W-:Y:S02]  /*cb60*/  MUFU.EX2 R213, R213 ;  /* 0x000000d500d57308 */ /* 0x000fe40000000800 */
[----:B------:R-:W-:Y:S01]  /*cb70*/  HMMA.16816.F32 R28, R48, R46, R28 ;  /* 0x0000002e301c723c */ /* 0x000fe2000000181c */
[----:B------:R-:W-:Y:S01]  /*cb80*/  F2FP.F16.F32.PACK_AB R46, R89, R96 ;  /* 0x00000060592e723e */ /* 0x000fe200000000ff */
[----:B------:R-:W-:Y:S01]  /*cb90*/  FADD.FTZ R97, R90, R97 ;  /* 0x000000615a617221 */ /* 0x000fe20000010000 */
[----:B------:R-:W-:-:S03]  /*cba0*/  F2FP.F16.F32.PACK_AB R47, R119, R88 ;  /* 0x00000058772f723e */ /* 0x000fc600000000ff */
[----:B------:R-:W-:Y:S02]  /*cbb0*/  FADD.FTZ R88, R88, R97 ;  /* 0x0000006158587221 */ /* 0x000fe40000010000 */
[----:B--2---:R-:W-:Y:S02]  /*cbc0*/  HMMA.16816.F32 R40, R48, R32, R40 ;  /* 0x000000203028723c */ /* 0x004fe40000001828 */
[----:B------:R-:W-:-:S06]  /*cbd0*/  FADD.FTZ R119, R119, R88 ;  /* 0x0000005877777221 */ /* 0x000fcc0000010000 */
[----:B------:R-:W-:Y:S01]  /*cbe0*/  HMMA.16816.F32 R4, R48, R34, R4 ;  /* 0x000000223004723c */ /* 0x000fe20000001804 */
[----:B------:R-:W1:Y:S04]  /*cbf0*/  LDSM.16.MT88.4 R32, [R102+0x7800] ;  /* 0x007800006620783b */ /* 0x000e680000004200 */
[----:B------:R-:W2:Y:S03]  /*cc00*/  LDSM.16.MT88.4 R48, [R168+0x8000] ;  /* 0x00800000a830783b */ /* 0x000ea60000004200 */
[C---:B---3--:R-:W-:Y:S08]  /*cc10*/  HMMA.16816.F32 R8, R44.reuse, R56, R8 ;  /* 0x000000382c08723c */ /* 0x048ff00000001808 */
[C---:B------:R-:W-:Y:S01]  /*cc20*/  HMMA.16816.F32 R12, R44.reuse, R58, R12 ;  /* 0x0000003a2c0c723c */ /* 0x040fe2000000180c */
[----:B------:R-:W3:Y:S07]  /*cc30*/  LDSM.16.MT88.4 R56, [R103+0x8000] ;  /* 0x008000006738783b */ /* 0x000eee0000004200 */
[C---:B------:R-:W-:Y:S01]  /*cc40*/  HMMA.16816.F32 R24, R44.reuse, R60, R24 ;  /* 0x0000003c2c18723c */ /* 0x040fe20000001818 */
[-CC-:B------:R-:W-:Y:S01]  /*cc50*/  FFMA.FTZ R61, R150, R66.reuse, -R105.reuse ;  /* 0x00000042963d7223 */ /* 0x180fe20000010869 */
[----:B------:R-:W-:Y:S05]  /*cc60*/  MUFU.EX2 R60, R218 ;  /* 0x000000da003c7308 */ /* 0x000fea0000000800 */
[----:B------:R-:W4:Y:S01]  /*cc70*/  MUFU.EX2 R61, R61 ;  /* 0x0000003d003d7308 */ /* 0x000f220000000800 */
[----:B------:R-:W-:Y:S01]  /*cc80*/  HMMA.16816.F32 R28, R44, R62, R28 ;  /* 0x0000003e2c1c723c */ /* 0x000fe2000000181c */
[-C--:B------:R-:W-:Y:S01]  /*cc90*/  FFMA.FTZ R62, R160, R66.reuse, -R105 ;  /* 0x00000042a03e7223 */ /* 0x080fe20000010869 */
[----:B------:R-:W-:-:S05]  /*cca0*/  FFMA.FTZ R63, R162, R66, -R67 ;  /* 0x00000042a23f7223 */ /* 0x000fca0000010843 */
[----:B------:R-:W5:Y:S01]  /*ccb0*/  MUFU.EX2 R62, R62 ;  /* 0x0000003e003e7308 */ /* 0x000f620000000800 */
[C---:B------:R-:W-:Y:S03]  /*ccc0*/  HMMA.16816.F32 R16, R44.reuse, R52, R16 ;  /* 0x000000342c10723c */ /* 0x040fe60000001810 */
[----:B------:R-:W2:Y:S05]  /*ccd0*/  MUFU.EX2 R63, R63 ;  /* 0x0000003f003f7308 */ /* 0x000eaa0000000800 */
[C---:B------:R-:W-:Y:S01]  /*cce0*/  HMMA.16816.F32 R20, R44.reuse, R54, R20 ;  /* 0x000000362c14723c */ /* 0x040fe20000001814 */
[----:B------:R-:W3:Y:S07]  /*ccf0*/  LDSM.16.MT88.4 R52, [R164+0x8000] ;  /* 0x00800000a434783b */ /* 0x000eee0000004200 */
[----:B-1----:R-:W-:Y:S01]  /*cd00*/  HMMA.16816.F32 R40, R44, R32, R40 ;  /* 0x000000202c28723c */ /* 0x002fe20000001828 */
[----:B----4-:R-:W-:-:S02]  /*cd10*/  F2FP.F16.F32.PACK_AB R32, R61, R142 ;  /* 0x0000008e3d20723e */ /* 0x010fc400000000ff */
[----:B------:R-:W-:Y:S01]  /*cd20*/  F2FP.F16.F32.PACK_AB R33, R121, R152 ;  /* 0x000000987921723e */ /* 0x000fe200000000ff */
[----:B------:R-:W-:-:S04]  /*cd30*/  FADD.FTZ R152, R152, R119 ;  /* 0x0000007798987221 */ /* 0x000fc80000010000 */
[----:B------:R-:W-:Y:S01]  /*cd40*/  HMMA.16816.F32 R4, R44, R34, R4 ;  /* 0x000000222c04723c */ /* 0x000fe20000001804 */
[----:B-----5:R-:W-:Y:S01]  /*cd50*/  F2FP.F16.F32.PACK_AB R34, R62, R123 ;  /* 0x0000007b3e22723e */ /* 0x020fe200000000ff */
[----:B------:R-:W1:Y:S01]  /*cd60*/  LDSM.16.MT88.4 R44, [R102+0x8000] ;  /* 0x00800000662c783b */ /* 0x000e620000004200 */
[----:B--2---:R-:W-:Y:S01]  /*cd70*/  F2FP.F16.F32.PACK_AB R35, R63, R60 ;  /* 0x0000003c3f23723e */ /* 0x004fe200000000ff */
[----:B------:R-:W-:-:S04]  /*cd80*/  FADD.FTZ R121, R121, R152 ;  /* 0x0000009879797221 */ /* 0x000fc80000010000 */
[----:B------:R-:W-:Y:S02]  /*cd90*/  FADD.FTZ R60, R60, R121 ;  /* 0x000000793c3c7221 */ /* 0x000fe40000010000 */
[----:B------:R-:W-:Y:S02]  /*cda0*/  HMMA.16816.F32 R8, R32, R48, R8 ;  /* 0x000000302008723c */ /* 0x000fe40000001808 */
[----:B------:R-:W-:-:S06]  /*cdb0*/  FADD.FTZ R63, R63, R60 ;  /* 0x0000003c3f3f7221 */ /* 0x000fcc0000010000 */
        /* <DEDUP_REMOVED lines=10> */
[----:B------:R-:W-:Y:S01]  /*ce60*/  F2FP.F16.F32.PACK_AB R32, R129, R144 ;  /* 0x000000908120723e */ /* 0x000fe200000000ff */
[----:B------:R-:W1:Y:S01]  /*ce70*/  LDSM.16.MT88.4 R44, [R102+0x8800] ;  /* 0x00880000662c783b */ /* 0x000e620000004200 */
[----:B------:R-:W-:Y:S01]  /*ce80*/  F2FP.F16.F32.PACK_AB R33, R125, R138 ;  /* 0x0000008a7d21723e */ /* 0x000fe200000000ff */
[----:B------:R-:W-:Y:S01]  /*ce90*/  FADD.FTZ R138, R138, R63 ;  /* 0x0000003f8a8a7221 */ /* 0x000fe20000010000 */
[----:B------:R-:W-:-:S02]  /*cea0*/  F2FP.F16.F32.PACK_AB R34, R127, R132 ;  /* 0x000000847f22723e */ /* 0x000fc400000000ff */
[----:B------:R-:W-:Y:S01]  /*ceb0*/  F2FP.F16.F32.PACK_AB R35, R131, R124 ;  /* 0x0000007c8323723e */ /* 0x000fe200000000ff */
[----:B------:R-:W-:-:S04]  /*cec0*/  FADD.FTZ R125, R125, R138 ;  /* 0x0000008a7d7d7221 */ /* 0x000fc80000010000 */
[----:B------:R-:W-:Y:S01]  /*ced0*/  FADD.FTZ R124, R124, R125 ;  /* 0x0000007d7c7c7221 */ /* 0x000fe20000010000 */
[----:B------:R-:W-:Y:S01]  /*cee0*/  MOV R125, R37 ;  /* 0x00000025007d7202 */ /* 0x000fe20000000f00 */
[----:B--2---:R-:W-:Y:S02]  /*cef0*/  HMMA.16816.F32 R8, R32, R48, R8 ;  /* 0x000000302008723c */ /* 0x004fe40000001808 */
[----:B------:R-:W-:-:S06]  /*cf00*/  FADD.FTZ R124, R131, R124 ;  /* 0x0000007c837c7221 */ /* 0x000fcc0000010000 */
[C---:B------:R-:W-:Y:S01]  /*cf10*/  HMMA.16816.F32 R12, R32.reuse, R50, R12 ;  /* 0x00000032200c723c */ /* 0x040fe2000000180c */
[----:B------:R-:W2:Y:S07]  /*cf20*/  LDSM.16.MT88.4 R48, [R168+0x9000] ;  /* 0x00900000a830783b */ /* 0x000eae0000004200 */
[C---:B---3--:R-:W-:Y:S01]  /*cf30*/  HMMA.16816.F32 R24, R32.reuse, R56, R24 ;  /* 0x000000382018723c */ /* 0x048fe20000001818 */
[----:B------:R-:W-:Y:S01]  /*cf40*/  FFMA.FTZ R56, R130, R66, -R105 ;  /* 0x0000004282387223 */ /* 0x000fe20000010869 */
[----:B------:R-:W-:Y:S05]  /*cf50*/  MUFU.EX2 R57, R122 ;  /* 0x0000007a00397308 */ /* 0x000fea0000000800 */
[----:B------:R-:W3:Y:S01]  /*cf60*/  MUFU.EX2 R56, R56 ;  /* 0x0000003800387308 */ /* 0x000ee20000000800 */
[C---:B------:R-:W-:Y:S03]  /*cf70*/  HMMA.16816.F32 R28, R32.reuse, R58, R28 ;  /* 0x0000003a201c723c */ /* 0x040fe6000000181c */
[----:B------:R-:W4:Y:S05]  /*cf80*/  MUFU.EX2 R59, R126 ;  /* 0x0000007e003b7308 */ /* 0x000f2a0000000800 */
[----:B-1----:R-:W-:Y:S01]  /*cf90*/  HMMA.16816.F32 R40, R32, R44, R40 ;  /* 0x0000002c2028723c */ /* 0x002fe20000001828 */
[----:B------:R-:W-:-:S02]  /*cfa0*/  F2FP.F16.F32.PACK_AB R44, R118, R135 ;  /* 0x00000087762c723e */ /* 0x000fc400000000ff */
[----:B------:R-:W-:Y:S01]  /*cfb0*/  F2FP.F16.F32.PACK_AB R45, R120, R133 ;  /* 0x00000085782d723e */ /* 0x000fe200000000ff */
[----:B------:R-:W-:-:S04]  /*cfc0*/  FADD.FTZ R133, R133, R124 ;  /* 0x0000007c85857221 */ /* 0x000fc80000010000 */
[----:B------:R-:W-:Y:S01]  /*cfd0*/  HMMA.16816.F32 R4, R32, R46, R4 ;  /* 0x0000002e2004723c */ /* 0x000fe20000001804 */
[----:B---3--:R-:W-:Y:S01]  /*cfe0*/  F2FP.F16.F32.PACK_AB R46, R56, R57 ;  /* 0x00000039382e723e */ /* 0x008fe200000000ff */
[----:B------:R-:W-:Y:S01]  /*cff0*/  FADD.FTZ R133, R120, R133 ;  /* 0x0000008578857221 */ /* 0x000fe20000010000 */
[----:B----4-:R-:W-:-:S03]  /*d000*/  F2FP.F16.F32.PACK_AB R47, R59, R112 ;  /* 0x000000703b2f723e */ /* 0x010fc600000000ff */
[----:B------:R-:W-:Y:S02]  /*d010*/  FADD.FTZ R112, R112, R133 ;  /* 0x0000008570707221 */ /* 0x000fe40000010000 */
[----:B------:R-:W-:Y:S02]  /*d020*/  HMMA.16816.F32 R16, R32, R52, R16 ;  /* 0x000000342010723c */ /* 0x000fe40000001810 */
[----:B------:R-:W-:-:S06]  /*d030*/  FADD.FTZ R112, R59, R112 ;  /* 0x000000703b707221 */ /* 0x000fcc0000010000 */
[C---:B--2---:R-:W-:Y:S08]  /*d040*/  HMMA.16816.F32 R8, R44.reuse, R48, R8 ;  /* 0x000000302c08723c */ /* 0x044ff00000001808 */
[----:B------:R-:W-:Y:S01]  /*d050*/  HMMA.16816.F32 R12, R44, R50, R12 ;  /* 0x000000322c0c723c */ /* 0x000fe2000000180c */
[----:B------:R-:W1:Y:S07]  /*d060*/  LDSM.16.MT88.4 R48, [R102+0x9000] ;  /* 0x009000006630783b */ /* 0x000e6e0000004200 */
[----:B------:R-:W-:Y:S01]  /*d070*/  HMMA.16816.F32 R20, R32, R54, R20 ;  /* 0x000000362014723c */ /* 0x000fe20000001814 */
[----:B------:R-:W2:Y:S04]  /*d080*/  LDSM.16.MT88.4 R52, [R164+0x9000] ;  /* 0x00900000a434783b */ /* 0x000ea80000004200 */
[----:B------:R-:W3:Y:S03]  /*d090*/  LDSM.16.MT88.4 R32, [R103+0x9000] ;  /* 0x009000006720783b */ /* 0x000ee60000004200 */
[----:B-1----:R-:W-:Y:S01]  /*d0a0*/  HMMA.16816.F32 R40, R44, R48, R40 ;  /* 0x000000302c28723c */ /* 0x002fe20000001828 */
[----:B------:R-:W-:-:S04]  /*d0b0*/  FADD.FTZ R49, R71, R78 ;  /* 0x0000004e47317221 */ /* 0x000fc80000010000 */
[----:B------:R-:W-:Y:S02]  /*d0c0*/  FADD.FTZ R49, R76, R49 ;  /* 0x000000314c317221 */ /* 0x000fe40000010000 */
[----:B------:R-:W1:Y:S01]  /*d0d0*/  LDSM.16.MT88.4 R76, [R103+0x9800] ;  /* 0x00980000674c783b */ /* 0x000e620000004200 */
[----:B--2---:R-:W-:Y:S01]  /*d0e0*/  HMMA.16816.F32 R16, R44, R52, R16 ;  /* 0x000000342c10723c */ /* 0x004fe20000001810 */
[----:B------:R-:W-:Y:S01]  /*d0f0*/  FADD.FTZ R98, R98, R49 ;  /* 0x0000003162627221 */ /* 0x000fe20000010000 */
[----:B------:R-:W-:-:S03]  /*d100*/  FFMA.FTZ R53, R110, R66, -R67 ;  /* 0x000000426e357223 */ /* 0x000fc60000010843 */
[----:B------:R-:W-:-:S03]  /*d110*/  FADD.FTZ R91, R91, R98 ;  /* 0x000000625b5b7221 */ /* 0x000fc60000010000 */
[C---:B---3--:R-:W-:Y:S01]  /*d120*/  HMMA.16816.F32 R24, R44.reuse, R32, R24 ;  /* 0x000000202c18723c */ /* 0x048fe20000001818 */
[----:B------:R-:W-:Y:S01]  /*d130*/  FFMA.FTZ R33, R104, R66, -R105 ;  /* 0x0000004268217223 */ /* 0x000fe20000010869 */
[----:B------:R-:W2:Y:S04]  /*d140*/  MUFU.EX2 R53, R53 ;  /* 0x0000003500357308 */ /* 0x000ea80000000800 */
[----:B------:R-:W3:Y:S02]  /*d150*/  MUFU.EX2 R32, R108 ;  /* 0x0000006c00207308 */ /* 0x000ee40000000800 */
[C---:B------:R-:W-:Y:S02]  /*d160*/  HMMA.16816.F32 R20, R44.reuse, R54, R20 ;  /* 0x000000362c14723c */ /* 0x040fe40000001814 */
[----:B------:R-:W4:Y:S06]  /*d170*/  MUFU.EX2 R33, R33 ;  /* 0x0000002100217308 */ /* 0x000f2c0000000800 */
[C---:B------:R-:W-:Y:S01]  /*d180*/  HMMA.16816.F32 R28, R44.reuse, R34, R28 ;  /* 0x000000222c1c723c */ /* 0x040fe2000000181c */
[----:B------:R-:W-:Y:S01]  /*d190*/  MUFU.EX2 R34, R100 ;  /* 0x0000006400227308 */ /* 0x000fe20000000800 */
[C---:B--2---:R-:W-:Y:S01]  /*d1a0*/  F2FP.F16.F32.PACK_AB R69, R0.reuse, R53 ;  /* 0x000000350045723e */ /* 0x044fe200000000ff */
[----:B------:R-:W-:Y:S01]  /*d1b0*/  FADD.FTZ R53, R53, R112 ;  /* 0x0000007035357221 */ /* 0x000fe20000010000 */
[----:B---3--:R-:W-:Y:S01]  /*d1c0*/  F2FP.F16.F32.PACK_AB R71, R213, R32 ;  /* 0x00000020d547723e */ /* 0x008fe200000000ff */
[----:B------:R-:W2:Y:S02]  /*d1d0*/  MUFU.EX2 R35, R101 ;  /* 0x0000006500237308 */ /* 0x000ea40000000800 */
[----:B------:R-:W-:Y:S01]  /*d1e0*/  FADD.FTZ R53, R0, R53 ;  /* 0x0000003500357221 */ /* 0x000fe20000010000 */
[----:B------:R-:W-:Y:S01]  /*d1f0*/  HMMA.16816.F32 R4, R44, R50, R4 ;  /* 0x000000322c04723c */ /* 0x000fe20000001804 */
[----:B------:R-:W-:Y:S01]  /*d200*/  FADD.FTZ R44, R96, R91 ;  /* 0x0000005b602c7221 */ /* 0x000fe20000010000 */
[----:B----4-:R-:W-:Y:S01]  /*d210*/  F2FP.F16.F32.PACK_AB R68, R33, R36 ;  /* 0x000000242144723e */ /* 0x010fe200000000ff */
[----:B------:R-:W-:Y:S01]  /*d220*/  FADD.FTZ R32, R32, R53 ;  /* 0x0000003520207221 */ /* 0x000fe20000010000 */
[-C--:B------:R-:W-:Y:S01]  /*d230*/  MOV R0, R38.reuse ;  /* 0x0000002600007202 */ /* 0x080fe20000000f00 */
[----:B------:R-:W-:Y:S01]  /*d240*/  FADD.FTZ R89, R89, R44 ;  /* 0x0000002c59597221 */ /* 0x000fe20000010000 */
[----:B------:R-:W-:Y:S01]  /*d250*/  @P0 MOV R0, R38 ;  /* 0x0000002600000202 */ /* 0x000fe20000000f00 */
[----:B------:R-:W-:-:S02]  /*d260*/  FADD.FTZ R213, R213, R32 ;  /* 0x00000020d5d57221 */ /* 0x000fc40000010000 */
[----:B------:R-:W-:Y:S01]  /*d270*/  FADD.FTZ R142, R142, R89 ;  /* 0x000000598e8e7221 */ /* 0x000fe20000010000 */
[----:B--2---:R-:W-:-:S03]  /*d280*/  F2FP.F16.F32.PACK_AB R70, R35, R34 ;  /* 0x000000222346723e */ /* 0x004fc600000000ff */
[----:B------:R-:W-:-:S04]  /*d290*/  FADD.FTZ R142, R61, R142 ;  /* 0x0000008e3d8e7221 */ /* 0x000fc80000010000 */
[----:B------:R-:W-:Y:S01]  /*d2a0*/  FADD.FTZ R123, R123, R142 ;  /* 0x0000008e7b7b7221 */ /* 0x000fe20000010000 */
[----:B------:R-:W-:Y:S01]  /*d2b0*/  HMMA.16816.F32 R96, R68, R92, R8 ;  /* 0x0000005c4460723c */ /* 0x000fe20000001808 */
[----:B------:R-:W2:Y:S02]  /*d2c0*/  LDSM.16.MT88.4 R8, [R102+0x9800] ;  /* 0x009800006608783b */ /* 0x000ea40000004200 */
[----:B------:R-:W-:-:S04]  /*d2d0*/  FADD.FTZ R123, R62, R123 ;  /* 0x0000007b3e7b7221 */ /* 0x000fc80000010000 */
[----:B------:R-:W-:Y:S01]  /*d2e0*/  FADD.FTZ R144, R144, R123 ;  /* 0x0000007b90907221 */ /* 0x000fe20000010000 */
[----:B------:R-:W-:Y:S03]  /*d2f0*/  HMMA.16816.F32 R88, R68, R84, R16 ;  /* 0x000000544458723c */ /* 0x000fe60000001810 */
        /* <DEDUP_REMOVED lines=8> */
[----:B------:R-:W-:Y:S03]  /*d380*/  HMMA.16816.F32 R84, R68, R86, R20 ;  /* 0x000000564454723c */ /* 0x000fe60000001814 */
[----:B------:R-:W-:-:S04]  /*d390*/  FADD.FTZ R57, R56, R57 ;  /* 0x0000003938397221 */ /* 0x000fc80000010000 */
[----:B------:R-:W-:Y:S01]  /*d3a0*/  FADD.FTZ R36, R36, R57 ;  /* 0x0000003924247221 */ /* 0x000fe20000010000 */
[C---:B------:R-:W-:Y:S03]  /*d3b0*/  HMMA.16816.F32 R76, R68.reuse, R78, R28 ;  /* 0x0000004e444c723c */ /* 0x040fe6000000181c */
[----:B------:R-:W-:Y:S01]  /*d3c0*/  FADD.FTZ R33, R33, R36 ;  /* 0x0000002421217221 */ /* 0x000fe20000010000 */
[-C--:B------:R-:W-:Y:S02]  /*d3d0*/  MOV R36, R39.reuse ;  /* 0x0000002700247202 */ /* 0x080fe40000000f00 */
[----:B------:R-:W-:Y:S01]  /*d3e0*/  @P0 MOV R36, R39 ;  /* 0x0000002700240202 */ /* 0x000fe20000000f00 */
[----:B------:R-:W-:Y:S01]  /*d3f0*/  FADD.FTZ R34, R34, R33 ;  /* 0x0000002122227221 */ /* 0x000fe20000010000 */
[----:B--2---:R-:W-:Y:S03]  /*d400*/  HMMA.16816.F32 R72, R68, R8, R40 ;  /* 0x000000084448723c */ /* 0x004fe60000001828 */
[----:B------:R-:W-:-:S05]  /*d410*/  FADD.FTZ R212, R35, R34 ;  /* 0x0000002223d47221 */ /* 0x000fca0000010000 */
[----:B------:R-:W-:Y:S01]  /*d420*/  HMMA.16816.F32 R68, R68, R10, R4 ;  /* 0x0000000a4444723c */ /* 0x000fe20000001804 */
[----:B------:R-:W-:-:S04]  /*d430*/  NOP ;  /* 0x0000000000007918 */ /* 0x000fc80000000000 */
[----:B------:R-:W-:-:S15]  /*d440*/  @P0 BRA `(.L_x_13053) ;  /* 0x0000000000040947 */ /* 0x000fde0003800000 */
.L_x_13042:
[----:B------:R-:W-:-:S07]  /*d450*/  IADD3 R209, PT, PT, R125, -0x1, RZ ;  /* 0xffffffff7dd17810 */ /* 0x000fce0007ffe0ff */
.L_x_13053:
[----:B------:R-:W-:Y:S05]  /*d460*/  BSYNC B2 ;  /* 0x0000000000027941 */ /* 0x000fea0003800000 */
.L_x_13041:
[----:B------:R-:W-:-:S13]  /*d470*/  ISETP.GE.AND P0, PT, R209, R182, PT ;  /* 0x000000b6d100720c */ /* 0x000fda0003f06270 */
[----:B------:R-:W-:Y:S05]  /*d480*/  @!P0 BRA `(.L_x_13054) ;  /* 0x0000004c00e88947 */ /* 0x000fea0003800000 */
[----:B------:R-:W-:Y:S01]  /*d490*/  IADD3 R208, PT, PT, R210, R208, R207 ;  /* 0x000000d0d2d07210 */ /* 0x000fe20007ffe0cf */
[----:B------:R-:W-:Y:S01]  /*d4a0*/  IMAD.MOV.U32 R101, RZ, RZ, R0 ;  /* 0x000000ffff657224 */ /* 0x000fe200078e0000 */
[----:B------:R-:W-:Y:S01]  /*d4b0*/  ISETP.NE.U32.AND P2, PT, R204, RZ, PT ;  /* 0x000000ffcc00720c */ /* 0x000fe20003f45070 */
[----:B------:R-:W-:Y:S01]  /*d4c0*/  IMAD.MOV.U32 R100, RZ, RZ, R36 ;  /* 0x000000ffff647224 */ /* 0x000fe200078e0024 */
[----:B------:R-:W-:Y:S01]  /*d4d0*/  IADD3 R185, PT, PT, -R211, R208, -R185 ;  /* 0x000000d0d3b97210 */ /* 0x000fe20007ffe9b9 */
[----:B------:R-:W-:Y:S01]  /*d4e0*/  IMAD.SHL.U32 R208, R209, 0x80, RZ ;  /* 0x00000080d1d07824 */ /* 0x000fe200078e00ff */
[----:B------:R-:W-:Y:S01]  /*d4f0*/  ISETP.NE.AND.EX P2, PT, R205, RZ, PT, P2 ;  /* 0x000000ffcd00720c */ /* 0x000fe20003f45320 */
[----:B------:R-:W-:Y:S01]  /*d500*/  VIADD R209, R209, 0x1 ;  /* 0x00000001d1d17836 */ /* 0x000fe20000000000 */
[----:B------:R-:W-:Y:S02]  /*d510*/  VIADDMNMX R206, R214, 0x8, RZ, !PT ;  /* 0x00000008d6ce7846 */ /* 0x000fe400078001ff */
[----:B------:R-:W-:-:S02]  /*d520*/  LOP3.LUT R211, R208, 0x40, R211, 0xfe, !PT ;  /* 0x00000040d0d37812 */ /* 0x000fc400078efed3 */
[----:B------:R-:W-:Y:S01]  /*d530*/  IADD3 R210, PT, PT, R185, -0x39, -R208 ;  /* 0xffffffc7b9d27810 */ /* 0x000fe20007ffe8d0 */
[----:B------:R-:W-:Y:S01]  /*d540*/  VIADD R208, R208, 0x80 ;  /* 0x00000080d0d07836 */ /* 0x000fe20000000000 */
[----:B------:R-:W-:-:S07]  /*d550*/  VIMNMX R207, PT, PT, RZ, R214, !PT ;  /* 0x000000d6ffcf7248 */ /* 0x000fce0007fe0100 */
.L_x_13061:
        /* <DEDUP_REMOVED lines=26> */
[----:B-1----:R-:W-:Y:S01]  /*d700*/  VIADD R10, R5, 0xffffffe ;  /* 0x0ffffffe050a7836 */ /* 0x002fe20000000000 */
[----:B------:R-:W2:Y:S01]  /*d710*/  LD.E.64 R14, desc[UR4][R2.64+0x40] ;  /* 0x00004004020e7980 */ /* 0x000ea2000c101b00 */
        /* <DEDUP_REMOVED lines=52> */
.L_x_13056:
[----:B------:R-:W-:Y:S05]  /*da60*/  BSYNC.RECONVERGENT B0 ;  /* 0x0000000000007941 */ /* 0x000fea0003800200 */
.L_x_13055:
        /* <DEDUP_REMOVED lines=38> */
[----:B------:R-:W-:Y:S01]  /*dcd0*/  @!P0 IADD3 R221, PT, PT, R214, R221, RZ ;  /* 0x000000ddd6dd8210 */ /* 0x000fe20007ffe0ff */
[C---:B------:R-:W-:Y:S01]  /*dce0*/  @!P0 IMAD.WIDE.U32 R222, R176.reuse, 0xa0, R222 ;  /* 0x000000a0b0de8825 */ /* 0x040fe200078e00de */
[C---:B------:R-:W-:Y:S01]  /*dcf0*/  @!P0 LEA R214, P3, R176.reuse, R216, 0x7 ;  /* 0x000000d8b0d68211 */ /* 0x040fe200078638ff */
[----:B------:R-:W-:Y:S02]  /*dd00*/  @P0 STS.128 [R193+0x8000], RZ ;  /* 0x008000ffc1000388 */ /* 0x000fe40000000c00 */
[----:B------:R-:W-:Y:S01]  /*dd10*/  @!P0 IMAD.IADD R223, R185, 0x1, R223 ;  /* 0x00000001b9df8824 */ /* 0x000fe200078e02df */
[----:B------:R-:W-:Y:S01]  /*dd20*/  @!P0 LEA.HI.X R215, R176, R217, R177, 0x7, P3 ;  /* 0x000000d9b0d78211 */ /* 0x000fe200018f3cb1 */
[----:B------:R-:W-:Y:S01]  /*dd30*/  @!PT LDS RZ, [RZ] ;  /* 0x00000000fffff984 */ /* 0x000fe20000000800 */
[----:B------:R-:W-:Y:S01]  /*dd40*/  @!PT LDS RZ, [RZ] ;  /* 0x00000000fffff984 */ /* 0x000fe20000000800 */
[----:B------:R-:W-:Y:S01]  /*dd50*/  @!PT LDS RZ, [RZ] ;  /* 0x00000000fffff984 */ /* 0x000fe20000000800 */
[----:B------:R1:W-:Y:S01]  /*dd60*/  @!P0 LDGSTS.E.BYPASS.LTC128B.128 [R193+0x8000], desc[UR4][R224.64] ;  /* 0x08000000e0c18fae */ /* 0x0003e2000b981a04 */
[----:B------:R-:W-:Y:S03]  /*dd70*/  VIADD R209, R209, 0xffffffff ;  /* 0xffffffffd1d17836 */ /* 0x000fe60000000000 */
[----:B------:R-:W-:Y:S02]  /*dd80*/  @P0 STS.128 [R193+0x8800], RZ ;  /* 0x008800ffc1000388 */ /* 0x000fe40000000c00 */
[----:B------:R-:W-:Y:S02]  /*dd90*/  ISETP.GT.AND P3, PT, R209, R182, PT ;  /* 0x000000b6d100720c */ /* 0x000fe40003f64270 */
        /* <DEDUP_REMOVED lines=23> */
[----:B------:R-:W-:Y:S04]  /*df10*/  LDSM.16.M88.4 R136, [R171] ;  /* 0x00000000ab88783b */ /* 0x000fe80000000200 */
[----:B------:R-:W-:Y:S01]  /*df20*/  LDSM.16.M88.4 R140, [R167+0x2000] ;  /* 0x00200000a78c783b */ /* 0x000fe20000000200 */
[C---:B--2---:R-:W-:Y:S03]  /*df30*/  HMMA.16816.F32 R4, R104.reuse, R108, RZ ;  /* 0x0000006c6804723c */ /* 0x044fe600000018ff */
[----:B------:R-:W-:Y:S04]  /*df40*/  LDSM.16.M88.4 R144, [R167+0x2800] ;  /* 0x00280000a790783b */ /* 0x000fe80000000200 */
[----:B------:R-:W-:Y:S01]  /*df50*/  LDSM.16.M88.4 R148, [R167+0x3000] ;  /* 0x00300000a794783b */ /* 0x000fe20000000200 */
[C---:B------:R-:W-:Y:S03]  /*df60*/  HMMA.16816.F32 R8, R104.reuse, R110, RZ ;  /* 0x0000006e6808723c */ /* 0x040fe600000018ff */
[----:B------:R-:W2:Y:S04]  /*df70*/  LDSM.16.M88.4 R108, [R172+0x5800] ;  /* 0x00580000ac6c783b */ /* 0x000ea80000000200 */
[----:B------:R-:W2:Y:S01]  /*df80*/  LDSM.16.M88.4 R152, [R167+0x3800] ;  /* 0x00380000a798783b */ /* 0x000ea20000000200 */
[C---:B---3--:R-:W-:Y:S03]  /*df90*/  HMMA.16816.F32 R12, R104.reuse, R112, RZ ;  /* 0x00000070680c723c */ /* 0x048fe600000018ff */
[----:B------:R-:W-:Y:S04]  /*dfa0*/  LDSM.16.M88.4 R156, [R170] ;  /* 0x00000000aa9c783b */ /* 0x000fe80000000200 */
[----:B------:R-:W-:Y:S01]  /*dfb0*/  LDSM.16.M88.4 R160, [R166+0x2000] ;  /* 0x00200000a6a0783b */ /* 0x000fe20000000200 */
[C---:B------:R-:W-:Y:S03]  /*dfc0*/  HMMA.16816.F32 R16, R104.reuse, R114, RZ ;  /* 0x000000726810723c */ /* 0x040fe600000018ff */
[----:B------:R-:W3:Y:S05]  /*dfd0*/  LDSM.16.M88.4 R112, [R167+0x4000] ;  /* 0x00400000a770783b */ /* 0x000eea0000000200 */
        /* <DEDUP_REMOVED lines=8> */
[----:B------:R-:W1:Y:S07]  /*e060*/  LDSM.16.M88.4 R124, [R167+0x5800] ;  /* 0x00580000a77c783b */ /* 0x000e6e0000000200 */
[C---:B------:R-:W-:Y:S08]  /*e070*/  HMMA.16816.F32 R44, R104.reuse, R128, RZ ;  /* 0x00000080682c723c */ /* 0x040ff000000018ff */
[C---:B------:R-:W-:Y:S01]  /*e080*/  HMMA.16816.F32 R48, R104.reuse, R130, RZ ;  /* 0x000000826830723c */ /* 0x040fe200000018ff */
[----:B------:R-:W-:Y:S07]  /*e090*/  LDSM.16.M88.4 R128, [R166+0x5800] ;  /* 0x00580000a680783b */ /* 0x000fee0000000200 */
[C---:B------:R-:W-:Y:S08]  /*e0a0*/  HMMA.16816.F32 R52, R104.reuse, R132, RZ ;  /* 0x000000846834723c */ /* 0x040ff000000018ff */
[C---:B------:R-:W-:Y:S01]  /*e0b0*/  HMMA.16816.F32 R56, R104.reuse, R134, RZ ;  /* 0x000000866838723c */ /* 0x040fe200000018ff */
[----:B------:R-:W-:Y:S07]  /*e0c0*/  LDSM.16.M88.4 R132, [R169] ;  /* 0x00000000a984783b */ /* 0x000fee0000000200 */
[C---:B--2---:R-:W-:Y:S08]  /*e0d0*/  HMMA.16816.F32 R60, R104.reuse, R108, RZ ;  /* 0x0000006c683c723c */ /* 0x044ff000000018ff */
[----:B------:R-:W-:Y:S01]  /*e0e0*/  HMMA.16816.F32 R64, R104, R110, RZ ;  /* 0x0000006e6840723c */ /* 0x000fe200000018ff */
[----:B------:R-:W2:Y:S04]  /*e0f0*/  LDSM.16.M88.4 R104, [R166+0x2800] ;  /* 0x00280000a668783b */ /* 0x000ea80000000200 */
[----:B------:R-:W2:Y:S03]  /*e100*/  LDSM.16.M88.4 R108, [R166+0x3000] ;  /* 0x00300000a66c783b */ /* 0x000ea60000000200 */
        /* <DEDUP_REMOVED lines=21> */
[C---:B-1----:R-:W-:Y:S08]  /*e260*/  HMMA.16816.F32 R60, R136.reuse, R124, R60 ;  /* 0x0000007c883c723c */ /* 0x042ff0000000183c */
[----:B------:R-:W-:Y:S01]  /*e270*/  HMMA.16816.F32 R64, R136, R126, R64 ;  /* 0x0000007e8840723c */ /* 0x000fe20000001840 */
[----:B------:R-:W1:Y:S04]  /*e280*/  LDSM.16.M88.4 R124, [R166+0x5000] ;  /* 0x00500000a67c783b */ /* 0x000e680000000200 */
[----:B------:R-:W1:Y:S03]  /*e290*/  LDSM.16.M88.4 R136, [R165+0x2000] ;  /* 0x00200000a588783b */ /* 0x000e660000000200 */
        /* <DEDUP_REMOVED lines=17> */
[C---:B-1----:R-:W-:Y:S08]  /*e3b0*/  HMMA.16816.F32 R52, R156.reuse, R124, R52 ;  /* 0x0000007c9c34723c */ /* 0x042ff00000001834 */
[C---:B------:R-:W-:Y:S08]  /*e3c0*/  HMMA.16816.F32 R56, R156.reuse, R126, R56 ;  /* 0x0000007e9c38723c */ /* 0x040ff00000001838 */
[C---:B------:R-:W-:Y:S08]  /*e3d0*/  HMMA.16816.F32 R60, R156.reuse, R128, R60 ;  /* 0x000000809c3c723c */ /* 0x040ff0000000183c */
[----:B------:R-:W-:Y:S08]  /*e3e0*/  HMMA.16816.F32 R64, R156, R130, R64 ;  /* 0x000000829c40723c */ /* 0x000ff00000001840 */
        /* <DEDUP_REMOVED lines=94> */
.L_x_13060:
[----:B------:R-:W-:Y:S05]  /*e9d0*/  BSYNC.RECONVERGENT B0 ;  /* 0x0000000000007941 */ /* 0x000fea0003800200 */
.L_x_13059:
        /* <DEDUP_REMOVED lines=65> */
.L_x_13058:
[----:B------:R-:W-:Y:S05]  /*edf0*/  BSYNC.RECONVERGENT B1 ;  /* 0x0000000000017941 */ /* 0x000fea0003800200 */
.L_x_13057:
[----:B------:R-:W-:Y:S01]  /*ee00*/  IABS R0, R210 ;  /* 0x000000d200007213 */ /* 0x000fe20000000000 */
[C---:B------:R-:W-:Y:S02]  /*ee10*/  VIADD R141, R211.reuse, 0xffffffc1 ;  /* 0xffffffc1d38d7836 */ /* 0x040fe40000000000 */
[C---:B------:R-:W-:Y:S01]  /*ee20*/  VIADD R131, R211.reuse, 0xffffffd1 ;  /* 0xffffffd1d3837836 */ /* 0x040fe20000000000 */
[----:B------:R-:W-:Y:S01]  /*ee30*/  I2FP.F32.S32 R0, R0 ;  /* 0x0000000000007245 */ /* 0x000fe20000201400 */
[C---:B-1----:R-:W-:Y:S02]  /*ee40*/  VIADD R112, R211.reuse, 0x1 ;  /* 0x00000001d3707836 */ /* 0x042fe40000000000 */
[----:B------:R-:W-:Y:S02]  /*ee50*/  VIADD R119, R211, 0xffffffe1 ;  /* 0xffffffe1d3777836 */ /* 0x000fe40000000000 */
[C---:B------:R-:W-:Y:S01]  /*ee60*/  FFMA.FTZ R39, -R191.reuse, R0, R39 ;  /* 0x00000000bf277223 */ /* 0x040fe20000010127 */
[----:B------:R-:W-:Y:S01]  /*ee70*/  ISETP.GE.AND P1, PT, R112, R206, PT ;  /* 0x000000ce7000720c */ /* 0x000fe20003f26270 */
[----:B------:R-:W-:Y:S02]  /*ee80*/  VIADD R105, R210, 0x41 ;  /* 0x00000041d2697836 */ /* 0x000fe40000000000 */
[----:B------:R-:W-:Y:S01]  /*ee90*/  FFMA.FTZ R33, -R191, R0, R33 ;  /* 0x00000000bf217223 */ /* 0x000fe20000010121 */
[----:B------:R-:W-:Y:S01]  /*eea0*/  VIADD R110, R211, 0xfffffff9 ;  /* 0xfffffff9d36e7836 */ /* 0x000fe20000000000 */
[----:B------:R-:W-:Y:S01]  /*eeb0*/  FSEL R153, R39, -INF , P1 ;  /* 0xff80000027997808 */ /* 0x000fe20000800000 */
[C---:B------:R-:W-:Y:S01]  /*eec0*/  VIADD R116, R211.reuse, 0xffffffe9 ;  /* 0xffffffe9d3747836 */ /* 0x040fe20000000000 */
[----:B------:R-:W-:Y:S01]  /*eed0*/  IABS R105, R105 ;  /* 0x0000006900697213 */ /* 0x000fe20000000000 */
[----:B------:R-:W2:Y:S01]  /*eee0*/  LD.E R39, desc[UR4][R2.64+0xdc] ;  /* 0x0000dc0402277980 */ /* 0x000ea2000c101900 */
[----:B------:R-:W-:Y:S01]  /*eef0*/  ISETP.GE.AND P3, PT, R110, R207, PT ;  /* 0x000000cf6e00720c */ /* 0x000fe20003f66270 */
[C---:B------:R-:W-:Y:S01]  /*ef00*/  VIADD R114, R211.reuse, 0xfffffff1 ;  /* 0xfffffff1d3727836 */ /* 0x040fe20000000000 */
[----:B------:R-:W-:Y:S01]  /*ef10*/  I2FP.F32.S32 R105, R105 ;  /* 0x0000006900697245 */ /* 0x000fe20000201400 */
[----:B------:R-:W-:Y:S01]  /*ef20*/  VIADD R104, R211, 0xffffffc0 ;  /* 0xffffffc0d3687836 */ /* 0x000fe20000000000 */
[----:B------:R-:W-:Y:S01]  /*ef30*/  FSEL R221, R33, -INF , P3 ;  /* 0xff80000021dd7808 */ /* 0x000fe20001800000 */
[C---:B------:R-:W-:Y:S01]  /*ef40*/  VIADD R111, R211.reuse, 0x8 ;  /* 0x00000008d36f7836 */ /* 0x040fe20000000000 */
[----:B------:R-:W-:Y:S01]  /*ef50*/  ISETP.GE.AND P3, PT, R211, R207, PT ;  /* 0x000000cfd300720c */ /* 0x000fe20003f66270 */
[----:B------:R-:W-:Y:S01]  /*ef60*/  FFMA.FTZ R6, -R191, R105, R6 ;  /* 0x00000069bf067223 */ /* 0x000fe20000010106 */
[----:B------:R-:W-:Y:S01]  /*ef70*/  ISETP.GE.AND P4, PT, R104, R207, PT ;  /* 0x000000cf6800720c */ /* 0x000fe20003f86270 */
[----:B------:R-:W-:Y:S01]  /*ef80*/  VIADD R105, R210, 0x31 ;  /* 0x00000031d2697836 */ /* 0x000fe20000000000 */
[C---:B------:R-:W-:Y:S01]  /*ef90*/  ISETP.GE.AND P0, PT, R104.reuse, R206, PT ;  /* 0x000000ce6800720c */ /* 0x040fe20003f06270 */
[C---:B------:R-:W-:Y:S01]  /*efa0*/  VIADD R109, R211.reuse, 0x9 ;  /* 0x00000009d36d7836 */ /* 0x040fe20000000000 */
[C---:B------:R-:W-:Y:S01]  /*efb0*/  ISETP.GE.AND P6, PT, R104.reuse, R199, PT ;  /* 0x000000c76800720c */ /* 0x040fe20003fc6270 */
[C---:B------:R-:W-:Y:S01]  /*efc0*/  VIADD R139, R211.reuse, 0xffffffc8 ;  /* 0xffffffc8d38b7836 */ /* 0x040fe20000000000 */
[----:B------:R-:W-:Y:S01]  /*efd0*/  ISETP.GE.AND P5, PT, R104, R198, PT ;  /* 0x000000c66800720c */ /* 0x000fe20003fa6270 */
[C---:B------:R-:W-:Y:S01]  /*efe0*/  VIADD R104, R210.reuse, 0x38 ;  /* 0x00000038d2687836 */ /* 0x040fe20000000000 */
[----:B------:R-:W-:Y:S01]  /*eff0*/  IABS R105, R105 ;  /* 0x0000006900697213 */ /* 0x000fe20000000000 */
[C---:B------:R-:W-:Y:S01]  /*f000*/  VIADD R0, R210.reuse, 0x30 ;  /* 0x00000030d2007836 */ /* 0x040fe20000000000 */
[C---:B------:R-:W-:Y:S01]  /*f010*/  ISETP.GE.AND P1, PT, R211.reuse, R206, PT ;  /* 0x000000ced300720c */ /* 0x040fe20003f26270 */
        /* <DEDUP_REMOVED lines=8> */
[CC--:B------:R-:W-:Y:S01]  /*f0a0*/  FFMA.FTZ R8, -R191.reuse, R105.reuse, R8 ;  /* 0x00000069bf087223 */ /* 0x0c0fe20000010108 */
[----:B------:R-:W-:Y:S01]  /*f0b0*/  IABS R106, R106 ;  /* 0x0000006a006a7213 */ /* 0x000fe20000000000 */
[C---:B------:R-:W-:Y:S01]  /*f0c0*/  FFMA.FTZ R14, -R191.reuse, R105, R14 ;  /* 0x00000069bf0e7223 */ /* 0x040fe2000001010e */
[----:B------:R-:W-:Y:S01]  /*f0d0*/  I2FP.F32.S32 R0, R0 ;  /* 0x0000000000007245 */ /* 0x000fe20000201400 */
[C---:B------:R-:W-:Y:S01]  /*f0e0*/  VIADD R107, R210.reuse, 0x28 ;  /* 0x00000028d26b7836 */ /* 0x040fe20000000000 */
[----:B------:R-:W-:Y:S01]  /*f0f0*/  I2FP.F32.S32 R106, R106 ;  /* 0x0000006a006a7245 */ /* 0x000fe20000201400 */
[C---:B------:R-:W-:Y:S02]  /*f100*/  VIADD R105, R210.reuse, 0x21 ;  /* 0x00000021d2697836 */ /* 0x040fe40000000000 */
[CC--:B------:R-:W-:Y:S01]  /*f110*/  FFMA.FTZ R11, -R191.reuse, R104.reuse, R11 ;  /* 0x00000068bf0b7223 */ /* 0x0c0fe2000001010b */
[C---:B------:R-:W-:Y:S01]  /*f120*/  FFMA.FTZ R5, -R191.reuse, R104, R5 ;  /* 0x00000068bf057223 */ /* 0x040fe20000010105 */
[----:B------:R-:W-:Y:S01]  /*f130*/  IABS R107, R107 ;  /* 0x0000006b006b7213 */ /* 0x000fe20000000000 */
[----:B------:R-:W-:Y:S01]  /*f140*/  VIADD R104, R210, 0x29 ;  /* 0x00000029d2687836 */ /* 0x000fe20000000000 */
[----:B------:R-:W-:Y:S01]  /*f150*/  IABS R105, R105 ;  /* 0x0000006900697213 */ /* 0x000fe20000000000 */
[CC--:B------:R-:W-:Y:S01]  /*f160*/  FFMA.FTZ R15, -R191.reuse, R0.reuse, R15 ;  /* 0x00000000bf0f7223 */ /* 0x0c0fe2000001010f */
[C---:B------:R-:W-:Y:S01]  /*f170*/  FFMA.FTZ R9, -R191.reuse, R0, R9 ;  /* 0x00000000bf097223 */ /* 0x040fe20000010109 */
[----:B------:R-:W-:Y:S01]  /*f180*/  I2FP.F32.S32 R0, R107 ;  /* 0x0000006b00007245 */ /* 0x000fe20000201400 */
[CC--:B------:R-:W-:Y:S01]  /*f190*/  FFMA.FTZ R4, -R191.reuse, R106.reuse, R4 ;  /* 0x0000006abf047223 */ /* 0x0c0fe20000010104 */
[----:B------:R-:W-:Y:S01]  /*f1a0*/  I2FP.F32.S32 R105, R105 ;  /* 0x0000006900697245 */ /* 0x000fe20000201400 */
[C---:B------:R-:W-:Y:S01]  /*f1b0*/  FFMA.FTZ R10, -R191.reuse, R106, R10 ;  /* 0x0000006abf0a7223 */ /* 0x040fe2000001010a */
[----:B------:R-:W-:Y:S01]  /*f1c0*/  IABS R106, R104 ;  /* 0x00000068006a7213 */ /* 0x000fe20000000000 */
[C---:B------:R-:W-:Y:S01]  /*f1d0*/  FFMA.FTZ R13, -R191.reuse, R0, R13 ;  /* 0x00000000bf0d7223 */ /* 0x040fe2000001010d */
[----:B------:R-:W-:Y:S01]  /*f1e0*/  FSEL R140, R4, -INF , P4 ;  /* 0xff800000048c7808 */ /* 0x000fe20002000000 */
[C---:B------:R-:W-:Y:S01]  /*f1f0*/  FFMA.FTZ R22, -R191.reuse, R105, R22 ;  /* 0x00000069bf167223 */ /* 0x040fe20000010116 */
[----:B------:R-:W-:Y:S01]  /*f200*/  I2FP.F32.S32 R106, R106 ;  /* 0x0000006a006a7245 */ /* 0x000fe20000201400 */
[----:B------:R-:W-:Y:S01]  /*f210*/  FFMA.FTZ R19, -R191, R0, R19 ;  /* 0x00000000bf137223 */ /* 0x000fe20000010113 */
[----:B------:R-:W-:Y:S01]  /*f220*/  ISETP.GE.AND P4, PT, R141, R207, PT ;  /* 0x000000cf8d00720c */ /* 0x000fe20003f86270 */
[----:B------:R-:W-:Y:S01]  /*f230*/  FFMA.FTZ R16, -R191, R105, R16 ;  /* 0x00000069bf107223 */ /* 0x000fe20000010110 */
[----:B------:R-:W-:Y:S01]  /*f240*/  FSEL R4, R6, -INF , P0 ;  /* 0xff80000006047808 */ /* 0x000fe20000000000 */
[C---:B------:R-:W-:Y:S01]  /*f250*/  VIADD R0, R210.reuse, 0x19 ;  /* 0x00000019d2007836 */ /* 0x040fe20000000000 */
[----:B------:R-:W-:Y:S01]  /*f260*/  FSEL R138, R5, -INF , P4 ;  /* 0xff800000058a7808 */ /* 0x000fe20002000000 */
[C---:B------:R-:W-:Y:S01]  /*f270*/  VIADD R104, R210.reuse, 0x20 ;  /* 0x00000020d2687836 */ /* 0x040fe20000000000 */
[-C--:B------:R-:W-:Y:S01]  /*f280*/  ISETP.GE.AND P4, PT, R139, R207.reuse, PT ;  /* 0x000000cf8b00720c */ /* 0x080fe20003f86270 */
[----:B------:R-:W-:Y:S01]  /*f290*/  VIADD R105, R210, 0x11 ;  /* 0x00000011d2697836 */ /* 0x000fe20000000000 */
[----:B------:R-:W-:Y:S01]  /*f2a0*/  ISETP.GE.AND P0, PT, R134, R207, PT ;  /* 0x000000cf8600720c */ /* 0x000fe20003f06270 */
[C---:B------:R-:W-:Y:S01]  /*f2b0*/  FFMA.FTZ R18, -R191.reuse, R106, R18 ;  /* 0x0000006abf127223 */ /* 0x040fe20000010112 */
[----:B------:R-:W-:Y:S01]  /*f2c0*/  IABS R104, R104 ;  /* 0x0000006800687213 */ /* 0x000fe20000000000 */
[----:B------:R-:W-:Y:S01]  /*f2d0*/  FFMA.FTZ R12, -R191, R106, R12 ;  /* 0x0000006abf0c7223 */ /* 0x000fe2000001010c */
[----:B------:R-:W-:Y:S01]  /*f2e0*/  IABS R106, R0 ;  /* 0x00000000006a7213 */ /* 0x000fe20000000000 */
[----:B------:R-:W-:Y:S01]  /*f2f0*/  VIADD R6, R211, 0x31 ;  /* 0x00000031d3067836 */ /* 0x000fe20000000000 */
[----:B------:R-:W-:Y:S01]  /*f300*/  IABS R105, R105 ;  /* 0x0000006900697213 */ /* 0x000fe20000000000 */
[C---:B------:R-:W-:Y:S01]  /*f310*/  VIADD R107, R210.reuse, 0x18 ;  /* 0x00000018d26b7836 */ /* 0x040fe20000000000 */
[----:B------:R-:W-:Y:S01]  /*f320*/  I2FP.F32.S32 R104, R104 ;  /* 0x0000006800687245 */ /* 0x000fe20000201400 */
[C---:B------:R-:W-:Y:S01]  /*f330*/  VIADD R0, R210.reuse, 0x10 ;  /* 0x00000010d2007836 */ /* 0x040fe20000000000 */
[----:B------:R-:W-:Y:S01]  /*f340*/  I2FP.F32.S32 R105, R105 ;  /* 0x0000006900697245 */ /* 0x000fe20000201400 */
[C---:B------:R-:W-:Y:S01]  /*f350*/  VIADD R108, R210.reuse, 0x40 ;  /* 0x00000040d26c7836 */ /* 0x040fe20000000000 */
[----:B------:R-:W-:Y:S01]  /*f360*/  IABS R107, R107 ;  /* 0x0000006b006b7213 */ /* 0x000fe20000000000 */
[C---:B------:R-:W-:Y:S01]  /*f370*/  FFMA.FTZ R17, -R191.reuse, R104, R17 ;  /* 0x00000068bf117223 */ /* 0x040fe20000010111 */
[----:B------:R-:W-:Y:S01]  /*f380*/  IABS R0, R0 ;  /* 0x0000000000007213 */ /* 0x000fe20000000000 */
[C---:B------:R-:W-:Y:S01]  /*f390*/  FFMA.FTZ R30, -R191.reuse, R105, R30 ;  /* 0x00000069bf1e7223 */ /* 0x040fe2000001011e */
[----:B------:R-:W-:Y:S01]  /*f3a0*/  IABS R108, R108 ;  /* 0x0000006c006c7213 */ /* 0x000fe20000000000 */
[----:B------:R-:W-:Y:S01]  /*f3b0*/  FFMA.FTZ R23, -R191, R104, R23 ;  /* 0x00000068bf177223 */ /* 0x000fe20000010117 */
[----:B------:R-:W-:Y:S01]  /*f3c0*/  I2FP.F32.S32 R104, R107 ;  /* 0x0000006b00687245 */ /* 0x000fe20000201400 */
[----:B------:R-:W-:Y:S01]  /*f3d0*/  VIADD R115, R211, 0xfffffff0 ;  /* 0xfffffff0d3737836 */ /* 0x000fe20000000000 */
[----:B------:R-:W-:Y:S01]  /*f3e0*/  I2FP.F32.S32 R0, R0 ;  /* 0x0000000000007245 */ /* 0x000fe20000201400 */
[C---:B------:R-:W-:Y:S01]  /*f3f0*/  FFMA.FTZ R24, -R191.reuse, R105, R24 ;  /* 0x00000069bf187223 */ /* 0x040fe20000010118 */
[----:B------:R-:W-:Y:S01]  /*f400*/  I2FP.F32.S32 R108, R108 ;  /* 0x0000006c006c7245 */ /* 0x000fe20000201400 */
[----:B------:R-:W-:Y:S01]  /*f410*/  VIADD R105, R210, 0x8 ;  /* 0x00000008d2697836 */ /* 0x000fe20000000000 */
[----:B------:R-:W-:Y:S01]  /*f420*/  FSEL R137, R8, -INF , P4 ;  /* 0xff80000008897808 */ /* 0x000fe20002000000 */
[C---:B------:R-:W-:Y:S01]  /*f430*/  FFMA.FTZ R21, -R191.reuse, R104, R21 ;  /* 0x00000068bf157223 */ /* 0x040fe20000010115 */
[----:B------:R-:W-:Y:S01]  /*f440*/  ISETP.GE.AND P4, PT, R136, R207, PT ;  /* 0x000000cf8800720c */ /* 0x000fe20003f86270 */
[C---:B------:R-:W-:Y:S01]  /*f450*/  FFMA.FTZ R31, -R191.reuse, R0, R31 ;  /* 0x00000000bf1f7223 */ /* 0x040fe2000001011f */
[----:B------:R-:W-:Y:S01]  /*f460*/  I2FP.F32.S32 R106, R106 ;  /* 0x0000006a006a7245 */ /* 0x000fe20000201400 */
[C---:B------:R-:W-:Y:S01]  /*f470*/  FFMA.FTZ R25, -R191.reuse, R0, R25 ;  /* 0x00000000bf197223 */ /* 0x040fe20000010119 */
[----:B------:R-:W-:Y:S01]  /*f480*/  IABS R0, R105 ;  /* 0x0000006900007213 */ /* 0x000fe20000000000 */
[----:B------:R-:W-:Y:S01]  /*f490*/  FFMA.FTZ R27, -R191, R104, R27 ;  /* 0x00000068bf1b7223 */ /* 0x000fe2000001011b */
[----:B------:R-:W-:Y:S01]  /*f4a0*/  FSEL R135, R9, -INF , P4 ;  /* 0xff80000009877808 */ /* 0x000fe20002000000 */
[----:B------:R-:W-:Y:S01]  /*f4b0*/  VIADD R104, R210, 0x9 ;  /* 0x00000009d2687836 */ /* 0x000fe20000000000 */
[----:B------:R-:W-:Y:S01]  /*f4c0*/  ISETP.GE.AND P4, PT, R141, R206, PT ;  /* 0x000000ce8d00720c */ /* 0x000fe20003f86270 */
[C---:B------:R-:W-:Y:S01]  /*f4d0*/  FFMA.FTZ R7, -R191.reuse, R108, R7 ;  /* 0x0000006cbf077223 */ /* 0x040fe20000010107 */
[----:B------:R-:W-:Y:S01]  /*f4e0*/  I2FP.F32.S32 R0, R0 ;  /* 0x0000000000007245 */ /* 0x000fe20000201400 */
[CC--:B------:R-:W-:Y:S01]  /*f4f0*/  FFMA.FTZ R20, -R191.reuse, R106.reuse, R20 ;  /* 0x0000006abf147223 */ /* 0x0c0fe20000010114 */
[----:B------:R-:W-:Y:S01]  /*f500*/  FSEL R132, R12, -INF , P0 ;  /* 0xff8000000c847808 */ /* 0x000fe20000000000 */
[----:B------:R-:W-:Y:S01]  /*f510*/  FFMA.FTZ R26, -R191, R106, R26 ;  /* 0x0000006abf1a7223 */ /* 0x000fe2000001011a */
[----:B------:R-:W-:Y:S01]  /*f520*/  IABS R106, R104 ;  /* 0x00000068006a7213 */ /* 0x000fe20000000000 */
[C---:B------:R-:W-:Y:S01]  /*f530*/  VIADD R107, R210.reuse, 0x1 ;  /* 0x00000001d26b7836 */ /* 0x040fe20000000000 */
[----:B------:R-:W-:Y:S01]  /*f540*/  FSEL R133, R7, -INF , P4 ;  /* 0xff80000007857808 */ /* 0x000fe20002000000 */
[----:B------:R-:W-:Y:S01]  /*f550*/  VIADD R8, R211, 0x29 ;  /* 0x00000029d3087836 */ /* 0x000fe20000000000 */
[----:B------:R-:W-:Y:S01]  /*f560*/  ISETP.GE.AND P4, PT, R131, R207, PT ;  /* 0x000000cf8300720c */ /* 0x000fe20003f86270 */
[C---:B------:R-:W-:Y:S01]  /*f570*/  FFMA.FTZ R29, -R191.reuse, R0, R29 ;  /* 0x00000000bf1d7223 */ /* 0x040fe2000001011d */
[----:B------:R-:W-:Y:S01]  /*f580*/  I2FP.F32.S32 R106, R106 ;  /* 0x0000006a006a7245 */ /* 0x000fe20000201400 */
[----:B------:R-:W-:Y:S01]  /*f590*/  FFMA.FTZ R35, -R191, R0, R35 ;  /* 0x00000000bf237223 */ /* 0x000fe20000010123 */
[-C--:B------:R-:W-:Y:S01]  /*f5a0*/  ISETP.GE.AND P0, PT, R139, R206.reuse, PT ;  /* 0x000000ce8b00720c */ /* 0x080fe20003f06270 */
[----:B------:R-:W-:Y:S01]  /*f5b0*/  VIADD R128, R211, 0xffffffd8 ;  /* 0xffffffd8d3807836 */ /* 0x000fe20000000000 */
[----:B------:R-:W-:Y:S01]  /*f5c0*/  IABS R107, R107 ;  /* 0x0000006b006b7213 */ /* 0x000fe20000000000 */
[C---:B------:R-:W-:Y:S01]  /*f5d0*/  VIADD R0, R210.reuse, 0xfffffff1 ;  /* 0xfffffff1d2007836 */ /* 0x040fe20000000000 */
[----:B------:R-:W-:Y:S01]  /*f5e0*/  FSEL R130, R13, -INF , P4 ;  /* 0xff8000000d827808 */ /* 0x000fe20002000000 */
[----:B------:R-:W-:Y:S01]  /*f5f0*/  VIADD R105, R210, 0xfffffff9 ;  /* 0xfffffff9d2697836 */ /* 0x000fe20000000000 */
[----:B------:R-:W-:Y:S01]  /*f600*/  ISETP.GE.AND P4, PT, R136, R206, PT ;  /* 0x000000ce8800720c */ /* 0x000fe20003f86270 */
[-C--:B------:R-:W-:Y:S01]  /*f610*/  FFMA.FTZ R28, -R191, R106.reuse, R28 ;  /* 0x0000006abf1c7223 */ /* 0x080fe2000001011c */
[----:B------:R-:W-:Y:S01]  /*f620*/  FSEL R127, R10, -INF , P0 ;  /* 0xff8000000a7f7808 */ /* 0x000fe20000000000 */
[----:B------:R-:W-:Y:S01]  /*f630*/  VIADD R124, R211, 0xffffffd9 ;  /* 0xffffffd9d37c7836 */ /* 0x000fe20000000000 */
[----:B------:R-:W-:Y:S01]  /*f640*/  ISETP.GE.AND P0, PT, R128, R207, PT ;  /* 0x000000cf8000720c */ /* 0x000fe20003f06270 */
[----:B------:R-:W-:Y:S01]  /*f650*/  FFMA.FTZ R34, -R191, R106, R34 ;  /* 0x0000006abf227223 */ /* 0x000fe20000010122 */
[----:B------:R-:W-:Y:S01]  /*f660*/  I2FP.F32.S32 R107, R107 ;  /* 0x0000006b006b7245 */ /* 0x000fe20000201400 */
[----:B------:R-:W-:Y:S01]  /*f670*/  VIADD R10, R211, 0x28 ;  /* 0x00000028d30a7836 */ /* 0x000fe20000000000 */
[----:B------:R-:W-:Y:S01]  /*f680*/  IABS R106, R0 ;  /* 0x00000000006a7213 */ /* 0x000fe20000000000 */
[C---:B------:R-:W-:Y:S01]  /*f690*/  VIADD R104, R210.reuse, 0xfffffff8 ;  /* 0xfffffff8d2687836 */ /* 0x040fe20000000000 */
[----:B------:R-:W-:Y:S01]  /*f6a0*/  IABS R105, R105 ;  /* 0x0000006900697213 */ /* 0x000fe20000000000 */
[----:B------:R-:W-:Y:S01]  /*f6b0*/  VIADD R0, R210, 0xffffffe8 ;  /* 0xffffffe8d2007836 */ /* 0x000fe20000000000 */
[----:B------:R-:W-:Y:S01]  /*f6c0*/  FSEL R9, R11, -INF , P4 ;  /* 0xff8000000b097808 */ /* 0x000fe20002000000 */
[C---:B------:R-:W-:Y:S01]  /*f6d0*/  FFMA.FTZ R32, -R191.reuse, R107, R32 ;  /* 0x0000006bbf207223 */ /* 0x040fe20000010120 */
[----:B------:R-:W-:Y:S01]  /*f6e0*/  ISETP.GE.AND P4, PT, R124, R207, PT ;  /* 0x000000cf7c00720c */ /* 0x000fe20003f86270 */
[----:B------:R-:W-:Y:S01]  /*f6f0*/  FFMA.FTZ R38, -R191, R107, R38 ;  /* 0x0000006bbf267223 */ /* 0x000fe20000010126 */
[----:B------:R-:W-:Y:S01]  /*f700*/  FSEL R126, R16, -INF , P0 ;  /* 0xff800000107e7808 */ /* 0x000fe20000000000 */
[C---:B------:R-:W-:Y:S01]  /*f710*/  VIADD R16, R211.reuse, 0x20 ;  /* 0x00000020d3107836 */ /* 0x040fe20000000000 */
[----:B------:R-:W-:Y:S01]  /*f720*/  ISETP.GE.AND P0, PT, R134, R206, PT ;  /* 0x000000ce8600720c */ /* 0x000fe20003f06270 */
        /* <DEDUP_REMOVED lines=8> */
[----:B------:R-:W-:Y:S01]  /*f7b0*/  VIADD R107, R210, 0xfffffff0 ;  /* 0xfffffff0d26b7836 */ /* 0x000fe20000000000 */
[----:B------:R-:W-:Y:S01]  /*f7c0*/  FSEL R123, R17, -INF , P4 ;  /* 0xff800000117b7808 */ /* 0x000fe20002000000 */
[-C--:B------:R-:W-:Y:S01]  /*f7d0*/  FFMA.FTZ R36, -R191, R105.reuse, R36 ;  /* 0x00000069bf247223 */ /* 0x080fe20000010124 */
[----:B------:R-:W-:Y:S01]  /*f7e0*/  ISETP.GE.AND P4, PT, R131, R206, PT ;  /* 0x000000ce8300720c */ /* 0x000fe20003f86270 */
[CC--:B------:R-:W-:Y:S01]  /*f7f0*/  FFMA.FTZ R40, -R191.reuse, R106.reuse, R40 ;  /* 0x0000006abf287223 */ /* 0x0c0fe20000010128 */
[----:B------:R-:W-:Y:S01]  /*f800*/  FSEL R120, R14, -INF , P0 ;  /* 0xff8000000e787808 */ /* 0x000fe20000000000 */
[C---:B------:R-:W-:Y:S01]  /*f810*/  FFMA.FTZ R46, -R191.reuse, R106, R46 ;  /* 0x0000006abf2e7223 */ /* 0x040fe2000001012e */
[----:B------:R-:W-:Y:S01]  /*f820*/  I2FP.F32.S32 R104, R104 ;  /* 0x0000006800687245 */ /* 0x000fe20000201400 */
[----:B------:R-:W-:Y:S01]  /*f830*/  FFMA.FTZ R42, -R191, R105, R42 ;  /* 0x00000069bf2a7223 */ /* 0x000fe2000001012a */
[----:B------:R-:W-:Y:S01]  /*f840*/  ISETP.GE.AND P0, PT, R122, R207, PT ;  /* 0x000000cf7a00720c */ /* 0x000fe20003f06270 */
[----:B------:R-:W-:Y:S01]  /*f850*/  VIADD R5, R211, 0x39 ;  /* 0x00000039d3057836 */ /* 0x000fe20000000000 */
[----:B------:R-:W-:Y:S01]  /*f860*/  I2FP.F32.S32 R0, R0 ;  /* 0x0000000000007245 */ /* 0x000fe20000201400 */
[----:B------:R-:W-:Y:S01]  /*f870*/  FFMA.FTZ R37, -R191, R104, R37 ;  /* 0x00000068bf257223 */ /* 0x000fe20000010125 */
[----:B------:R-:W-:Y:S01]  /*f880*/  IABS R107, R107 ;  /* 0x0000006b006b7213 */ /* 0x000fe20000000000 */
[C---:B------:R-:W-:Y:S01]  /*f890*/  VIADD R106, R210.reuse, 0xffffffe0 ;  /* 0xffffffe0d26a7836 */ /* 0x040fe20000000000 */
[----:B------:R-:W-:Y:S01]  /*f8a0*/  FSEL R14, R15, -INF , P4 ;  /* 0xff8000000f0e7808 */ /* 0x000fe20002000000 */
[----:B------:R-:W-:Y:S01]  /*f8b0*/  VIADD R105, R210, 0xffffffe9 ;  /* 0xffffffe9d2697836 */ /* 0x000fe20000000000 */
[----:B------:R-:W-:Y:S01]  /*f8c0*/  ISETP.GE.AND P4, PT, R119, R207, PT ;  /* 0x000000cf7700720c */ /* 0x000fe20003f86270 */
[C---:B------:R-:W-:Y:S01]  /*f8d0*/  FFMA.FTZ R51, -R191.reuse, R0, R51 ;  /* 0x00000000bf337223 */ /* 0x040fe20000010133 */
[----:B------:R-:W-:Y:S01]  /*f8e0*/  FSEL R20, R20, -INF , P0 ;  /* 0xff80000014147808 */ /* 0x000fe20000000000 */
[C---:B------:R-:W-:Y:S01]  /*f8f0*/  FFMA.FTZ R43, -R191.reuse, R104, R43 ;  /* 0x00000068bf2b7223 */ /* 0x040fe2000001012b */
[----:B------:R-:W-:Y:S01]  /*f900*/  ISETP.GE.AND P0, PT, R128, R206, PT ;  /* 0x000000ce8000720c */ /* 0x000fe20003f06270 */
[C---:B------:R-:W-:Y:S01]  /*f910*/  FFMA.FTZ R45, -R191.reuse, R0, R45 ;  /* 0x00000000bf2d7223 */ /* 0x040fe2000001012d */
[----:B------:R-:W-:Y:S01]  /*f920*/  I2FP.F32.S32 R104, R107 ;  /* 0x0000006b00687245 */ /* 0x000fe20000201400 */
[----:B------:R-:W-:Y:S01]  /*f930*/  VIADD R208, R208, 0xffffff80 ;  /* 0xffffff80d0d07836 */ /* 0x000fe20000000000 */
[----:B------:R-:W-:Y:S01]  /*f940*/  IABS R0, R106 ;  /* 0x0000006a00007213 */ /* 0x000fe20000000000 */
[----:B------:R-:W-:Y:S01]  /*f950*/  VIADD R106, R210, 0xffffffd8 ;  /* 0xffffffd8d26a7836 */ /* 0x000fe20000000000 */
[----:B------:R-:W-:Y:S01]  /*f960*/  IABS R105, R105 ;  /* 0x0000006900697213 */ /* 0x000fe20000000000 */
[-C--:B------:R-:W-:Y:S01]  /*f970*/  FFMA.FTZ R41, -R191, R104.reuse, R41 ;  /* 0x00000068bf297223 */ /* 0x080fe20000010129 */
[----:B------:R-:W-:Y:S01]  /*f980*/  FSEL R237, R21, -INF , P4 ;  /* 0xff80000015ed7808 */ /* 0x000fe20002000000 */
[----:B------:R-:W-:Y:S01]  /*f990*/  FFMA.FTZ R47, -R191, R104, R47 ;  /* 0x00000068bf2f7223 */ /* 0x000fe2000001012f */
[----:B------:R-:W-:Y:S01]  /*f9a0*/  ISETP.GE.AND P4, PT, R124, R206, PT ;  /* 0x000000ce7c00720c */ /* 0x000fe20003f86270 */
[----:B------:R-:W-:Y:S01]  /*f9b0*/  VIADD R104, R210, 0xffffffe1 ;  /* 0xffffffe1d2687836 */ /* 0x000fe20000000000 */
[----:B------:R-:W-:Y:S02]  /*f9c0*/  FSEL R18, R18, -INF , P0 ;  /* 0xff80000012127808 */ /* 0x000fe40000000000 */
[----:B------:R-:W-:Y:S02]  /*f9d0*/  ISETP.GE.AND P0, PT, R118, R207, PT ;  /* 0x000000cf7600720c */ /* 0x000fe40003f06270 */
[----:B------:R-:W-:Y:S02]  /*f9e0*/  I2FP.F32.S32 R105, R105 ;  /* 0x0000006900697245 */ /* 0x000fe40000201400 */
[----:B------:R-:W-:Y:S02]  /*f9f0*/  IABS R106, R106 ;  /* 0x0000006a006a7213 */ /* 0x000fe40000000000 */
[----:B------:R-:W-:Y:S01]  /*fa00*/  FSEL R33, R19, -INF , P4 ;  /* 0xff80000013217808 */ /* 0x000fe20002000000 */
[C---:B------:R-:W-:Y:S01]  /*fa10*/  FFMA.FTZ R50, -R191.reuse, R105, R50 ;  /* 0x00000069bf327223 */ /* 0x040fe20000010132 */
[----:B------:R-:W-:Y:S01]  /*fa20*/  ISETP.GE.AND P4, PT, R116, R207, PT ;  /* 0x000000cf7400720c */ /* 0x000fe20003f86270 */
[C---:B------:R-:W-:Y:S01]  /*fa30*/  FFMA.FTZ R44, -R191.reuse, R105, R44 ;  /* 0x00000069bf2c7223 */ /* 0x040fe2000001012c */
[----:B------:R-:W-:Y:S01]  /*fa40*/  FSEL R24, R24, -INF , P0 ;  /* 0xff80000018187808 */ /* 0x000fe20000000000 */
[----:B------:R-:W-:Y:S01]  /*fa50*/  VIADD R105, R210, 0xffffffd9 ;  /* 0xffffffd9d2697836 */ /* 0x000fe20000000000 */
[----:B------:R-:W-:Y:S02]  /*fa60*/  ISETP.GE.AND P0, PT, R122, R206, PT ;  /* 0x000000ce7a00720c */ /* 0x000fe40003f06270 */
[----:B------:R-:W-:Y:S02]  /*fa70*/  I2FP.F32.S32 R0, R0 ;  /* 0x0000000000007245 */ /* 0x000fe40000201400 */
[----:B------:R-:W-:Y:S01]  /*fa80*/  IABS R107, R104 ;  /* 0x00000068006b7213 */ /* 0x000fe20000000000 */
[----:B------:R-:W-:Y:S01]  /*fa90*/  VIADD R104, R210, 0xffffffc0 ;  /* 0xffffffc0d2687836 */ /* 0x000fe20000000000 */
[----:B------:R-:W-:Y:S01]  /*faa0*/  I2FP.F32.S32 R106, R106 ;  /* 0x0000006a006a7245 */ /* 0x000fe20000201400 */
[-C--:B------:R-:W-:Y:S01]  /*fab0*/  FFMA.FTZ R49, -R191, R0.reuse, R49 ;  /* 0x00000000bf317223 */ /* 0x080fe20000010131 */
[----:B------:R-:W-:Y:S01]  /*fac0*/  FSEL R233, R25, -INF , P4 ;  /* 0xff80000019e97808 */ /* 0x000fe20002000000 */
[----:B------:R-:W-:Y:S01]  /*fad0*/  FFMA.FTZ R55, -R191, R0, R55 ;  /* 0x00000000bf377223 */ /* 0x000fe20000010137 */
[----:B------:R-:W-:Y:S01]  /*fae0*/  ISETP.GE.AND P4, PT, R119, R206, PT ;  /* 0x000000ce7700720c */ /* 0x000fe20003f86270 */
[CC--:B------:R-:W-:Y:S01]  /*faf0*/  FFMA.FTZ R53, -R191.reuse, R106.reuse, R53 ;  /* 0x0000006abf357223 */ /* 0x0c0fe20000010135 */
[----:B------:R-:W-:Y:S01]  /*fb00*/  FSEL R22, R22, -INF , P0 ;  /* 0xff80000016167808 */ /* 0x000fe20000000000 */
[----:B------:R-:W-:Y:S01]  /*fb10*/  FFMA.FTZ R59, -R191, R106, R59 ;  /* 0x0000006abf3b7223 */ /* 0x000fe2000001013b */
[----:B------:R-:W-:Y:S01]  /*fb20*/  ISETP.GE.AND P0, PT, R115, R207, PT ;  /* 0x000000cf7300720c */ /* 0x000fe20003f06270 */
[C---:B------:R-:W-:Y:S01]  /*fb30*/  VIADD R106, R210.reuse, 0xffffffd1 ;  /* 0xffffffd1d26a7836 */ /* 0x040fe20000000000 */
[----:B------:R-:W-:Y:S01]  /*fb40*/  I2FP.F32.S32 R107, R107 ;  /* 0x0000006b006b7245 */ /* 0x000fe20000201400 */
[----:B------:R-:W-:Y:S01]  /*fb50*/  VIADD R0, R210, 0xffffffc1 ;  /* 0xffffffc1d2007836 */ /* 0x000fe20000000000 */
[----:B------:R-:W-:Y:S02]  /*fb60*/  IABS R105, R105 ;  /* 0x0000006900697213 */ /* 0x000fe40000000000 */
[----:B------:R-:W-:Y:S01]  /*fb70*/  FSEL R23, R23, -INF , P4 ;  /* 0xff80000017177808 */ /* 0x000fe20002000000 */
[CC--:B------:R-:W-:Y:S01]  /*fb80*/  FFMA.FTZ R48, -R191.reuse, R107.reuse, R48 ;  /* 0x0000006bbf307223 */ /* 0x0c0fe20000010130 */
[----:B------:R-:W-:Y:S01]  /*fb90*/  IABS R104, R104 ;  /* 0x0000006800687213 */ /* 0x000fe20000000000 */
[C---:B------:R-:W-:Y:S01]  /*fba0*/  FFMA.FTZ R54, -R191.reuse, R107, R54 ;  /* 0x0000006bbf367223 */ /* 0x040fe20000010136 */
[----:B------:R-:W-:Y:S02]  /*fbb0*/  ISETP.GE.AND P4, PT, R114, R207, PT ;  /* 0x000000cf7200720c */ /* 0x000fe40003f86270 */
[----:B------:R-:W-:Y:S02]  /*fbc0*/  FSEL R28, R28, -INF , P0 ;  /* 0xff8000001c1c7808 */ /* 0x000fe40000000000 */
[----:B------:R-:W-:Y:S02]  /*fbd0*/  ISETP.GE.AND P0, PT, R118, R206, PT ;  /* 0x000000ce7600720c */ /* 0x000fe40003f06270 */
[----:B------:R-:W-:Y:S02]  /*fbe0*/  I2FP.F32.S32 R105, R105 ;  /* 0x0000006900697245 */ /* 0x000fe40000201400 */
[----:B------:R-:W-:Y:S01]  /*fbf0*/  IABS R107, R0 ;  /* 0x00000000006b7213 */ /* 0x000fe20000000000 */
[----:B------:R-:W-:Y:S01]  /*fc00*/  VIADD R0, R210, 0xffffffc9 ;  /* 0xffffffc9d2007836 */ /* 0x000fe20000000000 */
[----:B------:R-:W-:Y:S01]  /*fc10*/  I2FP.F32.S32 R104, R104 ;  /* 0x0000006800687245 */ /* 0x000fe20000201400 */
[CC--:B------:R-:W-:Y:S01]  /*fc20*/  FFMA.FTZ R52, -R191.reuse, R105.reuse, R52 ;  /* 0x00000069bf347223 */ /* 0x0c0fe20000010134 */
[----:B------:R-:W-:Y:S01]  /*fc30*/  IABS R106, R106 ;  /* 0x0000006a006a7213 */ /* 0x000fe20000000000 */
[----:B------:R-:W-:Y:S01]  /*fc40*/  FFMA.FTZ R58, -R191, R105, R58 ;  /* 0x00000069bf3a7223 */ /* 0x000fe2000001013a */
[----:B------:R-:W-:Y:S01]  /*fc50*/  FSEL R29, R29, -INF , P4 ;  /* 0xff8000001d1d7808 */ /* 0x000fe20002000000 */
[----:B------:R-:W-:Y:S01]  /*fc60*/  FFMA.FTZ R65, -R191, R104, R65 ;  /* 0x00000068bf417223 */ /* 0x000fe20000010141 */
[----:B------:R-:W-:Y:S01]  /*fc70*/  ISETP.GE.AND P4, PT, R116, R206, PT ;  /* 0x000000ce7400720c */ /* 0x000fe20003f86270 */
[----:B------:R-:W-:Y:S01]  /*fc80*/  VIADD R105, R210, 0xffffffc8 ;  /* 0xffffffc8d2697836 */ /* 0x000fe20000000000 */
[----:B------:R-:W-:Y:S01]  /*fc90*/  FSEL R26, R26, -INF , P0 ;  /* 0xff8000001a1a7808 */ /* 0x000fe20000000000 */
[C---:B------:R-:W-:Y:S01]  /*fca0*/  VIADD R104, R210.reuse, 0xffffffd0 ;  /* 0xffffffd0d2687836 */ /* 0x040fe20000000000 */
[----:B------:R-:W-:Y:S01]  /*fcb0*/  ISETP.GE.AND P0, PT, R113, R207, PT ;  /* 0x000000cf7100720c */ /* 0x000fe20003f06270 */
[----:B------:R-:W-:Y:S01]  /*fcc0*/  VIADD R210, R210, 0x80 ;  /* 0x00000080d2d27836 */ /* 0x000fe20000000000 */
[----:B------:R-:W-:Y:S02]  /*fcd0*/  I2FP.F32.S32 R106, R106 ;  /* 0x0000006a006a7245 */ /* 0x000fe40000201400 */
[----:B------:R-:W-:Y:S02]  /*fce0*/  IABS R0, R0 ;  /* 0x0000000000007213 */ /* 0x000fe40000000000 */
[----:B------:R-:W-:Y:S01]  /*fcf0*/  FSEL R225, R27, -INF , P4 ;  /* 0xff8000001be17808 */ /* 0x000fe20002000000 */
[----:B------:R-:W-:Y:S01]  /*fd00*/  FFMA.FTZ R56, -R191, R106, R56 ;  /* 0x0000006abf387223 */ /* 0x000fe20000010138 */
[----:B------:R-:W-:Y:S01]  /*fd10*/  ISETP.GE.AND P4, PT, R115, R206, PT ;  /* 0x000000ce7300720c */ /* 0x000fe20003f86270 */
[C---:B------:R-:W-:Y:S01]  /*fd20*/  FFMA.FTZ R62, -R191.reuse, R106, R62 ;  /* 0x0000006abf3e7223 */ /* 0x040fe2000001013e */
[----:B------:R-:W-:Y:S01]  /*fd30*/  FSEL R32, R32, -INF , P0 ;  /* 0xff80000020207808 */ /* 0x000fe20000000000 */
[----:B------:R-:W-:Y:S01]  /*fd40*/  IMAD.MOV.U32 R106, RZ, RZ, R0 ;  /* 0x000000ffff6a7224 */ /* 0x000fe200078e0000 */
[----:B------:R-:W-:Y:S02]  /*fd50*/  ISETP.GE.AND P0, PT, R114, R206, PT ;  /* 0x000000ce7200720c */ /* 0x000fe40003f06270 */
[----:B------:R-:W-:Y:S02]  /*fd60*/  I2FP.F32.S32 R107, R107 ;  /* 0x0000006b006b7245 */ /* 0x000fe40000201400 */
[----:B------:R-:W-:Y:S02]  /*fd70*/  IABS R105, R105 ;  /* 0x0000006900697213 */ /* 0x000fe40000000000 */
[----:B------:R-:W-:Y:S01]  /*fd80*/  FSEL R30, R30, -INF , P4 ;  /* 0xff8000001e1e7808 */ /* 0x000fe20002000000 */
[----:B------:R-:W-:Y:S01]  /*fd90*/  FFMA.FTZ R64, -R191, R107, R64 ;  /* 0x0000006bbf407223 */ /* 0x000fe20000010140 */
[----:B------:R-:W-:Y:S01]  /*fda0*/  IABS R104, R104 ;  /* 0x0000006800687213 */ /* 0x000fe20000000000 */
[----:B------:R-:W-:Y:S01]  /*fdb0*/  VIADD R107, R211, 0x10 ;  /* 0x00000010d36b7836 */ /* 0x000fe20000000000 */
[----:B------:R-:W-:Y:S02]  /*fdc0*/  ISETP.GE.AND P4, PT, R112, R207, PT ;  /* 0x000000cf7000720c */ /* 0x000fe40003f86270 */
[----:B------:R-:W-:Y:S02]  /*fdd0*/  FSEL R31, R31, -INF , P0 ;  /* 0xff8000001f1f7808 */ /* 0x000fe40000000000 */
[----:B------:R-:W-:Y:S02]  /*fde0*/  ISETP.GE.AND P0, PT, R113, R206, PT ;  /* 0x000000ce7100720c */ /* 0x000fe40003f06270 */
[----:B------:R-:W-:Y:S02]  /*fdf0*/  I2FP.F32.S32 R0, R105 ;  /* 0x0000006900007245 */ /* 0x000fe40000201400 */
[----:B------:R-:W-:Y:S02]  /*fe00*/  I2FP.F32.S32 R104, R104 ;  /* 0x0000006800687245 */ /* 0x000fe40000201400 */
[----:B------:R-:W-:Y:S01]  /*fe10*/  I2FP.F32.S32 R105, R106 ;  /* 0x0000006a00697245 */ /* 0x000fe20000201400 */
[----:B------:R-:W-:Y:S01]  /*fe20*/  FFMA.FTZ R61, -R191, R0, R61 ;  /* 0x00000000bf3d7223 */ /* 0x000fe2000001013d */
[----:B------:R-:W-:Y:S01]  /*fe30*/  FSEL R161, R37, -INF , P4 ;  /* 0xff80000025a17808 */ /* 0x000fe20002000000 */
[C---:B------:R-:W-:Y:S01]  /*fe40*/  FFMA.FTZ R57, -R191.reuse, R104, R57 ;  /* 0x00000068bf397223 */ /* 0x040fe20000010139 */
[----:B------:R-:W-:Y:S01]  /*fe50*/  FSEL R36, R36, -INF , P3 ;  /* 0xff80000024247808 */ /* 0x000fe20001800000 */
[C---:B------:R-:W-:Y:S01]  /*fe60*/  FFMA.FTZ R66, -R191.reuse, R105, R66 ;  /* 0x00000069bf427223 */ /* 0x040fe20000010142 */
[----:B------:R-:W-:Y:S01]  /*fe70*/  ISETP.GE.AND P4, PT, R110, R206, PT ;  /* 0x000000ce6e00720c */ /* 0x000fe20003f86270 */
[----:B------:R-:W-:Y:S01]  /*fe80*/  FFMA.FTZ R63, -R191, R104, R63 ;  /* 0x00000068bf3f7223 */ /* 0x000fe2000001013f */
[----:B------:R-:W-:Y:S01]  /*fe90*/  ISETP.GE.AND P3, PT, R111, R207, PT ;  /* 0x000000cf6f00720c */ /* 0x000fe20003f66270 */
[----:B------:R-:W-:Y:S01]  /*fea0*/  FFMA.FTZ R60, -R191, R105, R60 ;  /* 0x00000069bf3c7223 */ /* 0x000fe2000001013c */
[----:B------:R-:W-:Y:S01]  /*feb0*/  FSEL R34, R34, -INF , P0 ;  /* 0xff80000022227808 */ /* 0x000fe20000000000 */
[----:B------:R-:W-:Y:S01]  /*fec0*/  VIADD R106, R211, 0x11 ;  /* 0x00000011d36a7836 */ /* 0x000fe20000000000 */
[-C--:B------:R-:W-:Y:S01]  /*fed0*/  ISETP.GE.AND P0, PT, R109, R207.reuse, PT ;  /* 0x000000cf6d00720c */ /* 0x080fe20003f06270 */
[----:B------:R-:W-:Y:S01]  /*fee0*/  VIADD R105, R211, 0x18 ;  /* 0x00000018d3697836 */ /* 0x000fe20000000000 */
        /* <DEDUP_REMOVED lines=28> */
[----:B------:R-:W-:Y:S02]  /*100b0*/  FSEL R21, R140, -INF , !P6 ;  /* 0xff8000008c157808 */ /* 0x000fe40007000000 */
[-C--:B------:R-:W-:Y:S02]  /*100c0*/  ISETP.GE.AND P4, PT, R10, R207.reuse, PT ;  /* 0x000000cf0a00720c */ /* 0x080fe40003f86270 */
[----:B------:R-:W-:Y:S02]  /*100d0*/  ISETP.GE.AND P3, PT, R8, R207, PT ;  /* 0x000000cf0800720c */ /* 0x000fe40003f66270 */
[-C--:B------:R-:W-:Y:S02]  /*100e0*/  ISETP.GE.AND P0, PT, R110, R199.reuse, PT ;  /* 0x000000c76e00720c */ /* 0x080fe40003f06270 */
[----:B------:R-:W-:Y:S02]  /*100f0*/  ISETP.GE.AND P6, PT, R136, R199, PT ;  /* 0x000000c78800720c */ /* 0x000fe40003fc6270 */
[----:B------:R-:W-:Y:S02]  /*10100*/  FSEL R47, R47, -INF , P1 ;  /* 0xff8000002f2f7808 */ /* 0x000fe40000800000 */
[----:B------:R-:W-:Y:S02]  /*10110*/  FSEL R56, R56, -INF , P4 ;  /* 0xff80000038387808 */ /* 0x000fe40002000000 */
[-C--:B------:R-:W-:Y:S02]  /*10120*/  ISETP.GE.AND P1, PT, R104, R206.reuse, PT ;  /* 0x000000ce6800720c */ /* 0x080fe40003f26270 */
[----:B------:R-:W-:Y:S02]  /*10130*/  FSEL R125, R57, -INF , P3 ;  /* 0xff800000397d7808 */ /* 0x000fe40001800000 */
[----:B------:R-:W-:Y:S02]  /*10140*/  FSEL R13, R135, -INF , !P6 ;  /* 0xff800000870d7808 */ /* 0x000fe40007000000 */
[----:B------:R-:W-:Y:S02]  /*10150*/  ISETP.GE.AND P3, PT, R7, R207, PT ;  /* 0x000000cf0700720c */ /* 0x000fe40003f66270 */
[----:B------:R-:W-:Y:S02]  /*10160*/  FSEL R221, R221, -INF , !P0 ;  /* 0xff800000dddd7808 */ /* 0x000fe40004000000 */
[----:B------:R-:W-:Y:S02]  /*10170*/  ISETP.GE.AND P4, PT, R12, R206, PT ;  /* 0x000000ce0c00720c */ /* 0x000fe40003f86270 */
[----:B------:R-:W-:Y:S02]  /*10180*/  FSEL R4, R4, -INF , !P5 ;  /* 0xff80000004047808 */ /* 0x000fe40006800000 */
[-C--:B------:R-:W-:Y:S02]  /*10190*/  ISETP.GE.AND P6, PT, R134, R198.reuse, PT ;  /* 0x000000c68600720c */ /* 0x080fe40003fc6270 */
[-C--:B------:R-:W-:Y:S02]  /*101a0*/  ISETP.GE.AND P5, PT, R131, R199.reuse, PT ;  /* 0x000000c78300720c */ /* 0x080fe40003fa6270 */
[----:B------:R-:W-:Y:S02]  /*101b0*/  ISETP.GE.AND P0, PT, R112, R198, PT ;  /* 0x000000c67000720c */ /* 0x000fe40003f06270 */
[----:B------:R-:W-:Y:S02]  /*101c0*/  FSEL R51, R51, -INF , P1 ;  /* 0xff80000033337808 */ /* 0x000fe40000800000 */
[----:B------:R-:W-:Y:S02]  /*101d0*/  FSEL R60, R60, -INF , P3 ;  /* 0xff8000003c3c7808 */ /* 0x000fe40001800000 */
[-C--:B------:R-:W-:Y:S02]  /*101e0*/  ISETP.GE.AND P1, PT, R16, R206.reuse, PT ;  /* 0x000000ce1000720c */ /* 0x080fe40003f26270 */
[----:B------:R-:W-:Y:S02]  /*101f0*/  FSEL R121, R55, -INF , P4 ;  /* 0xff80000037797808 */ /* 0x000fe40002000000 */
[----:B------:R-:W-:Y:S02]  /*10200*/  FSEL R55, R130, -INF , !P5 ;  /* 0xff80000082377808 */ /* 0x000fe40006800000 */
[----:B------:R-:W-:Y:S02]  /*10210*/  FSEL R53, R120, -INF , !P6 ;  /* 0xff80000078357808 */ /* 0x000fe40007000000 */
[----:B------:R-:W-:Y:S02]  /*10220*/  ISETP.GE.AND P3, PT, R8, R206, PT ;  /* 0x000000ce0800720c */ /* 0x000fe40003f66270 */
[----:B------:R-:W-:Y:S02]  /*10230*/  FSEL R153, R153, -INF , !P0 ;  /* 0xff80000099997808 */ /* 0x000fe40004000000 */
[----:B------:R-:W-:Y:S02]  /*10240*/  ISETP.GE.AND P6, PT, R119, R199, PT ;  /* 0x000000c77700720c */ /* 0x000fe40003fc6270 */
[-C--:B------:R-:W-:Y:S02]  /*10250*/  ISETP.GE.AND P0, PT, R5, R207.reuse, PT ;  /* 0x000000cf0500720c */ /* 0x080fe40003f06270 */
[----:B------:R-:W-:Y:S02]  /*10260*/  ISETP.GE.AND P5, PT, R128, R198, PT ;  /* 0x000000c68000720c */ /* 0x000fe40003fa6270 */
[-C--:B------:R-:W-:Y:S02]  /*10270*/  ISETP.GE.AND P4, PT, R10, R206.reuse, PT ;  /* 0x000000ce0a00720c */ /* 0x080fe40003f86270 */
[----:B------:R-:W-:Y:S02]  /*10280*/  FSEL R54, R54, -INF , P1 ;  /* 0xff80000036367808 */ /* 0x000fe40000800000 */
[C---:B------:R-:W-:Y:S02]  /*10290*/  ISETP.GE.AND P1, PT, R6.reuse, R207, PT ;  /* 0x000000cf0600720c */ /* 0x040fe40003f26270 */
[----:B------:R-:W-:Y:S02]  /*102a0*/  FSEL R117, R59, -INF , P3 ;  /* 0xff8000003b757808 */ /* 0x000fe40001800000 */
[-C--:B------:R-:W-:Y:S02]  /*102b0*/  ISETP.GE.AND P3, PT, R6, R206.reuse, PT ;  /* 0x000000ce0600720c */ /* 0x080fe40003f66270 */
[----:B------:R-:W-:Y:S02]  /*102c0*/  FSEL R108, R65, -INF , P0 ;  /* 0xff800000416c7808 */ /* 0x000fe40000000000 */
[----:B------:R-:W-:Y:S02]  /*102d0*/  FSEL R35, R18, -INF , !P5 ;  /* 0xff80000012237808 */ /* 0x000fe40006800000 */
[----:B------:R-:W-:Y:S02]  /*102e0*/  FSEL R237, R237, -INF , !P6 ;  /* 0xff800000eded7808 */ /* 0x000fe40007000000 */
[----:B------:R-:W-:Y:S02]  /*102f0*/  FSEL R58, R58, -INF , P4 ;  /* 0xff8000003a3a7808 */ /* 0x000fe40002000000 */
[----:B------:R-:W-:Y:S02]  /*10300*/  ISETP.GE.AND P5, PT, R116, R199, PT ;  /* 0x000000c77400720c */ /* 0x000fe40003fa6270 */
[----:B------:R-:W-:Y:S02]  /*10310*/  ISETP.GE.AND P0, PT, R5, R206, PT ;  /* 0x000000ce0500720c */ /* 0x000fe40003f06270 */
        /* <DEDUP_REMOVED lines=8> */
[----:B------:R-:W-:Y:S02]  /*103a0*/  FSEL R227, R26, -INF , !P6 ;  /* 0xff8000001ae37808 */ /* 0x000fe40007000000 */
[----:B------:R-:W-:Y:S02]  /*103b0*/  FSEL R62, R62, -INF , P4 ;  /* 0xff8000003e3e7808 */ /* 0x000fe40002000000 */
        /* <DEDUP_REMOVED lines=9> */
[-C--:B------:R-:W-:Y:S02]  /*10450*/  ISETP.GE.AND P3, PT, R131, R198.reuse, PT ;  /* 0x000000c68300720c */ /* 0x080fe40003f66270 */
[----:B------:R-:W-:Y:S02]  /*10460*/  FSEL R215, R34, -INF , !P6 ;  /* 0xff80000022d77808 */ /* 0x000fe40007000000 */
[----:B------:R-:W-:Y:S02]  /*10470*/  FSEL R19, R138, -INF , !P4 ;  /* 0xff8000008a137808 */ /* 0x000fe40006000000 */
[-C--:B------:R-:W-:Y:S02]  /*10480*/  ISETP.GE.AND P5, PT, R111, R199.reuse, PT ;  /* 0x000000c76f00720c */ /* 0x080fe40003fa6270 */
[----:B------:R-:W-:Y:S02]  /*10490*/  ISETP.GE.AND P0, PT, R134, R199, PT ;  /* 0x000000c78600720c */ /* 0x000fe40003f06270 */
[-C--:B------:R-:W-:Y:S02]  /*104a0*/  ISETP.GE.AND P6, PT, R211, R198.reuse, PT ;  /* 0x000000c6d300720c */ /* 0x080fe40003fc6270 */
[----:B------:R-:W-:Y:S02]  /*104b0*/  FSEL R37, R66, -INF , P1 ;  /* 0xff80000042257808 */ /* 0x000fe40000800000 */
[----:B------:R-:W-:Y:S02]  /*104c0*/  FSEL R57, R14, -INF , !P3 ;  /* 0xff8000000e397808 */ /* 0x000fe40005800000 */
[-C--:B------:R-:W-:Y:S02]  /*104d0*/  ISETP.GE.AND P1, PT, R139, R198.reuse, PT ;  /* 0x000000c68b00720c */ /* 0x080fe40003f26270 */
[----:B------:R-:W-:Y:S02]  /*104e0*/  FMNMX3.FTZ R14, R100, R21, R19, !PT ;  /* 0x00000015640e7276 */ /* 0x000fe40007810013 */
[----:B------:R-:W-:Y:S02]  /*104f0*/  FSEL R59, R132, -INF , !P0 ;  /* 0xff800000843b7808 */ /* 0x000fe40004000000 */
[----:B------:R-:W-:Y:S02]  /*10500*/  FSEL R155, R155, -INF , !P6 ;  /* 0xff8000009b9b7808 */ /* 0x000fe40007000000 */
[----:B------:R-:W-:Y:S02]  /*10510*/  FSEL R159, R40, -INF , !P5 ;  /* 0xff800000289f7808 */ /* 0x000fe40006800000 */
[----:B------:R-:W-:Y:S02]  /*10520*/  ISETP.GE.AND P0, PT, R128, R199, PT ;  /* 0x000000c78000720c */ /* 0x000fe40003f06270 */
        /* <DEDUP_REMOVED lines=10> */
[C---:B------:R-:W-:Y:S02]  /*105d0*/  ISETP.GE.AND P5, PT, R12.reuse, R199, PT ;  /* 0x000000c70c00720c */ /* 0x040fe40003fa6270 */
[----:B------:R-:W-:Y:S02]  /*105e0*/  ISETP.GE.AND P6, PT, R12, R198, PT ;  /* 0x000000c60c00720c */ /* 0x000fe40003fc6270 */
[----:B------:R-:W-:Y:S02]  /*105f0*/  FMNMX3.FTZ R12, R101, R4, R17, !PT ;  /* 0x00000004650c7276 */ /* 0x000fe40007810011 */
[----:B------:R-:W-:Y:S02]  /*10600*/  FSEL R9, R9, -INF , !P4 ;  /* 0xff80000009097808 */ /* 0x000fe40006000000 */
[----:B------:R-:W-:Y:S02]  /*10610*/  FMNMX3.FTZ R14, R14, R59, R55, !PT ;  /* 0x0000003b0e0e7276 */ /* 0x000fe40007810037 */
[----:B------:R-:W-:Y:S02]  /*10620*/  FSEL R25, R123, -INF , !P1 ;  /* 0xff8000007b197808 */ /* 0x000fe40004800000 */
[-C--:B------:R-:W-:Y:S02]  /*10630*/  ISETP.GE.AND P1, PT, R122, R198.reuse, PT ;  /* 0x000000c67a00720c */ /* 0x080fe40003f26270 */
[----:B------:R-:W-:Y:S02]  /*10640*/  FSEL R239, R20, -INF , !P0 ;  /* 0xff80000014ef7808 */ /* 0x000fe40004000000 */
[----:B------:R-:W-:Y:S02]  /*10650*/  FMNMX3.FTZ R12, R12, R11, R9, !PT ;  /* 0x0000000b0c0c7276 */ /* 0x000fe40007810009 */
[-C--:B------:R-:W-:Y:S02]  /*10660*/  ISETP.GE.AND P4, PT, R124, R198.reuse, PT ;  /* 0x000000c67c00720c */ /* 0x080fe40003f86270 */
[----:B------:R-:W-:Y:S02]  /*10670*/  ISETP.GE.AND P0, PT, R118, R199, PT ;  /* 0x000000c77600720c */ /* 0x000fe40003f06270 */
[----:B------:R-:W-:Y:S02]  /*10680*/  FMNMX3.FTZ R14, R14, R27, R25, !PT ;  /* 0x0000001b0e0e7276 */ /* 0x000fe40007810019 */
[----:B------:R-:W-:Y:S02]  /*10690*/  FSEL R231, R22, -INF , !P1 ;  /* 0xff80000016e77808 */ /* 0x000fe40004800000 */
[----:B------:R-:W-:Y:S02]  /*106a0*/  ISETP.GE.AND P1, PT, R114, R199, PT ;  /* 0x000000c77200720c */ /* 0x000fe40003f26270 */
[----:B------:R-:W-:Y:S02]  /*106b0*/  FMNMX3.FTZ R12, R12, R53, R57, !PT ;  /* 0x000000350c0c7276 */ /* 0x000fe40007810039 */
        /* <DEDUP_REMOVED lines=16> */
[-C--:B------:R-:W-:Y:S02]  /*107c0*/  ISETP.GE.AND P3, PT, R114, R198.reuse, PT ;  /* 0x000000c67200720c */ /* 0x080fe40003f66270 */
[----:B------:R-:W-:Y:S02]  /*107d0*/  FMNMX3.FTZ R12, R12, R231, R229, !PT ;  /* 0x000000e70c0c7276 */ /* 0x000fe400078100e5 */
[----:B------:R-:W-:Y:S02]  /*107e0*/  FMNMX3.FTZ R14, R14, R223, R67, !PT ;  /* 0x000000df0e0e7276 */ /* 0x000fe40007810043 */
[CC--:B------:R-:W-:Y:S01]  /*107f0*/  ISETP.GE.AND P1, PT, R211.reuse, R199.reuse, PT ;  /* 0x000000c7d300720c */ /* 0x0c0fe20003f26270 */
[----:B------:R-:W-:Y:S01]  /*10800*/  VIADD R211, R211, 0xffffff80 ;  /* 0xffffff80d3d37836 */ /* 0x000fe20000000000 */
        /* <DEDUP_REMOVED lines=33> */
[-C--:B------:R-:W-:Y:S01]  /*10a20*/  ISETP.GE.AND P4, PT, R10, R199.reuse, PT ;  /* 0x000000c70a00720c */ /* 0x080fe20003f86270 */
[----:B------:R-:W-:Y:S01]  /*10a30*/  LDSM.16.MT88.4 R48, [R102+0x6000] ;  /* 0x006000006630783b */ /* 0x000fe20000004200 */
[----:B------:R-:W-:Y:S02]  /*10a40*/  FSEL R123, R54, -INF , !P3 ;  /* 0xff800000367b7808 */ /* 0x000fe40005800000 */
[C---:B------:R-:W-:Y:S02]  /*10a50*/  ISETP.GE.AND P0, PT, R8.reuse, R199, PT ;  /* 0x000000c70800720c */ /* 0x040fe40003f06270 */
[-C--:B------:R-:W-:Y:S02]  /*10a60*/  ISETP.GE.AND P1, PT, R8, R198.reuse, PT ;  /* 0x000000c60800720c */ /* 0x080fe40003f26270 */
[----:B------:R-:W-:Y:S02]  /*10a70*/  FSEL R121, R121, -INF , !P6 ;  /* 0xff80000079797808 */ /* 0x000fe40007000000 */
[----:B------:R-:W-:Y:S02]  /*10a80*/  FMNMX3.FTZ R8, R12, R151, R149, !PT ;  /* 0x000000970c087276 */ /* 0x000fe40007810095 */
[C---:B------:R-:W-:Y:S02]  /*10a90*/  ISETP.GE.AND P3, PT, R6.reuse, R199, PT ;  /* 0x000000c70600720c */ /* 0x040fe40003f66270 */
        /* <DEDUP_REMOVED lines=8> */
[----:B------:R-:W-:Y:S02]  /*10b20*/  FMNMX3.FTZ R6, R6, R131, R129, !PT ;  /* 0x0000008306067276 */ /* 0x000fe40007810081 */
[----:B------:R-:W-:Y:S02]  /*10b30*/  FSEL R119, R58, -INF , !P5 ;  /* 0xff8000003a777808 */ /* 0x000fe40006800000 */
[----:B------:R-:W-:Y:S02]  /*10b40*/  FSEL R117, R117, -INF , !P1 ;  /* 0xff80000075757808 */ /* 0x000fe40004800000 */
[----:B------:R-:W-:Y:S02]  /*10b50*/  FSEL R109, R60, -INF , !P4 ;  /* 0xff8000003c6d7808 */ /* 0x000fe40006000000 */
[----:B------:R-:W-:Y:S02]  /*10b60*/  FSEL R110, R61, -INF , !P3 ;  /* 0xff8000003d6e7808 */ /* 0x000fe40005800000 */
[C---:B------:R-:W-:Y:S02]  /*10b70*/  ISETP.GE.AND P5, PT, R0.reuse, R199, PT ;  /* 0x000000c70000720c */ /* 0x040fe40003fa6270 */
[-C--:B------:R-:W-:Y:S02]  /*10b80*/  ISETP.GE.AND P1, PT, R0, R198.reuse, PT ;  /* 0x000000c60000720c */ /* 0x080fe40003f26270 */
[----:B------:R-:W-:Y:S02]  /*10b90*/  FMNMX3.FTZ R0, R8, R135, R133, !PT ;  /* 0x0000008708007276 */ /* 0x000fe40007810085 */
[C---:B------:R-:W-:Y:S02]  /*10ba0*/  ISETP.GE.AND P4, PT, R5.reuse, R199, PT ;  /* 0x000000c70500720c */ /* 0x040fe40003f86270 */
[-C--:B------:R-:W-:Y:S02]  /*10bb0*/  ISETP.GE.AND P3, PT, R5, R198.reuse, PT ;  /* 0x000000c60500720c */ /* 0x080fe40003f66270 */
[----:B------:R-:W-:Y:S02]  /*10bc0*/  FMNMX3.FTZ R5, R6, R127, R125, !PT ;  /* 0x0000007f06057276 */ /* 0x000fe4000781007d */
[----:B------:R-:W-:Y:S02]  /*10bd0*/  ISETP.GE.AND P0, PT, R7, R198, PT ;  /* 0x000000c60700720c */ /* 0x000fe40003f06270 */
[----:B------:R-:W-:Y:S02]  /*10be0*/  FMNMX3.FTZ R0, R0, R123, R121, !PT ;  /* 0x0000007b00007276 */ /* 0x000fe40007810079 */
[----:B------:R-:W-:Y:S02]  /*10bf0*/  FSEL R107, R64, -INF , !P5 ;  /* 0xff800000406b7808 */ /* 0x000fe40006800000 */
[----:B------:R-:W-:Y:S02]  /*10c00*/  FSEL R108, R108, -INF , !P4 ;  /* 0xff8000006c6c7808 */ /* 0x000fe40006000000 */
[----:B------:R-:W-:Y:S02]  /*10c10*/  FMNMX3.FTZ R5, R5, R109, R110, !PT ;  /* 0x0000006d05057276 */ /* 0x000fe4000781006e */
[----:B------:R-:W-:Y:S02]  /*10c20*/  FSEL R105, R62, -INF , !P0 ;  /* 0xff8000003e697808 */ /* 0x000fe40004000000 */
[----:B------:R-:W-:Y:S02]  /*10c30*/  FSEL R104, R63, -INF , !P6 ;  /* 0xff8000003f687808 */ /* 0x000fe40007000000 */
[----:B------:R-:W-:Y:S01]  /*10c40*/  FMNMX3.FTZ R0, R0, R119, R117, !PT ;  /* 0x0000007700007276 */ /* 0x000fe20007810075 */
[----:B------:R-:W-:Y:S01]  /*10c50*/  LDSM.16.MT88.4 R60, [R103+0x6800] ;  /* 0x00680000673c783b */ /* 0x000fe20000004200 */
[----:B------:R-:W-:Y:S02]  /*10c60*/  FMNMX3.FTZ R6, R5, R107, R108, !PT ;  /* 0x0000006b05067276 */ /* 0x000fe4000781006c */
[----:B------:R-:W-:Y:S02]  /*10c70*/  FSEL R38, R38, -INF , !P3 ;  /* 0xff80000026267808 */ /* 0x000fe40005800000 */
[----:B------:R-:W-:Y:S02]  /*10c80*/  FSEL R37, R37, -INF , !P1 ;  /* 0xff80000025257808 */ /* 0x000fe40004800000 */
[----:B------:R-:W-:Y:S01]  /*10c90*/  FMNMX3.FTZ R0, R0, R105, R104, !PT ;  /* 0x0000006900007276 */ /* 0x000fe20007810068 */
[----:B------:R-:W-:Y:S03]  /*10ca0*/  SHFL.BFLY PT, R29, R6, 0x2, 0x1f ;  /* 0x0c401f00061d7f89 */ /* 0x000fe600000e0000 */
        /* <DEDUP_REMOVED lines=34> */
[-C--:B------:R-:W-:Y:S07]  /*10ed0*/  FFMA.FTZ R64, R35, R39.reuse, -R106 ;  /* 0x0000002723407223 */ /* 0x080fee000001086a */
[----:B------:R-:W-:Y:S01]  /*10ee0*/  MUFU.EX2 R113, R113 ;  /* 0x0000007100717308 */ /* 0x000fe20000000800 */
[-CC-:B------:R-:W-:Y:S01]  /*10ef0*/  FFMA.FTZ R32, R25, R39.reuse, -R112.reuse ;  /* 0x0000002719207223 */ /* 0x180fe20000010870 */
[-CC-:B------:R-:W-:Y:S01]  /*10f00*/  FFMA.FTZ R118, R163, R39.reuse, -R112.reuse ;  /* 0x00000027a3767223 */ /* 0x180fe20000010870 */
[-CC-:B------:R-:W-:Y:S07]  /*10f10*/  FFMA.FTZ R101, R159, R39.reuse, -R112.reuse ;  /* 0x000000279f657223 */ /* 0x180fee0000010870 */
[----:B------:R-:W3:Y:S01]  /*10f20*/  MUFU.EX2 R41, R9 ;  /* 0x0000000900297308 */ /* 0x000ee20000000800 */
[-C--:B------:R-:W-:Y:S01]  /*10f30*/  FFMA.FTZ R120, R157, R39.reuse, -R112 ;  /* 0x000000279d787223 */ /* 0x080fe20000010870 */
[-CC-:B------:R-:W-:Y:S01]  /*10f40*/  FFMA.FTZ R124, R155, R39.reuse, -R106.reuse ;  /* 0x000000279b7c7223 */ /* 0x180fe2000001086a */
[-CC-:B------:R-:W-:Y:S07]  /*10f50*/  FFMA.FTZ R122, R151, R39.reuse, -R106.reuse ;  /* 0x00000027977a7223 */ /* 0x180fee000001086a */
[----:B------:R-:W4:Y:S01]  /*10f60*/  MUFU.EX2 R40, R8 ;  /* 0x0000000800287308 */ /* 0x000f220000000800 */
[-C--:B------:R-:W-:Y:S01]  /*10f70*/  FFMA.FTZ R149, R149, R39.reuse, -R106 ;  /* 0x0000002795957223 */ /* 0x080fe2000001086a */
[-C--:B------:R-:W-:Y:S01]  /*10f80*/  FFMA.FTZ R161, R161, R39.reuse, -R112 ;  /* 0x00000027a1a17223 */ /* 0x080fe20000010870 */
[-C--:B------:R-:W-:Y:S07]  /*10f90*/  FFMA.FTZ R153, R153, R39.reuse, -R106 ;  /* 0x0000002799997223 */ /* 0x080fee000001086a */
[----:B------:R-:W-:Y:S01]  /*10fa0*/  MUFU.EX2 R116, R116 ;  /* 0x0000007400747308 */ /* 0x000fe20000000800 */
[-CC-:B------:R-:W-:Y:S01]  /*10fb0*/  FFMA.FTZ R126, R147, R39.reuse, -R112.reuse ;  /* 0x00000027937e7223 */ /* 0x180fe20000010870 */
[-C--:B------:R-:W-:Y:S01]  /*10fc0*/  FFMA.FTZ R128, R143, R39.reuse, -R112 ;  /* 0x000000278f807223 */ /* 0x080fe20000010870 */
[-CC-:B------:R-:W-:Y:S07]  /*10fd0*/  FFMA.FTZ R130, R139, R39.reuse, -R106.reuse ;  /* 0x000000278b827223 */ /* 0x180fee000001086a */
        /* <DEDUP_REMOVED lines=8> */
[----:B------:R-:W4:Y:S01]  /*11060*/  MUFU.EX2 R43, R43 ;  /* 0x0000002b002b7308 */ /* 0x000f220000000800 */
[C---:B------:R-:W-:Y:S01]  /*11070*/  FMUL.FTZ R8, R41.reuse, R92 ;  /* 0x0000005c29087220 */ /* 0x040fe20000410000 */
[C---:B------:R-:W-:Y:S01]  /*11080*/  FMUL.FTZ R10, R40.reuse, R94 ;  /* 0x0000005e280a7220 */ /* 0x040fe20000410000 */
[C---:B------:R-:W-:Y:S07]  /*11090*/  FMUL.FTZ R11, R40.reuse, R95 ;  /* 0x0000005f280b7220 */ /* 0x040fee0000410000 */
[----:B------:R-:W1:Y:S01]  /*110a0*/  MUFU.EX2 R100, R100 ;  /* 0x0000006400647308 */ /* 0x000e620000000800 */
[----:B------:R-:W-:Y:S01]  /*110b0*/  FMUL.FTZ R16, R41, R84 ;  /* 0x0000005429107220 */ /* 0x000fe20000410000 */
[----:B-----5:R-:W-:Y:S01]  /*110c0*/  F2FP.F16.F32.PACK_AB R44, R115, R116 ;  /* 0x00000074732c723e */ /* 0x020fe200000000ff */
[----:B------:R-:W-:Y:S01]  /*110d0*/  FMUL.FTZ R17, R41, R85 ;  /* 0x0000005529117220 */ /* 0x000fe20000410000 */
[C---:B------:R-:W-:Y:S01]  /*110e0*/  FMUL.FTZ R18, R40.reuse, R86 ;  /* 0x0000005628127220 */ /* 0x040fe20000410000 */
[----:B------:R-:W-:Y:S01]  /*110f0*/  FMUL.FTZ R19, R40, R87 ;  /* 0x0000005728137220 */ /* 0x000fe20000410000 */
[----:B---3--:R-:W-:Y:S01]  /*11100*/  F2FP.F16.F32.PACK_AB R46, R111, R114 ;  /* 0x000000726f2e723e */ /* 0x008fe200000000ff */
[----:B------:R-:W-:Y:S01]  /*11110*/  LDSM.16.MT88.4 R92, [R168+0x9800] ;  /* 0x00980000a85c783b */ /* 0x000fe20000004200 */
[----:B------:R-:W-:Y:S01]  /*11120*/  FFMA.FTZ R99, R65, R39, -R112 ;  /* 0x0000002741637223 */ /* 0x000fe20000010870 */
[----:B------:R-:W-:Y:S01]  /*11130*/  FMUL.FTZ R24, R41, R76 ;  /* 0x0000004c29187220 */ /* 0x000fe20000410000 */
[----:B----4-:R-:W-:Y:S01]  /*11140*/  F2FP.F16.F32.PACK_AB R45, R42, R43 ;  /* 0x0000002b2a2d723e */ /* 0x010fe200000000ff */
[----:B------:R-:W-:Y:S01]  /*11150*/  FFMA.FTZ R76, R57, R39, -R106 ;  /* 0x00000027394c7223 */ /* 0x000fe2000001086a */
[C---:B------:R-:W-:Y:S01]  /*11160*/  FMUL.FTZ R34, R40.reuse, R70 ;  /* 0x0000004628227220 */ /* 0x040fe20000410000 */
[----:B------:R-:W-:Y:S01]  /*11170*/  FMUL.FTZ R35, R40, R71 ;  /* 0x0000004728237220 */ /* 0x000fe20000410000 */
[----:B-1----:R-:W-:Y:S01]  /*11180*/  F2FP.F16.F32.PACK_AB R47, R100, R113 ;  /* 0x00000071642f723e */ /* 0x002fe200000000ff */
[----:B------:R-:W-:Y:S01]  /*11190*/  LDSM.16.MT88.4 R84, [R164+0x9800] ;  /* 0x00980000a454783b */ /* 0x000fe20000004200 */
[----:B------:R-:W-:Y:S01]  /*111a0*/  MUFU.EX2 R126, R126 ;  /* 0x0000007e007e7308 */ /* 0x000fe20000000800 */
[C---:B------:R-:W-:Y:S01]  /*111b0*/  FFMA.FTZ R43, R40.reuse, R213, R43 ;  /* 0x000000d5282b7223 */ /* 0x040fe2000001002b */
[C---:B------:R-:W-:Y:S01]  /*111c0*/  FMUL.FTZ R25, R41.reuse, R77 ;  /* 0x0000004d29197220 */ /* 0x040fe20000410000 */
[C---:B------:R-:W-:Y:S07]  /*111d0*/  FMUL.FTZ R26, R40.reuse, R78 ;  /* 0x0000004e281a7220 */ /* 0x040fee0000410000 */
[----:B------:R-:W-:Y:S01]  /*111e0*/  MUFU.EX2 R76, R76 ;  /* 0x0000004c004c7308 */ /* 0x000fe20000000800 */
[C---:B------:R-:W-:Y:S09]  /*111f0*/  HMMA.16816.F32 R4, R44.reuse, R12, R4 ;  /* 0x0000000c2c04723c */ /* 0x040ff20000001804 */
[----:B------:R1:W-:Y:S01]  /*11200*/  MUFU.EX2 R77, R32 ;  /* 0x00000020004d7308 */ /* 0x0003e20000000800 */
[C---:B------:R-:W-:Y:S01]  /*11210*/  FMUL.FTZ R12, R41.reuse, R88 ;  /* 0x00000058290c7220 */ /* 0x040fe20000410000 */
[----:B------:R-:W-:Y:S08]  /*11220*/  FMUL.FTZ R13, R41, R89 ;  /* 0x00000059290d7220 */ /* 0x000ff00000410000 */
[----:B------:R-:W-:Y:S01]  /*11230*/  MUFU.EX2 R128, R128 ;  /* 0x0000008000807308 */ /* 0x000fe20000000800 */
[C---:B------:R-:W-:Y:S03]  /*11240*/  HMMA.16816.F32 R8, R44.reuse, R14, R8 ;  /* 0x0000000e2c08723c */ /* 0x040fe60000001808 */
[C---:B------:R-:W-:Y:S01]  /*11250*/  FMUL.FTZ R14, R40.reuse, R90 ;  /* 0x0000005a280e7220 */ /* 0x040fe20000410000 */
[C---:B------:R-:W-:Y:S01]  /*11260*/  FMUL.FTZ R15, R40.reuse, R91 ;  /* 0x0000005b280f7220 */ /* 0x040fe20000410000 */
[-CC-:B------:R-:W-:Y:S04]  /*11270*/  FFMA.FTZ R90, R67, R39.reuse, -R112.reuse ;  /* 0x00000027435a7223 */ /* 0x180fe80000010870 */
[----:B------:R-:W-:Y:S01]  /*11280*/  MUFU.EX2 R130, R130 ;  /* 0x0000008200827308 */ /* 0x000fe20000000800 */
[-CC-:B------:R-:W-:Y:S01]  /*11290*/  FFMA.FTZ R78, R239, R39.reuse, -R112.reuse ;  /* 0x00000027ef4e7223 */ /* 0x180fe20000010870 */
[-CC-:B------:R-:W-:Y:S01]  /*112a0*/  FFMA.FTZ R71, R237, R39.reuse, -R112.reuse ;  /* 0x00000027ed477223 */ /* 0x180fe20000010870 */
[C---:B-1----:R-:W-:Y:S07]  /*112b0*/  FMUL.FTZ R32, R41.reuse, R68 ;  /* 0x0000004429207220 */ /* 0x042fee0000410000 */
[----:B------:R-:W-:Y:S01]  /*112c0*/  MUFU.EX2 R132, R132 ;  /* 0x0000008400847308 */ /* 0x000fe20000000800 */
[C---:B--2---:R-:W-:Y:S03]  /*112d0*/  HMMA.16816.F32 R12, R44.reuse, R20, R12 ;  /* 0x000000142c0c723c */ /* 0x044fe6000000180c */
[----:B------:R-:W-:Y:S01]  /*112e0*/  FMUL.FTZ R20, R41, R80 ;  /* 0x0000005029147220 */ /* 0x000fe20000410000 */
[--C-:B------:R-:W-:Y:S01]  /*112f0*/  FFMA.FTZ R80, R27, R39, -R112.reuse ;  /* 0x000000271b507223 */ /* 0x100fe20000010870 */
[----:B------:R-:W-:Y:S01]  /*11300*/  FMUL.FTZ R21, R41, R81 ;  /* 0x0000005129157220 */ /* 0x000fe20000410000 */
[C---:B------:R-:W-:Y:S01]  /*11310*/  FMUL.FTZ R27, R40.reuse, R79 ;  /* 0x0000004f281b7220 */ /* 0x040fe20000410000 */
[-C--:B------:R-:W-:Y:S01]  /*11320*/  FFMA.FTZ R81, R55, R39.reuse, -R112 ;  /* 0x0000002737517223 */ /* 0x080fe20000010870 */
[C---:B------:R-:W-:Y:S01]  /*11330*/  HMMA.16816.F32 R16, R44.reuse, R22, R16 ;  /* 0x000000162c10723c */ /* 0x040fe20000001810 */
[----:B------:R-:W-:Y:S02]  /*11340*/  MUFU.EX2 R78, R78 ;  /* 0x0000004e004e7308 */ /* 0x000fe40000000800 */
[----:B------:R-:W-:Y:S01]  /*11350*/  FFMA.FTZ R79, R53, R39, -R106 ;  /* 0x00000027354f7223 */ /* 0x000fe2000001086a */
[C---:B------:R-:W-:Y:S01]  /*11360*/  FMUL.FTZ R22, R40.reuse, R82 ;  /* 0x0000005228167220 */ /* 0x040fe20000410000 */
[----:B------:R-:W1:Y:S01]  /*11370*/  LDSM.16.MT88.4 R52, [R168+0x6800] ;  /* 0x00680000a834783b */ /* 0x000e620000004200 */
[C---:B------:R-:W-:Y:S05]  /*11380*/  FMUL.FTZ R23, R40.reuse, R83 ;  /* 0x0000005328177220 */ /* 0x040fea0000410000 */
[----:B------:R2:W-:Y:S01]  /*11390*/  MUFU.EX2 R82, R59 ;  /* 0x0000003b00527308 */ /* 0x0005e20000000800 */
[-C--:B------:R-:W-:Y:S01]  /*113a0*/  FFMA.FTZ R68, R235, R39.reuse, -R112 ;  /* 0x00000027eb447223 */ /* 0x080fe20000010870 */
[-CC-:B------:R-:W-:Y:S01]  /*113b0*/  FFMA.FTZ R83, R231, R39.reuse, -R106.reuse ;  /* 0x00000027e7537223 */ /* 0x180fe2000001086a */
[-C--:B------:R-:W-:Y:S07]  /*113c0*/  FFMA.FTZ R70, R225, R39.reuse, -R106 ;  /* 0x00000027e1467223 */ /* 0x080fee000001086a */
[----:B------:R-:W3:Y:S01]  /*113d0*/  MUFU.EX2 R79, R79 ;  /* 0x0000004f004f7308 */ /* 0x000ee20000000800 */
[----:B------:R-:W-:Y:S01]  /*113e0*/  FFMA.FTZ R91, R223, R39, -R112 ;  /* 0x00000027df5b7223 */ /* 0x000fe20000010870 */
[C---:B------:R-:W-:Y:S08]  /*113f0*/  HMMA.16816.F32 R20, R44.reuse, R28, R20 ;  /* 0x0000001c2c14723c */ /* 0x040ff00000001814 */
[----:B------:R-:W-:Y:S01]  /*11400*/  MUFU.EX2 R71, R71 ;  /* 0x0000004700477308 */ /* 0x000fe20000000800 */
[----:B------:R-:W-:Y:S01]  /*11410*/  FMUL.FTZ R29, R41, R73 ;  /* 0x00000049291d7220 */ /* 0x000fe20000410000 */
[----:B------:R-:W-:Y:S01]  /*11420*/  FFMA.FTZ R73, R33, R39, -R106 ;  /* 0x0000002721497223 */ /* 0x000fe2000001086a */
[C---:B------:R-:W-:Y:S01]  /*11430*/  FMUL.FTZ R28, R41.reuse, R72 ;  /* 0x00000048291c7220 */ /* 0x040fe20000410000 */
[----:B------:R-:W-:Y:S06]  /*11440*/  FMUL.FTZ R33, R41, R69 ;  /* 0x0000004529217220 */ /* 0x000fec0000410000 */
[----:B------:R4:W-:Y:S01]  /*11450*/  MUFU.EX2 R72, R64 ;  /* 0x0000004000487308 */ /* 0x0009e20000000800 */
[C---:B------:R-:W-:Y:S01]  /*11460*/  HMMA.16816.F32 R24, R44.reuse, R30, R24 ;  /* 0x0000001e2c18723c */ /* 0x040fe20000001818 */
[----:B--2---:R-:W2:Y:S02]  /*11470*/  LDSM.16.MT88.4 R56, [R164+0x6800] ;  /* 0x00680000a438783b */ /* 0x004ea40000004200 */
[C---:B------:R-:W-:Y:S01]  /*11480*/  FMUL.FTZ R30, R40.reuse, R74 ;  /* 0x0000004a281e7220 */ /* 0x040fe20000410000 */
[----:B------:R-:W-:Y:S05]  /*11490*/  FMUL.FTZ R31, R40, R75 ;  /* 0x0000004b281f7220 */ /* 0x000fea0000410000 */
[----:B------:R-:W5:Y:S01]  /*114a0*/  MUFU.EX2 R81, R81 ;  /* 0x0000005100517308 */ /* 0x000f620000000800 */
[-C--:B------:R-:W-:Y:S01]  /*114b0*/  FFMA.FTZ R69, R233, R39.reuse, -R112 ;  /* 0x00000027e9457223 */ /* 0x080fe20000010870 */
[-CC-:B------:R-:W-:Y:S01]  /*114c0*/  FFMA.FTZ R74, R229, R39.reuse, -R106.reuse ;  /* 0x00000027e54a7223 */ /* 0x180fe2000001086a */
[-C--:B------:R-:W-:Y:S07]  /*114d0*/  FFMA.FTZ R75, R227, R39.reuse, -R106 ;  /* 0x00000027e34b7223 */ /* 0x080fee000001086a */
[----:B------:R-:W1:Y:S01]  /*114e0*/  MUFU.EX2 R80, R80 ;  /* 0x0000005000507308 */ /* 0x000e620000000800 */
[-C--:B------:R-:W-:Y:S01]  /*114f0*/  FFMA.FTZ R88, R221, R39.reuse, -R112 ;  /* 0x00000027dd587223 */ /* 0x080fe20000010870 */
[C---:B------:R-:W-:Y:S08]  /*11500*/  HMMA.16816.F32 R28, R44.reuse, R48, R28 ;  /* 0x000000302c1c723c */ /* 0x040ff0000000181c */
[----:B------:R-:W2:Y:S01]  /*11510*/  MUFU.EX2 R73, R73 ;  /* 0x0000004900497308 */ /* 0x000ea20000000800 */
[----:B----4-:R-:W-:Y:S01]  /*11520*/  LDSM.16.MT88.4 R64, [R164+0x7800] ;  /* 0x00780000a440783b */ /* 0x010fe20000004200 */
[-CC-:B------:R-:W-:Y:S01]  /*11530*/  FFMA.FTZ R97, R219, R39.reuse, -R106.reuse ;  /* 0x00000027db617223 */ /* 0x180fe2000001086a */
[-CC-:B------:R-:W-:Y:S07]  /*11540*/  FFMA.FTZ R98, R217, R39.reuse, -R106.reuse ;  /* 0x00000027d9627223 */ /* 0x180fee000001086a */
[----:B------:R-:W-:Y:S01]  /*11550*/  MUFU.EX2 R68, R68 ;  /* 0x0000004400447308 */ /* 0x000fe20000000800 */
[--C-:B------:R-:W-:Y:S01]  /*11560*/  FFMA.FTZ R89, R215, R39, -R106.reuse ;  /* 0x00000027d7597223 */ /* 0x100fe2000001086a */
[----:B------:R-:W-:Y:S08]  /*11570*/  HMMA.16816.F32 R32, R44, R50, R32 ;  /* 0x000000322c20723c */ /* 0x000ff00000001820 */
[----:B------:R-:W4:Y:S01]  /*11580*/  MUFU.EX2 R69, R69 ;  /* 0x0000004500457308 */ /* 0x000f220000000800 */
[----:B---3--:R-:W-:Y:S01]  /*11590*/  F2FP.F16.F32.PACK_AB R45, R76, R79 ;  /* 0x0000004f4c2d723e */ /* 0x008fe200000000ff */
[----:B------:R-:W3:Y:S01]  /*115a0*/  LDSM.16.MT88.4 R48, [R102+0x6800] ;  /* 0x006800006630783b */ /* 0x000ee20000004200 */
[----:B-----5:R-:W-:Y:S07]  /*115b0*/  F2FP.F16.F32.PACK_AB R44, R81, R82 ;  /* 0x00000052512c723e */ /* 0x020fee00000000ff */
[----:B------:R-:W-:Y:S01]  /*115c0*/  MUFU.EX2 R83, R83 ;  /* 0x0000005300537308 */ /* 0x000fe20000000800 */
[----:B-1----:R-:W-:Y:S01]  /*115d0*/  F2FP.F16.F32.PACK_AB R46, R77, R80 ;  /* 0x000000504d2e723e */ /* 0x002fe200000000ff */
[-CC-:B------:R-:W-:Y:S01]  /*115e0*/  FFMA.FTZ R96, R185, R39.reuse, -R106.reuse ;  /* 0x00000027b9607223 */ /* 0x180fe2000001086a */
[----:B--2---:R-:W-:Y:S07]  /*115f0*/  F2FP.F16.F32.PACK_AB R47, R73, R72 ;  /* 0x00000048492f723e */ /* 0x004fee00000000ff */
[----:B------:R-:W1:Y:S01]  /*11600*/  MUFU.EX2 R74, R74 ;  /* 0x0000004a004a7308 */ /* 0x000e620000000800 */
        /* <DEDUP_REMOVED lines=9> */
[----:B------:R-:W-:Y:S07]  /*116a0*/  FFMA.FTZ R116, R41, R212, R116 ;  /* 0x000000d429747223 */ /* 0x000fee0000010074 */
[----:B------:R-:W-:Y:S01]  /*116b0*/  MUFU.EX2 R139, R141 ;  /* 0x0000008d008b7308 */ /* 0x000fe20000000800 */
[-CC-:B------:R-:W-:Y:S01]  /*116c0*/  FFMA.FTZ R105, R105, R39.reuse, -R106.reuse ;  /* 0x0000002769697223 */ /* 0x180fe2000001086a */
[C---:B------:R-:W-:Y:S01]  /*116d0*/  HMMA.16816.F32 R8, R44.reuse, R54, R8 ;  /* 0x000000362c08723c */ /* 0x040fe20000001808 */
[----:B------:R-:W2:Y:S07]  /*116e0*/  LDSM.16.MT88.4 R52, [R168+0x7000] ;  /* 0x00700000a834783b */ /* 0x000eae0000004200 */
[----:B------:R-:W-:Y:S01]  /*116f0*/  MUFU.EX2 R135, R137 ;  /* 0x0000008900877308 */ /* 0x000fe20000000800 */
[----:B------:R-:W-:Y:S01]  /*11700*/  FFMA.FTZ R104, R104, R39, -R106 ;  /* 0x0000002768687223 */ /* 0x000fe2000001086a */
[----:B------:R-:W-:Y:S01]  /*11710*/  FADD.FTZ R115, R115, R116 ;  /* 0x0000007473737221 */ /* 0x000fe20000010000 */
[----:B------:R-:W-:Y:S07]  /*11720*/  ISETP.GT.AND P0, PT, R209, R182, PT ;  /* 0x000000b6d100720c */ /* 0x000fee0003f04270 */
[----:B------:R-:W-:Y:S01]  /*11730*/  MUFU.EX2 R133, R133 ;  /* 0x0000008500857308 */ /* 0x000fe20000000800 */
[C---:B------:R-:W-:Y:S09]  /*11740*/  HMMA.16816.F32 R12, R44.reuse, R56, R12 ;  /* 0x000000382c0c723c */ /* 0x040ff2000000180c */
[----:B------:R-:W-:Y:S01]  /*11750*/  MUFU.EX2 R75, R75 ;  /* 0x0000004b004b7308 */ /* 0x000fe20000000800 */
[----:B------:R-:W-:Y:S09]  /*11760*/  FADD.FTZ R114, R114, R115 ;  /* 0x0000007372727221 */ /* 0x000ff20000010000 */
[----:B------:R-:W5:Y:S01]  /*11770*/  MUFU.EX2 R70, R70 ;  /* 0x0000004600467308 */ /* 0x000f620000000800 */
[----:B------:R-:W-:Y:S01]  /*11780*/  FADD.FTZ R111, R111, R114 ;  /* 0x000000726f6f7221 */ /* 0x000fe20000010000 */
[C---:B------:R-:W-:Y:S01]  /*11790*/  HMMA.16816.F32 R16, R44.reuse, R58, R16 ;  /* 0x0000003a2c10723c */ /* 0x040fe20000001810 */
[----:B------:R-:W2:Y:S07]  /*117a0*/  LDSM.16.MT88.4 R56, [R164+0x7000] ;  /* 0x00700000a438783b */ /* 0x000eae0000004200 */
[----:B------:R-:W-:Y:S01]  /*117b0*/  MUFU.EX2 R91, R91 ;  /* 0x0000005b005b7308 */ /* 0x000fe20000000800 */
[----:B------:R-:W-:Y:S09]  /*117c0*/  FADD.FTZ R82, R82, R111 ;  /* 0x0000006f52527221 */ /* 0x000ff20000010000 */
[----:B------:R-:W2:Y:S01]  /*117d0*/  MUFU.EX2 R90, R90 ;  /* 0x0000005a005a7308 */ /* 0x000ea20000000800 */
[----:B------:R-:W-:Y:S01]  /*117e0*/  FADD.FTZ R81, R81, R82 ;  /* 0x0000005251517221 */ /* 0x000fe20000010000 */
[C---:B------:R-:W-:Y:S08]  /*117f0*/  HMMA.16816.F32 R20, R44.reuse, R60, R20 ;  /* 0x0000003c2c14723c */ /* 0x040ff00000001814 */
[----:B------:R-:W-:Y:S01]  /*11800*/  MUFU.EX2 R99, R99 ;  /* 0x0000006300637308 */ /* 0x000fe20000000800 */
[----:B------:R-:W-:Y:S09]  /*11810*/  FADD.FTZ R80, R80, R81 ;  /* 0x0000005150507221 */ /* 0x000ff20000010000 */
[----:B------:R-:W2:Y:S01]  /*11820*/  MUFU.EX2 R88, R88 ;  /* 0x0000005800587308 */ /* 0x000ea20000000800 */
[----:B------:R-:W-:Y:S01]  /*11830*/  FADD.FTZ R77, R77, R80 ;  /* 0x000000504d4d7221 */ /* 0x000fe20000010000 */
[C---:B------:R-:W-:Y:S01]  /*11840*/  HMMA.16816.F32 R24, R44.reuse, R62, R24 ;  /* 0x0000003e2c18723c */ /* 0x040fe20000001818 */
[----:B------:R-:W2:Y:S07]  /*11850*/  LDSM.16.MT88.4 R60, [R103+0x7000] ;  /* 0x00700000673c783b */ /* 0x000eae0000004200 */
[----:B------:R-:W-:Y:S10]  /*11860*/  MUFU.EX2 R97, R97 ;  /* 0x0000006100617308 */ /* 0x000ff40000000800 */
[----:B------:R-:W2:Y:S01]  /*11870*/  MUFU.EX2 R98, R98 ;  /* 0x0000006200627308 */ /* 0x000ea20000000800 */
[C---:B---3--:R-:W-:Y:S09]  /*11880*/  HMMA.16816.F32 R28, R44.reuse, R48, R28 ;  /* 0x000000302c1c723c */ /* 0x048ff2000000181c */
[----:B------:R-:W3:Y:S10]  /*11890*/  MUFU.EX2 R89, R89 ;  /* 0x0000005900597308 */ /* 0x000ef40000000800 */
[----:B------:R-:W-:Y:S01]  /*118a0*/  MUFU.EX2 R118, R118 ;  /* 0x0000007600767308 */ /* 0x000fe20000000800 */
[----:B------:R-:W-:Y:S01]  /*118b0*/  HMMA.16816.F32 R32, R44, R50, R32 ;  /* 0x000000322c20723c */ /* 0x000fe20000001820 */
[----:B------:R-:W3:Y:S08]  /*118c0*/  LDSM.16.MT88.4 R48, [R102+0x7000] ;  /* 0x007000006630783b */ /* 0x000ef00000004200 */
[----:B------:R-:W3:Y:S01]  /*118d0*/  MUFU.EX2 R159, R161 ;  /* 0x000000a1009f7308 */ /* 0x000ee20000000800 */
[----:B------:R-:W-:Y:S01]  /*118e0*/  F2FP.F16.F32.PACK_AB R44, R71, R78 ;  /* 0x0000004e472c723e */ /* 0x000fe200000000ff */
[----:B------:R-:W-:Y:S01]  /*118f0*/  FADD.FTZ R78, R78, R77 ;  /* 0x0000004d4e4e7221 */ /* 0x000fe20000010000 */
[----:B----4-:R-:W-:Y:S07]  /*11900*/  F2FP.F16.F32.PACK_AB R46, R69, R68 ;  /* 0x00000044452e723e */ /* 0x010fee00000000ff */
[----:B------:R-:W-:Y:S01]  /*11910*/  MUFU.EX2 R101, R101 ;  /* 0x0000006500657308 */ /* 0x000fe20000000800 */
[----:B-1----:R-:W-:Y:S01]  /*11920*/  F2FP.F16.F32.PACK_AB R45, R74, R83 ;  /* 0x000000534a2d723e */ /* 0x002fe200000000ff */
[----:B------:R-:W-:Y:S01]  /*11930*/  FADD.FTZ R71, R71, R78 ;  /* 0x0000004e47477221 */ /* 0x000fe20000010000 */
[----:B-----5:R-:W-:Y:S07]  /*11940*/  F2FP.F16.F32.PACK_AB R47, R70, R75 ;  /* 0x0000004b462f723e */ /* 0x020fee00000000ff */
[----:B------:R-:W1:Y:S01]  /*11950*/  MUFU.EX2 R120, R120 ;  /* 0x0000007800787308 */ /* 0x000e620000000800 */
[----:B------:R-:W-:Y:S09]  /*11960*/  FADD.FTZ R68, R68, R71 ;  /* 0x0000004744447221 */ /* 0x000ff20000010000 */
[----:B------:R-:W-:Y:S01]  /*11970*/  MUFU.EX2 R124, R124 ;  /* 0x0000007c007c7308 */ /* 0x000fe20000000800 */
[C---:B--2---:R-:W-:Y:S09]  /*11980*/  HMMA.16816.F32 R4, R44.reuse, R52, R4 ;  /* 0x000000342c04723c */ /* 0x044ff20000001804 */
[----:B------:R-:W2:Y:S01]  /*11990*/  MUFU.EX2 R151, R153 ;  /* 0x0000009900977308 */ /* 0x000ea20000000800 */
[----:B------:R-:W-:Y:S09]  /*119a0*/  FADD.FTZ R68, R69, R68 ;  /* 0x0000004445447221 */ /* 0x000ff20000010000 */
[----:B------:R-:W-:Y:S01]  /*119b0*/  MUFU.EX2 R122, R122 ;  /* 0x0000007a007a7308 */ /* 0x000fe20000000800 */
[C---:B------:R-:W-:Y:S01]  /*119c0*/  HMMA.16816.F32 R8, R44.reuse, R54, R8 ;  /* 0x000000362c08723c */ /* 0x040fe20000001808 */
[----:B------:R-:W4:Y:S08]  /*119d0*/  LDSM.16.MT88.4 R52, [R168+0x7800] ;  /* 0x00780000a834783b */ /* 0x000f300000004200 */
[----:B------:R-:W5:Y:S01]  /*119e0*/  MUFU.EX2 R149, R149 ;  /* 0x0000009500957308 */ /* 0x000f620000000800 */
[C---:B------:R-:W-:Y:S08]  /*119f0*/  HMMA.16816.F32 R12, R44.reuse, R56, R12 ;  /* 0x000000382c0c723c */ /* 0x040ff0000000180c */
        /* <DEDUP_REMOVED lines=15> */
[C---:B----4-:R-:W-:Y:S08]  /*11af0*/  HMMA.16816.F32 R4, R44.reuse, R52, R4 ;  /* 0x000000342c04723c */ /* 0x050ff00000001804 */
[C---:B------:R-:W-:Y:S01]  /*11b00*/  HMMA.16816.F32 R8, R44.reuse, R54, R8 ;  /* 0x000000362c08723c */ /* 0x040fe20000001808 */
[----:B------:R-:W4:Y:S07]  /*11b10*/  LDSM.16.MT88.4 R52, [R168+0x8000] ;  /* 0x00800000a834783b */ /* 0x000f2e0000004200 */
[C---:B------:R-:W-:Y:S08]  /*11b20*/  HMMA.16816.F32 R12, R44.reuse, R64, R12 ;  /* 0x000000402c0c723c */ /* 0x040ff0000000180c */
[C---:B------:R-:W-:Y:S01]  /*11b30*/  HMMA.16816.F32 R16, R44.reuse, R66, R16 ;  /* 0x000000422c10723c */ /* 0x040fe20000001810 */
[----:B------:R-:W-:Y:S07]  /*11b40*/  LDSM.16.MT88.4 R64, [R164+0x8800] ;  /* 0x00880000a440783b */ /* 0x000fee0000004200 */
        /* <DEDUP_REMOVED lines=8> */
[----:B--2---:R-:W-:Y:S02]  /*11bd0*/  F2FP.F16.F32.PACK_AB R45, R151, R124 ;  /* 0x0000007c972d723e */ /* 0x004fe400000000ff */
[----:B-----5:R-:W-:Y:S07]  /*11be0*/  F2FP.F16.F32.PACK_AB R47, R149, R122 ;  /* 0x0000007a952f723e */ /* 0x020fee00000000ff */
[C---:B----4-:R-:W-:Y:S08]  /*11bf0*/  HMMA.16816.F32 R4, R44.reuse, R52, R4 ;  /* 0x000000342c04723c */ /* 0x050ff00000001804 */
[C---:B------:R-:W-:Y:S01]  /*11c00*/  HMMA.16816.F32 R8, R44.reuse, R54, R8 ;  /* 0x000000362c08723c */ /* 0x040fe20000001808 */
[----:B------:R-:W2:Y:S07]  /*11c10*/  LDSM.16.MT88.4 R52, [R168+0x8800] ;  /* 0x00880000a834783b */ /* 0x000eae0000004200 */
[C---:B------:R-:W-:Y:S08]  /*11c20*/  HMMA.16816.F32 R12, R44.reuse, R60, R12 ;  /* 0x0000003c2c0c723c */ /* 0x040ff0000000180c */
[C---:B------:R-:W-:Y:S01]  /*11c30*/  HMMA.16816.F32 R16, R44.reuse, R62, R16 ;  /* 0x0000003e2c10723c */ /* 0x040fe20000001810 */
[----:B------:R-:W4:Y:S07]  /*11c40*/  LDSM.16.MT88.4 R60, [R103+0x8800] ;  /* 0x00880000673c783b */ /* 0x000f2e0000004200 */
[C---:B-1----:R-:W-:Y:S08]  /*11c50*/  HMMA.16816.F32 R20, R44.reuse, R56, R20 ;  /* 0x000000382c14723c */ /* 0x042ff00000001814 */
[C---:B------:R-:W-:Y:S01]  /*11c60*/  HMMA.16816.F32 R24, R44.reuse, R58, R24 ;  /* 0x0000003a2c18723c */ /* 0x040fe20000001818 */
[----:B------:R-:W-:Y:S07]  /*11c70*/  LDSM.16.MT88.4 R56, [R164+0x9000] ;  /* 0x00900000a438783b */ /* 0x000fee0000004200 */
[C---:B---3--:R-:W-:Y:S08]  /*11c80*/  HMMA.16816.F32 R28, R44.reuse, R48, R28 ;  /* 0x000000302c1c723c */ /* 0x048ff0000000181c */
        /* <DEDUP_REMOVED lines=11> */
[-CC-:B------:R-:W-:Y:S04]  /*11d40*/  FFMA.FTZ R64, R127, R39.reuse, -R112.reuse ;  /* 0x000000277f407223 */ /* 0x180fe80000010870 */
[C---:B------:R-:W-:Y:S01]  /*11d50*/  HMMA.16816.F32 R16, R44.reuse, R66, R16 ;  /* 0x000000422c10723c */ /* 0x040fe20000001810 */
[----:B------:R-:W-:Y:S02]  /*11d60*/  MUFU.EX2 R65, R65 ;  /* 0x0000004100417308 */ /* 0x000fe40000000800 */
[-C--:B------:R-:W-:Y:S01]  /*11d70*/  FFMA.FTZ R66, R129, R39.reuse, -R112 ;  /* 0x0000002781427223 */ /* 0x080fe20000010870 */
[-CC-:B------:R-:W-:Y:S07]  /*11d80*/  FFMA.FTZ R67, R121, R39.reuse, -R106.reuse ;  /* 0x0000002779437223 */ /* 0x180fee000001086a */
[----:B------:R-:W-:Y:S01]  /*11d90*/  MUFU.EX2 R64, R64 ;  /* 0x0000004000407308 */ /* 0x000fe20000000800 */
[C---:B----4-:R-:W-:Y:S09]  /*11da0*/  HMMA.16816.F32 R20, R44.reuse, R60, R20 ;  /* 0x0000003c2c14723c */ /* 0x050ff20000001814 */
[----:B------:R-:W3:Y:S01]  /*11db0*/  MUFU.EX2 R66, R66 ;  /* 0x0000004200427308 */ /* 0x000ee20000000800 */
[-CC-:B------:R-:W-:Y:S09]  /*11dc0*/  FFMA.FTZ R60, R123, R39.reuse, -R106.reuse ;  /* 0x000000277b3c7223 */ /* 0x180ff2000001086a */
[----:B------:R-:W4:Y:S01]  /*11dd0*/  MUFU.EX2 R61, R125 ;  /* 0x0000007d003d7308 */ /* 0x000f220000000800 */
[C---:B------:R-:W-:Y:S09]  /*11de0*/  HMMA.16816.F32 R24, R44.reuse, R62, R24 ;  /* 0x0000003e2c18723c */ /* 0x040ff20000001818 */
[----:B------:R-:W-:Y:S01]  /*11df0*/  MUFU.EX2 R60, R60 ;  /* 0x0000003c003c7308 */ /* 0x000fe20000000800 */
[----:B------:R-:W-:Y:S09]  /*11e00*/  FFMA.FTZ R62, R117, R39, -R106 ;  /* 0x00000027753e7223 */ /* 0x000ff2000001086a */
[----:B------:R-:W5:Y:S01]  /*11e10*/  MUFU.EX2 R67, R67 ;  /* 0x0000004300437308 */ /* 0x000f620000000800 */
[----:B---3--:R-:W-:Y:S01]  /*11e20*/  F2FP.F16.F32.PACK_AB R40, R66, R65 ;  /* 0x000000414228723e */ /* 0x008fe200000000ff */
[C---:B-1----:R-:W-:Y:S08]  /*11e30*/  HMMA.16816.F32 R28, R44.reuse, R48, R28 ;  /* 0x000000302c1c723c */ /* 0x042ff0000000181c */
[----:B------:R-:W-:Y:S01]  /*11e40*/  MUFU.EX2 R63, R119 ;  /* 0x00000077003f7308 */ /* 0x000fe20000000800 */
[----:B------:R-:W-:Y:S01]  /*11e50*/  FADD.FTZ R48, R42, R43 ;  /* 0x0000002b2a307221 */ /* 0x000fe20000010000 */
[----:B----4-:R-:W-:Y:S08]  /*11e60*/  F2FP.F16.F32.PACK_AB R42, R61, R64 ;  /* 0x000000403d2a723e */ /* 0x010ff000000000ff */
[----:B------:R-:W1:Y:S01]  /*11e70*/  MUFU.EX2 R62, R62 ;  /* 0x0000003e003e7308 */ /* 0x000e620000000800 */
[----:B------:R-:W-:Y:S01]  /*11e80*/  FADD.FTZ R113, R113, R48 ;  /* 0x0000003071717221 */ /* 0x000fe20000010000 */
[----:B------:R-:W-:Y:S01]  /*11e90*/  HMMA.16816.F32 R32, R44, R50, R32 ;  /* 0x000000322c20723c */ /* 0x000fe20000001820 */
[----:B------:R-:W3:Y:S02]  /*11ea0*/  LDSM.16.MT88.4 R44, [R103+0x9000] ;  /* 0x00900000672c783b */ /* 0x000ee40000004200 */
[----:B-----5:R-:W-:Y:S01]  /*11eb0*/  F2FP.F16.F32.PACK_AB R41, R67, R60 ;  /* 0x0000003c4329723e */ /* 0x020fe200000000ff */
[----:B------:R-:W-:Y:S04]  /*11ec0*/  FADD.FTZ R100, R100, R113 ;  /* 0x0000007164647221 */ /* 0x000fe80000010000 */
[----:B------:R-:W-:Y:S01]  /*11ed0*/  FADD.FTZ R79, R79, R100 ;  /* 0x000000644f4f7221 */ /* 0x000fe20000010000 */
[----:B------:R-:W4:Y:S01]  /*11ee0*/  LDSM.16.MT88.4 R48, [R102+0x9000] ;  /* 0x009000006630783b */ /* 0x000f220000004200 */
[----:B------:R-:W-:Y:S01]  /*11ef0*/  IMAD.MOV.U32 R100, RZ, RZ, R36 ;  /* 0x000000ffff647224 */ /* 0x000fe200078e0024 */
[----:B-1----:R-:W-:Y:S01]  /*11f00*/  F2FP.F16.F32.PACK_AB R43, R62, R63 ;  /* 0x0000003f3e2b723e */ /* 0x002fe200000000ff */
[----:B------:R-:W-:Y:S04]  /*11f10*/  FADD.FTZ R79, R76, R79 ;  /* 0x0000004f4c4f7221 */ /* 0x000fe80000010000 */
[----:B------:R-:W-:Y:S02]  /*11f20*/  FADD.FTZ R72, R72, R79 ;  /* 0x0000004f48487221 */ /* 0x000fe40000010000 */
[C---:B--2---:R-:W-:Y:S01]  /*11f30*/  HMMA.16816.F32 R4, R40.reuse, R52, R4 ;  /* 0x000000342804723c */ /* 0x044fe20000001804 */
[----:B------:R-:W1:Y:S04]  /*11f40*/  LDSM.16.MT88.4 R76, [R103+0x9800] ;  /* 0x00980000674c783b */ /* 0x000e680000004200 */
[-CC-:B------:R-:W-:Y:S01]  /*11f50*/  FFMA.FTZ R52, R109, R39.reuse, -R112.reuse ;  /* 0x000000276d347223 */ /* 0x180fe20000010870 */
        /* <DEDUP_REMOVED lines=8> */
[----:B------:R-:W2:Y:S01]  /*11fe0*/  MUFU.EX2 R53, R53 ;  /* 0x0000003500357308 */ /* 0x000ea20000000800 */
[----:B------:R-:W-:Y:S09]  /*11ff0*/  FADD.FTZ R74, R74, R83 ;  /* 0x000000534a4a7221 */ /* 0x000ff20000010000 */
[----:B------:R-:W-:Y:S01]  /*12000*/  MUFU.EX2 R54, R54 ;  /* 0x0000003600367308 */ /* 0x000fe20000000800 */
[----:B------:R-:W-:Y:S01]  /*12010*/  FADD.FTZ R75, R75, R74 ;  /* 0x0000004a4b4b7221 */ /* 0x000fe20000010000 */
[C---:B------:R-:W-:Y:S08]  /*12020*/  HMMA.16816.F32 R16, R40.reuse, R58, R16 ;  /* 0x0000003a2810723c */ /* 0x040ff00000001810 */
[----:B------:R-:W5:Y:S01]  /*12030*/  MUFU.EX2 R55, R112 ;  /* 0x0000007000377308 */ /* 0x000f620000000800 */
[----:B------:R-:W-:Y:S04]  /*12040*/  FADD.FTZ R70, R70, R75 ;  /* 0x0000004b46467221 */ /* 0x000fe80000010000 */
[----:B------:R-:W-:Y:S01]  /*12050*/  FADD.FTZ R97, R97, R70 ;  /* 0x0000004661617221 */ /* 0x000fe20000010000 */
[C---:B---3--:R-:W-:Y:S04]  /*12060*/  HMMA.16816.F32 R20, R40.reuse, R44, R20 ;  /* 0x0000002c2814723c */ /* 0x048fe80000001814 */
[----:B------:R-:W-:Y:S01]  /*12070*/  MUFU.EX2 R44, R105 ;  /* 0x00000069002c7308 */ /* 0x000fe20000000800 */
[-CC-:B------:R-:W-:Y:S01]  /*12080*/  FFMA.FTZ R45, R37, R39.reuse, -R106.reuse ;  /* 0x00000027252d7223 */ /* 0x180fe2000001086a */
[----:B------:R-:W-:Y:S01]  /*12090*/  FFMA.FTZ R106, R38, R39, -R106 ;  /* 0x00000027266a7223 */ /* 0x000fe2000001086a */
[----:B------:R-:W-:Y:S01]  /*120a0*/  FADD.FTZ R98, R98, R97 ;  /* 0x0000006162627221 */ /* 0x000fe20000010000 */
[----:B--2---:R-:W-:Y:S01]  /*120b0*/  F2FP.F16.F32.PACK_AB R68, R53, R52 ;  /* 0x000000343544723e */ /* 0x004fe200000000ff */
[----:B------:R-:W-:Y:S01]  /*120c0*/  FADD.FTZ R39, R88, R99 ;  /* 0x0000006358277221 */ /* 0x000fe20000010000 */
[C---:B------:R-:W-:Y:S04]  /*120d0*/  HMMA.16816.F32 R24, R40.reuse, R46, R24 ;  /* 0x0000002e2818723c */ /* 0x040fe80000001818 */
[----:B------:R-:W2:Y:S01]  /*120e0*/  MUFU.EX2 R37, R104 ;  /* 0x0000006800257308 */ /* 0x000ea20000000800 */
[----:B-----5:R-:W-:Y:S09]  /*120f0*/  F2FP.F16.F32.PACK_AB R70, R55, R54 ;  /* 0x000000363746723e */ /* 0x020ff200000000ff */
[----:B------:R-:W-:Y:S01]  /*12100*/  MUFU.EX2 R38, R45 ;  /* 0x0000002d00267308 */ /* 0x000fe20000000800 */
[C---:B----4-:R-:W-:Y:S09]  /*12110*/  HMMA.16816.F32 R28, R40.reuse, R48, R28 ;  /* 0x00000030281c723c */ /* 0x050ff2000000181c */
[----:B------:R-:W3:Y:S01]  /*12120*/  MUFU.EX2 R213, R106 ;  /* 0x0000006a00d57308 */ /* 0x000ee20000000800 */
[----:B--2---:R-:W-:Y:S01]  /*12130*/  F2FP.F16.F32.PACK_AB R69, R37, R44 ;  /* 0x0000002c2545723e */ /* 0x004fe200000000ff */
[----:B------:R-:W-:Y:S03]  /*12140*/  HMMA.16816.F32 R32, R40, R50, R32 ;  /* 0x000000322820723c */ /* 0x000fe60000001820 */
[----:B------:R-:W-:Y:S01]  /*12150*/  FADD.FTZ R41, R89, R98 ;  /* 0x0000006259297221 */ /* 0x000fe20000010000 */
[----:B------:R-:W-:Y:S01]  /*12160*/  FADD.FTZ R40, R118, R39 ;  /* 0x0000002776287221 */ /* 0x000fe20000010000 */
[----:B---3--:R-:W-:Y:S02]  /*12170*/  F2FP.F16.F32.PACK_AB R71, R213, R38 ;  /* 0x00000026d547723e */ /* 0x008fe400000000ff */
[----:B------:R-:W-:Y:S01]  /*12180*/  FADD.FTZ R41, R96, R41 ;  /* 0x0000002960297221 */ /* 0x000fe20000010000 */
[----:B------:R-:W-:Y:S03]  /*12190*/  FADD.FTZ R40, R159, R40 ;  /* 0x000000289f287221 */ /* 0x000fe60000010000 */
[----:B------:R-:W-:Y:S01]  /*121a0*/  FADD.FTZ R124, R124, R41 ;  /* 0x000000297c7c7221 */ /* 0x000fe20000010000 */
[C---:B------:R-:W-:Y:S01]  /*121b0*/  HMMA.16816.F32 R96, R68.reuse, R92, R4 ;  /* 0x0000005c4460723c */ /* 0x040fe20000001804 */
[----:B------:R-:W2:Y:S04]  /*121c0*/  LDSM.16.MT88.4 R4, [R102+0x9800] ;  /* 0x009800006604783b */ /* 0x000ea80000004200 */
[----:B------:R-:W-:Y:S03]  /*121d0*/  FADD.FTZ R151, R151, R124 ;  /* 0x0000007c97977221 */ /* 0x000fe60000010000 */
        /* <DEDUP_REMOVED lines=37> */
.L_x_13054:
        /* <DEDUP_REMOVED lines=10> */
.L_x_13075:
        /* <DEDUP_REMOVED lines=98> */
[----:B--2---:R-:W2:Y:S04]  /*12af0*/  LD.E.U8 R5, desc[UR4][R2.64+0x1c8] ;  /* 0x0001c80402057980 */ /* 0x004ea8000c101100 */
[----:B------:R-:W3:Y:S01]  /*12b00*/  LD.E.64 R28, desc[UR4][R2.64+0x88] ;  /* 0x00008804021c7980 */ /* 0x000ee2000c101b00 */
[----:B------:R-:W1:Y:S01]  /*12b10*/  @P1 MUFU.LG2 R11, R11 ;  /* 0x0000000b000b1308 */ /* 0x000e620000000c00 */
[----:B--2---:R-:W-:-:S13]  /*12b20*/  ISETP.NE.AND P3, PT, R5, RZ, PT ;  /* 0x000000ff0500720c */ /* 0x004fda0003f65270 */
[----:B------:R-:W2:Y:S04]  /*12b30*/  @!P3 LD.E R5, desc[UR4][R2.64+0x60] ;  /* 0x000060040205b980 */ /* 0x000ea8000c101900 */
[----:B------:R-:W4:Y:S01]  /*12b40*/  @!P3 LD.E R23, desc[UR4][R2.64+0xb4] ;  /* 0x0000b4040217b980 */ /* 0x000f22000c101900 */
[----:B------:R-:W3:Y:S01]  /*12b50*/  @P2 MUFU.LG2 R8, R8 ;  /* 0x0000000800082308 */ /* 0x000ee20000000c00 */
[----:B------:R-:W-:Y:S02]  /*12b60*/  ISETP.NE.AND P0, PT, R195, -0x1, PT ;  /* 0xffffffffc300780c */ /* 0x000fe40003f05270 */
[----:B------:R-:W-:Y:S01]  /*12b70*/  SHF.R.U32.HI R6, RZ, 0x1, R4 ;  /* 0x00000001ff067819 */ /* 0x000fe20000011604 */
[----:B-1----:R-:W-:Y:S01]  /*12b80*/  @P1 FMUL.FTZ R13, R11, 0.69314718246459960938 ;  /* 0x3f3172180b0d1820 */ /* 0x002fe20000410000 */
[----:B------:R-:W-:-:S02]  /*12b90*/  LOP3.LUT P4, RZ, R4, 0x3, RZ, 0xc0, !PT ;  /* 0x0000000304ff7812 */ /* 0x000fc4000788c0ff */
[----:B------:R-:W-:Y:S02]  /*12ba0*/  SHF.R.U32.HI R22, RZ, 0x2, R4 ;  /* 0x00000002ff167819 */ /* 0x000fe40000011604 */
[----:B------:R-:W-:Y:S01]  /*12bb0*/  LOP3.LUT R9, R6, 0x30, RZ, 0xc0, !PT ;  /* 0x0000003006097812 */ /* 0x000fe200078ec0ff */
[----:B------:R-:W-:Y:S01]  /*12bc0*/  BSSY.RECONVERGENT B0, `(.L_x_13063) ;  /* 0x0000011000007945 */ /* 0x000fe20003800200 */
[----:B------:R-:W-:Y:S01]  /*12bd0*/  MOV R20, 0x7f800000 ;  /* 0x7f80000000147802 */ /* 0x000fe20000000f00 */
[----:B-----5:R-:W-:Y:S01]  /*12be0*/  @P1 FFMA.FTZ R20, R7, R0, R13 ;  /* 0x0000000007141223 */ /* 0x020fe2000001000d */
[----:B------:R-:W-:Y:S01]  /*12bf0*/  MOV R21, 0x7f800000 ;  /* 0x7f80000000157802 */ /* 0x000fe20000000f00 */
[-C--:B---3--:R-:W-:Y:S02]  /*12c00*/  @P0 IMAD R0, R29, R195.reuse, RZ ;  /* 0x000000c31d000224 */ /* 0x088fe400078e02ff */
[----:B------:R-:W-:Y:S01]  /*12c10*/  @P2 FMUL.FTZ R4, R8, 0.69314718246459960938 ;  /* 0x3f31721808042820 */ /* 0x000fe20000410000 */
[----:B------:R-:W-:Y:S01]  /*12c20*/  LOP3.LUT R22, R9, 0x7, R22, 0xf8, !PT ;  /* 0x0000000709167812 */ /* 0x000fe200078ef816 */
[----:B------:R-:W-:-:S04]  /*12c30*/  @P0 IMAD.WIDE.U32 R30, R28, R195, RZ ;  /* 0x000000c31c1e0225 */ /* 0x000fc800078e00ff */
[----:B------:R-:W-:Y:S01]  /*12c40*/  @P2 FFMA.FTZ R21, R7, R36, R4 ;  /* 0x0000002407152223 */ /* 0x000fe20000010004 */
[----:B--2---:R-:W-:-:S04]  /*12c50*/  @!P3 IMAD R6, R189, R5, R190 ;  /* 0x00000005bd06b224 */ /* 0x004fc800078e02be */
[----:B----4-:R-:W-:Y:S01]  /*12c60*/  @!P3 IMAD R23, R6, R23, RZ ;  /* 0x000000170617b224 */ /* 0x010fe200078e02ff */
[----:B------:R-:W-:Y:S06]  /*12c70*/  @!P3 BRA `(.L_x_13064) ;  /* 0x000000000014b947 */ /* 0x000fec0003800000 */
[----:B------:R-:W2:Y:S04]  /*12c80*/  @!P0 LD.E R4, desc[UR4][R2.64+0xb4] ;  /* 0x0000b40402048980 */ /* 0x000ea8000c101900 */
[----:B------:R-:W3:Y:S01]  /*12c90*/  LD.E R5, desc[UR4][R2.64+0xd4] ;  /* 0x0000d40402057980 */ /* 0x000ee2000c101900 */
[----:B--2---:R-:W-:Y:S02]  /*12ca0*/  @!P0 IMAD R195, R189, R4, RZ ;  /* 0x00000004bdc38224 */ /* 0x004fe400078e02ff */
[----:B---3--:R-:W-:-:S05]  /*12cb0*/  IMAD R4, R5, R190, RZ ;  /* 0x000000be05047224 */ /* 0x008fca00078e02ff */
[----:B------:R-:W-:Y:S02]  /*12cc0*/  IADD3 R23, PT, PT, R4, R195, RZ ;  /* 0x000000c304177210 */ /* 0x000fe40007ffe0ff */
.L_x_13064:
[----:B------:R-:W-:Y:S05]  /*12cd0*/  BSYNC.RECONVERGENT B0 ;  /* 0x0000000000007941 */ /* 0x000fea0003800200 */
.L_x_13063:
        /* <DEDUP_REMOVED lines=22> */
.L_x_13066:
[----:B------:R-:W-:Y:S05]  /*12e40*/  BSYNC.RECONVERGENT B0 ;  /* 0x0000000000007941 */ /* 0x000fea0003800200 */
.L_x_13065:
[----:B-1----:R-:W2:Y:S01]  /*12e50*/  LD.E R3, desc[UR4][R2.64+0xc0] ;  /* 0x0000c00402037980 */ /* 0x002ea2000c101900 */
[----:B------:R-:W-:Y:S01]  /*12e60*/  MOV R197, RZ ;  /* 0x000000ff00c57202 */ /* 0x000fe20000000f00 */
[-C--:B-----5:R-:W-:Y:S01]  /*12e70*/  @!P0 IMAD.WIDE.U32 R22, R36, R189.reuse, RZ ;  /* 0x000000bd24168225 */ /* 0x0a0fe200078e00ff */
[----:B------:R-:W-:Y:S03]  /*12e80*/  BSSY.RECONVERGENT B0, `(.L_x_13067) ;  /* 0x0000024000007945 */ /* 0x000fe60003800200 */
[----:B------:R-:W-:Y:S02]  /*12e90*/  @!P0 IMAD R20, R37, R189, RZ ;  /* 0x000000bd25148224 */ /* 0x000fe400078e02ff */
[-C--:B------:R-:W-:Y:S02]  /*12ea0*/  IMAD R21, R35, R190.reuse, RZ ;  /* 0x000000be23157224 */ /* 0x080fe400078e02ff */
[----:B------:R-:W-:-:S04]  /*12eb0*/  IMAD.WIDE.U32 R34, R34, R190, RZ ;  /* 0x000000be22227225 */ /* 0x000fc800078e00ff */
[----:B------:R-:W-:Y:S01]  /*12ec0*/  @P0 IMAD.MOV.U32 R22, RZ, RZ, R30 ;  /* 0x000000ffff160224 */ /* 0x000fe200078e001e */
[----:B------:R-:W-:Y:S01]  /*12ed0*/  IADD3 R21, PT, PT, R35, R21, RZ ;  /* 0x0000001523157210 */ /* 0x000fe20007ffe0ff */
[----:B------:R-:W-:Y:S01]  /*12ee0*/  @!P0 IMAD.IADD R20, R23, 0x1, R20 ;  /* 0x0000000117148824 */ /* 0x000fe200078e0214 */
[----:B------:R-:W-:Y:S02]  /*12ef0*/  @P0 IADD3 R20, PT, PT, R31, R0, RZ ;  /* 0x000000001f140210 */ /* 0x000fe40007ffe0ff */
[----:B--2---:R-:W-:Y:S01]  /*12f00*/  ISETP.GE.AND P2, PT, R196, R3, PT ;  /* 0x00000003c400720c */ /* 0x004fe20003f46270 */
[----:B------:R-:W-:-:S03]  /*12f10*/  IMAD.WIDE.U32 R196, R194, R28, R196 ;  /* 0x0000001cc2c47225 */ /* 0x000fc600078e00c4 */
[-C--:B------:R-:W-:Y:S01]  /*12f20*/  ISETP.GE.OR P1, PT, R202, R181.reuse, P2 ;  /* 0x000000b5ca00720c */ /* 0x080fe20001726670 */
[----:B------:R-:W-:Y:S01]  /*12f30*/  IMAD R194, R29, R194, RZ ;  /* 0x000000c21dc27224 */ /* 0x000fe200078e02ff */
[----:B------:R-:W-:Y:S02]  /*12f40*/  IADD3 R22, P3, P0, R34, R196, R22 ;  /* 0x000000c422167210 */ /* 0x000fe4000787e016 */
[----:B------:R-:W-:Y:S01]  /*12f50*/  ISETP.GE.OR P4, PT, R180, R181, P2 ;  /* 0x000000b5b400720c */ /* 0x000fe20001786670 */
[----:B------:R-:W-:-:S05]  /*12f60*/  IMAD.IADD R3, R197, 0x1, R194 ;  /* 0x00000001c5037824 */ /* 0x000fca00078e02c2 */
[----:B------:R-:W-:Y:S02]  /*12f70*/  IADD3.X R23, PT, PT, R21, R3, R20, P3, P0 ;  /* 0x0000000315177210 */ /* 0x000fe40001fe0414 */
[-C--:B------:R-:W-:Y:S01]  /*12f80*/  ISETP.GE.OR P3, PT, R179, R181.reuse, P2 ;  /* 0x000000b5b300720c */ /* 0x080fe20001766670 */
        /* <DEDUP_REMOVED lines=19> */
.L_x_13068:
[----:B------:R-:W-:Y:S05]  /*130c0*/  BSYNC.RECONVERGENT B0 ;  /* 0x0000000000007941 */ /* 0x000fea0003800200 */
.L_x_13067:
        /* <DEDUP_REMOVED lines=13> */
.L_x_13070:
[----:B------:R-:W-:Y:S05]  /*131a0*/  BSYNC.RECONVERGENT B0 ;  /* 0x0000000000007941 */ /* 0x000fea0003800200 */
.L_x_13069:
[----:B------:R-:W-:-:S04]  /*131b0*/  MOV R189, 0x0 ;  /* 0x0000000000bd7802 */ /* 0x000fc80000000f00 */
[----:B-1234-:R-:W-:Y:S05]  /*131c0*/  @P2 RET.REL.NODEC R188 `(_ZN5flash24flash_fwd_splitkv_kernelI23Flash_fwd_kernel_traitsILi64ELi64ELi128ELi4ELb0ELb0EN7cutlass6half_tE19Flash_kernel_traitsILi64ELi64ELi128ELi4ES3_EELb0ELb1ELb1ELb0ELb0ELb0ELb0ELb0EEEvNS_16Flash_fwd_paramsE) ;  /* 0xfffffeccbc8c2950 */ /* 0x01efea0003c3ffff */
        /* <DEDUP_REMOVED lines=12> */
[----:B-1----:R-:W-:Y:S05]  /*13290*/  RET.REL.NODEC R188 `(_ZN5flash24flash_fwd_splitkv_kernelI23Flash_fwd_kernel_traitsILi64ELi64ELi128ELi4ELb0ELb0EN7cutlass6half_tE19Flash_kernel_traitsILi64ELi64ELi128ELi4ES3_EELb0ELb1ELb1ELb0ELb0ELb0ELb0ELb0EEEvNS_16Flash_fwd_paramsE) ;  /* 0xfffffeccbc587950 */ /* 0x002fea0003c3ffff */
.L_x_13062:
[----:B------:R-:W-:Y:S01]  /*132a0*/  MOV R5, 0x2 ;  /* 0x0000000200057802 */ /* 0x000fe20000000f00 */
[----:B------:R-:W-:Y:S01]  /*132b0*/  IMAD.MOV.U32 R4, RZ, RZ, 0x1f ;  /* 0x0000001fff047424 */ /* 0x000fe200078e00ff */
[----:B------:R-:W-:-:S07]  /*132c0*/  MOV R6, 0xffffffff ;  /* 0xffffffff00067802 */ /* 0x000fce0000000f00 */
[----:B-1---5:R-:W-:Y:S05]  /*132d0*/  WARPSYNC.COLLECTIVE R6, `(.L_x_13071) ;  /* 0x0000000006087348 */ /* 0x022fea0003c00000 */
[----:B------:R2:W3:Y:S02]  /*132e0*/  SHFL.BFLY P0, R11, R212, R5, R4 ;  /* 0x0c000005d40b7389 */ /* 0x0004e40000000004 */
[----:B-123-5:R-:W-:Y:S05]  /*132f0*/  ENDCOLLECTIVE ;  /* 0x000000000000791b */ /* 0x02efea0003800000 */
.L_x_13071:
[----:B------:R-:W-:Y:S02]  /*13300*/  IMAD.MOV.U32 R9, RZ, RZ, R11 ;  /* 0x000000ffff097224 */ /* 0x000fe400078e000b */
[----:B------:R-:W-:Y:S02]  /*13310*/  IMAD.MOV.U32 R5, RZ, RZ, 0x1 ;  /* 0x00000001ff057424 */ /* 0x000fe400078e00ff */
[----:B------:R-:W-:-:S05]  /*13320*/  FADD.FTZ R9, R9, R212 ;  /* 0x000000d409097221 */ /* 0x000fca0000010000 */
[----:B------:R-:W-:-:S07]  /*13330*/  MOV R212, R9 ;  /* 0x0000000900d47202 */ /* 0x000fce0000000f00 */
[----:B------:R-:W-:Y:S05]  /*13340*/  WARPSYNC.COLLECTIVE R6, `(.L_x_13072) ;  /* 0x0000000006087348 */ /* 0x000fea0003c00000 */
[----:B------:R1:W2:Y:S02]  /*13350*/  SHFL.BFLY P0, R11, R212, R5, R4 ;  /* 0x0c000005d40b7389 */ /* 0x0002a40000000004 */
[----:B-12---:R-:W-:Y:S05]  /*13360*/  ENDCOLLECTIVE ;  /* 0x000000000000791b */ /* 0x006fea0003800000 */
.L_x_13072:
[----:B------:R-:W-:Y:S01]  /*13370*/  MOV R212, R213 ;  /* 0x000000d500d47202 */ /* 0x000fe20000000f00 */
[----:B------:R-:W-:Y:S01]  /*13380*/  IMAD.MOV.U32 R5, RZ, RZ, 0x2 ;  /* 0x00000002ff057424 */ /* 0x000fe200078e00ff */
[----:B------:R-:W-:-:S07]  /*13390*/  MOV R8, R11 ;  /* 0x0000000b00087202 */ /* 0x000fce0000000f00 */
[----:B------:R-:W-:Y:S05]  /*133a0*/  WARPSYNC.COLLECTIVE R6, `(.L_x_13073) ;  /* 0x0000000006087348 */ /* 0x000fea0003c00000 */
[----:B------:R1:W2:Y:S02]  /*133b0*/  SHFL.BFLY P0, R11, R212, R5, R4 ;  /* 0x0c000005d40b7389 */ /* 0x0002a40000000004 */
[----:B-12---:R-:W-:Y:S05]  /*133c0*/  ENDCOLLECTIVE ;  /* 0x000000000000791b */ /* 0x006fea0003800000 */
.L_x_13073:
[----:B------:R-:W-:Y:S01]  /*133d0*/  FADD.FTZ R8, R9, R8 ;  /* 0x0000000809087221 */ /* 0x000fe20000010000 */
[----:B------:R-:W-:Y:S01]  /*133e0*/  FADD.FTZ R10, R11, R213 ;  /* 0x000000d50b0a7221 */ /* 0x000fe20000010000 */
[----:B------:R-:W-:-:S04]  /*133f0*/  MOV R5, 0x1 ;  /* 0x0000000100057802 */ /* 0x000fc80000000f00 */
[----:B------:R-:W-:-:S07]  /*13400*/  MOV R212, R10 ;  /* 0x0000000a00d47202 */ /* 0x000fce0000000f00 */
[----:B------:R-:W-:Y:S05]  /*13410*/  WARPSYNC.COLLECTIVE R6, `(.L_x_13074) ;  /* 0x0000000006087348 */ /* 0x000fea0003c00000 */
[----:B------:R1:W2:Y:S02]  /*13420*/  SHFL.BFLY P0, R11, R212, R5, R4 ;  /* 0x0c000005d40b7389 */ /* 0x0002a40000000004 */
[----:B-12---:R-:W-:Y:S05]  /*13430*/  ENDCOLLECTIVE ;  /* 0x000000000000791b */ /* 0x006fea0003800000 */
.L_x_13074:
[----:B------:R-:W-:Y:S05]  /*13440*/  BRA `(.L_x_13075) ;  /* 0xfffffff000207947 */ /* 0x000fea000383ffff */
.L_x_13076:
        /* <DEDUP_REMOVED lines=11> */
.L_x_14824:


//--------------------- .text._ZN5flash24flash_fwd_splitkv_kernelI23Flash_fwd_kernel_traitsILi64ELi64ELi128ELi4ELb0ELb0EN7cutlass6half_tE19Flash_kernel_traitsILi64ELi64ELi128ELi4ES3_EELb0ELb1ELb1ELb0ELb0ELb1ELb0ELb0EEEvNS_16Flash_fwd_paramsE --------------------------
	.section	.text._ZN5flash24flash_fwd_splitkv_kernelI23Flash_fwd_kernel_traitsILi64ELi64ELi128ELi4ELb0ELb0EN7cutlass6half_tE19Flash_kernel_traitsILi64ELi64ELi128ELi4ES3_EELb0ELb1ELb1ELb0ELb0ELb1ELb0ELb0EEEvNS_16Flash_fwd_paramsE,"ax",@progbits
	.align	128
        .global         _ZN5flash24flash_fwd_splitkv_kernelI23Flash_fwd_kernel_traitsILi64ELi64ELi128ELi4ELb0ELb0EN7cutlass6half_tE19Flash_kernel_traitsILi64ELi64ELi128ELi4ES3_EELb0ELb1ELb1ELb0ELb0ELb1ELb0ELb0EEEvNS_16Flash_fwd_paramsE
        .type           _ZN5flash24flash_fwd_splitkv_kernelI23Flash_fwd_kernel_traitsILi64ELi64ELi128ELi4ELb0ELb0EN7cutlass6half_tE19Flash_kernel_traitsILi64ELi64ELi128ELi4ES3_EELb0ELb1ELb1ELb0ELb0ELb1ELb0ELb0EEEvNS_16Flash_fwd_paramsE,@function
        .size           _ZN5flash24flash_fwd_splitkv_kernelI23Flash_fwd_kernel_traitsILi64ELi64ELi128ELi4ELb0ELb0EN7cutlass6half_tE19Flash_kernel_traitsILi64ELi64ELi128ELi4ES3_EELb0ELb1ELb1ELb0ELb0ELb1ELb0ELb0EEEvNS_16Flash_fwd_paramsE,(.L_x_14825 - _ZN5flash24flash_fwd_splitkv_kernelI23Flash_fwd_kernel_traitsILi64ELi64ELi128ELi4ELb0ELb0EN7cutlass6half_tE19Flash_kernel_traitsILi64ELi64ELi128ELi4ES3_EELb0ELb1ELb1ELb0ELb0ELb1ELb0ELb0EEEvNS_16Flash_fwd_paramsE)
        .other          _ZN5flash24flash_fwd_splitkv_kernelI23Flash_fwd_kernel_traitsILi64ELi64ELi128ELi4ELb0ELb0EN7cutlass6half_tE19Flash_kernel_traitsILi64ELi64ELi128ELi4ES3_EELb0ELb1ELb1ELb0ELb0ELb1ELb0ELb0EEEvNS_16Flash_fwd_paramsE,@"STO_CUDA_ENTRY STV_DEFAULT"
_ZN5flash24flash_fwd_splitkv_kernelI23Flash_fwd_kernel_traitsILi64ELi64ELi128ELi4ELb0ELb0EN7cutlass6half_tE19Flash_kernel_traitsILi64ELi64ELi128ELi4ES3_EELb0ELb1ELb1ELb0ELb0ELb1ELb0ELb0EEEvNS_16Flash_fwd_paramsE:
.text._ZN5flash24flash_fwd_splitkv_kernelI23Flash_fwd_kernel_traitsILi64ELi64ELi128ELi4ELb0ELb0EN7cutlass6half_tE19Flash_kernel_traitsILi64ELi64ELi128ELi4ES3_EELb0ELb1ELb1ELb0ELb0ELb1ELb0ELb0EEEvNS_16Flash_fwd_paramsE:
[----:B------:R-:W-:Y:S01]  /*0000*/  LDC R1, c[0x0][0x37c] ;  /* 0x0000df00ff017b82 */ /* 0x000fe20000000800 */
[----:B------:R-:W1:Y:S07]  /*0010*/  S2R R19, SR_CTAID.X ;  /* 0x0000000000137919 */ /* 0x000e6e0000002500 */
[----:B------:R-:W2:Y:S01]  /*0020*/  LDC.64 R2, c[0x0][0x348] ;  /* 0x0000d200ff027b82 */ /* 0x000ea20000000a00 */
[----:B------:R-:W-:Y:S01]  /*0030*/  BSSY.RECONVERGENT B3, `(.L_x_13077) ;  /* 0x0000005000037945 */ /* 0x000fe20003800200 */
[----:B------:R-:W-:Y:S01]  /*0040*/  MOV R200, 0x80 ;  /* 0x0000008000c87802 */ /* 0x000fe20000000f00 */
[----:B------:R-:W3:Y:S01]  /*0050*/  S2R R201, SR_CTAID.Y ;  /* 0x0000000000c97919 */ /* 0x000ee20000002600 */
[----:B------:R-:W4:Y:S05]  /*0060*/  S2R R202, SR_CTAID.Z ;  /* 0x0000000000ca7919 */ /* 0x000f2a0000002700 */
[----:B-1234-:R-:W-:Y:S05]  /*0070*/  CALL.REL.NOINC `($_ZN5flash24flash_fwd_splitkv_kernelI23Flash_fwd_kernel_traitsILi64ELi64ELi128ELi4ELb0ELb0EN7cutlass6half_tE19Flash_kernel_traitsILi64ELi64ELi128ELi4ES3_EELb0ELb1ELb1ELb0ELb0ELb1ELb0ELb0EEEvNS_16Flash_fwd_paramsE$_ZN5flash30compute_attn_1rowblock_splitkvI23Flash_fwd_kernel_traitsILi64ELi64ELi128ELi4ELb0ELb0EN7cutlass6half_tE19Flash_kernel_traitsILi64ELi64ELi128ELi4ES3_EELb0ELb1ELb1ELb0ELb0ELb1ELb0ELb0ENS_16Flash_fwd_paramsEEEvRKT8_iiiii) ;  /* 0x0000000000087944 */ /* 0x01efea0003c00000 */
[----:B------:R-:W-:Y:S05]  /*0080*/  BSYNC.RECONVERGENT B3 ;  /* 0x0000000000037941 */ /* 0x000fea0003800200 */
.L_x_13077:
[----:B------:R-:W-:Y:S05]  /*0090*/  EXIT ;  /* 0x000000000000794d */ /* 0x000fea0003800000 */
        .type           $_ZN5flash24flash_fwd_splitkv_kernelI23Flash_fwd_kernel_traitsILi64ELi64ELi128ELi4ELb0ELb0EN7cutlass6half_tE19Flash_kernel_traitsILi64ELi64ELi128ELi4ES3_EELb0ELb1ELb1ELb0ELb0ELb1ELb0ELb0EEEvNS_16Flash_fwd_paramsE$_ZN5flash30compute_attn_1rowblock_splitkvI23Flash_fwd_kernel_traitsILi64ELi64ELi128ELi4ELb0ELb0EN7cutlass6half_tE19Flash_kernel_traitsILi64ELi64ELi128ELi4ES3_EELb0ELb1ELb1ELb0ELb0ELb1ELb0ELb0ENS_16Flash_fwd_paramsEEEvRKT8_iiiii,@function
        .size           $_ZN5flash24flash_fwd_splitkv_kernelI23Flash_fwd_kernel_traitsILi64ELi64ELi128ELi4ELb0ELb0EN7cutlass6half_tE19Flash_kernel_traitsILi64ELi64ELi128ELi4ES3_EELb0ELb1ELb1ELb0ELb0ELb1ELb0ELb0EEEvNS_16Flash_fwd_paramsE$_ZN5flash30compute_attn_1rowblock_splitkvI23Flash_fwd_kernel_traitsILi64ELi64ELi128ELi4ELb0ELb0EN7cutlass6half_tE19Flash_kernel_traitsILi64ELi64ELi128ELi4ES3_EELb0ELb1ELb1ELb0ELb0ELb1ELb0ELb0ENS_16Flash_fwd_paramsEEEvRKT8_iiiii,(.L_x_14825 - $_ZN5flash24flash_fwd_splitkv_kernelI23Flash_fwd_kernel_traitsILi64ELi64ELi128ELi4ELb0ELb0EN7cutlass6half_tE19Flash_kernel_traitsILi64ELi64ELi128ELi4ES3_EELb0ELb1ELb1ELb0ELb0ELb1ELb0ELb0EEEvNS_16Flash_fwd_paramsE$_ZN5flash30compute_attn_1rowblock_splitkvI23Flash_fwd_kernel_traitsILi64ELi64ELi128ELi4ELb0ELb0EN7cutlass6half_tE19Flash_kernel_traitsILi64ELi64ELi128ELi4ES3_EELb0ELb1ELb1ELb0ELb0ELb1ELb0ELb0ENS_16Flash_fwd_paramsEEEvRKT8_iiiii)
$_ZN5flash24flash_fwd_splitkv_kernelI23Flash_fwd_kernel_traitsILi64ELi64ELi128ELi4ELb0ELb0EN7cutlass6half_tE19Flash_kernel_traitsILi64ELi64ELi128ELi4ES3_EELb0ELb1ELb1ELb0ELb0ELb1ELb0ELb0EEEvNS_16Flash_fwd_paramsE$_ZN5flash30compute_attn_1rowblock_splitkvI23Flash_fwd_kernel_traitsILi64ELi64ELi128ELi4ELb0ELb0EN7cutlass6half_tE19Flash_kernel_traitsILi64ELi64ELi128ELi4ES3_EELb0ELb1ELb1ELb0ELb0ELb1ELb0ELb0ENS_16Flash_fwd_paramsEEEvRKT8_iiiii:
        /* <DEDUP_REMOVED lines=39> */
.L_x_13079:
[----:B------:R-:W-:Y:S05]  /*0310*/  BSYNC.RECONVERGENT B0 ;  /* 0x0000000000007941 */ /* 0x000fea0003800200 */
.L_x_13078:
[----:B------:R-:W-:Y:S04]  /*0320*/  BSSY.RECONVERGENT B0, `(.L_x_13080) ;  /* 0x0000007000007945 */ /* 0x000fe80003800200 */
[----:B------:R-:W-:Y:S05]  /*0330*/  @!P3 BRA `(.L_x_13081) ;  /* 0x000000000014b947 */ /* 0x000fea0003800000 */
[----:B-----5:R-:W2:Y:S02]  /*0340*/  LD.E.U8 R5, desc[UR4][R2.64+0x1b2] ;  /* 0x0001b20402057980 */ /* 0x020ea4000c101100 */
[----:B--2---:R-:W-:-:S13]  /*0350*/  ISETP.NE.AND P1, PT, R5, RZ, PT ;  /* 0x000000ff0500720c */ /* 0x004fda0003f25270 */
[----:B------:R-:W2:Y:S02]  /*0360*/  @P1 LD.E R10, desc[UR4][R16.64+0x4] ;  /* 0x00000404100a1980 */ /* 0x000ea4000c101900 */
[----:B--2---:R-:W-:-:S06]  /*0370*/  @P1 IADD3 R5, PT, PT, R10, -R15, RZ ;  /* 0x8000000f0a051210 */ /* 0x004fcc0007ffe0ff */
[----:B------:R2:W5:Y:S02]  /*0380*/  @!P1 LD.E R5, desc[UR4][R16.64] ;  /* 0x0000000410059980 */ /* 0x000564000c101900 */
.L_x_13081:
[----:B------:R-:W-:Y:S05]  /*0390*/  BSYNC.RECONVERGENT B0 ;  /* 0x0000000000007941 */ /* 0x000fea0003800200 */
.L_x_13080:
        /* <DEDUP_REMOVED lines=8> */
.L_x_13083:
[----:B------:R-:W4:Y:S01]  /*0420*/  LD.E.64 R6, desc[UR4][R2.64+0x108] ;  /* 0x0001080402067980 */ /* 0x000f22000c101b00 */
[----:B------:R-:W-:Y:S01]  /*0430*/  BSSY.RECONVERGENT B0, `(.L_x_13085) ;  /* 0x0000006000007945 */ /* 0x000fe20003800200 */
[----:B------:R-:W-:Y:S01]  /*0440*/  IMAD.MOV.U32 R8, RZ, RZ, RZ ;  /* 0x000000ffff087224 */ /* 0x000fe200078e00ff */
[----:B----4-:R-:W-:-:S04]  /*0450*/  ISETP.NE.U32.AND P0, PT, R6, RZ, PT ;  /* 0x000000ff0600720c */ /* 0x010fc80003f05070 */
[----:B------:R-:W-:-:S13]  /*0460*/  ISETP.NE.AND.EX P0, PT, R7, RZ, PT, P0 ;  /* 0x000000ff0700720c */ /* 0x000fda0003f05300 */
[----:B------:R-:W-:Y:S05]  /*0470*/  @!P0 BRA `(.L_x_13086) ;  /* 0x0000000000048947 */ /* 0x000fea0003800000 */
[----:B------:R4:W5:Y:S02]  /*0480*/  LD.E R8, desc[UR4][R2.64+0xbc] ;  /* 0x0000bc0402087980 */ /* 0x000964000c101900 */
.L_x_13086:
[----:B------:R-:W-:Y:S05]  /*0490*/  BSYNC.RECONVERGENT B0 ;  /* 0x0000000000007941 */ /* 0x000fea0003800200 */
.L_x_13085:
[----:B-----5:R-:W-:Y:S02]  /*04a0*/  IADD3 R8, PT, PT, R8, R5, -R12 ;  /* 0x0000000508087210 */ /* 0x020fe40007ffe80c */
.L_x_13084:
[----:B------:R-:W-:Y:S05]  /*04b0*/  BSYNC.RECONVERGENT B1 ;  /* 0x0000000000017941 */ /* 0x000fea0003800200 */
.L_x_13082:
[----:B------:R-:W-:Y:S01]  /*04c0*/  IMAD.SHL.U32 R206, R19, 0x40, RZ ;  /* 0x0000004013ce7824 */ /* 0x000fe200078e00ff */
[----:B------:R-:W-:Y:S01]  /*04d0*/  MOV R6, R200 ;  /* 0x000000c800067202 */ /* 0x000fe20000000f00 */
[----:B------:R-:W-:-:S03]  /*04e0*/  IMAD.MOV.U32 R7, RZ, RZ, 0x0 ;  /* 0x00000000ff077424 */ /* 0x000fc600078e00ff */
[----:B------:R-:W-:-:S13]  /*04f0*/  ISETP.GT.AND P0, PT, R39, R206, PT ;  /* 0x000000ce2700720c */ /* 0x000fda0003f04270 */
[----:B-1234-:R-:W-:Y:S05]  /*0500*/  @!P0 RET.REL.NODEC R6 `(_ZN5flash24flash_fwd_splitkv_kernelI23Flash_fwd_kernel_traitsILi64ELi64ELi128ELi4ELb0ELb0EN7cutlass6half_tE19Flash_kernel_traitsILi64ELi64ELi128ELi4ES3_EELb0ELb1ELb1ELb0ELb0ELb1ELb0ELb0EEEvNS_16Flash_fwd_paramsE) ;  /* 0xfffffff806bc8950 */ /* 0x01efea0003c3ffff */
        /* <DEDUP_REMOVED lines=95> */
.L_x_13089:
[----:B------:R-:W-:Y:S05]  /*0b00*/  BSYNC.RECONVERGENT B0 ;  /* 0x0000000000007941 */ /* 0x000fea0003800200 */
.L_x_13088:
        /* <DEDUP_REMOVED lines=13> */
.L_x_13091:
[----:B------:R-:W-:Y:S05]  /*0be0*/  BSYNC.RECONVERGENT B0 ;  /* 0x0000000000007941 */ /* 0x000fea0003800200 */
.L_x_13090:
        /* <DEDUP_REMOVED lines=12> */
.L_x_13093:
[----:B------:R-:W-:Y:S05]  /*0cb0*/  BSYNC.RECONVERGENT B0 ;  /* 0x0000000000007941 */ /* 0x000fea0003800200 */
.L_x_13092:
[----:B------:R-:W-:Y:S01]  /*0cc0*/  MOV R201, 0x0 ;  /* 0x0000000000c97802 */ /* 0x000fe20000000f00 */
[----:B------:R-:W-:Y:S04]  /*0cd0*/  @!P3 ST.E desc[UR4][R16.64], R13 ;  /* 0x0000000d1000b985 */ /* 0x000fe8000c101904 */
[----:B------:R-:W-:Y:S04]  /*0ce0*/  @!P2 ST.E desc[UR4][R16.64+0x40], R5 ;  /* 0x000040051000a985 */ /* 0x000fe8000c101904 */
[----:B------:R1:W-:Y:S02]  /*0cf0*/  @!P1 ST.E desc[UR4][R16.64+0x80], R3 ;  /* 0x0000800310009985 */ /* 0x0003e4000c101904 */
[----:B-123--:R-:W-:Y:S05]  /*0d00*/  @P4 RET.REL.NODEC R200 `(_ZN5flash24flash_fwd_splitkv_kernelI23Flash_fwd_kernel_traitsILi64ELi64ELi128ELi4ELb0ELb0EN7cutlass6half_tE19Flash_kernel_traitsILi64ELi64ELi128ELi4ES3_EELb0ELb1ELb1ELb0ELb0ELb1ELb0ELb0EEEvNS_16Flash_fwd_paramsE) ;  /* 0xfffffff0c8bc4950 */ /* 0x00efea0003c3ffff */
[----:B------:R-:W-:Y:S02]  /*0d10*/  MOV R3, 0x7f800000 ;  /* 0x7f80000000037802 */ /* 0x000fe40000000f00 */
[----:B------:R-:W-:-:S03]  /*0d20*/  MOV R201, 0x0 ;  /* 0x0000000000c97802 */ /* 0x000fc60000000f00 */
[----:B------:R1:W-:Y:S02]  /*0d30*/  ST.E desc[UR4][R16.64+0xc0], R3 ;  /* 0x0000c00310007985 */ /* 0x0003e4000c101904 */
[----:B-1----:R-:W-:Y:S05]  /*0d40*/  RET.REL.NODEC R200 `(_ZN5flash24flash_fwd_splitkv_kernelI23Flash_fwd_kernel_traitsILi64ELi64ELi128ELi4ELb0ELb0EN7cutlass6half_tE19Flash_kernel_traitsILi64ELi64ELi128ELi4ES3_EELb0ELb1ELb1ELb0ELb0ELb1ELb0ELb0EEEvNS_16Flash_fwd_paramsE) ;  /* 0xfffffff0c8ac7950 */ /* 0x002fea0003c3ffff */
.L_x_13087:
        /* <DEDUP_REMOVED lines=81> */
[----:B------:R-:W-:-:S04]  /*1260*/  @!P2 LOP3.LUT R11, RZ, R13, RZ, 0x33, !PT ;  /* 0x0000000dff0ba212 */ /* 0x000fc800078e33ff */
[----:B------:R-:W-:Y:S01]  /*1270*/  SHF.R.S32.HI R6, RZ, 0x1f, R11 ;  /* 0x0000001fff067819 */ /* 0x000fe2000001140b */
[----:B------:R-:W-:-:S04]  /*1280*/  IMAD R17, R17, R11, RZ ;  /* 0x0000000b11117224 */ /* 0x000fc800078e02ff */
        /* <DEDUP_REMOVED lines=19> */
.L_x_13095:
        /* <DEDUP_REMOVED lines=26> */
[----:B------:R-:W-:Y:S01]  /*1560*/  @!P3 IMAD.WIDE.U32 R24, R186, R12, RZ ;  /* 0x0000000cba18b225 */ /* 0x000fe200078e00ff */
[----:B-----5:R-:W-:-:S03]  /*1570*/  @!P3 SHF.R.S32.HI R6, RZ, 0x1f, R11 ;  /* 0x0000001fff06b819 */ /* 0x020fc6000001140b */
[----:B------:R-:W-:Y:S02]  /*1580*/  @!P3 IMAD R4, R4, R186, R7 ;  /* 0x000000ba0404b224 */ /* 0x000fe400078e0207 */
        /* <DEDUP_REMOVED lines=12> */
[----:B------:R-:W-:Y:S01]  /*1650*/  @!P3 IMAD.IADD R9, R7, 0x1, R9 ;  /* 0x000000010709b824 */ /* 0x000fe200078e0209 */
[----:B------:R-:W-:Y:S02]  /*1660*/  ISETP.NE.AND P1, PT, R13, RZ, PT ;  /* 0x000000ff0d00720c */ /* 0x000fe40003f25270 */
        /* <DEDUP_REMOVED lines=15> */
[----:B------:R-:W-:Y:S01]  /*1760*/  @!P3 IMAD R0, R17, R11, RZ ;  /* 0x0000000b1100b224 */ /* 0x000fe200078e02ff */
[----:B------:R-:W-:Y:S02]  /*1770*/  @!P3 SHF.R.S32.HI R5, RZ, 0x1f, R11 ;  /* 0x0000001fff05b819 */ /* 0x000fe4000001140b */
[----:B------:R-:W-:Y:S01]  /*1780*/  IADD3 R23, PT, PT, R23, R4, RZ ;  /* 0x0000000417177210 */ /* 0x000fe20007ffe0ff */
[----:B------:R-:W-:Y:S01]  /*1790*/  @P3 IMAD.IADD R12, R12, 0x1, R15 ;  /* 0x000000010c0c3824 */ /* 0x000fe200078e020f */
        /* <DEDUP_REMOVED lines=15> */
.L_x_13096:
[----:B------:R-:W-:Y:S05]  /*1890*/  BSYNC.RECONVERGENT B0 ;  /* 0x0000000000007941 */ /* 0x000fea0003800200 */
.L_x_13094:
        /* <DEDUP_REMOVED lines=30> */
[----:B-----5:R-:W-:Y:S02]  /*1a80*/  IMAD R16, R5, R188, RZ ;  /* 0x000000bc05107224 */ /* 0x020fe400078e02ff */
        /* <DEDUP_REMOVED lines=19> */
[----:B------:R-:W-:Y:S02]  /*1bc0*/  IADD3 R10, P2, PT, R208, R6, RZ ;  /* 0x00000006d00a7210 */ /* 0x000fe40007f5e0ff */
[----:B------:R-:W-:Y:S02]  /*1bd0*/  SHF.R.U32.HI R214, RZ, 0x3, R38 ;  /* 0x00000003ffd67819 */ /* 0x000fe40000011626 */
[----:B------:R-:W-:-:S03]  /*1be0*/  IADD3.X R11, PT, PT, RZ, R4, RZ, P2, !PT ;  /* 0x00000004ff0b7210 */ /* 0x000fc600017fe4ff */
[----:B------:R-:W-:Y:S02]  /*1bf0*/  IMAD R199, R189, R214, RZ ;  /* 0x000000d6bdc77224 */ /* 0x000fe400078e02ff */
[----:B------:R-:W-:-:S04]  /*1c00*/  IMAD.WIDE.U32 R12, R214, R188, R12 ;  /* 0x000000bcd60c7225 */ /* 0x000fc800078e000c */
[----:B------:R-:W-:Y:S02]  /*1c10*/  IMAD R195, R187, R214, RZ ;  /* 0x000000d6bbc37224 */ /* 0x000fe400078e02ff */
[----:B------:R-:W-:-:S04]  /*1c20*/  IMAD.WIDE.U32 R10, R214, R186, R10 ;  /* 0x000000bad60a7225 */ /* 0x000fc800078e000a */
[----:B------:R-:W-:Y:S02]  /*1c30*/  IMAD.IADD R193, R39, 0x1, -R206 ;  /* 0x0000000127c17824 */ /* 0x000fe400078e0ace */
[----:B------:R-:W-:Y:S02]  /*1c40*/  IMAD.IADD R199, R13, 0x1, R199 ;  /* 0x000000010dc77824 */ /* 0x000fe400078e02c7 */
[----:B------:R-:W-:Y:S01]  /*1c50*/  IMAD.IADD R195, R11, 0x1, R195 ;  /* 0x000000010bc37824 */ /* 0x000fe200078e02c3 */
[----:B------:R-:W-:-:S04]  /*1c60*/  LOP3.LUT R11, R0, 0x1c0, RZ, 0xc0, !PT ;  /* 0x000001c0000b7812 */ /* 0x000fc800078ec0ff */
[--C-:B------:R-:W-:Y:S02]  /*1c70*/  LOP3.LUT R11, R11, 0x38, R38.reuse, 0xf8, !PT ;  /* 0x000000380b0b7812 */ /* 0x100fe400078ef826 */
[----:B------:R-:W-:Y:S02]  /*1c80*/  SHF.R.U32.HI R84, RZ, 0x1, R38 ;  /* 0x00000001ff547819 */ /* 0x000fe40000011626 */
[----:B------:R-:W-:Y:S02]  /*1c90*/  LOP3.LUT R11, R11, 0x38, R0, 0x78, !PT ;  /* 0x000000380b0b7812 */ /* 0x000fe400078e7800 */
[----:B------:R-:W-:Y:S01]  /*1ca0*/  MOV R215, RZ ;  /* 0x000000ff00d77202 */ /* 0x000fe20000000f00 */
[----:B------:R-:W-:Y:S02]  /*1cb0*/  BSSY.RECONVERGENT B0, `(.L_x_13097) ;  /* 0x000002b000007945 */ /* 0x000fe40003800200 */
        /* <DEDUP_REMOVED lines=10> */
[----:B------:R-:W-:Y:S02]  /*1d60*/  LEA R198, P3, R12, R26, 0x1 ;  /* 0x0000001a0cc67211 */ /* 0x000fe400078608ff */
[----:B------:R-:W-:-:S02]  /*1d70*/  IADD3.X R7, PT, PT, RZ, R5, RZ, P2, !PT ;  /* 0x00000005ff077210 */ /* 0x000fc400017fe4ff */
[----:B------:R-:W-:Y:S02]  /*1d80*/  ISETP.GE.AND P2, PT, R214, R193, PT ;  /* 0x000000c1d600720c */ /* 0x000fe40003f46270 */
[----:B------:R-:W-:Y:S01]  /*1d90*/  LEA.HI.X R199, R12, R27, R199, 0x1, P3 ;  /* 0x0000001b0cc77211 */ /* 0x000fe200018f0cc7 */
[----:B------:R-:W-:Y:S02]  /*1da0*/  IMAD.SHL.U32 R12, R38, 0x40, RZ ;  /* 0x00000040260c7824 */ /* 0x000fe400078e00ff */
[-C--:B----4-:R-:W-:Y:S02]  /*1db0*/  IMAD R17, R15, R202.reuse, RZ ;  /* 0x000000ca0f117224 */ /* 0x090fe400078e02ff */
[----:B------:R-:W-:Y:S01]  /*1dc0*/  IMAD.WIDE.U32 R14, R14, R202, R6 ;  /* 0x000000ca0e0e7225 */ /* 0x000fe200078e0006 */
[----:B------:R-:W-:Y:S02]  /*1dd0*/  LOP3.LUT R7, R12, 0x1c0, RZ, 0xc0, !PT ;  /* 0x000001c00c077812 */ /* 0x000fe400078ec0ff */
[----:B------:R-:W-:-:S02]  /*1de0*/  LEA R196, P4, R10, R24, 0x1 ;  /* 0x000000180ac47211 */ /* 0x000fc400078808ff */
[----:B------:R-:W-:Y:S02]  /*1df0*/  LOP3.LUT R5, R7, 0x8, R84, 0xf8, !PT ;  /* 0x0000000807057812 */ /* 0x000fe400078ef854 */
[--C-:B------:R-:W-:Y:S01]  /*1e00*/  LOP3.LUT R6, R11, 0x1e00, R0.reuse, 0xf8, !PT ;  /* 0x00001e000b067812 */ /* 0x100fe200078ef800 */
[----:B------:R-:W-:Y:S01]  /*1e10*/  IMAD.IADD R17, R15, 0x1, R17 ;  /* 0x000000010f117824 */ /* 0x000fe200078e0211 */
[----:B------:R-:W-:Y:S02]  /*1e20*/  LEA.HI.X R195, R10, R25, R195, 0x1, P4 ;  /* 0x000000190ac37211 */ /* 0x000fe400020f0cc3 */
        /* <DEDUP_REMOVED lines=18> */
.L_x_13099:
[----:B------:R1:W-:Y:S02]  /*1f50*/  STS.128 [R205], RZ ;  /* 0x000000ffcd007388 */ /* 0x0003e40000000c00 */
.L_x_13098:
[----:B------:R-:W-:Y:S05]  /*1f60*/  BSYNC.RECONVERGENT B0 ;  /* 0x0000000000007941 */ /* 0x000fea0003800200 */
.L_x_13097:
        /* <DEDUP_REMOVED lines=21> */
[----:B--2---:R-:W-:-:S03]  /*20c0*/  LEA R26, P1, R24, R22, 0x1 ;  /* 0x00000016181a7211 */ /* 0x004fc600078208ff */
[----:B------:R-:W-:-:S05]  /*20d0*/  IMAD R5, R21, R6, R5 ;  /* 0x0000000615057224 */ /* 0x000fca00078e0205 */
[----:B------:R-:W-:-:S04]  /*20e0*/  IADD3 R5, PT, PT, R25, R5, RZ ;  /* 0x0000000519057210 */ /* 0x000fc80007ffe0ff */
[----:B------:R-:W-:-:S05]  /*20f0*/  LEA.HI.X R27, R24, R23, R5, 0x1, P1 ;  /* 0x00000017181b7211 */ /* 0x000fca00008f0c05 */
[----:B------:R-:W-:Y:S01]  /*2100*/  @!PT LDS RZ, [RZ] ;  /* 0x00000000fffff984 */ /* 0x000fe20000000800 */
[----:B------:R-:W-:Y:S01]  /*2110*/  @!PT LDS RZ, [RZ] ;  /* 0x00000000fffff984 */ /* 0x000fe20000000800 */
[----:B------:R-:W-:Y:S01]  /*2120*/  @!PT LDS RZ, [RZ] ;  /* 0x00000000fffff984 */ /* 0x000fe20000000800 */
[----:B------:R4:W-:Y:S02]  /*2130*/  LDGSTS.E.BYPASS.LTC128B.128 [R205+0x800], desc[UR4][R26.64] ;  /* 0x008000001acd7fae */ /* 0x0009e4000b981a04 */
.L_x_13101:
[----:B------:R-:W-:Y:S05]  /*2140*/  BSYNC.RECONVERGENT B0 ;  /* 0x0000000000007941 */ /* 0x000fea0003800200 */
.L_x_13100:
        /* <DEDUP_REMOVED lines=11> */
[----:B--2-4-:R-:W-:-:S03]  /*2200*/  LEA R26, P1, R24, R22, 0x1 ;  /* 0x00000016181a7211 */ /* 0x014fc600078208ff */
[----:B------:R-:W-:-:S05]  /*2210*/  IMAD R5, R21, R6, R5 ;  /* 0x0000000615057224 */ /* 0x000fca00078e0205 */
[----:B------:R-:W-:-:S04]  /*2220*/  IADD3 R5, PT, PT, R25, R5, RZ ;  /* 0x0000000519057210 */ /* 0x000fc80007ffe0ff */
[----:B------:R-:W-:-:S05]  /*2230*/  LEA.HI.X R27, R24, R23, R5, 0x1, P1 ;  /* 0x00000017181b7211 */ /* 0x000fca00008f0c05 */
[----:B------:R-:W-:Y:S01]  /*2240*/  @!PT LDS RZ, [RZ] ;  /* 0x00000000fffff984 */ /* 0x000fe20000000800 */
[----:B------:R-:W-:Y:S01]  /*2250*/  @!PT LDS RZ, [RZ] ;  /* 0x00000000fffff984 */ /* 0x000fe20000000800 */
[----:B------:R-:W-:Y:S01]  /*2260*/  @!PT LDS RZ, [RZ] ;  /* 0x00000000fffff984 */ /* 0x000fe20000000800 */
[----:B------:R2:W-:Y:S02]  /*2270*/  LDGSTS.E.BYPASS.LTC128B.128 [R205+0x1000], desc[UR4][R26.64] ;  /* 0x010000001acd7fae */ /* 0x0005e4000b981a04 */
.L_x_13103:
[----:B------:R-:W-:Y:S05]  /*2280*/  BSYNC.RECONVERGENT B0 ;  /* 0x0000000000007941 */ /* 0x000fea0003800200 */
.L_x_13102:
        /* <DEDUP_REMOVED lines=18> */
.L_x_13105:
[----:B------:R-:W-:Y:S05]  /*23b0*/  BSYNC.RECONVERGENT B0 ;  /* 0x0000000000007941 */ /* 0x000fea0003800200 */
.L_x_13104:
        /* <DEDUP_REMOVED lines=12> */
.L_x_13108:
[----:B------:R1:W-:Y:S02]  /*2480*/  STS.128 [R205+0x2000], RZ ;  /* 0x002000ffcd007388 */ /* 0x0003e40000000c00 */
.L_x_13107:
[----:B------:R-:W-:Y:S05]  /*2490*/  BSYNC.RECONVERGENT B0 ;  /* 0x0000000000007941 */ /* 0x000fea0003800200 */
.L_x_13106:
[-C--:B------:R-:W-:Y:S01]  /*24a0*/  ISETP.GE.AND P3, PT, R192, R13.reuse, PT ;  /* 0x0000000dc000720c */ /* 0x080fe20003f66270 */
[C---:B------:R-:W-:Y:S01]  /*24b0*/  VIADD R18, R214.reuse, 0x40 ;  /* 0x00000040d6127836 */ /* 0x040fe20000000000 */
[C---:B------:R-:W-:Y:S01]  /*24c0*/  SHF.L.U64.HI R6, R31.reuse, 0x1, R6 ;  /* 0x000000011f067819 */ /* 0x040fe20000010206 */
[----:B------:R-:W-:Y:S01]  /*24d0*/  IMAD.SHL.U32 R31, R31, 0x2, RZ ;  /* 0x000000021f1f7824 */ /* 0x000fe200078e00ff */
[----:B------:R-:W-:Y:S01]  /*24e0*/  BSSY.RECONVERGENT B0, `(.L_x_13109) ;  /* 0x0000011000007945 */ /* 0x000fe20003800200 */
[C---:B-1----:R-:W-:Y:S01]  /*24f0*/  VIADD R16, R214.reuse, 0x50 ;  /* 0x00000050d6107836 */ /* 0x042fe20000000000 */
        /* <DEDUP_REMOVED lines=15> */
.L_x_13110:
[----:B------:R-:W-:Y:S05]  /*25f0*/  BSYNC.RECONVERGENT B0 ;  /* 0x0000000000007941 */ /* 0x000fea0003800200 */
.L_x_13109:
        /* <DEDUP_REMOVED lines=13> */
.L_x_13112:
[----:B------:R-:W-:Y:S05]  /*26d0*/  BSYNC.RECONVERGENT B0 ;  /* 0x0000000000007941 */ /* 0x000fea0003800200 */
.L_x_13111:
        /* <DEDUP_REMOVED lines=12> */
.L_x_13114:
[----:B------:R-:W-:Y:S05]  /*27a0*/  BSYNC.RECONVERGENT B0 ;  /* 0x0000000000007941 */ /* 0x000fea0003800200 */
.L_x_13113:
        /* <DEDUP_REMOVED lines=14> */
.L_x_13116:
[----:B------:R-:W-:Y:S05]  /*2890*/  BSYNC.RECONVERGENT B0 ;  /* 0x0000000000007941 */ /* 0x000fea0003800200 */
.L_x_13115:
        /* <DEDUP_REMOVED lines=11> */
.L_x_13118:
[----:B------:R-:W-:Y:S05]  /*2950*/  BSYNC.RECONVERGENT B0 ;  /* 0x0000000000007941 */ /* 0x000fea0003800200 */
.L_x_13117:
        /* <DEDUP_REMOVED lines=14> */
.L_x_13120:
[----:B------:R-:W-:Y:S05]  /*2a40*/  BSYNC.RECONVERGENT B0 ;  /* 0x0000000000007941 */ /* 0x000fea0003800200 */
.L_x_13119:
        /* <DEDUP_REMOVED lines=12> */
.L_x_13122:
[----:B------:R-:W-:Y:S05]  /*2b10*/  BSYNC.RECONVERGENT B0 ;  /* 0x0000000000007941 */ /* 0x000fea0003800200 */
.L_x_13121:
[----:B------:R-:W2:Y:S04]  /*2b20*/  LD.E.64 R24, desc[UR4][R2.64+0x1c0] ;  /* 0x0001c00402187980 */ /* 0x000ea8000c101b00 */
        /* <DEDUP_REMOVED lines=14> */
[----:B------:R-:W-:-:S07]  /*2c10*/  IMAD.SHL.U32 R20, R38, 0x20, RZ ;  /* 0x0000002026147824 */ /* 0x000fce00078e00ff */
[----:B------:R-:W-:Y:S05]  /*2c20*/  WARPSYNC.ALL ;  /* 0x0000000000007948 */ /* 0x000fea0003800000 */
[----:B------:R-:W-:Y:S01]  /*2c30*/  BSSY.RECONVERGENT B0, `(.L_x_13123) ;  /* 0x0000012000007945 */ /* 0x000fe20003800200 */
[----:B------:R-:W-:Y:S01]  /*2c40*/  SHF.L.U32 R30, R38, 0x1, RZ ;  /* 0x00000001261e7819 */ /* 0x000fe200000006ff */
[C---:B------:R-:W-:Y:S01]  /*2c50*/  IMAD.SHL.U32 R28, R188.reuse, 0x10, RZ ;  /* 0x00000010bc1c7824 */ /* 0x040fe200078e00ff */
[----:B------:R-:W-:Y:S02]  /*2c60*/  SHF.L.U64.HI R15, R188, 0x4, R189 ;  /* 0x00000004bc0f7819 */ /* 0x000fe400000102bd */
[----:B------:R-:W-:Y:S01]  /*2c70*/  LOP3.LUT R5, R11, 0x7c00, R20, 0xf8, !PT ;  /* 0x00007c000b057812 */ /* 0x000fe200078ef814 */
        /* <DEDUP_REMOVED lines=10> */
.L_x_13125:
[----:B------:R4:W-:Y:S01]  /*2d20*/  STS.128 [R205+0x6000], RZ ;  /* 0x006000ffcd007388 */ /* 0x0009e20000000c00 */
[----:B------:R-:W-:Y:S05]  /*2d30*/  BRA `(.L_x_13126) ;  /* 0x0000000000047947 */ /* 0x000fea0003800000 */
.L_x_13124:
[----:B------:R2:W-:Y:S02]  /*2d40*/  STS.128 [R205+0x6000], RZ ;  /* 0x006000ffcd007388 */ /* 0x0005e40000000c00 */
.L_x_13126:
[----:B------:R-:W-:Y:S05]  /*2d50*/  BSYNC.RECONVERGENT B0 ;  /* 0x0000000000007941 */ /* 0x000fea0003800200 */
.L_x_13123:
[-C--:B------:R-:W-:Y:S01]  /*2d60*/  ISETP.GE.AND P6, PT, R192, R13.reuse, PT ;  /* 0x0000000dc000720c */ /* 0x080fe20003fc6270 */
[----:B------:R-:W-:Y:S01]  /*2d70*/  IMAD.SHL.U32 R29, R28, 0x2, RZ ;  /* 0x000000021c1d7824 */ /* 0x000fe200078e00ff */
[-C--:B------:R-:W-:Y:S01]  /*2d80*/  ISETP.GE.AND P5, PT, R18, R13.reuse, PT ;  /* 0x0000000d1200720c */ /* 0x080fe20003fa6270 */
[----:B------:R-:W-:Y:S01]  /*2d90*/  BSSY.RECONVERGENT B0, `(.L_x_13127) ;  /* 0x0000011000007945 */ /* 0x000fe20003800200 */
[----:B------:R-:W-:Y:S02]  /*2da0*/  SHF.L.U64.HI R28, R28, 0x1, R15 ;  /* 0x000000011c1c7819 */ /* 0x000fe4000001020f */
        /* <DEDUP_REMOVED lines=15> */
.L_x_13128:
[----:B------:R-:W-:Y:S05]  /*2ea0*/  BSYNC.RECONVERGENT B0 ;  /* 0x0000000000007941 */ /* 0x000fea0003800200 */
.L_x_13127:
        /* <DEDUP_REMOVED lines=13> */
.L_x_13130:
[----:B------:R-:W-:Y:S05]  /*2f80*/  BSYNC.RECONVERGENT B0 ;  /* 0x0000000000007941 */ /* 0x000fea0003800200 */
.L_x_13129:
        /* <DEDUP_REMOVED lines=12> */
.L_x_13132:
[----:B------:R-:W-:Y:S05]  /*3050*/  BSYNC.RECONVERGENT B0 ;  /* 0x0000000000007941 */ /* 0x000fea0003800200 */
.L_x_13131:
        /* <DEDUP_REMOVED lines=15> */
.L_x_13134:
[----:B------:R-:W-:Y:S05]  /*3150*/  BSYNC.RECONVERGENT B0 ;  /* 0x0000000000007941 */ /* 0x000fea0003800200 */
.L_x_13133:
        /* <DEDUP_REMOVED lines=12> */
.L_x_13136:
[----:B------:R-:W-:Y:S05]  /*3220*/  BSYNC.RECONVERGENT B0 ;  /* 0x0000000000007941 */ /* 0x000fea0003800200 */
.L_x_13135:
        /* <DEDUP_REMOVED lines=15> */
.L_x_13138:
[----:B------:R-:W-:Y:S05]  /*3320*/  BSYNC.RECONVERGENT B0 ;  /* 0x0000000000007941 */ /* 0x000fea0003800200 */
.L_x_13137:
        /* <DEDUP_REMOVED lines=13> */
.L_x_13140:
[----:B------:R-:W-:Y:S05]  /*3400*/  BSYNC.RECONVERGENT B0 ;  /* 0x0000000000007941 */ /* 0x000fea0003800200 */
.L_x_13139:
[----:B------:R-:W5:Y:S01]  /*3410*/  LD.E R10, desc[UR4][R2.64+0x18c] ;  /* 0x00018c04020a7980 */ /* 0x000f62000c101900 */
        /* <DEDUP_REMOVED lines=13> */
[----:B------:R-:W2:Y:S01]  /*34f0*/  LDSM.16.M88.4 R32, [R184+0x2000] ;  /* 0x00200000b820783b */ /* 0x000ea20000000200 */
[----:B------:R-:W-:Y:S02]  /*3500*/  SEL R5, R5, 0xffffffe0, !P1 ;  /* 0xffffffe005057807 */ /* 0x000fe40004800000 */
[----:B------:R-:W-:Y:S01]  /*3510*/  SEL R7, R7, 0xffffffc0, !P2 ;  /* 0xffffffc007077807 */ /* 0x000fe20005000000 */
[----:B------:R-:W3:Y:S01]  /*3520*/  LDSM.16.M88.4 R52, [R184+0x2800] ;  /* 0x00280000b834783b */ /* 0x000ee20000000200 */
[----:B------:R-:W-:-:S02]  /*3530*/  IADD3 R183, PT, PT, R185, R5, RZ ;  /* 0x00000005b9b77210 */ /* 0x000fc40007ffe0ff */
[C---:B------:R-:W-:Y:S01]  /*3540*/  IADD3 R179, PT, PT, R184.reuse, R5, RZ ;  /* 0x00000005b8b37210 */ /* 0x040fe20007ffe0ff */
[----:B-1----:R-:W-:Y:S01]  /*3550*/  LDSM.16.M88.4 R12, [R184+0x3000] ;  /* 0x00300000b80c783b */ /* 0x002fe20000000200 */
[-C--:B------:R-:W-:Y:S02]  /*3560*/  IADD3 R182, PT, PT, R185, R7.reuse, RZ ;  /* 0x00000007b9b67210 */ /* 0x080fe40007ffe0ff */
[----:B------:R-:W-:Y:S01]  /*3570*/  IADD3 R178, PT, PT, R184, R7, RZ ;  /* 0x00000007b8b27210 */ /* 0x000fe20007ffe0ff */
[----:B------:R-:W-:Y:S01]  /*3580*/  LDSM.16.M88.4 R60, [R183] ;  /* 0x00000000b73c783b */ /* 0x000fe20000000200 */
[C---:B------:R-:W-:Y:S02]  /*3590*/  IADD3 R181, PT, PT, R5.reuse, R182, RZ ;  /* 0x000000b605b57210 */ /* 0x040fe40007ffe0ff */
[----:B------:R-:W-:Y:S01]  /*35a0*/  IADD3 R177, PT, PT, R5, R178, RZ ;  /* 0x000000b205b17210 */ /* 0x000fe20007ffe0ff */
[----:B------:R-:W1:Y:S01]  /*35b0*/  LDSM.16.M88.4 R72, [R179+0x2000] ;  /* 0x00200000b348783b */ /* 0x000e620000000200 */
[----:B------:R-:W-:-:S02]  /*35c0*/  SHF.R.U32.HI R165, RZ, 0x2, R38 ;  /* 0x00000002ffa57819 */ /* 0x000fc40000011626 */
[----:B------:R-:W-:Y:S01]  /*35d0*/  LOP3.LUT R164, R84, 0x1f0, RZ, 0xc0, !PT ;  /* 0x000001f054a47812 */ /* 0x000fe200078ec0ff */
[----:B------:R-:W-:Y:S01]  /*35e0*/  LDSM.16.M88.4 R48, [R182] ;  /* 0x00000000b630783b */ /* 0x000fe20000000200 */
[----:B------:R-:W-:Y:S02]  /*35f0*/  LOP3.LUT R165, R165, 0x7, RZ, 0xc0, !PT ;  /* 0x00000007a5a57812 */ /* 0x000fe400078ec0ff */
[----:B------:R-:W-:Y:S01]  /*3600*/  ISETP.GT.U32.AND P1, PT, R167, R194, PT ;  /* 0x000000c2a700720c */ /* 0x000fe20003f24070 */
[----:B------:R-:W4:Y:S01]  /*3610*/  LDSM.16.M88.4 R64, [R178+0x2000] ;  /* 0x00200000b240783b */ /* 0x000f220000000200 */
[----:B------:R-:W-:Y:S02]  /*3620*/  IADD3 R38, PT, PT, R8, -R39, -R37 ;  /* 0x8000002708267210 */ /* 0x000fe40007ffe825 */
[----:B------:R-:W-:Y:S01]  /*3630*/  IADD3 R36, PT, PT, R36, R8, -R39 ;  /* 0x0000000824247210 */ /* 0x000fe20007ffe827 */
[----:B------:R-:W4:Y:S01]  /*3640*/  LDSM.16.M88.4 R56, [R179+0x2800] ;  /* 0x00280000b338783b */ /* 0x000f220000000200 */
[----:B------:R-:W-:-:S03]  /*3650*/  LOP3.LUT R37, R30, 0x6, RZ, 0xc0, !PT ;  /* 0x000000061e257812 */ /* 0x000fc600078ec0ff */
[----:B------:R-:W-:Y:S01]  /*3660*/  LDSM.16.M88.4 R20, [R181] ;  /* 0x00000000b514783b */ /* 0x000fe20000000200 */
[----:B------:R-:W-:-:S03]  /*3670*/  IADD3 R169, PT, PT, R166, R37, RZ ;  /* 0x00000025a6a97210 */ /* 0x000fc60007ffe0ff */
[----:B------:R-:W4:Y:S01]  /*3680*/  LDSM.16.M88.4 R44, [R177+0x2000] ;  /* 0x00200000b12c783b */ /* 0x000f220000000200 */
[----:B------:R-:W-:Y:S01]  /*3690*/  IADD3 R171, PT, PT, R169, R39, RZ ;  /* 0x00000027a9ab7210 */ /* 0x000fe20007ffe0ff */
[C---:B--2---:R-:W-:Y:S02]  /*36a0*/  HMMA.16816.F32 R16, R68.reuse, R32, RZ ;  /* 0x000000204410723c */ /* 0x044fe400000018ff */
[----:B------:R-:W-:Y:S04]  /*36b0*/  LDSM.16.M88.4 R40, [R179+0x3000] ;  /* 0x00300000b328783b */ /* 0x000fe80000000200 */
[----:B------:R-:W-:Y:S02]  /*36c0*/  LDSM.16.M88.4 R76, [R184+0x3800] ;  /* 0x00380000b84c783b */ /* 0x000fe40000000200 */
[C---:B------:R-:W-:Y:S02]  /*36d0*/  HMMA.16816.F32 R32, R68.reuse, R34, RZ ;  /* 0x000000224420723c */ /* 0x040fe400000018ff */
[----:B------:R-:W-:Y:S06]  /*36e0*/  LDSM.16.M88.4 R80, [R184+0x4000] ;  /* 0x00400000b850783b */ /* 0x000fec0000000200 */
[----:B---3--:R-:W-:Y:S08]  /*36f0*/  HMMA.16816.F32 R24, R68, R52, RZ ;  /* 0x000000344418723c */ /* 0x008ff000000018ff */
[----:B-1----:R-:W-:Y:S08]  /*3700*/  HMMA.16816.F32 R16, R60, R72, R16 ;  /* 0x000000483c10723c */ /* 0x002ff00000001810 */
[----:B------:R-:W-:Y:S08]  /*3710*/  HMMA.16816.F32 R52, R68, R54, RZ ;  /* 0x000000364434723c */ /* 0x000ff000000018ff */
[----:B------:R-:W-:Y:S08]  /*3720*/  HMMA.16816.F32 R32, R60, R74, R32 ;  /* 0x0000004a3c20723c */ /* 0x000ff00000001820 */
[----:B----4-:R-:W-:Y:S08]  /*3730*/  HMMA.16816.F32 R16, R48, R64, R16 ;  /* 0x000000403010723c */ /* 0x010ff00000001810 */
[C---:B------:R-:W-:Y:S08]  /*3740*/  HMMA.16816.F32 R24, R60.reuse, R56, R24 ;  /* 0x000000383c18723c */ /* 0x040ff00000001818 */
[----:B------:R-:W-:Y:S01]  /*3750*/  HMMA.16816.F32 R52, R60, R58, R52 ;  /* 0x0000003a3c34723c */ /* 0x000fe20000001834 */
[----:B------:R-:W1:Y:S07]  /*3760*/  LDSM.16.M88.4 R56, [R178+0x2800] ;  /* 0x00280000b238783b */ /* 0x000e6e0000000200 */
[----:B------:R-:W-:Y:S01]  /*3770*/  HMMA.16816.F32 R32, R48, R66, R32 ;  /* 0x000000423020723c */ /* 0x000fe20000001820 */
[----:B------:R-:W2:Y:S07]  /*3780*/  LDSM.16.M88.4 R64, [R177+0x2800] ;  /* 0x00280000b140783b */ /* 0x000eae0000000200 */
[----:B------:R-:W-:Y:S08]  /*3790*/  HMMA.16816.F32 R16, R20, R44, R16 ;  /* 0x0000002c1410723c */ /* 0x000ff00000001810 */
[----:B------:R-:W-:Y:S08]  /*37a0*/  HMMA.16816.F32 R72, R68, R12, RZ ;  /* 0x0000000c4448723c */ /* 0x000ff000000018ff */
[----:B------:R-:W-:Y:S01]  /*37b0*/  HMMA.16816.F32 R32, R20, R46, R32 ;  /* 0x0000002e1420723c */ /* 0x000fe20000001820 */
[----:B------:R-:W3:Y:S07]  /*37c0*/  LDSM.16.M88.4 R44, [R179+0x3800] ;  /* 0x00380000b32c783b */ /* 0x000eee0000000200 */
[----:B------:R-:W-:Y:S08]  /*37d0*/  HMMA.16816.F32 R12, R68, R14, RZ ;  /* 0x0000000e440c723c */ /* 0x000ff000000018ff */
[C---:B-1----:R-:W-:Y:S08]  /*37e0*/  HMMA.16816.F32 R24, R48.reuse, R56, R24 ;  /* 0x000000383018723c */ /* 0x042ff00000001818 */
[----:B------:R-:W-:Y:S01]  /*37f0*/  HMMA.16816.F32 R52, R48, R58, R52 ;  /* 0x0000003a3034723c */ /* 0x000fe20000001834 */
[----:B------:R-:W-:Y:S07]  /*3800*/  LDSM.16.M88.4 R56, [R177+0x3000] ;  /* 0x00300000b138783b */ /* 0x000fee0000000200 */
[C---:B------:R-:W-:Y:S08]  /*3810*/  HMMA.16816.F32 R72, R60.reuse, R40, R72 ;  /* 0x000000283c48723c */ /* 0x040ff00000001848 */
[----:B------:R-:W-:Y:S08]  /*3820*/  HMMA.16816.F32 R12, R60, R42, R12 ;  /* 0x0000002a3c0c723c */ /* 0x000ff0000000180c */
[----:B------:R-:W-:Y:S08]  /*3830*/  HMMA.16816.F32 R40, R68, R76, RZ ;  /* 0x0000004c4428723c */ /* 0x000ff000000018ff */
[C---:B--2---:R-:W-:Y:S08]  /*3840*/  HMMA.16816.F32 R24, R20.reuse, R64, R24 ;  /* 0x000000401418723c */ /* 0x044ff00000001818 */
[----:B------:R-:W-:Y:S01]  /*3850*/  HMMA.16816.F32 R52, R20, R66, R52 ;  /* 0x000000421434723c */ /* 0x000fe20000001834 */
[----:B------:R-:W-:Y:S07]  /*3860*/  LDSM.16.M88.4 R64, [R184+0x4800] ;  /* 0x00480000b840783b */ /* 0x000fee0000000200 */
[----:B---3--:R-:W-:Y:S01]  /*3870*/  HMMA.16816.F32 R40, R60, R44, R40 ;  /* 0x0000002c3c28723c */ /* 0x008fe20000001828 */
        /* <DEDUP_REMOVED lines=18> */
[----:B------:R-:W-:-:S06]  /*39a0*/  FMUL.FTZ R116, R55, R10 ;  /* 0x0000000a37747220 */ /* 0x000fcc0000410000 */
[----:B------:R5:W1:Y:S01]  /*39b0*/  MUFU.TANH R110, R52 ;  /* 0x00000034006e7308 */ /* 0x000a620000002400 */
[C---:B--2---:R-:W-:Y:S01]  /*39c0*/  HMMA.16816.F32 R32, R68.reuse, R78, RZ ;  /* 0x0000004e4420723c */ /* 0x044fe200000018ff */
[----:B------:R-:W2:Y:S06]  /*39d0*/  LDSM.16.M88.4 R76, [R179+0x4000] ;  /* 0x00400000b34c783b */ /* 0x000eac0000000200 */
[----:B------:R-:W2:Y:S01]  /*39e0*/  MUFU.TANH R0, R0 ;  /* 0x0000000000007308 */ /* 0x000ea20000002400 */
[C---:B----4-:R-:W-:Y:S07]  /*39f0*/  HMMA.16816.F32 R24, R68.reuse, R80, RZ ;  /* 0x000000504418723c */ /* 0x050fee00000018ff */
[----:B------:R-:W4:Y:S01]  /*3a00*/  MUFU.TANH R86, R86 ;  /* 0x0000005600567308 */ /* 0x000f220000002400 */
[----:B-----5:R-:W-:Y:S07]  /*3a10*/  HMMA.16816.F32 R52, R68, R82, RZ ;  /* 0x000000524434723c */ /* 0x020fee00000018ff */
[----:B------:R-:W2:Y:S01]  /*3a20*/  MUFU.TANH R88, R88 ;  /* 0x0000005800587308 */ /* 0x000ea20000002400 */
[----:B-1----:R-:W-:Y:S07]  /*3a30*/  HMMA.16816.F32 R72, R48, R16, R72 ;  /* 0x000000103048723c */ /* 0x002fee0000001848 */
[----:B------:R-:W1:Y:S01]  /*3a40*/  MUFU.TANH R90, R90 ;  /* 0x0000005a005a7308 */ /* 0x000e620000002400 */
[----:B------:R-:W-:Y:S01]  /*3a50*/  HMMA.16816.F32 R32, R60, R46, R32 ;  /* 0x0000002e3c20723c */ /* 0x000fe20000001820 */
[----:B------:R-:W5:Y:S06]  /*3a60*/  LDSM.16.M88.4 R44, [R178+0x3800] ;  /* 0x00380000b22c783b */ /* 0x000f6c0000000200 */
[----:B------:R-:W1:Y:S01]  /*3a70*/  MUFU.TANH R94, R94 ;  /* 0x0000005e005e7308 */ /* 0x000e620000002400 */
[----:B------:R-:W-:Y:S01]  /*3a80*/  HMMA.16816.F32 R12, R48, R18, R12 ;  /* 0x00000012300c723c */ /* 0x000fe2000000180c */
[----:B------:R-:W3:Y:S06]  /*3a90*/  LDSM.16.M88.4 R16, [R177+0x3800] ;  /* 0x00380000b110783b */ /* 0x000eec0000000200 */
[----:B------:R-:W1:Y:S01]  /*3aa0*/  MUFU.TANH R96, R96 ;  /* 0x0000006000607308 */ /* 0x000e620000002400 */
[----:B------:R-:W-:Y:S07]  /*3ab0*/  HMMA.16816.F32 R72, R20, R56, R72 ;  /* 0x000000381448723c */ /* 0x000fee0000001848 */
[----:B------:R-:W1:Y:S01]  /*3ac0*/  MUFU.TANH R98, R98 ;  /* 0x0000006200627308 */ /* 0x000e620000002400 */
[----:B--2---:R-:W-:Y:S07]  /*3ad0*/  HMMA.16816.F32 R24, R60, R76, R24 ;  /* 0x0000004c3c18723c */ /* 0x004fee0000001818 */
[----:B------:R-:W2:Y:S01]  /*3ae0*/  MUFU.TANH R104, R104 ;  /* 0x0000006800687308 */ /* 0x000ea20000002400 */
[----:B------:R-:W-:Y:S01]  /*3af0*/  HMMA.16816.F32 R12, R20, R58, R12 ;  /* 0x0000003a140c723c */ /* 0x000fe2000000180c */
[----:B------:R-:W4:Y:S02]  /*3b00*/  LDSM.16.M88.4 R56, [R179+0x4800] ;  /* 0x00480000b338783b */ /* 0x000f240000000200 */
[-C--:B------:R-:W-:Y:S01]  /*3b10*/  FMUL.FTZ R72, R72, R10.reuse ;  /* 0x0000000a48487220 */ /* 0x080fe20000410000 */
[-C--:B------:R-:W-:Y:S01]  /*3b20*/  FMUL.FTZ R120, R73, R10.reuse ;  /* 0x0000000a49787220 */ /* 0x080fe20000410000 */
[-C--:B------:R-:W-:Y:S01]  /*3b30*/  FMUL.FTZ R122, R74, R10.reuse ;  /* 0x0000000a4a7a7220 */ /* 0x080fe20000410000 */
[-C--:B------:R-:W-:Y:S01]  /*3b40*/  FMUL.FTZ R124, R75, R10.reuse ;  /* 0x0000000a4b7c7220 */ /* 0x080fe20000410000 */
[----:B------:R1:W1:Y:S01]  /*3b50*/  MUFU.TANH R118, R72 ;  /* 0x0000004800767308 */ /* 0x0002620000002400 */
[----:B------:R-:W-:Y:S07]  /*3b60*/  HMMA.16816.F32 R52, R60, R78, R52 ;  /* 0x0000004e3c34723c */ /* 0x000fee0000001834 */
[----:B------:R-:W2:Y:S01]  /*3b70*/  MUFU.TANH R106, R106 ;  /* 0x0000006a006a7308 */ /* 0x000ea20000002400 */
[C---:B-----5:R-:W-:Y:S03]  /*3b80*/  HMMA.16816.F32 R40, R48.reuse, R44, R40 ;  /* 0x0000002c3028723c */ /* 0x060fe60000001828 */
[-C--:B------:R-:W-:Y:S01]  /*3b90*/  FMUL.FTZ R126, R12, R10.reuse ;  /* 0x0000000a0c7e7220 */ /* 0x080fe20000410000 */
[-C--:B------:R-:W-:Y:S01]  /*3ba0*/  FMUL.FTZ R128, R13, R10.reuse ;  /* 0x0000000a0d807220 */ /* 0x080fe20000410000 */
[-C--:B------:R-:W-:Y:S01]  /*3bb0*/  FMUL.FTZ R130, R14, R10.reuse ;  /* 0x0000000a0e827220 */ /* 0x080fe20000410000 */
[-C--:B------:R-:W-:Y:S01]  /*3bc0*/  FMUL.FTZ R132, R15, R10.reuse ;  /* 0x0000000a0f847220 */ /* 0x080fe20000410000 */
[----:B------:R-:W2:Y:S01]  /*3bd0*/  MUFU.TANH R108, R108 ;  /* 0x0000006c006c7308 */ /* 0x000ea20000002400 */
[----:B------:R-:W-:Y:S01]  /*3be0*/  HMMA.16816.F32 R32, R48, R46, R32 ;  /* 0x0000002e3020723c */ /* 0x000fe20000001820 */
[----:B-1----:R-:W1:Y:S04]  /*3bf0*/  LDSM.16.M88.4 R72, [R178+0x4000] ;  /* 0x00400000b248783b */ /* 0x002e680000000200 */
[----:B------:R-:W5:Y:S02]  /*3c00*/  LDSM.16.M88.4 R12, [R177+0x4000] ;  /* 0x00400000b10c783b */ /* 0x000f640000000200 */
[----:B------:R-:W1:Y:S01]  /*3c10*/  MUFU.TANH R112, R112 ;  /* 0x0000007000707308 */ /* 0x000e620000002400 */
[----:B------:R-:W-:Y:S01]  /*3c20*/  HMMA.16816.F32 R76, R68, R64, RZ ;  /* 0x00000040444c723c */ /* 0x000fe200000018ff */
[----:B------:R-:W-:Y:S06]  /*3c30*/  LDSM.16.M88.4 R44, [R178+0x4800] ;  /* 0x00480000b22c783b */ /* 0x000fec0000000200 */
[----:B------:R-:W1:Y:S01]  /*3c40*/  MUFU.TANH R114, R114 ;  /* 0x0000007200727308 */ /* 0x000e620000002400 */
[C---:B---3--:R-:W-:Y:S07]  /*3c50*/  HMMA.16816.F32 R40, R20.reuse, R16, R40 ;  /* 0x000000101428723c */ /* 0x048fee0000001828 */
[----:B------:R-:W3:Y:S01]  /*3c60*/  MUFU.TANH R116, R116 ;  /* 0x0000007400747308 */ /* 0x000ee20000002400 */
[----:B------:R-:W-:Y:S01]  /*3c70*/  HMMA.16816.F32 R32, R20, R18, R32 ;  /* 0x000000121420723c */ /* 0x000fe20000001820 */
[----:B------:R-:W2:Y:S06]  /*3c80*/  LDSM.16.M88.4 R16, [R184+0x5000] ;  /* 0x00500000b810783b */ /* 0x000eac0000000200 */
[----:B------:R-:W2:Y:S01]  /*3c90*/  MUFU.TANH R120, R120 ;  /* 0x0000007800787308 */ /* 0x000ea20000002400 */
[----:B------:R-:W-:Y:S03]  /*3ca0*/  HMMA.16816.F32 R64, R68, R66, RZ ;  /* 0x000000424440723c */ /* 0x000fe600000018ff */
[-C--:B------:R-:W-:Y:S01]  /*3cb0*/  FMUL.FTZ R40, R40, R10.reuse ;  /* 0x0000000a28287220 */ /* 0x080fe20000410000 */
[-C--:B------:R-:W-:Y:S01]  /*3cc0*/  FMUL.FTZ R136, R41, R10.reuse ;  /* 0x0000000a29887220 */ /* 0x080fe20000410000 */
[-C--:B------:R-:W-:Y:S01]  /*3cd0*/  FMUL.FTZ R138, R42, R10.reuse ;  /* 0x0000000a2a8a7220 */ /* 0x080fe20000410000 */
[-C--:B------:R-:W-:Y:S01]  /*3ce0*/  FMUL.FTZ R140, R43, R10.reuse ;  /* 0x0000000a2b8c7220 */ /* 0x080fe20000410000 */
[----:B------:R3:W2:Y:S01]  /*3cf0*/  MUFU.TANH R134, R40 ;  /* 0x0000002800867308 */ /* 0x0006a20000002400 */
[----:B----4-:R-:W-:Y:S03]  /*3d00*/  HMMA.16816.F32 R76, R60, R56, R76 ;  /* 0x000000383c4c723c */ /* 0x010fe6000000184c */
[-C--:B------:R-:W-:Y:S01]  /*3d10*/  FMUL.FTZ R142, R32, R10.reuse ;  /* 0x0000000a208e7220 */ /* 0x080fe20000410000 */
[-C--:B------:R-:W-:Y:S01]  /*3d20*/  FMUL.FTZ R144, R33, R10.reuse ;  /* 0x0000000a21907220 */ /* 0x080fe20000410000 */
[-C--:B------:R-:W-:Y:S01]  /*3d30*/  FMUL.FTZ R146, R34, R10.reuse ;  /* 0x0000000a22927220 */ /* 0x080fe20000410000 */
[-C--:B------:R-:W-:Y:S01]  /*3d40*/  FMUL.FTZ R148, R35, R10.reuse ;  /* 0x0000000a23947220 */ /* 0x080fe20000410000 */
[----:B------:R-:W4:Y:S01]  /*3d50*/  MUFU.TANH R122, R122 ;  /* 0x0000007a007a7308 */ /* 0x000f220000002400 */
[C---:B-1----:R-:W-:Y:S01]  /*3d60*/  HMMA.16816.F32 R24, R48.reuse, R72, R24 ;  /* 0x000000483018723c */ /* 0x042fe20000001818 */
[----:B------:R-:W-:Y:S06]  /*3d70*/  LDSM.16.M88.4 R32, [R184+0x5800] ;  /* 0x00580000b820783b */ /* 0x000fec0000000200 */
[----:B------:R-:W1:Y:S01]  /*3d80*/  MUFU.TANH R124, R124 ;  /* 0x0000007c007c7308 */ /* 0x000e620000002400 */
[----:B------:R-:W-:Y:S01]  /*3d90*/  HMMA.16816.F32 R52, R48, R74, R52 ;  /* 0x0000004a3034723c */ /* 0x000fe20000001834 */
[----:B---3--:R-:W3:Y:S06]  /*3da0*/  LDSM.16.M88.4 R40, [R179+0x5000] ;  /* 0x00500000b328783b */ /* 0x008eec0000000200 */
[----:B------:R-:W1:Y:S01]  /*3db0*/  MUFU.TANH R126, R126 ;  /* 0x0000007e007e7308 */ /* 0x000e620000002400 */
[----:B------:R-:W-:Y:S01]  /*3dc0*/  HMMA.16816.F32 R64, R60, R58, R64 ;  /* 0x0000003a3c40723c */ /* 0x000fe20000001840 */
[----:B------:R-:W4:Y:S06]  /*3dd0*/  LDSM.16.M88.4 R56, [R177+0x4800] ;  /* 0x00480000b138783b */ /* 0x000f2c0000000200 */
[----:B------:R-:W1:Y:S01]  /*3de0*/  MUFU.TANH R128, R128 ;  /* 0x0000008000807308 */ /* 0x000e620000002400 */
[----:B-----5:R-:W-:Y:S07]  /*3df0*/  HMMA.16816.F32 R24, R20, R12, R24 ;  /* 0x0000000c1418723c */ /* 0x020fee0000001818 */
[----:B------:R-:W1:Y:S01]  /*3e00*/  MUFU.TANH R130, R130 ;  /* 0x0000008200827308 */ /* 0x000e620000002400 */
[----:B--2---:R-:W-:Y:S07]  /*3e10*/  HMMA.16816.F32 R72, R68, R16, RZ ;  /* 0x000000104448723c */ /* 0x004fee00000018ff */
[----:B------:R-:W2:Y:S01]  /*3e20*/  MUFU.TANH R132, R132 ;  /* 0x0000008400847308 */ /* 0x000ea20000002400 */
[----:B------:R-:W-:Y:S01]  /*3e30*/  HMMA.16816.F32 R52, R20, R14, R52 ;  /* 0x0000000e1434723c */ /* 0x000fe20000001834 */
[----:B------:R-:W5:Y:S02]  /*3e40*/  LDSM.16.M88.4 R12, [R178+0x5000] ;  /* 0x00500000b20c783b */ /* 0x000f640000000200 */
[-C--:B------:R-:W-:Y:S01]  /*3e50*/  FMUL.FTZ R24, R24, R10.reuse ;  /* 0x0000000a18187220 */ /* 0x080fe20000410000 */
[-C--:B------:R-:W-:Y:S01]  /*3e60*/  FMUL.FTZ R152, R25, R10.reuse ;  /* 0x0000000a19987220 */ /* 0x080fe20000410000 */
[----:B------:R-:W-:-:S02]  /*3e70*/  FMUL.FTZ R154, R27, R10 ;  /* 0x0000000a1b9a7220 */ /* 0x000fc40000410000 */
[----:B------:R1:W1:Y:S01]  /*3e80*/  MUFU.TANH R150, R24 ;  /* 0x0000001800967308 */ /* 0x0002620000002400 */
[----:B------:R-:W-:Y:S07]  /*3e90*/  HMMA.16816.F32 R76, R48, R44, R76 ;  /* 0x0000002c304c723c */ /* 0x000fee000000184c */
[----:B------:R-:W2:Y:S01]  /*3ea0*/  MUFU.TANH R136, R136 ;  /* 0x0000008800887308 */ /* 0x000ea20000002400 */
[----:B---3--:R-:W-:Y:S01]  /*3eb0*/  HMMA.16816.F32 R72, R60, R40, R72 ;  /* 0x000000283c48723c */ /* 0x008fe20000001848 */
[----:B------:R-:W-:-:S02]  /*3ec0*/  FMUL.FTZ R40, R26, R10 ;  /* 0x0000000a1a287220 */ /* 0x000fc40000410000 */
[-C--:B------:R-:W-:Y:S01]  /*3ed0*/  FMUL.FTZ R52, R52, R10.reuse ;  /* 0x0000000a34347220 */ /* 0x080fe20000410000 */
[-C--:B------:R-:W-:Y:S01]  /*3ee0*/  FMUL.FTZ R53, R53, R10.reuse ;  /* 0x0000000a35357220 */ /* 0x080fe20000410000 */
[-C--:B------:R-:W-:Y:S02]  /*3ef0*/  FMUL.FTZ R158, R54, R10.reuse ;  /* 0x0000000a369e7220 */ /* 0x080fe40000410000 */
[----:B------:R-:W3:Y:S01]  /*3f00*/  MUFU.TANH R138, R138 ;  /* 0x0000008a008a7308 */ /* 0x000ee20000002400 */
[C---:B------:R-:W-:Y:S01]  /*3f10*/  HMMA.16816.F32 R16, R68.reuse, R18, RZ ;  /* 0x000000124410723c */ /* 0x040fe200000018ff */
[----:B-1----:R-:W1:Y:S06]  /*3f20*/  LDSM.16.M88.4 R24, [R179+0x5800] ;  /* 0x00580000b318783b */ /* 0x002e6c0000000200 */
[----:B------:R-:W1:Y:S01]  /*3f30*/  MUFU.TANH R156, R53 ;  /* 0x00000035009c7308 */ /* 0x000e620000002400 */
[----:B------:R-:W-:Y:S07]  /*3f40*/  HMMA.16816.F32 R80, R68, R32, RZ ;  /* 0x000000204450723c */ /* 0x000fee00000018ff */
[----:B------:R-:W1:Y:S01]  /*3f50*/  MUFU.TANH R140, R140 ;  /* 0x0000008c008c7308 */ /* 0x000e620000002400 */
[----:B----4-:R-:W-:Y:S07]  /*3f60*/  HMMA.16816.F32 R76, R20, R56, R76 ;  /* 0x00000038144c723c */ /* 0x010fee000000184c */
[----:B------:R4:W1:Y:S01]  /*3f70*/  MUFU.TANH R56, R52 ;  /* 0x0000003400387308 */ /* 0x0008620000002400 */
[----:B------:R-:W-:Y:S01]  /*3f80*/  HMMA.16816.F32 R32, R68, R34, RZ ;  /* 0x000000224420723c */ /* 0x000fe200000018ff */
[----:B------:R-:W-:-:S06]  /*3f90*/  FMUL.FTZ R68, R55, R10 ;  /* 0x0000000a37447220 */ /* 0x000fcc0000410000 */
[----:B------:R-:W1:Y:S01]  /*3fa0*/  MUFU.TANH R142, R142 ;  /* 0x0000008e008e7308 */ /* 0x000e620000002400 */
[----:B------:R-:W-:Y:S03]  /*3fb0*/  HMMA.16816.F32 R16, R60, R42, R16 ;  /* 0x0000002a3c10723c */ /* 0x000fe60000001810 */
[-C--:B------:R-:W-:Y:S01]  /*3fc0*/  FMUL.FTZ R70, R76, R10.reuse ;  /* 0x0000000a4c467220 */ /* 0x080fe20000410000 */
[----:B------:R-:W-:-:S03]  /*3fd0*/  FMUL.FTZ R42, R78, R10 ;  /* 0x0000000a4e2a7220 */ /* 0x000fc60000410000 */
[----:B------:R-:W1:Y:S01]  /*3fe0*/  MUFU.TANH R144, R144 ;  /* 0x0000009000907308 */ /* 0x000e620000002400 */
[C---:B------:R-:W-:Y:S01]  /*3ff0*/  HMMA.16816.F32 R64, R48.reuse, R46, R64 ;  /* 0x0000002e3040723c */ /* 0x040fe20000001840 */
[----:B----4-:R-:W4:Y:S04]  /*4000*/  LDSM.16.M88.4 R52, [R178+0x5800] ;  /* 0x00580000b234783b */ /* 0x010f280000000200 */
[----:B------:R-:W2:Y:S02]  /*4010*/  LDSM.16.M88.4 R44, [R177+0x5000] ;  /* 0x00500000b12c783b */ /* 0x000ea40000000200 */
[----:B------:R-:W2:Y:S01]  /*4020*/  MUFU.TANH R146, R146 ;  /* 0x0000009200927308 */ /* 0x000ea20000002400 */
[C---:B-----5:R-:W-:Y:S07]  /*4030*/  HMMA.16816.F32 R72, R48.reuse, R12, R72 ;  /* 0x0000000c3048723c */ /* 0x060fee0000001848 */
[----:B------:R-:W2:Y:S01]  /*4040*/  MUFU.TANH R148, R148 ;  /* 0x0000009400947308 */ /* 0x000ea20000002400 */
[----:B------:R-:W-:Y:S01]  /*4050*/  HMMA.16816.F32 R16, R48, R14, R16 ;  /* 0x0000000e3010723c */ /* 0x000fe20000001810 */
[----:B------:R-:W5:Y:S01]  /*4060*/  LDSM.16.M88.4 R12, [R177+0x5800] ;  /* 0x00580000b10c783b */ /* 0x000f620000000200 */
[----:B------:R-:W-:-:S05]  /*4070*/  DEPBAR.LE SB0, 0x0 ;  /* 0x000080000000791a */ /* 0x000fca0000000000 */
[----:B------:R-:W2:Y:S01]  /*4080*/  MUFU.TANH R152, R152 ;  /* 0x0000009800987308 */ /* 0x000ea20000002400 */
[C---:B-1----:R-:W-:Y:S07]  /*4090*/  HMMA.16816.F32 R32, R60.reuse, R26, R32 ;  /* 0x0000001a3c20723c */ /* 0x042fee0000001820 */
[----:B------:R-:W1:Y:S01]  /*40a0*/  MUFU.TANH R40, R40 ;  /* 0x0000002800287308 */ /* 0x000e620000002400 */
[----:B------:R-:W-:Y:S01]  /*40b0*/  HMMA.16816.F32 R80, R60, R24, R80 ;  /* 0x000000183c50723c */ /* 0x000fe20000001850 */
[----:B------:R-:W-:-:S06]  /*40c0*/  FMUL.FTZ R24, R79, R10 ;  /* 0x0000000a4f187220 */ /* 0x000fcc0000410000 */
[----:B------:R-:W1:Y:S01]  /*40d0*/  MUFU.TANH R154, R154 ;  /* 0x0000009a009a7308 */ /* 0x000e620000002400 */
[----:B------:R-:W-:Y:S01]  /*40e0*/  HMMA.16816.F32 R64, R20, R58, R64 ;  /* 0x0000003a1440723c */ /* 0x000fe20000001840 */
[----:B------:R-:W-:-:S06]  /*40f0*/  FMUL.FTZ R58, R77, R10 ;  /* 0x0000000a4d3a7220 */ /* 0x000fcc0000410000 */
[----:B------:R-:W1:Y:S01]  /*4100*/  MUFU.TANH R158, R158 ;  /* 0x0000009e009e7308 */ /* 0x000e620000002400 */
[C---:B----4-:R-:W-:Y:S07]  /*4110*/  HMMA.16816.F32 R32, R48.reuse, R54, R32 ;  /* 0x000000363020723c */ /* 0x050fee0000001820 */
[----:B------:R-:W4:Y:S01]  /*4120*/  MUFU.TANH R68, R68 ;  /* 0x0000004400447308 */ /* 0x000f220000002400 */
[----:B------:R-:W-:Y:S03]  /*4130*/  HMMA.16816.F32 R80, R48, R52, R80 ;  /* 0x000000343050723c */ /* 0x000fe60000001850 */
[-C--:B------:R-:W-:Y:S01]  /*4140*/  FMUL.FTZ R66, R66, R10.reuse ;  /* 0x0000000a42427220 */ /* 0x080fe20000410000 */
[----:B------:R-:W-:-:S03]  /*4150*/  FMUL.FTZ R26, R67, R10 ;  /* 0x0000000a431a7220 */ /* 0x000fc60000410000 */
[----:B------:R-:W1:Y:S01]  /*4160*/  MUFU.TANH R70, R70 ;  /* 0x0000004600467308 */ /* 0x000e620000002400 */
[----:B--2---:R-:W-:Y:S01]  /*4170*/  HMMA.16816.F32 R72, R20, R44, R72 ;  /* 0x0000002c1448723c */ /* 0x004fe20000001848 */
[-C--:B------:R-:W-:Y:S01]  /*4180*/  FMUL.FTZ R44, R64, R10.reuse ;  /* 0x0000000a402c7220 */ /* 0x080fe20000410000 */
[----:B------:R-:W-:-:S05]  /*4190*/  FMUL.FTZ R64, R65, R10 ;  /* 0x0000000a41407220 */ /* 0x000fca0000410000 */
[----:B------:R-:W2:Y:S01]  /*41a0*/  MUFU.TANH R58, R58 ;  /* 0x0000003a003a7308 */ /* 0x000ea20000002400 */
[C---:B------:R-:W-:Y:S07]  /*41b0*/  HMMA.16816.F32 R16, R20.reuse, R46, R16 ;  /* 0x0000002e1410723c */ /* 0x040fee0000001810 */
[----:B------:R-:W1:Y:S01]  /*41c0*/  MUFU.TANH R42, R42 ;  /* 0x0000002a002a7308 */ /* 0x000e620000002400 */
[C---:B-----5:R-:W-:Y:S03]  /*41d0*/  HMMA.16816.F32 R32, R20.reuse, R14, R32 ;  /* 0x0000000e1420723c */ /* 0x060fe60000001820 */
[-C--:B------:R-:W-:Y:S01]  /*41e0*/  FMUL.FTZ R52, R72, R10.reuse ;  /* 0x0000000a48347220 */ /* 0x080fe20000410000 */
[-C--:B------:R-:W-:Y:S01]  /*41f0*/  FMUL.FTZ R46, R73, R10.reuse ;  /* 0x0000000a492e7220 */ /* 0x080fe20000410000 */
[-C--:B------:R-:W-:Y:S01]  /*4200*/  FMUL.FTZ R60, R74, R10.reuse ;  /* 0x0000000a4a3c7220 */ /* 0x080fe20000410000 */
[----:B------:R-:W-:Y:S01]  /*4210*/  FMUL.FTZ R48, R75, R10 ;  /* 0x0000000a4b307220 */ /* 0x000fe20000410000 */
[----:B------:R-:W1:Y:S01]  /*4220*/  MUFU.TANH R24, R24 ;  /* 0x0000001800187308 */ /* 0x000e620000002400 */
[----:B------:R-:W-:Y:S01]  /*4230*/  HMMA.16816.F32 R80, R20, R12, R80 ;  /* 0x0000000c1450723c */ /* 0x000fe20000001850 */
[----:B------:R-:W-:-:S02]  /*4240*/  IADD3 R13, PT, PT, R164, R165, RZ ;  /* 0x000000a5a40d7210 */ /* 0x000fc40007ffe0ff */
[-C--:B------:R-:W-:Y:S01]  /*4250*/  FMUL.FTZ R50, R18, R10.reuse ;  /* 0x0000000a12327220 */ /* 0x080fe20000410000 */
[-C--:B------:R-:W-:Y:S01]  /*4260*/  FMUL.FTZ R16, R16, R10.reuse ;  /* 0x0000000a10107220 */ /* 0x080fe20000410000 */
[-C--:B------:R-:W-:Y:S01]  /*4270*/  FMUL.FTZ R12, R17, R10.reuse ;  /* 0x0000000a110c7220 */ /* 0x080fe20000410000 */
[-C--:B------:R-:W-:Y:S01]  /*4280*/  FMUL.FTZ R18, R19, R10.reuse ;  /* 0x0000000a13127220 */ /* 0x080fe20000410000 */
[----:B------:R-:W1:Y:S01]  /*4290*/  MUFU.TANH R44, R44 ;  /* 0x0000002c002c7308 */ /* 0x000e620000002400 */
[-C--:B------:R-:W-:Y:S02]  /*42a0*/  IADD3 R15, PT, PT, R206, R13.reuse, RZ ;  /* 0x0000000dce0f7210 */ /* 0x080fe40007ffe0ff */
[----:B------:R-:W-:Y:S01]  /*42b0*/  IADD3 R172, PT, PT, R100, R13, RZ ;  /* 0x0000000d64ac7210 */ /* 0x000fe20007ffe0ff */
[-C--:B------:R-:W-:Y:S01]  /*42c0*/  FMUL.FTZ R72, R32, R10.reuse ;  /* 0x0000000a20487220 */ /* 0x080fe20000410000 */
[-C--:B------:R-:W-:Y:S01]  /*42d0*/  FMUL.FTZ R22, R33, R10.reuse ;  /* 0x0000000a21167220 */ /* 0x080fe20000410000 */
[----:B------:R-:W-:Y:S01]  /*42e0*/  FMUL.FTZ R32, R34, R10 ;  /* 0x0000000a22207220 */ /* 0x000fe20000410000 */
[C---:B------:R-:W-:Y:S01]  /*42f0*/  IADD3 R38, PT, PT, R15.reuse, R38, RZ ;  /* 0x000000260f267210 */ /* 0x040fe20007ffe0ff */
[----:B------:R-:W1:Y:S01]  /*4300*/  MUFU.TANH R64, R64 ;  /* 0x0000004000407308 */ /* 0x000e620000002400 */
[----:B------:R-:W-:-:S02]  /*4310*/  IADD3 R15, PT, PT, R15, R36, RZ ;  /* 0x000000240f0f7210 */ /* 0x000fc40007ffe0ff */
[----:B------:R-:W-:Y:S01]  /*4320*/  IADD3 R174, PT, PT, R172, 0x8, RZ ;  /* 0x00000008acae7810 */ /* 0x000fe20007ffe0ff */
[-C--:B------:R-:W-:Y:S01]  /*4330*/  FMUL.FTZ R80, R80, R10.reuse ;  /* 0x0000000a50507220 */ /* 0x080fe20000410000 */
[-C--:B------:R-:W-:Y:S01]  /*4340*/  FMUL.FTZ R20, R81, R10.reuse ;  /* 0x0000000a51147220 */ /* 0x080fe20000410000 */
[-C--:B------:R-:W-:Y:S01]  /*4350*/  FMUL.FTZ R54, R82, R10.reuse ;  /* 0x0000000a52367220 */ /* 0x080fe20000410000 */
[-C--:B------:R-:W-:Y:S01]  /*4360*/  FMUL.FTZ R62, R83, R10.reuse ;  /* 0x0000000a533e7220 */ /* 0x080fe20000410000 */
[----:B------:R-:W-:Y:S01]  /*4370*/  FMUL.FTZ R10, R35, R10 ;  /* 0x0000000a230a7220 */ /* 0x000fe20000410000 */
[----:B------:R-:W1:Y:S01]  /*4380*/  MUFU.TANH R66, R66 ;  /* 0x0000004200427308 */ /* 0x000e620000002400 */
[C-C-:B------:R-:W-:Y:S02]  /*4390*/  VIADDMNMX R211, R15.reuse, 0x1, R8.reuse, PT ;  /* 0x000000010fd37846 */ /* 0x140fe40003800108 */
[----:B------:R-:W-:Y:S02]  /*43a0*/  VIADDMNMX R210, R15, 0x9, R8, PT ;  /* 0x000000090fd27846 */ /* 0x000fe40003800108 */
[----:B------:R-:W-:-:S03]  /*43b0*/  IADD3 R168, PT, PT, R38, 0x8, RZ ;  /* 0x0000000826a87810 */ /* 0x000fc60007ffe0ff */
        /* <DEDUP_REMOVED lines=32> */
.L_x_13144:
[----:B------:R-:W2:Y:S01]  /*45c0*/  LD.E R23, desc[UR4][R2.64+0x170] ;  /* 0x0001700402177980 */ /* 0x000ea2000c101900 */
[----:B------:R-:W-:Y:S02]  /*45d0*/  IADD3 R19, PT, PT, R166, -0x80, RZ ;  /* 0xffffff80a6137810 */ /* 0x000fe40007ffe0ff */
[----:B------:R-:W-:Y:S01]  /*45e0*/  IABS R30, R166 ;  /* 0x000000a6001e7213 */ /* 0x000fe20000000000 */
[----:B------:R-:W3:Y:S01]  /*45f0*/  LD.E.64 R74, desc[UR4][R2.64+0x20] ;  /* 0x00002004024a7980 */ /* 0x000ee2000c101b00 */
        /* <DEDUP_REMOVED lines=37> */
[----:B-1----:R-:W-:-:S04]  /*4850*/  IMAD.WIDE R80, R17, 0x4, R212 ;  /* 0x0000000411507825 */ /* 0x002fc800078e02d4 */
        /* <DEDUP_REMOVED lines=18> */
.L_x_13145:
[----:B------:R-:W-:Y:S05]  /*4980*/  BSYNC.RECONVERGENT B0 ;  /* 0x0000000000007941 */ /* 0x000fea0003800200 */
.L_x_13143:
        /* <DEDUP_REMOVED lines=17> */
[CC--:B-1----:R-:W-:Y:S01]  /*4aa0*/  @!P1 LEA R80, P3, R186.reuse, R30.reuse, 0x6 ;  /* 0x0000001eba509211 */ /* 0x0c2fe200078630ff */
        /* <DEDUP_REMOVED lines=48> */
.L_x_13147:
[----:B------:R-:W-:Y:S05]  /*4db0*/  BSYNC.RECONVERGENT B0 ;  /* 0x0000000000007941 */ /* 0x000fea0003800200 */
.L_x_13146:
[----:B------:R-:W0:Y:S02]  /*4dc0*/  LDGDEPBAR ;  /* 0x00000000000079af */ /* 0x000e240000000000 */
.L_x_13142:
[----:B------:R-:W-:Y:S05]  /*4dd0*/  BSYNC.RECONVERGENT B1 ;  /* 0x0000000000017941 */ /* 0x000fea0003800200 */
.L_x_13141:
[C-C-:B------:R-:W-:Y:S01]  /*4de0*/  IADD3 R17, PT, PT, R172.reuse, -0x1, -R171.reuse ;  /* 0xffffffffac117810 */ /* 0x140fe20007ffe8ab */
[--C-:B------:R-:W-:Y:S01]  /*4df0*/  IMAD.IADD R8, R172, 0x1, -R171.reuse ;  /* 0x00000001ac087824 */ /* 0x100fe200078e0aab */
[--C-:B------:R-:W-:Y:S01]  /*4e00*/  IADD3 R6, PT, PT, R174, -0x1, -R171.reuse ;  /* 0xffffffffae067810 */ /* 0x100fe20007ffe8ab */
[C---:B------:R-:W-:Y:S01]  /*4e10*/  VIADD R13, R169.reuse, 0x1 ;  /* 0x00000001a90d7836 */ /* 0x040fe20000000000 */
[----:B------:R-:W-:Y:S01]  /*4e20*/  IABS R17, R17 ;  /* 0x0000001100117213 */ /* 0x000fe20000000000 */
[----:B------:R-:W-:Y:S01]  /*4e30*/  VIADD R15, R8, 0xfffffff8 ;  /* 0xfffffff8080f7836 */ /* 0x000fe20000000000 */
[----:B------:R-:W-:Y:S01]  /*4e40*/  IABS R6, R6 ;  /* 0x0000000600067213 */ /* 0x000fe20000000000 */
[C---:B------:R-:W-:Y:S01]  /*4e50*/  VIADD R19, R169.reuse, 0x18 ;  /* 0x00000018a9137836 */ /* 0x040fe20000000000 */
[----:B------:R-:W-:Y:S01]  /*4e60*/  I2FP.F32.S32 R17, R17 ;  /* 0x0000001100117245 */ /* 0x000fe20000201400 */
[C---:B------:R-:W-:Y:S01]  /*4e70*/  VIADD R25, R169.reuse, 0x19 ;  /* 0x00000019a9197836 */ /* 0x040fe20000000000 */
[----:B------:R-:W-:Y:S01]  /*4e80*/  ISETP.GT.AND P4, PT, R38, R13, PT ;  /* 0x0000000d2600720c */ /* 0x000fe20003f84270 */
[----:B------:R-:W-:Y:S01]  /*4e90*/  VIADD R33, R169, 0x30 ;  /* 0x00000030a9217836 */ /* 0x000fe20000000000 */
[----:B------:R-:W-:Y:S01]  /*4ea0*/  IADD3 R55, PT, PT, R172, -0x9, -R171 ;  /* 0xfffffff7ac377810 */ /* 0x000fe20007ffe8ab */
[----:B------:R-:W-:Y:S01]  /*4eb0*/  FFMA.FTZ R17, -R203, R17, R86 ;  /* 0x00000011cb117223 */ /* 0x000fe20000010156 */
[----:B------:R-:W-:-:S02]  /*4ec0*/  ISETP.GE.AND P2, PT, R13, R211, PT ;  /* 0x000000d30d00720c */ /* 0x000fc40003f46270 */
[----:B------:R-:W-:Y:S02]  /*4ed0*/  ISETP.GT.AND P5, PT, R168, R13, PT ;  /* 0x0000000da800720c */ /* 0x000fe40003fa4270 */
[----:B------:R-:W-:Y:S01]  /*4ee0*/  ISETP.GE.AND P3, PT, R13, R210, PT ;  /* 0x000000d20d00720c */ /* 0x000fe20003f66270 */
[----:B------:R-:W-:Y:S01]  /*4ef0*/  VIADD R13, R169, 0x8 ;  /* 0x00000008a90d7836 */ /* 0x000fe20000000000 */
[----:B------:R-:W-:Y:S02]  /*4f00*/  IABS R15, R15 ;  /* 0x0000000f000f7213 */ /* 0x000fe40000000000 */
[----:B------:R-:W-:Y:S02]  /*4f10*/  I2FP.F32.S32 R6, R6 ;  /* 0x0000000600067245 */ /* 0x000fe40000201400 */
[----:B------:R-:W-:Y:S02]  /*4f20*/  IABS R8, R8 ;  /* 0x0000000800087213 */ /* 0x000fe40000000000 */
[----:B------:R-:W-:Y:S01]  /*4f30*/  FSEL R17, R17, -INF , !P4 ;  /* 0xff80000011117808 */ /* 0x000fe20006000000 */
[----:B------:R-:W-:Y:S01]  /*4f40*/  FFMA.FTZ R61, -R203, R6, R90 ;  /* 0x00000006cb3d7223 */ /* 0x000fe2000001015a */
[----:B------:R-:W-:-:S02]  /*4f50*/  IADD3 R57, PT, PT, R174, -0x9, -R171 ;  /* 0xfffffff7ae397810 */ /* 0x000fc40007ffe8ab */
[----:B------:R-:W-:Y:S02]  /*4f60*/  IABS R55, R55 ;  /* 0x0000003700377213 */ /* 0x000fe40000000000 */
[----:B------:R-:W-:Y:S02]  /*4f70*/  I2FP.F32.S32 R15, R15 ;  /* 0x0000000f000f7245 */ /* 0x000fe40000201400 */
[----:B------:R-:W-:Y:S02]  /*4f80*/  I2FP.F32.S32 R8, R8 ;  /* 0x0000000800087245 */ /* 0x000fe40000201400 */
[----:B------:R-:W-:Y:S01]  /*4f90*/  FSEL R53, R17, -INF , !P2 ;  /* 0xff80000011357808 */ /* 0x000fe20005000000 */
[C---:B------:R-:W-:Y:S01]  /*4fa0*/  FFMA.FTZ R6, -R203.reuse, R15, R92 ;  /* 0x0000000fcb067223 */ /* 0x040fe2000001015c */
[----:B------:R-:W-:Y:S01]  /*4fb0*/  ISETP.GT.AND P6, PT, R38, R13, PT ;  /* 0x0000000d2600720c */ /* 0x000fe20003fc4270 */
[----:B------:R-:W-:Y:S01]  /*4fc0*/  FFMA.FTZ R59, -R203, R8, R96 ;  /* 0x00000008cb3b7223 */ /* 0x000fe20000010160 */
[----:B------:R-:W-:Y:S01]  /*4fd0*/  ISETP.GE.AND P1, PT, R13, R211, PT ;  /* 0x000000d30d00720c */ /* 0x000fe20003f26270 */
[----:B------:R-:W-:Y:S01]  /*4fe0*/  VIADD R17, R169, 0x11 ;  /* 0x00000011a9117836 */ /* 0x000fe20000000000 */
[----:B------:R-:W-:-:S02]  /*4ff0*/  ISETP.GT.AND P4, PT, R168, R13, PT ;  /* 0x0000000da800720c */ /* 0x000fc40003f84270 */
[----:B------:R-:W-:Y:S01]  /*5000*/  ISETP.GE.AND P2, PT, R13, R210, PT ;  /* 0x000000d20d00720c */ /* 0x000fe20003f46270 */
[----:B------:R-:W-:Y:S01]  /*5010*/  VIADD R13, R169, 0x9 ;  /* 0x00000009a90d7836 */ /* 0x000fe20000000000 */
[----:B------:R-:W-:Y:S02]  /*5020*/  IABS R57, R57 ;  /* 0x0000003900397213 */ /* 0x000fe40000000000 */
[----:B------:R-:W-:Y:S02]  /*5030*/  I2FP.F32.S32 R55, R55 ;  /* 0x0000003700377245 */ /* 0x000fe40000201400 */
[----:B------:R-:W-:Y:S02]  /*5040*/  IADD3 R21, PT, PT, R172, -0x10, -R171 ;  /* 0xfffffff0ac157810 */ /* 0x000fe40007ffe8ab */
[----:B------:R-:W-:Y:S01]  /*5050*/  FSEL R61, R61, -INF , !P5 ;  /* 0xff8000003d3d7808 */ /* 0x000fe20006800000 */
[----:B------:R-:W-:Y:S01]  /*5060*/  FFMA.FTZ R55, -R203, R55, R94 ;  /* 0x00000037cb377223 */ /* 0x000fe2000001015e */
[----:B------:R-:W-:-:S02]  /*5070*/  I2FP.F32.S32 R57, R57 ;  /* 0x0000003900397245 */ /* 0x000fc40000201400 */
[----:B------:R-:W-:Y:S02]  /*5080*/  ISETP.GT.AND P5, PT, R38, R13, PT ;  /* 0x0000000d2600720c */ /* 0x000fe40003fa4270 */
[----:B------:R-:W-:Y:S01]  /*5090*/  IADD3 R15, PT, PT, R174, -0x10, -R171 ;  /* 0xfffffff0ae0f7810 */ /* 0x000fe20007ffe8ab */
[----:B------:R-:W-:Y:S01]  /*50a0*/  FFMA.FTZ R57, -R203, R57, R98 ;  /* 0x00000039cb397223 */ /* 0x000fe20000010162 */
[----:B------:R-:W-:Y:S02]  /*50b0*/  IABS R21, R21 ;  /* 0x0000001500157213 */ /* 0x000fe40000000000 */
[----:B------:R-:W-:Y:S02]  /*50c0*/  FSEL R61, R61, -INF , !P3 ;  /* 0xff8000003d3d7808 */ /* 0x000fe40005800000 */
[----:B------:R-:W-:Y:S02]  /*50d0*/  FSEL R6, R6, -INF , !P6 ;  /* 0xff80000006067808 */ /* 0x000fe40007000000 */
[----:B------:R-:W-:-:S02]  /*50e0*/  FSEL R59, R59, -INF , !P4 ;  /* 0xff8000003b3b7808 */ /* 0x000fc40006000000 */
[C---:B------:R-:W-:Y:S02]  /*50f0*/  ISETP.GE.AND P3, PT, R13.reuse, R211, PT ;  /* 0x000000d30d00720c */ /* 0x040fe40003f66270 */
[----:B------:R-:W-:Y:S02]  /*5100*/  ISETP.GT.AND P6, PT, R168, R13, PT ;  /* 0x0000000da800720c */ /* 0x000fe40003fc4270 */
[----:B------:R-:W-:Y:S01]  /*5110*/  ISETP.GE.AND P4, PT, R13, R210, PT ;  /* 0x000000d20d00720c */ /* 0x000fe20003f86270 */
[----:B------:R-:W-:Y:S01]  /*5120*/  VIADD R13, R169, 0x10 ;  /* 0x00000010a90d7836 */ /* 0x000fe20000000000 */
[----:B------:R-:W-:Y:S02]  /*5130*/  FSEL R55, R55, -INF , !P5 ;  /* 0xff80000037377808 */ /* 0x000fe40006800000 */
[----:B------:R-:W-:Y:S02]  /*5140*/  IABS R15, R15 ;  /* 0x0000000f000f7213 */ /* 0x000fe40000000000 */
[----:B------:R-:W-:-:S02]  /*5150*/  I2FP.F32.S32 R21, R21 ;  /* 0x0000001500157245 */ /* 0x000fc40000201400 */
[----:B------:R-:W-:Y:S02]  /*5160*/  IADD3 R23, PT, PT, R172, -0x11, -R171 ;  /* 0xffffffefac177810 */ /* 0x000fe40007ffe8ab */
[----:B------:R-:W-:Y:S01]  /*5170*/  FSEL R59, R59, -INF , !P2 ;  /* 0xff8000003b3b7808 */ /* 0x000fe20005000000 */
[----:B------:R-:W-:Y:S01]  /*5180*/  FFMA.FTZ R21, -R203, R21, R102 ;  /* 0x00000015cb157223 */ /* 0x000fe20000010166 */
[----:B------:R-:W-:Y:S02]  /*5190*/  FSEL R55, R55, -INF , !P3 ;  /* 0xff80000037377808 */ /* 0x000fe40005800000 */
[----:B------:R-:W-:Y:S02]  /*51a0*/  FSEL R57, R57, -INF , !P6 ;  /* 0xff80000039397808 */ /* 0x000fe40007000000 */
[----:B------:R-:W-:Y:S02]  /*51b0*/  ISETP.GT.AND P2, PT, R38, R13, PT ;  /* 0x0000000d2600720c */ /* 0x000fe40003f44270 */
[----:B------:R-:W-:-:S02]  /*51c0*/  ISETP.GE.AND P5, PT, R13, R211, PT ;  /* 0x000000d30d00720c */ /* 0x000fc40003fa6270 */
[----:B------:R-:W-:Y:S02]  /*51d0*/  ISETP.GT.AND P3, PT, R168, R13, PT ;  /* 0x0000000da800720c */ /* 0x000fe40003f64270 */
[----:B------:R-:W-:Y:S02]  /*51e0*/  I2FP.F32.S32 R15, R15 ;  /* 0x0000000f000f7245 */ /* 0x000fe40000201400 */
[----:B------:R-:W-:Y:S02]  /*51f0*/  ISETP.GE.AND P6, PT, R13, R210, PT ;  /* 0x000000d20d00720c */ /* 0x000fe40003fc6270 */
[----:B------:R-:W-:Y:S01]  /*5200*/  IADD3 R13, PT, PT, R174, -0x11, -R171 ;  /* 0xffffffefae0d7810 */ /* 0x000fe20007ffe8ab */
[----:B------:R-:W-:Y:S01]  /*5210*/  FFMA.FTZ R15, -R203, R15, R106 ;  /* 0x0000000fcb0f7223 */ /* 0x000fe2000001016a */
[----:B------:R-:W-:Y:S02]  /*5220*/  IABS R23, R23 ;  /* 0x0000001700177213 */ /* 0x000fe40000000000 */
[----:B------:R-:W-:-:S02]  /*5230*/  IABS R13, R13 ;  /* 0x0000000d000d7213 */ /* 0x000fc40000000000 */
[----:B------:R-:W-:Y:S02]  /*5240*/  I2FP.F32.S32 R23, R23 ;  /* 0x0000001700177245 */ /* 0x000fe40000201400 */
[----:B------:R-:W-:Y:S02]  /*5250*/  FSEL R21, R21, -INF , !P2 ;  /* 0xff80000015157808 */ /* 0x000fe40005000000 */
[----:B------:R-:W-:Y:S01]  /*5260*/  I2FP.F32.S32 R13, R13 ;  /* 0x0000000d000d7245 */ /* 0x000fe20000201400 */
[----:B------:R-:W-:Y:S01]  /*5270*/  FFMA.FTZ R23, -R203, R23, R104 ;  /* 0x00000017cb177223 */ /* 0x000fe20000010168 */
        /* <DEDUP_REMOVED lines=8> */
[----:B------:R-:W-:Y:S02]  /*5300*/  IADD3 R17, PT, PT, R172, -0x18, -R171 ;  /* 0xffffffe8ac117810 */ /* 0x000fe40007ffe8ab */
[----:B------:R-:W-:-:S02]  /*5310*/  FSEL R23, R23, -INF , !P4 ;  /* 0xff80000017177808 */ /* 0x000fc40006000000 */
[----:B------:R-:W-:Y:S02]  /*5320*/  IADD3 R51, PT, PT, R174, -0x18, -R171 ;  /* 0xffffffe8ae337810 */ /* 0x000fe40007ffe8ab */
[----:B------:R-:W-:Y:S02]  /*5330*/  IABS R17, R17 ;  /* 0x0000001100117213 */ /* 0x000fe40000000000 */
[----:B------:R-:W-:Y:S02]  /*5340*/  FSEL R15, R15, -INF , !P6 ;  /* 0xff8000000f0f7808 */ /* 0x000fe40007000000 */
[----:B------:R-:W-:Y:S02]  /*5350*/  FSEL R23, R23, -INF , !P2 ;  /* 0xff80000017177808 */ /* 0x000fe40005000000 */
[----:B------:R-:W-:Y:S02]  /*5360*/  FSEL R13, R13, -INF , !P5 ;  /* 0xff8000000d0d7808 */ /* 0x000fe40006800000 */
[----:B------:R-:W-:-:S02]  /*5370*/  ISETP.GT.AND P6, PT, R38, R19, PT ;  /* 0x000000132600720c */ /* 0x000fc40003fc4270 */
[----:B------:R-:W-:Y:S02]  /*5380*/  IABS R51, R51 ;  /* 0x0000003300337213 */ /* 0x000fe40000000000 */
[C---:B------:R-:W-:Y:S02]  /*5390*/  ISETP.GE.AND P4, PT, R19.reuse, R211, PT ;  /* 0x000000d31300720c */ /* 0x040fe40003f86270 */
[----:B------:R-:W-:Y:S02]  /*53a0*/  I2FP.F32.S32 R17, R17 ;  /* 0x0000001100117245 */ /* 0x000fe40000201400 */
[----:B------:R-:W-:Y:S02]  /*53b0*/  ISETP.GT.AND P2, PT, R168, R19, PT ;  /* 0x00000013a800720c */ /* 0x000fe40003f44270 */
[----:B------:R-:W-:Y:S01]  /*53c0*/  ISETP.GE.AND P5, PT, R19, R210, PT ;  /* 0x000000d21300720c */ /* 0x000fe20003fa6270 */
[----:B------:R-:W-:Y:S01]  /*53d0*/  FFMA.FTZ R17, -R203, R17, R110 ;  /* 0x00000011cb117223 */ /* 0x000fe2000001016e */
[----:B------:R-:W-:-:S02]  /*53e0*/  IADD3 R19, PT, PT, R172, -0x19, -R171 ;  /* 0xffffffe7ac137810 */ /* 0x000fc40007ffe8ab */
[----:B------:R-:W-:Y:S02]  /*53f0*/  I2FP.F32.S32 R51, R51 ;  /* 0x0000003300337245 */ /* 0x000fe40000201400 */
[--C-:B------:R-:W-:Y:S02]  /*5400*/  IADD3 R49, PT, PT, R174, -0x19, -R171.reuse ;  /* 0xffffffe7ae317810 */ /* 0x100fe40007ffe8ab */
[----:B------:R-:W-:Y:S01]  /*5410*/  IABS R19, R19 ;  /* 0x0000001300137213 */ /* 0x000fe20000000000 */
[----:B------:R-:W-:Y:S01]  /*5420*/  FFMA.FTZ R51, -R203, R51, R114 ;  /* 0x00000033cb337223 */ /* 0x000fe20000010172 */
[----:B------:R-:W-:Y:S02]  /*5430*/  IADD3 R109, PT, PT, R172, -0x20, -R171 ;  /* 0xffffffe0ac6d7810 */ /* 0x000fe40007ffe8ab */
[----:B------:R-:W-:Y:S02]  /*5440*/  IABS R49, R49 ;  /* 0x0000003100317213 */ /* 0x000fe40000000000 */
[----:B------:R-:W-:-:S02]  /*5450*/  I2FP.F32.S32 R19, R19 ;  /* 0x0000001300137245 */ /* 0x000fc40000201400 */
[----:B------:R-:W-:Y:S02]  /*5460*/  FSEL R17, R17, -INF , !P6 ;  /* 0xff80000011117808 */ /* 0x000fe40007000000 */
[----:B------:R-:W-:Y:S01]  /*5470*/  IADD3 R105, PT, PT, R174, -0x20, -R171 ;  /* 0xffffffe0ae697810 */ /* 0x000fe20007ffe8ab */
[----:B------:R-:W-:Y:S01]  /*5480*/  FFMA.FTZ R19, -R203, R19, R112 ;  /* 0x00000013cb137223 */ /* 0x000fe20000010170 */
[----:B------:R-:W-:Y:S02]  /*5490*/  IABS R109, R109 ;  /* 0x0000006d006d7213 */ /* 0x000fe40000000000 */
        /* <DEDUP_REMOVED lines=8> */
[----:B------:R-:W-:Y:S01]  /*5520*/  ISETP.GE.AND P2, PT, R25, R210, PT ;  /* 0x000000d21900720c */ /* 0x000fe20003f46270 */
[----:B------:R-:W-:Y:S01]  /*5530*/  VIADD R25, R169, 0x20 ;  /* 0x00000020a9197836 */ /* 0x000fe20000000000 */
[----:B------:R-:W-:Y:S02]  /*5540*/  IABS R105, R105 ;  /* 0x0000006900697213 */ /* 0x000fe40000000000 */
[----:B------:R-:W-:-:S02]  /*5550*/  I2FP.F32.S32 R109, R109 ;  /* 0x0000006d006d7245 */ /* 0x000fc40000201400 */
[----:B------:R-:W-:Y:S02]  /*5560*/  FSEL R19, R19, -INF , !P3 ;  /* 0xff80000013137808 */ /* 0x000fe40005800000 */
[----:B------:R-:W-:Y:S01]  /*5570*/  I2FP.F32.S32 R105, R105 ;  /* 0x0000006900697245 */ /* 0x000fe20000201400 */
[----:B------:R-:W-:Y:S01]  /*5580*/  FFMA.FTZ R109, -R203, R109, R118 ;  /* 0x0000006dcb6d7223 */ /* 0x000fe20000010176 */
[----:B------:R-:W-:Y:S02]  /*5590*/  FSEL R51, R51, -INF , !P5 ;  /* 0xff80000033337808 */ /* 0x000fe40006800000 */
[----:B------:R-:W-:Y:S01]  /*55a0*/  ISETP.GT.AND P5, PT, R38, R25, PT ;  /* 0x000000192600720c */ /* 0x000fe20003fa4270 */
[----:B------:R-:W-:Y:S01]  /*55b0*/  FFMA.FTZ R105, -R203, R105, R122 ;  /* 0x00000069cb697223 */ /* 0x000fe2000001017a */
[----:B------:R-:W-:Y:S02]  /*55c0*/  IADD3 R107, PT, PT, R172, -0x21, -R171 ;  /* 0xffffffdfac6b7810 */ /* 0x000fe40007ffe8ab */
[----:B------:R-:W-:-:S02]  /*55d0*/  FSEL R19, R19, -INF , !P6 ;  /* 0xff80000013137808 */ /* 0x000fc40007000000 */
[----:B------:R-:W-:Y:S02]  /*55e0*/  FSEL R49, R49, -INF , !P4 ;  /* 0xff80000031317808 */ /* 0x000fe40006000000 */
[C---:B------:R-:W-:Y:S02]  /*55f0*/  ISETP.GE.AND P3, PT, R25.reuse, R211, PT ;  /* 0x000000d31900720c */ /* 0x040fe40003f66270 */
[----:B------:R-:W-:Y:S02]  /*5600*/  ISETP.GT.AND P6, PT, R168, R25, PT ;  /* 0x00000019a800720c */ /* 0x000fe40003fc4270 */
[----:B------:R-:W-:Y:S01]  /*5610*/  ISETP.GE.AND P4, PT, R25, R210, PT ;  /* 0x000000d21900720c */ /* 0x000fe20003f86270 */
[----:B------:R-:W-:Y:S01]  /*5620*/  VIADD R25, R169, 0x21 ;  /* 0x00000021a9197836 */ /* 0x000fe20000000000 */
[----:B------:R-:W-:Y:S02]  /*5630*/  FSEL R109, R109, -INF , !P5 ;  /* 0xff8000006d6d7808 */ /* 0x000fe40006800000 */
[----:B------:R-:W-:-:S02]  /*5640*/  IADD3 R27, PT, PT, R174, -0x21, -R171 ;  /* 0xffffffdfae1b7810 */ /* 0x000fc40007ffe8ab */
[----:B------:R-:W-:Y:S02]  /*5650*/  IABS R107, R107 ;  /* 0x0000006b006b7213 */ /* 0x000fe40000000000 */
[----:B------:R-:W-:Y:S02]  /*5660*/  FSEL R49, R49, -INF , !P2 ;  /* 0xff80000031317808 */ /* 0x000fe40005000000 */
[----:B------:R-:W-:Y:S02]  /*5670*/  FSEL R109, R109, -INF , !P3 ;  /* 0xff8000006d6d7808 */ /* 0x000fe40005800000 */
[----:B------:R-:W-:Y:S02]  /*5680*/  FSEL R105, R105, -INF , !P6 ;  /* 0xff80000069697808 */ /* 0x000fe40007000000 */
[----:B------:R-:W-:Y:S02]  /*5690*/  ISETP.GT.AND P2, PT, R38, R25, PT ;  /* 0x000000192600720c */ /* 0x000fe40003f44270 */
[----:B------:R-:W-:-:S02]  /*56a0*/  IABS R27, R27 ;  /* 0x0000001b001b7213 */ /* 0x000fc40000000000 */
[C---:B------:R-:W-:Y:S02]  /*56b0*/  ISETP.GE.AND P5, PT, R25.reuse, R211, PT ;  /* 0x000000d31900720c */ /* 0x040fe40003fa6270 */
[----:B------:R-:W-:Y:S02]  /*56c0*/  I2FP.F32.S32 R107, R107 ;  /* 0x0000006b006b7245 */ /* 0x000fe40000201400 */
[----:B------:R-:W-:Y:S02]  /*56d0*/  ISETP.GT.AND P3, PT, R168, R25, PT ;  /* 0x00000019a800720c */ /* 0x000fe40003f64270 */
[----:B------:R-:W-:Y:S01]  /*56e0*/  ISETP.GE.AND P6, PT, R25, R210, PT ;  /* 0x000000d21900720c */ /* 0x000fe20003fc6270 */
[----:B------:R-:W-:Y:S01]  /*56f0*/  FFMA.FTZ R107, -R203, R107, R120 ;  /* 0x0000006bcb6b7223 */ /* 0x000fe20000010178 */
[C-C-:B-12---:R-:W-:Y:S02]  /*5700*/  IADD3 R30, PT, PT, R172.reuse, -0x30, -R171.reuse ;  /* 0xffffffd0ac1e7810 */ /* 0x146fe40007ffe8ab */
[----:B------:R-:W-:-:S02]  /*5710*/  IADD3 R25, PT, PT, R172, -0x28, -R171 ;  /* 0xffffffd8ac197810 */ /* 0x000fc40007ffe8ab */
[----:B------:R-:W-:Y:S02]  /*5720*/  I2FP.F32.S32 R27, R27 ;  /* 0x0000001b001b7245 */ /* 0x000fe40000201400 */
[----:B------:R-:W-:Y:S02]  /*5730*/  IABS R30, R30 ;  /* 0x0000001e001e7213 */ /* 0x000fe40000000000 */
[----:B------:R-:W-:Y:S01]  /*5740*/  IADD3 R31, PT, PT, R174, -0x28, -R171 ;  /* 0xffffffd8ae1f7810 */ /* 0x000fe20007ffe8ab */
[----:B------:R-:W-:Y:S01]  /*5750*/  FFMA.FTZ R124, -R203, R27, R124 ;  /* 0x0000001bcb7c7223 */ /* 0x000fe2000001017c */
[----:B------:R-:W-:Y:S01]  /*5760*/  IABS R25, R25 ;  /* 0x0000001900197213 */ /* 0x000fe20000000000 */
[----:B------:R-:W-:Y:S01]  /*5770*/  VIADD R27, R169, 0x28 ;  /* 0x00000028a91b7836 */ /* 0x000fe20000000000 */
[----:B------:R-:W-:Y:S02]  /*5780*/  I2FP.F32.S32 R30, R30 ;  /* 0x0000001e001e7245 */ /* 0x000fe40000201400 */
[----:B------:R-:W-:-:S02]  /*5790*/  IABS R31, R31 ;  /* 0x0000001f001f7213 */ /* 0x000fc40000000000 */
[----:B------:R-:W-:Y:S01]  /*57a0*/  I2FP.F32.S32 R25, R25 ;  /* 0x0000001900197245 */ /* 0x000fe20000201400 */
[----:B------:R-:W-:Y:S01]  /*57b0*/  FFMA.FTZ R134, -R203, R30, R134 ;  /* 0x0000001ecb867223 */ /* 0x000fe20000010186 */
[----:B------:R-:W-:Y:S02]  /*57c0*/  FSEL R107, R107, -INF , !P2 ;  /* 0xff8000006b6b7808 */ /* 0x000fe40005000000 */
[----:B------:R-:W-:Y:S01]  /*57d0*/  I2FP.F32.S32 R31, R31 ;  /* 0x0000001f001f7245 */ /* 0x000fe20000201400 */
[----:B------:R-:W-:Y:S01]  /*57e0*/  FFMA.FTZ R25, -R203, R25, R126 ;  /* 0x00000019cb197223 */ /* 0x000fe2000001017e */
[----:B------:R-:W-:Y:S02]  /*57f0*/  FSEL R105, R105, -INF , !P4 ;  /* 0xff80000069697808 */ /* 0x000fe40006000000 */
[----:B------:R-:W-:Y:S01]  /*5800*/  FSEL R107, R107, -INF , !P5 ;  /* 0xff8000006b6b7808 */ /* 0x000fe20006800000 */
[----:B------:R-:W-:Y:S01]  /*5810*/  FFMA.FTZ R130, -R203, R31, R130 ;  /* 0x0000001fcb827223 */ /* 0x000fe20000010182 */
[----:B------:R-:W-:Y:S01]  /*5820*/  FSEL R223, R124, -INF , !P3 ;  /* 0xff8000007cdf7808 */ /* 0x000fe20005800000 */
[----:B------:R-:W-:Y:S01]  /*5830*/  VIADD R31, R169, 0x29 ;  /* 0x00000029a91f7836 */ /* 0x000fe20000000000 */
[----:B------:R-:W-:-:S02]  /*5840*/  IADD3 R30, PT, PT, R172, -0x31, -R171 ;  /* 0xffffffcfac1e7810 */ /* 0x000fc40007ffe8ab */
[----:B------:R-:W-:Y:S02]  /*5850*/  ISETP.GT.AND P4, PT, R38, R27, PT ;  /* 0x0000001b2600720c */ /* 0x000fe40003f84270 */
[C---:B------:R-:W-:Y:S02]  /*5860*/  ISETP.GE.AND P2, PT, R27.reuse, R211, PT ;  /* 0x000000d31b00720c */ /* 0x040fe40003f46270 */
[----:B------:R-:W-:Y:S02]  /*5870*/  ISETP.GT.AND P5, PT, R168, R27, PT ;  /* 0x0000001ba800720c */ /* 0x000fe40003fa4270 */
[----:B------:R-:W-:Y:S02]  /*5880*/  ISETP.GE.AND P3, PT, R27, R210, PT ;  /* 0x000000d21b00720c */ /* 0x000fe40003f66270 */
[----:B------:R-:W-:Y:S02]  /*5890*/  IADD3 R27, PT, PT, R172, -0x29, -R171 ;  /* 0xffffffd7ac1b7810 */ /* 0x000fe40007ffe8ab */
[----:B------:R-:W-:-:S02]  /*58a0*/  IABS R30, R30 ;  /* 0x0000001e001e7213 */ /* 0x000fc40000000000 */
[----:B------:R-:W-:Y:S02]  /*58b0*/  FSEL R25, R25, -INF , !P4 ;  /* 0xff80000019197808 */ /* 0x000fe40006000000 */
[----:B------:R-:W-:Y:S02]  /*58c0*/  IABS R27, R27 ;  /* 0x0000001b001b7213 */ /* 0x000fe40000000000 */
[----:B------:R-:W-:Y:S02]  /*58d0*/  IADD3 R65, PT, PT, R174, -0x29, -R171 ;  /* 0xffffffd7ae417810 */ /* 0x000fe40007ffe8ab */
[----:B------:R-:W-:Y:S02]  /*58e0*/  I2FP.F32.S32 R30, R30 ;  /* 0x0000001e001e7245 */ /* 0x000fe40000201400 */
[----:B------:R-:W-:Y:S02]  /*58f0*/  FSEL R223, R223, -INF , !P6 ;  /* 0xff800000dfdf7808 */ /* 0x000fe40007000000 */
[----:B------:R-:W-:Y:S01]  /*5900*/  FSEL R25, R25, -INF , !P2 ;  /* 0xff80000019197808 */ /* 0x000fe20005000000 */
[----:B------:R-:W-:Y:S01]  /*5910*/  FFMA.FTZ R136, -R203, R30, R136 ;  /* 0x0000001ecb887223 */ /* 0x000fe20000010188 */
[----:B------:R-:W-:-:S02]  /*5920*/  FSEL R221, R130, -INF , !P5 ;  /* 0xff80000082dd7808 */ /* 0x000fc40006800000 */
[----:B------:R-:W-:Y:S02]  /*5930*/  ISETP.GT.AND P6, PT, R38, R31, PT ;  /* 0x0000001f2600720c */ /* 0x000fe40003fc4270 */
[C---:B------:R-:W-:Y:S02]  /*5940*/  ISETP.GE.AND P4, PT, R31.reuse, R211, PT ;  /* 0x000000d31f00720c */ /* 0x040fe40003f86270 */
[----:B------:R-:W-:Y:S02]  /*5950*/  I2FP.F32.S32 R27, R27 ;  /* 0x0000001b001b7245 */ /* 0x000fe40000201400 */
[----:B------:R-:W-:Y:S02]  /*5960*/  ISETP.GT.AND P2, PT, R168, R31, PT ;  /* 0x0000001fa800720c */ /* 0x000fe40003f44270 */
[----:B------:R-:W-:Y:S01]  /*5970*/  ISETP.GE.AND P5, PT, R31, R210, PT ;  /* 0x000000d21f00720c */ /* 0x000fe20003fa6270 */
[----:B------:R-:W-:Y:S01]  /*5980*/  FFMA.FTZ R27, -R203, R27, R128 ;  /* 0x0000001bcb1b7223 */ /* 0x000fe20000010180 */
[----:B------:R-:W-:-:S02]  /*5990*/  IABS R65, R65 ;  /* 0x0000004100417213 */ /* 0x000fc40000000000 */
[--C-:B------:R-:W-:Y:S02]  /*59a0*/  IADD3 R31, PT, PT, R174, -0x30, -R171.reuse ;  /* 0xffffffd0ae1f7810 */ /* 0x100fe40007ffe8ab */
[----:B------:R-:W-:Y:S02]  /*59b0*/  IADD3 R30, PT, PT, R172, -0x38, -R171 ;  /* 0xffffffc8ac1e7810 */ /* 0x000fe40007ffe8ab */
[----:B------:R-:W-:Y:S02]  /*59c0*/  I2FP.F32.S32 R65, R65 ;  /* 0x0000004100417245 */ /* 0x000fe40000201400 */
[----:B------:R-:W-:Y:S02]  /*59d0*/  IABS R31, R31 ;  /* 0x0000001f001f7213 */ /* 0x000fe40000000000 */
[----:B------:R-:W-:Y:S01]  /*59e0*/  IABS R30, R30 ;  /* 0x0000001e001e7213 */ /* 0x000fe20000000000 */
[----:B------:R-:W-:Y:S01]  /*59f0*/  FFMA.FTZ R65, -R203, R65, R132 ;  /* 0x00000041cb417223 */ /* 0x000fe20000010184 */
[----:B------:R-:W-:-:S02]  /*5a00*/  I2FP.F32.S32 R31, R31 ;  /* 0x0000001f001f7245 */ /* 0x000fc40000201400 */
[----:B------:R-:W-:Y:S02]  /*5a10*/  FSEL R221, R221, -INF , !P3 ;  /* 0xff800000dddd7808 */ /* 0x000fe40005800000 */
[----:B------:R-:W-:Y:S01]  /*5a20*/  FSEL R27, R27, -INF , !P6 ;  /* 0xff8000001b1b7808 */ /* 0x000fe20007000000 */
[----:B------:R-:W-:Y:S01]  /*5a30*/  FFMA.FTZ R138, -R203, R31, R138 ;  /* 0x0000001fcb8a7223 */ /* 0x000fe2000001018a */
[----:B------:R-:W-:Y:S01]  /*5a40*/  ISETP.GT.AND P3, PT, R38, R33, PT ;  /* 0x000000212600720c */ /* 0x000fe20003f64270 */
[----:B------:R-:W-:Y:S01]  /*5a50*/  VIADD R31, R169, 0x31 ;  /* 0x00000031a91f7836 */ /* 0x000fe20000000000 */
[----:B------:R-:W-:Y:S02]  /*5a60*/  I2FP.F32.S32 R30, R30 ;  /* 0x0000001e001e7245 */ /* 0x000fe40000201400 */
[----:B------:R-:W-:Y:S02]  /*5a70*/  FSEL R27, R27, -INF , !P4 ;  /* 0xff8000001b1b7808 */ /* 0x000fe40006000000 */
[----:B------:R-:W-:Y:S01]  /*5a80*/  ISETP.GE.AND P6, PT, R33, R211, PT ;  /* 0x000000d32100720c */ /* 0x000fe20003fc6270 */
[----:B------:R-:W-:Y:S01]  /*5a90*/  FFMA.FTZ R142, -R203, R30, R142 ;  /* 0x0000001ecb8e7223 */ /* 0x000fe2000001018e */
[----:B------:R-:W-:-:S02]  /*5aa0*/  ISETP.GT.AND P4, PT, R168, R33, PT ;  /* 0x00000021a800720c */ /* 0x000fc40003f84270 */
[----:B------:R-:W-:Y:S02]  /*5ab0*/  FSEL R65, R65, -INF , !P2 ;  /* 0xff80000041417808 */ /* 0x000fe40005000000 */
[----:B------:R-:W-:Y:S02]  /*5ac0*/  FSEL R175, R134, -INF , !P3 ;  /* 0xff80000086af7808 */ /* 0x000fe40005800000 */
[--C-:B------:R-:W-:Y:S02]  /*5ad0*/  IADD3 R127, PT, PT, R174, -0x31, -R171.reuse ;  /* 0xffffffcfae7f7810 */ /* 0x100fe40007ffe8ab */
[----:B------:R-:W-:Y:S02]  /*5ae0*/  IADD3 R30, PT, PT, R172, -0x39, -R171 ;  /* 0xffffffc7ac1e7810 */ /* 0x000fe40007ffe8ab */
[----:B------:R-:W-:Y:S02]  /*5af0*/  FSEL R65, R65, -INF , !P5 ;  /* 0xff80000041417808 */ /* 0x000fe40006800000 */
[----:B------:R-:W-:-:S02]  /*5b00*/  FSEL R175, R175, -INF , !P6 ;  /* 0xff800000afaf7808 */ /* 0x000fc40007000000 */
[----:B------:R-:W-:Y:S02]  /*5b10*/  FSEL R219, R138, -INF , !P4 ;  /* 0xff8000008adb7808 */ /* 0x000fe40006000000 */
[----:B------:R-:W-:Y:S02]  /*5b20*/  ISETP.GT.AND P5, PT, R38, R31, PT ;  /* 0x0000001f2600720c */ /* 0x000fe40003fa4270 */
[C---:B------:R-:W-:Y:S02]  /*5b30*/  ISETP.GE.AND P3, PT, R31.reuse, R211, PT ;  /* 0x000000d31f00720c */ /* 0x040fe40003f66270 */
[----:B------:R-:W-:Y:S02]  /*5b40*/  ISETP.GT.AND P6, PT, R168, R31, PT ;  /* 0x0000001fa800720c */ /* 0x000fe40003fc4270 */
[----:B------:R-:W-:Y:S02]  /*5b50*/  ISETP.GE.AND P4, PT, R31, R210, PT ;  /* 0x000000d21f00720c */ /* 0x000fe40003f86270 */
[----:B------:R-:W-:-:S02]  /*5b60*/  IABS R127, R127 ;  /* 0x0000007f007f7213 */ /* 0x000fc40000000000 */
[----:B------:R-:W-:Y:S02]  /*5b70*/  IADD3 R31, PT, PT, R174, -0x38, -R171 ;  /* 0xffffffc8ae1f7810 */ /* 0x000fe40007ffe8ab */
[----:B------:R-:W-:Y:S02]  /*5b80*/  IABS R30, R30 ;  /* 0x0000001e001e7213 */ /* 0x000fe40000000000 */
[----:B------:R-:W-:Y:S01]  /*5b90*/  ISETP.GE.AND P2, PT, R33, R210, PT ;  /* 0x000000d22100720c */ /* 0x000fe20003f46270 */
[----:B------:R-:W-:Y:S01]  /*5ba0*/  VIADD R33, R169, 0x38 ;  /* 0x00000038a9217836 */ /* 0x000fe20000000000 */
[----:B------:R-:W-:Y:S02]  /*5bb0*/  I2FP.F32.S32 R127, R127 ;  /* 0x0000007f007f7245 */ /* 0x000fe40000201400 */
[----:B------:R-:W-:Y:S02]  /*5bc0*/  IABS R31, R31 ;  /* 0x0000001f001f7213 */ /* 0x000fe40000000000 */
[----:B------:R-:W-:Y:S01]  /*5bd0*/  I2FP.F32.S32 R30, R30 ;  /* 0x0000001e001e7245 */ /* 0x000fe20000201400 */
[----:B------:R-:W-:Y:S01]  /*5be0*/  FFMA.FTZ R127, -R203, R127, R140 ;  /* 0x0000007fcb7f7223 */ /* 0x000fe2000001018c */
[----:B------:R-:W-:-:S02]  /*5bf0*/  I2FP.F32.S32 R31, R31 ;  /* 0x0000001f001f7245 */ /* 0x000fc40000201400 */
[----:B------:R-:W-:Y:S01]  /*5c00*/  FSEL R219, R219, -INF , !P2 ;  /* 0xff800000dbdb7808 */ /* 0x000fe20005000000 */
[C---:B------:R-:W-:Y:S01]  /*5c10*/  FFMA.FTZ R144, -R203.reuse, R30, R144 ;  /* 0x0000001ecb907223 */ /* 0x040fe20000010190 */
[----:B------:R-:W-:Y:S01]  /*5c20*/  FSEL R173, R136, -INF , !P5 ;  /* 0xff80000088ad7808 */ /* 0x000fe20006800000 */
[----:B------:R-:W-:Y:S01]  /*5c30*/  FFMA.FTZ R146, -R203, R31, R146 ;  /* 0x0000001fcb927223 */ /* 0x000fe20000010192 */
[----:B------:R-:W-:Y:S01]  /*5c40*/  ISETP.GT.AND P2, PT, R38, R33, PT ;  /* 0x000000212600720c */ /* 0x000fe20003f44270 */
[----:B------:R-:W-:Y:S01]  /*5c50*/  VIADD R31, R169, 0x39 ;  /* 0x00000039a91f7836 */ /* 0x000fe20000000000 */
[----:B------:R-:W-:Y:S02]  /*5c60*/  IADD3 R30, PT, PT, R172, -0x40, -R171 ;  /* 0xffffffc0ac1e7810 */ /* 0x000fe40007ffe8ab */
[----:B------:R-:W-:Y:S02]  /*5c70*/  FSEL R173, R173, -INF , !P3 ;  /* 0xff800000adad7808 */ /* 0x000fe40005800000 */
[----:B------:R-:W-:-:S02]  /*5c80*/  ISETP.GE.AND P5, PT, R33, R211, PT ;  /* 0x000000d32100720c */ /* 0x000fc40003fa6270 */
[----:B------:R-:W-:Y:S02]  /*5c90*/  ISETP.GT.AND P3, PT, R168, R33, PT ;  /* 0x00000021a800720c */ /* 0x000fe40003f64270 */
[----:B------:R-:W-:Y:S02]  /*5ca0*/  FSEL R127, R127, -INF , !P6 ;  /* 0xff8000007f7f7808 */ /* 0x000fe40007000000 */
[----:B------:R-:W-:Y:S02]  /*5cb0*/  FSEL R163, R142, -INF , !P2 ;  /* 0xff8000008ea37808 */ /* 0x000fe40005000000 */
[----:B------:R-:W-:Y:S02]  /*5cc0*/  IABS R30, R30 ;  /* 0x0000001e001e7213 */ /* 0x000fe40000000000 */
[----:B------:R-:W-:Y:S02]  /*5cd0*/  IADD3 R125, PT, PT, R174, -0x39, -R171 ;  /* 0xffffffc7ae7d7810 */ /* 0x000fe40007ffe8ab */
[----:B------:R-:W-:-:S02]  /*5ce0*/  FSEL R127, R127, -INF , !P4 ;  /* 0xff8000007f7f7808 */ /* 0x000fc40006000000 */
[----:B------:R-:W-:Y:S02]  /*5cf0*/  FSEL R163, R163, -INF , !P5 ;  /* 0xff800000a3a37808 */ /* 0x000fe40006800000 */
[----:B------:R-:W-:Y:S02]  /*5d00*/  FSEL R197, R146, -INF , !P3 ;  /* 0xff80000092c57808 */ /* 0x000fe40005800000 */
[----:B------:R-:W-:Y:S02]  /*5d10*/  ISETP.GT.AND P4, PT, R38, R31, PT ;  /* 0x0000001f2600720c */ /* 0x000fe40003f84270 */
[C---:B------:R-:W-:Y:S02]  /*5d20*/  ISETP.GE.AND P2, PT, R31.reuse, R211, PT ;  /* 0x000000d31f00720c */ /* 0x040fe40003f46270 */
[----:B------:R-:W-:Y:S02]  /*5d30*/  ISETP.GT.AND P5, PT, R168, R31, PT ;  /* 0x0000001fa800720c */ /* 0x000fe40003fa4270 */
[----:B------:R-:W-:-:S02]  /*5d40*/  ISETP.GE.AND P3, PT, R31, R210, PT ;  /* 0x000000d21f00720c */ /* 0x000fc40003f66270 */
[----:B------:R-:W-:Y:S02]  /*5d50*/  I2FP.F32.S32 R30, R30 ;  /* 0x0000001e001e7245 */ /* 0x000fe40000201400 */
[----:B------:R-:W-:Y:S02]  /*5d60*/  IABS R125, R125 ;  /* 0x0000007d007d7213 */ /* 0x000fe40000000000 */
[--C-:B------:R-:W-:Y:S01]  /*5d70*/  IADD3 R31, PT, PT, R174, -0x40, -R171.reuse ;  /* 0xffffffc0ae1f7810 */ /* 0x100fe20007ffe8ab */
[C---:B------:R-:W-:Y:S01]  /*5d80*/  FFMA.FTZ R150, -R203.reuse, R30, R150 ;  /* 0x0000001ecb967223 */ /* 0x040fe20000010196 */
[----:B------:R-:W-:Y:S02]  /*5d90*/  I2FP.F32.S32 R125, R125 ;  /* 0x0000007d007d7245 */ /* 0x000fe40000201400 */
[----:B------:R-:W-:Y:S02]  /*5da0*/  IABS R31, R31 ;  /* 0x0000001f001f7213 */ /* 0x000fe40000000000 */
[----:B------:R-:W-:Y:S01]  /*5db0*/  IADD3 R30, PT, PT, R172, -0x41, -R171 ;  /* 0xffffffbfac1e7810 */ /* 0x000fe20007ffe8ab */
[----:B------:R-:W-:Y:S01]  /*5dc0*/  FFMA.FTZ R125, -R203, R125, R148 ;  /* 0x0000007dcb7d7223 */ /* 0x000fe20000010194 */
[----:B------:R-:W-:Y:S01]  /*5dd0*/  ISETP.GE.AND P6, PT, R33, R210, PT ;  /* 0x000000d22100720c */ /* 0x000fe20003fc6270 */
[----:B------:R-:W-:Y:S01]  /*5de0*/  VIADD R33, R169, 0x40 ;  /* 0x00000040a9217836 */ /* 0x000fe20000000000 */
[----:B------:R-:W-:-:S02]  /*5df0*/  I2FP.F32.S32 R31, R31 ;  /* 0x0000001f001f7245 */ /* 0x000fc40000201400 */
[----:B------:R-:W-:Y:S02]  /*5e00*/  IADD3 R145, PT, PT, R174, -0x41, -R171 ;  /* 0xffffffbfae917810 */ /* 0x000fe40007ffe8ab */
[----:B------:R-:W-:Y:S01]  /*5e10*/  IABS R30, R30 ;  /* 0x0000001e001e7213 */ /* 0x000fe20000000000 */
[----:B------:R-:W-:Y:S01]  /*5e20*/  FFMA.FTZ R40, -R203, R31, R40 ;  /* 0x0000001fcb287223 */ /* 0x000fe20000010128 */
[----:B------:R-:W-:Y:S01]  /*5e30*/  FSEL R197, R197, -INF , !P6 ;  /* 0xff800000c5c57808 */ /* 0x000fe20007000000 */
[----:B------:R-:W-:Y:S01]  /*5e40*/  VIADD R31, R169, 0x41 ;  /* 0x00000041a91f7836 */ /* 0x000fe20000000000 */
[----:B------:R-:W-:Y:S02]  /*5e50*/  FSEL R161, R144, -INF , !P4 ;  /* 0xff80000090a17808 */ /* 0x000fe40006000000 */
[----:B------:R-:W-:Y:S02]  /*5e60*/  ISETP.GT.AND P6, PT, R38, R33, PT ;  /* 0x000000212600720c */ /* 0x000fe40003fc4270 */
[----:B------:R-:W-:-:S02]  /*5e70*/  IABS R145, R145 ;  /* 0x0000009100917213 */ /* 0x000fc40000000000 */
[----:B------:R-:W-:Y:S02]  /*5e80*/  I2FP.F32.S32 R30, R30 ;  /* 0x0000001e001e7245 */ /* 0x000fe40000201400 */
[----:B------:R-:W-:Y:S02]  /*5e90*/  FSEL R125, R125, -INF , !P5 ;  /* 0xff8000007d7d7808 */ /* 0x000fe40006800000 */
[----:B------:R-:W-:Y:S01]  /*5ea0*/  FSEL R161, R161, -INF , !P2 ;  /* 0xff800000a1a17808 */ /* 0x000fe20005000000 */
[----:B------:R-:W-:Y:S01]  /*5eb0*/  FFMA.FTZ R152, -R203, R30, R152 ;  /* 0x0000001ecb987223 */ /* 0x000fe20000010198 */
[----:B------:R-:W-:Y:S02]  /*5ec0*/  ISETP.GE.AND P4, PT, R33, R211, PT ;  /* 0x000000d32100720c */ /* 0x000fe40003f86270 */
[----:B------:R-:W-:Y:S02]  /*5ed0*/  ISETP.GT.AND P2, PT, R168, R33, PT ;  /* 0x00000021a800720c */ /* 0x000fe40003f44270 */
[----:B------:R-:W-:-:S02]  /*5ee0*/  FSEL R155, R150, -INF , !P6 ;  /* 0xff800000969b7808 */ /* 0x000fc40007000000 */
[----:B------:R-:W-:Y:S02]  /*5ef0*/  I2FP.F32.S32 R145, R145 ;  /* 0x0000009100917245 */ /* 0x000fe40000201400 */
[----:B------:R-:W-:Y:S02]  /*5f00*/  FSEL R125, R125, -INF , !P3 ;  /* 0xff8000007d7d7808 */ /* 0x000fe40005800000 */
[----:B------:R-:W-:Y:S01]  /*5f10*/  ISETP.GT.AND P3, PT, R38, R31, PT ;  /* 0x0000001f2600720c */ /* 0x000fe20003f64270 */
[----:B------:R-:W-:Y:S01]  /*5f20*/  FFMA.FTZ R145, -R203, R145, R154 ;  /* 0x00000091cb917223 */ /* 0x000fe2000001019a */
[----:B------:R-:W-:Y:S02]  /*5f30*/  FSEL R155, R155, -INF , !P4 ;  /* 0xff8000009b9b7808 */ /* 0x000fe40006000000 */
[----:B------:R-:W-:Y:S02]  /*5f40*/  FSEL R159, R40, -INF , !P2 ;  /* 0xff800000289f7808 */ /* 0x000fe40005000000 */
[----:B------:R-:W-:-:S02]  /*5f50*/  ISETP.GE.AND P6, PT, R31, R211, PT ;  /* 0x000000d31f00720c */ /* 0x000fc40003fc6270 */
[----:B------:R-:W-:Y:S02]  /*5f60*/  ISETP.GT.AND P4, PT, R168, R31, PT ;  /* 0x0000001fa800720c */ /* 0x000fe40003f84270 */
[-C--:B------:R-:W-:Y:S01]  /*5f70*/  ISETP.GE.AND P2, PT, R31, R210.reuse, PT ;  /* 0x000000d21f00720c */ /* 0x080fe20003f46270 */
[----:B------:R-:W-:Y:S01]  /*5f80*/  VIADD R31, R169, 0x48 ;  /* 0x00000048a91f7836 */ /* 0x000fe20000000000 */
[----:B------:R-:W-:Y:S01]  /*5f90*/  ISETP.GE.AND P5, PT, R33, R210, PT ;  /* 0x000000d22100720c */ /* 0x000fe20003fa6270 */
[----:B------:R-:W-:Y:S01]  /*5fa0*/  VIADD R33, R169, 0x49 ;  /* 0x00000049a9217836 */ /* 0x000fe20000000000 */
[----:B------:R-:W-:Y:S02]  /*5fb0*/  FSEL R153, R152, -INF , !P3 ;  /* 0xff80000098997808 */ /* 0x000fe40005800000 */
[----:B------:R-:W-:Y:S02]  /*5fc0*/  IADD3 R30, PT, PT, R172, -0x48, -R171 ;  /* 0xffffffb8ac1e7810 */ /* 0x000fe40007ffe8ab */
[----:B------:R-:W-:-:S02]  /*5fd0*/  FSEL R159, R159, -INF , !P5 ;  /* 0xff8000009f9f7808 */ /* 0x000fc40006800000 */
[----:B------:R-:W-:Y:S02]  /*5fe0*/  FSEL R153, R153, -INF , !P6 ;  /* 0xff80000099997808 */ /* 0x000fe40007000000 */
[----:B------:R-:W-:Y:S02]  /*5ff0*/  FSEL R145, R145, -INF , !P4 ;  /* 0xff80000091917808 */ /* 0x000fe40006000000 */
[----:B------:R-:W-:Y:S02]  /*6000*/  IADD3 R157, PT, PT, R174, -0x48, -R171 ;  /* 0xffffffb8ae9d7810 */ /* 0x000fe40007ffe8ab */
[----:B------:R-:W-:Y:S02]  /*6010*/  IABS R30, R30 ;  /* 0x0000001e001e7213 */ /* 0x000fe40000000000 */
[----:B------:R-:W-:Y:S02]  /*6020*/  ISETP.GT.AND P5, PT, R38, R31, PT ;  /* 0x0000001f2600720c */ /* 0x000fe40003fa4270 */
[----:B------:R-:W-:-:S02]  /*6030*/  ISETP.GE.AND P3, PT, R31, R211, PT ;  /* 0x000000d31f00720c */ /* 0x000fc40003f66270 */
[----:B------:R-:W-:Y:S02]  /*6040*/  ISETP.GT.AND P6, PT, R168, R31, PT ;  /* 0x0000001fa800720c */ /* 0x000fe40003fc4270 */
[----:B------:R-:W-:Y:S02]  /*6050*/  ISETP.GE.AND P4, PT, R31, R210, PT ;  /* 0x000000d21f00720c */ /* 0x000fe40003f86270 */
[----:B------:R-:W-:Y:S02]  /*6060*/  IADD3 R31, PT, PT, R174, -0x49, -R171 ;  /* 0xffffffb7ae1f7810 */ /* 0x000fe40007ffe8ab */
[----:B------:R-:W-:Y:S02]  /*6070*/  IABS R157, R157 ;  /* 0x0000009d009d7213 */ /* 0x000fe40000000000 */
[----:B------:R-:W-:Y:S02]  /*6080*/  I2FP.F32.S32 R30, R30 ;  /* 0x0000001e001e7245 */ /* 0x000fe40000201400 */
[----:B------:R-:W-:-:S02]  /*6090*/  IABS R31, R31 ;  /* 0x0000001f001f7213 */ /* 0x000fc40000000000 */
[C-C-:B------:R-:W-:Y:S01]  /*60a0*/  IADD3 R149, PT, PT, R172.reuse, -0x49, -R171.reuse ;  /* 0xffffffb7ac957810 */ /* 0x140fe20007ffe8ab */
[C---:B------:R-:W-:Y:S01]  /*60b0*/  FFMA.FTZ R56, -R203.reuse, R30, R56 ;  /* 0x0000001ecb387223 */ /* 0x040fe20000010138 */
[----:B------:R-:W-:Y:S02]  /*60c0*/  I2FP.F32.S32 R157, R157 ;  /* 0x0000009d009d7245 */ /* 0x000fe40000201400 */
[----:B------:R-:W-:Y:S02]  /*60d0*/  I2FP.F32.S32 R31, R31 ;  /* 0x0000001f001f7245 */ /* 0x000fe40000201400 */
[----:B------:R-:W-:Y:S01]  /*60e0*/  IABS R149, R149 ;  /* 0x0000009500957213 */ /* 0x000fe20000000000 */
[C---:B------:R-:W-:Y:S01]  /*60f0*/  FFMA.FTZ R157, -R203.reuse, R157, R158 ;  /* 0x0000009dcb9d7223 */ /* 0x040fe2000001019e */
[----:B------:R-:W-:Y:S01]  /*6100*/  IADD3 R30, PT, PT, R172, -0x50, -R171 ;  /* 0xffffffb0ac1e7810 */ /* 0x000fe20007ffe8ab */
[----:B------:R-:W-:Y:S01]  /*6110*/  FFMA.FTZ R68, -R203, R31, R68 ;  /* 0x0000001fcb447223 */ /* 0x000fe20000010144 */
[----:B------:R-:W-:-:S02]  /*6120*/  FSEL R151, R56, -INF , !P5 ;  /* 0xff80000038977808 */ /* 0x000fc40006800000 */
[----:B------:R-:W-:Y:S02]  /*6130*/  I2FP.F32.S32 R149, R149 ;  /* 0x0000009500957245 */ /* 0x000fe40000201400 */
[----:B------:R-:W-:Y:S02]  /*6140*/  IADD3 R31, PT, PT, R174, -0x50, -R171 ;  /* 0xffffffb0ae1f7810 */ /* 0x000fe40007ffe8ab */
[----:B------:R-:W-:Y:S01]  /*6150*/  IABS R30, R30 ;  /* 0x0000001e001e7213 */ /* 0x000fe20000000000 */
[----:B------:R-:W-:Y:S01]  /*6160*/  FFMA.FTZ R149, -R203, R149, R156 ;  /* 0x00000095cb957223 */ /* 0x000fe2000001019c */
[----:B------:R-:W-:Y:S02]  /*6170*/  FSEL R145, R145, -INF , !P2 ;  /* 0xff80000091917808 */ /* 0x000fe40005000000 */
[----:B------:R-:W-:Y:S02]  /*6180*/  FSEL R151, R151, -INF , !P3 ;  /* 0xff80000097977808 */ /* 0x000fe40005800000 */
        /* <DEDUP_REMOVED lines=8> */
[----:B------:R-:W-:Y:S02]  /*6210*/  I2FP.F32.S32 R31, R31 ;  /* 0x0000001f001f7245 */ /* 0x000fe40000201400 */
[----:B------:R-:W-:Y:S01]  /*6220*/  FSEL R157, R157, -INF , !P4 ;  /* 0xff8000009d9d7808 */ /* 0x000fe20006000000 */
[----:B------:R-:W-:Y:S01]  /*6230*/  FFMA.FTZ R70, -R203, R30, R70 ;  /* 0x0000001ecb467223 */ /* 0x000fe20000010146 */
[----:B------:R-:W-:Y:S01]  /*6240*/  FSEL R149, R149, -INF , !P2 ;  /* 0xff80000095957808 */ /* 0x000fe20005000000 */
[----:B------:R-:W-:Y:S01]  /*6250*/  FFMA.FTZ R42, -R203, R31, R42 ;  /* 0x0000001fcb2a7223 */ /* 0x000fe2000001012a */
[----:B------:R-:W-:Y:S01]  /*6260*/  ISETP.GT.AND P4, PT, R38, R33, PT ;  /* 0x000000212600720c */ /* 0x000fe20003f84270 */
[----:B------:R-:W-:Y:S01]  /*6270*/  VIADD R31, R169, 0x51 ;  /* 0x00000051a91f7836 */ /* 0x000fe20000000000 */
[----:B------:R-:W-:Y:S02]  /*6280*/  FSEL R149, R149, -INF , !P5 ;  /* 0xff80000095957808 */ /* 0x000fe40006800000 */
[----:B------:R-:W-:-:S02]  /*6290*/  ISETP.GE.AND P2, PT, R33, R211, PT ;  /* 0x000000d32100720c */ /* 0x000fc40003f46270 */
[----:B------:R-:W-:Y:S02]  /*62a0*/  ISETP.GT.AND P5, PT, R168, R33, PT ;  /* 0x00000021a800720c */ /* 0x000fe40003fa4270 */
[----:B------:R-:W-:Y:S02]  /*62b0*/  FSEL R147, R68, -INF , !P3 ;  /* 0xff80000044937808 */ /* 0x000fe40005800000 */
[----:B------:R-:W-:Y:S02]  /*62c0*/  FSEL R135, R70, -INF , !P4 ;  /* 0xff80000046877808 */ /* 0x000fe40006000000 */
[----:B------:R-:W-:Y:S02]  /*62d0*/  FSEL R147, R147, -INF , !P6 ;  /* 0xff80000093937808 */ /* 0x000fe40007000000 */
[----:B------:R-:W-:Y:S02]  /*62e0*/  FSEL R135, R135, -INF , !P2 ;  /* 0xff80000087877808 */ /* 0x000fe40005000000 */
[----:B------:R-:W-:-:S02]  /*62f0*/  FSEL R143, R42, -INF , !P5 ;  /* 0xff8000002a8f7808 */ /* 0x000fc40006800000 */
[----:B------:R-:W-:Y:S02]  /*6300*/  ISETP.GT.AND P6, PT, R38, R31, PT ;  /* 0x0000001f2600720c */ /* 0x000fe40003fc4270 */
[C---:B------:R-:W-:Y:S02]  /*6310*/  ISETP.GE.AND P4, PT, R31.reuse, R211, PT ;  /* 0x000000d31f00720c */ /* 0x040fe40003f86270 */
[----:B------:R-:W-:Y:S02]  /*6320*/  ISETP.GT.AND P2, PT, R168, R31, PT ;  /* 0x0000001fa800720c */ /* 0x000fe40003f44270 */
[----:B------:R-:W-:Y:S02]  /*6330*/  ISETP.GE.AND P5, PT, R31, R210, PT ;  /* 0x000000d21f00720c */ /* 0x000fe40003fa6270 */
[----:B------:R-:W2:Y:S01]  /*6340*/  LD.E R31, desc[UR4][R2.64+0xdc] ;  /* 0x0000dc04021f7980 */ /* 0x000ea2000c101900 */
[--C-:B------:R-:W-:Y:S02]  /*6350*/  IADD3 R30, PT, PT, R172, -0x51, -R171.reuse ;  /* 0xffffffafac1e7810 */ /* 0x100fe40007ffe8ab */
        /* <DEDUP_REMOVED lines=8> */
[----:B------:R-:W-:-:S03]  /*63e0*/  FFMA.FTZ R141, -R203, R141, R24 ;  /* 0x0000008dcb8d7223 */ /* 0x000fc60000010118 */
[----:B------:R-:W-:-:S04]  /*63f0*/  IABS R24, R30 ;  /* 0x0000001e00187213 */ /* 0x000fc80000000000 */
[----:B------:R-:W-:Y:S02]  /*6400*/  I2FP.F32.S32 R24, R24 ;  /* 0x0000001800187245 */ /* 0x000fe40000201400 */
[----:B------:R-:W-:-:S03]  /*6410*/  IADD3 R33, PT, PT, R174, -0x58, -R171 ;  /* 0xffffffa8ae217810 */ /* 0x000fc60007ffe8ab */
[----:B------:R-:W-:Y:S01]  /*6420*/  FFMA.FTZ R44, -R203, R24, R44 ;  /* 0x00000018cb2c7223 */ /* 0x000fe2000001012c */
[----:B------:R-:W-:Y:S02]  /*6430*/  IADD3 R24, PT, PT, R172, -0x59, -R171 ;  /* 0xffffffa7ac187810 */ /* 0x000fe40007ffe8ab */
[----:B------:R-:W-:Y:S02]  /*6440*/  IABS R33, R33 ;  /* 0x0000002100217213 */ /* 0x000fe40000000000 */
[----:B------:R-:W-:Y:S02]  /*6450*/  IABS R24, R24 ;  /* 0x0000001800187213 */ /* 0x000fe40000000000 */
[----:B------:R-:W-:Y:S02]  /*6460*/  I2FP.F32.S32 R33, R33 ;  /* 0x0000002100217245 */ /* 0x000fe40000201400 */
[----:B------:R-:W-:-:S03]  /*6470*/  I2FP.F32.S32 R24, R24 ;  /* 0x0000001800187245 */ /* 0x000fc60000201400 */
[C---:B------:R-:W-:Y:S01]  /*6480*/  FFMA.FTZ R66, -R203.reuse, R33, R66 ;  /* 0x00000021cb427223 */ /* 0x040fe20000010142 */
[--C-:B------:R-:W-:Y:S01]  /*6490*/  IADD3 R33, PT, PT, R174, -0x59, -R171.reuse ;  /* 0xffffffa7ae217810 */ /* 0x100fe20007ffe8ab */
[----:B------:R-:W-:Y:S01]  /*64a0*/  FFMA.FTZ R64, -R203, R24, R64 ;  /* 0x00000018cb407223 */ /* 0x000fe20000010140 */
[----:B------:R-:W-:Y:S01]  /*64b0*/  IADD3 R24, PT, PT, R172, -0x60, -R171 ;  /* 0xffffffa0ac187810 */ /* 0x000fe20007ffe8ab */
[----:B------:R-:W-:Y:S01]  /*64c0*/  VIADD R35, R169, 0x58 ;  /* 0x00000058a9237836 */ /* 0x000fe20000000000 */
[----:B------:R-:W-:Y:S02]  /*64d0*/  FSEL R133, R58, -INF , !P6 ;  /* 0xff8000003a857808 */ /* 0x000fe40007000000 */
[----:B------:R-:W-:Y:S02]  /*64e0*/  IABS R33, R33 ;  /* 0x0000002100217213 */ /* 0x000fe40000000000 */
[----:B------:R-:W-:Y:S02]  /*64f0*/  IABS R24, R24 ;  /* 0x0000001800187213 */ /* 0x000fe40000000000 */
[----:B------:R-:W-:-:S02]  /*6500*/  FSEL R143, R143, -INF , !P3 ;  /* 0xff8000008f8f7808 */ /* 0x000fc40005800000 */
[----:B------:R-:W-:Y:S02]  /*6510*/  FSEL R133, R133, -INF , !P4 ;  /* 0xff80000085857808 */ /* 0x000fe40006000000 */
[----:B------:R-:W-:Y:S02]  /*6520*/  FSEL R141, R141, -INF , !P2 ;  /* 0xff8000008d8d7808 */ /* 0x000fe40005000000 */
[----:B------:R-:W-:Y:S02]  /*6530*/  I2FP.F32.S32 R33, R33 ;  /* 0x0000002100217245 */ /* 0x000fe40000201400 */
[----:B------:R-:W-:Y:S02]  /*6540*/  ISETP.GT.AND P3, PT, R38, R35, PT ;  /* 0x000000232600720c */ /* 0x000fe40003f64270 */
[----:B------:R-:W-:Y:S02]  /*6550*/  ISETP.GE.AND P6, PT, R35, R211, PT ;  /* 0x000000d32300720c */ /* 0x000fe40003fc6270 */
[----:B------:R-:W-:-:S02]  /*6560*/  ISETP.GT.AND P4, PT, R168, R35, PT ;  /* 0x00000023a800720c */ /* 0x000fc40003f84270 */
[----:B------:R-:W-:Y:S01]  /*6570*/  ISETP.GE.AND P2, PT, R35, R210, PT ;  /* 0x000000d22300720c */ /* 0x000fe20003f46270 */
[----:B------:R-:W-:Y:S01]  /*6580*/  VIADD R35, R169, 0x59 ;  /* 0x00000059a9237836 */ /* 0x000fe20000000000 */
[----:B------:R-:W-:Y:S01]  /*6590*/  I2FP.F32.S32 R24, R24 ;  /* 0x0000001800187245 */ /* 0x000fe20000201400 */
[----:B------:R-:W-:Y:S01]  /*65a0*/  FFMA.FTZ R26, -R203, R33, R26 ;  /* 0x00000021cb1a7223 */ /* 0x000fe2000001011a */
[----:B------:R-:W-:Y:S02]  /*65b0*/  FSEL R131, R44, -INF , !P3 ;  /* 0xff8000002c837808 */ /* 0x000fe40005800000 */
[----:B------:R-:W-:Y:S01]  /*65c0*/  FSEL R141, R141, -INF , !P5 ;  /* 0xff8000008d8d7808 */ /* 0x000fe20006800000 */
[----:B------:R-:W-:Y:S01]  /*65d0*/  FFMA.FTZ R52, -R203, R24, R52 ;  /* 0x00000018cb347223 */ /* 0x000fe20000010134 */
[----:B------:R-:W-:Y:S02]  /*65e0*/  IADD3 R33, PT, PT, R174, -0x60, -R171 ;  /* 0xffffffa0ae217810 */ /* 0x000fe40007ffe8ab */
[----:B------:R-:W-:-:S02]  /*65f0*/  ISETP.GT.AND P5, PT, R38, R35, PT ;  /* 0x000000232600720c */ /* 0x000fc40003fa4270 */
[----:B------:R-:W-:Y:S02]  /*6600*/  IADD3 R24, PT, PT, R172, -0x61, -R171 ;  /* 0xffffff9fac187810 */ /* 0x000fe40007ffe8ab */
[----:B------:R-:W-:Y:S02]  /*6610*/  FSEL R131, R131, -INF , !P6 ;  /* 0xff80000083837808 */ /* 0x000fe40007000000 */
[----:B------:R-:W-:Y:S02]  /*6620*/  FSEL R139, R66, -INF , !P4 ;  /* 0xff800000428b7808 */ /* 0x000fe40006000000 */
[C---:B------:R-:W-:Y:S02]  /*6630*/  ISETP.GE.AND P3, PT, R35.reuse, R211, PT ;  /* 0x000000d32300720c */ /* 0x040fe40003f66270 */
[----:B------:R-:W-:Y:S02]  /*6640*/  ISETP.GT.AND P6, PT, R168, R35, PT ;  /* 0x00000023a800720c */ /* 0x000fe40003fc4270 */
[----:B------:R-:W-:Y:S01]  /*6650*/  ISETP.GE.AND P4, PT, R35, R210, PT ;  /* 0x000000d22300720c */ /* 0x000fe20003f86270 */
[----:B------:R-:W-:Y:S01]  /*6660*/  VIADD R35, R169, 0x60 ;  /* 0x00000060a9237836 */ /* 0x000fe20000000000 */
[----:B------:R-:W-:-:S02]  /*6670*/  IABS R33, R33 ;  /* 0x0000002100217213 */ /* 0x000fc40000000000 */
[----:B------:R-:W-:Y:S02]  /*6680*/  FSEL R129, R64, -INF , !P5 ;  /* 0xff80000040817808 */ /* 0x000fe40006800000 */
[----:B------:R-:W-:Y:S02]  /*6690*/  IABS R24, R24 ;  /* 0x0000001800187213 */ /* 0x000fe40000000000 */
[----:B------:R-:W-:Y:S02]  /*66a0*/  I2FP.F32.S32 R33, R33 ;  /* 0x0000002100217245 */ /* 0x000fe40000201400 */
[----:B------:R-:W-:Y:S02]  /*66b0*/  FSEL R139, R139, -INF , !P2 ;  /* 0xff8000008b8b7808 */ /* 0x000fe40005000000 */
[----:B------:R-:W-:Y:S02]  /*66c0*/  FSEL R129, R129, -INF , !P3 ;  /* 0xff80000081817808 */ /* 0x000fe40005800000 */
[----:B------:R-:W-:-:S02]  /*66d0*/  FSEL R137, R26, -INF , !P6 ;  /* 0xff8000001a897808 */ /* 0x000fc40007000000 */
[----:B------:R-:W-:Y:S02]  /*66e0*/  ISETP.GT.AND P2, PT, R38, R35, PT ;  /* 0x000000232600720c */ /* 0x000fe40003f44270 */
[C---:B------:R-:W-:Y:S02]  /*66f0*/  ISETP.GE.AND P5, PT, R35.reuse, R211, PT ;  /* 0x000000d32300720c */ /* 0x040fe40003fa6270 */
[----:B------:R-:W-:Y:S02]  /*6700*/  ISETP.GT.AND P3, PT, R168, R35, PT ;  /* 0x00000023a800720c */ /* 0x000fe40003f64270 */
[----:B------:R-:W-:Y:S02]  /*6710*/  ISETP.GE.AND P6, PT, R35, R210, PT ;  /* 0x000000d22300720c */ /* 0x000fe40003fc6270 */
[----:B------:R-:W-:Y:S02]  /*6720*/  I2FP.F32.S32 R24, R24 ;  /* 0x0000001800187245 */ /* 0x000fe40000201400 */
[----:B------:R-:W-:Y:S01]  /*6730*/  IADD3 R35, PT, PT, R174, -0x61, -R171 ;  /* 0xffffff9fae237810 */ /* 0x000fe20007ffe8ab */
[----:B------:R-:W-:Y:S01]  /*6740*/  FFMA.FTZ R60, -R203, R33, R60 ;  /* 0x00000021cb3c7223 */ /* 0x000fe2000001013c */
[----:B------:R-:W-:Y:S01]  /*6750*/  VIADD R33, R169, 0x61 ;  /* 0x00000061a9217836 */ /* 0x000fe20000000000 */
[----:B------:R-:W-:Y:S01]  /*6760*/  FSEL R117, R52, -INF , !P2 ;  /* 0xff80000034757808 */ /* 0x000fe20005000000 */
[----:B------:R-:W-:Y:S01]  /*6770*/  FFMA.FTZ R46, -R203, R24, R46 ;  /* 0x00000018cb2e7223 */ /* 0x000fe2000001012e */
[----:B------:R-:W-:-:S02]  /*6780*/  IABS R35, R35 ;  /* 0x0000002300237213 */ /* 0x000fc40000000000 */
[----:B------:R-:W-:Y:S02]  /*6790*/  IADD3 R24, PT, PT, R172, -0x68, -R171 ;  /* 0xffffff98ac187810 */ /* 0x000fe40007ffe8ab */
[----:B------:R-:W-:Y:S02]  /*67a0*/  FSEL R137, R137, -INF , !P4 ;  /* 0xff80000089897808 */ /* 0x000fe40006000000 */
[----:B------:R-:W-:Y:S02]  /*67b0*/  FSEL R117, R117, -INF , !P5 ;  /* 0xff80000075757808 */ /* 0x000fe40006800000 */
[----:B------:R-:W-:Y:S02]  /*67c0*/  FSEL R123, R60, -INF , !P3 ;  /* 0xff8000003c7b7808 */ /* 0x000fe40005800000 */
[----:B------:R-:W-:Y:S02]  /*67d0*/  ISETP.GT.AND P4, PT, R38, R33, PT ;  /* 0x000000212600720c */ /* 0x000fe40003f84270 */
[----:B------:R-:W-:-:S02]  /*67e0*/  ISETP.GE.AND P2, PT, R33, R211, PT ;  /* 0x000000d32100720c */ /* 0x000fc40003f46270 */
[----:B------:R-:W-:Y:S02]  /*67f0*/  ISETP.GT.AND P5, PT, R168, R33, PT ;  /* 0x00000021a800720c */ /* 0x000fe40003fa4270 */
[----:B------:R-:W-:Y:S02]  /*6800*/  I2FP.F32.S32 R35, R35 ;  /* 0x0000002300237245 */ /* 0x000fe40000201400 */
[----:B------:R-:W-:Y:S02]  /*6810*/  ISETP.GE.AND P3, PT, R33, R210, PT ;  /* 0x000000d22100720c */ /* 0x000fe40003f66270 */
[----:B------:R-:W-:Y:S02]  /*6820*/  IADD3 R33, PT, PT, R174, -0x68, -R171 ;  /* 0xffffff98ae217810 */ /* 0x000fe40007ffe8ab */
[----:B------:R-:W-:Y:S01]  /*6830*/  IABS R24, R24 ;  /* 0x0000001800187213 */ /* 0x000fe20000000000 */
[----:B------:R-:W-:Y:S01]  /*6840*/  FFMA.FTZ R48, -R203, R35, R48 ;  /* 0x00000023cb307223 */ /* 0x000fe20000010130 */
[----:B------:R-:W-:Y:S01]  /*6850*/  IABS R33, R33 ;  /* 0x0000002100217213 */ /* 0x000fe20000000000 */
[----:B------:R-:W-:Y:S01]  /*6860*/  VIADD R35, R169, 0x68 ;  /* 0x00000068a9237836 */ /* 0x000fe20000000000 */
[----:B------:R-:W-:-:S02]  /*6870*/  I2FP.F32.S32 R24, R24 ;  /* 0x0000001800187245 */ /* 0x000fc40000201400 */
[----:B------:R-:W-:Y:S02]  /*6880*/  FSEL R115, R46, -INF , !P4 ;  /* 0xff8000002e737808 */ /* 0x000fe40006000000 */
[----:B------:R-:W-:Y:S01]  /*6890*/  I2FP.F32.S32 R33, R33 ;  /* 0x0000002100217245 */ /* 0x000fe20000201400 */
[----:B------:R-:W-:Y:S01]  /*68a0*/  FFMA.FTZ R16, -R203, R24, R16 ;  /* 0x00000018cb107223 */ /* 0x000fe20000010110 */
[----:B------:R-:W-:Y:S02]  /*68b0*/  FSEL R123, R123, -INF , !P6 ;  /* 0xff8000007b7b7808 */ /* 0x000fe40007000000 */
[----:B------:R-:W-:Y:S02]  /*68c0*/  FSEL R115, R115, -INF , !P2 ;  /* 0xff80000073737808 */ /* 0x000fe40005000000 */
[----:B------:R-:W-:Y:S02]  /*68d0*/  FSEL R121, R48, -INF , !P5 ;  /* 0xff80000030797808 */ /* 0x000fe40006800000 */
[----:B------:R-:W-:-:S02]  /*68e0*/  ISETP.GT.AND P6, PT, R38, R35, PT ;  /* 0x000000232600720c */ /* 0x000fc40003fc4270 */
[C---:B------:R-:W-:Y:S02]  /*68f0*/  ISETP.GE.AND P4, PT, R35.reuse, R211, PT ;  /* 0x000000d32300720c */ /* 0x040fe40003f86270 */
[----:B------:R-:W-:Y:S02]  /*6900*/  ISETP.GT.AND P2, PT, R168, R35, PT ;  /* 0x00000023a800720c */ /* 0x000fe40003f44270 */
[----:B------:R-:W-:Y:S02]  /*6910*/  ISETP.GE.AND P5, PT, R35, R210, PT ;  /* 0x000000d22300720c */ /* 0x000fe40003fa6270 */
[--C-:B------:R-:W-:Y:S02]  /*6920*/  IADD3 R41, PT, PT, R172, -0x69, -R171.reuse ;  /* 0xffffff97ac297810 */ /* 0x100fe40007ffe8ab */
[--C-:B------:R-:W-:Y:S01]  /*6930*/  IADD3 R35, PT, PT, R174, -0x69, -R171.reuse ;  /* 0xffffff97ae237810 */ /* 0x100fe20007ffe8ab */
[----:B------:R-:W-:Y:S01]  /*6940*/  FFMA.FTZ R50, -R203, R33, R50 ;  /* 0x00000021cb327223 */ /* 0x000fe20000010132 */
[----:B------:R-:W-:Y:S01]  /*6950*/  VIADD R43, R169, 0x69 ;  /* 0x00000069a92b7836 */ /* 0x000fe20000000000 */
[----:B------:R-:W-:-:S02]  /*6960*/  IADD3 R33, PT, PT, R172, -0x70, -R171 ;  /* 0xffffff90ac217810 */ /* 0x000fc40007ffe8ab */
[----:B------:R-:W-:Y:S02]  /*6970*/  FSEL R111, R16, -INF , !P6 ;  /* 0xff800000106f7808 */ /* 0x000fe40007000000 */
[----:B------:R-:W-:Y:S02]  /*6980*/  IABS R41, R41 ;  /* 0x0000002900297213 */ /* 0x000fe40000000000 */
[----:B------:R-:W-:Y:S02]  /*6990*/  IABS R35, R35 ;  /* 0x0000002300237213 */ /* 0x000fe40000000000 */
[----:B------:R-:W-:Y:S02]  /*69a0*/  FSEL R121, R121, -INF , !P3 ;  /* 0xff80000079797808 */ /* 0x000fe40005800000 */
[----:B------:R-:W-:Y:S02]  /*69b0*/  IABS R33, R33 ;  /* 0x0000002100217213 */ /* 0x000fe40000000000 */
[----:B------:R-:W-:-:S02]  /*69c0*/  FSEL R111, R111, -INF , !P4 ;  /* 0xff8000006f6f7808 */ /* 0x000fc40006000000 */
[----:B------:R-:W-:Y:S02]  /*69d0*/  FSEL R119, R50, -INF , !P2 ;  /* 0xff80000032777808 */ /* 0x000fe40005000000 */
[----:B------:R-:W-:Y:S02]  /*69e0*/  ISETP.GT.AND P3, PT, R38, R43, PT ;  /* 0x0000002b2600720c */ /* 0x000fe40003f64270 */
[----:B------:R-:W-:Y:S02]  /*69f0*/  ISETP.GE.AND P6, PT, R43, R211, PT ;  /* 0x000000d32b00720c */ /* 0x000fe40003fc6270 */
[----:B------:R-:W-:Y:S02]  /*6a00*/  ISETP.GT.AND P4, PT, R168, R43, PT ;  /* 0x0000002ba800720c */ /* 0x000fe40003f84270 */
[----:B------:R-:W-:Y:S02]  /*6a10*/  I2FP.F32.S32 R41, R41 ;  /* 0x0000002900297245 */ /* 0x000fe40000201400 */
[----:B------:R-:W-:-:S02]  /*6a20*/  I2FP.F32.S32 R35, R35 ;  /* 0x0000002300237245 */ /* 0x000fc40000201400 */
[----:B------:R-:W-:Y:S02]  /*6a30*/  ISETP.GE.AND P2, PT, R43, R210, PT ;  /* 0x000000d22b00720c */ /* 0x000fe40003f46270 */
[--C-:B------:R-:W-:Y:S01]  /*6a40*/  IADD3 R43, PT, PT, R172, -0x71, -R171.reuse ;  /* 0xffffff8fac2b7810 */ /* 0x100fe20007ffe8ab */
[C---:B------:R-:W-:Y:S01]  /*6a50*/  FFMA.FTZ R8, -R203.reuse, R8, R0 ;  /* 0x00000008cb087223 */ /* 0x040fe20000010100 */
[----:B------:R-:W-:Y:S01]  /*6a60*/  I2FP.F32.S32 R33, R33 ;  /* 0x0000002100217245 */ /* 0x000fe20000201400 */
[C---:B------:R-:W-:Y:S01]  /*6a70*/  FFMA.FTZ R12, -R203.reuse, R41, R12 ;  /* 0x00000029cb0c7223 */ /* 0x040fe2000001010c */
[----:B------:R-:W-:Y:S01]  /*6a80*/  FFMA.FTZ R18, -R203, R35, R18 ;  /* 0x00000023cb127223 */ /* 0x000fe20000010112 */
[C-C-:B------:R-:W-:Y:S02]  /*6a90*/  IADD3 R0, PT, PT, R174.reuse, -0x70, -R171.reuse ;  /* 0xffffff90ae007810 */ /* 0x140fe40007ffe8ab */
[----:B------:R-:W-:Y:S02]  /*6aa0*/  IABS R43, R43 ;  /* 0x0000002b002b7213 */ /* 0x000fe40000000000 */
[----:B------:R-:W-:-:S02]  /*6ab0*/  IADD3 R41, PT, PT, R174, -0x71, -R171 ;  /* 0xffffff8fae297810 */ /* 0x000fc40007ffe8ab */
[--C-:B------:R-:W-:Y:S01]  /*6ac0*/  IADD3 R35, PT, PT, R172, -0x78, -R171.reuse ;  /* 0xffffff88ac237810 */ /* 0x100fe20007ffe8ab */
[----:B------:R-:W-:Y:S01]  /*6ad0*/  FFMA.FTZ R14, -R203, R33, R14 ;  /* 0x00000021cb0e7223 */ /* 0x000fe2000001010e */
[----:B------:R-:W-:Y:S01]  /*6ae0*/  IMAD.IADD R33, R174, 0x1, -R171 ;  /* 0x00000001ae217824 */ /* 0x000fe200078e0aab */
[----:B------:R-:W-:Y:S02]  /*6af0*/  IABS R0, R0 ;  /* 0x0000000000007213 */ /* 0x000fe40000000000 */
[----:B------:R-:W-:Y:S01]  /*6b00*/  I2FP.F32.S32 R43, R43 ;  /* 0x0000002b002b7245 */ /* 0x000fe20000201400 */
[----:B------:R-:W-:Y:S01]  /*6b10*/  VIADD R45, R169, 0x70 ;  /* 0x00000070a92d7836 */ /* 0x000fe20000000000 */
[----:B------:R-:W-:Y:S02]  /*6b20*/  IABS R41, R41 ;  /* 0x0000002900297213 */ /* 0x000fe40000000000 */
[----:B------:R-:W-:Y:S01]  /*6b30*/  IABS R35, R35 ;  /* 0x0000002300237213 */ /* 0x000fe20000000000 */
[----:B------:R-:W-:Y:S01]  /*6b40*/  FFMA.FTZ R20, -R203, R43, R20 ;  /* 0x0000002bcb147223 */ /* 0x000fe20000010114 */
[----:B------:R-:W-:Y:S01]  /*6b50*/  I2FP.F32.S32 R0, R0 ;  /* 0x0000000000007245 */ /* 0x000fe20000201400 */
[----:B------:R-:W-:Y:S01]  /*6b60*/  VIADD R43, R169, 0x71 ;  /* 0x00000071a92b7836 */ /* 0x000fe20000000000 */
[----:B------:R-:W-:-:S02]  /*6b70*/  IABS R33, R33 ;  /* 0x0000002100217213 */ /* 0x000fc40000000000 */
[----:B------:R-:W-:Y:S02]  /*6b80*/  I2FP.F32.S32 R41, R41 ;  /* 0x0000002900297245 */ /* 0x000fe40000201400 */
[----:B------:R-:W-:Y:S02]  /*6b90*/  I2FP.F32.S32 R35, R35 ;  /* 0x0000002300237245 */ /* 0x000fe40000201400 */
[----:B------:R-:W-:Y:S02]  /*6ba0*/  FSEL R119, R119, -INF , !P5 ;  /* 0xff80000077777808 */ /* 0x000fe40006800000 */
[----:B------:R-:W-:Y:S01]  /*6bb0*/  ISETP.GT.AND P5, PT, R38, R45, PT ;  /* 0x0000002d2600720c */ /* 0x000fe20003fa4270 */
[C---:B------:R-:W-:Y:S01]  /*6bc0*/  FFMA.FTZ R54, -R203.reuse, R0, R54 ;  /* 0x00000000cb367223 */ /* 0x040fe20000010136 */
[----:B------:R-:W-:Y:S01]  /*6bd0*/  I2FP.F32.S32 R33, R33 ;  /* 0x0000002100217245 */ /* 0x000fe20000201400 */
[C---:B------:R-:W-:Y:S01]  /*6be0*/  FFMA.FTZ R62, -R203.reuse, R41, R62 ;  /* 0x00000029cb3e7223 */ /* 0x040fe2000001013e */
[----:B------:R-:W-:Y:S01]  /*6bf0*/  FFMA.FTZ R0, -R203, R35, R72 ;  /* 0x00000023cb007223 */ /* 0x000fe20000010148 */
[----:B------:R-:W-:Y:S01]  /*6c00*/  FSEL R67, R12, -INF , !P3 ;  /* 0xff8000000c437808 */ /* 0x000fe20005800000 */
[----:B------:R-:W-:Y:S01]  /*6c10*/  VIADD R41, R169, 0x78 ;  /* 0x00000078a9297836 */ /* 0x000fe20000000000 */
[----:B------:R-:W-:-:S02]  /*6c20*/  FSEL R18, R18, -INF , !P4 ;  /* 0xff80000012127808 */ /* 0x000fc40006000000 */
[----:B------:R-:W-:Y:S02]  /*6c30*/  ISETP.GT.AND P3, PT, R168, R45, PT ;  /* 0x0000002da800720c */ /* 0x000fe40003f64270 */
[-C--:B------:R-:W-:Y:S02]  /*6c40*/  ISETP.GT.AND P4, PT, R38, R43.reuse, PT ;  /* 0x0000002b2600720c */ /* 0x080fe40003f84270 */
[----:B------:R-:W-:Y:S02]  /*6c50*/  FSEL R35, R14, -INF , !P5 ;  /* 0xff8000000e237808 */ /* 0x000fe40006800000 */
[----:B------:R-:W-:Y:S01]  /*6c60*/  ISETP.GT.AND P5, PT, R168, R43, PT ;  /* 0x0000002ba800720c */ /* 0x000fe20003fa4270 */
[----:B------:R-:W-:Y:S01]  /*6c70*/  FFMA.FTZ R88, -R203, R33, R88 ;  /* 0x00000021cb587223 */ /* 0x000fe20000010158 */
[----:B------:R-:W-:Y:S02]  /*6c80*/  FSEL R47, R54, -INF , !P3 ;  /* 0xff800000362f7808 */ /* 0x000fe40005800000 */
[----:B------:R-:W-:-:S02]  /*6c90*/  FSEL R33, R20, -INF , !P4 ;  /* 0xff80000014217808 */ /* 0x000fc40006000000 */
[C---:B------:R-:W-:Y:S02]  /*6ca0*/  ISETP.GT.AND P3, PT, R38.reuse, R41, PT ;  /* 0x000000292600720c */ /* 0x040fe40003f64270 */
[-C--:B------:R-:W-:Y:S02]  /*6cb0*/  ISETP.GT.AND P4, PT, R38, R169.reuse, PT ;  /* 0x000000a92600720c */ /* 0x080fe40003f84270 */
[----:B------:R-:W-:Y:S02]  /*6cc0*/  FSEL R62, R62, -INF , !P5 ;  /* 0xff8000003e3e7808 */ /* 0x000fe40006800000 */
[----:B------:R-:W-:Y:S02]  /*6cd0*/  ISETP.GT.AND P5, PT, R168, R169, PT ;  /* 0x000000a9a800720c */ /* 0x000fe40003fa4270 */
[----:B------:R-:W-:Y:S02]  /*6ce0*/  FSEL R0, R0, -INF , !P3 ;  /* 0xff80000000007808 */ /* 0x000fe40005800000 */
[----:B------:R-:W-:-:S02]  /*6cf0*/  FSEL R12, R8, -INF , !P4 ;  /* 0xff800000080c7808 */ /* 0x000fc40006000000 */
[----:B------:R-:W-:Y:S02]  /*6d00*/  FSEL R113, R18, -INF , !P2 ;  /* 0xff80000012717808 */ /* 0x000fe40005000000 */
[-C--:B------:R-:W-:Y:S02]  /*6d10*/  ISETP.GE.AND P3, PT, R169, R210.reuse, PT ;  /* 0x000000d2a900720c */ /* 0x080fe40003f66270 */
[----:B------:R-:W-:Y:S02]  /*6d20*/  FSEL R8, R88, -INF , !P5 ;  /* 0xff80000058087808 */ /* 0x000fe40006800000 */
[-C--:B------:R-:W-:Y:S02]  /*6d30*/  ISETP.GE.AND P2, PT, R43, R210.reuse, PT ;  /* 0x000000d22b00720c */ /* 0x080fe40003f46270 */
[C---:B------:R-:W-:Y:S02]  /*6d40*/  ISETP.GE.AND P4, PT, R45.reuse, R210, PT ;  /* 0x000000d22d00720c */ /* 0x040fe40003f86270 */
[----:B------:R-:W-:-:S02]  /*6d50*/  ISETP.GE.AND P5, PT, R45, R211, PT ;  /* 0x000000d32d00720c */ /* 0x000fc40003fa6270 */
[----:B------:R-:W-:Y:S02]  /*6d60*/  FSEL R8, R8, -INF , !P3 ;  /* 0xff80000008087808 */ /* 0x000fe40005800000 */
[----:B------:R-:W-:Y:S02]  /*6d70*/  FSEL R45, R62, -INF , !P2 ;  /* 0xff8000003e2d7808 */ /* 0x000fe40005000000 */
[----:B------:R-:W-:Y:S02]  /*6d80*/  ISETP.GE.AND P2, PT, R169, R211, PT ;  /* 0x000000d3a900720c */ /* 0x000fe40003f46270 */
        /* <DEDUP_REMOVED lines=13> */
[----:B------:R-:W-:Y:S02]  /*6e60*/  IADD3 R14, PT, PT, R174, -0x78, -R171 ;  /* 0xffffff88ae0e7810 */ /* 0x000fe40007ffe8ab */
[----:B------:R-:W-:-:S02]  /*6e70*/  FMNMX3.FTZ R20, R20, R107, R25, !PT ;  /* 0x0000006b14147276 */ /* 0x000fc40007810019 */
[----:B------:R-:W-:Y:S02]  /*6e80*/  IABS R12, R12 ;  /* 0x0000000c000c7213 */ /* 0x000fe40000000000 */
[----:B------:R-:W-:Y:S02]  /*6e90*/  FMNMX3.FTZ R18, R18, R127, R197, !PT ;  /* 0x0000007f12127276 */ /* 0x000fe400078100c5 */
[----:B------:R-:W-:Y:S02]  /*6ea0*/  IABS R14, R14 ;  /* 0x0000000e000e7213 */ /* 0x000fe40000000000 */
[----:B------:R-:W-:Y:S02]  /*6eb0*/  FMNMX3.FTZ R20, R20, R27, R175, !PT ;  /* 0x0000001b14147276 */ /* 0x000fe400078100af */
[----:B------:R-:W-:Y:S02]  /*6ec0*/  FSEL R47, R47, -INF , !P4 ;  /* 0xff8000002f2f7808 */ /* 0x000fe40006000000 */
[----:B------:R-:W-:-:S02]  /*6ed0*/  ISETP.GE.AND P4, PT, R43, R211, PT ;  /* 0x000000d32b00720c */ /* 0x000fc40003f86270 */
[----:B------:R-:W-:Y:S02]  /*6ee0*/  IADD3 R16, PT, PT, R172, -0x79, -R171 ;  /* 0xffffff87ac107810 */ /* 0x000fe40007ffe8ab */
[----:B------:R-:W-:Y:S02]  /*6ef0*/  FMNMX3.FTZ R18, R18, R125, R159, !PT ;  /* 0x0000007d12127276 */ /* 0x000fe4000781009f */
[----:B------:R-:W-:Y:S02]  /*6f00*/  I2FP.F32.S32 R43, R12 ;  /* 0x0000000c002b7245 */ /* 0x000fe40000201400 */
[----:B------:R-:W-:Y:S02]  /*6f10*/  I2FP.F32.S32 R14, R14 ;  /* 0x0000000e000e7245 */ /* 0x000fe40000201400 */
[----:B------:R-:W-:Y:S02]  /*6f20*/  FMNMX3.FTZ R12, R20, R173, R163, !PT ;  /* 0x000000ad140c7276 */ /* 0x000fe400078100a3 */
[----:B------:R-:W-:-:S02]  /*6f30*/  IABS R16, R16 ;  /* 0x0000001000107213 */ /* 0x000fc40000000000 */
[----:B------:R-:W-:Y:S01]  /*6f40*/  FMNMX3.FTZ R18, R18, R145, R157, !PT ;  /* 0x0000009112127276 */ /* 0x000fe2000781009d */
[----:B------:R-:W-:Y:S01]  /*6f50*/  FFMA.FTZ R14, -R203, R14, R32 ;  /* 0x0000000ecb0e7223 */ /* 0x000fe20000010120 */
[----:B------:R-:W-:Y:S02]  /*6f60*/  FMNMX3.FTZ R12, R12, R161, R155, !PT ;  /* 0x000000a10c0c7276 */ /* 0x000fe4000781009b */
[C---:B------:R-:W-:Y:S02]  /*6f70*/  ISETP.GE.AND P3, PT, R41.reuse, R211, PT ;  /* 0x000000d32900720c */ /* 0x040fe40003f66270 */
[----:B------:R-:W-:Y:S02]  /*6f80*/  ISETP.GT.AND P1, PT, R168, R41, PT ;  /* 0x00000029a800720c */ /* 0x000fe40003f24270 */
[----:B------:R-:W-:Y:S02]  /*6f90*/  ISETP.GE.AND P2, PT, R41, R210, PT ;  /* 0x000000d22900720c */ /* 0x000fe40003f46270 */
[----:B------:R-:W-:-:S02]  /*6fa0*/  I2FP.F32.S32 R41, R16 ;  /* 0x0000001000297245 */ /* 0x000fc40000201400 */
[----:B------:R-:W-:Y:S01]  /*6fb0*/  FMNMX3.FTZ R18, R18, R147, R143, !PT ;  /* 0x0000009312127276 */ /* 0x000fe2000781008f */
[C---:B------:R-:W-:Y:S01]  /*6fc0*/  FFMA.FTZ R10, -R203.reuse, R43, R10 ;  /* 0x0000002bcb0a7223 */ /* 0x040fe2000001010a */
[----:B------:R-:W-:Y:S02]  /*6fd0*/  FMNMX3.FTZ R12, R12, R153, R151, !PT ;  /* 0x000000990c0c7276 */ /* 0x000fe40007810097 */
[----:B------:R-:W-:Y:S01]  /*6fe0*/  FSEL R43, R14, -INF , !P1 ;  /* 0xff8000000e2b7808 */ /* 0x000fe20004800000 */
[----:B------:R-:W-:Y:S01]  /*6ff0*/  FFMA.FTZ R22, -R203, R41, R22 ;  /* 0x00000029cb167223 */ /* 0x000fe20000010116 */
[----:B------:R-:W-:Y:S01]  /*7000*/  FMNMX3.FTZ R14, R18, R141, R139, !PT ;  /* 0x0000008d120e7276 */ /* 0x000fe2000781008b */
[----:B------:R-:W-:Y:S01]  /*7010*/  VIADD R41, R169, 0x79 ;  /* 0x00000079a9297836 */ /* 0x000fe20000000000 */
[----:B------:R-:W-:Y:S02]  /*7020*/  FMNMX3.FTZ R12, R12, R149, R135, !PT ;  /* 0x000000950c0c7276 */ /* 0x000fe40007810087 */
[----:B------:R-:W-:-:S02]  /*7030*/  FMNMX3.FTZ R14, R14, R137, R123, !PT ;  /* 0x000000890e0e7276 */ /* 0x000fc4000781007b */
[----:B------:R-:W-:Y:S02]  /*7040*/  FMNMX3.FTZ R12, R12, R133, R131, !PT ;  /* 0x000000850c0c7276 */ /* 0x000fe40007810083 */
[----:B------:R-:W-:Y:S02]  /*7050*/  FSEL R43, R43, -INF , !P2 ;  /* 0xff8000002b2b7808 */ /* 0x000fe40005000000 */
[-C--:B------:R-:W-:Y:S02]  /*7060*/  ISETP.GT.AND P1, PT, R38, R41.reuse, PT ;  /* 0x000000292600720c */ /* 0x080fe40003f24270 */
[----:B------:R-:W-:Y:S02]  /*7070*/  ISETP.GT.AND P2, PT, R168, R41, PT ;  /* 0x00000029a800720c */ /* 0x000fe40003f44270 */
[----:B------:R-:W-:Y:S02]  /*7080*/  FMNMX3.FTZ R14, R14, R121, R119, !PT ;  /* 0x000000790e0e7276 */ /* 0x000fe40007810077 */
[----:B------:R-:W-:-:S02]  /*7090*/  FMNMX3.FTZ R12, R12, R129, R117, !PT ;  /* 0x000000810c0c7276 */ /* 0x000fc40007810075 */
[----:B------:R-:W-:Y:S02]  /*70a0*/  FSEL R30, R22, -INF , !P1 ;  /* 0xff800000161e7808 */ /* 0x000fe40004800000 */
[----:B------:R-:W-:Y:S02]  /*70b0*/  FSEL R16, R10, -INF , !P2 ;  /* 0xff8000000a107808 */ /* 0x000fe40005000000 */
[----:B------:R-:W-:Y:S02]  /*70c0*/  ISETP.GE.AND P1, PT, R41, R210, PT ;  /* 0x000000d22900720c */ /* 0x000fe40003f26270 */
[----:B------:R-:W-:Y:S02]  /*70d0*/  FMNMX3.FTZ R10, R14, R113, R47, !PT ;  /* 0x000000710e0a7276 */ /* 0x000fe4000781002f */
[----:B------:R-:W-:Y:S02]  /*70e0*/  FSEL R67, R67, -INF , !P6 ;  /* 0xff80000043437808 */ /* 0x000fe40007000000 */
[----:B------:R-:W-:-:S02]  /*70f0*/  FSEL R35, R35, -INF , !P5 ;  /* 0xff80000023237808 */ /* 0x000fc40006800000 */
[----:B------:R-:W-:Y:S02]  /*7100*/  FMNMX3.FTZ R12, R12, R115, R111, !PT ;  /* 0x000000730c0c7276 */ /* 0x000fe4000781006f */
[----:B------:R-:W-:Y:S02]  /*7110*/  ISETP.GE.AND P2, PT, R41, R211, PT ;  /* 0x000000d32900720c */ /* 0x000fe40003f46270 */
[----:B------:R-:W-:Y:S02]  /*7120*/  FSEL R41, R16, -INF , !P1 ;  /* 0xff80000010297808 */ /* 0x000fe40004800000 */
[----:B------:R-:W-:Y:S02]  /*7130*/  FMNMX3.FTZ R10, R10, R45, R43, !PT ;  /* 0x0000002d0a0a7276 */ /* 0x000fe4000781002b */
        /* <DEDUP_REMOVED lines=25> */
[----:B------:R-:W-:Y:S01]  /*72d0*/  IMAD.IADD R102, R5, 0x1, R103 ;  /* 0x0000000105667824 */ /* 0x000fe200078e0267 */
[----:B------:R-:W-:Y:S01]  /*72e0*/  LDSM.16.MT88.4 R76, [R103+0x6000] ;  /* 0x00600000674c783b */ /* 0x000fe20000004200 */
[----:B------:R-:W-:Y:S01]  /*72f0*/  FSEL R34, R34, RZ, P1 ;  /* 0x000000ff22227208 */ /* 0x000fe20000800000 */
[-C--:B------:R-:W-:Y:S02]  /*7300*/  FFMA.FTZ R54, R61, R31.reuse, -R42 ;  /* 0x0000001f3d367223 */ /* 0x080fe4000001082a */
[----:B------:R-:W1:Y:S02]  /*7310*/  LDSM.16.MT88.4 R84, [R176+0x6000] ;  /* 0x00600000b054783b */ /* 0x000e640000004200 */
[-CC-:B------:R-:W-:Y:S01]  /*7320*/  FFMA.FTZ R63, R6, R31.reuse, -R34.reuse ;  /* 0x0000001f063f7223 */ /* 0x180fe20000010822 */
[-C--:B------:R-:W-:Y:S01]  /*7330*/  FFMA.FTZ R56, R53, R31.reuse, -R34 ;  /* 0x0000001f35387223 */ /* 0x080fe20000010822 */
[----:B------:R-:W2:Y:S01]  /*7340*/  LDSM.16.MT88.4 R4, [R102+0x6000] ;  /* 0x006000006604783b */ /* 0x000ea20000004200 */
[-CC-:B------:R-:W-:Y:S01]  /*7350*/  FFMA.FTZ R59, R59, R31.reuse, -R42.reuse ;  /* 0x0000001f3b3b7223 */ /* 0x180fe2000001082a */
[-C--:B------:R-:W-:Y:S01]  /*7360*/  FFMA.FTZ R48, R57, R31.reuse, -R42 ;  /* 0x0000001f39307223 */ /* 0x080fe2000001082a */
[-CC-:B------:R-:W-:Y:S01]  /*7370*/  FFMA.FTZ R53, R69, R31.reuse, -R34.reuse ;  /* 0x0000001f45357223 */ /* 0x180fe20000010822 */
[-C--:B------:R-:W-:Y:S01]  /*7380*/  FFMA.FTZ R52, R55, R31.reuse, -R34 ;  /* 0x0000001f37347223 */ /* 0x080fe20000010822 */
[-CC-:B------:R-:W-:Y:S01]  /*7390*/  FFMA.FTZ R8, R8, R31.reuse, -R42.reuse ;  /* 0x0000001f08087223 */ /* 0x180fe2000001082a */
[----:B------:R-:W-:Y:S01]  /*73a0*/  MUFU.EX2 R54, R54 ;  /* 0x0000003600367308 */ /* 0x000fe20000000800 */
[-CC-:B------:R-:W-:Y:S01]  /*73b0*/  FFMA.FTZ R55, R15, R31.reuse, -R42.reuse ;  /* 0x0000001f0f377223 */ /* 0x180fe2000001082a */
[----:B------:R-:W-:-:S02]  /*73c0*/  FFMA.FTZ R46, R13, R31, -R42 ;  /* 0x0000001f0d2e7223 */ /* 0x000fc4000001082a */
[----:B------:R-:W3:Y:S01]  /*73d0*/  MUFU.EX2 R61, R8 ;  /* 0x00000008003d7308 */ /* 0x000ee20000000800 */
[----:B------:R-:W5:Y:S03]  /*73e0*/  LDSM.16.MT88.4 R12, [R180+0x6800] ;  /* 0x00680000b40c783b */ /* 0x000f660000004200 */
[----:B------:R-:W-:Y:S04]  /*73f0*/  MUFU.EX2 R59, R59 ;  /* 0x0000003b003b7308 */ /* 0x000fe80000000800 */
[----:B------:R-:W4:Y:S04]  /*7400*/  MUFU.EX2 R48, R48 ;  /* 0x0000003000307308 */ /* 0x000f280000000800 */
[----:B------:R-:W-:Y:S04]  /*7410*/  MUFU.EX2 R63, R63 ;  /* 0x0000003f003f7308 */ /* 0x000fe80000000800 */
[----:B------:R-:W1:Y:S04]  /*7420*/  MUFU.EX2 R56, R56 ;  /* 0x0000003800387308 */ /* 0x000e680000000800 */
[----:B------:R-:W-:Y:S04]  /*7430*/  MUFU.EX2 R53, R53 ;  /* 0x0000003500357308 */ /* 0x000fe80000000800 */
[----:B------:R-:W2:Y:S01]  /*7440*/  MUFU.EX2 R52, R52 ;  /* 0x0000003400347308 */ /* 0x000ea20000000800 */
[----:B---3--:R-:W-:Y:S01]  /*7450*/  F2FP.F16.F32.PACK_AB R69, R54, R61 ;  /* 0x0000003d3645723e */ /* 0x008fe200000000ff */
        /* <DEDUP_REMOVED lines=8> */
[----:B------:R-:W1:Y:S01]  /*74e0*/  LDSM.16.MT88.4 R8, [R176+0x6800] ;  /* 0x00680000b008783b */ /* 0x000e620000004200 */
[----:B--2---:R-:W-:Y:S01]  /*74f0*/  F2FP.F16.F32.PACK_AB R70, R52, R53 ;  /* 0x000000353446723e */ /* 0x004fe200000000ff */
[----:B------:R-:W-:Y:S02]  /*7500*/  MUFU.EX2 R55, R55 ;  /* 0x0000003700377308 */ /* 0x000fe40000000800 */
[----:B------:R-:W2:Y:S02]  /*7510*/  LDSM.16.MT88.4 R20, [R103+0x6800] ;  /* 0x006800006714783b */ /* 0x000ea40000004200 */
[----:B------:R-:W3:Y:S02]  /*7520*/  MUFU.EX2 R46, R46 ;  /* 0x0000002e002e7308 */ /* 0x000ee40000000800 */
[C---:B------:R-:W-:Y:S02]  /*7530*/  HMMA.16816.F32 R96, R68.reuse, R92, RZ ;  /* 0x0000005c4460723c */ /* 0x040fe400000018ff */
[----:B------:R4:W-:Y:S04]  /*7540*/  MUFU.EX2 R49, R16 ;  /* 0x0000001000317308 */ /* 0x0009e80000000800 */
[----:B------:R-:W-:Y:S02]  /*7550*/  MUFU.EX2 R40, R40 ;  /* 0x0000002800287308 */ /* 0x000fe40000000800 */
[C---:B------:R-:W-:Y:S02]  /*7560*/  HMMA.16816.F32 R92, R68.reuse, R94, RZ ;  /* 0x0000005e445c723c */ /* 0x040fe400000018ff */
[----:B------:R-:W-:Y:S04]  /*7570*/  MUFU.EX2 R50, R50 ;  /* 0x0000003200327308 */ /* 0x000fe80000000800 */
[----:B------:R-:W5:Y:S04]  /*7580*/  MUFU.EX2 R57, R57 ;  /* 0x0000003900397308 */ /* 0x000f680000000800 */
[----:B------:R-:W-:Y:S04]  /*7590*/  MUFU.EX2 R51, R51 ;  /* 0x0000003300337308 */ /* 0x000fe80000000800 */
[----:B------:R-:W1:Y:S01]  /*75a0*/  MUFU.EX2 R44, R44 ;  /* 0x0000002c002c7308 */ /* 0x000e620000000800 */
[C---:B------:R-:W-:Y:S01]  /*75b0*/  HMMA.16816.F32 R88, R68.reuse, R84, RZ ;  /* 0x000000544458723c */ /* 0x040fe200000018ff */
[----:B----4-:R-:W4:Y:S07]  /*75c0*/  LDSM.16.MT88.4 R16, [R102+0x6800] ;  /* 0x006800006610783b */ /* 0x010f2e0000004200 */
[C---:B------:R-:W-:Y:S08]  /*75d0*/  HMMA.16816.F32 R80, R68.reuse, R76, RZ ;  /* 0x0000004c4450723c */ /* 0x040ff000000018ff */
[C---:B------:R-:W-:Y:S08]  /*75e0*/  HMMA.16816.F32 R84, R68.reuse, R86, RZ ;  /* 0x000000564454723c */ /* 0x040ff000000018ff */
[C---:B------:R-:W-:Y:S08]  /*75f0*/  HMMA.16816.F32 R76, R68.reuse, R78, RZ ;  /* 0x0000004e444c723c */ /* 0x040ff000000018ff */
[----:B------:R-:W-:Y:S01]  /*7600*/  HMMA.16816.F32 R72, R68, R4, RZ ;  /* 0x000000044448723c */ /* 0x000fe200000018ff */
[----:B---3--:R-:W-:-:S02]  /*7610*/  F2FP.F16.F32.PACK_AB R5, R46, R55 ;  /* 0x000000372e05723e */ /* 0x008fc400000000ff */
[----:B-----5:R-:W-:-:S05]  /*7620*/  F2FP.F16.F32.PACK_AB R4, R57, R50 ;  /* 0x000000323904723e */ /* 0x020fca00000000ff */
[----:B------:R-:W-:Y:S01]  /*7630*/  HMMA.16816.F32 R68, R68, R6, RZ ;  /* 0x000000064444723c */ /* 0x000fe200000018ff */
        /* <DEDUP_REMOVED lines=12> */
[----:B------:R-:W3:Y:S01]  /*7700*/  LDSM.16.MT88.4 R24, [R103+0x7000] ;  /* 0x007000006718783b */ /* 0x000ee20000004200 */
[C---:B------:R-:W-:Y:S01]  /*7710*/  HMMA.16816.F32 R88, R4.reuse, R8, R88 ;  /* 0x000000080458723c */ /* 0x040fe20000001858 */
[--C-:B------:R-:W-:Y:S01]  /*7720*/  FFMA.FTZ R221, R221, R31, -R42.reuse ;  /* 0x0000001fdddd7223 */ /* 0x100fe2000001082a */
[----:B------:R-:W-:Y:S06]  /*7730*/  MUFU.EX2 R105, R105 ;  /* 0x0000006900697308 */ /* 0x000fec0000000800 */
[C---:B------:R-:W-:Y:S01]  /*7740*/  HMMA.16816.F32 R84, R4.reuse, R10, R84 ;  /* 0x0000000a0454723c */ /* 0x040fe20000001854 */
[----:B------:R-:W5:Y:S01]  /*7750*/  LDSM.16.MT88.4 R8, [R176+0x7000] ;  /* 0x00700000b008783b */ /* 0x000f620000004200 */
[----:B------:R-:W1:Y:S04]  /*7760*/  MUFU.EX2 R60, R60 ;  /* 0x0000003c003c7308 */ /* 0x000e680000000800 */
[----:B------:R-:W-:Y:S04]  /*7770*/  MUFU.EX2 R65, R221 ;  /* 0x000000dd00417308 */ /* 0x000fe80000000800 */
[----:B------:R-:W1:Y:S04]  /*7780*/  MUFU.EX2 R58, R58 ;  /* 0x0000003a003a7308 */ /* 0x000e680000000800 */
[----:B------:R-:W-:Y:S04]  /*7790*/  MUFU.EX2 R109, R109 ;  /* 0x0000006d006d7308 */ /* 0x000fe80000000800 */
[----:B------:R-:W3:Y:S04]  /*77a0*/  MUFU.EX2 R64, R64 ;  /* 0x0000004000407308 */ /* 0x000ee80000000800 */
[----:B------:R-:W-:Y:S04]  /*77b0*/  MUFU.EX2 R107, R107 ;  /* 0x0000006b006b7308 */ /* 0x000fe80000000800 */
[----:B------:R-:W5:Y:S01]  /*77c0*/  MUFU.EX2 R62, R62 ;  /* 0x0000003e003e7308 */ /* 0x000f620000000800 */
[C---:B--2---:R-:W-:Y:S08]  /*77d0*/  HMMA.16816.F32 R80, R4.reuse, R20, R80 ;  /* 0x000000140450723c */ /* 0x044ff00000001850 */
[C---:B------:R-:W-:Y:S01]  /*77e0*/  HMMA.16816.F32 R76, R4.reuse, R22, R76 ;  /* 0x00000016044c723c */ /* 0x040fe2000000184c */
[----:B------:R-:W2:Y:S07]  /*77f0*/  LDSM.16.MT88.4 R20, [R102+0x7000] ;  /* 0x007000006614783b */ /* 0x000eae0000004200 */
[C---:B----4-:R-:W-:Y:S08]  /*7800*/  HMMA.16816.F32 R72, R4.reuse, R16, R72 ;  /* 0x000000100448723c */ /* 0x050ff00000001848 */
[----:B------:R-:W-:Y:S01]  /*7810*/  HMMA.16816.F32 R68, R4, R18, R68 ;  /* 0x000000120444723c */ /* 0x000fe20000001844 */
[----:B-1----:R-:W-:Y:S01]  /*7820*/  F2FP.F16.F32.PACK_AB R5, R60, R105 ;  /* 0x000000693c05723e */ /* 0x002fe200000000ff */
[--C-:B------:R-:W-:Y:S01]  /*7830*/  FFMA.FTZ R104, R127, R31, -R42.reuse ;  /* 0x0000001f7f687223 */ /* 0x100fe2000001082a */
[----:B------:R-:W-:Y:S01]  /*7840*/  F2FP.F16.F32.PACK_AB R7, R58, R65 ;  /* 0x000000413a07723e */ /* 0x000fe200000000ff */
[----:B------:R-:W-:Y:S01]  /*7850*/  FFMA.FTZ R66, R125, R31, -R42 ;  /* 0x0000001f7d427223 */ /* 0x000fe2000001082a */
[----:B---3--:R-:W-:Y:S01]  /*7860*/  F2FP.F16.F32.PACK_AB R4, R64, R109 ;  /* 0x0000006d4004723e */ /* 0x008fe200000000ff */
[----:B------:R-:W-:Y:S01]  /*7870*/  FFMA.FTZ R106, R175, R31, -R34 ;  /* 0x0000001faf6a7223 */ /* 0x000fe20000010822 */
[----:B-----5:R-:W-:Y:S01]  /*7880*/  F2FP.F16.F32.PACK_AB R6, R62, R107 ;  /* 0x0000006b3e06723e */ /* 0x020fe200000000ff */
[-CC-:B------:R-:W-:Y:S01]  /*7890*/  FFMA.FTZ R219, R219, R31.reuse, -R42.reuse ;  /* 0x0000001fdbdb7223 */ /* 0x180fe2000001082a */
[-C--:B------:R-:W-:Y:S01]  /*78a0*/  FFMA.FTZ R197, R197, R31.reuse, -R42 ;  /* 0x0000001fc5c57223 */ /* 0x080fe2000001082a */
        /* <DEDUP_REMOVED lines=9> */
[C---:B------:R-:W-:Y:S01]  /*7940*/  HMMA.16816.F32 R88, R4.reuse, R8, R88 ;  /* 0x000000080458723c */ /* 0x040fe20000001858 */
[----:B------:R-:W3:Y:S07]  /*7950*/  MUFU.EX2 R104, R104 ;  /* 0x0000006800687308 */ /* 0x000eee0000000800 */
[C---:B------:R-:W-:Y:S01]  /*7960*/  HMMA.16816.F32 R84, R4.reuse, R10, R84 ;  /* 0x0000000a0454723c */ /* 0x040fe20000001854 */
[----:B------:R-:W4:Y:S01]  /*7970*/  LDSM.16.MT88.4 R8, [R176+0x7800] ;  /* 0x00780000b008783b */ /* 0x000f220000004200 */
[----:B------:R-:W-:Y:S04]  /*7980*/  MUFU.EX2 R125, R197 ;  /* 0x000000c5007d7308 */ /* 0x000fe80000000800 */
[----:B------:R-:W5:Y:S02]  /*7990*/  MUFU.EX2 R66, R66 ;  /* 0x0000004200427308 */ /* 0x000f640000000800 */
[C---:B------:R-:W-:Y:S02]  /*79a0*/  HMMA.16816.F32 R76, R4.reuse, R26, R76 ;  /* 0x0000001a044c723c */ /* 0x040fe4000000184c */
[----:B------:R-:W-:Y:S04]  /*79b0*/  MUFU.EX2 R106, R106 ;  /* 0x0000006a006a7308 */ /* 0x000fe80000000800 */
[----:B------:R-:W1:Y:S04]  /*79c0*/  MUFU.EX2 R25, R25 ;  /* 0x0000001900197308 */ /* 0x000e680000000800 */
[----:B------:R-:W-:Y:S04]  /*79d0*/  MUFU.EX2 R24, R24 ;  /* 0x0000001800187308 */ /* 0x000fe80000000800 */
[----:B------:R-:W1:Y:S01]  /*79e0*/  MUFU.EX2 R27, R161 ;  /* 0x000000a1001b7308 */ /* 0x000e620000000800 */
        /* <DEDUP_REMOVED lines=16> */
[C---:B----4-:R-:W-:Y:S01]  /*7af0*/  HMMA.16816.F32 R88, R4.reuse, R8, R88 ;  /* 0x000000080458723c */ /* 0x050fe20000001858 */
[-CC-:B------:R-:W-:Y:S01]  /*7b00*/  FFMA.FTZ R153, R153, R31.reuse, -R34.reuse ;  /* 0x0000001f99997223 */ /* 0x180fe20000010822 */
[----:B------:R-:W-:Y:S01]  /*7b10*/  FFMA.FTZ R114, R151, R31, -R34 ;  /* 0x0000001f97727223 */ /* 0x000fe20000010822 */
[----:B------:R-:W-:Y:S05]  /*7b20*/  MUFU.EX2 R145, R159 ;  /* 0x0000009f00917308 */ /* 0x000fea0000000800 */
        /* <DEDUP_REMOVED lines=11> */
[----:B------:R-:W3:Y:S07]  /*7be0*/  LDSM.16.MT88.4 R16, [R103+0x8000] ;  /* 0x008000006710783b */ /* 0x000eee0000004200 */
[C---:B--2---:R-:W-:Y:S08]  /*7bf0*/  HMMA.16816.F32 R72, R4.reuse, R20, R72 ;  /* 0x000000140448723c */ /* 0x044ff00000001848 */
[----:B------:R-:W-:Y:S01]  /*7c00*/  HMMA.16816.F32 R68, R4, R22, R68 ;  /* 0x000000160444723c */ /* 0x000fe20000001844 */
[----:B----4-:R-:W-:Y:S01]  /*7c10*/  F2FP.F16.F32.PACK_AB R5, R26, R145 ;  /* 0x000000911a05723e */ /* 0x010fe200000000ff */
[----:B------:R-:W2:Y:S01]  /*7c20*/  LDSM.16.MT88.4 R20, [R102+0x8000] ;  /* 0x008000006614783b */ /* 0x000ea20000004200 */
[----:B-----5:R-:W-:-:S02]  /*7c30*/  F2FP.F16.F32.PACK_AB R7, R108, R147 ;  /* 0x000000936c07723e */ /* 0x020fc400000000ff */
[----:B-1----:R-:W-:Y:S02]  /*7c40*/  F2FP.F16.F32.PACK_AB R4, R151, R110 ;  /* 0x0000006e9704723e */ /* 0x002fe400000000ff */
[----:B---3--:R-:W-:-:S07]  /*7c50*/  F2FP.F16.F32.PACK_AB R6, R112, R149 ;  /* 0x000000957006723e */ /* 0x008fce00000000ff */
        /* <DEDUP_REMOVED lines=28> */
[----:B------:R-:W-:Y:S01]  /*7e20*/  LDSM.16.MT88.4 R20, [R180+0x9000] ;  /* 0x00900000b414783b */ /* 0x000fe20000004200 */
[----:B-----5:R-:W-:-:S02]  /*7e30*/  F2FP.F16.F32.PACK_AB R7, R135, R114 ;  /* 0x000000728707723e */ /* 0x020fc400000000ff */
[----:B-1----:R-:W-:Y:S02]  /*7e40*/  F2FP.F16.F32.PACK_AB R4, R131, R120 ;  /* 0x000000788304723e */ /* 0x002fe400000000ff */
[----:B---3--:R-:W-:-:S07]  /*7e50*/  F2FP.F16.F32.PACK_AB R6, R129, R118 ;  /* 0x000000768106723e */ /* 0x008fce00000000ff */
[C---:B------:R-:W-:Y:S08]  /*7e60*/  HMMA.16816.F32 R96, R4.reuse, R12, R96 ;  /* 0x0000000c0460723c */ /* 0x040ff00000001860 */
[----:B------:R-:W-:Y:S01]  /*7e70*/  HMMA.16816.F32 R92, R4, R14, R92 ;  /* 0x0000000e045c723c */ /* 0x000fe2000000185c */
[----:B------:R-:W1:Y:S01]  /*7e80*/  LDSM.16.MT88.4 R12, [R102+0x8800] ;  /* 0x00880000660c783b */ /* 0x000e620000004200 */
[----:B------:R-:W-:-:S06]  /*7e90*/  FFMA.FTZ R122, R121, R31, -R42 ;  /* 0x0000001f797a7223 */ /* 0x000fcc000001082a */
[----:B------:R-:W-:Y:S01]  /*7ea0*/  HMMA.16816.F32 R88, R4, R8, R88 ;  /* 0x000000080458723c */ /* 0x000fe20000001858 */
[-C--:B------:R-:W-:Y:S01]  /*7eb0*/  FFMA.FTZ R124, R113, R31.reuse, -R42 ;  /* 0x0000001f717c7223 */ /* 0x080fe2000001082a */
[----:B------:R-:W-:-:S06]  /*7ec0*/  FFMA.FTZ R126, R115, R31, -R34 ;  /* 0x0000001f737e7223 */ /* 0x000fcc0000010822 */
[C---:B------:R-:W-:Y:S01]  /*7ed0*/  HMMA.16816.F32 R84, R4.reuse, R10, R84 ;  /* 0x0000000a0454723c */ /* 0x040fe20000001854 */
[----:B------:R-:W2:Y:S01]  /*7ee0*/  LDSM.16.MT88.4 R8, [R176+0x9000] ;  /* 0x00900000b008783b */ /* 0x000ea20000004200 */
        /* <DEDUP_REMOVED lines=12> */
[----:B------:R-:W2:Y:S01]  /*7fb0*/  MUFU.EX2 R128, R128 ;  /* 0x0000008000807308 */ /* 0x000ea20000000800 */
[C---:B------:R-:W-:Y:S08]  /*7fc0*/  HMMA.16816.F32 R80, R4.reuse, R16, R80 ;  /* 0x000000100450723c */ /* 0x040ff00000001850 */
[----:B------:R-:W-:Y:S01]  /*7fd0*/  HMMA.16816.F32 R76, R4, R18, R76 ;  /* 0x00000012044c723c */ /* 0x000fe2000000184c */
[----:B------:R-:W2:Y:S01]  /*7fe0*/  LDSM.16.MT88.4 R16, [R103+0x9000] ;  /* 0x009000006710783b */ /* 0x000ea20000004200 */
[----:B------:R-:W-:-:S06]  /*7ff0*/  FADD.FTZ R56, R63, R56 ;  /* 0x000000383f387221 */ /* 0x000fcc0000010000 */
[C---:B-1----:R-:W-:Y:S08]  /*8000*/  HMMA.16816.F32 R72, R4.reuse, R12, R72 ;  /* 0x0000000c0448723c */ /* 0x042ff00000001848 */
[----:B------:R-:W-:Y:S01]  /*8010*/  HMMA.16816.F32 R68, R4, R14, R68 ;  /* 0x0000000e0444723c */ /* 0x000fe20000001844 */
[----:B---3--:R-:W-:Y:S01]  /*8020*/  F2FP.F16.F32.PACK_AB R5, R122, R121 ;  /* 0x000000797a05723e */ /* 0x008fe200000000ff */
[----:B------:R-:W-:Y:S01]  /*8030*/  FADD.FTZ R54, R61, R54 ;  /* 0x000000363d367221 */ /* 0x000fe20000010000 */
[----:B----4-:R-:W-:Y:S01]  /*8040*/  F2FP.F16.F32.PACK_AB R7, R124, R113 ;  /* 0x000000717c07723e */ /* 0x010fe200000000ff */
[----:B------:R-:W1:Y:S01]  /*8050*/  LDSM.16.MT88.4 R12, [R102+0x9000] ;  /* 0x00900000660c783b */ /* 0x000e620000004200 */
[----:B-----5:R-:W-:-:S02]  /*8060*/  F2FP.F16.F32.PACK_AB R4, R126, R115 ;  /* 0x000000737e04723e */ /* 0x020fc400000000ff */
[----:B--2---:R-:W-:Y:S01]  /*8070*/  F2FP.F16.F32.PACK_AB R6, R128, R67 ;  /* 0x000000438006723e */ /* 0x004fe200000000ff */
[----:B------:R-:W-:-:S06]  /*8080*/  FADD.FTZ R59, R59, R54 ;  /* 0x000000363b3b7221 */ /* 0x000fcc0000010000 */
[----:B------:R-:W-:Y:S01]  /*8090*/  HMMA.16816.F32 R96, R4, R20, R96 ;  /* 0x000000140460723c */ /* 0x000fe20000001860 */
[----:B------:R-:W-:-:S04]  /*80a0*/  FADD.FTZ R21, R53, R56 ;  /* 0x0000003835157221 */ /* 0x000fc80000010000 */
        /* <DEDUP_REMOVED lines=15> */
[----:B------:R-:W-:Y:S01]  /*81a0*/  FADD.FTZ R105, R105, R40 ;  /* 0x0000002869697221 */ /* 0x000fe20000010000 */
[----:B------:R-:W-:-:S04]  /*81b0*/  FFMA.FTZ R20, R47, R31, -R42 ;  /* 0x0000001f2f147223 */ /* 0x000fc8000001082a */
[----:B------:R-:W-:Y:S01]  /*81c0*/  HMMA.16816.F32 R76, R4, R18, R76 ;  /* 0x00000012044c723c */ /* 0x000fe2000000184c */
[----:B------:R-:W3:Y:S01]  /*81d0*/  LDSM.16.MT88.4 R16, [R176+0x9800] ;  /* 0x00980000b010783b */ /* 0x000ee20000004200 */
[-CC-:B------:R-:W-:Y:S01]  /*81e0*/  FFMA.FTZ R21, R45, R31.reuse, -R42.reuse ;  /* 0x0000001f2d157223 */ /* 0x180fe2000001082a */
[-C--:B------:R-:W-:Y:S01]  /*81f0*/  FFMA.FTZ R225, R41, R31.reuse, -R42 ;  /* 0x0000001f29e17223 */ /* 0x080fe2000001082a */
[----:B------:R-:W-:-:S04]  /*8200*/  FFMA.FTZ R33, R33, R31, -R34 ;  /* 0x0000001f21217223 */ /* 0x000fc80000010822 */
[----:B------:R-:W-:Y:S01]  /*8210*/  HMMA.16816.F32 R92, R4, R22, R92 ;  /* 0x00000016045c723c */ /* 0x000fe2000000185c */
[-C--:B------:R-:W-:Y:S01]  /*8220*/  FFMA.FTZ R23, R35, R31.reuse, -R34 ;  /* 0x0000001f23177223 */ /* 0x080fe20000010822 */
[-C--:B------:R-:W-:Y:S01]  /*8230*/  FFMA.FTZ R22, R43, R31.reuse, -R42 ;  /* 0x0000001f2b167223 */ /* 0x080fe2000001082a */
        /* <DEDUP_REMOVED lines=8> */
[----:B------:R-:W-:Y:S01]  /*82c0*/  MUFU.EX2 R22, R22 ;  /* 0x0000001600167308 */ /* 0x000fe20000000800 */
[----:B------:R-:W-:-:S03]  /*82d0*/  FADD.FTZ R58, R58, R65 ;  /* 0x000000413a3a7221 */ /* 0x000fc60000010000 */
[----:B------:R-:W5:Y:S01]  /*82e0*/  MUFU.EX2 R225, R225 ;  /* 0x000000e100e17308 */ /* 0x000f620000000800 */
[----:B------:R-:W-:-:S03]  /*82f0*/  FADD.FTZ R107, R62, R107 ;  /* 0x0000006b3e6b7221 */ /* 0x000fc60000010000 */
        /* <DEDUP_REMOVED lines=131> */
.L_x_13151:
        /* <DEDUP_REMOVED lines=8> */
.L_x_13152:
[----:B------:R-:W-:Y:S05]  /*8bb0*/  BSYNC.RECONVERGENT B0 ;  /* 0x0000000000007941 */ /* 0x000fea0003800200 */
.L_x_13150:
[----:B------:R-:W-:Y:S02]  /*8bc0*/  ISETP.GE.AND P1, PT, R208, R204, PT ;  /* 0x000000ccd000720c */ /* 0x000fe40003f26270 */
[----:B------:R-:W-:-:S05]  /*8bd0*/  IADD3 R8, P2, PT, R29, R198, RZ ;  /* 0x000000c61d087210 */ /* 0x000fca0007f5e0ff */
        /* <DEDUP_REMOVED lines=23> */
[CC--:B------:R-:W-:Y:S01]  /*8d50*/  @!P1 LEA R6, P2, R188.reuse, R8.reuse, 0x5 ;  /* 0x00000008bc069211 */ /* 0x0c0fe200078428ff */
[----:B------:R-:W-:Y:S02]  /*8d60*/  @!P1 IMAD R5, R189, 0xa0, RZ ;  /* 0x000000a0bd059824 */ /* 0x000fe400078e02ff */
[C---:B------:R-:W-:Y:S01]  /*8d70*/  @!P1 IMAD.WIDE.U32 R12, R188.reuse, 0xa0, R12 ;  /* 0x000000a0bc0c9825 */ /* 0x040fe200078e000c */
[CC--:B------:R-:W-:Y:S02]  /*8d80*/  @!P1 LEA.HI.X R7, R188.reuse, R9.reuse, R189, 0x5, P2 ;  /* 0x00000009bc079211 */ /* 0x0c0fe400010f2cbd */
[-C--:B------:R-:W-:Y:S01]  /*8d90*/  @!P1 LEA R18, P2, R188, R8.reuse, 0x7 ;  /* 0x00000008bc129211 */ /* 0x080fe200078438ff */
[----:B------:R-:W-:Y:S01]  /*8da0*/  @!P1 IMAD.IADD R11, R4, 0x1, R11 ;  /* 0x00000001040b9824 */ /* 0x000fe200078e020b */
[C---:B------:R-:W-:Y:S01]  /*8db0*/  @!P1 LEA R4, P3, R188.reuse, R8, 0x6 ;  /* 0x00000008bc049211 */ /* 0x040fe200078630ff */
[----:B------:R-:W-:Y:S01]  /*8dc0*/  @!P1 IMAD.IADD R21, R5, 0x1, R13 ;  /* 0x0000000105159824 */ /* 0x000fe200078e020d */
[----:B------:R-:W-:Y:S01]  /*8dd0*/  @!PT LDS RZ, [RZ] ;  /* 0x00000000fffff984 */ /* 0x000fe20000000800 */
[----:B------:R-:W-:Y:S01]  /*8de0*/  @!PT LDS RZ, [RZ] ;  /* 0x00000000fffff984 */ /* 0x000fe20000000800 */
[----:B------:R-:W-:Y:S01]  /*8df0*/  @!PT LDS RZ, [RZ] ;  /* 0x00000000fffff984 */ /* 0x000fe20000000800 */
[----:B------:R-:W-:Y:S01]  /*8e00*/  @!P1 LDGSTS.E.BYPASS.LTC128B.128 [R205+0x7000], desc[UR4][R6.64] ;  /* 0x0700000006cd9fae */ /* 0x000fe2000b981a04 */
[----:B------:R-:W-:Y:S01]  /*8e10*/  @!P1 IMAD.MOV.U32 R16, RZ, RZ, R14 ;  /* 0x000000ffff109224 */ /* 0x000fe200078e000e */
[CCC-:B------:R-:W-:Y:S01]  /*8e20*/  @!P1 LEA.HI.X R5, R188.reuse, R9.reuse, R189.reuse, 0x6, P3 ;  /* 0x00000009bc059211 */ /* 0x1c0fe200018f34bd */
[----:B------:R-:W-:Y:S01]  /*8e30*/  @!P1 IMAD.MOV.U32 R20, RZ, RZ, R12 ;  /* 0x000000ffff149224 */ /* 0x000fe200078e000c */
[----:B------:R-:W-:Y:S01]  /*8e40*/  @!P1 LEA.HI.X R19, R188, R9, R189, 0x7, P2 ;  /* 0x00000009bc139211 */ /* 0x000fe200010f3cbd */
        /* <DEDUP_REMOVED lines=26> */
[--C-:B------:R-:W-:Y:S01]  /*8ff0*/  IADD3 R235, PT, PT, R172, 0x80, -R171.reuse ;  /* 0x00000080aceb7810 */ /* 0x100fe20007ffe8ab */
[----:B------:R-:W-:Y:S01]  /*9000*/  VIADD R237, R169, 0xffffff80 ;  /* 0xffffff80a9ed7836 */ /* 0x000fe20000000000 */
[C-C-:B------:R-:W-:Y:S01]  /*9010*/  IADD3 R233, PT, PT, R174.reuse, 0x80, -R171.reuse ;  /* 0x00000080aee97810 */ /* 0x140fe20007ffe8ab */
[----:B------:R-:W-:Y:S01]  /*9020*/  LDSM.16.M88.4 R156, [R185] ;  /* 0x00000000b99c783b */ /* 0x000fe20000000200 */
[----:B------:R-:W-:Y:S01]  /*9030*/  IABS R235, R235 ;  /* 0x000000eb00eb7213 */ /* 0x000fe20000000000 */
[----:B------:R-:W-:Y:S01]  /*9040*/  BSSY.RECONVERGENT B1, `(.L_x_13153) ;  /* 0x000039b000017945 */ /* 0x000fe20003800200 */
[----:B------:R-:W-:Y:S01]  /*9050*/  IABS R233, R233 ;  /* 0x000000e900e97213 */ /* 0x000fe20000000000 */
[----:B------:R-:W4:Y:S01]  /*9060*/  LDSM.16.M88.4 R12, [R184+0x2000] ;  /* 0x00200000b80c783b */ /* 0x000f220000000200 */
[----:B------:R-:W-:-:S02]  /*9070*/  IADD3 R232, PT, PT, R174, 0x7f, -R171 ;  /* 0x0000007faee87810 */ /* 0x000fc40007ffe8ab */
[C-C-:B------:R-:W-:Y:S01]  /*9080*/  IADD3 R229, PT, PT, R174.reuse, 0x77, -R171.reuse ;  /* 0x00000077aee57810 */ /* 0x140fe20007ffe8ab */
[----:B------:R-:W-:Y:S01]  /*9090*/  LDSM.16.M88.4 R152, [R183] ;  /* 0x00000000b798783b */ /* 0x000fe20000000200 */
[C-C-:B------:R-:W-:Y:S02]  /*90a0*/  IADD3 R221, PT, PT, R174.reuse, 0x58, -R171.reuse ;  /* 0x00000058aedd7810 */ /* 0x140fe40007ffe8ab */
[C-C-:B------:R-:W-:Y:S01]  /*90b0*/  IADD3 R219, PT, PT, R174.reuse, 0x57, -R171.reuse ;  /* 0x00000057aedb7810 */ /* 0x140fe20007ffe8ab */
[----:B-1----:R-:W1:Y:S01]  /*90c0*/  LDSM.16.M88.4 R4, [R179+0x2000] ;  /* 0x00200000b304783b */ /* 0x002e620000000200 */
[C-C-:B------:R-:W-:Y:S02]  /*90d0*/  IADD3 R197, PT, PT, R174.reuse, 0x50, -R171.reuse ;  /* 0x00000050aec57810 */ /* 0x140fe40007ffe8ab */
[----:B------:R-:W-:Y:S01]  /*90e0*/  IADD3 R175, PT, PT, R174, 0x4f, -R171 ;  /* 0x0000004faeaf7810 */ /* 0x000fe20007ffe8ab */
[----:B------:R-:W-:Y:S01]  /*90f0*/  LDSM.16.M88.4 R28, [R182] ;  /* 0x00000000b61c783b */ /* 0x000fe20000000200 */
[----:B------:R-:W-:-:S02]  /*9100*/  I2FP.F32.S32 R235, R235 ;  /* 0x000000eb00eb7245 */ /* 0x000fc40000201400 */
[C-C-:B------:R-:W-:Y:S01]  /*9110*/  IADD3 R234, PT, PT, R172.reuse, 0x7f, -R171.reuse ;  /* 0x0000007facea7810 */ /* 0x140fe20007ffe8ab */
[----:B------:R-:W-:Y:S01]  /*9120*/  LDSM.16.M88.4 R24, [R178+0x2000] ;  /* 0x00200000b218783b */ /* 0x000fe20000000200 */
[C-C-:B------:R-:W-:Y:S02]  /*9130*/  IADD3 R231, PT, PT, R172.reuse, 0x78, -R171.reuse ;  /* 0x00000078ace77810 */ /* 0x140fe40007ffe8ab */
[C-C-:B------:R-:W-:Y:S01]  /*9140*/  IADD3 R230, PT, PT, R172.reuse, 0x77, -R171.reuse ;  /* 0x00000077ace67810 */ /* 0x140fe20007ffe8ab */
[----:B------:R-:W5:Y:S01]  /*9150*/  LDSM.16.M88.4 R116, [R184+0x2800] ;  /* 0x00280000b874783b */ /* 0x000f620000000200 */
[C-C-:B------:R-:W-:Y:S02]  /*9160*/  IADD3 R228, PT, PT, R172.reuse, 0x70, -R171.reuse ;  /* 0x00000070ace47810 */ /* 0x140fe40007ffe8ab */
[C-C-:B------:R-:W-:Y:S01]  /*9170*/  IADD3 R227, PT, PT, R172.reuse, 0x6f, -R171.reuse ;  /* 0x0000006face37810 */ /* 0x140fe20007ffe8ab */
[----:B--2---:R-:W-:Y:S01]  /*9180*/  LDSM.16.M88.4 R8, [R181] ;  /* 0x00000000b508783b */ /* 0x004fe20000000200 */
[----:B------:R-:W-:-:S02]  /*9190*/  IADD3 R226, PT, PT, R172, 0x68, -R171 ;  /* 0x00000068ace27810 */ /* 0x000fc40007ffe8ab */
[C-C-:B------:R-:W-:Y:S01]  /*91a0*/  IADD3 R223, PT, PT, R172.reuse, 0x5f, -R171.reuse ;  /* 0x0000005facdf7810 */ /* 0x140fe20007ffe8ab */
[----:B------:R-:W2:Y:S01]  /*91b0*/  LDSM.16.M88.4 R108, [R184+0x3000] ;  /* 0x00300000b86c783b */ /* 0x000ea20000000200 */
[C-C-:B------:R-:W-:Y:S02]  /*91c0*/  IADD3 R222, PT, PT, R172.reuse, 0x58, -R171.reuse ;  /* 0x00000058acde7810 */ /* 0x140fe40007ffe8ab */
[C-C-:B------:R-:W-:Y:S01]  /*91d0*/  IADD3 R220, PT, PT, R172.reuse, 0x57, -R171.reuse ;  /* 0x00000057acdc7810 */ /* 0x140fe20007ffe8ab */
[----:B------:R-:W2:Y:S01]  /*91e0*/  LDSM.16.M88.4 R64, [R184+0x3800] ;  /* 0x00380000b840783b */ /* 0x000ea20000000200 */
[C-C-:B------:R-:W-:Y:S02]  /*91f0*/  IADD3 R218, PT, PT, R172.reuse, 0x50, -R171.reuse ;  /* 0x00000050acda7810 */ /* 0x140fe40007ffe8ab */
[----:B------:R-:W-:Y:S01]  /*9200*/  IADD3 R173, PT, PT, R172, 0x48, -R171 ;  /* 0x00000048acad7810 */ /* 0x000fe20007ffe8ab */
[----:B------:R-:W-:Y:S01]  /*9210*/  LDSM.16.M88.4 R56, [R184+0x4000] ;  /* 0x00400000b838783b */ /* 0x000fe20000000200 */
[----:B------:R-:W-:-:S02]  /*9220*/  I2FP.F32.S32 R233, R233 ;  /* 0x000000e900e97245 */ /* 0x000fc40000201400 */
[----:B------:R-:W-:Y:S01]  /*9230*/  IABS R234, R234 ;  /* 0x000000ea00ea7213 */ /* 0x000fe20000000000 */
[C---:B----4-:R-:W-:Y:S01]  /*9240*/  HMMA.16816.F32 R16, R156.reuse, R12, RZ ;  /* 0x0000000c9c10723c */ /* 0x050fe200000018ff */
[----:B------:R-:W-:Y:S01]  /*9250*/  LDSM.16.M88.4 R48, [R184+0x4800] ;  /* 0x00480000b830783b */ /* 0x000fe20000000200 */
[----:B------:R-:W-:Y:S02]  /*9260*/  IABS R232, R232 ;  /* 0x000000e800e87213 */ /* 0x000fe40000000000 */
[-C--:B------:R-:W-:Y:S01]  /*9270*/  ISETP.GT.AND P3, PT, R38, R237.reuse, PT ;  /* 0x000000ed2600720c */ /* 0x080fe20003f64270 */
[----:B------:R-:W-:Y:S01]  /*9280*/  LDSM.16.M88.4 R40, [R184+0x5000] ;  /* 0x00500000b828783b */ /* 0x000fe20000000200 */
[----:B------:R-:W-:Y:S02]  /*9290*/  ISETP.GT.AND P4, PT, R168, R237, PT ;  /* 0x000000eda800720c */ /* 0x000fe40003f84270 */
[----:B------:R-:W-:Y:S01]  /*92a0*/  HMMA.16816.F32 R12, R156, R14, RZ ;  /* 0x0000000e9c0c723c */ /* 0x000fe200000018ff */
[----:B------:R-:W-:Y:S01]  /*92b0*/  LDSM.16.M88.4 R160, [R184+0x5800] ;  /* 0x00580000b8a0783b */ /* 0x000fe20000000200 */
[----:B------:R-:W-:-:S02]  /*92c0*/  ISETP.GE.AND P5, PT, R237, R211, PT ;  /* 0x000000d3ed00720c */ /* 0x000fc40003fa6270 */
[----:B------:R-:W-:Y:S01]  /*92d0*/  ISETP.GE.AND P2, PT, R237, R210, PT ;  /* 0x000000d2ed00720c */ /* 0x000fe20003f46270 */
[----:B------:R-:W-:Y:S01]  /*92e0*/  LDSM.16.M88.4 R148, [R179+0x2800] ;  /* 0x00280000b394783b */ /* 0x000fe20000000200 */
[----:B------:R-:W-:Y:S02]  /*92f0*/  IABS R231, R231 ;  /* 0x000000e700e77213 */ /* 0x000fe40000000000 */
[----:B------:R-:W-:Y:S01]  /*9300*/  IABS R230, R230 ;  /* 0x000000e600e67213 */ /* 0x000fe20000000000 */
[----:B------:R-:W-:Y:S01]  /*9310*/  LDSM.16.M88.4 R144, [R179+0x3000] ;  /* 0x00300000b390783b */ /* 0x000fe20000000200 */
[----:B------:R-:W-:Y:S02]  /*9320*/  IABS R229, R229 ;  /* 0x000000e500e57213 */ /* 0x000fe40000000000 */
[----:B-1----:R-:W-:Y:S01]  /*9330*/  HMMA.16816.F32 R16, R152, R4, R16 ;  /* 0x000000049810723c */ /* 0x002fe20000001810 */
[----:B------:R-:W-:Y:S01]  /*9340*/  LDSM.16.M88.4 R140, [R179+0x3800] ;  /* 0x00380000b38c783b */ /* 0x000fe20000000200 */
[----:B------:R-:W-:-:S02]  /*9350*/  IABS R228, R228 ;  /* 0x000000e400e47213 */ /* 0x000fc40000000000 */
[----:B------:R-:W-:Y:S01]  /*9360*/  IABS R227, R227 ;  /* 0x000000e300e37213 */ /* 0x000fe20000000000 */
[----:B------:R-:W-:Y:S01]  /*9370*/  LDSM.16.M88.4 R136, [R179+0x4000] ;  /* 0x00400000b388783b */ /* 0x000fe20000000200 */
[----:B------:R-:W-:Y:S02]  /*9380*/  IABS R226, R226 ;  /* 0x000000e200e27213 */ /* 0x000fe40000000000 */
[----:B------:R-:W-:Y:S01]  /*9390*/  HMMA.16816.F32 R12, R152, R6, R12 ;  /* 0x00000006980c723c */ /* 0x000fe2000000180c */
[----:B------:R-:W1:Y:S01]  /*93a0*/  LDSM.16.M88.4 R4, [R177+0x2000] ;  /* 0x00200000b104783b */ /* 0x000e620000000200 */
[----:B------:R-:W-:Y:S02]  /*93b0*/  IABS R223, R223 ;  /* 0x000000df00df7213 */ /* 0x000fe40000000000 */
[----:B------:R-:W-:Y:S01]  /*93c0*/  IABS R222, R222 ;  /* 0x000000de00de7213 */ /* 0x000fe20000000000 */
[----:B------:R-:W4:Y:S01]  /*93d0*/  LDSM.16.M88.4 R132, [R179+0x4800] ;  /* 0x00480000b384783b */ /* 0x000f220000000200 */
[----:B------:R-:W-:-:S02]  /*93e0*/  IABS R221, R221 ;  /* 0x000000dd00dd7213 */ /* 0x000fc40000000000 */
[----:B-----5:R-:W-:Y:S01]  /*93f0*/  HMMA.16816.F32 R120, R156, R116, RZ ;  /* 0x000000749c78723c */ /* 0x020fe200000018ff */
[----:B------:R-:W5:Y:S01]  /*9400*/  LDSM.16.M88.4 R128, [R179+0x5000] ;  /* 0x00500000b380783b */ /* 0x000f620000000200 */
[----:B------:R-:W-:Y:S02]  /*9410*/  IABS R220, R220 ;  /* 0x000000dc00dc7213 */ /* 0x000fe40000000000 */
[----:B------:R-:W-:Y:S01]  /*9420*/  IABS R219, R219 ;  /* 0x000000db00db7213 */ /* 0x000fe20000000000 */
[----:B------:R-:W5:Y:S01]  /*9430*/  LDSM.16.M88.4 R124, [R179+0x5800] ;  /* 0x00580000b37c783b */ /* 0x000f620000000200 */
[----:B------:R-:W-:Y:S02]  /*9440*/  IABS R218, R218 ;  /* 0x000000da00da7213 */ /* 0x000fe40000000000 */
[----:B------:R-:W-:Y:S01]  /*9450*/  HMMA.16816.F32 R16, R28, R24, R16 ;  /* 0x000000181c10723c */ /* 0x000fe20000001810 */
[----:B------:R-:W5:Y:S01]  /*9460*/  LDSM.16.M88.4 R20, [R178+0x2800] ;  /* 0x00280000b214783b */ /* 0x000f620000000200 */
[----:B------:R-:W-:-:S02]  /*9470*/  IADD3 R25, PT, PT, R174, 0x10, -R171 ;  /* 0x00000010ae197810 */ /* 0x000fc40007ffe8ab */
[C-C-:B------:R-:W-:Y:S01]  /*9480*/  IADD3 R24, PT, PT, R174.reuse, 0xf, -R171.reuse ;  /* 0x0000000fae187810 */ /* 0x140fe20007ffe8ab */
[----:B------:R-:W0:Y:S01]  /*9490*/  LDGDEPBAR ;  /* 0x00000000000079af */ /* 0x000e220000000000 */
[----:B------:R-:W-:Y:S02]  /*94a0*/  IABS R197, R197 ;  /* 0x000000c500c57213 */ /* 0x000fe40000000000 */
[----:B------:R-:W-:Y:S01]  /*94b0*/  HMMA.16816.F32 R12, R28, R26, R12 ;  /* 0x0000001a1c0c723c */ /* 0x000fe2000000180c */
[--C-:B------:R-:W-:Y:S02]  /*94c0*/  IADD3 R26, PT, PT, R174, 0x78, -R171.reuse ;  /* 0x00000078ae1a7810 */ /* 0x100fe40007ffe8ab */
[----:B------:R-:W-:Y:S02]  /*94d0*/  IADD3 R27, PT, PT, R172, 0xf, -R171 ;  /* 0x0000000fac1b7810 */ /* 0x000fe40007ffe8ab */
[----:B------:R-:W-:Y:S02]  /*94e0*/  IABS R175, R175 ;  /* 0x000000af00af7213 */ /* 0x000fe40000000000 */
[----:B------:R-:W-:Y:S01]  /*94f0*/  IABS R173, R173 ;  /* 0x000000ad00ad7213 */ /* 0x000fe20000000000 */
[----:B--2---:R-:W-:Y:S01]  /*9500*/  HMMA.16816.F32 R112, R156, R108, RZ ;  /* 0x0000006c9c70723c */ /* 0x004fe200000018ff */
[----:B------:R-:W-:-:S02]  /*9510*/  IABS R27, R27 ;  /* 0x0000001b001b7213 */ /* 0x000fc40000000000 */
[----:B------:R-:W-:Y:S02]  /*9520*/  IABS R25, R25 ;  /* 0x0000001900197213 */ /* 0x000fe40000000000 */
[----:B------:R-:W-:Y:S02]  /*9530*/  I2FP.F32.S32 R27, R27 ;  /* 0x0000001b001b7245 */ /* 0x000fe40000201400 */
[----:B------:R-:W-:Y:S01]  /*9540*/  I2FP.F32.S32 R25, R25 ;  /* 0x0000001900197245 */ /* 0x000fe20000201400 */
[----:B------:R-:W-:Y:S01]  /*9550*/  HMMA.16816.F32 R104, R156, R64, RZ ;  /* 0x000000409c68723c */ /* 0x000fe200000018ff */
[----:B------:R-:W-:-:S07]  /*9560*/  IABS R24, R24 ;  /* 0x0000001800187213 */ /* 0x000fce0000000000 */
        /* <DEDUP_REMOVED lines=16> */
[--C-:B------:R-:W-:Y:S02]  /*9670*/  IADD3 R163, PT, PT, R174, 0x48, -R171.reuse ;  /* 0x00000048aea37810 */ /* 0x100fe40007ffe8ab */
[----:B------:R-:W-:Y:S02]  /*9680*/  IADD3 R162, PT, PT, R172, 0x47, -R171 ;  /* 0x00000047aca27810 */ /* 0x000fe40007ffe8ab */
[----:B------:R-:W-:-:S02]  /*9690*/  IABS R163, R163 ;  /* 0x000000a300a37213 */ /* 0x000fc40000000000 */
[----:B------:R-:W-:Y:S01]  /*96a0*/  IABS R162, R162 ;  /* 0x000000a200a27213 */ /* 0x000fe20000000000 */
[----:B------:R-:W-:Y:S01]  /*96b0*/  HMMA.16816.F32 R120, R152, R148, R120 ;  /* 0x000000949878723c */ /* 0x000fe20000001878 */
[--C-:B------:R-:W-:Y:S02]  /*96c0*/  IADD3 R148, PT, PT, R174, 0x30, -R171.reuse ;  /* 0x00000030ae947810 */ /* 0x100fe40007ffe8ab */
[--C-:B------:R-:W-:Y:S02]  /*96d0*/  IADD3 R149, PT, PT, R172, 0x30, -R171.reuse ;  /* 0x00000030ac957810 */ /* 0x100fe40007ffe8ab */
[----:B------:R-:W-:Y:S02]  /*96e0*/  IABS R148, R148 ;  /* 0x0000009400947213 */ /* 0x000fe40000000000 */
[----:B------:R-:W-:Y:S01]  /*96f0*/  IABS R149, R149 ;  /* 0x0000009500957213 */ /* 0x000fe20000000000 */
[----:B------:R-:W-:Y:S01]  /*9700*/  HMMA.16816.F32 R12, R8, R6, R12 ;  /* 0x00000006080c723c */ /* 0x000fe2000000180c */
[----:B------:R-:W1:Y:S07]  /*9710*/  LDSM.16.M88.4 R4, [R177+0x2800] ;  /* 0x00280000b104783b */ /* 0x000e6e0000000200 */
[----:B------:R-:W-:Y:S01]  /*9720*/  HMMA.16816.F32 R116, R152, R150, R116 ;  /* 0x000000969874723c */ /* 0x000fe20000001874 */
[----:B------:R-:W-:-:S02]  /*9730*/  IADD3 R150, PT, PT, R174, 0x37, -R171 ;  /* 0x00000037ae967810 */ /* 0x000fc40007ffe8ab */
[--C-:B------:R-:W-:Y:S02]  /*9740*/  IADD3 R151, PT, PT, R172, 0x37, -R171.reuse ;  /* 0x00000037ac977810 */ /* 0x100fe40007ffe8ab */
[----:B------:R-:W-:Y:S02]  /*9750*/  IABS R150, R150 ;  /* 0x0000009600967213 */ /* 0x000fe40000000000 */
[----:B------:R-:W-:Y:S01]  /*9760*/  IABS R151, R151 ;  /* 0x0000009700977213 */ /* 0x000fe20000000000 */
[----:B------:R-:W-:Y:S01]  /*9770*/  HMMA.16816.F32 R112, R152, R144, R112 ;  /* 0x000000909870723c */ /* 0x000fe20000001870 */
[--C-:B------:R-:W-:Y:S02]  /*9780*/  IADD3 R144, PT, PT, R174, 0x3f, -R171.reuse ;  /* 0x0000003fae907810 */ /* 0x100fe40007ffe8ab */
[----:B------:R-:W-:Y:S02]  /*9790*/  IADD3 R145, PT, PT, R172, 0x20, -R171 ;  /* 0x00000020ac917810 */ /* 0x000fe40007ffe8ab */
[----:B------:R-:W-:-:S02]  /*97a0*/  IABS R144, R144 ;  /* 0x0000009000907213 */ /* 0x000fc40000000000 */
[----:B------:R-:W-:Y:S01]  /*97b0*/  IABS R145, R145 ;  /* 0x0000009100917213 */ /* 0x000fe20000000000 */
[C---:B------:R-:W-:Y:S01]  /*97c0*/  HMMA.16816.F32 R108, R152.reuse, R146, R108 ;  /* 0x00000092986c723c */ /* 0x040fe2000000186c */
[C-C-:B------:R-:W-:Y:S02]  /*97d0*/  IADD3 R147, PT, PT, R172.reuse, 0x2f, -R171.reuse ;  /* 0x0000002fac937810 */ /* 0x140fe40007ffe8ab */
[--C-:B------:R-:W-:Y:S02]  /*97e0*/  IADD3 R146, PT, PT, R172, 0x27, -R171.reuse ;  /* 0x00000027ac927810 */ /* 0x100fe40007ffe8ab */
[----:B------:R-:W-:Y:S02]  /*97f0*/  IABS R147, R147 ;  /* 0x0000009300937213 */ /* 0x000fe40000000000 */
[----:B------:R-:W-:Y:S01]  /*9800*/  IABS R146, R146 ;  /* 0x0000009200927213 */ /* 0x000fe20000000000 */
        /* <DEDUP_REMOVED lines=8> */
[----:B------:R-:W-:-:S03]  /*9890*/  IABS R143, R143 ;  /* 0x0000008f008f7213 */ /* 0x000fc60000000000 */
[----:B------:R-:W-:Y:S01]  /*98a0*/  HMMA.16816.F32 R60, R152, R136, R60 ;  /* 0x00000088983c723c */ /* 0x000fe2000000183c */
[C-C-:B------:R-:W-:Y:S02]  /*98b0*/  IADD3 R137, PT, PT, R174.reuse, 0x5f, -R171.reuse ;  /* 0x0000005fae897810 */ /* 0x140fe40007ffe8ab */
[----:B------:R-:W-:-:S04]  /*98c0*/  IADD3 R136, PT, PT, R174, 0x27, -R171 ;  /* 0x00000027ae887810 */ /* 0x000fc80007ffe8ab */
[----:B------:R-:W-:Y:S01]  /*98d0*/  IABS R136, R136 ;  /* 0x0000008800887213 */ /* 0x000fe20000000000 */
[----:B------:R-:W-:Y:S01]  /*98e0*/  HMMA.16816.F32 R56, R152, R138, R56 ;  /* 0x0000008a9838723c */ /* 0x000fe20000001838 */
[--C-:B------:R-:W-:Y:S02]  /*98f0*/  IADD3 R139, PT, PT, R174, 0x70, -R171.reuse ;  /* 0x00000070ae8b7810 */ /* 0x100fe40007ffe8ab */
[----:B------:R-:W-:-:S04]  /*9900*/  IADD3 R138, PT, PT, R172, 0x18, -R171 ;  /* 0x00000018ac8a7810 */ /* 0x000fc80007ffe8ab */
[----:B------:R-:W-:Y:S01]  /*9910*/  IABS R138, R138 ;  /* 0x0000008a008a7213 */ /* 0x000fe20000000000 */
[----:B----4-:R-:W-:Y:S01]  /*9920*/  HMMA.16816.F32 R52, R152, R132, R52 ;  /* 0x000000849834723c */ /* 0x010fe20000001834 */
[--C-:B------:R-:W-:Y:S02]  /*9930*/  IADD3 R132, PT, PT, R174, 0x28, -R171.reuse ;  /* 0x00000028ae847810 */ /* 0x100fe40007ffe8ab */
[----:B------:R-:W-:Y:S01]  /*9940*/  IADD3 R133, PT, PT, R172, 0x67, -R171 ;  /* 0x00000067ac857810 */ /* 0x000fe20007ffe8ab */
[-C--:B---3--:R-:W-:Y:S01]  /*9950*/  FMUL.FTZ R16, R16, R170.reuse ;  /* 0x000000aa10107220 */ /* 0x088fe20000410000 */
[----:B------:R-:W-:-:S03]  /*9960*/  FMUL.FTZ R236, R18, R170 ;  /* 0x000000aa12ec7220 */ /* 0x000fc60000410000 */
[C---:B------:R-:W-:Y:S01]  /*9970*/  HMMA.16816.F32 R48, R152.reuse, R134, R48 ;  /* 0x000000869830723c */ /* 0x040fe20000001830 */
[-C--:B------:R-:W-:Y:S01]  /*9980*/  FMUL.FTZ R17, R17, R170.reuse ;  /* 0x000000aa11117220 */ /* 0x080fe20000410000 */
[C-C-:B------:R-:W-:Y:S01]  /*9990*/  IADD3 R135, PT, PT, R172.reuse, 0x60, -R171.reuse ;  /* 0x00000060ac877810 */ /* 0x140fe20007ffe8ab */
[-C--:B------:R-:W-:Y:S01]  /*99a0*/  FMUL.FTZ R19, R19, R170.reuse ;  /* 0x000000aa13137220 */ /* 0x080fe20000410000 */
[----:B------:R-:W2:Y:S01]  /*99b0*/  MUFU.TANH R16, R16 ;  /* 0x0000001000107308 */ /* 0x000ea20000002400 */
[--C-:B------:R-:W-:Y:S01]  /*99c0*/  IADD3 R134, PT, PT, R172, 0x17, -R171.reuse ;  /* 0x00000017ac867810 */ /* 0x100fe20007ffe8ab */
[-C--:B------:R-:W-:Y:S01]  /*99d0*/  FMUL.FTZ R12, R12, R170.reuse ;  /* 0x000000aa0c0c7220 */ /* 0x080fe20000410000 */
[--C-:B------:R-:W-:Y:S01]  /*99e0*/  IADD3 R18, PT, PT, R172, 0x8, -R171.reuse ;  /* 0x00000008ac127810 */ /* 0x100fe20007ffe8ab */
[----:B-----5:R-:W-:Y:S01]  /*99f0*/  HMMA.16816.F32 R44, R152, R128, R44 ;  /* 0x00000080982c723c */ /* 0x020fe2000000182c */
[--C-:B------:R-:W-:Y:S01]  /*9a00*/  IADD3 R129, PT, PT, R174, 0x60, -R171.reuse ;  /* 0x00000060ae817810 */ /* 0x100fe20007ffe8ab */
[----:B------:R-:W-:Y:S01]  /*9a10*/  FMUL.FTZ R14, R14, R170 ;  /* 0x000000aa0e0e7220 */ /* 0x000fe20000410000 */
[----:B------:R-:W-:Y:S01]  /*9a20*/  IADD3 R128, PT, PT, R174, 0x17, -R171 ;  /* 0x00000017ae807810 */ /* 0x000fe20007ffe8ab */
[----:B------:R-:W3:Y:S01]  /*9a30*/  MUFU.TANH R236, R236 ;  /* 0x000000ec00ec7308 */ /* 0x000ee20000002400 */
[----:B------:R-:W-:-:S02]  /*9a40*/  IABS R129, R129 ;  /* 0x0000008100817213 */ /* 0x000fc40000000000 */
[----:B------:R-:W-:Y:S01]  /*9a50*/  IABS R128, R128 ;  /* 0x0000008000807213 */ /* 0x000fe20000000000 */
[C---:B------:R-:W-:Y:S01]  /*9a60*/  HMMA.16816.F32 R40, R152.reuse, R130, R40 ;  /* 0x000000829828723c */ /* 0x040fe20000001828 */
[--C-:B------:R-:W-:Y:S02]  /*9a70*/  IADD3 R131, PT, PT, R174, 0x68, -R171.reuse ;  /* 0x00000068ae837810 */ /* 0x100fe40007ffe8ab */
[--C-:B------:R-:W-:Y:S01]  /*9a80*/  IADD3 R130, PT, PT, R172, 0x10, -R171.reuse ;  /* 0x00000010ac827810 */ /* 0x100fe20007ffe8ab */
[----:B------:R-:W-:Y:S01]  /*9a90*/  MUFU.TANH R12, R12 ;  /* 0x0000000c000c7308 */ /* 0x000fe20000002400 */
[----:B------:R-:W-:Y:S01]  /*9aa0*/  IABS R18, R18 ;  /* 0x0000001200127213 */ /* 0x000fe20000000000 */
[----:B--2---:R-:W-:Y:S01]  /*9ab0*/  FFMA.FTZ R16, -R203, R235, R16 ;  /* 0x000000ebcb107223 */ /* 0x004fe20000010110 */
[----:B------:R-:W-:Y:S01]  /*9ac0*/  IABS R130, R130 ;  /* 0x0000008200827213 */ /* 0x000fe20000000000 */
[----:B------:R-:W-:Y:S01]  /*9ad0*/  HMMA.16816.F32 R32, R152, R124, R32 ;  /* 0x0000007c9820723c */ /* 0x000fe20000001820 */
[----:B------:R-:W-:-:S02]  /*9ae0*/  IADD3 R125, PT, PT, R174, 0x6f, -R171 ;  /* 0x0000006fae7d7810 */ /* 0x000fc40007ffe8ab */
[--C-:B------:R-:W-:Y:S01]  /*9af0*/  IADD3 R124, PT, PT, R174, 0x18, -R171.reuse ;  /* 0x00000018ae7c7810 */ /* 0x100fe20007ffe8ab */
[----:B------:R-:W-:Y:S01]  /*9b00*/  MUFU.TANH R14, R14 ;  /* 0x0000000e000e7308 */ /* 0x000fe20000002400 */
[----:B------:R-:W-:Y:S01]  /*9b10*/  FSEL R16, R16, -INF , !P3 ;  /* 0xff80000010107808 */ /* 0x000fe20005800000 */
[----:B---3--:R-:W-:Y:S01]  /*9b20*/  FFMA.FTZ R235, -R203, R233, R236 ;  /* 0x000000e9cbeb7223 */ /* 0x008fe200000101ec */
[----:B------:R-:W-:Y:S01]  /*9b30*/  VIADD R233, R169, 0xffffff81 ;  /* 0xffffff81a9e97836 */ /* 0x000fe20000000000 */
[----:B------:R-:W-:Y:S01]  /*9b40*/  HMMA.16816.F32 R156, R152, R126, R156 ;  /* 0x0000007e989c723c */ /* 0x000fe2000000189c */
[C-C-:B------:R-:W-:Y:S02]  /*9b50*/  IADD3 R127, PT, PT, R174.reuse, 0x67, -R171.reuse ;  /* 0x00000067ae7f7810 */ /* 0x140fe40007ffe8ab */
[C-C-:B------:R-:W-:Y:S01]  /*9b60*/  IADD3 R155, PT, PT, R174.reuse, 0x40, -R171.reuse ;  /* 0x00000040ae9b7810 */ /* 0x140fe20007ffe8ab */
[----:B------:R2:W3:Y:S01]  /*9b70*/  MUFU.TANH R236, R19 ;  /* 0x0000001300ec7308 */ /* 0x0004e20000002400 */
[----:B------:R-:W-:-:S02]  /*9b80*/  IADD3 R152, PT, PT, R174, 0x38, -R171 ;  /* 0x00000038ae987810 */ /* 0x000fc40007ffe8ab */
[C-C-:B------:R-:W-:Y:S01]  /*9b90*/  IADD3 R126, PT, PT, R174.reuse, 0x2f, -R171.reuse ;  /* 0x0000002fae7e7810 */ /* 0x140fe20007ffe8ab */
[C---:B------:R-:W-:Y:S01]  /*9ba0*/  HMMA.16816.F32 R120, R28.reuse, R20, R120 ;  /* 0x000000141c78723c */ /* 0x040fe20000001878 */
[C-C-:B------:R-:W-:Y:S02]  /*9bb0*/  IADD3 R20, PT, PT, R174.reuse, 0x8, -R171.reuse ;  /* 0x00000008ae147810 */ /* 0x140fe40007ffe8ab */
[--C-:B------:R-:W-:Y:S02]  /*9bc0*/  IADD3 R21, PT, PT, R174, 0x7, -R171.reuse ;  /* 0x00000007ae157810 */ /* 0x100fe40007ffe8ab */
[C-C-:B------:R-:W-:Y:S02]  /*9bd0*/  IADD3 R174, PT, PT, R172.reuse, 0x4f, -R171.reuse ;  /* 0x0000004facae7810 */ /* 0x140fe40007ffe8ab */
[C-C-:B------:R-:W-:Y:S01]  /*9be0*/  IADD3 R154, PT, PT, R172.reuse, 0x3f, -R171.reuse ;  /* 0x0000003fac9a7810 */ /* 0x140fe20007ffe8ab */
[----:B------:R-:W-:Y:S01]  /*9bf0*/  HMMA.16816.F32 R116, R28, R22, R116 ;  /* 0x000000161c74723c */ /* 0x000fe20000001874 */
[----:B------:R-:W-:-:S02]  /*9c00*/  IADD3 R153, PT, PT, R172, 0x38, -R171 ;  /* 0x00000038ac997810 */ /* 0x000fc40007ffe8ab */
[----:B------:R-:W-:Y:S02]  /*9c10*/  IADD3 R171, PT, PT, R172, 0x7, -R171 ;  /* 0x00000007acab7810 */ /* 0x000fe40007ffe8ab */
[----:B------:R4:W5:Y:S01]  /*9c20*/  MUFU.TANH R172, R17 ;  /* 0x0000001100ac7308 */ /* 0x0009620000002400 */
[----:B--2---:R-:W-:Y:S02]  /*9c30*/  I2FP.F32.S32 R19, R232 ;  /* 0x000000e800137245 */ /* 0x004fe40000201400 */
[----:B------:R-:W-:Y:S02]  /*9c40*/  ISETP.GT.AND P6, PT, R38, R233, PT ;  /* 0x000000e92600720c */ /* 0x000fe40003fc4270 */
[----:B------:R-:W-:Y:S02]  /*9c50*/  FSEL R232, R235, -INF , !P4 ;  /* 0xff800000ebe87808 */ /* 0x000fe40006000000 */
[----:B-1----:R-:W-:Y:S01]  /*9c60*/  HMMA.16816.F32 R120, R8, R4, R120 ;  /* 0x000000040878723c */ /* 0x002fe20000001878 */
[----:B---3--:R-:W-:Y:S01]  /*9c70*/  FFMA.FTZ R5, -R203, R19, R236 ;  /* 0x00000013cb057223 */ /* 0x008fe200000101ec */
[----:B------:R-:W-:Y:S01]  /*9c80*/  ISETP.GE.AND P3, PT, R233, R211, PT ;  /* 0x000000d3e900720c */ /* 0x000fe20003f66270 */
[----:B------:R-:W-:Y:S01]  /*9c90*/  VIADD R19, R169, 0xffffff88 ;  /* 0xffffff88a9137836 */ /* 0x000fe20000000000 */
[----:B------:R-:W-:-:S02]  /*9ca0*/  ISETP.GT.AND P4, PT, R168, R233, PT ;  /* 0x000000e9a800720c */ /* 0x000fc40003f84270 */
[----:B------:R-:W-:Y:S02]  /*9cb0*/  IABS R4, R26 ;  /* 0x0000001a00047213 */ /* 0x000fe40000000000 */
[----:B------:R-:W-:Y:S01]  /*9cc0*/  FSEL R16, R16, -INF , !P5 ;  /* 0xff80000010107808 */ /* 0x000fe20006800000 */
[----:B------:R-:W-:Y:S01]  /*9cd0*/  HMMA.16816.F32 R116, R8, R6, R116 ;  /* 0x000000060874723c */ /* 0x000fe20000001874 */
[----:B------:R-:W-:Y:S01]  /*9ce0*/  ISETP.GE.AND P5, PT, R233, R210, PT ;  /* 0x000000d2e900720c */ /* 0x000fe20003fa6270 */
[----:B------:R-:W-:Y:S01]  /*9cf0*/  FMUL.FTZ R233, R13, R170 ;  /* 0x000000aa0de97220 */ /* 0x000fe20000410000 */
[----:B----4-:R-:W-:Y:S02]  /*9d00*/  I2FP.F32.S32 R17, R234 ;  /* 0x000000ea00117245 */ /* 0x010fe40000201400 */
[----:B------:R-:W-:Y:S02]  /*9d10*/  FSEL R26, R232, -INF , !P2 ;  /* 0xff800000e81a7808 */ /* 0x000fe40005000000 */
[----:B------:R-:W-:Y:S01]  /*9d20*/  FSEL R5, R5, -INF , !P4 ;  /* 0xff80000005057808 */ /* 0x000fe20006000000 */
[----:B-----5:R-:W-:Y:S01]  /*9d30*/  FFMA.FTZ R17, -R203, R17, R172 ;  /* 0x00000011cb117223 */ /* 0x020fe200000101ac */
[-C--:B------:R-:W-:Y:S01]  /*9d40*/  ISETP.GT.AND P2, PT, R38, R19.reuse, PT ;  /* 0x000000132600720c */ /* 0x080fe20003f44270 */
[-C--:B------:R-:W-:Y:S01]  /*9d50*/  FMUL.FTZ R172, R15, R170.reuse ;  /* 0x000000aa0fac7220 */ /* 0x080fe20000410000 */
[----:B------:R-:W-:Y:S01]  /*9d60*/  ISETP.GT.AND P4, PT, R168, R19, PT ;  /* 0x00000013a800720c */ /* 0x000fe20003f84270 */
[-C--:B------:R-:W-:Y:S01]  /*9d70*/  FMUL.FTZ R120, R120, R170.reuse ;  /* 0x000000aa78787220 */ /* 0x080fe20000410000 */
[----:B------:R-:W-:Y:S01]  /*9d80*/  FSEL R17, R17, -INF , !P6 ;  /* 0xff80000011117808 */ /* 0x000fe20007000000 */
[----:B------:R-:W-:Y:S01]  /*9d90*/  FMUL.FTZ R123, R123, R170 ;  /* 0x000000aa7b7b7220 */ /* 0x000fe20000410000 */
[----:B------:R-:W-:Y:S01]  /*9da0*/  ISETP.GE.AND P6, PT, R19, R211, PT ;  /* 0x000000d31300720c */ /* 0x000fe20003fc6270 */
[----:B------:R-:W1:Y:S01]  /*9db0*/  MUFU.TANH R172, R172 ;  /* 0x000000ac00ac7308 */ /* 0x000e620000002400 */
[----:B------:R-:W-:-:S02]  /*9dc0*/  FSEL R17, R17, -INF , !P3 ;  /* 0xff80000011117808 */ /* 0x000fc40005800000 */
[----:B------:R-:W-:Y:S02]  /*9dd0*/  ISETP.GE.AND P3, PT, R19, R210, PT ;  /* 0x000000d21300720c */ /* 0x000fe40003f66270 */
[----:B------:R-:W-:Y:S01]  /*9de0*/  I2FP.F32.S32 R19, R231 ;  /* 0x000000e700137245 */ /* 0x000fe20000201400 */
[----:B------:R-:W-:Y:S01]  /*9df0*/  VIADD R231, R169, 0xffffff89 ;  /* 0xffffff89a9e77836 */ /* 0x000fe20000000000 */
[----:B------:R-:W-:Y:S01]  /*9e00*/  I2FP.F32.S32 R13, R4 ;  /* 0x00000004000d7245 */ /* 0x000fe20000201400 */
[----:B------:R-:W-:Y:S01]  /*9e10*/  MUFU.TANH R120, R120 ;  /* 0x0000007800787308 */ /* 0x000fe20000002400 */
[----:B------:R-:W-:Y:S01]  /*9e20*/  FSEL R23, R5, -INF , !P5 ;  /* 0xff80000005177808 */ /* 0x000fe20006800000 */
[C---:B------:R-:W-:Y:S01]  /*9e30*/  FFMA.FTZ R19, -R203.reuse, R19, R12 ;  /* 0x00000013cb137223 */ /* 0x040fe2000001010c */
[----:B------:R-:W-:Y:S01]  /*9e40*/  I2FP.F32.S32 R5, R230 ;  /* 0x000000e600057245 */ /* 0x000fe20000201400 */
[----:B------:R-:W-:Y:S01]  /*9e50*/  FFMA.FTZ R232, -R203, R13, R14 ;  /* 0x0000000dcbe87223 */ /* 0x000fe2000001010e */
[----:B------:R-:W-:Y:S01]  /*9e60*/  ISETP.GT.AND P5, PT, R38, R231, PT ;  /* 0x000000e72600720c */ /* 0x000fe20003fa4270 */
[----:B------:R-:W2:Y:S01]  /*9e70*/  LDSM.16.M88.4 R12, [R178+0x3000] ;  /* 0x00300000b20c783b */ /* 0x000ea20000000200 */
[----:B------:R-:W-:Y:S01]  /*9e80*/  FSEL R19, R19, -INF , !P2 ;  /* 0xff80000013137808 */ /* 0x000fe20005000000 */
[----:B------:R-:W3:Y:S01]  /*9e90*/  MUFU.TANH R4, R233 ;  /* 0x000000e900047308 */ /* 0x000ee20000002400 */
[----:B------:R-:W-:-:S02]  /*9ea0*/  ISETP.GE.AND P2, PT, R231, R211, PT ;  /* 0x000000d3e700720c */ /* 0x000fc40003f46270 */
[----:B------:R-:W-:Y:S02]  /*9eb0*/  FSEL R22, R19, -INF , !P6 ;  /* 0xff80000013167808 */ /* 0x000fe40007000000 */
[----:B------:R-:W-:Y:S02]  /*9ec0*/  I2FP.F32.S32 R19, R229 ;  /* 0x000000e500137245 */ /* 0x000fe40000201400 */
[----:B------:R-:W-:Y:S02]  /*9ed0*/  FSEL R229, R232, -INF , !P4 ;  /* 0xff800000e8e57808 */ /* 0x000fe40006000000 */
[----:B------:R-:W-:Y:S01]  /*9ee0*/  ISETP.GT.AND P4, PT, R168, R231, PT ;  /* 0x000000e7a800720c */ /* 0x000fe20003f84270 */
[----:B-1----:R-:W-:Y:S01]  /*9ef0*/  FFMA.FTZ R172, -R203, R19, R172 ;  /* 0x00000013cbac7223 */ /* 0x002fe200000101ac */
[----:B------:R-:W-:Y:S02]  /*9f00*/  IABS R7, R139 ;  /* 0x0000008b00077213 */ /* 0x000fe40000000000 */
[----:B------:R-:W-:Y:S01]  /*9f10*/  FSEL R139, R229, -INF , !P3 ;  /* 0xff800000e58b7808 */ /* 0x000fe20005800000 */
[----:B------:R-:W-:Y:S01]  /*9f20*/  VIADD R229, R169, 0xffffff91 ;  /* 0xffffff91a9e57836 */ /* 0x000fe20000000000 */
[----:B------:R-:W-:-:S02]  /*9f30*/  IABS R125, R125 ;  /* 0x0000007d007d7213 */ /* 0x000fc40000000000 */
[----:B------:R-:W-:Y:S01]  /*9f40*/  ISETP.GE.AND P6, PT, R231, R210, PT ;  /* 0x000000d2e700720c */ /* 0x000fe20003fc6270 */
[----:B---3--:R-:W-:Y:S01]  /*9f50*/  FFMA.FTZ R6, -R203, R5, R4 ;  /* 0x00000005cb067223 */ /* 0x008fe20000010104 */
[-C--:B------:R-:W-:Y:S01]  /*9f60*/  FMUL.FTZ R4, R122, R170.reuse ;  /* 0x000000aa7a047220 */ /* 0x080fe20000410000 */
[----:B------:R-:W-:Y:S02]  /*9f70*/  VIADD R5, R169, 0xffffff90 ;  /* 0xffffff90a9057836 */ /* 0x000fe40000000000 */
[----:B------:R-:W-:Y:S01]  /*9f80*/  FMUL.FTZ R122, R121, R170 ;  /* 0x000000aa797a7220 */ /* 0x000fe20000410000 */
[----:B------:R-:W-:Y:S01]  /*9f90*/  FSEL R121, R172, -INF , !P4 ;  /* 0xff800000ac797808 */ /* 0x000fe20006000000 */
[----:B------:R-:W-:Y:S01]  /*9fa0*/  IMAD.MOV.U32 R172, RZ, RZ, R125 ;  /* 0x000000ffffac7224 */ /* 0x000fe200078e007d */
[----:B------:R-:W-:Y:S01]  /*9fb0*/  FSEL R6, R6, -INF , !P5 ;  /* 0xff80000006067808 */ /* 0x000fe20006800000 */
[----:B------:R-:W1:Y:S01]  /*9fc0*/  MUFU.TANH R4, R4 ;  /* 0x0000000400047308 */ /* 0x000e620000002400 */
[----:B------:R-:W-:-:S02]  /*9fd0*/  ISETP.GT.AND P3, PT, R38, R5, PT ;  /* 0x000000052600720c */ /* 0x000fc40003f64270 */
[----:B------:R-:W-:Y:S02]  /*9fe0*/  FSEL R19, R6, -INF , !P2 ;  /* 0xff80000006137808 */ /* 0x000fe40005000000 */
[C---:B------:R-:W-:Y:S02]  /*9ff0*/  ISETP.GE.AND P5, PT, R5.reuse, R211, PT ;  /* 0x000000d30500720c */ /* 0x040fe40003fa6270 */
[----:B------:R-:W-:Y:S01]  /*a000*/  ISETP.GE.AND P2, PT, R5, R210, PT ;  /* 0x000000d20500720c */ /* 0x000fe20003f46270 */
[----:B------:R-:W3:Y:S01]  /*a010*/  MUFU.TANH R122, R122 ;  /* 0x0000007a007a7308 */ /* 0x000ee20000002400 */
[----:B------:R-:W-:Y:S02]  /*a020*/  ISETP.GT.AND P4, PT, R168, R5, PT ;  /* 0x00000005a800720c */ /* 0x000fe40003f84270 */
[----:B------:R-:W-:Y:S02]  /*a030*/  I2FP.F32.S32 R6, R228 ;  /* 0x000000e400067245 */ /* 0x000fe40000201400 */
[----:B------:R-:W-:Y:S01]  /*a040*/  I2FP.F32.S32 R5, R7 ;  /* 0x0000000700057245 */ /* 0x000fe20000201400 */
[C---:B--2---:R-:W-:Y:S01]  /*a050*/  HMMA.16816.F32 R112, R28.reuse, R12, R112 ;  /* 0x0000000c1c70723c */ /* 0x044fe20000001870 */
[----:B------:R-:W-:Y:S01]  /*a060*/  FSEL R121, R121, -INF , !P6 ;  /* 0xff80000079797808 */ /* 0x000fe20007000000 */
[C---:B------:R-:W-:Y:S01]  /*a070*/  FFMA.FTZ R13, -R203.reuse, R6, R120 ;  /* 0x00000006cb0d7223 */ /* 0x040fe20000010178 */
[----:B------:R-:W-:Y:S01]  /*a080*/  ISETP.GT.AND P6, PT, R38, R229, PT ;  /* 0x000000e52600720c */ /* 0x000fe20003fc4270 */
[----:B-1----:R-:W-:Y:S01]  /*a090*/  FFMA.FTZ R12, -R203, R5, R4 ;  /* 0x00000005cb0c7223 */ /* 0x002fe20000010104 */
[----:B------:R1:W2:Y:S01]  /*a0a0*/  MUFU.TANH R120, R123 ;  /* 0x0000007b00787308 */ /* 0x0002a20000002400 */
[----:B------:R-:W4:Y:S01]  /*a0b0*/  LDSM.16.M88.4 R4, [R177+0x3000] ;  /* 0x00300000b104783b */ /* 0x000f220000000200 */
[----:B------:R-:W-:Y:S01]  /*a0c0*/  FSEL R13, R13, -INF , !P3 ;  /* 0xff8000000d0d7808 */ /* 0x000fe20005800000 */
[----:B------:R-:W-:Y:S01]  /*a0d0*/  HMMA.16816.F32 R108, R28, R14, R108 ;  /* 0x0000000e1c6c723c */ /* 0x000fe2000000186c */
[----:B------:R-:W-:Y:S01]  /*a0e0*/  IABS R14, R131 ;  /* 0x00000083000e7213 */ /* 0x000fe20000000000 */
[----:B------:R-:W-:Y:S01]  /*a0f0*/  VIADD R15, R169, 0xffffff98 ;  /* 0xffffff98a90f7836 */ /* 0x000fe20000000000 */
[----:B------:R-:W-:-:S02]  /*a100*/  FSEL R125, R13, -INF , !P5 ;  /* 0xff8000000d7d7808 */ /* 0x000fc40006800000 */
[----:B------:R-:W-:Y:S01]  /*a110*/  I2FP.F32.S32 R13, R227 ;  /* 0x000000e3000d7245 */ /* 0x000fe20000201400 */
[----:B------:R-:W-:Y:S01]  /*a120*/  FMUL.FTZ R227, R116, R170 ;  /* 0x000000aa74e37220 */ /* 0x000fe20000410000 */
[----:B------:R-:W-:Y:S02]  /*a130*/  FSEL R116, R12, -INF , !P4 ;  /* 0xff8000000c747808 */ /* 0x000fe40006000000 */
[----:B------:R-:W-:Y:S01]  /*a140*/  ISETP.GT.AND P4, PT, R168, R229, PT ;  /* 0x000000e5a800720c */ /* 0x000fe20003f84270 */
[----:B---3--:R-:W-:Y:S01]  /*a150*/  FFMA.FTZ R122, -R203, R13, R122 ;  /* 0x0000000dcb7a7223 */ /* 0x008fe2000001017a */
[----:B------:R-:W3:Y:S01]  /*a160*/  MUFU.TANH R12, R227 ;  /* 0x000000e3000c7308 */ /* 0x000ee20000002400 */
[----:B------:R-:W-:Y:S01]  /*a170*/  FSEL R131, R116, -INF , !P2 ;  /* 0xff80000074837808 */ /* 0x000fe20005000000 */
[----:B------:R-:W-:Y:S01]  /*a180*/  IMAD.MOV.U32 R116, RZ, RZ, R14 ;  /* 0x000000ffff747224 */ /* 0x000fe200078e000e */
[----:B------:R-:W-:Y:S02]  /*a190*/  ISETP.GE.AND P3, PT, R229, R211, PT ;  /* 0x000000d3e500720c */ /* 0x000fe40003f66270 */
[----:B-1----:R-:W-:-:S02]  /*a1a0*/  I2FP.F32.S32 R123, R172 ;  /* 0x000000ac007b7245 */ /* 0x002fc40000201400 */
[----:B------:R-:W-:Y:S02]  /*a1b0*/  FSEL R122, R122, -INF , !P6 ;  /* 0xff8000007a7a7808 */ /* 0x000fe40007000000 */
[----:B------:R-:W-:Y:S01]  /*a1c0*/  I2FP.F32.S32 R14, R226 ;  /* 0x000000e2000e7245 */ /* 0x000fe20000201400 */
[----:B--2---:R-:W-:Y:S01]  /*a1d0*/  FFMA.FTZ R13, -R203, R123, R120 ;  /* 0x0000007bcb0d7223 */ /* 0x004fe20000010178 */
[-C--:B------:R-:W-:Y:S01]  /*a1e0*/  FMUL.FTZ R120, R118, R170.reuse ;  /* 0x000000aa76787220 */ /* 0x080fe20000410000 */
[----:B------:R-:W-:Y:S01]  /*a1f0*/  FMUL.FTZ R118, R117, R170 ;  /* 0x000000aa75767220 */ /* 0x000fe20000410000 */
[----:B------:R-:W-:Y:S02]  /*a200*/  FSEL R123, R122, -INF , !P3 ;  /* 0xff8000007a7b7808 */ /* 0x000fe40005800000 */
[----:B------:R-:W-:Y:S02]  /*a210*/  FSEL R117, R13, -INF , !P4 ;  /* 0xff8000000d757808 */ /* 0x000fe40006000000 */
[----:B------:R-:W1:Y:S01]  /*a220*/  MUFU.TANH R120, R120 ;  /* 0x0000007800787308 */ /* 0x000e620000002400 */
[----:B------:R-:W-:-:S02]  /*a230*/  I2FP.F32.S32 R13, R116 ;  /* 0x00000074000d7245 */ /* 0x000fc40000201400 */
[----:B------:R-:W-:Y:S02]  /*a240*/  ISETP.GT.AND P2, PT, R38, R15, PT ;  /* 0x0000000f2600720c */ /* 0x000fe40003f44270 */
[C---:B------:R-:W-:Y:S02]  /*a250*/  ISETP.GE.AND P6, PT, R15.reuse, R211, PT ;  /* 0x000000d30f00720c */ /* 0x040fe40003fc6270 */
[----:B------:R-:W-:Y:S01]  /*a260*/  ISETP.GE.AND P3, PT, R15, R210, PT ;  /* 0x000000d20f00720c */ /* 0x000fe20003f66270 */
[----:B------:R2:W5:Y:S01]  /*a270*/  MUFU.TANH R116, R118 ;  /* 0x0000007600747308 */ /* 0x0005620000002400 */
[----:B------:R-:W-:Y:S01]  /*a280*/  ISETP.GT.AND P4, PT, R168, R15, PT ;  /* 0x0000000fa800720c */ /* 0x000fe20003f84270 */
[----:B----4-:R-:W-:Y:S01]  /*a290*/  HMMA.16816.F32 R112, R8, R4, R112 ;  /* 0x000000040870723c */ /* 0x010fe20000001870 */
[----:B------:R-:W-:Y:S01]  /*a2a0*/  FMUL.FTZ R4, R119, R170 ;  /* 0x000000aa77047220 */ /* 0x000fe20000410000 */
[----:B---3--:R-:W-:Y:S01]  /*a2b0*/  FFMA.FTZ R5, -R203, R14, R12 ;  /* 0x0000000ecb057223 */ /* 0x008fe2000001010c */
[----:B------:R-:W-:Y:S01]  /*a2c0*/  ISETP.GE.AND P5, PT, R229, R210, PT ;  /* 0x000000d2e500720c */ /* 0x000fe20003fa6270 */
[----:B------:R-:W-:Y:S01]  /*a2d0*/  VIADD R119, R169, 0xffffff99 ;  /* 0xffffff99a9777836 */ /* 0x000fe20000000000 */
[----:B------:R-:W-:-:S02]  /*a2e0*/  IABS R127, R127 ;  /* 0x0000007f007f7213 */ /* 0x000fc40000000000 */
[----:B------:R-:W3:Y:S01]  /*a2f0*/  MUFU.TANH R4, R4 ;  /* 0x0000000400047308 */ /* 0x000ee20000002400 */
[----:B-1----:R-:W-:Y:S01]  /*a300*/  FFMA.FTZ R120, -R203, R13, R120 ;  /* 0x0000000dcb787223 */ /* 0x002fe20000010178 */
[----:B------:R-:W-:Y:S01]  /*a310*/  IABS R122, R133 ;  /* 0x00000085007a7213 */ /* 0x000fe20000000000 */
[----:B------:R-:W1:Y:S01]  /*a320*/  LDSM.16.M88.4 R12, [R178+0x3800] ;  /* 0x00380000b20c783b */ /* 0x000e620000000200 */
[----:B------:R-:W-:Y:S01]  /*a330*/  FSEL R133, R117, -INF , !P5 ;  /* 0xff80000075857808 */ /* 0x000fe20006800000 */
[----:B------:R-:W-:Y:S01]  /*a340*/  HMMA.16816.F32 R108, R8, R6, R108 ;  /* 0x00000006086c723c */ /* 0x000fe2000000186c */
[----:B------:R-:W-:Y:S01]  /*a350*/  FSEL R117, R5, -INF , !P2 ;  /* 0xff80000005757808 */ /* 0x000fe20005000000 */
[----:B------:R-:W-:Y:S01]  /*a360*/  IMAD.MOV.U32 R5, RZ, RZ, R127 ;  /* 0x000000ffff057224 */ /* 0x000fe200078e007f */
[----:B------:R-:W-:Y:S02]  /*a370*/  ISETP.GT.AND P5, PT, R38, R119, PT ;  /* 0x000000772600720c */ /* 0x000fe40003fa4270 */
[----:B------:R-:W-:-:S02]  /*a380*/  FSEL R127, R117, -INF , !P6 ;  /* 0xff800000757f7808 */ /* 0x000fc40007000000 */
[----:B------:R-:W-:Y:S01]  /*a390*/  I2FP.F32.S32 R117, R122 ;  /* 0x0000007a00757245 */ /* 0x000fe20000201400 */
[-C--:B--2---:R-:W-:Y:S01]  /*a3a0*/  FMUL.FTZ R118, R112, R170.reuse ;  /* 0x000000aa70767220 */ /* 0x084fe20000410000 */
[----:B------:R-:W-:Y:S01]  /*a3b0*/  I2FP.F32.S32 R5, R5 ;  /* 0x0000000500057245 */ /* 0x000fe20000201400 */
[-C--:B------:R-:W-:Y:S01]  /*a3c0*/  FMUL.FTZ R114, R114, R170.reuse ;  /* 0x000000aa72727220 */ /* 0x080fe20000410000 */
[----:B------:R-:W-:Y:S01]  /*a3d0*/  FSEL R112, R120, -INF , !P4 ;  /* 0xff80000078707808 */ /* 0x000fe20006000000 */
[----:B------:R-:W-:Y:S01]  /*a3e0*/  FMUL.FTZ R122, R113, R170 ;  /* 0x000000aa717a7220 */ /* 0x000fe20000410000 */
[C---:B------:R-:W-:Y:S01]  /*a3f0*/  ISETP.GE.AND P2, PT, R119.reuse, R211, PT ;  /* 0x000000d37700720c */ /* 0x040fe20003f46270 */
[----:B------:R-:W-:Y:S01]  /*a400*/  MUFU.TANH R118, R118 ;  /* 0x0000007600767308 */ /* 0x000fe20000002400 */
[----:B------:R-:W-:Y:S02]  /*a410*/  ISETP.GE.AND P6, PT, R119, R210, PT ;  /* 0x000000d27700720c */ /* 0x000fe40003fc6270 */
[----:B------:R-:W-:Y:S01]  /*a420*/  ISETP.GT.AND P4, PT, R168, R119, PT ;  /* 0x00000077a800720c */ /* 0x000fe20003f84270 */
[C---:B-----5:R-:W-:Y:S01]  /*a430*/  FFMA.FTZ R119, -R203.reuse, R117, R116 ;  /* 0x00000075cb777223 */ /* 0x060fe20000010174 */
[----:B---3--:R-:W-:Y:S01]  /*a440*/  FFMA.FTZ R116, -R203, R5, R4 ;  /* 0x00000005cb747223 */ /* 0x008fe20000010104 */
[----:B------:R-:W-:Y:S01]  /*a450*/  IABS R120, R135 ;  /* 0x0000008700787213 */ /* 0x000fe20000000000 */
[----:B------:R-:W2:Y:S01]  /*a460*/  LDSM.16.M88.4 R4, [R177+0x3800] ;  /* 0x00380000b104783b */ /* 0x000ea20000000200 */
[----:B------:R-:W3:Y:S01]  /*a470*/  MUFU.TANH R114, R114 ;  /* 0x0000007200727308 */ /* 0x000ee20000002400 */
[----:B------:R-:W-:Y:S01]  /*a480*/  FSEL R135, R112, -INF , !P3 ;  /* 0xff80000070877808 */ /* 0x000fe20005800000 */
[----:B------:R-:W-:Y:S01]  /*a490*/  IMAD.MOV.U32 R112, RZ, RZ, R129 ;  /* 0x000000ffff707224 */ /* 0x000fe200078e0081 */
[----:B------:R-:W-:Y:S01]  /*a4a0*/  FSEL R119, R119, -INF , !P5 ;  /* 0xff80000077777808 */ /* 0x000fe20006800000 */
[----:B------:R-:W-:Y:S01]  /*a4b0*/  VIADD R117, R169, 0xffffffa0 ;  /* 0xffffffa0a9757836 */ /* 0x000fe20000000000 */
[----:B------:R-:W-:Y:S01]  /*a4c0*/  FSEL R116, R116, -INF , !P4 ;  /* 0xff80000074747808 */ /* 0x000fe20006000000 */
[----:B------:R-:W-:Y:S01]  /*a4d0*/  FMUL.FTZ R110, R110, R170 ;  /* 0x000000aa6e6e7220 */ /* 0x000fe20000410000 */
[----:B------:R-:W-:-:S02]  /*a4e0*/  I2FP.F32.S32 R113, R112 ;  /* 0x0000007000717245 */ /* 0x000fc40000201400 */
[----:B------:R-:W4:Y:S01]  /*a4f0*/  MUFU.TANH R112, R122 ;  /* 0x0000007a00707308 */ /* 0x000f220000002400 */
[----:B------:R-:W-:Y:S02]  /*a500*/  FSEL R129, R119, -INF , !P2 ;  /* 0xff80000077817808 */ /* 0x000fe40005000000 */
[----:B------:R-:W-:Y:S02]  /*a510*/  I2FP.F32.S32 R119, R120 ;  /* 0x0000007800777245 */ /* 0x000fe40000201400 */
[----:B------:R-:W-:Y:S01]  /*a520*/  ISETP.GT.AND P3, PT, R38, R117, PT ;  /* 0x000000752600720c */ /* 0x000fe20003f64270 */
[C---:B-1----:R-:W-:Y:S01]  /*a530*/  HMMA.16816.F32 R104, R28.reuse, R12, R104 ;  /* 0x0000000c1c68723c */ /* 0x042fe20000001868 */
[----:B------:R-:W-:Y:S01]  /*a540*/  FMUL.FTZ R12, R115, R170 ;  /* 0x000000aa730c7220 */ /* 0x000fe20000410000 */
[----:B---3--:R-:W-:Y:S01]  /*a550*/  FFMA.FTZ R244, -R203, R113, R114 ;  /* 0x00000071cbf47223 */ /* 0x008fe20000010172 */
[----:B------:R-:W-:Y:S01]  /*a560*/  IABS R13, R137 ;  /* 0x00000089000d7213 */ /* 0x000fe20000000000 */
[----:B------:R-:W-:Y:S01]  /*a570*/  VIADD R115, R169, 0xffffffa1 ;  /* 0xffffffa1a9737836 */ /* 0x000fe20000000000 */
[----:B------:R1:W3:Y:S01]  /*a580*/  MUFU.TANH R114, R12 ;  /* 0x0000000c00727308 */ /* 0x0002e20000002400 */
[----:B------:R-:W-:Y:S01]  /*a590*/  FFMA.FTZ R118, -R203, R119, R118 ;  /* 0x00000077cb767223 */ /* 0x000fe20000010176 */
[----:B------:R-:W-:Y:S01]  /*a5a0*/  FSEL R137, R116, -INF , !P6 ;  /* 0xff80000074897808 */ /* 0x000fe20007000000 */
[----:B------:R-:W-:Y:S01]  /*a5b0*/  IMAD.MOV.U32 R113, RZ, RZ, R13 ;  /* 0x000000ffff717224 */ /* 0x000fe200078e000d */
[----:B------:R-:W-:Y:S01]  /*a5c0*/  I2FP.F32.S32 R13, R223 ;  /* 0x000000df000d7245 */ /* 0x000fe20000201400 */
[----:B------:R-:W-:Y:S01]  /*a5d0*/  HMMA.16816.F32 R64, R28, R14, R64 ;  /* 0x0000000e1c40723c */ /* 0x000fe20000001840 */
[----:B------:R-:W-:-:S02]  /*a5e0*/  ISETP.GT.AND P6, PT, R38, R115, PT ;  /* 0x000000732600720c */ /* 0x000fc40003fc4270 */
[----:B------:R-:W-:Y:S01]  /*a5f0*/  FSEL R118, R118, -INF , !P3 ;  /* 0xff80000076767808 */ /* 0x000fe20005800000 */
[----:B----4-:R-:W-:Y:S01]  /*a600*/  FFMA.FTZ R13, -R203, R13, R112 ;  /* 0x0000000dcb0d7223 */ /* 0x010fe20000010170 */
[----:B------:R-:W-:Y:S01]  /*a610*/  ISETP.GE.AND P3, PT, R115, R211, PT ;  /* 0x000000d37300720c */ /* 0x000fe20003f66270 */
[----:B------:R-:W-:Y:S01]  /*a620*/  MUFU.TANH R252, R110 ;  /* 0x0000006e00fc7308 */ /* 0x000fe20000002400 */
[----:B------:R-:W-:Y:S02]  /*a630*/  I2FP.F32.S32 R113, R113 ;  /* 0x0000007100717245 */ /* 0x000fe40000201400 */
[----:B------:R-:W-:Y:S02]  /*a640*/  FSEL R13, R13, -INF , !P6 ;  /* 0xff8000000d0d7808 */ /* 0x000fe40007000000 */
[----:B------:R-:W-:Y:S01]  /*a650*/  ISETP.GT.AND P4, PT, R168, R117, PT ;  /* 0x00000075a800720c */ /* 0x000fe20003f84270 */
[-C--:B-1----:R-:W-:Y:S01]  /*a660*/  FMUL.FTZ R12, R108, R170.reuse ;  /* 0x000000aa6c0c7220 */ /* 0x082fe20000410000 */
[C---:B--2---:R-:W-:Y:S01]  /*a670*/  HMMA.16816.F32 R104, R8.reuse, R4, R104 ;  /* 0x000000040868723c */ /* 0x044fe20000001868 */
[----:B------:R-:W-:Y:S01]  /*a680*/  FMUL.FTZ R4, R109, R170 ;  /* 0x000000aa6d047220 */ /* 0x000fe20000410000 */
[----:B------:R-:W-:Y:S01]  /*a690*/  I2FP.F32.S32 R109, R222 ;  /* 0x000000de006d7245 */ /* 0x000fe20000201400 */
[----:B------:R-:W-:Y:S01]  /*a6a0*/  FMUL.FTZ R108, R111, R170 ;  /* 0x000000aa6f6c7220 */ /* 0x000fe20000410000 */
[----:B------:R-:W-:Y:S01]  /*a6b0*/  FSEL R240, R13, -INF , !P3 ;  /* 0xff8000000df07808 */ /* 0x000fe20005800000 */
[----:B------:R-:W1:Y:S01]  /*a6c0*/  MUFU.TANH R12, R12 ;  /* 0x0000000c000c7308 */ /* 0x000e620000002400 */
[----:B------:R-:W-:Y:S01]  /*a6d0*/  FSEL R244, R244, -INF , !P4 ;  /* 0xff800000f4f47808 */ /* 0x000fe20006000000 */
[----:B---3--:R-:W-:Y:S01]  /*a6e0*/  FFMA.FTZ R113, -R203, R113, R114 ;  /* 0x00000071cb717223 */ /* 0x008fe20000010172 */
[----:B------:R-:W-:Y:S01]  /*a6f0*/  ISETP.GE.AND P2, PT, R117, R210, PT ;  /* 0x000000d27500720c */ /* 0x000fe20003f46270 */
[C---:B------:R-:W-:Y:S01]  /*a700*/  VIADD R5, R169.reuse, 0xffffffa8 ;  /* 0xffffffa8a9057836 */ /* 0x040fe20000000000 */
[----:B------:R-:W-:Y:S01]  /*a710*/  ISETP.GT.AND P4, PT, R168, R115, PT ;  /* 0x00000073a800720c */ /* 0x000fe20003f84270 */
[----:B------:R-:W-:Y:S01]  /*a720*/  VIADD R111, R169, 0xffffffa9 ;  /* 0xffffffa9a96f7836 */ /* 0x000fe20000000000 */
[----:B------:R-:W-:Y:S01]  /*a730*/  FSEL R244, R244, -INF , !P2 ;  /* 0xff800000f4f47808 */ /* 0x000fe20005000000 */
[----:B------:R-:W2:Y:S01]  /*a740*/  MUFU.TANH R4, R4 ;  /* 0x0000000400047308 */ /* 0x000ea20000002400 */
[----:B------:R-:W-:Y:S01]  /*a750*/  FSEL R250, R113, -INF , !P4 ;  /* 0xff80000071fa7808 */ /* 0x000fe20006000000 */
[----:B------:R-:W-:Y:S01]  /*a760*/  HMMA.16816.F32 R64, R8, R6, R64 ;  /* 0x000000060840723c */ /* 0x000fe20000001840 */
[----:B------:R-:W-:-:S02]  /*a770*/  ISETP.GT.AND P2, PT, R38, R5, PT ;  /* 0x000000052600720c */ /* 0x000fc40003f44270 */
[C---:B------:R-:W-:Y:S01]  /*a780*/  ISETP.GE.AND P6, PT, R5.reuse, R211, PT ;  /* 0x000000d30500720c */ /* 0x040fe20003fc6270 */
[----:B------:R-:W-:Y:S01]  /*a790*/  FMUL.FTZ R104, R104, R170 ;  /* 0x000000aa68687220 */ /* 0x000fe20000410000 */
[----:B------:R-:W-:Y:S01]  /*a7a0*/  ISETP.GE.AND P3, PT, R5, R210, PT ;  /* 0x000000d20500720c */ /* 0x000fe20003f66270 */
[----:B------:R-:W3:Y:S01]  /*a7b0*/  MUFU.TANH R108, R108 ;  /* 0x0000006c006c7308 */ /* 0x000ee20000002400 */
[----:B------:R-:W-:Y:S01]  /*a7c0*/  ISETP.GT.AND P4, PT, R168, R5, PT ;  /* 0x00000005a800720c */ /* 0x000fe20003f84270 */
[----:B-1----:R-:W-:Y:S01]  /*a7d0*/  FFMA.FTZ R109, -R203, R109, R12 ;  /* 0x0000006dcb6d7223 */ /* 0x002fe2000001010c */
[----:B------:R-:W-:Y:S01]  /*a7e0*/  I2FP.F32.S32 R5, R221 ;  /* 0x000000dd00057245 */ /* 0x000fe20000201400 */
[----:B------:R-:W1:Y:S01]  /*a7f0*/  LDSM.16.M88.4 R12, [R178+0x4000] ;  /* 0x00400000b20c783b */ /* 0x000e620000000200 */
[----:B------:R-:W-:Y:S01]  /*a800*/  ISETP.GE.AND P5, PT, R117, R211, PT ;  /* 0x000000d37500720c */ /* 0x000fe20003fa6270 */
[----:B------:R-:W-:Y:S01]  /*a810*/  FMUL.FTZ R232, R106, R170 ;  /* 0x000000aa6ae87220 */ /* 0x000fe20000410000 */
[----:B------:R-:W-:Y:S01]  /*a820*/  FSEL R109, R109, -INF , !P2 ;  /* 0xff8000006d6d7808 */ /* 0x000fe20005000000 */
[----:B------:R-:W-:Y:S01]  /*a830*/  FFMA.FTZ R252, -R203, R5, R252 ;  /* 0x00000005cbfc7223 */ /* 0x000fe200000101fc */
[----:B------:R-:W-:Y:S01]  /*a840*/  FSEL R234, R118, -INF , !P5 ;  /* 0xff80000076ea7808 */ /* 0x000fe20006800000 */
[----:B------:R-:W4:Y:S01]  /*a850*/  MUFU.TANH R104, R104 ;  /* 0x0000006800687308 */ /* 0x000f220000002400 */
[----:B------:R-:W-:Y:S01]  /*a860*/  I2FP.F32.S32 R5, R220 ;  /* 0x000000dc00057245 */ /* 0x000fe20000201400 */
[----:B------:R-:W-:Y:S01]  /*a870*/  FMUL.FTZ R106, R105, R170 ;  /* 0x000000aa696a7220 */ /* 0x000fe20000410000 */
[----:B------:R-:W-:Y:S01]  /*a880*/  ISETP.GE.AND P5, PT, R115, R210, PT ;  /* 0x000000d27300720c */ /* 0x000fe20003fa6270 */
[-C--:B------:R-:W-:Y:S01]  /*a890*/  FMUL.FTZ R105, R107, R170.reuse ;  /* 0x000000aa6b697220 */ /* 0x080fe20000410000 */
[----:B------:R-:W-:Y:S01]  /*a8a0*/  FSEL R242, R109, -INF , !P6 ;  /* 0xff8000006df27808 */ /* 0x000fe20007000000 */
[----:B--2---:R-:W-:Y:S01]  /*a8b0*/  FFMA.FTZ R4, -R203, R5, R4 ;  /* 0x00000005cb047223 */ /* 0x004fe20000010104 */
[----:B------:R-:W-:Y:S01]  /*a8c0*/  I2FP.F32.S32 R109, R219 ;  /* 0x000000db006d7245 */ /* 0x000fe20000201400 */
[----:B------:R-:W2:Y:S01]  /*a8d0*/  MUFU.TANH R232, R232 ;  /* 0x000000e800e87308 */ /* 0x000ea20000002400 */
[----:B------:R-:W-:Y:S01]  /*a8e0*/  FSEL R250, R250, -INF , !P5 ;  /* 0xff800000fafa7808 */ /* 0x000fe20006800000 */
[----:B------:R-:W-:Y:S01]  /*a8f0*/  VIADD R5, R169, 0xffffffb0 ;  /* 0xffffffb0a9057836 */ /* 0x000fe20000000000 */
[----:B------:R-:W-:Y:S01]  /*a900*/  ISETP.GT.AND P5, PT, R38, R111, PT ;  /* 0x0000006f2600720c */ /* 0x000fe20003fa4270 */
[----:B---3--:R-:W-:Y:S01]  /*a910*/  FFMA.FTZ R108, -R203, R109, R108 ;  /* 0x0000006dcb6c7223 */ /* 0x008fe2000001016c */
[----:B------:R-:W-:Y:S01]  /*a920*/  FSEL R252, R252, -INF , !P4 ;  /* 0xff800000fcfc7808 */ /* 0x000fe20006000000 */
[----:B------:R-:W-:Y:S01]  /*a930*/  FMUL.FTZ R66, R66, R170 ;  /* 0x000000aa42427220 */ /* 0x000fe20000410000 */
[----:B------:R-:W-:Y:S01]  /*a940*/  ISETP.GE.AND P2, PT, R111, R211, PT ;  /* 0x000000d36f00720c */ /* 0x000fe20003f46270 */
[----:B------:R-:W3:Y:S01]  /*a950*/  MUFU.TANH R106, R106 ;  /* 0x0000006a006a7308 */ /* 0x000ee20000002400 */
        /* <DEDUP_REMOVED lines=10> */
[C---:B-1----:R-:W-:Y:S01]  /*aa00*/  HMMA.16816.F32 R60, R28.reuse, R12, R60 ;  /* 0x0000000c1c3c723c */ /* 0x042fe2000000183c */
[----:B------:R-:W-:Y:S02]  /*aa10*/  I2FP.F32.S32 R4, R218 ;  /* 0x000000da00047245 */ /* 0x000fe40000201400 */
[----:B------:R-:W-:Y:S02]  /*aa20*/  I2FP.F32.S32 R5, R197 ;  /* 0x000000c500057245 */ /* 0x000fe40000201400 */
[----:B------:R-:W-:Y:S01]  /*aa30*/  IABS R174, R174 ;  /* 0x000000ae00ae7213 */ /* 0x000fe20000000000 */
[----:B----4-:R-:W-:Y:S01]  /*aa40*/  FFMA.FTZ R12, -R203, R4, R104 ;  /* 0x00000004cb0c7223 */ /* 0x010fe20000010168 */
[----:B------:R-:W-:Y:S01]  /*aa50*/  ISETP.GE.AND P6, PT, R111, R210, PT ;  /* 0x000000d26f00720c */ /* 0x000fe20003fc6270 */
[----:B--2---:R-:W-:Y:S01]  /*aa60*/  FFMA.FTZ R232, -R203, R5, R232 ;  /* 0x00000005cbe87223 */ /* 0x004fe200000101e8 */
[----:B------:R1:W2:Y:S01]  /*aa70*/  MUFU.TANH R104, R105 ;  /* 0x0000006900687308 */ /* 0x0002a20000002400 */
[----:B------:R-:W4:Y:S01]  /*aa80*/  LDSM.16.M88.4 R4, [R177+0x4000] ;  /* 0x00400000b104783b */ /* 0x000f220000000200 */
[----:B------:R-:W-:Y:S01]  /*aa90*/  FSEL R12, R12, -INF , !P3 ;  /* 0xff8000000c0c7808 */ /* 0x000fe20005800000 */
[----:B------:R-:W-:Y:S01]  /*aaa0*/  IMAD.MOV.U32 R13, RZ, RZ, R174 ;  /* 0x000000ffff0d7224 */ /* 0x000fe200078e00ae */
[----:B------:R-:W-:Y:S01]  /*aab0*/  FSEL R248, R248, -INF , !P6 ;  /* 0xff800000f8f87808 */ /* 0x000fe20007000000 */
[----:B------:R-:W-:Y:S01]  /*aac0*/  HMMA.16816.F32 R56, R28, R14, R56 ;  /* 0x0000000e1c38723c */ /* 0x000fe20000001838 */
[----:B------:R-:W-:Y:S01]  /*aad0*/  FSEL R174, R12, -INF , !P5 ;  /* 0xff8000000cae7808 */ /* 0x000fe20006800000 */
[-C--:B------:R-:W-:Y:S01]  /*aae0*/  FMUL.FTZ R12, R64, R170.reuse ;  /* 0x000000aa400c7220 */ /* 0x080fe20000410000 */
[----:B------:R-:W-:Y:S01]  /*aaf0*/  I2FP.F32.S32 R13, R13 ;  /* 0x0000000d000d7245 */ /* 0x000fe20000201400 */
[----:B------:R-:W-:Y:S01]  /*ab00*/  FMUL.FTZ R64, R65, R170 ;  /* 0x000000aa41407220 */ /* 0x000fe20000410000 */
[----:B------:R-:W-:-:S02]  /*ab10*/  ISETP.GT.AND P6, PT, R38, R107, PT ;  /* 0x0000006b2600720c */ /* 0x000fc40003fc4270 */
[----:B------:R-:W-:Y:S01]  /*ab20*/  FSEL R232, R232, -INF , !P4 ;  /* 0xff800000e8e87808 */ /* 0x000fe20006000000 */
[----:B------:R-:W5:Y:S01]  /*ab30*/  MUFU.TANH R12, R12 ;  /* 0x0000000c000c7308 */ /* 0x000f620000002400 */
[----:B---3--:R-:W-:Y:S01]  /*ab40*/  FFMA.FTZ R106, -R203, R13, R106 ;  /* 0x0000000dcb6a7223 */ /* 0x008fe2000001016a */
[----:B------:R-:W-:Y:S01]  /*ab50*/  ISETP.GE.AND P3, PT, R107, R211, PT ;  /* 0x000000d36b00720c */ /* 0x000fe20003f66270 */
[----:B------:R-:W-:Y:S01]  /*ab60*/  VIADD R13, R169, 0xffffffb8 ;  /* 0xffffffb8a90d7836 */ /* 0x000fe20000000000 */
[----:B------:R-:W-:Y:S02]  /*ab70*/  ISETP.GT.AND P4, PT, R168, R107, PT ;  /* 0x0000006ba800720c */ /* 0x000fe40003f84270 */
[----:B-1----:R-:W-:Y:S02]  /*ab80*/  I2FP.F32.S32 R105, R175 ;  /* 0x000000af00697245 */ /* 0x002fe40000201400 */
[----:B------:R-:W-:Y:S01]  /*ab90*/  FSEL R106, R106, -INF , !P6 ;  /* 0xff8000006a6a7808 */ /* 0x000fe20007000000 */
[----:B------:R-:W-:Y:S01]  /*aba0*/  MUFU.TANH R64, R64 ;  /* 0x0000004000407308 */ /* 0x000fe20000002400 */
[----:B------:R-:W-:Y:S01]  /*abb0*/  FSEL R232, R232, -INF , !P2 ;  /* 0xff800000e8e87808 */ /* 0x000fe20005000000 */
[----:B--2---:R-:W-:Y:S01]  /*abc0*/  FFMA.FTZ R105, -R203, R105, R104 ;  /* 0x00000069cb697223 */ /* 0x004fe20000010168 */
[----:B------:R-:W-:-:S02]  /*abd0*/  FSEL R226, R106, -INF , !P3 ;  /* 0xff8000006ae27808 */ /* 0x000fc40005800000 */
[----:B------:R-:W-:Y:S02]  /*abe0*/  ISETP.GT.AND P2, PT, R38, R13, PT ;  /* 0x0000000d2600720c */ /* 0x000fe40003f44270 */
[----:B------:R-:W-:Y:S01]  /*abf0*/  FSEL R238, R105, -INF , !P4 ;  /* 0xff80000069ee7808 */ /* 0x000fe20006000000 */
[----:B------:R-:W1:Y:S01]  /*ac00*/  MUFU.TANH R104, R66 ;  /* 0x0000004200687308 */ /* 0x000e620000002400 */
[C---:B------:R-:W-:Y:S02]  /*ac10*/  ISETP.GE.AND P6, PT, R13.reuse, R211, PT ;  /* 0x000000d30d00720c */ /* 0x040fe40003fc6270 */
[----:B------:R-:W-:Y:S02]  /*ac20*/  ISETP.GE.AND P3, PT, R13, R210, PT ;  /* 0x000000d20d00720c */ /* 0x000fe40003f66270 */
[----:B------:R-:W-:Y:S02]  /*ac30*/  ISETP.GT.AND P4, PT, R168, R13, PT ;  /* 0x0000000da800720c */ /* 0x000fe40003f84270 */
[----:B------:R-:W-:-:S02]  /*ac40*/  I2FP.F32.S32 R14, R173 ;  /* 0x000000ad000e7245 */ /* 0x000fc40000201400 */
[----:B------:R-:W-:Y:S01]  /*ac50*/  I2FP.F32.S32 R13, R163 ;  /* 0x000000a3000d7245 */ /* 0x000fe20000201400 */
[C---:B----4-:R-:W-:Y:S01]  /*ac60*/  HMMA.16816.F32 R60, R8.reuse, R4, R60 ;  /* 0x00000004083c723c */ /* 0x050fe2000000183c */
[----:B------:R-:W-:Y:S01]  /*ac70*/  FMUL.FTZ R4, R67, R170 ;  /* 0x000000aa43047220 */ /* 0x000fe20000410000 */
[----:B-----5:R-:W-:Y:S01]  /*ac80*/  FFMA.FTZ R5, -R203, R14, R12 ;  /* 0x0000000ecb057223 */ /* 0x020fe2000001010c */
[----:B------:R-:W-:Y:S01]  /*ac90*/  I2FP.F32.S32 R65, R161 ;  /* 0x000000a100417245 */ /* 0x000fe20000201400 */
[----:B------:R-:W-:Y:S01]  /*aca0*/  VIADD R67, R169, 0xffffffb9 ;  /* 0xffffffb9a9437836 */ /* 0x000fe20000000000 */
[----:B------:R-:W-:Y:S01]  /*acb0*/  IABS R155, R155 ;  /* 0x0000009b009b7213 */ /* 0x000fe20000000000 */
[----:B-1----:R-:W-:Y:S01]  /*acc0*/  FFMA.FTZ R104, -R203, R13, R104 ;  /* 0x0000000dcb687223 */ /* 0x002fe20000010168 */
[----:B------:R-:W1:Y:S01]  /*acd0*/  MUFU.TANH R4, R4 ;  /* 0x0000000400047308 */ /* 0x000e620000002400 */
[----:B------:R-:W2:Y:S01]  /*ace0*/  LDSM.16.M88.4 R12, [R178+0x4800] ;  /* 0x00480000b20c783b */ /* 0x000ea20000000200 */
[----:B------:R-:W-:Y:S01]  /*acf0*/  FSEL R5, R5, -INF , !P2 ;  /* 0xff80000005057808 */ /* 0x000fe20005000000 */
[----:B------:R-:W-:Y:S01]  /*ad00*/  HMMA.16816.F32 R56, R8, R6, R56 ;  /* 0x000000060838723c */ /* 0x000fe20000001838 */
[----:B------:R-:W-:-:S02]  /*ad10*/  ISETP.GE.AND P5, PT, R107, R210, PT ;  /* 0x000000d26b00720c */ /* 0x000fc40003fa6270 */
[----:B------:R-:W-:Y:S02]  /*ad20*/  FSEL R228, R5, -INF , !P6 ;  /* 0xff80000005e47808 */ /* 0x000fe40007000000 */
[----:B------:R-:W-:Y:S02]  /*ad30*/  I2FP.F32.S32 R5, R162 ;  /* 0x000000a200057245 */ /* 0x000fe40000201400 */
[----:B------:R-:W-:Y:S02]  /*ad40*/  FSEL R238, R238, -INF , !P5 ;  /* 0xff800000eeee7808 */ /* 0x000fe40006800000 */
[-C--:B------:R-:W-:Y:S01]  /*ad50*/  FMUL.FTZ R66, R60, R170.reuse ;  /* 0x000000aa3c427220 */ /* 0x080fe20000410000 */
[----:B------:R-:W-:Y:S01]  /*ad60*/  FSEL R60, R104, -INF , !P4 ;  /* 0xff800000683c7808 */ /* 0x000fe20006000000 */
[----:B------:R-:W-:Y:S01]  /*ad70*/  FFMA.FTZ R104, -R203, R5, R64 ;  /* 0x00000005cb687223 */ /* 0x000fe20000010140 */
[-C--:B------:R-:W-:Y:S01]  /*ad80*/  FMUL.FTZ R64, R62, R170.reuse ;  /* 0x000000aa3e407220 */ /* 0x080fe20000410000 */
[-C--:B------:R-:W-:Y:S01]  /*ad90*/  FMUL.FTZ R62, R61, R170.reuse ;  /* 0x000000aa3d3e7220 */ /* 0x080fe20000410000 */
[----:B------:R-:W-:Y:S01]  /*ada0*/  I2FP.F32.S32 R61, R155 ;  /* 0x0000009b003d7245 */ /* 0x000fe20000201400 */
[----:B------:R-:W3:Y:S01]  /*adb0*/  MUFU.TANH R66, R66 ;  /* 0x0000004200427308 */ /* 0x000ee20000002400 */
[----:B-1----:R-:W-:Y:S01]  /*adc0*/  FFMA.FTZ R65, -R203, R65, R4 ;  /* 0x00000041cb417223 */ /* 0x002fe20000010104 */
[----:B------:R-:W-:Y:S01]  /*add0*/  ISETP.GT.AND P5, PT, R38, R67, PT ;  /* 0x000000432600720c */ /* 0x000fe20003fa4270 */
[----:B------:R-:W1:Y:S01]  /*ade0*/  LDSM.16.M88.4 R4, [R177+0x4800] ;  /* 0x00480000b104783b */ /* 0x000e620000000200 */
[----:B------:R-:W-:Y:S01]  /*adf0*/  ISETP.GE.AND P2, PT, R67, R211, PT ;  /* 0x000000d34300720c */ /* 0x000fe20003f46270 */
[----:B------:R-:W-:Y:S01]  /*ae00*/  FMUL.FTZ R58, R58, R170 ;  /* 0x000000aa3a3a7220 */ /* 0x000fe20000410000 */
[----:B------:R-:W-:-:S02]  /*ae10*/  FSEL R104, R104, -INF , !P5 ;  /* 0xff80000068687808 */ /* 0x000fc40006800000 */
[----:B------:R-:W4:Y:S01]  /*ae20*/  MUFU.TANH R64, R64 ;  /* 0x0000004000407308 */ /* 0x000f220000002400 */
[----:B------:R-:W-:Y:S02]  /*ae30*/  IABS R154, R154 ;  /* 0x0000009a009a7213 */ /* 0x000fe40000000000 */
[----:B------:R-:W-:Y:S02]  /*ae40*/  ISETP.GT.AND P4, PT, R168, R67, PT ;  /* 0x00000043a800720c */ /* 0x000fe40003f84270 */
[----:B------:R-:W-:Y:S02]  /*ae50*/  FSEL R230, R104, -INF , !P2 ;  /* 0xff80000068e67808 */ /* 0x000fe40005000000 */
[----:B------:R-:W-:Y:S01]  /*ae60*/  ISETP.GE.AND P6, PT, R67, R210, PT ;  /* 0x000000d24300720c */ /* 0x000fe20003fc6270 */
[----:B------:R-:W5:Y:S01]  /*ae70*/  MUFU.TANH R62, R62 ;  /* 0x0000003e003e7308 */ /* 0x000f620000002400 */
[----:B------:R-:W-:Y:S01]  /*ae80*/  I2FP.F32.S32 R104, R160 ;  /* 0x000000a000687245 */ /* 0x000fe20000201400 */
[----:B------:R-:W-:Y:S01]  /*ae90*/  VIADD R67, R169, 0xffffffc0 ;  /* 0xffffffc0a9437836 */ /* 0x000fe20000000000 */
[----:B------:R-:W-:-:S02]  /*aea0*/  FSEL R65, R65, -INF , !P4 ;  /* 0xff80000041417808 */ /* 0x000fc40006000000 */
[----:B------:R-:W-:Y:S01]  /*aeb0*/  FSEL R60, R60, -INF , !P3 ;  /* 0xff8000003c3c7808 */ /* 0x000fe20005800000 */
[----:B---3--:R-:W-:Y:S01]  /*aec0*/  FFMA.FTZ R66, -R203, R104, R66 ;  /* 0x00000068cb427223 */ /* 0x008fe20000010142 */
[----:B------:R-:W-:Y:S01]  /*aed0*/  FSEL R236, R65, -INF , !P6 ;  /* 0xff80000041ec7808 */ /* 0x000fe20007000000 */
[C---:B--2---:R-:W-:Y:S01]  /*aee0*/  HMMA.16816.F32 R52, R28.reuse, R12, R52 ;  /* 0x0000000c1c34723c */ /* 0x044fe20000001834 */
[----:B------:R-:W-:Y:S01]  /*aef0*/  FMUL.FTZ R12, R63, R170 ;  /* 0x000000aa3f0c7220 */ /* 0x000fe20000410000 */
[----:B----4-:R-:W-:Y:S01]  /*af00*/  FFMA.FTZ R162, -R203, R61, R64 ;  /* 0x0000003dcba27223 */ /* 0x010fe20000010140 */
[----:B------:R-:W-:Y:S01]  /*af10*/  I2FP.F32.S32 R13, R154 ;  /* 0x0000009a000d7245 */ /* 0x000fe20000201400 */
[----:B------:R-:W-:Y:S01]  /*af20*/  VIADD R63, R169, 0xffffffc1 ;  /* 0xffffffc1a93f7836 */ /* 0x000fe20000000000 */
[----:B------:R2:W3:Y:S01]  /*af30*/  MUFU.TANH R64, R12 ;  /* 0x0000000c00407308 */ /* 0x0004e20000002400 */
[----:B------:R-:W-:Y:S01]  /*af40*/  IMAD.MOV.U32 R61, RZ, RZ, R144 ;  /* 0x000000ffff3d7224 */ /* 0x000fe200078e0090 */
[C---:B------:R-:W-:Y:S01]  /*af50*/  ISETP.GT.AND P3, PT, R38.reuse, R67, PT ;  /* 0x000000432600720c */ /* 0x040fe20003f64270 */
[----:B------:R-:W-:Y:S01]  /*af60*/  HMMA.16816.F32 R48, R28, R14, R48 ;  /* 0x0000000e1c30723c */ /* 0x000fe20000001830 */
[----:B------:R-:W-:Y:S01]  /*af70*/  ISETP.GT.AND P6, PT, R38, R63, PT ;  /* 0x0000003f2600720c */ /* 0x000fe20003fc4270 */
[----:B-----5:R-:W-:Y:S01]  /*af80*/  FFMA.FTZ R13, -R203, R13, R62 ;  /* 0x0000000dcb0d7223 */ /* 0x020fe2000001013e */
[----:B------:R-:W-:-:S02]  /*af90*/  IABS R153, R153 ;  /* 0x0000009900997213 */ /* 0x000fc40000000000 */
[----:B------:R-:W-:Y:S01]  /*afa0*/  MUFU.TANH R222, R58 ;  /* 0x0000003a00de7308 */ /* 0x000fe20000002400 */
[----:B------:R-:W-:Y:S02]  /*afb0*/  I2FP.F32.S32 R61, R61 ;  /* 0x0000003d003d7245 */ /* 0x000fe40000201400 */
[----:B------:R-:W-:Y:S02]  /*afc0*/  ISETP.GT.AND P4, PT, R168, R67, PT ;  /* 0x00000043a800720c */ /* 0x000fe40003f84270 */
[----:B------:R-:W-:Y:S02]  /*afd0*/  FSEL R66, R66, -INF , !P3 ;  /* 0xff80000042427808 */ /* 0x000fe40005800000 */
[C---:B-1----:R-:W-:Y:S01]  /*afe0*/  HMMA.16816.F32 R52, R8.reuse, R4, R52 ;  /* 0x000000040834723c */ /* 0x042fe20000001834 */
[-C--:B------:R-:W-:Y:S01]  /*aff0*/  FMUL.FTZ R4, R57, R170.reuse ;  /* 0x000000aa39047220 */ /* 0x080fe20000410000 */
[----:B------:R-:W-:Y:S01]  /*b000*/  FSEL R13, R13, -INF , !P6 ;  /* 0xff8000000d0d7808 */ /* 0x000fe20007000000 */
[----:B--2---:R-:W-:Y:S01]  /*b010*/  FMUL.FTZ R12, R56, R170 ;  /* 0x000000aa380c7220 */ /* 0x004fe20000410000 */
[----:B------:R-:W-:Y:S01]  /*b020*/  I2FP.F32.S32 R57, R153 ;  /* 0x0000009900397245 */ /* 0x000fe20000201400 */
[----:B---3--:R-:W-:Y:S01]  /*b030*/  FFMA.FTZ R61, -R203, R61, R64 ;  /* 0x0000003dcb3d7223 */ /* 0x008fe20000010140 */
[----:B------:R-:W-:Y:S01]  /*b040*/  ISETP.GE.AND P3, PT, R63, R211, PT ;  /* 0x000000d33f00720c */ /* 0x000fe20003f66270 */
[----:B------:R-:W-:Y:S01]  /*b050*/  MUFU.TANH R4, R4 ;  /* 0x0000000400047308 */ /* 0x000fe20000002400 */
[----:B------:R-:W-:Y:S01]  /*b060*/  FSEL R162, R162, -INF , !P4 ;  /* 0xff800000a2a27808 */ /* 0x000fe20006000000 */
[----:B------:R-:W-:Y:S01]  /*b070*/  VIADD R5, R169, 0xffffffc8 ;  /* 0xffffffc8a9057836 */ /* 0x000fe20000000000 */
[----:B------:R-:W-:Y:S01]  /*b080*/  ISETP.GE.AND P2, PT, R67, R210, PT ;  /* 0x000000d24300720c */ /* 0x000fe20003f46270 */
[----:B------:R-:W-:Y:S01]  /*b090*/  FMUL.FTZ R56, R59, R170 ;  /* 0x000000aa3b387220 */ /* 0x000fe20000410000 */
[----:B------:R-:W-:Y:S01]  /*b0a0*/  ISETP.GT.AND P4, PT, R168, R63, PT ;  /* 0x0000003fa800720c */ /* 0x000fe20003f84270 */
[----:B------:R-:W-:Y:S01]  /*b0b0*/  HMMA.16816.F32 R48, R8, R6, R48 ;  /* 0x000000060830723c */ /* 0x000fe20000001830 */
[----:B------:R-:W-:Y:S01]  /*b0c0*/  FSEL R154, R13, -INF , !P3 ;  /* 0xff8000000d9a7808 */ /* 0x000fe20005800000 */
[----:B------:R-:W1:Y:S01]  /*b0d0*/  MUFU.TANH R12, R12 ;  /* 0x0000000c000c7308 */ /* 0x000e620000002400 */
[----:B------:R-:W-:Y:S01]  /*b0e0*/  IABS R152, R152 ;  /* 0x0000009800987213 */ /* 0x000fe20000000000 */
[----:B------:R-:W-:Y:S01]  /*b0f0*/  VIADD R59, R169, 0xffffffc9 ;  /* 0xffffffc9a93b7836 */ /* 0x000fe20000000000 */
[----:B------:R-:W-:Y:S01]  /*b100*/  FSEL R162, R162, -INF , !P2 ;  /* 0xff800000a2a27808 */ /* 0x000fe20005000000 */
[----:B------:R-:W-:Y:S01]  /*b110*/  FMUL.FTZ R52, R52, R170 ;  /* 0x000000aa34347220 */ /* 0x000fe20000410000 */
[----:B------:R-:W-:-:S02]  /*b120*/  FSEL R220, R61, -INF , !P4 ;  /* 0xff8000003ddc7808 */ /* 0x000fc40006000000 */
[----:B------:R-:W-:Y:S01]  /*b130*/  ISETP.GT.AND P2, PT, R38, R5, PT ;  /* 0x000000052600720c */ /* 0x000fe20003f44270 */
[----:B------:R-:W2:Y:S01]  /*b140*/  MUFU.TANH R56, R56 ;  /* 0x0000003800387308 */ /* 0x000ea20000002400 */
[C---:B------:R-:W-:Y:S02]  /*b150*/  ISETP.GE.AND P6, PT, R5.reuse, R211, PT ;  /* 0x000000d30500720c */ /* 0x040fe40003fc6270 */
[----:B------:R-:W-:Y:S02]  /*b160*/  ISETP.GE.AND P3, PT, R5, R210, PT ;  /* 0x000000d20500720c */ /* 0x000fe40003f66270 */
[----:B------:R-:W-:Y:S02]  /*b170*/  ISETP.GT.AND P4, PT, R168, R5, PT ;  /* 0x00000005a800720c */ /* 0x000fe40003f84270 */
[----:B------:R-:W-:Y:S01]  /*b180*/  I2FP.F32.S32 R5, R152 ;  /* 0x0000009800057245 */ /* 0x000fe20000201400 */
[----:B------:R-:W3:Y:S01]  /*b190*/  MUFU.TANH R52, R52 ;  /* 0x0000003400347308 */ /* 0x000ee20000002400 */
[----:B------:R-:W-:Y:S01]  /*b1a0*/  ISETP.GE.AND P5, PT, R67, R211, PT ;  /* 0x000000d34300720c */ /* 0x000fe20003fa6270 */
[C---:B-1----:R-:W-:Y:S01]  /*b1b0*/  FFMA.FTZ R57, -R203.reuse, R57, R12 ;  /* 0x00000039cb397223 */ /* 0x042fe2000001010c */
[----:B------:R-:W-:Y:S01]  /*b1c0*/  IABS R126, R126 ;  /* 0x0000007e007e7213 */ /* 0x000fe20000000000 */
[----:B------:R-:W1:Y:S01]  /*b1d0*/  LDSM.16.M88.4 R12, [R178+0x5000] ;  /* 0x00500000b20c783b */ /* 0x000e620000000200 */
[----:B------:R-:W-:Y:S01]  /*b1e0*/  FFMA.FTZ R222, -R203, R5, R222 ;  /* 0x00000005cbde7223 */ /* 0x000fe200000101de */
[----:B------:R-:W-:Y:S01]  /*b1f0*/  I2FP.F32.S32 R5, R151 ;  /* 0x0000009700057245 */ /* 0x000fe20000201400 */
[----:B------:R-:W-:Y:S01]  /*b200*/  FMUL.FTZ R50, R50, R170 ;  /* 0x000000aa32327220 */ /* 0x000fe20000410000 */
[----:B------:R-:W-:-:S02]  /*b210*/  FSEL R57, R57, -INF , !P2 ;  /* 0xff80000039397808 */ /* 0x000fc40005000000 */
[----:B------:R-:W-:Y:S01]  /*b220*/  FSEL R144, R66, -INF , !P5 ;  /* 0xff80000042907808 */ /* 0x000fe20006800000 */
[----:B------:R-:W-:Y:S01]  /*b230*/  FFMA.FTZ R6, -R203, R5, R4 ;  /* 0x00000005cb067223 */ /* 0x000fe20000010104 */
[----:B------:R-:W-:Y:S01]  /*b240*/  FMUL.FTZ R4, R54, R170 ;  /* 0x000000aa36047220 */ /* 0x000fe20000410000 */
[----:B------:R-:W-:Y:S01]  /*b250*/  ISETP.GE.AND P5, PT, R63, R210, PT ;  /* 0x000000d23f00720c */ /* 0x000fe20003fa6270 */
[----:B------:R-:W-:Y:S01]  /*b260*/  VIADD R5, R169, 0xffffffd0 ;  /* 0xffffffd0a9057836 */ /* 0x000fe20000000000 */
[----:B------:R-:W-:Y:S01]  /*b270*/  FSEL R160, R57, -INF , !P6 ;  /* 0xff80000039a07808 */ /* 0x000fe20007000000 */
[----:B------:R-:W-:Y:S01]  /*b280*/  FMUL.FTZ R54, R53, R170 ;  /* 0x000000aa35367220 */ /* 0x000fe20000410000 */
[----:B------:R-:W-:Y:S01]  /*b290*/  I2FP.F32.S32 R57, R150 ;  /* 0x0000009600397245 */ /* 0x000fe20000201400 */
[----:B------:R-:W4:Y:S01]  /*b2a0*/  MUFU.TANH R4, R4 ;  /* 0x0000000400047308 */ /* 0x000f220000002400 */
[----:B------:R-:W-:Y:S01]  /*b2b0*/  FSEL R220, R220, -INF , !P5 ;  /* 0xff800000dcdc7808 */ /* 0x000fe20006800000 */
[-C--:B------:R-:W-:Y:S01]  /*b2c0*/  FMUL.FTZ R53, R55, R170.reuse ;  /* 0x000000aa37357220 */ /* 0x080fe20000410000 */
[----:B------:R-:W-:Y:S01]  /*b2d0*/  ISETP.GT.AND P5, PT, R38, R59, PT ;  /* 0x0000003b2600720c */ /* 0x000fe20003fa4270 */
[----:B--2---:R-:W-:Y:S01]  /*b2e0*/  FFMA.FTZ R56, -R203, R57, R56 ;  /* 0x00000039cb387223 */ /* 0x004fe20000010138 */
[----:B------:R-:W-:Y:S01]  /*b2f0*/  FSEL R222, R222, -INF , !P4 ;  /* 0xff800000dede7808 */ /* 0x000fe20006000000 */
[----:B------:R-:W-:Y:S01]  /*b300*/  FMUL.FTZ R57, R48, R170 ;  /* 0x000000aa30397220 */ /* 0x000fe20000410000 */
[----:B------:R-:W-:Y:S01]  /*b310*/  ISETP.GE.AND P2, PT, R59, R211, PT ;  /* 0x000000d33b00720c */ /* 0x000fe20003f46270 */
[----:B------:R-:W2:Y:S01]  /*b320*/  MUFU.TANH R54, R54 ;  /* 0x0000003600367308 */ /* 0x000ea20000002400 */
[----:B------:R-:W-:Y:S01]  /*b330*/  ISETP.GT.AND P4, PT, R168, R59, PT ;  /* 0x0000003ba800720c */ /* 0x000fe20003f84270 */
[----:B------:R-:W-:Y:S01]  /*b340*/  VIADD R55, R169, 0xffffffd1 ;  /* 0xffffffd1a9377836 */ /* 0x000fe20000000000 */
[----:B------:R-:W-:-:S02]  /*b350*/  FSEL R6, R6, -INF , !P5 ;  /* 0xff80000006067808 */ /* 0x000fc40006800000 */
[----:B------:R-:W-:Y:S02]  /*b360*/  FSEL R222, R222, -INF , !P3 ;  /* 0xff800000dede7808 */ /* 0x000fe40005800000 */
[----:B------:R-:W-:Y:S01]  /*b370*/  FSEL R172, R6, -INF , !P2 ;  /* 0xff80000006ac7808 */ /* 0x000fe20005000000 */
[----:B------:R-:W-:Y:S01]  /*b380*/  MUFU.TANH R152, R50 ;  /* 0x0000003200987308 */ /* 0x000fe20000002400 */
[----:B------:R-:W-:Y:S01]  /*b390*/  FSEL R218, R56, -INF , !P4 ;  /* 0xff80000038da7808 */ /* 0x000fe20006000000 */
[----:B------:R-:W-:Y:S01]  /*b3a0*/  IMAD.MOV.U32 R56, RZ, RZ, R126 ;  /* 0x000000ffff387224 */ /* 0x000fe200078e007e */
[----:B------:R-:W-:Y:S02]  /*b3b0*/  ISETP.GT.AND P5, PT, R38, R5, PT ;  /* 0x000000052600720c */ /* 0x000fe40003fa4270 */
[C---:B------:R-:W-:Y:S02]  /*b3c0*/  ISETP.GE.AND P3, PT, R5.reuse, R211, PT ;  /* 0x000000d30500720c */ /* 0x040fe40003f66270 */
[----:B------:R-:W-:-:S02]  /*b3d0*/  ISETP.GE.AND P2, PT, R5, R210, PT ;  /* 0x000000d20500720c */ /* 0x000fc40003f46270 */
[----:B------:R-:W-:Y:S01]  /*b3e0*/  ISETP.GT.AND P4, PT, R168, R5, PT ;  /* 0x00000005a800720c */ /* 0x000fe20003f84270 */
[C---:B-1----:R-:W-:Y:S01]  /*b3f0*/  HMMA.16816.F32 R44, R28.reuse, R12, R44 ;  /* 0x0000000c1c2c723c */ /* 0x042fe2000000182c */
[----:B------:R-:W-:Y:S02]  /*b400*/  I2FP.F32.S32 R6, R149 ;  /* 0x0000009500067245 */ /* 0x000fe40000201400 */
[----:B------:R-:W-:Y:S02]  /*b410*/  I2FP.F32.S32 R5, R148 ;  /* 0x0000009400057245 */ /* 0x000fe40000201400 */
[----:B------:R-:W-:Y:S01]  /*b420*/  ISETP.GE.AND P6, PT, R59, R210, PT ;  /* 0x000000d23b00720c */ /* 0x000fe20003fc6270 */
[C---:B---3--:R-:W-:Y:S01]  /*b430*/  FFMA.FTZ R13, -R203.reuse, R6, R52 ;  /* 0x00000006cb0d7223 */ /* 0x048fe20000010134 */
[----:B------:R-:W-:Y:S01]  /*b440*/  I2FP.F32.S32 R130, R130 ;  /* 0x0000008200827245 */ /* 0x000fe20000201400 */
[----:B----4-:R-:W-:Y:S01]  /*b450*/  FFMA.FTZ R12, -R203, R5, R4 ;  /* 0x00000005cb0c7223 */ /* 0x010fe20000010104 */
[----:B------:R1:W3:Y:S01]  /*b460*/  MUFU.TANH R52, R53 ;  /* 0x0000003500347308 */ /* 0x0002e20000002400 */
[----:B------:R-:W4:Y:S01]  /*b470*/  LDSM.16.M88.4 R4, [R177+0x5000] ;  /* 0x00500000b104783b */ /* 0x000f220000000200 */
[----:B------:R-:W-:Y:S01]  /*b480*/  FSEL R13, R13, -INF , !P5 ;  /* 0xff8000000d0d7808 */ /* 0x000fe20006800000 */
[----:B------:R-:W-:Y:S01]  /*b490*/  HMMA.16816.F32 R40, R28, R14, R40 ;  /* 0x0000000e1c28723c */ /* 0x000fe20000001828 */
[----:B------:R-:W-:-:S02]  /*b4a0*/  FSEL R48, R12, -INF , !P4 ;  /* 0xff8000000c307808 */ /* 0x000fc40006000000 */
[----:B------:R-:W-:Y:S02]  /*b4b0*/  FSEL R126, R13, -INF , !P3 ;  /* 0xff8000000d7e7808 */ /* 0x000fe40005800000 */
[----:B------:R-:W-:Y:S01]  /*b4c0*/  I2FP.F32.S32 R13, R147 ;  /* 0x00000093000d7245 */ /* 0x000fe20000201400 */
[----:B------:R-:W5:Y:S01]  /*b4d0*/  MUFU.TANH R12, R57 ;  /* 0x00000039000c7308 */ /* 0x000f620000002400 */
[----:B------:R-:W-:Y:S02]  /*b4e0*/  FSEL R218, R218, -INF , !P6 ;  /* 0xff800000dada7808 */ /* 0x000fe40007000000 */
[----:B------:R-:W-:Y:S01]  /*b4f0*/  ISETP.GT.AND P6, PT, R38, R55, PT ;  /* 0x000000372600720c */ /* 0x000fe20003fc4270 */
[----:B--2---:R-:W-:Y:S01]  /*b500*/  FFMA.FTZ R54, -R203, R13, R54 ;  /* 0x0000000dcb367223 */ /* 0x004fe20000010136 */
[----:B------:R-:W-:Y:S01]  /*b510*/  ISETP.GE.AND P5, PT, R55, R211, PT ;  /* 0x000000d33700720c */ /* 0x000fe20003fa6270 */
[----:B------:R-:W-:Y:S01]  /*b520*/  VIADD R13, R169, 0xffffffd8 ;  /* 0xffffffd8a90d7836 */ /* 0x000fe20000000000 */
[----:B------:R-:W-:-:S02]  /*b530*/  ISETP.GT.AND P4, PT, R168, R55, PT ;  /* 0x00000037a800720c */ /* 0x000fc40003f84270 */
[----:B-1----:R-:W-:Y:S02]  /*b540*/  I2FP.F32.S32 R53, R56 ;  /* 0x0000003800357245 */ /* 0x002fe40000201400 */
[----:B------:R-:W-:Y:S02]  /*b550*/  FSEL R54, R54, -INF , !P6 ;  /* 0xff80000036367808 */ /* 0x000fe40007000000 */
[----:B------:R-:W-:Y:S01]  /*b560*/  IABS R14, R142 ;  /* 0x0000008e000e7213 */ /* 0x000fe20000000000 */
[----:B---3--:R-:W-:Y:S01]  /*b570*/  FFMA.FTZ R52, -R203, R53, R52 ;  /* 0x00000035cb347223 */ /* 0x008fe20000010134 */
[----:B------:R-:W-:Y:S02]  /*b580*/  IABS R15, R132 ;  /* 0x00000084000f7213 */ /* 0x000fe40000000000 */
[----:B------:R-:W-:Y:S01]  /*b590*/  FSEL R142, R48, -INF , !P2 ;  /* 0xff800000308e7808 */ /* 0x000fe20005000000 */
[----:B------:R-:W-:Y:S01]  /*b5a0*/  FMUL.FTZ R48, R49, R170 ;  /* 0x000000aa31307220 */ /* 0x000fe20000410000 */
[----:B------:R-:W-:-:S02]  /*b5b0*/  FSEL R132, R54, -INF , !P5 ;  /* 0xff80000036847808 */ /* 0x000fc40006800000 */
[----:B------:R-:W-:Y:S02]  /*b5c0*/  FSEL R148, R52, -INF , !P4 ;  /* 0xff80000034947808 */ /* 0x000fe40006000000 */
[----:B------:R-:W-:Y:S01]  /*b5d0*/  ISETP.GT.AND P2, PT, R38, R13, PT ;  /* 0x0000000d2600720c */ /* 0x000fe20003f44270 */
[----:B------:R-:W1:Y:S01]  /*b5e0*/  MUFU.TANH R48, R48 ;  /* 0x0000003000307308 */ /* 0x000e620000002400 */
[C---:B------:R-:W-:Y:S02]  /*b5f0*/  ISETP.GE.AND P6, PT, R13.reuse, R211, PT ;  /* 0x000000d30d00720c */ /* 0x040fe40003fc6270 */
[----:B------:R-:W-:Y:S02]  /*b600*/  ISETP.GE.AND P5, PT, R13, R210, PT ;  /* 0x000000d20d00720c */ /* 0x000fe40003fa6270 */
[----:B------:R-:W-:Y:S02]  /*b610*/  ISETP.GT.AND P4, PT, R168, R13, PT ;  /* 0x0000000da800720c */ /* 0x000fe40003f84270 */
[----:B------:R-:W-:Y:S01]  /*b620*/  I2FP.F32.S32 R14, R14 ;  /* 0x0000000e000e7245 */ /* 0x000fe20000201400 */
[----:B----4-:R-:W-:Y:S01]  /*b630*/  HMMA.16816.F32 R44, R8, R4, R44 ;  /* 0x00000004082c723c */ /* 0x010fe2000000182c */
[----:B------:R-:W-:Y:S01]  /*b640*/  I2FP.F32.S32 R13, R15 ;  /* 0x0000000f000d7245 */ /* 0x000fe20000201400 */
[----:B------:R-:W-:Y:S01]  /*b650*/  FMUL.FTZ R4, R51, R170 ;  /* 0x000000aa33047220 */ /* 0x000fe20000410000 */
[----:B------:R-:W-:Y:S01]  /*b660*/  ISETP.GE.AND P3, PT, R55, R210, PT ;  /* 0x000000d23700720c */ /* 0x000fe20003f66270 */
[----:B-----5:R-:W-:Y:S01]  /*b670*/  FFMA.FTZ R5, -R203, R14, R12 ;  /* 0x0000000ecb057223 */ /* 0x020fe2000001010c */
[----:B------:R-:W-:-:S02]  /*b680*/  VIADD R51, R169, 0xffffffd9 ;  /* 0xffffffd9a9337836 */ /* 0x000fc40000000000 */
[----:B------:R-:W-:Y:S01]  /*b690*/  FFMA.FTZ R152, -R203, R13, R152 ;  /* 0x0000000dcb987223 */ /* 0x000fe20000010198 */
[----:B------:R-:W-:Y:S01]  /*b6a0*/  FSEL R148, R148, -INF , !P3 ;  /* 0xff80000094947808 */ /* 0x000fe20005800000 */
[----:B------:R-:W2:Y:S01]  /*b6b0*/  LDSM.16.M88.4 R12, [R178+0x5800] ;  /* 0x00580000b20c783b */ /* 0x000ea20000000200 */
[----:B------:R-:W3:Y:S01]  /*b6c0*/  MUFU.TANH R4, R4 ;  /* 0x0000000400047308 */ /* 0x000ee20000002400 */
[----:B------:R-:W-:Y:S01]  /*b6d0*/  FSEL R49, R5, -INF , !P2 ;  /* 0xff80000005317808 */ /* 0x000fe20005000000 */
[----:B------:R-:W-:Y:S01]  /*b6e0*/  IMAD.MOV.U32 R5, RZ, RZ, R136 ;  /* 0x000000ffff057224 */ /* 0x000fe200078e0088 */
[----:B------:R-:W-:Y:S01]  /*b6f0*/  FSEL R152, R152, -INF , !P4 ;  /* 0xff80000098987808 */ /* 0x000fe20006000000 */
[----:B------:R-:W-:Y:S01]  /*b700*/  HMMA.16816.F32 R40, R8, R6, R40 ;  /* 0x000000060828723c */ /* 0x000fe20000001828 */
[----:B------:R-:W-:Y:S02]  /*b710*/  FSEL R136, R49, -INF , !P6 ;  /* 0xff80000031887808 */ /* 0x000fe40007000000 */
[----:B------:R-:W-:-:S02]  /*b720*/  I2FP.F32.S32 R49, R146 ;  /* 0x0000009200317245 */ /* 0x000fc40000201400 */
[----:B------:R-:W-:Y:S01]  /*b730*/  I2FP.F32.S32 R5, R5 ;  /* 0x0000000500057245 */ /* 0x000fe20000201400 */
[-C--:B------:R-:W-:Y:S01]  /*b740*/  FMUL.FTZ R46, R46, R170.reuse ;  /* 0x000000aa2e2e7220 */ /* 0x080fe20000410000 */
[----:B------:R-:W-:Y:S01]  /*b750*/  ISETP.GT.AND P3, PT, R38, R51, PT ;  /* 0x000000332600720c */ /* 0x000fe20003f64270 */
[----:B------:R-:W-:Y:S01]  /*b760*/  FMUL.FTZ R44, R44, R170 ;  /* 0x000000aa2c2c7220 */ /* 0x000fe20000410000 */
[C---:B------:R-:W-:Y:S02]  /*b770*/  ISETP.GE.AND P2, PT, R51.reuse, R211, PT ;  /* 0x000000d33300720c */ /* 0x040fe40003f46270 */
[----:B------:R-:W-:Y:S01]  /*b780*/  ISETP.GE.AND P6, PT, R51, R210, PT ;  /* 0x000000d23300720c */ /* 0x000fe20003fc6270 */
[----:B------:R-:W4:Y:S01]  /*b790*/  MUFU.TANH R46, R46 ;  /* 0x0000002e002e7308 */ /* 0x000f220000002400 */
[----:B------:R-:W-:Y:S01]  /*b7a0*/  ISETP.GT.AND P4, PT, R168, R51, PT ;  /* 0x00000033a800720c */ /* 0x000fe20003f84270 */
[C---:B-1----:R-:W-:Y:S01]  /*b7b0*/  FFMA.FTZ R51, -R203.reuse, R49, R48 ;  /* 0x00000031cb337223 */ /* 0x042fe20000010130 */
[----:B---3--:R-:W-:Y:S01]  /*b7c0*/  FFMA.FTZ R48, -R203, R5, R4 ;  /* 0x00000005cb307223 */ /* 0x008fe20000010104 */
[----:B------:R-:W-:Y:S01]  /*b7d0*/  VIADD R49, R169, 0xffffffe0 ;  /* 0xffffffe0a9317836 */ /* 0x000fe20000000000 */
[----:B------:R-:W1:Y:S01]  /*b7e0*/  LDSM.16.M88.4 R4, [R177+0x5800] ;  /* 0x00580000b104783b */ /* 0x000e620000000200 */
[----:B------:R-:W-:Y:S01]  /*b7f0*/  FSEL R152, R152, -INF , !P5 ;  /* 0xff80000098987808 */ /* 0x000fe20006800000 */
[-C--:B------:R-:W-:Y:S01]  /*b800*/  FMUL.FTZ R42, R42, R170.reuse ;  /* 0x000000aa2a2a7220 */ /* 0x080fe20000410000 */
[----:B------:R3:W5:Y:S01]  /*b810*/  MUFU.TANH R50, R44 ;  /* 0x0000002c00327308 */ /* 0x0007620000002400 */
[----:B------:R-:W-:Y:S01]  /*b820*/  FSEL R51, R51, -INF , !P3 ;  /* 0xff80000033337808 */ /* 0x000fe20005800000 */
[----:B------:R-:W-:Y:S01]  /*b830*/  FMUL.FTZ R41, R41, R170 ;  /* 0x000000aa29297220 */ /* 0x000fe20000410000 */
[----:B------:R-:W-:Y:S01]  /*b840*/  FSEL R48, R48, -INF , !P4 ;  /* 0xff80000030307808 */ /* 0x000fe20006000000 */
[----:B------:R-:W-:-:S04]  /*b850*/  DEPBAR.LE SB0, 0x0 ;  /* 0x000080000000791a */ /* 0x000fc80000000000 */
[----:B------:R-:W-:Y:S01]  /*b860*/  FSEL R146, R51, -INF , !P2 ;  /* 0xff80000033927808 */ /* 0x000fe20005000000 */
[----:B------:R-:W-:Y:S01]  /*b870*/  MUFU.TANH R42, R42 ;  /* 0x0000002a002a7308 */ /* 0x000fe20000002400 */
[----:B------:R-:W-:Y:S02]  /*b880*/  ISETP.GT.AND P5, PT, R38, R49, PT ;  /* 0x000000312600720c */ /* 0x000fe40003fa4270 */
[C---:B------:R-:W-:Y:S02]  /*b890*/  ISETP.GE.AND P3, PT, R49.reuse, R211, PT ;  /* 0x000000d33100720c */ /* 0x040fe40003f66270 */
[----:B------:R-:W-:Y:S01]  /*b8a0*/  ISETP.GE.AND P2, PT, R49, R210, PT ;  /* 0x000000d23100720c */ /* 0x000fe20003f46270 */
[----:B--2---:R-:W-:Y:S01]  /*b8b0*/  HMMA.16816.F32 R32, R28, R12, R32 ;  /* 0x0000000c1c20723c */ /* 0x004fe20000001820 */
[----:B------:R-:W-:Y:S01]  /*b8c0*/  ISETP.GT.AND P4, PT, R168, R49, PT ;  /* 0x00000031a800720c */ /* 0x000fe20003f84270 */
[-C--:B------:R-:W-:Y:S01]  /*b8d0*/  FMUL.FTZ R49, R47, R170.reuse ;  /* 0x000000aa2f317220 */ /* 0x080fe20000410000 */
[----:B---3--:R-:W-:Y:S01]  /*b8e0*/  FMUL.FTZ R44, R45, R170 ;  /* 0x000000aa2d2c7220 */ /* 0x008fe20000410000 */
[----:B------:R-:W-:Y:S01]  /*b8f0*/  I2FP.F32.S32 R45, R143 ;  /* 0x0000008f002d7245 */ /* 0x000fe20000201400 */
[----:B------:R-:W-:Y:S01]  /*b900*/  VIADD R47, R169, 0xffffffe1 ;  /* 0xffffffe1a92f7836 */ /* 0x000fe20000000000 */
[----:B------:R-:W-:-:S02]  /*b910*/  I2FP.F32.S32 R51, R145 ;  /* 0x0000009100337245 */ /* 0x000fc40000201400 */
[----:B------:R-:W-:Y:S01]  /*b920*/  I2FP.F32.S32 R13, R141 ;  /* 0x0000008d000d7245 */ /* 0x000fe20000201400 */
[----:B------:R-:W2:Y:S01]  /*b930*/  MUFU.TANH R44, R44 ;  /* 0x0000002c002c7308 */ /* 0x000ea20000002400 */
[C---:B----4-:R-:W-:Y:S01]  /*b940*/  FFMA.FTZ R12, -R203.reuse, R45, R46 ;  /* 0x0000002dcb0c7223 */ /* 0x050fe2000001012e */
[----:B-----5:R-:W-:Y:S01]  /*b950*/  FFMA.FTZ R50, -R203, R51, R50 ;  /* 0x00000033cb327223 */ /* 0x020fe20000010132 */
[----:B------:R-:W-:Y:S01]  /*b960*/  I2FP.F32.S32 R45, R140 ;  /* 0x0000008c002d7245 */ /* 0x000fe20000201400 */
[----:B------:R-:W-:Y:S01]  /*b970*/  HMMA.16816.F32 R156, R28, R14, R156 ;  /* 0x0000000e1c9c723c */ /* 0x000fe2000000189c */
[----:B------:R-:W-:Y:S01]  /*b980*/  FSEL R150, R48, -INF , !P6 ;  /* 0xff80000030967808 */ /* 0x000fe20007000000 */
[-C--:B------:R-:W-:Y:S01]  /*b990*/  FMUL.FTZ R48, R40, R170.reuse ;  /* 0x000000aa28307220 */ /* 0x080fe20000410000 */
[----:B------:R-:W-:Y:S01]  /*b9a0*/  ISETP.GT.AND P6, PT, R38, R47, PT ;  /* 0x0000002f2600720c */ /* 0x000fe20003fc4270 */
[----:B------:R-:W3:Y:S01]  /*b9b0*/  MUFU.TANH R46, R49 ;  /* 0x00000031002e7308 */ /* 0x000ee20000002400 */
[----:B------:R-:W-:Y:S01]  /*b9c0*/  FSEL R50, R50, -INF , !P5 ;  /* 0xff80000032327808 */ /* 0x000fe20006800000 */
[----:B------:R-:W-:Y:S01]  /*b9d0*/  FMUL.FTZ R14, R43, R170 ;  /* 0x000000aa2b0e7220 */ /* 0x000fe20000410000 */
[----:B------:R-:W-:Y:S01]  /*b9e0*/  FSEL R40, R12, -INF , !P4 ;  /* 0xff8000000c287808 */ /* 0x000fe20006000000 */
[----:B------:R-:W-:Y:S01]  /*b9f0*/  VIADD R15, R169, 0xffffffe9 ;  /* 0xffffffe9a90f7836 */ /* 0x000fe20000000000 */
[----:B-1----:R-:W-:Y:S01]  /*ba00*/  HMMA.16816.F32 R32, R8, R4, R32 ;  /* 0x000000040820723c */ /* 0x002fe20000001820 */
[----:B------:R-:W-:Y:S01]  /*ba10*/  ISETP.GE.AND P5, PT, R47, R211, PT ;  /* 0x000000d32f00720c */ /* 0x000fe20003fa6270 */
[----:B------:R-:W-:Y:S01]  /*ba20*/  VIADD R5, R169, 0xffffffe8 ;  /* 0xffffffe8a9057836 */ /* 0x000fe20000000000 */
[----:B------:R-:W-:Y:S01]  /*ba30*/  ISETP.GT.AND P4, PT, R168, R47, PT ;  /* 0x0000002fa800720c */ /* 0x000fe20003f84270 */
[----:B------:R-:W1:Y:S01]  /*ba40*/  MUFU.TANH R12, R48 ;  /* 0x00000030000c7308 */ /* 0x000e620000002400 */
[----:B--2---:R-:W-:Y:S01]  /*ba50*/  FFMA.FTZ R44, -R203, R13, R44 ;  /* 0x0000000dcb2c7223 */ /* 0x004fe2000001012c */
[----:B------:R-:W-:-:S02]  /*ba60*/  IABS R4, R124 ;  /* 0x0000007c00047213 */ /* 0x000fc40000000000 */
[----:B------:R-:W-:Y:S02]  /*ba70*/  FSEL R124, R40, -INF , !P2 ;  /* 0xff800000287c7808 */ /* 0x000fe40005000000 */
[----:B------:R-:W-:Y:S01]  /*ba80*/  FSEL R44, R44, -INF , !P6 ;  /* 0xff8000002c2c7808 */ /* 0x000fe20007000000 */
[----:B------:R-:W-:Y:S01]  /*ba90*/  HMMA.16816.F32 R156, R8, R6, R156 ;  /* 0x00000006089c723c */ /* 0x000fe2000000189c */
[----:B------:R-:W-:Y:S01]  /*baa0*/  ISETP.GT.AND P2, PT, R38, R5, PT ;  /* 0x000000052600720c */ /* 0x000fe20003f44270 */
[----:B---3--:R-:W-:Y:S01]  /*bab0*/  FFMA.FTZ R13, -R203, R45, R46 ;  /* 0x0000002dcb0d7223 */ /* 0x008fe2000001012e */
[----:B------:R-:W-:Y:S01]  /*bac0*/  FSEL R122, R44, -INF , !P5 ;  /* 0xff8000002c7a7808 */ /* 0x000fe20006800000 */
[----:B------:R-:W-:Y:S01]  /*bad0*/  MUFU.TANH R14, R14 ;  /* 0x0000000e000e7308 */ /* 0x000fe20000002400 */
[----:B------:R-:W-:Y:S01]  /*bae0*/  ISETP.GE.AND P6, PT, R5, R211, PT ;  /* 0x000000d30500720c */ /* 0x000fe20003fc6270 */
[----:B------:R-:W-:Y:S01]  /*baf0*/  VIADD R7, R169, 0xfffffff0 ;  /* 0xfffffff0a9077836 */ /* 0x000fe20000000000 */
[----:B------:R-:W-:Y:S01]  /*bb00*/  FSEL R13, R13, -INF , !P4 ;  /* 0xff8000000d0d7808 */ /* 0x000fe20006000000 */
[----:B------:R-:W-:Y:S01]  /*bb10*/  FMUL.FTZ R32, R32, R170 ;  /* 0x000000aa20207220 */ /* 0x000fe20000410000 */
[----:B------:R-:W-:Y:S01]  /*bb20*/  ISETP.GE.AND P5, PT, R5, R210, PT ;  /* 0x000000d20500720c */ /* 0x000fe20003fa6270 */
[-C--:B------:R-:W-:Y:S01]  /*bb30*/  FMUL.FTZ R33, R33, R170.reuse ;  /* 0x000000aa21217220 */ /* 0x080fe20000410000 */
[----:B------:R-:W-:Y:S01]  /*bb40*/  ISETP.GT.AND P4, PT, R168, R5, PT ;  /* 0x00000005a800720c */ /* 0x000fe20003f84270 */
[----:B------:R-:W-:Y:S01]  /*bb50*/  FMUL.FTZ R34, R34, R170 ;  /* 0x000000aa22227220 */ /* 0x000fe20000410000 */
[----:B------:R-:W-:Y:S01]  /*bb60*/  I2FP.F32.S32 R5, R4 ;  /* 0x0000000400057245 */ /* 0x000fe20000201400 */
[----:B------:R-:W-:Y:S01]  /*bb70*/  FMUL.FTZ R35, R35, R170 ;  /* 0x000000aa23237220 */ /* 0x000fe20000410000 */
[----:B------:R-:W2:Y:S01]  /*bb80*/  MUFU.TANH R4, R41 ;  /* 0x0000002900047308 */ /* 0x000ea20000002400 */
[----:B------:R-:W-:-:S02]  /*bb90*/  FSEL R120, R50, -INF , !P3 ;  /* 0xff80000032787808 */ /* 0x000fc40005800000 */
[----:B------:R-:W-:Y:S01]  /*bba0*/  FFMA.FTZ R42, -R203, R5, R42 ;  /* 0x00000005cb2a7223 */ /* 0x000fe2000001012a */
[----:B------:R-:W-:Y:S01]  /*bbb0*/  ISETP.GE.AND P3, PT, R47, R210, PT ;  /* 0x000000d22f00720c */ /* 0x000fe20003f66270 */
[----:B------:R-:W-:Y:S01]  /*bbc0*/  FMUL.FTZ R156, R156, R170 ;  /* 0x000000aa9c9c7220 */ /* 0x000fe20000410000 */
[----:B------:R-:W-:Y:S01]  /*bbd0*/  IABS R5, R134 ;  /* 0x0000008600057213 */ /* 0x000fe20000000000 */
[----:B------:R-:W-:Y:S01]  /*bbe0*/  FMUL.FTZ R157, R157, R170 ;  /* 0x000000aa9d9d7220 */ /* 0x000fe20000410000 */
[----:B------:R-:W-:Y:S01]  /*bbf0*/  FSEL R134, R13, -INF , !P3 ;  /* 0xff8000000d867808 */ /* 0x000fe20005800000 */
[----:B------:R-:W3:Y:S01]  /*bc00*/  MUFU.TANH R34, R34 ;  /* 0x0000002200227308 */ /* 0x000ee20000002400 */
[----:B------:R-:W-:Y:S01]  /*bc10*/  I2FP.F32.S32 R40, R138 ;  /* 0x0000008a00287245 */ /* 0x000fe20000201400 */
[----:B------:R-:W-:Y:S01]  /*bc20*/  IMAD.MOV.U32 R13, RZ, RZ, R5 ;  /* 0x000000ffff0d7224 */ /* 0x000fe200078e0005 */
[----:B------:R-:W-:Y:S01]  /*bc30*/  ISETP.GT.AND P3, PT, R38, R15, PT ;  /* 0x0000000f2600720c */ /* 0x000fe20003f64270 */
[----:B------:R-:W-:Y:S01]  /*bc40*/  IMAD.MOV.U32 R5, RZ, RZ, R128 ;  /* 0x000000ffff057224 */ /* 0x000fe200078e0080 */
[----:B------:R-:W-:Y:S01]  /*bc50*/  FSEL R140, R42, -INF , !P4 ;  /* 0xff8000002a8c7808 */ /* 0x000fe20006000000 */
[C---:B-1----:R-:W-:Y:S01]  /*bc60*/  FFMA.FTZ R12, -R203.reuse, R40, R12 ;  /* 0x00000028cb0c7223 */ /* 0x042fe2000001010c */
[----:B------:R-:W-:Y:S01]  /*bc70*/  I2FP.F32.S32 R13, R13 ;  /* 0x0000000d000d7245 */ /* 0x000fe20000201400 */
[----:B------:R-:W-:Y:S01]  /*bc80*/  MUFU.TANH R6, R35 ;  /* 0x0000002300067308 */ /* 0x000fe20000002400 */
[----:B------:R-:W-:Y:S01]  /*bc90*/  I2FP.F32.S32 R5, R5 ;  /* 0x0000000500057245 */ /* 0x000fe20000201400 */
[-C--:B------:R-:W-:Y:S01]  /*bca0*/  FMUL.FTZ R158, R158, R170.reuse ;  /* 0x000000aa9e9e7220 */ /* 0x080fe20000410000 */
[----:B------:R-:W-:Y:S01]  /*bcb0*/  FSEL R12, R12, -INF , !P2 ;  /* 0xff8000000c0c7808 */ /* 0x000fe20005000000 */
[----:B--2---:R-:W-:Y:S01]  /*bcc0*/  FFMA.FTZ R4, -R203, R13, R4 ;  /* 0x0000000dcb047223 */ /* 0x004fe20000010104 */
[----:B------:R-:W-:Y:S01]  /*bcd0*/  ISETP.GE.AND P2, PT, R15, R211, PT ;  /* 0x000000d30f00720c */ /* 0x000fe20003f46270 */
[C---:B------:R-:W-:Y:S01]  /*bce0*/  FFMA.FTZ R5, -R203.reuse, R5, R14 ;  /* 0x00000005cb057223 */ /* 0x040fe2000001010e */
[----:B------:R-:W-:Y:S01]  /*bcf0*/  FSEL R128, R12, -INF , !P6 ;  /* 0xff8000000c807808 */ /* 0x000fe20007000000 */
[----:B------:R-:W-:Y:S01]  /*bd00*/  MUFU.TANH R156, R156 ;  /* 0x0000009c009c7308 */ /* 0x000fe20000002400 */
[----:B------:R-:W-:Y:S01]  /*bd10*/  FSEL R4, R4, -INF , !P3 ;  /* 0xff80000004047808 */ /* 0x000fe20005800000 */
[----:B---3--:R-:W-:Y:S01]  /*bd20*/  FFMA.FTZ R25, -R203, R25, R34 ;  /* 0x00000019cb197223 */ /* 0x008fe20000010122 */
[----:B------:R-:W-:Y:S01]  /*bd30*/  ISETP.GT.AND P4, PT, R168, R15, PT ;  /* 0x0000000fa800720c */ /* 0x000fe20003f84270 */
[----:B------:R-:W-:Y:S01]  /*bd40*/  FMUL.FTZ R159, R159, R170 ;  /* 0x000000aa9f9f7220 */ /* 0x000fe20000410000 */
[----:B------:R-:W-:-:S02]  /*bd50*/  FSEL R138, R4, -INF , !P2 ;  /* 0xff800000048a7808 */ /* 0x000fc40005000000 */
[----:B------:R-:W-:Y:S01]  /*bd60*/  FSEL R140, R140, -INF , !P5 ;  /* 0xff8000008c8c7808 */ /* 0x000fe20006800000 */
[----:B------:R-:W1:Y:S01]  /*bd70*/  MUFU.TANH R12, R32 ;  /* 0x00000020000c7308 */ /* 0x000e620000002400 */
[----:B------:R-:W-:Y:S02]  /*bd80*/  FSEL R5, R5, -INF , !P4 ;  /* 0xff80000005057808 */ /* 0x000fe40006000000 */
[----:B------:R-:W-:Y:S02]  /*bd90*/  ISETP.GT.AND P5, PT, R38, R7, PT ;  /* 0x000000072600720c */ /* 0x000fe40003fa4270 */
[C---:B------:R-:W-:Y:S02]  /*bda0*/  ISETP.GE.AND P3, PT, R7.reuse, R211, PT ;  /* 0x000000d30700720c */ /* 0x040fe40003f66270 */
[-C--:B------:R-:W-:Y:S01]  /*bdb0*/  ISETP.GE.AND P2, PT, R7, R210.reuse, PT ;  /* 0x000000d20700720c */ /* 0x080fe20003f46270 */
[----:B------:R-:W2:Y:S01]  /*bdc0*/  MUFU.TANH R4, R33 ;  /* 0x0000002100047308 */ /* 0x000ea20000002400 */
[----:B------:R-:W-:Y:S01]  /*bdd0*/  ISETP.GT.AND P4, PT, R168, R7, PT ;  /* 0x00000007a800720c */ /* 0x000fe20003f84270 */
[----:B------:R-:W-:Y:S01]  /*bde0*/  VIADD R7, R169, 0xfffffff1 ;  /* 0xfffffff1a9077836 */ /* 0x000fe20000000000 */
[----:B------:R-:W-:-:S02]  /*bdf0*/  ISETP.GE.AND P6, PT, R15, R210, PT ;  /* 0x000000d20f00720c */ /* 0x000fc40003fc6270 */
[----:B------:R-:W-:Y:S02]  /*be00*/  FSEL R25, R25, -INF , !P4 ;  /* 0xff80000019197808 */ /* 0x000fe40006000000 */
[-C--:B------:R-:W-:Y:S01]  /*be10*/  ISETP.GT.AND P4, PT, R168, R7.reuse, PT ;  /* 0x00000007a800720c */ /* 0x080fe20003f84270 */
[----:B------:R-:W-:Y:S01]  /*be20*/  MUFU.TANH R158, R158 ;  /* 0x0000009e009e7308 */ /* 0x000fe20000002400 */
[----:B------:R-:W-:Y:S01]  /*be30*/  I2FP.F32.S32 R18, R18 ;  /* 0x0000001200127245 */ /* 0x000fe20000201400 */
[----:B-1----:R-:W-:Y:S01]  /*be40*/  FFMA.FTZ R12, -R203, R130, R12 ;  /* 0x00000082cb0c7223 */ /* 0x002fe2000001010c */
[----:B------:R-:W-:Y:S02]  /*be50*/  FSEL R130, R5, -INF , !P6 ;  /* 0xff80000005827808 */ /* 0x000fe40007000000 */
[----:B------:R-:W-:Y:S01]  /*be60*/  ISETP.GT.AND P6, PT, R38, R7, PT ;  /* 0x000000072600720c */ /* 0x000fe20003fc4270 */
[----:B------:R-:W-:Y:S01]  /*be70*/  FFMA.FTZ R18, -R203, R18, R156 ;  /* 0x00000012cb127223 */ /* 0x000fe2000001019c */
[----:B------:R-:W-:-:S02]  /*be80*/  FSEL R12, R12, -INF , !P5 ;  /* 0xff8000000c0c7808 */ /* 0x000fc40006800000 */
[----:B------:R-:W-:Y:S01]  /*be90*/  I2FP.F32.S32 R5, R24 ;  /* 0x0000001800057245 */ /* 0x000fe20000201400 */
[----:B--2---:R-:W-:Y:S01]  /*bea0*/  FFMA.FTZ R4, -R203, R27, R4 ;  /* 0x0000001bcb047223 */ /* 0x004fe20000010104 */
[----:B------:R-:W-:Y:S02]  /*beb0*/  FSEL R108, R12, -INF , !P3 ;  /* 0xff8000000c6c7808 */ /* 0x000fe40005800000 */
[----:B------:R-:W-:Y:S01]  /*bec0*/  ISETP.GE.AND P5, PT, R7, R211, PT ;  /* 0x000000d30700720c */ /* 0x000fe20003fa6270 */
[----:B------:R-:W-:Y:S01]  /*bed0*/  FFMA.FTZ R5, -R203, R5, R6 ;  /* 0x00000005cb057223 */ /* 0x000fe20000010106 */
[----:B------:R-:W-:Y:S01]  /*bee0*/  FSEL R67, R4, -INF , !P6 ;  /* 0xff80000004437808 */ /* 0x000fe20007000000 */
[----:B------:R-:W-:Y:S01]  /*bef0*/  MUFU.TANH R6, R159 ;  /* 0x0000009f00067308 */ /* 0x000fe20000002400 */
[----:B------:R-:W-:Y:S01]  /*bf00*/  ISETP.GE.AND P3, PT, R7, R210, PT ;  /* 0x000000d20700720c */ /* 0x000fe20003f66270 */
[C---:B------:R-:W-:Y:S01]  /*bf10*/  VIADD R7, R169.reuse, 0xfffffff8 ;  /* 0xfffffff8a9077836 */ /* 0x040fe20000000000 */
[----:B------:R-:W-:Y:S01]  /*bf20*/  IABS R171, R171 ;  /* 0x000000ab00ab7213 */ /* 0x000fe20000000000 */
[----:B------:R-:W-:Y:S01]  /*bf30*/  VIADD R169, R169, 0xfffffff9 ;  /* 0xfffffff9a9a97836 */ /* 0x000fe20000000000 */
[----:B------:R-:W-:-:S02]  /*bf40*/  FSEL R114, R25, -INF , !P2 ;  /* 0xff80000019727808 */ /* 0x000fc40005000000 */
[----:B------:R-:W-:Y:S01]  /*bf50*/  I2FP.F32.S32 R171, R171 ;  /* 0x000000ab00ab7245 */ /* 0x000fe20000201400 */
[----:B------:R-:W1:Y:S01]  /*bf60*/  MUFU.TANH R4, R157 ;  /* 0x0000009d00047308 */ /* 0x000e620000002400 */
[----:B------:R-:W-:Y:S01]  /*bf70*/  BAR.SYNC.DEFER_BLOCKING 0x0 ;  /* 0x0000000000007b1d */ /* 0x000fe20000010000 */
[----:B------:R-:W-:Y:S02]  /*bf80*/  ISETP.GT.AND P2, PT, R38, R7, PT ;  /* 0x000000072600720c */ /* 0x000fe40003f44270 */
[----:B------:R-:W-:Y:S02]  /*bf90*/  FSEL R5, R5, -INF , !P4 ;  /* 0xff80000005057808 */ /* 0x000fe40006000000 */
[----:B------:R-:W-:Y:S02]  /*bfa0*/  FSEL R18, R18, -INF , !P2 ;  /* 0xff80000012127808 */ /* 0x000fe40005000000 */
[----:B------:R-:W-:Y:S02]  /*bfb0*/  ISETP.GT.AND P2, PT, R38, R169, PT ;  /* 0x000000a92600720c */ /* 0x000fe40003f44270 */
[----:B------:R-:W-:-:S02]  /*bfc0*/  IABS R20, R20 ;  /* 0x0000001400147213 */ /* 0x000fc40000000000 */
[----:B------:R-:W-:Y:S02]  /*bfd0*/  IABS R21, R21 ;  /* 0x0000001500157213 */ /* 0x000fe40000000000 */
[----:B------:R-:W-:Y:S02]  /*bfe0*/  FSEL R110, R5, -INF , !P3 ;  /* 0xff800000056e7808 */ /* 0x000fe40005800000 */
[----:B------:R-:W-:Y:S01]  /*bff0*/  I2FP.F32.S32 R5, R20 ;  /* 0x0000001400057245 */ /* 0x000fe20000201400 */
[----:B-1----:R-:W-:Y:S01]  /*c000*/  FFMA.FTZ R4, -R203, R171, R4 ;  /* 0x000000abcb047223 */ /* 0x002fe20000010104 */
[----:B------:R-:W-:-:S03]  /*c010*/  I2FP.F32.S32 R21, R21 ;  /* 0x0000001500157245 */ /* 0x000fc60000201400 */
[----:B------:R-:W-:Y:S01]  /*c020*/  FFMA.FTZ R5, -R203, R5, R158 ;  /* 0x00000005cb057223 */ /* 0x000fe2000001019e */
[----:B------:R-:W-:Y:S02]  /*c030*/  ISETP.GE.AND P6, PT, R7, R211, PT ;  /* 0x000000d30700720c */ /* 0x000fe40003fc6270 */
[----:B------:R-:W-:Y:S01]  /*c040*/  FSEL R4, R4, -INF , !P2 ;  /* 0xff80000004047808 */ /* 0x000fe20005000000 */
[----:B------:R-:W-:Y:S01]  /*c050*/  FFMA.FTZ R6, -R203, R21, R6 ;  /* 0x00000015cb067223 */ /* 0x000fe20000010106 */
[----:B------:R-:W-:Y:S02]  /*c060*/  ISETP.GT.U32.AND P2, PT, R167, R194, PT ;  /* 0x000000c2a700720c */ /* 0x000fe40003f44070 */
        /* <DEDUP_REMOVED lines=77> */
.L_x_13156:
        /* <DEDUP_REMOVED lines=8> */
.L_x_13157:
[----:B------:R-:W-:Y:S05]  /*c5c0*/  BSYNC.RECONVERGENT B0 ;  /* 0x0000000000007941 */ /* 0x000fea0003800200 */
.L_x_13155:
[C---:B------:R-:W-:Y:S01]  /*c5d0*/  LEA R20, P0, R186.reuse, R196, 0x5 ;  /* 0x000000c4ba147211 */ /* 0x040fe200078028ff */
[----:B------:R-:W-:Y:S01]  /*c5e0*/  @!P1 IMAD.MOV.U32 R197, RZ, RZ, R195 ;  /* 0x000000ffffc59224 */ /* 0x000fe200078e00c3 */
[----:B------:R1:W-:Y:S01]  /*c5f0*/  @P1 STS.128 [R205+0x2000], RZ ;  /* 0x002000ffcd001388 */ /* 0x0003e20000000c00 */
[C---:B------:R-:W-:Y:S01]  /*c600*/  @!P1 IMAD R5, R187.reuse, 0x60, RZ ;  /* 0x00000060bb059824 */ /* 0x040fe200078e02ff */
[C---:B------:R-:W-:Y:S01]  /*c610*/  LEA.HI.X R21, R186.reuse, R195, R187, 0x5, P0 ;  /* 0x000000c3ba157211 */ /* 0x040fe200000f2cbb */
[--C-:B------:R-:W-:Y:S01]  /*c620*/  @!P1 IMAD.MOV.U32 R10, RZ, RZ, R20.reuse ;  /* 0x000000ffff0a9224 */ /* 0x100fe200078e0014 */
[CC--:B------:R-:W-:Y:S01]  /*c630*/  @!P1 LEA R14, P0, R186.reuse, R20.reuse, 0x5 ;  /* 0x00000014ba0e9211 */ /* 0x0c0fe200078028ff */
[----:B------:R-:W-:Y:S01]  /*c640*/  @!P1 IMAD.MOV.U32 R6, RZ, RZ, R20 ;  /* 0x000000ffff069224 */ /* 0x000fe200078e0014 */
[-C--:B------:R-:W-:Y:S01]  /*c650*/  @!P1 MOV R11, R21.reuse ;  /* 0x00000015000b9202 */ /* 0x080fe20000000f00 */
[----:B------:R-:W-:Y:S01]  /*c660*/  @!PT LDS RZ, [RZ] ;  /* 0x00000000fffff984 */ /* 0x000fe20000000800 */
[----:B------:R-:W-:Y:S01]  /*c670*/  @!PT LDS RZ, [RZ] ;  /* 0x00000000fffff984 */ /* 0x000fe20000000800 */
[----:B------:R-:W-:Y:S01]  /*c680*/  @!PT LDS RZ, [RZ] ;  /* 0x00000000fffff984 */ /* 0x000fe20000000800 */
[----:B------:R1:W-:Y:S01]  /*c690*/  @!P1 LDGSTS.E.BYPASS.LTC128B.128 [R205+0x2000], desc[UR4][R196.64] ;  /* 0x02000000c4cd9fae */ /* 0x0003e2000b981a04 */
[CC--:B------:R-:W-:Y:S01]  /*c6a0*/  @!P1 LEA R12, P2, R186.reuse, R20.reuse, 0x6 ;  /* 0x00000014ba0c9211 */ /* 0x0c0fe200078430ff */
[----:B------:R-:W-:Y:S01]  /*c6b0*/  @!P1 IMAD R4, R187, 0xa0, RZ ;  /* 0x000000a0bb049824 */ /* 0x000fe200078e02ff */
[-C--:B------:R-:W-:Y:S01]  /*c6c0*/  @!P1 MOV R7, R21.reuse ;  /* 0x0000001500079202 */ /* 0x080fe20000000f00 */
[C---:B------:R-:W-:Y:S01]  /*c6d0*/  @!P1 IMAD.WIDE.U32 R10, R186.reuse, 0x60, R10 ;  /* 0x00000060ba0a9825 */ /* 0x040fe200078e000a */
[CC--:B------:R-:W-:Y:S01]  /*c6e0*/  @!P1 LEA.HI.X R15, R186.reuse, R21.reuse, R187, 0x5, P0 ;  /* 0x00000015ba0f9211 */ /* 0x0c0fe200000f2cbb */
[----:B------:R1:W-:Y:S01]  /*c6f0*/  @P1 STS.128 [R205+0x2800], RZ ;  /* 0x002800ffcd001388 */ /* 0x0003e20000000c00 */
[C---:B------:R-:W-:Y:S01]  /*c700*/  @!P1 LEA R8, P0, R186.reuse, R20, 0x7 ;  /* 0x00000014ba089211 */ /* 0x040fe200078038ff */
[C---:B------:R-:W-:Y:S01]  /*c710*/  @!P1 IMAD.WIDE.U32 R6, R186.reuse, 0xa0, R6 ;  /* 0x000000a0ba069825 */ /* 0x040fe200078e0006 */
[CCC-:B------:R-:W-:Y:S01]  /*c720*/  @!P1 LEA.HI.X R13, R186.reuse, R21.reuse, R187.reuse, 0x6, P2 ;  /* 0x00000015ba0d9211 */ /* 0x1c0fe200010f34bb */
[----:B------:R-:W-:Y:S01]  /*c730*/  @!PT LDS RZ, [RZ] ;  /* 0x00000000fffff984 */ /* 0x000fe20000000800 */
[----:B------:R-:W-:Y:S01]  /*c740*/  @!PT LDS RZ, [RZ] ;  /* 0x00000000fffff984 */ /* 0x000fe20000000800 */
[----:B------:R-:W-:Y:S01]  /*c750*/  @!PT LDS RZ, [RZ] ;  /* 0x00000000fffff984 */ /* 0x000fe20000000800 */
[----:B------:R1:W-:Y:S01]  /*c760*/  @!P1 LDGSTS.E.BYPASS.LTC128B.128 [R205+0x2800], desc[UR4][R20.64] ;  /* 0x0280000014cd9fae */ /* 0x0003e2000b981a04 */
[----:B------:R-:W-:Y:S01]  /*c770*/  @!P1 LEA.HI.X R9, R186, R21, R187, 0x7, P0 ;  /* 0x00000015ba099211 */ /* 0x000fe200000f3cbb */
[----:B------:R-:W-:Y:S01]  /*c780*/  @!P1 IMAD.IADD R11, R5, 0x1, R11 ;  /* 0x00000001050b9824 */ /* 0x000fe200078e020b */
[----:B------:R-:W-:Y:S01]  /*c790*/  @!P1 IADD3 R7, PT, PT, R4, R7, RZ ;  /* 0x0000000704079210 */ /* 0x000fe20007ffe0ff */
[----:B------:R1:W-:Y:S01]  /*c7a0*/  @P1 STS.128 [R205+0x3000], RZ ;  /* 0x003000ffcd001388 */ /* 0x0003e20000000c00 */
[----:B------:R-:W-:Y:S03]  /*c7b0*/  BSSY.RECONVERGENT B0, `(.L_x_13158) ;  /* 0x0000022000007945 */ /* 0x000fe60003800200 */
        /* <DEDUP_REMOVED lines=33> */
.L_x_13159:
[----:B------:R-:W-:Y:S05]  /*c9d0*/  BSYNC.RECONVERGENT B0 ;  /* 0x0000000000007941 */ /* 0x000fea0003800200 */
.L_x_13158:
[----:B------:R-:W0:Y:S02]  /*c9e0*/  LDGDEPBAR ;  /* 0x00000000000079af */ /* 0x000e240000000000 */
.L_x_13154:
[----:B------:R-:W-:Y:S05]  /*c9f0*/  BSYNC.RECONVERGENT B1 ;  /* 0x0000000000017941 */ /* 0x000fea0003800200 */
.L_x_13153:
[----:B------:R-:W3:Y:S01]  /*ca00*/  LD.E R104, desc[UR4][R2.64+0xdc] ;  /* 0x0000dc0402687980 */ /* 0x000ee2000c101900 */
        /* <DEDUP_REMOVED lines=61> */
[-C--:B------:R-:W-:Y:S01]  /*cde0*/  FFMA.FTZ R113, R22, R104.reuse, -R109 ;  /* 0x0000006816717223 */ /* 0x080fe2000001086d */
[-CC-:B------:R-:W-:Y:S01]  /*cdf0*/  FFMA.FTZ R118, R26, R104.reuse, -R105.reuse ;  /* 0x000000681a767223 */ /* 0x180fe20000010869 */
[----:B--2---:R-:W2:Y:S01]  /*ce00*/  LDSM.16.MT88.4 R20, [R176+0x6000] ;  /* 0x00600000b014783b */ /* 0x004ea20000004200 */
[-C--:B------:R-:W-:Y:S01]  /*ce10*/  FFMA.FTZ R116, R139, R104.reuse, -R105 ;  /* 0x000000688b747223 */ /* 0x080fe20000010869 */
[-CC-:B------:R-:W-:Y:S01]  /*ce20*/  FFMA.FTZ R119, R16, R104.reuse, -R109.reuse ;  /* 0x0000006810777223 */ /* 0x180fe2000001086d */
[-CC-:B------:R-:W-:Y:S01]  /*ce30*/  FFMA.FTZ R117, R17, R104.reuse, -R109.reuse ;  /* 0x0000006811757223 */ /* 0x180fe2000001086d */
[-CC-:B------:R-:W-:Y:S01]  /*ce40*/  FFMA.FTZ R0, R19, R104.reuse, -R109.reuse ;  /* 0x0000006813007223 */ /* 0x180fe2000001086d */
[----:B------:R-:W-:Y:S01]  /*ce50*/  FMUL.FTZ R121, R104, R7 ;  /* 0x0000000768797220 */ /* 0x000fe20000410000 */
[----:B------:R-:W-:Y:S01]  /*ce60*/  MUFU.EX2 R118, R118 ;  /* 0x0000007600767308 */ /* 0x000fe20000000800 */
[----:B------:R-:W-:Y:S01]  /*ce70*/  FFMA.FTZ R125, R125, R104, -R109 ;  /* 0x000000687d7d7223 */ /* 0x000fe2000001086d */
[-C--:B-1----:R-:W-:Y:S01]  /*ce80*/  FMUL.FTZ R26, R82, R36.reuse ;  /* 0x00000024521a7220 */ /* 0x082fe20000410000 */
[-C--:B------:R-:W-:Y:S01]  /*ce90*/  FMUL.FTZ R27, R83, R36.reuse ;  /* 0x00000024531b7220 */ /* 0x080fe20000410000 */
[----:B------:R-:W1:Y:S01]  /*cea0*/  MUFU.EX2 R115, R115 ;  /* 0x0000007300737308 */ /* 0x000e620000000800 */
[-C--:B------:R-:W-:Y:S01]  /*ceb0*/  FMUL.FTZ R78, R78, R36.reuse ;  /* 0x000000244e4e7220 */ /* 0x080fe20000410000 */
[-C--:B------:R-:W-:Y:S01]  /*cec0*/  FMUL.FTZ R79, R79, R36.reuse ;  /* 0x000000244f4f7220 */ /* 0x080fe20000410000 */
[-C--:B------:R-:W-:Y:S01]  /*ced0*/  FMUL.FTZ R18, R90, R36.reuse ;  /* 0x000000245a127220 */ /* 0x080fe20000410000 */
[----:B------:R-:W-:Y:S01]  /*cee0*/  MUFU.EX2 R116, R116 ;  /* 0x0000007400747308 */ /* 0x000fe20000000800 */
[-C--:B------:R-:W-:Y:S01]  /*cef0*/  FMUL.FTZ R19, R91, R36.reuse ;  /* 0x000000245b137220 */ /* 0x080fe20000410000 */
[-C--:B------:R-:W-:Y:S01]  /*cf00*/  FMUL.FTZ R86, R86, R36.reuse ;  /* 0x0000002456567220 */ /* 0x080fe20000410000 */
[----:B------:R-:W-:Y:S01]  /*cf10*/  FMUL.FTZ R87, R87, R36 ;  /* 0x0000002457577220 */ /* 0x000fe20000410000 */
[----:B------:R-:W3:Y:S01]  /*cf20*/  MUFU.EX2 R111, R111 ;  /* 0x0000006f006f7308 */ /* 0x000ee20000000800 */
[-CC-:B------:R-:W-:Y:S01]  /*cf30*/  FFMA.FTZ R83, R133, R104.reuse, -R105.reuse ;  /* 0x0000006885537223 */ /* 0x180fe20000010869 */
[-C--:B------:R-:W-:Y:S01]  /*cf40*/  FFMA.FTZ R82, R135, R104.reuse, -R105 ;  /* 0x0000006887527223 */ /* 0x080fe20000010869 */
[--C-:B------:R-:W-:Y:S01]  /*cf50*/  FFMA.FTZ R123, R123, R104, -R109.reuse ;  /* 0x000000687b7b7223 */ /* 0x100fe2000001086d */
        /* <DEDUP_REMOVED lines=14> */
[-C--:B------:R-:W-:Y:S01]  /*d040*/  FFMA.FTZ R75, R234, R104.reuse, -R109 ;  /* 0x00000068ea4b7223 */ /* 0x080fe2000001086d */
[-C--:B------:R-:W-:Y:S01]  /*d050*/  FFMA.FTZ R90, R238, R104.reuse, -R105 ;  /* 0x00000068ee5a7223 */ /* 0x080fe20000010869 */
[----:B------:R-:W4:Y:S01]  /*d060*/  MUFU.EX2 R121, R121 ;  /* 0x0000007900797308 */ /* 0x000f220000000800 */
[-CC-:B------:R-:W-:Y:S01]  /*d070*/  FFMA.FTZ R98, R174, R104.reuse, -R109.reuse ;  /* 0x00000068ae627223 */ /* 0x180fe2000001086d */
[----:B-1----:R-:W-:Y:S01]  /*d080*/  F2FP.F16.F32.PACK_AB R4, R117, R119 ;  /* 0x000000777504723e */ /* 0x002fe200000000ff */
[-C--:B------:R-:W-:Y:S01]  /*d090*/  FFMA.FTZ R91, R226, R104.reuse, -R109 ;  /* 0x00000068e25b7223 */ /* 0x080fe2000001086d */
[----:B------:R-:W-:Y:S01]  /*d0a0*/  MUFU.EX2 R83, R83 ;  /* 0x0000005300537308 */ /* 0x000fe20000000800 */
[-C--:B------:R-:W-:Y:S01]  /*d0b0*/  FFMA.FTZ R156, R162, R104.reuse, -R105 ;  /* 0x00000068a29c7223 */ /* 0x080fe20000010869 */
[-C--:B------:R-:W-:Y:S01]  /*d0c0*/  FFMA.FTZ R144, R144, R104.reuse, -R109 ;  /* 0x0000006890907223 */ /* 0x080fe2000001086d */
[-CC-:B------:R-:W-:Y:S01]  /*d0d0*/  FFMA.FTZ R222, R222, R104.reuse, -R105.reuse ;  /* 0x00000068dede7223 */ /* 0x180fe20000010869 */
[----:B------:R-:W-:Y:S01]  /*d0e0*/  MUFU.EX2 R82, R82 ;  /* 0x0000005200527308 */ /* 0x000fe20000000800 */
[-C--:B------:R-:W-:Y:S01]  /*d0f0*/  FFMA.FTZ R142, R142, R104.reuse, -R105 ;  /* 0x000000688e8e7223 */ /* 0x080fe20000010869 */
[----:B---3--:R-:W-:Y:S01]  /*d100*/  F2FP.F16.F32.PACK_AB R6, R0, R113 ;  /* 0x000000710006723e */ /* 0x008fe200000000ff */
[-CC-:B------:R-:W-:Y:S01]  /*d110*/  FFMA.FTZ R133, R126, R104.reuse, -R109.reuse ;  /* 0x000000687e857223 */ /* 0x180fe2000001086d */
[----:B------:R-:W-:Y:S01]  /*d120*/  MUFU.EX2 R74, R123 ;  /* 0x0000007b004a7308 */ /* 0x000fe20000000800 */
[-C--:B------:R-:W-:Y:S01]  /*d130*/  FFMA.FTZ R132, R132, R104.reuse, -R109 ;  /* 0x0000006884847223 */ /* 0x080fe2000001086d */
[-C--:B----4-:R-:W-:Y:S01]  /*d140*/  FMUL.FTZ R24, R80, R121.reuse ;  /* 0x0000007950187220 */ /* 0x090fe20000410000 */
        /* <DEDUP_REMOVED lines=19> */
[----:B------:R-:W3:Y:S01]  /*d280*/  MUFU.EX2 R81, R81 ;  /* 0x0000005100517308 */ /* 0x000ee20000000800 */
[-C--:B------:R-:W-:Y:S01]  /*d290*/  FMUL.FTZ R68, R68, R121.reuse ;  /* 0x0000007944447220 */ /* 0x080fe20000410000 */
[C---:B------:R-:W-:Y:S01]  /*d2a0*/  HMMA.16816.F32 R28, R4.reuse, R30, R76 ;  /* 0x0000001e041c723c */ /* 0x040fe2000000184c */
[----:B------:R-:W-:Y:S01]  /*d2b0*/  FMUL.FTZ R69, R69, R121 ;  /* 0x0000007945457220 */ /* 0x000fe20000410000 */
[----:B------:R-:W4:Y:S01]  /*d2c0*/  MUFU.EX2 R77, R125 ;  /* 0x0000007d004d7308 */ /* 0x000f220000000800 */
[-CC-:B------:R-:W-:Y:S01]  /*d2d0*/  FFMA.FTZ R78, R240, R104.reuse, -R109.reuse ;  /* 0x00000068f04e7223 */ /* 0x180fe2000001086d */
[-C--:B------:R-:W-:Y:S01]  /*d2e0*/  FFMA.FTZ R76, R246, R104.reuse, -R109 ;  /* 0x00000068f64c7223 */ /* 0x080fe2000001086d */
[-CC-:B------:R-:W-:Y:S01]  /*d2f0*/  FFMA.FTZ R79, R248, R104.reuse, -R105.reuse ;  /* 0x00000068f84f7223 */ /* 0x180fe20000010869 */
[----:B------:R-:W-:Y:S01]  /*d300*/  MUFU.EX2 R73, R73 ;  /* 0x0000004900497308 */ /* 0x000fe20000000800 */
[--C-:B------:R-:W-:Y:S01]  /*d310*/  FFMA.FTZ R88, R60, R104, -R105.reuse ;  /* 0x000000683c587223 */ /* 0x100fe20000010869 */
[C---:B--2---:R-:W-:Y:S01]  /*d320*/  HMMA.16816.F32 R16, R4.reuse, R20, R16 ;  /* 0x000000140410723c */ /* 0x044fe20000001810 */
[----:B-1----:R-:W-:Y:S01]  /*d330*/  F2FP.F16.F32.PACK_AB R53, R83, R80 ;  /* 0x000000505335723e */ /* 0x002fe200000000ff */
[----:B------:R-:W1:Y:S01]  /*d340*/  MUFU.EX2 R72, R72 ;  /* 0x0000004800487308 */ /* 0x000e620000000800 */
[----:B------:R-:W-:Y:S01]  /*d350*/  LDSM.16.MT88.4 R60, [R103+0x7800] ;  /* 0x00780000673c783b */ /* 0x000fe20000004200 */
[----:B---3--:R-:W-:Y:S01]  /*d360*/  F2FP.F16.F32.PACK_AB R55, R81, R82 ;  /* 0x000000525137723e */ /* 0x008fe200000000ff */
[-C--:B------:R-:W-:Y:S01]  /*d370*/  FFMA.FTZ R97, R232, R104.reuse, -R105 ;  /* 0x00000068e8617223 */ /* 0x080fe20000010869 */
[----:B------:R-:W-:Y:S01]  /*d380*/  MUFU.EX2 R75, R75 ;  /* 0x0000004b004b7308 */ /* 0x000fe20000000800 */
[-CC-:B------:R-:W-:Y:S01]  /*d390*/  FFMA.FTZ R96, R228, R104.reuse, -R109.reuse ;  /* 0x00000068e4607223 */ /* 0x180fe2000001086d */
[C---:B------:R-:W-:Y:S01]  /*d3a0*/  HMMA.16816.F32 R20, R4.reuse, R22, R84 ;  /* 0x000000160414723c */ /* 0x040fe20000001854 */
[----:B----4-:R-:W-:Y:S01]  /*d3b0*/  F2FP.F16.F32.PACK_AB R52, R74, R77 ;  /* 0x0000004d4a34723e */ /* 0x010fe200000000ff */
[----:B------:R-:W2:Y:S01]  /*d3c0*/  MUFU.EX2 R78, R78 ;  /* 0x0000004e004e7308 */ /* 0x000ea20000000800 */
[-C--:B------:R-:W-:Y:S01]  /*d3d0*/  FFMA.FTZ R89, R230, R104.reuse, -R109 ;  /* 0x00000068e6597223 */ /* 0x080fe2000001086d */
[-CC-:B------:R-:W-:Y:S01]  /*d3e0*/  FFMA.FTZ R123, R236, R104.reuse, -R105.reuse ;  /* 0x00000068ec7b7223 */ /* 0x180fe20000010869 */
[-C--:B------:R-:W-:Y:S01]  /*d3f0*/  FFMA.FTZ R125, R220, R104.reuse, -R105 ;  /* 0x00000068dc7d7223 */ /* 0x080fe20000010869 */
[----:B------:R-:W-:Y:S01]  /*d400*/  MUFU.EX2 R76, R76 ;  /* 0x0000004c004c7308 */ /* 0x000fe20000000800 */
[-C--:B------:R-:W-:Y:S01]  /*d410*/  FFMA.FTZ R127, R160, R104.reuse, -R109 ;  /* 0x00000068a07f7223 */ /* 0x080fe2000001086d */
[C---:B------:R-:W-:Y:S01]  /*d420*/  HMMA.16816.F32 R8, R4.reuse, R12, R8 ;  /* 0x0000000c0408723c */ /* 0x040fe20000001808 */
[----:B-1----:R-:W-:Y:S01]  /*d430*/  F2FP.F16.F32.PACK_AB R54, R72, R73 ;  /* 0x000000494836723e */ /* 0x002fe200000000ff */
[----:B------:R-:W-:Y:S01]  /*d440*/  MUFU.EX2 R79, R79 ;  /* 0x0000004f004f7308 */ /* 0x000fe20000000800 */
[-C--:B------:R-:W-:Y:S01]  /*d450*/  FFMA.FTZ R129, R148, R104.reuse, -R105 ;  /* 0x0000006894817223 */ /* 0x080fe20000010869 */
        /* <DEDUP_REMOVED lines=162> */
[----:B------:R-:W-:Y:S02]  /*de80*/  FADD.FTZ R126, R126, R129 ;  /* 0x000000817e7e7221 */ /* 0x000fe40000010000 */
        /* <DEDUP_REMOVED lines=86> */
.L_x_13149:
[----:B------:R-:W-:-:S07]  /*e3f0*/  IADD3 R221, PT, PT, R167, -0x1, RZ ;  /* 0xffffffffa7dd7810 */ /* 0x000fce0007ffe0ff */
.L_x_13160:
[----:B------:R-:W-:Y:S05]  /*e400*/  BSYNC B2 ;  /* 0x0000000000027941 */ /* 0x000fea0003800000 */
.L_x_13148:
[----:B------:R-:W-:-:S13]  /*e410*/  ISETP.GE.AND P0, PT, R221, R194, PT ;  /* 0x000000c2dd00720c */ /* 0x000fda0003f06270 */
[----:B------:R-:W-:Y:S05]  /*e420*/  @!P0 BRA `(.L_x_13161) ;  /* 0x0000005400f48947 */ /* 0x000fea0003800000 */
[----:B------:R-:W-:Y:S01]  /*e430*/  IADD3 R100, PT, PT, R165, R100, R164 ;  /* 0x00000064a5647210 */ /* 0x000fe20007ffe0a4 */
[----:B------:R-:W-:Y:S01]  /*e440*/  IMAD.SHL.U32 R220, R221, 0x80, RZ ;  /* 0x00000080dddc7824 */ /* 0x000fe200078e00ff */
[----:B------:R-:W-:Y:S01]  /*e450*/  ISETP.NE.U32.AND P2, PT, R216, RZ, PT ;  /* 0x000000ffd800720c */ /* 0x000fe20003f45070 */
[----:B------:R-:W-:Y:S01]  /*e460*/  IMAD.MOV.U32 R101, RZ, RZ, R0 ;  /* 0x000000ffff657224 */ /* 0x000fe200078e0000 */
[----:B------:R-:W-:Y:S01]  /*e470*/  IADD3 R39, PT, PT, -R37, R100, -R39 ;  /* 0x0000006425277210 */ /* 0x000fe20007ffe927 */
[----:B------:R-:W-:Y:S01]  /*e480*/  IMAD.MOV.U32 R100, RZ, RZ, R36 ;  /* 0x000000ffff647224 */ /* 0x000fe200078e0024 */
[C---:B------:R-:W-:Y:S01]  /*e490*/  LOP3.LUT R223, R220.reuse, 0x40, R37, 0xfe, !PT ;  /* 0x00000040dcdf7812 */ /* 0x040fe200078efe25 */
[----:B------:R-:W-:Y:S01]  /*e4a0*/  VIADD R221, R221, 0x1 ;  /* 0x00000001dddd7836 */ /* 0x000fe20000000000 */
[----:B------:R-:W-:Y:S01]  /*e4b0*/  IADD3 R222, PT, PT, R39, -0x39, -R220 ;  /* 0xffffffc727de7810 */ /* 0x000fe20007ffe8dc */
[----:B------:R-:W-:Y:S01]  /*e4c0*/  VIADD R220, R220, 0x80 ;  /* 0x00000080dcdc7836 */ /* 0x000fe20000000000 */
[----:B------:R-:W-:-:S02]  /*e4d0*/  ISETP.NE.AND.EX P2, PT, R217, RZ, PT, P2 ;  /* 0x000000ffd900720c */ /* 0x000fc40003f45320 */
[----:B------:R-:W-:Y:S02]  /*e4e0*/  VIADDMNMX R218, R38, 0x8, RZ, !PT ;  /* 0x0000000826da7846 */ /* 0x000fe400078001ff */
[----:B------:R-:W-:-:S09]  /*e4f0*/  VIMNMX R219, PT, PT, RZ, R38, !PT ;  /* 0x00000026ffdb7248 */ /* 0x000fd20007fe0100 */
.L_x_13168:
        /* <DEDUP_REMOVED lines=80> */
.L_x_13163:
[----:B------:R-:W-:Y:S05]  /*ea00*/  BSYNC.RECONVERGENT B0 ;  /* 0x0000000000007941 */ /* 0x000fea0003800200 */
.L_x_13162:
        /* <DEDUP_REMOVED lines=27> */
[C---:B------:R-:W-:Y:S01]  /*ebc0*/  @!P0 IMAD.WIDE.U32 R154, R188.reuse, 0xc0, R154 ;  /* 0x000000c0bc9a8825 */ /* 0x040fe200078e009a */
        /* <DEDUP_REMOVED lines=48> */
[----:B------:R-:W5:Y:S04]  /*eed0*/  LD.E R0, desc[UR4][R2.64+0x18c] ;  /* 0x00018c0402007980 */ /* 0x000f68000c101900 */
[----:B-1----:R-:W-:Y:S08]  /*eee0*/  LDSM.16.M88.4 R148, [R178+0x3000] ;  /* 0x00300000b294783b */ /* 0x002ff00000000200 */
[----:B------:R-:W0:Y:S08]  /*eef0*/  LDGDEPBAR ;  /* 0x00000000000079af */ /* 0x000e300000000000 */
[----:B--2---:R-:W-:Y:S08]  /*ef00*/  LDSM.16.M88.4 R152, [R178+0x3800] ;  /* 0x00380000b298783b */ /* 0x004ff00000000200 */
[----:B------:R-:W-:Y:S08]  /*ef10*/  LDSM.16.M88.4 R156, [R178+0x4000] ;  /* 0x00400000b29c783b */ /* 0x000ff00000000200 */
[----:B------:R-:W-:Y:S08]  /*ef20*/  LDSM.16.M88.4 R160, [R178+0x4800] ;  /* 0x00480000b2a0783b */ /* 0x000ff00000000200 */
[----:B------:R-:W-:Y:S08]  /*ef30*/  LDSM.16.M88.4 R164, [R178+0x5000] ;  /* 0x00500000b2a4783b */ /* 0x000ff00000000200 */
[----:B------:R-:W-:Y:S08]  /*ef40*/  LDSM.16.M88.4 R168, [R181] ;  /* 0x00000000b5a8783b */ /* 0x000ff00000000200 */
[----:B------:R-:W-:Y:S01]  /*ef50*/  LDSM.16.M88.4 R172, [R177+0x2000] ;  /* 0x00200000b1ac783b */ /* 0x000fe20000000200 */
[C---:B---3--:R-:W-:Y:S08]  /*ef60*/  HMMA.16816.F32 R4, R104.reuse, R108, RZ ;  /* 0x0000006c6804723c */ /* 0x048ff000000018ff */
[C---:B------:R-:W-:Y:S01]  /*ef70*/  HMMA.16816.F32 R8, R104.reuse, R110, RZ ;  /* 0x0000006e6808723c */ /* 0x040fe200000018ff */
[----:B------:R-:W1:Y:S07]  /*ef80*/  LDSM.16.M88.4 R108, [R179+0x2800] ;  /* 0x00280000b36c783b */ /* 0x000e6e0000000200 */
[C---:B----4-:R-:W-:Y:S08]  /*ef90*/  HMMA.16816.F32 R12, R104.reuse, R112, RZ ;  /* 0x00000070680c723c */ /* 0x050ff000000018ff */
[C---:B------:R-:W-:Y:S01]  /*efa0*/  HMMA.16816.F32 R16, R104.reuse, R114, RZ ;  /* 0x000000726810723c */ /* 0x040fe200000018ff */
[----:B------:R-:W2:Y:S07]  /*efb0*/  LDSM.16.M88.4 R112, [R179+0x3000] ;  /* 0x00300000b370783b */ /* 0x000eae0000000200 */
        /* <DEDUP_REMOVED lines=14> */
[----:B------:R-:W-:Y:S07]  /*f0a0*/  LDSM.16.M88.4 R132, [R182] ;  /* 0x00000000b684783b */ /* 0x000fee0000000200 */
[C---:B------:R-:W-:Y:S08]  /*f0b0*/  HMMA.16816.F32 R60, R104.reuse, R136, RZ ;  /* 0x00000088683c723c */ /* 0x040ff000000018ff */
[----:B------:R-:W-:Y:S01]  /*f0c0*/  HMMA.16816.F32 R64, R104, R138, RZ ;  /* 0x0000008a6840723c */ /* 0x000fe200000018ff */
[----:B------:R-:W3:Y:S07]  /*f0d0*/  LDSM.16.M88.4 R104, [R179+0x3800] ;  /* 0x00380000b368783b */ /* 0x000eee0000000200 */
[C---:B------:R-:W-:Y:S01]  /*f0e0*/  HMMA.16816.F32 R4, R140.reuse, R144, R4 ;  /* 0x000000908c04723c */ /* 0x040fe20000001804 */
[----:B------:R-:W4:Y:S07]  /*f0f0*/  LDSM.16.M88.4 R136, [R178+0x2000] ;  /* 0x00200000b288783b */ /* 0x000f2e0000000200 */
        /* <DEDUP_REMOVED lines=34> */
[----:B------:R-:W1:Y:S07]  /*f320*/  LDSM.16.M88.4 R108, [R177+0x3000] ;  /* 0x00300000b16c783b */ /* 0x000e6e0000000200 */
[C---:B------:R-:W-:Y:S08]  /*f330*/  HMMA.16816.F32 R4, R168.reuse, R172, R4 ;  /* 0x000000aca804723c */ /* 0x040ff00000001804 */
[C---:B------:R-:W-:Y:S08]  /*f340*/  HMMA.16816.F32 R8, R168.reuse, R174, R8 ;  /* 0x000000aea808723c */ /* 0x040ff00000001808 */
[C---:B--2---:R-:W-:Y:S03]  /*f350*/  HMMA.16816.F32 R12, R168.reuse, R104, R12 ;  /* 0x00000068a80c723c */ /* 0x044fe6000000180c */
[-C--:B------:R-:W-:Y:S01]  /*f360*/  FMUL.FTZ R148, R4, R0.reuse ;  /* 0x0000000004947220 */ /* 0x080fe20000410000 */
[-C--:B------:R-:W-:Y:S01]  /*f370*/  FMUL.FTZ R150, R5, R0.reuse ;  /* 0x0000000005967220 */ /* 0x080fe20000410000 */
[-C--:B------:R-:W-:Y:S01]  /*f380*/  FMUL.FTZ R152, R6, R0.reuse ;  /* 0x0000000006987220 */ /* 0x080fe20000410000 */
[-C--:B------:R-:W-:Y:S02]  /*f390*/  FMUL.FTZ R154, R7, R0.reuse ;  /* 0x00000000079a7220 */ /* 0x080fe40000410000 */
[C---:B------:R-:W-:Y:S01]  /*f3a0*/  HMMA.16816.F32 R16, R168.reuse, R106, R16 ;  /* 0x0000006aa810723c */ /* 0x040fe20000001810 */
[----:B------:R-:W2:Y:S01]  /*f3b0*/  MUFU.TANH R148, R148 ;  /* 0x0000009400947308 */ /* 0x000ea20000002400 */
[----:B------:R-:W3:Y:S01]  /*f3c0*/  LDSM.16.M88.4 R104, [R177+0x3800] ;  /* 0x00380000b168783b */ /* 0x000ee20000000200 */
[-C--:B------:R-:W-:Y:S01]  /*f3d0*/  FMUL.FTZ R160, R10, R0.reuse ;  /* 0x000000000aa07220 */ /* 0x080fe20000410000 */
[-C--:B------:R-:W-:Y:S01]  /*f3e0*/  FMUL.FTZ R156, R8, R0.reuse ;  /* 0x00000000089c7220 */ /* 0x080fe20000410000 */
[-C--:B------:R-:W-:Y:S01]  /*f3f0*/  FMUL.FTZ R158, R9, R0.reuse ;  /* 0x00000000099e7220 */ /* 0x080fe20000410000 */
[-C--:B------:R-:W-:Y:S05]  /*f400*/  FMUL.FTZ R162, R11, R0.reuse ;  /* 0x000000000ba27220 */ /* 0x080fea0000410000 */
[----:B------:R-:W4:Y:S01]  /*f410*/  MUFU.TANH R150, R150 ;  /* 0x0000009600967308 */ /* 0x000f220000002400 */
[C---:B-1----:R-:W-:Y:S03]  /*f420*/  HMMA.16816.F32 R20, R168.reuse, R108, R20 ;  /* 0x0000006ca814723c */ /* 0x042fe60000001814 */
        /* <DEDUP_REMOVED lines=54> */
[-C--:B----4-:R-:W-:Y:S01]  /*f790*/  FMUL.FTZ R165, R42, R0.reuse ;  /* 0x000000002aa57220 */ /* 0x090fe20000410000 */
[C---:B-----5:R-:W-:Y:S08]  /*f7a0*/  HMMA.16816.F32 R52, R168.reuse, R108, R52 ;  /* 0x0000006ca834723c */ /* 0x060ff00000001834 */
[----:B------:R-:W4:Y:S01]  /*f7b0*/  MUFU.TANH R172, R172 ;  /* 0x000000ac00ac7308 */ /* 0x000f220000002400 */
[----:B------:R-:W-:Y:S01]  /*f7c0*/  BAR.SYNC.DEFER_BLOCKING 0x0 ;  /* 0x0000000000007b1d */ /* 0x000fe20000010000 */
[-C--:B------:R-:W-:Y:S01]  /*f7d0*/  FMUL.FTZ R231, R46, R0.reuse ;  /* 0x000000002ee77220 */ /* 0x080fe20000410000 */
[-C--:B------:R-:W-:Y:S01]  /*f7e0*/  FMUL.FTZ R197, R47, R0.reuse ;  /* 0x000000002fc57220 */ /* 0x080fe20000410000 */
[C---:B------:R-:W-:Y:S03]  /*f7f0*/  HMMA.16816.F32 R56, R168.reuse, R110, R56 ;  /* 0x0000006ea838723c */ /* 0x040fe60000001838 */
[-C--:B------:R-:W-:Y:S03]  /*f800*/  FMUL.FTZ R233, R49, R0.reuse ;  /* 0x0000000031e97220 */ /* 0x080fe60000410000 */
[----:B------:R5:W3:Y:S01]  /*f810*/  MUFU.TANH R139, R231 ;  /* 0x000000e7008b7308 */ /* 0x000ae20000002400 */
[-C--:B------:R-:W-:Y:S01]  /*f820*/  FMUL.FTZ R229, R50, R0.reuse ;  /* 0x0000000032e57220 */ /* 0x080fe20000410000 */
[-C--:B------:R-:W-:Y:S01]  /*f830*/  FMUL.FTZ R235, R48, R0.reuse ;  /* 0x0000000030eb7220 */ /* 0x080fe20000410000 */
[-C--:B--2---:R-:W-:Y:S01]  /*f840*/  FMUL.FTZ R167, R43, R0.reuse ;  /* 0x000000002ba77220 */ /* 0x084fe20000410000 */
[-C--:B------:R-:W-:Y:S01]  /*f850*/  FMUL.FTZ R173, R44, R0.reuse ;  /* 0x000000002cad7220 */ /* 0x080fe20000410000 */
[-C--:B-1----:R-:W-:Y:S01]  /*f860*/  FMUL.FTZ R175, R45, R0.reuse ;  /* 0x000000002daf7220 */ /* 0x082fe20000410000 */
[-C--:B------:R-:W-:Y:S04]  /*f870*/  FMUL.FTZ R237, R53, R0.reuse ;  /* 0x0000000035ed7220 */ /* 0x080fe80000410000 */
[----:B------:R1:W2:Y:S03]  /*f880*/  MUFU.TANH R137, R197 ;  /* 0x000000c500897308 */ /* 0x0002a60000002400 */
[-C--:B------:R-:W-:Y:S07]  /*f890*/  FMUL.FTZ R241, R57, R0.reuse ;  /* 0x0000000039f17220 */ /* 0x080fee0000410000 */
[----:B------:R4:W2:Y:S01]  /*f8a0*/  MUFU.TANH R141, R233 ;  /* 0x000000e9008d7308 */ /* 0x0008a20000002400 */
[-C--:B------:R-:W-:Y:S01]  /*f8b0*/  FMUL.FTZ R239, R58, R0.reuse ;  /* 0x000000003aef7220 */ /* 0x080fe20000410000 */
[-C--:B-----5:R-:W-:Y:S01]  /*f8c0*/  FMUL.FTZ R231, R51, R0.reuse ;  /* 0x0000000033e77220 */ /* 0x0a0fe20000410000 */
[C---:B---3--:R-:W-:Y:S07]  /*f8d0*/  HMMA.16816.F32 R60, R168.reuse, R104, R60 ;  /* 0x00000068a83c723c */ /* 0x048fee000000183c */
[----:B------:R3:W2:Y:S01]  /*f8e0*/  MUFU.TANH R135, R229 ;  /* 0x000000e500877308 */ /* 0x0006a20000002400 */
[-C--:B-1----:R-:W-:Y:S01]  /*f8f0*/  FMUL.FTZ R197, R52, R0.reuse ;  /* 0x0000000034c57220 */ /* 0x082fe20000410000 */
[----:B------:R-:W-:Y:S08]  /*f900*/  HMMA.16816.F32 R64, R168, R106, R64 ;  /* 0x0000006aa840723c */ /* 0x000ff00000001840 */
[----:B------:R1:W1:Y:S01]  /*f910*/  MUFU.TANH R143, R235 ;  /* 0x000000eb008f7308 */ /* 0x0002620000002400 */
[-C--:B----4-:R-:W-:Y:S01]  /*f920*/  FMUL.FTZ R233, R55, R0.reuse ;  /* 0x0000000037e97220 */ /* 0x090fe20000410000 */
[-C--:B------:R-:W-:Y:S08]  /*f930*/  FMUL.FTZ R171, R63, R0.reuse ;  /* 0x000000003fab7220 */ /* 0x080ff00000410000 */
[----:B------:R4:W2:Y:S01]  /*f940*/  MUFU.TANH R133, R231 ;  /* 0x000000e700857308 */ /* 0x0008a20000002400 */
[-C--:B---3--:R-:W-:Y:S01]  /*f950*/  FMUL.FTZ R229, R56, R0.reuse ;  /* 0x0000000038e57220 */ /* 0x088fe20000410000 */
[-C--:B------:R-:W-:Y:S01]  /*f960*/  FMUL.FTZ R170, R64, R0.reuse ;  /* 0x0000000040aa7220 */ /* 0x080fe20000410000 */
[-C--:B------:R-:W-:Y:S07]  /*f970*/  FMUL.FTZ R169, R65, R0.reuse ;  /* 0x0000000041a97220 */ /* 0x080fee0000410000 */
[----:B------:R3:W2:Y:S01]  /*f980*/  MUFU.TANH R131, R197 ;  /* 0x000000c500837308 */ /* 0x0006a20000002400 */
[-C--:B------:R-:W-:Y:S01]  /*f990*/  FMUL.FTZ R168, R66, R0.reuse ;  /* 0x0000000042a87220 */ /* 0x080fe20000410000 */
[-C--:B-1----:R-:W-:Y:S08]  /*f9a0*/  FMUL.FTZ R235, R54, R0.reuse ;  /* 0x0000000036eb7220 */ /* 0x082ff00000410000 */
[----:B------:R1:W1:Y:S01]  /*f9b0*/  MUFU.TANH R121, R233 ;  /* 0x000000e900797308 */ /* 0x0002620000002400 */
[-C--:B----4-:R-:W-:Y:S09]  /*f9c0*/  FMUL.FTZ R231, R59, R0.reuse ;  /* 0x000000003be77220 */ /* 0x090ff20000410000 */
[----:B------:R4:W2:Y:S01]  /*f9d0*/  MUFU.TANH R127, R229 ;  /* 0x000000e5007f7308 */ /* 0x0008a20000002400 */
[-C--:B---3--:R-:W-:Y:S09]  /*f9e0*/  FMUL.FTZ R197, R60, R0.reuse ;  /* 0x000000003cc57220 */ /* 0x088ff20000410000 */
[----:B------:R-:W3:Y:S01]  /*f9f0*/  MUFU.TANH R174, R174 ;  /* 0x000000ae00ae7308 */ /* 0x000ee20000002400 */
[-C--:B-1----:R-:W-:Y:S09]  /*fa00*/  FMUL.FTZ R233, R61, R0.reuse ;  /* 0x000000003de97220 */ /* 0x082ff20000410000 */
[----:B------:R-:W1:Y:S01]  /*fa10*/  MUFU.TANH R226, R226 ;  /* 0x000000e200e27308 */ /* 0x000e620000002400 */
[-C--:B----4-:R-:W-:Y:S01]  /*fa20*/  FMUL.FTZ R229, R62, R0.reuse ;  /* 0x000000003ee57220 */ /* 0x090fe20000410000 */
[----:B------:R-:W-:Y:S08]  /*fa30*/  FMUL.FTZ R0, R67, R0 ;  /* 0x0000000043007220 */ /* 0x000ff00000410000 */
        /* <DEDUP_REMOVED lines=39> */
[----:B------:R-:W-:Y:S01]  /*fcb0*/  ISETP.NE.U32.AND P2, PT, R216, RZ, PT ;  /* 0x000000ffd800720c */ /* 0x000fe20003f45070 */
[----:B------:R-:W-:Y:S03]  /*fcc0*/  BSSY.RECONVERGENT B0, `(.L_x_13166) ;  /* 0x000004b000007945 */ /* 0x000fe60003800200 */
[----:B------:R-:W-:Y:S11]  /*fcd0*/  ISETP.NE.AND.EX P2, PT, R217, RZ, PT, P2 ;  /* 0x000000ffd900720c */ /* 0x000ff60003f45320 */
[----:B------:R-:W-:Y:S02]  /*fce0*/  @!UPT UIADD3 URZ, UPT, UPT, URZ, URZ, URZ ;  /* 0x000000fffffff290 */ /* 0x000fe4000fffe0ff */
[----:B-1----:R-:W2:Y:S01]  /*fcf0*/  @!P2 LD.E R0, desc[UR4][R2.64+0x38] ;  /* 0x000038040200a980 */ /* 0x002ea2000c101900 */
        /* <DEDUP_REMOVED lines=71> */
.L_x_13167:
[----:B------:R-:W-:Y:S05]  /*10170*/  BSYNC.RECONVERGENT B0 ;  /* 0x0000000000007941 */ /* 0x000fea0003800200 */
.L_x_13166:
        /* <DEDUP_REMOVED lines=65> */
.L_x_13165:
[----:B------:R-:W-:Y:S05]  /*10590*/  BSYNC.RECONVERGENT B1 ;  /* 0x0000000000017941 */ /* 0x000fea0003800200 */
.L_x_13164:
[----:B-1----:R-:W-:Y:S01]  /*105a0*/  IABS R0, R222 ;  /* 0x000000de00007213 */ /* 0x002fe20000000000 */
[C---:B--2---:R-:W-:Y:S01]  /*105b0*/  VIADD R5, R222.reuse, 0x40 ;  /* 0x00000040de057836 */ /* 0x044fe20000000000 */
[----:B------:R-:W2:Y:S01]  /*105c0*/  LD.E R37, desc[UR4][R2.64+0xdc] ;  /* 0x0000dc0402257980 */ /* 0x000ea2000c101900 */
[C---:B------:R-:W-:Y:S01]  /*105d0*/  VIADD R48, R223.reuse, 0xffffffc1 ;  /* 0xffffffc1df307836 */ /* 0x040fe20000000000 */
[----:B------:R-:W-:Y:S01]  /*105e0*/  I2FP.F32.S32 R0, R0 ;  /* 0x0000000000007245 */ /* 0x000fe20000201400 */
[C---:B------:R-:W-:Y:S01]  /*105f0*/  VIADD R31, R223.reuse, 0xfffffff9 ;  /* 0xfffffff9df1f7836 */ /* 0x040fe20000000000 */
[----:B------:R-:W-:Y:S01]  /*10600*/  IABS R5, R5 ;  /* 0x0000000500057213 */ /* 0x000fe20000000000 */
[C---:B------:R-:W-:Y:S01]  /*10610*/  VIADD R7, R222.reuse, 0x39 ;  /* 0x00000039de077836 */ /* 0x040fe20000000000 */
[----:B------:R-:W-:Y:S01]  /*10620*/  LDSM.16.MT88.4 R60, [R103+0x6800] ;  /* 0x00680000673c783b */ /* 0x000fe20000004200 */
[----:B------:R-:W-:Y:S01]  /*10630*/  VIADD R28, R223, 0x9 ;  /* 0x00000009df1c7836 */ /* 0x000fe20000000000 */
[----:B------:R-:W-:Y:S01]  /*10640*/  I2FP.F32.S32 R5, R5 ;  /* 0x0000000500057245 */ /* 0x000fe20000201400 */
[CC--:B------:R-:W-:Y:S01]  /*10650*/  FFMA.FTZ R10, -R203.reuse, R0.reuse, R10 ;  /* 0x00000000cb0a7223 */ /* 0x0c0fe2000001010a */
[----:B------:R-:W-:Y:S01]  /*10660*/  IABS R7, R7 ;  /* 0x0000000700077213 */ /* 0x000fe20000000000 */
[----:B------:R-:W-:Y:S01]  /*10670*/  FFMA.FTZ R227, -R203, R0, R227 ;  /* 0x00000000cbe37223 */ /* 0x000fe200000101e3 */
[----:B------:R-:W-:Y:S01]  /*10680*/  ISETP.GE.AND P3, PT, R31, R219, PT ;  /* 0x000000db1f00720c */ /* 0x000fe20003f66270 */
[----:B------:R-:W-:Y:S01]  /*10690*/  VIADD R4, R223, 0xffffffc0 ;  /* 0xffffffc0df047836 */ /* 0x000fe20000000000 */
[----:B------:R-:W-:Y:S01]  /*106a0*/  I2FP.F32.S32 R7, R7 ;  /* 0x0000000700077245 */ /* 0x000fe20000201400 */
[----:B------:R-:W-:Y:S01]  /*106b0*/  VIADD R0, R222, 0x38 ;  /* 0x00000038de007836 */ /* 0x000fe20000000000 */
[----:B------:R-:W-:Y:S01]  /*106c0*/  FSEL R50, R10, -INF , P3 ;  /* 0xff8000000a327808 */ /* 0x000fe20001800000 */
[----:B------:R-:W-:Y:S01]  /*106d0*/  FFMA.FTZ R154, -R203, R5, R154 ;  /* 0x00000005cb9a7223 */ /* 0x000fe2000001019a */
[C---:B------:R-:W-:Y:S01]  /*106e0*/  ISETP.GE.AND P4, PT, R4.reuse, R219, PT ;  /* 0x000000db0400720c */ /* 0x040fe20003f86270 */
[C---:B------:R-:W-:Y:S01]  /*106f0*/  VIADD R22, R223.reuse, 0x18 ;  /* 0x00000018df167836 */ /* 0x040fe20000000000 */
        /* <DEDUP_REMOVED lines=8> */
[----:B------:R-:W-:Y:S01]  /*10780*/  ISETP.GE.AND P3, PT, R223, R219, PT ;  /* 0x000000dbdf00720c */ /* 0x000fe20003f66270 */
[C---:B------:R-:W-:Y:S02]  /*10790*/  VIADD R8, R222.reuse, 0x30 ;  /* 0x00000030de087836 */ /* 0x040fe40000000000 */
[CC--:B------:R-:W-:Y:S01]  /*107a0*/  FFMA.FTZ R148, -R203.reuse, R7.reuse, R148 ;  /* 0x00000007cb947223 */ /* 0x0c0fe20000010194 */
[----:B------:R-:W-:Y:S01]  /*107b0*/  FFMA.FTZ R160, -R203, R7, R160 ;  /* 0x00000007cba07223 */ /* 0x000fe200000101a0 */
[----:B------:R-:W-:Y:S01]  /*107c0*/  IABS R0, R4 ;  /* 0x0000000400007213 */ /* 0x000fe20000000000 */
[----:B------:R-:W-:Y:S01]  /*107d0*/  IMAD.MOV.U32 R7, RZ, RZ, R5 ;  /* 0x000000ffff077224 */ /* 0x000fe200078e0005 */
        /* <DEDUP_REMOVED lines=8> */
[----:B------:R-:W-:Y:S01]  /*10860*/  I2FP.F32.S32 R7, R7 ;  /* 0x0000000700077245 */ /* 0x000fe20000201400 */
[CC--:B------:R-:W-:Y:S01]  /*10870*/  FFMA.FTZ R158, -R203.reuse, R5.reuse, R158 ;  /* 0x00000005cb9e7223 */ /* 0x0c0fe2000001019e */
[----:B------:R-:W-:Y:S01]  /*10880*/  FSEL R148, R148, -INF , P4 ;  /* 0xff80000094947808 */ /* 0x000fe20002000000 */
[C---:B------:R-:W-:Y:S01]  /*10890*/  FFMA.FTZ R174, -R203.reuse, R5, R174 ;  /* 0x00000005cbae7223 */ /* 0x040fe200000101ae */
[----:B------:R-:W-:Y:S01]  /*108a0*/  I2FP.F32.S32 R5, R4 ;  /* 0x0000000400057245 */ /* 0x000fe20000201400 */
[C---:B------:R-:W-:Y:S01]  /*108b0*/  FFMA.FTZ R156, -R203.reuse, R0, R156 ;  /* 0x00000000cb9c7223 */ /* 0x040fe2000001019c */
[----:B------:R-:W-:Y:S01]  /*108c0*/  IABS R6, R6 ;  /* 0x0000000600067213 */ /* 0x000fe20000000000 */
[C---:B------:R-:W-:Y:S01]  /*108d0*/  FFMA.FTZ R172, -R203.reuse, R0, R172 ;  /* 0x00000000cbac7223 */ /* 0x040fe200000101ac */
[----:B------:R-:W-:Y:S01]  /*108e0*/  ISETP.GE.AND P4, PT, R48, R219, PT ;  /* 0x000000db3000720c */ /* 0x000fe20003f86270 */
[C---:B------:R-:W-:Y:S02]  /*108f0*/  VIADD R0, R222.reuse, 0x21 ;  /* 0x00000021de007836 */ /* 0x040fe40000000000 */
[CC--:B------:R-:W-:Y:S01]  /*10900*/  FFMA.FTZ R166, -R203.reuse, R5.reuse, R166 ;  /* 0x00000005cba67223 */ /* 0x0c0fe200000101a6 */
[C---:B------:R-:W-:Y:S01]  /*10910*/  FFMA.FTZ R232, -R203.reuse, R5, R232 ;  /* 0x00000005cbe87223 */ /* 0x040fe200000101e8 */
[C---:B------:R-:W-:Y:S02]  /*10920*/  VIADD R4, R222.reuse, 0x20 ;  /* 0x00000020de047836 */ /* 0x040fe40000000000 */
[CC--:B------:R-:W-:Y:S01]  /*10930*/  FFMA.FTZ R150, -R203.reuse, R7.reuse, R150 ;  /* 0x00000007cb967223 */ /* 0x0c0fe20000010196 */
[C---:B------:R-:W-:Y:S02]  /*10940*/  VIADD R5, R222.reuse, 0x19 ;  /* 0x00000019de057836 */ /* 0x040fe40000000000 */
[----:B------:R-:W-:Y:S01]  /*10950*/  FFMA.FTZ R162, -R203, R7, R162 ;  /* 0x00000007cba27223 */ /* 0x000fe200000101a2 */
[----:B------:R-:W-:Y:S01]  /*10960*/  I2FP.F32.S32 R7, R6 ;  /* 0x0000000600077245 */ /* 0x000fe20000201400 */
[C---:B------:R-:W-:Y:S01]  /*10970*/  VIADD R23, R223.reuse, 0x11 ;  /* 0x00000011df177836 */ /* 0x040fe20000000000 */
[----:B------:R-:W-:Y:S01]  /*10980*/  IABS R6, R0 ;  /* 0x0000000000067213 */ /* 0x000fe20000000000 */
[C---:B------:R-:W-:Y:S01]  /*10990*/  VIADD R16, R223.reuse, 0x20 ;  /* 0x00000020df107836 */ /* 0x040fe20000000000 */
[----:B------:R-:W-:Y:S01]  /*109a0*/  IABS R0, R4 ;  /* 0x0000000400007213 */ /* 0x000fe20000000000 */
[C---:B------:R-:W-:Y:S01]  /*109b0*/  VIADD R10, R223.reuse, 0x28 ;  /* 0x00000028df0a7836 */ /* 0x040fe20000000000 */
[----:B------:R-:W-:Y:S01]  /*109c0*/  IABS R5, R5 ;  /* 0x0000000500057213 */ /* 0x000fe20000000000 */
[----:B------:R-:W-:Y:S01]  /*109d0*/  VIADD R4, R222, 0x11 ;  /* 0x00000011de047836 */ /* 0x000fe20000000000 */
[----:B------:R-:W-:Y:S01]  /*109e0*/  FSEL R19, R150, -INF , P4 ;  /* 0xff80000096137808 */ /* 0x000fe20002000000 */
[C---:B------:R-:W-:Y:S01]  /*109f0*/  VIADD R47, R223.reuse, 0xffffffd0 ;  /* 0xffffffd0df2f7836 */ /* 0x040fe20000000000 */
[----:B------:R-:W-:Y:S01]  /*10a00*/  I2FP.F32.S32 R5, R5 ;  /* 0x0000000500057245 */ /* 0x000fe20000201400 */
[C---:B------:R-:W-:Y:S01]  /*10a10*/  VIADD R46, R223.reuse, 0xffffffd1 ;  /* 0xffffffd1df2e7836 */ /* 0x040fe20000000000 */
[----:B------:R-:W-:Y:S01]  /*10a20*/  IABS R4, R4 ;  /* 0x0000000400047213 */ /* 0x000fe20000000000 */
[----:B------:R-:W-:Y:S01]  /*10a30*/  VIADD R45, R223, 0xffffffd8 ;  /* 0xffffffd8df2d7836 */ /* 0x000fe20000000000 */
[----:B------:R-:W-:Y:S01]  /*10a40*/  ISETP.GE.AND P4, PT, R21, R219, PT ;  /* 0x000000db1500720c */ /* 0x000fe20003f86270 */
[----:B------:R-:W-:Y:S01]  /*10a50*/  VIADD R44, R223, 0xffffffe0 ;  /* 0xffffffe0df2c7836 */ /* 0x000fe20000000000 */
[----:B------:R-:W-:Y:S01]  /*10a60*/  I2FP.F32.S32 R4, R4 ;  /* 0x0000000400047245 */ /* 0x000fe20000201400 */
[CC--:B------:R-:W-:Y:S01]  /*10a70*/  FFMA.FTZ R234, -R203.reuse, R5.reuse, R234 ;  /* 0x00000005cbea7223 */ /* 0x0c0fe200000101ea */
[----:B------:R-:W-:Y:S01]  /*10a80*/  FSEL R156, R156, -INF , P4 ;  /* 0xff8000009c9c7808 */ /* 0x000fe20002000000 */
[----:B------:R-:W-:Y:S01]  /*10a90*/  FFMA.FTZ R246, -R203, R5, R246 ;  /* 0x00000005cbf67223 */ /* 0x000fe200000101f6 */
[----:B------:R-:W-:Y:S01]  /*10aa0*/  ISETP.GE.AND P4, PT, R15, R219, PT ;  /* 0x000000db0f00720c */ /* 0x000fe20003f86270 */
[----:B------:R-:W-:Y:S01]  /*10ab0*/  VIADD R5, R222, 0x9 ;  /* 0x00000009de057836 */ /* 0x000fe20000000000 */
[----:B------:R-:W-:Y:S01]  /*10ac0*/  I2FP.F32.S32 R0, R0 ;  /* 0x0000000000007245 */ /* 0x000fe20000201400 */
[CC--:B------:R-:W-:Y:S01]  /*10ad0*/  FFMA.FTZ R149, -R203.reuse, R4.reuse, R149 ;  /* 0x00000004cb957223 */ /* 0x0c0fe20000010195 */
[----:B------:R-:W-:Y:S01]  /*10ae0*/  FSEL R13, R158, -INF , P4 ;  /* 0xff8000009e0d7808 */ /* 0x000fe20002000000 */
[----:B------:R-:W-:Y:S01]  /*10af0*/  FFMA.FTZ R242, -R203, R4, R242 ;  /* 0x00000004cbf27223 */ /* 0x000fe200000101f2 */
[----:B------:R-:W-:Y:S01]  /*10b00*/  IABS R4, R5 ;  /* 0x0000000500047213 */ /* 0x000fe20000000000 */
[----:B------:R-:W-:Y:S01]  /*10b10*/  VIADD R5, R222, 0xfffffff9 ;  /* 0xfffffff9de057836 */ /* 0x000fe20000000000 */
[----:B------:R-:W-:Y:S01]  /*10b20*/  ISETP.GE.AND P4, PT, R48, R218, PT ;  /* 0x000000da3000720c */ /* 0x000fe20003f86270 */
[C---:B------:R-:W-:Y:S01]  /*10b30*/  VIADD R42, R223.reuse, 0xffffffe8 ;  /* 0xffffffe8df2a7836 */ /* 0x040fe20000000000 */
[----:B------:R-:W-:Y:S01]  /*10b40*/  I2FP.F32.S32 R4, R4 ;  /* 0x0000000400047245 */ /* 0x000fe20000201400 */
[----:B------:R-:W-:Y:S01]  /*10b50*/  VIADD R41, R223, 0xffffffe9 ;  /* 0xffffffe9df297836 */ /* 0x000fe20000000000 */
[----:B------:R-:W-:Y:S01]  /*10b60*/  IABS R5, R5 ;  /* 0x0000000500057213 */ /* 0x000fe20000000000 */
[----:B------:R-:W-:Y:S01]  /*10b70*/  VIADD R9, R222, 0x41 ;  /* 0x00000041de097836 */ /* 0x000fe20000000000 */
[----:B------:R-:W-:Y:S01]  /*10b80*/  FSEL R17, R154, -INF , P4 ;  /* 0xff8000009a117808 */ /* 0x000fe20002000000 */
[CC--:B------:R-:W-:Y:S01]  /*10b90*/  FFMA.FTZ R155, -R203.reuse, R4.reuse, R155 ;  /* 0x00000004cb9b7223 */ /* 0x0c0fe2000001019b */
[----:B------:R-:W-:Y:S01]  /*10ba0*/  ISETP.GE.AND P4, PT, R46, R219, PT ;  /* 0x000000db2e00720c */ /* 0x000fe20003f86270 */
[----:B------:R-:W-:Y:S01]  /*10bb0*/  FFMA.FTZ R250, -R203, R4, R250 ;  /* 0x00000004cbfa7223 */ /* 0x000fe200000101fa */
[----:B------:R-:W-:Y:S01]  /*10bc0*/  I2FP.F32.S32 R4, R5 ;  /* 0x0000000500047245 */ /* 0x000fe20000201400 */
[----:B------:R-:W-:Y:S01]  /*10bd0*/  VIADD R5, R222, 0xfffffff1 ;  /* 0xfffffff1de057836 */ /* 0x000fe20000000000 */
[----:B------:R-:W-:Y:S01]  /*10be0*/  IABS R9, R9 ;  /* 0x0000000900097213 */ /* 0x000fe20000000000 */
[----:B------:R-:W-:Y:S01]  /*10bf0*/  VIADD R40, R223, 0xfffffff0 ;  /* 0xfffffff0df287836 */ /* 0x000fe20000000000 */
[----:B------:R-:W-:Y:S01]  /*10c00*/  FSEL R55, R166, -INF , P4 ;  /* 0xff800000a6377808 */ /* 0x000fe20002000000 */
[CC--:B------:R-:W-:Y:S01]  /*10c10*/  FFMA.FTZ R165, -R203.reuse, R4.reuse, R165 ;  /* 0x00000004cba57223 */ /* 0x0c0fe200000101a5 */
[----:B------:R-:W-:Y:S01]  /*10c20*/  I2FP.F32.S32 R9, R9 ;  /* 0x0000000900097245 */ /* 0x000fe20000201400 */
        /* <DEDUP_REMOVED lines=8> */
[C---:B------:R-:W-:Y:S01]  /*10cb0*/  FFMA.FTZ R152, -R203.reuse, R9, R152 ;  /* 0x00000009cb987223 */ /* 0x040fe20000010198 */
[----:B------:R-:W-:Y:S01]  /*10cc0*/  FSEL R9, R162, -INF , P4 ;  /* 0xff800000a2097808 */ /* 0x000fe20002000000 */
[C---:B------:R-:W-:Y:S01]  /*10cd0*/  FFMA.FTZ R18, -R203.reuse, R4, R18 ;  /* 0x00000004cb127223 */ /* 0x040fe20000010112 */
[----:B------:R-:W-:Y:S01]  /*10ce0*/  ISETP.GE.AND P1, PT, R34, R218, PT ;  /* 0x000000da2200720c */ /* 0x000fe20003f26270 */
[----:B------:R-:W-:Y:S01]  /*10cf0*/  FFMA.FTZ R139, -R203, R4, R139 ;  /* 0x00000004cb8b7223 */ /* 0x000fe2000001018b */
[----:B------:R-:W-:Y:S01]  /*10d00*/  I2FP.F32.S32 R4, R5 ;  /* 0x0000000500047245 */ /* 0x000fe20000201400 */
[C---:B------:R-:W-:Y:S01]  /*10d10*/  VIADD R5, R222.reuse, 0xffffffe0 ;  /* 0xffffffe0de057836 */ /* 0x040fe20000000000 */
[----:B------:R-:W-:Y:S01]  /*10d20*/  FSEL R49, R227, -INF , P1 ;  /* 0xff800000e3317808 */ /* 0x000fe20000800000 */
[----:B------:R-:W-:Y:S01]  /*10d30*/  VIADD R8, R222, 0x18 ;  /* 0x00000018de087836 */ /* 0x000fe20000000000 */
[----:B------:R-:W-:Y:S01]  /*10d40*/  ISETP.GE.AND P1, PT, R223, R218, PT ;  /* 0x000000dadf00720c */ /* 0x000fe20003f26270 */
[-C--:B------:R-:W-:Y:S01]  /*10d50*/  FFMA.FTZ R145, -R203, R4.reuse, R175 ;  /* 0x00000004cb917223 */ /* 0x080fe200000101af */
[----:B------:R-:W-:Y:S01]  /*10d60*/  FSEL R159, R159, -INF , P3 ;  /* 0xff8000009f9f7808 */ /* 0x000fe20001800000 */
[----:B------:R-:W-:Y:S01]  /*10d70*/  FFMA.FTZ R133, -R203, R4, R133 ;  /* 0x00000004cb857223 */ /* 0x000fe20000010185 */
[----:B------:R-:W-:Y:S01]  /*10d80*/  IABS R4, R5 ;  /* 0x0000000500047213 */ /* 0x000fe20000000000 */
[----:B------:R-:W-:Y:S01]  /*10d90*/  VIADD R24, R223, 0x10 ;  /* 0x00000010df187836 */ /* 0x000fe20000000000 */
[----:B------:R-:W-:Y:S01]  /*10da0*/  ISETP.GE.AND P3, PT, R29, R219, PT ;  /* 0x000000db1d00720c */ /* 0x000fe20003f66270 */
[CC--:B------:R-:W-:Y:S01]  /*10db0*/  FFMA.FTZ R164, -R203.reuse, R7.reuse, R164 ;  /* 0x00000007cba47223 */ /* 0x0c0fe200000101a4 */
[----:B------:R-:W-:Y:S01]  /*10dc0*/  I2FP.F32.S32 R4, R4 ;  /* 0x0000000400047245 */ /* 0x000fe20000201400 */
[C---:B------:R-:W-:Y:S01]  /*10dd0*/  FFMA.FTZ R230, -R203.reuse, R7, R230 ;  /* 0x00000007cbe67223 */ /* 0x040fe200000101e6 */
[----:B------:R-:W-:Y:S01]  /*10de0*/  I2FP.F32.S32 R7, R6 ;  /* 0x0000000600077245 */ /* 0x000fe20000201400 */
[C---:B------:R-:W-:Y:S01]  /*10df0*/  FFMA.FTZ R240, -R203.reuse, R0, R240 ;  /* 0x00000000cbf07223 */ /* 0x040fe200000101f0 */
[----:B------:R-:W-:Y:S01]  /*10e00*/  IABS R6, R8 ;  /* 0x0000000800067213 */ /* 0x000fe20000000000 */
[CC--:B------:R-:W-:Y:S01]  /*10e10*/  FFMA.FTZ R141, -R203.reuse, R4.reuse, R141 ;  /* 0x00000004cb8d7223 */ /* 0x0c0fe2000001018d */
[----:B------:R-:W-:Y:S01]  /*10e20*/  FSEL R18, R18, -INF , P3 ;  /* 0xff80000012127808 */ /* 0x000fe20001800000 */
[----:B------:R-:W-:Y:S01]  /*10e30*/  FFMA.FTZ R121, -R203, R4, R121 ;  /* 0x00000004cb797223 */ /* 0x000fe20000010179 */
[----:B------:R-:W-:Y:S01]  /*10e40*/  ISETP.GE.AND P3, PT, R23, R219, PT ;  /* 0x000000db1700720c */ /* 0x000fe20003f66270 */
[C---:B------:R-:W-:Y:S02]  /*10e50*/  VIADD R4, R222.reuse, 0xffffffc9 ;  /* 0xffffffc9de047836 */ /* 0x040fe40000000000 */
[-C--:B------:R-:W-:Y:S01]  /*10e60*/  FFMA.FTZ R226, -R203, R7.reuse, R226 ;  /* 0x00000007cbe27223 */ /* 0x080fe200000101e2 */
[----:B------:R-:W-:Y:S01]  /*10e70*/  VIADD R27, R223, 0xffffffd9 ;  /* 0xffffffd9df1b7836 */ /* 0x000fe20000000000 */
[----:B------:R-:W-:Y:S01]  /*10e80*/  FSEL R145, R145, -INF , P3 ;  /* 0xff80000091917808 */ /* 0x000fe20001800000 */
[----:B------:R-:W-:Y:S01]  /*10e90*/  VIADD R43, R223, 0xffffffe1 ;  /* 0xffffffe1df2b7836 */ /* 0x000fe20000000000 */
[----:B------:R-:W-:Y:S01]  /*10ea0*/  IABS R4, R4 ;  /* 0x0000000400047213 */ /* 0x000fe20000000000 */
[C---:B------:R-:W-:Y:S01]  /*10eb0*/  FFMA.FTZ R238, -R203.reuse, R7, R238 ;  /* 0x00000007cbee7223 */ /* 0x040fe200000101ee */
[----:B------:R-:W-:Y:S01]  /*10ec0*/  I2FP.F32.S32 R7, R6 ;  /* 0x0000000600077245 */ /* 0x000fe20000201400 */
[----:B------:R-:W-:Y:S01]  /*10ed0*/  FFMA.FTZ R228, -R203, R0, R228 ;  /* 0x00000000cbe47223 */ /* 0x000fe200000101e4 */
[----:B------:R-:W-:Y:S01]  /*10ee0*/  I2FP.F32.S32 R4, R4 ;  /* 0x0000000400047245 */ /* 0x000fe20000201400 */
[----:B------:R-:W-:Y:S01]  /*10ef0*/  VIADD R0, R222, 0x10 ;  /* 0x00000010de007836 */ /* 0x000fe20000000000 */
[----:B------:R-:W-:Y:S01]  /*10f00*/  ISETP.GE.AND P4, PT, R27, R219, PT ;  /* 0x000000db1b00720c */ /* 0x000fe20003f86270 */
[C---:B------:R-:W-:Y:S01]  /*10f10*/  FFMA.FTZ R248, -R203.reuse, R7, R248 ;  /* 0x00000007cbf87223 */ /* 0x040fe200000101f8 */
[-C--:B------:R-:W-:Y:S01]  /*10f20*/  ISETP.GE.AND P3, PT, R20, R219.reuse, PT ;  /* 0x000000db1400720c */ /* 0x080fe20003f66270 */
[C---:B------:R-:W-:Y:S01]  /*10f30*/  FFMA.FTZ R109, -R203.reuse, R4, R109 ;  /* 0x00000004cb6d7223 */ /* 0x040fe2000001016d */
[----:B------:R-:W-:Y:S01]  /*10f40*/  IABS R0, R0 ;  /* 0x0000000000007213 */ /* 0x000fe20000000000 */
[----:B------:R-:W-:Y:S01]  /*10f50*/  FFMA.FTZ R39, -R203, R4, R39 ;  /* 0x00000004cb277223 */ /* 0x000fe20000010127 */
[----:B------:R-:W-:Y:S01]  /*10f60*/  FSEL R4, R152, -INF , P0 ;  /* 0xff80000098047808 */ /* 0x000fe20000000000 */
[----:B------:R-:W-:Y:S01]  /*10f70*/  VIADD R6, R222, 0x1 ;  /* 0x00000001de067836 */ /* 0x000fe20000000000 */
[----:B------:R-:W-:Y:S01]  /*10f80*/  ISETP.GE.AND P0, PT, R47, R219, PT ;  /* 0x000000db2f00720c */ /* 0x000fe20003f06270 */
[----:B------:R-:W-:Y:S01]  /*10f90*/  FFMA.FTZ R236, -R203, R7, R236 ;  /* 0x00000007cbec7223 */ /* 0x000fe200000101ec */
[----:B------:R-:W-:Y:S01]  /*10fa0*/  FSEL R25, R228, -INF , P4 ;  /* 0xff800000e4197808 */ /* 0x000fe20002000000 */
[----:B------:R-:W-:Y:S01]  /*10fb0*/  VIADD R7, R222, 0x8 ;  /* 0x00000008de077836 */ /* 0x000fe20000000000 */
[----:B------:R-:W-:Y:S01]  /*10fc0*/  FSEL R59, R164, -INF , P0 ;  /* 0xff800000a43b7808 */ /* 0x000fe20000000000 */
[----:B------:R-:W-:Y:S01]  /*10fd0*/  IMAD.MOV.U32 R8, RZ, RZ, R0 ;  /* 0x000000ffff087224 */ /* 0x000fe200078e0000 */
[-C--:B------:R-:W-:Y:S01]  /*10fe0*/  ISETP.GE.AND P0, PT, R21, R218.reuse, PT ;  /* 0x000000da1500720c */ /* 0x080fe20003f06270 */
[C---:B------:R-:W-:Y:S01]  /*10ff0*/  VIADD R5, R222.reuse, 0xffffffc0 ;  /* 0xffffffc0de057836 */ /* 0x040fe20000000000 */
[----:B------:R-:W-:Y:S01]  /*11000*/  IABS R0, R7 ;  /* 0x0000000700007213 */ /* 0x000fe20000000000 */
[----:B------:R-:W-:Y:S01]  /*11010*/  VIADD R7, R222, 0xfffffff0 ;  /* 0xfffffff0de077836 */ /* 0x000fe20000000000 */
[----:B------:R-:W-:Y:S01]  /*11020*/  FSEL R11, R160, -INF , P0 ;  /* 0xff800000a00b7808 */ /* 0x000fe20000000000 */
[----:B------:R-:W-:Y:S01]  /*11030*/  VIADD R220, R220, 0xffffff80 ;  /* 0xffffff80dcdc7836 */ /* 0x000fe20000000000 */
[-C--:B------:R-:W-:Y:S02]  /*11040*/  ISETP.GE.AND P0, PT, R45, R219.reuse, PT ;  /* 0x000000db2d00720c */ /* 0x080fe40003f06270 */
[-C--:B------:R-:W-:Y:S02]  /*11050*/  ISETP.GE.AND P4, PT, R46, R218.reuse, PT ;  /* 0x000000da2e00720c */ /* 0x080fe40003f86270 */
[----:B------:R-:W-:Y:S02]  /*11060*/  FSEL R226, R226, -INF , P0 ;  /* 0xff800000e2e27808 */ /* 0x000fe40000000000 */
[----:B------:R-:W-:Y:S02]  /*11070*/  ISETP.GE.AND P0, PT, R47, R218, PT ;  /* 0x000000da2f00720c */ /* 0x000fe40003f06270 */
[----:B------:R-:W-:Y:S02]  /*11080*/  I2FP.F32.S32 R0, R0 ;  /* 0x0000000000007245 */ /* 0x000fe40000201400 */
[----:B------:R-:W-:Y:S02]  /*11090*/  FSEL R53, R172, -INF , P0 ;  /* 0xff800000ac357808 */ /* 0x000fe40000000000 */
[-C--:B------:R-:W-:Y:S01]  /*110a0*/  ISETP.GE.AND P0, PT, R44, R219.reuse, PT ;  /* 0x000000db2c00720c */ /* 0x080fe20003f06270 */
[CC--:B------:R-:W-:Y:S01]  /*110b0*/  FFMA.FTZ R252, -R203.reuse, R0.reuse, R252 ;  /* 0x00000000cbfc7223 */ /* 0x0c0fe200000101fc */
[----:B------:R-:W-:Y:S01]  /*110c0*/  FSEL R57, R174, -INF , P4 ;  /* 0xff800000ae397808 */ /* 0x000fe20002000000 */
[----:B------:R-:W-:Y:S01]  /*110d0*/  FFMA.FTZ R157, -R203, R0, R157 ;  /* 0x00000000cb9d7223 */ /* 0x000fe2000001019d */
[-C--:B------:R-:W-:Y:S01]  /*110e0*/  ISETP.GE.AND P4, PT, R43, R219.reuse, PT ;  /* 0x000000db2b00720c */ /* 0x080fe20003f86270 */
[----:B------:R-:W-:Y:S01]  /*110f0*/  VIADD R0, R222, 0xfffffff8 ;  /* 0xfffffff8de007836 */ /* 0x000fe20000000000 */
[----:B------:R-:W-:Y:S02]  /*11100*/  FSEL R234, R234, -INF , P0 ;  /* 0xff800000eaea7808 */ /* 0x000fe40000000000 */
[----:B------:R-:W-:Y:S02]  /*11110*/  ISETP.GE.AND P0, PT, R45, R218, PT ;  /* 0x000000da2d00720c */ /* 0x000fe40003f06270 */
[----:B------:R-:W-:Y:S02]  /*11120*/  I2FP.F32.S32 R8, R8 ;  /* 0x0000000800087245 */ /* 0x000fe40000201400 */
[----:B------:R-:W-:Y:S02]  /*11130*/  FSEL R236, R236, -INF , P4 ;  /* 0xff800000ecec7808 */ /* 0x000fe40002000000 */
[----:B------:R-:W-:Y:S01]  /*11140*/  ISETP.GE.AND P4, PT, R27, R218, PT ;  /* 0x000000da1b00720c */ /* 0x000fe20003f86270 */
[CC--:B------:R-:W-:Y:S01]  /*11150*/  FFMA.FTZ R151, -R203.reuse, R8.reuse, R151 ;  /* 0x00000008cb977223 */ /* 0x0c0fe20000010197 */
[----:B------:R-:W-:Y:S01]  /*11160*/  FSEL R35, R230, -INF , P0 ;  /* 0xff800000e6237808 */ /* 0x000fe20000000000 */
[----:B------:R-:W-:Y:S01]  /*11170*/  FFMA.FTZ R244, -R203, R8, R244 ;  /* 0x00000008cbf47223 */ /* 0x000fe200000101f4 */
[----:B------:R-:W-:Y:S02]  /*11180*/  IABS R6, R6 ;  /* 0x0000000600067213 */ /* 0x000fe40000000000 */
[-C--:B------:R-:W-:Y:S02]  /*11190*/  ISETP.GE.AND P0, PT, R42, R219.reuse, PT ;  /* 0x000000db2a00720c */ /* 0x080fe40003f06270 */
[----:B------:R-:W-:Y:S02]  /*111a0*/  IABS R0, R0 ;  /* 0x0000000000007213 */ /* 0x000fe40000000000 */
[----:B------:R-:W-:Y:S02]  /*111b0*/  FSEL R33, R232, -INF , P4 ;  /* 0xff800000e8217808 */ /* 0x000fe40002000000 */
[----:B------:R-:W-:Y:S01]  /*111c0*/  I2FP.F32.S32 R6, R6 ;  /* 0x0000000600067245 */ /* 0x000fe20000201400 */
[----:B------:R-:W-:Y:S01]  /*111d0*/  IMAD.MOV.U32 R8, RZ, RZ, R0 ;  /* 0x000000ffff087224 */ /* 0x000fe200078e0000 */
[----:B------:R-:W-:Y:S02]  /*111e0*/  ISETP.GE.AND P4, PT, R41, R219, PT ;  /* 0x000000db2900720c */ /* 0x000fe40003f86270 */
[----:B------:R-:W-:Y:S01]  /*111f0*/  FSEL R235, R242, -INF , P0 ;  /* 0xff800000f2eb7808 */ /* 0x000fe20000000000 */
[C---:B------:R-:W-:Y:S01]  /*11200*/  FFMA.FTZ R153, -R203.reuse, R6, R153 ;  /* 0x00000006cb997223 */ /* 0x040fe20000010199 */
[----:B------:R-:W-:Y:S01]  /*11210*/  ISETP.GE.AND P0, PT, R44, R218, PT ;  /* 0x000000da2c00720c */ /* 0x000fe20003f06270 */
[----:B------:R-:W-:Y:S01]  /*11220*/  FFMA.FTZ R161, -R203, R6, R161 ;  /* 0x00000006cba17223 */ /* 0x000fe200000101a1 */
[----:B------:R-:W-:Y:S01]  /*11230*/  IABS R0, R7 ;  /* 0x0000000700007213 */ /* 0x000fe20000000000 */
[----:B------:R-:W-:Y:S01]  /*11240*/  VIADD R7, R222, 0xffffffd9 ;  /* 0xffffffd9de077836 */ /* 0x000fe20000000000 */
[----:B------:R-:W-:Y:S01]  /*11250*/  FSEL R233, R244, -INF , P4 ;  /* 0xff800000f4e97808 */ /* 0x000fe20002000000 */
[----:B------:R-:W-:Y:S01]  /*11260*/  VIADD R6, R222, 0xffffffe9 ;  /* 0xffffffe9de067836 */ /* 0x000fe20000000000 */
[----:B------:R-:W-:Y:S02]  /*11270*/  ISETP.GE.AND P4, PT, R43, R218, PT ;  /* 0x000000da2b00720c */ /* 0x000fe40003f86270 */
[----:B------:R-:W-:Y:S02]  /*11280*/  FSEL R231, R238, -INF , P0 ;  /* 0xff800000eee77808 */ /* 0x000fe40000000000 */
[-C--:B------:R-:W-:Y:S02]  /*11290*/  ISETP.GE.AND P0, PT, R40, R219.reuse, PT ;  /* 0x000000db2800720c */ /* 0x080fe40003f06270 */
[----:B------:R-:W-:Y:S02]  /*112a0*/  I2FP.F32.S32 R0, R0 ;  /* 0x0000000000007245 */ /* 0x000fe40000201400 */
[----:B------:R-:W-:Y:S02]  /*112b0*/  FSEL R229, R240, -INF , P4 ;  /* 0xff800000f0e57808 */ /* 0x000fe40002000000 */
[-C--:B------:R-:W-:Y:S01]  /*112c0*/  ISETP.GE.AND P4, PT, R36, R219.reuse, PT ;  /* 0x000000db2400720c */ /* 0x080fe20003f86270 */
[CC--:B------:R-:W-:Y:S01]  /*112d0*/  FFMA.FTZ R163, -R203.reuse, R0.reuse, R163 ;  /* 0x00000000cba37223 */ /* 0x0c0fe200000101a3 */
[----:B------:R-:W-:Y:S01]  /*112e0*/  FSEL R175, R250, -INF , P0 ;  /* 0xff800000faaf7808 */ /* 0x000fe20000000000 */
[----:B------:R-:W-:Y:S01]  /*112f0*/  FFMA.FTZ R137, -R203, R0, R137 ;  /* 0x00000000cb897223 */ /* 0x000fe20000010189 */
[----:B------:R-:W-:Y:S01]  /*11300*/  IABS R6, R6 ;  /* 0x0000000600067213 */ /* 0x000fe20000000000 */
[----:B------:R-:W-:Y:S01]  /*11310*/  VIADD R0, R222, 0xffffffe1 ;  /* 0xffffffe1de007836 */ /* 0x000fe20000000000 */
[----:B------:R-:W-:Y:S02]  /*11320*/  ISETP.GE.AND P0, PT, R42, R218, PT ;  /* 0x000000da2a00720c */ /* 0x000fe40003f06270 */
[----:B------:R-:W-:Y:S02]  /*11330*/  FSEL R67, R252, -INF , P4 ;  /* 0xff800000fc437808 */ /* 0x000fe40002000000 */
[----:B------:R-:W-:Y:S02]  /*11340*/  I2FP.F32.S32 R6, R6 ;  /* 0x0000000600067245 */ /* 0x000fe40000201400 */
[----:B------:R-:W-:Y:S02]  /*11350*/  ISETP.GE.AND P4, PT, R41, R218, PT ;  /* 0x000000da2900720c */ /* 0x000fe40003f86270 */
[----:B------:R-:W-:Y:S01]  /*11360*/  FSEL R227, R246, -INF , P0 ;  /* 0xff800000f6e37808 */ /* 0x000fe20000000000 */
[CC--:B------:R-:W-:Y:S01]  /*11370*/  FFMA.FTZ R173, -R203.reuse, R6.reuse, R173 ;  /* 0x00000006cbad7223 */ /* 0x0c0fe200000101ad */
[----:B------:R-:W-:Y:S01]  /*11380*/  ISETP.GE.AND P0, PT, R32, R219, PT ;  /* 0x000000db2000720c */ /* 0x000fe20003f06270 */
[C---:B------:R-:W-:Y:S01]  /*11390*/  FFMA.FTZ R135, -R203.reuse, R6, R135 ;  /* 0x00000006cb877223 */ /* 0x040fe20000010187 */
[----:B------:R-:W-:Y:S01]  /*113a0*/  I2FP.F32.S32 R8, R8 ;  /* 0x0000000800087245 */ /* 0x000fe20000201400 */
[----:B------:R-:W-:Y:S01]  /*113b0*/  VIADD R6, R222, 0xffffffd8 ;  /* 0xffffffd8de067836 */ /* 0x000fe20000000000 */
[----:B------:R-:W-:Y:S02]  /*113c0*/  IABS R0, R0 ;  /* 0x0000000000007213 */ /* 0x000fe40000000000 */
[----:B------:R-:W-:Y:S01]  /*113d0*/  FSEL R197, R248, -INF , P4 ;  /* 0xff800000f8c57808 */ /* 0x000fe20002000000 */
[C---:B------:R-:W-:Y:S01]  /*113e0*/  FFMA.FTZ R14, -R203.reuse, R8, R14 ;  /* 0x00000008cb0e7223 */ /* 0x040fe2000001010e */
[----:B------:R-:W-:Y:S01]  /*113f0*/  ISETP.GE.AND P4, PT, R40, R218, PT ;  /* 0x000000da2800720c */ /* 0x000fe20003f86270 */
[----:B------:R-:W-:Y:S01]  /*11400*/  FFMA.FTZ R167, -R203, R8, R167 ;  /* 0x00000008cba77223 */ /* 0x000fe200000101a7 */
[----:B------:R-:W-:Y:S01]  /*11410*/  FSEL R65, R153, -INF , P0 ;  /* 0xff80000099417808 */ /* 0x000fe20000000000 */
[----:B------:R-:W-:Y:S01]  /*11420*/  IMAD.MOV.U32 R8, RZ, RZ, R0 ;  /* 0x000000ffff087224 */ /* 0x000fe200078e0000 */
[----:B------:R-:W-:Y:S02]  /*11430*/  ISETP.GE.AND P0, PT, R36, R218, PT ;  /* 0x000000da2400720c */ /* 0x000fe40003f06270 */
[----:B------:R-:W-:Y:S02]  /*11440*/  FSEL R171, R149, -INF , P4 ;  /* 0xff80000095ab7808 */ /* 0x000fe40002000000 */
[----:B------:R-:W-:Y:S01]  /*11450*/  IABS R0, R7 ;  /* 0x0000000700007213 */ /* 0x000fe20000000000 */
[----:B------:R-:W-:Y:S01]  /*11460*/  VIADD R7, R223, 0x30 ;  /* 0x00000030df077836 */ /* 0x000fe20000000000 */
[-C--:B------:R-:W-:Y:S02]  /*11470*/  ISETP.GE.AND P4, PT, R34, R219.reuse, PT ;  /* 0x000000db2200720c */ /* 0x080fe40003f86270 */
[----:B------:R-:W-:Y:S02]  /*11480*/  FSEL R169, R151, -INF , P0 ;  /* 0xff80000097a97808 */ /* 0x000fe40000000000 */
[----:B------:R-:W-:Y:S02]  /*11490*/  IABS R6, R6 ;  /* 0x0000000600067213 */ /* 0x000fe40000000000 */
[----:B------:R-:W-:Y:S02]  /*114a0*/  ISETP.GE.AND P0, PT, R32, R218, PT ;  /* 0x000000da2000720c */ /* 0x000fe40003f06270 */
[----:B------:R-:W-:Y:S02]  /*114b0*/  I2FP.F32.S32 R0, R0 ;  /* 0x0000000000007245 */ /* 0x000fe40000201400 */
[----:B------:R-:W-:Y:S02]  /*114c0*/  FSEL R30, R14, -INF , P4 ;  /* 0xff8000000e1e7808 */ /* 0x000fe40002000000 */
[----:B------:R-:W-:Y:S01]  /*114d0*/  I2FP.F32.S32 R6, R6 ;  /* 0x0000000600067245 */ /* 0x000fe20000201400 */
[----:B------:R-:W-:Y:S01]  /*114e0*/  FFMA.FTZ R131, -R203, R0, R131 ;  /* 0x00000000cb837223 */ /* 0x000fe20000010183 */
[----:B------:R-:W-:Y:S01]  /*114f0*/  ISETP.GE.AND P4, PT, R31, R218, PT ;  /* 0x000000da1f00720c */ /* 0x000fe20003f86270 */
[----:B------:R-:W-:Y:S01]  /*11500*/  FFMA.FTZ R119, -R203, R0, R119 ;  /* 0x00000000cb777223 */ /* 0x000fe20000010177 */
[----:B------:R-:W-:Y:S01]  /*11510*/  FSEL R26, R155, -INF , P0 ;  /* 0xff8000009b1a7808 */ /* 0x000fe20000000000 */
[CC--:B------:R-:W-:Y:S01]  /*11520*/  FFMA.FTZ R129, -R203.reuse, R6.reuse, R129 ;  /* 0x00000006cb817223 */ /* 0x0c0fe20000010181 */
[-C--:B------:R-:W-:Y:S01]  /*11530*/  ISETP.GE.AND P0, PT, R28, R219.reuse, PT ;  /* 0x000000db1c00720c */ /* 0x080fe20003f06270 */
[----:B------:R-:W-:Y:S01]  /*11540*/  FFMA.FTZ R117, -R203, R6, R117 ;  /* 0x00000006cb757223 */ /* 0x000fe20000010175 */
[----:B------:R-:W-:Y:S01]  /*11550*/  FSEL R14, R157, -INF , P4 ;  /* 0xff8000009d0e7808 */ /* 0x000fe20002000000 */
[C---:B------:R-:W-:Y:S01]  /*11560*/  VIADD R6, R222.reuse, 0xffffffd0 ;  /* 0xffffffd0de067836 */ /* 0x040fe20000000000 */
[----:B------:R-:W-:Y:S01]  /*11570*/  FSEL R157, R163, -INF , P0 ;  /* 0xff800000a39d7808 */ /* 0x000fe20000000000 */
[----:B------:R-:W-:Y:S01]  /*11580*/  VIADD R0, R222, 0xffffffc1 ;  /* 0xffffffc1de007836 */ /* 0x000fe20000000000 */
[----:B------:R-:W-:Y:S02]  /*11590*/  FSEL R155, R161, -INF , P1 ;  /* 0xff800000a19b7808 */ /* 0x000fe40000800000 */
[----:B------:R-:W-:Y:S02]  /*115a0*/  I2FP.F32.S32 R8, R8 ;  /* 0x0000000800087245 */ /* 0x000fe40000201400 */
[-C--:B------:R-:W-:Y:S02]  /*115b0*/  ISETP.GE.AND P0, PT, R29, R218.reuse, PT ;  /* 0x000000da1d00720c */ /* 0x080fe40003f06270 */
[----:B------:R-:W-:Y:S01]  /*115c0*/  ISETP.GE.AND P1, PT, R28, R218, PT ;  /* 0x000000da1c00720c */ /* 0x000fe20003f26270 */
[C---:B------:R-:W-:Y:S01]  /*115d0*/  FFMA.FTZ R143, -R203.reuse, R8, R143 ;  /* 0x00000008cb8f7223 */ /* 0x040fe2000001018f */
[----:B------:R-:W-:Y:S01]  /*115e0*/  IABS R12, R0 ;  /* 0x00000000000c7213 */ /* 0x000fe20000000000 */
[----:B------:R-:W-:Y:S01]  /*115f0*/  FFMA.FTZ R123, -R203, R8, R123 ;  /* 0x00000008cb7b7223 */ /* 0x000fe2000001017b */
[----:B------:R-:W-:Y:S01]  /*11600*/  FSEL R151, R165, -INF , P0 ;  /* 0xff800000a5977808 */ /* 0x000fe20000000000 */
[C---:B------:R-:W-:Y:S01]  /*11610*/  VIADD R0, R222.reuse, 0xffffffc8 ;  /* 0xffffffc8de007836 */ /* 0x040fe20000000000 */
[----:B------:R-:W-:Y:S01]  /*11620*/  FSEL R149, R167, -INF , P1 ;  /* 0xff800000a7957808 */ /* 0x000fe20000800000 */
[----:B------:R-:W-:Y:S01]  /*11630*/  VIADD R8, R222, 0xffffffd1 ;  /* 0xffffffd1de087836 */ /* 0x000fe20000000000 */
[-C--:B------:R-:W-:Y:S01]  /*11640*/  ISETP.GE.AND P0, PT, R24, R218.reuse, PT ;  /* 0x000000da1800720c */ /* 0x080fe20003f06270 */
[----:B------:R-:W-:Y:S01]  /*11650*/  VIADD R222, R222, 0x80 ;  /* 0x00000080dede7836 */ /* 0x000fe20000000000 */
[----:B------:R-:W-:Y:S02]  /*11660*/  ISETP.GE.AND P1, PT, R23, R218, PT ;  /* 0x000000da1700720c */ /* 0x000fe40003f26270 */
[----:B------:R-:W-:Y:S02]  /*11670*/  IABS R6, R6 ;  /* 0x0000000600067213 */ /* 0x000fe40000000000 */
[----:B------:R-:W-:Y:S02]  /*11680*/  ISETP.GE.AND P4, PT, R24, R219, PT ;  /* 0x000000db1800720c */ /* 0x000fe40003f86270 */
[----:B------:R-:W-:Y:S02]  /*11690*/  FSEL R139, R139, -INF , P0 ;  /* 0xff8000008b8b7808 */ /* 0x000fe40000000000 */
[----:B------:R-:W-:Y:S02]  /*116a0*/  FSEL R137, R137, -INF , P1 ;  /* 0xff80000089897808 */ /* 0x000fe40000800000 */
[----:B------:R-:W-:Y:S02]  /*116b0*/  I2FP.F32.S32 R6, R6 ;  /* 0x0000000600067245 */ /* 0x000fe40000201400 */
[-C--:B------:R-:W-:Y:S02]  /*116c0*/  ISETP.GE.AND P0, PT, R22, R218.reuse, PT ;  /* 0x000000da1600720c */ /* 0x080fe40003f06270 */
[----:B------:R-:W-:Y:S01]  /*116d0*/  ISETP.GE.AND P1, PT, R20, R218, PT ;  /* 0x000000da1400720c */ /* 0x000fe20003f26270 */
[-C--:B------:R-:W-:Y:S01]  /*116e0*/  FFMA.FTZ R125, -R203, R6.reuse, R125 ;  /* 0x00000006cb7d7223 */ /* 0x080fe2000001017d */
[----:B------:R-:W-:Y:S01]  /*116f0*/  FSEL R147, R173, -INF , P4 ;  /* 0xff800000ad937808 */ /* 0x000fe20002000000 */
[----:B------:R-:W-:Y:S01]  /*11700*/  FFMA.FTZ R104, -R203, R6, R104 ;  /* 0x00000006cb687223 */ /* 0x000fe20000010168 */
[----:B------:R-:W-:Y:S01]  /*11710*/  IABS R5, R5 ;  /* 0x0000000500057213 */ /* 0x000fe20000000000 */
[----:B------:R-:W-:Y:S01]  /*11720*/  VIADD R6, R223, 0x31 ;  /* 0x00000031df067836 */ /* 0x000fe20000000000 */
[----:B------:R-:W-:Y:S02]  /*11730*/  IABS R0, R0 ;  /* 0x0000000000007213 */ /* 0x000fe40000000000 */
[----:B------:R-:W-:Y:S02]  /*11740*/  ISETP.GE.AND P4, PT, R22, R219, PT ;  /* 0x000000db1600720c */ /* 0x000fe40003f86270 */
[----:B------:R-:W-:Y:S02]  /*11750*/  IABS R8, R8 ;  /* 0x0000000800087213 */ /* 0x000fe40000000000 */
[----:B------:R-:W-:Y:S02]  /*11760*/  FSEL R135, R135, -INF , P0 ;  /* 0xff80000087877808 */ /* 0x000fe40000000000 */
[----:B------:R-:W-:Y:S02]  /*11770*/  FSEL R133, R133, -INF , P1 ;  /* 0xff80000085857808 */ /* 0x000fe40000800000 */
[----:B------:R-:W-:Y:S02]  /*11780*/  I2FP.F32.S32 R5, R5 ;  /* 0x0000000500057245 */ /* 0x000fe40000201400 */
[----:B------:R-:W-:Y:S02]  /*11790*/  I2FP.F32.S32 R0, R0 ;  /* 0x0000000000007245 */ /* 0x000fe40000201400 */
[----:B------:R-:W-:Y:S01]  /*117a0*/  ISETP.GE.AND P0, PT, R31, R211, PT ;  /* 0x000000d31f00720c */ /* 0x000fe20003f06270 */
[C---:B------:R-:W-:Y:S01]  /*117b0*/  FFMA.FTZ R108, -R203.reuse, R5, R108 ;  /* 0x00000005cb6c7223 */ /* 0x040fe2000001016c */
[C---:B------:R-:W-:Y:S01]  /*117c0*/  ISETP.GE.AND P1, PT, R16.reuse, R218, PT ;  /* 0x000000da1000720c */ /* 0x040fe20003f26270 */
[C---:B------:R-:W-:Y:S01]  /*117d0*/  FFMA.FTZ R38, -R203.reuse, R0, R38 ;  /* 0x00000000cb267223 */ /* 0x040fe20000010126 */
[----:B------:R-:W-:Y:S01]  /*117e0*/  I2FP.F32.S32 R8, R8 ;  /* 0x0000000800087245 */ /* 0x000fe20000201400 */
[----:B------:R-:W-:Y:S01]  /*117f0*/  FFMA.FTZ R110, -R203, R0, R110 ;  /* 0x00000000cb6e7223 */ /* 0x000fe2000001016e */
[----:B------:R-:W-:Y:S01]  /*11800*/  FSEL R143, R143, -INF , P4 ;  /* 0xff8000008f8f7808 */ /* 0x000fe20002000000 */
[----:B------:R-:W-:Y:S01]  /*11810*/  VIADD R5, R223, 0x39 ;  /* 0x00000039df057836 */ /* 0x000fe20000000000 */
[----:B------:R-:W-:Y:S01]  /*11820*/  I2FP.F32.S32 R12, R12 ;  /* 0x0000000c000c7245 */ /* 0x000fe20000201400 */
[----:B------:R-:W-:Y:S01]  /*11830*/  FFMA.FTZ R127, -R203, R8, R127 ;  /* 0x00000008cb7f7223 */ /* 0x000fe2000001017f */
[-C--:B------:R-:W-:Y:S01]  /*11840*/  ISETP.GE.AND P4, PT, R16, R219.reuse, PT ;  /* 0x000000db1000720c */ /* 0x080fe20003f86270 */
[----:B------:R-:W-:Y:S01]  /*11850*/  VIADD R0, R223, 0x38 ;  /* 0x00000038df007836 */ /* 0x000fe20000000000 */
[----:B------:R-:W-:Y:S01]  /*11860*/  FSEL R173, R50, -INF , !P0 ;  /* 0xff80000032ad7808 */ /* 0x000fe20004000000 */
[----:B------:R-:W-:Y:S01]  /*11870*/  FFMA.FTZ R107, -R203, R12, R107 ;  /* 0x0000000ccb6b7223 */ /* 0x000fe2000001016b */
[----:B------:R-:W-:Y:S01]  /*11880*/  FSEL R123, R123, -INF , P1 ;  /* 0xff8000007b7b7808 */ /* 0x000fe20000800000 */
[----:B------:R-:W-:Y:S01]  /*11890*/  VIADD R12, R223, 0x21 ;  /* 0x00000021df0c7836 */ /* 0x000fe20000000000 */
[----:B------:R-:W-:Y:S01]  /*118a0*/  ISETP.GE.AND P0, PT, R34, R210, PT ;  /* 0x000000d22200720c */ /* 0x000fe20003f06270 */
[----:B------:R-:W-:Y:S01]  /*118b0*/  FFMA.FTZ R105, -R203, R8, R105 ;  /* 0x00000008cb697223 */ /* 0x000fe20000010169 */
[-C--:B------:R-:W-:Y:S01]  /*118c0*/  ISETP.GE.AND P1, PT, R6, R219.reuse, PT ;  /* 0x000000db0600720c */ /* 0x080fe20003f26270 */
[----:B------:R-:W-:Y:S01]  /*118d0*/  VIADD R8, R223, 0x29 ;  /* 0x00000029df087836 */ /* 0x000fe20000000000 */
[----:B------:R-:W-:Y:S02]  /*118e0*/  FSEL R131, R131, -INF , P4 ;  /* 0xff80000083837808 */ /* 0x000fe40002000000 */
[-C--:B------:R-:W-:Y:S02]  /*118f0*/  ISETP.GE.AND P4, PT, R10, R219.reuse, PT ;  /* 0x000000db0a00720c */ /* 0x080fe40003f86270 */
[----:B------:R-:W-:Y:S02]  /*11900*/  FSEL R153, R49, -INF , !P0 ;  /* 0xff80000031997808 */ /* 0x000fe40004000000 */
[----:B------:R-:W-:Y:S02]  /*11910*/  FSEL R110, R110, -INF , P1 ;  /* 0xff8000006e6e7808 */ /* 0x000fe40000800000 */
[----:B------:R-:W-:Y:S02]  /*11920*/  FSEL R127, R127, -INF , P4 ;  /* 0xff8000007f7f7808 */ /* 0x000fe40002000000 */
[-C--:B------:R-:W-:Y:S02]  /*11930*/  ISETP.GE.AND P0, PT, R5, R219.reuse, PT ;  /* 0x000000db0500720c */ /* 0x080fe40003f06270 */
[----:B------:R-:W-:Y:S02]  /*11940*/  ISETP.GE.AND P1, PT, R0, R219, PT ;  /* 0x000000db0000720c */ /* 0x000fe40003f26270 */
        /* <DEDUP_REMOVED lines=9> */
[CC--:B------:R-:W-:Y:S02]  /*119e0*/  ISETP.GE.AND P0, PT, R21.reuse, R211.reuse, PT ;  /* 0x000000d31500720c */ /* 0x0c0fe40003f06270 */
[----:B------:R-:W-:Y:S02]  /*119f0*/  ISETP.GE.AND P1, PT, R21, R210, PT ;  /* 0x000000d21500720c */ /* 0x000fe40003f26270 */
[----:B------:R-:W-:Y:S02]  /*11a00*/  FSEL R119, R119, -INF , P4 ;  /* 0xff80000077777808 */ /* 0x000fe40002000000 */
[----:B------:R-:W-:Y:S02]  /*11a10*/  FSEL R21, R148, -INF , !P6 ;  /* 0xff80000094157808 */ /* 0x000fe40007000000 */
[----:B------:R-:W-:Y:S02]  /*11a20*/  ISETP.GE.AND P4, PT, R7, R218, PT ;  /* 0x000000da0700720c */ /* 0x000fe40003f86270 */
[----:B------:R-:W-:Y:S02]  /*11a30*/  ISETP.GE.AND P6, PT, R15, R211, PT ;  /* 0x000000d30f00720c */ /* 0x000fe40003fc6270 */
[----:B------:R-:W-:Y:S02]  /*11a40*/  FSEL R141, R141, -INF , P3 ;  /* 0xff8000008d8d7808 */ /* 0x000fe40001800000 */
[----:B------:R-:W-:Y:S02]  /*11a50*/  FSEL R105, R105, -INF , P4 ;  /* 0xff80000069697808 */ /* 0x000fe40002000000 */
[----:B------:R-:W-:Y:S02]  /*11a60*/  FSEL R11, R11, -INF , !P1 ;  /* 0xff8000000b0b7808 */ /* 0x000fe40004800000 */
[----:B------:R-:W-:Y:S02]  /*11a70*/  ISETP.GE.AND P3, PT, R12, R219, PT ;  /* 0x000000db0c00720c */ /* 0x000fe40003f66270 */
[-C--:B------:R-:W-:Y:S02]  /*11a80*/  ISETP.GE.AND P4, PT, R48, R211.reuse, PT ;  /* 0x000000d33000720c */ /* 0x080fe40003f86270 */
[----:B------:R-:W-:Y:S02]  /*11a90*/  FSEL R13, R13, -INF , !P6 ;  /* 0xff8000000d0d7808 */ /* 0x000fe40007000000 */
[----:B------:R-:W-:Y:S02]  /*11aa0*/  FSEL R4, R4, -INF , !P5 ;  /* 0xff80000004047808 */ /* 0x000fe40006800000 */
[-C--:B------:R-:W-:Y:S02]  /*11ab0*/  ISETP.GE.AND P1, PT, R27, R211.reuse, PT ;  /* 0x000000d31b00720c */ /* 0x080fe40003f26270 */
[-C--:B------:R-:W-:Y:S02]  /*11ac0*/  ISETP.GE.AND P6, PT, R47, R210.reuse, PT ;  /* 0x000000d22f00720c */ /* 0x080fe40003fc6270 */
[----:B------:R-:W-:Y:S02]  /*11ad0*/  ISETP.GE.AND P5, PT, R46, R211, PT ;  /* 0x000000d32e00720c */ /* 0x000fe40003fa6270 */
        /* <DEDUP_REMOVED lines=15> */
[-C--:B------:R-:W-:Y:S02]  /*11bd0*/  ISETP.GE.AND P1, PT, R36, R211.reuse, PT ;  /* 0x000000d32400720c */ /* 0x080fe40003f26270 */
[-C--:B------:R-:W-:Y:S02]  /*11be0*/  ISETP.GE.AND P4, PT, R27, R210.reuse, PT ;  /* 0x000000d21b00720c */ /* 0x080fe40003f86270 */
[----:B------:R-:W-:Y:S02]  /*11bf0*/  FSEL R237, R236, -INF , !P6 ;  /* 0xff800000eced7808 */ /* 0x000fe40007000000 */
[----:B------:R-:W-:Y:S02]  /*11c00*/  ISETP.GE.AND P6, PT, R42, R210, PT ;  /* 0x000000d22a00720c */ /* 0x000fe40003fc6270 */
[-C--:B------:R-:W-:Y:S02]  /*11c10*/  ISETP.GE.AND P5, PT, R41, R211.reuse, PT ;  /* 0x000000d32900720c */ /* 0x080fe40003fa6270 */
[----:B------:R-:W-:Y:S02]  /*11c20*/  FSEL R109, R109, -INF , P3 ;  /* 0xff8000006d6d7808 */ /* 0x000fe40001800000 */
[----:B------:R-:W-:Y:S02]  /*11c30*/  FSEL R67, R67, -INF , !P1 ;  /* 0xff80000043437808 */ /* 0x000fe40004800000 */
[----:B------:R-:W-:Y:S02]  /*11c40*/  ISETP.GE.AND P3, PT, R8, R218, PT ;  /* 0x000000da0800720c */ /* 0x000fe40003f66270 */
[----:B------:R-:W-:Y:S02]  /*11c50*/  FSEL R33, R33, -INF , !P4 ;  /* 0xff80000021217808 */ /* 0x000fe40006000000 */
[-C--:B------:R-:W-:Y:S02]  /*11c60*/  ISETP.GE.AND P4, PT, R41, R210.reuse, PT ;  /* 0x000000d22900720c */ /* 0x080fe40003f86270 */
[-C--:B------:R-:W-:Y:S02]  /*11c70*/  ISETP.GE.AND P1, PT, R32, R211.reuse, PT ;  /* 0x000000d32000720c */ /* 0x080fe40003f26270 */
[----:B------:R-:W-:Y:S02]  /*11c80*/  FSEL R233, R233, -INF , !P5 ;  /* 0xff800000e9e97808 */ /* 0x000fe40006800000 */
[----:B------:R-:W-:Y:S02]  /*11c90*/  FSEL R227, R227, -INF , !P6 ;  /* 0xff800000e3e37808 */ /* 0x000fe40007000000 */
[-C--:B------:R-:W-:Y:S02]  /*11ca0*/  ISETP.GE.AND P5, PT, R40, R210.reuse, PT ;  /* 0x000000d22800720c */ /* 0x080fe40003fa6270 */
[----:B------:R-:W-:Y:S02]  /*11cb0*/  ISETP.GE.AND P6, PT, R32, R210, PT ;  /* 0x000000d22000720c */ /* 0x000fe40003fc6270 */
[----:B------:R-:W-:Y:S02]  /*11cc0*/  FSEL R117, R117, -INF , P3 ;  /* 0xff80000075757808 */ /* 0x000fe40001800000 */
[----:B------:R-:W-:Y:S02]  /*11cd0*/  FSEL R65, R65, -INF , !P1 ;  /* 0xff80000041417808 */ /* 0x000fe40004800000 */
[----:B------:R-:W-:Y:S02]  /*11ce0*/  ISETP.GE.AND P3, PT, R6, R218, PT ;  /* 0x000000da0600720c */ /* 0x000fe40003f66270 */
[----:B------:R-:W-:Y:S02]  /*11cf0*/  FSEL R197, R197, -INF , !P4 ;  /* 0xff800000c5c57808 */ /* 0x000fe40006000000 */
[----:B------:R-:W-:Y:S02]  /*11d00*/  FSEL R15, R156, -INF , !P0 ;  /* 0xff8000009c0f7808 */ /* 0x000fe40004000000 */
[-C--:B------:R-:W-:Y:S02]  /*11d10*/  ISETP.GE.AND P4, PT, R31, R210.reuse, PT ;  /* 0x000000d21f00720c */ /* 0x080fe40003f86270 */
[-C--:B------:R-:W-:Y:S02]  /*11d20*/  ISETP.GE.AND P1, PT, R223, R211.reuse, PT ;  /* 0x000000d3df00720c */ /* 0x080fe40003f26270 */
[----:B------:R-:W-:Y:S02]  /*11d30*/  FSEL R171, R171, -INF , !P5 ;  /* 0xff800000abab7808 */ /* 0x000fe40006800000 */
[----:B------:R-:W-:Y:S02]  /*11d40*/  FSEL R167, R26, -INF , !P6 ;  /* 0xff8000001aa77808 */ /* 0x000fe40007000000 */
[-C--:B------:R-:W-:Y:S02]  /*11d50*/  ISETP.GE.AND P5, PT, R29, R211.reuse, PT ;  /* 0x000000d31d00720c */ /* 0x080fe40003fa6270 */
[----:B------:R-:W-:Y:S02]  /*11d60*/  ISETP.GE.AND P0, PT, R47, R211, PT ;  /* 0x000000d32f00720c */ /* 0x000fe40003f06270 */
[CC--:B------:R-:W-:Y:S01]  /*11d70*/  ISETP.GE.AND P6, PT, R223.reuse, R210.reuse, PT ;  /* 0x000000d2df00720c */ /* 0x0c0fe20003fc6270 */
[----:B------:R-:W-:Y:S01]  /*11d80*/  VIADD R223, R223, 0xffffff80 ;  /* 0xffffff80dfdf7836 */ /* 0x000fe20000000000 */
[----:B------:R-:W-:Y:S02]  /*11d90*/  FSEL R104, R104, -INF , P3 ;  /* 0xff80000068687808 */ /* 0x000fe40001800000 */
[-C--:B------:R-:W-:Y:S02]  /*11da0*/  ISETP.GE.AND P3, PT, R48, R210.reuse, PT ;  /* 0x000000d23000720c */ /* 0x080fe40003f66270 */
[----:B------:R-:W-:Y:S01]  /*11db0*/  FSEL R163, R159, -INF , !P1 ;  /* 0xff8000009fa37808 */ /* 0x000fe20004800000 */
[----:B------:R-:W-:Y:S01]  /*11dc0*/  LDSM.16.MT88.4 R48, [R102+0x6000] ;  /* 0x006000006630783b */ /* 0x000fe20000004200 */
[----:B------:R-:W-:Y:S02]  /*11dd0*/  FSEL R165, R14, -INF , !P4 ;  /* 0xff8000000ea57808 */ /* 0x000fe40006000000 */
[----:B------:R-:W-:Y:S02]  /*11de0*/  FMNMX3.FTZ R14, R100, R21, R19, !PT ;  /* 0x00000015640e7276 */ /* 0x000fe40007810013 */
[----:B------:R-:W-:Y:S02]  /*11df0*/  FSEL R59, R59, -INF , !P0 ;  /* 0xff8000003b3b7808 */ /* 0x000fe40004000000 */
[----:B------:R-:W-:Y:S02]  /*11e00*/  FSEL R159, R18, -INF , !P5 ;  /* 0xff800000129f7808 */ /* 0x000fe40006800000 */
[----:B------:R-:W-:Y:S02]  /*11e10*/  FSEL R155, R155, -INF , !P6 ;  /* 0xff8000009b9b7808 */ /* 0x000fe40007000000 */
[-C--:B------:R-:W-:Y:S02]  /*11e20*/  ISETP.GE.AND P6, PT, R23, R210.reuse, PT ;  /* 0x000000d21700720c */ /* 0x080fe40003fc6270 */
[----:B------:R-:W-:Y:S02]  /*11e30*/  ISETP.GE.AND P0, PT, R45, R211, PT ;  /* 0x000000d32d00720c */ /* 0x000fe40003f06270 */
[-C--:B------:R-:W-:Y:S02]  /*11e40*/  ISETP.GE.AND P5, PT, R24, R210.reuse, PT ;  /* 0x000000d21800720c */ /* 0x080fe40003fa6270 */
[----:B------:R-:W-:Y:S02]  /*11e50*/  FSEL R17, R17, -INF , !P3 ;  /* 0xff80000011117808 */ /* 0x000fe40005800000 */
[----:B------:R-:W-:Y:S02]  /*11e60*/  FMNMX3.FTZ R14, R14, R15, R13, !PT ;  /* 0x0000000f0e0e7276 */ /* 0x000fe4000781000d */
[----:B------:R-:W-:Y:S02]  /*11e70*/  FSEL R27, R226, -INF , !P0 ;  /* 0xff800000e21b7808 */ /* 0x000fe40004000000 */
[----:B------:R-:W-:Y:S02]  /*11e80*/  FSEL R139, R139, -INF , !P5 ;  /* 0xff8000008b8b7808 */ /* 0x000fe40006800000 */
[----:B------:R-:W-:Y:S02]  /*11e90*/  FSEL R137, R137, -INF , !P6 ;  /* 0xff80000089897808 */ /* 0x000fe40007000000 */
[-C--:B------:R-:W-:Y:S02]  /*11ea0*/  ISETP.GE.AND P0, PT, R44, R211.reuse, PT ;  /* 0x000000d32c00720c */ /* 0x080fe40003f06270 */
[C---:B------:R-:W-:Y:S02]  /*11eb0*/  ISETP.GE.AND P5, PT, R12.reuse, R211, PT ;  /* 0x000000d30c00720c */ /* 0x040fe40003fa6270 */
[-C--:B------:R-:W-:Y:S02]  /*11ec0*/  ISETP.GE.AND P6, PT, R12, R210.reuse, PT ;  /* 0x000000d20c00720c */ /* 0x080fe40003fc6270 */
[----:B------:R-:W-:Y:S02]  /*11ed0*/  ISETP.GE.AND P3, PT, R46, R210, PT ;  /* 0x000000d22e00720c */ /* 0x000fe40003f66270 */
[----:B------:R-:W-:Y:S02]  /*11ee0*/  FMNMX3.FTZ R12, R101, R4, R17, !PT ;  /* 0x00000004650c7276 */ /* 0x000fe40007810011 */
[----:B------:R-:W-:Y:S02]  /*11ef0*/  FMNMX3.FTZ R14, R14, R59, R55, !PT ;  /* 0x0000003b0e0e7276 */ /* 0x000fe40007810037 */
[----:B------:R-:W-:Y:S02]  /*11f00*/  FSEL R239, R234, -INF , !P0 ;  /* 0xff800000eaef7808 */ /* 0x000fe40004000000 */
[----:B------:R-:W-:Y:S02]  /*11f10*/  FSEL R57, R57, -INF , !P3 ;  /* 0xff80000039397808 */ /* 0x000fe40005800000 */
[----:B------:R-:W-:Y:S02]  /*11f20*/  FMNMX3.FTZ R12, R12, R11, R9, !PT ;  /* 0x0000000b0c0c7276 */ /* 0x000fe40007810009 */
[----:B------:R-:W-:Y:S02]  /*11f30*/  ISETP.GE.AND P0, PT, R42, R211, PT ;  /* 0x000000d32a00720c */ /* 0x000fe40003f06270 */
[----:B------:R-:W-:Y:S02]  /*11f40*/  FMNMX3.FTZ R14, R14, R27, R25, !PT ;  /* 0x0000001b0e0e7276 */ /* 0x000fe40007810019 */
[----:B------:R-:W-:Y:S02]  /*11f50*/  FMNMX3.FTZ R12, R12, R53, R57, !PT ;  /* 0x000000350c0c7276 */ /* 0x000fe40007810039 */
[-C--:B------:R-:W-:Y:S02]  /*11f60*/  ISETP.GE.AND P3, PT, R43, R210.reuse, PT ;  /* 0x000000d22b00720c */ /* 0x080fe40003f66270 */
[----:B------:R-:W-:Y:S02]  /*11f70*/  FSEL R235, R235, -INF , !P0 ;  /* 0xff800000ebeb7808 */ /* 0x000fe40004000000 */
[----:B------:R-:W-:Y:S02]  /*11f80*/  ISETP.GE.AND P0, PT, R40, R211, PT ;  /* 0x000000d32800720c */ /* 0x000fe40003f06270 */
[----:B------:R-:W-:Y:S02]  /*11f90*/  FMNMX3.FTZ R14, R14, R239, R237, !PT ;  /* 0x000000ef0e0e7276 */ /* 0x000fe400078100ed */
[----:B------:R-:W-:Y:S02]  /*11fa0*/  FSEL R229, R229, -INF , !P3 ;  /* 0xff800000e5e57808 */ /* 0x000fe40005800000 */
[----:B------:R-:W-:Y:S02]  /*11fb0*/  FMNMX3.FTZ R12, R12, R35, R33, !PT ;  /* 0x000000230c0c7276 */ /* 0x000fe40007810021 */
        /* <DEDUP_REMOVED lines=35> */
[-C--:B------:R-:W-:Y:S02]  /*121f0*/  ISETP.GE.AND P4, PT, R10, R211.reuse, PT ;  /* 0x000000d30a00720c */ /* 0x080fe40003f86270 */
[----:B------:R-:W-:Y:S02]  /*12200*/  FSEL R135, R135, -INF , !P0 ;  /* 0xff80000087877808 */ /* 0x000fe40004000000 */
[----:B------:R-:W-:Y:S02]  /*12210*/  FSEL R133, R133, -INF , !P1 ;  /* 0xff80000085857808 */ /* 0x000fe40004800000 */
[C---:B------:R-:W-:Y:S02]  /*12220*/  ISETP.GE.AND P0, PT, R8.reuse, R211, PT ;  /* 0x000000d30800720c */ /* 0x040fe40003f06270 */
[-C--:B------:R-:W-:Y:S02]  /*12230*/  ISETP.GE.AND P1, PT, R8, R210.reuse, PT ;  /* 0x000000d20800720c */ /* 0x080fe40003f26270 */
[----:B------:R-:W-:Y:S02]  /*12240*/  FSEL R123, R123, -INF , !P3 ;  /* 0xff8000007b7b7808 */ /* 0x000fe40005800000 */
[----:B------:R-:W-:Y:S02]  /*12250*/  FSEL R121, R121, -INF , !P6 ;  /* 0xff80000079797808 */ /* 0x000fe40007000000 */
[----:B------:R-:W-:Y:S02]  /*12260*/  FMNMX3.FTZ R8, R12, R151, R149, !PT ;  /* 0x000000970c087276 */ /* 0x000fe40007810095 */
[C---:B------:R-:W-:Y:S02]  /*12270*/  ISETP.GE.AND P3, PT, R6.reuse, R211, PT ;  /* 0x000000d30600720c */ /* 0x040fe40003f66270 */
[-C--:B------:R-:W-:Y:S02]  /*12280*/  ISETP.GE.AND P6, PT, R6, R210.reuse, PT ;  /* 0x000000d20600720c */ /* 0x080fe40003fc6270 */
[----:B------:R-:W-:Y:S02]  /*12290*/  FMNMX3.FTZ R6, R14, R143, R141, !PT ;  /* 0x0000008f0e067276 */ /* 0x000fe4000781008d */
[----:B------:R-:W-:Y:S02]  /*122a0*/  FSEL R129, R129, -INF , !P5 ;  /* 0xff80000081817808 */ /* 0x000fe40006800000 */
[-C--:B------:R-:W-:Y:S02]  /*122b0*/  ISETP.GE.AND P5, PT, R10, R210.reuse, PT ;  /* 0x000000d20a00720c */ /* 0x080fe40003fa6270 */
[----:B------:R-:W-:Y:S02]  /*122c0*/  FSEL R127, R127, -INF , !P4 ;  /* 0xff8000007f7f7808 */ /* 0x000fe40006000000 */
[----:B------:R-:W-:Y:S02]  /*122d0*/  ISETP.GE.AND P4, PT, R7, R211, PT ;  /* 0x000000d30700720c */ /* 0x000fe40003f86270 */
[----:B------:R-:W-:Y:S02]  /*122e0*/  FMNMX3.FTZ R8, R8, R139, R137, !PT ;  /* 0x0000008b08087276 */ /* 0x000fe40007810089 */
[----:B------:R-:W-:Y:S02]  /*122f0*/  FMNMX3.FTZ R6, R6, R131, R129, !PT ;  /* 0x0000008306067276 */ /* 0x000fe40007810081 */
[----:B------:R-:W-:Y:S02]  /*12300*/  FSEL R125, R125, -INF , !P0 ;  /* 0xff8000007d7d7808 */ /* 0x000fe40004000000 */
        /* <DEDUP_REMOVED lines=61> */
[-C--:B------:R-:W-:Y:S07]  /*126e0*/  FFMA.FTZ R128, R143, R37.reuse, -R112 ;  /* 0x000000258f807223 */ /* 0x080fee0000010870 */
[----:B------:R-:W3:Y:S01]  /*126f0*/  MUFU.EX2 R41, R9 ;  /* 0x0000000900297308 */ /* 0x000ee20000000800 */
[-CC-:B------:R-:W-:Y:S01]  /*12700*/  FFMA.FTZ R130, R139, R37.reuse, -R106.reuse ;  /* 0x000000258b827223 */ /* 0x180fe2000001086a */
[-CC-:B------:R-:W-:Y:S01]  /*12710*/  FFMA.FTZ R132, R135, R37.reuse, -R106.reuse ;  /* 0x0000002587847223 */ /* 0x180fe2000001086a */
[-C--:B------:R-:W-:Y:S07]  /*12720*/  FFMA.FTZ R133, R133, R37.reuse, -R106 ;  /* 0x0000002585857223 */ /* 0x080fee000001086a */
[----:B------:R-:W4:Y:S01]  /*12730*/  MUFU.EX2 R40, R8 ;  /* 0x0000000800287308 */ /* 0x000f220000000800 */
[-CC-:B------:R-:W-:Y:S01]  /*12740*/  FFMA.FTZ R145, R145, R37.reuse, -R112.reuse ;  /* 0x0000002591917223 */ /* 0x180fe20000010870 */
[-C--:B------:R-:W-:Y:S01]  /*12750*/  FFMA.FTZ R141, R141, R37.reuse, -R112 ;  /* 0x000000258d8d7223 */ /* 0x080fe20000010870 */
[-CC-:B------:R-:W-:Y:S07]  /*12760*/  FFMA.FTZ R137, R137, R37.reuse, -R106.reuse ;  /* 0x0000002589897223 */ /* 0x180fee000001086a */
[----:B------:R-:W-:Y:S01]  /*12770*/  MUFU.EX2 R116, R116 ;  /* 0x0000007400747308 */ /* 0x000fe20000000800 */
[-C--:B------:R-:W-:Y:S01]  /*12780*/  FFMA.FTZ R39, R39, R37.reuse, -R106 ;  /* 0x0000002527277223 */ /* 0x080fe2000001086a */
[-CC-:B------:R-:W-:Y:S01]  /*12790*/  FFMA.FTZ R118, R163, R37.reuse, -R112.reuse ;  /* 0x00000025a3767223 */ /* 0x180fe20000010870 */
[-CC-:B------:R-:W-:Y:S07]  /*127a0*/  FFMA.FTZ R101, R159, R37.reuse, -R112.reuse ;  /* 0x000000259f657223 */ /* 0x180fee0000010870 */
[----:B------:R-:W5:Y:S01]  /*127b0*/  MUFU.EX2 R115, R115 ;  /* 0x0000007300737308 */ /* 0x000f620000000800 */
[--C-:B------:R-:W-:Y:S01]  /*127c0*/  FFMA.FTZ R120, R157, R37, -R112.reuse ;  /* 0x000000259d787223 */ /* 0x100fe20000010870 */
        /* <DEDUP_REMOVED lines=53> */
[--C-:B------:R-:W-:Y:S01]  /*12b20*/  FFMA.FTZ R79, R53, R37, -R106.reuse ;  /* 0x00000025354f7223 */ /* 0x100fe2000001086a */
[C---:B------:R-:W-:Y:S01]  /*12b30*/  FMUL.FTZ R22, R40.reuse, R82 ;  /* 0x0000005228167220 */ /* 0x040fe20000410000 */
[----:B------:R-:W1:Y:S01]  /*12b40*/  LDSM.16.MT88.4 R52, [R180+0x6800] ;  /* 0x00680000b434783b */ /* 0x000e620000004200 */
[C---:B------:R-:W-:Y:S05]  /*12b50*/  FMUL.FTZ R23, R40.reuse, R83 ;  /* 0x0000005328177220 */ /* 0x040fea0000410000 */
[----:B------:R2:W-:Y:S01]  /*12b60*/  MUFU.EX2 R82, R59 ;  /* 0x0000003b00527308 */ /* 0x0005e20000000800 */
[-C--:B------:R-:W-:Y:S01]  /*12b70*/  FFMA.FTZ R96, R165, R37.reuse, -R106 ;  /* 0x00000025a5607223 */ /* 0x080fe2000001086a */
[----:B------:R-:W-:Y:S01]  /*12b80*/  FFMA.FTZ R116, R41, R224, R116 ;  /* 0x000000e029747223 */ /* 0x000fe20000010074 */
[-C--:B------:R-:W-:Y:S07]  /*12b90*/  FFMA.FTZ R68, R235, R37.reuse, -R112 ;  /* 0x00000025eb447223 */ /* 0x080fee0000010870 */
[----:B------:R-:W3:Y:S01]  /*12ba0*/  MUFU.EX2 R79, R79 ;  /* 0x0000004f004f7308 */ /* 0x000ee20000000800 */
[--C-:B------:R-:W-:Y:S01]  /*12bb0*/  FFMA.FTZ R83, R231, R37, -R106.reuse ;  /* 0x00000025e7537223 */ /* 0x100fe2000001086a */
        /* <DEDUP_REMOVED lines=14> */
[-CC-:B------:R-:W-:Y:S07]  /*12ca0*/  FFMA.FTZ R75, R227, R37.reuse, -R106.reuse ;  /* 0x00000025e34b7223 */ /* 0x180fee000001086a */
[----:B------:R-:W1:Y:S01]  /*12cb0*/  MUFU.EX2 R80, R80 ;  /* 0x0000005000507308 */ /* 0x000e620000000800 */
[-C--:B------:R-:W-:Y:S01]  /*12cc0*/  FFMA.FTZ R70, R197, R37.reuse, -R106 ;  /* 0x00000025c5467223 */ /* 0x080fe2000001086a */
[C---:B------:R-:W-:Y:S08]  /*12cd0*/  HMMA.16816.F32 R28, R44.reuse, R48, R28 ;  /* 0x000000302c1c723c */ /* 0x040ff0000000181c */
[----:B------:R-:W2:Y:S01]  /*12ce0*/  MUFU.EX2 R73, R73 ;  /* 0x0000004900497308 */ /* 0x000ea20000000800 */
[----:B----4-:R-:W-:Y:S01]  /*12cf0*/  LDSM.16.MT88.4 R64, [R176+0x7800] ;  /* 0x00780000b040783b */ /* 0x010fe20000004200 */
[-CC-:B------:R-:W-:Y:S01]  /*12d00*/  FFMA.FTZ R91, R175, R37.reuse, -R112.reuse ;  /* 0x00000025af5b7223 */ /* 0x180fe20000010870 */
[-C--:B------:R-:W-:Y:S07]  /*12d10*/  FFMA.FTZ R88, R173, R37.reuse, -R112 ;  /* 0x00000025ad587223 */ /* 0x080fee0000010870 */
[----:B------:R-:W-:Y:S01]  /*12d20*/  MUFU.EX2 R96, R96 ;  /* 0x0000006000607308 */ /* 0x000fe20000000800 */
[--C-:B------:R-:W-:Y:S01]  /*12d30*/  FFMA.FTZ R97, R171, R37, -R106.reuse ;  /* 0x00000025ab617223 */ /* 0x100fe2000001086a */
[----:B------:R-:W-:Y:S08]  /*12d40*/  HMMA.16816.F32 R32, R44, R50, R32 ;  /* 0x000000322c20723c */ /* 0x000ff00000001820 */
[----:B------:R-:W-:Y:S01]  /*12d50*/  MUFU.EX2 R130, R130 ;  /* 0x0000008200827308 */ /* 0x000fe20000000800 */
[----:B---3--:R-:W-:Y:S01]  /*12d60*/  F2FP.F16.F32.PACK_AB R45, R76, R79 ;  /* 0x0000004f4c2d723e */ /* 0x008fe200000000ff */
[----:B------:R-:W3:Y:S01]  /*12d70*/  LDSM.16.MT88.4 R48, [R102+0x6800] ;  /* 0x006800006630783b */ /* 0x000ee20000004200 */
[----:B-----5:R-:W-:Y:S07]  /*12d80*/  F2FP.F16.F32.PACK_AB R44, R81, R82 ;  /* 0x00000052512c723e */ /* 0x020fee00000000ff */
[----:B------:R-:W-:Y:S01]  /*12d90*/  MUFU.EX2 R135, R137 ;  /* 0x0000008900877308 */ /* 0x000fe20000000800 */
[----:B-1----:R-:W-:Y:S01]  /*12da0*/  F2FP.F16.F32.PACK_AB R46, R77, R80 ;  /* 0x000000504d2e723e */ /* 0x002fe200000000ff */
[-CC-:B------:R-:W-:Y:S01]  /*12db0*/  FFMA.FTZ R98, R169, R37.reuse, -R106.reuse ;  /* 0x00000025a9627223 */ /* 0x180fe2000001086a */
[----:B--2---:R-:W-:Y:S07]  /*12dc0*/  F2FP.F16.F32.PACK_AB R47, R73, R72 ;  /* 0x00000048492f723e */ /* 0x004fee00000000ff */
[----:B------:R-:W-:Y:S01]  /*12dd0*/  MUFU.EX2 R132, R132 ;  /* 0x0000008400847308 */ /* 0x000fe20000000800 */
[-CC-:B------:R-:W-:Y:S01]  /*12de0*/  FFMA.FTZ R89, R167, R37.reuse, -R106.reuse ;  /* 0x00000025a7597223 */ /* 0x180fe2000001086a */
[-CC-:B------:R-:W-:Y:S01]  /*12df0*/  FFMA.FTZ R124, R155, R37.reuse, -R106.reuse ;  /* 0x000000259b7c7223 */ /* 0x180fe2000001086a */
[-CC-:B------:R-:W-:Y:S07]  /*12e00*/  FFMA.FTZ R122, R151, R37.reuse, -R106.reuse ;  /* 0x00000025977a7223 */ /* 0x180fee000001086a */
[----:B------:R-:W-:Y:S01]  /*12e10*/  MUFU.EX2 R133, R133 ;  /* 0x0000008500857308 */ /* 0x000fe20000000800 */
[-C--:B------:R-:W-:Y:S01]  /*12e20*/  FFMA.FTZ R149, R149, R37.reuse, -R106 ;  /* 0x0000002595957223 */ /* 0x080fe2000001086a */
[C---:B------:R-:W-:Y:S08]  /*12e30*/  HMMA.16816.F32 R4, R44.reuse, R52, R4 ;  /* 0x000000342c04723c */ /* 0x040ff00000001804 */
[----:B------:R-:W-:Y:S01]  /*12e40*/  MUFU.EX2 R68, R68 ;  /* 0x0000004400447308 */ /* 0x000fe20000000800 */
[-C--:B------:R-:W-:Y:S01]  /*12e50*/  FFMA.FTZ R161, R161, R37.reuse, -R112 ;  /* 0x00000025a1a17223 */ /* 0x080fe20000010870 */
[-C--:B------:R-:W-:Y:S01]  /*12e60*/  FFMA.FTZ R153, R153, R37.reuse, -R106 ;  /* 0x0000002599997223 */ /* 0x080fe2000001086a */
[-C--:B------:R-:W-:Y:S07]  /*12e70*/  FFMA.FTZ R125, R125, R37.reuse, -R112 ;  /* 0x000000257d7d7223 */ /* 0x080fee0000010870 */
[----:B------:R-:W1:Y:S01]  /*12e80*/  MUFU.EX2 R69, R69 ;  /* 0x0000004500457308 */ /* 0x000e620000000800 */
[-CC-:B------:R-:W-:Y:S01]  /*12e90*/  FFMA.FTZ R119, R119, R37.reuse, -R106.reuse ;  /* 0x0000002577777223 */ /* 0x180fe2000001086a */
[C---:B------:R-:W-:Y:S01]  /*12ea0*/  HMMA.16816.F32 R8, R44.reuse, R54, R8 ;  /* 0x000000362c08723c */ /* 0x040fe20000001808 */
[----:B------:R-:W2:Y:S07]  /*12eb0*/  LDSM.16.MT88.4 R52, [R180+0x7000] ;  /* 0x00700000b434783b */ /* 0x000eae0000004200 */
[----:B------:R-:W-:Y:S01]  /*12ec0*/  MUFU.EX2 R83, R83 ;  /* 0x0000005300537308 */ /* 0x000fe20000000800 */
[-CC-:B------:R-:W-:Y:S01]  /*12ed0*/  FFMA.FTZ R105, R105, R37.reuse, -R106.reuse ;  /* 0x0000002569697223 */ /* 0x180fe2000001086a */
[----:B------:R-:W-:Y:S01]  /*12ee0*/  FFMA.FTZ R104, R104, R37, -R106 ;  /* 0x0000002568687223 */ /* 0x000fe2000001086a */
[----:B------:R-:W-:Y:S07]  /*12ef0*/  FADD.FTZ R115, R115, R116 ;  /* 0x0000007473737221 */ /* 0x000fee0000010000 */
[----:B------:R-:W4:Y:S01]  /*12f00*/  MUFU.EX2 R74, R74 ;  /* 0x0000004a004a7308 */ /* 0x000f220000000800 */
[----:B------:R-:W-:Y:S01]  /*12f10*/  ISETP.GT.AND P0, PT, R221, R194, PT ;  /* 0x000000c2dd00720c */ /* 0x000fe20003f04270 */
[C---:B------:R-:W-:Y:S08]  /*12f20*/  HMMA.16816.F32 R12, R44.reuse, R56, R12 ;  /* 0x000000382c0c723c */ /* 0x040ff0000000180c */
        /* <DEDUP_REMOVED lines=27> */
[----:B-1----:R-:W-:Y:S07]  /*130e0*/  F2FP.F16.F32.PACK_AB R46, R69, R68 ;  /* 0x00000044452e723e */ /* 0x002fee00000000ff */
[----:B------:R-:W-:Y:S01]  /*130f0*/  MUFU.EX2 R101, R101 ;  /* 0x0000006500657308 */ /* 0x000fe20000000800 */
[----:B----4-:R-:W-:Y:S01]  /*13100*/  F2FP.F16.F32.PACK_AB R45, R74, R83 ;  /* 0x000000534a2d723e */ /* 0x010fe200000000ff */
        /* <DEDUP_REMOVED lines=77> */
[-CC-:B------:R-:W-:Y:S01]  /*135e0*/  FFMA.FTZ R62, R117, R37.reuse, -R106.reuse ;  /* 0x00000025753e7223 */ /* 0x180fe2000001086a */
[----:B------:R-:W-:Y:S08]  /*135f0*/  FFMA.FTZ R106, R38, R37, -R106 ;  /* 0x00000025266a7223 */ /* 0x000ff0000001086a */
        /* <DEDUP_REMOVED lines=9> */
[----:B------:R-:W3:Y:S07]  /*13690*/  LDSM.16.MT88.4 R44, [R103+0x9000] ;  /* 0x00900000672c783b */ /* 0x000eee0000004200 */
[----:B------:R4:W-:Y:S01]  /*136a0*/  MUFU.EX2 R38, R39 ;  /* 0x0000002700267308 */ /* 0x0009e20000000800 */
[----:B-----5:R-:W-:Y:S01]  /*136b0*/  F2FP.F16.F32.PACK_AB R41, R67, R60 ;  /* 0x0000003c4329723e */ /* 0x020fe200000000ff */
[----:B------:R-:W-:Y:S08]  /*136c0*/  FADD.FTZ R100, R100, R113 ;  /* 0x0000007164647221 */ /* 0x000ff00000010000 */
[----:B------:R-:W5:Y:S01]  /*136d0*/  MUFU.EX2 R225, R106 ;  /* 0x0000006a00e17308 */ /* 0x000f620000000800 */
[----:B------:R-:W-:Y:S01]  /*136e0*/  FADD.FTZ R79, R79, R100 ;  /* 0x000000644f4f7221 */ /* 0x000fe20000010000 */
[----:B------:R-:W3:Y:S01]  /*136f0*/  LDSM.16.MT88.4 R48, [R102+0x9000] ;  /* 0x009000006630783b */ /* 0x000ee20000004200 */
[----:B------:R-:W-:Y:S01]  /*13700*/  IMAD.MOV.U32 R100, RZ, RZ, R36 ;  /* 0x000000ffff647224 */ /* 0x000fe200078e0024 */
[----:B-1----:R-:W-:Y:S01]  /*13710*/  F2FP.F16.F32.PACK_AB R43, R62, R63 ;  /* 0x0000003f3e2b723e */ /* 0x002fe200000000ff */
[----:B------:R-:W-:Y:S04]  /*13720*/  FADD.FTZ R79, R76, R79 ;  /* 0x0000004f4c4f7221 */ /* 0x000fe80000010000 */
[----:B------:R-:W-:Y:S01]  /*13730*/  FADD.FTZ R72, R72, R79 ;  /* 0x0000004f48487221 */ /* 0x000fe20000010000 */
[----:B----4-:R-:W-:Y:S01]  /*13740*/  FADD.FTZ R39, R88, R99 ;  /* 0x0000006358277221 */ /* 0x010fe20000010000 */
[C---:B--2---:R-:W-:Y:S01]  /*13750*/  HMMA.16816.F32 R4, R40.reuse, R52, R4 ;  /* 0x000000342804723c */ /* 0x044fe20000001804 */
[----:B------:R-:W1:Y:S04]  /*13760*/  LDSM.16.MT88.4 R76, [R103+0x9800] ;  /* 0x00980000674c783b */ /* 0x000e680000004200 */
[----:B-----5:R-:W-:Y:S01]  /*13770*/  F2FP.F16.F32.PACK_AB R71, R225, R38 ;  /* 0x00000026e147723e */ /* 0x020fe200000000ff */
[-CC-:B------:R-:W-:Y:S01]  /*13780*/  FFMA.FTZ R52, R109, R37.reuse, -R112.reuse ;  /* 0x000000256d347223 */ /* 0x180fe20000010870 */
[-CC-:B------:R-:W-:Y:S01]  /*13790*/  FFMA.FTZ R53, R110, R37.reuse, -R112.reuse ;  /* 0x000000256e357223 */ /* 0x180fe20000010870 */
[C---:B------:R-:W-:Y:S03]  /*137a0*/  HMMA.16816.F32 R8, R40.reuse, R54, R8 ;  /* 0x000000362808723c */ /* 0x040fe60000001808 */
[-CC-:B------:R-:W-:Y:S01]  /*137b0*/  FFMA.FTZ R54, R107, R37.reuse, -R112.reuse ;  /* 0x000000256b367223 */ /* 0x180fe20000010870 */
[----:B------:R-:W-:Y:S01]  /*137c0*/  MUFU.EX2 R52, R52 ;  /* 0x0000003400347308 */ /* 0x000fe20000000800 */
[----:B------:R-:W-:Y:S01]  /*137d0*/  FFMA.FTZ R112, R108, R37, -R112 ;  /* 0x000000256c707223 */ /* 0x000fe20000010870 */
[----:B------:R-:W-:Y:S02]  /*137e0*/  FADD.FTZ R72, R73, R72 ;  /* 0x0000004849487221 */ /* 0x000fe40000010000 */
[C---:B------:R-:W-:Y:S06]  /*137f0*/  HMMA.16816.F32 R12, R40.reuse, R56, R12 ;  /* 0x00000038280c723c */ /* 0x040fec000000180c */
[----:B------:R-:W2:Y:S01]  /*13800*/  MUFU.EX2 R53, R53 ;  /* 0x0000003500357308 */ /* 0x000ea20000000800 */
[----:B------:R-:W-:Y:S09]  /*13810*/  FADD.FTZ R83, R83, R72 ;  /* 0x0000004853537221 */ /* 0x000ff20000010000 */
[----:B------:R-:W-:Y:S01]  /*13820*/  MUFU.EX2 R54, R54 ;  /* 0x0000003600367308 */ /* 0x000fe20000000800 */
[----:B------:R-:W-:Y:S01]  /*13830*/  FADD.FTZ R74, R74, R83 ;  /* 0x000000534a4a7221 */ /* 0x000fe20000010000 */
[C---:B------:R-:W-:Y:S08]  /*13840*/  HMMA.16816.F32 R16, R40.reuse, R58, R16 ;  /* 0x0000003a2810723c */ /* 0x040ff00000001810 */
[----:B------:R-:W4:Y:S01]  /*13850*/  MUFU.EX2 R55, R112 ;  /* 0x0000007000377308 */ /* 0x000f220000000800 */
[----:B------:R-:W-:Y:S09]  /*13860*/  FADD.FTZ R75, R75, R74 ;  /* 0x0000004a4b4b7221 */ /* 0x000ff20000010000 */
[----:B------:R-:W-:Y:S01]  /*13870*/  MUFU.EX2 R37, R104 ;  /* 0x0000006800257308 */ /* 0x000fe20000000800 */
[----:B--2---:R-:W-:Y:S01]  /*13880*/  F2FP.F16.F32.PACK_AB R68, R53, R52 ;  /* 0x000000343544723e */ /* 0x004fe200000000ff */
[C---:B---3--:R-:W-:Y:S08]  /*13890*/  HMMA.16816.F32 R20, R40.reuse, R44, R20 ;  /* 0x0000002c2814723c */ /* 0x048ff00000001814 */
[----:B------:R-:W2:Y:S01]  /*138a0*/  MUFU.EX2 R44, R105 ;  /* 0x00000069002c7308 */ /* 0x000ea20000000800 */
[----:B------:R-:W-:Y:S04]  /*138b0*/  FADD.FTZ R70, R70, R75 ;  /* 0x0000004b46467221 */ /* 0x000fe80000010000 */
[----:B------:R-:W-:Y:S01]  /*138c0*/  FADD.FTZ R97, R97, R70 ;  /* 0x0000004661617221 */ /* 0x000fe20000010000 */
[C---:B------:R-:W-:Y:S03]  /*138d0*/  HMMA.16816.F32 R24, R40.reuse, R46, R24 ;  /* 0x0000002e2818723c */ /* 0x040fe60000001818 */
[----:B------:R-:W-:Y:S01]  /*138e0*/  FADD.FTZ R98, R98, R97 ;  /* 0x0000006162627221 */ /* 0x000fe20000010000 */
[----:B----4-:R-:W-:Y:S02]  /*138f0*/  F2FP.F16.F32.PACK_AB R70, R55, R54 ;  /* 0x000000363746723e */ /* 0x010fe400000000ff */
[----:B--2---:R-:W-:Y:S02]  /*13900*/  F2FP.F16.F32.PACK_AB R69, R37, R44 ;  /* 0x0000002c2545723e */ /* 0x004fe400000000ff */
[C---:B------:R-:W-:Y:S08]  /*13910*/  HMMA.16816.F32 R28, R40.reuse, R48, R28 ;  /* 0x00000030281c723c */ /* 0x040ff0000000181c */
[----:B------:R-:W-:Y:S03]  /*13920*/  HMMA.16816.F32 R32, R40, R50, R32 ;  /* 0x000000322820723c */ /* 0x000fe60000001820 */
[----:B------:R-:W-:Y:S01]  /*13930*/  FADD.FTZ R41, R89, R98 ;  /* 0x0000006259297221 */ /* 0x000fe20000010000 */
[----:B------:R-:W-:Y:S03]  /*13940*/  FADD.FTZ R40, R118, R39 ;  /* 0x0000002776287221 */ /* 0x000fe60000010000 */
[----:B------:R-:W-:Y:S01]  /*13950*/  FADD.FTZ R41, R96, R41 ;  /* 0x0000002960297221 */ /* 0x000fe20000010000 */
        /* <DEDUP_REMOVED lines=42> */
.L_x_13161:
        /* <DEDUP_REMOVED lines=10> */
.L_x_13182:
        /* <DEDUP_REMOVED lines=128> */
.L_x_13171:
[----:B------:R-:W-:Y:S05]  /*144a0*/  BSYNC.RECONVERGENT B0 ;  /* 0x0000000000007941 */ /* 0x000fea0003800200 */
.L_x_13170:
        /* <DEDUP_REMOVED lines=22> */
.L_x_13173:
[----:B------:R-:W-:Y:S05]  /*14610*/  BSYNC.RECONVERGENT B0 ;  /* 0x0000000000007941 */ /* 0x000fea0003800200 */
.L_x_13172:
        /* <DEDUP_REMOVED lines=39> */
.L_x_13175:
[----:B------:R-:W-:Y:S05]  /*14890*/  BSYNC.RECONVERGENT B0 ;  /* 0x0000000000007941 */ /* 0x000fea0003800200 */
.L_x_13174:
        /* <DEDUP_REMOVED lines=13> */
.L_x_13177:
[----:B------:R-:W-:Y:S05]  /*14970*/  BSYNC.RECONVERGENT B0 ;  /* 0x0000000000007941 */ /* 0x000fea0003800200 */
.L_x_13176:
[----:B------:R-:W-:-:S04]  /*14980*/  MOV R201, 0x0 ;  /* 0x0000000000c97802 */ /* 0x000fc80000000f00 */
[----:B-1234-:R-:W-:Y:S05]  /*14990*/  @P2 RET.REL.NODEC R200 `(_ZN5flash24flash_fwd_splitkv_kernelI23Flash_fwd_kernel_traitsILi64ELi64ELi128ELi4ELb0ELb0EN7cutlass6half_tE19Flash_kernel_traitsILi64ELi64ELi128ELi4ES3_EELb0ELb1ELb1ELb0ELb0ELb1ELb0ELb0EEEvNS_16Flash_fwd_paramsE) ;  /* 0xfffffeb4c8982950 */ /* 0x01efea0003c3ffff */
        /* <DEDUP_REMOVED lines=12> */
[----:B-1----:R-:W-:Y:S05]  /*14a60*/  RET.REL.NODEC R200 `(_ZN5flash24flash_fwd_splitkv_kernelI23Flash_fwd_kernel_traitsILi64ELi64ELi128ELi4ELb0ELb0EN7cutlass6half_tE19Flash_kernel_traitsILi64ELi64ELi128ELi4ES3_EELb0ELb1ELb1ELb0ELb0ELb1ELb0ELb0EEEvNS_16Flash_fwd_paramsE) ;  /* 0xfffffeb4c8647950 */ /* 0x002fea0003c3ffff */
.L_x_13169:
[----:B------:R-:W-:Y:S01]  /*14a70*/  MOV R5, 0x2 ;  /* 0x0000000200057802 */ /* 0x000fe20000000f00 */
[----:B------:R-:W-:Y:S01]  /*14a80*/  IMAD.MOV.U32 R4, RZ, RZ, 0x1f ;  /* 0x0000001fff047424 */ /* 0x000fe200078e00ff */
[----:B------:R-:W-:-:S07]  /*14a90*/  MOV R6, 0xffffffff ;  /* 0xffffffff00067802 */ /* 0x000fce0000000f00 */
[----:B-1---5:R-:W-:Y:S05]  /*14aa0*/  WARPSYNC.COLLECTIVE R6, `(.L_x_13178) ;  /* 0x0000000006087348 */ /* 0x022fea0003c00000 */
[----:B------:R2:W3:Y:S02]  /*14ab0*/  SHFL.BFLY P0, R11, R224, R5, R4 ;  /* 0x0c000005e00b7389 */ /* 0x0004e40000000004 */
[----:B-123-5:R-:W-:Y:S05]  /*14ac0*/  ENDCOLLECTIVE ;  /* 0x000000000000791b */ /* 0x02efea0003800000 */
.L_x_13178:
[----:B------:R-:W-:Y:S02]  /*14ad0*/  IMAD.MOV.U32 R9, RZ, RZ, R11 ;  /* 0x000000ffff097224 */ /* 0x000fe400078e000b */
[----:B------:R-:W-:Y:S02]  /*14ae0*/  IMAD.MOV.U32 R5, RZ, RZ, 0x1 ;  /* 0x00000001ff057424 */ /* 0x000fe400078e00ff */
[----:B------:R-:W-:-:S05]  /*14af0*/  FADD.FTZ R9, R9, R224 ;  /* 0x000000e009097221 */ /* 0x000fca0000010000 */
[----:B------:R-:W-:-:S07]  /*14b00*/  MOV R224, R9 ;  /* 0x0000000900e07202 */ /* 0x000fce0000000f00 */
[----:B------:R-:W-:Y:S05]  /*14b10*/  WARPSYNC.COLLECTIVE R6, `(.L_x_13179) ;  /* 0x0000000006087348 */ /* 0x000fea0003c00000 */
[----:B------:R1:W2:Y:S02]  /*14b20*/  SHFL.BFLY P0, R11, R224, R5, R4 ;  /* 0x0c000005e00b7389 */ /* 0x0002a40000000004 */
[----:B-12---:R-:W-:Y:S05]  /*14b30*/  ENDCOLLECTIVE ;  /* 0x000000000000791b */ /* 0x006fea0003800000 */
.L_x_13179:
[----:B------:R-:W-:Y:S01]  /*14b40*/  MOV R224, R225 ;  /* 0x000000e100e07202 */ /* 0x000fe20000000f00 */
[----:B------:R-:W-:Y:S01]  /*14b50*/  IMAD.MOV.U32 R5, RZ, RZ, 0x2 ;  /* 0x00000002ff057424 */ /* 0x000fe200078e00ff */
[----:B------:R-:W-:-:S07]  /*14b60*/  MOV R8, R11 ;  /* 0x0000000b00087202 */ /* 0x000fce0000000f00 */
[----:B------:R-:W-:Y:S05]  /*14b70*/  WARPSYNC.COLLECTIVE R6, `(.L_x_13180) ;  /* 0x0000000006087348 */ /* 0x000fea0003c00000 */
[----:B------:R1:W2:Y:S02]  /*14b80*/  SHFL.BFLY P0, R11, R224, R5, R4 ;  /* 0x0c000005e00b7389 */ /* 0x0002a40000000004 */
[----:B-12---:R-:W-:Y:S05]  /*14b90*/  ENDCOLLECTIVE ;  /* 0x000000000000791b */ /* 0x006fea0003800000 */
.L_x_13180:
[----:B------:R-:W-:Y:S01]  /*14ba0*/  FADD.FTZ R8, R9, R8 ;  /* 0x0000000809087221 */ /* 0x000fe20000010000 */
[----:B------:R-:W-:Y:S01]  /*14bb0*/  FADD.FTZ R10, R11, R225 ;  /* 0x000000e10b0a7221 */ /* 0x000fe20000010000 */
[----:B------:R-:W-:-:S04]  /*14bc0*/  MOV R5, 0x1 ;  /* 0x0000000100057802 */ /* 0x000fc80000000f00 */
[----:B------:R-:W-:-:S07]  /*14bd0*/  MOV R224, R10 ;  /* 0x0000000a00e07202 */ /* 0x000fce0000000f00 */
[----:B------:R-:W-:Y:S05]  /*14be0*/  WARPSYNC.COLLECTIVE R6, `(.L_x_13181) ;  /* 0x0000000006087348 */ /* 0x000fea0003c00000 */
[----:B------:R1:W2:Y:S02]  /*14bf0*/  SHFL.BFLY P0, R11, R224, R5, R4 ;  /* 0x0c000005e00b7389 */ /* 0x0002a40000000004 */
[----:B-12---:R-:W-:Y:S05]  /*14c00*/  ENDCOLLECTIVE ;  /* 0x000000000000791b */ /* 0x006fea0003800000 */
.L_x_13181:
[----:B------:R-:W-:Y:S05]  /*14c10*/  BRA `(.L_x_13182) ;  /* 0xfffffff000207947 */ /* 0x000fea000383ffff */
.L_x_13183:
        /* <DEDUP_REMOVED lines=14> */
.L_x_14825:


//--------------------- .text._ZN5flash24flash_fwd_splitkv_kernelI23Flash_fwd_kernel_traitsILi64ELi64ELi128ELi4ELb0ELb0EN7cutlass6half_tE19Flash_kernel_traitsILi64ELi64ELi128ELi4ES3_EELb0ELb1ELb0ELb0ELb1ELb0ELb0ELb1EEEvNS_16Flash_fwd_paramsE --------------------------
	.section	.text._ZN5flash24flash_fwd_splitkv_kernelI23Flash_fwd_kernel_traitsILi64ELi64ELi128ELi4ELb0ELb0EN7cutlass6half_tE19Flash_kernel_traitsILi64ELi64ELi128ELi4ES3_EELb0ELb1ELb0ELb0ELb1ELb0ELb0ELb1EEEvNS_16Flash_fwd_paramsE,"ax",@progbits
	.align	128
        .global         _ZN5flash24flash_fwd_splitkv_kernelI23Flash_fwd_kernel_traitsILi64ELi64ELi128ELi4ELb0ELb0EN7cutlass6half_tE19Flash_kernel_traitsILi64ELi64ELi128ELi4ES3_EELb0ELb1ELb0ELb0ELb1ELb0ELb0ELb1EEEvNS_16Flash_fwd_paramsE
        .type           _ZN5flash24flash_fwd_splitkv_kernelI23Flash_fwd_kernel_traitsILi64ELi64ELi128ELi4ELb0ELb0EN7cutlass6half_tE19Flash_kernel_traitsILi64ELi64ELi128ELi4ES3_EELb0ELb1ELb0ELb0ELb1ELb0ELb0ELb1EEEvNS_16Flash_fwd_paramsE,@function
        .size           _ZN5flash24flash_fwd_splitkv_kernelI23Flash_fwd_kernel_traitsILi64ELi64ELi128ELi4ELb0ELb0EN7cutlass6half_tE19Flash_kernel_traitsILi64ELi64ELi128ELi4ES3_EELb0ELb1ELb0ELb0ELb1ELb0ELb0ELb1EEEvNS_16Flash_fwd_paramsE,(.L_x_14826 - _ZN5flash24flash_fwd_splitkv_kernelI23Flash_fwd_kernel_traitsILi64ELi64ELi128ELi4ELb0ELb0EN7cutlass6half_tE19Flash_kernel_traitsILi64ELi64ELi128ELi4ES3_EELb0ELb1ELb0ELb0ELb1ELb0ELb0ELb1EEEvNS_16Flash_fwd_paramsE)
        .other          _ZN5flash24flash_fwd_splitkv_kernelI23Flash_fwd_kernel_traitsILi64ELi64ELi128ELi4ELb0ELb0EN7cutlass6half_tE19Flash_kernel_traitsILi64ELi64ELi128ELi4ES3_EELb0ELb1ELb0ELb0ELb1ELb0ELb0ELb1EEEvNS_16Flash_fwd_paramsE,@"STO_CUDA_ENTRY STV_DEFAULT"
_ZN5flash24flash_fwd_splitkv_kernelI23Flash_fwd_kernel_traitsILi64ELi64ELi128ELi4ELb0ELb0EN7cutlass6half_tE19Flash_kernel_traitsILi64ELi64ELi128ELi4ES3_EELb0ELb1ELb0ELb0ELb1ELb0ELb0ELb1EEEvNS_16Flash_fwd_paramsE:
.text._ZN5flash24flash_fwd_splitkv_kernelI23Flash_fwd_kernel_traitsILi64ELi64ELi128ELi4ELb0ELb0EN7cutlass6half_tE19Flash_kernel_traitsILi64ELi64ELi128ELi4ES3_EELb0ELb1ELb0ELb0ELb1ELb0ELb0ELb1EEEvNS_16Flash_fwd_paramsE:
[----:B------:R-:W-:Y:S01]  /*0000*/  LDC R1, c[0x0][0x37c] ;  /* 0x0000df00ff017b82 */ /* 0x000fe20000000800 */
[----:B------:R-:W1:Y:S07]  /*0010*/  S2R R3, SR_CTAID.X ;  /* 0x0000000000037919 */ /* 0x000e6e0000002500 */
[----:B------:R-:W2:Y:S01]  /*0020*/  LDC.64 R100, c[0x0][0x348] ;  /* 0x0000d200ff647b82 */ /* 0x000ea20000000a00 */
[----:B------:R-:W-:Y:S01]  /*0030*/  BSSY.RECONVERGENT B3, `(.L_x_13184) ;  /* 0x0000005000037945 */ /* 0x000fe20003800200 */
[----:B------:R-:W-:Y:S01]  /*0040*/  MOV R172, 0x80 ;  /* 0x0000008000ac7802 */ /* 0x000fe20000000f00 */
[----:B------:R-:W3:Y:S01]  /*0050*/  S2R R175, SR_CTAID.Y ;  /* 0x0000000000af7919 */ /* 0x000ee20000002600 */
[----:B------:R-:W4:Y:S05]  /*0060*/  S2R R174, SR_CTAID.Z ;  /* 0x0000000000ae7919 */ /* 0x000f2a0000002700 */
[----:B-1234-:R-:W-:Y:S05]  /*0070*/  CALL.REL.NOINC `($_ZN5flash24flash_fwd_splitkv_kernelI23Flash_fwd_kernel_traitsILi64ELi64ELi128ELi4ELb0ELb0EN7cutlass6half_tE19Flash_kernel_traitsILi64ELi64ELi128ELi4ES3_EELb0ELb1ELb0ELb0ELb1ELb0ELb0ELb1EEEvNS_16Flash_fwd_paramsE$_ZN5flash30compute_attn_1rowblock_splitkvI23Flash_fwd_kernel_traitsILi64ELi64ELi128ELi4ELb0ELb0EN7cutlass6half_tE19Flash_kernel_traitsILi64ELi64ELi128ELi4ES3_EELb0ELb1ELb0ELb0ELb1ELb0ELb0ELb1ENS_16Flash_fwd_paramsEEEvRKT8_iiiii) ;  /* 0x0000000000087944 */ /* 0x01efea0003c00000 */
[----:B------:R-:W-:Y:S05]  /*0080*/  BSYNC.RECONVERGENT B3 ;  /* 0x0000000000037941 */ /* 0x000fea0003800200 */
.L_x_13184:
[----:B------:R-:W-:Y:S05]  /*0090*/  EXIT ;  /* 0x000000000000794d */ /* 0x000fea0003800000 */
        .type           $_ZN5flash24flash_fwd_splitkv_kernelI23Flash_fwd_kernel_traitsILi64ELi64ELi128ELi4ELb0ELb0EN7cutlass6half_tE19Flash_kernel_traitsILi64ELi64ELi128ELi4ES3_EELb0ELb1ELb0ELb0ELb1ELb0ELb0ELb1EEEvNS_16Flash_fwd_paramsE$_ZN5flash30compute_attn_1rowblock_splitkvI23Flash_fwd_kernel_traitsILi64ELi64ELi128ELi4ELb0ELb0EN7cutlass6half_tE19Flash_kernel_traitsILi64ELi64ELi128ELi4ES3_EELb0ELb1ELb0ELb0ELb1ELb0ELb0ELb1ENS_16Flash_fwd_paramsEEEvRKT8_iiiii,@function
        .size           $_ZN5flash24flash_fwd_splitkv_kernelI23Flash_fwd_kernel_traitsILi64ELi64ELi128ELi4ELb0ELb0EN7cutlass6half_tE19Flash_kernel_traitsILi64ELi64ELi128ELi4ES3_EELb0ELb1ELb0ELb0ELb1ELb0ELb0ELb1EEEvNS_16Flash_fwd_paramsE$_ZN5flash30compute_attn_1rowblock_splitkvI23Flash_fwd_kernel_traitsILi64ELi64ELi128ELi4ELb0ELb0EN7cutlass6half_tE19Flash_kernel_traitsILi64ELi64ELi128ELi4ES3_EELb0ELb1ELb0ELb0ELb1ELb0ELb0ELb1ENS_16Flash_fwd_paramsEEEvRKT8_iiiii,(.L_x_14826 - $_ZN5flash24flash_fwd_splitkv_kernelI23Flash_fwd_kernel_traitsILi64ELi64ELi128ELi4ELb0ELb0EN7cutlass6half_tE19Flash_kernel_traitsILi64ELi64ELi128ELi4ES3_EELb0ELb1ELb0ELb0ELb1ELb0ELb0ELb1EEEvNS_16Flash_fwd_paramsE$_ZN5flash30compute_attn_1rowblock_splitkvI23Flash_fwd_kernel_traitsILi64ELi64ELi128ELi4ELb0ELb0EN7cutlass6half_tE19Flash_kernel_traitsILi64ELi64ELi128ELi4ES3_EELb0ELb1ELb0ELb0ELb1ELb0ELb0ELb1ENS_16Flash_fwd_paramsEEEvRKT8_iiiii)
$_ZN5flash24flash_fwd_splitkv_kernelI23Flash_fwd_kernel_traitsILi64ELi64ELi128ELi4ELb0ELb0EN7cutlass6half_tE19Flash_kernel_traitsILi64ELi64ELi128ELi4ES3_EELb0ELb1ELb0ELb0ELb1ELb0ELb0ELb1EEEvNS_16Flash_fwd_paramsE$_ZN5flash30compute_attn_1rowblock_splitkvI23Flash_fwd_kernel_traitsILi64ELi64ELi128ELi4ELb0ELb0EN7cutlass6half_tE19Flash_kernel_traitsILi64ELi64ELi128ELi4ES3_EELb0ELb1ELb0ELb0ELb1ELb0ELb0ELb1ENS_16Flash_fwd_paramsEEEvRKT8_iiiii:
        /* <DEDUP_REMOVED lines=39> */
.L_x_13186:
[----:B------:R-:W-:Y:S05]  /*0310*/  BSYNC.RECONVERGENT B0 ;  /* 0x0000000000007941 */ /* 0x000fea0003800200 */
.L_x_13185:
[----:B------:R-:W-:Y:S04]  /*0320*/  BSSY.RECONVERGENT B0, `(.L_x_13187) ;  /* 0x0000007000007945 */ /* 0x000fe80003800200 */
[----:B------:R-:W-:Y:S05]  /*0330*/  @!P4 BRA `(.L_x_13188) ;  /* 0x000000000014c947 */ /* 0x000fea0003800000 */
[----:B-----5:R-:W2:Y:S02]  /*0340*/  LD.E.U8 R4, desc[UR4][R100.64+0x1b2] ;  /* 0x0001b20464047980 */ /* 0x020ea4000c101100 */
[----:B--2---:R-:W-:-:S13]  /*0350*/  ISETP.NE.AND P0, PT, R4, RZ, PT ;  /* 0x000000ff0400720c */ /* 0x004fda0003f05270 */
[----:B------:R-:W2:Y:S02]  /*0360*/  @P0 LD.E R7, desc[UR4][R14.64+0x4] ;  /* 0x000004040e070980 */ /* 0x000ea4000c101900 */
[----:B--2---:R-:W-:-:S06]  /*0370*/  @P0 IADD3 R4, PT, PT, R7, -R12, RZ ;  /* 0x8000000c07040210 */ /* 0x004fcc0007ffe0ff */
[----:B------:R2:W5:Y:S02]  /*0380*/  @!P0 LD.E R4, desc[UR4][R14.64] ;  /* 0x000000040e048980 */ /* 0x000564000c101900 */
.L_x_13188:
[----:B------:R-:W-:Y:S05]  /*0390*/  BSYNC.RECONVERGENT B0 ;  /* 0x0000000000007941 */ /* 0x000fea0003800200 */
.L_x_13187:
        /* <DEDUP_REMOVED lines=9> */
.L_x_13190:
[----:B------:R-:W3:Y:S01]  /*0430*/  LD.E.64 R4, desc[UR4][R100.64+0x108] ;  /* 0x0001080464047980 */ /* 0x000ee2000c101b00 */
[----:B------:R-:W-:Y:S01]  /*0440*/  BSSY.RECONVERGENT B0, `(.L_x_13192) ;  /* 0x0000006000007945 */ /* 0x000fe20003800200 */
[----:B------:R-:W-:Y:S01]  /*0450*/  IMAD.MOV.U32 R66, RZ, RZ, RZ ;  /* 0x000000ffff427224 */ /* 0x000fe200078e00ff */
[----:B---3--:R-:W-:-:S04]  /*0460*/  ISETP.NE.U32.AND P0, PT, R4, RZ, PT ;  /* 0x000000ff0400720c */ /* 0x008fc80003f05070 */
[----:B------:R-:W-:-:S13]  /*0470*/  ISETP.NE.AND.EX P0, PT, R5, RZ, PT, P0 ;  /* 0x000000ff0500720c */ /* 0x000fda0003f05300 */
[----:B------:R-:W-:Y:S05]  /*0480*/  @!P0 BRA `(.L_x_13193) ;  /* 0x0000000000048947 */ /* 0x000fea0003800000 */
[----:B------:R3:W5:Y:S02]  /*0490*/  LD.E R66, desc[UR4][R100.64+0xbc] ;  /* 0x0000bc0464427980 */ /* 0x000764000c101900 */
.L_x_13193:
[----:B------:R-:W-:Y:S05]  /*04a0*/  BSYNC.RECONVERGENT B0 ;  /* 0x0000000000007941 */ /* 0x000fea0003800200 */
.L_x_13192:
[----:B-----5:R-:W-:Y:S02]  /*04b0*/  IADD3 R66, PT, PT, R75, R66, RZ ;  /* 0x000000424b427210 */ /* 0x020fe40007ffe0ff */
.L_x_13191:
[----:B------:R-:W-:Y:S05]  /*04c0*/  BSYNC.RECONVERGENT B1 ;  /* 0x0000000000017941 */ /* 0x000fea0003800200 */
.L_x_13189:
[----:B------:R-:W-:Y:S01]  /*04d0*/  IMAD.SHL.U32 R176, R3, 0x40, RZ ;  /* 0x0000004003b07824 */ /* 0x000fe200078e00ff */
[----:B------:R-:W-:Y:S01]  /*04e0*/  MOV R4, R172 ;  /* 0x000000ac00047202 */ /* 0x000fe20000000f00 */
[----:B------:R-:W-:-:S03]  /*04f0*/  IMAD.MOV.U32 R5, RZ, RZ, 0x0 ;  /* 0x00000000ff057424 */ /* 0x000fc600078e00ff */
[----:B------:R-:W-:-:S13]  /*0500*/  ISETP.GT.AND P0, PT, R179, R176, PT ;  /* 0x000000b0b300720c */ /* 0x000fda0003f04270 */
[----:B-123--:R-:W-:Y:S05]  /*0510*/  @!P0 RET.REL.NODEC R4 `(_ZN5flash24flash_fwd_splitkv_kernelI23Flash_fwd_kernel_traitsILi64ELi64ELi128ELi4ELb0ELb0EN7cutlass6half_tE19Flash_kernel_traitsILi64ELi64ELi128ELi4ES3_EELb0ELb1ELb0ELb0ELb1ELb0ELb0ELb1EEEvNS_16Flash_fwd_paramsE) ;  /* 0xfffffff804b88950 */ /* 0x00efea0003c3ffff */
        /* <DEDUP_REMOVED lines=68> */
[----:B------:R-:W-:Y:S01]  /*0960*/  IADD3 R9, P0, PT, R3, R8, RZ ;  /* 0x0000000803097210 */ /* 0x000fe20007f1e0ff */
        /* <DEDUP_REMOVED lines=25> */
.L_x_13196:
[----:B------:R-:W-:Y:S05]  /*0b00*/  BSYNC.RECONVERGENT B0 ;  /* 0x0000000000007941 */ /* 0x000fea0003800200 */
.L_x_13195:
        /* <DEDUP_REMOVED lines=13> */
.L_x_13198:
[----:B------:R-:W-:Y:S05]  /*0be0*/  BSYNC.RECONVERGENT B0 ;  /* 0x0000000000007941 */ /* 0x000fea0003800200 */
.L_x_13197:
        /* <DEDUP_REMOVED lines=12> */
.L_x_13200:
[----:B------:R-:W-:Y:S05]  /*0cb0*/  BSYNC.RECONVERGENT B0 ;  /* 0x0000000000007941 */ /* 0x000fea0003800200 */
.L_x_13199:
[----:B------:R-:W-:Y:S01]  /*0cc0*/  ISETP.NE.AND P0, PT, R10, RZ, PT ;  /* 0x000000ff0a00720c */ /* 0x000fe20003f05270 */
[----:B------:R-:W-:Y:S01]  /*0cd0*/  @!P6 ST.E desc[UR4][R16.64], R3 ;  /* 0x000000031000e985 */ /* 0x000fe2000c101904 */
[----:B------:R-:W-:-:S03]  /*0ce0*/  MOV R173, 0x0 ;  /* 0x0000000000ad7802 */ /* 0x000fc60000000f00 */
[----:B------:R-:W-:Y:S04]  /*0cf0*/  @!P5 ST.E desc[UR4][R16.64+0x40], R2 ;  /* 0x000040021000d985 */ /* 0x000fe8000c101904 */
[----:B------:R1:W-:Y:S04]  /*0d00*/  @!P4 ST.E desc[UR4][R16.64+0x80], R0 ;  /* 0x000080001000c985 */ /* 0x0003e8000c101904 */
[----:B-1234-:R-:W-:Y:S05]  /*0d10*/  @P0 RET.REL.NODEC R172 `(_ZN5flash24flash_fwd_splitkv_kernelI23Flash_fwd_kernel_traitsILi64ELi64ELi128ELi4ELb0ELb0EN7cutlass6half_tE19Flash_kernel_traitsILi64ELi64ELi128ELi4ES3_EELb0ELb1ELb0ELb0ELb1ELb0ELb0ELb1EEEvNS_16Flash_fwd_paramsE) ;  /* 0xfffffff0acb80950 */ /* 0x01efea0003c3ffff */
[----:B------:R-:W-:Y:S02]  /*0d20*/  MOV R3, 0x7f800000 ;  /* 0x7f80000000037802 */ /* 0x000fe40000000f00 */
[----:B------:R-:W-:-:S03]  /*0d30*/  MOV R173, 0x0 ;  /* 0x0000000000ad7802 */ /* 0x000fc60000000f00 */
[----:B------:R1:W-:Y:S02]  /*0d40*/  ST.E desc[UR4][R16.64+0xc0], R3 ;  /* 0x0000c00310007985 */ /* 0x0003e4000c101904 */
[----:B-1----:R-:W-:Y:S05]  /*0d50*/  RET.REL.NODEC R172 `(_ZN5flash24flash_fwd_splitkv_kernelI23Flash_fwd_kernel_traitsILi64ELi64ELi128ELi4ELb0ELb0EN7cutlass6half_tE19Flash_kernel_traitsILi64ELi64ELi128ELi4ES3_EELb0ELb1ELb0ELb0ELb1ELb0ELb0ELb1EEEvNS_16Flash_fwd_paramsE) ;  /* 0xfffffff0aca87950 */ /* 0x002fea0003c3ffff */
.L_x_13194:
        /* <DEDUP_REMOVED lines=102> */
.L_x_13202:
        /* <DEDUP_REMOVED lines=30> */
[----:B------:R-:W-:Y:S01]  /*15a0*/  @!P1 IADD3 R7, PT, PT, R7, -R2, RZ ;  /* 0x8000000207079210 */ /* 0x000fe20007ffe0ff */
[----:B------:R-:W-:Y:S01]  /*15b0*/  @!P0 IMAD.IADD R21, R21, 0x1, R0 ;  /* 0x0000000115158824 */ /* 0x000fe200078e0200 */
[----:B------:R-:W-:Y:S01]  /*15c0*/  @P0 IADD3 R0, PT, PT, R11, R12, RZ ;  /* 0x0000000c0b000210 */ /* 0x000fe20007ffe0ff */
[----:B------:R-:W-:Y:S01]  /*15d0*/  @!P0 IMAD R9, R18, R4, R9 ;  /* 0x0000000412098224 */ /* 0x000fe200078e0209 */
[----:B------:R-:W-:Y:S02]  /*15e0*/  ISETP.GE.U32.AND P3, PT, R7, R2, PT ;  /* 0x000000020700720c */ /* 0x000fe40003f66070 */
[----:B------:R-:W-:Y:S01]  /*15f0*/  LOP3.LUT R4, R174, R5, RZ, 0x3c, !PT ;  /* 0x00000005ae047212 */ /* 0x000fe200078e3cff */
[----:B------:R-:W-:Y:S01]  /*1600*/  @!P0 IMAD.WIDE.U32 R20, R18, R10, R20 ;  /* 0x0000000a12148225 */ /* 0x000fe200078e0014 */
[----:B------:R-:W-:Y:S02]  /*1610*/  @!P1 IADD3 R6, PT, PT, R6, 0x1, RZ ;  /* 0x0000000106069810 */ /* 0x000fe40007ffe0ff */
[----:B------:R-:W-:Y:S01]  /*1620*/  ISETP.GE.AND P2, PT, R4, RZ, PT ;  /* 0x000000ff0400720c */ /* 0x000fe20003f46270 */
[-C--:B------:R-:W-:Y:S01]  /*1630*/  @P0 IMAD R2, R165, R0.reuse, RZ ;  /* 0x00000000a5020224 */ /* 0x080fe200078e02ff */
[----:B------:R-:W-:Y:S01]  /*1640*/  ISETP.NE.AND P1, PT, R5, RZ, PT ;  /* 0x000000ff0500720c */ /* 0x000fe20003f25270 */
[----:B------:R-:W-:Y:S01]  /*1650*/  @P0 IMAD.WIDE.U32 R18, R164, R0, RZ ;  /* 0x00000000a4120225 */ /* 0x000fe200078e00ff */
[----:B------:R-:W-:-:S03]  /*1660*/  @!P0 SHF.R.S32.HI R7, RZ, 0x1f, R11 ;  /* 0x0000001fff078819 */ /* 0x000fc6000001140b */
[----:B------:R-:W-:Y:S01]  /*1670*/  @!P0 IMAD.IADD R9, R21, 0x1, R9 ;  /* 0x0000000115098824 */ /* 0x000fe200078e0209 */
[----:B------:R-:W-:Y:S01]  /*1680*/  @P0 IADD3 R9, PT, PT, R19, R2, RZ ;  /* 0x0000000213090210 */ /* 0x000fe20007ffe0ff */
[-C--:B------:R-:W-:Y:S01]  /*1690*/  @!P0 IMAD R2, R63, R11.reuse, RZ ;  /* 0x0000000b3f028224 */ /* 0x080fe200078e02ff */
[----:B------:R-:W-:Y:S01]  /*16a0*/  @!P0 MOV R8, R20 ;  /* 0x0000001400088202 */ /* 0x000fe20000000f00 */
[----:B------:R-:W-:Y:S01]  /*16b0*/  @P0 IMAD.MOV.U32 R8, RZ, RZ, R18 ;  /* 0x000000ffff080224 */ /* 0x000fe200078e0012 */
[----:B------:R-:W-:Y:S02]  /*16c0*/  LEA R0, R65, 0xffffff80, 0x7 ;  /* 0xffffff8041007811 */ /* 0x000fe400078e38ff */
[----:B------:R-:W-:Y:S01]  /*16d0*/  @P3 IADD3 R6, PT, PT, R6, 0x1, RZ ;  /* 0x0000000106063810 */ /* 0x000fe20007ffe0ff */
[----:B------:R-:W-:Y:S02]  /*16e0*/  @!P0 IMAD R2, R7, R62, R2 ;  /* 0x0000003e07028224 */ /* 0x000fe400078e0202 */
[----:B------:R-:W-:Y:S01]  /*16f0*/  @!P0 IMAD.WIDE.U32 R18, R62, R11, RZ ;  /* 0x0000000b3e128225 */ /* 0x000fe200078e00ff */
[----:B------:R-:W-:-:S02]  /*1700*/  @!P2 IADD3 R6, PT, PT, -R6, RZ, RZ ;  /* 0x000000ff0606a210 */ /* 0x000fc40007ffe1ff */
[----:B------:R-:W-:Y:S01]  /*1710*/  @!P1 LOP3.LUT R6, RZ, R5, RZ, 0x33, !PT ;  /* 0x00000005ff069212 */ /* 0x000fe200078e33ff */
[-C--:B------:R-:W-:Y:S02]  /*1720*/  IMAD R4, R165, R0.reuse, RZ ;  /* 0x00000000a5047224 */ /* 0x080fe400078e02ff */
[----:B------:R-:W-:Y:S01]  /*1730*/  IMAD.WIDE.U32 R8, R164, R0, R8 ;  /* 0x00000000a4087225 */ /* 0x000fe200078e0008 */
[----:B------:R-:W-:-:S03]  /*1740*/  @!P0 SHF.R.S32.HI R7, RZ, 0x1f, R10 ;  /* 0x0000001fff078819 */ /* 0x000fc6000001140a */
[----:B------:R-:W-:Y:S01]  /*1750*/  @!P0 IMAD.IADD R19, R19, 0x1, R2 ;  /* 0x0000000113138824 */ /* 0x000fe200078e0202 */
[----:B------:R-:W-:Y:S01]  /*1760*/  @P0 IADD3 R11, PT, PT, R11, R12, RZ ;  /* 0x0000000c0b0b0210 */ /* 0x000fe20007ffe0ff */
[----:B------:R-:W-:Y:S01]  /*1770*/  @!P0 IMAD R2, R15, R10, RZ ;  /* 0x0000000a0f028224 */ /* 0x000fe200078e02ff */
[----:B------:R-:W-:Y:S01]  /*1780*/  MOV R12, R8 ;  /* 0x00000008000c7202 */ /* 0x000fe20000000f00 */
[----:B------:R-:W-:Y:S01]  /*1790*/  IMAD.IADD R13, R9, 0x1, R4 ;  /* 0x00000001090d7824 */ /* 0x000fe200078e0204 */
[----:B------:R-:W-:Y:S01]  /*17a0*/  SHF.R.S32.HI R4, RZ, 0x1f, R6 ;  /* 0x0000001fff047819 */ /* 0x000fe20000011406 */
[----:B------:R-:W-:Y:S02]  /*17b0*/  IMAD R9, R17, R6, RZ ;  /* 0x0000000611097224 */ /* 0x000fe400078e02ff */
        /* <DEDUP_REMOVED lines=12> */
[----:B-1----:R-:W-:Y:S02]  /*1880*/  MOV R7, RZ ;  /* 0x000000ff00077202 */ /* 0x002fe40000000f00 */
.L_x_13203:
[----:B------:R-:W-:Y:S05]  /*1890*/  BSYNC.RECONVERGENT B0 ;  /* 0x0000000000007941 */ /* 0x000fea0003800200 */
.L_x_13201:
        /* <DEDUP_REMOVED lines=25> */
[----:B------:R-:W-:Y:S01]  /*1a30*/  IMAD.SHL.U32 R68, R173, 0x8, RZ ;  /* 0x00000008ad447824 */ /* 0x000fe200078e00ff */
[----:B------:R-:W-:-:S11]  /*1a40*/  LOP3.LUT R17, R174, R5, RZ, 0x3c, !PT ;  /* 0x00000005ae117212 */ /* 0x000fd600078e3cff */
[----:B------:R-:W-:-:S05]  /*1a50*/  @!P1 IMAD.IADD R13, R13, 0x1, -R12 ;  /* 0x000000010d0d9824 */ /* 0x000fca00078e0a0c */
[----:B------:R-:W-:Y:S02]  /*1a60*/  ISETP.GE.U32.AND P5, PT, R13, R12, PT ;  /* 0x0000000c0d00720c */ /* 0x000fe40003fa6070 */
[----:B------:R-:W-:Y:S01]  /*1a70*/  LOP3.LUT R12, R68, 0x38, RZ, 0xc0, !PT ;  /* 0x00000038440c7812 */ /* 0x000fe200078ec0ff */
[----:B------:R-:W-:Y:S01]  /*1a80*/  @!P1 VIADD R20, R20, 0x1 ;  /* 0x0000000114149836 */ /* 0x000fe20000000000 */
[----:B------:R-:W-:Y:S02]  /*1a90*/  ISETP.GE.AND P3, PT, R17, RZ, PT ;  /* 0x000000ff1100720c */ /* 0x000fe40003f66270 */
[----:B------:R-:W-:Y:S02]  /*1aa0*/  IADD3 R28, P2, PT, R12, R16, RZ ;  /* 0x000000100c1c7210 */ /* 0x000fe40007f5e0ff */
        /* <DEDUP_REMOVED lines=9> */
[----:B------:R-:W-:Y:S01]  /*1b40*/  IADD3 R29, PT, PT, R29, R7, RZ ;  /* 0x000000071d1d7210 */ /* 0x000fe20007ffe0ff */
[----:B------:R-:W-:Y:S01]  /*1b50*/  IMAD.MOV.U32 R131, RZ, RZ, RZ ;  /* 0x000000ffff837224 */ /* 0x000fe200078e00ff */
[----:B------:R-:W-:Y:S01]  /*1b60*/  SHF.R.U32.HI R130, RZ, 0x3, R173 ;  /* 0x00000003ff827819 */ /* 0x000fe200000116ad */
[----:B------:R-:W-:Y:S02]  /*1b70*/  IMAD R5, R25, R6, RZ ;  /* 0x0000000619057224 */ /* 0x000fe400078e02ff */
[----:B------:R-:W-:Y:S01]  /*1b80*/  IMAD.WIDE.U32 R28, R6, R24, R28 ;  /* 0x00000018061c7225 */ /* 0x000fe200078e001c */
[----:B------:R-:W1:Y:S03]  /*1b90*/  S2UR UR6, SR_CgaCtaId ;  /* 0x00000000000679c3 */ /* 0x000e660000008800 */
[----:B------:R-:W-:-:S02]  /*1ba0*/  IMAD R171, R63, R130, RZ ;  /* 0x000000823fab7224 */ /* 0x000fc400078e02ff */
[----:B------:R-:W-:Y:S01]  /*1bb0*/  IMAD.SHL.U32 R69, R173, 0x40, RZ ;  /* 0x00000040ad457824 */ /* 0x000fe200078e00ff */
[----:B------:R-:W-:Y:S01]  /*1bc0*/  UMOV UR7, 0x400 ;  /* 0x0000040000077882 */ /* 0x000fe20000000000 */
[----:B------:R-:W-:-:S03]  /*1bd0*/  IMAD R167, R165, R130, RZ ;  /* 0x00000082a5a77224 */ /* 0x000fc600078e02ff */
[----:B------:R-:W-:Y:S01]  /*1be0*/  LOP3.LUT R80, R69, 0x1c0, RZ, 0xc0, !PT ;  /* 0x000001c045507812 */ /* 0x000fe200078ec0ff */
[----:B------:R-:W-:Y:S01]  /*1bf0*/  VIADD R67, R65, 0xffffffff ;  /* 0xffffffff41437836 */ /* 0x000fe20000000000 */
[----:B------:R-:W-:Y:S01]  /*1c00*/  SHF.L.U32 R78, R173, 0x2, RZ ;  /* 0x00000002ad4e7819 */ /* 0x000fe200000006ff */
[C---:B------:R-:W-:Y:S01]  /*1c10*/  IMAD.SHL.U32 R72, R164.reuse, 0x10, RZ ;  /* 0x00000010a4487824 */ /* 0x040fe200078e00ff */
[----:B------:R-:W-:Y:S01]  /*1c20*/  SHF.L.U64.HI R73, R164, 0x4, R165 ;  /* 0x00000004a4497819 */ /* 0x000fe200000102a5 */
[----:B------:R-:W-:Y:S01]  /*1c30*/  IMAD.SHL.U32 R61, R67, 0x80, RZ ;  /* 0x00000080433d7824 */ /* 0x000fe200078e00ff */
[----:B-1----:R-:W-:Y:S01]  /*1c40*/  ULEA UR6, UR6, UR7, 0x18 ;  /* 0x0000000706067291 */ /* 0x002fe2000f8ec0ff */
[C---:B------:R-:W-:Y:S02]  /*1c50*/  SHF.L.U64.HI R71, R62.reuse, 0x4, R63 ;  /* 0x000000043e477819 */ /* 0x040fe4000001023f */
[----:B------:R-:W-:Y:S02]  /*1c60*/  SHF.L.U32 R70, R62, 0x4, RZ ;  /* 0x000000043e467819 */ /* 0x000fe400000006ff */
        /* <DEDUP_REMOVED lines=10> */
[----:B------:R-:W-:Y:S02]  /*1d10*/  IADD3 R20, P1, PT, R12, R0, RZ ;  /* 0x000000000c147210 */ /* 0x000fe40007f3e0ff */
[----:B------:R-:W-:-:S03]  /*1d20*/  SHF.R.S32.HI R0, RZ, 0x1f, R6 ;  /* 0x0000001fff007819 */ /* 0x000fc60000011406 */
[----:B------:R-:W-:Y:S02]  /*1d30*/  IMAD.X R21, RZ, RZ, R16, P1 ;  /* 0x000000ffff157224 */ /* 0x000fe400008e0610 */
[----:B------:R-:W-:Y:S02]  /*1d40*/  IMAD R24, R0, R24, R5 ;  /* 0x0000001800187224 */ /* 0x000fe400078e0205 */
[-C--:B------:R-:W-:Y:S02]  /*1d50*/  IMAD R5, R23, R174.reuse, RZ ;  /* 0x000000ae17057224 */ /* 0x080fe400078e02ff */
[----:B------:R-:W-:-:S04]  /*1d60*/  IMAD.WIDE.U32 R22, R22, R174, R20 ;  /* 0x000000ae16167225 */ /* 0x000fc800078e0014 */
[----:B------:R-:W-:Y:S01]  /*1d70*/  IMAD.WIDE.U32 R16, R3, 0x40, R130 ;  /* 0x0000004003107825 */ /* 0x000fe200078e0082 */
[----:B------:R-:W-:-:S03]  /*1d80*/  IADD3 R20, P1, PT, R12, R4, RZ ;  /* 0x000000040c147210 */ /* 0x000fc60007f3e0ff */
[----:B------:R-:W-:Y:S02]  /*1d90*/  IMAD.IADD R23, R23, 0x1, R5 ;  /* 0x0000000117177824 */ /* 0x000fe400078e0205 */
[-C--:B------:R-:W-:Y:S02]  /*1da0*/  IMAD R3, R17, R132.reuse, RZ ;  /* 0x0000008411037224 */ /* 0x080fe400078e02ff */
[----:B------:R-:W-:Y:S01]  /*1db0*/  IMAD.WIDE.U32 R4, R16, R132, R22 ;  /* 0x0000008410047225 */ /* 0x000fe200078e0016 */
[----:B------:R-:W-:-:S03]  /*1dc0*/  IADD3 R29, PT, PT, R29, R24, RZ ;  /* 0x000000181d1d7210 */ /* 0x000fc60007ffe0ff */
[----:B------:R-:W-:Y:S02]  /*1dd0*/  IMAD R3, R16, R133, R3 ;  /* 0x0000008510037224 */ /* 0x000fe400078e0203 */
[----:B------:R-:W-:Y:S01]  /*1de0*/  IMAD.X R21, RZ, RZ, R2, P1 ;  /* 0x000000ffff157224 */ /* 0x000fe200008e0602 */
[----:B------:R-:W-:Y:S02]  /*1df0*/  SHF.R.S32.HI R2, RZ, 0x1f, R75 ;  /* 0x0000001fff027819 */ /* 0x000fe4000001144b */
[----:B------:R-:W-:Y:S02]  /*1e00*/  IADD3 R3, PT, PT, R5, R3, RZ ;  /* 0x0000000305037210 */ /* 0x000fe40007ffe0ff */
[----:B------:R-:W-:Y:S01]  /*1e10*/  LEA.HI R5, R2, R75, RZ, 0x7 ;  /* 0x0000004b02057211 */ /* 0x000fe200078f38ff */
[----:B------:R-:W-:-:S03]  /*1e20*/  IMAD.WIDE.U32 R16, R130, R62, R28 ;  /* 0x0000003e82107225 */ /* 0x000fc600078e001c */
[----:B------:R-:W-:Y:S01]  /*1e30*/  SHF.R.S32.HI R5, RZ, 0x7, R5 ;  /* 0x00000007ff057819 */ /* 0x000fe20000011405 */
[----:B------:R-:W-:Y:S01]  /*1e40*/  IMAD.IADD R171, R17, 0x1, R171 ;  /* 0x0000000111ab7824 */ /* 0x000fe200078e02ab */
[----:B----4-:R-:W-:Y:S02]  /*1e50*/  LEA R170, P0, R16, R14, 0x1 ;  /* 0x0000000e10aa7211 */ /* 0x010fe400078008ff */
[----:B------:R-:W-:Y:S02]  /*1e60*/  LOP3.LUT R2, R68, 0x1c0, RZ, 0xc0, !PT ;  /* 0x000001c044027812 */ /* 0x000fe400078ec0ff */
[----:B------:R-:W-:Y:S02]  /*1e70*/  VIMNMX R74, PT, PT, R166, R5, !PT ;  /* 0x00000005a64a7248 */ /* 0x000fe40007fe0100 */
[----:B------:R-:W-:Y:S02]  /*1e80*/  LEA.HI.X R171, R16, R15, R171, 0x1, P0 ;  /* 0x0000000f10ab7211 */ /* 0x000fe400000f0cab */
[----:B------:R-:W-:-:S02]  /*1e90*/  LOP3.LUT R177, R2, 0x38, R173, 0xf8, !PT ;  /* 0x0000003802b17812 */ /* 0x000fc400078ef8ad */
[----:B------:R-:W-:Y:S02]  /*1ea0*/  ISETP.GT.U32.AND P0, PT, R65, R74, PT ;  /* 0x0000004a4100720c */ /* 0x000fe40003f04070 */
[----:B------:R-:W-:Y:S02]  /*1eb0*/  LEA R128, P2, R4, R8, 0x1 ;  /* 0x0000000804807211 */ /* 0x000fe400078408ff */
[----:B------:R-:W-:Y:S01]  /*1ec0*/  LOP3.LUT R177, R177, 0x38, R68, 0x78, !PT ;  /* 0x00000038b1b17812 */ /* 0x000fe200078e7844 */
[----:B------:R-:W-:Y:S01]  /*1ed0*/  IMAD.WIDE.U32 R20, R130, R164, R20 ;  /* 0x000000a482147225 */ /* 0x000fe200078e0014 */
[----:B------:R-:W-:Y:S02]  /*1ee0*/  LEA.HI.X R129, R4, R9, R3, 0x1, P2 ;  /* 0x0000000904817211 */ /* 0x000fe400010f0c03 */
[----:B------:R-:W-:Y:S02]  /*1ef0*/  SHF.R.U32.HI R3, RZ, 0x1, R173 ;  /* 0x00000001ff037819 */ /* 0x000fe400000116ad */
[----:B------:R-:W-:Y:S01]  /*1f00*/  LOP3.LUT R177, R177, 0x1e00, R68, 0xf8, !PT ;  /* 0x00001e00b1b17812 */ /* 0x000fe200078ef844 */
[----:B------:R-:W-:Y:S01]  /*1f10*/  IMAD.IADD R167, R21, 0x1, R167 ;  /* 0x0000000115a77824 */ /* 0x000fe200078e02a7 */
        /* <DEDUP_REMOVED lines=18> */
[----:B------:R-:W-:Y:S01]  /*2040*/  IMAD.MOV.U32 R76, RZ, RZ, R61 ;  /* 0x000000ffff4c7224 */ /* 0x000fe200078e003d */
[----:B------:R-:W-:Y:S01]  /*2050*/  SHF.R.S32.HI R11, RZ, 0x1, R11 ;  /* 0x00000001ff0b7819 */ /* 0x000fe2000001140b */
[C---:B------:R-:W-:Y:S01]  /*2060*/  VIADD R79, R130.reuse, 0x20 ;  /* 0x00000020824f7836 */ /* 0x040fe20000000000 */
[----:B-----5:R-:W-:Y:S01]  /*2070*/  IADD3 R10, PT, PT, R61, R10, RZ ;  /* 0x0000000a3d0a7210 */ /* 0x020fe20007ffe0ff */
        /* <DEDUP_REMOVED lines=78> */
[----:B------:R-:W-:Y:S01]  /*2560*/  IMAD R85, R137, 0x60, RZ ;  /* 0x0000006089557824 */ /* 0x000fe200078e02ff */
[----:B------:R-:W-:Y:S01]  /*2570*/  LEA.HI.X R95, R18, R21, R95, 0x1, P1 ;  /* 0x00000015125f7211 */ /* 0x000fe200008f0c5f */
[----:B------:R-:W-:Y:S01]  /*2580*/  IMAD.WIDE.U32 R138, R136, 0x60, RZ ;  /* 0x00000060888a7825 */ /* 0x000fe200078e00ff */
[----:B------:R-:W-:-:S02]  /*2590*/  IADD3 R96, P3, PT, R4, R98, RZ ;  /* 0x0000006204607210 */ /* 0x000fc40007f7e0ff */
[----:B------:R-:W-:Y:S01]  /*25a0*/  LEA.HI.X R9, R22, R17, R9, 0x1, P0 ;  /* 0x0000001116097211 */ /* 0x000fe200000f0c09 */
[----:B------:R-:W-:Y:S01]  /*25b0*/  IMAD.SHL.U32 R83, R134, 0x20, RZ ;  /* 0x0000002086537824 */ /* 0x000fe200078e00ff */
[----:B------:R-:W-:Y:S01]  /*25c0*/  IADD3 R54, P1, PT, R4, R14, RZ ;  /* 0x0000000e04367210 */ /* 0x000fe20007f3e0ff */
[----:B------:R-:W-:Y:S01]  /*25d0*/  IMAD.X R97, R5, 0x1, R99, P3 ;  /* 0x0000000105617824 */ /* 0x000fe200018e0663 */
[----:B------:R-:W-:Y:S01]  /*25e0*/  IADD3 R98, P2, PT, R2, R98, RZ ;  /* 0x0000006202627210 */ /* 0x000fe20007f5e0ff */
[----:B------:R-:W-:Y:S01]  /*25f0*/  IMAD.SHL.U32 R93, R136, 0x40, RZ ;  /* 0x00000040885d7824 */ /* 0x000fe200078e00ff */
[----:B------:R-:W-:Y:S01]  /*2600*/  IADD3 R14, P0, PT, R2, R14, RZ ;  /* 0x0000000e020e7210 */ /* 0x000fe20007f1e0ff */
[----:B------:R-:W-:Y:S01]  /*2610*/  IMAD.IADD R85, R139, 0x1, R85 ;  /* 0x000000018b557824 */ /* 0x000fe200078e0255 */
[-C--:B------:R-:W-:Y:S01]  /*2620*/  IADD3.X R55, PT, PT, R5, R0.reuse, RZ, P1, !PT ;  /* 0x0000000005377210 */ /* 0x080fe20000ffe4ff */
[C---:B------:R-:W-:Y:S01]  /*2630*/  IMAD.X R99, R3.reuse, 0x1, R99, P2 ;  /* 0x0000000103637824 */ /* 0x040fe200010e0663 */
[----:B------:R-:W-:-:S09]  /*2640*/  IADD3.X R15, PT, PT, R3, R0, RZ, P0, !PT ;  /* 0x00000000030f7210 */ /* 0x000fd200007fe4ff */
.L_x_13243:
[----:B------:R-:W-:Y:S01]  /*2650*/  LEA R18, P1, R70, R104, 0x1 ;  /* 0x0000006846127211 */ /* 0x000fe200078208ff */
[----:B------:R-:W-:Y:S01]  /*2660*/  VIADD R110, R110, 0x80 ;  /* 0x000000806e6e7836 */ /* 0x000fe20000000000 */
[----:B------:R-:W-:Y:S01]  /*2670*/  LOP3.LUT R180, R180, 0xfffffffb, RZ, 0xc0, !PT ;  /* 0xfffffffbb4b47812 */ /* 0x000fe200078ec0ff */
[----:B------:R-:W-:Y:S01]  /*2680*/  VIADD R112, R112, 0x80 ;  /* 0x0000008070707836 */ /* 0x000fe20000000000 */
[----:B------:R-:W-:Y:S01]  /*2690*/  LEA.HI.X R19, R70, R105, R71, 0x1, P1 ;  /* 0x0000006946137211 */ /* 0x000fe200008f0c47 */
[----:B------:R-:W-:Y:S01]  /*26a0*/  UMOV UR6, URZ ;  /* 0x000000ff00067c82 */ /* 0x000fe20008000000 */
[C---:B------:R-:W-:Y:S01]  /*26b0*/  ISETP.GE.AND P0, PT, R130.reuse, R110, PT ;  /* 0x0000006e8200720c */ /* 0x040fe20003f06270 */
[----:B------:R-:W-:Y:S01]  /*26c0*/  VIADD R111, R111, 0xffffffff ;  /* 0xffffffff6f6f7836 */ /* 0x000fe20000000000 */
[----:B------:R-:W-:Y:S01]  /*26d0*/  BSSY.RECONVERGENT B1, `(.L_x_13205) ;  /* 0x000057a000017945 */ /* 0x000fe20003800200 */
[----:B------:R-:W-:Y:S01]  /*26e0*/  IMAD.MOV.U32 R122, RZ, RZ, R76 ;  /* 0x000000ffff7a7224 */ /* 0x000fe200078e004c */
[----:B------:R-:W-:Y:S01]  /*26f0*/  ISETP.GE.AND P2, PT, R130, R112, !P0 ;  /* 0x000000708200720c */ /* 0x000fe20004746270 */
[----:B------:R-:W-:Y:S01]  /*2700*/  VIADD R76, R76, 0xffffff80 ;  /* 0xffffff804c4c7836 */ /* 0x000fe20000000000 */
[C---:B------:R-:W-:Y:S04]  /*2710*/  ISETP.GE.AND P0, PT, R81.reuse, R110, PT ;  /* 0x0000006e5100720c */ /* 0x040fe80003f06270 */
[----:B------:R-:W-:Y:S02]  /*2720*/  ISETP.LT.OR P3, PT, R81, R112, P0 ;  /* 0x000000705100720c */ /* 0x000fe40000761670 */
[-C--:B------:R-:W-:Y:S05]  /*2730*/  IADD3 R28, P0, PT, R94, R83.reuse, RZ ;  /* 0x000000535e1c7210 */ /* 0x080fea0007f1e0ff */
[----:B------:R-:W2:Y:S01]  /*2740*/  @P2 LD.E.128 R4, desc[UR4][R94.64] ;  /* 0x000000045e042980 */ /* 0x000ea2000c101d00 */
[--C-:B------:R-:W-:Y:S01]  /*2750*/  IMAD.X R29, R95, 0x1, R82.reuse, P0 ;  /* 0x000000015f1d7824 */ /* 0x100fe200000e0652 */
[C---:B------:R-:W-:Y:S04]  /*2760*/  ISETP.GE.AND P0, PT, R79.reuse, R110, PT ;  /* 0x0000006e4f00720c */ /* 0x040fe80003f06270 */
[----:B------:R-:W-:Y:S02]  /*2770*/  ISETP.LT.OR P5, PT, R79, R112, P0 ;  /* 0x000000704f00720c */ /* 0x000fe400007a1670 */
[----:B------:R-:W-:Y:S04]  /*2780*/  @P3 LOP3.LUT R180, R180, 0x4, RZ, 0xfc, !PT ;  /* 0x00000004b4b43812 */ /* 0x000fe800078efcff */
[----:B------:R-:W-:Y:S07]  /*2790*/  LOP3.LUT R180, R180, 0xfffffffe, RZ, 0xc0, !PT ;  /* 0xfffffffeb4b47812 */ /* 0x000fee00078ec0ff */
        /* <DEDUP_REMOVED lines=22> */
[----:B------:R-:W-:Y:S11]  /*2900*/  ISETP.GE.AND P1, PT, R123, R112, !P0 ;  /* 0x000000707b00720c */ /* 0x000ff60004726270 */
[----:B------:R-:W-:Y:S02]  /*2910*/  @!UPT UIADD3 URZ, UPT, UPT, URZ, URZ, URZ ;  /* 0x000000fffffff290 */ /* 0x000fe4000fffe0ff */
[----:B------:R-:W-:Y:S02]  /*2920*/  @P1 LEA R24, P0, R134, R28, 0x7 ;  /* 0x0000001c86181211 */ /* 0x000fe400078038ff */
[----:B------:R-:W-:Y:S02]  /*2930*/  @P1 LOP3.LUT R180, R180, 0x1, RZ, 0xfc, !PT ;  /* 0x00000001b4b41812 */ /* 0x000fe400078efcff */
[----:B------:R-:W-:Y:S02]  /*2940*/  @P1 LEA.HI.X R25, R134, R29, R135, 0x7, P0 ;  /* 0x0000001d86191211 */ /* 0x000fe400000f3c87 */
[----:B------:R-:W-:Y:S01]  /*2950*/  LOP3.LUT R180, R180, 0xfffffffd, RZ, 0xc0, !PT ;  /* 0xfffffffdb4b47812 */ /* 0x000fe200078ec0ff */
        /* <DEDUP_REMOVED lines=19> */
[----:B------:R2:W3:Y:S10]  /*2a90*/  @P4 LD.E.128 R20, desc[UR4][R2.64] ;  /* 0x0000000402144980 */ /* 0x0004f4000c101d00 */
[----:B------:R-:W-:Y:S01]  /*2aa0*/  @P1 IMAD R0, R135, 0xc0, RZ ;  /* 0x000000c087001824 */ /* 0x000fe200078e02ff */
[----:B------:R-:W-:Y:S01]  /*2ab0*/  @P1 LOP3.LUT R180, R180, 0x2, RZ, 0xfc, !PT ;  /* 0x00000002b4b41812 */ /* 0x000fe200078efcff */
[----:B------:R-:W-:Y:S03]  /*2ac0*/  @P1 IMAD.WIDE.U32 R28, R134, 0xc0, R28 ;  /* 0x000000c0861c1825 */ /* 0x000fe600078e001c */
[----:B------:R-:W-:Y:S01]  /*2ad0*/  LOP3.LUT R180, R180, 0xfffffff7, RZ, 0xc0, !PT ;  /* 0xfffffff7b4b47812 */ /* 0x000fe200078ec0ff */
        /* <DEDUP_REMOVED lines=31> */
[C---:B------:R-:W-:Y:S01]  /*2cd0*/  @!P5 IMAD.X R33, R25.reuse, 0x1, R87, P0 ;  /* 0x000000011921d824 */ /* 0x040fe200000e0657 */
[CC--:B------:R-:W-:Y:S04]  /*2ce0*/  @!P5 LEA R26, P0, R164.reuse, R2.reuse, 0x5 ;  /* 0x00000002a41ad211 */ /* 0x0c0fe800078028ff */
[----:B------:R-:W-:Y:S02]  /*2cf0*/  @!P5 LEA.HI.X R27, R164, R3, R165, 0x5, P0 ;  /* 0x00000003a41bd211 */ /* 0x000fe400000f2ca5 */
[C---:B------:R-:W-:Y:S01]  /*2d00*/  LOP3.LUT P0, RZ, R180.reuse, 0x4, RZ, 0xc0, !PT ;  /* 0x00000004b4ff7812 */ /* 0x040fe2000780c0ff */
[----:B--2---:R1:W-:Y:S01]  /*2d10*/  @P2 ST.E.128 desc[UR4][R102.64], R4 ;  /* 0x0000000466002985 */ /* 0x0043e2000c101d04 */
[----:B------:R-:W-:Y:S11]  /*2d20*/  LOP3.LUT P2, RZ, R180, 0x1, RZ, 0xc0, !PT ;  /* 0x00000001b4ff7812 */ /* 0x000ff6000784c0ff */
        /* <DEDUP_REMOVED lines=40> */
.L_x_13206:
        /* <DEDUP_REMOVED lines=66> */
.L_x_13210:
[----:B------:R-:W-:Y:S05]  /*33d0*/  BSYNC.RECONVERGENT B0 ;  /* 0x0000000000007941 */ /* 0x000fea0003800200 */
.L_x_13209:
[----:B------:R-:W-:Y:S01]  /*33e0*/  LOP3.LUT P0, RZ, R180, 0x4, RZ, 0xc0, !PT ;  /* 0x00000004b4ff7812 */ /* 0x000fe2000780c0ff */
        /* <DEDUP_REMOVED lines=53> */
.L_x_13212:
[----:B------:R-:W-:Y:S05]  /*3740*/  BSYNC.RECONVERGENT B0 ;  /* 0x0000000000007941 */ /* 0x000fea0003800200 */
.L_x_13211:
        /* <DEDUP_REMOVED lines=58> */
.L_x_13214:
[----:B------:R-:W-:Y:S05]  /*3af0*/  BSYNC.RECONVERGENT B0 ;  /* 0x0000000000007941 */ /* 0x000fea0003800200 */
.L_x_13213:
        /* <DEDUP_REMOVED lines=57> */
.L_x_13216:
[----:B------:R-:W-:Y:S05]  /*3e90*/  BSYNC.RECONVERGENT B0 ;  /* 0x0000000000007941 */ /* 0x000fea0003800200 */
.L_x_13215:
        /* <DEDUP_REMOVED lines=58> */
.L_x_13218:
[----:B------:R-:W-:Y:S05]  /*4240*/  BSYNC.RECONVERGENT B0 ;  /* 0x0000000000007941 */ /* 0x000fea0003800200 */
.L_x_13217:
[----:B------:R-:W-:Y:S01]  /*4250*/  LOP3.LUT P0, RZ, R180, 0x1, RZ, 0xc0, !PT ;  /* 0x00000001b4ff7812 */ /* 0x000fe2000780c0ff */
        /* <DEDUP_REMOVED lines=58> */
.L_x_13220:
[----:B------:R-:W-:Y:S05]  /*4600*/  BSYNC.RECONVERGENT B0 ;  /* 0x0000000000007941 */ /* 0x000fea0003800200 */
.L_x_13219:
        /* <DEDUP_REMOVED lines=59> */
.L_x_13222:
[----:B------:R-:W-:Y:S05]  /*49c0*/  BSYNC.RECONVERGENT B0 ;  /* 0x0000000000007941 */ /* 0x000fea0003800200 */
.L_x_13221:
[----:B------:R-:W-:Y:S01]  /*49d0*/  LOP3.LUT P0, RZ, R180, 0x2, RZ, 0xc0, !PT ;  /* 0x00000002b4ff7812 */ /* 0x000fe2000780c0ff */
        /* <DEDUP_REMOVED lines=60> */
.L_x_13224:
[----:B------:R-:W-:Y:S05]  /*4da0*/  BSYNC.RECONVERGENT B0 ;  /* 0x0000000000007941 */ /* 0x000fea0003800200 */
.L_x_13223:
[----:B------:R-:W5:Y:S02]  /*4db0*/  LD.E R3, desc[UR4][R100.64+0xd0] ;  /* 0x0000d00464037980 */ /* 0x000f64000c101900 */
[----:B-----5:R-:W-:Y:S05]  /*4dc0*/  IMAD.U32 R3, R3, -0x40, RZ ;  /* 0xffffffc003037824 */ /* 0x020fea00078e00ff */
[C---:B------:R-:W-:Y:S02]  /*4dd0*/  LEA R14, P1, R3.reuse, R14, 0x1 ;  /* 0x0000000e030e7211 */ /* 0x040fe400078208ff */
[C---:B------:R-:W-:Y:S02]  /*4de0*/  LEA R54, P0, R3.reuse, R54, 0x1 ;  /* 0x0000003603367211 */ /* 0x040fe400078008ff */
[C---:B------:R-:W-:Y:S02]  /*4df0*/  LEA.HI.X.SX32 R15, R3.reuse, R15, 0x1, P1 ;  /* 0x0000000f030f7211 */ /* 0x040fe400008f0eff */
[----:B------:R-:W-:Y:S01]  /*4e00*/  LEA.HI.X.SX32 R55, R3, R55, 0x1, P0 ;  /* 0x0000003703377211 */ /* 0x000fe200000f0eff */
[----:B------:R-:W-:Y:S05]  /*4e10*/  BRA `(.L_x_13207) ;  /* 0x0000003000147947 */ /* 0x000fea0003800000 */
.L_x_13208:
        /* <DEDUP_REMOVED lines=98> */
.L_x_13226:
[----:B------:R-:W-:Y:S05]  /*5440*/  BSYNC.RECONVERGENT B0 ;  /* 0x0000000000007941 */ /* 0x000fea0003800200 */
.L_x_13225:
[----:B------:R-:W-:Y:S01]  /*5450*/  LOP3.LUT P0, RZ, R180, 0x4, RZ, 0xc0, !PT ;  /* 0x00000004b4ff7812 */ /* 0x000fe2000780c0ff */
        /* <DEDUP_REMOVED lines=91> */
.L_x_13228:
[----:B------:R-:W-:Y:S05]  /*5a10*/  BSYNC.RECONVERGENT B0 ;  /* 0x0000000000007941 */ /* 0x000fea0003800200 */
.L_x_13227:
        /* <DEDUP_REMOVED lines=94> */
.L_x_13230:
[----:B------:R-:W-:Y:S05]  /*6000*/  BSYNC.RECONVERGENT B0 ;  /* 0x0000000000007941 */ /* 0x000fea0003800200 */
.L_x_13229:
        /* <DEDUP_REMOVED lines=94> */
.L_x_13232:
[----:B------:R-:W-:Y:S05]  /*65f0*/  BSYNC.RECONVERGENT B0 ;  /* 0x0000000000007941 */ /* 0x000fea0003800200 */
.L_x_13231:
        /* <DEDUP_REMOVED lines=94> */
.L_x_13234:
[----:B------:R-:W-:Y:S05]  /*6be0*/  BSYNC.RECONVERGENT B0 ;  /* 0x0000000000007941 */ /* 0x000fea0003800200 */
.L_x_13233:
[----:B------:R-:W-:Y:S01]  /*6bf0*/  LOP3.LUT P0, RZ, R180, 0x1, RZ, 0xc0, !PT ;  /* 0x00000001b4ff7812 */ /* 0x000fe2000780c0ff */
        /* <DEDUP_REMOVED lines=94> */
.L_x_13236:
[----:B------:R-:W-:Y:S05]  /*71e0*/  BSYNC.RECONVERGENT B0 ;  /* 0x0000000000007941 */ /* 0x000fea0003800200 */
.L_x_13235:
        /* <DEDUP_REMOVED lines=95> */
.L_x_13238:
[----:B------:R-:W-:Y:S05]  /*77e0*/  BSYNC.RECONVERGENT B0 ;  /* 0x0000000000007941 */ /* 0x000fea0003800200 */
.L_x_13237:
[----:B------:R-:W-:Y:S01]  /*77f0*/  LOP3.LUT P0, RZ, R180, 0x2, RZ, 0xc0, !PT ;  /* 0x00000002b4ff7812 */ /* 0x000fe2000780c0ff */
        /* <DEDUP_REMOVED lines=96> */
.L_x_13240:
[----:B------:R-:W-:Y:S05]  /*7e00*/  BSYNC.RECONVERGENT B0 ;  /* 0x0000000000007941 */ /* 0x000fea0003800200 */
.L_x_13239:
[----:B------:R-:W5:Y:S02]  /*7e10*/  LD.E R3, desc[UR4][R100.64+0xd0] ;  /* 0x0000d00464037980 */ /* 0x000f64000c101900 */
[----:B-----5:R-:W-:Y:S05]  /*7e20*/  IMAD.U32 R3, R3, -0x40, RZ ;  /* 0xffffffc003037824 */ /* 0x020fea00078e00ff */
[C---:B------:R-:W-:Y:S02]  /*7e30*/  LEA R98, P1, R3.reuse, R98, 0x1 ;  /* 0x0000006203627211 */ /* 0x040fe400078208ff */
[C---:B------:R-:W-:Y:S02]  /*7e40*/  LEA R96, P0, R3.reuse, R96, 0x1 ;  /* 0x0000006003607211 */ /* 0x040fe400078008ff */
[C---:B------:R-:W-:Y:S02]  /*7e50*/  LEA.HI.X.SX32 R99, R3.reuse, R99, 0x1, P1 ;  /* 0x0000006303637211 */ /* 0x040fe400008f0eff */
[----:B------:R-:W-:Y:S09]  /*7e60*/  LEA.HI.X.SX32 R97, R3, R97, 0x1, P0 ;  /* 0x0000006103617211 */ /* 0x000ff200000f0eff */
.L_x_13207:
[----:B------:R-:W-:Y:S05]  /*7e70*/  BSYNC.RECONVERGENT B1 ;  /* 0x0000000000017941 */ /* 0x000fea0003800200 */
.L_x_13205:
        /* <DEDUP_REMOVED lines=101> */
.L_x_13242:
[----:B------:R-:W-:Y:S05]  /*84d0*/  BSYNC.RECONVERGENT B0 ;  /* 0x0000000000007941 */ /* 0x000fea0003800200 */
.L_x_13241:
[----:B------:R-:W-:Y:S11]  /*84e0*/  LOP3.LUT P0, RZ, R180, 0x8, RZ, 0xc0, !PT ;  /* 0x00000008b4ff7812 */ /* 0x000ff6000780c0ff */
[----:B------:R-:W-:Y:S02]  /*84f0*/  @!UPT UIADD3 URZ, UPT, UPT, URZ, URZ, URZ ;  /* 0x000000fffffff290 */ /* 0x000fe4000fffe0ff */
[----:B------:R-:W-:Y:S05]  /*8500*/  @P0 BRA `(.L_x_13243) ;  /* 0xffffffa000500947 */ /* 0x000fea000383ffff */
.L_x_13204:
        /* <DEDUP_REMOVED lines=31> */
.L_x_13247:
[----:B------:R-:W-:Y:S05]  /*8700*/  BSYNC.RECONVERGENT B0 ;  /* 0x0000000000007941 */ /* 0x000fea0003800200 */
.L_x_13246:
        /* <DEDUP_REMOVED lines=8> */
.L_x_13245:
        /* <DEDUP_REMOVED lines=30> */
[----:B-----5:R-:W5:Y:S01]  /*8970*/  LD.E.128 R8, desc[UR4][R8.64] ;  /* 0x0000000408087980 */ /* 0x020f62000c101d00 */
        /* <DEDUP_REMOVED lines=26> */
[----:B------:R-:W-:Y:S01]  /*8b20*/  FFMA.FTZ R11, R24, R10, -R11 ;  /* 0x0000000a180b7223 */ /* 0x000fe2000001080b */
[----:B------:R-:W-:Y:S02]  /*8b30*/  HADD2.F32 R9, -RZ, R8.H1_H1 ;  /* 0x30000008ff097230 */ /* 0x000fe40000004100 */
[----:B------:R-:W-:Y:S02]  /*8b40*/  HADD2.F32 R4, -RZ, R4.H0_H0 ;  /* 0x20000004ff047230 */ /* 0x000fe40000004100 */
[----:B------:R-:W-:Y:S02]  /*8b50*/  HADD2.F32 R5, -RZ, R5.H0_H0 ;  /* 0x20000005ff057230 */ /* 0x000fe40000004100 */
[----:B------:R-:W-:Y:S02]  /*8b60*/  HADD2.F32 R10, -RZ, R18.H1_H1 ;  /* 0x30000012ff0a7230 */ /* 0x000fe40000004100 */
[----:B------:R-:W-:Y:S01]  /*8b70*/  FFMA.FTZ R21, R20, R17, -R21 ;  /* 0x0000001114157223 */ /* 0x000fe20000010815 */
[----:B------:R-:W-:-:S02]  /*8b80*/  HADD2.F32 R7, -RZ, R7.H0_H0 ;  /* 0x20000007ff077230 */ /* 0x000fc40000004100 */
[----:B------:R-:W-:Y:S01]  /*8b90*/  FFMA.FTZ R2, R24, R2, R19 ;  /* 0x0000000218027223 */ /* 0x000fe20000010013 */
        /* <DEDUP_REMOVED lines=15> */
.L_x_13253:
[----:B------:R-:W-:Y:S05]  /*8c90*/  BSYNC.RECONVERGENT B0 ;  /* 0x0000000000007941 */ /* 0x000fea0003800200 */
.L_x_13252:
[----:B-----5:R1:W-:Y:S02]  /*8ca0*/  STS.128 [R177], R8 ;  /* 0x00000008b1007388 */ /* 0x0203e40000000c00 */
.L_x_13251:
[----:B------:R-:W-:Y:S05]  /*8cb0*/  BSYNC.RECONVERGENT B1 ;  /* 0x0000000000017941 */ /* 0x000fea0003800200 */
.L_x_13250:
[----:B------:R-:W-:Y:S01]  /*8cc0*/  VIADD R185, R130, 0x10 ;  /* 0x0000001082b97836 */ /* 0x000fe20000000000 */
[----:B------:R-:W-:Y:S01]  /*8cd0*/  LEA R18, P0, R35, R128, 0x1 ;  /* 0x0000008023127211 */ /* 0x000fe200078008ff */
[----:B------:R-:W-:Y:S03]  /*8ce0*/  BSSY.RECONVERGENT B1, `(.L_x_13254) ;  /* 0x000003a000017945 */ /* 0x000fe60003800200 */
[----:B------:R-:W-:Y:S02]  /*8cf0*/  ISETP.GE.AND P1, PT, R185, R0, PT ;  /* 0x00000000b900720c */ /* 0x000fe40003f26270 */
[----:B------:R-:W-:-:S11]  /*8d00*/  LEA.HI.X R19, R35, R129, R32, 0x1, P0 ;  /* 0x0000008123137211 */ /* 0x000fd600000f0c20 */
[----:B------:R-:W-:Y:S05]  /*8d10*/  @P1 BRA `(.L_x_13255) ;  /* 0x0000000000d81947 */ /* 0x000fea0003800000 */
[----:B-1---5:R1:W5:Y:S01]  /*8d20*/  LD.E.128 R8, desc[UR4][R18.64] ;  /* 0x0000000412087980 */ /* 0x022362000c101d00 */
        /* <DEDUP_REMOVED lines=29> */
[C---:B------:R-:W-:Y:S01]  /*8f00*/  FFMA.FTZ R24, R22.reuse, R9, R24 ;  /* 0x0000000916187223 */ /* 0x040fe20000010018 */
[----:B------:R-:W-:Y:S02]  /*8f10*/  HADD2.F32 R9, -RZ, R8.H1_H1 ;  /* 0x30000008ff097230 */ /* 0x000fe40000004100 */
[----:B------:R-:W-:Y:S01]  /*8f20*/  FFMA.FTZ R23, R22, R17, -R23 ;  /* 0x0000001116177223 */ /* 0x000fe20000010817 */
[----:B------:R-:W-:Y:S02]  /*8f30*/  HADD2.F32 R5, -RZ, R5.H0_H0 ;  /* 0x20000005ff057230 */ /* 0x000fe40000004100 */
[----:B------:R-:W-:Y:S01]  /*8f40*/  FFMA.FTZ R2, R30, R2, R21 ;  /* 0x000000021e027223 */ /* 0x000fe20000010015 */
        /* <DEDUP_REMOVED lines=17> */
.L_x_13257:
[----:B------:R-:W-:Y:S05]  /*9060*/  BSYNC.RECONVERGENT B0 ;  /* 0x0000000000007941 */ /* 0x000fea0003800200 */
.L_x_13256:
[----:B-----5:R2:W-:Y:S02]  /*9070*/  STS.128 [R177+0x800], R8 ;  /* 0x00080008b1007388 */ /* 0x0205e40000000c00 */
.L_x_13255:
[----:B------:R-:W-:Y:S05]  /*9080*/  BSYNC.RECONVERGENT B1 ;  /* 0x0000000000017941 */ /* 0x000fea0003800200 */
.L_x_13254:
[----:B------:R-:W-:Y:S01]  /*9090*/  IADD3 R184, PT, PT, R130, 0x20, RZ ;  /* 0x0000002082b87810 */ /* 0x000fe20007ffe0ff */
[----:B------:R-:W-:Y:S03]  /*90a0*/  BSSY.RECONVERGENT B1, `(.L_x_13258) ;  /* 0x000003c000017945 */ /* 0x000fe60003800200 */
[----:B------:R-:W-:-:S13]  /*90b0*/  ISETP.GE.AND P0, PT, R184, R0, PT ;  /* 0x00000000b800720c */ /* 0x000fda0003f06270 */
[----:B------:R-:W-:Y:S05]  /*90c0*/  @P0 BRA `(.L_x_13259) ;  /* 0x0000000000e40947 */ /* 0x000fea0003800000 */
[----:B-12---:R-:W-:-:S04]  /*90d0*/  LEA R8, P0, R132, R18, 0x5 ;  /* 0x0000001284087211 */ /* 0x006fc800078028ff */
[----:B------:R-:W-:-:S06]  /*90e0*/  LEA.HI.X R9, R132, R19, R133, 0x5, P0 ;  /* 0x0000001384097211 */ /* 0x000fcc00000f2c85 */
[----:B-----5:R-:W5:Y:S01]  /*90f0*/  LD.E.128 R8, desc[UR4][R8.64] ;  /* 0x0000000408087980 */ /* 0x020f62000c101d00 */
        /* <DEDUP_REMOVED lines=52> */
.L_x_13261:
[----:B------:R-:W-:Y:S05]  /*9440*/  BSYNC.RECONVERGENT B0 ;  /* 0x0000000000007941 */ /* 0x000fea0003800200 */
.L_x_13260:
[----:B-----5:R3:W-:Y:S02]  /*9450*/  STS.128 [R177+0x1000], R8 ;  /* 0x00100008b1007388 */ /* 0x0207e40000000c00 */
.L_x_13259:
[----:B------:R-:W-:Y:S05]  /*9460*/  BSYNC.RECONVERGENT B1 ;  /* 0x0000000000017941 */ /* 0x000fea0003800200 */
.L_x_13258:
[----:B------:R-:W-:-:S04]  /*9470*/  IADD3 R181, PT, PT, R130, 0x30, RZ ;  /* 0x0000003082b57810 */ /* 0x000fc80007ffe0ff */
[----:B------:R-:W-:-:S13]  /*9480*/  ISETP.GE.AND P0, PT, R181, R0, PT ;  /* 0x00000000b500720c */ /* 0x000fda0003f06270 */
[----:B------:R-:W-:Y:S05]  /*9490*/  @P0 BRA `(.L_x_13248) ;  /* 0x0000001800a00947 */ /* 0x000fea0003800000 */
[----:B-123--:R-:W-:-:S04]  /*94a0*/  LEA R8, P0, R132, R18, 0x6 ;  /* 0x0000001284087211 */ /* 0x00efc800078030ff */
[----:B------:R-:W-:-:S06]  /*94b0*/  LEA.HI.X R9, R132, R19, R133, 0x6, P0 ;  /* 0x0000001384097211 */ /* 0x000fcc00000f3485 */
[----:B-----5:R-:W5:Y:S01]  /*94c0*/  LD.E.128 R8, desc[UR4][R8.64] ;  /* 0x0000000408087980 */ /* 0x020f62000c101d00 */
        /* <DEDUP_REMOVED lines=14> */
[----:B-----5:R-:W-:-:S05]  /*95b0*/  MOV R7, R9 ;  /* 0x0000000900077202 */ /* 0x020fca0000000f00 */
[--C-:B------:R-:W-:Y:S02]  /*95c0*/  HADD2.F32 R9, -RZ, R7.reuse.H0_H0 ;  /* 0x20000007ff097230 */ /* 0x100fe40000004100 */
        /* <DEDUP_REMOVED lines=8> */
[-C--:B------:R-:W-:Y:S01]  /*9650*/  FMUL.FTZ R7, R7, R6.reuse ;  /* 0x0000000607077220 */ /* 0x080fe20000410000 */
[C---:B------:R-:W-:Y:S01]  /*9660*/  FMUL.FTZ R17, R12.reuse, R13 ;  /* 0x0000000d0c117220 */ /* 0x040fe20000410000 */
[----:B------:R-:W-:Y:S02]  /*9670*/  HADD2.F32 R4, -RZ, R3.H0_H0 ;  /* 0x20000003ff047230 */ /* 0x000fe40000004100 */
[----:B------:R-:W-:Y:S01]  /*9680*/  FMUL.FTZ R12, R12, R15 ;  /* 0x0000000f0c0c7220 */ /* 0x000fe20000410000 */
[C---:B------:R-:W-:Y:S01]  /*9690*/  FFMA.FTZ R2, R9.reuse, R6, -R2 ;  /* 0x0000000609027223 */ /* 0x040fe20000010802 */
[----:B------:R-:W-:Y:S01]  /*96a0*/  FFMA.FTZ R7, R9, R0, R7 ;  /* 0x0000000009077223 */ /* 0x000fe20000010007 */
[----:B------:R-:W-:-:S02]  /*96b0*/  HADD2.F32 R0, -RZ, R5.H0_H0 ;  /* 0x20000005ff007230 */ /* 0x000fc40000004100 */
[----:B------:R-:W-:Y:S02]  /*96c0*/  HADD2.F32 R9, -RZ, R10.H1_H1 ;  /* 0x3000000aff097230 */ /* 0x000fe40000004100 */
[----:B------:R-:W-:Y:S02]  /*96d0*/  HADD2.F32 R3, -RZ, R3.H1_H1 ;  /* 0x30000003ff037230 */ /* 0x000fe40000004100 */
[----:B------:R-:W-:Y:S02]  /*96e0*/  HADD2.F32 R6, -RZ, R11.H1_H1 ;  /* 0x3000000bff067230 */ /* 0x000fe40000004100 */
[C---:B------:R-:W-:Y:S01]  /*96f0*/  FFMA.FTZ R17, R8.reuse, R15, -R17 ;  /* 0x0000000f08117223 */ /* 0x040fe20000010811 */
[----:B------:R-:W-:Y:S02]  /*9700*/  HADD2.F32 R5, -RZ, R5.H1_H1 ;  /* 0x30000005ff057230 */ /* 0x000fe40000004100 */
[----:B------:R-:W-:Y:S01]  /*9710*/  FFMA.FTZ R12, R8, R13, R12 ;  /* 0x0000000d080c7223 */ /* 0x000fe2000001000c */
[----:B------:R-:W-:-:S02]  /*9720*/  HADD2.F32 R8, -RZ, R11.H0_H0 ;  /* 0x2000000bff087230 */ /* 0x000fc40000004100 */
        /* <DEDUP_REMOVED lines=14> */
.L_x_13263:
[----:B------:R-:W-:Y:S05]  /*9810*/  BSYNC.RECONVERGENT B0 ;  /* 0x0000000000007941 */ /* 0x000fea0003800200 */
.L_x_13262:
[----:B-----5:R1:W-:Y:S01]  /*9820*/  STS.128 [R177+0x1800], R8 ;  /* 0x00180008b1007388 */ /* 0x0203e20000000c00 */
[----:B------:R-:W-:Y:S05]  /*9830*/  BRA `(.L_x_13248) ;  /* 0x0000001400b87947 */ /* 0x000fea0003800000 */
.L_x_13249:
        /* <DEDUP_REMOVED lines=91> */
.L_x_13267:
[----:B------:R-:W-:Y:S05]  /*9df0*/  BSYNC.RECONVERGENT B0 ;  /* 0x0000000000007941 */ /* 0x000fea0003800200 */
.L_x_13266:
[----:B-----5:R1:W-:Y:S02]  /*9e00*/  STS.128 [R177], R20 ;  /* 0x00000014b1007388 */ /* 0x0203e40000000c00 */
.L_x_13265:
[----:B------:R-:W-:Y:S05]  /*9e10*/  BSYNC.RECONVERGENT B1 ;  /* 0x0000000000017941 */ /* 0x000fea0003800200 */
.L_x_13264:
[----:B------:R-:W-:Y:S01]  /*9e20*/  VIADD R185, R130, 0x10 ;  /* 0x0000001082b97836 */ /* 0x000fe20000000000 */
[----:B------:R-:W-:Y:S01]  /*9e30*/  LEA R34, P0, R35, R128, 0x1 ;  /* 0x0000008023227211 */ /* 0x000fe200078008ff */
        /* <DEDUP_REMOVED lines=85> */
.L_x_13271:
[----:B------:R-:W-:Y:S05]  /*a390*/  BSYNC.RECONVERGENT B0 ;  /* 0x0000000000007941 */ /* 0x000fea0003800200 */
.L_x_13270:
[----:B-----5:R2:W-:Y:S02]  /*a3a0*/  STS.128 [R177+0x800], R20 ;  /* 0x00080014b1007388 */ /* 0x0205e40000000c00 */
.L_x_13269:
[----:B------:R-:W-:Y:S05]  /*a3b0*/  BSYNC.RECONVERGENT B1 ;  /* 0x0000000000017941 */ /* 0x000fea0003800200 */
.L_x_13268:
[----:B------:R-:W-:Y:S01]  /*a3c0*/  IADD3 R184, PT, PT, R130, 0x20, RZ ;  /* 0x0000002082b87810 */ /* 0x000fe20007ffe0ff */
[----:B------:R-:W-:Y:S03]  /*a3d0*/  BSSY.RECONVERGENT B1, `(.L_x_13272) ;  /* 0x0000059000017945 */ /* 0x000fe60003800200 */
[----:B------:R-:W-:-:S13]  /*a3e0*/  ISETP.GE.AND P0, PT, R184, R25, PT ;  /* 0x00000019b800720c */ /* 0x000fda0003f06270 */
[----:B------:R-:W-:Y:S05]  /*a3f0*/  @P0 BRA `(.L_x_13273) ;  /* 0x0000000400580947 */ /* 0x000fea0003800000 */
[----:B-----5:R-:W-:-:S04]  /*a400*/  LEA R10, P0, R132, R34, 0x5 ;  /* 0x00000022840a7211 */ /* 0x020fc800078028ff */
        /* <DEDUP_REMOVED lines=45> */
[----:B----4-:R-:W-:Y:S02]  /*a6e0*/  HADD2.F32 R4, -RZ, R8.H0_H0 ;  /* 0x20000008ff047230 */ /* 0x010fe40000004100 */
        /* <DEDUP_REMOVED lines=37> */
.L_x_13275:
[----:B------:R-:W-:Y:S05]  /*a940*/  BSYNC.RECONVERGENT B0 ;  /* 0x0000000000007941 */ /* 0x000fea0003800200 */
.L_x_13274:
[----:B-----5:R3:W-:Y:S02]  /*a950*/  STS.128 [R177+0x1000], R20 ;  /* 0x00100014b1007388 */ /* 0x0207e40000000c00 */
.L_x_13273:
[----:B------:R-:W-:Y:S05]  /*a960*/  BSYNC.RECONVERGENT B1 ;  /* 0x0000000000017941 */ /* 0x000fea0003800200 */
.L_x_13272:
        /* <DEDUP_REMOVED lines=21> */
[----:B-----5:R-:W-:Y:S02]  /*aac0*/  IADD3 R4, P0, PT, R28, R3, RZ ;  /* 0x000000031c047210 */ /* 0x020fe40007f1e0ff */
[----:B------:R-:W-:Y:S02]  /*aad0*/  LEA.HI.X R13, R30, R129, R7, 0x1, P3 ;  /* 0x000000811e0d7211 */ /* 0x000fe400018f0c07 */
[----:B------:R-:W-:-:S04]  /*aae0*/  IADD3.X R5, PT, PT, R29, R9, RZ, P0, !PT ;  /* 0x000000091d057210 */ /* 0x000fc800007fe4ff */
[----:B------:R-:W2:Y:S01]  /*aaf0*/  LD.E.128 R12, desc[UR4][R12.64] ;  /* 0x000000040c0c7980 */ /* 0x000ea2000c101d00 */
[----:B------:R-:W-:-:S03]  /*ab00*/  IADD3 R8, P0, PT, R26, R3, RZ ;  /* 0x000000031a087210 */ /* 0x000fc60007f1e0ff */
[----:B------:R-:W3:Y:S01]  /*ab10*/  LD.E.128 R4, desc[UR4][R4.64] ;  /* 0x0000000404047980 */ /* 0x000ee2000c101d00 */
[----:B------:R-:W-:-:S06]  /*ab20*/  IADD3.X R9, PT, PT, R27, R9, RZ, P0, !PT ;  /* 0x000000091b097210 */ /* 0x000fcc00007fe4ff */
[----:B-1----:R-:W3:Y:S01]  /*ab30*/  LD.E.128 R8, desc[UR4][R8.64] ;  /* 0x0000000408087980 */ /* 0x002ee2000c101d00 */
        /* <DEDUP_REMOVED lines=60> */
.L_x_13277:
[----:B------:R-:W-:Y:S05]  /*af00*/  BSYNC.RECONVERGENT B0 ;  /* 0x0000000000007941 */ /* 0x000fea0003800200 */
.L_x_13276:
[----:B-----5:R1:W-:Y:S02]  /*af10*/  STS.128 [R177+0x1800], R16 ;  /* 0x00180010b1007388 */ /* 0x0203e40000000c00 */
.L_x_13248:
[----:B------:R-:W-:Y:S05]  /*af20*/  BSYNC.RECONVERGENT B2 ;  /* 0x0000000000027941 */ /* 0x000fea0003800200 */
.L_x_13244:
[----:B------:R-:W-:Y:S01]  /*af30*/  IMAD.IADD R0, R66, 0x1, -R61 ;  /* 0x0000000142007824 */ /* 0x000fe200078e0a3d */
[C---:B-1-3--:R-:W-:Y:S01]  /*af40*/  SHF.L.U64.HI R2, R72.reuse, 0x1, R73 ;  /* 0x0000000148027819 */ /* 0x04afe20000010249 */
[----:B------:R-:W-:Y:S02]  /*af50*/  IMAD.SHL.U32 R103, R72, 0x2, RZ ;  /* 0x0000000248677824 */ /* 0x000fe400078e00ff */
[C---:B------:R-:W-:Y:S01]  /*af60*/  VIADD R7, R130.reuse, 0x40 ;  /* 0x0000004082077836 */ /* 0x040fe20000000000 */
[CC--:B------:R-:W-:Y:S01]  /*af70*/  ISETP.GE.AND P2, PT, R130.reuse, R0.reuse, PT ;  /* 0x000000008200720c */ /* 0x0c0fe20003f46270 */
[----:B--2---:R-:W-:Y:S01]  /*af80*/  VIADD R5, R130, 0x60 ;  /* 0x0000006082057836 */ /* 0x004fe20000000000 */
[-C--:B------:R-:W-:Y:S01]  /*af90*/  ISETP.GE.AND P5, PT, R184, R0.reuse, PT ;  /* 0x00000000b800720c */ /* 0x080fe20003fa6270 */
[C---:B------:R-:W-:Y:S01]  /*afa0*/  VIADD R3, R130.reuse, 0x70 ;  /* 0x0000007082037836 */ /* 0x040fe20000000000 */
[----:B------:R-:W-:Y:S01]  /*afb0*/  ISETP.GE.AND P1, PT, R185, R0, PT ;  /* 0x00000000b900720c */ /* 0x000fe20003f26270 */
[----:B------:R-:W-:Y:S01]  /*afc0*/  VIADD R131, R130, 0x50 ;  /* 0x0000005082837836 */ /* 0x000fe20000000000 */
[----:B-----5:R-:W-:Y:S01]  /*afd0*/  IADD3 R10, P0, PT, R103, R168, RZ ;  /* 0x000000a8670a7210 */ /* 0x020fe20007f1e0ff */
[----:B------:R-:W-:Y:S01]  /*afe0*/  IMAD.SHL.U32 R162, R173, 0x40, RZ ;  /* 0x00000040ada27824 */ /* 0x000fe200078e00ff */
[----:B------:R-:W-:-:S02]  /*aff0*/  P2R R4, PR, RZ, 0x4 ;  /* 0x00000004ff047803 */ /* 0x000fc40000000000 */
        /* <DEDUP_REMOVED lines=9> */
[-C--:B------:R-:W-:Y:S02]  /*b090*/  ISETP.GE.AND P2, PT, R7, R0.reuse, PT ;  /* 0x000000000700720c */ /* 0x080fe40003f46270 */
[C---:B------:R-:W-:Y:S01]  /*b0a0*/  @!P5 LEA.HI.X R13, R164.reuse, R11, R165, 0x5, P3 ;  /* 0x0000000ba40dd211 */ /* 0x040fe200018f2ca5 */
[----:B------:R-:W-:Y:S01]  /*b0b0*/  @!P1 LDGSTS.E.BYPASS.LTC128B.128 [R177+0x2800], desc[UR4][R10.64] ;  /* 0x028000000ab19fae */ /* 0x000fe2000b981a04 */
[-C--:B------:R-:W-:Y:S02]  /*b0c0*/  ISETP.GE.AND P1, PT, R5, R0.reuse, PT ;  /* 0x000000000500720c */ /* 0x080fe40003f26270 */
[----:B------:R-:W-:Y:S01]  /*b0d0*/  ISETP.GE.AND P3, PT, R131, R0, PT ;  /* 0x000000008300720c */ /* 0x000fe20003f66270 */
[----:B------:R1:W-:Y:S01]  /*b0e0*/  @!P5 LDGSTS.E.BYPASS.LTC128B.128 [R177+0x3000], desc[UR4][R12.64] ;  /* 0x030000000cb1dfae */ /* 0x0003e2000b981a04 */
[----:B------:R-:W-:Y:S01]  /*b0f0*/  @!P4 LEA R18, P5, R164, R10, 0x6 ;  /* 0x0000000aa412c211 */ /* 0x000fe200078a30ff */
[----:B------:R-:W-:-:S03]  /*b100*/  @!P0 IMAD R6, R165, 0xc0, RZ ;  /* 0x000000c0a5068824 */ /* 0x000fc600078e02ff */
[----:B------:R-:W-:Y:S01]  /*b110*/  @!P4 LEA.HI.X R19, R164, R11, R165, 0x6, P5 ;  /* 0x0000000ba413c211 */ /* 0x000fe200028f34a5 */
        /* <DEDUP_REMOVED lines=8> */
[----:B------:R-:W-:Y:S02]  /*b1a0*/  @!P1 IMAD R8, R165, 0xa0, RZ ;  /* 0x000000a0a5089824 */ /* 0x000fe400078e02ff */
[----:B------:R-:W-:-:S04]  /*b1b0*/  @!P1 IMAD.WIDE.U32 R14, R164, 0xa0, R14 ;  /* 0x000000a0a40e9825 */ /* 0x000fc800078e000e */
[----:B------:R-:W-:Y:S01]  /*b1c0*/  @!P2 IMAD.IADD R17, R9, 0x1, R17 ;  /* 0x000000010911a824 */ /* 0x000fe200078e0211 */
[----:B------:R-:W-:Y:S01]  /*b1d0*/  LOP3.LUT R9, R80, 0x8, R173, 0x78, !PT ;  /* 0x0000000850097812 */ /* 0x000fe200078e78ad */
[----:B-1----:R-:W-:Y:S01]  /*b1e0*/  @!P0 IMAD.MOV.U32 R12, RZ, RZ, R10 ;  /* 0x000000ffff0c8224 */ /* 0x002fe200078e000a */
[----:B------:R-:W-:Y:S01]  /*b1f0*/  @!P3 LEA R10, P5, R164, R10, 0x7 ;  /* 0x0000000aa40ab211 */ /* 0x000fe200078a38ff */
[----:B------:R-:W-:Y:S01]  /*b200*/  @!P0 IMAD.MOV.U32 R13, RZ, RZ, R11 ;  /* 0x000000ffff0d8224 */ /* 0x000fe200078e000b */
[----:B------:R-:W-:Y:S01]  /*b210*/  @!P2 LDGSTS.E.BYPASS.LTC128B.128 [R177+0x4000], desc[UR4][R16.64] ;  /* 0x0400000010b1afae */ /* 0x000fe2000b981a04 */
[----:B------:R-:W-:Y:S01]  /*b220*/  @!P1 IMAD.IADD R15, R8, 0x1, R15 ;  /* 0x00000001080f9824 */ /* 0x000fe200078e020f */
[C---:B------:R-:W-:Y:S01]  /*b230*/  @!P3 LEA.HI.X R11, R164.reuse, R11, R165, 0x7, P5 ;  /* 0x0000000ba40bb211 */ /* 0x040fe200028f3ca5 */
[----:B------:R-:W-:Y:S01]  /*b240*/  @!P0 IMAD.WIDE.U32 R12, R164, 0xc0, R12 ;  /* 0x000000c0a40c8825 */ /* 0x000fe200078e000c */
[-C--:B------:R-:W-:Y:S02]  /*b250*/  ISETP.GE.AND P2, PT, R7, R0.reuse, PT ;  /* 0x000000000700720c */ /* 0x080fe40003f46270 */
[-C--:B------:R-:W-:Y:S01]  /*b260*/  ISETP.GE.AND P6, PT, R185, R0.reuse, PT ;  /* 0x00000000b900720c */ /* 0x080fe20003fc6270 */
[----:B------:R-:W-:Y:S01]  /*b270*/  @!P0 IMAD.IADD R13, R6, 0x1, R13 ;  /* 0x00000001060d8824 */ /* 0x000fe200078e020d */
[----:B------:R-:W-:Y:S01]  /*b280*/  @!P3 LDGSTS.E.BYPASS.LTC128B.128 [R177+0x4800], desc[UR4][R10.64] ;  /* 0x048000000ab1bfae */ /* 0x000fe2000b981a04 */
[----:B------:R-:W1:Y:S01]  /*b290*/  S2UR UR6, SR_CgaCtaId ;  /* 0x00000000000679c3 */ /* 0x000e620000008800 */
[----:B------:R-:W-:-:S02]  /*b2a0*/  ISETP.GE.AND P5, PT, R131, R0, PT ;  /* 0x000000008300720c */ /* 0x000fc40003fa6270 */
[----:B------:R-:W-:Y:S01]  /*b2b0*/  @!P1 LDGSTS.E.BYPASS.LTC128B.128 [R177+0x5000], desc[UR4][R14.64] ;  /* 0x050000000eb19fae */ /* 0x000fe2000b981a04 */
[-C--:B------:R-:W-:Y:S02]  /*b2c0*/  ISETP.GE.AND P3, PT, R181, R0.reuse, PT ;  /* 0x00000000b500720c */ /* 0x080fe40003f66270 */
[----:B------:R-:W-:Y:S01]  /*b2d0*/  ISETP.GE.AND P1, PT, R5, R0, PT ;  /* 0x000000000500720c */ /* 0x000fe20003f26270 */
[----:B------:R2:W-:Y:S01]  /*b2e0*/  @!P0 LDGSTS.E.BYPASS.LTC128B.128 [R177+0x5800], desc[UR4][R12.64] ;  /* 0x058000000cb18fae */ /* 0x0005e2000b981a04 */
[----:B------:R-:W-:-:S03]  /*b2f0*/  LEA R6, P0, R70, R170, 0x1 ;  /* 0x000000aa46067211 */ /* 0x000fc600078008ff */
[----:B------:R-:W3:Y:S01]  /*b300*/  LD.E R60, desc[UR4][R100.64+0x184] ;  /* 0x00018404643c7980 */ /* 0x000ee2000c101900 */
[----:B------:R-:W-:Y:S02]  /*b310*/  LEA.HI.X R7, R70, R171, R71, 0x1, P0 ;  /* 0x000000ab46077211 */ /* 0x000fe400000f0c47 */
[----:B------:R-:W-:Y:S01]  /*b320*/  ISETP.GE.AND P0, PT, R3, R0, PT ;  /* 0x000000000300720c */ /* 0x000fe20003f06270 */
[----:B------:R-:W0:Y:S01]  /*b330*/  LDGDEPBAR ;  /* 0x00000000000079af */ /* 0x000e220000000000 */
[----:B------:R-:W-:-:S03]  /*b340*/  LOP3.LUT R3, R9, 0x38, R68, 0x78, !PT ;  /* 0x0000003809037812 */ /* 0x000fc600078e7844 */
[----:B------:R-:W3:Y:S01]  /*b350*/  LD.E R68, desc[UR4][R100.64+0x188] ;  /* 0x0001880464447980 */ /* 0x000ee2000c101900 */
[----:B------:R-:W-:-:S04]  /*b360*/  DEPBAR.LE SB0, 0x0 ;  /* 0x000080000000791a */ /* 0x000fc80000000000 */
[----:B------:R-:W-:Y:S03]  /*b370*/  BAR.SYNC.DEFER_BLOCKING 0x0 ;  /* 0x0000000000007b1d */ /* 0x000fe60000010000 */
[----:B------:R-:W-:Y:S02]  /*b380*/  @!P0 IMAD.MOV.U32 R8, RZ, RZ, R6 ;  /* 0x000000ffff088224 */ /* 0x000fe400078e0006 */
[----:B------:R-:W-:Y:S02]  /*b390*/  @!P0 IMAD.MOV.U32 R9, RZ, RZ, R7 ;  /* 0x000000ffff098224 */ /* 0x000fe400078e0007 */
[----:B------:R-:W-:Y:S01]  /*b3a0*/  @!P0 IMAD.WIDE.U32 R8, R62, 0xc0, R8 ;  /* 0x000000c03e088825 */ /* 0x000fe200078e0008 */
[----:B------:R-:W-:Y:S01]  /*b3b0*/  @!PT LDS RZ, [RZ] ;  /* 0x00000000fffff984 */ /* 0x000fe20000000800 */
[----:B------:R-:W-:Y:S01]  /*b3c0*/  @!PT LDS RZ, [RZ] ;  /* 0x00000000fffff984 */ /* 0x000fe20000000800 */
[----:B------:R-:W-:Y:S01]  /*b3d0*/  @!PT LDS RZ, [RZ] ;  /* 0x00000000fffff984 */ /* 0x000fe20000000800 */
[----:B------:R-:W-:Y:S04]  /*b3e0*/  @!P4 LDGSTS.E.BYPASS.LTC128B.128 [R177+0x6000], desc[UR4][R170.64] ;  /* 0x06000000aab1cfae */ /* 0x000fe8000b981a04 */
[----:B------:R-:W-:Y:S01]  /*b3f0*/  @P4 STS.128 [R177+0x6000], RZ ;  /* 0x006000ffb1004388 */ /* 0x000fe20000000c00 */
[----:B------:R-:W-:Y:S01]  /*b400*/  ISETP.GE.AND P4, PT, R184, R0, PT ;  /* 0x00000000b800720c */ /* 0x000fe20003f86270 */
[----:B------:R-:W-:-:S02]  /*b410*/  @!P0 IMAD R0, R63, 0xc0, RZ ;  /* 0x000000c03f008824 */ /* 0x000fc400078e02ff */
[----:B------:R-:W-:Y:S04]  /*b420*/  @P6 STS.128 [R177+0x6800], RZ ;  /* 0x006800ffb1006388 */ /* 0x000fe80000000c00 */
[----:B------:R-:W-:Y:S01]  /*b430*/  @!PT LDS RZ, [RZ] ;  /* 0x00000000fffff984 */ /* 0x000fe20000000800 */
[----:B------:R-:W-:Y:S01]  /*b440*/  @!PT LDS RZ, [RZ] ;  /* 0x00000000fffff984 */ /* 0x000fe20000000800 */
[----:B------:R-:W-:Y:S01]  /*b450*/  @!PT LDS RZ, [RZ] ;  /* 0x00000000fffff984 */ /* 0x000fe20000000800 */
[----:B------:R4:W-:Y:S01]  /*b460*/  @!P6 LDGSTS.E.BYPASS.LTC128B.128 [R177+0x6800], desc[UR4][R6.64] ;  /* 0x0680000006b1efae */ /* 0x0009e2000b981a04 */
[----:B------:R-:W-:-:S05]  /*b470*/  @!P0 IMAD.IADD R9, R0, 0x1, R9 ;  /* 0x0000000100098824 */ /* 0x000fca00078e0209 */
[CC--:B--2---:R-:W-:Y:S01]  /*b480*/  @!P4 LEA R12, P6, R62.reuse, R6.reuse, 0x5 ;  /* 0x000000063e0cc211 */ /* 0x0c4fe200078c28ff */
[--C-:B------:R-:W-:Y:S02]  /*b490*/  @!P2 IMAD.MOV.U32 R10, RZ, RZ, R6.reuse ;  /* 0x000000ffff0aa224 */ /* 0x100fe400078e0006 */
[----:B------:R-:W-:Y:S01]  /*b4a0*/  @!P2 IMAD.MOV.U32 R11, RZ, RZ, R7 ;  /* 0x000000ffff0ba224 */ /* 0x000fe200078e0007 */
[-C--:B------:R-:W-:Y:S01]  /*b4b0*/  @!P4 LEA.HI.X R13, R62, R7.reuse, R63, 0x5, P6 ;  /* 0x000000073e0dc211 */ /* 0x080fe200030f2c3f */
[----:B------:R-:W-:Y:S01]  /*b4c0*/  IMAD.SHL.U32 R0, R173, 0x20, RZ ;  /* 0x00000020ad007824 */ /* 0x000fe200078e00ff */
[----:B------:R-:W-:Y:S02]  /*b4d0*/  LOP3.LUT R162, R162, 0x400, RZ, 0xc0, !PT ;  /* 0x00000400a2a27812 */ /* 0x000fe400078ec0ff */
[C---:B------:R-:W-:Y:S01]  /*b4e0*/  @!P3 LEA R16, P6, R62.reuse, R6, 0x6 ;  /* 0x000000063e10b211 */ /* 0x040fe200078c30ff */
[----:B------:R-:W-:Y:S01]  /*b4f0*/  @!P2 IMAD R4, R63, 0x60, RZ ;  /* 0x000000603f04a824 */ /* 0x000fe200078e02ff */
[----:B------:R-:W-:Y:S01]  /*b500*/  @P4 STS.128 [R177+0x7000], RZ ;  /* 0x007000ffb1004388 */ /* 0x000fe20000000c00 */
[----:B------:R-:W-:Y:S01]  /*b510*/  @!P1 IMAD.MOV.U32 R14, RZ, RZ, R6 ;  /* 0x000000ffff0e9224 */ /* 0x000fe200078e0006 */
[----:B------:R-:W-:Y:S01]  /*b520*/  LOP3.LUT R163, R69, 0x7c00, R0, 0xf8, !PT ;  /* 0x00007c0045a37812 */ /* 0x000fe200078ef800 */
[----:B------:R-:W-:Y:S01]  /*b530*/  @!P1 IMAD.MOV.U32 R15, RZ, RZ, R7 ;  /* 0x000000ffff0f9224 */ /* 0x000fe200078e0007 */
[----:B------:R-:W-:Y:S01]  /*b540*/  @!PT LDS RZ, [RZ] ;  /* 0x00000000fffff984 */ /* 0x000fe20000000800 */
[----:B------:R-:W-:Y:S01]  /*b550*/  @!PT LDS RZ, [RZ] ;  /* 0x00000000fffff984 */ /* 0x000fe20000000800 */
[----:B------:R-:W-:Y:S01]  /*b560*/  @!PT LDS RZ, [RZ] ;  /* 0x00000000fffff984 */ /* 0x000fe20000000800 */
[----:B------:R-:W-:Y:S01]  /*b570*/  @!P4 LDGSTS.E.BYPASS.LTC128B.128 [R177+0x7000], desc[UR4][R12.64] ;  /* 0x070000000cb1cfae */ /* 0x000fe2000b981a04 */
[C---:B------:R-:W-:Y:S01]  /*b580*/  @!P2 IMAD.WIDE.U32 R10, R62.reuse, 0x60, R10 ;  /* 0x000000603e0aa825 */ /* 0x040fe200078e000a */
[----:B------:R-:W-:Y:S01]  /*b590*/  @!P3 LEA.HI.X R17, R62, R7, R63, 0x6, P6 ;  /* 0x000000073e11b211 */ /* 0x000fe200030f343f */
[----:B------:R-:W-:-:S02]  /*b5a0*/  UMOV UR7, 0x400 ;  /* 0x0000040000077882 */ /* 0x000fc40000000000 */
[----:B------:R-:W-:Y:S01]  /*b5b0*/  IMAD R162, R3, 0x2, R162 ;  /* 0x0000000203a27824 */ /* 0x000fe200078e02a2 */
[C---:B----4-:R-:W-:Y:S01]  /*b5c0*/  @!P5 LEA R6, P4, R62.reuse, R6, 0x7 ;  /* 0x000000063e06d211 */ /* 0x050fe200078838ff */
[----:B------:R-:W-:Y:S01]  /*b5d0*/  @!P1 IMAD R3, R63, 0xa0, RZ ;  /* 0x000000a03f039824 */ /* 0x000fe200078e02ff */
[----:B-1----:R-:W-:Y:S01]  /*b5e0*/  ULEA UR6, UR6, UR7, 0x18 ;  /* 0x0000000706067291 */ /* 0x002fe2000f8ec0ff */
[C---:B------:R-:W-:Y:S01]  /*b5f0*/  @!P1 IMAD.WIDE.U32 R14, R62.reuse, 0xa0, R14 ;  /* 0x000000a03e0e9825 */ /* 0x040fe200078e000e */
[----:B------:R-:W-:Y:S01]  /*b600*/  @P3 STS.128 [R177+0x7800], RZ ;  /* 0x007800ffb1003388 */ /* 0x000fe20000000c00 */
[----:B------:R-:W-:Y:S02]  /*b610*/  @!P5 LEA.HI.X R7, R62, R7, R63, 0x7, P4 ;  /* 0x000000073e07d211 */ /* 0x000fe400020f3c3f */
[----:B------:R-:W-:Y:S01]  /*b620*/  @!P2 IMAD.IADD R11, R4, 0x1, R11 ;  /* 0x00000001040ba824 */ /* 0x000fe200078e020b */
[----:B------:R-:W-:Y:S01]  /*b630*/  @!PT LDS RZ, [RZ] ;  /* 0x00000000fffff984 */ /* 0x000fe20000000800 */
[----:B------:R-:W-:Y:S01]  /*b640*/  @!PT LDS RZ, [RZ] ;  /* 0x00000000fffff984 */ /* 0x000fe20000000800 */
[----:B------:R-:W-:Y:S01]  /*b650*/  @!PT LDS RZ, [RZ] ;  /* 0x00000000fffff984 */ /* 0x000fe20000000800 */
[----:B------:R-:W-:Y:S01]  /*b660*/  @!P3 LDGSTS.E.BYPASS.LTC128B.128 [R177+0x7800], desc[UR4][R16.64] ;  /* 0x0780000010b1bfae */ /* 0x000fe2000b981a04 */
[----:B------:R-:W-:-:S02]  /*b670*/  IMAD.IADD R163, R64, 0x1, R163 ;  /* 0x0000000140a37824 */ /* 0x000fc400078e02a3 */
[----:B------:R-:W-:Y:S01]  /*b680*/  @!P1 IMAD.IADD R5, R3, 0x1, R15 ;  /* 0x0000000103059824 */ /* 0x000fe200078e020f */
[----:B------:R-:W-:Y:S01]  /*b690*/  @P2 STS.128 [R177+0x8000], RZ ;  /* 0x008000ffb1002388 */ /* 0x000fe20000000c00 */
[----:B------:R-:W-:Y:S01]  /*b6a0*/  @!P1 IMAD.MOV.U32 R4, RZ, RZ, R14 ;  /* 0x000000ffff049224 */ /* 0x000fe200078e000e */
[----:B------:R-:W-:Y:S02]  /*b6b0*/  LEA R163, R163, UR6, 0x1 ;  /* 0x00000006a3a37c11 */ /* 0x000fe4000f8e08ff */
        /* <DEDUP_REMOVED lines=20> */
[----:B------:R-:W4:Y:S01]  /*b800*/  LDSM.16.M88.4 R72, [R162+UR6+0x2800] ;  /* 0x00280006a248783b */ /* 0x000f220008000200 */
[----:B------:R-:W-:Y:S01]  /*b810*/  R2P PR, R173, 0x6 ;  /* 0x00000006ad007804 */ /* 0x000fe20000000000 */
[----:B------:R-:W-:-:S02]  /*b820*/  IMAD.MOV.U32 R3, RZ, RZ, 0x20 ;  /* 0x00000020ff037424 */ /* 0x000fc400078e00ff */
[----:B------:R-:W-:Y:S01]  /*b830*/  VIADD R0, R162, UR6 ;  /* 0x00000006a2007c36 */ /* 0x000fe20008000000 */
[----:B------:R-:W4:Y:S02]  /*b840*/  LDSM.16.M88.4 R52, [R162+UR6+0x3000] ;  /* 0x00300006a234783b */ /* 0x000f240008000200 */
[----:B------:R-:W-:Y:S02]  /*b850*/  SEL R3, R3, 0xffffffe0, !P1 ;  /* 0xffffffe003037807 */ /* 0x000fe40004800000 */
[----:B------:R-:W-:Y:S03]  /*b860*/  LDSM.16.M88.4 R80, [R162+UR6+0x2000] ;  /* 0x00200006a250783b */ /* 0x000fe60008000200 */
[--C-:B------:R-:W-:Y:S01]  /*b870*/  IMAD.IADD R161, R163, 0x1, R3.reuse ;  /* 0x00000001a3a17824 */ /* 0x100fe200078e0203 */
[----:B------:R-:W-:Y:S01]  /*b880*/  LDSM.16.M88.4 R44, [R162+UR6+0x3800] ;  /* 0x00380006a22c783b */ /* 0x000fe20008000200 */
[----:B------:R-:W-:-:S03]  /*b890*/  IMAD.IADD R157, R0, 0x1, R3 ;  /* 0x00000001009d7824 */ /* 0x000fc600078e0203 */
[----:B------:R-:W-:Y:S04]  /*b8a0*/  LDSM.16.M88.4 R108, [R161] ;  /* 0x00000000a16c783b */ /* 0x000fe80000000200 */
[----:B-1----:R-:W1:Y:S04]  /*b8b0*/  LDSM.16.M88.4 R4, [R157+0x2800] ;  /* 0x002800009d04783b */ /* 0x002e680000000200 */
[----:B------:R-:W1:Y:S04]  /*b8c0*/  LDSM.16.M88.4 R36, [R162+UR6+0x4000] ;  /* 0x00400006a224783b */ /* 0x000e680008000200 */
[----:B------:R-:W1:Y:S04]  /*b8d0*/  LDSM.16.M88.4 R28, [R162+UR6+0x4800] ;  /* 0x00480006a21c783b */ /* 0x000e680008000200 */
[----:B------:R-:W1:Y:S04]  /*b8e0*/  LDSM.16.M88.4 R20, [R162+UR6+0x5000] ;  /* 0x00500006a214783b */ /* 0x000e680008000200 */
[----:B--2---:R-:W2:Y:S04]  /*b8f0*/  LDSM.16.M88.4 R8, [R162+UR6+0x5800] ;  /* 0x00580006a208783b */ /* 0x004ea80008000200 */
[----:B------:R-:W2:Y:S01]  /*b900*/  LDSM.16.M88.4 R12, [R157+0x3000] ;  /* 0x003000009d0c783b */ /* 0x000ea20000000200 */
[C---:B----4-:R-:W-:Y:S03]  /*b910*/  HMMA.16816.F32 R76, R120.reuse, R72, RZ ;  /* 0x00000048784c723c */ /* 0x050fe600000018ff */
[----:B------:R-:W4:Y:S04]  /*b920*/  LDSM.16.M88.4 R88, [R157+0x2000] ;  /* 0x002000009d58783b */ /* 0x000f280000000200 */
[----:B------:R-:W-:Y:S01]  /*b930*/  LDSM.16.M88.4 R132, [R157+0x4800] ;  /* 0x004800009d84783b */ /* 0x000fe20000000200 */
[C---:B------:R-:W-:Y:S03]  /*b940*/  HMMA.16816.F32 R56, R120.reuse, R52, RZ ;  /* 0x000000347838723c */ /* 0x040fe600000018ff */
[----:B------:R-:W-:Y:S04]  /*b950*/  LDSM.16.M88.4 R116, [R157+0x5000] ;  /* 0x005000009d74783b */ /* 0x000fe80000000200 */
[----:B------:R-:W-:Y:S01]  /*b960*/  LDSM.16.M88.4 R112, [R157+0x5800] ;  /* 0x005800009d70783b */ /* 0x000fe20000000200 */
[----:B------:R-:W-:Y:S01]  /*b970*/  HMMA.16816.F32 R52, R120, R54, RZ ;  /* 0x000000367834723c */ /* 0x000fe200000018ff */
[----:B------:R-:W-:-:S02]  /*b980*/  LOP3.LUT R180, R180, 0xfffffffd, RZ, 0xc0, !PT ;  /* 0xfffffffdb4b47812 */ /* 0x000fc400078ec0ff */
[----:B------:R-:W0:Y:S05]  /*b990*/  LDGDEPBAR ;  /* 0x00000000000079af */ /* 0x000e2a0000000000 */
[----:B-1----:R-:W-:Y:S01]  /*b9a0*/  HMMA.16816.F32 R76, R108, R4, R76 ;  /* 0x000000046c4c723c */ /* 0x002fe2000000184c */
[----:B------:R-:W-:-:S07]  /*b9b0*/  IMAD.MOV.U32 R4, RZ, RZ, 0x40 ;  /* 0x00000040ff047424 */ /* 0x000fce00078e00ff */
[----:B------:R-:W-:Y:S01]  /*b9c0*/  HMMA.16816.F32 R84, R120, R80, RZ ;  /* 0x000000507854723c */ /* 0x000fe200000018ff */
[----:B------:R-:W-:-:S07]  /*b9d0*/  SEL R4, R4, 0xffffffc0, !P2 ;  /* 0xffffffc004047807 */ /* 0x000fce0005000000 */
        /* <DEDUP_REMOVED lines=12> */
[----:B------:R-:W1:Y:S01]  /*baa0*/  LDSM.16.M88.4 R8, [R157+0x3800] ;  /* 0x003800009d08783b */ /* 0x000e620000000200 */
[----:B------:R-:W-:-:S02]  /*bab0*/  IMAD.IADD R160, R163, 0x1, R4 ;  /* 0x00000001a3a07824 */ /* 0x000fc400078e0204 */
[----:B------:R-:W-:-:S03]  /*bac0*/  IMAD.IADD R156, R0, 0x1, R4 ;  /* 0x00000001009c7824 */ /* 0x000fc600078e0204 */
[----:B------:R-:W-:Y:S01]  /*bad0*/  LDSM.16.M88.4 R128, [R160] ;  /* 0x00000000a080783b */ /* 0x000fe20000000200 */
[C---:B------:R-:W-:Y:S03]  /*bae0*/  HMMA.16816.F32 R56, R108.reuse, R12, R56 ;  /* 0x0000000c6c38723c */ /* 0x040fe60000001838 */
[----:B------:R-:W-:Y:S04]  /*baf0*/  LDSM.16.M88.4 R104, [R156+0x2000] ;  /* 0x002000009c68783b */ /* 0x000fe80000000200 */
[----:B------:R-:W-:Y:S01]  /*bb00*/  LDSM.16.M88.4 R96, [R156+0x3000] ;  /* 0x003000009c60783b */ /* 0x000fe20000000200 */
[C---:B------:R-:W-:Y:S03]  /*bb10*/  HMMA.16816.F32 R52, R108.reuse, R14, R52 ;  /* 0x0000000e6c34723c */ /* 0x040fe60000001834 */
[----:B------:R-:W2:Y:S04]  /*bb20*/  LDSM.16.M88.4 R12, [R156+0x2800] ;  /* 0x002800009c0c783b */ /* 0x000ea80000000200 */
[----:B------:R-:W-:Y:S01]  /*bb30*/  LDSM.16.M88.4 R92, [R156+0x3800] ;  /* 0x003800009c5c783b */ /* 0x000fe20000000200 */
[C---:B----4-:R-:W-:Y:S08]  /*bb40*/  HMMA.16816.F32 R84, R108.reuse, R88, R84 ;  /* 0x000000586c54723c */ /* 0x050ff00000001854 */
[C---:B------:R-:W-:Y:S01]  /*bb50*/  HMMA.16816.F32 R80, R108.reuse, R90, R80 ;  /* 0x0000005a6c50723c */ /* 0x040fe20000001850 */
[----:B------:R-:W4:Y:S07]  /*bb60*/  LDSM.16.M88.4 R88, [R157+0x4000] ;  /* 0x004000009d58783b */ /* 0x000f2e0000000200 */
[C---:B------:R-:W-:Y:S08]  /*bb70*/  HMMA.16816.F32 R72, R108.reuse, R6, R72 ;  /* 0x000000066c48723c */ /* 0x040ff00000001848 */
[C---:B-1----:R-:W-:Y:S08]  /*bb80*/  HMMA.16816.F32 R48, R108.reuse, R8, R48 ;  /* 0x000000086c30723c */ /* 0x042ff00000001830 */
[----:B------:R-:W-:Y:S01]  /*bb90*/  HMMA.16816.F32 R44, R108, R10, R44 ;  /* 0x0000000a6c2c723c */ /* 0x000fe2000000182c */
[----:B------:R-:W1:Y:S07]  /*bba0*/  LDSM.16.M88.4 R8, [R156+0x4000] ;  /* 0x004000009c08783b */ /* 0x000e6e0000000200 */
[C---:B--2---:R-:W-:Y:S08]  /*bbb0*/  HMMA.16816.F32 R76, R128.reuse, R12, R76 ;  /* 0x0000000c804c723c */ /* 0x044ff0000000184c */
[----:B------:R-:W-:Y:S01]  /*bbc0*/  HMMA.16816.F32 R72, R128, R14, R72 ;  /* 0x0000000e8048723c */ /* 0x000fe20000001848 */
[----:B------:R-:W2:Y:S07]  /*bbd0*/  LDSM.16.M88.4 R12, [R156+0x5000] ;  /* 0x005000009c0c783b */ /* 0x000eae0000000200 */
[C---:B----4-:R-:W-:Y:S08]  /*bbe0*/  HMMA.16816.F32 R40, R108.reuse, R88, R40 ;  /* 0x000000586c28723c */ /* 0x050ff00000001828 */
[----:B------:R-:W-:Y:S01]  /*bbf0*/  HMMA.16816.F32 R36, R108, R90, R36 ;  /* 0x0000005a6c24723c */ /* 0x000fe20000001824 */
[----:B------:R-:W4:Y:S01]  /*bc00*/  LDSM.16.M88.4 R88, [R156+0x4800] ;  /* 0x004800009c58783b */ /* 0x000f220000000200 */
[----:B------:R-:W-:-:S02]  /*bc10*/  IMAD.IADD R159, R3, 0x1, R160 ;  /* 0x00000001039f7824 */ /* 0x000fc400078e02a0 */
[----:B------:R-:W-:-:S04]  /*bc20*/  IMAD.IADD R155, R3, 0x1, R156 ;  /* 0x00000001039b7824 */ /* 0x000fc800078e029c */
[C---:B------:R-:W-:Y:S08]  /*bc30*/  HMMA.16816.F32 R32, R108.reuse, R132, R32 ;  /* 0x000000846c20723c */ /* 0x040ff00000001820 */
[C---:B------:R-:W-:Y:S01]  /*bc40*/  HMMA.16816.F32 R28, R108.reuse, R134, R28 ;  /* 0x000000866c1c723c */ /* 0x040fe2000000181c */
[----:B------:R-:W3:Y:S07]  /*bc50*/  LDSM.16.M88.4 R132, [R156+0x5800] ;  /* 0x005800009c84783b */ /* 0x000eee0000000200 */
[C---:B------:R-:W-:Y:S08]  /*bc60*/  HMMA.16816.F32 R24, R108.reuse, R116, R24 ;  /* 0x000000746c18723c */ /* 0x040ff00000001818 */
[----:B------:R-:W-:Y:S01]  /*bc70*/  HMMA.16816.F32 R20, R108, R118, R20 ;  /* 0x000000766c14723c */ /* 0x000fe20000001814 */
[----:B------:R-:W-:Y:S07]  /*bc80*/  LDSM.16.M88.4 R116, [R155+0x2000] ;  /* 0x002000009b74783b */ /* 0x000fee0000000200 */
[C---:B-1----:R-:W-:Y:S08]  /*bc90*/  HMMA.16816.F32 R40, R128.reuse, R8, R40 ;  /* 0x000000088028723c */ /* 0x042ff00000001828 */
[----:B------:R-:W-:Y:S01]  /*bca0*/  HMMA.16816.F32 R36, R128, R10, R36 ;  /* 0x0000000a8024723c */ /* 0x000fe20000001824 */
[----:B------:R-:W1:Y:S07]  /*bcb0*/  LDSM.16.M88.4 R8, [R159] ;  /* 0x000000009f08783b */ /* 0x000e6e0000000200 */
[C---:B------:R-:W-:Y:S08]  /*bcc0*/  HMMA.16816.F32 R16, R108.reuse, R112, R16 ;  /* 0x000000706c10723c */ /* 0x040ff00000001810 */
[----:B------:R-:W-:Y:S01]  /*bcd0*/  HMMA.16816.F32 R120, R108, R114, R120 ;  /* 0x000000726c78723c */ /* 0x000fe20000001878 */
[----:B------:R-:W1:Y:S04]  /*bce0*/  LDSM.16.M88.4 R112, [R155+0x2800] ;  /* 0x002800009b70783b */ /* 0x000e680000000200 */
[----:B------:R-:W1:Y:S03]  /*bcf0*/  LDSM.16.M88.4 R108, [R155+0x3000] ;  /* 0x003000009b6c783b */ /* 0x000e660000000200 */
        /* <DEDUP_REMOVED lines=13> */
[----:B------:R-:W-:Y:S01]  /*bdd0*/  HMMA.16816.F32 R28, R128, R90, R28 ;  /* 0x0000005a801c723c */ /* 0x000fe2000000181c */
[----:B------:R-:W4:Y:S01]  /*bde0*/  LDSM.16.M88.4 R88, [R155+0x5000] ;  /* 0x005000009b58783b */ /* 0x000f220000000200 */
[----:B------:R-:W-:Y:S01]  /*bdf0*/  SHF.R.U32.HI R5, RZ, 0x2, R173 ;  /* 0x00000002ff057819 */ /* 0x000fe200000116ad */
[----:B------:R-:W-:-:S04]  /*be00*/  DEPBAR.LE SB0, 0x0 ;  /* 0x000080000000791a */ /* 0x000fc80000000000 */
[----:B------:R-:W-:Y:S01]  /*be10*/  SHF.R.U32.HI R0, RZ, 0x1, R173 ;  /* 0x00000001ff007819 */ /* 0x000fe200000116ad */
[C---:B---3--:R-:W-:Y:S01]  /*be20*/  HMMA.16816.F32 R16, R128.reuse, R132, R16 ;  /* 0x000000848010723c */ /* 0x048fe20000001810 */
[----:B------:R-:W-:Y:S02]  /*be30*/  LOP3.LUT R5, R5, 0x7, RZ, 0xc0, !PT ;  /* 0x0000000705057812 */ /* 0x000fe400078ec0ff */
[----:B------:R-:W-:Y:S02]  /*be40*/  LOP3.LUT R0, R0, 0x1f0, RZ, 0xc0, !PT ;  /* 0x000001f000007812 */ /* 0x000fe400078ec0ff */
[----:B------:R-:W-:Y:S02]  /*be50*/  IADD3 R68, PT, PT, R68, R66, -R179 ;  /* 0x0000004244447210 */ /* 0x000fe40007ffe8b3 */
[----:B------:R-:W-:Y:S01]  /*be60*/  IADD3 R189, PT, PT, R176, R5, R0 ;  /* 0x00000005b0bd7210 */ /* 0x000fe20007ffe000 */
[----:B------:R-:W-:Y:S01]  /*be70*/  HMMA.16816.F32 R120, R128, R134, R120 ;  /* 0x000000868078723c */ /* 0x000fe20000001878 */
[----:B------:R-:W-:Y:S01]  /*be80*/  IMAD.SHL.U32 R0, R173, 0x2, RZ ;  /* 0x00000002ad007824 */ /* 0x000fe200078e00ff */
[----:B------:R-:W-:-:S02]  /*be90*/  IADD3 R60, PT, PT, R66, -R179, -R60 ;  /* 0x800000b3423c7210 */ /* 0x000fc40007ffe83c */
[----:B------:R-:W-:-:S04]  /*bea0*/  IMAD.IADD R187, R189, 0x1, R68 ;  /* 0x00000001bdbb7824 */ /* 0x000fc800078e0244 */
[----:B-1----:R-:W-:Y:S01]  /*beb0*/  HMMA.16816.F32 R84, R8, R116, R84 ;  /* 0x000000740854723c */ /* 0x002fe20000001854 */
[----:B------:R-:W-:Y:S01]  /*bec0*/  LOP3.LUT R0, R0, 0x6, RZ, 0xc0, !PT ;  /* 0x0000000600007812 */ /* 0x000fe200078ec0ff */
[----:B------:R-:W-:Y:S01]  /*bed0*/  IMAD.IADD R189, R189, 0x1, R60 ;  /* 0x00000001bdbd7824 */ /* 0x000fe200078e023c */
[----:B------:R-:W-:-:S05]  /*bee0*/  VIADDMNMX R186, R187, 0x1, R66, PT ;  /* 0x00000001bbba7846 */ /* 0x000fca0003800142 */
[----:B------:R-:W-:Y:S01]  /*bef0*/  HMMA.16816.F32 R80, R8, R118, R80 ;  /* 0x000000760850723c */ /* 0x000fe20000001850 */
[----:B------:R-:W-:Y:S01]  /*bf00*/  IMAD.IADD R0, R61, 0x1, R0 ;  /* 0x000000013d007824 */ /* 0x000fe200078e0200 */
[----:B------:R-:W-:-:S06]  /*bf10*/  VIADDMNMX R187, R187, 0x9, R66, PT ;  /* 0x00000009bbbb7846 */ /* 0x000fcc0003800142 */
[----:B------:R-:W-:Y:S01]  /*bf20*/  HMMA.16816.F32 R76, R8, R112, R76 ;  /* 0x00000070084c723c */ /* 0x000fe2000000184c */
[C---:B------:R-:W-:Y:S01]  /*bf30*/  ISETP.GE.AND P2, PT, R0.reuse, R187, PT ;  /* 0x000000bb0000720c */ /* 0x040fe20003f46270 */
[----:B------:R-:W-:Y:S01]  /*bf40*/  VIADD R102, R0, 0x9 ;  /* 0x0000000900667836 */ /* 0x000fe20000000000 */
[----:B------:R-:W-:-:S05]  /*bf50*/  ISETP.GT.AND P0, PT, R189, R0, PT ;  /* 0x00000000bd00720c */ /* 0x000fca0003f04270 */
[C---:B------:R-:W-:Y:S08]  /*bf60*/  HMMA.16816.F32 R56, R8.reuse, R108, R56 ;  /* 0x0000006c0838723c */ /* 0x040ff00000001838 */
[C---:B------:R-:W-:Y:S08]  /*bf70*/  HMMA.16816.F32 R72, R8.reuse, R114, R72 ;  /* 0x000000720848723c */ /* 0x040ff00000001848 */
[C---:B------:R-:W-:Y:S08]  /*bf80*/  HMMA.16816.F32 R52, R8.reuse, R110, R52 ;  /* 0x0000006e0834723c */ /* 0x040ff00000001834 */
[----:B--2---:R-:W-:Y:S01]  /*bf90*/  HMMA.16816.F32 R16, R8, R12, R16 ;  /* 0x0000000c0810723c */ /* 0x004fe20000001810 */
[----:B------:R-:W-:-:S07]  /*bfa0*/  VIADD R13, R0, 0x1 ;  /* 0x00000001000d7836 */ /* 0x000fce0000000000 */
[----:B------:R-:W-:Y:S01]  /*bfb0*/  HMMA.16816.F32 R48, R8, R104, R48 ;  /* 0x000000680830723c */ /* 0x000fe20000001830 */
[----:B------:R-:W-:Y:S01]  /*bfc0*/  VIADD R104, R0, 0x8 ;  /* 0x0000000800687836 */ /* 0x000fe20000000000 */
[----:B------:R-:W-:Y:S02]  /*bfd0*/  ISETP.GT.AND P1, PT, R189, R13, PT ;  /* 0x0000000dbd00720c */ /* 0x000fe40003f24270 */
[----:B------:R-:W-:-:S04]  /*bfe0*/  P2R R105, PR, RZ, 0x4 ;  /* 0x00000004ff697803 */ /* 0x000fc80000000000 */
[----:B------:R-:W-:Y:S01]  /*bff0*/  HMMA.16816.F32 R36, R8, R98, R36 ;  /* 0x000000620824723c */ /* 0x000fe20000001824 */
[----:B------:R-:W-:Y:S01]  /*c000*/  VIADD R99, R0, 0x10 ;  /* 0x0000001000637836 */ /* 0x000fe20000000000 */
[----:B------:R-:W-:-:S06]  /*c010*/  ISETP.GT.AND P2, PT, R189, R104, PT ;  /* 0x00000068bd00720c */ /* 0x000fcc0003f44270 */
[----:B------:R-:W-:Y:S01]  /*c020*/  HMMA.16816.F32 R44, R8, R106, R44 ;  /* 0x0000006a082c723c */ /* 0x000fe2000000182c */
[----:B------:R-:W-:Y:S02]  /*c030*/  FSEL R106, R84, -INF , !P0 ;  /* 0xff800000546a7808 */ /* 0x000fe40004000000 */
[C---:B------:R-:W-:Y:S02]  /*c040*/  ISETP.GT.AND P0, PT, R189.reuse, R99, PT ;  /* 0x00000063bd00720c */ /* 0x040fe40003f04270 */
[----:B------:R-:W-:-:S03]  /*c050*/  ISETP.GT.AND P3, PT, R189, R102, PT ;  /* 0x00000066bd00720c */ /* 0x000fc60003f64270 */
[----:B------:R-:W-:Y:S01]  /*c060*/  HMMA.16816.F32 R120, R8, R14, R120 ;  /* 0x0000000e0878723c */ /* 0x000fe20000001878 */
[----:B------:R-:W-:Y:S01]  /*c070*/  VIADD R14, R0, 0x20 ;  /* 0x00000020000e7836 */ /* 0x000fe20000000000 */
[----:B------:R-:W-:Y:S02]  /*c080*/  FSEL R84, R85, -INF , !P1 ;  /* 0xff80000055547808 */ /* 0x000fe40004800000 */
[----:B------:R-:W-:-:S04]  /*c090*/  FSEL R85, R80, -INF , !P2 ;  /* 0xff80000050557808 */ /* 0x000fc80005000000 */
[----:B------:R-:W-:Y:S01]  /*c0a0*/  HMMA.16816.F32 R40, R8, R96, R40 ;  /* 0x000000600828723c */ /* 0x000fe20000001828 */
[----:B------:R-:W-:Y:S01]  /*c0b0*/  VIADD R97, R0, 0x29 ;  /* 0x0000002900617836 */ /* 0x000fe20000000000 */
[----:B------:R-:W-:Y:S01]  /*c0c0*/  FSEL R80, R76, -INF , !P0 ;  /* 0xff8000004c507808 */ /* 0x000fe20004000000 */
[----:B------:R-:W-:-:S05]  /*c0d0*/  VIADD R66, R0, 0x30 ;  /* 0x0000003000427836 */ /* 0x000fca0000000000 */
[----:B------:R-:W-:Y:S01]  /*c0e0*/  HMMA.16816.F32 R32, R8, R92, R32 ;  /* 0x0000005c0820723c */ /* 0x000fe20000001820 */
[----:B------:R-:W-:Y:S01]  /*c0f0*/  FSEL R81, R81, -INF , !P3 ;  /* 0xff80000051517808 */ /* 0x000fe20005800000 */
[----:B------:R-:W-:Y:S01]  /*c100*/  VIADD R98, R0, 0x28 ;  /* 0x0000002800627836 */ /* 0x000fe20000000000 */
[----:B------:R-:W-:-:S05]  /*c110*/  ISETP.GT.AND P0, PT, R189, R14, PT ;  /* 0x0000000ebd00720c */ /* 0x000fca0003f04270 */
[----:B------:R-:W-:Y:S01]  /*c120*/  HMMA.16816.F32 R28, R8, R94, R28 ;  /* 0x0000005e081c723c */ /* 0x000fe2000000181c */
[----:B------:R-:W-:Y:S01]  /*c130*/  VIADD R95, R0, 0x38 ;  /* 0x00000038005f7836 */ /* 0x000fe20000000000 */
[----:B------:R-:W-:-:S06]  /*c140*/  ISETP.GT.AND P4, PT, R189, R97, PT ;  /* 0x00000061bd00720c */ /* 0x000fcc0003f84270 */
[----:B----4-:R-:W-:Y:S01]  /*c150*/  HMMA.16816.F32 R24, R8, R88, R24 ;  /* 0x000000580818723c */ /* 0x010fe20000001818 */
[----:B------:R-:W-:-:S07]  /*c160*/  VIADD R94, R0, 0x39 ;  /* 0x00000039005e7836 */ /* 0x000fce0000000000 */
[----:B------:R-:W-:Y:S01]  /*c170*/  HMMA.16816.F32 R20, R8, R90, R20 ;  /* 0x0000005a0814723c */ /* 0x000fe20000001814 */
[C---:B------:R-:W-:Y:S02]  /*c180*/  VIADD R10, R0.reuse, 0x18 ;  /* 0x00000018000a7836 */ /* 0x040fe40000000000 */
[----:B------:R-:W-:-:S03]  /*c190*/  VIADD R8, R0, 0x19 ;  /* 0x0000001900087836 */ /* 0x000fc60000000000 */
[C---:B------:R-:W-:Y:S02]  /*c1a0*/  ISETP.GT.AND P2, PT, R189.reuse, R10, PT ;  /* 0x0000000abd00720c */ /* 0x040fe40003f44270 */
[----:B------:R-:W-:Y:S01]  /*c1b0*/  ISETP.GT.AND P3, PT, R189, R8, PT ;  /* 0x00000008bd00720c */ /* 0x000fe20003f64270 */
[----:B------:R-:W-:Y:S01]  /*c1c0*/  VIADD R68, R0, 0x11 ;  /* 0x0000001100447836 */ /* 0x000fe20000000000 */
[----:B------:R-:W-:Y:S01]  /*c1d0*/  FSEL R200, R56, -INF , !P0 ;  /* 0xff80000038c87808 */ /* 0x000fe20004000000 */
[----:B------:R-:W-:Y:S01]  /*c1e0*/  VIADD R93, R0, 0x40 ;  /* 0x00000040005d7836 */ /* 0x000fe20000000000 */
[----:B------:R-:W-:Y:S01]  /*c1f0*/  FSEL R72, R72, -INF , !P2 ;  /* 0xff80000048487808 */ /* 0x000fe20005000000 */
[C---:B------:R-:W-:Y:S01]  /*c200*/  VIADD R92, R0.reuse, 0x41 ;  /* 0x00000041005c7836 */ /* 0x040fe20000000000 */
[----:B------:R-:W-:Y:S01]  /*c210*/  FSEL R73, R73, -INF , !P3 ;  /* 0xff80000049497808 */ /* 0x000fe20005800000 */
[C---:B------:R-:W-:Y:S01]  /*c220*/  VIADD R91, R0.reuse, 0x48 ;  /* 0x00000048005b7836 */ /* 0x040fe20000000000 */
[----:B------:R-:W-:Y:S01]  /*c230*/  ISETP.GT.AND P0, PT, R189, R66, PT ;  /* 0x00000042bd00720c */ /* 0x000fe20003f04270 */
[----:B------:R-:W-:Y:S01]  /*c240*/  VIADD R90, R0, 0x49 ;  /* 0x00000049005a7836 */ /* 0x000fe20000000000 */
[----:B------:R-:W-:-:S02]  /*c250*/  FSEL R53, R53, -INF , !P4 ;  /* 0xff80000035357808 */ /* 0x000fc40006000000 */
[C---:B------:R-:W-:Y:S02]  /*c260*/  ISETP.GT.AND P2, PT, R189.reuse, R98, PT ;  /* 0x00000062bd00720c */ /* 0x040fe40003f44270 */
[C---:B------:R-:W-:Y:S02]  /*c270*/  ISETP.GT.AND P3, PT, R189.reuse, R95, PT ;  /* 0x0000005fbd00720c */ /* 0x040fe40003f64270 */
[C---:B------:R-:W-:Y:S01]  /*c280*/  ISETP.GT.AND P4, PT, R189.reuse, R94, PT ;  /* 0x0000005ebd00720c */ /* 0x040fe20003f84270 */
[C---:B------:R-:W-:Y:S01]  /*c290*/  VIADD R12, R0.reuse, 0x21 ;  /* 0x00000021000c7836 */ /* 0x040fe20000000000 */
[C---:B------:R-:W-:Y:S01]  /*c2a0*/  ISETP.GT.AND P1, PT, R189.reuse, R68, PT ;  /* 0x00000044bd00720c */ /* 0x040fe20003f24270 */
[----:B------:R-:W-:Y:S01]  /*c2b0*/  VIADD R88, R0, 0x51 ;  /* 0x0000005100587836 */ /* 0x000fe20000000000 */
[----:B------:R-:W-:Y:S01]  /*c2c0*/  FSEL R48, R48, -INF , !P0 ;  /* 0xff80000030307808 */ /* 0x000fe20004000000 */
        /* <DEDUP_REMOVED lines=8> */
[C---:B------:R-:W-:Y:S02]  /*c350*/  ISETP.GT.AND P3, PT, R189.reuse, R91, PT ;  /* 0x0000005bbd00720c */ /* 0x040fe40003f64270 */
[----:B------:R-:W-:Y:S01]  /*c360*/  ISETP.GT.AND P4, PT, R189, R90, PT ;  /* 0x0000005abd00720c */ /* 0x000fe20003f84270 */
[C---:B------:R-:W-:Y:S01]  /*c370*/  VIADD R96, R0.reuse, 0x31 ;  /* 0x0000003100607836 */ /* 0x040fe20000000000 */
[----:B------:R-:W-:Y:S02]  /*c380*/  FSEL R77, R77, -INF , !P1 ;  /* 0xff8000004d4d7808 */ /* 0x000fe40004800000 */
[----:B------:R-:W-:Y:S01]  /*c390*/  ISETP.GT.AND P1, PT, R189, R12, PT ;  /* 0x0000000cbd00720c */ /* 0x000fe20003f24270 */
[----:B------:R-:W-:Y:S01]  /*c3a0*/  VIADD R11, R0, 0x68 ;  /* 0x00000068000b7836 */ /* 0x000fe20000000000 */
[----:B------:R-:W-:Y:S01]  /*c3b0*/  FSEL R142, R40, -INF , !P0 ;  /* 0xff800000288e7808 */ /* 0x000fe20004000000 */
[C---:B------:R-:W-:Y:S01]  /*c3c0*/  VIADD R9, R0.reuse, 0x69 ;  /* 0x0000006900097836 */ /* 0x040fe20000000000 */
[----:B------:R-:W-:Y:S01]  /*c3d0*/  FSEL R41, R41, -INF , !P2 ;  /* 0xff80000029297808 */ /* 0x000fe20005000000 */
[----:B------:R-:W-:Y:S01]  /*c3e0*/  VIADD R7, R0, 0x70 ;  /* 0x0000007000077836 */ /* 0x000fe20000000000 */
[C---:B------:R-:W-:Y:S01]  /*c3f0*/  ISETP.GT.AND P0, PT, R189.reuse, R88, PT ;  /* 0x00000058bd00720c */ /* 0x040fe20003f04270 */
[----:B------:R-:W-:Y:S01]  /*c400*/  VIADD R188, R189, 0x8 ;  /* 0x00000008bdbc7836 */ /* 0x000fe20000000000 */
[----:B------:R-:W-:Y:S01]  /*c410*/  FSEL R36, R36, -INF , !P3 ;  /* 0xff80000024247808 */ /* 0x000fe20005800000 */
[----:B------:R-:W-:Y:S01]  /*c420*/  VIADD R6, R0, 0x71 ;  /* 0x0000007100067836 */ /* 0x000fe20000000000 */
[----:B------:R-:W-:-:S02]  /*c430*/  FSEL R37, R37, -INF , !P4 ;  /* 0xff80000025257808 */ /* 0x000fc40006000000 */
[C---:B------:R-:W-:Y:S02]  /*c440*/  ISETP.GT.AND P3, PT, R189.reuse, R71, PT ;  /* 0x00000047bd00720c */ /* 0x040fe40003f64270 */
[C---:B------:R-:W-:Y:S02]  /*c450*/  ISETP.GT.AND P4, PT, R189.reuse, R70, PT ;  /* 0x00000046bd00720c */ /* 0x040fe40003f84270 */
[----:B------:R-:W-:Y:S01]  /*c460*/  ISETP.GT.AND P2, PT, R189, R60, PT ;  /* 0x0000003cbd00720c */ /* 0x000fe20003f44270 */
[C---:B------:R-:W-:Y:S01]  /*c470*/  VIADD R89, R0.reuse, 0x50 ;  /* 0x0000005000597836 */ /* 0x040fe20000000000 */
[----:B------:R-:W-:Y:S02]  /*c480*/  FSEL R57, R57, -INF , !P1 ;  /* 0xff80000039397808 */ /* 0x000fe40004800000 */
[----:B------:R-:W-:Y:S02]  /*c490*/  ISETP.GT.AND P1, PT, R189, R96, PT ;  /* 0x00000060bd00720c */ /* 0x000fe40003f24270 */
[----:B------:R-:W-:Y:S01]  /*c4a0*/  FSEL R33, R33, -INF , !P0 ;  /* 0xff80000021217808 */ /* 0x000fe20004000000 */
[----:B------:R-:W-:Y:S01]  /*c4b0*/  VIADD R15, R0, 0x61 ;  /* 0x00000061000f7836 */ /* 0x000fe20000000000 */
[----:B------:R-:W-:Y:S01]  /*c4c0*/  FSEL R112, R28, -INF , !P3 ;  /* 0xff8000001c707808 */ /* 0x000fe20005800000 */
[----:B------:R-:W-:Y:S01]  /*c4d0*/  VIADD R5, R0, 0x78 ;  /* 0x0000007800057836 */ /* 0x000fe20000000000 */
[----:B------:R-:W-:-:S02]  /*c4e0*/  ISETP.GT.AND P0, PT, R189, R11, PT ;  /* 0x0000000bbd00720c */ /* 0x000fc40003f04270 */
[----:B------:R-:W-:Y:S02]  /*c4f0*/  FSEL R29, R29, -INF , !P4 ;  /* 0xff8000001d1d7808 */ /* 0x000fe40006000000 */
[----:B------:R-:W-:Y:S02]  /*c500*/  FSEL R40, R24, -INF , !P2 ;  /* 0xff80000018287808 */ /* 0x000fe40005000000 */
[----:B------:R-:W-:Y:S01]  /*c510*/  ISETP.GT.AND P5, PT, R188, R0, PT ;  /* 0x00000000bc00720c */ /* 0x000fe20003fa4270 */
[----:B------:R-:W-:Y:S01]  /*c520*/  BAR.SYNC.DEFER_BLOCKING 0x0 ;  /* 0x0000000000007b1d */ /* 0x000fe20000010000 */
[C---:B------:R-:W-:Y:S01]  /*c530*/  ISETP.GE.AND P6, PT, R0.reuse, R186, PT ;  /* 0x000000ba0000720c */ /* 0x040fe20003fc6270 */
[----:B------:R-:W-:Y:S01]  /*c540*/  VIADD R0, R0, 0x79 ;  /* 0x0000007900007836 */ /* 0x000fe20000000000 */
[C---:B------:R-:W-:Y:S02]  /*c550*/  ISETP.GT.AND P4, PT, R189.reuse, R9, PT ;  /* 0x00000009bd00720c */ /* 0x040fe40003f84270 */
[----:B------:R-:W-:-:S02]  /*c560*/  ISETP.GT.AND P3, PT, R189, R7, PT ;  /* 0x00000007bd00720c */ /* 0x000fc40003f64270 */
[----:B------:R-:W-:Y:S02]  /*c570*/  ISETP.GT.AND P2, PT, R189, R6, PT ;  /* 0x00000006bd00720c */ /* 0x000fe40003f44270 */
[----:B------:R-:W-:Y:S02]  /*c580*/  FSEL R49, R49, -INF , !P1 ;  /* 0xff80000031317808 */ /* 0x000fe40004800000 */
[----:B------:R-:W-:Y:S02]  /*c590*/  ISETP.GT.AND P1, PT, R189, R89, PT ;  /* 0x00000059bd00720c */ /* 0x000fe40003f24270 */
[----:B------:R-:W-:Y:S02]  /*c5a0*/  FSEL R44, R20, -INF , !P0 ;  /* 0xff800000142c7808 */ /* 0x000fe40004000000 */
[----:B------:R-:W-:Y:S02]  /*c5b0*/  FSEL R21, R21, -INF , !P4 ;  /* 0xff80000015157808 */ /* 0x000fe40006000000 */
[----:B------:R-:W-:-:S02]  /*c5c0*/  FSEL R20, R16, -INF , !P3 ;  /* 0xff80000010147808 */ /* 0x000fc40005800000 */
[----:B------:R-:W-:Y:S02]  /*c5d0*/  FSEL R24, R17, -INF , !P2 ;  /* 0xff80000011187808 */ /* 0x000fe40005000000 */
[----:B------:R-:W-:Y:S02]  /*c5e0*/  ISETP.GT.AND P3, PT, R188, R13, PT ;  /* 0x0000000dbc00720c */ /* 0x000fe40003f64270 */
[C---:B------:R-:W-:Y:S02]  /*c5f0*/  ISETP.GE.AND P4, PT, R13.reuse, R186, PT ;  /* 0x000000ba0d00720c */ /* 0x040fe40003f86270 */
[----:B------:R-:W-:Y:S02]  /*c600*/  ISETP.GE.AND P2, PT, R13, R187, PT ;  /* 0x000000bb0d00720c */ /* 0x000fe40003f46270 */
[----:B------:R-:W-:Y:S02]  /*c610*/  FSEL R32, R32, -INF , !P1 ;  /* 0xff80000020207808 */ /* 0x000fe40004800000 */
[----:B------:R-:W-:-:S02]  /*c620*/  ISETP.GT.AND P0, PT, R189, R0, PT ;  /* 0x00000000bd00720c */ /* 0x000fc40003f04270 */
[----:B------:R-:W-:Y:S02]  /*c630*/  FSEL R13, R106, -INF , !P6 ;  /* 0xff8000006a0d7808 */ /* 0x000fe40007000000 */
[----:B------:R-:W-:Y:S02]  /*c640*/  ISETP.GT.AND P1, PT, R189, R15, PT ;  /* 0x0000000fbd00720c */ /* 0x000fe40003f24270 */
[----:B------:R-:W-:Y:S02]  /*c650*/  FSEL R17, R86, -INF , !P5 ;  /* 0xff80000056117808 */ /* 0x000fe40006800000 */
[----:B------:R-:W-:Y:S02]  /*c660*/  ISETP.NE.AND P6, PT, R105, RZ, PT ;  /* 0x000000ff6900720c */ /* 0x000fe40003fc5270 */
[----:B------:R-:W-:Y:S02]  /*c670*/  FSEL R121, R121, -INF , !P0 ;  /* 0xff80000079797808 */ /* 0x000fe40004000000 */
[----:B------:R-:W-:-:S02]  /*c680*/  FSEL R28, R25, -INF , !P1 ;  /* 0xff800000191c7808 */ /* 0x000fc40004800000 */
[----:B------:R-:W-:Y:S02]  /*c690*/  ISETP.GT.AND P0, PT, R188, R104, PT ;  /* 0x00000068bc00720c */ /* 0x000fe40003f04270 */
[----:B------:R-:W-:Y:S02]  /*c6a0*/  FSEL R17, R17, -INF , !P6 ;  /* 0xff80000011117808 */ /* 0x000fe40007000000 */
[----:B------:R-:W-:Y:S02]  /*c6b0*/  ISETP.GT.AND P1, PT, R189, R5, PT ;  /* 0x00000005bd00720c */ /* 0x000fe40003f24270 */
[-C--:B------:R-:W-:Y:S02]  /*c6c0*/  ISETP.GE.AND P6, PT, R102, R187.reuse, PT ;  /* 0x000000bb6600720c */ /* 0x080fe40003fc6270 */
[----:B------:R-:W-:Y:S02]  /*c6d0*/  ISETP.GE.AND P5, PT, R104, R187, PT ;  /* 0x000000bb6800720c */ /* 0x000fe40003fa6270 */
[----:B------:R-:W-:-:S02]  /*c6e0*/  FSEL R87, R87, -INF , !P3 ;  /* 0xff80000057577808 */ /* 0x000fc40005800000 */
[----:B------:R-:W-:Y:S02]  /*c6f0*/  FSEL R76, R82, -INF , !P0 ;  /* 0xff800000524c7808 */ /* 0x000fe40004000000 */
[----:B------:R-:W-:Y:S02]  /*c700*/  FSEL R25, R120, -INF , !P1 ;  /* 0xff80000078197808 */ /* 0x000fe40004800000 */
[----:B------:R-:W-:Y:S02]  /*c710*/  ISETP.GT.AND P3, PT, R188, R102, PT ;  /* 0x00000066bc00720c */ /* 0x000fe40003f64270 */
[----:B------:R-:W-:Y:S02]  /*c720*/  P2R R16, PR, RZ, 0x40 ;  /* 0x00000040ff107803 */ /* 0x000fe40000000000 */
[----:B------:R-:W-:Y:S02]  /*c730*/  ISETP.GE.AND P1, PT, R104, R186, PT ;  /* 0x000000ba6800720c */ /* 0x000fe40003f26270 */
[----:B------:R-:W-:-:S02]  /*c740*/  FSEL R56, R84, -INF , !P4 ;  /* 0xff80000054387808 */ /* 0x000fc40006000000 */
[-C--:B------:R-:W-:Y:S02]  /*c750*/  ISETP.GE.AND P4, PT, R102, R186.reuse, PT ;  /* 0x000000ba6600720c */ /* 0x080fe40003f86270 */
[----:B------:R-:W-:Y:S02]  /*c760*/  ISETP.GT.AND P6, PT, R188, R99, PT ;  /* 0x00000063bc00720c */ /* 0x000fe40003fc4270 */
[----:B------:R-:W-:Y:S02]  /*c770*/  FSEL R84, R87, -INF , !P2 ;  /* 0xff80000057547808 */ /* 0x000fe40005000000 */
[----:B------:R-:W-:Y:S02]  /*c780*/  FSEL R76, R76, -INF , !P5 ;  /* 0xff8000004c4c7808 */ /* 0x000fe40006800000 */
[----:B------:R-:W-:Y:S02]  /*c790*/  ISETP.GE.AND P2, PT, R99, R186, PT ;  /* 0x000000ba6300720c */ /* 0x000fe40003f46270 */
[----:B------:R-:W-:-:S02]  /*c7a0*/  FSEL R83, R83, -INF , !P3 ;  /* 0xff80000053537808 */ /* 0x000fc40005800000 */
[----:B------:R-:W-:Y:S02]  /*c7b0*/  ISETP.NE.AND P5, PT, R16, RZ, PT ;  /* 0x000000ff1000720c */ /* 0x000fe40003fa5270 */
[----:B------:R-:W-:Y:S02]  /*c7c0*/  FSEL R52, R85, -INF , !P1 ;  /* 0xff80000055347808 */ /* 0x000fe40004800000 */
[----:B------:R-:W-:Y:S02]  /*c7d0*/  ISETP.GE.AND P1, PT, R99, R187, PT ;  /* 0x000000bb6300720c */ /* 0x000fe40003f26270 */
[----:B------:R-:W-:Y:S02]  /*c7e0*/  ISETP.GT.AND P0, PT, R188, R68, PT ;  /* 0x00000044bc00720c */ /* 0x000fe40003f04270 */
[----:B------:R-:W-:Y:S02]  /*c7f0*/  FSEL R16, R81, -INF , !P4 ;  /* 0xff80000051107808 */ /* 0x000fe40006000000 */
[----:B------:R-:W-:-:S02]  /*c800*/  FSEL R78, R78, -INF , !P6 ;  /* 0xff8000004e4e7808 */ /* 0x000fc40007000000 */
[C---:B------:R-:W-:Y:S02]  /*c810*/  ISETP.GE.AND P3, PT, R68.reuse, R186, PT ;  /* 0x000000ba4400720c */ /* 0x040fe40003f66270 */
[-C--:B------:R-:W-:Y:S02]  /*c820*/  ISETP.GE.AND P4, PT, R68, R187.reuse, PT ;  /* 0x000000bb4400720c */ /* 0x080fe40003f86270 */
[----:B------:R-:W-:Y:S02]  /*c830*/  ISETP.GE.AND P6, PT, R10, R187, PT ;  /* 0x000000bb0a00720c */ /* 0x000fe40003fc6270 */
[----:B------:R-:W-:Y:S02]  /*c840*/  FSEL R68, R83, -INF , !P5 ;  /* 0xff80000053447808 */ /* 0x000fe40006800000 */
[----:B------:R-:W-:Y:S02]  /*c850*/  FSEL R82, R80, -INF , !P2 ;  /* 0xff80000050527808 */ /* 0x000fe40005000000 */
[----:B------:R-:W-:-:S02]  /*c860*/  ISETP.GT.AND P5, PT, R188, R10, PT ;  /* 0x0000000abc00720c */ /* 0x000fc40003fa4270 */
[----:B------:R-:W-:Y:S02]  /*c870*/  ISETP.GE.AND P2, PT, R10, R186, PT ;  /* 0x000000ba0a00720c */ /* 0x000fe40003f46270 */
[----:B------:R-:W-:Y:S02]  /*c880*/  FSEL R79, R79, -INF , !P0 ;  /* 0xff8000004f4f7808 */ /* 0x000fe40004000000 */
[----:B------:R-:W-:Y:S02]  /*c890*/  FSEL R10, R78, -INF , !P1 ;  /* 0xff8000004e0a7808 */ /* 0x000fe40004800000 */
[----:B------:R-:W-:Y:S02]  /*c8a0*/  P2R R78, PR, RZ, 0x40 ;  /* 0x00000040ff4e7803 */ /* 0x000fe40000000000 */
[----:B------:R-:W-:Y:S02]  /*c8b0*/  FSEL R80, R77, -INF , !P3 ;  /* 0xff8000004d507808 */ /* 0x000fe40005800000 */
[----:B------:R-:W-:-:S02]  /*c8c0*/  ISETP.GT.AND P1, PT, R188, R8, PT ;  /* 0x00000008bc00720c */ /* 0x000fc40003f24270 */
[C---:B------:R-:W-:Y:S02]  /*c8d0*/  ISETP.GE.AND P3, PT, R8.reuse, R186, PT ;  /* 0x000000ba0800720c */ /* 0x040fe40003f66270 */
[----:B------:R-:W-:Y:S02]  /*c8e0*/  ISETP.GE.AND P6, PT, R8, R187, PT ;  /* 0x000000bb0800720c */ /* 0x000fe40003fc6270 */
[----:B------:R-:W-:Y:S02]  /*c8f0*/  FSEL R8, R79, -INF , !P4 ;  /* 0xff8000004f087808 */ /* 0x000fe40006000000 */
[----:B------:R-:W-:Y:S02]  /*c900*/  ISETP.NE.AND P4, PT, R78, RZ, PT ;  /* 0x000000ff4e00720c */ /* 0x000fe40003f85270 */
[----:B------:R-:W-:Y:S02]  /*c910*/  FSEL R74, R74, -INF , !P5 ;  /* 0xff8000004a4a7808 */ /* 0x000fe40006800000 */
[----:B------:R-:W-:-:S02]  /*c920*/  FSEL R72, R72, -INF , !P2 ;  /* 0xff80000048487808 */ /* 0x000fc40005000000 */
[----:B------:R-:W-:Y:S02]  /*c930*/  FSEL R75, R75, -INF , !P1 ;  /* 0xff8000004b4b7808 */ /* 0x000fe40004800000 */
[----:B------:R-:W-:Y:S02]  /*c940*/  ISETP.GT.AND P0, PT, R188, R14, PT ;  /* 0x0000000ebc00720c */ /* 0x000fe40003f04270 */
[C---:B------:R-:W-:Y:S02]  /*c950*/  ISETP.GE.AND P2, PT, R14.reuse, R186, PT ;  /* 0x000000ba0e00720c */ /* 0x040fe40003f46270 */
[----:B------:R-:W-:Y:S02]  /*c960*/  ISETP.GE.AND P5, PT, R14, R187, PT ;  /* 0x000000bb0e00720c */ /* 0x000fe40003fa6270 */
[----:B------:R-:W-:Y:S02]  /*c970*/  FSEL R74, R74, -INF , !P4 ;  /* 0xff8000004a4a7808 */ /* 0x000fe40006000000 */
[----:B------:R-:W-:-:S02]  /*c980*/  FSEL R14, R73, -INF , !P3 ;  /* 0xff800000490e7808 */ /* 0x000fc40005800000 */
[----:B------:R-:W-:Y:S02]  /*c990*/  ISETP.GT.AND P4, PT, R188, R12, PT ;  /* 0x0000000cbc00720c */ /* 0x000fe40003f84270 */
[C---:B------:R-:W-:Y:S02]  /*c9a0*/  ISETP.GE.AND P3, PT, R12.reuse, R186, PT ;  /* 0x000000ba0c00720c */ /* 0x040fe40003f66270 */
[----:B------:R-:W-:Y:S02]  /*c9b0*/  ISETP.GE.AND P1, PT, R12, R187, PT ;  /* 0x000000bb0c00720c */ /* 0x000fe40003f26270 */
[----:B------:R-:W-:Y:S02]  /*c9c0*/  FSEL R12, R75, -INF , !P6 ;  /* 0xff8000004b0c7808 */ /* 0x000fe40007000000 */
[----:B------:R-:W-:Y:S02]  /*c9d0*/  ISETP.GT.AND P6, PT, R188, R98, PT ;  /* 0x00000062bc00720c */ /* 0x000fe40003fc4270 */
[----:B------:R-:W-:-:S02]  /*c9e0*/  FSEL R58, R58, -INF , !P0 ;  /* 0xff8000003a3a7808 */ /* 0x000fc40004000000 */
[----:B------:R-:W-:Y:S02]  /*c9f0*/  FSEL R54, R54, -INF , !P6 ;  /* 0xff80000036367808 */ /* 0x000fe40007000000 */
[----:B------:R-:W-:Y:S02]  /*ca00*/  ISETP.GE.AND P6, PT, R66, R187, PT ;  /* 0x000000bb4200720c */ /* 0x000fe40003fc6270 */
[----:B------:R-:W-:Y:S02]  /*ca10*/  P2R R73, PR, RZ, 0x2 ;  /* 0x00000002ff497803 */ /* 0x000fe40000000000 */
[----:B------:R-:W-:Y:S02]  /*ca20*/  ISETP.GT.AND P0, PT, R188, R97, PT ;  /* 0x00000061bc00720c */ /* 0x000fe40003f04270 */
[----:B------:R-:W-:Y:S02]  /*ca30*/  FSEL R200, R200, -INF , !P2 ;  /* 0xff800000c8c87808 */ /* 0x000fe40005000000 */
[----:B------:R-:W-:-:S02]  /*ca40*/  FSEL R202, R58, -INF , !P5 ;  /* 0xff8000003aca7808 */ /* 0x000fc40006800000 */
[-C--:B------:R-:W-:Y:S02]  /*ca50*/  ISETP.GE.AND P2, PT, R98, R186.reuse, PT ;  /* 0x000000ba6200720c */ /* 0x080fe40003f46270 */
[----:B------:R-:W-:Y:S02]  /*ca60*/  FSEL R59, R59, -INF , !P4 ;  /* 0xff8000003b3b7808 */ /* 0x000fe40006000000 */
[----:B------:R-:W-:Y:S02]  /*ca70*/  ISETP.NE.AND P5, PT, R73, RZ, PT ;  /* 0x000000ff4900720c */ /* 0x000fe40003fa5270 */
[----:B------:R-:W-:Y:S02]  /*ca80*/  FSEL R104, R57, -INF , !P3 ;  /* 0xff80000039687808 */ /* 0x000fe40005800000 */
[----:B------:R-:W-:Y:S02]  /*ca90*/  ISETP.GE.AND P3, PT, R97, R186, PT ;  /* 0x000000ba6100720c */ /* 0x000fe40003f66270 */
[----:B------:R-:W-:-:S02]  /*caa0*/  FSEL R55, R55, -INF , !P0 ;  /* 0xff80000037377808 */ /* 0x000fc40004000000 */
[-C--:B------:R-:W-:Y:S02]  /*cab0*/  ISETP.GE.AND P0, PT, R96, R187.reuse, PT ;  /* 0x000000bb6000720c */ /* 0x080fe40003f06270 */
[----:B------:R-:W-:Y:S02]  /*cac0*/  FSEL R102, R59, -INF , !P5 ;  /* 0xff8000003b667808 */ /* 0x000fe40006800000 */
[----:B------:R-:W-:Y:S02]  /*cad0*/  FSEL R198, R198, -INF , !P2 ;  /* 0xff800000c6c67808 */ /* 0x000fe40005000000 */
[----:B------:R-:W-:Y:S02]  /*cae0*/  ISETP.GT.AND P5, PT, R188, R66, PT ;  /* 0x00000042bc00720c */ /* 0x000fe40003fa4270 */
[----:B------:R-:W-:Y:S02]  /*caf0*/  ISETP.GE.AND P2, PT, R66, R186, PT ;  /* 0x000000ba4200720c */ /* 0x000fe40003f46270 */
[----:B------:R-:W-:-:S02]  /*cb00*/  ISETP.GE.AND P4, PT, R97, R187, PT ;  /* 0x000000bb6100720c */ /* 0x000fc40003f86270 */
[----:B------:R-:W-:Y:S02]  /*cb10*/  FSEL R66, R53, -INF , !P3 ;  /* 0xff80000035427808 */ /* 0x000fe40005800000 */
[----:B------:R-:W-:Y:S02]  /*cb20*/  @P6 LOP3.LUT R180, R180, 0x2, RZ, 0xfc, !PT ;  /* 0x00000002b4b46812 */ /* 0x000fe400078efcff */
[----:B------:R-:W-:Y:S02]  /*cb30*/  ISETP.GE.AND P3, PT, R96, R186, PT ;  /* 0x000000ba6000720c */ /* 0x000fe40003f66270 */
[----:B------:R-:W-:Y:S02]  /*cb40*/  ISETP.GE.AND P1, PT, R98, R187, PT ;  /* 0x000000bb6200720c */ /* 0x000fe40003f26270 */
[----:B------:R-:W-:Y:S02]  /*cb50*/  FSEL R196, R55, -INF , !P4 ;  /* 0xff80000037c47808 */ /* 0x000fe40006000000 */
[----:B------:R-:W-:-:S02]  /*cb60*/  LOP3.LUT P4, RZ, R180, 0x2, RZ, 0xc0, !PT ;  /* 0x00000002b4ff7812 */ /* 0x000fc4000788c0ff */
[----:B------:R-:W-:Y:S02]  /*cb70*/  FSEL R130, R49, -INF , !P3 ;  /* 0xff80000031827808 */ /* 0x000fe40005800000 */
[----:B------:R-:W-:Y:S02]  /*cb80*/  LOP3.LUT R180, R180, 0xfffffffe, RZ, 0xc0, !PT ;  /* 0xfffffffeb4b47812 */ /* 0x000fe400078ec0ff */
[----:B------:R-:W-:Y:S02]  /*cb90*/  ISETP.GE.AND P3, PT, R94, R187, PT ;  /* 0x000000bb5e00720c */ /* 0x000fe40003f66270 */
[----:B------:R-:W-:Y:S02]  /*cba0*/  FSEL R204, R54, -INF , !P1 ;  /* 0xff80000036cc7808 */ /* 0x000fe40004800000 */
[----:B------:R-:W-:Y:S02]  /*cbb0*/  ISETP.GT.AND P1, PT, R188, R96, PT ;  /* 0x00000060bc00720c */ /* 0x000fe40003f24270 */
[----:B------:R-:W-:-:S02]  /*cbc0*/  @P0 LOP3.LUT R180, R180, 0x1, RZ, 0xfc, !PT ;  /* 0x00000001b4b40812 */ /* 0x000fc400078efcff */
[----:B------:R-:W-:Y:S02]  /*cbd0*/  FSEL R51, R51, -INF , !P1 ;  /* 0xff80000033337808 */ /* 0x000fe40004800000 */
[C---:B------:R-:W-:Y:S02]  /*cbe0*/  LOP3.LUT P1, RZ, R180.reuse, 0x1, RZ, 0xc0, !PT ;  /* 0x00000001b4ff7812 */ /* 0x040fe4000782c0ff */
[----:B------:R-:W-:-:S04]  /*cbf0*/  LOP3.LUT R180, R180, 0xfffffffb, RZ, 0xc0, !PT ;  /* 0xfffffffbb4b47812 */ /* 0x000fc800078ec0ff */
[----:B------:R-:W-:Y:S02]  /*cc00*/  @P3 LOP3.LUT R180, R180, 0x4, RZ, 0xfc, !PT ;  /* 0x00000004b4b43812 */ /* 0x000fe400078efcff */
[----:B------:R-:W-:Y:S02]  /*cc10*/  ISETP.GE.AND P3, PT, R93, R186, PT ;  /* 0x000000ba5d00720c */ /* 0x000fe40003f66270 */
[----:B------:R-:W-:Y:S02]  /*cc20*/  ISETP.GT.AND P0, PT, R188, R95, PT ;  /* 0x0000005fbc00720c */ /* 0x000fe40003f04270 */
[----:B------:R-:W-:Y:S02]  /*cc30*/  FSEL R142, R142, -INF , !P3 ;  /* 0xff8000008e8e7808 */ /* 0x000fe40005800000 */
[----:B------:R-:W-:Y:S02]  /*cc40*/  ISETP.GE.AND P3, PT, R91, R187, PT ;  /* 0x000000bb5b00720c */ /* 0x000fe40003f66270 */
[----:B------:R-:W-:-:S02]  /*cc50*/  FSEL R124, R48, -INF , !P2 ;  /* 0xff800000307c7808 */ /* 0x000fc40005000000 */
[CC--:B------:R-:W-:Y:S02]  /*cc60*/  ISETP.GE.AND P2, PT, R95.reuse, R186.reuse, PT ;  /* 0x000000ba5f00720c */ /* 0x0c0fe40003f46270 */
[----:B------:R-:W-:Y:S02]  /*cc70*/  ISETP.GE.AND P6, PT, R95, R187, PT ;  /* 0x000000bb5f00720c */ /* 0x000fe40003fc6270 */
[----:B------:R-:W-:Y:S02]  /*cc80*/  FSEL R46, R46, -INF , !P0 ;  /* 0xff8000002e2e7808 */ /* 0x000fe40004000000 */
[----:B------:R-:W-:Y:S02]  /*cc90*/  FSEL R50, R50, -INF , !P5 ;  /* 0xff80000032327808 */ /* 0x000fe40006800000 */
[----:B------:R-:W-:Y:S02]  /*cca0*/  ISETP.GE.AND P5, PT, R94, R186, PT ;  /* 0x000000ba5e00720c */ /* 0x000fe40003fa6270 */
[----:B------:R-:W-:-:S02]  /*ccb0*/  FSEL R190, R190, -INF , !P2 ;  /* 0xff800000bebe7808 */ /* 0x000fc40005000000 */
[----:B------:R-:W-:Y:S02]  /*ccc0*/  FSEL R194, R46, -INF , !P6 ;  /* 0xff8000002ec27808 */ /* 0x000fe40007000000 */
[----:B------:R-:W-:Y:S02]  /*ccd0*/  LOP3.LUT P6, RZ, R180, 0x4, RZ, 0xc0, !PT ;  /* 0x00000004b4ff7812 */ /* 0x000fe400078cc0ff */
[----:B------:R-:W-:Y:S02]  /*cce0*/  ISETP.GT.AND P0, PT, R188, R92, PT ;  /* 0x0000005cbc00720c */ /* 0x000fe40003f04270 */
[----:B------:R-:W-:Y:S02]  /*ccf0*/  ISETP.GE.AND P2, PT, R92, R186, PT ;  /* 0x000000ba5c00720c */ /* 0x000fe40003f46270 */
[----:B------:R-:W-:Y:S02]  /*cd00*/  LOP3.LUT R180, R180, 0xfffffffd, RZ, 0xc0, !PT ;  /* 0xfffffffdb4b47812 */ /* 0x000fe400078ec0ff */
[----:B------:R-:W-:-:S02]  /*cd10*/  FSEL R192, R50, -INF , !P4 ;  /* 0xff80000032c07808 */ /* 0x000fc40006000000 */
[----:B------:R-:W-:Y:S02]  /*cd20*/  FSEL R128, R45, -INF , !P5 ;  /* 0xff8000002d807808 */ /* 0x000fe40006800000 */
[----:B------:R-:W-:Y:S02]  /*cd30*/  ISETP.GT.AND P4, PT, R188, R94, PT ;  /* 0x0000005ebc00720c */ /* 0x000fe40003f84270 */
[----:B------:R-:W-:Y:S02]  /*cd40*/  ISETP.GE.AND P5, PT, R92, R187, PT ;  /* 0x000000bb5c00720c */ /* 0x000fe40003fa6270 */
[----:B------:R-:W-:Y:S02]  /*cd50*/  FSEL R43, R43, -INF , !P0 ;  /* 0xff8000002b2b7808 */ /* 0x000fe40004000000 */
[----:B------:R-:W-:Y:S02]  /*cd60*/  FSEL R140, R41, -INF , !P2 ;  /* 0xff800000298c7808 */ /* 0x000fe40005000000 */
[----:B------:R-:W-:-:S02]  /*cd70*/  @P3 LOP3.LUT R180, R180, 0x2, RZ, 0xfc, !PT ;  /* 0x00000002b4b43812 */ /* 0x000fc400078efcff */
[C---:B------:R-:W-:Y:S02]  /*cd80*/  ISETP.GT.AND P2, PT, R188.reuse, R91, PT ;  /* 0x0000005bbc00720c */ /* 0x040fe40003f44270 */
[----:B------:R-:W-:Y:S02]  /*cd90*/  FSEL R47, R47, -INF , !P4 ;  /* 0xff8000002f2f7808 */ /* 0x000fe40006000000 */
[----:B------:R-:W-:Y:S02]  /*cda0*/  FSEL R144, R43, -INF , !P5 ;  /* 0xff8000002b907808 */ /* 0x000fe40006800000 */
[----:B------:R-:W-:Y:S02]  /*cdb0*/  ISETP.GT.AND P4, PT, R188, R93, PT ;  /* 0x0000005dbc00720c */ /* 0x000fe40003f84270 */
[----:B------:R-:W-:Y:S02]  /*cdc0*/  LOP3.LUT P5, RZ, R180, 0x2, RZ, 0xc0, !PT ;  /* 0x00000002b4ff7812 */ /* 0x000fe400078ac0ff */
[----:B------:R-:W-:-:S02]  /*cdd0*/  FSEL R38, R38, -INF , !P2 ;  /* 0xff80000026267808 */ /* 0x000fc40005000000 */
[----:B------:R-:W-:Y:S02]  /*cde0*/  FSEL R132, R51, -INF , !P1 ;  /* 0xff80000033847808 */ /* 0x000fe40004800000 */
[----:B------:R-:W-:Y:S02]  /*cdf0*/  FSEL R150, R47, -INF , !P6 ;  /* 0xff8000002f967808 */ /* 0x000fe40007000000 */
[----:B------:R-:W-:Y:S02]  /*ce00*/  ISETP.GE.AND P1, PT, R93, R187, PT ;  /* 0x000000bb5d00720c */ /* 0x000fe40003f26270 */
[----:B------:R-:W-:Y:S02]  /*ce10*/  FSEL R42, R42, -INF , !P4 ;  /* 0xff8000002a2a7808 */ /* 0x000fe40006000000 */
[-C--:B------:R-:W-:Y:S02]  /*ce20*/  ISETP.GE.AND P6, PT, R91, R186.reuse, PT ;  /* 0x000000ba5b00720c */ /* 0x080fe40003fc6270 */
[----:B------:R-:W-:-:S02]  /*ce30*/  ISETP.GE.AND P3, PT, R90, R186, PT ;  /* 0x000000ba5a00720c */ /* 0x000fc40003f66270 */
[----:B------:R-:W-:Y:S02]  /*ce40*/  FSEL R148, R38, -INF , !P5 ;  /* 0xff80000026947808 */ /* 0x000fe40006800000 */
[----:B------:R-:W-:Y:S02]  /*ce50*/  ISETP.GT.AND P4, PT, R188, R90, PT ;  /* 0x0000005abc00720c */ /* 0x000fe40003f84270 */
[----:B------:R-:W-:Y:S02]  /*ce60*/  ISETP.GE.AND P5, PT, R88, R187, PT ;  /* 0x000000bb5800720c */ /* 0x000fe40003fa6270 */
[----:B------:R-:W-:Y:S02]  /*ce70*/  ISETP.GT.AND P0, PT, R188, R89, PT ;  /* 0x00000059bc00720c */ /* 0x000fe40003f04270 */
[----:B------:R-:W-:Y:S02]  /*ce80*/  FSEL R146, R42, -INF , !P1 ;  /* 0xff8000002a927808 */ /* 0x000fe40004800000 */
[----:B------:R-:W-:-:S02]  /*ce90*/  FSEL R134, R36, -INF , !P6 ;  /* 0xff80000024867808 */ /* 0x000fc40007000000 */
[----:B------:R-:W-:Y:S02]  /*cea0*/  FSEL R138, R37, -INF , !P3 ;  /* 0xff800000258a7808 */ /* 0x000fe40005800000 */
[----:B------:R-:W-:Y:S02]  /*ceb0*/  ISETP.GE.AND P1, PT, R90, R187, PT ;  /* 0x000000bb5a00720c */ /* 0x000fe40003f26270 */
[----:B------:R-:W-:Y:S02]  /*cec0*/  FSEL R39, R39, -INF , !P4 ;  /* 0xff80000027277808 */ /* 0x000fe40006000000 */
[----:B------:R-:W-:Y:S02]  /*ced0*/  ISETP.GE.AND P3, PT, R88, R186, PT ;  /* 0x000000ba5800720c */ /* 0x000fe40003f66270 */
[----:B------:R-:W-:Y:S02]  /*cee0*/  P2R R36, PR, RZ, 0x20 ;  /* 0x00000020ff247803 */ /* 0x000fe40000000000 */
[----:B------:R-:W-:-:S02]  /*cef0*/  ISETP.GT.AND P5, PT, R188, R71, PT ;  /* 0x00000047bc00720c */ /* 0x000fc40003fa4270 */
[----:B------:R-:W-:Y:S02]  /*cf00*/  FSEL R34, R34, -INF , !P0 ;  /* 0xff80000022227808 */ /* 0x000fe40004000000 */
[----:B------:R-:W-:Y:S02]  /*cf10*/  ISETP.GT.AND P0, PT, R188, R70, PT ;  /* 0x00000046bc00720c */ /* 0x000fe40003f04270 */
[----:B------:R-:W-:Y:S02]  /*cf20*/  FSEL R136, R39, -INF , !P1 ;  /* 0xff80000027887808 */ /* 0x000fe40004800000 */
[----:B------:R-:W-:Y:S02]  /*cf30*/  FSEL R110, R33, -INF , !P3 ;  /* 0xff800000216e7808 */ /* 0x000fe40005800000 */
[-C--:B------:R-:W-:Y:S02]  /*cf40*/  ISETP.GE.AND P6, PT, R89, R187.reuse, PT ;  /* 0x000000bb5900720c */ /* 0x080fe40003fc6270 */
[----:B------:R-:W-:-:S02]  /*cf50*/  ISETP.GE.AND P1, PT, R71, R187, PT ;  /* 0x000000bb4700720c */ /* 0x000fc40003f26270 */
[----:B------:R-:W-:Y:S02]  /*cf60*/  ISETP.GE.AND P3, PT, R70, R186, PT ;  /* 0x000000ba4600720c */ /* 0x000fe40003f66270 */
[----:B------:R-:W-:Y:S02]  /*cf70*/  FSEL R30, R30, -INF , !P5 ;  /* 0xff8000001e1e7808 */ /* 0x000fe40006800000 */
[----:B------:R-:W-:Y:S02]  /*cf80*/  ISETP.GT.AND P4, PT, R188, R88, PT ;  /* 0x00000058bc00720c */ /* 0x000fe40003f84270 */
[----:B------:R-:W-:Y:S02]  /*cf90*/  FSEL R31, R31, -INF , !P0 ;  /* 0xff8000001f1f7808 */ /* 0x000fe40004000000 */
[----:B------:R-:W-:Y:S02]  /*cfa0*/  ISETP.GE.AND P0, PT, R15, R187, PT ;  /* 0x000000bb0f00720c */ /* 0x000fe40003f06270 */
[----:B------:R-:W-:-:S02]  /*cfb0*/  ISETP.GE.AND P2, PT, R89, R186, PT ;  /* 0x000000ba5900720c */ /* 0x000fc40003f46270 */
[----:B------:R-:W-:Y:S02]  /*cfc0*/  FSEL R120, R34, -INF , !P6 ;  /* 0xff80000022787808 */ /* 0x000fe40007000000 */
[----:B------:R-:W-:Y:S02]  /*cfd0*/  FSEL R116, R30, -INF , !P1 ;  /* 0xff8000001e747808 */ /* 0x000fe40004800000 */
[----:B------:R-:W-:Y:S02]  /*cfe0*/  FSEL R118, R29, -INF , !P3 ;  /* 0xff8000001d767808 */ /* 0x000fe40005800000 */
[----:B------:R-:W-:Y:S02]  /*cff0*/  FSEL R35, R35, -INF , !P4 ;  /* 0xff80000023237808 */ /* 0x000fe40006000000 */
[----:B------:R-:W-:Y:S02]  /*d000*/  ISETP.NE.AND P6, PT, R36, RZ, PT ;  /* 0x000000ff2400720c */ /* 0x000fe40003fc5270 */
[----:B------:R-:W-:-:S02]  /*d010*/  ISETP.GT.AND P1, PT, R188, R15, PT ;  /* 0x0000000fbc00720c */ /* 0x000fc40003f24270 */
[-C--:B------:R-:W-:Y:S02]  /*d020*/  ISETP.GE.AND P3, PT, R15, R186.reuse, PT ;  /* 0x000000ba0f00720c */ /* 0x080fe40003f66270 */
[----:B------:R-:W-:Y:S02]  /*d030*/  P2R R15, PR, RZ, 0x1 ;  /* 0x00000001ff0f7803 */ /* 0x000fe40000000000 */
[----:B------:R-:W-:Y:S02]  /*d040*/  FSEL R106, R32, -INF , !P2 ;  /* 0xff800000206a7808 */ /* 0x000fe40005000000 */
[----:B------:R-:W-:Y:S02]  /*d050*/  ISETP.GE.AND P2, PT, R71, R186, PT ;  /* 0x000000ba4700720c */ /* 0x000fe40003f46270 */
[----:B------:R-:W-:Y:S02]  /*d060*/  FSEL R108, R35, -INF , !P6 ;  /* 0xff800000236c7808 */ /* 0x000fe40007000000 */
[----:B------:R-:W-:-:S02]  /*d070*/  FSEL R27, R27, -INF , !P1 ;  /* 0xff8000001b1b7808 */ /* 0x000fc40004800000 */
[----:B------:R-:W-:Y:S02]  /*d080*/  ISETP.GT.AND P6, PT, R188, R60, PT ;  /* 0x0000003cbc00720c */ /* 0x000fe40003fc4270 */
[----:B------:R-:W-:Y:S02]  /*d090*/  ISETP.NE.AND P1, PT, R15, RZ, PT ;  /* 0x000000ff0f00720c */ /* 0x000fe40003f25270 */
[----:B------:R-:W-:Y:S02]  /*d0a0*/  FSEL R112, R112, -INF , !P2 ;  /* 0xff80000070707808 */ /* 0x000fe40005000000 */
[C---:B------:R-:W-:Y:S02]  /*d0b0*/  ISETP.GE.AND P2, PT, R60.reuse, R186, PT ;  /* 0x000000ba3c00720c */ /* 0x040fe40003f46270 */
[----:B------:R-:W-:Y:S02]  /*d0c0*/  ISETP.GE.AND P5, PT, R60, R187, PT ;  /* 0x000000bb3c00720c */ /* 0x000fe40003fa6270 */
[----:B------:R-:W-:-:S02]  /*d0d0*/  FSEL R26, R26, -INF , !P6 ;  /* 0xff8000001a1a7808 */ /* 0x000fc40007000000 */
[----:B------:R-:W-:Y:S02]  /*d0e0*/  FSEL R48, R27, -INF , !P1 ;  /* 0xff8000001b307808 */ /* 0x000fe40004800000 */
[C---:B------:R-:W-:Y:S02]  /*d0f0*/  ISETP.GT.AND P0, PT, R188.reuse, R11, PT ;  /* 0x0000000bbc00720c */ /* 0x040fe40003f04270 */
[----:B------:R-:W-:Y:S02]  /*d100*/  ISETP.GT.AND P1, PT, R188, R7, PT ;  /* 0x00000007bc00720c */ /* 0x000fe40003f24270 */
[----:B------:R-:W-:Y:S02]  /*d110*/  FSEL R40, R40, -INF , !P2 ;  /* 0xff80000028287808 */ /* 0x000fe40005000000 */
[----:B------:R-:W-:Y:S02]  /*d120*/  FSEL R54, R26, -INF , !P5 ;  /* 0xff8000001a367808 */ /* 0x000fe40006800000 */
[----:B------:R-:W-:-:S02]  /*d130*/  ISETP.GE.AND P2, PT, R11, R186, PT ;  /* 0x000000ba0b00720c */ /* 0x000fc40003f46270 */
[----:B------:R-:W-:Y:S02]  /*d140*/  ISETP.GE.AND P5, PT, R9, R186, PT ;  /* 0x000000ba0900720c */ /* 0x000fe40003fa6270 */
[----:B------:R-:W-:Y:S02]  /*d150*/  FSEL R22, R22, -INF , !P0 ;  /* 0xff80000016167808 */ /* 0x000fe40004000000 */
[----:B------:R-:W-:Y:S02]  /*d160*/  ISETP.GT.AND P0, PT, R188, R6, PT ;  /* 0x00000006bc00720c */ /* 0x000fe40003f04270 */
[----:B------:R-:W-:Y:S02]  /*d170*/  ISETP.GE.AND P4, PT, R70, R187, PT ;  /* 0x000000bb4600720c */ /* 0x000fe40003f86270 */
[----:B------:R-:W-:Y:S02]  /*d180*/  FSEL R44, R44, -INF , !P2 ;  /* 0xff8000002c2c7808 */ /* 0x000fe40005000000 */
[----:B------:R-:W-:-:S02]  /*d190*/  FSEL R38, R21, -INF , !P5 ;  /* 0xff80000015267808 */ /* 0x000fc40006800000 */
[----:B------:R-:W-:Y:S02]  /*d1a0*/  LOP3.LUT R180, R180, 0xfffffffd, RZ, 0xc0, !PT ;  /* 0xfffffffdb4b47812 */ /* 0x000fe400078ec0ff */
[----:B------:R-:W-:Y:S02]  /*d1b0*/  ISETP.GE.AND P2, PT, R7, R186, PT ;  /* 0x000000ba0700720c */ /* 0x000fe40003f46270 */
[----:B------:R-:W-:Y:S02]  /*d1c0*/  ISETP.GE.AND P5, PT, R6, R187, PT ;  /* 0x000000bb0600720c */ /* 0x000fe40003fa6270 */
[----:B------:R-:W-:Y:S02]  /*d1d0*/  FSEL R19, R19, -INF , !P0 ;  /* 0xff80000013137808 */ /* 0x000fe40004000000 */
[----:B------:R-:W-:Y:S02]  /*d1e0*/  ISETP.GT.AND P0, PT, R188, R0, PT ;  /* 0x00000000bc00720c */ /* 0x000fe40003f04270 */
[----:B------:R-:W-:-:S02]  /*d1f0*/  FSEL R114, R31, -INF , !P4 ;  /* 0xff8000001f727808 */ /* 0x000fc40006000000 */
[----:B------:R-:W-:Y:S02]  /*d200*/  ISETP.GT.AND P4, PT, R188, R9, PT ;  /* 0x00000009bc00720c */ /* 0x000fe40003f84270 */
[----:B------:R-:W-:Y:S02]  /*d210*/  @P1 LOP3.LUT R180, R180, 0x2, RZ, 0xfc, !PT ;  /* 0x00000002b4b41812 */ /* 0x000fe400078efcff */
[----:B------:R-:W-:Y:S02]  /*d220*/  FSEL R27, R20, -INF , !P2 ;  /* 0xff800000141b7808 */ /* 0x000fe40005000000 */
[----:B------:R-:W-:Y:S02]  /*d230*/  FSEL R20, R123, -INF , !P0 ;  /* 0xff8000007b147808 */ /* 0x000fe40004000000 */
[----:B------:R-:W-:Y:S02]  /*d240*/  FSEL R42, R28, -INF , !P3 ;  /* 0xff8000001c2a7808 */ /* 0x000fe40005800000 */
[----:B------:R-:W-:-:S02]  /*d250*/  ISETP.GT.AND P0, PT, R67, R166, PT ;  /* 0x000000a64300720c */ /* 0x000fc40003f04270 */
[-C--:B------:R-:W-:Y:S02]  /*d260*/  ISETP.GE.AND P3, PT, R9, R187.reuse, PT ;  /* 0x000000bb0900720c */ /* 0x080fe40003f66270 */
[----:B------:R-:W-:Y:S02]  /*d270*/  FSEL R23, R23, -INF , !P4 ;  /* 0xff80000017177808 */ /* 0x000fe40006000000 */
[C---:B------:R-:W-:Y:S02]  /*d280*/  LOP3.LUT P4, RZ, R180.reuse, 0x2, RZ, 0xc0, !PT ;  /* 0x00000002b4ff7812 */ /* 0x040fe4000788c0ff */
[----:B------:R-:W-:Y:S02]  /*d290*/  LOP3.LUT R180, R180, 0xfffffffe, RZ, 0xc0, !PT ;  /* 0xfffffffeb4b47812 */ /* 0x000fe400078ec0ff */
[----:B------:R-:W-:Y:S02]  /*d2a0*/  FSEL R36, R23, -INF , !P3 ;  /* 0xff80000017247808 */ /* 0x000fe40005800000 */
[----:B------:R-:W-:-:S02]  /*d2b0*/  ISETP.GE.AND P6, PT, R11, R187, PT ;  /* 0x000000bb0b00720c */ /* 0x000fc40003fc6270 */
[----:B------:R-:W-:Y:S02]  /*d2c0*/  ISETP.GE.AND P1, PT, R7, R187, PT ;  /* 0x000000bb0700720c */ /* 0x000fe40003f26270 */
[----:B------:R-:W-:Y:S02]  /*d2d0*/  ISETP.GT.AND P3, PT, R188, R5, PT ;  /* 0x00000005bc00720c */ /* 0x000fe40003f64270 */
[----:B------:R-:W-:Y:S02]  /*d2e0*/  FSEL R18, R18, -INF , !P4 ;  /* 0xff80000012127808 */ /* 0x000fe40006000000 */
[----:B------:R-:W-:Y:S02]  /*d2f0*/  @P5 LOP3.LUT R180, R180, 0x1, RZ, 0xfc, !PT ;  /* 0x00000001b4b45812 */ /* 0x000fe400078efcff */
[----:B------:R-:W-:Y:S02]  /*d300*/  FSEL R46, R22, -INF , !P6 ;  /* 0xff800000162e7808 */ /* 0x000fe40007000000 */
[----:B------:R-:W-:-:S02]  /*d310*/  FSEL R30, R18, -INF , !P1 ;  /* 0xff800000121e7808 */ /* 0x000fc40004800000 */
[----:B------:R-:W-:Y:S01]  /*d320*/  FSEL R28, R122, -INF , !P3 ;  /* 0xff8000007a1c7808 */ /* 0x000fe20005800000 */
[----:B------:R-:W-:Y:S01]  /*d330*/  BSSY.RECONVERGENT B1, `(.L_x_13278) ;  /* 0x0000077000017945 */ /* 0x000fe20003800200 */
[-C--:B------:R-:W-:Y:S02]  /*d340*/  ISETP.GE.AND P6, PT, R6, R186.reuse, PT ;  /* 0x000000ba0600720c */ /* 0x080fe40003fc6270 */
[CC--:B------:R-:W-:Y:S02]  /*d350*/  ISETP.GE.AND P5, PT, R5.reuse, R186.reuse, PT ;  /* 0x000000ba0500720c */ /* 0x0c0fe40003fa6270 */
[----:B------:R-:W-:Y:S02]  /*d360*/  ISETP.GE.AND P4, PT, R5, R187, PT ;  /* 0x000000bb0500720c */ /* 0x000fe40003f86270 */
[----:B------:R-:W-:Y:S02]  /*d370*/  ISETP.GE.AND P2, PT, R0, R186, PT ;  /* 0x000000ba0000720c */ /* 0x000fe40003f46270 */
[----:B------:R-:W-:-:S02]  /*d380*/  LOP3.LUT P3, RZ, R180, 0x1, RZ, 0xc0, !PT ;  /* 0x00000001b4ff7812 */ /* 0x000fc4000786c0ff */
[----:B------:R-:W-:Y:S02]  /*d390*/  ISETP.GE.AND P1, PT, R0, R187, PT ;  /* 0x000000bb0000720c */ /* 0x000fe40003f26270 */
[----:B------:R-:W-:Y:S02]  /*d3a0*/  FSEL R24, R24, -INF , !P6 ;  /* 0xff80000018187808 */ /* 0x000fe40007000000 */
[----:B------:R-:W-:Y:S02]  /*d3b0*/  VIMNMX R189, PT, PT, RZ, R189, !PT ;  /* 0x000000bdffbd7248 */ /* 0x000fe40007fe0100 */
[----:B------:R-:W-:Y:S02]  /*d3c0*/  VIMNMX R188, PT, PT, RZ, R188, !PT ;  /* 0x000000bcffbc7248 */ /* 0x000fe40007fe0100 */
[----:B------:R-:W-:Y:S02]  /*d3d0*/  FSEL R32, R19, -INF , !P3 ;  /* 0xff80000013207808 */ /* 0x000fe40005800000 */
[----:B------:R-:W-:-:S02]  /*d3e0*/  FSEL R25, R25, -INF , !P5 ;  /* 0xff80000019197808 */ /* 0x000fc40006800000 */
        /* <DEDUP_REMOVED lines=17> */
.L_x_13281:
        /* <DEDUP_REMOVED lines=60> */
.L_x_13282:
[----:B------:R-:W-:Y:S05]  /*d8c0*/  BSYNC.RECONVERGENT B0 ;  /* 0x0000000000007941 */ /* 0x000fea0003800200 */
.L_x_13280:
        /* <DEDUP_REMOVED lines=29> */
.L_x_13279:
[----:B------:R-:W-:Y:S05]  /*daa0*/  BSYNC.RECONVERGENT B1 ;  /* 0x0000000000017941 */ /* 0x000fea0003800200 */
.L_x_13278:
[----:B------:R-:W2:Y:S01]  /*dab0*/  LD.E R22, desc[UR4][R100.64+0xdc] ;  /* 0x0000dc0464167980 */ /* 0x000ea2000c101900 */
[----:B------:R-:W-:Y:S01]  /*dac0*/  FMNMX3.FTZ R5, R17, R84, R76, !PT ;  /* 0x0000005411057276 */ /* 0x000fe2000781004c */
[----:B------:R-:W-:Y:S01]  /*dad0*/  BSSY B2, `(.L_x_13283) ;  /* 0x000059f000027945 */ /* 0x000fe20003800000 */
        /* <DEDUP_REMOVED lines=38> */
[----:B------:R-:W-:Y:S02]  /*dd40*/  IADD3 R152, PT, PT, R3, R153, RZ ;  /* 0x0000009903987210 */ /* 0x000fe40007ffe0ff */
[----:B-1----:R-:W-:Y:S02]  /*dd50*/  FMNMX.FTZ R7, R18, R7, !PT ;  /* 0x0000000712077209 */ /* 0x002fe40007810000 */
[----:B---3--:R-:W-:-:S03]  /*dd60*/  FMNMX.FTZ R5, R6, R5, !PT ;  /* 0x0000000506057209 */ /* 0x008fc60007810000 */
[----:B------:R-:W1:Y:S04]  /*dd70*/  SHFL.BFLY PT, R0, R7, 0x1, 0x1f ;  /* 0x0c201f0007007f89 */ /* 0x000e6800000e0000 */
[----:B------:R-:W3:Y:S01]  /*dd80*/  SHFL.BFLY PT, R2, R5, 0x1, 0x1f ;  /* 0x0c201f0005027f89 */ /* 0x000ee200000e0000 */
[----:B-1----:R-:W-:Y:S02]  /*dd90*/  FMNMX.FTZ R0, R7, R0, !PT ;  /* 0x0000000007007209 */ /* 0x002fe40007810000 */
        /* <DEDUP_REMOVED lines=10> */
[----:B------:R-:W1:Y:S01]  /*de40*/  LDSM.16.MT88.4 R84, [R154+0x6000] ;  /* 0x006000009a54783b */ /* 0x000e620000004200 */
[-CC-:B------:R-:W-:Y:S01]  /*de50*/  FFMA.FTZ R122, R17, R22.reuse, -R21.reuse ;  /* 0x00000016117a7223 */ /* 0x180fe20000010815 */
[-C--:B------:R-:W-:Y:S01]  /*de60*/  FFMA.FTZ R37, R68, R22.reuse, -R21 ;  /* 0x0000001644257223 */ /* 0x080fe20000010815 */
[-CC-:B------:R-:W-:Y:S01]  /*de70*/  FFMA.FTZ R60, R13, R22.reuse, -R29.reuse ;  /* 0x000000160d3c7223 */ /* 0x180fe2000001081d */
[----:B------:R-:W2:Y:S01]  /*de80*/  LDSM.16.MT88.4 R76, [R153+0x6000] ;  /* 0x00600000994c783b */ /* 0x000ea20000004200 */
[-CC-:B------:R-:W-:Y:S01]  /*de90*/  FFMA.FTZ R41, R56, R22.reuse, -R29.reuse ;  /* 0x0000001638297223 */ /* 0x180fe2000001081d */
[-CC-:B------:R-:W-:Y:S01]  /*dea0*/  FFMA.FTZ R52, R52, R22.reuse, -R29.reuse ;  /* 0x0000001634347223 */ /* 0x180fe2000001081d */
[-C--:B------:R-:W-:Y:S01]  /*deb0*/  FFMA.FTZ R39, R16, R22.reuse, -R29 ;  /* 0x0000001610277223 */ /* 0x080fe2000001081d */
[----:B------:R-:W-:Y:S01]  /*dec0*/  MUFU.EX2 R122, R122 ;  /* 0x0000007a007a7308 */ /* 0x000fe20000000800 */
[-CC-:B------:R-:W-:Y:S01]  /*ded0*/  FFMA.FTZ R56, R10, R22.reuse, -R21.reuse ;  /* 0x000000160a387223 */ /* 0x180fe20000010815 */
[-CC-:B------:R-:W-:Y:S01]  /*dee0*/  FFMA.FTZ R35, R8, R22.reuse, -R21.reuse ;  /* 0x0000001608237223 */ /* 0x180fe20000010815 */
[-C--:B------:R-:W-:Y:S01]  /*def0*/  FFMA.FTZ R34, R74, R22.reuse, -R21 ;  /* 0x000000164a227223 */ /* 0x080fe20000010815 */
[----:B------:R-:W3:Y:S01]  /*df00*/  MUFU.EX2 R51, R51 ;  /* 0x0000003300337308 */ /* 0x000ee20000000800 */
[----:B------:R-:W4:Y:S01]  /*df10*/  LDSM.16.MT88.4 R8, [R158+0x6800] ;  /* 0x006800009e08783b */ /* 0x000f220000004200 */
[-CC-:B------:R-:W-:Y:S01]  /*df20*/  FFMA.FTZ R50, R82, R22.reuse, -R29.reuse ;  /* 0x0000001652327223 */ /* 0x180fe2000001081d */
[-CC-:B------:R-:W-:Y:S01]  /*df30*/  FFMA.FTZ R33, R80, R22.reuse, -R29.reuse ;  /* 0x0000001650217223 */ /* 0x180fe2000001081d */
[----:B------:R-:W-:Y:S01]  /*df40*/  MUFU.EX2 R58, R58 ;  /* 0x0000003a003a7308 */ /* 0x000fe20000000800 */
[-CC-:B------:R-:W-:Y:S01]  /*df50*/  FFMA.FTZ R31, R72, R22.reuse, -R29.reuse ;  /* 0x00000016481f7223 */ /* 0x180fe2000001081d */
[-C--:B------:R-:W-:Y:S01]  /*df60*/  FFMA.FTZ R26, R14, R22.reuse, -R29 ;  /* 0x000000160e1a7223 */ /* 0x080fe2000001081d */
[-CC-:B------:R-:W-:Y:S01]  /*df70*/  FFMA.FTZ R3, R12, R22.reuse, -R21.reuse ;  /* 0x000000160c037223 */ /* 0x180fe20000010815 */
[----:B------:R-:W5:Y:S01]  /*df80*/  MUFU.EX2 R37, R37 ;  /* 0x0000002500257308 */ /* 0x000f620000000800 */
[----:B------:R-:W4:Y:S01]  /*df90*/  LDSM.16.MT88.4 R16, [R154+0x6800] ;  /* 0x006800009a10783b */ /* 0x000f220000004200 */
[-CC-:B------:R-:W-:Y:S01]  /*dfa0*/  FFMA.FTZ R49, R102, R22.reuse, -R21.reuse ;  /* 0x0000001666317223 */ /* 0x180fe20000010815 */
[----:B------:R-:W-:Y:S01]  /*dfb0*/  FFMA.FTZ R64, R204, R22, -R21 ;  /* 0x00000016cc407223 */ /* 0x000fe20000010815 */
[----:B------:R-:W-:Y:S01]  /*dfc0*/  MUFU.EX2 R60, R60 ;  /* 0x0000003c003c7308 */ /* 0x000fe20000000800 */
[----:B------:R-:W4:Y:S01]  /*dfd0*/  LDSM.16.MT88.4 R12, [R153+0x6800] ;  /* 0x00680000990c783b */ /* 0x000f220000004200 */
        /* <DEDUP_REMOVED lines=30> */
[----:B------:R-:W3:Y:S01]  /*e1c0*/  MUFU.EX2 R33, R33 ;  /* 0x0000002100217308 */ /* 0x000ee20000000800 */
[C---:B------:R-:W-:Y:S01]  /*e1d0*/  HMMA.16816.F32 R96, R68.reuse, R92, RZ ;  /* 0x0000005c4460723c */ /* 0x040fe200000018ff */
[-C--:B------:R-:W-:Y:S01]  /*e1e0*/  FFMA.FTZ R134, R136, R22.reuse, -R21 ;  /* 0x0000001688867223 */ /* 0x080fe20000010815 */
[-CC-:B------:R-:W-:Y:S01]  /*e1f0*/  FFMA.FTZ R138, R138, R22.reuse, -R29.reuse ;  /* 0x000000168a8a7223 */ /* 0x180fe2000001081d */
[----:B------:R-:W-:Y:S01]  /*e200*/  MUFU.EX2 R31, R31 ;  /* 0x0000001f001f7308 */ /* 0x000fe20000000800 */
[-C--:B------:R-:W-:Y:S01]  /*e210*/  FFMA.FTZ R117, R110, R22.reuse, -R29 ;  /* 0x000000166e757223 */ /* 0x080fe2000001081d */
        /* <DEDUP_REMOVED lines=8> */
[----:B------:R-:W-:Y:S01]  /*e2a0*/  FADD.FTZ R119, R122, R51 ;  /* 0x000000337a777221 */ /* 0x000fe20000010000 */
[-C--:B------:R-:W-:Y:S01]  /*e2b0*/  FFMA.FTZ R51, R48, R22.reuse, -R21 ;  /* 0x0000001630337223 */ /* 0x080fe20000010815 */
[----:B------:R-:W-:Y:S01]  /*e2c0*/  MUFU.EX2 R102, R202 ;  /* 0x000000ca00667308 */ /* 0x000fe20000000800 */
[C---:B-1----:R-:W-:Y:S01]  /*e2d0*/  HMMA.16816.F32 R88, R68.reuse, R84, RZ ;  /* 0x000000544458723c */ /* 0x042fe200000018ff */
[----:B------:R-:W-:Y:S01]  /*e2e0*/  FADD.FTZ R58, R58, R119 ;  /* 0x000000773a3a7221 */ /* 0x000fe20000010000 */
[-C--:B------:R-:W-:Y:S01]  /*e2f0*/  FFMA.FTZ R121, R42, R22.reuse, -R29 ;  /* 0x000000162a797223 */ /* 0x080fe2000001081d */
[----:B------:R-:W-:Y:S01]  /*e300*/  MUFU.EX2 R49, R49 ;  /* 0x0000003100317308 */ /* 0x000fe20000000800 */
[-CC-:B------:R-:W-:Y:S01]  /*e310*/  FFMA.FTZ R119, R36, R22.reuse, -R21.reuse ;  /* 0x0000001624777223 */ /* 0x180fe20000010815 */
[-CC-:B------:R-:W-:Y:S01]  /*e320*/  FFMA.FTZ R54, R54, R22.reuse, -R21.reuse ;  /* 0x0000001636367223 */ /* 0x180fe20000010815 */
[-C--:B------:R-:W-:Y:S01]  /*e330*/  FFMA.FTZ R46, R46, R22.reuse, -R21 ;  /* 0x000000162e2e7223 */ /* 0x080fe20000010815 */
[----:B------:R-:W-:Y:S01]  /*e340*/  MUFU.EX2 R64, R64 ;  /* 0x0000004000407308 */ /* 0x000fe20000000800 */
[C---:B--2---:R-:W-:Y:S01]  /*e350*/  HMMA.16816.F32 R80, R68.reuse, R76, RZ ;  /* 0x0000004c4450723c */ /* 0x044fe200000018ff */
[-C--:B------:R-:W-:Y:S01]  /*e360*/  FFMA.FTZ R44, R44, R22.reuse, -R29 ;  /* 0x000000162c2c7223 */ /* 0x080fe2000001081d */
[----:B------:R-:W-:Y:S01]  /*e370*/  FADD.FTZ R37, R37, R58 ;  /* 0x0000003a25257221 */ /* 0x000fe20000010000 */
[----:B------:R-:W-:Y:S01]  /*e380*/  MUFU.EX2 R104, R200 ;  /* 0x000000c800687308 */ /* 0x000fe20000000800 */
[-C--:B------:R-:W-:Y:S01]  /*e390*/  FFMA.FTZ R30, R30, R22.reuse, -R21 ;  /* 0x000000161e1e7223 */ /* 0x080fe20000010815 */
[-C--:B------:R-:W-:Y:S01]  /*e3a0*/  FFMA.FTZ R196, R23, R22.reuse, -R29 ;  /* 0x0000001617c47223 */ /* 0x080fe2000001081d */
[-C--:B------:R-:W-:Y:S01]  /*e3b0*/  FFMA.FTZ R20, R20, R22.reuse, -R21 ;  /* 0x0000001614147223 */ /* 0x080fe20000010815 */
[----:B------:R-:W1:Y:S01]  /*e3c0*/  MUFU.EX2 R47, R47 ;  /* 0x0000002f002f7308 */ /* 0x000e620000000800 */
[C---:B------:R-:W-:Y:S01]  /*e3d0*/  HMMA.16816.F32 R84, R68.reuse, R86, RZ ;  /* 0x000000564454723c */ /* 0x040fe200000018ff */
[----:B------:R-:W-:Y:S01]  /*e3e0*/  FFMA.FTZ R25, R25, R22, -R29 ;  /* 0x0000001619197223 */ /* 0x000fe2000001081d */
[----:B------:R-:W-:Y:S01]  /*e3f0*/  ISETP.GT.AND P0, PT, R67, R166, PT ;  /* 0x000000a64300720c */ /* 0x000fe20003f04270 */
[----:B------:R-:W-:Y:S04]  /*e400*/  MUFU.EX2 R66, R198 ;  /* 0x000000c600427308 */ /* 0x000fe80000000800 */
[----:B------:R-:W2:Y:S01]  /*e410*/  MUFU.EX2 R43, R43 ;  /* 0x0000002b002b7308 */ /* 0x000ea20000000800 */
[C---:B------:R-:W-:Y:S03]  /*e420*/  HMMA.16816.F32 R76, R68.reuse, R78, RZ ;  /* 0x0000004e444c723c */ /* 0x040fe600000018ff */
[----:B------:R-:W2:Y:S04]  /*e430*/  MUFU.EX2 R45, R45 ;  /* 0x0000002d002d7308 */ /* 0x000ea80000000800 */
[----:B------:R-:W-:Y:S01]  /*e440*/  MUFU.EX2 R132, R192 ;  /* 0x000000c000847308 */ /* 0x000fe20000000800 */
[----:B------:R-:W-:Y:S01]  /*e450*/  HMMA.16816.F32 R72, R68, R4, RZ ;  /* 0x000000044448723c */ /* 0x000fe200000018ff */
[----:B---3--:R-:W-:-:S02]  /*e460*/  F2FP.F16.F32.PACK_AB R4, R33, R50 ;  /* 0x000000322104723e */ /* 0x008fc400000000ff */
[----:B------:R-:W-:Y:S01]  /*e470*/  F2FP.F16.F32.PACK_AB R5, R35, R56 ;  /* 0x000000382305723e */ /* 0x000fe200000000ff */
[----:B------:R-:W3:Y:S01]  /*e480*/  MUFU.EX2 R57, R57 ;  /* 0x0000003900397308 */ /* 0x000ee20000000800 */
[----:B------:R-:W-:-:S03]  /*e490*/  FADD.FTZ R56, R56, R37 ;  /* 0x0000002538387221 */ /* 0x000fc60000010000 */
[----:B------:R-:W-:Y:S01]  /*e4a0*/  HMMA.16816.F32 R68, R68, R6, RZ ;  /* 0x000000064444723c */ /* 0x000fe200000018ff */
[----:B-----5:R-:W-:Y:S01]  /*e4b0*/  F2FP.F16.F32.PACK_AB R6, R26, R31 ;  /* 0x0000001f1a06723e */ /* 0x020fe200000000ff */
[----:B------:R-:W-:Y:S01]  /*e4c0*/  MUFU.EX2 R59, R59 ;  /* 0x0000003b003b7308 */ /* 0x000fe20000000800 */
[----:B----4-:R-:W-:Y:S01]  /*e4d0*/  F2FP.F16.F32.PACK_AB R7, R3, R34 ;  /* 0x000000220307723e */ /* 0x010fe200000000ff */
[----:B------:R-:W-:Y:S02]  /*e4e0*/  FADD.FTZ R35, R35, R56 ;  /* 0x0000003823237221 */ /* 0x000fe40000010000 */
[----:B------:R-:W-:Y:S02]  /*e4f0*/  MUFU.EX2 R128, R190 ;  /* 0x000000be00807308 */ /* 0x000fe40000000800 */
[----:B------:R-:W-:Y:S01]  /*e500*/  FADD.FTZ R34, R34, R35 ;  /* 0x0000002322227221 */ /* 0x000fe20000010000 */
[----:B------:R-:W-:Y:S01]  /*e510*/  FFMA.FTZ R35, R24, R22, -R29 ;  /* 0x0000001618237223 */ /* 0x000fe2000001081d */
[C---:B------:R-:W-:Y:S01]  /*e520*/  HMMA.16816.F32 R96, R4.reuse, R8, R96 ;  /* 0x000000080460723c */ /* 0x040fe20000001860 */
[----:B------:R-:W-:Y:S04]  /*e530*/  MUFU.EX2 R55, R55 ;  /* 0x0000003700377308 */ /* 0x000fe80000000800 */
[----:B------:R-:W-:Y:S03]  /*e540*/  MUFU.EX2 R53, R53 ;  /* 0x0000003500357308 */ /* 0x000fe60000000800 */
[C---:B------:R-:W-:Y:S01]  /*e550*/  HMMA.16816.F32 R92, R4.reuse, R10, R92 ;  /* 0x0000000a045c723c */ /* 0x040fe2000000185c */
[----:B------:R-:W4:Y:S01]  /*e560*/  LDSM.16.MT88.4 R8, [R152+0x6800] ;  /* 0x006800009808783b */ /* 0x000f220000004200 */
        /* <DEDUP_REMOVED lines=16> */
[C---:B----4-:R-:W-:Y:S02]  /*e670*/  HMMA.16816.F32 R72, R4.reuse, R8, R72 ;  /* 0x000000080448723c */ /* 0x050fe40000001848 */
[----:B------:R-:W-:Y:S04]  /*e680*/  MUFU.EX2 R117, R117 ;  /* 0x0000007500757308 */ /* 0x000fe80000000800 */
[----:B------:R-:W-:Y:S02]  /*e690*/  MUFU.EX2 R110, R110 ;  /* 0x0000006e006e7308 */ /* 0x000fe40000000800 */
[----:B------:R-:W-:Y:S01]  /*e6a0*/  HMMA.16816.F32 R68, R4, R10, R68 ;  /* 0x0000000a0444723c */ /* 0x000fe20000001844 */
[----:B------:R-:W4:Y:S01]  /*e6b0*/  LDSM.16.MT88.4 R8, [R158+0x7000] ;  /* 0x007000009e08783b */ /* 0x000f220000004200 */
[----:B-1----:R-:W-:Y:S01]  /*e6c0*/  F2FP.F16.F32.PACK_AB R4, R47, R104 ;  /* 0x000000682f04723e */ /* 0x002fe200000000ff */
[----:B------:R-:W-:Y:S01]  /*e6d0*/  MUFU.EX2 R115, R115 ;  /* 0x0000007300737308 */ /* 0x000fe20000000800 */
[----:B------:R-:W-:-:S02]  /*e6e0*/  F2FP.F16.F32.PACK_AB R5, R49, R102 ;  /* 0x000000663105723e */ /* 0x000fc400000000ff */
[----:B--2---:R-:W-:Y:S01]  /*e6f0*/  F2FP.F16.F32.PACK_AB R6, R43, R66 ;  /* 0x000000422b06723e */ /* 0x004fe200000000ff */
[----:B------:R-:W-:Y:S01]  /*e700*/  MUFU.EX2 R113, R113 ;  /* 0x0000007100717308 */ /* 0x000fe20000000800 */
[----:B------:R-:W-:-:S03]  /*e710*/  F2FP.F16.F32.PACK_AB R7, R45, R64 ;  /* 0x000000402d07723e */ /* 0x000fc600000000ff */
[----:B------:R-:W-:Y:S04]  /*e720*/  MUFU.EX2 R48, R54 ;  /* 0x0000003600307308 */ /* 0x000fe80000000800 */
[C---:B-----5:R-:W-:Y:S01]  /*e730*/  HMMA.16816.F32 R88, R4.reuse, R16, R88 ;  /* 0x000000100458723c */ /* 0x060fe20000001858 */
[----:B------:R-:W-:Y:S04]  /*e740*/  MUFU.EX2 R51, R51 ;  /* 0x0000003300337308 */ /* 0x000fe80000000800 */
[----:B------:R-:W-:Y:S03]  /*e750*/  MUFU.EX2 R121, R121 ;  /* 0x0000007900797308 */ /* 0x000fe60000000800 */
[C---:B------:R-:W-:Y:S01]  /*e760*/  HMMA.16816.F32 R84, R4.reuse, R18, R84 ;  /* 0x000000120454723c */ /* 0x040fe20000001854 */
[----:B------:R-:W-:Y:S01]  /*e770*/  LDSM.16.MT88.4 R16, [R154+0x7800] ;  /* 0x007800009a10783b */ /* 0x000fe20000004200 */
[----:B------:R-:W-:Y:S04]  /*e780*/  MUFU.EX2 R119, R119 ;  /* 0x0000007700777308 */ /* 0x000fe80000000800 */
[----:B------:R-:W-:Y:S02]  /*e790*/  MUFU.EX2 R30, R30 ;  /* 0x0000001e001e7308 */ /* 0x000fe40000000800 */
[C---:B---3--:R-:W-:Y:S02]  /*e7a0*/  HMMA.16816.F32 R80, R4.reuse, R12, R80 ;  /* 0x0000000c0450723c */ /* 0x048fe40000001850 */
[----:B------:R-:W-:Y:S04]  /*e7b0*/  MUFU.EX2 R23, R25 ;  /* 0x0000001900177308 */ /* 0x000fe80000000800 */
[----:B------:R-:W-:Y:S02]  /*e7c0*/  MUFU.EX2 R196, R196 ;  /* 0x000000c400c47308 */ /* 0x000fe40000000800 */
[C---:B------:R-:W-:Y:S01]  /*e7d0*/  HMMA.16816.F32 R76, R4.reuse, R14, R76 ;  /* 0x0000000e044c723c */ /* 0x040fe2000000184c */
[----:B------:R-:W-:Y:S01]  /*e7e0*/  LDSM.16.MT88.4 R12, [R153+0x7800] ;  /* 0x00780000990c783b */ /* 0x000fe20000004200 */
[----:B------:R-:W-:Y:S06]  /*e7f0*/  MUFU.EX2 R20, R20 ;  /* 0x0000001400147308 */ /* 0x000fec0000000800 */
[C---:B----4-:R-:W-:Y:S08]  /*e800*/  HMMA.16816.F32 R96, R4.reuse, R8, R96 ;  /* 0x000000080460723c */ /* 0x050ff00000001860 */
[C---:B------:R-:W-:Y:S01]  /*e810*/  HMMA.16816.F32 R92, R4.reuse, R10, R92 ;  /* 0x0000000a045c723c */ /* 0x040fe2000000185c */
[----:B------:R-:W1:Y:S07]  /*e820*/  LDSM.16.MT88.4 R8, [R152+0x7000] ;  /* 0x007000009808783b */ /* 0x000e6e0000004200 */
[C---:B-1----:R-:W-:Y:S08]  /*e830*/  HMMA.16816.F32 R72, R4.reuse, R8, R72 ;  /* 0x000000080448723c */ /* 0x042ff00000001848 */
[----:B------:R-:W-:Y:S01]  /*e840*/  HMMA.16816.F32 R68, R4, R10, R68 ;  /* 0x0000000a0444723c */ /* 0x000fe20000001844 */
[----:B------:R-:W1:Y:S01]  /*e850*/  LDSM.16.MT88.4 R8, [R158+0x7800] ;  /* 0x007800009e08783b */ /* 0x000e620000004200 */
[----:B------:R-:W-:Y:S01]  /*e860*/  FFMA.FTZ R6, R124, R22, -R29 ;  /* 0x000000167c067223 */ /* 0x000fe2000001081d */
[----:B------:R-:W-:Y:S01]  /*e870*/  F2FP.F16.F32.PACK_AB R5, R57, R132 ;  /* 0x000000843905723e */ /* 0x000fe200000000ff */
[----:B------:R-:W2:Y:S04]  /*e880*/  MUFU.EX2 R124, R194 ;  /* 0x000000c2007c7308 */ /* 0x000ea80000000800 */
[----:B------:R-:W3:Y:S01]  /*e890*/  MUFU.EX2 R130, R6 ;  /* 0x0000000600827308 */ /* 0x000ee20000000800 */
[----:B--2---:R-:W-:-:S02]  /*e8a0*/  F2FP.F16.F32.PACK_AB R7, R53, R124 ;  /* 0x0000007c3507723e */ /* 0x004fc400000000ff */
[----:B---3--:R-:W-:Y:S02]  /*e8b0*/  F2FP.F16.F32.PACK_AB R4, R59, R130 ;  /* 0x000000823b04723e */ /* 0x008fe400000000ff */
[----:B------:R-:W-:-:S07]  /*e8c0*/  F2FP.F16.F32.PACK_AB R6, R55, R128 ;  /* 0x000000803706723e */ /* 0x000fce00000000ff */
[C---:B------:R-:W-:Y:S08]  /*e8d0*/  HMMA.16816.F32 R88, R4.reuse, R16, R88 ;  /* 0x000000100458723c */ /* 0x040ff00000001858 */
[C---:B------:R-:W-:Y:S01]  /*e8e0*/  HMMA.16816.F32 R84, R4.reuse, R18, R84 ;  /* 0x000000120454723c */ /* 0x040fe20000001854 */
[----:B------:R-:W-:Y:S07]  /*e8f0*/  LDSM.16.MT88.4 R16, [R154+0x8000] ;  /* 0x008000009a10783b */ /* 0x000fee0000004200 */
[C---:B-1----:R-:W-:Y:S08]  /*e900*/  HMMA.16816.F32 R96, R4.reuse, R8, R96 ;  /* 0x000000080460723c */ /* 0x042ff00000001860 */
[C---:B------:R-:W-:Y:S01]  /*e910*/  HMMA.16816.F32 R92, R4.reuse, R10, R92 ;  /* 0x0000000a045c723c */ /* 0x040fe2000000185c */
[----:B------:R-:W1:Y:S07]  /*e920*/  LDSM.16.MT88.4 R8, [R152+0x7800] ;  /* 0x007800009808783b */ /* 0x000e6e0000004200 */
[C---:B------:R-:W-:Y:S08]  /*e930*/  HMMA.16816.F32 R80, R4.reuse, R12, R80 ;  /* 0x0000000c0450723c */ /* 0x040ff00000001850 */
        /* <DEDUP_REMOVED lines=9> */
[C---:B------:R-:W-:Y:S08]  /*e9d0*/  HMMA.16816.F32 R88, R4.reuse, R16, R88 ;  /* 0x000000100458723c */ /* 0x040ff00000001858 */
[C---:B------:R-:W-:Y:S01]  /*e9e0*/  HMMA.16816.F32 R84, R4.reuse, R18, R84 ;  /* 0x000000120454723c */ /* 0x040fe20000001854 */
[----:B------:R-:W-:Y:S07]  /*e9f0*/  LDSM.16.MT88.4 R16, [R154+0x8800] ;  /* 0x008800009a10783b */ /* 0x000fee0000004200 */
[C---:B--2---:R-:W-:Y:S08]  /*ea00*/  HMMA.16816.F32 R80, R4.reuse, R12, R80 ;  /* 0x0000000c0450723c */ /* 0x044ff00000001850 */
[C---:B------:R-:W-:Y:S01]  /*ea10*/  HMMA.16816.F32 R76, R4.reuse, R14, R76 ;  /* 0x0000000e044c723c */ /* 0x040fe2000000184c */
[----:B------:R-:W-:Y:S07]  /*ea20*/  LDSM.16.MT88.4 R12, [R153+0x8800] ;  /* 0x00880000990c783b */ /* 0x000fee0000004200 */
[C---:B-1----:R-:W-:Y:S08]  /*ea30*/  HMMA.16816.F32 R96, R4.reuse, R8, R96 ;  /* 0x000000080460723c */ /* 0x042ff00000001860 */
[C---:B------:R-:W-:Y:S01]  /*ea40*/  HMMA.16816.F32 R92, R4.reuse, R10, R92 ;  /* 0x0000000a045c723c */ /* 0x040fe2000000185c */
[----:B------:R-:W1:Y:S07]  /*ea50*/  LDSM.16.MT88.4 R8, [R152+0x8000] ;  /* 0x008000009808783b */ /* 0x000e6e0000004200 */
[C---:B-1----:R-:W-:Y:S08]  /*ea60*/  HMMA.16816.F32 R72, R4.reuse, R8, R72 ;  /* 0x000000080448723c */ /* 0x042ff00000001848 */
[----:B------:R-:W-:Y:S01]  /*ea70*/  HMMA.16816.F32 R68, R4, R10, R68 ;  /* 0x0000000a0444723c */ /* 0x000fe20000001844 */
[----:B------:R-:W1:Y:S01]  /*ea80*/  LDSM.16.MT88.4 R8, [R158+0x8800] ;  /* 0x008800009e08783b */ /* 0x000e620000004200 */
[-C--:B------:R-:W-:Y:S01]  /*ea90*/  FFMA.FTZ R4, R116, R22.reuse, -R21 ;  /* 0x0000001674047223 */ /* 0x080fe20000010815 */
[----:B------:R-:W-:Y:S01]  /*eaa0*/  FFMA.FTZ R116, R106, R22, -R29 ;  /* 0x000000166a747223 */ /* 0x000fe2000001081d */
[----:B------:R-:W-:-:S02]  /*eab0*/  F2FP.F16.F32.PACK_AB R5, R111, R108 ;  /* 0x0000006c6f05723e */ /* 0x000fc400000000ff */
[----:B------:R-:W2:Y:S01]  /*eac0*/  MUFU.EX2 R106, R4 ;  /* 0x00000004006a7308 */ /* 0x000ea20000000800 */
[----:B------:R-:W-:-:S03]  /*ead0*/  F2FP.F16.F32.PACK_AB R6, R115, R110 ;  /* 0x0000006e7306723e */ /* 0x000fc600000000ff */
[----:B------:R-:W3:Y:S01]  /*eae0*/  MUFU.EX2 R116, R116 ;  /* 0x0000007400747308 */ /* 0x000ee20000000800 */
[----:B--2---:R-:W-:Y:S02]  /*eaf0*/  F2FP.F16.F32.PACK_AB R7, R113, R106 ;  /* 0x0000006a7107723e */ /* 0x004fe400000000ff */
[----:B---3--:R-:W-:-:S07]  /*eb00*/  F2FP.F16.F32.PACK_AB R4, R117, R116 ;  /* 0x000000747504723e */ /* 0x008fce00000000ff */
        /* <DEDUP_REMOVED lines=11> */
[----:B------:R-:W-:Y:S01]  /*ebc0*/  FADD.FTZ R5, R60, R41 ;  /* 0x000000293c057221 */ /* 0x000fe20000010000 */
[-CC-:B------:R-:W-:Y:S01]  /*ebd0*/  FFMA.FTZ R41, R38, R22.reuse, -R29.reuse ;  /* 0x0000001626297223 */ /* 0x180fe2000001081d */
[----:B------:R-:W-:Y:S01]  /*ebe0*/  FFMA.FTZ R4, R40, R22, -R29 ;  /* 0x0000001628047223 */ /* 0x000fe2000001081d */
[----:B------:R-:W1:Y:S01]  /*ebf0*/  LDSM.16.MT88.4 R8, [R154+0x9000] ;  /* 0x009000009a08783b */ /* 0x000e620000004200 */
[----:B------:R-:W3:Y:S01]  /*ec00*/  MUFU.EX2 R40, R46 ;  /* 0x0000002e00287308 */ /* 0x000ee20000000800 */
[----:B------:R-:W-:Y:S01]  /*ec10*/  FADD.FTZ R52, R52, R5 ;  /* 0x0000000534347221 */ /* 0x000fe20000010000 */
[----:B------:R-:W-:-:S02]  /*ec20*/  F2FP.F16.F32.PACK_AB R5, R51, R48 ;  /* 0x000000303305723e */ /* 0x000fc400000000ff */
[----:B------:R-:W4:Y:S01]  /*ec30*/  MUFU.EX2 R42, R4 ;  /* 0x00000004002a7308 */ /* 0x000f220000000800 */
[----:B------:R-:W-:-:S03]  /*ec40*/  FADD.FTZ R39, R39, R52 ;  /* 0x0000003427277221 */ /* 0x000fc60000010000 */
[----:B------:R-:W-:Y:S01]  /*ec50*/  MUFU.EX2 R38, R44 ;  /* 0x0000002c00267308 */ /* 0x000fe20000000800 */
[----:B------:R-:W-:-:S03]  /*ec60*/  FADD.FTZ R50, R50, R39 ;  /* 0x0000002732327221 */ /* 0x000fc60000010000 */
[----:B------:R-:W5:Y:S01]  /*ec70*/  MUFU.EX2 R41, R41 ;  /* 0x0000002900297308 */ /* 0x000f620000000800 */
[----:B------:R-:W-:Y:S01]  /*ec80*/  FADD.FTZ R50, R33, R50 ;  /* 0x0000003221327221 */ /* 0x000fe20000010000 */
[----:B---3--:R-:W-:Y:S01]  /*ec90*/  F2FP.F16.F32.PACK_AB R7, R119, R40 ;  /* 0x000000287707723e */ /* 0x008fe200000000ff */
[-CC-:B------:R-:W-:Y:S01]  /*eca0*/  FFMA.FTZ R33, R32, R22.reuse, -R21.reuse ;  /* 0x0000001620217223 */ /* 0x180fe20000010815 */
[----:B------:R-:W-:Y:S01]  /*ecb0*/  FFMA.FTZ R32, R28, R22, -R21 ;  /* 0x000000161c207223 */ /* 0x000fe20000010815 */
[----:B------:R-:W-:Y:S01]  /*ecc0*/  FADD.FTZ R31, R31, R50 ;  /* 0x000000321f1f7221 */ /* 0x000fe20000010000 */
[----:B----4-:R-:W-:Y:S01]  /*ecd0*/  F2FP.F16.F32.PACK_AB R4, R121, R42 ;  /* 0x0000002a7904723e */ /* 0x010fe200000000ff */
[----:B------:R-:W-:Y:S02]  /*ece0*/  FFMA.FTZ R28, R27, R22, -R29 ;  /* 0x000000161b1c7223 */ /* 0x000fe4000001081d */
[----:B------:R-:W-:Y:S01]  /*ecf0*/  FADD.FTZ R31, R26, R31 ;  /* 0x0000001f1a1f7221 */ /* 0x000fe20000010000 */
[----:B------:R-:W-:Y:S03]  /*ed00*/  MUFU.EX2 R33, R33 ;  /* 0x0000002100217308 */ /* 0x000fe60000000800 */
[----:B------:R-:W-:Y:S01]  /*ed10*/  FADD.FTZ R104, R104, R31 ;  /* 0x0000001f68687221 */ /* 0x000fe20000010000 */
[----:B-----5:R-:W-:Y:S01]  /*ed20*/  F2FP.F16.F32.PACK_AB R6, R41, R38 ;  /* 0x000000262906723e */ /* 0x020fe200000000ff */
[----:B------:R-:W-:Y:S02]  /*ed30*/  MUFU.EX2 R27, R32 ;  /* 0x00000020001b7308 */ /* 0x000fe40000000800 */
[----:B------:R-:W-:-:S02]  /*ed40*/  FADD.FTZ R47, R47, R104 ;  /* 0x000000682f2f7221 */ /* 0x000fc40000010000 */
[----:B------:R-:W-:Y:S02]  /*ed50*/  MUFU.EX2 R24, R28 ;  /* 0x0000001c00187308 */ /* 0x000fe40000000800 */
[----:B------:R-:W-:Y:S01]  /*ed60*/  HMMA.16816.F32 R96, R4, R12, R96 ;  /* 0x0000000c0460723c */ /* 0x000fe20000001860 */
[----:B------:R-:W-:-:S04]  /*ed70*/  FADD.FTZ R66, R66, R47 ;  /* 0x0000002f42427221 */ /* 0x000fc80000010000 */
[----:B------:R-:W-:-:S03]  /*ed80*/  FADD.FTZ R43, R43, R66 ;  /* 0x000000422b2b7221 */ /* 0x000fc60000010000 */
[----:B------:R-:W-:Y:S01]  /*ed90*/  HMMA.16816.F32 R92, R4, R14, R92 ;  /* 0x0000000e045c723c */ /* 0x000fe2000000185c */
[----:B------:R-:W3:Y:S01]  /*eda0*/  LDSM.16.MT88.4 R12, [R152+0x9000] ;  /* 0x00900000980c783b */ /* 0x000ee20000004200 */
[----:B------:R-:W-:-:S04]  /*edb0*/  FADD.FTZ R130, R130, R43 ;  /* 0x0000002b82827221 */ /* 0x000fc80000010000 */
[----:B------:R-:W-:Y:S02]  /*edc0*/  FADD.FTZ R59, R59, R130 ;  /* 0x000000823b3b7221 */ /* 0x000fe40000010000 */
[C---:B--2---:R-:W-:Y:S01]  /*edd0*/  HMMA.16816.F32 R80, R4.reuse, R16, R80 ;  /* 0x000000100450723c */ /* 0x044fe20000001850 */
[----:B------:R-:W-:Y:S01]  /*ede0*/  FADD.FTZ R17, R3, R34 ;  /* 0x0000002203117221 */ /* 0x000fe20000010000 */
[----:B------:R-:W-:Y:S01]  /*edf0*/  FADD.FTZ R26, R128, R59 ;  /* 0x0000003b801a7221 */ /* 0x000fe20000010000 */
[----:B------:R-:W2:Y:S02]  /*ee00*/  MUFU.EX2 R3, R35 ;  /* 0x0000002300037308 */ /* 0x000ea40000000800 */
        /* <DEDUP_REMOVED lines=25> */
[----:B--2---:R-:W-:Y:S01]  /*efa0*/  F2FP.F16.F32.PACK_AB R4, R3, R24 ;  /* 0x000000180304723e */ /* 0x004fe200000000ff */
[----:B------:R-:W-:Y:S01]  /*efb0*/  FADD.FTZ R144, R144, R105 ;  /* 0x0000006990907221 */ /* 0x000fe20000010000 */
[----:B------:R-:W-:Y:S01]  /*efc0*/  F2FP.F16.F32.PACK_AB R5, R33, R30 ;  /* 0x0000001e2105723e */ /* 0x000fe200000000ff */
[----:B------:R-:W2:Y:S01]  /*efd0*/  LDSM.16.MT88.4 R12, [R153+0x9800] ;  /* 0x00980000990c783b */ /* 0x000ea20000004200 */
        /* <DEDUP_REMOVED lines=26> */
[----:B------:R-:W-:Y:S02]  /*f180*/  HMMA.16816.F32 R76, R4, R14, R76 ;  /* 0x0000000e044c723c */ /* 0x000fe4000000184c */
[----:B------:R-:W-:-:S04]  /*f190*/  FADD.FTZ R30, R30, R119 ;  /* 0x000000771e1e7221 */ /* 0x000fc80000010000 */
[----:B------:R-:W-:-:S04]  /*f1a0*/  FADD.FTZ R30, R33, R30 ;  /* 0x0000001e211e7221 */ /* 0x000fc80000010000 */
        /* <DEDUP_REMOVED lines=75> */
.L_x_13286:
        /* <DEDUP_REMOVED lines=8> */
.L_x_13287:
[----:B------:R-:W-:Y:S05]  /*f6e0*/  BSYNC.RECONVERGENT B0 ;  /* 0x0000000000007941 */ /* 0x000fea0003800200 */
.L_x_13285:
[C---:B------:R-:W-:Y:S01]  /*f6f0*/  IMAD.SHL.U32 R3, R62.reuse, 0x20, RZ ;  /* 0x000000203e037824 */ /* 0x040fe200078e00ff */
[----:B------:R-:W-:Y:S01]  /*f700*/  SHF.L.U64.HI R4, R62, 0x5, R63 ;  /* 0x000000053e047819 */ /* 0x000fe2000001023f */
[----:B------:R-:W-:Y:S01]  /*f710*/  @!PT LDS RZ, [RZ] ;  /* 0x00000000fffff984 */ /* 0x000fe20000000800 */
[----:B------:R-:W-:Y:S01]  /*f720*/  @!PT LDS RZ, [RZ] ;  /* 0x00000000fffff984 */ /* 0x000fe20000000800 */
[----:B------:R-:W-:Y:S01]  /*f730*/  @!PT LDS RZ, [RZ] ;  /* 0x00000000fffff984 */ /* 0x000fe20000000800 */
[----:B------:R-:W-:Y:S01]  /*f740*/  LDGSTS.E.BYPASS.LTC128B.128 [R177+0x6000], desc[UR4][R170.64] ;  /* 0x06000000aab17fae */ /* 0x000fe2000b981a04 */
[----:B------:R-:W-:Y:S01]  /*f750*/  VIADD R67, R65, 0xfffffffe ;  /* 0xfffffffe41437836 */ /* 0x000fe20000000000 */
[----:B------:R-:W-:Y:S01]  /*f760*/  BSSY.RECONVERGENT B1, `(.L_x_13288) ;  /* 0x00000e7000017945 */ /* 0x000fe20003800200 */
        /* <DEDUP_REMOVED lines=19> */
[----:B------:R-:W-:Y:S01]  /*f8a0*/  LDGSTS.E.BYPASS.LTC128B.128 [R177+0x9000], desc[UR4][R20.64] ;  /* 0x0900000014b17fae */ /* 0x000fe2000b981a04 */
[----:B------:R-:W-:-:S03]  /*f8b0*/  ISETP.GT.AND P0, PT, R67, R166, PT ;  /* 0x000000a64300720c */ /* 0x000fc60003f04270 */
[----:B------:R2:W-:Y:S04]  /*f8c0*/  LDGSTS.E.BYPASS.LTC128B.128 [R177+0x9800], desc[UR4][R22.64] ;  /* 0x0980000016b17fae */ /* 0x0005e8000b981a04 */
[----:B------:R-:W-:Y:S04]  /*f8d0*/  LDSM.16.M88.4 R40, [R163] ;  /* 0x00000000a328783b */ /* 0x000fe80000000200 */
[----:B------:R-:W2:Y:S04]  /*f8e0*/  LDSM.16.M88.4 R16, [R162+UR6+0x3000] ;  /* 0x00300006a210783b */ /* 0x000ea80008000200 */
[----:B------:R-:W-:Y:S04]  /*f8f0*/  LDSM.16.M88.4 R120, [R161] ;  /* 0x00000000a178783b */ /* 0x000fe80000000200 */
[----:B-1----:R-:W1:Y:S04]  /*f900*/  LDSM.16.M88.4 R8, [R162+UR6+0x3800] ;  /* 0x00380006a208783b */ /* 0x002e680008000200 */
[----:B------:R-:W3:Y:S04]  /*f910*/  LDSM.16.M88.4 R116, [R157+0x3000] ;  /* 0x003000009d74783b */ /* 0x000ee80000000200 */
[----:B------:R-:W4:Y:S04]  /*f920*/  LDSM.16.M88.4 R112, [R157+0x3800] ;  /* 0x003800009d70783b */ /* 0x000f280000000200 */
[----:B------:R-:W5:Y:S04]  /*f930*/  LDSM.16.M88.4 R56, [R162+UR6+0x4800] ;  /* 0x00480006a238783b */ /* 0x000f680008000200 */
[----:B------:R-:W5:Y:S04]  /*f940*/  LDSM.16.M88.4 R48, [R162+UR6+0x5000] ;  /* 0x00500006a230783b */ /* 0x000f680008000200 */
[----:B------:R-:W5:Y:S04]  /*f950*/  LDSM.16.M88.4 R32, [R162+UR6+0x2000] ;  /* 0x00200006a220783b */ /* 0x000f680008000200 */
[----:B------:R-:W-:Y:S04]  /*f960*/  LDSM.16.M88.4 R24, [R162+UR6+0x2800] ;  /* 0x00280006a218783b */ /* 0x000fe80008000200 */
[----:B------:R-:W-:Y:S01]  /*f970*/  LDSM.16.M88.4 R4, [R157+0x2000] ;  /* 0x002000009d04783b */ /* 0x000fe20000000200 */
[C---:B--2---:R-:W-:Y:S03]  /*f980*/  HMMA.16816.F32 R20, R40.reuse, R16, RZ ;  /* 0x000000102814723c */ /* 0x044fe600000018ff */
[----:B------:R-:W-:Y:S04]  /*f990*/  LDSM.16.M88.4 R44, [R157+0x2800] ;  /* 0x002800009d2c783b */ /* 0x000fe80000000200 */
[----:B------:R-:W-:Y:S01]  /*f9a0*/  LDSM.16.M88.4 R108, [R162+UR6+0x4000] ;  /* 0x00400006a26c783b */ /* 0x000fe20008000200 */
[C---:B-1----:R-:W-:Y:S03]  /*f9b0*/  HMMA.16816.F32 R12, R40.reuse, R8, RZ ;  /* 0x00000008280c723c */ /* 0x042fe600000018ff */
[----:B------:R-:W-:Y:S04]  /*f9c0*/  LDSM.16.M88.4 R128, [R162+UR6+0x5800] ;  /* 0x00580006a280783b */ /* 0x000fe80008000200 */
        /* <DEDUP_REMOVED lines=88> */
[----:B------:R-:W-:Y:S04]  /*ff50*/  BSSY.RECONVERGENT B0, `(.L_x_13290) ;  /* 0x000004a000007945 */ /* 0x000fe80003800200 */
[----:B------:R-:W-:Y:S05]  /*ff60*/  @!P6 BRA `(.L_x_13291) ;  /* 0x000000040000e947 */ /* 0x000fea0003800000 */
[----:B------:R-:W2:Y:S01]  /*ff70*/  LD.E R114, desc[UR4][R100.64+0x170] ;  /* 0x0001700464727980 */ /* 0x000ea2000c101900 */
[----:B------:R-:W-:Y:S02]  /*ff80*/  IADD3 R103, PT, PT, R65, -0x1, RZ ;  /* 0xffffffff41677810 */ /* 0x000fe40007ffe0ff */
[----:B------:R-:W-:-:S03]  /*ff90*/  MOV R60, RZ ;  /* 0x000000ff003c7202 */ /* 0x000fc60000000f00 */
[----:B------:R-:W-:-:S04]  /*ffa0*/  IMAD.SHL.U32 R103, R103, 0x80, RZ ;  /* 0x0000008067677824 */ /* 0x000fc800078e00ff */
[----:B------:R-:W-:Y:S01]  /*ffb0*/  VIADD R103, R103, 0xffffff00 ;  /* 0xffffff0067677836 */ /* 0x000fe20000000000 */
[----:B--2---:R-:W-:-:S04]  /*ffc0*/  IABS R66, R114 ;  /* 0x0000007200427213 */ /* 0x004fc80000000000 */
[----:B------:R-:W1:Y:S08]  /*ffd0*/  I2F.RP R64, R66 ;  /* 0x0000004200407306 */ /* 0x000e700000209400 */
[----:B-1----:R-:W1:Y:S02]  /*ffe0*/  MUFU.RCP R3, R64 ;  /* 0x0000004000037308 */ /* 0x002e640000001000 */
[----:B-1----:R-:W-:-:S06]  /*fff0*/  VIADD R3, R3, 0xffffffe ;  /* 0x0ffffffe03037836 */ /* 0x002fcc0000000000 */
[----:B------:R-:W1:Y:S02]  /*10000*/  F2I.FTZ.U32.TRUNC.NTZ R61, R3 ;  /* 0x00000003003d7305 */ /* 0x000e64000021f000 */
[----:B-1----:R-:W-:Y:S02]  /*10010*/  IMAD.MOV R113, RZ, RZ, -R61 ;  /* 0x000000ffff717224 */ /* 0x002fe400078e0a3d */
[----:B------:R-:W-:Y:S02]  /*10020*/  IMAD.SHL.U32 R3, R67, 0x80, RZ ;  /* 0x0000008043037824 */ /* 0x000fe400078e00ff */
[----:B------:R-:W-:-:S03]  /*10030*/  IMAD R113, R113, R66, RZ ;  /* 0x0000004271717224 */ /* 0x000fc600078e02ff */
[----:B------:R-:W-:Y:S01]  /*10040*/  IABS R64, R3 ;  /* 0x0000000300407213 */ /* 0x000fe20000000000 */
[----:B------:R-:W-:Y:S01]  /*10050*/  IMAD.HI.U32 R113, R61, R113, R60 ;  /* 0x000000713d717227 */ /* 0x000fe200078e003c */
[----:B------:R-:W-:Y:S02]  /*10060*/  IABS R61, R114 ;  /* 0x00000072003d7213 */ /* 0x000fe40000000000 */
[----:B------:R-:W-:Y:S02]  /*10070*/  IABS R60, R103 ;  /* 0x00000067003c7213 */ /* 0x000fe40000000000 */
[----:B------:R-:W-:Y:S01]  /*10080*/  IADD3 R61, PT, PT, RZ, -R61, RZ ;  /* 0x8000003dff3d7210 */ /* 0x000fe20007ffe0ff */
[----:B------:R-:W-:Y:S01]  /*10090*/  IMAD.HI.U32 R112, R113, R64, RZ ;  /* 0x0000004071707227 */ /* 0x000fe200078e00ff */
[-C--:B------:R-:W-:Y:S02]  /*100a0*/  LOP3.LUT R103, R103, R114.reuse, RZ, 0x3c, !PT ;  /* 0x0000007267677212 */ /* 0x080fe400078e3cff */
[----:B------:R-:W-:Y:S01]  /*100b0*/  LOP3.LUT R3, R3, R114, RZ, 0x3c, !PT ;  /* 0x0000007203037212 */ /* 0x000fe200078e3cff */
[----:B------:R-:W-:Y:S01]  /*100c0*/  IMAD.HI.U32 R102, R113, R60, RZ ;  /* 0x0000003c71667227 */ /* 0x000fe200078e00ff */
[----:B------:R-:W-:-:S02]  /*100d0*/  ISETP.GE.AND P5, PT, R103, RZ, PT ;  /* 0x000000ff6700720c */ /* 0x000fc40003fa6270 */
[----:B------:R-:W-:Y:S01]  /*100e0*/  ISETP.GE.AND P2, PT, R3, RZ, PT ;  /* 0x000000ff0300720c */ /* 0x000fe20003f46270 */
        /* <DEDUP_REMOVED lines=17> */
[----:B------:R-:W2:Y:S01]  /*10200*/  LD.E.64 R102, desc[UR4][R100.64+0x38] ;  /* 0x0000380464667980 */ /* 0x000ea2000c101b00 */
[----:B------:R-:W-:Y:S02]  /*10210*/  SEL R61, R61, R112, !P0 ;  /* 0x000000703d3d7207 */ /* 0x000fe40004000000 */
[--C-:B------:R-:W-:Y:S01]  /*10220*/  IMAD.WIDE R118, R64, 0x4, R182.reuse ;  /* 0x0000000440767825 */ /* 0x100fe200078e02b6 */
[----:B------:R-:W3:Y:S03]  /*10230*/  LD.E.64 R112, desc[UR4][R100.64+0x20] ;  /* 0x0000200464707980 */ /* 0x000ee6000c101b00 */
        /* <DEDUP_REMOVED lines=8> */
[----:B------:R-:W-:-:S05]  /*102c0*/  IMAD.WIDE.U32 R102, R102, R114, RZ ;  /* 0x0000007266667225 */ /* 0x000fca00078e00ff */
[----:B------:R-:W-:Y:S01]  /*102d0*/  IADD3 R103, PT, PT, R103, R61, RZ ;  /* 0x0000003d67677210 */ /* 0x000fe20007ffe0ff */
[----:B----4-:R-:W-:-:S04]  /*102e0*/  IMAD.IADD R61, R60, 0x1, -R3 ;  /* 0x000000013c3d7824 */ /* 0x010fc800078e0a03 */
[----:B---3--:R-:W-:Y:S01]  /*102f0*/  IMAD R3, R113, R61, RZ ;  /* 0x0000003d71037224 */ /* 0x008fe200078e02ff */
[----:B------:R-:W-:Y:S01]  /*10300*/  SHF.R.S32.HI R60, RZ, 0x1f, R61 ;  /* 0x0000001fff3c7819 */ /* 0x000fe2000001143d */
[----:B------:R-:W-:-:S04]  /*10310*/  IMAD.WIDE.U32 R102, R61, R112, R102 ;  /* 0x000000703d667225 */ /* 0x000fc800078e0066 */
[----:B------:R-:W-:Y:S01]  /*10320*/  IMAD R3, R112, R60, R3 ;  /* 0x0000003c70037224 */ /* 0x000fe200078e0203 */
[----:B------:R-:W-:-:S04]  /*10330*/  LEA R168, P0, R102, R168, 0x1 ;  /* 0x000000a866a87211 */ /* 0x000fc800078008ff */
[----:B------:R-:W-:-:S04]  /*10340*/  IADD3 R3, PT, PT, R103, R3, RZ ;  /* 0x0000000367037210 */ /* 0x000fc80007ffe0ff */
[----:B------:R-:W-:Y:S01]  /*10350*/  LEA.HI.X R167, R102, R167, R3, 0x1, P0 ;  /* 0x000000a766a77211 */ /* 0x000fe200000f0c03 */
[----:B------:R-:W-:Y:S05]  /*10360*/  BRA `(.L_x_13292) ;  /* 0x0000000000207947 */ /* 0x000fea0003800000 */
.L_x_13291:
        /* <DEDUP_REMOVED lines=8> */
.L_x_13292:
[----:B------:R-:W-:Y:S05]  /*103f0*/  BSYNC.RECONVERGENT B0 ;  /* 0x0000000000007941 */ /* 0x000fea0003800200 */
.L_x_13290:
[C---:B------:R-:W-:Y:S01]  /*10400*/  IMAD.SHL.U32 R3, R164.reuse, 0x20, RZ ;  /* 0x00000020a4037824 */ /* 0x040fe200078e00ff */
[----:B------:R-:W-:Y:S01]  /*10410*/  SHF.L.U64.HI R60, R164, 0x5, R165 ;  /* 0x00000005a43c7819 */ /* 0x000fe200000102a5 */
[----:B------:R-:W-:-:S03]  /*10420*/  IMAD.MOV.U32 R169, RZ, RZ, R167 ;  /* 0x000000ffffa97224 */ /* 0x000fc600078e00a7 */
[----:B------:R-:W-:Y:S02]  /*10430*/  IADD3 R112, P0, PT, R3, R168, RZ ;  /* 0x000000a803707210 */ /* 0x000fe40007f1e0ff */
[----:B------:R-:W-:Y:S01]  /*10440*/  @!PT LDS RZ, [RZ] ;  /* 0x00000000fffff984 */ /* 0x000fe20000000800 */
[----:B------:R-:W-:Y:S01]  /*10450*/  @!PT LDS RZ, [RZ] ;  /* 0x00000000fffff984 */ /* 0x000fe20000000800 */
[----:B------:R-:W-:Y:S01]  /*10460*/  @!PT LDS RZ, [RZ] ;  /* 0x00000000fffff984 */ /* 0x000fe20000000800 */
[----:B------:R1:W-:Y:S02]  /*10470*/  LDGSTS.E.BYPASS.LTC128B.128 [R177+0x2000], desc[UR4][R168.64] ;  /* 0x02000000a8b17fae */ /* 0x0003e4000b981a04 */
[----:B------:R-:W-:Y:S01]  /*10480*/  IADD3 R102, P1, PT, R112, R3, RZ ;  /* 0x0000000370667210 */ /* 0x000fe20007f3e0ff */
[----:B------:R-:W-:-:S03]  /*10490*/  IMAD.X R113, R60, 0x1, R167, P0 ;  /* 0x000000013c717824 */ /* 0x000fc600000e06a7 */
[-C--:B------:R-:W-:Y:S01]  /*104a0*/  IADD3 R114, P0, PT, R102, R3.reuse, RZ ;  /* 0x0000000366727210 */ /* 0x080fe20007f1e0ff */
[----:B------:R-:W-:Y:S01]  /*104b0*/  IMAD.X R103, R113, 0x1, R60, P1 ;  /* 0x0000000171677824 */ /* 0x000fe200008e063c */
[----:B------:R1:W-:Y:S02]  /*104c0*/  LDGSTS.E.BYPASS.LTC128B.128 [R177+0x2800], desc[UR4][R112.64] ;  /* 0x0280000070b17fae */ /* 0x0003e4000b981a04 */
[-C--:B------:R-:W-:Y:S02]  /*104d0*/  IADD3 R116, P1, PT, R114, R3.reuse, RZ ;  /* 0x0000000372747210 */ /* 0x080fe40007f3e0ff */
        /* <DEDUP_REMOVED lines=15> */
.L_x_13289:
[----:B------:R-:W-:Y:S05]  /*105d0*/  BSYNC.RECONVERGENT B1 ;  /* 0x0000000000017941 */ /* 0x000fea0003800200 */
.L_x_13288:
[----:B------:R-:W-:Y:S01]  /*105e0*/  IMAD.SHL.U32 R3, R173, 0x2, RZ ;  /* 0x00000002ad037824 */ /* 0x000fe200078e00ff */
[----:B------:R-:W-:Y:S01]  /*105f0*/  LOP3.LUT R180, R180, 0xfffffffe, RZ, 0xc0, !PT ;  /* 0xfffffffeb4b47812 */ /* 0x000fe200078ec0ff */
[----:B------:R-:W-:-:S03]  /*10600*/  VIADD R60, R65, 0xffffffff ;  /* 0xffffffff413c7836 */ /* 0x000fc60000000000 */
[----:B------:R-:W-:Y:S01]  /*10610*/  LOP3.LUT R3, R3, 0x6, RZ, 0xc0, !PT ;  /* 0x0000000603037812 */ /* 0x000fe200078ec0ff */
[----:B------:R-:W-:-:S04]  /*10620*/  IMAD.SHL.U32 R60, R60, 0x80, RZ ;  /* 0x000000803c3c7824 */ /* 0x000fc800078e00ff */
[----:B------:R-:W-:-:S04]  /*10630*/  IMAD.IADD R60, R60, 0x1, R3 ;  /* 0x000000013c3c7824 */ /* 0x000fc800078e0203 */
[C---:B------:R-:W-:Y:S02]  /*10640*/  VIADD R3, R60.reuse, 0xffffff80 ;  /* 0xffffff803c037836 */ /* 0x040fe40000000000 */
[----:B------:R-:W-:-:S03]  /*10650*/  VIADD R61, R60, 0xffffff81 ;  /* 0xffffff813c3d7836 */ /* 0x000fc60000000000 */
[C---:B------:R-:W-:Y:S02]  /*10660*/  ISETP.GE.AND P1, PT, R3.reuse, R189, PT ;  /* 0x000000bd0300720c */ /* 0x040fe40003f26270 */
[----:B------:R-:W-:Y:S02]  /*10670*/  ISETP.GE.AND P2, PT, R3, R186, PT ;  /* 0x000000ba0300720c */ /* 0x000fe40003f46270 */
        /* <DEDUP_REMOVED lines=8> */
[C---:B------:R-:W-:Y:S02]  /*10700*/  ISETP.GE.AND P0, PT, R3.reuse, R186, PT ;  /* 0x000000ba0300720c */ /* 0x040fe40003f06270 */
[----:B------:R-:W-:Y:S02]  /*10710*/  FSEL R129, R38, -INF , !P4 ;  /* 0xff80000026817808 */ /* 0x000fe40006000000 */
[----:B------:R-:W-:Y:S02]  /*10720*/  @P1 LOP3.LUT R180, R180, 0x1, RZ, 0xfc, !PT ;  /* 0x00000001b4b41812 */ /* 0x000fe400078efcff */
[----:B------:R-:W-:Y:S02]  /*10730*/  ISETP.GE.AND P1, PT, R3, R189, PT ;  /* 0x000000bd0300720c */ /* 0x000fe40003f26270 */
[----:B------:R-:W-:-:S02]  /*10740*/  LOP3.LUT P2, RZ, R180, 0x1, RZ, 0xc0, !PT ;  /* 0x00000001b4ff7812 */ /* 0x000fc4000784c0ff */
[----:B------:R-:W-:Y:S02]  /*10750*/  LOP3.LUT R180, R180, 0xfffffffd, RZ, 0xc0, !PT ;  /* 0xfffffffdb4b47812 */ /* 0x000fe400078ec0ff */
[----:B------:R-:W-:Y:S02]  /*10760*/  ISETP.GE.AND P5, PT, R61, R189, PT ;  /* 0x000000bd3d00720c */ /* 0x000fe40003fa6270 */
[----:B------:R-:W-:Y:S02]  /*10770*/  @P0 LOP3.LUT R180, R180, 0x2, RZ, 0xfc, !PT ;  /* 0x00000002b4b40812 */ /* 0x000fe400078efcff */
[C---:B------:R-:W-:Y:S02]  /*10780*/  ISETP.GE.AND P0, PT, R3.reuse, R188, PT ;  /* 0x000000bc0300720c */ /* 0x040fe40003f06270 */
[----:B------:R-:W-:Y:S01]  /*10790*/  ISETP.GE.AND P4, PT, R3, R187, PT ;  /* 0x000000bb0300720c */ /* 0x000fe20003f86270 */
[----:B------:R-:W-:Y:S01]  /*107a0*/  VIADD R3, R60, 0xffffff90 ;  /* 0xffffff903c037836 */ /* 0x000fe20000000000 */
[----:B------:R-:W-:-:S02]  /*107b0*/  FSEL R32, R32, -INF , P1 ;  /* 0xff80000020207808 */ /* 0x000fc40000800000 */
[C---:B------:R-:W-:Y:S02]  /*107c0*/  ISETP.GE.AND P3, PT, R61.reuse, R188, PT ;  /* 0x000000bc3d00720c */ /* 0x040fe40003f66270 */
[----:B------:R-:W-:Y:S02]  /*107d0*/  LOP3.LUT P1, RZ, R180, 0x2, RZ, 0xc0, !PT ;  /* 0x00000002b4ff7812 */ /* 0x000fe4000782c0ff */
[----:B------:R-:W-:Y:S02]  /*107e0*/  ISETP.GE.AND P6, PT, R61, R186, PT ;  /* 0x000000ba3d00720c */ /* 0x000fe40003fc6270 */
[----:B------:R-:W-:Y:S02]  /*107f0*/  FSEL R37, R37, -INF , P5 ;  /* 0xff80000025257808 */ /* 0x000fe40002800000 */
[----:B------:R-:W-:Y:S02]  /*10800*/  FSEL R39, R39, -INF , P3 ;  /* 0xff80000027277808 */ /* 0x000fe40001800000 */
[----:B------:R-:W-:-:S02]  /*10810*/  FSEL R34, R34, -INF , P0 ;  /* 0xff80000022227808 */ /* 0x000fc40000000000 */
[----:B------:R-:W-:Y:S01]  /*10820*/  FSEL R235, R32, -INF , !P1 ;  /* 0xff80000020eb7808 */ /* 0x000fe20004800000 */
[----:B------:R-:W-:Y:S01]  /*10830*/  VIADD R32, R60, 0xffffff91 ;  /* 0xffffff913c207836 */ /* 0x000fe20000000000 */
[----:B------:R-:W-:Y:S02]  /*10840*/  ISETP.GE.AND P1, PT, R3, R186, PT ;  /* 0x000000ba0300720c */ /* 0x000fe40003f26270 */
[----:B------:R-:W-:Y:S02]  /*10850*/  FSEL R201, R37, -INF , !P6 ;  /* 0xff80000025c97808 */ /* 0x000fe40007000000 */
[----:B------:R-:W-:Y:S02]  /*10860*/  FSEL R39, R39, -INF , !P2 ;  /* 0xff80000027277808 */ /* 0x000fe40005000000 */
[----:B------:R-:W-:Y:S02]  /*10870*/  FSEL R37, R34, -INF , !P4 ;  /* 0xff80000022257808 */ /* 0x000fe40006000000 */
[----:B------:R-:W-:-:S02]  /*10880*/  ISETP.GE.AND P2, PT, R36, R188, PT ;  /* 0x000000bc2400720c */ /* 0x000fc40003f46270 */
[----:B------:R-:W-:Y:S02]  /*10890*/  P2R R34, PR, RZ, 0x2 ;  /* 0x00000002ff227803 */ /* 0x000fe40000000000 */
[C---:B------:R-:W-:Y:S02]  /*108a0*/  ISETP.GE.AND P0, PT, R3.reuse, R189, PT ;  /* 0x000000bd0300720c */ /* 0x040fe40003f06270 */
[C---:B------:R-:W-:Y:S02]  /*108b0*/  ISETP.GE.AND P1, PT, R3.reuse, R188, PT ;  /* 0x000000bc0300720c */ /* 0x040fe40003f26270 */
[----:B------:R-:W-:Y:S01]  /*108c0*/  ISETP.GE.AND P4, PT, R3, R187, PT ;  /* 0x000000bb0300720c */ /* 0x000fe20003f86270 */
[----:B------:R-:W-:Y:S01]  /*108d0*/  VIADD R3, R60, 0xffffff98 ;  /* 0xffffff983c037836 */ /* 0x000fe20000000000 */
[C---:B------:R-:W-:Y:S02]  /*108e0*/  ISETP.GE.AND P3, PT, R36.reuse, R189, PT ;  /* 0x000000bd2400720c */ /* 0x040fe40003f66270 */
[----:B------:R-:W-:-:S02]  /*108f0*/  ISETP.GE.AND P6, PT, R36, R186, PT ;  /* 0x000000ba2400720c */ /* 0x000fc40003fc6270 */
[----:B------:R-:W-:Y:S02]  /*10900*/  ISETP.GE.AND P5, PT, R36, R187, PT ;  /* 0x000000bb2400720c */ /* 0x000fe40003fa6270 */
[----:B------:R-:W-:Y:S02]  /*10910*/  FSEL R36, R35, -INF , P2 ;  /* 0xff80000023247808 */ /* 0x000fe40001000000 */
[----:B------:R-:W-:Y:S02]  /*10920*/  ISETP.NE.AND P2, PT, R34, RZ, PT ;  /* 0x000000ff2200720c */ /* 0x000fe40003f45270 */
[----:B------:R-:W-:Y:S02]  /*10930*/  FSEL R28, R28, -INF , P0 ;  /* 0xff8000001c1c7808 */ /* 0x000fe40000000000 */
[----:B------:R-:W-:Y:S02]  /*10940*/  FSEL R30, R30, -INF , P1 ;  /* 0xff8000001e1e7808 */ /* 0x000fe40000800000 */
[----:B------:R-:W-:-:S02]  /*10950*/  ISETP.GE.AND P1, PT, R3, R186, PT ;  /* 0x000000ba0300720c */ /* 0x000fc40003f26270 */
[----:B------:R-:W-:Y:S02]  /*10960*/  FSEL R33, R33, -INF , P3 ;  /* 0xff80000021217808 */ /* 0x000fe40001800000 */
[-C--:B------:R-:W-:Y:S02]  /*10970*/  ISETP.GE.AND P3, PT, R32, R189.reuse, PT ;  /* 0x000000bd2000720c */ /* 0x080fe40003f66270 */
[----:B------:R-:W-:Y:S01]  /*10980*/  FSEL R135, R28, -INF , !P2 ;  /* 0xff8000001c877808 */ /* 0x000fe20005000000 */
[----:B------:R-:W-:Y:S01]  /*10990*/  VIADD R28, R60, 0xffffff99 ;  /* 0xffffff993c1c7836 */ /* 0x000fe20000000000 */
[----:B------:R-:W-:Y:S02]  /*109a0*/  ISETP.GE.AND P2, PT, R3, R189, PT ;  /* 0x000000bd0300720c */ /* 0x000fe40003f46270 */
[----:B------:R-:W-:Y:S02]  /*109b0*/  FSEL R229, R30, -INF , !P4 ;  /* 0xff8000001ee57808 */ /* 0x000fe40006000000 */
[----:B------:R-:W-:-:S02]  /*109c0*/  P2R R30, PR, RZ, 0x2 ;  /* 0x00000002ff1e7803 */ /* 0x000fc40000000000 */
[----:B------:R-:W-:Y:S02]  /*109d0*/  FSEL R29, R29, -INF , P3 ;  /* 0xff8000001d1d7808 */ /* 0x000fe40001800000 */
[C---:B------:R-:W-:Y:S02]  /*109e0*/  ISETP.GE.AND P4, PT, R3.reuse, R188, PT ;  /* 0x000000bc0300720c */ /* 0x040fe40003f86270 */
[----:B------:R-:W-:Y:S01]  /*109f0*/  ISETP.GE.AND P3, PT, R3, R187, PT ;  /* 0x000000bb0300720c */ /* 0x000fe20003f66270 */
[----:B------:R-:W-:Y:S01]  /*10a00*/  VIADD R3, R60, 0xffffffa0 ;  /* 0xffffffa03c037836 */ /* 0x000fe20000000000 */
[----:B------:R-:W-:Y:S02]  /*10a10*/  FSEL R24, R24, -INF , P2 ;  /* 0xff80000018187808 */ /* 0x000fe40001000000 */
[----:B------:R-:W-:Y:S02]  /*10a20*/  ISETP.NE.AND P2, PT, R30, RZ, PT ;  /* 0x000000ff1e00720c */ /* 0x000fe40003f45270 */
[----:B------:R-:W-:-:S02]  /*10a30*/  ISETP.GE.AND P1, PT, R28, R189, PT ;  /* 0x000000bd1c00720c */ /* 0x000fc40003f26270 */
[----:B------:R-:W-:Y:S02]  /*10a40*/  FSEL R231, R24, -INF , !P2 ;  /* 0xff80000018e77808 */ /* 0x000fe40005000000 */
[----:B------:R-:W-:Y:S02]  /*10a50*/  ISETP.GE.AND P2, PT, R3, R186, PT ;  /* 0x000000ba0300720c */ /* 0x000fe40003f46270 */
[----:B------:R-:W-:Y:S02]  /*10a60*/  FSEL R26, R26, -INF , P4 ;  /* 0xff8000001a1a7808 */ /* 0x000fe40002000000 */
[----:B------:R-:W-:Y:S02]  /*10a70*/  P2R R24, PR, RZ, 0x4 ;  /* 0x00000004ff187803 */ /* 0x000fe40000000000 */
[----:B------:R-:W-:Y:S01]  /*10a80*/  FSEL R233, R25, -INF , P1 ;  /* 0xff80000019e97808 */ /* 0x000fe20000800000 */
[----:B------:R-:W-:Y:S01]  /*10a90*/  VIADD R25, R60, 0xffffffa1 ;  /* 0xffffffa13c197836 */ /* 0x000fe20000000000 */
[----:B------:R-:W-:-:S02]  /*10aa0*/  ISETP.GE.AND P4, PT, R3, R189, PT ;  /* 0x000000bd0300720c */ /* 0x000fc40003f86270 */
[CC--:B------:R-:W-:Y:S02]  /*10ab0*/  ISETP.GE.AND P2, PT, R3.reuse, R188.reuse, PT ;  /* 0x000000bc0300720c */ /* 0x0c0fe40003f46270 */
[----:B------:R-:W-:Y:S02]  /*10ac0*/  ISETP.GE.AND P1, PT, R3, R187, PT ;  /* 0x000000bb0300720c */ /* 0x000fe40003f26270 */
[----:B------:R-:W2:Y:S01]  /*10ad0*/  LD.E R3, desc[UR4][R100.64+0xdc] ;  /* 0x0000dc0464037980 */ /* 0x000ea2000c101900 */
[----:B------:R-:W-:Y:S02]  /*10ae0*/  ISETP.GE.AND P0, PT, R32, R188, PT ;  /* 0x000000bc2000720c */ /* 0x000fe40003f06270 */
[----:B------:R-:W-:Y:S02]  /*10af0*/  FSEL R35, R33, -INF , !P6 ;  /* 0xff80000021237808 */ /* 0x000fe40007000000 */
[----:B------:R-:W-:Y:S02]  /*10b00*/  FSEL R33, R36, -INF , !P5 ;  /* 0xff80000024217808 */ /* 0x000fe40006800000 */
[----:B------:R-:W-:-:S02]  /*10b10*/  ISETP.GE.AND P6, PT, R32, R186, PT ;  /* 0x000000ba2000720c */ /* 0x000fc40003fc6270 */
[----:B------:R-:W-:Y:S02]  /*10b20*/  ISETP.GE.AND P5, PT, R32, R187, PT ;  /* 0x000000bb2000720c */ /* 0x000fe40003fa6270 */
[----:B------:R-:W-:Y:S02]  /*10b30*/  FSEL R31, R31, -INF , P0 ;  /* 0xff8000001f1f7808 */ /* 0x000fe40000000000 */
[C---:B------:R-:W-:Y:S02]  /*10b40*/  ISETP.GE.AND P0, PT, R28.reuse, R188, PT ;  /* 0x000000bc1c00720c */ /* 0x040fe40003f06270 */
[----:B------:R-:W-:Y:S02]  /*10b50*/  FSEL R143, R29, -INF , !P6 ;  /* 0xff8000001d8f7808 */ /* 0x000fe40007000000 */
[----:B------:R-:W-:Y:S02]  /*10b60*/  FSEL R141, R31, -INF , !P5 ;  /* 0xff8000001f8d7808 */ /* 0x000fe40006800000 */
[----:B------:R-:W-:-:S02]  /*10b70*/  ISETP.GE.AND P6, PT, R28, R186, PT ;  /* 0x000000ba1c00720c */ /* 0x000fc40003fc6270 */
[----:B------:R-:W-:Y:S02]  /*10b80*/  ISETP.GE.AND P5, PT, R28, R187, PT ;  /* 0x000000bb1c00720c */ /* 0x000fe40003fa6270 */
[----:B------:R-:W-:Y:S02]  /*10b90*/  FSEL R131, R26, -INF , !P3 ;  /* 0xff8000001a837808 */ /* 0x000fe40005800000 */
[----:B------:R-:W-:Y:S02]  /*10ba0*/  FSEL R27, R27, -INF , P0 ;  /* 0xff8000001b1b7808 */ /* 0x000fe40000000000 */
[----:B------:R-:W-:Y:S02]  /*10bb0*/  FSEL R197, R20, -INF , P4 ;  /* 0xff80000014c57808 */ /* 0x000fe40002000000 */
[C---:B------:R-:W-:Y:S02]  /*10bc0*/  ISETP.GE.AND P0, PT, R25.reuse, R189, PT ;  /* 0x000000bd1900720c */ /* 0x040fe40003f06270 */
[----:B------:R-:W-:-:S02]  /*10bd0*/  ISETP.GE.AND P3, PT, R25, R188, PT ;  /* 0x000000bc1900720c */ /* 0x000fc40003f66270 */
[----:B------:R-:W-:Y:S01]  /*10be0*/  ISETP.NE.AND P4, PT, R24, RZ, PT ;  /* 0x000000ff1800720c */ /* 0x000fe20003f85270 */
[C---:B------:R-:W-:Y:S01]  /*10bf0*/  VIADD R24, R60.reuse, 0xffffffa8 ;  /* 0xffffffa83c187836 */ /* 0x040fe20000000000 */
[----:B------:R-:W-:Y:S01]  /*10c00*/  FSEL R233, R233, -INF , !P6 ;  /* 0xff800000e9e97808 */ /* 0x000fe20007000000 */
[----:B------:R-:W-:Y:S01]  /*10c10*/  VIADD R20, R60, 0xffffffa9 ;  /* 0xffffffa93c147836 */ /* 0x000fe20000000000 */
[----:B------:R-:W-:Y:S02]  /*10c20*/  FSEL R227, R27, -INF , !P5 ;  /* 0xff8000001be37808 */ /* 0x000fe40006800000 */
[C---:B------:R-:W-:Y:S02]  /*10c30*/  ISETP.GE.AND P6, PT, R25.reuse, R186, PT ;  /* 0x000000ba1900720c */ /* 0x040fe40003fc6270 */
[----:B------:R-:W-:Y:S02]  /*10c40*/  ISETP.GE.AND P5, PT, R25, R187, PT ;  /* 0x000000bb1900720c */ /* 0x000fe40003fa6270 */
[----:B------:R-:W-:-:S02]  /*10c50*/  FSEL R22, R22, -INF , P2 ;  /* 0xff80000016167808 */ /* 0x000fc40001000000 */
[----:B------:R-:W-:Y:S02]  /*10c60*/  FSEL R199, R21, -INF , P0 ;  /* 0xff80000015c77808 */ /* 0x000fe40000000000 */
[----:B------:R-:W-:Y:S02]  /*10c70*/  FSEL R23, R23, -INF , P3 ;  /* 0xff80000017177808 */ /* 0x000fe40001800000 */
[----:B------:R-:W-:Y:S02]  /*10c80*/  ISETP.GE.AND P2, PT, R24, R186, PT ;  /* 0x000000ba1800720c */ /* 0x000fe40003f46270 */
[----:B------:R-:W-:Y:S02]  /*10c90*/  FSEL R197, R197, -INF , !P4 ;  /* 0xff800000c5c57808 */ /* 0x000fe40006000000 */
[----:B------:R-:W-:Y:S02]  /*10ca0*/  FSEL R193, R22, -INF , !P1 ;  /* 0xff80000016c17808 */ /* 0x000fe40004800000 */
[----:B------:R-:W-:-:S02]  /*10cb0*/  FSEL R199, R199, -INF , !P6 ;  /* 0xff800000c7c77808 */ /* 0x000fc40007000000 */
[----:B------:R-:W-:Y:S02]  /*10cc0*/  FSEL R191, R23, -INF , !P5 ;  /* 0xff80000017bf7808 */ /* 0x000fe40006800000 */
[-C--:B------:R-:W-:Y:S02]  /*10cd0*/  ISETP.GE.AND P4, PT, R24, R189.reuse, PT ;  /* 0x000000bd1800720c */ /* 0x080fe40003f86270 */
[C---:B------:R-:W-:Y:S02]  /*10ce0*/  ISETP.GE.AND P1, PT, R20.reuse, R189, PT ;  /* 0x000000bd1400720c */ /* 0x040fe40003f26270 */
[C---:B------:R-:W-:Y:S02]  /*10cf0*/  ISETP.GE.AND P6, PT, R20.reuse, R186, PT ;  /* 0x000000ba1400720c */ /* 0x040fe40003fc6270 */
[C---:B------:R-:W-:Y:S02]  /*10d00*/  ISETP.GE.AND P3, PT, R20.reuse, R188, PT ;  /* 0x000000bc1400720c */ /* 0x040fe40003f66270 */
[----:B------:R-:W-:Y:S01]  /*10d10*/  ISETP.GE.AND P5, PT, R20, R187, PT ;  /* 0x000000bb1400720c */ /* 0x000fe20003fa6270 */
[----:B------:R-:W-:Y:S01]  /*10d20*/  VIADD R20, R60, 0xffffffb0 ;  /* 0xffffffb03c147836 */ /* 0x000fe20000000000 */
[----:B------:R-:W-:-:S02]  /*10d30*/  P2R R21, PR, RZ, 0x4 ;  /* 0x00000004ff157803 */ /* 0x000fc40000000000 */
[----:B------:R-:W-:Y:S02]  /*10d40*/  ISETP.GE.AND P0, PT, R24, R188, PT ;  /* 0x000000bc1800720c */ /* 0x000fe40003f06270 */
[----:B------:R-:W-:Y:S01]  /*10d50*/  FSEL R223, R16, -INF , P4 ;  /* 0xff80000010df7808 */ /* 0x000fe20002000000 */
[----:B------:R-:W-:Y:S01]  /*10d60*/  VIADD R16, R60, 0xffffffb1 ;  /* 0xffffffb13c107836 */ /* 0x000fe20000000000 */
[----:B------:R-:W-:Y:S02]  /*10d70*/  ISETP.NE.AND P4, PT, R21, RZ, PT ;  /* 0x000000ff1500720c */ /* 0x000fe40003f85270 */
[----:B------:R-:W-:Y:S02]  /*10d80*/  FSEL R18, R18, -INF , P0 ;  /* 0xff80000012127808 */ /* 0x000fe40000000000 */
[----:B------:R-:W-:Y:S02]  /*10d90*/  FSEL R225, R17, -INF , P1 ;  /* 0xff80000011e17808 */ /* 0x000fe40000800000 */
[----:B------:R-:W-:-:S02]  /*10da0*/  FSEL R19, R19, -INF , P3 ;  /* 0xff80000013137808 */ /* 0x000fc40001800000 */
[C---:B------:R-:W-:Y:S02]  /*10db0*/  ISETP.GE.AND P0, PT, R20.reuse, R186, PT ;  /* 0x000000ba1400720c */ /* 0x040fe40003f06270 */
[----:B------:R-:W-:Y:S02]  /*10dc0*/  FSEL R223, R223, -INF , !P4 ;  /* 0xff800000dfdf7808 */ /* 0x000fe40006000000 */
[----:B------:R-:W-:Y:S02]  /*10dd0*/  FSEL R225, R225, -INF , !P6 ;  /* 0xff800000e1e17808 */ /* 0x000fe40007000000 */
[----:B------:R-:W-:Y:S02]  /*10de0*/  FSEL R219, R19, -INF , !P5 ;  /* 0xff80000013db7808 */ /* 0x000fe40006800000 */
[----:B------:R-:W-:Y:S02]  /*10df0*/  ISETP.GE.AND P4, PT, R20, R189, PT ;  /* 0x000000bd1400720c */ /* 0x000fe40003f86270 */
[----:B------:R-:W-:-:S02]  /*10e00*/  P2R R17, PR, RZ, 0x1 ;  /* 0x00000001ff117803 */ /* 0x000fc40000000000 */
[C---:B------:R-:W-:Y:S02]  /*10e10*/  ISETP.GE.AND P1, PT, R16.reuse, R189, PT ;  /* 0x000000bd1000720c */ /* 0x040fe40003f26270 */
[C---:B------:R-:W-:Y:S02]  /*10e20*/  ISETP.GE.AND P6, PT, R16.reuse, R186, PT ;  /* 0x000000ba1000720c */ /* 0x040fe40003fc6270 */
[CC--:B------:R-:W-:Y:S02]  /*10e30*/  ISETP.GE.AND P3, PT, R16.reuse, R188.reuse, PT ;  /* 0x000000bc1000720c */ /* 0x0c0fe40003f66270 */
[----:B------:R-:W-:Y:S01]  /*10e40*/  ISETP.GE.AND P5, PT, R16, R187, PT ;  /* 0x000000bb1000720c */ /* 0x000fe20003fa6270 */
[----:B------:R-:W-:Y:S01]  /*10e50*/  VIADD R16, R60, 0xffffffb8 ;  /* 0xffffffb83c107836 */ /* 0x000fe20000000000 */
[----:B------:R-:W-:Y:S02]  /*10e60*/  ISETP.GE.AND P0, PT, R20, R188, PT ;  /* 0x000000bc1400720c */ /* 0x000fe40003f06270 */
[----:B------:R-:W-:Y:S01]  /*10e70*/  FSEL R209, R12, -INF , P4 ;  /* 0xff8000000cd17808 */ /* 0x000fe20002000000 */
[----:B------:R-:W-:Y:S01]  /*10e80*/  VIADD R12, R60, 0xffffffb9 ;  /* 0xffffffb93c0c7836 */ /* 0x000fe20000000000 */
[----:B------:R-:W-:-:S02]  /*10e90*/  ISETP.NE.AND P4, PT, R17, RZ, PT ;  /* 0x000000ff1100720c */ /* 0x000fc40003f85270 */
[----:B------:R-:W-:Y:S02]  /*10ea0*/  FSEL R14, R14, -INF , P0 ;  /* 0xff8000000e0e7808 */ /* 0x000fe40000000000 */
[----:B------:R-:W-:Y:S02]  /*10eb0*/  FSEL R213, R13, -INF , P1 ;  /* 0xff8000000dd57808 */ /* 0x000fe40000800000 */
[----:B------:R-:W-:Y:S02]  /*10ec0*/  FSEL R15, R15, -INF , P3 ;  /* 0xff8000000f0f7808 */ /* 0x000fe40001800000 */
[----:B------:R-:W-:Y:S02]  /*10ed0*/  ISETP.GE.AND P0, PT, R16, R186, PT ;  /* 0x000000ba1000720c */ /* 0x000fe40003f06270 */
[----:B------:R-:W-:Y:S02]  /*10ee0*/  FSEL R209, R209, -INF , !P4 ;  /* 0xff800000d1d17808 */ /* 0x000fe40006000000 */
[----:B------:R-:W-:-:S02]  /*10ef0*/  FSEL R213, R213, -INF , !P6 ;  /* 0xff800000d5d57808 */ /* 0x000fc40007000000 */
[----:B------:R-:W-:Y:S02]  /*10f00*/  FSEL R203, R15, -INF , !P5 ;  /* 0xff8000000fcb7808 */ /* 0x000fe40006800000 */
[-C--:B------:R-:W-:Y:S02]  /*10f10*/  ISETP.GE.AND P4, PT, R16, R189.reuse, PT ;  /* 0x000000bd1000720c */ /* 0x080fe40003f86270 */
[----:B------:R-:W-:Y:S02]  /*10f20*/  P2R R13, PR, RZ, 0x1 ;  /* 0x00000001ff0d7803 */ /* 0x000fe40000000000 */
[C---:B------:R-:W-:Y:S02]  /*10f30*/  ISETP.GE.AND P1, PT, R12.reuse, R189, PT ;  /* 0x000000bd0c00720c */ /* 0x040fe40003f26270 */
[C---:B------:R-:W-:Y:S02]  /*10f40*/  ISETP.GE.AND P6, PT, R12.reuse, R186, PT ;  /* 0x000000ba0c00720c */ /* 0x040fe40003fc6270 */
[----:B------:R-:W-:-:S02]  /*10f50*/  ISETP.GE.AND P3, PT, R12, R188, PT ;  /* 0x000000bc0c00720c */ /* 0x000fc40003f66270 */
[-C--:B------:R-:W-:Y:S01]  /*10f60*/  ISETP.GE.AND P5, PT, R12, R187.reuse, PT ;  /* 0x000000bb0c00720c */ /* 0x080fe20003fa6270 */
[----:B------:R-:W-:Y:S01]  /*10f70*/  VIADD R12, R60, 0xffffffc0 ;  /* 0xffffffc03c0c7836 */ /* 0x000fe20000000000 */
[----:B------:R-:W-:Y:S02]  /*10f80*/  ISETP.GE.AND P2, PT, R24, R187, PT ;  /* 0x000000bb1800720c */ /* 0x000fe40003f46270 */
[----:B------:R-:W-:Y:S01]  /*10f90*/  ISETP.GE.AND P0, PT, R16, R188, PT ;  /* 0x000000bc1000720c */ /* 0x000fe20003f06270 */
[----:B------:R-:W-:Y:S01]  /*10fa0*/  LDSM.16.MT88.4 R24, [R153+0x6000] ;  /* 0x006000009918783b */ /* 0x000fe20000004200 */
[----:B------:R-:W-:Y:S01]  /*10fb0*/  FSEL R215, R8, -INF , P4 ;  /* 0xff80000008d77808 */ /* 0x000fe20002000000 */
[----:B------:R-:W-:Y:S01]  /*10fc0*/  VIADD R8, R60, 0xffffffc1 ;  /* 0xffffffc13c087836 */ /* 0x000fe20000000000 */
[----:B------:R-:W-:Y:S02]  /*10fd0*/  FSEL R221, R18, -INF , !P2 ;  /* 0xff80000012dd7808 */ /* 0x000fe40005000000 */
[----:B------:R-:W-:-:S02]  /*10fe0*/  ISETP.NE.AND P4, PT, R13, RZ, PT ;  /* 0x000000ff0d00720c */ /* 0x000fc40003f85270 */
[----:B------:R-:W-:Y:S02]  /*10ff0*/  FSEL R10, R10, -INF , P0 ;  /* 0xff8000000a0a7808 */ /* 0x000fe40000000000 */
[----:B------:R-:W-:Y:S02]  /*11000*/  FSEL R217, R9, -INF , P1 ;  /* 0xff80000009d97808 */ /* 0x000fe40000800000 */
[----:B------:R-:W-:Y:S02]  /*11010*/  FSEL R11, R11, -INF , P3 ;  /* 0xff8000000b0b7808 */ /* 0x000fe40001800000 */
[----:B------:R-:W-:Y:S02]  /*11020*/  ISETP.GE.AND P2, PT, R20, R187, PT ;  /* 0x000000bb1400720c */ /* 0x000fe40003f46270 */
[----:B------:R-:W-:Y:S02]  /*11030*/  ISETP.GE.AND P0, PT, R12, R186, PT ;  /* 0x000000ba0c00720c */ /* 0x000fe40003f06270 */
[----:B------:R-:W-:-:S02]  /*11040*/  FSEL R215, R215, -INF , !P4 ;  /* 0xff800000d7d77808 */ /* 0x000fc40006000000 */
[----:B------:R-:W-:Y:S02]  /*11050*/  FSEL R217, R217, -INF , !P6 ;  /* 0xff800000d9d97808 */ /* 0x000fe40007000000 */
[----:B------:R-:W-:Y:S02]  /*11060*/  FSEL R207, R11, -INF , !P5 ;  /* 0xff8000000bcf7808 */ /* 0x000fe40006800000 */
[----:B------:R-:W-:Y:S02]  /*11070*/  FSEL R211, R14, -INF , !P2 ;  /* 0xff8000000ed37808 */ /* 0x000fe40005000000 */
[-C--:B------:R-:W-:Y:S02]  /*11080*/  ISETP.GE.AND P4, PT, R12, R189.reuse, PT ;  /* 0x000000bd0c00720c */ /* 0x080fe40003f86270 */
[----:B------:R-:W-:Y:S02]  /*11090*/  P2R R9, PR, RZ, 0x1 ;  /* 0x00000001ff097803 */ /* 0x000fe40000000000 */
[----:B------:R-:W-:-:S02]  /*110a0*/  ISETP.GE.AND P1, PT, R8, R189, PT ;  /* 0x000000bd0800720c */ /* 0x000fc40003f26270 */
[C---:B------:R-:W-:Y:S02]  /*110b0*/  ISETP.GE.AND P6, PT, R8.reuse, R186, PT ;  /* 0x000000ba0800720c */ /* 0x040fe40003fc6270 */
[CC--:B------:R-:W-:Y:S02]  /*110c0*/  ISETP.GE.AND P3, PT, R8.reuse, R188.reuse, PT ;  /* 0x000000bc0800720c */ /* 0x0c0fe40003f66270 */
[-C--:B------:R-:W-:Y:S01]  /*110d0*/  ISETP.GE.AND P5, PT, R8, R187.reuse, PT ;  /* 0x000000bb0800720c */ /* 0x080fe20003fa6270 */
[----:B------:R-:W-:Y:S01]  /*110e0*/  VIADD R8, R60, 0xffffffc8 ;  /* 0xffffffc83c087836 */ /* 0x000fe20000000000 */
[----:B------:R-:W-:Y:S02]  /*110f0*/  ISETP.GE.AND P2, PT, R16, R187, PT ;  /* 0x000000bb1000720c */ /* 0x000fe40003f46270 */
[----:B------:R-:W-:Y:S01]  /*11100*/  ISETP.GE.AND P0, PT, R12, R188, PT ;  /* 0x000000bc0c00720c */ /* 0x000fe20003f06270 */
[----:B------:R-:W-:Y:S01]  /*11110*/  LDSM.16.MT88.4 R16, [R154+0x6000] ;  /* 0x006000009a10783b */ /* 0x000fe20000004200 */
[----:B------:R-:W-:-:S02]  /*11120*/  FSEL R145, R4, -INF , P4 ;  /* 0xff80000004917808 */ /* 0x000fc40002000000 */
[----:B------:R-:W-:Y:S02]  /*11130*/  FSEL R205, R10, -INF , !P2 ;  /* 0xff8000000acd7808 */ /* 0x000fe40005000000 */
[----:B------:R-:W-:Y:S02]  /*11140*/  ISETP.NE.AND P4, PT, R9, RZ, PT ;  /* 0x000000ff0900720c */ /* 0x000fe40003f85270 */
[----:B------:R-:W-:Y:S02]  /*11150*/  FSEL R6, R6, -INF , P0 ;  /* 0xff80000006067808 */ /* 0x000fe40000000000 */
[----:B------:R-:W-:Y:S02]  /*11160*/  ISETP.GE.AND P2, PT, R12, R187, PT ;  /* 0x000000bb0c00720c */ /* 0x000fe40003f46270 */
[----:B------:R-:W-:Y:S02]  /*11170*/  ISETP.GE.AND P0, PT, R8, R186, PT ;  /* 0x000000ba0800720c */ /* 0x000fe40003f06270 */
[----:B------:R-:W-:-:S02]  /*11180*/  FSEL R145, R145, -INF , !P4 ;  /* 0xff80000091917808 */ /* 0x000fc40006000000 */
[----:B------:R-:W-:Y:S02]  /*11190*/  FSEL R149, R5, -INF , P1 ;  /* 0xff80000005957808 */ /* 0x000fe40000800000 */
[----:B------:R-:W-:Y:S02]  /*111a0*/  ISETP.GE.AND P4, PT, R8, R189, PT ;  /* 0x000000bd0800720c */ /* 0x000fe40003f86270 */
[----:B------:R-:W-:Y:S01]  /*111b0*/  FSEL R147, R6, -INF , !P2 ;  /* 0xff80000006937808 */ /* 0x000fe20005000000 */
[----:B------:R-:W-:Y:S01]  /*111c0*/  VIADD R6, R60, 0xffffffd0 ;  /* 0xffffffd03c067836 */ /* 0x000fe20000000000 */
[----:B------:R-:W-:Y:S02]  /*111d0*/  P2R R5, PR, RZ, 0x1 ;  /* 0x00000001ff057803 */ /* 0x000fe40000000000 */
[----:B------:R-:W-:Y:S02]  /*111e0*/  ISETP.GE.AND P0, PT, R8, R188, PT ;  /* 0x000000bc0800720c */ /* 0x000fe40003f06270 */
        /* <DEDUP_REMOVED lines=25> */
[----:B-1----:R-:W-:Y:S02]  /*11380*/  FSEL R113, R104, -INF , !P4 ;  /* 0xff80000068717808 */ /* 0x002fe40006000000 */
        /* <DEDUP_REMOVED lines=29> */
[----:B------:R-:W-:-:S02]  /*11560*/  FSEL R117, R106, -INF , !P2 ;  /* 0xff8000006a757808 */ /* 0x000fc40005000000 */
[----:B------:R-:W-:Y:S02]  /*11570*/  ISETP.GE.AND P2, PT, R6, R187, PT ;  /* 0x000000bb0600720c */ /* 0x000fe40003f46270 */
[----:B------:R-:W-:Y:S02]  /*11580*/  @P0 LOP3.LUT R180, R180, 0x1, RZ, 0xfc, !PT ;  /* 0x00000001b4b40812 */ /* 0x000fe400078efcff */
[----:B------:R-:W-:Y:S02]  /*11590*/  FSEL R121, R56, -INF , !P4 ;  /* 0xff80000038797808 */ /* 0x000fe40006000000 */
[----:B------:R-:W-:Y:S02]  /*115a0*/  FSEL R115, R58, -INF , !P2 ;  /* 0xff8000003a737808 */ /* 0x000fe40005000000 */
[C---:B------:R-:W-:Y:S02]  /*115b0*/  ISETP.GE.AND P4, PT, R5.reuse, R189, PT ;  /* 0x000000bd0500720c */ /* 0x040fe40003f86270 */
[----:B------:R-:W-:-:S02]  /*115c0*/  ISETP.GE.AND P0, PT, R5, R188, PT ;  /* 0x000000bc0500720c */ /* 0x000fc40003f06270 */
[----:B------:R-:W-:Y:S01]  /*115d0*/  ISETP.GE.AND P2, PT, R5, R187, PT ;  /* 0x000000bb0500720c */ /* 0x000fe20003f46270 */
[----:B------:R-:W-:Y:S01]  /*115e0*/  VIADD R5, R60, 0xffffffe8 ;  /* 0xffffffe83c057836 */ /* 0x000fe20000000000 */
[----:B------:R-:W-:Y:S02]  /*115f0*/  FSEL R109, R59, -INF , !P5 ;  /* 0xff8000003b6d7808 */ /* 0x000fe40006800000 */
[C---:B------:R-:W-:Y:S02]  /*11600*/  LOP3.LUT P5, RZ, R180.reuse, 0x1, RZ, 0xc0, !PT ;  /* 0x00000001b4ff7812 */ /* 0x040fe400078ac0ff */
[----:B------:R-:W-:Y:S02]  /*11610*/  LOP3.LUT R180, R180, 0xfffffffd, RZ, 0xc0, !PT ;  /* 0xfffffffdb4b47812 */ /* 0x000fe400078ec0ff */
[----:B------:R-:W-:Y:S02]  /*11620*/  FMNMX3.FTZ R8, R2, R125, R201, !PT ;  /* 0x0000007d02087276 */ /* 0x000fe400078100c9 */
[----:B------:R-:W-:-:S02]  /*11630*/  FSEL R57, R57, -INF , P1 ;  /* 0xff80000039397808 */ /* 0x000fc40000800000 */
[----:B------:R-:W-:Y:S02]  /*11640*/  ISETP.GE.AND P1, PT, R4, R189, PT ;  /* 0x000000bd0400720c */ /* 0x000fe40003f26270 */
[----:B------:R-:W-:Y:S02]  /*11650*/  FSEL R54, R54, -INF , P0 ;  /* 0xff80000036367808 */ /* 0x000fe40000000000 */
[----:B------:R-:W-:Y:S02]  /*11660*/  @P3 LOP3.LUT R180, R180, 0x2, RZ, 0xfc, !PT ;  /* 0x00000002b4b43812 */ /* 0x000fe400078efcff */
[----:B------:R-:W-:Y:S02]  /*11670*/  ISETP.GE.AND P0, PT, R5, R186, PT ;  /* 0x000000ba0500720c */ /* 0x000fe40003f06270 */
[----:B------:R-:W-:Y:S02]  /*11680*/  FMNMX3.FTZ R8, R8, R235, R35, !PT ;  /* 0x000000eb08087276 */ /* 0x000fe40007810023 */
[----:B------:R-:W-:-:S02]  /*11690*/  FSEL R123, R57, -INF , !P6 ;  /* 0xff800000397b7808 */ /* 0x000fc40007000000 */
[C---:B------:R-:W-:Y:S02]  /*116a0*/  ISETP.GE.AND P3, PT, R4.reuse, R188, PT ;  /* 0x000000bc0400720c */ /* 0x040fe40003f66270 */
[----:B------:R-:W-:Y:S01]  /*116b0*/  ISETP.GE.AND P6, PT, R4, R187, PT ;  /* 0x000000bb0400720c */ /* 0x000fe20003fc6270 */
[----:B------:R-:W-:Y:S01]  /*116c0*/  VIADD R4, R60, 0xffffffe9 ;  /* 0xffffffe93c047836 */ /* 0x000fe20000000000 */
[----:B------:R-:W-:Y:S02]  /*116d0*/  FSEL R53, R53, -INF , P1 ;  /* 0xff80000035357808 */ /* 0x000fe40000800000 */
[----:B------:R-:W-:Y:S02]  /*116e0*/  LOP3.LUT P1, RZ, R180, 0x2, RZ, 0xc0, !PT ;  /* 0x00000002b4ff7812 */ /* 0x000fe4000782c0ff */
[----:B------:R-:W-:Y:S02]  /*116f0*/  FMNMX3.FTZ R8, R8, R135, R143, !PT ;  /* 0x0000008708087276 */ /* 0x000fe4000781008f */
[----:B------:R-:W-:-:S02]  /*11700*/  FMNMX3.FTZ R6, R0, R129, R39, !PT ;  /* 0x0000008100067276 */ /* 0x000fc40007810027 */
[----:B------:R-:W-:Y:S02]  /*11710*/  FSEL R52, R52, -INF , P4 ;  /* 0xff80000034347808 */ /* 0x000fe40002000000 */
[----:B------:R-:W-:Y:S02]  /*11720*/  FSEL R105, R53, -INF , !P1 ;  /* 0xff80000035697808 */ /* 0x000fe40004800000 */
[----:B------:R-:W-:Y:S02]  /*11730*/  LOP3.LUT R180, R180, 0xfffffffe, RZ, 0xc0, !PT ;  /* 0xfffffffeb4b47812 */ /* 0x000fe400078ec0ff */
[----:B------:R-:W-:Y:S02]  /*11740*/  ISETP.GE.AND P1, PT, R4, R186, PT ;  /* 0x000000ba0400720c */ /* 0x000fe40003f26270 */
[----:B------:R-:W-:Y:S02]  /*11750*/  FMNMX3.FTZ R8, R8, R231, R233, !PT ;  /* 0x000000e708087276 */ /* 0x000fe400078100e9 */
[----:B------:R-:W-:-:S02]  /*11760*/  FMNMX3.FTZ R6, R6, R37, R33, !PT ;  /* 0x0000002506067276 */ /* 0x000fc40007810021 */
[----:B------:R-:W-:Y:S02]  /*11770*/  FSEL R107, R52, -INF , !P5 ;  /* 0xff800000346b7808 */ /* 0x000fe40006800000 */
[----:B------:R-:W-:Y:S02]  /*11780*/  ISETP.GE.AND P5, PT, R5, R189, PT ;  /* 0x000000bd0500720c */ /* 0x000fe40003fa6270 */
[----:B------:R-:W-:Y:S02]  /*11790*/  @P0 LOP3.LUT R180, R180, 0x1, RZ, 0xfc, !PT ;  /* 0x00000001b4b40812 */ /* 0x000fe400078efcff */
[----:B------:R-:W-:Y:S02]  /*117a0*/  FMNMX3.FTZ R8, R8, R197, R199, !PT ;  /* 0x000000c508087276 */ /* 0x000fe400078100c7 */
[----:B------:R-:W-:Y:S02]  /*117b0*/  FMNMX3.FTZ R6, R6, R229, R141, !PT ;  /* 0x000000e506067276 */ /* 0x000fe4000781008d */
[----:B------:R-:W-:-:S02]  /*117c0*/  FSEL R57, R54, -INF , !P2 ;  /* 0xff80000036397808 */ /* 0x000fc40005000000 */
[----:B------:R-:W-:Y:S02]  /*117d0*/  FSEL R48, R48, -INF , P5 ;  /* 0xff80000030307808 */ /* 0x000fe40002800000 */
[----:B------:R-:W-:Y:S02]  /*117e0*/  LOP3.LUT P2, RZ, R180, 0x1, RZ, 0xc0, !PT ;  /* 0x00000001b4ff7812 */ /* 0x000fe4000784c0ff */
[----:B------:R-:W-:Y:S02]  /*117f0*/  ISETP.GE.AND P5, PT, R4, R187, PT ;  /* 0x000000bb0400720c */ /* 0x000fe40003fa6270 */
[----:B------:R-:W-:Y:S02]  /*11800*/  FMNMX3.FTZ R8, R8, R223, R225, !PT ;  /* 0x000000df08087276 */ /* 0x000fe400078100e1 */
[----:B------:R-:W-:Y:S02]  /*11810*/  LOP3.LUT R180, R180, 0xfffffffd, RZ, 0xc0, !PT ;  /* 0xfffffffdb4b47812 */ /* 0x000fe400078ec0ff */
[----:B------:R-:W-:-:S02]  /*11820*/  FMNMX3.FTZ R6, R6, R131, R227, !PT ;  /* 0x0000008306067276 */ /* 0x000fc400078100e3 */
[----:B------:R-:W-:Y:S02]  /*11830*/  FMNMX3.FTZ R8, R8, R209, R213, !PT ;  /* 0x000000d108087276 */ /* 0x000fe400078100d5 */
[C---:B------:R-:W-:Y:S02]  /*11840*/  ISETP.GE.AND P0, PT, R5.reuse, R188, PT ;  /* 0x000000bc0500720c */ /* 0x040fe40003f06270 */
[----:B------:R-:W-:Y:S01]  /*11850*/  ISETP.GE.AND P4, PT, R5, R187, PT ;  /* 0x000000bb0500720c */ /* 0x000fe20003f86270 */
[----:B------:R-:W-:Y:S01]  /*11860*/  VIADD R5, R60, 0xfffffff0 ;  /* 0xfffffff03c057836 */ /* 0x000fe20000000000 */
[----:B------:R-:W-:Y:S02]  /*11870*/  @P1 LOP3.LUT R180, R180, 0x2, RZ, 0xfc, !PT ;  /* 0x00000002b4b41812 */ /* 0x000fe400078efcff */
[----:B------:R-:W-:Y:S02]  /*11880*/  FMNMX3.FTZ R6, R6, R193, R191, !PT ;  /* 0x000000c106067276 */ /* 0x000fe400078100bf */
[----:B------:R-:W-:-:S02]  /*11890*/  FSEL R55, R55, -INF , P3 ;  /* 0xff80000037377808 */ /* 0x000fc40001800000 */
[C---:B------:R-:W-:Y:S02]  /*118a0*/  ISETP.GE.AND P3, PT, R4.reuse, R189, PT ;  /* 0x000000bd0400720c */ /* 0x040fe40003f66270 */
[----:B------:R-:W-:Y:S01]  /*118b0*/  ISETP.GE.AND P1, PT, R4, R188, PT ;  /* 0x000000bc0400720c */ /* 0x000fe20003f26270 */
[----:B------:R-:W-:Y:S01]  /*118c0*/  VIADD R4, R60, 0xfffffff1 ;  /* 0xfffffff13c047836 */ /* 0x000fe20000000000 */
[----:B------:R-:W-:Y:S02]  /*118d0*/  FMNMX3.FTZ R8, R8, R215, R217, !PT ;  /* 0x000000d708087276 */ /* 0x000fe400078100d9 */
[----:B------:R-:W-:Y:S02]  /*118e0*/  LOP3.LUT R180, R180, 0xfffffffb, RZ, 0xc0, !PT ;  /* 0xfffffffbb4b47812 */ /* 0x000fe400078ec0ff */
[----:B------:R-:W-:Y:S02]  /*118f0*/  FMNMX3.FTZ R6, R6, R221, R219, !PT ;  /* 0x000000dd06067276 */ /* 0x000fe400078100db */
[----:B------:R-:W-:-:S02]  /*11900*/  FSEL R50, R50, -INF , P0 ;  /* 0xff80000032327808 */ /* 0x000fc40000000000 */
[----:B------:R-:W-:Y:S02]  /*11910*/  FSEL R56, R48, -INF , !P2 ;  /* 0xff80000030387808 */ /* 0x000fe40005000000 */
[C---:B------:R-:W-:Y:S02]  /*11920*/  ISETP.GE.AND P0, PT, R5.reuse, R188, PT ;  /* 0x000000bc0500720c */ /* 0x040fe40003f06270 */
[----:B------:R-:W-:Y:S02]  /*11930*/  ISETP.GE.AND P2, PT, R5, R189, PT ;  /* 0x000000bd0500720c */ /* 0x000fe40003f46270 */
[----:B------:R-:W-:Y:S02]  /*11940*/  FSEL R103, R51, -INF , P1 ;  /* 0xff80000033677808 */ /* 0x000fe40000800000 */
[----:B------:R-:W-:Y:S02]  /*11950*/  FMNMX3.FTZ R8, R8, R145, R149, !PT ;  /* 0x0000009108087276 */ /* 0x000fe40007810095 */
[----:B------:R-:W-:-:S02]  /*11960*/  @P5 LOP3.LUT R180, R180, 0x4, RZ, 0xfc, !PT ;  /* 0x00000004b4b45812 */ /* 0x000fc400078efcff */
[----:B------:R-:W-:Y:S02]  /*11970*/  ISETP.GE.AND P1, PT, R4, R189, PT ;  /* 0x000000bd0400720c */ /* 0x000fe40003f26270 */
[----:B------:R-:W-:Y:S02]  /*11980*/  FMNMX3.FTZ R6, R6, R211, R203, !PT ;  /* 0x000000d306067276 */ /* 0x000fe400078100cb */
[----:B------:R-:W-:Y:S02]  /*11990*/  FSEL R61, R50, -INF , !P4 ;  /* 0xff800000323d7808 */ /* 0x000fe40006000000 */
[----:B------:R-:W-:Y:S02]  /*119a0*/  FSEL R49, R49, -INF , P3 ;  /* 0xff80000031317808 */ /* 0x000fe40001800000 */
[----:B------:R-:W-:Y:S02]  /*119b0*/  FSEL R46, R46, -INF , P0 ;  /* 0xff8000002e2e7808 */ /* 0x000fe40000000000 */
[----:B------:R-:W-:-:S02]  /*119c0*/  FSEL R44, R44, -INF , P2 ;  /* 0xff8000002c2c7808 */ /* 0x000fc40001000000 */
[C---:B------:R-:W-:Y:S02]  /*119d0*/  ISETP.GE.AND P3, PT, R4.reuse, R186, PT ;  /* 0x000000ba0400720c */ /* 0x040fe40003f66270 */
[C---:B------:R-:W-:Y:S02]  /*119e0*/  ISETP.GE.AND P0, PT, R4.reuse, R188, PT ;  /* 0x000000bc0400720c */ /* 0x040fe40003f06270 */
[----:B------:R-:W-:Y:S01]  /*119f0*/  ISETP.GE.AND P4, PT, R4, R187, PT ;  /* 0x000000bb0400720c */ /* 0x000fe20003f86270 */
[----:B------:R-:W-:Y:S01]  /*11a00*/  VIADD R4, R60, 0xfffffff8 ;  /* 0xfffffff83c047836 */ /* 0x000fe20000000000 */
[----:B------:R-:W-:Y:S02]  /*11a10*/  FMNMX3.FTZ R8, R8, R151, R169, !PT ;  /* 0x0000009708087276 */ /* 0x000fe400078100a9 */
[----:B------:R-:W-:Y:S02]  /*11a20*/  LOP3.LUT P2, RZ, R180, 0x2, RZ, 0xc0, !PT ;  /* 0x00000002b4ff7812 */ /* 0x000fe4000784c0ff */
[----:B------:R-:W-:-:S02]  /*11a30*/  FSEL R45, R45, -INF , P1 ;  /* 0xff8000002d2d7808 */ /* 0x000fc40000800000 */
[----:B------:R-:W-:Y:S02]  /*11a40*/  FMNMX3.FTZ R6, R6, R205, R207, !PT ;  /* 0x000000cd06067276 */ /* 0x000fe400078100cf */
[----:B------:R-:W-:Y:S02]  /*11a50*/  FMNMX3.FTZ R8, R8, R113, R119, !PT ;  /* 0x0000007108087276 */ /* 0x000fe40007810077 */
[----:B------:R-:W-:Y:S02]  /*11a60*/  FSEL R47, R47, -INF , P0 ;  /* 0xff8000002f2f7808 */ /* 0x000fe40000000000 */
[----:B------:R-:W-:Y:S02]  /*11a70*/  FSEL R51, R49, -INF , !P2 ;  /* 0xff80000031337808 */ /* 0x000fe40005000000 */
[----:B------:R-:W-:Y:S02]  /*11a80*/  FSEL R58, R45, -INF , !P3 ;  /* 0xff8000002d3a7808 */ /* 0x000fe40005800000 */
[----:B------:R-:W-:-:S02]  /*11a90*/  FMNMX3.FTZ R6, R6, R147, R133, !PT ;  /* 0x0000009306067276 */ /* 0x000fc40007810085 */
        /* <DEDUP_REMOVED lines=8> */
[C---:B------:R-:W-:Y:S01]  /*11b20*/  ISETP.GE.AND P5, PT, R5.reuse, R186, PT ;  /* 0x000000ba0500720c */ /* 0x040fe20003fa6270 */
[----:B------:R-:W-:Y:S01]  /*11b30*/  LDSM.16.MT88.4 R52, [R158+0x6800] ;  /* 0x006800009e34783b */ /* 0x000fe20000004200 */
[----:B------:R-:W-:Y:S02]  /*11b40*/  ISETP.GE.AND P6, PT, R5, R187, PT ;  /* 0x000000bb0500720c */ /* 0x000fe40003fc6270 */
[----:B------:R-:W-:Y:S02]  /*11b50*/  FSEL R40, R40, -INF , P0 ;  /* 0xff80000028287808 */ /* 0x000fe40000000000 */
[----:B------:R-:W-:Y:S02]  /*11b60*/  ISETP.GE.AND P0, PT, R4, R189, PT ;  /* 0x000000bd0400720c */ /* 0x000fe40003f06270 */
[----:B------:R-:W-:-:S02]  /*11b70*/  FMNMX3.FTZ R5, R8, R107, R105, !PT ;  /* 0x0000006b08057276 */ /* 0x000fc40007810069 */
[----:B------:R-:W-:Y:S02]  /*11b80*/  FMNMX3.FTZ R6, R6, R117, R111, !PT ;  /* 0x0000007506067276 */ /* 0x000fe4000781006f */
[----:B------:R-:W-:Y:S02]  /*11b90*/  FSEL R42, R42, -INF , P1 ;  /* 0xff8000002a2a7808 */ /* 0x000fe40000800000 */
[----:B------:R-:W-:Y:S02]  /*11ba0*/  FSEL R49, R44, -INF , !P5 ;  /* 0xff8000002c317808 */ /* 0x000fe40006800000 */
[----:B------:R-:W-:Y:S02]  /*11bb0*/  ISETP.GE.AND P1, PT, R4, R186, PT ;  /* 0x000000ba0400720c */ /* 0x000fe40003f26270 */
[----:B------:R-:W-:Y:S02]  /*11bc0*/  FSEL R41, R41, -INF , P0 ;  /* 0xff80000029297808 */ /* 0x000fe40000000000 */
[----:B------:R-:W-:-:S02]  /*11bd0*/  FMNMX3.FTZ R5, R5, R56, R51, !PT ;  /* 0x0000003805057276 */ /* 0x000fc40007810033 */
[----:B------:R-:W-:Y:S02]  /*11be0*/  LOP3.LUT P5, RZ, R180, 0x4, RZ, 0xc0, !PT ;  /* 0x00000004b4ff7812 */ /* 0x000fe400078ac0ff */
        /* <DEDUP_REMOVED lines=8> */
[----:B------:R-:W-:Y:S02]  /*11c70*/  FMNMX3.FTZ R4, R5, R64, R60, !PT ;  /* 0x0000004005047276 */ /* 0x000fe4000781003c */
[----:B------:R-:W-:Y:S02]  /*11c80*/  FSEL R48, R43, -INF , P0 ;  /* 0xff8000002b307808 */ /* 0x000fe40000000000 */
[----:B------:R-:W-:-:S02]  /*11c90*/  FSEL R43, R46, -INF , !P6 ;  /* 0xff8000002e2b7808 */ /* 0x000fc40007000000 */
[----:B------:R-:W-:Y:S02]  /*11ca0*/  FSEL R50, R47, -INF , !P4 ;  /* 0xff8000002f327808 */ /* 0x000fe40006000000 */
[----:B------:R-:W-:Y:S02]  /*11cb0*/  FMNMX3.FTZ R5, R6, R61, R103, !PT ;  /* 0x0000003d06057276 */ /* 0x000fe40007810067 */
[----:B------:R-:W-:Y:S01]  /*11cc0*/  FSEL R41, R42, -INF , !P3 ;  /* 0xff8000002a297808 */ /* 0x000fe20005800000 */
[----:B------:R-:W1:Y:S01]  /*11cd0*/  SHFL.BFLY PT, R9, R4, 0x2, 0x1f ;  /* 0x0c401f0004097f89 */ /* 0x000e6200000e0000 */
[----:B------:R-:W-:Y:S02]  /*11ce0*/  FSEL R48, R48, -INF , !P1 ;  /* 0xff80000030307808 */ /* 0x000fe40004800000 */
[----:B------:R-:W-:Y:S01]  /*11cf0*/  FMNMX3.FTZ R5, R5, R43, R50, !PT ;  /* 0x0000002b05057276 */ /* 0x000fe20007810032 */
[----:B------:R-:W-:Y:S03]  /*11d00*/  LDSM.16.MT88.4 R44, [R154+0x6800] ;  /* 0x006800009a2c783b */ /* 0x000fe60000004200 */
        /* <DEDUP_REMOVED lines=8> */
[----:B------:R-:W-:-:S04]  /*11d90*/  FSETP.NEU.FTZ.AND P1, PT, R42, -INF , PT ;  /* 0xff8000002a00780b */ /* 0x000fc80003f3d000 */
[----:B------:R-:W-:Y:S02]  /*11da0*/  FSEL R7, R42, RZ, P1 ;  /* 0x000000ff2a077208 */ /* 0x000fe40000800000 */
[----:B---3--:R-:W-:-:S04]  /*11db0*/  FMNMX.FTZ R40, R5, R40, !PT ;  /* 0x0000002805287209 */ /* 0x008fc80007810000 */
[----:B------:R-:W-:Y:S01]  /*11dc0*/  FSETP.NEU.FTZ.AND P0, PT, R40, -INF , PT ;  /* 0xff8000002800780b */ /* 0x000fe20003f1d000 */
[----:B------:R-:W-:Y:S01]  /*11dd0*/  FADD.FTZ R4, R2, -R7 ;  /* 0x8000000702047221 */ /* 0x000fe20000010000 */
[----:B--2---:R-:W-:Y:S02]  /*11de0*/  FMUL.FTZ R2, R3, R40 ;  /* 0x0000002803027220 */ /* 0x004fe40000410000 */
[----:B------:R-:W-:-:S05]  /*11df0*/  FSEL R5, R40, RZ, P0 ;  /* 0x000000ff28057208 */ /* 0x000fca0000000000 */
[----:B------:R-:W-:Y:S01]  /*11e00*/  FADD.FTZ R114, R0, -R5 ;  /* 0x8000000500727221 */ /* 0x000fe20000010000 */
[----:B------:R-:W-:Y:S01]  /*11e10*/  FSEL R0, R2, RZ, P0 ;  /* 0x000000ff02007208 */ /* 0x000fe20000000000 */
[----:B------:R-:W-:-:S04]  /*11e20*/  FMUL.FTZ R66, R3, R42 ;  /* 0x0000002a03427220 */ /* 0x000fc80000410000 */
[-CC-:B------:R-:W-:Y:S01]  /*11e30*/  FFMA.FTZ R112, R129, R3.reuse, -R0.reuse ;  /* 0x0000000381707223 */ /* 0x180fe20000010800 */
[-CC-:B------:R-:W-:Y:S01]  /*11e40*/  FFMA.FTZ R108, R39, R3.reuse, -R0.reuse ;  /* 0x00000003276c7223 */ /* 0x180fe20000010800 */
[-CC-:B------:R-:W-:Y:S02]  /*11e50*/  FFMA.FTZ R129, R37, R3.reuse, -R0.reuse ;  /* 0x0000000325817223 */ /* 0x180fe40000010800 */
[----:B------:R-:W1:Y:S01]  /*11e60*/  LDSM.16.MT88.4 R36, [R152+0x6000] ;  /* 0x006000009824783b */ /* 0x000e620000004200 */
[----:B------:R-:W-:Y:S01]  /*11e70*/  FSEL R66, R66, RZ, P1 ;  /* 0x000000ff42427208 */ /* 0x000fe20000800000 */
[----:B------:R-:W-:Y:S01]  /*11e80*/  FMUL.FTZ R114, R3, R114 ;  /* 0x0000007203727220 */ /* 0x000fe20000410000 */
[----:B------:R-:W-:-:S03]  /*11e90*/  FFMA.FTZ R2, R33, R3, -R0 ;  /* 0x0000000321027223 */ /* 0x000fc60000010800 */
[-CC-:B------:R-:W-:Y:S01]  /*11ea0*/  FFMA.FTZ R6, R125, R3.reuse, -R66.reuse ;  /* 0x000000037d067223 */ /* 0x180fe20000010842 */
[-CC-:B------:R-:W-:Y:S01]  /*11eb0*/  FFMA.FTZ R104, R201, R3.reuse, -R66.reuse ;  /* 0x00000003c9687223 */ /* 0x180fe20000010842 */
[-CC-:B------:R-:W-:Y:S01]  /*11ec0*/  FFMA.FTZ R125, R235, R3.reuse, -R66.reuse ;  /* 0x00000003eb7d7223 */ /* 0x180fe20000010842 */
[--C-:B------:R-:W-:Y:S01]  /*11ed0*/  FFMA.FTZ R102, R35, R3, -R66.reuse ;  /* 0x0000000323667223 */ /* 0x100fe20000010842 */
[----:B------:R-:W-:Y:S01]  /*11ee0*/  FMUL.FTZ R4, R3, R4 ;  /* 0x0000000403047220 */ /* 0x000fe20000410000 */
        /* <DEDUP_REMOVED lines=17> */
[----:B-1----:R-:W-:Y:S01]  /*12000*/  F2FP.F16.F32.PACK_AB R35, R2, R129 ;  /* 0x000000810223723e */ /* 0x002fe200000000ff */
[-C--:B------:R-:W-:Y:S01]  /*12010*/  FMUL.FTZ R4, R96, R130.reuse ;  /* 0x0000008260047220 */ /* 0x080fe20000410000 */
[----:B------:R-:W-:Y:S01]  /*12020*/  FMUL.FTZ R5, R97, R130 ;  /* 0x0000008261057220 */ /* 0x000fe20000410000 */
[-C--:B------:R-:W-:Y:S01]  /*12030*/  FMUL.FTZ R6, R98, R114.reuse ;  /* 0x0000007262067220 */ /* 0x080fe20000410000 */
[----:B------:R-:W-:Y:S01]  /*12040*/  FMUL.FTZ R7, R99, R114 ;  /* 0x0000007263077220 */ /* 0x000fe20000410000 */
[-C--:B------:R-:W-:Y:S01]  /*12050*/  FMUL.FTZ R12, R88, R130.reuse ;  /* 0x00000082580c7220 */ /* 0x080fe20000410000 */
[----:B------:R-:W-:Y:S01]  /*12060*/  FMUL.FTZ R13, R89, R130 ;  /* 0x00000082590d7220 */ /* 0x000fe20000410000 */
[C---:B------:R-:W-:Y:S01]  /*12070*/  HMMA.16816.F32 R28, R32.reuse, R36, R28 ;  /* 0x00000024201c723c */ /* 0x040fe2000000181c */
[-C--:B------:R-:W-:Y:S01]  /*12080*/  FMUL.FTZ R14, R90, R114.reuse ;  /* 0x000000725a0e7220 */ /* 0x080fe20000410000 */
[----:B------:R-:W-:Y:S01]  /*12090*/  FMUL.FTZ R15, R91, R114 ;  /* 0x000000725b0f7220 */ /* 0x000fe20000410000 */
[-CC-:B------:R-:W-:Y:S01]  /*120a0*/  FFMA.FTZ R36, R135, R3.reuse, -R66.reuse ;  /* 0x0000000387247223 */ /* 0x180fe20000010842 */
        /* <DEDUP_REMOVED lines=16> */
[----:B------:R-:W-:Y:S04]  /*121b0*/  MUFU.EX2 R143, R36 ;  /* 0x00000024008f7308 */ /* 0x000fe80000000800 */
[----:B------:R-:W1:Y:S03]  /*121c0*/  MUFU.EX2 R118, R118 ;  /* 0x0000007600767308 */ /* 0x000e660000000800 */
[C---:B------:R-:W-:Y:S01]  /*121d0*/  HMMA.16816.F32 R12, R32.reuse, R16, R12 ;  /* 0x00000010200c723c */ /* 0x040fe2000000180c */
[----:B------:R-:W-:Y:S04]  /*121e0*/  MUFU.EX2 R135, R135 ;  /* 0x0000008700877308 */ /* 0x000fe80000000800 */
[----:B------:R-:W-:Y:S03]  /*121f0*/  MUFU.EX2 R110, R110 ;  /* 0x0000006e006e7308 */ /* 0x000fe60000000800 */
[----:B------:R-:W-:Y:S01]  /*12200*/  HMMA.16816.F32 R8, R32, R10, R92 ;  /* 0x0000000a2008723c */ /* 0x000fe2000000185c */
[----:B------:R-:W-:Y:S01]  /*12210*/  MUFU.EX2 R141, R229 ;  /* 0x000000e5008d7308 */ /* 0x000fe20000000800 */
[----:B------:R-:W-:-:S03]  /*12220*/  FMUL.FTZ R20, R80, R130 ;  /* 0x0000008250147220 */ /* 0x000fc60000410000 */
[----:B------:R-:W2:Y:S04]  /*12230*/  MUFU.EX2 R116, R116 ;  /* 0x0000007400747308 */ /* 0x000ea80000000800 */
[----:B------:R-:W-:Y:S01]  /*12240*/  MUFU.EX2 R131, R131 ;  /* 0x0000008300837308 */ /* 0x000fe20000000800 */
[C---:B------:R-:W-:Y:S03]  /*12250*/  HMMA.16816.F32 R16, R32.reuse, R18, R84 ;  /* 0x000000122010723c */ /* 0x040fe60000001854 */
[----:B------:R-:W3:Y:S01]  /*12260*/  MUFU.EX2 R106, R106 ;  /* 0x0000006a006a7308 */ /* 0x000ee20000000800 */
        /* <DEDUP_REMOVED lines=12> */
[----:B-1----:R-:W-:Y:S01]  /*12330*/  F2FP.F16.F32.PACK_AB R36, R118, R143 ;  /* 0x0000008f7624723e */ /* 0x002fe200000000ff */
[----:B------:R-:W-:Y:S01]  /*12340*/  FFMA.FTZ R124, R191, R3, -R0 ;  /* 0x00000003bf7c7223 */ /* 0x000fe20000010800 */
[----:B--2---:R-:W-:Y:S01]  /*12350*/  F2FP.F16.F32.PACK_AB R37, R116, R141 ;  /* 0x0000008d7425723e */ /* 0x004fe200000000ff */
[-CC-:B------:R-:W-:Y:S01]  /*12360*/  FFMA.FTZ R128, R199, R3.reuse, -R66.reuse ;  /* 0x00000003c7807223 */ /* 0x180fe20000010842 */
[-C--:B------:R-:W-:Y:S01]  /*12370*/  FFMA.FTZ R122, R225, R3.reuse, -R66 ;  /* 0x00000003e17a7223 */ /* 0x080fe20000010842 */
[-CC-:B------:R-:W-:Y:S01]  /*12380*/  FFMA.FTZ R193, R193, R3.reuse, -R0.reuse ;  /* 0x00000003c1c17223 */ /* 0x180fe20000010800 */
[-CC-:B------:R-:W-:Y:S01]  /*12390*/  FFMA.FTZ R120, R219, R3.reuse, -R0.reuse ;  /* 0x00000003db787223 */ /* 0x180fe20000010800 */
[C---:B------:R-:W-:Y:S01]  /*123a0*/  HMMA.16816.F32 R24, R32.reuse, R26, R76 ;  /* 0x0000001a2018723c */ /* 0x040fe2000000184c */
[-CC-:B------:R-:W-:Y:S01]  /*123b0*/  FFMA.FTZ R191, R221, R3.reuse, -R0.reuse ;  /* 0x00000003ddbf7223 */ /* 0x180fe20000010800 */
[----:B------:R-:W-:Y:S01]  /*123c0*/  MUFU.EX2 R128, R128 ;  /* 0x0000008000807308 */ /* 0x000fe20000000800 */
[-C--:B------:R-:W-:Y:S01]  /*123d0*/  FFMA.FTZ R136, R203, R3.reuse, -R0 ;  /* 0x00000003cb887223 */ /* 0x080fe20000010800 */
[-CC-:B------:R-:W-:Y:S01]  /*123e0*/  FFMA.FTZ R138, R213, R3.reuse, -R66.reuse ;  /* 0x00000003d58a7223 */ /* 0x180fe20000010842 */
[-C--:B------:R-:W-:Y:S01]  /*123f0*/  FFMA.FTZ R132, R217, R3.reuse, -R66 ;  /* 0x00000003d9847223 */ /* 0x080fe20000010842 */
[----:B------:R-:W-:Y:S01]  /*12400*/  MUFU.EX2 R122, R122 ;  /* 0x0000007a007a7308 */ /* 0x000fe20000000800 */
[--C-:B------:R-:W-:Y:S01]  /*12410*/  FFMA.FTZ R211, R211, R3, -R0.reuse ;  /* 0x00000003d3d37223 */ /* 0x100fe20000010800 */
[----:B------:R-:W-:Y:S01]  /*12420*/  HMMA.16816.F32 R32, R32, R38, R68 ;  /* 0x000000262020723c */ /* 0x000fe20000001844 */
[----:B------:R-:W-:Y:S01]  /*12430*/  F2FP.F16.F32.PACK_AB R38, R110, R135 ;  /* 0x000000876e26723e */ /* 0x000fe200000000ff */
[----:B------:R-:W-:Y:S01]  /*12440*/  MUFU.EX2 R193, R193 ;  /* 0x000000c100c17308 */ /* 0x000fe20000000800 */
[----:B---3--:R-:W-:Y:S01]  /*12450*/  F2FP.F16.F32.PACK_AB R39, R106, R131 ;  /* 0x000000836a27723e */ /* 0x008fe200000000ff */
[-C--:B------:R-:W-:Y:S01]  /*12460*/  FFMA.FTZ R134, R207, R3.reuse, -R0 ;  /* 0x00000003cf867223 */ /* 0x080fe20000010800 */
[----:B------:R-:W-:Y:S01]  /*12470*/  LDSM.16.MT88.4 R92, [R158+0x8000] ;  /* 0x008000009e5c783b */ /* 0x000fe20000004200 */
[----:B------:R-:W1:Y:S03]  /*12480*/  MUFU.EX2 R124, R124 ;  /* 0x0000007c007c7308 */ /* 0x000e660000000800 */
[----:B------:R-:W-:Y:S01]  /*12490*/  LDSM.16.MT88.4 R84, [R154+0x8000] ;  /* 0x008000009a54783b */ /* 0x000fe20000004200 */
[C---:B------:R-:W-:Y:S01]  /*124a0*/  HMMA.16816.F32 R4, R36.reuse, R52, R4 ;  /* 0x000000342404723c */ /* 0x040fe20000001804 */
[----:B------:R-:W-:Y:S02]  /*124b0*/  MUFU.EX2 R120, R120 ;  /* 0x0000007800787308 */ /* 0x000fe40000000800 */
[----:B------:R-:W-:Y:S05]  /*124c0*/  LDSM.16.MT88.4 R76, [R153+0x8000] ;  /* 0x00800000994c783b */ /* 0x000fea0000004200 */
[C---:B------:R-:W-:Y:S01]  /*124d0*/  HMMA.16816.F32 R8, R36.reuse, R54, R8 ;  /* 0x000000362408723c */ /* 0x040fe20000001808 */
[----:B------:R-:W2:Y:S07]  /*124e0*/  LDSM.16.MT88.4 R52, [R153+0x6800] ;  /* 0x006800009934783b */ /* 0x000eae0000004200 */
[C---:B------:R-:W-:Y:S08]  /*124f0*/  HMMA.16816.F32 R12, R36.reuse, R44, R12 ;  /* 0x0000002c240c723c */ /* 0x040ff0000000180c */
        /* <DEDUP_REMOVED lines=9> */
[-CC-:B------:R-:W-:Y:S01]  /*12590*/  FFMA.FTZ R36, R197, R3.reuse, -R66.reuse ;  /* 0x00000003c5247223 */ /* 0x180fe20000010842 */
[----:B------:R-:W-:-:S03]  /*125a0*/  FFMA.FTZ R197, R223, R3, -R66 ;  /* 0x00000003dfc57223 */ /* 0x000fc60000010842 */
[----:B------:R-:W5:Y:S04]  /*125b0*/  MUFU.EX2 R199, R36 ;  /* 0x0000002400c77308 */ /* 0x000f680000000800 */
[----:B------:R-:W2:Y:S01]  /*125c0*/  MUFU.EX2 R197, R197 ;  /* 0x000000c500c57308 */ /* 0x000ea20000000800 */
[----:B-1----:R-:W-:Y:S02]  /*125d0*/  F2FP.F16.F32.PACK_AB R37, R124, R193 ;  /* 0x000000c17c25723e */ /* 0x002fe400000000ff */
        /* <DEDUP_REMOVED lines=9> */
[-C--:B------:R-:W-:Y:S01]  /*12670*/  FFMA.FTZ R203, R205, R3.reuse, -R0 ;  /* 0x00000003cdcb7223 */ /* 0x080fe20000010800 */
[----:B------:R-:W-:Y:S05]  /*12680*/  MUFU.EX2 R138, R138 ;  /* 0x0000008a008a7308 */ /* 0x000fea0000000800 */
[C---:B-1----:R-:W-:Y:S08]  /*12690*/  HMMA.16816.F32 R20, R36.reuse, R52, R20 ;  /* 0x000000342414723c */ /* 0x042ff00000001814 */
[C---:B------:R-:W-:Y:S01]  /*126a0*/  HMMA.16816.F32 R24, R36.reuse, R54, R24 ;  /* 0x000000362418723c */ /* 0x040fe20000001818 */
[----:B------:R-:W1:Y:S07]  /*126b0*/  LDSM.16.MT88.4 R52, [R158+0x7800] ;  /* 0x007800009e34783b */ /* 0x000e6e0000004200 */
[C---:B--2---:R-:W-:Y:S08]  /*126c0*/  HMMA.16816.F32 R28, R36.reuse, R44, R28 ;  /* 0x0000002c241c723c */ /* 0x044ff0000000181c */
[----:B------:R-:W-:Y:S01]  /*126d0*/  HMMA.16816.F32 R32, R36, R46, R32 ;  /* 0x0000002e2420723c */ /* 0x000fe20000001820 */
[----:B------:R-:W2:Y:S01]  /*126e0*/  LDSM.16.MT88.4 R44, [R154+0x7800] ;  /* 0x007800009a2c783b */ /* 0x000ea20000004200 */
[-CC-:B------:R-:W-:Y:S01]  /*126f0*/  FFMA.FTZ R36, R209, R3.reuse, -R66.reuse ;  /* 0x00000003d1247223 */ /* 0x180fe20000010842 */
[----:B------:R-:W-:Y:S01]  /*12700*/  FFMA.FTZ R209, R215, R3, -R66 ;  /* 0x00000003d7d17223 */ /* 0x000fe20000010842 */
[----:B------:R-:W-:Y:S04]  /*12710*/  MUFU.EX2 R132, R132 ;  /* 0x0000008400847308 */ /* 0x000fe80000000800 */
        /* <DEDUP_REMOVED lines=52> */
[----:B------:R-:W-:-:S04]  /*12a60*/  FFMA.FTZ R25, R123, R3, -R66 ;  /* 0x000000037b197223 */ /* 0x000fc80000010842 */
[C---:B-1----:R-:W-:Y:S01]  /*12a70*/  HMMA.16816.F32 R72, R68.reuse, R4, R28 ;  /* 0x000000044448723c */ /* 0x042fe2000000181c */
[-CC-:B------:R-:W-:Y:S01]  /*12a80*/  FFMA.FTZ R30, R117, R3.reuse, -R0.reuse ;  /* 0x00000003751e7223 */ /* 0x180fe20000010800 */
[-CC-:B------:R-:W-:Y:S01]  /*12a90*/  FFMA.FTZ R29, R111, R3.reuse, -R0.reuse ;  /* 0x000000036f1d7223 */ /* 0x180fe20000010800 */
[-CC-:B------:R-:W-:Y:S01]  /*12aa0*/  FFMA.FTZ R31, R115, R3.reuse, -R0.reuse ;  /* 0x00000003731f7223 */ /* 0x180fe20000010800 */
[----:B------:R-:W-:Y:S01]  /*12ab0*/  FFMA.FTZ R28, R109, R3, -R0 ;  /* 0x000000036d1c7223 */ /* 0x000fe20000010800 */
[----:B------:R-:W-:Y:S03]  /*12ac0*/  MUFU.EX2 R27, R27 ;  /* 0x0000001b001b7308 */ /* 0x000fe60000000800 */
[C---:B------:R-:W-:Y:S01]  /*12ad0*/  HMMA.16816.F32 R84, R68.reuse, R86, R16 ;  /* 0x000000564454723c */ /* 0x040fe20000001810 */
[----:B------:R-:W1:Y:S01]  /*12ae0*/  MUFU.EX2 R24, R24 ;  /* 0x0000001800187308 */ /* 0x000e620000000800 */
[----:B------:R-:W5:Y:S03]  /*12af0*/  LDSM.16.MT88.4 R16, [R154+0x8800] ;  /* 0x008800009a10783b */ /* 0x000f660000004200 */
[----:B------:R-:W-:Y:S03]  /*12b00*/  MUFU.EX2 R26, R26 ;  /* 0x0000001a001a7308 */ /* 0x000fe60000000800 */
[----:B------:R-:W-:Y:S01]  /*12b10*/  HMMA.16816.F32 R68, R68, R6, R32 ;  /* 0x000000064444723c */ /* 0x000fe20000001820 */
[----:B------:R-:W2:Y:S04]  /*12b20*/  MUFU.EX2 R25, R25 ;  /* 0x0000001900197308 */ /* 0x000ea80000000800 */
[----:B------:R-:W-:Y:S04]  /*12b30*/  MUFU.EX2 R30, R30 ;  /* 0x0000001e001e7308 */ /* 0x000fe80000000800 */
[----:B------:R-:W3:Y:S04]  /*12b40*/  MUFU.EX2 R29, R29 ;  /* 0x0000001d001d7308 */ /* 0x000ee80000000800 */
[----:B------:R-:W-:Y:S04]  /*12b50*/  MUFU.EX2 R31, R31 ;  /* 0x0000001f001f7308 */ /* 0x000fe80000000800 */
[----:B------:R-:W4:Y:S01]  /*12b60*/  MUFU.EX2 R28, R28 ;  /* 0x0000001c001c7308 */ /* 0x000f220000000800 */
[----:B-1----:R-:W-:-:S02]  /*12b70*/  F2FP.F16.F32.PACK_AB R4, R24, R27 ;  /* 0x0000001b1804723e */ /* 0x002fc400000000ff */
[----:B--2---:R-:W-:Y:S02]  /*12b80*/  F2FP.F16.F32.PACK_AB R6, R25, R26 ;  /* 0x0000001a1906723e */ /* 0x004fe400000000ff */
[----:B---3--:R-:W-:Y:S01]  /*12b90*/  F2FP.F16.F32.PACK_AB R5, R29, R30 ;  /* 0x0000001e1d05723e */ /* 0x008fe200000000ff */
[----:B------:R-:W-:Y:S01]  /*12ba0*/  FFMA.FTZ R195, R195, R114, R112 ;  /* 0x00000072c3c37223 */ /* 0x000fe20000010070 */
[----:B----4-:R-:W-:Y:S01]  /*12bb0*/  F2FP.F16.F32.PACK_AB R7, R28, R31 ;  /* 0x0000001f1c07723e */ /* 0x010fe200000000ff */
[----:B------:R-:W-:Y:S02]  /*12bc0*/  FFMA.FTZ R201, R196, R130, R201 ;  /* 0x00000082c4c97223 */ /* 0x000fe400000100c9 */
[----:B------:R-:W-:-:S04]  /*12bd0*/  FADD.FTZ R108, R108, R195 ;  /* 0x000000c36c6c7221 */ /* 0x000fc80000010000 */
[----:B------:R-:W-:Y:S01]  /*12be0*/  HMMA.16816.F32 R72, R4, R8, R72 ;  /* 0x000000080448723c */ /* 0x000fe20000001848 */
[----:B------:R-:W-:-:S07]  /*12bf0*/  FADD.FTZ R104, R104, R201 ;  /* 0x000000c968687221 */ /* 0x000fce0000010000 */
[----:B------:R-:W-:Y:S01]  /*12c00*/  HMMA.16816.F32 R68, R4, R10, R68 ;  /* 0x0000000a0444723c */ /* 0x000fe20000001844 */
[----:B------:R-:W1:Y:S01]  /*12c10*/  LDSM.16.MT88.4 R8, [R153+0x9000] ;  /* 0x009000009908783b */ /* 0x000e620000004200 */
[----:B------:R-:W-:Y:S01]  /*12c20*/  FADD.FTZ R129, R129, R108 ;  /* 0x0000006c81817221 */ /* 0x000fe20000010000 */
[----:B------:R-:W-:Y:S01]  /*12c30*/  FADD.FTZ R125, R125, R104 ;  /* 0x000000687d7d7221 */ /* 0x000fe20000010000 */
[-CC-:B------:R-:W-:Y:S01]  /*12c40*/  FFMA.FTZ R35, R107, R3.reuse, -R66.reuse ;  /* 0x000000036b237223 */ /* 0x180fe20000010842 */
[----:B------:R-:W-:-:S03]  /*12c50*/  FFMA.FTZ R32, R105, R3, -R66 ;  /* 0x0000000369207223 */ /* 0x000fc60000010842 */
[C---:B------:R-:W-:Y:S01]  /*12c60*/  HMMA.16816.F32 R80, R4.reuse, R12, R80 ;  /* 0x0000000c0450723c */ /* 0x040fe20000001850 */
[----:B------:R-:W-:Y:S01]  /*12c70*/  FADD.FTZ R12, R2, R129 ;  /* 0x00000081020c7221 */ /* 0x000fe20000010000 */
[-CC-:B------:R-:W-:Y:S01]  /*12c80*/  FFMA.FTZ R2, R51, R3.reuse, -R66.reuse ;  /* 0x0000000333027223 */ /* 0x180fe20000010842 */
[----:B------:R-:W-:Y:S01]  /*12c90*/  FADD.FTZ R102, R102, R125 ;  /* 0x0000007d66667221 */ /* 0x000fe20000010000 */
[-C--:B------:R-:W-:Y:S01]  /*12ca0*/  FFMA.FTZ R33, R56, R3.reuse, -R66 ;  /* 0x0000000338217223 */ /* 0x080fe20000010842 */
[-CC-:B------:R-:W-:Y:S01]  /*12cb0*/  FFMA.FTZ R52, R57, R3.reuse, -R0.reuse ;  /* 0x0000000339347223 */ /* 0x180fe20000010800 */
[-CC-:B------:R-:W-:Y:S01]  /*12cc0*/  FFMA.FTZ R51, R59, R3.reuse, -R0.reuse ;  /* 0x000000033b337223 */ /* 0x180fe20000010800 */
[-CC-:B------:R-:W-:Y:S01]  /*12cd0*/  FFMA.FTZ R53, R61, R3.reuse, -R0.reuse ;  /* 0x000000033d357223 */ /* 0x180fe20000010800 */
[----:B------:R-:W-:Y:S01]  /*12ce0*/  HMMA.16816.F32 R96, R4, R20, R96 ;  /* 0x000000140460723c */ /* 0x000fe20000001860 */
[----:B------:R-:W-:Y:S01]  /*12cf0*/  FFMA.FTZ R34, R103, R3, -R0 ;  /* 0x0000000367227223 */ /* 0x000fe20000010800 */
[----:B------:R-:W-:Y:S01]  /*12d00*/  FADD.FTZ R143, R143, R102 ;  /* 0x000000668f8f7221 */ /* 0x000fe20000010000 */
[----:B------:R-:W-:-:S05]  /*12d10*/  FADD.FTZ R141, R141, R12 ;  /* 0x0000000c8d8d7221 */ /* 0x000fca0000010000 */
[C---:B------:R-:W-:Y:S01]  /*12d20*/  HMMA.16816.F32 R92, R4.reuse, R22, R92 ;  /* 0x00000016045c723c */ /* 0x040fe2000000185c */
[----:B------:R-:W2:Y:S01]  /*12d30*/  LDSM.16.MT88.4 R20, [R158+0x9000] ;  /* 0x009000009e14783b */ /* 0x000ea20000004200 */
[----:B------:R-:W-:Y:S01]  /*12d40*/  MUFU.EX2 R35, R35 ;  /* 0x0000002300237308 */ /* 0x000fe20000000800 */
[----:B------:R-:W-:Y:S01]  /*12d50*/  FADD.FTZ R118, R118, R143 ;  /* 0x0000008f76767221 */ /* 0x000fe20000010000 */
[----:B------:R-:W-:Y:S02]  /*12d60*/  FADD.FTZ R116, R116, R141 ;  /* 0x0000008d74747221 */ /* 0x000fe40000010000 */
[----:B------:R-:W3:Y:S02]  /*12d70*/  MUFU.EX2 R32, R32 ;  /* 0x0000002000207308 */ /* 0x000ee40000000800 */
[C---:B------:R-:W-:Y:S02]  /*12d80*/  HMMA.16816.F32 R76, R4.reuse, R14, R76 ;  /* 0x0000000e044c723c */ /* 0x040fe4000000184c */
[----:B------:R-:W-:Y:S04]  /*12d90*/  MUFU.EX2 R33, R33 ;  /* 0x0000002100217308 */ /* 0x000fe80000000800 */
[----:B------:R-:W4:Y:S04]  /*12da0*/  MUFU.EX2 R2, R2 ;  /* 0x0000000200027308 */ /* 0x000f280000000800 */
[----:B------:R-:W-:Y:S04]  /*12db0*/  MUFU.EX2 R52, R52 ;  /* 0x0000003400347308 */ /* 0x000fe80000000800 */
[----:B------:R-:W1:Y:S04]  /*12dc0*/  MUFU.EX2 R51, R51 ;  /* 0x0000003300337308 */ /* 0x000e680000000800 */
[----:B------:R-:W-:Y:S04]  /*12dd0*/  MUFU.EX2 R53, R53 ;  /* 0x0000003500357308 */ /* 0x000fe80000000800 */
[----:B------:R-:W2:Y:S01]  /*12de0*/  MUFU.EX2 R34, R34 ;  /* 0x0000002200227308 */ /* 0x000ea20000000800 */
[----:B------:R-:W-:Y:S01]  /*12df0*/  FADD.FTZ R135, R135, R118 ;  /* 0x0000007687877221 */ /* 0x000fe20000010000 */
[----:B------:R-:W-:Y:S01]  /*12e00*/  FADD.FTZ R131, R131, R116 ;  /* 0x0000007483837221 */ /* 0x000fe20000010000 */
[----:B-----5:R-:W-:Y:S01]  /*12e10*/  HMMA.16816.F32 R88, R4, R16, R88 ;  /* 0x000000100458723c */ /* 0x020fe20000001858 */
[----:B------:R-:W-:Y:S01]  /*12e20*/  LDSM.16.MT88.4 R12, [R152+0x9000] ;  /* 0x00900000980c783b */ /* 0x000fe20000004200 */
[----:B------:R-:W-:Y:S01]  /*12e30*/  FADD.FTZ R110, R110, R135 ;  /* 0x000000876e6e7221 */ /* 0x000fe20000010000 */
[----:B------:R-:W-:-:S03]  /*12e40*/  FADD.FTZ R106, R106, R131 ;  /* 0x000000836a6a7221 */ /* 0x000fc60000010000 */
[----:B------:R-:W-:Y:S01]  /*12e50*/  FADD.FTZ R199, R199, R110 ;  /* 0x0000006ec7c77221 */ /* 0x000fe20000010000 */
[----:B------:R-:W-:Y:S01]  /*12e60*/  FADD.FTZ R193, R193, R106 ;  /* 0x0000006ac1c17221 */ /* 0x000fe20000010000 */
[----:B------:R-:W-:Y:S01]  /*12e70*/  HMMA.16816.F32 R84, R4, R18, R84 ;  /* 0x000000120454723c */ /* 0x000fe20000001854 */
[----:B------:R-:W5:Y:S01]  /*12e80*/  LDSM.16.MT88.4 R16, [R154+0x9000] ;  /* 0x009000009a10783b */ /* 0x000f620000004200 */
[----:B---3--:R-:W-:Y:S02]  /*12e90*/  F2FP.F16.F32.PACK_AB R4, R32, R35 ;  /* 0x000000232004723e */ /* 0x008fe400000000ff */
[----:B----4-:R-:W-:Y:S02]  /*12ea0*/  F2FP.F16.F32.PACK_AB R6, R2, R33 ;  /* 0x000000210206723e */ /* 0x010fe400000000ff */
        /* <DEDUP_REMOVED lines=17> */
[C---:B------:R-:W-:Y:S01]  /*12fc0*/  HMMA.16816.F32 R96, R4.reuse, R20, R96 ;  /* 0x000000140460723c */ /* 0x040fe20000001860 */
[----:B------:R2:W-:Y:S01]  /*12fd0*/  MUFU.EX2 R21, R49 ;  /* 0x0000003100157308 */ /* 0x0005e20000000800 */
[-CC-:B------:R-:W-:Y:S01]  /*12fe0*/  FFMA.FTZ R58, R58, R3.reuse, -R66.reuse ;  /* 0x000000033a3a7223 */ /* 0x180fe20000010842 */
[-CC-:B------:R-:W-:Y:S01]  /*12ff0*/  FFMA.FTZ R64, R64, R3.reuse, -R66.reuse ;  /* 0x0000000340407223 */ /* 0x180fe20000010842 */
[-C--:B------:R-:W-:Y:S01]  /*13000*/  FFMA.FTZ R60, R60, R3.reuse, -R66 ;  /* 0x000000033c3c7223 */ /* 0x080fe20000010842 */
[-CC-:B------:R-:W-:Y:S01]  /*13010*/  FFMA.FTZ R43, R43, R3.reuse, -R0.reuse ;  /* 0x000000032b2b7223 */ /* 0x180fe20000010800 */
[-C--:B------:R-:W-:Y:S01]  /*13020*/  FFMA.FTZ R54, R41, R3.reuse, -R0 ;  /* 0x0000000329367223 */ /* 0x080fe20000010800 */
[----:B------:R-:W-:Y:S01]  /*13030*/  FADD.FTZ R209, R209, R138 ;  /* 0x0000008ad1d17221 */ /* 0x000fe20000010000 */
[----:B------:R-:W-:Y:S01]  /*13040*/  FADD.FTZ R203, R203, R136 ;  /* 0x00000088cbcb7221 */ /* 0x000fe20000010000 */
[----:B------:R-:W-:Y:S01]  /*13050*/  HMMA.16816.F32 R92, R4, R22, R92 ;  /* 0x00000016045c723c */ /* 0x000fe2000000185c */
[----:B------:R-:W3:Y:S01]  /*13060*/  MUFU.EX2 R20, R58 ;  /* 0x0000003a00147308 */ /* 0x000ee20000000800 */
[----:B--2---:R-:W-:-:S03]  /*13070*/  FFMA.FTZ R49, R50, R3, -R0 ;  /* 0x0000000332317223 */ /* 0x004fc60000010800 */
[----:B------:R-:W-:Y:S01]  /*13080*/  MUFU.EX2 R22, R64 ;  /* 0x0000004000167308 */ /* 0x000fe20000000800 */
[----:B------:R-:W-:Y:S01]  /*13090*/  FADD.FTZ R209, R132, R209 ;  /* 0x000000d184d17221 */ /* 0x000fe20000010000 */
[----:B------:R-:W-:Y:S02]  /*130a0*/  FADD.FTZ R134, R134, R203 ;  /* 0x000000cb86867221 */ /* 0x000fe40000010000 */
[----:B------:R-:W2:Y:S04]  /*130b0*/  MUFU.EX2 R23, R60 ;  /* 0x0000003c00177308 */ /* 0x000ea80000000800 */
[----:B------:R-:W-:Y:S04]  /*130c0*/  MUFU.EX2 R50, R43 ;  /* 0x0000002b00327308 */ /* 0x000fe80000000800 */
[----:B------:R-:W4:Y:S04]  /*130d0*/  MUFU.EX2 R41, R49 ;  /* 0x0000003100297308 */ /* 0x000f280000000800 */
[----:B------:R-:W-:Y:S04]  /*130e0*/  MUFU.EX2 R3, R54 ;  /* 0x0000003600037308 */ /* 0x000fe80000000800 */
[----:B------:R-:W1:Y:S01]  /*130f0*/  MUFU.EX2 R48, R48 ;  /* 0x0000003000307308 */ /* 0x000e620000000800 */
[----:B------:R-:W-:Y:S01]  /*13100*/  FADD.FTZ R46, R46, R209 ;  /* 0x000000d12e2e7221 */ /* 0x000fe20000010000 */
[----:B------:R-:W-:-:S03]  /*13110*/  FADD.FTZ R47, R47, R134 ;  /* 0x000000862f2f7221 */ /* 0x000fc60000010000 */
[----:B------:R-:W-:Y:S01]  /*13120*/  FADD.FTZ R46, R37, R46 ;  /* 0x0000002e252e7221 */ /* 0x000fe20000010000 */
[----:B------:R-:W-:Y:S01]  /*13130*/  FADD.FTZ R44, R44, R47 ;  /* 0x0000002f2c2c7221 */ /* 0x000fe20000010000 */
[----:B-----5:R-:W-:Y:S02]  /*13140*/  HMMA.16816.F32 R88, R4, R16, R88 ;  /* 0x000000100458723c */ /* 0x020fe40000001858 */
[----:B------:R-:W-:Y:S01]  /*13150*/  FADD.FTZ R39, R39, R46 ;  /* 0x0000002e27277221 */ /* 0x000fe20000010000 */
[----:B------:R-:W-:-:S05]  /*13160*/  FADD.FTZ R45, R45, R44 ;  /* 0x0000002c2d2d7221 */ /* 0x000fca0000010000 */
[C---:B------:R-:W-:Y:S01]  /*13170*/  HMMA.16816.F32 R84, R4.reuse, R18, R84 ;  /* 0x000000120454723c */ /* 0x040fe20000001854 */
[----:B------:R-:W-:Y:S01]  /*13180*/  FADD.FTZ R36, R36, R39 ;  /* 0x0000002724247221 */ /* 0x000fe20000010000 */
[----:B------:R-:W-:Y:S01]  /*13190*/  FADD.FTZ R45, R38, R45 ;  /* 0x0000002d262d7221 */ /* 0x000fe20000010000 */
[----:B------:R-:W5:Y:S05]  /*131a0*/  LDSM.16.MT88.4 R16, [R154+0x9800] ;  /* 0x009800009a10783b */ /* 0x000f6a0000004200 */
[C---:B------:R-:W-:Y:S08]  /*131b0*/  HMMA.16816.F32 R72, R4.reuse, R12, R72 ;  /* 0x0000000c0448723c */ /* 0x040ff00000001848 */
[----:B------:R-:W-:Y:S01]  /*131c0*/  HMMA.16816.F32 R68, R4, R14, R68 ;  /* 0x0000000e0444723c */ /* 0x000fe20000001844 */
[----:B---3--:R-:W-:Y:S01]  /*131d0*/  F2FP.F16.F32.PACK_AB R4, R20, R21 ;  /* 0x000000151404723e */ /* 0x008fe200000000ff */
[----:B------:R-:W-:Y:S01]  /*131e0*/  FADD.FTZ R27, R27, R36 ;  /* 0x000000241b1b7221 */ /* 0x000fe20000010000 */
[----:B--2---:R-:W-:Y:S01]  /*131f0*/  F2FP.F16.F32.PACK_AB R6, R23, R22 ;  /* 0x000000161706723e */ /* 0x004fe200000000ff */
[----:B------:R-:W-:Y:S01]  /*13200*/  FADD.FTZ R30, R30, R45 ;  /* 0x0000002d1e1e7221 */ /* 0x000fe20000010000 */
[----:B----4-:R-:W-:Y:S01]  /*13210*/  F2FP.F16.F32.PACK_AB R5, R41, R50 ;  /* 0x000000322905723e */ /* 0x010fe200000000ff */
[----:B------:R-:W2:Y:S01]  /*13220*/  LDSM.16.MT88.4 R12, [R153+0x9800] ;  /* 0x00980000990c783b */ /* 0x000ea20000004200 */
[----:B-1----:R-:W-:Y:S01]  /*13230*/  F2FP.F16.F32.PACK_AB R7, R48, R3 ;  /* 0x000000033007723e */ /* 0x002fe200000000ff */
[----:B------:R-:W-:Y:S01]  /*13240*/  FADD.FTZ R27, R24, R27 ;  /* 0x0000001b181b7221 */ /* 0x000fe20000010000 */
[----:B------:R-:W-:-:S05]  /*13250*/  FADD.FTZ R30, R29, R30 ;  /* 0x0000001e1d1e7221 */ /* 0x000fca0000010000 */
        /* <DEDUP_REMOVED lines=23> */
[----:B------:R-:W-:Y:S02]  /*133d0*/  IMAD.MOV.U32 R0, RZ, RZ, R40 ;  /* 0x000000ffff007224 */ /* 0x000fe400078e0028 */
[----:B------:R-:W-:Y:S02]  /*133e0*/  IMAD.MOV.U32 R2, RZ, RZ, R42 ;  /* 0x000000ffff027224 */ /* 0x000fe400078e002a */
[----:B------:R-:W-:Y:S01]  /*133f0*/  HMMA.16816.F32 R84, R4, R18, R84 ;  /* 0x000000120454723c */ /* 0x000fe20000001854 */
[----:B------:R-:W-:-:S02]  /*13400*/  @P0 IMAD.MOV.U32 R0, RZ, RZ, R40 ;  /* 0x000000ffff000224 */ /* 0x000fc400078e0028 */
[----:B------:R-:W-:Y:S01]  /*13410*/  FADD.FTZ R196, R23, R22 ;  /* 0x0000001617c47221 */ /* 0x000fe20000010000 */
[----:B------:R-:W-:Y:S02]  /*13420*/  @P0 IMAD.MOV.U32 R2, RZ, RZ, R42 ;  /* 0x000000ffff020224 */ /* 0x000fe400078e002a */
[----:B------:R-:W-:Y:S01]  /*13430*/  FADD.FTZ R195, R48, R3 ;  /* 0x0000000330c37221 */ /* 0x000fe20000010000 */
[----:B------:R-:W-:Y:S01]  /*13440*/  @P0 VIADD R65, R65, 0xfffffffd ;  /* 0xfffffffd41410836 */ /* 0x000fe20000000000 */
[C---:B--2---:R-:W-:Y:S08]  /*13450*/  HMMA.16816.F32 R80, R4.reuse, R12, R80 ;  /* 0x0000000c0450723c */ /* 0x044ff00000001850 */
[C---:B------:R-:W-:Y:S08]  /*13460*/  HMMA.16816.F32 R76, R4.reuse, R14, R76 ;  /* 0x0000000e044c723c */ /* 0x040ff0000000184c */
[C---:B-1----:R-:W-:Y:S08]  /*13470*/  HMMA.16816.F32 R72, R4.reuse, R8, R72 ;  /* 0x000000080448723c */ /* 0x042ff00000001848 */
[----:B------:R-:W-:Y:S01]  /*13480*/  HMMA.16816.F32 R68, R4, R10, R68 ;  /* 0x0000000a0444723c */ /* 0x000fe20000001844 */
[----:B------:R-:W-:-:S04]  /*13490*/  NOP ;  /* 0x0000000000007918 */ /* 0x000fc80000000000 */
[----:B------:R-:W-:-:S15]  /*134a0*/  @P0 BRA `(.L_x_13293) ;  /* 0x0000000000040947 */ /* 0x000fde0003800000 */
.L_x_13284:
[----:B------:R-:W-:-:S07]  /*134b0*/  IADD3 R65, PT, PT, R67, -0x1, RZ ;  /* 0xffffffff43417810 */ /* 0x000fce0007ffe0ff */
.L_x_13293:
[----:B------:R-:W-:Y:S05]  /*134c0*/  BSYNC B2 ;  /* 0x0000000000027941 */ /* 0x000fea0003800000 */
.L_x_13283:
[----:B------:R-:W-:-:S13]  /*134d0*/  ISETP.GE.AND P0, PT, R65, R166, PT ;  /* 0x000000a64100720c */ /* 0x000fda0003f06270 */
[----:B------:R-:W-:Y:S05]  /*134e0*/  @!P0 BRA `(.L_x_13294) ;  /* 0x0000004400ac8947 */ /* 0x000fea0003800000 */
[----:B------:R-:W-:Y:S01]  /*134f0*/  ISETP.NE.U32.AND P0, PT, R126, RZ, PT ;  /* 0x000000ff7e00720c */ /* 0x000fe20003f05070 */
[----:B------:R-:W-:Y:S01]  /*13500*/  IMAD.SHL.U32 R3, R173, 0x2, RZ ;  /* 0x00000002ad037824 */ /* 0x000fe200078e00ff */
[----:B------:R-:W-:Y:S01]  /*13510*/  LOP3.LUT R180, R180, 0xfffffffb, RZ, 0xc0, !PT ;  /* 0xfffffffbb4b47812 */ /* 0x000fe200078ec0ff */
[----:B------:R-:W-:Y:S01]  /*13520*/  IMAD.SHL.U32 R192, R65, 0x80, RZ ;  /* 0x0000008041c07824 */ /* 0x000fe200078e00ff */
[----:B------:R-:W-:Y:S01]  /*13530*/  ISETP.NE.AND.EX P0, PT, R127, RZ, PT, P0 ;  /* 0x000000ff7f00720c */ /* 0x000fe20003f05300 */
[C---:B------:R-:W-:Y:S01]  /*13540*/  IMAD.SHL.U32 R191, R62.reuse, 0x20, RZ ;  /* 0x000000203ebf7824 */ /* 0x040fe200078e00ff */
[----:B------:R-:W-:Y:S01]  /*13550*/  LOP3.LUT R3, R3, 0x6, RZ, 0xc0, !PT ;  /* 0x0000000603037812 */ /* 0x000fe200078ec0ff */
[----:B------:R-:W-:Y:S01]  /*13560*/  IMAD.MOV.U32 R103, RZ, RZ, R0 ;  /* 0x000000ffff677224 */ /* 0x000fe200078e0000 */
[----:B------:R-:W-:Y:S01]  /*13570*/  SHF.L.U64.HI R190, R62, 0x5, R63 ;  /* 0x000000053ebe7819 */ /* 0x000fe2000001023f */
[----:B------:R-:W-:Y:S01]  /*13580*/  IMAD.MOV.U32 R102, RZ, RZ, R2 ;  /* 0x000000ffff667224 */ /* 0x000fe200078e0002 */
[----:B------:R-:W-:Y:S01]  /*13590*/  LOP3.LUT R194, R192, 0x40, R3, 0xfe, !PT ;  /* 0x00000040c0c27812 */ /* 0x000fe200078efe03 */
[----:B------:R-:W-:-:S02]  /*135a0*/  VIADD R193, R65, 0x1 ;  /* 0x0000000141c17836 */ /* 0x000fc40000000000 */
[----:B------:R-:W-:-:S04]  /*135b0*/  VIADD R192, R192, 0x80 ;  /* 0x00000080c0c07836 */ /* 0x000fc80000000000 */
[----:B------:R-:W-:-:S07]  /*135c0*/  @P0 LOP3.LUT R180, R180, 0x4, RZ, 0xfc, !PT ;  /* 0x00000004b4b40812 */ /* 0x000fce00078efcff */
.L_x_13301:
        /* <DEDUP_REMOVED lines=78> */
.L_x_13296:
[----:B------:R-:W-:Y:S05]  /*13ab0*/  BSYNC.RECONVERGENT B0 ;  /* 0x0000000000007941 */ /* 0x000fea0003800200 */
.L_x_13295:
[----:B------:R-:W-:Y:S01]  /*13ac0*/  IADD3 R10, P0, PT, R191, R170, RZ ;  /* 0x000000aabf0a7210 */ /* 0x000fe20007f1e0ff */
[----:B------:R-:W-:Y:S01]  /*13ad0*/  @!PT LDS RZ, [RZ] ;  /* 0x00000000fffff984 */ /* 0x000fe20000000800 */
[----:B------:R-:W-:Y:S01]  /*13ae0*/  @!PT LDS RZ, [RZ] ;  /* 0x00000000fffff984 */ /* 0x000fe20000000800 */
[----:B------:R-:W-:Y:S01]  /*13af0*/  @!PT LDS RZ, [RZ] ;  /* 0x00000000fffff984 */ /* 0x000fe20000000800 */
[----:B------:R-:W-:Y:S01]  /*13b00*/  LDGSTS.E.BYPASS.LTC128B.128 [R177+0x6000], desc[UR4][R170.64] ;  /* 0x06000000aab17fae */ /* 0x000fe2000b981a04 */
[----:B------:R-:W-:Y:S01]  /*13b10*/  VIADD R193, R193, 0xffffffff ;  /* 0xffffffffc1c17836 */ /* 0x000fe20000000000 */
[----:B------:R-:W-:Y:S02]  /*13b20*/  BSSY.RECONVERGENT B1, `(.L_x_13297) ;  /* 0x00000e6000017945 */ /* 0x000fe40003800200 */
        /* <DEDUP_REMOVED lines=19> */
[----:B------:R-:W-:Y:S04]  /*13c60*/  ISETP.GT.AND P0, PT, R193, R166, PT ;  /* 0x000000a6c100720c */ /* 0x000fe80003f04270 */
        /* <DEDUP_REMOVED lines=15> */
[----:B------:R-:W1:Y:S02]  /*13d60*/  LDSM.16.M88.4 R148, [R157+0x2800] ;  /* 0x002800009d94783b */ /* 0x000e640000000200 */
        /* <DEDUP_REMOVED lines=34> */
[----:B------:R-:W1:Y:S07]  /*13f90*/  LDSM.16.M88.4 R104, [R160] ;  /* 0x00000000a068783b */ /* 0x000e6e0000000200 */
[C---:B------:R-:W-:Y:S08]  /*13fa0*/  HMMA.16816.F32 R52, R140.reuse, R116, R52 ;  /* 0x000000748c34723c */ /* 0x040ff00000001834 */
[C---:B------:R-:W-:Y:S01]  /*13fb0*/  HMMA.16816.F32 R56, R140.reuse, R118, R56 ;  /* 0x000000768c38723c */ /* 0x040fe20000001838 */
[----:B------:R-:W3:Y:S07]  /*13fc0*/  LDSM.16.M88.4 R116, [R156+0x2800] ;  /* 0x002800009c74783b */ /* 0x000eee0000000200 */
[C---:B--2---:R-:W-:Y:S08]  /*13fd0*/  HMMA.16816.F32 R60, R140.reuse, R108, R60 ;  /* 0x0000006c8c3c723c */ /* 0x044ff0000000183c */
[----:B------:R-:W-:Y:S01]  /*13fe0*/  HMMA.16816.F32 R64, R140, R110, R64 ;  /* 0x0000006e8c40723c */ /* 0x000fe20000001840 */
        /* <DEDUP_REMOVED lines=15> */
[----:B------:R-:W-:Y:S07]  /*140e0*/  LDSM.16.M88.4 R112, [R155+0x2000] ;  /* 0x002000009b70783b */ /* 0x000fee0000000200 */
[C---:B--2---:R-:W-:Y:S08]  /*140f0*/  HMMA.16816.F32 R44, R104.reuse, R108, R44 ;  /* 0x0000006c682c723c */ /* 0x044ff0000000182c */
[C---:B------:R-:W-:Y:S01]  /*14100*/  HMMA.16816.F32 R48, R104.reuse, R110, R48 ;  /* 0x0000006e6830723c */ /* 0x040fe20000001830 */
[----:B------:R-:W1:Y:S07]  /*14110*/  LDSM.16.M88.4 R108, [R159] ;  /* 0x000000009f6c783b */ /* 0x000e6e0000000200 */
[C---:B------:R-:W-:Y:S08]  /*14120*/  HMMA.16816.F32 R52, R104.reuse, R116, R52 ;  /* 0x000000746834723c */ /* 0x040ff00000001834 */
[C---:B------:R-:W-:Y:S01]  /*14130*/  HMMA.16816.F32 R56, R104.reuse, R118, R56 ;  /* 0x000000766838723c */ /* 0x040fe20000001838 */
[----:B------:R-:W2:Y:S07]  /*14140*/  LDSM.16.M88.4 R116, [R155+0x2800] ;  /* 0x002800009b74783b */ /* 0x000eae0000000200 */
[C---:B---3--:R-:W-:Y:S08]  /*14150*/  HMMA.16816.F32 R60, R104.reuse, R120, R60 ;  /* 0x00000078683c723c */ /* 0x048ff0000000183c */
[----:B------:R-:W-:Y:S01]  /*14160*/  HMMA.16816.F32 R64, R104, R122, R64 ;  /* 0x0000007a6840723c */ /* 0x000fe20000001840 */
[----:B------:R-:W3:Y:S05]  /*14170*/  LDSM.16.M88.4 R104, [R155+0x3000] ;  /* 0x003000009b68783b */ /* 0x000eea0000000200 */
[----:B------:R-:W-:Y:S02]  /*14180*/  LDSM.16.M88.4 R120, [R155+0x4000] ;  /* 0x004000009b78783b */ /* 0x000fe40000000200 */
        /* <DEDUP_REMOVED lines=8> */
[----:B------:R-:W2:Y:S07]  /*14210*/  LDSM.16.M88.4 R104, [R155+0x4800] ;  /* 0x004800009b68783b */ /* 0x000eae0000000200 */
[C---:B-1----:R-:W-:Y:S08]  /*14220*/  HMMA.16816.F32 R28, R108.reuse, R112, R28 ;  /* 0x000000706c1c723c */ /* 0x042ff0000000181c */
[C---:B------:R-:W-:Y:S01]  /*14230*/  HMMA.16816.F32 R32, R108.reuse, R114, R32 ;  /* 0x000000726c20723c */ /* 0x040fe20000001820 */
[----:B------:R-:W1:Y:S01]  /*14240*/  LDSM.16.M88.4 R112, [R155+0x5000] ;  /* 0x005000009b70783b */ /* 0x000e620000000200 */
[----:B------:R-:W-:Y:S04]  /*14250*/  DEPBAR.LE SB0, 0x0 ;  /* 0x000080000000791a */ /* 0x000fe80000000000 */
[----:B------:R-:W-:Y:S02]  /*14260*/  BAR.SYNC.DEFER_BLOCKING 0x0 ;  /* 0x0000000000007b1d */ /* 0x000fe40000010000 */
[C---:B------:R-:W-:Y:S08]  /*14270*/  HMMA.16816.F32 R36, R108.reuse, R120, R36 ;  /* 0x000000786c24723c */ /* 0x040ff00000001824 */
[C---:B------:R-:W-:Y:S08]  /*14280*/  HMMA.16816.F32 R40, R108.reuse, R122, R40 ;  /* 0x0000007a6c28723c */ /* 0x040ff00000001828 */
[C---:B--2---:R-:W-:Y:S08]  /*14290*/  HMMA.16816.F32 R44, R108.reuse, R104, R44 ;  /* 0x000000686c2c723c */ /* 0x044ff0000000182c */
[C---:B------:R-:W-:Y:S08]  /*142a0*/  HMMA.16816.F32 R48, R108.reuse, R106, R48 ;  /* 0x0000006a6c30723c */ /* 0x040ff00000001830 */
[C---:B-1----:R-:W-:Y:S08]  /*142b0*/  HMMA.16816.F32 R52, R108.reuse, R112, R52 ;  /* 0x000000706c34723c */ /* 0x042ff00000001834 */
        /* <DEDUP_REMOVED lines=79> */
.L_x_13300:
[----:B------:R-:W-:Y:S05]  /*147b0*/  BSYNC.RECONVERGENT B0 ;  /* 0x0000000000007941 */ /* 0x000fea0003800200 */
.L_x_13299:
        /* <DEDUP_REMOVED lines=28> */
.L_x_13298:
[----:B------:R-:W-:Y:S05]  /*14980*/  BSYNC.RECONVERGENT B1 ;  /* 0x0000000000017941 */ /* 0x000fea0003800200 */
.L_x_13297:
[----:B------:R-:W-:Y:S01]  /*14990*/  LOP3.LUT R180, R180, 0xffefffff, RZ, 0xc0, !PT ;  /* 0xffefffffb4b47812 */ /* 0x000fe200078ec0ff */
[C---:B------:R-:W-:Y:S02]  /*149a0*/  VIADD R0, R194.reuse, 0xffffffc0 ;  /* 0xffffffc0c2007836 */ /* 0x040fe40000000000 */
[C---:B-1----:R-:W-:Y:S02]  /*149b0*/  VIADD R2, R194.reuse, 0x9 ;  /* 0x00000009c2027836 */ /* 0x042fe40000000000 */
[----:B------:R-:W-:Y:S01]  /*149c0*/  VIADD R116, R194, 0x18 ;  /* 0x00000018c2747836 */ /* 0x000fe20000000000 */
[----:B------:R-:W-:Y:S01]  /*149d0*/  ISETP.GE.AND P2, PT, R0, R186, PT ;  /* 0x000000ba0000720c */ /* 0x000fe20003f46270 */
[----:B------:R-:W-:Y:S01]  /*149e0*/  VIADD R111, R194, 0xffffffc1 ;  /* 0xffffffc1c26f7836 */ /* 0x000fe20000000000 */
[----:B------:R-:W-:Y:S01]  /*149f0*/  ISETP.GE.AND P0, PT, R0, R187, PT ;  /* 0x000000bb0000720c */ /* 0x000fe20003f06270 */
[----:B------:R-:W-:Y:S01]  /*14a00*/  VIADD R114, R194, 0xffffffd0 ;  /* 0xffffffd0c2727836 */ /* 0x000fe20000000000 */
[-C--:B------:R-:W-:Y:S01]  /*14a10*/  ISETP.GE.AND P3, PT, R0, R189.reuse, PT ;  /* 0x000000bd0000720c */ /* 0x080fe20003f66270 */
[----:B------:R-:W-:Y:S01]  /*14a20*/  VIADD R107, R194, 0xffffffd8 ;  /* 0xffffffd8c26b7836 */ /* 0x000fe20000000000 */
[----:B------:R-:W-:Y:S01]  /*14a30*/  ISETP.GE.AND P1, PT, R0, R188, PT ;  /* 0x000000bc0000720c */ /* 0x000fe20003f26270 */
[----:B------:R-:W-:Y:S01]  /*14a40*/  VIADD R112, R194, 0xffffffe0 ;  /* 0xffffffe0c2707836 */ /* 0x000fe20000000000 */
[----:B------:R-:W-:Y:S01]  /*14a50*/  FSEL R104, R4, -INF , P3 ;  /* 0xff80000004687808 */ /* 0x000fe20001800000 */
[----:B------:R-:W-:Y:S01]  /*14a60*/  VIADD R0, R194, 0xfffffff9 ;  /* 0xfffffff9c2007836 */ /* 0x000fe20000000000 */
[----:B------:R-:W-:Y:S01]  /*14a70*/  FSEL R4, R6, -INF , P1 ;  /* 0xff80000006047808 */ /* 0x000fe20000800000 */
[C---:B------:R-:W-:Y:S01]  /*14a80*/  VIADD R115, R194.reuse, 0x20 ;  /* 0x00000020c2737836 */ /* 0x040fe20000000000 */
[C---:B------:R-:W-:Y:S01]  /*14a90*/  ISETP.GE.AND P4, PT, R111.reuse, R186, PT ;  /* 0x000000ba6f00720c */ /* 0x040fe20003f86270 */
[----:B------:R-:W-:Y:S01]  /*14aa0*/  VIADD R109, R194, 0xffffffc9 ;  /* 0xffffffc9c26d7836 */ /* 0x000fe20000000000 */
[----:B------:R-:W-:Y:S01]  /*14ab0*/  @P2 LOP3.LUT R180, R180, 0x100000, RZ, 0xfc, !PT ;  /* 0x00100000b4b42812 */ /* 0x000fe200078efcff */
[C---:B------:R-:W-:Y:S01]  /*14ac0*/  VIADD R113, R194.reuse, 0xffffffd1 ;  /* 0xffffffd1c2717836 */ /* 0x040fe20000000000 */
[-C--:B------:R-:W-:Y:S01]  /*14ad0*/  ISETP.GE.AND P2, PT, R111, R189.reuse, PT ;  /* 0x000000bd6f00720c */ /* 0x080fe20003f46270 */
[----:B------:R-:W-:Y:S01]  /*14ae0*/  VIADD R110, R194, 0xffffffc8 ;  /* 0xffffffc8c26e7836 */ /* 0x000fe20000000000 */
[----:B------:R-:W-:Y:S01]  /*14af0*/  LOP3.LUT R180, R180, 0xfff7ffff, RZ, 0xc0, !PT ;  /* 0xfff7ffffb4b47812 */ /* 0x000fe200078ec0ff */
[C---:B------:R-:W-:Y:S01]  /*14b00*/  VIADD R6, R194.reuse, 0xffffffd9 ;  /* 0xffffffd9c2067836 */ /* 0x040fe20000000000 */
[----:B------:R-:W-:Y:S01]  /*14b10*/  FSEL R3, R5, -INF , P2 ;  /* 0xff80000005037808 */ /* 0x000fe20001000000 */
[----:B------:R-:W-:Y:S01]  /*14b20*/  VIADD R5, R194, 0xfffffff8 ;  /* 0xfffffff8c2057836 */ /* 0x000fe20000000000 */
[----:B------:R-:W-:Y:S01]  /*14b30*/  @P0 LOP3.LUT R180, R180, 0x80000, RZ, 0xfc, !PT ;  /* 0x00080000b4b40812 */ /* 0x000fe200078efcff */
[----:B------:R-:W-:Y:S01]  /*14b40*/  VIADD R192, R192, 0xffffff80 ;  /* 0xffffff80c0c07836 */ /* 0x000fe20000000000 */
        /* <DEDUP_REMOVED lines=9> */
[----:B------:R-:W-:Y:S01]  /*14be0*/  VIADD R15, R194, 0xffffffe8 ;  /* 0xffffffe8c20f7836 */ /* 0x000fe20000000000 */
[-C--:B------:R-:W-:Y:S02]  /*14bf0*/  ISETP.GE.AND P3, PT, R110, R189.reuse, PT ;  /* 0x000000bd6e00720c */ /* 0x080fe40003f66270 */
[-C--:B------:R-:W-:Y:S02]  /*14c00*/  ISETP.GE.AND P0, PT, R6, R188.reuse, PT ;  /* 0x000000bc0600720c */ /* 0x080fe40003f06270 */
[----:B------:R-:W-:Y:S02]  /*14c10*/  FSEL R10, R10, -INF , P1 ;  /* 0xff8000000a0a7808 */ /* 0x000fe40000800000 */
        /* <DEDUP_REMOVED lines=17> */
[-C--:B------:R-:W-:Y:S02]  /*14d30*/  ISETP.GE.AND P1, PT, R112, R188.reuse, PT ;  /* 0x000000bc7000720c */ /* 0x080fe40003f26270 */
[----:B------:R-:W-:Y:S01]  /*14d40*/  FSEL R233, R16, -INF , P3 ;  /* 0xff80000010e97808 */ /* 0x000fe20001800000 */
[C---:B------:R-:W-:Y:S01]  /*14d50*/  VIADD R16, R194.reuse, 0xfffffff1 ;  /* 0xfffffff1c2107836 */ /* 0x040fe20000000000 */
[----:B------:R-:W-:Y:S02]  /*14d60*/  FSEL R23, R23, -INF , P0 ;  /* 0xff80000017177808 */ /* 0x000fe40000000000 */
        /* <DEDUP_REMOVED lines=24> */
[----:B------:R-:W-:Y:S02]  /*14ef0*/  FSEL R21, R38, -INF , P1 ;  /* 0xff80000026157808 */ /* 0x000fe40000800000 */
[-C--:B------:R-:W-:Y:S01]  /*14f00*/  ISETP.GE.AND P1, PT, R111, R187.reuse, PT ;  /* 0x000000bb6f00720c */ /* 0x080fe20003f26270 */
[----:B------:R-:W-:Y:S01]  /*14f10*/  VIADD R111, R194, 0x11 ;  /* 0x00000011c26f7836 */ /* 0x000fe20000000000 */
[----:B------:R-:W-:Y:S02]  /*14f20*/  LOP3.LUT R180, R180, 0xfffbffff, RZ, 0xc0, !PT ;  /* 0xfffbffffb4b47812 */ /* 0x000fe400078ec0ff */
[----:B------:R-:W-:Y:S02]  /*14f30*/  FSEL R41, R41, -INF , P0 ;  /* 0xff80000029297808 */ /* 0x000fe40000000000 */
[----:B------:R-:W-:Y:S02]  /*14f40*/  ISETP.GE.AND P0, PT, R2, R188, PT ;  /* 0x000000bc0200720c */ /* 0x000fe40003f06270 */
[----:B------:R-:W-:Y:S02]  /*14f50*/  @P4 LOP3.LUT R180, R180, 0x40000, RZ, 0xfc, !PT ;  /* 0x00040000b4b44812 */ /* 0x000fe400078efcff */
[----:B------:R-:W-:Y:S02]  /*14f60*/  FSEL R43, R43, -INF , P0 ;  /* 0xff8000002b2b7808 */ /* 0x000fe40000000000 */
[----:B------:R-:W-:Y:S02]  /*14f70*/  ISETP.GE.AND P0, PT, R110, R186, PT ;  /* 0x000000ba6e00720c */ /* 0x000fe40003f06270 */
[----:B------:R-:W-:Y:S02]  /*14f80*/  LOP3.LUT R180, R180, 0xfffdffff, RZ, 0xc0, !PT ;  /* 0xfffdffffb4b47812 */ /* 0x000fe400078ec0ff */
[----:B------:R-:W-:Y:S02]  /*14f90*/  ISETP.GE.AND P6, PT, R112, R187, PT ;  /* 0x000000bb7000720c */ /* 0x000fe40003fc6270 */
[----:B------:R-:W-:Y:S02]  /*14fa0*/  @P1 LOP3.LUT R180, R180, 0x20000, RZ, 0xfc, !PT ;  /* 0x00020000b4b41812 */ /* 0x000fe400078efcff */
[-C--:B------:R-:W-:Y:S02]  /*14fb0*/  ISETP.GE.AND P1, PT, R8, R188.reuse, PT ;  /* 0x000000bc0800720c */ /* 0x080fe40003f26270 */
[----:B------:R-:W-:Y:S02]  /*14fc0*/  LOP3.LUT R180, R180, 0xfffeffff, RZ, 0xc0, !PT ;  /* 0xfffeffffb4b47812 */ /* 0x000fe400078ec0ff */
[----:B------:R-:W-:Y:S02]  /*14fd0*/  FSEL R42, R42, -INF , P1 ;  /* 0xff8000002a2a7808 */ /* 0x000fe40000800000 */
[----:B------:R-:W-:Y:S02]  /*14fe0*/  @P0 LOP3.LUT R180, R180, 0x10000, RZ, 0xfc, !PT ;  /* 0x00010000b4b40812 */ /* 0x000fe400078efcff */
[-C--:B------:R-:W-:Y:S02]  /*14ff0*/  ISETP.GE.AND P0, PT, R111, R189.reuse, PT ;  /* 0x000000bd6f00720c */ /* 0x080fe40003f06270 */
[C---:B------:R-:W-:Y:S02]  /*15000*/  ISETP.GE.AND P1, PT, R12.reuse, R189, PT ;  /* 0x000000bd0c00720c */ /* 0x040fe40003f26270 */
[----:B------:R-:W-:Y:S02]  /*15010*/  FSEL R133, R45, -INF , P0 ;  /* 0xff8000002d857808 */ /* 0x000fe40000000000 */
[-C--:B------:R-:W-:Y:S02]  /*15020*/  ISETP.GE.AND P0, PT, R12, R188.reuse, PT ;  /* 0x000000bc0c00720c */ /* 0x080fe40003f06270 */
[----:B------:R-:W-:Y:S01]  /*15030*/  FSEL R135, R44, -INF , P1 ;  /* 0xff8000002c877808 */ /* 0x000fe20000800000 */
[----:B------:R-:W-:Y:S01]  /*15040*/  VIADD R44, R194, 0x38 ;  /* 0x00000038c22c7836 */ /* 0x000fe20000000000 */
[----:B------:R-:W-:Y:S01]  /*15050*/  ISETP.GE.AND P1, PT, R110, R187, PT ;  /* 0x000000bb6e00720c */ /* 0x000fe20003f26270 */
[----:B------:R-:W-:Y:S01]  /*15060*/  VIADD R110, R194, 0x19 ;  /* 0x00000019c26e7836 */ /* 0x000fe20000000000 */
[----:B------:R-:W-:Y:S02]  /*15070*/  FSEL R46, R46, -INF , P0 ;  /* 0xff8000002e2e7808 */ /* 0x000fe40000000000 */
[----:B------:R-:W-:Y:S02]  /*15080*/  ISETP.GE.AND P0, PT, R111, R188, PT ;  /* 0x000000bc6f00720c */ /* 0x000fe40003f06270 */
[----:B------:R-:W-:Y:S02]  /*15090*/  LOP3.LUT R180, R180, 0xffff7fff, RZ, 0xc0, !PT ;  /* 0xffff7fffb4b47812 */ /* 0x000fe400078ec0ff */
[----:B------:R-:W-:Y:S02]  /*150a0*/  FSEL R47, R47, -INF , P0 ;  /* 0xff8000002f2f7808 */ /* 0x000fe40000000000 */
[-C--:B------:R-:W-:Y:S02]  /*150b0*/  ISETP.GE.AND P0, PT, R109, R186.reuse, PT ;  /* 0x000000ba6d00720c */ /* 0x080fe40003f06270 */
[----:B------:R-:W-:Y:S02]  /*150c0*/  ISETP.GE.AND P2, PT, R13, R189, PT ;  /* 0x000000bd0d00720c */ /* 0x000fe40003f46270 */
[----:B------:R-:W-:Y:S02]  /*150d0*/  @P1 LOP3.LUT R180, R180, 0x8000, RZ, 0xfc, !PT ;  /* 0x00008000b4b41812 */ /* 0x000fe400078efcff */
[----:B------:R-:W-:Y:S01]  /*150e0*/  ISETP.GE.AND P1, PT, R109, R187, PT ;  /* 0x000000bb6d00720c */ /* 0x000fe20003f26270 */
[----:B------:R-:W-:Y:S01]  /*150f0*/  VIADD R109, R194, 0x21 ;  /* 0x00000021c26d7836 */ /* 0x000fe20000000000 */
[----:B------:R-:W-:Y:S02]  /*15100*/  LOP3.LUT R180, R180, 0xffffbfff, RZ, 0xc0, !PT ;  /* 0xffffbfffb4b47812 */ /* 0x000fe400078ec0ff */
[----:B------:R-:W-:Y:S02]  /*15110*/  FSEL R25, R25, -INF , P2 ;  /* 0xff80000019197808 */ /* 0x000fe40001000000 */
[-C--:B------:R-:W-:Y:S02]  /*15120*/  ISETP.GE.AND P2, PT, R16, R189.reuse, PT ;  /* 0x000000bd1000720c */ /* 0x080fe40003f46270 */
        /* <DEDUP_REMOVED lines=9> */
[----:B------:R-:W-:Y:S02]  /*151c0*/  LOP3.LUT R180, R180, 0xffffefff, RZ, 0xc0, !PT ;  /* 0xffffefffb4b47812 */ /* 0x000fe400078ec0ff */
[----:B------:R-:W-:Y:S02]  /*151d0*/  FSEL R29, R29, -INF , P2 ;  /* 0xff8000001d1d7808 */ /* 0x000fe40001000000 */
        /* <DEDUP_REMOVED lines=14> */
[----:B------:R-:W-:Y:S02]  /*152c0*/  FSEL R199, R33, -INF , P2 ;  /* 0xff80000021c77808 */ /* 0x000fe40001000000 */
[-C--:B------:R-:W-:Y:S02]  /*152d0*/  ISETP.GE.AND P2, PT, R194, R189.reuse, PT ;  /* 0x000000bdc200720c */ /* 0x080fe40003f46270 */
[----:B------:R-:W-:Y:S02]  /*152e0*/  FSEL R24, R24, -INF , P3 ;  /* 0xff80000018187808 */ /* 0x000fe40001800000 */
[----:B------:R-:W-:Y:S02]  /*152f0*/  FSEL R147, R36, -INF , P2 ;  /* 0xff80000024937808 */ /* 0x000fe40001000000 */
[-C--:B------:R-:W-:Y:S02]  /*15300*/  ISETP.GE.AND P2, PT, R8, R189.reuse, PT ;  /* 0x000000bd0800720c */ /* 0x080fe40003f46270 */
[----:B------:R-:W-:Y:S02]  /*15310*/  @P0 LOP3.LUT R180, R180, 0x400, RZ, 0xfc, !PT ;  /* 0x00000400b4b40812 */ /* 0x000fe400078efcff */
[----:B------:R-:W-:Y:S02]  /*15320*/  ISETP.GE.AND P0, PT, R115, R189, PT ;  /* 0x000000bd7300720c */ /* 0x000fe40003f06270 */
[----:B------:R-:W-:Y:S02]  /*15330*/  LOP3.LUT R180, R180, 0xfffffdff, RZ, 0xc0, !PT ;  /* 0xfffffdffb4b47812 */ /* 0x000fe400078ec0ff */
[----:B------:R-:W-:Y:S01]  /*15340*/  FSEL R119, R52, -INF , P0 ;  /* 0xff80000034777808 */ /* 0x000fe20000000000 */
[----:B------:R-:W-:Y:S01]  /*15350*/  VIADD R52, R194, 0x29 ;  /* 0x00000029c2347836 */ /* 0x000fe20000000000 */
[CC--:B------:R-:W-:Y:S02]  /*15360*/  ISETP.GE.AND P0, PT, R107.reuse, R186.reuse, PT ;  /* 0x000000ba6b00720c */ /* 0x0c0fe40003f06270 */
[----:B------:R-:W-:Y:S02]  /*15370*/  @P1 LOP3.LUT R180, R180, 0x200, RZ, 0xfc, !PT ;  /* 0x00000200b4b41812 */ /* 0x000fe400078efcff */
[----:B------:R-:W-:Y:S02]  /*15380*/  ISETP.GE.AND P1, PT, R107, R187, PT ;  /* 0x000000bb6b00720c */ /* 0x000fe40003f26270 */
[----:B------:R-:W-:Y:S02]  /*15390*/  LOP3.LUT R180, R180, 0xfffffeff, RZ, 0xc0, !PT ;  /* 0xfffffeffb4b47812 */ /* 0x000fe400078ec0ff */
[----:B------:R-:W-:Y:S02]  /*153a0*/  FSEL R40, R40, -INF , P2 ;  /* 0xff80000028287808 */ /* 0x000fe40001000000 */
[----:B------:R-:W-:Y:S02]  /*153b0*/  ISETP.GE.AND P2, PT, R13, R186, PT ;  /* 0x000000ba0d00720c */ /* 0x000fe40003f46270 */
        /* <DEDUP_REMOVED lines=14> */
[----:B------:R-:W-:Y:S02]  /*154a0*/  FSEL R28, R28, -INF , P3 ;  /* 0xff8000001c1c7808 */ /* 0x000fe40001800000 */
[-C--:B------:R-:W-:Y:S02]  /*154b0*/  ISETP.GE.AND P3, PT, R5, R189.reuse, PT ;  /* 0x000000bd0500720c */ /* 0x080fe40003f66270 */
[-C--:B------:R-:W-:Y:S02]  /*154c0*/  ISETP.GE.AND P4, PT, R19, R186.reuse, PT ;  /* 0x000000ba1300720c */ /* 0x080fe40003f86270 */
[----:B------:R-:W-:Y:S02]  /*154d0*/  FSEL R32, R32, -INF , P3 ;  /* 0xff80000020207808 */ /* 0x000fe40001800000 */
        /* <DEDUP_REMOVED lines=9> */
[----:B------:R-:W-:Y:S02]  /*15570*/  ISETP.GE.AND P3, PT, R20, R189, PT ;  /* 0x000000bd1400720c */ /* 0x000fe40003f66270 */
[----:B------:R-:W-:Y:S02]  /*15580*/  ISETP.GE.AND P5, PT, R19, R187, PT ;  /* 0x000000bb1300720c */ /* 0x000fe40003fa6270 */
[----:B------:R-:W-:Y:S02]  /*15590*/  FSEL R145, R37, -INF , P3 ;  /* 0xff80000025917808 */ /* 0x000fe40001800000 */
[----:B------:R-:W-:Y:S02]  /*155a0*/  @P0 LOP3.LUT R180, R180, 0x10, RZ, 0xfc, !PT ;  /* 0x00000010b4b40812 */ /* 0x000fe400078efcff */
[-C--:B------:R-:W-:Y:S02]  /*155b0*/  ISETP.GE.AND P0, PT, R52, R189.reuse, PT ;  /* 0x000000bd3400720c */ /* 0x080fe40003f06270 */
[----:B------:R-:W-:Y:S02]  /*155c0*/  LOP3.LUT R180, R180, 0xfffffff7, RZ, 0xc0, !PT ;  /* 0xfffffff7b4b47812 */ /* 0x000fe400078ec0ff */
[----:B------:R-:W-:Y:S02]  /*155d0*/  FSEL R113, R57, -INF , P0 ;  /* 0xff80000039717808 */ /* 0x000fe40000000000 */
[-C--:B------:R-:W-:Y:S02]  /*155e0*/  ISETP.GE.AND P0, PT, R114, R188.reuse, PT ;  /* 0x000000bc7200720c */ /* 0x080fe40003f06270 */
[----:B------:R-:W-:Y:S02]  /*155f0*/  @P1 LOP3.LUT R180, R180, 0x8, RZ, 0xfc, !PT ;  /* 0x00000008b4b41812 */ /* 0x000fe400078efcff */
[----:B------:R-:W-:Y:S02]  /*15600*/  FSEL R58, R58, -INF , P0 ;  /* 0xff8000003a3a7808 */ /* 0x000fe40000000000 */
[-C--:B------:R-:W-:Y:S02]  /*15610*/  ISETP.GE.AND P0, PT, R52, R188.reuse, PT ;  /* 0x000000bc3400720c */ /* 0x080fe40003f06270 */
[----:B------:R-:W-:Y:S02]  /*15620*/  LOP3.LUT P2, RZ, R180, 0x40, RZ, 0xc0, !PT ;  /* 0x00000040b4ff7812 */ /* 0x000fe4000784c0ff */
[----:B------:R-:W-:Y:S02]  /*15630*/  FSEL R6, R59, -INF , P0 ;  /* 0xff8000003b067808 */ /* 0x000fe40000000000 */
[-C--:B------:R-:W-:Y:S02]  /*15640*/  ISETP.GE.AND P0, PT, R112, R189.reuse, PT ;  /* 0x000000bd7000720c */ /* 0x080fe40003f06270 */
[----:B------:R-:W-:Y:S02]  /*15650*/  LOP3.LUT R180, R180, 0xfffffffe, RZ, 0xc0, !PT ;  /* 0xfffffffeb4b47812 */ /* 0x000fe400078ec0ff */
[----:B------:R-:W-:Y:S02]  /*15660*/  FSEL R49, R60, -INF , P0 ;  /* 0xff8000003c317808 */ /* 0x000fe40000000000 */
[----:B------:R-:W-:Y:S02]  /*15670*/  ISETP.GE.AND P0, PT, R48, R189, PT ;  /* 0x000000bd3000720c */ /* 0x000fe40003f06270 */
[----:B------:R-:W-:Y:S02]  /*15680*/  P2R R121, PR, RZ, 0x4 ;  /* 0x00000004ff797803 */ /* 0x000fe40000000000 */
[----:B------:R-:W-:Y:S02]  /*15690*/  FSEL R45, R61, -INF , P0 ;  /* 0xff8000003d2d7808 */ /* 0x000fe40000000000 */
[----:B------:R-:W-:Y:S02]  /*156a0*/  ISETP.GE.AND P0, PT, R112, R188, PT ;  /* 0x000000bc7000720c */ /* 0x000fe40003f06270 */
[----:B------:R-:W-:Y:S02]  /*156b0*/  ISETP.GE.AND P3, PT, R15, R186, PT ;  /* 0x000000ba0f00720c */ /* 0x000fe40003f66270 */
[----:B------:R-:W-:Y:S01]  /*156c0*/  FSEL R61, R62, -INF , P0 ;  /* 0xff8000003e3d7808 */ /* 0x000fe20000000000 */
[----:B------:R-:W-:Y:S01]  /*156d0*/  VIADD R62, R194, 0x39 ;  /* 0x00000039c23e7836 */ /* 0x000fe20000000000 */
[----:B------:R-:W-:Y:S02]  /*156e0*/  ISETP.GE.AND P0, PT, R48, R188, PT ;  /* 0x000000bc3000720c */ /* 0x000fe40003f06270 */
[----:B------:R-:W-:Y:S02]  /*156f0*/  P2R R53, PR, RZ, 0x40 ;  /* 0x00000040ff357803 */ /* 0x000fe40000000000 */
[----:B------:R-:W-:Y:S02]  /*15700*/  FSEL R60, R63, -INF , P0 ;  /* 0xff8000003f3c7808 */ /* 0x000fe40000000000 */
[----:B------:R-:W-:Y:S02]  /*15710*/  ISETP.GE.AND P0, PT, R13, R187, PT ;  /* 0x000000bb0d00720c */ /* 0x000fe40003f06270 */
[----:B------:R-:W-:Y:S02]  /*15720*/  P2R R57, PR, RZ, 0x10 ;  /* 0x00000010ff397803 */ /* 0x000fe40000000000 */
[----:B------:R-:W-:Y:S02]  /*15730*/  P2R R59, PR, RZ, 0x20 ;  /* 0x00000020ff3b7803 */ /* 0x000fe40000000000 */
[----:B------:R-:W-:Y:S02]  /*15740*/  P2R R118, PR, RZ, 0x8 ;  /* 0x00000008ff767803 */ /* 0x000fe40000000000 */
[----:B------:R-:W-:Y:S04]  /*15750*/  ISETP.GE.AND P1, PT, R17, R186, PT ;  /* 0x000000ba1100720c */ /* 0x000fe80003f26270 */
[----:B------:R-:W-:Y:S02]  /*15760*/  FSEL R205, R28, -INF , !P1 ;  /* 0xff8000001ccd7808 */ /* 0x000fe40004800000 */
[----:B------:R-:W-:Y:S02]  /*15770*/  @P0 LOP3.LUT R180, R180, 0x1, RZ, 0xfc, !PT ;  /* 0x00000001b4b40812 */ /* 0x000fe400078efcff */
[----:B------:R-:W-:Y:S02]  /*15780*/  ISETP.GE.AND P0, PT, R62, R189, PT ;  /* 0x000000bd3e00720c */ /* 0x000fe40003f06270 */
[C---:B------:R-:W-:Y:S02]  /*15790*/  LOP3.LUT P2, RZ, R180.reuse, 0x100, RZ, 0xc0, !PT ;  /* 0x00000100b4ff7812 */ /* 0x040fe4000784c0ff */
[----:B------:R-:W-:Y:S02]  /*157a0*/  FSEL R38, R65, -INF , P0 ;  /* 0xff80000041267808 */ /* 0x000fe40000000000 */
[----:B------:R-:W-:Y:S02]  /*157b0*/  P2R R122, PR, RZ, 0x4 ;  /* 0x00000004ff7a7803 */ /* 0x000fe40000000000 */
[C---:B------:R-:W-:Y:S02]  /*157c0*/  LOP3.LUT P2, RZ, R180.reuse, 0x2000, RZ, 0xc0, !PT ;  /* 0x00002000b4ff7812 */ /* 0x040fe4000784c0ff */
[-C--:B------:R-:W-:Y:S02]  /*157d0*/  ISETP.GE.AND P0, PT, R17, R187.reuse, PT ;  /* 0x000000bb1100720c */ /* 0x080fe40003f06270 */
        /* <DEDUP_REMOVED lines=13> */
[----:B------:R-:W-:Y:S02]  /*158b0*/  LOP3.LUT P2, RZ, R180, 0x80000, RZ, 0xc0, !PT ;  /* 0x00080000b4ff7812 */ /* 0x000fe4000784c0ff */
[----:B------:R-:W-:Y:S02]  /*158c0*/  FSEL R225, R18, -INF , !P6 ;  /* 0xff80000012e17808 */ /* 0x000fe40007000000 */
[----:B------:R-:W-:Y:S02]  /*158d0*/  P2R R126, PR, RZ, 0x4 ;  /* 0x00000004ff7e7803 */ /* 0x000fe40000000000 */
[C---:B------:R-:W-:Y:S02]  /*158e0*/  LOP3.LUT P2, RZ, R180.reuse, 0x4000, RZ, 0xc0, !PT ;  /* 0x00004000b4ff7812 */ /* 0x040fe4000784c0ff */
[----:B------:R-:W-:Y:S02]  /*158f0*/  ISETP.NE.AND P6, PT, R53, RZ, PT ;  /* 0x000000ff3500720c */ /* 0x000fe40003fc5270 */
[----:B------:R-:W-:Y:S02]  /*15900*/  P2R R13, PR, RZ, 0x4 ;  /* 0x00000004ff0d7803 */ /* 0x000fe40000000000 */
[----:B------:R-:W-:Y:S02]  /*15910*/  LOP3.LUT P2, RZ, R180, 0x10000, RZ, 0xc0, !PT ;  /* 0x00010000b4ff7812 */ /* 0x000fe4000784c0ff */
[----:B------:R-:W-:Y:S02]  /*15920*/  FSEL R213, R22, -INF , !P6 ;  /* 0xff80000016d57808 */ /* 0x000fe40007000000 */
[----:B------:R-:W-:Y:S02]  /*15930*/  P2R R15, PR, RZ, 0x4 ;  /* 0x00000004ff0f7803 */ /* 0x000fe40000000000 */
[----:B------:R-:W-:Y:S02]  /*15940*/  LOP3.LUT P2, RZ, R180, 0x40000, RZ, 0xc0, !PT ;  /* 0x00040000b4ff7812 */ /* 0x000fe4000784c0ff */
[----:B------:R-:W-:Y:S02]  /*15950*/  ISETP.GE.AND P6, PT, R16, R187, PT ;  /* 0x000000bb1000720c */ /* 0x000fe40003fc6270 */
[----:B------:R-:W-:Y:S02]  /*15960*/  P2R R19, PR, RZ, 0x4 ;  /* 0x00000004ff137803 */ /* 0x000fe40000000000 */
[C---:B------:R-:W-:Y:S02]  /*15970*/  LOP3.LUT P2, RZ, R180.reuse, 0x100000, RZ, 0xc0, !PT ;  /* 0x00100000b4ff7812 */ /* 0x040fe4000784c0ff */
[----:B------:R-:W-:Y:S02]  /*15980*/  LOP3.LUT R180, R180, 0xfffffffd, RZ, 0xc0, !PT ;  /* 0xfffffffdb4b47812 */ /* 0x000fe400078ec0ff */
[----:B------:R-:W-:Y:S02]  /*15990*/  FSEL R221, R221, -INF , !P4 ;  /* 0xff800000dddd7808 */ /* 0x000fe40006000000 */
[----:B------:R-:W-:Y:S02]  /*159a0*/  @P0 LOP3.LUT R180, R180, 0x2, RZ, 0xfc, !PT ;  /* 0x00000002b4b40812 */ /* 0x000fe400078efcff */
[----:B------:R-:W-:Y:S02]  /*159b0*/  ISETP.GE.AND P0, PT, R44, R189, PT ;  /* 0x000000bd2c00720c */ /* 0x000fe40003f06270 */
[----:B------:R-:W-:Y:S02]  /*159c0*/  ISETP.NE.AND P4, PT, R57, RZ, PT ;  /* 0x000000ff3900720c */ /* 0x000fe40003f85270 */
[----:B------:R-:W-:Y:S02]  /*159d0*/  FSEL R63, R64, -INF , P0 ;  /* 0xff800000403f7808 */ /* 0x000fe40000000000 */
[----:B------:R-:W-:Y:S02]  /*159e0*/  ISETP.GE.AND P0, PT, R62, R188, PT ;  /* 0x000000bc3e00720c */ /* 0x000fe40003f06270 */
[----:B------:R-:W-:Y:S02]  /*159f0*/  ISETP.GE.AND P1, PT, R0, R186, PT ;  /* 0x000000ba0000720c */ /* 0x000fe40003f26270 */
[----:B------:R-:W-:Y:S02]  /*15a00*/  FSEL R36, R67, -INF , P0 ;  /* 0xff80000043247808 */ /* 0x000fe40000000000 */
[----:B------:R-:W-:Y:S02]  /*15a10*/  ISETP.GE.AND P0, PT, R44, R188, PT ;  /* 0x000000bc2c00720c */ /* 0x000fe40003f06270 */
[----:B------:R-:W-:Y:S02]  /*15a20*/  FSEL R169, R31, -INF , !P6 ;  /* 0xff8000001fa97808 */ /* 0x000fe40007000000 */
[----:B------:R-:W-:Y:S02]  /*15a30*/  FSEL R37, R66, -INF , P0 ;  /* 0xff80000042257808 */ /* 0x000fe40000000000 */
[-C--:B------:R-:W-:Y:S02]  /*15a40*/  ISETP.GE.AND P0, PT, R194, R186.reuse, PT ;  /* 0x000000bac200720c */ /* 0x080fe40003f06270 */
[-C--:B------:R-:W-:Y:S02]  /*15a50*/  ISETP.GE.AND P6, PT, R2, R187.reuse, PT ;  /* 0x000000bb0200720c */ /* 0x080fe40003fc6270 */
[----:B------:R-:W-:Y:S02]  /*15a60*/  FSEL R147, R147, -INF , !P0 ;  /* 0xff80000093937808 */ /* 0x000fe40004000000 */
[C---:B------:R-:W-:Y:S01]  /*15a70*/  ISETP.GE.AND P0, PT, R194.reuse, R187, PT ;  /* 0x000000bbc200720c */ /* 0x040fe20003f06270 */
[----:B------:R-:W-:Y:S01]  /*15a80*/  VIADD R194, R194, 0xffffff80 ;  /* 0xffffff80c2c27836 */ /* 0x000fe20000000000 */
[----:B------:R-:W-:Y:S02]  /*15a90*/  FSEL R219, R219, -INF , !P4 ;  /* 0xff800000dbdb7808 */ /* 0x000fe40006000000 */
[----:B------:R-:W-:Y:S02]  /*15aa0*/  FSEL R55, R21, -INF , !P0 ;  /* 0xff80000015377808 */ /* 0x000fe40004000000 */
[----:B------:R-:W-:Y:S02]  /*15ab0*/  FSEL R21, R104, -INF , !P2 ;  /* 0xff80000068157808 */ /* 0x000fe40005000000 */
[----:B------:R-:W-:Y:S02]  /*15ac0*/  ISETP.NE.AND P2, PT, R19, RZ, PT ;  /* 0x000000ff1300720c */ /* 0x000fe40003f45270 */
[----:B------:R-:W-:Y:S02]  /*15ad0*/  LOP3.LUT P0, RZ, R180, 0x20, RZ, 0xc0, !PT ;  /* 0x00000020b4ff7812 */ /* 0x000fe4000780c0ff */
[----:B------:R-:W-:Y:S02]  /*15ae0*/  FSEL R19, R3, -INF , !P2 ;  /* 0xff80000003137808 */ /* 0x000fe40005000000 */
[----:B------:R-:W2:Y:S01]  /*15af0*/  LD.E R3, desc[UR4][R100.64+0xdc] ;  /* 0x0000dc0464037980 */ /* 0x000ea2000c101900 */
        /* <DEDUP_REMOVED lines=32> */
[----:B------:R-:W-:Y:S02]  /*15d00*/  LOP3.LUT P4, RZ, R180, 0x1, RZ, 0xc0, !PT ;  /* 0x00000001b4ff7812 */ /* 0x000fe4000788c0ff */
[----:B------:R-:W-:Y:S02]  /*15d10*/  FSEL R229, R14, -INF , !P3 ;  /* 0xff8000000ee57808 */ /* 0x000fe40005800000 */
[----:B------:R-:W-:Y:S02]  /*15d20*/  ISETP.NE.AND P3, PT, R118, RZ, PT ;  /* 0x000000ff7600720c */ /* 0x000fe40003f65270 */
[----:B------:R-:W-:Y:S02]  /*15d30*/  FSEL R215, R25, -INF , !P2 ;  /* 0xff80000019d77808 */ /* 0x000fe40005000000 */
        /* <DEDUP_REMOVED lines=8> */
[----:B------:R-:W-:Y:S02]  /*15dc0*/  LOP3.LUT P3, RZ, R180, 0x8, RZ, 0xc0, !PT ;  /* 0x00000008b4ff7812 */ /* 0x000fe4000786c0ff */
[----:B------:R-:W-:Y:S02]  /*15dd0*/  FSEL R201, R32, -INF , !P2 ;  /* 0xff80000020c97808 */ /* 0x000fe40005000000 */
[----:B------:R-:W-:Y:S02]  /*15de0*/  FMNMX3.FTZ R2, R2, R35, R33, !PT ;  /* 0x0000002302027276 */ /* 0x000fe40007810021 */
[C---:B------:R-:W-:Y:S02]  /*15df0*/  LOP3.LUT P2, RZ, R180.reuse, 0x2, RZ, 0xc0, !PT ;  /* 0x00000002b4ff7812 */ /* 0x040fe4000784c0ff */
[----:B------:R-:W-:Y:S02]  /*15e00*/  FSEL R129, R129, -INF , !P0 ;  /* 0xff80000081817808 */ /* 0x000fe40004000000 */
[----:B------:R-:W-:Y:S02]  /*15e10*/  LOP3.LUT R180, R180, 0xfffffffe, RZ, 0xc0, !PT ;  /* 0xfffffffeb4b47812 */ /* 0x000fe400078ec0ff */
[----:B------:R-:W-:Y:S02]  /*15e20*/  ISETP.GE.AND P0, PT, R115, R187, PT ;  /* 0x000000bb7300720c */ /* 0x000fe40003f06270 */
[----:B------:R-:W-:Y:S02]  /*15e30*/  FMNMX3.FTZ R0, R0, R11, R9, !PT ;  /* 0x0000000b00007276 */ /* 0x000fe40007810009 */
[----:B------:R-:W-:Y:S02]  /*15e40*/  FSEL R227, R227, -INF , !P5 ;  /* 0xff800000e3e37808 */ /* 0x000fe40006800000 */
[----:B------:R-:W-:Y:S02]  /*15e50*/  FSEL R209, R26, -INF , !P3 ;  /* 0xff8000001ad17808 */ /* 0x000fe40005800000 */
[----:B------:R-:W-:Y:S02]  /*15e60*/  FMNMX3.FTZ R2, R2, R233, R231, !PT ;  /* 0x000000e902027276 */ /* 0x000fe400078100e7 */
[----:B------:R-:W-:Y:S02]  /*15e70*/  ISETP.GE.AND P3, PT, R20, R187, PT ;  /* 0x000000bb1400720c */ /* 0x000fe40003f66270 */
[----:B------:R-:W-:Y:S02]  /*15e80*/  @P1 LOP3.LUT R180, R180, 0x1, RZ, 0xfc, !PT ;  /* 0x00000001b4b41812 */ /* 0x000fe400078efcff */
[----:B------:R-:W-:Y:S02]  /*15e90*/  ISETP.NE.AND P5, PT, R59, RZ, PT ;  /* 0x000000ff3b00720c */ /* 0x000fe40003fa5270 */
[----:B------:R-:W-:Y:S02]  /*15ea0*/  FMNMX3.FTZ R0, R0, R229, R227, !PT ;  /* 0x000000e500007276 */ /* 0x000fe400078100e3 */
[----:B------:R-:W-:Y:S02]  /*15eb0*/  FMNMX3.FTZ R2, R2, R221, R219, !PT ;  /* 0x000000dd02027276 */ /* 0x000fe400078100db */
[----:B------:R-:W-:Y:S02]  /*15ec0*/  FSEL R53, R39, -INF , !P3 ;  /* 0xff80000027357808 */ /* 0x000fe40005800000 */
[C---:B------:R-:W-:Y:S02]  /*15ed0*/  LOP3.LUT P3, RZ, R180.reuse, 0x1, RZ, 0xc0, !PT ;  /* 0x00000001b4ff7812 */ /* 0x040fe4000786c0ff */
[----:B------:R-:W-:Y:S02]  /*15ee0*/  FSEL R211, R23, -INF , !P5 ;  /* 0xff80000017d37808 */ /* 0x000fe40006800000 */
        /* <DEDUP_REMOVED lines=8> */
[----:B------:R-:W-:Y:S01]  /*15f70*/  ISETP.GE.AND P5, PT, R5, R187, PT ;  /* 0x000000bb0500720c */ /* 0x000fe20003fa6270 */
[----:B------:R-:W-:Y:S01]  /*15f80*/  LDSM.16.MT88.4 R28, [R153+0x6000] ;  /* 0x00600000991c783b */ /* 0x000fe20000004200 */
[----:B------:R-:W-:Y:S02]  /*15f90*/  FMNMX3.FTZ R0, R0, R209, R207, !PT ;  /* 0x000000d100007276 */ /* 0x000fe400078100cf */
        /* <DEDUP_REMOVED lines=17> */
[----:B------:R-:W-:Y:S02]  /*160b0*/  ISETP.GE.AND P5, PT, R12, R187, PT ;  /* 0x000000bb0c00720c */ /* 0x000fe40003fa6270 */
[----:B------:R-:W-:Y:S02]  /*160c0*/  FMNMX3.FTZ R0, R0, R55, R53, !PT ;  /* 0x0000003700007276 */ /* 0x000fe40007810035 */
[----:B------:R-:W-:Y:S02]  /*160d0*/  ISETP.GE.AND P4, PT, R111, R187, PT ;  /* 0x000000bb6f00720c */ /* 0x000fe40003f86270 */
[----:B------:R-:W-:Y:S02]  /*160e0*/  FSEL R139, R42, -INF , !P3 ;  /* 0xff8000002a8b7808 */ /* 0x000fe40005800000 */
[----:B------:R-:W-:Y:S02]  /*160f0*/  FSEL R137, R43, -INF , !P6 ;  /* 0xff8000002b897808 */ /* 0x000fe40007000000 */
[----:B------:R-:W-:Y:S02]  /*16100*/  FMNMX3.FTZ R2, R2, R135, R133, !PT ;  /* 0x0000008702027276 */ /* 0x000fe40007810085 */
[-C--:B------:R-:W-:Y:S02]  /*16110*/  ISETP.GE.AND P2, PT, R116, R187.reuse, PT ;  /* 0x000000bb7400720c */ /* 0x080fe40003f46270 */
[----:B------:R-:W-:Y:S02]  /*16120*/  ISETP.GE.AND P3, PT, R110, R187, PT ;  /* 0x000000bb6e00720c */ /* 0x000fe40003f66270 */
[----:B------:R-:W-:Y:S02]  /*16130*/  @P0 LOP3.LUT R180, R180, 0x1, RZ, 0xfc, !PT ;  /* 0x00000001b4b40812 */ /* 0x000fe400078efcff */
[----:B------:R-:W-:Y:S02]  /*16140*/  FSEL R119, R119, -INF , !P1 ;  /* 0xff80000077777808 */ /* 0x000fe40004800000 */
[----:B------:R-:W-:Y:S02]  /*16150*/  FSEL R125, R46, -INF , !P5 ;  /* 0xff8000002e7d7808 */ /* 0x000fe40006800000 */
[----:B------:R-:W-:Y:S02]  /*16160*/  FSEL R121, R47, -INF , !P4 ;  /* 0xff8000002f797808 */ /* 0x000fe40006000000 */
[-C--:B------:R-:W-:Y:S02]  /*16170*/  ISETP.GE.AND P0, PT, R52, R186.reuse, PT ;  /* 0x000000ba3400720c */ /* 0x080fe40003f06270 */
[-C--:B------:R-:W-:Y:S02]  /*16180*/  ISETP.GE.AND P1, PT, R114, R186.reuse, PT ;  /* 0x000000ba7200720c */ /* 0x080fe40003f26270 */
[----:B------:R-:W-:Y:S02]  /*16190*/  FMNMX3.FTZ R0, R0, R139, R137, !PT ;  /* 0x0000008b00007276 */ /* 0x000fe40007810089 */
[----:B------:R-:W-:Y:S02]  /*161a0*/  FMNMX3.FTZ R2, R2, R131, R129, !PT ;  /* 0x0000008302027276 */ /* 0x000fe40007810081 */
[----:B------:R-:W-:Y:S02]  /*161b0*/  FSEL R59, R50, -INF , !P2 ;  /* 0xff800000323b7808 */ /* 0x000fe40005000000 */
[----:B------:R-:W-:Y:S02]  /*161c0*/  FSEL R57, R51, -INF , !P3 ;  /* 0xff80000033397808 */ /* 0x000fe40005800000 */
[----:B------:R-:W-:Y:S02]  /*161d0*/  ISETP.GE.AND P4, PT, R109, R187, PT ;  /* 0x000000bb6d00720c */ /* 0x000fe40003f86270 */
[C---:B------:R-:W-:Y:S02]  /*161e0*/  LOP3.LUT P2, RZ, R180.reuse, 0x1, RZ, 0xc0, !PT ;  /* 0x00000001b4ff7812 */ /* 0x040fe4000784c0ff */
[----:B------:R-:W-:Y:S02]  /*161f0*/  LOP3.LUT P3, RZ, R180, 0x2, RZ, 0xc0, !PT ;  /* 0x00000002b4ff7812 */ /* 0x000fe4000786c0ff */
[----:B------:R-:W-:Y:S02]  /*16200*/  FSEL R113, R113, -INF , !P0 ;  /* 0xff80000071717808 */ /* 0x000fe40004000000 */
[----:B------:R-:W-:Y:S02]  /*16210*/  FMNMX3.FTZ R0, R0, R125, R121, !PT ;  /* 0x0000007d00007276 */ /* 0x000fe40007810079 */
        /* <DEDUP_REMOVED lines=9> */
[----:B------:R-:W-:Y:S02]  /*162b0*/  FSEL R65, R49, -INF , !P1 ;  /* 0xff80000031417808 */ /* 0x000fe40004800000 */
[----:B------:R-:W-:Y:S02]  /*162c0*/  FSEL R66, R45, -INF , !P0 ;  /* 0xff8000002d427808 */ /* 0x000fe40004000000 */
[-C--:B------:R-:W-:Y:S02]  /*162d0*/  ISETP.GE.AND P2, PT, R44, R186.reuse, PT ;  /* 0x000000ba2c00720c */ /* 0x080fe40003f46270 */
[----:B------:R-:W-:Y:S02]  /*162e0*/  FMNMX3.FTZ R2, R2, R115, R113, !PT ;  /* 0x0000007302027276 */ /* 0x000fe40007810071 */
[----:B------:R-:W-:Y:S02]  /*162f0*/  ISETP.GE.AND P3, PT, R62, R186, PT ;  /* 0x000000ba3e00720c */ /* 0x000fe40003f66270 */
[----:B------:R-:W-:Y:S02]  /*16300*/  ISETP.GE.AND P4, PT, R48, R187, PT ;  /* 0x000000bb3000720c */ /* 0x000fe40003f86270 */
[----:B------:R-:W-:Y:S01]  /*16310*/  FSEL R67, R6, -INF , !P6 ;  /* 0xff80000006437808 */ /* 0x000fe20007000000 */
[----:B------:R-:W-:Y:S01]  /*16320*/  LDSM.16.MT88.4 R48, [R158+0x6800] ;  /* 0x006800009e30783b */ /* 0x000fe20000004200 */
        /* <DEDUP_REMOVED lines=42> */
[-CC-:B------:R-:W-:Y:S01]  /*165d0*/  FFMA.FTZ R102, R9, R3.reuse, -R62.reuse ;  /* 0x0000000309667223 */ /* 0x180fe2000001083e */
[C---:B------:R-:W-:Y:S01]  /*165e0*/  FMUL.FTZ R8, R3.reuse, R6 ;  /* 0x0000000603087220 */ /* 0x040fe20000410000 */
[----:B------:R-:W-:Y:S01]  /*165f0*/  FMUL.FTZ R9, R3, R4 ;  /* 0x0000000403097220 */ /* 0x000fe20000410000 */
[----:B------:R-:W-:Y:S01]  /*16600*/  MUFU.EX2 R52, R52 ;  /* 0x0000003400347308 */ /* 0x000fe20000000800 */
[----:B------:R-:W2:Y:S01]  /*16610*/  LDSM.16.MT88.4 R20, [R154+0x6000] ;  /* 0x006000009a14783b */ /* 0x000ea20000004200 */
[-CC-:B------:R-:W-:Y:S01]  /*16620*/  FFMA.FTZ R116, R55, R3.reuse, -R62.reuse ;  /* 0x0000000337747223 */ /* 0x180fe2000001083e */
[-CC-:B------:R-:W-:Y:S07]  /*16630*/  FFMA.FTZ R58, R53, R3.reuse, -R62.reuse ;  /* 0x00000003353a7223 */ /* 0x180fee000001083e */
[----:B------:R-:W3:Y:S01]  /*16640*/  MUFU.EX2 R56, R56 ;  /* 0x0000003800387308 */ /* 0x000ee20000000800 */
[-CC-:B------:R-:W-:Y:S01]  /*16650*/  FFMA.FTZ R122, R59, R3.reuse, -R62.reuse ;  /* 0x000000033b7a7223 */ /* 0x180fe2000001083e */
[-CC-:B------:R-:W-:Y:S01]  /*16660*/  FFMA.FTZ R124, R125, R3.reuse, -R62.reuse ;  /* 0x000000037d7c7223 */ /* 0x180fe2000001083e */
[-CC-:B------:R-:W-:Y:S07]  /*16670*/  FFMA.FTZ R126, R107, R3.reuse, -R62.reuse ;  /* 0x000000036b7e7223 */ /* 0x180fee000001083e */
[----:B------:R-:W-:Y:S01]  /*16680*/  MUFU.EX2 R102, R102 ;  /* 0x0000006600667308 */ /* 0x000fe20000000800 */
[-CC-:B------:R-:W-:Y:S01]  /*16690*/  FFMA.FTZ R114, R139, R3.reuse, -R62.reuse ;  /* 0x000000038b727223 */ /* 0x180fe2000001083e */
[-C--:B------:R-:W-:Y:S01]  /*166a0*/  FFMA.FTZ R37, R37, R3.reuse, -R62 ;  /* 0x0000000325257223 */ /* 0x080fe2000001083e */
[-CC-:B------:R-:W-:Y:S07]  /*166b0*/  FFMA.FTZ R110, R147, R3.reuse, -R104.reuse ;  /* 0x00000003936e7223 */ /* 0x180fee0000010868 */
[----:B------:R-:W4:Y:S01]  /*166c0*/  MUFU.EX2 R39, R8 ;  /* 0x0000000800277308 */ /* 0x000f220000000800 */
[-CC-:B------:R-:W-:Y:S01]  /*166d0*/  FFMA.FTZ R103, R143, R3.reuse, -R104.reuse ;  /* 0x000000038f677223 */ /* 0x180fe20000010868 */
[-CC-:B------:R-:W-:Y:S01]  /*166e0*/  FFMA.FTZ R112, R141, R3.reuse, -R104.reuse ;  /* 0x000000038d707223 */ /* 0x180fe20000010868 */
[-CC-:B------:R-:W-:Y:S07]  /*166f0*/  FFMA.FTZ R145, R145, R3.reuse, -R104.reuse ;  /* 0x0000000391917223 */ /* 0x180fee0000010868 */
[----:B------:R-:W5:Y:S01]  /*16700*/  MUFU.EX2 R38, R9 ;  /* 0x0000000900267308 */ /* 0x000f620000000800 */
[-CC-:B------:R-:W-:Y:S01]  /*16710*/  FFMA.FTZ R120, R135, R3.reuse, -R104.reuse ;  /* 0x0000000387787223 */ /* 0x180fe20000010868 */
[----:B---3--:R-:W-:Y:S01]  /*16720*/  F2FP.F16.F32.PACK_AB R40, R56, R52 ;  /* 0x000000343828723e */ /* 0x008fe200000000ff */
[-CC-:B------:R-:W-:Y:S07]  /*16730*/  FFMA.FTZ R118, R131, R3.reuse, -R104.reuse ;  /* 0x0000000383767223 */ /* 0x180fee0000010868 */
[----:B------:R-:W-:Y:S01]  /*16740*/  MUFU.EX2 R123, R123 ;  /* 0x0000007b007b7308 */ /* 0x000fe20000000800 */
[-CC-:B------:R-:W-:Y:S01]  /*16750*/  FFMA.FTZ R133, R133, R3.reuse, -R104.reuse ;  /* 0x0000000385857223 */ /* 0x180fe20000010868 */
[-CC-:B------:R-:W-:Y:S01]  /*16760*/  FFMA.FTZ R117, R117, R3.reuse, -R104.reuse ;  /* 0x0000000375757223 */ /* 0x180fe20000010868 */
[-C--:B------:R-:W-:Y:S07]  /*16770*/  FFMA.FTZ R113, R113, R3.reuse, -R104 ;  /* 0x0000000371717223 */ /* 0x080fee0000010868 */
[----:B------:R-:W3:Y:S01]  /*16780*/  MUFU.EX2 R106, R106 ;  /* 0x0000006a006a7308 */ /* 0x000ee20000000800 */
        /* <DEDUP_REMOVED lines=16> */
[C---:B------:R-:W-:Y:S01]  /*16890*/  FMUL.FTZ R16, R39.reuse, R84 ;  /* 0x0000005427107220 */ /* 0x040fe20000410000 */
[C---:B------:R-:W-:Y:S01]  /*168a0*/  FMUL.FTZ R26, R38.reuse, R78 ;  /* 0x0000004e261a7220 */ /* 0x040fe20000410000 */
[----:B------:R-:W-:Y:S01]  /*168b0*/  FMUL.FTZ R27, R38, R79 ;  /* 0x0000004f261b7220 */ /* 0x000fe20000410000 */
[C---:B------:R-:W-:Y:S01]  /*168c0*/  FMUL.FTZ R24, R39.reuse, R76 ;  /* 0x0000004c27187220 */ /* 0x040fe20000410000 */
[C---:B------:R-:W-:Y:S01]  /*168d0*/  FMUL.FTZ R25, R39.reuse, R77 ;  /* 0x0000004d27197220 */ /* 0x040fe20000410000 */
[----:B----4-:R-:W-:Y:S01]  /*168e0*/  F2FP.F16.F32.PACK_AB R41, R108, R127 ;  /* 0x0000007f6c29723e */ /* 0x010fe200000000ff */
[----:B------:R-:W-:Y:S01]  /*168f0*/  FMUL.FTZ R32, R39, R68 ;  /* 0x0000004427207220 */ /* 0x000fe20000410000 */
[----:B------:R-:W-:Y:S01]  /*16900*/  FMUL.FTZ R34, R38, R70 ;  /* 0x0000004626227220 */ /* 0x000fe20000410000 */
[----:B------:R-:W-:Y:S01]  /*16910*/  FFMA.FTZ R77, R229, R3, -R62 ;  /* 0x00000003e54d7223 */ /* 0x000fe2000001083e */
[----:B-----5:R-:W-:Y:S01]  /*16920*/  F2FP.F16.F32.PACK_AB R43, R102, R109 ;  /* 0x0000006d662b723e */ /* 0x020fe200000000ff */
[----:B------:R-:W-:Y:S01]  /*16930*/  LDSM.16.MT88.4 R92, [R158+0x9800] ;  /* 0x009800009e5c783b */ /* 0x000fe20000004200 */
[----:B------:R-:W-:Y:S01]  /*16940*/  FFMA.FTZ R85, R39, R196, R52 ;  /* 0x000000c427557223 */ /* 0x000fe20000010034 */
[-C--:B------:R-:W-:Y:S01]  /*16950*/  FFMA.FTZ R76, R219, R3.reuse, -R104 ;  /* 0x00000003db4c7223 */ /* 0x080fe20000010868 */
[----:B------:R-:W-:Y:S01]  /*16960*/  FFMA.FTZ R79, R207, R3, -R62 ;  /* 0x00000003cf4f7223 */ /* 0x000fe2000001083e */
[----:B------:R-:W-:Y:S01]  /*16970*/  MUFU.EX2 R77, R77 ;  /* 0x0000004d004d7308 */ /* 0x000fe20000000800 */
[----:B------:R-:W-:Y:S01]  /*16980*/  FFMA.FTZ R127, R38, R195, R127 ;  /* 0x000000c3267f7223 */ /* 0x000fe2000001007f */
[C---:B-1----:R-:W-:Y:S02]  /*16990*/  HMMA.16816.F32 R4, R40.reuse, R12, R4 ;  /* 0x0000000c2804723c */ /* 0x042fe40000001804 */
[----:B------:R-:W-:Y:S06]  /*169a0*/  LDSM.16.MT88.4 R52, [R154+0x8000] ;  /* 0x008000009a34783b */ /* 0x000fec0000004200 */
[----:B------:R-:W-:Y:S01]  /*169b0*/  MUFU.EX2 R76, R76 ;  /* 0x0000004c004c7308 */ /* 0x000fe20000000800 */
[----:B------:R-:W-:Y:S01]  /*169c0*/  FADD.FTZ R84, R108, R127 ;  /* 0x0000007f6c547221 */ /* 0x000fe20000010000 */
[C---:B------:R-:W-:Y:S08]  /*169d0*/  FMUL.FTZ R12, R39.reuse, R88 ;  /* 0x00000058270c7220 */ /* 0x040ff00000410000 */
[----:B------:R-:W-:Y:S01]  /*169e0*/  MUFU.EX2 R79, R79 ;  /* 0x0000004f004f7308 */ /* 0x000fe20000000800 */
[C---:B------:R-:W-:Y:S03]  /*169f0*/  HMMA.16816.F32 R8, R40.reuse, R14, R8 ;  /* 0x0000000e2808723c */ /* 0x040fe60000001808 */
[C---:B------:R-:W-:Y:S01]  /*16a00*/  FMUL.FTZ R14, R38.reuse, R90 ;  /* 0x0000005a260e7220 */ /* 0x040fe20000410000 */
[C---:B------:R-:W-:Y:S01]  /*16a10*/  FMUL.FTZ R15, R38.reuse, R91 ;  /* 0x0000005b260f7220 */ /* 0x040fe20000410000 */
[----:B------:R-:W-:Y:S04]  /*16a20*/  FMUL.FTZ R13, R39, R89 ;  /* 0x00000059270d7220 */ /* 0x000fe80000410000 */
[----:B------:R1:W-:Y:S01]  /*16a30*/  MUFU.EX2 R139, R58 ;  /* 0x0000003a008b7308 */ /* 0x0003e20000000800 */
[----:B------:R-:W-:Y:S01]  /*16a40*/  FADD.FTZ R109, R109, R84 ;  /* 0x000000546d6d7221 */ /* 0x000fe20000010000 */
[-C--:B------:R-:W-:Y:S01]  /*16a50*/  FFMA.FTZ R84, R67, R3.reuse, -R62 ;  /* 0x0000000343547223 */ /* 0x080fe2000001083e */
[-C--:B------:R-:W-:Y:S01]  /*16a60*/  FFMA.FTZ R97, R205, R3.reuse, -R104 ;  /* 0x00000003cd617223 */ /* 0x080fe20000010868 */
[----:B------:R-:W-:Y:S06]  /*16a70*/  FFMA.FTZ R96, R149, R3, -R62 ;  /* 0x0000000395607223 */ /* 0x000fec000001083e */
[----:B------:R-:W-:Y:S01]  /*16a80*/  MUFU.EX2 R110, R110 ;  /* 0x0000006e006e7308 */ /* 0x000fe20000000800 */
[C---:B--2---:R-:W-:Y:S09]  /*16a90*/  HMMA.16816.F32 R12, R40.reuse, R20, R12 ;  /* 0x00000014280c723c */ /* 0x044ff2000000180c */
[----:B------:R-:W-:Y:S01]  /*16aa0*/  MUFU.EX2 R97, R97 ;  /* 0x0000006100617308 */ /* 0x000fe20000000800 */
[C---:B------:R-:W-:Y:S01]  /*16ab0*/  FMUL.FTZ R20, R39.reuse, R80 ;  /* 0x0000005027147220 */ /* 0x040fe20000410000 */
[----:B------:R-:W-:Y:S01]  /*16ac0*/  FMUL.FTZ R21, R39, R81 ;  /* 0x0000005127157220 */ /* 0x000fe20000410000 */
[--C-:B------:R-:W-:Y:S07]  /*16ad0*/  FFMA.FTZ R81, R221, R3, -R104.reuse ;  /* 0x00000003dd517223 */ /* 0x100fee0000010868 */
[----:B------:R-:W-:Y:S01]  /*16ae0*/  MUFU.EX2 R96, R96 ;  /* 0x0000006000607308 */ /* 0x000fe20000000800 */
[C---:B------:R-:W-:Y:S03]  /*16af0*/  HMMA.16816.F32 R16, R40.reuse, R22, R16 ;  /* 0x000000162810723c */ /* 0x040fe60000001810 */
[C---:B------:R-:W-:Y:S01]  /*16b00*/  FMUL.FTZ R22, R38.reuse, R82 ;  /* 0x0000005226167220 */ /* 0x040fe20000410000 */
[C---:B------:R-:W-:Y:S01]  /*16b10*/  FMUL.FTZ R23, R38.reuse, R83 ;  /* 0x0000005326177220 */ /* 0x040fe20000410000 */
[-C--:B-1----:R-:W-:Y:S04]  /*16b20*/  FFMA.FTZ R58, R129, R3.reuse, -R104 ;  /* 0x00000003813a7223 */ /* 0x082fe80000010868 */
[----:B------:R-:W-:Y:S01]  /*16b30*/  MUFU.EX2 R81, R81 ;  /* 0x0000005100517308 */ /* 0x000fe20000000800 */
[-CC-:B------:R-:W-:Y:S01]  /*16b40*/  FFMA.FTZ R129, R121, R3.reuse, -R62.reuse ;  /* 0x0000000379817223 */ /* 0x180fe2000001083e */
[-CC-:B------:R-:W-:Y:S01]  /*16b50*/  FFMA.FTZ R121, R57, R3.reuse, -R62.reuse ;  /* 0x0000000339797223 */ /* 0x180fe2000001083e */
[----:B------:R-:W-:Y:S07]  /*16b60*/  FFMA.FTZ R82, R209, R3, -R62 ;  /* 0x00000003d1527223 */ /* 0x000fee000001083e */
[----:B------:R1:W-:Y:S01]  /*16b70*/  MUFU.EX2 R125, R58 ;  /* 0x0000003a007d7308 */ /* 0x0003e20000000800 */
[C---:B------:R-:W-:Y:S03]  /*16b80*/  HMMA.16816.F32 R20, R40.reuse, R28, R20 ;  /* 0x0000001c2814723c */ /* 0x040fe60000001814 */
[C---:B------:R-:W-:Y:S01]  /*16b90*/  FMUL.FTZ R28, R39.reuse, R72 ;  /* 0x00000048271c7220 */ /* 0x040fe20000410000 */
[----:B------:R-:W-:Y:S05]  /*16ba0*/  FMUL.FTZ R29, R39, R73 ;  /* 0x00000049271d7220 */ /* 0x000fea0000410000 */
[----:B------:R-:W-:Y:S01]  /*16bb0*/  MUFU.EX2 R82, R82 ;  /* 0x0000005200527308 */ /* 0x000fe20000000800 */
[--C-:B------:R-:W-:Y:S01]  /*16bc0*/  FFMA.FTZ R72, R35, R3, -R104.reuse ;  /* 0x0000000323487223 */ /* 0x100fe20000010868 */
[C---:B------:R-:W-:Y:S01]  /*16bd0*/  FMUL.FTZ R35, R38.reuse, R71 ;  /* 0x0000004726237220 */ /* 0x040fe20000410000 */
[C---:B------:R-:W-:Y:S07]  /*16be0*/  HMMA.16816.F32 R24, R40.reuse, R30, R24 ;  /* 0x0000001e2818723c */ /* 0x040fee0000001818 */
[----:B------:R-:W-:Y:S01]  /*16bf0*/  MUFU.EX2 R143, R145 ;  /* 0x00000091008f7308 */ /* 0x000fe20000000800 */
[----:B------:R-:W-:Y:S01]  /*16c00*/  FFMA.FTZ R73, R33, R3, -R104 ;  /* 0x0000000321497223 */ /* 0x000fe20000010868 */
[C---:B------:R-:W-:Y:S01]  /*16c10*/  FMUL.FTZ R30, R38.reuse, R74 ;  /* 0x0000004a261e7220 */ /* 0x040fe20000410000 */
[----:B------:R-:W-:Y:S01]  /*16c20*/  FMUL.FTZ R33, R39, R69 ;  /* 0x0000004527217220 */ /* 0x000fe20000410000 */
[-C--:B------:R-:W-:Y:S01]  /*16c30*/  FFMA.FTZ R74, R227, R3.reuse, -R62 ;  /* 0x00000003e34a7223 */ /* 0x080fe2000001083e */
[-CC-:B------:R-:W-:Y:S01]  /*16c40*/  FFMA.FTZ R71, R233, R3.reuse, -R104.reuse ;  /* 0x00000003e9477223 */ /* 0x180fe20000010868 */
[-C--:B------:R-:W-:Y:S01]  /*16c50*/  FFMA.FTZ R70, R231, R3.reuse, -R104 ;  /* 0x00000003e7467223 */ /* 0x080fe20000010868 */
[-CC-:B------:R-:W-:Y:S01]  /*16c60*/  FFMA.FTZ R69, R225, R3.reuse, -R62.reuse ;  /* 0x00000003e1457223 */ /* 0x180fe2000001083e */
[--C-:B------:R-:W-:Y:S01]  /*16c70*/  FFMA.FTZ R68, R223, R3, -R62.reuse ;  /* 0x00000003df447223 */ /* 0x100fe2000001083e */
[----:B------:R-:W-:Y:S01]  /*16c80*/  FMUL.FTZ R31, R38, R75 ;  /* 0x0000004b261f7220 */ /* 0x000fe20000410000 */
[----:B------:R-:W2:Y:S01]  /*16c90*/  MUFU.EX2 R74, R74 ;  /* 0x0000004a004a7308 */ /* 0x000ea20000000800 */
[----:B------:R-:W-:Y:S01]  /*16ca0*/  FADD.FTZ R38, R56, R85 ;  /* 0x0000005538267221 */ /* 0x000fe20000010000 */
[-C--:B------:R-:W-:Y:S01]  /*16cb0*/  FFMA.FTZ R85, R111, R3.reuse, -R62 ;  /* 0x000000036f557223 */ /* 0x080fe2000001083e */
[----:B-1----:R-:W-:Y:S07]  /*16cc0*/  LDSM.16.MT88.4 R56, [R153+0x8800] ;  /* 0x008800009938783b */ /* 0x002fee0000004200 */
[----:B------:R-:W-:Y:S01]  /*16cd0*/  MUFU.EX2 R72, R72 ;  /* 0x0000004800487308 */ /* 0x000fe20000000800 */
[-CC-:B------:R-:W-:Y:S01]  /*16ce0*/  FFMA.FTZ R75, R215, R3.reuse, -R104.reuse ;  /* 0x00000003d74b7223 */ /* 0x180fe20000010868 */
[C---:B------:R-:W-:Y:S08]  /*16cf0*/  HMMA.16816.F32 R28, R40.reuse, R44, R28 ;  /* 0x0000002c281c723c */ /* 0x040ff0000000181c */
[----:B------:R-:W1:Y:S01]  /*16d00*/  MUFU.EX2 R73, R73 ;  /* 0x0000004900497308 */ /* 0x000e620000000800 */
[-C--:B------:R-:W-:Y:S01]  /*16d10*/  FFMA.FTZ R78, R217, R3.reuse, -R104 ;  /* 0x00000003d94e7223 */ /* 0x080fe20000010868 */
[-CC-:B------:R-:W-:Y:S01]  /*16d20*/  FFMA.FTZ R80, R213, R3.reuse, -R62.reuse ;  /* 0x00000003d5507223 */ /* 0x180fe2000001083e */
[-C--:B------:R-:W-:Y:S07]  /*16d30*/  FFMA.FTZ R83, R211, R3.reuse, -R62 ;  /* 0x00000003d3537223 */ /* 0x080fee000001083e */
[----:B------:R-:W-:Y:S01]  /*16d40*/  MUFU.EX2 R71, R71 ;  /* 0x0000004700477308 */ /* 0x000fe20000000800 */
[--C-:B------:R-:W-:Y:S01]  /*16d50*/  FFMA.FTZ R90, R203, R3, -R104.reuse ;  /* 0x00000003cb5a7223 */ /* 0x100fe20000010868 */
[----:B------:R-:W-:Y:S01]  /*16d60*/  HMMA.16816.F32 R32, R40, R46, R32 ;  /* 0x0000002e2820723c */ /* 0x000fe20000001820 */
[----:B------:R-:W3:Y:S07]  /*16d70*/  LDSM.16.MT88.4 R44, [R154+0x6800] ;  /* 0x006800009a2c783b */ /* 0x000eee0000004200 */
[----:B------:R-:W4:Y:S01]  /*16d80*/  MUFU.EX2 R70, R70 ;  /* 0x0000004600467308 */ /* 0x000f220000000800 */
[----:B--2---:R-:W-:Y:S01]  /*16d90*/  F2FP.F16.F32.PACK_AB R41, R74, R77 ;  /* 0x0000004d4a29723e */ /* 0x004fe200000000ff */
[-CC-:B------:R-:W-:Y:S01]  /*16da0*/  FFMA.FTZ R91, R201, R3.reuse, -R104.reuse ;  /* 0x00000003c95b7223 */ /* 0x180fe20000010868 */
[-C--:B------:R-:W-:Y:S07]  /*16db0*/  FFMA.FTZ R88, R199, R3.reuse, -R104 ;  /* 0x00000003c7587223 */ /* 0x080fee0000010868 */
[----:B------:R-:W-:Y:S01]  /*16dc0*/  MUFU.EX2 R69, R69 ;  /* 0x0000004500457308 */ /* 0x000fe20000000800 */
[-CC-:B------:R-:W-:Y:S01]  /*16dd0*/  FFMA.FTZ R99, R197, R3.reuse, -R62.reuse ;  /* 0x00000003c5637223 */ /* 0x180fe2000001083e */
[----:B-1----:R-:W-:Y:S01]  /*16de0*/  F2FP.F16.F32.PACK_AB R40, R73, R72 ;  /* 0x000000484928723e */ /* 0x002fe200000000ff */
[-CC-:B------:R-:W-:Y:S07]  /*16df0*/  FFMA.FTZ R98, R169, R3.reuse, -R62.reuse ;  /* 0x00000003a9627223 */ /* 0x180fee000001083e */
[----:B------:R-:W1:Y:S01]  /*16e00*/  MUFU.EX2 R68, R68 ;  /* 0x0000004400447308 */ /* 0x000e620000000800 */
[-CC-:B------:R-:W-:Y:S01]  /*16e10*/  FFMA.FTZ R89, R151, R3.reuse, -R62.reuse ;  /* 0x0000000397597223 */ /* 0x180fe2000001083e */
[-C--:B------:R-:W-:Y:S01]  /*16e20*/  FFMA.FTZ R39, R137, R3.reuse, -R62 ;  /* 0x0000000389277223 */ /* 0x080fe2000001083e */
[-C--:B------:R-:W-:Y:S07]  /*16e30*/  FFMA.FTZ R108, R115, R3.reuse, -R104 ;  /* 0x00000003736c7223 */ /* 0x080fee0000010868 */
[----:B------:R-:W-:Y:S01]  /*16e40*/  MUFU.EX2 R75, R75 ;  /* 0x0000004b004b7308 */ /* 0x000fe20000000800 */
[----:B------:R-:W-:Y:S01]  /*16e50*/  FFMA.FTZ R60, R60, R3, -R62 ;  /* 0x000000033c3c7223 */ /* 0x000fe2000001083e */
[----:B----4-:R-:W-:Y:S01]  /*16e60*/  F2FP.F16.F32.PACK_AB R42, R70, R71 ;  /* 0x00000047462a723e */ /* 0x010fe200000000ff */
[----:B------:R-:W-:Y:S07]  /*16e70*/  FADD.FTZ R123, R123, R38 ;  /* 0x000000267b7b7221 */ /* 0x000fee0000010000 */
[----:B------:R-:W2:Y:S01]  /*16e80*/  MUFU.EX2 R78, R78 ;  /* 0x0000004e004e7308 */ /* 0x000ea20000000800 */
[----:B------:R-:W-:Y:S01]  /*16e90*/  FFMA.FTZ R38, R119, R3, -R104 ;  /* 0x0000000377267223 */ /* 0x000fe20000010868 */
[----:B------:R-:W-:Y:S01]  /*16ea0*/  ISETP.GT.AND P0, PT, R193, R166, PT ;  /* 0x000000a6c100720c */ /* 0x000fe20003f04270 */
[----:B------:R-:W-:Y:S07]  /*16eb0*/  FADD.FTZ R123, R106, R123 ;  /* 0x0000007b6a7b7221 */ /* 0x000fee0000010000 */
[----:B------:R-:W-:Y:S01]  /*16ec0*/  MUFU.EX2 R80, R80 ;  /* 0x0000005000507308 */ /* 0x000fe20000000800 */
[----:B-1----:R-:W-:Y:S01]  /*16ed0*/  F2FP.F16.F32.PACK_AB R43, R68, R69 ;  /* 0x00000045442b723e */ /* 0x002fe200000000ff */
[----:B------:R-:W-:Y:S08]  /*16ee0*/  FADD.FTZ R72, R72, R123 ;  /* 0x0000007b48487221 */ /* 0x000ff00000010000 */
[----:B------:R-:W-:Y:S01]  /*16ef0*/  MUFU.EX2 R107, R85 ;  /* 0x00000055006b7308 */ /* 0x000fe20000000800 */
[----:B------:R-:W-:Y:S09]  /*16f00*/  FADD.FTZ R72, R73, R72 ;  /* 0x0000004849487221 */ /* 0x000ff20000010000 */
[----:B------:R-:W1:Y:S01]  /*16f10*/  MUFU.EX2 R83, R83 ;  /* 0x0000005300537308 */ /* 0x000e620000000800 */
[C---:B------:R-:W-:Y:S09]  /*16f20*/  HMMA.16816.F32 R4, R40.reuse, R48, R4 ;  /* 0x000000302804723c */ /* 0x040ff20000001804 */
[----:B------:R-:W4:Y:S01]  /*16f30*/  MUFU.EX2 R90, R90 ;  /* 0x0000005a005a7308 */ /* 0x000f220000000800 */
[----:B------:R-:W-:Y:S09]  /*16f40*/  FADD.FTZ R71, R71, R72 ;  /* 0x0000004847477221 */ /* 0x000ff20000010000 */
[----:B------:R-:W-:Y:S01]  /*16f50*/  MUFU.EX2 R91, R91 ;  /* 0x0000005b005b7308 */ /* 0x000fe20000000800 */
[C---:B------:R-:W-:Y:S01]  /*16f60*/  HMMA.16816.F32 R8, R40.reuse, R50, R8 ;  /* 0x000000322808723c */ /* 0x040fe20000001808 */
[----:B------:R-:W5:Y:S08]  /*16f70*/  LDSM.16.MT88.4 R48, [R153+0x6800] ;  /* 0x006800009930783b */ /* 0x000f700000004200 */
[----:B------:R-:W4:Y:S01]  /*16f80*/  MUFU.EX2 R88, R88 ;  /* 0x0000005800587308 */ /* 0x000f220000000800 */
[----:B------:R-:W-:Y:S09]  /*16f90*/  FADD.FTZ R70, R70, R71 ;  /* 0x0000004746467221 */ /* 0x000ff20000010000 */
[----:B------:R-:W-:Y:S01]  /*16fa0*/  MUFU.EX2 R99, R99 ;  /* 0x0000006300637308 */ /* 0x000fe20000000800 */
[C---:B---3--:R-:W-:Y:S09]  /*16fb0*/  HMMA.16816.F32 R12, R40.reuse, R44, R12 ;  /* 0x0000002c280c723c */ /* 0x048ff2000000180c */
[----:B------:R-:W3:Y:S10]  /*16fc0*/  MUFU.EX2 R98, R98 ;  /* 0x0000006200627308 */ /* 0x000ef40000000800 */
[----:B------:R-:W3:Y:S01]  /*16fd0*/  MUFU.EX2 R89, R89 ;  /* 0x0000005900597308 */ /* 0x000ee20000000800 */
[C---:B------:R-:W-:Y:S01]  /*16fe0*/  HMMA.16816.F32 R16, R40.reuse, R46, R16 ;  /* 0x0000002e2810723c */ /* 0x040fe20000001810 */
[----:B------:R-:W2:Y:S08]  /*16ff0*/  LDSM.16.MT88.4 R44, [R152+0x6800] ;  /* 0x00680000982c783b */ /* 0x000eb00000004200 */
[----:B------:R-:W-:Y:S10]  /*17000*/  MUFU.EX2 R103, R103 ;  /* 0x0000006700677308 */ /* 0x000ff40000000800 */
[----:B------:R-:W3:Y:S10]  /*17010*/  MUFU.EX2 R112, R112 ;  /* 0x0000007000707308 */ /* 0x000ef40000000800 */
[----:B------:R-:W3:Y:S10]  /*17020*/  MUFU.EX2 R116, R116 ;  /* 0x0000007400747308 */ /* 0x000ef40000000800 */
[----:B------:R-:W-:Y:S10]  /*17030*/  MUFU.EX2 R114, R114 ;  /* 0x0000007200727308 */ /* 0x000ff40000000800 */
[----:B------:R-:W3:Y:S10]  /*17040*/  MUFU.EX2 R39, R39 ;  /* 0x0000002700277308 */ /* 0x000ef40000000800 */
[----:B------:R-:W-:Y:S01]  /*17050*/  MUFU.EX2 R120, R120 ;  /* 0x0000007800787308 */ /* 0x000fe20000000800 */
[C---:B-----5:R-:W-:Y:S09]  /*17060*/  HMMA.16816.F32 R20, R40.reuse, R48, R20 ;  /* 0x000000302814723c */ /* 0x060ff20000001814 */
[----:B------:R-:W5:Y:S10]  /*17070*/  MUFU.EX2 R131, R133 ;  /* 0x0000008500837308 */ /* 0x000f740000000800 */
[----:B------:R-:W5:Y:S01]  /*17080*/  MUFU.EX2 R118, R118 ;  /* 0x0000007600767308 */ /* 0x000f620000000800 */
[C---:B------:R-:W-:Y:S01]  /*17090*/  HMMA.16816.F32 R24, R40.reuse, R50, R24 ;  /* 0x000000322818723c */ /* 0x040fe20000001818 */
[----:B------:R-:W4:Y:S08]  /*170a0*/  LDSM.16.MT88.4 R48, [R158+0x7000] ;  /* 0x007000009e30783b */ /* 0x000f300000004200 */
[----:B------:R-:W-:Y:S10]  /*170b0*/  MUFU.EX2 R124, R124 ;  /* 0x0000007c007c7308 */ /* 0x000ff40000000800 */
[----:B------:R-:W5:Y:S01]  /*170c0*/  MUFU.EX2 R129, R129 ;  /* 0x0000008100817308 */ /* 0x000f620000000800 */
[C---:B--2---:R-:W-:Y:S09]  /*170d0*/  HMMA.16816.F32 R28, R40.reuse, R44, R28 ;  /* 0x0000002c281c723c */ /* 0x044ff2000000181c */
[----:B------:R-:W-:Y:S10]  /*170e0*/  MUFU.EX2 R122, R122 ;  /* 0x0000007a007a7308 */ /* 0x000ff40000000800 */
[----:B------:R-:W2:Y:S01]  /*170f0*/  MUFU.EX2 R121, R121 ;  /* 0x0000007900797308 */ /* 0x000ea20000000800 */
[----:B------:R-:W-:Y:S01]  /*17100*/  HMMA.16816.F32 R32, R40, R46, R32 ;  /* 0x0000002e2820723c */ /* 0x000fe20000001820 */
[----:B------:R-:W3:Y:S08]  /*17110*/  LDSM.16.MT88.4 R44, [R154+0x7000] ;  /* 0x007000009a2c783b */ /* 0x000ef00000004200 */
[----:B------:R-:W-:Y:S01]  /*17120*/  MUFU.EX2 R38, R38 ;  /* 0x0000002600267308 */ /* 0x000fe20000000800 */
[C---:B------:R-:W-:Y:S01]  /*17130*/  F2FP.F16.F32.PACK_AB R40, R76.reuse, R81 ;  /* 0x000000514c28723e */ /* 0x040fe200000000ff */
[----:B------:R-:W-:Y:S01]  /*17140*/  FADD.FTZ R81, R81, R70 ;  /* 0x0000004651517221 */ /* 0x000fe20000010000 */
[----:B------:R-:W-:Y:S07]  /*17150*/  F2FP.F16.F32.PACK_AB R43, R79, R82 ;  /* 0x000000524f2b723e */ /* 0x000fee00000000ff */
[----:B------:R-:W2:Y:S01]  /*17160*/  MUFU.EX2 R115, R117 ;  /* 0x0000007500737308 */ /* 0x000ea20000000800 */
[----:B------:R-:W-:Y:S01]  /*17170*/  F2FP.F16.F32.PACK_AB R42, R75, R78 ;  /* 0x0000004e4b2a723e */ /* 0x000fe200000000ff */
[----:B------:R-:W-:Y:S01]  /*17180*/  FADD.FTZ R81, R76, R81 ;  /* 0x000000514c517221 */ /* 0x000fe20000010000 */
[----:B-1----:R-:W-:Y:S07]  /*17190*/  F2FP.F16.F32.PACK_AB R41, R83, R80 ;  /* 0x000000505329723e */ /* 0x002fee00000000ff */
[----:B------:R-:W-:Y:S01]  /*171a0*/  MUFU.EX2 R108, R108 ;  /* 0x0000006c006c7308 */ /* 0x000fe20000000800 */
[----:B------:R-:W-:Y:S09]  /*171b0*/  FADD.FTZ R78, R78, R81 ;  /* 0x000000514e4e7221 */ /* 0x000ff20000010000 */
[----:B------:R-:W1:Y:S01]  /*171c0*/  MUFU.EX2 R111, R113 ;  /* 0x00000071006f7308 */ /* 0x000e620000000800 */
[----:B------:R-:W-:Y:S09]  /*171d0*/  FADD.FTZ R78, R75, R78 ;  /* 0x0000004e4b4e7221 */ /* 0x000ff20000010000 */
[----:B------:R-:W1:Y:S10]  /*171e0*/  MUFU.EX2 R126, R126 ;  /* 0x0000007e007e7308 */ /* 0x000e740000000800 */
[----:B------:R-:W-:Y:S01]  /*171f0*/  MUFU.EX2 R67, R105 ;  /* 0x0000006900437308 */ /* 0x000fe20000000800 */
[C---:B----4-:R-:W-:Y:S08]  /*17200*/  HMMA.16816.F32 R4, R40.reuse, R48, R4 ;  /* 0x000000302804723c */ /* 0x050ff00000001804 */
[C---:B------:R-:W-:Y:S01]  /*17210*/  HMMA.16816.F32 R8, R40.reuse, R50, R8 ;  /* 0x000000322808723c */ /* 0x040fe20000001808 */
[----:B------:R-:W4:Y:S07]  /*17220*/  LDSM.16.MT88.4 R48, [R153+0x7000] ;  /* 0x007000009930783b */ /* 0x000f2e0000004200 */
[C---:B---3--:R-:W-:Y:S08]  /*17230*/  HMMA.16816.F32 R12, R40.reuse, R44, R12 ;  /* 0x0000002c280c723c */ /* 0x048ff0000000180c */
[C---:B------:R-:W-:Y:S01]  /*17240*/  HMMA.16816.F32 R16, R40.reuse, R46, R16 ;  /* 0x0000002e2810723c */ /* 0x040fe20000001810 */
[----:B------:R-:W3:Y:S07]  /*17250*/  LDSM.16.MT88.4 R44, [R152+0x7000] ;  /* 0x00700000982c783b */ /* 0x000eee0000004200 */
        /* <DEDUP_REMOVED lines=13> */
[----:B------:R-:W-:Y:S01]  /*17330*/  FADD.FTZ R91, R88, R91 ;  /* 0x0000005b585b7221 */ /* 0x000fe20000010000 */
        /* <DEDUP_REMOVED lines=16> */
[C---:B----4-:R-:W-:Y:S08]  /*17440*/  HMMA.16816.F32 R4, R40.reuse, R48, R4 ;  /* 0x000000302804723c */ /* 0x050ff00000001804 */
[C---:B------:R-:W-:Y:S01]  /*17450*/  HMMA.16816.F32 R8, R40.reuse, R50, R8 ;  /* 0x000000322808723c */ /* 0x040fe20000001808 */
[----:B------:R-:W4:Y:S07]  /*17460*/  LDSM.16.MT88.4 R48, [R152+0x8000] ;  /* 0x008000009830783b */ /* 0x000f2e0000004200 */
[C---:B------:R-:W-:Y:S08]  /*17470*/  HMMA.16816.F32 R12, R40.reuse, R52, R12 ;  /* 0x00000034280c723c */ /* 0x040ff0000000180c */
[C---:B------:R-:W-:Y:S01]  /*17480*/  HMMA.16816.F32 R16, R40.reuse, R54, R16 ;  /* 0x000000362810723c */ /* 0x040fe20000001810 */
[----:B------:R-:W-:Y:S07]  /*17490*/  LDSM.16.MT88.4 R52, [R154+0x8800] ;  /* 0x008800009a34783b */ /* 0x000fee0000004200 */
[C---:B---3--:R-:W-:Y:S08]  /*174a0*/  HMMA.16816.F32 R20, R40.reuse, R44, R20 ;  /* 0x0000002c2814723c */ /* 0x048ff00000001814 */
[C---:B------:R-:W-:Y:S01]  /*174b0*/  HMMA.16816.F32 R24, R40.reuse, R46, R24 ;  /* 0x0000002e2818723c */ /* 0x040fe20000001818 */
[----:B------:R-:W3:Y:S07]  /*174c0*/  LDSM.16.MT88.4 R44, [R158+0x8800] ;  /* 0x008800009e2c783b */ /* 0x000eee0000004200 */
[C---:B----4-:R-:W-:Y:S08]  /*174d0*/  HMMA.16816.F32 R28, R40.reuse, R48, R28 ;  /* 0x00000030281c723c */ /* 0x050ff0000000181c */
[----:B------:R-:W-:Y:S01]  /*174e0*/  HMMA.16816.F32 R32, R40, R50, R32 ;  /* 0x000000322820723c */ /* 0x000fe20000001820 */
[----:B------:R-:W4:Y:S02]  /*174f0*/  LDSM.16.MT88.4 R48, [R152+0x8800] ;  /* 0x008800009830783b */ /* 0x000f240000004200 */
[----:B-----5:R-:W-:Y:S02]  /*17500*/  F2FP.F16.F32.PACK_AB R40, R131, R120 ;  /* 0x000000788328723e */ /* 0x020fe400000000ff */
[----:B------:R-:W-:Y:S02]  /*17510*/  F2FP.F16.F32.PACK_AB R42, R125, R118 ;  /* 0x000000767d2a723e */ /* 0x000fe400000000ff */
[----:B------:R-:W-:Y:S02]  /*17520*/  F2FP.F16.F32.PACK_AB R41, R129, R124 ;  /* 0x0000007c8129723e */ /* 0x000fe400000000ff */
[----:B--2---:R-:W-:Y:S07]  /*17530*/  F2FP.F16.F32.PACK_AB R43, R121, R122 ;  /* 0x0000007a792b723e */ /* 0x004fee00000000ff */
[C---:B---3--:R-:W-:Y:S08]  /*17540*/  HMMA.16816.F32 R4, R40.reuse, R44, R4 ;  /* 0x0000002c2804723c */ /* 0x048ff00000001804 */
[C---:B------:R-:W-:Y:S01]  /*17550*/  HMMA.16816.F32 R8, R40.reuse, R46, R8 ;  /* 0x0000002e2808723c */ /* 0x040fe20000001808 */
[----:B------:R-:W2:Y:S07]  /*17560*/  LDSM.16.MT88.4 R44, [R158+0x9000] ;  /* 0x009000009e2c783b */ /* 0x000eae0000004200 */
[C---:B------:R-:W-:Y:S08]  /*17570*/  HMMA.16816.F32 R12, R40.reuse, R52, R12 ;  /* 0x00000034280c723c */ /* 0x040ff0000000180c */
[C---:B------:R-:W-:Y:S01]  /*17580*/  HMMA.16816.F32 R16, R40.reuse, R54, R16 ;  /* 0x000000362810723c */ /* 0x040fe20000001810 */
[----:B------:R-:W3:Y:S07]  /*17590*/  LDSM.16.MT88.4 R52, [R154+0x9000] ;  /* 0x009000009a34783b */ /* 0x000eee0000004200 */
[C---:B------:R-:W-:Y:S03]  /*175a0*/  HMMA.16816.F32 R20, R40.reuse, R56, R20 ;  /* 0x000000382814723c */ /* 0x040fe60000001814 */
[----:B------:R-:W-:Y:S02]  /*175b0*/  FADD.FTZ R56, R102, R109 ;  /* 0x0000006d66387221 */ /* 0x000fe40000010000 */
[----:B------:R5:W2:Y:S02]  /*175c0*/  MUFU.EX2 R102, R84 ;  /* 0x0000005400667308 */ /* 0x000aa40000000800 */
[----:B------:R-:W-:Y:S01]  /*175d0*/  FADD.FTZ R77, R77, R56 ;  /* 0x000000384d4d7221 */ /* 0x000fe20000010000 */
[C---:B------:R-:W-:Y:S01]  /*175e0*/  HMMA.16816.F32 R24, R40.reuse, R58, R24 ;  /* 0x0000003a2818723c */ /* 0x040fe20000001818 */
[----:B------:R-:W3:Y:S02]  /*175f0*/  LDSM.16.MT88.4 R56, [R153+0x9000] ;  /* 0x009000009938783b */ /* 0x000ee40000004200 */
[----:B------:R-:W-:Y:S04]  /*17600*/  FADD.FTZ R74, R74, R77 ;  /* 0x0000004d4a4a7221 */ /* 0x000fe80000010000 */
[----:B------:R-:W-:Y:S01]  /*17610*/  FADD.FTZ R69, R69, R74 ;  /* 0x0000004a45457221 */ /* 0x000fe20000010000 */
[C---:B----4-:R-:W-:Y:S01]  /*17620*/  HMMA.16816.F32 R28, R40.reuse, R48, R28 ;  /* 0x00000030281c723c */ /* 0x050fe2000000181c */
[----:B-----5:R-:W-:Y:S02]  /*17630*/  LDSM.16.MT88.4 R84, [R154+0x9800] ;  /* 0x009800009a54783b */ /* 0x020fe40000004200 */
[----:B------:R-:W-:Y:S01]  /*17640*/  FADD.FTZ R69, R68, R69 ;  /* 0x0000004544457221 */ /* 0x000fe20000010000 */
[-CC-:B------:R-:W-:Y:S01]  /*17650*/  FFMA.FTZ R48, R65, R3.reuse, -R104.reuse ;  /* 0x0000000341307223 */ /* 0x180fe20000010868 */
[----:B------:R-:W-:Y:S03]  /*17660*/  FFMA.FTZ R49, R66, R3, -R104 ;  /* 0x0000000342317223 */ /* 0x000fe60000010868 */
[----:B------:R-:W-:Y:S03]  /*17670*/  HMMA.16816.F32 R32, R40, R50, R32 ;  /* 0x000000322820723c */ /* 0x000fe60000001820 */
[----:B------:R-:W-:Y:S01]  /*17680*/  F2FP.F16.F32.PACK_AB R40, R115, R38 ;  /* 0x000000267328723e */ /* 0x000fe200000000ff */
[----:B------:R-:W-:Y:S01]  /*17690*/  FADD.FTZ R80, R80, R69 ;  /* 0x0000004550507221 */ /* 0x000fe20000010000 */
[----:B-1----:R-:W-:Y:S01]  /*176a0*/  F2FP.F16.F32.PACK_AB R42, R111, R108 ;  /* 0x0000006c6f2a723e */ /* 0x002fe200000000ff */
[----:B------:R-:W-:Y:S01]  /*176b0*/  MUFU.EX2 R48, R48 ;  /* 0x0000003000307308 */ /* 0x000fe20000000800 */
[----:B------:R-:W-:Y:S01]  /*176c0*/  F2FP.F16.F32.PACK_AB R41, R126, R107 ;  /* 0x0000006b7e29723e */ /* 0x000fe200000000ff */
[----:B------:R-:W-:Y:S01]  /*176d0*/  FADD.FTZ R83, R83, R80 ;  /* 0x0000005053537221 */ /* 0x000fe20000010000 */
[----:B--2---:R-:W-:Y:S07]  /*176e0*/  F2FP.F16.F32.PACK_AB R43, R102, R67 ;  /* 0x00000043662b723e */ /* 0x004fee00000000ff */
[----:B------:R-:W1:Y:S01]  /*176f0*/  MUFU.EX2 R49, R49 ;  /* 0x0000003100317308 */ /* 0x000e620000000800 */
[-CC-:B------:R-:W-:Y:S01]  /*17700*/  FFMA.FTZ R50, R63, R3.reuse, -R104.reuse ;  /* 0x000000033f327223 */ /* 0x180fe20000010868 */
[----:B------:R-:W-:Y:S01]  /*17710*/  FADD.FTZ R82, R82, R83 ;  /* 0x0000005352527221 */ /* 0x000fe20000010000 */
[-C--:B------:R-:W-:Y:S01]  /*17720*/  FFMA.FTZ R104, R64, R3.reuse, -R104 ;  /* 0x0000000340687223 */ /* 0x080fe20000010868 */
[C---:B------:R-:W-:Y:S06]  /*17730*/  HMMA.16816.F32 R4, R40.reuse, R44, R4 ;  /* 0x0000002c2804723c */ /* 0x040fec0000001804 */
[----:B------:R-:W-:Y:S01]  /*17740*/  MUFU.EX2 R50, R50 ;  /* 0x0000003200327308 */ /* 0x000fe20000000800 */
[----:B------:R-:W-:Y:S02]  /*17750*/  FADD.FTZ R82, R79, R82 ;  /* 0x000000524f527221 */ /* 0x000fe40000010000 */
[----:B------:R-:W-:Y:S07]  /*17760*/  LDSM.16.MT88.4 R76, [R153+0x9800] ;  /* 0x00980000994c783b */ /* 0x000fee0000004200 */
[----:B------:R-:W2:Y:S01]  /*17770*/  MUFU.EX2 R51, R104 ;  /* 0x0000006800337308 */ /* 0x000ea20000000800 */
[----:B------:R-:W-:Y:S01]  /*17780*/  FADD.FTZ R99, R99, R82 ;  /* 0x0000005263637221 */ /* 0x000fe20000010000 */
[C---:B------:R-:W-:Y:S03]  /*17790*/  HMMA.16816.F32 R8, R40.reuse, R46, R8 ;  /* 0x0000002e2808723c */ /* 0x040fe60000001808 */
[----:B------:R-:W-:Y:S01]  /*177a0*/  FADD.FTZ R98, R98, R99 ;  /* 0x0000006362627221 */ /* 0x000fe20000010000 */
[----:B-1----:R-:W-:Y:S01]  /*177b0*/  F2FP.F16.F32.PACK_AB R68, R49, R48 ;  /* 0x000000303144723e */ /* 0x002fe200000000ff */
[----:B------:R-:W1:Y:S03]  /*177c0*/  LDSM.16.MT88.4 R44, [R152+0x9000] ;  /* 0x00900000982c783b */ /* 0x000e660000004200 */
[C---:B---3--:R-:W-:Y:S03]  /*177d0*/  HMMA.16816.F32 R12, R40.reuse, R52, R12 ;  /* 0x00000034280c723c */ /* 0x048fe6000000180c */
[-CC-:B------:R-:W-:Y:S01]  /*177e0*/  FFMA.FTZ R52, R61, R3.reuse, -R62.reuse ;  /* 0x000000033d347223 */ /* 0x180fe2000001083e */
[----:B--2---:R-:W-:Y:S01]  /*177f0*/  F2FP.F16.F32.PACK_AB R70, R51, R50 ;  /* 0x000000323346723e */ /* 0x004fe200000000ff */
[----:B------:R-:W-:Y:S02]  /*17800*/  FFMA.FTZ R62, R36, R3, -R62 ;  /* 0x00000003243e7223 */ /* 0x000fe4000001083e */
[----:B------:R-:W-:Y:S01]  /*17810*/  MUFU.EX2 R3, R60 ;  /* 0x0000003c00037308 */ /* 0x000fe20000000800 */
[C---:B------:R-:W-:Y:S09]  /*17820*/  HMMA.16816.F32 R16, R40.reuse, R54, R16 ;  /* 0x000000362810723c */ /* 0x040ff20000001810 */
[----:B------:R-:W2:Y:S10]  /*17830*/  MUFU.EX2 R52, R52 ;  /* 0x0000003400347308 */ /* 0x000eb40000000800 */
[----:B------:R3:W-:Y:S01]  /*17840*/  MUFU.EX2 R36, R37 ;  /* 0x0000002500247308 */ /* 0x0007e20000000800 */
[C---:B------:R-:W-:Y:S09]  /*17850*/  HMMA.16816.F32 R20, R40.reuse, R56, R20 ;  /* 0x000000382814723c */ /* 0x040ff20000001814 */
[----:B------:R-:W4:Y:S01]  /*17860*/  MUFU.EX2 R195, R62 ;  /* 0x0000003e00c37308 */ /* 0x000f220000000800 */
[C---:B------:R-:W-:Y:S03]  /*17870*/  HMMA.16816.F32 R24, R40.reuse, R58, R24 ;  /* 0x0000003a2818723c */ /* 0x040fe60000001818 */
[----:B--2---:R-:W-:Y:S01]  /*17880*/  F2FP.F16.F32.PACK_AB R69, R3, R52 ;  /* 0x000000340345723e */ /* 0x004fe200000000ff */
[----:B---3--:R-:W-:Y:S01]  /*17890*/  FADD.FTZ R37, R89, R98 ;  /* 0x0000006259257221 */ /* 0x008fe20000010000 */
[----:B----4-:R-:W-:Y:S03]  /*178a0*/  F2FP.F16.F32.PACK_AB R71, R195, R36 ;  /* 0x00000024c347723e */ /* 0x010fe600000000ff */
[----:B------:R-:W-:Y:S01]  /*178b0*/  FADD.FTZ R37, R96, R37 ;  /* 0x0000002560257221 */ /* 0x000fe20000010000 */
[C---:B-1----:R-:W-:Y:S03]  /*178c0*/  HMMA.16816.F32 R28, R40.reuse, R44, R28 ;  /* 0x0000002c281c723c */ /* 0x042fe6000000181c */
        /* <DEDUP_REMOVED lines=43> */
[----:B------:R-:W-:Y:S01]  /*17b80*/  FADD.FTZ R195, R195, R36 ;  /* 0x00000024c3c37221 */ /* 0x000fe20000010000 */
[----:B------:R-:W-:Y:S06]  /*17b90*/  @P0 BRA `(.L_x_13301) ;  /* 0xffffffb8008c0947 */ /* 0x000fec000383ffff */
.L_x_13294:
        /* <DEDUP_REMOVED lines=10> */
.L_x_13314:
[----:B------:R-:W3:Y:S01]  /*17c40*/  MUFU.RCP R5, R9 ;  /* 0x0000000900057308 */ /* 0x000ee20000001000 */
[----:B------:R-:W2:Y:S01]  /*17c50*/  S2UR UR7, SR_CgaCtaId ;  /* 0x00000000000779c3 */ /* 0x000ea20000008800 */
[----:B----4-:R-:W-:Y:S01]  /*17c60*/  FADD.FTZ R8, R7, R10 ;  /* 0x0000000a07087221 */ /* 0x010fe20000010000 */
[----:B------:R-:W-:Y:S01]  /*17c70*/  FSETP.NE.FTZ.AND P2, PT, R9, RZ, PT ;  /* 0x000000ff0900720b */ /* 0x000fe20003f55000 */
[C---:B------:R-:W-:Y:S01]  /*17c80*/  IMAD.SHL.U32 R11, R173.reuse, 0x10, RZ ;  /* 0x00000010ad0b7824 */ /* 0x040fe200078e00ff */
[C---:B------:R-:W-:Y:S01]  /*17c90*/  SHF.L.U32 R6, R173.reuse, 0x1, RZ ;  /* 0x00000001ad067819 */ /* 0x040fe200000006ff */
[----:B------:R-:W-:Y:S01]  /*17ca0*/  UMOV UR8, 0x400 ;  /* 0x0000040000087882 */ /* 0x000fe20000000000 */
[----:B------:R-:W-:Y:S01]  /*17cb0*/  SHF.L.U32 R4, R173, 0x5, RZ ;  /* 0x00000005ad047819 */ /* 0x000fe200000006ff */
[----:B------:R-:W4:Y:S01]  /*17cc0*/  MUFU.RCP R10, R8 ;  /* 0x00000008000a7308 */ /* 0x000f220000001000 */
[----:B------:R-:W-:Y:S02]  /*17cd0*/  FSETP.NE.FTZ.AND P5, PT, R8, RZ, PT ;  /* 0x000000ff0800720b */ /* 0x000fe40003fb5000 */
[----:B------:R-:W-:-:S02]  /*17ce0*/  LOP3.LUT R11, R11, 0x1c0, RZ, 0xc0, !PT ;  /* 0x000001c00b0b7812 */ /* 0x000fc400078ec0ff */
[----:B------:R-:W-:Y:S02]  /*17cf0*/  LOP3.LUT P0, RZ, R173, 0x4, RZ, 0xc0, !PT ;  /* 0x00000004adff7812 */ /* 0x000fe4000780c0ff */
[----:B------:R-:W-:Y:S02]  /*17d00*/  LOP3.LUT R11, R11, 0x38, R6, 0xf8, !PT ;  /* 0x000000380b0b7812 */ /* 0x000fe400078ef806 */
[----:B------:R-:W-:Y:S02]  /*17d10*/  R2P PR, R173, 0x18 ;  /* 0x00000018ad007804 */ /* 0x000fe40000000000 */
[----:B---3--:R-:W-:Y:S02]  /*17d20*/  FSEL R7, R5, 1, P2 ;  /* 0x3f80000005077808 */ /* 0x008fe40001000000 */
[----:B------:R-:W-:Y:S02]  /*17d30*/  LOP3.LUT R5, R6, 0x6, RZ, 0xc0, !PT ;  /* 0x0000000606057812 */ /* 0x000fe400078ec0ff */
[----:B------:R-:W-:Y:S01]  /*17d40*/  MOV R6, 0x20 ;  /* 0x0000002000067802 */ /* 0x000fe20000000f00 */
[----:B------:R-:W-:Y:S01]  /*17d50*/  FMUL.FTZ R96, R7, R96 ;  /* 0x0000006007607220 */ /* 0x000fe20000410000 */
[----:B------:R-:W-:Y:S01]  /*17d60*/  LOP3.LUT R4, R5, 0x7c00, R4, 0xf8, !PT ;  /* 0x00007c0005047812 */ /* 0x000fe200078ef804 */
[----:B--2---:R-:W-:Y:S01]  /*17d70*/  ULEA UR7, UR7, UR8, 0x18 ;  /* 0x0000000807077291 */ /* 0x004fe2000f8ec0ff */
[----:B----4-:R-:W-:Y:S01]  /*17d80*/  FSEL R10, R10, 1, P5 ;  /* 0x3f8000000a0a7808 */ /* 0x010fe20002800000 */
[C---:B------:R-:W-:Y:S01]  /*17d90*/  FMUL.FTZ R97, R7.reuse, R97 ;  /* 0x0000006107617220 */ /* 0x040fe20000410000 */
[----:B------:R-:W-:Y:S01]  /*17da0*/  LOP3.LUT R4, R4, R11, RZ, 0xfc, !PT ;  /* 0x0000000b04047212 */ /* 0x000fe200078efcff */
[C---:B------:R-:W-:Y:S01]  /*17db0*/  FMUL.FTZ R92, R7.reuse, R92 ;  /* 0x0000005c075c7220 */ /* 0x040fe20000410000 */
[----:B------:R-:W-:Y:S01]  /*17dc0*/  MOV R5, 0x10 ;  /* 0x0000001000057802 */ /* 0x000fe20000000f00 */
[----:B------:R-:W-:Y:S01]  /*17dd0*/  FMUL.FTZ R98, R10, R98 ;  /* 0x000000620a627220 */ /* 0x000fe20000410000 */
[----:B------:R-:W-:Y:S01]  /*17de0*/  LEA R11, R4, UR7, 0x1 ;  /* 0x00000007040b7c11 */ /* 0x000fe2000f8e08ff */
[----:B------:R-:W-:Y:S01]  /*17df0*/  FMUL.FTZ R99, R10, R99 ;  /* 0x000000630a637220 */ /* 0x000fe20000410000 */
[----:B------:R-:W-:Y:S01]  /*17e00*/  SEL R6, R6, 0xffffffe0, !P3 ;  /* 0xffffffe006067807 */ /* 0x000fe20005800000 */
[----:B------:R-:W-:Y:S01]  /*17e10*/  FMUL.FTZ R93, R7, R93 ;  /* 0x0000005d075d7220 */ /* 0x000fe20000410000 */
[C---:B------:R-:W-:Y:S01]  /*17e20*/  FMUL.FTZ R94, R10.reuse, R94 ;  /* 0x0000005e0a5e7220 */ /* 0x040fe20000410000 */
        /* <DEDUP_REMOVED lines=11> */
[----:B------:R-:W-:Y:S01]  /*17ee0*/  FMUL.FTZ R80, R7, R80 ;  /* 0x0000005007507220 */ /* 0x000fe20000410000 */
[----:B------:R-:W-:Y:S01]  /*17ef0*/  IADD3 R17, PT, PT, R11, 0x40, RZ ;  /* 0x000000400b117810 */ /* 0x000fe20007ffe0ff */
[----:B------:R-:W-:Y:S01]  /*17f00*/  FMUL.FTZ R81, R7, R81 ;  /* 0x0000005107517220 */ /* 0x000fe20000410000 */
[C---:B------:R-:W-:Y:S01]  /*17f10*/  FMUL.FTZ R82, R10.reuse, R82 ;  /* 0x000000520a527220 */ /* 0x040fe20000410000 */
[C---:B------:R-:W-:Y:S01]  /*17f20*/  FMUL.FTZ R83, R10.reuse, R83 ;  /* 0x000000530a537220 */ /* 0x040fe20000410000 */
[----:B------:R-:W-:Y:S01]  /*17f30*/  @P4 IADD3 R17, PT, PT, R11, -0x40, RZ ;  /* 0xffffffc00b114810 */ /* 0x000fe20007ffe0ff */
[C---:B------:R-:W-:Y:S01]  /*17f40*/  FMUL.FTZ R76, R7.reuse, R76 ;  /* 0x0000004c074c7220 */ /* 0x040fe20000410000 */
[----:B------:R-:W-:Y:S01]  /*17f50*/  FMUL.FTZ R77, R7, R77 ;  /* 0x0000004d074d7220 */ /* 0x000fe20000410000 */
[C---:B------:R-:W-:Y:S01]  /*17f60*/  FMUL.FTZ R78, R10.reuse, R78 ;  /* 0x0000004e0a4e7220 */ /* 0x040fe20000410000 */
[C---:B------:R-:W-:Y:S01]  /*17f70*/  FMUL.FTZ R79, R10.reuse, R79 ;  /* 0x0000004f0a4f7220 */ /* 0x040fe20000410000 */
[----:B------:R-:W-:Y:S01]  /*17f80*/  F2FP.F16.F32.PACK_AB R96, R97, R96 ;  /* 0x000000606160723e */ /* 0x000fe200000000ff */
[----:B------:R-:W-:Y:S01]  /*17f90*/  FMUL.FTZ R72, R7, R72 ;  /* 0x0000004807487220 */ /* 0x000fe20000410000 */
[----:B------:R-:W-:Y:S01]  /*17fa0*/  F2FP.F16.F32.PACK_AB R98, R99, R98 ;  /* 0x000000626362723e */ /* 0x000fe200000000ff */
[C---:B------:R-:W-:Y:S01]  /*17fb0*/  FMUL.FTZ R73, R7.reuse, R73 ;  /* 0x0000004907497220 */ /* 0x040fe20000410000 */
[----:B------:R-:W-:Y:S01]  /*17fc0*/  FMUL.FTZ R68, R7, R68 ;  /* 0x0000004407447220 */ /* 0x000fe20000410000 */
[C---:B------:R-:W-:Y:S01]  /*17fd0*/  FMUL.FTZ R74, R10.reuse, R74 ;  /* 0x0000004a0a4a7220 */ /* 0x040fe20000410000 */
[C---:B------:R-:W-:Y:S01]  /*17fe0*/  FMUL.FTZ R75, R10.reuse, R75 ;  /* 0x0000004b0a4b7220 */ /* 0x040fe20000410000 */
[----:B------:R-:W-:Y:S01]  /*17ff0*/  F2FP.F16.F32.PACK_AB R92, R93, R92 ;  /* 0x0000005c5d5c723e */ /* 0x000fe200000000ff */
[----:B------:R-:W-:Y:S01]  /*18000*/  IMAD.IADD R13, R5, 0x1, R11 ;  /* 0x00000001050d7824 */ /* 0x000fe200078e020b */
[----:B------:R-:W-:Y:S01]  /*18010*/  F2FP.F16.F32.PACK_AB R94, R95, R94 ;  /* 0x0000005e5f5e723e */ /* 0x000fe200000000ff */
[----:B------:R-:W-:Y:S01]  /*18020*/  FMUL.FTZ R7, R7, R69 ;  /* 0x0000004507077220 */ /* 0x000fe20000410000 */
[C---:B------:R-:W-:Y:S01]  /*18030*/  FMUL.FTZ R70, R10.reuse, R70 ;  /* 0x000000460a467220 */ /* 0x040fe20000410000 */
[----:B------:R-:W-:Y:S01]  /*18040*/  FMUL.FTZ R71, R10, R71 ;  /* 0x000000470a477220 */ /* 0x000fe20000410000 */
[----:B------:R-:W-:Y:S01]  /*18050*/  F2FP.F16.F32.PACK_AB R88, R89, R88 ;  /* 0x000000585958723e */ /* 0x000fe200000000ff */
[----:B------:R-:W-:Y:S01]  /*18060*/  IMAD.IADD R19, R5, 0x1, R15 ;  /* 0x0000000105137824 */ /* 0x000fe200078e020f */
[----:B------:R-:W-:Y:S01]  /*18070*/  F2FP.F16.F32.PACK_AB R90, R91, R90 ;  /* 0x0000005a5b5a723e */ /* 0x000fe200000000ff */
[----:B------:R-:W-:Y:S01]  /*18080*/  STS [R11], R96 ;  /* 0x000000600b007388 */ /* 0x000fe20000000800 */
[----:B------:R-:W-:Y:S01]  /*18090*/  F2FP.F16.F32.PACK_AB R84, R85, R84 ;  /* 0x000000545554723e */ /* 0x000fe200000000ff */
[----:B------:R-:W-:Y:S01]  /*180a0*/  IMAD.IADD R23, R5, 0x1, R17 ;  /* 0x0000000105177824 */ /* 0x000fe200078e0211 */
        /* <DEDUP_REMOVED lines=14> */
[----:B------:R-:W-:Y:S02]  /*18190*/  F2FP.F16.F32.PACK_AB R70, R71, R70 ;  /* 0x000000464746723e */ /* 0x000fe400000000ff */
[----:B------:R-:W-:Y:S01]  /*181a0*/  IADD3 R5, PT, PT, R5, R21, RZ ;  /* 0x0000001505057210 */ /* 0x000fe20007ffe0ff */
[----:B------:R-:W-:Y:S04]  /*181b0*/  STS [R19], R84 ;  /* 0x0000005413007388 */ /* 0x000fe80000000800 */
[----:B------:R-:W-:Y:S04]  /*181c0*/  STS [R19+0x400], R86 ;  /* 0x0004005613007388 */ /* 0x000fe80000000800 */
[----:B------:R-:W-:Y:S04]  /*181d0*/  STS [R17], R80 ;  /* 0x0000005011007388 */ /* 0x000fe80000000800 */
[----:B------:R-:W-:Y:S04]  /*181e0*/  STS [R17+0x400], R82 ;  /* 0x0004005211007388 */ /* 0x000fe80000000800 */
[----:B------:R-:W-:Y:S04]  /*181f0*/  STS [R23], R76 ;  /* 0x0000004c17007388 */ /* 0x000fe80000000800 */
[----:B------:R2:W-:Y:S04]  /*18200*/  STS [R23+0x400], R78 ;  /* 0x0004004e17007388 */ /* 0x0005e80000000800 */
[----:B------:R-:W-:Y:S04]  /*18210*/  STS [R21], R72 ;  /* 0x0000004815007388 */ /* 0x000fe80000000800 */
[----:B------:R3:W-:Y:S04]  /*18220*/  STS [R21+0x400], R74 ;  /* 0x0004004a15007388 */ /* 0x0007e80000000800 */
[----:B------:R-:W-:Y:S04]  /*18230*/  STS [R5], R7 ;  /* 0x0000000705007388 */ /* 0x000fe80000000800 */
[----:B------:R4:W-:Y:S04]  /*18240*/  STS [R5+0x400], R70 ;  /* 0x0004004605007388 */ /* 0x0009e80000000800 */
[----:B------:R-:W4:Y:S01]  /*18250*/  LD.E.U8 R4, desc[UR4][R100.64+0x1c8] ;  /* 0x0001c80464047980 */ /* 0x000f22000c101100 */
[----:B------:R-:W-:-:S03]  /*18260*/  ISETP.NE.AND P0, PT, R178, -0x1, PT ;  /* 0xffffffffb200780c */ /* 0x000fc60003f05270 */
[----:B------:R-:W4:Y:S04]  /*18270*/  LD.E.64 R24, desc[UR4][R100.64+0x88] ;  /* 0x0000880464187980 */ /* 0x000f28000c101b00 */
[----:B--2---:R2:W5:Y:S04]  /*18280*/  LD.E.64 R22, desc[UR4][R100.64+0x90] ;  /* 0x0000900464167980 */ /* 0x004568000c101b00 */
[----:B------:R2:W5:Y:S04]  /*18290*/  LD.E.64 R18, desc[UR4][R100.64+0xa0] ;  /* 0x0000a00464127980 */ /* 0x000568000c101b00 */
[----:B------:R-:W2:Y:S04]  /*182a0*/  @!P0 LD.E.64 R14, desc[UR4][R100.64+0x80] ;  /* 0x00008004640e8980 */ /* 0x000ea8000c101b00 */
[----:B---3--:R3:W5:Y:S01]  /*182b0*/  LD.E.64 R20, desc[UR4][R100.64+0x70] ;  /* 0x0000700464147980 */ /* 0x008762000c101b00 */
[----:B----4-:R-:W-:-:S13]  /*182c0*/  ISETP.NE.AND P1, PT, R4, RZ, PT ;  /* 0x000000ff0400720c */ /* 0x010fda0003f25270 */
[----:B------:R-:W4:Y:S04]  /*182d0*/  @!P1 LD.E R6, desc[UR4][R100.64+0x60] ;  /* 0x0000600464069980 */ /* 0x000f28000c101900 */
[----:B------:R-:W3:Y:S01]  /*182e0*/  @!P1 LD.E R11, desc[UR4][R100.64+0xb4] ;  /* 0x0000b404640b9980 */ /* 0x000ee2000c101900 */
[----:B------:R-:W1:Y:S01]  /*182f0*/  S2R R13, SR_TID.X ;  /* 0x00000000000d7919 */ /* 0x000e620000002100 */
[-C--:B--2---:R-:W-:Y:S02]  /*18300*/  @!P0 IMAD R10, R15, R175.reuse, RZ ;  /* 0x000000af0f0a8224 */ /* 0x084fe400078e02ff */
[----:B------:R-:W-:-:S04]  /*18310*/  @!P0 IMAD.WIDE.U32 R14, R14, R175, RZ ;  /* 0x000000af0e0e8225 */ /* 0x000fc800078e00ff */
[-C--:B------:R-:W-:Y:S02]  /*18320*/  @P0 IMAD R5, R25, R178.reuse, RZ ;  /* 0x000000b219050224 */ /* 0x080fe400078e02ff */
[----:B------:R-:W-:Y:S01]  /*18330*/  @P0 IMAD.WIDE.U32 R16, R24, R178, RZ ;  /* 0x000000b218100225 */ /* 0x000fe200078e00ff */
[----:B------:R-:W-:Y:S02]  /*18340*/  @!P0 IADD3 R10, PT, PT, R15, R10, RZ ;  /* 0x0000000a0f0a8210 */ /* 0x000fe40007ffe0ff */
[----:B------:R-:W-:Y:S02]  /*18350*/  @!P0 MOV R12, R14 ;  /* 0x0000000e000c8202 */ /* 0x000fe40000000f00 */
[----:B------:R-:W-:Y:S01]  /*18360*/  @P0 IADD3 R10, PT, PT, R17, R5, RZ ;  /* 0x00000005110a0210 */ /* 0x000fe20007ffe0ff */
[----:B-1----:R-:W-:-:S05]  /*18370*/  IMAD.SHL.U32 R4, R13, 0x8, RZ ;  /* 0x000000080d047824 */ /* 0x002fca00078e00ff */
[----:B------:R-:W-:Y:S01]  /*18380*/  LOP3.LUT R26, R4, 0x38, RZ, 0xc0, !PT ;  /* 0x00000038041a7812 */ /* 0x000fe200078ec0ff */
[----:B----4-:R-:W-:-:S04]  /*18390*/  @!P1 IMAD R6, R175, R6, R174 ;  /* 0x00000006af069224 */ /* 0x010fc800078e02ae */
[----:B---3--:R-:W-:Y:S01]  /*183a0*/  @!P1 IMAD R11, R6, R11, RZ ;  /* 0x0000000b060b9224 */ /* 0x008fe200078e02ff */
[----:B------:R-:W-:Y:S06]  /*183b0*/  @!P1 BRA `(.L_x_13303) ;  /* 0x0000000000149947 */ /* 0x000fec0003800000 */
[----:B------:R-:W2:Y:S04]  /*183c0*/  @!P0 LD.E R4, desc[UR4][R100.64+0xb4] ;  /* 0x0000b40464048980 */ /* 0x000ea8000c101900 */
[----:B------:R-:W3:Y:S01]  /*183d0*/  LD.E R5, desc[UR4][R100.64+0xd4] ;  /* 0x0000d40464057980 */ /* 0x000ee2000c101900 */
[----:B--2---:R-:W-:Y:S02]  /*183e0*/  @!P0 IMAD R178, R175, R4, RZ ;  /* 0x00000004afb28224 */ /* 0x004fe400078e02ff */
[----:B---3--:R-:W-:-:S05]  /*183f0*/  IMAD R5, R5, R174, RZ ;  /* 0x000000ae05057224 */ /* 0x008fca00078e02ff */
[----:B------:R-:W-:-:S07]  /*18400*/  IADD3 R11, PT, PT, R5, R178, RZ ;  /* 0x000000b2050b7210 */ /* 0x000fce0007ffe0ff */
.L_x_13303:
[----:B------:R-:W1:Y:S01]  /*18410*/  @P2 MUFU.LG2 R9, R9 ;  /* 0x0000000900092308 */ /* 0x000e620000000c00 */
[----:B------:R-:W-:Y:S01]  /*18420*/  IMAD.IADD R14, R179, 0x1, -R176 ;  /* 0x00000001b30e7824 */ /* 0x000fe200078e0ab0 */
[----:B------:R-:W-:Y:S01]  /*18430*/  SHF.R.U32.HI R13, RZ, 0x3, R13 ;  /* 0x00000003ff0d7819 */ /* 0x000fe2000001160d */
[----:B------:R-:W-:Y:S01]  /*18440*/  IMAD.MOV.U32 R27, RZ, RZ, RZ ;  /* 0x000000ffff1b7224 */ /* 0x000fe200078e00ff */
[----:B------:R-:W-:Y:S05]  /*18450*/  WARPSYNC.ALL ;  /* 0x0000000000007948 */ /* 0x000fea0003800000 */
[----:B-----5:R-:W-:Y:S01]  /*18460*/  IMAD R17, R23, R174, RZ ;  /* 0x000000ae17117224 */ /* 0x020fe200078e02ff */
[----:B------:R-:W-:Y:S01]  /*18470*/  @P0 MOV R12, R16 ;  /* 0x00000010000c0202 */ /* 0x000fe20000000f00 */
[----:B------:R-:W-:Y:S01]  /*18480*/  IMAD.WIDE.U32 R26, R176, R24, R26 ;  /* 0x00000018b01a7225 */ /* 0x000fe200078e001a */
[----:B------:R-:W-:Y:S01]  /*18490*/  BAR.SYNC.DEFER_BLOCKING 0x0 ;  /* 0x0000000000007b1d */ /* 0x000fe20000010000 */
[----:B------:R-:W-:-:S02]  /*184a0*/  ISETP.GE.AND P1, PT, R13, R14, PT ;  /* 0x0000000e0d00720c */ /* 0x000fc40003f26270 */
[----:B------:R-:W-:Y:S01]  /*184b0*/  IMAD R15, R25, R176, RZ ;  /* 0x000000b0190f7224 */ /* 0x000fe200078e02ff */
[----:B------:R-:W-:Y:S01]  /*184c0*/  ISETP.GE.AND P6, PT, R184, R14, PT ;  /* 0x0000000eb800720c */ /* 0x000fe20003fc6270 */
[----:B------:R-:W-:Y:S01]  /*184d0*/  IMAD.WIDE.U32 R22, R22, R174, RZ ;  /* 0x000000ae16167225 */ /* 0x000fe200078e00ff */
[----:B------:R-:W2:Y:S01]  /*184e0*/  @P5 MUFU.LG2 R16, R8 ;  /* 0x0000000800105308 */ /* 0x000ea20000000c00 */
[----:B------:R-:W-:Y:S01]  /*184f0*/  BSSY.RECONVERGENT B0, `(.L_x_13304) ;  /* 0x0000028000007945 */ /* 0x000fe20003800200 */
[----:B------:R-:W-:Y:S01]  /*18500*/  ISETP.GE.AND P4, PT, R185, R14, PT ;  /* 0x0000000eb900720c */ /* 0x000fe20003f86270 */
[----:B------:R-:W-:Y:S01]  /*18510*/  IMAD.IADD R15, R27, 0x1, R15 ;  /* 0x000000011b0f7824 */ /* 0x000fe200078e020f */
[----:B------:R-:W-:Y:S01]  /*18520*/  IADD3 R22, P3, P0, R22, R26, R12 ;  /* 0x0000001a16167210 */ /* 0x000fe2000787e00c */
[----:B------:R-:W-:Y:S02]  /*18530*/  IMAD.IADD R17, R23, 0x1, R17 ;  /* 0x0000000117117824 */ /* 0x000fe400078e0211 */
[----:B-1----:R-:W-:Y:S01]  /*18540*/  @P2 FMUL.FTZ R26, R9, 0.69314718246459960938 ;  /* 0x3f317218091a2820 */ /* 0x002fe20000410000 */
[----:B------:R-:W-:-:S02]  /*18550*/  MOV R12, 0x7f800000 ;  /* 0x7f800000000c7802 */ /* 0x000fc40000000f00 */
[--C-:B------:R-:W-:Y:S01]  /*18560*/  SHF.R.U32.HI R9, RZ, 0x2, R173.reuse ;  /* 0x00000002ff097819 */ /* 0x100fe200000116ad */
[----:B------:R-:W-:Y:S01]  /*18570*/  @P2 FFMA.FTZ R12, R3, R2, R26 ;  /* 0x00000002030c2223 */ /* 0x000fe2000001001a */
[----:B------:R-:W-:Y:S01]  /*18580*/  IADD3.X R23, PT, PT, R17, R15, R10, P3, P0 ;  /* 0x0000000f11177210 */ /* 0x000fe20001fe040a */
[----:B------:R-:W-:Y:S01]  /*18590*/  @!P1 IMAD R15, R25, R13, RZ ;  /* 0x0000000d190f9224 */ /* 0x000fe200078e02ff */
[----:B------:R-:W-:Y:S02]  /*185a0*/  LOP3.LUT P2, RZ, R173, 0x3, RZ, 0xc0, !PT ;  /* 0x00000003adff7812 */ /* 0x000fe4000784c0ff */
[----:B------:R-:W-:Y:S01]  /*185b0*/  SHF.R.U32.HI R10, RZ, 0x1, R173 ;  /* 0x00000001ff0a7819 */ /* 0x000fe200000116ad */
[----:B------:R-:W-:Y:S01]  /*185c0*/  @!P1 IMAD.WIDE.U32 R28, R13, R24, R22 ;  /* 0x000000180d1c9225 */ /* 0x000fe200078e0016 */
[----:B------:R-:W-:-:S03]  /*185d0*/  P2R R2, PR, RZ, 0x40 ;  /* 0x00000040ff027803 */ /* 0x000fc60000000000 */
[----:B--2---:R-:W-:Y:S01]  /*185e0*/  @P5 FMUL.FTZ R26, R16, 0.69314718246459960938 ;  /* 0x3f317218101a5820 */ /* 0x004fe20000410000 */
[----:B------:R1:W2:Y:S01]  /*185f0*/  LDS.128 R4, [R177] ;  /* 0x00000000b1047984 */ /* 0x0002a20000000c00 */
[----:B------:R-:W-:Y:S01]  /*18600*/  LOP3.LUT R10, R10, 0x30, RZ, 0xc0, !PT ;  /* 0x000000300a0a7812 */ /* 0x000fe200078ec0ff */
[----:B------:R-:W-:Y:S01]  /*18610*/  IMAD.MOV.U32 R8, RZ, RZ, 0x7f800000 ;  /* 0x7f800000ff087424 */ /* 0x000fe200078e00ff */
[----:B------:R-:W-:Y:S01]  /*18620*/  @!P1 IADD3 R15, PT, PT, R29, R15, RZ ;  /* 0x0000000f1d0f9210 */ /* 0x000fe20007ffe0ff */
[----:B------:R1:W3:Y:S01]  /*18630*/  LDS.128 R32, [R177+0x800] ;  /* 0x00080000b1207984 */ /* 0x0002e20000000c00 */
[C---:B------:R-:W-:Y:S01]  /*18640*/  @!P1 LEA R16, P0, R28.reuse, R20, 0x1 ;  /* 0x000000141c109211 */ /* 0x040fe200078008ff */
[----:B------:R-:W-:Y:S01]  /*18650*/  @P5 FFMA.FTZ R8, R3, R0, R26 ;  /* 0x0000000003085223 */ /* 0x000fe2000001001a */
[----:B------:R-:W-:Y:S01]  /*18660*/  ISETP.GE.AND P6, PT, R181, R14, PT ;  /* 0x0000000eb500720c */ /* 0x000fe20003fc6270 */
[----:B------:R1:W4:Y:S01]  /*18670*/  LDS.128 R36, [R177+0x1800] ;  /* 0x00180000b1247984 */ /* 0x0003220000000c00 */
[----:B------:R-:W-:-:S02]  /*18680*/  @!P1 LEA.HI.X R17, R28, R21, R15, 0x1, P0 ;  /* 0x000000151c119211 */ /* 0x000fc400000f0c0f */
[----:B------:R-:W-:Y:S01]  /*18690*/  LOP3.LUT R9, R10, 0x7, R9, 0xf8, !PT ;  /* 0x000000070a097812 */ /* 0x000fe200078ef809 */
[----:B------:R1:W1:Y:S01]  /*186a0*/  LDS.128 R28, [R177+0x1000] ;  /* 0x00100000b11c7984 */ /* 0x0002620000000c00 */
[----:B------:R-:W-:Y:S07]  /*186b0*/  @P2 BRA `(.L_x_13305) ;  /* 0x00000000002c2947 */ /* 0x000fee0003800000 */
        /* <DEDUP_REMOVED lines=11> */
.L_x_13305:
[----:B------:R-:W-:Y:S05]  /*18770*/  BSYNC.RECONVERGENT B0 ;  /* 0x0000000000007941 */ /* 0x000fea0003800200 */
.L_x_13304:
[----:B--2---:R2:W-:Y:S01]  /*18780*/  @!P1 ST.E.128 desc[UR4][R16.64], R4 ;  /* 0x0000000410009985 */ /* 0x0045e2000c101d04 */
        /* <DEDUP_REMOVED lines=13> */
.L_x_13307:
[----:B------:R-:W-:Y:S05]  /*18860*/  BSYNC.RECONVERGENT B0 ;  /* 0x0000000000007941 */ /* 0x000fea0003800200 */
.L_x_13306:
[----:B------:R-:W-:Y:S01]  /*18870*/  ISETP.NE.AND P0, PT, R2, RZ, PT ;  /* 0x000000ff0200720c */ /* 0x000fe20003f05270 */
[----:B------:R-:W-:-:S12]  /*18880*/  BSSY.RECONVERGENT B0, `(.L_x_13308) ;  /* 0x000000d000007945 */ /* 0x000fd80003800200 */
        /* <DEDUP_REMOVED lines=12> */
.L_x_13309:
[----:B------:R-:W-:Y:S05]  /*18950*/  BSYNC.RECONVERGENT B0 ;  /* 0x0000000000007941 */ /* 0x000fea0003800200 */
.L_x_13308:
[----:B------:R-:W-:-:S04]  /*18960*/  MOV R173, 0x0 ;  /* 0x0000000000ad7802 */ /* 0x000fc80000000f00 */
[----:B-1234-:R-:W-:Y:S05]  /*18970*/  @P6 RET.REL.NODEC R172 `(_ZN5flash24flash_fwd_splitkv_kernelI23Flash_fwd_kernel_traitsILi64ELi64ELi128ELi4ELb0ELb0EN7cutlass6half_tE19Flash_kernel_traitsILi64ELi64ELi128ELi4ES3_EELb0ELb1ELb0ELb0ELb1ELb0ELb0ELb1EEEvNS_16Flash_fwd_paramsE) ;  /* 0xfffffe74aca06950 */ /* 0x01efea0003c3ffff */
        /* <DEDUP_REMOVED lines=12> */
[----:B-1----:R-:W-:Y:S05]  /*18a40*/  RET.REL.NODEC R172 `(_ZN5flash24flash_fwd_splitkv_kernelI23Flash_fwd_kernel_traitsILi64ELi64ELi128ELi4ELb0ELb0EN7cutlass6half_tE19Flash_kernel_traitsILi64ELi64ELi128ELi4ES3_EELb0ELb1ELb0ELb0ELb1ELb0ELb0ELb1EEEvNS_16Flash_fwd_paramsE) ;  /* 0xfffffe74ac6c7950 */ /* 0x002fea0003c3ffff */
.L_x_13302:
[----:B------:R-:W-:Y:S01]  /*18a50*/  MOV R5, 0x2 ;  /* 0x0000000200057802 */ /* 0x000fe20000000f00 */
[----:B------:R-:W-:Y:S01]  /*18a60*/  IMAD.MOV.U32 R4, RZ, RZ, 0x1f ;  /* 0x0000001fff047424 */ /* 0x000fe200078e00ff */
[----:B------:R-:W-:-:S07]  /*18a70*/  MOV R6, 0xffffffff ;  /* 0xffffffff00067802 */ /* 0x000fce0000000f00 */
[----:B-1---5:R-:W-:Y:S05]  /*18a80*/  WARPSYNC.COLLECTIVE R6, `(.L_x_13310) ;  /* 0x0000000006087348 */ /* 0x022fea0003c00000 */
[----:B------:R2:W3:Y:S02]  /*18a90*/  SHFL.BFLY P0, R10, R196, R5, R4 ;  /* 0x0c000005c40a7389 */ /* 0x0004e40000000004 */
[----:B-123-5:R-:W-:Y:S05]  /*18aa0*/  ENDCOLLECTIVE ;  /* 0x000000000000791b */ /* 0x02efea0003800000 */
.L_x_13310:
[----:B------:R-:W-:Y:S02]  /*18ab0*/  IMAD.MOV.U32 R7, RZ, RZ, R10 ;  /* 0x000000ffff077224 */ /* 0x000fe400078e000a */
[----:B------:R-:W-:Y:S02]  /*18ac0*/  IMAD.MOV.U32 R5, RZ, RZ, 0x1 ;  /* 0x00000001ff057424 */ /* 0x000fe400078e00ff */
[----:B------:R-:W-:-:S05]  /*18ad0*/  FADD.FTZ R8, R7, R196 ;  /* 0x000000c407087221 */ /* 0x000fca0000010000 */
[----:B------:R-:W-:-:S07]  /*18ae0*/  MOV R196, R8 ;  /* 0x0000000800c47202 */ /* 0x000fce0000000f00 */
[----:B------:R-:W-:Y:S05]  /*18af0*/  WARPSYNC.COLLECTIVE R6, `(.L_x_13311) ;  /* 0x0000000006087348 */ /* 0x000fea0003c00000 */
[----:B------:R1:W2:Y:S02]  /*18b00*/  SHFL.BFLY P0, R10, R196, R5, R4 ;  /* 0x0c000005c40a7389 */ /* 0x0002a40000000004 */
[----:B-12---:R-:W-:Y:S05]  /*18b10*/  ENDCOLLECTIVE ;  /* 0x000000000000791b */ /* 0x006fea0003800000 */
.L_x_13311:
[----:B------:R-:W-:Y:S01]  /*18b20*/  MOV R196, R195 ;  /* 0x000000c300c47202 */ /* 0x000fe20000000f00 */
[----:B------:R-:W-:Y:S01]  /*18b30*/  IMAD.MOV.U32 R5, RZ, RZ, 0x2 ;  /* 0x00000002ff057424 */ /* 0x000fe200078e00ff */
[----:B------:R-:W-:-:S07]  /*18b40*/  MOV R9, R10 ;  /* 0x0000000a00097202 */ /* 0x000fce0000000f00 */
[----:B------:R-:W-:Y:S05]  /*18b50*/  WARPSYNC.COLLECTIVE R6, `(.L_x_13312) ;  /* 0x0000000006087348 */ /* 0x000fea0003c00000 */
[----:B------:R1:W2:Y:S02]  /*18b60*/  SHFL.BFLY P0, R10, R196, R5, R4 ;  /* 0x0c000005c40a7389 */ /* 0x0002a40000000004 */
[----:B-12---:R-:W-:Y:S05]  /*18b70*/  ENDCOLLECTIVE ;  /* 0x000000000000791b */ /* 0x006fea0003800000 */
.L_x_13312:
[----:B------:R-:W-:Y:S01]  /*18b80*/  FADD.FTZ R9, R8, R9 ;  /* 0x0000000908097221 */ /* 0x000fe20000010000 */
[----:B------:R-:W-:Y:S01]  /*18b90*/  FADD.FTZ R7, R10, R195 ;  /* 0x000000c30a077221 */ /* 0x000fe20000010000 */
[----:B------:R-:W-:-:S04]  /*18ba0*/  MOV R5, 0x1 ;  /* 0x0000000100057802 */ /* 0x000fc80000000f00 */
[----:B------:R-:W-:-:S07]  /*18bb0*/  MOV R196, R7 ;  /* 0x0000000700c47202 */ /* 0x000fce0000000f00 */
[----:B------:R-:W-:Y:S05]  /*18bc0*/  WARPSYNC.COLLECTIVE R6, `(.L_x_13313) ;  /* 0x0000000006087348 */ /* 0x000fea0003c00000 */
[----:B------:R1:W2:Y:S02]  /*18bd0*/  SHFL.BFLY P0, R10, R196, R5, R4 ;  /* 0x0c000005c40a7389 */ /* 0x0002a40000000004 */
[----:B-12---:R-:W-:Y:S05]  /*18be0*/  ENDCOLLECTIVE ;  /* 0x000000000000791b */ /* 0x006fea0003800000 */
.L_x_13313:
[----:B------:R-:W-:Y:S05]  /*18bf0*/  BRA `(.L_x_13314) ;  /* 0xfffffff000107947 */ /* 0x000fea000383ffff */
.L_x_13315:
        /* <DEDUP_REMOVED lines=16> */
.L_x_14826:


//--------------------- .text._ZN5flash24flash_fwd_splitkv_kernelI23Flash_fwd_kernel_traitsILi64ELi64ELi128ELi4ELb0ELb0EN7cutlass6half_tE19Flash_kernel_traitsILi64ELi64ELi128ELi4ES3_EELb0ELb1ELb0ELb0ELb1ELb1ELb0ELb1EEEvNS_16Flash_fwd_paramsE --------------------------
	.section	.text._ZN5flash24flash_fwd_splitkv_kernelI23Flash_fwd_kernel_traitsILi64ELi64ELi128ELi4ELb0ELb0EN7cutlass6half_tE19Flash_kernel_traitsILi64ELi64ELi128ELi4ES3_EELb0ELb1ELb0ELb0ELb1ELb1ELb0ELb1EEEvNS_16Flash_fwd_paramsE,"ax",@progbits
	.align	128
        .global         _ZN5flash24flash_fwd_splitkv_kernelI23Flash_fwd_kernel_traitsILi64ELi64ELi128ELi4ELb0ELb0EN7cutlass6half_tE19Flash_kernel_traitsILi64ELi64ELi128ELi4ES3_EELb0ELb1ELb0ELb0ELb1ELb1ELb0ELb1EEEvNS_16Flash_fwd_paramsE
        .type           _ZN5flash24flash_fwd_splitkv_kernelI23Flash_fwd_kernel_traitsILi64ELi64ELi128ELi4ELb0ELb0EN7cutlass6half_tE19Flash_kernel_traitsILi64ELi64ELi128ELi4ES3_EELb0ELb1ELb0ELb0ELb1ELb1ELb0ELb1EEEvNS_16Flash_fwd_paramsE,@function
        .size           _ZN5flash24flash_fwd_splitkv_kernelI23Flash_fwd_kernel_traitsILi64ELi64ELi128ELi4ELb0ELb0EN7cutlass6half_tE19Flash_kernel_traitsILi64ELi64ELi128ELi4ES3_EELb0ELb1ELb0ELb0ELb1ELb1ELb0ELb1EEEvNS_16Flash_fwd_paramsE,(.L_x_14827 - _ZN5flash24flash_fwd_splitkv_kernelI23Flash_fwd_kernel_traitsILi64ELi64ELi128ELi4ELb0ELb0EN7cutlass6half_tE19Flash_kernel_traitsILi64ELi64ELi128ELi4ES3_EELb0ELb1ELb0ELb0ELb1ELb1ELb0ELb1EEEvNS_16Flash_fwd_paramsE)
        .other          _ZN5flash24flash_fwd_splitkv_kernelI23Flash_fwd_kernel_traitsILi64ELi64ELi128ELi4ELb0ELb0EN7cutlass6half_tE19Flash_kernel_traitsILi64ELi64ELi128ELi4ES3_EELb0ELb1ELb0ELb0ELb1ELb1ELb0ELb1EEEvNS_16Flash_fwd_paramsE,@"STO_CUDA_ENTRY STV_DEFAULT"
_ZN5flash24flash_fwd_splitkv_kernelI23Flash_fwd_kernel_traitsILi64ELi64ELi128ELi4ELb0ELb0EN7cutlass6half_tE19Flash_kernel_traitsILi64ELi64ELi128ELi4ES3_EELb0ELb1ELb0ELb0ELb1ELb1ELb0ELb1EEEvNS_16Flash_fwd_paramsE:
.text._ZN5flash24flash_fwd_splitkv_kernelI23Flash_fwd_kernel_traitsILi64ELi64ELi128ELi4ELb0ELb0EN7cutlass6half_tE19Flash_kernel_traitsILi64ELi64ELi128ELi4ES3_EELb0ELb1ELb0ELb0ELb1ELb1ELb0ELb1EEEvNS_16Flash_fwd_paramsE:
[----:B------:R-:W-:Y:S01]  /*0000*/  LDC R1, c[0x0][0x37c] ;  /* 0x0000df00ff017b82 */ /* 0x000fe20000000800 */
[----:B------:R-:W1:Y:S07]  /*0010*/  S2R R3, SR_CTAID.X ;  /* 0x0000000000037919 */ /* 0x000e6e0000002500 */
[----:B------:R-:W2:Y:S01]  /*0020*/  LDC.64 R100, c[0x0][0x348] ;  /* 0x0000d200ff647b82 */ /* 0x000ea20000000a00 */
[----:B------:R-:W-:Y:S01]  /*0030*/  BSSY.RECONVERGENT B3, `(.L_x_13316) ;  /* 0x0000005000037945 */ /* 0x000fe20003800200 */
[----:B------:R-:W-:Y:S01]  /*0040*/  MOV R164, 0x80 ;  /* 0x0000008000a47802 */ /* 0x000fe20000000f00 */
[----:B------:R-:W3:Y:S01]  /*0050*/  S2R R167, SR_CTAID.Y ;  /* 0x0000000000a77919 */ /* 0x000ee20000002600 */
[----:B------:R-:W4:Y:S05]  /*0060*/  S2R R166, SR_CTAID.Z ;  /* 0x0000000000a67919 */ /* 0x000f2a0000002700 */
[----:B-1234-:R-:W-:Y:S05]  /*0070*/  CALL.REL.NOINC `($_ZN5flash24flash_fwd_splitkv_kernelI23Flash_fwd_kernel_traitsILi64ELi64ELi128ELi4ELb0ELb0EN7cutlass6half_tE19Flash_kernel_traitsILi64ELi64ELi128ELi4ES3_EELb0ELb1ELb0ELb0ELb1ELb1ELb0ELb1EEEvNS_16Flash_fwd_paramsE$_ZN5flash30compute_attn_1rowblock_splitkvI23Flash_fwd_kernel_traitsILi64ELi64ELi128ELi4ELb0ELb0EN7cutlass6half_tE19Flash_kernel_traitsILi64ELi64ELi128ELi4ES3_EELb0ELb1ELb0ELb0ELb1ELb1ELb0ELb1ENS_16Flash_fwd_paramsEEEvRKT8_iiiii) ;  /* 0x0000000000087944 */ /* 0x01efea0003c00000 */
[----:B------:R-:W-:Y:S05]  /*0080*/  BSYNC.RECONVERGENT B3 ;  /* 0x0000000000037941 */ /* 0x000fea0003800200 */
.L_x_13316:
[----:B------:R-:W-:Y:S05]  /*0090*/  EXIT ;  /* 0x000000000000794d */ /* 0x000fea0003800000 */
        .type           $_ZN5flash24flash_fwd_splitkv_kernelI23Flash_fwd_kernel_traitsILi64ELi64ELi128ELi4ELb0ELb0EN7cutlass6half_tE19Flash_kernel_traitsILi64ELi64ELi128ELi4ES3_EELb0ELb1ELb0ELb0ELb1ELb1ELb0ELb1EEEvNS_16Flash_fwd_paramsE$_ZN5flash30compute_attn_1rowblock_splitkvI23Flash_fwd_kernel_traitsILi64ELi64ELi128ELi4ELb0ELb0EN7cutlass6half_tE19Flash_kernel_traitsILi64ELi64ELi128ELi4ES3_EELb0ELb1ELb0ELb0ELb1ELb1ELb0ELb1ENS_16Flash_fwd_paramsEEEvRKT8_iiiii,@function
        .size           $_ZN5flash24flash_fwd_splitkv_kernelI23Flash_fwd_kernel_traitsILi64ELi64ELi128ELi4ELb0ELb0EN7cutlass6half_tE19Flash_kernel_traitsILi64ELi64ELi128ELi4ES3_EELb0ELb1ELb0ELb0ELb1ELb1ELb0ELb1EEEvNS_16Flash_fwd_paramsE$_ZN5flash30compute_attn_1rowblock_splitkvI23Flash_fwd_kernel_traitsILi64ELi64ELi128ELi4ELb0ELb0EN7cutlass6half_tE19Flash_kernel_traitsILi64ELi64ELi128ELi4ES3_EELb0ELb1ELb0ELb0ELb1ELb1ELb0ELb1ENS_16Flash_fwd_paramsEEEvRKT8_iiiii,(.L_x_14827 - $_ZN5flash24flash_fwd_splitkv_kernelI23Flash_fwd_kernel_traitsILi64ELi64ELi128ELi4ELb0ELb0EN7cutlass6half_tE19Flash_kernel_traitsILi64ELi64ELi128ELi4ES3_EELb0ELb1ELb0ELb0ELb1ELb1ELb0ELb1EEEvNS_16Flash_fwd_paramsE$_ZN5flash30compute_attn_1rowblock_splitkvI23Flash_fwd_kernel_traitsILi64ELi64ELi128ELi4ELb0ELb0EN7cutlass6half_tE19Flash_kernel_traitsILi64ELi64ELi128ELi4ES3_EELb0ELb1ELb0ELb0ELb1ELb1ELb0ELb1ENS_16Flash_fwd_paramsEEEvRKT8_iiiii)
$_ZN5flash24flash_fwd_splitkv_kernelI23Flash_fwd_kernel_traitsILi64ELi64ELi128ELi4ELb0ELb0EN7cutlass6half_tE19Flash_kernel_traitsILi64ELi64ELi128ELi4ES3_EELb0ELb1ELb0ELb0ELb1ELb1ELb0ELb1EEEvNS_16Flash_fwd_paramsE$_ZN5flash30compute_attn_1rowblock_splitkvI23Flash_fwd_kernel_traitsILi64ELi64ELi128ELi4ELb0ELb0EN7cutlass6half_tE19Flash_kernel_traitsILi64ELi64ELi128ELi4ES3_EELb0ELb1ELb0ELb0ELb1ELb1ELb0ELb1ENS_16Flash_fwd_paramsEEEvRKT8_iiiii:
        /* <DEDUP_REMOVED lines=39> */
.L_x_13318:
[----:B------:R-:W-:Y:S05]  /*0310*/  BSYNC.RECONVERGENT B0 ;  /* 0x0000000000007941 */ /* 0x000fea0003800200 */
.L_x_13317:
[----:B------:R-:W-:Y:S04]  /*0320*/  BSSY.RECONVERGENT B0, `(.L_x_13319) ;  /* 0x0000007000007945 */ /* 0x000fe80003800200 */
[----:B------:R-:W-:Y:S05]  /*0330*/  @!P4 BRA `(.L_x_13320) ;  /* 0x000000000014c947 */ /* 0x000fea0003800000 */
[----:B-----5:R-:W2:Y:S02]  /*0340*/  LD.E.U8 R4, desc[UR4][R100.64+0x1b2] ;  /* 0x0001b20464047980 */ /* 0x020ea4000c101100 */
[----:B--2---:R-:W-:-:S13]  /*0350*/  ISETP.NE.AND P0, PT, R4, RZ, PT ;  /* 0x000000ff0400720c */ /* 0x004fda0003f05270 */
[----:B------:R-:W2:Y:S02]  /*0360*/  @P0 LD.E R7, desc[UR4][R14.64+0x4] ;  /* 0x000004040e070980 */ /* 0x000ea4000c101900 */
[----:B--2---:R-:W-:-:S06]  /*0370*/  @P0 IADD3 R4, PT, PT, R7, -R12, RZ ;  /* 0x8000000c07040210 */ /* 0x004fcc0007ffe0ff */
[----:B------:R2:W5:Y:S02]  /*0380*/  @!P0 LD.E R4, desc[UR4][R14.64] ;  /* 0x000000040e048980 */ /* 0x000564000c101900 */
.L_x_13320:
[----:B------:R-:W-:Y:S05]  /*0390*/  BSYNC.RECONVERGENT B0 ;  /* 0x0000000000007941 */ /* 0x000fea0003800200 */
.L_x_13319:
        /* <DEDUP_REMOVED lines=9> */
.L_x_13322:
[----:B------:R-:W3:Y:S01]  /*0430*/  LD.E.64 R4, desc[UR4][R100.64+0x108] ;  /* 0x0001080464047980 */ /* 0x000ee2000c101b00 */
[----:B------:R-:W-:Y:S01]  /*0440*/  BSSY.RECONVERGENT B0, `(.L_x_13324) ;  /* 0x0000006000007945 */ /* 0x000fe20003800200 */
[----:B------:R-:W-:Y:S01]  /*0450*/  IMAD.MOV.U32 R66, RZ, RZ, RZ ;  /* 0x000000ffff427224 */ /* 0x000fe200078e00ff */
[----:B---3--:R-:W-:-:S04]  /*0460*/  ISETP.NE.U32.AND P0, PT, R4, RZ, PT ;  /* 0x000000ff0400720c */ /* 0x008fc80003f05070 */
[----:B------:R-:W-:-:S13]  /*0470*/  ISETP.NE.AND.EX P0, PT, R5, RZ, PT, P0 ;  /* 0x000000ff0500720c */ /* 0x000fda0003f05300 */
[----:B------:R-:W-:Y:S05]  /*0480*/  @!P0 BRA `(.L_x_13325) ;  /* 0x0000000000048947 */ /* 0x000fea0003800000 */
[----:B------:R3:W5:Y:S02]  /*0490*/  LD.E R66, desc[UR4][R100.64+0xbc] ;  /* 0x0000bc0464427980 */ /* 0x000764000c101900 */
.L_x_13325:
[----:B------:R-:W-:Y:S05]  /*04a0*/  BSYNC.RECONVERGENT B0 ;  /* 0x0000000000007941 */ /* 0x000fea0003800200 */
.L_x_13324:
[----:B-----5:R-:W-:Y:S02]  /*04b0*/  IADD3 R66, PT, PT, R75, R66, RZ ;  /* 0x000000424b427210 */ /* 0x020fe40007ffe0ff */
.L_x_13323:
[----:B------:R-:W-:Y:S05]  /*04c0*/  BSYNC.RECONVERGENT B1 ;  /* 0x0000000000017941 */ /* 0x000fea0003800200 */
.L_x_13321:
[----:B------:R-:W-:Y:S01]  /*04d0*/  IMAD.SHL.U32 R168, R3, 0x40, RZ ;  /* 0x0000004003a87824 */ /* 0x000fe200078e00ff */
[----:B------:R-:W-:Y:S01]  /*04e0*/  MOV R4, R164 ;  /* 0x000000a400047202 */ /* 0x000fe20000000f00 */
[----:B------:R-:W-:-:S03]  /*04f0*/  IMAD.MOV.U32 R5, RZ, RZ, 0x0 ;  /* 0x00000000ff057424 */ /* 0x000fc600078e00ff */
[----:B------:R-:W-:-:S13]  /*0500*/  ISETP.GT.AND P0, PT, R171, R168, PT ;  /* 0x000000a8ab00720c */ /* 0x000fda0003f04270 */
[----:B-123--:R-:W-:Y:S05]  /*0510*/  @!P0 RET.REL.NODEC R4 `(_ZN5flash24flash_fwd_splitkv_kernelI23Flash_fwd_kernel_traitsILi64ELi64ELi128ELi4ELb0ELb0EN7cutlass6half_tE19Flash_kernel_traitsILi64ELi64ELi128ELi4ES3_EELb0ELb1ELb0ELb0ELb1ELb1ELb0ELb1EEEvNS_16Flash_fwd_paramsE) ;  /* 0xfffffff804b88950 */ /* 0x00efea0003c3ffff */
        /* <DEDUP_REMOVED lines=94> */
.L_x_13328:
[----:B------:R-:W-:Y:S05]  /*0b00*/  BSYNC.RECONVERGENT B0 ;  /* 0x0000000000007941 */ /* 0x000fea0003800200 */
.L_x_13327:
        /* <DEDUP_REMOVED lines=13> */
.L_x_13330:
[----:B------:R-:W-:Y:S05]  /*0be0*/  BSYNC.RECONVERGENT B0 ;  /* 0x0000000000007941 */ /* 0x000fea0003800200 */
.L_x_13329:
        /* <DEDUP_REMOVED lines=12> */
.L_x_13332:
[----:B------:R-:W-:Y:S05]  /*0cb0*/  BSYNC.RECONVERGENT B0 ;  /* 0x0000000000007941 */ /* 0x000fea0003800200 */
.L_x_13331:
[----:B------:R-:W-:Y:S01]  /*0cc0*/  ISETP.NE.AND P0, PT, R10, RZ, PT ;  /* 0x000000ff0a00720c */ /* 0x000fe20003f05270 */
[----:B------:R-:W-:Y:S01]  /*0cd0*/  @!P6 ST.E desc[UR4][R16.64], R3 ;  /* 0x000000031000e985 */ /* 0x000fe2000c101904 */
[----:B------:R-:W-:-:S03]  /*0ce0*/  MOV R165, 0x0 ;  /* 0x0000000000a57802 */ /* 0x000fc60000000f00 */
[----:B------:R-:W-:Y:S04]  /*0cf0*/  @!P5 ST.E desc[UR4][R16.64+0x40], R2 ;  /* 0x000040021000d985 */ /* 0x000fe8000c101904 */
[----:B------:R1:W-:Y:S04]  /*0d00*/  @!P4 ST.E desc[UR4][R16.64+0x80], R0 ;  /* 0x000080001000c985 */ /* 0x0003e8000c101904 */
[----:B-1234-:R-:W-:Y:S05]  /*0d10*/  @P0 RET.REL.NODEC R164 `(_ZN5flash24flash_fwd_splitkv_kernelI23Flash_fwd_kernel_traitsILi64ELi64ELi128ELi4ELb0ELb0EN7cutlass6half_tE19Flash_kernel_traitsILi64ELi64ELi128ELi4ES3_EELb0ELb1ELb0ELb0ELb1ELb1ELb0ELb1EEEvNS_16Flash_fwd_paramsE) ;  /* 0xfffffff0a4b80950 */ /* 0x01efea0003c3ffff */
[----:B------:R-:W-:Y:S02]  /*0d20*/  MOV R3, 0x7f800000 ;  /* 0x7f80000000037802 */ /* 0x000fe40000000f00 */
[----:B------:R-:W-:-:S03]  /*0d30*/  MOV R165, 0x0 ;  /* 0x0000000000a57802 */ /* 0x000fc60000000f00 */
[----:B------:R1:W-:Y:S02]  /*0d40*/  ST.E desc[UR4][R16.64+0xc0], R3 ;  /* 0x0000c00310007985 */ /* 0x0003e4000c101904 */
[----:B-1----:R-:W-:Y:S05]  /*0d50*/  RET.REL.NODEC R164 `(_ZN5flash24flash_fwd_splitkv_kernelI23Flash_fwd_kernel_traitsILi64ELi64ELi128ELi4ELb0ELb0EN7cutlass6half_tE19Flash_kernel_traitsILi64ELi64ELi128ELi4ES3_EELb0ELb1ELb0ELb0ELb1ELb1ELb0ELb1EEEvNS_16Flash_fwd_paramsE) ;  /* 0xfffffff0a4a87950 */ /* 0x002fea0003c3ffff */
.L_x_13326:
        /* <DEDUP_REMOVED lines=102> */
.L_x_13334:
        /* <DEDUP_REMOVED lines=77> */
.L_x_13335:
[----:B------:R-:W-:Y:S05]  /*1890*/  BSYNC.RECONVERGENT B0 ;  /* 0x0000000000007941 */ /* 0x000fea0003800200 */
.L_x_13333:
        /* <DEDUP_REMOVED lines=219> */
.L_x_13375:
        /* <DEDUP_REMOVED lines=150> */
.L_x_13338:
        /* <DEDUP_REMOVED lines=66> */
.L_x_13342:
[----:B------:R-:W-:Y:S05]  /*33d0*/  BSYNC.RECONVERGENT B0 ;  /* 0x0000000000007941 */ /* 0x000fea0003800200 */
.L_x_13341:
        /* <DEDUP_REMOVED lines=54> */
.L_x_13344:
[----:B------:R-:W-:Y:S05]  /*3740*/  BSYNC.RECONVERGENT B0 ;  /* 0x0000000000007941 */ /* 0x000fea0003800200 */
.L_x_13343:
        /* <DEDUP_REMOVED lines=58> */
.L_x_13346:
[----:B------:R-:W-:Y:S05]  /*3af0*/  BSYNC.RECONVERGENT B0 ;  /* 0x0000000000007941 */ /* 0x000fea0003800200 */
.L_x_13345:
        /* <DEDUP_REMOVED lines=57> */
.L_x_13348:
[----:B------:R-:W-:Y:S05]  /*3e90*/  BSYNC.RECONVERGENT B0 ;  /* 0x0000000000007941 */ /* 0x000fea0003800200 */
.L_x_13347:
        /* <DEDUP_REMOVED lines=58> */
.L_x_13350:
[----:B------:R-:W-:Y:S05]  /*4240*/  BSYNC.RECONVERGENT B0 ;  /* 0x0000000000007941 */ /* 0x000fea0003800200 */
.L_x_13349:
        /* <DEDUP_REMOVED lines=59> */
.L_x_13352:
[----:B------:R-:W-:Y:S05]  /*4600*/  BSYNC.RECONVERGENT B0 ;  /* 0x0000000000007941 */ /* 0x000fea0003800200 */
.L_x_13351:
        /* <DEDUP_REMOVED lines=59> */
.L_x_13354:
[----:B------:R-:W-:Y:S05]  /*49c0*/  BSYNC.RECONVERGENT B0 ;  /* 0x0000000000007941 */ /* 0x000fea0003800200 */
.L_x_13353:
        /* <DEDUP_REMOVED lines=61> */
.L_x_13356:
[----:B------:R-:W-:Y:S05]  /*4da0*/  BSYNC.RECONVERGENT B0 ;  /* 0x0000000000007941 */ /* 0x000fea0003800200 */
.L_x_13355:
[----:B------:R-:W5:Y:S02]  /*4db0*/  LD.E R3, desc[UR4][R100.64+0xd0] ;  /* 0x0000d00464037980 */ /* 0x000f64000c101900 */
[----:B-----5:R-:W-:Y:S05]  /*4dc0*/  IMAD.U32 R3, R3, -0x40, RZ ;  /* 0xffffffc003037824 */ /* 0x020fea00078e00ff */
[C---:B------:R-:W-:Y:S02]  /*4dd0*/  LEA R14, P1, R3.reuse, R14, 0x1 ;  /* 0x0000000e030e7211 */ /* 0x040fe400078208ff */
[C---:B------:R-:W-:Y:S02]  /*4de0*/  LEA R54, P0, R3.reuse, R54, 0x1 ;  /* 0x0000003603367211 */ /* 0x040fe400078008ff */
[C---:B------:R-:W-:Y:S02]  /*4df0*/  LEA.HI.X.SX32 R15, R3.reuse, R15, 0x1, P1 ;  /* 0x0000000f030f7211 */ /* 0x040fe400008f0eff */
[----:B------:R-:W-:Y:S01]  /*4e00*/  LEA.HI.X.SX32 R55, R3, R55, 0x1, P0 ;  /* 0x0000003703377211 */ /* 0x000fe200000f0eff */
[----:B------:R-:W-:Y:S05]  /*4e10*/  BRA `(.L_x_13339) ;  /* 0x0000003000147947 */ /* 0x000fea0003800000 */
.L_x_13340:
        /* <DEDUP_REMOVED lines=98> */
.L_x_13358:
[----:B------:R-:W-:Y:S05]  /*5440*/  BSYNC.RECONVERGENT B0 ;  /* 0x0000000000007941 */ /* 0x000fea0003800200 */
.L_x_13357:
        /* <DEDUP_REMOVED lines=92> */
.L_x_13360:
[----:B------:R-:W-:Y:S05]  /*5a10*/  BSYNC.RECONVERGENT B0 ;  /* 0x0000000000007941 */ /* 0x000fea0003800200 */
.L_x_13359:
        /* <DEDUP_REMOVED lines=94> */
.L_x_13362:
[----:B------:R-:W-:Y:S05]  /*6000*/  BSYNC.RECONVERGENT B0 ;  /* 0x0000000000007941 */ /* 0x000fea0003800200 */
.L_x_13361:
        /* <DEDUP_REMOVED lines=94> */
.L_x_13364:
[----:B------:R-:W-:Y:S05]  /*65f0*/  BSYNC.RECONVERGENT B0 ;  /* 0x0000000000007941 */ /* 0x000fea0003800200 */
.L_x_13363:
        /* <DEDUP_REMOVED lines=94> */
.L_x_13366:
[----:B------:R-:W-:Y:S05]  /*6be0*/  BSYNC.RECONVERGENT B0 ;  /* 0x0000000000007941 */ /* 0x000fea0003800200 */
.L_x_13365:
        /* <DEDUP_REMOVED lines=95> */
.L_x_13368:
[----:B------:R-:W-:Y:S05]  /*71e0*/  BSYNC.RECONVERGENT B0 ;  /* 0x0000000000007941 */ /* 0x000fea0003800200 */
.L_x_13367:
        /* <DEDUP_REMOVED lines=95> */
.L_x_13370:
[----:B------:R-:W-:Y:S05]  /*77e0*/  BSYNC.RECONVERGENT B0 ;  /* 0x0000000000007941 */ /* 0x000fea0003800200 */
.L_x_13369:
        /* <DEDUP_REMOVED lines=97> */
.L_x_13372:
[----:B------:R-:W-:Y:S05]  /*7e00*/  BSYNC.RECONVERGENT B0 ;  /* 0x0000000000007941 */ /* 0x000fea0003800200 */
.L_x_13371:
[----:B------:R-:W5:Y:S02]  /*7e10*/  LD.E R3, desc[UR4][R100.64+0xd0] ;  /* 0x0000d00464037980 */ /* 0x000f64000c101900 */
[----:B-----5:R-:W-:Y:S05]  /*7e20*/  IMAD.U32 R3, R3, -0x40, RZ ;  /* 0xffffffc003037824 */ /* 0x020fea00078e00ff */
[C---:B------:R-:W-:Y:S02]  /*7e30*/  LEA R98, P1, R3.reuse, R98, 0x1 ;  /* 0x0000006203627211 */ /* 0x040fe400078208ff */
[C---:B------:R-:W-:Y:S02]  /*7e40*/  LEA R96, P0, R3.reuse, R96, 0x1 ;  /* 0x0000006003607211 */ /* 0x040fe400078008ff */
[C---:B------:R-:W-:Y:S02]  /*7e50*/  LEA.HI.X.SX32 R99, R3.reuse, R99, 0x1, P1 ;  /* 0x0000006303637211 */ /* 0x040fe400008f0eff */
[----:B------:R-:W-:Y:S09]  /*7e60*/  LEA.HI.X.SX32 R97, R3, R97, 0x1, P0 ;  /* 0x0000006103617211 */ /* 0x000ff200000f0eff */
.L_x_13339:
[----:B------:R-:W-:Y:S05]  /*7e70*/  BSYNC.RECONVERGENT B1 ;  /* 0x0000000000017941 */ /* 0x000fea0003800200 */
.L_x_13337:
        /* <DEDUP_REMOVED lines=101> */
.L_x_13374:
[----:B------:R-:W-:Y:S05]  /*84d0*/  BSYNC.RECONVERGENT B0 ;  /* 0x0000000000007941 */ /* 0x000fea0003800200 */
.L_x_13373:
[----:B------:R-:W-:Y:S11]  /*84e0*/  LOP3.LUT P0, RZ, R172, 0x8, RZ, 0xc0, !PT ;  /* 0x00000008acff7812 */ /* 0x000ff6000780c0ff */
[----:B------:R-:W-:Y:S02]  /*84f0*/  @!UPT UIADD3 URZ, UPT, UPT, URZ, URZ, URZ ;  /* 0x000000fffffff290 */ /* 0x000fe4000fffe0ff */
[----:B------:R-:W-:Y:S05]  /*8500*/  @P0 BRA `(.L_x_13375) ;  /* 0xffffffa000500947 */ /* 0x000fea000383ffff */
.L_x_13336:
        /* <DEDUP_REMOVED lines=31> */
.L_x_13379:
[----:B------:R-:W-:Y:S05]  /*8700*/  BSYNC.RECONVERGENT B0 ;  /* 0x0000000000007941 */ /* 0x000fea0003800200 */
.L_x_13378:
        /* <DEDUP_REMOVED lines=8> */
.L_x_13377:
        /* <DEDUP_REMOVED lines=80> */
.L_x_13385:
[----:B------:R-:W-:Y:S05]  /*8c90*/  BSYNC.RECONVERGENT B0 ;  /* 0x0000000000007941 */ /* 0x000fea0003800200 */
.L_x_13384:
[----:B-----5:R1:W-:Y:S02]  /*8ca0*/  STS.128 [R169], R8 ;  /* 0x00000008a9007388 */ /* 0x0203e40000000c00 */
.L_x_13383:
[----:B------:R-:W-:Y:S05]  /*8cb0*/  BSYNC.RECONVERGENT B1 ;  /* 0x0000000000017941 */ /* 0x000fea0003800200 */
.L_x_13382:
        /* <DEDUP_REMOVED lines=58> */
.L_x_13389:
[----:B------:R-:W-:Y:S05]  /*9060*/  BSYNC.RECONVERGENT B0 ;  /* 0x0000000000007941 */ /* 0x000fea0003800200 */
.L_x_13388:
[----:B-----5:R2:W-:Y:S02]  /*9070*/  STS.128 [R169+0x800], R8 ;  /* 0x00080008a9007388 */ /* 0x0205e40000000c00 */
.L_x_13387:
[----:B------:R-:W-:Y:S05]  /*9080*/  BSYNC.RECONVERGENT B1 ;  /* 0x0000000000017941 */ /* 0x000fea0003800200 */
.L_x_13386:
        /* <DEDUP_REMOVED lines=59> */
.L_x_13393:
[----:B------:R-:W-:Y:S05]  /*9440*/  BSYNC.RECONVERGENT B0 ;  /* 0x0000000000007941 */ /* 0x000fea0003800200 */
.L_x_13392:
[----:B-----5:R3:W-:Y:S02]  /*9450*/  STS.128 [R169+0x1000], R8 ;  /* 0x00100008a9007388 */ /* 0x0207e40000000c00 */
.L_x_13391:
[----:B------:R-:W-:Y:S05]  /*9460*/  BSYNC.RECONVERGENT B1 ;  /* 0x0000000000017941 */ /* 0x000fea0003800200 */
.L_x_13390:
        /* <DEDUP_REMOVED lines=58> */
.L_x_13395:
[----:B------:R-:W-:Y:S05]  /*9810*/  BSYNC.RECONVERGENT B0 ;  /* 0x0000000000007941 */ /* 0x000fea0003800200 */
.L_x_13394:
[----:B-----5:R1:W-:Y:S01]  /*9820*/  STS.128 [R169+0x1800], R8 ;  /* 0x00180008a9007388 */ /* 0x0203e20000000c00 */
[----:B------:R-:W-:Y:S05]  /*9830*/  BRA `(.L_x_13380) ;  /* 0x0000001400b87947 */ /* 0x000fea0003800000 */
.L_x_13381:
        /* <DEDUP_REMOVED lines=91> */
.L_x_13399:
[----:B------:R-:W-:Y:S05]  /*9df0*/  BSYNC.RECONVERGENT B0 ;  /* 0x0000000000007941 */ /* 0x000fea0003800200 */
.L_x_13398:
[----:B-----5:R1:W-:Y:S02]  /*9e00*/  STS.128 [R169], R20 ;  /* 0x00000014a9007388 */ /* 0x0203e40000000c00 */
.L_x_13397:
[----:B------:R-:W-:Y:S05]  /*9e10*/  BSYNC.RECONVERGENT B1 ;  /* 0x0000000000017941 */ /* 0x000fea0003800200 */
.L_x_13396:
        /* <DEDUP_REMOVED lines=87> */
.L_x_13403:
[----:B------:R-:W-:Y:S05]  /*a390*/  BSYNC.RECONVERGENT B0 ;  /* 0x0000000000007941 */ /* 0x000fea0003800200 */
.L_x_13402:
[----:B-----5:R2:W-:Y:S02]  /*a3a0*/  STS.128 [R169+0x800], R20 ;  /* 0x00080014a9007388 */ /* 0x0205e40000000c00 */
.L_x_13401:
[----:B------:R-:W-:Y:S05]  /*a3b0*/  BSYNC.RECONVERGENT B1 ;  /* 0x0000000000017941 */ /* 0x000fea0003800200 */
.L_x_13400:
        /* <DEDUP_REMOVED lines=88> */
.L_x_13407:
[----:B------:R-:W-:Y:S05]  /*a940*/  BSYNC.RECONVERGENT B0 ;  /* 0x0000000000007941 */ /* 0x000fea0003800200 */
.L_x_13406:
[----:B-----5:R3:W-:Y:S02]  /*a950*/  STS.128 [R169+0x1000], R20 ;  /* 0x00100014a9007388 */ /* 0x0207e40000000c00 */
.L_x_13405:
[----:B------:R-:W-:Y:S05]  /*a960*/  BSYNC.RECONVERGENT B1 ;  /* 0x0000000000017941 */ /* 0x000fea0003800200 */
.L_x_13404:
        /* <DEDUP_REMOVED lines=89> */
.L_x_13409:
[----:B------:R-:W-:Y:S05]  /*af00*/  BSYNC.RECONVERGENT B0 ;  /* 0x0000000000007941 */ /* 0x000fea0003800200 */
.L_x_13408:
[----:B-----5:R1:W-:Y:S02]  /*af10*/  STS.128 [R169+0x1800], R16 ;  /* 0x00180010a9007388 */ /* 0x0203e40000000c00 */
.L_x_13380:
[----:B------:R-:W-:Y:S05]  /*af20*/  BSYNC.RECONVERGENT B2 ;  /* 0x0000000000027941 */ /* 0x000fea0003800200 */
.L_x_13376:
        /* <DEDUP_REMOVED lines=10> */
[----:B-----5:R-:W-:-:S02]  /*afd0*/  IADD3 R10, P0, PT, R103, R160, RZ ;  /* 0x000000a0670a7210 */ /* 0x020fc40007f1e0ff */
[----:B------:R-:W-:Y:S02]  /*afe0*/  P2R R4, PR, RZ, 0x4 ;  /* 0x00000004ff047803 */ /* 0x000fe40000000000 */
[-C--:B------:R-:W-:Y:S01]  /*aff0*/  ISETP.GE.AND P4, PT, R173, R0.reuse, PT ;  /* 0x00000000ad00720c */ /* 0x080fe20003f86270 */
[--C-:B------:R-:W-:Y:S01]  /*b000*/  IMAD.X R11, R2, 0x1, R159.reuse, P0 ;  /* 0x00000001020b7824 */ /* 0x100fe200000e069f */
[-C--:B------:R-:W-:Y:S01]  /*b010*/  ISETP.GE.AND P0, PT, R3, R0.reuse, PT ;  /* 0x000000000300720c */ /* 0x080fe20003f06270 */
[----:B------:R-:W-:Y:S01]  /*b020*/  @!P2 IMAD.MOV.U32 R161, RZ, RZ, R159 ;  /* 0x000000ffffa1a224 */ /* 0x000fe200078e009f */
[----:B------:R-:W-:Y:S02]  /*b030*/  ISETP.GE.AND P6, PT, R177, R0, PT ;  /* 0x00000000b100720c */ /* 0x000fe40003fc6270 */
[----:B------:R-:W-:Y:S02]  /*b040*/  @!P5 LEA R12, P3, R156, R10, 0x5 ;  /* 0x0000000a9c0cd211 */ /* 0x000fe400078628ff */
[----:B------:R-:W-:Y:S01]  /*b050*/  @!PT LDS RZ, [RZ] ;  /* 0x00000000fffff984 */ /* 0x000fe20000000800 */
[----:B------:R-:W-:Y:S01]  /*b060*/  @!PT LDS RZ, [RZ] ;  /* 0x00000000fffff984 */ /* 0x000fe20000000800 */
[----:B------:R-:W-:Y:S01]  /*b070*/  @!PT LDS RZ, [RZ] ;  /* 0x00000000fffff984 */ /* 0x000fe20000000800 */
[----:B------:R-:W-:Y:S01]  /*b080*/  @!P2 LDGSTS.E.BYPASS.LTC128B.128 [R169+0x2000], desc[UR4][R160.64] ;  /* 0x02000000a0a9afae */ /* 0x000fe2000b981a04 */
[----:B------:R-:W-:-:S02]  /*b090*/  ISETP.GE.AND P2, PT, R7, R0, PT ;  /* 0x000000000700720c */ /* 0x000fc40003f46270 */
        /* <DEDUP_REMOVED lines=29> */
[----:B------:R1:W-:Y:S04]  /*b270*/  @!P3 LDGSTS.E.BYPASS.LTC128B.128 [R169+0x4800], desc[UR4][R10.64] ;  /* 0x048000000aa9bfae */ /* 0x0003e8000b981a04 */
[----:B------:R-:W-:Y:S01]  /*b280*/  @!P1 LDGSTS.E.BYPASS.LTC128B.128 [R169+0x5000], desc[UR4][R14.64] ;  /* 0x050000000ea99fae */ /* 0x000fe2000b981a04 */
[----:B------:R-:W-:-:S03]  /*b290*/  ISETP.GE.AND P1, PT, R5, R0, PT ;  /* 0x000000000500720c */ /* 0x000fc60003f26270 */
[----:B------:R2:W-:Y:S01]  /*b2a0*/  @!P0 LDGSTS.E.BYPASS.LTC128B.128 [R169+0x5800], desc[UR4][R12.64] ;  /* 0x058000000ca98fae */ /* 0x0005e2000b981a04 */
[----:B------:R-:W-:-:S03]  /*b2b0*/  LEA R6, P0, R70, R162, 0x1 ;  /* 0x000000a246067211 */ /* 0x000fc600078008ff */
[----:B------:R-:W0:Y:S01]  /*b2c0*/  LDGDEPBAR ;  /* 0x00000000000079af */ /* 0x000e220000000000 */
[----:B------:R-:W-:Y:S02]  /*b2d0*/  LEA.HI.X R7, R70, R163, R71, 0x1, P0 ;  /* 0x000000a346077211 */ /* 0x000fe400000f0c47 */
[-C--:B------:R-:W-:Y:S01]  /*b2e0*/  ISETP.GE.AND P0, PT, R3, R0.reuse, PT ;  /* 0x000000000300720c */ /* 0x080fe20003f06270 */
[----:B------:R-:W3:Y:S04]  /*b2f0*/  LD.E R71, desc[UR4][R100.64+0x184] ;  /* 0x0001840464477980 */ /* 0x000ee8000c101900 */
[----:B------:R-:W3:Y:S01]  /*b300*/  LD.E R70, desc[UR4][R100.64+0x188] ;  /* 0x0001880464467980 */ /* 0x000ee2000c101900 */
[----:B------:R-:W-:Y:S01]  /*b310*/  ISETP.GE.AND P3, PT, R131, R0, PT ;  /* 0x000000008300720c */ /* 0x000fe20003f66270 */
[----:B------:R-:W-:-:S02]  /*b320*/  @!P2 IMAD R4, R63, 0x60, RZ ;  /* 0x000000603f04a824 */ /* 0x000fc400078e02ff */
[----:B------:R-:W-:Y:S02]  /*b330*/  @!P1 IMAD R3, R63, 0xa0, RZ ;  /* 0x000000a03f039824 */ /* 0x000fe400078e02ff */
[--C-:B-1----:R-:W-:Y:S02]  /*b340*/  @!P1 IMAD.MOV.U32 R10, RZ, RZ, R6.reuse ;  /* 0x000000ffff0a9224 */ /* 0x102fe400078e0006 */
[--C-:B------:R-:W-:Y:S02]  /*b350*/  @!P1 IMAD.MOV.U32 R11, RZ, RZ, R7.reuse ;  /* 0x000000ffff0b9224 */ /* 0x100fe400078e0007 */
[--C-:B------:R-:W-:Y:S02]  /*b360*/  @!P0 IMAD.MOV.U32 R8, RZ, RZ, R6.reuse ;  /* 0x000000ffff088224 */ /* 0x100fe400078e0006 */
[----:B------:R-:W-:Y:S02]  /*b370*/  @!P0 IMAD.MOV.U32 R9, RZ, RZ, R7 ;  /* 0x000000ffff098224 */ /* 0x000fe400078e0007 */
[----:B--2---:R-:W-:Y:S01]  /*b380*/  @!P2 IMAD.MOV.U32 R12, RZ, RZ, R6 ;  /* 0x000000ffff0ca224 */ /* 0x004fe200078e0006 */
[----:B------:R-:W-:-:S04]  /*b390*/  DEPBAR.LE SB0, 0x0 ;  /* 0x000080000000791a */ /* 0x000fc80000000000 */
[----:B------:R-:W-:Y:S01]  /*b3a0*/  BAR.SYNC.DEFER_BLOCKING 0x0 ;  /* 0x0000000000007b1d */ /* 0x000fe20000010000 */
[----:B------:R-:W-:Y:S02]  /*b3b0*/  @!P2 IMAD.MOV.U32 R13, RZ, RZ, R7 ;  /* 0x000000ffff0da224 */ /* 0x000fe400078e0007 */
[----:B------:R-:W-:-:S04]  /*b3c0*/  @!P1 IMAD.WIDE.U32 R10, R62, 0xa0, R10 ;  /* 0x000000a03e0a9825 */ /* 0x000fc800078e000a */
[----:B------:R-:W-:-:S04]  /*b3d0*/  @!P2 IMAD.WIDE.U32 R12, R62, 0x60, R12 ;  /* 0x000000603e0ca825 */ /* 0x000fc800078e000c */
[----:B------:R-:W-:Y:S02]  /*b3e0*/  @!P2 IMAD.IADD R13, R4, 0x1, R13 ;  /* 0x00000001040da824 */ /* 0x000fe400078e020d */
[----:B------:R-:W-:-:S04]  /*b3f0*/  @!P0 IMAD.WIDE.U32 R8, R62, 0xc0, R8 ;  /* 0x000000c03e088825 */ /* 0x000fc800078e0008 */
        /* <DEDUP_REMOVED lines=13> */
[----:B------:R-:W-:Y:S01]  /*b4d0*/  @!P6 LDGSTS.E.BYPASS.LTC128B.128 [R169+0x6800], desc[UR4][R6.64] ;  /* 0x0680000006a9efae */ /* 0x000fe2000b981a04 */
[----:B------:R-:W-:-:S03]  /*b4e0*/  @!P5 LEA R16, P6, R62, R6, 0x5 ;  /* 0x000000063e10d211 */ /* 0x000fc600078c28ff */
[----:B------:R-:W-:Y:S01]  /*b4f0*/  @P5 STS.128 [R169+0x7000], RZ ;  /* 0x007000ffa9005388 */ /* 0x000fe20000000c00 */
[C---:B------:R-:W-:Y:S02]  /*b500*/  @!P5 LEA.HI.X R17, R62.reuse, R7, R63, 0x5, P6 ;  /* 0x000000073e11d211 */ /* 0x040fe400030f2c3f */
[----:B------:R-:W-:-:S03]  /*b510*/  @!P4 LEA R14, P6, R62, R6, 0x6 ;  /* 0x000000063e0ec211 */ /* 0x000fc600078c30ff */
[----:B------:R-:W-:Y:S01]  /*b520*/  @!PT LDS RZ, [RZ] ;  /* 0x00000000fffff984 */ /* 0x000fe20000000800 */
[----:B------:R-:W-:Y:S01]  /*b530*/  @!PT LDS RZ, [RZ] ;  /* 0x00000000fffff984 */ /* 0x000fe20000000800 */
[----:B------:R-:W-:Y:S01]  /*b540*/  @!PT LDS RZ, [RZ] ;  /* 0x00000000fffff984 */ /* 0x000fe20000000800 */
[----:B------:R1:W-:Y:S01]  /*b550*/  @!P5 LDGSTS.E.BYPASS.LTC128B.128 [R169+0x7000], desc[UR4][R16.64] ;  /* 0x0700000010a9dfae */ /* 0x0003e2000b981a04 */
        /* <DEDUP_REMOVED lines=29> */
[----:B------:R-:W4:Y:S01]  /*b730*/  S2UR UR6, SR_CgaCtaId ;  /* 0x00000000000679c3 */ /* 0x000f220000008800 */
[C---:B------:R-:W-:Y:S01]  /*b740*/  IMAD.SHL.U32 R0, R165.reuse, 0x20, RZ ;  /* 0x00000020a5007824 */ /* 0x040fe200078e00ff */
[----:B------:R-:W-:Y:S01]  /*b750*/  LOP3.LUT R3, R80, 0x8, R165, 0x78, !PT ;  /* 0x0000000850037812 */ /* 0x000fe200078e78a5 */
[C---:B------:R-:W-:Y:S01]  /*b760*/  IMAD.SHL.U32 R154, R165.reuse, 0x40, RZ ;  /* 0x00000040a59a7824 */ /* 0x040fe200078e00ff */
[----:B------:R-:W-:Y:S01]  /*b770*/  UMOV UR7, 0x400 ;  /* 0x0000040000077882 */ /* 0x000fe20000000000 */
[----:B------:R-:W-:Y:S01]  /*b780*/  R2P PR, R165, 0x6 ;  /* 0x00000006a5007804 */ /* 0x000fe20000000000 */
[----:B------:R-:W0:Y:S01]  /*b790*/  LDGDEPBAR ;  /* 0x00000000000079af */ /* 0x000e220000000000 */
[----:B------:R-:W-:Y:S01]  /*b7a0*/  LOP3.LUT R155, R69, 0x7c00, R0, 0xf8, !PT ;  /* 0x00007c00459b7812 */ /* 0x000fe200078ef800 */
[----:B------:R-:W-:Y:S01]  /*b7b0*/  BSSY.RECONVERGENT B1, `(.L_x_13410) ;  /* 0x00002be000017945 */ /* 0x000fe20003800200 */
[----:B------:R-:W-:Y:S01]  /*b7c0*/  LOP3.LUT R3, R3, 0x38, R68, 0x78, !PT ;  /* 0x0000003803037812 */ /* 0x000fe200078e7844 */
[----:B------:R-:W-:Y:S01]  /*b7d0*/  IMAD.MOV.U32 R68, RZ, RZ, 0x40 ;  /* 0x00000040ff447424 */ /* 0x000fe200078e00ff */
[----:B------:R-:W-:Y:S01]  /*b7e0*/  LOP3.LUT R154, R154, 0x400, RZ, 0xc0, !PT ;  /* 0x000004009a9a7812 */ /* 0x000fe200078ec0ff */
[----:B------:R-:W-:Y:S01]  /*b7f0*/  IMAD.IADD R155, R64, 0x1, R155 ;  /* 0x00000001409b7824 */ /* 0x000fe200078e029b */
[----:B------:R-:W-:-:S03]  /*b800*/  LOP3.LUT R172, R172, 0xfffffffd, RZ, 0xc0, !PT ;  /* 0xfffffffdacac7812 */ /* 0x000fc600078ec0ff */
[----:B------:R-:W-:Y:S02]  /*b810*/  IMAD R154, R3, 0x2, R154 ;  /* 0x00000002039a7824 */ /* 0x000fe400078e029a */
[----:B------:R-:W-:-:S05]  /*b820*/  IMAD.MOV.U32 R3, RZ, RZ, 0x20 ;  /* 0x00000020ff037424 */ /* 0x000fca00078e00ff */
[----:B------:R-:W-:Y:S01]  /*b830*/  SEL R3, R3, 0xffffffe0, !P1 ;  /* 0xffffffe003037807 */ /* 0x000fe20004800000 */
[----:B----4-:R-:W-:-:S06]  /*b840*/  ULEA UR6, UR6, UR7, 0x18 ;  /* 0x0000000706067291 */ /* 0x010fcc000f8ec0ff */
[----:B------:R-:W-:Y:S01]  /*b850*/  LEA R155, R155, UR6, 0x1 ;  /* 0x000000069b9b7c11 */ /* 0x000fe2000f8e08ff */
[----:B------:R-:W-:Y:S02]  /*b860*/  VIADD R0, R154, UR6 ;  /* 0x000000069a007c36 */ /* 0x000fe40008000000 */
[----:B------:R-:W-:Y:S02]  /*b870*/  LDSM.16.M88.4 R88, [R154+UR6+0x2800] ;  /* 0x002800069a58783b */ /* 0x000fe40008000200 */
[--C-:B------:R-:W-:Y:S02]  /*b880*/  IMAD.IADD R153, R155, 0x1, R3.reuse ;  /* 0x000000019b997824 */ /* 0x100fe400078e0203 */
[----:B------:R-:W4:Y:S01]  /*b890*/  LDSM.16.M88.4 R28, [R155] ;  /* 0x000000009b1c783b */ /* 0x000f220000000200 */
[----:B------:R-:W-:-:S03]  /*b8a0*/  IMAD.IADD R149, R0, 0x1, R3 ;  /* 0x0000000100957824 */ /* 0x000fc600078e0203 */
[----:B-1----:R-:W1:Y:S04]  /*b8b0*/  LDSM.16.M88.4 R16, [R154+UR6+0x2000] ;  /* 0x002000069a10783b */ /* 0x002e680008000200 */
[----:B------:R-:W1:Y:S04]  /*b8c0*/  LDSM.16.M88.4 R80, [R154+UR6+0x3000] ;  /* 0x003000069a50783b */ /* 0x000e680008000200 */
[----:B------:R-:W1:Y:S04]  /*b8d0*/  LDSM.16.M88.4 R72, [R154+UR6+0x3800] ;  /* 0x003800069a48783b */ /* 0x000e680008000200 */
[----:B------:R-:W1:Y:S04]  /*b8e0*/  LDSM.16.M88.4 R52, [R154+UR6+0x4000] ;  /* 0x004000069a34783b */ /* 0x000e680008000200 */
[----:B------:R-:W1:Y:S04]  /*b8f0*/  LDSM.16.M88.4 R44, [R154+UR6+0x4800] ;  /* 0x004800069a2c783b */ /* 0x000e680008000200 */
[----:B------:R-:W1:Y:S04]  /*b900*/  LDSM.16.M88.4 R36, [R154+UR6+0x5000] ;  /* 0x005000069a24783b */ /* 0x000e680008000200 */
[----:B--2---:R-:W2:Y:S04]  /*b910*/  LDSM.16.M88.4 R8, [R154+UR6+0x5800] ;  /* 0x005800069a08783b */ /* 0x004ea80008000200 */
[----:B------:R-:W-:Y:S04]  /*b920*/  LDSM.16.M88.4 R92, [R153] ;  /* 0x00000000995c783b */ /* 0x000fe80000000200 */
[----:B------:R-:W2:Y:S01]  /*b930*/  LDSM.16.M88.4 R4, [R149+0x2800] ;  /* 0x002800009504783b */ /* 0x000ea20000000200 */
[C---:B----4-:R-:W-:Y:S03]  /*b940*/  HMMA.16816.F32 R12, R28.reuse, R88, RZ ;  /* 0x000000581c0c723c */ /* 0x050fe600000018ff */
[----:B------:R-:W4:Y:S04]  /*b950*/  LDSM.16.M88.4 R96, [R149+0x2000] ;  /* 0x002000009560783b */ /* 0x000f280000000200 */
[----:B------:R-:W4:Y:S01]  /*b960*/  LDSM.16.M88.4 R24, [R149+0x4800] ;  /* 0x004800009518783b */ /* 0x000f220000000200 */
[C---:B-1----:R-:W-:Y:S03]  /*b970*/  HMMA.16816.F32 R20, R28.reuse, R16, RZ ;  /* 0x000000101c14723c */ /* 0x042fe600000018ff */
        /* <DEDUP_REMOVED lines=15> */
[----:B---3--:R-:W-:-:S07]  /*ba70*/  IADD3 R71, PT, PT, R66, -R171, -R71 ;  /* 0x800000ab42477210 */ /* 0x008fce0007ffe847 */
[----:B--2---:R-:W-:Y:S01]  /*ba80*/  HMMA.16816.F32 R32, R28, R8, RZ ;  /* 0x000000081c20723c */ /* 0x004fe200000018ff */
[----:B------:R-:W-:-:S07]  /*ba90*/  IADD3 R179, PT, PT, R70, R66, -R171 ;  /* 0x0000004246b37210 */ /* 0x000fce0007ffe8ab */
[----:B------:R-:W-:Y:S01]  /*baa0*/  HMMA.16816.F32 R28, R28, R10, RZ ;  /* 0x0000000a1c1c723c */ /* 0x000fe200000018ff */
[----:B------:R-:W1:Y:S07]  /*bab0*/  LDSM.16.M88.4 R8, [R149+0x5000] ;  /* 0x005000009508783b */ /* 0x000e6e0000000200 */
[----:B------:R-:W-:Y:S01]  /*bac0*/  HMMA.16816.F32 R12, R92, R4, R12 ;  /* 0x000000045c0c723c */ /* 0x000fe2000000180c */
[----:B------:R-:W-:-:S05]  /*bad0*/  SEL R4, R68, 0xffffffc0, !P2 ;  /* 0xffffffc044047807 */ /* 0x000fca0005000000 */
[--C-:B------:R-:W-:Y:S02]  /*bae0*/  IMAD.IADD R152, R155, 0x1, R4.reuse ;  /* 0x000000019b987824 */ /* 0x100fe400078e0204 */
[----:B------:R-:W-:Y:S01]  /*baf0*/  IMAD.IADD R148, R0, 0x1, R4 ;  /* 0x0000000100947824 */ /* 0x000fe200078e0204 */
[----:B----4-:R-:W-:Y:S01]  /*bb00*/  HMMA.16816.F32 R20, R92, R96, R20 ;  /* 0x000000605c14723c */ /* 0x010fe20000001814 */
[C---:B------:R-:W-:Y:S01]  /*bb10*/  IMAD.IADD R151, R3.reuse, 0x1, R152 ;  /* 0x0000000103977824 */ /* 0x040fe200078e0298 */
[----:B------:R-:W-:Y:S01]  /*bb20*/  LDSM.16.M88.4 R128, [R152] ;  /* 0x000000009880783b */ /* 0x000fe20000000200 */
[----:B------:R-:W-:-:S03]  /*bb30*/  IMAD.IADD R147, R3, 0x1, R148 ;  /* 0x0000000103937824 */ /* 0x000fc600078e0294 */
[----:B------:R-:W2:Y:S02]  /*bb40*/  LDSM.16.M88.4 R132, [R148+0x2000] ;  /* 0x002000009484783b */ /* 0x000ea40000000200 */
[C---:B------:R-:W-:Y:S02]  /*bb50*/  HMMA.16816.F32 R16, R92.reuse, R98, R16 ;  /* 0x000000625c10723c */ /* 0x040fe40000001810 */
[----:B------:R-:W3:Y:S04]  /*bb60*/  LDSM.16.M88.4 R96, [R149+0x5800] ;  /* 0x005800009560783b */ /* 0x000ee80000000200 */
[----:B------:R-:W-:Y:S02]  /*bb70*/  LDSM.16.M88.4 R116, [R148+0x3000] ;  /* 0x003000009474783b */ /* 0x000fe40000000200 */
[C---:B------:R-:W-:Y:S02]  /*bb80*/  HMMA.16816.F32 R48, R92.reuse, R24, R48 ;  /* 0x000000185c30723c */ /* 0x040fe40000001830 */
[----:B------:R-:W-:Y:S06]  /*bb90*/  LDSM.16.M88.4 R120, [R148+0x2800] ;  /* 0x002800009478783b */ /* 0x000fec0000000200 */
[C---:B------:R-:W-:Y:S01]  /*bba0*/  HMMA.16816.F32 R44, R92.reuse, R26, R44 ;  /* 0x0000001a5c2c723c */ /* 0x040fe2000000182c */
[----:B------:R-:W-:Y:S07]  /*bbb0*/  LDSM.16.M88.4 R24, [R147+0x2000] ;  /* 0x002000009318783b */ /* 0x000fee0000000200 */
[C---:B-1----:R-:W-:Y:S08]  /*bbc0*/  HMMA.16816.F32 R40, R92.reuse, R8, R40 ;  /* 0x000000085c28723c */ /* 0x042ff00000001828 */
[C---:B------:R-:W-:Y:S01]  /*bbd0*/  HMMA.16816.F32 R36, R92.reuse, R10, R36 ;  /* 0x0000000a5c24723c */ /* 0x040fe20000001824 */
[----:B------:R-:W1:Y:S07]  /*bbe0*/  LDSM.16.M88.4 R8, [R151] ;  /* 0x000000009708783b */ /* 0x000e6e0000000200 */
[C---:B------:R-:W-:Y:S08]  /*bbf0*/  HMMA.16816.F32 R84, R92.reuse, R112, R84 ;  /* 0x000000705c54723c */ /* 0x040ff00000001854 */
[----:B------:R-:W-:Y:S01]  /*bc00*/  HMMA.16816.F32 R80, R92, R114, R80 ;  /* 0x000000725c50723c */ /* 0x000fe20000001850 */
[----:B------:R-:W4:Y:S07]  /*bc10*/  LDSM.16.M88.4 R112, [R148+0x3800] ;  /* 0x003800009470783b */ /* 0x000f2e0000000200 */
[C---:B--2---:R-:W-:Y:S08]  /*bc20*/  HMMA.16816.F32 R20, R128.reuse, R132, R20 ;  /* 0x000000848014723c */ /* 0x044ff00000001814 */
[----:B------:R-:W-:Y:S08]  /*bc30*/  HMMA.16816.F32 R16, R128, R134, R16 ;  /* 0x000000868010723c */ /* 0x000ff00000001810 */
[C---:B------:R-:W-:Y:S08]  /*bc40*/  HMMA.16816.F32 R88, R92.reuse, R6, R88 ;  /* 0x000000065c58723c */ /* 0x040ff00000001858 */
        /* <DEDUP_REMOVED lines=8> */
[----:B------:R-:W2:Y:S04]  /*bcd0*/  LDSM.16.M88.4 R92, [R148+0x5800] ;  /* 0x00580000945c783b */ /* 0x000ea80000000200 */
[----:B------:R-:W-:Y:S03]  /*bce0*/  LDSM.16.M88.4 R96, [R148+0x5000] ;  /* 0x005000009460783b */ /* 0x000fe60000000200 */
[C---:B-1----:R-:W-:Y:S08]  /*bcf0*/  HMMA.16816.F32 R20, R8.reuse, R24, R20 ;  /* 0x000000180814723c */ /* 0x042ff00000001814 */
[----:B------:R-:W-:Y:S01]  /*bd00*/  HMMA.16816.F32 R16, R8, R26, R16 ;  /* 0x0000001a0810723c */ /* 0x000fe20000001810 */
[----:B------:R-:W1:Y:S07]  /*bd10*/  LDSM.16.M88.4 R24, [R147+0x3800] ;  /* 0x003800009318783b */ /* 0x000e6e0000000200 */
[----:B------:R-:W-:Y:S03]  /*bd20*/  HMMA.16816.F32 R84, R128, R116, R84 ;  /* 0x000000748054723c */ /* 0x000fe60000001854 */
[-C--:B------:R-:W-:Y:S01]  /*bd30*/  FMUL.FTZ R0, R20, R60.reuse ;  /* 0x0000003c14007220 */ /* 0x080fe20000410000 */
[-C--:B------:R-:W-:Y:S01]  /*bd40*/  FMUL.FTZ R5, R21, R60.reuse ;  /* 0x0000003c15057220 */ /* 0x080fe20000410000 */
[-C--:B------:R-:W-:Y:S01]  /*bd50*/  FMUL.FTZ R6, R22, R60.reuse ;  /* 0x0000003c16067220 */ /* 0x080fe20000410000 */
[----:B------:R-:W-:-:S02]  /*bd60*/  FMUL.FTZ R7, R23, R60 ;  /* 0x0000003c17077220 */ /* 0x000fc40000410000 */
[C---:B------:R-:W-:Y:S01]  /*bd70*/  HMMA.16816.F32 R80, R128.reuse, R118, R80 ;  /* 0x000000768050723c */ /* 0x040fe20000001850 */
[----:B------:R-:W3:Y:S01]  /*bd80*/  LDSM.16.M88.4 R116, [R147+0x2800] ;  /* 0x002800009374783b */ /* 0x000ee20000000200 */
[----:B------:R-:W-:Y:S01]  /*bd90*/  MUFU.TANH R0, R0 ;  /* 0x0000000000007308 */ /* 0x000fe20000002400 */
[-C--:B------:R-:W-:Y:S01]  /*bda0*/  FMUL.FTZ R16, R16, R60.reuse ;  /* 0x0000003c10107220 */ /* 0x080fe20000410000 */
[-C--:B------:R-:W-:Y:S01]  /*bdb0*/  FMUL.FTZ R17, R17, R60.reuse ;  /* 0x0000003c11117220 */ /* 0x080fe20000410000 */
[----:B------:R-:W3:Y:S01]  /*bdc0*/  LDSM.16.M88.4 R20, [R147+0x4000] ;  /* 0x004000009314783b */ /* 0x000ee20000000200 */
[-C--:B------:R-:W-:Y:S02]  /*bdd0*/  FMUL.FTZ R102, R19, R60.reuse ;  /* 0x0000003c13667220 */ /* 0x080fe40000410000 */
[C---:B----4-:R-:W-:Y:S02]  /*bde0*/  HMMA.16816.F32 R76, R128.reuse, R112, R76 ;  /* 0x00000070804c723c */ /* 0x050fe4000000184c */
[----:B------:R-:W-:Y:S06]  /*bdf0*/  MUFU.TANH R16, R16 ;  /* 0x0000001000107308 */ /* 0x000fec0000002400 */
[C---:B------:R-:W-:Y:S02]  /*be00*/  HMMA.16816.F32 R72, R128.reuse, R114, R72 ;  /* 0x000000728048723c */ /* 0x040fe40000001848 */
[----:B------:R-:W4:Y:S06]  /*be10*/  MUFU.TANH R5, R5 ;  /* 0x0000000500057308 */ /* 0x000f2c0000002400 */
[C---:B--2---:R-:W-:Y:S02]  /*be20*/  HMMA.16816.F32 R32, R128.reuse, R92, R32 ;  /* 0x0000005c8020723c */ /* 0x044fe40000001820 */
[----:B------:R-:W2:Y:S06]  /*be30*/  MUFU.TANH R17, R17 ;  /* 0x0000001100117308 */ /* 0x000eac0000002400 */
[C---:B------:R-:W-:Y:S01]  /*be40*/  HMMA.16816.F32 R28, R128.reuse, R94, R28 ;  /* 0x0000005e801c723c */ /* 0x040fe2000000181c */
[----:B------:R-:W4:Y:S01]  /*be50*/  LDSM.16.M88.4 R92, [R147+0x4800] ;  /* 0x00480000935c783b */ /* 0x000f220000000200 */
[----:B------:R-:W-:Y:S06]  /*be60*/  MUFU.TANH R6, R6 ;  /* 0x0000000600067308 */ /* 0x000fec0000002400 */
[----:B------:R-:W-:Y:S02]  /*be70*/  HMMA.16816.F32 R88, R128, R122, R88 ;  /* 0x0000007a8058723c */ /* 0x000fe40000001858 */
[----:B------:R-:W-:Y:S06]  /*be80*/  MUFU.TANH R7, R7 ;  /* 0x0000000700077308 */ /* 0x000fec0000002400 */
[C---:B-1----:R-:W-:Y:S02]  /*be90*/  HMMA.16816.F32 R76, R8.reuse, R24, R76 ;  /* 0x00000018084c723c */ /* 0x042fe4000000184c */
[----:B------:R-:W-:Y:S06]  /*bea0*/  MUFU.TANH R102, R102 ;  /* 0x0000006600667308 */ /* 0x000fec0000002400 */
        /* <DEDUP_REMOVED lines=8> */
[----:B------:R-:W-:Y:S02]  /*bf30*/  MUFU.TANH R76, R76 ;  /* 0x0000004c004c7308 */ /* 0x000fe40000002400 */
[-C--:B------:R-:W-:Y:S01]  /*bf40*/  FMUL.FTZ R72, R72, R60.reuse ;  /* 0x0000003c48487220 */ /* 0x080fe20000410000 */
[-C--:B------:R-:W-:Y:S01]  /*bf50*/  FMUL.FTZ R73, R73, R60.reuse ;  /* 0x0000003c49497220 */ /* 0x080fe20000410000 */
[-C--:B------:R-:W-:Y:S01]  /*bf60*/  FMUL.FTZ R74, R74, R60.reuse ;  /* 0x0000003c4a4a7220 */ /* 0x080fe20000410000 */
[-C--:B------:R-:W-:Y:S02]  /*bf70*/  FMUL.FTZ R75, R75, R60.reuse ;  /* 0x0000003c4b4b7220 */ /* 0x080fe40000410000 */
[----:B------:R-:W-:Y:S01]  /*bf80*/  HMMA.16816.F32 R48, R128, R104, R48 ;  /* 0x000000688030723c */ /* 0x000fe20000001830 */
[----:B------:R-:W-:Y:S01]  /*bf90*/  MUFU.TANH R72, R72 ;  /* 0x0000004800487308 */ /* 0x000fe20000002400 */
[----:B------:R-:W-:-:S06]  /*bfa0*/  FMUL.FTZ R104, R18, R60 ;  /* 0x0000003c12687220 */ /* 0x000fcc0000410000 */
[C---:B------:R-:W-:Y:S01]  /*bfb0*/  HMMA.16816.F32 R40, R128.reuse, R96, R40 ;  /* 0x000000608028723c */ /* 0x040fe20000001828 */
[----:B------:R-:W-:Y:S07]  /*bfc0*/  MUFU.TANH R77, R77 ;  /* 0x0000004d004d7308 */ /* 0x000fee0000002400 */
[----:B------:R-:W-:Y:S01]  /*bfd0*/  HMMA.16816.F32 R36, R128, R98, R36 ;  /* 0x000000628024723c */ /* 0x000fe20000001824 */
[----:B------:R-:W2:Y:S01]  /*bfe0*/  LDSM.16.M88.4 R96, [R147+0x3000] ;  /* 0x003000009360783b */ /* 0x000ea20000000200 */
[----:B------:R-:W-:Y:S06]  /*bff0*/  MUFU.TANH R104, R104 ;  /* 0x0000006800687308 */ /* 0x000fec0000002400 */
[----:B---3--:R-:W-:Y:S08]  /*c000*/  HMMA.16816.F32 R88, R8, R118, R88 ;  /* 0x000000760858723c */ /* 0x008ff00000001858 */
[----:B------:R-:W-:Y:S08]  /*c010*/  HMMA.16816.F32 R12, R128, R120, R12 ;  /* 0x00000078800c723c */ /* 0x000ff0000000180c */
[----:B------:R-:W-:Y:S03]  /*c020*/  HMMA.16816.F32 R56, R8, R20, R56 ;  /* 0x000000140838723c */ /* 0x000fe60000001838 */
[-C--:B------:R-:W-:Y:S01]  /*c030*/  FMUL.FTZ R68, R88, R60.reuse ;  /* 0x0000003c58447220 */ /* 0x080fe20000410000 */
[----:B------:R-:W-:Y:S01]  /*c040*/  FMUL.FTZ R88, R89, R60 ;  /* 0x0000003c59587220 */ /* 0x000fe20000410000 */
[----:B------:R-:W-:-:S03]  /*c050*/  SHF.R.U32.HI R89, RZ, 0x1, R165 ;  /* 0x00000001ff597819 */ /* 0x000fc600000116a5 */
[----:B------:R-:W-:Y:S01]  /*c060*/  HMMA.16816.F32 R52, R8, R22, R52 ;  /* 0x000000160834723c */ /* 0x000fe20000001834 */
[----:B------:R-:W3:Y:S01]  /*c070*/  LDSM.16.M88.4 R20, [R147+0x5800] ;  /* 0x005800009314783b */ /* 0x000ee20000000200 */
[----:B------:R-:W-:Y:S01]  /*c080*/  MUFU.TANH R68, R68 ;  /* 0x0000004400447308 */ /* 0x000fe20000002400 */
[----:B------:R-:W-:-:S05]  /*c090*/  DEPBAR.LE SB0, 0x0 ;  /* 0x000080000000791a */ /* 0x000fca0000000000 */
[C---:B----4-:R-:W-:Y:S01]  /*c0a0*/  HMMA.16816.F32 R48, R8.reuse, R92, R48 ;  /* 0x0000005c0830723c */ /* 0x050fe20000001830 */
[----:B------:R-:W-:Y:S01]  /*c0b0*/  SHF.R.U32.HI R92, RZ, 0x2, R165 ;  /* 0x00000002ff5c7819 */ /* 0x000fe200000116a5 */
[----:B------:R-:W4:Y:S01]  /*c0c0*/  MUFU.TANH R88, R88 ;  /* 0x0000005800587308 */ /* 0x000f220000002400 */
[-C--:B------:R-:W-:Y:S01]  /*c0d0*/  FMUL.FTZ R182, R56, R60.reuse ;  /* 0x0000003c38b67220 */ /* 0x080fe20000410000 */
[-C--:B------:R-:W-:Y:S01]  /*c0e0*/  FMUL.FTZ R57, R57, R60.reuse ;  /* 0x0000003c39397220 */ /* 0x080fe20000410000 */
[----:B------:R-:W-:Y:S01]  /*c0f0*/  LOP3.LUT R93, R92, 0x7, RZ, 0xc0, !PT ;  /* 0x000000075c5d7812 */ /* 0x000fe200078ec0ff */
[-C--:B------:R-:W-:Y:S01]  /*c100*/  FMUL.FTZ R59, R59, R60.reuse ;  /* 0x0000003c3b3b7220 */ /* 0x080fe20000410000 */
[-C--:B------:R-:W-:Y:S01]  /*c110*/  FMUL.FTZ R58, R58, R60.reuse ;  /* 0x0000003c3a3a7220 */ /* 0x080fe20000410000 */
[C---:B-1----:R-:W-:Y:S01]  /*c120*/  HMMA.16816.F32 R40, R8.reuse, R24, R40 ;  /* 0x000000180828723c */ /* 0x042fe20000001828 */
[----:B------:R-:W-:Y:S01]  /*c130*/  IMAD.SHL.U32 R25, R165, 0x2, RZ ;  /* 0x00000002a5197824 */ /* 0x000fe200078e00ff */
[----:B------:R-:W-:Y:S01]  /*c140*/  LOP3.LUT R24, R89, 0x1f0, RZ, 0xc0, !PT ;  /* 0x000001f059187812 */ /* 0x000fe200078ec0ff */
[-C--:B------:R-:W-:Y:S01]  /*c150*/  FMUL.FTZ R136, R52, R60.reuse ;  /* 0x0000003c34887220 */ /* 0x080fe20000410000 */
[-C--:B------:R-:W-:Y:S01]  /*c160*/  FMUL.FTZ R53, R53, R60.reuse ;  /* 0x0000003c35357220 */ /* 0x080fe20000410000 */
[----:B------:R-:W-:Y:S01]  /*c170*/  MUFU.TANH R182, R182 ;  /* 0x000000b600b67308 */ /* 0x000fe20000002400 */
[----:B------:R-:W-:Y:S01]  /*c180*/  IADD3 R24, PT, PT, R168, R93, R24 ;  /* 0x0000005da8187210 */ /* 0x000fe20007ffe018 */
[-C--:B------:R-:W-:Y:S01]  /*c190*/  FMUL.FTZ R55, R55, R60.reuse ;  /* 0x0000003c37377220 */ /* 0x080fe20000410000 */
[----:B------:R-:W-:Y:S01]  /*c1a0*/  HMMA.16816.F32 R36, R8, R26, R36 ;  /* 0x0000001a0824723c */ /* 0x000fe20000001824 */
[----:B------:R-:W-:Y:S01]  /*c1b0*/  LOP3.LUT R26, R25, 0x6, RZ, 0xc0, !PT ;  /* 0x00000006191a7812 */ /* 0x000fe200078ec0ff */
[----:B------:R-:W-:Y:S01]  /*c1c0*/  FMUL.FTZ R54, R54, R60 ;  /* 0x0000003c36367220 */ /* 0x000fe20000410000 */
[----:B------:R-:W-:-:S02]  /*c1d0*/  IMAD.IADD R179, R24, 0x1, R179 ;  /* 0x0000000118b37824 */ /* 0x000fc400078e02b3 */
[-C--:B------:R-:W-:Y:S01]  /*c1e0*/  FMUL.FTZ R114, R49, R60.reuse ;  /* 0x0000003c31727220 */ /* 0x080fe20000410000 */
[----:B------:R-:W-:Y:S01]  /*c1f0*/  IMAD.IADD R181, R24, 0x1, R71 ;  /* 0x0000000118b57824 */ /* 0x000fe200078e0247 */
[----:B------:R-:W-:Y:S01]  /*c200*/  MUFU.TANH R136, R136 ;  /* 0x0000008800887308 */ /* 0x000fe20000002400 */
[----:B------:R-:W-:Y:S01]  /*c210*/  IMAD.IADD R26, R61, 0x1, R26 ;  /* 0x000000013d1a7824 */ /* 0x000fe200078e021a */
[----:B------:R-:W-:Y:S01]  /*c220*/  HMMA.16816.F32 R44, R128, R106, R44 ;  /* 0x0000006a802c723c */ /* 0x000fe2000000182c */
[C-C-:B------:R-:W-:Y:S01]  /*c230*/  VIADDMNMX R178, R179.reuse, 0x1, R66.reuse, PT ;  /* 0x00000001b3b27846 */ /* 0x140fe20003800142 */
[-C--:B------:R-:W-:Y:S01]  /*c240*/  FMUL.FTZ R108, R48, R60.reuse ;  /* 0x0000003c306c7220 */ /* 0x080fe20000410000 */
[C---:B------:R-:W-:Y:S01]  /*c250*/  VIADD R56, R26.reuse, 0x1 ;  /* 0x000000011a387836 */ /* 0x040fe20000000000 */
[----:B------:R-:W-:Y:S01]  /*c260*/  VIADDMNMX R179, R179, 0x9, R66, PT ;  /* 0x00000009b3b37846 */ /* 0x000fe20003800142 */
[----:B------:R-:W-:Y:S02]  /*c270*/  VIADD R52, R26, 0x10 ;  /* 0x000000101a347836 */ /* 0x000fe40000000000 */
[----:B------:R-:W-:Y:S01]  /*c280*/  FMUL.FTZ R40, R40, R60 ;  /* 0x0000003c28287220 */ /* 0x000fe20000410000 */
[----:B------:R-:W-:Y:S01]  /*c290*/  VIADD R93, R26, 0x28 ;  /* 0x000000281a5d7836 */ /* 0x000fe20000000000 */
[C---:B------:R-:W-:Y:S01]  /*c2a0*/  HMMA.16816.F32 R12, R8.reuse, R116, R12 ;  /* 0x00000074080c723c */ /* 0x040fe2000000180c */
[C---:B------:R-:W-:Y:S01]  /*c2b0*/  ISETP.GE.AND P1, PT, R56.reuse, R178, PT ;  /* 0x000000b23800720c */ /* 0x040fe20003f26270 */
[----:B------:R-:W-:Y:S01]  /*c2c0*/  MUFU.TANH R140, R53 ;  /* 0x00000035008c7308 */ /* 0x000fe20000002400 */
[-C--:B------:R-:W-:Y:S01]  /*c2d0*/  ISETP.GE.AND P0, PT, R56, R179.reuse, PT ;  /* 0x000000b33800720c */ /* 0x080fe20003f06270 */
[C---:B------:R-:W-:Y:S01]  /*c2e0*/  VIADD R70, R26.reuse, 0x39 ;  /* 0x000000391a467836 */ /* 0x040fe20000000000 */
[----:B------:R-:W-:Y:S01]  /*c2f0*/  ISETP.GT.AND P2, PT, R181, R56, PT ;  /* 0x00000038b500720c */ /* 0x000fe20003f44270 */
[C---:B------:R-:W-:Y:S01]  /*c300*/  VIADD R92, R26.reuse, 0x29 ;  /* 0x000000291a5c7836 */ /* 0x040fe20000000000 */
[C---:B------:R-:W-:Y:S01]  /*c310*/  ISETP.GE.AND P5, PT, R26.reuse, R179, PT ;  /* 0x000000b31a00720c */ /* 0x040fe20003fa6270 */
[C---:B--2---:R-:W-:Y:S01]  /*c320*/  HMMA.16816.F32 R80, R8.reuse, R98, R80 ;  /* 0x000000620850723c */ /* 0x044fe20000001850 */
[C---:B------:R-:W-:Y:S01]  /*c330*/  VIADD R99, R26.reuse, 0x8 ;  /* 0x000000081a637836 */ /* 0x040fe20000000000 */
[----:B------:R-:W-:Y:S01]  /*c340*/  FSEL R5, R5, -INF , !P2 ;  /* 0xff80000005057808 */ /* 0x000fe20005000000 */
[C---:B------:R-:W-:Y:S01]  /*c350*/  VIADD R98, R26.reuse, 0x9 ;  /* 0x000000091a627836 */ /* 0x040fe20000000000 */
[----:B------:R1:W-:Y:S01]  /*c360*/  MUFU.TANH R142, R57 ;  /* 0x00000039008e7308 */ /* 0x0003e20000002400 */
[----:B------:R-:W-:Y:S01]  /*c370*/  VIADD R89, R26, 0x30 ;  /* 0x000000301a597836 */ /* 0x000fe20000000000 */
[----:B------:R-:W-:Y:S01]  /*c380*/  @P1 LOP3.LUT R172, R172, 0x2, RZ, 0xfc, !PT ;  /* 0x00000002acac1812 */ /* 0x000fe200078efcff */
[C---:B------:R-:W-:Y:S01]  /*c390*/  VIADD R49, R26.reuse, 0x49 ;  /* 0x000000491a317836 */ /* 0x040fe20000000000 */
[----:B------:R-:W-:Y:S01]  /*c3a0*/  HMMA.16816.F32 R84, R8, R96, R84 ;  /* 0x000000600854723c */ /* 0x000fe20000001854 */
[C---:B------:R-:W-:Y:S01]  /*c3b0*/  ISETP.GE.AND P1, PT, R26.reuse, R178, PT ;  /* 0x000000b21a00720c */ /* 0x040fe20003f26270 */
[----:B------:R-:W-:-:S02]  /*c3c0*/  VIADD R97, R26, 0x18 ;  /* 0x000000181a617836 */ /* 0x000fc40000000000 */
[-C--:B------:R-:W-:Y:S01]  /*c3d0*/  FMUL.FTZ R12, R12, R60.reuse ;  /* 0x0000003c0c0c7220 */ /* 0x080fe20000410000 */
[----:B------:R-:W-:Y:S01]  /*c3e0*/  FMUL.FTZ R13, R13, R60 ;  /* 0x0000003c0d0d7220 */ /* 0x000fe20000410000 */
[----:B------:R-:W-:Y:S01]  /*c3f0*/  LOP3.LUT R172, R172, 0xfffffffb, RZ, 0xc0, !PT ;  /* 0xfffffffbacac7812 */ /* 0x000fe200078ec0ff */
[----:B------:R2:W4:Y:S01]  /*c400*/  MUFU.TANH R96, R73 ;  /* 0x0000004900607308 */ /* 0x0005220000002400 */
[C---:B------:R-:W-:Y:S01]  /*c410*/  ISETP.GT.AND P3, PT, R181.reuse, R98, PT ;  /* 0x00000062b500720c */ /* 0x040fe20003f64270 */
[C---:B------:R-:W-:Y:S01]  /*c420*/  HMMA.16816.F32 R44, R8.reuse, R94, R44 ;  /* 0x0000005e082c723c */ /* 0x040fe2000000182c */
[----:B------:R-:W-:Y:S01]  /*c430*/  @P0 LOP3.LUT R172, R172, 0x4, RZ, 0xfc, !PT ;  /* 0x00000004acac0812 */ /* 0x000fe200078efcff */
[----:B------:R-:W-:Y:S02]  /*c440*/  VIADD R95, R26, 0x20 ;  /* 0x000000201a5f7836 */ /* 0x000fe40000000000 */
[----:B------:R-:W-:Y:S01]  /*c450*/  FMUL.FTZ R80, R80, R60 ;  /* 0x0000003c50507220 */ /* 0x000fe20000410000 */
[----:B------:R-:W-:Y:S01]  /*c460*/  ISETP.GT.AND P0, PT, R181, R26, PT ;  /* 0x0000001ab500720c */ /* 0x000fe20003f04270 */
[----:B------:R-:W-:Y:S01]  /*c470*/  FMUL.FTZ R81, R81, R60 ;  /* 0x0000003c51517220 */ /* 0x000fe20000410000 */
[----:B------:R-:W-:Y:S01]  /*c480*/  MUFU.TANH R12, R12 ;  /* 0x0000000c000c7308 */ /* 0x000fe20000002400 */
[----:B------:R-:W-:Y:S01]  /*c490*/  FSEL R105, R17, -INF , !P3 ;  /* 0xff80000011697808 */ /* 0x000fe20005800000 */
[----:B---3--:R-:W-:Y:S01]  /*c4a0*/  HMMA.16816.F32 R32, R8, R20, R32 ;  /* 0x000000140820723c */ /* 0x008fe20000001820 */
[----:B------:R-:W-:Y:S01]  /*c4b0*/  FSEL R0, R0, -INF , !P0 ;  /* 0xff80000000007808 */ /* 0x000fe20004000000 */
[----:B-1----:R-:W-:-:S02]  /*c4c0*/  VIADD R57, R26, 0x48 ;  /* 0x000000481a397836 */ /* 0x002fc40000000000 */
[-C--:B------:R-:W-:Y:S01]  /*c4d0*/  FMUL.FTZ R84, R84, R60.reuse ;  /* 0x0000003c54547220 */ /* 0x080fe20000410000 */
[----:B------:R-:W-:Y:S01]  /*c4e0*/  ISETP.GT.AND P0, PT, R181, R99, PT ;  /* 0x00000063b500720c */ /* 0x000fe20003f04270 */
[----:B------:R-:W-:Y:S01]  /*c4f0*/  FMUL.FTZ R85, R85, R60 ;  /* 0x0000003c55557220 */ /* 0x000fe20000410000 */
[----:B------:R-:W-:Y:S01]  /*c500*/  MUFU.TANH R13, R13 ;  /* 0x0000000d000d7308 */ /* 0x000fe20000002400 */
[----:B------:R-:W-:Y:S01]  /*c510*/  FSEL R18, R0, -INF , !P1 ;  /* 0xff80000000127808 */ /* 0x000fe20004800000 */
[----:B------:R-:W-:Y:S01]  /*c520*/  HMMA.16816.F32 R28, R8, R22, R28 ;  /* 0x00000016081c723c */ /* 0x000fe2000000181c */
[----:B------:R-:W-:Y:S01]  /*c530*/  VIADD R10, R26, 0x11 ;  /* 0x000000111a0a7836 */ /* 0x000fe20000000000 */
[----:B------:R-:W-:Y:S01]  /*c540*/  ISETP.GT.AND P1, PT, R181, R52, PT ;  /* 0x00000034b500720c */ /* 0x000fe20003f24270 */
[-C--:B------:R-:W-:Y:S01]  /*c550*/  FMUL.FTZ R45, R45, R60.reuse ;  /* 0x0000003c2d2d7220 */ /* 0x080fe20000410000 */
[----:B------:R-:W-:Y:S01]  /*c560*/  FSEL R16, R16, -INF , !P0 ;  /* 0xff80000010107808 */ /* 0x000fe20004000000 */
[----:B------:R-:W-:Y:S01]  /*c570*/  FMUL.FTZ R44, R44, R60 ;  /* 0x0000003c2c2c7220 */ /* 0x000fe20000410000 */
[----:B------:R-:W-:Y:S01]  /*c580*/  MUFU.TANH R80, R80 ;  /* 0x0000005000507308 */ /* 0x000fe20000002400 */
[C---:B------:R-:W-:Y:S01]  /*c590*/  ISETP.GT.AND P0, PT, R181.reuse, R97, PT ;  /* 0x00000061b500720c */ /* 0x040fe20003f04270 */
[C---:B------:R-:W-:Y:S01]  /*c5a0*/  VIADD R8, R26.reuse, 0x19 ;  /* 0x000000191a087836 */ /* 0x040fe20000000000 */
[----:B------:R-:W-:Y:S01]  /*c5b0*/  ISETP.GT.AND P2, PT, R181, R10, PT ;  /* 0x0000000ab500720c */ /* 0x000fe20003f44270 */
[----:B--2---:R-:W-:-:S02]  /*c5c0*/  VIADD R73, R26, 0x38 ;  /* 0x000000381a497836 */ /* 0x004fc40000000000 */
[-C--:B------:R-:W-:Y:S01]  /*c5d0*/  FMUL.FTZ R32, R32, R60.reuse ;  /* 0x0000003c20207220 */ /* 0x080fe20000410000 */
[----:B------:R-:W-:Y:S01]  /*c5e0*/  FMUL.FTZ R0, R36, R60 ;  /* 0x0000003c24007220 */ /* 0x000fe20000410000 */
[C---:B------:R-:W-:Y:S01]  /*c5f0*/  ISETP.GT.AND P3, PT, R181.reuse, R8, PT ;  /* 0x00000008b500720c */ /* 0x040fe20003f64270 */
[----:B------:R-:W-:Y:S01]  /*c600*/  MUFU.TANH R84, R84 ;  /* 0x0000005400547308 */ /* 0x000fe20000002400 */
[----:B------:R-:W-:Y:S01]  /*c610*/  ISETP.GT.AND P4, PT, R181, R70, PT ;  /* 0x00000046b500720c */ /* 0x000fe20003f84270 */
[----:B------:R-:W-:Y:S01]  /*c620*/  VIADD R66, R26, 0x40 ;  /* 0x000000401a427836 */ /* 0x000fe20000000000 */
[----:B----4-:R-:W-:Y:S01]  /*c630*/  FSEL R88, R88, -INF , !P3 ;  /* 0xff80000058587808 */ /* 0x010fe20005800000 */
[C---:B------:R-:W-:Y:S02]  /*c640*/  VIADD R53, R26.reuse, 0x41 ;  /* 0x000000411a357836 */ /* 0x040fe40000000000 */
[----:B------:R-:W-:Y:S01]  /*c650*/  FMUL.FTZ R29, R29, R60 ;  /* 0x0000003c1d1d7220 */ /* 0x000fe20000410000 */
[C---:B------:R-:W-:Y:S01]  /*c660*/  ISETP.GT.AND P3, PT, R181.reuse, R92, PT ;  /* 0x0000005cb500720c */ /* 0x040fe20003f64270 */
[----:B------:R-:W-:Y:S01]  /*c670*/  VIADD R23, R26, 0x60 ;  /* 0x000000601a177836 */ /* 0x000fe20000000000 */
[----:B------:R-:W1:Y:S01]  /*c680*/  MUFU.TANH R81, R81 ;  /* 0x0000005100517308 */ /* 0x000e620000002400 */
[----:B------:R-:W-:Y:S01]  /*c690*/  FSEL R96, R96, -INF , !P4 ;  /* 0xff80000060607808 */ /* 0x000fe20006000000 */
[C---:B------:R-:W-:Y:S01]  /*c6a0*/  VIADD R24, R26.reuse, 0x59 ;  /* 0x000000591a187836 */ /* 0x040fe20000000000 */
[----:B------:R-:W-:Y:S01]  /*c6b0*/  ISETP.GT.AND P4, PT, R181, R49, PT ;  /* 0x00000031b500720c */ /* 0x000fe20003f84270 */
[----:B------:R-:W-:-:S02]  /*c6c0*/  VIADD R94, R26, 0x21 ;  /* 0x000000211a5e7836 */ /* 0x000fc40000000000 */
[----:B------:R-:W-:Y:S01]  /*c6d0*/  FMUL.FTZ R28, R28, R60 ;  /* 0x0000003c1c1c7220 */ /* 0x000fe20000410000 */
[----:B------:R-:W-:Y:S01]  /*c6e0*/  VIADD R27, R26, 0x51 ;  /* 0x000000511a1b7836 */ /* 0x000fe20000000000 */
[----:B------:R-:W-:Y:S01]  /*c6f0*/  FSEL R140, R140, -INF , !P4 ;  /* 0xff8000008c8c7808 */ /* 0x000fe20006000000 */
[----:B------:R2:W-:Y:S01]  /*c700*/  MUFU.TANH R120, R45 ;  /* 0x0000002d00787308 */ /* 0x0005e20000002400 */
[C---:B------:R-:W-:Y:S01]  /*c710*/  VIADD R25, R26.reuse, 0x58 ;  /* 0x000000581a197836 */ /* 0x040fe20000000000 */
[----:B------:R-:W-:Y:S01]  /*c720*/  ISETP.GT.AND P4, PT, R181, R24, PT ;  /* 0x00000018b500720c */ /* 0x000fe20003f84270 */
[----:B------:R-:W-:Y:S02]  /*c730*/  VIADD R19, R26, 0x70 ;  /* 0x000000701a137836 */ /* 0x000fe40000000000 */
[-C--:B------:R-:W-:Y:S01]  /*c740*/  FMUL.FTZ R17, R33, R60.reuse ;  /* 0x0000003c21117220 */ /* 0x080fe20000410000 */
[----:B------:R-:W-:Y:S02]  /*c750*/  VIADD R180, R181, 0x8 ;  /* 0x00000008b5b47836 */ /* 0x000fe40000000000 */
[-C--:B------:R-:W-:Y:S01]  /*c760*/  FMUL.FTZ R14, R14, R60.reuse ;  /* 0x0000003c0e0e7220 */ /* 0x080fe20000410000 */
[C---:B------:R-:W-:Y:S01]  /*c770*/  VIADD R71, R26.reuse, 0x31 ;  /* 0x000000311a477836 */ /* 0x040fe20000000000 */
[----:B------:R3:W-:Y:S01]  /*c780*/  MUFU.TANH R112, R44 ;  /* 0x0000002c00707308 */ /* 0x0007e20000002400 */
[C---:B------:R-:W-:Y:S01]  /*c790*/  VIADD R21, R26.reuse, 0x68 ;  /* 0x000000681a157836 */ /* 0x040fe20000000000 */
[----:B-1----:R-:W-:Y:S01]  /*c7a0*/  FSEL R81, R81, -INF , !P3 ;  /* 0xff80000051517808 */ /* 0x002fe20005800000 */
[C---:B------:R-:W-:Y:S01]  /*c7b0*/  VIADD R20, R26.reuse, 0x69 ;  /* 0x000000691a147836 */ /* 0x040fe20000000000 */
[C---:B------:R-:W-:Y:S01]  /*c7c0*/  ISETP.GT.AND P3, PT, R181.reuse, R53, PT ;  /* 0x00000035b500720c */ /* 0x040fe20003f64270 */
[----:B------:R-:W-:Y:S01]  /*c7d0*/  VIADD R48, R26, 0x50 ;  /* 0x000000501a307836 */ /* 0x000fe20000000000 */
[----:B------:R-:W-:Y:S01]  /*c7e0*/  ISETP.GT.AND P6, PT, R180, R99, PT ;  /* 0x00000063b400720c */ /* 0x000fe20003fc4270 */
[----:B------:R-:W-:Y:S01]  /*c7f0*/  VIADD R22, R26, 0x61 ;  /* 0x000000611a167836 */ /* 0x000fe20000000000 */
[----:B------:R-:W1:Y:S01]  /*c800*/  MUFU.TANH R40, R40 ;  /* 0x0000002800287308 */ /* 0x000e620000002400 */
[----:B------:R-:W-:Y:S01]  /*c810*/  FSEL R142, R142, -INF , !P3 ;  /* 0xff8000008e8e7808 */ /* 0x000fe20005800000 */
[----:B------:R-:W-:Y:S01]  /*c820*/  VIADD R9, R26, 0x71 ;  /* 0x000000711a097836 */ /* 0x000fe20000000000 */
[----:B--2---:R-:W-:Y:S01]  /*c830*/  FSEL R45, R12, -INF , !P1 ;  /* 0xff8000000c2d7808 */ /* 0x004fe20004800000 */
[----:B------:R-:W-:Y:S01]  /*c840*/  VIADD R11, R26, 0x78 ;  /* 0x000000781a0b7836 */ /* 0x000fe20000000000 */
[----:B------:R-:W-:Y:S01]  /*c850*/  FSEL R12, R68, -INF , !P0 ;  /* 0xff800000440c7808 */ /* 0x000fe20004000000 */
[-C--:B------:R-:W-:Y:S01]  /*c860*/  FMUL.FTZ R86, R86, R60.reuse ;  /* 0x0000003c56567220 */ /* 0x080fe20000410000 */
[C---:B------:R-:W-:Y:S01]  /*c870*/  ISETP.GT.AND P0, PT, R181.reuse, R93, PT ;  /* 0x0000005db500720c */ /* 0x040fe20003f04270 */
[----:B------:R-:W2:Y:S01]  /*c880*/  MUFU.TANH R85, R85 ;  /* 0x0000005500557308 */ /* 0x000ea20000002400 */
[----:B------:R-:W-:Y:S01]  /*c890*/  ISETP.GT.AND P1, PT, R181, R95, PT ;  /* 0x0000005fb500720c */ /* 0x000fe20003f24270 */
[-C--:B---3--:R-:W-:Y:S01]  /*c8a0*/  FMUL.FTZ R44, R41, R60.reuse ;  /* 0x0000003c292c7220 */ /* 0x088fe20000410000 */
[----:B------:R-:W-:Y:S01]  /*c8b0*/  FSEL R41, R13, -INF , !P2 ;  /* 0xff8000000d297808 */ /* 0x000fe20005000000 */
[-C--:B------:R-:W-:Y:S01]  /*c8c0*/  FMUL.FTZ R13, R37, R60.reuse ;  /* 0x0000003c250d7220 */ /* 0x080fe20000410000 */
[----:B------:R-:W-:Y:S01]  /*c8d0*/  FSEL R200, R80, -INF , !P0 ;  /* 0xff80000050c87808 */ /* 0x000fe20004000000 */
[-C--:B------:R-:W-:Y:S01]  /*c8e0*/  FMUL.FTZ R87, R87, R60.reuse ;  /* 0x0000003c57577220 */ /* 0x080fe20000410000 */
[C---:B------:R-:W-:Y:S01]  /*c8f0*/  ISETP.GT.AND P0, PT, R181.reuse, R73, PT ;  /* 0x00000049b500720c */ /* 0x040fe20003f04270 */
[----:B------:R-:W3:Y:S01]  /*c900*/  MUFU.TANH R114, R114 ;  /* 0x0000007200727308 */ /* 0x000ee20000002400 */
[----:B------:R-:W-:Y:S01]  /*c910*/  FSEL R84, R84, -INF , !P1 ;  /* 0xff80000054547808 */ /* 0x000fe20004800000 */
[-C--:B------:R-:W-:Y:S01]  /*c920*/  FMUL.FTZ R82, R82, R60.reuse ;  /* 0x0000003c52527220 */ /* 0x080fe20000410000 */
[----:B------:R-:W-:Y:S01]  /*c930*/  ISETP.GT.AND P1, PT, R181, R89, PT ;  /* 0x00000059b500720c */ /* 0x000fe20003f24270 */
[-C--:B------:R-:W-:Y:S01]  /*c940*/  FMUL.FTZ R50, R50, R60.reuse ;  /* 0x0000003c32327220 */ /* 0x080fe20000410000 */
[----:B------:R-:W-:Y:S01]  /*c950*/  FSEL R192, R72, -INF , !P0 ;  /* 0xff80000048c07808 */ /* 0x000fe20004000000 */
[-C--:B------:R-:W-:Y:S01]  /*c960*/  FMUL.FTZ R51, R51, R60.reuse ;  /* 0x0000003c33337220 */ /* 0x080fe20000410000 */
[----:B------:R-:W-:Y:S01]  /*c970*/  ISETP.GT.AND P0, PT, R181, R57, PT ;  /* 0x00000039b500720c */ /* 0x000fe20003f04270 */
[----:B------:R-:W4:Y:S01]  /*c980*/  MUFU.TANH R32, R32 ;  /* 0x0000002000207308 */ /* 0x000f220000002400 */
[----:B------:R-:W-:Y:S01]  /*c990*/  FSEL R76, R76, -INF , !P1 ;  /* 0xff8000004c4c7808 */ /* 0x000fe20004800000 */
[----:B------:R-:W-:Y:S01]  /*c9a0*/  FMUL.FTZ R47, R47, R60 ;  /* 0x0000003c2f2f7220 */ /* 0x000fe20000410000 */
[----:B------:R-:W-:Y:S01]  /*c9b0*/  ISETP.GT.AND P1, PT, R181, R66, PT ;  /* 0x00000042b500720c */ /* 0x000fe20003f24270 */
[-C--:B------:R-:W-:Y:S01]  /*c9c0*/  FMUL.FTZ R46, R46, R60.reuse ;  /* 0x0000003c2e2e7220 */ /* 0x080fe20000410000 */
[----:B------:R-:W-:Y:S01]  /*c9d0*/  FSEL R136, R136, -INF , !P0 ;  /* 0xff80000088887808 */ /* 0x000fe20004000000 */
[----:B------:R-:W-:Y:S01]  /*c9e0*/  FMUL.FTZ R43, R43, R60 ;  /* 0x0000003c2b2b7220 */ /* 0x000fe20000410000 */
[C---:B------:R-:W-:Y:S01]  /*c9f0*/  ISETP.GT.AND P0, PT, R181.reuse, R23, PT ;  /* 0x00000017b500720c */ /* 0x040fe20003f04270 */
[----:B------:R-:W4:Y:S01]  /*ca00*/  MUFU.TANH R0, R0 ;  /* 0x0000000000007308 */ /* 0x000f220000002400 */
[C---:B------:R-:W-:Y:S01]  /*ca10*/  ISETP.GT.AND P2, PT, R181.reuse, R94, PT ;  /* 0x0000005eb500720c */ /* 0x040fe20003f44270 */
[-C--:B------:R-:W-:Y:S01]  /*ca20*/  FMUL.FTZ R42, R42, R60.reuse ;  /* 0x0000003c2a2a7220 */ /* 0x080fe20000410000 */
[----:B------:R-:W-:Y:S01]  /*ca30*/  FSEL R182, R182, -INF , !P1 ;  /* 0xff800000b6b67808 */ /* 0x000fe20004800000 */
[-C--:B------:R-:W-:Y:S01]  /*ca40*/  FMUL.FTZ R38, R38, R60.reuse ;  /* 0x0000003c26267220 */ /* 0x080fe20000410000 */
[C---:B------:R-:W-:Y:S01]  /*ca50*/  ISETP.GT.AND P3, PT, R181.reuse, R27, PT ;  /* 0x0000001bb500720c */ /* 0x040fe20003f64270 */
[-C--:B------:R-:W-:Y:S01]  /*ca60*/  FMUL.FTZ R34, R34, R60.reuse ;  /* 0x0000003c22227220 */ /* 0x080fe20000410000 */
[----:B------:R-:W-:Y:S01]  /*ca70*/  ISETP.GT.AND P1, PT, R181, R25, PT ;  /* 0x00000019b500720c */ /* 0x000fe20003f24270 */
[----:B------:R-:W4:Y:S01]  /*ca80*/  MUFU.TANH R13, R13 ;  /* 0x0000000d000d7308 */ /* 0x000f220000002400 */
[----:B-1----:R-:W-:Y:S01]  /*ca90*/  FSEL R40, R40, -INF , !P0 ;  /* 0xff80000028287808 */ /* 0x002fe20004000000 */
[-C--:B------:R-:W-:Y:S01]  /*caa0*/  FMUL.FTZ R35, R35, R60.reuse ;  /* 0x0000003c23237220 */ /* 0x080fe20000410000 */
[----:B------:R-:W-:Y:S01]  /*cab0*/  FSEL R120, R120, -INF , !P4 ;  /* 0xff80000078787808 */ /* 0x000fe20006000000 */
[----:B------:R-:W-:Y:S01]  /*cac0*/  FMUL.FTZ R31, R31, R60 ;  /* 0x0000003c1f1f7220 */ /* 0x000fe20000410000 */
[----:B------:R-:W-:-:S02]  /*cad0*/  ISETP.GT.AND P0, PT, R181, R19, PT ;  /* 0x00000013b500720c */ /* 0x000fc40003f04270 */
[----:B------:R-:W-:Y:S01]  /*cae0*/  ISETP.GT.AND P4, PT, R180, R26, PT ;  /* 0x0000001ab400720c */ /* 0x000fe20003f84270 */
[----:B------:R-:W-:Y:S01]  /*caf0*/  MUFU.TANH R68, R29 ;  /* 0x0000001d00447308 */ /* 0x000fe20000002400 */
[----:B--2---:R-:W-:Y:S02]  /*cb00*/  FSEL R85, R85, -INF , !P2 ;  /* 0xff80000055557808 */ /* 0x004fe40005000000 */
[C---:B------:R-:W-:Y:S02]  /*cb10*/  ISETP.GT.AND P2, PT, R181.reuse, R71, PT ;  /* 0x00000047b500720c */ /* 0x040fe40003f44270 */
[----:B---3--:R-:W-:Y:S02]  /*cb20*/  FSEL R114, R114, -INF , !P3 ;  /* 0xff80000072727808 */ /* 0x008fe40005800000 */
[----:B------:R-:W-:Y:S01]  /*cb30*/  FSEL R112, R112, -INF , !P1 ;  /* 0xff80000070707808 */ /* 0x000fe20004800000 */
[----:B------:R-:W1:Y:S01]  /*cb40*/  MUFU.TANH R108, R108 ;  /* 0x0000006c006c7308 */ /* 0x000e620000002400 */
[----:B------:R-:W-:-:S02]  /*cb50*/  ISETP.GT.AND P1, PT, R181, R21, PT ;  /* 0x00000015b500720c */ /* 0x000fc40003f24270 */
[----:B------:R-:W-:Y:S02]  /*cb60*/  ISETP.GT.AND P3, PT, R181, R20, PT ;  /* 0x00000014b500720c */ /* 0x000fe40003f64270 */
[----:B----4-:R-:W-:Y:S02]  /*cb70*/  FSEL R32, R32, -INF , !P0 ;  /* 0xff80000020207808 */ /* 0x010fe40004000000 */
[----:B------:R-:W-:Y:S01]  /*cb80*/  FSEL R6, R6, -INF , !P4 ;  /* 0xff80000006067808 */ /* 0x000fe20006000000 */
[----:B------:R-:W2:Y:S01]  /*cb90*/  MUFU.TANH R44, R44 ;  /* 0x0000002c002c7308 */ /* 0x000ea20000002400 */
[----:B------:R-:W-:Y:S01]  /*cba0*/  BAR.SYNC.DEFER_BLOCKING 0x0 ;  /* 0x0000000000007b1d */ /* 0x000fe20000010000 */
[----:B------:R-:W-:Y:S02]  /*cbb0*/  ISETP.GT.AND P4, PT, R180, R56, PT ;  /* 0x00000038b400720c */ /* 0x000fe40003f84270 */
[----:B------:R-:W-:Y:S02]  /*cbc0*/  FSEL R77, R77, -INF , !P2 ;  /* 0xff8000004d4d7808 */ /* 0x000fe40005000000 */
[----:B------:R-:W-:-:S02]  /*cbd0*/  ISETP.GT.AND P2, PT, R181, R48, PT ;  /* 0x00000030b500720c */ /* 0x000fc40003f44270 */
[----:B------:R3:W-:Y:S01]  /*cbe0*/  MUFU.TANH R36, R28 ;  /* 0x0000001c00247308 */ /* 0x0007e20000002400 */
[----:B------:R-:W-:Y:S02]  /*cbf0*/  FSEL R37, R0, -INF , !P1 ;  /* 0xff80000000257808 */ /* 0x000fe40004800000 */
[----:B------:R-:W-:Y:S02]  /*cc00*/  FSEL R33, R13, -INF , !P3 ;  /* 0xff8000000d217808 */ /* 0x000fe40005800000 */
[----:B------:R-:W-:Y:S02]  /*cc10*/  FSEL R13, R6, -INF , !P5 ;  /* 0xff800000060d7808 */ /* 0x000fe40006800000 */
[----:B------:R-:W-:Y:S01]  /*cc20*/  LOP3.LUT P5, RZ, R172, 0x4, RZ, 0xc0, !PT ;  /* 0x00000004acff7812 */ /* 0x000fe200078ac0ff */
[----:B------:R-:W4:Y:S01]  /*cc30*/  MUFU.TANH R17, R17 ;  /* 0x0000001100117308 */ /* 0x000f220000002400 */
[----:B-1----:R-:W-:Y:S02]  /*cc40*/  FSEL R108, R108, -INF , !P2 ;  /* 0xff8000006c6c7808 */ /* 0x002fe40005000000 */
[----:B------:R-:W-:-:S02]  /*cc50*/  ISETP.GT.AND P2, PT, R181, R22, PT ;  /* 0x00000016b500720c */ /* 0x000fc40003f44270 */
[----:B------:R-:W-:Y:S02]  /*cc60*/  FSEL R56, R104, -INF , !P6 ;  /* 0xff80000068387808 */ /* 0x000fe40007000000 */
[----:B--2---:R-:W-:Y:S01]  /*cc70*/  FSEL R44, R44, -INF , !P2 ;  /* 0xff8000002c2c7808 */ /* 0x004fe20005000000 */
[----:B------:R-:W1:Y:S01]  /*cc80*/  MUFU.TANH R14, R14 ;  /* 0x0000000e000e7308 */ /* 0x000e620000002400 */
[----:B------:R-:W-:Y:S01]  /*cc90*/  ISETP.GT.AND P2, PT, R181, R9, PT ;  /* 0x00000009b500720c */ /* 0x000fe20003f44270 */
[----:B---3--:R-:W-:Y:S02]  /*cca0*/  VIADD R28, R26, 0x79 ;  /* 0x000000791a1c7836 */ /* 0x008fe40000000000 */
[-C--:B------:R-:W-:Y:S01]  /*ccb0*/  FMUL.FTZ R26, R15, R60.reuse ;  /* 0x0000003c0f1a7220 */ /* 0x080fe20000410000 */
[----:B------:R-:W-:Y:S01]  /*ccc0*/  ISETP.GE.AND P6, PT, R52, R179, PT ;  /* 0x000000b33400720c */ /* 0x000fe20003fc6270 */
[----:B------:R-:W-:Y:S01]  /*ccd0*/  FMUL.FTZ R15, R90, R60 ;  /* 0x0000003c5a0f7220 */ /* 0x000fe20000410000 */
[----:B------:R-:W-:Y:S01]  /*cce0*/  ISETP.GE.AND P3, PT, R99, R178, PT ;  /* 0x000000b26300720c */ /* 0x000fe20003f66270 */
[----:B------:R-:W-:Y:S01]  /*ccf0*/  FMUL.FTZ R90, R91, R60 ;  /* 0x0000003c5b5a7220 */ /* 0x000fe20000410000 */
[----:B------:R-:W-:-:S02]  /*cd00*/  ISETP.GT.AND P0, PT, R181, R28, PT ;  /* 0x0000001cb500720c */ /* 0x000fc40003f04270 */
[----:B----4-:R-:W-:Y:S01]  /*cd10*/  FSEL R29, R17, -INF , !P2 ;  /* 0xff800000111d7808 */ /* 0x010fe20005000000 */
[----:B------:R-:W-:Y:S01]  /*cd20*/  MUFU.TANH R15, R15 ;  /* 0x0000000f000f7308 */ /* 0x000fe20000002400 */
[----:B------:R-:W-:Y:S02]  /*cd30*/  FSEL R0, R68, -INF , !P0 ;  /* 0xff80000044007808 */ /* 0x000fe40004000000 */
[----:B------:R-:W-:Y:S02]  /*cd40*/  FSEL R68, R7, -INF , !P4 ;  /* 0xff80000007447808 */ /* 0x000fe40006000000 */
[----:B------:R-:W-:Y:S02]  /*cd50*/  LOP3.LUT P2, RZ, R172, 0x2, RZ, 0xc0, !PT ;  /* 0x00000002acff7812 */ /* 0x000fe4000784c0ff */
[----:B------:R-:W-:Y:S01]  /*cd60*/  FSEL R68, R68, -INF , !P5 ;  /* 0xff80000044447808 */ /* 0x000fe20006800000 */
[----:B------:R-:W2:Y:S01]  /*cd70*/  MUFU.TANH R7, R26 ;  /* 0x0000001a00077308 */ /* 0x000ea20000002400 */
[----:B------:R-:W-:-:S02]  /*cd80*/  ISETP.GT.AND P5, PT, R180, R52, PT ;  /* 0x00000034b400720c */ /* 0x000fc40003fa4270 */
[----:B------:R-:W-:Y:S02]  /*cd90*/  LOP3.LUT R172, R172, 0xfffffffd, RZ, 0xc0, !PT ;  /* 0xfffffffdacac7812 */ /* 0x000fe400078ec0ff */
[----:B------:R-:W-:Y:S02]  /*cda0*/  ISETP.GT.AND P0, PT, R180, R98, PT ;  /* 0x00000062b400720c */ /* 0x000fe40003f04270 */
[----:B------:R-:W-:Y:S01]  /*cdb0*/  ISETP.GE.AND P4, PT, R98, R179, PT ;  /* 0x000000b36200720c */ /* 0x000fe20003f86270 */
[----:B------:R-:W-:Y:S01]  /*cdc0*/  MUFU.TANH R90, R90 ;  /* 0x0000005a005a7308 */ /* 0x000fe20000002400 */
[----:B------:R-:W-:Y:S02]  /*cdd0*/  ISETP.GT.AND P1, PT, R181, R11, PT ;  /* 0x0000000bb500720c */ /* 0x000fe40003f24270 */
[----:B------:R-:W-:Y:S02]  /*cde0*/  FSEL R16, R16, -INF , !P3 ;  /* 0xff80000010107808 */ /* 0x000fe40005800000 */
[----:B------:R-:W-:-:S02]  /*cdf0*/  FSEL R17, R36, -INF , !P1 ;  /* 0xff80000024117808 */ /* 0x000fc40004800000 */
[----:B------:R-:W-:Y:S02]  /*ce00*/  @P5 LOP3.LUT R172, R172, 0x2, RZ, 0xfc, !PT ;  /* 0x00000002acac5812 */ /* 0x000fe400078efcff */
[-C--:B------:R-:W-:Y:S02]  /*ce10*/  ISETP.GE.AND P5, PT, R52, R178.reuse, PT ;  /* 0x000000b23400720c */ /* 0x080fe40003fa6270 */
[----:B------:R-:W-:Y:S02]  /*ce20*/  FSEL R52, R102, -INF , !P0 ;  /* 0xff80000066347808 */ /* 0x000fe40004000000 */
[----:B------:R-:W-:Y:S02]  /*ce30*/  ISETP.GE.AND P3, PT, R10, R178, PT ;  /* 0x000000b20a00720c */ /* 0x000fe40003f66270 */
[----:B------:R-:W-:Y:S02]  /*ce40*/  FSEL R52, R52, -INF , !P4 ;  /* 0xff80000034347808 */ /* 0x000fe40006000000 */
[----:B------:R-:W-:-:S02]  /*ce50*/  LOP3.LUT P4, RZ, R172, 0x2, RZ, 0xc0, !PT ;  /* 0x00000002acff7812 */ /* 0x000fc4000788c0ff */
[----:B------:R-:W-:Y:S02]  /*ce60*/  ISETP.GE.AND P1, PT, R99, R179, PT ;  /* 0x000000b36300720c */ /* 0x000fe40003f26270 */
[----:B------:R-:W-:Y:S02]  /*ce70*/  FSEL R36, R45, -INF , !P5 ;  /* 0xff8000002d247808 */ /* 0x000fe40006800000 */
[----:B-1----:R-:W-:Y:S01]  /*ce80*/  FSEL R14, R14, -INF , !P4 ;  /* 0xff8000000e0e7808 */ /* 0x002fe20006000000 */
[----:B------:R-:W1:Y:S01]  /*ce90*/  MUFU.TANH R45, R86 ;  /* 0x00000056002d7308 */ /* 0x000e620000002400 */
[----:B------:R-:W-:Y:S02]  /*cea0*/  ISETP.GT.AND P5, PT, R180, R10, PT ;  /* 0x0000000ab400720c */ /* 0x000fe40003fa4270 */
[----:B------:R-:W-:Y:S01]  /*ceb0*/  FSEL R72, R41, -INF , !P3 ;  /* 0xff80000029487808 */ /* 0x000fe20005800000 */
[----:B------:R-:W-:Y:S01]  /*cec0*/  FMUL.FTZ R41, R83, R60 ;  /* 0x0000003c53297220 */ /* 0x000fe20000410000 */
[----:B------:R-:W-:-:S02]  /*ced0*/  FSEL R56, R56, -INF , !P1 ;  /* 0xff80000038387808 */ /* 0x000fc40004800000 */
[-C--:B------:R-:W-:Y:S02]  /*cee0*/  ISETP.GE.AND P3, PT, R8, R179.reuse, PT ;  /* 0x000000b30800720c */ /* 0x080fe40003f66270 */
[----:B------:R-:W-:Y:S01]  /*cef0*/  ISETP.GE.AND P1, PT, R10, R179, PT ;  /* 0x000000b30a00720c */ /* 0x000fe20003f26270 */
[----:B------:R-:W-:Y:S01]  /*cf00*/  MUFU.TANH R41, R41 ;  /* 0x0000002900297308 */ /* 0x000fe20000002400 */
[----:B------:R-:W-:Y:S02]  /*cf10*/  FSEL R10, R14, -INF , !P6 ;  /* 0xff8000000e0a7808 */ /* 0x000fe40007000000 */
[----:B--2---:R-:W-:Y:S02]  /*cf20*/  FSEL R14, R7, -INF , !P5 ;  /* 0xff800000070e7808 */ /* 0x004fe40006800000 */
[----:B------:R-:W-:Y:S02]  /*cf30*/  ISETP.GT.AND P6, PT, R180, R8, PT ;  /* 0x00000008b400720c */ /* 0x000fe40003fc4270 */
[----:B------:R-:W-:Y:S01]  /*cf40*/  ISETP.GE.AND P5, PT, R8, R178, PT ;  /* 0x000000b20800720c */ /* 0x000fe20003fa6270 */
[----:B------:R-:W2:Y:S01]  /*cf50*/  MUFU.TANH R7, R87 ;  /* 0x0000005700077308 */ /* 0x000ea20000002400 */
[----:B------:R-:W-:-:S02]  /*cf60*/  FSEL R8, R14, -INF , !P1 ;  /* 0xff8000000e087808 */ /* 0x000fc40004800000 */
[----:B------:R-:W-:Y:S02]  /*cf70*/  ISETP.GT.AND P1, PT, R180, R95, PT ;  /* 0x0000005fb400720c */ /* 0x000fe40003f24270 */
[----:B------:R-:W-:Y:S02]  /*cf80*/  LOP3.LUT R172, R172, 0xfffffffe, RZ, 0xc0, !PT ;  /* 0xfffffffeacac7812 */ /* 0x000fe400078ec0ff */
[----:B------:R-:W-:Y:S02]  /*cf90*/  FSEL R14, R88, -INF , !P5 ;  /* 0xff800000580e7808 */ /* 0x000fe40006800000 */
[----:B------:R-:W-:Y:S02]  /*cfa0*/  @P3 LOP3.LUT R172, R172, 0x1, RZ, 0xfc, !PT ;  /* 0x00000001acac3812 */ /* 0x000fe400078efcff */
[----:B------:R-:W-:Y:S02]  /*cfb0*/  FSEL R5, R5, -INF , !P2 ;  /* 0xff80000005057808 */ /* 0x000fe40005000000 */
[----:B------:R-:W-:-:S02]  /*cfc0*/  LOP3.LUT R172, R172, 0xfffffffd, RZ, 0xc0, !PT ;  /* 0xfffffffdacac7812 */ /* 0x000fc400078ec0ff */
[-C--:B------:R-:W-:Y:S02]  /*cfd0*/  ISETP.GE.AND P2, PT, R98, R178.reuse, PT ;  /* 0x000000b26200720c */ /* 0x080fe40003f46270 */
[----:B------:R-:W-:Y:S02]  /*cfe0*/  @P1 LOP3.LUT R172, R172, 0x2, RZ, 0xfc, !PT ;  /* 0x00000002acac1812 */ /* 0x000fe400078efcff */
[----:B------:R-:W-:Y:S02]  /*cff0*/  FSEL R6, R105, -INF , !P2 ;  /* 0xff80000069067808 */ /* 0x000fe40005000000 */
[----:B------:R-:W-:Y:S02]  /*d000*/  LOP3.LUT P5, RZ, R172, 0x2, RZ, 0xc0, !PT ;  /* 0x00000002acff7812 */ /* 0x000fe400078ac0ff */
[----:B------:R-:W-:Y:S02]  /*d010*/  ISETP.GE.AND P2, PT, R97, R178, PT ;  /* 0x000000b26100720c */ /* 0x000fe40003f46270 */
[----:B-1----:R-:W-:-:S02]  /*d020*/  FSEL R204, R45, -INF , !P5 ;  /* 0xff8000002dcc7808 */ /* 0x002fc40006800000 */
[-C--:B------:R-:W-:Y:S01]  /*d030*/  ISETP.GE.AND P5, PT, R93, R179.reuse, PT ;  /* 0x000000b35d00720c */ /* 0x080fe20003fa6270 */
[----:B------:R-:W1:Y:S01]  /*d040*/  MUFU.TANH R45, R78 ;  /* 0x0000004e002d7308 */ /* 0x000e620000002400 */
[----:B------:R-:W-:Y:S02]  /*d050*/  ISETP.GE.AND P1, PT, R95, R179, PT ;  /* 0x000000b35f00720c */ /* 0x000fe40003f26270 */
[----:B------:R-:W-:Y:S02]  /*d060*/  FSEL R26, R12, -INF , !P2 ;  /* 0xff8000000c1a7808 */ /* 0x000fe40005000000 */
[----:B------:R-:W-:Y:S02]  /*d070*/  FSEL R12, R90, -INF , !P6 ;  /* 0xff8000005a0c7808 */ /* 0x000fe40007000000 */
[----:B------:R-:W-:Y:S02]  /*d080*/  FSEL R204, R204, -INF , !P1 ;  /* 0xff800000cccc7808 */ /* 0x000fe40004800000 */
[----:B------:R-:W-:-:S02]  /*d090*/  LOP3.LUT P6, RZ, R172, 0x1, RZ, 0xc0, !PT ;  /* 0x00000001acff7812 */ /* 0x000fc400078cc0ff */
[----:B------:R-:W-:Y:S02]  /*d0a0*/  ISETP.GT.AND P1, PT, R180, R89, PT ;  /* 0x00000059b400720c */ /* 0x000fe40003f24270 */
[----:B------:R-:W-:Y:S02]  /*d0b0*/  LOP3.LUT R172, R172, 0xfffffffe, RZ, 0xc0, !PT ;  /* 0xfffffffeacac7812 */ /* 0x000fe400078ec0ff */
[----:B------:R-:W-:Y:S02]  /*d0c0*/  ISETP.GT.AND P0, PT, R180, R97, PT ;  /* 0x00000061b400720c */ /* 0x000fe40003f04270 */
[----:B------:R-:W-:Y:S02]  /*d0d0*/  @P5 LOP3.LUT R172, R172, 0x1, RZ, 0xfc, !PT ;  /* 0x00000001acac5812 */ /* 0x000fe400078efcff */
[----:B------:R-:W-:Y:S02]  /*d0e0*/  FSEL R80, R15, -INF , !P0 ;  /* 0xff8000000f507808 */ /* 0x000fe40004000000 */
[C---:B------:R-:W-:Y:S01]  /*d0f0*/  ISETP.GT.AND P0, PT, R180.reuse, R94, PT ;  /* 0x0000005eb400720c */ /* 0x040fe20003f04270 */
[----:B------:R-:W-:Y:S01]  /*d100*/  MUFU.TANH R15, R82 ;  /* 0x00000052000f7308 */ /* 0x000fe20000002400 */
[----:B------:R-:W-:-:S02]  /*d110*/  ISETP.GT.AND P5, PT, R180, R92, PT ;  /* 0x0000005cb400720c */ /* 0x000fc40003fa4270 */
[----:B------:R-:W-:Y:S02]  /*d120*/  LOP3.LUT R172, R172, 0xfffffffd, RZ, 0xc0, !PT ;  /* 0xfffffffdacac7812 */ /* 0x000fe400078ec0ff */
[-C--:B------:R-:W-:Y:S02]  /*d130*/  ISETP.GE.AND P4, PT, R97, R179.reuse, PT ;  /* 0x000000b36100720c */ /* 0x080fe40003f86270 */
[----:B--2---:R-:W-:Y:S02]  /*d140*/  FSEL R104, R7, -INF , !P0 ;  /* 0xff80000007687808 */ /* 0x004fe40004000000 */
[----:B------:R-:W-:Y:S01]  /*d150*/  ISETP.GE.AND P0, PT, R92, R179, PT ;  /* 0x000000b35c00720c */ /* 0x000fe20003f06270 */
[----:B------:R-:W2:Y:S01]  /*d160*/  MUFU.TANH R7, R79 ;  /* 0x0000004f00077308 */ /* 0x000ea20000002400 */
[----:B------:R-:W-:Y:S02]  /*d170*/  FSEL R198, R41, -INF , !P5 ;  /* 0xff80000029c67808 */ /* 0x000fe40006800000 */
[----:B------:R-:W-:-:S02]  /*d180*/  @P1 LOP3.LUT R172, R172, 0x2, RZ, 0xfc, !PT ;  /* 0x00000002acac1812 */ /* 0x000fc400078efcff */
[----:B------:R-:W-:Y:S02]  /*d190*/  FSEL R80, R80, -INF , !P4 ;  /* 0xff80000050507808 */ /* 0x000fe40006000000 */
[-C--:B------:R-:W-:Y:S01]  /*d1a0*/  ISETP.GE.AND P4, PT, R94, R179.reuse, PT ;  /* 0x000000b35e00720c */ /* 0x080fe20003f86270 */
[----:B------:R-:W-:Y:S01]  /*d1b0*/  MUFU.TANH R41, R75 ;  /* 0x0000004b00297308 */ /* 0x000fe20000002400 */
[----:B------:R-:W-:Y:S02]  /*d1c0*/  FSEL R198, R198, -INF , !P0 ;  /* 0xff800000c6c67808 */ /* 0x000fe40004000000 */
[----:B------:R-:W-:Y:S02]  /*d1d0*/  LOP3.LUT P0, RZ, R172, 0x2, RZ, 0xc0, !PT ;  /* 0x00000002acff7812 */ /* 0x000fe4000780c0ff */
[----:B------:R-:W-:Y:S02]  /*d1e0*/  FSEL R104, R104, -INF , !P4 ;  /* 0xff80000068687808 */ /* 0x000fe40006000000 */
[----:B------:R-:W-:-:S02]  /*d1f0*/  ISETP.GE.AND P4, PT, R89, R179, PT ;  /* 0x000000b35900720c */ /* 0x000fc40003f86270 */
[----:B-1----:R-:W-:Y:S02]  /*d200*/  FSEL R194, R45, -INF , !P0 ;  /* 0xff8000002dc27808 */ /* 0x002fe40004000000 */
[----:B------:R-:W-:Y:S01]  /*d210*/  ISETP.GE.AND P5, PT, R71, R179, PT ;  /* 0x000000b34700720c */ /* 0x000fe20003fa6270 */
[----:B------:R-:W-:Y:S01]  /*d220*/  MUFU.TANH R45, R58 ;  /* 0x0000003a002d7308 */ /* 0x000fe20000002400 */
[----:B------:R-:W-:Y:S02]  /*d230*/  FSEL R194, R194, -INF , !P4 ;  /* 0xff800000c2c27808 */ /* 0x000fe40006000000 */
[----:B------:R-:W-:Y:S02]  /*d240*/  ISETP.GT.AND P4, PT, R180, R71, PT ;  /* 0x00000047b400720c */ /* 0x000fe40003f84270 */
[----:B------:R-:W-:Y:S02]  /*d250*/  ISETP.GE.AND P3, PT, R95, R178, PT ;  /* 0x000000b25f00720c */ /* 0x000fe40003f66270 */
[----:B--2---:R-:W-:-:S02]  /*d260*/  FSEL R134, R7, -INF , !P4 ;  /* 0xff80000007867808 */ /* 0x004fc40006000000 */
[----:B------:R-:W-:Y:S01]  /*d270*/  FSEL R12, R12, -INF , !P6 ;  /* 0xff8000000c0c7808 */ /* 0x000fe20007000000 */
[----:B------:R-:W-:Y:S01]  /*d280*/  MUFU.TANH R7, R59 ;  /* 0x0000003b00077308 */ /* 0x000fe20000002400 */
[----:B------:R-:W-:Y:S02]  /*d290*/  ISETP.GT.AND P6, PT, R180, R93, PT ;  /* 0x0000005db400720c */ /* 0x000fe40003fc4270 */
[----:B------:R-:W-:Y:S02]  /*d2a0*/  FSEL R134, R134, -INF , !P5 ;  /* 0xff80000086867808 */ /* 0x000fe40006800000 */
[----:B------:R-:W-:Y:S02]  /*d2b0*/  ISETP.GT.AND P5, PT, R180, R66, PT ;  /* 0x00000042b400720c */ /* 0x000fe40003fa4270 */
[----:B------:R-:W-:Y:S02]  /*d2c0*/  FSEL R202, R84, -INF , !P3 ;  /* 0xff80000054ca7808 */ /* 0x000fe40005800000 */
[----:B------:R-:W-:-:S02]  /*d2d0*/  ISETP.GE.AND P3, PT, R93, R178, PT ;  /* 0x000000b25d00720c */ /* 0x000fc40003f66270 */
[----:B------:R-:W-:Y:S02]  /*d2e0*/  FSEL R206, R15, -INF , !P6 ;  /* 0xff8000000fce7808 */ /* 0x000fe40007000000 */
[----:B------:R-:W1:Y:S01]  /*d2f0*/  MUFU.TANH R15, R74 ;  /* 0x0000004a000f7308 */ /* 0x000e620000002400 */
[----:B------:R-:W-:Y:S02]  /*d300*/  FSEL R200, R200, -INF , !P3 ;  /* 0xff800000c8c87808 */ /* 0x000fe40005800000 */
[C---:B------:R-:W-:Y:S02]  /*d310*/  LOP3.LUT P3, RZ, R172.reuse, 0x1, RZ, 0xc0, !PT ;  /* 0x00000001acff7812 */ /* 0x040fe4000786c0ff */
[----:B------:R-:W-:Y:S02]  /*d320*/  LOP3.LUT R172, R172, 0xfffffffd, RZ, 0xc0, !PT ;  /* 0xfffffffdacac7812 */ /* 0x000fe400078ec0ff */
[----:B------:R-:W-:Y:S02]  /*d330*/  ISETP.GE.AND P1, PT, R89, R178, PT ;  /* 0x000000b25900720c */ /* 0x000fe40003f26270 */
[----:B------:R-:W-:-:S02]  /*d340*/  @P5 LOP3.LUT R172, R172, 0x2, RZ, 0xfc, !PT ;  /* 0x00000002acac5812 */ /* 0x000fc400078efcff */
[----:B------:R-:W-:Y:S02]  /*d350*/  ISETP.GE.AND P5, PT, R66, R178, PT ;  /* 0x000000b24200720c */ /* 0x000fe40003fa6270 */
[----:B------:R-:W-:Y:S02]  /*d360*/  ISETP.GT.AND P6, PT, R180, R73, PT ;  /* 0x00000049b400720c */ /* 0x000fe40003fc4270 */
[----:B------:R-:W-:Y:S02]  /*d370*/  FSEL R182, R182, -INF , !P5 ;  /* 0xff800000b6b67808 */ /* 0x000fe40006800000 */
[----:B------:R-:W-:Y:S02]  /*d380*/  ISETP.GT.AND P5, PT, R180, R53, PT ;  /* 0x00000035b400720c */ /* 0x000fe40003fa4270 */
[----:B------:R-:W-:Y:S02]  /*d390*/  FSEL R128, R76, -INF , !P1 ;  /* 0xff8000004c807808 */ /* 0x000fe40004800000 */
[----:B------:R-:W-:-:S02]  /*d3a0*/  ISETP.GE.AND P1, PT, R73, R179, PT ;  /* 0x000000b34900720c */ /* 0x000fc40003f26270 */
[----:B-1----:R-:W-:Y:S02]  /*d3b0*/  FSEL R196, R15, -INF , !P6 ;  /* 0xff8000000fc47808 */ /* 0x002fe40007000000 */
[----:B------:R-:W-:Y:S01]  /*d3c0*/  ISETP.GT.AND P0, PT, R180, R70, PT ;  /* 0x00000046b400720c */ /* 0x000fe20003f04270 */
[----:B------:R-:W-:Y:S01]  /*d3d0*/  MUFU.TANH R15, R54 ;  /* 0x00000036000f7308 */ /* 0x000fe20000002400 */
[----:B------:R-:W-:Y:S02]  /*d3e0*/  FSEL R184, R7, -INF , !P5 ;  /* 0xff80000007b87808 */ /* 0x000fe40006800000 */
[-C--:B------:R-:W-:Y:S02]  /*d3f0*/  ISETP.GE.AND P5, PT, R49, R179.reuse, PT ;  /* 0x000000b33100720c */ /* 0x080fe40003fa6270 */
[----:B------:R-:W-:Y:S02]  /*d400*/  FSEL R196, R196, -INF , !P1 ;  /* 0xff800000c4c47808 */ /* 0x000fe40004800000 */
[----:B------:R-:W-:Y:S01]  /*d410*/  ISETP.GE.AND P4, PT, R70, R179, PT ;  /* 0x000000b34600720c */ /* 0x000fe20003f86270 */
[----:B------:R-:W-:Y:S01]  /*d420*/  MUFU.TANH R7, R51 ;  /* 0x0000003300077308 */ /* 0x000fe20000002400 */
[----:B------:R-:W-:-:S02]  /*d430*/  FSEL R190, R41, -INF , !P0 ;  /* 0xff80000029be7808 */ /* 0x000fc40004000000 */
[----:B------:R-:W-:Y:S02]  /*d440*/  ISETP.GE.AND P1, PT, R53, R179, PT ;  /* 0x000000b33500720c */ /* 0x000fe40003f26270 */
[----:B------:R-:W-:Y:S02]  /*d450*/  ISETP.GE.AND P2, PT, R94, R178, PT ;  /* 0x000000b25e00720c */ /* 0x000fe40003f46270 */
[----:B------:R-:W-:Y:S01]  /*d460*/  FSEL R190, R190, -INF , !P4 ;  /* 0xff800000bebe7808 */ /* 0x000fe20006000000 */
[----:B------:R-:W1:Y:S01]  /*d470*/  MUFU.TANH R41, R55 ;  /* 0x0000003700297308 */ /* 0x000e620000002400 */
[----:B------:R-:W-:Y:S02]  /*d480*/  FSEL R184, R184, -INF , !P1 ;  /* 0xff800000b8b87808 */ /* 0x000fe40004800000 */
[----:B------:R-:W-:Y:S02]  /*d490*/  LOP3.LUT P4, RZ, R172, 0x2, RZ, 0xc0, !PT ;  /* 0x00000002acff7812 */ /* 0x000fe4000788c0ff */
[----:B------:R-:W-:-:S02]  /*d4a0*/  ISETP.GT.AND P1, PT, R180, R48, PT ;  /* 0x00000030b400720c */ /* 0x000fc40003f24270 */
[----:B------:R-:W-:Y:S02]  /*d4b0*/  LOP3.LUT R172, R172, 0xfffffffe, RZ, 0xc0, !PT ;  /* 0xfffffffeacac7812 */ /* 0x000fe400078ec0ff */
[----:B------:R-:W-:Y:S02]  /*d4c0*/  FSEL R106, R85, -INF , !P2 ;  /* 0xff800000556a7808 */ /* 0x000fe40005000000 */
[----:B------:R-:W-:Y:S02]  /*d4d0*/  ISETP.GE.AND P2, PT, R92, R178, PT ;  /* 0x000000b25c00720c */ /* 0x000fe40003f46270 */
[----:B------:R-:W-:Y:S02]  /*d4e0*/  @P5 LOP3.LUT R172, R172, 0x1, RZ, 0xfc, !PT ;  /* 0x00000001acac5812 */ /* 0x000fe400078efcff */
[----:B------:R-:W-:Y:S02]  /*d4f0*/  ISETP.GE.AND P6, PT, R66, R179, PT ;  /* 0x000000b34200720c */ /* 0x000fe40003fc6270 */
[----:B------:R-:W-:-:S02]  /*d500*/  FSEL R186, R45, -INF , !P4 ;  /* 0xff8000002dba7808 */ /* 0x000fc40006000000 */
[----:B------:R-:W-:Y:S01]  /*d510*/  FSEL R206, R206, -INF , !P3 ;  /* 0xff800000cece7808 */ /* 0x000fe20005800000 */
[----:B------:R-:W2:Y:S01]  /*d520*/  MUFU.TANH R45, R50 ;  /* 0x00000032002d7308 */ /* 0x000ea20000002400 */
[----:B------:R-:W-:Y:S02]  /*d530*/  FSEL R102, R81, -INF , !P2 ;  /* 0xff80000051667808 */ /* 0x000fe40005000000 */
[-C--:B------:R-:W-:Y:S02]  /*d540*/  ISETP.GE.AND P2, PT, R71, R178.reuse, PT ;  /* 0x000000b24700720c */ /* 0x080fe40003f46270 */
[----:B------:R-:W-:Y:S02]  /*d550*/  ISETP.GE.AND P3, PT, R73, R178, PT ;  /* 0x000000b24900720c */ /* 0x000fe40003f66270 */
[----:B------:R-:W-:Y:S02]  /*d560*/  LOP3.LUT R172, R172, 0xfffffffd, RZ, 0xc0, !PT ;  /* 0xfffffffdacac7812 */ /* 0x000fe400078ec0ff */
[----:B------:R-:W-:-:S02]  /*d570*/  FSEL R186, R186, -INF , !P6 ;  /* 0xff800000baba7808 */ /* 0x000fc40007000000 */
[----:B------:R-:W-:Y:S02]  /*d580*/  ISETP.GT.AND P6, PT, R180, R49, PT ;  /* 0x00000031b400720c */ /* 0x000fe40003fc4270 */
[----:B------:R-:W-:Y:S02]  /*d590*/  FSEL R132, R77, -INF , !P2 ;  /* 0xff8000004d847808 */ /* 0x000fe40005000000 */
[----:B------:R-:W-:Y:S02]  /*d5a0*/  FSEL R192, R192, -INF , !P3 ;  /* 0xff800000c0c07808 */ /* 0x000fe40005800000 */
[----:B------:R-:W-:Y:S02]  /*d5b0*/  @P1 LOP3.LUT R172, R172, 0x2, RZ, 0xfc, !PT ;  /* 0x00000002acac1812 */ /* 0x000fe400078efcff */
[-C--:B------:R-:W-:Y:S02]  /*d5c0*/  ISETP.GE.AND P2, PT, R70, R178.reuse, PT ;  /* 0x000000b24600720c */ /* 0x080fe40003f46270 */
[----:B------:R-:W-:-:S02]  /*d5d0*/  ISETP.GE.AND P3, PT, R53, R178, PT ;  /* 0x000000b23500720c */ /* 0x000fc40003f66270 */
[----:B------:R-:W-:Y:S02]  /*d5e0*/  ISETP.GT.AND P0, PT, R180, R57, PT ;  /* 0x00000039b400720c */ /* 0x000fe40003f04270 */
[----:B-1----:R-:W-:Y:S02]  /*d5f0*/  FSEL R41, R41, -INF , !P6 ;  /* 0xff80000029297808 */ /* 0x002fe40007000000 */
[----:B------:R-:W-:Y:S02]  /*d600*/  LOP3.LUT P6, RZ, R172, 0x1, RZ, 0xc0, !PT ;  /* 0x00000001acff7812 */ /* 0x000fe400078cc0ff */
[----:B------:R-:W-:Y:S02]  /*d610*/  FSEL R130, R96, -INF , !P2 ;  /* 0xff80000060827808 */ /* 0x000fe40005000000 */
[----:B------:R-:W-:Y:S02]  /*d620*/  FSEL R142, R142, -INF , !P3 ;  /* 0xff8000008e8e7808 */ /* 0x000fe40005800000 */
[----:B------:R-:W-:-:S02]  /*d630*/  ISETP.GE.AND P2, PT, R57, R178, PT ;  /* 0x000000b23900720c */ /* 0x000fc40003f46270 */
[----:B------:R-:W-:Y:S02]  /*d640*/  ISETP.GE.AND P3, PT, R49, R178, PT ;  /* 0x000000b23100720c */ /* 0x000fe40003f66270 */
[----:B------:R-:W-:Y:S02]  /*d650*/  ISETP.GE.AND P4, PT, R57, R179, PT ;  /* 0x000000b33900720c */ /* 0x000fe40003f86270 */
[----:B------:R-:W-:Y:S02]  /*d660*/  FSEL R188, R15, -INF , !P0 ;  /* 0xff8000000fbc7808 */ /* 0x000fe40004000000 */
[----:B------:R-:W-:Y:S01]  /*d670*/  FSEL R138, R41, -INF , !P6 ;  /* 0xff800000298a7808 */ /* 0x000fe20007000000 */
[----:B------:R-:W-:Y:S01]  /*d680*/  MUFU.TANH R15, R46 ;  /* 0x0000002e000f7308 */ /* 0x000fe20000002400 */
[----:B------:R-:W-:Y:S02]  /*d690*/  ISETP.GT.AND P6, PT, R180, R25, PT ;  /* 0x00000019b400720c */ /* 0x000fe40003fc4270 */
[----:B------:R-:W-:-:S02]  /*d6a0*/  FSEL R136, R136, -INF , !P2 ;  /* 0xff80000088887808 */ /* 0x000fc40005000000 */
[----:B------:R-:W-:Y:S02]  /*d6b0*/  FSEL R140, R140, -INF , !P3 ;  /* 0xff8000008c8c7808 */ /* 0x000fe40005800000 */
[----:B------:R-:W-:Y:S02]  /*d6c0*/  FSEL R188, R188, -INF , !P4 ;  /* 0xff800000bcbc7808 */ /* 0x000fe40006000000 */
[----:B------:R-:W-:Y:S02]  /*d6d0*/  ISETP.GT.AND P0, PT, R180, R27, PT ;  /* 0x0000001bb400720c */ /* 0x000fe40003f04270 */
[C---:B------:R-:W-:Y:S02]  /*d6e0*/  ISETP.GE.AND P2, PT, R27.reuse, R178, PT ;  /* 0x000000b21b00720c */ /* 0x040fe40003f46270 */
[----:B------:R-:W-:Y:S02]  /*d6f0*/  ISETP.GE.AND P3, PT, R27, R179, PT ;  /* 0x000000b31b00720c */ /* 0x000fe40003f66270 */
[C---:B------:R-:W-:Y:S01]  /*d700*/  LOP3.LUT P4, RZ, R172.reuse, 0x2, RZ, 0xc0, !PT ;  /* 0x00000002acff7812 */ /* 0x040fe2000788c0ff */
[----:B------:R-:W1:Y:S01]  /*d710*/  MUFU.TANH R27, R47 ;  /* 0x0000002f001b7308 */ /* 0x000e620000002400 */
[----:B------:R-:W-:-:S02]  /*d720*/  LOP3.LUT R172, R172, 0xfffffffe, RZ, 0xc0, !PT ;  /* 0xfffffffeacac7812 */ /* 0x000fc400078ec0ff */
[----:B--2---:R-:W-:Y:S02]  /*d730*/  FSEL R45, R45, -INF , !P4 ;  /* 0xff8000002d2d7808 */ /* 0x004fe40006000000 */
[----:B------:R-:W-:Y:S02]  /*d740*/  ISETP.GE.AND P4, PT, R25, R179, PT ;  /* 0x000000b31900720c */ /* 0x000fe40003f86270 */
[----:B------:R-:W-:Y:S02]  /*d750*/  @P6 LOP3.LUT R172, R172, 0x1, RZ, 0xfc, !PT ;  /* 0x00000001acac6812 */ /* 0x000fe400078efcff */
[----:B------:R-:W-:Y:S02]  /*d760*/  ISETP.GT.AND P6, PT, R180, R24, PT ;  /* 0x00000018b400720c */ /* 0x000fe40003fc4270 */
[----:B------:R-:W-:Y:S02]  /*d770*/  LOP3.LUT R172, R172, 0xfffffffd, RZ, 0xc0, !PT ;  /* 0xfffffffdacac7812 */ /* 0x000fe400078ec0ff */
[----:B------:R-:W-:-:S02]  /*d780*/  ISETP.GE.AND P5, PT, R48, R178, PT ;  /* 0x000000b23000720c */ /* 0x000fc40003fa6270 */
[-C--:B------:R-:W-:Y:S02]  /*d790*/  ISETP.GE.AND P1, PT, R48, R179.reuse, PT ;  /* 0x000000b33000720c */ /* 0x080fe40003f26270 */
[----:B------:R-:W-:Y:S02]  /*d7a0*/  FSEL R110, R7, -INF , !P0 ;  /* 0xff800000076e7808 */ /* 0x000fe40004000000 */
[----:B------:R-:W-:Y:S01]  /*d7b0*/  @P4 LOP3.LUT R172, R172, 0x2, RZ, 0xfc, !PT ;  /* 0x00000002acac4812 */ /* 0x000fe200078efcff */
[----:B------:R-:W2:Y:S01]  /*d7c0*/  MUFU.TANH R7, R43 ;  /* 0x0000002b00077308 */ /* 0x000ea20000002400 */
[----:B-1----:R-:W-:Y:S02]  /*d7d0*/  FSEL R27, R27, -INF , !P6 ;  /* 0xff8000001b1b7808 */ /* 0x002fe40007000000 */
[----:B------:R-:W-:Y:S02]  /*d7e0*/  ISETP.GE.AND P6, PT, R22, R179, PT ;  /* 0x000000b31600720c */ /* 0x000fe40003fc6270 */
[----:B------:R-:W-:-:S02]  /*d7f0*/  FSEL R108, R108, -INF , !P5 ;  /* 0xff8000006c6c7808 */ /* 0x000fc40006800000 */
[----:B------:R-:W-:Y:S02]  /*d800*/  FSEL R122, R45, -INF , !P1 ;  /* 0xff8000002d7a7808 */ /* 0x000fe40004800000 */
[-C--:B------:R-:W-:Y:S02]  /*d810*/  ISETP.GE.AND P5, PT, R25, R178.reuse, PT ;  /* 0x000000b21900720c */ /* 0x080fe40003fa6270 */
[----:B------:R-:W-:Y:S01]  /*d820*/  LOP3.LUT P1, RZ, R172, 0x1, RZ, 0xc0, !PT ;  /* 0x00000001acff7812 */ /* 0x000fe2000782c0ff */
[----:B------:R-:W1:Y:S01]  /*d830*/  MUFU.TANH R25, R42 ;  /* 0x0000002a00197308 */ /* 0x000e620000002400 */
[----:B------:R-:W-:Y:S02]  /*d840*/  FSEL R114, R114, -INF , !P2 ;  /* 0xff80000072727808 */ /* 0x000fe40005000000 */
[----:B------:R-:W-:Y:S02]  /*d850*/  ISETP.GE.AND P4, PT, R24, R178, PT ;  /* 0x000000b21800720c */ /* 0x000fe40003f86270 */
[----:B------:R-:W-:-:S02]  /*d860*/  FSEL R112, R112, -INF , !P5 ;  /* 0xff80000070707808 */ /* 0x000fc40006800000 */
[----:B------:R-:W-:Y:S01]  /*d870*/  FSEL R118, R15, -INF , !P1 ;  /* 0xff8000000f767808 */ /* 0x000fe20004800000 */
[----:B------:R-:W-:Y:S01]  /*d880*/  FMUL.FTZ R15, R39, R60 ;  /* 0x0000003c270f7220 */ /* 0x000fe20000410000 */
[----:B------:R-:W-:Y:S02]  /*d890*/  ISETP.GE.AND P2, PT, R24, R179, PT ;  /* 0x000000b31800720c */ /* 0x000fe40003f46270 */
[C---:B------:R-:W-:Y:S02]  /*d8a0*/  LOP3.LUT P5, RZ, R172.reuse, 0x2, RZ, 0xc0, !PT ;  /* 0x00000002acff7812 */ /* 0x040fe400078ac0ff */
[----:B------:R-:W-:Y:S01]  /*d8b0*/  LOP3.LUT R172, R172, 0xfffffffd, RZ, 0xc0, !PT ;  /* 0xfffffffdacac7812 */ /* 0x000fe200078ec0ff */
[----:B------:R-:W3:Y:S01]  /*d8c0*/  MUFU.TANH R15, R15 ;  /* 0x0000000f000f7308 */ /* 0x000ee20000002400 */
[----:B------:R-:W-:Y:S02]  /*d8d0*/  FSEL R120, R120, -INF , !P4 ;  /* 0xff80000078787808 */ /* 0x000fe40006000000 */
[----:B------:R-:W-:-:S02]  /*d8e0*/  ISETP.GE.AND P4, PT, R22, R178, PT ;  /* 0x000000b21600720c */ /* 0x000fc40003f86270 */
[----:B------:R-:W-:Y:S02]  /*d8f0*/  FSEL R116, R27, -INF , !P2 ;  /* 0xff8000001b747808 */ /* 0x000fe40005000000 */
[----:B------:R-:W-:Y:S02]  /*d900*/  @P6 LOP3.LUT R172, R172, 0x2, RZ, 0xfc, !PT ;  /* 0x00000002acac6812 */ /* 0x000fe400078efcff */
[----:B------:R-:W-:Y:S02]  /*d910*/  ISETP.GT.AND P2, PT, R180, R22, PT ;  /* 0x00000016b400720c */ /* 0x000fe40003f44270 */
[----:B------:R-:W-:Y:S02]  /*d920*/  FSEL R44, R44, -INF , !P4 ;  /* 0xff8000002c2c7808 */ /* 0x000fe40006000000 */
[----:B--2---:R-:W-:Y:S02]  /*d930*/  FSEL R7, R7, -INF , !P2 ;  /* 0xff80000007077808 */ /* 0x004fe40005000000 */
[----:B------:R-:W-:-:S02]  /*d940*/  LOP3.LUT P4, RZ, R172, 0x2, RZ, 0xc0, !PT ;  /* 0x00000002acff7812 */ /* 0x000fc4000788c0ff */
[----:B------:R-:W-:Y:S02]  /*d950*/  FSEL R110, R110, -INF , !P3 ;  /* 0xff8000006e6e7808 */ /* 0x000fe40005800000 */
[----:B------:R-:W-:Y:S02]  /*d960*/  FSEL R54, R7, -INF , !P4 ;  /* 0xff80000007367808 */ /* 0x000fe40006000000 */
[C---:B------:R-:W-:Y:S01]  /*d970*/  ISETP.GT.AND P4, PT, R180.reuse, R19, PT ;  /* 0x00000013b400720c */ /* 0x040fe20003f84270 */
[----:B------:R-:W-:Y:S01]  /*d980*/  MUFU.TANH R7, R35 ;  /* 0x0000002300077308 */ /* 0x000fe20000002400 */
[----:B------:R-:W-:Y:S02]  /*d990*/  ISETP.GT.AND P0, PT, R180, R23, PT ;  /* 0x00000017b400720c */ /* 0x000fe40003f04270 */
[C---:B------:R-:W-:Y:S02]  /*d9a0*/  ISETP.GE.AND P3, PT, R23.reuse, R178, PT ;  /* 0x000000b21700720c */ /* 0x040fe40003f66270 */
[----:B------:R-:W-:-:S02]  /*d9b0*/  ISETP.GE.AND P1, PT, R23, R179, PT ;  /* 0x000000b31700720c */ /* 0x000fc40003f26270 */
[----:B------:R-:W-:Y:S01]  /*d9c0*/  FSEL R118, R118, -INF , !P5 ;  /* 0xff80000076767808 */ /* 0x000fe20006800000 */
[----:B------:R2:W4:Y:S01]  /*d9d0*/  MUFU.TANH R23, R38 ;  /* 0x0000002600177308 */ /* 0x0005220000002400 */
[----:B-1----:R-:W-:Y:S02]  /*d9e0*/  FSEL R25, R25, -INF , !P0 ;  /* 0xff80000019197808 */ /* 0x002fe40004000000 */
[----:B------:R-:W-:Y:S02]  /*d9f0*/  FSEL R42, R40, -INF , !P3 ;  /* 0xff800000282a7808 */ /* 0x000fe40005800000 */
[----:B------:R-:W-:Y:S02]  /*da00*/  ISETP.GT.AND P5, PT, R180, R21, PT ;  /* 0x00000015b400720c */ /* 0x000fe40003fa4270 */
[C---:B------:R-:W-:Y:S02]  /*da10*/  ISETP.GE.AND P3, PT, R21.reuse, R178, PT ;  /* 0x000000b21500720c */ /* 0x040fe40003f66270 */
[----:B------:R-:W-:-:S02]  /*da20*/  ISETP.GE.AND P6, PT, R21, R179, PT ;  /* 0x000000b31500720c */ /* 0x000fc40003fc6270 */
[----:B------:R-:W-:Y:S01]  /*da30*/  ISETP.GT.AND P0, PT, R180, R20, PT ;  /* 0x00000014b400720c */ /* 0x000fe20003f04270 */
[----:B------:R-:W1:Y:S01]  /*da40*/  MUFU.TANH R21, R34 ;  /* 0x0000002200157308 */ /* 0x000e620000002400 */
[----:B------:R-:W-:Y:S02]  /*da50*/  FSEL R66, R25, -INF , !P1 ;  /* 0xff80000019427808 */ /* 0x000fe40004800000 */
[----:B------:R-:W-:Y:S02]  /*da60*/  LOP3.LUT R172, R172, 0xfffffffb, RZ, 0xc0, !PT ;  /* 0xfffffffbacac7812 */ /* 0x000fe400078ec0ff */
[C---:B------:R-:W-:Y:S02]  /*da70*/  ISETP.GE.AND P1, PT, R20.reuse, R178, PT ;  /* 0x000000b21400720c */ /* 0x040fe40003f26270 */
[----:B------:R-:W-:Y:S01]  /*da80*/  ISETP.GE.AND P2, PT, R20, R179, PT ;  /* 0x000000b31400720c */ /* 0x000fe20003f46270 */
[----:B------:R-:W-:Y:S01]  /*da90*/  FMUL.FTZ R20, R30, R60 ;  /* 0x0000003c1e147220 */ /* 0x000fe20000410000 */
[----:B---3--:R-:W-:-:S02]  /*daa0*/  FSEL R15, R15, -INF , !P0 ;  /* 0xff8000000f0f7808 */ /* 0x008fc40004000000 */
[----:B------:R-:W-:Y:S02]  /*dab0*/  @P4 LOP3.LUT R172, R172, 0x4, RZ, 0xfc, !PT ;  /* 0x00000004acac4812 */ /* 0x000fe400078efcff */
[----:B------:R-:W-:Y:S02]  /*dac0*/  FSEL R48, R37, -INF , !P3 ;  /* 0xff80000025307808 */ /* 0x000fe40005800000 */
[C---:B------:R-:W-:Y:S02]  /*dad0*/  ISETP.GE.AND P3, PT, R19.reuse, R178, PT ;  /* 0x000000b21300720c */ /* 0x040fe40003f66270 */
[-C--:B------:R-:W-:Y:S02]  /*dae0*/  ISETP.GE.AND P4, PT, R19, R179.reuse, PT ;  /* 0x000000b31300720c */ /* 0x080fe40003f86270 */
[----:B--2---:R-:W-:Y:S01]  /*daf0*/  FSEL R38, R33, -INF , !P1 ;  /* 0xff80000021267808 */ /* 0x004fe20004800000 */
[----:B------:R-:W2:Y:S01]  /*db00*/  MUFU.TANH R19, R20 ;  /* 0x0000001400137308 */ /* 0x000ea20000002400 */
[----:B------:R-:W-:-:S02]  /*db10*/  ISETP.GE.AND P1, PT, R9, R179, PT ;  /* 0x000000b30900720c */ /* 0x000fc40003f26270 */
[----:B------:R-:W-:Y:S02]  /*db20*/  FSEL R40, R15, -INF , !P2 ;  /* 0xff8000000f287808 */ /* 0x000fe40005000000 */
[----:B------:R-:W-:Y:S02]  /*db30*/  ISETP.GE.AND P0, PT, R9, R178, PT ;  /* 0x000000b20900720c */ /* 0x000fe40003f06270 */
[----:B----4-:R-:W-:Y:S01]  /*db40*/  FSEL R23, R23, -INF , !P5 ;  /* 0xff80000017177808 */ /* 0x010fe20006800000 */
[----:B------:R-:W3:Y:S01]  /*db50*/  MUFU.TANH R15, R31 ;  /* 0x0000001f000f7308 */ /* 0x000ee20000002400 */
[----:B------:R-:W-:Y:S02]  /*db60*/  LOP3.LUT P5, RZ, R172, 0x4, RZ, 0xc0, !PT ;  /* 0x00000004acff7812 */ /* 0x000fe400078ac0ff */
[----:B------:R-:W-:Y:S02]  /*db70*/  FSEL R24, R29, -INF , !P0 ;  /* 0xff8000001d187808 */ /* 0x000fe40004000000 */
[----:B------:R-:W-:-:S02]  /*db80*/  ISETP.GT.AND P0, PT, R67, R158, PT ;  /* 0x0000009e4300720c */ /* 0x000fc40003f04270 */
[----:B------:R-:W-:Y:S02]  /*db90*/  LOP3.LUT R172, R172, 0xfffffffd, RZ, 0xc0, !PT ;  /* 0xfffffffdacac7812 */ /* 0x000fe400078ec0ff */
[----:B-1----:R-:W-:Y:S02]  /*dba0*/  FSEL R21, R21, -INF , !P5 ;  /* 0xff80000015157808 */ /* 0x002fe40006800000 */
[----:B------:R-:W-:Y:S02]  /*dbb0*/  @P1 LOP3.LUT R172, R172, 0x2, RZ, 0xfc, !PT ;  /* 0x00000002acac1812 */ /* 0x000fe400078efcff */
[C---:B------:R-:W-:Y:S02]  /*dbc0*/  ISETP.GT.AND P2, PT, R180.reuse, R11, PT ;  /* 0x0000000bb400720c */ /* 0x040fe40003f44270 */
[----:B------:R-:W-:Y:S02]  /*dbd0*/  FSEL R34, R21, -INF , !P4 ;  /* 0xff80000015227808 */ /* 0x000fe40006000000 */
[----:B------:R-:W-:-:S02]  /*dbe0*/  ISETP.GT.AND P1, PT, R180, R9, PT ;  /* 0x00000009b400720c */ /* 0x000fc40003f24270 */
[----:B------:R-:W-:Y:S02]  /*dbf0*/  ISETP.GT.AND P4, PT, R180, R28, PT ;  /* 0x0000001cb400720c */ /* 0x000fe40003f84270 */
[----:B------:R-:W-:Y:S02]  /*dc00*/  FSEL R46, R23, -INF , !P6 ;  /* 0xff800000172e7808 */ /* 0x000fe40007000000 */
[----:B------:R-:W-:Y:S02]  /*dc10*/  FSEL R30, R32, -INF , !P3 ;  /* 0xff800000201e7808 */ /* 0x000fe40005800000 */
[----:B------:R-:W-:Y:S02]  /*dc20*/  FSEL R7, R7, -INF , !P1 ;  /* 0xff80000007077808 */ /* 0x000fe40004800000 */
[----:B--2---:R-:W-:Y:S02]  /*dc30*/  FSEL R19, R19, -INF , !P2 ;  /* 0xff80000013137808 */ /* 0x004fe40005000000 */
[----:B------:R-:W-:-:S02]  /*dc40*/  ISETP.GE.AND P6, PT, R11, R178, PT ;  /* 0x000000b20b00720c */ /* 0x000fc40003fc6270 */
[-C--:B------:R-:W-:Y:S02]  /*dc50*/  ISETP.GE.AND P5, PT, R11, R179.reuse, PT ;  /* 0x000000b30b00720c */ /* 0x080fe40003fa6270 */
[C---:B------:R-:W-:Y:S02]  /*dc60*/  ISETP.GE.AND P3, PT, R28.reuse, R178, PT ;  /* 0x000000b21c00720c */ /* 0x040fe40003f66270 */
[----:B------:R-:W-:Y:S02]  /*dc70*/  ISETP.GE.AND P1, PT, R28, R179, PT ;  /* 0x000000b31c00720c */ /* 0x000fe40003f26270 */
[----:B------:R-:W-:Y:S02]  /*dc80*/  LOP3.LUT P2, RZ, R172, 0x2, RZ, 0xc0, !PT ;  /* 0x00000002acff7812 */ /* 0x000fe4000784c0ff */
[----:B---3--:R-:W-:Y:S02]  /*dc90*/  FSEL R15, R15, -INF , !P4 ;  /* 0xff8000000f0f7808 */ /* 0x008fe40006000000 */
[----:B------:R-:W-:-:S02]  /*dca0*/  VIMNMX R181, PT, PT, RZ, R181, !PT ;  /* 0x000000b5ffb57248 */ /* 0x000fc40007fe0100 */
[----:B------:R-:W-:Y:S02]  /*dcb0*/  VIMNMX R180, PT, PT, RZ, R180, !PT ;  /* 0x000000b4ffb47248 */ /* 0x000fe40007fe0100 */
        /* <DEDUP_REMOVED lines=19> */
.L_x_13413:
        /* <DEDUP_REMOVED lines=60> */
.L_x_13414:
[----:B------:R-:W-:Y:S05]  /*e1b0*/  BSYNC.RECONVERGENT B0 ;  /* 0x0000000000007941 */ /* 0x000fea0003800200 */
.L_x_13412:
        /* <DEDUP_REMOVED lines=29> */
.L_x_13411:
[----:B------:R-:W-:Y:S05]  /*e390*/  BSYNC.RECONVERGENT B1 ;  /* 0x0000000000017941 */ /* 0x000fea0003800200 */
.L_x_13410:
        /* <DEDUP_REMOVED lines=41> */
[----:B------:R-:W-:Y:S01]  /*e630*/  IADD3 R144, PT, PT, R3, R145, RZ ;  /* 0x0000009103907210 */ /* 0x000fe20007ffe0ff */
[----:B------:R-:W-:Y:S04]  /*e640*/  LDSM.16.MT88.4 R76, [R145+0x6000] ;  /* 0x00600000914c783b */ /* 0x000fe80000004200 */
        /* <DEDUP_REMOVED lines=24> */
[-C--:B------:R-:W-:Y:S01]  /*e7d0*/  FFMA.FTZ R33, R8, R22.reuse, -R21 ;  /* 0x0000001608217223 */ /* 0x080fe20000010815 */
[-CC-:B------:R-:W-:Y:S01]  /*e7e0*/  FFMA.FTZ R29, R26, R22.reuse, -R27.reuse ;  /* 0x000000161a1d7223 */ /* 0x180fe2000001081b */
[----:B------:R-:W2:Y:S01]  /*e7f0*/  LDSM.16.MT88.4 R8, [R150+0x6800] ;  /* 0x006800009608783b */ /* 0x000ea20000004200 */
        /* <DEDUP_REMOVED lines=11> */
[----:B------:R-:W4:Y:S01]  /*e8b0*/  LDSM.16.MT88.4 R12, [R145+0x6800] ;  /* 0x00680000910c783b */ /* 0x000f220000004200 */
        /* <DEDUP_REMOVED lines=11> */
[-C--:B------:R-:W-:Y:S01]  /*e970*/  FFMA.FTZ R55, R134, R22.reuse, -R21 ;  /* 0x0000001686377223 */ /* 0x080fe20000010815 */
[----:B------:R-:W5:Y:S01]  /*e980*/  MUFU.EX2 R37, R37 ;  /* 0x0000002500257308 */ /* 0x000f620000000800 */
[-CC-:B------:R-:W-:Y:S01]  /*e990*/  FFMA.FTZ R57, R132, R22.reuse, -R27.reuse ;  /* 0x0000001684397223 */ /* 0x180fe2000001081b */
[-C--:B------:R-:W-:Y:S01]  /*e9a0*/  FFMA.FTZ R53, R130, R22.reuse, -R27 ;  /* 0x0000001682357223 */ /* 0x080fe2000001081b */
[-CC-:B------:R-:W-:Y:S01]  /*e9b0*/  FFMA.FTZ R51, R190, R22.reuse, -R21.reuse ;  /* 0x00000016be337223 */ /* 0x180fe20000010815 */
        /* <DEDUP_REMOVED lines=8> */
[----:B------:R3:W-:Y:S01]  /*ea40*/  MUFU.EX2 R36, R80 ;  /* 0x0000005000247308 */ /* 0x0007e20000000800 */
[--C-:B------:R-:W-:Y:S01]  /*ea50*/  FFMA.FTZ R184, R184, R22, -R21.reuse ;  /* 0x00000016b8b87223 */ /* 0x100fe20000010815 */
[----:B-----5:R-:W-:Y:S01]  /*ea60*/  F2FP.F16.F32.PACK_AB R70, R37, R52 ;  /* 0x000000342546723e */ /* 0x020fe200000000ff */
[-C--:B------:R-:W-:Y:S01]  /*ea70*/  FFMA.FTZ R59, R188, R22.reuse, -R21 ;  /* 0x00000016bc3b7223 */ /* 0x080fe20000010815 */
[----:B------:R-:W-:Y:S01]  /*ea80*/  MUFU.EX2 R50, R50 ;  /* 0x0000003200327308 */ /* 0x000fe20000000800 */
[-CC-:B------:R-:W-:Y:S01]  /*ea90*/  FFMA.FTZ R107, R182, R22.reuse, -R27.reuse ;  /* 0x00000016b66b7223 */ /* 0x180fe2000001081b */
[-C--:B------:R-:W-:Y:S01]  /*eaa0*/  FFMA.FTZ R142, R142, R22.reuse, -R27 ;  /* 0x000000168e8e7223 */ /* 0x080fe2000001081b */
[-C--:B------:R-:W-:Y:S01]  /*eab0*/  FFMA.FTZ R136, R138, R22.reuse, -R21 ;  /* 0x000000168a887223 */ /* 0x080fe20000010815 */
[----:B------:R-:W5:Y:S01]  /*eac0*/  MUFU.EX2 R31, R31 ;  /* 0x0000001f001f7308 */ /* 0x000f620000000800 */
[C---:B------:R-:W-:Y:S01]  /*ead0*/  HMMA.16816.F32 R96, R68.reuse, R92, RZ ;  /* 0x0000005c4460723c */ /* 0x040fe200000018ff */
[-CC-:B------:R-:W-:Y:S01]  /*eae0*/  FFMA.FTZ R140, R140, R22.reuse, -R27.reuse ;  /* 0x000000168c8c7223 */ /* 0x180fe2000001081b */
[-C--:B------:R-:W-:Y:S01]  /*eaf0*/  FFMA.FTZ R111, R112, R22.reuse, -R27 ;  /* 0x00000016706f7223 */ /* 0x080fe2000001081b */
        /* <DEDUP_REMOVED lines=21> */
[C---:B---3--:R-:W-:Y:S01]  /*ec50*/  HMMA.16816.F32 R80, R68.reuse, R76, RZ ;  /* 0x0000004c4450723c */ /* 0x048fe200000018ff */
[----:B------:R-:W-:Y:S01]  /*ec60*/  FADD.FTZ R35, R35, R58 ;  /* 0x0000003a23237221 */ /* 0x000fe20000010000 */
[-C--:B------:R-:W-:Y:S01]  /*ec70*/  FFMA.FTZ R188, R23, R22.reuse, -R27 ;  /* 0x0000001617bc7223 */ /* 0x080fe2000001081b */
[----:B------:R-:W-:Y:S01]  /*ec80*/  MUFU.EX2 R106, R202 ;  /* 0x000000ca006a7308 */ /* 0x000fe20000000800 */
[-CC-:B------:R-:W-:Y:S01]  /*ec90*/  FFMA.FTZ R20, R20, R22.reuse, -R21.reuse ;  /* 0x0000001614147223 */ /* 0x180fe20000010815 */
[-CC-:B------:R-:W-:Y:S01]  /*eca0*/  FFMA.FTZ R34, R34, R22.reuse, -R21.reuse ;  /* 0x0000001622227223 */ /* 0x180fe20000010815 */
[-C--:B------:R-:W-:Y:S01]  /*ecb0*/  FFMA.FTZ R32, R32, R22.reuse, -R21 ;  /* 0x0000001620207223 */ /* 0x080fe20000010815 */
[----:B------:R-:W3:Y:S01]  /*ecc0*/  MUFU.EX2 R45, R45 ;  /* 0x0000002d002d7308 */ /* 0x000ee20000000800 */
[----:B------:R-:W-:Y:S01]  /*ecd0*/  HMMA.16816.F32 R84, R68, R86, RZ ;  /* 0x000000564454723c */ /* 0x000fe200000018ff */
[-CC-:B------:R-:W-:Y:S01]  /*ece0*/  FFMA.FTZ R30, R30, R22.reuse, -R27.reuse ;  /* 0x000000161e1e7223 */ /* 0x180fe2000001081b */
[----:B------:R-:W-:Y:S01]  /*ecf0*/  FFMA.FTZ R25, R25, R22, -R27 ;  /* 0x0000001619197223 */ /* 0x000fe2000001081b */
[----:B------:R-:W-:Y:S01]  /*ed00*/  MUFU.EX2 R102, R200 ;  /* 0x000000c800667308 */ /* 0x000fe20000000800 */
[----:B------:R-:W-:-:S03]  /*ed10*/  ISETP.GT.AND P0, PT, R67, R158, PT ;  /* 0x0000009e4300720c */ /* 0x000fc60003f04270 */
[----:B------:R-:W3:Y:S01]  /*ed20*/  MUFU.EX2 R41, R41 ;  /* 0x0000002900297308 */ /* 0x000ee20000000800 */
[C---:B------:R-:W-:Y:S03]  /*ed30*/  HMMA.16816.F32 R76, R68.reuse, R78, RZ ;  /* 0x0000004e444c723c */ /* 0x040fe600000018ff */
[----:B------:R-:W3:Y:S04]  /*ed40*/  MUFU.EX2 R43, R43 ;  /* 0x0000002b002b7308 */ /* 0x000ee80000000800 */
[----:B------:R-:W-:Y:S01]  /*ed50*/  MUFU.EX2 R134, R194 ;  /* 0x000000c200867308 */ /* 0x000fe20000000800 */
[----:B-1----:R-:W-:Y:S01]  /*ed60*/  HMMA.16816.F32 R72, R68, R4, RZ ;  /* 0x000000044448723c */ /* 0x002fe200000018ff */
[----:B-----5:R-:W-:-:S02]  /*ed70*/  F2FP.F16.F32.PACK_AB R4, R31, R50 ;  /* 0x000000321f04723e */ /* 0x020fc400000000ff */
[----:B------:R-:W-:Y:S01]  /*ed80*/  F2FP.F16.F32.PACK_AB R5, R33, R56 ;  /* 0x000000382105723e */ /* 0x000fe200000000ff */
[----:B------:R-:W1:Y:S01]  /*ed90*/  MUFU.EX2 R55, R55 ;  /* 0x0000003700377308 */ /* 0x000e620000000800 */
[----:B------:R-:W-:Y:S01]  /*eda0*/  FADD.FTZ R56, R56, R35 ;  /* 0x0000002338387221 */ /* 0x000fe20000010000 */
[----:B------:R-:W-:Y:S02]  /*edb0*/  FFMA.FTZ R35, R28, R22, -R21 ;  /* 0x000000161c237223 */ /* 0x000fe40000010815 */
[----:B------:R-:W-:Y:S01]  /*edc0*/  HMMA.16816.F32 R68, R68, R6, RZ ;  /* 0x000000064444723c */ /* 0x000fe200000018ff */
[----:B--2---:R-:W-:Y:S01]  /*edd0*/  F2FP.F16.F32.PACK_AB R6, R26, R29 ;  /* 0x0000001d1a06723e */ /* 0x004fe200000000ff */
[----:B------:R-:W-:Y:S01]  /*ede0*/  MUFU.EX2 R57, R57 ;  /* 0x0000003900397308 */ /* 0x000fe20000000800 */
[----:B----4-:R-:W-:Y:S01]  /*edf0*/  F2FP.F16.F32.PACK_AB R7, R3, R36 ;  /* 0x000000240307723e */ /* 0x010fe200000000ff */
[----:B------:R-:W-:Y:S02]  /*ee00*/  FADD.FTZ R33, R33, R56 ;  /* 0x0000003821217221 */ /* 0x000fe40000010000 */
[----:B------:R-:W-:Y:S02]  /*ee10*/  MUFU.EX2 R130, R192 ;  /* 0x000000c000827308 */ /* 0x000fe40000000800 */
[----:B------:R-:W-:-:S02]  /*ee20*/  FADD.FTZ R36, R36, R33 ;  /* 0x0000002124247221 */ /* 0x000fc40000010000 */
[C---:B------:R-:W-:Y:S01]  /*ee30*/  HMMA.16816.F32 R96, R4.reuse, R8, R96 ;  /* 0x000000080460723c */ /* 0x040fe20000001860 */
[----:B------:R-:W-:Y:S04]  /*ee40*/  MUFU.EX2 R53, R53 ;  /* 0x0000003500357308 */ /* 0x000fe80000000800 */
[----:B------:R-:W-:Y:S03]  /*ee50*/  MUFU.EX2 R51, R51 ;  /* 0x0000003300337308 */ /* 0x000fe60000000800 */
        /* <DEDUP_REMOVED lines=18> */
[C---:B--2---:R-:W-:Y:S02]  /*ef80*/  HMMA.16816.F32 R72, R4.reuse, R8, R72 ;  /* 0x000000080448723c */ /* 0x044fe40000001848 */
[----:B------:R-:W-:Y:S04]  /*ef90*/  MUFU.EX2 R115, R115 ;  /* 0x0000007300737308 */ /* 0x000fe80000000800 */
[----:B------:R-:W-:Y:S02]  /*efa0*/  MUFU.EX2 R111, R111 ;  /* 0x0000006f006f7308 */ /* 0x000fe40000000800 */
[----:B------:R-:W-:Y:S01]  /*efb0*/  HMMA.16816.F32 R68, R4, R10, R68 ;  /* 0x0000000a0444723c */ /* 0x000fe20000001844 */
[----:B------:R-:W2:Y:S01]  /*efc0*/  LDSM.16.MT88.4 R8, [R150+0x7000] ;  /* 0x007000009608783b */ /* 0x000ea20000004200 */
[----:B---3--:R-:W-:Y:S01]  /*efd0*/  F2FP.F16.F32.PACK_AB R4, R45, R106 ;  /* 0x0000006a2d04723e */ /* 0x008fe200000000ff */
[----:B------:R-:W-:Y:S01]  /*efe0*/  MUFU.EX2 R112, R112 ;  /* 0x0000007000707308 */ /* 0x000fe20000000800 */
[----:B------:R-:W-:-:S02]  /*eff0*/  F2FP.F16.F32.PACK_AB R5, R47, R104 ;  /* 0x000000682f05723e */ /* 0x000fc400000000ff */
[----:B------:R-:W-:Y:S01]  /*f000*/  F2FP.F16.F32.PACK_AB R6, R41, R102 ;  /* 0x000000662906723e */ /* 0x000fe200000000ff */
[----:B------:R-:W-:Y:S01]  /*f010*/  MUFU.EX2 R113, R113 ;  /* 0x0000007100717308 */ /* 0x000fe20000000800 */
[----:B------:R-:W-:-:S03]  /*f020*/  F2FP.F16.F32.PACK_AB R7, R43, R64 ;  /* 0x000000402b07723e */ /* 0x000fc600000000ff */
[----:B------:R-:W-:Y:S04]  /*f030*/  MUFU.EX2 R49, R49 ;  /* 0x0000003100317308 */ /* 0x000fe80000000800 */
[C---:B----4-:R-:W-:Y:S01]  /*f040*/  HMMA.16816.F32 R88, R4.reuse, R16, R88 ;  /* 0x000000100458723c */ /* 0x050fe20000001858 */
[----:B------:R-:W-:Y:S04]  /*f050*/  MUFU.EX2 R119, R119 ;  /* 0x0000007700777308 */ /* 0x000fe80000000800 */
[----:B------:R-:W-:Y:S03]  /*f060*/  MUFU.EX2 R117, R117 ;  /* 0x0000007500757308 */ /* 0x000fe60000000800 */
[C---:B------:R-:W-:Y:S01]  /*f070*/  HMMA.16816.F32 R84, R4.reuse, R18, R84 ;  /* 0x000000120454723c */ /* 0x040fe20000001854 */
[----:B------:R-:W-:Y:S01]  /*f080*/  LDSM.16.MT88.4 R16, [R146+0x7800] ;  /* 0x007800009210783b */ /* 0x000fe20000004200 */
[----:B------:R-:W-:Y:S04]  /*f090*/  MUFU.EX2 R28, R32 ;  /* 0x00000020001c7308 */ /* 0x000fe80000000800 */
[----:B------:R-:W-:Y:S02]  /*f0a0*/  MUFU.EX2 R23, R25 ;  /* 0x0000001900177308 */ /* 0x000fe40000000800 */
[C---:B-----5:R-:W-:Y:S02]  /*f0b0*/  HMMA.16816.F32 R80, R4.reuse, R12, R80 ;  /* 0x0000000c0450723c */ /* 0x060fe40000001850 */
[----:B------:R-:W-:Y:S04]  /*f0c0*/  MUFU.EX2 R188, R188 ;  /* 0x000000bc00bc7308 */ /* 0x000fe80000000800 */
[----:B------:R-:W-:Y:S02]  /*f0d0*/  MUFU.EX2 R20, R20 ;  /* 0x0000001400147308 */ /* 0x000fe40000000800 */
[C---:B------:R-:W-:Y:S01]  /*f0e0*/  HMMA.16816.F32 R76, R4.reuse, R14, R76 ;  /* 0x0000000e044c723c */ /* 0x040fe2000000184c */
[----:B------:R-:W-:Y:S07]  /*f0f0*/  LDSM.16.MT88.4 R12, [R145+0x7800] ;  /* 0x00780000910c783b */ /* 0x000fee0000004200 */
[C---:B--2---:R-:W-:Y:S08]  /*f100*/  HMMA.16816.F32 R96, R4.reuse, R8, R96 ;  /* 0x000000080460723c */ /* 0x044ff00000001860 */
[C---:B------:R-:W-:Y:S01]  /*f110*/  HMMA.16816.F32 R92, R4.reuse, R10, R92 ;  /* 0x0000000a045c723c */ /* 0x040fe2000000185c */
[----:B------:R-:W2:Y:S07]  /*f120*/  LDSM.16.MT88.4 R8, [R144+0x7000] ;  /* 0x007000009008783b */ /* 0x000eae0000004200 */
[C---:B--2---:R-:W-:Y:S08]  /*f130*/  HMMA.16816.F32 R72, R4.reuse, R8, R72 ;  /* 0x000000080448723c */ /* 0x044ff00000001848 */
[----:B------:R-:W-:Y:S01]  /*f140*/  HMMA.16816.F32 R68, R4, R10, R68 ;  /* 0x0000000a0444723c */ /* 0x000fe20000001844 */
[----:B------:R-:W2:Y:S01]  /*f150*/  LDSM.16.MT88.4 R8, [R150+0x7800] ;  /* 0x007800009608783b */ /* 0x000ea20000004200 */
[----:B------:R-:W-:Y:S01]  /*f160*/  FFMA.FTZ R6, R128, R22, -R27 ;  /* 0x0000001680067223 */ /* 0x000fe2000001081b */
[----:B-1----:R-:W-:Y:S01]  /*f170*/  F2FP.F16.F32.PACK_AB R5, R55, R134 ;  /* 0x000000863705723e */ /* 0x002fe200000000ff */
[----:B------:R-:W1:Y:S04]  /*f180*/  MUFU.EX2 R128, R196 ;  /* 0x000000c400807308 */ /* 0x000e680000000800 */
[----:B------:R-:W3:Y:S01]  /*f190*/  MUFU.EX2 R132, R6 ;  /* 0x0000000600847308 */ /* 0x000ee20000000800 */
[----:B-1----:R-:W-:-:S02]  /*f1a0*/  F2FP.F16.F32.PACK_AB R7, R51, R128 ;  /* 0x000000803307723e */ /* 0x002fc400000000ff */
[----:B---3--:R-:W-:Y:S02]  /*f1b0*/  F2FP.F16.F32.PACK_AB R4, R57, R132 ;  /* 0x000000843904723e */ /* 0x008fe400000000ff */
[----:B------:R-:W-:-:S07]  /*f1c0*/  F2FP.F16.F32.PACK_AB R6, R53, R130 ;  /* 0x000000823506723e */ /* 0x000fce00000000ff */
[C---:B------:R-:W-:Y:S08]  /*f1d0*/  HMMA.16816.F32 R88, R4.reuse, R16, R88 ;  /* 0x000000100458723c */ /* 0x040ff00000001858 */
[C---:B------:R-:W-:Y:S01]  /*f1e0*/  HMMA.16816.F32 R84, R4.reuse, R18, R84 ;  /* 0x000000120454723c */ /* 0x040fe20000001854 */
[----:B------:R-:W-:Y:S07]  /*f1f0*/  LDSM.16.MT88.4 R16, [R146+0x8000] ;  /* 0x008000009210783b */ /* 0x000fee0000004200 */
[C---:B--2---:R-:W-:Y:S08]  /*f200*/  HMMA.16816.F32 R96, R4.reuse, R8, R96 ;  /* 0x000000080460723c */ /* 0x044ff00000001860 */
        /* <DEDUP_REMOVED lines=39> */
[----:B------:R-:W-:Y:S07]  /*f480*/  LDSM.16.MT88.4 R16, [R145+0x9000] ;  /* 0x009000009110783b */ /* 0x000fee0000004200 */
[C---:B-1----:R-:W-:Y:S08]  /*f490*/  HMMA.16816.F32 R72, R4.reuse, R8, R72 ;  /* 0x000000080448723c */ /* 0x042ff00000001848 */
[----:B------:R-:W-:Y:S01]  /*f4a0*/  HMMA.16816.F32 R68, R4, R10, R68 ;  /* 0x0000000a0444723c */ /* 0x000fe20000001844 */
[----:B------:R-:W-:Y:S01]  /*f4b0*/  FADD.FTZ R5, R60, R39 ;  /* 0x000000273c057221 */ /* 0x000fe20000010000 */
[-C--:B------:R-:W-:Y:S01]  /*f4c0*/  FFMA.FTZ R39, R38, R22.reuse, -R27 ;  /* 0x0000001626277223 */ /* 0x080fe2000001081b */
[-C--:B------:R-:W-:Y:S01]  /*f4d0*/  FFMA.FTZ R4, R46, R22.reuse, -R21 ;  /* 0x000000162e047223 */ /* 0x080fe20000010815 */
[----:B------:R-:W-:Y:S01]  /*f4e0*/  FFMA.FTZ R6, R42, R22, -R27 ;  /* 0x000000162a067223 */ /* 0x000fe2000001081b */
[----:B------:R-:W1:Y:S01]  /*f4f0*/  LDSM.16.MT88.4 R8, [R146+0x9000] ;  /* 0x009000009208783b */ /* 0x000e620000004200 */
[----:B------:R-:W2:Y:S01]  /*f500*/  MUFU.EX2 R46, R54 ;  /* 0x00000036002e7308 */ /* 0x000ea20000000800 */
[----:B------:R-:W-:-:S03]  /*f510*/  FADD.FTZ R52, R52, R5 ;  /* 0x0000000534347221 */ /* 0x000fc60000010000 */
[----:B------:R-:W3:Y:S01]  /*f520*/  MUFU.EX2 R42, R4 ;  /* 0x00000004002a7308 */ /* 0x000ee20000000800 */
[----:B------:R-:W-:-:S03]  /*f530*/  FADD.FTZ R37, R37, R52 ;  /* 0x0000003425257221 */ /* 0x000fc60000010000 */
[----:B------:R-:W4:Y:S01]  /*f540*/  MUFU.EX2 R44, R6 ;  /* 0x00000006002c7308 */ /* 0x000f220000000800 */
[----:B------:R-:W-:Y:S01]  /*f550*/  FADD.FTZ R50, R50, R37 ;  /* 0x0000002532327221 */ /* 0x000fe20000010000 */
[----:B------:R-:W-:Y:S02]  /*f560*/  FFMA.FTZ R37, R24, R22, -R27 ;  /* 0x0000001618257223 */ /* 0x000fe4000001081b */
[----:B------:R-:W-:Y:S01]  /*f570*/  MUFU.EX2 R38, R48 ;  /* 0x0000003000267308 */ /* 0x000fe20000000800 */
[----:B------:R-:W-:Y:S01]  /*f580*/  FADD.FTZ R50, R31, R50 ;  /* 0x000000321f327221 */ /* 0x000fe20000010000 */
[----:B--2---:R-:W-:Y:S02]  /*f590*/  F2FP.F16.F32.PACK_AB R5, R46, R49 ;  /* 0x000000312e05723e */ /* 0x004fe400000000ff */
[----:B------:R-:W2:Y:S01]  /*f5a0*/  MUFU.EX2 R39, R39 ;  /* 0x0000002700277308 */ /* 0x000ea20000000800 */
[----:B------:R-:W-:Y:S01]  /*f5b0*/  FADD.FTZ R33, R29, R50 ;  /* 0x000000321d217221 */ /* 0x000fe20000010000 */
[----:B---3--:R-:W-:-:S02]  /*f5c0*/  F2FP.F16.F32.PACK_AB R7, R117, R42 ;  /* 0x0000002a7507723e */ /* 0x008fc400000000ff */
[----:B------:R-:W-:Y:S01]  /*f5d0*/  MUFU.EX2 R31, R34 ;  /* 0x00000022001f7308 */ /* 0x000fe20000000800 */
[----:B------:R-:W-:Y:S01]  /*f5e0*/  FADD.FTZ R33, R26, R33 ;  /* 0x000000211a217221 */ /* 0x000fe20000010000 */
[----:B----4-:R-:W-:Y:S02]  /*f5f0*/  F2FP.F16.F32.PACK_AB R4, R119, R44 ;  /* 0x0000002c7704723e */ /* 0x010fe400000000ff */
[----:B------:R-:W-:Y:S01]  /*f600*/  MUFU.EX2 R29, R35 ;  /* 0x00000023001d7308 */ /* 0x000fe20000000800 */
[----:B------:R-:W-:-:S03]  /*f610*/  FADD.FTZ R106, R106, R33 ;  /* 0x000000216a6a7221 */ /* 0x000fc60000010000 */
[----:B------:R-:W-:Y:S01]  /*f620*/  MUFU.EX2 R24, R30 ;  /* 0x0000001e00187308 */ /* 0x000fe20000000800 */
        /* <DEDUP_REMOVED lines=16> */
[----:B------:R-:W-:Y:S01]  /*f730*/  HMMA.16816.F32 R80, R4, R16, R80 ;  /* 0x000000100450723c */ /* 0x000fe20000001850 */
[----:B------:R-:W-:Y:S02]  /*f740*/  FADD.FTZ R17, R3, R36 ;  /* 0x0000002403117221 */ /* 0x000fe40000010000 */
[----:B------:R-:W3:Y:S02]  /*f750*/  MUFU.EX2 R3, R37 ;  /* 0x0000002500037308 */ /* 0x000ee40000000800 */
[----:B------:R-:W-:-:S03]  /*f760*/  FADD.FTZ R104, R104, R17 ;  /* 0x0000001168687221 */ /* 0x000fc60000010000 */
        /* <DEDUP_REMOVED lines=10> */
[----:B---3--:R-:W-:Y:S02]  /*f810*/  F2FP.F16.F32.PACK_AB R4, R3, R24 ;  /* 0x000000180304723e */ /* 0x008fe400000000ff */
[----:B------:R-:W-:Y:S01]  /*f820*/  F2FP.F16.F32.PACK_AB R5, R28, R31 ;  /* 0x0000001f1c05723e */ /* 0x000fe200000000ff */
[----:B------:R-:W-:Y:S01]  /*f830*/  FADD.FTZ R22, R128, R55 ;  /* 0x0000003780167221 */ /* 0x000fe20000010000 */
[----:B------:R-:W-:Y:S02]  /*f840*/  F2FP.F16.F32.PACK_AB R6, R188, R23 ;  /* 0x00000017bc06723e */ /* 0x000fe400000000ff */
        /* <DEDUP_REMOVED lines=10> */
[----:B----4-:R-:W-:Y:S01]  /*f8f0*/  HMMA.16816.F32 R88, R4, R16, R88 ;  /* 0x000000100458723c */ /* 0x010fe20000001858 */
        /* <DEDUP_REMOVED lines=100> */
.L_x_13418:
        /* <DEDUP_REMOVED lines=8> */
.L_x_13419:
[----:B------:R-:W-:Y:S05]  /*ffc0*/  BSYNC.RECONVERGENT B0 ;  /* 0x0000000000007941 */ /* 0x000fea0003800200 */
.L_x_13417:
        /* <DEDUP_REMOVED lines=20> */
[----:B------:R-:W-:Y:S01]  /*10110*/  LDGSTS.E.BYPASS.LTC128B.128 [R169+0x8000], desc[UR4][R8.64] ;  /* 0x0800000008a97fae */ /* 0x000fe2000b981a04 */
[----:B------:R-:W-:Y:S02]  /*10120*/  IADD3 R24, P0, PT, R18, R3, RZ ;  /* 0x0000000312187210 */ /* 0x000fe40007f1e0ff */
[-C--:B------:R-:W-:Y:S01]  /*10130*/  IADD3.X R19, PT, PT, R17, R4.reuse, RZ, P1, !PT ;  /* 0x0000000411137210 */ /* 0x080fe20000ffe4ff */
[----:B------:R-:W-:Y:S03]  /*10140*/  LDGSTS.E.BYPASS.LTC128B.128 [R169+0x8800], desc[UR4][R16.64] ;  /* 0x0880000010a97fae */ /* 0x000fe6000b981a04 */
[----:B------:R-:W-:Y:S01]  /*10150*/  IADD3.X R25, PT, PT, R19, R4, RZ, P0, !PT ;  /* 0x0000000413197210 */ /* 0x000fe200007fe4ff */
[----:B------:R3:W-:Y:S04]  /*10160*/  LDGSTS.E.BYPASS.LTC128B.128 [R169+0x9000], desc[UR4][R18.64] ;  /* 0x0900000012a97fae */ /* 0x0007e8000b981a04 */
[----:B------:R4:W-:Y:S04]  /*10170*/  LDGSTS.E.BYPASS.LTC128B.128 [R169+0x9800], desc[UR4][R24.64] ;  /* 0x0980000018a97fae */ /* 0x0009e8000b981a04 */
[----:B------:R-:W-:Y:S04]  /*10180*/  LDSM.16.M88.4 R20, [R155] ;  /* 0x000000009b14783b */ /* 0x000fe80000000200 */
[----:B-1----:R-:W3:Y:S04]  /*10190*/  LDSM.16.M88.4 R12, [R154+UR6+0x2000] ;  /* 0x002000069a0c783b */ /* 0x002ee80008000200 */
[----:B--2---:R-:W1:Y:S04]  /*101a0*/  LDSM.16.M88.4 R4, [R154+UR6+0x2800] ;  /* 0x002800069a04783b */ /* 0x004e680008000200 */
[----:B------:R-:W2:Y:S04]  /*101b0*/  LDSM.16.M88.4 R104, [R154+UR6+0x3000] ;  /* 0x003000069a68783b */ /* 0x000ea80008000200 */
[----:B------:R-:W5:Y:S04]  /*101c0*/  LDSM.16.M88.4 R52, [R154+UR6+0x3800] ;  /* 0x003800069a34783b */ /* 0x000f680008000200 */
[----:B------:R-:W4:Y:S04]  /*101d0*/  LDSM.16.M88.4 R44, [R154+UR6+0x4000] ;  /* 0x004000069a2c783b */ /* 0x000f280008000200 */
[----:B------:R-:W4:Y:S04]  /*101e0*/  LDSM.16.M88.4 R36, [R154+UR6+0x4800] ;  /* 0x004800069a24783b */ /* 0x000f280008000200 */
[----:B------:R-:W4:Y:S04]  /*101f0*/  LDSM.16.M88.4 R28, [R154+UR6+0x5000] ;  /* 0x005000069a1c783b */ /* 0x000f280008000200 */
[----:B------:R-:W4:Y:S04]  /*10200*/  LDSM.16.M88.4 R128, [R154+UR6+0x5800] ;  /* 0x005800069a80783b */ /* 0x000f280008000200 */
[----:B------:R-:W-:Y:S04]  /*10210*/  LDSM.16.M88.4 R112, [R153] ;  /* 0x000000009970783b */ /* 0x000fe80000000200 */
[----:B------:R-:W4:Y:S04]  /*10220*/  LDSM.16.M88.4 R120, [R149+0x2000] ;  /* 0x002000009578783b */ /* 0x000f280000000200 */
[----:B------:R-:W4:Y:S01]  /*10230*/  LDSM.16.M88.4 R116, [R149+0x2800] ;  /* 0x002800009574783b */ /* 0x000f220000000200 */
[C---:B---3--:R-:W-:Y:S03]  /*10240*/  HMMA.16816.F32 R16, R20.reuse, R12, RZ ;  /* 0x0000000c1410723c */ /* 0x048fe600000018ff */
[----:B------:R-:W3:Y:S04]  /*10250*/  LD.E R3, desc[UR4][R100.64+0x18c] ;  /* 0x00018c0464037980 */ /* 0x000ee8000c101900 */
[----:B------:R-:W0:Y:S01]  /*10260*/  LDGDEPBAR ;  /* 0x00000000000079af */ /* 0x000e220000000000 */
[C---:B-1----:R-:W-:Y:S08]  /*10270*/  HMMA.16816.F32 R8, R20.reuse, R4, RZ ;  /* 0x000000041408723c */ /* 0x042ff000000018ff */
[C---:B------:R-:W-:Y:S08]  /*10280*/  HMMA.16816.F32 R12, R20.reuse, R14, RZ ;  /* 0x0000000e140c723c */ /* 0x040ff000000018ff */
[C---:B------:R-:W-:Y:S08]  /*10290*/  HMMA.16816.F32 R4, R20.reuse, R6, RZ ;  /* 0x000000061404723c */ /* 0x040ff000000018ff */
[C---:B--2---:R-:W-:Y:S08]  /*102a0*/  HMMA.16816.F32 R108, R20.reuse, R104, RZ ;  /* 0x00000068146c723c */ /* 0x044ff000000018ff */
[C---:B-----5:R-:W-:Y:S08]  /*102b0*/  HMMA.16816.F32 R56, R20.reuse, R52, RZ ;  /* 0x000000341438723c */ /* 0x060ff000000018ff */
        /* <DEDUP_REMOVED lines=28> */
[----:B------:R-:W-:Y:S07]  /*10480*/  LDSM.16.M88.4 R128, [R152] ;  /* 0x000000009880783b */ /* 0x000fee0000000200 */
[C---:B--2---:R-:W-:Y:S08]  /*10490*/  HMMA.16816.F32 R32, R112.reuse, R120, R32 ;  /* 0x000000787020723c */ /* 0x044ff00000001820 */
[C---:B------:R-:W-:Y:S01]  /*104a0*/  HMMA.16816.F32 R28, R112.reuse, R122, R28 ;  /* 0x0000007a701c723c */ /* 0x040fe2000000181c */
[----:B------:R-:W-:Y:S07]  /*104b0*/  LDSM.16.M88.4 R120, [R148+0x3000] ;  /* 0x003000009478783b */ /* 0x000fee0000000200 */
[C---:B----4-:R-:W-:Y:S08]  /*104c0*/  HMMA.16816.F32 R24, R112.reuse, R116, R24 ;  /* 0x000000747018723c */ /* 0x050ff00000001818 */
[----:B------:R-:W-:Y:S01]  /*104d0*/  HMMA.16816.F32 R20, R112, R118, R20 ;  /* 0x000000767014723c */ /* 0x000fe20000001814 */
[----:B------:R-:W1:Y:S04]  /*104e0*/  LDSM.16.M88.4 R112, [R148+0x2800] ;  /* 0x002800009470783b */ /* 0x000e680000000200 */
[----:B------:R-:W-:Y:S03]  /*104f0*/  LDSM.16.M88.4 R116, [R148+0x2000] ;  /* 0x002000009474783b */ /* 0x000fe60000000200 */
        /* <DEDUP_REMOVED lines=11> */
[----:B------:R-:W-:Y:S07]  /*105b0*/  LDSM.16.M88.4 R120, [R151] ;  /* 0x000000009778783b */ /* 0x000fee0000000200 */
[C---:B-1----:R-:W-:Y:S08]  /*105c0*/  HMMA.16816.F32 R24, R128.reuse, R112, R24 ;  /* 0x000000708018723c */ /* 0x042ff00000001818 */
[C---:B------:R-:W-:Y:S01]  /*105d0*/  HMMA.16816.F32 R20, R128.reuse, R114, R20 ;  /* 0x000000728014723c */ /* 0x040fe20000001814 */
[----:B------:R-:W1:Y:S07]  /*105e0*/  LDSM.16.M88.4 R112, [R147+0x2800] ;  /* 0x002800009370783b */ /* 0x000e6e0000000200 */
[C---:B------:R-:W-:Y:S08]  /*105f0*/  HMMA.16816.F32 R16, R128.reuse, R116, R16 ;  /* 0x000000748010723c */ /* 0x040ff00000001810 */
[----:B------:R-:W-:Y:S01]  /*10600*/  HMMA.16816.F32 R12, R128, R118, R12 ;  /* 0x00000076800c723c */ /* 0x000fe2000000180c */
[----:B------:R-:W-:Y:S07]  /*10610*/  LDSM.16.M88.4 R116, [R148+0x3800] ;  /* 0x003800009474783b */ /* 0x000fee0000000200 */
[C---:B-1----:R-:W-:Y:S08]  /*10620*/  HMMA.16816.F32 R8, R120.reuse, R112, R8 ;  /* 0x000000707808723c */ /* 0x042ff00000001808 */
[----:B------:R-:W-:Y:S01]  /*10630*/  HMMA.16816.F32 R4, R120, R114, R4 ;  /* 0x000000727804723c */ /* 0x000fe20000001804 */
[----:B------:R-:W1:Y:S10]  /*10640*/  LDSM.16.M88.4 R112, [R147+0x3000] ;  /* 0x003000009370783b */ /* 0x000e740000000200 */
[-C--:B---3--:R-:W-:Y:S01]  /*10650*/  FMUL.FTZ R8, R8, R3.reuse ;  /* 0x0000000308087220 */ /* 0x088fe20000410000 */
[----:B------:R-:W-:-:S03]  /*10660*/  FMUL.FTZ R103, R11, R3 ;  /* 0x000000030b677220 */ /* 0x000fc60000410000 */
[----:B------:R-:W2:Y:S04]  /*10670*/  MUFU.TANH R102, R8 ;  /* 0x0000000800667308 */ /* 0x000ea80000002400 */
[-C--:B------:R-:W-:Y:S01]  /*10680*/  FMUL.FTZ R4, R4, R3.reuse ;  /* 0x0000000304047220 */ /* 0x080fe20000410000 */
[----:B------:R-:W-:-:S03]  /*10690*/  FMUL.FTZ R5, R5, R3 ;  /* 0x0000000305057220 */ /* 0x000fc60000410000 */
[----:B------:R-:W3:Y:S08]  /*106a0*/  MUFU.TANH R11, R4 ;  /* 0x00000004000b7308 */ /* 0x000ef00000002400 */
[----:B------:R4:W2:Y:S01]  /*106b0*/  MUFU.TANH R8, R5 ;  /* 0x0000000500087308 */ /* 0x0008a20000002400 */
[----:B-1----:R-:W-:Y:S01]  /*106c0*/  HMMA.16816.F32 R108, R120, R112, R108 ;  /* 0x00000070786c723c */ /* 0x002fe2000000186c */
[-C--:B------:R-:W-:Y:S01]  /*106d0*/  FMUL.FTZ R113, R10, R3.reuse ;  /* 0x000000030a717220 */ /* 0x080fe20000410000 */
[-C--:B------:R-:W-:Y:S01]  /*106e0*/  FMUL.FTZ R112, R6, R3.reuse ;  /* 0x0000000306707220 */ /* 0x080fe20000410000 */
[----:B------:R-:W-:-:S02]  /*106f0*/  FMUL.FTZ R10, R7, R3 ;  /* 0x00000003070a7220 */ /* 0x000fc40000410000 */
[----:B----4-:R-:W1:Y:S03]  /*10700*/  LDSM.16.M88.4 R4, [R147+0x4000] ;  /* 0x004000009304783b */ /* 0x010e660000000200 */
[C---:B------:R-:W-:Y:S08]  /*10710*/  HMMA.16816.F32 R56, R128.reuse, R116, R56 ;  /* 0x000000748038723c */ /* 0x040ff00000001838 */
[----:B------:R-:W-:Y:S01]  /*10720*/  HMMA.16816.F32 R52, R128, R118, R52 ;  /* 0x000000768034723c */ /* 0x000fe20000001834 */
[----:B------:R-:W4:Y:S07]  /*10730*/  LDSM.16.M88.4 R116, [R148+0x5000] ;  /* 0x005000009474783b */ /* 0x000f2e0000000200 */
[C---:B-1----:R-:W-:Y:S08]  /*10740*/  HMMA.16816.F32 R48, R120.reuse, R4, R48 ;  /* 0x000000047830723c */ /* 0x042ff00000001830 */
[----:B------:R-:W-:Y:S01]  /*10750*/  HMMA.16816.F32 R44, R120, R6, R44 ;  /* 0x00000006782c723c */ /* 0x000fe2000000182c */
[----:B------:R-:W1:Y:S07]  /*10760*/  LDSM.16.M88.4 R4, [R147+0x4800] ;  /* 0x004800009304783b */ /* 0x000e6e0000000200 */
[C---:B----4-:R-:W-:Y:S08]  /*10770*/  HMMA.16816.F32 R32, R128.reuse, R116, R32 ;  /* 0x000000748020723c */ /* 0x050ff00000001820 */
[----:B------:R-:W-:Y:S01]  /*10780*/  HMMA.16816.F32 R28, R128, R118, R28 ;  /* 0x00000076801c723c */ /* 0x000fe2000000181c */
[----:B------:R-:W4:Y:S07]  /*10790*/  LDSM.16.M88.4 R116, [R147+0x2000] ;  /* 0x002000009374783b */ /* 0x000f2e0000000200 */
[C---:B-1----:R-:W-:Y:S08]  /*107a0*/  HMMA.16816.F32 R40, R120.reuse, R4, R40 ;  /* 0x000000047828723c */ /* 0x042ff00000001828 */
[C---:B------:R-:W-:Y:S01]  /*107b0*/  HMMA.16816.F32 R36, R120.reuse, R6, R36 ;  /* 0x000000067824723c */ /* 0x040fe20000001824 */
[----:B------:R-:W1:Y:S07]  /*107c0*/  LDSM.16.M88.4 R4, [R147+0x5000] ;  /* 0x005000009304783b */ /* 0x000e6e0000000200 */
[----:B----4-:R-:W-:-:S15]  /*107d0*/  HMMA.16816.F32 R12, R120, R118, R12 ;  /* 0x00000076780c723c */ /* 0x010fde000000180c */
[----:B------:R-:W-:-:S04]  /*107e0*/  NOP ;  /* 0x0000000000007918 */ /* 0x000fc80000000000 */
[-C--:B------:R-:W-:Y:S01]  /*107f0*/  FMUL.FTZ R12, R12, R3.reuse ;  /* 0x000000030c0c7220 */ /* 0x080fe20000410000 */
[-C--:B------:R-:W-:Y:S01]  /*10800*/  FMUL.FTZ R61, R13, R3.reuse ;  /* 0x000000030d3d7220 */ /* 0x080fe20000410000 */
[-C--:B------:R-:W-:Y:S01]  /*10810*/  FMUL.FTZ R64, R14, R3.reuse ;  /* 0x000000030e407220 */ /* 0x080fe20000410000 */
[-C--:B------:R-:W-:Y:S01]  /*10820*/  FMUL.FTZ R66, R15, R3.reuse ;  /* 0x000000030f427220 */ /* 0x080fe20000410000 */
[----:B------:R4:W2:Y:S01]  /*10830*/  MUFU.TANH R60, R12 ;  /* 0x0000000c003c7308 */ /* 0x0008a20000002400 */
[C---:B-1----:R-:W-:Y:S01]  /*10840*/  HMMA.16816.F32 R32, R120.reuse, R4, R32 ;  /* 0x000000047820723c */ /* 0x042fe20000001820 */
[----:B----4-:R-:W1:Y:S07]  /*10850*/  LDSM.16.M88.4 R12, [R147+0x3800] ;  /* 0x00380000930c783b */ /* 0x010e6e0000000200 */
[C---:B------:R-:W-:Y:S01]  /*10860*/  HMMA.16816.F32 R28, R120.reuse, R6, R28 ;  /* 0x00000006781c723c */ /* 0x040fe2000000181c */
[----:B------:R-:W4:Y:S07]  /*10870*/  LDSM.16.M88.4 R4, [R147+0x5800] ;  /* 0x005800009304783b */ /* 0x000f2e0000000200 */
[C---:B------:R-:W-:Y:S08]  /*10880*/  HMMA.16816.F32 R104, R120.reuse, R114, R104 ;  /* 0x000000727868723c */ /* 0x040ff00000001868 */
[----:B------:R-:W-:Y:S01]  /*10890*/  HMMA.16816.F32 R16, R120, R116, R16 ;  /* 0x000000747810723c */ /* 0x000fe20000001810 */
[-C--:B------:R-:W-:Y:S01]  /*108a0*/  FMUL.FTZ R115, R36, R3.reuse ;  /* 0x0000000324737220 */ /* 0x080fe20000410000 */
[-C--:B------:R-:W-:Y:S01]  /*108b0*/  FMUL.FTZ R36, R37, R3.reuse ;  /* 0x0000000325247220 */ /* 0x080fe20000410000 */
[-C--:B------:R-:W-:Y:S01]  /*108c0*/  FMUL.FTZ R37, R32, R3.reuse ;  /* 0x0000000320257220 */ /* 0x080fe20000410000 */
[-C--:B------:R-:W-:Y:S01]  /*108d0*/  FMUL.FTZ R32, R33, R3.reuse ;  /* 0x0000000321207220 */ /* 0x080fe20000410000 */
[-C--:B------:R-:W-:Y:S01]  /*108e0*/  FMUL.FTZ R67, R109, R3.reuse ;  /* 0x000000036d437220 */ /* 0x080fe20000410000 */
[----:B------:R-:W-:-:S02]  /*108f0*/  FMUL.FTZ R33, R35, R3 ;  /* 0x0000000323217220 */ /* 0x000fc40000410000 */
[C---:B-1----:R-:W-:Y:S01]  /*10900*/  HMMA.16816.F32 R52, R120.reuse, R14, R52 ;  /* 0x0000000e7834723c */ /* 0x042fe20000001834 */
[-C--:B------:R-:W-:Y:S01]  /*10910*/  FMUL.FTZ R9, R9, R3.reuse ;  /* 0x0000000309097220 */ /* 0x080fe20000410000 */
[-C--:B------:R-:W-:Y:S01]  /*10920*/  FMUL.FTZ R110, R110, R3.reuse ;  /* 0x000000036e6e7220 */ /* 0x080fe20000410000 */
[-C--:B------:R-:W-:Y:S01]  /*10930*/  FMUL.FTZ R47, R47, R3.reuse ;  /* 0x000000032f2f7220 */ /* 0x080fe20000410000 */
[-C--:B------:R-:W-:Y:S01]  /*10940*/  FMUL.FTZ R42, R42, R3.reuse ;  /* 0x000000032a2a7220 */ /* 0x080fe20000410000 */
[-C--:B------:R-:W-:Y:S01]  /*10950*/  FMUL.FTZ R43, R43, R3.reuse ;  /* 0x000000032b2b7220 */ /* 0x080fe20000410000 */
[----:B------:R-:W-:Y:S01]  /*10960*/  FMUL.FTZ R34, R34, R3 ;  /* 0x0000000322227220 */ /* 0x000fe20000410000 */
[----:B------:R-:W1:Y:S01]  /*10970*/  MUFU.TANH R61, R61 ;  /* 0x0000003d003d7308 */ /* 0x000e620000002400 */
[----:B------:R-:W-:Y:S01]  /*10980*/  HMMA.16816.F32 R56, R120, R12, R56 ;  /* 0x0000000c7838723c */ /* 0x000fe20000001838 */
[----:B------:R-:W-:-:S07]  /*10990*/  DEPBAR.LE SB0, 0x0 ;  /* 0x000080000000791a */ /* 0x000fce0000000000 */
[C---:B----4-:R-:W-:Y:S08]  /*109a0*/  HMMA.16816.F32 R24, R120.reuse, R4, R24 ;  /* 0x000000047818723c */ /* 0x050ff00000001818 */
        /* <DEDUP_REMOVED lines=42> */
[----:B----4-:R-:W-:Y:S01]  /*10c50*/  IADD3 R67, PT, PT, R65, -0x2, RZ ;  /* 0xfffffffe41437810 */ /* 0x010fe20007ffe0ff */
[----:B------:R-:W-:-:S03]  /*10c60*/  FMUL.FTZ R3, R23, R3 ;  /* 0x0000000317037220 */ /* 0x000fc60000410000 */
[----:B------:R-:W-:Y:S01]  /*10c70*/  ISETP.GT.AND P0, PT, R67, R158, PT ;  /* 0x0000009e4300720c */ /* 0x000fe20003f04270 */
[----:B------:R-:W4:Y:S08]  /*10c80*/  MUFU.TANH R16, R16 ;  /* 0x0000001000107308 */ /* 0x000f300000002400 */
        /* <DEDUP_REMOVED lines=63> */
[----:B------:R-:W-:Y:S02]  /*11080*/  IADD3 R27, PT, PT, R65, -0x1, RZ ;  /* 0xffffffff411b7810 */ /* 0x000fe40007ffe0ff */
[----:B------:R-:W-:Y:S01]  /*11090*/  MOV R118, RZ ;  /* 0x000000ff00767202 */ /* 0x000fe20000000f00 */
[----:B------:R-:W3:Y:S02]  /*110a0*/  LD.E.64 R124, desc[UR4][R100.64+0x20] ;  /* 0x00002004647c7980 */ /* 0x000ee4000c101b00 */
[----:B------:R-:W-:-:S04]  /*110b0*/  IMAD.SHL.U32 R27, R27, 0x80, RZ ;  /* 0x000000801b1b7824 */ /* 0x000fc800078e00ff */
[----:B------:R-:W-:-:S05]  /*110c0*/  VIADD R27, R27, 0xffffff00 ;  /* 0xffffff001b1b7836 */ /* 0x000fca0000000000 */
[----:B------:R-:W-:Y:S02]  /*110d0*/  IABS R7, R27 ;  /* 0x0000001b00077213 */ /* 0x000fe40000000000 */
[-C--:B--2---:R-:W-:Y:S02]  /*110e0*/  IABS R23, R120.reuse ;  /* 0x0000007800177213 */ /* 0x084fe40000000000 */
[----:B------:R-:W-:Y:S02]  /*110f0*/  LOP3.LUT R27, R27, R120, RZ, 0x3c, !PT ;  /* 0x000000781b1b7212 */ /* 0x000fe400078e3cff */
[----:B------:R-:W2:Y:S02]  /*11100*/  I2F.RP R5, R23 ;  /* 0x0000001700057306 */ /* 0x000ea40000209400 */
[----:B------:R-:W-:-:S06]  /*11110*/  ISETP.GE.AND P5, PT, R27, RZ, PT ;  /* 0x000000ff1b00720c */ /* 0x000fcc0003fa6270 */
[----:B--2---:R-:W2:Y:S02]  /*11120*/  MUFU.RCP R119, R5 ;  /* 0x0000000500777308 */ /* 0x004ea40000001000 */
[----:B--2---:R-:W-:Y:S02]  /*11130*/  VIADD R119, R119, 0xffffffe ;  /* 0x0ffffffe77777836 */ /* 0x004fe40000000000 */
[----:B------:R-:W-:-:S04]  /*11140*/  IMAD.SHL.U32 R5, R67, 0x80, RZ ;  /* 0x0000008043057824 */ /* 0x000fc800078e00ff */
[----:B------:R-:W2:Y:S01]  /*11150*/  F2I.FTZ.U32.TRUNC.NTZ R119, R119 ;  /* 0x0000007700777305 */ /* 0x000ea2000021f000 */
[----:B-1----:R-:W-:Y:S02]  /*11160*/  IABS R21, R5 ;  /* 0x0000000500157213 */ /* 0x002fe40000000000 */
[----:B------:R-:W-:-:S04]  /*11170*/  LOP3.LUT R5, R5, R120, RZ, 0x3c, !PT ;  /* 0x0000007805057212 */ /* 0x000fc800078e3cff */
[----:B------:R-:W-:Y:S01]  /*11180*/  ISETP.GE.AND P2, PT, R5, RZ, PT ;  /* 0x000000ff0500720c */ /* 0x000fe20003f46270 */
[----:B--2---:R-:W-:-:S04]  /*11190*/  IMAD.MOV R122, RZ, RZ, -R119 ;  /* 0x000000ffff7a7224 */ /* 0x004fc800078e0a77 */
[----:B------:R-:W-:-:S04]  /*111a0*/  IMAD R122, R122, R23, RZ ;  /* 0x000000177a7a7224 */ /* 0x000fc800078e02ff */
[----:B------:R-:W-:Y:S01]  /*111b0*/  IMAD.HI.U32 R122, R119, R122, R118 ;  /* 0x0000007a777a7227 */ /* 0x000fe200078e0076 */
[----:B------:R-:W-:-:S05]  /*111c0*/  IABS R118, R120 ;  /* 0x0000007800767213 */ /* 0x000fca0000000000 */
[----:B------:R-:W-:Y:S02]  /*111d0*/  IMAD.MOV R118, RZ, RZ, -R118 ;  /* 0x000000ffff767224 */ /* 0x000fe400078e0a76 */
[----:B------:R-:W-:-:S04]  /*111e0*/  IMAD.HI.U32 R25, R122, R7, RZ ;  /* 0x000000077a197227 */ /* 0x000fc800078e00ff */
[----:B------:R-:W-:-:S04]  /*111f0*/  IMAD.HI.U32 R39, R122, R21, RZ ;  /* 0x000000157a277227 */ /* 0x000fc800078e00ff */
[----:B------:R-:W-:Y:S01]  /*11200*/  IMAD R122, R25, R118, R7 ;  /* 0x00000076197a7224 */ /* 0x000fe200078e0207 */
[----:B------:R-:W-:Y:S01]  /*11210*/  LOP3.LUT R7, RZ, R120, RZ, 0x33, !PT ;  /* 0x00000078ff077212 */ /* 0x000fe200078e33ff */
        /* <DEDUP_REMOVED lines=12> */
[----:B------:R-:W-:Y:S02]  /*112e0*/  @P4 VIADD R39, R39, 0x1 ;  /* 0x0000000127274836 */ /* 0x000fe40000000000 */
[----:B------:R-:W-:Y:S02]  /*112f0*/  @!P5 IADD3 R25, PT, PT, -R25, RZ, RZ ;  /* 0x000000ff1919d210 */ /* 0x000fe40007ffe1ff */
[----:B------:R-:W-:Y:S02]  /*11300*/  @!P2 IMAD.MOV R39, RZ, RZ, -R39 ;  /* 0x000000ffff27a224 */ /* 0x000fe400078e0a27 */
[----:B------:R-:W-:-:S03]  /*11310*/  SEL R21, R7, R25, !P0 ;  /* 0x0000001907157207 */ /* 0x000fc60004000000 */
[----:B------:R-:W-:Y:S02]  /*11320*/  SEL R7, R7, R39, !P0 ;  /* 0x0000002707077207 */ /* 0x000fe40004000000 */
[----:B------:R-:W-:-:S04]  /*11330*/  IMAD.WIDE R130, R21, 0x4, R174 ;  /* 0x0000000415827825 */ /* 0x000fc800078e02ae */
[C---:B------:R-:W-:Y:S01]  /*11340*/  IMAD.WIDE R128, R7.reuse, 0x4, R174 ;  /* 0x0000000407807825 */ /* 0x040fe200078e02ae */
[----:B------:R-:W4:Y:S04]  /*11350*/  LD.E R118, desc[UR4][R130.64] ;  /* 0x0000000482767980 */ /* 0x000f28000c101900 */
[----:B------:R-:W4:Y:S01]  /*11360*/  LD.E R5, desc[UR4][R128.64] ;  /* 0x0000000480057980 */ /* 0x000f22000c101900 */
[----:B------:R-:W-:-:S05]  /*11370*/  IADD3 R21, PT, PT, R7, -R21, RZ ;  /* 0x8000001507157210 */ /* 0x000fca0007ffe0ff */
[----:B------:R-:W-:-:S05]  /*11380*/  IMAD R21, R120, R21, -0x80 ;  /* 0xffffff8078157424 */ /* 0x000fca00078e0215 */
[----:B------:R-:W-:Y:S01]  /*11390*/  SHF.R.S32.HI R120, RZ, 0x1f, R21 ;  /* 0x0000001fff787819 */ /* 0x000fe20000011415 */
[----:B--2---:R-:W-:-:S04]  /*113a0*/  IMAD R7, R123, R21, RZ ;  /* 0x000000157b077224 */ /* 0x004fc800078e02ff */
[C---:B------:R-:W-:Y:S02]  /*113b0*/  IMAD R7, R122.reuse, R120, R7 ;  /* 0x000000787a077224 */ /* 0x040fe400078e0207 */
[----:B------:R-:W-:-:S04]  /*113c0*/  IMAD.WIDE.U32 R122, R122, R21, RZ ;  /* 0x000000157a7a7225 */ /* 0x000fc800078e00ff */
[----:B------:R-:W-:Y:S01]  /*113d0*/  IMAD.IADD R119, R123, 0x1, R7 ;  /* 0x000000017b777824 */ /* 0x000fe200078e0207 */
[----:B----4-:R-:W-:Y:S01]  /*113e0*/  IADD3 R21, PT, PT, R118, -R5, RZ ;  /* 0x8000000576157210 */ /* 0x010fe20007ffe0ff */
[----:B------:R-:W-:-:S03]  /*113f0*/  IMAD.MOV.U32 R118, RZ, RZ, R122 ;  /* 0x000000ffff767224 */ /* 0x000fc600078e007a */
        /* <DEDUP_REMOVED lines=8> */
.L_x_13423:
        /* <DEDUP_REMOVED lines=8> */
.L_x_13424:
[----:B------:R-:W-:Y:S05]  /*11500*/  BSYNC.RECONVERGENT B0 ;  /* 0x0000000000007941 */ /* 0x000fea0003800200 */
.L_x_13422:
        /* <DEDUP_REMOVED lines=29> */
.L_x_13421:
[----:B------:R-:W-:Y:S05]  /*116e0*/  BSYNC.RECONVERGENT B1 ;  /* 0x0000000000017941 */ /* 0x000fea0003800200 */
.L_x_13420:
[----:B------:R-:W-:Y:S01]  /*116f0*/  IMAD.SHL.U32 R118, R165, 0x2, RZ ;  /* 0x00000002a5767824 */ /* 0x000fe200078e00ff */
[----:B------:R-:W-:Y:S01]  /*11700*/  LOP3.LUT R172, R172, 0xfffffffe, RZ, 0xc0, !PT ;  /* 0xfffffffeacac7812 */ /* 0x000fe200078ec0ff */
[----:B------:R-:W-:-:S03]  /*11710*/  VIADD R39, R65, 0xffffffff ;  /* 0xffffffff41277836 */ /* 0x000fc60000000000 */
[----:B------:R-:W-:Y:S01]  /*11720*/  LOP3.LUT R118, R118, 0x6, RZ, 0xc0, !PT ;  /* 0x0000000676767812 */ /* 0x000fe200078ec0ff */
[----:B------:R-:W-:-:S04]  /*11730*/  IMAD.SHL.U32 R39, R39, 0x80, RZ ;  /* 0x0000008027277824 */ /* 0x000fc800078e00ff */
[----:B------:R-:W-:-:S04]  /*11740*/  IMAD.IADD R39, R39, 0x1, R118 ;  /* 0x0000000127277824 */ /* 0x000fc800078e0276 */
[C---:B------:R-:W-:Y:S02]  /*11750*/  VIADD R7, R39.reuse, 0xffffff80 ;  /* 0xffffff8027077836 */ /* 0x040fe40000000000 */
[C---:B------:R-:W-:Y:S02]  /*11760*/  VIADD R5, R39.reuse, 0xffffff81 ;  /* 0xffffff8127057836 */ /* 0x040fe40000000000 */
        /* <DEDUP_REMOVED lines=8> */
[C---:B------:R-:W-:Y:S02]  /*117f0*/  ISETP.GE.AND P5, PT, R5.reuse, R181, PT ;  /* 0x000000b50500720c */ /* 0x040fe40003fa6270 */
[C---:B------:R-:W-:Y:S02]  /*11800*/  ISETP.GE.AND P6, PT, R5.reuse, R178, PT ;  /* 0x000000b20500720c */ /* 0x040fe40003fc6270 */
[----:B------:R-:W-:Y:S02]  /*11810*/  ISETP.GE.AND P3, PT, R5, R180, PT ;  /* 0x000000b40500720c */ /* 0x000fe40003f66270 */
[----:B-1----:R-:W-:-:S02]  /*11820*/  FSEL R5, R18, -INF , P0 ;  /* 0xff80000012057808 */ /* 0x002fc40000000000 */
[----:B------:R-:W-:Y:S02]  /*11830*/  ISETP.GE.AND P0, PT, R7, R178, PT ;  /* 0x000000b20700720c */ /* 0x000fe40003f06270 */
[----:B------:R-:W-:Y:S02]  /*11840*/  @P1 LOP3.LUT R172, R172, 0x1, RZ, 0xfc, !PT ;  /* 0x00000001acac1812 */ /* 0x000fe400078efcff */
[----:B------:R-:W-:Y:S01]  /*11850*/  FSEL R21, R16, -INF , !P2 ;  /* 0xff80000010157808 */ /* 0x000fe20005000000 */
[----:B------:R-:W-:Y:S01]  /*11860*/  VIADD R16, R39, 0xffffff90 ;  /* 0xffffff9027107836 */ /* 0x000fe20000000000 */
[C---:B------:R-:W-:Y:S02]  /*11870*/  LOP3.LUT P2, RZ, R172.reuse, 0x1, RZ, 0xc0, !PT ;  /* 0x00000001acff7812 */ /* 0x040fe4000784c0ff */
[----:B------:R-:W-:Y:S02]  /*11880*/  LOP3.LUT R172, R172, 0xfffffffd, RZ, 0xc0, !PT ;  /* 0xfffffffdacac7812 */ /* 0x000fe400078ec0ff */
[----:B------:R-:W-:-:S02]  /*11890*/  FSEL R5, R5, -INF , !P4 ;  /* 0xff80000005057808 */ /* 0x000fc40006000000 */
[C---:B------:R-:W-:Y:S02]  /*118a0*/  ISETP.GE.AND P1, PT, R7.reuse, R181, PT ;  /* 0x000000b50700720c */ /* 0x040fe40003f26270 */
[----:B------:R-:W-:Y:S02]  /*118b0*/  @P0 LOP3.LUT R172, R172, 0x2, RZ, 0xfc, !PT ;  /* 0x00000002acac0812 */ /* 0x000fe400078efcff */
[----:B------:R-:W-:Y:S02]  /*118c0*/  ISETP.GE.AND P0, PT, R7, R180, PT ;  /* 0x000000b40700720c */ /* 0x000fe40003f06270 */
[----:B------:R-:W-:Y:S02]  /*118d0*/  FSEL R17, R17, -INF , P5 ;  /* 0xff80000011117808 */ /* 0x000fe40002800000 */
[----:B------:R-:W-:Y:S01]  /*118e0*/  ISETP.GE.AND P4, PT, R7, R179, PT ;  /* 0x000000b30700720c */ /* 0x000fe20003f86270 */
[----:B------:R-:W-:Y:S01]  /*118f0*/  VIADD R7, R39, 0xffffff89 ;  /* 0xffffff8927077836 */ /* 0x000fe20000000000 */
[----:B------:R-:W-:-:S02]  /*11900*/  FSEL R19, R19, -INF , P3 ;  /* 0xff80000013137808 */ /* 0x000fc40001800000 */
[----:B------:R-:W-:Y:S02]  /*11910*/  FSEL R23, R17, -INF , !P6 ;  /* 0xff80000011177808 */ /* 0x000fe40007000000 */
[----:B------:R-:W-:Y:S02]  /*11920*/  FSEL R17, R19, -INF , !P2 ;  /* 0xff80000013117808 */ /* 0x000fe40005000000 */
[C---:B------:R-:W-:Y:S02]  /*11930*/  ISETP.GE.AND P3, PT, R7.reuse, R181, PT ;  /* 0x000000b50700720c */ /* 0x040fe40003f66270 */
[C---:B------:R-:W-:Y:S02]  /*11940*/  ISETP.GE.AND P2, PT, R7.reuse, R180, PT ;  /* 0x000000b40700720c */ /* 0x040fe40003f46270 */
[C---:B------:R-:W-:Y:S02]  /*11950*/  ISETP.GE.AND P6, PT, R7.reuse, R178, PT ;  /* 0x000000b20700720c */ /* 0x040fe40003fc6270 */
[----:B------:R-:W-:-:S02]  /*11960*/  ISETP.GE.AND P5, PT, R7, R179, PT ;  /* 0x000000b30700720c */ /* 0x000fc40003fa6270 */
[----:B------:R-:W-:Y:S02]  /*11970*/  FSEL R27, R61, -INF , P3 ;  /* 0xff8000003d1b7808 */ /* 0x000fe40001800000 */
[----:B------:R-:W-:Y:S02]  /*11980*/  FSEL R19, R66, -INF , P2 ;  /* 0xff80000042137808 */ /* 0x000fe40001000000 */
[----:B------:R-:W-:Y:S02]  /*11990*/  FSEL R27, R27, -INF , !P6 ;  /* 0xff8000001b1b7808 */ /* 0x000fe40007000000 */
[----:B------:R-:W-:Y:S02]  /*119a0*/  FSEL R19, R19, -INF , !P5 ;  /* 0xff80000013137808 */ /* 0x000fe40006800000 */
[C---:B------:R-:W-:Y:S02]  /*119b0*/  ISETP.GE.AND P3, PT, R41.reuse, R181, PT ;  /* 0x000000b52900720c */ /* 0x040fe40003f66270 */
[----:B------:R-:W-:-:S02]  /*119c0*/  ISETP.GE.AND P6, PT, R41, R178, PT ;  /* 0x000000b22900720c */ /* 0x000fc40003fc6270 */
[C---:B------:R-:W-:Y:S02]  /*119d0*/  ISETP.GE.AND P2, PT, R41.reuse, R180, PT ;  /* 0x000000b42900720c */ /* 0x040fe40003f46270 */
[----:B------:R-:W-:Y:S02]  /*119e0*/  ISETP.GE.AND P5, PT, R41, R179, PT ;  /* 0x000000b32900720c */ /* 0x000fe40003fa6270 */
[----:B------:R-:W3:Y:S01]  /*119f0*/  LD.E R41, desc[UR4][R100.64+0xdc] ;  /* 0x0000dc0464297980 */ /* 0x000ee2000c101900 */
[----:B------:R-:W-:Y:S02]  /*11a00*/  FSEL R25, R60, -INF , P1 ;  /* 0xff8000003c197808 */ /* 0x000fe40000800000 */
[----:B------:R-:W-:Y:S02]  /*11a10*/  FSEL R7, R64, -INF , P0 ;  /* 0xff80000040077808 */ /* 0x000fe40000000000 */
[----:B------:R-:W-:Y:S02]  /*11a20*/  LOP3.LUT P1, RZ, R172, 0x2, RZ, 0xc0, !PT ;  /* 0x00000002acff7812 */ /* 0x000fe4000782c0ff */
[----:B------:R-:W-:-:S02]  /*11a30*/  ISETP.GE.AND P0, PT, R16, R178, PT ;  /* 0x000000b21000720c */ /* 0x000fc40003f06270 */
[----:B------:R-:W-:Y:S02]  /*11a40*/  FSEL R25, R25, -INF , !P1 ;  /* 0xff80000019197808 */ /* 0x000fe40004800000 */
[----:B------:R-:W-:Y:S02]  /*11a50*/  FSEL R7, R7, -INF , !P4 ;  /* 0xff80000007077808 */ /* 0x000fe40006000000 */
        /* <DEDUP_REMOVED lines=14> */
[----:B------:R-:W-:Y:S01]  /*11b40*/  FSEL R55, R9, -INF , P3 ;  /* 0xff80000009377808 */ /* 0x000fe20001800000 */
[C---:B------:R-:W-:Y:S01]  /*11b50*/  VIADD R9, R39.reuse, 0xffffffa0 ;  /* 0xffffffa027097836 */ /* 0x040fe20000000000 */
[----:B------:R-:W-:Y:S01]  /*11b60*/  ISETP.GE.AND P4, PT, R16, R179, PT ;  /* 0x000000b31000720c */ /* 0x000fe20003f86270 */
[----:B------:R-:W-:Y:S01]  /*11b70*/  VIADD R16, R39, 0xffffff99 ;  /* 0xffffff9927107836 */ /* 0x000fe20000000000 */
[----:B------:R-:W-:Y:S02]  /*11b80*/  FSEL R11, R11, -INF , P1 ;  /* 0xff8000000b0b7808 */ /* 0x000fe40000800000 */
[----:B------:R-:W-:-:S02]  /*11b90*/  ISETP.NE.AND P1, PT, R18, RZ, PT ;  /* 0x000000ff1200720c */ /* 0x000fc40003f25270 */
[----:B------:R-:W-:Y:S02]  /*11ba0*/  FSEL R112, R112, -INF , P0 ;  /* 0xff80000070707808 */ /* 0x000fe40000000000 */
[C---:B------:R-:W-:Y:S02]  /*11bb0*/  ISETP.GE.AND P3, PT, R16.reuse, R181, PT ;  /* 0x000000b51000720c */ /* 0x040fe40003f66270 */
[----:B------:R-:W-:Y:S02]  /*11bc0*/  ISETP.GE.AND P0, PT, R9, R178, PT ;  /* 0x000000b20900720c */ /* 0x000fe40003f06270 */
[----:B------:R-:W-:Y:S02]  /*11bd0*/  FSEL R103, R103, -INF , P2 ;  /* 0xff80000067677808 */ /* 0x000fe40001000000 */
[----:B------:R-:W-:Y:S02]  /*11be0*/  FSEL R53, R11, -INF , !P1 ;  /* 0xff8000000b357808 */ /* 0x000fe40004800000 */
[----:B------:R-:W-:-:S02]  /*11bf0*/  ISETP.GE.AND P2, PT, R16, R180, PT ;  /* 0x000000b41000720c */ /* 0x000fc40003f46270 */
[----:B------:R-:W-:Y:S02]  /*11c00*/  P2R R11, PR, RZ, 0x1 ;  /* 0x00000001ff0b7803 */ /* 0x000fe40000000000 */
[----:B------:R-:W-:Y:S01]  /*11c10*/  FSEL R47, R8, -INF , P3 ;  /* 0xff800000082f7808 */ /* 0x000fe20001800000 */
[----:B------:R-:W-:Y:S01]  /*11c20*/  VIADD R8, R39, 0xffffffa8 ;  /* 0xffffffa827087836 */ /* 0x000fe20000000000 */
[C---:B------:R-:W-:Y:S02]  /*11c30*/  ISETP.GE.AND P1, PT, R9.reuse, R181, PT ;  /* 0x000000b50900720c */ /* 0x040fe40003f26270 */
[----:B------:R-:W-:Y:S02]  /*11c40*/  ISETP.GE.AND P0, PT, R9, R180, PT ;  /* 0x000000b40900720c */ /* 0x000fe40003f06270 */
[----:B------:R-:W-:Y:S02]  /*11c50*/  FSEL R237, R112, -INF , !P4 ;  /* 0xff80000070ed7808 */ /* 0x000fe40006000000 */
[----:B------:R-:W-:-:S02]  /*11c60*/  FSEL R55, R55, -INF , !P6 ;  /* 0xff80000037377808 */ /* 0x000fc40007000000 */
[----:B--2---:R-:W-:Y:S02]  /*11c70*/  FSEL R161, R103, -INF , !P5 ;  /* 0xff80000067a17808 */ /* 0x004fe40006800000 */
[-C--:B------:R-:W-:Y:S01]  /*11c80*/  ISETP.GE.AND P4, PT, R9, R179.reuse, PT ;  /* 0x000000b30900720c */ /* 0x080fe20003f86270 */
        /* <DEDUP_REMOVED lines=27> */
[----:B------:R-:W-:Y:S02]  /*11e40*/  P2R R9, PR, RZ, 0x1 ;  /* 0x00000001ff097803 */ /* 0x000fe40000000000 */
        /* <DEDUP_REMOVED lines=8> */
[----:B------:R-:W-:-:S02]  /*11ed0*/  FSEL R227, R15, -INF , !P1 ;  /* 0xff8000000fe37808 */ /* 0x000fc40004800000 */
[----:B------:R-:W-:Y:S02]  /*11ee0*/  FSEL R223, R107, -INF , !P4 ;  /* 0xff8000006bdf7808 */ /* 0x000fe40006000000 */
[----:B------:R-:W-:Y:S02]  /*11ef0*/  P2R R9, PR, RZ, 0x1 ;  /* 0x00000001ff097803 */ /* 0x000fe40000000000 */
[C---:B------:R-:W-:Y:S02]  /*11f00*/  ISETP.GE.AND P1, PT, R8.reuse, R181, PT ;  /* 0x000000b50800720c */ /* 0x040fe40003f26270 */
[C---:B------:R-:W-:Y:S02]  /*11f10*/  ISETP.GE.AND P0, PT, R8.reuse, R180, PT ;  /* 0x000000b40800720c */ /* 0x040fe40003f06270 */
[----:B------:R-:W-:Y:S01]  /*11f20*/  ISETP.GE.AND P4, PT, R8, R179, PT ;  /* 0x000000b30800720c */ /* 0x000fe20003f86270 */
[C---:B------:R-:W-:Y:S02]  /*11f30*/  VIADD R8, R39.reuse, 0xffffffc0 ;  /* 0xffffffc027087836 */ /* 0x040fe40000000000 */
        /* <DEDUP_REMOVED lines=50> */
[----:B------:R-:W-:Y:S02]  /*12260*/  FSEL R52, R52, -INF , P3 ;  /* 0xff80000034347808 */ /* 0x000fe40001800000 */
[----:B------:R-:W-:Y:S02]  /*12270*/  FSEL R57, R57, -INF , P2 ;  /* 0xff80000039397808 */ /* 0x000fe40001000000 */
[----:B------:R-:W-:Y:S02]  /*12280*/  FSEL R51, R51, -INF , P1 ;  /* 0xff80000033337808 */ /* 0x000fe40000800000 */
[----:B------:R-:W-:Y:S02]  /*12290*/  ISETP.NE.AND P1, PT, R9, RZ, PT ;  /* 0x000000ff0900720c */ /* 0x000fe40003f25270 */
[----:B------:R-:W-:-:S02]  /*122a0*/  FSEL R114, R114, -INF , P0 ;  /* 0xff80000072727808 */ /* 0x000fc40000000000 */
[-C--:B------:R-:W-:Y:S02]  /*122b0*/  ISETP.GE.AND P0, PT, R8, R178.reuse, PT ;  /* 0x000000b20800720c */ /* 0x080fe40003f06270 */
        /* <DEDUP_REMOVED lines=9> */
[----:B------:R-:W-:Y:S02]  /*12350*/  FSEL R199, R114, -INF , !P4 ;  /* 0xff80000072c77808 */ /* 0x000fe40006000000 */
[----:B------:R-:W-:Y:S02]  /*12360*/  P2R R9, PR, RZ, 0x1 ;  /* 0x00000001ff097803 */ /* 0x000fe40000000000 */
        /* <DEDUP_REMOVED lines=8> */
[----:B------:R-:W-:Y:S02]  /*123f0*/  ISETP.NE.AND P1, PT, R9, RZ, PT ;  /* 0x000000ff0900720c */ /* 0x000fe40003f25270 */
[----:B------:R-:W-:Y:S02]  /*12400*/  FSEL R42, R42, -INF , P0 ;  /* 0xff8000002a2a7808 */ /* 0x000fe40000000000 */
[----:B------:R-:W-:Y:S02]  /*12410*/  FSEL R209, R48, -INF , !P6 ;  /* 0xff80000030d17808 */ /* 0x000fe40007000000 */
[----:B------:R-:W-:Y:S02]  /*12420*/  FSEL R201, R111, -INF , !P5 ;  /* 0xff8000006fc97808 */ /* 0x000fe40006800000 */
[-C--:B------:R-:W-:Y:S02]  /*12430*/  ISETP.GE.AND P0, PT, R8, R178.reuse, PT ;  /* 0x000000b20800720c */ /* 0x080fe40003f06270 */
[----:B------:R-:W-:-:S02]  /*12440*/  ISETP.GE.AND P6, PT, R10, R178, PT ;  /* 0x000000b20a00720c */ /* 0x000fc40003fc6270 */
[----:B------:R-:W-:Y:S01]  /*12450*/  ISETP.GE.AND P5, PT, R10, R179, PT ;  /* 0x000000b30a00720c */ /* 0x000fe20003fa6270 */
[----:B------:R-:W-:Y:S01]  /*12460*/  VIADD R10, R39, 0xffffffd1 ;  /* 0xffffffd1270a7836 */ /* 0x000fe20000000000 */
[----:B------:R-:W-:Y:S02]  /*12470*/  FSEL R44, R44, -INF , P3 ;  /* 0xff8000002c2c7808 */ /* 0x000fe40001800000 */
[----:B------:R-:W-:Y:S02]  /*12480*/  FSEL R50, R50, -INF , P2 ;  /* 0xff80000032327808 */ /* 0x000fe40001000000 */
[----:B------:R-:W-:Y:S02]  /*12490*/  FSEL R141, R46, -INF , !P1 ;  /* 0xff8000002e8d7808 */ /* 0x000fe40004800000 */
[----:B------:R-:W-:Y:S02]  /*124a0*/  ISETP.GE.AND P1, PT, R8, R181, PT ;  /* 0x000000b50800720c */ /* 0x000fe40003f26270 */
[----:B------:R-:W-:-:S02]  /*124b0*/  P2R R9, PR, RZ, 0x1 ;  /* 0x00000001ff097803 */ /* 0x000fc40000000000 */
[----:B------:R-:W-:Y:S02]  /*124c0*/  FSEL R205, R44, -INF , !P6 ;  /* 0xff8000002ccd7808 */ /* 0x000fe40007000000 */
[----:B------:R-:W-:Y:S02]  /*124d0*/  FSEL R197, R50, -INF , !P5 ;  /* 0xff80000032c57808 */ /* 0x000fe40006800000 */
[----:B------:R-:W-:Y:S02]  /*124e0*/  FSEL R133, R42, -INF , !P4 ;  /* 0xff8000002a857808 */ /* 0x000fe40006000000 */
[C---:B------:R-:W-:Y:S02]  /*124f0*/  ISETP.GE.AND P3, PT, R10.reuse, R181, PT ;  /* 0x000000b50a00720c */ /* 0x040fe40003f66270 */
[C---:B------:R-:W-:Y:S02]  /*12500*/  ISETP.GE.AND P6, PT, R10.reuse, R178, PT ;  /* 0x000000b20a00720c */ /* 0x040fe40003fc6270 */
[----:B------:R-:W-:-:S02]  /*12510*/  ISETP.GE.AND P2, PT, R10, R180, PT ;  /* 0x000000b40a00720c */ /* 0x000fc40003f46270 */
[-C--:B------:R-:W-:Y:S01]  /*12520*/  ISETP.GE.AND P5, PT, R10, R179.reuse, PT ;  /* 0x000000b30a00720c */ /* 0x080fe20003fa6270 */
[C---:B------:R-:W-:Y:S01]  /*12530*/  VIADD R10, R39.reuse, 0xffffffd9 ;  /* 0xffffffd9270a7836 */ /* 0x040fe20000000000 */
[C---:B------:R-:W-:Y:S02]  /*12540*/  ISETP.GE.AND P0, PT, R8.reuse, R180, PT ;  /* 0x000000b40800720c */ /* 0x040fe40003f06270 */
[----:B------:R-:W-:Y:S01]  /*12550*/  ISETP.GE.AND P4, PT, R8, R179, PT ;  /* 0x000000b30800720c */ /* 0x000fe20003f86270 */
[----:B------:R-:W-:Y:S01]  /*12560*/  VIADD R8, R39, 0xffffffe0 ;  /* 0xffffffe027087836 */ /* 0x000fe20000000000 */
[----:B------:R-:W-:Y:S02]  /*12570*/  FSEL R115, R115, -INF , P1 ;  /* 0xff80000073737808 */ /* 0x000fe40000800000 */
[----:B------:R-:W-:Y:S02]  /*12580*/  ISETP.NE.AND P1, PT, R9, RZ, PT ;  /* 0x000000ff0900720c */ /* 0x000fe40003f25270 */
[----:B------:R-:W-:-:S02]  /*12590*/  FSEL R40, R40, -INF , P3 ;  /* 0xff80000028287808 */ /* 0x000fc40001800000 */
[----:B------:R-:W-:Y:S02]  /*125a0*/  FSEL R43, R43, -INF , P2 ;  /* 0xff8000002b2b7808 */ /* 0x000fe40001000000 */
[----:B------:R-:W-:Y:S02]  /*125b0*/  FSEL R137, R115, -INF , !P1 ;  /* 0xff80000073897808 */ /* 0x000fe40004800000 */
[----:B------:R-:W-:Y:S02]  /*125c0*/  ISETP.GE.AND P2, PT, R10, R180, PT ;  /* 0x000000b40a00720c */ /* 0x000fe40003f46270 */
[----:B------:R-:W-:Y:S02]  /*125d0*/  ISETP.GE.AND P1, PT, R8, R178, PT ;  /* 0x000000b20800720c */ /* 0x000fe40003f26270 */
[----:B------:R-:W-:Y:S02]  /*125e0*/  FSEL R139, R40, -INF , !P6 ;  /* 0xff800000288b7808 */ /* 0x000fe40007000000 */
[----:B------:R-:W-:-:S02]  /*125f0*/  ISETP.GE.AND P3, PT, R10, R181, PT ;  /* 0x000000b50a00720c */ /* 0x000fc40003f66270 */
[----:B------:R-:W-:Y:S02]  /*12600*/  FSEL R131, R43, -INF , !P5 ;  /* 0xff8000002b837808 */ /* 0x000fe40006800000 */
[C---:B------:R-:W-:Y:S02]  /*12610*/  ISETP.GE.AND P6, PT, R10.reuse, R178, PT ;  /* 0x000000b20a00720c */ /* 0x040fe40003fc6270 */
[----:B------:R-:W-:Y:S01]  /*12620*/  ISETP.GE.AND P5, PT, R10, R179, PT ;  /* 0x000000b30a00720c */ /* 0x000fe20003fa6270 */
[----:B------:R-:W-:Y:S01]  /*12630*/  VIADD R10, R39, 0xffffffe1 ;  /* 0xffffffe1270a7836 */ /* 0x000fe20000000000 */
[----:B------:R-:W-:Y:S02]  /*12640*/  FSEL R116, R116, -INF , P0 ;  /* 0xff80000074747808 */ /* 0x000fe40000000000 */
[----:B------:R-:W-:Y:S02]  /*12650*/  P2R R9, PR, RZ, 0x2 ;  /* 0x00000002ff097803 */ /* 0x000fe40000000000 */
[----:B------:R-:W-:-:S02]  /*12660*/  FSEL R38, R38, -INF , P2 ;  /* 0xff80000026267808 */ /* 0x000fc40001000000 */
[C---:B------:R-:W-:Y:S02]  /*12670*/  ISETP.GE.AND P0, PT, R8.reuse, R181, PT ;  /* 0x000000b50800720c */ /* 0x040fe40003f06270 */
[----:B------:R-:W-:Y:S02]  /*12680*/  ISETP.GE.AND P1, PT, R8, R180, PT ;  /* 0x000000b40800720c */ /* 0x000fe40003f26270 */
[----:B------:R-:W-:Y:S02]  /*12690*/  FSEL R36, R36, -INF , P3 ;  /* 0xff80000024247808 */ /* 0x000fe40001800000 */
[----:B------:R-:W-:Y:S01]  /*126a0*/  ISETP.GE.AND P3, PT, R8, R179, PT ;  /* 0x000000b30800720c */ /* 0x000fe20003f66270 */
[----:B------:R-:W-:Y:S01]  /*126b0*/  VIADD R8, R39, 0xffffffe8 ;  /* 0xffffffe827087836 */ /* 0x000fe20000000000 */
[----:B------:R-:W-:Y:S02]  /*126c0*/  FSEL R119, R38, -INF , !P5 ;  /* 0xff80000026777808 */ /* 0x000fe40006800000 */
[----:B------:R-:W-:-:S02]  /*126d0*/  ISETP.GE.AND P2, PT, R10, R181, PT ;  /* 0x000000b50a00720c */ /* 0x000fc40003f46270 */
[----:B------:R-:W-:Y:S02]  /*126e0*/  FSEL R37, R37, -INF , P0 ;  /* 0xff80000025257808 */ /* 0x000fe40000000000 */
[----:B------:R-:W-:Y:S02]  /*126f0*/  ISETP.NE.AND P5, PT, R9, RZ, PT ;  /* 0x000000ff0900720c */ /* 0x000fe40003fa5270 */
[----:B------:R-:W-:Y:S02]  /*12700*/  FSEL R34, R34, -INF , P1 ;  /* 0xff80000022227808 */ /* 0x000fe40000800000 */
[----:B------:R-:W-:Y:S02]  /*12710*/  FSEL R129, R116, -INF , !P4 ;  /* 0xff80000074817808 */ /* 0x000fe40006000000 */
[----:B------:R-:W-:Y:S02]  /*12720*/  FSEL R135, R36, -INF , !P6 ;  /* 0xff80000024877808 */ /* 0x000fe40007000000 */
[----:B------:R-:W-:-:S02]  /*12730*/  ISETP.GE.AND P6, PT, R10, R178, PT ;  /* 0x000000b20a00720c */ /* 0x000fc40003fc6270 */
[C---:B------:R-:W-:Y:S02]  /*12740*/  ISETP.GE.AND P0, PT, R10.reuse, R180, PT ;  /* 0x000000b40a00720c */ /* 0x040fe40003f06270 */
[----:B------:R-:W-:Y:S02]  /*12750*/  ISETP.GE.AND P4, PT, R10, R179, PT ;  /* 0x000000b30a00720c */ /* 0x000fe40003f86270 */
[----:B------:R-:W-:Y:S02]  /*12760*/  FMNMX3.FTZ R10, R2, R21, R23, !PT ;  /* 0x00000015020a7276 */ /* 0x000fe40007810017 */
        /* <DEDUP_REMOVED lines=9> */
[----:B------:R-:W-:-:S02]  /*12800*/  FMNMX3.FTZ R10, R10, R25, R27, !PT ;  /* 0x000000190a0a7276 */ /* 0x000fc4000781001b */
[----:B------:R-:W-:Y:S02]  /*12810*/  FMNMX3.FTZ R12, R0, R5, R17, !PT ;  /* 0x00000005000c7276 */ /* 0x000fe40007810011 */
[----:B------:R-:W-:Y:S02]  /*12820*/  FSEL R59, R33, -INF , !P4 ;  /* 0xff800000213b7808 */ /* 0x000fe40006000000 */
[----:B------:R-:W-:Y:S02]  /*12830*/  ISETP.GE.AND P4, PT, R8, R179, PT ;  /* 0x000000b30800720c */ /* 0x000fe40003f86270 */
[----:B------:R-:W-:Y:S02]  /*12840*/  FMNMX3.FTZ R10, R10, R143, R55, !PT ;  /* 0x0000008f0a0a7276 */ /* 0x000fe40007810037 */
[----:B------:R-:W-:Y:S02]  /*12850*/  FSEL R115, R32, -INF , !P6 ;  /* 0xff80000020737808 */ /* 0x000fe40007000000 */
[----:B------:R-:W-:-:S02]  /*12860*/  FSEL R35, R35, -INF , P1 ;  /* 0xff80000023237808 */ /* 0x000fc40000800000 */
[----:B------:R-:W-:Y:S01]  /*12870*/  FMNMX3.FTZ R12, R12, R7, R19, !PT ;  /* 0x000000070c0c7276 */ /* 0x000fe20007810013 */
[C---:B------:R-:W-:Y:S01]  /*12880*/  VIADD R9, R39.reuse, 0xfffffff0 ;  /* 0xfffffff027097836 */ /* 0x040fe20000000000 */
        /* <DEDUP_REMOVED lines=9> */
[----:B------:R-:W-:Y:S02]  /*12920*/  ISETP.GE.AND P3, PT, R8, R181, PT ;  /* 0x000000b50800720c */ /* 0x000fe40003f66270 */
[----:B------:R-:W-:Y:S02]  /*12930*/  FMNMX3.FTZ R10, R10, R235, R193, !PT ;  /* 0x000000eb0a0a7276 */ /* 0x000fe400078100c1 */
[----:B------:R-:W-:-:S02]  /*12940*/  LOP3.LUT R172, R172, 0xfffffffd, RZ, 0xc0, !PT ;  /* 0xfffffffdacac7812 */ /* 0x000fc400078ec0ff */
[----:B------:R-:W-:Y:S02]  /*12950*/  FMNMX3.FTZ R12, R12, R237, R125, !PT ;  /* 0x000000ed0c0c7276 */ /* 0x000fe4000781007d */
[----:B------:R-:W-:Y:S02]  /*12960*/  FMNMX3.FTZ R10, R10, R233, R191, !PT ;  /* 0x000000e90a0a7276 */ /* 0x000fe400078100bf */
[----:B------:R-:W-:Y:S02]  /*12970*/  FSEL R107, R6, -INF , P3 ;  /* 0xff800000066b7808 */ /* 0x000fe40001800000 */
[----:B------:R-:W-:Y:S02]  /*12980*/  @P4 LOP3.LUT R172, R172, 0x2, RZ, 0xfc, !PT ;  /* 0x00000002acac4812 */ /* 0x000fe400078efcff */
[----:B------:R-:W-:Y:S02]  /*12990*/  FMNMX3.FTZ R6, R12, R231, R189, !PT ;  /* 0x000000e70c067276 */ /* 0x000fe400078100bd */
[----:B------:R-:W-:-:S02]  /*129a0*/  FMNMX3.FTZ R10, R10, R227, R219, !PT ;  /* 0x000000e30a0a7276 */ /* 0x000fc400078100db */
[----:B------:R-:W-:Y:S02]  /*129b0*/  ISETP.GE.AND P4, PT, R9, R181, PT ;  /* 0x000000b50900720c */ /* 0x000fe40003f86270 */
[----:B------:R-:W-:Y:S02]  /*129c0*/  LOP3.LUT R172, R172, 0xfffffffe, RZ, 0xc0, !PT ;  /* 0xfffffffeacac7812 */ /* 0x000fe400078ec0ff */
[----:B------:R-:W-:Y:S02]  /*129d0*/  FMNMX3.FTZ R6, R6, R229, R185, !PT ;  /* 0x000000e506067276 */ /* 0x000fe400078100b9 */
[----:B------:R-:W-:Y:S02]  /*129e0*/  FMNMX3.FTZ R10, R10, R225, R215, !PT ;  /* 0x000000e10a0a7276 */ /* 0x000fe400078100d7 */
[----:B------:R-:W-:Y:S02]  /*129f0*/  @P2 LOP3.LUT R172, R172, 0x1, RZ, 0xfc, !PT ;  /* 0x00000001acac2812 */ /* 0x000fe400078efcff */
[----:B------:R-:W-:-:S02]  /*12a00*/  FSEL R4, R4, -INF , P1 ;  /* 0xff80000004047808 */ /* 0x000fc40000800000 */
[----:B------:R-:W-:Y:S02]  /*12a10*/  FSEL R24, R24, -INF , P4 ;  /* 0xff80000018187808 */ /* 0x000fe40002000000 */
[----:B------:R-:W-:Y:S02]  /*12a20*/  FMNMX3.FTZ R6, R6, R223, R217, !PT ;  /* 0x000000df06067276 */ /* 0x000fe400078100d9 */
[----:B------:R-:W-:Y:S02]  /*12a30*/  FSEL R28, R28, -INF , P0 ;  /* 0xff8000001c1c7808 */ /* 0x000fe40000000000 */
[C---:B------:R-:W-:Y:S02]  /*12a40*/  ISETP.GE.AND P1, PT, R8.reuse, R178, PT ;  /* 0x000000b20800720c */ /* 0x040fe40003f26270 */
[CC--:B------:R-:W-:Y:S02]  /*12a50*/  ISETP.GE.AND P2, PT, R8.reuse, R180.reuse, PT ;  /* 0x000000b40800720c */ /* 0x0c0fe40003f46270 */
[----:B------:R-:W-:Y:S01]  /*12a60*/  ISETP.GE.AND P4, PT, R8, R179, PT ;  /* 0x000000b30800720c */ /* 0x000fe20003f86270 */
[----:B------:R-:W-:Y:S01]  /*12a70*/  VIADD R8, R39, 0xfffffff8 ;  /* 0xfffffff827087836 */ /* 0x000fe20000000000 */
[----:B------:R-:W-:-:S02]  /*12a80*/  ISETP.GE.AND P0, PT, R9, R180, PT ;  /* 0x000000b40900720c */ /* 0x000fc40003f06270 */
[----:B------:R-:W-:Y:S02]  /*12a90*/  FMNMX3.FTZ R10, R10, R211, R209, !PT ;  /* 0x000000d30a0a7276 */ /* 0x000fe400078100d1 */
[----:B------:R-:W-:Y:S02]  /*12aa0*/  FMNMX3.FTZ R6, R6, R221, R213, !PT ;  /* 0x000000dd06067276 */ /* 0x000fe400078100d5 */
[----:B------:R-:W-:Y:S02]  /*12ab0*/  FSEL R30, R30, -INF , P0 ;  /* 0xff8000001e1e7808 */ /* 0x000fe40000000000 */
[----:B------:R-:W-:Y:S02]  /*12ac0*/  FSEL R107, R107, -INF , !P1 ;  /* 0xff8000006b6b7808 */ /* 0x000fe40004800000 */
[----:B------:R-:W-:Y:S02]  /*12ad0*/  FSEL R26, R26, -INF , P2 ;  /* 0xff8000001a1a7808 */ /* 0x000fe40001000000 */
[----:B------:R-:W-:-:S02]  /*12ae0*/  ISETP.GE.AND P0, PT, R8, R181, PT ;  /* 0x000000b50800720c */ /* 0x000fc40003f06270 */
[C---:B------:R-:W-:Y:S02]  /*12af0*/  ISETP.GE.AND P3, PT, R8.reuse, R178, PT ;  /* 0x000000b20800720c */ /* 0x040fe40003f66270 */
[----:B------:R-:W-:Y:S02]  /*12b00*/  ISETP.GE.AND P1, PT, R8, R180, PT ;  /* 0x000000b40800720c */ /* 0x000fe40003f26270 */
[----:B------:R-:W-:Y:S02]  /*12b10*/  FMNMX3.FTZ R10, R10, R207, R205, !PT ;  /* 0x000000cf0a0a7276 */ /* 0x000fe400078100cd */
[----:B------:R-:W-:Y:S02]  /*12b20*/  ISETP.GE.AND P2, PT, R8, R179, PT ;  /* 0x000000b30800720c */ /* 0x000fe40003f46270 */
[----:B------:R-:W-:Y:S02]  /*12b30*/  FMNMX3.FTZ R8, R6, R203, R201, !PT ;  /* 0x000000cb06087276 */ /* 0x000fe400078100c9 */
[----:B------:R-:W-:-:S02]  /*12b40*/  FMNMX3.FTZ R10, R10, R141, R139, !PT ;  /* 0x0000008d0a0a7276 */ /* 0x000fc4000781008b */
[----:B------:R-:W-:Y:S01]  /*12b50*/  FMNMX3.FTZ R8, R8, R199, R197, !PT ;  /* 0x000000c708087276 */ /* 0x000fe200078100c5 */
[----:B------:R-:W-:Y:S01]  /*12b60*/  VIADD R39, R39, 0xfffffff9 ;  /* 0xfffffff927277836 */ /* 0x000fe20000000000 */
[----:B------:R-:W-:Y:S02]  /*12b70*/  FSEL R113, R35, -INF , !P5 ;  /* 0xff80000023717808 */ /* 0x000fe40006800000 */
[----:B------:R-:W-:Y:S02]  /*12b80*/  ISETP.GE.AND P5, PT, R9, R178, PT ;  /* 0x000000b20900720c */ /* 0x000fe40003fa6270 */
[----:B------:R-:W-:Y:S02]  /*12b90*/  FMNMX3.FTZ R6, R10, R137, R135, !PT ;  /* 0x000000890a067276 */ /* 0x000fe40007810087 */
[----:B------:R-:W-:Y:S02]  /*12ba0*/  FMNMX3.FTZ R8, R8, R133, R131, !PT ;  /* 0x0000008508087276 */ /* 0x000fe40007810083 */
[----:B------:R-:W-:-:S02]  /*12bb0*/  FSEL R109, R24, -INF , !P5 ;  /* 0xff800000186d7808 */ /* 0x000fc40006800000 */
[----:B------:R-:W-:Y:S02]  /*12bc0*/  FSEL R20, R20, -INF , P0 ;  /* 0xff80000014147808 */ /* 0x000fe40000000000 */
[----:B------:R-:W-:Y:S02]  /*12bd0*/  FSEL R111, R28, -INF , !P6 ;  /* 0xff8000001c6f7808 */ /* 0x000fe40007000000 */
[----:B------:R-:W-:Y:S02]  /*12be0*/  LOP3.LUT P5, RZ, R172, 0x2, RZ, 0xc0, !PT ;  /* 0x00000002acff7812 */ /* 0x000fe400078ac0ff */
[----:B------:R-:W-:Y:S02]  /*12bf0*/  ISETP.GE.AND P0, PT, R39, R181, PT ;  /* 0x000000b52700720c */ /* 0x000fe40003f06270 */
[----:B------:R-:W-:Y:S02]  /*12c00*/  FMNMX3.FTZ R6, R6, R117, R115, !PT ;  /* 0x0000007506067276 */ /* 0x000fe40007810073 */
[----:B------:R-:W-:-:S02]  /*12c10*/  FMNMX3.FTZ R8, R8, R129, R119, !PT ;  /* 0x0000008108087276 */ /* 0x000fc40007810077 */
[----:B------:R-:W-:Y:S02]  /*12c20*/  FSEL R22, R22, -INF , P1 ;  /* 0xff80000016167808 */ /* 0x000fe40000800000 */
[----:B------:R-:W-:Y:S02]  /*12c30*/  ISETP.GE.AND P1, PT, R39, R178, PT ;  /* 0x000000b22700720c */ /* 0x000fe40003f26270 */
[----:B------:R-:W-:Y:S02]  /*12c40*/  FSEL R31, R31, -INF , P0 ;  /* 0xff8000001f1f7808 */ /* 0x000fe40000000000 */
[----:B------:R-:W-:Y:S02]  /*12c50*/  FMNMX3.FTZ R6, R6, R113, R111, !PT ;  /* 0x0000007106067276 */ /* 0x000fe4000781006f */
[----:B------:R-:W-:Y:S02]  /*12c60*/  FSEL R51, R4, -INF , !P5 ;  /* 0xff80000004337808 */ /* 0x000fe40006800000 */
[----:B------:R-:W-:-:S02]  /*12c70*/  LOP3.LUT P6, RZ, R172, 0x1, RZ, 0xc0, !PT ;  /* 0x00000001acff7812 */ /* 0x000fc400078cc0ff */
[----:B------:R-:W-:Y:S02]  /*12c80*/  ISETP.GE.AND P0, PT, R39, R180, PT ;  /* 0x000000b42700720c */ /* 0x000fe40003f06270 */
[----:B------:R-:W-:Y:S02]  /*12c90*/  FMNMX3.FTZ R4, R8, R61, R59, !PT ;  /* 0x0000003d08047276 */ /* 0x000fe4000781003b */
[----:B------:R-:W-:Y:S02]  /*12ca0*/  FSEL R105, R20, -INF , !P3 ;  /* 0xff80000014697808 */ /* 0x000fe40005800000 */
[----:B------:R-:W-:Y:S02]  /*12cb0*/  FSEL R103, R31, -INF , !P1 ;  /* 0xff8000001f677808 */ /* 0x000fe40004800000 */
[----:B------:R-:W-:Y:S02]  /*12cc0*/  FMNMX3.FTZ R6, R6, R109, R107, !PT ;  /* 0x0000006d06067276 */ /* 0x000fe4000781006b */
[----:B------:R-:W-:-:S02]  /*12cd0*/  ISETP.GE.AND P1, PT, R39, R179, PT ;  /* 0x000000b32700720c */ /* 0x000fc40003f26270 */
[----:B------:R-:W-:Y:S01]  /*12ce0*/  FSEL R3, R3, -INF , P0 ;  /* 0xff80000003037808 */ /* 0x000fe20000000000 */
[----:B------:R-:W-:Y:S01]  /*12cf0*/  LDSM.16.MT88.4 R36, [R144+0x6000] ;  /* 0x006000009024783b */ /* 0x000fe20000004200 */
[----:B------:R-:W-:Y:S02]  /*12d00*/  FSEL R49, R30, -INF , !P6 ;  /* 0xff8000001e317808 */ /* 0x000fe40007000000 */
[----:B------:R-:W-:Y:S02]  /*12d10*/  FSEL R48, R26, -INF , !P4 ;  /* 0xff8000001a307808 */ /* 0x000fe40006000000 */
[----:B------:R-:W-:Y:S02]  /*12d20*/  FMNMX3.FTZ R4, R4, R57, R51, !PT ;  /* 0x0000003904047276 */ /* 0x000fe40007810033 */
[----:B------:R-:W-:Y:S02]  /*12d30*/  FMNMX3.FTZ R6, R6, R105, R103, !PT ;  /* 0x0000006906067276 */ /* 0x000fe40007810067 */
[----:B------:R-:W-:-:S02]  /*12d40*/  FSEL R43, R22, -INF , !P2 ;  /* 0xff800000162b7808 */ /* 0x000fc40005000000 */
[----:B------:R-:W-:Y:S02]  /*12d50*/  FSEL R42, R3, -INF , !P1 ;  /* 0xff800000032a7808 */ /* 0x000fe40004800000 */
[----:B------:R-:W-:Y:S01]  /*12d60*/  FMNMX3.FTZ R4, R4, R49, R48, !PT ;  /* 0x0000003104047276 */ /* 0x000fe20007810030 */
[----:B------:R-:W1:Y:S03]  /*12d70*/  SHFL.BFLY PT, R9, R6, 0x2, 0x1f ;  /* 0x0c401f0006097f89 */ /* 0x000e6600000e0000 */
[----:B------:R-:W-:-:S05]  /*12d80*/  FMNMX3.FTZ R11, R4, R43, R42, !PT ;  /* 0x0000002b040b7276 */ /* 0x000fca000781002a */
[----:B------:R-:W2:Y:S01]  /*12d90*/  SHFL.BFLY PT, R4, R11, 0x2, 0x1f ;  /* 0x0c401f000b047f89 */ /* 0x000ea200000e0000 */
[----:B-1----:R-:W-:-:S05]  /*12da0*/  FMNMX.FTZ R9, R6, R9, !PT ;  /* 0x0000000906097209 */ /* 0x002fca0007810000 */
[----:B------:R-:W1:Y:S01]  /*12db0*/  SHFL.BFLY PT, R40, R9, 0x1, 0x1f ;  /* 0x0c201f0009287f89 */ /* 0x000e6200000e0000 */
[----:B--2---:R-:W-:-:S05]  /*12dc0*/  FMNMX.FTZ R4, R11, R4, !PT ;  /* 0x000000040b047209 */ /* 0x004fca0007810000 */
[----:B------:R-:W2:Y:S01]  /*12dd0*/  SHFL.BFLY PT, R3, R4, 0x1, 0x1f ;  /* 0x0c201f0004037f89 */ /* 0x000ea200000e0000 */
[----:B-1----:R-:W-:-:S04]  /*12de0*/  FMNMX.FTZ R40, R9, R40, !PT ;  /* 0x0000002809287209 */ /* 0x002fc80007810000 */
[----:B------:R-:W-:Y:S02]  /*12df0*/  FSETP.NEU.FTZ.AND P1, PT, R40, -INF , PT ;  /* 0xff8000002800780b */ /* 0x000fe40003f3d000 */
[----:B--2---:R-:W-:Y:S02]  /*12e00*/  FMNMX.FTZ R3, R4, R3, !PT ;  /* 0x0000000304037209 */ /* 0x004fe40007810000 */
[----:B------:R-:W-:Y:S02]  /*12e10*/  FSEL R11, R40, RZ, P1 ;  /* 0x000000ff280b7208 */ /* 0x000fe40000800000 */
[----:B------:R-:W-:Y:S01]  /*12e20*/  FSETP.NEU.FTZ.AND P0, PT, R3, -INF , PT ;  /* 0xff8000000300780b */ /* 0x000fe20003f1d000 */
[----:B---3--:R-:W-:Y:S02]  /*12e30*/  FMUL.FTZ R50, R41, R40 ;  /* 0x0000002829327220 */ /* 0x008fe40000410000 */
[----:B------:R-:W-:Y:S01]  /*12e40*/  FADD.FTZ R4, R2, -R11 ;  /* 0x8000000b02047221 */ /* 0x000fe20000010000 */
[----:B------:R-:W-:Y:S01]  /*12e50*/  FSEL R9, R3, RZ, P0 ;  /* 0x000000ff03097208 */ /* 0x000fe20000000000 */
[----:B------:R-:W-:Y:S01]  /*12e60*/  FMUL.FTZ R2, R41, R3 ;  /* 0x0000000329027220 */ /* 0x000fe20000410000 */
[----:B------:R-:W-:-:S03]  /*12e70*/  FSEL R50, R50, RZ, P1 ;  /* 0x000000ff32327208 */ /* 0x000fc60000800000 */
[----:B------:R-:W-:Y:S01]  /*12e80*/  FADD.FTZ R104, R0, -R9 ;  /* 0x8000000900687221 */ /* 0x000fe20000010000 */
[----:B------:R-:W-:Y:S01]  /*12e90*/  FSEL R0, R2, RZ, P0 ;  /* 0x000000ff02007208 */ /* 0x000fe20000000000 */
[-CC-:B------:R-:W-:Y:S01]  /*12ea0*/  FFMA.FTZ R121, R25, R41.reuse, -R50.reuse ;  /* 0x0000002919797223 */ /* 0x180fe20000010832 */
[-C--:B------:R-:W-:Y:S01]  /*12eb0*/  FFMA.FTZ R56, R27, R41.reuse, -R50 ;  /* 0x000000291b387223 */ /* 0x080fe20000010832 */
[----:B------:R-:W1:Y:S02]  /*12ec0*/  LDSM.16.MT88.4 R8, [R150+0x6000] ;  /* 0x006000009608783b */ /* 0x000e640000004200 */
[-CC-:B------:R-:W-:Y:S01]  /*12ed0*/  FFMA.FTZ R64, R17, R41.reuse, -R0.reuse ;  /* 0x0000002911407223 */ /* 0x180fe20000010800 */
[-C--:B------:R-:W-:Y:S01]  /*12ee0*/  FFMA.FTZ R2, R19, R41.reuse, -R0 ;  /* 0x0000002913027223 */ /* 0x080fe20000010800 */
[----:B------:R-:W-:Y:S04]  /*12ef0*/  LDSM.16.MT88.4 R24, [R145+0x6000] ;  /* 0x006000009118783b */ /* 0x000fe80000004200 */
[----:B------:R-:W2:Y:S01]  /*12f00*/  LDSM.16.MT88.4 R16, [R146+0x6000] ;  /* 0x006000009210783b */ /* 0x000ea20000004200 */
[-CC-:B------:R-:W-:Y:S01]  /*12f10*/  FFMA.FTZ R195, R21, R41.reuse, -R50.reuse ;  /* 0x0000002915c37223 */ /* 0x180fe20000010832 */
[-C--:B------:R-:W-:Y:S01]  /*12f20*/  FFMA.FTZ R58, R23, R41.reuse, -R50 ;  /* 0x00000029173a7223 */ /* 0x080fe20000010832 */
[----:B------:R-:W-:Y:S01]  /*12f30*/  FMUL.FTZ R104, R41, R104 ;  /* 0x0000006829687220 */ /* 0x000fe20000410000 */
[-CC-:B------:R-:W-:Y:S01]  /*12f40*/  FFMA.FTZ R102, R5, R41.reuse, -R0.reuse ;  /* 0x0000002905667223 */ /* 0x180fe20000010800 */
[----:B------:R-:W-:Y:S01]  /*12f50*/  FFMA.FTZ R123, R7, R41, -R0 ;  /* 0x00000029077b7223 */ /* 0x000fe20000010800 */
[----:B------:R-:W-:Y:S01]  /*12f60*/  FMUL.FTZ R4, R41, R4 ;  /* 0x0000000429047220 */ /* 0x000fe20000410000 */
        /* <DEDUP_REMOVED lines=10> */
[-C--:B---3--:R-:W-:Y:S01]  /*13010*/  FMUL.FTZ R4, R96, R118.reuse ;  /* 0x0000007660047220 */ /* 0x088fe20000410000 */
[----:B------:R-:W-:Y:S01]  /*13020*/  FMUL.FTZ R5, R97, R118 ;  /* 0x0000007661057220 */ /* 0x000fe20000410000 */
[-C--:B----4-:R-:W-:Y:S01]  /*13030*/  FMUL.FTZ R6, R98, R104.reuse ;  /* 0x0000006862067220 */ /* 0x090fe20000410000 */
[----:B------:R-:W-:Y:S01]  /*13040*/  FMUL.FTZ R7, R99, R104 ;  /* 0x0000006863077220 */ /* 0x000fe20000410000 */
[----:B------:R-:W-:Y:S01]  /*13050*/  F2FP.F16.F32.PACK_AB R32, R58, R195 ;  /* 0x000000c33a20723e */ /* 0x000fe200000000ff */
[-C--:B------:R-:W-:Y:S01]  /*13060*/  FMUL.FTZ R12, R88, R118.reuse ;  /* 0x00000076580c7220 */ /* 0x080fe20000410000 */
[----:B------:R-:W-:Y:S01]  /*13070*/  F2FP.F16.F32.PACK_AB R34, R56, R121 ;  /* 0x000000793822723e */ /* 0x000fe200000000ff */
[----:B------:R-:W-:Y:S01]  /*13080*/  FMUL.FTZ R13, R89, R118 ;  /* 0x00000076590d7220 */ /* 0x000fe20000410000 */
[----:B-----5:R-:W-:Y:S01]  /*13090*/  F2FP.F16.F32.PACK_AB R33, R64, R102 ;  /* 0x000000664021723e */ /* 0x020fe200000000ff */
[-C--:B------:R-:W-:Y:S01]  /*130a0*/  FMUL.FTZ R14, R90, R104.reuse ;  /* 0x000000685a0e7220 */ /* 0x080fe20000410000 */
[----:B------:R-:W-:Y:S01]  /*130b0*/  FMUL.FTZ R15, R91, R104 ;  /* 0x000000685b0f7220 */ /* 0x000fe20000410000 */
[-C--:B------:R-:W-:Y:S01]  /*130c0*/  FMUL.FTZ R20, R80, R118.reuse ;  /* 0x0000007650147220 */ /* 0x080fe20000410000 */
        /* <DEDUP_REMOVED lines=26> */
[-CC-:B------:R-:W-:Y:S01]  /*13270*/  FFMA.FTZ R108, R55, R41.reuse, -R50.reuse ;  /* 0x00000029376c7223 */ /* 0x180fe20000010832 */
[-CC-:B------:R-:W-:Y:S01]  /*13280*/  FFMA.FTZ R143, R53, R41.reuse, -R50.reuse ;  /* 0x00000029358f7223 */ /* 0x180fe20000010832 */
[-C--:B------:R-:W-:Y:S01]  /*13290*/  FFMA.FTZ R66, R47, R41.reuse, -R50 ;  /* 0x000000292f427223 */ /* 0x080fe20000010832 */
[----:B------:R-:W1:Y:S03]  /*132a0*/  LDSM.16.MT88.4 R52, [R150+0x6800] ;  /* 0x006800009634783b */ /* 0x000e660000004200 */
[C---:B--2---:R-:W-:Y:S08]  /*132b0*/  HMMA.16816.F32 R12, R32.reuse, R16, R12 ;  /* 0x00000010200c723c */ /* 0x044ff0000000180c */
[C---:B------:R-:W-:Y:S08]  /*132c0*/  HMMA.16816.F32 R20, R32.reuse, R24, R20 ;  /* 0x000000182014723c */ /* 0x040ff00000001814 */
[C---:B------:R-:W-:Y:S08]  /*132d0*/  HMMA.16816.F32 R8, R32.reuse, R10, R92 ;  /* 0x0000000a2008723c */ /* 0x040ff0000000185c */
[C---:B------:R-:W-:Y:S01]  /*132e0*/  HMMA.16816.F32 R28, R32.reuse, R36, R28 ;  /* 0x00000024201c723c */ /* 0x040fe2000000181c */
[-CC-:B------:R-:W-:Y:S01]  /*132f0*/  FFMA.FTZ R106, R161, R41.reuse, -R0.reuse ;  /* 0x00000029a16a7223 */ /* 0x180fe20000010800 */
[-CC-:B------:R-:W-:Y:S01]  /*13300*/  FFMA.FTZ R60, R125, R41.reuse, -R0.reuse ;  /* 0x000000297d3c7223 */ /* 0x180fe20000010800 */
[-C--:B------:R-:W-:Y:S01]  /*13310*/  FFMA.FTZ R237, R237, R41.reuse, -R0 ;  /* 0x00000029eded7223 */ /* 0x080fe20000010800 */
[----:B------:R-:W-:Y:S01]  /*13320*/  MUFU.EX2 R183, R183 ;  /* 0x000000b700b77308 */ /* 0x000fe20000000800 */
[-CC-:B------:R-:W-:Y:S01]  /*13330*/  FFMA.FTZ R116, R193, R41.reuse, -R50.reuse ;  /* 0x00000029c1747223 */ /* 0x180fe20000010832 */
[-C--:B------:R-:W-:Y:S01]  /*13340*/  FFMA.FTZ R112, R191, R41.reuse, -R50 ;  /* 0x00000029bf707223 */ /* 0x080fe20000010832 */
[-CC-:B------:R-:W-:Y:S01]  /*13350*/  FFMA.FTZ R114, R189, R41.reuse, -R0.reuse ;  /* 0x00000029bd727223 */ /* 0x180fe20000010800 */
[C---:B------:R-:W-:Y:S08]  /*13360*/  HMMA.16816.F32 R16, R32.reuse, R18, R84 ;  /* 0x000000122010723c */ /* 0x040ff00000001854 */
[C---:B------:R-:W-:Y:S01]  /*13370*/  HMMA.16816.F32 R24, R32.reuse, R26, R76 ;  /* 0x0000001a2018723c */ /* 0x040fe2000000184c */
[----:B------:R-:W2:Y:S01]  /*13380*/  MUFU.EX2 R108, R108 ;  /* 0x0000006c006c7308 */ /* 0x000ea20000000800 */
[-C--:B------:R-:W-:Y:S01]  /*13390*/  FFMA.FTZ R110, R185, R41.reuse, -R0 ;  /* 0x00000029b96e7223 */ /* 0x080fe20000010800 */
[-CC-:B------:R-:W-:Y:S01]  /*133a0*/  FFMA.FTZ R235, R235, R41.reuse, -R50.reuse ;  /* 0x00000029ebeb7223 */ /* 0x180fe20000010832 */
[-C--:B------:R-:W-:Y:S01]  /*133b0*/  FFMA.FTZ R233, R233, R41.reuse, -R50 ;  /* 0x00000029e9e97223 */ /* 0x080fe20000010832 */
[----:B------:R-:W-:Y:S01]  /*133c0*/  MUFU.EX2 R143, R143 ;  /* 0x0000008f008f7308 */ /* 0x000fe20000000800 */
[-CC-:B------:R-:W-:Y:S01]  /*133d0*/  FFMA.FTZ R231, R231, R41.reuse, -R0.reuse ;  /* 0x00000029e7e77223 */ /* 0x180fe20000010800 */
[-CC-:B------:R-:W-:Y:S01]  /*133e0*/  FFMA.FTZ R229, R229, R41.reuse, -R0.reuse ;  /* 0x00000029e5e57223 */ /* 0x180fe20000010800 */
[----:B------:R-:W-:Y:S01]  /*133f0*/  HMMA.16816.F32 R32, R32, R38, R68 ;  /* 0x000000262020723c */ /* 0x000fe20000001844 */
[-C--:B------:R-:W-:Y:S01]  /*13400*/  FFMA.FTZ R68, R45, R41.reuse, -R0 ;  /* 0x000000292d447223 */ /* 0x080fe20000010800 */
[----:B------:R-:W3:Y:S01]  /*13410*/  MUFU.EX2 R66, R66 ;  /* 0x0000004200427308 */ /* 0x000ee20000000800 */
[----:B------:R-:W4:Y:S03]  /*13420*/  LDSM.16.MT88.4 R44, [R146+0x6800] ;  /* 0x00680000922c783b */ /* 0x000f260000004200 */
[----:B------:R-:W-:Y:S01]  /*13430*/  MUFU.EX2 R161, R68 ;  /* 0x0000004400a17308 */ /* 0x000fe20000000800 */
[-CC-:B------:R-:W-:Y:S01]  /*13440*/  FFMA.FTZ R128, R219, R41.reuse, -R50.reuse ;  /* 0x00000029db807223 */ /* 0x180fe20000010832 */
[-C--:B------:R-:W-:Y:S01]  /*13450*/  FFMA.FTZ R122, R215, R41.reuse, -R50 ;  /* 0x00000029d77a7223 */ /* 0x080fe20000010832 */
[-CC-:B------:R-:W-:Y:S01]  /*13460*/  FFMA.FTZ R124, R217, R41.reuse, -R0.reuse ;  /* 0x00000029d97c7223 */ /* 0x180fe20000010800 */
[----:B------:R-:W5:Y:S01]  /*13470*/  MUFU.EX2 R106, R106 ;  /* 0x0000006a006a7308 */ /* 0x000f620000000800 */
[-C--:B------:R-:W-:Y:S01]  /*13480*/  FFMA.FTZ R120, R213, R41.reuse, -R0 ;  /* 0x00000029d5787223 */ /* 0x080fe20000010800 */
[-CC-:B------:R-:W-:Y:S01]  /*13490*/  FFMA.FTZ R227, R227, R41.reuse, -R50.reuse ;  /* 0x00000029e3e37223 */ /* 0x180fe20000010832 */
[-C--:B------:R-:W-:Y:S01]  /*134a0*/  FFMA.FTZ R225, R225, R41.reuse, -R50 ;  /* 0x00000029e1e17223 */ /* 0x080fe20000010832 */
[----:B------:R-:W-:Y:S01]  /*134b0*/  MUFU.EX2 R125, R237 ;  /* 0x000000ed007d7308 */ /* 0x000fe20000000800 */
[-CC-:B------:R-:W-:Y:S01]  /*134c0*/  FFMA.FTZ R223, R223, R41.reuse, -R0.reuse ;  /* 0x00000029dfdf7223 */ /* 0x180fe20000010800 */
[----:B------:R-:W-:Y:S01]  /*134d0*/  FFMA.FTZ R221, R221, R41, -R0 ;  /* 0x00000029dddd7223 */ /* 0x000fe20000010800 */
[----:B------:R-:W-:Y:S01]  /*134e0*/  LDSM.16.MT88.4 R92, [R150+0x8000] ;  /* 0x00800000965c783b */ /* 0x000fe20000004200 */
[----:B------:R-:W1:Y:S01]  /*134f0*/  MUFU.EX2 R60, R60 ;  /* 0x0000003c003c7308 */ /* 0x000e620000000800 */
[----:B--2---:R-:W-:-:S02]  /*13500*/  F2FP.F16.F32.PACK_AB R36, R108, R183 ;  /* 0x000000b76c24723e */ /* 0x004fc400000000ff */
[----:B---3--:R-:W-:Y:S01]  /*13510*/  F2FP.F16.F32.PACK_AB R38, R66, R143 ;  /* 0x0000008f4226723e */ /* 0x008fe200000000ff */
[----:B------:R-:W-:Y:S01]  /*13520*/  MUFU.EX2 R116, R116 ;  /* 0x0000007400747308 */ /* 0x000fe20000000800 */
[----:B------:R-:W-:Y:S01]  /*13530*/  LDSM.16.MT88.4 R84, [R146+0x8000] ;  /* 0x008000009254783b */ /* 0x000fe20000004200 */
[----:B-----5:R-:W-:Y:S02]  /*13540*/  F2FP.F16.F32.PACK_AB R37, R106, R161 ;  /* 0x000000a16a25723e */ /* 0x020fe400000000ff */
[----:B------:R-:W-:Y:S01]  /*13550*/  MUFU.EX2 R112, R112 ;  /* 0x0000007000707308 */ /* 0x000fe20000000800 */
[----:B------:R-:W-:Y:S01]  /*13560*/  LDSM.16.MT88.4 R76, [R145+0x8000] ;  /* 0x00800000914c783b */ /* 0x000fe20000004200 */
[----:B-1----:R-:W-:-:S07]  /*13570*/  F2FP.F16.F32.PACK_AB R39, R60, R125 ;  /* 0x0000007d3c27723e */ /* 0x002fce00000000ff */
[C---:B------:R-:W-:Y:S08]  /*13580*/  HMMA.16816.F32 R4, R36.reuse, R52, R4 ;  /* 0x000000342404723c */ /* 0x040ff00000001804 */
[C---:B------:R-:W-:Y:S01]  /*13590*/  HMMA.16816.F32 R8, R36.reuse, R54, R8 ;  /* 0x000000362408723c */ /* 0x040fe20000001808 */
[----:B------:R-:W1:Y:S07]  /*135a0*/  LDSM.16.MT88.4 R52, [R145+0x6800] ;  /* 0x006800009134783b */ /* 0x000e6e0000004200 */
[C---:B----4-:R-:W-:Y:S08]  /*135b0*/  HMMA.16816.F32 R12, R36.reuse, R44, R12 ;  /* 0x0000002c240c723c */ /* 0x050ff0000000180c */
[C---:B------:R-:W-:Y:S01]  /*135c0*/  HMMA.16816.F32 R16, R36.reuse, R46, R16 ;  /* 0x0000002e2410723c */ /* 0x040fe20000001810 */
[----:B------:R-:W2:Y:S01]  /*135d0*/  LDSM.16.MT88.4 R44, [R144+0x6800] ;  /* 0x00680000902c783b */ /* 0x000ea20000004200 */
[----:B------:R-:W3:Y:S06]  /*135e0*/  MUFU.EX2 R193, R235 ;  /* 0x000000eb00c17308 */ /* 0x000eec0000000800 */
[C---:B-1----:R-:W-:Y:S08]  /*135f0*/  HMMA.16816.F32 R20, R36.reuse, R52, R20 ;  /* 0x000000342414723c */ /* 0x042ff00000001814 */
[C---:B------:R-:W-:Y:S01]  /*13600*/  HMMA.16816.F32 R24, R36.reuse, R54, R24 ;  /* 0x000000362418723c */ /* 0x040fe20000001818 */
[----:B------:R-:W1:Y:S07]  /*13610*/  LDSM.16.MT88.4 R52, [R150+0x7000] ;  /* 0x007000009634783b */ /* 0x000e6e0000004200 */
[C---:B--2---:R-:W-:Y:S08]  /*13620*/  HMMA.16816.F32 R28, R36.reuse, R44, R28 ;  /* 0x0000002c241c723c */ /* 0x044ff0000000181c */
[----:B------:R-:W-:Y:S01]  /*13630*/  HMMA.16816.F32 R32, R36, R46, R32 ;  /* 0x0000002e2420723c */ /* 0x000fe20000001820 */
[----:B------:R-:W2:Y:S01]  /*13640*/  LDSM.16.MT88.4 R44, [R146+0x7000] ;  /* 0x00700000922c783b */ /* 0x000ea20000004200 */
        /* <DEDUP_REMOVED lines=95> */
[----:B----4-:R-:W-:Y:S01]  /*13c40*/  F2FP.F16.F32.PACK_AB R7, R28, R31 ;  /* 0x0000001f1c07723e */ /* 0x010fe200000000ff */
[----:B------:R-:W-:Y:S01]  /*13c50*/  FFMA.FTZ R187, R187, R104, R102 ;  /* 0x00000068bbbb7223 */ /* 0x000fe20000010066 */
[----:B------:R-:W-:-:S05]  /*13c60*/  FFMA.FTZ R195, R188, R118, R195 ;  /* 0x00000076bcc37223 */ /* 0x000fca00000100c3 */
        /* <DEDUP_REMOVED lines=8> */
[-CC-:B------:R-:W-:Y:S01]  /*13cf0*/  FFMA.FTZ R32, R115, R41.reuse, -R50.reuse ;  /* 0x0000002973207223 */ /* 0x180fe20000010832 */
[-CC-:B------:R-:W-:Y:S02]  /*13d00*/  FFMA.FTZ R33, R113, R41.reuse, -R50.reuse ;  /* 0x0000002971217223 */ /* 0x180fe40000010832 */
[C---:B------:R-:W-:Y:S01]  /*13d10*/  HMMA.16816.F32 R80, R4.reuse, R12, R80 ;  /* 0x0000000c0450723c */ /* 0x040fe20000001850 */
        /* <DEDUP_REMOVED lines=17> */
[----:B------:R-:W4:Y:S02]  /*13e30*/  MUFU.EX2 R2, R2 ;  /* 0x0000000200027308 */ /* 0x000f240000000800 */
[C---:B------:R-:W-:Y:S02]  /*13e40*/  HMMA.16816.F32 R76, R4.reuse, R14, R76 ;  /* 0x0000000e044c723c */ /* 0x040fe4000000184c */
[----:B------:R-:W-:Y:S04]  /*13e50*/  MUFU.EX2 R53, R53 ;  /* 0x0000003500357308 */ /* 0x000fe80000000800 */
[----:B------:R-:W1:Y:S04]  /*13e60*/  MUFU.EX2 R52, R52 ;  /* 0x0000003400347308 */ /* 0x000e680000000800 */
[----:B------:R-:W-:Y:S04]  /*13e70*/  MUFU.EX2 R51, R57 ;  /* 0x0000003900337308 */ /* 0x000fe80000000800 */
[----:B------:R-:W1:Y:S01]  /*13e80*/  MUFU.EX2 R34, R34 ;  /* 0x0000002200227308 */ /* 0x000e620000000800 */
        /* <DEDUP_REMOVED lines=10> */
[----:B--2---:R-:W-:Y:S02]  /*13f30*/  F2FP.F16.F32.PACK_AB R4, R32, R35 ;  /* 0x000000232004723e */ /* 0x004fe400000000ff */
[----:B----4-:R-:W-:Y:S02]  /*13f40*/  F2FP.F16.F32.PACK_AB R6, R2, R33 ;  /* 0x000000210206723e */ /* 0x010fe400000000ff */
        /* <DEDUP_REMOVED lines=13> */
[-C--:B------:R-:W-:Y:S02]  /*14020*/  FFMA.FTZ R42, R42, R41.reuse, -R0 ;  /* 0x000000292a2a7223 */ /* 0x080fe40000010800 */
[----:B------:R-:W-:Y:S01]  /*14030*/  FADD.FTZ R128, R128, R219 ;  /* 0x000000db80807221 */ /* 0x000fe20000010000 */
[----:B------:R-:W-:Y:S01]  /*14040*/  FADD.FTZ R124, R124, R217 ;  /* 0x000000d97c7c7221 */ /* 0x000fe20000010000 */
[-CC-:B------:R-:W-:Y:S01]  /*14050*/  FFMA.FTZ R109, R109, R41.reuse, -R50.reuse ;  /* 0x000000296d6d7223 */ /* 0x180fe20000010832 */
        /* <DEDUP_REMOVED lines=8> */
[----:B---3--:R-:W-:Y:S01]  /*140e0*/  HMMA.16816.F32 R96, R4, R20, R96 ;  /* 0x000000140460723c */ /* 0x008fe20000001860 */
[----:B------:R-:W-:Y:S01]  /*140f0*/  MUFU.EX2 R21, R109 ;  /* 0x0000006d00157308 */ /* 0x000fe20000000800 */
[----:B------:R-:W-:Y:S01]  /*14100*/  FADD.FTZ R215, R122, R215 ;  /* 0x000000d77ad77221 */ /* 0x000fe20000010000 */
[----:B------:R-:W-:-:S02]  /*14110*/  FADD.FTZ R120, R120, R213 ;  /* 0x000000d578787221 */ /* 0x000fc40000010000 */
[----:B------:R-:W2:Y:S03]  /*14120*/  MUFU.EX2 R20, R107 ;  /* 0x0000006b00147308 */ /* 0x000ea60000000800 */
[----:B------:R-:W-:Y:S01]  /*14130*/  HMMA.16816.F32 R92, R4, R22, R92 ;  /* 0x00000016045c723c */ /* 0x000fe2000000185c */
[----:B------:R-:W-:Y:S04]  /*14140*/  MUFU.EX2 R22, R105 ;  /* 0x0000006900167308 */ /* 0x000fe80000000800 */
[----:B------:R-:W3:Y:S04]  /*14150*/  MUFU.EX2 R23, R50 ;  /* 0x0000003200177308 */ /* 0x000ee80000000800 */
        /* <DEDUP_REMOVED lines=17> */
[----:B--2---:R-:W-:Y:S01]  /*14270*/  F2FP.F16.F32.PACK_AB R4, R20, R21 ;  /* 0x000000151404723e */ /* 0x004fe200000000ff */
[----:B------:R-:W-:Y:S01]  /*14280*/  FADD.FTZ R27, R27, R36 ;  /* 0x000000241b1b7221 */ /* 0x000fe20000010000 */
[----:B---3--:R-:W-:Y:S01]  /*14290*/  F2FP.F16.F32.PACK_AB R6, R23, R22 ;  /* 0x000000161706723e */ /* 0x008fe200000000ff */
        /* <DEDUP_REMOVED lines=43> */
.L_x_13416:
[----:B------:R-:W-:-:S05]  /*14550*/  IADD3 R65, PT, PT, R67, -0x1, RZ ;  /* 0xffffffff43417810 */ /* 0x000fca0007ffe0ff */
.L_x_13425:
[----:B------:R-:W-:Y:S05]  /*14560*/  BSYNC B2 ;  /* 0x0000000000027941 */ /* 0x000fea0003800000 */
.L_x_13415:
        /* <DEDUP_REMOVED lines=16> */
.L_x_13433:
        /* <DEDUP_REMOVED lines=78> */
.L_x_13428:
[----:B------:R-:W-:Y:S05]  /*14b50*/  BSYNC.RECONVERGENT B0 ;  /* 0x0000000000007941 */ /* 0x000fea0003800200 */
.L_x_13427:
        /* <DEDUP_REMOVED lines=25> */
[----:B------:R-:W-:Y:S07]  /*14cf0*/  ISETP.GT.AND P0, PT, R185, R158, PT ;  /* 0x0000009eb900720c */ /* 0x000fee0003f04270 */
        /* <DEDUP_REMOVED lines=251> */
[-C--:B-1----:R-:W-:Y:S02]  /*15cb0*/  IABS R57, R65.reuse ;  /* 0x0000004100397213 */ /* 0x082fe40000000000 */
        /* <DEDUP_REMOVED lines=57> */
.L_x_13432:
[----:B------:R-:W-:Y:S05]  /*16050*/  BSYNC.RECONVERGENT B0 ;  /* 0x0000000000007941 */ /* 0x000fea0003800200 */
.L_x_13431:
        /* <DEDUP_REMOVED lines=13> */
[--C-:B-1----:R-:W-:Y:S01]  /*16130*/  IMAD.X R67, R105, 0x1, R0.reuse, P0 ;  /* 0x0000000169437824 */ /* 0x102fe200000e0600 */
        /* <DEDUP_REMOVED lines=14> */
.L_x_13430:
[----:B------:R-:W-:Y:S05]  /*16220*/  BSYNC.RECONVERGENT B1 ;  /* 0x0000000000017941 */ /* 0x000fea0003800200 */
.L_x_13429:
[----:B------:R-:W-:Y:S01]  /*16230*/  LOP3.LUT R172, R172, 0xffefffff, RZ, 0xc0, !PT ;  /* 0xffefffffacac7812 */ /* 0x000fe200078ec0ff */
[C---:B------:R-:W-:Y:S01]  /*16240*/  VIADD R0, R186.reuse, 0xffffffc0 ;  /* 0xffffffc0ba007836 */ /* 0x040fe20000000000 */
[C---:B------:R-:W-:Y:S01]  /*16250*/  ISETP.GE.AND P1, PT, R186.reuse, R181, PT ;  /* 0x000000b5ba00720c */ /* 0x040fe20003f26270 */
[C---:B--2---:R-:W-:Y:S02]  /*16260*/  VIADD R106, R186.reuse, 0xffffffe9 ;  /* 0xffffffe9ba6a7836 */ /* 0x044fe40000000000 */
[----:B------:R-:W-:Y:S01]  /*16270*/  VIADD R10, R186, 0xfffffff1 ;  /* 0xfffffff1ba0a7836 */ /* 0x000fe20000000000 */
[----:B------:R-:W-:Y:S01]  /*16280*/  ISETP.GE.AND P0, PT, R0, R178, PT ;  /* 0x000000b20000720c */ /* 0x000fe20003f06270 */
[----:B------:R-:W-:Y:S01]  /*16290*/  VIADD R54, R186, 0xffffffe1 ;  /* 0xffffffe1ba367836 */ /* 0x000fe20000000000 */
[----:B------:R-:W-:Y:S01]  /*162a0*/  ISETP.GE.AND P2, PT, R0, R179, PT ;  /* 0x000000b30000720c */ /* 0x000fe20003f46270 */
        /* <DEDUP_REMOVED lines=10> */
[----:B------:R-:W-:Y:S01]  /*16350*/  VIADD R0, R186, 0xfffffff9 ;  /* 0xfffffff9ba007836 */ /* 0x000fe20000000000 */
[----:B------:R-:W-:Y:S01]  /*16360*/  @P0 LOP3.LUT R172, R172, 0x100000, RZ, 0xfc, !PT ;  /* 0x00100000acac0812 */ /* 0x000fe200078efcff */
[C---:B------:R-:W-:Y:S01]  /*16370*/  VIADD R104, R186.reuse, 0xfffffff0 ;  /* 0xfffffff0ba687836 */ /* 0x040fe20000000000 */
[CC--:B------:R-:W-:Y:S01]  /*16380*/  ISETP.GE.AND P0, PT, R186.reuse, R180.reuse, PT ;  /* 0x000000b4ba00720c */ /* 0x0c0fe20003f06270 */
[----:B------:R-:W-:Y:S01]  /*16390*/  VIADD R108, R186, 0xffffffc8 ;  /* 0xffffffc8ba6c7836 */ /* 0x000fe20000000000 */
[----:B------:R-:W-:Y:S01]  /*163a0*/  LOP3.LUT R172, R172, 0xfff7ffff, RZ, 0xc0, !PT ;  /* 0xfff7ffffacac7812 */ /* 0x000fe200078ec0ff */
        /* <DEDUP_REMOVED lines=13> */
[-C--:B------:R-:W-:Y:S02]  /*16480*/  ISETP.GE.AND P3, PT, R56, R181.reuse, PT ;  /* 0x000000b53800720c */ /* 0x080fe40003f66270 */
[----:B------:R-:W-:Y:S02]  /*16490*/  @P2 LOP3.LUT R172, R172, 0x80000, RZ, 0xfc, !PT ;  /* 0x00080000acac2812 */ /* 0x000fe400078efcff */
        /* <DEDUP_REMOVED lines=12> */
[----:B------:R-:W-:Y:S01]  /*16560*/  FSEL R215, R25, -INF , P3 ;  /* 0xff80000019d77808 */ /* 0x000fe20001800000 */
[----:B------:R-:W-:Y:S01]  /*16570*/  VIADD R25, R186, 0x39 ;  /* 0x00000039ba197836 */ /* 0x000fe20000000000 */
[-C--:B------:R-:W-:Y:S02]  /*16580*/  ISETP.GE.AND P0, PT, R105, R180.reuse, PT ;  /* 0x000000b46900720c */ /* 0x080fe40003f06270 */
[----:B------:R-:W-:Y:S02]  /*16590*/  ISETP.GE.AND P3, PT, R10, R181, PT ;  /* 0x000000b50a00720c */ /* 0x000fe40003f66270 */
[----:B------:R-:W-:Y:S02]  /*165a0*/  FSEL R227, R15, -INF , P1 ;  /* 0xff8000000fe37808 */ /* 0x000fe40000800000 */
[-C--:B------:R-:W-:Y:S02]  /*165b0*/  ISETP.GE.AND P1, PT, R56, R180.reuse, PT ;  /* 0x000000b43800720c */ /* 0x080fe40003f26270 */
[----:B------:R-:W-:Y:S01]  /*165c0*/  FSEL R225, R18, -INF , P0 ;  /* 0xff80000012e17808 */ /* 0x000fe20000000000 */
[----:B------:R-:W-:Y:S01]  /*165d0*/  VIADD R18, R186, 0x1 ;  /* 0x00000001ba127836 */ /* 0x000fe20000000000 */
[----:B------:R-:W-:Y:S02]  /*165e0*/  FSEL R29, R29, -INF , P3 ;  /* 0xff8000001d1d7808 */ /* 0x000fe40001800000 */
[----:B------:R-:W-:Y:S02]  /*165f0*/  ISETP.GE.AND P0, PT, R65, R180, PT ;  /* 0x000000b44100720c */ /* 0x000fe40003f06270 */
[----:B------:R-:W-:Y:S02]  /*16600*/  ISETP.GE.AND P3, PT, R109, R178, PT ;  /* 0x000000b26d00720c */ /* 0x000fe40003f66270 */
[----:B------:R-:W-:Y:S02]  /*16610*/  FSEL R223, R19, -INF , P1 ;  /* 0xff80000013df7808 */ /* 0x000fe40000800000 */
[-C--:B------:R-:W-:Y:S02]  /*16620*/  ISETP.GE.AND P1, PT, R66, R180.reuse, PT ;  /* 0x000000b44200720c */ /* 0x080fe40003f26270 */
[-C--:B------:R-:W-:Y:S02]  /*16630*/  ISETP.GE.AND P2, PT, R109, R180.reuse, PT ;  /* 0x000000b46d00720c */ /* 0x080fe40003f46270 */
[----:B------:R-:W-:Y:S01]  /*16640*/  FSEL R213, R22, -INF , P0 ;  /* 0xff80000016d57808 */ /* 0x000fe20000000000 */
[----:B------:R-:W-:Y:S01]  /*16650*/  VIADD R22, R186, 0x21 ;  /* 0x00000021ba167836 */ /* 0x000fe20000000000 */
[-C--:B------:R-:W-:Y:S02]  /*16660*/  ISETP.GE.AND P0, PT, R106, R180.reuse, PT ;  /* 0x000000b46a00720c */ /* 0x080fe40003f06270 */
[----:B------:R-:W-:Y:S02]  /*16670*/  FSEL R26, R26, -INF , P1 ;  /* 0xff8000001a1a7808 */ /* 0x000fe40000800000 */
[----:B------:R-:W-:Y:S02]  /*16680*/  FSEL R137, R137, -INF , P2 ;  /* 0xff80000089897808 */ /* 0x000fe40001000000 */
[----:B------:R-:W-:Y:S02]  /*16690*/  ISETP.GE.AND P1, PT, R109, R179, PT ;  /* 0x000000b36d00720c */ /* 0x000fe40003f26270 */
[-C--:B------:R-:W-:Y:S02]  /*166a0*/  ISETP.GE.AND P2, PT, R58, R180.reuse, PT ;  /* 0x000000b43a00720c */ /* 0x080fe40003f46270 */
[----:B------:R-:W-:Y:S02]  /*166b0*/  LOP3.LUT R172, R172, 0xfffbffff, RZ, 0xc0, !PT ;  /* 0xfffbffffacac7812 */ /* 0x000fe400078ec0ff */
[----:B------:R-:W-:Y:S02]  /*166c0*/  FSEL R27, R27, -INF , P0 ;  /* 0xff8000001b1b7808 */ /* 0x000fe40000000000 */
[-C--:B------:R-:W-:Y:S02]  /*166d0*/  ISETP.GE.AND P0, PT, R0, R181.reuse, PT ;  /* 0x000000b50000720c */ /* 0x080fe40003f06270 */
[----:B------:R-:W-:Y:S02]  /*166e0*/  FSEL R141, R141, -INF , P2 ;  /* 0xff8000008d8d7808 */ /* 0x000fe40001000000 */
[----:B------:R-:W-:Y:S02]  /*166f0*/  @P3 LOP3.LUT R172, R172, 0x40000, RZ, 0xfc, !PT ;  /* 0x00040000acac3812 */ /* 0x000fe400078efcff */
[----:B------:R-:W-:Y:S02]  /*16700*/  FSEL R136, R136, -INF , P4 ;  /* 0xff80000088887808 */ /* 0x000fe40002000000 */
[-C--:B------:R-:W-:Y:S02]  /*16710*/  ISETP.GE.AND P2, PT, R54, R181.reuse, PT ;  /* 0x000000b53600720c */ /* 0x080fe40003f46270 */
[----:B------:R-:W-:Y:S02]  /*16720*/  FSEL R199, R33, -INF , P0 ;  /* 0xff80000021c77808 */ /* 0x000fe40000000000 */
[-C--:B------:R-:W-:Y:S02]  /*16730*/  ISETP.GE.AND P4, PT, R105, R181.reuse, PT ;  /* 0x000000b56900720c */ /* 0x080fe40003f86270 */
[-C--:B------:R-:W-:Y:S02]  /*16740*/  ISETP.GE.AND P0, PT, R10, R180.reuse, PT ;  /* 0x000000b40a00720c */ /* 0x080fe40003f06270 */
[----:B------:R-:W-:Y:S02]  /*16750*/  LOP3.LUT R172, R172, 0xfffdffff, RZ, 0xc0, !PT ;  /* 0xfffdffffacac7812 */ /* 0x000fe400078ec0ff */
[----:B------:R-:W-:Y:S02]  /*16760*/  FSEL R219, R21, -INF , P2 ;  /* 0xff80000015db7808 */ /* 0x000fe40001000000 */
[----:B------:R-:W-:Y:S01]  /*16770*/  FSEL R233, R16, -INF , P4 ;  /* 0xff80000010e97808 */ /* 0x000fe20002000000 */
[----:B------:R-:W-:Y:S01]  /*16780*/  VIADD R16, R186, 0x8 ;  /* 0x00000008ba107836 */ /* 0x000fe20000000000 */
[-C--:B------:R-:W-:Y:S02]  /*16790*/  ISETP.GE.AND P2, PT, R54, R180.reuse, PT ;  /* 0x000000b43600720c */ /* 0x080fe40003f46270 */
[----:B------:R-:W-:Y:S02]  /*167a0*/  FSEL R31, R31, -INF , P0 ;  /* 0xff8000001f1f7808 */ /* 0x000fe40000000000 */
[-C--:B------:R-:W-:Y:S02]  /*167b0*/  ISETP.GE.AND P4, PT, R65, R181.reuse, PT ;  /* 0x000000b54100720c */ /* 0x080fe40003f86270 */
[-C--:B------:R-:W-:Y:S02]  /*167c0*/  ISETP.GE.AND P0, PT, R0, R180.reuse, PT ;  /* 0x000000b40000720c */ /* 0x080fe40003f06270 */
[----:B------:R-:W-:Y:S02]  /*167d0*/  @P1 LOP3.LUT R172, R172, 0x20000, RZ, 0xfc, !PT ;  /* 0x00020000acac1812 */ /* 0x000fe400078efcff */
        /* <DEDUP_REMOVED lines=35> */
[-C--:B------:R-:W-:Y:S02]  /*16a10*/  ISETP.GE.AND P5, PT, R54, R178.reuse, PT ;  /* 0x000000b23600720c */ /* 0x080fe40003fa6270 */
[----:B------:R-:W-:Y:S02]  /*16a20*/  @P1 LOP3.LUT R172, R172, 0x8000, RZ, 0xfc, !PT ;  /* 0x00008000acac1812 */ /* 0x000fe400078efcff */
[-C--:B------:R-:W-:Y:S01]  /*16a30*/  ISETP.GE.AND P1, PT, R58, R179.reuse, PT ;  /* 0x000000b33a00720c */ /* 0x080fe20003f26270 */
[----:B------:R-:W-:Y:S01]  /*16a40*/  VIADD R58, R186, 0x18 ;  /* 0x00000018ba3a7836 */ /* 0x000fe20000000000 */
[----:B------:R-:W-:Y:S02]  /*16a50*/  LOP3.LUT R172, R172, 0xffffbfff, RZ, 0xc0, !PT ;  /* 0xffffbfffacac7812 */ /* 0x000fe400078ec0ff */
[----:B------:R-:W-:Y:S01]  /*16a60*/  ISETP.GE.AND P6, PT, R54, R179, PT ;  /* 0x000000b33600720c */ /* 0x000fe20003fc6270 */
[----:B------:R-:W-:Y:S01]  /*16a70*/  VIADD R54, R186, 0x30 ;  /* 0x00000030ba367836 */ /* 0x000fe20000000000 */
[----:B------:R-:W-:Y:S02]  /*16a80*/  @P0 LOP3.LUT R172, R172, 0x4000, RZ, 0xfc, !PT ;  /* 0x00004000acac0812 */ /* 0x000fe400078efcff */
[----:B------:R-:W-:Y:S02]  /*16a90*/  ISETP.GE.AND P0, PT, R58, R181, PT ;  /* 0x000000b53a00720c */ /* 0x000fe40003f06270 */
[----:B------:R-:W-:Y:S02]  /*16aa0*/  LOP3.LUT R172, R172, 0xffffdfff, RZ, 0xc0, !PT ;  /* 0xffffdfffacac7812 */ /* 0x000fe400078ec0ff */
[----:B------:R-:W-:Y:S02]  /*16ab0*/  FSEL R131, R4, -INF , P0 ;  /* 0xff80000004837808 */ /* 0x000fe40000000000 */
[CC--:B------:R-:W-:Y:S02]  /*16ac0*/  ISETP.GE.AND P0, PT, R107.reuse, R178.reuse, PT ;  /* 0x000000b26b00720c */ /* 0x0c0fe40003f06270 */
[----:B------:R-:W-:Y:S02]  /*16ad0*/  @P1 LOP3.LUT R172, R172, 0x2000, RZ, 0xfc, !PT ;  /* 0x00002000acac1812 */ /* 0x000fe400078efcff */
[----:B------:R-:W-:Y:S02]  /*16ae0*/  ISETP.GE.AND P1, PT, R107, R179, PT ;  /* 0x000000b36b00720c */ /* 0x000fe40003f26270 */
[----:B------:R-:W-:Y:S02]  /*16af0*/  LOP3.LUT R172, R172, 0xffffefff, RZ, 0xc0, !PT ;  /* 0xffffefffacac7812 */ /* 0x000fe400078ec0ff */
[----:B------:R-:W-:Y:S02]  /*16b00*/  ISETP.GE.AND P3, PT, R66, R178, PT ;  /* 0x000000b24200720c */ /* 0x000fe40003f66270 */
[----:B------:R-:W-:Y:S02]  /*16b10*/  P2R R108, PR, RZ, 0x20 ;  /* 0x00000020ff6c7803 */ /* 0x000fe40000000000 */
[----:B------:R-:W-:Y:S02]  /*16b20*/  P2R R107, PR, RZ, 0x40 ;  /* 0x00000040ff6b7803 */ /* 0x000fe40000000000 */
        /* <DEDUP_REMOVED lines=9> */
[----:B------:R-:W-:Y:S02]  /*16bc0*/  ISETP.GE.AND P1, PT, R57, R179, PT ;  /* 0x000000b33900720c */ /* 0x000fe40003f26270 */
[----:B------:R-:W-:Y:S02]  /*16bd0*/  FSEL R45, R45, -INF , P0 ;  /* 0xff8000002d2d7808 */ /* 0x000fe40000000000 */
[-C--:B------:R-:W-:Y:S01]  /*16be0*/  ISETP.GE.AND P0, PT, R57, R178.reuse, PT ;  /* 0x000000b23900720c */ /* 0x080fe20003f06270 */
[----:B------:R-:W-:Y:S01]  /*16bf0*/  VIADD R57, R186, 0x20 ;  /* 0x00000020ba397836 */ /* 0x000fe20000000000 */
[----:B------:R-:W-:Y:S02]  /*16c00*/  LOP3.LUT R172, R172, 0xfffffbff, RZ, 0xc0, !PT ;  /* 0xfffffbffacac7812 */ /* 0x000fe400078ec0ff */
[-C--:B------:R-:W-:Y:S02]  /*16c10*/  ISETP.GE.AND P4, PT, R104, R181.reuse, PT ;  /* 0x000000b56800720c */ /* 0x080fe40003f86270 */
[-C--:B------:R-:W-:Y:S02]  /*16c20*/  ISETP.GE.AND P2, PT, R106, R178.reuse, PT ;  /* 0x000000b26a00720c */ /* 0x080fe40003f46270 */
[----:B------:R-:W-:Y:S02]  /*16c30*/  FSEL R28, R28, -INF , P4 ;  /* 0xff8000001c1c7808 */ /* 0x000fe40002000000 */
[----:B------:R-:W-:Y:S02]  /*16c40*/  FSEL R215, R215, -INF , !P2 ;  /* 0xff800000d7d77808 */ /* 0x000fe40005000000 */
[-C--:B------:R-:W-:Y:S02]  /*16c50*/  ISETP.GE.AND P2, PT, R8, R178.reuse, PT ;  /* 0x000000b20800720c */ /* 0x080fe40003f46270 */
[----:B------:R-:W-:Y:S02]  /*16c60*/  @P0 LOP3.LUT R172, R172, 0x400, RZ, 0xfc, !PT ;  /* 0x00000400acac0812 */ /* 0x000fe400078efcff */
[----:B------:R-:W-:Y:S02]  /*16c70*/  ISETP.GE.AND P0, PT, R57, R181, PT ;  /* 0x000000b53900720c */ /* 0x000fe40003f06270 */
[----:B------:R-:W-:Y:S02]  /*16c80*/  LOP3.LUT R172, R172, 0xfffffdff, RZ, 0xc0, !PT ;  /* 0xfffffdffacac7812 */ /* 0x000fe400078ec0ff */
[----:B------:R-:W-:Y:S01]  /*16c90*/  FSEL R119, R6, -INF , P0 ;  /* 0xff80000006777808 */ /* 0x000fe20000000000 */
[----:B------:R-:W-:Y:S01]  /*16ca0*/  VIADD R6, R186, 0x29 ;  /* 0x00000029ba067836 */ /* 0x000fe20000000000 */
[C---:B------:R-:W-:Y:S02]  /*16cb0*/  ISETP.GE.AND P0, PT, R105.reuse, R178, PT ;  /* 0x000000b26900720c */ /* 0x040fe40003f06270 */
[----:B------:R-:W-:Y:S02]  /*16cc0*/  @P1 LOP3.LUT R172, R172, 0x200, RZ, 0xfc, !PT ;  /* 0x00000200acac1812 */ /* 0x000fe400078efcff */
[-C--:B------:R-:W-:Y:S02]  /*16cd0*/  ISETP.GE.AND P1, PT, R105, R179.reuse, PT ;  /* 0x000000b36900720c */ /* 0x080fe40003f26270 */
[----:B------:R-:W-:Y:S02]  /*16ce0*/  LOP3.LUT R172, R172, 0xfffffeff, RZ, 0xc0, !PT ;  /* 0xfffffeffacac7812 */ /* 0x000fe400078ec0ff */
[----:B------:R-:W-:Y:S02]  /*16cf0*/  ISETP.GE.AND P4, PT, R106, R179, PT ;  /* 0x000000b36a00720c */ /* 0x000fe40003f86270 */
[----:B------:R-:W-:Y:S02]  /*16d00*/  FSEL R201, R32, -INF , !P2 ;  /* 0xff80000020c97808 */ /* 0x000fe40005000000 */
[----:B------:R-:W-:Y:S02]  /*16d10*/  FSEL R207, R27, -INF , !P4 ;  /* 0xff8000001bcf7808 */ /* 0x000fe40006000000 */
        /* <DEDUP_REMOVED lines=11> */
[----:B------:R-:W-:Y:S01]  /*16dd0*/  VIADD R56, R186, 0x28 ;  /* 0x00000028ba387836 */ /* 0x000fe20000000000 */
[----:B------:R-:W-:Y:S02]  /*16de0*/  LOP3.LUT R172, R172, 0xffffffbf, RZ, 0xc0, !PT ;  /* 0xffffffbfacac7812 */ /* 0x000fe400078ec0ff */
[-C--:B------:R-:W-:Y:S04]  /*16df0*/  ISETP.GE.AND P4, PT, R0, R179.reuse, PT ;  /* 0x000000b30000720c */ /* 0x080fe80003f86270 */
[----:B------:R-:W-:Y:S02]  /*16e00*/  FSEL R191, R191, -INF , !P4 ;  /* 0xff800000bfbf7808 */ /* 0x000fe40006000000 */
[----:B------:R-:W-:Y:S03]  /*16e10*/  ISETP.GE.AND P4, PT, R24, R179, PT ;  /* 0x000000b31800720c */ /* 0x000fe60003f86270 */
[----:B------:R-:W-:Y:S02]  /*16e20*/  @P0 LOP3.LUT R172, R172, 0x40, RZ, 0xfc, !PT ;  /* 0x00000040acac0812 */ /* 0x000fe400078efcff */
[----:B------:R-:W-:Y:S02]  /*16e30*/  ISETP.GE.AND P0, PT, R56, R181, PT ;  /* 0x000000b53800720c */ /* 0x000fe40003f06270 */
[----:B------:R-:W-:Y:S02]  /*16e40*/  LOP3.LUT R172, R172, 0xffffffdf, RZ, 0xc0, !PT ;  /* 0xffffffdfacac7812 */ /* 0x000fe400078ec0ff */
[----:B------:R-:W-:Y:S02]  /*16e50*/  FSEL R50, R50, -INF , P0 ;  /* 0xff80000032327808 */ /* 0x000fe40000000000 */
[C---:B------:R-:W-:Y:S02]  /*16e60*/  ISETP.GE.AND P0, PT, R65.reuse, R178, PT ;  /* 0x000000b24100720c */ /* 0x040fe40003f06270 */
[----:B------:R-:W-:Y:S02]  /*16e70*/  @P1 LOP3.LUT R172, R172, 0x20, RZ, 0xfc, !PT ;  /* 0x00000020acac1812 */ /* 0x000fe400078efcff */
[-C--:B------:R-:W-:Y:S02]  /*16e80*/  ISETP.GE.AND P1, PT, R65, R179.reuse, PT ;  /* 0x000000b34100720c */ /* 0x080fe40003f26270 */
[----:B------:R-:W-:Y:S02]  /*16e90*/  LOP3.LUT R172, R172, 0xffffffef, RZ, 0xc0, !PT ;  /* 0xffffffefacac7812 */ /* 0x000fe400078ec0ff */
[----:B------:R-:W-:Y:S02]  /*16ea0*/  FSEL R121, R45, -INF , !P4 ;  /* 0xff8000002d797808 */ /* 0x000fe40006000000 */
[----:B------:R-:W-:Y:S03]  /*16eb0*/  ISETP.GE.AND P4, PT, R22, R179, PT ;  /* 0x000000b31600720c */ /* 0x000fe60003f86270 */
[----:B------:R-:W-:Y:S02]  /*16ec0*/  @P0 LOP3.LUT R172, R172, 0x10, RZ, 0xfc, !PT ;  /* 0x00000010acac0812 */ /* 0x000fe400078efcff */
[-C--:B------:R-:W-:Y:S02]  /*16ed0*/  ISETP.GE.AND P0, PT, R6, R181.reuse, PT ;  /* 0x000000b50600720c */ /* 0x080fe40003f06270 */
[----:B------:R-:W-:Y:S02]  /*16ee0*/  LOP3.LUT R172, R172, 0xfffffff7, RZ, 0xc0, !PT ;  /* 0xfffffff7acac7812 */ /* 0x000fe400078ec0ff */
[----:B------:R-:W-:Y:S02]  /*16ef0*/  FSEL R52, R52, -INF , P0 ;  /* 0xff80000034347808 */ /* 0x000fe40000000000 */
[----:B------:R-:W-:Y:S02]  /*16f00*/  ISETP.GE.AND P0, PT, R57, R180, PT ;  /* 0x000000b43900720c */ /* 0x000fe40003f06270 */
[----:B------:R-:W-:Y:S02]  /*16f10*/  @P1 LOP3.LUT R172, R172, 0x8, RZ, 0xfc, !PT ;  /* 0x00000008acac1812 */ /* 0x000fe400078efcff */
[----:B------:R-:W-:Y:S02]  /*16f20*/  FSEL R49, R49, -INF , P0 ;  /* 0xff80000031317808 */ /* 0x000fe40000000000 */
[-C--:B------:R-:W-:Y:S02]  /*16f30*/  ISETP.GE.AND P0, PT, R186, R178.reuse, PT ;  /* 0x000000b2ba00720c */ /* 0x080fe40003f06270 */
[----:B------:R-:W-:Y:S02]  /*16f40*/  ISETP.GE.AND P1, PT, R104, R178, PT ;  /* 0x000000b26800720c */ /* 0x000fe40003f26270 */
[----:B------:R-:W-:Y:S02]  /*16f50*/  FSEL R189, R189, -INF , !P0 ;  /* 0xff800000bdbd7808 */ /* 0x000fe40004000000 */
[----:B------:R-:W-:Y:S02]  /*16f60*/  ISETP.GE.AND P0, PT, R22, R180, PT ;  /* 0x000000b41600720c */ /* 0x000fe40003f06270 */
[----:B------:R-:W-:Y:S02]  /*16f70*/  FSEL R205, R28, -INF , !P1 ;  /* 0xff8000001ccd7808 */ /* 0x000fe40004800000 */
[----:B------:R-:W-:Y:S02]  /*16f80*/  FSEL R48, R48, -INF , P0 ;  /* 0xff80000030307808 */ /* 0x000fe40000000000 */
[----:B------:R-:W-:Y:S02]  /*16f90*/  ISETP.GE.AND P0, PT, R54, R181, PT ;  /* 0x000000b53600720c */ /* 0x000fe40003f06270 */
[----:B------:R-:W-:Y:S02]  /*16fa0*/  ISETP.GE.AND P1, PT, R0, R178, PT ;  /* 0x000000b20000720c */ /* 0x000fe40003f26270 */
[----:B------:R-:W-:Y:S02]  /*16fb0*/  FSEL R65, R53, -INF , P0 ;  /* 0xff80000035417808 */ /* 0x000fe40000000000 */
[CC--:B------:R-:W-:Y:S01]  /*16fc0*/  ISETP.GE.AND P0, PT, R186.reuse, R179.reuse, PT ;  /* 0x000000b3ba00720c */ /* 0x0c0fe20003f06270 */
[----:B------:R-:W-:Y:S01]  /*16fd0*/  VIADD R186, R186, 0xffffff80 ;  /* 0xffffff80baba7836 */ /* 0x000fe20000000000 */
[----:B------:R-:W-:Y:S02]  /*16fe0*/  P2R R53, PR, RZ, 0x8 ;  /* 0x00000008ff357803 */ /* 0x000fe40000000000 */
[----:B------:R-:W-:Y:S02]  /*16ff0*/  FSEL R55, R55, -INF , !P0 ;  /* 0xff80000037377808 */ /* 0x000fe40004000000 */
[-C--:B------:R-:W-:Y:S02]  /*17000*/  ISETP.GE.AND P0, PT, R66, R179.reuse, PT ;  /* 0x000000b34200720c */ /* 0x080fe40003f06270 */
[C---:B------:R-:W-:Y:S02]  /*17010*/  LOP3.LUT P3, RZ, R172.reuse, 0x200, RZ, 0xc0, !PT ;  /* 0x00000200acff7812 */ /* 0x040fe4000786c0ff */
[----:B------:R-:W-:Y:S02]  /*17020*/  LOP3.LUT R172, R172, 0xfffffffd, RZ, 0xc0, !PT ;  /* 0xfffffffdacac7812 */ /* 0x000fe400078ec0ff */
[----:B------:R-:W-:Y:S02]  /*17030*/  P2R R109, PR, RZ, 0x8 ;  /* 0x00000008ff6d7803 */ /* 0x000fe40000000000 */
[----:B------:R-:W-:Y:S02]  /*17040*/  FSEL R199, R199, -INF , !P1 ;  /* 0xff800000c7c77808 */ /* 0x000fe40004800000 */
[----:B------:R-:W-:Y:S03]  /*17050*/  ISETP.GE.AND P1, PT, R16, R179, PT ;  /* 0x000000b31000720c */ /* 0x000fe60003f26270 */
        /* <DEDUP_REMOVED lines=17> */
[C---:B------:R-:W-:Y:S02]  /*17170*/  LOP3.LUT P3, RZ, R172.reuse, 0x400, RZ, 0xc0, !PT ;  /* 0x00000400acff7812 */ /* 0x040fe4000786c0ff */
[----:B------:R-:W-:Y:S02]  /*17180*/  ISETP.GE.AND P0, PT, R25, R181, PT ;  /* 0x000000b51900720c */ /* 0x000fe40003f06270 */
[----:B------:R-:W-:Y:S02]  /*17190*/  P2R R33, PR, RZ, 0x8 ;  /* 0x00000008ff217803 */ /* 0x000fe40000000000 */
[----:B------:R-:W-:Y:S02]  /*171a0*/  LOP3.LUT P3, RZ, R172, 0x1000, RZ, 0xc0, !PT ;  /* 0x00001000acff7812 */ /* 0x000fe4000786c0ff */
[----:B------:R-:W-:Y:S02]  /*171b0*/  FSEL R64, R64, -INF , P0 ;  /* 0xff80000040407808 */ /* 0x000fe40000000000 */
        /* <DEDUP_REMOVED lines=14> */
[----:B------:R-:W-:Y:S02]  /*172a0*/  ISETP.NE.AND P5, PT, R108, RZ, PT ;  /* 0x000000ff6c00720c */ /* 0x000fe40003fa5270 */
[----:B------:R-:W-:Y:S02]  /*172b0*/  P2R R19, PR, RZ, 0x8 ;  /* 0x00000008ff137803 */ /* 0x000fe40000000000 */
[C---:B------:R-:W-:Y:S02]  /*172c0*/  LOP3.LUT P3, RZ, R172.reuse, 0x100000, RZ, 0xc0, !PT ;  /* 0x00100000acff7812 */ /* 0x040fe4000786c0ff */
[----:B------:R-:W-:Y:S02]  /*172d0*/  LOP3.LUT R172, R172, 0xfffffffe, RZ, 0xc0, !PT ;  /* 0xfffffffeacac7812 */ /* 0x000fe400078ec0ff */
[----:B------:R-:W-:Y:S02]  /*172e0*/  FSEL R21, R67, -INF , !P3 ;  /* 0xff80000043157808 */ /* 0x000fe40005800000 */
[----:B------:R-:W-:Y:S02]  /*172f0*/  ISETP.NE.AND P3, PT, R19, RZ, PT ;  /* 0x000000ff1300720c */ /* 0x000fe40003f65270 */
[----:B------:R-:W-:Y:S02]  /*17300*/  @P0 LOP3.LUT R172, R172, 0x1, RZ, 0xfc, !PT ;  /* 0x00000001acac0812 */ /* 0x000fe400078efcff */
        /* <DEDUP_REMOVED lines=26> */
[----:B------:R-:W-:Y:S02]  /*174b0*/  FSEL R11, R140, -INF , !P3 ;  /* 0xff8000008c0b7808 */ /* 0x000fe40005800000 */
[----:B------:R-:W-:Y:S02]  /*174c0*/  ISETP.NE.AND P3, PT, R113, RZ, PT ;  /* 0x000000ff7100720c */ /* 0x000fe40003f65270 */
[----:B------:R-:W-:Y:S02]  /*174d0*/  LOP3.LUT P0, RZ, R172, 0x8, RZ, 0xc0, !PT ;  /* 0x00000008acff7812 */ /* 0x000fe4000780c0ff */
[----:B------:R-:W-:Y:S02]  /*174e0*/  FSEL R9, R141, -INF , !P3 ;  /* 0xff8000008d097808 */ /* 0x000fe40005800000 */
[----:B------:R-:W-:Y:S02]  /*174f0*/  ISETP.NE.AND P3, PT, R112, RZ, PT ;  /* 0x000000ff7000720c */ /* 0x000fe40003f65270 */
[----:B------:R-:W-:Y:S02]  /*17500*/  FSEL R213, R213, -INF , !P0 ;  /* 0xff800000d5d57808 */ /* 0x000fe40004000000 */
[-C--:B------:R-:W-:Y:S02]  /*17510*/  ISETP.GE.AND P0, PT, R10, R178.reuse, PT ;  /* 0x000000b20a00720c */ /* 0x080fe40003f06270 */
[----:B------:R-:W-:Y:S02]  /*17520*/  FSEL R233, R233, -INF , !P3 ;  /* 0xff800000e9e97808 */ /* 0x000fe40005800000 */
[----:B------:R-:W-:Y:S02]  /*17530*/  ISETP.NE.AND P3, PT, R111, RZ, PT ;  /* 0x000000ff6f00720c */ /* 0x000fe40003f65270 */
[----:B------:R-:W-:Y:S02]  /*17540*/  FSEL R203, R29, -INF , !P0 ;  /* 0xff8000001dcb7808 */ /* 0x000fe40004000000 */
[-C--:B------:R-:W-:Y:S02]  /*17550*/  ISETP.GE.AND P0, PT, R18, R178.reuse, PT ;  /* 0x000000b21200720c */ /* 0x080fe40003f06270 */
[----:B------:R-:W-:Y:S02]  /*17560*/  FSEL R231, R231, -INF , !P3 ;  /* 0xff800000e7e77808 */ /* 0x000fe40005800000 */
[----:B------:R-:W-:Y:S02]  /*17570*/  ISETP.NE.AND P3, PT, R110, RZ, PT ;  /* 0x000000ff6e00720c */ /* 0x000fe40003f65270 */
[----:B------:R-:W-:Y:S02]  /*17580*/  FSEL R161, R161, -INF , !P0 ;  /* 0xff800000a1a17808 */ /* 0x000fe40004000000 */
[----:B------:R-:W-:Y:S02]  /*17590*/  LOP3.LUT P5, RZ, R172, 0x20, RZ, 0xc0, !PT ;  /* 0x00000020acff7812 */ /* 0x000fe400078ac0ff */
[-C--:B------:R-:W-:Y:S02]  /*175a0*/  ISETP.GE.AND P0, PT, R14, R178.reuse, PT ;  /* 0x000000b20e00720c */ /* 0x080fe40003f06270 */
[----:B------:R-:W-:Y:S02]  /*175b0*/  FSEL R229, R229, -INF , !P3 ;  /* 0xff800000e5e57808 */ /* 0x000fe40005800000 */
[----:B------:R-:W-:Y:S02]  /*175c0*/  ISETP.NE.AND P3, PT, R109, RZ, PT ;  /* 0x000000ff6d00720c */ /* 0x000fe40003f65270 */
[----:B------:R-:W-:Y:S02]  /*175d0*/  FSEL R223, R223, -INF , !P5 ;  /* 0xff800000dfdf7808 */ /* 0x000fe40006800000 */
[----:B------:R-:W-:Y:S02]  /*175e0*/  ISETP.GE.AND P5, PT, R8, R179, PT ;  /* 0x000000b30800720c */ /* 0x000fe40003fa6270 */
[----:B------:R-:W-:Y:S02]  /*175f0*/  FSEL R141, R39, -INF , !P0 ;  /* 0xff800000278d7808 */ /* 0x000fe40004000000 */
[----:B------:R-:W-:Y:S02]  /*17600*/  FMNMX3.FTZ R8, R102, R21, R19, !PT ;  /* 0x0000001566087276 */ /* 0x000fe40007810013 */
[-C--:B------:R-:W-:Y:S02]  /*17610*/  ISETP.GE.AND P0, PT, R24, R178.reuse, PT ;  /* 0x000000b21800720c */ /* 0x080fe40003f06270 */
[----:B------:R-:W-:Y:S02]  /*17620*/  FSEL R227, R227, -INF , !P3 ;  /* 0xff800000e3e37808 */ /* 0x000fe40005800000 */
[----:B------:R-:W-:Y:S02]  /*17630*/  ISETP.NE.AND P3, PT, R53, RZ, PT ;  /* 0x000000ff3500720c */ /* 0x000fe40003f65270 */
[----:B------:R-:W-:Y:S02]  /*17640*/  FMNMX3.FTZ R8, R8, R15, R13, !PT ;  /* 0x0000000f08087276 */ /* 0x000fe4000781000d */
[----:B------:R-:W-:Y:S02]  /*17650*/  FSEL R133, R43, -INF , !P0 ;  /* 0xff8000002b857808 */ /* 0x000fe40004000000 */
[----:B------:R-:W-:Y:S02]  /*17660*/  ISETP.GE.AND P0, PT, R23, R178, PT ;  /* 0x000000b21700720c */ /* 0x000fe40003f06270 */
[----:B------:R-:W-:Y:S02]  /*17670*/  FMNMX3.FTZ R0, R103, R4, R17, !PT ;  /* 0x0000000467007276 */ /* 0x000fe40007810011 */
[----:B------:R-:W-:Y:S02]  /*17680*/  FSEL R217, R217, -INF , !P3 ;  /* 0xff800000d9d97808 */ /* 0x000fe40005800000 */
[----:B------:R-:W-:Y:S02]  /*17690*/  LOP3.LUT P3, RZ, R172, 0x2, RZ, 0xc0, !PT ;  /* 0x00000002acff7812 */ /* 0x000fe4000786c0ff */
[----:B------:R-:W-:Y:S02]  /*176a0*/  FMNMX3.FTZ R8, R8, R35, R33, !PT ;  /* 0x0000002308087276 */ /* 0x000fe40007810021 */
[C---:B------:R-:W-:Y:S02]  /*176b0*/  LOP3.LUT P2, RZ, R172.reuse, 0x1, RZ, 0xc0, !PT ;  /* 0x00000001acff7812 */ /* 0x040fe4000784c0ff */
[----:B------:R-:W-:Y:S02]  /*176c0*/  FSEL R129, R129, -INF , !P0 ;  /* 0xff80000081817808 */ /* 0x000fe40004000000 */
[----:B------:R-:W-:Y:S02]  /*176d0*/  ISETP.GE.AND P0, PT, R57, R179, PT ;  /* 0x000000b33900720c */ /* 0x000fe40003f06270 */
[----:B------:R-:W-:Y:S02]  /*176e0*/  LOP3.LUT R172, R172, 0xfffffffe, RZ, 0xc0, !PT ;  /* 0xfffffffeacac7812 */ /* 0x000fe400078ec0ff */
[----:B------:R-:W-:Y:S02]  /*176f0*/  FMNMX3.FTZ R0, R0, R11, R9, !PT ;  /* 0x0000000b00007276 */ /* 0x000fe40007810009 */
[----:B------:R-:W-:Y:S02]  /*17700*/  FSEL R209, R26, -INF , !P3 ;  /* 0xff8000001ad17808 */ /* 0x000fe40005800000 */
[----:B------:R-:W-:Y:S02]  /*17710*/  FMNMX3.FTZ R8, R8, R233, R231, !PT ;  /* 0x000000e908087276 */ /* 0x000fe400078100e7 */
[----:B------:R-:W-:Y:S02]  /*17720*/  ISETP.GE.AND P3, PT, R18, R179, PT ;  /* 0x000000b31200720c */ /* 0x000fe40003f66270 */
[----:B------:R-:W-:Y:S02]  /*17730*/  @P1 LOP3.LUT R172, R172, 0x1, RZ, 0xfc, !PT ;  /* 0x00000001acac1812 */ /* 0x000fe400078efcff */
[----:B------:R-:W-:Y:S02]  /*17740*/  FSEL R225, R225, -INF , !P6 ;  /* 0xff800000e1e17808 */ /* 0x000fe40007000000 */
        /* <DEDUP_REMOVED lines=9> */
[----:B------:R-:W-:Y:S02]  /*177e0*/  ISETP.GE.AND P6, PT, R10, R179, PT ;  /* 0x000000b30a00720c */ /* 0x000fe40003fc6270 */
[----:B------:R-:W-:Y:S02]  /*177f0*/  @P0 LOP3.LUT R172, R172, 0x2, RZ, 0xfc, !PT ;  /* 0x00000002acac0812 */ /* 0x000fe400078efcff */
[----:B------:R-:W-:Y:S02]  /*17800*/  FMNMX3.FTZ R0, R0, R213, R211, !PT ;  /* 0x000000d500007276 */ /* 0x000fe400078100d3 */
[-C--:B------:R-:W-:Y:S02]  /*17810*/  ISETP.GE.AND P0, PT, R22, R178.reuse, PT ;  /* 0x000000b21600720c */ /* 0x080fe40003f06270 */
[----:B------:R-:W-:Y:S02]  /*17820*/  FMNMX3.FTZ R8, R8, R205, R203, !PT ;  /* 0x000000cd08087276 */ /* 0x000fe400078100cb */
[-C--:B------:R-:W-:Y:S02]  /*17830*/  ISETP.GE.AND P1, PT, R12, R178.reuse, PT ;  /* 0x000000b20c00720c */ /* 0x080fe40003f26270 */
[----:B------:R-:W-:Y:S02]  /*17840*/  FSEL R197, R30, -INF , !P2 ;  /* 0xff8000001ec57808 */ /* 0x000fe40005000000 */
[----:B------:R-:W-:Y:S02]  /*17850*/  FSEL R195, R31, -INF , !P6 ;  /* 0xff8000001fc37808 */ /* 0x000fe40007000000 */
[----:B------:R-:W-:Y:S01]  /*17860*/  FMNMX3.FTZ R0, R0, R209, R207, !PT ;  /* 0x000000d100007276 */ /* 0x000fe200078100cf */
[----:B------:R-:W-:Y:S01]  /*17870*/  LDSM.16.MT88.4 R28, [R145+0x6000] ;  /* 0x00600000911c783b */ /* 0x000fe20000004200 */
[-C--:B------:R-:W-:Y:S02]  /*17880*/  ISETP.GE.AND P2, PT, R16, R178.reuse, PT ;  /* 0x000000b21000720c */ /* 0x080fe40003f46270 */
        /* <DEDUP_REMOVED lines=10> */
[----:B------:R-:W-:Y:S02]  /*17930*/  FMNMX3.FTZ R0, R0, R193, R191, !PT ;  /* 0x000000c100007276 */ /* 0x000fe400078100bf */
[----:B------:R-:W-:Y:S02]  /*17940*/  FSEL R131, R131, -INF , !P1 ;  /* 0xff80000083837808 */ /* 0x000fe40004800000 */
[-C--:B------:R-:W-:Y:S02]  /*17950*/  ISETP.GE.AND P1, PT, R57, R178.reuse, PT ;  /* 0x000000b23900720c */ /* 0x080fe40003f26270 */
[----:B------:R-:W-:Y:S02]  /*17960*/  FMNMX3.FTZ R8, R8, R143, R141, !PT ;  /* 0x0000008f08087276 */ /* 0x000fe4000781008d */
[----:B------:R-:W-:Y:S02]  /*17970*/  LOP3.LUT R172, R172, 0xfffffffe, RZ, 0xc0, !PT ;  /* 0xfffffffeacac7812 */ /* 0x000fe400078ec0ff */
[----:B------:R-:W-:Y:S02]  /*17980*/  ISETP.GE.AND P5, PT, R12, R179, PT ;  /* 0x000000b30c00720c */ /* 0x000fe40003fa6270 */
[----:B------:R-:W-:Y:S02]  /*17990*/  FMNMX3.FTZ R0, R0, R55, R53, !PT ;  /* 0x0000003700007276 */ /* 0x000fe40007810035 */
[----:B------:R-:W-:Y:S02]  /*179a0*/  FSEL R139, R40, -INF , !P3 ;  /* 0xff800000288b7808 */ /* 0x000fe40005800000 */
[----:B------:R-:W-:Y:S02]  /*179b0*/  FSEL R137, R41, -INF , !P6 ;  /* 0xff80000029897808 */ /* 0x000fe40007000000 */
[----:B------:R-:W-:Y:S02]  /*179c0*/  FSEL R119, R119, -INF , !P1 ;  /* 0xff80000077777808 */ /* 0x000fe40004800000 */
[----:B------:R-:W-:Y:S02]  /*179d0*/  FMNMX3.FTZ R8, R8, R135, R133, !PT ;  /* 0x0000008708087276 */ /* 0x000fe40007810085 */
[-C--:B------:R-:W-:Y:S02]  /*179e0*/  ISETP.GE.AND P2, PT, R58, R179.reuse, PT ;  /* 0x000000b33a00720c */ /* 0x080fe40003f46270 */
[-C--:B------:R-:W-:Y:S02]  /*179f0*/  ISETP.GE.AND P1, PT, R56, R178.reuse, PT ;  /* 0x000000b23800720c */ /* 0x080fe40003f26270 */
[-C--:B------:R-:W-:Y:S02]  /*17a00*/  ISETP.GE.AND P3, PT, R23, R179.reuse, PT ;  /* 0x000000b31700720c */ /* 0x080fe40003f66270 */
[----:B------:R-:W-:Y:S02]  /*17a10*/  @P0 LOP3.LUT R172, R172, 0x1, RZ, 0xfc, !PT ;  /* 0x00000001acac0812 */ /* 0x000fe400078efcff */
[----:B------:R-:W-:Y:S02]  /*17a20*/  FSEL R125, R44, -INF , !P5 ;  /* 0xff8000002c7d7808 */ /* 0x000fe40006800000 */
[C---:B------:R-:W-:Y:S02]  /*17a30*/  ISETP.GE.AND P6, PT, R6.reuse, R179, PT ;  /* 0x000000b30600720c */ /* 0x040fe40003fc6270 */
[-C--:B------:R-:W-:Y:S02]  /*17a40*/  ISETP.GE.AND P0, PT, R6, R178.reuse, PT ;  /* 0x000000b20600720c */ /* 0x080fe40003f06270 */
[----:B------:R-:W-:Y:S02]  /*17a50*/  FMNMX3.FTZ R0, R0, R139, R137, !PT ;  /* 0x0000008b00007276 */ /* 0x000fe40007810089 */
[----:B------:R-:W-:Y:S02]  /*17a60*/  FMNMX3.FTZ R6, R8, R131, R129, !PT ;  /* 0x0000008308067276 */ /* 0x000fe40007810081 */
[----:B------:R-:W-:Y:S02]  /*17a70*/  FSEL R59, R46, -INF , !P2 ;  /* 0xff8000002e3b7808 */ /* 0x000fe40005000000 */
[----:B------:R-:W-:Y:S02]  /*17a80*/  FSEL R115, R50, -INF , !P1 ;  /* 0xff80000032737808 */ /* 0x000fe40004800000 */
[----:B------:R-:W-:Y:S02]  /*17a90*/  FSEL R57, R47, -INF , !P3 ;  /* 0xff8000002f397808 */ /* 0x000fe40005800000 */
[-C--:B------:R-:W-:Y:S01]  /*17aa0*/  ISETP.GE.AND P1, PT, R54, R178.reuse, PT ;  /* 0x000000b23600720c */ /* 0x080fe20003f26270 */
[----:B------:R-:W-:Y:S01]  /*17ab0*/  LDSM.16.MT88.4 R44, [R144+0x6000] ;  /* 0x00600000902c783b */ /* 0x000fe20000004200 */
[C---:B------:R-:W-:Y:S02]  /*17ac0*/  LOP3.LUT P2, RZ, R172.reuse, 0x1, RZ, 0xc0, !PT ;  /* 0x00000001acff7812 */ /* 0x040fe4000784c0ff */
[----:B------:R-:W-:Y:S02]  /*17ad0*/  LOP3.LUT P3, RZ, R172, 0x2, RZ, 0xc0, !PT ;  /* 0x00000002acff7812 */ /* 0x000fe4000786c0ff */
[----:B------:R-:W-:Y:S02]  /*17ae0*/  FSEL R113, R52, -INF , !P0 ;  /* 0xff80000034717808 */ /* 0x000fe40004000000 */
[----:B------:R-:W-:Y:S02]  /*17af0*/  FMNMX3.FTZ R0, R0, R125, R121, !PT ;  /* 0x0000007d00007276 */ /* 0x000fe40007810079 */
[----:B------:R-:W-:Y:S02]  /*17b00*/  FMNMX3.FTZ R6, R6, R119, R117, !PT ;  /* 0x0000007706067276 */ /* 0x000fe40007810075 */
[-C--:B------:R-:W-:Y:S02]  /*17b10*/  ISETP.GE.AND P0, PT, R5, R178.reuse, PT ;  /* 0x000000b20500720c */ /* 0x080fe40003f06270 */
[----:B------:R-:W-:Y:S02]  /*17b20*/  FSEL R65, R65, -INF , !P1 ;  /* 0xff80000041417808 */ /* 0x000fe40004800000 */
[----:B------:R-:W-:Y:S02]  /*17b30*/  FSEL R105, R105, -INF , !P2 ;  /* 0xff80000069697808 */ /* 0x000fe40005000000 */
[----:B------:R-:W-:Y:S02]  /*17b40*/  FSEL R111, R49, -INF , !P3 ;  /* 0xff800000316f7808 */ /* 0x000fe40005800000 */
[----:B------:R-:W-:Y:S02]  /*17b50*/  FSEL R107, R48, -INF , !P4 ;  /* 0xff800000306b7808 */ /* 0x000fe40006000000 */
[----:B------:R-:W-:Y:S02]  /*17b60*/  FMNMX3.FTZ R0, R0, R59, R57, !PT ;  /* 0x0000003b00007276 */ /* 0x000fe40007810039 */
[CC--:B------:R-:W-:Y:S02]  /*17b70*/  ISETP.GE.AND P2, PT, R2.reuse, R178.reuse, PT ;  /* 0x000000b20200720c */ /* 0x0c0fe40003f46270 */
[----:B------:R-:W-:Y:S02]  /*17b80*/  ISETP.GE.AND P1, PT, R2, R179, PT ;  /* 0x000000b30200720c */ /* 0x000fe40003f26270 */
[----:B------:R-:W-:Y:S02]  /*17b90*/  ISETP.GE.AND P3, PT, R25, R178, PT ;  /* 0x000000b21900720c */ /* 0x000fe40003f66270 */
[----:B------:R-:W-:Y:S02]  /*17ba0*/  FSEL R66, R66, -INF , !P0 ;  /* 0xff80000042427808 */ /* 0x000fe40004000000 */
[----:B------:R-:W-:Y:S02]  /*17bb0*/  FMNMX3.FTZ R2, R6, R115, R113, !PT ;  /* 0x0000007306027276 */ /* 0x000fe40007810071 */
[----:B------:R-:W-:Y:S02]  /*17bc0*/  ISETP.GE.AND P5, PT, R54, R179, PT ;  /* 0x000000b33600720c */ /* 0x000fe40003fa6270 */
[----:B------:R-:W-:Y:S02]  /*17bd0*/  FSEL R67, R51, -INF , !P6 ;  /* 0xff80000033437808 */ /* 0x000fe40007000000 */
[----:B------:R-:W-:Y:S01]  /*17be0*/  FMNMX3.FTZ R0, R0, R111, R107, !PT ;  /* 0x0000006f00007276 */ /* 0x000fe2000781006b */
[----:B------:R-:W-:Y:S01]  /*17bf0*/  LDSM.16.MT88.4 R48, [R150+0x6800] ;  /* 0x006800009630783b */ /* 0x000fe20000004200 */
        /* <DEDUP_REMOVED lines=64> */
[----:B------:R-:W3:Y:S01]  /*18000*/  MUFU.EX2 R106, R106 ;  /* 0x0000006a006a7308 */ /* 0x000ee20000000800 */
[-CC-:B------:R-:W-:Y:S01]  /*18010*/  FFMA.FTZ R117, R117, R3.reuse, -R104.reuse ;  /* 0x0000000375757223 */ /* 0x180fe20000010868 */
[-C--:B------:R-:W-:Y:S01]  /*18020*/  FFMA.FTZ R113, R113, R3.reuse, -R104 ;  /* 0x0000000371717223 */ /* 0x080fe20000010868 */
[-CC-:B------:R-:W-:Y:S07]  /*18030*/  FFMA.FTZ R105, R105, R3.reuse, -R62.reuse ;  /* 0x0000000369697223 */ /* 0x180fee000001083e */
[----:B------:R-:W-:Y:S01]  /*18040*/  MUFU.EX2 R127, R127 ;  /* 0x0000007f007f7308 */ /* 0x000fe20000000800 */
[----:B------:R-:W-:Y:S01]  /*18050*/  FFMA.FTZ R60, R60, R3, -R62 ;  /* 0x000000033c3c7223 */ /* 0x000fe2000001083e */
[C---:B----4-:R-:W-:Y:S01]  /*18060*/  FMUL.FTZ R4, R39.reuse, R96 ;  /* 0x0000006027047220 */ /* 0x050fe20000410000 */
[C---:B------:R-:W-:Y:S07]  /*18070*/  FMUL.FTZ R5, R39.reuse, R97 ;  /* 0x0000006127057220 */ /* 0x040fee0000410000 */
[----:B------:R-:W4:Y:S01]  /*18080*/  MUFU.EX2 R108, R108 ;  /* 0x0000006c006c7308 */ /* 0x000f220000000800 */
[C---:B------:R-:W-:Y:S01]  /*18090*/  FMUL.FTZ R8, R39.reuse, R92 ;  /* 0x0000005c27087220 */ /* 0x040fe20000410000 */
[C---:B-----5:R-:W-:Y:S01]  /*180a0*/  FMUL.FTZ R6, R38.reuse, R98 ;  /* 0x0000006226067220 */ /* 0x060fe20000410000 */
[----:B------:R-:W-:Y:S07]  /*180b0*/  FMUL.FTZ R7, R38, R99 ;  /* 0x0000006326077220 */ /* 0x000fee0000410000 */
[----:B------:R-:W5:Y:S01]  /*180c0*/  MUFU.EX2 R109, R109 ;  /* 0x0000006d006d7308 */ /* 0x000f620000000800 */
        /* <DEDUP_REMOVED lines=9> */
[----:B----4-:R-:W-:Y:S01]  /*18160*/  F2FP.F16.F32.PACK_AB R41, R108, R127 ;  /* 0x0000007f6c29723e */ /* 0x010fe200000000ff */
[----:B------:R-:W-:Y:S01]  /*18170*/  FMUL.FTZ R27, R38, R79 ;  /* 0x0000004f261b7220 */ /* 0x000fe20000410000 */
[C---:B------:R-:W-:Y:S01]  /*18180*/  FMUL.FTZ R24, R39.reuse, R76 ;  /* 0x0000004c27187220 */ /* 0x040fe20000410000 */
[C---:B------:R-:W-:Y:S01]  /*18190*/  FMUL.FTZ R25, R39.reuse, R77 ;  /* 0x0000004d27197220 */ /* 0x040fe20000410000 */
[----:B-----5:R-:W-:Y:S01]  /*181a0*/  F2FP.F16.F32.PACK_AB R43, R102, R109 ;  /* 0x0000006d662b723e */ /* 0x020fe200000000ff */
[----:B------:R-:W-:Y:S01]  /*181b0*/  LDSM.16.MT88.4 R92, [R150+0x9800] ;  /* 0x00980000965c783b */ /* 0x000fe20000004200 */
[C---:B------:R-:W-:Y:S01]  /*181c0*/  FFMA.FTZ R85, R39.reuse, R188, R52 ;  /* 0x000000bc27557223 */ /* 0x040fe20000010034 */
[----:B------:R-:W-:Y:S01]  /*181d0*/  FMUL.FTZ R32, R39, R68 ;  /* 0x0000004427207220 */ /* 0x000fe20000410000 */
[C---:B------:R-:W-:Y:S01]  /*181e0*/  FMUL.FTZ R34, R38.reuse, R70 ;  /* 0x0000004626227220 */ /* 0x040fe20000410000 */
[-C--:B------:R-:W-:Y:S01]  /*181f0*/  FFMA.FTZ R76, R219, R3.reuse, -R104 ;  /* 0x00000003db4c7223 */ /* 0x080fe20000010868 */
[----:B------:R-:W-:Y:S01]  /*18200*/  FFMA.FTZ R79, R207, R3, -R62 ;  /* 0x00000003cf4f7223 */ /* 0x000fe2000001083e */
[C---:B-1----:R-:W-:Y:S01]  /*18210*/  HMMA.16816.F32 R4, R40.reuse, R12, R4 ;  /* 0x0000000c2804723c */ /* 0x042fe20000001804 */
[----:B------:R1:W-:Y:S01]  /*18220*/  MUFU.EX2 R139, R58 ;  /* 0x0000003a008b7308 */ /* 0x0003e20000000800 */
[----:B------:R-:W-:Y:S09]  /*18230*/  LDSM.16.MT88.4 R52, [R146+0x8000] ;  /* 0x008000009234783b */ /* 0x000ff20000004200 */
[----:B------:R-:W-:Y:S01]  /*18240*/  MUFU.EX2 R76, R76 ;  /* 0x0000004c004c7308 */ /* 0x000fe20000000800 */
[C---:B------:R-:W-:Y:S01]  /*18250*/  FFMA.FTZ R127, R38.reuse, R187, R127 ;  /* 0x000000bb267f7223 */ /* 0x040fe2000001007f */
[C---:B------:R-:W-:Y:S01]  /*18260*/  FMUL.FTZ R12, R39.reuse, R88 ;  /* 0x00000058270c7220 */ /* 0x040fe20000410000 */
[C---:B------:R-:W-:Y:S07]  /*18270*/  HMMA.16816.F32 R8, R40.reuse, R14, R8 ;  /* 0x0000000e2808723c */ /* 0x040fee0000001808 */
[----:B------:R-:W-:Y:S01]  /*18280*/  MUFU.EX2 R79, R79 ;  /* 0x0000004f004f7308 */ /* 0x000fe20000000800 */
[C---:B------:R-:W-:Y:S01]  /*18290*/  FMUL.FTZ R14, R38.reuse, R90 ;  /* 0x0000005a260e7220 */ /* 0x040fe20000410000 */
[----:B------:R-:W-:Y:S01]  /*182a0*/  FMUL.FTZ R15, R38, R91 ;  /* 0x0000005b260f7220 */ /* 0x000fe20000410000 */
[----:B------:R-:W-:Y:S01]  /*182b0*/  FMUL.FTZ R13, R39, R89 ;  /* 0x00000059270d7220 */ /* 0x000fe20000410000 */
[----:B------:R-:W-:Y:S01]  /*182c0*/  FADD.FTZ R84, R108, R127 ;  /* 0x0000007f6c547221 */ /* 0x000fe20000010000 */
[-C--:B-1----:R-:W-:Y:S01]  /*182d0*/  FFMA.FTZ R58, R129, R3.reuse, -R104 ;  /* 0x00000003813a7223 */ /* 0x082fe20000010868 */
[-CC-:B------:R-:W-:Y:S01]  /*182e0*/  FFMA.FTZ R129, R121, R3.reuse, -R62.reuse ;  /* 0x0000000379817223 */ /* 0x180fe2000001083e */
[-C--:B------:R-:W-:Y:S01]  /*182f0*/  FFMA.FTZ R121, R57, R3.reuse, -R62 ;  /* 0x0000000339797223 */ /* 0x080fe2000001083e */
[----:B------:R-:W-:Y:S02]  /*18300*/  FADD.FTZ R109, R109, R84 ;  /* 0x000000546d6d7221 */ /* 0x000fe40000010000 */
[----:B------:R1:W-:Y:S01]  /*18310*/  MUFU.EX2 R125, R58 ;  /* 0x0000003a007d7308 */ /* 0x0003e20000000800 */
[C---:B--2---:R-:W-:Y:S03]  /*18320*/  HMMA.16816.F32 R12, R40.reuse, R20, R12 ;  /* 0x00000014280c723c */ /* 0x044fe6000000180c */
[--C-:B------:R-:W-:Y:S01]  /*18330*/  FFMA.FTZ R84, R67, R3, -R62.reuse ;  /* 0x0000000343547223 */ /* 0x100fe2000001083e */
[C---:B------:R-:W-:Y:S01]  /*18340*/  FMUL.FTZ R20, R39.reuse, R80 ;  /* 0x0000005027147220 */ /* 0x040fe20000410000 */
[----:B------:R-:W-:Y:S01]  /*18350*/  FMUL.FTZ R21, R39, R81 ;  /* 0x0000005127157220 */ /* 0x000fe20000410000 */
[-C--:B------:R-:W-:Y:S01]  /*18360*/  FFMA.FTZ R77, R229, R3.reuse, -R62 ;  /* 0x00000003e54d7223 */ /* 0x080fe2000001083e */
[----:B------:R-:W-:Y:S01]  /*18370*/  FFMA.FTZ R81, R221, R3, -R104 ;  /* 0x00000003dd517223 */ /* 0x000fe20000010868 */
[C---:B------:R-:W-:Y:S01]  /*18380*/  HMMA.16816.F32 R16, R40.reuse, R22, R16 ;  /* 0x000000162810723c */ /* 0x040fe20000001810 */
[----:B------:R-:W-:Y:S02]  /*18390*/  MUFU.EX2 R110, R110 ;  /* 0x0000006e006e7308 */ /* 0x000fe40000000800 */
[C---:B------:R-:W-:Y:S01]  /*183a0*/  FMUL.FTZ R22, R38.reuse, R82 ;  /* 0x0000005226167220 */ /* 0x040fe20000410000 */
[C---:B------:R-:W-:Y:S07]  /*183b0*/  FMUL.FTZ R23, R38.reuse, R83 ;  /* 0x0000005326177220 */ /* 0x040fee0000410000 */
[----:B------:R-:W-:Y:S01]  /*183c0*/  MUFU.EX2 R77, R77 ;  /* 0x0000004d004d7308 */ /* 0x000fe20000000800 */
[-C--:B------:R-:W-:Y:S01]  /*183d0*/  FFMA.FTZ R82, R209, R3.reuse, -R62 ;  /* 0x00000003d1527223 */ /* 0x080fe2000001083e */
[-C--:B------:R-:W-:Y:S01]  /*183e0*/  FFMA.FTZ R97, R205, R3.reuse, -R104 ;  /* 0x00000003cd617223 */ /* 0x080fe20000010868 */
[-C--:B------:R-:W-:Y:S07]  /*183f0*/  FFMA.FTZ R96, R191, R3.reuse, -R62 ;  /* 0x00000003bf607223 */ /* 0x080fee000001083e */
[----:B------:R-:W-:Y:S01]  /*18400*/  MUFU.EX2 R81, R81 ;  /* 0x0000005100517308 */ /* 0x000fe20000000800 */
[--C-:B------:R-:W-:Y:S01]  /*18410*/  FFMA.FTZ R70, R231, R3, -R104.reuse ;  /* 0x00000003e7467223 */ /* 0x100fe20000010868 */
[C---:B------:R-:W-:Y:S08]  /*18420*/  HMMA.16816.F32 R20, R40.reuse, R28, R20 ;  /* 0x0000001c2814723c */ /* 0x040ff00000001814 */
[----:B------:R-:W-:Y:S01]  /*18430*/  MUFU.EX2 R82, R82 ;  /* 0x0000005200527308 */ /* 0x000fe20000000800 */
[C---:B------:R-:W-:Y:S01]  /*18440*/  FMUL.FTZ R28, R39.reuse, R72 ;  /* 0x00000048271c7220 */ /* 0x040fe20000410000 */
[----:B------:R-:W-:Y:S01]  /*18450*/  FMUL.FTZ R29, R39, R73 ;  /* 0x00000049271d7220 */ /* 0x000fe20000410000 */
[--C-:B------:R-:W-:Y:S01]  /*18460*/  FFMA.FTZ R72, R35, R3, -R104.reuse ;  /* 0x0000000323487223 */ /* 0x100fe20000010868 */
[C---:B------:R-:W-:Y:S06]  /*18470*/  FMUL.FTZ R35, R38.reuse, R71 ;  /* 0x0000004726237220 */ /* 0x040fec0000410000 */
[----:B------:R-:W-:Y:S01]  /*18480*/  MUFU.EX2 R97, R97 ;  /* 0x0000006100617308 */ /* 0x000fe20000000800 */
[C---:B------:R-:W-:Y:S03]  /*18490*/  HMMA.16816.F32 R24, R40.reuse, R30, R24 ;  /* 0x0000001e2818723c */ /* 0x040fe60000001818 */
[----:B------:R-:W-:Y:S01]  /*184a0*/  FFMA.FTZ R73, R33, R3, -R104 ;  /* 0x0000000321497223 */ /* 0x000fe20000010868 */
[C---:B------:R-:W-:Y:S01]  /*184b0*/  FMUL.FTZ R30, R38.reuse, R74 ;  /* 0x0000004a261e7220 */ /* 0x040fe20000410000 */
[----:B------:R-:W-:Y:S01]  /*184c0*/  FMUL.FTZ R33, R39, R69 ;  /* 0x0000004527217220 */ /* 0x000fe20000410000 */
[-C--:B------:R-:W-:Y:S01]  /*184d0*/  FFMA.FTZ R74, R227, R3.reuse, -R62 ;  /* 0x00000003e34a7223 */ /* 0x080fe2000001083e */
[-C--:B------:R-:W-:Y:S01]  /*184e0*/  FFMA.FTZ R71, R233, R3.reuse, -R104 ;  /* 0x00000003e9477223 */ /* 0x080fe20000010868 */
[-CC-:B------:R-:W-:Y:S01]  /*184f0*/  FFMA.FTZ R69, R225, R3.reuse, -R62.reuse ;  /* 0x00000003e1457223 */ /* 0x180fe2000001083e */
[--C-:B------:R-:W-:Y:S01]  /*18500*/  FFMA.FTZ R68, R223, R3, -R62.reuse ;  /* 0x00000003df447223 */ /* 0x100fe2000001083e */
[----:B------:R-:W-:Y:S01]  /*18510*/  FMUL.FTZ R31, R38, R75 ;  /* 0x0000004b261f7220 */ /* 0x000fe20000410000 */
[----:B------:R-:W-:Y:S01]  /*18520*/  MUFU.EX2 R72, R72 ;  /* 0x0000004800487308 */ /* 0x000fe20000000800 */
[----:B------:R-:W-:Y:S01]  /*18530*/  FADD.FTZ R38, R56, R85 ;  /* 0x0000005538267221 */ /* 0x000fe20000010000 */
[-C--:B------:R-:W-:Y:S01]  /*18540*/  FFMA.FTZ R85, R111, R3.reuse, -R62 ;  /* 0x000000036f557223 */ /* 0x080fe2000001083e */
[----:B-1----:R-:W-:Y:S07]  /*18550*/  LDSM.16.MT88.4 R56, [R145+0x8800] ;  /* 0x008800009138783b */ /* 0x002fee0000004200 */
[----:B------:R-:W1:Y:S01]  /*18560*/  MUFU.EX2 R74, R74 ;  /* 0x0000004a004a7308 */ /* 0x000e620000000800 */
[-CC-:B------:R-:W-:Y:S01]  /*18570*/  FFMA.FTZ R75, R215, R3.reuse, -R104.reuse ;  /* 0x00000003d74b7223 */ /* 0x180fe20000010868 */
[C---:B------:R-:W-:Y:S08]  /*18580*/  HMMA.16816.F32 R28, R40.reuse, R44, R28 ;  /* 0x0000002c281c723c */ /* 0x040ff0000000181c */
[----:B------:R-:W2:Y:S01]  /*18590*/  MUFU.EX2 R73, R73 ;  /* 0x0000004900497308 */ /* 0x000ea20000000800 */
[-C--:B------:R-:W-:Y:S01]  /*185a0*/  FFMA.FTZ R78, R217, R3.reuse, -R104 ;  /* 0x00000003d94e7223 */ /* 0x080fe20000010868 */
[-CC-:B------:R-:W-:Y:S01]  /*185b0*/  FFMA.FTZ R80, R213, R3.reuse, -R62.reuse ;  /* 0x00000003d5507223 */ /* 0x180fe2000001083e */
[-C--:B------:R-:W-:Y:S07]  /*185c0*/  FFMA.FTZ R83, R211, R3.reuse, -R62 ;  /* 0x00000003d3537223 */ /* 0x080fee000001083e */
[----:B------:R-:W-:Y:S01]  /*185d0*/  MUFU.EX2 R71, R71 ;  /* 0x0000004700477308 */ /* 0x000fe20000000800 */
[-CC-:B------:R-:W-:Y:S01]  /*185e0*/  FFMA.FTZ R90, R203, R3.reuse, -R104.reuse ;  /* 0x00000003cb5a7223 */ /* 0x180fe20000010868 */
[----:B------:R-:W-:Y:S01]  /*185f0*/  HMMA.16816.F32 R32, R40, R46, R32 ;  /* 0x0000002e2820723c */ /* 0x000fe20000001820 */
[----:B------:R-:W3:Y:S07]  /*18600*/  LDSM.16.MT88.4 R44, [R146+0x6800] ;  /* 0x00680000922c783b */ /* 0x000eee0000004200 */
[----:B------:R-:W4:Y:S01]  /*18610*/  MUFU.EX2 R70, R70 ;  /* 0x0000004600467308 */ /* 0x000f220000000800 */
[--C-:B------:R-:W-:Y:S01]  /*18620*/  FFMA.FTZ R91, R201, R3, -R104.reuse ;  /* 0x00000003c95b7223 */ /* 0x100fe20000010868 */
[----:B-1----:R-:W-:Y:S01]  /*18630*/  F2FP.F16.F32.PACK_AB R41, R74, R77 ;  /* 0x0000004d4a29723e */ /* 0x002fe200000000ff */
[-C--:B------:R-:W-:Y:S07]  /*18640*/  FFMA.FTZ R88, R199, R3.reuse, -R104 ;  /* 0x00000003c7587223 */ /* 0x080fee0000010868 */
[----:B------:R-:W-:Y:S01]  /*18650*/  MUFU.EX2 R69, R69 ;  /* 0x0000004500457308 */ /* 0x000fe20000000800 */
[-CC-:B------:R-:W-:Y:S01]  /*18660*/  FFMA.FTZ R99, R197, R3.reuse, -R62.reuse ;  /* 0x00000003c5637223 */ /* 0x180fe2000001083e */
[----:B--2---:R-:W-:Y:S01]  /*18670*/  F2FP.F16.F32.PACK_AB R40, R73, R72 ;  /* 0x000000484928723e */ /* 0x004fe200000000ff */
[-CC-:B------:R-:W-:Y:S07]  /*18680*/  FFMA.FTZ R98, R195, R3.reuse, -R62.reuse ;  /* 0x00000003c3627223 */ /* 0x180fee000001083e */
[----:B------:R-:W1:Y:S01]  /*18690*/  MUFU.EX2 R68, R68 ;  /* 0x0000004400447308 */ /* 0x000e620000000800 */
[-CC-:B------:R-:W-:Y:S01]  /*186a0*/  FFMA.FTZ R89, R193, R3.reuse, -R62.reuse ;  /* 0x00000003c1597223 */ /* 0x180fe2000001083e */
[-C--:B------:R-:W-:Y:S01]  /*186b0*/  FFMA.FTZ R39, R137, R3.reuse, -R62 ;  /* 0x0000000389277223 */ /* 0x080fe2000001083e */
[----:B------:R-:W-:Y:S07]  /*186c0*/  FFMA.FTZ R108, R115, R3, -R104 ;  /* 0x00000003736c7223 */ /* 0x000fee0000010868 */
[----:B------:R-:W-:Y:S01]  /*186d0*/  MUFU.EX2 R75, R75 ;  /* 0x0000004b004b7308 */ /* 0x000fe20000000800 */
[----:B------:R-:W-:Y:S01]  /*186e0*/  FADD.FTZ R123, R123, R38 ;  /* 0x000000267b7b7221 */ /* 0x000fe20000010000 */
[----:B----4-:R-:W-:Y:S01]  /*186f0*/  F2FP.F16.F32.PACK_AB R42, R70, R71 ;  /* 0x00000047462a723e */ /* 0x010fe200000000ff */
[----:B------:R-:W-:Y:S07]  /*18700*/  FFMA.FTZ R38, R119, R3, -R104 ;  /* 0x0000000377267223 */ /* 0x000fee0000010868 */
[----:B------:R-:W2:Y:S01]  /*18710*/  MUFU.EX2 R78, R78 ;  /* 0x0000004e004e7308 */ /* 0x000ea20000000800 */
[----:B------:R-:W-:Y:S01]  /*18720*/  FADD.FTZ R123, R106, R123 ;  /* 0x0000007b6a7b7221 */ /* 0x000fe20000010000 */
[----:B------:R-:W-:Y:S08]  /*18730*/  ISETP.GT.AND P0, PT, R185, R158, PT ;  /* 0x0000009eb900720c */ /* 0x000ff00003f04270 */
[----:B------:R-:W-:Y:S01]  /*18740*/  MUFU.EX2 R80, R80 ;  /* 0x0000005000507308 */ /* 0x000fe20000000800 */
[----:B------:R-:W-:Y:S01]  /*18750*/  FADD.FTZ R72, R72, R123 ;  /* 0x0000007b48487221 */ /* 0x000fe20000010000 */
[----:B-1----:R-:W-:Y:S08]  /*18760*/  F2FP.F16.F32.PACK_AB R43, R68, R69 ;  /* 0x00000045442b723e */ /* 0x002ff000000000ff */
[----:B------:R-:W-:Y:S01]  /*18770*/  MUFU.EX2 R107, R85 ;  /* 0x00000055006b7308 */ /* 0x000fe20000000800 */
[----:B------:R-:W-:Y:S09]  /*18780*/  FADD.FTZ R72, R73, R72 ;  /* 0x0000004849487221 */ /* 0x000ff20000010000 */
[----:B------:R-:W-:Y:S01]  /*18790*/  MUFU.EX2 R96, R96 ;  /* 0x0000006000607308 */ /* 0x000fe20000000800 */
[C---:B------:R-:W-:Y:S09]  /*187a0*/  HMMA.16816.F32 R4, R40.reuse, R48, R4 ;  /* 0x000000302804723c */ /* 0x040ff20000001804 */
[----:B------:R-:W1:Y:S01]  /*187b0*/  MUFU.EX2 R83, R83 ;  /* 0x0000005300537308 */ /* 0x000e620000000800 */
[----:B------:R-:W-:Y:S09]  /*187c0*/  FADD.FTZ R71, R71, R72 ;  /* 0x0000004847477221 */ /* 0x000ff20000010000 */
[----:B------:R-:W4:Y:S01]  /*187d0*/  MUFU.EX2 R90, R90 ;  /* 0x0000005a005a7308 */ /* 0x000f220000000800 */
[C---:B------:R-:W-:Y:S01]  /*187e0*/  HMMA.16816.F32 R8, R40.reuse, R50, R8 ;  /* 0x000000322808723c */ /* 0x040fe20000001808 */
[----:B------:R-:W5:Y:S08]  /*187f0*/  LDSM.16.MT88.4 R48, [R145+0x6800] ;  /* 0x006800009130783b */ /* 0x000f700000004200 */
[----:B------:R-:W-:Y:S01]  /*18800*/  MUFU.EX2 R91, R91 ;  /* 0x0000005b005b7308 */ /* 0x000fe20000000800 */
[----:B------:R-:W-:Y:S09]  /*18810*/  FADD.FTZ R70, R70, R71 ;  /* 0x0000004746467221 */ /* 0x000ff20000010000 */
[----:B------:R-:W4:Y:S01]  /*18820*/  MUFU.EX2 R88, R88 ;  /* 0x0000005800587308 */ /* 0x000f220000000800 */
[C---:B---3--:R-:W-:Y:S09]  /*18830*/  HMMA.16816.F32 R12, R40.reuse, R44, R12 ;  /* 0x0000002c280c723c */ /* 0x048ff2000000180c */
[----:B------:R-:W-:Y:S10]  /*18840*/  MUFU.EX2 R99, R99 ;  /* 0x0000006300637308 */ /* 0x000ff40000000800 */
[----:B------:R-:W3:Y:S01]  /*18850*/  MUFU.EX2 R98, R98 ;  /* 0x0000006200627308 */ /* 0x000ee20000000800 */
[C---:B------:R-:W-:Y:S01]  /*18860*/  HMMA.16816.F32 R16, R40.reuse, R46, R16 ;  /* 0x0000002e2810723c */ /* 0x040fe20000001810 */
[----:B------:R-:W2:Y:S08]  /*18870*/  LDSM.16.MT88.4 R44, [R144+0x6800] ;  /* 0x00680000902c783b */ /* 0x000eb00000004200 */
[----:B------:R-:W3:Y:S10]  /*18880*/  MUFU.EX2 R89, R89 ;  /* 0x0000005900597308 */ /* 0x000ef40000000800 */
[----:B------:R-:W3:Y:S10]  /*18890*/  MUFU.EX2 R143, R161 ;  /* 0x000000a1008f7308 */ /* 0x000ef40000000800 */
[----:B------:R-:W-:Y:S10]  /*188a0*/  MUFU.EX2 R103, R103 ;  /* 0x0000006700677308 */ /* 0x000ff40000000800 */
[----:B------:R-:W3:Y:S10]  /*188b0*/  MUFU.EX2 R112, R112 ;  /* 0x0000007000707308 */ /* 0x000ef40000000800 */
[----:B------:R-:W3:Y:S10]  /*188c0*/  MUFU.EX2 R116, R116 ;  /* 0x0000007400747308 */ /* 0x000ef40000000800 */
[----:B------:R-:W-:Y:S01]  /*188d0*/  MUFU.EX2 R114, R114 ;  /* 0x0000007200727308 */ /* 0x000fe20000000800 */
[C---:B-----5:R-:W-:Y:S09]  /*188e0*/  HMMA.16816.F32 R20, R40.reuse, R48, R20 ;  /* 0x000000302814723c */ /* 0x060ff20000001814 */
[----:B------:R-:W5:Y:S10]  /*188f0*/  MUFU.EX2 R39, R39 ;  /* 0x0000002700277308 */ /* 0x000f740000000800 */
[----:B------:R-:W-:Y:S01]  /*18900*/  MUFU.EX2 R120, R120 ;  /* 0x0000007800787308 */ /* 0x000fe20000000800 */
[C---:B------:R-:W-:Y:S01]  /*18910*/  HMMA.16816.F32 R24, R40.reuse, R50, R24 ;  /* 0x000000322818723c */ /* 0x040fe20000001818 */
[----:B------:R-:W4:Y:S08]  /*18920*/  LDSM.16.MT88.4 R48, [R150+0x7000] ;  /* 0x007000009630783b */ /* 0x000f300000004200 */
[----:B------:R-:W5:Y:S10]  /*18930*/  MUFU.EX2 R131, R133 ;  /* 0x0000008500837308 */ /* 0x000f740000000800 */
        /* <DEDUP_REMOVED lines=18> */
[----:B------:R-:W-:Y:S10]  /*18a60*/  MUFU.EX2 R108, R108 ;  /* 0x0000006c006c7308 */ /* 0x000ff40000000800 */
[----:B------:R-:W1:Y:S01]  /*18a70*/  MUFU.EX2 R111, R113 ;  /* 0x00000071006f7308 */ /* 0x000e620000000800 */
[C---:B----4-:R-:W-:Y:S09]  /*18a80*/  HMMA.16816.F32 R4, R40.reuse, R48, R4 ;  /* 0x000000302804723c */ /* 0x050ff20000001804 */
[----:B------:R-:W4:Y:S10]  /*18a90*/  MUFU.EX2 R126, R126 ;  /* 0x0000007e007e7308 */ /* 0x000f340000000800 */
[----:B------:R-:W-:Y:S01]  /*18aa0*/  MUFU.EX2 R67, R105 ;  /* 0x0000006900437308 */ /* 0x000fe20000000800 */
[C---:B------:R-:W-:Y:S01]  /*18ab0*/  HMMA.16816.F32 R8, R40.reuse, R50, R8 ;  /* 0x000000322808723c */ /* 0x040fe20000001808 */
[----:B------:R-:W5:Y:S07]  /*18ac0*/  LDSM.16.MT88.4 R48, [R145+0x7000] ;  /* 0x007000009130783b */ /* 0x000f6e0000004200 */
[C---:B---3--:R-:W-:Y:S08]  /*18ad0*/  HMMA.16816.F32 R12, R40.reuse, R44, R12 ;  /* 0x0000002c280c723c */ /* 0x048ff0000000180c */
[C---:B------:R-:W-:Y:S01]  /*18ae0*/  HMMA.16816.F32 R16, R40.reuse, R46, R16 ;  /* 0x0000002e2810723c */ /* 0x040fe20000001810 */
[----:B------:R-:W3:Y:S07]  /*18af0*/  LDSM.16.MT88.4 R44, [R144+0x7000] ;  /* 0x00700000902c783b */ /* 0x000eee0000004200 */
[C---:B-----5:R-:W-:Y:S08]  /*18b00*/  HMMA.16816.F32 R20, R40.reuse, R48, R20 ;  /* 0x000000302814723c */ /* 0x060ff00000001814 */
[C---:B------:R-:W-:Y:S01]  /*18b10*/  HMMA.16816.F32 R24, R40.reuse, R50, R24 ;  /* 0x000000322818723c */ /* 0x040fe20000001818 */
[----:B------:R-:W5:Y:S07]  /*18b20*/  LDSM.16.MT88.4 R48, [R150+0x7800] ;  /* 0x007800009630783b */ /* 0x000f6e0000004200 */
        /* <DEDUP_REMOVED lines=11> */
[C---:B-----5:R-:W-:Y:S08]  /*18be0*/  HMMA.16816.F32 R4, R40.reuse, R48, R4 ;  /* 0x000000302804723c */ /* 0x060ff00000001804 */
        /* <DEDUP_REMOVED lines=24> */
[C---:B-----5:R-:W-:Y:S08]  /*18d70*/  HMMA.16816.F32 R28, R40.reuse, R48, R28 ;  /* 0x00000030281c723c */ /* 0x060ff0000000181c */
[----:B------:R-:W-:Y:S01]  /*18d80*/  HMMA.16816.F32 R32, R40, R50, R32 ;  /* 0x000000322820723c */ /* 0x000fe20000001820 */
[----:B------:R-:W5:Y:S02]  /*18d90*/  LDSM.16.MT88.4 R48, [R144+0x8800] ;  /* 0x008800009030783b */ /* 0x000f640000004200 */
[----:B------:R-:W-:Y:S02]  /*18da0*/  F2FP.F16.F32.PACK_AB R40, R131, R120 ;  /* 0x000000788328723e */ /* 0x000fe400000000ff */
[----:B------:R-:W-:Y:S02]  /*18db0*/  F2FP.F16.F32.PACK_AB R42, R125, R118 ;  /* 0x000000767d2a723e */ /* 0x000fe400000000ff */
[----:B--2---:R-:W-:Y:S02]  /*18dc0*/  F2FP.F16.F32.PACK_AB R41, R129, R124 ;  /* 0x0000007c8129723e */ /* 0x004fe400000000ff */
[----:B------:R-:W-:Y:S07]  /*18dd0*/  F2FP.F16.F32.PACK_AB R43, R121, R122 ;  /* 0x0000007a792b723e */ /* 0x000fee00000000ff */
        /* <DEDUP_REMOVED lines=14> */
[C---:B-----5:R-:W-:Y:S01]  /*18ec0*/  HMMA.16816.F32 R28, R40.reuse, R48, R28 ;  /* 0x00000030281c723c */ /* 0x060fe2000000181c */
[----:B-1----:R-:W-:Y:S02]  /*18ed0*/  LDSM.16.MT88.4 R84, [R146+0x9800] ;  /* 0x009800009254783b */ /* 0x002fe40000004200 */
[----:B------:R-:W-:Y:S01]  /*18ee0*/  FADD.FTZ R69, R68, R69 ;  /* 0x0000004544457221 */ /* 0x000fe20000010000 */
[-CC-:B------:R-:W-:Y:S01]  /*18ef0*/  FFMA.FTZ R48, R65, R3.reuse, -R104.reuse ;  /* 0x0000000341307223 */ /* 0x180fe20000010868 */
[----:B------:R-:W-:Y:S03]  /*18f00*/  FFMA.FTZ R49, R66, R3, -R104 ;  /* 0x0000000342317223 */ /* 0x000fe60000010868 */
[----:B------:R-:W-:Y:S03]  /*18f10*/  HMMA.16816.F32 R32, R40, R50, R32 ;  /* 0x000000322820723c */ /* 0x000fe60000001820 */
[----:B------:R-:W-:Y:S01]  /*18f20*/  F2FP.F16.F32.PACK_AB R40, R115, R38 ;  /* 0x000000267328723e */ /* 0x000fe200000000ff */
[----:B------:R-:W-:Y:S01]  /*18f30*/  FADD.FTZ R80, R80, R69 ;  /* 0x0000004550507221 */ /* 0x000fe20000010000 */
[----:B------:R-:W-:Y:S01]  /*18f40*/  F2FP.F16.F32.PACK_AB R42, R111, R108 ;  /* 0x0000006c6f2a723e */ /* 0x000fe200000000ff */
[----:B------:R-:W-:Y:S01]  /*18f50*/  MUFU.EX2 R48, R48 ;  /* 0x0000003000307308 */ /* 0x000fe20000000800 */
[----:B----4-:R-:W-:Y:S01]  /*18f60*/  F2FP.F16.F32.PACK_AB R41, R126, R107 ;  /* 0x0000006b7e29723e */ /* 0x010fe200000000ff */
        /* <DEDUP_REMOVED lines=77> */
.L_x_13426:
        /* <DEDUP_REMOVED lines=10> */
.L_x_13446:
        /* <DEDUP_REMOVED lines=125> */
.L_x_13435:
        /* <DEDUP_REMOVED lines=54> */
.L_x_13437:
[----:B------:R-:W-:Y:S05]  /*1a010*/  BSYNC.RECONVERGENT B0 ;  /* 0x0000000000007941 */ /* 0x000fea0003800200 */
.L_x_13436:
        /* <DEDUP_REMOVED lines=14> */
.L_x_13439:
[----:B------:R-:W-:Y:S05]  /*1a100*/  BSYNC.RECONVERGENT B0 ;  /* 0x0000000000007941 */ /* 0x000fea0003800200 */
.L_x_13438:
        /* <DEDUP_REMOVED lines=14> */
.L_x_13441:
[----:B------:R-:W-:Y:S05]  /*1a1f0*/  BSYNC.RECONVERGENT B0 ;  /* 0x0000000000007941 */ /* 0x000fea0003800200 */
.L_x_13440:
[----:B------:R-:W-:-:S04]  /*1a200*/  MOV R165, 0x0 ;  /* 0x0000000000a57802 */ /* 0x000fc80000000f00 */
[----:B-1234-:R-:W-:Y:S05]  /*1a210*/  @P6 RET.REL.NODEC R164 `(_ZN5flash24flash_fwd_splitkv_kernelI23Flash_fwd_kernel_traitsILi64ELi64ELi128ELi4ELb0ELb0EN7cutlass6half_tE19Flash_kernel_traitsILi64ELi64ELi128ELi4ES3_EELb0ELb1ELb0ELb0ELb1ELb1ELb0ELb1EEEvNS_16Flash_fwd_paramsE) ;  /* 0xfffffe5ca4786950 */ /* 0x01efea0003c3ffff */
        /* <DEDUP_REMOVED lines=12> */
[----:B-1----:R-:W-:Y:S05]  /*1a2e0*/  RET.REL.NODEC R164 `(_ZN5flash24flash_fwd_splitkv_kernelI23Flash_fwd_kernel_traitsILi64ELi64ELi128ELi4ELb0ELb0EN7cutlass6half_tE19Flash_kernel_traitsILi64ELi64ELi128ELi4ES3_EELb0ELb1ELb0ELb0ELb1ELb1ELb0ELb1EEEvNS_16Flash_fwd_paramsE) ;  /* 0xfffffe5ca4447950 */ /* 0x002fea0003c3ffff */
.L_x_13434:
[----:B------:R-:W-:Y:S01]  /*1a2f0*/  MOV R5, 0x2 ;  /* 0x0000000200057802 */ /* 0x000fe20000000f00 */
[----:B------:R-:W-:Y:S01]  /*1a300*/  IMAD.MOV.U32 R4, RZ, RZ, 0x1f ;  /* 0x0000001fff047424 */ /* 0x000fe200078e00ff */
[----:B------:R-:W-:-:S07]  /*1a310*/  MOV R6, 0xffffffff ;  /* 0xffffffff00067802 */ /* 0x000fce0000000f00 */
[----:B-1---5:R-:W-:Y:S05]  /*1a320*/  WARPSYNC.COLLECTIVE R6, `(.L_x_13442) ;  /* 0x0000000006087348 */ /* 0x022fea0003c00000 */
[----:B------:R2:W3:Y:S02]  /*1a330*/  SHFL.BFLY P0, R10, R188, R5, R4 ;  /* 0x0c000005bc0a7389 */ /* 0x0004e40000000004 */
[----:B-123-5:R-:W-:Y:S05]  /*1a340*/  ENDCOLLECTIVE ;  /* 0x000000000000791b */ /* 0x02efea0003800000 */
.L_x_13442:
[----:B------:R-:W-:Y:S02]  /*1a350*/  IMAD.MOV.U32 R7, RZ, RZ, R10 ;  /* 0x000000ffff077224 */ /* 0x000fe400078e000a */
[----:B------:R-:W-:Y:S02]  /*1a360*/  IMAD.MOV.U32 R5, RZ, RZ, 0x1 ;  /* 0x00000001ff057424 */ /* 0x000fe400078e00ff */
[----:B------:R-:W-:-:S05]  /*1a370*/  FADD.FTZ R8, R7, R188 ;  /* 0x000000bc07087221 */ /* 0x000fca0000010000 */
[----:B------:R-:W-:-:S07]  /*1a380*/  MOV R188, R8 ;  /* 0x0000000800bc7202 */ /* 0x000fce0000000f00 */
[----:B------:R-:W-:Y:S05]  /*1a390*/  WARPSYNC.COLLECTIVE R6, `(.L_x_13443) ;  /* 0x0000000006087348 */ /* 0x000fea0003c00000 */
[----:B------:R1:W2:Y:S02]  /*1a3a0*/  SHFL.BFLY P0, R10, R188, R5, R4 ;  /* 0x0c000005bc0a7389 */ /* 0x0002a40000000004 */
[----:B-12---:R-:W-:Y:S05]  /*1a3b0*/  ENDCOLLECTIVE ;  /* 0x000000000000791b */ /* 0x006fea0003800000 */
.L_x_13443:
[----:B------:R-:W-:Y:S01]  /*1a3c0*/  MOV R188, R187 ;  /* 0x000000bb00bc7202 */ /* 0x000fe20000000f00 */
[----:B------:R-:W-:Y:S01]  /*1a3d0*/  IMAD.MOV.U32 R5, RZ, RZ, 0x2 ;  /* 0x00000002ff057424 */ /* 0x000fe200078e00ff */
[----:B------:R-:W-:-:S07]  /*1a3e0*/  MOV R9, R10 ;  /* 0x0000000a00097202 */ /* 0x000fce0000000f00 */
[----:B------:R-:W-:Y:S05]  /*1a3f0*/  WARPSYNC.COLLECTIVE R6, `(.L_x_13444) ;  /* 0x0000000006087348 */ /* 0x000fea0003c00000 */
[----:B------:R1:W2:Y:S02]  /*1a400*/  SHFL.BFLY P0, R10, R188, R5, R4 ;  /* 0x0c000005bc0a7389 */ /* 0x0002a40000000004 */
[----:B-12---:R-:W-:Y:S05]  /*1a410*/  ENDCOLLECTIVE ;  /* 0x000000000000791b */ /* 0x006fea0003800000 */
.L_x_13444:
[----:B------:R-:W-:Y:S01]  /*1a420*/  FADD.FTZ R9, R8, R9 ;  /* 0x0000000908097221 */ /* 0x000fe20000010000 */
[----:B------:R-:W-:Y:S01]  /*1a430*/  FADD.FTZ R7, R10, R187 ;  /* 0x000000bb0a077221 */ /* 0x000fe20000010000 */
[----:B------:R-:W-:-:S04]  /*1a440*/  MOV R5, 0x1 ;  /* 0x0000000100057802 */ /* 0x000fc80000000f00 */
[----:B------:R-:W-:-:S07]  /*1a450*/  MOV R188, R7 ;  /* 0x0000000700bc7202 */ /* 0x000fce0000000f00 */
[----:B------:R-:W-:Y:S05]  /*1a460*/  WARPSYNC.COLLECTIVE R6, `(.L_x_13445) ;  /* 0x0000000006087348 */ /* 0x000fea0003c00000 */
[----:B------:R1:W2:Y:S02]  /*1a470*/  SHFL.BFLY P0, R10, R188, R5, R4 ;  /* 0x0c000005bc0a7389 */ /* 0x0002a40000000004 */
[----:B-12---:R-:W-:Y:S05]  /*1a480*/  ENDCOLLECTIVE ;  /* 0x000000000000791b */ /* 0x006fea0003800000 */
.L_x_13445:
[----:B------:R-:W-:Y:S05]  /*1a490*/  BRA `(.L_x_13446) ;  /* 0xfffffff000107947 */ /* 0x000fea000383ffff */
.L_x_13447:
        /* <DEDUP_REMOVED lines=14> */
.L_x_14827:


//--------------------- .text._ZN5flash24flash_fwd_splitkv_kernelI23Flash_fwd_kernel_traitsILi64ELi64ELi128ELi4ELb0ELb0EN7cutlass6half_tE19Flash_kernel_traitsILi64ELi64ELi128ELi4ES3_EELb0ELb1ELb1ELb0ELb0ELb0ELb0ELb1EEEvNS_16Flash_fwd_paramsE --------------------------
	.section	.text._ZN5flash24flash_fwd_splitkv_kernelI23Flash_fwd_kernel_traitsILi64ELi64ELi128ELi4ELb0ELb0EN7cutlass6half_tE19Flash_kernel_traitsILi64ELi64ELi128ELi4ES3_EELb0ELb1ELb1ELb0ELb0ELb0ELb0ELb1EEEvNS_16Flash_fwd_paramsE,"ax",@progbits
	.align	128
        .global         _ZN5flash24flash_fwd_splitkv_kernelI23Flash_fwd_kernel_traitsILi64ELi64ELi128ELi4ELb0ELb0EN7cutlass6half_tE19Flash_kernel_traitsILi64ELi64ELi128ELi4ES3_EELb0ELb1ELb1ELb0ELb0ELb0ELb0ELb1EEEvNS_16Flash_fwd_paramsE
        .type           _ZN5flash24flash_fwd_splitkv_kernelI23Flash_fwd_kernel_traitsILi64ELi64ELi128ELi4ELb0ELb0EN7cutlass6half_tE19Flash_kernel_traitsILi64ELi64ELi128ELi4ES3_EELb0ELb1ELb1ELb0ELb0ELb0ELb0ELb1EEEvNS_16Flash_fwd_paramsE,@function
        .size           _ZN5flash24flash_fwd_splitkv_kernelI23Flash_fwd_kernel_traitsILi64ELi64ELi128ELi4ELb0ELb0EN7cutlass6half_tE19Flash_kernel_traitsILi64ELi64ELi128ELi4ES3_EELb0ELb1ELb1ELb0ELb0ELb0ELb0ELb1EEEvNS_16Flash_fwd_paramsE,(.L_x_14828 - _ZN5flash24flash_fwd_splitkv_kernelI23Flash_fwd_kernel_traitsILi64ELi64ELi128ELi4ELb0ELb0EN7cutlass6half_tE19Flash_kernel_traitsILi64ELi64ELi128ELi4ES3_EELb0ELb1ELb1ELb0ELb0ELb0ELb0ELb1EEEvNS_16Flash_fwd_paramsE)
        .other          _ZN5flash24flash_fwd_splitkv_kernelI23Flash_fwd_kernel_traitsILi64ELi64ELi128ELi4ELb0ELb0EN7cutlass6half_tE19Flash_kernel_traitsILi64ELi64ELi128ELi4ES3_EELb0ELb1ELb1ELb0ELb0ELb0ELb0ELb1EEEvNS_16Flash_fwd_paramsE,@"STO_CUDA_ENTRY STV_DEFAULT"
_ZN5flash24flash_fwd_splitkv_kernelI23Flash_fwd_kernel_traitsILi64ELi64ELi128ELi4ELb0ELb0EN7cutlass6half_tE19Flash_kernel_traitsILi64ELi64ELi128ELi4ES3_EELb0ELb1ELb1ELb0ELb0ELb0ELb0ELb1EEEvNS_16Flash_fwd_paramsE:
.text._ZN5flash24flash_fwd_splitkv_kernelI23Flash_fwd_kernel_traitsILi64ELi64ELi128ELi4ELb0ELb0EN7cutlass6half_tE19Flash_kernel_traitsILi64ELi64ELi128ELi4ES3_EELb0ELb1ELb1ELb0ELb0ELb0ELb0ELb1EEEvNS_16Flash_fwd_paramsE:
[----:B------:R-:W-:Y:S01]  /*0000*/  LDC R1, c[0x0][0x37c] ;  /* 0x0000df00ff017b82 */ /* 0x000fe20000000800 */
[----:B------:R-:W1:Y:S07]  /*0010*/  S2R R3, SR_CTAID.X ;  /* 0x0000000000037919 */ /* 0x000e6e0000002500 */
[----:B------:R-:W2:Y:S01]  /*0020*/  LDC.64 R102, c[0x0][0x348] ;  /* 0x0000d200ff667b82 */ /* 0x000ea20000000a00 */
[----:B------:R-:W-:Y:S01]  /*0030*/  BSSY.RECONVERGENT B3, `(.L_x_13448) ;  /* 0x0000005000037945 */ /* 0x000fe20003800200 */
[----:B------:R-:W-:Y:S01]  /*0040*/  MOV R164, 0x80 ;  /* 0x0000008000a47802 */ /* 0x000fe20000000f00 */
[----:B------:R-:W3:Y:S01]  /*0050*/  S2R R165, SR_CTAID.Y ;  /* 0x0000000000a57919 */ /* 0x000ee20000002600 */
[----:B------:R-:W4:Y:S05]  /*0060*/  S2R R166, SR_CTAID.Z ;  /* 0x0000000000a67919 */ /* 0x000f2a0000002700 */
[----:B-1234-:R-:W-:Y:S05]  /*0070*/  CALL.REL.NOINC `($_ZN5flash24flash_fwd_splitkv_kernelI23Flash_fwd_kernel_traitsILi64ELi64ELi128ELi4ELb0ELb0EN7cutlass6half_tE19Flash_kernel_traitsILi64ELi64ELi128ELi4ES3_EELb0ELb1ELb1ELb0ELb0ELb0ELb0ELb1EEEvNS_16Flash_fwd_paramsE$_ZN5flash30compute_attn_1rowblock_splitkvI23Flash_fwd_kernel_traitsILi64ELi64ELi128ELi4ELb0ELb0EN7cutlass6half_tE19Flash_kernel_traitsILi64ELi64ELi128ELi4ES3_EELb0ELb1ELb1ELb0ELb0ELb0ELb0ELb1ENS_16Flash_fwd_paramsEEEvRKT8_iiiii) ;  /* 0x0000000000087944 */ /* 0x01efea0003c00000 */
[----:B------:R-:W-:Y:S05]  /*0080*/  BSYNC.RECONVERGENT B3 ;  /* 0x0000000000037941 */ /* 0x000fea0003800200 */
.L_x_13448:
[----:B------:R-:W-:Y:S05]  /*0090*/  EXIT ;  /* 0x000000000000794d */ /* 0x000fea0003800000 */
        .type           $_ZN5flash24flash_fwd_splitkv_kernelI23Flash_fwd_kernel_traitsILi64ELi64ELi128ELi4ELb0ELb0EN7cutlass6half_tE19Flash_kernel_traitsILi64ELi64ELi128ELi4ES3_EELb0ELb1ELb1ELb0ELb0ELb0ELb0ELb1EEEvNS_16Flash_fwd_paramsE$_ZN5flash30compute_attn_1rowblock_splitkvI23Flash_fwd_kernel_traitsILi64ELi64ELi128ELi4ELb0ELb0EN7cutlass6half_tE19Flash_kernel_traitsILi64ELi64ELi128ELi4ES3_EELb0ELb1ELb1ELb0ELb0ELb0ELb0ELb1ENS_16Flash_fwd_paramsEEEvRKT8_iiiii,@function
        .size           $_ZN5flash24flash_fwd_splitkv_kernelI23Flash_fwd_kernel_traitsILi64ELi64ELi128ELi4ELb0ELb0EN7cutlass6half_tE19Flash_kernel_traitsILi64ELi64ELi128ELi4ES3_EELb0ELb1ELb1ELb0ELb0ELb0ELb0ELb1EEEvNS_16Flash_fwd_paramsE$_ZN5flash30compute_attn_1rowblock_splitkvI23Flash_fwd_kernel_traitsILi64ELi64ELi128ELi4ELb0ELb0EN7cutlass6half_tE19Flash_kernel_traitsILi64ELi64ELi128ELi4ES3_EELb0ELb1ELb1ELb0ELb0ELb0ELb0ELb1ENS_16Flash_fwd_paramsEEEvRKT8_iiiii,(.L_x_14828 - $_ZN5flash24flash_fwd_splitkv_kernelI23Flash_fwd_kernel_traitsILi64ELi64ELi128ELi4ELb0ELb0EN7cutlass6half_tE19Flash_kernel_traitsILi64ELi64ELi128ELi4ES3_EELb0ELb1ELb1ELb0ELb0ELb0ELb0ELb1EEEvNS_16Flash_fwd_paramsE$_ZN5flash30compute_attn_1rowblock_splitkvI23Flash_fwd_kernel_traitsILi64ELi64ELi128ELi4ELb0ELb0EN7cutlass6half_tE19Flash_kernel_traitsILi64ELi64ELi128ELi4ES3_EELb0ELb1ELb1ELb0ELb0ELb0ELb0ELb1ENS_16Flash_fwd_paramsEEEvRKT8_iiiii)
$_ZN5flash24flash_fwd_splitkv_kernelI23Flash_fwd_kernel_traitsILi64ELi64ELi128ELi4ELb0ELb0EN7cutlass6half_tE19Flash_kernel_traitsILi64ELi64ELi128ELi4ES3_EELb0ELb1ELb1ELb0ELb0ELb0ELb0ELb1EEEvNS_16Flash_fwd_paramsE$_ZN5flash30compute_attn_1rowblock_splitkvI23Flash_fwd_kernel_traitsILi64ELi64ELi128ELi4ELb0ELb0EN7cutlass6half_tE19Flash_kernel_traitsILi64ELi64ELi128ELi4ES3_EELb0ELb1ELb1ELb0ELb0ELb0ELb0ELb1ENS_16Flash_fwd_paramsEEEvRKT8_iiiii:
        /* <DEDUP_REMOVED lines=39> */
.L_x_13450:
[----:B------:R-:W-:Y:S05]  /*0310*/  BSYNC.RECONVERGENT B0 ;  /* 0x0000000000007941 */ /* 0x000fea0003800200 */
.L_x_13449:
[----:B------:R-:W-:Y:S04]  /*0320*/  BSSY.RECONVERGENT B0, `(.L_x_13451) ;  /* 0x0000007000007945 */ /* 0x000fe80003800200 */
[----:B------:R-:W-:Y:S05]  /*0330*/  @!P4 BRA `(.L_x_13452) ;  /* 0x000000000014c947 */ /* 0x000fea0003800000 */
[----:B------:R-:W2:Y:S02]  /*0340*/  LD.E.U8 R4, desc[UR4][R102.64+0x1b2] ;  /* 0x0001b20466047980 */ /* 0x000ea4000c101100 */
[----:B--2---:R-:W-:-:S13]  /*0350*/  ISETP.NE.AND P0, PT, R4, RZ, PT ;  /* 0x000000ff0400720c */ /* 0x004fda0003f05270 */
[----:B------:R-:W2:Y:S02]  /*0360*/  @P0 LD.E R9, desc[UR4][R14.64+0x4] ;  /* 0x000004040e090980 */ /* 0x000ea4000c101900 */
[----:B--2--5:R-:W-:-:S06]  /*0370*/  @P0 IADD3 R70, PT, PT, R9, -R12, RZ ;  /* 0x8000000c09460210 */ /* 0x024fcc0007ffe0ff */
[----:B------:R2:W5:Y:S02]  /*0380*/  @!P0 LD.E R70, desc[UR4][R14.64] ;  /* 0x000000040e468980 */ /* 0x000564000c101900 */
.L_x_13452:
[----:B------:R-:W-:Y:S05]  /*0390*/  BSYNC.RECONVERGENT B0 ;  /* 0x0000000000007941 */ /* 0x000fea0003800200 */
.L_x_13451:
        /* <DEDUP_REMOVED lines=9> */
.L_x_13454:
[----:B------:R-:W3:Y:S01]  /*0430*/  LD.E.64 R4, desc[UR4][R102.64+0x108] ;  /* 0x0001080466047980 */ /* 0x000ee2000c101b00 */
[----:B------:R-:W-:Y:S01]  /*0440*/  BSSY.RECONVERGENT B0, `(.L_x_13456) ;  /* 0x0000006000007945 */ /* 0x000fe20003800200 */
[----:B---3--:R-:W-:-:S04]  /*0450*/  ISETP.NE.U32.AND P0, PT, R4, RZ, PT ;  /* 0x000000ff0400720c */ /* 0x008fc80003f05070 */
[----:B------:R-:W-:Y:S01]  /*0460*/  ISETP.NE.AND.EX P0, PT, R5, RZ, PT, P0 ;  /* 0x000000ff0500720c */ /* 0x000fe20003f05300 */
[----:B------:R-:W-:-:S12]  /*0470*/  IMAD.MOV.U32 R5, RZ, RZ, RZ ;  /* 0x000000ffff057224 */ /* 0x000fd800078e00ff */
[----:B------:R-:W-:Y:S05]  /*0480*/  @!P0 BRA `(.L_x_13457) ;  /* 0x0000000000048947 */ /* 0x000fea0003800000 */
[----:B------:R3:W5:Y:S02]  /*0490*/  LD.E R5, desc[UR4][R102.64+0xbc] ;  /* 0x0000bc0466057980 */ /* 0x000764000c101900 */
.L_x_13457:
[----:B------:R-:W-:Y:S05]  /*04a0*/  BSYNC.RECONVERGENT B0 ;  /* 0x0000000000007941 */ /* 0x000fea0003800200 */
.L_x_13456:
[----:B-----5:R-:W-:Y:S02]  /*04b0*/  IADD3 R56, PT, PT, R70, R5, RZ ;  /* 0x0000000546387210 */ /* 0x020fe40007ffe0ff */
.L_x_13455:
[----:B------:R-:W-:Y:S05]  /*04c0*/  BSYNC.RECONVERGENT B1 ;  /* 0x0000000000017941 */ /* 0x000fea0003800200 */
.L_x_13453:
[----:B------:R-:W-:Y:S01]  /*04d0*/  IMAD.SHL.U32 R168, R3, 0x40, RZ ;  /* 0x0000004003a87824 */ /* 0x000fe200078e00ff */
[----:B------:R-:W-:Y:S01]  /*04e0*/  MOV R4, R164 ;  /* 0x000000a400047202 */ /* 0x000fe20000000f00 */
[----:B------:R-:W-:-:S03]  /*04f0*/  IMAD.MOV.U32 R5, RZ, RZ, 0x0 ;  /* 0x00000000ff057424 */ /* 0x000fc600078e00ff */
[----:B------:R-:W-:-:S13]  /*0500*/  ISETP.GT.AND P0, PT, R171, R168, PT ;  /* 0x000000a8ab00720c */ /* 0x000fda0003f04270 */
[----:B-123--:R-:W-:Y:S05]  /*0510*/  @!P0 RET.REL.NODEC R4 `(_ZN5flash24flash_fwd_splitkv_kernelI23Flash_fwd_kernel_traitsILi64ELi64ELi128ELi4ELb0ELb0EN7cutlass6half_tE19Flash_kernel_traitsILi64ELi64ELi128ELi4ES3_EELb0ELb1ELb1ELb0ELb0ELb0ELb0ELb1EEEvNS_16Flash_fwd_paramsE) ;  /* 0xfffffff804b88950 */ /* 0x00efea0003c3ffff */
        /* <DEDUP_REMOVED lines=97> */
.L_x_13460:
[----:B------:R-:W-:Y:S05]  /*0b30*/  BSYNC.RECONVERGENT B0 ;  /* 0x0000000000007941 */ /* 0x000fea0003800200 */
.L_x_13459:
        /* <DEDUP_REMOVED lines=13> */
.L_x_13462:
[----:B------:R-:W-:Y:S05]  /*0c10*/  BSYNC.RECONVERGENT B0 ;  /* 0x0000000000007941 */ /* 0x000fea0003800200 */
.L_x_13461:
        /* <DEDUP_REMOVED lines=12> */
.L_x_13464:
[----:B------:R-:W-:Y:S05]  /*0ce0*/  BSYNC.RECONVERGENT B0 ;  /* 0x0000000000007941 */ /* 0x000fea0003800200 */
.L_x_13463:
[----:B------:R-:W-:Y:S01]  /*0cf0*/  ISETP.NE.AND P0, PT, R4, RZ, PT ;  /* 0x000000ff0400720c */ /* 0x000fe20003f05270 */
[----:B------:R-:W-:Y:S01]  /*0d00*/  @!P6 ST.E desc[UR4][R16.64+0x40], R5 ;  /* 0x000040051000e985 */ /* 0x000fe2000c101904 */
[----:B------:R-:W-:-:S03]  /*0d10*/  MOV R165, 0x0 ;  /* 0x0000000000a57802 */ /* 0x000fc60000000f00 */
[----:B------:R-:W-:Y:S08]  /*0d20*/  @!P5 ST.E desc[UR4][R16.64+0x80], R3 ;  /* 0x000080031000d985 */ /* 0x000ff0000c101904 */
[----:B------:R1:W-:Y:S02]  /*0d30*/  @!P0 ST.E desc[UR4][R16.64], R15 ;  /* 0x0000000f10008985 */ /* 0x0003e4000c101904 */
[----:B-123--:R-:W-:Y:S05]  /*0d40*/  @P1 RET.REL.NODEC R164 `(_ZN5flash24flash_fwd_splitkv_kernelI23Flash_fwd_kernel_traitsILi64ELi64ELi128ELi4ELb0ELb0EN7cutlass6half_tE19Flash_kernel_traitsILi64ELi64ELi128ELi4ES3_EELb0ELb1ELb1ELb0ELb0ELb0ELb0ELb1EEEvNS_16Flash_fwd_paramsE) ;  /* 0xfffffff0a4ac1950 */ /* 0x00efea0003c3ffff */
[----:B------:R-:W-:Y:S02]  /*0d50*/  MOV R3, 0x7f800000 ;  /* 0x7f80000000037802 */ /* 0x000fe40000000f00 */
[----:B------:R-:W-:-:S03]  /*0d60*/  MOV R165, 0x0 ;  /* 0x0000000000a57802 */ /* 0x000fc60000000f00 */
[----:B------:R1:W-:Y:S02]  /*0d70*/  ST.E desc[UR4][R16.64+0xc0], R3 ;  /* 0x0000c00310007985 */ /* 0x0003e4000c101904 */
[----:B-1----:R-:W-:Y:S05]  /*0d80*/  RET.REL.NODEC R164 `(_ZN5flash24flash_fwd_splitkv_kernelI23Flash_fwd_kernel_traitsILi64ELi64ELi128ELi4ELb0ELb0EN7cutlass6half_tE19Flash_kernel_traitsILi64ELi64ELi128ELi4ES3_EELb0ELb1ELb1ELb0ELb0ELb0ELb0ELb1EEEvNS_16Flash_fwd_paramsE) ;  /* 0xfffffff0a49c7950 */ /* 0x002fea0003c3ffff */
.L_x_13458:
        /* <DEDUP_REMOVED lines=53> */
[----:B------:R1:W2:Y:S01]  /*10e0*/  LD.E R2, desc[UR4][R6.64] ;  /* 0x0000000406027980 */ /* 0x0002a2000c101900 */
[----:B----4-:R-:W-:-:S04]  /*10f0*/  IABS R8, R5 ;  /* 0x0000000500087213 */ /* 0x010fc80000000000 */
        /* <DEDUP_REMOVED lines=26> */
[----:B------:R-:W-:Y:S02]  /*12a0*/  @!P1 IADD3 R11, PT, PT, -R11, RZ, RZ ;  /* 0x000000ff0b0b9210 */ /* 0x000fe40007ffe1ff */
[----:B------:R-:W-:Y:S01]  /*12b0*/  @!P0 LOP3.LUT R11, RZ, R5, RZ, 0x33, !PT ;  /* 0x00000005ff0b8212 */ /* 0x000fe200078e33ff */
[----:B------:R-:W-:-:S04]  /*12c0*/  IMAD R4, R154, R7, R4 ;  /* 0x000000079a047224 */ /* 0x000fc800078e0204 */
[----:B------:R-:W-:Y:S01]  /*12d0*/  IMAD R13, R17, R11, RZ ;  /* 0x0000000b110d7224 */ /* 0x000fe200078e02ff */
[----:B--2---:R-:W-:Y:S01]  /*12e0*/  SHF.R.S32.HI R9, RZ, 0x1f, R2 ;  /* 0x0000001fff097819 */ /* 0x004fe20000011402 */
        /* <DEDUP_REMOVED lines=17> */
.L_x_13466:
        /* <DEDUP_REMOVED lines=25> */
[----:B------:R-:W-:Y:S02]  /*1590*/  @!P0 SHF.R.S32.HI R0, RZ, 0x1f, R11 ;  /* 0x0000001fff008819 */ /* 0x000fe4000001140b */
[----:B-----5:R-:W-:Y:S01]  /*15a0*/  @!P0 SHF.R.S32.HI R4, RZ, 0x1f, R10 ;  /* 0x0000001fff048819 */ /* 0x020fe2000001140a */
[----:B------:R-:W-:-:S04]  /*15b0*/  @!P0 IMAD.WIDE.U32 R20, R154, R11, RZ ;  /* 0x0000000b9a148225 */ /* 0x000fc800078e00ff */
[----:B------:R-:W-:Y:S02]  /*15c0*/  @!P0 IMAD R0, R0, R154, R9 ;  /* 0x0000009a00008224 */ /* 0x000fe400078e0209 */
[----:B----4-:R-:W-:Y:S02]  /*15d0*/  @!P0 IMAD R9, R19, R10, RZ ;  /* 0x0000000a13098224 */ /* 0x010fe400078e02ff */
[----:B------:R-:W-:Y:S02]  /*15e0*/  @!P1 IMAD.IADD R7, R7, 0x1, -R2 ;  /* 0x0000000107079824 */ /* 0x000fe400078e0a02 */
[----:B------:R-:W-:Y:S01]  /*15f0*/  @!P0 IMAD R9, R18, R4, R9 ;  /* 0x0000000412098224 */ /* 0x000fe200078e0209 */
[----:B------:R-:W-:Y:S01]  /*1600*/  LOP3.LUT R4, R166, R5, RZ, 0x3c, !PT ;  /* 0x00000005a6047212 */ /* 0x000fe200078e3cff */
[----:B------:R-:W-:Y:S01]  /*1610*/  @!P0 IMAD.IADD R21, R21, 0x1, R0 ;  /* 0x0000000115158824 */ /* 0x000fe200078e0200 */
[----:B------:R-:W-:Y:S02]  /*1620*/  ISETP.GE.U32.AND P3, PT, R7, R2, PT ;  /* 0x000000020700720c */ /* 0x000fe40003f66070 */
[----:B------:R-:W-:Y:S01]  /*1630*/  @P0 IADD3 R0, PT, PT, R11, R12, RZ ;  /* 0x0000000c0b000210 */ /* 0x000fe20007ffe0ff */
[----:B------:R-:W-:Y:S01]  /*1640*/  @!P0 IMAD.WIDE.U32 R20, R18, R10, R20 ;  /* 0x0000000a12148225 */ /* 0x000fe200078e0014 */
[----:B------:R-:W-:-:S02]  /*1650*/  ISETP.GE.AND P2, PT, R4, RZ, PT ;  /* 0x000000ff0400720c */ /* 0x000fc40003f46270 */
[----:B------:R-:W-:Y:S01]  /*1660*/  @!P1 IADD3 R6, PT, PT, R6, 0x1, RZ ;  /* 0x0000000106069810 */ /* 0x000fe20007ffe0ff */
[-C--:B------:R-:W-:Y:S01]  /*1670*/  @P0 IMAD R2, R155, R0.reuse, RZ ;  /* 0x000000009b020224 */ /* 0x080fe200078e02ff */
[----:B------:R-:W-:Y:S01]  /*1680*/  ISETP.NE.AND P1, PT, R5, RZ, PT ;  /* 0x000000ff0500720c */ /* 0x000fe20003f25270 */
[----:B------:R-:W-:Y:S01]  /*1690*/  @P0 IMAD.WIDE.U32 R18, R154, R0, RZ ;  /* 0x000000009a120225 */ /* 0x000fe200078e00ff */
[----:B------:R-:W-:Y:S02]  /*16a0*/  @!P0 IADD3 R9, PT, PT, R21, R9, RZ ;  /* 0x0000000915098210 */ /* 0x000fe40007ffe0ff */
[----:B------:R-:W-:Y:S01]  /*16b0*/  @!P0 MOV R8, R20 ;  /* 0x0000001400088202 */ /* 0x000fe20000000f00 */
[----:B------:R-:W-:Y:S01]  /*16c0*/  @P0 IMAD.IADD R9, R19, 0x1, R2 ;  /* 0x0000000113090824 */ /* 0x000fe200078e0202 */
[----:B------:R-:W-:Y:S01]  /*16d0*/  @!P0 SHF.R.S32.HI R7, RZ, 0x1f, R11 ;  /* 0x0000001fff078819 */ /* 0x000fe2000001140b */
[----:B------:R-:W-:Y:S01]  /*16e0*/  @!P0 IMAD R2, R157, R11, RZ ;  /* 0x0000000b9d028224 */ /* 0x000fe200078e02ff */
[----:B------:R-:W-:Y:S01]  /*16f0*/  LEA R0, R57, 0xffffff80, 0x7 ;  /* 0xffffff8039007811 */ /* 0x000fe200078e38ff */
[----:B------:R-:W-:Y:S01]  /*1700*/  @P3 VIADD R6, R6, 0x1 ;  /* 0x0000000106063836 */ /* 0x000fe20000000000 */
[----:B------:R-:W-:Y:S01]  /*1710*/  @P0 MOV R8, R18 ;  /* 0x0000001200080202 */ /* 0x000fe20000000f00 */
[----:B------:R-:W-:-:S02]  /*1720*/  @!P0 IMAD R2, R7, R156, R2 ;  /* 0x0000009c07028224 */ /* 0x000fc400078e0202 */
        /* <DEDUP_REMOVED lines=25> */
.L_x_13467:
[----:B------:R-:W-:Y:S05]  /*18c0*/  BSYNC.RECONVERGENT B0 ;  /* 0x0000000000007941 */ /* 0x000fea0003800200 */
.L_x_13465:
        /* <DEDUP_REMOVED lines=30> */
[----:B------:R-:W-:Y:S01]  /*1ab0*/  LOP3.LUT R15, R166, R5, RZ, 0x3c, !PT ;  /* 0x00000005a60f7212 */ /* 0x000fe200078e3cff */
[----:B------:R-:W-:Y:S01]  /*1ac0*/  @!P1 VIADD R18, R18, 0x1 ;  /* 0x0000000112129836 */ /* 0x000fe20000000000 */
[----:B------:R-:W-:Y:S02]  /*1ad0*/  IADD3 R20, P2, PT, R100, R14, RZ ;  /* 0x0000000e64147210 */ /* 0x000fe40007f5e0ff */
        /* <DEDUP_REMOVED lines=52> */
[----:B------:R-:W-:Y:S02]  /*1e20*/  IADD3 R3, PT, PT, R5, R3, RZ ;  /* 0x0000000305037210 */ /* 0x000fe40007ffe0ff */
[----:B------:R-:W-:Y:S02]  /*1e30*/  IADD3 R21, PT, PT, R21, R24, RZ ;  /* 0x0000001815157210 */ /* 0x000fe40007ffe0ff */
        /* <DEDUP_REMOVED lines=11> */
[----:B------:R-:W-:Y:S01]  /*1ef0*/  ISETP.GT.U32.AND P0, PT, R57, R68, PT ;  /* 0x000000443900720c */ /* 0x000fe20003f04070 */
        /* <DEDUP_REMOVED lines=124> */
.L_x_13507:
        /* <DEDUP_REMOVED lines=8> */
[----:B------:R-:W-:Y:S01]  /*2740*/  ISETP.GE.OR P4, PT, R119, R106, P3 ;  /* 0x0000006a7700720c */ /* 0x000fe20001f86670 */
[----:B------:R-:W-:Y:S01]  /*2750*/  IMAD.MOV.U32 R118, RZ, RZ, R72 ;  /* 0x000000ffff767224 */ /* 0x000fe200078e0048 */
[----:B------:R-:W-:Y:S01]  /*2760*/  ISETP.LT.OR P1, PT, R124, R108, P0 ;  /* 0x0000006c7c00720c */ /* 0x000fe20000721670 */
[----:B------:R-:W-:Y:S01]  /*2770*/  VIADD R72, R72, 0xffffff80 ;  /* 0xffffff8048487836 */ /* 0x000fe20000000000 */
[----:B------:R-:W-:Y:S02]  /*2780*/  ISETP.GE.OR P0, PT, R75, R106, P3 ;  /* 0x0000006a4b00720c */ /* 0x000fe40001f06670 */
[-C--:B------:R-:W-:Y:S02]  /*2790*/  ISETP.LT.OR P4, PT, R119, R108.reuse, P4 ;  /* 0x0000006c7700720c */ /* 0x080fe40002781670 */
[----:B------:R-:W-:Y:S02]  /*27a0*/  ISETP.LT.OR P2, PT, R75, R108, P0 ;  /* 0x0000006c4b00720c */ /* 0x000fe40000741670 */
[-C--:B------:R-:W-:Y:S05]  /*27b0*/  IADD3 R26, P0, PT, R88, R77.reuse, RZ ;  /* 0x0000004d581a7210 */ /* 0x080fea0007f1e0ff */
[----:B------:R-:W-:Y:S01]  /*27c0*/  @P1 LOP3.LUT R172, R172, 0x1, RZ, 0xfc, !PT ;  /* 0x00000001acac1812 */ /* 0x000fe200078efcff */
[----:B------:R-:W2:Y:S01]  /*27d0*/  @!P1 LD.E.128 R16, desc[UR4][R88.64] ;  /* 0x0000000458109980 */ /* 0x000ea2000c101d00 */
[--C-:B------:R-:W-:Y:S01]  /*27e0*/  IMAD.X R27, R89, 0x1, R76.reuse, P0 ;  /* 0x00000001591b7824 */ /* 0x100fe200000e064c */
[C---:B------:R-:W-:Y:S02]  /*27f0*/  ISETP.GE.OR P0, PT, R73.reuse, R106, P3 ;  /* 0x0000006a4900720c */ /* 0x040fe40001f06670 */
[----:B------:R-:W-:Y:S02]  /*2800*/  LOP3.LUT R172, R172, 0xfffffffd, RZ, 0xc0, !PT ;  /* 0xfffffffdacac7812 */ /* 0x000fe400078ec0ff */
[----:B------:R-:W-:Y:S02]  /*2810*/  ISETP.LT.OR P6, PT, R73, R108, P0 ;  /* 0x0000006c4900720c */ /* 0x000fe400007c1670 */
[----:B------:R-:W-:Y:S04]  /*2820*/  @P2 LOP3.LUT R172, R172, 0x2, RZ, 0xfc, !PT ;  /* 0x00000002acac2812 */ /* 0x000fe800078efcff */
[----:B------:R-:W-:Y:S07]  /*2830*/  LOP3.LUT R172, R172, 0xfffffffb, RZ, 0xc0, !PT ;  /* 0xfffffffbacac7812 */ /* 0x000fee00078ec0ff */
        /* <DEDUP_REMOVED lines=43> */
[----:B------:R-:W-:Y:S02]  /*2af0*/  @!P3 IMAD R0, R129, 0xc0, RZ ;  /* 0x000000c08100b824 */ /* 0x000fe400078e02ff */
[----:B------:R-:W-:Y:S04]  /*2b00*/  @!P3 IMAD.WIDE.U32 R26, R128, 0xc0, R26 ;  /* 0x000000c0801ab825 */ /* 0x000fe800078e001a */
[----:B------:R-:W-:Y:S01]  /*2b10*/  @!P3 IMAD.IADD R27, R27, 0x1, R0 ;  /* 0x000000011b1bb824 */ /* 0x000fe200078e0200 */
        /* <DEDUP_REMOVED lines=89> */
.L_x_13470:
        /* <DEDUP_REMOVED lines=72> */
.L_x_13474:
[----:B------:R-:W-:Y:S05]  /*3530*/  BSYNC.RECONVERGENT B0 ;  /* 0x0000000000007941 */ /* 0x000fea0003800200 */
.L_x_13473:
        /* <DEDUP_REMOVED lines=55> */
.L_x_13476:
[----:B------:R-:W-:Y:S05]  /*38b0*/  BSYNC.RECONVERGENT B0 ;  /* 0x0000000000007941 */ /* 0x000fea0003800200 */
.L_x_13475:
        /* <DEDUP_REMOVED lines=57> */
.L_x_13478:
[----:B------:R-:W-:Y:S05]  /*3c50*/  BSYNC.RECONVERGENT B0 ;  /* 0x0000000000007941 */ /* 0x000fea0003800200 */
.L_x_13477:
        /* <DEDUP_REMOVED lines=61> */
.L_x_13480:
[----:B------:R-:W-:Y:S05]  /*4030*/  BSYNC.RECONVERGENT B0 ;  /* 0x0000000000007941 */ /* 0x000fea0003800200 */
.L_x_13479:
        /* <DEDUP_REMOVED lines=66> */
.L_x_13482:
[----:B------:R-:W-:Y:S05]  /*4460*/  BSYNC.RECONVERGENT B0 ;  /* 0x0000000000007941 */ /* 0x000fea0003800200 */
.L_x_13481:
        /* <DEDUP_REMOVED lines=57> */
.L_x_13484:
[----:B------:R-:W-:Y:S05]  /*4800*/  BSYNC.RECONVERGENT B0 ;  /* 0x0000000000007941 */ /* 0x000fea0003800200 */
.L_x_13483:
        /* <DEDUP_REMOVED lines=59> */
.L_x_13486:
[----:B------:R-:W-:Y:S05]  /*4bc0*/  BSYNC.RECONVERGENT B0 ;  /* 0x0000000000007941 */ /* 0x000fea0003800200 */
.L_x_13485:
        /* <DEDUP_REMOVED lines=59> */
.L_x_13488:
[----:B------:R-:W-:Y:S05]  /*4f80*/  BSYNC.RECONVERGENT B0 ;  /* 0x0000000000007941 */ /* 0x000fea0003800200 */
.L_x_13487:
[----:B------:R-:W5:Y:S02]  /*4f90*/  LD.E R3, desc[UR4][R102.64+0xd0] ;  /* 0x0000d00466037980 */ /* 0x000f64000c101900 */
[----:B-----5:R-:W-:Y:S05]  /*4fa0*/  IMAD.U32 R3, R3, -0x40, RZ ;  /* 0xffffffc003037824 */ /* 0x020fea00078e00ff */
[C---:B------:R-:W-:Y:S02]  /*4fb0*/  LEA R12, P1, R3.reuse, R12, 0x1 ;  /* 0x0000000c030c7211 */ /* 0x040fe400078208ff */
[C---:B------:R-:W-:Y:S02]  /*4fc0*/  LEA R48, P0, R3.reuse, R48, 0x1 ;  /* 0x0000003003307211 */ /* 0x040fe400078008ff */
[C---:B------:R-:W-:Y:S02]  /*4fd0*/  LEA.HI.X.SX32 R13, R3.reuse, R13, 0x1, P1 ;  /* 0x0000000d030d7211 */ /* 0x040fe400008f0eff */
[----:B------:R-:W-:Y:S01]  /*4fe0*/  LEA.HI.X.SX32 R49, R3, R49, 0x1, P0 ;  /* 0x0000003103317211 */ /* 0x000fe200000f0eff */
[----:B------:R-:W-:Y:S05]  /*4ff0*/  BRA `(.L_x_13471) ;  /* 0x0000003000447947 */ /* 0x000fea0003800000 */
.L_x_13472:
        /* <DEDUP_REMOVED lines=99> */
.L_x_13490:
[----:B------:R-:W-:Y:S05]  /*5630*/  BSYNC.RECONVERGENT B0 ;  /* 0x0000000000007941 */ /* 0x000fea0003800200 */
.L_x_13489:
        /* <DEDUP_REMOVED lines=96> */
.L_x_13492:
[----:B------:R-:W-:Y:S05]  /*5c40*/  BSYNC.RECONVERGENT B0 ;  /* 0x0000000000007941 */ /* 0x000fea0003800200 */
.L_x_13491:
        /* <DEDUP_REMOVED lines=97> */
.L_x_13494:
[----:B------:R-:W-:Y:S05]  /*6260*/  BSYNC.RECONVERGENT B0 ;  /* 0x0000000000007941 */ /* 0x000fea0003800200 */
.L_x_13493:
        /* <DEDUP_REMOVED lines=96> */
.L_x_13496:
[----:B------:R-:W-:Y:S05]  /*6870*/  BSYNC.RECONVERGENT B0 ;  /* 0x0000000000007941 */ /* 0x000fea0003800200 */
.L_x_13495:
        /* <DEDUP_REMOVED lines=94> */
.L_x_13498:
[----:B------:R-:W-:Y:S05]  /*6e60*/  BSYNC.RECONVERGENT B0 ;  /* 0x0000000000007941 */ /* 0x000fea0003800200 */
.L_x_13497:
        /* <DEDUP_REMOVED lines=99> */
.L_x_13500:
[----:B------:R-:W-:Y:S05]  /*74a0*/  BSYNC.RECONVERGENT B0 ;  /* 0x0000000000007941 */ /* 0x000fea0003800200 */
.L_x_13499:
        /* <DEDUP_REMOVED lines=95> */
.L_x_13502:
[----:B------:R-:W-:Y:S05]  /*7aa0*/  BSYNC.RECONVERGENT B0 ;  /* 0x0000000000007941 */ /* 0x000fea0003800200 */
.L_x_13501:
        /* <DEDUP_REMOVED lines=95> */
.L_x_13504:
[----:B------:R-:W-:Y:S05]  /*80a0*/  BSYNC.RECONVERGENT B0 ;  /* 0x0000000000007941 */ /* 0x000fea0003800200 */
.L_x_13503:
[----:B------:R-:W5:Y:S02]  /*80b0*/  LD.E R3, desc[UR4][R102.64+0xd0] ;  /* 0x0000d00466037980 */ /* 0x000f64000c101900 */
[----:B-----5:R-:W-:Y:S05]  /*80c0*/  IMAD.U32 R3, R3, -0x40, RZ ;  /* 0xffffffc003037824 */ /* 0x020fea00078e00ff */
[C---:B------:R-:W-:Y:S02]  /*80d0*/  LEA R92, P1, R3.reuse, R92, 0x1 ;  /* 0x0000005c035c7211 */ /* 0x040fe400078208ff */
[C---:B------:R-:W-:Y:S02]  /*80e0*/  LEA R90, P0, R3.reuse, R90, 0x1 ;  /* 0x0000005a035a7211 */ /* 0x040fe400078008ff */
[C---:B------:R-:W-:Y:S02]  /*80f0*/  LEA.HI.X.SX32 R93, R3.reuse, R93, 0x1, P1 ;  /* 0x0000005d035d7211 */ /* 0x040fe400008f0eff */
[----:B------:R-:W-:Y:S09]  /*8100*/  LEA.HI.X.SX32 R91, R3, R91, 0x1, P0 ;  /* 0x0000005b035b7211 */ /* 0x000ff200000f0eff */
.L_x_13471:
[----:B------:R-:W-:Y:S05]  /*8110*/  BSYNC.RECONVERGENT B1 ;  /* 0x0000000000017941 */ /* 0x000fea0003800200 */
.L_x_13469:
        /* <DEDUP_REMOVED lines=101> */
.L_x_13506:
[----:B------:R-:W-:Y:S05]  /*8770*/  BSYNC.RECONVERGENT B0 ;  /* 0x0000000000007941 */ /* 0x000fea0003800200 */
.L_x_13505:
[----:B------:R-:W-:Y:S11]  /*8780*/  LOP3.LUT P0, RZ, R172, 0x20, RZ, 0xc0, !PT ;  /* 0x00000020acff7812 */ /* 0x000ff6000780c0ff */
[----:B------:R-:W-:Y:S02]  /*8790*/  @!UPT UIADD3 URZ, UPT, UPT, URZ, URZ, URZ ;  /* 0x000000fffffff290 */ /* 0x000fe4000fffe0ff */
[----:B------:R-:W-:Y:S05]  /*87a0*/  @P0 BRA `(.L_x_13507) ;  /* 0xffffff9c00c40947 */ /* 0x000fea000383ffff */
.L_x_13468:
        /* <DEDUP_REMOVED lines=19> */
.L_x_13512:
[----:B------:R2:W-:Y:S02]  /*88e0*/  STS.128 [R169], RZ ;  /* 0x000000ffa9007388 */ /* 0x0005e40000000c00 */
.L_x_13511:
[----:B------:R-:W-:Y:S05]  /*88f0*/  BSYNC.RECONVERGENT B0 ;  /* 0x0000000000007941 */ /* 0x000fea0003800200 */
.L_x_13510:
        /* <DEDUP_REMOVED lines=17> */
.L_x_13514:
[----:B------:R-:W-:Y:S05]  /*8a10*/  BSYNC.RECONVERGENT B0 ;  /* 0x0000000000007941 */ /* 0x000fea0003800200 */
.L_x_13513:
        /* <DEDUP_REMOVED lines=11> */
.L_x_13516:
[----:B------:R-:W-:Y:S05]  /*8ad0*/  BSYNC.RECONVERGENT B0 ;  /* 0x0000000000007941 */ /* 0x000fea0003800200 */
.L_x_13515:
        /* <DEDUP_REMOVED lines=11> */
.L_x_13509:
[----:B------:R-:W2:Y:S01]  /*8b90*/  LD.E.64 R2, desc[UR4][R102.64+0xf0] ;  /* 0x0000f00466027980 */ /* 0x000ea2000c101b00 */
[----:B------:R-:W-:-:S03]  /*8ba0*/  IMAD.MOV.U32 R5, RZ, RZ, RZ ;  /* 0x000000ffff057224 */ /* 0x000fc600078e00ff */
[----:B------:R-:W3:Y:S04]  /*8bb0*/  LD.E.U8 R0, desc[UR4][R102.64+0x1b3] ;  /* 0x0001b30466007980 */ /* 0x000ee8000c101100 */
[----:B------:R1:W5:Y:S04]  /*8bc0*/  LD.E.64 R24, desc[UR4][R102.64+0x148] ;  /* 0x0001480466187980 */ /* 0x000368000c101b00 */
[----:B------:R1:W5:Y:S01]  /*8bd0*/  LD.E.64 R26, desc[UR4][R102.64+0x150] ;  /* 0x00015004661a7980 */ /* 0x000362000c101b00 */
[----:B--2---:R-:W-:-:S04]  /*8be0*/  ISETP.NE.U32.AND P0, PT, R2, RZ, PT ;  /* 0x000000ff0200720c */ /* 0x004fc80003f05070 */
[----:B------:R-:W-:-:S13]  /*8bf0*/  ISETP.NE.AND.EX P0, PT, R3, RZ, PT, P0 ;  /* 0x000000ff0300720c */ /* 0x000fda0003f05300 */
[----:B------:R-:W-:-:S04]  /*8c00*/  @P0 LEA R8, P1, R165, R2, 0x2 ;  /* 0x00000002a5080211 */ /* 0x000fc800078210ff */
[----:B------:R-:W-:-:S05]  /*8c10*/  @P0 LEA.HI.X R9, R165, R3, RZ, 0x2, P1 ;  /* 0x00000003a5090211 */ /* 0x000fca00008f14ff */
[----:B------:R-:W2:Y:S01]  /*8c20*/  @P0 LD.E R5, desc[UR4][R8.64] ;  /* 0x0000000408050980 */ /* 0x000ea2000c101900 */
[----:B------:R-:W-:-:S04]  /*8c30*/  LEA.HI R3, R21, R21, RZ, 0x1 ;  /* 0x0000001515037211 */ /* 0x000fc800078f08ff */
[----:B------:R-:W-:Y:S02]  /*8c40*/  SHF.R.S32.HI R3, RZ, 0x1, R3 ;  /* 0x00000001ff037819 */ /* 0x000fe40000011403 */
[----:B---3--:R-:W-:-:S03]  /*8c50*/  ISETP.NE.AND P2, PT, R0, RZ, PT ;  /* 0x000000ff0000720c */ /* 0x008fc60003f45270 */
[----:B------:R-:W-:Y:S02]  /*8c60*/  IMAD R7, R124, R3, R74 ;  /* 0x000000037c077224 */ /* 0x000fe400078e024a */
[----:B------:R-:W-:Y:S01]  /*8c70*/  IMAD.SHL.U32 R33, R3, 0x10, RZ ;  /* 0x0000001003217824 */ /* 0x000fe200078e00ff */
[----:B--2---:R-:W-:Y:S01]  /*8c80*/  IADD3 R2, PT, PT, R5, R70, R168 ;  /* 0x0000004605027210 */ /* 0x004fe20007ffe0a8 */
[----:B------:R-:W-:-:S04]  /*8c90*/  IMAD.IADD R5, R74, 0x1, R7 ;  /* 0x000000014a057824 */ /* 0x000fc800078e0207 */
        /* <DEDUP_REMOVED lines=66> */
.L_x_13523:
[----:B------:R-:W-:Y:S05]  /*90c0*/  BSYNC.RECONVERGENT B0 ;  /* 0x0000000000007941 */ /* 0x000fea0003800200 */
.L_x_13522:
[----:B-----5:R3:W-:Y:S01]  /*90d0*/  STS.128 [R169], R8 ;  /* 0x00000008a9007388 */ /* 0x0207e20000000c00 */
[----:B------:R-:W-:Y:S05]  /*90e0*/  BRA `(.L_x_13520) ;  /* 0x0000000000047947 */ /* 0x000fea0003800000 */
.L_x_13521:
[----:B------:R2:W-:Y:S02]  /*90f0*/  STS.128 [R169], RZ ;  /* 0x000000ffa9007388 */ /* 0x0005e40000000c00 */
.L_x_13520:
[----:B------:R-:W-:Y:S05]  /*9100*/  BSYNC.RECONVERGENT B1 ;  /* 0x0000000000017941 */ /* 0x000fea0003800200 */
.L_x_13519:
        /* <DEDUP_REMOVED lines=61> */
.L_x_13527:
[----:B------:R-:W-:Y:S05]  /*94e0*/  BSYNC.RECONVERGENT B0 ;  /* 0x0000000000007941 */ /* 0x000fea0003800200 */
.L_x_13526:
[----:B-----5:R1:W-:Y:S02]  /*94f0*/  STS.128 [R169+0x800], R8 ;  /* 0x00080008a9007388 */ /* 0x0203e40000000c00 */
.L_x_13525:
[----:B------:R-:W-:Y:S05]  /*9500*/  BSYNC.RECONVERGENT B1 ;  /* 0x0000000000017941 */ /* 0x000fea0003800200 */
.L_x_13524:
        /* <DEDUP_REMOVED lines=62> */
.L_x_13531:
[----:B------:R-:W-:Y:S05]  /*98f0*/  BSYNC.RECONVERGENT B0 ;  /* 0x0000000000007941 */ /* 0x000fea0003800200 */
.L_x_13530:
[----:B-----5:R1:W-:Y:S02]  /*9900*/  STS.128 [R169+0x1000], R8 ;  /* 0x00100008a9007388 */ /* 0x0203e40000000c00 */
.L_x_13529:
[----:B------:R-:W-:Y:S05]  /*9910*/  BSYNC.RECONVERGENT B1 ;  /* 0x0000000000017941 */ /* 0x000fea0003800200 */
.L_x_13528:
        /* <DEDUP_REMOVED lines=61> */
.L_x_13533:
[----:B------:R-:W-:Y:S05]  /*9cf0*/  BSYNC.RECONVERGENT B0 ;  /* 0x0000000000007941 */ /* 0x000fea0003800200 */
.L_x_13532:
[----:B-----5:R1:W-:Y:S01]  /*9d00*/  STS.128 [R169+0x1800], R8 ;  /* 0x00180008a9007388 */ /* 0x0203e20000000c00 */
[----:B------:R-:W-:Y:S05]  /*9d10*/  BRA `(.L_x_13517) ;  /* 0x0000001400f07947 */ /* 0x000fea0003800000 */
.L_x_13518:
        /* <DEDUP_REMOVED lines=94> */
.L_x_13538:
[----:B------:R-:W-:Y:S05]  /*a300*/  BSYNC.RECONVERGENT B0 ;  /* 0x0000000000007941 */ /* 0x000fea0003800200 */
.L_x_13537:
[----:B-----5:R2:W-:Y:S01]  /*a310*/  STS.128 [R169], R16 ;  /* 0x00000010a9007388 */ /* 0x0205e20000000c00 */
[----:B------:R-:W-:Y:S05]  /*a320*/  BRA `(.L_x_13535) ;  /* 0x0000000000047947 */ /* 0x000fea0003800000 */
.L_x_13536:
[----:B------:R3:W-:Y:S02]  /*a330*/  STS.128 [R169], RZ ;  /* 0x000000ffa9007388 */ /* 0x0007e40000000c00 */
.L_x_13535:
[----:B------:R-:W-:Y:S05]  /*a340*/  BSYNC.RECONVERGENT B1 ;  /* 0x0000000000017941 */ /* 0x000fea0003800200 */
.L_x_13534:
        /* <DEDUP_REMOVED lines=90> */
.L_x_13542:
[----:B------:R-:W-:Y:S05]  /*a8f0*/  BSYNC.RECONVERGENT B0 ;  /* 0x0000000000007941 */ /* 0x000fea0003800200 */
.L_x_13541:
[----:B-----5:R1:W-:Y:S02]  /*a900*/  STS.128 [R169+0x800], R16 ;  /* 0x00080010a9007388 */ /* 0x0203e40000000c00 */
.L_x_13540:
[----:B------:R-:W-:Y:S05]  /*a910*/  BSYNC.RECONVERGENT B1 ;  /* 0x0000000000017941 */ /* 0x000fea0003800200 */
.L_x_13539:
        /* <DEDUP_REMOVED lines=91> */
.L_x_13546:
[----:B------:R-:W-:Y:S05]  /*aed0*/  BSYNC.RECONVERGENT B0 ;  /* 0x0000000000007941 */ /* 0x000fea0003800200 */
.L_x_13545:
[----:B-----5:R2:W-:Y:S02]  /*aee0*/  STS.128 [R169+0x1000], R16 ;  /* 0x00100010a9007388 */ /* 0x0205e40000000c00 */
.L_x_13544:
[----:B------:R-:W-:Y:S05]  /*aef0*/  BSYNC.RECONVERGENT B1 ;  /* 0x0000000000017941 */ /* 0x000fea0003800200 */
.L_x_13543:
        /* <DEDUP_REMOVED lines=92> */
.L_x_13548:
[----:B------:R-:W-:Y:S05]  /*b4c0*/  BSYNC.RECONVERGENT B0 ;  /* 0x0000000000007941 */ /* 0x000fea0003800200 */
.L_x_13547:
[----:B-----5:R1:W-:Y:S02]  /*b4d0*/  STS.128 [R169+0x1800], R16 ;  /* 0x00180010a9007388 */ /* 0x0203e40000000c00 */
.L_x_13517:
[----:B------:R-:W-:Y:S05]  /*b4e0*/  BSYNC.RECONVERGENT B2 ;  /* 0x0000000000027941 */ /* 0x000fea0003800200 */
.L_x_13508:
        /* <DEDUP_REMOVED lines=12> */
.L_x_13551:
[----:B------:R1:W-:Y:S02]  /*b5b0*/  STS.128 [R169+0x2000], RZ ;  /* 0x002000ffa9007388 */ /* 0x0003e40000000c00 */
.L_x_13550:
[----:B------:R-:W-:Y:S05]  /*b5c0*/  BSYNC.RECONVERGENT B0 ;  /* 0x0000000000007941 */ /* 0x000fea0003800200 */
.L_x_13549:
[----:B------:R-:W-:Y:S01]  /*b5d0*/  ISETP.GE.AND P1, PT, R179, R0, PT ;  /* 0x00000000b300720c */ /* 0x000fe20003f26270 */
[C---:B------:R-:W-:Y:S01]  /*b5e0*/  IMAD.SHL.U32 R127, R66.reuse, 0x2, RZ ;  /* 0x00000002427f7824 */ /* 0x040fe200078e00ff */
[----:B----4-:R-:W-:Y:S01]  /*b5f0*/  SHF.L.U64.HI R2, R66, 0x1, R69 ;  /* 0x0000000142027819 */ /* 0x010fe20000010245 */
[----:B------:R-:W-:Y:S03]  /*b600*/  BSSY.RECONVERGENT B0, `(.L_x_13552) ;  /* 0x000000c000007945 */ /* 0x000fe60003800200 */
[----:B-1-3--:R-:W-:-:S05]  /*b610*/  IADD3 R8, P0, PT, R127, R160, RZ ;  /* 0x000000a07f087210 */ /* 0x00afca0007f1e0ff */
        /* <DEDUP_REMOVED lines=9> */
.L_x_13554:
[----:B------:R3:W-:Y:S02]  /*b6b0*/  STS.128 [R169+0x2800], RZ ;  /* 0x002800ffa9007388 */ /* 0x0007e40000000c00 */
.L_x_13553:
[----:B------:R-:W-:Y:S05]  /*b6c0*/  BSYNC.RECONVERGENT B0 ;  /* 0x0000000000007941 */ /* 0x000fea0003800200 */
.L_x_13552:
        /* <DEDUP_REMOVED lines=12> */
.L_x_13557:
[----:B------:R4:W-:Y:S02]  /*b790*/  STS.128 [R169+0x3000], RZ ;  /* 0x003000ffa9007388 */ /* 0x0009e40000000c00 */
.L_x_13556:
[----:B------:R-:W-:Y:S05]  /*b7a0*/  BSYNC.RECONVERGENT B0 ;  /* 0x0000000000007941 */ /* 0x000fea0003800200 */
.L_x_13555:
        /* <DEDUP_REMOVED lines=12> */
.L_x_13560:
[----:B------:R1:W-:Y:S02]  /*b870*/  STS.128 [R169+0x3800], RZ ;  /* 0x003800ffa9007388 */ /* 0x0003e40000000c00 */
.L_x_13559:
[----:B------:R-:W-:Y:S05]  /*b880*/  BSYNC.RECONVERGENT B0 ;  /* 0x0000000000007941 */ /* 0x000fea0003800200 */
.L_x_13558:
        /* <DEDUP_REMOVED lines=16> */
.L_x_13563:
[----:B------:R1:W-:Y:S02]  /*b990*/  STS.128 [R169+0x4000], RZ ;  /* 0x004000ffa9007388 */ /* 0x0003e40000000c00 */
.L_x_13562:
[----:B------:R-:W-:Y:S05]  /*b9a0*/  BSYNC.RECONVERGENT B0 ;  /* 0x0000000000007941 */ /* 0x000fea0003800200 */
.L_x_13561:
        /* <DEDUP_REMOVED lines=13> */
.L_x_13566:
[----:B------:R4:W-:Y:S02]  /*ba80*/  STS.128 [R169+0x4800], RZ ;  /* 0x004800ffa9007388 */ /* 0x0009e40000000c00 */
.L_x_13565:
[----:B------:R-:W-:Y:S05]  /*ba90*/  BSYNC.RECONVERGENT B0 ;  /* 0x0000000000007941 */ /* 0x000fea0003800200 */
.L_x_13564:
        /* <DEDUP_REMOVED lines=16> */
.L_x_13569:
[----:B------:R1:W-:Y:S02]  /*bba0*/  STS.128 [R169+0x5000], RZ ;  /* 0x005000ffa9007388 */ /* 0x0003e40000000c00 */
.L_x_13568:
[----:B------:R-:W-:Y:S05]  /*bbb0*/  BSYNC.RECONVERGENT B0 ;  /* 0x0000000000007941 */ /* 0x000fea0003800200 */
.L_x_13567:
[----:B------:R-:W-:Y:S01]  /*bbc0*/  VIADD R125, R124, 0x70 ;  /* 0x000000707c7d7836 */ /* 0x000fe20000000000 */
[----:B------:R-:W-:Y:S01]  /*bbd0*/  BSSY.RECONVERGENT B0, `(.L_x_13570) ;  /* 0x0000010000007945 */ /* 0x000fe20003800200 */
[----:B----4-:R-:W-:-:S03]  /*bbe0*/  IMAD.SHL.U32 R11, R60, 0x20, RZ ;  /* 0x000000203c0b7824 */ /* 0x010fc600078e00ff */
        /* <DEDUP_REMOVED lines=13> */
.L_x_13572:
[----:B------:R4:W-:Y:S02]  /*bcc0*/  STS.128 [R169+0x5800], RZ ;  /* 0x005800ffa9007388 */ /* 0x0009e40000000c00 */
.L_x_13571:
[----:B------:R-:W-:Y:S05]  /*bcd0*/  BSYNC.RECONVERGENT B0 ;  /* 0x0000000000007941 */ /* 0x000fea0003800200 */
.L_x_13570:
[----:B-1----:R-:W2:Y:S04]  /*bce0*/  LD.E.64 R8, desc[UR4][R102.64+0x1c0] ;  /* 0x0001c00466087980 */ /* 0x002ea8000c101b00 */
[----:B------:R-:W3:Y:S01]  /*bcf0*/  LD.E.64 R12, desc[UR4][R102.64+0x1b8] ;  /* 0x0001b804660c7980 */ /* 0x000ee2000c101b00 */
[----:B-----5:R-:W-:Y:S02]  /*bd00*/  MOV R10, R166 ;  /* 0x000000a6000a7202 */ /* 0x020fe40000000f00 */
        /* <DEDUP_REMOVED lines=24> */
.L_x_13575:
[----:B------:R3:W-:Y:S01]  /*be90*/  STS.128 [R169+0x6000], RZ ;  /* 0x006000ffa9007388 */ /* 0x0007e20000000c00 */
[----:B------:R-:W-:Y:S05]  /*bea0*/  BRA `(.L_x_13576) ;  /* 0x0000000000047947 */ /* 0x000fea0003800000 */
.L_x_13574:
[----:B------:R1:W-:Y:S02]  /*beb0*/  STS.128 [R169+0x6000], RZ ;  /* 0x006000ffa9007388 */ /* 0x0003e40000000c00 */
.L_x_13576:
[----:B------:R-:W-:Y:S05]  /*bec0*/  BSYNC.RECONVERGENT B0 ;  /* 0x0000000000007941 */ /* 0x000fea0003800200 */
.L_x_13573:
[----:B------:R-:W-:Y:S01]  /*bed0*/  ISETP.GE.AND P0, PT, R179, R0, PT ;  /* 0x00000000b300720c */ /* 0x000fe20003f06270 */
[C---:B------:R-:W-:Y:S01]  /*bee0*/  IMAD.SHL.U32 R49, R64.reuse, 0x2, RZ ;  /* 0x0000000240317824 */ /* 0x040fe200078e00ff */
        /* <DEDUP_REMOVED lines=13> */
.L_x_13579:
[----:B------:R1:W-:Y:S02]  /*bfc0*/  STS.128 [R169+0x6800], RZ ;  /* 0x006800ffa9007388 */ /* 0x0003e40000000c00 */
.L_x_13578:
[----:B------:R-:W-:Y:S05]  /*bfd0*/  BSYNC.RECONVERGENT B0 ;  /* 0x0000000000007941 */ /* 0x000fea0003800200 */
.L_x_13577:
        /* <DEDUP_REMOVED lines=13> */
.L_x_13582:
[----:B------:R1:W-:Y:S02]  /*c0b0*/  STS.128 [R169+0x7000], RZ ;  /* 0x007000ffa9007388 */ /* 0x0003e40000000c00 */
.L_x_13581:
[----:B------:R-:W-:Y:S05]  /*c0c0*/  BSYNC.RECONVERGENT B0 ;  /* 0x0000000000007941 */ /* 0x000fea0003800200 */
.L_x_13580:
        /* <DEDUP_REMOVED lines=13> */
.L_x_13585:
[----:B------:R1:W-:Y:S02]  /*c1a0*/  STS.128 [R169+0x7800], RZ ;  /* 0x007800ffa9007388 */ /* 0x0003e40000000c00 */
.L_x_13584:
[----:B------:R-:W-:Y:S05]  /*c1b0*/  BSYNC.RECONVERGENT B0 ;  /* 0x0000000000007941 */ /* 0x000fea0003800200 */
.L_x_13583:
        /* <DEDUP_REMOVED lines=16> */
.L_x_13588:
[----:B------:R1:W-:Y:S02]  /*c2c0*/  STS.128 [R169+0x8000], RZ ;  /* 0x008000ffa9007388 */ /* 0x0003e40000000c00 */
.L_x_13587:
[----:B------:R-:W-:Y:S05]  /*c2d0*/  BSYNC.RECONVERGENT B0 ;  /* 0x0000000000007941 */ /* 0x000fea0003800200 */
.L_x_13586:
        /* <DEDUP_REMOVED lines=13> */
.L_x_13591:
[----:B------:R1:W-:Y:S02]  /*c3b0*/  STS.128 [R169+0x8800], RZ ;  /* 0x008800ffa9007388 */ /* 0x0003e40000000c00 */
.L_x_13590:
[----:B------:R-:W-:Y:S05]  /*c3c0*/  BSYNC.RECONVERGENT B0 ;  /* 0x0000000000007941 */ /* 0x000fea0003800200 */
.L_x_13589:
        /* <DEDUP_REMOVED lines=16> */
.L_x_13594:
[----:B------:R1:W-:Y:S02]  /*c4d0*/  STS.128 [R169+0x9000], RZ ;  /* 0x009000ffa9007388 */ /* 0x0003e40000000c00 */
.L_x_13593:
[----:B------:R-:W-:Y:S05]  /*c4e0*/  BSYNC.RECONVERGENT B0 ;  /* 0x0000000000007941 */ /* 0x000fea0003800200 */
.L_x_13592:
[----:B------:R-:W-:Y:S01]  /*c4f0*/  ISETP.GE.AND P0, PT, R125, R0, PT ;  /* 0x000000007d00720c */ /* 0x000fe20003f06270 */
[----:B------:R-:W-:Y:S01]  /*c500*/  BSSY.RECONVERGENT B0, `(.L_x_13595) ;  /* 0x0000013000007945 */ /* 0x000fe20003800200 */
[----:B------:R-:W-:Y:S01]  /*c510*/  SHF.R.U32.HI R125, RZ, 0x1, R60 ;  /* 0x00000001ff7d7819 */ /* 0x000fe2000001163c */
        /* <DEDUP_REMOVED lines=16> */
.L_x_13597:
[----:B------:R1:W-:Y:S02]  /*c620*/  STS.128 [R169+0x9800], RZ ;  /* 0x009800ffa9007388 */ /* 0x0003e40000000c00 */
.L_x_13596:
[----:B------:R-:W-:Y:S05]  /*c630*/  BSYNC.RECONVERGENT B0 ;  /* 0x0000000000007941 */ /* 0x000fea0003800200 */
.L_x_13595:
[----:B------:R-:W2:Y:S01]  /*c640*/  S2UR UR6, SR_CgaCtaId ;  /* 0x00000000000679c3 */ /* 0x000ea20000008800 */
[C---:B------:R-:W-:Y:S01]  /*c650*/  IMAD.SHL.U32 R152, R60.reuse, 0x40, RZ ;  /* 0x000000403c987824 */ /* 0x040fe200078e00ff */
[----:B------:R-:W-:Y:S01]  /*c660*/  LOP3.LUT R0, R65, 0x8, R60, 0x78, !PT ;  /* 0x0000000841007812 */ /* 0x000fe200078e783c */
[----:B------:R-:W-:Y:S01]  /*c670*/  UMOV UR7, 0x400 ;  /* 0x0000040000077882 */ /* 0x000fe20000000000 */
[C---:B------:R-:W-:Y:S01]  /*c680*/  R2P PR, R60.reuse, 0x6 ;  /* 0x000000063c007804 */ /* 0x040fe20000000000 */
[----:B------:R-:W-:Y:S01]  /*c690*/  IMAD.SHL.U32 R126, R60, 0x2, RZ ;  /* 0x000000023c7e7824 */ /* 0x000fe200078e00ff */
[----:B------:R-:W-:Y:S01]  /*c6a0*/  LOP3.LUT R3, R0, 0x38, R63, 0x78, !PT ;  /* 0x0000003800037812 */ /* 0x000fe200078e783f */
[----:B------:R-:W0:Y:S01]  /*c6b0*/  LDGDEPBAR ;  /* 0x00000000000079af */ /* 0x000e220000000000 */
[----:B------:R-:W-:Y:S01]  /*c6c0*/  LOP3.LUT R152, R152, 0x400, RZ, 0xc0, !PT ;  /* 0x0000040098987812 */ /* 0x000fe200078ec0ff */
[----:B------:R-:W-:Y:S01]  /*c6d0*/  BSSY.RECONVERGENT B1, `(.L_x_13598) ;  /* 0x0000359000017945 */ /* 0x000fe20003800200 */
[----:B------:R-:W-:-:S02]  /*c6e0*/  LOP3.LUT R126, R126, 0x6, RZ, 0xc0, !PT ;  /* 0x000000067e7e7812 */ /* 0x000fc400078ec0ff */
[----:B-----5:R-:W-:Y:S01]  /*c6f0*/  IADD3 R132, PT, PT, R56, -R171, -R132 ;  /* 0x800000ab38847210 */ /* 0x020fe20007ffe884 */
[----:B------:R-:W-:Y:S01]  /*c700*/  IMAD R152, R3, 0x2, R152 ;  /* 0x0000000203987824 */ /* 0x000fe200078e0298 */
[----:B------:R-:W-:Y:S01]  /*c710*/  IADD3 R50, PT, PT, R50, R56, -R171 ;  /* 0x0000003832327210 */ /* 0x000fe20007ffe8ab */
[----:B------:R-:W-:Y:S01]  /*c720*/  IMAD.MOV.U32 R3, RZ, RZ, 0x20 ;  /* 0x00000020ff037424 */ /* 0x000fe200078e00ff */
[----:B------:R-:W-:-:S04]  /*c730*/  LOP3.LUT R172, R172, 0xfffffffe, RZ, 0xc0, !PT ;  /* 0xfffffffeacac7812 */ /* 0x000fc800078ec0ff */
[----:B------:R-:W-:Y:S01]  /*c740*/  SEL R3, R3, 0xffffffe0, !P1 ;  /* 0xffffffe003037807 */ /* 0x000fe20004800000 */
[----:B--2---:R-:W-:-:S06]  /*c750*/  ULEA UR6, UR6, UR7, 0x18 ;  /* 0x0000000706067291 */ /* 0x004fcc000f8ec0ff */
[----:B------:R-:W-:Y:S01]  /*c760*/  LEA R153, R153, UR6, 0x1 ;  /* 0x0000000699997c11 */ /* 0x000fe2000f8e08ff */
[----:B------:R-:W-:Y:S02]  /*c770*/  VIADD R0, R152, UR6 ;  /* 0x0000000698007c36 */ /* 0x000fe40008000000 */
[----:B------:R-:W-:Y:S02]  /*c780*/  LDSM.16.M88.4 R24, [R152+UR6+0x4800] ;  /* 0x004800069818783b */ /* 0x000fe40008000200 */
[--C-:B------:R-:W-:Y:S02]  /*c790*/  IMAD.IADD R151, R153, 0x1, R3.reuse ;  /* 0x0000000199977824 */ /* 0x100fe400078e0203 */
[----:B-1----:R-:W1:Y:S01]  /*c7a0*/  LDSM.16.M88.4 R8, [R153] ;  /* 0x000000009908783b */ /* 0x002e620000000200 */
[----:B------:R-:W-:-:S03]  /*c7b0*/  IMAD.IADD R147, R0, 0x1, R3 ;  /* 0x0000000100937824 */ /* 0x000fc600078e0203 */
[----:B------:R-:W2:Y:S04]  /*c7c0*/  LDSM.16.M88.4 R52, [R152+UR6+0x3000] ;  /* 0x003000069834783b */ /* 0x000ea80008000200 */
[----:B------:R-:W3:Y:S04]  /*c7d0*/  LDSM.16.M88.4 R32, [R152+UR6+0x4000] ;  /* 0x004000069820783b */ /* 0x000ee80008000200 */
[----:B------:R-:W4:Y:S04]  /*c7e0*/  LDSM.16.M88.4 R76, [R152+UR6+0x2000] ;  /* 0x00200006984c783b */ /* 0x000f280008000200 */
[----:B------:R-:W-:Y:S04]  /*c7f0*/  LDSM.16.M88.4 R88, [R151] ;  /* 0x000000009758783b */ /* 0x000fe80000000200 */
[----:B------:R-:W4:Y:S04]  /*c800*/  LDSM.16.M88.4 R4, [R147+0x4800] ;  /* 0x004800009304783b */ /* 0x000f280000000200 */
[----:B------:R-:W4:Y:S04]  /*c810*/  LDSM.16.M88.4 R68, [R152+UR6+0x2800] ;  /* 0x002800069844783b */ /* 0x000f280008000200 */
[----:B------:R-:W4:Y:S04]  /*c820*/  LDSM.16.M88.4 R40, [R152+UR6+0x3800] ;  /* 0x003800069828783b */ /* 0x000f280008000200 */
[----:B------:R-:W4:Y:S04]  /*c830*/  LDSM.16.M88.4 R16, [R152+UR6+0x5000] ;  /* 0x005000069810783b */ /* 0x000f280008000200 */
[----:B------:R-:W4:Y:S04]  /*c840*/  LDSM.16.M88.4 R104, [R147+0x3000] ;  /* 0x003000009368783b */ /* 0x000f280000000200 */
[----:B------:R-:W4:Y:S01]  /*c850*/  LDSM.16.M88.4 R84, [R147+0x4000] ;  /* 0x004000009354783b */ /* 0x000f220000000200 */
[C---:B-1----:R-:W-:Y:S03]  /*c860*/  HMMA.16816.F32 R28, R8.reuse, R24, RZ ;  /* 0x00000018081c723c */ /* 0x042fe600000018ff */
[----:B------:R-:W1:Y:S04]  /*c870*/  LDSM.16.M88.4 R116, [R152+UR6+0x5800] ;  /* 0x005800069874783b */ /* 0x000e680008000200 */
[----:B------:R-:W1:Y:S01]  /*c880*/  LDSM.16.M88.4 R112, [R147+0x2000] ;  /* 0x002000009370783b */ /* 0x000e620000000200 */
[C---:B--2---:R-:W-:Y:S03]  /*c890*/  HMMA.16816.F32 R64, R8.reuse, R52, RZ ;  /* 0x000000340840723c */ /* 0x044fe600000018ff */
[----:B------:R-:W2:Y:S04]  /*c8a0*/  LDSM.16.M88.4 R108, [R147+0x2800] ;  /* 0x00280000936c783b */ /* 0x000ea80000000200 */
[----:B------:R-:W2:Y:S01]  /*c8b0*/  LDSM.16.M88.4 R96, [R147+0x3800] ;  /* 0x003800009360783b */ /* 0x000ea20000000200 */
[C---:B---3--:R-:W-:Y:S03]  /*c8c0*/  HMMA.16816.F32 R36, R8.reuse, R32, RZ ;  /* 0x000000200824723c */ /* 0x048fe600000018ff */
[----:B------:R-:W3:Y:S04]  /*c8d0*/  LDSM.16.M88.4 R92, [R147+0x5000] ;  /* 0x00500000935c783b */ /* 0x000ee80000000200 */
[----:B------:R-:W3:Y:S01]  /*c8e0*/  LDSM.16.M88.4 R128, [R147+0x5800] ;  /* 0x005800009380783b */ /* 0x000ee20000000200 */
[C---:B------:R-:W-:Y:S08]  /*c8f0*/  HMMA.16816.F32 R52, R8.reuse, R54, RZ ;  /* 0x000000360834723c */ /* 0x040ff000000018ff */
[C---:B------:R-:W-:Y:S08]  /*c900*/  HMMA.16816.F32 R32, R8.reuse, R34, RZ ;  /* 0x000000220820723c */ /* 0x040ff000000018ff */
[C---:B----4-:R-:W-:Y:S08]  /*c910*/  HMMA.16816.F32 R80, R8.reuse, R76, RZ ;  /* 0x0000004c0850723c */ /* 0x050ff000000018ff */
        /* <DEDUP_REMOVED lines=8> */
[C---:B------:R-:W-:Y:S01]  /*c9a0*/  HMMA.16816.F32 R44, R8.reuse, R40, RZ ;  /* 0x00000028082c723c */ /* 0x040fe200000018ff */
[----:B------:R-:W-:Y:S01]  /*c9b0*/  IMAD.IADD R145, R3, 0x1, R146 ;  /* 0x0000000103917824 */ /* 0x000fe200078e0292 */
[----:B------:R-:W-:Y:S06]  /*c9c0*/  LDSM.16.M88.4 R120, [R146+0x2000] ;  /* 0x002000009278783b */ /* 0x000fec0000000200 */
[C---:B------:R-:W-:Y:S08]  /*c9d0*/  HMMA.16816.F32 R68, R8.reuse, R70, RZ ;  /* 0x000000460844723c */ /* 0x040ff000000018ff */
[C---:B------:R-:W-:Y:S08]  /*c9e0*/  HMMA.16816.F32 R40, R8.reuse, R42, RZ ;  /* 0x0000002a0828723c */ /* 0x040ff000000018ff */
[----:B------:R-:W-:Y:S08]  /*c9f0*/  HMMA.16816.F32 R20, R8, R16, RZ ;  /* 0x000000100814723c */ /* 0x000ff000000018ff */
[C---:B------:R-:W-:Y:S08]  /*ca00*/  HMMA.16816.F32 R64, R88.reuse, R104, R64 ;  /* 0x000000685840723c */ /* 0x040ff00000001840 */
[C---:B------:R-:W-:Y:S01]  /*ca10*/  HMMA.16816.F32 R52, R88.reuse, R106, R52 ;  /* 0x0000006a5834723c */ /* 0x040fe20000001834 */
[----:B------:R-:W-:Y:S07]  /*ca20*/  LDSM.16.M88.4 R104, [R146+0x4000] ;  /* 0x004000009268783b */ /* 0x000fee0000000200 */
[C---:B------:R-:W-:Y:S08]  /*ca30*/  HMMA.16816.F32 R36, R88.reuse, R84, R36 ;  /* 0x000000545824723c */ /* 0x040ff00000001824 */
[----:B------:R-:W-:Y:S01]  /*ca40*/  HMMA.16816.F32 R32, R88, R86, R32 ;  /* 0x000000565820723c */ /* 0x000fe20000001820 */
[----:B------:R-:W4:Y:S07]  /*ca50*/  LDSM.16.M88.4 R84, [R150] ;  /* 0x000000009654783b */ /* 0x000f2e0000000200 */
        /* <DEDUP_REMOVED lines=14> */
[----:B------:R-:W-:Y:S01]  /*cb40*/  HMMA.16816.F32 R24, R88, R6, R24 ;  /* 0x000000065818723c */ /* 0x000fe20000001818 */
[----:B------:R-:W-:-:S04]  /*cb50*/  IMAD.IADD R7, R125, 0x1, R124 ;  /* 0x000000017d077824 */ /* 0x000fc800078e027c */
[--C-:B------:R-:W-:Y:S02]  /*cb60*/  IMAD.IADD R181, R168, 0x1, R7.reuse ;  /* 0x00000001a8b57824 */ /* 0x100fe400078e0207 */
[----:B------:R-:W-:Y:S01]  /*cb70*/  IMAD.IADD R7, R58, 0x1, R7 ;  /* 0x000000013a077824 */ /* 0x000fe200078e0207 */
[----:B---3--:R-:W-:Y:S01]  /*cb80*/  HMMA.16816.F32 R20, R88, R92, R20 ;  /* 0x0000005c5814723c */ /* 0x008fe20000001814 */
[C---:B------:R-:W-:Y:S02]  /*cb90*/  IMAD.IADD R5, R181.reuse, 0x1, R132 ;  /* 0x00000001b5057824 */ /* 0x040fe400078e0284 */
[----:B------:R-:W-:-:S03]  /*cba0*/  IMAD.IADD R181, R181, 0x1, R50 ;  /* 0x00000001b5b57824 */ /* 0x000fc600078e0232 */
[----:B------:R-:W-:Y:S02]  /*cbb0*/  VIMNMX R184, PT, PT, RZ, R5, !PT ;  /* 0x00000005ffb87248 */ /* 0x000fe40007fe0100 */
[----:B------:R-:W-:Y:S01]  /*cbc0*/  HMMA.16816.F32 R16, R88, R94, R16 ;  /* 0x0000005e5810723c */ /* 0x000fe20000001810 */
[----:B------:R-:W-:Y:S01]  /*cbd0*/  LDSM.16.M88.4 R92, [R146+0x5000] ;  /* 0x00500000925c783b */ /* 0x000fe20000000200 */
[C-C-:B------:R-:W-:Y:S02]  /*cbe0*/  VIADDMNMX R183, R181.reuse, 0x1, R56.reuse, PT ;  /* 0x00000001b5b77846 */ /* 0x140fe40003800138 */
[----:B------:R-:W-:-:S04]  /*cbf0*/  VIADDMNMX R181, R181, 0x9, R56, PT ;  /* 0x00000009b5b57846 */ /* 0x000fc80003800138 */
[C---:B------:R-:W-:Y:S08]  /*cc00*/  HMMA.16816.F32 R12, R88.reuse, R128, R12 ;  /* 0x00000080580c723c */ /* 0x040ff0000000180c */
[----:B------:R-:W-:Y:S01]  /*cc10*/  HMMA.16816.F32 R8, R88, R130, R8 ;  /* 0x000000825808723c */ /* 0x000fe20000001808 */
        /* <DEDUP_REMOVED lines=23> */
[----:B------:R-:W-:Y:S01]  /*cd90*/  HMMA.16816.F32 R16, R84, R94, R16 ;  /* 0x0000005e5410723c */ /* 0x000fe20000001810 */
[----:B------:R-:W3:Y:S04]  /*cda0*/  LDSM.16.M88.4 R92, [R145+0x4800] ;  /* 0x00480000915c783b */ /* 0x000ee80000000200 */
[----:B------:R-:W3:Y:S01]  /*cdb0*/  LDSM.16.M88.4 R84, [R145+0x5800] ;  /* 0x005800009154783b */ /* 0x000ee20000000200 */
[----:B------:R-:W-:-:S04]  /*cdc0*/  DEPBAR.LE SB0, 0x0 ;  /* 0x000080000000791a */ /* 0x000fc80000000000 */
[----:B----4-:R-:W-:Y:S01]  /*cdd0*/  HMMA.16816.F32 R44, R120, R104, R44 ;  /* 0x00000068782c723c */ /* 0x010fe2000000182c */
[----:B------:R-:W-:-:S04]  /*cde0*/  IMAD.IADD R104, R51, 0x1, R126 ;  /* 0x0000000133687824 */ /* 0x000fc800078e027e */
[C---:B------:R-:W-:Y:S02]  /*cdf0*/  IMAD.IADD R0, R104.reuse, 0x1, R171 ;  /* 0x0000000168007824 */ /* 0x040fe400078e02ab */
[C---:B------:R-:W-:Y:S01]  /*ce00*/  VIADD R138, R104.reuse, 0x9 ;  /* 0x00000009688a7836 */ /* 0x040fe20000000000 */
[C---:B-1----:R-:W-:Y:S01]  /*ce10*/  HMMA.16816.F32 R72, R120.reuse, R112, R72 ;  /* 0x000000707848723c */ /* 0x042fe20000001848 */
[C---:B------:R-:W-:Y:S01]  /*ce20*/  VIADD R136, R104.reuse, 0x10 ;  /* 0x0000001068887836 */ /* 0x040fe20000000000 */
[C-C-:B------:R-:W-:Y:S01]  /*ce30*/  IADD3 R6, PT, PT, R7.reuse, -0x11, -R0.reuse ;  /* 0xffffffef07067810 */ /* 0x140fe20007ffe800 */
[C---:B------:R-:W-:Y:S01]  /*ce40*/  VIADD R134, R104.reuse, 0x11 ;  /* 0x0000001168867836 */ /* 0x040fe20000000000 */
[C-C-:B------:R-:W-:Y:S01]  /*ce50*/  IADD3 R50, PT, PT, R7.reuse, -0x9, -R0.reuse ;  /* 0xfffffff707327810 */ /* 0x140fe20007ffe800 */
[C---:B------:R-:W-:Y:S01]  /*ce60*/  VIADD R140, R104.reuse, 0x8 ;  /* 0x00000008688c7836 */ /* 0x040fe20000000000 */
[----:B------:R-:W-:Y:S01]  /*ce70*/  IABS R6, R6 ;  /* 0x0000000600067213 */ /* 0x000fe20000000000 */
[C---:B------:R-:W-:Y:S01]  /*ce80*/  VIADD R130, R104.reuse, 0x19 ;  /* 0x0000001968827836 */ /* 0x040fe20000000000 */
[----:B------:R-:W-:Y:S01]  /*ce90*/  HMMA.16816.F32 R76, R120, R118, R76 ;  /* 0x00000076784c723c */ /* 0x000fe2000000184c */
[----:B------:R-:W-:Y:S01]  /*cea0*/  IADD3 R63, PT, PT, R7, -0x18, -R0 ;  /* 0xffffffe8073f7810 */ /* 0x000fe20007ffe800 */
[C---:B------:R-:W-:Y:S01]  /*ceb0*/  VIADD R128, R104.reuse, 0x20 ;  /* 0x0000002068807836 */ /* 0x040fe20000000000 */
[----:B------:R-:W-:Y:S01]  /*cec0*/  I2FP.F32.S32 R6, R6 ;  /* 0x0000000600067245 */ /* 0x000fe20000201400 */
[----:B------:R-:W-:Y:S01]  /*ced0*/  VIADD R132, R104, 0x18 ;  /* 0x0000001868847836 */ /* 0x000fe20000000000 */
[----:B------:R-:W-:-:S02]  /*cee0*/  IABS R50, R50 ;  /* 0x0000003200327213 */ /* 0x000fc40000000000 */
[----:B------:R-:W-:Y:S01]  /*cef0*/  IABS R63, R63 ;  /* 0x0000003f003f7213 */ /* 0x000fe20000000000 */
[C---:B------:R-:W-:Y:S01]  /*cf00*/  HMMA.16816.F32 R68, R120.reuse, R114, R68 ;  /* 0x000000727844723c */ /* 0x040fe20000001844 */
[----:B------:R-:W-:Y:S02]  /*cf10*/  I2FP.F32.S32 R50, R50 ;  /* 0x0000003200327245 */ /* 0x000fe40000201400 */
[----:B------:R-:W-:Y:S02]  /*cf20*/  I2FP.F32.S32 R63, R63 ;  /* 0x0000003f003f7245 */ /* 0x000fe40000201400 */
[C-C-:B------:R-:W-:Y:S02]  /*cf30*/  IADD3 R58, PT, PT, R7.reuse, -0x1, -R0.reuse ;  /* 0xffffffff073a7810 */ /* 0x140fe40007ffe800 */
[C-C-:B------:R-:W-:Y:S01]  /*cf40*/  IADD3 R113, PT, PT, R7.reuse, -0x30, -R0.reuse ;  /* 0xffffffd007717810 */ /* 0x140fe20007ffe800 */
[----:B--2---:R-:W-:Y:S01]  /*cf50*/  HMMA.16816.F32 R52, R120, R110, R52 ;  /* 0x0000006e7834723c */ /* 0x004fe20000001834 */
[----:B------:R-:W-:-:S02]  /*cf60*/  IADD3 R118, PT, PT, R7, -0x31, -R0 ;  /* 0xffffffcf07767810 */ /* 0x000fc40007ffe800 */
[C---:B------:R-:W-:Y:S01]  /*cf70*/  FFMA.FTZ R77, -R180.reuse, R50, R77 ;  /* 0x00000032b44d7223 */ /* 0x040fe2000001014d */
[C-C-:B------:R-:W-:Y:S02]  /*cf80*/  IADD3 R50, PT, PT, R7.reuse, -0x21, -R0.reuse ;  /* 0xffffffdf07327810 */ /* 0x140fe40007ffe800 */
[C-C-:B------:R-:W-:Y:S02]  /*cf90*/  IADD3 R133, PT, PT, R7.reuse, -0x38, -R0.reuse ;  /* 0xffffffc807857810 */ /* 0x140fe40007ffe800 */
[----:B------:R-:W-:Y:S01]  /*cfa0*/  HMMA.16816.F32 R40, R120, R106, R40 ;  /* 0x0000006a7828723c */ /* 0x000fe20000001828 */
[C---:B------:R-:W-:Y:S02]  /*cfb0*/  IADD3 R119, PT, PT, R7.reuse, -0x41, -R0 ;  /* 0xffffffbf07777810 */ /* 0x040fe40007ffe800 */
[----:B------:R-:W-:Y:S01]  /*cfc0*/  FFMA.FTZ R68, -R180, R63, R68 ;  /* 0x0000003fb4447223 */ /* 0x000fe20000010144 */
[----:B------:R-:W-:Y:S02]  /*cfd0*/  IADD3 R63, PT, PT, R7, -0x20, -R0 ;  /* 0xffffffe0073f7810 */ /* 0x000fe40007ffe800 */
[----:B------:R-:W-:-:S02]  /*cfe0*/  IABS R58, R58 ;  /* 0x0000003a003a7213 */ /* 0x000fc40000000000 */
[C---:B------:R-:W-:Y:S01]  /*cff0*/  HMMA.16816.F32 R36, R120.reuse, R96, R36 ;  /* 0x000000607824723c */ /* 0x040fe20000001824 */
[----:B------:R-:W-:Y:S02]  /*d000*/  IABS R63, R63 ;  /* 0x0000003f003f7213 */ /* 0x000fe40000000000 */
[----:B------:R-:W-:Y:S02]  /*d010*/  IABS R50, R50 ;  /* 0x0000003200327213 */ /* 0x000fe40000000000 */
[----:B------:R-:W-:Y:S02]  /*d020*/  IABS R113, R113 ;  /* 0x0000007100717213 */ /* 0x000fe40000000000 */
[----:B------:R-:W-:Y:S01]  /*d030*/  IABS R118, R118 ;  /* 0x0000007600767213 */ /* 0x000fe20000000000 */
[----:B---3--:R-:W-:Y:S01]  /*d040*/  HMMA.16816.F32 R20, R120, R88, R20 ;  /* 0x000000587814723c */ /* 0x008fe20000001814 */
[----:B------:R-:W-:Y:S01]  /*d050*/  FFMA.FTZ R89, -R180, R6, R73 ;  /* 0x00000006b4597223 */ /* 0x000fe20000010149 */
[----:B------:R-:W-:-:S02]  /*d060*/  IADD3 R6, PT, PT, R7, -0x29, -R0 ;  /* 0xffffffd707067810 */ /* 0x000fc40007ffe800 */
[----:B------:R-:W-:Y:S02]  /*d070*/  IABS R133, R133 ;  /* 0x0000008500857213 */ /* 0x000fe40000000000 */
[----:B------:R-:W-:Y:S02]  /*d080*/  IABS R6, R6 ;  /* 0x0000000600067213 */ /* 0x000fe40000000000 */
[C---:B------:R-:W-:Y:S01]  /*d090*/  HMMA.16816.F32 R80, R120.reuse, R116, R80 ;  /* 0x000000747850723c */ /* 0x040fe20000001850 */
[C-C-:B------:R-:W-:Y:S02]  /*d0a0*/  IADD3 R117, PT, PT, R7.reuse, -0x48, -R0.reuse ;  /* 0xffffffb807757810 */ /* 0x140fe40007ffe800 */
[----:B------:R-:W-:Y:S02]  /*d0b0*/  I2FP.F32.S32 R6, R6 ;  /* 0x0000000600067245 */ /* 0x000fe40000201400 */
[----:B------:R-:W-:Y:S02]  /*d0c0*/  IABS R119, R119 ;  /* 0x0000007700777213 */ /* 0x000fe40000000000 */
[----:B------:R-:W-:Y:S01]  /*d0d0*/  IABS R117, R117 ;  /* 0x0000007500757213 */ /* 0x000fe20000000000 */
[----:B------:R-:W-:Y:S01]  /*d0e0*/  HMMA.16816.F32 R64, R120, R108, R64 ;  /* 0x0000006c7840723c */ /* 0x000fe20000001840 */
[C-C-:B------:R-:W-:Y:S01]  /*d0f0*/  IADD3 R109, PT, PT, R7.reuse, -0x28, -R0.reuse ;  /* 0xffffffd8076d7810 */ /* 0x140fe20007ffe800 */
[----:B------:R-:W-:Y:S01]  /*d100*/  FFMA.FTZ R111, -R180, R6, R53 ;  /* 0x00000006b46f7223 */ /* 0x000fe20000010135 */
[----:B------:R-:W-:-:S02]  /*d110*/  IADD3 R6, PT, PT, R7, -0x51, -R0 ;  /* 0xffffffaf07067810 */ /* 0x000fc40007ffe800 */
[----:B------:R-:W-:Y:S02]  /*d120*/  IABS R109, R109 ;  /* 0x0000006d006d7213 */ /* 0x000fe40000000000 */
[----:B------:R-:W-:Y:S01]  /*d130*/  IABS R6, R6 ;  /* 0x0000000600067213 */ /* 0x000fe20000000000 */
[C---:B------:R-:W-:Y:S01]  /*d140*/  HMMA.16816.F32 R32, R120.reuse, R98, R32 ;  /* 0x000000627820723c */ /* 0x040fe20000001820 */
[----:B------:R-:W-:Y:S02]  /*d150*/  I2FP.F32.S32 R109, R109 ;  /* 0x0000006d006d7245 */ /* 0x000fe40000201400 */
[----:B------:R-:W-:Y:S02]  /*d160*/  I2FP.F32.S32 R58, R58 ;  /* 0x0000003a003a7245 */ /* 0x000fe40000201400 */
[----:B------:R-:W-:Y:S01]  /*d170*/  I2FP.F32.S32 R63, R63 ;  /* 0x0000003f003f7245 */ /* 0x000fe20000201400 */
[C---:B------:R-:W-:Y:S01]  /*d180*/  FFMA.FTZ R109, -R180.reuse, R109, R52 ;  /* 0x0000006db46d7223 */ /* 0x040fe20000010134 */
[----:B------:R-:W-:Y:S01]  /*d190*/  I2FP.F32.S32 R50, R50 ;  /* 0x0000003200327245 */ /* 0x000fe20000201400 */
[C---:B------:R-:W-:Y:S01]  /*d1a0*/  HMMA.16816.F32 R28, R120.reuse, R92, R28 ;  /* 0x0000005c781c723c */ /* 0x040fe2000000181c */
[----:B------:R-:W-:Y:S01]  /*d1b0*/  I2FP.F32.S32 R113, R113 ;  /* 0x0000007100717245 */ /* 0x000fe20000201400 */
[C---:B------:R-:W-:Y:S01]  /*d1c0*/  FFMA.FTZ R58, -R180.reuse, R58, R81 ;  /* 0x0000003ab43a7223 */ /* 0x040fe20000010151 */
[----:B------:R-:W-:Y:S01]  /*d1d0*/  I2FP.F32.S32 R118, R118 ;  /* 0x0000007600767245 */ /* 0x000fe20000201400 */
[C---:B------:R-:W-:Y:S01]  /*d1e0*/  FFMA.FTZ R64, -R180.reuse, R63, R64 ;  /* 0x0000003fb4407223 */ /* 0x040fe20000010140 */
[----:B------:R-:W-:Y:S01]  /*d1f0*/  I2FP.F32.S32 R133, R133 ;  /* 0x0000008500857245 */ /* 0x000fe20000201400 */
[C---:B------:R-:W-:Y:S01]  /*d200*/  FFMA.FTZ R105, -R180.reuse, R50, R65 ;  /* 0x00000032b4697223 */ /* 0x040fe20000010141 */
[----:B------:R-:W-:Y:S01]  /*d210*/  I2FP.F32.S32 R119, R119 ;  /* 0x0000007700777245 */ /* 0x000fe20000201400 */
[C---:B------:R-:W-:Y:S01]  /*d220*/  HMMA.16816.F32 R24, R120.reuse, R94, R24 ;  /* 0x0000005e7818723c */ /* 0x040fe20000001818 */
[C---:B------:R-:W-:Y:S01]  /*d230*/  IADD3 R95, PT, PT, R7.reuse, -0x19, -R0 ;  /* 0xffffffe7075f7810 */ /* 0x040fe20007ffe800 */
[C---:B------:R-:W-:Y:S01]  /*d240*/  FFMA.FTZ R113, -R180.reuse, R113, R44 ;  /* 0x00000071b4717223 */ /* 0x040fe2000001012c */
[----:B------:R-:W-:Y:S01]  /*d250*/  I2FP.F32.S32 R117, R117 ;  /* 0x0000007500757245 */ /* 0x000fe20000201400 */
[C---:B------:R-:W-:Y:S01]  /*d260*/  FFMA.FTZ R118, -R180.reuse, R118, R45 ;  /* 0x00000076b4767223 */ /* 0x040fe2000001012d */
[----:B------:R-:W-:Y:S01]  /*d270*/  IABS R95, R95 ;  /* 0x0000005f005f7213 */ /* 0x000fe20000000000 */
[C---:B------:R-:W-:Y:S01]  /*d280*/  FFMA.FTZ R133, -R180.reuse, R133, R40 ;  /* 0x00000085b4857223 */ /* 0x040fe20000010128 */
[----:B------:R-:W-:Y:S01]  /*d290*/  I2FP.F32.S32 R6, R6 ;  /* 0x0000000600067245 */ /* 0x000fe20000201400 */
[C---:B------:R-:W-:Y:S01]  /*d2a0*/  HMMA.16816.F32 R16, R120.reuse, R90, R16 ;  /* 0x0000005a7810723c */ /* 0x040fe20000001810 */
[----:B------:R-:W-:Y:S01]  /*d2b0*/  I2FP.F32.S32 R95, R95 ;  /* 0x0000005f005f7245 */ /* 0x000fe20000201400 */
[C---:B------:R-:W-:Y:S01]  /*d2c0*/  FFMA.FTZ R119, -R180.reuse, R119, R37 ;  /* 0x00000077b4777223 */ /* 0x040fe20000010125 */
[C---:B------:R-:W-:Y:S01]  /*d2d0*/  IADD3 R52, PT, PT, R7.reuse, -0x58, -R0 ;  /* 0xffffffa807347810 */ /* 0x040fe20007ffe800 */
[C---:B------:R-:W-:Y:S01]  /*d2e0*/  FFMA.FTZ R117, -R180.reuse, R117, R32 ;  /* 0x00000075b4757223 */ /* 0x040fe20000010120 */
[C---:B------:R-:W-:Y:S01]  /*d2f0*/  FFMA.FTZ R107, -R180.reuse, R6, R29 ;  /* 0x00000006b46b7223 */ /* 0x040fe2000001011d */
[----:B------:R-:W-:Y:S01]  /*d300*/  FFMA.FTZ R95, -R180, R95, R69 ;  /* 0x0000005fb45f7223 */ /* 0x000fe20000010145 */
[----:B------:R-:W-:Y:S01]  /*d310*/  IABS R52, R52 ;  /* 0x0000003400347213 */ /* 0x000fe20000000000 */
[----:B------:R-:W-:Y:S01]  /*d320*/  HMMA.16816.F32 R12, R120, R84, R12 ;  /* 0x00000054780c723c */ /* 0x000fe2000000180c */
[C-C-:B------:R-:W-:Y:S01]  /*d330*/  IADD3 R85, PT, PT, R7.reuse, -0x10, -R0.reuse ;  /* 0xfffffff007557810 */ /* 0x140fe20007ffe800 */
[C-C-:B------:R-:W-:Y:S01]  /*d340*/  IMAD.IADD R92, R7.reuse, 0x1, -R0.reuse ;  /* 0x00000001075c7824 */ /* 0x140fe200078e0a00 */
[----:B------:R-:W-:-:S02]  /*d350*/  IADD3 R99, PT, PT, R7, -0x60, -R0 ;  /* 0xffffffa007637810 */ /* 0x000fc40007ffe800 */
[----:B------:R-:W-:Y:S02]  /*d360*/  IABS R85, R85 ;  /* 0x0000005500557213 */ /* 0x000fe40000000000 */
[C-C-:B------:R-:W-:Y:S01]  /*d370*/  IADD3 R97, PT, PT, R7.reuse, -0x61, -R0.reuse ;  /* 0xffffff9f07617810 */ /* 0x140fe20007ffe800 */
[----:B------:R-:W-:Y:S01]  /*d380*/  HMMA.16816.F32 R8, R120, R86, R8 ;  /* 0x000000567808723c */ /* 0x000fe20000001808 */
[C-C-:B------:R-:W-:Y:S01]  /*d390*/  IADD3 R120, PT, PT, R7.reuse, -0x39, -R0.reuse ;  /* 0xffffffc707787810 */ /* 0x140fe20007ffe800 */
[C---:B------:R-:W-:Y:S01]  /*d3a0*/  VIADD R123, R7.reuse, 0x8 ;  /* 0x00000008077b7836 */ /* 0x040fe20000000000 */
[----:B------:R-:W-:Y:S02]  /*d3b0*/  IADD3 R121, PT, PT, R7, -0x40, -R0 ;  /* 0xffffffc007797810 */ /* 0x000fe40007ffe800 */
[----:B------:R-:W-:Y:S02]  /*d3c0*/  IABS R120, R120 ;  /* 0x0000007800787213 */ /* 0x000fe40000000000 */
[----:B------:R-:W-:-:S02]  /*d3d0*/  IABS R121, R121 ;  /* 0x0000007900797213 */ /* 0x000fc40000000000 */
[----:B------:R-:W-:Y:S02]  /*d3e0*/  I2FP.F32.S32 R120, R120 ;  /* 0x0000007800787245 */ /* 0x000fe40000201400 */
[----:B------:R-:W-:Y:S02]  /*d3f0*/  I2FP.F32.S32 R121, R121 ;  /* 0x0000007900797245 */ /* 0x000fe40000201400 */
[----:B------:R-:W-:Y:S01]  /*d400*/  I2FP.F32.S32 R85, R85 ;  /* 0x0000005500557245 */ /* 0x000fe20000201400 */
[C---:B------:R-:W-:Y:S01]  /*d410*/  FFMA.FTZ R120, -R180.reuse, R120, R41 ;  /* 0x00000078b4787223 */ /* 0x040fe20000010129 */
[C---:B------:R-:W-:Y:S01]  /*d420*/  IADD3 R41, PT, PT, R7.reuse, -0x50, -R0 ;  /* 0xffffffb007297810 */ /* 0x040fe20007ffe800 */
[C---:B------:R-:W-:Y:S01]  /*d430*/  FFMA.FTZ R121, -R180.reuse, R121, R36 ;  /* 0x00000079b4797223 */ /* 0x040fe20000010124 */
[----:B------:R-:W-:Y:S01]  /*d440*/  IADD3 R36, PT, PT, R7, -0x49, -R0 ;  /* 0xffffffb707247810 */ /* 0x000fe20007ffe800 */
[----:B------:R-:W-:Y:S01]  /*d450*/  FFMA.FTZ R60, -R180, R85, R72 ;  /* 0x00000055b43c7223 */ /* 0x000fe20000010148 */
[----:B------:R-:W-:-:S02]  /*d460*/  IABS R41, R41 ;  /* 0x0000002900297213 */ /* 0x000fc40000000000 */
[----:B------:R-:W-:Y:S02]  /*d470*/  IABS R36, R36 ;  /* 0x0000002400247213 */ /* 0x000fe40000000000 */
[----:B------:R-:W-:Y:S02]  /*d480*/  I2FP.F32.S32 R41, R41 ;  /* 0x0000002900297245 */ /* 0x000fe40000201400 */
[----:B------:R-:W-:Y:S02]  /*d490*/  I2FP.F32.S32 R36, R36 ;  /* 0x0000002400247245 */ /* 0x000fe40000201400 */
[C---:B------:R-:W-:Y:S01]  /*d4a0*/  IADD3 R122, PT, PT, R7.reuse, -0x59, -R0 ;  /* 0xffffffa7077a7810 */ /* 0x040fe20007ffe800 */
[C---:B------:R-:W-:Y:S01]  /*d4b0*/  FFMA.FTZ R114, -R180.reuse, R41, R28 ;  /* 0x00000029b4727223 */ /* 0x040fe2000001011c */
[C-C-:B------:R-:W-:Y:S01]  /*d4c0*/  IADD3 R116, PT, PT, R7.reuse, -0x68, -R0.reuse ;  /* 0xffffff9807747810 */ /* 0x140fe20007ffe800 */
[----:B------:R-:W-:Y:S01]  /*d4d0*/  FFMA.FTZ R115, -R180, R36, R33 ;  /* 0x00000024b4737223 */ /* 0x000fe20000010121 */
[--C-:B------:R-:W-:Y:S01]  /*d4e0*/  IADD3 R112, PT, PT, R7, -0x69, -R0.reuse ;  /* 0xffffff9707707810 */ /* 0x100fe20007ffe800 */
[--C-:B------:R-:W-:Y:S01]  /*d4f0*/  IMAD.IADD R28, R123, 0x1, -R0.reuse ;  /* 0x000000017b1c7824 */ /* 0x100fe200078e0a00 */
[----:B------:R-:W-:-:S02]  /*d500*/  IADD3 R93, PT, PT, R7, -0x70, -R0 ;  /* 0xffffff90075d7810 */ /* 0x000fc40007ffe800 */
[C-C-:B------:R-:W-:Y:S02]  /*d510*/  IADD3 R91, PT, PT, R7.reuse, -0x71, -R0.reuse ;  /* 0xffffff8f075b7810 */ /* 0x140fe40007ffe800 */
[C-C-:B------:R-:W-:Y:S02]  /*d520*/  IADD3 R73, PT, PT, R7.reuse, -0x78, -R0.reuse ;  /* 0xffffff8807497810 */ /* 0x140fe40007ffe800 */
[--C-:B------:R-:W-:Y:S02]  /*d530*/  IADD3 R110, PT, PT, R7, -0x79, -R0.reuse ;  /* 0xffffff87076e7810 */ /* 0x100fe40007ffe800 */
[C-C-:B------:R-:W-:Y:S02]  /*d540*/  IADD3 R69, PT, PT, R123.reuse, -0x1, -R0.reuse ;  /* 0xffffffff7b457810 */ /* 0x140fe40007ffe800 */
[C-C-:B------:R-:W-:Y:S02]  /*d550*/  IADD3 R53, PT, PT, R123.reuse, -0x9, -R0.reuse ;  /* 0xfffffff77b357810 */ /* 0x140fe40007ffe800 */
[----:B------:R-:W-:-:S02]  /*d560*/  IADD3 R29, PT, PT, R123, -0x10, -R0 ;  /* 0xfffffff07b1d7810 */ /* 0x000fc40007ffe800 */
[C-C-:B------:R-:W-:Y:S02]  /*d570*/  IADD3 R108, PT, PT, R123.reuse, -0x11, -R0.reuse ;  /* 0xffffffef7b6c7810 */ /* 0x140fe40007ffe800 */
[C-C-:B------:R-:W-:Y:S02]  /*d580*/  IADD3 R106, PT, PT, R123.reuse, -0x18, -R0.reuse ;  /* 0xffffffe87b6a7810 */ /* 0x140fe40007ffe800 */
[C-C-:B------:R-:W-:Y:S02]  /*d590*/  IADD3 R37, PT, PT, R123.reuse, -0x19, -R0.reuse ;  /* 0xffffffe77b257810 */ /* 0x140fe40007ffe800 */
        /* <DEDUP_REMOVED lines=23> */
[----:B------:R-:W-:Y:S02]  /*d710*/  IADD3 R0, PT, PT, R123, -0x79, -R0 ;  /* 0xffffff877b007810 */ /* 0x000fe40007ffe800 */
[----:B------:R-:W-:Y:S02]  /*d720*/  I2FP.F32.S32 R123, R52 ;  /* 0x00000034007b7245 */ /* 0x000fe40000201400 */
[----:B------:R-:W-:Y:S02]  /*d730*/  IABS R122, R122 ;  /* 0x0000007a007a7213 */ /* 0x000fe40000000000 */
[----:B------:R-:W-:Y:S01]  /*d740*/  IABS R99, R99 ;  /* 0x0000006300637213 */ /* 0x000fe20000000000 */
[----:B------:R-:W-:Y:S01]  /*d750*/  FFMA.FTZ R52, -R180, R123, R24 ;  /* 0x0000007bb4347223 */ /* 0x000fe20000010118 */
[----:B------:R-:W-:-:S02]  /*d760*/  I2FP.F32.S32 R122, R122 ;  /* 0x0000007a007a7245 */ /* 0x000fc40000201400 */
[----:B------:R-:W-:Y:S01]  /*d770*/  IABS R116, R116 ;  /* 0x0000007400747213 */ /* 0x000fe20000000000 */
[----:B------:R-:W-:Y:S01]  /*d780*/  IMAD.MOV.U32 R24, RZ, RZ, R99 ;  /* 0x000000ffff187224 */ /* 0x000fe200078e0063 */
[----:B------:R-:W-:Y:S01]  /*d790*/  IABS R93, R93 ;  /* 0x0000005d005d7213 */ /* 0x000fe20000000000 */
[----:B------:R-:W-:Y:S01]  /*d7a0*/  FFMA.FTZ R99, -R180, R122, R25 ;  /* 0x0000007ab4637223 */ /* 0x000fe20000010119 */
[----:B------:R-:W-:Y:S01]  /*d7b0*/  IABS R112, R112 ;  /* 0x0000007000707213 */ /* 0x000fe20000000000 */
[----:B------:R-:W-:Y:S01]  /*d7c0*/  VIADD R122, R104, 0x21 ;  /* 0x00000021687a7836 */ /* 0x000fe20000000000 */
[----:B------:R-:W-:Y:S02]  /*d7d0*/  I2FP.F32.S32 R25, R24 ;  /* 0x0000001800197245 */ /* 0x000fe40000201400 */
[----:B------:R-:W-:Y:S02]  /*d7e0*/  IABS R24, R97 ;  /* 0x0000006100187213 */ /* 0x000fe40000000000 */
[----:B------:R-:W-:Y:S01]  /*d7f0*/  I2FP.F32.S32 R112, R112 ;  /* 0x0000007000707245 */ /* 0x000fe20000201400 */
[C---:B------:R-:W-:Y:S01]  /*d800*/  FFMA.FTZ R97, -R180.reuse, R25, R20 ;  /* 0x00000019b4617223 */ /* 0x040fe20000010114 */
[----:B------:R-:W-:Y:S01]  /*d810*/  I2FP.F32.S32 R24, R24 ;  /* 0x0000001800187245 */ /* 0x000fe20000201400 */
[----:B------:R-:W-:Y:S01]  /*d820*/  IMAD.MOV.U32 R20, RZ, RZ, R93 ;  /* 0x000000ffff147224 */ /* 0x000fe200078e005d */
[----:B------:R-:W-:Y:S01]  /*d830*/  IABS R73, R73 ;  /* 0x0000004900497213 */ /* 0x000fe20000000000 */
        /* <DEDUP_REMOVED lines=8> */
[----:B------:R-:W-:Y:S01]  /*d8c0*/  FFMA.FTZ R16, -R180, R21, R16 ;  /* 0x00000015b4107223 */ /* 0x000fe20000010110 */
[----:B------:R-:W-:-:S02]  /*d8d0*/  I2FP.F32.S32 R21, R20 ;  /* 0x0000001400157245 */ /* 0x000fc40000201400 */
[----:B------:R-:W-:Y:S02]  /*d8e0*/  IABS R110, R110 ;  /* 0x0000006e006e7213 */ /* 0x000fe40000000000 */
[----:B------:R-:W-:Y:S01]  /*d8f0*/  IABS R69, R69 ;  /* 0x0000004500457213 */ /* 0x000fe20000000000 */
[C---:B------:R-:W-:Y:S01]  /*d900*/  FFMA.FTZ R91, -R180.reuse, R21, R12 ;  /* 0x00000015b45b7223 */ /* 0x040fe2000001010c */
[----:B------:R-:W-:Y:S02]  /*d910*/  IMAD.MOV.U32 R12, RZ, RZ, R73 ;  /* 0x000000ffff0c7224 */ /* 0x000fe400078e0049 */
[----:B------:R-:W-:Y:S01]  /*d920*/  FFMA.FTZ R73, -R180, R17, R13 ;  /* 0x00000011b4497223 */ /* 0x000fe2000001010d */
[----:B------:R-:W-:Y:S02]  /*d930*/  I2FP.F32.S32 R110, R110 ;  /* 0x0000006e006e7245 */ /* 0x000fe40000201400 */
[----:B------:R-:W-:Y:S02]  /*d940*/  I2FP.F32.S32 R69, R69 ;  /* 0x0000004500457245 */ /* 0x000fe40000201400 */
[----:B------:R-:W-:-:S02]  /*d950*/  I2FP.F32.S32 R13, R12 ;  /* 0x0000000c000d7245 */ /* 0x000fc40000201400 */
[----:B------:R-:W-:Y:S02]  /*d960*/  IABS R7, R7 ;  /* 0x0000000700077213 */ /* 0x000fe40000000000 */
[----:B------:R-:W-:Y:S01]  /*d970*/  IABS R37, R37 ;  /* 0x0000002500257213 */ /* 0x000fe20000000000 */
[C---:B------:R-:W-:Y:S01]  /*d980*/  FFMA.FTZ R12, -R180.reuse, R13, R8 ;  /* 0x0000000db40c7223 */ /* 0x040fe20000010108 */
[----:B------:R-:W-:Y:S02]  /*d990*/  IMAD.MOV.U32 R8, RZ, RZ, R53 ;  /* 0x000000ffff087224 */ /* 0x000fe400078e0035 */
[----:B------:R-:W-:Y:S01]  /*d9a0*/  FFMA.FTZ R53, -R180, R110, R9 ;  /* 0x0000006eb4357223 */ /* 0x000fe20000010109 */
[----:B------:R-:W-:Y:S01]  /*d9b0*/  IABS R87, R87 ;  /* 0x0000005700577213 */ /* 0x000fe20000000000 */
[----:B------:R-:W-:Y:S01]  /*d9c0*/  VIADD R110, R104, 0x30 ;  /* 0x00000030686e7836 */ /* 0x000fe20000000000 */
[----:B------:R-:W-:Y:S02]  /*d9d0*/  IABS R98, R98 ;  /* 0x0000006200627213 */ /* 0x000fe40000000000 */
[----:B------:R-:W-:-:S02]  /*d9e0*/  I2FP.F32.S32 R20, R8 ;  /* 0x0000000800147245 */ /* 0x000fc40000201400 */
[----:B------:R-:W-:Y:S01]  /*d9f0*/  IABS R8, R29 ;  /* 0x0000001d00087213 */ /* 0x000fe20000000000 */
[C---:B------:R-:W-:Y:S01]  /*da00*/  FFMA.FTZ R29, -R180.reuse, R69, R83 ;  /* 0x00000045b41d7223 */ /* 0x040fe20000010153 */
[----:B------:R-:W-:Y:S02]  /*da10*/  VIADD R69, R5, 0x8 ;  /* 0x0000000805457836 */ /* 0x000fe40000000000 */
[----:B------:R-:W-:Y:S01]  /*da20*/  FFMA.FTZ R25, -R180, R20, R79 ;  /* 0x00000014b4197223 */ /* 0x000fe2000001014f */
[----:B------:R-:W-:Y:S01]  /*da30*/  I2FP.F32.S32 R20, R37 ;  /* 0x0000002500147245 */ /* 0x000fe20000201400 */
[----:B------:R-:W-:Y:S01]  /*da40*/  IMAD.MOV.U32 R9, RZ, RZ, R8 ;  /* 0x000000ffff097224 */ /* 0x000fe200078e0008 */
[----:B------:R-:W-:Y:S01]  /*da50*/  IABS R85, R85 ;  /* 0x0000005500557213 */ /* 0x000fe20000000000 */
[----:B------:R-:W-:Y:S01]  /*da60*/  VIADD R8, R104, 0x1 ;  /* 0x0000000168087836 */ /* 0x000fe20000000000 */
[----:B------:R-:W-:Y:S02]  /*da70*/  IABS R94, R94 ;  /* 0x0000005e005e7213 */ /* 0x000fe40000000000 */
[----:B------:R-:W-:-:S02]  /*da80*/  IABS R65, R65 ;  /* 0x0000004100417213 */ /* 0x000fc40000000000 */
[-C--:B------:R-:W-:Y:S02]  /*da90*/  ISETP.GT.AND P1, PT, R5, R8.reuse, PT ;  /* 0x000000080500720c */ /* 0x080fe40003f24270 */
[C---:B------:R-:W-:Y:S02]  /*daa0*/  ISETP.GE.AND P2, PT, R8.reuse, R183, PT ;  /* 0x000000b70800720c */ /* 0x040fe40003f46270 */
[----:B------:R-:W-:Y:S02]  /*dab0*/  ISETP.GE.AND P0, PT, R8, R181, PT ;  /* 0x000000b50800720c */ /* 0x000fe40003f06270 */
[----:B------:R-:W-:Y:S02]  /*dac0*/  ISETP.GT.AND P6, PT, R69, R8, PT ;  /* 0x000000084500720c */ /* 0x000fe40003fc4270 */
        /* <DEDUP_REMOVED lines=8> */
[----:B------:R-:W-:Y:S01]  /*db50*/  I2FP.F32.S32 R67, R85 ;  /* 0x0000005500437245 */ /* 0x000fe20000201400 */
[----:B------:R-:W-:Y:S01]  /*db60*/  VIADD R71, R92, 0xfffffff8 ;  /* 0xfffffff85c477836 */ /* 0x000fe20000000000 */
[----:B------:R-:W-:Y:S01]  /*db70*/  @P2 LOP3.LUT R172, R172, 0x1, RZ, 0xfc, !PT ;  /* 0x00000001acac2812 */ /* 0x000fe200078efcff */
[C---:B------:R-:W-:Y:S01]  /*db80*/  FFMA.FTZ R85, -R180.reuse, R8, R55 ;  /* 0x00000008b4557223 */ /* 0x040fe20000010137 */
[----:B------:R-:W-:Y:S01]  /*db90*/  IABS R55, R92 ;  /* 0x0000005c00377213 */ /* 0x000fe20000000000 */
[----:B------:R-:W-:Y:S01]  /*dba0*/  FFMA.FTZ R83, -R180, R83, R38 ;  /* 0x00000053b4537223 */ /* 0x000fe20000010126 */
[----:B------:R-:W-:Y:S01]  /*dbb0*/  I2FP.F32.S32 R8, R65 ;  /* 0x0000004100087245 */ /* 0x000fe20000201400 */
[C---:B------:R-:W-:Y:S01]  /*dbc0*/  VIADD R92, R104.reuse, 0x48 ;  /* 0x00000048685c7836 */ /* 0x040fe20000000000 */
[----:B------:R-:W-:Y:S01]  /*dbd0*/  I2FP.F32.S32 R55, R55 ;  /* 0x0000003700377245 */ /* 0x000fe20000201400 */
[----:B------:R-:W-:Y:S01]  /*dbe0*/  VIADD R94, R104, 0x41 ;  /* 0x00000041685e7836 */ /* 0x000fe20000000000 */
[----:B------:R-:W-:Y:S01]  /*dbf0*/  LOP3.LUT R172, R172, 0xfffffffd, RZ, 0xc0, !PT ;  /* 0xfffffffdacac7812 */ /* 0x000fe200078ec0ff */
[C---:B------:R-:W-:Y:S01]  /*dc00*/  FFMA.FTZ R38, -R180.reuse, R8, R35 ;  /* 0x00000008b4267223 */ /* 0x040fe20000010123 */
[----:B------:R-:W-:Y:S01]  /*dc10*/  IABS R81, R81 ;  /* 0x0000005100517213 */ /* 0x000fe20000000000 */
[C---:B------:R-:W-:Y:S01]  /*dc20*/  FFMA.FTZ R8, -R180.reuse, R55, R80 ;  /* 0x00000037b4087223 */ /* 0x040fe20000010150 */
[----:B------:R-:W-:Y:S01]  /*dc30*/  IABS R71, R71 ;  /* 0x0000004700477213 */ /* 0x000fe20000000000 */
[----:B------:R-:W-:Y:S01]  /*dc40*/  FFMA.FTZ R55, -R180, R55, R78 ;  /* 0x00000037b4377223 */ /* 0x000fe2000001014e */
[----:B------:R-:W-:Y:S01]  /*dc50*/  @P0 LOP3.LUT R172, R172, 0x2, RZ, 0xfc, !PT ;  /* 0x00000002acac0812 */ /* 0x000fe200078efcff */
[----:B------:R-:W-:Y:S01]  /*dc60*/  VIADD R78, R104, 0x58 ;  /* 0x00000058684e7836 */ /* 0x000fe20000000000 */
[----:B------:R-:W-:-:S02]  /*dc70*/  IABS R108, R108 ;  /* 0x0000006c006c7213 */ /* 0x000fc40000000000 */
[C---:B------:R-:W-:Y:S02]  /*dc80*/  ISETP.GT.AND P0, PT, R5.reuse, R104, PT ;  /* 0x000000680500720c */ /* 0x040fe40003f04270 */
[----:B------:R-:W-:Y:S02]  /*dc90*/  IABS R84, R84 ;  /* 0x0000005400547213 */ /* 0x000fe40000000000 */
        /* <DEDUP_REMOVED lines=8> */
[----:B------:R-:W-:Y:S01]  /*dd20*/  IABS R106, R106 ;  /* 0x0000006a006a7213 */ /* 0x000fe20000000000 */
[C---:B------:R-:W-:Y:S01]  /*dd30*/  FFMA.FTZ R71, -R180.reuse, R71, R76 ;  /* 0x00000047b4477223 */ /* 0x040fe2000001014c */
[----:B------:R-:W-:Y:S01]  /*dd40*/  ISETP.GT.AND P3, PT, R5, R138, PT ;  /* 0x0000008a0500720c */ /* 0x000fe20003f64270 */
[----:B------:R-:W-:Y:S01]  /*dd50*/  FFMA.FTZ R13, -R180, R13, R75 ;  /* 0x0000000db40d7223 */ /* 0x000fe2000001014b */
[----:B------:R-:W-:Y:S01]  /*dd60*/  FSEL R8, R8, -INF , !P0 ;  /* 0xff80000008087808 */ /* 0x000fe20004000000 */
[----:B------:R-:W-:Y:S01]  /*dd70*/  VIADD R74, R104, 0x59 ;  /* 0x00000059684a7836 */ /* 0x000fe20000000000 */
[----:B------:R-:W-:Y:S01]  /*dd80*/  FSEL R79, R58, -INF , !P1 ;  /* 0xff8000003a4f7808 */ /* 0x000fe20004800000 */
[----:B------:R-:W-:Y:S01]  /*dd90*/  VIADD R58, R104, 0x68 ;  /* 0x00000068683a7836 */ /* 0x000fe20000000000 */
[----:B------:R-:W-:-:S02]  /*dda0*/  I2FP.F32.S32 R84, R84 ;  /* 0x0000005400547245 */ /* 0x000fc40000201400 */
[----:B------:R-:W-:Y:S02]  /*ddb0*/  IABS R96, R96 ;  /* 0x0000006000607213 */ /* 0x000fe40000000000 */
[C---:B------:R-:W-:Y:S02]  /*ddc0*/  ISETP.GT.AND P0, PT, R5.reuse, R136, PT ;  /* 0x000000880500720c */ /* 0x040fe40003f04270 */
[C---:B------:R-:W-:Y:S02]  /*ddd0*/  ISETP.GT.AND P1, PT, R5.reuse, R134, PT ;  /* 0x000000860500720c */ /* 0x040fe40003f24270 */
[----:B------:R-:W-:Y:S01]  /*dde0*/  I2FP.F32.S32 R21, R63 ;  /* 0x0000003f00157245 */ /* 0x000fe20000201400 */
[C---:B------:R-:W-:Y:S01]  /*ddf0*/  FFMA.FTZ R63, -R180.reuse, R67, R46 ;  /* 0x00000043b43f7223 */ /* 0x040fe2000001012e */
[----:B------:R-:W-:Y:S01]  /*de00*/  IABS R20, R88 ;  /* 0x0000005800147213 */ /* 0x000fe20000000000 */
[----:B------:R-:W-:Y:S01]  /*de10*/  FFMA.FTZ R67, -R180, R84, R47 ;  /* 0x00000054b4437223 */ /* 0x000fe2000001012f */
[----:B------:R-:W-:Y:S01]  /*de20*/  I2FP.F32.S32 R9, R106 ;  /* 0x0000006a00097245 */ /* 0x000fe20000201400 */
[----:B------:R-:W-:Y:S01]  /*de30*/  VIADD R106, R104, 0x38 ;  /* 0x00000038686a7836 */ /* 0x000fe20000000000 */
[----:B------:R-:W-:Y:S01]  /*de40*/  IABS R72, R72 ;  /* 0x0000004800487213 */ /* 0x000fe20000000000 */
[----:B------:R-:W-:Y:S01]  /*de50*/  FFMA.FTZ R84, -R180, R21, R42 ;  /* 0x00000015b4547223 */ /* 0x000fe2000001012a */
[----:B------:R-:W-:Y:S01]  /*de60*/  ISETP.GT.AND P2, PT, R5, R140, PT ;  /* 0x0000008c0500720c */ /* 0x000fe20003f44270 */
[C---:B------:R-:W-:Y:S01]  /*de70*/  VIADD R88, R104.reuse, 0x50 ;  /* 0x0000005068587836 */ /* 0x040fe20000000000 */
[----:B------:R-:W-:Y:S01]  /*de80*/  FSEL R131, R77, -INF , !P3 ;  /* 0xff8000004d837808 */ /* 0x000fe20005800000 */
[----:B------:R-:W-:Y:S01]  /*de90*/  VIADD R46, R104, 0x70 ;  /* 0x00000070682e7836 */ /* 0x000fe20000000000 */
[----:B------:R-:W-:Y:S01]  /*dea0*/  I2FP.F32.S32 R96, R96 ;  /* 0x0000006000607245 */ /* 0x000fe20000201400 */
[----:B------:R-:W-:Y:S01]  /*deb0*/  FFMA.FTZ R9, -R180, R9, R70 ;  /* 0x00000009b4097223 */ /* 0x000fe20000010146 */
[----:B------:R-:W-:-:S02]  /*dec0*/  ISETP.GT.AND P3, PT, R5, R130, PT ;  /* 0x000000820500720c */ /* 0x000fc40003f64270 */
[----:B------:R-:W-:Y:S01]  /*ded0*/  FSEL R75, R60, -INF , !P0 ;  /* 0xff8000003c4b7808 */ /* 0x000fe20004000000 */
[----:B------:R-:W-:Y:S01]  /*dee0*/  FFMA.FTZ R65, -R180, R96, R43 ;  /* 0x00000060b4417223 */ /* 0x000fe2000001012b */
[----:B------:R-:W-:Y:S01]  /*def0*/  FSEL R129, R89, -INF , !P1 ;  /* 0xff80000059817808 */ /* 0x000fe20004800000 */
[----:B------:R-:W-:Y:S01]  /*df00*/  VIADD R96, R104, 0x40 ;  /* 0x0000004068607836 */ /* 0x000fe20000000000 */
[C---:B------:R-:W-:Y:S02]  /*df10*/  ISETP.GT.AND P0, PT, R5.reuse, R128, PT ;  /* 0x000000800500720c */ /* 0x040fe40003f04270 */
[----:B------:R-:W-:Y:S02]  /*df20*/  ISETP.GT.AND P1, PT, R5, R122, PT ;  /* 0x0000007a0500720c */ /* 0x000fe40003f24270 */
[----:B------:R-:W-:Y:S02]  /*df30*/  I2FP.F32.S32 R20, R20 ;  /* 0x0000001400147245 */ /* 0x000fe40000201400 */
[----:B------:R-:W-:-:S02]  /*df40*/  I2FP.F32.S32 R21, R72 ;  /* 0x0000004800157245 */ /* 0x000fc40000201400 */
[----:B------:R-:W-:Y:S01]  /*df50*/  FSEL R71, R71, -INF , !P2 ;  /* 0xff80000047477808 */ /* 0x000fe20005000000 */
[C---:B------:R-:W-:Y:S01]  /*df60*/  FFMA.FTZ R20, -R180.reuse, R20, R31 ;  /* 0x00000014b4147223 */ /* 0x040fe2000001011f */
[----:B------:R-:W-:Y:S01]  /*df70*/  ISETP.GT.AND P2, PT, R5, R132, PT ;  /* 0x000000840500720c */ /* 0x000fe20003f44270 */
[----:B------:R-:W-:Y:S01]  /*df80*/  FFMA.FTZ R72, -R180, R21, R34 ;  /* 0x00000015b4487223 */ /* 0x000fe20000010122 */
[----:B------:R-:W-:Y:S02]  /*df90*/  FSEL R123, R95, -INF , !P3 ;  /* 0xff8000005f7b7808 */ /* 0x000fe40005800000 */
[----:B------:R-:W-:Y:S01]  /*dfa0*/  FSEL R35, R64, -INF , !P0 ;  /* 0xff80000040237808 */ /* 0x000fe20004000000 */
[----:B------:R-:W-:Y:S01]  /*dfb0*/  VIADD R64, R104, 0x61 ;  /* 0x0000006168407836 */ /* 0x000fe20000000000 */
[----:B------:R-:W-:Y:S02]  /*dfc0*/  FSEL R105, R105, -INF , !P1 ;  /* 0xff80000069697808 */ /* 0x000fe40004800000 */
[----:B------:R-:W-:-:S02]  /*dfd0*/  ISETP.GT.AND P3, PT, R5, R106, PT ;  /* 0x0000006a0500720c */ /* 0x000fc40003f64270 */
[C---:B------:R-:W-:Y:S02]  /*dfe0*/  ISETP.GT.AND P0, PT, R5.reuse, R110, PT ;  /* 0x0000006e0500720c */ /* 0x040fe40003f04270 */
[C---:B------:R-:W-:Y:S02]  /*dff0*/  ISETP.GT.AND P1, PT, R5.reuse, R108, PT ;  /* 0x0000006c0500720c */ /* 0x040fe40003f24270 */
[----:B------:R-:W-:Y:S01]  /*e000*/  FSEL R31, R68, -INF , !P2 ;  /* 0xff800000441f7808 */ /* 0x000fe20005000000 */
[C---:B------:R-:W-:Y:S01]  /*e010*/  VIADD R68, R104.reuse, 0x60 ;  /* 0x0000006068447836 */ /* 0x040fe20000000000 */
[----:B------:R-:W-:Y:S01]  /*e020*/  IABS R21, R90 ;  /* 0x0000005a00157213 */ /* 0x000fe20000000000 */
[----:B------:R-:W-:Y:S01]  /*e030*/  VIADD R90, R104, 0x49 ;  /* 0x00000049685a7836 */ /* 0x000fe20000000000 */
[----:B------:R-:W-:Y:S02]  /*e040*/  ISETP.GT.AND P2, PT, R5, R116, PT ;  /* 0x000000740500720c */ /* 0x000fe40003f44270 */
[----:B------:R-:W-:-:S02]  /*e050*/  FSEL R133, R133, -INF , !P3 ;  /* 0xff80000085857808 */ /* 0x000fc40005800000 */
[----:B------:R-:W-:Y:S01]  /*e060*/  IABS R39, R86 ;  /* 0x0000005600277213 */ /* 0x000fe20000000000 */
[----:B------:R-:W-:Y:S01]  /*e070*/  VIADD R86, R104, 0x51 ;  /* 0x0000005168567836 */ /* 0x000fe20000000000 */
[----:B------:R-:W-:Y:S02]  /*e080*/  FSEL R95, R113, -INF , !P0 ;  /* 0xff800000715f7808 */ /* 0x000fe40004000000 */
[----:B------:R-:W-:Y:S02]  /*e090*/  FSEL R118, R118, -INF , !P1 ;  /* 0xff80000076767808 */ /* 0x000fe40004800000 */
[C---:B------:R-:W-:Y:S02]  /*e0a0*/  ISETP.GT.AND P3, PT, R5.reuse, R92, PT ;  /* 0x0000005c0500720c */ /* 0x040fe40003f64270 */
[C---:B------:R-:W-:Y:S02]  /*e0b0*/  ISETP.GT.AND P0, PT, R5.reuse, R96, PT ;  /* 0x000000600500720c */ /* 0x040fe40003f04270 */
[----:B------:R-:W-:-:S02]  /*e0c0*/  ISETP.GT.AND P1, PT, R5, R88, PT ;  /* 0x000000580500720c */ /* 0x000fc40003f24270 */
[----:B------:R-:W-:Y:S02]  /*e0d0*/  I2FP.F32.S32 R21, R21 ;  /* 0x0000001500157245 */ /* 0x000fe40000201400 */
[----:B------:R-:W-:Y:S02]  /*e0e0*/  FSEL R109, R109, -INF , !P2 ;  /* 0xff8000006d6d7808 */ /* 0x000fe40005000000 */
[----:B------:R-:W-:Y:S01]  /*e0f0*/  ISETP.GT.AND P2, PT, R5, R94, PT ;  /* 0x0000005e0500720c */ /* 0x000fe20003f44270 */
[----:B------:R-:W-:Y:S01]  /*e100*/  FFMA.FTZ R21, -R180, R21, R30 ;  /* 0x00000015b4157223 */ /* 0x000fe2000001011e */
[----:B------:R-:W-:Y:S01]  /*e110*/  FSEL R113, R117, -INF , !P3 ;  /* 0xff80000075717808 */ /* 0x000fe20005800000 */
[----:B------:R-:W-:Y:S01]  /*e120*/  VIADD R30, R104, 0x71 ;  /* 0x00000071681e7836 */ /* 0x000fe20000000000 */
[----:B------:R-:W-:Y:S02]  /*e130*/  FSEL R121, R121, -INF , !P0 ;  /* 0xff80000079797808 */ /* 0x000fe40004000000 */
[----:B------:R-:W-:-:S02]  /*e140*/  ISETP.GT.AND P3, PT, R5, R78, PT ;  /* 0x0000004e0500720c */ /* 0x000fc40003f64270 */
[----:B------:R-:W-:Y:S02]  /*e150*/  FSEL R80, R114, -INF , !P1 ;  /* 0xff80000072507808 */ /* 0x000fe40004800000 */
[C---:B------:R-:W-:Y:S02]  /*e160*/  ISETP.GT.AND P4, PT, R5.reuse, R112, PT ;  /* 0x000000700500720c */ /* 0x040fe40003f84270 */
[C---:B------:R-:W-:Y:S02]  /*e170*/  ISETP.GT.AND P0, PT, R5.reuse, R86, PT ;  /* 0x000000560500720c */ /* 0x040fe40003f04270 */
[----:B------:R-:W-:Y:S02]  /*e180*/  ISETP.GT.AND P1, PT, R5, R64, PT ;  /* 0x000000400500720c */ /* 0x000fe40003f24270 */
[----:B------:R-:W-:Y:S02]  /*e190*/  I2FP.F32.S32 R39, R39 ;  /* 0x0000002700277245 */ /* 0x000fe40000201400 */
[----:B------:R-:W-:-:S02]  /*e1a0*/  FSEL R119, R119, -INF , !P2 ;  /* 0xff80000077777808 */ /* 0x000fc40005000000 */
[----:B------:R-:W-:Y:S01]  /*e1b0*/  ISETP.GT.AND P2, PT, R5, R68, PT ;  /* 0x000000440500720c */ /* 0x000fe20003f44270 */
[----:B------:R-:W-:Y:S01]  /*e1c0*/  FFMA.FTZ R39, -R180, R39, R26 ;  /* 0x00000027b4277223 */ /* 0x000fe2000001011a */
[----:B------:R-:W-:Y:S01]  /*e1d0*/  FSEL R70, R52, -INF , !P3 ;  /* 0xff80000034467808 */ /* 0x000fe20005800000 */
[----:B------:R-:W-:Y:S01]  /*e1e0*/  VIADD R52, R104, 0x69 ;  /* 0x0000006968347836 */ /* 0x000fe20000000000 */
[----:B------:R-:W-:Y:S02]  /*e1f0*/  FSEL R141, R111, -INF , !P4 ;  /* 0xff8000006f8d7808 */ /* 0x000fe40006000000 */
[----:B------:R-:W-:Y:S02]  /*e200*/  FSEL R76, R107, -INF , !P0 ;  /* 0xff8000006b4c7808 */ /* 0x000fe40004000000 */
[C---:B------:R-:W-:Y:S02]  /*e210*/  ISETP.GT.AND P3, PT, R5.reuse, R46, PT ;  /* 0x0000002e0500720c */ /* 0x040fe40003f64270 */
[----:B------:R-:W-:Y:S01]  /*e220*/  FSEL R54, R24, -INF , !P1 ;  /* 0xff80000018367808 */ /* 0x000fe20004800000 */
[----:B------:R-:W-:Y:S01]  /*e230*/  VIADD R24, R104, 0x78 ;  /* 0x0000007868187836 */ /* 0x000fe20000000000 */
[----:B------:R-:W-:-:S02]  /*e240*/  ISETP.GT.AND P4, PT, R5, R98, PT ;  /* 0x000000620500720c */ /* 0x000fc40003f84270 */
[----:B------:R-:W-:Y:S02]  /*e250*/  ISETP.GT.AND P0, PT, R5, R58, PT ;  /* 0x0000003a0500720c */ /* 0x000fe40003f04270 */
[----:B------:R-:W-:Y:S02]  /*e260*/  FSEL R60, R97, -INF , !P2 ;  /* 0xff800000613c7808 */ /* 0x000fe40005000000 */
[----:B------:R-:W-:Y:S02]  /*e270*/  ISETP.GT.AND P2, PT, R5, R30, PT ;  /* 0x0000001e0500720c */ /* 0x000fe40003f44270 */
[----:B------:R-:W-:Y:S02]  /*e280*/  FSEL R26, R91, -INF , !P3 ;  /* 0xff8000005b1a7808 */ /* 0x000fe40005800000 */
[----:B------:R-:W-:Y:S02]  /*e290*/  IABS R33, R33 ;  /* 0x0000002100217213 */ /* 0x000fe40000000000 */
[----:B------:R-:W-:-:S02]  /*e2a0*/  FSEL R89, R120, -INF , !P4 ;  /* 0xff80000078597808 */ /* 0x000fc40006000000 */
[----:B------:R-:W-:Y:S01]  /*e2b0*/  FSEL R47, R16, -INF , !P0 ;  /* 0xff800000102f7808 */ /* 0x000fe20004000000 */
[----:B------:R-:W-:Y:S01]  /*e2c0*/  VIADD R16, R104, 0x79 ;  /* 0x0000007968107836 */ /* 0x000fe20000000000 */
[C---:B------:R-:W-:Y:S02]  /*e2d0*/  LOP3.LUT P3, RZ, R172.reuse, 0x1, RZ, 0xc0, !PT ;  /* 0x00000001acff7812 */ /* 0x040fe4000786c0ff */
[----:B------:R-:W-:Y:S02]  /*e2e0*/  FSEL R29, R29, -INF , !P6 ;  /* 0xff8000001d1d7808 */ /* 0x000fe40007000000 */
[C---:B------:R-:W-:Y:S02]  /*e2f0*/  ISETP.GT.AND P4, PT, R5.reuse, R90, PT ;  /* 0x0000005a0500720c */ /* 0x040fe40003f84270 */
[----:B------:R-:W-:Y:S02]  /*e300*/  ISETP.GT.AND P0, PT, R5, R24, PT ;  /* 0x000000180500720c */ /* 0x000fe40003f04270 */
[----:B------:R-:W-:-:S02]  /*e310*/  LOP3.LUT P6, RZ, R172, 0x2, RZ, 0xc0, !PT ;  /* 0x00000002acff7812 */ /* 0x000fc400078cc0ff */
[----:B------:R-:W-:Y:S02]  /*e320*/  FSEL R42, R73, -INF , !P2 ;  /* 0xff800000492a7808 */ /* 0x000fe40005000000 */
[----:B------:R-:W-:Y:S02]  /*e330*/  I2FP.F32.S32 R33, R33 ;  /* 0x0000002100217245 */ /* 0x000fe40000201400 */
[----:B------:R-:W-:Y:S02]  /*e340*/  FSEL R73, R79, -INF , !P3 ;  /* 0xff8000004f497808 */ /* 0x000fe40005800000 */
[----:B------:R-:W-:Y:S01]  /*e350*/  FSEL R111, R115, -INF , !P4 ;  /* 0xff800000736f7808 */ /* 0x000fe20006000000 */
[----:B------:R-:W-:Y:S01]  /*e360*/  FFMA.FTZ R33, -R180, R33, R66 ;  /* 0x00000021b4217223 */ /* 0x000fe20000010142 */
[----:B------:R-:W-:Y:S02]  /*e370*/  FSEL R12, R12, -INF , !P0 ;  /* 0xff8000000c0c7808 */ /* 0x000fe40004000000 */
[----:B------:R-:W-:-:S02]  /*e380*/  FSEL R79, R29, -INF , !P6 ;  /* 0xff8000001d4f7808 */ /* 0x000fc40007000000 */
[C---:B------:R-:W-:Y:S02]  /*e390*/  ISETP.GT.AND P4, PT, R5.reuse, R74, PT ;  /* 0x0000004a0500720c */ /* 0x040fe40003f84270 */
[----:B------:R-:W-:Y:S02]  /*e3a0*/  ISETP.GT.AND P1, PT, R5, R16, PT ;  /* 0x000000100500720c */ /* 0x000fe40003f24270 */
[----:B------:R-:W-:Y:S02]  /*e3b0*/  ISETP.GT.AND P0, PT, R69, R140, PT ;  /* 0x0000008c4500720c */ /* 0x000fe40003f04270 */
[-C--:B------:R-:W-:Y:S02]  /*e3c0*/  ISETP.GE.AND P6, PT, R136, R183.reuse, PT ;  /* 0x000000b78800720c */ /* 0x080fe40003fc6270 */
[----:B------:R-:W-:Y:S02]  /*e3d0*/  ISETP.GE.AND P2, PT, R138, R183, PT ;  /* 0x000000b78a00720c */ /* 0x000fe40003f46270 */
[----:B------:R-:W-:-:S02]  /*e3e0*/  FSEL R66, R99, -INF , !P4 ;  /* 0xff80000063427808 */ /* 0x000fc40006000000 */
[----:B------:R-:W-:Y:S02]  /*e3f0*/  FSEL R43, R53, -INF , !P1 ;  /* 0xff800000352b7808 */ /* 0x000fe40004800000 */
[----:B------:R-:W-:Y:S02]  /*e400*/  FSEL R55, R55, -INF , !P0 ;  /* 0xff80000037377808 */ /* 0x000fe40004000000 */
[----:B------:R-:W-:Y:S02]  /*e410*/  P2R R29, PR, RZ, 0x40 ;  /* 0x00000040ff1d7803 */ /* 0x000fe40000000000 */
[----:B------:R-:W-:Y:S02]  /*e420*/  ISETP.GT.AND P4, PT, R5, R52, PT ;  /* 0x000000340500720c */ /* 0x000fe40003f84270 */
[C---:B------:R-:W-:Y:S02]  /*e430*/  ISETP.GT.AND P1, PT, R69.reuse, R138, PT ;  /* 0x0000008a4500720c */ /* 0x040fe40003f24270 */
[----:B------:R-:W-:-:S02]  /*e440*/  ISETP.GT.AND P0, PT, R69, R136, PT ;  /* 0x000000884500720c */ /* 0x000fc40003f04270 */
[----:B------:R-:W-:Y:S02]  /*e450*/  FSEL R53, R131, -INF , !P2 ;  /* 0xff80000083357808 */ /* 0x000fe40005000000 */
[----:B------:R-:W-:Y:S02]  /*e460*/  ISETP.NE.AND P2, PT, R29, RZ, PT ;  /* 0x000000ff1d00720c */ /* 0x000fe40003f45270 */
[----:B------:R-:W-:Y:S02]  /*e470*/  FSEL R34, R93, -INF , !P4 ;  /* 0xff8000005d227808 */ /* 0x000fe40006000000 */
[----:B------:R-:W-:Y:S02]  /*e480*/  ISETP.GE.AND P6, PT, R136, R181, PT ;  /* 0x000000b58800720c */ /* 0x000fe40003fc6270 */
[----:B------:R-:W-:Y:S02]  /*e490*/  FSEL R25, R25, -INF , !P1 ;  /* 0xff80000019197808 */ /* 0x000fe40004800000 */
[----:B------:R-:W-:-:S02]  /*e4a0*/  FSEL R17, R17, -INF , !P0 ;  /* 0xff80000011117808 */ /* 0x000fc40004000000 */
[-C--:B------:R-:W-:Y:S02]  /*e4b0*/  ISETP.GE.AND P4, PT, R140, R181.reuse, PT ;  /* 0x000000b58c00720c */ /* 0x080fe40003f86270 */
[----:B------:R-:W-:Y:S02]  /*e4c0*/  ISETP.GT.AND P1, PT, R69, R134, PT ;  /* 0x000000864500720c */ /* 0x000fe40003f24270 */
[----:B------:R-:W-:Y:S02]  /*e4d0*/  ISETP.GE.AND P3, PT, R138, R181, PT ;  /* 0x000000b58a00720c */ /* 0x000fe40003f66270 */
[----:B------:R-:W-:Y:S02]  /*e4e0*/  FSEL R29, R75, -INF , !P2 ;  /* 0xff8000004b1d7808 */ /* 0x000fe40005000000 */
[----:B------:R-:W-:Y:S02]  /*e4f0*/  ISETP.GE.AND P5, PT, R140, R183, PT ;  /* 0x000000b78c00720c */ /* 0x000fe40003fa6270 */
[----:B------:R-:W-:-:S02]  /*e500*/  ISETP.GT.AND P0, PT, R69, R132, PT ;  /* 0x000000844500720c */ /* 0x000fc40003f04270 */
[----:B------:R-:W-:Y:S02]  /*e510*/  FSEL R75, R17, -INF , !P6 ;  /* 0xff800000114b7808 */ /* 0x000fe40007000000 */
[----:B------:R-:W-:Y:S02]  /*e520*/  FSEL R77, R55, -INF , !P4 ;  /* 0xff800000374d7808 */ /* 0x000fe40006000000 */
[----:B------:R-:W-:Y:S02]  /*e530*/  ISETP.GE.AND P6, PT, R130, R183, PT ;  /* 0x000000b78200720c */ /* 0x000fe40003fc6270 */
[----:B------:R-:W-:Y:S02]  /*e540*/  FSEL R13, R13, -INF , !P1 ;  /* 0xff8000000d0d7808 */ /* 0x000fe40004800000 */
[----:B------:R-:W-:Y:S02]  /*e550*/  ISETP.GE.AND P4, PT, R134, R181, PT ;  /* 0x000000b58600720c */ /* 0x000fe40003f86270 */
[----:B------:R-:W-:-:S02]  /*e560*/  FSEL R55, R25, -INF , !P3 ;  /* 0xff80000019377808 */ /* 0x000fc40005800000 */
[----:B------:R-:W-:Y:S02]  /*e570*/  ISETP.GT.AND P1, PT, R69, R130, PT ;  /* 0x000000824500720c */ /* 0x000fe40003f24270 */
[C---:B------:R-:W-:Y:S02]  /*e580*/  ISETP.GE.AND P3, PT, R132.reuse, R183, PT ;  /* 0x000000b78400720c */ /* 0x040fe40003f66270 */
[----:B------:R-:W-:Y:S02]  /*e590*/  FSEL R71, R71, -INF , !P5 ;  /* 0xff80000047477808 */ /* 0x000fe40006800000 */
[----:B------:R-:W-:Y:S02]  /*e5a0*/  ISETP.GE.AND P2, PT, R132, R181, PT ;  /* 0x000000b58400720c */ /* 0x000fe40003f46270 */
[----:B------:R-:W-:Y:S02]  /*e5b0*/  FSEL R9, R9, -INF , !P0 ;  /* 0xff80000009097808 */ /* 0x000fe40004000000 */
[----:B------:R-:W-:-:S02]  /*e5c0*/  ISETP.GE.AND P5, PT, R134, R183, PT ;  /* 0x000000b78600720c */ /* 0x000fc40003fa6270 */
[----:B------:R-:W-:Y:S02]  /*e5d0*/  P2R R91, PR, RZ, 0x40 ;  /* 0x00000040ff5b7803 */ /* 0x000fe40000000000 */
[----:B------:R-:W-:Y:S02]  /*e5e0*/  ISETP.GE.AND P6, PT, R130, R181, PT ;  /* 0x000000b58200720c */ /* 0x000fe40003fc6270 */
[----:B------:R-:W-:Y:S02]  /*e5f0*/  FSEL R17, R13, -INF , !P4 ;  /* 0xff8000000d117808 */ /* 0x000fe40006000000 */
[----:B------:R-:W-:Y:S02]  /*e600*/  FSEL R7, R7, -INF , !P1 ;  /* 0xff80000007077808 */ /* 0x000fe40004800000 */
[----:B------:R-:W-:Y:S02]  /*e610*/  FSEL R13, R31, -INF , !P3 ;  /* 0xff8000001f0d7808 */ /* 0x000fe40005800000 */
[----:B------:R-:W-:-:S02]  /*e620*/  FSEL R31, R9, -INF , !P2 ;  /* 0xff800000091f7808 */ /* 0x000fc40005000000 */
[----:B------:R-:W-:Y:S02]  /*e630*/  FSEL R25, R129, -INF , !P5 ;  /* 0xff80000081197808 */ /* 0x000fe40006800000 */
[----:B------:R-:W-:Y:S02]  /*e640*/  ISETP.GT.AND P0, PT, R69, R128, PT ;  /* 0x000000804500720c */ /* 0x000fe40003f04270 */
[----:B------:R-:W-:Y:S02]  /*e650*/  ISETP.NE.AND P2, PT, R91, RZ, PT ;  /* 0x000000ff5b00720c */ /* 0x000fe40003f45270 */
[----:B------:R-:W-:Y:S02]  /*e660*/  ISETP.GE.AND P5, PT, R128, R183, PT ;  /* 0x000000b78000720c */ /* 0x000fe40003fa6270 */
        /* <DEDUP_REMOVED lines=8> */
[----:B------:R-:W-:Y:S02]  /*e6f0*/  P2R R35, PR, RZ, 0x40 ;  /* 0x00000040ff237803 */ /* 0x000fe40000000000 */
[----:B------:R-:W-:Y:S02]  /*e700*/  ISETP.GT.AND P0, PT, R69, R116, PT ;  /* 0x000000744500720c */ /* 0x000fe40003f04270 */
[----:B------:R-:W-:Y:S02]  /*e710*/  FSEL R161, R161, -INF , !P2 ;  /* 0xff800000a1a17808 */ /* 0x000fe40005000000 */
[----:B------:R-:W-:Y:S02]  /*e720*/  ISETP.NE.AND P2, PT, R35, RZ, PT ;  /* 0x000000ff2300720c */ /* 0x000fe40003f45270 */
[----:B------:R-:W-:Y:S02]  /*e730*/  ISETP.GE.AND P4, PT, R128, R181, PT ;  /* 0x000000b58000720c */ /* 0x000fe40003f86270 */
[----:B------:R-:W-:-:S02]  /*e740*/  FSEL R35, R87, -INF , !P0 ;  /* 0xff80000057237808 */ /* 0x000fc40004000000 */
[C---:B------:R-:W-:Y:S02]  /*e750*/  ISETP.GT.AND P1, PT, R69.reuse, R112, PT ;  /* 0x000000704500720c */ /* 0x040fe40003f24270 */
[----:B------:R-:W-:Y:S02]  /*e760*/  ISETP.GT.AND P0, PT, R69, R110, PT ;  /* 0x0000006e4500720c */ /* 0x000fe40003f04270 */
[----:B------:R-:W-:Y:S02]  /*e770*/  FSEL R185, R185, -INF , !P4 ;  /* 0xff800000b9b97808 */ /* 0x000fe40006000000 */
[----:B------:R-:W-:Y:S02]  /*e780*/  ISETP.GE.AND P4, PT, R112, R181, PT ;  /* 0x000000b57000720c */ /* 0x000fe40003f86270 */
[----:B------:R-:W-:Y:S02]  /*e790*/  FSEL R139, R85, -INF , !P1 ;  /* 0xff800000558b7808 */ /* 0x000fe40004800000 */
[----:B------:R-:W-:-:S02]  /*e7a0*/  FSEL R137, R63, -INF , !P0 ;  /* 0xff8000003f897808 */ /* 0x000fc40004000000 */
[----:B------:R-:W-:Y:S02]  /*e7b0*/  ISETP.GT.AND P0, PT, R69, R106, PT ;  /* 0x0000006a4500720c */ /* 0x000fe40003f04270 */
[----:B------:R-:W-:Y:S02]  /*e7c0*/  FSEL R139, R139, -INF , !P4 ;  /* 0xff8000008b8b7808 */ /* 0x000fe40006000000 */
[-C--:B------:R-:W-:Y:S02]  /*e7d0*/  ISETP.GE.AND P4, PT, R106, R181.reuse, PT ;  /* 0x000000b56a00720c */ /* 0x080fe40003f86270 */
[----:B------:R-:W-:Y:S02]  /*e7e0*/  FSEL R135, R84, -INF , !P0 ;  /* 0xff80000054877808 */ /* 0x000fe40004000000 */
[----:B------:R-:W-:Y:S02]  /*e7f0*/  ISETP.GE.AND P6, PT, R116, R181, PT ;  /* 0x000000b57400720c */ /* 0x000fe40003fc6270 */
[----:B------:R-:W-:-:S02]  /*e800*/  FSEL R135, R135, -INF , !P4 ;  /* 0xff80000087877808 */ /* 0x000fc40006000000 */
[-C--:B------:R-:W-:Y:S02]  /*e810*/  ISETP.GE.AND P4, PT, R94, R183.reuse, PT ;  /* 0x000000b75e00720c */ /* 0x080fe40003f86270 */
[----:B------:R-:W-:Y:S02]  /*e820*/  FSEL R35, R35, -INF , !P6 ;  /* 0xff80000023237808 */ /* 0x000fe40007000000 */
[-C--:B------:R-:W-:Y:S02]  /*e830*/  ISETP.GE.AND P3, PT, R122, R183.reuse, PT ;  /* 0x000000b77a00720c */ /* 0x080fe40003f66270 */
[----:B------:R-:W-:Y:S02]  /*e840*/  ISETP.GE.AND P6, PT, R108, R183, PT ;  /* 0x000000b76c00720c */ /* 0x000fe40003fc6270 */
[----:B------:R-:W-:Y:S02]  /*e850*/  FSEL R119, R119, -INF , !P4 ;  /* 0xff80000077777808 */ /* 0x000fe40006000000 */
[----:B------:R-:W-:-:S02]  /*e860*/  ISETP.GT.AND P1, PT, R69, R108, PT ;  /* 0x0000006c4500720c */ /* 0x000fc40003f24270 */
[----:B------:R-:W-:Y:S02]  /*e870*/  ISETP.GT.AND P4, PT, R69, R90, PT ;  /* 0x0000005a4500720c */ /* 0x000fe40003f84270 */
[----:B------:R-:W-:Y:S02]  /*e880*/  FSEL R37, R105, -INF , !P3 ;  /* 0xff80000069257808 */ /* 0x000fe40005800000 */
[----:B------:R-:W-:Y:S02]  /*e890*/  P2R R85, PR, RZ, 0x40 ;  /* 0x00000040ff557803 */ /* 0x000fe40000000000 */
[----:B------:R-:W-:Y:S02]  /*e8a0*/  ISETP.GE.AND P6, PT, R108, R181, PT ;  /* 0x000000b56c00720c */ /* 0x000fe40003fc6270 */
[----:B------:R-:W-:Y:S02]  /*e8b0*/  FSEL R105, R67, -INF , !P1 ;  /* 0xff80000043697808 */ /* 0x000fe40004800000 */
[----:B------:R-:W-:-:S02]  /*e8c0*/  FSEL R38, R38, -INF , !P4 ;  /* 0xff80000026267808 */ /* 0x000fc40006000000 */
[----:B------:R-:W-:Y:S02]  /*e8d0*/  ISETP.GE.AND P4, PT, R86, R181, PT ;  /* 0x000000b55600720c */ /* 0x000fe40003f86270 */
[----:B------:R-:W-:Y:S02]  /*e8e0*/  FSEL R105, R105, -INF , !P6 ;  /* 0xff80000069697808 */ /* 0x000fe40007000000 */
[----:B------:R-:W-:Y:S02]  /*e8f0*/  ISETP.GE.AND P6, PT, R96, R183, PT ;  /* 0x000000b76000720c */ /* 0x000fe40003fc6270 */
[----:B------:R-:W-:Y:S02]  /*e900*/  FSEL R143, R109, -INF , !P2 ;  /* 0xff8000006d8f7808 */ /* 0x000fe40005000000 */
[----:B------:R-:W-:Y:S02]  /*e910*/  ISETP.GT.AND P0, PT, R69, R96, PT ;  /* 0x000000604500720c */ /* 0x000fe40003f04270 */
[----:B------:R-:W-:-:S02]  /*e920*/  ISETP.GE.AND P2, PT, R110, R181, PT ;  /* 0x000000b56e00720c */ /* 0x000fc40003f46270 */
[----:B------:R-:W-:Y:S02]  /*e930*/  ISETP.GE.AND P3, PT, R110, R183, PT ;  /* 0x000000b76e00720c */ /* 0x000fe40003f66270 */
[----:B------:R-:W-:Y:S02]  /*e940*/  P2R R84, PR, RZ, 0x40 ;  /* 0x00000040ff547803 */ /* 0x000fe40000000000 */
[----:B------:R-:W-:Y:S02]  /*e950*/  ISETP.GE.AND P6, PT, R96, R181, PT ;  /* 0x000000b56000720c */ /* 0x000fe40003fc6270 */
[----:B------:R-:W-:Y:S02]  /*e960*/  FSEL R83, R83, -INF , !P0 ;  /* 0xff80000053537808 */ /* 0x000fe40004000000 */
[----:B------:R-:W-:Y:S02]  /*e970*/  LOP3.LUT R172, R172, 0xfffffffe, RZ, 0xc0, !PT ;  /* 0xfffffffeacac7812 */ /* 0x000fe400078ec0ff */
[----:B------:R-:W-:-:S02]  /*e980*/  FSEL R137, R137, -INF , !P2 ;  /* 0xff80000089897808 */ /* 0x000fc40005000000 */
[----:B------:R-:W-:Y:S02]  /*e990*/  FSEL R63, R95, -INF , !P3 ;  /* 0xff8000005f3f7808 */ /* 0x000fe40005800000 */
[----:B------:R-:W-:Y:S02]  /*e9a0*/  ISETP.NE.AND P2, PT, R85, RZ, PT ;  /* 0x000000ff5500720c */ /* 0x000fe40003f45270 */
[----:B------:R-:W-:Y:S02]  /*e9b0*/  ISETP.GT.AND P1, PT, R69, R98, PT ;  /* 0x000000624500720c */ /* 0x000fe40003f24270 */
[----:B------:R-:W-:Y:S02]  /*e9c0*/  ISETP.GE.AND P3, PT, R98, R183, PT ;  /* 0x000000b76200720c */ /* 0x000fe40003f66270 */
[----:B------:R-:W-:Y:S02]  /*e9d0*/  FSEL R120, R83, -INF , !P6 ;  /* 0xff80000053787808 */ /* 0x000fe40007000000 */
[----:B------:R-:W-:-:S02]  /*e9e0*/  @P4 LOP3.LUT R172, R172, 0x1, RZ, 0xfc, !PT ;  /* 0x00000001acac4812 */ /* 0x000fc400078efcff */
[-C--:B------:R-:W-:Y:S02]  /*e9f0*/  ISETP.GE.AND P6, PT, R90, R183.reuse, PT ;  /* 0x000000b75a00720c */ /* 0x080fe40003fc6270 */
[----:B------:R-:W-:Y:S02]  /*ea00*/  ISETP.GE.AND P4, PT, R78, R183, PT ;  /* 0x000000b74e00720c */ /* 0x000fe40003f86270 */
[----:B------:R-:W-:Y:S02]  /*ea10*/  FSEL R67, R118, -INF , !P2 ;  /* 0xff80000076437808 */ /* 0x000fe40005000000 */
[----:B------:R-:W-:Y:S02]  /*ea20*/  FSEL R131, R65, -INF , !P1 ;  /* 0xff80000041837808 */ /* 0x000fe40004800000 */
[----:B------:R-:W-:Y:S02]  /*ea30*/  ISETP.GE.AND P2, PT, R98, R181, PT ;  /* 0x000000b56200720c */ /* 0x000fe40003f46270 */
[----:B------:R-:W-:-:S02]  /*ea40*/  FSEL R65, R89, -INF , !P3 ;  /* 0xff80000059417808 */ /* 0x000fc40005800000 */
[----:B------:R-:W-:Y:S02]  /*ea50*/  ISETP.NE.AND P3, PT, R84, RZ, PT ;  /* 0x000000ff5400720c */ /* 0x000fe40003f65270 */
[C---:B------:R-:W-:Y:S02]  /*ea60*/  ISETP.GT.AND P1, PT, R69.reuse, R94, PT ;  /* 0x0000005e4500720c */ /* 0x040fe40003f24270 */
[----:B------:R-:W-:Y:S02]  /*ea70*/  ISETP.GT.AND P0, PT, R69, R92, PT ;  /* 0x0000005c4500720c */ /* 0x000fe40003f04270 */
[----:B------:R-:W-:Y:S02]  /*ea80*/  P2R R83, PR, RZ, 0x40 ;  /* 0x00000040ff537803 */ /* 0x000fe40000000000 */
[----:B------:R-:W-:Y:S02]  /*ea90*/  FSEL R131, R131, -INF , !P2 ;  /* 0xff80000083837808 */ /* 0x000fe40005000000 */
[----:B------:R-:W-:-:S02]  /*eaa0*/  ISETP.GE.AND P2, PT, R92, R183, PT ;  /* 0x000000b75c00720c */ /* 0x000fc40003f46270 */
[----:B------:R-:W-:Y:S02]  /*eab0*/  FSEL R121, R121, -INF , !P3 ;  /* 0xff80000079797808 */ /* 0x000fe40005800000 */
[----:B------:R-:W-:Y:S02]  /*eac0*/  FSEL R81, R81, -INF , !P1 ;  /* 0xff80000051517808 */ /* 0x000fe40004800000 */
[----:B------:R-:W-:Y:S02]  /*ead0*/  FSEL R72, R72, -INF , !P0 ;  /* 0xff80000048487808 */ /* 0x000fe40004000000 */
[----:B------:R-:W-:Y:S02]  /*eae0*/  ISETP.GE.AND P3, PT, R92, R181, PT ;  /* 0x000000b55c00720c */ /* 0x000fe40003f66270 */
[----:B------:R-:W-:Y:S02]  /*eaf0*/  ISETP.NE.AND P0, PT, R83, RZ, PT ;  /* 0x000000ff5300720c */ /* 0x000fe40003f05270 */
[----:B------:R-:W-:-:S02]  /*eb00*/  ISETP.GT.AND P1, PT, R69, R88, PT ;  /* 0x000000584500720c */ /* 0x000fc40003f24270 */
[----:B------:R-:W-:Y:S02]  /*eb10*/  LOP3.LUT R172, R172, 0xfffffffd, RZ, 0xc0, !PT ;  /* 0xfffffffdacac7812 */ /* 0x000fe400078ec0ff */
[----:B------:R-:W-:Y:S02]  /*eb20*/  FSEL R113, R113, -INF , !P2 ;  /* 0xff80000071717808 */ /* 0x000fe40005000000 */
[----:B------:R-:W-:Y:S02]  /*eb30*/  ISETP.GE.AND P2, PT, R88, R181, PT ;  /* 0x000000b55800720c */ /* 0x000fe40003f46270 */
[----:B------:R-:W-:Y:S02]  /*eb40*/  FSEL R118, R72, -INF , !P3 ;  /* 0xff80000048767808 */ /* 0x000fe40005800000 */
[----:B------:R-:W-:Y:S02]  /*eb50*/  FSEL R111, R111, -INF , !P0 ;  /* 0xff8000006f6f7808 */ /* 0x000fe40004000000 */
[----:B------:R-:W-:-:S02]  /*eb60*/  FSEL R21, R21, -INF , !P1 ;  /* 0xff80000015157808 */ /* 0x000fc40004800000 */
[----:B------:R-:W-:Y:S02]  /*eb70*/  ISETP.GE.AND P3, PT, R86, R183, PT ;  /* 0x000000b75600720c */ /* 0x000fe40003f66270 */
[----:B------:R-:W-:Y:S02]  /*eb80*/  ISETP.GT.AND P0, PT, R69, R86, PT ;  /* 0x000000564500720c */ /* 0x000fe40003f04270 */
[----:B------:R-:W-:Y:S02]  /*eb90*/  @P4 LOP3.LUT R172, R172, 0x2, RZ, 0xfc, !PT ;  /* 0x00000002acac4812 */ /* 0x000fe400078efcff */
[----:B------:R-:W-:Y:S02]  /*eba0*/  FSEL R110, R21, -INF , !P2 ;  /* 0xff800000156e7808 */ /* 0x000fe40005000000 */
[----:B------:R-:W-:Y:S02]  /*ebb0*/  LOP3.LUT P2, RZ, R172, 0x1, RZ, 0xc0, !PT ;  /* 0x00000001acff7812 */ /* 0x000fe4000784c0ff */
[----:B------:R-:W-:-:S02]  /*ebc0*/  FSEL R20, R20, -INF , !P0 ;  /* 0xff80000014147808 */ /* 0x000fc40004000000 */
[----:B------:R-:W-:Y:S02]  /*ebd0*/  FSEL R21, R76, -INF , !P3 ;  /* 0xff8000004c157808 */ /* 0x000fe40005800000 */
[----:B------:R-:W-:Y:S02]  /*ebe0*/  LOP3.LUT P3, RZ, R172, 0x2, RZ, 0xc0, !PT ;  /* 0x00000002acff7812 */ /* 0x000fe4000786c0ff */
[----:B------:R-:W-:Y:S02]  /*ebf0*/  FSEL R108, R20, -INF , !P2 ;  /* 0xff800000146c7808 */ /* 0x000fe40005000000 */
[----:B------:R-:W-:Y:S02]  /*ec00*/  FSEL R20, R70, -INF , !P3 ;  /* 0xff80000046147808 */ /* 0x000fe40005800000 */
[----:B------:R-:W-:Y:S02]  /*ec10*/  ISETP.GE.AND P3, PT, R68, R181, PT ;  /* 0x000000b54400720c */ /* 0x000fe40003f66270 */
[----:B------:R-:W-:-:S02]  /*ec20*/  ISETP.GT.AND P4, PT, R69, R78, PT ;  /* 0x0000004e4500720c */ /* 0x000fc40003f84270 */
[----:B------:R-:W-:Y:S02]  /*ec30*/  ISETP.GE.AND P6, PT, R90, R181, PT ;  /* 0x000000b55a00720c */ /* 0x000fe40003fc6270 */
[----:B------:R-:W-:Y:S02]  /*ec40*/  FSEL R39, R39, -INF , !P4 ;  /* 0xff80000027277808 */ /* 0x000fe40006000000 */
[----:B------:R-:W-:Y:S02]  /*ec50*/  ISETP.GE.AND P4, PT, R64, R183, PT ;  /* 0x000000b74000720c */ /* 0x000fe40003f86270 */
[----:B------:R-:W-:Y:S02]  /*ec60*/  FSEL R109, R38, -INF , !P6 ;  /* 0xff800000266d7808 */ /* 0x000fe40007000000 */
[----:B------:R-:W-:Y:S02]  /*ec70*/  LOP3.LUT R172, R172, 0xfffffffd, RZ, 0xc0, !PT ;  /* 0xfffffffdacac7812 */ /* 0x000fe400078ec0ff */
[----:B------:R-:W-:-:S02]  /*ec80*/  ISETP.GE.AND P6, PT, R78, R181, PT ;  /* 0x000000b54e00720c */ /* 0x000fc40003fc6270 */
[----:B------:R-:W-:Y:S02]  /*ec90*/  IABS R36, R36 ;  /* 0x0000002400247213 */ /* 0x000fe40000000000 */
[----:B------:R-:W-:Y:S02]  /*eca0*/  ISETP.GE.AND P5, PT, R112, R183, PT ;  /* 0x000000b77000720c */ /* 0x000fe40003fa6270 */
[----:B------:R-:W-:Y:S02]  /*ecb0*/  @P3 LOP3.LUT R172, R172, 0x2, RZ, 0xfc, !PT ;  /* 0x00000002acac3812 */ /* 0x000fe400078efcff */
[----:B------:R-:W-:Y:S02]  /*ecc0*/  FSEL R112, R39, -INF , !P6 ;  /* 0xff80000027707808 */ /* 0x000fe40007000000 */
[----:B------:R-:W-:Y:S02]  /*ecd0*/  I2FP.F32.S32 R39, R36 ;  /* 0x0000002400277245 */ /* 0x000fe40000201400 */
[----:B------:R-:W-:-:S02]  /*ece0*/  LOP3.LUT R172, R172, 0xfffffffe, RZ, 0xc0, !PT ;  /* 0xfffffffeacac7812 */ /* 0x000fc400078ec0ff */
[----:B------:R-:W-:Y:S01]  /*ecf0*/  ISETP.GE.AND P2, PT, R68, R183, PT ;  /* 0x000000b74400720c */ /* 0x000fe20003f46270 */
[----:B------:R-:W-:Y:S01]  /*ed00*/  FFMA.FTZ R22, -R180, R39, R22 ;  /* 0x00000027b4167223 */ /* 0x000fe20000010116 */
[----:B------:R-:W-:Y:S02]  /*ed10*/  ISETP.GT.AND P3, PT, R69, R68, PT ;  /* 0x000000444500720c */ /* 0x000fe40003f64270 */
[----:B------:R-:W-:Y:S02]  /*ed20*/  @P4 LOP3.LUT R172, R172, 0x1, RZ, 0xfc, !PT ;  /* 0x00000001acac4812 */ /* 0x000fe400078efcff */
[----:B------:R-:W-:Y:S02]  /*ed30*/  IABS R45, R45 ;  /* 0x0000002d002d7213 */ /* 0x000fe40000000000 */
[----:B------:R-:W-:Y:S02]  /*ed40*/  FSEL R39, R60, -INF , !P2 ;  /* 0xff8000003c277808 */ /* 0x000fe40005000000 */
[----:B------:R-:W-:-:S02]  /*ed50*/  LOP3.LUT P2, RZ, R172, 0x2, RZ, 0xc0, !PT ;  /* 0x00000002acff7812 */ /* 0x000fc4000784c0ff */
[----:B------:R-:W-:Y:S02]  /*ed60*/  FSEL R22, R22, -INF , !P3 ;  /* 0xff80000016167808 */ /* 0x000fe40005800000 */
[----:B------:R-:W-:Y:S02]  /*ed70*/  LOP3.LUT P3, RZ, R172, 0x1, RZ, 0xc0, !PT ;  /* 0x00000001acff7812 */ /* 0x000fe4000786c0ff */
[----:B------:R-:W-:Y:S02]  /*ed80*/  I2FP.F32.S32 R45, R45 ;  /* 0x0000002d002d7245 */ /* 0x000fe40000201400 */
[----:B------:R-:W-:Y:S02]  /*ed90*/  FSEL R115, R22, -INF , !P2 ;  /* 0xff80000016737808 */ /* 0x000fe40005000000 */
[----:B------:R-:W-:Y:S01]  /*eda0*/  FSEL R22, R54, -INF , !P3 ;  /* 0xff80000036167808 */ /* 0x000fe20005800000 */
[----:B------:R-:W-:Y:S01]  /*edb0*/  FFMA.FTZ R23, -R180, R45, R23 ;  /* 0x0000002db4177223 */ /* 0x000fe20000010117 */
[----:B------:R-:W-:-:S02]  /*edc0*/  ISETP.GE.AND P3, PT, R52, R181, PT ;  /* 0x000000b53400720c */ /* 0x000fc40003f66270 */
[----:B------:R-:W-:Y:S02]  /*edd0*/  ISETP.GT.AND P4, PT, R69, R64, PT ;  /* 0x000000404500720c */ /* 0x000fe40003f84270 */
[----:B------:R-:W-:Y:S02]  /*ede0*/  LOP3.LUT R172, R172, 0xfffffffd, RZ, 0xc0, !PT ;  /* 0xfffffffdacac7812 */ /* 0x000fe400078ec0ff */
[----:B------:R-:W-:Y:S02]  /*edf0*/  FSEL R23, R23, -INF , !P4 ;  /* 0xff80000017177808 */ /* 0x000fe40006000000 */
[----:B------:R-:W-:Y:S02]  /*ee00*/  ISETP.GE.AND P4, PT, R46, R183, PT ;  /* 0x000000b72e00720c */ /* 0x000fe40003f86270 */
[----:B------:R-:W-:Y:S02]  /*ee10*/  IABS R41, R41 ;  /* 0x0000002900297213 */ /* 0x000fe40000000000 */
[----:B------:R-:W-:-:S02]  /*ee20*/  IABS R50, R50 ;  /* 0x0000003200327213 */ /* 0x000fc40000000000 */
[----:B------:R-:W-:Y:S02]  /*ee30*/  @P3 LOP3.LUT R172, R172, 0x2, RZ, 0xfc, !PT ;  /* 0x00000002acac3812 */ /* 0x000fe400078efcff */
[----:B------:R-:W-:Y:S02]  /*ee40*/  I2FP.F32.S32 R41, R41 ;  /* 0x0000002900297245 */ /* 0x000fe40000201400 */
[----:B------:R-:W-:Y:S02]  /*ee50*/  I2FP.F32.S32 R50, R50 ;  /* 0x0000003200327245 */ /* 0x000fe40000201400 */
[----:B------:R-:W-:Y:S01]  /*ee60*/  LOP3.LUT R172, R172, 0xfffffffe, RZ, 0xc0, !PT ;  /* 0xfffffffeacac7812 */ /* 0x000fe200078ec0ff */
[C---:B------:R-:W-:Y:S01]  /*ee70*/  FFMA.FTZ R19, -R180.reuse, R41, R19 ;  /* 0x00000029b4137223 */ /* 0x040fe20000010113 */
[C---:B------:R-:W-:Y:S01]  /*ee80*/  ISETP.GT.AND P3, PT, R69.reuse, R52, PT ;  /* 0x000000344500720c */ /* 0x040fe20003f64270 */
[----:B------:R-:W-:Y:S01]  /*ee90*/  FFMA.FTZ R27, -R180, R50, R27 ;  /* 0x00000032b41b7223 */ /* 0x000fe2000001011b */
[----:B------:R-:W-:-:S02]  /*eea0*/  ISETP.GT.AND P0, PT, R69, R74, PT ;  /* 0x0000004a4500720c */ /* 0x000fc40003f04270 */
[----:B------:R-:W-:Y:S02]  /*eeb0*/  @P4 LOP3.LUT R172, R172, 0x1, RZ, 0xfc, !PT ;  /* 0x00000001acac4812 */ /* 0x000fe400078efcff */
[----:B------:R-:W-:Y:S02]  /*eec0*/  FSEL R19, R19, -INF , !P3 ;  /* 0xff80000013137808 */ /* 0x000fe40005800000 */
[----:B------:R-:W-:Y:S02]  /*eed0*/  ISETP.GE.AND P1, PT, R74, R181, PT ;  /* 0x000000b54a00720c */ /* 0x000fe40003f26270 */
[----:B------:R-:W-:Y:S02]  /*eee0*/  FSEL R27, R27, -INF , !P0 ;  /* 0xff8000001b1b7808 */ /* 0x000fe40004000000 */
[----:B------:R-:W-:Y:S02]  /*eef0*/  LOP3.LUT P3, RZ, R172, 0x1, RZ, 0xc0, !PT ;  /* 0x00000001acff7812 */ /* 0x000fe4000786c0ff */
[----:B------:R-:W-:-:S02]  /*ef00*/  IABS R44, R44 ;  /* 0x0000002c002c7213 */ /* 0x000fc40000000000 */
[----:B------:R-:W-:Y:S02]  /*ef10*/  FSEL R114, R27, -INF , !P1 ;  /* 0xff8000001b727808 */ /* 0x000fe40004800000 */
[----:B------:R-:W-:Y:S02]  /*ef20*/  FSEL R41, R26, -INF , !P3 ;  /* 0xff8000001a297808 */ /* 0x000fe40005800000 */
[----:B------:R-:W-:Y:S02]  /*ef30*/  I2FP.F32.S32 R27, R44 ;  /* 0x0000002c001b7245 */ /* 0x000fe40000201400 */
[----:B------:R-:W-:Y:S02]  /*ef40*/  ISETP.GE.AND P3, PT, R24, R181, PT ;  /* 0x000000b51800720c */ /* 0x000fe40003f66270 */
[----:B------:R-:W-:Y:S01]  /*ef50*/  IABS R40, R40 ;  /* 0x0000002800287213 */ /* 0x000fe20000000000 */
[----:B------:R-:W-:Y:S01]  /*ef60*/  FFMA.FTZ R18, -R180, R27, R18 ;  /* 0x0000001bb4127223 */ /* 0x000fe20000010112 */
[----:B------:R-:W-:-:S02]  /*ef70*/  ISETP.GE.AND P2, PT, R52, R183, PT ;  /* 0x000000b73400720c */ /* 0x000fc40003f46270 */
[----:B------:R-:W-:Y:S02]  /*ef80*/  FSEL R141, R141, -INF , !P5 ;  /* 0xff8000008d8d7808 */ /* 0x000fe40006800000 */
[----:B------:R-:W-:Y:S02]  /*ef90*/  ISETP.GE.AND P5, PT, R106, R183, PT ;  /* 0x000000b76a00720c */ /* 0x000fe40003fa6270 */
[----:B------:R-:W-:Y:S02]  /*efa0*/  I2FP.F32.S32 R27, R40 ;  /* 0x00000028001b7245 */ /* 0x000fe40000201400 */
[----:B------:R-:W-:Y:S02]  /*efb0*/  FSEL R40, R34, -INF , !P2 ;  /* 0xff80000022287808 */ /* 0x000fe40005000000 */
[----:B------:R-:W-:Y:S01]  /*efc0*/  LOP3.LUT P2, RZ, R172, 0x2, RZ, 0xc0, !PT ;  /* 0x00000002acff7812 */ /* 0x000fe2000784c0ff */
[----:B------:R-:W-:Y:S01]  /*efd0*/  FFMA.FTZ R14, -R180, R27, R14 ;  /* 0x0000001bb40e7223 */ /* 0x000fe2000001010e */
[----:B------:R-:W-:-:S02]  /*efe0*/  FSEL R133, R133, -INF , !P5 ;  /* 0xff80000085857808 */ /* 0x000fc40006800000 */
[----:B------:R-:W-:Y:S02]  /*eff0*/  LOP3.LUT R172, R172, 0xfffffffd, RZ, 0xc0, !PT ;  /* 0xfffffffdacac7812 */ /* 0x000fe400078ec0ff */
[----:B------:R-:W-:Y:S02]  /*f000*/  ISETP.GE.AND P5, PT, R94, R181, PT ;  /* 0x000000b55e00720c */ /* 0x000fe40003fa6270 */
[----:B------:R-:W-:Y:S02]  /*f010*/  @P3 LOP3.LUT R172, R172, 0x2, RZ, 0xfc, !PT ;  /* 0x00000002acac3812 */ /* 0x000fe400078efcff */
[----:B------:R-:W-:Y:S02]  /*f020*/  FSEL R117, R81, -INF , !P5 ;  /* 0xff80000051757808 */ /* 0x000fe40006800000 */
[-C--:B------:R-:W-:Y:S02]  /*f030*/  ISETP.GE.AND P3, PT, R16, R183.reuse, PT ;  /* 0x000000b71000720c */ /* 0x080fe40003f66270 */
[----:B------:R-:W-:-:S02]  /*f040*/  ISETP.GE.AND P5, PT, R88, R183, PT ;  /* 0x000000b75800720c */ /* 0x000fc40003fa6270 */
[----:B------:R-:W-:Y:S02]  /*f050*/  IABS R32, R32 ;  /* 0x0000002000207213 */ /* 0x000fe40000000000 */
[----:B------:R-:W-:Y:S02]  /*f060*/  FSEL R38, R80, -INF , !P5 ;  /* 0xff80000050267808 */ /* 0x000fe40006800000 */
[----:B------:R-:W-:Y:S02]  /*f070*/  ISETP.GE.AND P5, PT, R74, R183, PT ;  /* 0x000000b74a00720c */ /* 0x000fe40003fa6270 */
[----:B------:R-:W-:Y:S02]  /*f080*/  I2FP.F32.S32 R32, R32 ;  /* 0x0000002000207245 */ /* 0x000fe40000201400 */
[----:B------:R-:W-:Y:S02]  /*f090*/  LOP3.LUT R172, R172, 0xfffffffe, RZ, 0xc0, !PT ;  /* 0xfffffffeacac7812 */ /* 0x000fe400078ec0ff */
[----:B------:R-:W-:Y:S01]  /*f0a0*/  FSEL R36, R66, -INF , !P5 ;  /* 0xff80000042247808 */ /* 0x000fe20006800000 */
[----:B------:R-:W-:Y:S01]  /*f0b0*/  FFMA.FTZ R15, -R180, R32, R15 ;  /* 0x00000020b40f7223 */ /* 0x000fe2000001010f */
[----:B------:R-:W-:-:S02]  /*f0c0*/  ISETP.GE.AND P6, PT, R64, R181, PT ;  /* 0x000000b54000720c */ /* 0x000fc40003fc6270 */
[----:B------:R-:W-:Y:S02]  /*f0d0*/  ISETP.GT.AND P0, PT, R69, R58, PT ;  /* 0x0000003a4500720c */ /* 0x000fe40003f04270 */
[----:B------:R-:W-:Y:S02]  /*f0e0*/  IABS R28, R28 ;  /* 0x0000001c001c7213 */ /* 0x000fe40000000000 */
[----:B------:R-:W-:Y:S02]  /*f0f0*/  IABS R6, R6 ;  /* 0x0000000600067213 */ /* 0x000fe40000000000 */
[----:B------:R-:W-:Y:S02]  /*f100*/  ISETP.GE.AND P5, PT, R58, R183, PT ;  /* 0x000000b73a00720c */ /* 0x000fe40003fa6270 */
[----:B------:R-:W-:Y:S02]  /*f110*/  IABS R0, R0 ;  /* 0x0000000000007213 */ /* 0x000fe40000000000 */
[----:B------:R-:W-:-:S02]  /*f120*/  FSEL R128, R19, -INF , !P2 ;  /* 0xff80000013807808 */ /* 0x000fc40005000000 */
[----:B------:R-:W-:Y:S02]  /*f130*/  @P3 LOP3.LUT R172, R172, 0x1, RZ, 0xfc, !PT ;  /* 0x00000001acac3812 */ /* 0x000fe400078efcff */
[----:B------:R-:W-:Y:S02]  /*f140*/  FSEL R116, R23, -INF , !P6 ;  /* 0xff80000017747808 */ /* 0x000fe40007000000 */
[----:B------:R-:W-:Y:S02]  /*f150*/  FSEL R18, R18, -INF , !P0 ;  /* 0xff80000012127808 */ /* 0x000fe40004000000 */
[----:B------:R-:W-:Y:S02]  /*f160*/  I2FP.F32.S32 R19, R28 ;  /* 0x0000001c00137245 */ /* 0x000fe40000201400 */
[----:B------:R-:W-:Y:S02]  /*f170*/  I2FP.F32.S32 R27, R6 ;  /* 0x00000006001b7245 */ /* 0x000fe40000201400 */
[----:B------:R-:W-:Y:S01]  /*f180*/  ISETP.GT.AND P3, PT, R59, R158, PT ;  /* 0x0000009e3b00720c */ /* 0x000fe20003f64270 */
[----:B------:R-:W-:Y:S01]  /*f190*/  FFMA.FTZ R19, -R180, R19, R82 ;  /* 0x00000013b4137223 */ /* 0x000fe20000010152 */
[----:B------:R-:W-:Y:S01]  /*f1a0*/  ISETP.GE.AND P1, PT, R58, R181, PT ;  /* 0x000000b53a00720c */ /* 0x000fe20003f26270 */
[----:B------:R-:W-:Y:S01]  /*f1b0*/  FFMA.FTZ R10, -R180, R27, R10 ;  /* 0x0000001bb40a7223 */ /* 0x000fe2000001010a */
[----:B------:R-:W-:-:S02]  /*f1c0*/  FSEL R23, R47, -INF , !P5 ;  /* 0xff8000002f177808 */ /* 0x000fc40006800000 */
[C---:B------:R-:W-:Y:S02]  /*f1d0*/  ISETP.GT.AND P4, PT, R69.reuse, R46, PT ;  /* 0x0000002e4500720c */ /* 0x040fe40003f84270 */
[----:B------:R-:W-:Y:S02]  /*f1e0*/  ISETP.GT.AND P0, PT, R69, R30, PT ;  /* 0x0000001e4500720c */ /* 0x000fe40003f04270 */
[----:B------:R-:W-:Y:S02]  /*f1f0*/  I2FP.F32.S32 R0, R0 ;  /* 0x0000000000007245 */ /* 0x000fe40000201400 */
[----:B------:R-:W-:Y:S02]  /*f200*/  ISETP.GE.AND P5, PT, R30, R183, PT ;  /* 0x000000b71e00720c */ /* 0x000fe40003fa6270 */
[----:B------:R-:W-:Y:S01]  /*f210*/  FSEL R122, R18, -INF , !P1 ;  /* 0xff800000127a7808 */ /* 0x000fe20004800000 */
[----:B------:R-:W-:Y:S01]  /*f220*/  FFMA.FTZ R11, -R180, R0, R11 ;  /* 0x00000000b40b7223 */ /* 0x000fe2000001010b */
[----:B------:R-:W-:-:S02]  /*f230*/  FSEL R14, R14, -INF , !P4 ;  /* 0xff8000000e0e7808 */ /* 0x000fc40006000000 */
[----:B------:R-:W-:Y:S01]  /*f240*/  FSEL R15, R15, -INF , !P0 ;  /* 0xff8000000f0f7808 */ /* 0x000fe20004000000 */
[----:B------:R-:W-:Y:S01]  /*f250*/  BAR.SYNC.DEFER_BLOCKING 0x0 ;  /* 0x0000000000007b1d */ /* 0x000fe20000010000 */
[-C--:B------:R-:W-:Y:S02]  /*f260*/  ISETP.GE.AND P6, PT, R46, R181.reuse, PT ;  /* 0x000000b52e00720c */ /* 0x080fe40003fc6270 */
[----:B------:R-:W-:Y:S02]  /*f270*/  ISETP.GE.AND P1, PT, R30, R181, PT ;  /* 0x000000b51e00720c */ /* 0x000fe40003f26270 */
[----:B------:R-:W-:Y:S02]  /*f280*/  ISETP.GE.AND P2, PT, R24, R183, PT ;  /* 0x000000b71800720c */ /* 0x000fe40003f46270 */
[----:B------:R-:W-:Y:S02]  /*f290*/  ISETP.GT.AND P4, PT, R69, R24, PT ;  /* 0x000000184500720c */ /* 0x000fe40003f84270 */
[----:B------:R-:W-:-:S02]  /*f2a0*/  FSEL R42, R42, -INF , !P5 ;  /* 0xff8000002a2a7808 */ /* 0x000fc40006800000 */
[C---:B------:R-:W-:Y:S02]  /*f2b0*/  ISETP.GT.AND P0, PT, R69.reuse, R104, PT ;  /* 0x000000684500720c */ /* 0x040fe40003f04270 */
[----:B------:R-:W-:Y:S02]  /*f2c0*/  ISETP.GT.AND P5, PT, R69, R16, PT ;  /* 0x000000104500720c */ /* 0x000fe40003fa4270 */
[----:B------:R-:W-:Y:S02]  /*f2d0*/  FSEL R123, R14, -INF , !P6 ;  /* 0xff8000000e7b7808 */ /* 0x000fe40007000000 */
[----:B------:R-:W-:Y:S02]  /*f2e0*/  FSEL R129, R15, -INF , !P1 ;  /* 0xff8000000f817808 */ /* 0x000fe40004800000 */
[----:B------:R-:W-:Y:S02]  /*f2f0*/  FSEL R45, R12, -INF , !P2 ;  /* 0xff8000000c2d7808 */ /* 0x000fe40005000000 */
[----:B------:R-:W-:-:S02]  /*f300*/  FSEL R10, R10, -INF , !P4 ;  /* 0xff8000000a0a7808 */ /* 0x000fc40006000000 */
[----:B------:R-:W-:Y:S02]  /*f310*/  FSEL R5, R19, -INF , !P0 ;  /* 0xff80000013057808 */ /* 0x000fe40004000000 */
[----:B------:R-:W-:Y:S02]  /*f320*/  ISETP.GE.AND P6, PT, R16, R181, PT ;  /* 0x000000b51000720c */ /* 0x000fe40003fc6270 */
[C---:B------:R-:W-:Y:S02]  /*f330*/  LOP3.LUT P2, RZ, R172.reuse, 0x1, RZ, 0xc0, !PT ;  /* 0x00000001acff7812 */ /* 0x040fe4000784c0ff */
[----:B------:R-:W-:Y:S02]  /*f340*/  LOP3.LUT P4, RZ, R172, 0x2, RZ, 0xc0, !PT ;  /* 0x00000002acff7812 */ /* 0x000fe4000788c0ff */
[C---:B------:R-:W-:Y:S02]  /*f350*/  ISETP.GE.AND P1, PT, R104.reuse, R183, PT ;  /* 0x000000b76800720c */ /* 0x040fe40003f26270 */
[----:B------:R-:W-:-:S02]  /*f360*/  ISETP.GE.AND P0, PT, R104, R181, PT ;  /* 0x000000b56800720c */ /* 0x000fc40003f06270 */
[----:B------:R-:W-:Y:S02]  /*f370*/  FSEL R11, R11, -INF , !P5 ;  /* 0xff8000000b0b7808 */ /* 0x000fe40006800000 */
        /* <DEDUP_REMOVED lines=20> */
.L_x_13601:
        /* <DEDUP_REMOVED lines=61> */
.L_x_13602:
[----:B------:R-:W-:Y:S05]  /*f890*/  BSYNC.RECONVERGENT B0 ;  /* 0x0000000000007941 */ /* 0x000fea0003800200 */
.L_x_13600:
        /* <DEDUP_REMOVED lines=8> */
[----:B------:R-:W-:Y:S02]  /*f920*/  IADD3 R26, P2, PT, R46, R0, RZ ;  /* 0x000000002e1a7210 */ /* 0x000fe40007f5e0ff */
[----:B------:R-:W-:Y:S02]  /*f930*/  IADD3.X R47, PT, PT, R11, R6, RZ, P1, !PT ;  /* 0x000000060b2f7210 */ /* 0x000fe40000ffe4ff */
[----:B------:R-:W-:-:S03]  /*f940*/  IADD3 R18, P1, PT, R26, R0, RZ ;  /* 0x000000001a127210 */ /* 0x000fc60007f3e0ff */
[----:B------:R-:W-:Y:S02]  /*f950*/  @!P0 IMAD.MOV.U32 R80, RZ, RZ, R160 ;  /* 0x000000ffff508224 */ /* 0x000fe400078e00a0 */
[----:B------:R-:W-:Y:S02]  /*f960*/  @!P0 IMAD.MOV.U32 R81, RZ, RZ, R159 ;  /* 0x000000ffff518224 */ /* 0x000fe400078e009f */
[--C-:B------:R-:W-:Y:S01]  /*f970*/  IMAD.X R27, R47, 0x1, R6.reuse, P2 ;  /* 0x000000012f1b7824 */ /* 0x100fe200010e0606 */
[----:B------:R-:W-:Y:S02]  /*f980*/  IADD3 R68, P2, PT, R18, R0, RZ ;  /* 0x0000000012447210 */ /* 0x000fe40007f5e0ff */
[----:B------:R-:W-:Y:S01]  /*f990*/  @!PT LDS RZ, [RZ] ;  /* 0x00000000fffff984 */ /* 0x000fe20000000800 */
[----:B------:R-:W-:Y:S01]  /*f9a0*/  @!PT LDS RZ, [RZ] ;  /* 0x00000000fffff984 */ /* 0x000fe20000000800 */
[----:B------:R-:W-:Y:S01]  /*f9b0*/  @!PT LDS RZ, [RZ] ;  /* 0x00000000fffff984 */ /* 0x000fe20000000800 */
[----:B------:R1:W-:Y:S01]  /*f9c0*/  @!P0 LDGSTS.E.BYPASS.LTC128B.128 [R169+0x2000], desc[UR4][R80.64] ;  /* 0x0200000050a98fae */ /* 0x0003e2000b981a04 */
[----:B------:R-:W-:-:S03]  /*f9d0*/  IMAD.X R19, R27, 0x1, R6, P1 ;  /* 0x000000011b137824 */ /* 0x000fc600008e0606 */
[----:B------:R2:W-:Y:S02]  /*f9e0*/  @P0 STS.128 [R169+0x2000], RZ ;  /* 0x002000ffa9000388 */ /* 0x0005e40000000c00 */
[----:B------:R-:W-:Y:S02]  /*f9f0*/  IADD3.X R69, PT, PT, R19, R6, RZ, P2, !PT ;  /* 0x0000000613457210 */ /* 0x000fe400017fe4ff */
        /* <DEDUP_REMOVED lines=38> */
.L_x_13599:
[----:B------:R-:W-:Y:S05]  /*fc60*/  BSYNC.RECONVERGENT B1 ;  /* 0x0000000000017941 */ /* 0x000fea0003800200 */
.L_x_13598:
[----:B--2---:R-:W2:Y:S01]  /*fc70*/  LD.E R47, desc[UR4][R102.64+0xdc] ;  /* 0x0000dc04662f7980 */ /* 0x004ea2000c101900 */
        /* <DEDUP_REMOVED lines=63> */
[-CC-:B------:R-:W-:Y:S01]  /*10070*/  FFMA.FTZ R28, R25, R47.reuse, -R52.reuse ;  /* 0x0000002f191c7223 */ /* 0x180fe20000010834 */
[----:B------:R-:W-:Y:S01]  /*10080*/  MUFU.EX2 R136, R136 ;  /* 0x0000008800887308 */ /* 0x000fe20000000800 */
[-C--:B------:R-:W-:Y:S01]  /*10090*/  FFMA.FTZ R31, R29, R47.reuse, -R52 ;  /* 0x0000002f1d1f7223 */ /* 0x080fe20000010834 */
[-C--:B------:R-:W-:Y:S01]  /*100a0*/  FFMA.FTZ R25, R7, R47.reuse, -R134 ;  /* 0x0000002f07197223 */ /* 0x080fe20000010886 */
[-CC-:B------:R-:W-:Y:S01]  /*100b0*/  FFMA.FTZ R29, R13, R47.reuse, -R52.reuse ;  /* 0x0000002f0d1d7223 */ /* 0x180fe20000010834 */
[----:B------:R-:W1:Y:S01]  /*100c0*/  MUFU.EX2 R127, R127 ;  /* 0x0000007f007f7308 */ /* 0x000e620000000800 */
[----:B------:R-:W-:Y:S01]  /*100d0*/  LDSM.16.MT88.4 R4, [R106+0x6000] ;  /* 0x006000006a04783b */ /* 0x000fe20000004200 */
[-C--:B------:R-:W-:Y:S01]  /*100e0*/  FFMA.FTZ R24, R9, R47.reuse, -R52 ;  /* 0x0000002f09187223 */ /* 0x080fe20000010834 */
[-CC-:B------:R-:W-:Y:S01]  /*100f0*/  FFMA.FTZ R44, R75, R47.reuse, -R134.reuse ;  /* 0x0000002f4b2c7223 */ /* 0x180fe20000010886 */
[----:B------:R2:W-:Y:S01]  /*10100*/  MUFU.EX2 R55, R77 ;  /* 0x0000004d00377308 */ /* 0x0005e20000000800 */
[----:B------:R-:W-:Y:S01]  /*10110*/  LDSM.16.MT88.4 R12, [R144+0x6800] ;  /* 0x00680000900c783b */ /* 0x000fe20000004200 */
[-CC-:B------:R-:W-:Y:S01]  /*10120*/  FFMA.FTZ R27, R17, R47.reuse, -R134.reuse ;  /* 0x0000002f111b7223 */ /* 0x180fe20000010886 */
[-C--:B------:R-:W-:Y:S01]  /*10130*/  FFMA.FTZ R66, R185, R47.reuse, -R134 ;  /* 0x0000002fb9427223 */ /* 0x080fe20000010886 */
[----:B------:R-:W3:Y:S01]  /*10140*/  MUFU.EX2 R46, R46 ;  /* 0x0000002e002e7308 */ /* 0x000ee20000000800 */
[----:B------:R-:W-:Y:S01]  /*10150*/  LDSM.16.MT88.4 R16, [R148+0x6800] ;  /* 0x006800009410783b */ /* 0x000fe20000004200 */
[-CC-:B------:R-:W-:Y:S01]  /*10160*/  FFMA.FTZ R34, R37, R47.reuse, -R52.reuse ;  /* 0x0000002f25227223 */ /* 0x180fe20000010834 */
[-CC-:B------:R-:W-:Y:S01]  /*10170*/  FFMA.FTZ R32, R143, R47.reuse, -R52.reuse ;  /* 0x0000002f8f207223 */ /* 0x180fe20000010834 */
[----:B------:R-:W-:Y:S01]  /*10180*/  MUFU.EX2 R61, R61 ;  /* 0x0000003d003d7308 */ /* 0x000fe20000000800 */
[-C--:B------:R-:W-:Y:S01]  /*10190*/  FFMA.FTZ R3, R141, R47.reuse, -R52 ;  /* 0x0000002f8d037223 */ /* 0x080fe20000010834 */
[----:B-1----:R-:W-:Y:S01]  /*101a0*/  F2FP.F16.F32.PACK_AB R9, R127, R136 ;  /* 0x000000887f09723e */ /* 0x002fe200000000ff */
[-CC-:B------:R-:W-:Y:S01]  /*101b0*/  FFMA.FTZ R30, R139, R47.reuse, -R134.reuse ;  /* 0x0000002f8b1e7223 */ /* 0x180fe20000010886 */
[----:B------:R-:W1:Y:S01]  /*101c0*/  MUFU.EX2 R54, R54 ;  /* 0x0000003600367308 */ /* 0x000e620000000800 */
[-CC-:B------:R-:W-:Y:S01]  /*101d0*/  FFMA.FTZ R161, R161, R47.reuse, -R134.reuse ;  /* 0x0000002fa1a17223 */ /* 0x180fe20000010886 */
[----:B--2---:R-:W2:Y:S01]  /*101e0*/  LDSM.16.MT88.4 R76, [R107+0x6000] ;  /* 0x006000006b4c783b */ /* 0x004ea20000004200 */
[-C--:B------:R-:W-:Y:S01]  /*101f0*/  FFMA.FTZ R62, R105, R47.reuse, -R134 ;  /* 0x0000002f693e7223 */ /* 0x080fe20000010886 */
[----:B------:R-:W-:Y:S01]  /*10200*/  MUFU.EX2 R53, R71 ;  /* 0x0000004700357308 */ /* 0x000fe20000000800 */
[--C-:B------:R-:W-:Y:S01]  /*10210*/  FFMA.FTZ R64, R67, R47, -R52.reuse ;  /* 0x0000002f43407223 */ /* 0x100fe20000010834 */
[----:B---3--:R-:W-:Y:S01]  /*10220*/  F2FP.F16.F32.PACK_AB R11, R46, R55 ;  /* 0x000000372e0b723e */ /* 0x008fe200000000ff */
[-C--:B------:R-:W-:Y:S01]  /*10230*/  FFMA.FTZ R60, R65, R47.reuse, -R52 ;  /* 0x0000002f413c7223 */ /* 0x080fe20000010834 */
[----:B------:R-:W3:Y:S01]  /*10240*/  MUFU.EX2 R50, R50 ;  /* 0x0000003200327308 */ /* 0x000ee20000000800 */
[-CC-:B------:R-:W-:Y:S01]  /*10250*/  FFMA.FTZ R58, R131, R47.reuse, -R134.reuse ;  /* 0x0000002f833a7223 */ /* 0x180fe20000010886 */
[-CC-:B------:R-:W-:Y:S01]  /*10260*/  FFMA.FTZ R137, R137, R47.reuse, -R134.reuse ;  /* 0x0000002f89897223 */ /* 0x180fe20000010886 */
[-C--:B------:R-:W-:Y:S01]  /*10270*/  FFMA.FTZ R135, R135, R47.reuse, -R134 ;  /* 0x0000002f87877223 */ /* 0x080fe20000010886 */
[----:B------:R-:W-:Y:S01]  /*10280*/  MUFU.EX2 R44, R44 ;  /* 0x0000002c002c7308 */ /* 0x000fe20000000800 */
[----:B------:R-:W-:Y:S01]  /*10290*/  FFMA.FTZ R133, R133, R47, -R52 ;  /* 0x0000002f85857223 */ /* 0x000fe20000010834 */
[----:B-1----:R-:W-:Y:S01]  /*102a0*/  F2FP.F16.F32.PACK_AB R8, R54, R61 ;  /* 0x0000003d3608723e */ /* 0x002fe200000000ff */
[-CC-:B------:R-:W-:Y:S01]  /*102b0*/  FFMA.FTZ R131, R117, R47.reuse, -R134.reuse ;  /* 0x0000002f75837223 */ /* 0x180fe20000010886 */
[----:B------:R-:W1:Y:S01]  /*102c0*/  MUFU.EX2 R27, R27 ;  /* 0x0000001b001b7308 */ /* 0x000e620000000800 */
[-CC-:B------:R-:W-:Y:S01]  /*102d0*/  FFMA.FTZ R117, R118, R47.reuse, -R134.reuse ;  /* 0x0000002f76757223 */ /* 0x180fe20000010886 */
[-C--:B------:R-:W-:Y:S01]  /*102e0*/  FFMA.FTZ R120, R120, R47.reuse, -R134 ;  /* 0x0000002f78787223 */ /* 0x080fe20000010886 */
[-CC-:B------:R-:W-:Y:S01]  /*102f0*/  FFMA.FTZ R138, R119, R47.reuse, -R52.reuse ;  /* 0x0000002f778a7223 */ /* 0x180fe20000010834 */
[----:B------:R-:W-:Y:S01]  /*10300*/  MUFU.EX2 R26, R26 ;  /* 0x0000001a001a7308 */ /* 0x000fe20000000800 */
[--C-:B------:R-:W-:Y:S01]  /*10310*/  FFMA.FTZ R118, R111, R47, -R52.reuse ;  /* 0x0000002f6f767223 */ /* 0x100fe20000010834 */
[----:B---3--:R-:W-:Y:S01]  /*10320*/  F2FP.F16.F32.PACK_AB R10, R50, R53 ;  /* 0x00000035320a723e */ /* 0x008fe200000000ff */
[-CC-:B------:R-:W-:Y:S01]  /*10330*/  FFMA.FTZ R121, R121, R47.reuse, -R52.reuse ;  /* 0x0000002f79797223 */ /* 0x180fe20000010834 */
[----:B------:R-:W-:Y:S01]  /*10340*/  MUFU.EX2 R31, R31 ;  /* 0x0000001f001f7308 */ /* 0x000fe20000000800 */
[-C--:B------:R-:W-:Y:S01]  /*10350*/  FFMA.FTZ R113, R113, R47.reuse, -R52 ;  /* 0x0000002f71717223 */ /* 0x080fe20000010834 */
[-CC-:B------:R-:W-:Y:S01]  /*10360*/  FFMA.FTZ R109, R109, R47.reuse, -R134.reuse ;  /* 0x0000002f6d6d7223 */ /* 0x180fe20000010886 */
[----:B------:R-:W-:Y:S01]  /*10370*/  FADD.FTZ R136, R136, R127 ;  /* 0x0000007f88887221 */ /* 0x000fe20000010000 */
[----:B------:R-:W3:Y:S01]  /*10380*/  MUFU.EX2 R28, R28 ;  /* 0x0000001c001c7308 */ /* 0x000ee20000000800 */
[C---:B------:R-:W-:Y:S01]  /*10390*/  HMMA.16816.F32 R88, R8.reuse, R84, RZ ;  /* 0x000000540858723c */ /* 0x040fe200000018ff */
[----:B-1----:R-:W-:Y:S01]  /*103a0*/  F2FP.F16.F32.PACK_AB R69, R27, R44 ;  /* 0x0000002c1b45723e */ /* 0x002fe200000000ff */
[-CC-:B------:R-:W-:Y:S01]  /*103b0*/  FFMA.FTZ R112, R112, R47.reuse, -R134.reuse ;  /* 0x0000002f70707223 */ /* 0x180fe20000010886 */
[----:B------:R-:W-:Y:S01]  /*103c0*/  MUFU.EX2 R29, R29 ;  /* 0x0000001d001d7308 */ /* 0x000fe20000000800 */
[-C--:B------:R-:W-:Y:S01]  /*103d0*/  FFMA.FTZ R114, R114, R47.reuse, -R134 ;  /* 0x0000002f72727223 */ /* 0x080fe20000010886 */
[-C--:B------:R-:W-:Y:S01]  /*103e0*/  FFMA.FTZ R20, R20, R47.reuse, -R52 ;  /* 0x0000002f14147223 */ /* 0x080fe20000010834 */
[-CC-:B------:R-:W-:Y:S01]  /*103f0*/  FFMA.FTZ R115, R115, R47.reuse, -R134.reuse ;  /* 0x0000002f73737223 */ /* 0x180fe20000010886 */
[----:B------:R-:W1:Y:S01]  /*10400*/  MUFU.EX2 R24, R24 ;  /* 0x0000001800187308 */ /* 0x000e620000000800 */
[C---:B------:R-:W-:Y:S01]  /*10410*/  HMMA.16816.F32 R84, R8.reuse, R86, RZ ;  /* 0x000000560854723c */ /* 0x040fe200000018ff */
[-CC-:B------:R-:W-:Y:S01]  /*10420*/  FFMA.FTZ R116, R116, R47.reuse, -R134.reuse ;  /* 0x0000002f74747223 */ /* 0x180fe20000010886 */
[-CC-:B------:R-:W-:Y:S01]  /*10430*/  FFMA.FTZ R122, R122, R47.reuse, -R134.reuse ;  /* 0x0000002f7a7a7223 */ /* 0x180fe20000010886 */
[----:B------:R-:W4:Y:S01]  /*10440*/  MUFU.EX2 R25, R25 ;  /* 0x0000001900197308 */ /* 0x000f220000000800 */
[--C-:B------:R-:W-:Y:S01]  /*10450*/  FFMA.FTZ R128, R128, R47, -R134.reuse ;  /* 0x0000002f80807223 */ /* 0x100fe20000010886 */
[----:B---3--:R-:W-:Y:S01]  /*10460*/  F2FP.F16.F32.PACK_AB R68, R28, R31 ;  /* 0x0000001f1c44723e */ /* 0x008fe200000000ff */
[-CC-:B------:R-:W-:Y:S01]  /*10470*/  FFMA.FTZ R123, R123, R47.reuse, -R134.reuse ;  /* 0x0000002f7b7b7223 */ /* 0x180fe20000010886 */
[----:B------:R-:W-:Y:S01]  /*10480*/  MUFU.EX2 R66, R66 ;  /* 0x0000004200427308 */ /* 0x000fe20000000800 */
[C---:B------:R-:W-:Y:S01]  /*10490*/  HMMA.16816.F32 R96, R8.reuse, R92, RZ ;  /* 0x0000005c0860723c */ /* 0x040fe200000018ff */
[-C--:B------:R-:W-:Y:S01]  /*104a0*/  FFMA.FTZ R132, R132, R47.reuse, -R134 ;  /* 0x0000002f84847223 */ /* 0x080fe20000010886 */
[-CC-:B------:R-:W-:Y:S01]  /*104b0*/  FFMA.FTZ R41, R41, R47.reuse, -R52.reuse ;  /* 0x0000002f29297223 */ /* 0x180fe20000010834 */
[----:B------:R-:W-:Y:S01]  /*104c0*/  MUFU.EX2 R34, R34 ;  /* 0x0000002200227308 */ /* 0x000fe20000000800 */
[--C-:B------:R-:W-:Y:S01]  /*104d0*/  FFMA.FTZ R42, R42, R47, -R52.reuse ;  /* 0x0000002f2a2a7223 */ /* 0x100fe20000010834 */
[----:B-1----:R-:W-:Y:S01]  /*104e0*/  F2FP.F16.F32.PACK_AB R70, R24, R29 ;  /* 0x0000001d1846723e */ /* 0x002fe200000000ff */
[-C--:B------:R-:W-:Y:S01]  /*104f0*/  FFMA.FTZ R45, R45, R47.reuse, -R52 ;  /* 0x0000002f2d2d7223 */ /* 0x080fe20000010834 */
[----:B------:R-:W-:Y:S01]  /*10500*/  MUFU.EX2 R32, R32 ;  /* 0x0000002000207308 */ /* 0x000fe20000000800 */
[C---:B--2---:R-:W-:Y:S01]  /*10510*/  HMMA.16816.F32 R80, R8.reuse, R76, RZ ;  /* 0x0000004c0850723c */ /* 0x044fe200000018ff */
[----:B----4-:R-:W-:Y:S01]  /*10520*/  F2FP.F16.F32.PACK_AB R71, R25, R26 ;  /* 0x0000001a1947723e */ /* 0x010fe200000000ff */
[-CC-:B------:R-:W-:Y:S01]  /*10530*/  FFMA.FTZ R129, R129, R47.reuse, -R134.reuse ;  /* 0x0000002f81817223 */ /* 0x180fe20000010886 */
[----:B------:R-:W1:Y:S01]  /*10540*/  MUFU.EX2 R3, R3 ;  /* 0x0000000300037308 */ /* 0x000e620000000800 */
[-C--:B------:R-:W-:Y:S01]  /*10550*/  FFMA.FTZ R130, R130, R47.reuse, -R134 ;  /* 0x0000002f82827223 */ /* 0x080fe20000010886 */
[-CC-:B------:R-:W-:Y:S01]  /*10560*/  FFMA.FTZ R43, R43, R47.reuse, -R52.reuse ;  /* 0x0000002f2b2b7223 */ /* 0x180fe20000010834 */
[----:B------:R-:W-:Y:S01]  /*10570*/  ISETP.GT.AND P0, PT, R59, R158, PT ;  /* 0x0000009e3b00720c */ /* 0x000fe20003f04270 */
[----:B------:R-:W-:Y:S01]  /*10580*/  MUFU.EX2 R30, R30 ;  /* 0x0000001e001e7308 */ /* 0x000fe20000000800 */
[C---:B------:R-:W-:Y:S03]  /*10590*/  HMMA.16816.F32 R72, R8.reuse, R4, RZ ;  /* 0x000000040848723c */ /* 0x040fe600000018ff */
[----:B------:R-:W-:Y:S04]  /*105a0*/  MUFU.EX2 R105, R137 ;  /* 0x0000008900697308 */ /* 0x000fe80000000800 */
[----:B------:R-:W-:Y:S01]  /*105b0*/  MUFU.EX2 R62, R62 ;  /* 0x0000003e003e7308 */ /* 0x000fe20000000800 */
[----:B------:R-:W-:Y:S03]  /*105c0*/  HMMA.16816.F32 R92, R8, R94, RZ ;  /* 0x0000005e085c723c */ /* 0x000fe600000018ff */
[----:B------:R-:W-:Y:S04]  /*105d0*/  MUFU.EX2 R64, R64 ;  /* 0x0000004000407308 */ /* 0x000fe80000000800 */
[----:B------:R-:W-:Y:S01]  /*105e0*/  MUFU.EX2 R65, R133 ;  /* 0x0000008500417308 */ /* 0x000fe20000000800 */
[C---:B------:R-:W-:Y:S03]  /*105f0*/  HMMA.16816.F32 R88, R68.reuse, R12, R88 ;  /* 0x0000000c4458723c */ /* 0x040fe60000001858 */
[----:B------:R-:W-:Y:S04]  /*10600*/  MUFU.EX2 R60, R60 ;  /* 0x0000003c003c7308 */ /* 0x000fe80000000800 */
[----:B------:R-:W-:Y:S01]  /*10610*/  MUFU.EX2 R58, R58 ;  /* 0x0000003a003a7308 */ /* 0x000fe20000000800 */
[----:B------:R-:W-:Y:S01]  /*10620*/  HMMA.16816.F32 R84, R68, R14, R84 ;  /* 0x0000000e4454723c */ /* 0x000fe20000001854 */
[----:B------:R-:W2:Y:S02]  /*10630*/  LDSM.16.MT88.4 R12, [R107+0x6800] ;  /* 0x006800006b0c783b */ /* 0x000ea40000004200 */
        /* <DEDUP_REMOVED lines=8> */
[----:B------:R4:W-:Y:S01]  /*106c0*/  MUFU.EX2 R111, R113 ;  /* 0x00000071006f7308 */ /* 0x0009e20000000800 */
[C---:B------:R-:W-:Y:S03]  /*106d0*/  HMMA.16816.F32 R96, R68.reuse, R16, R96 ;  /* 0x000000104460723c */ /* 0x040fe60000001860 */
[----:B------:R-:W-:Y:S04]  /*106e0*/  MUFU.EX2 R118, R118 ;  /* 0x0000007600767308 */ /* 0x000fe80000000800 */
[----:B------:R-:W-:Y:S01]  /*106f0*/  MUFU.EX2 R115, R115 ;  /* 0x0000007300737308 */ /* 0x000fe20000000800 */
[----:B------:R-:W-:Y:S01]  /*10700*/  HMMA.16816.F32 R92, R68, R18, R92 ;  /* 0x00000012445c723c */ /* 0x000fe2000000185c */
[----:B------:R-:W-:Y:S02]  /*10710*/  LDSM.16.MT88.4 R16, [R144+0x8800] ;  /* 0x008800009010783b */ /* 0x000fe40000004200 */
[----:B------:R-:W-:Y:S01]  /*10720*/  MUFU.EX2 R116, R116 ;  /* 0x0000007400747308 */ /* 0x000fe20000000800 */
[-CC-:B----4-:R-:W-:Y:S01]  /*10730*/  FFMA.FTZ R113, R39, R47.reuse, -R52.reuse ;  /* 0x0000002f27717223 */ /* 0x190fe20000010834 */
[----:B------:R-:W-:-:S02]  /*10740*/  FFMA.FTZ R39, R40, R47, -R52 ;  /* 0x0000002f28277223 */ /* 0x000fc40000010834 */
[----:B------:R-:W-:Y:S01]  /*10750*/  MUFU.EX2 R122, R122 ;  /* 0x0000007a007a7308 */ /* 0x000fe20000000800 */
[----:B--2---:R-:W-:Y:S01]  /*10760*/  HMMA.16816.F32 R80, R68, R12, R80 ;  /* 0x0000000c4450723c */ /* 0x004fe20000001850 */
[-CC-:B------:R-:W-:Y:S01]  /*10770*/  FFMA.FTZ R12, R108, R47.reuse, -R134.reuse ;  /* 0x0000002f6c0c7223 */ /* 0x180fe20000010886 */
[-C--:B------:R-:W-:Y:S01]  /*10780*/  FFMA.FTZ R13, R110, R47.reuse, -R134 ;  /* 0x0000002f6e0d7223 */ /* 0x080fe20000010886 */
[----:B------:R2:W-:Y:S01]  /*10790*/  MUFU.EX2 R108, R109 ;  /* 0x0000006d006c7308 */ /* 0x0005e20000000800 */
[----:B------:R-:W-:-:S03]  /*107a0*/  FFMA.FTZ R110, R21, R47, -R52 ;  /* 0x0000002f156e7223 */ /* 0x000fc60000010834 */
[----:B------:R-:W-:Y:S01]  /*107b0*/  MUFU.EX2 R123, R123 ;  /* 0x0000007b007b7308 */ /* 0x000fe20000000800 */
[C---:B------:R-:W-:Y:S03]  /*107c0*/  HMMA.16816.F32 R76, R68.reuse, R14, R76 ;  /* 0x0000000e444c723c */ /* 0x040fe6000000184c */
[----:B------:R-:W-:Y:S04]  /*107d0*/  MUFU.EX2 R110, R110 ;  /* 0x0000006e006e7308 */ /* 0x000fe80000000800 */
[----:B------:R-:W-:Y:S01]  /*107e0*/  MUFU.EX2 R132, R132 ;  /* 0x0000008400847308 */ /* 0x000fe20000000800 */
[----:B---3--:R-:W-:Y:S01]  /*107f0*/  HMMA.16816.F32 R72, R68, R8, R72 ;  /* 0x000000084448723c */ /* 0x008fe20000001848 */
[----:B--2---:R-:W-:-:S02]  /*10800*/  FFMA.FTZ R109, R38, R47, -R52 ;  /* 0x0000002f266d7223 */ /* 0x004fc40000010834 */
[----:B------:R2:W-:Y:S04]  /*10810*/  MUFU.EX2 R38, R112 ;  /* 0x0000007000267308 */ /* 0x0005e80000000800 */
[----:B------:R-:W-:Y:S01]  /*10820*/  MUFU.EX2 R109, R109 ;  /* 0x0000006d006d7308 */ /* 0x000fe20000000800 */
[----:B------:R-:W-:Y:S01]  /*10830*/  HMMA.16816.F32 R68, R68, R10, R4 ;  /* 0x0000000a4444723c */ /* 0x000fe20000001804 */
[----:B------:R-:W3:Y:S01]  /*10840*/  LDSM.16.MT88.4 R8, [R148+0x7000] ;  /* 0x007000009408783b */ /* 0x000ee20000004200 */
[-C--:B------:R-:W-:Y:S01]  /*10850*/  FFMA.FTZ R4, R35, R47.reuse, -R134 ;  /* 0x0000002f23047223 */ /* 0x080fe20000010886 */
[----:B------:R-:W-:Y:S01]  /*10860*/  FFMA.FTZ R7, R33, R47, -R52 ;  /* 0x0000002f21077223 */ /* 0x000fe20000010834 */
[----:B------:R-:W4:Y:S01]  /*10870*/  MUFU.EX2 R35, R161 ;  /* 0x000000a100237308 */ /* 0x000f220000000800 */
[----:B-1----:R-:W-:-:S03]  /*10880*/  F2FP.F16.F32.PACK_AB R6, R3, R32 ;  /* 0x000000200306723e */ /* 0x002fc600000000ff */
[----:B------:R-:W-:Y:S01]  /*10890*/  MUFU.EX2 R33, R4 ;  /* 0x0000000400217308 */ /* 0x000fe20000000800 */
[----:B--2---:R-:W-:-:S03]  /*108a0*/  FFMA.FTZ R112, R22, R47, -R52 ;  /* 0x0000002f16707223 */ /* 0x004fc60000010834 */
[----:B------:R-:W1:Y:S04]  /*108b0*/  MUFU.EX2 R37, R7 ;  /* 0x0000000700257308 */ /* 0x000e680000000800 */
[----:B------:R-:W-:Y:S01]  /*108c0*/  MUFU.EX2 R40, R112 ;  /* 0x0000007000287308 */ /* 0x000fe20000000800 */
[----:B----4-:R-:W-:-:S03]  /*108d0*/  F2FP.F16.F32.PACK_AB R5, R35, R66 ;  /* 0x000000422305723e */ /* 0x010fc600000000ff */
[----:B------:R-:W-:Y:S04]  /*108e0*/  MUFU.EX2 R41, R41 ;  /* 0x0000002900297308 */ /* 0x000fe80000000800 */
[----:B------:R-:W-:Y:S01]  /*108f0*/  MUFU.EX2 R42, R42 ;  /* 0x0000002a002a7308 */ /* 0x000fe20000000800 */
[----:B-1----:R-:W-:Y:S02]  /*10900*/  F2FP.F16.F32.PACK_AB R4, R34, R37 ;  /* 0x000000252204723e */ /* 0x002fe400000000ff */
[----:B------:R-:W-:Y:S01]  /*10910*/  F2FP.F16.F32.PACK_AB R7, R30, R33 ;  /* 0x000000211e07723e */ /* 0x000fe200000000ff */
[----:B------:R-:W-:Y:S04]  /*10920*/  MUFU.EX2 R45, R45 ;  /* 0x0000002d002d7308 */ /* 0x000fe80000000800 */
[----:B------:R-:W-:Y:S04]  /*10930*/  MUFU.EX2 R190, R43 ;  /* 0x0000002b00be7308 */ /* 0x000fe80000000800 */
[----:B------:R-:W-:Y:S01]  /*10940*/  MUFU.EX2 R189, R130 ;  /* 0x0000008200bd7308 */ /* 0x000fe20000000800 */
[C---:B---3--:R-:W-:Y:S08]  /*10950*/  HMMA.16816.F32 R96, R4.reuse, R8, R96 ;  /* 0x000000080460723c */ /* 0x048ff00000001860 */
[C---:B------:R-:W-:Y:S01]  /*10960*/  HMMA.16816.F32 R92, R4.reuse, R10, R92 ;  /* 0x0000000a045c723c */ /* 0x040fe2000000185c */
[----:B------:R-:W1:Y:S07]  /*10970*/  LDSM.16.MT88.4 R8, [R144+0x7000] ;  /* 0x007000009008783b */ /* 0x000e6e0000004200 */
[C---:B-1----:R-:W-:Y:S08]  /*10980*/  HMMA.16816.F32 R88, R4.reuse, R8, R88 ;  /* 0x000000080458723c */ /* 0x042ff00000001858 */
[C---:B------:R-:W-:Y:S01]  /*10990*/  HMMA.16816.F32 R84, R4.reuse, R10, R84 ;  /* 0x0000000a0454723c */ /* 0x040fe20000001854 */
[----:B------:R-:W1:Y:S07]  /*109a0*/  LDSM.16.MT88.4 R8, [R107+0x7000] ;  /* 0x007000006b08783b */ /* 0x000e6e0000004200 */
        /* <DEDUP_REMOVED lines=8> */
[----:B------:R-:W-:Y:S01]  /*10a30*/  MUFU.EX2 R63, R135 ;  /* 0x00000087003f7308 */ /* 0x000fe20000000800 */
[----:B------:R-:W-:-:S03]  /*10a40*/  F2FP.F16.F32.PACK_AB R6, R60, R65 ;  /* 0x000000413c06723e */ /* 0x000fc600000000ff */
[----:B------:R-:W2:Y:S02]  /*10a50*/  MUFU.EX2 R67, R7 ;  /* 0x0000000700437308 */ /* 0x000ea40000000800 */
[----:B--2---:R-:W-:Y:S02]  /*10a60*/  F2FP.F16.F32.PACK_AB R4, R64, R67 ;  /* 0x000000434004723e */ /* 0x004fe400000000ff */
[----:B------:R-:W-:-:S07]  /*10a70*/  F2FP.F16.F32.PACK_AB R7, R58, R63 ;  /* 0x0000003f3a07723e */ /* 0x000fce00000000ff */
[C---:B-1----:R-:W-:Y:S08]  /*10a80*/  HMMA.16816.F32 R96, R4.reuse, R8, R96 ;  /* 0x000000080460723c */ /* 0x042ff00000001860 */
        /* <DEDUP_REMOVED lines=11> */
[----:B------:R-:W-:-:S02]  /*10b40*/  F2FP.F16.F32.PACK_AB R4, R138, R119 ;  /* 0x000000778a04723e */ /* 0x000fc400000000ff */
[----:B------:R-:W-:Y:S02]  /*10b50*/  F2FP.F16.F32.PACK_AB R5, R131, R120 ;  /* 0x000000788305723e */ /* 0x000fe400000000ff */
[----:B------:R-:W-:Y:S02]  /*10b60*/  F2FP.F16.F32.PACK_AB R6, R118, R111 ;  /* 0x0000006f7606723e */ /* 0x000fe400000000ff */
        /* <DEDUP_REMOVED lines=13> */
[----:B------:R-:W-:Y:S01]  /*10c40*/  FADD.FTZ R4, R61, R54 ;  /* 0x000000363d047221 */ /* 0x000fe20000010000 */
[----:B------:R-:W-:Y:S01]  /*10c50*/  FFMA.FTZ R6, R36, R47, -R52 ;  /* 0x0000002f24067223 */ /* 0x000fe20000010834 */
[----:B------:R-:W-:Y:S01]  /*10c60*/  FADD.FTZ R5, R55, R136 ;  /* 0x0000008837057221 */ /* 0x000fe20000010000 */
[----:B------:R-:W-:Y:S01]  /*10c70*/  MUFU.EX2 R54, R13 ;  /* 0x0000000d00367308 */ /* 0x000fe20000000800 */
[----:B------:R-:W-:Y:S01]  /*10c80*/  FADD.FTZ R7, R53, R4 ;  /* 0x0000000435077221 */ /* 0x000fe20000010000 */
[----:B------:R-:W-:Y:S01]  /*10c90*/  F2FP.F16.F32.PACK_AB R4, R110, R109 ;  /* 0x0000006d6e04723e */ /* 0x000fe200000000ff */
[----:B------:R-:W-:Y:S01]  /*10ca0*/  FADD.FTZ R5, R46, R5 ;  /* 0x000000052e057221 */ /* 0x000fe20000010000 */
[----:B------:R-:W2:Y:S01]  /*10cb0*/  MUFU.EX2 R55, R12 ;  /* 0x0000000c00377308 */ /* 0x000ea20000000800 */
[----:B------:R-:W-:Y:S01]  /*10cc0*/  FADD.FTZ R50, R50, R7 ;  /* 0x0000000732327221 */ /* 0x000fe20000010000 */
[----:B------:R-:W-:Y:S01]  /*10cd0*/  FFMA.FTZ R46, R23, R47, -R52 ;  /* 0x0000002f172e7223 */ /* 0x000fe20000010834 */
[----:B------:R-:W-:Y:S01]  /*10ce0*/  FADD.FTZ R44, R44, R5 ;  /* 0x000000052c2c7221 */ /* 0x000fe20000010000 */
[----:B------:R3:W-:Y:S04]  /*10cf0*/  MUFU.EX2 R36, R20 ;  /* 0x0000001400247308 */ /* 0x0007e80000000800 */
[----:B------:R-:W4:Y:S04]  /*10d00*/  MUFU.EX2 R53, R6 ;  /* 0x0000000600357308 */ /* 0x000f280000000800 */
[----:B------:R-:W5:Y:S01]  /*10d10*/  MUFU.EX2 R61, R114 ;  /* 0x00000072003d7308 */ /* 0x000f620000000800 */
[----:B--2---:R-:W-:Y:S01]  /*10d20*/  F2FP.F16.F32.PACK_AB R5, R55, R54 ;  /* 0x000000363705723e */ /* 0x004fe200000000ff */
[----:B------:R-:W2:Y:S04]  /*10d30*/  LDSM.16.MT88.4 R12, [R107+0x8800] ;  /* 0x008800006b0c783b */ /* 0x000ea80000004200 */
[----:B---3--:R-:W-:Y:S01]  /*10d40*/  LDSM.16.MT88.4 R20, [R148+0x9000] ;  /* 0x009000009414783b */ /* 0x008fe20000004200 */
[----:B----4-:R-:W-:-:S02]  /*10d50*/  F2FP.F16.F32.PACK_AB R6, R53, R36 ;  /* 0x000000243506723e */ /* 0x010fc400000000ff */
[----:B-----5:R-:W-:-:S07]  /*10d60*/  F2FP.F16.F32.PACK_AB R7, R61, R38 ;  /* 0x000000263d07723e */ /* 0x020fce00000000ff */
[C---:B-1----:R-:W-:Y:S08]  /*10d70*/  HMMA.16816.F32 R96, R4.reuse, R8, R96 ;  /* 0x000000080460723c */ /* 0x042ff00000001860 */
[C---:B------:R-:W-:Y:S01]  /*10d80*/  HMMA.16816.F32 R92, R4.reuse, R10, R92 ;  /* 0x0000000a045c723c */ /* 0x040fe2000000185c */
[----:B------:R-:W1:Y:S07]  /*10d90*/  LDSM.16.MT88.4 R8, [R106+0x8800] ;  /* 0x008800006a08783b */ /* 0x000e6e0000004200 */
[C---:B------:R-:W-:Y:S08]  /*10da0*/  HMMA.16816.F32 R88, R4.reuse, R16, R88 ;  /* 0x000000100458723c */ /* 0x040ff00000001858 */
[----:B--2---:R-:W-:Y:S01]  /*10db0*/  HMMA.16816.F32 R80, R4, R12, R80 ;  /* 0x0000000c0450723c */ /* 0x004fe20000001850 */
[----:B------:R-:W-:-:S02]  /*10dc0*/  FADD.FTZ R13, R27, R44 ;  /* 0x0000002c1b0d7221 */ /* 0x000fc40000010000 */
[----:B------:R-:W-:Y:S02]  /*10dd0*/  MUFU.EX2 R27, R46 ;  /* 0x0000002e001b7308 */ /* 0x000fe40000000800 */
[----:B------:R-:W-:Y:S02]  /*10de0*/  FADD.FTZ R12, R26, R13 ;  /* 0x0000000d1a0c7221 */ /* 0x000fe40000010000 */
[----:B------:R-:W2:Y:S01]  /*10df0*/  MUFU.EX2 R26, R39 ;  /* 0x00000027001a7308 */ /* 0x000ea20000000800 */
[----:B------:R-:W-:Y:S01]  /*10e00*/  HMMA.16816.F32 R84, R4, R18, R84 ;  /* 0x000000120454723c */ /* 0x000fe20000001854 */
[----:B------:R-:W-:Y:S01]  /*10e10*/  FADD.FTZ R25, R25, R12 ;  /* 0x0000000c19197221 */ /* 0x000fe20000010000 */
[----:B------:R-:W-:Y:S03]  /*10e20*/  LDSM.16.MT88.4 R16, [R107+0x9000] ;  /* 0x009000006b10783b */ /* 0x000fe60000004200 */
[----:B------:R-:W-:-:S03]  /*10e30*/  FADD.FTZ R66, R66, R25 ;  /* 0x0000001942427221 */ /* 0x000fc60000010000 */
[----:B------:R-:W-:Y:S01]  /*10e40*/  HMMA.16816.F32 R76, R4, R14, R76 ;  /* 0x0000000e044c723c */ /* 0x000fe2000000184c */
[----:B------:R-:W-:-:S04]  /*10e50*/  FADD.FTZ R66, R35, R66 ;  /* 0x0000004223427221 */ /* 0x000fc80000010000 */
[----:B------:R-:W-:-:S03]  /*10e60*/  FADD.FTZ R33, R33, R66 ;  /* 0x0000004221217221 */ /* 0x000fc60000010000 */
[C---:B-1----:R-:W-:Y:S01]  /*10e70*/  HMMA.16816.F32 R72, R4.reuse, R8, R72 ;  /* 0x000000080448723c */ /* 0x042fe20000001848 */
[----:B------:R-:W-:Y:S01]  /*10e80*/  FADD.FTZ R9, R31, R50 ;  /* 0x000000321f097221 */ /* 0x000fe20000010000 */
[----:B------:R-:W-:Y:S01]  /*10e90*/  FADD.FTZ R30, R30, R33 ;  /* 0x000000211e1e7221 */ /* 0x000fe20000010000 */
[----:B------:R-:W1:Y:S02]  /*10ea0*/  MUFU.EX2 R31, R113 ;  /* 0x00000071001f7308 */ /* 0x000e640000000800 */
[----:B------:R-:W-:Y:S01]  /*10eb0*/  FADD.FTZ R28, R28, R9 ;  /* 0x000000091c1c7221 */ /* 0x000fe20000010000 */
[----:B------:R-:W-:Y:S02]  /*10ec0*/  FADD.FTZ R105, R105, R30 ;  /* 0x0000001e69697221 */ /* 0x000fe40000010000 */
[----:B------:R-:W-:Y:S01]  /*10ed0*/  HMMA.16816.F32 R68, R4, R10, R68 ;  /* 0x0000000a0444723c */ /* 0x000fe20000001844 */
[----:B------:R-:W3:Y:S01]  /*10ee0*/  LDSM.16.MT88.4 R8, [R144+0x9000] ;  /* 0x009000009008783b */ /* 0x000ee20000004200 */
[----:B------:R-:W-:Y:S01]  /*10ef0*/  FADD.FTZ R13, R29, R28 ;  /* 0x0000001c1d0d7221 */ /* 0x000fe20000010000 */
[----:B------:R-:W-:Y:S01]  /*10f00*/  F2FP.F16.F32.PACK_AB R5, R116, R115 ;  /* 0x000000737405723e */ /* 0x000fe200000000ff */
[----:B------:R-:W4:Y:S01]  /*10f10*/  MUFU.EX2 R29, R128 ;  /* 0x00000080001d7308 */ /* 0x000f220000000800 */
[----:B--2---:R-:W-:Y:S01]  /*10f20*/  F2FP.F16.F32.PACK_AB R6, R26, R27 ;  /* 0x0000001b1a06723e */ /* 0x004fe200000000ff */
[----:B------:R-:W-:Y:S01]  /*10f30*/  FADD.FTZ R24, R24, R13 ;  /* 0x0000000d18187221 */ /* 0x000fe20000010000 */
[----:B------:R-:W-:Y:S01]  /*10f40*/  FADD.FTZ R62, R62, R105 ;  /* 0x000000693e3e7221 */ /* 0x000fe20000010000 */
[----:B------:R-:W2:Y:S01]  /*10f50*/  LDSM.16.MT88.4 R12, [R106+0x9000] ;  /* 0x009000006a0c783b */ /* 0x000ea20000004200 */
[----:B-1----:R-:W-:Y:S01]  /*10f60*/  F2FP.F16.F32.PACK_AB R4, R40, R31 ;  /* 0x0000001f2804723e */ /* 0x002fe200000000ff */
[----:B------:R-:W-:-:S04]  /*10f70*/  FADD.FTZ R37, R37, R24 ;  /* 0x0000001825257221 */ /* 0x000fc80000010000 */
[----:B------:R-:W-:Y:S01]  /*10f80*/  FADD.FTZ R37, R34, R37 ;  /* 0x0000002522257221 */ /* 0x000fe20000010000 */
[----:B----4-:R-:W-:-:S03]  /*10f90*/  F2FP.F16.F32.PACK_AB R7, R29, R122 ;  /* 0x0000007a1d07723e */ /* 0x010fc600000000ff */
[----:B------:R-:W-:-:S04]  /*10fa0*/  FADD.FTZ R32, R32, R37 ;  /* 0x0000002520207221 */ /* 0x000fc80000010000 */
[----:B------:R-:W-:Y:S01]  /*10fb0*/  FADD.FTZ R32, R3, R32 ;  /* 0x0000002003207221 */ /* 0x000fe20000010000 */
[----:B------:R-:W-:Y:S01]  /*10fc0*/  FADD.FTZ R3, R63, R62 ;  /* 0x0000003e3f037221 */ /* 0x000fe20000010000 */
[----:B------:R-:W-:Y:S01]  /*10fd0*/  HMMA.16816.F32 R96, R4, R20, R96 ;  /* 0x000000140460723c */ /* 0x000fe20000001860 */
[----:B------:R-:W1:Y:S01]  /*10fe0*/  MUFU.EX2 R20, R129 ;  /* 0x0000008100147308 */ /* 0x000e620000000800 */
[----:B------:R-:W-:Y:S01]  /*10ff0*/  FADD.FTZ R67, R67, R32 ;  /* 0x0000002043437221 */ /* 0x000fe20000010000 */
[----:B------:R-:W-:-:S03]  /*11000*/  FADD.FTZ R3, R58, R3 ;  /* 0x000000033a037221 */ /* 0x000fc60000010000 */
        /* <DEDUP_REMOVED lines=13> */
[----:B------:R-:W-:Y:S01]  /*110e0*/  FADD.FTZ R111, R111, R138 ;  /* 0x0000008a6f6f7221 */ /* 0x000fe20000010000 */
[----:B------:R-:W-:-:S03]  /*110f0*/  FADD.FTZ R54, R54, R3 ;  /* 0x0000000336367221 */ /* 0x000fc60000010000 */
[----:B------:R-:W-:Y:S01]  /*11100*/  FADD.FTZ R118, R118, R111 ;  /* 0x0000006f76767221 */ /* 0x000fe20000010000 */
[----:B------:R-:W-:Y:S01]  /*11110*/  FADD.FTZ R55, R55, R54 ;  /* 0x0000003637377221 */ /* 0x000fe20000010000 */
[----:B------:R-:W-:Y:S02]  /*11120*/  HMMA.16816.F32 R80, R4, R16, R80 ;  /* 0x000000100450723c */ /* 0x000fe40000001850 */
[----:B------:R-:W-:-:S04]  /*11130*/  FADD.FTZ R3, R109, R118 ;  /* 0x000000766d037221 */ /* 0x000fc80000010000 */
[----:B------:R-:W-:Y:S02]  /*11140*/  FADD.FTZ R3, R110, R3 ;  /* 0x000000036e037221 */ /* 0x000fe40000010000 */
[C---:B------:R-:W-:Y:S01]  /*11150*/  HMMA.16816.F32 R76, R4.reuse, R18, R76 ;  /* 0x00000012044c723c */ /* 0x040fe2000000184c */
[----:B------:R-:W4:Y:S07]  /*11160*/  LDSM.16.MT88.4 R16, [R144+0x9800] ;  /* 0x009800009010783b */ /* 0x000f2e0000004200 */
[C---:B--2---:R-:W-:Y:S08]  /*11170*/  HMMA.16816.F32 R72, R4.reuse, R12, R72 ;  /* 0x0000000c0448723c */ /* 0x044ff00000001848 */
[----:B------:R-:W-:Y:S01]  /*11180*/  HMMA.16816.F32 R68, R4, R14, R68 ;  /* 0x0000000e0444723c */ /* 0x000fe20000001844 */
[----:B------:R-:W2:Y:S01]  /*11190*/  LDSM.16.MT88.4 R12, [R107+0x9800] ;  /* 0x009800006b0c783b */ /* 0x000ea20000004200 */
[----:B------:R-:W-:-:S02]  /*111a0*/  F2FP.F16.F32.PACK_AB R4, R42, R41 ;  /* 0x000000292a04723e */ /* 0x000fc400000000ff */
[----:B-1----:R-:W-:Y:S02]  /*111b0*/  F2FP.F16.F32.PACK_AB R5, R20, R123 ;  /* 0x0000007b1405723e */ /* 0x002fe400000000ff */
[----:B------:R-:W-:Y:S02]  /*111c0*/  F2FP.F16.F32.PACK_AB R6, R190, R45 ;  /* 0x0000002dbe06723e */ /* 0x000fe400000000ff */
[----:B------:R-:W-:-:S07]  /*111d0*/  F2FP.F16.F32.PACK_AB R7, R189, R132 ;  /* 0x00000084bd07723e */ /* 0x000fce00000000ff */
[C---:B---3--:R-:W-:Y:S08]  /*111e0*/  HMMA.16816.F32 R96, R4.reuse, R8, R96 ;  /* 0x000000080460723c */ /* 0x048ff00000001860 */
[C---:B------:R-:W-:Y:S01]  /*111f0*/  HMMA.16816.F32 R92, R4.reuse, R10, R92 ;  /* 0x0000000a045c723c */ /* 0x040fe2000000185c */
[----:B------:R-:W1:Y:S07]  /*11200*/  LDSM.16.MT88.4 R8, [R106+0x9800] ;  /* 0x009800006a08783b */ /* 0x000e6e0000004200 */
[----:B----4-:R-:W-:Y:S01]  /*11210*/  HMMA.16816.F32 R88, R4, R16, R88 ;  /* 0x000000100458723c */ /* 0x010fe20000001858 */
        /* <DEDUP_REMOVED lines=22> */
[----:B------:R-:W-:-:S04]  /*11380*/  FADD.FTZ R123, R20, R123 ;  /* 0x0000007b147b7221 */ /* 0x000fc80000010000 */
[----:B------:R-:W-:-:S04]  /*11390*/  FADD.FTZ R132, R132, R123 ;  /* 0x0000007b84847221 */ /* 0x000fc80000010000 */
        /* <DEDUP_REMOVED lines=8> */
[----:B------:R-:W-:Y:S01]  /*11420*/  P2R R3, PR, RZ, 0x2 ;  /* 0x00000002ff037803 */ /* 0x000fe20000000000 */
        /* <DEDUP_REMOVED lines=63> */
.L_x_13606:
        /* <DEDUP_REMOVED lines=8> */
.L_x_13607:
[----:B------:R-:W-:Y:S05]  /*118a0*/  BSYNC.RECONVERGENT B0 ;  /* 0x0000000000007941 */ /* 0x000fea0003800200 */
.L_x_13605:
[C---:B------:R-:W-:Y:S01]  /*118b0*/  IMAD.SHL.U32 R4, R156.reuse, 0x20, RZ ;  /* 0x000000209c047824 */ /* 0x040fe200078e00ff */
[----:B------:R-:W-:Y:S01]  /*118c0*/  IADD3 R8, P0, PT, R49, R162, RZ ;  /* 0x000000a231087210 */ /* 0x000fe20007f1e0ff */
[----:B------:R-:W-:Y:S01]  /*118d0*/  VIADD R105, R57, 0xffffffff ;  /* 0xffffffff39697836 */ /* 0x000fe20000000000 */
[----:B------:R-:W-:Y:S01]  /*118e0*/  SHF.L.U64.HI R5, R156, 0x5, R157 ;  /* 0x000000059c057819 */ /* 0x000fe2000001029d */
[----:B------:R-:W-:Y:S01]  /*118f0*/  VIADD R58, R104, 0xfffffff9 ;  /* 0xfffffff9683a7836 */ /* 0x000fe20000000000 */
[----:B------:R-:W-:Y:S01]  /*11900*/  IADD3 R6, P1, PT, R4, R8, RZ ;  /* 0x0000000804067210 */ /* 0x000fe20007f3e0ff */
[----:B------:R-:W-:Y:S01]  /*11910*/  IMAD.X R9, R48, 0x1, R163, P0 ;  /* 0x0000000130097824 */ /* 0x000fe200000e06a3 */
[----:B------:R-:W-:Y:S01]  /*11920*/  ISETP.GE.AND P4, PT, R100, R167, PT ;  /* 0x000000a76400720c */ /* 0x000fe20003f86270 */
[----:B------:R-:W-:Y:S01]  /*11930*/  IMAD.SHL.U32 R105, R105, 0x80, RZ ;  /* 0x0000008069697824 */ /* 0x000fe200078e00ff */
[-C--:B------:R-:W-:Y:S01]  /*11940*/  IADD3 R14, P0, PT, R6, R4.reuse, RZ ;  /* 0x00000004060e7210 */ /* 0x080fe20007f1e0ff */
[----:B------:R-:W-:Y:S01]  /*11950*/  IMAD.X R7, R5, 0x1, R9, P1 ;  /* 0x0000000105077824 */ /* 0x000fe200008e0609 */
[----:B------:R-:W-:Y:S01]  /*11960*/  LOP3.LUT R59, R124, R125, RZ, 0xfc, !PT ;  /* 0x0000007d7c3b7212 */ /* 0x000fe200078efcff */
[----:B------:R-:W-:Y:S01]  /*11970*/  IMAD.IADD R250, R168, 0x1, R56 ;  /* 0x00000001a8fa7824 */ /* 0x000fe200078e0238 */
[-C--:B------:R-:W-:Y:S01]  /*11980*/  IADD3 R12, P1, PT, R14, R4.reuse, RZ ;  /* 0x000000040e0c7210 */ /* 0x080fe20007f3e0ff */
[----:B------:R-:W-:Y:S01]  /*11990*/  IMAD.X R15, R7, 0x1, R5, P0 ;  /* 0x00000001070f7824 */ /* 0x000fe200000e0605 */
[----:B------:R-:W-:Y:S01]  /*119a0*/  ISETP.GE.AND P2, PT, R58, R183, PT ;  /* 0x000000b73a00720c */ /* 0x000fe20003f46270 */
[----:B------:R-:W-:Y:S01]  /*119b0*/  IMAD.IADD R250, R250, 0x1, R59 ;  /* 0x00000001fafa7824 */ /* 0x000fe200078e023b */
[-C--:B------:R-:W-:Y:S01]  /*119c0*/  IADD3 R10, P0, PT, R12, R4.reuse, RZ ;  /* 0x000000040c0a7210 */ /* 0x080fe20007f1e0ff */
[--C-:B------:R-:W-:Y:S01]  /*119d0*/  IMAD.X R13, R15, 0x1, R5.reuse, P1 ;  /* 0x000000010f0d7824 */ /* 0x100fe200008e0605 */
[----:B------:R-:W-:Y:S01]  /*119e0*/  ISETP.GE.AND P3, PT, R58, R181, PT ;  /* 0x000000b53a00720c */ /* 0x000fe20003f66270 */
[----:B------:R-:W-:Y:S01]  /*119f0*/  @!PT LDS RZ, [RZ] ;  /* 0x00000000fffff984 */ /* 0x000fe20000000800 */
[----:B------:R-:W-:Y:S01]  /*11a00*/  @!PT LDS RZ, [RZ] ;  /* 0x00000000fffff984 */ /* 0x000fe20000000800 */
[----:B------:R-:W-:Y:S01]  /*11a10*/  @!PT LDS RZ, [RZ] ;  /* 0x00000000fffff984 */ /* 0x000fe20000000800 */
[----:B------:R-:W-:Y:S01]  /*11a20*/  @!P4 LDGSTS.E.BYPASS.LTC128B.128 [R169+0x6000], desc[UR4][R162.64] ;  /* 0x06000000a2a9cfae */ /* 0x000fe2000b981a04 */
[-C--:B------:R-:W-:Y:S01]  /*11a30*/  IADD3 R16, P1, PT, R10, R4.reuse, RZ ;  /* 0x000000040a107210 */ /* 0x080fe20007f3e0ff */
[--C-:B------:R-:W-:Y:S01]  /*11a40*/  IMAD.X R11, R13, 0x1, R5.reuse, P0 ;  /* 0x000000010d0b7824 */ /* 0x100fe200000e0605 */
[----:B------:R-:W-:Y:S01]  /*11a50*/  BSSY.RECONVERGENT B1, `(.L_x_13608) ;  /* 0x0000352000017945 */ /* 0x000fe20003800200 */
[----:B------:R-:W-:Y:S01]  /*11a60*/  @P4 STS.128 [R169+0x6000], RZ ;  /* 0x006000ffa9004388 */ /* 0x000fe20000000c00 */
[----:B------:R-:W-:Y:S01]  /*11a70*/  @!P4 IADD3 R18, P0, PT, R16, R4, RZ ;  /* 0x000000041012c210 */ /* 0x000fe20007f1e0ff */
[----:B------:R-:W-:Y:S01]  /*11a80*/  IMAD.X R17, R11, 0x1, R5, P1 ;  /* 0x000000010b117824 */ /* 0x000fe200008e0605 */
[----:B------:R-:W-:Y:S01]  /*11a90*/  ISETP.GE.AND P1, PT, R58, R184, PT ;  /* 0x000000b83a00720c */ /* 0x000fe20003f26270 */
[----:B------:R-:W-:Y:S01]  /*11aa0*/  @!PT LDS RZ, [RZ] ;  /* 0x00000000fffff984 */ /* 0x000fe20000000800 */
[----:B------:R-:W-:Y:S01]  /*11ab0*/  @!PT LDS RZ, [RZ] ;  /* 0x00000000fffff984 */ /* 0x000fe20000000800 */
[----:B------:R-:W-:Y:S01]  /*11ac0*/  @!PT LDS RZ, [RZ] ;  /* 0x00000000fffff984 */ /* 0x000fe20000000800 */
[----:B------:R-:W-:Y:S01]  /*11ad0*/  @!P4 LDGSTS.E.BYPASS.LTC128B.128 [R169+0x6800], desc[UR4][R8.64] ;  /* 0x0680000008a9cfae */ /* 0x000fe2000b981a04 */
[----:B------:R-:W-:-:S02]  /*11ae0*/  VIADD R248, R250, 0x8 ;  /* 0x00000008faf87836 */ /* 0x000fc40000000000 */
[----:B------:R-:W-:Y:S01]  /*11af0*/  @!P4 IMAD.X R19, R17, 0x1, R5, P0 ;  /* 0x000000011113c824 */ /* 0x000fe200000e0605 */
[----:B------:R-:W-:Y:S01]  /*11b00*/  @P4 STS.128 [R169+0x6800], RZ ;  /* 0x006800ffa9004388 */ /* 0x000fe20000000c00 */
[----:B------:R-:W-:Y:S01]  /*11b10*/  ISETP.GE.AND P0, PT, R58, R182, PT ;  /* 0x000000b63a00720c */ /* 0x000fe20003f06270 */
[----:B------:R-:W-:Y:S02]  /*11b20*/  IMAD.IADD R58, R105, 0x1, R126 ;  /* 0x00000001693a7824 */ /* 0x000fe400078e027e */
        /* <DEDUP_REMOVED lines=31> */
[----:B------:R-:W1:Y:S04]  /*11d20*/  LDSM.16.M88.4 R64, [R152+UR6+0x2000] ;  /* 0x002000069840783b */ /* 0x000e680008000200 */
[----:B------:R-:W5:Y:S04]  /*11d30*/  LDSM.16.M88.4 R52, [R152+UR6+0x2800] ;  /* 0x002800069834783b */ /* 0x000f680008000200 */
[----:B------:R-:W-:Y:S04]  /*11d40*/  LDSM.16.M88.4 R112, [R151] ;  /* 0x000000009770783b */ /* 0x000fe80000000200 */
[----:B------:R-:W5:Y:S04]  /*11d50*/  LDSM.16.M88.4 R20, [R147+0x2000] ;  /* 0x002000009314783b */ /* 0x000f680000000200 */
[----:B------:R-:W5:Y:S04]  /*11d60*/  LDSM.16.M88.4 R36, [R152+UR6+0x3800] ;  /* 0x003800069824783b */ /* 0x000f680008000200 */
[----:B------:R-:W5:Y:S04]  /*11d70*/  LDSM.16.M88.4 R44, [R152+UR6+0x3000] ;  /* 0x00300006982c783b */ /* 0x000f680008000200 */
[----:B--2---:R-:W2:Y:S04]  /*11d80*/  LDSM.16.M88.4 R12, [R147+0x2800] ;  /* 0x00280000930c783b */ /* 0x004ea80000000200 */
[----:B---3--:R-:W3:Y:S04]  /*11d90*/  LDSM.16.M88.4 R8, [R147+0x3800] ;  /* 0x003800009308783b */ /* 0x008ee80000000200 */
[----:B------:R-:W3:Y:S04]  /*11da0*/  LDSM.16.M88.4 R28, [R152+UR6+0x4000] ;  /* 0x00400006981c783b */ /* 0x000ee80008000200 */
[----:B------:R-:W3:Y:S01]  /*11db0*/  LDSM.16.M88.4 R24, [R147+0x3000] ;  /* 0x003000009318783b */ /* 0x000ee20000000200 */
[C---:B-1----:R-:W-:Y:S03]  /*11dc0*/  HMMA.16816.F32 R108, R4.reuse, R64, RZ ;  /* 0x00000040046c723c */ /* 0x042fe600000018ff */
[----:B----4-:R-:W-:Y:S04]  /*11dd0*/  LDSM.16.M88.4 R16, [R147+0x4000] ;  /* 0x004000009310783b */ /* 0x010fe80000000200 */
[----:B------:R-:W-:Y:S01]  /*11de0*/  LDSM.16.M88.4 R116, [R152+UR6+0x5800] ;  /* 0x005800069874783b */ /* 0x000fe20008000200 */
[C---:B------:R-:W-:Y:S03]  /*11df0*/  HMMA.16816.F32 R64, R4.reuse, R66, RZ ;  /* 0x000000420440723c */ /* 0x040fe600000018ff */
[----:B------:R-:W-:Y:S04]  /*11e00*/  LDSM.16.M88.4 R120, [R147+0x5000] ;  /* 0x005000009378783b */ /* 0x000fe80000000200 */
[----:B------:R-:W0:Y:S01]  /*11e10*/  LDGDEPBAR ;  /* 0x00000000000079af */ /* 0x000e220000000000 */
[----:B-----5:R-:W-:Y:S08]  /*11e20*/  HMMA.16816.F32 R60, R4, R52, RZ ;  /* 0x00000034043c723c */ /* 0x020ff000000018ff */
[C---:B------:R-:W-:Y:S08]  /*11e30*/  HMMA.16816.F32 R108, R112.reuse, R20, R108 ;  /* 0x00000014706c723c */ /* 0x040ff0000000186c */
[----:B------:R-:W-:Y:S01]  /*11e40*/  HMMA.16816.F32 R64, R112, R22, R64 ;  /* 0x000000167040723c */ /* 0x000fe20000001840 */
[----:B------:R-:W1:Y:S07]  /*11e50*/  LDSM.16.M88.4 R20, [R152+UR6+0x4800] ;  /* 0x004800069814783b */ /* 0x000e6e0008000200 */
[C---:B------:R-:W-:Y:S08]  /*11e60*/  HMMA.16816.F32 R40, R4.reuse, R36, RZ ;  /* 0x000000240428723c */ /* 0x040ff000000018ff */
[C---:B------:R-:W-:Y:S08]  /*11e70*/  HMMA.16816.F32 R52, R4.reuse, R54, RZ ;  /* 0x000000360434723c */ /* 0x040ff000000018ff */
[C---:B------:R-:W-:Y:S08]  /*11e80*/  HMMA.16816.F32 R36, R4.reuse, R38, RZ ;  /* 0x000000260424723c */ /* 0x040ff000000018ff */
[C---:B------:R-:W-:Y:S08]  /*11e90*/  HMMA.16816.F32 R48, R4.reuse, R44, RZ ;  /* 0x0000002c0430723c */ /* 0x040ff000000018ff */
[----:B------:R-:W-:Y:S08]  /*11ea0*/  HMMA.16816.F32 R44, R4, R46, RZ ;  /* 0x0000002e042c723c */ /* 0x000ff000000018ff */
[C---:B--2---:R-:W-:Y:S08]  /*11eb0*/  HMMA.16816.F32 R60, R112.reuse, R12, R60 ;  /* 0x0000000c703c723c */ /* 0x044ff0000000183c */
[C---:B------:R-:W-:Y:S01]  /*11ec0*/  HMMA.16816.F32 R52, R112.reuse, R14, R52 ;  /* 0x0000000e7034723c */ /* 0x040fe20000001834 */
[----:B------:R-:W2:Y:S07]  /*11ed0*/  LDSM.16.M88.4 R12, [R152+UR6+0x5000] ;  /* 0x00500006980c783b */ /* 0x000eae0008000200 */
[C---:B---3--:R-:W-:Y:S08]  /*11ee0*/  HMMA.16816.F32 R40, R112.reuse, R8, R40 ;  /* 0x000000087028723c */ /* 0x048ff00000001828 */
[----:B------:R-:W-:Y:S01]  /*11ef0*/  HMMA.16816.F32 R36, R112, R10, R36 ;  /* 0x0000000a7024723c */ /* 0x000fe20000001824 */
[----:B------:R-:W3:Y:S07]  /*11f00*/  LDSM.16.M88.4 R8, [R147+0x4800] ;  /* 0x004800009308783b */ /* 0x000eee0000000200 */
[----:B------:R-:W-:Y:S08]  /*11f10*/  HMMA.16816.F32 R32, R4, R28, RZ ;  /* 0x0000001c0420723c */ /* 0x000ff000000018ff */
[C---:B------:R-:W-:Y:S08]  /*11f20*/  HMMA.16816.F32 R48, R112.reuse, R24, R48 ;  /* 0x000000187030723c */ /* 0x040ff00000001830 */
[----:B------:R-:W-:Y:S08]  /*11f30*/  HMMA.16816.F32 R44, R112, R26, R44 ;  /* 0x0000001a702c723c */ /* 0x000ff0000000182c */
[C---:B------:R-:W-:Y:S08]  /*11f40*/  HMMA.16816.F32 R28, R4.reuse, R30, RZ ;  /* 0x0000001e041c723c */ /* 0x040ff000000018ff */
[C---:B-1----:R-:W-:Y:S08]  /*11f50*/  HMMA.16816.F32 R24, R4.reuse, R20, RZ ;  /* 0x000000140418723c */ /* 0x042ff000000018ff */
[----:B------:R-:W-:Y:S08]  /*11f60*/  HMMA.16816.F32 R20, R4, R22, RZ ;  /* 0x000000160414723c */ /* 0x000ff000000018ff */
[C---:B------:R-:W-:Y:S08]  /*11f70*/  HMMA.16816.F32 R32, R112.reuse, R16, R32 ;  /* 0x000000107020723c */ /* 0x040ff00000001820 */
[----:B------:R-:W-:Y:S08]  /*11f80*/  HMMA.16816.F32 R28, R112, R18, R28 ;  /* 0x00000012701c723c */ /* 0x000ff0000000181c */
[----:B--2---:R-:W-:Y:S08]  /*11f90*/  HMMA.16816.F32 R16, R4, R12, RZ ;  /* 0x0000000c0410723c */ /* 0x004ff000000018ff */
[C---:B---3--:R-:W-:Y:S08]  /*11fa0*/  HMMA.16816.F32 R24, R112.reuse, R8, R24 ;  /* 0x000000087018723c */ /* 0x048ff00000001818 */
[----:B------:R-:W-:Y:S08]  /*11fb0*/  HMMA.16816.F32 R20, R112, R10, R20 ;  /* 0x0000000a7014723c */ /* 0x000ff00000001814 */
[C---:B------:R-:W-:Y:S08]  /*11fc0*/  HMMA.16816.F32 R12, R4.reuse, R14, RZ ;  /* 0x0000000e040c723c */ /* 0x040ff000000018ff */
[C---:B------:R-:W-:Y:S08]  /*11fd0*/  HMMA.16816.F32 R8, R4.reuse, R116, RZ ;  /* 0x000000740408723c */ /* 0x040ff000000018ff */
[----:B------:R-:W-:Y:S01]  /*11fe0*/  HMMA.16816.F32 R4, R4, R118, RZ ;  /* 0x000000760404723c */ /* 0x000fe200000018ff */
[----:B------:R-:W1:Y:S07]  /*11ff0*/  LDSM.16.M88.4 R116, [R147+0x5800] ;  /* 0x005800009374783b */ /* 0x000e6e0000000200 */
[C---:B------:R-:W-:Y:S08]  /*12000*/  HMMA.16816.F32 R16, R112.reuse, R120, R16 ;  /* 0x000000787010723c */ /* 0x040ff00000001810 */
        /* <DEDUP_REMOVED lines=26> */
[----:B------:R-:W-:Y:S07]  /*121b0*/  LDSM.16.M88.4 R120, [R149] ;  /* 0x000000009578783b */ /* 0x000fee0000000200 */
[C---:B--2---:R-:W-:Y:S08]  /*121c0*/  HMMA.16816.F32 R8, R112.reuse, R116, R8 ;  /* 0x000000747008723c */ /* 0x044ff00000001808 */
[----:B------:R-:W-:Y:S01]  /*121d0*/  HMMA.16816.F32 R4, R112, R118, R4 ;  /* 0x000000767004723c */ /* 0x000fe20000001804 */
[----:B------:R-:W1:Y:S04]  /*121e0*/  LDSM.16.M88.4 R112, [R145+0x2800] ;  /* 0x002800009170783b */ /* 0x000e680000000200 */
        /* <DEDUP_REMOVED lines=17> */
[----:B------:R-:W-:Y:S01]  /*12300*/  HMMA.16816.F32 R28, R120, R118, R28 ;  /* 0x00000076781c723c */ /* 0x000fe2000000181c */
[----:B------:R-:W2:Y:S01]  /*12310*/  LDSM.16.M88.4 R116, [R145+0x5000] ;  /* 0x005000009174783b */ /* 0x000ea20000000200 */
[----:B------:R-:W-:-:S06]  /*12320*/  DEPBAR.LE SB0, 0x0 ;  /* 0x000080000000791a */ /* 0x000fcc0000000000 */
[----:B-1----:R-:W-:Y:S01]  /*12330*/  HMMA.16816.F32 R8, R120, R112, R8 ;  /* 0x000000707808723c */ /* 0x002fe20000001808 */
[----:B------:R-:W-:-:S05]  /*12340*/  IMAD.IADD R113, R58, 0x1, R171 ;  /* 0x000000013a717824 */ /* 0x000fca00078e02ab */
[C-C-:B------:R-:W-:Y:S02]  /*12350*/  IADD3 R112, PT, PT, R250.reuse, 0x80, -R113.reuse ;  /* 0x00000080fa707810 */ /* 0x140fe40007ffe871 */
[C---:B------:R-:W-:Y:S01]  /*12360*/  HMMA.16816.F32 R4, R120.reuse, R114, R4 ;  /* 0x000000727804723c */ /* 0x040fe20000001804 */
[--C-:B------:R-:W-:Y:S02]  /*12370*/  IADD3 R59, PT, PT, R250, 0x7, -R113.reuse ;  /* 0x00000007fa3b7810 */ /* 0x100fe40007ffe871 */
[----:B------:R-:W-:Y:S02]  /*12380*/  IADD3 R58, PT, PT, R248, 0x7, -R113 ;  /* 0x00000007f83a7810 */ /* 0x000fe40007ffe871 */
[----:B------:R-:W-:Y:S02]  /*12390*/  IABS R112, R112 ;  /* 0x0000007000707213 */ /* 0x000fe40000000000 */
[----:B------:R-:W-:Y:S01]  /*123a0*/  IABS R59, R59 ;  /* 0x0000003b003b7213 */ /* 0x000fe20000000000 */
[----:B--2---:R-:W-:Y:S01]  /*123b0*/  HMMA.16816.F32 R16, R120, R116, R16 ;  /* 0x000000747810723c */ /* 0x004fe20000001810 */
[----:B------:R-:W-:-:S02]  /*123c0*/  IABS R58, R58 ;  /* 0x0000003a003a7213 */ /* 0x000fc40000000000 */
[----:B------:R-:W-:Y:S02]  /*123d0*/  I2FP.F32.S32 R115, R112 ;  /* 0x0000007000737245 */ /* 0x000fe40000201400 */
[----:B------:R-:W-:Y:S02]  /*123e0*/  I2FP.F32.S32 R112, R59 ;  /* 0x0000003b00707245 */ /* 0x000fe40000201400 */
[----:B------:R-:W-:Y:S01]  /*123f0*/  I2FP.F32.S32 R58, R58 ;  /* 0x0000003a003a7245 */ /* 0x000fe20000201400 */
[----:B------:R-:W-:Y:S01]  /*12400*/  FFMA.FTZ R108, -R180, R115, R108 ;  /* 0x00000073b46c7223 */ /* 0x000fe2000001016c */
[----:B------:R-:W-:Y:S01]  /*12410*/  IADD3 R59, PT, PT, R248, 0x80, -R113 ;  /* 0x00000080f83b7810 */ /* 0x000fe20007ffe871 */
[----:B------:R-:W-:Y:S01]  /*12420*/  HMMA.16816.F32 R12, R120, R118, R12 ;  /* 0x00000076780c723c */ /* 0x000fe2000000180c */
[C---:B------:R-:W-:Y:S01]  /*12430*/  FFMA.FTZ R5, -R180.reuse, R112, R5 ;  /* 0x00000070b4057223 */ /* 0x040fe20000010105 */
[----:B------:R-:W-:Y:S01]  /*12440*/  FFMA.FTZ R7, -R180, R58, R7 ;  /* 0x0000003ab4077223 */ /* 0x000fe20000010107 */
[----:B------:R-:W-:Y:S01]  /*12450*/  IABS R59, R59 ;  /* 0x0000003b003b7213 */ /* 0x000fe20000000000 */
[----:B------:R-:W-:-:S02]  /*12460*/  VIADD R58, R104, 0xffffff80 ;  /* 0xffffff80683a7836 */ /* 0x000fc40000000000 */
[----:B------:R-:W-:Y:S02]  /*12470*/  FSEL R112, R5, -INF , P1 ;  /* 0xff80000005707808 */ /* 0x000fe40000800000 */
[----:B------:R-:W-:Y:S02]  /*12480*/  I2FP.F32.S32 R5, R59 ;  /* 0x0000003b00057245 */ /* 0x000fe40000201400 */
[----:B------:R-:W-:Y:S01]  /*12490*/  FSEL R7, R7, -INF , P0 ;  /* 0xff80000007077808 */ /* 0x000fe20000000000 */
[----:B------:R-:W-:Y:S01]  /*124a0*/  BAR.SYNC.DEFER_BLOCKING 0x0 ;  /* 0x0000000000007b1d */ /* 0x000fe20000010000 */
[----:B------:R-:W-:Y:S01]  /*124b0*/  ISETP.GE.AND P1, PT, R58, R184, PT ;  /* 0x000000b83a00720c */ /* 0x000fe20003f26270 */
[----:B------:R-:W-:Y:S01]  /*124c0*/  FFMA.FTZ R5, -R180, R5, R110 ;  /* 0x00000005b4057223 */ /* 0x000fe2000001016e */
[C---:B------:R-:W-:Y:S02]  /*124d0*/  ISETP.GE.AND P5, PT, R58.reuse, R183, PT ;  /* 0x000000b73a00720c */ /* 0x040fe40003fa6270 */
[----:B------:R-:W-:-:S02]  /*124e0*/  ISETP.GE.AND P6, PT, R58, R181, PT ;  /* 0x000000b53a00720c */ /* 0x000fc40003fc6270 */
[----:B------:R-:W-:Y:S02]  /*124f0*/  ISETP.GE.AND P0, PT, R58, R182, PT ;  /* 0x000000b63a00720c */ /* 0x000fe40003f06270 */
[----:B------:R-:W-:Y:S02]  /*12500*/  FSEL R58, R7, -INF , !P3 ;  /* 0xff800000073a7808 */ /* 0x000fe40005800000 */
[C-C-:B------:R-:W-:Y:S02]  /*12510*/  IADD3 R7, PT, PT, R250.reuse, 0x7f, -R113.reuse ;  /* 0x0000007ffa077810 */ /* 0x140fe40007ffe871 */
[----:B------:R-:W-:Y:S02]  /*12520*/  FSEL R210, R5, -INF , P0 ;  /* 0xff80000005d27808 */ /* 0x000fe40000000000 */
[----:B------:R-:W-:Y:S02]  /*12530*/  IABS R7, R7 ;  /* 0x0000000700077213 */ /* 0x000fe40000000000 */
[----:B------:R-:W-:-:S02]  /*12540*/  IADD3 R5, PT, PT, R250, 0x78, -R113 ;  /* 0x00000078fa057810 */ /* 0x000fc40007ffe871 */
[----:B------:R-:W-:Y:S02]  /*12550*/  I2FP.F32.S32 R7, R7 ;  /* 0x0000000700077245 */ /* 0x000fe40000201400 */
[----:B------:R-:W-:Y:S02]  /*12560*/  IABS R5, R5 ;  /* 0x0000000500057213 */ /* 0x000fe40000000000 */
[----:B------:R-:W-:Y:S01]  /*12570*/  FSEL R242, R108, -INF , P1 ;  /* 0xff8000006cf27808 */ /* 0x000fe20000800000 */
[----:B------:R-:W-:Y:S01]  /*12580*/  FFMA.FTZ R109, -R180, R7, R109 ;  /* 0x00000007b46d7223 */ /* 0x000fe2000001016d */
[----:B------:R-:W-:Y:S01]  /*12590*/  VIADD R108, R104, 0xffffff81 ;  /* 0xffffff81686c7836 */ /* 0x000fe20000000000 */
[----:B------:R-:W-:Y:S01]  /*125a0*/  FSEL R59, R112, -INF , !P2 ;  /* 0xff800000703b7808 */ /* 0x000fe20005000000 */
[----:B------:R-:W-:Y:S01]  /*125b0*/  IMAD.MOV.U32 R7, RZ, RZ, R5 ;  /* 0x000000ffff077224 */ /* 0x000fe200078e0005 */
[----:B------:R-:W-:Y:S02]  /*125c0*/  IADD3 R5, PT, PT, R248, 0x7f, -R113 ;  /* 0x0000007ff8057810 */ /* 0x000fe40007ffe871 */
[----:B------:R-:W-:-:S02]  /*125d0*/  ISETP.GE.AND P1, PT, R108, R184, PT ;  /* 0x000000b86c00720c */ /* 0x000fc40003f26270 */
[----:B------:R-:W-:Y:S02]  /*125e0*/  I2FP.F32.S32 R7, R7 ;  /* 0x0000000700077245 */ /* 0x000fe40000201400 */
[----:B------:R-:W-:Y:S02]  /*125f0*/  IABS R5, R5 ;  /* 0x0000000500057213 */ /* 0x000fe40000000000 */
[----:B------:R-:W-:Y:S01]  /*12600*/  FSEL R109, R109, -INF , P1 ;  /* 0xff8000006d6d7808 */ /* 0x000fe20000800000 */
[----:B------:R-:W-:Y:S01]  /*12610*/  FFMA.FTZ R64, -R180, R7, R64 ;  /* 0x00000007b4407223 */ /* 0x000fe20000010140 */
[----:B------:R-:W-:Y:S01]  /*12620*/  ISETP.GE.AND P0, PT, R108, R182, PT ;  /* 0x000000b66c00720c */ /* 0x000fe20003f06270 */
[----:B------:R-:W-:Y:S01]  /*12630*/  IMAD.MOV.U32 R7, RZ, RZ, R5 ;  /* 0x000000ffff077224 */ /* 0x000fe200078e0005 */
[----:B------:R-:W-:Y:S02]  /*12640*/  IADD3 R5, PT, PT, R248, 0x78, -R113 ;  /* 0x00000078f8057810 */ /* 0x000fe40007ffe871 */
[----:B------:R-:W-:-:S02]  /*12650*/  ISETP.GE.AND P2, PT, R108, R183, PT ;  /* 0x000000b76c00720c */ /* 0x000fc40003f46270 */
[----:B------:R-:W-:Y:S02]  /*12660*/  I2FP.F32.S32 R7, R7 ;  /* 0x0000000700077245 */ /* 0x000fe40000201400 */
[----:B------:R-:W-:Y:S02]  /*12670*/  IABS R5, R5 ;  /* 0x0000000500057213 */ /* 0x000fe40000000000 */
[----:B------:R-:W-:Y:S01]  /*12680*/  ISETP.GE.AND P3, PT, R108, R181, PT ;  /* 0x000000b56c00720c */ /* 0x000fe20003f66270 */
[----:B------:R-:W-:Y:S01]  /*12690*/  FFMA.FTZ R111, -R180, R7, R111 ;  /* 0x00000007b46f7223 */ /* 0x000fe2000001016f */
[C---:B------:R-:W-:Y:S01]  /*126a0*/  VIADD R7, R104.reuse, 0xffffff88 ;  /* 0xffffff8868077836 */ /* 0x040fe20000000000 */
[----:B------:R-:W-:Y:S01]  /*126b0*/  I2FP.F32.S32 R115, R5 ;  /* 0x0000000500737245 */ /* 0x000fe20000201400 */
[----:B------:R-:W-:Y:S01]  /*126c0*/  VIADD R108, R104, 0xffffff89 ;  /* 0xffffff89686c7836 */ /* 0x000fe20000000000 */
[----:B------:R-:W-:Y:S02]  /*126d0*/  FSEL R5, R109, -INF , !P2 ;  /* 0xff8000006d057808 */ /* 0x000fe40005000000 */
[----:B------:R-:W-:Y:S01]  /*126e0*/  ISETP.GE.AND P1, PT, R7, R184, PT ;  /* 0x000000b80700720c */ /* 0x000fe20003f26270 */
[----:B------:R-:W-:Y:S01]  /*126f0*/  FFMA.FTZ R66, -R180, R115, R66 ;  /* 0x00000073b4427223 */ /* 0x000fe20000010142 */
[----:B------:R-:W-:-:S02]  /*12700*/  FSEL R111, R111, -INF , P0 ;  /* 0xff8000006f6f7808 */ /* 0x000fc40000000000 */
[----:B------:R-:W-:Y:S02]  /*12710*/  FSEL R212, R64, -INF , P1 ;  /* 0xff80000040d47808 */ /* 0x000fe40000800000 */
[--C-:B------:R-:W-:Y:S02]  /*12720*/  IADD3 R64, PT, PT, R250, 0x77, -R113.reuse ;  /* 0x00000077fa407810 */ /* 0x100fe40007ffe871 */
[----:B------:R-:W-:Y:S02]  /*12730*/  ISETP.GE.AND P0, PT, R7, R182, PT ;  /* 0x000000b60700720c */ /* 0x000fe40003f06270 */
[----:B------:R-:W-:Y:S02]  /*12740*/  IABS R64, R64 ;  /* 0x0000004000407213 */ /* 0x000fe40000000000 */
[----:B------:R-:W-:Y:S02]  /*12750*/  FSEL R246, R66, -INF , P0 ;  /* 0xff80000042f67808 */ /* 0x000fe40000000000 */
[----:B------:R-:W-:Y:S01]  /*12760*/  ISETP.GE.AND P1, PT, R108, R184, PT ;  /* 0x000000b86c00720c */ /* 0x000fe20003f26270 */
[----:B------:R-:W-:Y:S01]  /*12770*/  IMAD.MOV.U32 R66, RZ, RZ, R64 ;  /* 0x000000ffff427224 */ /* 0x000fe200078e0040 */
[----:B------:R-:W-:-:S02]  /*12780*/  IADD3 R64, PT, PT, R250, 0x70, -R113 ;  /* 0x00000070fa407810 */ /* 0x000fc40007ffe871 */
[C---:B------:R-:W-:Y:S02]  /*12790*/  ISETP.GE.AND P0, PT, R108.reuse, R182, PT ;  /* 0x000000b66c00720c */ /* 0x040fe40003f06270 */
[----:B------:R-:W-:Y:S02]  /*127a0*/  IABS R64, R64 ;  /* 0x0000004000407213 */ /* 0x000fe40000000000 */
[----:B------:R-:W-:Y:S02]  /*127b0*/  I2FP.F32.S32 R66, R66 ;  /* 0x0000004200427245 */ /* 0x000fe40000201400 */
[----:B------:R-:W-:Y:S01]  /*127c0*/  ISETP.GE.AND P2, PT, R108, R183, PT ;  /* 0x000000b76c00720c */ /* 0x000fe20003f46270 */
[----:B------:R-:W-:Y:S01]  /*127d0*/  IMAD.MOV.U32 R109, RZ, RZ, R64 ;  /* 0x000000ffff6d7224 */ /* 0x000fe200078e0040 */
[----:B------:R-:W-:Y:S01]  /*127e0*/  IADD3 R64, PT, PT, R248, 0x77, -R113 ;  /* 0x00000077f8407810 */ /* 0x000fe20007ffe871 */
[----:B------:R-:W-:Y:S01]  /*127f0*/  FFMA.FTZ R65, -R180, R66, R65 ;  /* 0x00000042b4417223 */ /* 0x000fe20000010141 */
[----:B------:R-:W-:-:S02]  /*12800*/  IADD3 R66, PT, PT, R248, 0x70, -R113 ;  /* 0x00000070f8427810 */ /* 0x000fc40007ffe871 */
[----:B------:R-:W-:Y:S02]  /*12810*/  IABS R64, R64 ;  /* 0x0000004000407213 */ /* 0x000fe40000000000 */
[----:B------:R-:W-:Y:S02]  /*12820*/  I2FP.F32.S32 R109, R109 ;  /* 0x0000006d006d7245 */ /* 0x000fe40000201400 */
[----:B------:R-:W-:Y:S02]  /*12830*/  I2FP.F32.S32 R64, R64 ;  /* 0x0000004000407245 */ /* 0x000fe40000201400 */
[----:B------:R-:W-:Y:S01]  /*12840*/  IABS R66, R66 ;  /* 0x0000004200427213 */ /* 0x000fe20000000000 */
[C---:B------:R-:W-:Y:S01]  /*12850*/  FFMA.FTZ R60, -R180.reuse, R109, R60 ;  /* 0x0000006db43c7223 */ /* 0x040fe2000001013c */
[----:B------:R-:W-:Y:S01]  /*12860*/  FSEL R65, R65, -INF , P1 ;  /* 0xff80000041417808 */ /* 0x000fe20000800000 */
[----:B------:R-:W-:Y:S01]  /*12870*/  FFMA.FTZ R67, -R180, R64, R67 ;  /* 0x00000040b4437223 */ /* 0x000fe20000010143 */
[----:B------:R-:W-:Y:S01]  /*12880*/  VIADD R64, R104, 0xffffff90 ;  /* 0xffffff9068407836 */ /* 0x000fe20000000000 */
[----:B------:R-:W-:-:S02]  /*12890*/  I2FP.F32.S32 R109, R66 ;  /* 0x00000042006d7245 */ /* 0x000fc40000201400 */
[----:B------:R-:W-:Y:S02]  /*128a0*/  FSEL R240, R65, -INF , !P2 ;  /* 0xff80000041f07808 */ /* 0x000fe40005000000 */
[----:B------:R-:W-:Y:S01]  /*128b0*/  ISETP.GE.AND P1, PT, R64, R184, PT ;  /* 0x000000b84000720c */ /* 0x000fe20003f26270 */
[----:B------:R-:W-:Y:S01]  /*128c0*/  FFMA.FTZ R62, -R180, R109, R62 ;  /* 0x0000006db43e7223 */ /* 0x000fe2000001013e */
[----:B------:R-:W-:Y:S02]  /*128d0*/  FSEL R67, R67, -INF , P0 ;  /* 0xff80000043437808 */ /* 0x000fe40000000000 */
[----:B------:R-:W-:Y:S02]  /*128e0*/  FSEL R202, R60, -INF , P1 ;  /* 0xff8000003cca7808 */ /* 0x000fe40000800000 */
[----:B------:R-:W-:Y:S02]  /*128f0*/  IADD3 R60, PT, PT, R250, 0x6f, -R113 ;  /* 0x0000006ffa3c7810 */ /* 0x000fe40007ffe871 */
[----:B------:R-:W-:-:S02]  /*12900*/  ISETP.GE.AND P0, PT, R64, R182, PT ;  /* 0x000000b64000720c */ /* 0x000fc40003f06270 */
[----:B------:R-:W-:Y:S02]  /*12910*/  IABS R60, R60 ;  /* 0x0000003c003c7213 */ /* 0x000fe40000000000 */
[----:B------:R-:W-:Y:S02]  /*12920*/  FSEL R220, R62, -INF , P0 ;  /* 0xff8000003edc7808 */ /* 0x000fe40000000000 */
[----:B------:R-:W-:Y:S01]  /*12930*/  FSEL R242, R242, -INF , !P5 ;  /* 0xff800000f2f27808 */ /* 0x000fe20006800000 */
[----:B------:R-:W-:Y:S01]  /*12940*/  IMAD.MOV.U32 R62, RZ, RZ, R60 ;  /* 0x000000ffff3e7224 */ /* 0x000fe200078e003c */
[----:B------:R-:W-:Y:S02]  /*12950*/  IADD3 R60, PT, PT, R250, 0x68, -R113 ;  /* 0x00000068fa3c7810 */ /* 0x000fe40007ffe871 */
[----:B------:R-:W-:Y:S02]  /*12960*/  FSEL R210, R210, -INF , !P6 ;  /* 0xff800000d2d27808 */ /* 0x000fe40007000000 */
[----:B------:R-:W-:-:S02]  /*12970*/  IABS R60, R60 ;  /* 0x0000003c003c7213 */ /* 0x000fc40000000000 */
[C---:B------:R-:W-:Y:S02]  /*12980*/  ISETP.GE.AND P5, PT, R7.reuse, R183, PT ;  /* 0x000000b70700720c */ /* 0x040fe40003fa6270 */
[----:B------:R-:W-:Y:S01]  /*12990*/  ISETP.GE.AND P6, PT, R7, R181, PT ;  /* 0x000000b50700720c */ /* 0x000fe20003fc6270 */
[----:B------:R-:W-:Y:S01]  /*129a0*/  IMAD.MOV.U32 R65, RZ, RZ, R60 ;  /* 0x000000ffff417224 */ /* 0x000fe200078e003c */
[----:B------:R-:W-:Y:S02]  /*129b0*/  IADD3 R60, PT, PT, R248, 0x6f, -R113 ;  /* 0x0000006ff83c7810 */ /* 0x000fe40007ffe871 */
[----:B------:R-:W-:Y:S02]  /*129c0*/  FSEL R212, R212, -INF , !P5 ;  /* 0xff800000d4d47808 */ /* 0x000fe40006800000 */
[----:B------:R-:W-:Y:S02]  /*129d0*/  IABS R60, R60 ;  /* 0x0000003c003c7213 */ /* 0x000fe40000000000 */
[----:B------:R-:W-:-:S02]  /*129e0*/  FSEL R246, R246, -INF , !P6 ;  /* 0xff800000f6f67808 */ /* 0x000fc40007000000 */
[C---:B------:R-:W-:Y:S02]  /*129f0*/  ISETP.GE.AND P5, PT, R64.reuse, R183, PT ;  /* 0x000000b74000720c */ /* 0x040fe40003fa6270 */
[----:B------:R-:W-:Y:S01]  /*12a00*/  ISETP.GE.AND P6, PT, R64, R181, PT ;  /* 0x000000b54000720c */ /* 0x000fe20003fc6270 */
[----:B------:R-:W-:Y:S01]  /*12a10*/  VIADD R64, R104, 0xffffff91 ;  /* 0xffffff9168407836 */ /* 0x000fe20000000000 */
[----:B------:R-:W-:Y:S02]  /*12a20*/  I2FP.F32.S32 R62, R62 ;  /* 0x0000003e003e7245 */ /* 0x000fe40000201400 */
[----:B------:R-:W-:Y:S02]  /*12a30*/  I2FP.F32.S32 R60, R60 ;  /* 0x0000003c003c7245 */ /* 0x000fe40000201400 */
[----:B------:R-:W-:Y:S01]  /*12a40*/  I2FP.F32.S32 R65, R65 ;  /* 0x0000004100417245 */ /* 0x000fe20000201400 */
[----:B------:R-:W-:Y:S01]  /*12a50*/  FFMA.FTZ R61, -R180, R62, R61 ;  /* 0x0000003eb43d7223 */ /* 0x000fe2000001013d */
[----:B------:R-:W-:Y:S01]  /*12a60*/  ISETP.GE.AND P1, PT, R64, R184, PT ;  /* 0x000000b84000720c */ /* 0x000fe20003f26270 */
[----:B------:R-:W-:Y:S01]  /*12a70*/  FFMA.FTZ R63, -R180, R60, R63 ;  /* 0x0000003cb43f7223 */ /* 0x000fe2000001013f */
[----:B------:R-:W-:Y:S01]  /*12a80*/  IADD3 R62, PT, PT, R248, 0x68, -R113 ;  /* 0x00000068f83e7810 */ /* 0x000fe20007ffe871 */
[----:B------:R-:W-:-:S02]  /*12a90*/  VIADD R60, R104, 0xffffff98 ;  /* 0xffffff98683c7836 */ /* 0x000fc40000000000 */
[----:B------:R-:W-:Y:S01]  /*12aa0*/  FFMA.FTZ R52, -R180, R65, R52 ;  /* 0x00000041b4347223 */ /* 0x000fe20000010134 */
[----:B------:R-:W-:Y:S02]  /*12ab0*/  FSEL R61, R61, -INF , P1 ;  /* 0xff8000003d3d7808 */ /* 0x000fe40000800000 */
[----:B------:R-:W-:Y:S02]  /*12ac0*/  IABS R62, R62 ;  /* 0x0000003e003e7213 */ /* 0x000fe40000000000 */
[----:B------:R-:W-:Y:S02]  /*12ad0*/  ISETP.GE.AND P1, PT, R60, R184, PT ;  /* 0x000000b83c00720c */ /* 0x000fe40003f26270 */
[----:B------:R-:W-:Y:S02]  /*12ae0*/  I2FP.F32.S32 R65, R62 ;  /* 0x0000003e00417245 */ /* 0x000fe40000201400 */
[----:B------:R-:W-:Y:S02]  /*12af0*/  ISETP.GE.AND P0, PT, R64, R182, PT ;  /* 0x000000b64000720c */ /* 0x000fe40003f06270 */
[----:B------:R-:W-:Y:S01]  /*12b00*/  FSEL R204, R52, -INF , P1 ;  /* 0xff80000034cc7808 */ /* 0x000fe20000800000 */
[----:B------:R-:W-:Y:S01]  /*12b10*/  FFMA.FTZ R54, -R180, R65, R54 ;  /* 0x00000041b4367223 */ /* 0x000fe20000010136 */
[----:B------:R-:W-:-:S02]  /*12b20*/  IADD3 R52, PT, PT, R250, 0x67, -R113 ;  /* 0x00000067fa347810 */ /* 0x000fc40007ffe871 */
[----:B------:R-:W-:Y:S02]  /*12b30*/  FSEL R63, R63, -INF , P0 ;  /* 0xff8000003f3f7808 */ /* 0x000fe40000000000 */
[----:B------:R-:W-:Y:S02]  /*12b40*/  ISETP.GE.AND P0, PT, R60, R182, PT ;  /* 0x000000b63c00720c */ /* 0x000fe40003f06270 */
[----:B------:R-:W-:Y:S02]  /*12b50*/  IABS R52, R52 ;  /* 0x0000003400347213 */ /* 0x000fe40000000000 */
[----:B------:R-:W-:Y:S02]  /*12b60*/  FSEL R238, R54, -INF , P0 ;  /* 0xff80000036ee7808 */ /* 0x000fe40000000000 */
[----:B------:R-:W-:Y:S01]  /*12b70*/  ISETP.GE.AND P2, PT, R64, R183, PT ;  /* 0x000000b74000720c */ /* 0x000fe20003f46270 */
[----:B------:R-:W-:Y:S01]  /*12b80*/  IMAD.MOV.U32 R54, RZ, RZ, R52 ;  /* 0x000000ffff367224 */ /* 0x000fe200078e0034 */
[----:B------:R-:W-:-:S02]  /*12b90*/  IADD3 R52, PT, PT, R250, 0x60, -R113 ;  /* 0x00000060fa347810 */ /* 0x000fc40007ffe871 */
[----:B------:R-:W-:Y:S02]  /*12ba0*/  FSEL R222, R61, -INF , !P2 ;  /* 0xff8000003dde7808 */ /* 0x000fe40005000000 */
[----:B------:R-:W-:Y:S02]  /*12bb0*/  IABS R52, R52 ;  /* 0x0000003400347213 */ /* 0x000fe40000000000 */
[----:B------:R-:W-:Y:S02]  /*12bc0*/  FSEL R202, R202, -INF , !P5 ;  /* 0xff800000caca7808 */ /* 0x000fe40006800000 */
[----:B------:R-:W-:Y:S01]  /*12bd0*/  FSEL R220, R220, -INF , !P6 ;  /* 0xff800000dcdc7808 */ /* 0x000fe20007000000 */
[----:B------:R-:W-:Y:S01]  /*12be0*/  IMAD.MOV.U32 R61, RZ, RZ, R52 ;  /* 0x000000ffff3d7224 */ /* 0x000fe200078e0034 */
[----:B------:R-:W-:Y:S02]  /*12bf0*/  IADD3 R52, PT, PT, R248, 0x67, -R113 ;  /* 0x00000067f8347810 */ /* 0x000fe40007ffe871 */
[----:B------:R-:W-:-:S02]  /*12c00*/  ISETP.GE.AND P5, PT, R60, R183, PT ;  /* 0x000000b73c00720c */ /* 0x000fc40003fa6270 */
[----:B------:R-:W-:Y:S02]  /*12c10*/  IABS R52, R52 ;  /* 0x0000003400347213 */ /* 0x000fe40000000000 */
        /* <DEDUP_REMOVED lines=154> */
[----:B------:R-:W-:Y:S01]  /*135c0*/  IADD3 R32, PT, PT, R250, 0x3f, -R113 ;  /* 0x0000003ffa207810 */ /* 0x000fe20007ffe871 */
[----:B------:R-:W-:Y:S01]  /*135d0*/  VIADD R41, R57, 0xfffffffe ;  /* 0xfffffffe39297836 */ /* 0x000fe20000000000 */
[----:B------:R-:W-:-:S02]  /*135e0*/  FSEL R39, R39, -INF , P0 ;  /* 0xff80000027277808 */ /* 0x000fc40000000000 */
[----:B------:R-:W-:Y:S02]  /*135f0*/  ISETP.GE.AND P0, PT, R36, R182, PT ;  /* 0x000000b62400720c */ /* 0x000fe40003f06270 */
[----:B------:R-:W-:Y:S02]  /*13600*/  IABS R32, R32 ;  /* 0x0000002000207213 */ /* 0x000fe40000000000 */
[----:B------:R-:W-:Y:S02]  /*13610*/  FSEL R132, R34, -INF , P0 ;  /* 0xff80000022847808 */ /* 0x000fe40000000000 */
[----:B------:R-:W-:Y:S01]  /*13620*/  ISETP.GE.AND P2, PT, R40, R183, PT ;  /* 0x000000b72800720c */ /* 0x000fe20003f46270 */
[----:B------:R-:W-:Y:S01]  /*13630*/  IMAD.MOV.U32 R34, RZ, RZ, R32 ;  /* 0x000000ffff227224 */ /* 0x000fe200078e0020 */
[----:B------:R-:W-:Y:S02]  /*13640*/  IADD3 R32, PT, PT, R250, 0x38, -R113 ;  /* 0x00000038fa207810 */ /* 0x000fe40007ffe871 */
[----:B------:R-:W-:-:S02]  /*13650*/  FSEL R196, R37, -INF , !P2 ;  /* 0xff80000025c47808 */ /* 0x000fc40005000000 */
[----:B------:R-:W-:Y:S02]  /*13660*/  IABS R32, R32 ;  /* 0x0000002000207213 */ /* 0x000fe40000000000 */
[----:B------:R-:W-:Y:S02]  /*13670*/  FSEL R192, R192, -INF , !P5 ;  /* 0xff800000c0c07808 */ /* 0x000fe40006800000 */
[----:B------:R-:W-:Y:S01]  /*13680*/  FSEL R206, R206, -INF , !P6 ;  /* 0xff800000cece7808 */ /* 0x000fe20007000000 */
[----:B------:R-:W-:Y:S01]  /*13690*/  IMAD.MOV.U32 R37, RZ, RZ, R32 ;  /* 0x000000ffff257224 */ /* 0x000fe200078e0020 */
[----:B------:R-:W-:Y:S02]  /*136a0*/  IADD3 R32, PT, PT, R248, 0x3f, -R113 ;  /* 0x0000003ff8207810 */ /* 0x000fe40007ffe871 */
[----:B------:R-:W-:Y:S02]  /*136b0*/  ISETP.GE.AND P5, PT, R36, R183, PT ;  /* 0x000000b72400720c */ /* 0x000fe40003fa6270 */
[----:B------:R-:W-:-:S02]  /*136c0*/  IABS R32, R32 ;  /* 0x0000002000207213 */ /* 0x000fc40000000000 */
        /* <DEDUP_REMOVED lines=131> */
[----:B------:R-:W-:Y:S01]  /*13f00*/  ISETP.GE.AND P3, PT, R108, R181, PT ;  /* 0x000000b56c00720c */ /* 0x000fe20003f66270 */
[----:B------:R-:W-:Y:S01]  /*13f10*/  IMAD.MOV.U32 R21, RZ, RZ, R16 ;  /* 0x000000ffff157224 */ /* 0x000fe200078e0010 */
[----:B------:R-:W-:Y:S02]  /*13f20*/  IADD3 R16, PT, PT, R248, 0x1f, -R113 ;  /* 0x0000001ff8107810 */ /* 0x000fe40007ffe871 */
[----:B------:R-:W-:-:S02]  /*13f30*/  FSEL R110, R110, -INF , !P5 ;  /* 0xff8000006e6e7808 */ /* 0x000fc40006800000 */
[----:B------:R-:W-:Y:S02]  /*13f40*/  IABS R16, R16 ;  /* 0x0000001000107213 */ /* 0x000fe40000000000 */
[----:B------:R-:W-:Y:S02]  /*13f50*/  FSEL R120, R120, -INF , !P6 ;  /* 0xff80000078787808 */ /* 0x000fe40007000000 */
[C---:B------:R-:W-:Y:S02]  /*13f60*/  ISETP.GE.AND P5, PT, R20.reuse, R183, PT ;  /* 0x000000b71400720c */ /* 0x040fe40003fa6270 */
[----:B------:R-:W-:Y:S01]  /*13f70*/  ISETP.GE.AND P6, PT, R20, R181, PT ;  /* 0x000000b51400720c */ /* 0x000fe20003fc6270 */
[----:B------:R-:W-:Y:S01]  /*13f80*/  VIADD R20, R104, 0xffffffe1 ;  /* 0xffffffe168147836 */ /* 0x000fe20000000000 */
[----:B------:R-:W-:Y:S02]  /*13f90*/  I2FP.F32.S32 R18, R18 ;  /* 0x0000001200127245 */ /* 0x000fe40000201400 */
[----:B------:R-:W-:-:S02]  /*13fa0*/  I2FP.F32.S32 R16, R16 ;  /* 0x0000001000107245 */ /* 0x000fc40000201400 */
[----:B------:R-:W-:Y:S01]  /*13fb0*/  FSEL R244, R67, -INF , !P3 ;  /* 0xff80000043f47808 */ /* 0x000fe20005800000 */
[----:B------:R-:W-:Y:S01]  /*13fc0*/  FFMA.FTZ R17, -R180, R18, R17 ;  /* 0x00000012b4117223 */ /* 0x000fe20000010111 */
[----:B------:R-:W-:Y:S01]  /*13fd0*/  ISETP.GE.AND P3, PT, R64, R181, PT ;  /* 0x000000b54000720c */ /* 0x000fe20003f66270 */
[----:B------:R-:W-:Y:S01]  /*13fe0*/  FFMA.FTZ R19, -R180, R16, R19 ;  /* 0x00000010b4137223 */ /* 0x000fe20000010113 */
[----:B------:R-:W-:Y:S01]  /*13ff0*/  I2FP.F32.S32 R21, R21 ;  /* 0x0000001500157245 */ /* 0x000fe20000201400 */
[----:B------:R-:W-:Y:S01]  /*14000*/  VIADD R16, R104, 0xffffffe8 ;  /* 0xffffffe868107836 */ /* 0x000fe20000000000 */
[----:B------:R-:W-:Y:S02]  /*14010*/  ISETP.GE.AND P1, PT, R20, R184, PT ;  /* 0x000000b81400720c */ /* 0x000fe40003f26270 */
[----:B------:R-:W-:Y:S01]  /*14020*/  IADD3 R18, PT, PT, R248, 0x18, -R113 ;  /* 0x00000018f8127810 */ /* 0x000fe20007ffe871 */
[----:B------:R-:W-:Y:S01]  /*14030*/  FFMA.FTZ R12, -R180, R21, R12 ;  /* 0x00000015b40c7223 */ /* 0x000fe2000001010c */
[----:B------:R-:W-:-:S02]  /*14040*/  FSEL R236, R63, -INF , !P3 ;  /* 0xff8000003fec7808 */ /* 0x000fc40005800000 */
[-C--:B------:R-:W-:Y:S02]  /*14050*/  ISETP.GE.AND P3, PT, R60, R181.reuse, PT ;  /* 0x000000b53c00720c */ /* 0x080fe40003f66270 */
[----:B------:R-:W-:Y:S02]  /*14060*/  IABS R18, R18 ;  /* 0x0000001200127213 */ /* 0x000fe40000000000 */
[----:B------:R-:W-:Y:S02]  /*14070*/  FSEL R17, R17, -INF , P1 ;  /* 0xff80000011117808 */ /* 0x000fe40000800000 */
[----:B------:R-:W-:Y:S02]  /*14080*/  ISETP.GE.AND P1, PT, R16, R184, PT ;  /* 0x000000b81000720c */ /* 0x000fe40003f26270 */
[----:B------:R-:W-:Y:S02]  /*14090*/  FSEL R232, R55, -INF , !P3 ;  /* 0xff80000037e87808 */ /* 0x000fe40005800000 */
[----:B------:R-:W-:-:S02]  /*140a0*/  ISETP.GE.AND P3, PT, R52, R181, PT ;  /* 0x000000b53400720c */ /* 0x000fc40003f66270 */
[----:B------:R-:W-:Y:S02]  /*140b0*/  I2FP.F32.S32 R21, R18 ;  /* 0x0000001200157245 */ /* 0x000fe40000201400 */
[----:B------:R-:W-:Y:S02]  /*140c0*/  ISETP.GE.AND P0, PT, R20, R182, PT ;  /* 0x000000b61400720c */ /* 0x000fe40003f06270 */
[----:B------:R-:W-:Y:S01]  /*140d0*/  FSEL R53, R12, -INF , P1 ;  /* 0xff8000000c357808 */ /* 0x000fe20000800000 */
[----:B------:R-:W-:Y:S01]  /*140e0*/  FFMA.FTZ R14, -R180, R21, R14 ;  /* 0x00000015b40e7223 */ /* 0x000fe2000001010e */
[----:B------:R-:W-:Y:S02]  /*140f0*/  IADD3 R12, PT, PT, R250, 0x17, -R113 ;  /* 0x00000017fa0c7810 */ /* 0x000fe40007ffe871 */
[----:B------:R-:W-:Y:S02]  /*14100*/  FSEL R228, R51, -INF , !P3 ;  /* 0xff80000033e47808 */ /* 0x000fe40005800000 */
[----:B------:R-:W-:-:S02]  /*14110*/  ISETP.GE.AND P3, PT, R48, R181, PT ;  /* 0x000000b53000720c */ /* 0x000fc40003f66270 */
[----:B------:R-:W-:Y:S02]  /*14120*/  FSEL R19, R19, -INF , P0 ;  /* 0xff80000013137808 */ /* 0x000fe40000000000 */
[----:B------:R-:W-:Y:S02]  /*14130*/  ISETP.GE.AND P0, PT, R16, R182, PT ;  /* 0x000000b61000720c */ /* 0x000fe40003f06270 */
[----:B------:R-:W-:Y:S02]  /*14140*/  IABS R12, R12 ;  /* 0x0000000c000c7213 */ /* 0x000fe40000000000 */
[----:B------:R-:W-:Y:S02]  /*14150*/  FSEL R216, R47, -INF , !P3 ;  /* 0xff8000002fd87808 */ /* 0x000fe40005800000 */
[----:B------:R-:W-:Y:S02]  /*14160*/  ISETP.GE.AND P3, PT, R44, R181, PT ;  /* 0x000000b52c00720c */ /* 0x000fe40003f66270 */
[----:B------:R-:W-:Y:S01]  /*14170*/  FSEL R62, R14, -INF , P0 ;  /* 0xff8000000e3e7808 */ /* 0x000fe20000000000 */
[----:B------:R-:W-:Y:S01]  /*14180*/  IMAD.MOV.U32 R14, RZ, RZ, R12 ;  /* 0x000000ffff0e7224 */ /* 0x000fe200078e000c */
[----:B------:R-:W-:-:S02]  /*14190*/  IADD3 R12, PT, PT, R250, 0x10, -R113 ;  /* 0x00000010fa0c7810 */ /* 0x000fc40007ffe871 */
[----:B------:R-:W-:Y:S02]  /*141a0*/  FSEL R200, R43, -INF , !P3 ;  /* 0xff8000002bc87808 */ /* 0x000fe40005800000 */
[----:B------:R-:W-:Y:S02]  /*141b0*/  ISETP.GE.AND P3, PT, R40, R181, PT ;  /* 0x000000b52800720c */ /* 0x000fe40003f66270 */
[----:B------:R-:W-:Y:S02]  /*141c0*/  ISETP.GE.AND P2, PT, R20, R183, PT ;  /* 0x000000b71400720c */ /* 0x000fe40003f46270 */
[----:B------:R-:W-:Y:S02]  /*141d0*/  IABS R12, R12 ;  /* 0x0000000c000c7213 */ /* 0x000fe40000000000 */
[----:B------:R-:W-:Y:S02]  /*141e0*/  FSEL R198, R39, -INF , !P3 ;  /* 0xff80000027c67808 */ /* 0x000fe40005800000 */
[----:B------:R-:W-:-:S02]  /*141f0*/  ISETP.GE.AND P3, PT, R36, R181, PT ;  /* 0x000000b52400720c */ /* 0x000fc40003f66270 */
[----:B------:R-:W-:Y:S01]  /*14200*/  FSEL R51, R17, -INF , !P2 ;  /* 0xff80000011337808 */ /* 0x000fe20005000000 */
[----:B------:R-:W-:Y:S01]  /*14210*/  IMAD.MOV.U32 R17, RZ, RZ, R12 ;  /* 0x000000ffff117224 */ /* 0x000fe200078e000c */
[----:B------:R-:W-:Y:S02]  /*14220*/  IADD3 R12, PT, PT, R248, 0x17, -R113 ;  /* 0x00000017f80c7810 */ /* 0x000fe40007ffe871 */
[----:B------:R-:W-:Y:S02]  /*14230*/  FSEL R138, R35, -INF , !P3 ;  /* 0xff800000238a7808 */ /* 0x000fe40005800000 */
[----:B------:R-:W-:Y:S02]  /*14240*/  ISETP.GE.AND P3, PT, R32, R181, PT ;  /* 0x000000b52000720c */ /* 0x000fe40003f66270 */
[----:B------:R-:W-:Y:S02]  /*14250*/  I2FP.F32.S32 R14, R14 ;  /* 0x0000000e000e7245 */ /* 0x000fe40000201400 */
[----:B------:R-:W-:-:S02]  /*14260*/  IABS R12, R12 ;  /* 0x0000000c000c7213 */ /* 0x000fc40000000000 */
[----:B------:R-:W-:Y:S01]  /*14270*/  FSEL R49, R49, -INF , !P5 ;  /* 0xff80000031317808 */ /* 0x000fe20006800000 */
[----:B------:R-:W-:Y:S01]  /*14280*/  FFMA.FTZ R13, -R180, R14, R13 ;  /* 0x0000000eb40d7223 */ /* 0x000fe2000001010d */
[----:B------:R-:W-:Y:S02]  /*14290*/  FSEL R66, R66, -INF , !P6 ;  /* 0xff80000042427808 */ /* 0x000fe40007000000 */
[----:B------:R-:W-:Y:S02]  /*142a0*/  FSEL R128, R31, -INF , !P3 ;  /* 0xff8000001f807808 */ /* 0x000fe40005800000 */
[C---:B------:R-:W-:Y:S02]  /*142b0*/  ISETP.GE.AND P5, PT, R16.reuse, R183, PT ;  /* 0x000000b71000720c */ /* 0x040fe40003fa6270 */
[-C--:B------:R-:W-:Y:S01]  /*142c0*/  ISETP.GE.AND P6, PT, R16, R181.reuse, PT ;  /* 0x000000b51000720c */ /* 0x080fe20003fc6270 */
[----:B------:R-:W-:Y:S01]  /*142d0*/  VIADD R16, R104, 0xffffffe9 ;  /* 0xffffffe968107836 */ /* 0x000fe20000000000 */
[----:B------:R-:W-:-:S02]  /*142e0*/  ISETP.GE.AND P3, PT, R28, R181, PT ;  /* 0x000000b51c00720c */ /* 0x000fc40003f66270 */
[----:B------:R-:W-:Y:S02]  /*142f0*/  I2FP.F32.S32 R12, R12 ;  /* 0x0000000c000c7245 */ /* 0x000fe40000201400 */
[----:B------:R-:W-:Y:S02]  /*14300*/  IADD3 R14, PT, PT, R248, 0x10, -R113 ;  /* 0x00000010f80e7810 */ /* 0x000fe40007ffe871 */
[----:B------:R-:W-:Y:S01]  /*14310*/  I2FP.F32.S32 R17, R17 ;  /* 0x0000001100117245 */ /* 0x000fe20000201400 */
[----:B------:R-:W-:Y:S01]  /*14320*/  FFMA.FTZ R15, -R180, R12, R15 ;  /* 0x0000000cb40f7223 */ /* 0x000fe2000001010f */
[----:B------:R-:W-:Y:S01]  /*14330*/  FSEL R118, R27, -INF , !P3 ;  /* 0xff8000001b767808 */ /* 0x000fe20005800000 */
[----:B------:R-:W-:Y:S01]  /*14340*/  VIADD R12, R104, 0xfffffff0 ;  /* 0xfffffff0680c7836 */ /* 0x000fe20000000000 */
[----:B------:R-:W-:Y:S01]  /*14350*/  ISETP.GE.AND P3, PT, R24, R181, PT ;  /* 0x000000b51800720c */ /* 0x000fe20003f66270 */
[----:B------:R-:W-:Y:S01]  /*14360*/  FFMA.FTZ R8, -R180, R17, R8 ;  /* 0x00000011b4087223 */ /* 0x000fe20000010108 */
[----:B------:R-:W-:-:S02]  /*14370*/  ISETP.GE.AND P1, PT, R16, R184, PT ;  /* 0x000000b81000720c */ /* 0x000fc40003f26270 */
[----:B------:R-:W-:Y:S02]  /*14380*/  IABS R14, R14 ;  /* 0x0000000e000e7213 */ /* 0x000fe40000000000 */
[----:B------:R-:W-:Y:S02]  /*14390*/  FSEL R108, R23, -INF , !P3 ;  /* 0xff800000176c7808 */ /* 0x000fe40005800000 */
[C---:B------:R-:W-:Y:S02]  /*143a0*/  ISETP.GE.AND P2, PT, R16.reuse, R183, PT ;  /* 0x000000b71000720c */ /* 0x040fe40003f46270 */
[----:B------:R-:W-:Y:S02]  /*143b0*/  ISETP.GE.AND P0, PT, R16, R182, PT ;  /* 0x000000b61000720c */ /* 0x000fe40003f06270 */
[----:B------:R-:W-:Y:S02]  /*143c0*/  FSEL R13, R13, -INF , P1 ;  /* 0xff8000000d0d7808 */ /* 0x000fe40000800000 */
[----:B------:R-:W-:-:S02]  /*143d0*/  I2FP.F32.S32 R17, R14 ;  /* 0x0000000e00117245 */ /* 0x000fc40000201400 */
[----:B------:R-:W-:Y:S02]  /*143e0*/  ISETP.GE.AND P3, PT, R20, R181, PT ;  /* 0x000000b51400720c */ /* 0x000fe40003f66270 */
[----:B------:R-:W-:Y:S01]  /*143f0*/  ISETP.GE.AND P1, PT, R12, R184, PT ;  /* 0x000000b80c00720c */ /* 0x000fe20003f26270 */
[----:B------:R-:W-:Y:S01]  /*14400*/  FFMA.FTZ R10, -R180, R17, R10 ;  /* 0x00000011b40a7223 */ /* 0x000fe2000001010a */
[----:B------:R-:W-:Y:S02]  /*14410*/  FSEL R53, R53, -INF , !P5 ;  /* 0xff80000035357808 */ /* 0x000fe40006800000 */
[----:B------:R-:W-:Y:S02]  /*14420*/  FSEL R54, R13, -INF , !P2 ;  /* 0xff8000000d367808 */ /* 0x000fe40005000000 */
[----:B------:R-:W-:Y:S02]  /*14430*/  FSEL R15, R15, -INF , P0 ;  /* 0xff8000000f0f7808 */ /* 0x000fe40000000000 */
[----:B------:R-:W-:-:S02]  /*14440*/  FSEL R64, R19, -INF , !P3 ;  /* 0xff80000013407808 */ /* 0x000fc40005800000 */
[C---:B------:R-:W-:Y:S02]  /*14450*/  ISETP.GE.AND P5, PT, R12.reuse, R183, PT ;  /* 0x000000b70c00720c */ /* 0x040fe40003fa6270 */
[CC--:B------:R-:W-:Y:S02]  /*14460*/  ISETP.GE.AND P2, PT, R12.reuse, R181.reuse, PT ;  /* 0x000000b50c00720c */ /* 0x0c0fe40003f46270 */
[----:B------:R-:W-:Y:S01]  /*14470*/  ISETP.GE.AND P0, PT, R12, R182, PT ;  /* 0x000000b60c00720c */ /* 0x000fe20003f06270 */
[----:B------:R-:W-:Y:S01]  /*14480*/  VIADD R12, R104, 0xfffffff1 ;  /* 0xfffffff1680c7836 */ /* 0x000fe20000000000 */
[----:B------:R-:W-:Y:S01]  /*14490*/  ISETP.GE.AND P3, PT, R16, R181, PT ;  /* 0x000000b51000720c */ /* 0x000fe20003f66270 */
[----:B------:R-:W-:Y:S01]  /*144a0*/  VIADD R104, R104, 0xfffffff8 ;  /* 0xfffffff868687836 */ /* 0x000fe20000000000 */
[----:B------:R-:W-:Y:S02]  /*144b0*/  FSEL R8, R8, -INF , P1 ;  /* 0xff80000008087808 */ /* 0x000fe40000800000 */
[----:B------:R-:W-:-:S02]  /*144c0*/  FSEL R62, R62, -INF , !P6 ;  /* 0xff8000003e3e7808 */ /* 0x000fc40007000000 */
[----:B------:R-:W-:Y:S02]  /*144d0*/  FSEL R60, R15, -INF , !P3 ;  /* 0xff8000000f3c7808 */ /* 0x000fe40005800000 */
[----:B------:R-:W-:Y:S02]  /*144e0*/  FSEL R55, R8, -INF , !P5 ;  /* 0xff80000008377808 */ /* 0x000fe40006800000 */
[----:B------:R-:W-:Y:S02]  /*144f0*/  FSEL R10, R10, -INF , P0 ;  /* 0xff8000000a0a7808 */ /* 0x000fe40000000000 */
[C---:B------:R-:W-:Y:S02]  /*14500*/  ISETP.GE.AND P1, PT, R12.reuse, R184, PT ;  /* 0x000000b80c00720c */ /* 0x040fe40003f26270 */
[C---:B------:R-:W-:Y:S02]  /*14510*/  ISETP.GE.AND P3, PT, R12.reuse, R183, PT ;  /* 0x000000b70c00720c */ /* 0x040fe40003f66270 */
[----:B------:R-:W-:-:S02]  /*14520*/  ISETP.GE.AND P6, PT, R12, R181, PT ;  /* 0x000000b50c00720c */ /* 0x000fc40003fc6270 */
[----:B------:R-:W-:Y:S02]  /*14530*/  ISETP.GE.AND P0, PT, R12, R182, PT ;  /* 0x000000b60c00720c */ /* 0x000fe40003f06270 */
[--C-:B------:R-:W-:Y:S02]  /*14540*/  IADD3 R8, PT, PT, R248, 0xf, -R113.reuse ;  /* 0x0000000ff8087810 */ /* 0x100fe40007ffe871 */
[----:B------:R-:W-:Y:S02]  /*14550*/  IADD3 R12, PT, PT, R250, 0xf, -R113 ;  /* 0x0000000ffa0c7810 */ /* 0x000fe40007ffe871 */
[----:B------:R-:W-:Y:S02]  /*14560*/  IABS R8, R8 ;  /* 0x0000000800087213 */ /* 0x000fe40000000000 */
[----:B------:R-:W-:Y:S02]  /*14570*/  IABS R12, R12 ;  /* 0x0000000c000c7213 */ /* 0x000fe40000000000 */
[----:B------:R-:W-:-:S02]  /*14580*/  I2FP.F32.S32 R8, R8 ;  /* 0x0000000800087245 */ /* 0x000fc40000201400 */
[----:B------:R-:W-:Y:S02]  /*14590*/  I2FP.F32.S32 R12, R12 ;  /* 0x0000000c000c7245 */ /* 0x000fe40000201400 */
[----:B------:R-:W-:Y:S01]  /*145a0*/  IADD3 R250, PT, PT, R250, 0x8, -R113 ;  /* 0x00000008fafa7810 */ /* 0x000fe20007ffe871 */
[----:B------:R-:W-:Y:S01]  /*145b0*/  FFMA.FTZ R8, -R180, R8, R11 ;  /* 0x00000008b4087223 */ /* 0x000fe2000001010b */
[----:B------:R-:W-:Y:S01]  /*145c0*/  IADD3 R113, PT, PT, R248, 0x8, -R113 ;  /* 0x00000008f8717810 */ /* 0x000fe20007ffe871 */
[----:B------:R-:W-:Y:S01]  /*145d0*/  FFMA.FTZ R9, -R180, R12, R9 ;  /* 0x0000000cb4097223 */ /* 0x000fe20000010109 */
[----:B------:R-:W-:Y:S02]  /*145e0*/  IABS R250, R250 ;  /* 0x000000fa00fa7213 */ /* 0x000fe40000000000 */
[----:B------:R-:W-:Y:S02]  /*145f0*/  IABS R113, R113 ;  /* 0x0000007100717213 */ /* 0x000fe40000000000 */
[----:B------:R-:W-:-:S02]  /*14600*/  FSEL R8, R8, -INF , P0 ;  /* 0xff80000008087808 */ /* 0x000fc40000000000 */
[----:B------:R-:W-:Y:S02]  /*14610*/  FSEL R63, R9, -INF , P1 ;  /* 0xff800000093f7808 */ /* 0x000fe40000800000 */
[----:B------:R-:W-:Y:S02]  /*14620*/  ISETP.GT.AND P0, PT, R41, R158, PT ;  /* 0x0000009e2900720c */ /* 0x000fe40003f04270 */
[----:B------:R-:W-:Y:S02]  /*14630*/  I2FP.F32.S32 R9, R250 ;  /* 0x000000fa00097245 */ /* 0x000fe40000201400 */
[----:B------:R-:W-:Y:S02]  /*14640*/  I2FP.F32.S32 R113, R113 ;  /* 0x0000007100717245 */ /* 0x000fe40000201400 */
[----:B------:R-:W-:Y:S01]  /*14650*/  FSEL R52, R10, -INF , !P2 ;  /* 0xff8000000a347808 */ /* 0x000fe20005000000 */
[----:B------:R-:W-:Y:S01]  /*14660*/  FFMA.FTZ R4, -R180, R9, R4 ;  /* 0x00000009b4047223 */ /* 0x000fe20000010104 */
[----:B------:R-:W-:Y:S01]  /*14670*/  ISETP.GE.AND P2, PT, R104, R184, PT ;  /* 0x000000b86800720c */ /* 0x000fe20003f46270 */
[----:B------:R-:W-:Y:S01]  /*14680*/  FFMA.FTZ R6, -R180, R113, R6 ;  /* 0x00000071b4067223 */ /* 0x000fe20000010106 */
[----:B------:R-:W-:-:S02]  /*14690*/  ISETP.GE.AND P1, PT, R104, R182, PT ;  /* 0x000000b66800720c */ /* 0x000fc40003f26270 */
[----:B------:R-:W-:Y:S02]  /*146a0*/  FSEL R63, R63, -INF , !P3 ;  /* 0xff8000003f3f7808 */ /* 0x000fe40005800000 */
[C---:B------:R-:W-:Y:S02]  /*146b0*/  ISETP.GE.AND P5, PT, R104.reuse, R183, PT ;  /* 0x000000b76800720c */ /* 0x040fe40003fa6270 */
[----:B------:R-:W-:Y:S02]  /*146c0*/  ISETP.GE.AND P3, PT, R104, R181, PT ;  /* 0x000000b56800720c */ /* 0x000fe40003f66270 */
[----:B------:R-:W-:Y:S02]  /*146d0*/  FSEL R61, R4, -INF , P2 ;  /* 0xff800000043d7808 */ /* 0x000fe40001000000 */
[----:B------:R-:W-:Y:S02]  /*146e0*/  FSEL R48, R6, -INF , P1 ;  /* 0xff80000006307808 */ /* 0x000fe40000800000 */
[----:B------:R-:W-:-:S02]  /*146f0*/  FSEL R50, R8, -INF , !P6 ;  /* 0xff80000008327808 */ /* 0x000fc40007000000 */
[----:B------:R-:W-:Y:S02]  /*14700*/  FSEL R61, R61, -INF , !P5 ;  /* 0xff8000003d3d7808 */ /* 0x000fe40006800000 */
[----:B------:R-:W-:Y:S01]  /*14710*/  FSEL R48, R48, -INF , !P3 ;  /* 0xff80000030307808 */ /* 0x000fe20005800000 */
[----:B------:R-:W-:Y:S06]  /*14720*/  @!P0 BRA `(.L_x_13609) ;  /* 0x0000000800108947 */ /* 0x000fec0003800000 */
[----:B------:R-:W-:Y:S01]  /*14730*/  ISETP.NE.AND P2, PT, R3, RZ, PT ;  /* 0x000000ff0300720c */ /* 0x000fe20003f45270 */
[----:B------:R-:W-:-:S12]  /*14740*/  BSSY.RECONVERGENT B0, `(.L_x_13610) ;  /* 0x0000048000007945 */ /* 0x000fd80003800200 */
[----:B------:R-:W-:Y:S05]  /*14750*/  @!P2 BRA `(.L_x_13611) ;  /* 0x0000000000f8a947 */ /* 0x000fea0003800000 */
[----:B------:R-:W2:Y:S01]  /*14760*/  LD.E R6, desc[UR4][R102.64+0x170] ;  /* 0x0001700466067980 */ /* 0x000ea2000c101900 */
[----:B------:R-:W-:Y:S01]  /*14770*/  VIADD R105, R105, 0xffffff00 ;  /* 0xffffff0069697836 */ /* 0x000fe20000000000 */
[-C--:B--2---:R-:W-:Y:S02]  /*14780*/  IABS R3, R6.reuse ;  /* 0x0000000600037213 */ /* 0x084fe40000000000 */
[----:B------:R-:W-:Y:S02]  /*14790*/  IABS R8, R6 ;  /* 0x0000000600087213 */ /* 0x000fe40000000000 */
[----:B------:R-:W1:Y:S02]  /*147a0*/  I2F.RP R9, R3 ;  /* 0x0000000300097306 */ /* 0x000e640000209400 */
[----:B------:R-:W-:-:S06]  /*147b0*/  IADD3 R8, PT, PT, RZ, -R8, RZ ;  /* 0x80000008ff087210 */ /* 0x000fcc0007ffe0ff */
[----:B-1----:R-:W1:Y:S02]  /*147c0*/  MUFU.RCP R10, R9 ;  /* 0x00000009000a7308 */ /* 0x002e640000001000 */
[----:B-1----:R-:W-:Y:S02]  /*147d0*/  VIADD R10, R10, 0xffffffe ;  /* 0x0ffffffe0a0a7836 */ /* 0x002fe40000000000 */
[----:B------:R-:W-:-:S04]  /*147e0*/  IMAD.SHL.U32 R9, R41, 0x80, RZ ;  /* 0x0000008029097824 */ /* 0x000fc800078e00ff */
[----:B------:R-:W1:Y:S01]  /*147f0*/  F2I.FTZ.U32.TRUNC.NTZ R11, R10 ;  /* 0x0000000a000b7305 */ /* 0x000e62000021f000 */
[----:B------:R-:W-:Y:S02]  /*14800*/  IABS R13, R9 ;  /* 0x00000009000d7213 */ /* 0x000fe40000000000 */
[----:B------:R-:W-:-:S04]  /*14810*/  LOP3.LUT R9, R9, R6, RZ, 0x3c, !PT ;  /* 0x0000000609097212 */ /* 0x000fc800078e3cff */
[----:B------:R-:W-:Y:S02]  /*14820*/  ISETP.GE.AND P6, PT, R9, RZ, PT ;  /* 0x000000ff0900720c */ /* 0x000fe40003fc6270 */
[----:B------:R-:W-:Y:S01]  /*14830*/  LOP3.LUT R9, RZ, R6, RZ, 0x33, !PT ;  /* 0x00000006ff097212 */ /* 0x000fe200078e33ff */
[----:B-1----:R-:W-:Y:S01]  /*14840*/  IMAD.MOV R4, RZ, RZ, -R11 ;  /* 0x000000ffff047224 */ /* 0x002fe200078e0a0b */
[----:B------:R-:W-:-:S03]  /*14850*/  MOV R10, RZ ;  /* 0x000000ff000a7202 */ /* 0x000fc60000000f00 */
[----:B------:R-:W-:-:S04]  /*14860*/  IMAD R4, R4, R3, RZ ;  /* 0x0000000304047224 */ /* 0x000fc800078e02ff */
[----:B------:R-:W-:Y:S01]  /*14870*/  IMAD.HI.U32 R4, R11, R4, R10 ;  /* 0x000000040b047227 */ /* 0x000fe200078e000a */
[----:B------:R-:W-:Y:S02]  /*14880*/  IABS R11, R105 ;  /* 0x00000069000b7213 */ /* 0x000fe40000000000 */
[----:B------:R-:W-:-:S03]  /*14890*/  LOP3.LUT R105, R105, R6, RZ, 0x3c, !PT ;  /* 0x0000000669697212 */ /* 0x000fc600078e3cff */
[----:B------:R-:W-:Y:S01]  /*148a0*/  IMAD.HI.U32 R10, R4, R11, RZ ;  /* 0x0000000b040a7227 */ /* 0x000fe200078e00ff */
[----:B------:R-:W-:-:S03]  /*148b0*/  ISETP.GE.AND P5, PT, R105, RZ, PT ;  /* 0x000000ff6900720c */ /* 0x000fc60003fa6270 */
        /* <DEDUP_REMOVED lines=29> */
[----:B------:R-:W-:-:S04]  /*14a90*/  IMAD.WIDE.U32 R8, R10, R8, RZ ;  /* 0x000000080a087225 */ /* 0x000fc800078e00ff */
[----:B------:R-:W-:Y:S01]  /*14aa0*/  IMAD.IADD R9, R9, 0x1, R6 ;  /* 0x0000000109097824 */ /* 0x000fe200078e0206 */
[----:B----4-:R-:W-:-:S05]  /*14ab0*/  IADD3 R3, PT, PT, R4, -R3, RZ ;  /* 0x8000000304037210 */ /* 0x010fca0007ffe0ff */
[----:B--2---:R-:W-:Y:S01]  /*14ac0*/  IMAD.WIDE.U32 R10, R3, R12, R8 ;  /* 0x0000000c030a7225 */ /* 0x004fe200078e0008 */
[----:B------:R-:W-:-:S03]  /*14ad0*/  SHF.R.S32.HI R9, RZ, 0x1f, R3 ;  /* 0x0000001fff097819 */ /* 0x000fc60000011403 */
[----:B------:R-:W-:-:S04]  /*14ae0*/  IMAD R3, R13, R3, RZ ;  /* 0x000000030d037224 */ /* 0x000fc800078e02ff */
[----:B------:R-:W-:Y:S01]  /*14af0*/  IMAD R3, R12, R9, R3 ;  /* 0x000000090c037224 */ /* 0x000fe200078e0203 */
[----:B------:R-:W-:-:S04]  /*14b00*/  LEA R160, P0, R10, R160, 0x1 ;  /* 0x000000a00aa07211 */ /* 0x000fc800078008ff */
[----:B------:R-:W-:-:S04]  /*14b10*/  IADD3 R3, PT, PT, R11, R3, RZ ;  /* 0x000000030b037210 */ /* 0x000fc80007ffe0ff */
[----:B------:R-:W-:Y:S01]  /*14b20*/  LEA.HI.X R159, R10, R159, R3, 0x1, P0 ;  /* 0x0000009f0a9f7211 */ /* 0x000fe200000f0c03 */
[----:B------:R-:W-:Y:S05]  /*14b30*/  BRA `(.L_x_13612) ;  /* 0x0000000000207947 */ /* 0x000fea0003800000 */
.L_x_13611:
        /* <DEDUP_REMOVED lines=8> */
.L_x_13612:
[----:B------:R-:W-:Y:S05]  /*14bc0*/  BSYNC.RECONVERGENT B0 ;  /* 0x0000000000007941 */ /* 0x000fea0003800200 */
.L_x_13610:
        /* <DEDUP_REMOVED lines=58> */
.L_x_13609:
[----:B------:R-:W-:Y:S05]  /*14f70*/  BSYNC.RECONVERGENT B1 ;  /* 0x0000000000017941 */ /* 0x000fea0003800200 */
.L_x_13608:
        /* <DEDUP_REMOVED lines=46> */
[----:B------:R-:W-:Y:S01]  /*15260*/  FSEL R13, R3, RZ, P0 ;  /* 0x000000ff030d7208 */ /* 0x000fe20000000000 */
[----:B------:R-:W1:Y:S04]  /*15270*/  LDSM.16.MT88.4 R8, [R148+0x6000] ;  /* 0x006000009408783b */ /* 0x000e680000004200 */
[----:B------:R-:W-:Y:S01]  /*15280*/  FADD.FTZ R13, R0, -R13 ;  /* 0x8000000d000d7221 */ /* 0x000fe20000010000 */
[C---:B--2---:R-:W-:Y:S01]  /*15290*/  FMUL.FTZ R43, R42.reuse, R3 ;  /* 0x000000032a2b7220 */ /* 0x044fe20000410000 */
[----:B------:R-:W-:-:S04]  /*152a0*/  FMUL.FTZ R65, R42, R40 ;  /* 0x000000282a417220 */ /* 0x000fc80000410000 */
[----:B------:R-:W-:Y:S02]  /*152b0*/  FSEL R43, R43, RZ, P0 ;  /* 0x000000ff2b2b7208 */ /* 0x000fe40000000000 */
[----:B------:R-:W-:-:S03]  /*152c0*/  FSETP.NEU.FTZ.AND P0, PT, R40, -INF , PT ;  /* 0xff8000002800780b */ /* 0x000fc60003f1d000 */
[-CC-:B------:R-:W-:Y:S01]  /*152d0*/  FFMA.FTZ R0, R210, R42.reuse, -R43.reuse ;  /* 0x0000002ad2007223 */ /* 0x180fe2000001082b */
[----:B------:R-:W-:Y:S01]  /*152e0*/  FSEL R133, R40, RZ, P0 ;  /* 0x000000ff28857208 */ /* 0x000fe20000000000 */
[-CC-:B------:R-:W-:Y:S01]  /*152f0*/  FFMA.FTZ R127, R7, R42.reuse, -R43.reuse ;  /* 0x0000002a077f7223 */ /* 0x180fe2000001082b */
[----:B------:R-:W-:Y:S01]  /*15300*/  FSEL R65, R65, RZ, P0 ;  /* 0x000000ff41417208 */ /* 0x000fe20000000000 */
[-CC-:B------:R-:W-:Y:S01]  /*15310*/  FFMA.FTZ R210, R246, R42.reuse, -R43.reuse ;  /* 0x0000002af6d27223 */ /* 0x180fe2000001082b */
[-C--:B------:R-:W-:Y:S01]  /*15320*/  FFMA.FTZ R117, R244, R42.reuse, -R43 ;  /* 0x0000002af4757223 */ /* 0x080fe2000001082b */
[----:B------:R-:W-:Y:S01]  /*15330*/  FADD.FTZ R133, R2, -R133 ;  /* 0x8000008502857221 */ /* 0x000fe20000010000 */
[----:B------:R-:W-:Y:S01]  /*15340*/  FMUL.FTZ R2, R42, R13 ;  /* 0x0000000d2a027220 */ /* 0x000fe20000410000 */
[-CC-:B------:R-:W-:Y:S01]  /*15350*/  FFMA.FTZ R131, R242, R42.reuse, -R65.reuse ;  /* 0x0000002af2837223 */ /* 0x180fe20000010841 */
[-CC-:B------:R-:W-:Y:S01]  /*15360*/  FFMA.FTZ R129, R5, R42.reuse, -R65.reuse ;  /* 0x0000002a05817223 */ /* 0x180fe20000010841 */
[----:B------:R-:W-:Y:S01]  /*15370*/  FMUL.FTZ R133, R42, R133 ;  /* 0x000000852a857220 */ /* 0x000fe20000410000 */
        /* <DEDUP_REMOVED lines=9> */
[-CC-:B------:R-:W-:Y:S01]  /*15410*/  FFMA.FTZ R109, R232, R42.reuse, -R43.reuse ;  /* 0x0000002ae86d7223 */ /* 0x180fe2000001082b */
        /* <DEDUP_REMOVED lines=11> */
[-CC-:B------:R-:W-:Y:S01]  /*154d0*/  FFMA.FTZ R55, R55, R42.reuse, -R65.reuse ;  /* 0x0000002a37377223 */ /* 0x180fe20000010841 */
[----:B------:R-:W2:Y:S01]  /*154e0*/  MUFU.EX2 R129, R129 ;  /* 0x0000008100817308 */ /* 0x000ea20000000800 */
[-CC-:B------:R-:W-:Y:S01]  /*154f0*/  FFMA.FTZ R63, R63, R42.reuse, -R65.reuse ;  /* 0x0000002a3f3f7223 */ /* 0x180fe20000010841 */
[-C--:B------:R-:W-:Y:S01]  /*15500*/  FFMA.FTZ R61, R61, R42.reuse, -R65 ;  /* 0x0000002a3d3d7223 */ /* 0x080fe20000010841 */
[----:B------:R-:W-:Y:S01]  /*15510*/  FFMA.FTZ R52, R52, R42, -R43 ;  /* 0x0000002a34347223 */ /* 0x000fe2000001082b */
[----:B------:R-:W4:Y:S01]  /*15520*/  MUFU.EX2 R2, R2 ;  /* 0x0000000200027308 */ /* 0x000f220000000800 */
[----:B------:R-:W-:-:S02]  /*15530*/  ISETP.GT.AND P0, PT, R41, R158, PT ;  /* 0x0000009e2900720c */ /* 0x000fc40003f04270 */
[----:B---3--:R-:W-:Y:S01]  /*15540*/  F2FP.F16.F32.PACK_AB R35, R117, R210 ;  /* 0x000000d27523723e */ /* 0x008fe200000000ff */
[----:B------:R-:W3:Y:S04]  /*15550*/  MUFU.EX2 R133, R133 ;  /* 0x0000008500857308 */ /* 0x000ee80000000800 */
[----:B------:R-:W-:Y:S01]  /*15560*/  MUFU.EX2 R212, R212 ;  /* 0x000000d400d47308 */ /* 0x000fe20000000800 */
[----:B--2---:R-:W-:-:S03]  /*15570*/  F2FP.F16.F32.PACK_AB R32, R129, R131 ;  /* 0x000000838120723e */ /* 0x004fc600000000ff */
[----:B------:R-:W2:Y:S01]  /*15580*/  MUFU.EX2 R119, R119 ;  /* 0x0000007700777308 */ /* 0x000ea20000000800 */
[-C--:B----4-:R-:W-:Y:S01]  /*15590*/  FMUL.FTZ R6, R98, R2.reuse ;  /* 0x0000000262067220 */ /* 0x090fe20000410000 */
[-C--:B------:R-:W-:Y:S01]  /*155a0*/  FMUL.FTZ R7, R99, R2.reuse ;  /* 0x0000000263077220 */ /* 0x080fe20000410000 */
[-C--:B------:R-:W-:Y:S01]  /*155b0*/  FMUL.FTZ R14, R90, R2.reuse ;  /* 0x000000025a0e7220 */ /* 0x080fe20000410000 */
[-C--:B------:R-:W-:Y:S01]  /*155c0*/  FMUL.FTZ R15, R91, R2.reuse ;  /* 0x000000025b0f7220 */ /* 0x080fe20000410000 */
[-C--:B---3--:R-:W-:Y:S01]  /*155d0*/  FMUL.FTZ R4, R96, R133.reuse ;  /* 0x0000008560047220 */ /* 0x088fe20000410000 */
[-C--:B------:R-:W-:Y:S01]  /*155e0*/  FMUL.FTZ R5, R97, R133.reuse ;  /* 0x0000008561057220 */ /* 0x080fe20000410000 */
[-C--:B------:R-:W-:Y:S01]  /*155f0*/  FMUL.FTZ R12, R88, R133.reuse ;  /* 0x00000085580c7220 */ /* 0x080fe20000410000 */
[-C--:B------:R-:W-:Y:S01]  /*15600*/  FMUL.FTZ R13, R89, R133.reuse ;  /* 0x00000085590d7220 */ /* 0x080fe20000410000 */
[-C--:B------:R-:W-:Y:S01]  /*15610*/  FMUL.FTZ R22, R82, R2.reuse ;  /* 0x0000000252167220 */ /* 0x080fe20000410000 */
[----:B------:R-:W-:Y:S01]  /*15620*/  FMUL.FTZ R23, R83, R2 ;  /* 0x0000000253177220 */ /* 0x000fe20000410000 */
[-C--:B------:R-:W-:Y:S01]  /*15630*/  FMUL.FTZ R20, R80, R133.reuse ;  /* 0x0000008550147220 */ /* 0x080fe20000410000 */
[-C--:B------:R-:W-:Y:S01]  /*15640*/  FMUL.FTZ R21, R81, R133.reuse ;  /* 0x0000008551157220 */ /* 0x080fe20000410000 */
[----:B--2---:R-:W-:Y:S01]  /*15650*/  F2FP.F16.F32.PACK_AB R34, R119, R212 ;  /* 0x000000d47722723e */ /* 0x004fe200000000ff */
        /* <DEDUP_REMOVED lines=20> */
[----:B-1----:R-:W-:Y:S01]  /*157a0*/  HMMA.16816.F32 R4, R32, R8, R4 ;  /* 0x000000082004723c */ /* 0x002fe20000001804 */
[----:B------:R-:W-:Y:S01]  /*157b0*/  MUFU.EX2 R220, R220 ;  /* 0x000000dc00dc7308 */ /* 0x000fe20000000800 */
[----:B------:R-:W-:Y:S01]  /*157c0*/  FFMA.FTZ R190, R190, R133, R131 ;  /* 0x00000085bebe7223 */ /* 0x000fe20000010083 */
[----:B------:R-:W-:-:S02]  /*157d0*/  @P0 IADD3 R57, PT, PT, R57, -0x3, RZ ;  /* 0xfffffffd39390810 */ /* 0x000fc40007ffe0ff */
[----:B------:R-:W1:Y:S01]  /*157e0*/  MUFU.EX2 R121, R121 ;  /* 0x0000007900797308 */ /* 0x000e620000000800 */
[----:B------:R-:W-:Y:S01]  /*157f0*/  FADD.FTZ R129, R129, R190 ;  /* 0x000000be81817221 */ /* 0x000fe20000010000 */
[----:B------:R-:W-:Y:S01]  /*15800*/  FFMA.FTZ R190, R59, R42, -R65 ;  /* 0x0000002a3bbe7223 */ /* 0x000fe20000010841 */
[C---:B------:R-:W-:Y:S01]  /*15810*/  HMMA.16816.F32 R12, R32.reuse, R16, R12 ;  /* 0x00000010200c723c */ /* 0x040fe2000000180c */
[----:B------:R-:W-:Y:S01]  /*15820*/  MUFU.EX2 R123, R123 ;  /* 0x0000007b007b7308 */ /* 0x000fe20000000800 */
[----:B------:R-:W-:Y:S01]  /*15830*/  FADD.FTZ R212, R212, R129 ;  /* 0x00000081d4d47221 */ /* 0x000fe20000010000 */
[----:B------:R-:W-:Y:S02]  /*15840*/  MOV R59, R41 ;  /* 0x00000029003b7202 */ /* 0x000fe40000000f00 */
[----:B------:R-:W-:Y:S01]  /*15850*/  MUFU.EX2 R204, R204 ;  /* 0x000000cc00cc7308 */ /* 0x000fe20000000800 */
[----:B------:R-:W-:Y:S02]  /*15860*/  FADD.FTZ R119, R119, R212 ;  /* 0x000000d477777221 */ /* 0x000fe40000010000 */
[C---:B------:R-:W-:Y:S01]  /*15870*/  HMMA.16816.F32 R20, R32.reuse, R24, R20 ;  /* 0x000000182014723c */ /* 0x040fe20000001814 */
[----:B------:R-:W-:Y:S04]  /*15880*/  MUFU.EX2 R111, R111 ;  /* 0x0000006f006f7308 */ /* 0x000fe80000000800 */
[----:B------:R-:W-:Y:S03]  /*15890*/  MUFU.EX2 R109, R109 ;  /* 0x0000006d006d7308 */ /* 0x000fe60000000800 */
[C---:B------:R-:W-:Y:S01]  /*158a0*/  HMMA.16816.F32 R8, R32.reuse, R10, R92 ;  /* 0x0000000a2008723c */ /* 0x040fe2000000185c */
[----:B------:R-:W-:Y:S01]  /*158b0*/  MUFU.EX2 R208, R208 ;  /* 0x000000d000d07308 */ /* 0x000fe20000000800 */
[----:B------:R-:W-:Y:S03]  /*158c0*/  LDSM.16.MT88.4 R92, [R148+0x7800] ;  /* 0x00780000945c783b */ /* 0x000fe60000004200 */
[----:B------:R-:W-:Y:S03]  /*158d0*/  MUFU.EX2 R113, R113 ;  /* 0x0000007100717308 */ /* 0x000fe60000000800 */
[C---:B------:R-:W-:Y:S01]  /*158e0*/  HMMA.16816.F32 R16, R32.reuse, R18, R84 ;  /* 0x000000122010723c */ /* 0x040fe20000001854 */
[----:B------:R-:W-:Y:S01]  /*158f0*/  MUFU.EX2 R105, R105 ;  /* 0x0000006900697308 */ /* 0x000fe20000000800 */
[----:B------:R-:W-:Y:S03]  /*15900*/  LDSM.16.MT88.4 R84, [R144+0x7800] ;  /* 0x007800009054783b */ /* 0x000fe60000004200 */
[----:B------:R-:W-:Y:S03]  /*15910*/  MUFU.EX2 R115, R115 ;  /* 0x0000007300737308 */ /* 0x000fe60000000800 */
[C---:B------:R-:W-:Y:S01]  /*15920*/  HMMA.16816.F32 R24, R32.reuse, R26, R76 ;  /* 0x0000001a2018723c */ /* 0x040fe2000000184c */
[----:B------:R-:W2:Y:S01]  /*15930*/  MUFU.EX2 R104, R104 ;  /* 0x0000006800687308 */ /* 0x000ea20000000800 */
[----:B------:R-:W-:Y:S03]  /*15940*/  LDSM.16.MT88.4 R76, [R107+0x7800] ;  /* 0x007800006b4c783b */ /* 0x000fe60000004200 */
[----:B------:R-:W-:Y:S03]  /*15950*/  MUFU.EX2 R67, R67 ;  /* 0x0000004300437308 */ /* 0x000fe60000000800 */
[C---:B------:R-:W-:Y:S01]  /*15960*/  HMMA.16816.F32 R28, R32.reuse, R36, R28 ;  /* 0x00000024201c723c */ /* 0x040fe2000000181c */
[----:B-1----:R-:W-:Y:S01]  /*15970*/  F2FP.F16.F32.PACK_AB R37, R121, R220 ;  /* 0x000000dc7925723e */ /* 0x002fe200000000ff */
[----:B------:R-:W-:Y:S04]  /*15980*/  MUFU.EX2 R55, R55 ;  /* 0x0000003700377308 */ /* 0x000fe80000000800 */
[----:B------:R-:W-:Y:S02]  /*15990*/  MUFU.EX2 R190, R190 ;  /* 0x000000be00be7308 */ /* 0x000fe40000000800 */
[----:B------:R-:W-:Y:S01]  /*159a0*/  HMMA.16816.F32 R32, R32, R38, R68 ;  /* 0x000000262020723c */ /* 0x000fe20000001844 */
[--C-:B------:R-:W-:Y:S01]  /*159b0*/  FFMA.FTZ R38, R202, R42, -R65.reuse ;  /* 0x0000002aca267223 */ /* 0x100fe20000010841 */
[----:B------:R-:W-:Y:S01]  /*159c0*/  FFMA.FTZ R68, R189, R2, R0 ;  /* 0x00000002bd447223 */ /* 0x000fe20000010000 */
[----:B------:R-:W1:Y:S01]  /*159d0*/  MUFU.EX2 R202, R238 ;  /* 0x000000ee00ca7308 */ /* 0x000e620000000800 */
[-C--:B------:R-:W-:Y:S01]  /*159e0*/  FFMA.FTZ R2, R218, R42.reuse, -R65 ;  /* 0x0000002ada027223 */ /* 0x080fe20000010841 */
[-CC-:B------:R-:W-:Y:S01]  /*159f0*/  FFMA.FTZ R0, R216, R42.reuse, -R43.reuse ;  /* 0x0000002ad8007223 */ /* 0x180fe2000001082b */
[----:B------:R-:W-:Y:S01]  /*15a00*/  FADD.FTZ R127, R127, R68 ;  /* 0x000000447f7f7221 */ /* 0x000fe20000010000 */
[----:B------:R-:W3:Y:S01]  /*15a10*/  MUFU.EX2 R222, R38 ;  /* 0x0000002600de7308 */ /* 0x000ee20000000800 */
[----:B--2---:R-:W-:Y:S01]  /*15a20*/  F2FP.F16.F32.PACK_AB R68, R104, R115 ;  /* 0x000000736844723e */ /* 0x004fe200000000ff */
[----:B------:R-:W-:Y:S01]  /*15a30*/  FFMA.FTZ R189, R58, R42, -R43 ;  /* 0x0000002a3abd7223 */ /* 0x000fe2000001082b */
[----:B------:R-:W-:Y:S01]  /*15a40*/  F2FP.F16.F32.PACK_AB R69, R113, R208 ;  /* 0x000000d07145723e */ /* 0x000fe200000000ff */
[----:B------:R-:W2:Y:S01]  /*15a50*/  MUFU.EX2 R2, R2 ;  /* 0x0000000200027308 */ /* 0x000ea20000000800 */
[----:B------:R-:W-:-:S03]  /*15a60*/  FADD.FTZ R210, R210, R127 ;  /* 0x0000007fd2d27221 */ /* 0x000fc60000010000 */
[----:B------:R-:W4:Y:S01]  /*15a70*/  MUFU.EX2 R0, R0 ;  /* 0x0000000000007308 */ /* 0x000f220000000800 */
[----:B------:R-:W-:Y:S01]  /*15a80*/  FADD.FTZ R117, R117, R210 ;  /* 0x000000d275757221 */ /* 0x000fe20000010000 */
[----:B-1----:R-:W-:Y:S02]  /*15a90*/  F2FP.F16.F32.PACK_AB R39, R109, R202 ;  /* 0x000000ca6d27723e */ /* 0x002fe400000000ff */
[----:B------:R-:W-:Y:S01]  /*15aa0*/  MUFU.EX2 R189, R189 ;  /* 0x000000bd00bd7308 */ /* 0x000fe20000000800 */
[----:B------:R-:W-:Y:S01]  /*15ab0*/  FADD.FTZ R220, R220, R117 ;  /* 0x00000075dcdc7221 */ /* 0x000fe20000010000 */
[----:B---3--:R-:W-:Y:S01]  /*15ac0*/  F2FP.F16.F32.PACK_AB R36, R123, R222 ;  /* 0x000000de7b24723e */ /* 0x008fe200000000ff */
[----:B------:R-:W-:Y:S01]  /*15ad0*/  FADD.FTZ R222, R222, R119 ;  /* 0x00000077dede7221 */ /* 0x000fe20000010000 */
[----:B------:R-:W-:Y:S01]  /*15ae0*/  F2FP.F16.F32.PACK_AB R38, R111, R204 ;  /* 0x000000cc6f26723e */ /* 0x000fe200000000ff */
[-CC-:B------:R-:W-:Y:S01]  /*15af0*/  FFMA.FTZ R119, R116, R42.reuse, -R65.reuse ;  /* 0x0000002a74777223 */ /* 0x180fe20000010841 */
[----:B--2---:R-:W-:Y:S01]  /*15b00*/  F2FP.F16.F32.PACK_AB R70, R2, R67 ;  /* 0x000000430246723e */ /* 0x004fe200000000ff */
[----:B------:R-:W-:Y:S01]  /*15b10*/  FFMA.FTZ R117, R110, R42, -R65 ;  /* 0x0000002a6e757223 */ /* 0x000fe20000010841 */
[----:B------:R-:W-:Y:S01]  /*15b20*/  FADD.FTZ R121, R121, R220 ;  /* 0x000000dc79797221 */ /* 0x000fe20000010000 */
[----:B------:R-:W-:Y:S01]  /*15b30*/  FADD.FTZ R123, R123, R222 ;  /* 0x000000de7b7b7221 */ /* 0x000fe20000010000 */
[----:B----4-:R-:W-:Y:S01]  /*15b40*/  F2FP.F16.F32.PACK_AB R71, R0, R105 ;  /* 0x000000690047723e */ /* 0x010fe200000000ff */
[----:B------:R-:W-:Y:S01]  /*15b50*/  HMMA.16816.F32 R4, R36, R44, R4 ;  /* 0x0000002c2404723c */ /* 0x000fe20000001804 */
[----:B------:R-:W-:Y:S01]  /*15b60*/  MUFU.EX2 R119, R119 ;  /* 0x0000007700777308 */ /* 0x000fe20000000800 */
[----:B------:R-:W-:-:S03]  /*15b70*/  FADD.FTZ R202, R202, R121 ;  /* 0x00000079caca7221 */ /* 0x000fc60000010000 */
[----:B------:R-:W-:Y:S01]  /*15b80*/  MUFU.EX2 R117, R117 ;  /* 0x0000007500757308 */ /* 0x000fe20000000800 */
[----:B------:R-:W-:Y:S01]  /*15b90*/  FADD.FTZ R121, R109, R202 ;  /* 0x000000ca6d797221 */ /* 0x000fe20000010000 */
[-C--:B------:R-:W-:Y:S01]  /*15ba0*/  FFMA.FTZ R109, R66, R42.reuse, -R43 ;  /* 0x0000002a426d7223 */ /* 0x080fe2000001082b */
[C---:B------:R-:W-:Y:S01]  /*15bb0*/  HMMA.16816.F32 R8, R36.reuse, R46, R8 ;  /* 0x0000002e2408723c */ /* 0x040fe20000001808 */
[----:B------:R-:W1:Y:S01]  /*15bc0*/  LDSM.16.MT88.4 R44, [R144+0x6800] ;  /* 0x00680000902c783b */ /* 0x000e620000004200 */
[-C--:B------:R-:W-:Y:S01]  /*15bd0*/  FFMA.FTZ R66, R49, R42.reuse, -R65 ;  /* 0x0000002a31427223 */ /* 0x080fe20000010841 */
[-C--:B------:R-:W-:Y:S01]  /*15be0*/  FFMA.FTZ R49, R60, R42.reuse, -R43 ;  /* 0x0000002a3c317223 */ /* 0x080fe2000001082b */
[----:B------:R-:W-:Y:S01]  /*15bf0*/  FADD.FTZ R60, R208, R121 ;  /* 0x00000079d03c7221 */ /* 0x000fe20000010000 */
[----:B------:R-:W-:Y:S03]  /*15c00*/  MUFU.EX2 R109, R109 ;  /* 0x0000006d006d7308 */ /* 0x000fe60000000800 */
[----:B------:R-:W-:Y:S01]  /*15c10*/  FADD.FTZ R60, R113, R60 ;  /* 0x0000003c713c7221 */ /* 0x000fe20000010000 */
[----:B------:R-:W-:Y:S03]  /*15c20*/  MUFU.EX2 R66, R66 ;  /* 0x0000004200427308 */ /* 0x000fe60000000800 */
[----:B------:R-:W-:Y:S01]  /*15c30*/  FADD.FTZ R105, R105, R60 ;  /* 0x0000003c69697221 */ /* 0x000fe20000010000 */
[----:B------:R-:W-:Y:S03]  /*15c40*/  MUFU.EX2 R49, R49 ;  /* 0x0000003100317308 */ /* 0x000fe60000000800 */
[----:B------:R-:W-:Y:S01]  /*15c50*/  FADD.FTZ R0, R0, R105 ;  /* 0x0000006900007221 */ /* 0x000fe20000010000 */
        /* <DEDUP_REMOVED lines=8> */
[----:B------:R-:W1:Y:S04]  /*15ce0*/  LDSM.16.MT88.4 R44, [R148+0x7000] ;  /* 0x00700000942c783b */ /* 0x000e680000004200 */
[----:B------:R-:W2:Y:S03]  /*15cf0*/  LDSM.16.MT88.4 R36, [R144+0x7000] ;  /* 0x007000009024783b */ /* 0x000ea60000004200 */
[----:B-1----:R-:W-:Y:S01]  /*15d00*/  HMMA.16816.F32 R96, R68, R44, R4 ;  /* 0x0000002c4460723c */ /* 0x002fe20000001804 */
[----:B------:R-:W1:Y:S01]  /*15d10*/  LDSM.16.MT88.4 R4, [R106+0x7000] ;  /* 0x007000006a04783b */ /* 0x000e620000004200 */
[-CC-:B------:R-:W-:Y:S01]  /*15d20*/  FFMA.FTZ R44, R118, R42.reuse, -R43.reuse ;  /* 0x0000002a762c7223 */ /* 0x180fe2000001082b */
[----:B------:R-:W-:-:S05]  /*15d30*/  FFMA.FTZ R45, R120, R42, -R43 ;  /* 0x0000002a782d7223 */ /* 0x000fca000001082b */
[C---:B--2---:R-:W-:Y:S01]  /*15d40*/  HMMA.16816.F32 R12, R68.reuse, R36, R12 ;  /* 0x00000024440c723c */ /* 0x044fe2000000180c */
[----:B------:R-:W-:Y:S04]  /*15d50*/  MUFU.EX2 R44, R44 ;  /* 0x0000002c002c7308 */ /* 0x000fe80000000800 */
[----:B------:R-:W-:Y:S03]  /*15d60*/  MUFU.EX2 R45, R45 ;  /* 0x0000002d002d7308 */ /* 0x000fe60000000800 */
[C---:B------:R-:W-:Y:S01]  /*15d70*/  HMMA.16816.F32 R16, R68.reuse, R38, R16 ;  /* 0x000000264410723c */ /* 0x040fe20000001810 */
[----:B------:R-:W2:Y:S07]  /*15d80*/  LDSM.16.MT88.4 R36, [R107+0x7000] ;  /* 0x007000006b24783b */ /* 0x000eae0000004200 */
[----:B------:R-:W-:Y:S01]  /*15d90*/  HMMA.16816.F32 R8, R68, R46, R8 ;  /* 0x0000002e4408723c */ /* 0x000fe20000001808 */
[-CC-:B------:R-:W-:Y:S01]  /*15da0*/  FFMA.FTZ R47, R122, R42.reuse, -R43.reuse ;  /* 0x0000002a7a2f7223 */ /* 0x180fe2000001082b */
[----:B------:R-:W-:-:S05]  /*15db0*/  FFMA.FTZ R46, R108, R42, -R43 ;  /* 0x0000002a6c2e7223 */ /* 0x000fca000001082b */
[----:B------:R-:W-:Y:S04]  /*15dc0*/  MUFU.EX2 R47, R47 ;  /* 0x0000002f002f7308 */ /* 0x000fe80000000800 */
[----:B------:R-:W-:Y:S01]  /*15dd0*/  MUFU.EX2 R46, R46 ;  /* 0x0000002e002e7308 */ /* 0x000fe20000000800 */
[C---:B-1----:R-:W-:Y:S08]  /*15de0*/  HMMA.16816.F32 R28, R68.reuse, R4, R28 ;  /* 0x00000004441c723c */ /* 0x042ff0000000181c */
[----:B--2---:R-:W-:Y:S01]  /*15df0*/  HMMA.16816.F32 R20, R68, R36, R20 ;  /* 0x000000244414723c */ /* 0x004fe20000001814 */
[-C--:B------:R-:W-:Y:S01]  /*15e00*/  FFMA.FTZ R36, R200, R42.reuse, -R43 ;  /* 0x0000002ac8247223 */ /* 0x080fe2000001082b */
[----:B------:R-:W-:-:S05]  /*15e10*/  FFMA.FTZ R37, R192, R42, -R65 ;  /* 0x0000002ac0257223 */ /* 0x000fca0000010841 */
[----:B------:R-:W-:Y:S01]  /*15e20*/  MUFU.EX2 R36, R36 ;  /* 0x0000002400247308 */ /* 0x000fe20000000800 */
[C---:B------:R-:W-:Y:S01]  /*15e30*/  HMMA.16816.F32 R24, R68.reuse, R38, R24 ;  /* 0x000000264418723c */ /* 0x040fe20000001818 */
[-C--:B------:R-:W-:Y:S01]  /*15e40*/  FFMA.FTZ R39, R194, R42.reuse, -R43 ;  /* 0x0000002ac2277223 */ /* 0x080fe2000001082b */
[-C--:B------:R-:W-:Y:S01]  /*15e50*/  FFMA.FTZ R38, R186, R42.reuse, -R65 ;  /* 0x0000002aba267223 */ /* 0x080fe20000010841 */
[----:B------:R-:W-:Y:S04]  /*15e60*/  MUFU.EX2 R37, R37 ;  /* 0x0000002500257308 */ /* 0x000fe80000000800 */
[----:B------:R-:W1:Y:S01]  /*15e70*/  MUFU.EX2 R39, R39 ;  /* 0x0000002700277308 */ /* 0x000e620000000800 */
[----:B------:R-:W-:Y:S01]  /*15e80*/  HMMA.16816.F32 R68, R68, R6, R32 ;  /* 0x000000064444723c */ /* 0x000fe20000001820 */
[-C--:B------:R-:W-:Y:S01]  /*15e90*/  FFMA.FTZ R33, R206, R42.reuse, -R43 ;  /* 0x0000002ace217223 */ /* 0x080fe2000001082b */
[-CC-:B------:R-:W-:Y:S01]  /*15ea0*/  FFMA.FTZ R35, R188, R42.reuse, -R65.reuse ;  /* 0x0000002abc237223 */ /* 0x180fe20000010841 */
[-C--:B------:R-:W-:Y:S01]  /*15eb0*/  FFMA.FTZ R34, R196, R42.reuse, -R65 ;  /* 0x0000002ac4227223 */ /* 0x080fe20000010841 */
[----:B------:R-:W-:Y:S01]  /*15ec0*/  FFMA.FTZ R32, R198, R42, -R43 ;  /* 0x0000002ac6207223 */ /* 0x000fe2000001082b */
[----:B------:R-:W-:Y:S04]  /*15ed0*/  MUFU.EX2 R38, R38 ;  /* 0x0000002600267308 */ /* 0x000fe80000000800 */
[----:B------:R-:W-:Y:S04]  /*15ee0*/  MUFU.EX2 R33, R33 ;  /* 0x0000002100217308 */ /* 0x000fe80000000800 */
[----:B------:R-:W2:Y:S01]  /*15ef0*/  MUFU.EX2 R35, R35 ;  /* 0x0000002300237308 */ /* 0x000ea20000000800 */
[C---:B-1----:R-:W-:Y:S01]  /*15f00*/  F2FP.F16.F32.PACK_AB R5, R36.reuse, R39 ;  /* 0x000000272405723e */ /* 0x042fe200000000ff */
[----:B------:R-:W-:Y:S01]  /*15f10*/  FADD.FTZ R39, R39, R0 ;  /* 0x0000000027277221 */ /* 0x000fe20000010000 */
[-C--:B------:R-:W-:Y:S01]  /*15f20*/  MOV R0, R3.reuse ;  /* 0x0000000300007202 */ /* 0x080fe20000000f00 */
[----:B------:R-:W1:Y:S01]  /*15f30*/  MUFU.EX2 R34, R34 ;  /* 0x0000002200227308 */ /* 0x000e620000000800 */
[----:B------:R-:W-:Y:S01]  /*15f40*/  @P0 MOV R0, R3 ;  /* 0x0000000300000202 */ /* 0x000fe20000000f00 */
[----:B------:R-:W-:-:S02]  /*15f50*/  FADD.FTZ R36, R36, R39 ;  /* 0x0000002724247221 */ /* 0x000fc40000010000 */
[----:B------:R-:W3:Y:S01]  /*15f60*/  MUFU.EX2 R32, R32 ;  /* 0x0000002000207308 */ /* 0x000ee20000000800 */
[----:B--2---:R-:W-:Y:S02]  /*15f70*/  F2FP.F16.F32.PACK_AB R4, R35, R38 ;  /* 0x000000262304723e */ /* 0x004fe400000000ff */
[----:B-1----:R-:W-:Y:S02]  /*15f80*/  F2FP.F16.F32.PACK_AB R6, R34, R37 ;  /* 0x000000252206723e */ /* 0x002fe400000000ff */
[----:B---3--:R-:W-:Y:S01]  /*15f90*/  F2FP.F16.F32.PACK_AB R7, R32, R33 ;  /* 0x000000212007723e */ /* 0x008fe200000000ff */
[----:B------:R-:W-:-:S04]  /*15fa0*/  FADD.FTZ R33, R33, R36 ;  /* 0x0000002421217221 */ /* 0x000fc80000010000 */
[----:B------:R-:W-:Y:S02]  /*15fb0*/  FADD.FTZ R32, R32, R33 ;  /* 0x0000002120207221 */ /* 0x000fe40000010000 */
[C---:B------:R-:W-:Y:S08]  /*15fc0*/  HMMA.16816.F32 R96, R4.reuse, R92, R96 ;  /* 0x0000005c0460723c */ /* 0x040ff00000001860 */
[C---:B------:R-:W-:Y:S01]  /*15fd0*/  HMMA.16816.F32 R92, R4.reuse, R94, R8 ;  /* 0x0000005e045c723c */ /* 0x040fe20000001808 */
[----:B------:R-:W1:Y:S07]  /*15fe0*/  LDSM.16.MT88.4 R8, [R106+0x7800] ;  /* 0x007800006a08783b */ /* 0x000e6e0000004200 */
[C---:B------:R-:W-:Y:S01]  /*15ff0*/  HMMA.16816.F32 R88, R4.reuse, R84, R12 ;  /* 0x000000540458723c */ /* 0x040fe2000000180c */
[----:B------:R-:W2:Y:S07]  /*16000*/  LDSM.16.MT88.4 R12, [R107+0x8000] ;  /* 0x008000006b0c783b */ /* 0x000eae0000004200 */
[C---:B------:R-:W-:Y:S01]  /*16010*/  HMMA.16816.F32 R84, R4.reuse, R86, R16 ;  /* 0x000000560454723c */ /* 0x040fe20000001810 */
[----:B------:R-:W-:Y:S07]  /*16020*/  LDSM.16.MT88.4 R16, [R144+0x8000] ;  /* 0x008000009010783b */ /* 0x000fee0000004200 */
[C---:B------:R-:W-:Y:S01]  /*16030*/  HMMA.16816.F32 R80, R4.reuse, R76, R20 ;  /* 0x0000004c0450723c */ /* 0x040fe20000001814 */
[----:B------:R-:W-:Y:S07]  /*16040*/  LDSM.16.MT88.4 R20, [R148+0x8000] ;  /* 0x008000009414783b */ /* 0x000fee0000004200 */
[----:B------:R-:W-:Y:S01]  /*16050*/  HMMA.16816.F32 R76, R4, R78, R24 ;  /* 0x0000004e044c723c */ /* 0x000fe20000001818 */
[-CC-:B------:R-:W-:Y:S01]  /*16060*/  FFMA.FTZ R27, R132, R42.reuse, -R43.reuse ;  /* 0x0000002a841b7223 */ /* 0x180fe2000001082b */
[-CC-:B------:R-:W-:Y:S01]  /*16070*/  FFMA.FTZ R24, R138, R42.reuse, -R43.reuse ;  /* 0x0000002a8a187223 */ /* 0x180fe2000001082b */
[-C--:B------:R-:W-:Y:S01]  /*16080*/  FFMA.FTZ R25, R142, R42.reuse, -R43 ;  /* 0x0000002a8e197223 */ /* 0x080fe2000001082b */
[----:B------:R-:W-:-:S03]  /*16090*/  FFMA.FTZ R26, R136, R42, -R65 ;  /* 0x0000002a881a7223 */ /* 0x000fc60000010841 */
[----:B------:R-:W-:Y:S01]  /*160a0*/  MUFU.EX2 R27, R27 ;  /* 0x0000001b001b7308 */ /* 0x000fe20000000800 */
[C---:B-1----:R-:W-:Y:S01]  /*160b0*/  HMMA.16816.F32 R72, R4.reuse, R8, R28 ;  /* 0x000000080448723c */ /* 0x042fe2000000181c */
[-CC-:B------:R-:W-:Y:S01]  /*160c0*/  FFMA.FTZ R29, R130, R42.reuse, -R65.reuse ;  /* 0x0000002a821d7223 */ /* 0x180fe20000010841 */
[-CC-:B------:R-:W-:Y:S01]  /*160d0*/  FFMA.FTZ R31, R140, R42.reuse, -R65.reuse ;  /* 0x0000002a8c1f7223 */ /* 0x180fe20000010841 */
[-C--:B------:R-:W-:Y:S01]  /*160e0*/  FFMA.FTZ R30, R134, R42.reuse, -R65 ;  /* 0x0000002a861e7223 */ /* 0x080fe20000010841 */
[----:B------:R-:W-:Y:S01]  /*160f0*/  FFMA.FTZ R28, R128, R42, -R43 ;  /* 0x0000002a801c7223 */ /* 0x000fe2000001082b */
[----:B------:R-:W1:Y:S03]  /*16100*/  MUFU.EX2 R24, R24 ;  /* 0x0000001800187308 */ /* 0x000e660000000800 */
[----:B------:R-:W-:Y:S01]  /*16110*/  HMMA.16816.F32 R68, R4, R10, R68 ;  /* 0x0000000a0444723c */ /* 0x000fe20000001844 */
[----:B------:R-:W3:Y:S01]  /*16120*/  LDSM.16.MT88.4 R8, [R106+0x8000] ;  /* 0x008000006a08783b */ /* 0x000ee20000004200 */
[----:B------:R-:W-:Y:S04]  /*16130*/  MUFU.EX2 R25, R25 ;  /* 0x0000001900197308 */ /* 0x000fe80000000800 */
[----:B------:R-:W-:Y:S04]  /*16140*/  MUFU.EX2 R29, R29 ;  /* 0x0000001d001d7308 */ /* 0x000fe80000000800 */
[----:B------:R-:W4:Y:S01]  /*16150*/  MUFU.EX2 R26, R26 ;  /* 0x0000001a001a7308 */ /* 0x000f220000000800 */
[----:B-1----:R-:W-:Y:S01]  /*16160*/  F2FP.F16.F32.PACK_AB R5, R24, R27 ;  /* 0x0000001b1805723e */ /* 0x002fe200000000ff */
[----:B------:R-:W-:-:S02]  /*16170*/  FADD.FTZ R27, R27, R32 ;  /* 0x000000201b1b7221 */ /* 0x000fc40000010000 */
[----:B------:R-:W-:Y:S02]  /*16180*/  MUFU.EX2 R31, R31 ;  /* 0x0000001f001f7308 */ /* 0x000fe40000000800 */
[----:B------:R-:W-:Y:S02]  /*16190*/  FADD.FTZ R24, R24, R27 ;  /* 0x0000001b18187221 */ /* 0x000fe40000010000 */
[----:B------:R-:W1:Y:S04]  /*161a0*/  MUFU.EX2 R30, R30 ;  /* 0x0000001e001e7308 */ /* 0x000e680000000800 */
[----:B------:R-:W5:Y:S01]  /*161b0*/  MUFU.EX2 R28, R28 ;  /* 0x0000001c001c7308 */ /* 0x000f620000000800 */
[----:B----4-:R-:W-:Y:S02]  /*161c0*/  F2FP.F16.F32.PACK_AB R4, R26, R29 ;  /* 0x0000001d1a04723e */ /* 0x010fe400000000ff */
[----:B-1----:R-:W-:-:S02]  /*161d0*/  F2FP.F16.F32.PACK_AB R6, R30, R31 ;  /* 0x0000001f1e06723e */ /* 0x002fc400000000ff */
[----:B-----5:R-:W-:Y:S01]  /*161e0*/  F2FP.F16.F32.PACK_AB R7, R28, R25 ;  /* 0x000000191c07723e */ /* 0x020fe200000000ff */
[----:B------:R-:W-:-:S04]  /*161f0*/  FADD.FTZ R25, R25, R24 ;  /* 0x0000001819197221 */ /* 0x000fc80000010000 */
[----:B------:R-:W-:Y:S02]  /*16200*/  FADD.FTZ R28, R28, R25 ;  /* 0x000000191c1c7221 */ /* 0x000fe40000010000 */
        /* <DEDUP_REMOVED lines=12> */
[-CC-:B------:R-:W-:Y:S01]  /*162d0*/  FFMA.FTZ R4, R114, R42.reuse, -R65.reuse ;  /* 0x0000002a72047223 */ /* 0x180fe20000010841 */
[----:B------:R-:W-:Y:S01]  /*162e0*/  FFMA.FTZ R114, R112, R42, -R65 ;  /* 0x0000002a70727223 */ /* 0x000fe20000010841 */
[----:B------:R-:W-:Y:S01]  /*162f0*/  F2FP.F16.F32.PACK_AB R5, R44, R47 ;  /* 0x0000002f2c05723e */ /* 0x000fe200000000ff */
[----:B------:R-:W-:Y:S01]  /*16300*/  FADD.FTZ R112, R204, R123 ;  /* 0x0000007bcc707221 */ /* 0x000fe20000010000 */
[----:B------:R-:W5:Y:S01]  /*16310*/  MUFU.EX2 R110, R4 ;  /* 0x00000004006e7308 */ /* 0x000f620000000800 */
[----:B------:R-:W-:Y:S01]  /*16320*/  F2FP.F16.F32.PACK_AB R7, R46, R45 ;  /* 0x0000002d2e07723e */ /* 0x000fe200000000ff */
[----:B------:R-:W-:Y:S01]  /*16330*/  FADD.FTZ R47, R47, R28 ;  /* 0x0000001c2f2f7221 */ /* 0x000fe20000010000 */
[----:B------:R-:W-:Y:S01]  /*16340*/  FADD.FTZ R112, R111, R112 ;  /* 0x000000706f707221 */ /* 0x000fe20000010000 */
[----:B------:R-:W1:Y:S02]  /*16350*/  MUFU.EX2 R108, R114 ;  /* 0x00000072006c7308 */ /* 0x000e640000000800 */
[----:B------:R-:W-:Y:S01]  /*16360*/  FADD.FTZ R44, R44, R47 ;  /* 0x0000002f2c2c7221 */ /* 0x000fe20000010000 */
[----:B------:R-:W-:-:S03]  /*16370*/  FADD.FTZ R115, R115, R112 ;  /* 0x0000007073737221 */ /* 0x000fc60000010000 */
[----:B------:R-:W-:Y:S01]  /*16380*/  FADD.FTZ R45, R45, R44 ;  /* 0x0000002c2d2d7221 */ /* 0x000fe20000010000 */
[----:B------:R-:W-:Y:S01]  /*16390*/  FADD.FTZ R104, R104, R115 ;  /* 0x0000007368687221 */ /* 0x000fe20000010000 */
[----:B-----5:R-:W-:Y:S02]  /*163a0*/  F2FP.F16.F32.PACK_AB R4, R110, R119 ;  /* 0x000000776e04723e */ /* 0x020fe400000000ff */
[----:B------:R-:W-:Y:S01]  /*163b0*/  FADD.FTZ R46, R46, R45 ;  /* 0x0000002d2e2e7221 */ /* 0x000fe20000010000 */
[----:B-1----:R-:W-:-:S07]  /*163c0*/  F2FP.F16.F32.PACK_AB R6, R108, R117 ;  /* 0x000000756c06723e */ /* 0x002fce00000000ff */
[C---:B------:R-:W-:Y:S08]  /*163d0*/  HMMA.16816.F32 R80, R4.reuse, R12, R80 ;  /* 0x0000000c0450723c */ /* 0x040ff00000001850 */
[C---:B------:R-:W-:Y:S01]  /*163e0*/  HMMA.16816.F32 R76, R4.reuse, R14, R76 ;  /* 0x0000000e044c723c */ /* 0x040fe2000000184c */
[----:B------:R-:W-:Y:S07]  /*163f0*/  LDSM.16.MT88.4 R12, [R106+0x9000] ;  /* 0x009000006a0c783b */ /* 0x000fee0000004200 */
[C---:B--2---:R-:W-:Y:S08]  /*16400*/  HMMA.16816.F32 R72, R4.reuse, R8, R72 ;  /* 0x000000080448723c */ /* 0x044ff00000001848 */
[C---:B------:R-:W-:Y:S01]  /*16410*/  HMMA.16816.F32 R68, R4.reuse, R10, R68 ;  /* 0x0000000a0444723c */ /* 0x040fe20000001844 */
[----:B------:R-:W1:Y:S07]  /*16420*/  LDSM.16.MT88.4 R8, [R144+0x9000] ;  /* 0x009000009008783b */ /* 0x000e6e0000004200 */
[C---:B---3--:R-:W-:Y:S08]  /*16430*/  HMMA.16816.F32 R96, R4.reuse, R20, R96 ;  /* 0x000000140460723c */ /* 0x048ff00000001860 */
[C---:B------:R-:W-:Y:S01]  /*16440*/  HMMA.16816.F32 R92, R4.reuse, R22, R92 ;  /* 0x00000016045c723c */ /* 0x040fe2000000185c */
[----:B------:R-:W2:Y:S07]  /*16450*/  LDSM.16.MT88.4 R20, [R148+0x9000] ;  /* 0x009000009414783b */ /* 0x000eae0000004200 */
[C---:B----4-:R-:W-:Y:S08]  /*16460*/  HMMA.16816.F32 R88, R4.reuse, R16, R88 ;  /* 0x000000100458723c */ /* 0x050ff00000001858 */
[----:B------:R-:W-:Y:S01]  /*16470*/  HMMA.16816.F32 R84, R4, R18, R84 ;  /* 0x000000120454723c */ /* 0x000fe20000001854 */
[-C--:B------:R-:W-:Y:S01]  /*16480*/  FFMA.FTZ R6, R64, R42.reuse, -R43 ;  /* 0x0000002a40067223 */ /* 0x080fe2000001082b */
[-C--:B------:R-:W-:Y:S01]  /*16490*/  FFMA.FTZ R5, R51, R42.reuse, -R65 ;  /* 0x0000002a33057223 */ /* 0x080fe20000010841 */
[-C--:B------:R-:W-:Y:S01]  /*164a0*/  FFMA.FTZ R64, R62, R42.reuse, -R43 ;  /* 0x0000002a3e407223 */ /* 0x080fe2000001082b */
[-CC-:B------:R-:W-:Y:S01]  /*164b0*/  FFMA.FTZ R51, R54, R42.reuse, -R65.reuse ;  /* 0x0000002a36337223 */ /* 0x180fe20000010841 */
[----:B------:R-:W-:Y:S01]  /*164c0*/  FFMA.FTZ R4, R53, R42, -R65 ;  /* 0x0000002a35047223 */ /* 0x000fe20000010841 */
[----:B------:R-:W-:Y:S01]  /*164d0*/  MUFU.EX2 R62, R6 ;  /* 0x00000006003e7308 */ /* 0x000fe20000000800 */
[----:B------:R-:W3:Y:S03]  /*164e0*/  LDSM.16.MT88.4 R16, [R107+0x9000] ;  /* 0x009000006b10783b */ /* 0x000ee60000004200 */
[----:B------:R-:W4:Y:S04]  /*164f0*/  MUFU.EX2 R64, R64 ;  /* 0x0000004000407308 */ /* 0x000f280000000800 */
[----:B------:R5:W1:Y:S04]  /*16500*/  MUFU.EX2 R53, R5 ;  /* 0x0000000500357308 */ /* 0x000a680000000800 */
[----:B------:R1:W-:Y:S04]  /*16510*/  MUFU.EX2 R54, R4 ;  /* 0x0000000400367308 */ /* 0x0003e80000000800 */
[----:B------:R-:W2:Y:S01]  /*16520*/  MUFU.EX2 R51, R51 ;  /* 0x0000003300337308 */ /* 0x000ea20000000800 */
[----:B----4-:R-:W-:-:S02]  /*16530*/  F2FP.F16.F32.PACK_AB R7, R49, R64 ;  /* 0x000000403107723e */ /* 0x010fc400000000ff */
[----:B-----5:R-:W-:Y:S01]  /*16540*/  F2FP.F16.F32.PACK_AB R5, R62, R109 ;  /* 0x0000006d3e05723e */ /* 0x020fe200000000ff */
[----:B------:R-:W-:Y:S01]  /*16550*/  FADD.FTZ R109, R109, R46 ;  /* 0x0000002e6d6d7221 */ /* 0x000fe20000010000 */
[----:B-1----:R-:W-:-:S03]  /*16560*/  F2FP.F16.F32.PACK_AB R4, R53, R66 ;  /* 0x000000423504723e */ /* 0x002fc600000000ff */
[----:B------:R-:W-:Y:S01]  /*16570*/  FADD.FTZ R109, R62, R109 ;  /* 0x0000006d3e6d7221 */ /* 0x000fe20000010000 */
[----:B--2---:R-:W-:-:S03]  /*16580*/  F2FP.F16.F32.PACK_AB R6, R51, R54 ;  /* 0x000000363306723e */ /* 0x004fc600000000ff */
[----:B------:R-:W-:-:S04]  /*16590*/  FADD.FTZ R64, R64, R109 ;  /* 0x0000006d40407221 */ /* 0x000fc80000010000 */
[----:B------:R-:W-:Y:S01]  /*165a0*/  FADD.FTZ R49, R49, R64 ;  /* 0x0000004031317221 */ /* 0x000fe20000010000 */
[C---:B------:R-:W-:Y:S08]  /*165b0*/  HMMA.16816.F32 R88, R4.reuse, R8, R88 ;  /* 0x000000080458723c */ /* 0x040ff00000001858 */
[C---:B------:R-:W-:Y:S01]  /*165c0*/  HMMA.16816.F32 R84, R4.reuse, R10, R84 ;  /* 0x0000000a0454723c */ /* 0x040fe20000001854 */
[----:B------:R-:W1:Y:S07]  /*165d0*/  LDSM.16.MT88.4 R8, [R148+0x9800] ;  /* 0x009800009408783b */ /* 0x000e6e0000004200 */
[----:B------:R-:W-:Y:S01]  /*165e0*/  HMMA.16816.F32 R72, R4, R12, R72 ;  /* 0x0000000c0448723c */ /* 0x000fe20000001848 */
[----:B------:R-:W-:-:S04]  /*165f0*/  FADD.FTZ R13, R67, R104 ;  /* 0x00000068430d7221 */ /* 0x000fc80000010000 */
[----:B------:R-:W-:Y:S01]  /*16600*/  FADD.FTZ R13, R2, R13 ;  /* 0x0000000d020d7221 */ /* 0x000fe20000010000 */
[----:B------:R-:W-:Y:S02]  /*16610*/  MOV R2, R40 ;  /* 0x0000002800027202 */ /* 0x000fe40000000f00 */
[C---:B------:R-:W-:Y:S01]  /*16620*/  HMMA.16816.F32 R96, R4.reuse, R20, R96 ;  /* 0x000000140460723c */ /* 0x040fe20000001860 */
[----:B------:R-:W-:Y:S01]  /*16630*/  FADD.FTZ R38, R38, R13 ;  /* 0x0000000d26267221 */ /* 0x000fe20000010000 */
[-CC-:B------:R-:W-:Y:S01]  /*16640*/  FFMA.FTZ R21, R50, R42.reuse, -R43.reuse ;  /* 0x0000002a32157223 */ /* 0x180fe2000001082b */
[----:B------:R-:W-:Y:S01]  /*16650*/  FFMA.FTZ R20, R48, R42, -R43 ;  /* 0x0000002a30147223 */ /* 0x000fe2000001082b */
[----:B------:R-:W-:Y:S01]  /*16660*/  MUFU.EX2 R50, R52 ;  /* 0x0000003400327308 */ /* 0x000fe20000000800 */
[----:B------:R-:W-:Y:S01]  /*16670*/  FADD.FTZ R38, R35, R38 ;  /* 0x0000002623267221 */ /* 0x000fe20000010000 */
[----:B------:R-:W-:Y:S02]  /*16680*/  @P0 MOV R2, R40 ;  /* 0x0000002800020202 */ /* 0x000fe40000000f00 */
[C---:B------:R-:W-:Y:S01]  /*16690*/  HMMA.16816.F32 R92, R4.reuse, R22, R92 ;  /* 0x00000016045c723c */ /* 0x040fe2000000185c */
[----:B------:R-:W-:Y:S01]  /*166a0*/  FADD.FTZ R37, R37, R38 ;  /* 0x0000002625257221 */ /* 0x000fe20000010000 */
[----:B------:R-:W-:Y:S03]  /*166b0*/  MUFU.EX2 R21, R21 ;  /* 0x0000001500157308 */ /* 0x000fe60000000800 */
[----:B------:R-:W-:Y:S01]  /*166c0*/  FADD.FTZ R34, R34, R37 ;  /* 0x0000002522227221 */ /* 0x000fe20000010000 */
[----:B------:R-:W-:Y:S02]  /*166d0*/  MUFU.EX2 R20, R20 ;  /* 0x0000001400147308 */ /* 0x000fe40000000800 */
[C---:B---3--:R-:W-:Y:S01]  /*166e0*/  HMMA.16816.F32 R80, R4.reuse, R16, R80 ;  /* 0x000000100450723c */ /* 0x048fe20000001850 */
[----:B------:R-:W-:Y:S01]  /*166f0*/  FADD.FTZ R29, R29, R34 ;  /* 0x000000221d1d7221 */ /* 0x000fe20000010000 */
[----:B------:R-:W2:Y:S03]  /*16700*/  MUFU.EX2 R22, R63 ;  /* 0x0000003f00167308 */ /* 0x000ea60000000800 */
[----:B------:R-:W-:Y:S01]  /*16710*/  FADD.FTZ R26, R26, R29 ;  /* 0x0000001d1a1a7221 */ /* 0x000fe20000010000 */
[----:B------:R-:W3:Y:S02]  /*16720*/  MUFU.EX2 R23, R61 ;  /* 0x0000003d00177308 */ /* 0x000ee40000000800 */
[----:B------:R-:W-:Y:S01]  /*16730*/  HMMA.16816.F32 R76, R4, R18, R76 ;  /* 0x00000012044c723c */ /* 0x000fe2000000184c */
[----:B------:R-:W-:Y:S01]  /*16740*/  FADD.FTZ R31, R31, R26 ;  /* 0x0000001a1f1f7221 */ /* 0x000fe20000010000 */
[----:B------:R-:W4:Y:S03]  /*16750*/  LDSM.16.MT88.4 R16, [R144+0x9800] ;  /* 0x009800009010783b */ /* 0x000f260000004200 */
[----:B------:R-:W-:-:S03]  /*16760*/  FADD.FTZ R30, R30, R31 ;  /* 0x0000001f1e1e7221 */ /* 0x000fc60000010000 */
[----:B------:R-:W-:Y:S01]  /*16770*/  HMMA.16816.F32 R68, R4, R14, R68 ;  /* 0x0000000e0444723c */ /* 0x000fe20000001844 */
[----:B--2---:R-:W-:Y:S01]  /*16780*/  F2FP.F16.F32.PACK_AB R4, R22, R55 ;  /* 0x000000371604723e */ /* 0x004fe200000000ff */
[----:B------:R-:W-:Y:S01]  /*16790*/  FADD.FTZ R119, R119, R30 ;  /* 0x0000001e77777221 */ /* 0x000fe20000010000 */
[----:B------:R-:W-:Y:S01]  /*167a0*/  F2FP.F16.F32.PACK_AB R5, R21, R50 ;  /* 0x000000321505723e */ /* 0x000fe200000000ff */
[----:B------:R-:W2:Y:S01]  /*167b0*/  LDSM.16.MT88.4 R12, [R107+0x9800] ;  /* 0x009800006b0c783b */ /* 0x000ea20000004200 */
[----:B---3--:R-:W-:Y:S01]  /*167c0*/  F2FP.F16.F32.PACK_AB R6, R190, R23 ;  /* 0x00000017be06723e */ /* 0x008fe200000000ff */
[----:B------:R-:W-:Y:S01]  /*167d0*/  FADD.FTZ R110, R110, R119 ;  /* 0x000000776e6e7221 */ /* 0x000fe20000010000 */
[----:B------:R-:W-:Y:S01]  /*167e0*/  F2FP.F16.F32.PACK_AB R7, R189, R20 ;  /* 0x00000014bd07723e */ /* 0x000fe200000000ff */
[----:B------:R-:W-:Y:S02]  /*167f0*/  FADD.FTZ R50, R50, R49 ;  /* 0x0000003132327221 */ /* 0x000fe40000010000 */
[----:B------:R-:W-:-:S02]  /*16800*/  FADD.FTZ R117, R117, R110 ;  /* 0x0000006e75757221 */ /* 0x000fc40000010000 */
        /* <DEDUP_REMOVED lines=9> */
[----:B------:R-:W-:-:S04]  /*168a0*/  FADD.FTZ R54, R54, R53 ;  /* 0x0000003536367221 */ /* 0x000fc80000010000 */
[----:B------:R-:W-:Y:S01]  /*168b0*/  FADD.FTZ R54, R51, R54 ;  /* 0x0000003633367221 */ /* 0x000fe20000010000 */
[----:B----4-:R-:W-:Y:S03]  /*168c0*/  HMMA.16816.F32 R88, R4, R16, R88 ;  /* 0x000000100458723c */ /* 0x010fe60000001858 */
[----:B------:R-:W-:-:S04]  /*168d0*/  FADD.FTZ R55, R55, R54 ;  /* 0x0000003637377221 */ /* 0x000fc80000010000 */
[----:B------:R-:W-:Y:S01]  /*168e0*/  FADD.FTZ R22, R22, R55 ;  /* 0x0000003716167221 */ /* 0x000fe20000010000 */
[----:B------:R-:W-:Y:S03]  /*168f0*/  HMMA.16816.F32 R84, R4, R18, R84 ;  /* 0x000000120454723c */ /* 0x000fe60000001854 */
[----:B------:R-:W-:-:S04]  /*16900*/  FADD.FTZ R23, R23, R22 ;  /* 0x0000001617177221 */ /* 0x000fc80000010000 */
[----:B------:R-:W-:Y:S01]  /*16910*/  FADD.FTZ R190, R190, R23 ;  /* 0x00000017bebe7221 */ /* 0x000fe20000010000 */
[C---:B--2---:R-:W-:Y:S08]  /*16920*/  HMMA.16816.F32 R80, R4.reuse, R12, R80 ;  /* 0x0000000c0450723c */ /* 0x044ff00000001850 */
[C---:B------:R-:W-:Y:S08]  /*16930*/  HMMA.16816.F32 R76, R4.reuse, R14, R76 ;  /* 0x0000000e044c723c */ /* 0x040ff0000000184c */
[C---:B-1----:R-:W-:Y:S08]  /*16940*/  HMMA.16816.F32 R72, R4.reuse, R8, R72 ;  /* 0x000000080448723c */ /* 0x042ff00000001848 */
[----:B------:R-:W-:Y:S01]  /*16950*/  HMMA.16816.F32 R68, R4, R10, R68 ;  /* 0x0000000a0444723c */ /* 0x000fe20000001844 */
[----:B------:R-:W-:-:S04]  /*16960*/  NOP ;  /* 0x0000000000007918 */ /* 0x000fc80000000000 */
[----:B------:R-:W-:-:S15]  /*16970*/  @P0 BRA `(.L_x_13613) ;  /* 0x0000000000040947 */ /* 0x000fde0003800000 */
.L_x_13604:
[----:B------:R-:W-:-:S05]  /*16980*/  IADD3 R57, PT, PT, R59, -0x1, RZ ;  /* 0xffffffff3b397810 */ /* 0x000fca0007ffe0ff */
.L_x_13613:
[----:B------:R-:W-:Y:S05]  /*16990*/  BSYNC B2 ;  /* 0x0000000000027941 */ /* 0x000fea0003800000 */
.L_x_13603:
[----:B------:R-:W-:-:S13]  /*169a0*/  ISETP.GE.AND P0, PT, R57, R158, PT ;  /* 0x0000009e3900720c */ /* 0x000fda0003f06270 */
[----:B------:R-:W-:Y:S05]  /*169b0*/  @!P0 BRA `(.L_x_13614) ;  /* 0x0000005400f88947 */ /* 0x000fea0003800000 */
[----:B------:R-:W-:Y:S01]  /*169c0*/  ISETP.NE.U32.AND P0, PT, R176, RZ, PT ;  /* 0x000000ffb000720c */ /* 0x000fe20003f05070 */
[----:B------:R-:W-:Y:S01]  /*169d0*/  IMAD.IADD R56, R168, 0x1, R56 ;  /* 0x00000001a8387824 */ /* 0x000fe200078e0238 */
[----:B------:R-:W-:Y:S01]  /*169e0*/  LOP3.LUT R172, R172, 0xfffffffb, RZ, 0xc0, !PT ;  /* 0xfffffffbacac7812 */ /* 0x000fe200078ec0ff */
[----:B------:R-:W-:Y:S01]  /*169f0*/  IMAD.MOV.U32 R105, RZ, RZ, R0 ;  /* 0x000000ffff697224 */ /* 0x000fe200078e0000 */
[----:B------:R-:W-:Y:S01]  /*16a00*/  ISETP.NE.AND.EX P0, PT, R177, RZ, PT, P0 ;  /* 0x000000ffb100720c */ /* 0x000fe20003f05300 */
[C---:B------:R-:W-:Y:S01]  /*16a10*/  IMAD.SHL.U32 R3, R57.reuse, 0x80, RZ ;  /* 0x0000008039037824 */ /* 0x040fe200078e00ff */
[----:B------:R-:W-:Y:S01]  /*16a20*/  IADD3 R56, PT, PT, R124, R56, R125 ;  /* 0x000000387c387210 */ /* 0x000fe20007ffe07d */
[----:B------:R-:W-:Y:S02]  /*16a30*/  IMAD.MOV.U32 R104, RZ, RZ, R2 ;  /* 0x000000ffff687224 */ /* 0x000fe400078e0002 */
[----:B------:R-:W-:Y:S01]  /*16a40*/  VIADD R185, R57, 0x1 ;  /* 0x0000000139b97836 */ /* 0x000fe20000000000 */
[----:B------:R-:W-:Y:S01]  /*16a50*/  IADD3 R0, PT, PT, -R126, R56, -R171 ;  /* 0x000000387e007210 */ /* 0x000fe20007ffe9ab */
[C---:B------:R-:W-:Y:S01]  /*16a60*/  VIADD R186, R3.reuse, 0x80 ;  /* 0x0000008003ba7836 */ /* 0x040fe20000000000 */
[----:B------:R-:W-:-:S02]  /*16a70*/  LOP3.LUT R188, R3, 0x40, R126, 0xfe, !PT ;  /* 0x0000004003bc7812 */ /* 0x000fc400078efe7e */
[----:B------:R-:W-:-:S03]  /*16a80*/  IADD3 R187, PT, PT, R0, -0x39, -R3 ;  /* 0xffffffc700bb7810 */ /* 0x000fc60007ffe803 */
[----:B------:R-:W-:-:S07]  /*16a90*/  @P0 LOP3.LUT R172, R172, 0x4, RZ, 0xfc, !PT ;  /* 0x00000004acac0812 */ /* 0x000fce00078efcff */
.L_x_13621:
        /* <DEDUP_REMOVED lines=50> */
[-C--:B------:R-:W-:Y:S02]  /*16dc0*/  LOP3.LUT R5, R186, R11.reuse, RZ, 0x3c, !PT ;  /* 0x0000000bba057212 */ /* 0x080fe400078e3cff */
[----:B------:R-:W-:Y:S02]  /*16dd0*/  LOP3.LUT R7, RZ, R11, RZ, 0x33, !PT ;  /* 0x0000000bff077212 */ /* 0x000fe400078e33ff */
[----:B------:R-:W-:Y:S05]  /*16de0*/  ISETP.GE.AND P0, PT, R5, RZ, PT ;  /* 0x000000ff0500720c */ /* 0x000fea0003f06270 */
        /* <DEDUP_REMOVED lines=27> */
.L_x_13616:
[----:B------:R-:W-:Y:S05]  /*16fa0*/  BSYNC.RECONVERGENT B0 ;  /* 0x0000000000007941 */ /* 0x000fea0003800200 */
.L_x_13615:
        /* <DEDUP_REMOVED lines=63> */
[----:B------:R-:W2:Y:S04]  /*173a0*/  LDSM.16.M88.4 R124, [R152+UR6+0x3800] ;  /* 0x00380006987c783b */ /* 0x000ea80008000200 */
[----:B------:R-:W5:Y:S04]  /*173b0*/  LDSM.16.M88.4 R128, [R152+UR6+0x4000] ;  /* 0x004000069880783b */ /* 0x000f680008000200 */
[----:B------:R-:W5:Y:S04]  /*173c0*/  LDSM.16.M88.4 R132, [R152+UR6+0x4800] ;  /* 0x004800069884783b */ /* 0x000f680008000200 */
[----:B------:R-:W5:Y:S04]  /*173d0*/  LDSM.16.M88.4 R136, [R152+UR6+0x5000] ;  /* 0x005000069888783b */ /* 0x000f680008000200 */
[----:B------:R-:W5:Y:S01]  /*173e0*/  LDSM.16.M88.4 R140, [R152+UR6+0x5800] ;  /* 0x00580006988c783b */ /* 0x000f620008000200 */
[C---:B---3--:R-:W-:Y:S08]  /*173f0*/  HMMA.16816.F32 R4, R108.reuse, R112, RZ ;  /* 0x000000706c04723c */ /* 0x048ff000000018ff */
[C---:B------:R-:W-:Y:S01]  /*17400*/  HMMA.16816.F32 R8, R108.reuse, R114, RZ ;  /* 0x000000726c08723c */ /* 0x040fe200000018ff */
[----:B------:R-:W-:Y:S07]  /*17410*/  LDSM.16.M88.4 R112, [R151] ;  /* 0x000000009770783b */ /* 0x000fee0000000200 */
[C---:B----4-:R-:W-:Y:S08]  /*17420*/  HMMA.16816.F32 R12, R108.reuse, R116, RZ ;  /* 0x000000746c0c723c */ /* 0x050ff000000018ff */
[C---:B------:R-:W-:Y:S01]  /*17430*/  HMMA.16816.F32 R16, R108.reuse, R118, RZ ;  /* 0x000000766c10723c */ /* 0x040fe200000018ff */
[----:B------:R-:W3:Y:S07]  /*17440*/  LDSM.16.M88.4 R116, [R147+0x2000] ;  /* 0x002000009374783b */ /* 0x000eee0000000200 */
[C---:B-1----:R-:W-:Y:S08]  /*17450*/  HMMA.16816.F32 R20, R108.reuse, R120, RZ ;  /* 0x000000786c14723c */ /* 0x042ff000000018ff */
[C---:B------:R-:W-:Y:S08]  /*17460*/  HMMA.16816.F32 R24, R108.reuse, R122, RZ ;  /* 0x0000007a6c18723c */ /* 0x040ff000000018ff */
[C---:B--2---:R-:W-:Y:S08]  /*17470*/  HMMA.16816.F32 R28, R108.reuse, R124, RZ ;  /* 0x0000007c6c1c723c */ /* 0x044ff000000018ff */
        /* <DEDUP_REMOVED lines=10> */
[C---:B---3--:R-:W-:Y:S08]  /*17520*/  HMMA.16816.F32 R4, R112.reuse, R116, R4 ;  /* 0x000000747004723c */ /* 0x048ff00000001804 */
        /* <DEDUP_REMOVED lines=69> */
[C---:B-1----:R-:W-:Y:S08]  /*17980*/  HMMA.16816.F32 R52, R108.reuse, R112, R52 ;  /* 0x000000706c34723c */ /* 0x042ff00000001834 */
[C---:B------:R-:W-:Y:S08]  /*17990*/  HMMA.16816.F32 R56, R108.reuse, R114, R56 ;  /* 0x000000726c38723c */ /* 0x040ff00000001838 */
[C---:B--2---:R-:W-:Y:S08]  /*179a0*/  HMMA.16816.F32 R60, R108.reuse, R116, R60 ;  /* 0x000000746c3c723c */ /* 0x044ff0000000183c */
[----:B------:R-:W-:Y:S01]  /*179b0*/  HMMA.16816.F32 R64, R108, R118, R64 ;  /* 0x000000766c40723c */ /* 0x000fe20000001840 */
[----:B------:R-:W-:Y:S08]  /*179c0*/  @!UPT UIADD3 URZ, UPT, UPT, URZ, URZ, URZ ;  /* 0x000000fffffff290 */ /* 0x000ff0000fffe0ff */
[----:B------:R-:W-:Y:S11]  /*179d0*/  @!P0 BRA `(.L_x_13618) ;  /* 0x0000000800248947 */ /* 0x000ff60003800000 */
[----:B------:R-:W-:Y:S01]  /*179e0*/  ISETP.NE.U32.AND P0, PT, R176, RZ, PT ;  /* 0x000000ffb000720c */ /* 0x000fe20003f05070 */
[----:B------:R-:W-:Y:S01]  /*179f0*/  BSSY.RECONVERGENT B0, `(.L_x_13619) ;  /* 0x000004d000007945 */ /* 0x000fe20003800200 */
[----:B------:R-:W-:Y:S02]  /*17a00*/  LOP3.LUT R172, R172, 0xfffffffb, RZ, 0xc0, !PT ;  /* 0xfffffffbacac7812 */ /* 0x000fe400078ec0ff */
[----:B------:R-:W-:Y:S11]  /*17a10*/  ISETP.NE.AND.EX P2, PT, R177, RZ, PT, P0 ;  /* 0x000000ffb100720c */ /* 0x000ff60003f45300 */
[----:B------:R-:W-:Y:S02]  /*17a20*/  @!UPT UIADD3 URZ, UPT, UPT, URZ, URZ, URZ ;  /* 0x000000fffffff290 */ /* 0x000fe4000fffe0ff */
[----:B------:R-:W-:Y:S01]  /*17a30*/  @P2 LOP3.LUT R172, R172, 0x4, RZ, 0xfc, !PT ;  /* 0x00000004acac2812 */ /* 0x000fe200078efcff */
        /* <DEDUP_REMOVED lines=72> */
.L_x_13620:
[----:B------:R-:W-:Y:S05]  /*17ec0*/  BSYNC.RECONVERGENT B0 ;  /* 0x0000000000007941 */ /* 0x000fea0003800200 */
.L_x_13619:
[----:B------:R-:W-:Y:S01]  /*17ed0*/  @!P1 IMAD.MOV.U32 R161, RZ, RZ, R159 ;  /* 0x000000ffffa19224 */ /* 0x000fe200078e009f */
[C---:B------:R-:W-:Y:S01]  /*17ee0*/  LEA R118, P0, R154.reuse, R160, 0x5 ;  /* 0x000000a09a767211 */ /* 0x040fe200078028ff */
[C---:B------:R-:W-:Y:S01]  /*17ef0*/  IMAD.SHL.U32 R0, R154.reuse, 0x20, RZ ;  /* 0x000000209a007824 */ /* 0x040fe200078e00ff */
        /* <DEDUP_REMOVED lines=55> */
.L_x_13618:
[----:B------:R-:W-:Y:S05]  /*18270*/  BSYNC.RECONVERGENT B1 ;  /* 0x0000000000017941 */ /* 0x000fea0003800200 */
.L_x_13617:
[----:B------:R-:W-:Y:S01]  /*18280*/  IABS R0, R187 ;  /* 0x000000bb00007213 */ /* 0x000fe20000000000 */
[----:B------:R-:W-:Y:S01]  /*18290*/  VIADD R2, R188, 0xffffffc0 ;  /* 0xffffffc0bc027836 */ /* 0x000fe20000000000 */
[----:B------:R-:W-:Y:S01]  /*182a0*/  LOP3.LUT R172, R172, 0xefffffff, RZ, 0xc0, !PT ;  /* 0xefffffffacac7812 */ /* 0x000fe200078ec0ff */
[C---:B-1----:R-:W-:Y:S01]  /*182b0*/  VIADD R108, R188.reuse, 0x1 ;  /* 0x00000001bc6c7836 */ /* 0x042fe20000000000 */
[----:B------:R-:W-:Y:S01]  /*182c0*/  I2FP.F32.S32 R0, R0 ;  /* 0x0000000000007245 */ /* 0x000fe20000201400 */
[----:B------:R-:W-:Y:S01]  /*182d0*/  VIADD R111, R188, 0xffffffc1 ;  /* 0xffffffc1bc6f7836 */ /* 0x000fe20000000000 */
[C---:B------:R-:W-:Y:S01]  /*182e0*/  ISETP.GE.AND P1, PT, R2.reuse, R183, PT ;  /* 0x000000b70200720c */ /* 0x040fe20003f26270 */
[----:B------:R-:W-:Y:S01]  /*182f0*/  VIADD R3, R187, 0x31 ;  /* 0x00000031bb037836 */ /* 0x000fe20000000000 */
[----:B------:R-:W-:Y:S01]  /*18300*/  ISETP.GE.AND P0, PT, R2, R181, PT ;  /* 0x000000b50200720c */ /* 0x000fe20003f06270 */
[----:B------:R-:W-:Y:S01]  /*18310*/  FFMA.FTZ R39, -R180, R0, R39 ;  /* 0x00000000b4277223 */ /* 0x000fe20000010127 */
[----:B------:R-:W-:Y:S01]  /*18320*/  ISETP.GE.AND P3, PT, R2, R184, PT ;  /* 0x000000b80200720c */ /* 0x000fe20003f66270 */
[----:B------:R-:W-:Y:S01]  /*18330*/  FFMA.FTZ R33, -R180, R0, R33 ;  /* 0x00000000b4217223 */ /* 0x000fe20000010121 */
[----:B------:R-:W-:Y:S01]  /*18340*/  ISETP.GE.AND P4, PT, R2, R182, PT ;  /* 0x000000b60200720c */ /* 0x000fe20003f86270 */
[C---:B------:R-:W-:Y:S01]  /*18350*/  VIADD R113, R188.reuse, 0xffffffc9 ;  /* 0xffffffc9bc717836 */ /* 0x040fe20000000000 */
[----:B------:R-:W-:Y:S01]  /*18360*/  IABS R3, R3 ;  /* 0x0000000300037213 */ /* 0x000fe20000000000 */
[----:B------:R-:W-:Y:S01]  /*18370*/  VIADD R0, R188, 0xfffffff9 ;  /* 0xfffffff9bc007836 */ /* 0x000fe20000000000 */
[-C--:B------:R-:W-:Y:S01]  /*18380*/  ISETP.GE.AND P2, PT, R111, R184.reuse, PT ;  /* 0x000000b86f00720c */ /* 0x080fe20003f46270 */
[C---:B------:R-:W-:Y:S01]  /*18390*/  VIADD R2, R187.reuse, 0x41 ;  /* 0x00000041bb027836 */ /* 0x040fe20000000000 */
[----:B------:R-:W-:Y:S01]  /*183a0*/  I2FP.F32.S32 R3, R3 ;  /* 0x0000000300037245 */ /* 0x000fe20000201400 */
[C---:B------:R-:W-:Y:S01]  /*183b0*/  VIADD R117, R187.reuse, 0x30 ;  /* 0x00000030bb757836 */ /* 0x040fe20000000000 */
[----:B------:R-:W-:Y:S01]  /*183c0*/  @P1 LOP3.LUT R172, R172, 0x10000000, RZ, 0xfc, !PT ;  /* 0x10000000acac1812 */ /* 0x000fe200078efcff */
[----:B------:R-:W-:Y:S01]  /*183d0*/  VIADD R114, R188, 0xffffffc8 ;  /* 0xffffffc8bc727836 */ /* 0x000fe20000000000 */
[----:B------:R-:W-:Y:S01]  /*183e0*/  ISETP.GE.AND P1, PT, R0, R184, PT ;  /* 0x000000b80000720c */ /* 0x000fe20003f26270 */
[C---:B------:R-:W-:Y:S01]  /*183f0*/  VIADD R116, R187.reuse, 0x29 ;  /* 0x00000029bb747836 */ /* 0x040fe20000000000 */
[----:B------:R-:W-:Y:S01]  /*18400*/  IABS R2, R2 ;  /* 0x0000000200027213 */ /* 0x000fe20000000000 */
[-C--:B------:R-:W-:Y:S01]  /*18410*/  FFMA.FTZ R14, -R180, R3.reuse, R14 ;  /* 0x00000003b40e7223 */ /* 0x080fe2000001010e */
[----:B------:R-:W-:Y:S01]  /*18420*/  LOP3.LUT R172, R172, 0xf7ffffff, RZ, 0xc0, !PT ;  /* 0xf7ffffffacac7812 */ /* 0x000fe200078ec0ff */
[----:B------:R-:W-:Y:S01]  /*18430*/  FFMA.FTZ R8, -R180, R3, R8 ;  /* 0x00000003b4087223 */ /* 0x000fe20000010108 */
[----:B------:R-:W-:Y:S01]  /*18440*/  IABS R117, R117 ;  /* 0x0000007500757213 */ /* 0x000fe20000000000 */
[----:B------:R-:W-:Y:S01]  /*18450*/  VIADD R3, R187, 0x20 ;  /* 0x00000020bb037836 */ /* 0x000fe20000000000 */
[----:B------:R-:W-:Y:S01]  /*18460*/  FSEL R201, R33, -INF , P1 ;  /* 0xff80000021c97808 */ /* 0x000fe20000800000 */
[C---:B------:R-:W-:Y:S01]  /*18470*/  VIADD R115, R187.reuse, 0x40 ;  /* 0x00000040bb737836 */ /* 0x040fe20000000000 */
[----:B------:R-:W-:Y:S01]  /*18480*/  ISETP.GE.AND P1, PT, R114, R184, PT ;  /* 0x000000b87200720c */ /* 0x000fe20003f26270 */
[C---:B------:R-:W-:Y:S01]  /*18490*/  VIADD R112, R187.reuse, 0x28 ;  /* 0x00000028bb707836 */ /* 0x040fe20000000000 */
[----:B------:R-:W-:Y:S01]  /*184a0*/  IABS R33, R116 ;  /* 0x0000007400217213 */ /* 0x000fe20000000000 */
[----:B------:R-:W-:Y:S01]  /*184b0*/  IMAD.MOV.U32 R116, RZ, RZ, R2 ;  /* 0x000000ffff747224 */ /* 0x000fe200078e0002 */
[----:B------:R-:W-:Y:S01]  /*184c0*/  @P0 LOP3.LUT R172, R172, 0x8000000, RZ, 0xfc, !PT ;  /* 0x08000000acac0812 */ /* 0x000fe200078efcff */
[C---:B------:R-:W-:Y:S01]  /*184d0*/  VIADD R110, R187.reuse, 0x38 ;  /* 0x00000038bb6e7836 */ /* 0x040fe20000000000 */
[----:B------:R-:W-:Y:S01]  /*184e0*/  I2FP.F32.S32 R2, R117 ;  /* 0x0000007500027245 */ /* 0x000fe20000201400 */
[----:B------:R-:W-:Y:S01]  /*184f0*/  VIADD R109, R187, 0x39 ;  /* 0x00000039bb6d7836 */ /* 0x000fe20000000000 */
[----:B------:R-:W-:Y:S01]  /*18500*/  ISETP.GE.AND P0, PT, R108, R182, PT ;  /* 0x000000b66c00720c */ /* 0x000fe20003f06270 */
[----:B------:R-:W-:Y:S01]  /*18510*/  VIADD R186, R186, 0xffffff80 ;  /* 0xffffff80baba7836 */ /* 0x000fe20000000000 */
[----:B------:R-:W-:Y:S01]  /*18520*/  FSEL R8, R8, -INF , P1 ;  /* 0xff80000008087808 */ /* 0x000fe20000800000 */
[CC--:B------:R-:W-:Y:S01]  /*18530*/  FFMA.FTZ R9, -R180.reuse, R2.reuse, R9 ;  /* 0x00000002b4097223 */ /* 0x0c0fe20000010109 */
[----:B------:R-:W-:Y:S01]  /*18540*/  ISETP.GE.AND P1, PT, R111, R183, PT ;  /* 0x000000b76f00720c */ /* 0x000fe20003f26270 */
[C---:B------:R-:W-:Y:S01]  /*18550*/  FFMA.FTZ R15, -R180.reuse, R2, R15 ;  /* 0x00000002b40f7223 */ /* 0x040fe2000001010f */
[----:B------:R-:W-:Y:S01]  /*18560*/  FSEL R39, R39, -INF , P0 ;  /* 0xff80000027277808 */ /* 0x000fe20000000000 */
[----:B------:R-:W-:Y:S01]  /*18570*/  VIADD R2, R187, 0x19 ;  /* 0x00000019bb027836 */ /* 0x000fe20000000000 */
[----:B------:R-:W-:Y:S02]  /*18580*/  IABS R110, R110 ;  /* 0x0000006e006e7213 */ /* 0x000fe40000000000 */
[----:B------:R-:W-:Y:S02]  /*18590*/  ISETP.GE.AND P0, PT, R113, R184, PT ;  /* 0x000000b87100720c */ /* 0x000fe40003f06270 */
[----:B------:R-:W-:Y:S02]  /*185a0*/  I2FP.F32.S32 R117, R116 ;  /* 0x0000007400757245 */ /* 0x000fe40000201400 */
[----:B------:R-:W-:Y:S02]  /*185b0*/  IABS R115, R115 ;  /* 0x0000007300737213 */ /* 0x000fe40000000000 */
[----:B------:R-:W-:Y:S01]  /*185c0*/  I2FP.F32.S32 R110, R110 ;  /* 0x0000006e006e7245 */ /* 0x000fe20000201400 */
[C---:B------:R-:W-:Y:S01]  /*185d0*/  FFMA.FTZ R6, -R180.reuse, R117, R6 ;  /* 0x00000075b4067223 */ /* 0x040fe20000010106 */
[----:B------:R-:W-:Y:S01]  /*185e0*/  FSEL R9, R9, -INF , P0 ;  /* 0xff80000009097808 */ /* 0x000fe20000000000 */
[----:B------:R-:W-:Y:S01]  /*185f0*/  VIADD R117, R187, 0x21 ;  /* 0x00000021bb757836 */ /* 0x000fe20000000000 */
[----:B------:R-:W-:Y:S01]  /*18600*/  ISETP.GE.AND P0, PT, R111, R181, PT ;  /* 0x000000b56f00720c */ /* 0x000fe20003f06270 */
[CC--:B------:R-:W-:Y:S01]  /*18610*/  FFMA.FTZ R5, -R180.reuse, R110.reuse, R5 ;  /* 0x0000006eb4057223 */ /* 0x0c0fe20000010105 */
[----:B------:R-:W-:Y:S01]  /*18620*/  IABS R109, R109 ;  /* 0x0000006d006d7213 */ /* 0x000fe20000000000 */
[----:B------:R-:W-:Y:S01]  /*18630*/  FFMA.FTZ R11, -R180, R110, R11 ;  /* 0x0000006eb40b7223 */ /* 0x000fe2000001010b */
[----:B------:R-:W-:Y:S01]  /*18640*/  LOP3.LUT R172, R172, 0xfbffffff, RZ, 0xc0, !PT ;  /* 0xfbffffffacac7812 */ /* 0x000fe200078ec0ff */
[----:B------:R-:W-:Y:S01]  /*18650*/  VIADD R110, R188, 0xffffffd1 ;  /* 0xffffffd1bc6e7836 */ /* 0x000fe20000000000 */
[----:B------:R-:W-:Y:S02]  /*18660*/  I2FP.F32.S32 R116, R115 ;  /* 0x0000007300747245 */ /* 0x000fe40000201400 */
[----:B------:R-:W-:Y:S02]  /*18670*/  IABS R112, R112 ;  /* 0x0000007000707213 */ /* 0x000fe40000000000 */
[----:B------:R-:W-:Y:S01]  /*18680*/  I2FP.F32.S32 R109, R109 ;  /* 0x0000006d006d7245 */ /* 0x000fe20000201400 */
[----:B------:R-:W-:Y:S01]  /*18690*/  FFMA.FTZ R7, -R180, R116, R7 ;  /* 0x00000074b4077223 */ /* 0x000fe20000010107 */
[----:B------:R-:W-:Y:S02]  /*186a0*/  @P1 LOP3.LUT R172, R172, 0x4000000, RZ, 0xfc, !PT ;  /* 0x04000000acac1812 */ /* 0x000fe400078efcff */
[----:B------:R-:W-:Y:S01]  /*186b0*/  IABS R117, R117 ;  /* 0x0000007500757213 */ /* 0x000fe20000000000 */
[C---:B------:R-:W-:Y:S01]  /*186c0*/  FFMA.FTZ R10, -R180.reuse, R109, R10 ;  /* 0x0000006db40a7223 */ /* 0x040fe2000001010a */
[----:B------:R-:W-:Y:S01]  /*186d0*/  I2FP.F32.S32 R115, R33 ;  /* 0x0000002100737245 */ /* 0x000fe20000201400 */
[----:B------:R-:W-:Y:S01]  /*186e0*/  FFMA.FTZ R4, -R180, R109, R4 ;  /* 0x0000006db4047223 */ /* 0x000fe20000010104 */
[----:B------:R-:W-:Y:S01]  /*186f0*/  I2FP.F32.S32 R116, R112 ;  /* 0x0000007000747245 */ /* 0x000fe20000201400 */
[----:B------:R-:W-:Y:S01]  /*18700*/  VIADD R112, R188, 0xffffffd0 ;  /* 0xffffffd0bc707836 */ /* 0x000fe20000000000 */
[----:B------:R-:W-:Y:S01]  /*18710*/  FSEL R5, R5, -INF , P2 ;  /* 0xff80000005057808 */ /* 0x000fe20001000000 */
[----:B------:R-:W-:Y:S01]  /*18720*/  FFMA.FTZ R12, -R180, R115, R12 ;  /* 0x00000073b40c7223 */ /* 0x000fe2000001010c */
[----:B------:R-:W-:Y:S01]  /*18730*/  LOP3.LUT R172, R172, 0xfdffffff, RZ, 0xc0, !PT ;  /* 0xfdffffffacac7812 */ /* 0x000fe200078ec0ff */
[C---:B------:R-:W-:Y:S01]  /*18740*/  VIADD R109, R188.reuse, 0xffffffd9 ;  /* 0xffffffd9bc6d7836 */ /* 0x040fe20000000000 */
[-C--:B------:R-:W-:Y:S01]  /*18750*/  ISETP.GE.AND P2, PT, R111, R182.reuse, PT ;  /* 0x000000b66f00720c */ /* 0x080fe20003f46270 */
[----:B------:R-:W-:Y:S01]  /*18760*/  VIADD R111, R188, 0xffffffd8 ;  /* 0xffffffd8bc6f7836 */ /* 0x000fe20000000000 */
[----:B------:R-:W-:Y:S01]  /*18770*/  I2FP.F32.S32 R117, R117 ;  /* 0x0000007500757245 */ /* 0x000fe20000201400 */
[----:B------:R-:W-:Y:S01]  /*18780*/  FFMA.FTZ R18, -R180, R115, R18 ;  /* 0x00000073b4127223 */ /* 0x000fe20000010112 */
[----:B------:R-:W-:Y:S01]  /*18790*/  ISETP.GE.AND P1, PT, R114, R182, PT ;  /* 0x000000b67200720c */ /* 0x000fe20003f26270 */
[----:B------:R-:W-:Y:S01]  /*187a0*/  FFMA.FTZ R13, -R180, R116, R13 ;  /* 0x00000074b40d7223 */ /* 0x000fe2000001010d */
[----:B------:R-:W-:Y:S01]  /*187b0*/  @P0 LOP3.LUT R172, R172, 0x2000000, RZ, 0xfc, !PT ;  /* 0x02000000acac0812 */ /* 0x000fe200078efcff */
[-C--:B------:R-:W-:Y:S01]  /*187c0*/  FFMA.FTZ R22, -R180, R117.reuse, R22 ;  /* 0x00000075b4167223 */ /* 0x080fe20000010116 */
[----:B------:R-:W-:Y:S01]  /*187d0*/  FSEL R33, R6, -INF , P4 ;  /* 0xff80000006217808 */ /* 0x000fe20002000000 */
[----:B------:R-:W-:Y:S01]  /*187e0*/  FFMA.FTZ R16, -R180, R117, R16 ;  /* 0x00000075b4107223 */ /* 0x000fe20000010110 */
[----:B------:R-:W-:Y:S01]  /*187f0*/  ISETP.GE.AND P0, PT, R112, R184, PT ;  /* 0x000000b87000720c */ /* 0x000fe20003f06270 */
[----:B------:R-:W-:Y:S01]  /*18800*/  FFMA.FTZ R19, -R180, R116, R19 ;  /* 0x00000074b4137223 */ /* 0x000fe20000010113 */
[----:B------:R-:W-:Y:S01]  /*18810*/  IABS R6, R3 ;  /* 0x0000000300067213 */ /* 0x000fe20000000000 */
[----:B------:R-:W-:Y:S01]  /*18820*/  VIADD R116, R188, 0x9 ;  /* 0x00000009bc747836 */ /* 0x000fe20000000000 */
[----:B------:R-:W-:Y:S02]  /*18830*/  FSEL R10, R10, -INF , P1 ;  /* 0xff8000000a0a7808 */ /* 0x000fe40000800000 */
[----:B------:R-:W-:Y:S02]  /*18840*/  ISETP.GE.AND P1, PT, R111, R184, PT ;  /* 0x000000b86f00720c */ /* 0x000fe40003f26270 */
[----:B------:R-:W-:Y:S01]  /*18850*/  FSEL R239, R12, -INF , P0 ;  /* 0xff8000000cef7808 */ /* 0x000fe20000000000 */
[----:B------:R-:W-:Y:S01]  /*18860*/  VIADD R12, R188, 0xffffffe0 ;  /* 0xffffffe0bc0c7836 */ /* 0x000fe20000000000 */
[----:B------:R-:W-:Y:S02]  /*18870*/  I2FP.F32.S32 R6, R6 ;  /* 0x0000000600067245 */ /* 0x000fe40000201400 */
[----:B------:R-:W-:Y:S02]  /*18880*/  ISETP.GE.AND P0, PT, R113, R182, PT ;  /* 0x000000b67100720c */ /* 0x000fe40003f06270 */
[----:B------:R-:W-:Y:S01]  /*18890*/  FSEL R16, R16, -INF , P1 ;  /* 0xff80000010107808 */ /* 0x000fe20000800000 */
[CC--:B------:R-:W-:Y:S01]  /*188a0*/  FFMA.FTZ R23, -R180.reuse, R6.reuse, R23 ;  /* 0x00000006b4177223 */ /* 0x0c0fe20000010117 */
[----:B------:R-:W-:Y:S01]  /*188b0*/  FSEL R3, R7, -INF , P2 ;  /* 0xff80000007037808 */ /* 0x000fe20001000000 */
[----:B------:R-:W-:Y:S01]  /*188c0*/  FFMA.FTZ R17, -R180, R6, R17 ;  /* 0x00000006b4117223 */ /* 0x000fe20000010111 */
[----:B------:R-:W-:Y:S01]  /*188d0*/  ISETP.GE.AND P1, PT, R112, R182, PT ;  /* 0x000000b67000720c */ /* 0x000fe20003f26270 */
[----:B------:R-:W-:Y:S01]  /*188e0*/  VIADD R6, R187, 0x10 ;  /* 0x00000010bb067836 */ /* 0x000fe20000000000 */
[----:B------:R-:W-:Y:S02]  /*188f0*/  IABS R7, R2 ;  /* 0x0000000200077213 */ /* 0x000fe40000000000 */
[----:B------:R-:W-:Y:S01]  /*18900*/  FSEL R2, R11, -INF , P0 ;  /* 0xff8000000b027808 */ /* 0x000fe20000000000 */
[----:B------:R-:W-:Y:S01]  /*18910*/  VIADD R11, R187, 0x18 ;  /* 0x00000018bb0b7836 */ /* 0x000fe20000000000 */
[----:B------:R-:W-:Y:S02]  /*18920*/  ISETP.GE.AND P0, PT, R109, R184, PT ;  /* 0x000000b86d00720c */ /* 0x000fe40003f06270 */
[----:B------:R-:W-:Y:S02]  /*18930*/  FSEL R14, R14, -INF , P1 ;  /* 0xff8000000e0e7808 */ /* 0x000fe40000800000 */
[----:B------:R-:W-:Y:S02]  /*18940*/  ISETP.GE.AND P1, PT, R114, R183, PT ;  /* 0x000000b77200720c */ /* 0x000fe40003f26270 */
[----:B------:R-:W-:Y:S02]  /*18950*/  FSEL R233, R17, -INF , P0 ;  /* 0xff80000011e97808 */ /* 0x000fe40000000000 */
[----:B------:R-:W-:Y:S02]  /*18960*/  ISETP.GE.AND P0, PT, R110, R182, PT ;  /* 0x000000b66e00720c */ /* 0x000fe40003f06270 */
[----:B------:R-:W-:Y:S02]  /*18970*/  LOP3.LUT R172, R172, 0xfeffffff, RZ, 0xc0, !PT ;  /* 0xfeffffffacac7812 */ /* 0x000fe400078ec0ff */
[----:B------:R-:W-:Y:S01]  /*18980*/  FSEL R229, R15, -INF , P0 ;  /* 0xff8000000fe57808 */ /* 0x000fe20000000000 */
[----:B------:R-:W-:Y:S01]  /*18990*/  VIADD R15, R188, 0xffffffe1 ;  /* 0xffffffe1bc0f7836 */ /* 0x000fe20000000000 */
[----:B------:R-:W-:Y:S02]  /*189a0*/  ISETP.GE.AND P0, PT, R114, R181, PT ;  /* 0x000000b57200720c */ /* 0x000fe40003f06270 */
[----:B------:R-:W-:Y:S02]  /*189b0*/  I2FP.F32.S32 R7, R7 ;  /* 0x0000000700077245 */ /* 0x000fe40000201400 */
[----:B------:R-:W-:Y:S02]  /*189c0*/  @P1 LOP3.LUT R172, R172, 0x1000000, RZ, 0xfc, !PT ;  /* 0x01000000acac1812 */ /* 0x000fe400078efcff */
[----:B------:R-:W-:Y:S01]  /*189d0*/  IABS R11, R11 ;  /* 0x0000000b000b7213 */ /* 0x000fe20000000000 */
[-C--:B------:R-:W-:Y:S01]  /*189e0*/  FFMA.FTZ R20, -R180, R7.reuse, R20 ;  /* 0x00000007b4147223 */ /* 0x080fe20000010114 */
[----:B------:R-:W-:Y:S01]  /*189f0*/  LOP3.LUT R172, R172, 0xff7fffff, RZ, 0xc0, !PT ;  /* 0xff7fffffacac7812 */ /* 0x000fe200078ec0ff */
[----:B------:R-:W-:Y:S01]  /*18a00*/  FFMA.FTZ R26, -R180, R7, R26 ;  /* 0x00000007b41a7223 */ /* 0x000fe2000001011a */
[----:B------:R-:W-:Y:S01]  /*18a10*/  I2FP.F32.S32 R114, R11 ;  /* 0x0000000b00727245 */ /* 0x000fe20000201400 */
[C---:B------:R-:W-:Y:S01]  /*18a20*/  VIADD R11, R187.reuse, 0x11 ;  /* 0x00000011bb0b7836 */ /* 0x040fe20000000000 */
[----:B------:R-:W-:Y:S01]  /*18a30*/  IABS R6, R6 ;  /* 0x0000000600067213 */ /* 0x000fe20000000000 */
[----:B------:R-:W-:Y:S01]  /*18a40*/  VIADD R7, R187, 0x9 ;  /* 0x00000009bb077836 */ /* 0x000fe20000000000 */
[----:B------:R-:W-:Y:S01]  /*18a50*/  @P0 LOP3.LUT R172, R172, 0x800000, RZ, 0xfc, !PT ;  /* 0x00800000acac0812 */ /* 0x000fe200078efcff */
[----:B------:R-:W-:Y:S01]  /*18a60*/  FFMA.FTZ R21, -R180, R114, R21 ;  /* 0x00000072b4157223 */ /* 0x000fe20000010115 */
[----:B------:R-:W-:Y:S01]  /*18a70*/  ISETP.GE.AND P0, PT, R12, R184, PT ;  /* 0x000000b80c00720c */ /* 0x000fe20003f06270 */
[----:B------:R-:W-:Y:S01]  /*18a80*/  FFMA.FTZ R27, -R180, R114, R27 ;  /* 0x00000072b41b7223 */ /* 0x000fe2000001011b */
[----:B------:R-:W-:Y:S02]  /*18a90*/  I2FP.F32.S32 R6, R6 ;  /* 0x0000000600067245 */ /* 0x000fe40000201400 */
[----:B------:R-:W-:Y:S02]  /*18aa0*/  FSEL R20, R20, -INF , P0 ;  /* 0xff80000014147808 */ /* 0x000fe40000000000 */
[----:B------:R-:W-:Y:S01]  /*18ab0*/  ISETP.GE.AND P0, PT, R15, R184, PT ;  /* 0x000000b80f00720c */ /* 0x000fe20003f06270 */
[CC--:B------:R-:W-:Y:S01]  /*18ac0*/  FFMA.FTZ R31, -R180.reuse, R6.reuse, R31 ;  /* 0x00000006b41f7223 */ /* 0x0c0fe2000001011f */
[----:B------:R-:W-:Y:S01]  /*18ad0*/  IABS R11, R11 ;  /* 0x0000000b000b7213 */ /* 0x000fe20000000000 */
[----:B------:R-:W-:Y:S01]  /*18ae0*/  FFMA.FTZ R25, -R180, R6, R25 ;  /* 0x00000006b4197223 */ /* 0x000fe20000010119 */
[----:B------:R-:W-:Y:S01]  /*18af0*/  FSEL R221, R21, -INF , P0 ;  /* 0xff80000015dd7808 */ /* 0x000fe20000000000 */
[----:B------:R-:W-:Y:S01]  /*18b00*/  VIADD R6, R187, 0x8 ;  /* 0x00000008bb067836 */ /* 0x000fe20000000000 */
[-C--:B------:R-:W-:Y:S02]  /*18b10*/  ISETP.GE.AND P0, PT, R111, R182.reuse, PT ;  /* 0x000000b66f00720c */ /* 0x080fe40003f06270 */
[----:B------:R-:W-:Y:S01]  /*18b20*/  I2FP.F32.S32 R17, R11 ;  /* 0x0000000b00117245 */ /* 0x000fe20000201400 */
[----:B------:R-:W-:Y:S01]  /*18b30*/  VIADD R11, R188, 0xffffffe8 ;  /* 0xffffffe8bc0b7836 */ /* 0x000fe20000000000 */
[----:B------:R-:W-:Y:S02]  /*18b40*/  FSEL R18, R18, -INF , P0 ;  /* 0xff80000012127808 */ /* 0x000fe40000000000 */
[----:B------:R-:W-:Y:S01]  /*18b50*/  ISETP.GE.AND P0, PT, R109, R182, PT ;  /* 0x000000b66d00720c */ /* 0x000fe20003f06270 */
[CC--:B------:R-:W-:Y:S01]  /*18b60*/  FFMA.FTZ R30, -R180.reuse, R17.reuse, R30 ;  /* 0x00000011b41e7223 */ /* 0x0c0fe2000001011e */
[----:B------:R-:W-:Y:S01]  /*18b70*/  IABS R6, R6 ;  /* 0x0000000600067213 */ /* 0x000fe20000000000 */
[C---:B------:R-:W-:Y:S01]  /*18b80*/  FFMA.FTZ R24, -R180.reuse, R17, R24 ;  /* 0x00000011b4187223 */ /* 0x040fe20000010118 */
[----:B------:R-:W-:Y:S01]  /*18b90*/  FSEL R225, R19, -INF , P0 ;  /* 0xff80000013e17808 */ /* 0x000fe20000000000 */
[C---:B------:R-:W-:Y:S01]  /*18ba0*/  VIADD R19, R187.reuse, 0xfffffff9 ;  /* 0xfffffff9bb137836 */ /* 0x040fe20000000000 */
[----:B------:R-:W-:Y:S02]  /*18bb0*/  I2FP.F32.S32 R6, R6 ;  /* 0x0000000600067245 */ /* 0x000fe40000201400 */
[----:B------:R-:W-:Y:S02]  /*18bc0*/  IABS R7, R7 ;  /* 0x0000000700077213 */ /* 0x000fe40000000000 */
[----:B------:R-:W-:Y:S01]  /*18bd0*/  IABS R19, R19 ;  /* 0x0000001300137213 */ /* 0x000fe20000000000 */
[----:B------:R-:W-:Y:S01]  /*18be0*/  FFMA.FTZ R29, -R180, R6, R29 ;  /* 0x00000006b41d7223 */ /* 0x000fe2000001011d */
[----:B------:R-:W-:Y:S01]  /*18bf0*/  ISETP.GE.AND P2, PT, R110, R184, PT ;  /* 0x000000b86e00720c */ /* 0x000fe20003f46270 */
[----:B------:R-:W-:Y:S01]  /*18c00*/  FFMA.FTZ R35, -R180, R6, R35 ;  /* 0x00000006b4237223 */ /* 0x000fe20000010123 */
[----:B------:R-:W-:Y:S01]  /*18c10*/  I2FP.F32.S32 R19, R19 ;  /* 0x0000001300137245 */ /* 0x000fe20000201400 */
[----:B------:R-:W-:Y:S01]  /*18c20*/  VIADD R6, R187, 0x1 ;  /* 0x00000001bb067836 */ /* 0x000fe20000000000 */
[----:B------:R-:W-:Y:S01]  /*18c30*/  I2FP.F32.S32 R17, R7 ;  /* 0x0000000700117245 */ /* 0x000fe20000201400 */
[----:B------:R-:W-:Y:S01]  /*18c40*/  VIADD R7, R188, 0xfffffff0 ;  /* 0xfffffff0bc077836 */ /* 0x000fe20000000000 */
[----:B------:R-:W-:Y:S01]  /*18c50*/  FSEL R237, R13, -INF , P2 ;  /* 0xff8000000ded7808 */ /* 0x000fe20001000000 */
[CC--:B------:R-:W-:Y:S01]  /*18c60*/  FFMA.FTZ R36, -R180.reuse, R19.reuse, R36 ;  /* 0x00000013b4247223 */ /* 0x0c0fe20000010124 */
[----:B------:R-:W-:Y:S01]  /*18c70*/  IABS R6, R6 ;  /* 0x0000000600067213 */ /* 0x000fe20000000000 */
[----:B------:R-:W-:Y:S01]  /*18c80*/  FFMA.FTZ R42, -R180, R19, R42 ;  /* 0x00000013b42a7223 */ /* 0x000fe2000001012a */
[----:B------:R-:W-:Y:S01]  /*18c90*/  ISETP.GE.AND P0, PT, R11, R184, PT ;  /* 0x000000b80b00720c */ /* 0x000fe20003f06270 */
[C---:B------:R-:W-:Y:S01]  /*18ca0*/  VIADD R19, R187.reuse, 0xfffffff1 ;  /* 0xfffffff1bb137836 */ /* 0x040fe20000000000 */
[----:B------:R-:W-:Y:S01]  /*18cb0*/  LOP3.LUT R172, R172, 0xffbfffff, RZ, 0xc0, !PT ;  /* 0xffbfffffacac7812 */ /* 0x000fe200078ec0ff */
[----:B------:R-:W-:Y:S01]  /*18cc0*/  FFMA.FTZ R28, -R180, R17, R28 ;  /* 0x00000011b41c7223 */ /* 0x000fe2000001011c */
[----:B------:R-:W-:Y:S01]  /*18cd0*/  FSEL R24, R24, -INF , P0 ;  /* 0xff80000018187808 */ /* 0x000fe20000000000 */
[----:B------:R-:W-:Y:S01]  /*18ce0*/  VIADD R13, R188, 0xffffffe9 ;  /* 0xffffffe9bc0d7836 */ /* 0x000fe20000000000 */
[----:B------:R-:W-:Y:S01]  /*18cf0*/  IABS R19, R19 ;  /* 0x0000001300137213 */ /* 0x000fe20000000000 */
[C---:B------:R-:W-:Y:S01]  /*18d00*/  FFMA.FTZ R34, -R180.reuse, R17, R34 ;  /* 0x00000011b4227223 */ /* 0x040fe20000010122 */
[----:B------:R-:W-:Y:S01]  /*18d10*/  I2FP.F32.S32 R17, R6 ;  /* 0x0000000600117245 */ /* 0x000fe20000201400 */
[----:B------:R-:W-:Y:S01]  /*18d20*/  VIADD R6, R187, 0xfffffff8 ;  /* 0xfffffff8bb067836 */ /* 0x000fe20000000000 */
[----:B------:R-:W-:Y:S02]  /*18d30*/  I2FP.F32.S32 R19, R19 ;  /* 0x0000001300137245 */ /* 0x000fe40000201400 */
[----:B------:R-:W-:Y:S01]  /*18d40*/  ISETP.GE.AND P0, PT, R13, R184, PT ;  /* 0x000000b80d00720c */ /* 0x000fe20003f06270 */
[C---:B------:R-:W-:Y:S01]  /*18d50*/  FFMA.FTZ R38, -R180.reuse, R17, R38 ;  /* 0x00000011b4267223 */ /* 0x040fe20000010126 */
[----:B------:R-:W-:Y:S01]  /*18d60*/  IABS R6, R6 ;  /* 0x0000000600067213 */ /* 0x000fe20000000000 */
[CC--:B------:R-:W-:Y:S01]  /*18d70*/  FFMA.FTZ R46, -R180.reuse, R19.reuse, R46 ;  /* 0x00000013b42e7223 */ /* 0x0c0fe2000001012e */
[----:B------:R-:W-:Y:S01]  /*18d80*/  FSEL R25, R25, -INF , P0 ;  /* 0xff80000019197808 */ /* 0x000fe20000000000 */
[----:B------:R-:W-:Y:S01]  /*18d90*/  FFMA.FTZ R40, -R180, R19, R40 ;  /* 0x00000013b4287223 */ /* 0x000fe20000010128 */
[----:B------:R-:W-:Y:S01]  /*18da0*/  ISETP.GE.AND P0, PT, R12, R182, PT ;  /* 0x000000b60c00720c */ /* 0x000fe20003f06270 */
[----:B------:R-:W-:Y:S01]  /*18db0*/  VIADD R19, R187, 0xfffffff0 ;  /* 0xfffffff0bb137836 */ /* 0x000fe20000000000 */
[----:B------:R-:W-:Y:S01]  /*18dc0*/  I2FP.F32.S32 R6, R6 ;  /* 0x0000000600067245 */ /* 0x000fe20000201400 */
[----:B------:R-:W-:Y:S01]  /*18dd0*/  FFMA.FTZ R32, -R180, R17, R32 ;  /* 0x00000011b4207223 */ /* 0x000fe20000010120 */
[----:B------:R-:W-:Y:S01]  /*18de0*/  FSEL R22, R22, -INF , P0 ;  /* 0xff80000016167808 */ /* 0x000fe20000000000 */
[----:B------:R-:W-:Y:S01]  /*18df0*/  VIADD R17, R188, 0xfffffff1 ;  /* 0xfffffff1bc117836 */ /* 0x000fe20000000000 */
[----:B------:R-:W-:Y:S01]  /*18e00*/  IABS R19, R19 ;  /* 0x0000001300137213 */ /* 0x000fe20000000000 */
[C---:B------:R-:W-:Y:S01]  /*18e10*/  FFMA.FTZ R43, -R180.reuse, R6, R43 ;  /* 0x00000006b42b7223 */ /* 0x040fe2000001012b */
[----:B------:R-:W-:Y:S01]  /*18e20*/  ISETP.GE.AND P0, PT, R15, R182, PT ;  /* 0x000000b60f00720c */ /* 0x000fe20003f06270 */
[C---:B------:R-:W-:Y:S01]  /*18e30*/  FFMA.FTZ R37, -R180.reuse, R6, R37 ;  /* 0x00000006b4257223 */ /* 0x040fe20000010125 */
[----:B------:R-:W-:Y:S01]  /*18e40*/  I2FP.F32.S32 R19, R19 ;  /* 0x0000001300137245 */ /* 0x000fe20000201400 */
[----:B------:R-:W-:Y:S01]  /*18e50*/  VIADD R6, R187, 0xffffffc0 ;  /* 0xffffffc0bb067836 */ /* 0x000fe20000000000 */
[----:B------:R-:W-:Y:S02]  /*18e60*/  FSEL R23, R23, -INF , P0 ;  /* 0xff80000017177808 */ /* 0x000fe40000000000 */
[----:B------:R-:W-:Y:S01]  /*18e70*/  ISETP.GE.AND P0, PT, R7, R184, PT ;  /* 0x000000b80700720c */ /* 0x000fe20003f06270 */
[CC--:B------:R-:W-:Y:S01]  /*18e80*/  FFMA.FTZ R47, -R180.reuse, R19.reuse, R47 ;  /* 0x00000013b42f7223 */ /* 0x0c0fe2000001012f */
[----:B------:R-:W-:Y:S01]  /*18e90*/  IABS R6, R6 ;  /* 0x0000000600067213 */ /* 0x000fe20000000000 */
[----:B------:R-:W-:Y:S01]  /*18ea0*/  FFMA.FTZ R41, -R180, R19, R41 ;  /* 0x00000013b4297223 */ /* 0x000fe20000010129 */
[----:B------:R-:W-:Y:S01]  /*18eb0*/  FSEL R28, R28, -INF , P0 ;  /* 0xff8000001c1c7808 */ /* 0x000fe20000000000 */
[----:B------:R-:W-:Y:S01]  /*18ec0*/  VIADD R19, R187, 0xffffffe9 ;  /* 0xffffffe9bb137836 */ /* 0x000fe20000000000 */
[----:B------:R-:W-:Y:S02]  /*18ed0*/  ISETP.GE.AND P0, PT, R17, R184, PT ;  /* 0x000000b81100720c */ /* 0x000fe40003f06270 */
[----:B------:R-:W-:Y:S02]  /*18ee0*/  I2FP.F32.S32 R6, R6 ;  /* 0x0000000600067245 */ /* 0x000fe40000201400 */
[----:B------:R-:W-:Y:S02]  /*18ef0*/  IABS R19, R19 ;  /* 0x0000001300137213 */ /* 0x000fe40000000000 */
[----:B------:R-:W-:Y:S01]  /*18f00*/  FSEL R205, R29, -INF , P0 ;  /* 0xff8000001dcd7808 */ /* 0x000fe20000000000 */
[----:B------:R-:W-:Y:S01]  /*18f10*/  VIADD R29, R188, 0x31 ;  /* 0x00000031bc1d7836 */ /* 0x000fe20000000000 */
[----:B------:R-:W-:Y:S01]  /*18f20*/  I2FP.F32.S32 R19, R19 ;  /* 0x0000001300137245 */ /* 0x000fe20000201400 */
[C---:B------:R-:W-:Y:S01]  /*18f30*/  FFMA.FTZ R65, -R180.reuse, R6, R65 ;  /* 0x00000006b4417223 */ /* 0x040fe20000010141 */
[-C--:B------:R-:W-:Y:S01]  /*18f40*/  ISETP.GE.AND P0, PT, R11, R182.reuse, PT ;  /* 0x000000b60b00720c */ /* 0x080fe20003f06270 */
[----:B------:R-:W-:Y:S01]  /*18f50*/  VIADD R6, R187, 0xffffffc8 ;  /* 0xffffffc8bb067836 */ /* 0x000fe20000000000 */
[----:B------:R-:W-:Y:S01]  /*18f60*/  ISETP.GE.AND P1, PT, R113, R181, PT ;  /* 0x000000b57100720c */ /* 0x000fe20003f26270 */
[-C--:B------:R-:W-:Y:S01]  /*18f70*/  FFMA.FTZ R44, -R180, R19.reuse, R44 ;  /* 0x00000013b42c7223 */ /* 0x080fe2000001012c */
[----:B------:R-:W-:Y:S01]  /*18f80*/  FSEL R211, R26, -INF , P0 ;  /* 0xff8000001ad37808 */ /* 0x000fe20000000000 */
[----:B------:R-:W-:Y:S01]  /*18f90*/  FFMA.FTZ R50, -R180, R19, R50 ;  /* 0x00000013b4327223 */ /* 0x000fe20000010132 */
[----:B------:R-:W-:Y:S01]  /*18fa0*/  ISETP.GE.AND P0, PT, R13, R182, PT ;  /* 0x000000b60d00720c */ /* 0x000fe20003f06270 */
[----:B------:R-:W-:Y:S01]  /*18fb0*/  VIADD R19, R187, 0xffffffe8 ;  /* 0xffffffe8bb137836 */ /* 0x000fe20000000000 */
[----:B------:R-:W-:Y:S01]  /*18fc0*/  IABS R6, R6 ;  /* 0x0000000600067213 */ /* 0x000fe20000000000 */
[----:B------:R-:W-:Y:S01]  /*18fd0*/  VIADD R26, R188, 0x39 ;  /* 0x00000039bc1a7836 */ /* 0x000fe20000000000 */
[----:B------:R-:W-:Y:S02]  /*18fe0*/  FSEL R209, R27, -INF , P0 ;  /* 0xff8000001bd17808 */ /* 0x000fe40000000000 */
[----:B------:R-:W-:Y:S02]  /*18ff0*/  IABS R19, R19 ;  /* 0x0000001300137213 */ /* 0x000fe40000000000 */
[----:B------:R-:W-:Y:S02]  /*19000*/  ISETP.GE.AND P0, PT, R113, R183, PT ;  /* 0x000000b77100720c */ /* 0x000fe40003f06270 */
[----:B------:R-:W-:Y:S02]  /*19010*/  I2FP.F32.S32 R19, R19 ;  /* 0x0000001300137245 */ /* 0x000fe40000201400 */
[----:B------:R-:W-:Y:S02]  /*19020*/  I2FP.F32.S32 R6, R6 ;  /* 0x0000000600067245 */ /* 0x000fe40000201400 */
[----:B------:R-:W-:Y:S01]  /*19030*/  ISETP.GE.AND P2, PT, R108, R183, PT ;  /* 0x000000b76c00720c */ /* 0x000fe20003f46270 */
[-C--:B------:R-:W-:Y:S01]  /*19040*/  FFMA.FTZ R45, -R180, R19.reuse, R45 ;  /* 0x00000013b42d7223 */ /* 0x080fe2000001012d */
[----:B------:R-:W-:Y:S01]  /*19050*/  FSEL R4, R4, -INF , P3 ;  /* 0xff80000004047808 */ /* 0x000fe20001800000 */
[----:B------:R-:W-:Y:S01]  /*19060*/  FFMA.FTZ R51, -R180, R19, R51 ;  /* 0x00000013b4337223 */ /* 0x000fe20000010133 */
[-C--:B------:R-:W-:Y:S01]  /*19070*/  ISETP.GE.AND P3, PT, R17, R181.reuse, PT ;  /* 0x000000b51100720c */ /* 0x080fe20003f66270 */
[----:B------:R-:W-:Y:S01]  /*19080*/  VIADD R19, R187, 0xffffffe1 ;  /* 0xffffffe1bb137836 */ /* 0x000fe20000000000 */
[----:B------:R-:W-:Y:S01]  /*19090*/  ISETP.GE.AND P4, PT, R0, R181, PT ;  /* 0x000000b50000720c */ /* 0x000fe20003f86270 */
[-C--:B------:R-:W-:Y:S01]  /*190a0*/  FFMA.FTZ R67, -R180, R6.reuse, R67 ;  /* 0x00000006b4437223 */ /* 0x080fe20000010143 */
[----:B------:R-:W-:Y:S01]  /*190b0*/  @P0 LOP3.LUT R172, R172, 0x400000, RZ, 0xfc, !PT ;  /* 0x00400000acac0812 */ /* 0x000fe200078efcff */
[----:B------:R-:W-:Y:S01]  /*190c0*/  FFMA.FTZ R61, -R180, R6, R61 ;  /* 0x00000006b43d7223 */ /* 0x000fe2000001013d */
[----:B------:R-:W-:Y:S01]  /*190d0*/  IABS R19, R19 ;  /* 0x0000001300137213 */ /* 0x000fe20000000000 */
[----:B------:R-:W-:Y:S01]  /*190e0*/  VIADD R6, R188, 0xfffffff8 ;  /* 0xfffffff8bc067836 */ /* 0x000fe20000000000 */
[----:B------:R-:W-:Y:S02]  /*190f0*/  LOP3.LUT R172, R172, 0xffdfffff, RZ, 0xc0, !PT ;  /* 0xffdfffffacac7812 */ /* 0x000fe400078ec0ff */
[----:B------:R-:W-:Y:S02]  /*19100*/  I2FP.F32.S32 R19, R19 ;  /* 0x0000001300137245 */ /* 0x000fe40000201400 */
[----:B------:R-:W-:Y:S02]  /*19110*/  ISETP.GE.AND P0, PT, R6, R184, PT ;  /* 0x000000b80600720c */ /* 0x000fe40003f06270 */
[----:B------:R-:W-:Y:S01]  /*19120*/  @P1 LOP3.LUT R172, R172, 0x200000, RZ, 0xfc, !PT ;  /* 0x00200000acac1812 */ /* 0x000fe200078efcff */
[-C--:B------:R-:W-:Y:S01]  /*19130*/  FFMA.FTZ R48, -R180, R19.reuse, R48 ;  /* 0x00000013b4307223 */ /* 0x080fe20000010130 */
[----:B------:R-:W-:Y:S01]  /*19140*/  FSEL R203, R32, -INF , P0 ;  /* 0xff80000020cb7808 */ /* 0x000fe20000000000 */
[----:B------:R-:W-:Y:S01]  /*19150*/  FFMA.FTZ R54, -R180, R19, R54 ;  /* 0x00000013b4367223 */ /* 0x000fe20000010136 */
[-C--:B------:R-:W-:Y:S01]  /*19160*/  ISETP.GE.AND P0, PT, R7, R182.reuse, PT ;  /* 0x000000b60700720c */ /* 0x080fe20003f06270 */
[----:B------:R-:W-:Y:S01]  /*19170*/  VIADD R19, R187, 0xffffffe0 ;  /* 0xffffffe0bb137836 */ /* 0x000fe20000000000 */
[----:B------:R-:W-:Y:S01]  /*19180*/  LOP3.LUT R172, R172, 0xffefffff, RZ, 0xc0, !PT ;  /* 0xffefffffacac7812 */ /* 0x000fe200078ec0ff */
[----:B------:R-:W-:Y:S01]  /*19190*/  VIADD R32, R188, 0x30 ;  /* 0x00000030bc207836 */ /* 0x000fe20000000000 */
[----:B------:R-:W-:Y:S02]  /*191a0*/  FSEL R199, R30, -INF , P0 ;  /* 0xff8000001ec77808 */ /* 0x000fe40000000000 */
[----:B------:R-:W-:Y:S02]  /*191b0*/  IABS R19, R19 ;  /* 0x0000001300137213 */ /* 0x000fe40000000000 */
[----:B------:R-:W-:Y:S02]  /*191c0*/  ISETP.GE.AND P0, PT, R17, R182, PT ;  /* 0x000000b61100720c */ /* 0x000fe40003f06270 */
[----:B------:R-:W-:Y:S02]  /*191d0*/  I2FP.F32.S32 R19, R19 ;  /* 0x0000001300137245 */ /* 0x000fe40000201400 */
[----:B------:R-:W-:Y:S02]  /*191e0*/  FSEL R31, R31, -INF , P0 ;  /* 0xff8000001f1f7808 */ /* 0x000fe40000000000 */
[-C--:B------:R-:W-:Y:S01]  /*191f0*/  ISETP.GE.AND P0, PT, R108, R184.reuse, PT ;  /* 0x000000b86c00720c */ /* 0x080fe20003f06270 */
[----:B------:R-:W-:Y:S01]  /*19200*/  FFMA.FTZ R49, -R180, R19, R49 ;  /* 0x00000013b4317223 */ /* 0x000fe20000010131 */
[----:B------:R-:W-:Y:S01]  /*19210*/  ISETP.GE.AND P1, PT, R112, R181, PT ;  /* 0x000000b57000720c */ /* 0x000fe20003f26270 */
[----:B------:R-:W-:Y:S01]  /*19220*/  FFMA.FTZ R55, -R180, R19, R55 ;  /* 0x00000013b4377223 */ /* 0x000fe20000010137 */
[----:B------:R-:W-:Y:S01]  /*19230*/  FSEL R191, R37, -INF , P0 ;  /* 0xff80000025bf7808 */ /* 0x000fe20000000000 */
[C---:B------:R-:W-:Y:S01]  /*19240*/  VIADD R19, R187.reuse, 0xffffffd9 ;  /* 0xffffffd9bb137836 */ /* 0x040fe20000000000 */
[----:B------:R-:W-:Y:S02]  /*19250*/  ISETP.GE.AND P0, PT, R188, R184, PT ;  /* 0x000000b8bc00720c */ /* 0x000fe40003f06270 */
[----:B------:R-:W-:Y:S02]  /*19260*/  ISETP.GE.AND P6, PT, R6, R181, PT ;  /* 0x000000b50600720c */ /* 0x000fe40003fc6270 */
[----:B------:R-:W-:Y:S02]  /*19270*/  IABS R19, R19 ;  /* 0x0000001300137213 */ /* 0x000fe40000000000 */
[----:B------:R-:W-:Y:S02]  /*19280*/  FSEL R193, R36, -INF , P0 ;  /* 0xff80000024c17808 */ /* 0x000fe40000000000 */
[----:B------:R-:W-:Y:S02]  /*19290*/  I2FP.F32.S32 R19, R19 ;  /* 0x0000001300137245 */ /* 0x000fe40000201400 */
[-C--:B------:R-:W-:Y:S03]  /*192a0*/  ISETP.GE.AND P0, PT, R6, R182.reuse, PT ;  /* 0x000000b60600720c */ /* 0x080fe60003f06270 */
[-C--:B------:R-:W-:Y:S01]  /*192b0*/  FFMA.FTZ R52, -R180, R19.reuse, R52 ;  /* 0x00000013b4347223 */ /* 0x080fe20000010134 */
[----:B------:R-:W-:Y:S01]  /*192c0*/  FSEL R114, R34, -INF , P0 ;  /* 0xff80000022727808 */ /* 0x000fe20000000000 */
[----:B------:R-:W-:Y:S01]  /*192d0*/  FFMA.FTZ R58, -R180, R19, R58 ;  /* 0x00000013b43a7223 */ /* 0x000fe2000001013a */
[----:B------:R-:W-:Y:S01]  /*192e0*/  ISETP.GE.AND P0, PT, R0, R182, PT ;  /* 0x000000b60000720c */ /* 0x000fe20003f06270 */
[----:B------:R-:W-:Y:S02]  /*192f0*/  VIADD R19, R187, 0xffffffd8 ;  /* 0xffffffd8bb137836 */ /* 0x000fe40000000000 */
[C---:B------:R-:W-:Y:S01]  /*19300*/  VIADD R34, R188.reuse, 0x29 ;  /* 0x00000029bc227836 */ /* 0x040fe20000000000 */
[----:B------:R-:W-:Y:S01]  /*19310*/  FSEL R113, R35, -INF , P0 ;  /* 0xff80000023717808 */ /* 0x000fe20000000000 */
[----:B------:R-:W-:Y:S01]  /*19320*/  VIADD R35, R188, 0x28 ;  /* 0x00000028bc237836 */ /* 0x000fe20000000000 */
[----:B------:R-:W-:Y:S02]  /*19330*/  IABS R19, R19 ;  /* 0x0000001300137213 */ /* 0x000fe40000000000 */
[----:B------:R-:W-:Y:S01]  /*19340*/  ISETP.GE.AND P0, PT, R112, R183, PT ;  /* 0x000000b77000720c */ /* 0x000fe20003f06270 */
[----:B------:R-:W-:Y:S01]  /*19350*/  VIADD R112, R188, 0x10 ;  /* 0x00000010bc707836 */ /* 0x000fe20000000000 */
[----:B------:R-:W-:Y:S05]  /*19360*/  I2FP.F32.S32 R19, R19 ;  /* 0x0000001300137245 */ /* 0x000fea0000201400 */
[CC--:B------:R-:W-:Y:S01]  /*19370*/  FFMA.FTZ R53, -R180.reuse, R19.reuse, R53 ;  /* 0x00000013b4357223 */ /* 0x0c0fe20000010135 */
[----:B------:R-:W-:Y:S01]  /*19380*/  FFMA.FTZ R59, -R180, R19, R59 ;  /* 0x00000013b43b7223 */ /* 0x000fe2000001013b */
[C---:B------:R-:W-:Y:S04]  /*19390*/  VIADD R19, R187.reuse, 0xffffffd1 ;  /* 0xffffffd1bb137836 */ /* 0x040fe80000000000 */
[----:B------:R-:W-:Y:S02]  /*193a0*/  @P0 LOP3.LUT R172, R172, 0x100000, RZ, 0xfc, !PT ;  /* 0x00100000acac0812 */ /* 0x000fe400078efcff */
[----:B------:R-:W-:Y:S02]  /*193b0*/  IABS R19, R19 ;  /* 0x0000001300137213 */ /* 0x000fe40000000000 */
[----:B------:R-:W-:Y:S02]  /*193c0*/  LOP3.LUT R172, R172, 0xfff7ffff, RZ, 0xc0, !PT ;  /* 0xfff7ffffacac7812 */ /* 0x000fe400078ec0ff */
[----:B------:R-:W-:Y:S02]  /*193d0*/  I2FP.F32.S32 R19, R19 ;  /* 0x0000001300137245 */ /* 0x000fe40000201400 */
[----:B------:R-:W-:Y:S02]  /*193e0*/  @P1 LOP3.LUT R172, R172, 0x80000, RZ, 0xfc, !PT ;  /* 0x00080000acac1812 */ /* 0x000fe400078efcff */
[----:B------:R-:W-:Y:S01]  /*193f0*/  ISETP.GE.AND P1, PT, R110, R181, PT ;  /* 0x000000b56e00720c */ /* 0x000fe20003f26270 */
[-C--:B------:R-:W-:Y:S01]  /*19400*/  FFMA.FTZ R56, -R180, R19.reuse, R56 ;  /* 0x00000013b4387223 */ /* 0x080fe20000010138 */
[----:B------:R-:W-:Y:S01]  /*19410*/  LOP3.LUT R172, R172, 0xfffbffff, RZ, 0xc0, !PT ;  /* 0xfffbffffacac7812 */ /* 0x000fe200078ec0ff */
[C---:B------:R-:W-:Y:S01]  /*19420*/  FFMA.FTZ R62, -R180.reuse, R19, R62 ;  /* 0x00000013b43e7223 */ /* 0x040fe2000001013e */
[C---:B------:R-:W-:Y:S05]  /*19430*/  VIADD R19, R187.reuse, 0xffffffd0 ;  /* 0xffffffd0bb137836 */ /* 0x040fea0000000000 */
[----:B------:R-:W-:Y:S04]  /*19440*/  IABS R19, R19 ;  /* 0x0000001300137213 */ /* 0x000fe80000000000 */
[----:B------:R-:W-:Y:S05]  /*19450*/  I2FP.F32.S32 R19, R19 ;  /* 0x0000001300137245 */ /* 0x000fea0000201400 */
[CC--:B------:R-:W-:Y:S01]  /*19460*/  FFMA.FTZ R57, -R180.reuse, R19.reuse, R57 ;  /* 0x00000013b4397223 */ /* 0x0c0fe20000010139 */
[C---:B------:R-:W-:Y:S01]  /*19470*/  FFMA.FTZ R63, -R180.reuse, R19, R63 ;  /* 0x00000013b43f7223 */ /* 0x040fe2000001013f */
[C---:B------:R-:W-:Y:S05]  /*19480*/  VIADD R19, R187.reuse, 0xffffffc9 ;  /* 0xffffffc9bb137836 */ /* 0x040fea0000000000 */
[----:B------:R-:W-:Y:S04]  /*19490*/  IABS R19, R19 ;  /* 0x0000001300137213 */ /* 0x000fe80000000000 */
[----:B------:R-:W-:Y:S05]  /*194a0*/  I2FP.F32.S32 R19, R19 ;  /* 0x0000001300137245 */ /* 0x000fea0000201400 */
[CC--:B------:R-:W-:Y:S01]  /*194b0*/  FFMA.FTZ R60, -R180.reuse, R19.reuse, R60 ;  /* 0x00000013b43c7223 */ /* 0x0c0fe2000001013c */
[C---:B------:R-:W-:Y:S01]  /*194c0*/  FFMA.FTZ R66, -R180.reuse, R19, R66 ;  /* 0x00000013b4427223 */ /* 0x040fe20000010142 */
[C---:B------:R-:W-:Y:S02]  /*194d0*/  VIADD R19, R187.reuse, 0xffffffc1 ;  /* 0xffffffc1bb137836 */ /* 0x040fe40000000000 */
[----:B------:R-:W-:Y:S03]  /*194e0*/  VIADD R187, R187, 0x80 ;  /* 0x00000080bbbb7836 */ /* 0x000fe60000000000 */
[----:B------:R-:W-:Y:S04]  /*194f0*/  IABS R19, R19 ;  /* 0x0000001300137213 */ /* 0x000fe80000000000 */
[----:B------:R-:W-:Y:S05]  /*19500*/  I2FP.F32.S32 R19, R19 ;  /* 0x0000001300137245 */ /* 0x000fea0000201400 */
[----:B------:R-:W-:Y:S01]  /*19510*/  FFMA.FTZ R64, -R180, R19, R64 ;  /* 0x00000013b4407223 */ /* 0x000fe20000010140 */
[----:B------:R-:W-:Y:S05]  /*19520*/  VIADD R19, R188, 0x8 ;  /* 0x00000008bc137836 */ /* 0x000fea0000000000 */
[CC--:B------:R-:W-:Y:S02]  /*19530*/  ISETP.GE.AND P0, PT, R19.reuse, R184.reuse, PT ;  /* 0x000000b81300720c */ /* 0x0c0fe40003f06270 */
[-C--:B------:R-:W-:Y:S02]  /*19540*/  ISETP.GE.AND P5, PT, R19, R183.reuse, PT ;  /* 0x000000b71300720c */ /* 0x080fe40003fa6270 */
[----:B------:R-:W-:Y:S01]  /*19550*/  FSEL R161, R40, -INF , P0 ;  /* 0xff80000028a17808 */ /* 0x000fe20000000000 */
[----:B------:R-:W-:Y:S01]  /*19560*/  VIADD R40, R188, 0x20 ;  /* 0x00000020bc287836 */ /* 0x000fe20000000000 */
[-C--:B------:R-:W-:Y:S11]  /*19570*/  ISETP.GE.AND P0, PT, R110, R183.reuse, PT ;  /* 0x000000b76e00720c */ /* 0x080ff60003f06270 */
[----:B------:R-:W-:Y:S02]  /*19580*/  @!UPT UIADD3 URZ, UPT, UPT, URZ, URZ, URZ ;  /* 0x000000fffffff290 */ /* 0x000fe4000fffe0ff */
[----:B------:R-:W-:Y:S02]  /*19590*/  @P0 LOP3.LUT R172, R172, 0x40000, RZ, 0xfc, !PT ;  /* 0x00040000acac0812 */ /* 0x000fe400078efcff */
[----:B------:R-:W-:Y:S02]  /*195a0*/  ISETP.GE.AND P0, PT, R116, R184, PT ;  /* 0x000000b87400720c */ /* 0x000fe40003f06270 */
[----:B------:R-:W-:Y:S02]  /*195b0*/  LOP3.LUT R172, R172, 0xfffdffff, RZ, 0xc0, !PT ;  /* 0xfffdffffacac7812 */ /* 0x000fe400078ec0ff */
[----:B------:R-:W-:Y:S02]  /*195c0*/  FSEL R143, R41, -INF , P0 ;  /* 0xff800000298f7808 */ /* 0x000fe40000000000 */
[----:B------:R-:W-:Y:S02]  /*195d0*/  ISETP.GE.AND P0, PT, R188, R182, PT ;  /* 0x000000b6bc00720c */ /* 0x000fe40003f06270 */
[----:B------:R-:W-:Y:S02]  /*195e0*/  @P1 LOP3.LUT R172, R172, 0x20000, RZ, 0xfc, !PT ;  /* 0x00020000acac1812 */ /* 0x000fe400078efcff */
[----:B------:R-:W-:Y:S01]  /*195f0*/  FSEL R110, R38, -INF , P0 ;  /* 0xff800000266e7808 */ /* 0x000fe20000000000 */
[----:B------:R-:W-:Y:S01]  /*19600*/  VIADD R38, R188, 0x21 ;  /* 0x00000021bc267836 */ /* 0x000fe20000000000 */
[C---:B------:R-:W-:Y:S02]  /*19610*/  ISETP.GE.AND P0, PT, R111.reuse, R183, PT ;  /* 0x000000b76f00720c */ /* 0x040fe40003f06270 */
[----:B------:R-:W-:Y:S02]  /*19620*/  LOP3.LUT R172, R172, 0xfffeffff, RZ, 0xc0, !PT ;  /* 0xfffeffffacac7812 */ /* 0x000fe400078ec0ff */
[----:B------:R-:W-:Y:S09]  /*19630*/  ISETP.GE.AND P1, PT, R111, R181, PT ;  /* 0x000000b56f00720c */ /* 0x000ff20003f26270 */
[----:B------:R-:W-:Y:S02]  /*19640*/  @P0 LOP3.LUT R172, R172, 0x10000, RZ, 0xfc, !PT ;  /* 0x00010000acac0812 */ /* 0x000fe400078efcff */
[-C--:B------:R-:W-:Y:S02]  /*19650*/  ISETP.GE.AND P0, PT, R112, R184.reuse, PT ;  /* 0x000000b87000720c */ /* 0x080fe40003f06270 */
        /* <DEDUP_REMOVED lines=19> */
[C---:B------:R-:W-:Y:S02]  /*19790*/  ISETP.GE.AND P0, PT, R12.reuse, R183, PT ;  /* 0x000000b70c00720c */ /* 0x040fe40003f06270 */
[----:B------:R-:W-:Y:S11]  /*197a0*/  ISETP.GE.AND P1, PT, R12, R181, PT ;  /* 0x000000b50c00720c */ /* 0x000ff60003f26270 */
[----:B------:R-:W-:Y:S02]  /*197b0*/  @P0 LOP3.LUT R172, R172, 0x1000, RZ, 0xfc, !PT ;  /* 0x00001000acac0812 */ /* 0x000fe400078efcff */
[-C--:B------:R-:W-:Y:S02]  /*197c0*/  ISETP.GE.AND P0, PT, R44, R184.reuse, PT ;  /* 0x000000b82c00720c */ /* 0x080fe40003f06270 */
        /* <DEDUP_REMOVED lines=17> */
[----:B------:R-:W-:Y:S02]  /*198e0*/  ISETP.GE.AND P1, PT, R11, R181, PT ;  /* 0x000000b50b00720c */ /* 0x000fe40003f26270 */
[----:B------:R-:W-:Y:S09]  /*198f0*/  P2R R49, PR, RZ, 0x8 ;  /* 0x00000008ff317803 */ /* 0x000ff20000000000 */
        /* <DEDUP_REMOVED lines=19> */
[----:B------:R-:W-:Y:S01]  /*19a30*/  ISETP.GE.AND P1, PT, R7, R181, PT ;  /* 0x000000b50700720c */ /* 0x000fe20003f26270 */
[----:B------:R-:W-:Y:S01]  /*19a40*/  VIADD R7, R188, 0x38 ;  /* 0x00000038bc077836 */ /* 0x000fe20000000000 */
[----:B------:R-:W-:Y:S09]  /*19a50*/  P2R R51, PR, RZ, 0x4 ;  /* 0x00000004ff337803 */ /* 0x000ff20000000000 */
[----:B------:R-:W-:Y:S02]  /*19a60*/  @P0 LOP3.LUT R172, R172, 0x10, RZ, 0xfc, !PT ;  /* 0x00000010acac0812 */ /* 0x000fe400078efcff */
[-C--:B------:R-:W-:Y:S02]  /*19a70*/  ISETP.GE.AND P0, PT, R35, R184.reuse, PT ;  /* 0x000000b82300720c */ /* 0x080fe40003f06270 */
[----:B------:R-:W-:Y:S02]  /*19a80*/  LOP3.LUT R172, R172, 0xfffffff7, RZ, 0xc0, !PT ;  /* 0xfffffff7acac7812 */ /* 0x000fe400078ec0ff */
[----:B------:R-:W-:Y:S02]  /*19a90*/  FSEL R56, R56, -INF , P0 ;  /* 0xff80000038387808 */ /* 0x000fe40000000000 */
[----:B------:R-:W-:Y:S02]  /*19aa0*/  ISETP.GE.AND P0, PT, R17, R183, PT ;  /* 0x000000b71100720c */ /* 0x000fe40003f06270 */
[----:B------:R-:W-:Y:S02]  /*19ab0*/  @P1 LOP3.LUT R172, R172, 0x8, RZ, 0xfc, !PT ;  /* 0x00000008acac1812 */ /* 0x000fe400078efcff */
[----:B------:R-:W-:Y:S02]  /*19ac0*/  ISETP.GE.AND P1, PT, R108, R181, PT ;  /* 0x000000b56c00720c */ /* 0x000fe40003f26270 */
[----:B------:R-:W-:Y:S02]  /*19ad0*/  LOP3.LUT R172, R172, 0xfffffffd, RZ, 0xc0, !PT ;  /* 0xfffffffdacac7812 */ /* 0x000fe400078ec0ff */
[----:B------:R-:W-:Y:S02]  /*19ae0*/  FSEL R53, R39, -INF , !P1 ;  /* 0xff80000027357808 */ /* 0x000fe40004800000 */
[-C--:B------:R-:W-:Y:S03]  /*19af0*/  ISETP.GE.AND P1, PT, R6, R183.reuse, PT ;  /* 0x000000b70600720c */ /* 0x080fe60003f26270 */
[----:B------:R-:W-:Y:S02]  /*19b00*/  @P0 LOP3.LUT R172, R172, 0x2, RZ, 0xfc, !PT ;  /* 0x00000002acac0812 */ /* 0x000fe400078efcff */
[----:B------:R-:W-:Y:S02]  /*19b10*/  ISETP.GE.AND P0, PT, R34, R184, PT ;  /* 0x000000b82200720c */ /* 0x000fe40003f06270 */
[----:B------:R-:W-:Y:S02]  /*19b20*/  P2R R39, PR, RZ, 0x2 ;  /* 0x00000002ff277803 */ /* 0x000fe40000000000 */
[----:B------:R-:W-:Y:S02]  /*19b30*/  FSEL R115, R57, -INF , P0 ;  /* 0xff80000039737808 */ /* 0x000fe40000000000 */
[----:B------:R-:W-:Y:S02]  /*19b40*/  ISETP.GE.AND P0, PT, R0, R183, PT ;  /* 0x000000b70000720c */ /* 0x000fe40003f06270 */
[----:B------:R-:W-:Y:S02]  /*19b50*/  P2R R57, PR, RZ, 0x10 ;  /* 0x00000010ff397803 */ /* 0x000fe40000000000 */
[----:B------:R-:W-:Y:S02]  /*19b60*/  FSEL R201, R201, -INF , !P0 ;  /* 0xff800000c9c97808 */ /* 0x000fe40004000000 */
[-C--:B------:R-:W-:Y:S04]  /*19b70*/  ISETP.GE.AND P0, PT, R40, R182.reuse, PT ;  /* 0x000000b62800720c */ /* 0x080fe80003f06270 */
[----:B------:R-:W-:Y:S02]  /*19b80*/  FSEL R54, R54, -INF , P0 ;  /* 0xff80000036367808 */ /* 0x000fe40000000000 */
[----:B------:R-:W-:Y:S04]  /*19b90*/  ISETP.GE.AND P0, PT, R38, R182, PT ;  /* 0x000000b62600720c */ /* 0x000fe80003f06270 */
[----:B------:R-:W-:Y:S02]  /*19ba0*/  FSEL R111, R55, -INF , P0 ;  /* 0xff800000376f7808 */ /* 0x000fe40000000000 */
[-C--:B------:R-:W-:Y:S02]  /*19bb0*/  ISETP.GE.AND P0, PT, R32, R184.reuse, PT ;  /* 0x000000b82000720c */ /* 0x080fe40003f06270 */
[----:B------:R-:W-:Y:S02]  /*19bc0*/  P2R R55, PR, RZ, 0x40 ;  /* 0x00000040ff377803 */ /* 0x000fe40000000000 */
[----:B------:R-:W-:Y:S02]  /*19bd0*/  FSEL R30, R60, -INF , P0 ;  /* 0xff8000003c1e7808 */ /* 0x000fe40000000000 */
[----:B------:R-:W-:Y:S04]  /*19be0*/  ISETP.GE.AND P0, PT, R29, R184, PT ;  /* 0x000000b81d00720c */ /* 0x000fe80003f06270 */
[----:B------:R-:W-:Y:S02]  /*19bf0*/  FSEL R27, R61, -INF , P0 ;  /* 0xff8000003d1b7808 */ /* 0x000fe40000000000 */
[-C--:B------:R-:W-:Y:S04]  /*19c00*/  ISETP.GE.AND P0, PT, R35, R182.reuse, PT ;  /* 0x000000b62300720c */ /* 0x080fe80003f06270 */
[----:B------:R-:W-:Y:S02]  /*19c10*/  FSEL R58, R58, -INF , P0 ;  /* 0xff8000003a3a7808 */ /* 0x000fe40000000000 */
[----:B------:R-:W-:Y:S04]  /*19c20*/  ISETP.GE.AND P0, PT, R34, R182, PT ;  /* 0x000000b62200720c */ /* 0x000fe80003f06270 */
[----:B------:R-:W-:Y:S02]  /*19c30*/  FSEL R12, R59, -INF , P0 ;  /* 0xff8000003b0c7808 */ /* 0x000fe40000000000 */
[-C--:B------:R-:W-:Y:S02]  /*19c40*/  ISETP.GE.AND P0, PT, R26, R184.reuse, PT ;  /* 0x000000b81a00720c */ /* 0x080fe40003f06270 */
[----:B------:R-:W-:Y:S02]  /*19c50*/  P2R R59, PR, RZ, 0x20 ;  /* 0x00000020ff3b7803 */ /* 0x000fe40000000000 */
[----:B------:R-:W-:Y:S02]  /*19c60*/  FSEL R6, R65, -INF , P0 ;  /* 0xff80000041067808 */ /* 0x000fe40000000000 */
[----:B------:R-:W-:Y:S02]  /*19c70*/  ISETP.GE.AND P0, PT, R19, R181, PT ;  /* 0x000000b51300720c */ /* 0x000fe40003f06270 */
[C---:B------:R-:W-:Y:S02]  /*19c80*/  LOP3.LUT P5, RZ, R172.reuse, 0x800, RZ, 0xc0, !PT ;  /* 0x00000800acff7812 */ /* 0x040fe400078ac0ff */
[----:B------:R-:W-:Y:S02]  /*19c90*/  LOP3.LUT R172, R172, 0xfffffffe, RZ, 0xc0, !PT ;  /* 0xfffffffeacac7812 */ /* 0x000fe400078ec0ff */
[----:B------:R-:W-:Y:S07]  /*19ca0*/  P2R R65, PR, RZ, 0x20 ;  /* 0x00000020ff417803 */ /* 0x000fee0000000000 */
[----:B------:R-:W-:Y:S02]  /*19cb0*/  @P0 LOP3.LUT R172, R172, 0x1, RZ, 0xfc, !PT ;  /* 0x00000001acac0812 */ /* 0x000fe400078efcff */
[----:B------:R-:W-:Y:S02]  /*19cc0*/  ISETP.GE.AND P0, PT, R7, R184, PT ;  /* 0x000000b80700720c */ /* 0x000fe40003f06270 */
[C---:B------:R-:W-:Y:S02]  /*19cd0*/  LOP3.LUT P5, RZ, R172.reuse, 0x40, RZ, 0xc0, !PT ;  /* 0x00000040acff7812 */ /* 0x040fe400078ac0ff */
[C---:B------:R-:W-:Y:S02]  /*19ce0*/  LOP3.LUT P1, RZ, R172.reuse, 0x2, RZ, 0xc0, !PT ;  /* 0x00000002acff7812 */ /* 0x040fe4000782c0ff */
[----:B------:R-:W-:Y:S02]  /*19cf0*/  P2R R108, PR, RZ, 0x20 ;  /* 0x00000020ff6c7803 */ /* 0x000fe40000000000 */
[C---:B------:R-:W-:Y:S02]  /*19d00*/  LOP3.LUT P5, RZ, R172.reuse, 0x100, RZ, 0xc0, !PT ;  /* 0x00000100acff7812 */ /* 0x040fe400078ac0ff */
[----:B------:R-:W-:Y:S02]  /*19d10*/  FSEL R205, R205, -INF , !P1 ;  /* 0xff800000cdcd7808 */ /* 0x000fe40004800000 */
[----:B------:R-:W-:Y:S02]  /*19d20*/  P2R R117, PR, RZ, 0x20 ;  /* 0x00000020ff757803 */ /* 0x000fe40000000000 */
[C---:B------:R-:W-:Y:S02]  /*19d30*/  LOP3.LUT P5, RZ, R172.reuse, 0x2000, RZ, 0xc0, !PT ;  /* 0x00002000acff7812 */ /* 0x040fe400078ac0ff */
[----:B------:R-:W-:Y:S02]  /*19d40*/  ISETP.NE.AND P1, PT, R39, RZ, PT ;  /* 0x000000ff2700720c */ /* 0x000fe40003f25270 */
[----:B------:R-:W-:Y:S02]  /*19d50*/  P2R R118, PR, RZ, 0x20 ;  /* 0x00000020ff767803 */ /* 0x000fe40000000000 */
[----:B------:R-:W-:Y:S02]  /*19d60*/  LOP3.LUT P5, RZ, R172, 0x8000, RZ, 0xc0, !PT ;  /* 0x00008000acff7812 */ /* 0x000fe400078ac0ff */
[----:B------:R-:W-:Y:S02]  /*19d70*/  FSEL R0, R64, -INF , P0 ;  /* 0xff80000040007808 */ /* 0x000fe40000000000 */
        /* <DEDUP_REMOVED lines=11> */
[----:B------:R-:W-:Y:S02]  /*19e30*/  FSEL R61, R62, -INF , P0 ;  /* 0xff8000003e3d7808 */ /* 0x000fe40000000000 */
[----:B------:R-:W-:Y:S02]  /*19e40*/  P2R R125, PR, RZ, 0x20 ;  /* 0x00000020ff7d7803 */ /* 0x000fe40000000000 */
[C---:B------:R-:W-:Y:S02]  /*19e50*/  LOP3.LUT P5, RZ, R172.reuse, 0x4000, RZ, 0xc0, !PT ;  /* 0x00004000acff7812 */ /* 0x040fe400078ac0ff */
        /* <DEDUP_REMOVED lines=9> */
[----:B------:R-:W-:Y:S02]  /*19ef0*/  FSEL R60, R63, -INF , P0 ;  /* 0xff8000003f3c7808 */ /* 0x000fe40000000000 */
[----:B------:R-:W-:Y:S02]  /*19f00*/  P2R R11, PR, RZ, 0x20 ;  /* 0x00000020ff0b7803 */ /* 0x000fe40000000000 */
[C---:B------:R-:W-:Y:S02]  /*19f10*/  LOP3.LUT P5, RZ, R172.reuse, 0x40000, RZ, 0xc0, !PT ;  /* 0x00040000acff7812 */ /* 0x040fe400078ac0ff */
[C---:B------:R-:W-:Y:S02]  /*19f20*/  LOP3.LUT P6, RZ, R172.reuse, 0x10, RZ, 0xc0, !PT ;  /* 0x00000010acff7812 */ /* 0x040fe400078cc0ff */
[----:B------:R-:W-:Y:S02]  /*19f30*/  P2R R129, PR, RZ, 0x20 ;  /* 0x00000020ff817803 */ /* 0x000fe40000000000 */
[----:B------:R-:W-:Y:S02]  /*19f40*/  LOP3.LUT P5, RZ, R172, 0x100000, RZ, 0xc0, !PT ;  /* 0x00100000acff7812 */ /* 0x000fe400078ac0ff */
[-C--:B------:R-:W-:Y:S02]  /*19f50*/  ISETP.GE.AND P0, PT, R26, R182.reuse, PT ;  /* 0x000000b61a00720c */ /* 0x080fe40003f06270 */
        /* <DEDUP_REMOVED lines=8> */
[----:B------:R-:W-:Y:S02]  /*19fe0*/  FSEL R36, R67, -INF , P0 ;  /* 0xff80000043247808 */ /* 0x000fe40000000000 */
[----:B------:R-:W-:Y:S02]  /*19ff0*/  P2R R13, PR, RZ, 0x20 ;  /* 0x00000020ff0d7803 */ /* 0x000fe40000000000 */
[C---:B------:R-:W-:Y:S02]  /*1a000*/  LOP3.LUT P5, RZ, R172.reuse, 0x1000000, RZ, 0xc0, !PT ;  /* 0x01000000acff7812 */ /* 0x040fe400078ac0ff */
[----:B------:R-:W-:Y:S02]  /*1a010*/  ISETP.NE.AND P6, PT, R55, RZ, PT ;  /* 0x000000ff3700720c */ /* 0x000fe40003fc5270 */
[----:B------:R-:W-:Y:S02]  /*1a020*/  P2R R15, PR, RZ, 0x20 ;  /* 0x00000020ff0f7803 */ /* 0x000fe40000000000 */
[C---:B------:R-:W-:Y:S02]  /*1a030*/  LOP3.LUT P5, RZ, R172.reuse, 0x4000000, RZ, 0xc0, !PT ;  /* 0x04000000acff7812 */ /* 0x040fe400078ac0ff */
[----:B------:R-:W-:Y:S02]  /*1a040*/  ISETP.GE.AND P0, PT, R7, R182, PT ;  /* 0x000000b60700720c */ /* 0x000fe40003f06270 */
[----:B------:R-:W-:Y:S02]  /*1a050*/  P2R R19, PR, RZ, 0x20 ;  /* 0x00000020ff137803 */ /* 0x000fe40000000000 */
[----:B------:R-:W-:Y:S02]  /*1a060*/  LOP3.LUT P5, RZ, R172, 0x10000000, RZ, 0xc0, !PT ;  /* 0x10000000acff7812 */ /* 0x000fe400078ac0ff */
[----:B------:R-:W-:Y:S02]  /*1a070*/  FSEL R211, R211, -INF , !P2 ;  /* 0xff800000d3d37808 */ /* 0x000fe40005000000 */
[----:B------:R-:W-:Y:S02]  /*1a080*/  FSEL R21, R4, -INF , !P5 ;  /* 0xff80000004157808 */ /* 0x000fe40006800000 */
[----:B------:R-:W-:Y:S02]  /*1a090*/  ISETP.NE.AND P5, PT, R19, RZ, PT ;  /* 0x000000ff1300720c */ /* 0x000fe40003fa5270 */
[----:B------:R-:W-:Y:S02]  /*1a0a0*/  ISETP.NE.AND P2, PT, R51, RZ, PT ;  /* 0x000000ff3300720c */ /* 0x000fe40003f45270 */
        /* <DEDUP_REMOVED lines=13> */
[----:B------:R-:W2:Y:S01]  /*1a180*/  LD.E R3, desc[UR4][R102.64+0xdc] ;  /* 0x0000dc0466037980 */ /* 0x000ea2000c101900 */
[----:B------:R-:W-:Y:S02]  /*1a190*/  ISETP.NE.AND P5, PT, R130, RZ, PT ;  /* 0x000000ff8200720c */ /* 0x000fe40003fa5270 */
[----:B------:R-:W-:Y:S02]  /*1a1a0*/  FSEL R37, R66, -INF , P0 ;  /* 0xff80000042257808 */ /* 0x000fe40000000000 */
        /* <DEDUP_REMOVED lines=26> */
[----:B------:R-:W-:Y:S02]  /*1a350*/  LOP3.LUT R172, R172, 0xfffffffd, RZ, 0xc0, !PT ;  /* 0xfffffffdacac7812 */ /* 0x000fe400078ec0ff */
        /* <DEDUP_REMOVED lines=18> */
[----:B------:R-:W-:Y:S02]  /*1a480*/  ISETP.GE.AND P1, PT, R40, R181, PT ;  /* 0x000000b52800720c */ /* 0x000fe40003f26270 */
[----:B------:R-:W-:Y:S02]  /*1a490*/  FSEL R199, R199, -INF , !P0 ;  /* 0xff800000c7c77808 */ /* 0x000fe40004000000 */
[----:B------:R-:W-:Y:S02]  /*1a4a0*/  ISETP.NE.AND P3, PT, R49, RZ, PT ;  /* 0x000000ff3100720c */ /* 0x000fe40003f65270 */
[----:B------:R-:W-:Y:S02]  /*1a4b0*/  ISETP.GE.AND P0, PT, R188, R183, PT ;  /* 0x000000b7bc00720c */ /* 0x000fe40003f06270 */
[----:B------:R-:W-:Y:S02]  /*1a4c0*/  FMNMX3.FTZ R2, R2, R215, R213, !PT ;  /* 0x000000d702027276 */ /* 0x000fe400078100d5 */
[----:B------:R-:W-:Y:S02]  /*1a4d0*/  FSEL R191, R191, -INF , !P2 ;  /* 0xff800000bfbf7808 */ /* 0x000fe40005000000 */
[----:B------:R-:W-:Y:S02]  /*1a4e0*/  FMNMX3.FTZ R8, R8, R207, R205, !PT ;  /* 0x000000cf08087276 */ /* 0x000fe400078100cd */
[----:B------:R-:W-:Y:S02]  /*1a4f0*/  @P1 LOP3.LUT R172, R172, 0x2, RZ, 0xfc, !PT ;  /* 0x00000002acac1812 */ /* 0x000fe400078efcff */
[-C--:B------:R-:W-:Y:S02]  /*1a500*/  ISETP.GE.AND P1, PT, R38, R183.reuse, PT ;  /* 0x000000b72600720c */ /* 0x080fe40003f26270 */
[----:B------:R-:W-:Y:S02]  /*1a510*/  ISETP.GE.AND P2, PT, R116, R183, PT ;  /* 0x000000b77400720c */ /* 0x000fe40003f46270 */
[----:B------:R-:W-:Y:S02]  /*1a520*/  FSEL R197, R31, -INF , !P3 ;  /* 0xff8000001fc57808 */ /* 0x000fe40005800000 */
[----:B------:R-:W-:Y:S02]  /*1a530*/  ISETP.NE.AND P4, PT, R57, RZ, PT ;  /* 0x000000ff3900720c */ /* 0x000fe40003f85270 */
[----:B------:R-:W-:Y:S02]  /*1a540*/  FSEL R193, R193, -INF , !P0 ;  /* 0xff800000c1c17808 */ /* 0x000fe40004000000 */
[----:B------:R-:W-:Y:S02]  /*1a550*/  FMNMX3.FTZ R2, R2, R211, R209, !PT ;  /* 0x000000d302027276 */ /* 0x000fe400078100d1 */
[----:B------:R-:W-:Y:S02]  /*1a560*/  FSEL R119, R119, -INF , !P1 ;  /* 0xff80000077777808 */ /* 0x000fe40004800000 */
[CC--:B------:R-:W-:Y:S01]  /*1a570*/  ISETP.GE.AND P0, PT, R188.reuse, R181.reuse, PT ;  /* 0x000000b5bc00720c */ /* 0x0c0fe20003f06270 */
[----:B------:R-:W-:Y:S01]  /*1a580*/  VIADD R188, R188, 0xffffff80 ;  /* 0xffffff80bcbc7836 */ /* 0x000fe20000000000 */
[----:B------:R-:W-:Y:S02]  /*1a590*/  ISETP.GE.AND P1, PT, R35, R181, PT ;  /* 0x000000b52300720c */ /* 0x000fe40003f26270 */
        /* <DEDUP_REMOVED lines=8> */
[C---:B------:R-:W-:Y:S02]  /*1a620*/  ISETP.GE.AND P0, PT, R44.reuse, R183, PT ;  /* 0x000000b72c00720c */ /* 0x040fe40003f06270 */
[----:B------:R-:W-:Y:S02]  /*1a630*/  FSEL R131, R45, -INF , !P2 ;  /* 0xff8000002d837808 */ /* 0x000fe40005000000 */
[----:B------:R-:W-:Y:S02]  /*1a640*/  ISETP.GE.AND P2, PT, R44, R181, PT ;  /* 0x000000b52c00720c */ /* 0x000fe40003f46270 */
[----:B------:R-:W-:Y:S02]  /*1a650*/  FMNMX3.FTZ R2, R2, R51, R49, !PT ;  /* 0x0000003302027276 */ /* 0x000fe40007810031 */
[----:B------:R-:W-:Y:S02]  /*1a660*/  ISETP.GE.AND P3, PT, R116, R181, PT ;  /* 0x000000b57400720c */ /* 0x000fe40003f66270 */
[----:B------:R-:W-:Y:S02]  /*1a670*/  FMNMX3.FTZ R8, R8, R161, R143, !PT ;  /* 0x000000a108087276 */ /* 0x000fe4000781008f */
[----:B------:R-:W-:Y:S02]  /*1a680*/  FSEL R129, R48, -INF , !P0 ;  /* 0xff80000030817808 */ /* 0x000fe40004000000 */
[----:B------:R-:W-:Y:S02]  /*1a690*/  LOP3.LUT R172, R172, 0xfffffffe, RZ, 0xc0, !PT ;  /* 0xfffffffeacac7812 */ /* 0x000fe400078ec0ff */
        /* <DEDUP_REMOVED lines=9> */
[----:B------:R-:W-:Y:S02]  /*1a730*/  @P1 LOP3.LUT R172, R172, 0x1, RZ, 0xfc, !PT ;  /* 0x00000001acac1812 */ /* 0x000fe400078efcff */
[----:B------:R-:W-:Y:S02]  /*1a740*/  ISETP.GE.AND P3, PT, R42, R181, PT ;  /* 0x000000b52a00720c */ /* 0x000fe40003f66270 */
[----:B------:R-:W-:Y:S02]  /*1a750*/  FSEL R121, R52, -INF , !P0 ;  /* 0xff80000034797808 */ /* 0x000fe40004000000 */
[----:B------:R-:W-:Y:S02]  /*1a760*/  FSEL R57, R46, -INF , !P5 ;  /* 0xff8000002e397808 */ /* 0x000fe40006800000 */
[----:B------:R-:W-:Y:S02]  /*1a770*/  FSEL R127, R47, -INF , !P4 ;  /* 0xff8000002f7f7808 */ /* 0x000fe40006000000 */
[----:B------:R-:W-:Y:S01]  /*1a780*/  ISETP.GE.AND P0, PT, R35, R183, PT ;  /* 0x000000b72300720c */ /* 0x000fe20003f06270 */
[----:B------:R-:W-:Y:S01]  /*1a790*/  LDSM.16.MT88.4 R44, [R106+0x6000] ;  /* 0x006000006a2c783b */ /* 0x000fe20000004200 */
[----:B------:R-:W-:Y:S02]  /*1a7a0*/  FMNMX3.FTZ R2, R2, R141, R139, !PT ;  /* 0x0000008d02027276 */ /* 0x000fe4000781008b */
[----:B------:R-:W-:Y:S02]  /*1a7b0*/  FMNMX3.FTZ R10, R8, R129, R59, !PT ;  /* 0x00000081080a7276 */ /* 0x000fe4000781003b */
[----:B------:R-:W-:Y:S02]  /*1a7c0*/  FSEL R115, R115, -INF , !P2 ;  /* 0xff80000073737808 */ /* 0x000fe40005000000 */
[----:B------:R-:W-:Y:S02]  /*1a7d0*/  LOP3.LUT P2, RZ, R172, 0x1, RZ, 0xc0, !PT ;  /* 0x00000001acff7812 */ /* 0x000fe4000784c0ff */
[----:B------:R-:W-:Y:S02]  /*1a7e0*/  FSEL R123, R123, -INF , !P3 ;  /* 0xff8000007b7b7808 */ /* 0x000fe40005800000 */
[----:B------:R-:W-:Y:S02]  /*1a7f0*/  FMNMX3.FTZ R8, R2, R57, R127, !PT ;  /* 0x0000003902087276 */ /* 0x000fe4000781007f */
[----:B------:R-:W-:Y:S02]  /*1a800*/  ISETP.GE.AND P4, PT, R38, R181, PT ;  /* 0x000000b52600720c */ /* 0x000fe40003f86270 */
[----:B------:R-:W-:Y:S02]  /*1a810*/  FSEL R117, R56, -INF , !P0 ;  /* 0xff80000038757808 */ /* 0x000fe40004000000 */
[----:B------:R-:W-:Y:S02]  /*1a820*/  LOP3.LUT P3, RZ, R172, 0x2, RZ, 0xc0, !PT ;  /* 0x00000002acff7812 */ /* 0x000fe4000786c0ff */
[-C--:B------:R-:W-:Y:S02]  /*1a830*/  ISETP.GE.AND P0, PT, R29, R183.reuse, PT ;  /* 0x000000b71d00720c */ /* 0x080fe40003f06270 */
[----:B------:R-:W-:Y:S02]  /*1a840*/  ISETP.GE.AND P1, PT, R32, R183, PT ;  /* 0x000000b72000720c */ /* 0x000fe40003f26270 */
[----:B------:R-:W-:Y:S02]  /*1a850*/  FMNMX3.FTZ R2, R10, R121, R119, !PT ;  /* 0x000000790a027276 */ /* 0x000fe40007810077 */
[----:B------:R-:W-:Y:S02]  /*1a860*/  FSEL R109, R58, -INF , !P2 ;  /* 0xff8000003a6d7808 */ /* 0x000fe40005000000 */
[----:B------:R-:W-:Y:S02]  /*1a870*/  ISETP.GE.AND P2, PT, R7, R183, PT ;  /* 0x000000b70700720c */ /* 0x000fe40003f46270 */
[----:B------:R-:W-:Y:S02]  /*1a880*/  ISETP.GE.AND P6, PT, R34, R181, PT ;  /* 0x000000b52200720c */ /* 0x000fe40003fc6270 */
[----:B------:R-:W-:Y:S02]  /*1a890*/  FSEL R111, R111, -INF , !P4 ;  /* 0xff8000006f6f7808 */ /* 0x000fe40006000000 */
[----:B------:R-:W-:Y:S02]  /*1a8a0*/  FMNMX3.FTZ R8, R8, R125, R123, !PT ;  /* 0x0000007d08087276 */ /* 0x000fe4000781007b */
[----:B------:R-:W-:Y:S02]  /*1a8b0*/  FSEL R113, R54, -INF , !P3 ;  /* 0xff80000036717808 */ /* 0x000fe40005800000 */
[----:B------:R-:W-:Y:S02]  /*1a8c0*/  FSEL R65, R30, -INF , !P1 ;  /* 0xff8000001e417808 */ /* 0x000fe40004800000 */
[----:B------:R-:W-:Y:S02]  /*1a8d0*/  FSEL R66, R27, -INF , !P0 ;  /* 0xff8000001b427808 */ /* 0x000fe40004000000 */
[----:B------:R-:W-:Y:S02]  /*1a8e0*/  FMNMX3.FTZ R2, R2, R117, R115, !PT ;  /* 0x0000007502027276 */ /* 0x000fe40007810073 */
[----:B------:R-:W-:Y:S02]  /*1a8f0*/  ISETP.GE.AND P3, PT, R26, R183, PT ;  /* 0x000000b71a00720c */ /* 0x000fe40003f66270 */
[----:B------:R-:W-:Y:S02]  /*1a900*/  FSEL R63, R0, -INF , !P2 ;  /* 0xff800000003f7808 */ /* 0x000fe40005000000 */
[-C--:B------:R-:W-:Y:S02]  /*1a910*/  ISETP.GE.AND P4, PT, R29, R181.reuse, PT ;  /* 0x000000b51d00720c */ /* 0x080fe40003f86270 */
[----:B------:R-:W-:Y:S01]  /*1a920*/  FSEL R67, R12, -INF , !P6 ;  /* 0xff8000000c437808 */ /* 0x000fe20007000000 */
[----:B------:R-:W-:Y:S01]  /*1a930*/  LDSM.16.MT88.4 R28, [R107+0x6000] ;  /* 0x006000006b1c783b */ /* 0x000fe20000004200 */
[----:B------:R-:W-:Y:S02]  /*1a940*/  ISETP.GE.AND P5, PT, R32, R181, PT ;  /* 0x000000b52000720c */ /* 0x000fe40003fa6270 */
[----:B------:R-:W-:Y:S02]  /*1a950*/  FMNMX3.FTZ R0, R8, R113, R111, !PT ;  /* 0x0000007108007276 */ /* 0x000fe4000781006f */
[----:B------:R-:W-:Y:S02]  /*1a960*/  FMNMX3.FTZ R2, R2, R65, R66, !PT ;  /* 0x0000004102027276 */ /* 0x000fe40007810042 */
        /* <DEDUP_REMOVED lines=47> */
[-C--:B------:R-:W-:Y:S01]  /*1ac60*/  FFMA.FTZ R118, R123, R3.reuse, -R62 ;  /* 0x000000037b767223 */ /* 0x080fe2000001083e */
[-CC-:B------:R-:W-:Y:S01]  /*1ac70*/  FFMA.FTZ R104, R191, R3.reuse, -R108.reuse ;  /* 0x00000003bf687223 */ /* 0x180fe2000001086c */
[-C--:B------:R-:W-:Y:S07]  /*1ac80*/  FFMA.FTZ R105, R143, R3.reuse, -R108 ;  /* 0x000000038f697223 */ /* 0x080fee000001086c */
[----:B------:R-:W-:Y:S01]  /*1ac90*/  MUFU.EX2 R52, R52 ;  /* 0x0000003400347308 */ /* 0x000fe20000000800 */
[-C--:B------:R-:W-:Y:S01]  /*1aca0*/  FFMA.FTZ R110, R139, R3.reuse, -R62 ;  /* 0x000000038b6e7223 */ /* 0x080fe2000001083e */
[-C--:B------:R-:W-:Y:S01]  /*1acb0*/  FFMA.FTZ R114, R133, R3.reuse, -R108 ;  /* 0x0000000385727223 */ /* 0x080fe2000001086c */
[-C--:B------:R-:W-:Y:S07]  /*1acc0*/  FFMA.FTZ R127, R127, R3.reuse, -R62 ;  /* 0x000000037f7f7223 */ /* 0x080fee000001083e */
[----:B------:R-:W-:Y:S01]  /*1acd0*/  MUFU.EX2 R58, R58 ;  /* 0x0000003a003a7308 */ /* 0x000fe20000000800 */
[-CC-:B------:R-:W-:Y:S01]  /*1ace0*/  FFMA.FTZ R124, R119, R3.reuse, -R108.reuse ;  /* 0x00000003777c7223 */ /* 0x180fe2000001086c */
[-C--:B------:R-:W-:Y:S01]  /*1acf0*/  FFMA.FTZ R122, R115, R3.reuse, -R108 ;  /* 0x00000003737a7223 */ /* 0x080fe2000001086c */
[-C--:B------:R-:W-:Y:S07]  /*1ad00*/  FFMA.FTZ R126, R111, R3.reuse, -R62 ;  /* 0x000000036f7e7223 */ /* 0x080fee000001083e */
[----:B------:R-:W4:Y:S01]  /*1ad10*/  MUFU.EX2 R135, R135 ;  /* 0x0000008700877308 */ /* 0x000f220000000800 */
[-CC-:B------:R-:W-:Y:S01]  /*1ad20*/  FFMA.FTZ R121, R121, R3.reuse, -R108.reuse ;  /* 0x0000000379797223 */ /* 0x180fe2000001086c */
[----:B---3--:R-:W-:Y:S01]  /*1ad30*/  F2FP.F16.F32.PACK_AB R40, R54, R48 ;  /* 0x000000303628723e */ /* 0x008fe200000000ff */
[-C--:B------:R-:W-:Y:S07]  /*1ad40*/  FFMA.FTZ R117, R117, R3.reuse, -R108 ;  /* 0x0000000375757223 */ /* 0x080fee000001086c */
[----:B------:R-:W3:Y:S01]  /*1ad50*/  MUFU.EX2 R195, R195 ;  /* 0x000000c300c37308 */ /* 0x000ee20000000800 */
[-CC-:B------:R-:W-:Y:S01]  /*1ad60*/  FFMA.FTZ R113, R113, R3.reuse, -R62.reuse ;  /* 0x0000000371717223 */ /* 0x180fe2000001083e */
[-C--:B------:R-:W-:Y:S01]  /*1ad70*/  FFMA.FTZ R109, R109, R3.reuse, -R62 ;  /* 0x000000036d6d7223 */ /* 0x080fe2000001083e */
[-CC-:B------:R-:W-:Y:S07]  /*1ad80*/  FFMA.FTZ R65, R65, R3.reuse, -R108.reuse ;  /* 0x0000000341417223 */ /* 0x180fee000001086c */
[----:B------:R-:W5:Y:S01]  /*1ad90*/  MUFU.EX2 R137, R137 ;  /* 0x0000008900897308 */ /* 0x000f620000000800 */
[-CC-:B------:R-:W-:Y:S01]  /*1ada0*/  FFMA.FTZ R66, R66, R3.reuse, -R108.reuse ;  /* 0x0000000342427223 */ /* 0x180fe2000001086c */
[-C--:B------:R-:W-:Y:S01]  /*1adb0*/  FFMA.FTZ R63, R63, R3.reuse, -R108 ;  /* 0x000000033f3f7223 */ /* 0x080fe2000001086c */
[-CC-:B------:R-:W-:Y:S07]  /*1adc0*/  FFMA.FTZ R60, R60, R3.reuse, -R62.reuse ;  /* 0x000000033c3c7223 */ /* 0x180fee000001083e */
[----:B------:R-:W1:Y:S01]  /*1add0*/  MUFU.EX2 R39, R9 ;  /* 0x0000000900277308 */ /* 0x000e620000000800 */
[----:B------:R-:W-:Y:S01]  /*1ade0*/  FFMA.FTZ R37, R37, R3, -R62 ;  /* 0x0000000325257223 */ /* 0x000fe2000001083e */
[----:B----4-:R-:W-:Y:S08]  /*1adf0*/  F2FP.F16.F32.PACK_AB R42, R56, R135 ;  /* 0x00000087382a723e */ /* 0x010ff000000000ff */
[----:B------:R-:W4:Y:S01]  /*1ae00*/  MUFU.EX2 R38, R10 ;  /* 0x0000000a00267308 */ /* 0x000f220000000800 */
[----:B------:R-:W-:Y:S02]  /*1ae10*/  ISETP.GT.AND P0, PT, R185, R158, PT ;  /* 0x0000009eb900720c */ /* 0x000fe40003f04270 */
[----:B---3--:R-:W-:Y:S07]  /*1ae20*/  F2FP.F16.F32.PACK_AB R41, R52, R195 ;  /* 0x000000c33429723e */ /* 0x008fee00000000ff */
[----:B------:R-:W-:Y:S01]  /*1ae30*/  MUFU.EX2 R104, R104 ;  /* 0x0000006800687308 */ /* 0x000fe20000000800 */
[----:B-----5:R-:W-:Y:S09]  /*1ae40*/  F2FP.F16.F32.PACK_AB R43, R58, R137 ;  /* 0x000000893a2b723e */ /* 0x020ff200000000ff */
[----:B------:R-:W-:Y:S01]  /*1ae50*/  MUFU.EX2 R105, R105 ;  /* 0x0000006900697308 */ /* 0x000fe20000000800 */
[C---:B-1----:R-:W-:Y:S01]  /*1ae60*/  FMUL.FTZ R4, R39.reuse, R96 ;  /* 0x0000006027047220 */ /* 0x042fe20000410000 */
[C---:B------:R-:W-:Y:S01]  /*1ae70*/  FMUL.FTZ R5, R39.reuse, R97 ;  /* 0x0000006127057220 */ /* 0x040fe20000410000 */
[C---:B------:R-:W-:Y:S01]  /*1ae80*/  FMUL.FTZ R8, R39.reuse, R92 ;  /* 0x0000005c27087220 */ /* 0x040fe20000410000 */
[C---:B------:R-:W-:Y:S01]  /*1ae90*/  FMUL.FTZ R9, R39.reuse, R93 ;  /* 0x0000005d27097220 */ /* 0x040fe20000410000 */
[C---:B----4-:R-:W-:Y:S01]  /*1aea0*/  FMUL.FTZ R6, R38.reuse, R98 ;  /* 0x0000006226067220 */ /* 0x050fe20000410000 */
[C---:B------:R-:W-:Y:S01]  /*1aeb0*/  FMUL.FTZ R7, R38.reuse, R99 ;  /* 0x0000006326077220 */ /* 0x040fe20000410000 */
[C---:B------:R-:W-:Y:S01]  /*1aec0*/  FMUL.FTZ R11, R38.reuse, R95 ;  /* 0x0000005f260b7220 */ /* 0x040fe20000410000 */
[C---:B------:R-:W-:Y:S01]  /*1aed0*/  FMUL.FTZ R10, R38.reuse, R94 ;  /* 0x0000005e260a7220 */ /* 0x040fe20000410000 */
[----:B------:R-:W-:Y:S01]  /*1aee0*/  FMUL.FTZ R19, R38, R87 ;  /* 0x0000005726137220 */ /* 0x000fe20000410000 */
[C---:B------:R-:W-:Y:S01]  /*1aef0*/  FFMA.FTZ R87, R39.reuse, R190, R48 ;  /* 0x000000be27577223 */ /* 0x040fe20000010030 */
[C---:B------:R-:W-:Y:S01]  /*1af00*/  FMUL.FTZ R32, R39.reuse, R68 ;  /* 0x0000004427207220 */ /* 0x040fe20000410000 */
[----:B------:R-:W-:Y:S01]  /*1af10*/  FMUL.FTZ R33, R39, R69 ;  /* 0x0000004527217220 */ /* 0x000fe20000410000 */
[C---:B------:R-:W-:Y:S01]  /*1af20*/  HMMA.16816.F32 R4, R40.reuse, R12, R4 ;  /* 0x0000000c2804723c */ /* 0x040fe20000001804 */
[----:B------:R-:W-:Y:S04]  /*1af30*/  MUFU.EX2 R112, R112 ;  /* 0x0000007000707308 */ /* 0x000fe80000000800 */
[----:B------:R-:W-:Y:S01]  /*1af40*/  FADD.FTZ R92, R54, R87 ;  /* 0x00000057365c7221 */ /* 0x000fe20000010000 */
[----:B------:R-:W-:Y:S01]  /*1af50*/  FFMA.FTZ R87, R53, R3, -R62 ;  /* 0x0000000335577223 */ /* 0x000fe2000001083e */
[C---:B------:R-:W-:Y:S01]  /*1af60*/  FMUL.FTZ R34, R38.reuse, R70 ;  /* 0x0000004626227220 */ /* 0x040fe20000410000 */
[C---:B------:R-:W-:Y:S03]  /*1af70*/  HMMA.16816.F32 R8, R40.reuse, R14, R8 ;  /* 0x0000000e2808723c */ /* 0x040fe60000001808 */
[----:B------:R-:W-:Y:S01]  /*1af80*/  MUFU.EX2 R110, R110 ;  /* 0x0000006e006e7308 */ /* 0x000fe20000000800 */
[C---:B------:R-:W-:Y:S01]  /*1af90*/  FMUL.FTZ R12, R39.reuse, R88 ;  /* 0x00000058270c7220 */ /* 0x040fe20000410000 */
[C---:B------:R-:W-:Y:S01]  /*1afa0*/  FMUL.FTZ R13, R39.reuse, R89 ;  /* 0x00000059270d7220 */ /* 0x040fe20000410000 */
[C---:B------:R-:W-:Y:S01]  /*1afb0*/  FMUL.FTZ R14, R38.reuse, R90 ;  /* 0x0000005a260e7220 */ /* 0x040fe20000410000 */
[C---:B------:R-:W-:Y:S01]  /*1afc0*/  FMUL.FTZ R15, R38.reuse, R91 ;  /* 0x0000005b260f7220 */ /* 0x040fe20000410000 */
[C---:B------:R-:W-:Y:S01]  /*1afd0*/  FMUL.FTZ R35, R38.reuse, R71 ;  /* 0x0000004726237220 */ /* 0x040fe20000410000 */
[C---:B------:R-:W-:Y:S01]  /*1afe0*/  FFMA.FTZ R195, R38.reuse, R189, R195 ;  /* 0x000000bd26c37223 */ /* 0x040fe200000100c3 */
[C---:B------:R-:W-:Y:S01]  /*1aff0*/  FMUL.FTZ R16, R39.reuse, R84 ;  /* 0x0000005427107220 */ /* 0x040fe20000410000 */
[----:B------:R-:W-:Y:S01]  /*1b000*/  FMUL.FTZ R17, R39, R85 ;  /* 0x0000005527117220 */ /* 0x000fe20000410000 */
[----:B------:R-:W-:Y:S01]  /*1b010*/  FMUL.FTZ R18, R38, R86 ;  /* 0x0000005626127220 */ /* 0x000fe20000410000 */
[----:B------:R-:W-:Y:S01]  /*1b020*/  FADD.FTZ R94, R52, R195 ;  /* 0x000000c3345e7221 */ /* 0x000fe20000010000 */
[C---:B--2---:R-:W-:Y:S01]  /*1b030*/  HMMA.16816.F32 R12, R40.reuse, R20, R12 ;  /* 0x00000014280c723c */ /* 0x044fe2000000180c */
[----:B------:R-:W-:Y:S01]  /*1b040*/  LDSM.16.MT88.4 R52, [R144+0x8000] ;  /* 0x008000009034783b */ /* 0x000fe20000004200 */
[----:B------:R-:W-:Y:S01]  /*1b050*/  MUFU.EX2 R114, R114 ;  /* 0x0000007200727308 */ /* 0x000fe20000000800 */
[----:B------:R-:W-:Y:S01]  /*1b060*/  FADD.FTZ R137, R137, R94 ;  /* 0x0000005e89897221 */ /* 0x000fe20000010000 */
[----:B------:R-:W-:Y:S01]  /*1b070*/  FMUL.FTZ R20, R39, R80 ;  /* 0x0000005027147220 */ /* 0x000fe20000410000 */
[--C-:B------:R-:W-:Y:S01]  /*1b080*/  FFMA.FTZ R80, R49, R3, -R62.reuse ;  /* 0x0000000331507223 */ /* 0x100fe2000001083e */
[C---:B------:R-:W-:Y:S01]  /*1b090*/  FMUL.FTZ R21, R39.reuse, R81 ;  /* 0x0000005127157220 */ /* 0x040fe20000410000 */
[----:B------:R-:W-:Y:S01]  /*1b0a0*/  FMUL.FTZ R24, R39, R76 ;  /* 0x0000004c27187220 */ /* 0x000fe20000410000 */
[C---:B------:R-:W-:Y:S04]  /*1b0b0*/  HMMA.16816.F32 R16, R40.reuse, R22, R16 ;  /* 0x000000162810723c */ /* 0x040fe80000001810 */
[----:B------:R-:W-:Y:S01]  /*1b0c0*/  MUFU.EX2 R116, R116 ;  /* 0x0000007400747308 */ /* 0x000fe20000000800 */
[C---:B------:R-:W-:Y:S01]  /*1b0d0*/  FMUL.FTZ R23, R38.reuse, R83 ;  /* 0x0000005326177220 */ /* 0x040fe20000410000 */
[C---:B------:R-:W-:Y:S01]  /*1b0e0*/  FMUL.FTZ R22, R38.reuse, R82 ;  /* 0x0000005226167220 */ /* 0x040fe20000410000 */
[--C-:B------:R-:W-:Y:S01]  /*1b0f0*/  FFMA.FTZ R83, R51, R3, -R62.reuse ;  /* 0x0000000333537223 */ /* 0x100fe2000001083e */
[----:B------:R-:W-:Y:S01]  /*1b100*/  FMUL.FTZ R25, R39, R77 ;  /* 0x0000004d27197220 */ /* 0x000fe20000410000 */
[----:B------:R-:W-:Y:S01]  /*1b110*/  LDSM.16.MT88.4 R48, [R106+0x7800] ;  /* 0x007800006a30783b */ /* 0x000fe20000004200 */
[C---:B------:R-:W-:Y:S01]  /*1b120*/  FMUL.FTZ R26, R38.reuse, R78 ;  /* 0x0000004e261a7220 */ /* 0x040fe20000410000 */
[----:B------:R-:W-:Y:S01]  /*1b130*/  FFMA.FTZ R78, R213, R3, -R62 ;  /* 0x00000003d54e7223 */ /* 0x000fe2000001083e */
[C---:B------:R-:W-:Y:S01]  /*1b140*/  FMUL.FTZ R27, R38.reuse, R79 ;  /* 0x0000004f261b7220 */ /* 0x040fe20000410000 */
[C---:B------:R-:W-:Y:S01]  /*1b150*/  HMMA.16816.F32 R20, R40.reuse, R28, R20 ;  /* 0x0000001c2814723c */ /* 0x040fe20000001814 */
[----:B------:R-:W-:Y:S02]  /*1b160*/  MUFU.EX2 R83, R83 ;  /* 0x0000005300537308 */ /* 0x000fe40000000800 */
[C---:B------:R-:W-:Y:S01]  /*1b170*/  FMUL.FTZ R28, R39.reuse, R72 ;  /* 0x00000048271c7220 */ /* 0x040fe20000410000 */
[----:B------:R-:W-:Y:S07]  /*1b180*/  FMUL.FTZ R29, R39, R73 ;  /* 0x00000049271d7220 */ /* 0x000fee0000410000 */
        /* <DEDUP_REMOVED lines=20> */
[----:B------:R-:W-:Y:S01]  /*1b2d0*/  HMMA.16816.F32 R32, R40, R46, R32 ;  /* 0x0000002e2820723c */ /* 0x000fe20000001820 */
[----:B------:R-:W1:Y:S07]  /*1b2e0*/  LDSM.16.MT88.4 R44, [R148+0x6800] ;  /* 0x00680000942c783b */ /* 0x000e6e0000004200 */
[----:B------:R-:W2:Y:S01]  /*1b2f0*/  MUFU.EX2 R70, R70 ;  /* 0x0000004600467308 */ /* 0x000ea20000000800 */
[-CC-:B------:R-:W-:Y:S01]  /*1b300*/  FFMA.FTZ R75, R237, R3.reuse, -R108.reuse ;  /* 0x00000003ed4b7223 */ /* 0x180fe2000001086c */
[-C--:B------:R-:W-:Y:S01]  /*1b310*/  FFMA.FTZ R69, R233, R3.reuse, -R108 ;  /* 0x00000003e9457223 */ /* 0x080fe2000001086c */
[-CC-:B------:R-:W-:Y:S07]  /*1b320*/  FFMA.FTZ R68, R225, R3.reuse, -R62.reuse ;  /* 0x00000003e1447223 */ /* 0x180fee000001083e */
[----:B------:R-:W-:Y:S01]  /*1b330*/  MUFU.EX2 R71, R71 ;  /* 0x0000004700477308 */ /* 0x000fe20000000800 */
[-CC-:B------:R-:W-:Y:S01]  /*1b340*/  FFMA.FTZ R73, R209, R3.reuse, -R62.reuse ;  /* 0x00000003d1497223 */ /* 0x180fe2000001083e */
[-CC-:B------:R-:W-:Y:S01]  /*1b350*/  FFMA.FTZ R76, R211, R3.reuse, -R62.reuse ;  /* 0x00000003d34c7223 */ /* 0x180fe2000001083e */
[-C--:B------:R-:W-:Y:S07]  /*1b360*/  FFMA.FTZ R89, R199, R3.reuse, -R62 ;  /* 0x00000003c7597223 */ /* 0x080fee000001083e */
[----:B------:R-:W3:Y:S01]  /*1b370*/  MUFU.EX2 R75, R75 ;  /* 0x0000004b004b7308 */ /* 0x000ee20000000800 */
[-CC-:B------:R-:W-:Y:S01]  /*1b380*/  FFMA.FTZ R97, R207, R3.reuse, -R108.reuse ;  /* 0x00000003cf617223 */ /* 0x180fe2000001086c */
[-CC-:B------:R-:W-:Y:S01]  /*1b390*/  FFMA.FTZ R90, R205, R3.reuse, -R108.reuse ;  /* 0x00000003cd5a7223 */ /* 0x180fe2000001086c */
[-CC-:B------:R-:W-:Y:S07]  /*1b3a0*/  FFMA.FTZ R91, R203, R3.reuse, -R108.reuse ;  /* 0x00000003cb5b7223 */ /* 0x180fee000001086c */
[----:B------:R-:W4:Y:S01]  /*1b3b0*/  MUFU.EX2 R69, R69 ;  /* 0x0000004500457308 */ /* 0x000f220000000800 */
[----:B------:R-:W-:Y:S01]  /*1b3c0*/  FFMA.FTZ R82, R201, R3, -R108 ;  /* 0x00000003c9527223 */ /* 0x000fe2000001086c */
[----:B--2---:R-:W-:Y:S01]  /*1b3d0*/  F2FP.F16.F32.PACK_AB R41, R70, R85 ;  /* 0x000000554629723e */ /* 0x004fe200000000ff */
[-CC-:B------:R-:W-:Y:S07]  /*1b3e0*/  FFMA.FTZ R88, R197, R3.reuse, -R62.reuse ;  /* 0x00000003c5587223 */ /* 0x180fee000001083e */
[----:B------:R-:W2:Y:S01]  /*1b3f0*/  MUFU.EX2 R68, R68 ;  /* 0x0000004400447308 */ /* 0x000ea20000000800 */
[-C--:B------:R-:W-:Y:S01]  /*1b400*/  FFMA.FTZ R93, R141, R3.reuse, -R62 ;  /* 0x000000038d5d7223 */ /* 0x080fe2000001083e */
[-CC-:B------:R-:W-:Y:S01]  /*1b410*/  FFMA.FTZ R39, R193, R3.reuse, -R108.reuse ;  /* 0x00000003c1277223 */ /* 0x180fe2000001086c */
[----:B------:R-:W-:Y:S07]  /*1b420*/  FFMA.FTZ R38, R161, R3, -R108 ;  /* 0x00000003a1267223 */ /* 0x000fee000001086c */
[----:B------:R-:W5:Y:S01]  /*1b430*/  MUFU.EX2 R84, R84 ;  /* 0x0000005400547308 */ /* 0x000f620000000800 */
[----:B---3--:R-:W-:Y:S09]  /*1b440*/  F2FP.F16.F32.PACK_AB R40, R75, R86 ;  /* 0x000000564b28723e */ /* 0x008ff200000000ff */
[----:B------:R-:W-:Y:S01]  /*1b450*/  MUFU.EX2 R77, R77 ;  /* 0x0000004d004d7308 */ /* 0x000fe20000000800 */
[----:B----4-:R-:W-:Y:S09]  /*1b460*/  F2FP.F16.F32.PACK_AB R42, R69, R72 ;  /* 0x00000048452a723e */ /* 0x010ff200000000ff */
[----:B------:R-:W-:Y:S01]  /*1b470*/  MUFU.EX2 R74, R74 ;  /* 0x0000004a004a7308 */ /* 0x000fe20000000800 */
[----:B--2---:R-:W-:Y:S09]  /*1b480*/  F2FP.F16.F32.PACK_AB R43, R68, R71 ;  /* 0x00000047442b723e */ /* 0x004ff200000000ff */
[----:B------:R-:W2:Y:S10]  /*1b490*/  MUFU.EX2 R81, R81 ;  /* 0x0000005100517308 */ /* 0x000eb40000000800 */
[----:B------:R-:W-:Y:S01]  /*1b4a0*/  MUFU.EX2 R73, R73 ;  /* 0x0000004900497308 */ /* 0x000fe20000000800 */
[C---:B-1----:R-:W-:Y:S09]  /*1b4b0*/  HMMA.16816.F32 R4, R40.reuse, R44, R4 ;  /* 0x0000002c2804723c */ /* 0x042ff20000001804 */
[----:B------:R-:W-:Y:S10]  /*1b4c0*/  MUFU.EX2 R89, R89 ;  /* 0x0000005900597308 */ /* 0x000ff40000000800 */
[----:B------:R-:W1:Y:S01]  /*1b4d0*/  MUFU.EX2 R76, R76 ;  /* 0x0000004c004c7308 */ /* 0x000e620000000800 */
[C---:B------:R-:W-:Y:S01]  /*1b4e0*/  HMMA.16816.F32 R8, R40.reuse, R46, R8 ;  /* 0x0000002e2808723c */ /* 0x040fe20000001808 */
[----:B------:R-:W3:Y:S08]  /*1b4f0*/  LDSM.16.MT88.4 R44, [R144+0x6800] ;  /* 0x00680000902c783b */ /* 0x000ef00000004200 */
[----:B------:R-:W-:Y:S10]  /*1b500*/  MUFU.EX2 R97, R97 ;  /* 0x0000006100617308 */ /* 0x000ff40000000800 */
[----:B------:R-:W4:Y:S10]  /*1b510*/  MUFU.EX2 R90, R90 ;  /* 0x0000005a005a7308 */ /* 0x000f340000000800 */
[----:B------:R-:W-:Y:S10]  /*1b520*/  MUFU.EX2 R91, R91 ;  /* 0x0000005b005b7308 */ /* 0x000ff40000000800 */
[----:B------:R-:W4:Y:S10]  /*1b530*/  MUFU.EX2 R82, R82 ;  /* 0x0000005200527308 */ /* 0x000f340000000800 */
[----:B------:R-:W4:Y:S10]  /*1b540*/  MUFU.EX2 R88, R88 ;  /* 0x0000005800587308 */ /* 0x000f340000000800 */
[----:B------:R-:W4:Y:S10]  /*1b550*/  MUFU.EX2 R39, R39 ;  /* 0x0000002700277308 */ /* 0x000f340000000800 */
[----:B------:R-:W4:Y:S10]  /*1b560*/  MUFU.EX2 R38, R38 ;  /* 0x0000002600267308 */ /* 0x000f340000000800 */
[----:B------:R5:W4:Y:S10]  /*1b570*/  MUFU.EX2 R141, R87 ;  /* 0x00000057008d7308 */ /* 0x000b340000000800 */
[----:B------:R2:W4:Y:S10]  /*1b580*/  MUFU.EX2 R139, R93 ;  /* 0x0000005d008b7308 */ /* 0x0005340000000800 */
[----:B------:R-:W-:Y:S01]  /*1b590*/  MUFU.EX2 R120, R120 ;  /* 0x0000007800787308 */ /* 0x000fe20000000800 */
[C---:B---3--:R-:W-:Y:S09]  /*1b5a0*/  HMMA.16816.F32 R12, R40.reuse, R44, R12 ;  /* 0x0000002c280c723c */ /* 0x048ff2000000180c */
[----:B------:R-:W-:Y:S01]  /*1b5b0*/  MUFU.EX2 R118, R118 ;  /* 0x0000007600767308 */ /* 0x000fe20000000800 */
[----:B-----5:R-:W-:Y:S01]  /*1b5c0*/  FADD.FTZ R87, R135, R92 ;  /* 0x0000005c87577221 */ /* 0x020fe20000010000 */
[----:B------:R-:W-:Y:S08]  /*1b5d0*/  FADD.FTZ R92, R58, R137 ;  /* 0x000000893a5c7221 */ /* 0x000ff00000010000 */
[----:B------:R-:W-:Y:S01]  /*1b5e0*/  MUFU.EX2 R119, R121 ;  /* 0x0000007900777308 */ /* 0x000fe20000000800 */
[----:B------:R-:W-:Y:S01]  /*1b5f0*/  FADD.FTZ R87, R56, R87 ;  /* 0x0000005738577221 */ /* 0x000fe20000010000 */
[C---:B------:R-:W-:Y:S01]  /*1b600*/  HMMA.16816.F32 R16, R40.reuse, R46, R16 ;  /* 0x0000002e2810723c */ /* 0x040fe20000001810 */
[----:B------:R-:W3:Y:S07]  /*1b610*/  LDSM.16.MT88.4 R44, [R107+0x6800] ;  /* 0x006800006b2c783b */ /* 0x000eee0000004200 */
[----:B------:R-:W-:Y:S01]  /*1b620*/  MUFU.EX2 R124, R124 ;  /* 0x0000007c007c7308 */ /* 0x000fe20000000800 */
[----:B------:R-:W-:Y:S01]  /*1b630*/  FADD.FTZ R86, R86, R87 ;  /* 0x0000005756567221 */ /* 0x000fe20000010000 */
[----:B------:R-:W-:Y:S01]  /*1b640*/  FADD.FTZ R85, R85, R92 ;  /* 0x0000005c55557221 */ /* 0x000fe20000010000 */
[-CC-:B--2---:R-:W-:Y:S01]  /*1b650*/  FFMA.FTZ R93, R131, R3.reuse, -R108.reuse ;  /* 0x00000003835d7223 */ /* 0x184fe2000001086c */
[-C--:B------:R-:W-:Y:S01]  /*1b660*/  FFMA.FTZ R131, R59, R3.reuse, -R108 ;  /* 0x000000033b837223 */ /* 0x080fe2000001086c */
[----:B------:R-:W-:Y:S01]  /*1b670*/  FADD.FTZ R75, R75, R86 ;  /* 0x000000564b4b7221 */ /* 0x000fe20000010000 */
[----:B------:R-:W-:Y:S01]  /*1b680*/  FADD.FTZ R86, R70, R85 ;  /* 0x0000005546567221 */ /* 0x000fe20000010000 */
[----:B------:R-:W-:Y:S01]  /*1b690*/  LDSM.16.MT88.4 R56, [R107+0x8800] ;  /* 0x008800006b38783b */ /* 0x000fe20000004200 */
[-C--:B------:R-:W-:Y:S02]  /*1b6a0*/  FFMA.FTZ R85, R67, R3.reuse, -R62 ;  /* 0x0000000343557223 */ /* 0x080fe4000001083e */
[----:B------:R2:W5:Y:S01]  /*1b6b0*/  MUFU.EX2 R129, R93 ;  /* 0x0000005d00817308 */ /* 0x0005620000000800 */
[----:B------:R-:W-:Y:S01]  /*1b6c0*/  FADD.FTZ R71, R71, R86 ;  /* 0x0000005647477221 */ /* 0x000fe20000010000 */
[----:B------:R-:W-:Y:S01]  /*1b6d0*/  FADD.FTZ R70, R72, R75 ;  /* 0x0000004b48467221 */ /* 0x000fe20000010000 */
[-C--:B------:R-:W-:Y:S07]  /*1b6e0*/  FFMA.FTZ R108, R64, R3.reuse, -R108 ;  /* 0x00000003406c7223 */ /* 0x080fee000001086c */
[----:B------:R-:W-:Y:S01]  /*1b6f0*/  MUFU.EX2 R72, R85 ;  /* 0x0000005500487308 */ /* 0x000fe20000000800 */
[----:B------:R-:W-:Y:S01]  /*1b700*/  FADD.FTZ R68, R68, R71 ;  /* 0x0000004744447221 */ /* 0x000fe20000010000 */
[----:B------:R-:W-:Y:S08]  /*1b710*/  FADD.FTZ R69, R69, R70 ;  /* 0x0000004645457221 */ /* 0x000ff00000010000 */
[----:B------:R-:W5:Y:S10]  /*1b720*/  MUFU.EX2 R131, R131 ;  /* 0x0000008300837308 */ /* 0x000f740000000800 */
[----:B------:R-:W-:Y:S01]  /*1b730*/  MUFU.EX2 R115, R117 ;  /* 0x0000007500737308 */ /* 0x000fe20000000800 */
[----:B--2---:R-:W-:Y:S09]  /*1b740*/  FFMA.FTZ R93, R125, R3, -R62 ;  /* 0x000000037d5d7223 */ /* 0x004ff2000001083e */
[----:B------:R-:W2:Y:S10]  /*1b750*/  MUFU.EX2 R125, R127 ;  /* 0x0000007f007d7308 */ /* 0x000eb40000000800 */
[----:B------:R1:W2:Y:S10]  /*1b760*/  MUFU.EX2 R123, R93 ;  /* 0x0000005d007b7308 */ /* 0x0002b40000000800 */
[----:B------:R-:W2:Y:S10]  /*1b770*/  MUFU.EX2 R122, R122 ;  /* 0x0000007a007a7308 */ /* 0x000eb40000000800 */
[----:B------:R-:W-:Y:S01]  /*1b780*/  MUFU.EX2 R111, R113 ;  /* 0x00000071006f7308 */ /* 0x000fe20000000800 */
[C---:B---3--:R-:W-:Y:S09]  /*1b790*/  HMMA.16816.F32 R20, R40.reuse, R44, R20 ;  /* 0x0000002c2814723c */ /* 0x048ff20000001814 */
[----:B------:R-:W3:Y:S01]  /*1b7a0*/  MUFU.EX2 R126, R126 ;  /* 0x0000007e007e7308 */ /* 0x000ee20000000800 */
[----:B-1----:R-:W-:Y:S09]  /*1b7b0*/  LDSM.16.MT88.4 R92, [R148+0x9800] ;  /* 0x00980000945c783b */ /* 0x002ff20000004200 */
[----:B------:R-:W1:Y:S01]  /*1b7c0*/  MUFU.EX2 R67, R109 ;  /* 0x0000006d00437308 */ /* 0x000e620000000800 */
[C---:B------:R-:W-:Y:S01]  /*1b7d0*/  HMMA.16816.F32 R24, R40.reuse, R46, R24 ;  /* 0x0000002e2818723c */ /* 0x040fe20000001818 */
[----:B------:R-:W4:Y:S07]  /*1b7e0*/  LDSM.16.MT88.4 R44, [R106+0x6800] ;  /* 0x006800006a2c783b */ /* 0x000f2e0000004200 */
[C---:B----4-:R-:W-:Y:S08]  /*1b7f0*/  HMMA.16816.F32 R28, R40.reuse, R44, R28 ;  /* 0x0000002c281c723c */ /* 0x050ff0000000181c */
[----:B------:R-:W-:Y:S01]  /*1b800*/  HMMA.16816.F32 R32, R40, R46, R32 ;  /* 0x0000002e2820723c */ /* 0x000fe20000001820 */
[----:B------:R-:W4:Y:S02]  /*1b810*/  LDSM.16.MT88.4 R44, [R148+0x7000] ;  /* 0x00700000942c783b */ /* 0x000f240000004200 */
[C---:B------:R-:W-:Y:S01]  /*1b820*/  F2FP.F16.F32.PACK_AB R40, R79.reuse, R84 ;  /* 0x000000544f28723e */ /* 0x040fe200000000ff */
[----:B------:R-:W-:Y:S01]  /*1b830*/  FADD.FTZ R84, R84, R69 ;  /* 0x0000004554547221 */ /* 0x000fe20000010000 */
[----:B------:R-:W-:Y:S02]  /*1b840*/  F2FP.F16.F32.PACK_AB R41, R78, R81 ;  /* 0x000000514e29723e */ /* 0x000fe400000000ff */
[C---:B------:R-:W-:Y:S01]  /*1b850*/  F2FP.F16.F32.PACK_AB R42, R74.reuse, R77 ;  /* 0x0000004d4a2a723e */ /* 0x040fe200000000ff */
[----:B------:R-:W-:Y:S01]  /*1b860*/  FADD.FTZ R84, R79, R84 ;  /* 0x000000544f547221 */ /* 0x000fe20000010000 */
[----:B------:R-:W-:Y:S03]  /*1b870*/  F2FP.F16.F32.PACK_AB R43, R73, R76 ;  /* 0x0000004c492b723e */ /* 0x000fe600000000ff */
[----:B------:R-:W-:Y:S02]  /*1b880*/  FADD.FTZ R77, R77, R84 ;  /* 0x000000544d4d7221 */ /* 0x000fe40000010000 */
[----:B------:R-:W-:Y:S02]  /*1b890*/  LDSM.16.MT88.4 R84, [R144+0x9800] ;  /* 0x009800009054783b */ /* 0x000fe40000004200 */
[----:B------:R-:W-:Y:S01]  /*1b8a0*/  FADD.FTZ R74, R74, R77 ;  /* 0x0000004d4a4a7221 */ /* 0x000fe20000010000 */
[C---:B----4-:R-:W-:Y:S08]  /*1b8b0*/  HMMA.16816.F32 R4, R40.reuse, R44, R4 ;  /* 0x0000002c2804723c */ /* 0x050ff00000001804 */
[C---:B------:R-:W-:Y:S01]  /*1b8c0*/  HMMA.16816.F32 R8, R40.reuse, R46, R8 ;  /* 0x0000002e2808723c */ /* 0x040fe20000001808 */
[----:B------:R-:W4:Y:S07]  /*1b8d0*/  LDSM.16.MT88.4 R44, [R144+0x7000] ;  /* 0x00700000902c783b */ /* 0x000f2e0000004200 */
[C---:B----4-:R-:W-:Y:S08]  /*1b8e0*/  HMMA.16816.F32 R12, R40.reuse, R44, R12 ;  /* 0x0000002c280c723c */ /* 0x050ff0000000180c */
[C---:B------:R-:W-:Y:S01]  /*1b8f0*/  HMMA.16816.F32 R16, R40.reuse, R46, R16 ;  /* 0x0000002e2810723c */ /* 0x040fe20000001810 */
[----:B------:R-:W4:Y:S07]  /*1b900*/  LDSM.16.MT88.4 R44, [R107+0x7000] ;  /* 0x007000006b2c783b */ /* 0x000f2e0000004200 */
[C---:B----4-:R-:W-:Y:S08]  /*1b910*/  HMMA.16816.F32 R20, R40.reuse, R44, R20 ;  /* 0x0000002c2814723c */ /* 0x050ff00000001814 */
[C---:B------:R-:W-:Y:S01]  /*1b920*/  HMMA.16816.F32 R24, R40.reuse, R46, R24 ;  /* 0x0000002e2818723c */ /* 0x040fe20000001818 */
[----:B------:R-:W4:Y:S07]  /*1b930*/  LDSM.16.MT88.4 R44, [R106+0x7000] ;  /* 0x007000006a2c783b */ /* 0x000f2e0000004200 */
        /* <DEDUP_REMOVED lines=20> */
[C---:B------:R-:W-:Y:S08]  /*1ba80*/  HMMA.16816.F32 R28, R40.reuse, R48, R28 ;  /* 0x00000030281c723c */ /* 0x040ff0000000181c */
[----:B------:R-:W-:Y:S01]  /*1ba90*/  HMMA.16816.F32 R32, R40, R50, R32 ;  /* 0x000000322820723c */ /* 0x000fe20000001820 */
[----:B------:R-:W5:Y:S02]  /*1baa0*/  LDSM.16.MT88.4 R48, [R107+0x8000] ;  /* 0x008000006b30783b */ /* 0x000f640000004200 */
[----:B------:R-:W-:Y:S01]  /*1bab0*/  F2FP.F16.F32.PACK_AB R40, R104, R39 ;  /* 0x000000276828723e */ /* 0x000fe200000000ff */
[----:B------:R-:W-:Y:S01]  /*1bac0*/  FADD.FTZ R39, R39, R82 ;  /* 0x0000005227277221 */ /* 0x000fe20000010000 */
        /* <DEDUP_REMOVED lines=9> */
[C---:B-----5:R-:W-:Y:S08]  /*1bb60*/  HMMA.16816.F32 R20, R40.reuse, R48, R20 ;  /* 0x000000302814723c */ /* 0x060ff00000001814 */
[C---:B------:R-:W-:Y:S01]  /*1bb70*/  HMMA.16816.F32 R24, R40.reuse, R50, R24 ;  /* 0x000000322818723c */ /* 0x040fe20000001818 */
[----:B------:R-:W5:Y:S07]  /*1bb80*/  LDSM.16.MT88.4 R48, [R148+0x8800] ;  /* 0x008800009430783b */ /* 0x000f6e0000004200 */
[C---:B----4-:R-:W-:Y:S08]  /*1bb90*/  HMMA.16816.F32 R28, R40.reuse, R44, R28 ;  /* 0x0000002c281c723c */ /* 0x050ff0000000181c */
[----:B------:R-:W-:Y:S01]  /*1bba0*/  HMMA.16816.F32 R32, R40, R46, R32 ;  /* 0x0000002e2820723c */ /* 0x000fe20000001820 */
[----:B------:R-:W4:Y:S02]  /*1bbb0*/  LDSM.16.MT88.4 R44, [R106+0x8800] ;  /* 0x008800006a2c783b */ /* 0x000f240000004200 */
[----:B------:R-:W-:Y:S02]  /*1bbc0*/  F2FP.F16.F32.PACK_AB R40, R129, R114 ;  /* 0x000000728128723e */ /* 0x000fe400000000ff */
[----:B------:R-:W-:Y:S02]  /*1bbd0*/  F2FP.F16.F32.PACK_AB R42, R131, R116 ;  /* 0x00000074832a723e */ /* 0x000fe400000000ff */
[----:B--2---:R-:W-:Y:S02]  /*1bbe0*/  F2FP.F16.F32.PACK_AB R41, R125, R120 ;  /* 0x000000787d29723e */ /* 0x004fe400000000ff */
[----:B------:R-:W-:Y:S07]  /*1bbf0*/  F2FP.F16.F32.PACK_AB R43, R118, R123 ;  /* 0x0000007b762b723e */ /* 0x000fee00000000ff */
[C---:B-----5:R-:W-:Y:S08]  /*1bc00*/  HMMA.16816.F32 R4, R40.reuse, R48, R4 ;  /* 0x000000302804723c */ /* 0x060ff00000001804 */
[C---:B------:R-:W-:Y:S01]  /*1bc10*/  HMMA.16816.F32 R8, R40.reuse, R50, R8 ;  /* 0x000000322808723c */ /* 0x040fe20000001808 */
[----:B------:R-:W2:Y:S07]  /*1bc20*/  LDSM.16.MT88.4 R48, [R148+0x9000] ;  /* 0x009000009430783b */ /* 0x000eae0000004200 */
[C---:B------:R-:W-:Y:S08]  /*1bc30*/  HMMA.16816.F32 R12, R40.reuse, R52, R12 ;  /* 0x00000034280c723c */ /* 0x040ff0000000180c */
[C---:B------:R-:W-:Y:S01]  /*1bc40*/  HMMA.16816.F32 R16, R40.reuse, R54, R16 ;  /* 0x000000362810723c */ /* 0x040fe20000001810 */
[----:B------:R-:W5:Y:S07]  /*1bc50*/  LDSM.16.MT88.4 R52, [R144+0x9000] ;  /* 0x009000009034783b */ /* 0x000f6e0000004200 */
[C---:B------:R-:W-:Y:S08]  /*1bc60*/  HMMA.16816.F32 R20, R40.reuse, R56, R20 ;  /* 0x000000382814723c */ /* 0x040ff00000001814 */
[C---:B------:R-:W-:Y:S01]  /*1bc70*/  HMMA.16816.F32 R24, R40.reuse, R58, R24 ;  /* 0x0000003a2818723c */ /* 0x040fe20000001818 */
[----:B------:R-:W5:Y:S07]  /*1bc80*/  LDSM.16.MT88.4 R56, [R107+0x9000] ;  /* 0x009000006b38783b */ /* 0x000f6e0000004200 */
[C---:B----4-:R-:W-:Y:S08]  /*1bc90*/  HMMA.16816.F32 R28, R40.reuse, R44, R28 ;  /* 0x0000002c281c723c */ /* 0x050ff0000000181c */
[----:B------:R-:W-:Y:S01]  /*1bca0*/  HMMA.16816.F32 R32, R40, R46, R32 ;  /* 0x0000002e2820723c */ /* 0x000fe20000001820 */
[----:B------:R-:W4:Y:S02]  /*1bcb0*/  LDSM.16.MT88.4 R44, [R106+0x9000] ;  /* 0x009000006a2c783b */ /* 0x000f240000004200 */
[----:B------:R-:W-:Y:S02]  /*1bcc0*/  F2FP.F16.F32.PACK_AB R40, R124, R119 ;  /* 0x000000777c28723e */ /* 0x000fe400000000ff */
[----:B------:R-:W-:Y:S02]  /*1bcd0*/  F2FP.F16.F32.PACK_AB R42, R122, R115 ;  /* 0x000000737a2a723e */ /* 0x000fe400000000ff */
[----:B---3--:R-:W-:Y:S02]  /*1bce0*/  F2FP.F16.F32.PACK_AB R41, R126, R111 ;  /* 0x0000006f7e29723e */ /* 0x008fe400000000ff */
[----:B-1----:R-:W-:Y:S07]  /*1bcf0*/  F2FP.F16.F32.PACK_AB R43, R72, R67 ;  /* 0x00000043482b723e */ /* 0x002fee00000000ff */
[C---:B--2---:R-:W-:Y:S01]  /*1bd00*/  HMMA.16816.F32 R4, R40.reuse, R48, R4 ;  /* 0x000000302804723c */ /* 0x044fe20000001804 */
[----:B------:R-:W-:Y:S10]  /*1bd10*/  MUFU.EX2 R49, R65 ;  /* 0x0000004100317308 */ /* 0x000ff40000000800 */
[----:B------:R-:W1:Y:S01]  /*1bd20*/  MUFU.EX2 R48, R66 ;  /* 0x0000004200307308 */ /* 0x000e620000000800 */
[C---:B------:R-:W-:Y:S09]  /*1bd30*/  HMMA.16816.F32 R8, R40.reuse, R50, R8 ;  /* 0x000000322808723c */ /* 0x040ff20000001808 */
[----:B------:R-:W-:Y:S10]  /*1bd40*/  MUFU.EX2 R50, R63 ;  /* 0x0000003f00327308 */ /* 0x000ff40000000800 */
[----:B------:R-:W2:Y:S01]  /*1bd50*/  MUFU.EX2 R51, R108 ;  /* 0x0000006c00337308 */ /* 0x000ea20000000800 */
[C---:B-----5:R-:W-:Y:S03]  /*1bd60*/  HMMA.16816.F32 R12, R40.reuse, R52, R12 ;  /* 0x00000034280c723c */ /* 0x060fe6000000180c */
[----:B------:R-:W-:Y:S01]  /*1bd70*/  FADD.FTZ R53, R81, R68 ;  /* 0x0000004451357221 */ /* 0x000fe20000010000 */
[----:B-1----:R-:W-:Y:S01]  /*1bd80*/  F2FP.F16.F32.PACK_AB R68, R48, R49 ;  /* 0x000000313044723e */ /* 0x002fe200000000ff */
[-CC-:B------:R-:W-:Y:S01]  /*1bd90*/  FFMA.FTZ R52, R61, R3.reuse, -R62.reuse ;  /* 0x000000033d347223 */ /* 0x180fe2000001083e */
[----:B------:R-:W-:Y:S01]  /*1bda0*/  FFMA.FTZ R62, R36, R3, -R62 ;  /* 0x00000003243e7223 */ /* 0x000fe2000001083e */
[----:B------:R-:W-:Y:S01]  /*1bdb0*/  FADD.FTZ R53, R78, R53 ;  /* 0x000000354e357221 */ /* 0x000fe20000010000 */
[C---:B------:R-:W-:Y:S01]  /*1bdc0*/  HMMA.16816.F32 R16, R40.reuse, R54, R16 ;  /* 0x000000362810723c */ /* 0x040fe20000001810 */
[----:B------:R-:W-:Y:S02]  /*1bdd0*/  MUFU.EX2 R3, R60 ;  /* 0x0000003c00037308 */ /* 0x000fe40000000800 */
[----:B------:R-:W-:Y:S01]  /*1bde0*/  FADD.FTZ R76, R76, R53 ;  /* 0x000000354c4c7221 */ /* 0x000fe20000010000 */
[----:B--2---:R-:W-:Y:S07]  /*1bdf0*/  F2FP.F16.F32.PACK_AB R70, R51, R50 ;  /* 0x000000323346723e */ /* 0x004fee00000000ff */
[----:B------:R-:W1:Y:S01]  /*1be00*/  MUFU.EX2 R52, R52 ;  /* 0x0000003400347308 */ /* 0x000e620000000800 */
[----:B------:R-:W-:Y:S01]  /*1be10*/  FADD.FTZ R76, R73, R76 ;  /* 0x0000004c494c7221 */ /* 0x000fe20000010000 */
[C---:B------:R-:W-:Y:S08]  /*1be20*/  HMMA.16816.F32 R20, R40.reuse, R56, R20 ;  /* 0x000000382814723c */ /* 0x040ff00000001814 */
[----:B------:R2:W-:Y:S01]  /*1be30*/  MUFU.EX2 R36, R37 ;  /* 0x0000002500247308 */ /* 0x0005e20000000800 */
[----:B------:R-:W-:Y:S02]  /*1be40*/  FADD.FTZ R89, R89, R76 ;  /* 0x0000004c59597221 */ /* 0x000fe40000010000 */
[----:B------:R-:W3:Y:S07]  /*1be50*/  LDSM.16.MT88.4 R76, [R107+0x9800] ;  /* 0x009800006b4c783b */ /* 0x000eee0000004200 */
[----:B------:R-:W5:Y:S01]  /*1be60*/  MUFU.EX2 R189, R62 ;  /* 0x0000003e00bd7308 */ /* 0x000f620000000800 */
[----:B------:R-:W-:Y:S01]  /*1be70*/  FADD.FTZ R88, R88, R89 ;  /* 0x0000005958587221 */ /* 0x000fe20000010000 */
[C---:B------:R-:W-:Y:S03]  /*1be80*/  HMMA.16816.F32 R24, R40.reuse, R58, R24 ;  /* 0x0000003a2818723c */ /* 0x040fe60000001818 */
[----:B-1----:R-:W-:Y:S01]  /*1be90*/  F2FP.F16.F32.PACK_AB R69, R3, R52 ;  /* 0x000000340345723e */ /* 0x002fe200000000ff */
[----:B--2---:R-:W-:Y:S04]  /*1bea0*/  FADD.FTZ R37, R83, R88 ;  /* 0x0000005853257221 */ /* 0x004fe80000010000 */
[C---:B----4-:R-:W-:Y:S03]  /*1beb0*/  HMMA.16816.F32 R28, R40.reuse, R44, R28 ;  /* 0x0000002c281c723c */ /* 0x050fe6000000181c */
[----:B------:R-:W-:Y:S01]  /*1bec0*/  FADD.FTZ R37, R80, R37 ;  /* 0x0000002550257221 */ /* 0x000fe20000010000 */
[----:B-----5:R-:W-:Y:S04]  /*1bed0*/  F2FP.F16.F32.PACK_AB R71, R189, R36 ;  /* 0x00000024bd47723e */ /* 0x020fe800000000ff */
[----:B------:R-:W-:Y:S03]  /*1bee0*/  HMMA.16816.F32 R32, R40, R46, R32 ;  /* 0x0000002e2820723c */ /* 0x000fe60000001820 */
[----:B------:R-:W-:Y:S01]  /*1bef0*/  FADD.FTZ R40, R112, R37 ;  /* 0x0000002570287221 */ /* 0x000fe20000010000 */
[----:B------:R-:W-:Y:S01]  /*1bf00*/  FADD.FTZ R37, R104, R39 ;  /* 0x0000002768257221 */ /* 0x000fe20000010000 */
[----:B------:R-:W-:Y:S02]  /*1bf10*/  IMAD.MOV.U32 R104, RZ, RZ, R2 ;  /* 0x000000ffff687224 */ /* 0x000fe400078e0002 */
        /* <DEDUP_REMOVED lines=25> */
[----:B------:R-:W-:Y:S02]  /*1c0b0*/  FADD.FTZ R9, R72, R9 ;  /* 0x0000000948097221 */ /* 0x000fe40000010000 */
        /* <DEDUP_REMOVED lines=12> */
[----:B------:R-:W-:Y:S01]  /*1c180*/  FADD.FTZ R190, R51, R50 ;  /* 0x0000003233be7221 */ /* 0x000fe20000010000 */
[----:B------:R-:W-:Y:S06]  /*1c190*/  @P0 BRA `(.L_x_13621) ;  /* 0xffffffa800400947 */ /* 0x000fec000383ffff */
.L_x_13614:
        /* <DEDUP_REMOVED lines=10> */
.L_x_13635:
        /* <DEDUP_REMOVED lines=128> */
.L_x_13624:
[----:B------:R-:W-:Y:S05]  /*1ca40*/  BSYNC.RECONVERGENT B0 ;  /* 0x0000000000007941 */ /* 0x000fea0003800200 */
.L_x_13623:
        /* <DEDUP_REMOVED lines=23> */
.L_x_13626:
[----:B------:R-:W-:Y:S05]  /*1cbc0*/  BSYNC.RECONVERGENT B0 ;  /* 0x0000000000007941 */ /* 0x000fea0003800200 */
.L_x_13625:
        /* <DEDUP_REMOVED lines=43> */
.L_x_13628:
[----:B------:R-:W-:Y:S05]  /*1ce80*/  BSYNC.RECONVERGENT B0 ;  /* 0x0000000000007941 */ /* 0x000fea0003800200 */
.L_x_13627:
        /* <DEDUP_REMOVED lines=13> */
.L_x_13630:
[----:B------:R-:W-:Y:S05]  /*1cf60*/  BSYNC.RECONVERGENT B0 ;  /* 0x0000000000007941 */ /* 0x000fea0003800200 */
.L_x_13629:
[----:B------:R-:W-:-:S04]  /*1cf70*/  MOV R165, 0x0 ;  /* 0x0000000000a57802 */ /* 0x000fc80000000f00 */
[----:B-1234-:R-:W-:Y:S05]  /*1cf80*/  @P2 RET.REL.NODEC R164 `(_ZN5flash24flash_fwd_splitkv_kernelI23Flash_fwd_kernel_traitsILi64ELi64ELi128ELi4ELb0ELb0EN7cutlass6half_tE19Flash_kernel_traitsILi64ELi64ELi128ELi4ES3_EELb0ELb1ELb1ELb0ELb0ELb0ELb0ELb1EEEvNS_16Flash_fwd_paramsE) ;  /* 0xfffffe30a41c2950 */ /* 0x01efea0003c3ffff */
        /* <DEDUP_REMOVED lines=12> */
[----:B-1----:R-:W-:Y:S05]  /*1d050*/  RET.REL.NODEC R164 `(_ZN5flash24flash_fwd_splitkv_kernelI23Flash_fwd_kernel_traitsILi64ELi64ELi128ELi4ELb0ELb0EN7cutlass6half_tE19Flash_kernel_traitsILi64ELi64ELi128ELi4ES3_EELb0ELb1ELb1ELb0ELb0ELb0ELb0ELb1EEEvNS_16Flash_fwd_paramsE) ;  /* 0xfffffe2ca4e87950 */ /* 0x002fea0003c3ffff */
.L_x_13622:
[----:B------:R-:W-:Y:S01]  /*1d060*/  MOV R4, 0x2 ;  /* 0x0000000200047802 */ /* 0x000fe20000000f00 */
[----:B------:R-:W-:Y:S01]  /*1d070*/  IMAD.MOV.U32 R3, RZ, RZ, 0x1f ;  /* 0x0000001fff037424 */ /* 0x000fe200078e00ff */
[----:B------:R-:W-:-:S07]  /*1d080*/  MOV R5, 0xffffffff ;  /* 0xffffffff00057802 */ /* 0x000fce0000000f00 */
[----:B-1---5:R-:W-:Y:S05]  /*1d090*/  WARPSYNC.COLLECTIVE R5, `(.L_x_13631) ;  /* 0x0000000005087348 */ /* 0x022fea0003c00000 */
[----:B------:R2:W3:Y:S02]  /*1d0a0*/  SHFL.BFLY P0, R10, R190, R4, R3 ;  /* 0x0c000004be0a7389 */ /* 0x0004e40000000003 */
[----:B-123-5:R-:W-:Y:S05]  /*1d0b0*/  ENDCOLLECTIVE ;  /* 0x000000000000791b */ /* 0x02efea0003800000 */
.L_x_13631:
[----:B------:R-:W-:Y:S02]  /*1d0c0*/  IMAD.MOV.U32 R9, RZ, RZ, R10 ;  /* 0x000000ffff097224 */ /* 0x000fe400078e000a */
[----:B------:R-:W-:Y:S02]  /*1d0d0*/  IMAD.MOV.U32 R4, RZ, RZ, 0x1 ;  /* 0x00000001ff047424 */ /* 0x000fe400078e00ff */
[----:B------:R-:W-:-:S05]  /*1d0e0*/  FADD.FTZ R9, R9, R190 ;  /* 0x000000be09097221 */ /* 0x000fca0000010000 */
[----:B------:R-:W-:-:S07]  /*1d0f0*/  MOV R190, R9 ;  /* 0x0000000900be7202 */ /* 0x000fce0000000f00 */
[----:B------:R-:W-:Y:S05]  /*1d100*/  WARPSYNC.COLLECTIVE R5, `(.L_x_13632) ;  /* 0x0000000005087348 */ /* 0x000fea0003c00000 */
[----:B------:R1:W2:Y:S02]  /*1d110*/  SHFL.BFLY P0, R10, R190, R4, R3 ;  /* 0x0c000004be0a7389 */ /* 0x0002a40000000003 */
[----:B-12---:R-:W-:Y:S05]  /*1d120*/  ENDCOLLECTIVE ;  /* 0x000000000000791b */ /* 0x006fea0003800000 */
.L_x_13632:
[----:B------:R-:W-:Y:S01]  /*1d130*/  MOV R190, R189 ;  /* 0x000000bd00be7202 */ /* 0x000fe20000000f00 */
[----:B------:R-:W-:Y:S01]  /*1d140*/  IMAD.MOV.U32 R4, RZ, RZ, 0x2 ;  /* 0x00000002ff047424 */ /* 0x000fe200078e00ff */
[----:B------:R-:W-:-:S07]  /*1d150*/  MOV R6, R10 ;  /* 0x0000000a00067202 */ /* 0x000fce0000000f00 */
[----:B------:R-:W-:Y:S05]  /*1d160*/  WARPSYNC.COLLECTIVE R5, `(.L_x_13633) ;  /* 0x0000000005087348 */ /* 0x000fea0003c00000 */
[----:B------:R1:W2:Y:S02]  /*1d170*/  SHFL.BFLY P0, R10, R190, R4, R3 ;  /* 0x0c000004be0a7389 */ /* 0x0002a40000000003 */
[----:B-12---:R-:W-:Y:S05]  /*1d180*/  ENDCOLLECTIVE ;  /* 0x000000000000791b */ /* 0x006fea0003800000 */
.L_x_13633:
[----:B------:R-:W-:Y:S01]  /*1d190*/  FADD.FTZ R6, R9, R6 ;  /* 0x0000000609067221 */ /* 0x000fe20000010000 */
[----:B------:R-:W-:Y:S01]  /*1d1a0*/  FADD.FTZ R8, R10, R189 ;  /* 0x000000bd0a087221 */ /* 0x000fe20000010000 */
[----:B------:R-:W-:-:S04]  /*1d1b0*/  MOV R4, 0x1 ;  /* 0x0000000100047802 */ /* 0x000fc80000000f00 */
[----:B------:R-:W-:-:S07]  /*1d1c0*/  MOV R190, R8 ;  /* 0x0000000800be7202 */ /* 0x000fce0000000f00 */
[----:B------:R-:W-:Y:S05]  /*1d1d0*/  WARPSYNC.COLLECTIVE R5, `(.L_x_13634) ;  /* 0x0000000005087348 */ /* 0x000fea0003c00000 */
[----:B------:R1:W2:Y:S02]  /*1d1e0*/  SHFL.BFLY P0, R10, R190, R4, R3 ;  /* 0x0c000004be0a7389 */ /* 0x0002a40000000003 */
[----:B-12---:R-:W-:Y:S05]  /*1d1f0*/  ENDCOLLECTIVE ;  /* 0x000000000000791b */ /* 0x006fea0003800000 */
.L_x_13634:
[----:B------:R-:W-:Y:S05]  /*1d200*/  BRA `(.L_x_13635) ;  /* 0xfffffff0000c7947 */ /* 0x000fea000383ffff */
.L_x_13636:
        /* <DEDUP_REMOVED lines=15> */
.L_x_14828:


//--------------------- .text._ZN5flash24flash_fwd_splitkv_kernelI23Flash_fwd_kernel_traitsILi64ELi64ELi128ELi4ELb0ELb0EN7cutlass6half_tE19Flash_kernel_traitsILi64ELi64ELi128ELi4ES3_EELb0ELb1ELb1ELb0ELb0ELb1ELb0ELb1EEEvNS_16Flash_fwd_paramsE --------------------------
	.section	.text._ZN5flash24flash_fwd_splitkv_kernelI23Flash_fwd_kernel_traitsILi64ELi64ELi128ELi4ELb0ELb0EN7cutlass6half_tE19Flash_kernel_traitsILi64ELi64ELi128ELi4ES3_EELb0ELb1ELb1ELb0ELb0ELb1ELb0ELb1EEEvNS_16Flash_fwd_paramsE,"ax",@progbits
	.align	128
        .global         _ZN5flash24flash_fwd_splitkv_kernelI23Flash_fwd_kernel_traitsILi64ELi64ELi128ELi4ELb0ELb0EN7cutlass6half_tE19Flash_kernel_traitsILi64ELi64ELi128ELi4ES3_EELb0ELb1ELb1ELb0ELb0ELb1ELb0ELb1EEEvNS_16Flash_fwd_paramsE
        .type           _ZN5flash24flash_fwd_splitkv_kernelI23Flash_fwd_kernel_traitsILi64ELi64ELi128ELi4ELb0ELb0EN7cutlass6half_tE19Flash_kernel_traitsILi64ELi64ELi128ELi4ES3_EELb0ELb1ELb1ELb0ELb0ELb1ELb0ELb1EEEvNS_16Flash_fwd_paramsE,@function
        .size           _ZN5flash24flash_fwd_splitkv_kernelI23Flash_fwd_kernel_traitsILi64ELi64ELi128ELi4ELb0ELb0EN7cutlass6half_tE19Flash_kernel_traitsILi64ELi64ELi128ELi4ES3_EELb0ELb1ELb1ELb0ELb0ELb1ELb0ELb1EEEvNS_16Flash_fwd_paramsE,(.L_x_14829 - _ZN5flash24flash_fwd_splitkv_kernelI23Flash_fwd_kernel_traitsILi64ELi64ELi128ELi4ELb0ELb0EN7cutlass6half_tE19Flash_kernel_traitsILi64ELi64ELi128ELi4ES3_EELb0ELb1ELb1ELb0ELb0ELb1ELb0ELb1EEEvNS_16Flash_fwd_paramsE)
        .other          _ZN5flash24flash_fwd_splitkv_kernelI23Flash_fwd_kernel_traitsILi64ELi64ELi128ELi4ELb0ELb0EN7cutlass6half_tE19Flash_kernel_traitsILi64ELi64ELi128ELi4ES3_EELb0ELb1ELb1ELb0ELb0ELb1ELb0ELb1EEEvNS_16Flash_fwd_paramsE,@"STO_CUDA_ENTRY STV_DEFAULT"
_ZN5flash24flash_fwd_splitkv_kernelI23Flash_fwd_kernel_traitsILi64ELi64ELi128ELi4ELb0ELb0EN7cutlass6half_tE19Flash_kernel_traitsILi64ELi64ELi128ELi4ES3_EELb0ELb1ELb1ELb0ELb0ELb1ELb0ELb1EEEvNS_16Flash_fwd_paramsE:
.text._ZN5flash24flash_fwd_splitkv_kernelI23Flash_fwd_kernel_traitsILi64ELi64ELi128ELi4ELb0ELb0EN7cutlass6half_tE19Flash_kernel_traitsILi64ELi64ELi128ELi4ES3_EELb0ELb1ELb1ELb0ELb0ELb1ELb0ELb1EEEvNS_16Flash_fwd_paramsE:
[----:B------:R-:W-:Y:S01]  /*0000*/  LDC R1, c[0x0][0x37c] ;  /* 0x0000df00ff017b82 */ /* 0x000fe20000000800 */
[----:B------:R-:W1:Y:S07]  /*0010*/  S2R R3, SR_CTAID.X ;  /* 0x0000000000037919 */ /* 0x000e6e0000002500 */
[----:B------:R-:W2:Y:S01]  /*0020*/  LDC.64 R102, c[0x0][0x348] ;  /* 0x0000d200ff667b82 */ /* 0x000ea20000000a00 */
[----:B------:R-:W-:Y:S01]  /*0030*/  BSSY.RECONVERGENT B3, `(.L_x_13637) ;  /* 0x0000005000037945 */ /* 0x000fe20003800200 */
[----:B------:R-:W-:Y:S01]  /*0040*/  MOV R160, 0x80 ;  /* 0x0000008000a07802 */ /* 0x000fe20000000f00 */
[----:B------:R-:W3:Y:S01]  /*0050*/  S2R R161, SR_CTAID.Y ;  /* 0x0000000000a17919 */ /* 0x000ee20000002600 */
[----:B------:R-:W4:Y:S05]  /*0060*/  S2R R162, SR_CTAID.Z ;  /* 0x0000000000a27919 */ /* 0x000f2a0000002700 */
[----:B-1234-:R-:W-:Y:S05]  /*0070*/  CALL.REL.NOINC `($_ZN5flash24flash_fwd_splitkv_kernelI23Flash_fwd_kernel_traitsILi64ELi64ELi128ELi4ELb0ELb0EN7cutlass6half_tE19Flash_kernel_traitsILi64ELi64ELi128ELi4ES3_EELb0ELb1ELb1ELb0ELb0ELb1ELb0ELb1EEEvNS_16Flash_fwd_paramsE$_ZN5flash30compute_attn_1rowblock_splitkvI23Flash_fwd_kernel_traitsILi64ELi64ELi128ELi4ELb0ELb0EN7cutlass6half_tE19Flash_kernel_traitsILi64ELi64ELi128ELi4ES3_EELb0ELb1ELb1ELb0ELb0ELb1ELb0ELb1ENS_16Flash_fwd_paramsEEEvRKT8_iiiii) ;  /* 0x0000000000087944 */ /* 0x01efea0003c00000 */
[----:B------:R-:W-:Y:S05]  /*0080*/  BSYNC.RECONVERGENT B3 ;  /* 0x0000000000037941 */ /* 0x000fea0003800200 */
.L_x_13637:
[----:B------:R-:W-:Y:S05]  /*0090*/  EXIT ;  /* 0x000000000000794d */ /* 0x000fea0003800000 */
        .type           $_ZN5flash24flash_fwd_splitkv_kernelI23Flash_fwd_kernel_traitsILi64ELi64ELi128ELi4ELb0ELb0EN7cutlass6half_tE19Flash_kernel_traitsILi64ELi64ELi128ELi4ES3_EELb0ELb1ELb1ELb0ELb0ELb1ELb0ELb1EEEvNS_16Flash_fwd_paramsE$_ZN5flash30compute_attn_1rowblock_splitkvI23Flash_fwd_kernel_traitsILi64ELi64ELi128ELi4ELb0ELb0EN7cutlass6half_tE19Flash_kernel_traitsILi64ELi64ELi128ELi4ES3_EELb0ELb1ELb1ELb0ELb0ELb1ELb0ELb1ENS_16Flash_fwd_paramsEEEvRKT8_iiiii,@function
        .size           $_ZN5flash24flash_fwd_splitkv_kernelI23Flash_fwd_kernel_traitsILi64ELi64ELi128ELi4ELb0ELb0EN7cutlass6half_tE19Flash_kernel_traitsILi64ELi64ELi128ELi4ES3_EELb0ELb1ELb1ELb0ELb0ELb1ELb0ELb1EEEvNS_16Flash_fwd_paramsE$_ZN5flash30compute_attn_1rowblock_splitkvI23Flash_fwd_kernel_traitsILi64ELi64ELi128ELi4ELb0ELb0EN7cutlass6half_tE19Flash_kernel_traitsILi64ELi64ELi128ELi4ES3_EELb0ELb1ELb1ELb0ELb0ELb1ELb0ELb1ENS_16Flash_fwd_paramsEEEvRKT8_iiiii,(.L_x_14829 - $_ZN5flash24flash_fwd_splitkv_kernelI23Flash_fwd_kernel_traitsILi64ELi64ELi128ELi4ELb0ELb0EN7cutlass6half_tE19Flash_kernel_traitsILi64ELi64ELi128ELi4ES3_EELb0ELb1ELb1ELb0ELb0ELb1ELb0ELb1EEEvNS_16Flash_fwd_paramsE$_ZN5flash30compute_attn_1rowblock_splitkvI23Flash_fwd_kernel_traitsILi64ELi64ELi128ELi4ELb0ELb0EN7cutlass6half_tE19Flash_kernel_traitsILi64ELi64ELi128ELi4ES3_EELb0ELb1ELb1ELb0ELb0ELb1ELb0ELb1ENS_16Flash_fwd_paramsEEEvRKT8_iiiii)
$_ZN5flash24flash_fwd_splitkv_kernelI23Flash_fwd_kernel_traitsILi64ELi64ELi128ELi4ELb0ELb0EN7cutlass6half_tE19Flash_kernel_traitsILi64ELi64ELi128ELi4ES3_EELb0ELb1ELb1ELb0ELb0ELb1ELb0ELb1EEEvNS_16Flash_fwd_paramsE$_ZN5flash30compute_attn_1rowblock_splitkvI23Flash_fwd_kernel_traitsILi64ELi64ELi128ELi4ELb0ELb0EN7cutlass6half_tE19Flash_kernel_traitsILi64ELi64ELi128ELi4ES3_EELb0ELb1ELb1ELb0ELb0ELb1ELb0ELb1ENS_16Flash_fwd_paramsEEEvRKT8_iiiii:
        /* <DEDUP_REMOVED lines=39> */
.L_x_13639:
[----:B------:R-:W-:Y:S05]  /*0310*/  BSYNC.RECONVERGENT B0 ;  /* 0x0000000000007941 */ /* 0x000fea0003800200 */
.L_x_13638:
[----:B------:R-:W-:Y:S04]  /*0320*/  BSSY.RECONVERGENT B0, `(.L_x_13640) ;  /* 0x0000007000007945 */ /* 0x000fe80003800200 */
[----:B------:R-:W-:Y:S05]  /*0330*/  @!P4 BRA `(.L_x_13641) ;  /* 0x000000000014c947 */ /* 0x000fea0003800000 */
[----:B------:R-:W2:Y:S02]  /*0340*/  LD.E.U8 R4, desc[UR4][R102.64+0x1b2] ;  /* 0x0001b20466047980 */ /* 0x000ea4000c101100 */
[----:B--2---:R-:W-:-:S13]  /*0350*/  ISETP.NE.AND P0, PT, R4, RZ, PT ;  /* 0x000000ff0400720c */ /* 0x004fda0003f05270 */
[----:B------:R-:W2:Y:S02]  /*0360*/  @P0 LD.E R9, desc[UR4][R14.64+0x4] ;  /* 0x000004040e090980 */ /* 0x000ea4000c101900 */
[----:B--2--5:R-:W-:-:S06]  /*0370*/  @P0 IADD3 R70, PT, PT, R9, -R12, RZ ;  /* 0x8000000c09460210 */ /* 0x024fcc0007ffe0ff */
[----:B------:R2:W5:Y:S02]  /*0380*/  @!P0 LD.E R70, desc[UR4][R14.64] ;  /* 0x000000040e468980 */ /* 0x000564000c101900 */
.L_x_13641:
[----:B------:R-:W-:Y:S05]  /*0390*/  BSYNC.RECONVERGENT B0 ;  /* 0x0000000000007941 */ /* 0x000fea0003800200 */
.L_x_13640:
        /* <DEDUP_REMOVED lines=9> */
.L_x_13643:
[----:B------:R-:W3:Y:S01]  /*0430*/  LD.E.64 R4, desc[UR4][R102.64+0x108] ;  /* 0x0001080466047980 */ /* 0x000ee2000c101b00 */
[----:B------:R-:W-:Y:S01]  /*0440*/  BSSY.RECONVERGENT B0, `(.L_x_13645) ;  /* 0x0000006000007945 */ /* 0x000fe20003800200 */
[----:B---3--:R-:W-:-:S04]  /*0450*/  ISETP.NE.U32.AND P0, PT, R4, RZ, PT ;  /* 0x000000ff0400720c */ /* 0x008fc80003f05070 */
[----:B------:R-:W-:Y:S01]  /*0460*/  ISETP.NE.AND.EX P0, PT, R5, RZ, PT, P0 ;  /* 0x000000ff0500720c */ /* 0x000fe20003f05300 */
[----:B------:R-:W-:-:S12]  /*0470*/  IMAD.MOV.U32 R5, RZ, RZ, RZ ;  /* 0x000000ffff057224 */ /* 0x000fd800078e00ff */
[----:B------:R-:W-:Y:S05]  /*0480*/  @!P0 BRA `(.L_x_13646) ;  /* 0x0000000000048947 */ /* 0x000fea0003800000 */
[----:B------:R3:W5:Y:S02]  /*0490*/  LD.E R5, desc[UR4][R102.64+0xbc] ;  /* 0x0000bc0466057980 */ /* 0x000764000c101900 */
.L_x_13646:
[----:B------:R-:W-:Y:S05]  /*04a0*/  BSYNC.RECONVERGENT B0 ;  /* 0x0000000000007941 */ /* 0x000fea0003800200 */
.L_x_13645:
[----:B-----5:R-:W-:Y:S02]  /*04b0*/  IADD3 R56, PT, PT, R70, R5, RZ ;  /* 0x0000000546387210 */ /* 0x020fe40007ffe0ff */
.L_x_13644:
[----:B------:R-:W-:Y:S05]  /*04c0*/  BSYNC.RECONVERGENT B1 ;  /* 0x0000000000017941 */ /* 0x000fea0003800200 */
.L_x_13642:
[----:B------:R-:W-:Y:S01]  /*04d0*/  IMAD.SHL.U32 R164, R3, 0x40, RZ ;  /* 0x0000004003a47824 */ /* 0x000fe200078e00ff */
[----:B------:R-:W-:Y:S01]  /*04e0*/  MOV R4, R160 ;  /* 0x000000a000047202 */ /* 0x000fe20000000f00 */
[----:B------:R-:W-:-:S03]  /*04f0*/  IMAD.MOV.U32 R5, RZ, RZ, 0x0 ;  /* 0x00000000ff057424 */ /* 0x000fc600078e00ff */
[----:B------:R-:W-:-:S13]  /*0500*/  ISETP.GT.AND P0, PT, R167, R164, PT ;  /* 0x000000a4a700720c */ /* 0x000fda0003f04270 */
[----:B-123--:R-:W-:Y:S05]  /*0510*/  @!P0 RET.REL.NODEC R4 `(_ZN5flash24flash_fwd_splitkv_kernelI23Flash_fwd_kernel_traitsILi64ELi64ELi128ELi4ELb0ELb0EN7cutlass6half_tE19Flash_kernel_traitsILi64ELi64ELi128ELi4ES3_EELb0ELb1ELb1ELb0ELb0ELb1ELb0ELb1EEEvNS_16Flash_fwd_paramsE) ;  /* 0xfffffff804b88950 */ /* 0x00efea0003c3ffff */
        /* <DEDUP_REMOVED lines=97> */
.L_x_13649:
[----:B------:R-:W-:Y:S05]  /*0b30*/  BSYNC.RECONVERGENT B0 ;  /* 0x0000000000007941 */ /* 0x000fea0003800200 */
.L_x_13648:
        /* <DEDUP_REMOVED lines=13> */
.L_x_13651:
[----:B------:R-:W-:Y:S05]  /*0c10*/  BSYNC.RECONVERGENT B0 ;  /* 0x0000000000007941 */ /* 0x000fea0003800200 */
.L_x_13650:
        /* <DEDUP_REMOVED lines=12> */
.L_x_13653:
[----:B------:R-:W-:Y:S05]  /*0ce0*/  BSYNC.RECONVERGENT B0 ;  /* 0x0000000000007941 */ /* 0x000fea0003800200 */
.L_x_13652:
[----:B------:R-:W-:Y:S01]  /*0cf0*/  ISETP.NE.AND P0, PT, R4, RZ, PT ;  /* 0x000000ff0400720c */ /* 0x000fe20003f05270 */
[----:B------:R-:W-:Y:S01]  /*0d00*/  @!P6 ST.E desc[UR4][R16.64+0x40], R5 ;  /* 0x000040051000e985 */ /* 0x000fe2000c101904 */
[----:B------:R-:W-:-:S03]  /*0d10*/  MOV R161, 0x0 ;  /* 0x0000000000a17802 */ /* 0x000fc60000000f00 */
[----:B------:R-:W-:Y:S08]  /*0d20*/  @!P5 ST.E desc[UR4][R16.64+0x80], R3 ;  /* 0x000080031000d985 */ /* 0x000ff0000c101904 */
[----:B------:R1:W-:Y:S02]  /*0d30*/  @!P0 ST.E desc[UR4][R16.64], R15 ;  /* 0x0000000f10008985 */ /* 0x0003e4000c101904 */
[----:B-123--:R-:W-:Y:S05]  /*0d40*/  @P1 RET.REL.NODEC R160 `(_ZN5flash24flash_fwd_splitkv_kernelI23Flash_fwd_kernel_traitsILi64ELi64ELi128ELi4ELb0ELb0EN7cutlass6half_tE19Flash_kernel_traitsILi64ELi64ELi128ELi4ES3_EELb0ELb1ELb1ELb0ELb0ELb1ELb0ELb1EEEvNS_16Flash_fwd_paramsE) ;  /* 0xfffffff0a0ac1950 */ /* 0x00efea0003c3ffff */
[----:B------:R-:W-:Y:S02]  /*0d50*/  MOV R3, 0x7f800000 ;  /* 0x7f80000000037802 */ /* 0x000fe40000000f00 */
[----:B------:R-:W-:-:S03]  /*0d60*/  MOV R161, 0x0 ;  /* 0x0000000000a17802 */ /* 0x000fc60000000f00 */
[----:B------:R1:W-:Y:S02]  /*0d70*/  ST.E desc[UR4][R16.64+0xc0], R3 ;  /* 0x0000c00310007985 */ /* 0x0003e4000c101904 */
[----:B-1----:R-:W-:Y:S05]  /*0d80*/  RET.REL.NODEC R160 `(_ZN5flash24flash_fwd_splitkv_kernelI23Flash_fwd_kernel_traitsILi64ELi64ELi128ELi4ELb0ELb0EN7cutlass6half_tE19Flash_kernel_traitsILi64ELi64ELi128ELi4ES3_EELb0ELb1ELb1ELb0ELb0ELb1ELb0ELb1EEEvNS_16Flash_fwd_paramsE) ;  /* 0xfffffff0a09c7950 */ /* 0x002fea0003c3ffff */
.L_x_13647:
        /* <DEDUP_REMOVED lines=103> */
.L_x_13655:
        /* <DEDUP_REMOVED lines=76> */
.L_x_13656:
[----:B------:R-:W-:Y:S05]  /*18c0*/  BSYNC.RECONVERGENT B0 ;  /* 0x0000000000007941 */ /* 0x000fea0003800200 */
.L_x_13654:
        /* <DEDUP_REMOVED lines=223> */
.L_x_13696:
        /* <DEDUP_REMOVED lines=159> */
.L_x_13659:
        /* <DEDUP_REMOVED lines=72> */
.L_x_13663:
[----:B------:R-:W-:Y:S05]  /*3530*/  BSYNC.RECONVERGENT B0 ;  /* 0x0000000000007941 */ /* 0x000fea0003800200 */
.L_x_13662:
        /* <DEDUP_REMOVED lines=55> */
.L_x_13665:
[----:B------:R-:W-:Y:S05]  /*38b0*/  BSYNC.RECONVERGENT B0 ;  /* 0x0000000000007941 */ /* 0x000fea0003800200 */
.L_x_13664:
        /* <DEDUP_REMOVED lines=57> */
.L_x_13667:
[----:B------:R-:W-:Y:S05]  /*3c50*/  BSYNC.RECONVERGENT B0 ;  /* 0x0000000000007941 */ /* 0x000fea0003800200 */
.L_x_13666:
        /* <DEDUP_REMOVED lines=61> */
.L_x_13669:
[----:B------:R-:W-:Y:S05]  /*4030*/  BSYNC.RECONVERGENT B0 ;  /* 0x0000000000007941 */ /* 0x000fea0003800200 */
.L_x_13668:
        /* <DEDUP_REMOVED lines=66> */
.L_x_13671:
[----:B------:R-:W-:Y:S05]  /*4460*/  BSYNC.RECONVERGENT B0 ;  /* 0x0000000000007941 */ /* 0x000fea0003800200 */
.L_x_13670:
        /* <DEDUP_REMOVED lines=57> */
.L_x_13673:
[----:B------:R-:W-:Y:S05]  /*4800*/  BSYNC.RECONVERGENT B0 ;  /* 0x0000000000007941 */ /* 0x000fea0003800200 */
.L_x_13672:
        /* <DEDUP_REMOVED lines=59> */
.L_x_13675:
[----:B------:R-:W-:Y:S05]  /*4bc0*/  BSYNC.RECONVERGENT B0 ;  /* 0x0000000000007941 */ /* 0x000fea0003800200 */
.L_x_13674:
        /* <DEDUP_REMOVED lines=59> */
.L_x_13677:
[----:B------:R-:W-:Y:S05]  /*4f80*/  BSYNC.RECONVERGENT B0 ;  /* 0x0000000000007941 */ /* 0x000fea0003800200 */
.L_x_13676:
[----:B------:R-:W5:Y:S02]  /*4f90*/  LD.E R3, desc[UR4][R102.64+0xd0] ;  /* 0x0000d00466037980 */ /* 0x000f64000c101900 */
[----:B-----5:R-:W-:Y:S05]  /*4fa0*/  IMAD.U32 R3, R3, -0x40, RZ ;  /* 0xffffffc003037824 */ /* 0x020fea00078e00ff */
[C---:B------:R-:W-:Y:S02]  /*4fb0*/  LEA R12, P1, R3.reuse, R12, 0x1 ;  /* 0x0000000c030c7211 */ /* 0x040fe400078208ff */
[C---:B------:R-:W-:Y:S02]  /*4fc0*/  LEA R48, P0, R3.reuse, R48, 0x1 ;  /* 0x0000003003307211 */ /* 0x040fe400078008ff */
[C---:B------:R-:W-:Y:S02]  /*4fd0*/  LEA.HI.X.SX32 R13, R3.reuse, R13, 0x1, P1 ;  /* 0x0000000d030d7211 */ /* 0x040fe400008f0eff */
[----:B------:R-:W-:Y:S01]  /*4fe0*/  LEA.HI.X.SX32 R49, R3, R49, 0x1, P0 ;  /* 0x0000003103317211 */ /* 0x000fe200000f0eff */
[----:B------:R-:W-:Y:S05]  /*4ff0*/  BRA `(.L_x_13660) ;  /* 0x0000003000447947 */ /* 0x000fea0003800000 */
.L_x_13661:
        /* <DEDUP_REMOVED lines=99> */
.L_x_13679:
[----:B------:R-:W-:Y:S05]  /*5630*/  BSYNC.RECONVERGENT B0 ;  /* 0x0000000000007941 */ /* 0x000fea0003800200 */
.L_x_13678:
        /* <DEDUP_REMOVED lines=96> */
.L_x_13681:
[----:B------:R-:W-:Y:S05]  /*5c40*/  BSYNC.RECONVERGENT B0 ;  /* 0x0000000000007941 */ /* 0x000fea0003800200 */
.L_x_13680:
        /* <DEDUP_REMOVED lines=97> */
.L_x_13683:
[----:B------:R-:W-:Y:S05]  /*6260*/  BSYNC.RECONVERGENT B0 ;  /* 0x0000000000007941 */ /* 0x000fea0003800200 */
.L_x_13682:
        /* <DEDUP_REMOVED lines=96> */
.L_x_13685:
[----:B------:R-:W-:Y:S05]  /*6870*/  BSYNC.RECONVERGENT B0 ;  /* 0x0000000000007941 */ /* 0x000fea0003800200 */
.L_x_13684:
        /* <DEDUP_REMOVED lines=94> */
.L_x_13687:
[----:B------:R-:W-:Y:S05]  /*6e60*/  BSYNC.RECONVERGENT B0 ;  /* 0x0000000000007941 */ /* 0x000fea0003800200 */
.L_x_13686:
        /* <DEDUP_REMOVED lines=99> */
.L_x_13689:
[----:B------:R-:W-:Y:S05]  /*74a0*/  BSYNC.RECONVERGENT B0 ;  /* 0x0000000000007941 */ /* 0x000fea0003800200 */
.L_x_13688:
        /* <DEDUP_REMOVED lines=95> */
.L_x_13691:
[----:B------:R-:W-:Y:S05]  /*7aa0*/  BSYNC.RECONVERGENT B0 ;  /* 0x0000000000007941 */ /* 0x000fea0003800200 */
.L_x_13690:
        /* <DEDUP_REMOVED lines=95> */
.L_x_13693:
[----:B------:R-:W-:Y:S05]  /*80a0*/  BSYNC.RECONVERGENT B0 ;  /* 0x0000000000007941 */ /* 0x000fea0003800200 */
.L_x_13692:
[----:B------:R-:W5:Y:S02]  /*80b0*/  LD.E R3, desc[UR4][R102.64+0xd0] ;  /* 0x0000d00466037980 */ /* 0x000f64000c101900 */
[----:B-----5:R-:W-:Y:S05]  /*80c0*/  IMAD.U32 R3, R3, -0x40, RZ ;  /* 0xffffffc003037824 */ /* 0x020fea00078e00ff */
[C---:B------:R-:W-:Y:S02]  /*80d0*/  LEA R92, P1, R3.reuse, R92, 0x1 ;  /* 0x0000005c035c7211 */ /* 0x040fe400078208ff */
[C---:B------:R-:W-:Y:S02]  /*80e0*/  LEA R90, P0, R3.reuse, R90, 0x1 ;  /* 0x0000005a035a7211 */ /* 0x040fe400078008ff */
[C---:B------:R-:W-:Y:S02]  /*80f0*/  LEA.HI.X.SX32 R93, R3.reuse, R93, 0x1, P1 ;  /* 0x0000005d035d7211 */ /* 0x040fe400008f0eff */
[----:B------:R-:W-:Y:S09]  /*8100*/  LEA.HI.X.SX32 R91, R3, R91, 0x1, P0 ;  /* 0x0000005b035b7211 */ /* 0x000ff200000f0eff */
.L_x_13660:
[----:B------:R-:W-:Y:S05]  /*8110*/  BSYNC.RECONVERGENT B1 ;  /* 0x0000000000017941 */ /* 0x000fea0003800200 */
.L_x_13658:
        /* <DEDUP_REMOVED lines=101> */
.L_x_13695:
[----:B------:R-:W-:Y:S05]  /*8770*/  BSYNC.RECONVERGENT B0 ;  /* 0x0000000000007941 */ /* 0x000fea0003800200 */
.L_x_13694:
[----:B------:R-:W-:Y:S11]  /*8780*/  LOP3.LUT P0, RZ, R168, 0x20, RZ, 0xc0, !PT ;  /* 0x00000020a8ff7812 */ /* 0x000ff6000780c0ff */
[----:B------:R-:W-:Y:S02]  /*8790*/  @!UPT UIADD3 URZ, UPT, UPT, URZ, URZ, URZ ;  /* 0x000000fffffff290 */ /* 0x000fe4000fffe0ff */
[----:B------:R-:W-:Y:S05]  /*87a0*/  @P0 BRA `(.L_x_13696) ;  /* 0xffffff9c00c40947 */ /* 0x000fea000383ffff */
.L_x_13657:
        /* <DEDUP_REMOVED lines=19> */
.L_x_13701:
[----:B------:R2:W-:Y:S02]  /*88e0*/  STS.128 [R165], RZ ;  /* 0x000000ffa5007388 */ /* 0x0005e40000000c00 */
.L_x_13700:
[----:B------:R-:W-:Y:S05]  /*88f0*/  BSYNC.RECONVERGENT B0 ;  /* 0x0000000000007941 */ /* 0x000fea0003800200 */
.L_x_13699:
        /* <DEDUP_REMOVED lines=17> */
.L_x_13703:
[----:B------:R-:W-:Y:S05]  /*8a10*/  BSYNC.RECONVERGENT B0 ;  /* 0x0000000000007941 */ /* 0x000fea0003800200 */
.L_x_13702:
        /* <DEDUP_REMOVED lines=11> */
.L_x_13705:
[----:B------:R-:W-:Y:S05]  /*8ad0*/  BSYNC.RECONVERGENT B0 ;  /* 0x0000000000007941 */ /* 0x000fea0003800200 */
.L_x_13704:
        /* <DEDUP_REMOVED lines=11> */
.L_x_13698:
        /* <DEDUP_REMOVED lines=83> */
.L_x_13712:
[----:B------:R-:W-:Y:S05]  /*90c0*/  BSYNC.RECONVERGENT B0 ;  /* 0x0000000000007941 */ /* 0x000fea0003800200 */
.L_x_13711:
[----:B-----5:R3:W-:Y:S01]  /*90d0*/  STS.128 [R165], R8 ;  /* 0x00000008a5007388 */ /* 0x0207e20000000c00 */
[----:B------:R-:W-:Y:S05]  /*90e0*/  BRA `(.L_x_13709) ;  /* 0x0000000000047947 */ /* 0x000fea0003800000 */
.L_x_13710:
[----:B------:R2:W-:Y:S02]  /*90f0*/  STS.128 [R165], RZ ;  /* 0x000000ffa5007388 */ /* 0x0005e40000000c00 */
.L_x_13709:
[----:B------:R-:W-:Y:S05]  /*9100*/  BSYNC.RECONVERGENT B1 ;  /* 0x0000000000017941 */ /* 0x000fea0003800200 */
.L_x_13708:
        /* <DEDUP_REMOVED lines=61> */
.L_x_13716:
[----:B------:R-:W-:Y:S05]  /*94e0*/  BSYNC.RECONVERGENT B0 ;  /* 0x0000000000007941 */ /* 0x000fea0003800200 */
.L_x_13715:
[----:B-----5:R1:W-:Y:S02]  /*94f0*/  STS.128 [R165+0x800], R8 ;  /* 0x00080008a5007388 */ /* 0x0203e40000000c00 */
.L_x_13714:
[----:B------:R-:W-:Y:S05]  /*9500*/  BSYNC.RECONVERGENT B1 ;  /* 0x0000000000017941 */ /* 0x000fea0003800200 */
.L_x_13713:
        /* <DEDUP_REMOVED lines=62> */
.L_x_13720:
[----:B------:R-:W-:Y:S05]  /*98f0*/  BSYNC.RECONVERGENT B0 ;  /* 0x0000000000007941 */ /* 0x000fea0003800200 */
.L_x_13719:
[----:B-----5:R1:W-:Y:S02]  /*9900*/  STS.128 [R165+0x1000], R8 ;  /* 0x00100008a5007388 */ /* 0x0203e40000000c00 */
.L_x_13718:
[----:B------:R-:W-:Y:S05]  /*9910*/  BSYNC.RECONVERGENT B1 ;  /* 0x0000000000017941 */ /* 0x000fea0003800200 */
.L_x_13717:
        /* <DEDUP_REMOVED lines=61> */
.L_x_13722:
[----:B------:R-:W-:Y:S05]  /*9cf0*/  BSYNC.RECONVERGENT B0 ;  /* 0x0000000000007941 */ /* 0x000fea0003800200 */
.L_x_13721:
[----:B-----5:R1:W-:Y:S01]  /*9d00*/  STS.128 [R165+0x1800], R8 ;  /* 0x00180008a5007388 */ /* 0x0203e20000000c00 */
[----:B------:R-:W-:Y:S05]  /*9d10*/  BRA `(.L_x_13706) ;  /* 0x0000001400f07947 */ /* 0x000fea0003800000 */
.L_x_13707:
        /* <DEDUP_REMOVED lines=94> */
.L_x_13727:
[----:B------:R-:W-:Y:S05]  /*a300*/  BSYNC.RECONVERGENT B0 ;  /* 0x0000000000007941 */ /* 0x000fea0003800200 */
.L_x_13726:
[----:B-----5:R2:W-:Y:S01]  /*a310*/  STS.128 [R165], R16 ;  /* 0x00000010a5007388 */ /* 0x0205e20000000c00 */
[----:B------:R-:W-:Y:S05]  /*a320*/  BRA `(.L_x_13724) ;  /* 0x0000000000047947 */ /* 0x000fea0003800000 */
.L_x_13725:
[----:B------:R3:W-:Y:S02]  /*a330*/  STS.128 [R165], RZ ;  /* 0x000000ffa5007388 */ /* 0x0007e40000000c00 */
.L_x_13724:
[----:B------:R-:W-:Y:S05]  /*a340*/  BSYNC.RECONVERGENT B1 ;  /* 0x0000000000017941 */ /* 0x000fea0003800200 */
.L_x_13723:
        /* <DEDUP_REMOVED lines=90> */
.L_x_13731:
[----:B------:R-:W-:Y:S05]  /*a8f0*/  BSYNC.RECONVERGENT B0 ;  /* 0x0000000000007941 */ /* 0x000fea0003800200 */
.L_x_13730:
[----:B-----5:R1:W-:Y:S02]  /*a900*/  STS.128 [R165+0x800], R16 ;  /* 0x00080010a5007388 */ /* 0x0203e40000000c00 */
.L_x_13729:
[----:B------:R-:W-:Y:S05]  /*a910*/  BSYNC.RECONVERGENT B1 ;  /* 0x0000000000017941 */ /* 0x000fea0003800200 */
.L_x_13728:
        /* <DEDUP_REMOVED lines=91> */
.L_x_13735:
[----:B------:R-:W-:Y:S05]  /*aed0*/  BSYNC.RECONVERGENT B0 ;  /* 0x0000000000007941 */ /* 0x000fea0003800200 */
.L_x_13734:
[----:B-----5:R2:W-:Y:S02]  /*aee0*/  STS.128 [R165+0x1000], R16 ;  /* 0x00100010a5007388 */ /* 0x0205e40000000c00 */
.L_x_13733:
[----:B------:R-:W-:Y:S05]  /*aef0*/  BSYNC.RECONVERGENT B1 ;  /* 0x0000000000017941 */ /* 0x000fea0003800200 */
.L_x_13732:
        /* <DEDUP_REMOVED lines=92> */
.L_x_13737:
[----:B------:R-:W-:Y:S05]  /*b4c0*/  BSYNC.RECONVERGENT B0 ;  /* 0x0000000000007941 */ /* 0x000fea0003800200 */
.L_x_13736:
[----:B-----5:R1:W-:Y:S02]  /*b4d0*/  STS.128 [R165+0x1800], R16 ;  /* 0x00180010a5007388 */ /* 0x0203e40000000c00 */
.L_x_13706:
[----:B------:R-:W-:Y:S05]  /*b4e0*/  BSYNC.RECONVERGENT B2 ;  /* 0x0000000000027941 */ /* 0x000fea0003800200 */
.L_x_13697:
        /* <DEDUP_REMOVED lines=12> */
.L_x_13740:
[----:B------:R1:W-:Y:S02]  /*b5b0*/  STS.128 [R165+0x2000], RZ ;  /* 0x002000ffa5007388 */ /* 0x0003e40000000c00 */
.L_x_13739:
[----:B------:R-:W-:Y:S05]  /*b5c0*/  BSYNC.RECONVERGENT B0 ;  /* 0x0000000000007941 */ /* 0x000fea0003800200 */
.L_x_13738:
        /* <DEDUP_REMOVED lines=14> */
.L_x_13743:
[----:B------:R3:W-:Y:S02]  /*b6b0*/  STS.128 [R165+0x2800], RZ ;  /* 0x002800ffa5007388 */ /* 0x0007e40000000c00 */
.L_x_13742:
[----:B------:R-:W-:Y:S05]  /*b6c0*/  BSYNC.RECONVERGENT B0 ;  /* 0x0000000000007941 */ /* 0x000fea0003800200 */
.L_x_13741:
        /* <DEDUP_REMOVED lines=12> */
.L_x_13746:
[----:B------:R4:W-:Y:S02]  /*b790*/  STS.128 [R165+0x3000], RZ ;  /* 0x003000ffa5007388 */ /* 0x0009e40000000c00 */
.L_x_13745:
[----:B------:R-:W-:Y:S05]  /*b7a0*/  BSYNC.RECONVERGENT B0 ;  /* 0x0000000000007941 */ /* 0x000fea0003800200 */
.L_x_13744:
        /* <DEDUP_REMOVED lines=12> */
.L_x_13749:
[----:B------:R1:W-:Y:S02]  /*b870*/  STS.128 [R165+0x3800], RZ ;  /* 0x003800ffa5007388 */ /* 0x0003e40000000c00 */
.L_x_13748:
[----:B------:R-:W-:Y:S05]  /*b880*/  BSYNC.RECONVERGENT B0 ;  /* 0x0000000000007941 */ /* 0x000fea0003800200 */
.L_x_13747:
        /* <DEDUP_REMOVED lines=16> */
.L_x_13752:
[----:B------:R1:W-:Y:S02]  /*b990*/  STS.128 [R165+0x4000], RZ ;  /* 0x004000ffa5007388 */ /* 0x0003e40000000c00 */
.L_x_13751:
[----:B------:R-:W-:Y:S05]  /*b9a0*/  BSYNC.RECONVERGENT B0 ;  /* 0x0000000000007941 */ /* 0x000fea0003800200 */
.L_x_13750:
        /* <DEDUP_REMOVED lines=13> */
.L_x_13755:
[----:B------:R4:W-:Y:S02]  /*ba80*/  STS.128 [R165+0x4800], RZ ;  /* 0x004800ffa5007388 */ /* 0x0009e40000000c00 */
.L_x_13754:
[----:B------:R-:W-:Y:S05]  /*ba90*/  BSYNC.RECONVERGENT B0 ;  /* 0x0000000000007941 */ /* 0x000fea0003800200 */
.L_x_13753:
        /* <DEDUP_REMOVED lines=16> */
.L_x_13758:
[----:B------:R1:W-:Y:S02]  /*bba0*/  STS.128 [R165+0x5000], RZ ;  /* 0x005000ffa5007388 */ /* 0x0003e40000000c00 */
.L_x_13757:
[----:B------:R-:W-:Y:S05]  /*bbb0*/  BSYNC.RECONVERGENT B0 ;  /* 0x0000000000007941 */ /* 0x000fea0003800200 */
.L_x_13756:
        /* <DEDUP_REMOVED lines=16> */
.L_x_13761:
[----:B------:R4:W-:Y:S02]  /*bcc0*/  STS.128 [R165+0x5800], RZ ;  /* 0x005800ffa5007388 */ /* 0x0009e40000000c00 */
.L_x_13760:
[----:B------:R-:W-:Y:S05]  /*bcd0*/  BSYNC.RECONVERGENT B0 ;  /* 0x0000000000007941 */ /* 0x000fea0003800200 */
.L_x_13759:
        /* <DEDUP_REMOVED lines=27> */
.L_x_13764:
[----:B------:R3:W-:Y:S01]  /*be90*/  STS.128 [R165+0x6000], RZ ;  /* 0x006000ffa5007388 */ /* 0x0007e20000000c00 */
[----:B------:R-:W-:Y:S05]  /*bea0*/  BRA `(.L_x_13765) ;  /* 0x0000000000047947 */ /* 0x000fea0003800000 */
.L_x_13763:
[----:B------:R1:W-:Y:S02]  /*beb0*/  STS.128 [R165+0x6000], RZ ;  /* 0x006000ffa5007388 */ /* 0x0003e40000000c00 */
.L_x_13765:
[----:B------:R-:W-:Y:S05]  /*bec0*/  BSYNC.RECONVERGENT B0 ;  /* 0x0000000000007941 */ /* 0x000fea0003800200 */
.L_x_13762:
        /* <DEDUP_REMOVED lines=15> */
.L_x_13768:
[----:B------:R1:W-:Y:S02]  /*bfc0*/  STS.128 [R165+0x6800], RZ ;  /* 0x006800ffa5007388 */ /* 0x0003e40000000c00 */
.L_x_13767:
[----:B------:R-:W-:Y:S05]  /*bfd0*/  BSYNC.RECONVERGENT B0 ;  /* 0x0000000000007941 */ /* 0x000fea0003800200 */
.L_x_13766:
        /* <DEDUP_REMOVED lines=13> */
.L_x_13771:
[----:B------:R1:W-:Y:S02]  /*c0b0*/  STS.128 [R165+0x7000], RZ ;  /* 0x007000ffa5007388 */ /* 0x0003e40000000c00 */
.L_x_13770:
[----:B------:R-:W-:Y:S05]  /*c0c0*/  BSYNC.RECONVERGENT B0 ;  /* 0x0000000000007941 */ /* 0x000fea0003800200 */
.L_x_13769:
        /* <DEDUP_REMOVED lines=13> */
.L_x_13774:
[----:B------:R1:W-:Y:S02]  /*c1a0*/  STS.128 [R165+0x7800], RZ ;  /* 0x007800ffa5007388 */ /* 0x0003e40000000c00 */
.L_x_13773:
[----:B------:R-:W-:Y:S05]  /*c1b0*/  BSYNC.RECONVERGENT B0 ;  /* 0x0000000000007941 */ /* 0x000fea0003800200 */
.L_x_13772:
        /* <DEDUP_REMOVED lines=16> */
.L_x_13777:
[----:B------:R1:W-:Y:S02]  /*c2c0*/  STS.128 [R165+0x8000], RZ ;  /* 0x008000ffa5007388 */ /* 0x0003e40000000c00 */
.L_x_13776:
[----:B------:R-:W-:Y:S05]  /*c2d0*/  BSYNC.RECONVERGENT B0 ;  /* 0x0000000000007941 */ /* 0x000fea0003800200 */
.L_x_13775:
        /* <DEDUP_REMOVED lines=13> */
.L_x_13780:
[----:B------:R1:W-:Y:S02]  /*c3b0*/  STS.128 [R165+0x8800], RZ ;  /* 0x008800ffa5007388 */ /* 0x0003e40000000c00 */
.L_x_13779:
[----:B------:R-:W-:Y:S05]  /*c3c0*/  BSYNC.RECONVERGENT B0 ;  /* 0x0000000000007941 */ /* 0x000fea0003800200 */
.L_x_13778:
        /* <DEDUP_REMOVED lines=16> */
.L_x_13783:
[----:B------:R1:W-:Y:S02]  /*c4d0*/  STS.128 [R165+0x9000], RZ ;  /* 0x009000ffa5007388 */ /* 0x0003e40000000c00 */
.L_x_13782:
[----:B------:R-:W-:Y:S05]  /*c4e0*/  BSYNC.RECONVERGENT B0 ;  /* 0x0000000000007941 */ /* 0x000fea0003800200 */
.L_x_13781:
        /* <DEDUP_REMOVED lines=19> */
.L_x_13786:
[----:B------:R1:W-:Y:S02]  /*c620*/  STS.128 [R165+0x9800], RZ ;  /* 0x009800ffa5007388 */ /* 0x0003e40000000c00 */
.L_x_13785:
[----:B------:R-:W-:Y:S05]  /*c630*/  BSYNC.RECONVERGENT B0 ;  /* 0x0000000000007941 */ /* 0x000fea0003800200 */
.L_x_13784:
[----:B------:R-:W2:Y:S01]  /*c640*/  LD.E R50, desc[UR4][R102.64+0x18c] ;  /* 0x00018c0466327980 */ /* 0x000ea2000c101900 */
[----:B------:R-:W3:Y:S01]  /*c650*/  S2UR UR6, SR_CgaCtaId ;  /* 0x00000000000679c3 */ /* 0x000ee20000008800 */
[C---:B------:R-:W-:Y:S01]  /*c660*/  IMAD.SHL.U32 R148, R60.reuse, 0x40, RZ ;  /* 0x000000403c947824 */ /* 0x040fe200078e00ff */
[----:B------:R-:W-:Y:S01]  /*c670*/  LOP3.LUT R0, R65, 0x8, R60, 0x78, !PT ;  /* 0x0000000841007812 */ /* 0x000fe200078e783c */
[----:B------:R-:W-:Y:S01]  /*c680*/  UMOV UR7, 0x400 ;  /* 0x0000040000077882 */ /* 0x000fe20000000000 */
[C---:B------:R-:W-:Y:S01]  /*c690*/  R2P PR, R60.reuse, 0x6 ;  /* 0x000000063c007804 */ /* 0x040fe20000000000 */
[----:B------:R-:W-:Y:S01]  /*c6a0*/  IMAD.SHL.U32 R60, R60, 0x2, RZ ;  /* 0x000000023c3c7824 */ /* 0x000fe200078e00ff */
[----:B------:R-:W-:Y:S01]  /*c6b0*/  LOP3.LUT R3, R0, 0x38, R63, 0x78, !PT ;  /* 0x0000003800037812 */ /* 0x000fe200078e783f */
[----:B------:R-:W-:Y:S01]  /*c6c0*/  IMAD.IADD R177, R125, 0x1, R124 ;  /* 0x000000017db17824 */ /* 0x000fe200078e027c */
[----:B------:R-:W-:Y:S01]  /*c6d0*/  LOP3.LUT R148, R148, 0x400, RZ, 0xc0, !PT ;  /* 0x0000040094947812 */ /* 0x000fe200078ec0ff */
[----:B------:R-:W0:Y:S01]  /*c6e0*/  LDGDEPBAR ;  /* 0x00000000000079af */ /* 0x000e220000000000 */
[----:B-----5:R-:W-:Y:S01]  /*c6f0*/  IADD3 R128, PT, PT, R128, R56, -R167 ;  /* 0x0000003880807210 */ /* 0x020fe20007ffe8a7 */
[----:B------:R-:W-:Y:S01]  /*c700*/  BSSY.RECONVERGENT B1, `(.L_x_13787) ;  /* 0x00003d4000017945 */ /* 0x000fe20003800200 */
[----:B------:R-:W-:Y:S01]  /*c710*/  LOP3.LUT R168, R168, 0xfffffffe, RZ, 0xc0, !PT ;  /* 0xfffffffea8a87812 */ /* 0x000fe200078ec0ff */
[----:B------:R-:W-:-:S02]  /*c720*/  IMAD R148, R3, 0x2, R148 ;  /* 0x0000000203947824 */ /* 0x000fc400078e0294 */
[----:B------:R-:W-:-:S05]  /*c730*/  IMAD.MOV.U32 R3, RZ, RZ, 0x20 ;  /* 0x00000020ff037424 */ /* 0x000fca00078e00ff */
[----:B------:R-:W-:Y:S01]  /*c740*/  SEL R3, R3, 0xffffffe0, !P1 ;  /* 0xffffffe003037807 */ /* 0x000fe20004800000 */
[----:B---3--:R-:W-:-:S06]  /*c750*/  ULEA UR6, UR6, UR7, 0x18 ;  /* 0x0000000706067291 */ /* 0x008fcc000f8ec0ff */
[----:B------:R-:W-:Y:S01]  /*c760*/  LEA R149, R149, UR6, 0x1 ;  /* 0x0000000695957c11 */ /* 0x000fe2000f8e08ff */
[----:B------:R-:W-:Y:S02]  /*c770*/  VIADD R0, R148, UR6 ;  /* 0x0000000694007c36 */ /* 0x000fe40008000000 */
[----:B------:R-:W-:Y:S02]  /*c780*/  LDSM.16.M88.4 R24, [R148+UR6+0x2800] ;  /* 0x002800069418783b */ /* 0x000fe40008000200 */
[--C-:B------:R-:W-:Y:S02]  /*c790*/  IMAD.IADD R147, R149, 0x1, R3.reuse ;  /* 0x0000000195937824 */ /* 0x100fe400078e0203 */
[----:B------:R-:W3:Y:S01]  /*c7a0*/  LDSM.16.M88.4 R44, [R149] ;  /* 0x00000000952c783b */ /* 0x000ee20000000200 */
[----:B------:R-:W-:-:S03]  /*c7b0*/  IMAD.IADD R143, R0, 0x1, R3 ;  /* 0x00000001008f7824 */ /* 0x000fc600078e0203 */
[----:B------:R-:W4:Y:S04]  /*c7c0*/  LDSM.16.M88.4 R32, [R148+UR6+0x2000] ;  /* 0x002000069420783b */ /* 0x000f280008000200 */
[----:B------:R-:W4:Y:S04]  /*c7d0*/  LDSM.16.M88.4 R88, [R148+UR6+0x3000] ;  /* 0x003000069458783b */ /* 0x000f280008000200 */
[----:B------:R-:W4:Y:S04]  /*c7e0*/  LDSM.16.M88.4 R80, [R148+UR6+0x3800] ;  /* 0x003800069450783b */ /* 0x000f280008000200 */
[----:B------:R-:W4:Y:S04]  /*c7f0*/  LDSM.16.M88.4 R72, [R148+UR6+0x4000] ;  /* 0x004000069448783b */ /* 0x000f280008000200 */
[----:B------:R-:W4:Y:S04]  /*c800*/  LDSM.16.M88.4 R16, [R148+UR6+0x4800] ;  /* 0x004800069410783b */ /* 0x000f280008000200 */
[----:B-1----:R-:W1:Y:S04]  /*c810*/  LDSM.16.M88.4 R8, [R148+UR6+0x5000] ;  /* 0x005000069408783b */ /* 0x002e680008000200 */
[----:B------:R-:W1:Y:S04]  /*c820*/  LDSM.16.M88.4 R40, [R148+UR6+0x5800] ;  /* 0x005800069428783b */ /* 0x000e680008000200 */
[----:B------:R-:W-:Y:S04]  /*c830*/  LDSM.16.M88.4 R64, [R147] ;  /* 0x000000009340783b */ /* 0x000fe80000000200 */
[----:B------:R-:W1:Y:S04]  /*c840*/  LDSM.16.M88.4 R4, [R143+0x2800] ;  /* 0x002800008f04783b */ /* 0x000e680000000200 */
[----:B------:R-:W1:Y:S01]  /*c850*/  LDSM.16.M88.4 R20, [R143+0x2000] ;  /* 0x002000008f14783b */ /* 0x000e620000000200 */
[C---:B---3--:R-:W-:Y:S03]  /*c860*/  HMMA.16816.F32 R28, R44.reuse, R24, RZ ;  /* 0x000000182c1c723c */ /* 0x048fe600000018ff */
[----:B------:R-:W3:Y:S04]  /*c870*/  LDSM.16.M88.4 R96, [R143+0x4800] ;  /* 0x004800008f60783b */ /* 0x000ee80000000200 */
[----:B------:R-:W-:Y:S01]  /*c880*/  LDSM.16.M88.4 R112, [R143+0x3000] ;  /* 0x003000008f70783b */ /* 0x000fe20000000200 */
[C---:B----4-:R-:W-:Y:S03]  /*c890*/  HMMA.16816.F32 R36, R44.reuse, R32, RZ ;  /* 0x000000202c24723c */ /* 0x050fe600000018ff */
[----:B------:R-:W-:Y:S04]  /*c8a0*/  LDSM.16.M88.4 R108, [R143+0x3800] ;  /* 0x003800008f6c783b */ /* 0x000fe80000000200 */
[----:B------:R-:W-:Y:S01]  /*c8b0*/  LDSM.16.M88.4 R104, [R143+0x4000] ;  /* 0x004000008f68783b */ /* 0x000fe20000000200 */
        /* <DEDUP_REMOVED lines=16> */
[----:B------:R-:W-:Y:S01]  /*c9c0*/  HMMA.16816.F32 R28, R64, R4, R28 ;  /* 0x00000004401c723c */ /* 0x000fe2000000181c */
[----:B------:R-:W-:-:S05]  /*c9d0*/  IMAD.MOV.U32 R4, RZ, RZ, 0x40 ;  /* 0x00000040ff047424 */ /* 0x000fca00078e00ff */
[----:B------:R-:W-:Y:S02]  /*c9e0*/  SEL R4, R4, 0xffffffc0, !P2 ;  /* 0xffffffc004047807 */ /* 0x000fe40005000000 */
[C---:B------:R-:W-:Y:S03]  /*c9f0*/  HMMA.16816.F32 R36, R64.reuse, R20, R36 ;  /* 0x000000144024723c */ /* 0x040fe60000001824 */
[--C-:B------:R-:W-:Y:S02]  /*ca00*/  IMAD.IADD R146, R149, 0x1, R4.reuse ;  /* 0x0000000195927824 */ /* 0x100fe400078e0204 */
[----:B------:R-:W-:Y:S01]  /*ca10*/  IMAD.IADD R142, R0, 0x1, R4 ;  /* 0x00000001008e7824 */ /* 0x000fe200078e0204 */
[----:B------:R-:W-:Y:S01]  /*ca20*/  IADD3 R0, PT, PT, R56, -R167, -R126 ;  /* 0x800000a738007210 */ /* 0x000fe20007ffe87e */
[C---:B------:R-:W-:Y:S01]  /*ca30*/  IMAD.IADD R145, R3.reuse, 0x1, R146 ;  /* 0x0000000103917824 */ /* 0x040fe200078e0292 */
[----:B------:R-:W-:Y:S01]  /*ca40*/  HMMA.16816.F32 R32, R64, R22, R32 ;  /* 0x000000164020723c */ /* 0x000fe20000001820 */
[----:B------:R-:W-:Y:S01]  /*ca50*/  LDSM.16.M88.4 R20, [R146] ;  /* 0x000000009214783b */ /* 0x000fe20000000200 */
[----:B------:R-:W-:Y:S01]  /*ca60*/  IMAD.IADD R141, R3, 0x1, R142 ;  /* 0x00000001038d7824 */ /* 0x000fe200078e028e */
[----:B------:R-:W-:-:S02]  /*ca70*/  LOP3.LUT R126, R60, 0x6, RZ, 0xc0, !PT ;  /* 0x000000063c7e7812 */ /* 0x000fc400078ec0ff */
[----:B------:R-:W4:Y:S03]  /*ca80*/  LDSM.16.M88.4 R116, [R142+0x2000] ;  /* 0x002000008e74783b */ /* 0x000f260000000200 */
        /* <DEDUP_REMOVED lines=8> */
[----:B------:R-:W2:Y:S07]  /*cb10*/  LDSM.16.M88.4 R112, [R142+0x2800] ;  /* 0x002800008e70783b */ /* 0x000eae0000000200 */
[C---:B------:R-:W-:Y:S08]  /*cb20*/  HMMA.16816.F32 R24, R64.reuse, R6, R24 ;  /* 0x000000064018723c */ /* 0x040ff00000001818 */
[C---:B------:R-:W-:Y:S08]  /*cb30*/  HMMA.16816.F32 R84, R64.reuse, R108, R84 ;  /* 0x0000006c4054723c */ /* 0x040ff00000001854 */
[C---:B------:R-:W-:Y:S01]  /*cb40*/  HMMA.16816.F32 R80, R64.reuse, R110, R80 ;  /* 0x0000006e4050723c */ /* 0x040fe20000001850 */
[----:B------:R-:W2:Y:S07]  /*cb50*/  LDSM.16.M88.4 R108, [R142+0x3000] ;  /* 0x003000008e6c783b */ /* 0x000eae0000000200 */
[C---:B------:R-:W-:Y:S08]  /*cb60*/  HMMA.16816.F32 R76, R64.reuse, R104, R76 ;  /* 0x00000068404c723c */ /* 0x040ff0000000184c */
[C---:B------:R-:W-:Y:S01]  /*cb70*/  HMMA.16816.F32 R72, R64.reuse, R106, R72 ;  /* 0x0000006a4048723c */ /* 0x040fe20000001848 */
[----:B------:R-:W2:Y:S07]  /*cb80*/  LDSM.16.M88.4 R104, [R142+0x3800] ;  /* 0x003800008e68783b */ /* 0x000eae0000000200 */
[C---:B------:R-:W-:Y:S08]  /*cb90*/  HMMA.16816.F32 R52, R64.reuse, R120, R52 ;  /* 0x000000784034723c */ /* 0x040ff00000001834 */
[----:B------:R-:W-:Y:S01]  /*cba0*/  HMMA.16816.F32 R44, R64, R122, R44 ;  /* 0x0000007a402c723c */ /* 0x000fe2000000182c */
[----:B------:R-:W2:Y:S04]  /*cbb0*/  LDSM.16.M88.4 R64, [R142+0x5000] ;  /* 0x005000008e40783b */ /* 0x000ea80000000200 */
[----:B------:R-:W-:Y:S03]  /*cbc0*/  LDSM.16.M88.4 R120, [R141+0x4800] ;  /* 0x004800008d78783b */ /* 0x000fe60000000200 */
        /* <DEDUP_REMOVED lines=23> */
[----:B------:R-:W3:Y:S07]  /*cd40*/  LDSM.16.M88.4 R20, [R141+0x5000] ;  /* 0x005000008d14783b */ /* 0x000eee0000000200 */
[C---:B-1----:R-:W-:Y:S08]  /*cd50*/  HMMA.16816.F32 R32, R96.reuse, R42, R32 ;  /* 0x0000002a6020723c */ /* 0x042ff00000001820 */
[C---:B--2---:R-:W-:Y:S08]  /*cd60*/  HMMA.16816.F32 R28, R96.reuse, R112, R28 ;  /* 0x00000070601c723c */ /* 0x044ff0000000181c */
[----:B------:R-:W-:Y:S03]  /*cd70*/  HMMA.16816.F32 R24, R96, R114, R24 ;  /* 0x000000726018723c */ /* 0x000fe60000001818 */
[-C--:B------:R-:W-:Y:S01]  /*cd80*/  FMUL.FTZ R33, R33, R50.reuse ;  /* 0x0000003221217220 */ /* 0x080fe20000410000 */
[-C--:B------:R-:W-:Y:S01]  /*cd90*/  FMUL.FTZ R32, R32, R50.reuse ;  /* 0x0000003220207220 */ /* 0x080fe20000410000 */
[-C--:B------:R-:W-:Y:S01]  /*cda0*/  FMUL.FTZ R35, R35, R50.reuse ;  /* 0x0000003223237220 */ /* 0x080fe20000410000 */
[----:B------:R-:W-:-:S02]  /*cdb0*/  FMUL.FTZ R34, R34, R50 ;  /* 0x0000003222227220 */ /* 0x000fc40000410000 */
[----:B------:R-:W-:Y:S01]  /*cdc0*/  HMMA.16816.F32 R36, R96, R40, R36 ;  /* 0x000000286024723c */ /* 0x000fe20000001824 */
[----:B------:R-:W1:Y:S01]  /*cdd0*/  MUFU.TANH R33, R33 ;  /* 0x0000002100217308 */ /* 0x000e620000002400 */
[----:B------:R-:W2:Y:S01]  /*cde0*/  LDSM.16.M88.4 R40, [R141+0x5800] ;  /* 0x005800008d28783b */ /* 0x000ea20000000200 */
[-C--:B------:R-:W-:Y:S01]  /*cdf0*/  FMUL.FTZ R28, R28, R50.reuse ;  /* 0x000000321c1c7220 */ /* 0x080fe20000410000 */
[-C--:B------:R-:W-:Y:S01]  /*ce00*/  FMUL.FTZ R30, R30, R50.reuse ;  /* 0x000000321e1e7220 */ /* 0x080fe20000410000 */
[----:B------:R-:W-:Y:S01]  /*ce10*/  FMUL.FTZ R31, R31, R50 ;  /* 0x000000321f1f7220 */ /* 0x000fe20000410000 */
[----:B------:R-:W-:-:S04]  /*ce20*/  DEPBAR.LE SB0, 0x0 ;  /* 0x000080000000791a */ /* 0x000fc80000000000 */
[C---:B---3--:R-:W-:Y:S01]  /*ce30*/  HMMA.16816.F32 R12, R96.reuse, R20, R12 ;  /* 0x00000014600c723c */ /* 0x048fe2000000180c */
[--C-:B------:R-:W-:Y:S02]  /*ce40*/  IMAD.IADD R21, R58, 0x1, R177.reuse ;  /* 0x000000013a157824 */ /* 0x100fe400078e02b1 */
[-C--:B------:R-:W-:Y:S01]  /*ce50*/  FMUL.FTZ R24, R24, R50.reuse ;  /* 0x0000003218187220 */ /* 0x080fe20000410000 */
[----:B------:R-:W-:Y:S02]  /*ce60*/  IMAD.IADD R58, R51, 0x1, R126 ;  /* 0x00000001333a7824 */ /* 0x000fe400078e027e */
[-C--:B------:R-:W-:Y:S01]  /*ce70*/  FMUL.FTZ R25, R25, R50.reuse ;  /* 0x0000003219197220 */ /* 0x080fe20000410000 */
[----:B------:R-:W-:Y:S01]  /*ce80*/  IMAD.IADD R177, R164, 0x1, R177 ;  /* 0x00000001a4b17824 */ /* 0x000fe200078e02b1 */
[----:B------:R-:W3:Y:S01]  /*ce90*/  MUFU.TANH R115, R24 ;  /* 0x0000001800737308 */ /* 0x000ee20000002400 */
[----:B------:R-:W-:Y:S01]  /*cea0*/  IMAD.IADD R6, R58, 0x1, R167 ;  /* 0x000000013a067824 */ /* 0x000fe200078e02a7 */
[C---:B------:R-:W-:Y:S01]  /*ceb0*/  HMMA.16816.F32 R8, R96.reuse, R22, R8 ;  /* 0x000000166008723c */ /* 0x040fe20000001808 */
[-C--:B------:R-:W-:Y:S01]  /*cec0*/  FMUL.FTZ R23, R29, R50.reuse ;  /* 0x000000321d177220 */ /* 0x080fe20000410000 */
[-C--:B------:R-:W-:Y:S01]  /*ced0*/  FMUL.FTZ R7, R37, R50.reuse ;  /* 0x0000003225077220 */ /* 0x080fe20000410000 */
[----:B------:R-:W-:Y:S01]  /*cee0*/  IMAD.IADD R5, R177, 0x1, R0 ;  /* 0x00000001b1057824 */ /* 0x000fe200078e0200 */
[C-C-:B------:R-:W-:Y:S01]  /*cef0*/  IADD3 R22, PT, PT, R21.reuse, -0x9, -R6.reuse ;  /* 0xfffffff715167810 */ /* 0x140fe20007ffe806 */
[----:B------:R-:W-:Y:S01]  /*cf00*/  FMUL.FTZ R36, R36, R50 ;  /* 0x0000003224247220 */ /* 0x000fe20000410000 */
[----:B------:R-:W-:Y:S01]  /*cf10*/  MUFU.TANH R37, R28 ;  /* 0x0000001c00257308 */ /* 0x000fe20000002400 */
[C-C-:B------:R-:W-:Y:S01]  /*cf20*/  IADD3 R20, PT, PT, R21.reuse, -0x10, -R6.reuse ;  /* 0xfffffff015147810 */ /* 0x140fe20007ffe806 */
[C---:B------:R-:W-:Y:S01]  /*cf30*/  HMMA.16816.F32 R88, R96.reuse, R110, R88 ;  /* 0x0000006e6058723c */ /* 0x040fe20000001858 */
[----:B------:R-:W-:Y:S01]  /*cf40*/  IABS R22, R22 ;  /* 0x0000001600167213 */ /* 0x000fe20000000000 */
[-C--:B------:R-:W-:Y:S01]  /*cf50*/  FMUL.FTZ R26, R26, R50.reuse ;  /* 0x000000321a1a7220 */ /* 0x080fe20000410000 */
[C-C-:B------:R-:W-:Y:S01]  /*cf60*/  IADD3 R0, PT, PT, R21.reuse, -0x11, -R6.reuse ;  /* 0xffffffef15007810 */ /* 0x140fe20007ffe806 */
[----:B------:R-:W-:Y:S01]  /*cf70*/  FMUL.FTZ R12, R12, R50 ;  /* 0x000000320c0c7220 */ /* 0x000fe20000410000 */
[----:B------:R-:W-:Y:S01]  /*cf80*/  I2FP.F32.S32 R22, R22 ;  /* 0x0000001600167245 */ /* 0x000fe20000201400 */
[----:B------:R-:W4:Y:S01]  /*cf90*/  MUFU.TANH R23, R23 ;  /* 0x0000001700177308 */ /* 0x000f220000002400 */
[----:B------:R-:W-:Y:S01]  /*cfa0*/  IABS R20, R20 ;  /* 0x0000001400147213 */ /* 0x000fe20000000000 */
[C---:B------:R-:W-:Y:S01]  /*cfb0*/  HMMA.16816.F32 R92, R96.reuse, R108, R92 ;  /* 0x0000006c605c723c */ /* 0x040fe2000000185c */
[----:B------:R-:W-:Y:S01]  /*cfc0*/  IABS R0, R0 ;  /* 0x0000000000007213 */ /* 0x000fe20000000000 */
[----:B-1----:R-:W-:Y:S01]  /*cfd0*/  FFMA.FTZ R29, -R176, R22, R33 ;  /* 0x00000016b01d7223 */ /* 0x002fe20000010121 */
[--C-:B------:R-:W-:Y:S01]  /*cfe0*/  IADD3 R22, PT, PT, R21, -0x18, -R6.reuse ;  /* 0xffffffe815167810 */ /* 0x100fe20007ffe806 */
[----:B------:R-:W-:Y:S01]  /*cff0*/  FMUL.FTZ R8, R8, R50 ;  /* 0x0000003208087220 */ /* 0x000fe20000410000 */
[----:B------:R-:W-:Y:S01]  /*d000*/  I2FP.F32.S32 R20, R20 ;  /* 0x0000001400147245 */ /* 0x000fe20000201400 */
[----:B------:R-:W1:Y:S01]  /*d010*/  MUFU.TANH R7, R7 ;  /* 0x0000000700077308 */ /* 0x000e620000002400 */
[----:B------:R-:W-:Y:S01]  /*d020*/  IABS R22, R22 ;  /* 0x0000001600167213 */ /* 0x000fe20000000000 */
[C---:B------:R-:W-:Y:S01]  /*d030*/  HMMA.16816.F32 R80, R96.reuse, R106, R80 ;  /* 0x0000006a6050723c */ /* 0x040fe20000001850 */
[----:B------:R-:W-:Y:S01]  /*d040*/  I2FP.F32.S32 R0, R0 ;  /* 0x0000000000007245 */ /* 0x000fe20000201400 */
[-C--:B------:R-:W-:Y:S01]  /*d050*/  FMUL.FTZ R9, R9, R50.reuse ;  /* 0x0000003209097220 */ /* 0x080fe20000410000 */
[----:B------:R-:W-:Y:S01]  /*d060*/  FMUL.FTZ R88, R88, R50 ;  /* 0x0000003258587220 */ /* 0x000fe20000410000 */
[----:B------:R-:W-:Y:S01]  /*d070*/  I2FP.F32.S32 R22, R22 ;  /* 0x0000001600167245 */ /* 0x000fe20000201400 */
[----:B------:R-:W-:Y:S01]  /*d080*/  FMUL.FTZ R157, R89, R50 ;  /* 0x00000032599d7220 */ /* 0x000fe20000410000 */
[----:B------:R-:W-:Y:S01]  /*d090*/  MUFU.TANH R25, R25 ;  /* 0x0000001900197308 */ /* 0x000fe20000002400 */
[C-C-:B------:R-:W-:Y:S01]  /*d0a0*/  IADD3 R114, PT, PT, R21.reuse, -0x19, -R6.reuse ;  /* 0xffffffe715727810 */ /* 0x140fe20007ffe806 */
[C---:B------:R-:W-:Y:S01]  /*d0b0*/  HMMA.16816.F32 R84, R96.reuse, R104, R84 ;  /* 0x000000686054723c */ /* 0x040fe20000001854 */
[----:B---3--:R-:W-:Y:S01]  /*d0c0*/  FFMA.FTZ R115, -R176, R22, R115 ;  /* 0x00000016b0737223 */ /* 0x008fe20000010173 */
[--C-:B------:R-:W-:Y:S01]  /*d0d0*/  IADD3 R22, PT, PT, R21, -0x28, -R6.reuse ;  /* 0xffffffd815167810 */ /* 0x100fe20007ffe806 */
[-C--:B------:R-:W-:Y:S01]  /*d0e0*/  FMUL.FTZ R92, R92, R50.reuse ;  /* 0x000000325c5c7220 */ /* 0x080fe20000410000 */
[----:B------:R-:W-:Y:S01]  /*d0f0*/  FMUL.FTZ R93, R93, R50 ;  /* 0x000000325d5d7220 */ /* 0x000fe20000410000 */
[----:B----4-:R-:W-:Y:S01]  /*d100*/  FFMA.FTZ R89, -R176, R0, R23 ;  /* 0x00000000b0597223 */ /* 0x010fe20000010117 */
[----:B------:R-:W3:Y:S01]  /*d110*/  MUFU.TANH R181, R88 ;  /* 0x0000005800b57308 */ /* 0x000ee20000002400 */
[C-C-:B------:R-:W-:Y:S01]  /*d120*/  IADD3 R0, PT, PT, R21.reuse, -0x21, -R6.reuse ;  /* 0xffffffdf15007810 */ /* 0x140fe20007ffe806 */
[C---:B------:R-:W-:Y:S01]  /*d130*/  HMMA.16816.F32 R72, R96.reuse, R66, R72 ;  /* 0x000000426048723c */ /* 0x040fe20000001848 */
[----:B------:R-:W-:Y:S01]  /*d140*/  IADD3 R66, PT, PT, R21, -0x1, -R6 ;  /* 0xffffffff15427810 */ /* 0x000fe20007ffe806 */
[-C--:B------:R-:W-:Y:S01]  /*d150*/  FMUL.FTZ R95, R95, R50.reuse ;  /* 0x000000325f5f7220 */ /* 0x080fe20000410000 */
[----:B------:R-:W-:Y:S01]  /*d160*/  FMUL.FTZ R23, R81, R50 ;  /* 0x0000003251177220 */ /* 0x000fe20000410000 */
[----:B------:R-:W-:Y:S01]  /*d170*/  IABS R22, R22 ;  /* 0x0000001600167213 */ /* 0x000fe20000000000 */
[----:B------:R-:W-:Y:S01]  /*d180*/  FMUL.FTZ R80, R80, R50 ;  /* 0x0000003250507220 */ /* 0x000fe20000410000 */
[----:B------:R-:W-:Y:S01]  /*d190*/  MUFU.TANH R109, R92 ;  /* 0x0000005c006d7308 */ /* 0x000fe20000002400 */
[----:B------:R-:W-:Y:S01]  /*d1a0*/  IABS R66, R66 ;  /* 0x0000004200427213 */ /* 0x000fe20000000000 */
[C---:B------:R-:W-:Y:S01]  /*d1b0*/  HMMA.16816.F32 R16, R96.reuse, R122, R16 ;  /* 0x0000007a6010723c */ /* 0x040fe20000001810 */
[----:B------:R-:W-:Y:S01]  /*d1c0*/  IABS R0, R0 ;  /* 0x0000000000007213 */ /* 0x000fe20000000000 */
[----:B------:R-:W-:Y:S01]  /*d1d0*/  IMAD.IADD R177, R177, 0x1, R128 ;  /* 0x00000001b1b17824 */ /* 0x000fe200078e0280 */
[----:B------:R-:W-:Y:S01]  /*d1e0*/  I2FP.F32.S32 R66, R66 ;  /* 0x0000004200427245 */ /* 0x000fe20000201400 */
[----:B------:R-:W-:Y:S01]  /*d1f0*/  FMUL.FTZ R85, R85, R50 ;  /* 0x0000003255557220 */ /* 0x000fe20000410000 */
[----:B------:R-:W-:Y:S01]  /*d200*/  I2FP.F32.S32 R22, R22 ;  /* 0x0000001600167245 */ /* 0x000fe20000201400 */
[----:B------:R4:W2:Y:S01]  /*d210*/  MUFU.TANH R107, R93 ;  /* 0x0000005d006b7308 */ /* 0x0008a20000002400 */
[----:B------:R-:W-:Y:S01]  /*d220*/  I2FP.F32.S32 R0, R0 ;  /* 0x0000000000007245 */ /* 0x000fe20000201400 */
[C---:B------:R-:W-:Y:S01]  /*d230*/  HMMA.16816.F32 R76, R96.reuse, R64, R76 ;  /* 0x00000040604c723c */ /* 0x040fe2000000184c */
[----:B-1----:R-:W-:Y:S01]  /*d240*/  FFMA.FTZ R66, -R176, R66, R7 ;  /* 0x00000042b0427223 */ /* 0x002fe20000010107 */
[----:B------:R-:W-:Y:S01]  /*d250*/  FMUL.FTZ R7, R84, R50 ;  /* 0x0000003254077220 */ /* 0x000fe20000410000 */
[----:B---3--:R-:W-:Y:S01]  /*d260*/  FFMA.FTZ R181, -R176, R22, R181 ;  /* 0x00000016b0b57223 */ /* 0x008fe200000101b5 */
[--C-:B------:R-:W-:Y:S01]  /*d270*/  IADD3 R22, PT, PT, R21, -0x39, -R6.reuse ;  /* 0xffffffc715167810 */ /* 0x100fe20007ffe806 */
[----:B------:R-:W-:Y:S01]  /*d280*/  FMUL.FTZ R73, R73, R50 ;  /* 0x0000003249497220 */ /* 0x000fe20000410000 */
[----:B------:R-:W-:Y:S01]  /*d290*/  MUFU.TANH R23, R23 ;  /* 0x0000001700177308 */ /* 0x000fe20000002400 */
[--C-:B------:R-:W-:Y:S01]  /*d2a0*/  IADD3 R116, PT, PT, R21, -0x30, -R6.reuse ;  /* 0xffffffd015747810 */ /* 0x100fe20007ffe806 */
[C---:B------:R-:W-:Y:S01]  /*d2b0*/  HMMA.16816.F32 R68, R96.reuse, R120, R68 ;  /* 0x000000786044723c */ /* 0x040fe20000001844 */
[----:B------:R-:W-:Y:S01]  /*d2c0*/  IABS R22, R22 ;  /* 0x0000001600167213 */ /* 0x000fe20000000000 */
[-C--:B------:R-:W-:Y:S01]  /*d2d0*/  FMUL.FTZ R72, R72, R50.reuse ;  /* 0x0000003248487220 */ /* 0x080fe20000410000 */
[----:B------:R-:W-:Y:S01]  /*d2e0*/  FMUL.FTZ R123, R17, R50 ;  /* 0x00000032117b7220 */ /* 0x000fe20000410000 */
[----:B------:R-:W-:Y:S01]  /*d2f0*/  IABS R114, R114 ;  /* 0x0000007200727213 */ /* 0x000fe20000000000 */
[----:B------:R-:W-:Y:S01]  /*d300*/  FMUL.FTZ R91, R91, R50 ;  /* 0x000000325b5b7220 */ /* 0x000fe20000410000 */
[----:B------:R-:W-:Y:S01]  /*d310*/  MUFU.TANH R157, R157 ;  /* 0x0000009d009d7308 */ /* 0x000fe20000002400 */
[----:B------:R-:W-:Y:S01]  /*d320*/  I2FP.F32.S32 R22, R22 ;  /* 0x0000001600167245 */ /* 0x000fe20000201400 */
[C---:B----4-:R-:W-:Y:S01]  /*d330*/  FFMA.FTZ R93, -R176.reuse, R20, R37 ;  /* 0x00000014b05d7223 */ /* 0x050fe20000010125 */
[C-C-:B------:R-:W-:Y:S01]  /*d340*/  IADD3 R20, PT, PT, R21.reuse, -0x20, -R6.reuse ;  /* 0xffffffe015147810 */ /* 0x140fe20007ffe806 */
[----:B--2---:R-:W-:Y:S01]  /*d350*/  FFMA.FTZ R107, -R176, R0, R107 ;  /* 0x00000000b06b7223 */ /* 0x004fe2000001016b */
[--C-:B------:R-:W-:Y:S01]  /*d360*/  IADD3 R0, PT, PT, R21, -0x31, -R6.reuse ;  /* 0xffffffcf15007810 */ /* 0x100fe20007ffe806 */
[----:B------:R-:W-:Y:S01]  /*d370*/  FMUL.FTZ R76, R76, R50 ;  /* 0x000000324c4c7220 */ /* 0x000fe20000410000 */
[----:B------:R-:W-:Y:S01]  /*d380*/  IABS R20, R20 ;  /* 0x0000001400147213 */ /* 0x000fe20000000000 */
[----:B------:R-:W1:Y:S01]  /*d390*/  MUFU.TANH R105, R85 ;  /* 0x0000005500697308 */ /* 0x000e620000002400 */
[----:B------:R-:W-:Y:S01]  /*d3a0*/  IABS R0, R0 ;  /* 0x0000000000007213 */ /* 0x000fe20000000000 */
[----:B------:R-:W-:Y:S01]  /*d3b0*/  FMUL.FTZ R77, R77, R50 ;  /* 0x000000324d4d7220 */ /* 0x000fe20000410000 */
[----:B------:R-:W-:Y:S01]  /*d3c0*/  I2FP.F32.S32 R20, R20 ;  /* 0x0000001400147245 */ /* 0x000fe20000201400 */
[C---:B------:R-:W-:Y:S01]  /*d3d0*/  HMMA.16816.F32 R52, R96.reuse, R40, R52 ;  /* 0x000000286034723c */ /* 0x040fe20000001834 */
[----:B------:R-:W-:Y:S01]  /*d3e0*/  IABS R116, R116 ;  /* 0x0000007400747213 */ /* 0x000fe20000000000 */
[----:B------:R-:W-:Y:S01]  /*d3f0*/  FMUL.FTZ R27, R27, R50 ;  /* 0x000000321b1b7220 */ /* 0x000fe20000410000 */
[----:B------:R-:W-:Y:S01]  /*d400*/  I2FP.F32.S32 R0, R0 ;  /* 0x0000000000007245 */ /* 0x000fe20000201400 */
[----:B------:R-:W2:Y:S01]  /*d410*/  MUFU.TANH R7, R7 ;  /* 0x0000000700077308 */ /* 0x000ea20000002400 */
[----:B------:R-:W-:Y:S01]  /*d420*/  FFMA.FTZ R109, -R176, R20, R109 ;  /* 0x00000014b06d7223 */ /* 0x000fe2000001016d */
[C-C-:B------:R-:W-:Y:S01]  /*d430*/  IADD3 R20, PT, PT, R21.reuse, -0x29, -R6.reuse ;  /* 0xffffffd715147810 */ /* 0x140fe20007ffe806 */
[----:B------:R-:W-:Y:S01]  /*d440*/  FMUL.FTZ R94, R94, R50 ;  /* 0x000000325e5e7220 */ /* 0x000fe20000410000 */
[----:B------:R-:W-:Y:S01]  /*d450*/  I2FP.F32.S32 R114, R114 ;  /* 0x0000007200727245 */ /* 0x000fe20000201400 */
[----:B------:R-:W-:Y:S01]  /*d460*/  HMMA.16816.F32 R44, R96, R42, R44 ;  /* 0x0000002a602c723c */ /* 0x000fe2000000182c */
[----:B------:R-:W-:Y:S01]  /*d470*/  IABS R20, R20 ;  /* 0x0000001400147213 */ /* 0x000fe20000000000 */
[----:B------:R-:W-:Y:S01]  /*d480*/  FMUL.FTZ R82, R82, R50 ;  /* 0x0000003252527220 */ /* 0x000fe20000410000 */
[----:B------:R-:W-:Y:S01]  /*d490*/  MUFU.TANH R123, R123 ;  /* 0x0000007b007b7308 */ /* 0x000fe20000002400 */
[----:B------:R-:W-:Y:S01]  /*d4a0*/  I2FP.F32.S32 R116, R116 ;  /* 0x0000007400747245 */ /* 0x000fe20000201400 */
[C---:B-1----:R-:W-:Y:S01]  /*d4b0*/  FFMA.FTZ R105, -R176.reuse, R0, R105 ;  /* 0x00000000b0697223 */ /* 0x042fe20000010169 */
[----:B------:R-:W-:Y:S01]  /*d4c0*/  I2FP.F32.S32 R20, R20 ;  /* 0x0000001400147245 */ /* 0x000fe20000201400 */
[C---:B------:R-:W-:Y:S01]  /*d4d0*/  FFMA.FTZ R114, -R176.reuse, R114, R25 ;  /* 0x00000072b0727223 */ /* 0x040fe20000010119 */
[--C-:B------:R-:W-:Y:S01]  /*d4e0*/  IADD3 R0, PT, PT, R21, -0x41, -R6.reuse ;  /* 0xffffffbf15007810 */ /* 0x100fe20007ffe806 */
[----:B------:R-:W-:Y:S01]  /*d4f0*/  FMUL.FTZ R25, R69, R50 ;  /* 0x0000003245197220 */ /* 0x000fe20000410000 */
[C-C-:B------:R-:W-:Y:S01]  /*d500*/  IADD3 R24, PT, PT, R21.reuse, -0x38, -R6.reuse ;  /* 0xffffffc815187810 */ /* 0x140fe20007ffe806 */
[----:B------:R-:W1:Y:S01]  /*d510*/  MUFU.TANH R121, R76 ;  /* 0x0000004c00797308 */ /* 0x000e620000002400 */
[C---:B------:R-:W-:Y:S01]  /*d520*/  FFMA.FTZ R157, -R176.reuse, R20, R157 ;  /* 0x00000014b09d7223 */ /* 0x040fe2000001019d */
[C-C-:B------:R-:W-:Y:S01]  /*d530*/  IADD3 R20, PT, PT, R21.reuse, -0x40, -R6.reuse ;  /* 0xffffffc015147810 */ /* 0x140fe20007ffe806 */
[----:B--2---:R-:W-:Y:S01]  /*d540*/  FFMA.FTZ R116, -R176, R116, R7 ;  /* 0x00000074b0747223 */ /* 0x004fe20000010107 */
[----:B------:R-:W-:Y:S01]  /*d550*/  FMUL.FTZ R7, R68, R50 ;  /* 0x0000003244077220 */ /* 0x000fe20000410000 */
[----:B------:R-:W-:Y:S01]  /*d560*/  IABS R0, R0 ;  /* 0x0000000000007213 */ /* 0x000fe20000000000 */
[----:B------:R-:W-:Y:S01]  /*d570*/  VIADD R69, R21, 0x8 ;  /* 0x0000000815457836 */ /* 0x000fe20000000000 */
[----:B------:R-:W-:Y:S01]  /*d580*/  IABS R20, R20 ;  /* 0x0000001400147213 */ /* 0x000fe20000000000 */
[----:B------:R-:W2:Y:S01]  /*d590*/  MUFU.TANH R119, R77 ;  /* 0x0000004d00777308 */ /* 0x000ea20000002400 */
[----:B------:R-:W-:Y:S01]  /*d5a0*/  I2FP.F32.S32 R0, R0 ;  /* 0x0000000000007245 */ /* 0x000fe20000201400 */
[----:B------:R-:W-:Y:S01]  /*d5b0*/  FMUL.FTZ R52, R52, R50 ;  /* 0x0000003234347220 */ /* 0x000fe20000410000 */
[----:B------:R-:W-:Y:S01]  /*d5c0*/  I2FP.F32.S32 R20, R20 ;  /* 0x0000001400147245 */ /* 0x000fe20000201400 */
[----:B------:R-:W-:Y:S01]  /*d5d0*/  FMUL.FTZ R44, R44, R50 ;  /* 0x000000322c2c7220 */ /* 0x000fe20000410000 */
[----:B------:R-:W-:Y:S01]  /*d5e0*/  IABS R24, R24 ;  /* 0x0000001800187213 */ /* 0x000fe20000000000 */
[----:B------:R-:W-:Y:S01]  /*d5f0*/  FMUL.FTZ R87, R87, R50 ;  /* 0x0000003257577220 */ /* 0x000fe20000410000 */
[C-C-:B------:R-:W-:Y:S01]  /*d600*/  IADD3 R117, PT, PT, R21.reuse, -0x61, -R6.reuse ;  /* 0xffffff9f15757810 */ /* 0x140fe20007ffe806 */
[----:B------:R3:W-:Y:S01]  /*d610*/  MUFU.TANH R111, R73 ;  /* 0x00000049006f7308 */ /* 0x0007e20000002400 */
[----:B------:R-:W-:Y:S01]  /*d620*/  I2FP.F32.S32 R24, R24 ;  /* 0x0000001800187245 */ /* 0x000fe20000201400 */
[----:B-1----:R-:W-:Y:S01]  /*d630*/  FFMA.FTZ R121, -R176, R20, R121 ;  /* 0x00000014b0797223 */ /* 0x002fe20000010179 */
[C-C-:B------:R-:W-:Y:S01]  /*d640*/  IADD3 R20, PT, PT, R21.reuse, -0x48, -R6.reuse ;  /* 0xffffffb815147810 */ /* 0x140fe20007ffe806 */
[-C--:B------:R-:W-:Y:S01]  /*d650*/  FMUL.FTZ R78, R78, R50.reuse ;  /* 0x000000324e4e7220 */ /* 0x080fe20000410000 */
[C-C-:B------:R-:W-:Y:S01]  /*d660*/  IADD3 R76, PT, PT, R21.reuse, -0x51, -R6.reuse ;  /* 0xffffffaf154c7810 */ /* 0x140fe20007ffe806 */
[----:B------:R-:W-:Y:S01]  /*d670*/  FMUL.FTZ R18, R18, R50 ;  /* 0x0000003212127220 */ /* 0x000fe20000410000 */
[C-C-:B------:R-:W-:Y:S01]  /*d680*/  IADD3 R60, PT, PT, R21.reuse, -0x60, -R6.reuse ;  /* 0xffffffa0153c7810 */ /* 0x140fe20007ffe806 */
[----:B------:R1:W-:Y:S01]  /*d690*/  MUFU.TANH R113, R72 ;  /* 0x0000004800717308 */ /* 0x0003e20000002400 */
[----:B------:R-:W-:Y:S01]  /*d6a0*/  IABS R76, R76 ;  /* 0x0000004c004c7213 */ /* 0x000fe20000000000 */
[C---:B--2---:R-:W-:Y:S01]  /*d6b0*/  FFMA.FTZ R119, -R176.reuse, R0, R119 ;  /* 0x00000000b0777223 */ /* 0x044fe20000010177 */
[--C-:B------:R-:W-:Y:S01]  /*d6c0*/  IADD3 R0, PT, PT, R21, -0x49, -R6.reuse ;  /* 0xffffffb715007810 */ /* 0x100fe20007ffe806 */
[----:B------:R-:W-:Y:S01]  /*d6d0*/  FMUL.FTZ R71, R71, R50 ;  /* 0x0000003247477220 */ /* 0x000fe20000410000 */
[----:B------:R-:W-:Y:S01]  /*d6e0*/  I2FP.F32.S32 R76, R76 ;  /* 0x0000004c004c7245 */ /* 0x000fe20000201400 */
[----:B------:R-:W-:Y:S01]  /*d6f0*/  FMUL.FTZ R83, R83, R50 ;  /* 0x0000003253537220 */ /* 0x000fe20000410000 */
[----:B------:R-:W-:Y:S01]  /*d700*/  IABS R0, R0 ;  /* 0x0000000000007213 */ /* 0x000fe20000000000 */
[----:B------:R2:W4:Y:S01]  /*d710*/  MUFU.TANH R133, R80 ;  /* 0x0000005000857308 */ /* 0x0005220000002400 */
[C-C-:B------:R-:W-:Y:S01]  /*d720*/  IADD3 R41, PT, PT, R21.reuse, -0x68, -R6.reuse ;  /* 0xffffff9815297810 */ /* 0x140fe20007ffe806 */
[----:B---3--:R-:W-:Y:S01]  /*d730*/  FFMA.FTZ R73, -R176, R22, R23 ;  /* 0x00000016b0497223 */ /* 0x008fe20000010117 */
[C-C-:B------:R-:W-:Y:S01]  /*d740*/  IADD3 R22, PT, PT, R21.reuse, -0x59, -R6.reuse ;  /* 0xffffffa715167810 */ /* 0x140fe20007ffe806 */
[-C--:B------:R-:W-:Y:S01]  /*d750*/  FMUL.FTZ R74, R74, R50.reuse ;  /* 0x000000324a4a7220 */ /* 0x080fe20000410000 */
[--C-:B------:R-:W-:Y:S01]  /*d760*/  IADD3 R23, PT, PT, R21, -0x58, -R6.reuse ;  /* 0xffffffa815177810 */ /* 0x100fe20007ffe806 */
[----:B------:R-:W-:Y:S01]  /*d770*/  FMUL.FTZ R86, R86, R50 ;  /* 0x0000003256567220 */ /* 0x000fe20000410000 */
[----:B------:R-:W-:Y:S01]  /*d780*/  IABS R22, R22 ;  /* 0x0000001600167213 */ /* 0x000fe20000000000 */
[----:B------:R-:W3:Y:S01]  /*d790*/  MUFU.TANH R7, R7 ;  /* 0x0000000700077308 */ /* 0x000ee20000002400 */
[----:B------:R-:W-:Y:S01]  /*d7a0*/  IABS R23, R23 ;  /* 0x0000001700177213 */ /* 0x000fe20000000000 */
[----:B-1----:R-:W-:Y:S01]  /*d7b0*/  FMUL.FTZ R72, R16, R50 ;  /* 0x0000003210487220 */ /* 0x002fe20000410000 */
[----:B------:R-:W-:Y:S01]  /*d7c0*/  I2FP.F32.S32 R22, R22 ;  /* 0x0000001600167245 */ /* 0x000fe20000201400 */
[----:B------:R-:W-:Y:S01]  /*d7d0*/  FMUL.FTZ R90, R90, R50 ;  /* 0x000000325a5a7220 */ /* 0x000fe20000410000 */
[----:B------:R-:W-:Y:S01]  /*d7e0*/  IABS R16, R20 ;  /* 0x0000001400107213 */ /* 0x000fe20000000000 */
[----:B------:R-:W-:Y:S01]  /*d7f0*/  FMUL.FTZ R70, R70, R50 ;  /* 0x0000003246467220 */ /* 0x000fe20000410000 */
[----:B------:R-:W-:Y:S01]  /*d800*/  I2FP.F32.S32 R0, R0 ;  /* 0x0000000000007245 */ /* 0x000fe20000201400 */
[----:B------:R-:W1:Y:S01]  /*d810*/  MUFU.TANH R25, R25 ;  /* 0x0000001900197308 */ /* 0x000e620000002400 */
[C---:B------:R-:W-:Y:S01]  /*d820*/  FFMA.FTZ R22, -R176.reuse, R22, R123 ;  /* 0x00000016b0167223 */ /* 0x040fe2000001017b */
[----:B------:R-:W-:Y:S01]  /*d830*/  FMUL.FTZ R123, R13, R50 ;  /* 0x000000320d7b7220 */ /* 0x000fe20000410000 */
[--C-:B--2---:R-:W-:Y:S01]  /*d840*/  IADD3 R80, PT, PT, R21, -0x50, -R6.reuse ;  /* 0xffffffb015507810 */ /* 0x104fe20007ffe806 */
[C---:B----4-:R-:W-:Y:S01]  /*d850*/  FFMA.FTZ R133, -R176.reuse, R24, R133 ;  /* 0x00000018b0857223 */ /* 0x050fe20000010185 */
[----:B------:R-:W-:Y:S01]  /*d860*/  I2FP.F32.S32 R16, R16 ;  /* 0x0000001000107245 */ /* 0x000fe20000201400 */
[C---:B------:R-:W-:Y:S01]  /*d870*/  FFMA.FTZ R111, -R176.reuse, R0, R111 ;  /* 0x00000000b06f7223 */ /* 0x040fe2000001016f */
[----:B------:R-:W-:Y:S01]  /*d880*/  IABS R80, R80 ;  /* 0x0000005000507213 */ /* 0x000fe20000000000 */
[----:B------:R-:W2:Y:S01]  /*d890*/  MUFU.TANH R72, R72 ;  /* 0x0000004800487308 */ /* 0x000ea20000002400 */
[----:B------:R-:W-:Y:S01]  /*d8a0*/  I2FP.F32.S32 R23, R23 ;  /* 0x0000001700177245 */ /* 0x000fe20000201400 */
[C---:B------:R-:W-:Y:S01]  /*d8b0*/  FFMA.FTZ R113, -R176.reuse, R16, R113 ;  /* 0x00000010b0717223 */ /* 0x040fe20000010171 */
[----:B------:R-:W-:Y:S01]  /*d8c0*/  I2FP.F32.S32 R80, R80 ;  /* 0x0000005000507245 */ /* 0x000fe20000201400 */
[--C-:B------:R-:W-:Y:S01]  /*d8d0*/  IMAD.IADD R0, R69, 0x1, -R6.reuse ;  /* 0x0000000145007824 */ /* 0x100fe200078e0a06 */
[--C-:B------:R-:W-:Y:S01]  /*d8e0*/  IADD3 R118, PT, PT, R21, -0x69, -R6.reuse ;  /* 0xffffff9715767810 */ /* 0x100fe20007ffe806 */
[----:B------:R-:W-:Y:S01]  /*d8f0*/  FMUL.FTZ R13, R39, R50 ;  /* 0x00000032270d7220 */ /* 0x000fe20000410000 */
[C-C-:B------:R-:W-:Y:S01]  /*d900*/  IADD3 R43, PT, PT, R21.reuse, -0x70, -R6.reuse ;  /* 0xffffff90152b7810 */ /* 0x140fe20007ffe806 */
[----:B------:R-:W-:Y:S01]  /*d910*/  MUFU.TANH R123, R123 ;  /* 0x0000007b007b7308 */ /* 0x000fe20000002400 */
[C---:B---3--:R-:W-:Y:S01]  /*d920*/  FFMA.FTZ R80, -R176.reuse, R80, R7 ;  /* 0x00000050b0507223 */ /* 0x048fe20000010107 */
[----:B-1----:R-:W-:Y:S01]  /*d930*/  FFMA.FTZ R76, -R176, R76, R25 ;  /* 0x0000004cb04c7223 */ /* 0x002fe20000010119 */
[C-C-:B------:R-:W-:Y:S01]  /*d940*/  IADD3 R112, PT, PT, R21.reuse, -0x71, -R6.reuse ;  /* 0xffffff8f15707810 */ /* 0x140fe20007ffe806 */
[C---:B------:R-:W-:Y:S01]  /*d950*/  VIADD R130, R58.reuse, 0x9 ;  /* 0x000000093a827836 */ /* 0x040fe20000000000 */
[C-C-:B------:R-:W-:Y:S01]  /*d960*/  IADD3 R42, PT, PT, R21.reuse, -0x78, -R6.reuse ;  /* 0xffffff88152a7810 */ /* 0x140fe20007ffe806 */
[----:B------:R-:W-:Y:S01]  /*d970*/  VIADD R128, R58, 0x10 ;  /* 0x000000103a807836 */ /* 0x000fe20000000000 */
[C-C-:B------:R-:W-:Y:S01]  /*d980*/  IADD3 R110, PT, PT, R21.reuse, -0x79, -R6.reuse ;  /* 0xffffff87156e7810 */ /* 0x140fe20007ffe806 */
[----:B------:R-:W-:Y:S01]  /*d990*/  IMAD.IADD R21, R21, 0x1, -R6 ;  /* 0x0000000115157824 */ /* 0x000fe200078e0a06 */
[----:B------:R-:W-:Y:S01]  /*d9a0*/  IABS R117, R117 ;  /* 0x0000007500757213 */ /* 0x000fe20000000000 */
[----:B--2---:R-:W-:Y:S01]  /*d9b0*/  FFMA.FTZ R72, -R176, R23, R72 ;  /* 0x00000017b0487223 */ /* 0x004fe20000010148 */
[C-C-:B------:R-:W-:Y:S01]  /*d9c0*/  IADD3 R25, PT, PT, R69.reuse, -0x1, -R6.reuse ;  /* 0xffffffff45197810 */ /* 0x140fe20007ffe806 */
[----:B------:R-:W1:Y:S01]  /*d9d0*/  MUFU.TANH R39, R8 ;  /* 0x0000000800277308 */ /* 0x000e620000002400 */
[C-C-:B------:R-:W-:Y:S01]  /*d9e0*/  IADD3 R77, PT, PT, R69.reuse, -0x9, -R6.reuse ;  /* 0xfffffff7454d7810 */ /* 0x140fe20007ffe806 */
[C---:B------:R-:W-:Y:S01]  /*d9f0*/  VIADD R132, R58.reuse, 0x8 ;  /* 0x000000083a847836 */ /* 0x040fe20000000000 */
[C-C-:B------:R-:W-:Y:S01]  /*da00*/  IADD3 R7, PT, PT, R69.reuse, -0x10, -R6.reuse ;  /* 0xfffffff045077810 */ /* 0x140fe20007ffe806 */
[C---:B------:R-:W-:Y:S01]  /*da10*/  VIADD R122, R58.reuse, 0x11 ;  /* 0x000000113a7a7836 */ /* 0x040fe20000000000 */
[C-C-:B------:R-:W-:Y:S01]  /*da20*/  IADD3 R108, PT, PT, R69.reuse, -0x11, -R6.reuse ;  /* 0xffffffef456c7810 */ /* 0x140fe20007ffe806 */
[----:B------:R-:W-:Y:S01]  /*da30*/  VIADD R120, R58, 0x18 ;  /* 0x000000183a787836 */ /* 0x000fe20000000000 */
[C-C-:B------:R-:W-:Y:S01]  /*da40*/  IADD3 R106, PT, PT, R69.reuse, -0x18, -R6.reuse ;  /* 0xffffffe8456a7810 */ /* 0x140fe20007ffe806 */
[----:B------:R-:W2:Y:S01]  /*da50*/  MUFU.TANH R13, R13 ;  /* 0x0000000d000d7308 */ /* 0x000ea20000002400 */
[C-C-:B------:R-:W-:Y:S01]  /*da60*/  IADD3 R104, PT, PT, R69.reuse, -0x19, -R6.reuse ;  /* 0xffffffe745687810 */ /* 0x140fe20007ffe806 */
[-C--:B------:R-:W-:Y:S01]  /*da70*/  FMUL.FTZ R14, R14, R50.reuse ;  /* 0x000000320e0e7220 */ /* 0x080fe20000410000 */
[--C-:B------:R-:W-:Y:S01]  /*da80*/  IADD3 R99, PT, PT, R69, -0x20, -R6.reuse ;  /* 0xffffffe045637810 */ /* 0x100fe20007ffe806 */
[-C--:B------:R-:W-:Y:S01]  /*da90*/  FMUL.FTZ R15, R15, R50.reuse ;  /* 0x000000320f0f7220 */ /* 0x080fe20000410000 */
[--C-:B------:R-:W-:Y:S01]  /*daa0*/  IADD3 R97, PT, PT, R69, -0x21, -R6.reuse ;  /* 0xffffffdf45617810 */ /* 0x100fe20007ffe806 */
[-C--:B------:R-:W-:Y:S01]  /*dab0*/  FMUL.FTZ R11, R11, R50.reuse ;  /* 0x000000320b0b7220 */ /* 0x080fe20000410000 */
[C-C-:B------:R-:W-:Y:S01]  /*dac0*/  IADD3 R37, PT, PT, R69.reuse, -0x28, -R6.reuse ;  /* 0xffffffd845257810 */ /* 0x140fe20007ffe806 */
[----:B------:R-:W-:Y:S01]  /*dad0*/  MUFU.TANH R9, R9 ;  /* 0x0000000900097308 */ /* 0x000fe20000002400 */
[--C-:B------:R-:W-:Y:S01]  /*dae0*/  IADD3 R33, PT, PT, R69, -0x29, -R6.reuse ;  /* 0xffffffd745217810 */ /* 0x100fe20007ffe806 */
[-C--:B------:R-:W-:Y:S01]  /*daf0*/  FMUL.FTZ R55, R55, R50.reuse ;  /* 0x0000003237377220 */ /* 0x080fe20000410000 */
[--C-:B------:R-:W-:Y:S01]  /*db00*/  IADD3 R98, PT, PT, R69, -0x30, -R6.reuse ;  /* 0xffffffd045627810 */ /* 0x100fe20007ffe806 */
[-C--:B------:R-:W-:Y:S01]  /*db10*/  FMUL.FTZ R47, R47, R50.reuse ;  /* 0x000000322f2f7220 */ /* 0x080fe20000410000 */
[C-C-:B------:R-:W-:Y:S01]  /*db20*/  IADD3 R67, PT, PT, R69.reuse, -0x31, -R6.reuse ;  /* 0xffffffcf45437810 */ /* 0x140fe20007ffe806 */
[-C--:B------:R-:W-:Y:S01]  /*db30*/  FMUL.FTZ R38, R38, R50.reuse ;  /* 0x0000003226267220 */ /* 0x080fe20000410000 */
[C-C-:B------:R-:W-:Y:S01]  /*db40*/  IADD3 R65, PT, PT, R69.reuse, -0x38, -R6.reuse ;  /* 0xffffffc845417810 */ /* 0x140fe20007ffe806 */
[----:B------:R-:W3:Y:S01]  /*db50*/  MUFU.TANH R129, R12 ;  /* 0x0000000c00817308 */ /* 0x000ee20000002400 */
[C-C-:B------:R-:W-:Y:S01]  /*db60*/  IADD3 R63, PT, PT, R69.reuse, -0x39, -R6.reuse ;  /* 0xffffffc7453f7810 */ /* 0x140fe20007ffe806 */
[----:B------:R-:W-:Y:S01]  /*db70*/  FMUL.FTZ R46, R46, R50 ;  /* 0x000000322e2e7220 */ /* 0x000fe20000410000 */
[----:B------:R-:W-:-:S02]  /*db80*/  IADD3 R81, PT, PT, R69, -0x40, -R6 ;  /* 0xffffffc045517810 */ /* 0x000fc40007ffe806 */
[C-C-:B------:R-:W-:Y:S02]  /*db90*/  IADD3 R96, PT, PT, R69.reuse, -0x41, -R6.reuse ;  /* 0xffffffbf45607810 */ /* 0x140fe40007ffe806 */
[C-C-:B------:R-:W-:Y:S01]  /*dba0*/  IADD3 R92, PT, PT, R69.reuse, -0x48, -R6.reuse ;  /* 0xffffffb8455c7810 */ /* 0x140fe20007ffe806 */
[----:B------:R-:W-:Y:S01]  /*dbb0*/  MUFU.TANH R31, R31 ;  /* 0x0000001f001f7308 */ /* 0x000fe20000002400 */
[C-C-:B------:R-:W-:Y:S02]  /*dbc0*/  IADD3 R88, PT, PT, R69.reuse, -0x49, -R6.reuse ;  /* 0xffffffb745587810 */ /* 0x140fe40007ffe806 */
[C-C-:B------:R-:W-:Y:S02]  /*dbd0*/  IADD3 R85, PT, PT, R69.reuse, -0x50, -R6.reuse ;  /* 0xffffffb045557810 */ /* 0x140fe40007ffe806 */
[C-C-:B------:R-:W-:Y:S02]  /*dbe0*/  IADD3 R84, PT, PT, R69.reuse, -0x51, -R6.reuse ;  /* 0xffffffaf45547810 */ /* 0x140fe40007ffe806 */
[C-C-:B------:R-:W-:Y:S01]  /*dbf0*/  IADD3 R68, PT, PT, R69.reuse, -0x58, -R6.reuse ;  /* 0xffffffa845447810 */ /* 0x140fe20007ffe806 */
[----:B------:R-:W-:Y:S01]  /*dc00*/  MUFU.TANH R95, R95 ;  /* 0x0000005f005f7308 */ /* 0x000fe20000002400 */
[----:B------:R-:W-:-:S02]  /*dc10*/  IADD3 R64, PT, PT, R69, -0x59, -R6 ;  /* 0xffffffa745407810 */ /* 0x000fc40007ffe806 */
[C-C-:B------:R-:W-:Y:S02]  /*dc20*/  IADD3 R20, PT, PT, R69.reuse, -0x60, -R6.reuse ;  /* 0xffffffa045147810 */ /* 0x140fe40007ffe806 */
[C-C-:B------:R-:W-:Y:S02]  /*dc30*/  IADD3 R23, PT, PT, R69.reuse, -0x61, -R6.reuse ;  /* 0xffffff9f45177810 */ /* 0x140fe40007ffe806 */
[C-C-:B------:R-:W-:Y:S01]  /*dc40*/  IADD3 R40, PT, PT, R69.reuse, -0x68, -R6.reuse ;  /* 0xffffff9845287810 */ /* 0x140fe20007ffe806 */
[----:B------:R-:W-:Y:S01]  /*dc50*/  MUFU.TANH R91, R91 ;  /* 0x0000005b005b7308 */ /* 0x000fe20000002400 */
[C-C-:B------:R-:W-:Y:S02]  /*dc60*/  IADD3 R28, PT, PT, R69.reuse, -0x69, -R6.reuse ;  /* 0xffffff97451c7810 */ /* 0x140fe40007ffe806 */
[C-C-:B------:R-:W-:Y:S02]  /*dc70*/  IADD3 R24, PT, PT, R69.reuse, -0x70, -R6.reuse ;  /* 0xffffff9045187810 */ /* 0x140fe40007ffe806 */
[----:B------:R-:W-:-:S02]  /*dc80*/  IADD3 R17, PT, PT, R69, -0x71, -R6 ;  /* 0xffffff8f45117810 */ /* 0x000fc40007ffe806 */
[C-C-:B------:R-:W-:Y:S01]  /*dc90*/  IADD3 R16, PT, PT, R69.reuse, -0x78, -R6.reuse ;  /* 0xffffff8845107810 */ /* 0x140fe20007ffe806 */
[----:B------:R-:W-:Y:S01]  /*dca0*/  MUFU.TANH R87, R87 ;  /* 0x0000005700577308 */ /* 0x000fe20000002400 */
[----:B------:R-:W-:Y:S02]  /*dcb0*/  IADD3 R6, PT, PT, R69, -0x79, -R6 ;  /* 0xffffff8745067810 */ /* 0x000fe40007ffe806 */
[----:B------:R-:W-:Y:S02]  /*dcc0*/  IABS R41, R41 ;  /* 0x0000002900297213 */ /* 0x000fe40000000000 */
[----:B------:R-:W-:Y:S02]  /*dcd0*/  IABS R43, R43 ;  /* 0x0000002b002b7213 */ /* 0x000fe40000000000 */
[----:B------:R-:W-:Y:S01]  /*dce0*/  I2FP.F32.S32 R41, R41 ;  /* 0x0000002900297245 */ /* 0x000fe20000201400 */
[----:B------:R4:W-:Y:S01]  /*dcf0*/  MUFU.TANH R69, R36 ;  /* 0x0000002400457308 */ /* 0x0009e20000002400 */
[----:B------:R-:W-:-:S02]  /*dd00*/  I2FP.F32.S32 R43, R43 ;  /* 0x0000002b002b7245 */ /* 0x000fc40000201400 */
[----:B------:R-:W-:Y:S01]  /*dd10*/  IABS R118, R118 ;  /* 0x0000007600767213 */ /* 0x000fe20000000000 */
[C---:B-1----:R-:W-:Y:S01]  /*dd20*/  FFMA.FTZ R41, -R176.reuse, R41, R39 ;  /* 0x00000029b0297223 */ /* 0x042fe20000010127 */
[----:B------:R-:W-:Y:S02]  /*dd30*/  IABS R8, R25 ;  /* 0x0000001900087213 */ /* 0x000fe40000000000 */
[----:B------:R-:W-:Y:S01]  /*dd40*/  IABS R60, R60 ;  /* 0x0000003c003c7213 */ /* 0x000fe20000000000 */
[----:B------:R-:W1:Y:S01]  /*dd50*/  MUFU.TANH R39, R30 ;  /* 0x0000001e00277308 */ /* 0x000e620000002400 */
[----:B------:R-:W-:Y:S02]  /*dd60*/  I2FP.F32.S32 R8, R8 ;  /* 0x0000000800087245 */ /* 0x000fe40000201400 */
[----:B------:R-:W-:Y:S02]  /*dd70*/  IABS R42, R42 ;  /* 0x0000002a002a7213 */ /* 0x000fe40000000000 */
[----:B------:R-:W-:Y:S01]  /*dd80*/  I2FP.F32.S32 R60, R60 ;  /* 0x0000003c003c7245 */ /* 0x000fe20000201400 */
[C---:B--2---:R-:W-:Y:S01]  /*dd90*/  FFMA.FTZ R25, -R176.reuse, R8, R13 ;  /* 0x00000008b0197223 */ /* 0x044fe2000001010d */
[----:B------:R-:W-:Y:S01]  /*dda0*/  IABS R8, R7 ;  /* 0x0000000700087213 */ /* 0x000fe20000000000 */
[----:B------:R-:W-:Y:S01]  /*ddb0*/  MUFU.TANH R71, R71 ;  /* 0x0000004700477308 */ /* 0x000fe20000002400 */
[----:B------:R-:W-:Y:S01]  /*ddc0*/  I2FP.F32.S32 R42, R42 ;  /* 0x0000002a002a7245 */ /* 0x000fe20000201400 */
[----:B---3--:R-:W-:Y:S01]  /*ddd0*/  FFMA.FTZ R60, -R176, R60, R129 ;  /* 0x0000003cb03c7223 */ /* 0x008fe20000010181 */
[----:B----4-:R-:W-:Y:S01]  /*dde0*/  I2FP.F32.S32 R36, R117 ;  /* 0x0000007500247245 */ /* 0x010fe20000201400 */
[----:B------:R-:W-:Y:S01]  /*ddf0*/  FMUL.FTZ R129, R45, R50 ;  /* 0x000000322d817220 */ /* 0x000fe20000410000 */
[----:B------:R-:W-:-:S02]  /*de00*/  I2FP.F32.S32 R8, R8 ;  /* 0x0000000800087245 */ /* 0x000fc40000201400 */
[----:B------:R-:W-:Y:S01]  /*de10*/  IABS R108, R108 ;  /* 0x0000006c006c7213 */ /* 0x000fe20000000000 */
[C---:B------:R-:W-:Y:S01]  /*de20*/  FFMA.FTZ R36, -R176.reuse, R36, R123 ;  /* 0x00000024b0247223 */ /* 0x040fe2000001017b */
[----:B------:R2:W-:Y:S01]  /*de30*/  MUFU.TANH R117, R32 ;  /* 0x0000002000757308 */ /* 0x0005e20000002400 */
[----:B------:R-:W-:Y:S01]  /*de40*/  IABS R13, R77 ;  /* 0x0000004d000d7213 */ /* 0x000fe20000000000 */
[----:B-1----:R-:W-:Y:S01]  /*de50*/  FFMA.FTZ R7, -R176, R8, R39 ;  /* 0x00000008b0077223 */ /* 0x002fe20000010127 */
[----:B------:R-:W-:Y:S01]  /*de60*/  VIADD R8, R58, 0x1 ;  /* 0x000000013a087836 */ /* 0x000fe20000000000 */
[--C-:B------:R-:W-:Y:S01]  /*de70*/  VIADDMNMX R179, R177, 0x1, R56.reuse, PT ;  /* 0x00000001b1b37846 */ /* 0x100fe20003800138 */
[----:B------:R-:W-:Y:S01]  /*de80*/  VIADD R77, R5, 0x8 ;  /* 0x00000008054d7836 */ /* 0x000fe20000000000 */
[----:B------:R-:W-:Y:S01]  /*de90*/  IABS R106, R106 ;  /* 0x0000006a006a7213 */ /* 0x000fe20000000000 */
[----:B------:R-:W-:Y:S01]  /*dea0*/  FMUL.FTZ R30, R79, R50 ;  /* 0x000000324f1e7220 */ /* 0x000fe20000410000 */
[----:B------:R-:W1:Y:S01]  /*deb0*/  MUFU.TANH R123, R52 ;  /* 0x00000034007b7308 */ /* 0x000e620000002400 */
[----:B------:R-:W-:-:S02]  /*dec0*/  VIADDMNMX R177, R177, 0x9, R56, PT ;  /* 0x00000009b1b17846 */ /* 0x000fc40003800138 */
[-C--:B------:R-:W-:Y:S02]  /*ded0*/  ISETP.GT.AND P1, PT, R5, R8.reuse, PT ;  /* 0x000000080500720c */ /* 0x080fe40003f24270 */
[C---:B------:R-:W-:Y:S02]  /*dee0*/  ISETP.GE.AND P2, PT, R8.reuse, R179, PT ;  /* 0x000000b30800720c */ /* 0x040fe40003f46270 */
[----:B------:R-:W-:Y:S01]  /*def0*/  ISETP.GE.AND P0, PT, R8, R177, PT ;  /* 0x000000b10800720c */ /* 0x000fe20003f06270 */
[----:B------:R3:W-:Y:S01]  /*df00*/  MUFU.TANH R45, R27 ;  /* 0x0000001b002d7308 */ /* 0x0007e20000002400 */
[----:B------:R-:W-:Y:S01]  /*df10*/  ISETP.GT.AND P6, PT, R77, R8, PT ;  /* 0x000000084d00720c */ /* 0x000fe20003fc4270 */
[----:B------:R-:W-:Y:S01]  /*df20*/  FMUL.FTZ R8, R19, R50 ;  /* 0x0000003213087220 */ /* 0x000fe20000410000 */
[----:B--2---:R-:W-:Y:S01]  /*df30*/  I2FP.F32.S32 R32, R118 ;  /* 0x0000007600207245 */ /* 0x004fe20000201400 */
[----:B------:R-:W-:Y:S01]  /*df40*/  VIADD R118, R58, 0x19 ;  /* 0x000000193a767836 */ /* 0x000fe20000000000 */
[----:B------:R-:W-:-:S02]  /*df50*/  IABS R97, R97 ;  /* 0x0000006100617213 */ /* 0x000fc40000000000 */
[----:B------:R-:W-:Y:S01]  /*df60*/  IABS R99, R99 ;  /* 0x0000006300637213 */ /* 0x000fe20000000000 */
[C---:B------:R-:W-:Y:S01]  /*df70*/  FFMA.FTZ R32, -R176.reuse, R32, R9 ;  /* 0x00000020b0207223 */ /* 0x040fe20000010109 */
[----:B------:R-:W-:Y:S01]  /*df80*/  FMUL.FTZ R9, R53, R50 ;  /* 0x0000003235097220 */ /* 0x000fe20000410000 */
[----:B-1----:R-:W-:Y:S01]  /*df90*/  FFMA.FTZ R43, -R176, R43, R123 ;  /* 0x0000002bb02b7223 */ /* 0x002fe2000001017b */
[----:B------:R1:W-:Y:S01]  /*dfa0*/  MUFU.TANH R53, R26 ;  /* 0x0000001a00357308 */ /* 0x0003e20000002400 */
[----:B------:R-:W-:Y:S02]  /*dfb0*/  IABS R37, R37 ;  /* 0x0000002500257213 */ /* 0x000fe40000000000 */
[----:B------:R-:W-:Y:S02]  /*dfc0*/  IABS R33, R33 ;  /* 0x0000002100217213 */ /* 0x000fe40000000000 */
[----:B------:R-:W-:Y:S02]  /*dfd0*/  IABS R65, R65 ;  /* 0x0000004100417213 */ /* 0x000fe40000000000 */
[----:B---3--:R-:W-:Y:S01]  /*dfe0*/  I2FP.F32.S32 R27, R108 ;  /* 0x0000006c001b7245 */ /* 0x008fe20000201400 */
[----:B------:R-:W2:Y:S01]  /*dff0*/  MUFU.TANH R123, R44 ;  /* 0x0000002c007b7308 */ /* 0x000ea20000002400 */
[----:B------:R-:W-:Y:S01]  /*e000*/  I2FP.F32.S32 R52, R99 ;  /* 0x0000006300347245 */ /* 0x000fe20000201400 */
[----:B------:R-:W-:Y:S01]  /*e010*/  VIADD R108, R58, 0x28 ;  /* 0x000000283a6c7836 */ /* 0x000fe20000000000 */
[----:B------:R-:W-:Y:S01]  /*e020*/  IABS R67, R67 ;  /* 0x0000004300437213 */ /* 0x000fe20000000000 */
[----:B------:R-:W-:Y:S01]  /*e030*/  FFMA.FTZ R19, -R176, R27, R31 ;  /* 0x0000001bb0137223 */ /* 0x000fe2000001011f */
[----:B------:R-:W-:-:S02]  /*e040*/  IABS R81, R81 ;  /* 0x0000005100517213 */ /* 0x000fc40000000000 */
[----:B------:R-:W-:Y:S01]  /*e050*/  IABS R96, R96 ;  /* 0x0000006000607213 */ /* 0x000fe20000000000 */
[----:B------:R3:W-:Y:S01]  /*e060*/  MUFU.TANH R31, R78 ;  /* 0x0000004e001f7308 */ /* 0x0007e20000002400 */
[----:B------:R-:W-:Y:S01]  /*e070*/  I2FP.F32.S32 R81, R81 ;  /* 0x0000005100517245 */ /* 0x000fe20000201400 */
[----:B-1----:R-:W-:Y:S01]  /*e080*/  FMUL.FTZ R26, R75, R50 ;  /* 0x000000324b1a7220 */ /* 0x002fe20000410000 */
[----:B------:R-:W-:Y:S02]  /*e090*/  IABS R110, R110 ;  /* 0x0000006e006e7213 */ /* 0x000fe40000000000 */
[----:B------:R-:W-:Y:S02]  /*e0a0*/  @P2 LOP3.LUT R168, R168, 0x1, RZ, 0xfc, !PT ;  /* 0x00000001a8a82812 */ /* 0x000fe400078efcff */
[----:B------:R-:W-:Y:S01]  /*e0b0*/  IABS R104, R104 ;  /* 0x0000006800687213 */ /* 0x000fe20000000000 */
[----:B------:R1:W4:Y:S01]  /*e0c0*/  MUFU.TANH R75, R82 ;  /* 0x00000052004b7308 */ /* 0x0003220000002400 */
[----:B------:R-:W-:Y:S01]  /*e0d0*/  IABS R85, R85 ;  /* 0x0000005500557213 */ /* 0x000fe20000000000 */
[----:B--2---:R-:W-:Y:S01]  /*e0e0*/  FFMA.FTZ R42, -R176, R42, R123 ;  /* 0x0000002ab02a7223 */ /* 0x004fe2000001017b */
[----:B------:R-:W-:Y:S01]  /*e0f0*/  I2FP.F32.S32 R44, R106 ;  /* 0x0000006a002c7245 */ /* 0x000fe20000201400 */
[----:B------:R-:W-:Y:S01]  /*e100*/  VIADD R106, R58, 0x29 ;  /* 0x000000293a6a7836 */ /* 0x000fe20000000000 */
[----:B------:R-:W-:-:S02]  /*e110*/  I2FP.F32.S32 R96, R96 ;  /* 0x0000006000607245 */ /* 0x000fc40000201400 */
[----:B------:R-:W-:Y:S01]  /*e120*/  IABS R112, R112 ;  /* 0x0000007000707213 */ /* 0x000fe20000000000 */
[----:B------:R-:W2:Y:S01]  /*e130*/  MUFU.TANH R123, R94 ;  /* 0x0000005e007b7308 */ /* 0x000ea20000002400 */
[----:B------:R-:W-:Y:S01]  /*e140*/  FFMA.FTZ R27, -R176, R44, R53 ;  /* 0x0000002cb01b7223 */ /* 0x000fe20000010135 */
[----:B------:R-:W-:Y:S02]  /*e150*/  I2FP.F32.S32 R44, R97 ;  /* 0x00000061002c7245 */ /* 0x000fe40000201400 */
[----:B---3--:R-:W-:Y:S02]  /*e160*/  I2FP.F32.S32 R78, R33 ;  /* 0x00000021004e7245 */ /* 0x008fe40000201400 */
[----:B------:R-:W-:Y:S01]  /*e170*/  I2FP.F32.S32 R12, R110 ;  /* 0x0000006e000c7245 */ /* 0x000fe20000201400 */
[----:B------:R-:W-:Y:S01]  /*e180*/  VIADD R110, R58, 0x21 ;  /* 0x000000213a6e7836 */ /* 0x000fe20000000000 */
[----:B------:R-:W-:Y:S01]  /*e190*/  MUFU.TANH R53, R30 ;  /* 0x0000001e00357308 */ /* 0x000fe20000002400 */
[C---:B------:R-:W-:Y:S01]  /*e1a0*/  FFMA.FTZ R97, -R176.reuse, R78, R91 ;  /* 0x0000004eb0617223 */ /* 0x040fe2000001015b */
[----:B-1----:R-:W-:Y:S01]  /*e1b0*/  I2FP.F32.S32 R82, R37 ;  /* 0x0000002500527245 */ /* 0x002fe20000201400 */
[----:B------:R-:W-:Y:S01]  /*e1c0*/  FFMA.FTZ R37, -R176, R44, R95 ;  /* 0x0000002cb0257223 */ /* 0x000fe2000001015f */
[----:B------:R-:W-:Y:S01]  /*e1d0*/  I2FP.F32.S32 R44, R65 ;  /* 0x00000041002c7245 */ /* 0x000fe20000201400 */
[----:B------:R-:W-:Y:S01]  /*e1e0*/  VIADD R78, R58, 0x58 ;  /* 0x000000583a4e7836 */ /* 0x000fe20000000000 */
[----:B------:R-:W-:-:S02]  /*e1f0*/  LOP3.LUT R168, R168, 0xfffffffd, RZ, 0xc0, !PT ;  /* 0xfffffffda8a87812 */ /* 0x000fc400078ec0ff */
[----:B------:R-:W1:Y:S01]  /*e200*/  MUFU.TANH R129, R129 ;  /* 0x0000008100817308 */ /* 0x000e620000002400 */
[C---:B----4-:R-:W-:Y:S01]  /*e210*/  FFMA.FTZ R91, -R176.reuse, R44, R75 ;  /* 0x0000002cb05b7223 */ /* 0x050fe2000001014b */
[----:B--2---:R-:W-:Y:S01]  /*e220*/  FFMA.FTZ R33, -R176, R52, R123 ;  /* 0x00000034b0217223 */ /* 0x004fe2000001017b */
[----:B------:R-:W-:Y:S01]  /*e230*/  I2FP.F32.S32 R52, R67 ;  /* 0x0000004300347245 */ /* 0x000fe20000201400 */
[C---:B------:R-:W-:Y:S01]  /*e240*/  VIADD R94, R58.reuse, 0x39 ;  /* 0x000000393a5e7836 */ /* 0x040fe20000000000 */
[----:B------:R-:W-:Y:S01]  /*e250*/  I2FP.F32.S32 R104, R104 ;  /* 0x0000006800687245 */ /* 0x000fe20000201400 */
[----:B------:R-:W-:Y:S01]  /*e260*/  VIADD R44, R58, 0x69 ;  /* 0x000000693a2c7836 */ /* 0x000fe20000000000 */
[----:B------:R-:W-:Y:S01]  /*e270*/  IABS R84, R84 ;  /* 0x0000005400547213 */ /* 0x000fe20000000000 */
[----:B------:R2:W-:Y:S01]  /*e280*/  MUFU.TANH R75, R18 ;  /* 0x00000012004b7308 */ /* 0x0005e20000002400 */
[C---:B------:R-:W-:Y:S01]  /*e290*/  FFMA.FTZ R67, -R176.reuse, R52, R87 ;  /* 0x00000034b0437223 */ /* 0x040fe20000010157 */
[C---:B------:R-:W-:Y:S01]  /*e2a0*/  FFMA.FTZ R87, -R176.reuse, R81, R31 ;  /* 0x00000051b0577223 */ /* 0x040fe2000001011f */
[----:B------:R-:W-:Y:S01]  /*e2b0*/  I2FP.F32.S32 R112, R112 ;  /* 0x0000007000707245 */ /* 0x000fe20000201400 */
[----:B------:R-:W-:Y:S01]  /*e2c0*/  FFMA.FTZ R99, -R176, R104, R45 ;  /* 0x00000068b0637223 */ /* 0x000fe2000001012d */
[----:B------:R-:W-:Y:S01]  /*e2d0*/  @P0 LOP3.LUT R168, R168, 0x2, RZ, 0xfc, !PT ;  /* 0x00000002a8a80812 */ /* 0x000fe200078efcff */
[----:B------:R-:W-:Y:S01]  /*e2e0*/  VIADD R104, R58, 0x30 ;  /* 0x000000303a687836 */ /* 0x000fe20000000000 */
[C---:B------:R-:W-:Y:S01]  /*e2f0*/  ISETP.GT.AND P0, PT, R5.reuse, R58, PT ;  /* 0x0000003a0500720c */ /* 0x040fe20003f04270 */
[----:B------:R-:W3:Y:S01]  /*e300*/  MUFU.TANH R9, R9 ;  /* 0x0000000900097308 */ /* 0x000ee20000002400 */
[----:B------:R-:W-:Y:S01]  /*e310*/  I2FP.F32.S32 R84, R84 ;  /* 0x0000005400547245 */ /* 0x000fe20000201400 */
[----:B-1----:R-:W-:Y:S01]  /*e320*/  FFMA.FTZ R12, -R176, R12, R129 ;  /* 0x0000000cb00c7223 */ /* 0x002fe20000010181 */
[----:B------:R-:W-:Y:S01]  /*e330*/  ISETP.GT.AND P3, PT, R5, R130, PT ;  /* 0x000000820500720c */ /* 0x000fe20003f64270 */
[----:B------:R-:W-:Y:S01]  /*e340*/  VIADD R52, R58, 0x68 ;  /* 0x000000683a347836 */ /* 0x000fe20000000000 */
[----:B------:R-:W-:-:S02]  /*e350*/  IABS R92, R92 ;  /* 0x0000005c005c7213 */ /* 0x000fc40000000000 */
[----:B------:R-:W-:Y:S01]  /*e360*/  IABS R63, R63 ;  /* 0x0000003f003f7213 */ /* 0x000fe20000000000 */
[----:B------:R1:W-:Y:S01]  /*e370*/  MUFU.TANH R31, R8 ;  /* 0x00000008001f7308 */ /* 0x0003e20000002400 */
[----:B------:R-:W-:Y:S01]  /*e380*/  IABS R98, R98 ;  /* 0x0000006200627213 */ /* 0x000fe20000000000 */
[----:B--2---:R-:W-:Y:S01]  /*e390*/  VIADD R18, R21, 0xfffffff8 ;  /* 0xfffffff815127836 */ /* 0x004fe20000000000 */
[----:B------:R-:W-:Y:S01]  /*e3a0*/  IABS R21, R21 ;  /* 0x0000001500157213 */ /* 0x000fe20000000000 */
[----:B------:R-:W-:Y:S01]  /*e3b0*/  IMAD.MOV.U32 R30, RZ, RZ, R63 ;  /* 0x000000ffff1e7224 */ /* 0x000fe200078e003f */
[----:B------:R-:W-:Y:S02]  /*e3c0*/  IABS R88, R88 ;  /* 0x0000005800587213 */ /* 0x000fe40000000000 */
[----:B------:R-:W-:Y:S01]  /*e3d0*/  I2FP.F32.S32 R92, R92 ;  /* 0x0000005c005c7245 */ /* 0x000fe20000201400 */
[----:B------:R-:W-:Y:S01]  /*e3e0*/  MUFU.TANH R79, R83 ;  /* 0x00000053004f7308 */ /* 0x000fe20000002400 */
[----:B------:R-:W-:Y:S01]  /*e3f0*/  I2FP.F32.S32 R13, R13 ;  /* 0x0000000d000d7245 */ /* 0x000fe20000201400 */
[----:B---3--:R-:W-:Y:S01]  /*e400*/  FFMA.FTZ R9, -R176, R112, R9 ;  /* 0x00000070b0097223 */ /* 0x008fe20000010109 */
[C---:B------:R-:W-:Y:S01]  /*e410*/  VIADD R112, R58.reuse, 0x20 ;  /* 0x000000203a707836 */ /* 0x040fe20000000000 */
[----:B------:R-:W-:Y:S01]  /*e420*/  I2FP.F32.S32 R63, R98 ;  /* 0x00000062003f7245 */ /* 0x000fe20000201400 */
[----:B------:R-:W-:Y:S01]  /*e430*/  VIADD R98, R58, 0x31 ;  /* 0x000000313a627836 */ /* 0x000fe20000000000 */
[----:B------:R-:W-:-:S02]  /*e440*/  I2FP.F32.S32 R88, R88 ;  /* 0x0000005800587245 */ /* 0x000fc40000201400 */
[----:B------:R-:W2:Y:S01]  /*e450*/  MUFU.TANH R95, R26 ;  /* 0x0000001a005f7308 */ /* 0x000ea20000002400 */
[----:B------:R-:W-:Y:S02]  /*e460*/  ISETP.GT.AND P2, PT, R5, R132, PT ;  /* 0x000000840500720c */ /* 0x000fe40003f44270 */
[----:B-1----:R-:W-:Y:S02]  /*e470*/  IABS R8, R18 ;  /* 0x0000001200087213 */ /* 0x002fe40000000000 */
[----:B------:R-:W-:Y:S01]  /*e480*/  I2FP.F32.S32 R18, R21 ;  /* 0x0000001500127245 */ /* 0x000fe20000201400 */
[----:B------:R-:W-:Y:S01]  /*e490*/  FFMA.FTZ R21, -R176, R84, R71 ;  /* 0x00000054b0157223 */ /* 0x000fe20000010147 */
[----:B------:R-:W-:Y:S01]  /*e4a0*/  I2FP.F32.S32 R8, R8 ;  /* 0x0000000800087245 */ /* 0x000fe20000201400 */
[----:B------:R-:W1:Y:S01]  /*e4b0*/  MUFU.TANH R83, R74 ;  /* 0x0000004a00537308 */ /* 0x000e620000002400 */
[----:B------:R-:W-:Y:S01]  /*e4c0*/  FSEL R71, R29, -INF , !P3 ;  /* 0xff8000001d477808 */ /* 0x000fe20005800000 */
[----:B------:R-:W-:Y:S01]  /*e4d0*/  VIADD R84, R58, 0x50 ;  /* 0x000000503a547836 */ /* 0x000fe20000000000 */
[----:B------:R-:W-:-:S02]  /*e4e0*/  ISETP.GT.AND P4, PT, R5, R106, PT ;  /* 0x0000006a0500720c */ /* 0x000fc40003f84270 */
[----:B------:R-:W-:Y:S02]  /*e4f0*/  IABS R64, R64 ;  /* 0x0000004000407213 */ /* 0x000fe40000000000 */
[----:B------:R-:W-:Y:S01]  /*e500*/  FSEL R157, R157, -INF , !P4 ;  /* 0xff8000009d9d7808 */ /* 0x000fe20006000000 */
[----:B------:R-:W3:Y:S01]  /*e510*/  MUFU.TANH R35, R35 ;  /* 0x0000002300237308 */ /* 0x000ee20000002400 */
[C---:B------:R-:W-:Y:S01]  /*e520*/  ISETP.GT.AND P4, PT, R5.reuse, R94, PT ;  /* 0x0000005e0500720c */ /* 0x040fe20003f84270 */
[C---:B--2---:R-:W-:Y:S01]  /*e530*/  FFMA.FTZ R81, -R176.reuse, R88, R95 ;  /* 0x00000058b0517223 */ /* 0x044fe2000001015f */
[----:B------:R-:W-:Y:S01]  /*e540*/  I2FP.F32.S32 R26, R85 ;  /* 0x00000055001a7245 */ /* 0x000fe20000201400 */
[C---:B------:R-:W-:Y:S01]  /*e550*/  FFMA.FTZ R85, -R176.reuse, R96, R53 ;  /* 0x00000060b0557223 */ /* 0x040fe20000010135 */
[C---:B------:R-:W-:Y:S01]  /*e560*/  FFMA.FTZ R53, -R176.reuse, R8, R117 ;  /* 0x00000008b0357223 */ /* 0x040fe20000010175 */
[----:B------:R-:W-:Y:S01]  /*e570*/  FFMA.FTZ R8, -R176, R18, R69 ;  /* 0x00000012b0087223 */ /* 0x000fe20000010145 */
[----:B------:R-:W-:Y:S01]  /*e580*/  FSEL R69, R66, -INF , !P1 ;  /* 0xff80000042457808 */ /* 0x000fe20004800000 */
[----:B------:R-:W2:Y:S01]  /*e590*/  MUFU.TANH R39, R86 ;  /* 0x0000005600277308 */ /* 0x000ea20000002400 */
[C---:B------:R-:W-:Y:S01]  /*e5a0*/  ISETP.GT.AND P1, PT, R5.reuse, R122, PT ;  /* 0x0000007a0500720c */ /* 0x040fe20003f24270 */
[----:B-1----:R-:W-:Y:S01]  /*e5b0*/  FFMA.FTZ R83, -R176, R92, R83 ;  /* 0x0000005cb0537223 */ /* 0x002fe20000010153 */
[----:B------:R-:W-:Y:S01]  /*e5c0*/  FSEL R8, R8, -INF , !P0 ;  /* 0xff80000008087808 */ /* 0x000fe20004000000 */
[C---:B------:R-:W-:Y:S01]  /*e5d0*/  VIADD R92, R58.reuse, 0x40 ;  /* 0x000000403a5c7836 */ /* 0x040fe20000000000 */
[----:B------:R-:W-:Y:S01]  /*e5e0*/  ISETP.GT.AND P0, PT, R5, R128, PT ;  /* 0x000000800500720c */ /* 0x000fe20003f04270 */
[----:B------:R-:W-:Y:S01]  /*e5f0*/  VIADD R74, R58, 0x59 ;  /* 0x000000593a4a7836 */ /* 0x000fe20000000000 */
[----:B------:R-:W-:Y:S01]  /*e600*/  FSEL R53, R53, -INF , !P2 ;  /* 0xff80000035357808 */ /* 0x000fe20005000000 */
[----:B------:R-:W1:Y:S01]  /*e610*/  MUFU.TANH R129, R90 ;  /* 0x0000005a00817308 */ /* 0x000e620000002400 */
[----:B------:R-:W-:Y:S01]  /*e620*/  FSEL R29, R93, -INF , !P0 ;  /* 0xff8000005d1d7808 */ /* 0x000fe20004000000 */
[----:B---3--:R-:W-:Y:S01]  /*e630*/  FFMA.FTZ R13, -R176, R13, R35 ;  /* 0x0000000db00d7223 */ /* 0x008fe20000010123 */
[C---:B------:R-:W-:Y:S01]  /*e640*/  ISETP.GT.AND P0, PT, R5.reuse, R112, PT ;  /* 0x000000700500720c */ /* 0x040fe20003f04270 */
[C---:B------:R-:W-:Y:S01]  /*e650*/  VIADD R66, R58.reuse, 0x61 ;  /* 0x000000613a427836 */ /* 0x040fe20000000000 */
[----:B------:R-:W-:Y:S01]  /*e660*/  ISETP.GT.AND P2, PT, R5, R120, PT ;  /* 0x000000780500720c */ /* 0x000fe20003f44270 */
[----:B------:R-:W-:Y:S01]  /*e670*/  VIADD R96, R58, 0x38 ;  /* 0x000000383a607836 */ /* 0x000fe20000000000 */
[----:B------:R-:W-:Y:S01]  /*e680*/  FSEL R109, R109, -INF , !P0 ;  /* 0xff8000006d6d7808 */ /* 0x000fe20004000000 */
[----:B------:R-:W3:Y:S01]  /*e690*/  MUFU.TANH R45, R70 ;  /* 0x00000046002d7308 */ /* 0x000ee20000002400 */
[----:B------:R-:W-:Y:S01]  /*e6a0*/  ISETP.GT.AND P0, PT, R5, R104, PT ;  /* 0x000000680500720c */ /* 0x000fe20003f04270 */
[----:B--2---:R-:W-:Y:S01]  /*e6b0*/  FFMA.FTZ R63, -R176, R63, R39 ;  /* 0x0000003fb03f7223 */ /* 0x004fe20000010127 */
[----:B------:R-:W-:Y:S01]  /*e6c0*/  FSEL R117, R89, -INF , !P1 ;  /* 0xff80000059757808 */ /* 0x000fe20004800000 */
[----:B------:R-:W-:Y:S01]  /*e6d0*/  VIADD R86, R58, 0x49 ;  /* 0x000000493a567836 */ /* 0x000fe20000000000 */
[----:B------:R-:W-:Y:S01]  /*e6e0*/  FSEL R95, R116, -INF , !P0 ;  /* 0xff800000745f7808 */ /* 0x000fe20004000000 */
[----:B------:R-:W-:Y:S01]  /*e6f0*/  VIADD R88, R58, 0x48 ;  /* 0x000000483a587836 */ /* 0x000fe20000000000 */
[C---:B------:R-:W-:Y:S01]  /*e700*/  ISETP.GT.AND P0, PT, R5.reuse, R92, PT ;  /* 0x0000005c0500720c */ /* 0x040fe20003f04270 */
[----:B------:R-:W-:Y:S01]  /*e710*/  MUFU.TANH R15, R15 ;  /* 0x0000000f000f7308 */ /* 0x000fe20000002400 */
[----:B------:R-:W-:Y:S01]  /*e720*/  ISETP.GT.AND P1, PT, R5, R110, PT ;  /* 0x0000006e0500720c */ /* 0x000fe20003f24270 */
[----:B-1----:R-:W-:Y:S01]  /*e730*/  FFMA.FTZ R35, -R176, R82, R129 ;  /* 0x00000052b0237223 */ /* 0x002fe20000010181 */
[C---:B------:R-:W-:Y:S01]  /*e740*/  VIADD R82, R58.reuse, 0x51 ;  /* 0x000000513a527836 */ /* 0x040fe20000000000 */
[----:B------:R-:W-:Y:S01]  /*e750*/  FSEL R121, R121, -INF , !P0 ;  /* 0xff80000079797808 */ /* 0x000fe20004000000 */
[----:B------:R-:W-:Y:S01]  /*e760*/  VIADD R90, R58, 0x41 ;  /* 0x000000413a5a7836 */ /* 0x000fe20000000000 */
[----:B------:R-:W-:-:S02]  /*e770*/  FSEL R115, R115, -INF , !P2 ;  /* 0xff80000073737808 */ /* 0x000fc40005000000 */
[C---:B------:R-:W-:Y:S01]  /*e780*/  ISETP.GT.AND P0, PT, R5.reuse, R82, PT ;  /* 0x000000520500720c */ /* 0x040fe20003f04270 */
[----:B------:R-:W-:Y:S01]  /*e790*/  MUFU.TANH R11, R11 ;  /* 0x0000000b000b7308 */ /* 0x000fe20000002400 */
[----:B---3--:R-:W-:Y:S01]  /*e7a0*/  FFMA.FTZ R39, -R176, R26, R45 ;  /* 0x0000001ab0277223 */ /* 0x008fe2000001012d */
[----:B------:R-:W-:Y:S01]  /*e7b0*/  ISETP.GT.AND P2, PT, R5, R108, PT ;  /* 0x0000006c0500720c */ /* 0x000fe20003f44270 */
[C---:B------:R-:W-:Y:S01]  /*e7c0*/  VIADD R26, R58.reuse, 0x78 ;  /* 0x000000783a1a7836 */ /* 0x040fe20000000000 */
[----:B------:R-:W-:Y:S01]  /*e7d0*/  FSEL R107, R107, -INF , !P1 ;  /* 0xff8000006b6b7808 */ /* 0x000fe20004800000 */
[----:B------:R-:W-:Y:S01]  /*e7e0*/  VIADD R70, R58, 0x60 ;  /* 0x000000603a467836 */ /* 0x000fe20000000000 */
[----:B------:R-:W-:Y:S02]  /*e7f0*/  ISETP.GT.AND P1, PT, R5, R98, PT ;  /* 0x000000620500720c */ /* 0x000fe40003f24270 */
[----:B------:R-:W1:Y:S01]  /*e800*/  MUFU.TANH R45, R34 ;  /* 0x00000022002d7308 */ /* 0x000e620000002400 */
[----:B------:R-:W-:-:S02]  /*e810*/  FSEL R76, R76, -INF , !P0 ;  /* 0xff8000004c4c7808 */ /* 0x000fc40004000000 */
[----:B------:R-:W-:Y:S02]  /*e820*/  FSEL R89, R73, -INF , !P4 ;  /* 0xff80000049597808 */ /* 0x000fe40006000000 */
[----:B------:R-:W-:Y:S02]  /*e830*/  ISETP.GT.AND P0, PT, R5, R52, PT ;  /* 0x000000340500720c */ /* 0x000fe40003f04270 */
[----:B------:R-:W-:Y:S01]  /*e840*/  I2FP.F32.S32 R30, R30 ;  /* 0x0000001e001e7245 */ /* 0x000fe20000201400 */
[----:B------:R-:W-:Y:S01]  /*e850*/  MUFU.TANH R55, R55 ;  /* 0x0000003700377308 */ /* 0x000fe20000002400 */
[----:B------:R-:W-:Y:S02]  /*e860*/  FSEL R181, R181, -INF , !P2 ;  /* 0xff800000b5b57808 */ /* 0x000fe40005000000 */
[C---:B------:R-:W-:Y:S01]  /*e870*/  ISETP.GT.AND P4, PT, R5.reuse, R86, PT ;  /* 0x000000560500720c */ /* 0x040fe20003f84270 */
[----:B------:R-:W-:Y:S01]  /*e880*/  FFMA.FTZ R65, -R176, R30, R79 ;  /* 0x0000001eb0417223 */ /* 0x000fe2000001014f */
[----:B------:R-:W-:Y:S01]  /*e890*/  I2FP.F32.S32 R64, R64 ;  /* 0x0000004000407245 */ /* 0x000fe20000201400 */
[----:B------:R-:W-:Y:S01]  /*e8a0*/  VIADD R30, R58, 0x71 ;  /* 0x000000713a1e7836 */ /* 0x000fe20000000000 */
[----:B------:R-:W-:Y:S01]  /*e8b0*/  ISETP.GT.AND P2, PT, R5, R90, PT ;  /* 0x0000005a0500720c */ /* 0x000fe20003f44270 */
[----:B------:R-:W-:Y:S01]  /*e8c0*/  MUFU.TANH R47, R47 ;  /* 0x0000002f002f7308 */ /* 0x000fe20000002400 */
[----:B------:R-:W-:Y:S01]  /*e8d0*/  FSEL R93, R105, -INF , !P1 ;  /* 0xff800000695d7808 */ /* 0x000fe20004800000 */
[C---:B------:R-:W-:Y:S01]  /*e8e0*/  FFMA.FTZ R64, -R176.reuse, R64, R31 ;  /* 0x00000040b0407223 */ /* 0x040fe2000001011f */
[----:B------:R-:W-:Y:S01]  /*e8f0*/  ISETP.GT.AND P1, PT, R5, R84, PT ;  /* 0x000000540500720c */ /* 0x000fe20003f24270 */
[----:B-1----:R-:W-:Y:S01]  /*e900*/  FFMA.FTZ R31, -R176, R18, R45 ;  /* 0x00000012b01f7223 */ /* 0x002fe2000001012d */
[----:B------:R-:W-:Y:S01]  /*e910*/  FSEL R41, R41, -INF , !P0 ;  /* 0xff80000029297808 */ /* 0x000fe20004000000 */
[C---:B------:R-:W-:Y:S01]  /*e920*/  VIADD R18, R58.reuse, 0x79 ;  /* 0x000000793a127836 */ /* 0x040fe20000000000 */
[----:B------:R-:W-:Y:S01]  /*e930*/  FSEL R111, R111, -INF , !P4 ;  /* 0xff8000006f6f7808 */ /* 0x000fe20006000000 */
[----:B------:R-:W-:Y:S01]  /*e940*/  VIADD R34, R58, 0x70 ;  /* 0x000000703a227836 */ /* 0x000fe20000000000 */
[----:B------:R-:W-:-:S02]  /*e950*/  ISETP.GT.AND P0, PT, R5, R26, PT ;  /* 0x0000001a0500720c */ /* 0x000fc40003f04270 */
[----:B------:R-:W-:Y:S02]  /*e960*/  FSEL R119, R119, -INF , !P2 ;  /* 0xff80000077777808 */ /* 0x000fe40005000000 */
[C---:B------:R-:W-:Y:S02]  /*e970*/  ISETP.GT.AND P4, PT, R5.reuse, R74, PT ;  /* 0x0000004a0500720c */ /* 0x040fe40003f84270 */
[----:B------:R-:W-:Y:S02]  /*e980*/  ISETP.GT.AND P2, PT, R5, R70, PT ;  /* 0x000000460500720c */ /* 0x000fe40003f44270 */
[----:B------:R-:W-:Y:S02]  /*e990*/  FSEL R80, R80, -INF , !P1 ;  /* 0xff80000050507808 */ /* 0x000fe40004800000 */
[----:B------:R-:W-:Y:S02]  /*e9a0*/  FSEL R25, R25, -INF , !P6 ;  /* 0xff80000019197808 */ /* 0x000fe40007000000 */
[----:B------:R-:W-:-:S02]  /*e9b0*/  ISETP.GT.AND P1, PT, R5, R66, PT ;  /* 0x000000420500720c */ /* 0x000fc40003f24270 */
[----:B------:R-:W-:Y:S02]  /*e9c0*/  FSEL R42, R42, -INF , !P0 ;  /* 0xff8000002a2a7808 */ /* 0x000fe40004000000 */
[----:B------:R-:W-:Y:S02]  /*e9d0*/  LOP3.LUT P6, RZ, R168, 0x2, RZ, 0xc0, !PT ;  /* 0x00000002a8ff7812 */ /* 0x000fe400078cc0ff */
[----:B------:R-:W-:Y:S02]  /*e9e0*/  IABS R68, R68 ;  /* 0x0000004400447213 */ /* 0x000fe40000000000 */
[----:B------:R-:W-:Y:S02]  /*e9f0*/  FSEL R22, R22, -INF , !P4 ;  /* 0xff80000016167808 */ /* 0x000fe40006000000 */
[----:B------:R-:W-:Y:S02]  /*ea00*/  ISETP.GT.AND P0, PT, R77, R132, PT ;  /* 0x000000844d00720c */ /* 0x000fe40003f04270 */
[----:B------:R-:W-:-:S02]  /*ea10*/  ISETP.GT.AND P4, PT, R5, R44, PT ;  /* 0x0000002c0500720c */ /* 0x000fc40003f84270 */
[----:B------:R-:W-:Y:S02]  /*ea20*/  FSEL R60, R60, -INF , !P2 ;  /* 0xff8000003c3c7808 */ /* 0x000fe40005000000 */
[----:B------:R-:W-:Y:S02]  /*ea30*/  ISETP.GT.AND P2, PT, R5, R30, PT ;  /* 0x0000001e0500720c */ /* 0x000fe40003f44270 */
[----:B------:R-:W-:Y:S02]  /*ea40*/  FSEL R36, R36, -INF , !P1 ;  /* 0xff80000024247808 */ /* 0x000fe40004800000 */
[----:B------:R-:W-:Y:S02]  /*ea50*/  FSEL R79, R25, -INF , !P6 ;  /* 0xff800000194f7808 */ /* 0x000fe40007000000 */
[----:B------:R-:W-:Y:S02]  /*ea60*/  I2FP.F32.S32 R68, R68 ;  /* 0x0000004400447245 */ /* 0x000fe40000201400 */
[----:B------:R-:W-:-:S02]  /*ea70*/  ISETP.GT.AND P1, PT, R5, R18, PT ;  /* 0x000000120500720c */ /* 0x000fc40003f24270 */
[----:B------:R-:W-:Y:S01]  /*ea80*/  ISETP.GE.AND P6, PT, R128, R179, PT ;  /* 0x000000b38000720c */ /* 0x000fe20003fc6270 */
[----:B------:R-:W-:Y:S01]  /*ea90*/  FFMA.FTZ R68, -R176, R68, R75 ;  /* 0x00000044b0447223 */ /* 0x000fe2000001014b */
[----:B------:R-:W-:Y:S02]  /*eaa0*/  FSEL R31, R31, -INF , !P0 ;  /* 0xff8000001f1f7808 */ /* 0x000fe40004000000 */
[----:B------:R-:W-:Y:S02]  /*eab0*/  FSEL R32, R32, -INF , !P4 ;  /* 0xff80000020207808 */ /* 0x000fe40006000000 */
[----:B------:R-:W-:Y:S02]  /*eac0*/  ISETP.GT.AND P0, PT, R77, R128, PT ;  /* 0x000000804d00720c */ /* 0x000fe40003f04270 */
[----:B------:R-:W-:Y:S02]  /*ead0*/  FSEL R45, R9, -INF , !P2 ;  /* 0xff800000092d7808 */ /* 0x000fe40005000000 */
[----:B------:R-:W-:-:S02]  /*eae0*/  ISETP.GE.AND P4, PT, R132, R177, PT ;  /* 0x000000b18400720c */ /* 0x000fc40003f86270 */
[----:B------:R-:W-:Y:S02]  /*eaf0*/  ISETP.GE.AND P2, PT, R130, R179, PT ;  /* 0x000000b38200720c */ /* 0x000fe40003f46270 */
[----:B------:R-:W-:Y:S02]  /*eb00*/  FSEL R12, R12, -INF , !P1 ;  /* 0xff8000000c0c7808 */ /* 0x000fe40004800000 */
[----:B------:R-:W-:Y:S02]  /*eb10*/  P2R R9, PR, RZ, 0x40 ;  /* 0x00000040ff097803 */ /* 0x000fe40000000000 */
[----:B------:R-:W-:Y:S02]  /*eb20*/  ISETP.GT.AND P1, PT, R77, R130, PT ;  /* 0x000000824d00720c */ /* 0x000fe40003f24270 */
[----:B------:R-:W-:Y:S02]  /*eb30*/  ISETP.GE.AND P6, PT, R128, R177, PT ;  /* 0x000000b18000720c */ /* 0x000fe40003fc6270 */
[----:B------:R-:W-:-:S02]  /*eb40*/  FSEL R7, R7, -INF , !P0 ;  /* 0xff80000007077808 */ /* 0x000fc40004000000 */
[----:B------:R-:W-:Y:S02]  /*eb50*/  FSEL R75, R31, -INF , !P4 ;  /* 0xff8000001f4b7808 */ /* 0x000fe40006000000 */
[----:B------:R-:W-:Y:S02]  /*eb60*/  FSEL R31, R71, -INF , !P2 ;  /* 0xff800000471f7808 */ /* 0x000fe40005000000 */
[----:B------:R-:W-:Y:S02]  /*eb70*/  ISETP.NE.AND P2, PT, R9, RZ, PT ;  /* 0x000000ff0900720c */ /* 0x000fe40003f45270 */
[----:B------:R-:W-:Y:S02]  /*eb80*/  FSEL R13, R13, -INF , !P1 ;  /* 0xff8000000d0d7808 */ /* 0x000fe40004800000 */
[----:B------:R-:W-:Y:S02]  /*eb90*/  ISETP.GT.AND P0, PT, R77, R120, PT ;  /* 0x000000784d00720c */ /* 0x000fe40003f04270 */
[----:B------:R-:W-:-:S02]  /*eba0*/  FSEL R71, R7, -INF , !P6 ;  /* 0xff80000007477808 */ /* 0x000fc40007000000 */
[----:B------:R-:W-:Y:S02]  /*ebb0*/  ISETP.GT.AND P3, PT, R5, R118, PT ;  /* 0x000000760500720c */ /* 0x000fe40003f64270 */
[----:B------:R-:W-:Y:S02]  /*ebc0*/  ISETP.GT.AND P1, PT, R77, R122, PT ;  /* 0x0000007a4d00720c */ /* 0x000fe40003f24270 */
[----:B------:R-:W-:Y:S02]  /*ebd0*/  ISETP.GE.AND P6, PT, R118, R179, PT ;  /* 0x000000b37600720c */ /* 0x000fe40003fc6270 */
[----:B------:R-:W-:Y:S02]  /*ebe0*/  FSEL R29, R29, -INF , !P2 ;  /* 0xff8000001d1d7808 */ /* 0x000fe40005000000 */
        /* <DEDUP_REMOVED lines=14> */
[----:B------:R-:W-:Y:S02]  /*ecd0*/  ISETP.GT.AND P3, PT, R5, R88, PT ;  /* 0x000000580500720c */ /* 0x000fe40003f64270 */
[C---:B------:R-:W-:Y:S02]  /*ece0*/  ISETP.GT.AND P1, PT, R77.reuse, R110, PT ;  /* 0x0000006e4d00720c */ /* 0x040fe40003f24270 */
[----:B------:R-:W-:Y:S02]  /*ecf0*/  ISETP.GT.AND P0, PT, R77, R108, PT ;  /* 0x0000006c4d00720c */ /* 0x000fe40003f04270 */
[----:B------:R-:W-:Y:S02]  /*ed00*/  FSEL R19, R19, -INF , !P4 ;  /* 0xff80000013137808 */ /* 0x000fe40006000000 */
[----:B------:R-:W-:Y:S02]  /*ed10*/  FSEL R113, R113, -INF , !P3 ;  /* 0xff80000071717808 */ /* 0x000fe40005800000 */
[----:B------:R-:W-:-:S02]  /*ed20*/  ISETP.GE.AND P4, PT, R112, R177, PT ;  /* 0x000000b17000720c */ /* 0x000fc40003f86270 */
[----:B------:R-:W-:Y:S02]  /*ed30*/  FSEL R183, R37, -INF , !P1 ;  /* 0xff80000025b77808 */ /* 0x000fe40004800000 */
[----:B------:R-:W-:Y:S02]  /*ed40*/  FSEL R35, R35, -INF , !P0 ;  /* 0xff80000023237808 */ /* 0x000fe40004000000 */
[----:B------:R-:W-:Y:S02]  /*ed50*/  ISETP.GT.AND P3, PT, R5, R78, PT ;  /* 0x0000004e0500720c */ /* 0x000fe40003f64270 */
[C---:B------:R-:W-:Y:S02]  /*ed60*/  ISETP.GT.AND P1, PT, R77.reuse, R106, PT ;  /* 0x0000006a4d00720c */ /* 0x040fe40003f24270 */
[----:B------:R-:W-:Y:S02]  /*ed70*/  ISETP.GT.AND P0, PT, R77, R104, PT ;  /* 0x000000684d00720c */ /* 0x000fe40003f04270 */
[----:B------:R-:W-:-:S02]  /*ed80*/  ISETP.GE.AND P6, PT, R118, R177, PT ;  /* 0x000000b17600720c */ /* 0x000fc40003fc6270 */
[----:B------:R-:W-:Y:S02]  /*ed90*/  FSEL R185, R185, -INF , !P4 ;  /* 0xff800000b9b97808 */ /* 0x000fe40006000000 */
[----:B------:R-:W-:Y:S02]  /*eda0*/  FSEL R72, R72, -INF , !P3 ;  /* 0xff80000048487808 */ /* 0x000fe40005800000 */
[----:B------:R-:W-:Y:S02]  /*edb0*/  ISETP.GE.AND P4, PT, R106, R177, PT ;  /* 0x000000b16a00720c */ /* 0x000fe40003f86270 */
[----:B------:R-:W-:Y:S02]  /*edc0*/  FSEL R139, R97, -INF , !P1 ;  /* 0xff800000618b7808 */ /* 0x000fe40004800000 */
[----:B------:R-:W-:Y:S02]  /*edd0*/  FSEL R137, R63, -INF , !P0 ;  /* 0xff8000003f897808 */ /* 0x000fe40004000000 */
[----:B------:R-:W-:-:S02]  /*ede0*/  ISETP.GT.AND P3, PT, R5, R34, PT ;  /* 0x000000220500720c */ /* 0x000fc40003f64270 */
[----:B------:R-:W-:Y:S02]  /*edf0*/  FSEL R7, R7, -INF , !P6 ;  /* 0xff80000007077808 */ /* 0x000fe40007000000 */
[----:B------:R-:W-:Y:S02]  /*ee00*/  ISETP.GT.AND P0, PT, R77, R96, PT ;  /* 0x000000604d00720c */ /* 0x000fe40003f04270 */
[----:B------:R-:W-:Y:S02]  /*ee10*/  ISETP.GE.AND P6, PT, R108, R179, PT ;  /* 0x000000b36c00720c */ /* 0x000fe40003fc6270 */
[----:B------:R-:W-:Y:S02]  /*ee20*/  FSEL R139, R139, -INF , !P4 ;  /* 0xff8000008b8b7808 */ /* 0x000fe40006000000 */
[----:B------:R-:W-:Y:S02]  /*ee30*/  FSEL R43, R43, -INF , !P3 ;  /* 0xff8000002b2b7808 */ /* 0x000fe40005800000 */
[----:B------:R-:W-:-:S02]  /*ee40*/  ISETP.GE.AND P4, PT, R96, R177, PT ;  /* 0x000000b16000720c */ /* 0x000fc40003f86270 */
[----:B------:R-:W-:Y:S02]  /*ee50*/  FSEL R135, R91, -INF , !P0 ;  /* 0xff8000005b877808 */ /* 0x000fe40004000000 */
[----:B------:R-:W-:Y:S02]  /*ee60*/  LOP3.LUT P3, RZ, R168, 0x1, RZ, 0xc0, !PT ;  /* 0x00000001a8ff7812 */ /* 0x000fe4000786c0ff */
[----:B------:R-:W-:Y:S02]  /*ee70*/  P2R R99, PR, RZ, 0x40 ;  /* 0x00000040ff637803 */ /* 0x000fe40000000000 */
[----:B------:R-:W-:Y:S02]  /*ee80*/  ISETP.GE.AND P6, PT, R108, R177, PT ;  /* 0x000000b16c00720c */ /* 0x000fe40003fc6270 */
[----:B------:R-:W-:Y:S02]  /*ee90*/  FSEL R135, R135, -INF , !P4 ;  /* 0xff80000087877808 */ /* 0x000fe40006000000 */
[----:B------:R-:W-:-:S02]  /*eea0*/  FSEL R69, R69, -INF , !P3 ;  /* 0xff80000045457808 */ /* 0x000fc40005800000 */
[----:B------:R-:W-:Y:S02]  /*eeb0*/  ISETP.GE.AND P4, PT, R90, R179, PT ;  /* 0x000000b35a00720c */ /* 0x000fe40003f86270 */
[----:B------:R-:W-:Y:S02]  /*eec0*/  ISETP.GE.AND P3, PT, R130, R177, PT ;  /* 0x000000b18200720c */ /* 0x000fe40003f66270 */
[----:B------:R-:W-:Y:S02]  /*eed0*/  FSEL R35, R35, -INF , !P6 ;  /* 0xff80000023237808 */ /* 0x000fe40007000000 */
[----:B------:R-:W-:Y:S02]  /*eee0*/  ISETP.GE.AND P6, PT, R98, R179, PT ;  /* 0x000000b36200720c */ /* 0x000fe40003fc6270 */
[----:B------:R-:W-:Y:S02]  /*eef0*/  ISETP.GT.AND P1, PT, R77, R98, PT ;  /* 0x000000624d00720c */ /* 0x000fe40003f24270 */
[----:B------:R-:W-:-:S02]  /*ef00*/  FSEL R119, R119, -INF , !P4 ;  /* 0xff80000077777808 */ /* 0x000fc40006000000 */
[----:B------:R-:W-:Y:S02]  /*ef10*/  FSEL R73, R13, -INF , !P3 ;  /* 0xff8000000d497808 */ /* 0x000fe40005800000 */
[----:B------:R-:W-:Y:S02]  /*ef20*/  ISETP.GT.AND P4, PT, R77, R86, PT ;  /* 0x000000564d00720c */ /* 0x000fe40003f84270 */
[----:B------:R-:W-:Y:S02]  /*ef30*/  ISETP.GE.AND P3, PT, R120, R179, PT ;  /* 0x000000b37800720c */ /* 0x000fe40003f66270 */
[----:B------:R-:W-:Y:S02]  /*ef40*/  P2R R97, PR, RZ, 0x40 ;  /* 0x00000040ff617803 */ /* 0x000fe40000000000 */
[----:B------:R-:W-:Y:S02]  /*ef50*/  ISETP.GE.AND P6, PT, R98, R177, PT ;  /* 0x000000b16200720c */ /* 0x000fe40003fc6270 */
[----:B------:R-:W-:-:S02]  /*ef60*/  FSEL R105, R67, -INF , !P1 ;  /* 0xff80000043697808 */ /* 0x000fc40004800000 */
[----:B------:R-:W-:Y:S02]  /*ef70*/  ISETP.GE.AND P5, PT, R132, R179, PT ;  /* 0x000000b38400720c */ /* 0x000fe40003fa6270 */
[----:B------:R-:W-:Y:S02]  /*ef80*/  FSEL R81, R81, -INF , !P4 ;  /* 0xff80000051517808 */ /* 0x000fe40006000000 */
[----:B------:R-:W-:Y:S02]  /*ef90*/  FSEL R13, R115, -INF , !P3 ;  /* 0xff800000730d7808 */ /* 0x000fe40005800000 */
[----:B------:R-:W-:Y:S02]  /*efa0*/  ISETP.GE.AND P4, PT, R82, R177, PT ;  /* 0x000000b15200720c */ /* 0x000fe40003f86270 */
[----:B------:R-:W-:Y:S02]  /*efb0*/  ISETP.GE.AND P3, PT, R110, R179, PT ;  /* 0x000000b36e00720c */ /* 0x000fe40003f66270 */
[----:B------:R-:W-:-:S02]  /*efc0*/  FSEL R105, R105, -INF , !P6 ;  /* 0xff80000069697808 */ /* 0x000fc40007000000 */
[----:B------:R-:W-:Y:S02]  /*efd0*/  FSEL R53, R53, -INF , !P5 ;  /* 0xff80000035357808 */ /* 0x000fe40006800000 */
[-C--:B------:R-:W-:Y:S02]  /*efe0*/  ISETP.GE.AND P6, PT, R92, R179.reuse, PT ;  /* 0x000000b35c00720c */ /* 0x080fe40003fc6270 */
[-C--:B------:R-:W-:Y:S02]  /*eff0*/  ISETP.GE.AND P5, PT, R122, R179.reuse, PT ;  /* 0x000000b37a00720c */ /* 0x080fe40003fa6270 */
[----:B------:R-:W-:Y:S02]  /*f000*/  ISETP.GT.AND P0, PT, R77, R92, PT ;  /* 0x0000005c4d00720c */ /* 0x000fe40003f04270 */
[----:B------:R-:W-:Y:S02]  /*f010*/  FSEL R37, R107, -INF , !P3 ;  /* 0xff8000006b257808 */ /* 0x000fe40005800000 */
[----:B------:R-:W-:-:S02]  /*f020*/  ISETP.GE.AND P3, PT, R104, R179, PT ;  /* 0x000000b36800720c */ /* 0x000fc40003f66270 */
[----:B------:R-:W-:Y:S02]  /*f030*/  P2R R91, PR, RZ, 0x40 ;  /* 0x00000040ff5b7803 */ /* 0x000fe40000000000 */
[----:B------:R-:W-:Y:S02]  /*f040*/  FSEL R25, R117, -INF , !P5 ;  /* 0xff80000075197808 */ /* 0x000fe40006800000 */
[----:B------:R-:W-:Y:S02]  /*f050*/  ISETP.GE.AND P6, PT, R92, R177, PT ;  /* 0x000000b15c00720c */ /* 0x000fe40003fc6270 */
[----:B------:R-:W-:Y:S02]  /*f060*/  FSEL R87, R87, -INF , !P0 ;  /* 0xff80000057577808 */ /* 0x000fe40004000000 */
[----:B------:R-:W-:Y:S02]  /*f070*/  ISETP.GE.AND P5, PT, R112, R179, PT ;  /* 0x000000b37000720c */ /* 0x000fe40003fa6270 */
[----:B------:R-:W-:-:S02]  /*f080*/  FSEL R9, R114, -INF , !P2 ;  /* 0xff80000072097808 */ /* 0x000fc40005000000 */
[----:B------:R-:W-:Y:S02]  /*f090*/  ISETP.GE.AND P2, PT, R110, R177, PT ;  /* 0x000000b16e00720c */ /* 0x000fe40003f46270 */
[----:B------:R-:W-:Y:S02]  /*f0a0*/  LOP3.LUT R168, R168, 0xfffffffe, RZ, 0xc0, !PT ;  /* 0xfffffffea8a87812 */ /* 0x000fe400078ec0ff */
[----:B------:R-:W-:Y:S02]  /*f0b0*/  FSEL R63, R95, -INF , !P3 ;  /* 0xff8000005f3f7808 */ /* 0x000fe40005800000 */
[----:B------:R-:W-:Y:S02]  /*f0c0*/  ISETP.GT.AND P1, PT, R77, R94, PT ;  /* 0x0000005e4d00720c */ /* 0x000fe40003f24270 */
[----:B------:R-:W-:Y:S02]  /*f0d0*/  ISETP.GE.AND P3, PT, R94, R179, PT ;  /* 0x000000b35e00720c */ /* 0x000fe40003f66270 */
[----:B------:R-:W-:-:S02]  /*f0e0*/  FSEL R120, R87, -INF , !P6 ;  /* 0xff80000057787808 */ /* 0x000fc40007000000 */
[----:B------:R-:W-:Y:S02]  /*f0f0*/  FSEL R33, R109, -INF , !P5 ;  /* 0xff8000006d217808 */ /* 0x000fe40006800000 */
[-C--:B------:R-:W-:Y:S02]  /*f100*/  ISETP.GE.AND P6, PT, R86, R179.reuse, PT ;  /* 0x000000b35600720c */ /* 0x080fe40003fc6270 */
[----:B------:R-:W-:Y:S02]  /*f110*/  ISETP.GE.AND P5, PT, R106, R179, PT ;  /* 0x000000b36a00720c */ /* 0x000fe40003fa6270 */
[----:B------:R-:W-:Y:S02]  /*f120*/  FSEL R183, R183, -INF , !P2 ;  /* 0xff800000b7b77808 */ /* 0x000fe40005000000 */
[----:B------:R-:W-:Y:S02]  /*f130*/  @P4 LOP3.LUT R168, R168, 0x1, RZ, 0xfc, !PT ;  /* 0x00000001a8a84812 */ /* 0x000fe400078efcff */
[----:B------:R-:W-:-:S02]  /*f140*/  ISETP.NE.AND P2, PT, R99, RZ, PT ;  /* 0x000000ff6300720c */ /* 0x000fc40003f45270 */
[----:B------:R-:W-:Y:S02]  /*f150*/  FSEL R131, R65, -INF , !P1 ;  /* 0xff80000041837808 */ /* 0x000fe40004800000 */
[----:B------:R-:W-:Y:S02]  /*f160*/  ISETP.GE.AND P4, PT, R78, R179, PT ;  /* 0x000000b34e00720c */ /* 0x000fe40003f86270 */
[----:B------:R-:W-:Y:S02]  /*f170*/  FSEL R65, R89, -INF , !P3 ;  /* 0xff80000059417808 */ /* 0x000fe40005800000 */
[----:B------:R-:W-:Y:S02]  /*f180*/  ISETP.GT.AND P0, PT, R77, R88, PT ;  /* 0x000000584d00720c */ /* 0x000fe40003f04270 */
[----:B------:R-:W-:Y:S02]  /*f190*/  ISETP.NE.AND P3, PT, R91, RZ, PT ;  /* 0x000000ff5b00720c */ /* 0x000fe40003f65270 */
[----:B------:R-:W-:-:S02]  /*f1a0*/  P2R R87, PR, RZ, 0x40 ;  /* 0x00000040ff577803 */ /* 0x000fc40000000000 */
[----:B------:R-:W-:Y:S02]  /*f1b0*/  FSEL R157, R157, -INF , !P5 ;  /* 0xff8000009d9d7808 */ /* 0x000fe40006800000 */
[----:B------:R-:W-:Y:S02]  /*f1c0*/  FSEL R181, R181, -INF , !P2 ;  /* 0xff800000b5b57808 */ /* 0x000fe40005000000 */
[----:B------:R-:W-:Y:S02]  /*f1d0*/  ISETP.GE.AND P5, PT, R96, R179, PT ;  /* 0x000000b36000720c */ /* 0x000fe40003fa6270 */
[----:B------:R-:W-:Y:S02]  /*f1e0*/  ISETP.GE.AND P2, PT, R104, R177, PT ;  /* 0x000000b16800720c */ /* 0x000fe40003f46270 */
[----:B------:R-:W-:Y:S02]  /*f1f0*/  ISETP.GT.AND P1, PT, R77, R90, PT ;  /* 0x0000005a4d00720c */ /* 0x000fe40003f24270 */
[----:B------:R-:W-:-:S02]  /*f200*/  FSEL R83, R83, -INF , !P0 ;  /* 0xff80000053537808 */ /* 0x000fc40004000000 */
[----:B------:R-:W-:Y:S02]  /*f210*/  FSEL R121, R121, -INF , !P3 ;  /* 0xff80000079797808 */ /* 0x000fe40005800000 */
[----:B------:R-:W-:Y:S02]  /*f220*/  ISETP.NE.AND P0, PT, R87, RZ, PT ;  /* 0x000000ff5700720c */ /* 0x000fe40003f05270 */
[-C--:B------:R-:W-:Y:S02]  /*f230*/  ISETP.GE.AND P3, PT, R88, R177.reuse, PT ;  /* 0x000000b15800720c */ /* 0x080fe40003f66270 */
[----:B------:R-:W-:Y:S02]  /*f240*/  FSEL R133, R133, -INF , !P5 ;  /* 0xff80000085857808 */ /* 0x000fe40006800000 */
[----:B------:R-:W-:Y:S02]  /*f250*/  FSEL R137, R137, -INF , !P2 ;  /* 0xff80000089897808 */ /* 0x000fe40005000000 */
[----:B------:R-:W-:-:S02]  /*f260*/  ISETP.GE.AND P5, PT, R90, R177, PT ;  /* 0x000000b15a00720c */ /* 0x000fc40003fa6270 */
[----:B------:R-:W-:Y:S02]  /*f270*/  FSEL R85, R85, -INF , !P1 ;  /* 0xff80000055557808 */ /* 0x000fe40004800000 */
[----:B------:R-:W-:Y:S02]  /*f280*/  LOP3.LUT R168, R168, 0xfffffffd, RZ, 0xc0, !PT ;  /* 0xfffffffda8a87812 */ /* 0x000fe400078ec0ff */
[----:B------:R-:W-:Y:S02]  /*f290*/  ISETP.NE.AND P2, PT, R97, RZ, PT ;  /* 0x000000ff6100720c */ /* 0x000fe40003f45270 */
[----:B------:R-:W-:Y:S02]  /*f2a0*/  FSEL R111, R111, -INF , !P0 ;  /* 0xff8000006f6f7808 */ /* 0x000fe40004000000 */
[----:B------:R-:W-:Y:S02]  /*f2b0*/  FSEL R118, R83, -INF , !P3 ;  /* 0xff80000053767808 */ /* 0x000fe40005800000 */
[----:B------:R-:W-:-:S02]  /*f2c0*/  ISETP.GT.AND P0, PT, R77, R82, PT ;  /* 0x000000524d00720c */ /* 0x000fc40003f04270 */
[-C--:B------:R-:W-:Y:S02]  /*f2d0*/  ISETP.GE.AND P3, PT, R82, R179.reuse, PT ;  /* 0x000000b35200720c */ /* 0x080fe40003f66270 */
[----:B------:R-:W-:Y:S02]  /*f2e0*/  FSEL R117, R85, -INF , !P5 ;  /* 0xff80000055757808 */ /* 0x000fe40006800000 */
[----:B------:R-:W-:Y:S02]  /*f2f0*/  ISETP.GT.AND P1, PT, R77, R84, PT ;  /* 0x000000544d00720c */ /* 0x000fe40003f24270 */
[----:B------:R-:W-:Y:S02]  /*f300*/  @P4 LOP3.LUT R168, R168, 0x2, RZ, 0xfc, !PT ;  /* 0x00000002a8a84812 */ /* 0x000fe400078efcff */
[----:B------:R-:W-:Y:S02]  /*f310*/  FSEL R67, R93, -INF , !P2 ;  /* 0xff8000005d437808 */ /* 0x000fe40005000000 */
[----:B------:R-:W-:-:S02]  /*f320*/  ISETP.GE.AND P5, PT, R84, R179, PT ;  /* 0x000000b35400720c */ /* 0x000fc40003fa6270 */
[-C--:B------:R-:W-:Y:S02]  /*f330*/  ISETP.GE.AND P2, PT, R94, R177.reuse, PT ;  /* 0x000000b15e00720c */ /* 0x080fe40003f46270 */
[----:B------:R-:W-:Y:S02]  /*f340*/  FSEL R110, R21, -INF , !P0 ;  /* 0xff800000156e7808 */ /* 0x000fe40004000000 */
[----:B------:R-:W-:Y:S02]  /*f350*/  FSEL R21, R76, -INF , !P3 ;  /* 0xff8000004c157808 */ /* 0x000fe40005800000 */
[----:B------:R-:W-:Y:S02]  /*f360*/  FSEL R108, R39, -INF , !P1 ;  /* 0xff800000276c7808 */ /* 0x000fe40004800000 */
[----:B------:R-:W-:Y:S02]  /*f370*/  LOP3.LUT P3, RZ, R168, 0x2, RZ, 0xc0, !PT ;  /* 0x00000002a8ff7812 */ /* 0x000fe4000786c0ff */
[----:B------:R-:W-:-:S02]  /*f380*/  ISETP.GE.AND P6, PT, R86, R177, PT ;  /* 0x000000b15600720c */ /* 0x000fc40003fc6270 */
[----:B------:R-:W-:Y:S02]  /*f390*/  FSEL R39, R80, -INF , !P5 ;  /* 0xff80000050277808 */ /* 0x000fe40006800000 */
[----:B------:R-:W-:Y:S02]  /*f3a0*/  FSEL R131, R131, -INF , !P2 ;  /* 0xff80000083837808 */ /* 0x000fe40005000000 */
[C---:B------:R-:W-:Y:S02]  /*f3b0*/  ISETP.GE.AND P5, PT, R74.reuse, R179, PT ;  /* 0x000000b34a00720c */ /* 0x040fe40003fa6270 */
[----:B------:R-:W-:Y:S02]  /*f3c0*/  ISETP.GE.AND P1, PT, R74, R177, PT ;  /* 0x000000b14a00720c */ /* 0x000fe40003f26270 */
[----:B------:R-:W-:Y:S02]  /*f3d0*/  ISETP.GT.AND P0, PT, R77, R74, PT ;  /* 0x0000004a4d00720c */ /* 0x000fe40003f04270 */
[----:B------:R-:W-:-:S02]  /*f3e0*/  ISETP.GE.AND P2, PT, R88, R179, PT ;  /* 0x000000b35800720c */ /* 0x000fc40003f46270 */
[----:B------:R-:W-:Y:S02]  /*f3f0*/  IABS R74, R20 ;  /* 0x00000014004a7213 */ /* 0x000fe40000000000 */
[----:B------:R-:W-:Y:S02]  /*f400*/  FSEL R20, R72, -INF , !P3 ;  /* 0xff80000048147808 */ /* 0x000fe40005800000 */
[----:B------:R-:W-:Y:S02]  /*f410*/  FSEL R109, R81, -INF , !P6 ;  /* 0xff800000516d7808 */ /* 0x000fe40007000000 */
[-C--:B------:R-:W-:Y:S01]  /*f420*/  ISETP.GE.AND P3, PT, R70, R177.reuse, PT ;  /* 0x000000b14600720c */ /* 0x080fe20003f66270 */
[----:B------:R-:W1:Y:S01]  /*f430*/  MUFU.TANH R81, R14 ;  /* 0x0000000e00517308 */ /* 0x000e620000002400 */
[----:B------:R-:W-:Y:S02]  /*f440*/  FSEL R113, R113, -INF , !P2 ;  /* 0xff80000071717808 */ /* 0x000fe40005000000 */
[----:B------:R-:W-:-:S02]  /*f450*/  ISETP.GE.AND P2, PT, R84, R177, PT ;  /* 0x000000b15400720c */ /* 0x000fc40003f46270 */
[----:B------:R-:W-:Y:S02]  /*f460*/  ISETP.GT.AND P4, PT, R77, R78, PT ;  /* 0x0000004e4d00720c */ /* 0x000fe40003f84270 */
[----:B------:R-:W-:Y:S02]  /*f470*/  FSEL R108, R108, -INF , !P2 ;  /* 0xff8000006c6c7808 */ /* 0x000fe40005000000 */
[----:B------:R-:W-:Y:S02]  /*f480*/  FSEL R68, R68, -INF , !P4 ;  /* 0xff80000044447808 */ /* 0x000fe40006000000 */
[----:B------:R-:W-:Y:S02]  /*f490*/  LOP3.LUT P2, RZ, R168, 0x1, RZ, 0xc0, !PT ;  /* 0x00000001a8ff7812 */ /* 0x000fe4000784c0ff */
[----:B------:R-:W-:Y:S02]  /*f4a0*/  ISETP.GE.AND P4, PT, R66, R179, PT ;  /* 0x000000b34200720c */ /* 0x000fe40003f86270 */
[----:B------:R-:W-:-:S02]  /*f4b0*/  LOP3.LUT R168, R168, 0xfffffffd, RZ, 0xc0, !PT ;  /* 0xfffffffda8a87812 */ /* 0x000fc400078ec0ff */
[----:B------:R-:W-:Y:S02]  /*f4c0*/  I2FP.F32.S32 R74, R74 ;  /* 0x0000004a004a7245 */ /* 0x000fe40000201400 */
[----:B------:R-:W-:Y:S02]  /*f4d0*/  @P3 LOP3.LUT R168, R168, 0x2, RZ, 0xfc, !PT ;  /* 0x00000002a8a83812 */ /* 0x000fe400078efcff */
[----:B------:R-:W-:Y:S01]  /*f4e0*/  IABS R23, R23 ;  /* 0x0000001700177213 */ /* 0x000fe20000000000 */
[----:B-1----:R-:W-:Y:S01]  /*f4f0*/  FFMA.FTZ R74, -R176, R74, R81 ;  /* 0x0000004ab04a7223 */ /* 0x002fe20000010151 */
[----:B------:R-:W-:Y:S01]  /*f500*/  LOP3.LUT R168, R168, 0xfffffffe, RZ, 0xc0, !PT ;  /* 0xfffffffea8a87812 */ /* 0x000fe200078ec0ff */
[----:B------:R-:W-:Y:S01]  /*f510*/  FMUL.FTZ R81, R10, R50 ;  /* 0x000000320a517220 */ /* 0x000fe20000410000 */
[----:B------:R-:W-:Y:S01]  /*f520*/  ISETP.GT.AND P3, PT, R77, R70, PT ;  /* 0x000000464d00720c */ /* 0x000fe20003f64270 */
[----:B------:R-:W-:Y:S01]  /*f530*/  IMAD.MOV.U32 R10, RZ, RZ, R23 ;  /* 0x000000ffff0a7224 */ /* 0x000fe200078e0017 */
[----:B------:R-:W-:-:S02]  /*f540*/  @P4 LOP3.LUT R168, R168, 0x1, RZ, 0xfc, !PT ;  /* 0x00000001a8a84812 */ /* 0x000fc400078efcff */
[----:B------:R-:W-:Y:S01]  /*f550*/  FSEL R74, R74, -INF , !P3 ;  /* 0xff8000004a4a7808 */ /* 0x000fe20005800000 */
[----:B------:R-:W1:Y:S01]  /*f560*/  MUFU.TANH R81, R81 ;  /* 0x0000005100517308 */ /* 0x000e620000002400 */
[----:B------:R-:W-:Y:S02]  /*f570*/  LOP3.LUT P3, RZ, R168, 0x1, RZ, 0xc0, !PT ;  /* 0x00000001a8ff7812 */ /* 0x000fe4000786c0ff */
[----:B------:R-:W-:Y:S02]  /*f580*/  I2FP.F32.S32 R10, R10 ;  /* 0x0000000a000a7245 */ /* 0x000fe40000201400 */
[----:B------:R-:W-:Y:S02]  /*f590*/  FSEL R36, R36, -INF , !P3 ;  /* 0xff80000024247808 */ /* 0x000fe40005800000 */
[----:B------:R-:W-:Y:S01]  /*f5a0*/  ISETP.GE.AND P3, PT, R44, R177, PT ;  /* 0x000000b12c00720c */ /* 0x000fe20003f66270 */
[----:B------:R-:W-:Y:S01]  /*f5b0*/  FFMA.FTZ R10, -R176, R10, R15 ;  /* 0x0000000ab00a7223 */ /* 0x000fe2000001010f */
[----:B------:R-:W-:Y:S01]  /*f5c0*/  FSEL R110, R110, -INF , !P2 ;  /* 0xff8000006e6e7808 */ /* 0x000fe20005000000 */
[----:B------:R-:W-:Y:S01]  /*f5d0*/  FMUL.FTZ R15, R54, R50 ;  /* 0x00000032360f7220 */ /* 0x000fe20000410000 */
[----:B------:R-:W-:-:S02]  /*f5e0*/  ISETP.GE.AND P2, PT, R70, R179, PT ;  /* 0x000000b34600720c */ /* 0x000fc40003f46270 */
[----:B------:R-:W-:Y:S02]  /*f5f0*/  ISETP.GT.AND P4, PT, R77, R66, PT ;  /* 0x000000424d00720c */ /* 0x000fe40003f84270 */
[----:B------:R-:W-:Y:S01]  /*f600*/  FSEL R23, R60, -INF , !P2 ;  /* 0xff8000003c177808 */ /* 0x000fe20005000000 */
[----:B------:R-:W2:Y:S01]  /*f610*/  MUFU.TANH R15, R15 ;  /* 0x0000000f000f7308 */ /* 0x000ea20000002400 */
[----:B------:R-:W-:Y:S02]  /*f620*/  FSEL R10, R10, -INF , !P4 ;  /* 0xff8000000a0a7808 */ /* 0x000fe40006000000 */
[----:B------:R-:W-:Y:S02]  /*f630*/  LOP3.LUT P2, RZ, R168, 0x2, RZ, 0xc0, !PT ;  /* 0x00000002a8ff7812 */ /* 0x000fe4000784c0ff */
[----:B------:R-:W-:Y:S02]  /*f640*/  ISETP.GE.AND P4, PT, R34, R179, PT ;  /* 0x000000b32200720c */ /* 0x000fe40003f86270 */
[----:B------:R-:W-:-:S02]  /*f650*/  LOP3.LUT R168, R168, 0xfffffffd, RZ, 0xc0, !PT ;  /* 0xfffffffda8a87812 */ /* 0x000fc400078ec0ff */
[----:B------:R-:W-:Y:S02]  /*f660*/  IABS R28, R28 ;  /* 0x0000001c001c7213 */ /* 0x000fe40000000000 */
[----:B------:R-:W-:Y:S02]  /*f670*/  @P3 LOP3.LUT R168, R168, 0x2, RZ, 0xfc, !PT ;  /* 0x00000002a8a83812 */ /* 0x000fe400078efcff */
[----:B------:R-:W-:Y:S02]  /*f680*/  I2FP.F32.S32 R28, R28 ;  /* 0x0000001c001c7245 */ /* 0x000fe40000201400 */
[----:B------:R-:W-:Y:S02]  /*f690*/  LOP3.LUT R168, R168, 0xfffffffe, RZ, 0xc0, !PT ;  /* 0xfffffffea8a87812 */ /* 0x000fe400078ec0ff */
[----:B------:R-:W-:Y:S01]  /*f6a0*/  IABS R40, R40 ;  /* 0x0000002800287213 */ /* 0x000fe20000000000 */
[----:B------:R-:W-:Y:S01]  /*f6b0*/  FFMA.FTZ R11, -R176, R28, R11 ;  /* 0x0000001cb00b7223 */ /* 0x000fe2000001010b */
[----:B------:R-:W-:-:S02]  /*f6c0*/  ISETP.GT.AND P3, PT, R77, R44, PT ;  /* 0x0000002c4d00720c */ /* 0x000fc40003f64270 */
[----:B------:R-:W-:Y:S02]  /*f6d0*/  @P4 LOP3.LUT R168, R168, 0x1, RZ, 0xfc, !PT ;  /* 0x00000001a8a84812 */ /* 0x000fe400078efcff */
[----:B------:R-:W-:Y:S02]  /*f6e0*/  I2FP.F32.S32 R40, R40 ;  /* 0x0000002800287245 */ /* 0x000fe40000201400 */
[----:B------:R-:W-:Y:S02]  /*f6f0*/  FSEL R11, R11, -INF , !P3 ;  /* 0xff8000000b0b7808 */ /* 0x000fe40005800000 */
[----:B------:R-:W-:Y:S01]  /*f700*/  LOP3.LUT P3, RZ, R168, 0x1, RZ, 0xc0, !PT ;  /* 0x00000001a8ff7812 */ /* 0x000fe2000786c0ff */
[----:B-1----:R-:W-:Y:S01]  /*f710*/  FFMA.FTZ R40, -R176, R40, R81 ;  /* 0x00000028b0287223 */ /* 0x002fe20000010151 */
[----:B------:R-:W-:Y:S02]  /*f720*/  FSEL R64, R64, -INF , !P0 ;  /* 0xff80000040407808 */ /* 0x000fe40004000000 */
[----:B------:R-:W-:-:S02]  /*f730*/  ISETP.GT.AND P0, PT, R77, R52, PT ;  /* 0x000000344d00720c */ /* 0x000fc40003f04270 */
[----:B------:R-:W-:Y:S02]  /*f740*/  FSEL R43, R43, -INF , !P3 ;  /* 0xff8000002b2b7808 */ /* 0x000fe40005800000 */
[----:B------:R-:W-:Y:S02]  /*f750*/  IABS R24, R24 ;  /* 0x0000001800187213 */ /* 0x000fe40000000000 */
[-C--:B------:R-:W-:Y:S02]  /*f760*/  ISETP.GE.AND P3, PT, R26, R177.reuse, PT ;  /* 0x000000b11a00720c */ /* 0x080fe40003f66270 */
[----:B------:R-:W-:Y:S02]  /*f770*/  FSEL R114, R64, -INF , !P1 ;  /* 0xff80000040727808 */ /* 0x000fe40004800000 */
[----:B------:R-:W-:Y:S02]  /*f780*/  ISETP.GE.AND P1, PT, R52, R177, PT ;  /* 0x000000b13400720c */ /* 0x000fe40003f26270 */
[----:B------:R-:W-:-:S02]  /*f790*/  FSEL R115, R74, -INF , !P2 ;  /* 0xff8000004a737808 */ /* 0x000fc40005000000 */
[----:B------:R-:W-:Y:S02]  /*f7a0*/  FSEL R40, R40, -INF , !P0 ;  /* 0xff80000028287808 */ /* 0x000fe40004000000 */
[----:B------:R-:W-:Y:S02]  /*f7b0*/  ISETP.GE.AND P2, PT, R44, R179, PT ;  /* 0x000000b32c00720c */ /* 0x000fe40003f46270 */
[----:B------:R-:W-:Y:S02]  /*f7c0*/  I2FP.F32.S32 R24, R24 ;  /* 0x0000001800187245 */ /* 0x000fe40000201400 */
[----:B------:R-:W-:Y:S02]  /*f7d0*/  FSEL R122, R40, -INF , !P1 ;  /* 0xff800000287a7808 */ /* 0x000fe40004800000 */
[----:B------:R-:W-:Y:S01]  /*f7e0*/  FSEL R40, R32, -INF , !P2 ;  /* 0xff80000020287808 */ /* 0x000fe20005000000 */
[----:B--2---:R-:W-:Y:S01]  /*f7f0*/  FFMA.FTZ R15, -R176, R24, R15 ;  /* 0x00000018b00f7223 */ /* 0x004fe2000001010f */
[----:B------:R-:W-:-:S02]  /*f800*/  LOP3.LUT P2, RZ, R168, 0x2, RZ, 0xc0, !PT ;  /* 0x00000002a8ff7812 */ /* 0x000fc4000784c0ff */
[----:B------:R-:W-:Y:S02]  /*f810*/  LOP3.LUT R168, R168, 0xfffffffd, RZ, 0xc0, !PT ;  /* 0xfffffffda8a87812 */ /* 0x000fe400078ec0ff */
[----:B------:R-:W-:Y:S02]  /*f820*/  ISETP.GT.AND P4, PT, R77, R34, PT ;  /* 0x000000224d00720c */ /* 0x000fe40003f84270 */
[----:B------:R-:W-:Y:S02]  /*f830*/  @P3 LOP3.LUT R168, R168, 0x2, RZ, 0xfc, !PT ;  /* 0x00000002a8a83812 */ /* 0x000fe400078efcff */
[----:B------:R-:W-:Y:S02]  /*f840*/  FSEL R128, R11, -INF , !P2 ;  /* 0xff8000000b807808 */ /* 0x000fe40005000000 */
[----:B------:R-:W-:Y:S01]  /*f850*/  FSEL R129, R15, -INF , !P4 ;  /* 0xff8000000f817808 */ /* 0x000fe20006000000 */
[----:B------:R-:W1:Y:S01]  /*f860*/  MUFU.TANH R11, R38 ;  /* 0x00000026000b7308 */ /* 0x000e620000002400 */
[----:B------:R-:W-:-:S02]  /*f870*/  ISETP.GE.AND P3, PT, R18, R179, PT ;  /* 0x000000b31200720c */ /* 0x000fc40003f66270 */
[----:B------:R-:W-:Y:S02]  /*f880*/  IABS R17, R17 ;  /* 0x0000001100117213 */ /* 0x000fe40000000000 */
[----:B------:R-:W-:Y:S02]  /*f890*/  LOP3.LUT R168, R168, 0xfffffffe, RZ, 0xc0, !PT ;  /* 0xfffffffea8a87812 */ /* 0x000fe400078ec0ff */
[----:B------:R-:W-:Y:S01]  /*f8a0*/  I2FP.F32.S32 R17, R17 ;  /* 0x0000001100117245 */ /* 0x000fe20000201400 */
[----:B------:R-:W2:Y:S01]  /*f8b0*/  MUFU.TANH R15, R46 ;  /* 0x0000002e000f7308 */ /* 0x000ea20000002400 */
[----:B------:R-:W-:Y:S02]  /*f8c0*/  ISETP.GE.AND P6, PT, R78, R177, PT ;  /* 0x000000b14e00720c */ /* 0x000fe40003fc6270 */
[----:B------:R-:W-:Y:S01]  /*f8d0*/  FSEL R22, R22, -INF , !P5 ;  /* 0xff80000016167808 */ /* 0x000fe20006800000 */
[----:B------:R-:W-:Y:S01]  /*f8e0*/  FFMA.FTZ R17, -R176, R17, R55 ;  /* 0x00000011b0117223 */ /* 0x000fe20000010137 */
[----:B------:R-:W-:-:S02]  /*f8f0*/  IABS R0, R0 ;  /* 0x0000000000007213 */ /* 0x000fc40000000000 */
[----:B------:R-:W-:Y:S02]  /*f900*/  IABS R16, R16 ;  /* 0x0000001000107213 */ /* 0x000fe40000000000 */
[----:B------:R-:W-:Y:S02]  /*f910*/  ISETP.GE.AND P5, PT, R52, R179, PT ;  /* 0x000000b33400720c */ /* 0x000fe40003fa6270 */
[----:B------:R-:W-:Y:S02]  /*f920*/  IABS R6, R6 ;  /* 0x0000000600067213 */ /* 0x000fe40000000000 */
[----:B------:R-:W-:Y:S02]  /*f930*/  @P3 LOP3.LUT R168, R168, 0x1, RZ, 0xfc, !PT ;  /* 0x00000001a8a83812 */ /* 0x000fe400078efcff */
[----:B------:R-:W-:Y:S02]  /*f940*/  FSEL R112, R68, -INF , !P6 ;  /* 0xff80000044707808 */ /* 0x000fe40007000000 */
[----:B------:R-:W-:-:S02]  /*f950*/  I2FP.F32.S32 R0, R0 ;  /* 0x0000000000007245 */ /* 0x000fc40000201400 */
[----:B------:R-:W-:Y:S02]  /*f960*/  I2FP.F32.S32 R16, R16 ;  /* 0x0000001000107245 */ /* 0x000fe40000201400 */
[----:B------:R-:W-:Y:S01]  /*f970*/  ISETP.GT.AND P3, PT, R59, R154, PT ;  /* 0x0000009a3b00720c */ /* 0x000fe20003f64270 */
[----:B-1----:R-:W-:Y:S01]  /*f980*/  FFMA.FTZ R0, -R176, R0, R11 ;  /* 0x00000000b0007223 */ /* 0x002fe2000001010b */
[----:B------:R-:W-:Y:S01]  /*f990*/  ISETP.GE.AND P6, PT, R66, R177, PT ;  /* 0x000000b14200720c */ /* 0x000fe20003fc6270 */
[----:B--2---:R-:W-:Y:S01]  /*f9a0*/  FFMA.FTZ R15, -R176, R16, R15 ;  /* 0x00000010b00f7223 */ /* 0x004fe2000001010f */
[----:B------:R-:W-:Y:S02]  /*f9b0*/  FSEL R41, R41, -INF , !P5 ;  /* 0xff80000029297808 */ /* 0x000fe40006800000 */
[----:B------:R-:W-:Y:S02]  /*f9c0*/  ISETP.GT.AND P0, PT, R77, R30, PT ;  /* 0x0000001e4d00720c */ /* 0x000fe40003f04270 */
[----:B------:R-:W-:-:S02]  /*f9d0*/  I2FP.F32.S32 R6, R6 ;  /* 0x0000000600067245 */ /* 0x000fc40000201400 */
[----:B------:R-:W-:Y:S02]  /*f9e0*/  ISETP.GE.AND P5, PT, R30, R179, PT ;  /* 0x000000b31e00720c */ /* 0x000fe40003fa6270 */
[----:B------:R-:W-:Y:S01]  /*f9f0*/  FSEL R116, R10, -INF , !P6 ;  /* 0xff8000000a747808 */ /* 0x000fe20007000000 */
[----:B------:R-:W-:Y:S01]  /*fa00*/  FFMA.FTZ R47, -R176, R6, R47 ;  /* 0x00000006b02f7223 */ /* 0x000fe2000001012f */
[----:B------:R-:W-:Y:S02]  /*fa10*/  FSEL R17, R17, -INF , !P0 ;  /* 0xff80000011117808 */ /* 0x000fe40004000000 */
[-C--:B------:R-:W-:Y:S02]  /*fa20*/  ISETP.GE.AND P6, PT, R34, R177.reuse, PT ;  /* 0x000000b12200720c */ /* 0x080fe40003fc6270 */
[----:B------:R-:W-:Y:S02]  /*fa30*/  ISETP.GE.AND P1, PT, R30, R177, PT ;  /* 0x000000b11e00720c */ /* 0x000fe40003f26270 */
[----:B------:R-:W-:-:S02]  /*fa40*/  ISETP.GE.AND P2, PT, R26, R179, PT ;  /* 0x000000b31a00720c */ /* 0x000fc40003f46270 */
[----:B------:R-:W-:Y:S02]  /*fa50*/  ISETP.GT.AND P4, PT, R77, R26, PT ;  /* 0x0000001a4d00720c */ /* 0x000fe40003f84270 */
[----:B------:R-:W-:Y:S02]  /*fa60*/  FSEL R45, R45, -INF , !P5 ;  /* 0xff8000002d2d7808 */ /* 0x000fe40006800000 */
[C---:B------:R-:W-:Y:S02]  /*fa70*/  ISETP.GT.AND P0, PT, R77.reuse, R58, PT ;  /* 0x0000003a4d00720c */ /* 0x040fe40003f04270 */
[----:B------:R-:W-:Y:S02]  /*fa80*/  ISETP.GT.AND P5, PT, R77, R18, PT ;  /* 0x000000124d00720c */ /* 0x000fe40003fa4270 */
[----:B------:R-:W-:Y:S02]  /*fa90*/  FSEL R129, R129, -INF , !P6 ;  /* 0xff80000081817808 */ /* 0x000fe40007000000 */
[----:B------:R-:W-:-:S02]  /*faa0*/  FSEL R123, R17, -INF , !P1 ;  /* 0xff800000117b7808 */ /* 0x000fc40004800000 */
[----:B------:R-:W-:Y:S02]  /*fab0*/  FSEL R42, R42, -INF , !P2 ;  /* 0xff8000002a2a7808 */ /* 0x000fe40005000000 */
[----:B------:R-:W-:Y:S02]  /*fac0*/  FSEL R15, R15, -INF , !P4 ;  /* 0xff8000000f0f7808 */ /* 0x000fe40006000000 */
[----:B------:R-:W-:Y:S02]  /*fad0*/  FSEL R0, R0, -INF , !P0 ;  /* 0xff80000000007808 */ /* 0x000fe40004000000 */
[----:B------:R-:W-:Y:S01]  /*fae0*/  ISETP.GE.AND P6, PT, R18, R177, PT ;  /* 0x000000b11200720c */ /* 0x000fe20003fc6270 */
[----:B------:R-:W-:Y:S01]  /*faf0*/  BAR.SYNC.DEFER_BLOCKING 0x0 ;  /* 0x0000000000007b1d */ /* 0x000fe20000010000 */
[C---:B------:R-:W-:Y:S02]  /*fb00*/  LOP3.LUT P2, RZ, R168.reuse, 0x1, RZ, 0xc0, !PT ;  /* 0x00000001a8ff7812 */ /* 0x040fe4000784c0ff */
[----:B------:R-:W-:-:S02]  /*fb10*/  LOP3.LUT P4, RZ, R168, 0x2, RZ, 0xc0, !PT ;  /* 0x00000002a8ff7812 */ /* 0x000fc4000788c0ff */
[C---:B------:R-:W-:Y:S02]  /*fb20*/  ISETP.GE.AND P1, PT, R58.reuse, R179, PT ;  /* 0x000000b33a00720c */ /* 0x040fe40003f26270 */
[----:B------:R-:W-:Y:S02]  /*fb30*/  ISETP.GE.AND P0, PT, R58, R177, PT ;  /* 0x000000b13a00720c */ /* 0x000fe40003f06270 */
[----:B------:R-:W-:Y:S02]  /*fb40*/  FSEL R47, R47, -INF , !P5 ;  /* 0xff8000002f2f7808 */ /* 0x000fe40006800000 */
[----:B------:R-:W-:Y:S02]  /*fb50*/  VIMNMX R180, PT, PT, RZ, R5, !PT ;  /* 0x00000005ffb47248 */ /* 0x000fe40007fe0100 */
[----:B------:R-:W-:Y:S02]  /*fb60*/  VIMNMX R178, PT, PT, RZ, R77, !PT ;  /* 0x0000004dffb27248 */ /* 0x000fe40007fe0100 */
        /* <DEDUP_REMOVED lines=19> */
.L_x_13790:
        /* <DEDUP_REMOVED lines=32> */
[----:B------:R-:W-:Y:S02]  /*fea0*/  ISETP.GE.U32.AND P3, PT, R11, R10, PT ;  /* 0x0000000a0b00720c */ /* 0x000fe40003f66070 */
        /* <DEDUP_REMOVED lines=28> */
.L_x_13791:
[----:B------:R-:W-:Y:S05]  /*10070*/  BSYNC.RECONVERGENT B0 ;  /* 0x0000000000007941 */ /* 0x000fea0003800200 */
.L_x_13789:
        /* <DEDUP_REMOVED lines=60> */
.L_x_13788:
[----:B------:R-:W-:Y:S05]  /*10440*/  BSYNC.RECONVERGENT B1 ;  /* 0x0000000000017941 */ /* 0x000fea0003800200 */
.L_x_13787:
        /* <DEDUP_REMOVED lines=64> */
[-C--:B------:R-:W-:Y:S01]  /*10850*/  FFMA.FTZ R26, R27, R47.reuse, -R134 ;  /* 0x0000002f1b1a7223 */ /* 0x080fe20000010886 */
[-CC-:B------:R-:W-:Y:S01]  /*10860*/  FFMA.FTZ R28, R25, R47.reuse, -R52.reuse ;  /* 0x0000002f191c7223 */ /* 0x180fe20000010834 */
[----:B------:R-:W-:Y:S01]  /*10870*/  MUFU.EX2 R136, R136 ;  /* 0x0000008800887308 */ /* 0x000fe20000000800 */
[-C--:B------:R-:W-:Y:S01]  /*10880*/  FFMA.FTZ R31, R29, R47.reuse, -R52 ;  /* 0x0000002f1d1f7223 */ /* 0x080fe20000010834 */
[-C--:B------:R-:W-:Y:S01]  /*10890*/  FFMA.FTZ R25, R7, R47.reuse, -R134 ;  /* 0x0000002f07197223 */ /* 0x080fe20000010886 */
[-CC-:B------:R-:W-:Y:S01]  /*108a0*/  FFMA.FTZ R29, R13, R47.reuse, -R52.reuse ;  /* 0x0000002f0d1d7223 */ /* 0x180fe20000010834 */
[----:B------:R-:W1:Y:S01]  /*108b0*/  MUFU.EX2 R127, R127 ;  /* 0x0000007f007f7308 */ /* 0x000e620000000800 */
[----:B------:R-:W2:Y:S01]  /*108c0*/  LDSM.16.MT88.4 R76, [R107+0x6000] ;  /* 0x006000006b4c783b */ /* 0x000ea20000004200 */
[-C--:B------:R-:W-:Y:S01]  /*108d0*/  FFMA.FTZ R24, R9, R47.reuse, -R52 ;  /* 0x0000002f09187223 */ /* 0x080fe20000010834 */
[-CC-:B------:R-:W-:Y:S01]  /*108e0*/  FFMA.FTZ R44, R71, R47.reuse, -R134.reuse ;  /* 0x0000002f472c7223 */ /* 0x180fe20000010886 */
[----:B------:R-:W-:Y:S01]  /*108f0*/  MUFU.EX2 R55, R55 ;  /* 0x0000003700377308 */ /* 0x000fe20000000800 */
[----:B------:R-:W-:Y:S01]  /*10900*/  LDSM.16.MT88.4 R12, [R140+0x6800] ;  /* 0x006800008c0c783b */ /* 0x000fe20000004200 */
[-C--:B------:R-:W-:Y:S01]  /*10910*/  FFMA.FTZ R104, R185, R47.reuse, -R134 ;  /* 0x0000002fb9687223 */ /* 0x080fe20000010886 */
[-CC-:B------:R-:W-:Y:S01]  /*10920*/  FFMA.FTZ R34, R37, R47.reuse, -R52.reuse ;  /* 0x0000002f25227223 */ /* 0x180fe20000010834 */
[----:B------:R-:W3:Y:S01]  /*10930*/  MUFU.EX2 R46, R46 ;  /* 0x0000002e002e7308 */ /* 0x000ee20000000800 */
[----:B------:R-:W-:Y:S01]  /*10940*/  LDSM.16.MT88.4 R16, [R144+0x6800] ;  /* 0x006800009010783b */ /* 0x000fe20000004200 */
[-CC-:B------:R-:W-:Y:S01]  /*10950*/  FFMA.FTZ R32, R181, R47.reuse, -R52.reuse ;  /* 0x0000002fb5207223 */ /* 0x180fe20000010834 */
[-C--:B------:R-:W-:Y:S01]  /*10960*/  FFMA.FTZ R3, R157, R47.reuse, -R52 ;  /* 0x0000002f9d037223 */ /* 0x080fe20000010834 */
[----:B------:R-:W-:Y:S01]  /*10970*/  MUFU.EX2 R61, R61 ;  /* 0x0000003d003d7308 */ /* 0x000fe20000000800 */
[-CC-:B------:R-:W-:Y:S01]  /*10980*/  FFMA.FTZ R30, R139, R47.reuse, -R134.reuse ;  /* 0x0000002f8b1e7223 */ /* 0x180fe20000010886 */
[----:B-1----:R-:W-:Y:S01]  /*10990*/  F2FP.F16.F32.PACK_AB R9, R127, R136 ;  /* 0x000000887f09723e */ /* 0x002fe200000000ff */
[-CC-:B------:R-:W-:Y:S01]  /*109a0*/  FFMA.FTZ R183, R183, R47.reuse, -R134.reuse ;  /* 0x0000002fb7b77223 */ /* 0x180fe20000010886 */
[----:B------:R-:W1:Y:S01]  /*109b0*/  MUFU.EX2 R54, R54 ;  /* 0x0000003600367308 */ /* 0x000e620000000800 */
[-C--:B------:R-:W-:Y:S01]  /*109c0*/  FFMA.FTZ R64, R105, R47.reuse, -R134 ;  /* 0x0000002f69407223 */ /* 0x080fe20000010886 */
[-CC-:B------:R-:W-:Y:S01]  /*109d0*/  FFMA.FTZ R66, R67, R47.reuse, -R52.reuse ;  /* 0x0000002f43427223 */ /* 0x180fe20000010834 */
[-C--:B------:R-:W-:Y:S01]  /*109e0*/  FFMA.FTZ R62, R65, R47.reuse, -R52 ;  /* 0x0000002f413e7223 */ /* 0x080fe20000010834 */
[----:B------:R-:W-:Y:S01]  /*109f0*/  MUFU.EX2 R53, R53 ;  /* 0x0000003500357308 */ /* 0x000fe20000000800 */
[--C-:B------:R-:W-:Y:S01]  /*10a00*/  FFMA.FTZ R60, R131, R47, -R134.reuse ;  /* 0x0000002f833c7223 */ /* 0x100fe20000010886 */
[----:B---3--:R-:W-:Y:S01]  /*10a10*/  F2FP.F16.F32.PACK_AB R11, R46, R55 ;  /* 0x000000372e0b723e */ /* 0x008fe200000000ff */
[-CC-:B------:R-:W-:Y:S01]  /*10a20*/  FFMA.FTZ R137, R137, R47.reuse, -R134.reuse ;  /* 0x0000002f89897223 */ /* 0x180fe20000010886 */
[----:B------:R-:W3:Y:S01]  /*10a30*/  MUFU.EX2 R50, R50 ;  /* 0x0000003200327308 */ /* 0x000ee20000000800 */
[-C--:B------:R-:W-:Y:S01]  /*10a40*/  FFMA.FTZ R135, R135, R47.reuse, -R134 ;  /* 0x0000002f87877223 */ /* 0x080fe20000010886 */
[-C--:B------:R-:W-:Y:S01]  /*10a50*/  FFMA.FTZ R133, R133, R47.reuse, -R52 ;  /* 0x0000002f85857223 */ /* 0x080fe20000010834 */
[-CC-:B------:R-:W-:Y:S01]  /*10a60*/  FFMA.FTZ R131, R117, R47.reuse, -R134.reuse ;  /* 0x0000002f75837223 */ /* 0x180fe20000010886 */
[----:B------:R4:W-:Y:S01]  /*10a70*/  MUFU.EX2 R27, R5 ;  /* 0x00000005001b7308 */ /* 0x0009e20000000800 */
[--C-:B------:R-:W-:Y:S01]  /*10a80*/  FFMA.FTZ R117, R118, R47, -R134.reuse ;  /* 0x0000002f76757223 */ /* 0x100fe20000010886 */
[----:B-1----:R-:W-:Y:S01]  /*10a90*/  F2FP.F16.F32.PACK_AB R8, R54, R61 ;  /* 0x0000003d3608723e */ /* 0x002fe200000000ff */
[-C--:B------:R-:W-:Y:S01]  /*10aa0*/  FFMA.FTZ R120, R120, R47.reuse, -R134 ;  /* 0x0000002f78787223 */ /* 0x080fe20000010886 */
[----:B------:R-:W1:Y:S01]  /*10ab0*/  MUFU.EX2 R44, R44 ;  /* 0x0000002c002c7308 */ /* 0x000e620000000800 */
        /* <DEDUP_REMOVED lines=8> */
[----:B------:R-:W-:Y:S01]  /*10b40*/  FADD.FTZ R136, R136, R127 ;  /* 0x0000007f88887221 */ /* 0x000fe20000010000 */
[----:B----4-:R-:W3:Y:S01]  /*10b50*/  LDSM.16.MT88.4 R4, [R106+0x6000] ;  /* 0x006000006a04783b */ /* 0x010ee20000004200 */
[-CC-:B------:R-:W-:Y:S01]  /*10b60*/  FFMA.FTZ R110, R110, R47.reuse, -R134.reuse ;  /* 0x0000002f6e6e7223 */ /* 0x180fe20000010886 */
[----:B------:R-:W4:Y:S01]  /*10b70*/  MUFU.EX2 R28, R28 ;  /* 0x0000001c001c7308 */ /* 0x000f220000000800 */
[C---:B------:R-:W-:Y:S01]  /*10b80*/  HMMA.16816.F32 R88, R8.reuse, R84, RZ ;  /* 0x000000540858723c */ /* 0x040fe200000018ff */
[----:B-1----:R-:W-:Y:S01]  /*10b90*/  F2FP.F16.F32.PACK_AB R69, R27, R44 ;  /* 0x0000002c1b45723e */ /* 0x002fe200000000ff */
[-C--:B------:R-:W-:Y:S01]  /*10ba0*/  FFMA.FTZ R114, R114, R47.reuse, -R134 ;  /* 0x0000002f72727223 */ /* 0x080fe20000010886 */
        /* <DEDUP_REMOVED lines=8> */
[----:B------:R-:W5:Y:S01]  /*10c30*/  MUFU.EX2 R25, R25 ;  /* 0x0000001900197308 */ /* 0x000f620000000800 */
[----:B------:R-:W-:Y:S01]  /*10c40*/  FFMA.FTZ R128, R128, R47, -R134 ;  /* 0x0000002f80807223 */ /* 0x000fe20000010886 */
[----:B----4-:R-:W-:Y:S01]  /*10c50*/  F2FP.F16.F32.PACK_AB R68, R28, R31 ;  /* 0x0000001f1c44723e */ /* 0x010fe200000000ff */
[-CC-:B------:R-:W-:Y:S01]  /*10c60*/  FFMA.FTZ R41, R41, R47.reuse, -R52.reuse ;  /* 0x0000002f29297223 */ /* 0x180fe20000010834 */
[----:B------:R-:W-:Y:S01]  /*10c70*/  MUFU.EX2 R104, R104 ;  /* 0x0000006800687308 */ /* 0x000fe20000000800 */
[C---:B------:R-:W-:Y:S01]  /*10c80*/  HMMA.16816.F32 R96, R8.reuse, R92, RZ ;  /* 0x0000005c0860723c */ /* 0x040fe200000018ff */
[-C--:B------:R-:W-:Y:S01]  /*10c90*/  FFMA.FTZ R40, R40, R47.reuse, -R52 ;  /* 0x0000002f28287223 */ /* 0x080fe20000010834 */
[-CC-:B------:R-:W-:Y:S01]  /*10ca0*/  FFMA.FTZ R129, R129, R47.reuse, -R134.reuse ;  /* 0x0000002f81817223 */ /* 0x180fe20000010886 */
[----:B------:R-:W-:Y:S01]  /*10cb0*/  MUFU.EX2 R34, R34 ;  /* 0x0000002200227308 */ /* 0x000fe20000000800 */
[----:B------:R-:W-:Y:S01]  /*10cc0*/  FFMA.FTZ R132, R132, R47, -R134 ;  /* 0x0000002f84847223 */ /* 0x000fe20000010886 */
[----:B-1----:R-:W-:Y:S01]  /*10cd0*/  F2FP.F16.F32.PACK_AB R70, R24, R29 ;  /* 0x0000001d1846723e */ /* 0x002fe200000000ff */
[-CC-:B------:R-:W-:Y:S01]  /*10ce0*/  FFMA.FTZ R43, R43, R47.reuse, -R52.reuse ;  /* 0x0000002f2b2b7223 */ /* 0x180fe20000010834 */
[----:B------:R-:W-:Y:S01]  /*10cf0*/  MUFU.EX2 R32, R32 ;  /* 0x0000002000207308 */ /* 0x000fe20000000800 */
[C---:B--2---:R-:W-:Y:S01]  /*10d00*/  HMMA.16816.F32 R80, R8.reuse, R76, RZ ;  /* 0x0000004c0850723c */ /* 0x044fe200000018ff */
[----:B-----5:R-:W-:Y:S01]  /*10d10*/  F2FP.F16.F32.PACK_AB R71, R25, R26 ;  /* 0x0000001a1947723e */ /* 0x020fe200000000ff */
[-C--:B------:R-:W-:Y:S01]  /*10d20*/  FFMA.FTZ R42, R42, R47.reuse, -R52 ;  /* 0x0000002f2a2a7223 */ /* 0x080fe20000010834 */
[----:B------:R-:W1:Y:S01]  /*10d30*/  MUFU.EX2 R3, R3 ;  /* 0x0000000300037308 */ /* 0x000e620000000800 */
[-CC-:B------:R-:W-:Y:S01]  /*10d40*/  FFMA.FTZ R123, R123, R47.reuse, -R134.reuse ;  /* 0x0000002f7b7b7223 */ /* 0x180fe20000010886 */
[-C--:B------:R-:W-:Y:S01]  /*10d50*/  FFMA.FTZ R130, R130, R47.reuse, -R134 ;  /* 0x0000002f82827223 */ /* 0x080fe20000010886 */
[-CC-:B------:R-:W-:Y:S01]  /*10d60*/  FFMA.FTZ R45, R45, R47.reuse, -R52.reuse ;  /* 0x0000002f2d2d7223 */ /* 0x180fe20000010834 */
[----:B------:R-:W-:Y:S01]  /*10d70*/  MUFU.EX2 R30, R30 ;  /* 0x0000001e001e7308 */ /* 0x000fe20000000800 */
[C---:B------:R-:W-:Y:S01]  /*10d80*/  HMMA.16816.F32 R92, R8.reuse, R94, RZ ;  /* 0x0000005e085c723c */ /* 0x040fe200000018ff */
[-C--:B------:R-:W-:Y:S01]  /*10d90*/  FFMA.FTZ R38, R38, R47.reuse, -R52 ;  /* 0x0000002f26267223 */ /* 0x080fe20000010834 */
[----:B------:R-:W-:Y:S01]  /*10da0*/  ISETP.GT.AND P0, PT, R59, R154, PT ;  /* 0x0000009a3b00720c */ /* 0x000fe20003f04270 */
[----:B------:R-:W-:Y:S04]  /*10db0*/  MUFU.EX2 R105, R137 ;  /* 0x0000008900697308 */ /* 0x000fe80000000800 */
[----:B------:R-:W-:Y:S01]  /*10dc0*/  MUFU.EX2 R64, R64 ;  /* 0x0000004000407308 */ /* 0x000fe20000000800 */
[----:B---3--:R-:W-:Y:S03]  /*10dd0*/  HMMA.16816.F32 R72, R8, R4, RZ ;  /* 0x000000040848723c */ /* 0x008fe600000018ff */
        /* <DEDUP_REMOVED lines=34> */
[----:B------:R-:W-:Y:S04]  /*11000*/  MUFU.EX2 R39, R12 ;  /* 0x0000000c00277308 */ /* 0x000fe80000000800 */
[----:B------:R-:W-:Y:S01]  /*11010*/  MUFU.EX2 R109, R109 ;  /* 0x0000006d006d7308 */ /* 0x000fe20000000800 */
[----:B------:R-:W-:Y:S01]  /*11020*/  HMMA.16816.F32 R68, R68, R10, R4 ;  /* 0x0000000a4444723c */ /* 0x000fe20000001804 */
[----:B------:R-:W2:Y:S01]  /*11030*/  LDSM.16.MT88.4 R8, [R144+0x7000] ;  /* 0x007000009008783b */ /* 0x000ea20000004200 */
[-C--:B------:R-:W-:Y:S01]  /*11040*/  FFMA.FTZ R4, R35, R47.reuse, -R134 ;  /* 0x0000002f23047223 */ /* 0x080fe20000010886 */
[----:B------:R-:W-:Y:S01]  /*11050*/  FFMA.FTZ R7, R33, R47, -R52 ;  /* 0x0000002f21077223 */ /* 0x000fe20000010834 */
[----:B------:R-:W3:Y:S01]  /*11060*/  MUFU.EX2 R35, R183 ;  /* 0x000000b700237308 */ /* 0x000ee20000000800 */
[----:B-1----:R-:W-:-:S03]  /*11070*/  F2FP.F16.F32.PACK_AB R6, R3, R32 ;  /* 0x000000200306723e */ /* 0x002fc600000000ff */
[----:B------:R-:W-:Y:S04]  /*11080*/  MUFU.EX2 R33, R4 ;  /* 0x0000000400217308 */ /* 0x000fe80000000800 */
[----:B------:R-:W1:Y:S04]  /*11090*/  MUFU.EX2 R37, R7 ;  /* 0x0000000700257308 */ /* 0x000e680000000800 */
[----:B------:R-:W-:Y:S01]  /*110a0*/  MUFU.EX2 R132, R132 ;  /* 0x0000008400847308 */ /* 0x000fe20000000800 */
[----:B---3--:R-:W-:-:S03]  /*110b0*/  F2FP.F16.F32.PACK_AB R5, R35, R104 ;  /* 0x000000682305723e */ /* 0x008fc600000000ff */
[----:B------:R-:W-:Y:S04]  /*110c0*/  MUFU.EX2 R43, R43 ;  /* 0x0000002b002b7308 */ /* 0x000fe80000000800 */
[----:B------:R-:W-:Y:S01]  /*110d0*/  MUFU.EX2 R42, R42 ;  /* 0x0000002a002a7308 */ /* 0x000fe20000000800 */
[----:B-1----:R-:W-:Y:S02]  /*110e0*/  F2FP.F16.F32.PACK_AB R4, R34, R37 ;  /* 0x000000252204723e */ /* 0x002fe400000000ff */
[----:B------:R-:W-:Y:S01]  /*110f0*/  F2FP.F16.F32.PACK_AB R7, R30, R33 ;  /* 0x000000211e07723e */ /* 0x000fe200000000ff */
[----:B------:R-:W-:Y:S06]  /*11100*/  MUFU.EX2 R185, R130 ;  /* 0x0000008200b97308 */ /* 0x000fec0000000800 */
[C---:B--2---:R-:W-:Y:S08]  /*11110*/  HMMA.16816.F32 R96, R4.reuse, R8, R96 ;  /* 0x000000080460723c */ /* 0x044ff00000001860 */
        /* <DEDUP_REMOVED lines=49> */
[----:B------:R2:W-:Y:S01]  /*11430*/  MUFU.EX2 R54, R13 ;  /* 0x0000000d00367308 */ /* 0x0005e20000000800 */
[----:B------:R-:W-:Y:S01]  /*11440*/  FADD.FTZ R7, R53, R4 ;  /* 0x0000000435077221 */ /* 0x000fe20000010000 */
[----:B------:R-:W-:Y:S01]  /*11450*/  F2FP.F16.F32.PACK_AB R4, R112, R109 ;  /* 0x0000006d7004723e */ /* 0x000fe200000000ff */
[----:B------:R-:W-:Y:S01]  /*11460*/  FADD.FTZ R5, R46, R5 ;  /* 0x000000052e057221 */ /* 0x000fe20000010000 */
[----:B------:R-:W3:Y:S01]  /*11470*/  MUFU.EX2 R55, R110 ;  /* 0x0000006e00377308 */ /* 0x000ee20000000800 */
[----:B------:R-:W-:Y:S01]  /*11480*/  FADD.FTZ R50, R50, R7 ;  /* 0x0000000732327221 */ /* 0x000fe20000010000 */
[----:B------:R-:W-:Y:S01]  /*11490*/  FFMA.FTZ R53, R23, R47, -R52 ;  /* 0x0000002f17357223 */ /* 0x000fe20000010834 */
[----:B------:R-:W-:Y:S01]  /*114a0*/  FADD.FTZ R44, R44, R5 ;  /* 0x000000052c2c7221 */ /* 0x000fe20000010000 */
[----:B------:R-:W-:Y:S04]  /*114b0*/  MUFU.EX2 R61, R61 ;  /* 0x0000003d003d7308 */ /* 0x000fe80000000800 */
[----:B------:R-:W4:Y:S01]  /*114c0*/  MUFU.EX2 R110, R22 ;  /* 0x00000016006e7308 */ /* 0x000f220000000800 */
[----:B--2---:R-:W2:Y:S03]  /*114d0*/  LDSM.16.MT88.4 R12, [R107+0x8800] ;  /* 0x008800006b0c783b */ /* 0x004ea60000004200 */
[----:B------:R-:W5:Y:S01]  /*114e0*/  MUFU.EX2 R46, R114 ;  /* 0x00000072002e7308 */ /* 0x000f620000000800 */
[----:B---3--:R-:W-:-:S02]  /*114f0*/  F2FP.F16.F32.PACK_AB R5, R55, R54 ;  /* 0x000000363705723e */ /* 0x008fc400000000ff */
[----:B----4-:R-:W-:Y:S01]  /*11500*/  F2FP.F16.F32.PACK_AB R6, R110, R61 ;  /* 0x0000003d6e06723e */ /* 0x010fe200000000ff */
[----:B------:R-:W-:Y:S01]  /*11510*/  LDSM.16.MT88.4 R20, [R144+0x9000] ;  /* 0x009000009014783b */ /* 0x000fe20000004200 */
        /* <DEDUP_REMOVED lines=11> */
[----:B------:R-:W3:Y:S01]  /*115d0*/  LDSM.16.MT88.4 R16, [R107+0x9000] ;  /* 0x009000006b10783b */ /* 0x000ee20000004200 */
[----:B------:R-:W-:-:S04]  /*115e0*/  FADD.FTZ R25, R25, R12 ;  /* 0x0000000c19197221 */ /* 0x000fc80000010000 */
[----:B------:R-:W-:Y:S02]  /*115f0*/  FADD.FTZ R104, R104, R25 ;  /* 0x0000001968687221 */ /* 0x000fe40000010000 */
[----:B------:R-:W-:Y:S02]  /*11600*/  HMMA.16816.F32 R76, R4, R14, R76 ;  /* 0x0000000e044c723c */ /* 0x000fe4000000184c */
[----:B------:R-:W-:-:S04]  /*11610*/  FADD.FTZ R104, R35, R104 ;  /* 0x0000006823687221 */ /* 0x000fc80000010000 */
[----:B------:R-:W-:Y:S02]  /*11620*/  FADD.FTZ R33, R33, R104 ;  /* 0x0000006821217221 */ /* 0x000fe40000010000 */
[C---:B-1----:R-:W-:Y:S01]  /*11630*/  HMMA.16816.F32 R72, R4.reuse, R8, R72 ;  /* 0x000000080448723c */ /* 0x042fe20000001848 */
[----:B------:R-:W-:Y:S01]  /*11640*/  FADD.FTZ R9, R31, R50 ;  /* 0x000000321f097221 */ /* 0x000fe20000010000 */
[----:B------:R-:W-:Y:S01]  /*11650*/  FADD.FTZ R30, R30, R33 ;  /* 0x000000211e1e7221 */ /* 0x000fe20000010000 */
[----:B------:R-:W1:Y:S02]  /*11660*/  MUFU.EX2 R31, R53 ;  /* 0x00000035001f7308 */ /* 0x000e640000000800 */
[----:B------:R-:W-:Y:S01]  /*11670*/  FADD.FTZ R28, R28, R9 ;  /* 0x000000091c1c7221 */ /* 0x000fe20000010000 */
[----:B------:R-:W-:Y:S02]  /*11680*/  FADD.FTZ R105, R105, R30 ;  /* 0x0000001e69697221 */ /* 0x000fe40000010000 */
[----:B------:R-:W-:Y:S01]  /*11690*/  HMMA.16816.F32 R68, R4, R10, R68 ;  /* 0x0000000a0444723c */ /* 0x000fe20000001844 */
[----:B------:R-:W4:Y:S01]  /*116a0*/  LDSM.16.MT88.4 R8, [R140+0x9000] ;  /* 0x009000008c08783b */ /* 0x000f220000004200 */
[----:B------:R-:W-:Y:S01]  /*116b0*/  FADD.FTZ R13, R29, R28 ;  /* 0x0000001c1d0d7221 */ /* 0x000fe20000010000 */
[----:B------:R-:W-:Y:S01]  /*116c0*/  F2FP.F16.F32.PACK_AB R5, R116, R115 ;  /* 0x000000737405723e */ /* 0x000fe200000000ff */
[----:B------:R-:W5:Y:S01]  /*116d0*/  MUFU.EX2 R29, R128 ;  /* 0x00000080001d7308 */ /* 0x000f620000000800 */
[----:B--2---:R-:W-:Y:S01]  /*116e0*/  F2FP.F16.F32.PACK_AB R6, R26, R27 ;  /* 0x0000001b1a06723e */ /* 0x004fe200000000ff */
[----:B------:R-:W-:Y:S01]  /*116f0*/  FADD.FTZ R24, R24, R13 ;  /* 0x0000000d18187221 */ /* 0x000fe20000010000 */
[----:B------:R-:W-:Y:S01]  /*11700*/  FADD.FTZ R64, R64, R105 ;  /* 0x0000006940407221 */ /* 0x000fe20000010000 */
[----:B------:R-:W2:Y:S01]  /*11710*/  LDSM.16.MT88.4 R12, [R106+0x9000] ;  /* 0x009000006a0c783b */ /* 0x000ea20000004200 */
[----:B-1----:R-:W-:Y:S01]  /*11720*/  F2FP.F16.F32.PACK_AB R4, R36, R31 ;  /* 0x0000001f2404723e */ /* 0x002fe200000000ff */
[----:B------:R-:W-:-:S04]  /*11730*/  FADD.FTZ R37, R37, R24 ;  /* 0x0000001825257221 */ /* 0x000fc80000010000 */
[----:B------:R-:W-:Y:S01]  /*11740*/  FADD.FTZ R37, R34, R37 ;  /* 0x0000002522257221 */ /* 0x000fe20000010000 */
[----:B-----5:R-:W-:-:S03]  /*11750*/  F2FP.F16.F32.PACK_AB R7, R29, R122 ;  /* 0x0000007a1d07723e */ /* 0x020fc600000000ff */
[----:B------:R-:W-:-:S04]  /*11760*/  FADD.FTZ R32, R32, R37 ;  /* 0x0000002520207221 */ /* 0x000fc80000010000 */
        /* <DEDUP_REMOVED lines=19> */
[----:B------:R-:W-:-:S04]  /*118a0*/  FADD.FTZ R111, R111, R138 ;  /* 0x0000008a6f6f7221 */ /* 0x000fc80000010000 */
[----:B------:R-:W-:Y:S02]  /*118b0*/  FADD.FTZ R118, R118, R111 ;  /* 0x0000006f76767221 */ /* 0x000fe40000010000 */
[----:B------:R-:W-:Y:S01]  /*118c0*/  HMMA.16816.F32 R96, R4, R20, R96 ;  /* 0x000000140460723c */ /* 0x000fe20000001860 */
[----:B------:R-:W-:Y:S01]  /*118d0*/  MUFU.EX2 R20, R123 ;  /* 0x0000007b00147308 */ /* 0x000fe20000000800 */
[----:B------:R-:W-:-:S03]  /*118e0*/  FADD.FTZ R109, R109, R118 ;  /* 0x000000766d6d7221 */ /* 0x000fc60000010000 */
[----:B------:R-:W-:Y:S01]  /*118f0*/  MUFU.EX2 R21, R38 ;  /* 0x0000002600157308 */ /* 0x000fe20000000800 */
[----:B------:R-:W-:Y:S02]  /*11900*/  FADD.FTZ R112, R112, R109 ;  /* 0x0000006d70707221 */ /* 0x000fe40000010000 */
[----:B------:R-:W-:Y:S01]  /*11910*/  HMMA.16816.F32 R92, R4, R22, R92 ;  /* 0x00000016045c723c */ /* 0x000fe2000000185c */
[----:B------:R-:W3:Y:S01]  /*11920*/  MUFU.EX2 R22, R45 ;  /* 0x0000002d00167308 */ /* 0x000ee20000000800 */
[----:B------:R-:W-:-:S04]  /*11930*/  FADD.FTZ R61, R61, R112 ;  /* 0x000000703d3d7221 */ /* 0x000fc80000010000 */
        /* <DEDUP_REMOVED lines=20> */
[----:B------:R-:W-:-:S04]  /*11a80*/  FADD.FTZ R16, R54, R3 ;  /* 0x0000000336107221 */ /* 0x000fc80000010000 */
[----:B------:R-:W-:-:S03]  /*11a90*/  FADD.FTZ R16, R55, R16 ;  /* 0x0000001037107221 */ /* 0x000fc60000010000 */
[----:B------:R-:W-:Y:S01]  /*11aa0*/  HMMA.16816.F32 R84, R4, R18, R84 ;  /* 0x000000120454723c */ /* 0x000fe20000001854 */
[----:B------:R-:W-:-:S04]  /*11ab0*/  FADD.FTZ R39, R39, R16 ;  /* 0x0000001027277221 */ /* 0x000fc80000010000 */
[----:B------:R-:W-:-:S03]  /*11ac0*/  FADD.FTZ R46, R46, R39 ;  /* 0x000000272e2e7221 */ /* 0x000fc60000010000 */
[----:B--2---:R-:W-:Y:S01]  /*11ad0*/  HMMA.16816.F32 R80, R4, R12, R80 ;  /* 0x0000000c0450723c */ /* 0x004fe20000001850 */
[----:B------:R-:W-:-:S04]  /*11ae0*/  FADD.FTZ R3, R115, R46 ;  /* 0x0000002e73037221 */ /* 0x000fc80000010000 */
[----:B------:R-:W-:-:S03]  /*11af0*/  FADD.FTZ R3, R116, R3 ;  /* 0x0000000374037221 */ /* 0x000fc60000010000 */
[C---:B------:R-:W-:Y:S08]  /*11b00*/  HMMA.16816.F32 R76, R4.reuse, R14, R76 ;  /* 0x0000000e044c723c */ /* 0x040ff0000000184c */
[----:B-1----:R-:W-:Y:S01]  /*11b10*/  HMMA.16816.F32 R72, R4, R8, R72 ;  /* 0x000000080448723c */ /* 0x002fe20000001848 */
        /* <DEDUP_REMOVED lines=12> */
[----:B------:R-:W-:Y:S01]  /*11be0*/  LOP3.LUT R168, R168, 0xfffffffd, RZ, 0xc0, !PT ;  /* 0xfffffffda8a87812 */ /* 0x000fe200078ec0ff */
[----:B------:R-:W-:Y:S01]  /*11bf0*/  BSSY.RECONVERGENT B0, `(.L_x_13794) ;  /* 0x000004a000007945 */ /* 0x000fe20003800200 */
[----:B------:R-:W-:-:S05]  /*11c00*/  VIADD R3, R57, 0xfffffffe ;  /* 0xfffffffe39037836 */ /* 0x000fca0000000000 */
[----:B------:R-:W-:Y:S01]  /*11c10*/  @P1 LOP3.LUT R168, R168, 0x2, RZ, 0xfc, !PT ;  /* 0x00000002a8a81812 */ /* 0x000fe200078efcff */
        /* <DEDUP_REMOVED lines=63> */
.L_x_13795:
        /* <DEDUP_REMOVED lines=8> */
.L_x_13796:
[----:B------:R-:W-:Y:S05]  /*12090*/  BSYNC.RECONVERGENT B0 ;  /* 0x0000000000007941 */ /* 0x000fea0003800200 */
.L_x_13794:
        /* <DEDUP_REMOVED lines=21> */
[----:B------:R-:W-:Y:S01]  /*121f0*/  VIADD R207, R57, 0xffffffff ;  /* 0xffffffff39cf7836 */ /* 0x000fe20000000000 */
[----:B------:R-:W-:Y:S01]  /*12200*/  @!PT LDS RZ, [RZ] ;  /* 0x00000000fffff984 */ /* 0x000fe20000000800 */
[----:B------:R-:W-:Y:S01]  /*12210*/  @!PT LDS RZ, [RZ] ;  /* 0x00000000fffff984 */ /* 0x000fe20000000800 */
[----:B------:R-:W-:Y:S01]  /*12220*/  @!PT LDS RZ, [RZ] ;  /* 0x00000000fffff984 */ /* 0x000fe20000000800 */
[----:B------:R-:W-:Y:S01]  /*12230*/  @!P4 LDGSTS.E.BYPASS.LTC128B.128 [R165+0x6800], desc[UR4][R8.64] ;  /* 0x0680000008a5cfae */ /* 0x000fe2000b981a04 */
[----:B------:R-:W-:Y:S01]  /*12240*/  @!P4 IMAD.X R19, R17, 0x1, R4, P0 ;  /* 0x000000011113c824 */ /* 0x000fe200000e0604 */
[----:B------:R-:W-:-:S02]  /*12250*/  LOP3.LUT R59, R124, R125, RZ, 0xfc, !PT ;  /* 0x0000007d7c3b7212 */ /* 0x000fc400078efcff */
[----:B------:R-:W-:Y:S01]  /*12260*/  @P4 STS.128 [R165+0x6800], RZ ;  /* 0x006800ffa5004388 */ /* 0x000fe20000000c00 */
[----:B------:R-:W-:-:S03]  /*12270*/  P2R R3, PR, RZ, 0x10 ;  /* 0x00000010ff037803 */ /* 0x000fc60000000000 */
        /* <DEDUP_REMOVED lines=46> */
[----:B------:R-:W4:Y:S01]  /*12560*/  LD.E R128, desc[UR4][R102.64+0x18c] ;  /* 0x00018c0466807980 */ /* 0x000f22000c101900 */
[----:B-----5:R-:W-:Y:S01]  /*12570*/  HMMA.16816.F32 R60, R4, R52, RZ ;  /* 0x00000034043c723c */ /* 0x020fe200000018ff */
[----:B------:R-:W-:-:S02]  /*12580*/  IMAD.SHL.U32 R207, R207, 0x80, RZ ;  /* 0x00000080cfcf7824 */ /* 0x000fc400078e00ff */
[----:B------:R-:W0:Y:S05]  /*12590*/  LDGDEPBAR ;  /* 0x00000000000079af */ /* 0x000e2a0000000000 */
        /* <DEDUP_REMOVED lines=60> */
[----:B------:R-:W-:Y:S03]  /*12960*/  LDSM.16.M88.4 R116, [R141+0x2000] ;  /* 0x002000008d74783b */ /* 0x000fe60000000200 */
[C---:B-1----:R-:W-:Y:S08]  /*12970*/  HMMA.16816.F32 R60, R120.reuse, R112, R60 ;  /* 0x00000070783c723c */ /* 0x042ff0000000183c */
[C---:B------:R-:W-:Y:S01]  /*12980*/  HMMA.16816.F32 R52, R120.reuse, R114, R52 ;  /* 0x000000727834723c */ /* 0x040fe20000001834 */
[----:B------:R-:W1:Y:S07]  /*12990*/  LDSM.16.M88.4 R112, [R141+0x3800] ;  /* 0x003800008d70783b */ /* 0x000e6e0000000200 */
[C---:B-1----:R-:W-:Y:S08]  /*129a0*/  HMMA.16816.F32 R40, R120.reuse, R112, R40 ;  /* 0x000000707828723c */ /* 0x042ff00000001828 */
[C---:B------:R-:W-:Y:S01]  /*129b0*/  HMMA.16816.F32 R36, R120.reuse, R114, R36 ;  /* 0x000000727824723c */ /* 0x040fe20000001824 */
[----:B------:R-:W1:Y:S07]  /*129c0*/  LDSM.16.M88.4 R112, [R141+0x4800] ;  /* 0x004800008d70783b */ /* 0x000e6e0000000200 */
[C---:B------:R-:W-:Y:S08]  /*129d0*/  HMMA.16816.F32 R108, R120.reuse, R116, R108 ;  /* 0x00000074786c723c */ /* 0x040ff0000000186c */
[C---:B-1----:R-:W-:Y:S08]  /*129e0*/  HMMA.16816.F32 R24, R120.reuse, R112, R24 ;  /* 0x000000707818723c */ /* 0x042ff00000001818 */
[----:B------:R-:W-:Y:S01]  /*129f0*/  HMMA.16816.F32 R20, R120, R114, R20 ;  /* 0x000000727814723c */ /* 0x000fe20000001814 */
[----:B------:R-:W1:Y:S02]  /*12a00*/  LDSM.16.M88.4 R112, [R141+0x5800] ;  /* 0x005800008d70783b */ /* 0x000e640000000200 */
[----:B----4-:R-:W-:Y:S01]  /*12a10*/  FMUL.FTZ R105, R108, R128 ;  /* 0x000000806c697220 */ /* 0x010fe20000410000 */
[----:B------:R-:W-:-:S04]  /*12a20*/  IMAD.IADD R104, R207, 0x1, R126 ;  /* 0x00000001cf687824 */ /* 0x000fc800078e027e */
[----:B------:R-:W-:Y:S01]  /*12a30*/  IMAD.IADD R241, R104, 0x1, R167 ;  /* 0x0000000168f17824 */ /* 0x000fe200078e02a7 */
[----:B------:R-:W2:Y:S01]  /*12a40*/  MUFU.TANH R105, R105 ;  /* 0x0000006900697308 */ /* 0x000ea20000002400 */
[----:B------:R-:W-:Y:S01]  /*12a50*/  VIADD R104, R58, 0xfffffff9 ;  /* 0xfffffff93a687836 */ /* 0x000fe20000000000 */
[----:B-1----:R-:W-:Y:S01]  /*12a60*/  HMMA.16816.F32 R8, R120, R112, R8 ;  /* 0x000000707808723c */ /* 0x002fe20000001808 */
[----:B------:R-:W-:-:S07]  /*12a70*/  IMAD.IADD R112, R164, 0x1, R56 ;  /* 0x00000001a4707824 */ /* 0x000fce00078e0238 */
[----:B------:R-:W-:Y:S01]  /*12a80*/  HMMA.16816.F32 R4, R120, R114, R4 ;  /* 0x000000727804723c */ /* 0x000fe20000001804 */
[----:B------:R-:W-:-:S05]  /*12a90*/  IMAD.IADD R112, R112, 0x1, R59 ;  /* 0x0000000170707824 */ /* 0x000fca00078e023b */
[----:B------:R-:W-:-:S04]  /*12aa0*/  IADD3 R59, PT, PT, R112, 0x80, -R241 ;  /* 0x00000080703b7810 */ /* 0x000fc80007ffe8f1 */
[----:B------:R-:W-:-:S04]  /*12ab0*/  IABS R59, R59 ;  /* 0x0000003b003b7213 */ /* 0x000fc80000000000 */
[----:B------:R-:W-:-:S05]  /*12ac0*/  I2FP.F32.S32 R59, R59 ;  /* 0x0000003b003b7245 */ /* 0x000fca0000201400 */
[----:B------:R-:W-:Y:S01]  /*12ad0*/  FMUL.FTZ R114, R5, R128 ;  /* 0x0000008005727220 */ /* 0x000fe20000410000 */
[----:B--2---:R-:W-:-:S03]  /*12ae0*/  FFMA.FTZ R59, -R176, R59, R105 ;  /* 0x0000003bb03b7223 */ /* 0x004fc60000010169 */
[----:B------:R-:W1:Y:S01]  /*12af0*/  MUFU.TANH R105, R114 ;  /* 0x0000007200697308 */ /* 0x000e620000002400 */
[C---:B------:R-:W-:Y:S02]  /*12b00*/  ISETP.GE.AND P1, PT, R104.reuse, R180, PT ;  /* 0x000000b46800720c */ /* 0x040fe40003f26270 */
[C---:B------:R-:W-:Y:S02]  /*12b10*/  ISETP.GE.AND P2, PT, R104.reuse, R179, PT ;  /* 0x000000b36800720c */ /* 0x040fe40003f46270 */
[C---:B------:R-:W-:Y:S02]  /*12b20*/  ISETP.GE.AND P3, PT, R104.reuse, R177, PT ;  /* 0x000000b16800720c */ /* 0x040fe40003f66270 */
[----:B------:R-:W-:Y:S01]  /*12b30*/  ISETP.GE.AND P0, PT, R104, R178, PT ;  /* 0x000000b26800720c */ /* 0x000fe20003f06270 */
[----:B------:R-:W-:Y:S01]  /*12b40*/  FMUL.FTZ R113, R7, R128 ;  /* 0x0000008007717220 */ /* 0x000fe20000410000 */
[C---:B------:R-:W-:Y:S01]  /*12b50*/  IADD3 R104, PT, PT, R112.reuse, 0x7, -R241 ;  /* 0x0000000770687810 */ /* 0x040fe20007ffe8f1 */
[----:B------:R-:W-:-:S02]  /*12b60*/  VIADD R108, R112, 0x8 ;  /* 0x00000008706c7836 */ /* 0x000fc40000000000 */
[----:B------:R-:W2:Y:S01]  /*12b70*/  MUFU.TANH R7, R113 ;  /* 0x0000007100077308 */ /* 0x000ea20000002400 */
[----:B------:R-:W-:Y:S02]  /*12b80*/  IABS R104, R104 ;  /* 0x0000006800687213 */ /* 0x000fe40000000000 */
[----:B------:R-:W-:Y:S02]  /*12b90*/  IADD3 R5, PT, PT, R108, 0x7, -R241 ;  /* 0x000000076c057810 */ /* 0x000fe40007ffe8f1 */
[----:B------:R-:W-:Y:S02]  /*12ba0*/  I2FP.F32.S32 R104, R104 ;  /* 0x0000006800687245 */ /* 0x000fe40000201400 */
[----:B------:R-:W-:-:S03]  /*12bb0*/  IABS R5, R5 ;  /* 0x0000000500057213 */ /* 0x000fc60000000000 */
[----:B-1----:R-:W-:Y:S01]  /*12bc0*/  FFMA.FTZ R104, -R176, R104, R105 ;  /* 0x00000068b0687223 */ /* 0x002fe20000010169 */
[----:B------:R-:W-:Y:S01]  /*12bd0*/  FMUL.FTZ R105, R110, R128 ;  /* 0x000000806e697220 */ /* 0x000fe20000410000 */
[----:B------:R-:W-:Y:S01]  /*12be0*/  I2FP.F32.S32 R114, R5 ;  /* 0x0000000500727245 */ /* 0x000fe20000201400 */
[----:B------:R-:W-:-:S04]  /*12bf0*/  VIADD R5, R58, 0xffffff80 ;  /* 0xffffff803a057836 */ /* 0x000fc80000000000 */
[----:B------:R-:W1:Y:S01]  /*12c00*/  MUFU.TANH R105, R105 ;  /* 0x0000006900697308 */ /* 0x000e620000002400 */
[----:B--2---:R-:W-:Y:S01]  /*12c10*/  FFMA.FTZ R7, -R176, R114, R7 ;  /* 0x00000072b0077223 */ /* 0x004fe20000010107 */
[----:B------:R-:W-:Y:S02]  /*12c20*/  IADD3 R237, PT, PT, R108, 0x80, -R241 ;  /* 0x000000806ced7810 */ /* 0x000fe40007ffe8f1 */
[----:B------:R-:W-:Y:S02]  /*12c30*/  FSEL R104, R104, -INF , P1 ;  /* 0xff80000068687808 */ /* 0x000fe40000800000 */
[----:B------:R-:W-:Y:S02]  /*12c40*/  ISETP.GE.AND P1, PT, R5, R180, PT ;  /* 0x000000b40500720c */ /* 0x000fe40003f26270 */
[----:B------:R-:W-:Y:S01]  /*12c50*/  FSEL R7, R7, -INF , P0 ;  /* 0xff80000007077808 */ /* 0x000fe20000000000 */
[----:B------:R-:W-:Y:S01]  /*12c60*/  FMUL.FTZ R109, R109, R128 ;  /* 0x000000806d6d7220 */ /* 0x000fe20000410000 */
[----:B------:R-:W-:-:S02]  /*12c70*/  IABS R237, R237 ;  /* 0x000000ed00ed7213 */ /* 0x000fc40000000000 */
[----:B------:R-:W-:Y:S02]  /*12c80*/  FSEL R209, R59, -INF , P1 ;  /* 0xff8000003bd17808 */ /* 0x000fe40000800000 */
[----:B------:R-:W-:Y:S02]  /*12c90*/  I2FP.F32.S32 R237, R237 ;  /* 0x000000ed00ed7245 */ /* 0x000fe40000201400 */
[----:B------:R-:W-:Y:S02]  /*12ca0*/  FSEL R59, R7, -INF , !P3 ;  /* 0xff800000073b7808 */ /* 0x000fe40005800000 */
[----:B------:R-:W2:Y:S01]  /*12cb0*/  MUFU.TANH R7, R109 ;  /* 0x0000006d00077308 */ /* 0x000ea20000002400 */
[----:B------:R-:W-:Y:S01]  /*12cc0*/  HMMA.16816.F32 R64, R120, R118, R64 ;  /* 0x000000767840723c */ /* 0x000fe20000001840 */
[----:B------:R-:W-:Y:S01]  /*12cd0*/  FMUL.FTZ R113, R111, R128 ;  /* 0x000000806f717220 */ /* 0x000fe20000410000 */
[C---:B------:R-:W-:Y:S01]  /*12ce0*/  ISETP.GE.AND P5, PT, R5.reuse, R179, PT ;  /* 0x000000b30500720c */ /* 0x040fe20003fa6270 */
[----:B-1----:R-:W-:Y:S01]  /*12cf0*/  FFMA.FTZ R237, -R176, R237, R105 ;  /* 0x000000edb0ed7223 */ /* 0x002fe20000010169 */
[C---:B------:R-:W-:Y:S01]  /*12d00*/  ISETP.GE.AND P6, PT, R5.reuse, R177, PT ;  /* 0x000000b10500720c */ /* 0x040fe20003fc6270 */
[----:B------:R-:W1:Y:S01]  /*12d10*/  LDSM.16.M88.4 R116, [R141+0x3000] ;  /* 0x003000008d74783b */ /* 0x000e620000000200 */
[----:B------:R-:W-:Y:S01]  /*12d20*/  ISETP.GE.AND P0, PT, R5, R178, PT ;  /* 0x000000b20500720c */ /* 0x000fe20003f06270 */
[----:B------:R-:W-:Y:S01]  /*12d30*/  VIADD R5, R58, 0xffffff81 ;  /* 0xffffff813a057836 */ /* 0x000fe20000000000 */
[----:B------:R-:W-:Y:S01]  /*12d40*/  IADD3 R110, PT, PT, R112, 0x7f, -R241 ;  /* 0x0000007f706e7810 */ /* 0x000fe20007ffe8f1 */
[----:B------:R-:W3:Y:S01]  /*12d50*/  MUFU.TANH R105, R113 ;  /* 0x0000007100697308 */ /* 0x000ee20000002400 */
[----:B------:R-:W-:-:S02]  /*12d60*/  FSEL R104, R104, -INF , !P2 ;  /* 0xff80000068687808 */ /* 0x000fc40005000000 */
[----:B------:R-:W-:Y:S02]  /*12d70*/  FSEL R209, R209, -INF , !P5 ;  /* 0xff800000d1d17808 */ /* 0x000fe40006800000 */
[----:B------:R-:W-:Y:S02]  /*12d80*/  FSEL R237, R237, -INF , P0 ;  /* 0xff800000eded7808 */ /* 0x000fe40000000000 */
[----:B------:R-:W-:Y:S02]  /*12d90*/  IABS R110, R110 ;  /* 0x0000006e006e7213 */ /* 0x000fe40000000000 */
[C---:B------:R-:W-:Y:S02]  /*12da0*/  ISETP.GE.AND P1, PT, R5.reuse, R180, PT ;  /* 0x000000b40500720c */ /* 0x040fe40003f26270 */
[C---:B------:R-:W-:Y:S02]  /*12db0*/  ISETP.GE.AND P2, PT, R5.reuse, R179, PT ;  /* 0x000000b30500720c */ /* 0x040fe40003f46270 */
[----:B------:R-:W-:-:S02]  /*12dc0*/  ISETP.GE.AND P5, PT, R5, R177, PT ;  /* 0x000000b10500720c */ /* 0x000fc40003fa6270 */
[----:B------:R-:W-:Y:S02]  /*12dd0*/  ISETP.GE.AND P0, PT, R5, R178, PT ;  /* 0x000000b20500720c */ /* 0x000fe40003f06270 */
[----:B------:R-:W-:Y:S02]  /*12de0*/  IADD3 R5, PT, PT, R108, 0x7f, -R241 ;  /* 0x0000007f6c057810 */ /* 0x000fe40007ffe8f1 */
[----:B------:R-:W-:Y:S02]  /*12df0*/  I2FP.F32.S32 R110, R110 ;  /* 0x0000006e006e7245 */ /* 0x000fe40000201400 */
[----:B------:R-:W-:-:S03]  /*12e00*/  IABS R5, R5 ;  /* 0x0000000500057213 */ /* 0x000fc60000000000 */
[----:B--2---:R-:W-:Y:S01]  /*12e10*/  FFMA.FTZ R7, -R176, R110, R7 ;  /* 0x0000006eb0077223 */ /* 0x004fe20000010107 */
[----:B------:R-:W-:Y:S01]  /*12e20*/  I2FP.F32.S32 R110, R5 ;  /* 0x00000005006e7245 */ /* 0x000fe20000201400 */
[----:B------:R-:W-:-:S04]  /*12e30*/  FMUL.FTZ R111, R64, R128 ;  /* 0x00000080406f7220 */ /* 0x000fc80000410000 */
[----:B---3--:R-:W-:Y:S02]  /*12e40*/  FFMA.FTZ R5, -R176, R110, R105 ;  /* 0x0000006eb0057223 */ /* 0x008fe40000010169 */
[----:B------:R-:W2:Y:S01]  /*12e50*/  MUFU.TANH R105, R111 ;  /* 0x0000006f00697308 */ /* 0x000ea20000002400 */
[----:B------:R-:W-:Y:S01]  /*12e60*/  FMUL.FTZ R109, R66, R128 ;  /* 0x00000080426d7220 */ /* 0x000fe20000410000 */
[----:B------:R-:W-:-:S04]  /*12e70*/  IADD3 R110, PT, PT, R112, 0x78, -R241 ;  /* 0x00000078706e7810 */ /* 0x000fc80007ffe8f1 */
[----:B------:R-:W-:Y:S02]  /*12e80*/  IABS R110, R110 ;  /* 0x0000006e006e7213 */ /* 0x000fe40000000000 */
[----:B------:R-:W3:Y:S01]  /*12e90*/  MUFU.TANH R109, R109 ;  /* 0x0000006d006d7308 */ /* 0x000ee20000002400 */
[----:B------:R-:W-:Y:S01]  /*12ea0*/  IADD3 R66, PT, PT, R108, 0x78, -R241 ;  /* 0x000000786c427810 */ /* 0x000fe20007ffe8f1 */
[----:B------:R-:W-:Y:S01]  /*12eb0*/  VIADD R64, R58, 0xffffff88 ;  /* 0xffffff883a407836 */ /* 0x000fe20000000000 */
[----:B------:R-:W-:Y:S01]  /*12ec0*/  I2FP.F32.S32 R110, R110 ;  /* 0x0000006e006e7245 */ /* 0x000fe20000201400 */
[----:B------:R-:W-:Y:S01]  /*12ed0*/  FMUL.FTZ R65, R65, R128 ;  /* 0x0000008041417220 */ /* 0x000fe20000410000 */
[----:B------:R-:W-:Y:S02]  /*12ee0*/  IABS R66, R66 ;  /* 0x0000004200427213 */ /* 0x000fe40000000000 */
[----:B------:R-:W-:Y:S02]  /*12ef0*/  FSEL R5, R5, -INF , P0 ;  /* 0xff80000005057808 */ /* 0x000fe40000000000 */
[----:B------:R-:W-:Y:S01]  /*12f00*/  ISETP.GE.AND P3, PT, R64, R180, PT ;  /* 0x000000b44000720c */ /* 0x000fe20003f66270 */
[----:B--2---:R-:W-:Y:S01]  /*12f10*/  FFMA.FTZ R105, -R176, R110, R105 ;  /* 0x0000006eb0697223 */ /* 0x004fe20000010169 */
[----:B------:R-:W-:Y:S01]  /*12f20*/  I2FP.F32.S32 R66, R66 ;  /* 0x0000004200427245 */ /* 0x000fe20000201400 */
[----:B------:R-:W2:Y:S01]  /*12f30*/  MUFU.TANH R65, R65 ;  /* 0x0000004100417308 */ /* 0x000ea20000002400 */
[----:B------:R-:W-:-:S02]  /*12f40*/  FSEL R235, R5, -INF , !P5 ;  /* 0xff80000005eb7808 */ /* 0x000fc40006800000 */
[----:B------:R-:W-:Y:S02]  /*12f50*/  FSEL R7, R7, -INF , P1 ;  /* 0xff80000007077808 */ /* 0x000fe40000800000 */
[----:B------:R-:W-:Y:S01]  /*12f60*/  FSEL R5, R105, -INF , P3 ;  /* 0xff80000069057808 */ /* 0x000fe20001800000 */
[-C--:B------:R-:W-:Y:S01]  /*12f70*/  FMUL.FTZ R105, R60, R128.reuse ;  /* 0x000000803c697220 */ /* 0x080fe20000410000 */
[----:B------:R-:W-:Y:S01]  /*12f80*/  FSEL R237, R237, -INF , !P6 ;  /* 0xff800000eded7808 */ /* 0x000fe20007000000 */
[----:B------:R-:W-:Y:S01]  /*12f90*/  FMUL.FTZ R67, R67, R128 ;  /* 0x0000008043437220 */ /* 0x000fe20000410000 */
[C---:B------:R-:W-:Y:S02]  /*12fa0*/  ISETP.GE.AND P6, PT, R64.reuse, R179, PT ;  /* 0x000000b34000720c */ /* 0x040fe40003fc6270 */
[C---:B------:R-:W-:Y:S02]  /*12fb0*/  ISETP.GE.AND P4, PT, R64.reuse, R177, PT ;  /* 0x000000b14000720c */ /* 0x040fe40003f86270 */
[----:B------:R-:W-:Y:S01]  /*12fc0*/  ISETP.GE.AND P0, PT, R64, R178, PT ;  /* 0x000000b24000720c */ /* 0x000fe20003f06270 */
[----:B---3--:R-:W-:Y:S01]  /*12fd0*/  FFMA.FTZ R66, -R176, R66, R109 ;  /* 0x00000042b0427223 */ /* 0x008fe2000001016d */
[----:B------:R-:W-:-:S02]  /*12fe0*/  IADD3 R64, PT, PT, R112, 0x77, -R241 ;  /* 0x0000007770407810 */ /* 0x000fc40007ffe8f1 */
[----:B------:R-:W-:Y:S01]  /*12ff0*/  FSEL R225, R7, -INF , !P2 ;  /* 0xff80000007e17808 */ /* 0x000fe20005000000 */
[----:B------:R-:W-:Y:S01]  /*13000*/  VIADD R7, R58, 0xffffff89 ;  /* 0xffffff893a077836 */ /* 0x000fe20000000000 */
[----:B------:R-:W-:Y:S01]  /*13010*/  IABS R64, R64 ;  /* 0x0000004000407213 */ /* 0x000fe20000000000 */
[----:B------:R-:W3:Y:S01]  /*13020*/  MUFU.TANH R105, R105 ;  /* 0x0000006900697308 */ /* 0x000ee20000002400 */
[----:B------:R-:W-:Y:S02]  /*13030*/  FSEL R243, R66, -INF , P0 ;  /* 0xff80000042f37808 */ /* 0x000fe40000000000 */
[C---:B------:R-:W-:Y:S02]  /*13040*/  ISETP.GE.AND P1, PT, R7.reuse, R180, PT ;  /* 0x000000b40700720c */ /* 0x040fe40003f26270 */
[C---:B------:R-:W-:Y:S02]  /*13050*/  ISETP.GE.AND P2, PT, R7.reuse, R179, PT ;  /* 0x000000b30700720c */ /* 0x040fe40003f46270 */
[C---:B------:R-:W-:Y:S01]  /*13060*/  ISETP.GE.AND P3, PT, R7.reuse, R177, PT ;  /* 0x000000b10700720c */ /* 0x040fe20003f66270 */
[----:B------:R-:W4:Y:S01]  /*13070*/  MUFU.TANH R67, R67 ;  /* 0x0000004300437308 */ /* 0x000f220000002400 */
[----:B------:R-:W-:-:S02]  /*13080*/  ISETP.GE.AND P0, PT, R7, R178, PT ;  /* 0x000000b20700720c */ /* 0x000fc40003f06270 */
[----:B------:R-:W-:Y:S02]  /*13090*/  I2FP.F32.S32 R7, R64 ;  /* 0x0000004000077245 */ /* 0x000fe40000201400 */
[--C-:B------:R-:W-:Y:S02]  /*130a0*/  IADD3 R60, PT, PT, R112, 0x70, -R241.reuse ;  /* 0x00000070703c7810 */ /* 0x100fe40007ffe8f1 */
[----:B------:R-:W-:Y:S02]  /*130b0*/  IADD3 R64, PT, PT, R108, 0x77, -R241 ;  /* 0x000000776c407810 */ /* 0x000fe40007ffe8f1 */
[----:B------:R-:W-:Y:S02]  /*130c0*/  IABS R60, R60 ;  /* 0x0000003c003c7213 */ /* 0x000fe40000000000 */
[----:B------:R-:W-:Y:S01]  /*130d0*/  IABS R64, R64 ;  /* 0x0000004000407213 */ /* 0x000fe20000000000 */
[----:B--2---:R-:W-:Y:S01]  /*130e0*/  FFMA.FTZ R7, -R176, R7, R65 ;  /* 0x00000007b0077223 */ /* 0x004fe20000010141 */
[----:B------:R-:W-:Y:S01]  /*130f0*/  FMUL.FTZ R65, R62, R128 ;  /* 0x000000803e417220 */ /* 0x000fe20000410000 */
[----:B------:R-:W-:-:S02]  /*13100*/  I2FP.F32.S32 R60, R60 ;  /* 0x0000003c003c7245 */ /* 0x000fc40000201400 */
[----:B------:R-:W-:Y:S01]  /*13110*/  I2FP.F32.S32 R62, R64 ;  /* 0x00000040003e7245 */ /* 0x000fe20000201400 */
[----:B------:R-:W-:Y:S02]  /*13120*/  VIADD R64, R58, 0xffffff90 ;  /* 0xffffff903a407836 */ /* 0x000fe40000000000 */
[----:B------:R-:W-:Y:S01]  /*13130*/  FMUL.FTZ R61, R61, R128 ;  /* 0x000000803d3d7220 */ /* 0x000fe20000410000 */
[----:B---3--:R-:W-:Y:S01]  /*13140*/  FFMA.FTZ R60, -R176, R60, R105 ;  /* 0x0000003cb03c7223 */ /* 0x008fe20000010169 */
[----:B------:R-:W-:Y:S01]  /*13150*/  FSEL R7, R7, -INF , P1 ;  /* 0xff80000007077808 */ /* 0x000fe20000800000 */
[----:B------:R-:W-:Y:S01]  /*13160*/  FMUL.FTZ R63, R63, R128 ;  /* 0x000000803f3f7220 */ /* 0x000fe20000410000 */
[----:B------:R-:W-:Y:S01]  /*13170*/  ISETP.GE.AND P1, PT, R64, R180, PT ;  /* 0x000000b44000720c */ /* 0x000fe20003f26270 */
[----:B----4-:R-:W-:Y:S01]  /*13180*/  FFMA.FTZ R62, -R176, R62, R67 ;  /* 0x0000003eb03e7223 */ /* 0x010fe20000010143 */
[----:B------:R-:W-:Y:S01]  /*13190*/  ISETP.GE.AND P5, PT, R64, R179, PT ;  /* 0x000000b34000720c */ /* 0x000fe20003fa6270 */
[----:B------:R-:W2:Y:S01]  /*131a0*/  MUFU.TANH R61, R61 ;  /* 0x0000003d003d7308 */ /* 0x000ea20000002400 */
[----:B------:R-:W-:-:S02]  /*131b0*/  FSEL R60, R60, -INF , P1 ;  /* 0xff8000003c3c7808 */ /* 0x000fc40000800000 */
[----:B------:R-:W-:Y:S02]  /*131c0*/  FSEL R62, R62, -INF , P0 ;  /* 0xff8000003e3e7808 */ /* 0x000fe40000000000 */
[----:B------:R-:W-:-:S03]  /*131d0*/  FSEL R199, R60, -INF , !P5 ;  /* 0xff8000003cc77808 */ /* 0x000fc60006800000 */
[----:B------:R-:W3:Y:S01]  /*131e0*/  MUFU.TANH R63, R63 ;  /* 0x0000003f003f7308 */ /* 0x000ee20000002400 */
[--C-:B------:R-:W-:Y:S02]  /*131f0*/  IADD3 R60, PT, PT, R112, 0x6f, -R241.reuse ;  /* 0x0000006f703c7810 */ /* 0x100fe40007ffe8f1 */
[----:B------:R-:W-:Y:S02]  /*13200*/  FSEL R239, R62, -INF , !P3 ;  /* 0xff8000003eef7808 */ /* 0x000fe40005800000 */
[----:B------:R-:W-:-:S03]  /*13210*/  IADD3 R62, PT, PT, R108, 0x6f, -R241 ;  /* 0x0000006f6c3e7810 */ /* 0x000fc60007ffe8f1 */
[----:B------:R-:W4:Y:S01]  /*13220*/  MUFU.TANH R65, R65 ;  /* 0x0000004100417308 */ /* 0x000f220000002400 */
[----:B------:R-:W-:Y:S02]  /*13230*/  IABS R60, R60 ;  /* 0x0000003c003c7213 */ /* 0x000fe40000000000 */
[----:B------:R-:W-:Y:S02]  /*13240*/  IADD3 R66, PT, PT, R108, 0x70, -R241 ;  /* 0x000000706c427810 */ /* 0x000fe40007ffe8f1 */
[----:B------:R-:W-:Y:S02]  /*13250*/  IABS R62, R62 ;  /* 0x0000003e003e7213 */ /* 0x000fe40000000000 */
[----:B------:R-:W-:Y:S02]  /*13260*/  I2FP.F32.S32 R60, R60 ;  /* 0x0000003c003c7245 */ /* 0x000fe40000201400 */
[----:B------:R-:W-:Y:S02]  /*13270*/  IABS R66, R66 ;  /* 0x0000004200427213 */ /* 0x000fe40000000000 */
[----:B------:R-:W-:Y:S01]  /*13280*/  I2FP.F32.S32 R62, R62 ;  /* 0x0000003e003e7245 */ /* 0x000fe20000201400 */
[----:B--2---:R-:W-:Y:S01]  /*13290*/  FFMA.FTZ R60, -R176, R60, R61 ;  /* 0x0000003cb03c7223 */ /* 0x004fe2000001013d */
[----:B------:R-:W-:Y:S01]  /*132a0*/  I2FP.F32.S32 R66, R66 ;  /* 0x0000004200427245 */ /* 0x000fe20000201400 */
[----:B------:R-:W-:-:S02]  /*132b0*/  FMUL.FTZ R61, R52, R128 ;  /* 0x00000080343d7220 */ /* 0x000fc40000410000 */
[----:B---3--:R-:W-:Y:S01]  /*132c0*/  FFMA.FTZ R52, -R176, R62, R63 ;  /* 0x0000003eb0347223 */ /* 0x008fe2000001013f */
[----:B------:R-:W-:Y:S01]  /*132d0*/  FMUL.FTZ R63, R54, R128 ;  /* 0x00000080363f7220 */ /* 0x000fe20000410000 */
[----:B------:R-:W-:Y:S01]  /*132e0*/  FSEL R5, R5, -INF , !P6 ;  /* 0xff80000005057808 */ /* 0x000fe20007000000 */
[----:B----4-:R-:W-:Y:S01]  /*132f0*/  FFMA.FTZ R65, -R176, R66, R65 ;  /* 0x00000042b0417223 */ /* 0x010fe20000010141 */
[C---:B------:R-:W-:Y:S02]  /*13300*/  ISETP.GE.AND P6, PT, R64.reuse, R177, PT ;  /* 0x000000b14000720c */ /* 0x040fe40003fc6270 */
[----:B------:R-:W-:Y:S01]  /*13310*/  ISETP.GE.AND P0, PT, R64, R178, PT ;  /* 0x000000b24000720c */ /* 0x000fe20003f06270 */
[----:B------:R-:W-:Y:S01]  /*13320*/  VIADD R64, R58, 0xffffff91 ;  /* 0xffffff913a407836 */ /* 0x000fe20000000000 */
[----:B------:R-:W2:Y:S01]  /*13330*/  MUFU.TANH R61, R61 ;  /* 0x0000003d003d7308 */ /* 0x000ea20000002400 */
[----:B-1----:R-:W-:Y:S01]  /*13340*/  HMMA.16816.F32 R48, R120, R116, R48 ;  /* 0x000000747830723c */ /* 0x002fe20000001830 */
[----:B------:R-:W-:-:S02]  /*13350*/  FSEL R7, R7, -INF , !P2 ;  /* 0xff80000007077808 */ /* 0x000fc40005000000 */
[----:B------:R-:W-:Y:S02]  /*13360*/  FSEL R231, R65, -INF , P0 ;  /* 0xff80000041e77808 */ /* 0x000fe40000000000 */
[C---:B------:R-:W-:Y:S02]  /*13370*/  ISETP.GE.AND P1, PT, R64.reuse, R180, PT ;  /* 0x000000b44000720c */ /* 0x040fe40003f26270 */
[----:B------:R-:W1:Y:S01]  /*13380*/  MUFU.TANH R63, R63 ;  /* 0x0000003f003f7308 */ /* 0x000e620000002400 */
[C---:B------:R-:W-:Y:S02]  /*13390*/  ISETP.GE.AND P2, PT, R64.reuse, R179, PT ;  /* 0x000000b34000720c */ /* 0x040fe40003f46270 */
[C---:B------:R-:W-:Y:S02]  /*133a0*/  ISETP.GE.AND P5, PT, R64.reuse, R177, PT ;  /* 0x000000b14000720c */ /* 0x040fe40003fa6270 */
[----:B------:R-:W-:Y:S02]  /*133b0*/  ISETP.GE.AND P0, PT, R64, R178, PT ;  /* 0x000000b24000720c */ /* 0x000fe40003f06270 */
[--C-:B------:R-:W-:Y:S01]  /*133c0*/  IADD3 R64, PT, PT, R112, 0x68, -R241.reuse ;  /* 0x0000006870407810 */ /* 0x100fe20007ffe8f1 */
[----:B------:R-:W-:Y:S01]  /*133d0*/  FMUL.FTZ R53, R53, R128 ;  /* 0x0000008035357220 */ /* 0x000fe20000410000 */
[----:B------:R-:W-:-:S02]  /*133e0*/  IADD3 R62, PT, PT, R108, 0x68, -R241 ;  /* 0x000000686c3e7810 */ /* 0x000fc40007ffe8f1 */
[----:B------:R-:W-:Y:S02]  /*133f0*/  IABS R64, R64 ;  /* 0x0000004000407213 */ /* 0x000fe40000000000 */
[----:B------:R-:W-:Y:S01]  /*13400*/  IABS R62, R62 ;  /* 0x0000003e003e7213 */ /* 0x000fe20000000000 */
[----:B------:R-:W3:Y:S01]  /*13410*/  MUFU.TANH R53, R53 ;  /* 0x0000003500357308 */ /* 0x000ee20000002400 */
[----:B------:R-:W-:Y:S01]  /*13420*/  I2FP.F32.S32 R64, R64 ;  /* 0x0000004000407245 */ /* 0x000fe20000201400 */
[----:B------:R-:W-:Y:S01]  /*13430*/  VIADD R54, R58, 0xffffff98 ;  /* 0xffffff983a367836 */ /* 0x000fe20000000000 */
[----:B------:R-:W-:Y:S02]  /*13440*/  FSEL R52, R52, -INF , P0 ;  /* 0xff80000034347808 */ /* 0x000fe40000000000 */
[----:B------:R-:W-:Y:S01]  /*13450*/  I2FP.F32.S32 R62, R62 ;  /* 0x0000003e003e7245 */ /* 0x000fe20000201400 */
[----:B--2---:R-:W-:Y:S01]  /*13460*/  FFMA.FTZ R61, -R176, R64, R61 ;  /* 0x00000040b03d7223 */ /* 0x004fe2000001013d */
[----:B------:R-:W-:-:S02]  /*13470*/  FSEL R211, R52, -INF , !P5 ;  /* 0xff80000034d37808 */ /* 0x000fc40006800000 */
[----:B------:R-:W-:Y:S01]  /*13480*/  IADD3 R52, PT, PT, R112, 0x67, -R241 ;  /* 0x0000006770347810 */ /* 0x000fe20007ffe8f1 */
[----:B-1----:R-:W-:Y:S01]  /*13490*/  FFMA.FTZ R62, -R176, R62, R63 ;  /* 0x0000003eb03e7223 */ /* 0x002fe2000001013f */
[----:B------:R-:W-:Y:S01]  /*134a0*/  ISETP.GE.AND P3, PT, R54, R180, PT ;  /* 0x000000b43600720c */ /* 0x000fe20003f66270 */
[----:B------:R-:W-:Y:S01]  /*134b0*/  FMUL.FTZ R63, R48, R128 ;  /* 0x00000080303f7220 */ /* 0x000fe20000410000 */
[----:B------:R-:W-:Y:S02]  /*134c0*/  FSEL R231, R231, -INF , !P6 ;  /* 0xff800000e7e77808 */ /* 0x000fe40007000000 */
[----:B------:R-:W-:Y:S02]  /*134d0*/  IABS R52, R52 ;  /* 0x0000003400347213 */ /* 0x000fe40000000000 */
[----:B------:R-:W-:Y:S02]  /*134e0*/  ISETP.GE.AND P6, PT, R54, R179, PT ;  /* 0x000000b33600720c */ /* 0x000fe40003fc6270 */
[----:B------:R-:W-:Y:S01]  /*134f0*/  FSEL R61, R61, -INF , P3 ;  /* 0xff8000003d3d7808 */ /* 0x000fe20001800000 */
[----:B------:R-:W1:Y:S01]  /*13500*/  MUFU.TANH R63, R63 ;  /* 0x0000003f003f7308 */ /* 0x000e620000002400 */
[----:B------:R-:W-:-:S02]  /*13510*/  I2FP.F32.S32 R52, R52 ;  /* 0x0000003400347245 */ /* 0x000fc40000201400 */
[----:B------:R-:W-:Y:S01]  /*13520*/  FSEL R201, R61, -INF , !P6 ;  /* 0xff8000003dc97808 */ /* 0x000fe20007000000 */
[----:B------:R-:W-:Y:S01]  /*13530*/  FMUL.FTZ R61, R55, R128 ;  /* 0x00000080373d7220 */ /* 0x000fe20000410000 */
[----:B------:R-:W-:Y:S01]  /*13540*/  IADD3 R48, PT, PT, R112, 0x60, -R241 ;  /* 0x0000006070307810 */ /* 0x000fe20007ffe8f1 */
[----:B---3--:R-:W-:Y:S01]  /*13550*/  FFMA.FTZ R53, -R176, R52, R53 ;  /* 0x00000034b0357223 */ /* 0x008fe20000010135 */
[----:B------:R-:W-:Y:S02]  /*13560*/  IADD3 R52, PT, PT, R108, 0x67, -R241 ;  /* 0x000000676c347810 */ /* 0x000fe40007ffe8f1 */
[----:B------:R-:W-:Y:S01]  /*13570*/  FSEL R243, R243, -INF , !P4 ;  /* 0xff800000f3f37808 */ /* 0x000fe20006000000 */
[----:B------:R-:W2:Y:S01]  /*13580*/  MUFU.TANH R61, R61 ;  /* 0x0000003d003d7308 */ /* 0x000ea20000002400 */
[C---:B------:R-:W-:Y:S02]  /*13590*/  ISETP.GE.AND P4, PT, R54.reuse, R177, PT ;  /* 0x000000b13600720c */ /* 0x040fe40003f86270 */
[----:B------:R-:W-:Y:S01]  /*135a0*/  ISETP.GE.AND P0, PT, R54, R178, PT ;  /* 0x000000b23600720c */ /* 0x000fe20003f06270 */
[----:B------:R-:W-:Y:S01]  /*135b0*/  VIADD R54, R58, 0xffffff99 ;  /* 0xffffff993a367836 */ /* 0x000fe20000000000 */
[----:B------:R-:W-:-:S02]  /*135c0*/  IABS R48, R48 ;  /* 0x0000003000307213 */ /* 0x000fc40000000000 */
[----:B------:R-:W-:Y:S01]  /*135d0*/  IABS R52, R52 ;  /* 0x0000003400347213 */ /* 0x000fe20000000000 */
[----:B------:R-:W-:Y:S01]  /*135e0*/  FMUL.FTZ R55, R50, R128 ;  /* 0x0000008032377220 */ /* 0x000fe20000410000 */
[----:B------:R-:W-:Y:S02]  /*135f0*/  FSEL R60, R60, -INF , P1 ;  /* 0xff8000003c3c7808 */ /* 0x000fe40000800000 */
[----:B------:R-:W-:Y:S02]  /*13600*/  I2FP.F32.S32 R48, R48 ;  /* 0x0000003000307245 */ /* 0x000fe40000201400 */
[----:B------:R-:W-:Y:S01]  /*13610*/  I2FP.F32.S32 R50, R52 ;  /* 0x0000003400327245 */ /* 0x000fe20000201400 */
[----:B------:R-:W-:Y:S01]  /*13620*/  VIADD R52, R58, 0xffffffa0 ;  /* 0xffffffa03a347836 */ /* 0x000fe20000000000 */
[----:B------:R-:W-:Y:S01]  /*13630*/  ISETP.GE.AND P1, PT, R54, R180, PT ;  /* 0x000000b43600720c */ /* 0x000fe20003f26270 */
[----:B------:R-:W-:Y:S01]  /*13640*/  FMUL.FTZ R49, R49, R128 ;  /* 0x0000008031317220 */ /* 0x000fe20000410000 */
[----:B-1----:R-:W-:-:S02]  /*13650*/  FFMA.FTZ R48, -R176, R48, R63 ;  /* 0x00000030b0307223 */ /* 0x002fc4000001013f */
[----:B------:R-:W-:Y:S02]  /*13660*/  FSEL R53, R53, -INF , P1 ;  /* 0xff80000035357808 */ /* 0x000fe40000800000 */
[C---:B------:R-:W-:Y:S01]  /*13670*/  ISETP.GE.AND P1, PT, R52.reuse, R180, PT ;  /* 0x000000b43400720c */ /* 0x040fe20003f26270 */
[----:B------:R-:W-:Y:S01]  /*13680*/  HMMA.16816.F32 R44, R120, R118, R44 ;  /* 0x00000076782c723c */ /* 0x000fe2000000182c */
[----:B------:R-:W-:Y:S01]  /*13690*/  ISETP.GE.AND P5, PT, R52, R179, PT ;  /* 0x000000b33400720c */ /* 0x000fe20003fa6270 */
[----:B------:R-:W1:Y:S01]  /*136a0*/  MUFU.TANH R49, R49 ;  /* 0x0000003100317308 */ /* 0x000e620000002400 */
[----:B------:R-:W-:Y:S01]  /*136b0*/  FSEL R48, R48, -INF , P1 ;  /* 0xff80000030307808 */ /* 0x000fe20000800000 */
[----:B------:R-:W-:Y:S01]  /*136c0*/  FMUL.FTZ R51, R51, R128 ;  /* 0x0000008033337220 */ /* 0x000fe20000410000 */
[----:B------:R-:W-:Y:S01]  /*136d0*/  FSEL R233, R62, -INF , P0 ;  /* 0xff8000003ee97808 */ /* 0x000fe20000000000 */
[----:B--2---:R-:W-:Y:S01]  /*136e0*/  FFMA.FTZ R50, -R176, R50, R61 ;  /* 0x00000032b0327223 */ /* 0x004fe2000001013d */
[----:B------:R-:W-:Y:S01]  /*136f0*/  ISETP.GE.AND P0, PT, R54, R178, PT ;  /* 0x000000b23600720c */ /* 0x000fe20003f06270 */
[----:B------:R-:W2:Y:S01]  /*13700*/  LDSM.16.M88.4 R116, [R141+0x4000] ;  /* 0x004000008d74783b */ /* 0x000ea20000000200 */
[----:B------:R-:W-:Y:S01]  /*13710*/  FSEL R181, R48, -INF , !P5 ;  /* 0xff80000030b57808 */ /* 0x000fe20006800000 */
[----:B------:R-:W3:Y:S01]  /*13720*/  MUFU.TANH R55, R55 ;  /* 0x0000003700377308 */ /* 0x000ee20000002400 */
[----:B------:R-:W-:-:S02]  /*13730*/  IADD3 R48, PT, PT, R112, 0x5f, -R241 ;  /* 0x0000005f70307810 */ /* 0x000fc40007ffe8f1 */
[----:B------:R-:W-:Y:S02]  /*13740*/  ISETP.GE.AND P3, PT, R54, R177, PT ;  /* 0x000000b13600720c */ /* 0x000fe40003f66270 */
[----:B------:R-:W-:Y:S02]  /*13750*/  FSEL R50, R50, -INF , P0 ;  /* 0xff80000032327808 */ /* 0x000fe40000000000 */
[----:B------:R-:W-:Y:S01]  /*13760*/  FSEL R213, R60, -INF , !P2 ;  /* 0xff8000003cd57808 */ /* 0x000fe20005000000 */
[----:B------:R-:W4:Y:S01]  /*13770*/  MUFU.TANH R51, R51 ;  /* 0x0000003300337308 */ /* 0x000f220000002400 */
[----:B------:R-:W-:Y:S02]  /*13780*/  ISETP.GE.AND P2, PT, R54, R179, PT ;  /* 0x000000b33600720c */ /* 0x000fe40003f46270 */
[----:B------:R-:W-:Y:S02]  /*13790*/  IABS R48, R48 ;  /* 0x0000003000307213 */ /* 0x000fe40000000000 */
[----:B------:R-:W-:-:S02]  /*137a0*/  IADD3 R54, PT, PT, R108, 0x60, -R241 ;  /* 0x000000606c367810 */ /* 0x000fc40007ffe8f1 */
[----:B------:R-:W-:Y:S02]  /*137b0*/  FSEL R227, R50, -INF , !P3 ;  /* 0xff80000032e37808 */ /* 0x000fe40005800000 */
[----:B------:R-:W-:Y:S02]  /*137c0*/  IADD3 R50, PT, PT, R108, 0x5f, -R241 ;  /* 0x0000005f6c327810 */ /* 0x000fe40007ffe8f1 */
[----:B------:R-:W-:Y:S02]  /*137d0*/  I2FP.F32.S32 R48, R48 ;  /* 0x0000003000307245 */ /* 0x000fe40000201400 */
[----:B------:R-:W-:Y:S02]  /*137e0*/  IABS R54, R54 ;  /* 0x0000003600367213 */ /* 0x000fe40000000000 */
[----:B------:R-:W-:Y:S01]  /*137f0*/  IABS R50, R50 ;  /* 0x0000003200327213 */ /* 0x000fe20000000000 */
[----:B-1----:R-:W-:Y:S01]  /*13800*/  FFMA.FTZ R48, -R176, R48, R49 ;  /* 0x00000030b0307223 */ /* 0x002fe20000010131 */
[----:B------:R-:W-:Y:S01]  /*13810*/  I2FP.F32.S32 R54, R54 ;  /* 0x0000003600367245 */ /* 0x000fe20000201400 */
[----:B------:R-:W-:Y:S01]  /*13820*/  FMUL.FTZ R49, R44, R128 ;  /* 0x000000802c317220 */ /* 0x000fe20000410000 */
[----:B------:R-:W-:-:S02]  /*13830*/  I2FP.F32.S32 R50, R50 ;  /* 0x0000003200327245 */ /* 0x000fc40000201400 */
[----:B------:R-:W-:Y:S01]  /*13840*/  ISETP.GE.AND P6, PT, R52, R177, PT ;  /* 0x000000b13400720c */ /* 0x000fe20003fc6270 */
[----:B---3--:R-:W-:Y:S01]  /*13850*/  FFMA.FTZ R54, -R176, R54, R55 ;  /* 0x00000036b0367223 */ /* 0x008fe20000010137 */
[----:B------:R-:W-:Y:S01]  /*13860*/  ISETP.GE.AND P0, PT, R52, R178, PT ;  /* 0x000000b23400720c */ /* 0x000fe20003f06270 */
[----:B------:R-:W-:Y:S02]  /*13870*/  VIADD R52, R58, 0xffffffa1 ;  /* 0xffffffa13a347836 */ /* 0x000fe40000000000 */
[----:B----4-:R-:W-:Y:S01]  /*13880*/  FFMA.FTZ R44, -R176, R50, R51 ;  /* 0x00000032b02c7223 */ /* 0x010fe20000010133 */
[----:B------:R-:W1:Y:S01]  /*13890*/  MUFU.TANH R49, R49 ;  /* 0x0000003100317308 */ /* 0x000e620000002400 */
[----:B------:R-:W-:Y:S01]  /*138a0*/  FMUL.FTZ R51, R46, R128 ;  /* 0x000000802e337220 */ /* 0x000fe20000410000 */
[----:B------:R-:W-:Y:S02]  /*138b0*/  FSEL R229, R53, -INF , !P2 ;  /* 0xff80000035e57808 */ /* 0x000fe40005000000 */
[----:B------:R-:W-:-:S02]  /*138c0*/  FSEL R221, R54, -INF , P0 ;  /* 0xff80000036dd7808 */ /* 0x000fc40000000000 */
[C---:B------:R-:W-:Y:S02]  /*138d0*/  ISETP.GE.AND P1, PT, R52.reuse, R180, PT ;  /* 0x000000b43400720c */ /* 0x040fe40003f26270 */
[C---:B------:R-:W-:Y:S02]  /*138e0*/  ISETP.GE.AND P2, PT, R52.reuse, R179, PT ;  /* 0x000000b33400720c */ /* 0x040fe40003f46270 */
[C---:B------:R-:W-:Y:S02]  /*138f0*/  ISETP.GE.AND P5, PT, R52.reuse, R177, PT ;  /* 0x000000b13400720c */ /* 0x040fe40003fa6270 */
[----:B------:R-:W-:Y:S02]  /*13900*/  ISETP.GE.AND P0, PT, R52, R178, PT ;  /* 0x000000b23400720c */ /* 0x000fe40003f06270 */
[--C-:B------:R-:W-:Y:S01]  /*13910*/  IADD3 R52, PT, PT, R112, 0x58, -R241.reuse ;  /* 0x0000005870347810 */ /* 0x100fe20007ffe8f1 */
[----:B------:R-:W3:Y:S03]  /*13920*/  MUFU.TANH R51, R51 ;  /* 0x0000003300337308 */ /* 0x000ee60000002400 */
[----:B------:R-:W-:Y:S01]  /*13930*/  IABS R52, R52 ;  /* 0x0000003400347213 */ /* 0x000fe20000000000 */
[----:B------:R-:W-:Y:S01]  /*13940*/  FMUL.FTZ R45, R45, R128 ;  /* 0x000000802d2d7220 */ /* 0x000fe20000410000 */
[----:B------:R-:W-:Y:S01]  /*13950*/  IADD3 R50, PT, PT, R108, 0x58, -R241 ;  /* 0x000000586c327810 */ /* 0x000fe20007ffe8f1 */
[----:B------:R-:W-:Y:S01]  /*13960*/  VIADD R46, R58, 0xffffffa8 ;  /* 0xffffffa83a2e7836 */ /* 0x000fe20000000000 */
[----:B------:R-:W-:-:S02]  /*13970*/  I2FP.F32.S32 R52, R52 ;  /* 0x0000003400347245 */ /* 0x000fc40000201400 */
[----:B------:R-:W-:Y:S01]  /*13980*/  IABS R50, R50 ;  /* 0x0000003200327213 */ /* 0x000fe20000000000 */
[----:B------:R-:W4:Y:S01]  /*13990*/  MUFU.TANH R45, R45 ;  /* 0x0000002d002d7308 */ /* 0x000f220000002400 */
[----:B------:R-:W-:Y:S01]  /*139a0*/  FSEL R44, R44, -INF , P0 ;  /* 0xff8000002c2c7808 */ /* 0x000fe20000000000 */
[----:B-1----:R-:W-:Y:S01]  /*139b0*/  FFMA.FTZ R49, -R176, R52, R49 ;  /* 0x00000034b0317223 */ /* 0x002fe20000010131 */
[----:B------:R-:W-:Y:S02]  /*139c0*/  ISETP.GE.AND P3, PT, R46, R180, PT ;  /* 0x000000b42e00720c */ /* 0x000fe40003f66270 */
[----:B------:R-:W-:Y:S02]  /*139d0*/  I2FP.F32.S32 R50, R50 ;  /* 0x0000003200327245 */ /* 0x000fe40000201400 */
[----:B------:R-:W-:Y:S02]  /*139e0*/  FSEL R221, R221, -INF , !P6 ;  /* 0xff800000dddd7808 */ /* 0x000fe40007000000 */
[----:B------:R-:W-:-:S02]  /*139f0*/  FSEL R203, R44, -INF , !P5 ;  /* 0xff8000002ccb7808 */ /* 0x000fc40006800000 */
[----:B------:R-:W-:Y:S02]  /*13a00*/  ISETP.GE.AND P6, PT, R46, R179, PT ;  /* 0x000000b32e00720c */ /* 0x000fe40003fc6270 */
[----:B------:R-:W-:Y:S02]  /*13a10*/  FSEL R49, R49, -INF , P3 ;  /* 0xff80000031317808 */ /* 0x000fe40001800000 */
[----:B------:R-:W-:Y:S01]  /*13a20*/  IADD3 R44, PT, PT, R112, 0x57, -R241 ;  /* 0x00000057702c7810 */ /* 0x000fe20007ffe8f1 */
[----:B---3--:R-:W-:Y:S01]  /*13a30*/  FFMA.FTZ R50, -R176, R50, R51 ;  /* 0x00000032b0327223 */ /* 0x008fe20000010133 */
[-C--:B------:R-:W-:Y:S01]  /*13a40*/  FMUL.FTZ R51, R40, R128.reuse ;  /* 0x0000008028337220 */ /* 0x080fe20000410000 */
[----:B------:R-:W-:Y:S01]  /*13a50*/  FSEL R139, R49, -INF , !P6 ;  /* 0xff800000318b7808 */ /* 0x000fe20007000000 */
[----:B------:R-:W-:Y:S01]  /*13a60*/  FMUL.FTZ R49, R47, R128 ;  /* 0x000000802f317220 */ /* 0x000fe20000410000 */
[----:B------:R-:W-:-:S03]  /*13a70*/  IABS R44, R44 ;  /* 0x0000002c002c7213 */ /* 0x000fc60000000000 */
[----:B------:R-:W1:Y:S01]  /*13a80*/  MUFU.TANH R51, R51 ;  /* 0x0000003300337308 */ /* 0x000e620000002400 */
[----:B------:R-:W-:Y:S02]  /*13a90*/  I2FP.F32.S32 R44, R44 ;  /* 0x0000002c002c7245 */ /* 0x000fe40000201400 */
[----:B------:R-:W-:-:S03]  /*13aa0*/  IADD3 R40, PT, PT, R112, 0x50, -R241 ;  /* 0x0000005070287810 */ /* 0x000fc60007ffe8f1 */
[----:B----4-:R-:W-:Y:S02]  /*13ab0*/  FFMA.FTZ R45, -R176, R44, R45 ;  /* 0x0000002cb02d7223 */ /* 0x010fe4000001012d */
[----:B------:R-:W3:Y:S01]  /*13ac0*/  MUFU.TANH R49, R49 ;  /* 0x0000003100317308 */ /* 0x000ee20000002400 */
[----:B------:R-:W-:Y:S02]  /*13ad0*/  IADD3 R44, PT, PT, R108, 0x57, -R241 ;  /* 0x000000576c2c7810 */ /* 0x000fe40007ffe8f1 */
[----:B------:R-:W-:Y:S02]  /*13ae0*/  FSEL R233, R233, -INF , !P4 ;  /* 0xff800000e9e97808 */ /* 0x000fe40006000000 */
        /* <DEDUP_REMOVED lines=12> */
[C---:B-1----:R-:W-:Y:S01]  /*13bb0*/  FFMA.FTZ R40, -R176.reuse, R40, R51 ;  /* 0x00000028b0287223 */ /* 0x042fe20000010133 */
[----:B------:R-:W-:Y:S01]  /*13bc0*/  FMUL.FTZ R43, R43, R128 ;  /* 0x000000802b2b7220 */ /* 0x000fe20000410000 */
[----:B------:R-:W-:Y:S01]  /*13bd0*/  FSEL R45, R45, -INF , P1 ;  /* 0xff8000002d2d7808 */ /* 0x000fe20000800000 */
[----:B---3--:R-:W-:Y:S01]  /*13be0*/  FFMA.FTZ R42, -R176, R42, R49 ;  /* 0x0000002ab02a7223 */ /* 0x008fe20000010131 */
[----:B------:R-:W-:-:S02]  /*13bf0*/  ISETP.GE.AND P1, PT, R44, R180, PT ;  /* 0x000000b42c00720c */ /* 0x000fc40003f26270 */
[----:B------:R-:W-:Y:S02]  /*13c00*/  FSEL R223, R50, -INF , P0 ;  /* 0xff80000032df7808 */ /* 0x000fe40000000000 */
[----:B------:R-:W-:Y:S01]  /*13c10*/  ISETP.GE.AND P0, PT, R46, R178, PT ;  /* 0x000000b22e00720c */ /* 0x000fe20003f06270 */
[----:B------:R-:W1:Y:S01]  /*13c20*/  MUFU.TANH R41, R41 ;  /* 0x0000002900297308 */ /* 0x000e620000002400 */
[----:B------:R-:W-:Y:S02]  /*13c30*/  ISETP.GE.AND P5, PT, R44, R179, PT ;  /* 0x000000b32c00720c */ /* 0x000fe40003fa6270 */
[----:B------:R-:W-:Y:S02]  /*13c40*/  FSEL R40, R40, -INF , P1 ;  /* 0xff80000028287808 */ /* 0x000fe40000800000 */
[----:B------:R-:W-:Y:S02]  /*13c50*/  ISETP.GE.AND P3, PT, R46, R177, PT ;  /* 0x000000b12e00720c */ /* 0x000fe40003f66270 */
[----:B------:R-:W-:Y:S01]  /*13c60*/  FSEL R42, R42, -INF , P0 ;  /* 0xff8000002a2a7808 */ /* 0x000fe20000000000 */
[----:B------:R-:W3:Y:S01]  /*13c70*/  MUFU.TANH R43, R43 ;  /* 0x0000002b002b7308 */ /* 0x000ee20000002400 */
[----:B------:R-:W-:-:S02]  /*13c80*/  FSEL R183, R40, -INF , !P5 ;  /* 0xff80000028b77808 */ /* 0x000fc40006800000 */
[----:B------:R-:W-:Y:S02]  /*13c90*/  IADD3 R40, PT, PT, R112, 0x4f, -R241 ;  /* 0x0000004f70287810 */ /* 0x000fe40007ffe8f1 */
[----:B------:R-:W-:-:S03]  /*13ca0*/  FSEL R215, R42, -INF , !P3 ;  /* 0xff8000002ad77808 */ /* 0x000fc60005800000 */
[----:B------:R-:W4:Y:S01]  /*13cb0*/  MUFU.TANH R47, R47 ;  /* 0x0000002f002f7308 */ /* 0x000f220000002400 */
[--C-:B------:R-:W-:Y:S02]  /*13cc0*/  IADD3 R42, PT, PT, R108, 0x4f, -R241.reuse ;  /* 0x0000004f6c2a7810 */ /* 0x100fe40007ffe8f1 */
[----:B------:R-:W-:Y:S02]  /*13cd0*/  FSEL R219, R48, -INF , !P2 ;  /* 0xff80000030db7808 */ /* 0x000fe40005000000 */
[----:B------:R-:W-:Y:S02]  /*13ce0*/  ISETP.GE.AND P2, PT, R46, R179, PT ;  /* 0x000000b32e00720c */ /* 0x000fe40003f46270 */
[----:B------:R-:W-:Y:S02]  /*13cf0*/  IABS R40, R40 ;  /* 0x0000002800287213 */ /* 0x000fe40000000000 */
[----:B------:R-:W-:Y:S02]  /*13d00*/  IADD3 R46, PT, PT, R108, 0x50, -R241 ;  /* 0x000000506c2e7810 */ /* 0x000fe40007ffe8f1 */
[----:B------:R-:W-:-:S02]  /*13d10*/  IABS R42, R42 ;  /* 0x0000002a002a7213 */ /* 0x000fc40000000000 */
[----:B------:R-:W-:Y:S02]  /*13d20*/  I2FP.F32.S32 R40, R40 ;  /* 0x0000002800287245 */ /* 0x000fe40000201400 */
[----:B------:R-:W-:Y:S02]  /*13d30*/  IABS R46, R46 ;  /* 0x0000002e002e7213 */ /* 0x000fe40000000000 */
[----:B------:R-:W-:Y:S01]  /*13d40*/  I2FP.F32.S32 R42, R42 ;  /* 0x0000002a002a7245 */ /* 0x000fe20000201400 */
[----:B-1----:R-:W-:Y:S01]  /*13d50*/  FFMA.FTZ R40, -R176, R40, R41 ;  /* 0x00000028b0287223 */ /* 0x002fe20000010129 */
[----:B------:R-:W-:Y:S01]  /*13d60*/  I2FP.F32.S32 R46, R46 ;  /* 0x0000002e002e7245 */ /* 0x000fe20000201400 */
[----:B------:R-:W-:Y:S02]  /*13d70*/  FMUL.FTZ R41, R36, R128 ;  /* 0x0000008024297220 */ /* 0x000fe40000410000 */
[----:B---3--:R-:W-:Y:S01]  /*13d80*/  FFMA.FTZ R36, -R176, R42, R43 ;  /* 0x0000002ab0247223 */ /* 0x008fe2000001012b */
[----:B------:R-:W-:Y:S01]  /*13d90*/  FMUL.FTZ R43, R38, R128 ;  /* 0x00000080262b7220 */ /* 0x000fe20000410000 */
[----:B------:R-:W-:Y:S01]  /*13da0*/  ISETP.GE.AND P6, PT, R44, R177, PT ;  /* 0x000000b12c00720c */ /* 0x000fe20003fc6270 */
[----:B----4-:R-:W-:Y:S01]  /*13db0*/  FFMA.FTZ R46, -R176, R46, R47 ;  /* 0x0000002eb02e7223 */ /* 0x010fe2000001012f */
[----:B------:R-:W-:Y:S01]  /*13dc0*/  ISETP.GE.AND P0, PT, R44, R178, PT ;  /* 0x000000b22c00720c */ /* 0x000fe20003f06270 */
[----:B------:R-:W-:Y:S01]  /*13dd0*/  VIADD R44, R58, 0xffffffb1 ;  /* 0xffffffb13a2c7836 */ /* 0x000fe20000000000 */
[----:B------:R-:W1:Y:S01]  /*13de0*/  MUFU.TANH R41, R41 ;  /* 0x0000002900297308 */ /* 0x000e620000002400 */
[----:B--2---:R-:W-:Y:S01]  /*13df0*/  HMMA.16816.F32 R32, R120, R116, R32 ;  /* 0x000000747820723c */ /* 0x004fe20000001820 */
[----:B------:R-:W-:-:S02]  /*13e00*/  FSEL R217, R45, -INF , !P2 ;  /* 0xff8000002dd97808 */ /* 0x000fc40005000000 */
[----:B------:R-:W-:Y:S02]  /*13e10*/  FSEL R195, R46, -INF , P0 ;  /* 0xff8000002ec37808 */ /* 0x000fe40000000000 */
[C---:B------:R-:W-:Y:S02]  /*13e20*/  ISETP.GE.AND P1, PT, R44.reuse, R180, PT ;  /* 0x000000b42c00720c */ /* 0x040fe40003f26270 */
[----:B------:R-:W2:Y:S01]  /*13e30*/  MUFU.TANH R43, R43 ;  /* 0x0000002b002b7308 */ /* 0x000ea20000002400 */
        /* <DEDUP_REMOVED lines=13> */
[----:B-1----:R-:W-:Y:S01]  /*13f10*/  FFMA.FTZ R41, -R176, R44, R41 ;  /* 0x0000002cb0297223 */ /* 0x002fe20000010129 */
[----:B------:R-:W-:-:S02]  /*13f20*/  FSEL R193, R36, -INF , !P5 ;  /* 0xff80000024c17808 */ /* 0x000fc40006800000 */
[----:B------:R-:W-:Y:S01]  /*13f30*/  IADD3 R36, PT, PT, R112, 0x47, -R241 ;  /* 0x0000004770247810 */ /* 0x000fe20007ffe8f1 */
[----:B--2---:R-:W-:Y:S01]  /*13f40*/  FFMA.FTZ R42, -R176, R42, R43 ;  /* 0x0000002ab02a7223 */ /* 0x004fe2000001012b */
        /* <DEDUP_REMOVED lines=41> */
[----:B------:R-:W-:Y:S01]  /*141e0*/  IADD3 R32, PT, PT, R112, 0x3f, -R241 ;  /* 0x0000003f70207810 */ /* 0x000fe20007ffe8f1 */
[-C--:B------:R-:W-:Y:S01]  /*141f0*/  FMUL.FTZ R25, R25, R128.reuse ;  /* 0x0000008019197220 */ /* 0x080fe20000410000 */
[----:B------:R-:W-:Y:S01]  /*14200*/  ISETP.GE.AND P3, PT, R38, R177, PT ;  /* 0x000000b12600720c */ /* 0x000fe20003f66270 */
[-C--:B------:R-:W-:Y:S01]  /*14210*/  FMUL.FTZ R27, R27, R128.reuse ;  /* 0x000000801b1b7220 */ /* 0x080fe20000410000 */
[----:B------:R-:W-:Y:S01]  /*14220*/  FSEL R34, R34, -INF , P0 ;  /* 0xff80000022227808 */ /* 0x000fe20000000000 */
[----:B------:R-:W-:Y:S01]  /*14230*/  FMUL.FTZ R21, R21, R128 ;  /* 0x0000008015157220 */ /* 0x000fe20000410000 */
[----:B------:R-:W-:Y:S01]  /*14240*/  FSEL R187, R40, -INF , !P2 ;  /* 0xff80000028bb7808 */ /* 0x000fe20005000000 */
[----:B------:R-:W4:Y:S01]  /*14250*/  MUFU.TANH R35, R35 ;  /* 0x0000002300237308 */ /* 0x000f220000002400 */
[----:B------:R-:W-:-:S02]  /*14260*/  ISETP.GE.AND P2, PT, R38, R179, PT ;  /* 0x000000b32600720c */ /* 0x000fc40003f46270 */
[----:B------:R-:W-:Y:S01]  /*14270*/  ISETP.GE.AND P6, PT, R36, R177, PT ;  /* 0x000000b12400720c */ /* 0x000fe20003fc6270 */
[----:B------:R-:W-:Y:S01]  /*14280*/  FMUL.FTZ R29, R29, R128 ;  /* 0x000000801d1d7220 */ /* 0x000fe20000410000 */
[----:B------:R-:W-:Y:S01]  /*14290*/  IABS R32, R32 ;  /* 0x0000002000207213 */ /* 0x000fe20000000000 */
[-C--:B------:R-:W-:Y:S01]  /*142a0*/  FMUL.FTZ R9, R9, R128.reuse ;  /* 0x0000008009097220 */ /* 0x080fe20000410000 */
[--C-:B------:R-:W-:Y:S01]  /*142b0*/  IADD3 R38, PT, PT, R108, 0x40, -R241.reuse ;  /* 0x000000406c267810 */ /* 0x100fe20007ffe8f1 */
[-C--:B------:R-:W-:Y:S01]  /*142c0*/  FMUL.FTZ R11, R11, R128.reuse ;  /* 0x000000800b0b7220 */ /* 0x080fe20000410000 */
[----:B------:R-:W-:Y:S01]  /*142d0*/  FSEL R191, R34, -INF , !P3 ;  /* 0xff80000022bf7808 */ /* 0x000fe20005800000 */
[-C--:B------:R-:W-:Y:S01]  /*142e0*/  FMUL.FTZ R4, R4, R128.reuse ;  /* 0x0000008004047220 */ /* 0x080fe20000410000 */
[----:B------:R-:W-:Y:S01]  /*142f0*/  IADD3 R34, PT, PT, R108, 0x3f, -R241 ;  /* 0x0000003f6c227810 */ /* 0x000fe20007ffe8f1 */
[----:B------:R-:W-:Y:S01]  /*14300*/  FMUL.FTZ R6, R6, R128 ;  /* 0x0000008006067220 */ /* 0x000fe20000410000 */
[----:B------:R-:W-:Y:S01]  /*14310*/  I2FP.F32.S32 R32, R32 ;  /* 0x0000002000207245 */ /* 0x000fe20000201400 */
[----:B------:R-:W-:-:S04]  /*14320*/  DEPBAR.LE SB0, 0x0 ;  /* 0x000080000000791a */ /* 0x000fc80000000000 */
[----:B------:R-:W-:Y:S02]  /*14330*/  IABS R38, R38 ;  /* 0x0000002600267213 */ /* 0x000fe40000000000 */
[----:B------:R-:W-:Y:S01]  /*14340*/  IABS R34, R34 ;  /* 0x0000002200227213 */ /* 0x000fe20000000000 */
[----:B-1----:R-:W-:Y:S01]  /*14350*/  FFMA.FTZ R32, -R176, R32, R33 ;  /* 0x00000020b0207223 */ /* 0x002fe20000010121 */
[----:B------:R-:W-:Y:S01]  /*14360*/  I2FP.F32.S32 R38, R38 ;  /* 0x0000002600267245 */ /* 0x000fe20000201400 */
[----:B------:R-:W-:Y:S01]  /*14370*/  FMUL.FTZ R33, R28, R128 ;  /* 0x000000801c217220 */ /* 0x000fe20000410000 */
[----:B------:R-:W-:Y:S02]  /*14380*/  I2FP.F32.S32 R34, R34 ;  /* 0x0000002200227245 */ /* 0x000fe40000201400 */
[----:B------:R-:W-:Y:S01]  /*14390*/  ISETP.GE.AND P0, PT, R36, R178, PT ;  /* 0x000000b22400720c */ /* 0x000fe20003f06270 */
[----:B---3--:R-:W-:Y:S01]  /*143a0*/  FFMA.FTZ R38, -R176, R38, R39 ;  /* 0x00000026b0267223 */ /* 0x008fe20000010127 */
[----:B------:R-:W-:-:S02]  /*143b0*/  VIADD R36, R58, 0xffffffc1 ;  /* 0xffffffc13a247836 */ /* 0x000fc40000000000 */
[----:B----4-:R-:W-:Y:S01]  /*143c0*/  FFMA.FTZ R28, -R176, R34, R35 ;  /* 0x00000022b01c7223 */ /* 0x010fe20000010123 */
[----:B------:R-:W1:Y:S01]  /*143d0*/  MUFU.TANH R33, R33 ;  /* 0x0000002100217308 */ /* 0x000e620000002400 */
[----:B------:R-:W-:Y:S01]  /*143e0*/  FMUL.FTZ R35, R30, R128 ;  /* 0x000000801e237220 */ /* 0x000fe20000410000 */
[----:B------:R-:W-:Y:S02]  /*143f0*/  FSEL R197, R37, -INF , !P2 ;  /* 0xff80000025c57808 */ /* 0x000fe40005000000 */
[----:B------:R-:W-:Y:S02]  /*14400*/  FSEL R131, R38, -INF , P0 ;  /* 0xff80000026837808 */ /* 0x000fe40000000000 */
[C---:B------:R-:W-:Y:S02]  /*14410*/  ISETP.GE.AND P1, PT, R36.reuse, R180, PT ;  /* 0x000000b42400720c */ /* 0x040fe40003f26270 */
[C---:B------:R-:W-:Y:S02]  /*14420*/  ISETP.GE.AND P2, PT, R36.reuse, R179, PT ;  /* 0x000000b32400720c */ /* 0x040fe40003f46270 */
[----:B------:R-:W-:-:S02]  /*14430*/  ISETP.GE.AND P5, PT, R36, R177, PT ;  /* 0x000000b12400720c */ /* 0x000fc40003fa6270 */
[----:B------:R-:W-:Y:S02]  /*14440*/  ISETP.GE.AND P0, PT, R36, R178, PT ;  /* 0x000000b22400720c */ /* 0x000fe40003f06270 */
[--C-:B------:R-:W-:Y:S01]  /*14450*/  IADD3 R36, PT, PT, R112, 0x38, -R241.reuse ;  /* 0x0000003870247810 */ /* 0x100fe20007ffe8f1 */
[----:B------:R-:W3:Y:S03]  /*14460*/  MUFU.TANH R35, R35 ;  /* 0x0000002300237308 */ /* 0x000ee60000002400 */
[----:B------:R-:W-:Y:S02]  /*14470*/  IABS R36, R36 ;  /* 0x0000002400247213 */ /* 0x000fe40000000000 */
        /* <DEDUP_REMOVED lines=37> */
[----:B-1----:R-:W-:Y:S01]  /*146d0*/  FFMA.FTZ R24, -R176, R24, R35 ;  /* 0x00000018b0187223 */ /* 0x002fe20000010123 */
[----:B------:R-:W-:-:S02]  /*146e0*/  FSEL R157, R34, -INF , P0 ;  /* 0xff800000229d7808 */ /* 0x000fc40000000000 */
[----:B------:R-:W-:Y:S01]  /*146f0*/  FSEL R29, R29, -INF , P1 ;  /* 0xff8000001d1d7808 */ /* 0x000fe20000800000 */
[----:B---3--:R-:W-:Y:S01]  /*14700*/  FFMA.FTZ R26, -R176, R26, R33 ;  /* 0x0000001ab01a7223 */ /* 0x008fe20000010121 */
[----:B------:R-:W-:Y:S02]  /*14710*/  ISETP.GE.AND P1, PT, R28, R180, PT ;  /* 0x000000b41c00720c */ /* 0x000fe40003f26270 */
[----:B------:R-:W-:Y:S01]  /*14720*/  ISETP.GE.AND P0, PT, R30, R178, PT ;  /* 0x000000b21e00720c */ /* 0x000fe20003f06270 */
[----:B------:R-:W1:Y:S01]  /*14730*/  MUFU.TANH R25, R25 ;  /* 0x0000001900197308 */ /* 0x000e620000002400 */
[----:B------:R-:W-:Y:S02]  /*14740*/  ISETP.GE.AND P5, PT, R28, R179, PT ;  /* 0x000000b31c00720c */ /* 0x000fe40003fa6270 */
[----:B------:R-:W-:Y:S02]  /*14750*/  FSEL R24, R24, -INF , P1 ;  /* 0xff80000018187808 */ /* 0x000fe40000800000 */
[----:B------:R-:W-:-:S02]  /*14760*/  ISETP.GE.AND P3, PT, R30, R177, PT ;  /* 0x000000b11e00720c */ /* 0x000fc40003f66270 */
[----:B------:R-:W-:Y:S01]  /*14770*/  FSEL R26, R26, -INF , P0 ;  /* 0xff8000001a1a7808 */ /* 0x000fe20000000000 */
[----:B------:R-:W3:Y:S01]  /*14780*/  MUFU.TANH R27, R27 ;  /* 0x0000001b001b7308 */ /* 0x000ee20000002400 */
[----:B------:R-:W-:Y:S01]  /*14790*/  FSEL R115, R24, -INF , !P5 ;  /* 0xff80000018737808 */ /* 0x000fe20006800000 */
[----:B--2---:R-:W-:Y:S01]  /*147a0*/  HMMA.16816.F32 R16, R120, R116, R16 ;  /* 0x000000747810723c */ /* 0x004fe20000001810 */
[----:B------:R-:W-:-:S07]  /*147b0*/  IADD3 R24, PT, PT, R112, 0x2f, -R241 ;  /* 0x0000002f70187810 */ /* 0x000fce0007ffe8f1 */
[----:B------:R-:W-:Y:S01]  /*147c0*/  HMMA.16816.F32 R12, R120, R118, R12 ;  /* 0x00000076780c723c */ /* 0x000fe2000000180c */
[----:B------:R-:W-:Y:S02]  /*147d0*/  FSEL R123, R26, -INF , !P3 ;  /* 0xff8000001a7b7808 */ /* 0x000fe40005800000 */
[----:B------:R-:W-:Y:S01]  /*147e0*/  IADD3 R26, PT, PT, R108, 0x2f, -R241 ;  /* 0x0000002f6c1a7810 */ /* 0x000fe20007ffe8f1 */
[----:B------:R-:W2:Y:S01]  /*147f0*/  MUFU.TANH R31, R31 ;  /* 0x0000001f001f7308 */ /* 0x000ea20000002400 */
[----:B------:R-:W-:Y:S02]  /*14800*/  IABS R24, R24 ;  /* 0x0000001800187213 */ /* 0x000fe40000000000 */
[----:B------:R-:W-:Y:S02]  /*14810*/  IABS R26, R26 ;  /* 0x0000001a001a7213 */ /* 0x000fe40000000000 */
[----:B------:R-:W-:Y:S02]  /*14820*/  FSEL R135, R32, -INF , !P2 ;  /* 0xff80000020877808 */ /* 0x000fe40005000000 */
[----:B------:R-:W-:-:S02]  /*14830*/  I2FP.F32.S32 R24, R24 ;  /* 0x0000001800187245 */ /* 0x000fc40000201400 */
[----:B------:R-:W-:Y:S02]  /*14840*/  ISETP.GE.AND P2, PT, R30, R179, PT ;  /* 0x000000b31e00720c */ /* 0x000fe40003f46270 */
[----:B------:R-:W-:Y:S02]  /*14850*/  IADD3 R30, PT, PT, R108, 0x30, -R241 ;  /* 0x000000306c1e7810 */ /* 0x000fe40007ffe8f1 */
[----:B------:R-:W-:Y:S01]  /*14860*/  I2FP.F32.S32 R26, R26 ;  /* 0x0000001a001a7245 */ /* 0x000fe20000201400 */
[----:B-1----:R-:W-:Y:S01]  /*14870*/  FFMA.FTZ R24, -R176, R24, R25 ;  /* 0x00000018b0187223 */ /* 0x002fe20000010119 */
[----:B------:R-:W-:Y:S01]  /*14880*/  IABS R30, R30 ;  /* 0x0000001e001e7213 */ /* 0x000fe20000000000 */
[----:B------:R-:W-:Y:S02]  /*14890*/  FMUL.FTZ R25, R20, R128 ;  /* 0x0000008014197220 */ /* 0x000fe40000410000 */
[----:B---3--:R-:W-:Y:S01]  /*148a0*/  FFMA.FTZ R20, -R176, R26, R27 ;  /* 0x0000001ab0147223 */ /* 0x008fe2000001011b */
[----:B------:R-:W-:Y:S01]  /*148b0*/  FMUL.FTZ R27, R22, R128 ;  /* 0x00000080161b7220 */ /* 0x000fe20000410000 */
[----:B------:R-:W-:-:S02]  /*148c0*/  I2FP.F32.S32 R30, R30 ;  /* 0x0000001e001e7245 */ /* 0x000fc40000201400 */
[C---:B------:R-:W-:Y:S02]  /*148d0*/  ISETP.GE.AND P6, PT, R28.reuse, R177, PT ;  /* 0x000000b11c00720c */ /* 0x040fe40003fc6270 */
[----:B------:R-:W-:Y:S01]  /*148e0*/  ISETP.GE.AND P0, PT, R28, R178, PT ;  /* 0x000000b21c00720c */ /* 0x000fe20003f06270 */
[----:B------:R-:W1:Y:S01]  /*148f0*/  MUFU.TANH R27, R27 ;  /* 0x0000001b001b7308 */ /* 0x000e620000002400 */
[----:B--2---:R-:W-:Y:S01]  /*14900*/  FFMA.FTZ R30, -R176, R30, R31 ;  /* 0x0000001eb01e7223 */ /* 0x004fe2000001011f */
[----:B------:R-:W-:Y:S01]  /*14910*/  VIADD R28, R58, 0xffffffd1 ;  /* 0xffffffd13a1c7836 */ /* 0x000fe20000000000 */
[----:B------:R-:W-:-:S03]  /*14920*/  IADD3 R26, PT, PT, R108, 0x28, -R241 ;  /* 0x000000286c1a7810 */ /* 0x000fc60007ffe8f1 */
[----:B------:R-:W-:Y:S02]  /*14930*/  FSEL R121, R30, -INF , P0 ;  /* 0xff8000001e797808 */ /* 0x000fe40000000000 */
[----:B------:R-:W2:Y:S01]  /*14940*/  MUFU.TANH R25, R25 ;  /* 0x0000001900197308 */ /* 0x000ea20000002400 */
[C---:B------:R-:W-:Y:S02]  /*14950*/  ISETP.GE.AND P0, PT, R28.reuse, R178, PT ;  /* 0x000000b21c00720c */ /* 0x040fe40003f06270 */
[----:B------:R-:W-:Y:S02]  /*14960*/  FSEL R133, R29, -INF , !P2 ;  /* 0xff8000001d857808 */ /* 0x000fe40005000000 */
[C---:B------:R-:W-:Y:S02]  /*14970*/  ISETP.GE.AND P1, PT, R28.reuse, R180, PT ;  /* 0x000000b41c00720c */ /* 0x040fe40003f26270 */
[C---:B------:R-:W-:Y:S02]  /*14980*/  ISETP.GE.AND P2, PT, R28.reuse, R179, PT ;  /* 0x000000b31c00720c */ /* 0x040fe40003f46270 */
[----:B------:R-:W-:-:S02]  /*14990*/  ISETP.GE.AND P5, PT, R28, R177, PT ;  /* 0x000000b11c00720c */ /* 0x000fc40003fa6270 */
[----:B------:R-:W-:Y:S01]  /*149a0*/  IABS R26, R26 ;  /* 0x0000001a001a7213 */ /* 0x000fe20000000000 */
[----:B------:R-:W3:Y:S01]  /*149b0*/  MUFU.TANH R21, R21 ;  /* 0x0000001500157308 */ /* 0x000ee20000002400 */
[----:B------:R-:W-:Y:S02]  /*149c0*/  IADD3 R28, PT, PT, R112, 0x28, -R241 ;  /* 0x00000028701c7810 */ /* 0x000fe40007ffe8f1 */
[----:B------:R-:W-:Y:S02]  /*149d0*/  FSEL R20, R20, -INF , P0 ;  /* 0xff80000014147808 */ /* 0x000fe40000000000 */
[----:B------:R-:W-:Y:S02]  /*149e0*/  I2FP.F32.S32 R26, R26 ;  /* 0x0000001a001a7245 */ /* 0x000fe40000201400 */
[----:B------:R-:W-:Y:S02]  /*149f0*/  IABS R28, R28 ;  /* 0x0000001c001c7213 */ /* 0x000fe40000000000 */
[----:B------:R-:W-:-:S02]  /*14a00*/  FSEL R117, R20, -INF , !P5 ;  /* 0xff80000014757808 */ /* 0x000fc40006800000 */
[----:B------:R-:W-:Y:S01]  /*14a10*/  IADD3 R20, PT, PT, R112, 0x27, -R241 ;  /* 0x0000002770147810 */ /* 0x000fe20007ffe8f1 */
[----:B-1----:R-:W-:Y:S01]  /*14a20*/  FFMA.FTZ R26, -R176, R26, R27 ;  /* 0x0000001ab01a7223 */ /* 0x002fe2000001011b */
[----:B------:R-:W-:Y:S01]  /*14a30*/  I2FP.F32.S32 R28, R28 ;  /* 0x0000001c001c7245 */ /* 0x000fe20000201400 */
[----:B------:R-:W-:Y:S02]  /*14a40*/  VIADD R22, R58, 0xffffffd8 ;  /* 0xffffffd83a167836 */ /* 0x000fe40000000000 */
[----:B------:R-:W-:Y:S01]  /*14a50*/  FMUL.FTZ R27, R16, R128 ;  /* 0x00000080101b7220 */ /* 0x000fe20000410000 */
[----:B------:R-:W-:Y:S01]  /*14a60*/  IABS R20, R20 ;  /* 0x0000001400147213 */ /* 0x000fe20000000000 */
[----:B--2---:R-:W-:Y:S01]  /*14a70*/  FFMA.FTZ R25, -R176, R28, R25 ;  /* 0x0000001cb0197223 */ /* 0x004fe20000010119 */
[----:B------:R-:W-:Y:S02]  /*14a80*/  ISETP.GE.AND P3, PT, R22, R180, PT ;  /* 0x000000b41600720c */ /* 0x000fe40003f66270 */
[----:B------:R-:W-:Y:S01]  /*14a90*/  I2FP.F32.S32 R20, R20 ;  /* 0x0000001400147245 */ /* 0x000fe20000201400 */
[----:B------:R-:W1:Y:S01]  /*14aa0*/  MUFU.TANH R27, R27 ;  /* 0x0000001b001b7308 */ /* 0x000e620000002400 */
[----:B------:R-:W-:-:S02]  /*14ab0*/  FSEL R121, R121, -INF , !P6 ;  /* 0xff80000079797808 */ /* 0x000fc40007000000 */
[----:B------:R-:W-:Y:S01]  /*14ac0*/  ISETP.GE.AND P6, PT, R22, R179, PT ;  /* 0x000000b31600720c */ /* 0x000fe20003fc6270 */
[----:B---3--:R-:W-:Y:S01]  /*14ad0*/  FFMA.FTZ R21, -R176, R20, R21 ;  /* 0x00000014b0157223 */ /* 0x008fe20000010115 */
[----:B------:R-:W-:Y:S02]  /*14ae0*/  FSEL R25, R25, -INF , P3 ;  /* 0xff80000019197808 */ /* 0x000fe40001800000 */
[--C-:B------:R-:W-:Y:S02]  /*14af0*/  IADD3 R16, PT, PT, R112, 0x20, -R241.reuse ;  /* 0x0000002070107810 */ /* 0x100fe40007ffe8f1 */
[----:B------:R-:W-:Y:S02]  /*14b00*/  IADD3 R20, PT, PT, R108, 0x27, -R241 ;  /* 0x000000276c147810 */ /* 0x000fe40007ffe8f1 */
[----:B------:R-:W-:Y:S02]  /*14b10*/  FSEL R157, R157, -INF , !P4 ;  /* 0xff8000009d9d7808 */ /* 0x000fe40006000000 */
[----:B------:R-:W-:Y:S01]  /*14b20*/  FSEL R109, R25, -INF , !P6 ;  /* 0xff800000196d7808 */ /* 0x000fe20007000000 */
[----:B------:R-:W-:Y:S01]  /*14b30*/  FMUL.FTZ R25, R23, R128 ;  /* 0x0000008017197220 */ /* 0x000fe20000410000 */
[----:B------:R-:W-:-:S02]  /*14b40*/  ISETP.GE.AND P4, PT, R22, R177, PT ;  /* 0x000000b11600720c */ /* 0x000fc40003f86270 */
[----:B------:R-:W-:Y:S01]  /*14b50*/  ISETP.GE.AND P0, PT, R22, R178, PT ;  /* 0x000000b21600720c */ /* 0x000fe20003f06270 */
[----:B------:R-:W-:Y:S01]  /*14b60*/  VIADD R22, R58, 0xffffffd9 ;  /* 0xffffffd93a167836 */ /* 0x000fe20000000000 */
[----:B------:R-:W-:Y:S02]  /*14b70*/  IABS R16, R16 ;  /* 0x0000001000107213 */ /* 0x000fe40000000000 */
[----:B------:R-:W-:Y:S01]  /*14b80*/  IABS R20, R20 ;  /* 0x0000001400147213 */ /* 0x000fe20000000000 */
[----:B------:R-:W-:Y:S01]  /*14b90*/  FMUL.FTZ R23, R18, R128 ;  /* 0x0000008012177220 */ /* 0x000fe20000410000 */
[----:B------:R-:W-:Y:S01]  /*14ba0*/  FSEL R24, R24, -INF , P1 ;  /* 0xff80000018187808 */ /* 0x000fe20000800000 */
[----:B------:R-:W2:Y:S01]  /*14bb0*/  MUFU.TANH R25, R25 ;  /* 0x0000001900197308 */ /* 0x000ea20000002400 */
        /* <DEDUP_REMOVED lines=8> */
[----:B------:R-:W1:Y:S01]  /*14c40*/  MUFU.TANH R17, R17 ;  /* 0x0000001100117308 */ /* 0x000e620000002400 */
[----:B------:R-:W-:Y:S02]  /*14c50*/  ISETP.GE.AND P5, PT, R20, R179, PT ;  /* 0x000000b31400720c */ /* 0x000fe40003fa6270 */
[----:B------:R-:W-:-:S04]  /*14c60*/  FSEL R16, R16, -INF , P1 ;  /* 0xff80000010107808 */ /* 0x000fc80000800000 */
[----:B------:R-:W-:Y:S01]  /*14c70*/  FSEL R48, R16, -INF , !P5 ;  /* 0xff80000010307808 */ /* 0x000fe20006800000 */
[----:B------:R-:W3:Y:S01]  /*14c80*/  MUFU.TANH R23, R23 ;  /* 0x0000001700177308 */ /* 0x000ee20000002400 */
[----:B------:R-:W-:Y:S01]  /*14c90*/  IADD3 R16, PT, PT, R112, 0x1f, -R241 ;  /* 0x0000001f70107810 */ /* 0x000fe20007ffe8f1 */
[----:B------:R-:W-:Y:S01]  /*14ca0*/  FMUL.FTZ R19, R19, R128 ;  /* 0x0000008013137220 */ /* 0x000fe20000410000 */
[----:B------:R-:W-:Y:S01]  /*14cb0*/  FSEL R113, R24, -INF , !P2 ;  /* 0xff80000018717808 */ /* 0x000fe20005000000 */
[----:B--2---:R-:W-:Y:S01]  /*14cc0*/  FFMA.FTZ R18, -R176, R18, R25 ;  /* 0x00000012b0127223 */ /* 0x004fe20000010119 */
[----:B------:R-:W-:Y:S02]  /*14cd0*/  FSEL R119, R26, -INF , P0 ;  /* 0xff8000001a777808 */ /* 0x000fe40000000000 */
[C---:B------:R-:W-:Y:S02]  /*14ce0*/  ISETP.GE.AND P2, PT, R22.reuse, R179, PT ;  /* 0x000000b31600720c */ /* 0x040fe40003f46270 */
[----:B------:R-:W-:-:S02]  /*14cf0*/  ISETP.GE.AND P3, PT, R22, R177, PT ;  /* 0x000000b11600720c */ /* 0x000fc40003f66270 */
[----:B------:R-:W-:Y:S02]  /*14d00*/  ISETP.GE.AND P0, PT, R22, R178, PT ;  /* 0x000000b21600720c */ /* 0x000fe40003f06270 */
[----:B------:R-:W-:Y:S02]  /*14d10*/  IABS R16, R16 ;  /* 0x0000001000107213 */ /* 0x000fe40000000000 */
[----:B------:R-:W-:Y:S01]  /*14d20*/  IADD3 R22, PT, PT, R108, 0x20, -R241 ;  /* 0x000000206c167810 */ /* 0x000fe20007ffe8f1 */
[----:B------:R-:W2:Y:S01]  /*14d30*/  MUFU.TANH R19, R19 ;  /* 0x0000001300137308 */ /* 0x000ea20000002400 */
[----:B------:R-:W-:Y:S02]  /*14d40*/  I2FP.F32.S32 R16, R16 ;  /* 0x0000001000107245 */ /* 0x000fe40000201400 */
[----:B------:R-:W-:Y:S02]  /*14d50*/  IABS R22, R22 ;  /* 0x0000001600167213 */ /* 0x000fe40000000000 */
[----:B------:R-:W-:Y:S01]  /*14d60*/  FSEL R18, R18, -INF , P0 ;  /* 0xff80000012127808 */ /* 0x000fe20000000000 */
[----:B-1----:R-:W-:Y:S01]  /*14d70*/  FFMA.FTZ R16, -R176, R16, R17 ;  /* 0x00000010b0107223 */ /* 0x002fe20000010111 */
[----:B------:R-:W-:Y:S01]  /*14d80*/  I2FP.F32.S32 R22, R22 ;  /* 0x0000001600167245 */ /* 0x000fe20000201400 */
[----:B------:R-:W-:Y:S01]  /*14d90*/  FMUL.FTZ R17, R12, R128 ;  /* 0x000000800c117220 */ /* 0x000fe20000410000 */
[----:B------:R-:W-:-:S02]  /*14da0*/  FSEL R105, R18, -INF , !P3 ;  /* 0xff80000012697808 */ /* 0x000fc40005800000 */
[----:B------:R-:W-:Y:S01]  /*14db0*/  IADD3 R18, PT, PT, R108, 0x1f, -R241 ;  /* 0x0000001f6c127810 */ /* 0x000fe20007ffe8f1 */
[----:B---3--:R-:W-:Y:S01]  /*14dc0*/  FFMA.FTZ R22, -R176, R22, R23 ;  /* 0x00000016b0167223 */ /* 0x008fe20000010117 */
[C---:B------:R-:W-:Y:S02]  /*14dd0*/  ISETP.GE.AND P6, PT, R20.reuse, R177, PT ;  /* 0x000000b11400720c */ /* 0x040fe40003fc6270 */
[----:B------:R-:W-:Y:S01]  /*14de0*/  ISETP.GE.AND P0, PT, R20, R178, PT ;  /* 0x000000b21400720c */ /* 0x000fe20003f06270 */
[----:B------:R-:W-:Y:S01]  /*14df0*/  VIADD R20, R58, 0xffffffe1 ;  /* 0xffffffe13a147836 */ /* 0x000fe20000000000 */
[----:B------:R-:W-:Y:S01]  /*14e00*/  IABS R18, R18 ;  /* 0x0000001200127213 */ /* 0x000fe20000000000 */
[----:B------:R-:W1:Y:S01]  /*14e10*/  MUFU.TANH R17, R17 ;  /* 0x0000001100117308 */ /* 0x000e620000002400 */
[----:B------:R-:W-:Y:S02]  /*14e20*/  FSEL R111, R21, -INF , !P2 ;  /* 0xff800000156f7808 */ /* 0x000fe40005000000 */
[----:B------:R-:W-:-:S02]  /*14e30*/  I2FP.F32.S32 R18, R18 ;  /* 0x0000001200127245 */ /* 0x000fc40000201400 */
[----:B------:R-:W-:Y:S02]  /*14e40*/  FSEL R67, R22, -INF , P0 ;  /* 0xff80000016437808 */ /* 0x000fe40000000000 */
[C---:B------:R-:W-:Y:S02]  /*14e50*/  ISETP.GE.AND P1, PT, R20.reuse, R180, PT ;  /* 0x000000b41400720c */ /* 0x040fe40003f26270 */
[C---:B------:R-:W-:Y:S02]  /*14e60*/  ISETP.GE.AND P2, PT, R20.reuse, R179, PT ;  /* 0x000000b31400720c */ /* 0x040fe40003f46270 */
[C---:B------:R-:W-:Y:S02]  /*14e70*/  ISETP.GE.AND P5, PT, R20.reuse, R177, PT ;  /* 0x000000b11400720c */ /* 0x040fe40003fa6270 */
[----:B------:R-:W-:Y:S02]  /*14e80*/  ISETP.GE.AND P0, PT, R20, R178, PT ;  /* 0x000000b21400720c */ /* 0x000fe40003f06270 */
[----:B------:R-:W-:Y:S01]  /*14e90*/  IADD3 R20, PT, PT, R112, 0x18, -R241 ;  /* 0x0000001870147810 */ /* 0x000fe20007ffe8f1 */
[----:B--2---:R-:W-:Y:S01]  /*14ea0*/  FFMA.FTZ R12, -R176, R18, R19 ;  /* 0x00000012b00c7223 */ /* 0x004fe20000010113 */
[----:B------:R-:W-:-:S02]  /*14eb0*/  FMUL.FTZ R19, R14, R128 ;  /* 0x000000800e137220 */ /* 0x000fc40000410000 */
[----:B------:R-:W-:Y:S01]  /*14ec0*/  IABS R20, R20 ;  /* 0x0000001400147213 */ /* 0x000fe20000000000 */
[----:B------:R-:W-:Y:S02]  /*14ed0*/  VIADD R14, R58, 0xffffffe8 ;  /* 0xffffffe83a0e7836 */ /* 0x000fe40000000000 */
[----:B------:R-:W-:Y:S01]  /*14ee0*/  FMUL.FTZ R13, R13, R128 ;  /* 0x000000800d0d7220 */ /* 0x000fe20000410000 */
[----:B------:R-:W-:Y:S01]  /*14ef0*/  I2FP.F32.S32 R20, R20 ;  /* 0x0000001400147245 */ /* 0x000fe20000201400 */
[----:B------:R-:W2:Y:S01]  /*14f00*/  MUFU.TANH R19, R19 ;  /* 0x0000001300137308 */ /* 0x000ea20000002400 */
[----:B------:R-:W-:Y:S02]  /*14f10*/  IADD3 R18, PT, PT, R108, 0x18, -R241 ;  /* 0x000000186c127810 */ /* 0x000fe40007ffe8f1 */
[----:B------:R-:W-:Y:S01]  /*14f20*/  ISETP.GE.AND P3, PT, R14, R180, PT ;  /* 0x000000b40e00720c */ /* 0x000fe20003f66270 */
[----:B-1----:R-:W-:Y:S01]  /*14f30*/  FFMA.FTZ R17, -R176, R20, R17 ;  /* 0x00000014b0117223 */ /* 0x002fe20000010111 */
[----:B------:R-:W-:-:S03]  /*14f40*/  FSEL R12, R12, -INF , P0 ;  /* 0xff8000000c0c7808 */ /* 0x000fc60000000000 */
[----:B------:R-:W1:Y:S01]  /*14f50*/  MUFU.TANH R13, R13 ;  /* 0x0000000d000d7308 */ /* 0x000e620000002400 */
[----:B------:R-:W-:Y:S02]  /*14f60*/  FSEL R67, R67, -INF , !P6 ;  /* 0xff80000043437808 */ /* 0x000fe40007000000 */
[----:B------:R-:W-:Y:S02]  /*14f70*/  IABS R18, R18 ;  /* 0x0000001200127213 */ /* 0x000fe40000000000 */
[----:B------:R-:W-:Y:S02]  /*14f80*/  ISETP.GE.AND P6, PT, R14, R179, PT ;  /* 0x000000b30e00720c */ /* 0x000fe40003fc6270 */
[----:B------:R-:W-:Y:S02]  /*14f90*/  FSEL R17, R17, -INF , P3 ;  /* 0xff80000011117808 */ /* 0x000fe40001800000 */
[----:B------:R-:W-:Y:S02]  /*14fa0*/  FSEL R65, R12, -INF , !P5 ;  /* 0xff8000000c417808 */ /* 0x000fe40006800000 */
[----:B------:R-:W-:-:S02]  /*14fb0*/  IADD3 R12, PT, PT, R112, 0x17, -R241 ;  /* 0x00000017700c7810 */ /* 0x000fc40007ffe8f1 */
[----:B------:R-:W-:Y:S02]  /*14fc0*/  I2FP.F32.S32 R18, R18 ;  /* 0x0000001200127245 */ /* 0x000fe40000201400 */
[----:B------:R-:W-:Y:S01]  /*14fd0*/  FSEL R52, R17, -INF , !P6 ;  /* 0xff80000011347808 */ /* 0x000fe20007000000 */
[----:B------:R-:W-:Y:S01]  /*14fe0*/  FMUL.FTZ R17, R15, R128 ;  /* 0x000000800f117220 */ /* 0x000fe20000410000 */
[----:B------:R-:W-:Y:S01]  /*14ff0*/  IABS R12, R12 ;  /* 0x0000000c000c7213 */ /* 0x000fe20000000000 */
[----:B--2---:R-:W-:Y:S01]  /*15000*/  FFMA.FTZ R18, -R176, R18, R19 ;  /* 0x00000012b0127223 */ /* 0x004fe20000010113 */
[-C--:B------:R-:W-:Y:S01]  /*15010*/  FMUL.FTZ R19, R8, R128.reuse ;  /* 0x0000008008137220 */ /* 0x080fe20000410000 */
[----:B------:R-:W-:Y:S01]  /*15020*/  FMUL.FTZ R15, R10, R128 ;  /* 0x000000800a0f7220 */ /* 0x000fe20000410000 */
[----:B------:R-:W-:Y:S01]  /*15030*/  I2FP.F32.S32 R12, R12 ;  /* 0x0000000c000c7245 */ /* 0x000fe20000201400 */
[----:B------:R-:W2:Y:S01]  /*15040*/  MUFU.TANH R17, R17 ;  /* 0x0000001100117308 */ /* 0x000ea20000002400 */
[----:B------:R-:W-:-:S02]  /*15050*/  FSEL R119, R119, -INF , !P4 ;  /* 0xff80000077777808 */ /* 0x000fc40006000000 */
[----:B------:R-:W-:Y:S01]  /*15060*/  ISETP.GE.AND P4, PT, R14, R177, PT ;  /* 0x000000b10e00720c */ /* 0x000fe20003f86270 */
[----:B-1----:R-:W-:Y:S01]  /*15070*/  FFMA.FTZ R13, -R176, R12, R13 ;  /* 0x0000000cb00d7223 */ /* 0x002fe2000001010d */
[----:B------:R-:W-:Y:S01]  /*15080*/  ISETP.GE.AND P0, PT, R14, R178, PT ;  /* 0x000000b20e00720c */ /* 0x000fe20003f06270 */
[----:B------:R-:W-:Y:S01]  /*15090*/  VIADD R14, R58, 0xffffffe9 ;  /* 0xffffffe93a0e7836 */ /* 0x000fe20000000000 */
[----:B------:R-:W-:Y:S01]  /*150a0*/  FSEL R16, R16, -INF , P1 ;  /* 0xff80000010107808 */ /* 0x000fe20000800000 */
[----:B------:R-:W1:Y:S01]  /*150b0*/  MUFU.TANH R19, R19 ;  /* 0x0000001300137308 */ /* 0x000e620000002400 */
[----:B------:R-:W-:Y:S02]  /*150c0*/  IADD3 R12, PT, PT, R108, 0x17, -R241 ;  /* 0x000000176c0c7810 */ /* 0x000fe40007ffe8f1 */
[----:B------:R-:W-:Y:S02]  /*150d0*/  FSEL R50, R16, -INF , !P2 ;  /* 0xff80000010327808 */ /* 0x000fe40005000000 */
[----:B------:R-:W-:-:S03]  /*150e0*/  FSEL R61, R18, -INF , P0 ;  /* 0xff800000123d7808 */ /* 0x000fc60000000000 */
[----:B------:R-:W3:Y:S01]  /*150f0*/  MUFU.TANH R15, R15 ;  /* 0x0000000f000f7308 */ /* 0x000ee20000002400 */
[C---:B------:R-:W-:Y:S02]  /*15100*/  ISETP.GE.AND P1, PT, R14.reuse, R180, PT ;  /* 0x000000b40e00720c */ /* 0x040fe40003f26270 */
[C---:B------:R-:W-:Y:S02]  /*15110*/  ISETP.GE.AND P2, PT, R14.reuse, R179, PT ;  /* 0x000000b30e00720c */ /* 0x040fe40003f46270 */
[C---:B------:R-:W-:Y:S02]  /*15120*/  ISETP.GE.AND P3, PT, R14.reuse, R177, PT ;  /* 0x000000b10e00720c */ /* 0x040fe40003f66270 */
[----:B------:R-:W-:Y:S02]  /*15130*/  ISETP.GE.AND P0, PT, R14, R178, PT ;  /* 0x000000b20e00720c */ /* 0x000fe40003f06270 */
[----:B------:R-:W-:Y:S02]  /*15140*/  IABS R12, R12 ;  /* 0x0000000c000c7213 */ /* 0x000fe40000000000 */
[----:B------:R-:W-:-:S02]  /*15150*/  IADD3 R8, PT, PT, R112, 0x10, -R241 ;  /* 0x0000001070087810 */ /* 0x000fc40007ffe8f1 */
[----:B------:R-:W-:Y:S02]  /*15160*/  IADD3 R14, PT, PT, R108, 0x10, -R241 ;  /* 0x000000106c0e7810 */ /* 0x000fe40007ffe8f1 */
[----:B------:R-:W-:Y:S02]  /*15170*/  I2FP.F32.S32 R10, R12 ;  /* 0x0000000c000a7245 */ /* 0x000fe40000201400 */
[----:B------:R-:W-:Y:S02]  /*15180*/  IABS R8, R8 ;  /* 0x0000000800087213 */ /* 0x000fe40000000000 */
[----:B------:R-:W-:Y:S01]  /*15190*/  IABS R14, R14 ;  /* 0x0000000e000e7213 */ /* 0x000fe20000000000 */
[----:B--2---:R-:W-:Y:S01]  /*151a0*/  FFMA.FTZ R10, -R176, R10, R17 ;  /* 0x0000000ab00a7223 */ /* 0x004fe20000010111 */
[----:B------:R-:W-:Y:S01]  /*151b0*/  I2FP.F32.S32 R8, R8 ;  /* 0x0000000800087245 */ /* 0x000fe20000201400 */
[----:B------:R-:W-:Y:S01]  /*151c0*/  VIADD R12, R58, 0xfffffff0 ;  /* 0xfffffff03a0c7836 */ /* 0x000fe20000000000 */
[----:B------:R-:W-:-:S02]  /*151d0*/  I2FP.F32.S32 R14, R14 ;  /* 0x0000000e000e7245 */ /* 0x000fc40000201400 */
[----:B------:R-:W-:Y:S01]  /*151e0*/  FSEL R61, R61, -INF , !P4 ;  /* 0xff8000003d3d7808 */ /* 0x000fe20006000000 */
[C---:B-1----:R-:W-:Y:S01]  /*151f0*/  FFMA.FTZ R8, -R176.reuse, R8, R19 ;  /* 0x00000008b0087223 */ /* 0x042fe20000010113 */
[----:B------:R-:W-:Y:S01]  /*15200*/  FSEL R13, R13, -INF , P1 ;  /* 0xff8000000d0d7808 */ /* 0x000fe20000800000 */
[----:B---3--:R-:W-:Y:S01]  /*15210*/  FFMA.FTZ R14, -R176, R14, R15 ;  /* 0x0000000eb00e7223 */ /* 0x008fe2000001010f */
[----:B------:R-:W-:Y:S01]  /*15220*/  ISETP.NE.AND P4, PT, R3, RZ, PT ;  /* 0x000000ff0300720c */ /* 0x000fe20003f85270 */
[----:B------:R-:W-:Y:S01]  /*15230*/  VIADD R3, R58, 0xfffffff1 ;  /* 0xfffffff13a037836 */ /* 0x000fe20000000000 */
[----:B------:R-:W-:Y:S01]  /*15240*/  FSEL R10, R10, -INF , P0 ;  /* 0xff8000000a0a7808 */ /* 0x000fe20000000000 */
[----:B------:R-:W1:Y:S01]  /*15250*/  MUFU.TANH R9, R9 ;  /* 0x0000000900097308 */ /* 0x000e620000002400 */
[C---:B------:R-:W-:Y:S02]  /*15260*/  ISETP.GE.AND P1, PT, R12.reuse, R180, PT ;  /* 0x000000b40c00720c */ /* 0x040fe40003f26270 */
[----:B------:R-:W-:-:S02]  /*15270*/  ISETP.GE.AND P0, PT, R12, R178, PT ;  /* 0x000000b20c00720c */ /* 0x000fc40003f06270 */
[----:B------:R-:W-:Y:S02]  /*15280*/  FSEL R8, R8, -INF , P1 ;  /* 0xff80000008087808 */ /* 0x000fe40000800000 */
[----:B------:R-:W-:Y:S02]  /*15290*/  FSEL R55, R10, -INF , !P3 ;  /* 0xff8000000a377808 */ /* 0x000fe40005800000 */
[----:B------:R-:W-:Y:S02]  /*152a0*/  FSEL R14, R14, -INF , P0 ;  /* 0xff8000000e0e7808 */ /* 0x000fe40000000000 */
[C---:B------:R-:W-:Y:S02]  /*152b0*/  ISETP.GE.AND P1, PT, R3.reuse, R180, PT ;  /* 0x000000b40300720c */ /* 0x040fe40003f26270 */
[C---:B------:R-:W-:Y:S01]  /*152c0*/  ISETP.GE.AND P3, PT, R3.reuse, R179, PT ;  /* 0x000000b30300720c */ /* 0x040fe20003f66270 */
[----:B------:R-:W-:Y:S01]  /*152d0*/  BAR.SYNC.DEFER_BLOCKING 0x0 ;  /* 0x0000000000007b1d */ /* 0x000fe20000010000 */
[----:B------:R-:W-:-:S02]  /*152e0*/  ISETP.GE.AND P6, PT, R3, R177, PT ;  /* 0x000000b10300720c */ /* 0x000fc40003fc6270 */
[----:B------:R-:W-:Y:S02]  /*152f0*/  ISETP.GE.AND P0, PT, R3, R178, PT ;  /* 0x000000b20300720c */ /* 0x000fe40003f06270 */
[----:B------:R-:W-:Y:S01]  /*15300*/  IADD3 R3, PT, PT, R112, 0xf, -R241 ;  /* 0x0000000f70037810 */ /* 0x000fe20007ffe8f1 */
[----:B------:R-:W2:Y:S01]  /*15310*/  MUFU.TANH R11, R11 ;  /* 0x0000000b000b7308 */ /* 0x000ea20000002400 */
[----:B------:R-:W-:Y:S02]  /*15320*/  ISETP.GE.AND P5, PT, R12, R179, PT ;  /* 0x000000b30c00720c */ /* 0x000fe40003fa6270 */
[----:B------:R-:W-:Y:S02]  /*15330*/  IABS R3, R3 ;  /* 0x0000000300037213 */ /* 0x000fe40000000000 */
[----:B------:R-:W-:Y:S02]  /*15340*/  FSEL R60, R8, -INF , !P5 ;  /* 0xff800000083c7808 */ /* 0x000fe40006800000 */
[----:B------:R-:W-:-:S02]  /*15350*/  I2FP.F32.S32 R3, R3 ;  /* 0x0000000300037245 */ /* 0x000fc40000201400 */
[----:B------:R-:W-:-:S03]  /*15360*/  IADD3 R8, PT, PT, R108, 0xf, -R241 ;  /* 0x0000000f6c087810 */ /* 0x000fc60007ffe8f1 */
[----:B-1----:R-:W-:Y:S01]  /*15370*/  FFMA.FTZ R3, -R176, R3, R9 ;  /* 0x00000003b0037223 */ /* 0x002fe20000010109 */
[----:B------:R-:W-:Y:S01]  /*15380*/  IABS R8, R8 ;  /* 0x0000000800087213 */ /* 0x000fe20000000000 */
[----:B------:R-:W-:Y:S01]  /*15390*/  MUFU.TANH R9, R6 ;  /* 0x0000000600097308 */ /* 0x000fe20000002400 */
[----:B------:R-:W-:Y:S02]  /*153a0*/  FSEL R54, R13, -INF , !P2 ;  /* 0xff8000000d367808 */ /* 0x000fe40005000000 */
[----:B------:R-:W-:Y:S02]  /*153b0*/  I2FP.F32.S32 R8, R8 ;  /* 0x0000000800087245 */ /* 0x000fe40000201400 */
[----:B------:R-:W-:-:S03]  /*153c0*/  FSEL R3, R3, -INF , P1 ;  /* 0xff80000003037808 */ /* 0x000fc60000800000 */
[----:B------:R-:W1:Y:S01]  /*153d0*/  MUFU.TANH R13, R4 ;  /* 0x00000004000d7308 */ /* 0x000e620000002400 */
[----:B------:R-:W-:Y:S01]  /*153e0*/  IADD3 R112, PT, PT, R112, 0x8, -R241 ;  /* 0x0000000870707810 */ /* 0x000fe20007ffe8f1 */
[----:B--2---:R-:W-:Y:S01]  /*153f0*/  FFMA.FTZ R8, -R176, R8, R11 ;  /* 0x00000008b0087223 */ /* 0x004fe2000001010b */
[----:B------:R-:W-:Y:S02]  /*15400*/  IADD3 R108, PT, PT, R108, 0x8, -R241 ;  /* 0x000000086c6c7810 */ /* 0x000fe40007ffe8f1 */
[----:B------:R-:W-:Y:S01]  /*15410*/  FSEL R63, R3, -INF , !P3 ;  /* 0xff800000033f7808 */ /* 0x000fe20005800000 */
[----:B------:R-:W-:Y:S01]  /*15420*/  VIADD R3, R57, 0xfffffffe ;  /* 0xfffffffe39037836 */ /* 0x000fe20000000000 */
[----:B------:R-:W-:Y:S02]  /*15430*/  IABS R112, R112 ;  /* 0x0000007000707213 */ /* 0x000fe40000000000 */
[----:B------:R-:W-:Y:S02]  /*15440*/  IABS R108, R108 ;  /* 0x0000006c006c7213 */ /* 0x000fe40000000000 */
[----:B------:R-:W-:-:S02]  /*15450*/  FSEL R8, R8, -INF , P0 ;  /* 0xff80000008087808 */ /* 0x000fc40000000000 */
[----:B------:R-:W-:Y:S01]  /*15460*/  ISETP.GT.AND P0, PT, R3, R154, PT ;  /* 0x0000009a0300720c */ /* 0x000fe20003f04270 */
[----:B------:R-:W-:Y:S01]  /*15470*/  VIADD R58, R58, 0xfffffff8 ;  /* 0xfffffff83a3a7836 */ /* 0x000fe20000000000 */
[----:B------:R-:W-:Y:S02]  /*15480*/  I2FP.F32.S32 R112, R112 ;  /* 0x0000007000707245 */ /* 0x000fe40000201400 */
[----:B------:R-:W-:Y:S02]  /*15490*/  I2FP.F32.S32 R108, R108 ;  /* 0x0000006c006c7245 */ /* 0x000fe40000201400 */
[----:B------:R-:W-:Y:S01]  /*154a0*/  ISETP.GE.AND P2, PT, R12, R177, PT ;  /* 0x000000b10c00720c */ /* 0x000fe20003f46270 */
[----:B-1----:R-:W-:Y:S01]  /*154b0*/  FFMA.FTZ R13, -R176, R112, R13 ;  /* 0x00000070b00d7223 */ /* 0x002fe2000001010d */
[----:B------:R-:W-:Y:S01]  /*154c0*/  ISETP.GE.AND P1, PT, R58, R178, PT ;  /* 0x000000b23a00720c */ /* 0x000fe20003f26270 */
[----:B------:R-:W-:Y:S01]  /*154d0*/  FFMA.FTZ R9, -R176, R108, R9 ;  /* 0x0000006cb0097223 */ /* 0x000fe20000010109 */
[----:B------:R-:W-:-:S02]  /*154e0*/  FSEL R53, R14, -INF , !P2 ;  /* 0xff8000000e357808 */ /* 0x000fc40005000000 */
[C---:B------:R-:W-:Y:S02]  /*154f0*/  ISETP.GE.AND P2, PT, R58.reuse, R180, PT ;  /* 0x000000b43a00720c */ /* 0x040fe40003f46270 */
[C---:B------:R-:W-:Y:S02]  /*15500*/  ISETP.GE.AND P5, PT, R58.reuse, R179, PT ;  /* 0x000000b33a00720c */ /* 0x040fe40003fa6270 */
[----:B------:R-:W-:Y:S01]  /*15510*/  ISETP.GE.AND P3, PT, R58, R177, PT ;  /* 0x000000b13a00720c */ /* 0x000fe20003f66270 */
[----:B------:R-:W-:Y:S01]  /*15520*/  BSSY.RECONVERGENT B1, `(.L_x_13797) ;  /* 0x000008d000017945 */ /* 0x000fe20003800200 */
[----:B------:R-:W-:Y:S02]  /*15530*/  FSEL R58, R13, -INF , P2 ;  /* 0xff8000000d3a7808 */ /* 0x000fe40001000000 */
[----:B------:R-:W-:Y:S02]  /*15540*/  FSEL R49, R9, -INF , P1 ;  /* 0xff80000009317808 */ /* 0x000fe40000800000 */
[----:B------:R-:W-:-:S02]  /*15550*/  FSEL R51, R8, -INF , !P6 ;  /* 0xff80000008337808 */ /* 0x000fc40007000000 */
[----:B------:R-:W-:Y:S02]  /*15560*/  FSEL R58, R58, -INF , !P5 ;  /* 0xff8000003a3a7808 */ /* 0x000fe40006800000 */
[----:B------:R-:W-:Y:S01]  /*15570*/  FSEL R49, R49, -INF , !P3 ;  /* 0xff80000031317808 */ /* 0x000fe20005800000 */
[----:B------:R-:W-:Y:S06]  /*15580*/  @!P0 BRA `(.L_x_13798) ;  /* 0x0000000800188947 */ /* 0x000fec0003800000 */
[----:B------:R-:W-:Y:S01]  /*15590*/  LOP3.LUT P2, RZ, R168, 0x2, RZ, 0xc0, !PT ;  /* 0x00000002a8ff7812 */ /* 0x000fe2000784c0ff */
[----:B------:R-:W-:-:S12]  /*155a0*/  BSSY.RECONVERGENT B0, `(.L_x_13799) ;  /* 0x0000049000007945 */ /* 0x000fd80003800200 */
[----:B------:R-:W-:Y:S05]  /*155b0*/  @!P2 BRA `(.L_x_13800) ;  /* 0x0000000000fca947 */ /* 0x000fea0003800000 */
[----:B------:R-:W2:Y:S01]  /*155c0*/  LD.E R8, desc[UR4][R102.64+0x170] ;  /* 0x0001700466087980 */ /* 0x000ea2000c101900 */
[----:B------:R-:W-:-:S03]  /*155d0*/  VIADD R207, R207, 0xffffff00 ;  /* 0xffffff00cfcf7836 */ /* 0x000fc60000000000 */
[----:B------:R-:W3:Y:S02]  /*155e0*/  LD.E.64 R14, desc[UR4][R102.64+0x20] ;  /* 0x00002004660e7980 */ /* 0x000ee4000c101b00 */
[----:B------:R-:W-:Y:S02]  /*155f0*/  IABS R11, R207 ;  /* 0x000000cf000b7213 */ /* 0x000fe40000000000 */
[-C--:B--2---:R-:W-:Y:S02]  /*15600*/  IABS R4, R8.reuse ;  /* 0x0000000800047213 */ /* 0x084fe40000000000 */
[-C--:B------:R-:W-:Y:S02]  /*15610*/  IABS R10, R8.reuse ;  /* 0x00000008000a7213 */ /* 0x080fe40000000000 */
[----:B------:R-:W1:Y:S01]  /*15620*/  I2F.RP R9, R4 ;  /* 0x0000000400097306 */ /* 0x000e620000209400 */
[----:B------:R-:W-:Y:S02]  /*15630*/  LOP3.LUT R207, R207, R8, RZ, 0x3c, !PT ;  /* 0x00000008cfcf7212 */ /* 0x000fe400078e3cff */
[----:B------:R-:W-:-:S02]  /*15640*/  IADD3 R10, PT, PT, RZ, -R10, RZ ;  /* 0x8000000aff0a7210 */ /* 0x000fc40007ffe0ff */
[----:B------:R-:W-:-:S03]  /*15650*/  ISETP.GE.AND P5, PT, R207, RZ, PT ;  /* 0x000000ffcf00720c */ /* 0x000fc60003fa6270 */
[----:B-1----:R-:W1:Y:S02]  /*15660*/  MUFU.RCP R12, R9 ;  /* 0x00000009000c7308 */ /* 0x002e640000001000 */
[----:B-1----:R-:W-:Y:S02]  /*15670*/  VIADD R12, R12, 0xffffffe ;  /* 0x0ffffffe0c0c7836 */ /* 0x002fe40000000000 */
[----:B------:R-:W-:-:S04]  /*15680*/  IMAD.SHL.U32 R9, R3, 0x80, RZ ;  /* 0x0000008003097824 */ /* 0x000fc800078e00ff */
[----:B------:R-:W1:Y:S02]  /*15690*/  F2I.FTZ.U32.TRUNC.NTZ R13, R12 ;  /* 0x0000000c000d7305 */ /* 0x000e64000021f000 */
        /* <DEDUP_REMOVED lines=13> */
[--C-:B------:R-:W-:Y:S02]  /*15770*/  @!P1 IMAD.IADD R13, R13, 0x1, -R4.reuse ;  /* 0x000000010d0d9824 */ /* 0x100fe400078e0a04 */
[----:B------:R-:W-:Y:S01]  /*15780*/  @!P0 IMAD.IADD R11, R11, 0x1, -R4 ;  /* 0x000000010b0b8824 */ /* 0x000fe200078e0a04 */
[----:B------:R-:W-:Y:S01]  /*15790*/  @!P0 IADD3 R12, PT, PT, R12, 0x1, RZ ;  /* 0x000000010c0c8810 */ /* 0x000fe20007ffe0ff */
[----:B------:R-:W-:Y:S01]  /*157a0*/  @!P1 VIADD R6, R6, 0x1 ;  /* 0x0000000106069836 */ /* 0x000fe20000000000 */
[-C--:B------:R-:W-:Y:S02]  /*157b0*/  ISETP.GE.U32.AND P3, PT, R13, R4.reuse, PT ;  /* 0x000000040d00720c */ /* 0x080fe40003f66070 */
[----:B------:R-:W-:Y:S02]  /*157c0*/  ISETP.GE.U32.AND P2, PT, R11, R4, PT ;  /* 0x000000040b00720c */ /* 0x000fe40003f46070 */
[----:B------:R-:W-:Y:S02]  /*157d0*/  ISETP.NE.AND P0, PT, R8, RZ, PT ;  /* 0x000000ff0800720c */ /* 0x000fe40003f05270 */
[----:B------:R-:W-:-:S07]  /*157e0*/  LOP3.LUT R11, RZ, R8, RZ, 0x33, !PT ;  /* 0x00000008ff0b7212 */ /* 0x000fce00078e33ff */
[----:B------:R-:W-:Y:S02]  /*157f0*/  @P3 VIADD R6, R6, 0x1 ;  /* 0x0000000106063836 */ /* 0x000fe40000000000 */
[----:B------:R-:W-:-:S03]  /*15800*/  @P2 IADD3 R12, PT, PT, R12, 0x1, RZ ;  /* 0x000000010c0c2810 */ /* 0x000fc60007ffe0ff */
[----:B------:R-:W-:Y:S02]  /*15810*/  MOV R4, R6 ;  /* 0x0000000600047202 */ /* 0x000fe40000000f00 */
        /* <DEDUP_REMOVED lines=25> */
.L_x_13800:
        /* <DEDUP_REMOVED lines=8> */
.L_x_13801:
[----:B------:R-:W-:Y:S05]  /*15a30*/  BSYNC.RECONVERGENT B0 ;  /* 0x0000000000007941 */ /* 0x000fea0003800200 */
.L_x_13799:
[C---:B------:R-:W-:Y:S01]  /*15a40*/  LEA R12, P0, R150.reuse, R156, 0x5 ;  /* 0x0000009c960c7211 */ /* 0x040fe200078028ff */
[C---:B------:R-:W-:Y:S01]  /*15a50*/  IMAD.SHL.U32 R4, R150.reuse, 0x20, RZ ;  /* 0x0000002096047824 */ /* 0x040fe200078e00ff */
[C-C-:B------:R-:W-:Y:S01]  /*15a60*/  SHF.L.U64.HI R6, R150.reuse, 0x5, R151.reuse ;  /* 0x0000000596067819 */ /* 0x140fe20000010297 */
[----:B------:R-:W-:Y:S01]  /*15a70*/  @!P4 IMAD.MOV.U32 R10, RZ, RZ, R156 ;  /* 0x000000ffff0ac224 */ /* 0x000fe200078e009c */
[----:B------:R-:W-:Y:S01]  /*15a80*/  LEA.HI.X R13, R150, R155, R151, 0x5, P0 ;  /* 0x0000009b960d7211 */ /* 0x000fe200000f2c97 */
[----:B------:R-:W-:Y:S01]  /*15a90*/  @!P4 IMAD.MOV.U32 R11, RZ, RZ, R155 ;  /* 0x000000ffff0bc224 */ /* 0x000fe200078e009b */
[----:B------:R-:W-:-:S04]  /*15aa0*/  IADD3 R8, P0, PT, R4, R12, RZ ;  /* 0x0000000c04087210 */ /* 0x000fc80007f1e0ff */
        /* <DEDUP_REMOVED lines=16> */
[----:B-1----:R-:W-:-:S05]  /*15bb0*/  IADD3 R10, P0, PT, R8, R4, RZ ;  /* 0x00000004080a7210 */ /* 0x002fca0007f1e0ff */
[----:B------:R-:W-:Y:S01]  /*15bc0*/  IMAD.X R11, R9, 0x1, R6, P0 ;  /* 0x00000001090b7824 */ /* 0x000fe200000e0606 */
[----:B------:R-:W-:-:S04]  /*15bd0*/  IADD3 R14, P0, PT, R10, R4, RZ ;  /* 0x000000040a0e7210 */ /* 0x000fc80007f1e0ff */
[----:B------:R-:W-:Y:S01]  /*15be0*/  @!PT LDS RZ, [RZ] ;  /* 0x00000000fffff984 */ /* 0x000fe20000000800 */
[----:B------:R-:W-:Y:S01]  /*15bf0*/  @!PT LDS RZ, [RZ] ;  /* 0x00000000fffff984 */ /* 0x000fe20000000800 */
[----:B------:R-:W-:Y:S01]  /*15c00*/  @!PT LDS RZ, [RZ] ;  /* 0x00000000fffff984 */ /* 0x000fe20000000800 */
[----:B------:R1:W-:Y:S01]  /*15c10*/  @!P4 LDGSTS.E.BYPASS.LTC128B.128 [R165+0x3800], desc[UR4][R10.64] ;  /* 0x038000000aa5cfae */ /* 0x0003e2000b981a04 */
[--C-:B------:R-:W-:Y:S01]  /*15c20*/  IMAD.X R15, R11, 0x1, R6.reuse, P0 ;  /* 0x000000010b0f7824 */ /* 0x100fe200000e0606 */
[-C--:B---3--:R-:W-:Y:S02]  /*15c30*/  IADD3 R12, P0, PT, R14, R4.reuse, RZ ;  /* 0x000000040e0c7210 */ /* 0x088fe40007f1e0ff */
[----:B------:R2:W-:Y:S03]  /*15c40*/  @P4 STS.128 [R165+0x3800], RZ ;  /* 0x003800ffa5004388 */ /* 0x0005e60000000c00 */
[--C-:B------:R-:W-:Y:S01]  /*15c50*/  IMAD.X R13, R15, 0x1, R6.reuse, P0 ;  /* 0x000000010f0d7824 */ /* 0x100fe200000e0606 */
[-C--:B----4-:R-:W-:Y:S01]  /*15c60*/  IADD3 R8, P0, PT, R12, R4.reuse, RZ ;  /* 0x000000040c087210 */ /* 0x090fe20007f1e0ff */
        /* <DEDUP_REMOVED lines=16> */
[----:B------:R2:W-:Y:S02]  /*15d70*/  @P4 STS.128 [R165+0x5000], RZ ;  /* 0x005000ffa5004388 */ /* 0x0005e40000000c00 */
[----:B------:R-:W-:-:S05]  /*15d80*/  @!P4 IMAD.X R11, R9, 0x1, R6, P0 ;  /* 0x00000001090bc824 */ /* 0x000fca00000e0606 */
[----:B------:R-:W-:Y:S01]  /*15d90*/  @!PT LDS RZ, [RZ] ;  /* 0x00000000fffff984 */ /* 0x000fe20000000800 */
[----:B------:R-:W-:Y:S01]  /*15da0*/  @!PT LDS RZ, [RZ] ;  /* 0x00000000fffff984 */ /* 0x000fe20000000800 */
[----:B------:R-:W-:Y:S01]  /*15db0*/  @!PT LDS RZ, [RZ] ;  /* 0x00000000fffff984 */ /* 0x000fe20000000800 */
[----:B------:R2:W-:Y:S04]  /*15dc0*/  @!P4 LDGSTS.E.BYPASS.LTC128B.128 [R165+0x5800], desc[UR4][R10.64] ;  /* 0x058000000aa5cfae */ /* 0x0005e8000b981a04 */
[----:B------:R2:W-:Y:S04]  /*15dd0*/  @P4 STS.128 [R165+0x5800], RZ ;  /* 0x005800ffa5004388 */ /* 0x0005e80000000c00 */
[----:B------:R-:W0:Y:S02]  /*15de0*/  LDGDEPBAR ;  /* 0x00000000000079af */ /* 0x000e240000000000 */
.L_x_13798:
[----:B------:R-:W-:Y:S05]  /*15df0*/  BSYNC.RECONVERGENT B1 ;  /* 0x0000000000017941 */ /* 0x000fea0003800200 */
.L_x_13797:
[----:B------:R-:W3:Y:S01]  /*15e00*/  LD.E R43, desc[UR4][R102.64+0xdc] ;  /* 0x0000dc04662b7980 */ /* 0x000ee2000c101900 */
[----:B------:R-:W-:Y:S02]  /*15e10*/  FMNMX3.FTZ R4, R0, R237, R235, !PT ;  /* 0x000000ed00047276 */ /* 0x000fe400078100eb */
        /* <DEDUP_REMOVED lines=26> */
[----:B--2---:R-:W-:Y:S02]  /*15fc0*/  FMNMX3.FTZ R13, R6, R109, R111, !PT ;  /* 0x0000006d060d7276 */ /* 0x004fe4000781006f */
        /* <DEDUP_REMOVED lines=17> */
[----:B------:R-:W-:-:S05]  /*160e0*/  FSEL R9, R40, RZ, P0 ;  /* 0x000000ff28097208 */ /* 0x000fca0000000000 */
[----:B------:R-:W-:Y:S01]  /*160f0*/  FADD.FTZ R4, R0, -R9 ;  /* 0x8000000900047221 */ /* 0x000fe20000010000 */
[C---:B---3--:R-:W-:Y:S01]  /*16100*/  FMUL.FTZ R42, R43.reuse, R40 ;  /* 0x000000282b2a7220 */ /* 0x048fe20000410000 */
        /* <DEDUP_REMOVED lines=11> */
[----:B------:R-:W1:Y:S01]  /*161c0*/  LDSM.16.MT88.4 R8, [R144+0x6000] ;  /* 0x006000009008783b */ /* 0x000e620000004200 */
[-CC-:B------:R-:W-:Y:S01]  /*161d0*/  FFMA.FTZ R6, R209, R43.reuse, -R0.reuse ;  /* 0x0000002bd1067223 */ /* 0x180fe20000010800 */
[-CC-:B------:R-:W-:Y:S01]  /*161e0*/  FFMA.FTZ R122, R225, R43.reuse, -R0.reuse ;  /* 0x0000002be17a7223 */ /* 0x180fe20000010800 */
[----:B------:R-:W-:Y:S01]  /*161f0*/  FMUL.FTZ R128, R43, R128 ;  /* 0x000000802b807220 */ /* 0x000fe20000410000 */
[-CC-:B------:R-:W-:Y:S01]  /*16200*/  FFMA.FTZ R209, R5, R43.reuse, -R0.reuse ;  /* 0x0000002b05d17223 */ /* 0x180fe20000010800 */
[-C--:B------:R-:W-:Y:S01]  /*16210*/  FFMA.FTZ R114, R7, R43.reuse, -R0 ;  /* 0x0000002b07727223 */ /* 0x080fe20000010800 */
[----:B------:R-:W-:Y:S01]  /*16220*/  MUFU.EX2 R62, R62 ;  /* 0x0000003e003e7308 */ /* 0x000fe20000000800 */
[-C--:B------:R-:W-:Y:S01]  /*16230*/  FFMA.FTZ R116, R211, R43.reuse, -R42 ;  /* 0x0000002bd3747223 */ /* 0x080fe2000001082a */
        /* <DEDUP_REMOVED lines=8> */
[-C--:B------:R-:W-:Y:S01]  /*162c0*/  FFMA.FTZ R110, R203, R43.reuse, -R42 ;  /* 0x0000002bcb6e7223 */ /* 0x080fe2000001082a */
[-CC-:B------:R-:W-:Y:S01]  /*162d0*/  FFMA.FTZ R64, R219, R43.reuse, -R0.reuse ;  /* 0x0000002bdb407223 */ /* 0x180fe20000010800 */
[----:B------:R-:W3:Y:S01]  /*162e0*/  MUFU.EX2 R112, R112 ;  /* 0x0000007000707308 */ /* 0x000ee20000000800 */
[-C--:B------:R-:W-:Y:S01]  /*162f0*/  FFMA.FTZ R139, R139, R43.reuse, -R0 ;  /* 0x0000002b8b8b7223 */ /* 0x080fe20000010800 */
[-CC-:B------:R-:W-:Y:S01]  /*16300*/  FFMA.FTZ R221, R221, R43.reuse, -R42.reuse ;  /* 0x0000002bdddd7223 */ /* 0x180fe2000001082a */
[-C--:B------:R-:W-:Y:S01]  /*16310*/  FFMA.FTZ R223, R223, R43.reuse, -R42 ;  /* 0x0000002bdfdf7223 */ /* 0x080fe2000001082a */
[----:B------:R-:W-:Y:S01]  /*16320*/  MUFU.EX2 R225, R6 ;  /* 0x0000000600e17308 */ /* 0x000fe20000000800 */
[-CC-:B------:R-:W-:Y:S01]  /*16330*/  FFMA.FTZ R113, R113, R43.reuse, -R0.reuse ;  /* 0x0000002b71717223 */ /* 0x180fe20000010800 */
[----:B--2---:R-:W-:Y:S01]  /*16340*/  F2FP.F16.F32.PACK_AB R33, R120, R62 ;  /* 0x0000003e7821723e */ /* 0x004fe200000000ff */
[-CC-:B------:R-:W-:Y:S01]  /*16350*/  FFMA.FTZ R111, R111, R43.reuse, -R0.reuse ;  /* 0x0000002b6f6f7223 */ /* 0x180fe20000010800 */
[----:B------:R-:W2:Y:S01]  /*16360*/  MUFU.EX2 R122, R122 ;  /* 0x0000007a007a7308 */ /* 0x000ea20000000800 */
[-CC-:B------:R-:W-:Y:S01]  /*16370*/  FFMA.FTZ R63, R63, R43.reuse, -R0.reuse ;  /* 0x0000002b3f3f7223 */ /* 0x180fe20000010800 */
[-CC-:B------:R-:W-:Y:S01]  /*16380*/  FFMA.FTZ R58, R58, R43.reuse, -R0.reuse ;  /* 0x0000002b3a3a7223 */ /* 0x180fe20000010800 */
        /* <DEDUP_REMOVED lines=11> */
[----:B------:R-:W-:Y:S01]  /*16440*/  FMUL.FTZ R15, R91, R2 ;  /* 0x000000025b0f7220 */ /* 0x000fe20000410000 */
[-C--:B---3--:R-:W-:Y:S01]  /*16450*/  FMUL.FTZ R4, R96, R128.reuse ;  /* 0x0000008060047220 */ /* 0x088fe20000410000 */
[-C--:B------:R-:W-:Y:S01]  /*16460*/  FMUL.FTZ R5, R97, R128.reuse ;  /* 0x0000008061057220 */ /* 0x080fe20000410000 */
[-C--:B------:R-:W-:Y:S01]  /*16470*/  FMUL.FTZ R12, R88, R128.reuse ;  /* 0x00000080580c7220 */ /* 0x080fe20000410000 */
[----:B------:R-:W-:Y:S01]  /*16480*/  FMUL.FTZ R13, R89, R128 ;  /* 0x00000080590d7220 */ /* 0x000fe20000410000 */
[-C--:B------:R-:W-:Y:S01]  /*16490*/  FMUL.FTZ R22, R82, R2.reuse ;  /* 0x0000000252167220 */ /* 0x080fe20000410000 */
[----:B------:R-:W-:Y:S01]  /*164a0*/  FMUL.FTZ R23, R83, R2 ;  /* 0x0000000253177220 */ /* 0x000fe20000410000 */
[-C--:B------:R-:W-:Y:S01]  /*164b0*/  FMUL.FTZ R20, R80, R128.reuse ;  /* 0x0000008050147220 */ /* 0x080fe20000410000 */
[----:B------:R-:W-:Y:S01]  /*164c0*/  FMUL.FTZ R21, R81, R128 ;  /* 0x0000008051157220 */ /* 0x000fe20000410000 */
[----:B--2---:R-:W-:Y:S01]  /*164d0*/  F2FP.F16.F32.PACK_AB R34, R114, R209 ;  /* 0x000000d17222723e */ /* 0x004fe200000000ff */
        /* <DEDUP_REMOVED lines=25> */
[----:B------:R-:W-:Y:S02]  /*16670*/  FADD.FTZ R122, R122, R225 ;  /* 0x000000e17a7a7221 */ /* 0x000fe40000010000 */
[----:B------:R-:W-:Y:S01]  /*16680*/  HMMA.16816.F32 R12, R32, R16, R12 ;  /* 0x00000010200c723c */ /* 0x000fe2000000180c */
[----:B------:R-:W-:Y:S01]  /*16690*/  MUFU.EX2 R118, R118 ;  /* 0x0000007600767308 */ /* 0x000fe20000000800 */
[----:B------:R-:W-:-:S03]  /*166a0*/  FADD.FTZ R209, R209, R122 ;  /* 0x0000007ad1d17221 */ /* 0x000fc60000010000 */
        /* <DEDUP_REMOVED lines=8> */
[----:B------:R-:W2:Y:S03]  /*16730*/  MUFU.EX2 R110, R110 ;  /* 0x0000006e006e7308 */ /* 0x000ea60000000800 */
[C---:B------:R-:W-:Y:S01]  /*16740*/  HMMA.16816.F32 R16, R32.reuse, R18, R84 ;  /* 0x000000122010723c */ /* 0x040fe20000001854 */
[----:B------:R-:W-:Y:S01]  /*16750*/  MUFU.EX2 R64, R64 ;  /* 0x0000004000407308 */ /* 0x000fe20000000800 */
[----:B------:R-:W-:Y:S03]  /*16760*/  LDSM.16.MT88.4 R84, [R140+0x7800] ;  /* 0x007800008c54783b */ /* 0x000fe60000004200 */
[----:B------:R-:W-:Y:S03]  /*16770*/  MUFU.EX2 R139, R139 ;  /* 0x0000008b008b7308 */ /* 0x000fe60000000800 */
[C---:B------:R-:W-:Y:S01]  /*16780*/  HMMA.16816.F32 R24, R32.reuse, R26, R76 ;  /* 0x0000001a2018723c */ /* 0x040fe2000000184c */
[----:B------:R-:W-:Y:S07]  /*16790*/  LDSM.16.MT88.4 R76, [R107+0x7800] ;  /* 0x007800006b4c783b */ /* 0x000fee0000004200 */
[----:B------:R-:W-:Y:S01]  /*167a0*/  HMMA.16816.F32 R28, R32, R36, R28 ;  /* 0x00000024201c723c */ /* 0x000fe2000000181c */
[----:B-1----:R-:W-:-:S07]  /*167b0*/  F2FP.F16.F32.PACK_AB R37, R116, R211 ;  /* 0x000000d37425723e */ /* 0x002fce00000000ff */
[----:B------:R-:W-:Y:S01]  /*167c0*/  HMMA.16816.F32 R32, R32, R38, R68 ;  /* 0x000000262020723c */ /* 0x000fe20000001844 */
[-C--:B------:R-:W-:Y:S01]  /*167d0*/  FFMA.FTZ R38, R199, R43.reuse, -R0 ;  /* 0x0000002bc7267223 */ /* 0x080fe20000010800 */
[----:B------:R-:W-:Y:S01]  /*167e0*/  FFMA.FTZ R69, R185, R2, R62 ;  /* 0x00000002b9457223 */ /* 0x000fe2000001003e */
[----:B------:R-:W1:Y:S01]  /*167f0*/  MUFU.EX2 R199, R233 ;  /* 0x000000e900c77308 */ /* 0x000e620000000800 */
[-CC-:B------:R-:W-:Y:S01]  /*16800*/  FFMA.FTZ R185, R181, R43.reuse, -R0.reuse ;  /* 0x0000002bb5b97223 */ /* 0x180fe20000010800 */
[-C--:B------:R-:W-:Y:S01]  /*16810*/  FFMA.FTZ R62, R217, R43.reuse, -R0 ;  /* 0x0000002bd93e7223 */ /* 0x080fe20000010800 */
[----:B------:R-:W-:Y:S01]  /*16820*/  FFMA.FTZ R2, R215, R43, -R42 ;  /* 0x0000002bd7027223 */ /* 0x000fe2000001082a */
[----:B------:R-:W3:Y:S01]  /*16830*/  MUFU.EX2 R213, R38 ;  /* 0x0000002600d57308 */ /* 0x000ee20000000800 */
[----:B------:R-:W-:Y:S01]  /*16840*/  FADD.FTZ R120, R120, R69 ;  /* 0x0000004578787221 */ /* 0x000fe20000010000 */
[----:B--2---:R-:W-:Y:S02]  /*16850*/  F2FP.F16.F32.PACK_AB R69, R110, R203 ;  /* 0x000000cb6e45723e */ /* 0x004fe400000000ff */
[----:B------:R-:W-:Y:S01]  /*16860*/  MUFU.EX2 R181, R223 ;  /* 0x000000df00b57308 */ /* 0x000fe20000000800 */
[----:B------:R-:W-:-:S03]  /*16870*/  FADD.FTZ R207, R207, R120 ;  /* 0x00000078cfcf7221 */ /* 0x000fc60000010000 */
[----:B------:R-:W2:Y:S01]  /*16880*/  MUFU.EX2 R185, R185 ;  /* 0x000000b900b97308 */ /* 0x000ea20000000800 */
[----:B------:R-:W-:Y:S01]  /*16890*/  FADD.FTZ R112, R112, R207 ;  /* 0x000000cf70707221 */ /* 0x000fe20000010000 */
[----:B-1----:R-:W-:Y:S02]  /*168a0*/  F2FP.F16.F32.PACK_AB R39, R66, R199 ;  /* 0x000000c74227723e */ /* 0x002fe400000000ff */
[----:B------:R-:W1:Y:S01]  /*168b0*/  MUFU.EX2 R62, R62 ;  /* 0x0000003e003e7308 */ /* 0x000e620000000800 */
[----:B------:R-:W-:Y:S01]  /*168c0*/  FADD.FTZ R211, R211, R112 ;  /* 0x00000070d3d37221 */ /* 0x000fe20000010000 */
[----:B---3--:R-:W-:Y:S01]  /*168d0*/  F2FP.F16.F32.PACK_AB R36, R118, R213 ;  /* 0x000000d57624723e */ /* 0x008fe200000000ff */
[----:B------:R-:W-:Y:S01]  /*168e0*/  FADD.FTZ R213, R213, R114 ;  /* 0x00000072d5d57221 */ /* 0x000fe20000010000 */
[----:B------:R-:W-:Y:S01]  /*168f0*/  F2FP.F16.F32.PACK_AB R38, R108, R201 ;  /* 0x000000c96c26723e */ /* 0x000fe200000000ff */
[----:B------:R-:W3:Y:S01]  /*16900*/  MUFU.EX2 R2, R2 ;  /* 0x0000000200027308 */ /* 0x000ee20000000800 */
[-CC-:B------:R-:W-:Y:S01]  /*16910*/  FFMA.FTZ R114, R115, R43.reuse, -R0.reuse ;  /* 0x0000002b73727223 */ /* 0x180fe20000010800 */
[----:B------:R-:W-:Y:S01]  /*16920*/  FFMA.FTZ R112, R109, R43, -R0 ;  /* 0x0000002b6d707223 */ /* 0x000fe20000010800 */
[----:B------:R-:W-:Y:S01]  /*16930*/  FADD.FTZ R116, R116, R211 ;  /* 0x000000d374747221 */ /* 0x000fe20000010000 */
[----:B------:R-:W-:Y:S01]  /*16940*/  MUFU.EX2 R109, R113 ;  /* 0x00000071006d7308 */ /* 0x000fe20000000800 */
[----:B--2---:R-:W-:Y:S01]  /*16950*/  F2FP.F16.F32.PACK_AB R68, R64, R185 ;  /* 0x000000b94044723e */ /* 0x004fe200000000ff */
[C---:B------:R-:W-:Y:S01]  /*16960*/  HMMA.16816.F32 R4, R36.reuse, R44, R4 ;  /* 0x0000002c2404723c */ /* 0x040fe20000001804 */
[----:B------:R-:W-:Y:S01]  /*16970*/  FADD.FTZ R199, R199, R116 ;  /* 0x00000074c7c77221 */ /* 0x000fe20000010000 */
[----:B------:R-:W-:Y:S01]  /*16980*/  MUFU.EX2 R114, R114 ;  /* 0x0000007200727308 */ /* 0x000fe20000000800 */
[----:B-1----:R-:W-:Y:S01]  /*16990*/  F2FP.F16.F32.PACK_AB R70, R62, R139 ;  /* 0x0000008b3e46723e */ /* 0x002fe200000000ff */
[----:B------:R-:W-:Y:S01]  /*169a0*/  FADD.FTZ R118, R118, R213 ;  /* 0x000000d576767221 */ /* 0x000fe20000010000 */
[----:B------:R-:W-:Y:S01]  /*169b0*/  FADD.FTZ R116, R66, R199 ;  /* 0x000000c742747221 */ /* 0x000fe20000010000 */
[----:B------:R-:W-:Y:S01]  /*169c0*/  MUFU.EX2 R112, R112 ;  /* 0x0000007000707308 */ /* 0x000fe20000000800 */
[----:B------:R-:W-:Y:S01]  /*169d0*/  FFMA.FTZ R66, R67, R43, -R42 ;  /* 0x0000002b43427223 */ /* 0x000fe2000001082a */
[----:B------:R-:W-:Y:S01]  /*169e0*/  HMMA.16816.F32 R8, R36, R46, R8 ;  /* 0x0000002e2408723c */ /* 0x000fe20000001808 */
[----:B------:R-:W1:Y:S01]  /*169f0*/  LDSM.16.MT88.4 R44, [R140+0x6800] ;  /* 0x006800008c2c783b */ /* 0x000e620000004200 */
[----:B---3--:R-:W-:Y:S01]  /*16a00*/  F2FP.F16.F32.PACK_AB R71, R2, R181 ;  /* 0x000000b50247723e */ /* 0x008fe200000000ff */
[----:B------:R-:W-:Y:S01]  /*16a10*/  FFMA.FTZ R67, R52, R43, -R0 ;  /* 0x0000002b34437223 */ /* 0x000fe20000010800 */
[----:B------:R-:W-:Y:S01]  /*16a20*/  FADD.FTZ R201, R201, R118 ;  /* 0x00000076c9c97221 */ /* 0x000fe20000010000 */
[----:B------:R-:W-:Y:S01]  /*16a30*/  MUFU.EX2 R66, R66 ;  /* 0x0000004200427308 */ /* 0x000fe20000000800 */
[----:B------:R-:W-:-:S02]  /*16a40*/  FADD.FTZ R203, R203, R116 ;  /* 0x00000074cbcb7221 */ /* 0x000fc40000010000 */
[----:B------:R-:W-:Y:S01]  /*16a50*/  FADD.FTZ R108, R108, R201 ;  /* 0x000000c96c6c7221 */ /* 0x000fe20000010000 */
[----:B------:R-:W-:Y:S01]  /*16a60*/  MUFU.EX2 R67, R67 ;  /* 0x0000004300437308 */ /* 0x000fe20000000800 */
[----:B------:R-:W-:Y:S02]  /*16a70*/  FADD.FTZ R110, R110, R203 ;  /* 0x000000cb6e6e7221 */ /* 0x000fe40000010000 */
[----:B------:R-:W-:Y:S02]  /*16a80*/  FADD.FTZ R185, R185, R108 ;  /* 0x0000006cb9b97221 */ /* 0x000fe40000010000 */
[----:B------:R-:W-:Y:S02]  /*16a90*/  FADD.FTZ R181, R181, R110 ;  /* 0x0000006eb5b57221 */ /* 0x000fe40000010000 */
[----:B------:R-:W-:Y:S02]  /*16aa0*/  FADD.FTZ R64, R64, R185 ;  /* 0x000000b940407221 */ /* 0x000fe40000010000 */
        /* <DEDUP_REMOVED lines=22> */
[----:B------:R-:W-:-:S02]  /*16c10*/  FFMA.FTZ R46, R105, R43, -R42 ;  /* 0x0000002b692e7223 */ /* 0x000fc4000001082a */
[----:B------:R3:W-:Y:S04]  /*16c20*/  MUFU.EX2 R105, R111 ;  /* 0x0000006f00697308 */ /* 0x0007e80000000800 */
[----:B------:R-:W-:Y:S04]  /*16c30*/  MUFU.EX2 R47, R47 ;  /* 0x0000002f002f7308 */ /* 0x000fe80000000800 */
[----:B------:R-:W-:Y:S01]  /*16c40*/  MUFU.EX2 R46, R46 ;  /* 0x0000002e002e7308 */ /* 0x000fe20000000800 */
[----:B-1----:R-:W-:Y:S01]  /*16c50*/  HMMA.16816.F32 R28, R68, R4, R28 ;  /* 0x00000004441c723c */ /* 0x002fe2000000181c */
[-C--:B---3--:R-:W-:Y:S01]  /*16c60*/  FFMA.FTZ R111, R48, R43.reuse, -R0 ;  /* 0x0000002b306f7223 */ /* 0x088fe20000010800 */
[----:B------:R-:W-:-:S05]  /*16c70*/  FFMA.FTZ R48, R55, R43, -R42 ;  /* 0x0000002b37307223 */ /* 0x000fca000001082a */
[----:B------:R-:W-:Y:S04]  /*16c80*/  MUFU.EX2 R111, R111 ;  /* 0x0000006f006f7308 */ /* 0x000fe80000000800 */
[----:B------:R-:W-:Y:S01]  /*16c90*/  MUFU.EX2 R48, R48 ;  /* 0x0000003000307308 */ /* 0x000fe20000000800 */
        /* <DEDUP_REMOVED lines=101> */
[----:B------:R-:W3:Y:S01]  /*172f0*/  MUFU.EX2 R61, R5 ;  /* 0x00000005003d7308 */ /* 0x000ee20000000800 */
[----:B------:R-:W4:Y:S01]  /*17300*/  LDSM.16.MT88.4 R16, [R107+0x9000] ;  /* 0x009000006b10783b */ /* 0x000f220000004200 */
[-C--:B------:R-:W-:Y:S01]  /*17310*/  FFMA.FTZ R54, R60, R43.reuse, -R0 ;  /* 0x0000002b3c367223 */ /* 0x080fe20000010800 */
[----:B------:R-:W-:Y:S01]  /*17320*/  FFMA.FTZ R0, R51, R43, -R42 ;  /* 0x0000002b33007223 */ /* 0x000fe2000001082a */
[----:B------:R-:W5:Y:S04]  /*17330*/  MUFU.EX2 R65, R65 ;  /* 0x0000004100417308 */ /* 0x000f680000000800 */
[----:B------:R-:W1:Y:S04]  /*17340*/  MUFU.EX2 R52, R4 ;  /* 0x0000000400347308 */ /* 0x000e680000000800 */
[----:B------:R-:W2:Y:S01]  /*17350*/  MUFU.EX2 R50, R50 ;  /* 0x0000003200327308 */ /* 0x000ea20000000800 */
[----:B---3--:R-:W-:Y:S01]  /*17360*/  F2FP.F16.F32.PACK_AB R5, R61, R66 ;  /* 0x000000423d05723e */ /* 0x008fe200000000ff */
[----:B------:R-:W-:-:S02]  /*17370*/  FADD.FTZ R66, R66, R45 ;  /* 0x0000002d42427221 */ /* 0x000fc40000010000 */
[----:B------:R-:W-:Y:S01]  /*17380*/  MUFU.EX2 R0, R0 ;  /* 0x0000000000007308 */ /* 0x000fe20000000800 */
[----:B-----5:R-:W-:Y:S01]  /*17390*/  F2FP.F16.F32.PACK_AB R7, R48, R65 ;  /* 0x000000413007723e */ /* 0x020fe200000000ff */
[----:B------:R-:W-:Y:S02]  /*173a0*/  FADD.FTZ R66, R61, R66 ;  /* 0x000000423d427221 */ /* 0x000fe40000010000 */
[----:B------:R-:W-:Y:S01]  /*173b0*/  MUFU.EX2 R54, R54 ;  /* 0x0000003600367308 */ /* 0x000fe20000000800 */
[----:B-1----:R-:W-:Y:S01]  /*173c0*/  F2FP.F16.F32.PACK_AB R4, R52, R111 ;  /* 0x0000006f3404723e */ /* 0x002fe200000000ff */
[----:B------:R-:W-:Y:S01]  /*173d0*/  FADD.FTZ R65, R65, R66 ;  /* 0x0000004241417221 */ /* 0x000fe20000010000 */
[----:B--2---:R-:W-:-:S03]  /*173e0*/  F2FP.F16.F32.PACK_AB R6, R50, R67 ;  /* 0x000000433206723e */ /* 0x004fc600000000ff */
[----:B------:R-:W-:-:S04]  /*173f0*/  FADD.FTZ R48, R48, R65 ;  /* 0x0000004130307221 */ /* 0x000fc80000010000 */
[C---:B------:R-:W-:Y:S08]  /*17400*/  HMMA.16816.F32 R88, R4.reuse, R8, R88 ;  /* 0x000000080458723c */ /* 0x040ff00000001858 */
[C---:B------:R-:W-:Y:S01]  /*17410*/  HMMA.16816.F32 R84, R4.reuse, R10, R84 ;  /* 0x0000000a0454723c */ /* 0x040fe20000001854 */
[----:B------:R-:W1:Y:S07]  /*17420*/  LDSM.16.MT88.4 R8, [R144+0x9800] ;  /* 0x009800009008783b */ /* 0x000e6e0000004200 */
[----:B------:R-:W-:Y:S01]  /*17430*/  HMMA.16816.F32 R72, R4, R12, R72 ;  /* 0x0000000c0448723c */ /* 0x000fe20000001848 */
[----:B------:R-:W-:-:S04]  /*17440*/  FADD.FTZ R13, R139, R64 ;  /* 0x000000408b0d7221 */ /* 0x000fc80000010000 */
[----:B------:R-:W-:-:S03]  /*17450*/  FADD.FTZ R13, R62, R13 ;  /* 0x0000000d3e0d7221 */ /* 0x000fc60000010000 */
[----:B------:R-:W-:Y:S01]  /*17460*/  HMMA.16816.F32 R96, R4, R20, R96 ;  /* 0x000000140460723c */ /* 0x000fe20000001860 */
[----:B------:R-:W-:Y:S01]  /*17470*/  FADD.FTZ R38, R38, R13 ;  /* 0x0000000d26267221 */ /* 0x000fe20000010000 */
[----:B------:R-:W-:Y:S01]  /*17480*/  FFMA.FTZ R20, R49, R43, -R42 ;  /* 0x0000002b31147223 */ /* 0x000fe2000001082a */
[----:B------:R-:W2:Y:S02]  /*17490*/  MUFU.EX2 R21, R63 ;  /* 0x0000003f00157308 */ /* 0x000ea40000000800 */
[----:B------:R-:W-:-:S03]  /*174a0*/  FADD.FTZ R38, R35, R38 ;  /* 0x0000002623267221 */ /* 0x000fc60000010000 */
[C---:B------:R-:W-:Y:S01]  /*174b0*/  HMMA.16816.F32 R92, R4.reuse, R22, R92 ;  /* 0x00000016045c723c */ /* 0x040fe2000000185c */
[-CC-:B------:R-:W-:Y:S01]  /*174c0*/  FFMA.FTZ R23, R53, R43.reuse, -R42.reuse ;  /* 0x0000002b35177223 */ /* 0x180fe2000001082a */
[----:B------:R-:W-:Y:S01]  /*174d0*/  FFMA.FTZ R42, R59, R43, -R42 ;  /* 0x0000002b3b2a7223 */ /* 0x000fe2000001082a */
[----:B------:R-:W-:Y:S01]  /*174e0*/  FADD.FTZ R37, R37, R38 ;  /* 0x0000002625257221 */ /* 0x000fe20000010000 */
[----:B------:R-:W-:Y:S01]  /*174f0*/  MUFU.EX2 R20, R20 ;  /* 0x0000001400147308 */ /* 0x000fe20000000800 */
[----:B------:R-:W-:Y:S02]  /*17500*/  MOV R59, R3 ;  /* 0x00000003003b7202 */ /* 0x000fe40000000f00 */
[----:B------:R-:W-:Y:S01]  /*17510*/  FADD.FTZ R34, R34, R37 ;  /* 0x0000002522227221 */ /* 0x000fe20000010000 */
[----:B------:R-:W3:Y:S01]  /*17520*/  MUFU.EX2 R23, R23 ;  /* 0x0000001700177308 */ /* 0x000ee20000000800 */
[C---:B----4-:R-:W-:Y:S02]  /*17530*/  HMMA.16816.F32 R80, R4.reuse, R16, R80 ;  /* 0x000000100450723c */ /* 0x050fe40000001850 */
[----:B------:R-:W-:Y:S01]  /*17540*/  FADD.FTZ R29, R29, R34 ;  /* 0x000000221d1d7221 */ /* 0x000fe20000010000 */
[----:B------:R-:W-:Y:S03]  /*17550*/  MUFU.EX2 R22, R58 ;  /* 0x0000003a00167308 */ /* 0x000fe60000000800 */
[----:B------:R-:W-:Y:S01]  /*17560*/  FADD.FTZ R26, R26, R29 ;  /* 0x0000001d1a1a7221 */ /* 0x000fe20000010000 */
[----:B------:R-:W4:Y:S01]  /*17570*/  MUFU.EX2 R43, R104 ;  /* 0x00000068002b7308 */ /* 0x000f220000000800 */
[----:B------:R-:W-:Y:S01]  /*17580*/  HMMA.16816.F32 R76, R4, R18, R76 ;  /* 0x00000012044c723c */ /* 0x000fe2000000184c */
[----:B------:R-:W5:Y:S01]  /*17590*/  LDSM.16.MT88.4 R16, [R140+0x9800] ;  /* 0x009800008c10783b */ /* 0x000f620000004200 */
[----:B------:R-:W-:Y:S01]  /*175a0*/  FADD.FTZ R31, R31, R26 ;  /* 0x0000001a1f1f7221 */ /* 0x000fe20000010000 */
[----:B------:R-:W1:Y:S03]  /*175b0*/  MUFU.EX2 R185, R42 ;  /* 0x0000002a00b97308 */ /* 0x000e660000000800 */
[----:B------:R-:W-:-:S02]  /*175c0*/  FADD.FTZ R31, R30, R31 ;  /* 0x0000001f1e1f7221 */ /* 0x000fc40000010000 */
[----:B------:R-:W-:Y:S01]  /*175d0*/  HMMA.16816.F32 R68, R4, R14, R68 ;  /* 0x0000000e0444723c */ /* 0x000fe20000001844 */
[----:B--2---:R-:W-:Y:S01]  /*175e0*/  F2FP.F16.F32.PACK_AB R4, R21, R54 ;  /* 0x000000361504723e */ /* 0x004fe200000000ff */
[----:B------:R-:W-:Y:S01]  /*175f0*/  FADD.FTZ R114, R114, R31 ;  /* 0x0000001f72727221 */ /* 0x000fe20000010000 */
[----:B---3--:R-:W-:Y:S01]  /*17600*/  F2FP.F16.F32.PACK_AB R5, R0, R23 ;  /* 0x000000170005723e */ /* 0x008fe200000000ff */
[----:B------:R-:W2:Y:S01]  /*17610*/  LDSM.16.MT88.4 R12, [R107+0x9800] ;  /* 0x009800006b0c783b */ /* 0x000ea20000004200 */
[----:B----4-:R-:W-:Y:S01]  /*17620*/  F2FP.F16.F32.PACK_AB R6, R43, R22 ;  /* 0x000000162b06723e */ /* 0x010fe200000000ff */
[----:B------:R-:W-:Y:S01]  /*17630*/  FADD.FTZ R109, R109, R114 ;  /* 0x000000726d6d7221 */ /* 0x000fe20000010000 */
[----:B------:R-:W-:Y:S01]  /*17640*/  FADD.FTZ R23, R23, R48 ;  /* 0x0000003017177221 */ /* 0x000fe20000010000 */
[----:B-1----:R-:W-:Y:S02]  /*17650*/  F2FP.F16.F32.PACK_AB R7, R185, R20 ;  /* 0x00000014b907723e */ /* 0x002fe400000000ff */
[----:B------:R-:W-:Y:S01]  /*17660*/  FADD.FTZ R112, R112, R109 ;  /* 0x0000006d70707221 */ /* 0x000fe20000010000 */
[----:B------:R-:W-:Y:S01]  /*17670*/  FADD.FTZ R23, R0, R23 ;  /* 0x0000001700177221 */ /* 0x000fe20000010000 */
[----:B------:R-:W-:-:S02]  /*17680*/  MOV R0, R40 ;  /* 0x0000002800007202 */ /* 0x000fc40000000f00 */
[----:B------:R-:W-:Y:S01]  /*17690*/  FADD.FTZ R112, R105, R112 ;  /* 0x0000007069707221 */ /* 0x000fe20000010000 */
[----:B------:R-:W-:Y:S01]  /*176a0*/  FADD.FTZ R20, R20, R23 ;  /* 0x0000001714147221 */ /* 0x000fe20000010000 */
[----:B------:R-:W-:Y:S01]  /*176b0*/  HMMA.16816.F32 R96, R4, R8, R96 ;  /* 0x000000080460723c */ /* 0x000fe20000001860 */
[----:B------:R-:W-:Y:S01]  /*176c0*/  @P0 MOV R0, R40 ;  /* 0x0000002800000202 */ /* 0x000fe20000000f00 */
[----:B------:R-:W-:Y:S01]  /*176d0*/  FADD.FTZ R111, R111, R112 ;  /* 0x000000706f6f7221 */ /* 0x000fe20000010000 */
[----:B------:R-:W-:-:S03]  /*176e0*/  FADD.FTZ R185, R185, R20 ;  /* 0x00000014b9b97221 */ /* 0x000fc60000010000 */
[----:B------:R-:W-:Y:S02]  /*176f0*/  FADD.FTZ R52, R52, R111 ;  /* 0x0000006f34347221 */ /* 0x000fe40000010000 */
[----:B------:R-:W-:Y:S01]  /*17700*/  HMMA.16816.F32 R92, R4, R10, R92 ;  /* 0x0000000a045c723c */ /* 0x000fe2000000185c */
[----:B------:R-:W1:Y:S01]  /*17710*/  LDSM.16.MT88.4 R8, [R106+0x9800] ;  /* 0x009800006a08783b */ /* 0x000e620000004200 */
[----:B------:R-:W-:-:S04]  /*17720*/  FADD.FTZ R67, R67, R52 ;  /* 0x0000003443437221 */ /* 0x000fc80000010000 */
[----:B------:R-:W-:Y:S02]  /*17730*/  FADD.FTZ R67, R50, R67 ;  /* 0x0000004332437221 */ /* 0x000fe40000010000 */
[----:B-----5:R-:W-:Y:S02]  /*17740*/  HMMA.16816.F32 R88, R4, R16, R88 ;  /* 0x000000100458723c */ /* 0x020fe40000001858 */
[----:B------:R-:W-:-:S04]  /*17750*/  FADD.FTZ R54, R54, R67 ;  /* 0x0000004336367221 */ /* 0x000fc80000010000 */
[----:B------:R-:W-:Y:S02]  /*17760*/  FADD.FTZ R21, R21, R54 ;  /* 0x0000003615157221 */ /* 0x000fe40000010000 */
[----:B------:R-:W-:Y:S02]  /*17770*/  HMMA.16816.F32 R84, R4, R18, R84 ;  /* 0x000000120454723c */ /* 0x000fe40000001854 */
[----:B------:R-:W-:-:S04]  /*17780*/  FADD.FTZ R22, R22, R21 ;  /* 0x0000001516167221 */ /* 0x000fc80000010000 */
[----:B------:R-:W-:Y:S02]  /*17790*/  FADD.FTZ R186, R43, R22 ;  /* 0x000000162bba7221 */ /* 0x000fe40000010000 */
[C---:B--2---:R-:W-:Y:S08]  /*177a0*/  HMMA.16816.F32 R80, R4.reuse, R12, R80 ;  /* 0x0000000c0450723c */ /* 0x044ff00000001850 */
[C---:B------:R-:W-:Y:S08]  /*177b0*/  HMMA.16816.F32 R76, R4.reuse, R14, R76 ;  /* 0x0000000e044c723c */ /* 0x040ff0000000184c */
[C---:B-1----:R-:W-:Y:S08]  /*177c0*/  HMMA.16816.F32 R72, R4.reuse, R8, R72 ;  /* 0x000000080448723c */ /* 0x042ff00000001848 */
[----:B------:R-:W-:Y:S01]  /*177d0*/  HMMA.16816.F32 R68, R4, R10, R68 ;  /* 0x0000000a0444723c */ /* 0x000fe20000001844 */
[----:B------:R-:W-:-:S04]  /*177e0*/  NOP ;  /* 0x0000000000007918 */ /* 0x000fc80000000000 */
[----:B------:R-:W-:-:S15]  /*177f0*/  @P0 BRA `(.L_x_13802) ;  /* 0x0000000000040947 */ /* 0x000fde0003800000 */
.L_x_13793:
[----:B------:R-:W-:-:S05]  /*17800*/  IADD3 R57, PT, PT, R59, -0x1, RZ ;  /* 0xffffffff3b397810 */ /* 0x000fca0007ffe0ff */
.L_x_13802:
[----:B------:R-:W-:Y:S05]  /*17810*/  BSYNC B2 ;  /* 0x0000000000027941 */ /* 0x000fea0003800000 */
.L_x_13792:
        /* <DEDUP_REMOVED lines=16> */
.L_x_13810:
        /* <DEDUP_REMOVED lines=80> */
.L_x_13805:
[----:B------:R-:W-:Y:S05]  /*17e20*/  BSYNC.RECONVERGENT B0 ;  /* 0x0000000000007941 */ /* 0x000fea0003800200 */
.L_x_13804:
        /* <DEDUP_REMOVED lines=67> */
[----:B------:R-:W5:Y:S04]  /*18260*/  LD.E R0, desc[UR4][R102.64+0x18c] ;  /* 0x00018c0466007980 */ /* 0x000f68000c101900 */
[----:B------:R-:W0:Y:S01]  /*18270*/  LDGDEPBAR ;  /* 0x00000000000079af */ /* 0x000e220000000000 */
[C---:B-1----:R-:W-:Y:S08]  /*18280*/  HMMA.16816.F32 R4, R108.reuse, R112, RZ ;  /* 0x000000706c04723c */ /* 0x042ff000000018ff */
[C---:B------:R-:W-:Y:S01]  /*18290*/  HMMA.16816.F32 R8, R108.reuse, R114, RZ ;  /* 0x000000726c08723c */ /* 0x040fe200000018ff */
[----:B------:R-:W-:Y:S07]  /*182a0*/  LDSM.16.M88.4 R112, [R147] ;  /* 0x000000009370783b */ /* 0x000fee0000000200 */
[C---:B--2---:R-:W-:Y:S08]  /*182b0*/  HMMA.16816.F32 R12, R108.reuse, R116, RZ ;  /* 0x000000746c0c723c */ /* 0x044ff000000018ff */
[C---:B------:R-:W-:Y:S01]  /*182c0*/  HMMA.16816.F32 R16, R108.reuse, R118, RZ ;  /* 0x000000766c10723c */ /* 0x040fe200000018ff */
[----:B------:R-:W1:Y:S07]  /*182d0*/  LDSM.16.M88.4 R116, [R143+0x2000] ;  /* 0x002000008f74783b */ /* 0x000e6e0000000200 */
        /* <DEDUP_REMOVED lines=36> */
[----:B------:R-:W1:Y:S08]  /*18520*/  LDSM.16.M88.4 R108, [R142+0x2000] ;  /* 0x002000008e6c783b */ /* 0x000e700000000200 */
[----:B------:R-:W2:Y:S01]  /*18530*/  LDSM.16.M88.4 R112, [R142+0x2800] ;  /* 0x002800008e70783b */ /* 0x000ea20000000200 */
        /* <DEDUP_REMOVED lines=26> */
[C---:B------:R-:W-:Y:S08]  /*186e0*/  HMMA.16816.F32 R8, R108.reuse, R114, R8 ;  /* 0x000000726c08723c */ /* 0x040ff00000001808 */
[C---:B--2---:R-:W-:Y:S03]  /*186f0*/  HMMA.16816.F32 R12, R108.reuse, R116, R12 ;  /* 0x000000746c0c723c */ /* 0x044fe6000000180c */
        /* <DEDUP_REMOVED lines=24> */
[----:B------:R-:W1:Y:S01]  /*18880*/  MUFU.TANH R189, R189 ;  /* 0x000000bd00bd7308 */ /* 0x000e620000002400 */
        /* <DEDUP_REMOVED lines=44> */
[C---:B-----5:R-:W-:Y:S08]  /*18b50*/  HMMA.16816.F32 R44, R108.reuse, R8, R44 ;  /* 0x000000086c2c723c */ /* 0x060ff0000000182c */
[----:B------:R1:W1:Y:S01]  /*18b60*/  MUFU.TANH R209, R20 ;  /* 0x0000001400d17308 */ /* 0x0002620000002400 */
[C---:B------:R-:W-:Y:S01]  /*18b70*/  HMMA.16816.F32 R48, R108.reuse, R10, R48 ;  /* 0x0000000a6c30723c */ /* 0x040fe20000001830 */
[----:B------:R-:W5:Y:S01]  /*18b80*/  LDSM.16.M88.4 R8, [R141+0x5800] ;  /* 0x005800008d08783b */ /* 0x000f620000000200 */
[----:B------:R-:W-:Y:S07]  /*18b90*/  DEPBAR.LE SB0, 0x0 ;  /* 0x000080000000791a */ /* 0x000fee0000000000 */
[----:B------:R-:W1:Y:S01]  /*18ba0*/  MUFU.TANH R21, R21 ;  /* 0x0000001500157308 */ /* 0x000e620000002400 */
        /* <DEDUP_REMOVED lines=26> */
[----:B------:R-:W1:Y:S01]  /*18d50*/  MUFU.TANH R27, R27 ;  /* 0x0000001b001b7308 */ /* 0x000e620000002400 */
[-C--:B------:R-:W-:Y:S01]  /*18d60*/  FMUL.FTZ R245, R60, R0.reuse ;  /* 0x000000003cf57220 */ /* 0x080fe20000410000 */
[-C--:B------:R-:W-:Y:S08]  /*18d70*/  FMUL.FTZ R60, R63, R0.reuse ;  /* 0x000000003f3c7220 */ /* 0x080ff00000410000 */
[----:B------:R4:W1:Y:S01]  /*18d80*/  MUFU.TANH R217, R28 ;  /* 0x0000001c00d97308 */ /* 0x0008620000002400 */
[-C--:B------:R-:W-:Y:S01]  /*18d90*/  FMUL.FTZ R247, R61, R0.reuse ;  /* 0x000000003df77220 */ /* 0x080fe20000410000 */
[-C--:B------:R-:W-:Y:S01]  /*18da0*/  FMUL.FTZ R61, R62, R0.reuse ;  /* 0x000000003e3d7220 */ /* 0x080fe20000410000 */
[-C--:B------:R-:W-:Y:S01]  /*18db0*/  FMUL.FTZ R63, R64, R0.reuse ;  /* 0x00000000403f7220 */ /* 0x080fe20000410000 */
[-C--:B------:R-:W-:Y:S06]  /*18dc0*/  FMUL.FTZ R64, R65, R0.reuse ;  /* 0x0000000041407220 */ /* 0x080fec0000410000 */
[----:B------:R-:W1:Y:S01]  /*18dd0*/  MUFU.TANH R29, R29 ;  /* 0x0000001d001d7308 */ /* 0x000e620000002400 */
[-C--:B------:R-:W-:Y:S01]  /*18de0*/  FMUL.FTZ R65, R66, R0.reuse ;  /* 0x0000000042417220 */ /* 0x080fe20000410000 */
[----:B--2---:R-:W-:Y:S08]  /*18df0*/  FMUL.FTZ R36, R67, R0 ;  /* 0x0000000043247220 */ /* 0x004ff00000410000 */
[----:B------:R4:W2:Y:S10]  /*18e00*/  MUFU.TANH R219, R30 ;  /* 0x0000001e00db7308 */ /* 0x0008b40000002400 */
        /* <DEDUP_REMOVED lines=115> */
.L_x_13809:
[----:B------:R-:W-:Y:S05]  /*19540*/  BSYNC.RECONVERGENT B0 ;  /* 0x0000000000007941 */ /* 0x000fea0003800200 */
.L_x_13808:
        /* <DEDUP_REMOVED lines=58> */
.L_x_13807:
[----:B------:R-:W-:Y:S05]  /*198f0*/  BSYNC.RECONVERGENT B1 ;  /* 0x0000000000017941 */ /* 0x000fea0003800200 */
.L_x_13806:
[----:B------:R-:W-:Y:S01]  /*19900*/  IABS R0, R183 ;  /* 0x000000b700007213 */ /* 0x000fe20000000000 */
[----:B------:R-:W-:Y:S01]  /*19910*/  VIADD R2, R184, 0xffffffc0 ;  /* 0xffffffc0b8027836 */ /* 0x000fe20000000000 */
[----:B------:R-:W-:Y:S01]  /*19920*/  LOP3.LUT R168, R168, 0xefffffff, RZ, 0xc0, !PT ;  /* 0xefffffffa8a87812 */ /* 0x000fe200078ec0ff */
[C---:B------:R-:W-:Y:S01]  /*19930*/  VIADD R46, R184.reuse, 0x9 ;  /* 0x00000009b82e7836 */ /* 0x040fe20000000000 */
[----:B------:R-:W-:Y:S01]  /*19940*/  I2FP.F32.S32 R0, R0 ;  /* 0x0000000000007245 */ /* 0x000fe20000201400 */
[----:B------:R-:W-:Y:S01]  /*19950*/  VIADD R50, R184, 0xffffffe1 ;  /* 0xffffffe1b8327836 */ /* 0x000fe20000000000 */
[C---:B------:R-:W-:Y:S01]  /*19960*/  ISETP.GE.AND P1, PT, R2.reuse, R179, PT ;  /* 0x000000b30200720c */ /* 0x040fe20003f26270 */
[C---:B------:R-:W-:Y:S01]  /*19970*/  VIADD R16, R183.reuse, 0x39 ;  /* 0x00000039b7107836 */ /* 0x040fe20000000000 */
[C---:B------:R-:W-:Y:S01]  /*19980*/  ISETP.GE.AND P0, PT, R2.reuse, R177, PT ;  /* 0x000000b10200720c */ /* 0x040fe20003f06270 */
[C---:B------:R-:W-:Y:S01]  /*19990*/  VIADD R12, R183.reuse, 0x31 ;  /* 0x00000031b70c7836 */ /* 0x040fe20000000000 */
[----:B------:R-:W-:Y:S01]  /*199a0*/  ISETP.GE.AND P3, PT, R2, R180, PT ;  /* 0x000000b40200720c */ /* 0x000fe20003f66270 */
[C---:B-1----:R-:W-:Y:S01]  /*199b0*/  FFMA.FTZ R33, -R176.reuse, R0, R33 ;  /* 0x00000000b0217223 */ /* 0x042fe20000010121 */
[----:B------:R-:W-:Y:S01]  /*199c0*/  IABS R16, R16 ;  /* 0x0000001000107213 */ /* 0x000fe20000000000 */
[----:B------:R-:W-:Y:S01]  /*199d0*/  FFMA.FTZ R39, -R176, R0, R39 ;  /* 0x00000000b0277223 */ /* 0x000fe20000010127 */
[----:B------:R-:W-:Y:S01]  /*199e0*/  IABS R12, R12 ;  /* 0x0000000c000c7213 */ /* 0x000fe20000000000 */
[C---:B--2---:R-:W-:Y:S01]  /*199f0*/  VIADD R9, R184.reuse, 0xffffffc1 ;  /* 0xffffffc1b8097836 */ /* 0x044fe20000000000 */
[----:B------:R-:W-:Y:S01]  /*19a00*/  I2FP.F32.S32 R16, R16 ;  /* 0x0000001000107245 */ /* 0x000fe20000201400 */
[----:B------:R-:W-:Y:S01]  /*19a10*/  VIADD R0, R184, 0xfffffff9 ;  /* 0xfffffff9b8007836 */ /* 0x000fe20000000000 */
[----:B------:R-:W-:Y:S01]  /*19a20*/  I2FP.F32.S32 R12, R12 ;  /* 0x0000000c000c7245 */ /* 0x000fe20000201400 */
[C---:B------:R-:W-:Y:S01]  /*19a30*/  VIADD R8, R183.reuse, 0x41 ;  /* 0x00000041b7087836 */ /* 0x040fe20000000000 */
[----:B------:R-:W-:Y:S01]  /*19a40*/  @P1 LOP3.LUT R168, R168, 0x10000000, RZ, 0xfc, !PT ;  /* 0x10000000a8a81812 */ /* 0x000fe200078efcff */
[----:B------:R-:W-:Y:S01]  /*19a50*/  VIADD R11, R183, 0x30 ;  /* 0x00000030b70b7836 */ /* 0x000fe20000000000 */
[----:B------:R-:W-:Y:S01]  /*19a60*/  ISETP.GE.AND P1, PT, R0, R180, PT ;  /* 0x000000b40000720c */ /* 0x000fe20003f26270 */
[----:B------:R-:W-:Y:S01]  /*19a70*/  FFMA.FTZ R3, -R176, R16, R3 ;  /* 0x00000010b0037223 */ /* 0x000fe20000010103 */
[----:B------:R-:W-:Y:S01]  /*19a80*/  IABS R8, R8 ;  /* 0x0000000800087213 */ /* 0x000fe20000000000 */
[----:B------:R-:W-:Y:S01]  /*19a90*/  VIADD R10, R184, 0xffffffc8 ;  /* 0xffffffc8b80a7836 */ /* 0x000fe20000000000 */
[----:B------:R-:W-:Y:S01]  /*19aa0*/  ISETP.GE.AND P4, PT, R2, R178, PT ;  /* 0x000000b20200720c */ /* 0x000fe20003f86270 */
[----:B------:R-:W-:Y:S01]  /*19ab0*/  FFMA.FTZ R197, -R176, R16, R197 ;  /* 0x00000010b0c57223 */ /* 0x000fe200000101c5 */
[----:B------:R-:W-:Y:S01]  /*19ac0*/  LOP3.LUT R168, R168, 0xf7ffffff, RZ, 0xc0, !PT ;  /* 0xf7ffffffa8a87812 */ /* 0x000fe200078ec0ff */
[----:B------:R-:W-:Y:S01]  /*19ad0*/  VIADD R2, R184, 0x1 ;  /* 0x00000001b8027836 */ /* 0x000fe20000000000 */
[----:B------:R-:W-:Y:S01]  /*19ae0*/  IABS R11, R11 ;  /* 0x0000000b000b7213 */ /* 0x000fe20000000000 */
[----:B------:R-:W-:Y:S01]  /*19af0*/  FFMA.FTZ R193, -R176, R12, R193 ;  /* 0x0000000cb0c17223 */ /* 0x000fe200000101c1 */
[----:B------:R-:W-:Y:S01]  /*19b00*/  FSEL R6, R33, -INF , P1 ;  /* 0xff80000021067808 */ /* 0x000fe20000800000 */
[----:B------:R-:W-:Y:S01]  /*19b10*/  VIADD R40, R184, 0xffffffc9 ;  /* 0xffffffc9b8287836 */ /* 0x000fe20000000000 */
[----:B------:R-:W-:Y:S01]  /*19b20*/  ISETP.GE.AND P1, PT, R10, R180, PT ;  /* 0x000000b40a00720c */ /* 0x000fe20003f26270 */
[----:B------:R-:W-:Y:S01]  /*19b30*/  VIADD R26, R184, 0xffffffd9 ;  /* 0xffffffd9b81a7836 */ /* 0x000fe20000000000 */
[----:B------:R-:W-:Y:S01]  /*19b40*/  FSEL R4, R3, -INF , P3 ;  /* 0xff80000003047808 */ /* 0x000fe20001800000 */
[C---:B------:R-:W-:Y:S01]  /*19b50*/  VIADD R14, R183.reuse, 0x38 ;  /* 0x00000038b70e7836 */ /* 0x040fe20000000000 */
[----:B------:R-:W-:Y:S01]  /*19b60*/  @P0 LOP3.LUT R168, R168, 0x8000000, RZ, 0xfc, !PT ;  /* 0x08000000a8a80812 */ /* 0x000fe200078efcff */
[----:B------:R-:W-:Y:S01]  /*19b70*/  IMAD.MOV.U32 R3, RZ, RZ, R8 ;  /* 0x000000ffff037224 */ /* 0x000fe200078e0008 */
[----:B------:R-:W-:Y:S01]  /*19b80*/  I2FP.F32.S32 R8, R11 ;  /* 0x0000000b00087245 */ /* 0x000fe20000201400 */
[----:B------:R-:W-:Y:S01]  /*19b90*/  VIADD R34, R184, 0xffffffd1 ;  /* 0xffffffd1b8227836 */ /* 0x000fe20000000000 */
[----:B------:R-:W-:Y:S01]  /*19ba0*/  ISETP.GE.AND P0, PT, R2, R178, PT ;  /* 0x000000b20200720c */ /* 0x000fe20003f06270 */
[----:B------:R-:W-:Y:S01]  /*19bb0*/  VIADD R11, R183, 0x21 ;  /* 0x00000021b70b7836 */ /* 0x000fe20000000000 */
[----:B------:R-:W-:Y:S01]  /*19bc0*/  FSEL R193, R193, -INF , P1 ;  /* 0xff800000c1c17808 */ /* 0x000fe20000800000 */
[----:B------:R-:W-:Y:S01]  /*19bd0*/  FFMA.FTZ R195, -R176, R8, R195 ;  /* 0x00000008b0c37223 */ /* 0x000fe200000101c3 */
[----:B------:R-:W-:Y:S01]  /*19be0*/  ISETP.GE.AND P1, PT, R9, R179, PT ;  /* 0x000000b30900720c */ /* 0x000fe20003f26270 */
[C---:B------:R-:W-:Y:S01]  /*19bf0*/  VIADD R38, R184.reuse, 0xffffffd0 ;  /* 0xffffffd0b8267836 */ /* 0x040fe20000000000 */
[----:B------:R-:W-:Y:S01]  /*19c00*/  IABS R14, R14 ;  /* 0x0000000e000e7213 */ /* 0x000fe20000000000 */
[----:B------:R-:W-:Y:S01]  /*19c10*/  VIADD R32, R184, 0xffffffd8 ;  /* 0xffffffd8b8207836 */ /* 0x000fe20000000000 */
[----:B------:R-:W-:Y:S01]  /*19c20*/  FSEL R39, R39, -INF , P0 ;  /* 0xff80000027277808 */ /* 0x000fe20000000000 */
[----:B------:R-:W-:Y:S01]  /*19c30*/  FFMA.FTZ R15, -R176, R8, R15 ;  /* 0x00000008b00f7223 */ /* 0x000fe2000001010f */
[----:B------:R-:W-:Y:S01]  /*19c40*/  ISETP.GE.AND P0, PT, R40, R180, PT ;  /* 0x000000b42800720c */ /* 0x000fe20003f06270 */
[----:B------:R-:W-:Y:S01]  /*19c50*/  VIADD R16, R184, 0xffffffe0 ;  /* 0xffffffe0b8107836 */ /* 0x000fe20000000000 */
[----:B------:R-:W-:Y:S01]  /*19c60*/  I2FP.F32.S32 R14, R14 ;  /* 0x0000000e000e7245 */ /* 0x000fe20000201400 */
[C---:B------:R-:W-:Y:S01]  /*19c70*/  FFMA.FTZ R203, -R176.reuse, R12, R203 ;  /* 0x0000000cb0cb7223 */ /* 0x040fe200000101cb */
[----:B------:R-:W-:Y:S01]  /*19c80*/  FSEL R195, R195, -INF , P0 ;  /* 0xff800000c3c37808 */ /* 0x000fe20000000000 */
[----:B------:R-:W-:Y:S01]  /*19c90*/  VIADD R12, R183, 0x29 ;  /* 0x00000029b70c7836 */ /* 0x000fe20000000000 */
[C---:B------:R-:W-:Y:S01]  /*19ca0*/  ISETP.GE.AND P0, PT, R9.reuse, R177, PT ;  /* 0x000000b10900720c */ /* 0x040fe20003f06270 */
[-C--:B------:R-:W-:Y:S01]  /*19cb0*/  FFMA.FTZ R187, -R176, R14.reuse, R187 ;  /* 0x0000000eb0bb7223 */ /* 0x080fe200000101bb */
[----:B------:R-:W-:Y:S01]  /*19cc0*/  LOP3.LUT R168, R168, 0xfbffffff, RZ, 0xc0, !PT ;  /* 0xfbffffffa8a87812 */ /* 0x000fe200078ec0ff */
[----:B------:R-:W-:Y:S01]  /*19cd0*/  FFMA.FTZ R199, -R176, R14, R199 ;  /* 0x0000000eb0c77223 */ /* 0x000fe200000101c7 */
[----:B------:R-:W-:Y:S01]  /*19ce0*/  ISETP.GE.AND P2, PT, R9, R180, PT ;  /* 0x000000b40900720c */ /* 0x000fe20003f46270 */
[C---:B------:R-:W-:Y:S01]  /*19cf0*/  VIADD R18, R183.reuse, 0x40 ;  /* 0x00000040b7127836 */ /* 0x040fe20000000000 */
[----:B------:R-:W-:Y:S01]  /*19d00*/  IABS R12, R12 ;  /* 0x0000000c000c7213 */ /* 0x000fe20000000000 */
[----:B------:R-:W-:Y:S01]  /*19d10*/  VIADD R8, R183, 0x19 ;  /* 0x00000019b7087836 */ /* 0x000fe20000000000 */
[----:B------:R-:W-:Y:S01]  /*19d20*/  @P1 LOP3.LUT R168, R168, 0x4000000, RZ, 0xfc, !PT ;  /* 0x04000000a8a81812 */ /* 0x000fe200078efcff */
[----:B------:R-:W-:Y:S01]  /*19d30*/  VIADD R182, R182, 0xffffff80 ;  /* 0xffffff80b6b67836 */ /* 0x000fe20000000000 */
[----:B------:R-:W-:Y:S02]  /*19d40*/  IABS R11, R11 ;  /* 0x0000000b000b7213 */ /* 0x000fe40000000000 */
[----:B------:R-:W-:Y:S02]  /*19d50*/  FSEL R187, R187, -INF , P2 ;  /* 0xff800000bbbb7808 */ /* 0x000fe40001000000 */
[----:B------:R-:W-:Y:S01]  /*19d60*/  ISETP.GE.AND P2, PT, R9, R178, PT ;  /* 0x000000b20900720c */ /* 0x000fe20003f46270 */
[----:B------:R-:W-:Y:S01]  /*19d70*/  VIADD R9, R183, 0x20 ;  /* 0x00000020b7097836 */ /* 0x000fe20000000000 */
[----:B------:R-:W-:Y:S02]  /*19d80*/  I2FP.F32.S32 R12, R12 ;  /* 0x0000000c000c7245 */ /* 0x000fe40000201400 */
[----:B------:R-:W-:Y:S02]  /*19d90*/  LOP3.LUT R168, R168, 0xfdffffff, RZ, 0xc0, !PT ;  /* 0xfdffffffa8a87812 */ /* 0x000fe400078ec0ff */
[----:B------:R-:W-:Y:S01]  /*19da0*/  I2FP.F32.S32 R30, R11 ;  /* 0x0000000b001e7245 */ /* 0x000fe20000201400 */
[----:B------:R-:W-:Y:S01]  /*19db0*/  FFMA.FTZ R201, -R176, R12, R201 ;  /* 0x0000000cb0c97223 */ /* 0x000fe200000101c9 */
[----:B------:R-:W-:Y:S01]  /*19dc0*/  ISETP.GE.AND P1, PT, R10, R178, PT ;  /* 0x000000b20a00720c */ /* 0x000fe20003f26270 */
[----:B------:R-:W-:Y:S01]  /*19dd0*/  FFMA.FTZ R207, -R176, R12, R207 ;  /* 0x0000000cb0cf7223 */ /* 0x000fe200000101cf */
[----:B------:R-:W-:Y:S01]  /*19de0*/  @P0 LOP3.LUT R168, R168, 0x2000000, RZ, 0xfc, !PT ;  /* 0x02000000a8a80812 */ /* 0x000fe200078efcff */
[----:B------:R-:W-:Y:S01]  /*19df0*/  FFMA.FTZ R205, -R176, R30, R205 ;  /* 0x0000001eb0cd7223 */ /* 0x000fe200000101cd */
[----:B------:R-:W-:Y:S01]  /*19e00*/  ISETP.GE.AND P0, PT, R38, R180, PT ;  /* 0x000000b42600720c */ /* 0x000fe20003f06270 */
[----:B------:R-:W-:Y:S01]  /*19e10*/  FFMA.FTZ R211, -R176, R30, R211 ;  /* 0x0000001eb0d37223 */ /* 0x000fe200000101d3 */
[----:B------:R-:W-:Y:S02]  /*19e20*/  IABS R9, R9 ;  /* 0x0000000900097213 */ /* 0x000fe40000000000 */
[----:B------:R-:W-:Y:S02]  /*19e30*/  FSEL R11, R197, -INF , P1 ;  /* 0xff800000c50b7808 */ /* 0x000fe40000800000 */
[----:B------:R-:W-:Y:S02]  /*19e40*/  ISETP.GE.AND P1, PT, R32, R180, PT ;  /* 0x000000b42000720c */ /* 0x000fe40003f26270 */
[----:B------:R-:W-:Y:S02]  /*19e50*/  FSEL R24, R201, -INF , P0 ;  /* 0xff800000c9187808 */ /* 0x000fe40000000000 */
[----:B------:R-:W-:Y:S02]  /*19e60*/  I2FP.F32.S32 R28, R9 ;  /* 0x00000009001c7245 */ /* 0x000fe40000201400 */
[----:B------:R-:W-:Y:S02]  /*19e70*/  ISETP.GE.AND P0, PT, R40, R178, PT ;  /* 0x000000b22800720c */ /* 0x000fe40003f06270 */
[----:B------:R-:W-:Y:S01]  /*19e80*/  FSEL R205, R205, -INF , P1 ;  /* 0xff800000cdcd7808 */ /* 0x000fe20000800000 */
        /* <DEDUP_REMOVED lines=9> */
[----:B------:R-:W-:Y:S01]  /*19f20*/  IABS R8, R8 ;  /* 0x0000000800087213 */ /* 0x000fe20000000000 */
[----:B------:R-:W-:Y:S01]  /*19f30*/  FFMA.FTZ R191, -R176, R18, R191 ;  /* 0x00000012b0bf7223 */ /* 0x000fe200000101bf */
[----:B------:R-:W-:Y:S01]  /*19f40*/  FSEL R14, R17, -INF , P0 ;  /* 0xff800000110e7808 */ /* 0x000fe20000000000 */
[----:B------:R-:W-:Y:S01]  /*19f50*/  VIADD R17, R184, 0xffffffe9 ;  /* 0xffffffe9b8117836 */ /* 0x000fe20000000000 */
[----:B------:R-:W-:Y:S02]  /*19f60*/  ISETP.GE.AND P0, PT, R34, R178, PT ;  /* 0x000000b22200720c */ /* 0x000fe40003f06270 */
[----:B------:R-:W-:Y:S02]  /*19f70*/  I2FP.F32.S32 R18, R8 ;  /* 0x0000000800127245 */ /* 0x000fe40000201400 */
[----:B------:R-:W-:Y:S01]  /*19f80*/  FSEL R8, R15, -INF , P0 ;  /* 0xff8000000f087808 */ /* 0x000fe20000000000 */
[----:B------:R-:W-:Y:S01]  /*19f90*/  VIADD R15, R184, 0xffffffe8 ;  /* 0xffffffe8b80f7836 */ /* 0x000fe20000000000 */
[----:B------:R-:W-:Y:S01]  /*19fa0*/  ISETP.GE.AND P0, PT, R10, R177, PT ;  /* 0x000000b10a00720c */ /* 0x000fe20003f06270 */
[-C--:B------:R-:W-:Y:S01]  /*19fb0*/  FFMA.FTZ R215, -R176, R18.reuse, R215 ;  /* 0x00000012b0d77223 */ /* 0x080fe200000101d7 */
[----:B------:R-:W-:Y:S01]  /*19fc0*/  LOP3.LUT R168, R168, 0xfeffffff, RZ, 0xc0, !PT ;  /* 0xfeffffffa8a87812 */ /* 0x000fe200078ec0ff */
[C---:B------:R-:W-:Y:S01]  /*19fd0*/  VIADD R10, R183.reuse, 0x18 ;  /* 0x00000018b70a7836 */ /* 0x040fe20000000000 */
[----:B------:R-:W-:Y:S01]  /*19fe0*/  I2FP.F32.S32 R3, R3 ;  /* 0x0000000300037245 */ /* 0x000fe20000201400 */
[----:B------:R-:W-:Y:S01]  /*19ff0*/  FFMA.FTZ R209, -R176, R18, R209 ;  /* 0x00000012b0d17223 */ /* 0x000fe200000101d1 */
[----:B------:R-:W-:Y:S02]  /*1a000*/  @P1 LOP3.LUT R168, R168, 0x1000000, RZ, 0xfc, !PT ;  /* 0x01000000a8a81812 */ /* 0x000fe400078efcff */
[----:B------:R-:W-:Y:S01]  /*1a010*/  IABS R10, R10 ;  /* 0x0000000a000a7213 */ /* 0x000fe20000000000 */
[----:B------:R-:W-:Y:S01]  /*1a020*/  FFMA.FTZ R189, -R176, R3, R189 ;  /* 0x00000003b0bd7223 */ /* 0x000fe200000101bd */
[----:B------:R-:W-:Y:S01]  /*1a030*/  LOP3.LUT R168, R168, 0xff7fffff, RZ, 0xc0, !PT ;  /* 0xff7fffffa8a87812 */ /* 0x000fe200078ec0ff */
[C---:B------:R-:W-:Y:S01]  /*1a040*/  VIADD R3, R183.reuse, 0x28 ;  /* 0x00000028b7037836 */ /* 0x040fe20000000000 */
[----:B------:R-:W-:Y:S01]  /*1a050*/  I2FP.F32.S32 R42, R10 ;  /* 0x0000000a002a7245 */ /* 0x000fe20000201400 */
[----:B------:R-:W-:Y:S01]  /*1a060*/  VIADD R10, R183, 0x11 ;  /* 0x00000011b70a7836 */ /* 0x000fe20000000000 */
[----:B------:R-:W-:Y:S02]  /*1a070*/  @P0 LOP3.LUT R168, R168, 0x800000, RZ, 0xfc, !PT ;  /* 0x00800000a8a80812 */ /* 0x000fe400078efcff */
[----:B------:R-:W-:Y:S01]  /*1a080*/  ISETP.GE.AND P0, PT, R16, R180, PT ;  /* 0x000000b41000720c */ /* 0x000fe20003f06270 */
[CC--:B------:R-:W-:Y:S01]  /*1a090*/  FFMA.FTZ R27, -R176.reuse, R42.reuse, R27 ;  /* 0x0000002ab01b7223 */ /* 0x0c0fe2000001011b */
[----:B------:R-:W-:Y:S01]  /*1a0a0*/  IABS R3, R3 ;  /* 0x0000000300037213 */ /* 0x000fe20000000000 */
[----:B------:R-:W-:Y:S01]  /*1a0b0*/  FFMA.FTZ R21, -R176, R42, R21 ;  /* 0x0000002ab0157223 */ /* 0x000fe20000010115 */
[----:B------:R-:W-:Y:S02]  /*1a0c0*/  FSEL R209, R209, -INF , P0 ;  /* 0xff800000d1d17808 */ /* 0x000fe40000000000 */
[-C--:B------:R-:W-:Y:S02]  /*1a0d0*/  ISETP.GE.AND P0, PT, R50, R180.reuse, PT ;  /* 0x000000b43200720c */ /* 0x080fe40003f06270 */
[----:B------:R-:W-:Y:S02]  /*1a0e0*/  I2FP.F32.S32 R3, R3 ;  /* 0x0000000300037245 */ /* 0x000fe40000201400 */
[----:B------:R-:W-:Y:S01]  /*1a0f0*/  FSEL R12, R21, -INF , P0 ;  /* 0xff800000150c7808 */ /* 0x000fe20000000000 */
[----:B------:R-:W-:Y:S01]  /*1a100*/  VIADD R21, R183, 0xfffffff9 ;  /* 0xfffffff9b7157836 */ /* 0x000fe20000000000 */
[----:B------:R-:W-:Y:S01]  /*1a110*/  FSEL R22, R191, -INF , P2 ;  /* 0xff800000bf167808 */ /* 0x000fe20001000000 */
[-C--:B------:R-:W-:Y:S01]  /*1a120*/  FFMA.FTZ R13, -R176, R3.reuse, R13 ;  /* 0x00000003b00d7223 */ /* 0x080fe2000001010d */
[----:B------:R-:W-:Y:S01]  /*1a130*/  ISETP.GE.AND P2, PT, R34, R180, PT ;  /* 0x000000b42200720c */ /* 0x000fe20003f46270 */
[----:B------:R-:W-:Y:S01]  /*1a140*/  FFMA.FTZ R19, -R176, R3, R19 ;  /* 0x00000003b0137223 */ /* 0x000fe20000010113 */
[----:B------:R-:W-:Y:S02]  /*1a150*/  IABS R21, R21 ;  /* 0x0000001500157213 */ /* 0x000fe40000000000 */
[----:B------:R-:W-:Y:S01]  /*1a160*/  FSEL R20, R13, -INF , P2 ;  /* 0xff8000000d147808 */ /* 0x000fe20001000000 */
[C---:B------:R-:W-:Y:S01]  /*1a170*/  VIADD R13, R183.reuse, 0x10 ;  /* 0x00000010b70d7836 */ /* 0x040fe20000000000 */
[----:B------:R-:W-:Y:S02]  /*1a180*/  I2FP.F32.S32 R21, R21 ;  /* 0x0000001500157245 */ /* 0x000fe40000201400 */
[----:B------:R-:W-:Y:S02]  /*1a190*/  ISETP.GE.AND P0, PT, R32, R178, PT ;  /* 0x000000b22000720c */ /* 0x000fe40003f06270 */
[----:B------:R-:W-:Y:S01]  /*1a1a0*/  IABS R13, R13 ;  /* 0x0000000d000d7213 */ /* 0x000fe20000000000 */
[CC--:B------:R-:W-:Y:S01]  /*1a1b0*/  FFMA.FTZ R225, -R176.reuse, R21.reuse, R225 ;  /* 0x00000015b0e17223 */ /* 0x0c0fe200000101e1 */
[----:B------:R-:W-:Y:S01]  /*1a1c0*/  IABS R10, R10 ;  /* 0x0000000a000a7213 */ /* 0x000fe20000000000 */
[C---:B------:R-:W-:Y:S01]  /*1a1d0*/  FFMA.FTZ R231, -R176.reuse, R21, R231 ;  /* 0x00000015b0e77223 */ /* 0x040fe200000101e7 */
[----:B------:R-:W-:Y:S01]  /*1a1e0*/  I2FP.F32.S32 R18, R13 ;  /* 0x0000000d00127245 */ /* 0x000fe20000201400 */
[----:B------:R-:W-:Y:S01]  /*1a1f0*/  VIADD R21, R183, 0xfffffff1 ;  /* 0xfffffff1b7157836 */ /* 0x000fe20000000000 */
[----:B------:R-:W-:Y:S01]  /*1a200*/  FSEL R207, R207, -INF , P0 ;  /* 0xff800000cfcf7808 */ /* 0x000fe20000000000 */
[C---:B------:R-:W-:Y:S01]  /*1a210*/  VIADD R13, R183.reuse, 0x8 ;  /* 0x00000008b70d7836 */ /* 0x040fe20000000000 */
[----:B------:R-:W-:Y:S01]  /*1a220*/  I2FP.F32.S32 R10, R10 ;  /* 0x0000000a000a7245 */ /* 0x000fe20000201400 */
[CC--:B------:R-:W-:Y:S01]  /*1a230*/  FFMA.FTZ R31, -R176.reuse, R18.reuse, R31 ;  /* 0x00000012b01f7223 */ /* 0x0c0fe2000001011f */
[----:B------:R-:W-:Y:S01]  /*1a240*/  IABS R21, R21 ;  /* 0x0000001500157213 */ /* 0x000fe20000000000 */
[C---:B------:R-:W-:Y:S01]  /*1a250*/  FFMA.FTZ R25, -R176.reuse, R18, R25 ;  /* 0x00000012b0197223 */ /* 0x040fe20000010119 */
[----:B------:R-:W-:Y:S01]  /*1a260*/  IABS R13, R13 ;  /* 0x0000000d000d7213 */ /* 0x000fe20000000000 */
[CC--:B------:R-:W-:Y:S01]  /*1a270*/  FFMA.FTZ R213, -R176.reuse, R10.reuse, R213 ;  /* 0x0000000ab0d57223 */ /* 0x0c0fe200000101d5 */
[----:B------:R-:W-:Y:S01]  /*1a280*/  I2FP.F32.S32 R21, R21 ;  /* 0x0000001500157245 */ /* 0x000fe20000201400 */
[----:B------:R-:W-:Y:S01]  /*1a290*/  FFMA.FTZ R219, -R176, R10, R219 ;  /* 0x0000000ab0db7223 */ /* 0x000fe200000101db */
[----:B------:R-:W-:Y:S01]  /*1a2a0*/  I2FP.F32.S32 R13, R13 ;  /* 0x0000000d000d7245 */ /* 0x000fe20000201400 */
[----:B------:R-:W-:Y:S01]  /*1a2b0*/  VIADD R10, R183, 0x9 ;  /* 0x00000009b70a7836 */ /* 0x000fe20000000000 */
[----:B------:R-:W-:Y:S01]  /*1a2c0*/  ISETP.GE.AND P0, PT, R26, R178, PT ;  /* 0x000000b21a00720c */ /* 0x000fe20003f06270 */
[-C--:B------:R-:W-:Y:S01]  /*1a2d0*/  FFMA.FTZ R229, -R176, R21.reuse, R229 ;  /* 0x00000015b0e57223 */ /* 0x080fe200000101e5 */
[----:B------:R-:W-:Y:S01]  /*1a2e0*/  LOP3.LUT R168, R168, 0xffbfffff, RZ, 0xc0, !PT ;  /* 0xffbfffffa8a87812 */ /* 0x000fe200078ec0ff */
[C---:B------:R-:W-:Y:S01]  /*1a2f0*/  FFMA.FTZ R235, -R176.reuse, R21, R235 ;  /* 0x00000015b0eb7223 */ /* 0x040fe200000101eb */
[----:B------:R-:W-:Y:S01]  /*1a300*/  FSEL R3, R19, -INF , P0 ;  /* 0xff80000013037808 */ /* 0x000fe20000000000 */
[----:B------:R-:W-:Y:S01]  /*1a310*/  VIADD R21, R183, 0xfffffff0 ;  /* 0xfffffff0b7157836 */ /* 0x000fe20000000000 */
[----:B------:R-:W-:Y:S01]  /*1a320*/  ISETP.GE.AND P0, PT, R15, R180, PT ;  /* 0x000000b40f00720c */ /* 0x000fe20003f06270 */
[CC--:B------:R-:W-:Y:S01]  /*1a330*/  FFMA.FTZ R29, -R176.reuse, R13.reuse, R29 ;  /* 0x0000000db01d7223 */ /* 0x0c0fe2000001011d */
[----:B------:R-:W-:Y:S01]  /*1a340*/  IABS R10, R10 ;  /* 0x0000000a000a7213 */ /* 0x000fe20000000000 */
[----:B------:R-:W-:Y:S01]  /*1a350*/  FFMA.FTZ R35, -R176, R13, R35 ;  /* 0x0000000db0237223 */ /* 0x000fe20000010123 */
[----:B------:R-:W-:Y:S01]  /*1a360*/  IABS R21, R21 ;  /* 0x0000001500157213 */ /* 0x000fe20000000000 */
[----:B------:R-:W-:Y:S01]  /*1a370*/  VIADD R19, R184, 0xfffffff1 ;  /* 0xfffffff1b8137836 */ /* 0x000fe20000000000 */
[----:B------:R-:W-:Y:S01]  /*1a380*/  FSEL R213, R213, -INF , P0 ;  /* 0xff800000d5d57808 */ /* 0x000fe20000000000 */
[----:B------:R-:W-:Y:S01]  /*1a390*/  VIADD R13, R183, 0x1 ;  /* 0x00000001b70d7836 */ /* 0x000fe20000000000 */
[----:B------:R-:W-:Y:S02]  /*1a3a0*/  I2FP.F32.S32 R21, R21 ;  /* 0x0000001500157245 */ /* 0x000fe40000201400 */
[----:B------:R-:W-:Y:S02]  /*1a3b0*/  ISETP.GE.AND P0, PT, R17, R180, PT ;  /* 0x000000b41100720c */ /* 0x000fe40003f06270 */
[----:B------:R-:W-:Y:S01]  /*1a3c0*/  IABS R13, R13 ;  /* 0x0000000d000d7213 */ /* 0x000fe20000000000 */
[CC--:B------:R-:W-:Y:S01]  /*1a3d0*/  FFMA.FTZ R47, -R176.reuse, R21.reuse, R47 ;  /* 0x00000015b02f7223 */ /* 0x0c0fe2000001012f */
[----:B------:R-:W-:Y:S01]  /*1a3e0*/  FSEL R25, R25, -INF , P0 ;  /* 0xff80000019197808 */ /* 0x000fe20000000000 */
[----:B------:R-:W-:Y:S01]  /*1a3f0*/  FFMA.FTZ R41, -R176, R21, R41 ;  /* 0x00000015b0297223 */ /* 0x000fe20000010129 */
[----:B------:R-:W-:Y:S01]  /*1a400*/  I2FP.F32.S32 R13, R13 ;  /* 0x0000000d000d7245 */ /* 0x000fe20000201400 */
[----:B------:R-:W-:Y:S01]  /*1a410*/  VIADD R21, R183, 0xffffffe9 ;  /* 0xffffffe9b7157836 */ /* 0x000fe20000000000 */
[----:B------:R-:W-:Y:S02]  /*1a420*/  ISETP.GE.AND P0, PT, R16, R178, PT ;  /* 0x000000b21000720c */ /* 0x000fe40003f06270 */
[----:B------:R-:W-:Y:S01]  /*1a430*/  I2FP.F32.S32 R28, R10 ;  /* 0x0000000a001c7245 */ /* 0x000fe20000201400 */
[C---:B------:R-:W-:Y:S01]  /*1a440*/  FFMA.FTZ R221, -R176.reuse, R13, R221 ;  /* 0x0000000db0dd7223 */ /* 0x040fe200000101dd */
[----:B------:R-:W-:Y:S01]  /*1a450*/  IABS R21, R21 ;  /* 0x0000001500157213 */ /* 0x000fe20000000000 */
[C---:B------:R-:W-:Y:S01]  /*1a460*/  FFMA.FTZ R227, -R176.reuse, R13, R227 ;  /* 0x0000000db0e37223 */ /* 0x040fe200000101e3 */
[----:B------:R-:W-:Y:S01]  /*1a470*/  FSEL R211, R211, -INF , P0 ;  /* 0xff800000d3d37808 */ /* 0x000fe20000000000 */
[----:B------:R-:W-:Y:S01]  /*1a480*/  FFMA.FTZ R217, -R176, R28, R217 ;  /* 0x0000001cb0d97223 */ /* 0x000fe200000101d9 */
[----:B------:R-:W-:Y:S01]  /*1a490*/  I2FP.F32.S32 R21, R21 ;  /* 0x0000001500157245 */ /* 0x000fe20000201400 */
[----:B------:R-:W-:Y:S01]  /*1a4a0*/  VIADD R13, R183, 0xfffffff8 ;  /* 0xfffffff8b70d7836 */ /* 0x000fe20000000000 */
[----:B------:R-:W-:Y:S01]  /*1a4b0*/  ISETP.GE.AND P0, PT, R50, R178, PT ;  /* 0x000000b23200720c */ /* 0x000fe20003f06270 */
[----:B------:R-:W-:Y:S01]  /*1a4c0*/  FFMA.FTZ R223, -R176, R28, R223 ;  /* 0x0000001cb0df7223 */ /* 0x000fe200000101df */
[----:B------:R-:W-:Y:S01]  /*1a4d0*/  ISETP.GE.AND P1, PT, R40, R177, PT ;  /* 0x000000b12800720c */ /* 0x000fe20003f26270 */
[C---:B------:R-:W-:Y:S01]  /*1a4e0*/  FFMA.FTZ R233, -R176.reuse, R21, R233 ;  /* 0x00000015b0e97223 */ /* 0x040fe200000101e9 */
[----:B------:R-:W-:Y:S01]  /*1a4f0*/  IABS R13, R13 ;  /* 0x0000000d000d7213 */ /* 0x000fe20000000000 */
[----:B------:R-:W-:Y:S01]  /*1a500*/  FFMA.FTZ R237, -R176, R21, R237 ;  /* 0x00000015b0ed7223 */ /* 0x000fe200000101ed */
[----:B------:R-:W-:Y:S01]  /*1a510*/  FSEL R23, R23, -INF , P0 ;  /* 0xff80000017177808 */ /* 0x000fe20000000000 */
[C---:B------:R-:W-:Y:S01]  /*1a520*/  VIADD R21, R183.reuse, 0xffffffe8 ;  /* 0xffffffe8b7157836 */ /* 0x040fe20000000000 */
[----:B------:R-:W-:Y:S01]  /*1a530*/  I2FP.F32.S32 R13, R13 ;  /* 0x0000000d000d7245 */ /* 0x000fe20000201400 */
[----:B------:R-:W-:Y:S01]  /*1a540*/  VIADD R10, R184, 0xfffffff0 ;  /* 0xfffffff0b80a7836 */ /* 0x000fe20000000000 */
[----:B------:R-:W-:Y:S02]  /*1a550*/  ISETP.GE.AND P2, PT, R2, R179, PT ;  /* 0x000000b30200720c */ /* 0x000fe40003f46270 */
[----:B------:R-:W-:Y:S01]  /*1a560*/  IABS R21, R21 ;  /* 0x0000001500157213 */ /* 0x000fe20000000000 */
[-C--:B------:R-:W-:Y:S01]  /*1a570*/  FFMA.FTZ R43, -R176, R13.reuse, R43 ;  /* 0x0000000db02b7223 */ /* 0x080fe2000001012b */
[-C--:B------:R-:W-:Y:S01]  /*1a580*/  ISETP.GE.AND P0, PT, R10, R180.reuse, PT ;  /* 0x000000b40a00720c */ /* 0x080fe20003f06270 */
[C---:B------:R-:W-:Y:S01]  /*1a590*/  FFMA.FTZ R37, -R176.reuse, R13, R37 ;  /* 0x0000000db0257223 */ /* 0x040fe20000010125 */
[----:B------:R-:W-:Y:S01]  /*1a5a0*/  I2FP.F32.S32 R21, R21 ;  /* 0x0000001500157245 */ /* 0x000fe20000201400 */
[----:B------:R-:W-:Y:S01]  /*1a5b0*/  VIADD R13, R183, 0xffffffc0 ;  /* 0xffffffc0b70d7836 */ /* 0x000fe20000000000 */
[----:B------:R-:W-:Y:S02]  /*1a5c0*/  FSEL R18, R217, -INF , P0 ;  /* 0xff800000d9127808 */ /* 0x000fe40000000000 */
[----:B------:R-:W-:Y:S01]  /*1a5d0*/  ISETP.GE.AND P0, PT, R19, R180, PT ;  /* 0x000000b41300720c */ /* 0x000fe20003f06270 */
[C---:B------:R-:W-:Y:S01]  /*1a5e0*/  FFMA.FTZ R45, -R176.reuse, R21, R45 ;  /* 0x00000015b02d7223 */ /* 0x040fe2000001012d */
[----:B------:R-:W-:Y:S01]  /*1a5f0*/  IABS R13, R13 ;  /* 0x0000000d000d7213 */ /* 0x000fe20000000000 */
[----:B------:R-:W-:Y:S01]  /*1a600*/  FFMA.FTZ R51, -R176, R21, R51 ;  /* 0x00000015b0337223 */ /* 0x000fe20000010133 */
[----:B------:R-:W-:Y:S01]  /*1a610*/  FSEL R33, R29, -INF , P0 ;  /* 0xff8000001d217808 */ /* 0x000fe20000000000 */
[----:B------:R-:W-:Y:S01]  /*1a620*/  VIADD R21, R183, 0xffffffe1 ;  /* 0xffffffe1b7157836 */ /* 0x000fe20000000000 */
[----:B------:R-:W-:Y:S01]  /*1a630*/  I2FP.F32.S32 R13, R13 ;  /* 0x0000000d000d7245 */ /* 0x000fe20000201400 */
[----:B------:R-:W-:Y:S01]  /*1a640*/  VIADD R29, R184, 0x19 ;  /* 0x00000019b81d7836 */ /* 0x000fe20000000000 */
[-C--:B------:R-:W-:Y:S02]  /*1a650*/  ISETP.GE.AND P0, PT, R15, R178.reuse, PT ;  /* 0x000000b20f00720c */ /* 0x080fe40003f06270 */
[----:B------:R-:W-:Y:S01]  /*1a660*/  IABS R21, R21 ;  /* 0x0000001500157213 */ /* 0x000fe20000000000 */
[C---:B------:R-:W-:Y:S01]  /*1a670*/  FFMA.FTZ R64, -R176.reuse, R13, R64 ;  /* 0x0000000db0407223 */ /* 0x040fe20000010140 */
        /* <DEDUP_REMOVED lines=8> */
[----:B------:R-:W-:Y:S01]  /*1a700*/  ISETP.GE.AND P0, PT, R40, R179, PT ;  /* 0x000000b32800720c */ /* 0x000fe20003f06270 */
        /* <DEDUP_REMOVED lines=10> */
[----:B------:R-:W-:Y:S01]  /*1a7b0*/  @P0 LOP3.LUT R168, R168, 0x400000, RZ, 0xfc, !PT ;  /* 0x00400000a8a80812 */ /* 0x000fe200078efcff */
[CC--:B------:R-:W-:Y:S01]  /*1a7c0*/  FFMA.FTZ R49, -R176.reuse, R21.reuse, R49 ;  /* 0x00000015b0317223 */ /* 0x0c0fe20000010131 */
[----:B------:R-:W-:Y:S01]  /*1a7d0*/  ISETP.GE.AND P0, PT, R13, R180, PT ;  /* 0x000000b40d00720c */ /* 0x000fe20003f06270 */
[----:B------:R-:W-:Y:S01]  /*1a7e0*/  FFMA.FTZ R55, -R176, R21, R55 ;  /* 0x00000015b0377223 */ /* 0x000fe20000010137 */
[----:B------:R-:W-:Y:S01]  /*1a7f0*/  LOP3.LUT R168, R168, 0xffdfffff, RZ, 0xc0, !PT ;  /* 0xffdfffffa8a87812 */ /* 0x000fe200078ec0ff */
[----:B------:R-:W-:Y:S01]  /*1a800*/  VIADD R21, R183, 0xffffffd9 ;  /* 0xffffffd9b7157836 */ /* 0x000fe20000000000 */
[----:B------:R-:W-:Y:S02]  /*1a810*/  FSEL R27, R221, -INF , P0 ;  /* 0xff800000dd1b7808 */ /* 0x000fe40000000000 */
[-C--:B------:R-:W-:Y:S02]  /*1a820*/  ISETP.GE.AND P0, PT, R10, R178.reuse, PT ;  /* 0x000000b20a00720c */ /* 0x080fe40003f06270 */
[----:B------:R-:W-:Y:S02]  /*1a830*/  IABS R21, R21 ;  /* 0x0000001500157213 */ /* 0x000fe40000000000 */
[----:B------:R-:W-:Y:S02]  /*1a840*/  FSEL R199, R219, -INF , P0 ;  /* 0xff800000dbc77808 */ /* 0x000fe40000000000 */
[----:B------:R-:W-:Y:S02]  /*1a850*/  I2FP.F32.S32 R21, R21 ;  /* 0x0000001500157245 */ /* 0x000fe40000201400 */
[----:B------:R-:W-:Y:S02]  /*1a860*/  ISETP.GE.AND P0, PT, R19, R178, PT ;  /* 0x000000b21300720c */ /* 0x000fe40003f06270 */
[----:B------:R-:W-:Y:S01]  /*1a870*/  @P1 LOP3.LUT R168, R168, 0x200000, RZ, 0xfc, !PT ;  /* 0x00200000a8a81812 */ /* 0x000fe200078efcff */
[CC--:B------:R-:W-:Y:S01]  /*1a880*/  FFMA.FTZ R7, -R176.reuse, R21.reuse, R7 ;  /* 0x00000015b0077223 */ /* 0x0c0fe20000010107 */
[----:B------:R-:W-:Y:S01]  /*1a890*/  FSEL R31, R31, -INF , P0 ;  /* 0xff8000001f1f7808 */ /* 0x000fe20000000000 */
[----:B------:R-:W-:Y:S01]  /*1a8a0*/  FFMA.FTZ R243, -R176, R21, R243 ;  /* 0x00000015b0f37223 */ /* 0x000fe200000101f3 */
[-C--:B------:R-:W-:Y:S01]  /*1a8b0*/  ISETP.GE.AND P0, PT, R2, R180.reuse, PT ;  /* 0x000000b40200720c */ /* 0x080fe20003f06270 */
[----:B------:R-:W-:Y:S01]  /*1a8c0*/  VIADD R21, R183, 0xffffffd8 ;  /* 0xffffffd8b7157836 */ /* 0x000fe20000000000 */
[----:B------:R-:W-:Y:S02]  /*1a8d0*/  LOP3.LUT R168, R168, 0xffefffff, RZ, 0xc0, !PT ;  /* 0xffefffffa8a87812 */ /* 0x000fe400078ec0ff */
[----:B------:R-:W-:Y:S02]  /*1a8e0*/  FSEL R191, R37, -INF , P0 ;  /* 0xff80000025bf7808 */ /* 0x000fe40000000000 */
[----:B------:R-:W-:Y:S02]  /*1a8f0*/  IABS R21, R21 ;  /* 0x0000001500157213 */ /* 0x000fe40000000000 */
[----:B------:R-:W-:Y:S02]  /*1a900*/  ISETP.GE.AND P0, PT, R184, R180, PT ;  /* 0x000000b4b800720c */ /* 0x000fe40003f06270 */
[----:B------:R-:W-:Y:S01]  /*1a910*/  I2FP.F32.S32 R67, R21 ;  /* 0x0000001500437245 */ /* 0x000fe20000201400 */
[----:B------:R-:W-:Y:S01]  /*1a920*/  VIADD R21, R183, 0xffffffd1 ;  /* 0xffffffd1b7157836 */ /* 0x000fe20000000000 */
[----:B------:R-:W-:Y:S02]  /*1a930*/  FSEL R48, R225, -INF , P0 ;  /* 0xff800000e1307808 */ /* 0x000fe40000000000 */
[-C--:B------:R-:W-:Y:S01]  /*1a940*/  ISETP.GE.AND P0, PT, R13, R178.reuse, PT ;  /* 0x000000b20d00720c */ /* 0x080fe20003f06270 */
[C---:B------:R-:W-:Y:S01]  /*1a950*/  FFMA.FTZ R53, -R176.reuse, R67, R53 ;  /* 0x00000043b0357223 */ /* 0x040fe20000010135 */
[----:B------:R-:W-:Y:S01]  /*1a960*/  IABS R21, R21 ;  /* 0x0000001500157213 */ /* 0x000fe20000000000 */
[----:B------:R-:W-:Y:S01]  /*1a970*/  FFMA.FTZ R67, -R176, R67, R59 ;  /* 0x00000043b0437223 */ /* 0x000fe2000001013b */
[----:B------:R-:W-:Y:S02]  /*1a980*/  FSEL R44, R223, -INF , P0 ;  /* 0xff800000df2c7808 */ /* 0x000fe40000000000 */
[----:B------:R-:W-:Y:S02]  /*1a990*/  I2FP.F32.S32 R21, R21 ;  /* 0x0000001500157245 */ /* 0x000fe40000201400 */
[----:B------:R-:W-:Y:S02]  /*1a9a0*/  ISETP.GE.AND P0, PT, R0, R178, PT ;  /* 0x000000b20000720c */ /* 0x000fe40003f06270 */
[----:B------:R-:W-:Y:S01]  /*1a9b0*/  ISETP.GE.AND P1, PT, R38, R177, PT ;  /* 0x000000b12600720c */ /* 0x000fe20003f26270 */
[CC--:B------:R-:W-:Y:S01]  /*1a9c0*/  FFMA.FTZ R61, -R176.reuse, R21.reuse, R61 ;  /* 0x00000015b03d7223 */ /* 0x0c0fe2000001013d */
[----:B------:R-:W-:Y:S01]  /*1a9d0*/  FSEL R42, R35, -INF , P0 ;  /* 0xff800000232a7808 */ /* 0x000fe20000000000 */
[----:B------:R-:W-:Y:S01]  /*1a9e0*/  FFMA.FTZ R241, -R176, R21, R241 ;  /* 0x00000015b0f17223 */ /* 0x000fe200000101f1 */
[----:B------:R-:W-:Y:S01]  /*1a9f0*/  ISETP.GE.AND P0, PT, R38, R179, PT ;  /* 0x000000b32600720c */ /* 0x000fe20003f06270 */
[----:B------:R-:W-:Y:S01]  /*1aa00*/  VIADD R21, R183, 0xffffffd0 ;  /* 0xffffffd0b7157836 */ /* 0x000fe20000000000 */
[----:B------:R-:W-:Y:S01]  /*1aa10*/  ISETP.GE.AND P6, PT, R13, R177, PT ;  /* 0x000000b10d00720c */ /* 0x000fe20003fc6270 */
[----:B------:R-:W-:Y:S01]  /*1aa20*/  VIADD R38, R184, 0x10 ;  /* 0x00000010b8267836 */ /* 0x000fe20000000000 */
[----:B------:R-:W-:Y:S02]  /*1aa30*/  P2R R52, PR, RZ, 0x10 ;  /* 0x00000010ff347803 */ /* 0x000fe40000000000 */
[----:B------:R-:W-:Y:S04]  /*1aa40*/  IABS R21, R21 ;  /* 0x0000001500157213 */ /* 0x000fe80000000000 */
[----:B------:R-:W-:Y:S03]  /*1aa50*/  I2FP.F32.S32 R21, R21 ;  /* 0x0000001500157245 */ /* 0x000fe60000201400 */
[----:B------:R-:W-:Y:S02]  /*1aa60*/  @P0 LOP3.LUT R168, R168, 0x100000, RZ, 0xfc, !PT ;  /* 0x00100000a8a80812 */ /* 0x000fe400078efcff */
[CC--:B------:R-:W-:Y:S01]  /*1aa70*/  FFMA.FTZ R115, -R176.reuse, R21.reuse, R57 ;  /* 0x00000015b0737223 */ /* 0x0c0fe20000010139 */
[----:B------:R-:W-:Y:S01]  /*1aa80*/  FFMA.FTZ R60, -R176, R21, R60 ;  /* 0x00000015b03c7223 */ /* 0x000fe2000001013c */
[----:B------:R-:W-:Y:S01]  /*1aa90*/  LOP3.LUT R168, R168, 0xfff7ffff, RZ, 0xc0, !PT ;  /* 0xfff7ffffa8a87812 */ /* 0x000fe200078ec0ff */
[C---:B------:R-:W-:Y:S03]  /*1aaa0*/  VIADD R21, R183.reuse, 0xffffffc9 ;  /* 0xffffffc9b7157836 */ /* 0x040fe60000000000 */
[----:B------:R-:W-:Y:S02]  /*1aab0*/  @P1 LOP3.LUT R168, R168, 0x80000, RZ, 0xfc, !PT ;  /* 0x00080000a8a81812 */ /* 0x000fe400078efcff */
[----:B------:R-:W-:Y:S02]  /*1aac0*/  IABS R21, R21 ;  /* 0x0000001500157213 */ /* 0x000fe40000000000 */
[----:B------:R-:W-:Y:S02]  /*1aad0*/  LOP3.LUT R168, R168, 0xfffbffff, RZ, 0xc0, !PT ;  /* 0xfffbffffa8a87812 */ /* 0x000fe400078ec0ff */
[----:B------:R-:W-:Y:S01]  /*1aae0*/  I2FP.F32.S32 R37, R21 ;  /* 0x0000001500257245 */ /* 0x000fe20000201400 */
[C---:B------:R-:W-:Y:S01]  /*1aaf0*/  VIADD R21, R183.reuse, 0xffffffc1 ;  /* 0xffffffc1b7157836 */ /* 0x040fe20000000000 */
[----:B------:R-:W-:Y:S01]  /*1ab00*/  ISETP.GE.AND P1, PT, R34, R177, PT ;  /* 0x000000b12200720c */ /* 0x000fe20003f26270 */
[----:B------:R-:W-:Y:S02]  /*1ab10*/  VIADD R183, R183, 0x80 ;  /* 0x00000080b7b77836 */ /* 0x000fe40000000000 */
[C---:B------:R-:W-:Y:S01]  /*1ab20*/  FFMA.FTZ R245, -R176.reuse, R37, R245 ;  /* 0x00000025b0f57223 */ /* 0x040fe200000101f5 */
[----:B------:R-:W-:Y:S01]  /*1ab30*/  IABS R21, R21 ;  /* 0x0000001500157213 */ /* 0x000fe20000000000 */
[C---:B------:R-:W-:Y:S03]  /*1ab40*/  FFMA.FTZ R37, -R176.reuse, R37, R65 ;  /* 0x00000025b0257223 */ /* 0x040fe60000010141 */
[----:B------:R-:W-:Y:S05]  /*1ab50*/  I2FP.F32.S32 R21, R21 ;  /* 0x0000001500157245 */ /* 0x000fea0000201400 */
[----:B------:R-:W-:Y:S01]  /*1ab60*/  FFMA.FTZ R63, -R176, R21, R63 ;  /* 0x00000015b03f7223 */ /* 0x000fe2000001013f */
[----:B------:R-:W-:Y:S05]  /*1ab70*/  VIADD R21, R184, 0x8 ;  /* 0x00000008b8157836 */ /* 0x000fea0000000000 */
[CC--:B------:R-:W-:Y:S02]  /*1ab80*/  ISETP.GE.AND P0, PT, R21.reuse, R180.reuse, PT ;  /* 0x000000b41500720c */ /* 0x0c0fe40003f06270 */
[-C--:B------:R-:W-:Y:S02]  /*1ab90*/  ISETP.GE.AND P5, PT, R21, R179.reuse, PT ;  /* 0x000000b31500720c */ /* 0x080fe40003fa6270 */
[----:B------:R-:W-:Y:S02]  /*1aba0*/  FSEL R40, R229, -INF , P0 ;  /* 0xff800000e5287808 */ /* 0x000fe40000000000 */
[-C--:B------:R-:W-:Y:S01]  /*1abb0*/  ISETP.GE.AND P0, PT, R34, R179.reuse, PT ;  /* 0x000000b32200720c */ /* 0x080fe20003f06270 */
[----:B------:R-:W-:Y:S01]  /*1abc0*/  VIADD R34, R184, 0x11 ;  /* 0x00000011b8227836 */ /* 0x000fe20000000000 */
[----:B------:R-:W-:Y:S11]  /*1abd0*/  P2R R54, PR, RZ, 0x20 ;  /* 0x00000020ff367803 */ /* 0x000ff60000000000 */
        /* <DEDUP_REMOVED lines=8> */
[----:B------:R-:W-:Y:S02]  /*1ac60*/  LOP3.LUT R168, R168, 0xfffeffff, RZ, 0xc0, !PT ;  /* 0xfffeffffa8a87812 */ /* 0x000fe400078ec0ff */
[----:B------:R-:W-:Y:S01]  /*1ac70*/  ISETP.GE.AND P1, PT, R32, R177, PT ;  /* 0x000000b12000720c */ /* 0x000fe20003f26270 */
[----:B------:R-:W-:Y:S08]  /*1ac80*/  VIADD R32, R184, 0x18 ;  /* 0x00000018b8207836 */ /* 0x000ff00000000000 */
[----:B------:R-:W-:Y:S02]  /*1ac90*/  @P0 LOP3.LUT R168, R168, 0x10000, RZ, 0xfc, !PT ;  /* 0x00010000a8a80812 */ /* 0x000fe400078efcff */
[-C--:B------:R-:W-:Y:S02]  /*1aca0*/  ISETP.GE.AND P0, PT, R38, R180.reuse, PT ;  /* 0x000000b42600720c */ /* 0x080fe40003f06270 */
[----:B------:R-:W-:Y:S02]  /*1acb0*/  LOP3.LUT R168, R168, 0xffff7fff, RZ, 0xc0, !PT ;  /* 0xffff7fffa8a87812 */ /* 0x000fe400078ec0ff */
[----:B------:R-:W-:Y:S02]  /*1acc0*/  FSEL R133, R233, -INF , P0 ;  /* 0xff800000e9857808 */ /* 0x000fe40000000000 */
        /* <DEDUP_REMOVED lines=17> */
[----:B------:R-:W-:Y:S10]  /*1ade0*/  VIADD R16, R184, 0x21 ;  /* 0x00000021b8107836 */ /* 0x000ff40000000000 */
[----:B------:R-:W-:Y:S02]  /*1adf0*/  @P0 LOP3.LUT R168, R168, 0x1000, RZ, 0xfc, !PT ;  /* 0x00001000a8a80812 */ /* 0x000fe400078efcff */
[-C--:B------:R-:W-:Y:S02]  /*1ae00*/  ISETP.GE.AND P0, PT, R32, R180.reuse, PT ;  /* 0x000000b42000720c */ /* 0x080fe40003f06270 */
[----:B------:R-:W-:Y:S02]  /*1ae10*/  LOP3.LUT R168, R168, 0xfffff7ff, RZ, 0xc0, !PT ;  /* 0xfffff7ffa8a87812 */ /* 0x000fe400078ec0ff */
[----:B------:R-:W-:Y:S01]  /*1ae20*/  FSEL R129, R5, -INF , P0 ;  /* 0xff80000005817808 */ /* 0x000fe20000000000 */
[----:B------:R-:W-:Y:S01]  /*1ae30*/  VIADD R5, R184, 0x31 ;  /* 0x00000031b8057836 */ /* 0x000fe20000000000 */
[----:B------:R-:W-:Y:S02]  /*1ae40*/  ISETP.GE.AND P0, PT, R50, R179, PT ;  /* 0x000000b33200720c */ /* 0x000fe40003f06270 */
[----:B------:R-:W-:Y:S02]  /*1ae50*/  @P1 LOP3.LUT R168, R168, 0x800, RZ, 0xfc, !PT ;  /* 0x00000800a8a81812 */ /* 0x000fe400078efcff */
[----:B------:R-:W-:Y:S02]  /*1ae60*/  ISETP.GE.AND P1, PT, R50, R177, PT ;  /* 0x000000b13200720c */ /* 0x000fe40003f26270 */
[----:B------:R-:W-:Y:S02]  /*1ae70*/  LOP3.LUT R168, R168, 0xfffffbff, RZ, 0xc0, !PT ;  /* 0xfffffbffa8a87812 */ /* 0x000fe400078ec0ff */
[----:B------:R-:W-:Y:S05]  /*1ae80*/  P2R R50, PR, RZ, 0x4 ;  /* 0x00000004ff327803 */ /* 0x000fea0000000000 */
        /* <DEDUP_REMOVED lines=16> */
[----:B------:R-:W-:Y:S01]  /*1af90*/  FSEL R121, R7, -INF , P0 ;  /* 0xff80000007797808 */ /* 0x000fe20000000000 */
[----:B------:R-:W-:Y:S01]  /*1afa0*/  VIADD R7, R184, 0x29 ;  /* 0x00000029b8077836 */ /* 0x000fe20000000000 */
[C---:B------:R-:W-:Y:S02]  /*1afb0*/  ISETP.GE.AND P0, PT, R17.reuse, R179, PT ;  /* 0x000000b31100720c */ /* 0x040fe40003f06270 */
        /* <DEDUP_REMOVED lines=13> */
[-C--:B------:R-:W-:Y:S01]  /*1b090*/  ISETP.GE.AND P0, PT, R10, R179.reuse, PT ;  /* 0x000000b30a00720c */ /* 0x080fe20003f06270 */
[----:B------:R-:W-:Y:S01]  /*1b0a0*/  VIADD R10, R184, 0x28 ;  /* 0x00000028b80a7836 */ /* 0x000fe20000000000 */
[----:B------:R-:W-:Y:S02]  /*1b0b0*/  LOP3.LUT R168, R168, 0xffffffef, RZ, 0xc0, !PT ;  /* 0xffffffefa8a87812 */ /* 0x000fe400078ec0ff */
[----:B------:R-:W-:Y:S09]  /*1b0c0*/  P2R R51, PR, RZ, 0x40 ;  /* 0x00000040ff337803 */ /* 0x000ff20000000000 */
        /* <DEDUP_REMOVED lines=8> */
[----:B------:R-:W-:Y:S02]  /*1b150*/  LOP3.LUT R168, R168, 0xfffffffd, RZ, 0xc0, !PT ;  /* 0xfffffffda8a87812 */ /* 0x000fe400078ec0ff */
[----:B------:R-:W-:Y:S02]  /*1b160*/  FSEL R53, R39, -INF , !P1 ;  /* 0xff80000027357808 */ /* 0x000fe40004800000 */
[-C--:B------:R-:W-:Y:S03]  /*1b170*/  ISETP.GE.AND P1, PT, R13, R179.reuse, PT ;  /* 0x000000b30d00720c */ /* 0x080fe60003f26270 */
[----:B------:R-:W-:Y:S02]  /*1b180*/  @P0 LOP3.LUT R168, R168, 0x2, RZ, 0xfc, !PT ;  /* 0x00000002a8a80812 */ /* 0x000fe400078efcff */
[----:B------:R-:W-:Y:S02]  /*1b190*/  ISETP.GE.AND P0, PT, R7, R180, PT ;  /* 0x000000b40700720c */ /* 0x000fe40003f06270 */
[----:B------:R-:W-:Y:S02]  /*1b1a0*/  LOP3.LUT P5, RZ, R168, 0x800, RZ, 0xc0, !PT ;  /* 0x00000800a8ff7812 */ /* 0x000fe400078ac0ff */
[----:B------:R-:W-:Y:S02]  /*1b1b0*/  FSEL R115, R115, -INF , P0 ;  /* 0xff80000073737808 */ /* 0x000fe40000000000 */
[----:B------:R-:W-:Y:S01]  /*1b1c0*/  ISETP.GE.AND P0, PT, R0, R179, PT ;  /* 0x000000b30000720c */ /* 0x000fe20003f06270 */
[----:B------:R-:W-:Y:S01]  /*1b1d0*/  VIADD R0, R184, 0x38 ;  /* 0x00000038b8007836 */ /* 0x000fe20000000000 */
[----:B------:R-:W-:Y:S02]  /*1b1e0*/  LOP3.LUT R168, R168, 0xfffffffe, RZ, 0xc0, !PT ;  /* 0xfffffffea8a87812 */ /* 0x000fe400078ec0ff */
[----:B------:R-:W-:Y:S01]  /*1b1f0*/  FSEL R201, R6, -INF , !P0 ;  /* 0xff80000006c97808 */ /* 0x000fe20004000000 */
[----:B------:R-:W-:Y:S01]  /*1b200*/  VIADD R6, R184, 0x30 ;  /* 0x00000030b8067836 */ /* 0x000fe20000000000 */
[-C--:B------:R-:W-:Y:S02]  /*1b210*/  ISETP.GE.AND P0, PT, R26, R178.reuse, PT ;  /* 0x000000b21a00720c */ /* 0x080fe40003f06270 */
[----:B------:R-:W-:Y:S02]  /*1b220*/  P2R R39, PR, RZ, 0x2 ;  /* 0x00000002ff277803 */ /* 0x000fe40000000000 */
        /* <DEDUP_REMOVED lines=12> */
[-C--:B------:R-:W-:Y:S04]  /*1b2f0*/  ISETP.GE.AND P0, PT, R2, R180.reuse, PT ;  /* 0x000000b40200720c */ /* 0x080fe80003f06270 */
[----:B------:R-:W-:Y:S02]  /*1b300*/  FSEL R64, R64, -INF , P0 ;  /* 0xff80000040407808 */ /* 0x000fe40000000000 */
[----:B------:R-:W-:Y:S11]  /*1b310*/  ISETP.GE.AND P0, PT, R21, R177, PT ;  /* 0x000000b11500720c */ /* 0x000ff60003f06270 */
[----:B------:R-:W-:Y:S02]  /*1b320*/  @!UPT UIADD3 URZ, UPT, UPT, URZ, URZ, URZ ;  /* 0x000000fffffff290 */ /* 0x000fe4000fffe0ff */
[----:B------:R-:W-:Y:S02]  /*1b330*/  @P0 LOP3.LUT R168, R168, 0x1, RZ, 0xfc, !PT ;  /* 0x00000001a8a80812 */ /* 0x000fe400078efcff */
[----:B------:R-:W-:Y:S02]  /*1b340*/  ISETP.GE.AND P0, PT, R0, R180, PT ;  /* 0x000000b40000720c */ /* 0x000fe40003f06270 */
[C---:B------:R-:W-:Y:S02]  /*1b350*/  LOP3.LUT P5, RZ, R168.reuse, 0x40, RZ, 0xc0, !PT ;  /* 0x00000040a8ff7812 */ /* 0x040fe400078ac0ff */
[C---:B------:R-:W-:Y:S02]  /*1b360*/  LOP3.LUT P1, RZ, R168.reuse, 0x2, RZ, 0xc0, !PT ;  /* 0x00000002a8ff7812 */ /* 0x040fe4000782c0ff */
        /* <DEDUP_REMOVED lines=11> */
[-C--:B------:R-:W-:Y:S02]  /*1b420*/  ISETP.GE.AND P0, PT, R5, R178.reuse, PT ;  /* 0x000000b20500720c */ /* 0x080fe40003f06270 */
        /* <DEDUP_REMOVED lines=35> */
[----:B------:R-:W-:Y:S02]  /*1b660*/  ISETP.GE.AND P0, PT, R184, R179, PT ;  /* 0x000000b3b800720c */ /* 0x000fe40003f06270 */
[----:B------:R-:W-:Y:S02]  /*1b670*/  P2R R13, PR, RZ, 0x20 ;  /* 0x00000020ff0d7803 */ /* 0x000fe40000000000 */
[C---:B------:R-:W-:Y:S04]  /*1b680*/  LOP3.LUT P5, RZ, R168.reuse, 0x1000000, RZ, 0xc0, !PT ;  /* 0x01000000a8ff7812 */ /* 0x040fe800078ac0ff */
[----:B------:R-:W-:Y:S02]  /*1b690*/  P2R R15, PR, RZ, 0x20 ;  /* 0x00000020ff0f7803 */ /* 0x000fe40000000000 */
[C---:B------:R-:W-:Y:S04]  /*1b6a0*/  LOP3.LUT P5, RZ, R168.reuse, 0x4000000, RZ, 0xc0, !PT ;  /* 0x04000000a8ff7812 */ /* 0x040fe800078ac0ff */
[----:B------:R-:W-:Y:S02]  /*1b6b0*/  P2R R19, PR, RZ, 0x20 ;  /* 0x00000020ff137803 */ /* 0x000fe40000000000 */
[----:B------:R-:W-:Y:S04]  /*1b6c0*/  LOP3.LUT P5, RZ, R168, 0x10000000, RZ, 0xc0, !PT ;  /* 0x10000000a8ff7812 */ /* 0x000fe800078ac0ff */
[----:B------:R-:W-:Y:S02]  /*1b6d0*/  FSEL R21, R4, -INF , !P5 ;  /* 0xff80000004157808 */ /* 0x000fe40006800000 */
[----:B------:R-:W-:Y:S04]  /*1b6e0*/  ISETP.NE.AND P5, PT, R19, RZ, PT ;  /* 0x000000ff1300720c */ /* 0x000fe80003fa5270 */
[----:B------:R-:W-:Y:S02]  /*1b6f0*/  FSEL R19, R187, -INF , !P5 ;  /* 0xff800000bb137808 */ /* 0x000fe40006800000 */
[----:B------:R-:W-:Y:S04]  /*1b700*/  ISETP.NE.AND P5, PT, R15, RZ, PT ;  /* 0x000000ff0f00720c */ /* 0x000fe80003fa5270 */
[----:B------:R-:W-:Y:S02]  /*1b710*/  FSEL R15, R193, -INF , !P5 ;  /* 0xff800000c10f7808 */ /* 0x000fe40006800000 */
[----:B------:R-:W-:Y:S02]  /*1b720*/  ISETP.NE.AND P5, PT, R13, RZ, PT ;  /* 0x000000ff0d00720c */ /* 0x000fe40003fa5270 */
[----:B------:R-:W-:Y:S02]  /*1b730*/  FSEL R193, R48, -INF , !P0 ;  /* 0xff80000030c17808 */ /* 0x000fe40004000000 */
[----:B------:R-:W-:Y:S02]  /*1b740*/  FSEL R13, R195, -INF , !P5 ;  /* 0xff800000c30d7808 */ /* 0x000fe40006800000 */
[----:B------:R-:W-:Y:S02]  /*1b750*/  ISETP.NE.AND P5, PT, R128, RZ, PT ;  /* 0x000000ff8000720c */ /* 0x000fe40003fa5270 */
[C---:B------:R-:W-:Y:S01]  /*1b760*/  ISETP.GE.AND P0, PT, R184.reuse, R177, PT ;  /* 0x000000b1b800720c */ /* 0x040fe20003f06270 */
[----:B------:R-:W-:Y:S01]  /*1b770*/  VIADD R184, R184, 0xffffff80 ;  /* 0xffffff80b8b87836 */ /* 0x000fe20000000000 */
[----:B------:R-:W-:Y:S02]  /*1b780*/  FSEL R4, R189, -INF , !P5 ;  /* 0xff800000bd047808 */ /* 0x000fe40006800000 */
[----:B------:R-:W-:Y:S04]  /*1b790*/  ISETP.NE.AND P5, PT, R17, RZ, PT ;  /* 0x000000ff1100720c */ /* 0x000fe80003fa5270 */
        /* <DEDUP_REMOVED lines=30> */
[----:B------:R-:W-:Y:S02]  /*1b980*/  FMNMX3.FTZ R12, R104, R21, R19, !PT ;  /* 0x00000015680c7276 */ /* 0x000fe40007810013 */
[----:B------:R-:W-:Y:S02]  /*1b990*/  FSEL R225, R3, -INF , !P5 ;  /* 0xff80000003e17808 */ /* 0x000fe40006800000 */
[----:B------:R-:W2:Y:S01]  /*1b9a0*/  LD.E R3, desc[UR4][R102.64+0xdc] ;  /* 0x0000dc0466037980 */ /* 0x000ea2000c101900 */
[----:B------:R-:W-:Y:S02]  /*1b9b0*/  FSEL R59, R59, -INF , !P1 ;  /* 0xff8000003b3b7808 */ /* 0x000fe40004800000 */
[----:B------:R-:W-:Y:S02]  /*1b9c0*/  ISETP.GE.AND P1, PT, R26, R177, PT ;  /* 0x000000b11a00720c */ /* 0x000fe40003f26270 */
[----:B------:R-:W-:Y:S02]  /*1b9d0*/  FMNMX3.FTZ R12, R12, R15, R13, !PT ;  /* 0x0000000f0c0c7276 */ /* 0x000fe4000781000d */
[----:B------:R-:W-:Y:S02]  /*1b9e0*/  ISETP.NE.AND P5, PT, R58, RZ, PT ;  /* 0x000000ff3a00720c */ /* 0x000fe40003fa5270 */
[----:B------:R-:W-:Y:S02]  /*1b9f0*/  FSEL R207, R18, -INF , !P6 ;  /* 0xff80000012cf7808 */ /* 0x000fe40007000000 */
[----:B------:R-:W-:Y:S02]  /*1ba00*/  ISETP.NE.AND P6, PT, R51, RZ, PT ;  /* 0x000000ff3300720c */ /* 0x000fe40003fc5270 */
[----:B------:R-:W-:Y:S02]  /*1ba10*/  FMNMX3.FTZ R8, R105, R4, R17, !PT ;  /* 0x0000000469087276 */ /* 0x000fe40007810011 */
[----:B------:R-:W-:Y:S02]  /*1ba20*/  FSEL R219, R213, -INF , !P5 ;  /* 0xff800000d5db7808 */ /* 0x000fe40006800000 */
[----:B------:R-:W-:Y:S02]  /*1ba30*/  FMNMX3.FTZ R12, R12, R239, R237, !PT ;  /* 0x000000ef0c0c7276 */ /* 0x000fe400078100ed */
[----:B------:R-:W-:Y:S02]  /*1ba40*/  FSEL R51, R44, -INF , !P6 ;  /* 0xff8000002c337808 */ /* 0x000fe40007000000 */
[----:B------:R-:W-:Y:S02]  /*1ba50*/  ISETP.NE.AND P5, PT, R56, RZ, PT ;  /* 0x000000ff3800720c */ /* 0x000fe40003fa5270 */
[----:B------:R-:W-:Y:S02]  /*1ba60*/  LOP3.LUT P6, RZ, R168, 0x1, RZ, 0xc0, !PT ;  /* 0x00000001a8ff7812 */ /* 0x000fe400078cc0ff */
[----:B------:R-:W-:Y:S02]  /*1ba70*/  FMNMX3.FTZ R8, R8, R11, R9, !PT ;  /* 0x0000000b08087276 */ /* 0x000fe40007810009 */
[----:B------:R-:W-:Y:S02]  /*1ba80*/  LOP3.LUT R168, R168, 0xfffffffd, RZ, 0xc0, !PT ;  /* 0xfffffffda8a87812 */ /* 0x000fe400078ec0ff */
[----:B------:R-:W-:Y:S02]  /*1ba90*/  FMNMX3.FTZ R12, R12, R235, R233, !PT ;  /* 0x000000eb0c0c7276 */ /* 0x000fe400078100e9 */
[----:B------:R-:W-:Y:S02]  /*1baa0*/  FSEL R217, R25, -INF , !P5 ;  /* 0xff80000019d97808 */ /* 0x000fe40006800000 */
[----:B------:R-:W-:Y:S02]  /*1bab0*/  ISETP.NE.AND P5, PT, R55, RZ, PT ;  /* 0x000000ff3700720c */ /* 0x000fe40003fa5270 */
[----:B------:R-:W-:Y:S02]  /*1bac0*/  @P1 LOP3.LUT R168, R168, 0x2, RZ, 0xfc, !PT ;  /* 0x00000002a8a81812 */ /* 0x000fe400078efcff */
[----:B------:R-:W-:Y:S02]  /*1bad0*/  FMNMX3.FTZ R8, R8, R231, R229, !PT ;  /* 0x000000e708087276 */ /* 0x000fe400078100e5 */
[----:B------:R-:W-:Y:S02]  /*1bae0*/  ISETP.GE.AND P1, PT, R16, R179, PT ;  /* 0x000000b31000720c */ /* 0x000fe40003f26270 */
[----:B------:R-:W-:Y:S02]  /*1baf0*/  FMNMX3.FTZ R12, R12, R223, R221, !PT ;  /* 0x000000df0c0c7276 */ /* 0x000fe400078100dd */
[----:B------:R-:W-:Y:S02]  /*1bb00*/  FSEL R215, R211, -INF , !P5 ;  /* 0xff800000d3d77808 */ /* 0x000fe40006800000 */
[----:B------:R-:W-:Y:S02]  /*1bb10*/  FSEL R211, R30, -INF , !P2 ;  /* 0xff8000001ed37808 */ /* 0x000fe40005000000 */
[----:B------:R-:W-:Y:S02]  /*1bb20*/  FSEL R213, R23, -INF , !P4 ;  /* 0xff80000017d57808 */ /* 0x000fe40006000000 */
[----:B------:R-:W-:Y:S02]  /*1bb30*/  FMNMX3.FTZ R8, R8, R227, R225, !PT ;  /* 0x000000e308087276 */ /* 0x000fe400078100e1 */
[----:B------:R-:W-:Y:S02]  /*1bb40*/  ISETP.NE.AND P2, PT, R50, RZ, PT ;  /* 0x000000ff3200720c */ /* 0x000fe40003f45270 */
[----:B------:R-:W-:Y:S02]  /*1bb50*/  FSEL R119, R119, -INF , !P1 ;  /* 0xff80000077777808 */ /* 0x000fe40004800000 */
[----:B------:R-:W-:Y:S02]  /*1bb60*/  FMNMX3.FTZ R12, R12, R219, R217, !PT ;  /* 0x000000db0c0c7276 */ /* 0x000fe400078100d9 */
[----:B------:R-:W-:Y:S02]  /*1bb70*/  ISETP.GE.AND P1, PT, R10, R177, PT ;  /* 0x000000b10a00720c */ /* 0x000fe40003f26270 */
[----:B------:R-:W-:Y:S02]  /*1bb80*/  FSEL R209, R28, -INF , !P3 ;  /* 0xff8000001cd17808 */ /* 0x000fe40005800000 */
[----:B------:R-:W-:Y:S02]  /*1bb90*/  FSEL R55, R35, -INF , !P0 ;  /* 0xff80000023377808 */ /* 0x000fe40004000000 */
[----:B------:R-:W-:Y:S02]  /*1bba0*/  ISETP.NE.AND P3, PT, R49, RZ, PT ;  /* 0x000000ff3100720c */ /* 0x000fe40003f65270 */
[----:B------:R-:W-:Y:S02]  /*1bbb0*/  ISETP.GE.AND P0, PT, R32, R179, PT ;  /* 0x000000b32000720c */ /* 0x000fe40003f06270 */
[----:B------:R-:W-:Y:S02]  /*1bbc0*/  FMNMX3.FTZ R8, R8, R215, R213, !PT ;  /* 0x000000d708087276 */ /* 0x000fe400078100d5 */
[----:B------:R-:W-:Y:S02]  /*1bbd0*/  FSEL R191, R191, -INF , !P2 ;  /* 0xff800000bfbf7808 */ /* 0x000fe40005000000 */
[----:B------:R-:W-:Y:S02]  /*1bbe0*/  FMNMX3.FTZ R12, R12, R207, R205, !PT ;  /* 0x000000cf0c0c7276 */ /* 0x000fe400078100cd */
[----:B------:R-:W-:Y:S02]  /*1bbf0*/  ISETP.GE.AND P2, PT, R46, R179, PT ;  /* 0x000000b32e00720c */ /* 0x000fe40003f46270 */
[----:B------:R-:W-:Y:S02]  /*1bc00*/  FSEL R197, R31, -INF , !P3 ;  /* 0xff8000001fc57808 */ /* 0x000fe40005800000 */
[----:B------:R-:W-:Y:S02]  /*1bc10*/  ISETP.NE.AND P4, PT, R52, RZ, PT ;  /* 0x000000ff3400720c */ /* 0x000fe40003f85270 */
[----:B------:R-:W-:Y:S02]  /*1bc20*/  FSEL R129, R129, -INF , !P0 ;  /* 0xff80000081817808 */ /* 0x000fe40004000000 */
[----:B------:R-:W-:Y:S02]  /*1bc30*/  FMNMX3.FTZ R8, R8, R211, R209, !PT ;  /* 0x000000d308087276 */ /* 0x000fe400078100d1 */
[----:B------:R-:W-:Y:S02]  /*1bc40*/  ISETP.GE.AND P3, PT, R46, R177, PT ;  /* 0x000000b12e00720c */ /* 0x000fe40003f66270 */
[----:B------:R-:W-:Y:S02]  /*1bc50*/  ISETP.NE.AND P5, PT, R54, RZ, PT ;  /* 0x000000ff3600720c */ /* 0x000fe40003fa5270 */
[----:B------:R-:W-:Y:S02]  /*1bc60*/  ISETP.GE.AND P0, PT, R26, R179, PT ;  /* 0x000000b31a00720c */ /* 0x000fe40003f06270 */
[----:B------:R-:W-:Y:S02]  /*1bc70*/  FMNMX3.FTZ R12, R12, R203, R201, !PT ;  /* 0x000000cb0c0c7276 */ /* 0x000fe400078100c9 */
[----:B------:R-:W-:Y:S02]  /*1bc80*/  FSEL R187, R41, -INF , !P2 ;  /* 0xff80000029bb7808 */ /* 0x000fe40005000000 */
[----:B------:R-:W-:Y:S02]  /*1bc90*/  ISETP.GE.AND P2, PT, R34, R179, PT ;  /* 0x000000b32200720c */ /* 0x000fe40003f46270 */
[----:B------:R-:W-:Y:S02]  /*1bca0*/  LOP3.LUT R168, R168, 0xfffffffe, RZ, 0xc0, !PT ;  /* 0xfffffffea8a87812 */ /* 0x000fe400078ec0ff */
[----:B------:R-:W-:Y:S02]  /*1bcb0*/  FSEL R49, R42, -INF , !P4 ;  /* 0xff8000002a317808 */ /* 0x000fe40006000000 */
[----:B------:R-:W-:Y:S02]  /*1bcc0*/  FMNMX3.FTZ R8, R8, R199, R197, !PT ;  /* 0x000000c708087276 */ /* 0x000fe400078100c5 */
[----:B------:R-:W-:Y:S02]  /*1bcd0*/  FSEL R189, R40, -INF , !P5 ;  /* 0xff80000028bd7808 */ /* 0x000fe40006800000 */
[----:B------:R-:W-:Y:S02]  /*1bce0*/  FSEL R139, R43, -INF , !P3 ;  /* 0xff8000002b8b7808 */ /* 0x000fe40005800000 */
[----:B------:R-:W-:Y:S02]  /*1bcf0*/  FMNMX3.FTZ R12, R12, R193, R191, !PT ;  /* 0x000000c10c0c7276 */ /* 0x000fe400078100bf */
[----:B------:R-:W-:Y:S02]  /*1bd00*/  FSEL R121, R121, -INF , !P0 ;  /* 0xff80000079797808 */ /* 0x000fe40004000000 */
[----:B------:R-:W-:Y:S02]  /*1bd10*/  ISETP.GE.AND P3, PT, R29, R177, PT ;  /* 0x000000b11d00720c */ /* 0x000fe40003f66270 */
[----:B------:R-:W-:Y:S01]  /*1bd20*/  ISETP.GE.AND P0, PT, R10, R179, PT ;  /* 0x000000b30a00720c */ /* 0x000fe20003f06270 */
[----:B------:R-:W-:Y:S01]  /*1bd30*/  LDSM.16.MT88.4 R28, [R107+0x6000] ;  /* 0x006000006b1c783b */ /* 0x000fe20000004200 */
[----:B------:R-:W-:Y:S02]  /*1bd40*/  FSEL R131, R45, -INF , !P2 ;  /* 0xff8000002d837808 */ /* 0x000fe40005000000 */
[----:B------:R-:W-:Y:S02]  /*1bd50*/  @P1 LOP3.LUT R168, R168, 0x1, RZ, 0xfc, !PT ;  /* 0x00000001a8a81812 */ /* 0x000fe400078efcff */
[----:B------:R-:W-:Y:S02]  /*1bd60*/  FMNMX3.FTZ R8, R8, R51, R49, !PT ;  /* 0x0000003308087276 */ /* 0x000fe40007810031 */
[----:B------:R-:W-:Y:S02]  /*1bd70*/  ISETP.GE.AND P2, PT, R32, R177, PT ;  /* 0x000000b12000720c */ /* 0x000fe40003f46270 */
[----:B------:R-:W-:Y:S02]  /*1bd80*/  FMNMX3.FTZ R12, R12, R189, R187, !PT ;  /* 0x000000bd0c0c7276 */ /* 0x000fe400078100bb */
[----:B------:R-:W-:Y:S02]  /*1bd90*/  ISETP.GE.AND P5, PT, R38, R177, PT ;  /* 0x000000b12600720c */ /* 0x000fe40003fa6270 */
[----:B------:R-:W-:Y:S02]  /*1bda0*/  FSEL R123, R123, -INF , !P3 ;  /* 0xff8000007b7b7808 */ /* 0x000fe40005800000 */
[----:B------:R-:W-:Y:S02]  /*1bdb0*/  FSEL R117, R117, -INF , !P0 ;  /* 0xff80000075757808 */ /* 0x000fe40004000000 */
[----:B------:R-:W-:Y:S02]  /*1bdc0*/  LOP3.LUT P3, RZ, R168, 0x2, RZ, 0xc0, !PT ;  /* 0x00000002a8ff7812 */ /* 0x000fe4000786c0ff */
[----:B------:R-:W-:Y:S02]  /*1bdd0*/  ISETP.GE.AND P0, PT, R5, R179, PT ;  /* 0x000000b30500720c */ /* 0x000fe40003f06270 */
[----:B------:R-:W-:Y:S02]  /*1bde0*/  FMNMX3.FTZ R8, R8, R55, R53, !PT ;  /* 0x0000003708087276 */ /* 0x000fe40007810035 */
[----:B------:R-:W-:Y:S02]  /*1bdf0*/  ISETP.GE.AND P4, PT, R34, R177, PT ;  /* 0x000000b12200720c */ /* 0x000fe40003f86270 */
[----:B------:R-:W-:Y:S02]  /*1be00*/  FSEL R125, R125, -INF , !P2 ;  /* 0xff8000007d7d7808 */ /* 0x000fe40005000000 */
[----:B------:R-:W-:Y:S02]  /*1be10*/  FSEL R157, R157, -INF , !P6 ;  /* 0xff8000009d9d7808 */ /* 0x000fe40007000000 */
[----:B------:R-:W-:Y:S02]  /*1be20*/  FMNMX3.FTZ R12, R12, R133, R131, !PT ;  /* 0x000000850c0c7276 */ /* 0x000fe40007810083 */
[-C--:B------:R-:W-:Y:S02]  /*1be30*/  ISETP.GE.AND P2, PT, R7, R179.reuse, PT ;  /* 0x000000b30700720c */ /* 0x080fe40003f46270 */
[----:B------:R-:W-:Y:S02]  /*1be40*/  FSEL R57, R57, -INF , !P5 ;  /* 0xff80000039397808 */ /* 0x000fe40006800000 */
[C---:B------:R-:W-:Y:S02]  /*1be50*/  ISETP.GE.AND P1, PT, R6.reuse, R179, PT ;  /* 0x000000b30600720c */ /* 0x040fe40003f26270 */
[----:B------:R-:W-:Y:S02]  /*1be60*/  ISETP.GE.AND P5, PT, R6, R177, PT ;  /* 0x000000b10600720c */ /* 0x000fe40003fa6270 */
[----:B------:R-:W-:Y:S02]  /*1be70*/  FSEL R113, R113, -INF , !P3 ;  /* 0xff80000071717808 */ /* 0x000fe40005800000 */
[----:B------:R-:W-:Y:S02]  /*1be80*/  FSEL R66, R66, -INF , !P0 ;  /* 0xff80000042427808 */ /* 0x000fe40004000000 */
[----:B------:R-:W-:Y:S02]  /*1be90*/  FSEL R127, R47, -INF , !P4 ;  /* 0xff8000002f7f7808 */ /* 0x000fe40006000000 */
[C---:B------:R-:W-:Y:S01]  /*1bea0*/  ISETP.GE.AND P3, PT, R2.reuse, R179, PT ;  /* 0x000000b30200720c */ /* 0x040fe20003f66270 */
[----:B------:R-:W-:Y:S01]  /*1beb0*/  LDSM.16.MT88.4 R44, [R106+0x6000] ;  /* 0x006000006a2c783b */ /* 0x000fe20000004200 */
[----:B------:R-:W-:Y:S02]  /*1bec0*/  ISETP.GE.AND P0, PT, R2, R177, PT ;  /* 0x000000b10200720c */ /* 0x000fe40003f06270 */
[----:B------:R-:W-:Y:S02]  /*1bed0*/  FMNMX3.FTZ R6, R8, R157, R139, !PT ;  /* 0x0000009d08067276 */ /* 0x000fe4000781008b */
[----:B------:R-:W-:Y:S02]  /*1bee0*/  FMNMX3.FTZ R2, R12, R129, R59, !PT ;  /* 0x000000810c027276 */ /* 0x000fe4000781003b */
[----:B------:R-:W-:Y:S02]  /*1bef0*/  FSEL R115, R115, -INF , !P2 ;  /* 0xff80000073737808 */ /* 0x000fe40005000000 */
[----:B------:R-:W-:Y:S02]  /*1bf00*/  LOP3.LUT P2, RZ, R168, 0x1, RZ, 0xc0, !PT ;  /* 0x00000001a8ff7812 */ /* 0x000fe4000784c0ff */
[----:B------:R-:W-:Y:S02]  /*1bf10*/  FMNMX3.FTZ R6, R6, R57, R127, !PT ;  /* 0x0000003906067276 */ /* 0x000fe4000781007f */
[----:B------:R-:W-:Y:S02]  /*1bf20*/  ISETP.GE.AND P4, PT, R16, R177, PT ;  /* 0x000000b11000720c */ /* 0x000fe40003f86270 */
[----:B------:R-:W-:Y:S02]  /*1bf30*/  FMNMX3.FTZ R2, R2, R121, R119, !PT ;  /* 0x0000007902027276 */ /* 0x000fe40007810077 */
[----:B------:R-:W-:Y:S02]  /*1bf40*/  FSEL R65, R65, -INF , !P1 ;  /* 0xff80000041417808 */ /* 0x000fe40004800000 */
[----:B------:R-:W-:Y:S02]  /*1bf50*/  FSEL R109, R109, -INF , !P2 ;  /* 0xff8000006d6d7808 */ /* 0x000fe40005000000 */
[C---:B------:R-:W-:Y:S02]  /*1bf60*/  ISETP.GE.AND P2, PT, R0.reuse, R179, PT ;  /* 0x000000b30000720c */ /* 0x040fe40003f46270 */
[----:B------:R-:W-:Y:S02]  /*1bf70*/  ISETP.GE.AND P1, PT, R0, R177, PT ;  /* 0x000000b10000720c */ /* 0x000fe40003f26270 */
[----:B------:R-:W-:Y:S02]  /*1bf80*/  FMNMX3.FTZ R0, R6, R125, R123, !PT ;  /* 0x0000007d06007276 */ /* 0x000fe4000781007b */
[----:B------:R-:W-:Y:S02]  /*1bf90*/  ISETP.GE.AND P6, PT, R7, R177, PT ;  /* 0x000000b10700720c */ /* 0x000fe40003fc6270 */
[----:B------:R-:W-:Y:S02]  /*1bfa0*/  FSEL R111, R111, -INF , !P4 ;  /* 0xff8000006f6f7808 */ /* 0x000fe40006000000 */
[----:B------:R-:W-:Y:S02]  /*1bfb0*/  FMNMX3.FTZ R2, R2, R117, R115, !PT ;  /* 0x0000007502027276 */ /* 0x000fe40007810073 */
[----:B------:R-:W-:Y:S02]  /*1bfc0*/  FSEL R67, R67, -INF , !P6 ;  /* 0xff80000043437808 */ /* 0x000fe40007000000 */
[----:B------:R-:W-:Y:S02]  /*1bfd0*/  ISETP.GE.AND P4, PT, R5, R177, PT ;  /* 0x000000b10500720c */ /* 0x000fe40003f86270 */
[----:B------:R-:W-:Y:S02]  /*1bfe0*/  FMNMX3.FTZ R0, R0, R113, R111, !PT ;  /* 0x0000007100007276 */ /* 0x000fe4000781006f */
        /* <DEDUP_REMOVED lines=18> */
[C---:B------:R-:W-:Y:S02]  /*1c110*/  FSETP.NEU.FTZ.AND P1, PT, R2.reuse, -INF , PT ;  /* 0xff8000000200780b */ /* 0x040fe40003f3d000 */
[----:B---3--:R-:W-:Y:S02]  /*1c120*/  FMNMX.FTZ R0, R5, R0, !PT ;  /* 0x0000000005007209 */ /* 0x008fe40007810000 */
[----:B------:R-:W-:Y:S02]  /*1c130*/  FSEL R5, R2, RZ, P1 ;  /* 0x000000ff02057208 */ /* 0x000fe40000800000 */
[----:B------:R-:W-:Y:S03]  /*1c140*/  FSETP.NEU.FTZ.AND P0, PT, R0, -INF , PT ;  /* 0xff8000000000780b */ /* 0x000fe60003f1d000 */
[----:B------:R-:W-:Y:S01]  /*1c150*/  FADD.FTZ R6, -R5, R104 ;  /* 0x0000006805067221 */ /* 0x000fe20000010100 */
[C---:B--2---:R-:W-:Y:S01]  /*1c160*/  FMUL.FTZ R108, R3.reuse, R2 ;  /* 0x00000002036c7220 */ /* 0x044fe20000410000 */
[----:B------:R-:W-:Y:S04]  /*1c170*/  FMUL.FTZ R62, R3, R0 ;  /* 0x00000000033e7220 */ /* 0x000fe80000410000 */
[----:B------:R-:W-:Y:S02]  /*1c180*/  FSEL R108, R108, RZ, P1 ;  /* 0x000000ff6c6c7208 */ /* 0x000fe40000800000 */
[----:B------:R-:W-:Y:S03]  /*1c190*/  FSEL R62, R62, RZ, P0 ;  /* 0x000000ff3e3e7208 */ /* 0x000fe60000000000 */
[-CC-:B------:R-:W-:Y:S01]  /*1c1a0*/  FFMA.FTZ R135, R15, R3.reuse, -R108.reuse ;  /* 0x000000030f877223 */ /* 0x180fe2000001086c */
[-C--:B------:R-:W-:Y:S01]  /*1c1b0*/  FFMA.FTZ R56, R13, R3.reuse, -R108 ;  /* 0x000000030d387223 */ /* 0x080fe2000001086c */
[-C--:B------:R-:W-:Y:S01]  /*1c1c0*/  FFMA.FTZ R195, R4, R3.reuse, -R62 ;  /* 0x0000000304c37223 */ /* 0x080fe2000001083e */
[----:B------:R-:W1:Y:S01]  /*1c1d0*/  LDSM.16.MT88.4 R12, [R144+0x6000] ;  /* 0x00600000900c783b */ /* 0x000e620000004200 */
[----:B------:R-:W-:Y:S01]  /*1c1e0*/  FSEL R4, R0, RZ, P0 ;  /* 0x000000ff00047208 */ /* 0x000fe20000000000 */
[-CC-:B------:R-:W-:Y:S01]  /*1c1f0*/  FFMA.FTZ R48, R21, R3.reuse, -R108.reuse ;  /* 0x0000000315307223 */ /* 0x180fe2000001086c */
[-C--:B------:R-:W-:Y:S01]  /*1c200*/  FFMA.FTZ R54, R19, R3.reuse, -R108 ;  /* 0x0000000313367223 */ /* 0x080fe2000001086c */
[-CC-:B------:R-:W-:Y:S01]  /*1c210*/  FFMA.FTZ R52, R17, R3.reuse, -R62.reuse ;  /* 0x0000000311347223 */ /* 0x180fe2000001083e */
[-CC-:B------:R-:W-:Y:S01]  /*1c220*/  FFMA.FTZ R137, R11, R3.reuse, -R62.reuse ;  /* 0x000000030b897223 */ /* 0x180fe2000001083e */
[----:B------:R-:W-:Y:S01]  /*1c230*/  FADD.FTZ R4, -R4, R105 ;  /* 0x0000006904047221 */ /* 0x000fe20000010100 */
[-CC-:B------:R-:W-:Y:S01]  /*1c240*/  FFMA.FTZ R58, R9, R3.reuse, -R62.reuse ;  /* 0x00000003093a7223 */ /* 0x180fe2000001083e */
[C---:B------:R-:W-:Y:S01]  /*1c250*/  FMUL.FTZ R9, R3.reuse, R6 ;  /* 0x0000000603097220 */ /* 0x040fe20000410000 */
[----:B------:R-:W2:Y:S01]  /*1c260*/  LDSM.16.MT88.4 R20, [R140+0x6000] ;  /* 0x006000008c14783b */ /* 0x000ea20000004200 */
[----:B------:R-:W-:Y:S01]  /*1c270*/  FMUL.FTZ R10, R3, R4 ;  /* 0x00000004030a7220 */ /* 0x000fe20000410000 */
        /* <DEDUP_REMOVED lines=16> */
[----:B------:R-:W-:Y:S01]  /*1c380*/  MUFU.EX2 R58, R58 ;  /* 0x0000003a003a7308 */ /* 0x000fe20000000800 */
[-CC-:B------:R-:W-:Y:S01]  /*1c390*/  FFMA.FTZ R121, R121, R3.reuse, -R108.reuse ;  /* 0x0000000379797223 */ /* 0x180fe2000001086c */
[----:B---3--:R-:W-:Y:S01]  /*1c3a0*/  F2FP.F16.F32.PACK_AB R40, R54, R48 ;  /* 0x000000303628723e */ /* 0x008fe200000000ff */
[-C--:B------:R-:W-:Y:S07]  /*1c3b0*/  FFMA.FTZ R117, R117, R3.reuse, -R108 ;  /* 0x0000000375757223 */ /* 0x080fee000001086c */
[----:B------:R-:W3:Y:S01]  /*1c3c0*/  MUFU.EX2 R135, R135 ;  /* 0x0000008700877308 */ /* 0x000ee20000000800 */
[-CC-:B------:R-:W-:Y:S01]  /*1c3d0*/  FFMA.FTZ R113, R113, R3.reuse, -R62.reuse ;  /* 0x0000000371717223 */ /* 0x180fe2000001083e */
[-C--:B------:R-:W-:Y:S01]  /*1c3e0*/  FFMA.FTZ R109, R109, R3.reuse, -R62 ;  /* 0x000000036d6d7223 */ /* 0x080fe2000001083e */
[-CC-:B------:R-:W-:Y:S07]  /*1c3f0*/  FFMA.FTZ R65, R65, R3.reuse, -R108.reuse ;  /* 0x0000000341417223 */ /* 0x180fee000001086c */
[----:B------:R-:W4:Y:S01]  /*1c400*/  MUFU.EX2 R195, R195 ;  /* 0x000000c300c37308 */ /* 0x000f220000000800 */
[-CC-:B------:R-:W-:Y:S01]  /*1c410*/  FFMA.FTZ R66, R66, R3.reuse, -R108.reuse ;  /* 0x0000000342427223 */ /* 0x180fe2000001086c */
[-C--:B------:R-:W-:Y:S01]  /*1c420*/  FFMA.FTZ R63, R63, R3.reuse, -R108 ;  /* 0x000000033f3f7223 */ /* 0x080fe2000001086c */
[-CC-:B------:R-:W-:Y:S07]  /*1c430*/  FFMA.FTZ R60, R60, R3.reuse, -R62.reuse ;  /* 0x000000033c3c7223 */ /* 0x180fee000001083e */
[----:B------:R-:W5:Y:S01]  /*1c440*/  MUFU.EX2 R137, R137 ;  /* 0x0000008900897308 */ /* 0x000f620000000800 */
[----:B------:R-:W-:Y:S01]  /*1c450*/  FFMA.FTZ R37, R37, R3, -R62 ;  /* 0x0000000325257223 */ /* 0x000fe2000001083e */
[----:B------:R-:W-:Y:S08]  /*1c460*/  ISETP.GT.AND P0, PT, R181, R154, PT ;  /* 0x0000009ab500720c */ /* 0x000ff00003f04270 */
[----:B------:R-:W1:Y:S01]  /*1c470*/  MUFU.EX2 R39, R9 ;  /* 0x0000000900277308 */ /* 0x000e620000000800 */
[----:B---3--:R-:W-:Y:S09]  /*1c480*/  F2FP.F16.F32.PACK_AB R42, R56, R135 ;  /* 0x00000087382a723e */ /* 0x008ff200000000ff */
[----:B------:R-:W3:Y:S01]  /*1c490*/  MUFU.EX2 R38, R10 ;  /* 0x0000000a00267308 */ /* 0x000ee20000000800 */
[----:B----4-:R-:W-:Y:S09]  /*1c4a0*/  F2FP.F16.F32.PACK_AB R41, R52, R195 ;  /* 0x000000c33429723e */ /* 0x010ff200000000ff */
[----:B------:R-:W-:Y:S01]  /*1c4b0*/  MUFU.EX2 R104, R104 ;  /* 0x0000006800687308 */ /* 0x000fe20000000800 */
[----:B-----5:R-:W-:Y:S09]  /*1c4c0*/  F2FP.F16.F32.PACK_AB R43, R58, R137 ;  /* 0x000000893a2b723e */ /* 0x020ff200000000ff */
[----:B------:R-:W-:Y:S01]  /*1c4d0*/  MUFU.EX2 R105, R105 ;  /* 0x0000006900697308 */ /* 0x000fe20000000800 */
[C---:B-1----:R-:W-:Y:S01]  /*1c4e0*/  FMUL.FTZ R4, R39.reuse, R96 ;  /* 0x0000006027047220 */ /* 0x042fe20000410000 */
[C---:B------:R-:W-:Y:S01]  /*1c4f0*/  FMUL.FTZ R5, R39.reuse, R97 ;  /* 0x0000006127057220 */ /* 0x040fe20000410000 */
[C---:B------:R-:W-:Y:S01]  /*1c500*/  FMUL.FTZ R8, R39.reuse, R92 ;  /* 0x0000005c27087220 */ /* 0x040fe20000410000 */
[C---:B------:R-:W-:Y:S01]  /*1c510*/  FMUL.FTZ R9, R39.reuse, R93 ;  /* 0x0000005d27097220 */ /* 0x040fe20000410000 */
[C---:B---3--:R-:W-:Y:S01]  /*1c520*/  FMUL.FTZ R6, R38.reuse, R98 ;  /* 0x0000006226067220 */ /* 0x048fe20000410000 */
        /* <DEDUP_REMOVED lines=303> */
.L_x_13803:
        /* <DEDUP_REMOVED lines=10> */
.L_x_13824:
        /* <DEDUP_REMOVED lines=128> */
.L_x_13813:
[----:B------:R-:W-:Y:S05]  /*1e0c0*/  BSYNC.RECONVERGENT B0 ;  /* 0x0000000000007941 */ /* 0x000fea0003800200 */
.L_x_13812:
        /* <DEDUP_REMOVED lines=23> */
.L_x_13815:
[----:B------:R-:W-:Y:S05]  /*1e240*/  BSYNC.RECONVERGENT B0 ;  /* 0x0000000000007941 */ /* 0x000fea0003800200 */
.L_x_13814:
        /* <DEDUP_REMOVED lines=43> */
.L_x_13817:
[----:B------:R-:W-:Y:S05]  /*1e500*/  BSYNC.RECONVERGENT B0 ;  /* 0x0000000000007941 */ /* 0x000fea0003800200 */
.L_x_13816:
        /* <DEDUP_REMOVED lines=13> */
.L_x_13819:
[----:B------:R-:W-:Y:S05]  /*1e5e0*/  BSYNC.RECONVERGENT B0 ;  /* 0x0000000000007941 */ /* 0x000fea0003800200 */
.L_x_13818:
[----:B------:R-:W-:-:S04]  /*1e5f0*/  MOV R161, 0x0 ;  /* 0x0000000000a17802 */ /* 0x000fc80000000f00 */
[----:B-1234-:R-:W-:Y:S05]  /*1e600*/  @P2 RET.REL.NODEC R160 `(_ZN5flash24flash_fwd_splitkv_kernelI23Flash_fwd_kernel_traitsILi64ELi64ELi128ELi4ELb0ELb0EN7cutlass6half_tE19Flash_kernel_traitsILi64ELi64ELi128ELi4ES3_EELb0ELb1ELb1ELb0ELb0ELb1ELb0ELb1EEEvNS_16Flash_fwd_paramsE) ;  /* 0xfffffe18a07c2950 */ /* 0x01efea0003c3ffff */
        /* <DEDUP_REMOVED lines=12> */
[----:B-1----:R-:W-:Y:S05]  /*1e6d0*/  RET.REL.NODEC R160 `(_ZN5flash24flash_fwd_splitkv_kernelI23Flash_fwd_kernel_traitsILi64ELi64ELi128ELi4ELb0ELb0EN7cutlass6half_tE19Flash_kernel_traitsILi64ELi64ELi128ELi4ES3_EELb0ELb1ELb1ELb0ELb0ELb1ELb0ELb1EEEvNS_16Flash_fwd_paramsE) ;  /* 0xfffffe18a0487950 */ /* 0x002fea0003c3ffff */
.L_x_13811:
[----:B------:R-:W-:Y:S01]  /*1e6e0*/  MOV R4, 0x2 ;  /* 0x0000000200047802 */ /* 0x000fe20000000f00 */
[----:B------:R-:W-:Y:S01]  /*1e6f0*/  IMAD.MOV.U32 R3, RZ, RZ, 0x1f ;  /* 0x0000001fff037424 */ /* 0x000fe200078e00ff */
[----:B------:R-:W-:-:S07]  /*1e700*/  MOV R5, 0xffffffff ;  /* 0xffffffff00057802 */ /* 0x000fce0000000f00 */
[----:B-1---5:R-:W-:Y:S05]  /*1e710*/  WARPSYNC.COLLECTIVE R5, `(.L_x_13820) ;  /* 0x0000000005087348 */ /* 0x022fea0003c00000 */
[----:B------:R2:W3:Y:S02]  /*1e720*/  SHFL.BFLY P0, R10, R186, R4, R3 ;  /* 0x0c000004ba0a7389 */ /* 0x0004e40000000003 */
[----:B-123-5:R-:W-:Y:S05]  /*1e730*/  ENDCOLLECTIVE ;  /* 0x000000000000791b */ /* 0x02efea0003800000 */
.L_x_13820:
[----:B------:R-:W-:Y:S02]  /*1e740*/  IMAD.MOV.U32 R9, RZ, RZ, R10 ;  /* 0x000000ffff097224 */ /* 0x000fe400078e000a */
[----:B------:R-:W-:Y:S02]  /*1e750*/  IMAD.MOV.U32 R4, RZ, RZ, 0x1 ;  /* 0x00000001ff047424 */ /* 0x000fe400078e00ff */
[----:B------:R-:W-:-:S05]  /*1e760*/  FADD.FTZ R9, R9, R186 ;  /* 0x000000ba09097221 */ /* 0x000fca0000010000 */
[----:B------:R-:W-:-:S07]  /*1e770*/  MOV R186, R9 ;  /* 0x0000000900ba7202 */ /* 0x000fce0000000f00 */
[----:B------:R-:W-:Y:S05]  /*1e780*/  WARPSYNC.COLLECTIVE R5, `(.L_x_13821) ;  /* 0x0000000005087348 */ /* 0x000fea0003c00000 */
[----:B------:R1:W2:Y:S02]  /*1e790*/  SHFL.BFLY P0, R10, R186, R4, R3 ;  /* 0x0c000004ba0a7389 */ /* 0x0002a40000000003 */
[----:B-12---:R-:W-:Y:S05]  /*1e7a0*/  ENDCOLLECTIVE ;  /* 0x000000000000791b */ /* 0x006fea0003800000 */
.L_x_13821:
[----:B------:R-:W-:Y:S01]  /*1e7b0*/  MOV R186, R185 ;  /* 0x000000b900ba7202 */ /* 0x000fe20000000f00 */
[----:B------:R-:W-:Y:S01]  /*1e7c0*/  IMAD.MOV.U32 R4, RZ, RZ, 0x2 ;  /* 0x00000002ff047424 */ /* 0x000fe200078e00ff */
[----:B------:R-:W-:-:S07]  /*1e7d0*/  MOV R6, R10 ;  /* 0x0000000a00067202 */ /* 0x000fce0000000f00 */
[----:B------:R-:W-:Y:S05]  /*1e7e0*/  WARPSYNC.COLLECTIVE R5, `(.L_x_13822) ;  /* 0x0000000005087348 */ /* 0x000fea0003c00000 */
[----:B------:R1:W2:Y:S02]  /*1e7f0*/  SHFL.BFLY P0, R10, R186, R4, R3 ;  /* 0x0c000004ba0a7389 */ /* 0x0002a40000000003 */
[----:B-12---:R-:W-:Y:S05]  /*1e800*/  ENDCOLLECTIVE ;  /* 0x000000000000791b */ /* 0x006fea0003800000 */
.L_x_13822:
[----:B------:R-:W-:Y:S01]  /*1e810*/  FADD.FTZ R6, R9, R6 ;  /* 0x0000000609067221 */ /* 0x000fe20000010000 */
[----:B------:R-:W-:Y:S01]  /*1e820*/  FADD.FTZ R8, R10, R185 ;  /* 0x000000b90a087221 */ /* 0x000fe20000010000 */
[----:B------:R-:W-:-:S04]  /*1e830*/  MOV R4, 0x1 ;  /* 0x0000000100047802 */ /* 0x000fc80000000f00 */
[----:B------:R-:W-:-:S07]  /*1e840*/  MOV R186, R8 ;  /* 0x0000000800ba7202 */ /* 0x000fce0000000f00 */
[----:B------:R-:W-:Y:S05]  /*1e850*/  WARPSYNC.COLLECTIVE R5, `(.L_x_13823) ;  /* 0x0000000005087348 */ /* 0x000fea0003c00000 */
[----:B------:R1:W2:Y:S02]  /*1e860*/  SHFL.BFLY P0, R10, R186, R4, R3 ;  /* 0x0c000004ba0a7389 */ /* 0x0002a40000000003 */
[----:B-12---:R-:W-:Y:S05]  /*1e870*/  ENDCOLLECTIVE ;  /* 0x000000000000791b */ /* 0x006fea0003800000 */
.L_x_13823:
[----:B------:R-:W-:Y:S05]  /*1e880*/  BRA `(.L_x_13824) ;  /* 0xfffffff0000c7947 */ /* 0x000fea000383ffff */
.L_x_13825:
        /* <DEDUP_REMOVED lines=15> */
.L_x_14829:


//--------------------- .text._ZN5flash24flash_fwd_splitkv_kernelI23Flash_fwd_kernel_traitsILi64ELi64ELi128ELi4ELb0ELb0EN7cutlass6half_tE19Flash_kernel_traitsILi64ELi64ELi128ELi4ES3_EELb0ELb1ELb0ELb0ELb1ELb0ELb1ELb0EEEvNS_16Flash_fwd_paramsE --------------------------
	.section	.text._ZN5flash24flash_fwd_splitkv_kernelI23Flash_fwd_kernel_traitsILi64ELi64ELi128ELi4ELb0ELb0EN7cutlass6half_tE19Flash_kernel_traitsILi64ELi64ELi128ELi4ES3_EELb0ELb1ELb0ELb0ELb1ELb0ELb1ELb0EEEvNS_16Flash_fwd_paramsE,"ax",@progbits
	.align	128
        .global         _ZN5flash24flash_fwd_splitkv_kernelI23Flash_fwd_kernel_traitsILi64ELi64ELi128ELi4ELb0ELb0EN7cutlass6half_tE19Flash_kernel_traitsILi64ELi64ELi128ELi4ES3_EELb0ELb1ELb0ELb0ELb1ELb0ELb1ELb0EEEvNS_16Flash_fwd_paramsE
        .type           _ZN5flash24flash_fwd_splitkv_kernelI23Flash_fwd_kernel_traitsILi64ELi64ELi128ELi4ELb0ELb0EN7cutlass6half_tE19Flash_kernel_traitsILi64ELi64ELi128ELi4ES3_EELb0ELb1ELb0ELb0ELb1ELb0ELb1ELb0EEEvNS_16Flash_fwd_paramsE,@function
        .size           _ZN5flash24flash_fwd_splitkv_kernelI23Flash_fwd_kernel_traitsILi64ELi64ELi128ELi4ELb0ELb0EN7cutlass6half_tE19Flash_kernel_traitsILi64ELi64ELi128ELi4ES3_EELb0ELb1ELb0ELb0ELb1ELb0ELb1ELb0EEEvNS_16Flash_fwd_paramsE,(.L_x_14830 - _ZN5flash24flash_fwd_splitkv_kernelI23Flash_fwd_kernel_traitsILi64ELi64ELi128ELi4ELb0ELb0EN7cutlass6half_tE19Flash_kernel_traitsILi64ELi64ELi128ELi4ES3_EELb0ELb1ELb0ELb0ELb1ELb0ELb1ELb0EEEvNS_16Flash_fwd_paramsE)
        .other          _ZN5flash24flash_fwd_splitkv_kernelI23Flash_fwd_kernel_traitsILi64ELi64ELi128ELi4ELb0ELb0EN7cutlass6half_tE19Flash_kernel_traitsILi64ELi64ELi128ELi4ES3_EELb0ELb1ELb0ELb0ELb1ELb0ELb1ELb0EEEvNS_16Flash_fwd_paramsE,@"STO_CUDA_ENTRY STV_DEFAULT"
_ZN5flash24flash_fwd_splitkv_kernelI23Flash_fwd_kernel_traitsILi64ELi64ELi128ELi4ELb0ELb0EN7cutlass6half_tE19Flash_kernel_traitsILi64ELi64ELi128ELi4ES3_EELb0ELb1ELb0ELb0ELb1ELb0ELb1ELb0EEEvNS_16Flash_fwd_paramsE:
.text._ZN5flash24flash_fwd_splitkv_kernelI23Flash_fwd_kernel_traitsILi64ELi64ELi128ELi4ELb0ELb0EN7cutlass6half_tE19Flash_kernel_traitsILi64ELi64ELi128ELi4ES3_EELb0ELb1ELb0ELb0ELb1ELb0ELb1ELb0EEEvNS_16Flash_fwd_paramsE:
        /* <DEDUP_REMOVED lines=29> */
[----:B-1----:R-:W-:Y:S05]  /*01d0*/  CALL.REL.NOINC `($_ZN5flash24flash_fwd_splitkv_kernelI23Flash_fwd_kernel_traitsILi64ELi64ELi128ELi4ELb0ELb0EN7cutlass6half_tE19Flash_kernel_traitsILi64ELi64ELi128ELi4ES3_EELb0ELb1ELb0ELb0ELb1ELb0ELb1ELb0EEEvNS_16Flash_fwd_paramsE$_ZN5flash30compute_attn_1rowblock_splitkvI23Flash_fwd_kernel_traitsILi64ELi64ELi128ELi4ELb0ELb0EN7cutlass6half_tE19Flash_kernel_traitsILi64ELi64ELi128ELi4ES3_EELb0ELb1ELb0ELb0ELb1ELb0ELb1ELb0ENS_16Flash_fwd_paramsEEEvRKT8_iiiii) ;  /* 0x0000000000087944 */ /* 0x002fea0003c00000 */
[----:B------:R-:W-:Y:S05]  /*01e0*/  BSYNC.RECONVERGENT B3 ;  /* 0x0000000000037941 */ /* 0x000fea0003800200 */
.L_x_13826:
[----:B------:R-:W-:Y:S05]  /*01f0*/  EXIT ;  /* 0x000000000000794d */ /* 0x000fea0003800000 */
        .type           $_ZN5flash24flash_fwd_splitkv_kernelI23Flash_fwd_kernel_traitsILi64ELi64ELi128ELi4ELb0ELb0EN7cutlass6half_tE19Flash_kernel_traitsILi64ELi64ELi128ELi4ES3_EELb0ELb1ELb0ELb0ELb1ELb0ELb1ELb0EEEvNS_16Flash_fwd_paramsE$_ZN5flash30compute_attn_1rowblock_splitkvI23Flash_fwd_kernel_traitsILi64ELi64ELi128ELi4ELb0ELb0EN7cutlass6half_tE19Flash_kernel_traitsILi64ELi64ELi128ELi4ES3_EELb0ELb1ELb0ELb0ELb1ELb0ELb1ELb0ENS_16Flash_fwd_paramsEEEvRKT8_iiiii,@function
        .size           $_ZN5flash24flash_fwd_splitkv_kernelI23Flash_fwd_kernel_traitsILi64ELi64ELi128ELi4ELb0ELb0EN7cutlass6half_tE19Flash_kernel_traitsILi64ELi64ELi128ELi4ES3_EELb0ELb1ELb0ELb0ELb1ELb0ELb1ELb0EEEvNS_16Flash_fwd_paramsE$_ZN5flash30compute_attn_1rowblock_splitkvI23Flash_fwd_kernel_traitsILi64ELi64ELi128ELi4ELb0ELb0EN7cutlass6half_tE19Flash_kernel_traitsILi64ELi64ELi128ELi4ES3_EELb0ELb1ELb0ELb0ELb1ELb0ELb1ELb0ENS_16Flash_fwd_paramsEEEvRKT8_iiiii,(.L_x_14830 - $_ZN5flash24flash_fwd_splitkv_kernelI23Flash_fwd_kernel_traitsILi64ELi64ELi128ELi4ELb0ELb0EN7cutlass6half_tE19Flash_kernel_traitsILi64ELi64ELi128ELi4ES3_EELb0ELb1ELb0ELb0ELb1ELb0ELb1ELb0EEEvNS_16Flash_fwd_paramsE$_ZN5flash30compute_attn_1rowblock_splitkvI23Flash_fwd_kernel_traitsILi64ELi64ELi128ELi4ELb0ELb0EN7cutlass6half_tE19Flash_kernel_traitsILi64ELi64ELi128ELi4ES3_EELb0ELb1ELb0ELb0ELb1ELb0ELb1ELb0ENS_16Flash_fwd_paramsEEEvRKT8_iiiii)
$_ZN5flash24flash_fwd_splitkv_kernelI23Flash_fwd_kernel_traitsILi64ELi64ELi128ELi4ELb0ELb0EN7cutlass6half_tE19Flash_kernel_traitsILi64ELi64ELi128ELi4ES3_EELb0ELb1ELb0ELb0ELb1ELb0ELb1ELb0EEEvNS_16Flash_fwd_paramsE$_ZN5flash30compute_attn_1rowblock_splitkvI23Flash_fwd_kernel_traitsILi64ELi64ELi128ELi4ELb0ELb0EN7cutlass6half_tE19Flash_kernel_traitsILi64ELi64ELi128ELi4ES3_EELb0ELb1ELb0ELb0ELb1ELb0ELb1ELb0ENS_16Flash_fwd_paramsEEEvRKT8_iiiii:
        /* <DEDUP_REMOVED lines=20> */
[----:B------:R-:W2:Y:S01]  /*0340*/  S2R R161, SR_TID.X ;  /* 0x0000000000a17919 */ /* 0x000ea20000002100 */
[----:B------:R-:W-:-:S04]  /*0350*/  SHF.R.U32.HI R0, RZ, 0x1e, R165 ;  /* 0x0000001eff007819 */ /* 0x000fc800000116a5 */
[----:B------:R1:W5:Y:S01]  /*0360*/  @P2 LD.E R15, desc[UR4][R22.64] ;  /* 0x00000004160f2980 */ /* 0x000362000c101900 */
[----:B------:R-:W-:Y:S01]  /*0370*/  ISETP.NE.U32.AND P2, PT, R16, RZ, PT ;  /* 0x000000ff1000720c */ /* 0x000fe20003f45070 */
[----:B------:R-:W-:-:S03]  /*0380*/  IMAD.MOV.U32 R12, RZ, RZ, RZ ;  /* 0x000000ffff0c7224 */ /* 0x000fc600078e00ff */
[----:B------:R-:W-:Y:S01]  /*0390*/  ISETP.NE.AND.EX P2, PT, R17, RZ, PT, P2 ;  /* 0x000000ff1100720c */ /* 0x000fe20003f45320 */
[----:B------:R-:W-:Y:S01]  /*03a0*/  @P1 IMAD.X R21, R7, 0x1, R0, P0 ;  /* 0x0000000107151824 */ /* 0x000fe200000e0600 */
[----:B------:R-:W-:-:S04]  /*03b0*/  ISETP.NE.U32.AND P0, PT, R10, RZ, PT ;  /* 0x000000ff0a00720c */ /* 0x000fc80003f05070 */
[----:B------:R1:W5:Y:S01]  /*03c0*/  @P1 LD.E R12, desc[UR4][R20.64] ;  /* 0x00000004140c1980 */ /* 0x000362000c101900 */
[----:B------:R-:W-:Y:S01]  /*03d0*/  IADD3 R18, P1, PT, R16, R4, RZ ;  /* 0x0000000410127210 */ /* 0x000fe20007f3e0ff */
[----:B------:R-:W-:Y:S01]  /*03e0*/  BSSY.RECONVERGENT B0, `(.L_x_13827) ;  /* 0x0000009000007945 */ /* 0x000fe20003800200 */
[----:B------:R-:W-:-:S03]  /*03f0*/  ISETP.NE.AND.EX P0, PT, R11, RZ, PT, P0 ;  /* 0x000000ff0b00720c */ /* 0x000fc60003f05300 */
[----:B------:R-:W-:Y:S02]  /*0400*/  IMAD.X R19, R17, 0x1, R0, P1 ;  /* 0x0000000111137824 */ /* 0x000fe400008e0600 */
[----:B------:R-:W-:Y:S01]  /*0410*/  IMAD.MOV.U32 R17, RZ, RZ, -0x1 ;  /* 0xffffffffff117424 */ /* 0x000fe200078e00ff */
[----:B------:R-:W-:Y:S07]  /*0420*/  @!P2 BRA `(.L_x_13828) ;  /* 0x000000000010a947 */ /* 0x000fee0003800000 */
[----:B------:R-:W3:Y:S02]  /*0430*/  LD.E.U8 R5, desc[UR4][R2.64+0x1b2] ;  /* 0x0001b20402057980 */ /* 0x000ee4000c101100 */
[----:B---3--:R-:W-:-:S13]  /*0440*/  ISETP.NE.AND P1, PT, R5, RZ, PT ;  /* 0x000000ff0500720c */ /* 0x008fda0003f25270 */
[----:B------:R-:W-:Y:S05]  /*0450*/  @!P1 BRA `(.L_x_13828) ;  /* 0x0000000000049947 */ /* 0x000fea0003800000 */
[----:B------:R3:W5:Y:S02]  /*0460*/  LD.E R17, desc[UR4][R18.64] ;  /* 0x0000000412117980 */ /* 0x000764000c101900 */
.L_x_13828:
[----:B------:R-:W-:Y:S05]  /*0470*/  BSYNC.RECONVERGENT B0 ;  /* 0x0000000000007941 */ /* 0x000fea0003800200 */
.L_x_13827:
[----:B------:R-:W-:Y:S04]  /*0480*/  BSSY.RECONVERGENT B0, `(.L_x_13829) ;  /* 0x0000007000007945 */ /* 0x000fe80003800200 */
[----:B------:R-:W-:Y:S05]  /*0490*/  @!P3 BRA `(.L_x_13830) ;  /* 0x000000000014b947 */ /* 0x000fea0003800000 */
[----:B------:R-:W4:Y:S02]  /*04a0*/  LD.E.U8 R5, desc[UR4][R2.64+0x1b2] ;  /* 0x0001b20402057980 */ /* 0x000f24000c101100 */
[----:B----4-:R-:W-:-:S13]  /*04b0*/  ISETP.NE.AND P1, PT, R5, RZ, PT ;  /* 0x000000ff0500720c */ /* 0x010fda0003f25270 */
[----:B------:R-:W4:Y:S02]  /*04c0*/  @P1 LD.E R14, desc[UR4][R18.64+0x4] ;  /* 0x00000404120e1980 */ /* 0x000f24000c101900 */
[----:B----45:R-:W-:-:S06]  /*04d0*/  @P1 IADD3 R121, PT, PT, R14, -R17, RZ ;  /* 0x800000110e791210 */ /* 0x030fcc0007ffe0ff */
[----:B------:R4:W5:Y:S02]  /*04e0*/  @!P1 LD.E R121, desc[UR4][R18.64] ;  /* 0x0000000412799980 */ /* 0x000964000c101900 */
.L_x_13830:
[----:B------:R-:W-:Y:S05]  /*04f0*/  BSYNC.RECONVERGENT B0 ;  /* 0x0000000000007941 */ /* 0x000fea0003800200 */
.L_x_13829:
        /* <DEDUP_REMOVED lines=8> */
.L_x_13832:
[----:B------:R-:W5:Y:S01]  /*0580*/  LD.E.64 R6, desc[UR4][R2.64+0x108] ;  /* 0x0001080402067980 */ /* 0x000f62000c101b00 */
[----:B------:R-:W-:Y:S01]  /*0590*/  BSSY.RECONVERGENT B0, `(.L_x_13834) ;  /* 0x0000006000007945 */ /* 0x000fe20003800200 */
[----:B------:R-:W-:Y:S01]  /*05a0*/  IMAD.MOV.U32 R5, RZ, RZ, RZ ;  /* 0x000000ffff057224 */ /* 0x000fe200078e00ff */
[----:B-----5:R-:W-:-:S04]  /*05b0*/  ISETP.NE.U32.AND P0, PT, R6, RZ, PT ;  /* 0x000000ff0600720c */ /* 0x020fc80003f05070 */
[----:B------:R-:W-:-:S13]  /*05c0*/  ISETP.NE.AND.EX P0, PT, R7, RZ, PT, P0 ;  /* 0x000000ff0700720c */ /* 0x000fda0003f05300 */
[----:B------:R-:W-:Y:S05]  /*05d0*/  @!P0 BRA `(.L_x_13835) ;  /* 0x0000000000048947 */ /* 0x000fea0003800000 */
[----:B------:R1:W5:Y:S02]  /*05e0*/  LD.E R5, desc[UR4][R2.64+0xbc] ;  /* 0x0000bc0402057980 */ /* 0x000364000c101900 */
.L_x_13835:
[----:B------:R-:W-:Y:S05]  /*05f0*/  BSYNC.RECONVERGENT B0 ;  /* 0x0000000000007941 */ /* 0x000fea0003800200 */
.L_x_13834:
[----:B-----5:R-:W-:Y:S02]  /*0600*/  IADD3 R121, PT, PT, R5, R121, -R12 ;  /* 0x0000007905797210 */ /* 0x020fe40007ffe80c */
.L_x_13833:
[----:B------:R-:W-:Y:S05]  /*0610*/  BSYNC.RECONVERGENT B1 ;  /* 0x0000000000017941 */ /* 0x000fea0003800200 */
.L_x_13831:
[----:B------:R-:W-:Y:S01]  /*0620*/  IMAD.SHL.U32 R162, R29, 0x40, RZ ;  /* 0x000000401da27824 */ /* 0x000fe200078e00ff */
[----:B------:R-:W-:Y:S01]  /*0630*/  MOV R6, R160 ;  /* 0x000000a000067202 */ /* 0x000fe20000000f00 */
[----:B------:R-:W-:-:S03]  /*0640*/  IMAD.MOV.U32 R7, RZ, RZ, 0x0 ;  /* 0x00000000ff077424 */ /* 0x000fc600078e00ff */
[----:B------:R-:W-:-:S13]  /*0650*/  ISETP.GT.AND P0, PT, R123, R162, PT ;  /* 0x000000a27b00720c */ /* 0x000fda0003f04270 */
[----:B-1234-:R-:W-:Y:S05]  /*0660*/  @!P0 RET.REL.NODEC R6 `(_ZN5flash24flash_fwd_splitkv_kernelI23Flash_fwd_kernel_traitsILi64ELi64ELi128ELi4ELb0ELb0EN7cutlass6half_tE19Flash_kernel_traitsILi64ELi64ELi128ELi4ES3_EELb0ELb1ELb0ELb0ELb1ELb0ELb1ELb0EEEvNS_16Flash_fwd_paramsE) ;  /* 0xfffffff806648950 */ /* 0x01efea0003c3ffff */
        /* <DEDUP_REMOVED lines=8> */
[----:B------:R1:W5:Y:S01]  /*06f0*/  F2I.FTZ.U32.TRUNC.NTZ R19, R18 ;  /* 0x0000001200137305 */ /* 0x000362000021f000 */
[----:B------:R-:W-:Y:S02]  /*0700*/  IMAD.MOV R5, RZ, RZ, -R5 ;  /* 0x000000ffff057224 */ /* 0x000fe400078e0a05 */
[----:B-1----:R-:W-:Y:S02]  /*0710*/  IMAD.MOV.U32 R18, RZ, RZ, RZ ;  /* 0x000000ffff127224 */ /* 0x002fe400078e00ff */
        /* <DEDUP_REMOVED lines=18> */
[----:B------:R-:W-:Y:S01]  /*0840*/  ISETP.GE.U32.AND P2, PT, R6, R7, PT ;  /* 0x000000070600720c */ /* 0x000fe20003f46070 */
[--C-:B---3--:R-:W-:Y:S01]  /*0850*/  IMAD.IADD R6, R10, 0x1, R123.reuse ;  /* 0x000000010a067824 */ /* 0x108fe200078e027b */
[----:B------:R-:W-:-:S04]  /*0860*/  IADD3 R10, PT, PT, R5, R162, -R123 ;  /* 0x000000a2050a7210 */ /* 0x000fc80007ffe87b */
[----:B------:R-:W-:Y:S02]  /*0870*/  IADD3 R6, PT, PT, -R6, R162, R121 ;  /* 0x000000a206067210 */ /* 0x000fe40007ffe179 */
[----:B----4-:R-:W-:Y:S02]  /*0880*/  IADD3 R9, PT, PT, R10, 0x40, R9 ;  /* 0x000000400a097810 */ /* 0x010fe40007ffe009 */
[----:B------:R-:W-:Y:S02]  /*0890*/  SHF.R.S32.HI R10, RZ, 0x1f, R5 ;  /* 0x0000001fff0a7819 */ /* 0x000fe40000011405 */
        /* <DEDUP_REMOVED lines=26> */
[----:B------:R-:W-:-:S04]  /*0a40*/  IMAD R5, R5, R6, R162 ;  /* 0x0000000605057224 */ /* 0x000fc800078e02a2 */
[----:B----4-:R-:W-:Y:S02]  /*0a50*/  IMAD R6, R5, R0, RZ ;  /* 0x0000000005067224 */ /* 0x010fe400078e02ff */
[C---:B------:R-:W-:Y:S01]  /*0a60*/  VIADD R0, R4.reuse, 0x18 ;  /* 0x0000001804007836 */ /* 0x040fe20000000000 */
[CC--:B------:R-:W-:Y:S02]  /*0a70*/  ISETP.GE.AND P1, PT, R4.reuse, R123.reuse, PT ;  /* 0x0000007b0400720c */ /* 0x0c0fe40003f26270 */
[----:B-1----:R-:W-:Y:S01]  /*0a80*/  LEA R3, P3, R161, R6, 0x2 ;  /* 0x00000006a1037211 */ /* 0x002fe200078610ff */
[----:B------:R-:W-:Y:S01]  /*0a90*/  VIADD R14, R4, 0x8 ;  /* 0x00000008040e7836 */ /* 0x000fe20000000000 */
[----:B------:R-:W-:Y:S02]  /*0aa0*/  IADD3 R7, P2, PT, R5, R4, RZ ;  /* 0x0000000405077210 */ /* 0x000fe40007f5e0ff */
[----:B------:R-:W-:Y:S02]  /*0ab0*/  LEA.HI.X.SX32 R6, R6, RZ, 0x1, P3 ;  /* 0x000000ff06067211 */ /* 0x000fe400018f0eff */
[----:B------:R-:W-:Y:S01]  /*0ac0*/  ISETP.GE.AND P4, PT, R0, R123, PT ;  /* 0x0000007b0000720c */ /* 0x000fe20003f86270 */
[----:B------:R-:W-:Y:S01]  /*0ad0*/  VIADD R0, R4, 0x20 ;  /* 0x0000002004007836 */ /* 0x000fe20000000000 */
[----:B-----5:R-:W-:-:S02]  /*0ae0*/  LEA R2, P3, R3, R10, 0x2 ;  /* 0x0000000a03027211 */ /* 0x020fc400078610ff */
[----:B------:R-:W-:Y:S02]  /*0af0*/  ISETP.GE.AND P0, PT, R14, R123, PT ;  /* 0x0000007b0e00720c */ /* 0x000fe40003f06270 */
[----:B------:R-:W-:Y:S02]  /*0b00*/  LEA.HI.X.SX32 R5, R5, RZ, 0x1, P2 ;  /* 0x000000ff05057211 */ /* 0x000fe400010f0eff */
[----:B------:R-:W-:Y:S02]  /*0b10*/  LEA R8, P2, R7, R8, 0x2 ;  /* 0x0000000807087211 */ /* 0x000fe400078410ff */
[----:B------:R-:W-:Y:S02]  /*0b20*/  LEA.HI.X R3, R3, R11, R6, 0x2, P3 ;  /* 0x0000000b03037211 */ /* 0x000fe400018f1406 */
[----:B------:R-:W-:Y:S01]  /*0b30*/  ISETP.GE.AND P3, PT, R0, R123, PT ;  /* 0x0000007b0000720c */ /* 0x000fe20003f66270 */
[C---:B------:R-:W-:Y:S01]  /*0b40*/  VIADD R0, R4.reuse, 0x30 ;  /* 0x0000003004007836 */ /* 0x040fe20000000000 */
[----:B------:R-:W-:Y:S01]  /*0b50*/  LEA.HI.X R9, R7, R9, R5, 0x2, P2 ;  /* 0x0000000907097211 */ /* 0x000fe200010f1405 */
[----:B------:R-:W-:Y:S01]  /*0b60*/  @!P1 ST.E.128 desc[UR4][R2.64], RZ ;  /* 0x000000ff02009985 */ /* 0x000fe2000c101d04 */
[----:B------:R-:W-:Y:S01]  /*0b70*/  LOP3.LUT P2, R161, R161, 0xf, RZ, 0xc0, !PT ;  /* 0x0000000fa1a17812 */ /* 0x000fe2000784c0ff */
[----:B------:R-:W-:Y:S01]  /*0b80*/  VIADD R12, R4, 0x10 ;  /* 0x00000010040c7836 */ /* 0x000fe20000000000 */
[-C--:B------:R-:W-:Y:S01]  /*0b90*/  ISETP.GE.AND P1, PT, R0, R123.reuse, PT ;  /* 0x0000007b0000720c */ /* 0x080fe20003f26270 */
[C---:B------:R-:W-:Y:S01]  /*0ba0*/  VIADD R10, R4.reuse, 0x28 ;  /* 0x00000028040a7836 */ /* 0x040fe20000000000 */
[----:B------:R-:W-:Y:S01]  /*0bb0*/  ISETP.NE.OR P6, PT, R161, RZ, P0 ;  /* 0x000000ffa100720c */ /* 0x000fe200007c5670 */
[----:B------:R-:W-:Y:S01]  /*0bc0*/  VIADD R0, R4, 0x38 ;  /* 0x0000003804007836 */ /* 0x000fe20000000000 */
[----:B------:R-:W-:Y:S01]  /*0bd0*/  P2R R6, PR, RZ, 0x4 ;  /* 0x00000004ff067803 */ /* 0x000fe20000000000 */
[----:B------:R-:W-:Y:S01]  /*0be0*/  @!P0 ST.E.128 desc[UR4][R2.64+0x800], RZ ;  /* 0x000800ff02008985 */ /* 0x000fe2000c101d04 */
[----:B------:R-:W-:-:S02]  /*0bf0*/  ISETP.GE.AND P5, PT, R12, R123, PT ;  /* 0x0000007b0c00720c */ /* 0x000fc40003fa6270 */
[-C--:B------:R-:W-:Y:S02]  /*0c00*/  ISETP.GE.AND P2, PT, R10, R123.reuse, PT ;  /* 0x0000007b0a00720c */ /* 0x080fe40003f46270 */
[----:B------:R-:W-:Y:S01]  /*0c10*/  ISETP.GE.AND P0, PT, R0, R123, PT ;  /* 0x0000007b0000720c */ /* 0x000fe20003f06270 */
[----:B------:R-:W-:Y:S04]  /*0c20*/  @!P4 ST.E.128 desc[UR4][R2.64+0x1800], RZ ;  /* 0x001800ff0200c985 */ /* 0x000fe8000c101d04 */
[----:B------:R-:W-:Y:S01]  /*0c30*/  @!P6 IMAD.MOV.U32 R5, RZ, RZ, -0x800000 ;  /* 0xff800000ff05e424 */ /* 0x000fe200078e00ff */
[----:B------:R-:W-:Y:S04]  /*0c40*/  @!P3 ST.E.128 desc[UR4][R2.64+0x2000], RZ ;  /* 0x002000ff0200b985 */ /* 0x000fe8000c101d04 */
[----:B------:R-:W-:Y:S04]  /*0c50*/  @!P5 ST.E.128 desc[UR4][R2.64+0x1000], RZ ;  /* 0x001000ff0200d985 */ /* 0x000fe8000c101d04 */
[----:B------:R-:W-:Y:S04]  /*0c60*/  @!P2 ST.E.128 desc[UR4][R2.64+0x2800], RZ ;  /* 0x002800ff0200a985 */ /* 0x000fe8000c101d04 */
[----:B------:R-:W-:Y:S04]  /*0c70*/  @!P1 ST.E.128 desc[UR4][R2.64+0x3000], RZ ;  /* 0x003000ff02009985 */ /* 0x000fe8000c101d04 */
[----:B------:R1:W-:Y:S04]  /*0c80*/  @!P0 ST.E.128 desc[UR4][R2.64+0x3800], RZ ;  /* 0x003800ff02008985 */ /* 0x0003e8000c101d04 */
[----:B------:R2:W-:Y:S01]  /*0c90*/  @!P6 ST.E desc[UR4][R8.64+0x20], R5 ;  /* 0x000020050800e985 */ /* 0x0005e2000c101904 */
[----:B------:R-:W-:-:S02]  /*0ca0*/  ISETP.NE.AND P6, PT, R6, RZ, PT ;  /* 0x000000ff0600720c */ /* 0x000fc40003fc5270 */
[C---:B------:R-:W-:Y:S02]  /*0cb0*/  ISETP.NE.OR P5, PT, R161.reuse, RZ, P5 ;  /* 0x000000ffa100720c */ /* 0x040fe40002fa5670 */
[C---:B------:R-:W-:Y:S02]  /*0cc0*/  ISETP.NE.OR P4, PT, R161.reuse, RZ, P4 ;  /* 0x000000ffa100720c */ /* 0x040fe40002785670 */
[C---:B------:R-:W-:Y:S02]  /*0cd0*/  ISETP.NE.OR P3, PT, R161.reuse, RZ, P3 ;  /* 0x000000ffa100720c */ /* 0x040fe40001f65670 */
[C---:B------:R-:W-:Y:S02]  /*0ce0*/  ISETP.NE.OR P2, PT, R161.reuse, RZ, P2 ;  /* 0x000000ffa100720c */ /* 0x040fe40001745670 */
[----:B------:R-:W-:Y:S02]  /*0cf0*/  ISETP.NE.OR P1, PT, R161, RZ, P1 ;  /* 0x000000ffa100720c */ /* 0x000fe40000f25670 */
[----:B------:R-:W-:-:S02]  /*0d00*/  ISETP.GE.OR P6, PT, R4, R123, P6 ;  /* 0x0000007b0400720c */ /* 0x000fc400037c6670 */
[----:B------:R-:W-:Y:S01]  /*0d10*/  ISETP.NE.OR P0, PT, R161, RZ, P0 ;  /* 0x000000ffa100720c */ /* 0x000fe20000705670 */
[----:B------:R-:W-:Y:S02]  /*0d20*/  @!P5 IMAD.MOV.U32 R15, RZ, RZ, -0x800000 ;  /* 0xff800000ff0fd424 */ /* 0x000fe400078e00ff */
[----:B------:R-:W-:Y:S02]  /*0d30*/  @!P4 IMAD.MOV.U32 R11, RZ, RZ, -0x800000 ;  /* 0xff800000ff0bc424 */ /* 0x000fe400078e00ff */
[----:B------:R-:W-:Y:S02]  /*0d40*/  @!P3 IMAD.MOV.U32 R7, RZ, RZ, -0x800000 ;  /* 0xff800000ff07b424 */ /* 0x000fe400078e00ff */
[----:B------:R-:W-:Y:S02]  /*0d50*/  IMAD.MOV.U32 R161, RZ, RZ, 0x0 ;  /* 0x00000000ffa17424 */ /* 0x000fe400078e00ff */
[----:B-1----:R-:W-:Y:S02]  /*0d60*/  @!P1 IMAD.MOV.U32 R3, RZ, RZ, -0x800000 ;  /* 0xff800000ff039424 */ /* 0x002fe400078e00ff */
[----:B------:R-:W-:-:S02]  /*0d70*/  @!P6 IMAD.MOV.U32 R13, RZ, RZ, -0x800000 ;  /* 0xff800000ff0de424 */ /* 0x000fc400078e00ff */
[----:B--2---:R-:W-:Y:S01]  /*0d80*/  @!P2 IMAD.MOV.U32 R5, RZ, RZ, -0x800000 ;  /* 0xff800000ff05a424 */ /* 0x004fe200078e00ff */
[----:B------:R-:W-:Y:S04]  /*0d90*/  @!P5 ST.E desc[UR4][R8.64+0x40], R15 ;  /* 0x0000400f0800d985 */ /* 0x000fe8000c101904 */
[----:B------:R-:W-:Y:S04]  /*0da0*/  @!P4 ST.E desc[UR4][R8.64+0x60], R11 ;  /* 0x0000600b0800c985 */ /* 0x000fe8000c101904 */
[----:B------:R-:W-:Y:S04]  /*0db0*/  @!P3 ST.E desc[UR4][R8.64+0x80], R7 ;  /* 0x000080070800b985 */ /* 0x000fe8000c101904 */
[----:B------:R-:W-:Y:S04]  /*0dc0*/  @!P2 ST.E desc[UR4][R8.64+0xa0], R5 ;  /* 0x0000a0050800a985 */ /* 0x000fe8000c101904 */
[----:B------:R-:W-:Y:S04]  /*0dd0*/  @!P1 ST.E desc[UR4][R8.64+0xc0], R3 ;  /* 0x0000c00308009985 */ /* 0x000fe8000c101904 */
[----:B------:R1:W-:Y:S02]  /*0de0*/  @!P6 ST.E desc[UR4][R8.64], R13 ;  /* 0x0000000d0800e985 */ /* 0x0003e4000c101904 */
[----:B-1----:R-:W-:Y:S05]  /*0df0*/  @P0 RET.REL.NODEC R160 `(_ZN5flash24flash_fwd_splitkv_kernelI23Flash_fwd_kernel_traitsILi64ELi64ELi128ELi4ELb0ELb0EN7cutlass6half_tE19Flash_kernel_traitsILi64ELi64ELi128ELi4ES3_EELb0ELb1ELb0ELb0ELb1ELb0ELb1ELb0EEEvNS_16Flash_fwd_paramsE) ;  /* 0xfffffff0a0800950 */ /* 0x002fea0003c3ffff */
[----:B------:R-:W-:Y:S02]  /*0e00*/  MOV R3, 0xff800000 ;  /* 0xff80000000037802 */ /* 0x000fe40000000f00 */
[----:B------:R-:W-:-:S03]  /*0e10*/  MOV R161, 0x0 ;  /* 0x0000000000a17802 */ /* 0x000fc60000000f00 */
[----:B------:R1:W-:Y:S02]  /*0e20*/  ST.E desc[UR4][R8.64+0xe0], R3 ;  /* 0x0000e00308007985 */ /* 0x0003e4000c101904 */
[----:B-1----:R-:W-:Y:S05]  /*0e30*/  RET.REL.NODEC R160 `(_ZN5flash24flash_fwd_splitkv_kernelI23Flash_fwd_kernel_traitsILi64ELi64ELi128ELi4ELb0ELb0EN7cutlass6half_tE19Flash_kernel_traitsILi64ELi64ELi128ELi4ES3_EELb0ELb1ELb0ELb0ELb1ELb0ELb1ELb0EEEvNS_16Flash_fwd_paramsE) ;  /* 0xfffffff0a0707950 */ /* 0x002fea0003c3ffff */
.L_x_13836:
        /* <DEDUP_REMOVED lines=97> */
[----:B------:R-:W-:-:S03]  /*1450*/  IADD3 R7, PT, PT, R11, R8, RZ ;  /* 0x000000080b077210 */ /* 0x000fc60007ffe0ff */
[----:B------:R-:W-:Y:S01]  /*1460*/  IMAD.IADD R5, R23, 0x1, R5 ;  /* 0x0000000117057824 */ /* 0x000fe200078e0205 */
[----:B------:R-:W-:Y:S05]  /*1470*/  BRA `(.L_x_13839) ;  /* 0x0000000400347947 */ /* 0x000fea0003800000 */
.L_x_13838:
        /* <DEDUP_REMOVED lines=28> */
[----:B------:R-:W-:Y:S02]  /*1640*/  @!P3 IADD3 R5, PT, PT, R5, -R4, RZ ;  /* 0x800000040505b210 */ /* 0x000fe40007ffe0ff */
[----:B------:R-:W-:Y:S02]  /*1650*/  @!P4 IADD3 R27, PT, PT, R27, R0, RZ ;  /* 0x000000001b1bc210 */ /* 0x000fe40007ffe0ff */
[----:B------:R-:W-:Y:S01]  /*1660*/  ISETP.GE.U32.AND P5, PT, R5, R4, PT ;  /* 0x000000040500720c */ /* 0x000fe20003fa6070 */
[-C--:B---3-5:R-:W-:Y:S01]  /*1670*/  @!P4 IMAD R9, R25, R11.reuse, RZ ;  /* 0x0000000b1909c224 */ /* 0x0a8fe200078e02ff */
[----:B------:R-:W-:Y:S02]  /*1680*/  @!P4 SHF.R.S32.HI R0, RZ, 0x1f, R11 ;  /* 0x0000001fff00c819 */ /* 0x000fe4000001140b */
[----:B------:R-:W-:Y:S01]  /*1690*/  LOP3.LUT R5, R163, R6, RZ, 0x3c, !PT ;  /* 0x00000006a3057212 */ /* 0x000fe200078e3cff */
[----:B------:R-:W-:Y:S01]  /*16a0*/  @P4 IMAD.IADD R7, R12, 0x1, R17 ;  /* 0x000000010c074824 */ /* 0x000fe200078e0211 */
[----:B------:R-:W-:Y:S01]  /*16b0*/  ISETP.NE.AND P1, PT, R6, RZ, PT ;  /* 0x000000ff0600720c */ /* 0x000fe20003f25270 */
[C---:B------:R-:W-:Y:S01]  /*16c0*/  @!P4 IMAD R9, R24.reuse, R0, R9 ;  /* 0x000000001809c224 */ /* 0x040fe200078e0209 */
[----:B------:R-:W-:Y:S01]  /*16d0*/  ISETP.GE.AND P2, PT, R5, RZ, PT ;  /* 0x000000ff0500720c */ /* 0x000fe20003f46270 */
[----:B------:R-:W-:Y:S01]  /*16e0*/  @!P4 IMAD.WIDE.U32 R26, R24, R11, R26 ;  /* 0x0000000b181ac225 */ /* 0x000fe200078e001a */
[----:B------:R-:W-:-:S03]  /*16f0*/  LEA R4, R100, 0xffffff80, 0x7 ;  /* 0xffffff8064047811 */ /* 0x000fc600078e38ff */
[-C--:B------:R-:W-:Y:S02]  /*1700*/  @P4 IMAD R0, R153, R7.reuse, RZ ;  /* 0x0000000799004224 */ /* 0x080fe400078e02ff */
[----:B------:R-:W-:Y:S01]  /*1710*/  @P4 IMAD.WIDE.U32 R24, R152, R7, RZ ;  /* 0x0000000798184225 */ /* 0x000fe200078e00ff */
[----:B------:R-:W-:-:S03]  /*1720*/  @!P4 IADD3 R9, PT, PT, R27, R9, RZ ;  /* 0x000000091b09c210 */ /* 0x000fc60007ffe0ff */
[----:B------:R-:W-:Y:S01]  /*1730*/  @!P3 VIADD R10, R10, 0x1 ;  /* 0x000000010a0ab836 */ /* 0x000fe20000000000 */
[----:B------:R-:W-:Y:S01]  /*1740*/  @P4 IADD3 R9, PT, PT, R25, R0, RZ ;  /* 0x0000000019094210 */ /* 0x000fe20007ffe0ff */
[----:B------:R-:W-:Y:S01]  /*1750*/  @!P4 IMAD.MOV.U32 R8, RZ, RZ, R26 ;  /* 0x000000ffff08c224 */ /* 0x000fe200078e001a */
[----:B------:R-:W-:Y:S01]  /*1760*/  @P4 MOV R8, R24 ;  /* 0x0000001800084202 */ /* 0x000fe20000000f00 */
[----:B------:R-:W-:Y:S01]  /*1770*/  IMAD R7, R153, R4, RZ ;  /* 0x0000000499077224 */ /* 0x000fe200078e02ff */
[----:B------:R-:W-:Y:S01]  /*1780*/  SHF.R.S32.HI R13, RZ, 0x1f, R4 ;  /* 0x0000001fff0d7819 */ /* 0x000fe20000011404 */
[----:B------:R-:W-:Y:S01]  /*1790*/  @!P4 IMAD R0, R39, R12, RZ ;  /* 0x0000000c2700c224 */ /* 0x000fe200078e02ff */
[----:B------:R-:W-:Y:S02]  /*17a0*/  @!P4 SHF.R.S32.HI R5, RZ, 0x1f, R12 ;  /* 0x0000001fff05c819 */ /* 0x000fe4000001140c */
[----:B------:R-:W-:Y:S01]  /*17b0*/  @P5 IADD3 R10, PT, PT, R10, 0x1, RZ ;  /* 0x000000010a0a5810 */ /* 0x000fe20007ffe0ff */
[----:B------:R-:W-:-:S04]  /*17c0*/  IMAD.WIDE.U32 R24, R152, R4, R8 ;  /* 0x0000000498187225 */ /* 0x000fc800078e0008 */
[----:B------:R-:W-:Y:S02]  /*17d0*/  IMAD R7, R13, R152, R7 ;  /* 0x000000980d077224 */ /* 0x000fe400078e0207 */
[----:B------:R-:W-:Y:S02]  /*17e0*/  @!P4 IMAD R0, R5, R38, R0 ;  /* 0x000000260500c224 */ /* 0x000fe400078e0200 */
[----:B------:R-:W-:-:S04]  /*17f0*/  @!P4 IMAD.WIDE.U32 R8, R38, R12, RZ ;  /* 0x0000000c2608c225 */ /* 0x000fc800078e00ff */
[----:B------:R-:W-:Y:S01]  /*1800*/  @!P2 IMAD.MOV R10, RZ, RZ, -R10 ;  /* 0x000000ffff0aa224 */ /* 0x000fe200078e0a0a */
[----:B------:R-:W-:Y:S01]  /*1810*/  @!P1 LOP3.LUT R10, RZ, R6, RZ, 0x33, !PT ;  /* 0x00000006ff0a9212 */ /* 0x000fe200078e33ff */
[----:B------:R-:W-:Y:S01]  /*1820*/  @!P4 IMAD.MOV.U32 R16, RZ, RZ, R8 ;  /* 0x000000ffff10c224 */ /* 0x000fe200078e0008 */
[----:B------:R-:W-:Y:S02]  /*1830*/  @P4 IADD3 R12, PT, PT, R12, R17, RZ ;  /* 0x000000110c0c4210 */ /* 0x000fe40007ffe0ff */
[----:B------:R-:W-:Y:S01]  /*1840*/  IADD3 R25, PT, PT, R25, R7, RZ ;  /* 0x0000000719197210 */ /* 0x000fe20007ffe0ff */
[----:B----4-:R-:W-:Y:S01]  /*1850*/  IMAD R7, R23, R10, RZ ;  /* 0x0000000a17077224 */ /* 0x010fe200078e02ff */
[----:B------:R-:W-:Y:S01]  /*1860*/  @!P4 IADD3 R17, PT, PT, R9, R0, RZ ;  /* 0x000000000911c210 */ /* 0x000fe20007ffe0ff */
[-C--:B------:R-:W-:Y:S01]  /*1870*/  @!P4 IMAD R0, R21, R11.reuse, RZ ;  /* 0x0000000b1500c224 */ /* 0x080fe200078e02ff */
[----:B------:R-:W-:Y:S02]  /*1880*/  @!P4 SHF.R.S32.HI R5, RZ, 0x1f, R11 ;  /* 0x0000001fff05c819 */ /* 0x000fe4000001140b */
[----:B------:R-:W-:Y:S01]  /*1890*/  SHF.R.S32.HI R8, RZ, 0x1f, R10 ;  /* 0x0000001fff087819 */ /* 0x000fe2000001140a */
[----:B------:R-:W-:-:S04]  /*18a0*/  @!P4 IMAD.WIDE.U32 R16, R20, R11, R16 ;  /* 0x0000000b1410c225 */ /* 0x000fc800078e0010 */
[----:B------:R-:W-:Y:S02]  /*18b0*/  @!P4 IMAD R5, R20, R5, R0 ;  /* 0x000000051405c224 */ /* 0x000fe400078e0200 */
[----:B------:R-:W-:Y:S02]  /*18c0*/  IMAD R7, R22, R8, R7 ;  /* 0x0000000816077224 */ /* 0x000fe400078e0207 */
[-C--:B------:R-:W-:Y:S02]  /*18d0*/  @P4 IMAD R0, R39, R12.reuse, RZ ;  /* 0x0000000c27004224 */ /* 0x080fe400078e02ff */
[----:B------:R-:W-:Y:S01]  /*18e0*/  @P4 IMAD.WIDE.U32 R8, R38, R12, RZ ;  /* 0x0000000c26084225 */ /* 0x000fe200078e00ff */
[----:B------:R-:W-:-:S03]  /*18f0*/  @!P4 IADD3 R5, PT, PT, R17, R5, RZ ;  /* 0x000000051105c210 */ /* 0x000fc60007ffe0ff */
[----:B------:R-:W-:Y:S01]  /*1900*/  IMAD.WIDE.U32 R10, R22, R10, R24 ;  /* 0x0000000a160a7225 */ /* 0x000fe200078e0018 */
[----:B------:R-:W-:Y:S02]  /*1910*/  @!P4 MOV R22, R16 ;  /* 0x000000100016c202 */ /* 0x000fe40000000f00 */
[----:B------:R-:W-:Y:S01]  /*1920*/  @P4 IADD3 R5, PT, PT, R9, R0, RZ ;  /* 0x0000000009054210 */ /* 0x000fe20007ffe0ff */
[----:B------:R-:W-:Y:S01]  /*1930*/  IMAD.IADD R7, R11, 0x1, R7 ;  /* 0x000000010b077824 */ /* 0x000fe200078e0207 */
[----:B------:R-:W-:Y:S02]  /*1940*/  @P4 MOV R22, R8 ;  /* 0x0000000800164202 */ /* 0x000fe40000000f00 */
.L_x_13839:
[----:B------:R-:W-:Y:S05]  /*1950*/  BSYNC.RECONVERGENT B0 ;  /* 0x0000000000007941 */ /* 0x000fea0003800200 */
.L_x_13837:
        /* <DEDUP_REMOVED lines=28> */
[----:B-----5:R-:W-:Y:S02]  /*1b20*/  IMAD R0, R13, R38, RZ ;  /* 0x000000260d007224 */ /* 0x020fe400078e02ff */
[----:B------:R-:W-:Y:S02]  /*1b30*/  IMAD.SHL.U32 R13, R161, 0x8, RZ ;  /* 0x00000008a10d7824 */ /* 0x000fe400078e00ff */
[----:B------:R-:W-:-:S02]  /*1b40*/  IMAD R0, R4, R39, R0 ;  /* 0x0000002704007224 */ /* 0x000fc400078e0200 */
[----:B------:R-:W-:Y:S02]  /*1b50*/  @P2 VIADD R11, R11, 0x1 ;  /* 0x000000010b0b2836 */ /* 0x000fe40000000000 */
[----:B------:R-:W-:Y:S01]  /*1b60*/  IMAD.WIDE.U32 R34, R4, R38, RZ ;  /* 0x0000002604227225 */ /* 0x000fe200078e00ff */
[----:B------:R-:W-:Y:S02]  /*1b70*/  LOP3.LUT R4, R13, 0x38, RZ, 0xc0, !PT ;  /* 0x000000380d047812 */ /* 0x000fe400078ec0ff */
[----:B------:R-:W-:Y:S01]  /*1b80*/  SHF.R.U32.HI R8, RZ, 0x3, R161 ;  /* 0x00000003ff087819 */ /* 0x000fe200000116a1 */
[----:B------:R-:W-:Y:S01]  /*1b90*/  @!P1 IMAD.MOV R11, RZ, RZ, -R11 ;  /* 0x000000ffff0b9224 */ /* 0x000fe200078e0a0b */
[----:B------:R-:W-:Y:S01]  /*1ba0*/  @!P3 LOP3.LUT R11, RZ, R6, RZ, 0x33, !PT ;  /* 0x00000006ff0bb212 */ /* 0x000fe200078e33ff */
[----:B------:R-:W-:Y:S01]  /*1bb0*/  IMAD.MOV.U32 R9, RZ, RZ, RZ ;  /* 0x000000ffff097224 */ /* 0x000fe200078e00ff */
[----:B------:R-:W-:Y:S02]  /*1bc0*/  IADD3 R0, PT, PT, R35, R0, RZ ;  /* 0x0000000023007210 */ /* 0x000fe40007ffe0ff */
[----:B------:R-:W-:Y:S01]  /*1bd0*/  IADD3 R22, P2, P1, R34, R22, R4 ;  /* 0x0000001622167210 */ /* 0x000fe2000795e004 */
[----:B------:R-:W-:Y:S01]  /*1be0*/  IMAD.WIDE.U32 R28, R29, 0x40, R8 ;  /* 0x000000401d1c7825 */ /* 0x000fe200078e0008 */
[----:B------:R-:W-:-:S02]  /*1bf0*/  SHF.R.S32.HI R9, RZ, 0x1f, R11 ;  /* 0x0000001fff097819 */ /* 0x000fc4000001140b */
[----:B------:R-:W-:Y:S01]  /*1c00*/  IADD3.X R0, PT, PT, R0, R5, RZ, P2, P1 ;  /* 0x0000000500007210 */ /* 0x000fe200017e24ff */
[----:B------:R-:W-:Y:S01]  /*1c10*/  IMAD R6, R19, R11, RZ ;  /* 0x0000000b13067224 */ /* 0x000fe200078e02ff */
[----:B------:R-:W-:-:S03]  /*1c20*/  IADD3 R14, P1, PT, R4, R10, RZ ;  /* 0x0000000a040e7210 */ /* 0x000fc60007f3e0ff */
[----:B------:R-:W-:Y:S02]  /*1c30*/  IMAD R9, R9, R18, R6 ;  /* 0x0000001209097224 */ /* 0x000fe400078e0206 */
[----:B------:R-:W-:Y:S02]  /*1c40*/  IMAD R157, R153, R8, RZ ;  /* 0x00000008999d7224 */ /* 0x000fe400078e02ff */
[----:B------:R-:W-:Y:S01]  /*1c50*/  IMAD.IADD R151, R123, 0x1, -R162 ;  /* 0x000000017b977824 */ /* 0x000fe200078e0aa2 */
[----:B------:R-:W1:Y:S04]  /*1c60*/  S2UR UR6, SR_CgaCtaId ;  /* 0x00000000000679c3 */ /* 0x000e680000008800 */
[----:B------:R-:W-:Y:S01]  /*1c70*/  ISETP.GE.AND P6, PT, R8, R151, PT ;  /* 0x000000970800720c */ /* 0x000fe20003fc6270 */
[----:B------:R-:W-:Y:S01]  /*1c80*/  UMOV UR7, 0x400 ;  /* 0x0000040000077882 */ /* 0x000fe20000000000 */
[----:B------:R-:W-:Y:S01]  /*1c90*/  IMAD.SHL.U32 R103, R152, 0x10, RZ ;  /* 0x0000001098677824 */ /* 0x000fe200078e00ff */
[----:B-1----:R-:W-:-:S06]  /*1ca0*/  ULEA UR6, UR6, UR7, 0x18 ;  /* 0x0000000706067291 */ /* 0x002fcc000f8ec0ff */
[----:B------:R-:W-:Y:S02]  /*1cb0*/  IMAD.U32 R150, RZ, RZ, UR6 ;  /* 0x00000006ff967e24 */ /* 0x000fe4000f8e00ff */
[----:B--2---:R-:W-:Y:S02]  /*1cc0*/  @P4 IMAD R6, R31, R15, RZ ;  /* 0x0000000f1f064224 */ /* 0x004fe400078e02ff */
[-C--:B---3--:R-:W-:Y:S02]  /*1cd0*/  @!P4 IMAD R5, R17, R165.reuse, RZ ;  /* 0x000000a51105c224 */ /* 0x088fe400078e02ff */
[----:B------:R-:W-:-:S04]  /*1ce0*/  @!P4 IMAD.WIDE.U32 R34, R16, R165, RZ ;  /* 0x000000a51022c225 */ /* 0x000fc800078e00ff */
[----:B------:R-:W-:-:S04]  /*1cf0*/  IMAD.WIDE.U32 R16, R18, R11, RZ ;  /* 0x0000000b12107225 */ /* 0x000fc800078e00ff */
[----:B------:R-:W-:-:S04]  /*1d00*/  @P4 IMAD.WIDE.U32 R18, R30, R15, RZ ;  /* 0x0000000f1e124225 */ /* 0x000fc800078e00ff */
[----:B------:R-:W-:Y:S02]  /*1d10*/  IMAD.X R15, RZ, RZ, R7, P1 ;  /* 0x000000ffff0f7224 */ /* 0x000fe400008e0607 */
[----:B------:R-:W-:Y:S02]  /*1d20*/  @!P4 IMAD.IADD R5, R35, 0x1, R5 ;  /* 0x000000012305c824 */ /* 0x000fe400078e0205 */
[----:B------:R-:W-:Y:S02]  /*1d30*/  @P4 IMAD.IADD R5, R19, 0x1, R6 ;  /* 0x0000000113054824 */ /* 0x000fe400078e0206 */
[----:B------:R-:W-:-:S04]  /*1d40*/  IMAD.WIDE.U32 R14, R8, R152, R14 ;  /* 0x00000098080e7225 */ /* 0x000fc800078e000e */
[C---:B------:R-:W-:Y:S02]  /*1d50*/  VIADD R19, R8.reuse, 0x10 ;  /* 0x0000001008137836 */ /* 0x040fe40000000000 */
[----:B------:R-:W-:Y:S01]  /*1d60*/  @!P4 IMAD.MOV.U32 R10, RZ, RZ, R34 ;  /* 0x000000ffff0ac224 */ /* 0x000fe200078e0022 */
[----:B------:R-:W-:Y:S01]  /*1d70*/  IADD3 R7, PT, PT, R17, R9, RZ ;  /* 0x0000000911077210 */ /* 0x000fe20007ffe0ff */
[----:B------:R-:W-:Y:S01]  /*1d80*/  @P4 IMAD.MOV.U32 R10, RZ, RZ, R18 ;  /* 0x000000ffff0a4224 */ /* 0x000fe200078e0012 */
[----:B------:R-:W-:Y:S01]  /*1d90*/  IADD3 R157, PT, PT, R15, R157, RZ ;  /* 0x0000009d0f9d7210 */ /* 0x000fe20007ffe0ff */
[----:B------:R-:W-:Y:S01]  /*1da0*/  VIADD R17, R8, 0x20 ;  /* 0x0000002008117836 */ /* 0x000fe20000000000 */
[----:B------:R-:W-:Y:S02]  /*1db0*/  LEA R156, P2, R14, R32, 0x1 ;  /* 0x000000200e9c7211 */ /* 0x000fe400078408ff */
[----:B------:R-:W-:Y:S02]  /*1dc0*/  ISETP.GE.AND P5, PT, R19, R151, PT ;  /* 0x000000971300720c */ /* 0x000fe40003fa6270 */
[----:B------:R-:W-:-:S02]  /*1dd0*/  IADD3 R10, P1, PT, R4, R10, RZ ;  /* 0x0000000a040a7210 */ /* 0x000fc40007f3e0ff */
[----:B------:R-:W-:Y:S02]  /*1de0*/  LEA.HI.X R157, R14, R33, R157, 0x1, P2 ;  /* 0x000000210e9d7211 */ /* 0x000fe400010f0c9d */
[----:B------:R-:W-:Y:S01]  /*1df0*/  ISETP.GE.AND P2, PT, R17, R151, PT ;  /* 0x000000971100720c */ /* 0x000fe20003f46270 */
[----:B------:R-:W-:Y:S01]  /*1e00*/  VIADD R15, R8, 0x30 ;  /* 0x00000030080f7836 */ /* 0x000fe20000000000 */
[----:B------:R-:W-:Y:S01]  /*1e10*/  IADD3 R22, P3, PT, R22, R16, RZ ;  /* 0x0000001016167210 */ /* 0x000fe20007f7e0ff */
[----:B----4-:R-:W-:Y:S01]  /*1e20*/  IMAD R9, R27, R163, RZ ;  /* 0x000000a31b097224 */ /* 0x010fe200078e02ff */
[----:B------:R-:W-:Y:S01]  /*1e30*/  SHF.R.S32.HI R4, RZ, 0x1f, R163 ;  /* 0x0000001fff047819 */ /* 0x000fe200000114a3 */
[----:B------:R-:W-:Y:S01]  /*1e40*/  IMAD.X R11, RZ, RZ, R5, P1 ;  /* 0x000000ffff0b7224 */ /* 0x000fe200008e0605 */
[----:B------:R-:W-:Y:S01]  /*1e50*/  ISETP.GE.AND P1, PT, R15, R151, PT ;  /* 0x000000970f00720c */ /* 0x000fe20003f26270 */
[----:B------:R-:W-:Y:S01]  /*1e60*/  IMAD.X R23, R0, 0x1, R7, P3 ;  /* 0x0000000100177824 */ /* 0x000fe200018e0607 */
[----:B------:R-:W-:Y:S01]  /*1e70*/  @!P5 IADD3 R0, P3, PT, R28, 0x10, RZ ;  /* 0x000000101c00d810 */ /* 0x000fe20007f7e0ff */
[----:B------:R-:W-:-:S02]  /*1e80*/  IMAD R4, R26, R4, R9 ;  /* 0x000000041a047224 */ /* 0x000fc400078e0209 */
[----:B------:R-:W-:Y:S02]  /*1e90*/  IMAD.WIDE.U32 R36, R163, R26, R10 ;  /* 0x0000001aa3247225 */ /* 0x000fe400078e000a */
[----:B------:R-:W-:Y:S02]  /*1ea0*/  @!P2 IADD3 R7, P4, PT, R28, 0x20, RZ ;  /* 0x000000201c07a810 */ /* 0x000fe40007f9e0ff */
[----:B------:R-:W-:Y:S01]  /*1eb0*/  @!P5 IMAD.X R5, RZ, RZ, R29, P3 ;  /* 0x000000ffff05d224 */ /* 0x000fe200018e061d */
[----:B------:R-:W-:Y:S01]  /*1ec0*/  IADD3 R37, PT, PT, R37, R4, RZ ;  /* 0x0000000425257210 */ /* 0x000fe20007ffe0ff */
[----:B------:R-:W-:Y:S02]  /*1ed0*/  @!P5 IMAD.MOV.U32 R32, RZ, RZ, R36 ;  /* 0x000000ffff20d224 */ /* 0x000fe400078e0024 */
[----:B------:R-:W-:Y:S02]  /*1ee0*/  @!P5 IMAD R5, R5, R30, RZ ;  /* 0x0000001e0505d224 */ /* 0x000fe400078e02ff */
[----:B------:R-:W-:-:S02]  /*1ef0*/  @!P5 IMAD.MOV.U32 R33, RZ, RZ, R37 ;  /* 0x000000ffff21d224 */ /* 0x000fc400078e0025 */
[----:B------:R-:W-:Y:S01]  /*1f00*/  @!P2 IMAD.X R10, RZ, RZ, R29, P4 ;  /* 0x000000ffff0aa224 */ /* 0x000fe200020e061d */
[----:B------:R-:W-:Y:S01]  /*1f10*/  @!P1 IADD3 R9, P3, PT, R28, 0x30, RZ ;  /* 0x000000301c099810 */ /* 0x000fe20007f7e0ff */
[-C--:B------:R-:W-:Y:S02]  /*1f20*/  @!P5 IMAD R5, R31, R0.reuse, R5 ;  /* 0x000000001f05d224 */ /* 0x080fe400078e0205 */
[----:B------:R-:W-:-:S04]  /*1f30*/  @!P5 IMAD.WIDE.U32 R32, R30, R0, R32 ;  /* 0x000000001e20d225 */ /* 0x000fc800078e0020 */
[-C--:B------:R-:W-:Y:S02]  /*1f40*/  @!P6 IMAD R11, R29, R30.reuse, RZ ;  /* 0x0000001e1d0be224 */ /* 0x080fe400078e02ff */
[-C--:B------:R-:W-:Y:S01]  /*1f50*/  @!P2 IMAD R0, R10, R30.reuse, RZ ;  /* 0x0000001e0a00a224 */ /* 0x080fe200078e02ff */
[----:B------:R-:W-:Y:S01]  /*1f60*/  LOP3.LUT R10, R13, 0x1c0, RZ, 0xc0, !PT ;  /* 0x000001c00d0a7812 */ /* 0x000fe200078ec0ff */
[----:B------:R-:W-:Y:S01]  /*1f70*/  @!P1 IMAD.X R4, RZ, RZ, R29, P3 ;  /* 0x000000ffff049224 */ /* 0x000fe200018e061d */
[----:B------:R-:W-:Y:S01]  /*1f80*/  @!P2 MOV R35, R37 ;  /* 0x000000250023a202 */ /* 0x000fe20000000f00 */
[----:B------:R-:W-:Y:S01]  /*1f90*/  @!P6 IMAD R6, R28, R31, R11 ;  /* 0x0000001f1c06e224 */ /* 0x000fe200078e020b */
[----:B------:R-:W-:Y:S01]  /*1fa0*/  LOP3.LUT R10, R10, 0x38, R161, 0xf8, !PT ;  /* 0x000000380a0a7812 */ /* 0x000fe200078ef8a1 */
[--C-:B------:R-:W-:Y:S02]  /*1fb0*/  @!P2 IMAD.MOV.U32 R34, RZ, RZ, R36.reuse ;  /* 0x000000ffff22a224 */ /* 0x100fe400078e0024 */
[----:B------:R-:W-:Y:S01]  /*1fc0*/  @!P6 IMAD.WIDE.U32 R28, R28, R30, R36 ;  /* 0x0000001e1c1ce225 */ /* 0x000fe200078e0024 */
[----:B------:R-:W-:-:S03]  /*1fd0*/  LOP3.LUT R10, R10, 0x38, R13, 0x78, !PT ;  /* 0x000000380a0a7812 */ /* 0x000fc600078e780d */
[----:B------:R-:W-:Y:S02]  /*1fe0*/  @!P1 IMAD.MOV.U32 R26, RZ, RZ, R36 ;  /* 0x000000ffff1a9224 */ /* 0x000fe400078e0024 */
[----:B------:R-:W-:Y:S02]  /*1ff0*/  @!P1 IMAD.MOV.U32 R27, RZ, RZ, R37 ;  /* 0x000000ffff1b9224 */ /* 0x000fe400078e0025 */
[----:B------:R-:W-:Y:S01]  /*2000*/  @!P1 IMAD R4, R4, R30, RZ ;  /* 0x0000001e04049224 */ /* 0x000fe200078e02ff */
[----:B------:R-:W-:Y:S01]  /*2010*/  @!P6 LEA R42, P4, R28, R24, 0x1 ;  /* 0x000000181c2ae211 */ /* 0x000fe200078808ff */
[-C--:B------:R-:W-:Y:S02]  /*2020*/  @!P2 IMAD R0, R31, R7.reuse, R0 ;  /* 0x000000071f00a224 */ /* 0x080fe400078e0200 */
[----:B------:R-:W-:Y:S01]  /*2030*/  @!P2 IMAD.WIDE.U32 R34, R30, R7, R34 ;  /* 0x000000071e22a225 */ /* 0x000fe200078e0022 */
[----:B------:R-:W-:Y:S02]  /*2040*/  @!P6 IADD3 R7, PT, PT, R29, R6, RZ ;  /* 0x000000061d07e210 */ /* 0x000fe40007ffe0ff */
[----:B------:R-:W-:Y:S01]  /*2050*/  IADD3 R6, PT, PT, R100, -0x1, RZ ;  /* 0xffffffff64067810 */ /* 0x000fe20007ffe0ff */
[----:B------:R-:W-:-:S02]  /*2060*/  @!P1 IMAD R4, R31, R9, R4 ;  /* 0x000000091f049224 */ /* 0x000fc400078e0204 */
[----:B------:R-:W-:Y:S01]  /*2070*/  @!P1 IMAD.WIDE.U32 R26, R30, R9, R26 ;  /* 0x000000091e1a9225 */ /* 0x000fe200078e001a */
[----:B------:R-:W-:Y:S02]  /*2080*/  LOP3.LUT R37, R10, 0x1e00, R13, 0xf8, !PT ;  /* 0x00001e000a257812 */ /* 0x000fe400078ef80d */
[----:B------:R-:W-:Y:S01]  /*2090*/  @!P5 LEA R40, P3, R32, R24, 0x1 ;  /* 0x000000182028d211 */ /* 0x000fe200078608ff */
[----:B------:R-:W-:Y:S01]  /*20a0*/  @!P5 IMAD.IADD R5, R33, 0x1, R5 ;  /* 0x000000012105d824 */ /* 0x000fe200078e0205 */
[-C--:B------:R-:W-:Y:S01]  /*20b0*/  @!P6 LEA.HI.X R43, R28, R25.reuse, R7, 0x1, P4 ;  /* 0x000000191c2be211 */ /* 0x080fe200020f0c07 */
[----:B------:R-:W-:Y:S02]  /*20c0*/  @!P1 IMAD.IADD R7, R27, 0x1, R4 ;  /* 0x000000011b079824 */ /* 0x000fe400078e0204 */
[----:B------:R-:W-:Y:S01]  /*20d0*/  IMAD.SHL.U32 R4, R6, 0x80, RZ ;  /* 0x0000008006047824 */ /* 0x000fe200078e00ff */
[----:B------:R-:W-:Y:S01]  /*20e0*/  @!P5 LEA.HI.X R41, R32, R25, R5, 0x1, P3 ;  /* 0x000000192029d211 */ /* 0x000fe200018f0c05 */
[----:B------:R-:W-:-:S02]  /*20f0*/  IMAD R37, R37, 0x2, R150 ;  /* 0x0000000225257824 */ /* 0x000fc400078e0296 */
[----:B------:R-:W-:Y:S02]  /*2100*/  @!P2 IMAD.IADD R5, R35, 0x1, R0 ;  /* 0x000000012305a824 */ /* 0x000fe400078e0200 */
[----:B------:R-:W-:Y:S01]  /*2110*/  IMAD.IADD R0, R121, 0x1, -R4 ;  /* 0x0000000179007824 */ /* 0x000fe200078e0a04 */
[-C--:B------:R-:W-:Y:S01]  /*2120*/  @!P2 LEA R28, P4, R34, R24.reuse, 0x1 ;  /* 0x00000018221ca211 */ /* 0x080fe200078808ff */
[----:B------:R-:W-:Y:S01]  /*2130*/  @!PT LDS RZ, [RZ] ;  /* 0x00000000fffff984 */ /* 0x000fe20000000800 */
[----:B------:R-:W-:Y:S01]  /*2140*/  @!PT LDS RZ, [RZ] ;  /* 0x00000000fffff984 */ /* 0x000fe20000000800 */
[----:B------:R-:W-:Y:S01]  /*2150*/  @!PT LDS RZ, [RZ] ;  /* 0x00000000fffff984 */ /* 0x000fe20000000800 */
[----:B------:R-:W-:Y:S01]  /*2160*/  @!P6 LDGSTS.E.BYPASS.LTC128B.128 [R37], desc[UR4][R42.64] ;  /* 0x000000002a25efae */ /* 0x000fe2000b981a04 */
[----:B------:R-:W-:Y:S02]  /*2170*/  SHF.L.U64.HI R36, R152, 0x4, R153 ;  /* 0x0000000498247819 */ /* 0x000fe40000010299 */
[----:B------:R-:W-:Y:S01]  /*2180*/  @!P1 LEA R24, P3, R26, R24, 0x1 ;  /* 0x000000181a189211 */ /* 0x000fe200078608ff */
[----:B------:R-:W-:Y:S01]  /*2190*/  @!P5 LDGSTS.E.BYPASS.LTC128B.128 [R37+0x800], desc[UR4][R40.64] ;  /* 0x008000002825dfae */ /* 0x000fe2000b981a04 */
[----:B------:R-:W-:Y:S02]  /*21a0*/  ISETP.GE.AND P5, PT, R17, R0, PT ;  /* 0x000000001100720c */ /* 0x000fe40003fa6270 */
[----:B------:R-:W-:-:S02]  /*21b0*/  @!P2 LEA.HI.X R29, R34, R25, R5, 0x1, P4 ;  /* 0x00000019221da211 */ /* 0x000fc400020f0c05 */
[C---:B------:R-:W-:Y:S02]  /*21c0*/  SHF.L.U64.HI R36, R103.reuse, 0x1, R36 ;  /* 0x0000000167247819 */ /* 0x040fe40000010224 */
[----:B------:R-:W-:Y:S01]  /*21d0*/  SHF.L.U32 R103, R103, 0x1, RZ ;  /* 0x0000000167677819 */ /* 0x000fe200000006ff */
[----:B------:R1:W-:Y:S01]  /*21e0*/  @!P2 LDGSTS.E.BYPASS.LTC128B.128 [R37+0x1000], desc[UR4][R28.64] ;  /* 0x010000001c25afae */ /* 0x0003e2000b981a04 */
[----:B------:R-:W-:Y:S02]  /*21f0*/  @!P1 LEA.HI.X R25, R26, R25, R7, 0x1, P3 ;  /* 0x000000191a199211 */ /* 0x000fe400018f0c07 */
[----:B------:R-:W-:Y:S02]  /*2200*/  ISETP.GE.AND P3, PT, R8, R0, PT ;  /* 0x000000000800720c */ /* 0x000fe40003f66270 */
[----:B------:R-:W-:Y:S01]  /*2210*/  IADD3 R32, P2, PT, R103, R156, RZ ;  /* 0x0000009c67207210 */ /* 0x000fe20007f5e0ff */
[----:B------:R2:W-:Y:S01]  /*2220*/  @!P1 LDGSTS.E.BYPASS.LTC128B.128 [R37+0x1800], desc[UR4][R24.64] ;  /* 0x0180000018259fae */ /* 0x0005e2000b981a04 */
[----:B------:R-:W-:-:S02]  /*2230*/  ISETP.GE.AND P4, PT, R19, R0, PT ;  /* 0x000000001300720c */ /* 0x000fc40003f86270 */
[----:B------:R-:W-:Y:S01]  /*2240*/  ISETP.GE.AND P1, PT, R15, R0, PT ;  /* 0x000000000f00720c */ /* 0x000fe20003f26270 */
[----:B------:R-:W-:Y:S01]  /*2250*/  IMAD.X R33, R36, 0x1, R157, P2 ;  /* 0x0000000124217824 */ /* 0x000fe200010e069d */
[----:B------:R-:W-:Y:S01]  /*2260*/  @!P5 LEA R26, P2, R152, R32, 0x5 ;  /* 0x00000020981ad211 */ /* 0x000fe200078428ff */
[C---:B------:R-:W-:Y:S02]  /*2270*/  VIADD R11, R8.reuse, 0x40 ;  /* 0x00000040080b7836 */ /* 0x040fe40000000000 */
[----:B------:R-:W-:Y:S01]  /*2280*/  VIADD R7, R8, 0x60 ;  /* 0x0000006008077836 */ /* 0x000fe20000000000 */
[----:B------:R-:W-:Y:S01]  /*2290*/  @!P5 LEA.HI.X R27, R152, R33, R153, 0x5, P2 ;  /* 0x00000021981bd211 */ /* 0x000fe200010f2c99 */
[----:B------:R-:W-:Y:S01]  /*22a0*/  @!P3 LDGSTS.E.BYPASS.LTC128B.128 [R37+0x2000], desc[UR4][R156.64] ;  /* 0x020000009c25bfae */ /* 0x000fe2000b981a04 */
[----:B------:R-:W-:Y:S01]  /*22b0*/  VIADD R5, R8, 0x70 ;  /* 0x0000007008057836 */ /* 0x000fe20000000000 */
[-C--:B------:R-:W-:Y:S02]  /*22c0*/  ISETP.GE.AND P6, PT, R11, R0.reuse, PT ;  /* 0x000000000b00720c */ /* 0x080fe40003fc6270 */
[----:B------:R-:W-:Y:S01]  /*22d0*/  @!P4 LDGSTS.E.BYPASS.LTC128B.128 [R37+0x2800], desc[UR4][R32.64] ;  /* 0x028000002025cfae */ /* 0x000fe2000b981a04 */
[----:B------:R-:W-:-:S03]  /*22e0*/  ISETP.GE.AND P4, PT, R7, R0, PT ;  /* 0x000000000700720c */ /* 0x000fc60003f86270 */
[----:B------:R3:W-:Y:S01]  /*22f0*/  @!P5 LDGSTS.E.BYPASS.LTC128B.128 [R37+0x3000], desc[UR4][R26.64] ;  /* 0x030000001a25dfae */ /* 0x0007e2000b981a04 */
[----:B------:R-:W-:Y:S02]  /*2300*/  @!P1 LEA R30, P5, R152, R32, 0x6 ;  /* 0x00000020981e9211 */ /* 0x000fe400078a30ff */
[----:B------:R-:W-:Y:S02]  /*2310*/  IADD3 R9, PT, PT, R8, 0x50, RZ ;  /* 0x0000005008097810 */ /* 0x000fe40007ffe0ff */
[-C--:B------:R-:W-:Y:S02]  /*2320*/  ISETP.GE.AND P2, PT, R5, R0.reuse, PT ;  /* 0x000000000500720c */ /* 0x080fe40003f46270 */
[----:B------:R-:W-:Y:S02]  /*2330*/  @!P1 LEA.HI.X R31, R152, R33, R153, 0x6, P5 ;  /* 0x00000021981f9211 */ /* 0x000fe400028f3499 */
[----:B------:R-:W-:Y:S01]  /*2340*/  ISETP.GE.AND P5, PT, R9, R0, PT ;  /* 0x000000000900720c */ /* 0x000fe20003fa6270 */
[----:B-1----:R-:W-:-:S02]  /*2350*/  @!P6 IMAD.MOV.U32 R28, RZ, RZ, R32 ;  /* 0x000000ffff1ce224 */ /* 0x002fc400078e0020 */
[----:B------:R-:W-:Y:S01]  /*2360*/  @!P6 IMAD.MOV.U32 R29, RZ, RZ, R33 ;  /* 0x000000ffff1de224 */ /* 0x000fe200078e0021 */
[----:B------:R1:W-:Y:S01]  /*2370*/  @!P1 LDGSTS.E.BYPASS.LTC128B.128 [R37+0x3800], desc[UR4][R30.64] ;  /* 0x038000001e259fae */ /* 0x0003e2000b981a04 */
[----:B------:R-:W-:Y:S02]  /*2380*/  @!P6 IMAD R14, R153, 0x60, RZ ;  /* 0x00000060990ee824 */ /* 0x000fe400078e02ff */
[----:B------:R-:W-:-:S04]  /*2390*/  @!P6 IMAD.WIDE.U32 R28, R152, 0x60, R28 ;  /* 0x00000060981ce825 */ /* 0x000fc800078e001c */
[--C-:B--2---:R-:W-:Y:S02]  /*23a0*/  @!P2 IMAD.MOV.U32 R24, RZ, RZ, R32.reuse ;  /* 0x000000ffff18a224 */ /* 0x104fe400078e0020 */
[----:B------:R-:W-:Y:S01]  /*23b0*/  @!P2 IMAD.MOV.U32 R25, RZ, RZ, R33 ;  /* 0x000000ffff19a224 */ /* 0x000fe200078e0021 */
[-C--:B---3--:R-:W-:Y:S01]  /*23c0*/  @!P4 MOV R27, R33.reuse ;  /* 0x00000021001bc202 */ /* 0x088fe20000000f00 */
[----:B------:R-:W-:Y:S01]  /*23d0*/  @!P4 IMAD.MOV.U32 R26, RZ, RZ, R32 ;  /* 0x000000ffff1ac224 */ /* 0x000fe200078e0020 */
[C---:B------:R-:W-:Y:S01]  /*23e0*/  @!P5 LEA R32, P1, R152.reuse, R32, 0x7 ;  /* 0x000000209820d211 */ /* 0x040fe200078238ff */
[----:B------:R-:W-:Y:S02]  /*23f0*/  @!P4 IMAD R12, R153, 0xa0, RZ ;  /* 0x000000a0990cc824 */ /* 0x000fe400078e02ff */
[C---:B------:R-:W-:Y:S01]  /*2400*/  @!P4 IMAD.WIDE.U32 R26, R152.reuse, 0xa0, R26 ;  /* 0x000000a0981ac825 */ /* 0x040fe200078e001a */
[----:B------:R-:W-:-:S03]  /*2410*/  @!P5 LEA.HI.X R33, R152, R33, R153, 0x7, P1 ;  /* 0x000000219821d211 */ /* 0x000fc600008f3c99 */
[----:B------:R-:W-:Y:S02]  /*2420*/  @!P2 IMAD R10, R153, 0xc0, RZ ;  /* 0x000000c0990aa824 */ /* 0x000fe400078e02ff */
[----:B------:R-:W-:Y:S01]  /*2430*/  @!P2 IMAD.WIDE.U32 R24, R152, 0xc0, R24 ;  /* 0x000000c09818a825 */ /* 0x000fe200078e0018 */
[----:B------:R-:W-:-:S03]  /*2440*/  @!P4 IADD3 R27, PT, PT, R27, R12, RZ ;  /* 0x0000000c1b1bc210 */ /* 0x000fc60007ffe0ff */
[----:B------:R-:W-:Y:S02]  /*2450*/  @!P6 IMAD.IADD R29, R29, 0x1, R14 ;  /* 0x000000011d1de824 */ /* 0x000fe400078e020e */
        /* <DEDUP_REMOVED lines=12> */
[----:B------:R-:W-:Y:S01]  /*2520*/  IMAD.SHL.U32 R8, R38, 0x10, RZ ;  /* 0x0000001026087824 */ /* 0x000fe200078e00ff */
[----:B------:R-:W-:Y:S01]  /*2530*/  ISETP.GE.AND P4, PT, R19, R0, PT ;  /* 0x000000001300720c */ /* 0x000fe20003f86270 */
[----:B------:R-:W-:-:S12]  /*2540*/  DEPBAR.LE SB0, 0x0 ;  /* 0x000080000000791a */ /* 0x000fd80000000000 */
[----:B------:R-:W-:Y:S05]  /*2550*/  WARPSYNC.ALL ;  /* 0x0000000000007948 */ /* 0x000fea0003800000 */
[----:B------:R-:W-:Y:S01]  /*2560*/  LEA.HI.X R159, R22, R21, R159, 0x1, P1 ;  /* 0x00000015169f7211 */ /* 0x000fe200008f0c9f */
[----:B------:R-:W-:Y:S01]  /*2570*/  BAR.SYNC.DEFER_BLOCKING 0x0 ;  /* 0x0000000000007b1d */ /* 0x000fe20000010000 */
[----:B------:R-:W-:Y:S02]  /*2580*/  ISETP.GE.AND P1, PT, R17, R0, PT ;  /* 0x000000001100720c */ /* 0x000fe40003f26270 */
[----:B------:R-:W-:Y:S02]  /*2590*/  SHF.L.U64.HI R12, R38, 0x4, R39 ;  /* 0x00000004260c7819 */ /* 0x000fe40000010227 */
[----:B------:R-:W-:-:S02]  /*25a0*/  LEA R10, P2, R8, R158, 0x1 ;  /* 0x0000009e080a7211 */ /* 0x000fc400078408ff */
[-C--:B------:R-:W-:Y:S02]  /*25b0*/  ISETP.GE.AND P5, PT, R11, R0.reuse, PT ;  /* 0x000000000b00720c */ /* 0x080fe40003fa6270 */
[----:B------:R-:W-:Y:S02]  /*25c0*/  LEA.HI.X R11, R8, R159, R12, 0x1, P2 ;  /* 0x0000009f080b7211 */ /* 0x000fe400010f0c0c */
[----:B------:R-:W-:Y:S02]  /*25d0*/  SHF.L.U32 R101, R161, 0x6, RZ ;  /* 0x00000006a1657819 */ /* 0x000fe400000006ff */
[----:B------:R-:W-:Y:S02]  /*25e0*/  SHF.R.U32.HI R122, RZ, 0x1, R161 ;  /* 0x00000001ff7a7819 */ /* 0x000fe400000116a1 */
[----:B------:R-:W-:Y:S02]  /*25f0*/  LOP3.LUT R17, R101, 0x1c0, RZ, 0xc0, !PT ;  /* 0x000001c065117812 */ /* 0x000fe400078ec0ff */
[----:B------:R-:W-:-:S02]  /*2600*/  ISETP.GE.AND P6, PT, R15, R0, PT ;  /* 0x000000000f00720c */ /* 0x000fc40003fc6270 */
[----:B------:R-:W-:Y:S01]  /*2610*/  SHF.R.U32.HI R154, RZ, 0x4, R161 ;  /* 0x00000004ff9a7819 */ /* 0x000fe200000116a1 */
        /* <DEDUP_REMOVED lines=12> */
[----:B------:R-:W-:Y:S01]  /*26e0*/  @!P5 IMAD.MOV.U32 R14, RZ, RZ, R10 ;  /* 0x000000ffff0ed224 */ /* 0x000fe200078e000a */
[----:B------:R-:W-:Y:S01]  /*26f0*/  LOP3.LUT R12, R17, 0x8, R122, 0xf8, !PT ;  /* 0x00000008110c7812 */ /* 0x000fe200078ef87a */
[----:B------:R-:W-:Y:S01]  /*2700*/  @!P5 IMAD.MOV.U32 R15, RZ, RZ, R11 ;  /* 0x000000ffff0fd224 */ /* 0x000fe200078e000b */
[----:B------:R-:W-:Y:S02]  /*2710*/  ISETP.GE.AND P2, PT, R5, R0, PT ;  /* 0x000000000500720c */ /* 0x000fe40003f46270 */
[----:B------:R-:W-:-:S02]  /*2720*/  LOP3.LUT R8, R161, 0x8, RZ, 0xc0, !PT ;  /* 0x00000008a1087812 */ /* 0x000fc400078ec0ff */
[-C--:B------:R-:W-:Y:S02]  /*2730*/  @!P1 LEA.HI.X R17, R38, R11.reuse, R39, 0x5, P4 ;  /* 0x0000000b26119211 */ /* 0x080fe400020f2c27 */
[----:B------:R-:W-:Y:S01]  /*2740*/  ISETP.GE.AND P4, PT, R9, R0, PT ;  /* 0x000000000900720c */ /* 0x000fe20003f86270 */
[----:B------:R-:W-:Y:S01]  /*2750*/  IMAD.SHL.U32 R5, R154, 0x400, RZ ;  /* 0x000004009a057824 */ /* 0x000fe200078e00ff */
[----:B------:R-:W-:Y:S01]  /*2760*/  LOP3.LUT R8, R8, 0x1c0, R101, 0x78, !PT ;  /* 0x000001c008087812 */ /* 0x000fe200078e7865 */
[----:B------:R-:W-:Y:S01]  /*2770*/  @!P5 IMAD.WIDE.U32 R14, R38, 0x60, R14 ;  /* 0x00000060260ed825 */ /* 0x000fe200078e000e */
[----:B------:R-:W-:Y:S01]  /*2780*/  @P1 STS.128 [R37+0x7000], RZ ;  /* 0x007000ff25001388 */ /* 0x000fe20000000c00 */
[--C-:B------:R-:W-:Y:S02]  /*2790*/  LOP3.LUT R0, R12, 0x38, R13.reuse, 0x78, !PT ;  /* 0x000000380c007812 */ /* 0x100fe400078e780d */
[----:B------:R-:W-:Y:S01]  /*27a0*/  @!P5 IMAD R7, R39, 0x60, RZ ;  /* 0x000000602707d824 */ /* 0x000fe200078e02ff */
[----:B------:R-:W-:Y:S01]  /*27b0*/  LOP3.LUT R8, R8, 0x38, R13, 0x78, !PT ;  /* 0x0000003808087812 */ /* 0x000fe200078e780d */
[----:B------:R-:W-:Y:S01]  /*27c0*/  @!P5 IMAD.MOV.U32 R18, RZ, RZ, R14 ;  /* 0x000000ffff12d224 */ /* 0x000fe200078e000e */
[----:B------:R-:W-:Y:S01]  /*27d0*/  LOP3.LUT R5, R5, 0x400, RZ, 0xc0, !PT ;  /* 0x0000040005057812 */ /* 0x000fe200078ec0ff */
[----:B------:R-:W-:Y:S01]  /*27e0*/  @!PT LDS RZ, [RZ] ;  /* 0x00000000fffff984 */ /* 0x000fe20000000800 */
[----:B------:R-:W-:Y:S01]  /*27f0*/  @!PT LDS RZ, [RZ] ;  /* 0x00000000fffff984 */ /* 0x000fe20000000800 */
[----:B------:R-:W-:Y:S01]  /*2800*/  @!PT LDS RZ, [RZ] ;  /* 0x00000000fffff984 */ /* 0x000fe20000000800 */
[----:B------:R-:W-:Y:S01]  /*2810*/  @!P1 LDGSTS.E.BYPASS.LTC128B.128 [R37+0x7000], desc[UR4][R16.64] ;  /* 0x0700000010259fae */ /* 0x000fe2000b981a04 */
[----:B------:R-:W-:Y:S01]  /*2820*/  @!P3 MOV R23, R11 ;  /* 0x0000000b0017b202 */ /* 0x000fe20000000f00 */
[----:B------:R-:W-:Y:S01]  /*2830*/  IMAD.SHL.U32 R12, R161, 0x20, RZ ;  /* 0x00000020a10c7824 */ /* 0x000fe200078e00ff */
[-C--:B------:R-:W-:Y:S01]  /*2840*/  @!P6 LEA R14, P1, R38, R10.reuse, 0x6 ;  /* 0x0000000a260ee211 */ /* 0x080fe200078230ff */
[--C-:B------:R-:W-:Y:S01]  /*2850*/  @!P3 IMAD.MOV.U32 R22, RZ, RZ, R10.reuse ;  /* 0x000000ffff16b224 */ /* 0x100fe200078e000a */
[----:B------:R-:W-:Y:S01]  /*2860*/  LOP3.LUT R101, R101, 0x200, RZ, 0xc0, !PT ;  /* 0x0000020065657812 */ /* 0x000fe200078ec0ff */
[----:B------:R-:W-:Y:S01]  /*2870*/  IMAD R5, R8, 0x2, R5 ;  /* 0x0000000208057824 */ /* 0x000fe200078e0205 */
[----:B------:R-:W-:Y:S01]  /*2880*/  @!P5 IADD3 R19, PT, PT, R15, R7, RZ ;  /* 0x000000070f13d210 */ /* 0x000fe20007ffe0ff */
[----:B------:R-:W-:Y:S01]  /*2890*/  @!P2 IMAD.MOV.U32 R20, RZ, RZ, R10 ;  /* 0x000000ffff14a224 */ /* 0x000fe200078e000a */
[CC--:B------:R-:W-:Y:S01]  /*28a0*/  @!P6 LEA.HI.X R15, R38.reuse, R11.reuse, R39, 0x6, P1 ;  /* 0x0000000b260fe211 */ /* 0x0c0fe200008f3427 */
[----:B------:R-:W-:Y:S01]  /*28b0*/  @!P3 IMAD R8, R39, 0xa0, RZ ;  /* 0x000000a02708b824 */ /* 0x000fe200078e02ff */
[C---:B--2---:R-:W-:Y:S01]  /*28c0*/  @!P4 LEA R10, P1, R38.reuse, R10, 0x7 ;  /* 0x0000000a260ac211 */ /* 0x044fe200078238ff */
[----:B------:R-:W-:Y:S01]  /*28d0*/  @!P2 IMAD.MOV.U32 R21, RZ, RZ, R11 ;  /* 0x000000ffff15a224 */ /* 0x000fe200078e000b */
[----:B------:R-:W-:Y:S01]  /*28e0*/  LOP3.LUT R149, R101, 0x7c00, R12, 0xf8, !PT ;  /* 0x00007c0065957812 */ /* 0x000fe200078ef80c */
[C---:B------:R-:W-:Y:S01]  /*28f0*/  @!P3 IMAD.WIDE.U32 R22, R38.reuse, 0xa0, R22 ;  /* 0x000000a02616b825 */ /* 0x040fe200078e0016 */
[C---:B------:R-:W-:Y:S01]  /*2900*/  @!P4 LEA.HI.X R11, R38.reuse, R11, R39, 0x7, P1 ;  /* 0x0000000b260bc211 */ /* 0x040fe200008f3c27 */
[----:B------:R-:W-:Y:S02]  /*2910*/  @P6 STS.128 [R37+0x7800], RZ ;  /* 0x007800ff25006388 */ /* 0x000fe40000000c00 */
[----:B------:R-:W-:Y:S01]  /*2920*/  @!P2 IMAD R7, R39, 0xc0, RZ ;  /* 0x000000c02707a824 */ /* 0x000fe200078e02ff */
[----:B------:R-:W-:Y:S01]  /*2930*/  @!P3 IADD3 R9, PT, PT, R23, R8, RZ ;  /* 0x000000081709b210 */ /* 0x000fe20007ffe0ff */
[----:B------:R-:W-:Y:S01]  /*2940*/  @!P2 IMAD.WIDE.U32 R20, R38, 0xc0, R20 ;  /* 0x000000c02614a825 */ /* 0x000fe200078e0014 */
[----:B------:R-:W-:Y:S01]  /*2950*/  @!PT LDS RZ, [RZ] ;  /* 0x00000000fffff984 */ /* 0x000fe20000000800 */
[----:B------:R-:W-:Y:S01]  /*2960*/  @!PT LDS RZ, [RZ] ;  /* 0x00000000fffff984 */ /* 0x000fe20000000800 */
[----:B------:R-:W-:Y:S01]  /*2970*/  @!PT LDS RZ, [RZ] ;  /* 0x00000000fffff984 */ /* 0x000fe20000000800 */
[----:B------:R2:W-:Y:S03]  /*2980*/  @!P6 LDGSTS.E.BYPASS.LTC128B.128 [R37+0x7800], desc[UR4][R14.64] ;  /* 0x078000000e25efae */ /* 0x0005e6000b981a04 */
[----:B------:R-:W-:Y:S01]  /*2990*/  IMAD.IADD R149, R0, 0x1, R149 ;  /* 0x0000000100957824 */ /* 0x000fe200078e0295 */
[----:B------:R-:W-:Y:S01]  /*29a0*/  @P5 STS.128 [R37+0x8000], RZ ;  /* 0x008000ff25005388 */ /* 0x000fe20000000c00 */
[----:B------:R-:W-:Y:S01]  /*29b0*/  @!P3 IMAD.MOV.U32 R8, RZ, RZ, R22 ;  /* 0x000000ffff08b224 */ /* 0x000fe200078e0016 */
[----:B------:R-:W-:Y:S01]  /*29c0*/  IADD3 R148, PT, PT, R150, R5, RZ ;  /* 0x0000000596947210 */ /* 0x000fe20007ffe0ff */
[----:B------:R-:W-:Y:S01]  /*29d0*/  @!P2 IMAD.IADD R21, R21, 0x1, R7 ;  /* 0x000000011515a824 */ /* 0x000fe200078e0207 */
        /* <DEDUP_REMOVED lines=25> */
[----:B------:R-:W4:Y:S03]  /*2b70*/  LDSM.16.M88.4 R72, [R148+0x2000] ;  /* 0x002000009448783b */ /* 0x000f260000000200 */
[----:B------:R-:W-:Y:S01]  /*2b80*/  SEL R5, R5, 0xffffffe0, !P1 ;  /* 0xffffffe005057807 */ /* 0x000fe20004800000 */
[----:B------:R-:W4:Y:S03]  /*2b90*/  LDSM.16.M88.4 R64, [R148+0x2800] ;  /* 0x002800009440783b */ /* 0x000f260000000200 */
[----:B------:R-:W-:Y:S01]  /*2ba0*/  IADD3 R143, PT, PT, R148, R5, RZ ;  /* 0x00000005948f7210 */ /* 0x000fe20007ffe0ff */
[----:B------:R-:W-:Y:S01]  /*2bb0*/  IMAD.IADD R147, R149, 0x1, R5 ;  /* 0x0000000195937824 */ /* 0x000fe200078e0205 */
[----:B------:R-:W-:Y:S04]  /*2bc0*/  LDSM.16.M88.4 R40, [R148+0x4000] ;  /* 0x004000009428783b */ /* 0x000fe80000000200 */
[----:B------:R-:W-:Y:S04]  /*2bd0*/  LDSM.16.M88.4 R104, [R147] ;  /* 0x000000009368783b */ /* 0x000fe80000000200 */
[----:B------:R-:W4:Y:S04]  /*2be0*/  LDSM.16.M88.4 R76, [R143+0x3000] ;  /* 0x003000008f4c783b */ /* 0x000f280000000200 */
[----:B------:R-:W4:Y:S04]  /*2bf0*/  LDSM.16.M88.4 R80, [R143+0x3800] ;  /* 0x003800008f50783b */ /* 0x000f280000000200 */
[----:B-1----:R-:W1:Y:S04]  /*2c00*/  LDSM.16.M88.4 R28, [R148+0x4800] ;  /* 0x00480000941c783b */ /* 0x002e680000000200 */
[----:B---3--:R-:W3:Y:S01]  /*2c10*/  LDSM.16.M88.4 R20, [R148+0x5000] ;  /* 0x005000009414783b */ /* 0x008ee20000000200 */
[C---:B--2---:R-:W-:Y:S03]  /*2c20*/  HMMA.16816.F32 R60, R12.reuse, R56, RZ ;  /* 0x000000380c3c723c */ /* 0x044fe600000018ff */
[----:B------:R-:W2:Y:S04]  /*2c30*/  LDSM.16.M88.4 R92, [R148+0x5800] ;  /* 0x00580000945c783b */ /* 0x000ea80000000200 */
[----:B------:R-:W2:Y:S01]  /*2c40*/  LDSM.16.M88.4 R88, [R143+0x2000] ;  /* 0x002000008f58783b */ /* 0x000ea20000000200 */
[----:B----4-:R-:W-:Y:S03]  /*2c50*/  HMMA.16816.F32 R52, R12, R48, RZ ;  /* 0x000000300c34723c */ /* 0x010fe600000018ff */
[----:B------:R-:W4:Y:S01]  /*2c60*/  LDSM.16.M88.4 R84, [R143+0x2800] ;  /* 0x002800008f54783b */ /* 0x000f220000000200 */
[----:B------:R-:W-:-:S03]  /*2c70*/  IMAD.MOV.U32 R7, RZ, RZ, 0x40 ;  /* 0x00000040ff077424 */ /* 0x000fc600078e00ff */
[----:B------:R-:W-:Y:S01]  /*2c80*/  LDSM.16.M88.4 R112, [R143+0x5000] ;  /* 0x005000008f70783b */ /* 0x000fe20000000200 */
[C---:B------:R-:W-:Y:S03]  /*2c90*/  HMMA.16816.F32 R56, R12.reuse, R58, RZ ;  /* 0x0000003a0c38723c */ /* 0x040fe600000018ff */
[----:B------:R-:W-:Y:S04]  /*2ca0*/  LDSM.16.M88.4 R108, [R143+0x5800] ;  /* 0x005800008f6c783b */ /* 0x000fe80000000200 */
[----:B------:R-:W0:Y:S01]  /*2cb0*/  LDGDEPBAR ;  /* 0x00000000000079af */ /* 0x000e220000000000 */
[----:B------:R-:W-:Y:S01]  /*2cc0*/  HMMA.16816.F32 R48, R12, R50, RZ ;  /* 0x000000320c30723c */ /* 0x000fe200000018ff */
[----:B------:R-:W-:-:S05]  /*2cd0*/  SEL R7, R7, 0xffffffc0, !P2 ;  /* 0xffffffc007077807 */ /* 0x000fca0005000000 */
[--C-:B------:R-:W-:Y:S02]  /*2ce0*/  IMAD.IADD R146, R149, 0x1, R7.reuse ;  /* 0x0000000195927824 */ /* 0x100fe400078e0207 */
[----:B------:R-:W-:Y:S01]  /*2cf0*/  IMAD.IADD R142, R148, 0x1, R7 ;  /* 0x00000001948e7824 */ /* 0x000fe200078e0207 */
[C---:B------:R-:W-:Y:S04]  /*2d00*/  HMMA.16816.F32 R8, R12.reuse, R72, RZ ;  /* 0x000000480c08723c */ /* 0x040fe800000018ff */
[----:B------:R-:W-:Y:S04]  /*2d10*/  LDSM.16.M88.4 R96, [R142+0x3000] ;  /* 0x003000008e60783b */ /* 0x000fe80000000200 */
[----:B------:R-:W-:Y:S01]  /*2d20*/  HMMA.16816.F32 R68, R12, R64, RZ ;  /* 0x000000400c44723c */ /* 0x000fe200000018ff */
[----:B------:R-:W-:Y:S07]  /*2d30*/  LDSM.16.M88.4 R116, [R142+0x5800] ;  /* 0x005800008e74783b */ /* 0x000fee0000000200 */
[C---:B------:R-:W-:Y:S08]  /*2d40*/  HMMA.16816.F32 R60, R104.reuse, R76, R60 ;  /* 0x0000004c683c723c */ /* 0x040ff0000000183c */
[C---:B------:R-:W-:Y:S01]  /*2d50*/  HMMA.16816.F32 R56, R104.reuse, R78, R56 ;  /* 0x0000004e6838723c */ /* 0x040fe20000001838 */
[----:B------:R-:W-:Y:S07]  /*2d60*/  LDSM.16.M88.4 R76, [R146] ;  /* 0x00000000924c783b */ /* 0x000fee0000000200 */
[C---:B------:R-:W-:Y:S08]  /*2d70*/  HMMA.16816.F32 R52, R104.reuse, R80, R52 ;  /* 0x000000506834723c */ /* 0x040ff00000001834 */
[----:B------:R-:W-:Y:S01]  /*2d80*/  HMMA.16816.F32 R48, R104, R82, R48 ;  /* 0x000000526830723c */ /* 0x000fe20000001830 */
[----:B------:R-:W4:Y:S07]  /*2d90*/  LDSM.16.M88.4 R80, [R142+0x2800] ;  /* 0x002800008e50783b */ /* 0x000f2e0000000200 */
[C---:B------:R-:W-:Y:S08]  /*2da0*/  HMMA.16816.F32 R72, R12.reuse, R74, RZ ;  /* 0x0000004a0c48723c */ /* 0x040ff000000018ff */
[C---:B------:R-:W-:Y:S08]  /*2db0*/  HMMA.16816.F32 R64, R12.reuse, R66, RZ ;  /* 0x000000420c40723c */ /* 0x040ff000000018ff */
[C---:B------:R-:W-:Y:S08]  /*2dc0*/  HMMA.16816.F32 R44, R12.reuse, R40, RZ ;  /* 0x000000280c2c723c */ /* 0x040ff000000018ff */
[C---:B-1----:R-:W-:Y:S08]  /*2dd0*/  HMMA.16816.F32 R32, R12.reuse, R28, RZ ;  /* 0x0000001c0c20723c */ /* 0x042ff000000018ff */
[C---:B---3--:R-:W-:Y:S08]  /*2de0*/  HMMA.16816.F32 R24, R12.reuse, R20, RZ ;  /* 0x000000140c18723c */ /* 0x048ff000000018ff */
[C---:B------:R-:W-:Y:S08]  /*2df0*/  HMMA.16816.F32 R40, R12.reuse, R42, RZ ;  /* 0x0000002a0c28723c */ /* 0x040ff000000018ff */
[C---:B------:R-:W-:Y:S08]  /*2e00*/  HMMA.16816.F32 R28, R12.reuse, R30, RZ ;  /* 0x0000001e0c1c723c */ /* 0x040ff000000018ff */
[C---:B------:R-:W-:Y:S08]  /*2e10*/  HMMA.16816.F32 R20, R12.reuse, R22, RZ ;  /* 0x000000160c14723c */ /* 0x040ff000000018ff */
[C---:B--2---:R-:W-:Y:S08]  /*2e20*/  HMMA.16816.F32 R16, R12.reuse, R92, RZ ;  /* 0x0000005c0c10723c */ /* 0x044ff000000018ff */
[----:B------:R-:W-:Y:S01]  /*2e30*/  HMMA.16816.F32 R12, R12, R94, RZ ;  /* 0x0000005e0c0c723c */ /* 0x000fe200000018ff */
[----:B------:R-:W1:Y:S07]  /*2e40*/  LDSM.16.M88.4 R92, [R143+0x4000] ;  /* 0x004000008f5c783b */ /* 0x000e6e0000000200 */
[C---:B------:R-:W-:Y:S08]  /*2e50*/  HMMA.16816.F32 R8, R104.reuse, R88, R8 ;  /* 0x000000586808723c */ /* 0x040ff00000001808 */
[C---:B------:R-:W-:Y:S01]  /*2e60*/  HMMA.16816.F32 R72, R104.reuse, R90, R72 ;  /* 0x0000005a6848723c */ /* 0x040fe20000001848 */
[----:B------:R-:W2:Y:S07]  /*2e70*/  LDSM.16.M88.4 R88, [R143+0x4800] ;  /* 0x004800008f58783b */ /* 0x000eae0000000200 */
[C---:B----4-:R-:W-:Y:S08]  /*2e80*/  HMMA.16816.F32 R68, R104.reuse, R84, R68 ;  /* 0x000000546844723c */ /* 0x050ff00000001844 */
[----:B------:R-:W-:Y:S01]  /*2e90*/  HMMA.16816.F32 R64, R104, R86, R64 ;  /* 0x000000566840723c */ /* 0x000fe20000001840 */
[----:B------:R-:W3:Y:S11]  /*2ea0*/  LDSM.16.M88.4 R84, [R142+0x2000] ;  /* 0x002000008e54783b */ /* 0x000ef60000000200 */
        /* <DEDUP_REMOVED lines=10> */
[----:B------:R-:W-:Y:S08]  /*2f50*/  HMMA.16816.F32 R20, R104, R114, R20 ;  /* 0x000000726814723c */ /* 0x000ff00000001814 */
[C---:B---3--:R-:W-:Y:S08]  /*2f60*/  HMMA.16816.F32 R8, R76.reuse, R84, R8 ;  /* 0x000000544c08723c */ /* 0x048ff00000001808 */
[----:B------:R-:W-:Y:S01]  /*2f70*/  HMMA.16816.F32 R72, R76, R86, R72 ;  /* 0x000000564c48723c */ /* 0x000fe20000001848 */
[----:B------:R-:W3:Y:S01]  /*2f80*/  LDSM.16.M88.4 R84, [R142+0x4800] ;  /* 0x004800008e54783b */ /* 0x000ee20000000200 */
[C---:B------:R-:W-:Y:S01]  /*2f90*/  IADD3 R145, PT, PT, R5.reuse, R146, RZ ;  /* 0x0000009205917210 */ /* 0x040fe20007ffe0ff */
[----:B------:R-:W-:-:S05]  /*2fa0*/  IMAD.IADD R141, R5, 0x1, R142 ;  /* 0x00000001058d7824 */ /* 0x000fca00078e028e */
[C---:B------:R-:W-:Y:S01]  /*2fb0*/  HMMA.16816.F32 R16, R104.reuse, R108, R16 ;  /* 0x0000006c6810723c */ /* 0x040fe20000001810 */
[----:B------:R-:W-:Y:S07]  /*2fc0*/  LDSM.16.M88.4 R112, [R141+0x2000] ;  /* 0x002000008d70783b */ /* 0x000fee0000000200 */
[----:B------:R-:W-:Y:S01]  /*2fd0*/  HMMA.16816.F32 R12, R104, R110, R12 ;  /* 0x0000006e680c723c */ /* 0x000fe2000000180c */
[----:B------:R-:W-:Y:S04]  /*2fe0*/  LDSM.16.M88.4 R108, [R145] ;  /* 0x00000000916c783b */ /* 0x000fe80000000200 */
[----:B------:R-:W-:Y:S03]  /*2ff0*/  LDSM.16.M88.4 R104, [R141+0x2800] ;  /* 0x002800008d68783b */ /* 0x000fe60000000200 */
        /* <DEDUP_REMOVED lines=17> */
[----:B------:R-:W3:Y:S01]  /*3110*/  LDSM.16.M88.4 R76, [R141+0x5800] ;  /* 0x005800008d4c783b */ /* 0x000ee20000000200 */
[----:B------:R-:W-:Y:S01]  /*3120*/  ISETP.GT.AND P1, PT, R6, R155, PT ;  /* 0x0000009b0600720c */ /* 0x000fe20003f24270 */
[----:B------:R-:W-:Y:S01]  /*3130*/  IMAD.SHL.U32 R131, R161, 0x2, RZ ;  /* 0x00000002a1837824 */ /* 0x000fe200078e00ff */
[----:B-----5:R-:W-:Y:S01]  /*3140*/  IADD3 R120, PT, PT, R121, -R123, -R120 ;  /* 0x8000007b79787210 */ /* 0x020fe20007ffe878 */
[----:B------:R-:W-:-:S04]  /*3150*/  DEPBAR.LE SB0, 0x0 ;  /* 0x000080000000791a */ /* 0x000fc80000000000 */
[----:B----4-:R-:W-:Y:S01]  /*3160*/  HMMA.16816.F32 R24, R108, R80, R24 ;  /* 0x000000506c18723c */ /* 0x010fe20000001818 */
[----:B------:R-:W-:-:S04]  /*3170*/  SHF.R.U32.HI R80, RZ, 0x2, R161 ;  /* 0x00000002ff507819 */ /* 0x000fc800000116a1 */
[----:B------:R-:W-:-:S04]  /*3180*/  LOP3.LUT R81, R80, 0x7, RZ, 0xc0, !PT ;  /* 0x0000000750517812 */ /* 0x000fc800078ec0ff */
[----:B------:R-:W-:Y:S02]  /*3190*/  LOP3.LUT R81, R81, 0x1f0, R122, 0xf8, !PT ;  /* 0x000001f051517812 */ /* 0x000fe400078ef87a */
[----:B------:R-:W-:-:S03]  /*31a0*/  IADD3 R102, PT, PT, R102, R121, -R123 ;  /* 0x0000007966667210 */ /* 0x000fc60007ffe87b */
[----:B------:R-:W-:Y:S01]  /*31b0*/  IMAD.IADD R81, R162, 0x1, R81 ;  /* 0x00000001a2517824 */ /* 0x000fe200078e0251 */
[----:B------:R-:W-:-:S03]  /*31c0*/  LOP3.LUT R131, R131, 0x6, RZ, 0xc0, !PT ;  /* 0x0000000683837812 */ /* 0x000fc600078ec0ff */
[C---:B------:R-:W-:Y:S01]  /*31d0*/  IMAD.IADD R166, R81.reuse, 0x1, R120 ;  /* 0x0000000151a67824 */ /* 0x040fe200078e0278 */
[----:B------:R-:W-:Y:S01]  /*31e0*/  IADD3 R164, PT, PT, R81, R102, RZ ;  /* 0x0000006651a47210 */ /* 0x000fe20007ffe0ff */
[----:B------:R-:W-:Y:S01]  /*31f0*/  HMMA.16816.F32 R8, R108, R112, R8 ;  /* 0x000000706c08723c */ /* 0x000fe20000001808 */
[----:B------:R-:W-:Y:S02]  /*3200*/  BSSY.RECONVERGENT B1, `(.L_x_13840) ;  /* 0x000007c000017945 */ /* 0x000fe40003800200 */
[----:B------:R-:W-:Y:S02]  /*3210*/  VIADDMNMX R167, R164, 0x1, R121, PT ;  /* 0x00000001a4a77846 */ /* 0x000fe40003800179 */
[----:B------:R-:W-:-:S03]  /*3220*/  VIMNMX R168, PT, PT, RZ, R166, !PT ;  /* 0x000000a6ffa87248 */ /* 0x000fc60007fe0100 */
[----:B------:R-:W-:Y:S01]  /*3230*/  HMMA.16816.F32 R72, R108, R114, R72 ;  /* 0x000000726c48723c */ /* 0x000fe20000001848 */
[----:B------:R-:W-:Y:S02]  /*3240*/  VIADDMNMX R164, R164, 0x9, R121, PT ;  /* 0x00000009a4a47846 */ /* 0x000fe40003800179 */
[----:B------:R-:W-:-:S05]  /*3250*/  VIADDMNMX R166, R166, 0x8, RZ, !PT ;  /* 0x00000008a6a67846 */ /* 0x000fca00078001ff */
[C---:B------:R-:W-:Y:S08]  /*3260*/  HMMA.16816.F32 R68, R108.reuse, R104, R68 ;  /* 0x000000686c44723c */ /* 0x040ff00000001844 */
[C---:B------:R-:W-:Y:S08]  /*3270*/  HMMA.16816.F32 R64, R108.reuse, R106, R64 ;  /* 0x0000006a6c40723c */ /* 0x040ff00000001840 */
[C---:B------:R-:W-:Y:S08]  /*3280*/  HMMA.16816.F32 R60, R108.reuse, R96, R60 ;  /* 0x000000606c3c723c */ /* 0x040ff0000000183c */
[C---:B------:R-:W-:Y:S08]  /*3290*/  HMMA.16816.F32 R56, R108.reuse, R98, R56 ;  /* 0x000000626c38723c */ /* 0x040ff00000001838 */
[C---:B-1----:R-:W-:Y:S08]  /*32a0*/  HMMA.16816.F32 R52, R108.reuse, R92, R52 ;  /* 0x0000005c6c34723c */ /* 0x042ff00000001834 */
[----:B------:R-:W-:Y:S01]  /*32b0*/  HMMA.16816.F32 R48, R108, R94, R48 ;  /* 0x0000005e6c30723c */ /* 0x000fe20000001830 */
[----:B------:R-:W-:-:S07]  /*32c0*/  IMAD.IADD R95, R4, 0x1, R131 ;  /* 0x00000001045f7824 */ /* 0x000fce00078e0283 */
[C---:B--2---:R-:W-:Y:S08]  /*32d0*/  HMMA.16816.F32 R44, R108.reuse, R88, R44 ;  /* 0x000000586c2c723c */ /* 0x044ff0000000182c */
[C---:B------:R-:W-:Y:S08]  /*32e0*/  HMMA.16816.F32 R40, R108.reuse, R90, R40 ;  /* 0x0000005a6c28723c */ /* 0x040ff00000001828 */
[C---:B---3--:R-:W-:Y:S08]  /*32f0*/  HMMA.16816.F32 R32, R108.reuse, R84, R32 ;  /* 0x000000546c20723c */ /* 0x048ff00000001820 */
        /* <DEDUP_REMOVED lines=19> */
.L_x_13843:
        /* <DEDUP_REMOVED lines=60> */
.L_x_13844:
[----:B------:R-:W-:Y:S05]  /*37f0*/  BSYNC.RECONVERGENT B0 ;  /* 0x0000000000007941 */ /* 0x000fea0003800200 */
.L_x_13842:
        /* <DEDUP_REMOVED lines=28> */
.L_x_13841:
[----:B------:R-:W-:Y:S05]  /*39c0*/  BSYNC.RECONVERGENT B1 ;  /* 0x0000000000017941 */ /* 0x000fea0003800200 */
.L_x_13840:
[C---:B------:R-:W-:Y:S02]  /*39d0*/  VIADD R77, R95.reuse, 0x1 ;  /* 0x000000015f4d7836 */ /* 0x040fe40000000000 */
[C---:B-1----:R-:W-:Y:S02]  /*39e0*/  VIADD R79, R95.reuse, 0x8 ;  /* 0x000000085f4f7836 */ /* 0x042fe40000000000 */
        /* <DEDUP_REMOVED lines=8> */
[----:B------:R-:W-:Y:S01]  /*3a70*/  FSEL R93, R9, -INF , !P6 ;  /* 0xff800000095d7808 */ /* 0x000fe20007000000 */
[----:B------:R-:W-:Y:S01]  /*3a80*/  VIADD R9, R95, 0x10 ;  /* 0x000000105f097836 */ /* 0x000fe20000000000 */
[----:B------:R-:W-:Y:S02]  /*3a90*/  ISETP.GE.AND P2, PT, R79, R166, PT ;  /* 0x000000a64f00720c */ /* 0x000fe40003f46270 */
[-C--:B------:R-:W-:Y:S02]  /*3aa0*/  ISETP.GE.AND P4, PT, R77, R168.reuse, PT ;  /* 0x000000a84d00720c */ /* 0x080fe40003f86270 */
[C---:B------:R-:W-:Y:S02]  /*3ab0*/  ISETP.GE.AND P1, PT, R79.reuse, R168, PT ;  /* 0x000000a84f00720c */ /* 0x040fe40003f26270 */
[----:B------:R-:W-:-:S02]  /*3ac0*/  ISETP.GE.AND P3, PT, R79, R167, PT ;  /* 0x000000a74f00720c */ /* 0x000fc40003f66270 */
[----:B------:R-:W-:Y:S02]  /*3ad0*/  ISETP.GE.AND P6, PT, R79, R164, PT ;  /* 0x000000a44f00720c */ /* 0x000fe40003fc6270 */
[----:B------:R-:W-:Y:S02]  /*3ae0*/  FSEL R79, R11, -INF , !P5 ;  /* 0xff8000000b4f7808 */ /* 0x000fe40006800000 */
[----:B------:R-:W-:Y:S02]  /*3af0*/  FSEL R11, R74, -INF , P2 ;  /* 0xff8000004a0b7808 */ /* 0x000fe40001000000 */
[----:B------:R-:W-:Y:S02]  /*3b00*/  ISETP.GE.AND P5, PT, R77, R167, PT ;  /* 0x000000a74d00720c */ /* 0x000fe40003fa6270 */
[----:B------:R-:W-:Y:S02]  /*3b10*/  ISETP.GE.AND P2, PT, R9, R168, PT ;  /* 0x000000a80900720c */ /* 0x000fe40003f46270 */
[----:B------:R-:W-:-:S02]  /*3b20*/  FSEL R73, R73, -INF , P4 ;  /* 0xff80000049497808 */ /* 0x000fc40002000000 */
[----:B------:R-:W-:Y:S02]  /*3b30*/  FSEL R11, R11, -INF , !P6 ;  /* 0xff8000000b0b7808 */ /* 0x000fe40007000000 */
[----:B------:R-:W-:Y:S01]  /*3b40*/  FSEL R85, R73, -INF , !P5 ;  /* 0xff80000049557808 */ /* 0x000fe20006800000 */
[----:B------:R-:W-:Y:S01]  /*3b50*/  VIADD R73, R95, 0x19 ;  /* 0x000000195f497836 */ /* 0x000fe20000000000 */
[----:B------:R-:W-:Y:S02]  /*3b60*/  FSEL R68, R68, -INF , P2 ;  /* 0xff80000044447808 */ /* 0x000fe40001000000 */
[----:B------:R-:W-:Y:S02]  /*3b70*/  ISETP.GE.AND P6, PT, R9, R167, PT ;  /* 0x000000a70900720c */ /* 0x000fe40003fc6270 */
[----:B------:R-:W-:Y:S02]  /*3b80*/  ISETP.GE.AND P2, PT, R81, R166, PT ;  /* 0x000000a65100720c */ /* 0x000fe40003f46270 */
[----:B------:R-:W-:-:S02]  /*3b90*/  FSEL R97, R68, -INF , !P6 ;  /* 0xff80000044617808 */ /* 0x000fc40007000000 */
[----:B------:R-:W-:Y:S02]  /*3ba0*/  FSEL R71, R71, -INF , P2 ;  /* 0xff80000047477808 */ /* 0x000fe40001000000 */
[----:B------:R-:W-:Y:S02]  /*3bb0*/  ISETP.GE.AND P6, PT, R81, R164, PT ;  /* 0x000000a45100720c */ /* 0x000fe40003fc6270 */
[----:B------:R-:W-:Y:S02]  /*3bc0*/  ISETP.GE.AND P2, PT, R73, R168, PT ;  /* 0x000000a84900720c */ /* 0x000fe40003f46270 */
[----:B------:R-:W-:Y:S02]  /*3bd0*/  FSEL R83, R71, -INF , !P6 ;  /* 0xff80000047537808 */ /* 0x000fe40007000000 */
[----:B------:R-:W-:Y:S02]  /*3be0*/  FSEL R65, R65, -INF , P2 ;  /* 0xff80000041417808 */ /* 0x000fe40001000000 */
[----:B------:R-:W-:-:S02]  /*3bf0*/  ISETP.GE.AND P6, PT, R73, R167, PT ;  /* 0x000000a74900720c */ /* 0x000fc40003fc6270 */
[----:B------:R-:W-:Y:S02]  /*3c00*/  FSEL R72, R72, -INF , P1 ;  /* 0xff80000048487808 */ /* 0x000fe40000800000 */
[----:B------:R-:W-:Y:S02]  /*3c10*/  FSEL R89, R65, -INF , !P6 ;  /* 0xff80000041597808 */ /* 0x000fe40007000000 */
[----:B------:R-:W2:Y:S01]  /*3c20*/  LD.E R65, desc[UR4][R2.64+0xdc] ;  /* 0x0000dc0402417980 */ /* 0x000ea2000c101900 */
[-C--:B------:R-:W-:Y:S02]  /*3c30*/  ISETP.GE.AND P1, PT, R77, R166.reuse, PT ;  /* 0x000000a64d00720c */ /* 0x080fe40003f26270 */
[----:B------:R-:W-:Y:S02]  /*3c40*/  FSEL R87, R72, -INF , !P3 ;  /* 0xff80000048577808 */ /* 0x000fe40005800000 */
[C---:B------:R-:W-:Y:S02]  /*3c50*/  ISETP.GE.AND P4, PT, R9.reuse, R166, PT ;  /* 0x000000a60900720c */ /* 0x040fe40003f86270 */
[-C--:B------:R-:W-:Y:S01]  /*3c60*/  ISETP.GE.AND P5, PT, R9, R164.reuse, PT ;  /* 0x000000a40900720c */ /* 0x080fe20003fa6270 */
[----:B------:R-:W-:Y:S01]  /*3c70*/  VIADD R9, R95, 0x18 ;  /* 0x000000185f097836 */ /* 0x000fe20000000000 */
[----:B------:R-:W-:-:S02]  /*3c80*/  ISETP.GE.AND P3, PT, R77, R164, PT ;  /* 0x000000a44d00720c */ /* 0x000fc40003f66270 */
[----:B------:R-:W-:Y:S02]  /*3c90*/  FSEL R75, R75, -INF , P1 ;  /* 0xff8000004b4b7808 */ /* 0x000fe40000800000 */
[-C--:B------:R-:W-:Y:S02]  /*3ca0*/  ISETP.GE.AND P1, PT, R81, R168.reuse, PT ;  /* 0x000000a85100720c */ /* 0x080fe40003f26270 */
[----:B------:R-:W-:Y:S02]  /*3cb0*/  FSEL R77, R75, -INF , !P3 ;  /* 0xff8000004b4d7808 */ /* 0x000fe40005800000 */
[----:B------:R-:W-:Y:S02]  /*3cc0*/  FSEL R70, R70, -INF , P4 ;  /* 0xff80000046467808 */ /* 0x000fe40002000000 */
[----:B------:R-:W-:Y:S02]  /*3cd0*/  ISETP.GE.AND P3, PT, R81, R167, PT ;  /* 0x000000a75100720c */ /* 0x000fe40003f66270 */
[----:B------:R-:W-:-:S02]  /*3ce0*/  ISETP.GE.AND P4, PT, R9, R168, PT ;  /* 0x000000a80900720c */ /* 0x000fc40003f86270 */
[----:B------:R-:W-:Y:S02]  /*3cf0*/  FSEL R69, R69, -INF , P1 ;  /* 0xff80000045457808 */ /* 0x000fe40000800000 */
[C---:B------:R-:W-:Y:S02]  /*3d00*/  ISETP.GE.AND P1, PT, R9.reuse, R166, PT ;  /* 0x000000a60900720c */ /* 0x040fe40003f26270 */
[----:B------:R-:W-:Y:S02]  /*3d10*/  FSEL R81, R70, -INF , !P5 ;  /* 0xff80000046517808 */ /* 0x000fe40006800000 */
[----:B------:R-:W-:Y:S02]  /*3d20*/  ISETP.GE.AND P5, PT, R9, R167, PT ;  /* 0x000000a70900720c */ /* 0x000fe40003fa6270 */
[----:B------:R-:W-:Y:S01]  /*3d30*/  FSEL R201, R69, -INF , !P3 ;  /* 0xff80000045c97808 */ /* 0x000fe20005800000 */
[----:B------:R-:W-:Y:S01]  /*3d40*/  VIADD R69, R95, 0x28 ;  /* 0x000000285f457836 */ /* 0x000fe20000000000 */
        /* <DEDUP_REMOVED lines=8> */
[C---:B------:R-:W-:Y:S02]  /*3dd0*/  ISETP.GE.AND P1, PT, R9.reuse, R168, PT ;  /* 0x000000a80900720c */ /* 0x040fe40003f26270 */
[C---:B------:R-:W-:Y:S02]  /*3de0*/  ISETP.GE.AND P3, PT, R9.reuse, R167, PT ;  /* 0x000000a70900720c */ /* 0x040fe40003f66270 */
[C---:B------:R-:W-:Y:S02]  /*3df0*/  ISETP.GE.AND P2, PT, R9.reuse, R166, PT ;  /* 0x000000a60900720c */ /* 0x040fe40003f46270 */
[----:B------:R-:W-:Y:S01]  /*3e00*/  ISETP.GE.AND P6, PT, R9, R164, PT ;  /* 0x000000a40900720c */ /* 0x000fe20003fc6270 */
[----:B------:R-:W-:Y:S01]  /*3e10*/  VIADD R9, R95, 0x21 ;  /* 0x000000215f097836 */ /* 0x000fe20000000000 */
[----:B------:R-:W-:-:S04]  /*3e20*/  FSEL R67, R67, -INF , P4 ;  /* 0xff80000043437808 */ /* 0x000fc80002000000 */
[----:B------:R-:W-:Y:S02]  /*3e30*/  ISETP.GE.AND P4, PT, R9, R168, PT ;  /* 0x000000a80900720c */ /* 0x000fe40003f86270 */
[----:B------:R-:W-:Y:S02]  /*3e40*/  FSEL R60, R60, -INF , P1 ;  /* 0xff8000003c3c7808 */ /* 0x000fe40000800000 */
[----:B------:R-:W-:Y:S02]  /*3e50*/  FSEL R75, R67, -INF , !P5 ;  /* 0xff800000434b7808 */ /* 0x000fe40006800000 */
[----:B------:R-:W-:Y:S02]  /*3e60*/  ISETP.GE.AND P5, PT, R9, R167, PT ;  /* 0x000000a70900720c */ /* 0x000fe40003fa6270 */
[----:B------:R-:W-:Y:S02]  /*3e70*/  FSEL R61, R61, -INF , P4 ;  /* 0xff8000003d3d7808 */ /* 0x000fe40002000000 */
[----:B------:R-:W-:-:S02]  /*3e80*/  FSEL R107, R60, -INF , !P3 ;  /* 0xff8000003c6b7808 */ /* 0x000fc40005800000 */
[----:B------:R-:W-:Y:S02]  /*3e90*/  FSEL R62, R62, -INF , P2 ;  /* 0xff8000003e3e7808 */ /* 0x000fe40001000000 */
[C---:B------:R-:W-:Y:S02]  /*3ea0*/  ISETP.GE.AND P1, PT, R9.reuse, R166, PT ;  /* 0x000000a60900720c */ /* 0x040fe40003f26270 */
[----:B------:R-:W-:Y:S01]  /*3eb0*/  ISETP.GE.AND P3, PT, R9, R164, PT ;  /* 0x000000a40900720c */ /* 0x000fe20003f66270 */
[----:B------:R-:W-:Y:S01]  /*3ec0*/  VIADD R9, R95, 0x29 ;  /* 0x000000295f097836 */ /* 0x000fe20000000000 */
[----:B------:R-:W-:Y:S02]  /*3ed0*/  ISETP.GE.AND P2, PT, R69, R168, PT ;  /* 0x000000a84500720c */ /* 0x000fe40003f46270 */
[----:B------:R-:W-:Y:S01]  /*3ee0*/  FSEL R195, R61, -INF , !P5 ;  /* 0xff8000003dc37808 */ /* 0x000fe20006800000 */
[----:B------:R-:W-:Y:S01]  /*3ef0*/  VIADD R61, R95, 0x30 ;  /* 0x000000305f3d7836 */ /* 0x000fe20000000000 */
[----:B------:R-:W-:-:S02]  /*3f00*/  ISETP.GE.AND P4, PT, R69, R166, PT ;  /* 0x000000a64500720c */ /* 0x000fc40003f86270 */
[----:B------:R-:W-:Y:S02]  /*3f10*/  FSEL R67, R62, -INF , !P6 ;  /* 0xff8000003e437808 */ /* 0x000fe40007000000 */
[----:B------:R-:W-:Y:S02]  /*3f20*/  ISETP.GE.AND P6, PT, R69, R167, PT ;  /* 0x000000a74500720c */ /* 0x000fe40003fc6270 */
[----:B------:R-:W-:Y:S02]  /*3f30*/  FSEL R63, R63, -INF , P1 ;  /* 0xff8000003f3f7808 */ /* 0x000fe40000800000 */
[----:B------:R-:W-:Y:S02]  /*3f40*/  FSEL R56, R56, -INF , P2 ;  /* 0xff80000038387808 */ /* 0x000fe40001000000 */
[----:B------:R-:W-:Y:S02]  /*3f50*/  ISETP.GE.AND P5, PT, R69, R164, PT ;  /* 0x000000a44500720c */ /* 0x000fe40003fa6270 */
[----:B------:R-:W-:-:S02]  /*3f60*/  FSEL R58, R58, -INF , P4 ;  /* 0xff8000003a3a7808 */ /* 0x000fc40002000000 */
[C---:B------:R-:W-:Y:S02]  /*3f70*/  ISETP.GE.AND P1, PT, R9.reuse, R168, PT ;  /* 0x000000a80900720c */ /* 0x040fe40003f26270 */
[----:B------:R-:W-:Y:S02]  /*3f80*/  ISETP.GE.AND P2, PT, R9, R166, PT ;  /* 0x000000a60900720c */ /* 0x000fe40003f46270 */
[----:B------:R-:W-:Y:S02]  /*3f90*/  ISETP.GE.AND P4, PT, R61, R168, PT ;  /* 0x000000a83d00720c */ /* 0x000fe40003f86270 */
[----:B------:R-:W-:Y:S02]  /*3fa0*/  FSEL R105, R63, -INF , !P3 ;  /* 0xff8000003f697808 */ /* 0x000fe40005800000 */
[----:B------:R-:W-:Y:S02]  /*3fb0*/  FSEL R197, R56, -INF , !P6 ;  /* 0xff80000038c57808 */ /* 0x000fe40007000000 */
[----:B------:R-:W-:-:S02]  /*3fc0*/  ISETP.GE.AND P3, PT, R9, R167, PT ;  /* 0x000000a70900720c */ /* 0x000fc40003f66270 */
[----:B------:R-:W-:Y:S01]  /*3fd0*/  ISETP.GE.AND P6, PT, R9, R164, PT ;  /* 0x000000a40900720c */ /* 0x000fe20003fc6270 */
[----:B------:R-:W-:Y:S01]  /*3fe0*/  VIADD R9, R95, 0x31 ;  /* 0x000000315f097836 */ /* 0x000fe20000000000 */
[----:B------:R-:W-:Y:S02]  /*3ff0*/  FSEL R191, R58, -INF , !P5 ;  /* 0xff8000003abf7808 */ /* 0x000fe40006800000 */
[----:B------:R-:W-:Y:S02]  /*4000*/  FSEL R57, R57, -INF , P1 ;  /* 0xff80000039397808 */ /* 0x000fe40000800000 */
[----:B------:R-:W-:Y:S02]  /*4010*/  ISETP.GE.AND P5, PT, R61, R167, PT ;  /* 0x000000a73d00720c */ /* 0x000fe40003fa6270 */
[----:B------:R-:W-:Y:S02]  /*4020*/  FSEL R59, R59, -INF , P2 ;  /* 0xff8000003b3b7808 */ /* 0x000fe40001000000 */
[----:B------:R-:W-:-:S02]  /*4030*/  FSEL R52, R52, -INF , P4 ;  /* 0xff80000034347808 */ /* 0x000fc40002000000 */
[----:B------:R-:W-:Y:S01]  /*4040*/  FSEL R199, R57, -INF , !P3 ;  /* 0xff80000039c77808 */ /* 0x000fe20005800000 */
[----:B------:R-:W-:Y:S01]  /*4050*/  VIADD R57, R95, 0x38 ;  /* 0x000000385f397836 */ /* 0x000fe20000000000 */
[----:B------:R-:W-:Y:S02]  /*4060*/  FSEL R193, R59, -INF , !P6 ;  /* 0xff8000003bc17808 */ /* 0x000fe40007000000 */
[----:B------:R-:W-:Y:S02]  /*4070*/  FSEL R127, R52, -INF , !P5 ;  /* 0xff800000347f7808 */ /* 0x000fe40006800000 */
[----:B------:R-:W-:Y:S02]  /*4080*/  ISETP.GE.AND P1, PT, R61, R166, PT ;  /* 0x000000a63d00720c */ /* 0x000fe40003f26270 */
[C---:B------:R-:W-:Y:S02]  /*4090*/  ISETP.GE.AND P2, PT, R9.reuse, R168, PT ;  /* 0x000000a80900720c */ /* 0x040fe40003f46270 */
[----:B------:R-:W-:-:S02]  /*40a0*/  ISETP.GE.AND P6, PT, R9, R167, PT ;  /* 0x000000a70900720c */ /* 0x000fc40003fc6270 */
[C---:B------:R-:W-:Y:S02]  /*40b0*/  ISETP.GE.AND P4, PT, R9.reuse, R166, PT ;  /* 0x000000a60900720c */ /* 0x040fe40003f86270 */
[-C--:B------:R-:W-:Y:S01]  /*40c0*/  ISETP.GE.AND P5, PT, R9, R164.reuse, PT ;  /* 0x000000a40900720c */ /* 0x080fe20003fa6270 */
[----:B------:R-:W-:Y:S01]  /*40d0*/  VIADD R9, R95, 0x39 ;  /* 0x000000395f097836 */ /* 0x000fe20000000000 */
[----:B------:R-:W-:Y:S02]  /*40e0*/  ISETP.GE.AND P3, PT, R61, R164, PT ;  /* 0x000000a43d00720c */ /* 0x000fe40003f66270 */
[----:B------:R-:W-:Y:S02]  /*40f0*/  FSEL R54, R54, -INF , P1 ;  /* 0xff80000036367808 */ /* 0x000fe40000800000 */
[----:B------:R-:W-:Y:S02]  /*4100*/  FSEL R53, R53, -INF , P2 ;  /* 0xff80000035357808 */ /* 0x000fe40001000000 */
[----:B------:R-:W-:-:S02]  /*4110*/  ISETP.GE.AND P1, PT, R57, R168, PT ;  /* 0x000000a83900720c */ /* 0x000fc40003f26270 */
[----:B------:R-:W-:Y:S02]  /*4120*/  FSEL R55, R55, -INF , P4 ;  /* 0xff80000037377808 */ /* 0x000fe40002000000 */
[----:B------:R-:W-:Y:S02]  /*4130*/  ISETP.GE.AND P4, PT, R9, R168, PT ;  /* 0x000000a80900720c */ /* 0x000fe40003f86270 */
[----:B------:R-:W-:Y:S02]  /*4140*/  FSEL R125, R54, -INF , !P3 ;  /* 0xff800000367d7808 */ /* 0x000fe40005800000 */
[----:B------:R-:W-:Y:S01]  /*4150*/  FSEL R135, R53, -INF , !P6 ;  /* 0xff80000035877808 */ /* 0x000fe20007000000 */
[----:B------:R-:W-:Y:S01]  /*4160*/  VIADD R53, R95, 0x40 ;  /* 0x000000405f357836 */ /* 0x000fe20000000000 */
[C---:B------:R-:W-:Y:S02]  /*4170*/  ISETP.GE.AND P3, PT, R57.reuse, R167, PT ;  /* 0x000000a73900720c */ /* 0x040fe40003f66270 */
[----:B------:R-:W-:-:S02]  /*4180*/  ISETP.GE.AND P2, PT, R57, R166, PT ;  /* 0x000000a63900720c */ /* 0x000fc40003f46270 */
[----:B------:R-:W-:Y:S02]  /*4190*/  FSEL R48, R48, -INF , P1 ;  /* 0xff80000030307808 */ /* 0x000fe40000800000 */
[----:B------:R-:W-:Y:S02]  /*41a0*/  FSEL R133, R55, -INF , !P5 ;  /* 0xff80000037857808 */ /* 0x000fe40006800000 */
[----:B------:R-:W-:Y:S02]  /*41b0*/  ISETP.GE.AND P5, PT, R9, R167, PT ;  /* 0x000000a70900720c */ /* 0x000fe40003fa6270 */
[----:B------:R-:W-:Y:S02]  /*41c0*/  FSEL R49, R49, -INF , P4 ;  /* 0xff80000031317808 */ /* 0x000fe40002000000 */
[----:B------:R-:W-:Y:S02]  /*41d0*/  ISETP.GE.AND P6, PT, R57, R164, PT ;  /* 0x000000a43900720c */ /* 0x000fe40003fc6270 */
        /* <DEDUP_REMOVED lines=15> */
[----:B------:R-:W-:Y:S02]  /*42d0*/  ISETP.GE.AND P2, PT, R9, R166, PT ;  /* 0x000000a60900720c */ /* 0x000fe40003f46270 */
[-C--:B------:R-:W-:Y:S02]  /*42e0*/  ISETP.GE.AND P4, PT, R49, R168.reuse, PT ;  /* 0x000000a83100720c */ /* 0x080fe40003f86270 */
[----:B------:R-:W-:Y:S02]  /*42f0*/  ISETP.GE.AND P1, PT, R9, R168, PT ;  /* 0x000000a80900720c */ /* 0x000fe40003f26270 */
[----:B------:R-:W-:Y:S02]  /*4300*/  FSEL R185, R51, -INF , !P3 ;  /* 0xff80000033b97808 */ /* 0x000fe40005800000 */
        /* <DEDUP_REMOVED lines=8> */
[----:B------:R-:W-:-:S02]  /*4390*/  FSEL R45, R45, -INF , P1 ;  /* 0xff8000002d2d7808 */ /* 0x000fc40000800000 */
[----:B------:R-:W-:Y:S02]  /*43a0*/  ISETP.GE.AND P1, PT, R49, R166, PT ;  /* 0x000000a63100720c */ /* 0x000fe40003f26270 */
[----:B------:R-:W-:Y:S02]  /*43b0*/  FSEL R139, R47, -INF , !P6 ;  /* 0xff8000002f8b7808 */ /* 0x000fe40007000000 */
[----:B------:R-:W-:Y:S02]  /*43c0*/  FSEL R177, R40, -INF , !P5 ;  /* 0xff80000028b17808 */ /* 0x000fe40006800000 */
[----:B------:R-:W-:Y:S01]  /*43d0*/  FSEL R175, R45, -INF , !P3 ;  /* 0xff8000002daf7808 */ /* 0x000fe20005800000 */
[----:B------:R-:W-:Y:S01]  /*43e0*/  VIADD R45, R95, 0x50 ;  /* 0x000000505f2d7836 */ /* 0x000fe20000000000 */
        /* <DEDUP_REMOVED lines=8> */
[----:B------:R-:W-:-:S02]  /*4470*/  FSEL R173, R42, -INF , !P3 ;  /* 0xff8000002aad7808 */ /* 0x000fc40005800000 */
[C---:B------:R-:W-:Y:S02]  /*4480*/  ISETP.GE.AND P1, PT, R45.reuse, R168, PT ;  /* 0x000000a82d00720c */ /* 0x040fe40003f26270 */
[----:B------:R-:W-:Y:S02]  /*4490*/  ISETP.GE.AND P3, PT, R45, R166, PT ;  /* 0x000000a62d00720c */ /* 0x000fe40003f66270 */
[----:B------:R-:W-:Y:S02]  /*44a0*/  ISETP.GE.AND P6, PT, R9, R168, PT ;  /* 0x000000a80900720c */ /* 0x000fe40003fc6270 */
[----:B------:R-:W-:Y:S02]  /*44b0*/  FSEL R32, R32, -INF , P1 ;  /* 0xff80000020207808 */ /* 0x000fe40000800000 */
[----:B------:R-:W-:Y:S02]  /*44c0*/  FSEL R34, R34, -INF , P3 ;  /* 0xff80000022227808 */ /* 0x000fe40001800000 */
[----:B------:R-:W-:Y:S01]  /*44d0*/  FSEL R115, R33, -INF , P6 ;  /* 0xff80000021737808 */ /* 0x000fe20003000000 */
[----:B------:R-:W-:Y:S01]  /*44e0*/  VIADD R33, R95, 0x59 ;  /* 0x000000595f217836 */ /* 0x000fe20000000000 */
[----:B------:R-:W-:-:S02]  /*44f0*/  ISETP.GE.AND P1, PT, R9, R167, PT ;  /* 0x000000a70900720c */ /* 0x000fc40003f26270 */
[C---:B------:R-:W-:Y:S02]  /*4500*/  ISETP.GE.AND P3, PT, R9.reuse, R166, PT ;  /* 0x000000a60900720c */ /* 0x040fe40003f66270 */
[----:B------:R-:W-:Y:S01]  /*4510*/  ISETP.GE.AND P6, PT, R9, R164, PT ;  /* 0x000000a40900720c */ /* 0x000fe20003fc6270 */
[----:B------:R-:W-:Y:S01]  /*4520*/  VIADD R9, R95, 0x58 ;  /* 0x000000585f097836 */ /* 0x000fe20000000000 */
[----:B------:R-:W-:Y:S02]  /*4530*/  FSEL R41, R41, -INF , P2 ;  /* 0xff80000029297808 */ /* 0x000fe40001000000 */
[----:B------:R-:W-:Y:S02]  /*4540*/  ISETP.GE.AND P2, PT, R45, R167, PT ;  /* 0x000000a72d00720c */ /* 0x000fe40003f46270 */
[----:B------:R-:W-:Y:S02]  /*4550*/  FSEL R113, R35, -INF , P3 ;  /* 0xff80000023717808 */ /* 0x000fe40001800000 */
[----:B------:R-:W-:-:S02]  /*4560*/  FSEL R181, R43, -INF , !P5 ;  /* 0xff8000002bb57808 */ /* 0x000fc40006800000 */
[-C--:B------:R-:W-:Y:S02]  /*4570*/  ISETP.GE.AND P3, PT, R9, R168.reuse, PT ;  /* 0x000000a80900720c */ /* 0x080fe40003f66270 */
[----:B------:R-:W-:Y:S02]  /*4580*/  FSEL R111, R32, -INF , !P2 ;  /* 0xff800000206f7808 */ /* 0x000fe40005000000 */
[----:B------:R-:W-:Y:S02]  /*4590*/  ISETP.GE.AND P5, PT, R33, R168, PT ;  /* 0x000000a82100720c */ /* 0x000fe40003fa6270 */
[----:B------:R-:W-:Y:S02]  /*45a0*/  ISETP.GE.AND P2, PT, R9, R166, PT ;  /* 0x000000a60900720c */ /* 0x000fe40003f46270 */
[----:B------:R-:W-:Y:S02]  /*45b0*/  FSEL R28, R28, -INF , P3 ;  /* 0xff8000001c1c7808 */ /* 0x000fe40001800000 */
[----:B------:R-:W-:Y:S01]  /*45c0*/  FSEL R123, R29, -INF , P5 ;  /* 0xff8000001d7b7808 */ /* 0x000fe20002800000 */
[----:B------:R-:W-:Y:S01]  /*45d0*/  VIADD R35, R95, 0x60 ;  /* 0x000000605f237836 */ /* 0x000fe20000000000 */
[----:B------:R-:W-:-:S02]  /*45e0*/  FSEL R179, R41, -INF , !P4 ;  /* 0xff80000029b37808 */ /* 0x000fc40006000000 */
[C---:B------:R-:W-:Y:S02]  /*45f0*/  ISETP.GE.AND P3, PT, R9.reuse, R167, PT ;  /* 0x000000a70900720c */ /* 0x040fe40003f66270 */
[----:B------:R-:W-:Y:S02]  /*4600*/  FSEL R30, R30, -INF , P2 ;  /* 0xff8000001e1e7808 */ /* 0x000fe40001000000 */
[-C--:B------:R-:W-:Y:S01]  /*4610*/  ISETP.GE.AND P5, PT, R9, R164.reuse, PT ;  /* 0x000000a40900720c */ /* 0x080fe20003fa6270 */
[----:B------:R-:W-:Y:S01]  /*4620*/  VIADD R9, R95, 0x61 ;  /* 0x000000615f097836 */ /* 0x000fe20000000000 */
[----:B------:R-:W-:Y:S02]  /*4630*/  ISETP.GE.AND P4, PT, R45, R164, PT ;  /* 0x000000a42d00720c */ /* 0x000fe40003f86270 */
[----:B------:R-:W-:Y:S02]  /*4640*/  ISETP.GE.AND P2, PT, R33, R166, PT ;  /* 0x000000a62100720c */ /* 0x000fe40003f46270 */
[----:B------:R-:W-:-:S02]  /*4650*/  FSEL R109, R34, -INF , !P4 ;  /* 0xff800000226d7808 */ /* 0x000fc40006000000 */
[----:B------:R-:W-:Y:S02]  /*4660*/  FSEL R31, R31, -INF , P2 ;  /* 0xff8000001f1f7808 */ /* 0x000fe40001000000 */
[-C--:B------:R-:W-:Y:S02]  /*4670*/  ISETP.GE.AND P4, PT, R35, R168.reuse, PT ;  /* 0x000000a82300720c */ /* 0x080fe40003f86270 */
[----:B------:R-:W-:Y:S02]  /*4680*/  FSEL R115, R115, -INF , !P1 ;  /* 0xff80000073737808 */ /* 0x000fe40004800000 */
[----:B------:R-:W-:Y:S02]  /*4690*/  ISETP.GE.AND P2, PT, R9, R168, PT ;  /* 0x000000a80900720c */ /* 0x000fe40003f46270 */
[----:B------:R-:W-:Y:S02]  /*46a0*/  ISETP.GE.AND P1, PT, R35, R166, PT ;  /* 0x000000a62300720c */ /* 0x000fe40003f26270 */
[----:B------:R-:W-:-:S02]  /*46b0*/  FSEL R24, R24, -INF , P4 ;  /* 0xff80000018187808 */ /* 0x000fc40002000000 */
[----:B------:R-:W-:Y:S02]  /*46c0*/  FSEL R59, R25, -INF , P2 ;  /* 0xff800000193b7808 */ /* 0x000fe40001000000 */
[C---:B------:R-:W-:Y:S02]  /*46d0*/  ISETP.GE.AND P4, PT, R33.reuse, R167, PT ;  /* 0x000000a72100720c */ /* 0x040fe40003f86270 */
[----:B------:R-:W-:Y:S02]  /*46e0*/  FSEL R26, R26, -INF , P1 ;  /* 0xff8000001a1a7808 */ /* 0x000fe40000800000 */
[----:B------:R-:W-:Y:S01]  /*46f0*/  ISETP.GE.AND P2, PT, R33, R164, PT ;  /* 0x000000a42100720c */ /* 0x000fe20003f46270 */
[----:B------:R-:W-:Y:S01]  /*4700*/  VIADD R33, R95, 0x68 ;  /* 0x000000685f217836 */ /* 0x000fe20000000000 */
[----:B------:R-:W-:Y:S01]  /*4710*/  ISETP.GE.AND P1, PT, R9, R166, PT ;  /* 0x000000a60900720c */ /* 0x000fe20003f26270 */
[----:B------:R-:W-:-:S03]  /*4720*/  VIADD R29, R95, 0x69 ;  /* 0x000000695f1d7836 */ /* 0x000fc60000000000 */
[----:B------:R-:W-:Y:S02]  /*4730*/  FSEL R27, R27, -INF , P1 ;  /* 0xff8000001b1b7808 */ /* 0x000fe40000800000 */
[-C--:B------:R-:W-:Y:S01]  /*4740*/  ISETP.GE.AND P1, PT, R33, R168.reuse, PT ;  /* 0x000000a82100720c */ /* 0x080fe20003f26270 */
[----:B------:R-:W-:Y:S01]  /*4750*/  VIADD R25, R95, 0x70 ;  /* 0x000000705f197836 */ /* 0x000fe20000000000 */
[----:B------:R-:W-:Y:S02]  /*4760*/  FSEL R113, R113, -INF , !P6 ;  /* 0xff80000071717808 */ /* 0x000fe40007000000 */
[C---:B------:R-:W-:Y:S02]  /*4770*/  ISETP.GE.AND P6, PT, R29.reuse, R168, PT ;  /* 0x000000a81d00720c */ /* 0x040fe40003fc6270 */
[----:B------:R-:W-:Y:S02]  /*4780*/  FSEL R20, R20, -INF , P1 ;  /* 0xff80000014147808 */ /* 0x000fe40000800000 */
[----:B------:R-:W-:-:S02]  /*4790*/  ISETP.GE.AND P1, PT, R29, R166, PT ;  /* 0x000000a61d00720c */ /* 0x000fc40003f26270 */
[----:B------:R-:W-:Y:S02]  /*47a0*/  FSEL R121, R28, -INF , !P3 ;  /* 0xff8000001c797808 */ /* 0x000fe40005800000 */
[----:B------:R-:W-:Y:S02]  /*47b0*/  ISETP.GE.AND P3, PT, R33, R166, PT ;  /* 0x000000a62100720c */ /* 0x000fe40003f66270 */
[----:B------:R-:W-:Y:S02]  /*47c0*/  FSEL R119, R30, -INF , !P5 ;  /* 0xff8000001e777808 */ /* 0x000fe40006800000 */
[----:B------:R-:W-:Y:S02]  /*47d0*/  FSEL R21, R21, -INF , P6 ;  /* 0xff80000015157808 */ /* 0x000fe40003000000 */
[----:B------:R-:W-:Y:S02]  /*47e0*/  ISETP.GE.AND P5, PT, R25, R168, PT ;  /* 0x000000a81900720c */ /* 0x000fe40003fa6270 */
[----:B------:R-:W-:-:S02]  /*47f0*/  ISETP.GE.AND P6, PT, R35, R164, PT ;  /* 0x000000a42300720c */ /* 0x000fc40003fc6270 */
[----:B------:R-:W-:Y:S02]  /*4800*/  FSEL R23, R23, -INF , P1 ;  /* 0xff80000017177808 */ /* 0x000fe40000800000 */
[----:B------:R-:W-:Y:S02]  /*4810*/  ISETP.GE.AND P1, PT, R95, R168, PT ;  /* 0x000000a85f00720c */ /* 0x000fe40003f26270 */
[----:B------:R-:W-:Y:S02]  /*4820*/  FSEL R22, R22, -INF , P3 ;  /* 0xff80000016167808 */ /* 0x000fe40001800000 */
[----:B------:R-:W-:Y:S02]  /*4830*/  ISETP.GE.AND P3, PT, R35, R167, PT ;  /* 0x000000a72300720c */ /* 0x000fe40003f66270 */
[----:B------:R-:W-:Y:S02]  /*4840*/  FSEL R123, R123, -INF , !P4 ;  /* 0xff8000007b7b7808 */ /* 0x000fe40006000000 */
[----:B------:R-:W-:-:S02]  /*4850*/  FSEL R117, R31, -INF , !P2 ;  /* 0xff8000001f757808 */ /* 0x000fc40005000000 */
[----:B------:R-:W-:Y:S02]  /*4860*/  FSEL R16, R16, -INF , P5 ;  /* 0xff80000010107808 */ /* 0x000fe40002800000 */
[C---:B------:R-:W-:Y:S02]  /*4870*/  ISETP.GE.AND P4, PT, R9.reuse, R167, PT ;  /* 0x000000a70900720c */ /* 0x040fe40003f86270 */
[----:B------:R-:W-:Y:S02]  /*4880*/  ISETP.GE.AND P2, PT, R9, R164, PT ;  /* 0x000000a40900720c */ /* 0x000fe40003f46270 */
[----:B------:R-:W-:Y:S02]  /*4890*/  ISETP.GE.AND P5, PT, R95, R166, PT ;  /* 0x000000a65f00720c */ /* 0x000fe40003fa6270 */
[----:B------:R-:W-:Y:S02]  /*48a0*/  FSEL R45, R26, -INF , !P6 ;  /* 0xff8000001a2d7808 */ /* 0x000fe40007000000 */
[----:B------:R-:W-:-:S02]  /*48b0*/  FSEL R9, R8, -INF , P1 ;  /* 0xff80000008097808 */ /* 0x000fc40000800000 */
[-C--:B------:R-:W-:Y:S02]  /*48c0*/  ISETP.GE.AND P6, PT, R95, R167.reuse, PT ;  /* 0x000000a75f00720c */ /* 0x080fe40003fc6270 */
[----:B------:R-:W-:Y:S02]  /*48d0*/  FSEL R57, R24, -INF , !P3 ;  /* 0xff80000018397808 */ /* 0x000fe40005800000 */
[----:B------:R-:W-:Y:S02]  /*48e0*/  ISETP.GE.AND P3, PT, R33, R167, PT ;  /* 0x000000a72100720c */ /* 0x000fe40003f66270 */
[----:B------:R-:W-:Y:S02]  /*48f0*/  FSEL R8, R10, -INF , P5 ;  /* 0xff8000000a087808 */ /* 0x000fe40002800000 */
[----:B------:R-:W-:Y:S02]  /*4900*/  FSEL R10, R9, -INF , !P6 ;  /* 0xff800000090a7808 */ /* 0x000fe40007000000 */
[----:B------:R-:W-:-:S02]  /*4910*/  FSEL R51, R20, -INF , !P3 ;  /* 0xff80000014337808 */ /* 0x000fc40005800000 */
[----:B------:R-:W-:Y:S02]  /*4920*/  FMNMX3.FTZ R20, R10, R93, R87, !PT ;  /* 0x0000005d0a147276 */ /* 0x000fe40007810057 */
[----:B------:R-:W-:Y:S02]  /*4930*/  FSEL R43, R27, -INF , !P2 ;  /* 0xff8000001b2b7808 */ /* 0x000fe40005000000 */
[-C--:B------:R-:W-:Y:S02]  /*4940*/  ISETP.GE.AND P2, PT, R95, R164.reuse, PT ;  /* 0x000000a45f00720c */ /* 0x080fe40003f46270 */
[----:B------:R-:W-:Y:S02]  /*4950*/  FMNMX3.FTZ R20, R20, R85, R97, !PT ;  /* 0x0000005514147276 */ /* 0x000fe40007810061 */
[----:B------:R-:W-:Y:S02]  /*4960*/  ISETP.GE.AND P1, PT, R33, R164, PT ;  /* 0x000000a42100720c */ /* 0x000fe40003f26270 */
[----:B------:R-:W-:-:S02]  /*4970*/  FSEL R8, R8, -INF , !P2 ;  /* 0xff80000008087808 */ /* 0x000fc40005000000 */
[----:B------:R-:W-:Y:S02]  /*4980*/  FMNMX3.FTZ R20, R20, R201, R91, !PT ;  /* 0x000000c914147276 */ /* 0x000fe4000781005b */
[----:B------:R-:W-:Y:S02]  /*4990*/  FSEL R41, R22, -INF , !P1 ;  /* 0xff80000016297808 */ /* 0x000fe40004800000 */
        /* <DEDUP_REMOVED lines=8> */
[----:B------:R-:W-:Y:S02]  /*4a20*/  FMNMX3.FTZ R20, R20, R135, R187, !PT ;  /* 0x0000008714147276 */ /* 0x000fe400078100bb */
[-C--:B------:R-:W-:Y:S02]  /*4a30*/  ISETP.GE.AND P6, PT, R25, R167.reuse, PT ;  /* 0x000000a71900720c */ /* 0x080fe40003fc6270 */
[----:B------:R-:W-:-:S02]  /*4a40*/  ISETP.GE.AND P5, PT, R29, R167, PT ;  /* 0x000000a71d00720c */ /* 0x000fc40003fa6270 */
[----:B------:R-:W-:Y:S02]  /*4a50*/  ISETP.GE.AND P1, PT, R25, R166, PT ;  /* 0x000000a61900720c */ /* 0x000fe40003f26270 */
[----:B------:R-:W-:Y:S02]  /*4a60*/  ISETP.GE.AND P2, PT, R9, R168, PT ;  /* 0x000000a80900720c */ /* 0x000fe40003f46270 */
[----:B------:R-:W-:Y:S02]  /*4a70*/  FMNMX3.FTZ R22, R22, R105, R191, !PT ;  /* 0x0000006916167276 */ /* 0x000fe400078100bf */
[----:B------:R-:W-:Y:S02]  /*4a80*/  FMNMX3.FTZ R20, R20, R189, R169, !PT ;  /* 0x000000bd14147276 */ /* 0x000fe400078100a9 */
[----:B------:R-:W-:Y:S02]  /*4a90*/  FSEL R31, R16, -INF , !P6 ;  /* 0xff800000101f7808 */ /* 0x000fe40007000000 */
[----:B------:R-:W-:-:S02]  /*4aa0*/  FSEL R47, R21, -INF , !P5 ;  /* 0xff800000152f7808 */ /* 0x000fc40006800000 */
[----:B------:R-:W-:Y:S02]  /*4ab0*/  FSEL R18, R18, -INF , P1 ;  /* 0xff80000012127808 */ /* 0x000fe40000800000 */
        /* <DEDUP_REMOVED lines=10> */
[----:B------:R-:W-:Y:S02]  /*4b60*/  ISETP.GE.AND P1, PT, R9, R168, PT ;  /* 0x000000a80900720c */ /* 0x000fe40003f26270 */
[----:B------:R-:W-:Y:S02]  /*4b70*/  FMNMX3.FTZ R16, R16, R185, R137, !PT ;  /* 0x000000b910107276 */ /* 0x000fe40007810089 */
[----:B------:R-:W-:-:S02]  /*4b80*/  FSEL R59, R59, -INF , !P4 ;  /* 0xff8000003b3b7808 */ /* 0x000fc40006000000 */
[----:B------:R-:W-:Y:S02]  /*4b90*/  FMNMX3.FTZ R20, R20, R115, R121, !PT ;  /* 0x0000007314147276 */ /* 0x000fe40007810079 */
[----:B------:R-:W-:Y:S01]  /*4ba0*/  ISETP.GE.AND P4, PT, R29, R164, PT ;  /* 0x000000a41d00720c */ /* 0x000fe20003f86270 */
[----:B------:R-:W-:Y:S01]  /*4bb0*/  VIADD R95, R95, 0x79 ;  /* 0x000000795f5f7836 */ /* 0x000fe20000000000 */
[----:B------:R-:W-:Y:S02]  /*4bc0*/  FSEL R29, R12, -INF , P1 ;  /* 0xff8000000c1d7808 */ /* 0x000fe40000800000 */
[----:B------:R-:W-:Y:S02]  /*4bd0*/  FMNMX3.FTZ R12, R16, R139, R173, !PT ;  /* 0x0000008b100c7276 */ /* 0x000fe400078100ad */
[----:B------:R-:W-:Y:S02]  /*4be0*/  FMNMX3.FTZ R16, R20, R123, R57, !PT ;  /* 0x0000007b14107276 */ /* 0x000fe40007810039 */
[----:B------:R-:W-:-:S02]  /*4bf0*/  FSEL R30, R17, -INF , !P5 ;  /* 0xff800000111e7808 */ /* 0x000fc40006800000 */
[----:B------:R-:W-:Y:S02]  /*4c00*/  FSEL R49, R23, -INF , !P4 ;  /* 0xff80000017317808 */ /* 0x000fe40006000000 */
[C---:B------:R-:W-:Y:S02]  /*4c10*/  ISETP.GE.AND P5, PT, R9.reuse, R166, PT ;  /* 0x000000a60900720c */ /* 0x040fe40003fa6270 */
[----:B------:R-:W-:Y:S02]  /*4c20*/  FMNMX3.FTZ R12, R12, R181, R109, !PT ;  /* 0x000000b50c0c7276 */ /* 0x000fe4000781006d */
[----:B------:R-:W-:Y:S02]  /*4c30*/  ISETP.GE.AND P4, PT, R9, R167, PT ;  /* 0x000000a70900720c */ /* 0x000fe40003f86270 */
[----:B------:R-:W-:Y:S02]  /*4c40*/  ISETP.GE.AND P1, PT, R95, R168, PT ;  /* 0x000000a85f00720c */ /* 0x000fe40003f26270 */
[----:B------:R-:W-:-:S02]  /*4c50*/  FMNMX3.FTZ R16, R16, R59, R51, !PT ;  /* 0x0000003b10107276 */ /* 0x000fc40007810033 */
[----:B------:R-:W-:Y:S02]  /*4c60*/  ISETP.GE.AND P6, PT, R9, R164, PT ;  /* 0x000000a40900720c */ /* 0x000fe40003fc6270 */
[----:B------:R-:W-:Y:S02]  /*4c70*/  FSEL R14, R14, -INF , P5 ;  /* 0xff8000000e0e7808 */ /* 0x000fe40002800000 */
[----:B------:R-:W-:Y:S02]  /*4c80*/  FMNMX3.FTZ R12, R12, R113, R119, !PT ;  /* 0x000000710c0c7276 */ /* 0x000fe40007810077 */
[----:B------:R-:W-:Y:S02]  /*4c90*/  ISETP.GE.AND P5, PT, R95, R167, PT ;  /* 0x000000a75f00720c */ /* 0x000fe40003fa6270 */
[----:B------:R-:W-:Y:S02]  /*4ca0*/  FSEL R13, R13, -INF , P1 ;  /* 0xff8000000d0d7808 */ /* 0x000fe40000800000 */
[----:B------:R-:W-:-:S02]  /*4cb0*/  FSEL R29, R29, -INF , !P4 ;  /* 0xff8000001d1d7808 */ /* 0x000fc40006000000 */
[----:B------:R-:W-:Y:S02]  /*4cc0*/  FMNMX3.FTZ R9, R16, R47, R31, !PT ;  /* 0x0000002f10097276 */ /* 0x000fe4000781001f */
[----:B------:R-:W-:Y:S02]  /*4cd0*/  ISETP.GE.AND P3, PT, R25, R164, PT ;  /* 0x000000a41900720c */ /* 0x000fe40003f66270 */
[----:B------:R-:W-:Y:S02]  /*4ce0*/  FMNMX3.FTZ R12, R12, R117, R45, !PT ;  /* 0x000000750c0c7276 */ /* 0x000fe4000781002d */
[----:B------:R-:W-:Y:S02]  /*4cf0*/  FSEL R34, R13, -INF , !P5 ;  /* 0xff8000000d227808 */ /* 0x000fe40006800000 */
[----:B------:R-:W-:Y:S02]  /*4d00*/  FMNMX3.FTZ R9, R9, R30, R29, !PT ;  /* 0x0000001e09097276 */ /* 0x000fe4000781001d */
[----:B------:R-:W-:-:S02]  /*4d10*/  ISETP.GE.AND P1, PT, R95, R166, PT ;  /* 0x000000a65f00720c */ /* 0x000fc40003f26270 */
[----:B------:R-:W-:Y:S02]  /*4d20*/  FSEL R25, R18, -INF , !P3 ;  /* 0xff80000012197808 */ /* 0x000fe40005800000 */
[----:B------:R-:W-:Y:S02]  /*4d30*/  FMNMX3.FTZ R12, R12, R43, R41, !PT ;  /* 0x0000002b0c0c7276 */ /* 0x000fe40007810029 */
[----:B------:R-:W-:Y:S02]  /*4d40*/  FMNMX.FTZ R9, R34, R9, !PT ;  /* 0x0000000922097209 */ /* 0x000fe40007810000 */
[----:B------:R-:W-:Y:S02]  /*4d50*/  ISETP.GE.AND P4, PT, R95, R164, PT ;  /* 0x000000a45f00720c */ /* 0x000fe40003f86270 */
[----:B------:R-:W-:Y:S02]  /*4d60*/  FSEL R15, R15, -INF , P1 ;  /* 0xff8000000f0f7808 */ /* 0x000fe40000800000 */
[----:B------:R-:W-:-:S02]  /*4d70*/  FSEL R27, R19, -INF , !P2 ;  /* 0xff800000131b7808 */ /* 0x000fc40005000000 */
[----:B------:R-:W-:Y:S02]  /*4d80*/  FSEL R26, R14, -INF , !P6 ;  /* 0xff8000000e1a7808 */ /* 0x000fe40007000000 */
[----:B------:R-:W-:Y:S02]  /*4d90*/  FMNMX3.FTZ R13, R12, R49, R25, !PT ;  /* 0x000000310c0d7276 */ /* 0x000fe40007810019 */
        /* <DEDUP_REMOVED lines=14> */
[----:B------:R-:W-:Y:S02]  /*4e80*/  FSEL R40, R40, RZ, P1 ;  /* 0x000000ff28287208 */ /* 0x000fe40000800000 */
[----:B---3--:R-:W-:Y:S01]  /*4e90*/  FMNMX.FTZ R0, R13, R12, !PT ;  /* 0x0000000c0d007209 */ /* 0x008fe20007810000 */
        /* <DEDUP_REMOVED lines=14> */
[-CC-:B------:R-:W-:Y:S01]  /*4f80*/  FFMA.FTZ R61, R8, R65.reuse, -R28.reuse ;  /* 0x00000041083d7223 */ /* 0x180fe2000001081c */
[----:B------:R-:W2:Y:S01]  /*4f90*/  LDSM.16.MT88.4 R84, [R140+0x6000] ;  /* 0x006000008c54783b */ /* 0x000ea20000004200 */
[----:B------:R-:W-:-:S03]  /*4fa0*/  FFMA.FTZ R53, R11, R65, -R28 ;  /* 0x000000410b357223 */ /* 0x000fc6000001081c */
[----:B------:R-:W3:Y:S04]  /*4fb0*/  LDSM.16.MT88.4 R76, [R103+0x6000] ;  /* 0x00600000674c783b */ /* 0x000ee80000004200 */
[----:B------:R-:W4:Y:S01]  /*4fc0*/  LDSM.16.MT88.4 R8, [R102+0x6000] ;  /* 0x006000006608783b */ /* 0x000f220000004200 */
        /* <DEDUP_REMOVED lines=12> */
[----:B------:R-:W4:Y:S01]  /*5090*/  LDSM.16.MT88.4 R16, [R102+0x6800] ;  /* 0x006800006610783b */ /* 0x000f220000004200 */
[----:B------:R-:W-:Y:S03]  /*50a0*/  MUFU.EX2 R61, R61 ;  /* 0x0000003d003d7308 */ /* 0x000fe60000000800 */
[----:B------:R-:W-:Y:S01]  /*50b0*/  LDSM.16.MT88.4 R20, [R140+0x6800] ;  /* 0x006800008c14783b */ /* 0x000fe20000004200 */
[----:B------:R-:W2:Y:S04]  /*50c0*/  MUFU.EX2 R54, R54 ;  /* 0x0000003600367308 */ /* 0x000ea80000000800 */
        /* <DEDUP_REMOVED lines=65> */
[----:B------:R-:W-:Y:S04]  /*54e0*/  MUFU.EX2 R106, R106 ;  /* 0x0000006a006a7308 */ /* 0x000fe80000000800 */
[----:B------:R-:W-:Y:S01]  /*54f0*/  MUFU.EX2 R66, R66 ;  /* 0x0000004200427308 */ /* 0x000fe20000000800 */
[----:B--2---:R-:W-:Y:S01]  /*5500*/  HMMA.16816.F32 R72, R8, R16, R72 ;  /* 0x000000100848723c */ /* 0x004fe20000001848 */
[-C--:B------:R-:W-:Y:S01]  /*5510*/  FFMA.FTZ R17, R127, R65.reuse, -R40 ;  /* 0x000000417f117223 */ /* 0x080fe20000010828 */
[-C--:B------:R-:W-:Y:S01]  /*5520*/  FFMA.FTZ R16, R125, R65.reuse, -R28 ;  /* 0x000000417d107223 */ /* 0x080fe2000001081c */
[-C--:B------:R-:W-:Y:S01]  /*5530*/  FFMA.FTZ R127, R187, R65.reuse, -R40 ;  /* 0x00000041bb7f7223 */ /* 0x080fe20000010828 */
[----:B------:R-:W-:-:S04]  /*5540*/  FFMA.FTZ R125, R183, R65, -R28 ;  /* 0x00000041b77d7223 */ /* 0x000fc8000001081c */
[C---:B-1----:R-:W-:Y:S08]  /*5550*/  HMMA.16816.F32 R80, R8.reuse, R12, R80 ;  /* 0x0000000c0850723c */ /* 0x042ff00000001850 */
[C---:B------:R-:W-:Y:S01]  /*5560*/  HMMA.16816.F32 R76, R8.reuse, R14, R76 ;  /* 0x0000000e084c723c */ /* 0x040fe2000000184c */
[----:B------:R-:W1:Y:S01]  /*5570*/  LDSM.16.MT88.4 R12, [R144+0x7800] ;  /* 0x00780000900c783b */ /* 0x000e620000004200 */
[----:B------:R-:W2:Y:S04]  /*5580*/  MUFU.EX2 R135, R17 ;  /* 0x0000001100877308 */ /* 0x000ea80000000800 */
        /* <DEDUP_REMOVED lines=55> */
[----:B---3--:R-:W-:Y:S01]  /*5900*/  HMMA.16816.F32 R72, R8, R16, R72 ;  /* 0x000000100848723c */ /* 0x008fe20000001848 */
        /* <DEDUP_REMOVED lines=31> */
[----:B------:R-:W-:Y:S01]  /*5b00*/  FADD.FTZ R20, R63, R56 ;  /* 0x000000383f147221 */ /* 0x000fe20000010000 */
[-C--:B------:R-:W-:Y:S01]  /*5b10*/  FFMA.FTZ R56, R47, R65.reuse, -R40 ;  /* 0x000000412f387223 */ /* 0x080fe20000010828 */
[----:B------:R-:W-:-:S05]  /*5b20*/  FFMA.FTZ R124, R49, R65, -R28 ;  /* 0x00000041317c7223 */ /* 0x000fca000001081c */
[----:B------:R-:W-:Y:S01]  /*5b30*/  HMMA.16816.F32 R84, R8, R22, R84 ;  /* 0x000000160854723c */ /* 0x000fe20000001854 */
[----:B------:R-:W-:Y:S01]  /*5b40*/  FADD.FTZ R22, R61, R54 ;  /* 0x000000363d167221 */ /* 0x000fe20000010000 */
[-CC-:B------:R-:W-:Y:S01]  /*5b50*/  FFMA.FTZ R57, R57, R65.reuse, -R40.reuse ;  /* 0x0000004139397223 */ /* 0x180fe20000010828 */
[-C--:B------:R-:W-:Y:S01]  /*5b60*/  FFMA.FTZ R59, R59, R65.reuse, -R40 ;  /* 0x000000413b3b7223 */ /* 0x080fe20000010828 */
[----:B------:R-:W-:-:S04]  /*5b70*/  FFMA.FTZ R45, R45, R65, -R28 ;  /* 0x000000412d2d7223 */ /* 0x000fc8000001081c */
[C---:B-1----:R-:W-:Y:S01]  /*5b80*/  HMMA.16816.F32 R72, R8.reuse, R12, R72 ;  /* 0x0000000c0848723c */ /* 0x042fe20000001848 */
[----:B------:R-:W-:Y:S07]  /*5b90*/  MUFU.EX2 R54, R57 ;  /* 0x0000003900367308 */ /* 0x000fee0000000800 */
[----:B------:R-:W-:Y:S01]  /*5ba0*/  HMMA.16816.F32 R68, R8, R14, R68 ;  /* 0x0000000e0844723c */ /* 0x000fe20000001844 */
[----:B------:R-:W-:Y:S01]  /*5bb0*/  FADD.FTZ R11, R55, R20 ;  /* 0x00000014370b7221 */ /* 0x000fe20000010000 */
[----:B------:R-:W-:Y:S01]  /*5bc0*/  FADD.FTZ R9, R53, R22 ;  /* 0x0000001635097221 */ /* 0x000fe20000010000 */
[----:B------:R-:W-:Y:S01]  /*5bd0*/  FFMA.FTZ R8, R51, R65, -R40 ;  /* 0x0000004133087223 */ /* 0x000fe20000010828 */
[----:B------:R-:W1:Y:S01]  /*5be0*/  LDSM.16.MT88.4 R20, [R103+0x9000] ;  /* 0x009000006714783b */ /* 0x000e620000004200 */
[----:B------:R-:W2:Y:S03]  /*5bf0*/  MUFU.EX2 R51, R59 ;  /* 0x0000003b00337308 */ /* 0x000ea60000000800 */
[----:B------:R-:W4:Y:S01]  /*5c00*/  LDSM.16.MT88.4 R12, [R140+0x9000] ;  /* 0x009000008c0c783b */ /* 0x000f220000004200 */
[----:B------:R2:W-:Y:S04]  /*5c10*/  MUFU.EX2 R47, R8 ;  /* 0x00000008002f7308 */ /* 0x0005e80000000800 */
[----:B------:R-:W5:Y:S04]  /*5c20*/  MUFU.EX2 R56, R56 ;  /* 0x0000003800387308 */ /* 0x000f680000000800 */
[----:B------:R-:W-:Y:S04]  /*5c30*/  MUFU.EX2 R43, R45 ;  /* 0x0000002d002b7308 */ /* 0x000fe80000000800 */
[----:B------:R-:W3:Y:S04]  /*5c40*/  MUFU.EX2 R126, R126 ;  /* 0x0000007e007e7308 */ /* 0x000ee80000000800 */
[----:B------:R-:W-:Y:S04]  /*5c50*/  MUFU.EX2 R41, R41 ;  /* 0x0000002900297308 */ /* 0x000fe80000000800 */
[----:B------:R-:W1:Y:S01]  /*5c60*/  MUFU.EX2 R124, R124 ;  /* 0x0000007c007c7308 */ /* 0x000e620000000800 */
[----:B------:R-:W-:Y:S01]  /*5c70*/  FADD.FTZ R11, R50, R11 ;  /* 0x0000000b320b7221 */ /* 0x000fe20000010000 */
[----:B------:R-:W-:Y:S01]  /*5c80*/  FADD.FTZ R9, R48, R9 ;  /* 0x0000000930097221 */ /* 0x000fe20000010000 */
[----:B--2---:R-:W-:-:S02]  /*5c90*/  F2FP.F16.F32.PACK_AB R8, R51, R54 ;  /* 0x000000363308723e */ /* 0x004fc400000000ff */
[----:B------:R-:W-:Y:S01]  /*5ca0*/  FADD.FTZ R46, R46, R11 ;  /* 0x0000000b2e2e7221 */ /* 0x000fe20000010000 */
[----:B------:R-:W-:Y:S01]  /*5cb0*/  FADD.FTZ R44, R44, R9 ;  /* 0x000000092c2c7221 */ /* 0x000fe20000010000 */
        /* <DEDUP_REMOVED lines=25> */
[----:B------:R-:W-:Y:S01]  /*5e50*/  FADD.FTZ R62, R62, R107 ;  /* 0x0000006b3e3e7221 */ /* 0x000fe20000010000 */
[----:B------:R-:W-:Y:S01]  /*5e60*/  FADD.FTZ R58, R58, R105 ;  /* 0x000000693a3a7221 */ /* 0x000fe20000010000 */
[-C--:B------:R-:W-:Y:S01]  /*5e70*/  FFMA.FTZ R48, R30, R65.reuse, -R40 ;  /* 0x000000411e307223 */ /* 0x080fe20000010828 */
        /* <DEDUP_REMOVED lines=58> */
[----:B------:R-:W-:Y:S01]  /*6220*/  ISETP.GT.AND P1, PT, R6, R155, PT ;  /* 0x0000009b0600720c */ /* 0x000fe20003f24270 */
        /* <DEDUP_REMOVED lines=82> */
.L_x_13848:
        /* <DEDUP_REMOVED lines=8> */
.L_x_13849:
[----:B------:R-:W-:Y:S05]  /*67d0*/  BSYNC.RECONVERGENT B0 ;  /* 0x0000000000007941 */ /* 0x000fea0003800200 */
.L_x_13847:
[C---:B------:R-:W-:Y:S01]  /*67e0*/  IMAD.SHL.U32 R5, R38.reuse, 0x20, RZ ;  /* 0x0000002026057824 */ /* 0x040fe200078e00ff */
[----:B------:R-:W-:Y:S01]  /*67f0*/  SHF.L.U64.HI R4, R38, 0x5, R39 ;  /* 0x0000000526047819 */ /* 0x000fe20000010227 */
[----:B------:R-:W-:Y:S01]  /*6800*/  @!PT LDS RZ, [RZ] ;  /* 0x00000000fffff984 */ /* 0x000fe20000000800 */
[----:B------:R-:W-:Y:S01]  /*6810*/  @!PT LDS RZ, [RZ] ;  /* 0x00000000fffff984 */ /* 0x000fe20000000800 */
[----:B------:R-:W-:Y:S01]  /*6820*/  @!PT LDS RZ, [RZ] ;  /* 0x00000000fffff984 */ /* 0x000fe20000000800 */
[----:B------:R-:W-:Y:S01]  /*6830*/  LDGSTS.E.BYPASS.LTC128B.128 [R37+0x6000], desc[UR4][R158.64] ;  /* 0x060000009e257fae */ /* 0x000fe2000b981a04 */
[----:B------:R-:W-:Y:S02]  /*6840*/  BSSY.RECONVERGENT B1, `(.L_x_13850) ;  /* 0x00000e8000017945 */ /* 0x000fe40003800200 */
        /* <DEDUP_REMOVED lines=19> */
[----:B------:R-:W-:Y:S04]  /*6980*/  LDGSTS.E.BYPASS.LTC128B.128 [R37+0x9000], desc[UR4][R20.64] ;  /* 0x0900000014257fae */ /* 0x000fe8000b981a04 */
[----:B------:R2:W-:Y:S04]  /*6990*/  LDGSTS.E.BYPASS.LTC128B.128 [R37+0x9800], desc[UR4][R22.64] ;  /* 0x0980000016257fae */ /* 0x0005e8000b981a04 */
[----:B------:R-:W-:Y:S04]  /*69a0*/  LDSM.16.M88.4 R44, [R149] ;  /* 0x00000000952c783b */ /* 0x000fe80000000200 */
[----:B------:R-:W2:Y:S04]  /*69b0*/  LDSM.16.M88.4 R16, [R148+0x3000] ;  /* 0x003000009410783b */ /* 0x000ea80000000200 */
[----:B------:R-:W-:Y:S04]  /*69c0*/  LDSM.16.M88.4 R116, [R147] ;  /* 0x000000009374783b */ /* 0x000fe80000000200 */
[----:B-1----:R-:W1:Y:S04]  /*69d0*/  LDSM.16.M88.4 R8, [R148+0x3800] ;  /* 0x003800009408783b */ /* 0x002e680000000200 */
        /* <DEDUP_REMOVED lines=54> */
[----:B------:R-:W-:Y:S03]  /*6d40*/  LDSM.16.M88.4 R116, [R142+0x3000] ;  /* 0x003000008e74783b */ /* 0x000fe60000000200 */
        /* <DEDUP_REMOVED lines=15> */
[C---:B---3--:R-:W-:Y:S08]  /*6e40*/  HMMA.16816.F32 R48, R112.reuse, R124, R48 ;  /* 0x0000007c7030723c */ /* 0x048ff00000001830 */
[----:B------:R-:W-:Y:S01]  /*6e50*/  HMMA.16816.F32 R44, R112, R126, R44 ;  /* 0x0000007e702c723c */ /* 0x000fe2000000182c */
[----:B------:R-:W3:Y:S07]  /*6e60*/  LDSM.16.M88.4 R124, [R141+0x4000] ;  /* 0x004000008d7c783b */ /* 0x000eee0000000200 */
[C---:B-1----:R-:W-:Y:S08]  /*6e70*/  HMMA.16816.F32 R40, R120.reuse, R108, R40 ;  /* 0x0000006c7828723c */ /* 0x042ff00000001828 */
[----:B------:R-:W-:Y:S01]  /*6e80*/  HMMA.16816.F32 R32, R120, R110, R32 ;  /* 0x0000006e7820723c */ /* 0x000fe20000001820 */
[----:B------:R-:W1:Y:S07]  /*6e90*/  LDSM.16.M88.4 R108, [R141+0x3800] ;  /* 0x003800008d6c783b */ /* 0x000e6e0000000200 */
[C---:B--2---:R-:W-:Y:S08]  /*6ea0*/  HMMA.16816.F32 R64, R112.reuse, R116, R64 ;  /* 0x000000747040723c */ /* 0x044ff00000001840 */
[----:B------:R-:W-:Y:S01]  /*6eb0*/  HMMA.16816.F32 R60, R112, R118, R60 ;  /* 0x00000076703c723c */ /* 0x000fe2000000183c */
[----:B------:R-:W2:Y:S04]  /*6ec0*/  LDSM.16.M88.4 R116, [R141+0x2800] ;  /* 0x002800008d74783b */ /* 0x000ea80000000200 */
[----:B------:R-:W4:Y:S03]  /*6ed0*/  LDSM.16.M88.4 R112, [R141+0x3000] ;  /* 0x003000008d70783b */ /* 0x000f260000000200 */
[C---:B---3--:R-:W-:Y:S08]  /*6ee0*/  HMMA.16816.F32 R4, R120.reuse, R124, R4 ;  /* 0x0000007c7804723c */ /* 0x048ff00000001804 */
[C---:B------:R-:W-:Y:S08]  /*6ef0*/  HMMA.16816.F32 R104, R120.reuse, R126, R104 ;  /* 0x0000007e7868723c */ /* 0x040ff00000001868 */
        /* <DEDUP_REMOVED lines=8> */
[----:B------:R-:W3:Y:S01]  /*6f80*/  LDSM.16.M88.4 R112, [R141+0x5000] ;  /* 0x005000008d70783b */ /* 0x000ee20000000200 */
[----:B------:R-:W-:-:S06]  /*6f90*/  DEPBAR.LE SB0, 0x0 ;  /* 0x000080000000791a */ /* 0x000fcc0000000000 */
[C---:B-1----:R-:W-:Y:S01]  /*6fa0*/  HMMA.16816.F32 R48, R120.reuse, R108, R48 ;  /* 0x0000006c7830723c */ /* 0x042fe20000001830 */
[----:B------:R-:W-:Y:S01]  /*6fb0*/  VIADD R108, R100, 0xfffffffe ;  /* 0xfffffffe646c7836 */ /* 0x000fe20000000000 */
[----:B------:R-:W-:Y:S04]  /*6fc0*/  BAR.SYNC.DEFER_BLOCKING 0x0 ;  /* 0x0000000000007b1d */ /* 0x000fe80000010000 */
[----:B------:R-:W-:Y:S02]  /*6fd0*/  ISETP.GT.AND P1, PT, R108, R155, PT ;  /* 0x0000009b6c00720c */ /* 0x000fe40003f24270 */
[C---:B------:R-:W-:Y:S08]  /*6fe0*/  HMMA.16816.F32 R44, R120.reuse, R110, R44 ;  /* 0x0000006e782c723c */ /* 0x040ff0000000182c */
[C---:B--2---:R-:W-:Y:S08]  /*6ff0*/  HMMA.16816.F32 R64, R120.reuse, R116, R64 ;  /* 0x000000747840723c */ /* 0x044ff00000001840 */
[C---:B------:R-:W-:Y:S08]  /*7000*/  HMMA.16816.F32 R60, R120.reuse, R118, R60 ;  /* 0x00000076783c723c */ /* 0x040ff0000000183c */
[C---:B---3--:R-:W-:Y:S08]  /*7010*/  HMMA.16816.F32 R56, R120.reuse, R112, R56 ;  /* 0x000000707838723c */ /* 0x048ff00000001838 */
[----:B------:R-:W-:Y:S01]  /*7020*/  HMMA.16816.F32 R52, R120, R114, R52 ;  /* 0x000000727834723c */ /* 0x000fe20000001834 */
[----:B------:R-:W-:-:S04]  /*7030*/  NOP ;  /* 0x0000000000007918 */ /* 0x000fc80000000000 */
[----:B------:R-:W-:-:S15]  /*7040*/  @!P1 BRA `(.L_x_13851) ;  /* 0x00000004009c9947 */ /* 0x000fde0003800000 */
        /* <DEDUP_REMOVED lines=66> */
.L_x_13853:
        /* <DEDUP_REMOVED lines=8> */
.L_x_13854:
[----:B------:R-:W-:Y:S05]  /*74f0*/  BSYNC.RECONVERGENT B0 ;  /* 0x0000000000007941 */ /* 0x000fea0003800200 */
.L_x_13852:
        /* <DEDUP_REMOVED lines=28> */
.L_x_13851:
[----:B------:R-:W-:Y:S05]  /*76c0*/  BSYNC.RECONVERGENT B1 ;  /* 0x0000000000017941 */ /* 0x000fea0003800200 */
.L_x_13850:
[----:B------:R-:W-:-:S04]  /*76d0*/  IMAD R110, R100, 0x80, R131 ;  /* 0x00000080646e7824 */ /* 0x000fc800078e0283 */
[C---:B-1----:R-:W-:Y:S02]  /*76e0*/  VIADD R37, R110.reuse, 0xffffff00 ;  /* 0xffffff006e257836 */ /* 0x042fe40000000000 */
[----:B------:R-:W-:-:S03]  /*76f0*/  VIADD R101, R110, 0xffffff01 ;  /* 0xffffff016e657836 */ /* 0x000fc60000000000 */
[C---:B------:R-:W-:Y:S02]  /*7700*/  ISETP.GE.AND P3, PT, R37.reuse, R166, PT ;  /* 0x000000a62500720c */ /* 0x040fe40003f66270 */
[C---:B------:R-:W-:Y:S02]  /*7710*/  ISETP.GE.AND P1, PT, R37.reuse, R168, PT ;  /* 0x000000a82500720c */ /* 0x040fe40003f26270 */
[C---:B------:R-:W-:Y:S02]  /*7720*/  ISETP.GE.AND P5, PT, R37.reuse, R167, PT ;  /* 0x000000a72500720c */ /* 0x040fe40003fa6270 */
[----:B------:R-:W-:Y:S01]  /*7730*/  ISETP.GE.AND P2, PT, R37, R164, PT ;  /* 0x000000a42500720c */ /* 0x000fe20003f46270 */
[----:B------:R-:W-:Y:S01]  /*7740*/  VIADD R37, R110, 0xffffff08 ;  /* 0xffffff086e257836 */ /* 0x000fe20000000000 */
[----:B------:R-:W-:Y:S02]  /*7750*/  ISETP.GE.AND P0, PT, R101, R168, PT ;  /* 0x000000a86500720c */ /* 0x000fe40003f06270 */
[----:B------:R-:W-:-:S02]  /*7760*/  FSEL R42, R42, -INF , P3 ;  /* 0xff8000002a2a7808 */ /* 0x000fc40001800000 */
[----:B------:R-:W-:Y:S02]  /*7770*/  FSEL R40, R40, -INF , P1 ;  /* 0xff80000028287808 */ /* 0x000fe40000800000 */
[-C--:B------:R-:W-:Y:S02]  /*7780*/  ISETP.GE.AND P1, PT, R101, R166.reuse, PT ;  /* 0x000000a66500720c */ /* 0x080fe40003f26270 */
[----:B------:R-:W-:Y:S02]  /*7790*/  FSEL R113, R42, -INF , !P2 ;  /* 0xff8000002a717808 */ /* 0x000fe40005000000 */
[----:B------:R-:W-:Y:S01]  /*77a0*/  FSEL R139, R41, -INF , P0 ;  /* 0xff800000298b7808 */ /* 0x000fe20000000000 */
[----:B------:R-:W-:Y:S01]  /*77b0*/  VIADD R41, R110, 0xffffff09 ;  /* 0xffffff096e297836 */ /* 0x000fe20000000000 */
[C---:B------:R-:W-:Y:S02]  /*77c0*/  ISETP.GE.AND P2, PT, R37.reuse, R166, PT ;  /* 0x000000a62500720c */ /* 0x040fe40003f46270 */
[----:B------:R-:W-:-:S02]  /*77d0*/  ISETP.GE.AND P3, PT, R37, R168, PT ;  /* 0x000000a82500720c */ /* 0x000fc40003f66270 */
[CC--:B------:R-:W-:Y:S02]  /*77e0*/  ISETP.GE.AND P6, PT, R101.reuse, R167.reuse, PT ;  /* 0x000000a76500720c */ /* 0x0c0fe40003fc6270 */
[-C--:B------:R-:W-:Y:S01]  /*77f0*/  ISETP.GE.AND P4, PT, R101, R164.reuse, PT ;  /* 0x000000a46500720c */ /* 0x080fe20003f86270 */
[----:B------:R-:W-:Y:S01]  /*7800*/  VIADD R101, R110, 0xffffff11 ;  /* 0xffffff116e657836 */ /* 0x000fe20000000000 */
        /* <DEDUP_REMOVED lines=8> */
[----:B------:R-:W-:Y:S02]  /*7890*/  FSEL R139, R139, -INF , !P6 ;  /* 0xff8000008b8b7808 */ /* 0x000fe40007000000 */
[----:B------:R-:W-:Y:S02]  /*78a0*/  FSEL R43, R43, -INF , !P4 ;  /* 0xff8000002b2b7808 */ /* 0x000fe40006000000 */
[C---:B------:R-:W-:Y:S02]  /*78b0*/  ISETP.GE.AND P3, PT, R41.reuse, R166, PT ;  /* 0x000000a62900720c */ /* 0x040fe40003f66270 */
[----:B------:R-:W-:-:S02]  /*78c0*/  ISETP.GE.AND P6, PT, R41, R167, PT ;  /* 0x000000a72900720c */ /* 0x000fc40003fc6270 */
[----:B------:R-:W-:Y:S02]  /*78d0*/  ISETP.GE.AND P4, PT, R41, R164, PT ;  /* 0x000000a42900720c */ /* 0x000fe40003f86270 */
[----:B------:R-:W-:Y:S02]  /*78e0*/  FSEL R41, R34, -INF , !P0 ;  /* 0xff80000022297808 */ /* 0x000fe40004000000 */
[----:B------:R-:W-:Y:S02]  /*78f0*/  FSEL R237, R32, -INF , !P5 ;  /* 0xff80000020ed7808 */ /* 0x000fe40006800000 */
[C---:B------:R-:W-:Y:S02]  /*7900*/  ISETP.GE.AND P2, PT, R37.reuse, R168, PT ;  /* 0x000000a82500720c */ /* 0x040fe40003f46270 */
[----:B------:R-:W-:Y:S02]  /*7910*/  ISETP.GE.AND P0, PT, R37, R166, PT ;  /* 0x000000a62500720c */ /* 0x000fe40003f06270 */
[----:B------:R-:W-:-:S02]  /*7920*/  FSEL R33, R33, -INF , P1 ;  /* 0xff80000021217808 */ /* 0x000fc40000800000 */
[----:B------:R-:W-:Y:S02]  /*7930*/  FSEL R32, R35, -INF , P3 ;  /* 0xff80000023207808 */ /* 0x000fe40001800000 */
        /* <DEDUP_REMOVED lines=8> */
[----:B------:R-:W-:Y:S02]  /*79c0*/  ISETP.GE.AND P4, PT, R101, R166, PT ;  /* 0x000000a66500720c */ /* 0x000fe40003f86270 */
[----:B------:R-:W-:Y:S02]  /*79d0*/  FSEL R229, R28, -INF , !P5 ;  /* 0xff8000001ce57808 */ /* 0x000fe40006800000 */
[----:B------:R-:W-:Y:S02]  /*79e0*/  FSEL R227, R30, -INF , !P1 ;  /* 0xff8000001ee37808 */ /* 0x000fe40004800000 */
[----:B------:R-:W-:Y:S01]  /*79f0*/  FSEL R231, R29, -INF , P3 ;  /* 0xff8000001de77808 */ /* 0x000fe20001800000 */
[----:B------:R-:W-:Y:S01]  /*7a00*/  VIADD R29, R110, 0xffffff20 ;  /* 0xffffff206e1d7836 */ /* 0x000fe20000000000 */
[----:B------:R-:W-:-:S02]  /*7a10*/  ISETP.GE.AND P0, PT, R37, R168, PT ;  /* 0x000000a82500720c */ /* 0x000fc40003f06270 */
[CC--:B------:R-:W-:Y:S02]  /*7a20*/  ISETP.GE.AND P5, PT, R37.reuse, R167.reuse, PT ;  /* 0x000000a72500720c */ /* 0x0c0fe40003fa6270 */
[C---:B------:R-:W-:Y:S02]  /*7a30*/  ISETP.GE.AND P1, PT, R37.reuse, R166, PT ;  /* 0x000000a62500720c */ /* 0x040fe40003f26270 */
[-C--:B------:R-:W-:Y:S01]  /*7a40*/  ISETP.GE.AND P3, PT, R37, R164.reuse, PT ;  /* 0x000000a42500720c */ /* 0x080fe20003f66270 */
[----:B------:R-:W-:Y:S01]  /*7a50*/  VIADD R37, R110, 0xffffff19 ;  /* 0xffffff196e257836 */ /* 0x000fe20000000000 */
[C---:B------:R-:W-:Y:S02]  /*7a60*/  ISETP.GE.AND P6, PT, R101.reuse, R167, PT ;  /* 0x000000a76500720c */ /* 0x040fe40003fc6270 */
[----:B------:R-:W-:Y:S02]  /*7a70*/  ISETP.GE.AND P2, PT, R101, R164, PT ;  /* 0x000000a46500720c */ /* 0x000fe40003f46270 */
        /* <DEDUP_REMOVED lines=8> */
[----:B------:R-:W2:Y:S01]  /*7b00*/  LD.E R37, desc[UR4][R2.64+0xdc] ;  /* 0x0000dc0402257980 */ /* 0x000ea2000c101900 */
[----:B------:R-:W-:Y:S01]  /*7b10*/  FSEL R235, R25, -INF , P4 ;  /* 0xff80000019eb7808 */ /* 0x000fe20002000000 */
[----:B------:R-:W-:Y:S01]  /*7b20*/  VIADD R25, R110, 0xffffff21 ;  /* 0xffffff216e197836 */ /* 0x000fe20000000000 */
[----:B------:R-:W-:Y:S02]  /*7b30*/  FSEL R27, R27, -INF , P0 ;  /* 0xff8000001b1b7808 */ /* 0x000fe40000000000 */
[----:B------:R-:W-:Y:S02]  /*7b40*/  FSEL R26, R26, -INF , P1 ;  /* 0xff8000001a1a7808 */ /* 0x000fe40000800000 */
[----:B------:R-:W-:Y:S02]  /*7b50*/  ISETP.GE.AND P1, PT, R29, R168, PT ;  /* 0x000000a81d00720c */ /* 0x000fe40003f26270 */
[----:B------:R-:W-:-:S02]  /*7b60*/  FSEL R225, R27, -INF , !P2 ;  /* 0xff8000001be17808 */ /* 0x000fc40005000000 */
[-C--:B------:R-:W-:Y:S01]  /*7b70*/  ISETP.GE.AND P2, PT, R25, R166.reuse, PT ;  /* 0x000000a61900720c */ /* 0x080fe20003f46270 */
[----:B------:R-:W-:Y:S01]  /*7b80*/  VIADD R27, R110, 0xffffff28 ;  /* 0xffffff286e1b7836 */ /* 0x000fe20000000000 */
[----:B------:R-:W-:Y:S02]  /*7b90*/  FSEL R221, R26, -INF , !P3 ;  /* 0xff8000001add7808 */ /* 0x000fe40005800000 */
[----:B------:R-:W-:Y:S02]  /*7ba0*/  FSEL R235, R235, -INF , !P6 ;  /* 0xff800000ebeb7808 */ /* 0x000fe40007000000 */
[----:B------:R-:W-:Y:S02]  /*7bb0*/  FSEL R20, R20, -INF , P1 ;  /* 0xff80000014147808 */ /* 0x000fe40000800000 */
        /* <DEDUP_REMOVED lines=10> */
[-C--:B------:R-:W-:Y:S01]  /*7c60*/  ISETP.GE.AND P1, PT, R25, R166.reuse, PT ;  /* 0x000000a61900720c */ /* 0x080fe20003f26270 */
[C---:B------:R-:W-:Y:S01]  /*7c70*/  VIADD R23, R110.reuse, 0xffffff30 ;  /* 0xffffff306e177836 */ /* 0x040fe20000000000 */
[----:B------:R-:W-:Y:S02]  /*7c80*/  ISETP.GE.AND P0, PT, R27, R166, PT ;  /* 0x000000a61b00720c */ /* 0x000fe40003f06270 */
[----:B------:R-:W-:Y:S01]  /*7c90*/  FSEL R215, R21, -INF , !P6 ;  /* 0xff80000015d77808 */ /* 0x000fe20007000000 */
[----:B------:R-:W-:Y:S01]  /*7ca0*/  VIADD R21, R110, 0xffffff31 ;  /* 0xffffff316e157836 */ /* 0x000fe20000000000 */
[----:B------:R-:W-:Y:S02]  /*7cb0*/  FSEL R16, R16, -INF , P3 ;  /* 0xff80000010107808 */ /* 0x000fe40001800000 */
[----:B------:R-:W-:-:S02]  /*7cc0*/  ISETP.GE.AND P2, PT, R25, R168, PT ;  /* 0x000000a81900720c */ /* 0x000fc40003f46270 */
[----:B------:R-:W-:Y:S02]  /*7cd0*/  ISETP.GE.AND P3, PT, R25, R164, PT ;  /* 0x000000a41900720c */ /* 0x000fe40003f66270 */
[----:B------:R-:W-:Y:S02]  /*7ce0*/  FSEL R19, R19, -INF , P1 ;  /* 0xff80000013137808 */ /* 0x000fe40000800000 */
[----:B------:R-:W-:Y:S02]  /*7cf0*/  FSEL R18, R18, -INF , P0 ;  /* 0xff80000012127808 */ /* 0x000fe40000000000 */
[----:B------:R-:W-:Y:S02]  /*7d00*/  ISETP.GE.AND P6, PT, R25, R167, PT ;  /* 0x000000a71900720c */ /* 0x000fe40003fc6270 */
        /* <DEDUP_REMOVED lines=24> */
[----:B------:R-:W-:Y:S02]  /*7e90*/  FSEL R11, R11, -INF , P0 ;  /* 0xff8000000b0b7808 */ /* 0x000fe40000000000 */
[----:B------:R-:W-:Y:S02]  /*7ea0*/  FSEL R233, R24, -INF , !P5 ;  /* 0xff80000018e97808 */ /* 0x000fe40006800000 */
[----:B------:R-:W-:Y:S02]  /*7eb0*/  ISETP.GE.AND P3, PT, R17, R168, PT ;  /* 0x000000a81100720c */ /* 0x000fe40003f66270 */
[C---:B------:R-:W-:Y:S02]  /*7ec0*/  ISETP.GE.AND P5, PT, R29.reuse, R167, PT ;  /* 0x000000a71d00720c */ /* 0x040fe40003fa6270 */
[----:B------:R-:W-:Y:S02]  /*7ed0*/  ISETP.GE.AND P4, PT, R29, R164, PT ;  /* 0x000000a41d00720c */ /* 0x000fe40003f86270 */
[----:B------:R-:W-:-:S02]  /*7ee0*/  FSEL R10, R10, -INF , P1 ;  /* 0xff8000000a0a7808 */ /* 0x000fc40000800000 */
[----:B------:R-:W-:Y:S02]  /*7ef0*/  ISETP.GE.AND P1, PT, R15, R168, PT ;  /* 0x000000a80f00720c */ /* 0x000fe40003f26270 */
[----:B------:R-:W-:Y:S02]  /*7f00*/  FSEL R193, R11, -INF , !P2 ;  /* 0xff8000000bc17808 */ /* 0x000fe40005000000 */
[----:B------:R-:W-:Y:S02]  /*7f10*/  ISETP.GE.AND P6, PT, R17, R167, PT ;  /* 0x000000a71100720c */ /* 0x000fe40003fc6270 */
[----:B------:R-:W-:Y:S02]  /*7f20*/  FSEL R9, R9, -INF , P3 ;  /* 0xff80000009097808 */ /* 0x000fe40001800000 */
[----:B------:R-:W-:Y:S02]  /*7f30*/  ISETP.GE.AND P2, PT, R13, R166, PT ;  /* 0x000000a60d00720c */ /* 0x000fe40003f46270 */
[----:B------:R-:W-:-:S02]  /*7f40*/  FSEL R213, R20, -INF , !P5 ;  /* 0xff80000014d57808 */ /* 0x000fc40006800000 */
[----:B------:R-:W-:Y:S02]  /*7f50*/  FSEL R211, R22, -INF , !P4 ;  /* 0xff80000016d37808 */ /* 0x000fe40006000000 */
[C---:B------:R-:W-:Y:S02]  /*7f60*/  ISETP.GE.AND P5, PT, R27.reuse, R167, PT ;  /* 0x000000a71b00720c */ /* 0x040fe40003fa6270 */
[----:B------:R-:W-:Y:S01]  /*7f70*/  ISETP.GE.AND P4, PT, R27, R164, PT ;  /* 0x000000a41b00720c */ /* 0x000fe20003f86270 */
[----:B------:R-:W-:Y:S01]  /*7f80*/  VIADD R11, R110, 0xffffff48 ;  /* 0xffffff486e0b7836 */ /* 0x000fe20000000000 */
[----:B------:R-:W-:Y:S01]  /*7f90*/  FSEL R4, R4, -INF , P1 ;  /* 0xff80000004047808 */ /* 0x000fe20000800000 */
[----:B------:R-:W-:Y:S01]  /*7fa0*/  LDSM.16.MT88.4 R24, [R103+0x6000] ;  /* 0x006000006718783b */ /* 0x000fe20000004200 */
[----:B------:R-:W-:Y:S02]  /*7fb0*/  ISETP.GE.AND P3, PT, R15, R166, PT ;  /* 0x000000a60f00720c */ /* 0x000fe40003f66270 */
[----:B------:R-:W-:Y:S01]  /*7fc0*/  FSEL R203, R9, -INF , !P6 ;  /* 0xff80000009cb7808 */ /* 0x000fe20007000000 */
[----:B------:R-:W-:Y:S01]  /*7fd0*/  VIADD R9, R110, 0xffffff49 ;  /* 0xffffff496e097836 */ /* 0x000fe20000000000 */
[----:B------:R-:W-:-:S02]  /*7fe0*/  ISETP.GE.AND P0, PT, R13, R168, PT ;  /* 0x000000a80d00720c */ /* 0x000fc40003f06270 */
[-C--:B------:R-:W-:Y:S02]  /*7ff0*/  ISETP.GE.AND P1, PT, R13, R164.reuse, PT ;  /* 0x000000a40d00720c */ /* 0x080fe40003f26270 */
[----:B------:R-:W-:Y:S02]  /*8000*/  FSEL R7, R7, -INF , P2 ;  /* 0xff80000007077808 */ /* 0x000fe40001000000 */
[----:B------:R-:W-:Y:S02]  /*8010*/  FSEL R217, R16, -INF , !P5 ;  /* 0xff80000010d97808 */ /* 0x000fe40006800000 */
[----:B------:R-:W-:Y:S02]  /*8020*/  FSEL R209, R18, -INF , !P4 ;  /* 0xff80000012d17808 */ /* 0x000fe40006000000 */
[C---:B------:R-:W-:Y:S02]  /*8030*/  ISETP.GE.AND P5, PT, R23.reuse, R167, PT ;  /* 0x000000a71700720c */ /* 0x040fe40003fa6270 */
[----:B------:R-:W-:-:S02]  /*8040*/  ISETP.GE.AND P4, PT, R23, R164, PT ;  /* 0x000000a41700720c */ /* 0x000fc40003f86270 */
[----:B------:R-:W-:Y:S02]  /*8050*/  FSEL R6, R6, -INF , P3 ;  /* 0xff80000006067808 */ /* 0x000fe40001800000 */
[----:B------:R-:W-:Y:S02]  /*8060*/  FSEL R5, R5, -INF , P0 ;  /* 0xff80000005057808 */ /* 0x000fe40000000000 */
[----:B------:R-:W-:Y:S01]  /*8070*/  FSEL R169, R7, -INF , !P1 ;  /* 0xff80000007a97808 */ /* 0x000fe20004800000 */
[----:B------:R-:W-:Y:S01]  /*8080*/  VIADD R7, R110, 0xffffff50 ;  /* 0xffffff506e077836 */ /* 0x000fe20000000000 */
[----:B------:R-:W-:Y:S02]  /*8090*/  ISETP.GE.AND P6, PT, R13, R167, PT ;  /* 0x000000a70d00720c */ /* 0x000fe40003fc6270 */
[C---:B------:R-:W-:Y:S02]  /*80a0*/  ISETP.GE.AND P3, PT, R11.reuse, R168, PT ;  /* 0x000000a80b00720c */ /* 0x040fe40003f66270 */
[----:B------:R-:W-:-:S02]  /*80b0*/  ISETP.GE.AND P0, PT, R11, R166, PT ;  /* 0x000000a60b00720c */ /* 0x000fc40003f06270 */
[C---:B------:R-:W-:Y:S02]  /*80c0*/  ISETP.GE.AND P2, PT, R9.reuse, R168, PT ;  /* 0x000000a80900720c */ /* 0x040fe40003f46270 */
[----:B------:R-:W-:Y:S02]  /*80d0*/  ISETP.GE.AND P1, PT, R9, R166, PT ;  /* 0x000000a60900720c */ /* 0x000fe40003f26270 */
[----:B------:R-:W-:Y:S02]  /*80e0*/  FSEL R195, R12, -INF , !P5 ;  /* 0xff8000000cc37808 */ /* 0x000fe40006800000 */
[----:B------:R-:W-:Y:S02]  /*80f0*/  FSEL R197, R14, -INF , !P4 ;  /* 0xff8000000ec57808 */ /* 0x000fe40006000000 */
[C---:B------:R-:W-:Y:S02]  /*8100*/  ISETP.GE.AND P5, PT, R19.reuse, R167, PT ;  /* 0x000000a71300720c */ /* 0x040fe40003fa6270 */
[----:B------:R-:W-:-:S02]  /*8110*/  ISETP.GE.AND P4, PT, R19, R164, PT ;  /* 0x000000a41300720c */ /* 0x000fc40003f86270 */
[----:B------:R-:W-:Y:S01]  /*8120*/  FSEL R183, R5, -INF , !P6 ;  /* 0xff80000005b77808 */ /* 0x000fe20007000000 */
[----:B------:R-:W-:Y:S01]  /*8130*/  VIADD R5, R110, 0xffffff51 ;  /* 0xffffff516e057836 */ /* 0x000fe20000000000 */
[----:B------:R-:W-:Y:S01]  /*8140*/  FSEL R104, R104, -INF , P3 ;  /* 0xff80000068687808 */ /* 0x000fe20001800000 */
[----:B------:R-:W-:Y:S01]  /*8150*/  LDSM.16.MT88.4 R16, [R140+0x6000] ;  /* 0x006000008c10783b */ /* 0x000fe20000004200 */
[----:B------:R-:W-:Y:S02]  /*8160*/  FSEL R106, R106, -INF , P0 ;  /* 0xff8000006a6a7808 */ /* 0x000fe40000000000 */
[C---:B------:R-:W-:Y:S02]  /*8170*/  ISETP.GE.AND P6, PT, R9.reuse, R167, PT ;  /* 0x000000a70900720c */ /* 0x040fe40003fc6270 */
[----:B------:R-:W-:Y:S02]  /*8180*/  ISETP.GE.AND P3, PT, R9, R164, PT ;  /* 0x000000a40900720c */ /* 0x000fe40003f66270 */
[----:B------:R-:W-:-:S02]  /*8190*/  ISETP.GE.AND P0, PT, R7, R168, PT ;  /* 0x000000a80700720c */ /* 0x000fc40003f06270 */
[----:B------:R-:W-:Y:S02]  /*81a0*/  FSEL R105, R105, -INF , P2 ;  /* 0xff80000069697808 */ /* 0x000fe40001000000 */
[----:B------:R-:W-:Y:S02]  /*81b0*/  FSEL R107, R107, -INF , P1 ;  /* 0xff8000006b6b7808 */ /* 0x000fe40000800000 */
[----:B------:R-:W-:Y:S02]  /*81c0*/  FSEL R201, R8, -INF , !P5 ;  /* 0xff80000008c97808 */ /* 0x000fe40006800000 */
[----:B------:R-:W-:Y:S02]  /*81d0*/  FSEL R191, R10, -INF , !P4 ;  /* 0xff8000000abf7808 */ /* 0x000fe40006000000 */
[C---:B------:R-:W-:Y:S02]  /*81e0*/  ISETP.GE.AND P5, PT, R15.reuse, R167, PT ;  /* 0x000000a70f00720c */ /* 0x040fe40003fa6270 */
[----:B------:R-:W-:-:S02]  /*81f0*/  ISETP.GE.AND P4, PT, R15, R164, PT ;  /* 0x000000a40f00720c */ /* 0x000fc40003f86270 */
[----:B------:R-:W-:Y:S02]  /*8200*/  FSEL R187, R105, -INF , !P6 ;  /* 0xff80000069bb7808 */ /* 0x000fe40007000000 */
[----:B------:R-:W-:Y:S02]  /*8210*/  FSEL R175, R107, -INF , !P3 ;  /* 0xff8000006baf7808 */ /* 0x000fe40005800000 */
[----:B------:R-:W-:Y:S02]  /*8220*/  FSEL R64, R64, -INF , P0 ;  /* 0xff80000040407808 */ /* 0x000fe40000000000 */
[C---:B------:R-:W-:Y:S02]  /*8230*/  ISETP.GE.AND P1, PT, R5.reuse, R168, PT ;  /* 0x000000a80500720c */ /* 0x040fe40003f26270 */
[C---:B------:R-:W-:Y:S02]  /*8240*/  ISETP.GE.AND P6, PT, R5.reuse, R167, PT ;  /* 0x000000a70500720c */ /* 0x040fe40003fc6270 */
[----:B------:R-:W-:-:S02]  /*8250*/  ISETP.GE.AND P3, PT, R5, R166, PT ;  /* 0x000000a60500720c */ /* 0x000fc40003f66270 */
[-C--:B------:R-:W-:Y:S01]  /*8260*/  ISETP.GE.AND P0, PT, R5, R164.reuse, PT ;  /* 0x000000a40500720c */ /* 0x080fe20003f06270 */
[----:B------:R-:W-:Y:S01]  /*8270*/  VIADD R5, R110, 0xffffff59 ;  /* 0xffffff596e057836 */ /* 0x000fe20000000000 */
[----:B------:R-:W-:Y:S02]  /*8280*/  FSEL R179, R4, -INF , !P5 ;  /* 0xff80000004b37808 */ /* 0x000fe40006800000 */
[----:B------:R-:W-:Y:S02]  /*8290*/  FSEL R181, R6, -INF , !P4 ;  /* 0xff80000006b57808 */ /* 0x000fe40006000000 */
[C---:B------:R-:W-:Y:S02]  /*82a0*/  ISETP.GE.AND P5, PT, R11.reuse, R167, PT ;  /* 0x000000a70b00720c */ /* 0x040fe40003fa6270 */
[----:B------:R-:W-:Y:S02]  /*82b0*/  ISETP.GE.AND P4, PT, R11, R164, PT ;  /* 0x000000a40b00720c */ /* 0x000fe40003f86270 */
[----:B------:R-:W-:-:S02]  /*82c0*/  FSEL R67, R67, -INF , P3 ;  /* 0xff80000043437808 */ /* 0x000fc40001800000 */
[----:B------:R-:W-:Y:S02]  /*82d0*/  FSEL R65, R65, -INF , P1 ;  /* 0xff80000041417808 */ /* 0x000fe40000800000 */
[----:B------:R-:W-:Y:S02]  /*82e0*/  ISETP.GE.AND P3, PT, R5, R168, PT ;  /* 0x000000a80500720c */ /* 0x000fe40003f66270 */
[----:B------:R-:W-:Y:S02]  /*82f0*/  FMNMX3.FTZ R6, R36, R109, R139, !PT ;  /* 0x0000006d24067276 */ /* 0x000fe4000781008b */
[----:B------:R-:W-:Y:S02]  /*8300*/  FSEL R185, R104, -INF , !P5 ;  /* 0xff80000068b97808 */ /* 0x000fe40006800000 */
[----:B------:R-:W-:Y:S02]  /*8310*/  FSEL R173, R106, -INF , !P4 ;  /* 0xff8000006aad7808 */ /* 0x000fe40006000000 */
[----:B------:R-:W-:-:S02]  /*8320*/  ISETP.GE.AND P2, PT, R7, R166, PT ;  /* 0x000000a60700720c */ /* 0x000fc40003f46270 */
[CC--:B------:R-:W-:Y:S02]  /*8330*/  ISETP.GE.AND P5, PT, R7.reuse, R167.reuse, PT ;  /* 0x000000a70700720c */ /* 0x0c0fe40003fa6270 */
[----:B------:R-:W-:Y:S01]  /*8340*/  ISETP.GE.AND P4, PT, R7, R164, PT ;  /* 0x000000a40700720c */ /* 0x000fe20003f86270 */
[----:B------:R-:W-:Y:S01]  /*8350*/  VIADD R7, R110, 0xffffff58 ;  /* 0xffffff586e077836 */ /* 0x000fe20000000000 */
[----:B------:R-:W-:Y:S02]  /*8360*/  FSEL R133, R67, -INF , !P0 ;  /* 0xff80000043857808 */ /* 0x000fe40004000000 */
[----:B------:R-:W-:Y:S02]  /*8370*/  FSEL R135, R65, -INF , !P6 ;  /* 0xff80000041877808 */ /* 0x000fe40007000000 */
[C---:B------:R-:W-:Y:S02]  /*8380*/  ISETP.GE.AND P0, PT, R5.reuse, R166, PT ;  /* 0x000000a60500720c */ /* 0x040fe40003f06270 */
[----:B------:R-:W-:-:S02]  /*8390*/  ISETP.GE.AND P6, PT, R5, R167, PT ;  /* 0x000000a70500720c */ /* 0x000fc40003fc6270 */
[----:B------:R-:W-:Y:S02]  /*83a0*/  FSEL R4, R61, -INF , P3 ;  /* 0xff8000003d047808 */ /* 0x000fe40001800000 */
[----:B------:R-:W-:Y:S02]  /*83b0*/  FMNMX3.FTZ R6, R6, R237, R35, !PT ;  /* 0x000000ed06067276 */ /* 0x000fe40007810023 */
[----:B------:R-:W-:Y:S02]  /*83c0*/  FSEL R66, R66, -INF , P2 ;  /* 0xff80000042427808 */ /* 0x000fe40001000000 */
[----:B------:R-:W-:Y:S02]  /*83d0*/  FSEL R123, R63, -INF , P0 ;  /* 0xff8000003f7b7808 */ /* 0x000fe40000000000 */
[C---:B------:R-:W-:Y:S02]  /*83e0*/  ISETP.GE.AND P2, PT, R7.reuse, R168, PT ;  /* 0x000000a80700720c */ /* 0x040fe40003f46270 */
[----:B------:R-:W-:-:S02]  /*83f0*/  ISETP.GE.AND P1, PT, R7, R166, PT ;  /* 0x000000a60700720c */ /* 0x000fc40003f26270 */
[----:B------:R-:W-:Y:S02]  /*8400*/  FSEL R63, R4, -INF , !P6 ;  /* 0xff800000043f7808 */ /* 0x000fe40007000000 */
[----:B------:R-:W-:Y:S02]  /*8410*/  FMNMX3.FTZ R6, R6, R229, R231, !PT ;  /* 0x000000e506067276 */ /* 0x000fe400078100e7 */
[----:B------:R-:W-:Y:S02]  /*8420*/  FSEL R125, R64, -INF , !P5 ;  /* 0xff800000407d7808 */ /* 0x000fe40006800000 */
[----:B------:R-:W-:Y:S02]  /*8430*/  FSEL R127, R66, -INF , !P4 ;  /* 0xff800000427f7808 */ /* 0x000fe40006000000 */
[----:B------:R-:W-:Y:S02]  /*8440*/  FMNMX3.FTZ R4, R0, R113, R43, !PT ;  /* 0x0000007100047276 */ /* 0x000fe4000781002b */
[----:B------:R-:W-:-:S02]  /*8450*/  ISETP.GE.AND P5, PT, R7, R167, PT ;  /* 0x000000a70700720c */ /* 0x000fc40003fa6270 */
[-C--:B------:R-:W-:Y:S01]  /*8460*/  ISETP.GE.AND P4, PT, R7, R164.reuse, PT ;  /* 0x000000a40700720c */ /* 0x080fe20003f86270 */
[----:B------:R-:W-:Y:S01]  /*8470*/  VIADD R7, R110, 0xffffff60 ;  /* 0xffffff606e077836 */ /* 0x000fe20000000000 */
[----:B------:R-:W-:Y:S02]  /*8480*/  FSEL R60, R60, -INF , P2 ;  /* 0xff8000003c3c7808 */ /* 0x000fe40001000000 */
[----:B------:R-:W-:Y:S02]  /*8490*/  FSEL R62, R62, -INF , P1 ;  /* 0xff8000003e3e7808 */ /* 0x000fe40000800000 */
[----:B------:R-:W-:Y:S02]  /*84a0*/  FMNMX3.FTZ R6, R6, R233, R235, !PT ;  /* 0x000000e906067276 */ /* 0x000fe400078100eb */
[----:B------:R-:W-:Y:S01]  /*84b0*/  ISETP.GE.AND P2, PT, R5, R164, PT ;  /* 0x000000a40500720c */ /* 0x000fe20003f46270 */
[----:B------:R-:W-:Y:S01]  /*84c0*/  VIADD R5, R110, 0xffffff61 ;  /* 0xffffff616e057836 */ /* 0x000fe20000000000 */
[----:B------:R-:W-:-:S02]  /*84d0*/  FMNMX3.FTZ R4, R4, R41, R33, !PT ;  /* 0x0000002904047276 */ /* 0x000fc40007810021 */
[----:B------:R-:W-:Y:S02]  /*84e0*/  FSEL R137, R60, -INF , !P5 ;  /* 0xff8000003c897808 */ /* 0x000fe40006800000 */
[----:B------:R-:W-:Y:S02]  /*84f0*/  FSEL R61, R62, -INF , !P4 ;  /* 0xff8000003e3d7808 */ /* 0x000fe40006000000 */
[C---:B------:R-:W-:Y:S02]  /*8500*/  ISETP.GE.AND P3, PT, R7.reuse, R166, PT ;  /* 0x000000a60700720c */ /* 0x040fe40003f66270 */
[----:B------:R-:W-:Y:S02]  /*8510*/  FMNMX3.FTZ R6, R6, R213, R215, !PT ;  /* 0x000000d506067276 */ /* 0x000fe400078100d7 */
[C---:B------:R-:W-:Y:S02]  /*8520*/  ISETP.GE.AND P1, PT, R7.reuse, R168, PT ;  /* 0x000000a80700720c */ /* 0x040fe40003f26270 */
[----:B------:R-:W-:-:S02]  /*8530*/  ISETP.GE.AND P5, PT, R7, R167, PT ;  /* 0x000000a70700720c */ /* 0x000fc40003fa6270 */
[----:B------:R-:W-:Y:S01]  /*8540*/  ISETP.GE.AND P4, PT, R7, R164, PT ;  /* 0x000000a40700720c */ /* 0x000fe20003f86270 */
[----:B------:R-:W-:Y:S01]  /*8550*/  VIADD R7, R110, 0xffffff68 ;  /* 0xffffff686e077836 */ /* 0x000fe20000000000 */
[----:B------:R-:W-:Y:S02]  /*8560*/  FMNMX3.FTZ R4, R4, R227, R223, !PT ;  /* 0x000000e304047276 */ /* 0x000fe400078100df */
[----:B------:R-:W-:Y:S02]  /*8570*/  FSEL R123, R123, -INF , !P2 ;  /* 0xff8000007b7b7808 */ /* 0x000fe40005000000 */
[C---:B------:R-:W-:Y:S02]  /*8580*/  ISETP.GE.AND P0, PT, R5.reuse, R168, PT ;  /* 0x000000a80500720c */ /* 0x040fe40003f06270 */
[----:B------:R-:W-:Y:S02]  /*8590*/  ISETP.GE.AND P2, PT, R5, R166, PT ;  /* 0x000000a60500720c */ /* 0x000fe40003f46270 */
[----:B------:R-:W-:-:S02]  /*85a0*/  FSEL R58, R58, -INF , P3 ;  /* 0xff8000003a3a7808 */ /* 0x000fc40001800000 */
[----:B------:R-:W-:Y:S02]  /*85b0*/  FMNMX3.FTZ R6, R6, R217, R219, !PT ;  /* 0x000000d906067276 */ /* 0x000fe400078100db */
[----:B------:R-:W-:Y:S02]  /*85c0*/  FSEL R56, R56, -INF , P1 ;  /* 0xff80000038387808 */ /* 0x000fe40000800000 */
[----:B------:R-:W-:Y:S02]  /*85d0*/  FMNMX3.FTZ R4, R4, R221, R225, !PT ;  /* 0x000000dd04047276 */ /* 0x000fe400078100e1 */
[C---:B------:R-:W-:Y:S02]  /*85e0*/  ISETP.GE.AND P6, PT, R5.reuse, R167, PT ;  /* 0x000000a70500720c */ /* 0x040fe40003fc6270 */
[----:B------:R-:W-:Y:S01]  /*85f0*/  ISETP.GE.AND P1, PT, R5, R164, PT ;  /* 0x000000a40500720c */ /* 0x000fe20003f26270 */
[----:B------:R-:W-:Y:S01]  /*8600*/  VIADD R5, R110, 0xffffff69 ;  /* 0xffffff696e057836 */ /* 0x000fe20000000000 */
[----:B------:R-:W-:-:S02]  /*8610*/  ISETP.GE.AND P3, PT, R7, R168, PT ;  /* 0x000000a80700720c */ /* 0x000fc40003f66270 */
[----:B------:R-:W-:Y:S02]  /*8620*/  FSEL R57, R57, -INF , P0 ;  /* 0xff80000039397808 */ /* 0x000fe40000000000 */
[----:B------:R-:W-:Y:S02]  /*8630*/  FSEL R59, R59, -INF , P2 ;  /* 0xff8000003b3b7808 */ /* 0x000fe40001000000 */
[----:B------:R-:W-:Y:S02]  /*8640*/  FSEL R105, R58, -INF , !P4 ;  /* 0xff8000003a697808 */ /* 0x000fe40006000000 */
[----:B------:R-:W-:Y:S02]  /*8650*/  FMNMX3.FTZ R6, R6, R195, R199, !PT ;  /* 0x000000c306067276 */ /* 0x000fe400078100c7 */
[----:B------:R-:W-:Y:S02]  /*8660*/  ISETP.GE.AND P4, PT, R7, R166, PT ;  /* 0x000000a60700720c */ /* 0x000fe40003f86270 */
[----:B------:R-:W-:-:S02]  /*8670*/  FMNMX3.FTZ R4, R4, R211, R205, !PT ;  /* 0x000000d304047276 */ /* 0x000fc400078100cd */
[----:B------:R-:W-:Y:S02]  /*8680*/  FSEL R115, R56, -INF , !P5 ;  /* 0xff80000038737808 */ /* 0x000fe40006800000 */
[----:B------:R-:W-:Y:S02]  /*8690*/  FSEL R117, R57, -INF , !P6 ;  /* 0xff80000039757808 */ /* 0x000fe40007000000 */
[----:B------:R-:W-:Y:S02]  /*86a0*/  FSEL R107, R59, -INF , !P1 ;  /* 0xff8000003b6b7808 */ /* 0x000fe40004800000 */
[----:B------:R-:W-:Y:S02]  /*86b0*/  FSEL R52, R52, -INF , P3 ;  /* 0xff80000034347808 */ /* 0x000fe40001800000 */
[C---:B------:R-:W-:Y:S02]  /*86c0*/  ISETP.GE.AND P5, PT, R7.reuse, R167, PT ;  /* 0x000000a70700720c */ /* 0x040fe40003fa6270 */
[----:B------:R-:W-:Y:S01]  /*86d0*/  ISETP.GE.AND P0, PT, R7, R164, PT ;  /* 0x000000a40700720c */ /* 0x000fe20003f06270 */
[----:B------:R-:W-:Y:S01]  /*86e0*/  VIADD R7, R110, 0xffffff70 ;  /* 0xffffff706e077836 */ /* 0x000fe20000000000 */
[----:B------:R-:W-:-:S02]  /*86f0*/  ISETP.GE.AND P2, PT, R5, R168, PT ;  /* 0x000000a80500720c */ /* 0x000fc40003f46270 */
[C---:B------:R-:W-:Y:S02]  /*8700*/  ISETP.GE.AND P6, PT, R5.reuse, R167, PT ;  /* 0x000000a70500720c */ /* 0x040fe40003fc6270 */
[C---:B------:R-:W-:Y:S02]  /*8710*/  ISETP.GE.AND P1, PT, R5.reuse, R166, PT ;  /* 0x000000a60500720c */ /* 0x040fe40003f26270 */
[----:B------:R-:W-:Y:S01]  /*8720*/  ISETP.GE.AND P3, PT, R5, R164, PT ;  /* 0x000000a40500720c */ /* 0x000fe20003f66270 */
[----:B------:R-:W-:Y:S01]  /*8730*/  VIADD R5, R110, 0xffffff71 ;  /* 0xffffff716e057836 */ /* 0x000fe20000000000 */
[----:B------:R-:W-:Y:S02]  /*8740*/  FMNMX3.FTZ R6, R6, R201, R203, !PT ;  /* 0x000000c906067276 */ /* 0x000fe400078100cb */
[----:B------:R-:W-:Y:S02]  /*8750*/  FSEL R54, R54, -INF , P4 ;  /* 0xff80000036367808 */ /* 0x000fe40002000000 */
[----:B------:R-:W-:-:S02]  /*8760*/  FMNMX3.FTZ R4, R4, R209, R207, !PT ;  /* 0x000000d104047276 */ /* 0x000fc400078100cf */
[----:B------:R-:W-:Y:S02]  /*8770*/  FMNMX3.FTZ R6, R6, R179, R183, !PT ;  /* 0x000000b306067276 */ /* 0x000fe400078100b7 */
[----:B------:R-:W-:Y:S02]  /*8780*/  FSEL R101, R54, -INF , !P0 ;  /* 0xff80000036657808 */ /* 0x000fe40004000000 */
[----:B------:R-:W-:Y:S02]  /*8790*/  FSEL R55, R55, -INF , P1 ;  /* 0xff80000037377808 */ /* 0x000fe40000800000 */
[----:B------:R-:W-:Y:S02]  /*87a0*/  FMNMX3.FTZ R4, R4, R197, R189, !PT ;  /* 0x000000c504047276 */ /* 0x000fe400078100bd */
[C---:B------:R-:W-:Y:S02]  /*87b0*/  ISETP.GE.AND P4, PT, R7.reuse, R168, PT ;  /* 0x000000a80700720c */ /* 0x040fe40003f86270 */
[----:B------:R-:W-:-:S02]  /*87c0*/  ISETP.GE.AND P0, PT, R7, R166, PT ;  /* 0x000000a60700720c */ /* 0x000fc40003f06270 */
[----:B------:R-:W-:Y:S02]  /*87d0*/  ISETP.GE.AND P1, PT, R5, R168, PT ;  /* 0x000000a80500720c */ /* 0x000fe40003f26270 */
[----:B------:R-:W-:Y:S02]  /*87e0*/  FMNMX3.FTZ R6, R6, R185, R187, !PT ;  /* 0x000000b906067276 */ /* 0x000fe400078100bb */
[----:B------:R-:W-:Y:S02]  /*87f0*/  FMNMX3.FTZ R4, R4, R191, R193, !PT ;  /* 0x000000bf04047276 */ /* 0x000fe400078100c1 */
[----:B------:R-:W-:Y:S02]  /*8800*/  FSEL R48, R48, -INF , P4 ;  /* 0xff80000030307808 */ /* 0x000fe40002000000 */
[----:B------:R-:W-:Y:S02]  /*8810*/  FSEL R50, R50, -INF , P0 ;  /* 0xff80000032327808 */ /* 0x000fe40000000000 */
[----:B------:R-:W-:-:S02]  /*8820*/  FSEL R49, R49, -INF , P1 ;  /* 0xff80000031317808 */ /* 0x000fc40000800000 */
[----:B------:R-:W-:Y:S02]  /*8830*/  FSEL R119, R52, -INF , !P5 ;  /* 0xff80000034777808 */ /* 0x000fe40006800000 */
[CC--:B------:R-:W-:Y:S02]  /*8840*/  ISETP.GE.AND P4, PT, R5.reuse, R167.reuse, PT ;  /* 0x000000a70500720c */ /* 0x0c0fe40003f86270 */
[C---:B------:R-:W-:Y:S02]  /*8850*/  ISETP.GE.AND P0, PT, R5.reuse, R166, PT ;  /* 0x000000a60500720c */ /* 0x040fe40003f06270 */
[----:B------:R-:W-:Y:S01]  /*8860*/  ISETP.GE.AND P1, PT, R5, R164, PT ;  /* 0x000000a40500720c */ /* 0x000fe20003f26270 */
[----:B------:R-:W-:Y:S01]  /*8870*/  VIADD R5, R110, 0xffffff78 ;  /* 0xffffff786e057836 */ /* 0x000fe20000000000 */
[----:B------:R-:W-:Y:S02]  /*8880*/  ISETP.GE.AND P5, PT, R7, R167, PT ;  /* 0x000000a70700720c */ /* 0x000fe40003fa6270 */
[----:B------:R-:W-:-:S02]  /*8890*/  FSEL R53, R53, -INF , P2 ;  /* 0xff80000035357808 */ /* 0x000fc40001000000 */
        /* <DEDUP_REMOVED lines=12> */
[----:B------:R-:W-:-:S02]  /*8960*/  FSEL R44, R44, -INF , P0 ;  /* 0xff8000002c2c7808 */ /* 0x000fc40000000000 */
[----:B------:R-:W-:Y:S02]  /*8970*/  FMNMX3.FTZ R6, R6, R127, R133, !PT ;  /* 0x0000007f06067276 */ /* 0x000fe40007810085 */
[C---:B------:R-:W-:Y:S02]  /*8980*/  ISETP.GE.AND P0, PT, R5.reuse, R168, PT ;  /* 0x000000a80500720c */ /* 0x040fe40003f06270 */
[----:B------:R-:W-:Y:S02]  /*8990*/  FMNMX3.FTZ R4, R8, R137, R63, !PT ;  /* 0x0000008908047276 */ /* 0x000fe4000781003f */
[----:B------:R-:W-:Y:S02]  /*89a0*/  FMNMX3.FTZ R6, R6, R61, R123, !PT ;  /* 0x0000003d06067276 */ /* 0x000fe4000781007b */
[----:B------:R-:W-:Y:S02]  /*89b0*/  FSEL R46, R46, -INF , P4 ;  /* 0xff8000002e2e7808 */ /* 0x000fe40002000000 */
[----:B------:R-:W-:-:S02]  /*89c0*/  ISETP.GE.AND P4, PT, R5, R167, PT ;  /* 0x000000a70500720c */ /* 0x000fc40003f86270 */
[----:B------:R-:W-:Y:S02]  /*89d0*/  FSEL R45, R45, -INF , P0 ;  /* 0xff8000002d2d7808 */ /* 0x000fe40000000000 */
[----:B------:R-:W-:Y:S02]  /*89e0*/  FMNMX3.FTZ R4, R4, R115, R117, !PT ;  /* 0x0000007304047276 */ /* 0x000fe40007810075 */
[----:B------:R-:W-:Y:S02]  /*89f0*/  ISETP.GE.AND P2, PT, R7, R164, PT ;  /* 0x000000a40700720c */ /* 0x000fe40003f46270 */
[----:B------:R-:W-:Y:S02]  /*8a00*/  ISETP.GE.AND P0, PT, R5, R166, PT ;  /* 0x000000a60500720c */ /* 0x000fe40003f06270 */
[----:B------:R-:W-:Y:S02]  /*8a10*/  FSEL R111, R55, -INF , !P3 ;  /* 0xff800000376f7808 */ /* 0x000fe40005800000 */
[----:B------:R-:W-:Y:S01]  /*8a20*/  FMNMX3.FTZ R6, R6, R105, R107, !PT ;  /* 0x0000006906067276 */ /* 0x000fe2000781006b */
[----:B------:R-:W-:Y:S01]  /*8a30*/  LDSM.16.MT88.4 R52, [R103+0x6800] ;  /* 0x006800006734783b */ /* 0x000fe20000004200 */
[----:B------:R-:W-:-:S02]  /*8a40*/  FSEL R106, R45, -INF , !P4 ;  /* 0xff8000002d6a7808 */ /* 0x000fc40006000000 */
[----:B------:R-:W-:Y:S02]  /*8a50*/  FMNMX3.FTZ R4, R4, R119, R121, !PT ;  /* 0x0000007704047276 */ /* 0x000fe40007810079 */
[----:B------:R-:W-:Y:S02]  /*8a60*/  ISETP.GE.AND P4, PT, R5, R164, PT ;  /* 0x000000a40500720c */ /* 0x000fe40003f86270 */
[----:B------:R-:W-:Y:S02]  /*8a70*/  FSEL R47, R47, -INF , P0 ;  /* 0xff8000002f2f7808 */ /* 0x000fe40000000000 */
[----:B------:R-:W-:Y:S02]  /*8a80*/  FSEL R59, R50, -INF , !P2 ;  /* 0xff800000323b7808 */ /* 0x000fe40005000000 */
[----:B------:R-:W-:Y:S02]  /*8a90*/  FSEL R66, R51, -INF , !P1 ;  /* 0xff80000033427808 */ /* 0x000fe40004800000 */
[----:B------:R-:W-:Y:S01]  /*8aa0*/  FMNMX3.FTZ R5, R6, R101, R111, !PT ;  /* 0x0000006506057276 */ /* 0x000fe2000781006f */
[----:B------:R-:W-:Y:S01]  /*8ab0*/  LDSM.16.MT88.4 R48, [R140+0x6800] ;  /* 0x006800008c30783b */ /* 0x000fe20000004200 */
[----:B------:R-:W-:-:S02]  /*8ac0*/  FSEL R65, R44, -INF , !P5 ;  /* 0xff8000002c417808 */ /* 0x000fc40006800000 */
[----:B------:R-:W-:Y:S02]  /*8ad0*/  FMNMX3.FTZ R4, R4, R67, R104, !PT ;  /* 0x0000004304047276 */ /* 0x000fe40007810068 */
[----:B------:R-:W-:Y:S02]  /*8ae0*/  FSEL R57, R46, -INF , !P6 ;  /* 0xff8000002e397808 */ /* 0x000fe40007000000 */
[----:B------:R-:W-:Y:S02]  /*8af0*/  FSEL R64, R47, -INF , !P4 ;  /* 0xff8000002f407808 */ /* 0x000fe40006000000 */
[----:B------:R-:W-:Y:S01]  /*8b00*/  FMNMX3.FTZ R5, R5, R59, R66, !PT ;  /* 0x0000003b05057276 */ /* 0x000fe20007810042 */
[----:B------:R-:W-:Y:S01]  /*8b10*/  LDSM.16.MT88.4 R44, [R144+0x6800] ;  /* 0x00680000902c783b */ /* 0x000fe20000004200 */
        /* <DEDUP_REMOVED lines=10> */
[C---:B--2---:R-:W-:Y:S01]  /*8bc0*/  FMUL.FTZ R110, R37.reuse, R58 ;  /* 0x0000003a256e7220 */ /* 0x044fe20000410000 */
[----:B------:R-:W-:Y:S02]  /*8bd0*/  FSETP.NEU.FTZ.AND P1, PT, R58, -INF , PT ;  /* 0xff8000003a00780b */ /* 0x000fe40003f3d000 */
[----:B------:R-:W-:Y:S01]  /*8be0*/  FSETP.NEU.FTZ.AND P0, PT, R56, -INF , PT ;  /* 0xff8000003800780b */ /* 0x000fe20003f1d000 */
[----:B------:R-:W-:Y:S01]  /*8bf0*/  FMUL.FTZ R4, R37, R56 ;  /* 0x0000003825047220 */ /* 0x000fe20000410000 */
[----:B------:R-:W-:Y:S02]  /*8c00*/  FSEL R110, R110, RZ, P1 ;  /* 0x000000ff6e6e7208 */ /* 0x000fe40000800000 */
[----:B------:R-:W-:-:S03]  /*8c10*/  FSEL R5, R56, RZ, P0 ;  /* 0x000000ff38057208 */ /* 0x000fc60000000000 */
[-CC-:B------:R-:W-:Y:S02]  /*8c20*/  FFMA.FTZ R8, R109, R37.reuse, -R110.reuse ;  /* 0x000000256d087223 */ /* 0x180fe4000001086e */
[----:B------:R-:W-:Y:S01]  /*8c30*/  FADD.FTZ R62, R0, -R5 ;  /* 0x80000005003e7221 */ /* 0x000fe20000010000 */
[----:B------:R-:W-:Y:S01]  /*8c40*/  FSEL R0, R4, RZ, P0 ;  /* 0x000000ff04007208 */ /* 0x000fe20000000000 */
[-C--:B------:R-:W-:Y:S02]  /*8c50*/  FFMA.FTZ R114, R139, R37.reuse, -R110 ;  /* 0x000000258b727223 */ /* 0x080fe4000001086e */
[----:B------:R1:W-:Y:S02]  /*8c60*/  MUFU.EX2 R139, R8 ;  /* 0x00000008008b7308 */ /* 0x0003e40000000800 */
[-CC-:B------:R-:W-:Y:S01]  /*8c70*/  FFMA.FTZ R60, R113, R37.reuse, -R0.reuse ;  /* 0x00000025713c7223 */ /* 0x180fe20000010800 */
[-CC-:B------:R-:W-:Y:S01]  /*8c80*/  FFMA.FTZ R116, R43, R37.reuse, -R0.reuse ;  /* 0x000000252b747223 */ /* 0x180fe20000010800 */
[----:B------:R-:W-:-:S02]  /*8c90*/  FFMA.FTZ R113, R41, R37, -R0 ;  /* 0x0000002529717223 */ /* 0x000fc40000010800 */
[----:B------:R-:W-:Y:S01]  /*8ca0*/  LDSM.16.MT88.4 R40, [R102+0x6000] ;  /* 0x006000006628783b */ /* 0x000fe20000004200 */
[----:B------:R-:W-:-:S03]  /*8cb0*/  FSEL R7, R58, RZ, P1 ;  /* 0x000000ff3a077208 */ /* 0x000fc60000800000 */
[----:B-1----:R-:W1:Y:S02]  /*8cc0*/  LDSM.16.MT88.4 R8, [R144+0x6000] ;  /* 0x006000009008783b */ /* 0x002e640000004200 */
[----:B------:R-:W-:Y:S01]  /*8cd0*/  FADD.FTZ R118, R36, -R7 ;  /* 0x8000000724767221 */ /* 0x000fe20000010000 */
[-CC-:B------:R-:W-:Y:S01]  /*8ce0*/  FFMA.FTZ R112, R237, R37.reuse, -R110.reuse ;  /* 0x00000025ed707223 */ /* 0x180fe2000001086e */
[-C--:B------:R-:W-:Y:S01]  /*8cf0*/  FFMA.FTZ R109, R35, R37.reuse, -R110 ;  /* 0x00000025236d7223 */ /* 0x080fe2000001086e */
[C---:B------:R-:W-:Y:S01]  /*8d00*/  FMUL.FTZ R62, R37.reuse, R62 ;  /* 0x0000003e253e7220 */ /* 0x040fe20000410000 */
[----:B------:R-:W-:Y:S01]  /*8d10*/  FMUL.FTZ R118, R37, R118 ;  /* 0x0000007625767220 */ /* 0x000fe20000410000 */
        /* <DEDUP_REMOVED lines=85> */
[----:B------:R-:W-:Y:S01]  /*9270*/  FFMA.FTZ R177, R177, R62, R60 ;  /* 0x0000003eb1b17223 */ /* 0x000fe2000001003c */
[----:B------:R-:W-:Y:S01]  /*9280*/  MUFU.EX2 R69, R69 ;  /* 0x0000004500457308 */ /* 0x000fe20000000800 */
[-C--:B------:R-:W-:Y:S01]  /*9290*/  FFMA.FTZ R138, R61, R37.reuse, -R0 ;  /* 0x000000253d8a7223 */ /* 0x080fe20000010800 */
[-C--:B------:R-:W-:Y:S01]  /*92a0*/  FFMA.FTZ R134, R125, R37.reuse, -R110 ;  /* 0x000000257d867223 */ /* 0x080fe2000001086e */
[-CC-:B------:R-:W-:Y:S01]  /*92b0*/  FFMA.FTZ R127, R127, R37.reuse, -R0.reuse ;  /* 0x000000257f7f7223 */ /* 0x180fe20000010800 */
[----:B------:R-:W4:Y:S01]  /*92c0*/  MUFU.EX2 R68, R68 ;  /* 0x0000004400447308 */ /* 0x000f220000000800 */
[----:B-1----:R-:W-:Y:S01]  /*92d0*/  F2FP.F16.F32.PACK_AB R42, R73, R74 ;  /* 0x0000004a492a723e */ /* 0x002fe200000000ff */
[--C-:B------:R-:W-:Y:S01]  /*92e0*/  FFMA.FTZ R136, R133, R37, -R0.reuse ;  /* 0x0000002585887223 */ /* 0x100fe20000010800 */
[----:B--2---:R-:W-:Y:S01]  /*92f0*/  F2FP.F16.F32.PACK_AB R43, R72, R75 ;  /* 0x0000004b482b723e */ /* 0x004fe200000000ff */
[-CC-:B------:R-:W-:Y:S01]  /*9300*/  FFMA.FTZ R123, R123, R37.reuse, -R0.reuse ;  /* 0x000000257b7b7223 */ /* 0x180fe20000010800 */
[----:B------:R-:W-:Y:S01]  /*9310*/  FFMA.FTZ R57, R57, R37, -R0 ;  /* 0x0000002539397223 */ /* 0x000fe20000010800 */
[----:B---3--:R-:W-:Y:S01]  /*9320*/  F2FP.F16.F32.PACK_AB R40, R70, R71 ;  /* 0x000000474628723e */ /* 0x008fe200000000ff */
[----:B------:R-:W-:Y:S01]  /*9330*/  LDSM.16.MT88.4 R92, [R144+0x9800] ;  /* 0x00980000905c783b */ /* 0x000fe20000004200 */
[----:B----4-:R-:W-:-:S07]  /*9340*/  F2FP.F16.F32.PACK_AB R41, R68, R69 ;  /* 0x000000454429723e */ /* 0x010fce00000000ff */
[C---:B------:R-:W-:Y:S08]  /*9350*/  HMMA.16816.F32 R4, R40.reuse, R44, R4 ;  /* 0x0000002c2804723c */ /* 0x040ff00000001804 */
[C---:B------:R-:W-:Y:S01]  /*9360*/  HMMA.16816.F32 R8, R40.reuse, R46, R8 ;  /* 0x0000002e2808723c */ /* 0x040fe20000001808 */
[----:B------:R-:W1:Y:S01]  /*9370*/  LDSM.16.MT88.4 R44, [R102+0x6800] ;  /* 0x00680000662c783b */ /* 0x000e620000004200 */
[-C--:B------:R-:W-:Y:S01]  /*9380*/  FFMA.FTZ R78, R219, R37.reuse, -R110 ;  /* 0x00000025db4e7223 */ /* 0x080fe2000001086e */
[-CC-:B------:R-:W-:Y:S01]  /*9390*/  FFMA.FTZ R79, R205, R37.reuse, -R0.reuse ;  /* 0x00000025cd4f7223 */ /* 0x180fe20000010800 */
[-CC-:B------:R-:W-:Y:S01]  /*93a0*/  FFMA.FTZ R77, R209, R37.reuse, -R0.reuse ;  /* 0x00000025d14d7223 */ /* 0x180fe20000010800 */
[----:B------:R-:W-:Y:S01]  /*93b0*/  FFMA.FTZ R76, R207, R37, -R0 ;  /* 0x00000025cf4c7223 */ /* 0x000fe20000010800 */
[----:B------:R-:W-:Y:S04]  /*93c0*/  MUFU.EX2 R83, R83 ;  /* 0x0000005300537308 */ /* 0x000fe80000000800 */
[----:B------:R-:W2:Y:S04]  /*93d0*/  MUFU.EX2 R82, R82 ;  /* 0x0000005200527308 */ /* 0x000ea80000000800 */
[----:B------:R-:W-:Y:S04]  /*93e0*/  MUFU.EX2 R81, R81 ;  /* 0x0000005100517308 */ /* 0x000fe80000000800 */
[----:B------:R-:W3:Y:S01]  /*93f0*/  MUFU.EX2 R78, R78 ;  /* 0x0000004e004e7308 */ /* 0x000ee20000000800 */
[C---:B-1----:R-:W-:Y:S08]  /*9400*/  HMMA.16816.F32 R28, R40.reuse, R44, R28 ;  /* 0x0000002c281c723c */ /* 0x042ff0000000181c */
[C---:B------:R-:W-:Y:S01]  /*9410*/  HMMA.16816.F32 R32, R40.reuse, R46, R32 ;  /* 0x0000002e2820723c */ /* 0x040fe20000001820 */
[----:B------:R-:W1:Y:S01]  /*9420*/  LDSM.16.MT88.4 R44, [R144+0x7000] ;  /* 0x00700000902c783b */ /* 0x000e620000004200 */
        /* <DEDUP_REMOVED lines=41> */
[----:B------:R-:W-:-:S06]  /*96c0*/  FFMA.FTZ R169, R173, R37, -R0 ;  /* 0x00000025ada97223 */ /* 0x000fcc0000010800 */
[C---:B------:R-:W-:Y:S08]  /*96d0*/  HMMA.16816.F32 R12, R40.reuse, R48, R12 ;  /* 0x00000030280c723c */ /* 0x040ff0000000180c */
        /* <DEDUP_REMOVED lines=25> */
[----:B------:R-:W-:Y:S01]  /*9870*/  FFMA.FTZ R85, R176, R118, R139 ;  /* 0x00000076b0557223 */ /* 0x000fe2000001008b */
[----:B------:R-:W-:-:S02]  /*9880*/  FFMA.FTZ R118, R63, R37, -R110 ;  /* 0x000000253f767223 */ /* 0x000fc4000001086e */
[----:B------:R-:W-:Y:S03]  /*9890*/  LDSM.16.MT88.4 R60, [R144+0x8800] ;  /* 0x00880000903c783b */ /* 0x000fe60000004200 */
        /* <DEDUP_REMOVED lines=9> */
[-CC-:B------:R-:W-:Y:S01]  /*9930*/  FFMA.FTZ R125, R135, R37.reuse, -R110.reuse ;  /* 0x00000025877d7223 */ /* 0x180fe2000001086e */
[----:B------:R-:W-:Y:S01]  /*9940*/  FFMA.FTZ R135, R137, R37, -R110 ;  /* 0x0000002589877223 */ /* 0x000fe2000001086e */
        /* <DEDUP_REMOVED lines=150> */
[----:B------:R-:W-:Y:S01]  /*a2b0*/  IMAD.MOV.U32 R6, RZ, RZ, R108 ;  /* 0x000000ffff067224 */ /* 0x000fe200078e006c */
[----:B------:R-:W-:-:S03]  /*a2c0*/  NOP ;  /* 0x0000000000007918 */ /* 0x000fc60000000000 */
[----:B------:R-:W-:-:S15]  /*a2d0*/  @P0 BRA `(.L_x_13855) ;  /* 0x0000000000040947 */ /* 0x000fde0003800000 */
.L_x_13846:
[----:B------:R-:W-:-:S07]  /*a2e0*/  IADD3 R174, PT, PT, R6, -0x1, RZ ;  /* 0xffffffff06ae7810 */ /* 0x000fce0007ffe0ff */
.L_x_13855:
[----:B------:R-:W-:Y:S05]  /*a2f0*/  BSYNC B2 ;  /* 0x0000000000027941 */ /* 0x000fea0003800000 */
.L_x_13845:
[----:B------:R-:W-:-:S13]  /*a300*/  ISETP.GE.AND P0, PT, R174, R155, PT ;  /* 0x0000009bae00720c */ /* 0x000fda0003f06270 */
[----:B------:R-:W-:Y:S05]  /*a310*/  @!P0 BRA `(.L_x_13856) ;  /* 0x0000004400048947 */ /* 0x000fea0003800000 */
[----:B------:R-:W-:Y:S01]  /*a320*/  IMAD.SHL.U32 R4, R174, 0x80, RZ ;  /* 0x00000080ae047824 */ /* 0x000fe200078e00ff */
[----:B------:R-:W-:Y:S01]  /*a330*/  ISETP.NE.U32.AND P2, PT, R128, RZ, PT ;  /* 0x000000ff8000720c */ /* 0x000fe20003f45070 */
[C---:B------:R-:W-:Y:S01]  /*a340*/  IMAD.SHL.U32 R169, R38.reuse, 0x20, RZ ;  /* 0x0000002026a97824 */ /* 0x040fe200078e00ff */
[----:B------:R-:W-:Y:S01]  /*a350*/  SHF.L.U64.HI R172, R38, 0x5, R39 ;  /* 0x0000000526ac7819 */ /* 0x000fe20000010227 */
[----:B------:R-:W-:Y:S01]  /*a360*/  IMAD.MOV.U32 R101, RZ, RZ, R0 ;  /* 0x000000ffff657224 */ /* 0x000fe200078e0000 */
[----:B------:R-:W-:Y:S01]  /*a370*/  ISETP.NE.AND.EX P2, PT, R129, RZ, PT, P2 ;  /* 0x000000ff8100720c */ /* 0x000fe20003f45320 */
[----:B------:R-:W-:Y:S01]  /*a380*/  VIADD R174, R174, 0x1 ;  /* 0x00000001aeae7836 */ /* 0x000fe20000000000 */
[----:B------:R-:W-:Y:S02]  /*a390*/  MOV R100, R36 ;  /* 0x0000002400647202 */ /* 0x000fe40000000f00 */
[C---:B------:R-:W-:Y:S02]  /*a3a0*/  LOP3.LUT R175, R4.reuse, 0x40, R131, 0xfe, !PT ;  /* 0x0000004004af7812 */ /* 0x040fe400078efe83 */
[----:B------:R-:W-:-:S07]  /*a3b0*/  IADD3 R173, PT, PT, R4, 0x80, RZ ;  /* 0x0000008004ad7810 */ /* 0x000fce0007ffe0ff */
.L_x_13863:
        /* <DEDUP_REMOVED lines=78> */
.L_x_13858:
[----:B------:R-:W-:Y:S05]  /*a8a0*/  BSYNC.RECONVERGENT B0 ;  /* 0x0000000000007941 */ /* 0x000fea0003800200 */
.L_x_13857:
        /* <DEDUP_REMOVED lines=92> */
[----:B------:R-:W1:Y:S05]  /*ae70*/  LDSM.16.M88.4 R104, [R142+0x3000] ;  /* 0x003000008e68783b */ /* 0x000e6a0000000200 */
[----:B------:R-:W4:Y:S02]  /*ae80*/  LDSM.16.M88.4 R108, [R142+0x3800] ;  /* 0x003800008e6c783b */ /* 0x000f240000000200 */
        /* <DEDUP_REMOVED lines=23> */
[----:B------:R-:W2:Y:S05]  /*b000*/  LDSM.16.M88.4 R108, [R141+0x3000] ;  /* 0x003000008d6c783b */ /* 0x000eaa0000000200 */
[----:B------:R-:W4:Y:S02]  /*b010*/  LDSM.16.M88.4 R112, [R141+0x3800] ;  /* 0x003800008d70783b */ /* 0x000f240000000200 */
        /* <DEDUP_REMOVED lines=98> */
.L_x_13862:
[----:B------:R-:W-:Y:S05]  /*b640*/  BSYNC.RECONVERGENT B0 ;  /* 0x0000000000007941 */ /* 0x000fea0003800200 */
.L_x_13861:
        /* <DEDUP_REMOVED lines=27> */
.L_x_13860:
[----:B------:R-:W-:Y:S05]  /*b800*/  BSYNC.RECONVERGENT B1 ;  /* 0x0000000000017941 */ /* 0x000fea0003800200 */
.L_x_13859:
        /* <DEDUP_REMOVED lines=754> */
.L_x_13856:
        /* <DEDUP_REMOVED lines=10> */
.L_x_13871:
[----:B------:R-:W2:Y:S01]  /*e7d0*/  MUFU.RCP R8, R5 ;  /* 0x0000000500087308 */ /* 0x000ea20000001000 */
[----:B----4-:R-:W-:Y:S01]  /*e7e0*/  FADD.FTZ R4, R9, R10 ;  /* 0x0000000a09047221 */ /* 0x010fe20000010000 */
[C---:B------:R-:W-:Y:S01]  /*e7f0*/  SHF.L.U32 R7, R161.reuse, 0x1, RZ ;  /* 0x00000001a1077819 */ /* 0x040fe200000006ff */
[----:B------:R-:W-:Y:S01]  /*e800*/  BAR.SYNC.DEFER_BLOCKING 0x0 ;  /* 0x0000000000007b1d */ /* 0x000fe20000010000 */
[----:B------:R-:W-:Y:S02]  /*e810*/  SHF.L.U32 R6, R161, 0x4, RZ ;  /* 0x00000004a1067819 */ /* 0x000fe400000006ff */
[----:B------:R-:W-:Y:S02]  /*e820*/  FSETP.NE.FTZ.AND P1, PT, R5, RZ, PT ;  /* 0x000000ff0500720b */ /* 0x000fe40003f35000 */
[----:B---3--:R-:W-:Y:S01]  /*e830*/  SHF.L.U32 R9, R161, 0x5, RZ ;  /* 0x00000005a1097819 */ /* 0x008fe200000006ff */
[----:B------:R-:W3:Y:S01]  /*e840*/  MUFU.RCP R11, R4 ;  /* 0x00000004000b7308 */ /* 0x000ee20000001000 */
[----:B------:R-:W-:-:S02]  /*e850*/  LOP3.LUT R12, R7, 0x6, RZ, 0xc0, !PT ;  /* 0x00000006070c7812 */ /* 0x000fc400078ec0ff */
        /* <DEDUP_REMOVED lines=31> */
[C---:B------:R-:W-:Y:S01]  /*ea50*/  IADD3 R13, PT, PT, R9.reuse, 0x80, RZ ;  /* 0x00000080090d7810 */ /* 0x040fe20007ffe0ff */
[----:B------:R-:W-:Y:S01]  /*ea60*/  @P4 VIADD R13, R9, 0xffffff80 ;  /* 0xffffff80090d4836 */ /* 0x000fe20000000000 */
        /* <DEDUP_REMOVED lines=46> */
[----:B------:R-:W-:Y:S01]  /*ed50*/  LOP3.LUT R7, R6, 0x10, RZ, 0xc0, !PT ;  /* 0x0000001006077812 */ /* 0x000fe200078ec0ff */
[----:B------:R-:W-:Y:S01]  /*ed60*/  VIADD R6, R154, 0x10 ;  /* 0x000000109a067836 */ /* 0x000fe20000000000 */
[----:B------:R-:W-:Y:S02]  /*ed70*/  LOP3.LUT R10, R10, 0x38, R35, 0x78, !PT ;  /* 0x000000380a0a7812 */ /* 0x000fe400078e7823 */
[----:B----4-:R-:W-:Y:S01]  /*ed80*/  IADD3 R8, PT, PT, R154, 0x8, RZ ;  /* 0x000000089a087810 */ /* 0x010fe20007ffe0ff */
[----:B-1----:R-:W-:Y:S01]  /*ed90*/  @P1 FMUL.FTZ R44, R44, 0.69314718246459960938 ;  /* 0x3f3172182c2c1820 */ /* 0x002fe20000410000 */
[----:B------:R-:W-:Y:S02]  /*eda0*/  LEA R7, R10, R7, 0x2 ;  /* 0x000000070a077211 */ /* 0x000fe400078e10ff */
[----:B------:R-:W-:-:S02]  /*edb0*/  LOP3.LUT R35, R35, 0x30, RZ, 0xc0, !PT ;  /* 0x0000003023237812 */ /* 0x000fc400078ec0ff */
[----:B------:R-:W-:Y:S01]  /*edc0*/  IADD3 R150, PT, PT, R150, R7, RZ ;  /* 0x0000000796967210 */ /* 0x000fe20007ffe0ff */
[----:B------:R-:W-:Y:S01]  /*edd0*/  BAR.SYNC.DEFER_BLOCKING 0x0 ;  /* 0x0000000000007b1d */ /* 0x000fe20000010000 */
[-C--:B------:R-:W-:Y:S02]  /*ede0*/  ISETP.GE.AND P4, PT, R8, R151.reuse, PT ;  /* 0x000000970800720c */ /* 0x080fe40003f86270 */
[----:B------:R-:W-:Y:S02]  /*edf0*/  ISETP.GE.AND P3, PT, R6, R151, PT ;  /* 0x000000970600720c */ /* 0x000fe40003f66270 */
[----:B------:R-:W-:Y:S02]  /*ee00*/  LOP3.LUT R39, R34, 0xffc, RZ, 0xc0, !PT ;  /* 0x00000ffc22277812 */ /* 0x000fe400078ec0ff */
[----:B------:R-:W-:Y:S02]  /*ee10*/  SHF.R.U32.HI R2, RZ, 0x2, R161 ;  /* 0x00000002ff027819 */ /* 0x000fe400000116a1 */
[----:B------:R-:W-:Y:S01]  /*ee20*/  MOV R3, 0xff800000 ;  /* 0xff80000000037802 */ /* 0x000fe20000000f00 */
[----:B-----5:R-:W-:Y:S01]  /*ee30*/  @P1 FFMA.FTZ R3, R37, R36, R44 ;  /* 0x0000002425031223 */ /* 0x020fe2000001002c */
[----:B------:R-:W-:-:S02]  /*ee40*/  LOP3.LUT R2, R35, 0x7, R2, 0xf8, !PT ;  /* 0x0000000723027812 */ /* 0x000fc400078ef802 */
        /* <DEDUP_REMOVED lines=29> */
.L_x_13866:
[----:B------:R-:W-:Y:S05]  /*f020*/  BSYNC.RECONVERGENT B0 ;  /* 0x0000000000007941 */ /* 0x000fea0003800200 */
.L_x_13865:
        /* <DEDUP_REMOVED lines=21> */
[----:B--2---:R-:W-:Y:S05]  /*f180*/  @P6 RET.REL.NODEC R160 `(_ZN5flash24flash_fwd_splitkv_kernelI23Flash_fwd_kernel_traitsILi64ELi64ELi128ELi4ELb0ELb0EN7cutlass6half_tE19Flash_kernel_traitsILi64ELi64ELi128ELi4ES3_EELb0ELb1ELb0ELb0ELb1ELb0ELb1ELb0EEEvNS_16Flash_fwd_paramsE) ;  /* 0xffffff0ca09c6950 */ /* 0x004fea0003c3ffff */
[----:B------:R-:W-:Y:S01]  /*f190*/  MOV R161, 0x0 ;  /* 0x0000000000a17802 */ /* 0x000fe20000000f00 */
[----:B------:R1:W-:Y:S03]  /*f1a0*/  ST.E.128 desc[UR4][R40.64+0x3800], R32 ;  /* 0x0038002028007985 */ /* 0x0003e6000c101d04 */
[----:B-1----:R-:W-:Y:S05]  /*f1b0*/  RET.REL.NODEC R160 `(_ZN5flash24flash_fwd_splitkv_kernelI23Flash_fwd_kernel_traitsILi64ELi64ELi128ELi4ELb0ELb0EN7cutlass6half_tE19Flash_kernel_traitsILi64ELi64ELi128ELi4ES3_EELb0ELb1ELb0ELb0ELb1ELb0ELb1ELb0EEEvNS_16Flash_fwd_paramsE) ;  /* 0xffffff0ca0907950 */ /* 0x002fea0003c3ffff */
.L_x_13864:
[----:B------:R-:W-:Y:S01]  /*f1c0*/  MOV R7, 0x2 ;  /* 0x0000000200077802 */ /* 0x000fe20000000f00 */
[----:B------:R-:W-:Y:S01]  /*f1d0*/  IMAD.MOV.U32 R4, RZ, RZ, 0x1f ;  /* 0x0000001fff047424 */ /* 0x000fe200078e00ff */
[----:B------:R-:W-:-:S07]  /*f1e0*/  MOV R6, 0xffffffff ;  /* 0xffffffff00067802 */ /* 0x000fce0000000f00 */
[----:B-1---5:R-:W-:Y:S05]  /*f1f0*/  WARPSYNC.COLLECTIVE R6, `(.L_x_13867) ;  /* 0x0000000006087348 */ /* 0x022fea0003c00000 */
[----:B------:R2:W3:Y:S02]  /*f200*/  SHFL.BFLY P0, R10, R176, R7, R4 ;  /* 0x0c000007b00a7389 */ /* 0x0004e40000000004 */
[----:B-123-5:R-:W-:Y:S05]  /*f210*/  ENDCOLLECTIVE ;  /* 0x000000000000791b */ /* 0x02efea0003800000 */
.L_x_13867:
[----:B------:R-:W-:Y:S02]  /*f220*/  IMAD.MOV.U32 R5, RZ, RZ, R10 ;  /* 0x000000ffff057224 */ /* 0x000fe400078e000a */
[----:B------:R-:W-:Y:S02]  /*f230*/  IMAD.MOV.U32 R7, RZ, RZ, 0x1 ;  /* 0x00000001ff077424 */ /* 0x000fe400078e00ff */
[----:B------:R-:W-:-:S05]  /*f240*/  FADD.FTZ R8, R5, R176 ;  /* 0x000000b005087221 */ /* 0x000fca0000010000 */
[----:B------:R-:W-:-:S07]  /*f250*/  MOV R176, R8 ;  /* 0x0000000800b07202 */ /* 0x000fce0000000f00 */
[----:B------:R-:W-:Y:S05]  /*f260*/  WARPSYNC.COLLECTIVE R6, `(.L_x_13868) ;  /* 0x0000000006087348 */ /* 0x000fea0003c00000 */
[----:B------:R1:W2:Y:S02]  /*f270*/  SHFL.BFLY P0, R10, R176, R7, R4 ;  /* 0x0c000007b00a7389 */ /* 0x0002a40000000004 */
[----:B-12---:R-:W-:Y:S05]  /*f280*/  ENDCOLLECTIVE ;  /* 0x000000000000791b */ /* 0x006fea0003800000 */
.L_x_13868:
[----:B------:R-:W-:Y:S01]  /*f290*/  MOV R176, R177 ;  /* 0x000000b100b07202 */ /* 0x000fe20000000f00 */
[----:B------:R-:W-:Y:S01]  /*f2a0*/  IMAD.MOV.U32 R7, RZ, RZ, 0x2 ;  /* 0x00000002ff077424 */ /* 0x000fe200078e00ff */
[----:B------:R-:W-:-:S07]  /*f2b0*/  MOV R5, R10 ;  /* 0x0000000a00057202 */ /* 0x000fce0000000f00 */
[----:B------:R-:W-:Y:S05]  /*f2c0*/  WARPSYNC.COLLECTIVE R6, `(.L_x_13869) ;  /* 0x0000000006087348 */ /* 0x000fea0003c00000 */
[----:B------:R1:W2:Y:S02]  /*f2d0*/  SHFL.BFLY P0, R10, R176, R7, R4 ;  /* 0x0c000007b00a7389 */ /* 0x0002a40000000004 */
[----:B-12---:R-:W-:Y:S05]  /*f2e0*/  ENDCOLLECTIVE ;  /* 0x000000000000791b */ /* 0x006fea0003800000 */
.L_x_13869:
[----:B------:R-:W-:Y:S01]  /*f2f0*/  FADD.FTZ R5, R8, R5 ;  /* 0x0000000508057221 */ /* 0x000fe20000010000 */
[----:B------:R-:W-:Y:S01]  /*f300*/  FADD.FTZ R9, R10, R177 ;  /* 0x000000b10a097221 */ /* 0x000fe20000010000 */
[----:B------:R-:W-:-:S04]  /*f310*/  MOV R7, 0x1 ;  /* 0x0000000100077802 */ /* 0x000fc80000000f00 */
[----:B------:R-:W-:-:S07]  /*f320*/  MOV R176, R9 ;  /* 0x0000000900b07202 */ /* 0x000fce0000000f00 */
[----:B------:R-:W-:Y:S05]  /*f330*/  WARPSYNC.COLLECTIVE R6, `(.L_x_13870) ;  /* 0x0000000006087348 */ /* 0x000fea0003c00000 */
[----:B------:R1:W2:Y:S02]  /*f340*/  SHFL.BFLY P0, R10, R176, R7, R4 ;  /* 0x0c000007b00a7389 */ /* 0x0002a40000000004 */
[----:B-12---:R-:W-:Y:S05]  /*f350*/  ENDCOLLECTIVE ;  /* 0x000000000000791b */ /* 0x006fea0003800000 */
.L_x_13870:
[----:B------:R-:W-:Y:S05]  /*f360*/  BRA `(.L_x_13871) ;  /* 0xfffffff400187947 */ /* 0x000fea000383ffff */
.L_x_13872:
        /* <DEDUP_REMOVED lines=9> */
.L_x_14830:


//--------------------- .text._ZN5flash24flash_fwd_splitkv_kernelI23Flash_fwd_kernel_traitsILi64ELi64ELi128ELi4ELb0ELb0EN7cutlass6half_tE19Flash_kernel_traitsILi64ELi64ELi128ELi4ES3_EELb0ELb1ELb0ELb0ELb1ELb1ELb1ELb0EEEvNS_16Flash_fwd_paramsE --------------------------
	.section	.text._ZN5flash24flash_fwd_splitkv_kernelI23Flash_fwd_kernel_traitsILi64ELi64ELi128ELi4ELb0ELb0EN7cutlass6half_tE19Flash_kernel_traitsILi64ELi64ELi128ELi4ES3_EELb0ELb1ELb0ELb0ELb1ELb1ELb1ELb0EEEvNS_16Flash_fwd_paramsE,"ax",@progbits
	.align	128
        .global         _ZN5flash24flash_fwd_splitkv_kernelI23Flash_fwd_kernel_traitsILi64ELi64ELi128ELi4ELb0ELb0EN7cutlass6half_tE19Flash_kernel_traitsILi64ELi64ELi128ELi4ES3_EELb0ELb1ELb0ELb0ELb1ELb1ELb1ELb0EEEvNS_16Flash_fwd_paramsE
        .type           _ZN5flash24flash_fwd_splitkv_kernelI23Flash_fwd_kernel_traitsILi64ELi64ELi128ELi4ELb0ELb0EN7cutlass6half_tE19Flash_kernel_traitsILi64ELi64ELi128ELi4ES3_EELb0ELb1ELb0ELb0ELb1ELb1ELb1ELb0EEEvNS_16Flash_fwd_paramsE,@function
        .size           _ZN5flash24flash_fwd_splitkv_kernelI23Flash_fwd_kernel_traitsILi64ELi64ELi128ELi4ELb0ELb0EN7cutlass6half_tE19Flash_kernel_traitsILi64ELi64ELi128ELi4ES3_EELb0ELb1ELb0ELb0ELb1ELb1ELb1ELb0EEEvNS_16Flash_fwd_paramsE,(.L_x_14831 - _ZN5flash24flash_fwd_splitkv_kernelI23Flash_fwd_kernel_traitsILi64ELi64ELi128ELi4ELb0ELb0EN7cutlass6half_tE19Flash_kernel_traitsILi64ELi64ELi128ELi4ES3_EELb0ELb1ELb0ELb0ELb1ELb1ELb1ELb0EEEvNS_16Flash_fwd_paramsE)
        .other          _ZN5flash24flash_fwd_splitkv_kernelI23Flash_fwd_kernel_traitsILi64ELi64ELi128ELi4ELb0ELb0EN7cutlass6half_tE19Flash_kernel_traitsILi64ELi64ELi128ELi4ES3_EELb0ELb1ELb0ELb0ELb1ELb1ELb1ELb0EEEvNS_16Flash_fwd_paramsE,@"STO_CUDA_ENTRY STV_DEFAULT"
_ZN5flash24flash_fwd_splitkv_kernelI23Flash_fwd_kernel_traitsILi64ELi64ELi128ELi4ELb0ELb0EN7cutlass6half_tE19Flash_kernel_traitsILi64ELi64ELi128ELi4ES3_EELb0ELb1ELb0ELb0ELb1ELb1ELb1ELb0EEEvNS_16Flash_fwd_paramsE:
.text._ZN5flash24flash_fwd_splitkv_kernelI23Flash_fwd_kernel_traitsILi64ELi64ELi128ELi4ELb0ELb0EN7cutlass6half_tE19Flash_kernel_traitsILi64ELi64ELi128ELi4ES3_EELb0ELb1ELb0ELb0ELb1ELb1ELb1ELb0EEEvNS_16Flash_fwd_paramsE:
        /* <DEDUP_REMOVED lines=29> */
[----:B-1----:R-:W-:Y:S05]  /*01d0*/  CALL.REL.NOINC `($_ZN5flash24flash_fwd_splitkv_kernelI23Flash_fwd_kernel_traitsILi64ELi64ELi128ELi4ELb0ELb0EN7cutlass6half_tE19Flash_kernel_traitsILi64ELi64ELi128ELi4ES3_EELb0ELb1ELb0ELb0ELb1ELb1ELb1ELb0EEEvNS_16Flash_fwd_paramsE$_ZN5flash30compute_attn_1rowblock_splitkvI23Flash_fwd_kernel_traitsILi64ELi64ELi128ELi4ELb0ELb0EN7cutlass6half_tE19Flash_kernel_traitsILi64ELi64ELi128ELi4ES3_EELb0ELb1ELb0ELb0ELb1ELb1ELb1ELb0ENS_16Flash_fwd_paramsEEEvRKT8_iiiii) ;  /* 0x0000000000087944 */ /* 0x002fea0003c00000 */
[----:B------:R-:W-:Y:S05]  /*01e0*/  BSYNC.RECONVERGENT B3 ;  /* 0x0000000000037941 */ /* 0x000fea0003800200 */
.L_x_13873:
[----:B------:R-:W-:Y:S05]  /*01f0*/  EXIT ;  /* 0x000000000000794d */ /* 0x000fea0003800000 */
        .type           $_ZN5flash24flash_fwd_splitkv_kernelI23Flash_fwd_kernel_traitsILi64ELi64ELi128ELi4ELb0ELb0EN7cutlass6half_tE19Flash_kernel_traitsILi64ELi64ELi128ELi4ES3_EELb0ELb1ELb0ELb0ELb1ELb1ELb1ELb0EEEvNS_16Flash_fwd_paramsE$_ZN5flash30compute_attn_1rowblock_splitkvI23Flash_fwd_kernel_traitsILi64ELi64ELi128ELi4ELb0ELb0EN7cutlass6half_tE19Flash_kernel_traitsILi64ELi64ELi128ELi4ES3_EELb0ELb1ELb0ELb0ELb1ELb1ELb1ELb0ENS_16Flash_fwd_paramsEEEvRKT8_iiiii,@function
        .size           $_ZN5flash24flash_fwd_splitkv_kernelI23Flash_fwd_kernel_traitsILi64ELi64ELi128ELi4ELb0ELb0EN7cutlass6half_tE19Flash_kernel_traitsILi64ELi64ELi128ELi4ES3_EELb0ELb1ELb0ELb0ELb1ELb1ELb1ELb0EEEvNS_16Flash_fwd_paramsE$_ZN5flash30compute_attn_1rowblock_splitkvI23Flash_fwd_kernel_traitsILi64ELi64ELi128ELi4ELb0ELb0EN7cutlass6half_tE19Flash_kernel_traitsILi64ELi64ELi128ELi4ES3_EELb0ELb1ELb0ELb0ELb1ELb1ELb1ELb0ENS_16Flash_fwd_paramsEEEvRKT8_iiiii,(.L_x_14831 - $_ZN5flash24flash_fwd_splitkv_kernelI23Flash_fwd_kernel_traitsILi64ELi64ELi128ELi4ELb0ELb0EN7cutlass6half_tE19Flash_kernel_traitsILi64ELi64ELi128ELi4ES3_EELb0ELb1ELb0ELb0ELb1ELb1ELb1ELb0EEEvNS_16Flash_fwd_paramsE$_ZN5flash30compute_attn_1rowblock_splitkvI23Flash_fwd_kernel_traitsILi64ELi64ELi128ELi4ELb0ELb0EN7cutlass6half_tE19Flash_kernel_traitsILi64ELi64ELi128ELi4ES3_EELb0ELb1ELb0ELb0ELb1ELb1ELb1ELb0ENS_16Flash_fwd_paramsEEEvRKT8_iiiii)
$_ZN5flash24flash_fwd_splitkv_kernelI23Flash_fwd_kernel_traitsILi64ELi64ELi128ELi4ELb0ELb0EN7cutlass6half_tE19Flash_kernel_traitsILi64ELi64ELi128ELi4ES3_EELb0ELb1ELb0ELb0ELb1ELb1ELb1ELb0EEEvNS_16Flash_fwd_paramsE$_ZN5flash30compute_attn_1rowblock_splitkvI23Flash_fwd_kernel_traitsILi64ELi64ELi128ELi4ELb0ELb0EN7cutlass6half_tE19Flash_kernel_traitsILi64ELi64ELi128ELi4ES3_EELb0ELb1ELb0ELb0ELb1ELb1ELb1ELb0ENS_16Flash_fwd_paramsEEEvRKT8_iiiii:
        /* <DEDUP_REMOVED lines=39> */
.L_x_13875:
[----:B------:R-:W-:Y:S05]  /*0470*/  BSYNC.RECONVERGENT B0 ;  /* 0x0000000000007941 */ /* 0x000fea0003800200 */
.L_x_13874:
[----:B------:R-:W-:Y:S04]  /*0480*/  BSSY.RECONVERGENT B0, `(.L_x_13876) ;  /* 0x0000007000007945 */ /* 0x000fe80003800200 */
[----:B------:R-:W-:Y:S05]  /*0490*/  @!P3 BRA `(.L_x_13877) ;  /* 0x000000000014b947 */ /* 0x000fea0003800000 */
[----:B------:R-:W4:Y:S02]  /*04a0*/  LD.E.U8 R5, desc[UR4][R2.64+0x1b2] ;  /* 0x0001b20402057980 */ /* 0x000f24000c101100 */
[----:B----4-:R-:W-:-:S13]  /*04b0*/  ISETP.NE.AND P1, PT, R5, RZ, PT ;  /* 0x000000ff0500720c */ /* 0x010fda0003f25270 */
[----:B------:R-:W4:Y:S02]  /*04c0*/  @P1 LD.E R5, desc[UR4][R18.64+0x4] ;  /* 0x0000040412051980 */ /* 0x000f24000c101900 */
[----:B----45:R-:W-:-:S06]  /*04d0*/  @P1 IADD3 R6, PT, PT, R5, -R14, RZ ;  /* 0x8000000e05061210 */ /* 0x030fcc0007ffe0ff */
[----:B------:R4:W5:Y:S02]  /*04e0*/  @!P1 LD.E R6, desc[UR4][R18.64] ;  /* 0x0000000412069980 */ /* 0x000964000c101900 */
.L_x_13877:
[----:B------:R-:W-:Y:S05]  /*04f0*/  BSYNC.RECONVERGENT B0 ;  /* 0x0000000000007941 */ /* 0x000fea0003800200 */
.L_x_13876:
        /* <DEDUP_REMOVED lines=8> */
.L_x_13879:
[----:B------:R-:W5:Y:S01]  /*0580*/  LD.E.64 R16, desc[UR4][R2.64+0x108] ;  /* 0x0001080402107980 */ /* 0x000f62000c101b00 */
[----:B------:R-:W-:Y:S01]  /*0590*/  BSSY.RECONVERGENT B0, `(.L_x_13881) ;  /* 0x0000006000007945 */ /* 0x000fe20003800200 */
[----:B-1----:R-:W-:Y:S01]  /*05a0*/  IMAD.MOV.U32 R23, RZ, RZ, RZ ;  /* 0x000000ffff177224 */ /* 0x002fe200078e00ff */
[----:B-----5:R-:W-:-:S04]  /*05b0*/  ISETP.NE.U32.AND P0, PT, R16, RZ, PT ;  /* 0x000000ff1000720c */ /* 0x020fc80003f05070 */
[----:B------:R-:W-:-:S13]  /*05c0*/  ISETP.NE.AND.EX P0, PT, R17, RZ, PT, P0 ;  /* 0x000000ff1100720c */ /* 0x000fda0003f05300 */
[----:B------:R-:W-:Y:S05]  /*05d0*/  @!P0 BRA `(.L_x_13882) ;  /* 0x0000000000048947 */ /* 0x000fea0003800000 */
[----:B------:R1:W5:Y:S02]  /*05e0*/  LD.E R23, desc[UR4][R2.64+0xbc] ;  /* 0x0000bc0402177980 */ /* 0x000364000c101900 */
.L_x_13882:
[----:B------:R-:W-:Y:S05]  /*05f0*/  BSYNC.RECONVERGENT B0 ;  /* 0x0000000000007941 */ /* 0x000fea0003800200 */
.L_x_13881:
[----:B-----5:R-:W-:Y:S02]  /*0600*/  IADD3 R23, PT, PT, R23, R6, -R13 ;  /* 0x0000000617177210 */ /* 0x020fe40007ffe80d */
.L_x_13880:
[----:B------:R-:W-:Y:S05]  /*0610*/  BSYNC.RECONVERGENT B1 ;  /* 0x0000000000017941 */ /* 0x000fea0003800200 */
.L_x_13878:
[----:B------:R-:W-:Y:S01]  /*0620*/  IMAD.SHL.U32 R170, R29, 0x40, RZ ;  /* 0x000000401daa7824 */ /* 0x000fe200078e00ff */
[----:B------:R-:W-:Y:S01]  /*0630*/  MOV R6, R168 ;  /* 0x000000a800067202 */ /* 0x000fe20000000f00 */
[----:B------:R-:W-:-:S03]  /*0640*/  IMAD.MOV.U32 R7, RZ, RZ, 0x0 ;  /* 0x00000000ff077424 */ /* 0x000fc600078e00ff */
[----:B------:R-:W-:-:S13]  /*0650*/  ISETP.GT.AND P0, PT, R79, R170, PT ;  /* 0x000000aa4f00720c */ /* 0x000fda0003f04270 */
[----:B-1234-:R-:W-:Y:S05]  /*0660*/  @!P0 RET.REL.NODEC R6 `(_ZN5flash24flash_fwd_splitkv_kernelI23Flash_fwd_kernel_traitsILi64ELi64ELi128ELi4ELb0ELb0EN7cutlass6half_tE19Flash_kernel_traitsILi64ELi64ELi128ELi4ES3_EELb0ELb1ELb0ELb0ELb1ELb1ELb1ELb0EEEvNS_16Flash_fwd_paramsE) ;  /* 0xfffffff806648950 */ /* 0x01efea0003c3ffff */
        /* <DEDUP_REMOVED lines=32> */
[----:B----4-:R-:W-:Y:S02]  /*0870*/  IADD3 R9, PT, PT, R10, 0x40, R9 ;  /* 0x000000400a097810 */ /* 0x010fe40007ffe009 */
[----:B------:R-:W-:Y:S02]  /*0880*/  IADD3 R6, PT, PT, -R6, R170, R23 ;  /* 0x000000aa06067210 */ /* 0x000fe40007ffe117 */
        /* <DEDUP_REMOVED lines=86> */
[----:B-1----:R-:W-:Y:S05]  /*0df0*/  @P0 RET.REL.NODEC R168 `(_ZN5flash24flash_fwd_splitkv_kernelI23Flash_fwd_kernel_traitsILi64ELi64ELi128ELi4ELb0ELb0EN7cutlass6half_tE19Flash_kernel_traitsILi64ELi64ELi128ELi4ES3_EELb0ELb1ELb0ELb0ELb1ELb1ELb1ELb0EEEvNS_16Flash_fwd_paramsE) ;  /* 0xfffffff0a8800950 */ /* 0x002fea0003c3ffff */
[----:B------:R-:W-:Y:S02]  /*0e00*/  MOV R3, 0xff800000 ;  /* 0xff80000000037802 */ /* 0x000fe40000000f00 */
[----:B------:R-:W-:-:S03]  /*0e10*/  MOV R169, 0x0 ;  /* 0x0000000000a97802 */ /* 0x000fc60000000f00 */
[----:B------:R1:W-:Y:S02]  /*0e20*/  ST.E desc[UR4][R8.64+0xe0], R3 ;  /* 0x0000e00308007985 */ /* 0x0003e4000c101904 */
[----:B-1----:R-:W-:Y:S05]  /*0e30*/  RET.REL.NODEC R168 `(_ZN5flash24flash_fwd_splitkv_kernelI23Flash_fwd_kernel_traitsILi64ELi64ELi128ELi4ELb0ELb0EN7cutlass6half_tE19Flash_kernel_traitsILi64ELi64ELi128ELi4ES3_EELb0ELb1ELb0ELb0ELb1ELb1ELb1ELb0EEEvNS_16Flash_fwd_paramsE) ;  /* 0xfffffff0a8707950 */ /* 0x002fea0003c3ffff */
.L_x_13883:
        /* <DEDUP_REMOVED lines=82> */
[----:B--2---:R-:W-:Y:S01]  /*1360*/  SHF.R.S32.HI R7, RZ, 0x1f, R0 ;  /* 0x0000001fff077819 */ /* 0x004fe20000011400 */
[-C--:B---3--:R-:W-:Y:S02]  /*1370*/  IMAD R8, R15, R0.reuse, RZ ;  /* 0x000000000f087224 */ /* 0x088fe400078e02ff */
        /* <DEDUP_REMOVED lines=18> */
.L_x_13885:
        /* <DEDUP_REMOVED lines=27> */
[----:B------:R-:W-:Y:S02]  /*1650*/  @!P4 IMAD R0, R0, R160, R7 ;  /* 0x000000a00000c224 */ /* 0x000fe400078e0207 */
[----:B---3-5:R-:W-:-:S03]  /*1660*/  @!P4 IMAD R9, R21, R12, RZ ;  /* 0x0000000c1509c224 */ /* 0x028fc600078e02ff */
[----:B------:R-:W-:Y:S02]  /*1670*/  @!P4 IADD3 R25, PT, PT, R25, R0, RZ ;  /* 0x000000001919c210 */ /* 0x000fe40007ffe0ff */
[-C--:B------:R-:W-:Y:S02]  /*1680*/  @!P3 IADD3 R5, PT, PT, R5, -R4.reuse, RZ ;  /* 0x800000040505b210 */ /* 0x080fe40007ffe0ff */
[----:B------:R-:W-:Y:S01]  /*1690*/  @!P4 SHF.R.S32.HI R0, RZ, 0x1f, R12 ;  /* 0x0000001fff00c819 */ /* 0x000fe2000001140c */
[----:B------:R-:W-:Y:S01]  /*16a0*/  @P4 IMAD.IADD R7, R13, 0x1, R14 ;  /* 0x000000010d074824 */ /* 0x000fe200078e020e */
[----:B------:R-:W-:Y:S02]  /*16b0*/  ISETP.GE.U32.AND P5, PT, R5, R4, PT ;  /* 0x000000040500720c */ /* 0x000fe40003fa6070 */
[----:B------:R-:W-:Y:S01]  /*16c0*/  LOP3.LUT R4, R171, R6, RZ, 0x3c, !PT ;  /* 0x00000006ab047212 */ /* 0x000fe200078e3cff */
[C---:B------:R-:W-:Y:S02]  /*16d0*/  @!P4 IMAD R9, R20.reuse, R0, R9 ;  /* 0x000000001409c224 */ /* 0x040fe400078e0209 */
[----:B------:R-:W-:Y:S01]  /*16e0*/  @!P4 IMAD.WIDE.U32 R24, R20, R12, R24 ;  /* 0x0000000c1418c225 */ /* 0x000fe200078e0018 */
[----:B------:R-:W-:-:S03]  /*16f0*/  ISETP.GE.AND P2, PT, R4, RZ, PT ;  /* 0x000000ff0400720c */ /* 0x000fc60003f46270 */
[-C--:B------:R-:W-:Y:S02]  /*1700*/  @P4 IMAD R0, R161, R7.reuse, RZ ;  /* 0x00000007a1004224 */ /* 0x080fe400078e02ff */
[----:B------:R-:W-:Y:S01]  /*1710*/  @P4 IMAD.WIDE.U32 R20, R160, R7, RZ ;  /* 0x00000007a0144225 */ /* 0x000fe200078e00ff */
[----:B------:R-:W-:Y:S02]  /*1720*/  ISETP.NE.AND P1, PT, R6, RZ, PT ;  /* 0x000000ff0600720c */ /* 0x000fe40003f25270 */
[----:B------:R-:W-:Y:S01]  /*1730*/  @!P4 IADD3 R9, PT, PT, R25, R9, RZ ;  /* 0x000000091909c210 */ /* 0x000fe20007ffe0ff */
[----:B------:R-:W-:Y:S01]  /*1740*/  @!P4 IMAD.MOV.U32 R8, RZ, RZ, R24 ;  /* 0x000000ffff08c224 */ /* 0x000fe200078e0018 */
[----:B------:R-:W-:Y:S01]  /*1750*/  LEA R5, R100, 0xffffff80, 0x7 ;  /* 0xffffff8064057811 */ /* 0x000fe200078e38ff */
[----:B------:R-:W-:Y:S01]  /*1760*/  @!P3 VIADD R10, R10, 0x1 ;  /* 0x000000010a0ab836 */ /* 0x000fe20000000000 */
[----:B------:R-:W-:Y:S02]  /*1770*/  @P4 IADD3 R9, PT, PT, R21, R0, RZ ;  /* 0x0000000015094210 */ /* 0x000fe40007ffe0ff */
[----:B------:R-:W-:Y:S01]  /*1780*/  @P4 MOV R8, R20 ;  /* 0x0000001400084202 */ /* 0x000fe20000000f00 */
[----:B------:R-:W-:Y:S01]  /*1790*/  @!P4 IMAD R0, R39, R13, RZ ;  /* 0x0000000d2700c224 */ /* 0x000fe200078e02ff */
[----:B------:R-:W-:Y:S01]  /*17a0*/  @!P4 SHF.R.S32.HI R7, RZ, 0x1f, R13 ;  /* 0x0000001fff07c819 */ /* 0x000fe2000001140d */
[-C--:B------:R-:W-:Y:S01]  /*17b0*/  IMAD R4, R161, R5.reuse, RZ ;  /* 0x00000005a1047224 */ /* 0x080fe200078e02ff */
[----:B------:R-:W-:Y:S01]  /*17c0*/  SHF.R.S32.HI R15, RZ, 0x1f, R5 ;  /* 0x0000001fff0f7819 */ /* 0x000fe20000011405 */
[----:B------:R-:W-:Y:S01]  /*17d0*/  IMAD.WIDE.U32 R20, R160, R5, R8 ;  /* 0x00000005a0147225 */ /* 0x000fe200078e0008 */
[----:B------:R-:W-:-:S03]  /*17e0*/  @P5 IADD3 R10, PT, PT, R10, 0x1, RZ ;  /* 0x000000010a0a5810 */ /* 0x000fc60007ffe0ff */
[----:B------:R-:W-:Y:S02]  /*17f0*/  @!P4 IMAD R0, R7, R38, R0 ;  /* 0x000000260700c224 */ /* 0x000fe400078e0200 */
[----:B------:R-:W-:Y:S01]  /*1800*/  @!P4 IMAD.WIDE.U32 R8, R38, R13, RZ ;  /* 0x0000000d2608c225 */ /* 0x000fe200078e00ff */
[----:B------:R-:W-:-:S03]  /*1810*/  @!P4 SHF.R.S32.HI R7, RZ, 0x1f, R12 ;  /* 0x0000001fff07c819 */ /* 0x000fc6000001140c */
[----:B------:R-:W-:Y:S02]  /*1820*/  IMAD R4, R15, R160, R4 ;  /* 0x000000a00f047224 */ /* 0x000fe400078e0204 */
[----:B------:R-:W-:Y:S01]  /*1830*/  @!P2 IMAD.MOV R10, RZ, RZ, -R10 ;  /* 0x000000ffff0aa224 */ /* 0x000fe200078e0a0a */
[----:B------:R-:W-:Y:S02]  /*1840*/  @!P1 LOP3.LUT R10, RZ, R6, RZ, 0x33, !PT ;  /* 0x00000006ff0a9212 */ /* 0x000fe400078e33ff */
[----:B------:R-:W-:Y:S01]  /*1850*/  @!P4 IADD3 R25, PT, PT, R9, R0, RZ ;  /* 0x000000000919c210 */ /* 0x000fe20007ffe0ff */
[----:B----4-:R-:W-:Y:S01]  /*1860*/  @!P4 IMAD R0, R17, R12, RZ ;  /* 0x0000000c1100c224 */ /* 0x010fe200078e02ff */
[----:B------:R-:W-:Y:S01]  /*1870*/  @P4 IADD3 R13, PT, PT, R13, R14, RZ ;  /* 0x0000000e0d0d4210 */ /* 0x000fe20007ffe0ff */
[----:B------:R-:W-:Y:S01]  /*1880*/  @!P4 IMAD.MOV.U32 R24, RZ, RZ, R8 ;  /* 0x000000ffff18c224 */ /* 0x000fe200078e0008 */
        /* <DEDUP_REMOVED lines=8> */
[----:B------:R-:W-:-:S03]  /*1910*/  @!P4 IADD3 R7, PT, PT, R17, R7, RZ ;  /* 0x000000071107c210 */ /* 0x000fc60007ffe0ff */
[----:B------:R-:W-:Y:S01]  /*1920*/  IMAD R4, R18, R4, R9 ;  /* 0x0000000412047224 */ /* 0x000fe200078e0209 */
[----:B------:R-:W-:Y:S02]  /*1930*/  MOV R10, R20 ;  /* 0x00000014000a7202 */ /* 0x000fe40000000f00 */
[----:B------:R-:W-:Y:S01]  /*1940*/  @P4 IADD3 R7, PT, PT, R13, R0, RZ ;  /* 0x000000000d074210 */ /* 0x000fe20007ffe0ff */
[----:B------:R-:W-:Y:S01]  /*1950*/  IMAD.IADD R8, R21, 0x1, R4 ;  /* 0x0000000115087824 */ /* 0x000fe200078e0204 */
[----:B------:R-:W-:Y:S02]  /*1960*/  @P4 MOV R16, R12 ;  /* 0x0000000c00104202 */ /* 0x000fe40000000f00 */
.L_x_13886:
[----:B------:R-:W-:Y:S05]  /*1970*/  BSYNC.RECONVERGENT B0 ;  /* 0x0000000000007941 */ /* 0x000fea0003800200 */
.L_x_13884:
[----:B------:R-:W-:Y:S01]  /*1980*/  ISETP.NE.AND P4, PT, R11, -0x1, PT ;  /* 0xffffffff0b00780c */ /* 0x000fe20003f85270 */
[----:B------:R-:W2:Y:S04]  /*1990*/  LD.E.64 R30, desc[UR4][R2.64+0x30] ;  /* 0x00003004021e7980 */ /* 0x000ea8000c101b00 */
[----:B------:R-:W3:Y:S04]  /*19a0*/  LD.E.64 R26, desc[UR4][R2.64+0x8] ;  /* 0x00000804021a7980 */ /* 0x000ee8000c101b00 */
[----:B------:R-:W4:Y:S04]  /*19b0*/  LD.E.64 R20, desc[UR4][R2.64+0x48] ;  /* 0x0000480402147980 */ /* 0x000f28000c101b00 */
[----:B------:R-:W2:Y:S04]  /*19c0*/  @!P4 LD.E.64 R32, desc[UR4][R2.64+0x18] ;  /* 0x000018040220c980 */ /* 0x000ea8000c101b00 */
        /* <DEDUP_REMOVED lines=23> */
[-C--:B-----5:R-:W-:Y:S02]  /*1b40*/  IMAD R4, R15, R38.reuse, RZ ;  /* 0x000000260f047224 */ /* 0x0a0fe400078e02ff */
[----:B------:R-:W-:Y:S02]  /*1b50*/  IMAD.SHL.U32 R0, R169, 0x8, RZ ;  /* 0x00000008a9007824 */ /* 0x000fe400078e00ff */
[C---:B------:R-:W-:Y:S02]  /*1b60*/  IMAD R4, R5.reuse, R39, R4 ;  /* 0x0000002705047224 */ /* 0x040fe400078e0204 */
[----:B------:R-:W-:Y:S01]  /*1b70*/  IMAD.WIDE.U32 R18, R5, R38, RZ ;  /* 0x0000002605127225 */ /* 0x000fe200078e00ff */
[----:B------:R-:W-:-:S02]  /*1b80*/  LOP3.LUT R5, R0, 0x38, RZ, 0xc0, !PT ;  /* 0x0000003800057812 */ /* 0x000fc400078ec0ff */
[----:B------:R-:W-:Y:S01]  /*1b90*/  @P2 IADD3 R9, PT, PT, R9, 0x1, RZ ;  /* 0x0000000109092810 */ /* 0x000fe20007ffe0ff */
[----:B------:R-:W-:-:S03]  /*1ba0*/  IMAD.IADD R4, R19, 0x1, R4 ;  /* 0x0000000113047824 */ /* 0x000fc600078e0204 */
[----:B------:R-:W-:Y:S02]  /*1bb0*/  @!P1 IADD3 R9, PT, PT, -R9, RZ, RZ ;  /* 0x000000ff09099210 */ /* 0x000fe40007ffe1ff */
[----:B------:R-:W-:Y:S02]  /*1bc0*/  IADD3 R16, P2, P1, R18, R16, R5 ;  /* 0x0000001012107210 */ /* 0x000fe4000795e005 */
[----:B------:R-:W-:Y:S02]  /*1bd0*/  @!P3 LOP3.LUT R9, RZ, R6, RZ, 0x33, !PT ;  /* 0x00000006ff09b212 */ /* 0x000fe400078e33ff */
[----:B------:R-:W-:Y:S02]  /*1be0*/  IADD3.X R4, PT, PT, R4, R7, RZ, P2, P1 ;  /* 0x0000000704047210 */ /* 0x000fe400017e24ff */
[----:B------:R-:W-:Y:S01]  /*1bf0*/  SHF.R.S32.HI R18, RZ, 0x1f, R9 ;  /* 0x0000001fff127819 */ /* 0x000fe20000011409 */
[----:B------:R-:W-:-:S04]  /*1c00*/  IMAD R7, R35, R9, RZ ;  /* 0x0000000923077224 */ /* 0x000fc800078e02ff */
[----:B------:R-:W-:Y:S01]  /*1c10*/  IMAD R7, R18, R34, R7 ;  /* 0x0000002212077224 */ /* 0x000fe200078e0207 */
[----:B------:R-:W-:Y:S02]  /*1c20*/  IADD3 R18, P1, PT, R5, R10, RZ ;  /* 0x0000000a05127210 */ /* 0x000fe40007f3e0ff */
[----:B------:R-:W-:-:S03]  /*1c30*/  SHF.R.U32.HI R14, RZ, 0x3, R169 ;  /* 0x00000003ff0e7819 */ /* 0x000fc600000116a9 */
[----:B------:R-:W-:Y:S02]  /*1c40*/  IMAD.X R19, RZ, RZ, R8, P1 ;  /* 0x000000ffff137224 */ /* 0x000fe400008e0608 */
[----:B------:R-:W-:Y:S02]  /*1c50*/  IMAD R165, R161, R14, RZ ;  /* 0x0000000ea1a57224 */ /* 0x000fe400078e02ff */
[----:B------:R-:W-:Y:S01]  /*1c60*/  IMAD.IADD R159, R79, 0x1, -R170 ;  /* 0x000000014f9f7824 */ /* 0x000fe200078e0aaa */
[C---:B------:R-:W-:Y:S02]  /*1c70*/  IADD3 R8, PT, PT, R14.reuse, 0x20, RZ ;  /* 0x000000200e087810 */ /* 0x040fe40007ffe0ff */
[----:B------:R-:W-:Y:S01]  /*1c80*/  MOV R15, RZ ;  /* 0x000000ff000f7202 */ /* 0x000fe20000000f00 */
[----:B------:R-:W1:Y:S01]  /*1c90*/  S2UR UR6, SR_CgaCtaId ;  /* 0x00000000000679c3 */ /* 0x000e620000008800 */
[----:B------:R-:W-:Y:S01]  /*1ca0*/  ISETP.GE.AND P6, PT, R14, R159, PT ;  /* 0x0000009f0e00720c */ /* 0x000fe20003fc6270 */
[----:B------:R-:W-:Y:S01]  /*1cb0*/  IMAD.WIDE.U32 R28, R29, 0x40, R14 ;  /* 0x000000401d1c7825 */ /* 0x000fe200078e000e */
[----:B------:R-:W-:-:S03]  /*1cc0*/  UMOV UR7, 0x400 ;  /* 0x0000040000077882 */ /* 0x000fc60000000000 */
[----:B------:R-:W-:Y:S01]  /*1cd0*/  VIADD R22, R100, 0xffffffff ;  /* 0xffffffff64167836 */ /* 0x000fe20000000000 */
[----:B-1----:R-:W-:-:S06]  /*1ce0*/  ULEA UR6, UR6, UR7, 0x18 ;  /* 0x0000000706067291 */ /* 0x002fcc000f8ec0ff */
[----:B------:R-:W-:Y:S01]  /*1cf0*/  MOV R158, UR6 ;  /* 0x00000006009e7c02 */ /* 0x000fe20008000f00 */
[-C--:B--2---:R-:W-:Y:S02]  /*1d00*/  @!P4 IMAD R6, R33, R173.reuse, RZ ;  /* 0x000000ad2106c224 */ /* 0x084fe400078e02ff */
[----:B------:R-:W-:-:S04]  /*1d10*/  @!P4 IMAD.WIDE.U32 R36, R32, R173, RZ ;  /* 0x000000ad2024c225 */ /* 0x000fc800078e00ff */
[----:B------:R-:W-:-:S04]  /*1d20*/  IMAD.WIDE.U32 R32, R34, R9, RZ ;  /* 0x0000000922207225 */ /* 0x000fc800078e00ff */
[----:B------:R-:W-:Y:S01]  /*1d30*/  @P4 IMAD.WIDE.U32 R34, R30, R11, RZ ;  /* 0x0000000b1e224225 */ /* 0x000fe200078e00ff */
[----:B------:R-:W-:Y:S02]  /*1d40*/  @!P4 MOV R10, R36 ;  /* 0x00000024000ac202 */ /* 0x000fe40000000f00 */
[----:B------:R-:W-:Y:S02]  /*1d50*/  IADD3 R16, P2, PT, R16, R32, RZ ;  /* 0x0000002010107210 */ /* 0x000fe40007f5e0ff */
[----:B------:R-:W-:Y:S02]  /*1d60*/  @P4 MOV R10, R34 ;  /* 0x00000022000a4202 */ /* 0x000fe40000000f00 */
[----:B------:R-:W-:Y:S01]  /*1d70*/  IADD3 R7, PT, PT, R33, R7, RZ ;  /* 0x0000000721077210 */ /* 0x000fe20007ffe0ff */
[C---:B------:R-:W-:Y:S01]  /*1d80*/  IMAD.WIDE.U32 R32, R14.reuse, R160, R18 ;  /* 0x000000a00e207225 */ /* 0x040fe200078e0012 */
[----:B------:R-:W-:Y:S02]  /*1d90*/  IADD3 R18, P1, PT, R5, R10, RZ ;  /* 0x0000000a05127210 */ /* 0x000fe40007f3e0ff */
[----:B------:R-:W-:Y:S01]  /*1da0*/  IADD3 R10, PT, PT, R14, 0x10, RZ ;  /* 0x000000100e0a7810 */ /* 0x000fe20007ffe0ff */
[----:B------:R-:W-:-:S02]  /*1db0*/  @P4 IMAD R9, R31, R11, RZ ;  /* 0x0000000b1f094224 */ /* 0x000fc400078e02ff */
[----:B------:R-:W-:Y:S01]  /*1dc0*/  @!P4 IMAD.IADD R6, R37, 0x1, R6 ;  /* 0x000000012506c824 */ /* 0x000fe200078e0206 */
[----:B---3--:R-:W-:Y:S01]  /*1dd0*/  LEA R164, P3, R32, R26, 0x1 ;  /* 0x0000001a20a47211 */ /* 0x008fe200078608ff */
[----:B------:R-:W-:Y:S01]  /*1de0*/  @P4 IMAD.IADD R6, R35, 0x1, R9 ;  /* 0x0000000123064824 */ /* 0x000fe200078e0209 */
[----:B------:R-:W-:Y:S01]  /*1df0*/  ISETP.GE.AND P5, PT, R10, R159, PT ;  /* 0x0000009f0a00720c */ /* 0x000fe20003fa6270 */
[----:B------:R-:W-:Y:S02]  /*1e00*/  IMAD.IADD R165, R33, 0x1, R165 ;  /* 0x0000000121a57824 */ /* 0x000fe400078e02a5 */
[----:B------:R-:W-:Y:S01]  /*1e10*/  IMAD.X R19, RZ, RZ, R6, P1 ;  /* 0x000000ffff137224 */ /* 0x000fe200008e0606 */
[----:B------:R-:W-:Y:S02]  /*1e20*/  IADD3 R6, PT, PT, R14, 0x30, RZ ;  /* 0x000000300e067810 */ /* 0x000fe40007ffe0ff */
[----:B------:R-:W-:Y:S02]  /*1e30*/  LEA.HI.X R165, R32, R27, R165, 0x1, P3 ;  /* 0x0000001b20a57211 */ /* 0x000fe400018f0ca5 */
[----:B------:R-:W-:Y:S01]  /*1e40*/  ISETP.GE.AND P3, PT, R8, R159, PT ;  /* 0x0000009f0800720c */ /* 0x000fe20003f66270 */
[----:B----4-:R-:W-:Y:S01]  /*1e50*/  IMAD R5, R21, R171, RZ ;  /* 0x000000ab15057224 */ /* 0x010fe200078e02ff */
[----:B------:R-:W-:-:S02]  /*1e60*/  SHF.R.S32.HI R9, RZ, 0x1f, R171 ;  /* 0x0000001fff097819 */ /* 0x000fc400000114ab */
[----:B------:R-:W-:Y:S01]  /*1e70*/  ISETP.GE.AND P1, PT, R6, R159, PT ;  /* 0x0000009f0600720c */ /* 0x000fe20003f26270 */
[----:B------:R-:W-:Y:S02]  /*1e80*/  IMAD.X R17, R4, 0x1, R7, P2 ;  /* 0x0000000104117824 */ /* 0x000fe400010e0607 */
[----:B------:R-:W-:Y:S01]  /*1e90*/  IMAD R5, R20, R9, R5 ;  /* 0x0000000914057224 */ /* 0x000fe200078e0205 */
[----:B------:R-:W-:Y:S01]  /*1ea0*/  @!P5 IADD3 R4, P2, PT, R28, 0x10, RZ ;  /* 0x000000101c04d810 */ /* 0x000fe20007f5e0ff */
[----:B------:R-:W-:-:S04]  /*1eb0*/  IMAD.WIDE.U32 R20, R171, R20, R18 ;  /* 0x00000014ab147225 */ /* 0x000fc800078e0012 */
[C---:B------:R-:W-:Y:S01]  /*1ec0*/  @!P3 IADD3 R11, P4, PT, R28.reuse, 0x20, RZ ;  /* 0x000000201c0bb810 */ /* 0x040fe20007f9e0ff */
[----:B------:R-:W-:Y:S01]  /*1ed0*/  @!P5 IMAD.X R7, RZ, RZ, R29, P2 ;  /* 0x000000ffff07d224 */ /* 0x000fe200010e061d */
[----:B------:R-:W-:Y:S01]  /*1ee0*/  IADD3 R21, PT, PT, R21, R5, RZ ;  /* 0x0000000515157210 */ /* 0x000fe20007ffe0ff */
[----:B------:R-:W-:Y:S01]  /*1ef0*/  @!P6 IMAD R9, R29, R30, RZ ;  /* 0x0000001e1d09e224 */ /* 0x000fe200078e02ff */
[----:B------:R-:W-:Y:S01]  /*1f00*/  @!P5 MOV R32, R20 ;  /* 0x000000140020d202 */ /* 0x000fe20000000f00 */
[----:B------:R-:W-:Y:S01]  /*1f10*/  @!P5 IMAD R7, R7, R30, RZ ;  /* 0x0000001e0707d224 */ /* 0x000fe200078e02ff */
[C---:B------:R-:W-:Y:S01]  /*1f20*/  @!P1 IADD3 R18, P2, PT, R28.reuse, 0x30, RZ ;  /* 0x000000301c129810 */ /* 0x040fe20007f5e0ff */
[----:B------:R-:W-:Y:S01]  /*1f30*/  @!P5 IMAD.MOV.U32 R33, RZ, RZ, R21 ;  /* 0x000000ffff21d224 */ /* 0x000fe200078e0015 */
[----:B------:R-:W-:Y:S01]  /*1f40*/  @!P3 IADD3.X R15, PT, PT, RZ, R29, RZ, P4, !PT ;  /* 0x0000001dff0fb210 */ /* 0x000fe200027fe4ff */
[----:B------:R-:W-:Y:S01]  /*1f50*/  @!P6 IMAD R9, R28, R31, R9 ;  /* 0x0000001f1c09e224 */ /* 0x000fe200078e0209 */
[-C--:B------:R-:W-:Y:S01]  /*1f60*/  @!P3 MOV R34, R20.reuse ;  /* 0x000000140022b202 */ /* 0x080fe20000000f00 */
[----:B------:R-:W-:Y:S01]  /*1f70*/  @!P1 IMAD.X R5, RZ, RZ, R29, P2 ;  /* 0x000000ffff059224 */ /* 0x000fe200010e061d */
[----:B------:R-:W-:Y:S01]  /*1f80*/  @!P1 MOV R26, R20 ;  /* 0x00000014001a9202 */ /* 0x000fe20000000f00 */
[----:B------:R-:W-:-:S02]  /*1f90*/  @!P5 IMAD R7, R31, R4, R7 ;  /* 0x000000041f07d224 */ /* 0x000fc400078e0207 */
[----:B------:R-:W-:-:S04]  /*1fa0*/  @!P5 IMAD.WIDE.U32 R32, R30, R4, R32 ;  /* 0x000000041e20d225 */ /* 0x000fc800078e0020 */
[--C-:B------:R-:W-:Y:S02]  /*1fb0*/  @!P3 IMAD.MOV.U32 R35, RZ, RZ, R21.reuse ;  /* 0x000000ffff23b224 */ /* 0x100fe400078e0015 */
[----:B------:R-:W-:Y:S01]  /*1fc0*/  @!P6 IMAD.WIDE.U32 R28, R28, R30, R20 ;  /* 0x0000001e1c1ce225 */ /* 0x000fe200078e0014 */
[----:B------:R-:W-:-:S03]  /*1fd0*/  LOP3.LUT R20, R0, 0x1c0, RZ, 0xc0, !PT ;  /* 0x000001c000147812 */ /* 0x000fc600078ec0ff */
[----:B------:R-:W-:Y:S02]  /*1fe0*/  @!P3 IMAD R4, R15, R30, RZ ;  /* 0x0000001e0f04b224 */ /* 0x000fe400078e02ff */
[----:B------:R-:W-:Y:S01]  /*1ff0*/  @!P3 IMAD.WIDE.U32 R34, R30, R11, R34 ;  /* 0x0000000b1e22b225 */ /* 0x000fe200078e0022 */
[----:B------:R-:W-:-:S03]  /*2000*/  @!P5 LEA R36, P2, R32, R24, 0x1 ;  /* 0x000000182024d211 */ /* 0x000fc600078408ff */
[----:B------:R-:W-:Y:S01]  /*2010*/  @!P3 IMAD R4, R31, R11, R4 ;  /* 0x0000000b1f04b224 */ /* 0x000fe200078e0204 */
[----:B------:R-:W-:Y:S01]  /*2020*/  LOP3.LUT R11, R20, 0x38, R169, 0xf8, !PT ;  /* 0x00000038140b7812 */ /* 0x000fe200078ef8a9 */
[----:B------:R-:W-:Y:S02]  /*2030*/  @!P1 IMAD.MOV.U32 R27, RZ, RZ, R21 ;  /* 0x000000ffff1b9224 */ /* 0x000fe400078e0015 */
[----:B------:R-:W-:Y:S02]  /*2040*/  @!P1 IMAD R5, R5, R30, RZ ;  /* 0x0000001e05059224 */ /* 0x000fe400078e02ff */
[----:B------:R-:W-:Y:S01]  /*2050*/  @!P5 IMAD.IADD R7, R33, 0x1, R7 ;  /* 0x000000012107d824 */ /* 0x000fe200078e0207 */
[----:B------:R-:W-:Y:S01]  /*2060*/  @!P6 IADD3 R9, PT, PT, R29, R9, RZ ;  /* 0x000000091d09e210 */ /* 0x000fe20007ffe0ff */
[----:B------:R-:W-:Y:S01]  /*2070*/  @!P1 IMAD R5, R31, R18, R5 ;  /* 0x000000121f059224 */ /* 0x000fe200078e0205 */
[----:B------:R-:W-:Y:S01]  /*2080*/  @!P6 LEA R40, P4, R28, R24, 0x1 ;  /* 0x000000181c28e211 */ /* 0x000fe200078808ff */
[----:B------:R-:W-:Y:S01]  /*2090*/  @!P1 IMAD.WIDE.U32 R26, R30, R18, R26 ;  /* 0x000000121e1a9225 */ /* 0x000fe200078e001a */
[----:B------:R-:W-:-:S02]  /*20a0*/  LOP3.LUT R11, R11, 0x38, R0, 0x78, !PT ;  /* 0x000000380b0b7812 */ /* 0x000fc400078e7800 */
[-C--:B------:R-:W-:Y:S01]  /*20b0*/  @!P5 LEA.HI.X R37, R32, R25.reuse, R7, 0x1, P2 ;  /* 0x000000192025d211 */ /* 0x080fe200010f0c07 */
[----:B------:R-:W-:Y:S01]  /*20c0*/  @!P3 IMAD.IADD R7, R35, 0x1, R4 ;  /* 0x000000012307b824 */ /* 0x000fe200078e0204 */
[----:B------:R-:W-:Y:S02]  /*20d0*/  @!P6 LEA.HI.X R41, R28, R25, R9, 0x1, P4 ;  /* 0x000000191c29e211 */ /* 0x000fe400020f0c09 */
[----:B------:R-:W-:Y:S02]  /*20e0*/  LOP3.LUT R11, R11, 0x1e00, R0, 0xf8, !PT ;  /* 0x00001e000b0b7812 */ /* 0x000fe400078ef800 */
[-C--:B------:R-:W-:Y:S01]  /*20f0*/  @!P3 LEA R18, P4, R34, R24.reuse, 0x1 ;  /* 0x000000182212b211 */ /* 0x080fe200078808ff */
[----:B------:R-:W-:Y:S01]  /*2100*/  IMAD.SHL.U32 R20, R22, 0x80, RZ ;  /* 0x0000008016147824 */ /* 0x000fe200078e00ff */
[----:B------:R-:W-:Y:S02]  /*2110*/  @!P1 IADD3 R5, PT, PT, R27, R5, RZ ;  /* 0x000000051b059210 */ /* 0x000fe40007ffe0ff */
[----:B------:R-:W-:-:S02]  /*2120*/  @!P1 LEA R24, P2, R26, R24, 0x1 ;  /* 0x000000181a189211 */ /* 0x000fc400078408ff */
[----:B------:R-:W-:Y:S02]  /*2130*/  LEA R101, R11, R158, 0x1 ;  /* 0x0000009e0b657211 */ /* 0x000fe400078e08ff */
[-C--:B------:R-:W-:Y:S02]  /*2140*/  @!P3 LEA.HI.X R19, R34, R25.reuse, R7, 0x1, P4 ;  /* 0x000000192213b211 */ /* 0x080fe400020f0c07 */
[----:B------:R-:W-:Y:S01]  /*2150*/  @!P1 LEA.HI.X R25, R26, R25, R5, 0x1, P2 ;  /* 0x000000191a199211 */ /* 0x000fe200010f0c05 */
[----:B------:R-:W-:Y:S01]  /*2160*/  IMAD.IADD R5, R23, 0x1, -R20 ;  /* 0x0000000117057824 */ /* 0x000fe200078e0a14 */
[----:B------:R-:W-:Y:S01]  /*2170*/  @!PT LDS RZ, [RZ] ;  /* 0x00000000fffff984 */ /* 0x000fe20000000800 */
[----:B------:R-:W-:Y:S01]  /*2180*/  @!PT LDS RZ, [RZ] ;  /* 0x00000000fffff984 */ /* 0x000fe20000000800 */
[----:B------:R-:W-:Y:S01]  /*2190*/  @!PT LDS RZ, [RZ] ;  /* 0x00000000fffff984 */ /* 0x000fe20000000800 */
[----:B------:R1:W-:Y:S01]  /*21a0*/  @!P6 LDGSTS.E.BYPASS.LTC128B.128 [R101], desc[UR4][R40.64] ;  /* 0x000000002865efae */ /* 0x0003e2000b981a04 */
[C---:B------:R-:W-:Y:S02]  /*21b0*/  SHF.L.U64.HI R4, R160.reuse, 0x4, R161 ;  /* 0x00000004a0047819 */ /* 0x040fe400000102a1 */
[----:B------:R-:W-:Y:S01]  /*21c0*/  SHF.L.U32 R21, R160, 0x4, RZ ;  /* 0x00000004a0157819 */ /* 0x000fe200000006ff */
[----:B------:R-:W-:Y:S01]  /*21d0*/  @!P5 LDGSTS.E.BYPASS.LTC128B.128 [R101+0x800], desc[UR4][R36.64] ;  /* 0x008000002465dfae */ /* 0x000fe2000b981a04 */
[----:B------:R-:W-:-:S02]  /*21e0*/  ISETP.GE.AND P5, PT, R8, R5, PT ;  /* 0x000000050800720c */ /* 0x000fc40003fa6270 */
[C---:B------:R-:W-:Y:S01]  /*21f0*/  SHF.L.U64.HI R4, R21.reuse, 0x1, R4 ;  /* 0x0000000115047819 */ /* 0x040fe20000010204 */
[----:B------:R2:W-:Y:S01]  /*2200*/  @!P3 LDGSTS.E.BYPASS.LTC128B.128 [R101+0x1000], desc[UR4][R18.64] ;  /* 0x010000001265bfae */ /* 0x0005e2000b981a04 */
[----:B------:R-:W-:Y:S02]  /*2210*/  SHF.L.U32 R21, R21, 0x1, RZ ;  /* 0x0000000115157819 */ /* 0x000fe400000006ff */
[-C--:B------:R-:W-:Y:S01]  /*2220*/  ISETP.GE.AND P2, PT, R14, R5.reuse, PT ;  /* 0x000000050e00720c */ /* 0x080fe20003f46270 */
[----:B------:R3:W-:Y:S01]  /*2230*/  @!P1 LDGSTS.E.BYPASS.LTC128B.128 [R101+0x1800], desc[UR4][R24.64] ;  /* 0x0180000018659fae */ /* 0x0007e2000b981a04 */
[-C--:B------:R-:W-:Y:S02]  /*2240*/  ISETP.GE.AND P4, PT, R10, R5.reuse, PT ;  /* 0x000000050a00720c */ /* 0x080fe40003f86270 */
[----:B------:R-:W-:Y:S02]  /*2250*/  ISETP.GE.AND P1, PT, R6, R5, PT ;  /* 0x000000050600720c */ /* 0x000fe40003f26270 */
[----:B------:R-:W-:-:S02]  /*2260*/  IADD3 R28, PT, PT, R14, 0x40, RZ ;  /* 0x000000400e1c7810 */ /* 0x000fc40007ffe0ff */
[----:B-1----:R-:W-:Y:S01]  /*2270*/  IADD3 R40, P3, PT, R21, R164, RZ ;  /* 0x000000a415287210 */ /* 0x002fe20007f7e0ff */
[----:B------:R-:W-:-:S04]  /*2280*/  VIADD R26, R14, 0x60 ;  /* 0x000000600e1a7836 */ /* 0x000fc80000000000 */
[----:B------:R-:W-:Y:S01]  /*2290*/  @!P2 LDGSTS.E.BYPASS.LTC128B.128 [R101+0x2000], desc[UR4][R164.64] ;  /* 0x02000000a465afae */ /* 0x000fe2000b981a04 */
[----:B------:R-:W-:Y:S01]  /*22a0*/  IMAD.X R41, R4, 0x1, R165, P3 ;  /* 0x0000000104297824 */ /* 0x000fe200018e06a5 */
[----:B------:R-:W-:-:S04]  /*22b0*/  @!P5 LEA R30, P3, R160, R40, 0x5 ;  /* 0x00000028a01ed211 */ /* 0x000fc800078628ff */
[----:B------:R-:W-:Y:S01]  /*22c0*/  @!P5 LEA.HI.X R31, R160, R41, R161, 0x5, P3 ;  /* 0x00000029a01fd211 */ /* 0x000fe200018f2ca1 */
[----:B------:R-:W-:Y:S01]  /*22d0*/  @!P4 LDGSTS.E.BYPASS.LTC128B.128 [R101+0x2800], desc[UR4][R40.64] ;  /* 0x028000002865cfae */ /* 0x000fe2000b981a04 */
[----:B--2---:R-:W-:Y:S02]  /*22e0*/  IADD3 R18, PT, PT, R14, 0x70, RZ ;  /* 0x000000700e127810 */ /* 0x004fe40007ffe0ff */
[-C--:B------:R-:W-:Y:S01]  /*22f0*/  ISETP.GE.AND P6, PT, R28, R5.reuse, PT ;  /* 0x000000051c00720c */ /* 0x080fe20003fc6270 */
[----:B------:R1:W-:Y:S01]  /*2300*/  @!P5 LDGSTS.E.BYPASS.LTC128B.128 [R101+0x3000], desc[UR4][R30.64] ;  /* 0x030000001e65dfae */ /* 0x0003e2000b981a04 */
[----:B------:R-:W-:Y:S01]  /*2310*/  @!P1 LEA R36, P5, R160, R40, 0x6 ;  /* 0x00000028a0249211 */ /* 0x000fe200078a30ff */
[----:B---3--:R-:W-:Y:S01]  /*2320*/  VIADD R24, R14, 0x50 ;  /* 0x000000500e187836 */ /* 0x008fe20000000000 */
[-C--:B------:R-:W-:Y:S02]  /*2330*/  ISETP.GE.AND P4, PT, R26, R5.reuse, PT ;  /* 0x000000051a00720c */ /* 0x080fe40003f86270 */
[----:B------:R-:W-:-:S02]  /*2340*/  ISETP.GE.AND P3, PT, R18, R5, PT ;  /* 0x000000051200720c */ /* 0x000fc40003f66270 */
[----:B------:R-:W-:Y:S02]  /*2350*/  @!P1 LEA.HI.X R37, R160, R41, R161, 0x6, P5 ;  /* 0x00000029a0259211 */ /* 0x000fe400028f34a1 */
[----:B------:R-:W-:-:S03]  /*2360*/  ISETP.GE.AND P5, PT, R24, R5, PT ;  /* 0x000000051800720c */ /* 0x000fc60003fa6270 */
[-C--:B------:R-:W-:Y:S01]  /*2370*/  @!P6 MOV R34, R40.reuse ;  /* 0x000000280022e202 */ /* 0x080fe20000000f00 */
[--C-:B------:R-:W-:Y:S01]  /*2380*/  @!P6 IMAD.MOV.U32 R35, RZ, RZ, R41.reuse ;  /* 0x000000ffff23e224 */ /* 0x100fe200078e0029 */
[----:B------:R2:W-:Y:S02]  /*2390*/  @!P1 LDGSTS.E.BYPASS.LTC128B.128 [R101+0x3800], desc[UR4][R36.64] ;  /* 0x0380000024659fae */ /* 0x0005e4000b981a04 */
[-C--:B------:R-:W-:Y:S01]  /*23a0*/  @!P4 MOV R32, R40.reuse ;  /* 0x000000280020c202 */ /* 0x080fe20000000f00 */
[----:B------:R-:W-:Y:S02]  /*23b0*/  @!P4 IMAD.MOV.U32 R33, RZ, RZ, R41 ;  /* 0x000000ffff21c224 */ /* 0x000fe400078e0029 */
[----:B------:R-:W-:Y:S02]  /*23c0*/  @!P6 IMAD R11, R161, 0x60, RZ ;  /* 0x00000060a10be824 */ /* 0x000fe400078e02ff */
[----:B------:R-:W-:Y:S01]  /*23d0*/  @!P6 IMAD.WIDE.U32 R34, R160, 0x60, R34 ;  /* 0x00000060a022e825 */ /* 0x000fe200078e0022 */
[----:B-1----:R-:W-:-:S03]  /*23e0*/  @!P3 MOV R30, R40 ;  /* 0x00000028001eb202 */ /* 0x002fc60000000f00 */
        /* <DEDUP_REMOVED lines=17> */
[----:B------:R-:W-:-:S02]  /*2500*/  IMAD R7, R39, R14, RZ ;  /* 0x0000000e27077224 */ /* 0x000fc400078e02ff */
[----:B------:R-:W-:-:S04]  /*2510*/  IMAD.WIDE.U32 R16, R14, R38, R16 ;  /* 0x000000260e107225 */ /* 0x000fc800078e0010 */
[----:B------:R-:W-:Y:S01]  /*2520*/  IMAD.IADD R7, R17, 0x1, R7 ;  /* 0x0000000111077824 */ /* 0x000fe200078e0207 */
[----:B------:R-:W-:-:S06]  /*2530*/  DEPBAR.LE SB0, 0x0 ;  /* 0x000080000000791a */ /* 0x000fcc0000000000 */
[----:B------:R-:W-:Y:S05]  /*2540*/  WARPSYNC.ALL ;  /* 0x0000000000007948 */ /* 0x000fea0003800000 */
[----:B------:R-:W-:Y:S02]  /*2550*/  LEA R166, P3, R16, R12, 0x1 ;  /* 0x0000000c10a67211 */ /* 0x000fe400078608ff */
[----:B------:R-:W-:Y:S02]  /*2560*/  ISETP.GE.AND P6, PT, R10, R5, PT ;  /* 0x000000050a00720c */ /* 0x000fe40003fc6270 */
[----:B------:R-:W-:Y:S01]  /*2570*/  LEA.HI.X R167, R16, R13, R7, 0x1, P3 ;  /* 0x0000000d10a77211 */ /* 0x000fe200018f0c07 */
[----:B------:R-:W-:Y:S01]  /*2580*/  BAR.SYNC.DEFER_BLOCKING 0x0 ;  /* 0x0000000000007b1d */ /* 0x000fe20000010000 */
[----:B------:R-:W-:-:S02]  /*2590*/  SHF.L.U32 R7, R38, 0x4, RZ ;  /* 0x0000000426077819 */ /* 0x000fc400000006ff */
[----:B------:R-:W-:Y:S02]  /*25a0*/  ISETP.GE.AND P1, PT, R8, R5, PT ;  /* 0x000000050800720c */ /* 0x000fe40003f26270 */
[----:B------:R-:W-:Y:S02]  /*25b0*/  SHF.L.U64.HI R8, R38, 0x4, R39 ;  /* 0x0000000426087819 */ /* 0x000fe40000010227 */
[----:B------:R-:W-:-:S04]  /*25c0*/  LEA R10, P4, R7, R166, 0x1 ;  /* 0x000000a6070a7211 */ /* 0x000fc800078808ff */
[----:B------:R-:W-:Y:S02]  /*25d0*/  LEA.HI.X R11, R7, R167, R8, 0x1, P4 ;  /* 0x000000a7070b7211 */ /* 0x000fe400020f0c08 */
[-C--:B------:R-:W-:Y:S02]  /*25e0*/  ISETP.GE.AND P5, PT, R28, R5.reuse, PT ;  /* 0x000000051c00720c */ /* 0x080fe40003fa6270 */
[-C--:B------:R-:W-:Y:S02]  /*25f0*/  ISETP.GE.AND P3, PT, R26, R5.reuse, PT ;  /* 0x000000051a00720c */ /* 0x080fe40003f66270 */
[----:B------:R-:W-:Y:S01]  /*2600*/  @!P1 LEA R8, P4, R38, R10, 0x5 ;  /* 0x0000000a26089211 */ /* 0x000fe200078828ff */
        /* <DEDUP_REMOVED lines=11> */
[----:B------:R-:W-:Y:S02]  /*26c0*/  ISETP.GE.AND P2, PT, R18, R5, PT ;  /* 0x000000051200720c */ /* 0x000fe40003f46270 */
[----:B------:R-:W-:Y:S02]  /*26d0*/  @!P1 LEA.HI.X R9, R38, R11, R39, 0x5, P4 ;  /* 0x0000000b26099211 */ /* 0x000fe400020f2c27 */
[----:B------:R-:W-:Y:S01]  /*26e0*/  ISETP.GE.AND P4, PT, R24, R5, PT ;  /* 0x000000051800720c */ /* 0x000fe20003f86270 */
[----:B------:R-:W-:Y:S01]  /*26f0*/  @P1 STS.128 [R101+0x7000], RZ ;  /* 0x007000ff65001388 */ /* 0x000fe20000000c00 */
[----:B------:R-:W-:Y:S01]  /*2700*/  @!P5 MOV R17, R11 ;  /* 0x0000000b0011d202 */ /* 0x000fe20000000f00 */
[----:B------:R-:W-:Y:S02]  /*2710*/  @!P5 IMAD.MOV.U32 R16, RZ, RZ, R10 ;  /* 0x000000ffff10d224 */ /* 0x000fe400078e000a */
[----:B------:R-:W-:Y:S01]  /*2720*/  @!PT LDS RZ, [RZ] ;  /* 0x00000000fffff984 */ /* 0x000fe20000000800 */
[----:B------:R-:W-:Y:S01]  /*2730*/  @!PT LDS RZ, [RZ] ;  /* 0x00000000fffff984 */ /* 0x000fe20000000800 */
[----:B------:R-:W-:Y:S01]  /*2740*/  @!PT LDS RZ, [RZ] ;  /* 0x00000000fffff984 */ /* 0x000fe20000000800 */
[----:B------:R3:W-:Y:S01]  /*2750*/  @!P1 LDGSTS.E.BYPASS.LTC128B.128 [R101+0x7000], desc[UR4][R8.64] ;  /* 0x0700000008659fae */ /* 0x0007e2000b981a04 */
[----:B------:R-:W-:-:S02]  /*2760*/  @!P3 MOV R14, R10 ;  /* 0x0000000a000eb202 */ /* 0x000fc40000000f00 */
[CC--:B------:R-:W-:Y:S01]  /*2770*/  @!P6 LEA R18, P1, R38.reuse, R10.reuse, 0x6 ;  /* 0x0000000a2612e211 */ /* 0x0c0fe200078230ff */
[----:B------:R-:W-:Y:S01]  /*2780*/  @!P3 IMAD.MOV.U32 R15, RZ, RZ, R11 ;  /* 0x000000ffff0fb224 */ /* 0x000fe200078e000b */
[-C--:B------:R-:W-:Y:S01]  /*2790*/  @!P2 MOV R12, R10.reuse ;  /* 0x0000000a000ca202 */ /* 0x080fe20000000f00 */
[C---:B------:R-:W-:Y:S01]  /*27a0*/  @!P5 IMAD R7, R39.reuse, 0x60, RZ ;  /* 0x000000602707d824 */ /* 0x040fe200078e02ff */
[-C--:B------:R-:W-:Y:S01]  /*27b0*/  @!P2 MOV R13, R11.reuse ;  /* 0x0000000b000da202 */ /* 0x080fe20000000f00 */
[C---:B------:R-:W-:Y:S01]  /*27c0*/  @!P5 IMAD.WIDE.U32 R16, R38.reuse, 0x60, R16 ;  /* 0x000000602610d825 */ /* 0x040fe200078e0010 */
[CC--:B------:R-:W-:Y:S02]  /*27d0*/  @!P6 LEA.HI.X R19, R38.reuse, R11.reuse, R39, 0x6, P1 ;  /* 0x0000000b2613e211 */ /* 0x0c0fe400008f3427 */
[C---:B------:R-:W-:Y:S01]  /*27e0*/  @!P4 LEA R24, P1, R38.reuse, R10, 0x7 ;  /* 0x0000000a2618c211 */ /* 0x040fe200078238ff */
        /* <DEDUP_REMOVED lines=13> */
[----:B------:R-:W-:Y:S01]  /*28c0*/  @!P2 IMAD.MOV.U32 R26, RZ, RZ, R12 ;  /* 0x000000ffff1aa224 */ /* 0x000fe200078e000c */
        /* <DEDUP_REMOVED lines=22> */
[----:B------:R-:W-:Y:S01]  /*2a30*/  LOP3.LUT R12, R169, 0x8, RZ, 0xc0, !PT ;  /* 0x00000008a90c7812 */ /* 0x000fe200078ec0ff */
[----:B------:R-:W0:Y:S01]  /*2a40*/  LDGDEPBAR ;  /* 0x00000000000079af */ /* 0x000e220000000000 */
[--C-:B------:R-:W-:Y:S02]  /*2a50*/  SHF.R.U32.HI R162, RZ, 0x4, R169.reuse ;  /* 0x00000004ffa27819 */ /* 0x100fe400000116a9 */
[----:B--2---:R-:W-:Y:S02]  /*2a60*/  SHF.R.U32.HI R37, RZ, 0x1, R169 ;  /* 0x00000001ff257819 */ /* 0x004fe400000116a9 */
[----:B-1----:R-:W-:Y:S01]  /*2a70*/  LOP3.LUT R10, R77, 0x1c0, RZ, 0xc0, !PT ;  /* 0x000001c04d0a7812 */ /* 0x002fe200078ec0ff */
[----:B------:R-:W-:Y:S01]  /*2a80*/  IMAD.SHL.U32 R7, R162, 0x400, RZ ;  /* 0x00000400a2077824 */ /* 0x000fe200078e00ff */
[----:B------:R-:W-:Y:S02]  /*2a90*/  LOP3.LUT R5, R12, 0x1c0, R77, 0x78, !PT ;  /* 0x000001c00c057812 */ /* 0x000fe400078e784d */
[----:B---3--:R-:W-:-:S02]  /*2aa0*/  SHF.L.U32 R8, R169, 0x5, RZ ;  /* 0x00000005a9087819 */ /* 0x008fc400000006ff */
[----:B------:R-:W-:Y:S02]  /*2ab0*/  LOP3.LUT R9, R10, 0x8, R37, 0xf8, !PT ;  /* 0x000000080a097812 */ /* 0x000fe400078ef825 */
[----:B------:R-:W-:Y:S02]  /*2ac0*/  LOP3.LUT R77, R77, 0x200, RZ, 0xc0, !PT ;  /* 0x000002004d4d7812 */ /* 0x000fe400078ec0ff */
[--C-:B------:R-:W-:Y:S02]  /*2ad0*/  LOP3.LUT R5, R5, 0x38, R0.reuse, 0x78, !PT ;  /* 0x0000003805057812 */ /* 0x100fe400078e7800 */
[----:B------:R-:W-:Y:S02]  /*2ae0*/  LOP3.LUT R0, R9, 0x38, R0, 0x78, !PT ;  /* 0x0000003809007812 */ /* 0x000fe400078e7800 */
[----:B------:R-:W-:Y:S02]  /*2af0*/  LOP3.LUT R157, R77, 0x7c00, R8, 0xf8, !PT ;  /* 0x00007c004d9d7812 */ /* 0x000fe400078ef808 */
[----:B------:R-:W-:-:S02]  /*2b00*/  LOP3.LUT R8, R7, 0x400, RZ, 0xc0, !PT ;  /* 0x0000040007087812 */ /* 0x000fc400078ec0ff */
[----:B------:R-:W-:Y:S02]  /*2b10*/  IADD3 R157, PT, PT, R0, R157, RZ ;  /* 0x0000009d009d7210 */ /* 0x000fe40007ffe0ff */
[----:B------:R-:W-:-:S03]  /*2b20*/  LEA R5, R5, R8, 0x1 ;  /* 0x0000000805057211 */ /* 0x000fc600078e08ff */
[----:B------:R-:W-:Y:S01]  /*2b30*/  IMAD R157, R157, 0x2, R158 ;  /* 0x000000029d9d7824 */ /* 0x000fe200078e029e */
[----:B------:R-:W-:-:S04]  /*2b40*/  IADD3 R156, PT, PT, R158, R5, RZ ;  /* 0x000000059e9c7210 */ /* 0x000fc80007ffe0ff */
[----:B------:R-:W-:Y:S04]  /*2b50*/  LDSM.16.M88.4 R60, [R157] ;  /* 0x000000009d3c783b */ /* 0x000fe80000000200 */
[----:B------:R-:W1:Y:S01]  /*2b60*/  LDSM.16.M88.4 R8, [R156+0x2000] ;  /* 0x002000009c08783b */ /* 0x000e620000000200 */
[----:B------:R-:W-:Y:S02]  /*2b70*/  R2P PR, R169, 0x6 ;  /* 0x00000006a9007804 */ /* 0x000fe40000000000 */
[----:B------:R-:W-:Y:S01]  /*2b80*/  MOV R5, 0x20 ;  /* 0x0000002000057802 */ /* 0x000fe20000000f00 */
[----:B----4-:R-:W2:Y:S03]  /*2b90*/  LDSM.16.M88.4 R24, [R156+0x2800] ;  /* 0x002800009c18783b */ /* 0x010ea60000000200 */
[----:B------:R-:W-:Y:S01]  /*2ba0*/  SEL R5, R5, 0xffffffe0, !P1 ;  /* 0xffffffe005057807 */ /* 0x000fe20004800000 */
[----:B------:R-:W-:Y:S03]  /*2bb0*/  LDSM.16.M88.4 R64, [R156+0x3000] ;  /* 0x003000009c40783b */ /* 0x000fe60000000200 */
[----:B------:R-:W-:Y:S01]  /*2bc0*/  IADD3 R151, PT, PT, R156, R5, RZ ;  /* 0x000000059c977210 */ /* 0x000fe20007ffe0ff */
[----:B------:R-:W-:-:S04]  /*2bd0*/  IMAD.IADD R155, R157, 0x1, R5 ;  /* 0x000000019d9b7824 */ /* 0x000fc800078e0205 */
[----:B------:R-:W-:Y:S04]  /*2be0*/  LDSM.16.M88.4 R12, [R151+0x2000] ;  /* 0x00200000970c783b */ /* 0x000fe80000000200 */
[----:B------:R-:W3:Y:S01]  /*2bf0*/  LDSM.16.M88.4 R56, [R155] ;  /* 0x000000009b38783b */ /* 0x000ee20000000200 */
[----:B------:R-:W-:-:S03]  /*2c00*/  MOV R7, 0x40 ;  /* 0x0000004000077802 */ /* 0x000fc60000000f00 */
[----:B------:R-:W4:Y:S01]  /*2c10*/  LDSM.16.M88.4 R32, [R151+0x2800] ;  /* 0x002800009720783b */ /* 0x000f220000000200 */
[----:B------:R-:W-:-:S04]  /*2c20*/  SEL R7, R7, 0xffffffc0, !P2 ;  /* 0xffffffc007077807 */ /* 0x000fc80005000000 */
[----:B------:R-:W-:Y:S01]  /*2c30*/  IADD3 R150, PT, PT, R156, R7, RZ ;  /* 0x000000079c967210 */ /* 0x000fe20007ffe0ff */
[----:B------:R-:W-:-:S04]  /*2c40*/  IMAD.IADD R154, R157, 0x1, R7 ;  /* 0x000000019d9a7824 */ /* 0x000fc800078e0207 */
[----:B------:R-:W-:Y:S04]  /*2c50*/  LDSM.16.M88.4 R48, [R150+0x2000] ;  /* 0x002000009630783b */ /* 0x000fe80000000200 */
[----:B------:R-:W4:Y:S01]  /*2c60*/  LDSM.16.M88.4 R44, [R154] ;  /* 0x000000009a2c783b */ /* 0x000f220000000200 */
        /* <DEDUP_REMOVED lines=35> */
[-C--:B------:R-:W-:Y:S01]  /*2ea0*/  FMUL.FTZ R40, R40, R6.reuse ;  /* 0x0000000628287220 */ /* 0x080fe20000410000 */
[-C--:B------:R-:W-:Y:S01]  /*2eb0*/  FMUL.FTZ R41, R41, R6.reuse ;  /* 0x0000000629297220 */ /* 0x080fe20000410000 */
[-C--:B------:R-:W-:Y:S01]  /*2ec0*/  FMUL.FTZ R80, R42, R6.reuse ;  /* 0x000000062a507220 */ /* 0x080fe20000410000 */
[-C--:B------:R-:W-:Y:S01]  /*2ed0*/  FMUL.FTZ R82, R43, R6.reuse ;  /* 0x000000062b527220 */ /* 0x080fe20000410000 */
[----:B------:R-:W2:Y:S08]  /*2ee0*/  MUFU.TANH R78, R40 ;  /* 0x00000028004e7308 */ /* 0x000eb00000002400 */
[----:B------:R3:W4:Y:S01]  /*2ef0*/  MUFU.TANH R81, R41 ;  /* 0x0000002900517308 */ /* 0x0007220000002400 */
[-C--:B------:R-:W-:Y:S01]  /*2f00*/  FMUL.FTZ R8, R8, R6.reuse ;  /* 0x0000000608087220 */ /* 0x080fe20000410000 */
[-C--:B------:R-:W-:Y:S01]  /*2f10*/  FMUL.FTZ R28, R28, R6.reuse ;  /* 0x000000061c1c7220 */ /* 0x080fe20000410000 */
[----:B---3--:R-:W3:Y:S05]  /*2f20*/  LDSM.16.M88.4 R40, [R151+0x3800] ;  /* 0x003800009728783b */ /* 0x008eea0000000200 */
[----:B------:R1:W1:Y:S01]  /*2f30*/  MUFU.TANH R83, R8 ;  /* 0x0000000800537308 */ /* 0x0002620000002400 */
        /* <DEDUP_REMOVED lines=8> */
[----:B--2---:R-:W-:Y:S01]  /*2fc0*/  HMMA.16816.F32 R28, R60, R54, RZ ;  /* 0x000000363c1c723c */ /* 0x004fe200000018ff */
[----:B------:R-:W1:Y:S11]  /*2fd0*/  LDSM.16.M88.4 R52, [R151+0x4000] ;  /* 0x004000009734783b */ /* 0x000e760000000200 */
[C---:B---3--:R-:W-:Y:S08]  /*2fe0*/  HMMA.16816.F32 R8, R56.reuse, R40, R8 ;  /* 0x000000283808723c */ /* 0x048ff00000001808 */
        /* <DEDUP_REMOVED lines=90> */
[----:B------:R-:W-:Y:S01]  /*3590*/  ISETP.GT.AND P1, PT, R22, R163, PT ;  /* 0x000000a31600720c */ /* 0x000fe20003f24270 */
[----:B------:R-:W3:Y:S01]  /*35a0*/  MUFU.TANH R80, R80 ;  /* 0x0000005000507308 */ /* 0x000ee20000002400 */
[----:B------:R-:W-:-:S09]  /*35b0*/  DEPBAR.LE SB0, 0x0 ;  /* 0x000080000000791a */ /* 0x000fd20000000000 */
[C---:B-1----:R-:W-:Y:S08]  /*35c0*/  HMMA.16816.F32 R48, R44.reuse, R32, R48 ;  /* 0x000000202c30723c */ /* 0x042ff00000001830 */
[----:B------:R-:W-:Y:S08]  /*35d0*/  HMMA.16816.F32 R60, R44, R34, R60 ;  /* 0x000000222c3c723c */ /* 0x000ff0000000183c */
[C---:B------:R-:W-:Y:S08]  /*35e0*/  HMMA.16816.F32 R28, R16.reuse, R12, R28 ;  /* 0x0000000c101c723c */ /* 0x040ff0000000181c */
[C---:B------:R-:W-:Y:S08]  /*35f0*/  HMMA.16816.F32 R24, R16.reuse, R14, R24 ;  /* 0x0000000e1018723c */ /* 0x040ff00000001818 */
[C---:B--2---:R-:W-:Y:S08]  /*3600*/  HMMA.16816.F32 R48, R16.reuse, R40, R48 ;  /* 0x000000281030723c */ /* 0x044ff00000001830 */
[----:B------:R-:W-:Y:S01]  /*3610*/  HMMA.16816.F32 R60, R16, R42, R60 ;  /* 0x0000002a103c723c */ /* 0x000fe2000000183c */
[----:B------:R-:W-:Y:S01]  /*3620*/  SHF.R.U32.HI R42, RZ, 0x2, R169 ;  /* 0x00000002ff2a7819 */ /* 0x000fe200000116a9 */
[-C--:B------:R-:W-:Y:S01]  /*3630*/  FMUL.FTZ R12, R28, R6.reuse ;  /* 0x000000061c0c7220 */ /* 0x080fe20000410000 */
[-C--:B------:R-:W-:Y:S01]  /*3640*/  FMUL.FTZ R28, R31, R6.reuse ;  /* 0x000000061f1c7220 */ /* 0x080fe20000410000 */
[-C--:B------:R-:W-:Y:S01]  /*3650*/  FMUL.FTZ R31, R25, R6.reuse ;  /* 0x00000006191f7220 */ /* 0x080fe20000410000 */
[----:B------:R-:W-:Y:S01]  /*3660*/  LOP3.LUT R42, R42, 0x7, RZ, 0xc0, !PT ;  /* 0x000000072a2a7812 */ /* 0x000fe200078ec0ff */
        /* <DEDUP_REMOVED lines=10> */
[----:B------:R-:W-:-:S03]  /*3710*/  LOP3.LUT R37, R42, 0x1f0, R37, 0xf8, !PT ;  /* 0x000001f02a257812 */ /* 0x000fc600078ef825 */
[-C--:B------:R-:W-:Y:S01]  /*3720*/  FMUL.FTZ R34, R60, R6.reuse ;  /* 0x000000063c227220 */ /* 0x080fe20000410000 */
[-C--:B------:R-:W-:Y:S01]  /*3730*/  FMUL.FTZ R40, R61, R6.reuse ;  /* 0x000000063d287220 */ /* 0x080fe20000410000 */
[-C--:B------:R-:W-:Y:S01]  /*3740*/  FMUL.FTZ R62, R62, R6.reuse ;  /* 0x000000063e3e7220 */ /* 0x080fe20000410000 */
[----:B------:R-:W-:Y:S01]  /*3750*/  FMUL.FTZ R6, R63, R6 ;  /* 0x000000063f067220 */ /* 0x000fe20000410000 */
[----:B------:R-:W1:Y:S01]  /*3760*/  MUFU.TANH R82, R82 ;  /* 0x0000005200527308 */ /* 0x000e620000002400 */
[----:B------:R-:W-:Y:S02]  /*3770*/  IADD3 R174, PT, PT, R170, R37, RZ ;  /* 0x00000025aaae7210 */ /* 0x000fe40007ffe0ff */
[----:B-----5:R-:W-:Y:S02]  /*3780*/  IADD3 R15, PT, PT, R36, R23, -R79 ;  /* 0x00000017240f7210 */ /* 0x020fe40007ffe84f */
[----:B------:R-:W-:-:S03]  /*3790*/  IADD3 R79, PT, PT, R23, -R79, -R76 ;  /* 0x8000004f174f7210 */ /* 0x000fc60007ffe84c */
[----:B------:R-:W2:Y:S01]  /*37a0*/  MUFU.TANH R84, R84 ;  /* 0x0000005400547308 */ /* 0x000ea20000002400 */
[----:B------:R-:W-:Y:S01]  /*37b0*/  SHF.L.U32 R13, R169, 0x1, RZ ;  /* 0x00000001a90d7819 */ /* 0x000fe200000006ff */
[----:B------:R-:W-:-:S06]  /*37c0*/  IMAD.IADD R172, R174, 0x1, R15 ;  /* 0x00000001aeac7824 */ /* 0x000fcc00078e020f */
[----:B------:R-:W1:Y:S01]  /*37d0*/  MUFU.TANH R85, R85 ;  /* 0x0000005500557308 */ /* 0x000e620000002400 */
[----:B------:R-:W-:-:S07]  /*37e0*/  IADD3 R174, PT, PT, R174, R79, RZ ;  /* 0x0000004faeae7210 */ /* 0x000fce0007ffe0ff */
        /* <DEDUP_REMOVED lines=46> */
[----:B------:R1:W1:Y:S08]  /*3ad0*/  MUFU.TANH R42, R62 ;  /* 0x0000003e002a7308 */ /* 0x0002700000002400 */
[----:B------:R-:W1:Y:S01]  /*3ae0*/  MUFU.TANH R6, R6 ;  /* 0x0000000600067308 */ /* 0x000e620000002400 */
[----:B------:R-:W-:Y:S01]  /*3af0*/  LOP3.LUT R37, R13, 0x6, RZ, 0xc0, !PT ;  /* 0x000000060d257812 */ /* 0x000fe200078ec0ff */
[----:B------:R-:W-:Y:S01]  /*3b00*/  BSSY.RECONVERGENT B1, `(.L_x_13887) ;  /* 0x000006e000017945 */ /* 0x000fe20003800200 */
[----:B------:R-:W-:-:S02]  /*3b10*/  VIADDMNMX R175, R172, 0x1, R23, PT ;  /* 0x00000001acaf7846 */ /* 0x000fc40003800117 */
[----:B------:R-:W-:Y:S02]  /*3b20*/  VIADDMNMX R172, R172, 0x9, R23, PT ;  /* 0x00000009acac7846 */ /* 0x000fe40003800117 */
[----:B------:R-:W-:Y:S02]  /*3b30*/  VIMNMX R176, PT, PT, RZ, R174, !PT ;  /* 0x000000aeffb07248 */ /* 0x000fe40007fe0100 */
[----:B------:R-:W-:Y:S02]  /*3b40*/  IADD3 R23, PT, PT, R20, R37, RZ ;  /* 0x0000002514177210 */ /* 0x000fe40007ffe0ff */
[----:B------:R-:W-:Y:S01]  /*3b50*/  VIADDMNMX R174, R174, 0x8, RZ, !PT ;  /* 0x00000008aeae7846 */ /* 0x000fe200078001ff */
        /* <DEDUP_REMOVED lines=15> */
.L_x_13890:
        /* <DEDUP_REMOVED lines=60> */
.L_x_13891:
[----:B------:R-:W-:Y:S05]  /*4010*/  BSYNC.RECONVERGENT B0 ;  /* 0x0000000000007941 */ /* 0x000fea0003800200 */
.L_x_13889:
        /* <DEDUP_REMOVED lines=28> */
.L_x_13888:
[----:B------:R-:W-:Y:S05]  /*41e0*/  BSYNC.RECONVERGENT B1 ;  /* 0x0000000000017941 */ /* 0x000fea0003800200 */
.L_x_13887:
[----:B------:R-:W3:Y:S01]  /*41f0*/  LD.E R21, desc[UR4][R2.64+0xdc] ;  /* 0x0000dc0402157980 */ /* 0x000ee2000c101900 */
[C---:B------:R-:W-:Y:S02]  /*4200*/  VIADD R13, R23.reuse, 0x1 ;  /* 0x00000001170d7836 */ /* 0x040fe40000000000 */
[C---:B------:R-:W-:Y:S02]  /*4210*/  VIADD R15, R23.reuse, 0x8 ;  /* 0x00000008170f7836 */ /* 0x040fe40000000000 */
[----:B------:R-:W-:Y:S01]  /*4220*/  VIADD R43, R23, 0x21 ;  /* 0x00000021172b7836 */ /* 0x000fe20000000000 */
[----:B------:R-:W-:Y:S01]  /*4230*/  ISETP.GE.AND P1, PT, R13, R176, PT ;  /* 0x000000b00d00720c */ /* 0x000fe20003f26270 */
[----:B------:R-:W-:Y:S01]  /*4240*/  VIADD R35, R23, 0x28 ;  /* 0x0000002817237836 */ /* 0x000fe20000000000 */
[----:B------:R-:W-:Y:S02]  /*4250*/  ISETP.GE.AND P5, PT, R13, R175, PT ;  /* 0x000000af0d00720c */ /* 0x000fe40003fa6270 */
[----:B------:R-:W-:-:S02]  /*4260*/  FSEL R79, R81, -INF , P1 ;  /* 0xff800000514f7808 */ /* 0x000fc40000800000 */
[----:B------:R-:W-:Y:S02]  /*4270*/  ISETP.GE.AND P2, PT, R13, R174, PT ;  /* 0x000000ae0d00720c */ /* 0x000fe40003f46270 */
[----:B------:R-:W-:Y:S02]  /*4280*/  ISETP.GE.AND P1, PT, R15, R176, PT ;  /* 0x000000b00f00720c */ /* 0x000fe40003f26270 */
[----:B------:R-:W-:Y:S01]  /*4290*/  ISETP.GE.AND P4, PT, R13, R172, PT ;  /* 0x000000ac0d00720c */ /* 0x000fe20003f86270 */
[----:B------:R-:W-:Y:S01]  /*42a0*/  VIADD R13, R23, 0x9 ;  /* 0x00000009170d7836 */ /* 0x000fe20000000000 */
[----:B------:R-:W-:Y:S02]  /*42b0*/  FSEL R79, R79, -INF , !P5 ;  /* 0xff8000004f4f7808 */ /* 0x000fe40006800000 */
[C---:B------:R-:W-:Y:S02]  /*42c0*/  ISETP.GE.AND P6, PT, R15.reuse, R175, PT ;  /* 0x000000af0f00720c */ /* 0x040fe40003fc6270 */
[----:B------:R-:W-:-:S02]  /*42d0*/  ISETP.GE.AND P3, PT, R15, R174, PT ;  /* 0x000000ae0f00720c */ /* 0x000fc40003f66270 */
[----:B------:R-:W-:Y:S01]  /*42e0*/  ISETP.GE.AND P5, PT, R15, R172, PT ;  /* 0x000000ac0f00720c */ /* 0x000fe20003fa6270 */
[----:B------:R-:W-:Y:S01]  /*42f0*/  VIADD R15, R23, 0x10 ;  /* 0x00000010170f7836 */ /* 0x000fe20000000000 */
[----:B-1----:R-:W-:Y:S02]  /*4300*/  FSEL R67, R82, -INF , P2 ;  /* 0xff80000052437808 */ /* 0x002fe40001000000 */
[----:B------:R-:W-:Y:S02]  /*4310*/  FSEL R71, R83, -INF , P1 ;  /* 0xff80000053477808 */ /* 0x000fe40000800000 */
[----:B------:R-:W-:Y:S02]  /*4320*/  ISETP.GE.AND P2, PT, R13, R176, PT ;  /* 0x000000b00d00720c */ /* 0x000fe40003f46270 */
[----:B------:R-:W-:Y:S02]  /*4330*/  FSEL R67, R67, -INF , !P4 ;  /* 0xff80000043437808 */ /* 0x000fe40006000000 */
[----:B------:R-:W-:-:S02]  /*4340*/  FSEL R71, R71, -INF , !P6 ;  /* 0xff80000047477808 */ /* 0x000fc40007000000 */
[----:B--2---:R-:W-:Y:S02]  /*4350*/  FSEL R57, R85, -INF , P3 ;  /* 0xff80000055397808 */ /* 0x004fe40001800000 */
[C---:B------:R-:W-:Y:S02]  /*4360*/  ISETP.GE.AND P4, PT, R13.reuse, R175, PT ;  /* 0x000000af0d00720c */ /* 0x040fe40003f86270 */
[C---:B------:R-:W-:Y:S02]  /*4370*/  ISETP.GE.AND P1, PT, R13.reuse, R174, PT ;  /* 0x000000ae0d00720c */ /* 0x040fe40003f26270 */
[----:B------:R-:W-:Y:S01]  /*4380*/  ISETP.GE.AND P6, PT, R13, R172, PT ;  /* 0x000000ac0d00720c */ /* 0x000fe20003fc6270 */
[----:B------:R-:W-:Y:S01]  /*4390*/  VIADD R13, R23, 0x11 ;  /* 0x00000011170d7836 */ /* 0x000fe20000000000 */
[----:B------:R-:W-:Y:S02]  /*43a0*/  ISETP.GE.AND P3, PT, R15, R176, PT ;  /* 0x000000b00f00720c */ /* 0x000fe40003f66270 */
[----:B------:R-:W-:-:S02]  /*43b0*/  FSEL R59, R84, -INF , P2 ;  /* 0xff800000543b7808 */ /* 0x000fc40001000000 */
[----:B------:R-:W-:Y:S02]  /*43c0*/  FSEL R57, R57, -INF , !P5 ;  /* 0xff80000039397808 */ /* 0x000fe40006800000 */
[----:B------:R-:W-:Y:S02]  /*43d0*/  ISETP.GE.AND P5, PT, R15, R175, PT ;  /* 0x000000af0f00720c */ /* 0x000fe40003fa6270 */
[----:B------:R-:W-:Y:S02]  /*43e0*/  FSEL R69, R86, -INF , P1 ;  /* 0xff80000056457808 */ /* 0x000fe40000800000 */
[----:B------:R-:W-:Y:S02]  /*43f0*/  FSEL R45, R87, -INF , P3 ;  /* 0xff800000572d7808 */ /* 0x000fe40001800000 */
[----:B------:R-:W-:Y:S02]  /*4400*/  ISETP.GE.AND P2, PT, R15, R174, PT ;  /* 0x000000ae0f00720c */ /* 0x000fe40003f46270 */
[----:B------:R-:W-:-:S02]  /*4410*/  FSEL R59, R59, -INF , !P4 ;  /* 0xff8000003b3b7808 */ /* 0x000fc40006000000 */
[----:B------:R-:W-:Y:S02]  /*4420*/  ISETP.GE.AND P1, PT, R13, R176, PT ;  /* 0x000000b00d00720c */ /* 0x000fe40003f26270 */
[----:B------:R-:W-:Y:S01]  /*4430*/  ISETP.GE.AND P4, PT, R15, R172, PT ;  /* 0x000000ac0f00720c */ /* 0x000fe20003f86270 */
[----:B------:R-:W-:Y:S01]  /*4440*/  VIADD R15, R23, 0x18 ;  /* 0x00000018170f7836 */ /* 0x000fe20000000000 */
        /* <DEDUP_REMOVED lines=8> */
[----:B------:R-:W-:Y:S02]  /*44d0*/  ISETP.GE.AND P2, PT, R15, R176, PT ;  /* 0x000000b00f00720c */ /* 0x000fe40003f46270 */
        /* <DEDUP_REMOVED lines=18> */
[----:B------:R-:W-:Y:S02]  /*4600*/  FSEL R27, R27, -INF , !P5 ;  /* 0xff8000001b1b7808 */ /* 0x000fe40006800000 */
[C---:B------:R-:W-:Y:S02]  /*4610*/  ISETP.GE.AND P6, PT, R15.reuse, R175, PT ;  /* 0x000000af0f00720c */ /* 0x040fe40003fc6270 */
[----:B------:R-:W-:-:S02]  /*4620*/  ISETP.GE.AND P3, PT, R15, R174, PT ;  /* 0x000000ae0f00720c */ /* 0x000fc40003f66270 */
[----:B------:R-:W-:Y:S02]  /*4630*/  ISETP.GE.AND P5, PT, R15, R172, PT ;  /* 0x000000ac0f00720c */ /* 0x000fe40003fa6270 */
[----:B------:R-:W-:Y:S02]  /*4640*/  FSEL R15, R94, -INF , P2 ;  /* 0xff8000005e0f7808 */ /* 0x000fe40001000000 */
[----:B------:R-:W-:Y:S02]  /*4650*/  FSEL R95, R95, -INF , P1 ;  /* 0xff8000005f5f7808 */ /* 0x000fe40000800000 */
        /* <DEDUP_REMOVED lines=10> */
[----:B------:R-:W-:Y:S02]  /*4700*/  FSEL R195, R97, -INF , !P5 ;  /* 0xff80000061c37808 */ /* 0x000fe40006800000 */
[----:B------:R-:W-:Y:S02]  /*4710*/  FSEL R98, R98, -INF , P1 ;  /* 0xff80000062627808 */ /* 0x000fe40000800000 */
[C---:B------:R-:W-:Y:S02]  /*4720*/  ISETP.GE.AND P5, PT, R35.reuse, R175, PT ;  /* 0x000000af2300720c */ /* 0x040fe40003fa6270 */
[----:B------:R-:W-:Y:S02]  /*4730*/  ISETP.GE.AND P2, PT, R35, R174, PT ;  /* 0x000000ae2300720c */ /* 0x000fe40003f46270 */
[----:B------:R-:W-:Y:S02]  /*4740*/  ISETP.GE.AND P1, PT, R43, R176, PT ;  /* 0x000000b02b00720c */ /* 0x000fe40003f26270 */
[----:B------:R-:W-:-:S02]  /*4750*/  FSEL R99, R99, -INF , P3 ;  /* 0xff80000063637808 */ /* 0x000fc40001800000 */
[----:B------:R-:W-:Y:S02]  /*4760*/  FSEL R205, R96, -INF , !P4 ;  /* 0xff80000060cd7808 */ /* 0x000fe40006000000 */
[----:B------:R-:W-:Y:S01]  /*4770*/  ISETP.GE.AND P4, PT, R35, R172, PT ;  /* 0x000000ac2300720c */ /* 0x000fe20003f86270 */
[----:B------:R-:W-:Y:S01]  /*4780*/  VIADD R35, R23, 0x30 ;  /* 0x0000003017237836 */ /* 0x000fe20000000000 */
[----:B------:R-:W-:Y:S02]  /*4790*/  FSEL R197, R98, -INF , !P6 ;  /* 0xff80000062c57808 */ /* 0x000fe40007000000 */
[----:B------:R-:W-:Y:S02]  /*47a0*/  ISETP.GE.AND P6, PT, R43, R175, PT ;  /* 0x000000af2b00720c */ /* 0x000fe40003fc6270 */
[----:B------:R-:W-:Y:S02]  /*47b0*/  FSEL R207, R99, -INF , !P5 ;  /* 0xff80000063cf7808 */ /* 0x000fe40006800000 */
[----:B------:R-:W-:-:S02]  /*47c0*/  FSEL R103, R103, -INF , P2 ;  /* 0xff80000067677808 */ /* 0x000fc40001000000 */
[----:B------:R-:W-:Y:S02]  /*47d0*/  FSEL R102, R102, -INF , P1 ;  /* 0xff80000066667808 */ /* 0x000fe40000800000 */
        /* <DEDUP_REMOVED lines=112> */
[----:B------:R-:W-:Y:S01]  /*4ee0*/  FSEL R131, R9, -INF , !P6 ;  /* 0xff80000009837808 */ /* 0x000fe20007000000 */
[----:B------:R-:W-:Y:S01]  /*4ef0*/  VIADD R9, R23, 0x68 ;  /* 0x0000006817097836 */ /* 0x000fe20000000000 */
[----:B------:R-:W-:-:S02]  /*4f00*/  ISETP.GE.AND P4, PT, R35, R174, PT ;  /* 0x000000ae2300720c */ /* 0x000fc40003f86270 */
[----:B------:R-:W-:Y:S02]  /*4f10*/  FSEL R11, R11, -INF , P3 ;  /* 0xff8000000b0b7808 */ /* 0x000fe40001800000 */
[-C--:B------:R-:W-:Y:S02]  /*4f20*/  ISETP.GE.AND P3, PT, R43, R176.reuse, PT ;  /* 0x000000b02b00720c */ /* 0x080fe40003f66270 */
[----:B------:R-:W-:Y:S01]  /*4f30*/  FSEL R119, R11, -INF , !P5 ;  /* 0xff8000000b777808 */ /* 0x000fe20006800000 */
[----:B------:R-:W-:Y:S01]  /*4f40*/  VIADD R11, R23, 0x69 ;  /* 0x00000069170b7836 */ /* 0x000fe20000000000 */
[----:B------:R-:W-:Y:S02]  /*4f50*/  FSEL R30, R30, -INF , P4 ;  /* 0xff8000001e1e7808 */ /* 0x000fe40002000000 */
[----:B------:R-:W-:Y:S02]  /*4f60*/  ISETP.GE.AND P4, PT, R9, R176, PT ;  /* 0x000000b00900720c */ /* 0x000fe40003f86270 */
[----:B------:R-:W-:-:S02]  /*4f70*/  ISETP.GE.AND P5, PT, R43, R175, PT ;  /* 0x000000af2b00720c */ /* 0x000fc40003fa6270 */
[----:B------:R-:W-:Y:S02]  /*4f80*/  FSEL R14, R14, -INF , P3 ;  /* 0xff8000000e0e7808 */ /* 0x000fe40001800000 */
[----:B------:R-:W-:Y:S02]  /*4f90*/  FSEL R24, R24, -INF , P4 ;  /* 0xff80000018187808 */ /* 0x000fe40002000000 */
[----:B------:R-:W-:Y:S02]  /*4fa0*/  ISETP.GE.AND P6, PT, R35, R172, PT ;  /* 0x000000ac2300720c */ /* 0x000fe40003fc6270 */
[----:B------:R-:W-:Y:S02]  /*4fb0*/  FSEL R63, R14, -INF , !P5 ;  /* 0xff8000000e3f7808 */ /* 0x000fe40006800000 */
[----:B------:R-:W-:Y:S02]  /*4fc0*/  ISETP.GE.AND P4, PT, R11, R174, PT ;  /* 0x000000ae0b00720c */ /* 0x000fe40003f86270 */
[----:B------:R-:W-:-:S02]  /*4fd0*/  ISETP.GE.AND P5, PT, R23, R176, PT ;  /* 0x000000b01700720c */ /* 0x000fc40003fa6270 */
[----:B------:R-:W-:Y:S02]  /*4fe0*/  ISETP.GE.AND P2, PT, R35, R176, PT ;  /* 0x000000b02300720c */ /* 0x000fe40003f46270 */
[----:B------:R-:W-:Y:S02]  /*4ff0*/  FSEL R53, R30, -INF , !P6 ;  /* 0xff8000001e357808 */ /* 0x000fe40007000000 */
[----:B------:R-:W-:Y:S02]  /*5000*/  FSEL R32, R32, -INF , P4 ;  /* 0xff80000020207808 */ /* 0x000fe40002000000 */
[-C--:B------:R-:W-:Y:S02]  /*5010*/  ISETP.GE.AND P6, PT, R9, R175.reuse, PT ;  /* 0x000000af0900720c */ /* 0x080fe40003fc6270 */
        /* <DEDUP_REMOVED lines=8> */
[----:B------:R-:W-:Y:S02]  /*50a0*/  FSEL R4, R80, -INF , P5 ;  /* 0xff80000050047808 */ /* 0x000fe40002800000 */
[----:B------:R-:W-:Y:S02]  /*50b0*/  FSEL R65, R12, -INF , !P1 ;  /* 0xff8000000c417808 */ /* 0x000fe40004800000 */
[----:B------:R-:W-:Y:S02]  /*50c0*/  FMNMX3.FTZ R12, R8, R79, R71, !PT ;  /* 0x0000004f080c7276 */ /* 0x000fe40007810047 */
[----:B------:R-:W-:Y:S02]  /*50d0*/  FSEL R4, R4, -INF , !P6 ;  /* 0xff80000004047808 */ /* 0x000fe40007000000 */
[----:B------:R-:W-:Y:S02]  /*50e0*/  FMNMX3.FTZ R12, R12, R59, R45, !PT ;  /* 0x0000003b0c0c7276 */ /* 0x000fe4000781002d */
[----:B------:R-:W-:-:S02]  /*50f0*/  FMNMX3.FTZ R10, R4, R67, R57, !PT ;  /* 0x00000043040a7276 */ /* 0x000fc40007810039 */
[----:B------:R-:W-:Y:S02]  /*5100*/  FMNMX3.FTZ R12, R12, R41, R29, !PT ;  /* 0x000000290c0c7276 */ /* 0x000fe4000781001d */
[----:B------:R-:W-:Y:S02]  /*5110*/  FMNMX3.FTZ R10, R10, R69, R17, !PT ;  /* 0x000000450a0a7276 */ /* 0x000fe40007810011 */
[C---:B------:R-:W-:Y:S02]  /*5120*/  ISETP.GE.AND P2, PT, R43.reuse, R174, PT ;  /* 0x000000ae2b00720c */ /* 0x040fe40003f46270 */
[----:B------:R-:W-:Y:S02]  /*5130*/  FMNMX3.FTZ R12, R12, R27, R203, !PT ;  /* 0x0000001b0c0c7276 */ /* 0x000fe400078100cb */
[----:B------:R-:W-:Y:S02]  /*5140*/  FMNMX3.FTZ R10, R10, R19, R13, !PT ;  /* 0x000000130a0a7276 */ /* 0x000fe4000781000d */
[----:B------:R-:W-:-:S02]  /*5150*/  ISETP.GE.AND P1, PT, R43, R172, PT ;  /* 0x000000ac2b00720c */ /* 0x000fc40003f26270 */
[----:B------:R-:W-:Y:S02]  /*5160*/  FSEL R28, R28, -INF , P2 ;  /* 0xff8000001c1c7808 */ /* 0x000fe40001000000 */
[----:B------:R-:W-:Y:S02]  /*5170*/  FMNMX3.FTZ R12, R12, R205, R207, !PT ;  /* 0x000000cd0c0c7276 */ /* 0x000fe400078100cf */
[----:B------:R-:W-:Y:S02]  /*5180*/  FMNMX3.FTZ R10, R10, R15, R195, !PT ;  /* 0x0000000f0a0a7276 */ /* 0x000fe400078100c3 */
[----:B------:R-:W-:Y:S02]  /*5190*/  ISETP.GE.AND P3, PT, R9, R174, PT ;  /* 0x000000ae0900720c */ /* 0x000fe40003f66270 */
[----:B------:R-:W-:Y:S02]  /*51a0*/  FSEL R51, R28, -INF , !P1 ;  /* 0xff8000001c337808 */ /* 0x000fe40004800000 */
[----:B------:R-:W-:-:S02]  /*51b0*/  FMNMX3.FTZ R12, R12, R209, R139, !PT ;  /* 0x000000d10c0c7276 */ /* 0x000fc4000781008b */
[----:B------:R-:W-:Y:S01]  /*51c0*/  ISETP.GE.AND P2, PT, R9, R172, PT ;  /* 0x000000ac0900720c */ /* 0x000fe20003f46270 */
[----:B------:R-:W-:Y:S01]  /*51d0*/  VIADD R9, R23, 0x70 ;  /* 0x0000007017097836 */ /* 0x000fe20000000000 */
[C---:B------:R-:W-:Y:S02]  /*51e0*/  ISETP.GE.AND P1, PT, R11.reuse, R176, PT ;  /* 0x000000b00b00720c */ /* 0x040fe40003f26270 */
[----:B------:R-:W-:Y:S02]  /*51f0*/  FMNMX3.FTZ R10, R10, R197, R199, !PT ;  /* 0x000000c50a0a7276 */ /* 0x000fe400078100c7 */
[----:B------:R-:W-:Y:S02]  /*5200*/  FSEL R26, R26, -INF , P3 ;  /* 0xff8000001a1a7808 */ /* 0x000fe40001800000 */
[----:B------:R-:W-:Y:S02]  /*5210*/  FMNMX3.FTZ R12, R12, R193, R191, !PT ;  /* 0x000000c10c0c7276 */ /* 0x000fe400078100bf */
[----:B------:R-:W-:-:S02]  /*5220*/  ISETP.GE.AND P3, PT, R11, R175, PT ;  /* 0x000000af0b00720c */ /* 0x000fc40003f66270 */
[----:B------:R-:W-:Y:S02]  /*5230*/  FSEL R31, R31, -INF , P1 ;  /* 0xff8000001f1f7808 */ /* 0x000fe40000800000 */
[----:B------:R-:W-:Y:S02]  /*5240*/  FMNMX3.FTZ R10, R10, R201, R189, !PT ;  /* 0x000000c90a0a7276 */ /* 0x000fe400078100bd */
[----:B------:R-:W-:Y:S02]  /*5250*/  FSEL R49, R26, -INF , !P2 ;  /* 0xff8000001a317808 */ /* 0x000fe40005000000 */
[----:B------:R-:W-:Y:S02]  /*5260*/  ISETP.GE.AND P2, PT, R9, R176, PT ;  /* 0x000000b00900720c */ /* 0x000fe40003f46270 */
[----:B------:R-:W-:Y:S02]  /*5270*/  FMNMX3.FTZ R12, R12, R117, R185, !PT ;  /* 0x000000750c0c7276 */ /* 0x000fe400078100b9 */
[----:B------:R-:W-:-:S02]  /*5280*/  FSEL R55, R31, -INF , !P3 ;  /* 0xff8000001f377808 */ /* 0x000fc40005800000 */
[----:B------:R-:W-:Y:S02]  /*5290*/  FMNMX3.FTZ R10, R10, R127, R187, !PT ;  /* 0x0000007f0a0a7276 */ /* 0x000fe400078100bb */
[C---:B------:R-:W-:Y:S02]  /*52a0*/  ISETP.GE.AND P4, PT, R9.reuse, R175, PT ;  /* 0x000000af0900720c */ /* 0x040fe40003f86270 */
[C---:B------:R-:W-:Y:S02]  /*52b0*/  ISETP.GE.AND P3, PT, R9.reuse, R174, PT ;  /* 0x000000ae0900720c */ /* 0x040fe40003f66270 */
[-C--:B------:R-:W-:Y:S01]  /*52c0*/  ISETP.GE.AND P5, PT, R9, R172.reuse, PT ;  /* 0x000000ac0900720c */ /* 0x080fe20003fa6270 */
[----:B------:R-:W-:Y:S01]  /*52d0*/  VIADD R9, R23, 0x71 ;  /* 0x0000007117097836 */ /* 0x000fe20000000000 */
[----:B------:R-:W-:Y:S02]  /*52e0*/  ISETP.GE.AND P1, PT, R11, R172, PT ;  /* 0x000000ac0b00720c */ /* 0x000fe40003f26270 */
[----:B------:R-:W-:-:S02]  /*52f0*/  FSEL R25, R25, -INF , P2 ;  /* 0xff80000019197808 */ /* 0x000fc40001000000 */
[----:B------:R-:W-:Y:S02]  /*5300*/  FMNMX3.FTZ R12, R12, R147, R183, !PT ;  /* 0x000000930c0c7276 */ /* 0x000fe400078100b7 */
[----:B------:R-:W-:Y:S02]  /*5310*/  FMNMX3.FTZ R10, R10, R115, R181, !PT ;  /* 0x000000730a0a7276 */ /* 0x000fe400078100b5 */
[----:B------:R-:W-:Y:S02]  /*5320*/  FSEL R47, R32, -INF , !P1 ;  /* 0xff800000202f7808 */ /* 0x000fe40004800000 */
[----:B------:R-:W-:Y:S02]  /*5330*/  FSEL R43, R25, -INF , !P4 ;  /* 0xff800000192b7808 */ /* 0x000fe40006000000 */
[C---:B------:R-:W-:Y:S02]  /*5340*/  ISETP.GE.AND P6, PT, R9.reuse, R176, PT ;  /* 0x000000b00900720c */ /* 0x040fe40003fc6270 */
[----:B------:R-:W-:-:S02]  /*5350*/  ISETP.GE.AND P1, PT, R9, R175, PT ;  /* 0x000000af0900720c */ /* 0x000fc40003f26270 */
        /* <DEDUP_REMOVED lines=48> */
[----:B------:R-:W-:-:S05]  /*5660*/  IMAD R152, R9, 0x2, R158 ;  /* 0x0000000209987824 */ /* 0x000fca00078e029e */
[----:B------:R-:W4:Y:S01]  /*5670*/  LDSM.16.MT88.4 R92, [R152+0x6000] ;  /* 0x00600000985c783b */ /* 0x000f220000004200 */
[----:B-1----:R-:W-:-:S04]  /*5680*/  FMNMX.FTZ R36, R73, R36, !PT ;  /* 0x0000002449247209 */ /* 0x002fc80007810000 */
[----:B------:R-:W-:Y:S01]  /*5690*/  FSETP.NEU.FTZ.AND P1, PT, R36, -INF , PT ;  /* 0xff8000002400780b */ /* 0x000fe20003f3d000 */
[----:B---3--:R-:W-:Y:S01]  /*56a0*/  FMUL.FTZ R32, R21, R36 ;  /* 0x0000002415207220 */ /* 0x008fe20000410000 */
[----:B--2---:R-:W-:-:S04]  /*56b0*/  FMNMX.FTZ R0, R11, R6, !PT ;  /* 0x000000060b007209 */ /* 0x004fc80007810000 */
        /* <DEDUP_REMOVED lines=8> */
[-C--:B------:R-:W-:Y:S01]  /*5740*/  FFMA.FTZ R52, R79, R21.reuse, -R32 ;  /* 0x000000154f347223 */ /* 0x080fe20000010820 */
[----:B------:R-:W1:Y:S02]  /*5750*/  LDSM.16.MT88.4 R84, [R148+0x6000] ;  /* 0x006000009454783b */ /* 0x000e640000004200 */
[----:B------:R-:W-:-:S02]  /*5760*/  FFMA.FTZ R8, R4, R21, -R28 ;  /* 0x0000001504087223 */ /* 0x000fc4000001081c */
[----:B------:R-:W2:Y:S01]  /*5770*/  LDSM.16.MT88.4 R76, [R103+0x6000] ;  /* 0x00600000674c783b */ /* 0x000ea20000004200 */
[-C--:B------:R-:W-:Y:S01]  /*5780*/  FFMA.FTZ R46, R59, R21.reuse, -R32 ;  /* 0x000000153b2e7223 */ /* 0x080fe20000010820 */
[-CC-:B------:R-:W-:Y:S01]  /*5790*/  FFMA.FTZ R50, R67, R21.reuse, -R28.reuse ;  /* 0x0000001543327223 */ /* 0x180fe2000001081c */
[-CC-:B------:R-:W-:Y:S01]  /*57a0*/  FFMA.FTZ R57, R57, R21.reuse, -R28.reuse ;  /* 0x0000001539397223 */ /* 0x180fe2000001081c */
[----:B------:R-:W3:Y:S01]  /*57b0*/  LDSM.16.MT88.4 R4, [R102+0x6000] ;  /* 0x006000006604783b */ /* 0x000ee20000004200 */
[-C--:B------:R-:W-:Y:S01]  /*57c0*/  FFMA.FTZ R44, R69, R21.reuse, -R28 ;  /* 0x00000015452c7223 */ /* 0x080fe2000001081c */
[-CC-:B------:R-:W-:Y:S01]  /*57d0*/  FFMA.FTZ R71, R71, R21.reuse, -R32.reuse ;  /* 0x0000001547477223 */ /* 0x180fe20000010820 */
[----:B------:R-:W-:Y:S04]  /*57e0*/  MUFU.EX2 R105, R105 ;  /* 0x0000006900697308 */ /* 0x000fe80000000800 */
[----:B------:R-:W5:Y:S04]  /*57f0*/  MUFU.EX2 R52, R52 ;  /* 0x0000003400347308 */ /* 0x000f680000000800 */
[----:B------:R-:W-:Y:S04]  /*5800*/  MUFU.EX2 R59, R71 ;  /* 0x00000047003b7308 */ /* 0x000fe80000000800 */
[----:B------:R-:W4:Y:S04]  /*5810*/  MUFU.EX2 R46, R46 ;  /* 0x0000002e002e7308 */ /* 0x000f280000000800 */
[----:B------:R5:W-:Y:S04]  /*5820*/  MUFU.EX2 R67, R8 ;  /* 0x0000000800437308 */ /* 0x000be80000000800 */
[----:B------:R-:W1:Y:S04]  /*5830*/  MUFU.EX2 R50, R50 ;  /* 0x0000003200327308 */ /* 0x000e680000000800 */
[----:B------:R-:W-:Y:S04]  /*5840*/  MUFU.EX2 R57, R57 ;  /* 0x0000003900397308 */ /* 0x000fe80000000800 */
[----:B------:R-:W2:Y:S01]  /*5850*/  MUFU.EX2 R44, R44 ;  /* 0x0000002c002c7308 */ /* 0x000ea20000000800 */
[----:B-----5:R-:W5:Y:S01]  /*5860*/  LDSM.16.MT88.4 R8, [R152+0x6800] ;  /* 0x006800009808783b */ /* 0x020f620000004200 */
[--C-:B------:R-:W-:Y:S01]  /*5870*/  FFMA.FTZ R40, R29, R21, -R32.reuse ;  /* 0x000000151d287223 */ /* 0x100fe20000010820 */
[----:B------:R-:W-:Y:S01]  /*5880*/  F2FP.F16.F32.PACK_AB R68, R52, R105 ;  /* 0x000000693444723e */ /* 0x000fe200000000ff */
[--C-:B------:R-:W-:Y:S01]  /*5890*/  FFMA.FTZ R42, R45, R21, -R32.reuse ;  /* 0x000000152d2a7223 */ /* 0x100fe20000010820 */
[----:B----4-:R-:W-:Y:S01]  /*58a0*/  F2FP.F16.F32.PACK_AB R70, R46, R59 ;  /* 0x0000003b2e46723e */ /* 0x010fe200000000ff */
[--C-:B------:R-:W-:Y:S01]  /*58b0*/  FFMA.FTZ R29, R27, R21, -R32.reuse ;  /* 0x000000151b1d7223 */ /* 0x100fe20000010820 */
[----:B-1----:R-:W-:Y:S01]  /*58c0*/  F2FP.F16.F32.PACK_AB R69, R50, R67 ;  /* 0x000000433245723e */ /* 0x002fe200000000ff */
[-C--:B------:R-:W-:Y:S01]  /*58d0*/  FFMA.FTZ R41, R41, R21.reuse, -R32 ;  /* 0x0000001529297223 */ /* 0x080fe20000010820 */
[-CC-:B------:R-:W-:Y:S01]  /*58e0*/  FFMA.FTZ R45, R17, R21.reuse, -R28.reuse ;  /* 0x00000015112d7223 */ /* 0x180fe2000001081c */
        /* <DEDUP_REMOVED lines=157> */
[----:B------:R-:W-:Y:S01]  /*62c0*/  HMMA.16816.F32 R88, R4, R16, R88 ;  /* 0x000000100458723c */ /* 0x000fe20000001858 */
[----:B------:R-:W-:-:S07]  /*62d0*/  FADD.FTZ R16, R105, R52 ;  /* 0x0000003469107221 */ /* 0x000fce0000010000 */
[----:B------:R-:W-:Y:S01]  /*62e0*/  HMMA.16816.F32 R84, R4, R18, R84 ;  /* 0x000000120454723c */ /* 0x000fe20000001854 */
[----:B------:R-:W-:-:S07]  /*62f0*/  FADD.FTZ R18, R67, R50 ;  /* 0x0000003243127221 */ /* 0x000fce0000010000 */
[----:B--2---:R-:W-:Y:S01]  /*6300*/  HMMA.16816.F32 R80, R4, R12, R80 ;  /* 0x0000000c0450723c */ /* 0x004fe20000001850 */
[----:B------:R-:W-:-:S07]  /*6310*/  FADD.FTZ R57, R57, R18 ;  /* 0x0000001239397221 */ /* 0x000fce0000010000 */
[C---:B------:R-:W-:Y:S01]  /*6320*/  HMMA.16816.F32 R76, R4.reuse, R14, R76 ;  /* 0x0000000e044c723c */ /* 0x040fe2000000184c */
[----:B------:R-:W2:Y:S07]  /*6330*/  LDSM.16.MT88.4 R12, [R152+0x9000] ;  /* 0x00900000980c783b */ /* 0x000eae0000004200 */
[C---:B-1----:R-:W-:Y:S08]  /*6340*/  HMMA.16816.F32 R72, R4.reuse, R8, R72 ;  /* 0x000000080448723c */ /* 0x042ff00000001848 */
[----:B------:R-:W-:Y:S01]  /*6350*/  HMMA.16816.F32 R68, R4, R10, R68 ;  /* 0x0000000a0444723c */ /* 0x000fe20000001844 */
[----:B------:R-:W-:Y:S01]  /*6360*/  FADD.FTZ R5, R59, R16 ;  /* 0x000000103b057221 */ /* 0x000fe20000010000 */
[----:B------:R-:W-:Y:S04]  /*6370*/  LDSM.16.MT88.4 R8, [R148+0x9000] ;  /* 0x009000009408783b */ /* 0x000fe80000004200 */
        /* <DEDUP_REMOVED lines=13> */
[----:B------:R3:W-:Y:S04]  /*6450*/  MUFU.EX2 R51, R4 ;  /* 0x0000000400337308 */ /* 0x0007e80000000800 */
[----:B------:R-:W5:Y:S04]  /*6460*/  MUFU.EX2 R122, R122 ;  /* 0x0000007a007a7308 */ /* 0x000f680000000800 */
[----:B------:R-:W-:Y:S04]  /*6470*/  MUFU.EX2 R47, R49 ;  /* 0x00000031002f7308 */ /* 0x000fe80000000800 */
[----:B------:R-:W2:Y:S01]  /*6480*/  MUFU.EX2 R120, R120 ;  /* 0x0000007800787308 */ /* 0x000ea20000000800 */
[----:B------:R-:W-:Y:S01]  /*6490*/  FADD.FTZ R5, R46, R5 ;  /* 0x000000052e057221 */ /* 0x000fe20000010000 */
[----:B---3--:R-:W-:-:S02]  /*64a0*/  F2FP.F16.F32.PACK_AB R4, R61, R50 ;  /* 0x000000323d04723e */ /* 0x008fc400000000ff */
[----:B----4-:R-:W-:Y:S01]  /*64b0*/  F2FP.F16.F32.PACK_AB R6, R53, R52 ;  /* 0x000000343506723e */ /* 0x010fe200000000ff */
[----:B------:R-:W-:Y:S01]  /*64c0*/  FADD.FTZ R42, R42, R5 ;  /* 0x000000052a2a7221 */ /* 0x000fe20000010000 */
[----:B-----5:R-:W-:Y:S01]  /*64d0*/  F2FP.F16.F32.PACK_AB R5, R122, R51 ;  /* 0x000000337a05723e */ /* 0x020fe200000000ff */
[----:B------:R-:W-:Y:S01]  /*64e0*/  FADD.FTZ R44, R44, R57 ;  /* 0x000000392c2c7221 */ /* 0x000fe20000010000 */
[----:B--2---:R-:W-:-:S03]  /*64f0*/  F2FP.F16.F32.PACK_AB R7, R120, R47 ;  /* 0x0000002f7807723e */ /* 0x004fc600000000ff */
[----:B------:R-:W-:-:S04]  /*6500*/  FADD.FTZ R45, R45, R44 ;  /* 0x0000002c2d2d7221 */ /* 0x000fc80000010000 */
[----:B------:R-:W-:Y:S01]  /*6510*/  HMMA.16816.F32 R96, R4, R12, R96 ;  /* 0x0000000c0460723c */ /* 0x000fe20000001860 */
[----:B------:R-:W-:-:S07]  /*6520*/  FADD.FTZ R45, R34, R45 ;  /* 0x0000002d222d7221 */ /* 0x000fce0000010000 */
[----:B------:R-:W-:Y:S01]  /*6530*/  HMMA.16816.F32 R92, R4, R14, R92 ;  /* 0x0000000e045c723c */ /* 0x000fe2000000185c */
[----:B------:R-:W2:Y:S01]  /*6540*/  LDSM.16.MT88.4 R12, [R102+0x9000] ;  /* 0x00900000660c783b */ /* 0x000ea20000004200 */
[----:B------:R-:W-:-:S06]  /*6550*/  FADD.FTZ R41, R41, R42 ;  /* 0x0000002a29297221 */ /* 0x000fcc0000010000 */
[----:B-1----:R-:W-:Y:S01]  /*6560*/  HMMA.16816.F32 R80, R4, R16, R80 ;  /* 0x000000100450723c */ /* 0x002fe20000001850 */
[----:B------:R-:W-:Y:S01]  /*6570*/  FADD.FTZ R16, R30, R45 ;  /* 0x0000002d1e107221 */ /* 0x000fe20000010000 */
        /* <DEDUP_REMOVED lines=33> */
[----:B------:R-:W-:Y:S01]  /*6790*/  FADD.FTZ R127, R127, R48 ;  /* 0x000000307f7f7221 */ /* 0x000fe20000010000 */
[----:B--2---:R-:W-:Y:S02]  /*67a0*/  HMMA.16816.F32 R72, R4, R12, R72 ;  /* 0x0000000c0448723c */ /* 0x004fe40000001848 */
        /* <DEDUP_REMOVED lines=8> */
[----:B-1----:R-:W-:Y:S02]  /*6830*/  F2FP.F16.F32.PACK_AB R5, R26, R23 ;  /* 0x000000171a05723e */ /* 0x002fe400000000ff */
        /* <DEDUP_REMOVED lines=115> */
.L_x_13895:
        /* <DEDUP_REMOVED lines=8> */
.L_x_13896:
[----:B------:R-:W-:Y:S05]  /*6ff0*/  BSYNC.RECONVERGENT B0 ;  /* 0x0000000000007941 */ /* 0x000fea0003800200 */
.L_x_13894:
        /* <DEDUP_REMOVED lines=11> */
[----:B------:R-:W-:Y:S01]  /*70b0*/  LDGSTS.E.BYPASS.LTC128B.128 [R101+0x6800], desc[UR4][R12.64] ;  /* 0x068000000c657fae */ /* 0x000fe2000b981a04 */
        /* <DEDUP_REMOVED lines=11> */
[----:B------:R2:W-:Y:S03]  /*7170*/  LDGSTS.E.BYPASS.LTC128B.128 [R101+0x8800], desc[UR4][R14.64] ;  /* 0x088000000e657fae */ /* 0x0005e6000b981a04 */
[----:B------:R-:W-:Y:S01]  /*7180*/  IADD3.X R23, PT, PT, R21, R4, RZ, P1, !PT ;  /* 0x0000000415177210 */ /* 0x000fe20000ffe4ff */
[----:B------:R-:W-:Y:S04]  /*7190*/  LDGSTS.E.BYPASS.LTC128B.128 [R101+0x9000], desc[UR4][R20.64] ;  /* 0x0900000014657fae */ /* 0x000fe8000b981a04 */
[----:B------:R3:W-:Y:S04]  /*71a0*/  LDGSTS.E.BYPASS.LTC128B.128 [R101+0x9800], desc[UR4][R22.64] ;  /* 0x0980000016657fae */ /* 0x0007e8000b981a04 */
[----:B------:R-:W-:Y:S04]  /*71b0*/  LDSM.16.M88.4 R44, [R157] ;  /* 0x000000009d2c783b */ /* 0x000fe80000000200 */
[----:B------:R-:W4:Y:S04]  /*71c0*/  LD.E R130, desc[UR4][R2.64+0x18c] ;  /* 0x00018c0402827980 */ /* 0x000f28000c101900 */
[----:B------:R-:W5:Y:S04]  /*71d0*/  LDSM.16.M88.4 R32, [R156+0x2000] ;  /* 0x002000009c20783b */ /* 0x000f680000000200 */
[----:B-1----:R-:W2:Y:S04]  /*71e0*/  LDSM.16.M88.4 R8, [R156+0x3800] ;  /* 0x003800009c08783b */ /* 0x002ea80000000200 */
[----:B------:R-:W-:Y:S04]  /*71f0*/  LDSM.16.M88.4 R112, [R155] ;  /* 0x000000009b70783b */ /* 0x000fe80000000200 */
[----:B------:R-:W1:Y:S04]  /*7200*/  LDSM.16.M88.4 R108, [R151+0x3800] ;  /* 0x00380000976c783b */ /* 0x000e680000000200 */
[----:B------:R-:W3:Y:S04]  /*7210*/  LDSM.16.M88.4 R4, [R151+0x2000] ;  /* 0x002000009704783b */ /* 0x000ee80000000200 */
[----:B------:R-:W3:Y:S04]  /*7220*/  LDSM.16.M88.4 R16, [R156+0x3000] ;  /* 0x003000009c10783b */ /* 0x000ee80000000200 */
[----:B------:R-:W3:Y:S04]  /*7230*/  LDSM.16.M88.4 R104, [R156+0x4000] ;  /* 0x004000009c68783b */ /* 0x000ee80000000200 */
[----:B------:R-:W3:Y:S04]  /*7240*/  LDSM.16.M88.4 R52, [R156+0x5000] ;  /* 0x005000009c34783b */ /* 0x000ee80000000200 */
[----:B------:R-:W3:Y:S04]  /*7250*/  LDSM.16.M88.4 R24, [R156+0x2800] ;  /* 0x002800009c18783b */ /* 0x000ee80000000200 */
[----:B------:R-:W3:Y:S01]  /*7260*/  LDSM.16.M88.4 R116, [R151+0x3000] ;  /* 0x003000009774783b */ /* 0x000ee20000000200 */
[C---:B-----5:R-:W-:Y:S03]  /*7270*/  HMMA.16816.F32 R40, R44.reuse, R32, RZ ;  /* 0x000000202c28723c */ /* 0x060fe600000018ff */
[----:B------:R-:W5:Y:S04]  /*7280*/  LDSM.16.M88.4 R120, [R151+0x4000] ;  /* 0x004000009778783b */ /* 0x000f680000000200 */
[----:B------:R-:W-:Y:S01]  /*7290*/  LDSM.16.M88.4 R60, [R156+0x4800] ;  /* 0x004800009c3c783b */ /* 0x000fe20000000200 */
[C---:B--2---:R-:W-:Y:S03]  /*72a0*/  HMMA.16816.F32 R12, R44.reuse, R8, RZ ;  /* 0x000000082c0c723c */ /* 0x044fe600000018ff */
[----:B------:R-:W-:Y:S04]  /*72b0*/  LDSM.16.M88.4 R48, [R151+0x2800] ;  /* 0x002800009730783b */ /* 0x000fe80000000200 */
[----:B------:R-:W-:Y:S01]  /*72c0*/  LDSM.16.M88.4 R124, [R156+0x5800] ;  /* 0x005800009c7c783b */ /* 0x000fe20000000200 */
[C---:B------:R-:W-:Y:S03]  /*72d0*/  HMMA.16816.F32 R8, R44.reuse, R10, RZ ;  /* 0x0000000a2c08723c */ /* 0x040fe600000018ff */
[----:B------:R-:W0:Y:S05]  /*72e0*/  LDGDEPBAR ;  /* 0x00000000000079af */ /* 0x000e2a0000000000 */
[----:B------:R-:W-:Y:S08]  /*72f0*/  HMMA.16816.F32 R32, R44, R34, RZ ;  /* 0x000000222c20723c */ /* 0x000ff000000018ff */
[C---:B-1----:R-:W-:Y:S08]  /*7300*/  HMMA.16816.F32 R12, R112.reuse, R108, R12 ;  /* 0x0000006c700c723c */ /* 0x042ff0000000180c */
[C---:B------:R-:W-:Y:S01]  /*7310*/  HMMA.16816.F32 R8, R112.reuse, R110, R8 ;  /* 0x0000006e7008723c */ /* 0x040fe20000001808 */
[----:B------:R-:W1:Y:S07]  /*7320*/  LDSM.16.M88.4 R108, [R151+0x5000] ;  /* 0x00500000976c783b */ /* 0x000e6e0000000200 */
[C---:B---3--:R-:W-:Y:S08]  /*7330*/  HMMA.16816.F32 R40, R112.reuse, R4, R40 ;  /* 0x000000047028723c */ /* 0x048ff00000001828 */
[----:B------:R-:W-:Y:S08]  /*7340*/  HMMA.16816.F32 R32, R112, R6, R32 ;  /* 0x000000067020723c */ /* 0x000ff00000001820 */
        /* <DEDUP_REMOVED lines=8> */
[C---:B------:R-:W-:Y:S01]  /*73d0*/  HMMA.16816.F32 R16, R112.reuse, R118, R16 ;  /* 0x000000767010723c */ /* 0x040fe20000001810 */
[----:B------:R-:W2:Y:S07]  /*73e0*/  LDSM.16.M88.4 R116, [R151+0x4800] ;  /* 0x004800009774783b */ /* 0x000eae0000000200 */
[C---:B-----5:R-:W-:Y:S08]  /*73f0*/  HMMA.16816.F32 R4, R112.reuse, R120, R4 ;  /* 0x000000787004723c */ /* 0x060ff00000001804 */
[C---:B------:R-:W-:Y:S01]  /*7400*/  HMMA.16816.F32 R104, R112.reuse, R122, R104 ;  /* 0x0000007a7068723c */ /* 0x040fe20000001868 */
[----:B------:R-:W-:Y:S07]  /*7410*/  LDSM.16.M88.4 R120, [R154] ;  /* 0x000000009a78783b */ /* 0x000fee0000000200 */
[C---:B-1----:R-:W-:Y:S08]  /*7420*/  HMMA.16816.F32 R56, R112.reuse, R108, R56 ;  /* 0x0000006c7038723c */ /* 0x042ff00000001838 */
[----:B------:R-:W-:Y:S01]  /*7430*/  HMMA.16816.F32 R52, R112, R110, R52 ;  /* 0x0000006e7034723c */ /* 0x000fe20000001834 */
[----:B------:R-:W1:Y:S07]  /*7440*/  LDSM.16.M88.4 R108, [R150+0x2000] ;  /* 0x00200000966c783b */ /* 0x000e6e0000000200 */
[C---:B------:R-:W-:Y:S08]  /*7450*/  HMMA.16816.F32 R24, R44.reuse, R26, RZ ;  /* 0x0000001a2c18723c */ /* 0x040ff000000018ff */
[----:B------:R-:W-:Y:S08]  /*7460*/  HMMA.16816.F32 R64, R44, R60, RZ ;  /* 0x0000003c2c40723c */ /* 0x000ff000000018ff */
[C---:B------:R-:W-:Y:S08]  /*7470*/  HMMA.16816.F32 R28, R112.reuse, R48, R28 ;  /* 0x00000030701c723c */ /* 0x040ff0000000181c */
[----:B------:R-:W-:Y:S08]  /*7480*/  HMMA.16816.F32 R24, R112, R50, R24 ;  /* 0x000000327018723c */ /* 0x000ff00000001818 */
[C---:B------:R-:W-:Y:S08]  /*7490*/  HMMA.16816.F32 R60, R44.reuse, R62, RZ ;  /* 0x0000003e2c3c723c */ /* 0x040ff000000018ff */
[C---:B------:R-:W-:Y:S08]  /*74a0*/  HMMA.16816.F32 R48, R44.reuse, R124, RZ ;  /* 0x0000007c2c30723c */ /* 0x040ff000000018ff */
[----:B------:R-:W-:Y:S01]  /*74b0*/  HMMA.16816.F32 R44, R44, R126, RZ ;  /* 0x0000007e2c2c723c */ /* 0x000fe200000018ff */
        /* <DEDUP_REMOVED lines=33> */
[C---:B------:R-:W-:Y:S11]  /*76d0*/  HMMA.16816.F32 R40, R116.reuse, R112, R40 ;  /* 0x000000707428723c */ /* 0x040ff60000001828 */
[-C--:B----4-:R-:W-:Y:S01]  /*76e0*/  FMUL.FTZ R112, R32, R130.reuse ;  /* 0x0000008220707220 */ /* 0x090fe20000410000 */
[-C--:B------:R-:W-:Y:S01]  /*76f0*/  FMUL.FTZ R113, R33, R130.reuse ;  /* 0x0000008221717220 */ /* 0x080fe20000410000 */
[-C--:B------:R-:W-:Y:S01]  /*7700*/  FMUL.FTZ R114, R34, R130.reuse ;  /* 0x0000008222727220 */ /* 0x080fe20000410000 */
[----:B-1----:R-:W-:Y:S01]  /*7710*/  HMMA.16816.F32 R20, R116, R108, R20 ;  /* 0x0000006c7414723c */ /* 0x002fe20000001814 */
[----:B------:R-:W-:-:S02]  /*7720*/  FMUL.FTZ R108, R35, R130 ;  /* 0x00000082236c7220 */ /* 0x000fc40000410000 */
[----:B------:R-:W1:Y:S01]  /*7730*/  LDSM.16.M88.4 R32, [R149+0x3800] ;  /* 0x003800009520783b */ /* 0x000e620000000200 */
[----:B------:R-:W-:-:S04]  /*7740*/  FMUL.FTZ R24, R24, R130 ;  /* 0x0000008218187220 */ /* 0x000fc80000410000 */
[----:B------:R-:W-:Y:S01]  /*7750*/  HMMA.16816.F32 R16, R116, R110, R16 ;  /* 0x0000006e7410723c */ /* 0x000fe20000001810 */
[-C--:B------:R-:W-:Y:S01]  /*7760*/  FMUL.FTZ R109, R28, R130.reuse ;  /* 0x000000821c6d7220 */ /* 0x080fe20000410000 */
[-C--:B------:R-:W-:Y:S01]  /*7770*/  FMUL.FTZ R115, R30, R130.reuse ;  /* 0x000000821e737220 */ /* 0x080fe20000410000 */
[-C--:B------:R-:W-:Y:S01]  /*7780*/  FMUL.FTZ R110, R31, R130.reuse ;  /* 0x000000821f6e7220 */ /* 0x080fe20000410000 */
[-C--:B------:R-:W-:Y:S01]  /*7790*/  FMUL.FTZ R28, R25, R130.reuse ;  /* 0x00000082191c7220 */ /* 0x080fe20000410000 */
[----:B------:R2:W3:Y:S01]  /*77a0*/  MUFU.TANH R31, R24 ;  /* 0x00000018001f7308 */ /* 0x0004e20000002400 */
[-C--:B------:R-:W-:Y:S01]  /*77b0*/  FMUL.FTZ R111, R26, R130.reuse ;  /* 0x000000821a6f7220 */ /* 0x080fe20000410000 */
[-C--:B------:R-:W-:Y:S01]  /*77c0*/  FMUL.FTZ R30, R27, R130.reuse ;  /* 0x000000821b1e7220 */ /* 0x080fe20000410000 */
[C---:B------:R-:W-:Y:S01]  /*77d0*/  HMMA.16816.F32 R4, R120.reuse, R124, R4 ;  /* 0x0000007c7804723c */ /* 0x040fe20000001804 */
[----:B--2---:R-:W2:Y:S10]  /*77e0*/  LDSM.16.M88.4 R24, [R149+0x4000] ;  /* 0x004000009518783b */ /* 0x004eb40000000200 */
[-C--:B------:R-:W-:Y:S01]  /*77f0*/  FMUL.FTZ R16, R16, R130.reuse ;  /* 0x0000008210107220 */ /* 0x080fe20000410000 */
[-C--:B------:R-:W-:Y:S01]  /*7800*/  FMUL.FTZ R17, R17, R130.reuse ;  /* 0x0000008211117220 */ /* 0x080fe20000410000 */
[----:B------:R-:W-:Y:S01]  /*7810*/  HMMA.16816.F32 R104, R120, R126, R104 ;  /* 0x0000007e7868723c */ /* 0x000fe20000001868 */
[-C--:B------:R-:W-:Y:S01]  /*7820*/  FMUL.FTZ R121, R22, R130.reuse ;  /* 0x0000008216797220 */ /* 0x080fe20000410000 */
[-C--:B------:R-:W-:Y:S01]  /*7830*/  FMUL.FTZ R120, R18, R130.reuse ;  /* 0x0000008212787220 */ /* 0x080fe20000410000 */
[----:B------:R-:W-:-:S05]  /*7840*/  FMUL.FTZ R22, R19, R130 ;  /* 0x0000008213167220 */ /* 0x000fca0000410000 */
[C---:B-1----:R-:W-:Y:S01]  /*7850*/  HMMA.16816.F32 R12, R116.reuse, R32, R12 ;  /* 0x00000020740c723c */ /* 0x042fe2000000180c */
[-C--:B------:R-:W-:Y:S02]  /*7860*/  FMUL.FTZ R33, R21, R130.reuse ;  /* 0x0000008215217220 */ /* 0x080fe40000410000 */
[----:B------:R-:W1:Y:S05]  /*7870*/  MUFU.TANH R21, R17 ;  /* 0x0000001100157308 */ /* 0x000e6a0000002400 */
[C---:B------:R-:W-:Y:S03]  /*7880*/  HMMA.16816.F32 R8, R116.reuse, R34, R8 ;  /* 0x000000227408723c */ /* 0x040fe60000001808 */
[----:B------:R4:W1:Y:S02]  /*7890*/  MUFU.TANH R34, R16 ;  /* 0x0000001000227308 */ /* 0x0008640000002400 */
[----:B----4-:R-:W4:Y:S03]  /*78a0*/  LDSM.16.M88.4 R16, [R149+0x4800] ;  /* 0x004800009510783b */ /* 0x010f260000000200 */
[----:B--2---:R-:W-:Y:S03]  /*78b0*/  HMMA.16816.F32 R4, R116, R24, R4 ;  /* 0x000000187404723c */ /* 0x004fe60000001804 */
[----:B------:R-:W-:-:S08]  /*78c0*/  FMUL.FTZ R25, R14, R130 ;  /* 0x000000820e197220 */ /* 0x000fd00000410000 */
[-C--:B------:R-:W-:Y:S01]  /*78d0*/  FMUL.FTZ R14, R8, R130.reuse ;  /* 0x00000082080e7220 */ /* 0x080fe20000410000 */
[----:B------:R-:W-:-:S07]  /*78e0*/  FMUL.FTZ R24, R10, R130 ;  /* 0x000000820a187220 */ /* 0x000fce0000410000 */
[-C--:B------:R-:W-:Y:S01]  /*78f0*/  FMUL.FTZ R10, R4, R130.reuse ;  /* 0x00000082040a7220 */ /* 0x080fe20000410000 */
[-C--:B------:R-:W-:Y:S01]  /*7900*/  FMUL.FTZ R8, R5, R130.reuse ;  /* 0x0000008205087220 */ /* 0x080fe20000410000 */
[-C--:B------:R-:W-:Y:S01]  /*7910*/  FMUL.FTZ R124, R7, R130.reuse ;  /* 0x00000082077c7220 */ /* 0x080fe20000410000 */
[C---:B----4-:R-:W-:Y:S01]  /*7920*/  HMMA.16816.F32 R64, R116.reuse, R16, R64 ;  /* 0x000000107440723c */ /* 0x050fe20000001840 */
[-C--:B------:R-:W-:Y:S02]  /*7930*/  FMUL.FTZ R16, R6, R130.reuse ;  /* 0x0000008206107220 */ /* 0x080fe40000410000 */
[----:B------:R-:W2:Y:S05]  /*7940*/  LDSM.16.M88.4 R4, [R149+0x5000] ;  /* 0x005000009504783b */ /* 0x000eaa0000000200 */
[C---:B------:R-:W-:Y:S08]  /*7950*/  HMMA.16816.F32 R104, R116.reuse, R26, R104 ;  /* 0x0000001a7468723c */ /* 0x040ff00000001868 */
[C---:B--2---:R-:W-:Y:S08]  /*7960*/  HMMA.16816.F32 R56, R116.reuse, R4, R56 ;  /* 0x000000047438723c */ /* 0x044ff00000001838 */
[C---:B------:R-:W-:Y:S01]  /*7970*/  HMMA.16816.F32 R52, R116.reuse, R6, R52 ;  /* 0x000000067434723c */ /* 0x040fe20000001834 */
[----:B------:R-:W2:Y:S07]  /*7980*/  LDSM.16.M88.4 R4, [R149+0x5800] ;  /* 0x005800009504783b */ /* 0x000eae0000000200 */
[----:B------:R-:W-:Y:S01]  /*7990*/  HMMA.16816.F32 R60, R116, R18, R60 ;  /* 0x00000012743c723c */ /* 0x000fe2000000183c */
        /* <DEDUP_REMOVED lines=32> */
[----:B----4-:R-:W-:Y:S01]  /*7ba0*/  IADD3 R20, PT, PT, R100, -0x2, RZ ;  /* 0xfffffffe64147810 */ /* 0x010fe20007ffe0ff */
        /* <DEDUP_REMOVED lines=14> */
[----:B------:R-:W2:Y:S08]  /*7c90*/  MUFU.TANH R40, R40 ;  /* 0x0000002800287308 */ /* 0x000eb00000002400 */
        /* <DEDUP_REMOVED lines=78> */
[----:B------:R-:W-:Y:S02]  /*8180*/  IABS R17, R5 ;  /* 0x0000000500117213 */ /* 0x000fe40000000000 */
[----:B------:R-:W-:-:S04]  /*8190*/  LOP3.LUT R5, R5, R130, RZ, 0x3c, !PT ;  /* 0x0000008205057212 */ /* 0x000fc800078e3cff */
[----:B------:R-:W-:Y:S01]  /*81a0*/  ISETP.GE.AND P2, PT, R5, RZ, PT ;  /* 0x000000ff0500720c */ /* 0x000fe20003f46270 */
[----:B--2---:R-:W-:-:S04]  /*81b0*/  IMAD.MOV R132, RZ, RZ, -R127 ;  /* 0x000000ffff847224 */ /* 0x004fc800078e0a7f */
[----:B------:R-:W-:-:S04]  /*81c0*/  IMAD R132, R132, R19, RZ ;  /* 0x0000001384847224 */ /* 0x000fc800078e02ff */
[----:B------:R-:W-:Y:S01]  /*81d0*/  IMAD.HI.U32 R132, R127, R132, R126 ;  /* 0x000000847f847227 */ /* 0x000fe200078e007e */
[----:B------:R-:W-:-:S04]  /*81e0*/  IABS R126, R130 ;  /* 0x00000082007e7213 */ /* 0x000fc80000000000 */
[----:B------:R-:W-:Y:S01]  /*81f0*/  IADD3 R126, PT, PT, RZ, -R126, RZ ;  /* 0x8000007eff7e7210 */ /* 0x000fe20007ffe0ff */
[----:B-1----:R-:W-:-:S04]  /*8200*/  IMAD.HI.U32 R23, R132, R7, RZ ;  /* 0x0000000784177227 */ /* 0x002fc800078e00ff */
        /* <DEDUP_REMOVED lines=40> */
.L_x_13900:
        /* <DEDUP_REMOVED lines=8> */
.L_x_13901:
[----:B------:R-:W-:Y:S05]  /*8510*/  BSYNC.RECONVERGENT B0 ;  /* 0x0000000000007941 */ /* 0x000fea0003800200 */
.L_x_13899:
        /* <DEDUP_REMOVED lines=28> */
.L_x_13898:
[----:B------:R-:W-:Y:S05]  /*86e0*/  BSYNC.RECONVERGENT B1 ;  /* 0x0000000000017941 */ /* 0x000fea0003800200 */
.L_x_13897:
[----:B-1----:R-:W3:Y:S01]  /*86f0*/  LD.E R23, desc[UR4][R2.64+0xdc] ;  /* 0x0000dc0402177980 */ /* 0x002ee2000c101900 */
[----:B------:R-:W-:-:S04]  /*8700*/  IMAD R126, R100, 0x80, R37 ;  /* 0x00000080647e7824 */ /* 0x000fc800078e0225 */
        /* <DEDUP_REMOVED lines=69> */
[C---:B------:R-:W-:Y:S02]  /*8b60*/  ISETP.GE.AND P0, PT, R17.reuse, R174, PT ;  /* 0x000000ae1100720c */ /* 0x040fe40003f06270 */
[----:B------:R-:W-:Y:S01]  /*8b70*/  FSEL R28, R28, -INF , P3 ;  /* 0xff8000001c1c7808 */ /* 0x000fe20001800000 */
[----:B------:R-:W-:Y:S01]  /*8b80*/  VIADD R31, R126, 0xffffff21 ;  /* 0xffffff217e1f7836 */ /* 0x000fe20000000000 */
[C---:B------:R-:W-:Y:S02]  /*8b90*/  ISETP.GE.AND P1, PT, R17.reuse, R176, PT ;  /* 0x000000b01100720c */ /* 0x040fe40003f26270 */
[----:B------:R-:W-:-:S02]  /*8ba0*/  ISETP.GE.AND P4, PT, R17, R175, PT ;  /* 0x000000af1100720c */ /* 0x000fc40003f86270 */
[----:B------:R-:W-:Y:S02]  /*8bb0*/  ISETP.GE.AND P3, PT, R17, R172, PT ;  /* 0x000000ac1100720c */ /* 0x000fe40003f66270 */
[----:B------:R-:W-:Y:S01]  /*8bc0*/  FSEL R17, R30, -INF , P2 ;  /* 0xff8000001e117808 */ /* 0x000fe20001000000 */
[----:B------:R-:W-:Y:S01]  /*8bd0*/  VIADD R29, R126, 0xffffff28 ;  /* 0xffffff287e1d7836 */ /* 0x000fe20000000000 */
[----:B------:R-:W-:Y:S02]  /*8be0*/  FSEL R121, R121, -INF , P0 ;  /* 0xff80000079797808 */ /* 0x000fe40000000000 */
[----:B------:R-:W-:Y:S02]  /*8bf0*/  FSEL R67, R28, -INF , !P6 ;  /* 0xff8000001c437808 */ /* 0x000fe40007000000 */
[----:B------:R-:W-:Y:S02]  /*8c00*/  FSEL R32, R32, -INF , P1 ;  /* 0xff80000020207808 */ /* 0x000fe40000800000 */
[----:B------:R-:W-:-:S02]  /*8c10*/  FSEL R17, R17, -INF , !P5 ;  /* 0xff80000011117808 */ /* 0x000fc40006800000 */
[C---:B------:R-:W-:Y:S02]  /*8c20*/  ISETP.GE.AND P2, PT, R31.reuse, R176, PT ;  /* 0x000000b01f00720c */ /* 0x040fe40003f46270 */
[C---:B------:R-:W-:Y:S02]  /*8c30*/  ISETP.GE.AND P6, PT, R31.reuse, R175, PT ;  /* 0x000000af1f00720c */ /* 0x040fe40003fc6270 */
[C---:B------:R-:W-:Y:S02]  /*8c40*/  ISETP.GE.AND P1, PT, R31.reuse, R174, PT ;  /* 0x000000ae1f00720c */ /* 0x040fe40003f26270 */
[----:B------:R-:W-:Y:S01]  /*8c50*/  ISETP.GE.AND P5, PT, R31, R172, PT ;  /* 0x000000ac1f00720c */ /* 0x000fe20003fa6270 */
[----:B------:R-:W-:Y:S01]  /*8c60*/  VIADD R31, R126, 0xffffff29 ;  /* 0xffffff297e1f7836 */ /* 0x000fe20000000000 */
[----:B------:R-:W-:Y:S02]  /*8c70*/  FSEL R197, R121, -INF , !P3 ;  /* 0xff80000079c57808 */ /* 0x000fe40005800000 */
[----:B------:R-:W-:-:S02]  /*8c80*/  ISETP.GE.AND P0, PT, R29, R176, PT ;  /* 0x000000b01d00720c */ /* 0x000fc40003f06270 */
[----:B------:R-:W-:Y:S02]  /*8c90*/  ISETP.GE.AND P3, PT, R29, R174, PT ;  /* 0x000000ae1d00720c */ /* 0x000fe40003f66270 */
        /* <DEDUP_REMOVED lines=33> */
[----:B------:R-:W-:-:S02]  /*8eb0*/  FSEL R123, R35, -INF , !P5 ;  /* 0xff800000237b7808 */ /* 0x000fc40006800000 */
[----:B------:R-:W-:Y:S02]  /*8ec0*/  FSEL R15, R15, -INF , P3 ;  /* 0xff8000000f0f7808 */ /* 0x000fe40001800000 */
[----:B------:R-:W-:Y:S02]  /*8ed0*/  FSEL R24, R24, -INF , P1 ;  /* 0xff80000018187808 */ /* 0x000fe40000800000 */
[----:B------:R-:W-:Y:S02]  /*8ee0*/  ISETP.GE.AND P5, PT, R31, R172, PT ;  /* 0x000000ac1f00720c */ /* 0x000fe40003fa6270 */
[----:B------:R-:W-:Y:S02]  /*8ef0*/  ISETP.GE.AND P3, PT, R21, R176, PT ;  /* 0x000000b01500720c */ /* 0x000fe40003f66270 */
[----:B------:R-:W-:Y:S02]  /*8f00*/  FSEL R14, R14, -INF , P2 ;  /* 0xff8000000e0e7808 */ /* 0x000fe40001000000 */
[----:B------:R-:W-:-:S02]  /*8f10*/  FSEL R127, R33, -INF , !P6 ;  /* 0xff800000217f7808 */ /* 0x000fc40007000000 */
[----:B------:R-:W-:Y:S02]  /*8f20*/  ISETP.GE.AND P6, PT, R31, R175, PT ;  /* 0x000000af1f00720c */ /* 0x000fe40003fc6270 */
[----:B------:R-:W-:Y:S02]  /*8f30*/  FSEL R187, R24, -INF , !P0 ;  /* 0xff80000018bb7808 */ /* 0x000fe40004000000 */
[----:B------:R-:W-:Y:S02]  /*8f40*/  FSEL R121, R22, -INF , !P5 ;  /* 0xff80000016797808 */ /* 0x000fe40006800000 */
[----:B------:R-:W-:Y:S02]  /*8f50*/  FSEL R191, R14, -INF , !P4 ;  /* 0xff8000000ebf7808 */ /* 0x000fe40006000000 */
[----:B------:R-:W-:Y:S02]  /*8f60*/  ISETP.GE.AND P0, PT, R13, R174, PT ;  /* 0x000000ae0d00720c */ /* 0x000fe40003f06270 */
[----:B------:R-:W-:-:S02]  /*8f70*/  FSEL R177, R9, -INF , P3 ;  /* 0xff80000009b17808 */ /* 0x000fc40001800000 */
[----:B------:R-:W-:Y:S02]  /*8f80*/  ISETP.GE.AND P5, PT, R29, R172, PT ;  /* 0x000000ac1d00720c */ /* 0x000fe40003fa6270 */
[C---:B------:R-:W-:Y:S02]  /*8f90*/  ISETP.GE.AND P1, PT, R13.reuse, R176, PT ;  /* 0x000000b00d00720c */ /* 0x040fe40003f26270 */
[C---:B------:R-:W-:Y:S02]  /*8fa0*/  ISETP.GE.AND P4, PT, R13.reuse, R175, PT ;  /* 0x000000af0d00720c */ /* 0x040fe40003f86270 */
[----:B------:R-:W-:Y:S01]  /*8fb0*/  ISETP.GE.AND P3, PT, R13, R172, PT ;  /* 0x000000ac0d00720c */ /* 0x000fe20003f66270 */
[C---:B------:R-:W-:Y:S01]  /*8fc0*/  VIADD R13, R126.reuse, 0xffffff41 ;  /* 0xffffff417e0d7836 */ /* 0x040fe20000000000 */
        /* <DEDUP_REMOVED lines=9> */
[----:B------:R-:W-:Y:S02]  /*9060*/  FSEL R10, R10, -INF , P1 ;  /* 0xff8000000a0a7808 */ /* 0x000fe40000800000 */
[----:B------:R-:W-:Y:S02]  /*9070*/  FSEL R183, R183, -INF , !P6 ;  /* 0xff800000b7b77808 */ /* 0x000fe40007000000 */
[----:B--2---:R-:W-:Y:S02]  /*9080*/  FSEL R137, R16, -INF , !P3 ;  /* 0xff80000010897808 */ /* 0x004fe40005800000 */
[----:B------:R-:W-:Y:S02]  /*9090*/  ISETP.GE.AND P6, PT, R21, R175, PT ;  /* 0x000000af1500720c */ /* 0x000fe40003fc6270 */
[-C--:B------:R-:W-:Y:S02]  /*90a0*/  ISETP.GE.AND P3, PT, R9, R174.reuse, PT ;  /* 0x000000ae0900720c */ /* 0x080fe40003f66270 */
[----:B------:R-:W-:Y:S01]  /*90b0*/  FSEL R147, R11, -INF , !P5 ;  /* 0xff8000000b937808 */ /* 0x000fe20006800000 */
[----:B------:R-:W-:Y:S01]  /*90c0*/  VIADD R11, R126, 0xffffff49 ;  /* 0xffffff497e0b7836 */ /* 0x000fe20000000000 */
[----:B------:R-:W-:-:S02]  /*90d0*/  ISETP.GE.AND P1, PT, R13, R174, PT ;  /* 0x000000ae0d00720c */ /* 0x000fc40003f26270 */
        /* <DEDUP_REMOVED lines=10> */
[----:B------:R-:W-:Y:S01]  /*9180*/  FSEL R124, R124, -INF , P1 ;  /* 0xff8000007c7c7808 */ /* 0x000fe20000800000 */
[----:B------:R-:W-:Y:S01]  /*9190*/  LDSM.16.MT88.4 R12, [R152+0x6000] ;  /* 0x00600000980c783b */ /* 0x000fe20000004200 */
[----:B------:R-:W-:Y:S02]  /*91a0*/  ISETP.GE.AND P1, PT, R11, R176, PT ;  /* 0x000000b00b00720c */ /* 0x000fe40003f26270 */
[----:B------:R-:W-:-:S02]  /*91b0*/  FSEL R122, R122, -INF , P0 ;  /* 0xff8000007a7a7808 */ /* 0x000fc40000000000 */
[----:B------:R-:W-:Y:S02]  /*91c0*/  FSEL R133, R105, -INF , !P2 ;  /* 0xff80000069857808 */ /* 0x000fe40005000000 */
[----:B------:R-:W-:Y:S02]  /*91d0*/  FSEL R143, R8, -INF , !P6 ;  /* 0xff800000088f7808 */ /* 0x000fe40007000000 */
[----:B------:R-:W-:Y:S02]  /*91e0*/  FSEL R135, R124, -INF , !P5 ;  /* 0xff8000007c877808 */ /* 0x000fe40006800000 */
[C---:B------:R-:W-:Y:S02]  /*91f0*/  ISETP.GE.AND P3, PT, R9.reuse, R176, PT ;  /* 0x000000b00900720c */ /* 0x040fe40003f66270 */
[----:B------:R-:W-:Y:S02]  /*9200*/  ISETP.GE.AND P2, PT, R9, R174, PT ;  /* 0x000000ae0900720c */ /* 0x000fe40003f46270 */
[----:B------:R-:W-:-:S02]  /*9210*/  ISETP.GE.AND P6, PT, R11, R175, PT ;  /* 0x000000af0b00720c */ /* 0x000fc40003fc6270 */
[C---:B------:R-:W-:Y:S02]  /*9220*/  ISETP.GE.AND P0, PT, R11.reuse, R174, PT ;  /* 0x000000ae0b00720c */ /* 0x040fe40003f06270 */
        /* <DEDUP_REMOVED lines=15> */
[----:B------:R-:W-:Y:S02]  /*9320*/  FSEL R131, R104, -INF , !P5 ;  /* 0xff80000068837808 */ /* 0x000fe40006800000 */
[C---:B------:R-:W-:Y:S02]  /*9330*/  ISETP.GE.AND P4, PT, R9.reuse, R176, PT ;  /* 0x000000b00900720c */ /* 0x040fe40003f86270 */
[----:B------:R-:W-:Y:S02]  /*9340*/  ISETP.GE.AND P1, PT, R9, R174, PT ;  /* 0x000000ae0900720c */ /* 0x000fe40003f26270 */
[C---:B------:R-:W-:Y:S02]  /*9350*/  ISETP.GE.AND P6, PT, R11.reuse, R175, PT ;  /* 0x000000af0b00720c */ /* 0x040fe40003fc6270 */
[----:B------:R-:W-:Y:S01]  /*9360*/  ISETP.GE.AND P5, PT, R11, R172, PT ;  /* 0x000000ac0b00720c */ /* 0x000fe20003fa6270 */
[----:B------:R-:W-:Y:S01]  /*9370*/  VIADD R11, R126, 0xffffff59 ;  /* 0xffffff597e0b7836 */ /* 0x000fe20000000000 */
[----:B------:R-:W-:-:S02]  /*9380*/  FSEL R18, R18, -INF , P0 ;  /* 0xff80000012127808 */ /* 0x000fc40000000000 */
[----:B------:R-:W-:Y:S02]  /*9390*/  FSEL R27, R66, -INF , P3 ;  /* 0xff800000421b7808 */ /* 0x000fe40001800000 */
        /* <DEDUP_REMOVED lines=10> */
[----:B------:R-:W-:Y:S01]  /*9440*/  ISETP.GE.AND P5, PT, R11, R172, PT ;  /* 0x000000ac0b00720c */ /* 0x000fe20003fa6270 */
[----:B------:R-:W-:Y:S01]  /*9450*/  VIADD R11, R126, 0xffffff61 ;  /* 0xffffff617e0b7836 */ /* 0x000fe20000000000 */
[----:B------:R-:W-:-:S02]  /*9460*/  FSEL R109, R106, -INF , !P2 ;  /* 0xff8000006a6d7808 */ /* 0x000fc40005000000 */
[----:B------:R-:W-:Y:S02]  /*9470*/  FSEL R25, R25, -INF , !P0 ;  /* 0xff80000019197808 */ /* 0x000fe40004000000 */
[C---:B------:R-:W-:Y:S02]  /*9480*/  ISETP.GE.AND P2, PT, R9.reuse, R176, PT ;  /* 0x000000b00900720c */ /* 0x040fe40003f46270 */
[C---:B------:R-:W-:Y:S02]  /*9490*/  ISETP.GE.AND P0, PT, R9.reuse, R174, PT ;  /* 0x000000ae0900720c */ /* 0x040fe40003f06270 */
        /* <DEDUP_REMOVED lines=8> */
[----:B------:R-:W-:Y:S02]  /*9520*/  FMNMX3.FTZ R8, R36, R55, R209, !PT ;  /* 0x0000003724087276 */ /* 0x000fe400078100d1 */
[----:B------:R-:W-:Y:S02]  /*9530*/  FSEL R63, R61, -INF , !P1 ;  /* 0xff8000003d3f7808 */ /* 0x000fe40004800000 */
[----:B------:R-:W-:-:S02]  /*9540*/  FSEL R53, R53, -INF , !P3 ;  /* 0xff80000035357808 */ /* 0x000fc40005800000 */
[----:B------:R-:W-:Y:S02]  /*9550*/  FSEL R56, R56, -INF , P4 ;  /* 0xff80000038387808 */ /* 0x000fe40002000000 */
[----:B------:R-:W-:Y:S02]  /*9560*/  FMNMX3.FTZ R8, R8, R211, R213, !PT ;  /* 0x000000d308087276 */ /* 0x000fe400078100d5 */
[----:B------:R-:W-:Y:S02]  /*9570*/  ISETP.GE.AND P2, PT, R11, R174, PT ;  /* 0x000000ae0b00720c */ /* 0x000fe40003f46270 */
[C---:B------:R-:W-:Y:S02]  /*9580*/  ISETP.GE.AND P0, PT, R9.reuse, R176, PT ;  /* 0x000000b00900720c */ /* 0x040fe40003f06270 */
[C---:B------:R-:W-:Y:S02]  /*9590*/  ISETP.GE.AND P1, PT, R9.reuse, R175, PT ;  /* 0x000000af0900720c */ /* 0x040fe40003f26270 */
[----:B------:R-:W-:-:S02]  /*95a0*/  ISETP.GE.AND P3, PT, R9, R174, PT ;  /* 0x000000ae0900720c */ /* 0x000fc40003f66270 */
[-C--:B------:R-:W-:Y:S01]  /*95b0*/  ISETP.GE.AND P4, PT, R9, R172.reuse, PT ;  /* 0x000000ac0900720c */ /* 0x080fe20003f86270 */
[----:B------:R-:W-:Y:S01]  /*95c0*/  VIADD R9, R126, 0xffffff69 ;  /* 0xffffff697e097836 */ /* 0x000fe20000000000 */
[----:B------:R-:W-:Y:S02]  /*95d0*/  FSEL R107, R60, -INF , !P6 ;  /* 0xff8000003c6b7808 */ /* 0x000fe40007000000 */
[----:B------:R-:W-:Y:S02]  /*95e0*/  FSEL R101, R62, -INF , !P5 ;  /* 0xff8000003e657808 */ /* 0x000fe40006800000 */
[----:B------:R-:W-:Y:S02]  /*95f0*/  FMNMX3.FTZ R8, R8, R205, R119, !PT ;  /* 0x000000cd08087276 */ /* 0x000fe40007810077 */
[C---:B------:R-:W-:Y:S02]  /*9600*/  ISETP.GE.AND P6, PT, R11.reuse, R175, PT ;  /* 0x000000af0b00720c */ /* 0x040fe40003fc6270 */
        /* <DEDUP_REMOVED lines=19> */
[----:B------:R-:W-:Y:S01]  /*9740*/  FMNMX3.FTZ R10, R10, R19, R17, !PT ;  /* 0x000000130a0a7276 */ /* 0x000fe20007810011 */
[----:B------:R-:W-:Y:S01]  /*9750*/  VIADD R11, R126, 0xffffff70 ;  /* 0xffffff707e0b7836 */ /* 0x000fe20000000000 */
[----:B------:R-:W-:-:S02]  /*9760*/  FMNMX3.FTZ R8, R8, R193, R183, !PT ;  /* 0x000000c108087276 */ /* 0x000fc400078100b7 */
[----:B------:R-:W-:Y:S02]  /*9770*/  FSEL R41, R6, -INF , P6 ;  /* 0xff80000006297808 */ /* 0x000fe40003000000 */
        /* <DEDUP_REMOVED lines=32> */
[----:B------:R-:W-:Y:S02]  /*9980*/  ISETP.GE.AND P2, PT, R9, R176, PT ;  /* 0x000000b00900720c */ /* 0x000fe40003f46270 */
[----:B------:R-:W-:Y:S02]  /*9990*/  FMNMX3.FTZ R6, R10, R109, R107, !PT ;  /* 0x0000006d0a067276 */ /* 0x000fe4000781006b */
[----:B------:R-:W-:Y:S02]  /*99a0*/  FMNMX3.FTZ R8, R8, R25, R101, !PT ;  /* 0x0000001908087276 */ /* 0x000fe40007810065 */
[----:B------:R-:W-:Y:S02]  /*99b0*/  FSEL R29, R118, -INF , P0 ;  /* 0xff800000761d7808 */ /* 0x000fe40000000000 */
[----:B------:R-:W-:Y:S02]  /*99c0*/  FSEL R33, R45, -INF , P2 ;  /* 0xff8000002d217808 */ /* 0x000fe40001000000 */
[----:B------:R-:W-:-:S02]  /*99d0*/  FSEL R49, R49, -INF , !P4 ;  /* 0xff80000031317808 */ /* 0x000fc40006000000 */
[----:B------:R-:W-:Y:S02]  /*99e0*/  ISETP.GE.AND P0, PT, R9, R175, PT ;  /* 0x000000af0900720c */ /* 0x000fe40003f06270 */
[----:B------:R-:W-:Y:S02]  /*99f0*/  FSEL R45, R4, -INF , !P5 ;  /* 0xff800000042d7808 */ /* 0x000fe40006800000 */
[----:B------:R-:W-:Y:S02]  /*9a00*/  ISETP.GE.AND P4, PT, R11, R172, PT ;  /* 0x000000ac0b00720c */ /* 0x000fe40003f86270 */
        /* <DEDUP_REMOVED lines=32> */
[C---:B---3--:R-:W-:Y:S01]  /*9c10*/  FMUL.FTZ R32, R23.reuse, R22 ;  /* 0x0000001617207220 */ /* 0x048fe20000410000 */
        /* <DEDUP_REMOVED lines=366> */
.L_x_13893:
[----:B------:R-:W-:-:S07]  /*b300*/  IADD3 R182, PT, PT, R22, -0x1, RZ ;  /* 0xffffffff16b67810 */ /* 0x000fce0007ffe0ff */
.L_x_13902:
[----:B------:R-:W-:Y:S05]  /*b310*/  BSYNC B2 ;  /* 0x0000000000027941 */ /* 0x000fea0003800000 */
.L_x_13892:
        /* <DEDUP_REMOVED lines=12> */
.L_x_13910:
        /* <DEDUP_REMOVED lines=78> */
.L_x_13905:
[----:B------:R-:W-:Y:S05]  /*b8c0*/  BSYNC.RECONVERGENT B0 ;  /* 0x0000000000007941 */ /* 0x000fea0003800200 */
.L_x_13904:
        /* <DEDUP_REMOVED lines=34> */
[----:B------:R1:W-:Y:S08]  /*baf0*/  LDGSTS.E.BYPASS.LTC128B.128 [R187+0x8000], desc[UR4][R188.64] ;  /* 0x08000000bcbb7fae */ /* 0x0003f0000b981a04 */
[----:B------:R2:W-:Y:S08]  /*bb00*/  LDGSTS.E.BYPASS.LTC128B.128 [R187+0x8800], desc[UR4][R196.64] ;  /* 0x08800000c4bb7fae */ /* 0x0005f0000b981a04 */
[----:B------:R3:W-:Y:S08]  /*bb10*/  LDGSTS.E.BYPASS.LTC128B.128 [R187+0x9000], desc[UR4][R198.64] ;  /* 0x09000000c6bb7fae */ /* 0x0007f0000b981a04 */
[----:B------:R4:W-:Y:S08]  /*bb20*/  LDGSTS.E.BYPASS.LTC128B.128 [R187+0x9800], desc[UR4][R200.64] ;  /* 0x09800000c8bb7fae */ /* 0x0009f0000b981a04 */
[----:B------:R-:W-:Y:S08]  /*bb30*/  LDSM.16.M88.4 R104, [R157] ;  /* 0x000000009d68783b */ /* 0x000ff00000000200 */
[----:B------:R-:W5:Y:S08]  /*bb40*/  LDSM.16.M88.4 R108, [R156+0x2000] ;  /* 0x002000009c6c783b */ /* 0x000f700000000200 */
[----:B------:R-:W1:Y:S08]  /*bb50*/  LDSM.16.M88.4 R112, [R156+0x2800] ;  /* 0x002800009c70783b */ /* 0x000e700000000200 */
[----:B------:R-:W2:Y:S08]  /*bb60*/  LDSM.16.M88.4 R116, [R156+0x3000] ;  /* 0x003000009c74783b */ /* 0x000eb00000000200 */
[----:B------:R-:W3:Y:S08]  /*bb70*/  LDSM.16.M88.4 R120, [R156+0x3800] ;  /* 0x003800009c78783b */ /* 0x000ef00000000200 */
        /* <DEDUP_REMOVED lines=8> */
[----:B------:R-:W-:Y:S01]  /*bc00*/  LDSM.16.M88.4 R140, [R155] ;  /* 0x000000009b8c783b */ /* 0x000fe20000000200 */
[C---:B--2---:R-:W-:Y:S07]  /*bc10*/  HMMA.16816.F32 R20, R104.reuse, R116, RZ ;  /* 0x000000746814723c */ /* 0x044fee00000018ff */
[----:B------:R-:W2:Y:S01]  /*bc20*/  LDSM.16.M88.4 R144, [R151+0x2000] ;  /* 0x002000009790783b */ /* 0x000ea20000000200 */
[C---:B------:R-:W-:Y:S07]  /*bc30*/  HMMA.16816.F32 R24, R104.reuse, R118, RZ ;  /* 0x000000766818723c */ /* 0x040fee00000018ff */
[----:B------:R-:W2:Y:S01]  /*bc40*/  LDSM.16.M88.4 R108, [R151+0x2800] ;  /* 0x00280000976c783b */ /* 0x000ea20000000200 */
[C---:B---3--:R-:W-:Y:S07]  /*bc50*/  HMMA.16816.F32 R28, R104.reuse, R120, RZ ;  /* 0x00000078681c723c */ /* 0x048fee00000018ff */
[----:B------:R-:W3:Y:S01]  /*bc60*/  LDSM.16.M88.4 R112, [R151+0x3000] ;  /* 0x003000009770783b */ /* 0x000ee20000000200 */
[C---:B------:R-:W-:Y:S07]  /*bc70*/  HMMA.16816.F32 R32, R104.reuse, R122, RZ ;  /* 0x0000007a6820723c */ /* 0x040fee00000018ff */
[----:B------:R-:W3:Y:S04]  /*bc80*/  LD.E R0, desc[UR4][R2.64+0x18c] ;  /* 0x00018c0402007980 */ /* 0x000ee8000c101900 */
[----:B------:R-:W-:Y:S01]  /*bc90*/  LDSM.16.M88.4 R116, [R151+0x5000] ;  /* 0x005000009774783b */ /* 0x000fe20000000200 */
[C---:B----4-:R-:W-:Y:S07]  /*bca0*/  HMMA.16816.F32 R36, R104.reuse, R124, RZ ;  /* 0x0000007c6824723c */ /* 0x050fee00000018ff */
[----:B------:R-:W0:Y:S01]  /*bcb0*/  LDGDEPBAR ;  /* 0x00000000000079af */ /* 0x000e220000000000 */
[C---:B------:R-:W-:Y:S07]  /*bcc0*/  HMMA.16816.F32 R40, R104.reuse, R126, RZ ;  /* 0x0000007e6828723c */ /* 0x040fee00000018ff */
[----:B------:R-:W-:Y:S01]  /*bcd0*/  LDSM.16.M88.4 R120, [R150+0x3800] ;  /* 0x003800009678783b */ /* 0x000fe20000000200 */
[C---:B-----5:R-:W-:Y:S08]  /*bce0*/  HMMA.16816.F32 R44, R104.reuse, R128, RZ ;  /* 0x00000080682c723c */ /* 0x060ff000000018ff */
[C---:B------:R-:W-:Y:S08]  /*bcf0*/  HMMA.16816.F32 R48, R104.reuse, R130, RZ ;  /* 0x000000826830723c */ /* 0x040ff000000018ff */
[C---:B------:R-:W-:Y:S08]  /*bd00*/  HMMA.16816.F32 R52, R104.reuse, R132, RZ ;  /* 0x000000846834723c */ /* 0x040ff000000018ff */
[C---:B------:R-:W-:Y:S08]  /*bd10*/  HMMA.16816.F32 R56, R104.reuse, R134, RZ ;  /* 0x000000866838723c */ /* 0x040ff000000018ff */
[C---:B-1----:R-:W-:Y:S08]  /*bd20*/  HMMA.16816.F32 R60, R104.reuse, R136, RZ ;  /* 0x00000088683c723c */ /* 0x042ff000000018ff */
        /* <DEDUP_REMOVED lines=275> */
.L_x_13909:
[----:B------:R-:W-:Y:S05]  /*ce60*/  BSYNC.RECONVERGENT B0 ;  /* 0x0000000000007941 */ /* 0x000fea0003800200 */
.L_x_13908:
        /* <DEDUP_REMOVED lines=27> */
.L_x_13907:
[----:B------:R-:W-:Y:S05]  /*d020*/  BSYNC.RECONVERGENT B1 ;  /* 0x0000000000017941 */ /* 0x000fea0003800200 */
.L_x_13906:
[----:B------:R-:W-:Y:S01]  /*d030*/  P2R R0, PR, RZ, 0x4 ;  /* 0x00000004ff007803 */ /* 0x000fe20000000000 */
[C---:B--2---:R-:W-:Y:S01]  /*d040*/  VIADD R5, R183.reuse, 0xffffffc0 ;  /* 0xffffffc0b7057836 */ /* 0x044fe20000000000 */
[C---:B------:R-:W-:Y:S01]  /*d050*/  ISETP.GE.AND P0, PT, R183.reuse, R176, PT ;  /* 0x000000b0b700720c */ /* 0x040fe20003f06270 */
[C---:B------:R-:W-:Y:S02]  /*d060*/  VIADD R51, R183.reuse, 0xfffffff0 ;  /* 0xfffffff0b7337836 */ /* 0x040fe40000000000 */
[----:B------:R-:W-:Y:S01]  /*d070*/  VIADD R37, R183, 0xffffffe1 ;  /* 0xffffffe1b7257836 */ /* 0x000fe20000000000 */
[----:B------:R-:W-:Y:S01]  /*d080*/  ISETP.GE.AND P1, PT, R5, R174, PT ;  /* 0x000000ae0500720c */ /* 0x000fe20003f26270 */
[----:B------:R-:W-:Y:S01]  /*d090*/  VIADD R67, R183, 0xffffffd0 ;  /* 0xffffffd0b7437836 */ /* 0x000fe20000000000 */
[-C--:B------:R-:W-:Y:S01]  /*d0a0*/  ISETP.GE.AND P3, PT, R5, R176.reuse, PT ;  /* 0x000000b00500720c */ /* 0x080fe20003f66270 */
[----:B------:R-:W-:Y:S01]  /*d0b0*/  VIADD R49, R183, 0xfffffff1 ;  /* 0xfffffff1b7317836 */ /* 0x000fe20000000000 */
[----:B-1----:R-:W-:Y:S01]  /*d0c0*/  FSEL R4, R189, -INF , P1 ;  /* 0xff800000bd047808 */ /* 0x002fe20000800000 */
[----:B------:R-:W-:Y:S01]  /*d0d0*/  VIADD R31, R183, 0x9 ;  /* 0x00000009b71f7836 */ /* 0x000fe20000000000 */
[----:B------:R-:W-:Y:S01]  /*d0e0*/  ISETP.GE.AND P1, PT, R67, R176, PT ;  /* 0x000000b04300720c */ /* 0x000fe20003f26270 */
        /* <DEDUP_REMOVED lines=17> */
[----:B------:R-:W-:Y:S01]  /*d200*/  FSEL R55, R199, -INF , P1 ;  /* 0xff800000c7377808 */ /* 0x000fe20000800000 */
[----:B------:R-:W-:Y:S01]  /*d210*/  VIADD R33, R183, 0xffffffe8 ;  /* 0xffffffe8b7217836 */ /* 0x000fe20000000000 */
[-C--:B------:R-:W-:Y:S01]  /*d220*/  ISETP.GE.AND P1, PT, R67, R174.reuse, PT ;  /* 0x000000ae4300720c */ /* 0x080fe20003f26270 */
[C---:B------:R-:W-:Y:S01]  /*d230*/  VIADD R65, R183.reuse, 0xffffffd9 ;  /* 0xffffffd9b7417836 */ /* 0x040fe20000000000 */
        /* <DEDUP_REMOVED lines=59> */
[----:B------:R-:W-:Y:S01]  /*d5f0*/  FSEL R137, R225, -INF , P1 ;  /* 0xff800000e1897808 */ /* 0x000fe20000800000 */
[----:B------:R-:W-:Y:S01]  /*d600*/  VIADD R225, R183, 0x39 ;  /* 0x00000039b7e17836 */ /* 0x000fe20000000000 */
[-C--:B------:R-:W-:Y:S02]  /*d610*/  ISETP.GE.AND P1, PT, R41, R174.reuse, PT ;  /* 0x000000ae2900720c */ /* 0x080fe40003f26270 */
[----:B------:R-:W-:Y:S02]  /*d620*/  FSEL R197, R214, -INF , P0 ;  /* 0xff800000d6c57808 */ /* 0x000fe40000000000 */
[----:B------:R-:W-:Y:S02]  /*d630*/  ISETP.GE.AND P0, PT, R47, R174, PT ;  /* 0x000000ae2f00720c */ /* 0x000fe40003f06270 */
[----:B------:R-:W-:Y:S02]  /*d640*/  FSEL R141, R223, -INF , P1 ;  /* 0xff800000df8d7808 */ /* 0x000fe40000800000 */
[-C--:B------:R-:W-:Y:S02]  /*d650*/  ISETP.GE.AND P1, PT, R7, R176.reuse, PT ;  /* 0x000000b00700720c */ /* 0x080fe40003f26270 */
[----:B------:R-:W-:Y:S02]  /*d660*/  FSEL R195, R217, -INF , P0 ;  /* 0xff800000d9c37808 */ /* 0x000fe40000000000 */
[----:B------:R-:W-:Y:S02]  /*d670*/  ISETP.GE.AND P0, PT, R41, R176, PT ;  /* 0x000000b02900720c */ /* 0x000fe40003f06270 */
[----:B------:R-:W-:Y:S01]  /*d680*/  FSEL R133, R229, -INF , P1 ;  /* 0xff800000e5857808 */ /* 0x000fe20000800000 */
[----:B------:R-:W-:Y:S01]  /*d690*/  VIADD R229, R183, 0x28 ;  /* 0x00000028b7e57836 */ /* 0x000fe20000000000 */
[-C--:B------:R-:W-:Y:S02]  /*d6a0*/  ISETP.GE.AND P1, PT, R29, R174.reuse, PT ;  /* 0x000000ae1d00720c */ /* 0x080fe40003f26270 */
[----:B------:R-:W-:Y:S02]  /*d6b0*/  P2R R12, PR, RZ, 0x10 ;  /* 0x00000010ff0c7803 */ /* 0x000fe40000000000 */
[-C--:B------:R-:W-:Y:S02]  /*d6c0*/  ISETP.GE.AND P4, PT, R183, R174.reuse, PT ;  /* 0x000000aeb700720c */ /* 0x080fe40003f86270 */
[----:B------:R-:W-:Y:S02]  /*d6d0*/  FSEL R187, R221, -INF , P0 ;  /* 0xff800000ddbb7808 */ /* 0x000fe40000000000 */
[----:B------:R-:W-:Y:S02]  /*d6e0*/  ISETP.GE.AND P0, PT, R43, R174, PT ;  /* 0x000000ae2b00720c */ /* 0x000fe40003f06270 */
[----:B------:R-:W-:Y:S01]  /*d6f0*/  FSEL R129, R227, -INF , P1 ;  /* 0xff800000e3817808 */ /* 0x000fe20000800000 */
[----:B------:R-:W-:Y:S01]  /*d700*/  VIADD R227, R183, 0x30 ;  /* 0x00000030b7e37836 */ /* 0x000fe20000000000 */
[C---:B------:R-:W-:Y:S02]  /*d710*/  ISETP.GE.AND P1, PT, R109.reuse, R172, PT ;  /* 0x000000ac6d00720c */ /* 0x040fe40003f26270 */
[----:B------:R-:W-:Y:S02]  /*d720*/  FSEL R145, R250, -INF , P4 ;  /* 0xff800000fa917808 */ /* 0x000fe40002000000 */
[-C--:B------:R-:W-:Y:S02]  /*d730*/  ISETP.GE.AND P4, PT, R109, R176.reuse, PT ;  /* 0x000000b06d00720c */ /* 0x080fe40003f86270 */
[----:B------:R-:W-:Y:S02]  /*d740*/  FSEL R143, R220, -INF , P0 ;  /* 0xff800000dc8f7808 */ /* 0x000fe40000000000 */
[----:B------:R-:W-:Y:S02]  /*d750*/  ISETP.GE.AND P0, PT, R23, R176, PT ;  /* 0x000000b01700720c */ /* 0x000fe40003f06270 */
[----:B------:R-:W-:Y:S02]  /*d760*/  P2R R10, PR, RZ, 0x4 ;  /* 0x00000004ff0a7803 */ /* 0x000fe40000000000 */
[----:B------:R-:W-:Y:S02]  /*d770*/  P2R R28, PR, RZ, 0x2 ;  /* 0x00000002ff1c7803 */ /* 0x000fe40000000000 */
[-C--:B------:R-:W-:Y:S02]  /*d780*/  ISETP.GE.AND P2, PT, R5, R172.reuse, PT ;  /* 0x000000ac0500720c */ /* 0x080fe40003f46270 */
[----:B------:R-:W-:Y:S02]  /*d790*/  ISETP.GE.AND P1, PT, R63, R172, PT ;  /* 0x000000ac3f00720c */ /* 0x000fe40003f26270 */
[----:B------:R-:W-:Y:S02]  /*d7a0*/  FSEL R15, R191, -INF , P4 ;  /* 0xff800000bf0f7808 */ /* 0x000fe40002000000 */
[-C--:B------:R-:W-:Y:S01]  /*d7b0*/  ISETP.GE.AND P4, PT, R5, R175.reuse, PT ;  /* 0x000000af0500720c */ /* 0x080fe20003f86270 */
[----:B------:R-:W-:Y:S01]  /*d7c0*/  VIADD R5, R183, 0x19 ;  /* 0x00000019b7057836 */ /* 0x000fe20000000000 */
[----:B------:R-:W-:Y:S02]  /*d7d0*/  FSEL R135, R226, -INF , P0 ;  /* 0xff800000e2877808 */ /* 0x000fe40000000000 */
[----:B------:R-:W-:Y:S02]  /*d7e0*/  ISETP.GE.AND P0, PT, R31, R174, PT ;  /* 0x000000ae1f00720c */ /* 0x000fe40003f06270 */
[----:B------:R-:W-:Y:S02]  /*d7f0*/  P2R R18, PR, RZ, 0x4 ;  /* 0x00000004ff127803 */ /* 0x000fe40000000000 */
[----:B------:R-:W-:Y:S02]  /*d800*/  P2R R26, PR, RZ, 0x2 ;  /* 0x00000002ff1a7803 */ /* 0x000fe40000000000 */
[-C--:B------:R-:W-:Y:S01]  /*d810*/  ISETP.GE.AND P2, PT, R109, R175.reuse, PT ;  /* 0x000000af6d00720c */ /* 0x080fe20003f46270 */
[----:B------:R-:W-:Y:S01]  /*d820*/  VIADD R109, R183, 0x38 ;  /* 0x00000038b76d7836 */ /* 0x000fe20000000000 */
[----:B------:R-:W-:Y:S02]  /*d830*/  ISETP.GE.AND P1, PT, R67, R172, PT ;  /* 0x000000ac4300720c */ /* 0x000fe40003f26270 */
[----:B------:R-:W-:Y:S02]  /*d840*/  FSEL R139, R224, -INF , P0 ;  /* 0xff800000e08b7808 */ /* 0x000fe40000000000 */
[----:B------:R-:W-:Y:S02]  /*d850*/  ISETP.GE.AND P0, PT, R5, R176, PT ;  /* 0x000000b00500720c */ /* 0x000fe40003f06270 */
[----:B------:R-:W-:Y:S02]  /*d860*/  P2R R34, PR, RZ, 0x4 ;  /* 0x00000004ff227803 */ /* 0x000fe40000000000 */
[----:B------:R-:W-:Y:S02]  /*d870*/  P2R R36, PR, RZ, 0x2 ;  /* 0x00000002ff247803 */ /* 0x000fe40000000000 */
[CC--:B------:R-:W-:Y:S02]  /*d880*/  ISETP.GE.AND P2, PT, R37.reuse, R175.reuse, PT ;  /* 0x000000af2500720c */ /* 0x0c0fe40003f46270 */
[----:B------:R-:W-:Y:S02]  /*d890*/  ISETP.GE.AND P1, PT, R37, R172, PT ;  /* 0x000000ac2500720c */ /* 0x000fe40003f26270 */
[----:B------:R-:W-:Y:S01]  /*d8a0*/  FSEL R131, R230, -INF , P0 ;  /* 0xff800000e6837808 */ /* 0x000fe20000000000 */
[----:B------:R-:W2:Y:S01]  /*d8b0*/  LD.E R37, desc[UR4][R2.64+0xdc] ;  /* 0x0000dc0402257980 */ /* 0x000ea2000c101900 */
[----:B------:R-:W-:Y:S02]  /*d8c0*/  ISETP.GE.AND P0, PT, R23, R174, PT ;  /* 0x000000ae1700720c */ /* 0x000fe40003f06270 */
[----:B------:R-:W-:Y:S02]  /*d8d0*/  FSEL R21, R186, -INF , P3 ;  /* 0xff800000ba157808 */ /* 0x000fe40001800000 */
[----:B------:R-:W-:Y:S02]  /*d8e0*/  FSEL R127, R228, -INF , P0 ;  /* 0xff800000e47f7808 */ /* 0x000fe40000000000 */
[-C--:B------:R-:W-:Y:S02]  /*d8f0*/  ISETP.GE.AND P0, PT, R247, R176.reuse, PT ;  /* 0x000000b0f700720c */ /* 0x080fe40003f06270 */
[----:B------:R-:W-:Y:S02]  /*d900*/  ISETP.GE.AND P3, PT, R63, R176, PT ;  /* 0x000000b03f00720c */ /* 0x000fe40003f66270 */
[----:B------:R-:W-:Y:S02]  /*d910*/  FSEL R233, R233, -INF , P0 ;  /* 0xff800000e9e97808 */ /* 0x000fe40000000000 */
[-C--:B------:R-:W-:Y:S02]  /*d920*/  ISETP.GE.AND P0, PT, R63, R175.reuse, PT ;  /* 0x000000af3f00720c */ /* 0x080fe40003f06270 */
        /* <DEDUP_REMOVED lines=9> */
[----:B------:R-:W-:Y:S02]  /*d9c0*/  FSEL R13, R192, -INF , P3 ;  /* 0xff800000c00d7808 */ /* 0x000fe40001800000 */
[----:B------:R-:W-:Y:S02]  /*d9d0*/  FSEL R232, R232, -INF , P0 ;  /* 0xff800000e8e87808 */ /* 0x000fe40000000000 */
[-C--:B------:R-:W-:Y:S02]  /*d9e0*/  ISETP.GE.AND P0, PT, R67, R175.reuse, PT ;  /* 0x000000af4300720c */ /* 0x080fe40003f06270 */
[----:B------:R-:W-:Y:S02]  /*d9f0*/  ISETP.GE.AND P4, PT, R65, R172, PT ;  /* 0x000000ac4100720c */ /* 0x000fe40003f86270 */
[----:B------:R-:W-:Y:S02]  /*da00*/  P2R R32, PR, RZ, 0x1 ;  /* 0x00000001ff207803 */ /* 0x000fe40000000000 */
[----:B------:R-:W-:Y:S02]  /*da10*/  ISETP.GE.AND P0, PT, R229, R176, PT ;  /* 0x000000b0e500720c */ /* 0x000fe40003f06270 */
[----:B------:R-:W-:Y:S02]  /*da20*/  ISETP.GE.AND P3, PT, R39, R172, PT ;  /* 0x000000ac2700720c */ /* 0x000fe40003f66270 */
[----:B------:R-:W-:Y:S02]  /*da30*/  FSEL R121, R238, -INF , P0 ;  /* 0xff800000ee797808 */ /* 0x000fe40000000000 */
[-C--:B------:R-:W-:Y:S02]  /*da40*/  ISETP.GE.AND P0, PT, R107, R175.reuse, PT ;  /* 0x000000af6b00720c */ /* 0x080fe40003f06270 */
[----:B------:R-:W-:Y:S02]  /*da50*/  P2R R20, PR, RZ, 0x40 ;  /* 0x00000040ff147803 */ /* 0x000fe40000000000 */
[----:B------:R-:W-:Y:S02]  /*da60*/  P2R R30, PR, RZ, 0x1 ;  /* 0x00000001ff1e7803 */ /* 0x000fe40000000000 */
[----:B------:R-:W-:Y:S02]  /*da70*/  ISETP.GE.AND P0, PT, R113, R176, PT ;  /* 0x000000b07100720c */ /* 0x000fe40003f06270 */
[----:B------:R-:W-:Y:S02]  /*da80*/  ISETP.NE.AND P6, PT, R36, RZ, PT ;  /* 0x000000ff2400720c */ /* 0x000fe40003fc5270 */
[----:B------:R-:W-:Y:S02]  /*da90*/  FSEL R119, R240, -INF , P0 ;  /* 0xff800000f0777808 */ /* 0x000fe40000000000 */
[-C--:B------:R-:W-:Y:S02]  /*daa0*/  ISETP.GE.AND P0, PT, R247, R174.reuse, PT ;  /* 0x000000aef700720c */ /* 0x080fe40003f06270 */
[----:B------:R-:W-:Y:S02]  /*dab0*/  FSEL R221, R204, -INF , !P2 ;  /* 0xff800000ccdd7808 */ /* 0x000fe40005000000 */
[----:B------:R-:W-:Y:S02]  /*dac0*/  FSEL R117, R236, -INF , P0 ;  /* 0xff800000ec757808 */ /* 0x000fe40000000000 */
[-C--:B------:R-:W-:Y:S02]  /*dad0*/  ISETP.GE.AND P0, PT, R183, R175.reuse, PT ;  /* 0x000000afb700720c */ /* 0x080fe40003f06270 */
[----:B------:R-:W-:Y:S02]  /*dae0*/  FSEL R59, R59, -INF , !P6 ;  /* 0xff8000003b3b7808 */ /* 0x000fe40007000000 */
[----:B------:R-:W-:Y:S02]  /*daf0*/  FSEL R191, R14, -INF , !P0 ;  /* 0xff8000000ebf7808 */ /* 0x000fe40004000000 */
[----:B------:R-:W-:Y:S02]  /*db00*/  ISETP.GE.AND P0, PT, R125, R174, PT ;  /* 0x000000ae7d00720c */ /* 0x000fe40003f06270 */
[----:B------:R-:W-:Y:S02]  /*db10*/  P2R R14, PR, RZ, 0x20 ;  /* 0x00000020ff0e7803 */ /* 0x000fe40000000000 */
[----:B------:R-:W-:Y:S02]  /*db20*/  FSEL R115, R235, -INF , P0 ;  /* 0xff800000eb737808 */ /* 0x000fe40000000000 */
[-C--:B------:R-:W-:Y:S01]  /*db30*/  ISETP.GE.AND P0, PT, R105, R175.reuse, PT ;  /* 0x000000af6900720c */ /* 0x080fe20003f06270 */
[----:B------:R-:W-:Y:S01]  /*db40*/  VIADD R105, R183, 0x31 ;  /* 0x00000031b7697836 */ /* 0x000fe20000000000 */
[-C--:B------:R-:W-:Y:S02]  /*db50*/  ISETP.GE.AND P5, PT, R65, R175.reuse, PT ;  /* 0x000000af4100720c */ /* 0x080fe40003fa6270 */
        /* <DEDUP_REMOVED lines=35> */
[----:B------:R-:W-:Y:S02]  /*dd90*/  FSEL R21, R21, -INF , !P5 ;  /* 0xff80000015157808 */ /* 0x000fe40006800000 */
        /* <DEDUP_REMOVED lines=34> */
[----:B------:R-:W-:Y:S02]  /*dfc0*/  ISETP.NE.AND P5, PT, R24, RZ, PT ;  /* 0x000000ff1800720c */ /* 0x000fe40003fa5270 */
[----:B------:R-:W-:Y:S02]  /*dfd0*/  FSEL R219, R6, -INF , !P0 ;  /* 0xff80000006db7808 */ /* 0x000fe40004000000 */
[----:B------:R-:W-:Y:S02]  /*dfe0*/  FMNMX3.FTZ R6, R100, R21, R19, !PT ;  /* 0x0000001564067276 */ /* 0x000fe40007810013 */
[----:B------:R-:W-:Y:S02]  /*dff0*/  FSEL R55, R55, -INF , !P5 ;  /* 0xff80000037377808 */ /* 0x000fe40006800000 */
[----:B------:R-:W-:Y:S02]  /*e000*/  ISETP.NE.AND P5, PT, R22, RZ, PT ;  /* 0x000000ff1600720c */ /* 0x000fe40003fa5270 */
[----:B------:R-:W-:Y:S02]  /*e010*/  FMNMX3.FTZ R6, R6, R15, R13, !PT ;  /* 0x0000000f06067276 */ /* 0x000fe4000781000d */
[----:B------:R-:W-:Y:S02]  /*e020*/  FSEL R53, R53, -INF , !P5 ;  /* 0xff80000035357808 */ /* 0x000fe40006800000 */
[----:B------:R-:W-:Y:S02]  /*e030*/  ISETP.NE.AND P2, PT, R0, RZ, PT ;  /* 0x000000ff0000720c */ /* 0x000fe40003f45270 */
[----:B------:R-:W-:Y:S02]  /*e040*/  ISETP.NE.AND P5, PT, R14, RZ, PT ;  /* 0x000000ff0e00720c */ /* 0x000fe40003fa5270 */
[----:B------:R-:W-:Y:S02]  /*e050*/  ISETP.NE.AND P6, PT, R20, RZ, PT ;  /* 0x000000ff1400720c */ /* 0x000fe40003fc5270 */
[----:B------:R-:W-:Y:S02]  /*e060*/  FMNMX3.FTZ R0, R101, R4, R17, !PT ;  /* 0x0000000465007276 */ /* 0x000fe40007810011 */
[----:B------:R-:W-:Y:S02]  /*e070*/  FMNMX3.FTZ R6, R6, R27, R25, !PT ;  /* 0x0000001b06067276 */ /* 0x000fe40007810019 */
[----:B------:R-:W-:Y:S02]  /*e080*/  FSEL R57, R57, -INF , !P6 ;  /* 0xff80000039397808 */ /* 0x000fe40007000000 */
[----:B------:R-:W-:Y:S02]  /*e090*/  FMNMX3.FTZ R0, R0, R11, R9, !PT ;  /* 0x0000000b00007276 */ /* 0x000fe40007810009 */
[----:B------:R-:W-:Y:S02]  /*e0a0*/  FSEL R35, R35, -INF , !P5 ;  /* 0xff80000023237808 */ /* 0x000fe40006800000 */
[----:B------:R-:W-:Y:S02]  /*e0b0*/  ISETP.GE.AND P0, PT, R51, R175, PT ;  /* 0x000000af3300720c */ /* 0x000fe40003f06270 */
[----:B------:R-:W-:Y:S02]  /*e0c0*/  FMNMX3.FTZ R6, R6, R55, R53, !PT ;  /* 0x0000003706067276 */ /* 0x000fe40007810035 */
[----:B------:R-:W-:Y:S02]  /*e0d0*/  ISETP.GE.AND P5, PT, R61, R175, PT ;  /* 0x000000af3d00720c */ /* 0x000fe40003fa6270 */
        /* <DEDUP_REMOVED lines=487> */
.L_x_13903:
        /* <DEDUP_REMOVED lines=10> */
.L_x_13918:
        /* <DEDUP_REMOVED lines=133> */
.L_x_13913:
[----:B------:R-:W-:Y:S05]  /*10840*/  BSYNC.RECONVERGENT B0 ;  /* 0x0000000000007941 */ /* 0x000fea0003800200 */
.L_x_13912:
        /* <DEDUP_REMOVED lines=21> */
[----:B--2---:R-:W-:Y:S05]  /*109a0*/  @P6 RET.REL.NODEC R168 `(_ZN5flash24flash_fwd_splitkv_kernelI23Flash_fwd_kernel_traitsILi64ELi64ELi128ELi4ELb0ELb0EN7cutlass6half_tE19Flash_kernel_traitsILi64ELi64ELi128ELi4ES3_EELb0ELb1ELb0ELb0ELb1ELb1ELb1ELb0EEEvNS_16Flash_fwd_paramsE) ;  /* 0xfffffef4a8946950 */ /* 0x004fea0003c3ffff */
[----:B------:R-:W-:Y:S01]  /*109b0*/  MOV R169, 0x0 ;  /* 0x0000000000a97802 */ /* 0x000fe20000000f00 */
[----:B------:R1:W-:Y:S03]  /*109c0*/  ST.E.128 desc[UR4][R40.64+0x3800], R32 ;  /* 0x0038002028007985 */ /* 0x0003e6000c101d04 */
[----:B-1----:R-:W-:Y:S05]  /*109d0*/  RET.REL.NODEC R168 `(_ZN5flash24flash_fwd_splitkv_kernelI23Flash_fwd_kernel_traitsILi64ELi64ELi128ELi4ELb0ELb0EN7cutlass6half_tE19Flash_kernel_traitsILi64ELi64ELi128ELi4ES3_EELb0ELb1ELb0ELb0ELb1ELb1ELb1ELb0EEEvNS_16Flash_fwd_paramsE) ;  /* 0xfffffef4a8887950 */ /* 0x002fea0003c3ffff */
.L_x_13911:
[----:B------:R-:W-:Y:S01]  /*109e0*/  MOV R7, 0x2 ;  /* 0x0000000200077802 */ /* 0x000fe20000000f00 */
[----:B------:R-:W-:Y:S01]  /*109f0*/  IMAD.MOV.U32 R4, RZ, RZ, 0x1f ;  /* 0x0000001fff047424 */ /* 0x000fe200078e00ff */
[----:B------:R-:W-:-:S07]  /*10a00*/  MOV R6, 0xffffffff ;  /* 0xffffffff00067802 */ /* 0x000fce0000000f00 */
[----:B-1---5:R-:W-:Y:S05]  /*10a10*/  WARPSYNC.COLLECTIVE R6, `(.L_x_13914) ;  /* 0x0000000006087348 */ /* 0x022fea0003c00000 */
[----:B------:R2:W3:Y:S02]  /*10a20*/  SHFL.BFLY P0, R10, R184, R7, R4 ;  /* 0x0c000007b80a7389 */ /* 0x0004e40000000004 */
[----:B-123-5:R-:W-:Y:S05]  /*10a30*/  ENDCOLLECTIVE ;  /* 0x000000000000791b */ /* 0x02efea0003800000 */
.L_x_13914:
[----:B------:R-:W-:Y:S02]  /*10a40*/  IMAD.MOV.U32 R5, RZ, RZ, R10 ;  /* 0x000000ffff057224 */ /* 0x000fe400078e000a */
[----:B------:R-:W-:Y:S02]  /*10a50*/  IMAD.MOV.U32 R7, RZ, RZ, 0x1 ;  /* 0x00000001ff077424 */ /* 0x000fe400078e00ff */
[----:B------:R-:W-:-:S05]  /*10a60*/  FADD.FTZ R8, R5, R184 ;  /* 0x000000b805087221 */ /* 0x000fca0000010000 */
[----:B------:R-:W-:-:S07]  /*10a70*/  MOV R184, R8 ;  /* 0x0000000800b87202 */ /* 0x000fce0000000f00 */
[----:B------:R-:W-:Y:S05]  /*10a80*/  WARPSYNC.COLLECTIVE R6, `(.L_x_13915) ;  /* 0x0000000006087348 */ /* 0x000fea0003c00000 */
[----:B------:R1:W2:Y:S02]  /*10a90*/  SHFL.BFLY P0, R10, R184, R7, R4 ;  /* 0x0c000007b80a7389 */ /* 0x0002a40000000004 */
[----:B-12---:R-:W-:Y:S05]  /*10aa0*/  ENDCOLLECTIVE ;  /* 0x000000000000791b */ /* 0x006fea0003800000 */
.L_x_13915:
[----:B------:R-:W-:Y:S01]  /*10ab0*/  MOV R184, R185 ;  /* 0x000000b900b87202 */ /* 0x000fe20000000f00 */
[----:B------:R-:W-:Y:S01]  /*10ac0*/  IMAD.MOV.U32 R7, RZ, RZ, 0x2 ;  /* 0x00000002ff077424 */ /* 0x000fe200078e00ff */
[----:B------:R-:W-:-:S07]  /*10ad0*/  MOV R5, R10 ;  /* 0x0000000a00057202 */ /* 0x000fce0000000f00 */
[----:B------:R-:W-:Y:S05]  /*10ae0*/  WARPSYNC.COLLECTIVE R6, `(.L_x_13916) ;  /* 0x0000000006087348 */ /* 0x000fea0003c00000 */
[----:B------:R1:W2:Y:S02]  /*10af0*/  SHFL.BFLY P0, R10, R184, R7, R4 ;  /* 0x0c000007b80a7389 */ /* 0x0002a40000000004 */
[----:B-12---:R-:W-:Y:S05]  /*10b00*/  ENDCOLLECTIVE ;  /* 0x000000000000791b */ /* 0x006fea0003800000 */
.L_x_13916:
[----:B------:R-:W-:Y:S01]  /*10b10*/  FADD.FTZ R5, R8, R5 ;  /* 0x0000000508057221 */ /* 0x000fe20000010000 */
[----:B------:R-:W-:Y:S01]  /*10b20*/  FADD.FTZ R9, R10, R185 ;  /* 0x000000b90a097221 */ /* 0x000fe20000010000 */
[----:B------:R-:W-:-:S04]  /*10b30*/  MOV R7, 0x1 ;  /* 0x0000000100077802 */ /* 0x000fc80000000f00 */
[----:B------:R-:W-:-:S07]  /*10b40*/  MOV R184, R9 ;  /* 0x0000000900b87202 */ /* 0x000fce0000000f00 */
[----:B------:R-:W-:Y:S05]  /*10b50*/  WARPSYNC.COLLECTIVE R6, `(.L_x_13917) ;  /* 0x0000000006087348 */ /* 0x000fea0003c00000 */
[----:B------:R1:W2:Y:S02]  /*10b60*/  SHFL.BFLY P0, R10, R184, R7, R4 ;  /* 0x0c000007b80a7389 */ /* 0x0002a40000000004 */
[----:B-12---:R-:W-:Y:S05]  /*10b70*/  ENDCOLLECTIVE ;  /* 0x000000000000791b */ /* 0x006fea0003800000 */
.L_x_13917:
[----:B------:R-:W-:Y:S05]  /*10b80*/  BRA `(.L_x_13918) ;  /* 0xfffffff400187947 */ /* 0x000fea000383ffff */
.L_x_13919:
        /* <DEDUP_REMOVED lines=15> */
.L_x_14831:


//--------------------- .text._ZN5flash24flash_fwd_splitkv_kernelI23Flash_fwd_kernel_traitsILi64ELi64ELi128ELi4ELb0ELb0EN7cutlass6half_tE19Flash_kernel_traitsILi64ELi64ELi128ELi4ES3_EELb0ELb1ELb1ELb0ELb0ELb0ELb1ELb0EEEvNS_16Flash_fwd_paramsE --------------------------
	.section	.text._ZN5flash24flash_fwd_splitkv_kernelI23Flash_fwd_kernel_traitsILi64ELi64ELi128ELi4ELb0ELb0EN7cutlass6half_tE19Flash_kernel_traitsILi64ELi64ELi128ELi4ES3_EELb0ELb1ELb1ELb0ELb0ELb0ELb1ELb0EEEvNS_16Flash_fwd_paramsE,"ax",@progbits
	.align	128
        .global         _ZN5flash24flash_fwd_splitkv_kernelI23Flash_fwd_kernel_traitsILi64ELi64ELi128ELi4ELb0ELb0EN7cutlass6half_tE19Flash_kernel_traitsILi64ELi64ELi128ELi4ES3_EELb0ELb1ELb1ELb0ELb0ELb0ELb1ELb0EEEvNS_16Flash_fwd_paramsE
        .type           _ZN5flash24flash_fwd_splitkv_kernelI23Flash_fwd_kernel_traitsILi64ELi64ELi128ELi4ELb0ELb0EN7cutlass6half_tE19Flash_kernel_traitsILi64ELi64ELi128ELi4ES3_EELb0ELb1ELb1ELb0ELb0ELb0ELb1ELb0EEEvNS_16Flash_fwd_paramsE,@function
        .size           _ZN5flash24flash_fwd_splitkv_kernelI23Flash_fwd_kernel_traitsILi64ELi64ELi128ELi4ELb0ELb0EN7cutlass6half_tE19Flash_kernel_traitsILi64ELi64ELi128ELi4ES3_EELb0ELb1ELb1ELb0ELb0ELb0ELb1ELb0EEEvNS_16Flash_fwd_paramsE,(.L_x_14832 - _ZN5flash24flash_fwd_splitkv_kernelI23Flash_fwd_kernel_traitsILi64ELi64ELi128ELi4ELb0ELb0EN7cutlass6half_tE19Flash_kernel_traitsILi64ELi64ELi128ELi4ES3_EELb0ELb1ELb1ELb0ELb0ELb0ELb1ELb0EEEvNS_16Flash_fwd_paramsE)
        .other          _ZN5flash24flash_fwd_splitkv_kernelI23Flash_fwd_kernel_traitsILi64ELi64ELi128ELi4ELb0ELb0EN7cutlass6half_tE19Flash_kernel_traitsILi64ELi64ELi128ELi4ES3_EELb0ELb1ELb1ELb0ELb0ELb0ELb1ELb0EEEvNS_16Flash_fwd_paramsE,@"STO_CUDA_ENTRY STV_DEFAULT"
_ZN5flash24flash_fwd_splitkv_kernelI23Flash_fwd_kernel_traitsILi64ELi64ELi128ELi4ELb0ELb0EN7cutlass6half_tE19Flash_kernel_traitsILi64ELi64ELi128ELi4ES3_EELb0ELb1ELb1ELb0ELb0ELb0ELb1ELb0EEEvNS_16Flash_fwd_paramsE:
.text._ZN5flash24flash_fwd_splitkv_kernelI23Flash_fwd_kernel_traitsILi64ELi64ELi128ELi4ELb0ELb0EN7cutlass6half_tE19Flash_kernel_traitsILi64ELi64ELi128ELi4ES3_EELb0ELb1ELb1ELb0ELb0ELb0ELb1ELb0EEEvNS_16Flash_fwd_paramsE:
        /* <DEDUP_REMOVED lines=29> */
[----:B------:R-:W-:Y:S05]  /*01d0*/  CALL.REL.NOINC `($_ZN5flash24flash_fwd_splitkv_kernelI23Flash_fwd_kernel_traitsILi64ELi64ELi128ELi4ELb0ELb0EN7cutlass6half_tE19Flash_kernel_traitsILi64ELi64ELi128ELi4ES3_EELb0ELb1ELb1ELb0ELb0ELb0ELb1ELb0EEEvNS_16Flash_fwd_paramsE$_ZN5flash30compute_attn_1rowblock_splitkvI23Flash_fwd_kernel_traitsILi64ELi64ELi128ELi4ELb0ELb0EN7cutlass6half_tE19Flash_kernel_traitsILi64ELi64ELi128ELi4ES3_EELb0ELb1ELb1ELb0ELb0ELb0ELb1ELb0ENS_16Flash_fwd_paramsEEEvRKT8_iiiii) ;  /* 0x0000000000087944 */ /* 0x000fea0003c00000 */
[----:B------:R-:W-:Y:S05]  /*01e0*/  BSYNC.RECONVERGENT B3 ;  /* 0x0000000000037941 */ /* 0x000fea0003800200 */
.L_x_13920:
[----:B------:R-:W-:Y:S05]  /*01f0*/  EXIT ;  /* 0x000000000000794d */ /* 0x000fea0003800000 */
        .type           $_ZN5flash24flash_fwd_splitkv_kernelI23Flash_fwd_kernel_traitsILi64ELi64ELi128ELi4ELb0ELb0EN7cutlass6half_tE19Flash_kernel_traitsILi64ELi64ELi128ELi4ES3_EELb0ELb1ELb1ELb0ELb0ELb0ELb1ELb0EEEvNS_16Flash_fwd_paramsE$_ZN5flash30compute_attn_1rowblock_splitkvI23Flash_fwd_kernel_traitsILi64ELi64ELi128ELi4ELb0ELb0EN7cutlass6half_tE19Flash_kernel_traitsILi64ELi64ELi128ELi4ES3_EELb0ELb1ELb1ELb0ELb0ELb0ELb1ELb0ENS_16Flash_fwd_paramsEEEvRKT8_iiiii,@function
        .size           $_ZN5flash24flash_fwd_splitkv_kernelI23Flash_fwd_kernel_traitsILi64ELi64ELi128ELi4ELb0ELb0EN7cutlass6half_tE19Flash_kernel_traitsILi64ELi64ELi128ELi4ES3_EELb0ELb1ELb1ELb0ELb0ELb0ELb1ELb0EEEvNS_16Flash_fwd_paramsE$_ZN5flash30compute_attn_1rowblock_splitkvI23Flash_fwd_kernel_traitsILi64ELi64ELi128ELi4ELb0ELb0EN7cutlass6half_tE19Flash_kernel_traitsILi64ELi64ELi128ELi4ES3_EELb0ELb1ELb1ELb0ELb0ELb0ELb1ELb0ENS_16Flash_fwd_paramsEEEvRKT8_iiiii,(.L_x_14832 - $_ZN5flash24flash_fwd_splitkv_kernelI23Flash_fwd_kernel_traitsILi64ELi64ELi128ELi4ELb0ELb0EN7cutlass6half_tE19Flash_kernel_traitsILi64ELi64ELi128ELi4ES3_EELb0ELb1ELb1ELb0ELb0ELb0ELb1ELb0EEEvNS_16Flash_fwd_paramsE$_ZN5flash30compute_attn_1rowblock_splitkvI23Flash_fwd_kernel_traitsILi64ELi64ELi128ELi4ELb0ELb0EN7cutlass6half_tE19Flash_kernel_traitsILi64ELi64ELi128ELi4ES3_EELb0ELb1ELb1ELb0ELb0ELb0ELb1ELb0ENS_16Flash_fwd_paramsEEEvRKT8_iiiii)
$_ZN5flash24flash_fwd_splitkv_kernelI23Flash_fwd_kernel_traitsILi64ELi64ELi128ELi4ELb0ELb0EN7cutlass6half_tE19Flash_kernel_traitsILi64ELi64ELi128ELi4ES3_EELb0ELb1ELb1ELb0ELb0ELb0ELb1ELb0EEEvNS_16Flash_fwd_paramsE$_ZN5flash30compute_attn_1rowblock_splitkvI23Flash_fwd_kernel_traitsILi64ELi64ELi128ELi4ELb0ELb0EN7cutlass6half_tE19Flash_kernel_traitsILi64ELi64ELi128ELi4ES3_EELb0ELb1ELb1ELb0ELb0ELb0ELb1ELb0ENS_16Flash_fwd_paramsEEEvRKT8_iiiii:
        /* <DEDUP_REMOVED lines=39> */
.L_x_13922:
[----:B------:R-:W-:Y:S05]  /*0470*/  BSYNC.RECONVERGENT B0 ;  /* 0x0000000000007941 */ /* 0x000fea0003800200 */
.L_x_13921:
[----:B------:R-:W-:Y:S04]  /*0480*/  BSSY.RECONVERGENT B0, `(.L_x_13923) ;  /* 0x0000007000007945 */ /* 0x000fe80003800200 */
[----:B------:R-:W-:Y:S05]  /*0490*/  @!P3 BRA `(.L_x_13924) ;  /* 0x000000000014b947 */ /* 0x000fea0003800000 */
[----:B------:R-:W4:Y:S02]  /*04a0*/  LD.E.U8 R8, desc[UR4][R2.64+0x1b2] ;  /* 0x0001b20402087980 */ /* 0x000f24000c101100 */
[----:B----4-:R-:W-:-:S13]  /*04b0*/  ISETP.NE.AND P1, PT, R8, RZ, PT ;  /* 0x000000ff0800720c */ /* 0x010fda0003f25270 */
[----:B------:R-:W4:Y:S02]  /*04c0*/  @P1 LD.E R8, desc[UR4][R14.64+0x4] ;  /* 0x000004040e081980 */ /* 0x000f24000c101900 */
[----:B----45:R-:W-:-:S06]  /*04d0*/  @P1 IADD3 R125, PT, PT, R8, -R13, RZ ;  /* 0x8000000d087d1210 */ /* 0x030fcc0007ffe0ff */
[----:B------:R4:W5:Y:S02]  /*04e0*/  @!P1 LD.E R125, desc[UR4][R14.64] ;  /* 0x000000040e7d9980 */ /* 0x000964000c101900 */
.L_x_13924:
[----:B------:R-:W-:Y:S05]  /*04f0*/  BSYNC.RECONVERGENT B0 ;  /* 0x0000000000007941 */ /* 0x000fea0003800200 */
.L_x_13923:
        /* <DEDUP_REMOVED lines=8> */
.L_x_13926:
[----:B------:R-:W5:Y:S01]  /*0580*/  LD.E.64 R8, desc[UR4][R2.64+0x108] ;  /* 0x0001080402087980 */ /* 0x000f62000c101b00 */
[----:B------:R-:W-:Y:S01]  /*0590*/  BSSY.RECONVERGENT B0, `(.L_x_13928) ;  /* 0x0000006000007945 */ /* 0x000fe20003800200 */
[----:B------:R-:W-:Y:S01]  /*05a0*/  IMAD.MOV.U32 R7, RZ, RZ, RZ ;  /* 0x000000ffff077224 */ /* 0x000fe200078e00ff */
[----:B-----5:R-:W-:-:S04]  /*05b0*/  ISETP.NE.U32.AND P0, PT, R8, RZ, PT ;  /* 0x000000ff0800720c */ /* 0x020fc80003f05070 */
[----:B------:R-:W-:-:S13]  /*05c0*/  ISETP.NE.AND.EX P0, PT, R9, RZ, PT, P0 ;  /* 0x000000ff0900720c */ /* 0x000fda0003f05300 */
[----:B------:R-:W-:Y:S05]  /*05d0*/  @!P0 BRA `(.L_x_13929) ;  /* 0x0000000000048947 */ /* 0x000fea0003800000 */
[----:B------:R1:W5:Y:S02]  /*05e0*/  LD.E R7, desc[UR4][R2.64+0xbc] ;  /* 0x0000bc0402077980 */ /* 0x000364000c101900 */
.L_x_13929:
[----:B------:R-:W-:Y:S05]  /*05f0*/  BSYNC.RECONVERGENT B0 ;  /* 0x0000000000007941 */ /* 0x000fea0003800200 */
.L_x_13928:
[----:B-----5:R-:W-:Y:S02]  /*0600*/  IADD3 R125, PT, PT, R7, R125, -R12 ;  /* 0x0000007d077d7210 */ /* 0x020fe40007ffe80c */
.L_x_13927:
[----:B------:R-:W-:Y:S05]  /*0610*/  BSYNC.RECONVERGENT B1 ;  /* 0x0000000000017941 */ /* 0x000fea0003800200 */
.L_x_13925:
[----:B------:R-:W-:Y:S01]  /*0620*/  IMAD.SHL.U32 R176, R27, 0x40, RZ ;  /* 0x000000401bb07824 */ /* 0x000fe200078e00ff */
[----:B------:R-:W-:-:S04]  /*0630*/  MOV R173, 0x0 ;  /* 0x0000000000ad7802 */ /* 0x000fc80000000f00 */
[----:B------:R-:W-:-:S13]  /*0640*/  ISETP.GT.AND P0, PT, R127, R176, PT ;  /* 0x000000b07f00720c */ /* 0x000fda0003f04270 */
[----:B-1234-:R-:W-:Y:S05]  /*0650*/  @!P0 RET.REL.NODEC R172 `(_ZN5flash24flash_fwd_splitkv_kernelI23Flash_fwd_kernel_traitsILi64ELi64ELi128ELi4ELb0ELb0EN7cutlass6half_tE19Flash_kernel_traitsILi64ELi64ELi128ELi4ES3_EELb0ELb1ELb1ELb0ELb0ELb0ELb1ELb0EEEvNS_16Flash_fwd_paramsE) ;  /* 0xfffffff8ac688950 */ /* 0x01efea0003c3ffff */
[----:B------:R-:W2:Y:S04]  /*0660*/  LD.E R10, desc[UR4][R2.64+0xb8] ;  /* 0x0000b804020a7980 */ /* 0x000ea8000c101900 */
[----:B------:R-:W3:Y:S04]  /*0670*/  LD.E R7, desc[UR4][R2.64+0x188] ;  /* 0x0001880402077980 */ /* 0x000ee8000c101900 */
[----:B------:R-:W4:Y:S01]  /*0680*/  LD.E R8, desc[UR4][R2.64+0x184] ;  /* 0x0001840402087980 */ /* 0x000f22000c101900 */
[----:B------:R-:W-:-:S04]  /*0690*/  IABS R11, R6 ;  /* 0x00000006000b7213 */ /* 0x000fc80000000000 */
        /* <DEDUP_REMOVED lines=8> */
[----:B------:R-:W-:-:S04]  /*0720*/  IMAD.HI.U32 R14, R17, R14, R16 ;  /* 0x0000000e110e7227 */ /* 0x000fc800078e0010 */
[----:B------:R-:W-:Y:S02]  /*0730*/  IMAD.MOV R9, RZ, RZ, -R9 ;  /* 0x000000ffff097224 */ /* 0x000fe400078e0a09 */
[----:B------:R-:W-:Y:S02]  /*0740*/  IMAD.IADD R118, R176, 0x1, R125 ;  /* 0x00000001b0767824 */ /* 0x000fe400078e027d */
[----:B--2---:R-:W-:-:S05]  /*0750*/  VIADD R10, R10, 0x7f ;  /* 0x0000007f0a0a7836 */ /* 0x004fca0000000000 */
[----:B------:R-:W-:-:S04]  /*0760*/  SHF.R.S32.HI R15, RZ, 0x1f, R10 ;  /* 0x0000001fff0f7819 */ /* 0x000fc8000001140a */
[----:B------:R-:W-:-:S04]  /*0770*/  LEA.HI R15, R15, R10, RZ, 0x7 ;  /* 0x0000000a0f0f7211 */ /* 0x000fc800078f38ff */
[----:B------:R-:W-:-:S05]  /*0780*/  LEA.HI.SX32 R15, R15, R6, 0x19 ;  /* 0x000000060f0f7211 */ /* 0x000fca00078fcaff */
[----:B------:R-:W-:-:S05]  /*0790*/  VIADD R15, R15, 0xffffffff ;  /* 0xffffffff0f0f7836 */ /* 0x000fca0000000000 */
        /* <DEDUP_REMOVED lines=10> */
[----:B------:R-:W-:-:S05]  /*0840*/  VIADD R9, R125, 0x7f ;  /* 0x0000007f7d097836 */ /* 0x000fca0000000000 */
[----:B------:R-:W-:Y:S02]  /*0850*/  IADD3 R10, PT, PT, R9, R176, -R127 ;  /* 0x000000b0090a7210 */ /* 0x000fe40007ffe87f */
[----:B----4-:R-:W-:-:S03]  /*0860*/  IADD3 R8, PT, PT, R118, -R127, -R8 ;  /* 0x8000007f76087210 */ /* 0x010fc60007ffe808 */
[----:B------:R-:W-:Y:S01]  /*0870*/  @P2 VIADD R14, R14, 0x1 ;  /* 0x000000010e0e2836 */ /* 0x000fe20000000000 */
[----:B---3--:R-:W-:Y:S02]  /*0880*/  IADD3 R7, PT, PT, R10, 0x40, R7 ;  /* 0x000000400a077810 */ /* 0x008fe40007ffe007 */
[----:B------:R-:W-:Y:S01]  /*0890*/  SHF.R.S32.HI R10, RZ, 0x1f, R9 ;  /* 0x0000001fff0a7819 */ /* 0x000fe20000011409 */
        /* <DEDUP_REMOVED lines=87> */
[----:B-1----:R-:W-:Y:S05]  /*0e10*/  @P6 RET.REL.NODEC R172 `(_ZN5flash24flash_fwd_splitkv_kernelI23Flash_fwd_kernel_traitsILi64ELi64ELi128ELi4ELb0ELb0EN7cutlass6half_tE19Flash_kernel_traitsILi64ELi64ELi128ELi4ES3_EELb0ELb1ELb1ELb0ELb0ELb0ELb1ELb0EEEvNS_16Flash_fwd_paramsE) ;  /* 0xfffffff0ac786950 */ /* 0x002fea0003c3ffff */
[----:B------:R-:W-:Y:S02]  /*0e20*/  MOV R5, 0xff800000 ;  /* 0xff80000000057802 */ /* 0x000fe40000000f00 */
[----:B------:R-:W-:-:S03]  /*0e30*/  MOV R173, 0x0 ;  /* 0x0000000000ad7802 */ /* 0x000fc60000000f00 */
[----:B------:R1:W-:Y:S02]  /*0e40*/  ST.E desc[UR4][R2.64+0xe0], R5 ;  /* 0x0000e00502007985 */ /* 0x0003e4000c101904 */
[----:B-1----:R-:W-:Y:S05]  /*0e50*/  RET.REL.NODEC R172 `(_ZN5flash24flash_fwd_splitkv_kernelI23Flash_fwd_kernel_traitsILi64ELi64ELi128ELi4ELb0ELb0EN7cutlass6half_tE19Flash_kernel_traitsILi64ELi64ELi128ELi4ES3_EELb0ELb1ELb1ELb0ELb0ELb0ELb1ELb0EEEvNS_16Flash_fwd_paramsE) ;  /* 0xfffffff0ac687950 */ /* 0x002fea0003c3ffff */
.L_x_13930:
        /* <DEDUP_REMOVED lines=82> */
[----:B---3--:R-:W-:Y:S01]  /*1380*/  SHF.R.S32.HI R9, RZ, 0x1f, R4 ;  /* 0x0000001fff097819 */ /* 0x008fe20000011404 */
        /* <DEDUP_REMOVED lines=20> */
.L_x_13932:
        /* <DEDUP_REMOVED lines=35> */
[C---:B------:R-:W-:Y:S01]  /*1700*/  @!P4 IMAD R9, R16.reuse, R4, R9 ;  /* 0x000000041009c224 */ /* 0x040fe200078e0209 */
[----:B------:R-:W-:Y:S01]  /*1710*/  ISETP.NE.AND P1, PT, R23, RZ, PT ;  /* 0x000000ff1700720c */ /* 0x000fe20003f25270 */
[----:B------:R-:W-:Y:S01]  /*1720*/  @!P4 IMAD.WIDE.U32 R20, R16, R11, R20 ;  /* 0x0000000b1014c225 */ /* 0x000fe200078e0014 */
[----:B------:R-:W-:-:S03]  /*1730*/  ISETP.GE.AND P2, PT, R5, RZ, PT ;  /* 0x000000ff0500720c */ /* 0x000fc60003f46270 */
[----:B------:R-:W-:Y:S01]  /*1740*/  @P4 IMAD.WIDE.U32 R16, R162, R7, RZ ;  /* 0x00000007a2104225 */ /* 0x000fe200078e00ff */
[----:B------:R-:W-:-:S03]  /*1750*/  @!P3 IADD3 R10, PT, PT, R10, 0x1, RZ ;  /* 0x000000010a0ab810 */ /* 0x000fc60007ffe0ff */
[----:B------:R-:W-:Y:S01]  /*1760*/  @P4 IMAD R4, R163, R7, RZ ;  /* 0x00000007a3044224 */ /* 0x000fe200078e02ff */
[----:B------:R-:W-:Y:S02]  /*1770*/  LEA R7, R124, 0xffffff80, 0x7 ;  /* 0xffffff807c077811 */ /* 0x000fe400078e38ff */
[----:B------:R-:W-:Y:S01]  /*1780*/  @!P4 IADD3 R9, PT, PT, R21, R9, RZ ;  /* 0x000000091509c210 */ /* 0x000fe20007ffe0ff */
[----:B------:R-:W-:Y:S01]  /*1790*/  @P4 IMAD.IADD R9, R17, 0x1, R4 ;  /* 0x0000000111094824 */ /* 0x000fe200078e0204 */
[----:B------:R-:W-:Y:S02]  /*17a0*/  @!P4 MOV R8, R20 ;  /* 0x000000140008c202 */ /* 0x000fe40000000f00 */
        /* <DEDUP_REMOVED lines=32> */
.L_x_13933:
[----:B------:R-:W-:Y:S05]  /*19b0*/  BSYNC.RECONVERGENT B0 ;  /* 0x0000000000007941 */ /* 0x000fea0003800200 */
.L_x_13931:
        /* <DEDUP_REMOVED lines=28> */
[----:B------:R-:W-:-:S09]  /*1b80*/  ISETP.NE.AND P3, PT, R23, RZ, PT ;  /* 0x000000ff1700720c */ /* 0x000fd20003f65270 */
[----:B------:R-:W-:-:S05]  /*1b90*/  @P4 VIADD R21, R21, 0x1 ;  /* 0x0000000115154836 */ /* 0x000fca0000000000 */
[----:B------:R-:W-:Y:S01]  /*1ba0*/  MOV R12, R21 ;  /* 0x00000015000c7202 */ /* 0x000fe20000000f00 */
[----:B------:R-:W-:Y:S02]  /*1bb0*/  IMAD.SHL.U32 R13, R126, 0x8, RZ ;  /* 0x000000087e0d7824 */ /* 0x000fe400078e00ff */
[-C--:B-----5:R-:W-:Y:S02]  /*1bc0*/  IMAD R16, R17, R164.reuse, RZ ;  /* 0x000000a411107224 */ /* 0x0a0fe400078e02ff */
[----:B------:R-:W-:Y:S01]  /*1bd0*/  @!P2 IMAD.MOV R12, RZ, RZ, -R12 ;  /* 0x000000ffff0ca224 */ /* 0x000fe200078e0a0c */
[----:B------:R-:W-:Y:S01]  /*1be0*/  @!P3 LOP3.LUT R12, RZ, R23, RZ, 0x33, !PT ;  /* 0x00000017ff0cb212 */ /* 0x000fe200078e33ff */
[----:B------:R-:W-:Y:S01]  /*1bf0*/  IMAD.WIDE.U32 R22, R7, R164, RZ ;  /* 0x000000a407167225 */ /* 0x000fe200078e00ff */
[----:B------:R-:W-:Y:S02]  /*1c00*/  LOP3.LUT R177, R13, 0x38, RZ, 0xc0, !PT ;  /* 0x000000380db17812 */ /* 0x000fe400078ec0ff */
[----:B------:R-:W-:Y:S01]  /*1c10*/  SHF.R.S32.HI R20, RZ, 0x1f, R12 ;  /* 0x0000001fff147819 */ /* 0x000fe2000001140c */
[----:B------:R-:W-:-:S02]  /*1c20*/  IMAD R16, R7, R165, R16 ;  /* 0x000000a507107224 */ /* 0x000fc400078e0210 */
[----:B------:R-:W-:Y:S01]  /*1c30*/  IMAD R7, R25, R12, RZ ;  /* 0x0000000c19077224 */ /* 0x000fe200078e02ff */
[----:B------:R-:W-:Y:S01]  /*1c40*/  IADD3 R8, P3, P2, R22, R8, R177 ;  /* 0x0000000816087210 */ /* 0x000fe20007a7e0b1 */
[----:B------:R-:W-:Y:S02]  /*1c50*/  IMAD.IADD R16, R23, 0x1, R16 ;  /* 0x0000000117107824 */ /* 0x000fe400078e0210 */
[----:B------:R-:W-:-:S04]  /*1c60*/  IMAD.WIDE.U32 R22, R24, R12, RZ ;  /* 0x0000000c18167225 */ /* 0x000fc800078e00ff */
[----:B------:R-:W-:Y:S01]  /*1c70*/  IMAD R7, R20, R24, R7 ;  /* 0x0000001814077224 */ /* 0x000fe200078e0207 */
[----:B------:R-:W-:Y:S02]  /*1c80*/  IADD3.X R5, PT, PT, R16, R5, RZ, P3, P2 ;  /* 0x0000000510057210 */ /* 0x000fe40001fe44ff */
[----:B------:R-:W-:Y:S02]  /*1c90*/  IADD3 R16, P2, PT, R8, R22, RZ ;  /* 0x0000001608107210 */ /* 0x000fe40007f5e0ff */
[----:B------:R-:W-:Y:S02]  /*1ca0*/  IADD3 R8, PT, PT, R23, R7, RZ ;  /* 0x0000000717087210 */ /* 0x000fe40007ffe0ff */
[----:B------:R-:W-:-:S03]  /*1cb0*/  SHF.R.U32.HI R24, RZ, 0x3, R126 ;  /* 0x00000003ff187819 */ /* 0x000fc6000001167e */
[----:B------:R-:W-:Y:S01]  /*1cc0*/  IMAD.X R17, R5, 0x1, R8, P2 ;  /* 0x0000000105117824 */ /* 0x000fe200010e0608 */
[----:B------:R-:W-:Y:S01]  /*1cd0*/  IADD3 R6, P3, PT, R177, R6, RZ ;  /* 0x00000006b1067210 */ /* 0x000fe20007f7e0ff */
[----:B------:R-:W-:Y:S02]  /*1ce0*/  IMAD R171, R165, R24, RZ ;  /* 0x00000018a5ab7224 */ /* 0x000fe400078e02ff */
[----:B------:R-:W-:Y:S01]  /*1cf0*/  IMAD.WIDE.U32 R16, R24, R164, R16 ;  /* 0x000000a418107225 */ /* 0x000fe200078e0010 */
[----:B------:R-:W-:Y:S01]  /*1d00*/  IADD3.X R7, PT, PT, RZ, R4, RZ, P3, !PT ;  /* 0x00000004ff077210 */ /* 0x000fe20001ffe4ff */
[----:B------:R-:W1:Y:S02]  /*1d10*/  S2R R9, SR_CgaCtaId ;  /* 0x0000000000097919 */ /* 0x000e640000008800 */
[----:B------:R-:W-:Y:S02]  /*1d20*/  IMAD.IADD R171, R17, 0x1, R171 ;  /* 0x0000000111ab7824 */ /* 0x000fe400078e02ab */
[----:B------:R-:W-:-:S02]  /*1d30*/  IMAD R169, R163, R24, RZ ;  /* 0x00000018a3a97224 */ /* 0x000fc400078e02ff */
[----:B------:R-:W-:Y:S01]  /*1d40*/  IMAD.IADD R166, R127, 0x1, -R176 ;  /* 0x000000017fa67824 */ /* 0x000fe200078e0ab0 */
[----:B------:R-:W-:Y:S02]  /*1d50*/  SHF.L.U32 R117, R126, 0x6, RZ ;  /* 0x000000067e757819 */ /* 0x000fe400000006ff */
[----:B------:R-:W-:Y:S02]  /*1d60*/  SHF.R.S32.HI R23, RZ, 0x1f, R178 ;  /* 0x0000001fff177819 */ /* 0x000fe400000114b2 */
[----:B------:R-:W-:Y:S02]  /*1d70*/  MOV R8, 0x400 ;  /* 0x0000040000087802 */ /* 0x000fe40000000f00 */
[----:B------:R-:W-:Y:S01]  /*1d80*/  SHF.R.U32.HI R123, RZ, 0x1, R126 ;  /* 0x00000001ff7b7819 */ /* 0x000fe2000001167e */
[----:B------:R-:W-:Y:S01]  /*1d90*/  IMAD.MOV.U32 R25, RZ, RZ, RZ ;  /* 0x000000ffff197224 */ /* 0x000fe200078e00ff */
[----:B------:R-:W-:Y:S01]  /*1da0*/  BSSY.RECONVERGENT B0, `(.L_x_13934) ;  /* 0x0000031000007945 */ /* 0x000fe20003800200 */
[----:B------:R-:W-:Y:S01]  /*1db0*/  IMAD.WIDE.U32 R26, R27, 0x40, R24 ;  /* 0x000000401b1a7825 */ /* 0x000fe200078e0018 */
[----:B-1----:R-:W-:-:S02]  /*1dc0*/  LEA R9, R9, R8, 0x18 ;  /* 0x0000000809097211 */ /* 0x002fc400078ec0ff */
[----:B--2---:R-:W-:-:S04]  /*1dd0*/  LEA R170, P2, R16, R32, 0x1 ;  /* 0x0000002010aa7211 */ /* 0x004fc800078408ff */
[----:B------:R-:W-:Y:S01]  /*1de0*/  LEA.HI.X R171, R16, R33, R171, 0x1, P2 ;  /* 0x0000002110ab7211 */ /* 0x000fe200010f0cab */
[----:B------:R-:W-:-:S04]  /*1df0*/  IMAD.WIDE.U32 R16, R24, R162, R6 ;  /* 0x000000a218107225 */ /* 0x000fc800078e0006 */
[-C--:B---3--:R-:W-:Y:S02]  /*1e00*/  @!P1 IMAD R5, R19, R179.reuse, RZ ;  /* 0x000000b313059224 */ /* 0x088fe400078e02ff */
[----:B------:R-:W-:-:S04]  /*1e10*/  @!P1 IMAD.WIDE.U32 R6, R18, R179, RZ ;  /* 0x000000b312069225 */ /* 0x000fc800078e00ff */
[----:B------:R-:W-:-:S04]  /*1e20*/  @P1 IMAD.WIDE.U32 R18, R28, R0, RZ ;  /* 0x000000001c121225 */ /* 0x000fc800078e00ff */
[----:B------:R-:W-:Y:S02]  /*1e30*/  @P1 IMAD R4, R29, R0, RZ ;  /* 0x000000001d041224 */ /* 0x000fe400078e02ff */
[----:B------:R-:W-:Y:S01]  /*1e40*/  @P1 IMAD.MOV.U32 R6, RZ, RZ, R18 ;  /* 0x000000ffff061224 */ /* 0x000fe200078e0012 */
[----:B------:R-:W-:Y:S01]  /*1e50*/  @!P1 IADD3 R0, PT, PT, R7, R5, RZ ;  /* 0x0000000507009210 */ /* 0x000fe20007ffe0ff */
[----:B------:R-:W-:Y:S01]  /*1e60*/  IMAD.IADD R169, R17, 0x1, R169 ;  /* 0x0000000111a97824 */ /* 0x000fe200078e02a9 */
[C---:B----4-:R-:W-:Y:S01]  /*1e70*/  LEA R168, P2, R16.reuse, R10, 0x1 ;  /* 0x0000000a10a87211 */ /* 0x050fe200078408ff */
[----:B------:R-:W-:Y:S01]  /*1e80*/  @P1 IMAD.IADD R0, R19, 0x1, R4 ;  /* 0x0000000113001824 */ /* 0x000fe200078e0204 */
[----:B------:R-:W-:Y:S02]  /*1e90*/  IADD3 R10, P1, PT, R177, R6, RZ ;  /* 0x00000006b10a7210 */ /* 0x000fe40007f3e0ff */
[----:B------:R-:W-:Y:S02]  /*1ea0*/  LEA.HI.X R169, R16, R11, R169, 0x1, P2 ;  /* 0x0000000b10a97211 */ /* 0x000fe400010f0ca9 */
[----:B------:R-:W-:Y:S01]  /*1eb0*/  LOP3.LUT R5, R13, 0x1c0, RZ, 0xc0, !PT ;  /* 0x000001c00d057812 */ /* 0x000fe200078ec0ff */
[----:B------:R-:W-:Y:S01]  /*1ec0*/  IMAD.X R11, RZ, RZ, R0, P1 ;  /* 0x000000ffff0b7224 */ /* 0x000fe200008e0600 */
[----:B------:R-:W-:-:S02]  /*1ed0*/  ISETP.GE.AND P1, PT, R24, R166, PT ;  /* 0x000000a61800720c */ /* 0x000fc40003f26270 */
[----:B------:R-:W-:Y:S01]  /*1ee0*/  LOP3.LUT R4, R5, 0x38, R126, 0xf8, !PT ;  /* 0x0000003805047812 */ /* 0x000fe200078ef87e */
[----:B------:R-:W-:Y:S01]  /*1ef0*/  IMAD R17, R15, R178, RZ ;  /* 0x000000b20f117224 */ /* 0x000fe200078e02ff */
[----:B------:R-:W-:Y:S02]  /*1f00*/  LOP3.LUT R7, R117, 0x1c0, RZ, 0xc0, !PT ;  /* 0x000001c075077812 */ /* 0x000fe400078ec0ff */
[----:B------:R-:W-:Y:S01]  /*1f10*/  LOP3.LUT R4, R4, 0x38, R13, 0x78, !PT ;  /* 0x0000003804047812 */ /* 0x000fe200078e780d */
[----:B------:R-:W-:Y:S02]  /*1f20*/  IMAD R17, R14, R23, R17 ;  /* 0x000000170e117224 */ /* 0x000fe400078e0211 */
[----:B------:R-:W-:Y:S01]  /*1f30*/  IMAD.WIDE.U32 R14, R178, R14, R10 ;  /* 0x0000000eb20e7225 */ /* 0x000fe200078e000a */
[----:B------:R-:W-:Y:S02]  /*1f40*/  LOP3.LUT R10, R7, 0x8, R123, 0xf8, !PT ;  /* 0x00000008070a7812 */ /* 0x000fe400078ef87b */
[----:B------:R-:W-:Y:S01]  /*1f50*/  LOP3.LUT R4, R4, 0x1e00, R13, 0xf8, !PT ;  /* 0x00001e0004047812 */ /* 0x000fe200078ef80d */
[----:B------:R-:W-:Y:S01]  /*1f60*/  IMAD.IADD R17, R15, 0x1, R17 ;  /* 0x000000010f117824 */ /* 0x000fe200078e0211 */
[----:B------:R-:W-:-:S02]  /*1f70*/  SHF.R.U32.HI R0, RZ, 0x4, R126 ;  /* 0x00000004ff007819 */ /* 0x000fc4000001167e */
        /* <DEDUP_REMOVED lines=18> */
.L_x_13936:
[----:B------:R2:W-:Y:S02]  /*20a0*/  STS.128 [R175], RZ ;  /* 0x000000ffaf007388 */ /* 0x0005e40000000c00 */
.L_x_13935:
[----:B------:R-:W-:Y:S05]  /*20b0*/  BSYNC.RECONVERGENT B0 ;  /* 0x0000000000007941 */ /* 0x000fea0003800200 */
.L_x_13934:
        /* <DEDUP_REMOVED lines=29> */
.L_x_13938:
[----:B------:R-:W-:Y:S05]  /*2290*/  BSYNC.RECONVERGENT B0 ;  /* 0x0000000000007941 */ /* 0x000fea0003800200 */
.L_x_13937:
        /* <DEDUP_REMOVED lines=19> */
.L_x_13940:
[----:B------:R-:W-:Y:S05]  /*23d0*/  BSYNC.RECONVERGENT B0 ;  /* 0x0000000000007941 */ /* 0x000fea0003800200 */
.L_x_13939:
        /* <DEDUP_REMOVED lines=18> */
.L_x_13942:
[----:B------:R-:W-:Y:S05]  /*2500*/  BSYNC.RECONVERGENT B0 ;  /* 0x0000000000007941 */ /* 0x000fea0003800200 */
.L_x_13941:
        /* <DEDUP_REMOVED lines=11> */
.L_x_13945:
[----:B------:R1:W-:Y:S02]  /*25c0*/  STS.128 [R175+0x2000], RZ ;  /* 0x002000ffaf007388 */ /* 0x0003e40000000c00 */
.L_x_13944:
[----:B------:R-:W-:Y:S05]  /*25d0*/  BSYNC.RECONVERGENT B0 ;  /* 0x0000000000007941 */ /* 0x000fea0003800200 */
.L_x_13943:
        /* <DEDUP_REMOVED lines=21> */
.L_x_13947:
[----:B------:R-:W-:Y:S05]  /*2730*/  BSYNC.RECONVERGENT B0 ;  /* 0x0000000000007941 */ /* 0x000fea0003800200 */
.L_x_13946:
        /* <DEDUP_REMOVED lines=13> */
.L_x_13949:
[----:B------:R-:W-:Y:S05]  /*2810*/  BSYNC.RECONVERGENT B0 ;  /* 0x0000000000007941 */ /* 0x000fea0003800200 */
.L_x_13948:
        /* <DEDUP_REMOVED lines=12> */
.L_x_13951:
[----:B------:R-:W-:Y:S05]  /*28e0*/  BSYNC.RECONVERGENT B0 ;  /* 0x0000000000007941 */ /* 0x000fea0003800200 */
.L_x_13950:
        /* <DEDUP_REMOVED lines=14> */
.L_x_13953:
[----:B------:R-:W-:Y:S05]  /*29d0*/  BSYNC.RECONVERGENT B0 ;  /* 0x0000000000007941 */ /* 0x000fea0003800200 */
.L_x_13952:
        /* <DEDUP_REMOVED lines=11> */
.L_x_13955:
[----:B------:R-:W-:Y:S05]  /*2a90*/  BSYNC.RECONVERGENT B0 ;  /* 0x0000000000007941 */ /* 0x000fea0003800200 */
.L_x_13954:
        /* <DEDUP_REMOVED lines=14> */
.L_x_13957:
[----:B------:R-:W-:Y:S05]  /*2b80*/  BSYNC.RECONVERGENT B0 ;  /* 0x0000000000007941 */ /* 0x000fea0003800200 */
.L_x_13956:
        /* <DEDUP_REMOVED lines=12> */
.L_x_13959:
[----:B------:R-:W-:Y:S05]  /*2c50*/  BSYNC.RECONVERGENT B0 ;  /* 0x0000000000007941 */ /* 0x000fea0003800200 */
.L_x_13958:
[----:B-1----:R-:W2:Y:S04]  /*2c60*/  LD.E.64 R28, desc[UR4][R2.64+0x1c0] ;  /* 0x0001c004021c7980 */ /* 0x002ea8000c101b00 */
[----:B------:R-:W3:Y:S01]  /*2c70*/  LD.E.64 R26, desc[UR4][R2.64+0x1b8] ;  /* 0x0001b804021a7980 */ /* 0x000ee2000c101b00 */
[----:B------:R-:W-:-:S03]  /*2c80*/  IMAD.MOV.U32 R22, RZ, RZ, R178 ;  /* 0x000000ffff167224 */ /* 0x000fc600078e00b2 */
        /* <DEDUP_REMOVED lines=17> */
[----:B------:R-:W-:Y:S01]  /*2da0*/  LOP3.LUT R15, R117, 0x7c00, R26, 0xf8, !PT ;  /* 0x00007c00750f7812 */ /* 0x000fe200078ef81a */
[----:B------:R-:W-:Y:S01]  /*2db0*/  BAR.SYNC.DEFER_BLOCKING 0x0 ;  /* 0x0000000000007b1d */ /* 0x000fe20000010000 */
[----:B--2--5:R-:W-:Y:S01]  /*2dc0*/  FMUL.FTZ R173, R173, R22 ;  /* 0x00000016adad7220 */ /* 0x024fe20000410000 */
[----:B------:R-:W-:-:S04]  /*2dd0*/  SHF.L.U64.HI R22, R164, 0x4, R165 ;  /* 0x00000004a4167819 */ /* 0x000fc800000102a5 */
        /* <DEDUP_REMOVED lines=8> */
.L_x_13962:
[----:B------:R3:W-:Y:S01]  /*2e60*/  STS.128 [R175+0x6000], RZ ;  /* 0x006000ffaf007388 */ /* 0x0007e20000000c00 */
[----:B------:R-:W-:Y:S05]  /*2e70*/  BRA `(.L_x_13963) ;  /* 0x0000000000047947 */ /* 0x000fea0003800000 */
.L_x_13961:
[----:B------:R2:W-:Y:S02]  /*2e80*/  STS.128 [R175+0x6000], RZ ;  /* 0x006000ffaf007388 */ /* 0x0005e40000000c00 */
.L_x_13963:
[----:B------:R-:W-:Y:S05]  /*2e90*/  BSYNC.RECONVERGENT B0 ;  /* 0x0000000000007941 */ /* 0x000fea0003800200 */
.L_x_13960:
[-C--:B------:R-:W-:Y:S01]  /*2ea0*/  ISETP.GE.AND P2, PT, R4, R5.reuse, PT ;  /* 0x000000050400720c */ /* 0x080fe20003f46270 */
[C---:B-1----:R-:W-:Y:S01]  /*2eb0*/  IMAD.SHL.U32 R11, R17.reuse, 0x2, RZ ;  /* 0x00000002110b7824 */ /* 0x042fe200078e00ff */
        /* <DEDUP_REMOVED lines=22> */
.L_x_13965:
[----:B------:R-:W-:Y:S05]  /*3020*/  BSYNC.RECONVERGENT B0 ;  /* 0x0000000000007941 */ /* 0x000fea0003800200 */
.L_x_13964:
        /* <DEDUP_REMOVED lines=17> */
.L_x_13967:
[----:B------:R-:W-:Y:S05]  /*3140*/  BSYNC.RECONVERGENT B0 ;  /* 0x0000000000007941 */ /* 0x000fea0003800200 */
.L_x_13966:
        /* <DEDUP_REMOVED lines=12> */
.L_x_13969:
[----:B------:R-:W-:Y:S05]  /*3210*/  BSYNC.RECONVERGENT B0 ;  /* 0x0000000000007941 */ /* 0x000fea0003800200 */
.L_x_13968:
        /* <DEDUP_REMOVED lines=15> */
.L_x_13971:
[----:B------:R-:W-:Y:S05]  /*3310*/  BSYNC.RECONVERGENT B0 ;  /* 0x0000000000007941 */ /* 0x000fea0003800200 */
.L_x_13970:
        /* <DEDUP_REMOVED lines=12> */
.L_x_13973:
[----:B------:R-:W-:Y:S05]  /*33e0*/  BSYNC.RECONVERGENT B0 ;  /* 0x0000000000007941 */ /* 0x000fea0003800200 */
.L_x_13972:
        /* <DEDUP_REMOVED lines=15> */
.L_x_13975:
[----:B------:R-:W-:Y:S05]  /*34e0*/  BSYNC.RECONVERGENT B0 ;  /* 0x0000000000007941 */ /* 0x000fea0003800200 */
.L_x_13974:
        /* <DEDUP_REMOVED lines=13> */
.L_x_13977:
[----:B------:R-:W-:Y:S05]  /*35c0*/  BSYNC.RECONVERGENT B0 ;  /* 0x0000000000007941 */ /* 0x000fea0003800200 */
.L_x_13976:
[----:B-1----:R-:W-:Y:S01]  /*35d0*/  LDSM.16.M88.4 R20, [R161] ;  /* 0x00000000a114783b */ /* 0x002fe20000000200 */
[----:B------:R-:W-:Y:S01]  /*35e0*/  IMAD.MOV.U32 R5, RZ, RZ, 0x20 ;  /* 0x00000020ff057424 */ /* 0x000fe200078e00ff */
[----:B------:R-:W-:Y:S01]  /*35f0*/  R2P PR, R126, 0x6 ;  /* 0x000000067e007804 */ /* 0x000fe20000000000 */
[----:B------:R-:W-:Y:S01]  /*3600*/  IMAD.MOV.U32 R7, RZ, RZ, 0x40 ;  /* 0x00000040ff077424 */ /* 0x000fe200078e00ff */
[----:B------:R-:W1:Y:S01]  /*3610*/  LDSM.16.M88.4 R12, [R160+0x2000] ;  /* 0x00200000a00c783b */ /* 0x000e620000000200 */
[----:B------:R-:W-:Y:S01]  /*3620*/  IADD3 R183, PT, PT, R125, -R127, -R122 ;  /* 0x8000007f7db77210 */ /* 0x000fe20007ffe87a */
[----:B------:R-:W-:Y:S01]  /*3630*/  BSSY.RECONVERGENT B1, `(.L_x_13978) ;  /* 0x000010e000017945 */ /* 0x000fe20003800200 */
[----:B------:R-:W-:Y:S01]  /*3640*/  SEL R5, R5, 0xffffffe0, !P1 ;  /* 0xffffffe005057807 */ /* 0x000fe20004800000 */
[----:B------:R-:W5:Y:S01]  /*3650*/  LDSM.16.M88.4 R36, [R160+0x4800] ;  /* 0x00480000a024783b */ /* 0x000f620000000200 */
[----:B------:R-:W-:Y:S02]  /*3660*/  SEL R7, R7, 0xffffffc0, !P2 ;  /* 0xffffffc007077807 */ /* 0x000fe40005000000 */
[----:B------:R-:W-:Y:S01]  /*3670*/  ISETP.GT.AND P1, PT, R8, R167, PT ;  /* 0x000000a70800720c */ /* 0x000fe20003f24270 */
[----:B------:R-:W2:Y:S01]  /*3680*/  LDSM.16.M88.4 R28, [R160+0x5000] ;  /* 0x00500000a01c783b */ /* 0x000ea20000000200 */
[----:B------:R-:W-:-:S02]  /*3690*/  IMAD.IADD R159, R161, 0x1, R5 ;  /* 0x00000001a19f7824 */ /* 0x000fc400078e0205 */
[C---:B------:R-:W-:Y:S01]  /*36a0*/  IMAD.IADD R155, R160.reuse, 0x1, R5 ;  /* 0x00000001a09b7824 */ /* 0x040fe200078e0205 */
[----:B------:R-:W3:Y:S01]  /*36b0*/  LDSM.16.M88.4 R68, [R160+0x2800] ;  /* 0x00280000a044783b */ /* 0x000ee20000000200 */
[--C-:B------:R-:W-:Y:S02]  /*36c0*/  IMAD.IADD R158, R161, 0x1, R7.reuse ;  /* 0x00000001a19e7824 */ /* 0x100fe400078e0207 */
[----:B------:R-:W-:Y:S01]  /*36d0*/  IMAD.IADD R154, R160, 0x1, R7 ;  /* 0x00000001a09a7824 */ /* 0x000fe200078e0207 */
[----:B------:R-:W4:Y:S01]  /*36e0*/  LDSM.16.M88.4 R60, [R160+0x3000] ;  /* 0x00300000a03c783b */ /* 0x000f220000000200 */
[C---:B------:R-:W-:Y:S02]  /*36f0*/  IMAD.IADD R157, R5.reuse, 0x1, R158 ;  /* 0x00000001059d7824 */ /* 0x040fe400078e029e */
[----:B------:R-:W-:Y:S01]  /*3700*/  IMAD.IADD R153, R5, 0x1, R154 ;  /* 0x0000000105997824 */ /* 0x000fe200078e029a */
[----:B------:R-:W4:Y:S04]  /*3710*/  LDSM.16.M88.4 R52, [R160+0x3800] ;  /* 0x00380000a034783b */ /* 0x000f280000000200 */
[----:B------:R-:W4:Y:S04]  /*3720*/  LDSM.16.M88.4 R44, [R160+0x4000] ;  /* 0x00400000a02c783b */ /* 0x000f280000000200 */
[----:B------:R-:W4:Y:S04]  /*3730*/  LDSM.16.M88.4 R108, [R160+0x5800] ;  /* 0x00580000a06c783b */ /* 0x000f280000000200 */
[----:B------:R-:W-:Y:S04]  /*3740*/  LDSM.16.M88.4 R80, [R159] ;  /* 0x000000009f50783b */ /* 0x000fe80000000200 */
        /* <DEDUP_REMOVED lines=10> */
[----:B------:R-:W2:Y:S01]  /*37f0*/  LDSM.16.M88.4 R112, [R155+0x5800] ;  /* 0x005800009b70783b */ /* 0x000ea20000000200 */
[C---:B------:R-:W-:Y:S03]  /*3800*/  HMMA.16816.F32 R12, R20.reuse, R14, RZ ;  /* 0x0000000e140c723c */ /* 0x040fe600000018ff */
[----:B------:R-:W0:Y:S05]  /*3810*/  LDGDEPBAR ;  /* 0x00000000000079af */ /* 0x000e2a0000000000 */
        /* <DEDUP_REMOVED lines=16> */
[C---:B------:R-:W-:Y:S08]  /*3920*/  HMMA.16816.F32 R40, R80.reuse, R76, R40 ;  /* 0x0000004c5028723c */ /* 0x040ff00000001828 */
[C---:B------:R-:W-:Y:S01]  /*3930*/  HMMA.16816.F32 R36, R80.reuse, R78, R36 ;  /* 0x0000004e5024723c */ /* 0x040fe20000001824 */
[----:B------:R-:W3:Y:S07]  /*3940*/  LDSM.16.M88.4 R76, [R158] ;  /* 0x000000009e4c783b */ /* 0x000eee0000000200 */
[C---:B-1----:R-:W-:Y:S08]  /*3950*/  HMMA.16816.F32 R32, R80.reuse, R84, R32 ;  /* 0x000000545020723c */ /* 0x042ff00000001820 */
[C---:B------:R-:W-:Y:S01]  /*3960*/  HMMA.16816.F32 R28, R80.reuse, R86, R28 ;  /* 0x00000056501c723c */ /* 0x040fe2000000181c */
[----:B------:R-:W1:Y:S07]  /*3970*/  LDSM.16.M88.4 R84, [R154+0x5000] ;  /* 0x005000009a54783b */ /* 0x000e6e0000000200 */
        /* <DEDUP_REMOVED lines=14> */
[----:B------:R-:W2:Y:S07]  /*3a60*/  LDSM.16.M88.4 R80, [R154+0x5800] ;  /* 0x005800009a50783b */ /* 0x000eae0000000200 */
[C---:B---3--:R-:W-:Y:S08]  /*3a70*/  HMMA.16816.F32 R72, R76.reuse, R104, R72 ;  /* 0x000000684c48723c */ /* 0x048ff00000001848 */
        /* <DEDUP_REMOVED lines=21> */
[----:B------:R-:W-:Y:S01]  /*3bd0*/  HMMA.16816.F32 R20, R76, R82, R20 ;  /* 0x000000524c14723c */ /* 0x000fe20000001814 */
[----:B------:R-:W2:Y:S04]  /*3be0*/  LDSM.16.M88.4 R76, [R153+0x5800] ;  /* 0x00580000994c783b */ /* 0x000ea80000000200 */
[----:B------:R-:W4:Y:S01]  /*3bf0*/  LDSM.16.M88.4 R80, [R153+0x5000] ;  /* 0x005000009950783b */ /* 0x000f220000000200 */
[----:B------:R-:W-:-:S04]  /*3c00*/  DEPBAR.LE SB0, 0x0 ;  /* 0x000080000000791a */ /* 0x000fc80000000000 */
[C---:B-1----:R-:W-:Y:S08]  /*3c10*/  HMMA.16816.F32 R40, R104.reuse, R84, R40 ;  /* 0x000000546828723c */ /* 0x042ff00000001828 */
[----:B------:R-:W-:Y:S01]  /*3c20*/  HMMA.16816.F32 R84, R104, R86, R36 ;  /* 0x000000566854723c */ /* 0x000fe20000001824 */
[----:B------:R-:W-:Y:S02]  /*3c30*/  SHF.R.U32.HI R38, RZ, 0x2, R126 ;  /* 0x00000002ff267819 */ /* 0x000fe4000001167e */
[----:B------:R-:W-:-:S02]  /*3c40*/  LOP3.LUT R37, R123, 0x1f0, RZ, 0xc0, !PT ;  /* 0x000001f07b257812 */ /* 0x000fc400078ec0ff */
[----:B------:R-:W-:Y:S02]  /*3c50*/  LOP3.LUT R38, R38, 0x7, RZ, 0xc0, !PT ;  /* 0x0000000726267812 */ /* 0x000fe400078ec0ff */
[----:B------:R-:W-:Y:S01]  /*3c60*/  LOP3.LUT R126, R121, 0x6, RZ, 0xc0, !PT ;  /* 0x00000006797e7812 */ /* 0x000fe200078ec0ff */
[----:B---3--:R-:W-:Y:S01]  /*3c70*/  HMMA.16816.F32 R72, R104, R100, R72 ;  /* 0x000000646848723c */ /* 0x008fe20000001848 */
[----:B------:R-:W-:-:S03]  /*3c80*/  IADD3 R39, PT, PT, R38, R37, RZ ;  /* 0x0000002526277210 */ /* 0x000fc60007ffe0ff */
[----:B------:R-:W-:Y:S02]  /*3c90*/  IMAD.IADD R100, R6, 0x1, R126 ;  /* 0x0000000106647824 */ /* 0x000fe400078e027e */
[--C-:B------:R-:W-:Y:S02]  /*3ca0*/  IMAD.IADD R182, R176, 0x1, R39.reuse ;  /* 0x00000001b0b67824 */ /* 0x100fe400078e0227 */
[----:B------:R-:W-:Y:S01]  /*3cb0*/  IMAD.IADD R39, R118, 0x1, R39 ;  /* 0x0000000176277824 */ /* 0x000fe200078e0227 */
[----:B------:R-:W-:Y:S01]  /*3cc0*/  HMMA.16816.F32 R16, R104, R108, R16 ;  /* 0x0000006c6810723c */ /* 0x000fe20000001810 */
[----:B------:R-:W-:Y:S02]  /*3cd0*/  IMAD.IADD R183, R182, 0x1, R183 ;  /* 0x00000001b6b77824 */ /* 0x000fe400078e02b7 */
[----:B------:R-:W-:-:S03]  /*3ce0*/  IMAD.IADD R118, R100, 0x1, R127 ;  /* 0x0000000164767824 */ /* 0x000fc600078e027f */
[----:B------:R-:W-:Y:S02]  /*3cf0*/  VIMNMX R185, PT, PT, RZ, R183, !PT ;  /* 0x000000b7ffb97248 */ /* 0x000fe40007fe0100 */
[----:B--2---:R-:W-:Y:S01]  /*3d00*/  HMMA.16816.F32 R24, R104, R76, R24 ;  /* 0x0000004c6818723c */ /* 0x004fe20000001818 */
[----:B------:R-:W-:Y:S02]  /*3d10*/  IADD3 R77, PT, PT, R120, R125, -R127 ;  /* 0x0000007d784d7210 */ /* 0x000fe40007ffe87f */
[----:B------:R-:W-:Y:S02]  /*3d20*/  VIADDMNMX R183, R183, 0x8, RZ, !PT ;  /* 0x00000008b7b77846 */ /* 0x000fe400078001ff */
[----:B------:R-:W-:-:S03]  /*3d30*/  IADD3 R182, PT, PT, R182, R77, RZ ;  /* 0x0000004db6b67210 */ /* 0x000fc60007ffe0ff */
[----:B------:R-:W-:Y:S01]  /*3d40*/  HMMA.16816.F32 R12, R104, R110, R12 ;  /* 0x0000006e680c723c */ /* 0x000fe2000000180c */
[C-C-:B------:R-:W-:Y:S02]  /*3d50*/  VIADDMNMX R184, R182.reuse, 0x1, R125.reuse, PT ;  /* 0x00000001b6b87846 */ /* 0x140fe4000380017d */
[----:B------:R-:W-:-:S05]  /*3d60*/  VIADDMNMX R182, R182, 0x9, R125, PT ;  /* 0x00000009b6b67846 */ /* 0x000fca000380017d */
[C---:B------:R-:W-:Y:S08]  /*3d70*/  HMMA.16816.F32 R68, R104.reuse, R102, R68 ;  /* 0x000000666844723c */ /* 0x040ff00000001844 */
[C---:B------:R-:W-:Y:S08]  /*3d80*/  HMMA.16816.F32 R64, R104.reuse, R96, R64 ;  /* 0x000000606840723c */ /* 0x040ff00000001840 */
[C---:B------:R-:W-:Y:S08]  /*3d90*/  HMMA.16816.F32 R60, R104.reuse, R98, R60 ;  /* 0x00000062683c723c */ /* 0x040ff0000000183c */
[C---:B------:R-:W-:Y:S08]  /*3da0*/  HMMA.16816.F32 R56, R104.reuse, R92, R56 ;  /* 0x0000005c6838723c */ /* 0x040ff00000001838 */
[C---:B------:R-:W-:Y:S08]  /*3db0*/  HMMA.16816.F32 R52, R104.reuse, R94, R52 ;  /* 0x0000005e6834723c */ /* 0x040ff00000001834 */
[C---:B------:R-:W-:Y:S08]  /*3dc0*/  HMMA.16816.F32 R48, R104.reuse, R88, R48 ;  /* 0x000000586830723c */ /* 0x040ff00000001830 */
[C---:B------:R-:W-:Y:S08]  /*3dd0*/  HMMA.16816.F32 R44, R104.reuse, R90, R44 ;  /* 0x0000005a682c723c */ /* 0x040ff0000000182c */
[----:B----4-:R-:W-:Y:S01]  /*3de0*/  HMMA.16816.F32 R32, R104, R80, R32 ;  /* 0x000000506820723c */ /* 0x010fe20000001820 */
[----:B------:R-:W-:-:S07]  /*3df0*/  VIADD R81, R39, 0x8 ;  /* 0x0000000827517836 */ /* 0x000fce0000000000 */
        /* <DEDUP_REMOVED lines=17> */
.L_x_13981:
        /* <DEDUP_REMOVED lines=32> */
[----:B------:R-:W2:Y:S01]  /*4110*/  LD.E.64 R88, desc[UR4][R2.64+0x38] ;  /* 0x0000380402587980 */ /* 0x000ea2000c101b00 */
        /* <DEDUP_REMOVED lines=27> */
.L_x_13982:
[----:B------:R-:W-:Y:S05]  /*42d0*/  BSYNC.RECONVERGENT B0 ;  /* 0x0000000000007941 */ /* 0x000fea0003800200 */
.L_x_13980:
        /* <DEDUP_REMOVED lines=65> */
.L_x_13984:
[----:B------:R-:W-:Y:S05]  /*46f0*/  BSYNC.RECONVERGENT B0 ;  /* 0x0000000000007941 */ /* 0x000fea0003800200 */
.L_x_13983:
[----:B------:R-:W0:Y:S02]  /*4700*/  LDGDEPBAR ;  /* 0x00000000000079af */ /* 0x000e240000000000 */
.L_x_13979:
[----:B------:R-:W-:Y:S05]  /*4710*/  BSYNC.RECONVERGENT B1 ;  /* 0x0000000000017941 */ /* 0x000fea0003800200 */
.L_x_13978:
[C-C-:B-12---:R-:W-:Y:S02]  /*4720*/  IADD3 R76, PT, PT, R39.reuse, -0x1, -R118.reuse ;  /* 0xffffffff274c7810 */ /* 0x146fe40007ffe876 */
[----:B------:R-:W-:Y:S02]  /*4730*/  IADD3 R0, PT, PT, R39, -0x11, -R118 ;  /* 0xffffffef27007810 */ /* 0x000fe40007ffe876 */
[----:B------:R-:W-:Y:S02]  /*4740*/  IABS R76, R76 ;  /* 0x0000004c004c7213 */ /* 0x000fe40000000000 */
[----:B------:R-:W-:Y:S02]  /*4750*/  IABS R0, R0 ;  /* 0x0000000000007213 */ /* 0x000fe40000000000 */
[----:B------:R-:W-:Y:S02]  /*4760*/  I2FP.F32.S32 R76, R76 ;  /* 0x0000004c004c7245 */ /* 0x000fe40000201400 */
[----:B------:R-:W-:-:S02]  /*4770*/  I2FP.F32.S32 R0, R0 ;  /* 0x0000000000007245 */ /* 0x000fc40000201400 */
[--C-:B------:R-:W-:Y:S01]  /*4780*/  IADD3 R89, PT, PT, R39, -0x28, -R118.reuse ;  /* 0xffffffd827597810 */ /* 0x100fe20007ffe876 */
[----:B------:R-:W-:Y:S01]  /*4790*/  FFMA.FTZ R83, -R173, R76, R17 ;  /* 0x0000004cad537223 */ /* 0x000fe20000010111 */
[--C-:B------:R-:W-:Y:S01]  /*47a0*/  IADD3 R36, PT, PT, R39, -0x9, -R118.reuse ;  /* 0xfffffff727247810 */ /* 0x100fe20007ffe876 */
[----:B------:R-:W-:Y:S01]  /*47b0*/  FFMA.FTZ R17, -R173, R0, R73 ;  /* 0x00000000ad117223 */ /* 0x000fe20000010149 */
[----:B------:R-:W-:Y:S02]  /*47c0*/  IADD3 R0, PT, PT, R39, -0x21, -R118 ;  /* 0xffffffdf27007810 */ /* 0x000fe40007ffe876 */
[----:B------:R-:W-:Y:S02]  /*47d0*/  IABS R89, R89 ;  /* 0x0000005900597213 */ /* 0x000fe40000000000 */
[----:B------:R-:W-:Y:S02]  /*47e0*/  IABS R0, R0 ;  /* 0x0000000000007213 */ /* 0x000fe40000000000 */
[----:B------:R-:W-:-:S02]  /*47f0*/  I2FP.F32.S32 R89, R89 ;  /* 0x0000005900597245 */ /* 0x000fc40000201400 */
[----:B------:R-:W-:Y:S02]  /*4800*/  IABS R36, R36 ;  /* 0x0000002400247213 */ /* 0x000fe40000000000 */
[----:B------:R-:W-:Y:S01]  /*4810*/  I2FP.F32.S32 R0, R0 ;  /* 0x0000000000007245 */ /* 0x000fe20000201400 */
[----:B------:R-:W-:Y:S01]  /*4820*/  FFMA.FTZ R104, -R173, R89, R60 ;  /* 0x00000059ad687223 */ /* 0x000fe2000001013c */
[C-C-:B------:R-:W-:Y:S02]  /*4830*/  IADD3 R130, PT, PT, R81.reuse, -0x9, -R118.reuse ;  /* 0xfffffff751827810 */ /* 0x140fe40007ffe876 */
[----:B------:R-:W-:Y:S01]  /*4840*/  IADD3 R89, PT, PT, R81, -0x10, -R118 ;  /* 0xfffffff051597810 */ /* 0x000fe20007ffe876 */
[----:B------:R-:W-:Y:S01]  /*4850*/  FFMA.FTZ R107, -R173, R0, R65 ;  /* 0x00000000ad6b7223 */ /* 0x000fe20000010141 */
[----:B------:R-:W-:Y:S02]  /*4860*/  I2FP.F32.S32 R36, R36 ;  /* 0x0000002400247245 */ /* 0x000fe40000201400 */
[----:B------:R-:W-:-:S02]  /*4870*/  IABS R130, R130 ;  /* 0x0000008200827213 */ /* 0x000fc40000000000 */
[--C-:B------:R-:W-:Y:S01]  /*4880*/  IADD3 R0, PT, PT, R81, -0x11, -R118.reuse ;  /* 0xffffffef51007810 */ /* 0x100fe20007ffe876 */
[----:B------:R-:W-:Y:S01]  /*4890*/  FFMA.FTZ R79, -R173, R36, R13 ;  /* 0x00000024ad4f7223 */ /* 0x000fe2000001010d */
[----:B------:R-:W-:Y:S02]  /*48a0*/  IABS R89, R89 ;  /* 0x0000005900597213 */ /* 0x000fe40000000000 */
[----:B------:R-:W-:Y:S02]  /*48b0*/  I2FP.F32.S32 R130, R130 ;  /* 0x0000008200827245 */ /* 0x000fe40000201400 */
[--C-:B------:R-:W-:Y:S02]  /*48c0*/  IADD3 R36, PT, PT, R39, -0x19, -R118.reuse ;  /* 0xffffffe727247810 */ /* 0x100fe40007ffe876 */
[----:B------:R-:W-:Y:S01]  /*48d0*/  IADD3 R65, PT, PT, R81, -0x18, -R118 ;  /* 0xffffffe851417810 */ /* 0x000fe20007ffe876 */
[----:B------:R-:W-:Y:S01]  /*48e0*/  FFMA.FTZ R130, -R173, R130, R15 ;  /* 0x00000082ad827223 */ /* 0x000fe2000001010f */
[----:B------:R-:W-:-:S02]  /*48f0*/  IABS R0, R0 ;  /* 0x0000000000007213 */ /* 0x000fc40000000000 */
[----:B------:R-:W-:Y:S02]  /*4900*/  I2FP.F32.S32 R89, R89 ;  /* 0x0000005900597245 */ /* 0x000fe40000201400 */
[----:B------:R-:W-:Y:S02]  /*4910*/  IABS R36, R36 ;  /* 0x0000002400247213 */ /* 0x000fe40000000000 */
[----:B------:R-:W-:Y:S01]  /*4920*/  IABS R65, R65 ;  /* 0x0000004100417213 */ /* 0x000fe20000000000 */
[----:B------:R-:W-:Y:S01]  /*4930*/  FFMA.FTZ R15, -R173, R89, R74 ;  /* 0x00000059ad0f7223 */ /* 0x000fe2000001014a */
[----:B------:R-:W-:Y:S02]  /*4940*/  I2FP.F32.S32 R0, R0 ;  /* 0x0000000000007245 */ /* 0x000fe40000201400 */
[--C-:B------:R-:W-:Y:S02]  /*4950*/  IADD3 R89, PT, PT, R81, -0x28, -R118.reuse ;  /* 0xffffffd851597810 */ /* 0x100fe40007ffe876 */
[----:B------:R-:W-:Y:S01]  /*4960*/  I2FP.F32.S32 R36, R36 ;  /* 0x0000002400247245 */ /* 0x000fe20000201400 */
[----:B------:R-:W-:Y:S01]  /*4970*/  FFMA.FTZ R129, -R173, R0, R75 ;  /* 0x00000000ad817223 */ /* 0x000fe2000001014b */
[----:B------:R-:W-:Y:S01]  /*4980*/  I2FP.F32.S32 R65, R65 ;  /* 0x0000004100417245 */ /* 0x000fe20000201400 */
[--C-:B------:R-:W-:Y:S01]  /*4990*/  IMAD.IADD R75, R39, 0x1, -R118.reuse ;  /* 0x00000001274b7824 */ /* 0x100fe200078e0a76 */
[----:B------:R-:W-:Y:S01]  /*49a0*/  IABS R89, R89 ;  /* 0x0000005900597213 */ /* 0x000fe20000000000 */
[----:B------:R-:W-:Y:S01]  /*49b0*/  FFMA.FTZ R69, -R173, R36, R69 ;  /* 0x00000024ad457223 */ /* 0x000fe20000010145 */
[----:B------:R-:W-:Y:S01]  /*49c0*/  IADD3 R77, PT, PT, R39, -0x10, -R118 ;  /* 0xfffffff0274d7810 */ /* 0x000fe20007ffe876 */
[----:B------:R-:W-:Y:S01]  /*49d0*/  FFMA.FTZ R128, -R173, R65, R70 ;  /* 0x00000041ad807223 */ /* 0x000fe20000010146 */
[--C-:B------:R-:W-:Y:S01]  /*49e0*/  IADD3 R36, PT, PT, R81, -0x1, -R118.reuse ;  /* 0xffffffff51247810 */ /* 0x100fe20007ffe876 */
[----:B------:R-:W-:Y:S01]  /*49f0*/  VIADD R65, R75, 0xfffffff8 ;  /* 0xfffffff84b417836 */ /* 0x000fe20000000000 */
[C-C-:B------:R-:W-:Y:S01]  /*4a00*/  IADD3 R122, PT, PT, R81.reuse, -0x19, -R118.reuse ;  /* 0xffffffe7517a7810 */ /* 0x140fe20007ffe876 */
[C-C-:B------:R-:W-:Y:S01]  /*4a10*/  IMAD.IADD R70, R81.reuse, 0x1, -R118.reuse ;  /* 0x0000000151467824 */ /* 0x140fe200078e0a76 */
[----:B------:R-:W-:-:S02]  /*4a20*/  IADD3 R91, PT, PT, R81, -0x20, -R118 ;  /* 0xffffffe0515b7810 */ /* 0x000fc40007ffe876 */
[----:B------:R-:W-:Y:S02]  /*4a30*/  I2FP.F32.S32 R89, R89 ;  /* 0x0000005900597245 */ /* 0x000fe40000201400 */
[C-C-:B------:R-:W-:Y:S02]  /*4a40*/  IADD3 R13, PT, PT, R39.reuse, -0x18, -R118.reuse ;  /* 0xffffffe8270d7810 */ /* 0x140fe40007ffe876 */
[----:B------:R-:W-:Y:S01]  /*4a50*/  IADD3 R73, PT, PT, R39, -0x20, -R118 ;  /* 0xffffffe027497810 */ /* 0x000fe20007ffe876 */
[----:B------:R-:W-:Y:S01]  /*4a60*/  FFMA.FTZ R114, -R173, R89, R62 ;  /* 0x00000059ad727223 */ /* 0x000fe2000001013e */
[----:B------:R-:W-:Y:S01]  /*4a70*/  IADD3 R116, PT, PT, R81, -0x21, -R118 ;  /* 0xffffffdf51747810 */ /* 0x000fe20007ffe876 */
[----:B------:R-:W-:Y:S01]  /*4a80*/  VIADD R62, R100, 0x1 ;  /* 0x00000001643e7836 */ /* 0x000fe20000000000 */
[----:B------:R-:W-:Y:S02]  /*4a90*/  IABS R77, R77 ;  /* 0x0000004d004d7213 */ /* 0x000fe40000000000 */
[----:B------:R-:W-:-:S02]  /*4aa0*/  IABS R36, R36 ;  /* 0x0000002400247213 */ /* 0x000fc40000000000 */
[----:B------:R-:W-:Y:S02]  /*4ab0*/  IABS R122, R122 ;  /* 0x0000007a007a7213 */ /* 0x000fe40000000000 */
[----:B------:R-:W-:Y:S02]  /*4ac0*/  IABS R91, R91 ;  /* 0x0000005b005b7213 */ /* 0x000fe40000000000 */
        /* <DEDUP_REMOVED lines=18> */
[----:B------:R-:W-:Y:S01]  /*4bf0*/  ISETP.GE.AND P4, PT, R62, R185, PT ;  /* 0x000000b93e00720c */ /* 0x000fe20003f86270 */
[C---:B------:R-:W-:Y:S01]  /*4c00*/  FFMA.FTZ R116, -R173.reuse, R116, R67 ;  /* 0x00000074ad747223 */ /* 0x040fe20000010143 */
[----:B------:R-:W-:Y:S01]  /*4c10*/  IABS R75, R75 ;  /* 0x0000004b004b7213 */ /* 0x000fe20000000000 */
[----:B------:R-:W-:Y:S01]  /*4c20*/  FFMA.FTZ R71, -R173, R65, R12 ;  /* 0x00000041ad477223 */ /* 0x000fe2000001010c */
        /* <DEDUP_REMOVED lines=20> */
[--C-:B------:R-:W-:Y:S02]  /*4d70*/  IADD3 R0, PT, PT, R39, -0x79, -R118.reuse ;  /* 0xffffff8727007810 */ /* 0x100fe40007ffe876 */
[C---:B------:R-:W-:Y:S02]  /*4d80*/  ISETP.GE.AND P3, PT, R62.reuse, R184, PT ;  /* 0x000000b83e00720c */ /* 0x040fe40003f66270 */
[C---:B------:R-:W-:Y:S02]  /*4d90*/  ISETP.GE.AND P1, PT, R62.reuse, R183, PT ;  /* 0x000000b73e00720c */ /* 0x040fe40003f26270 */
[----:B------:R-:W-:Y:S01]  /*4da0*/  ISETP.GE.AND P2, PT, R62, R182, PT ;  /* 0x000000b63e00720c */ /* 0x000fe20003f46270 */
[----:B------:R-:W-:Y:S01]  /*4db0*/  VIADD R62, R100, 0x8 ;  /* 0x00000008643e7836 */ /* 0x000fe20000000000 */
        /* <DEDUP_REMOVED lines=20> */
[----:B------:R-:W-:Y:S01]  /*4f00*/  IADD3 R12, PT, PT, R81, -0x79, -R118 ;  /* 0xffffff87510c7810 */ /* 0x000fe20007ffe876 */
[----:B------:R-:W-:Y:S01]  /*4f10*/  IMAD.MOV.U32 R81, RZ, RZ, R75 ;  /* 0x000000ffff517224 */ /* 0x000fe200078e004b */
[----:B------:R-:W-:Y:S01]  /*4f20*/  FSEL R83, R83, -INF , P4 ;  /* 0xff80000053537808 */ /* 0x000fe20002000000 */
[----:B------:R-:W-:Y:S01]  /*4f30*/  VIADD R118, R100, 0x20 ;  /* 0x0000002064767836 */ /* 0x000fe20000000000 */
[C---:B------:R-:W-:Y:S02]  /*4f40*/  ISETP.GE.AND P5, PT, R62.reuse, R185, PT ;  /* 0x000000b93e00720c */ /* 0x040fe40003fa6270 */
[----:B------:R-:W-:Y:S02]  /*4f50*/  FSEL R75, R83, -INF , !P3 ;  /* 0xff800000534b7808 */ /* 0x000fe40005800000 */
[----:B------:R-:W-:-:S02]  /*4f60*/  ISETP.GE.AND P4, PT, R62, R184, PT ;  /* 0x000000b83e00720c */ /* 0x000fc40003f86270 */
[C---:B------:R-:W-:Y:S02]  /*4f70*/  ISETP.GE.AND P6, PT, R62.reuse, R183, PT ;  /* 0x000000b73e00720c */ /* 0x040fe40003fc6270 */
[----:B------:R-:W-:Y:S02]  /*4f80*/  ISETP.GE.AND P3, PT, R62, R182, PT ;  /* 0x000000b63e00720c */ /* 0x000fe40003f66270 */
[----:B------:R-:W-:Y:S02]  /*4f90*/  I2FP.F32.S32 R62, R81 ;  /* 0x00000051003e7245 */ /* 0x000fe40000201400 */
[----:B------:R-:W-:Y:S01]  /*4fa0*/  FSEL R89, R19, -INF , P1 ;  /* 0xff80000013597808 */ /* 0x000fe20000800000 */
[C---:B------:R-:W-:Y:S01]  /*4fb0*/  VIADD R19, R100.reuse, 0x9 ;  /* 0x0000000964137836 */ /* 0x040fe20000000000 */
[----:B------:R-:W-:Y:S01]  /*4fc0*/  IABS R123, R123 ;  /* 0x0000007b007b7213 */ /* 0x000fe20000000000 */
[----:B------:R-:W-:Y:S01]  /*4fd0*/  FFMA.FTZ R83, -R173, R62, R14 ;  /* 0x0000003ead537223 */ /* 0x000fe2000001010e */
[----:B------:R-:W-:Y:S01]  /*4fe0*/  FSEL R14, R71, -INF , P5 ;  /* 0xff800000470e7808 */ /* 0x000fe20002800000 */
[----:B------:R-:W-:Y:S01]  /*4ff0*/  VIADD R71, R100, 0x10 ;  /* 0x0000001064477836 */ /* 0x000fe20000000000 */
[----:B------:R-:W-:-:S02]  /*5000*/  ISETP.GE.AND P1, PT, R19, R185, PT ;  /* 0x000000b91300720c */ /* 0x000fc40003f26270 */
[----:B------:R-:W-:Y:S02]  /*5010*/  FSEL R89, R89, -INF , !P2 ;  /* 0xff80000059597808 */ /* 0x000fe40005000000 */
[----:B------:R-:W-:Y:S02]  /*5020*/  FSEL R83, R83, -INF , P6 ;  /* 0xff80000053537808 */ /* 0x000fe40003000000 */
[C---:B------:R-:W-:Y:S02]  /*5030*/  ISETP.GE.AND P2, PT, R19.reuse, R184, PT ;  /* 0x000000b81300720c */ /* 0x040fe40003f46270 */
[C---:B------:R-:W-:Y:S02]  /*5040*/  ISETP.GE.AND P5, PT, R19.reuse, R183, PT ;  /* 0x000000b71300720c */ /* 0x040fe40003fa6270 */
[----:B------:R-:W-:Y:S02]  /*5050*/  ISETP.GE.AND P6, PT, R19, R182, PT ;  /* 0x000000b61300720c */ /* 0x000fe40003fc6270 */
[----:B------:R-:W-:Y:S01]  /*5060*/  FSEL R19, R79, -INF , P1 ;  /* 0xff8000004f137808 */ /* 0x000fe20000800000 */
[----:B------:R-:W-:Y:S01]  /*5070*/  VIADD R79, R100, 0x11 ;  /* 0x00000011644f7836 */ /* 0x000fe20000000000 */
[----:B------:R-:W-:-:S02]  /*5080*/  ISETP.GE.AND P1, PT, R71, R185, PT ;  /* 0x000000b94700720c */ /* 0x000fc40003f26270 */
[----:B------:R-:W-:Y:S02]  /*5090*/  FSEL R83, R83, -INF , !P3 ;  /* 0xff80000053537808 */ /* 0x000fe40005800000 */
[----:B------:R-:W-:Y:S02]  /*50a0*/  FSEL R19, R19, -INF , !P2 ;  /* 0xff80000013137808 */ /* 0x000fe40005000000 */
[----:B------:R-:W-:Y:S02]  /*50b0*/  FSEL R81, R130, -INF , P5 ;  /* 0xff80000082517808 */ /* 0x000fe40002800000 */
[C---:B------:R-:W-:Y:S02]  /*50c0*/  ISETP.GE.AND P3, PT, R71.reuse, R184, PT ;  /* 0x000000b84700720c */ /* 0x040fe40003f66270 */
[C---:B------:R-:W-:Y:S02]  /*50d0*/  ISETP.GE.AND P2, PT, R71.reuse, R183, PT ;  /* 0x000000b74700720c */ /* 0x040fe40003f46270 */
[----:B------:R-:W-:-:S02]  /*50e0*/  ISETP.GE.AND P5, PT, R71, R182, PT ;  /* 0x000000b64700720c */ /* 0x000fc40003fa6270 */
[----:B------:R-:W-:Y:S01]  /*50f0*/  FSEL R71, R77, -INF , P1 ;  /* 0xff8000004d477808 */ /* 0x000fe20000800000 */
[----:B------:R-:W-:Y:S01]  /*5100*/  VIADD R77, R100, 0x18 ;  /* 0x00000018644d7836 */ /* 0x000fe20000000000 */
[----:B------:R-:W-:Y:S02]  /*5110*/  ISETP.GE.AND P1, PT, R79, R185, PT ;  /* 0x000000b94f00720c */ /* 0x000fe40003f26270 */
[----:B------:R-:W-:Y:S02]  /*5120*/  FSEL R81, R81, -INF , !P6 ;  /* 0xff80000051517808 */ /* 0x000fe40007000000 */
[----:B------:R-:W-:Y:S02]  /*5130*/  FSEL R15, R15, -INF , P2 ;  /* 0xff8000000f0f7808 */ /* 0x000fe40001000000 */
[----:B------:R-:W-:Y:S02]  /*5140*/  ISETP.GE.AND P6, PT, R79, R184, PT ;  /* 0x000000b84f00720c */ /* 0x000fe40003fc6270 */
[----:B------:R-:W-:-:S02]  /*5150*/  FSEL R71, R71, -INF , !P3 ;  /* 0xff80000047477808 */ /* 0x000fc40005800000 */
[----:B------:R-:W-:Y:S02]  /*5160*/  FSEL R17, R17, -INF , P1 ;  /* 0xff80000011117808 */ /* 0x000fe40000800000 */
[C---:B------:R-:W-:Y:S02]  /*5170*/  ISETP.GE.AND P3, PT, R79.reuse, R183, PT ;  /* 0x000000b74f00720c */ /* 0x040fe40003f66270 */
[----:B------:R-:W-:Y:S02]  /*5180*/  ISETP.GE.AND P2, PT, R79, R182, PT ;  /* 0x000000b64f00720c */ /* 0x000fe40003f46270 */
[----:B------:R-:W-:Y:S02]  /*5190*/  FSEL R79, R15, -INF , !P5 ;  /* 0xff8000000f4f7808 */ /* 0x000fe40006800000 */
[----:B------:R-:W-:Y:S01]  /*51a0*/  FSEL R15, R17, -INF , !P6 ;  /* 0xff800000110f7808 */ /* 0x000fe20007000000 */
[----:B------:R-:W-:Y:S01]  /*51b0*/  VIADD R17, R100, 0x19 ;  /* 0x0000001964117836 */ /* 0x000fe20000000000 */
[----:B------:R-:W-:-:S02]  /*51c0*/  ISETP.GE.AND P1, PT, R77, R185, PT ;  /* 0x000000b94d00720c */ /* 0x000fc40003f26270 */
[----:B------:R-:W-:Y:S02]  /*51d0*/  FSEL R129, R129, -INF , P3 ;  /* 0xff80000081817808 */ /* 0x000fe40001800000 */
[C---:B------:R-:W-:Y:S02]  /*51e0*/  ISETP.GE.AND P5, PT, R77.reuse, R184, PT ;  /* 0x000000b84d00720c */ /* 0x040fe40003fa6270 */
[C---:B------:R-:W-:Y:S02]  /*51f0*/  ISETP.GE.AND P6, PT, R77.reuse, R183, PT ;  /* 0x000000b74d00720c */ /* 0x040fe40003fc6270 */
[----:B------:R-:W-:Y:S02]  /*5200*/  ISETP.GE.AND P3, PT, R77, R182, PT ;  /* 0x000000b64d00720c */ /* 0x000fe40003f66270 */
[----:B------:R-:W-:Y:S02]  /*5210*/  FSEL R13, R13, -INF , P1 ;  /* 0xff8000000d0d7808 */ /* 0x000fe40000800000 */
[----:B------:R-:W-:-:S02]  /*5220*/  FSEL R77, R129, -INF , !P2 ;  /* 0xff800000814d7808 */ /* 0x000fc40005000000 */
[----:B------:R-:W-:Y:S02]  /*5230*/  ISETP.GE.AND P2, PT, R17, R185, PT ;  /* 0x000000b91100720c */ /* 0x000fe40003f46270 */
[----:B------:R-:W-:Y:S02]  /*5240*/  FSEL R13, R13, -INF , !P5 ;  /* 0xff8000000d0d7808 */ /* 0x000fe40006800000 */
[C---:B------:R-:W-:Y:S02]  /*5250*/  ISETP.GE.AND P1, PT, R17.reuse, R184, PT ;  /* 0x000000b81100720c */ /* 0x040fe40003f26270 */
[----:B------:R-:W-:Y:S02]  /*5260*/  ISETP.GE.AND P5, PT, R17, R183, PT ;  /* 0x000000b71100720c */ /* 0x000fe40003fa6270 */
[----:B------:R-:W-:Y:S02]  /*5270*/  FSEL R128, R128, -INF , P6 ;  /* 0xff80000080807808 */ /* 0x000fe40003000000 */
[----:B------:R-:W-:-:S02]  /*5280*/  FSEL R69, R69, -INF , P2 ;  /* 0xff80000045457808 */ /* 0x000fc40001000000 */
[----:B------:R-:W-:Y:S02]  /*5290*/  ISETP.GE.AND P2, PT, R118, R185, PT ;  /* 0x000000b97600720c */ /* 0x000fe40003f46270 */
        /* <DEDUP_REMOVED lines=17> */
[----:B------:R-:W-:Y:S02]  /*53b0*/  FSEL R199, R120, -INF , !P5 ;  /* 0xff80000078c77808 */ /* 0x000fe40006800000 */
[----:B------:R-:W-:-:S02]  /*53c0*/  FSEL R107, R107, -INF , P2 ;  /* 0xff8000006b6b7808 */ /* 0x000fc40001000000 */
[----:B------:R-:W-:Y:S02]  /*53d0*/  ISETP.GE.AND P5, PT, R118, R185, PT ;  /* 0x000000b97600720c */ /* 0x000fe40003fa6270 */
[----:B------:R-:W-:Y:S02]  /*53e0*/  FSEL R195, R107, -INF , !P6 ;  /* 0xff8000006bc37808 */ /* 0x000fe40007000000 */
[----:B------:R-:W-:Y:S02]  /*53f0*/  FSEL R191, R104, -INF , P5 ;  /* 0xff80000068bf7808 */ /* 0x000fe40002800000 */
[----:B------:R-:W-:Y:S02]  /*5400*/  I2FP.F32.S32 R104, R123 ;  /* 0x0000007b00687245 */ /* 0x000fe40000201400 */
[----:B------:R-:W-:Y:S02]  /*5410*/  IABS R119, R119 ;  /* 0x0000007700777213 */ /* 0x000fe40000000000 */
[----:B------:R-:W-:Y:S01]  /*5420*/  ISETP.GE.AND P6, PT, R118, R183, PT ;  /* 0x000000b77600720c */ /* 0x000fe20003fc6270 */
[----:B------:R-:W-:Y:S01]  /*5430*/  FFMA.FTZ R61, -R173, R104, R61 ;  /* 0x00000068ad3d7223 */ /* 0x000fe2000001013d */
[----:B------:R-:W-:Y:S01]  /*5440*/  FSEL R107, R116, -INF , P3 ;  /* 0xff800000746b7808 */ /* 0x000fe20001800000 */
[C---:B------:R-:W-:Y:S01]  /*5450*/  VIADD R116, R100.reuse, 0x29 ;  /* 0x0000002964747836 */ /* 0x040fe20000000000 */
[----:B------:R-:W-:Y:S01]  /*5460*/  IABS R121, R121 ;  /* 0x0000007900797213 */ /* 0x000fe20000000000 */
[----:B------:R-:W-:Y:S01]  /*5470*/  VIADD R104, R100, 0x30 ;  /* 0x0000003064687836 */ /* 0x000fe20000000000 */
[----:B------:R-:W-:-:S02]  /*5480*/  I2FP.F32.S32 R119, R119 ;  /* 0x0000007700777245 */ /* 0x000fc40000201400 */
[----:B------:R-:W-:Y:S02]  /*5490*/  ISETP.GE.AND P3, PT, R118, R182, PT ;  /* 0x000000b67600720c */ /* 0x000fe40003f66270 */
[----:B------:R-:W-:Y:S01]  /*54a0*/  FSEL R114, R114, -INF , P6 ;  /* 0xff80000072727808 */ /* 0x000fe20003000000 */
[----:B------:R-:W-:Y:S01]  /*54b0*/  FFMA.FTZ R56, -R173, R119, R56 ;  /* 0x00000077ad387223 */ /* 0x000fe20000010138 */
[----:B------:R-:W-:Y:S02]  /*54c0*/  ISETP.GE.AND P2, PT, R118, R184, PT ;  /* 0x000000b87600720c */ /* 0x000fe40003f46270 */
[----:B------:R-:W-:Y:S02]  /*54d0*/  FSEL R107, R107, -INF , !P1 ;  /* 0xff8000006b6b7808 */ /* 0x000fe40004800000 */
[----:B------:R-:W-:Y:S02]  /*54e0*/  IABS R115, R115 ;  /* 0x0000007300737213 */ /* 0x000fe40000000000 */
[----:B------:R-:W-:-:S02]  /*54f0*/  ISETP.GE.AND P1, PT, R116, R185, PT ;  /* 0x000000b97400720c */ /* 0x000fc40003f26270 */
[----:B------:R-:W-:Y:S02]  /*5500*/  I2FP.F32.S32 R118, R121 ;  /* 0x0000007900767245 */ /* 0x000fe40000201400 */
[----:B------:R-:W-:Y:S02]  /*5510*/  FSEL R201, R114, -INF , !P3 ;  /* 0xff80000072c97808 */ /* 0x000fe40005800000 */
[----:B------:R-:W-:Y:S01]  /*5520*/  ISETP.GE.AND P3, PT, R104, R185, PT ;  /* 0x000000b96800720c */ /* 0x000fe20003f66270 */
[C---:B------:R-:W-:Y:S01]  /*5530*/  FFMA.FTZ R63, -R173.reuse, R118, R63 ;  /* 0x00000076ad3f7223 */ /* 0x040fe2000001013f */
[----:B------:R-:W-:Y:S02]  /*5540*/  I2FP.F32.S32 R115, R115 ;  /* 0x0000007300737245 */ /* 0x000fe40000201400 */
[----:B------:R-:W-:Y:S02]  /*5550*/  IABS R113, R113 ;  /* 0x0000007100717213 */ /* 0x000fe40000000000 */
[----:B------:R-:W-:Y:S01]  /*5560*/  ISETP.GE.AND P5, PT, R116, R184, PT ;  /* 0x000000b87400720c */ /* 0x000fe20003fa6270 */
[----:B------:R-:W-:Y:S01]  /*5570*/  FFMA.FTZ R58, -R173, R115, R58 ;  /* 0x00000073ad3a7223 */ /* 0x000fe2000001013a */
[----:B------:R-:W-:-:S02]  /*5580*/  FSEL R61, R61, -INF , P1 ;  /* 0xff8000003d3d7808 */ /* 0x000fc40000800000 */
[----:B------:R-:W-:Y:S02]  /*5590*/  FSEL R191, R191, -INF , !P2 ;  /* 0xff800000bfbf7808 */ /* 0x000fe40005000000 */
[----:B------:R-:W-:Y:S02]  /*55a0*/  ISETP.GE.AND P2, PT, R116, R183, PT ;  /* 0x000000b77400720c */ /* 0x000fe40003f46270 */
[----:B------:R-:W-:Y:S02]  /*55b0*/  FSEL R121, R56, -INF , P3 ;  /* 0xff80000038797808 */ /* 0x000fe40001800000 */
[----:B------:R-:W-:Y:S02]  /*55c0*/  I2FP.F32.S32 R56, R113 ;  /* 0x0000007100387245 */ /* 0x000fe40000201400 */
[----:B------:R-:W-:Y:S01]  /*55d0*/  FSEL R193, R61, -INF , !P5 ;  /* 0xff8000003dc17808 */ /* 0x000fe20006800000 */
[----:B------:R-:W-:Y:S01]  /*55e0*/  VIADD R61, R100, 0x31 ;  /* 0x00000031643d7836 */ /* 0x000fe20000000000 */
[----:B------:R-:W-:Y:S01]  /*55f0*/  IABS R111, R111 ;  /* 0x0000006f006f7213 */ /* 0x000fe20000000000 */
[----:B------:R-:W-:Y:S01]  /*5600*/  FFMA.FTZ R56, -R173, R56, R57 ;  /* 0x00000038ad387223 */ /* 0x000fe20000010139 */
[----:B------:R-:W-:Y:S01]  /*5610*/  ISETP.GE.AND P5, PT, R104, R183, PT ;  /* 0x000000b76800720c */ /* 0x000fe20003fa6270 */
[----:B------:R-:W-:Y:S01]  /*5620*/  VIADD R57, R100, 0x38 ;  /* 0x0000003864397836 */ /* 0x000fe20000000000 */
[----:B------:R-:W-:-:S02]  /*5630*/  ISETP.GE.AND P6, PT, R116, R182, PT ;  /* 0x000000b67400720c */ /* 0x000fc40003fc6270 */
[----:B------:R-:W-:Y:S02]  /*5640*/  FSEL R63, R63, -INF , P2 ;  /* 0xff8000003f3f7808 */ /* 0x000fe40001000000 */
[----:B------:R-:W-:Y:S02]  /*5650*/  IABS R112, R112 ;  /* 0x0000007000707213 */ /* 0x000fe40000000000 */
[----:B------:R-:W-:Y:S02]  /*5660*/  I2FP.F32.S32 R111, R111 ;  /* 0x0000006f006f7245 */ /* 0x000fe40000201400 */
[----:B------:R-:W-:Y:S02]  /*5670*/  ISETP.GE.AND P2, PT, R104, R182, PT ;  /* 0x000000b66800720c */ /* 0x000fe40003f46270 */
[----:B------:R-:W-:Y:S01]  /*5680*/  FSEL R58, R58, -INF , P5 ;  /* 0xff8000003a3a7808 */ /* 0x000fe20002800000 */
[----:B------:R-:W-:Y:S01]  /*5690*/  FFMA.FTZ R52, -R173, R111, R52 ;  /* 0x0000006fad347223 */ /* 0x000fe20000010134 */
[----:B------:R-:W-:-:S02]  /*56a0*/  FSEL R203, R63, -INF , !P6 ;  /* 0xff8000003fcb7808 */ /* 0x000fc40007000000 */
[----:B------:R-:W-:Y:S02]  /*56b0*/  I2FP.F32.S32 R112, R112 ;  /* 0x0000007000707245 */ /* 0x000fe40000201400 */
[----:B------:R-:W-:Y:S02]  /*56c0*/  ISETP.GE.AND P1, PT, R104, R184, PT ;  /* 0x000000b86800720c */ /* 0x000fe40003f26270 */
[-C--:B------:R-:W-:Y:S01]  /*56d0*/  ISETP.GE.AND P6, PT, R61, R185.reuse, PT ;  /* 0x000000b93d00720c */ /* 0x080fe20003fc6270 */
[----:B------:R-:W-:Y:S01]  /*56e0*/  FFMA.FTZ R59, -R173, R112, R59 ;  /* 0x00000070ad3b7223 */ /* 0x000fe2000001013b */
[----:B------:R-:W-:Y:S02]  /*56f0*/  FSEL R119, R58, -INF , !P2 ;  /* 0xff8000003a777808 */ /* 0x000fe40005000000 */
[----:B------:R-:W-:Y:S02]  /*5700*/  ISETP.GE.AND P2, PT, R57, R185, PT ;  /* 0x000000b93900720c */ /* 0x000fe40003f46270 */
[----:B------:R-:W-:-:S02]  /*5710*/  ISETP.GE.AND P3, PT, R61, R184, PT ;  /* 0x000000b83d00720c */ /* 0x000fc40003f66270 */
[----:B------:R-:W-:Y:S02]  /*5720*/  FSEL R121, R121, -INF , !P1 ;  /* 0xff80000079797808 */ /* 0x000fe40004800000 */
[----:B------:R-:W-:Y:S02]  /*5730*/  FSEL R56, R56, -INF , P6 ;  /* 0xff80000038387808 */ /* 0x000fe40003000000 */
[----:B------:R-:W-:Y:S02]  /*5740*/  IABS R109, R109 ;  /* 0x0000006d006d7213 */ /* 0x000fe40000000000 */
[----:B------:R-:W-:Y:S02]  /*5750*/  ISETP.GE.AND P1, PT, R61, R183, PT ;  /* 0x000000b73d00720c */ /* 0x000fe40003f26270 */
[----:B------:R-:W-:Y:S02]  /*5760*/  FSEL R147, R52, -INF , P2 ;  /* 0xff80000034937808 */ /* 0x000fe40001000000 */
[----:B------:R-:W-:Y:S01]  /*5770*/  FSEL R123, R56, -INF , !P3 ;  /* 0xff800000387b7808 */ /* 0x000fe20005800000 */
[----:B------:R-:W-:Y:S01]  /*5780*/  VIADD R56, R100, 0x39 ;  /* 0x0000003964387836 */ /* 0x000fe20000000000 */
[----:B------:R-:W-:-:S02]  /*5790*/  I2FP.F32.S32 R52, R109 ;  /* 0x0000006d00347245 */ /* 0x000fc40000201400 */
[----:B------:R-:W-:Y:S02]  /*57a0*/  ISETP.GE.AND P5, PT, R61, R182, PT ;  /* 0x000000b63d00720c */ /* 0x000fe40003fa6270 */
[----:B------:R-:W-:Y:S01]  /*57b0*/  FSEL R59, R59, -INF , P1 ;  /* 0xff8000003b3b7808 */ /* 0x000fe20000800000 */
[----:B------:R-:W-:Y:S01]  /*57c0*/  FFMA.FTZ R52, -R173, R52, R53 ;  /* 0x00000034ad347223 */ /* 0x000fe20000010135 */
[----:B------:R-:W-:Y:S01]  /*57d0*/  IABS R108, R108 ;  /* 0x0000006c006c7213 */ /* 0x000fe20000000000 */
[----:B------:R-:W-:Y:S01]  /*57e0*/  VIADD R53, R100, 0x40 ;  /* 0x0000004064357836 */ /* 0x000fe20000000000 */
[----:B------:R-:W-:Y:S02]  /*57f0*/  FSEL R131, R59, -INF , !P5 ;  /* 0xff8000003b837808 */ /* 0x000fe40006800000 */
[----:B------:R-:W-:Y:S02]  /*5800*/  IABS R105, R105 ;  /* 0x0000006900697213 */ /* 0x000fe40000000000 */
[----:B------:R-:W-:-:S02]  /*5810*/  ISETP.GE.AND P5, PT, R56, R185, PT ;  /* 0x000000b93800720c */ /* 0x000fc40003fa6270 */
[----:B------:R-:W-:Y:S02]  /*5820*/  I2FP.F32.S32 R108, R108 ;  /* 0x0000006c006c7245 */ /* 0x000fe40000201400 */
[----:B------:R-:W-:Y:S02]  /*5830*/  ISETP.GE.AND P6, PT, R57, R184, PT ;  /* 0x000000b83900720c */ /* 0x000fe40003fc6270 */
[----:B------:R-:W-:Y:S01]  /*5840*/  I2FP.F32.S32 R105, R105 ;  /* 0x0000006900697245 */ /* 0x000fe20000201400 */
[C---:B------:R-:W-:Y:S01]  /*5850*/  FFMA.FTZ R55, -R173.reuse, R108, R55 ;  /* 0x0000006cad377223 */ /* 0x040fe20000010137 */
[----:B------:R-:W-:Y:S02]  /*5860*/  ISETP.GE.AND P2, PT, R56, R184, PT ;  /* 0x000000b83800720c */ /* 0x000fe40003f46270 */
[----:B------:R-:W-:Y:S01]  /*5870*/  FSEL R52, R52, -INF , P5 ;  /* 0xff80000034347808 */ /* 0x000fe20002800000 */
[----:B------:R-:W-:Y:S01]  /*5880*/  FFMA.FTZ R50, -R173, R105, R50 ;  /* 0x00000069ad327223 */ /* 0x000fe20000010132 */
[----:B------:R-:W-:-:S02]  /*5890*/  FSEL R147, R147, -INF , !P6 ;  /* 0xff80000093937808 */ /* 0x000fc40007000000 */
[-C--:B------:R-:W-:Y:S02]  /*58a0*/  ISETP.GE.AND P6, PT, R56, R183.reuse, PT ;  /* 0x000000b73800720c */ /* 0x080fe40003fc6270 */
[----:B------:R-:W-:Y:S01]  /*58b0*/  FSEL R149, R52, -INF , !P2 ;  /* 0xff80000034957808 */ /* 0x000fe20005000000 */
[----:B------:R-:W-:Y:S01]  /*58c0*/  VIADD R52, R100, 0x41 ;  /* 0x0000004164347836 */ /* 0x000fe20000000000 */
[----:B------:R-:W-:Y:S02]  /*58d0*/  ISETP.GE.AND P2, PT, R53, R183, PT ;  /* 0x000000b73500720c */ /* 0x000fe40003f46270 */
[----:B------:R-:W-:Y:S02]  /*58e0*/  FSEL R55, R55, -INF , P6 ;  /* 0xff80000037377808 */ /* 0x000fe40003000000 */
[----:B------:R-:W-:Y:S02]  /*58f0*/  ISETP.GE.AND P6, PT, R53, R182, PT ;  /* 0x000000b63500720c */ /* 0x000fe40003fc6270 */
[----:B------:R-:W-:-:S02]  /*5900*/  FSEL R50, R50, -INF , P2 ;  /* 0xff80000032327808 */ /* 0x000fc40001000000 */
[----:B------:R-:W-:Y:S02]  /*5910*/  IABS R39, R39 ;  /* 0x0000002700277213 */ /* 0x000fe40000000000 */
[----:B------:R-:W-:Y:S02]  /*5920*/  FSEL R137, R50, -INF , !P6 ;  /* 0xff80000032897808 */ /* 0x000fe40007000000 */
[----:B------:R-:W-:Y:S02]  /*5930*/  I2FP.F32.S32 R50, R39 ;  /* 0x0000002700327245 */ /* 0x000fe40000201400 */
[----:B------:R-:W2:Y:S01]  /*5940*/  LD.E R39, desc[UR4][R2.64+0xdc] ;  /* 0x0000dc0402277980 */ /* 0x000ea2000c101900 */
[----:B------:R-:W-:Y:S02]  /*5950*/  IABS R110, R110 ;  /* 0x0000006e006e7213 */ /* 0x000fe40000000000 */
[----:B------:R-:W-:Y:S01]  /*5960*/  IABS R106, R106 ;  /* 0x0000006a006a7213 */ /* 0x000fe20000000000 */
[----:B------:R-:W-:Y:S01]  /*5970*/  FFMA.FTZ R47, -R173, R50, R47 ;  /* 0x00000032ad2f7223 */ /* 0x000fe2000001012f */
[----:B------:R-:W-:-:S02]  /*5980*/  I2FP.F32.S32 R61, R110 ;  /* 0x0000006e003d7245 */ /* 0x000fc40000201400 */
[----:B------:R-:W-:Y:S02]  /*5990*/  ISETP.GE.AND P3, PT, R57, R183, PT ;  /* 0x000000b73900720c */ /* 0x000fe40003f66270 */
[----:B------:R-:W-:Y:S01]  /*59a0*/  I2FP.F32.S32 R106, R106 ;  /* 0x0000006a006a7245 */ /* 0x000fe20000201400 */
[----:B------:R-:W-:Y:S01]  /*59b0*/  FFMA.FTZ R54, -R173, R61, R54 ;  /* 0x0000003dad367223 */ /* 0x000fe20000010136 */
[----:B------:R-:W-:Y:S02]  /*59c0*/  ISETP.GE.AND P1, PT, R57, R182, PT ;  /* 0x000000b63900720c */ /* 0x000fe40003f26270 */
[----:B------:R-:W-:Y:S01]  /*59d0*/  IABS R103, R103 ;  /* 0x0000006700677213 */ /* 0x000fe20000000000 */
[----:B------:R-:W-:Y:S01]  /*59e0*/  FFMA.FTZ R48, -R173, R106, R48 ;  /* 0x0000006aad307223 */ /* 0x000fe20000010130 */
[----:B------:R-:W-:Y:S02]  /*59f0*/  FSEL R54, R54, -INF , P3 ;  /* 0xff80000036367808 */ /* 0x000fe40001800000 */
[----:B------:R-:W-:-:S02]  /*5a00*/  IABS R101, R101 ;  /* 0x0000006500657213 */ /* 0x000fc40000000000 */
[----:B------:R-:W-:Y:S02]  /*5a10*/  FSEL R151, R54, -INF , !P1 ;  /* 0xff80000036977808 */ /* 0x000fe40004800000 */
[----:B------:R-:W-:Y:S02]  /*5a20*/  ISETP.GE.AND P1, PT, R53, R185, PT ;  /* 0x000000b93500720c */ /* 0x000fe40003f26270 */
[----:B------:R-:W-:Y:S02]  /*5a30*/  ISETP.GE.AND P3, PT, R56, R182, PT ;  /* 0x000000b63800720c */ /* 0x000fe40003f66270 */
[----:B------:R-:W-:Y:S02]  /*5a40*/  FSEL R129, R48, -INF , P1 ;  /* 0xff80000030817808 */ /* 0x000fe40000800000 */
[----:B------:R-:W-:Y:S02]  /*5a50*/  I2FP.F32.S32 R48, R103 ;  /* 0x0000006700307245 */ /* 0x000fe40000201400 */
[----:B------:R-:W-:-:S02]  /*5a60*/  IABS R102, R102 ;  /* 0x0000006600667213 */ /* 0x000fc40000000000 */
[----:B------:R-:W-:Y:S01]  /*5a70*/  I2FP.F32.S32 R101, R101 ;  /* 0x0000006500657245 */ /* 0x000fe20000201400 */
[----:B------:R-:W-:Y:S01]  /*5a80*/  FFMA.FTZ R48, -R173, R48, R49 ;  /* 0x00000030ad307223 */ /* 0x000fe20000010131 */
[----:B------:R-:W-:Y:S01]  /*5a90*/  FSEL R189, R55, -INF , !P3 ;  /* 0xff80000037bd7808 */ /* 0x000fe20005800000 */
[----:B------:R-:W-:Y:S01]  /*5aa0*/  VIADD R49, R100, 0x48 ;  /* 0x0000004864317836 */ /* 0x000fe20000000000 */
[----:B------:R-:W-:Y:S01]  /*5ab0*/  I2FP.F32.S32 R102, R102 ;  /* 0x0000006600667245 */ /* 0x000fe20000201400 */
[----:B------:R-:W-:Y:S01]  /*5ac0*/  FFMA.FTZ R44, -R173, R101, R44 ;  /* 0x00000065ad2c7223 */ /* 0x000fe2000001012c */
[----:B------:R-:W-:Y:S02]  /*5ad0*/  IABS R99, R99 ;  /* 0x0000006300637213 */ /* 0x000fe40000000000 */
[----:B------:R-:W-:Y:S01]  /*5ae0*/  ISETP.GE.AND P5, PT, R53, R184, PT ;  /* 0x000000b83500720c */ /* 0x000fe20003fa6270 */
[----:B------:R-:W-:Y:S01]  /*5af0*/  FFMA.FTZ R51, -R173, R102, R51 ;  /* 0x00000066ad337223 */ /* 0x000fe20000010133 */
[----:B------:R-:W-:-:S02]  /*5b00*/  ISETP.GE.AND P3, PT, R52, R185, PT ;  /* 0x000000b93400720c */ /* 0x000fc40003f66270 */
[----:B------:R-:W-:Y:S02]  /*5b10*/  I2FP.F32.S32 R99, R99 ;  /* 0x0000006300637245 */ /* 0x000fe40000201400 */
[----:B------:R-:W-:Y:S02]  /*5b20*/  ISETP.GE.AND P1, PT, R52, R184, PT ;  /* 0x000000b83400720c */ /* 0x000fe40003f26270 */
[----:B------:R-:W-:Y:S01]  /*5b30*/  FSEL R129, R129, -INF , !P5 ;  /* 0xff80000081817808 */ /* 0x000fe20006800000 */
[----:B------:R-:W-:Y:S01]  /*5b40*/  FFMA.FTZ R46, -R173, R99, R46 ;  /* 0x00000063ad2e7223 */ /* 0x000fe2000001012e */
[----:B------:R-:W-:Y:S02]  /*5b50*/  ISETP.GE.AND P6, PT, R49, R185, PT ;  /* 0x000000b93100720c */ /* 0x000fe40003fc6270 */
[----:B------:R-:W-:Y:S02]  /*5b60*/  FSEL R48, R48, -INF , P3 ;  /* 0xff80000030307808 */ /* 0x000fe40001800000 */
[----:B------:R-:W-:-:S02]  /*5b70*/  IABS R98, R98 ;  /* 0x0000006200627213 */ /* 0x000fc40000000000 */
[----:B------:R-:W-:Y:S02]  /*5b80*/  ISETP.GE.AND P5, PT, R52, R183, PT ;  /* 0x000000b73400720c */ /* 0x000fe40003fa6270 */
[----:B------:R-:W-:Y:S02]  /*5b90*/  ISETP.GE.AND P3, PT, R49, R184, PT ;  /* 0x000000b83100720c */ /* 0x000fe40003f66270 */
[----:B------:R-:W-:Y:S01]  /*5ba0*/  FSEL R133, R48, -INF , !P1 ;  /* 0xff80000030857808 */ /* 0x000fe20004800000 */
[----:B------:R-:W-:Y:S01]  /*5bb0*/  VIADD R48, R100, 0x49 ;  /* 0x0000004964307836 */ /* 0x000fe20000000000 */
[----:B------:R-:W-:Y:S02]  /*5bc0*/  FSEL R44, R44, -INF , P6 ;  /* 0xff8000002c2c7808 */ /* 0x000fe40003000000 */
[----:B------:R-:W-:Y:S02]  /*5bd0*/  I2FP.F32.S32 R98, R98 ;  /* 0x0000006200627245 */ /* 0x000fe40000201400 */
[----:B------:R-:W-:-:S02]  /*5be0*/  IABS R97, R97 ;  /* 0x0000006100617213 */ /* 0x000fc40000000000 */
[----:B------:R-:W-:Y:S01]  /*5bf0*/  ISETP.GE.AND P2, PT, R52, R182, PT ;  /* 0x000000b63400720c */ /* 0x000fe20003f46270 */
[----:B------:R-:W-:Y:S01]  /*5c00*/  FFMA.FTZ R45, -R173, R98, R45 ;  /* 0x00000062ad2d7223 */ /* 0x000fe2000001012d */
[----:B------:R-:W-:Y:S02]  /*5c10*/  ISETP.GE.AND P1, PT, R49, R183, PT ;  /* 0x000000b73100720c */ /* 0x000fe40003f26270 */
[----:B------:R-:W-:Y:S02]  /*5c20*/  FSEL R51, R51, -INF , P5 ;  /* 0xff80000033337808 */ /* 0x000fe40002800000 */
[----:B------:R-:W-:Y:S01]  /*5c30*/  FSEL R135, R44, -INF , !P3 ;  /* 0xff8000002c877808 */ /* 0x000fe20005800000 */
[----:B------:R-:W-:Y:S01]  /*5c40*/  VIADD R44, R100, 0x50 ;  /* 0x00000050642c7836 */ /* 0x000fe20000000000 */
[----:B------:R-:W-:Y:S02]  /*5c50*/  I2FP.F32.S32 R97, R97 ;  /* 0x0000006100617245 */ /* 0x000fe40000201400 */
[----:B------:R-:W-:-:S02]  /*5c60*/  ISETP.GE.AND P5, PT, R49, R182, PT ;  /* 0x000000b63100720c */ /* 0x000fc40003fa6270 */
[----:B------:R-:W-:Y:S02]  /*5c70*/  FSEL R141, R51, -INF , !P2 ;  /* 0xff800000338d7808 */ /* 0x000fe40005000000 */
[----:B------:R-:W-:Y:S02]  /*5c80*/  FSEL R46, R46, -INF , P1 ;  /* 0xff8000002e2e7808 */ /* 0x000fe40000800000 */
[----:B------:R-:W-:Y:S02]  /*5c90*/  ISETP.GE.AND P2, PT, R48, R185, PT ;  /* 0x000000b93000720c */ /* 0x000fe40003f46270 */
[----:B------:R-:W-:Y:S01]  /*5ca0*/  IABS R96, R96 ;  /* 0x0000006000607213 */ /* 0x000fe20000000000 */
[----:B------:R-:W-:Y:S01]  /*5cb0*/  FFMA.FTZ R40, -R173, R97, R40 ;  /* 0x00000061ad287223 */ /* 0x000fe20000010128 */
[----:B------:R-:W-:Y:S02]  /*5cc0*/  FSEL R143, R46, -INF , !P5 ;  /* 0xff8000002e8f7808 */ /* 0x000fe40006800000 */
[----:B------:R-:W-:-:S02]  /*5cd0*/  ISETP.GE.AND P6, PT, R48, R184, PT ;  /* 0x000000b83000720c */ /* 0x000fc40003fc6270 */
[----:B------:R-:W-:Y:S02]  /*5ce0*/  ISETP.GE.AND P3, PT, R48, R183, PT ;  /* 0x000000b73000720c */ /* 0x000fe40003f66270 */
[----:B------:R-:W-:Y:S02]  /*5cf0*/  ISETP.GE.AND P5, PT, R44, R185, PT ;  /* 0x000000b92c00720c */ /* 0x000fe40003fa6270 */
[----:B------:R-:W-:Y:S02]  /*5d00*/  FSEL R45, R45, -INF , P2 ;  /* 0xff8000002d2d7808 */ /* 0x000fe40001000000 */
[----:B------:R-:W-:Y:S02]  /*5d10*/  I2FP.F32.S32 R49, R96 ;  /* 0x0000006000317245 */ /* 0x000fe40000201400 */
[----:B------:R-:W-:Y:S02]  /*5d20*/  IABS R95, R95 ;  /* 0x0000005f005f7213 */ /* 0x000fe40000000000 */
[----:B------:R-:W-:-:S02]  /*5d30*/  FSEL R139, R45, -INF , !P6 ;  /* 0xff8000002d8b7808 */ /* 0x000fc40007000000 */
[----:B------:R-:W-:Y:S02]  /*5d40*/  FSEL R47, R47, -INF , P3 ;  /* 0xff8000002f2f7808 */ /* 0x000fe40001800000 */
[----:B------:R-:W-:Y:S01]  /*5d50*/  FSEL R61, R40, -INF , P5 ;  /* 0xff800000283d7808 */ /* 0x000fe20002800000 */
[----:B------:R-:W-:Y:S01]  /*5d60*/  FFMA.FTZ R42, -R173, R49, R42 ;  /* 0x00000031ad2a7223 */ /* 0x000fe2000001012a */
[C---:B------:R-:W-:Y:S02]  /*5d70*/  ISETP.GE.AND P2, PT, R44.reuse, R184, PT ;  /* 0x000000b82c00720c */ /* 0x040fe40003f46270 */
[C---:B------:R-:W-:Y:S02]  /*5d80*/  ISETP.GE.AND P6, PT, R44.reuse, R183, PT ;  /* 0x000000b72c00720c */ /* 0x040fe40003fc6270 */
[----:B------:R-:W-:Y:S01]  /*5d90*/  ISETP.GE.AND P3, PT, R44, R182, PT ;  /* 0x000000b62c00720c */ /* 0x000fe20003f66270 */
[----:B------:R-:W-:Y:S01]  /*5da0*/  VIADD R44, R100, 0x51 ;  /* 0x00000051642c7836 */ /* 0x000fe20000000000 */
[----:B------:R-:W-:-:S02]  /*5db0*/  I2FP.F32.S32 R40, R95 ;  /* 0x0000005f00287245 */ /* 0x000fc40000201400 */
[----:B------:R-:W-:Y:S02]  /*5dc0*/  ISETP.GE.AND P1, PT, R48, R182, PT ;  /* 0x000000b63000720c */ /* 0x000fe40003f26270 */
[----:B------:R-:W-:Y:S01]  /*5dd0*/  IABS R94, R94 ;  /* 0x0000005e005e7213 */ /* 0x000fe20000000000 */
[----:B------:R-:W-:Y:S01]  /*5de0*/  FFMA.FTZ R40, -R173, R40, R41 ;  /* 0x00000028ad287223 */ /* 0x000fe20000010129 */
[----:B------:R-:W-:Y:S02]  /*5df0*/  IABS R93, R93 ;  /* 0x0000005d005d7213 */ /* 0x000fe40000000000 */
[----:B------:R-:W-:Y:S02]  /*5e00*/  FSEL R145, R47, -INF , !P1 ;  /* 0xff8000002f917808 */ /* 0x000fe40004800000 */
[----:B------:R-:W-:Y:S02]  /*5e10*/  I2FP.F32.S32 R94, R94 ;  /* 0x0000005e005e7245 */ /* 0x000fe40000201400 */
[----:B------:R-:W-:-:S02]  /*5e20*/  ISETP.GE.AND P1, PT, R44, R185, PT ;  /* 0x000000b92c00720c */ /* 0x000fc40003f26270 */
[----:B------:R-:W-:Y:S02]  /*5e30*/  FSEL R61, R61, -INF , !P2 ;  /* 0xff8000003d3d7808 */ /* 0x000fe40005000000 */
[----:B------:R-:W-:Y:S02]  /*5e40*/  FSEL R42, R42, -INF , P6 ;  /* 0xff8000002a2a7808 */ /* 0x000fe40003000000 */
[C---:B------:R-:W-:Y:S02]  /*5e50*/  ISETP.GE.AND P5, PT, R44.reuse, R184, PT ;  /* 0x000000b82c00720c */ /* 0x040fe40003fa6270 */
[C---:B------:R-:W-:Y:S02]  /*5e60*/  ISETP.GE.AND P2, PT, R44.reuse, R183, PT ;  /* 0x000000b72c00720c */ /* 0x040fe40003f46270 */
[----:B------:R-:W-:Y:S01]  /*5e70*/  ISETP.GE.AND P6, PT, R44, R182, PT ;  /* 0x000000b62c00720c */ /* 0x000fe20003fc6270 */
[----:B------:R-:W-:Y:S01]  /*5e80*/  VIADD R41, R100, 0x58 ;  /* 0x0000005864297836 */ /* 0x000fe20000000000 */
[----:B------:R-:W-:-:S02]  /*5e90*/  IABS R44, R67 ;  /* 0x00000043002c7213 */ /* 0x000fc40000000000 */
[----:B------:R-:W-:Y:S01]  /*5ea0*/  I2FP.F32.S32 R93, R93 ;  /* 0x0000005d005d7245 */ /* 0x000fe20000201400 */
[C---:B------:R-:W-:Y:S01]  /*5eb0*/  FFMA.FTZ R43, -R173.reuse, R94, R43 ;  /* 0x0000005ead2b7223 */ /* 0x040fe2000001012b */
[----:B------:R-:W-:Y:S02]  /*5ec0*/  FSEL R40, R40, -INF , P1 ;  /* 0xff80000028287808 */ /* 0x000fe40000800000 */
[----:B------:R-:W-:Y:S01]  /*5ed0*/  IABS R92, R92 ;  /* 0x0000005c005c7213 */ /* 0x000fe20000000000 */
[----:B------:R-:W-:Y:S01]  /*5ee0*/  FFMA.FTZ R84, -R173, R93, R84 ;  /* 0x0000005dad547223 */ /* 0x000fe20000010154 */
[----:B------:R-:W-:Y:S02]  /*5ef0*/  I2FP.F32.S32 R45, R44 ;  /* 0x0000002c002d7245 */ /* 0x000fe40000201400 */
[----:B------:R-:W-:Y:S02]  /*5f00*/  FSEL R67, R42, -INF , !P3 ;  /* 0xff8000002a437808 */ /* 0x000fe40005800000 */
[----:B------:R-:W-:-:S02]  /*5f10*/  ISETP.GE.AND P3, PT, R41, R185, PT ;  /* 0x000000b92900720c */ /* 0x000fc40003f66270 */
[----:B------:R-:W-:Y:S01]  /*5f20*/  FSEL R63, R40, -INF , !P5 ;  /* 0xff800000283f7808 */ /* 0x000fe20006800000 */
[----:B------:R-:W-:Y:S01]  /*5f30*/  VIADD R40, R100, 0x59 ;  /* 0x0000005964287836 */ /* 0x000fe20000000000 */
[----:B------:R-:W-:Y:S02]  /*5f40*/  IABS R65, R65 ;  /* 0x0000004100417213 */ /* 0x000fe40000000000 */
[----:B------:R-:W-:Y:S02]  /*5f50*/  I2FP.F32.S32 R92, R92 ;  /* 0x0000005c005c7245 */ /* 0x000fe40000201400 */
[----:B------:R-:W-:Y:S01]  /*5f60*/  FSEL R43, R43, -INF , P2 ;  /* 0xff8000002b2b7808 */ /* 0x000fe20001000000 */
[----:B------:R-:W-:Y:S01]  /*5f70*/  FFMA.FTZ R45, -R173, R45, R86 ;  /* 0x0000002dad2d7223 */ /* 0x000fe20000010156 */
[----:B------:R-:W-:Y:S01]  /*5f80*/  ISETP.GE.AND P1, PT, R41, R184, PT ;  /* 0x000000b82900720c */ /* 0x000fe20003f26270 */
[----:B------:R-:W-:Y:S01]  /*5f90*/  FFMA.FTZ R85, -R173, R92, R85 ;  /* 0x0000005cad557223 */ /* 0x000fe20000010155 */
[----:B------:R-:W-:-:S02]  /*5fa0*/  ISETP.GE.AND P5, PT, R41, R183, PT ;  /* 0x000000b72900720c */ /* 0x000fc40003fa6270 */
[----:B------:R-:W-:Y:S02]  /*5fb0*/  FSEL R84, R84, -INF , P3 ;  /* 0xff80000054547808 */ /* 0x000fe40001800000 */
[----:B------:R-:W-:Y:S02]  /*5fc0*/  I2FP.F32.S32 R42, R65 ;  /* 0x00000041002a7245 */ /* 0x000fe40000201400 */
[----:B------:R-:W-:Y:S02]  /*5fd0*/  FSEL R105, R43, -INF , !P6 ;  /* 0xff8000002b697808 */ /* 0x000fe40007000000 */
[----:B------:R-:W-:Y:S02]  /*5fe0*/  ISETP.GE.AND P6, PT, R40, R185, PT ;  /* 0x000000b92800720c */ /* 0x000fe40003fc6270 */
[----:B------:R-:W-:Y:S01]  /*5ff0*/  IABS R91, R91 ;  /* 0x0000005b005b7213 */ /* 0x000fe20000000000 */
[----:B------:R-:W-:Y:S01]  /*6000*/  FFMA.FTZ R42, -R173, R42, R87 ;  /* 0x0000002aad2a7223 */ /* 0x000fe20000010157 */
[----:B------:R-:W-:-:S02]  /*6010*/  FSEL R65, R84, -INF , !P1 ;  /* 0xff80000054417808 */ /* 0x000fc40004800000 */
[----:B------:R-:W-:Y:S02]  /*6020*/  FSEL R45, R45, -INF , P5 ;  /* 0xff8000002d2d7808 */ /* 0x000fe40002800000 */
[C---:B------:R-:W-:Y:S02]  /*6030*/  ISETP.GE.AND P3, PT, R40.reuse, R184, PT ;  /* 0x000000b82800720c */ /* 0x040fe40003f66270 */
[C---:B------:R-:W-:Y:S02]  /*6040*/  ISETP.GE.AND P1, PT, R40.reuse, R183, PT ;  /* 0x000000b72800720c */ /* 0x040fe40003f26270 */
[-C--:B------:R-:W-:Y:S01]  /*6050*/  ISETP.GE.AND P5, PT, R40, R182.reuse, PT ;  /* 0x000000b62800720c */ /* 0x080fe20003fa6270 */
[----:B------:R-:W-:Y:S01]  /*6060*/  VIADD R40, R100, 0x60 ;  /* 0x0000006064287836 */ /* 0x000fe20000000000 */
[----:B------:R-:W-:Y:S02]  /*6070*/  ISETP.GE.AND P2, PT, R41, R182, PT ;  /* 0x000000b62900720c */ /* 0x000fe40003f46270 */
[----:B------:R-:W-:-:S02]  /*6080*/  FSEL R85, R85, -INF , P6 ;  /* 0xff80000055557808 */ /* 0x000fc40003000000 */
[----:B------:R-:W-:Y:S02]  /*6090*/  I2FP.F32.S32 R91, R91 ;  /* 0x0000005b005b7245 */ /* 0x000fe40000201400 */
[----:B------:R-:W-:Y:S02]  /*60a0*/  IABS R90, R90 ;  /* 0x0000005a005a7213 */ /* 0x000fe40000000000 */
[----:B------:R-:W-:Y:S01]  /*60b0*/  IABS R88, R88 ;  /* 0x0000005800587213 */ /* 0x000fe20000000000 */
[----:B------:R-:W-:Y:S01]  /*60c0*/  FFMA.FTZ R32, -R173, R91, R32 ;  /* 0x0000005bad207223 */ /* 0x000fe20000010120 */
[----:B------:R-:W-:Y:S02]  /*60d0*/  FSEL R109, R45, -INF , !P2 ;  /* 0xff8000002d6d7808 */ /* 0x000fe40005000000 */
[----:B------:R-:W-:Y:S02]  /*60e0*/  FSEL R101, R85, -INF , !P3 ;  /* 0xff80000055657808 */ /* 0x000fe40005800000 */
[----:B------:R-:W-:-:S02]  /*60f0*/  FSEL R42, R42, -INF , P1 ;  /* 0xff8000002a2a7808 */ /* 0x000fc40000800000 */
[C---:B------:R-:W-:Y:S02]  /*6100*/  ISETP.GE.AND P2, PT, R40.reuse, R185, PT ;  /* 0x000000b92800720c */ /* 0x040fe40003f46270 */
[C---:B------:R-:W-:Y:S02]  /*6110*/  ISETP.GE.AND P6, PT, R40.reuse, R184, PT ;  /* 0x000000b82800720c */ /* 0x040fe40003fc6270 */
[----:B------:R-:W-:Y:S02]  /*6120*/  I2FP.F32.S32 R41, R90 ;  /* 0x0000005a00297245 */ /* 0x000fe40000201400 */
[C---:B------:R-:W-:Y:S02]  /*6130*/  ISETP.GE.AND P3, PT, R40.reuse, R183, PT ;  /* 0x000000b72800720c */ /* 0x040fe40003f66270 */
[----:B------:R-:W-:Y:S01]  /*6140*/  ISETP.GE.AND P1, PT, R40, R182, PT ;  /* 0x000000b62800720c */ /* 0x000fe20003f26270 */
[----:B------:R-:W-:Y:S01]  /*6150*/  VIADD R40, R100, 0x61 ;  /* 0x0000006164287836 */ /* 0x000fe20000000000 */
[----:B------:R-:W-:-:S02]  /*6160*/  IABS R82, R82 ;  /* 0x0000005200527213 */ /* 0x000fc40000000000 */
[----:B------:R-:W-:Y:S01]  /*6170*/  I2FP.F32.S32 R88, R88 ;  /* 0x0000005800587245 */ /* 0x000fe20000201400 */
[C---:B------:R-:W-:Y:S01]  /*6180*/  FFMA.FTZ R34, -R173.reuse, R41, R34 ;  /* 0x00000029ad227223 */ /* 0x040fe20000010122 */
[----:B------:R-:W-:Y:S02]  /*6190*/  I2FP.F32.S32 R82, R82 ;  /* 0x0000005200527245 */ /* 0x000fe40000201400 */
[----:B------:R-:W-:Y:S01]  /*61a0*/  FSEL R111, R42, -INF , !P5 ;  /* 0xff8000002a6f7808 */ /* 0x000fe20006800000 */
[C---:B------:R-:W-:Y:S01]  /*61b0*/  FFMA.FTZ R33, -R173.reuse, R88, R33 ;  /* 0x00000058ad217223 */ /* 0x040fe20000010121 */
[----:B------:R-:W-:Y:S02]  /*61c0*/  FSEL R32, R32, -INF , P2 ;  /* 0xff80000020207808 */ /* 0x000fe40001000000 */
[----:B------:R-:W-:Y:S01]  /*61d0*/  ISETP.GE.AND P5, PT, R40, R185, PT ;  /* 0x000000b92800720c */ /* 0x000fe20003fa6270 */
[----:B------:R-:W-:Y:S01]  /*61e0*/  FFMA.FTZ R35, -R173, R82, R35 ;  /* 0x00000052ad237223 */ /* 0x000fe20000010123 */
[----:B------:R-:W-:-:S02]  /*61f0*/  IABS R80, R80 ;  /* 0x0000005000507213 */ /* 0x000fc40000000000 */
[----:B------:R-:W-:Y:S01]  /*6200*/  FSEL R41, R32, -INF , !P6 ;  /* 0xff80000020297808 */ /* 0x000fe20007000000 */
[----:B------:R-:W-:Y:S01]  /*6210*/  VIADD R32, R100, 0x68 ;  /* 0x0000006864207836 */ /* 0x000fe20000000000 */
[C---:B------:R-:W-:Y:S02]  /*6220*/  ISETP.GE.AND P2, PT, R40.reuse, R184, PT ;  /* 0x000000b82800720c */ /* 0x040fe40003f46270 */
[----:B------:R-:W-:Y:S02]  /*6230*/  ISETP.GE.AND P6, PT, R40, R183, PT ;  /* 0x000000b72800720c */ /* 0x000fe40003fc6270 */
[----:B------:R-:W-:Y:S02]  /*6240*/  FSEL R34, R34, -INF , P3 ;  /* 0xff80000022227808 */ /* 0x000fe40001800000 */
[----:B------:R-:W-:Y:S02]  /*6250*/  FSEL R33, R33, -INF , P5 ;  /* 0xff80000021217808 */ /* 0x000fe40002800000 */
[----:B------:R-:W-:-:S02]  /*6260*/  IABS R76, R76 ;  /* 0x0000004c004c7213 */ /* 0x000fc40000000000 */
[----:B------:R-:W-:Y:S02]  /*6270*/  I2FP.F32.S32 R80, R80 ;  /* 0x0000005000507245 */ /* 0x000fe40000201400 */
        /* <DEDUP_REMOVED lines=8> */
[----:B------:R-:W-:Y:S01]  /*6300*/  I2FP.F32.S32 R76, R76 ;  /* 0x0000004c004c7245 */ /* 0x000fe20000201400 */
[C---:B------:R-:W-:Y:S01]  /*6310*/  FFMA.FTZ R28, -R173.reuse, R80, R28 ;  /* 0x00000050ad1c7223 */ /* 0x040fe2000001011c */
[----:B------:R-:W-:Y:S02]  /*6320*/  ISETP.GE.AND P3, PT, R40, R182, PT ;  /* 0x000000b62800720c */ /* 0x000fe40003f66270 */
[----:B------:R-:W-:Y:S02]  /*6330*/  IABS R78, R78 ;  /* 0x0000004e004e7213 */ /* 0x000fe40000000000 */
[----:B------:R-:W-:Y:S01]  /*6340*/  IABS R74, R74 ;  /* 0x0000004a004a7213 */ /* 0x000fe20000000000 */
[----:B------:R-:W-:Y:S01]  /*6350*/  FFMA.FTZ R29, -R173, R76, R29 ;  /* 0x0000004cad1d7223 */ /* 0x000fe2000001011d */
[----:B------:R-:W-:-:S02]  /*6360*/  I2FP.F32.S32 R45, R78 ;  /* 0x0000004e002d7245 */ /* 0x000fc40000201400 */
[----:B------:R-:W-:Y:S02]  /*6370*/  FSEL R49, R35, -INF , !P3 ;  /* 0xff80000023317808 */ /* 0x000fe40005800000 */
[----:B------:R-:W-:Y:S02]  /*6380*/  ISETP.GE.AND P3, PT, R32, R185, PT ;  /* 0x000000b92000720c */ /* 0x000fe40003f66270 */
[----:B------:R-:W-:Y:S02]  /*6390*/  I2FP.F32.S32 R74, R74 ;  /* 0x0000004a004a7245 */ /* 0x000fe40000201400 */
[----:B------:R-:W-:Y:S01]  /*63a0*/  FSEL R28, R28, -INF , P1 ;  /* 0xff8000001c1c7808 */ /* 0x000fe20000800000 */
[C---:B------:R-:W-:Y:S01]  /*63b0*/  FFMA.FTZ R30, -R173.reuse, R45, R30 ;  /* 0x0000002dad1e7223 */ /* 0x040fe2000001011e */
[----:B------:R-:W-:Y:S01]  /*63c0*/  ISETP.GE.AND P1, PT, R32, R184, PT ;  /* 0x000000b82000720c */ /* 0x000fe20003f26270 */
[----:B------:R-:W-:Y:S01]  /*63d0*/  FFMA.FTZ R31, -R173, R74, R31 ;  /* 0x0000004aad1f7223 */ /* 0x000fe2000001011f */
[----:B------:R-:W-:-:S02]  /*63e0*/  IABS R68, R68 ;  /* 0x0000004400447213 */ /* 0x000fc40000000000 */
[----:B------:R-:W-:Y:S02]  /*63f0*/  FSEL R29, R29, -INF , P3 ;  /* 0xff8000001d1d7808 */ /* 0x000fe40001800000 */
[----:B------:R-:W-:Y:S02]  /*6400*/  FSEL R45, R28, -INF , !P5 ;  /* 0xff8000001c2d7808 */ /* 0x000fe40006800000 */
[----:B------:R-:W-:Y:S02]  /*6410*/  IABS R72, R72 ;  /* 0x0000004800487213 */ /* 0x000fe40000000000 */
[----:B------:R-:W-:Y:S02]  /*6420*/  IABS R70, R70 ;  /* 0x0000004600467213 */ /* 0x000fe40000000000 */
[----:B------:R-:W-:Y:S02]  /*6430*/  IABS R66, R66 ;  /* 0x0000004200427213 */ /* 0x000fe40000000000 */
[----:B------:R-:W-:Y:S01]  /*6440*/  ISETP.GE.AND P5, PT, R32, R183, PT ;  /* 0x000000b72000720c */ /* 0x000fe20003fa6270 */
[----:B------:R-:W-:Y:S01]  /*6450*/  VIADD R28, R100, 0x70 ;  /* 0x00000070641c7836 */ /* 0x000fe20000000000 */
[----:B------:R-:W-:-:S02]  /*6460*/  FSEL R47, R29, -INF , !P1 ;  /* 0xff8000001d2f7808 */ /* 0x000fc40004800000 */
[----:B------:R-:W-:Y:S02]  /*6470*/  I2FP.F32.S32 R33, R68 ;  /* 0x0000004400217245 */ /* 0x000fe40000201400 */
[----:B------:R-:W-:Y:S02]  /*6480*/  FSEL R30, R30, -INF , P2 ;  /* 0xff8000001e1e7808 */ /* 0x000fe40001000000 */
[----:B------:R-:W-:Y:S02]  /*6490*/  I2FP.F32.S32 R72, R72 ;  /* 0x0000004800487245 */ /* 0x000fe40000201400 */
[----:B------:R-:W-:Y:S02]  /*64a0*/  I2FP.F32.S32 R29, R70 ;  /* 0x00000046001d7245 */ /* 0x000fe40000201400 */
[----:B------:R-:W-:Y:S02]  /*64b0*/  I2FP.F32.S32 R66, R66 ;  /* 0x0000004200427245 */ /* 0x000fe40000201400 */
[----:B------:R-:W-:-:S02]  /*64c0*/  ISETP.GE.AND P2, PT, R32, R182, PT ;  /* 0x000000b62000720c */ /* 0x000fc40003f46270 */
[----:B------:R-:W-:Y:S01]  /*64d0*/  FSEL R31, R31, -INF , P5 ;  /* 0xff8000001f1f7808 */ /* 0x000fe20002800000 */
[C---:B------:R-:W-:Y:S01]  /*64e0*/  FFMA.FTZ R26, -R173.reuse, R33, R26 ;  /* 0x00000021ad1a7223 */ /* 0x040fe2000001011a */
[----:B------:R-:W-:Y:S01]  /*64f0*/  ISETP.GE.AND P1, PT, R28, R183, PT ;  /* 0x000000b71c00720c */ /* 0x000fe20003f26270 */
[C---:B------:R-:W-:Y:S01]  /*6500*/  FFMA.FTZ R24, -R173.reuse, R72, R24 ;  /* 0x00000048ad187223 */ /* 0x040fe20000010118 */
[C---:B------:R-:W-:Y:S01]  /*6510*/  FFMA.FTZ R18, -R173.reuse, R29, R18 ;  /* 0x0000001dad127223 */ /* 0x040fe20000010112 */
[----:B------:R-:W-:Y:S01]  /*6520*/  FFMA.FTZ R66, -R173, R66, R27 ;  /* 0x00000042ad427223 */ /* 0x000fe2000001011b */
[----:B------:R-:W-:Y:S01]  /*6530*/  FSEL R51, R31, -INF , !P2 ;  /* 0xff8000001f337808 */ /* 0x000fe20005000000 */
[----:B------:R-:W-:Y:S01]  /*6540*/  VIADD R27, R100, 0x71 ;  /* 0x00000071641b7836 */ /* 0x000fe20000000000 */
[----:B------:R-:W-:Y:S02]  /*6550*/  ISETP.GE.AND P3, PT, R28, R185, PT ;  /* 0x000000b91c00720c */ /* 0x000fe40003f66270 */
[----:B------:R-:W-:-:S02]  /*6560*/  ISETP.GE.AND P2, PT, R100, R183, PT ;  /* 0x000000b76400720c */ /* 0x000fc40003f46270 */
[----:B------:R-:W-:Y:S02]  /*6570*/  IABS R64, R64 ;  /* 0x0000004000407213 */ /* 0x000fe40000000000 */
[----:B------:R-:W-:Y:S02]  /*6580*/  FSEL R26, R26, -INF , P1 ;  /* 0xff8000001a1a7808 */ /* 0x000fe40000800000 */
[----:B------:R-:W-:Y:S02]  /*6590*/  FSEL R35, R24, -INF , P3 ;  /* 0xff80000018237808 */ /* 0x000fe40001800000 */
[----:B------:R-:W-:Y:S02]  /*65a0*/  ISETP.GE.AND P1, PT, R100, R182, PT ;  /* 0x000000b66400720c */ /* 0x000fe40003f26270 */
[----:B------:R-:W-:Y:S02]  /*65b0*/  FSEL R18, R18, -INF , P2 ;  /* 0xff80000012127808 */ /* 0x000fe40001000000 */
[----:B------:R-:W-:Y:S01]  /*65c0*/  ISETP.GE.AND P3, PT, R27, R183, PT ;  /* 0x000000b71b00720c */ /* 0x000fe20003f66270 */
[----:B------:R-:W-:Y:S01]  /*65d0*/  VIADD R24, R100, 0x78 ;  /* 0x0000007864187836 */ /* 0x000fe20000000000 */
[----:B------:R-:W-:-:S02]  /*65e0*/  I2FP.F32.S32 R29, R64 ;  /* 0x00000040001d7245 */ /* 0x000fc40000201400 */
[----:B------:R-:W-:Y:S02]  /*65f0*/  FSEL R18, R18, -INF , !P1 ;  /* 0xff80000012127808 */ /* 0x000fe40004800000 */
[----:B------:R-:W-:Y:S02]  /*6600*/  FSEL R40, R66, -INF , P3 ;  /* 0xff80000042287808 */ /* 0x000fe40001800000 */
[----:B------:R-:W-:Y:S01]  /*6610*/  ISETP.GE.AND P2, PT, R27, R182, PT ;  /* 0x000000b61b00720c */ /* 0x000fe20003f46270 */
[C---:B------:R-:W-:Y:S01]  /*6620*/  FFMA.FTZ R62, -R173.reuse, R62, R16 ;  /* 0x0000003ead3e7223 */ /* 0x040fe20000010110 */
[----:B------:R-:W-:Y:S01]  /*6630*/  FMNMX3.FTZ R16, R18, R89, R83, !PT ;  /* 0x0000005912107276 */ /* 0x000fe20007810053 */
[----:B------:R-:W-:Y:S01]  /*6640*/  FFMA.FTZ R22, -R173, R29, R22 ;  /* 0x0000001dad167223 */ /* 0x000fe20000010116 */
[----:B------:R-:W-:Y:S02]  /*6650*/  ISETP.GE.AND P1, PT, R24, R183, PT ;  /* 0x000000b71800720c */ /* 0x000fe40003f26270 */
[----:B------:R-:W-:-:S02]  /*6660*/  FSEL R40, R40, -INF , !P2 ;  /* 0xff80000028287808 */ /* 0x000fc40005000000 */
[----:B------:R-:W-:Y:S02]  /*6670*/  ISETP.GE.AND P2, PT, R100, R185, PT ;  /* 0x000000b96400720c */ /* 0x000fe40003f46270 */
[----:B------:R-:W-:Y:S02]  /*6680*/  ISETP.GE.AND P5, PT, R28, R182, PT ;  /* 0x000000b61c00720c */ /* 0x000fe40003fa6270 */
[----:B------:R-:W-:Y:S02]  /*6690*/  FMNMX3.FTZ R16, R16, R81, R79, !PT ;  /* 0x0000005110107276 */ /* 0x000fe4000781004f */
[----:B------:R-:W-:Y:S02]  /*66a0*/  FSEL R48, R22, -INF , P1 ;  /* 0xff80000016307808 */ /* 0x000fe40000800000 */
[----:B------:R-:W-:Y:S02]  /*66b0*/  ISETP.GE.AND P1, PT, R100, R184, PT ;  /* 0x000000b86400720c */ /* 0x000fe40003f26270 */
[----:B------:R-:W-:-:S02]  /*66c0*/  FSEL R62, R62, -INF , P2 ;  /* 0xff8000003e3e7808 */ /* 0x000fc40001000000 */
        /* <DEDUP_REMOVED lines=18> */
[----:B------:R-:W-:Y:S02]  /*67f0*/  IABS R12, R12 ;  /* 0x0000000c000c7213 */ /* 0x000fe40000000000 */
[----:B------:R-:W-:Y:S02]  /*6800*/  FMNMX3.FTZ R16, R16, R145, R67, !PT ;  /* 0x0000009110107276 */ /* 0x000fe40007810043 */
[----:B------:R-:W-:Y:S02]  /*6810*/  FMNMX3.FTZ R22, R22, R123, R147, !PT ;  /* 0x0000007b16167276 */ /* 0x000fe40007810093 */
[C---:B------:R-:W-:Y:S02]  /*6820*/  ISETP.GE.AND P2, PT, R24.reuse, R185, PT ;  /* 0x000000b91800720c */ /* 0x040fe40003f46270 */
[C---:B------:R-:W-:Y:S02]  /*6830*/  ISETP.GE.AND P4, PT, R24.reuse, R184, PT ;  /* 0x000000b81800720c */ /* 0x040fe40003f86270 */
[----:B------:R-:W-:-:S02]  /*6840*/  ISETP.GE.AND P1, PT, R24, R182, PT ;  /* 0x000000b61800720c */ /* 0x000fc40003f26270 */
[----:B------:R-:W-:Y:S02]  /*6850*/  I2FP.F32.S32 R12, R12 ;  /* 0x0000000c000c7245 */ /* 0x000fe40000201400 */
[----:B------:R-:W-:Y:S01]  /*6860*/  FMNMX3.FTZ R24, R16, R105, R109, !PT ;  /* 0x0000006910187276 */ /* 0x000fe2000781006d */
[----:B------:R-:W-:Y:S01]  /*6870*/  VIADD R16, R100, 0x79 ;  /* 0x0000007964107836 */ /* 0x000fe20000000000 */
[----:B------:R-:W-:Y:S02]  /*6880*/  IABS R60, R60 ;  /* 0x0000003c003c7213 */ /* 0x000fe40000000000 */
[----:B------:R-:W-:Y:S01]  /*6890*/  FMNMX3.FTZ R22, R22, R149, R129, !PT ;  /* 0x0000009516167276 */ /* 0x000fe20007810081 */
[----:B------:R-:W-:Y:S01]  /*68a0*/  FFMA.FTZ R12, -R173, R12, R23 ;  /* 0x0000000cad0c7223 */ /* 0x000fe20000010117 */
[----:B------:R-:W-:Y:S02]  /*68b0*/  FSEL R48, R48, -INF , !P1 ;  /* 0xff80000030307808 */ /* 0x000fe40004800000 */
[----:B------:R-:W-:-:S02]  /*68c0*/  I2FP.F32.S32 R60, R60 ;  /* 0x0000003c003c7245 */ /* 0x000fc40000201400 */
[----:B------:R-:W-:Y:S02]  /*68d0*/  ISETP.GE.AND P1, PT, R16, R183, PT ;  /* 0x000000b71000720c */ /* 0x000fe40003f26270 */
[----:B------:R-:W-:Y:S02]  /*68e0*/  FMNMX3.FTZ R22, R22, R133, R135, !PT ;  /* 0x0000008516167276 */ /* 0x000fe40007810087 */
[----:B------:R-:W-:Y:S01]  /*68f0*/  IABS R36, R36 ;  /* 0x0000002400247213 */ /* 0x000fe20000000000 */
[----:B------:R-:W-:Y:S01]  /*6900*/  FFMA.FTZ R25, -R173, R60, R25 ;  /* 0x0000003cad197223 */ /* 0x000fe20000010119 */
[----:B------:R-:W-:Y:S02]  /*6910*/  FSEL R12, R12, -INF , P1 ;  /* 0xff8000000c0c7808 */ /* 0x000fe40000800000 */
[----:B------:R-:W-:Y:S02]  /*6920*/  FMNMX3.FTZ R22, R22, R139, R61, !PT ;  /* 0x0000008b16167276 */ /* 0x000fe4000781003d */
[----:B------:R-:W-:-:S02]  /*6930*/  ISETP.GE.AND P1, PT, R16, R182, PT ;  /* 0x000000b61000720c */ /* 0x000fc40003f26270 */
[----:B------:R-:W-:Y:S02]  /*6940*/  I2FP.F32.S32 R29, R36 ;  /* 0x00000024001d7245 */ /* 0x000fe40000201400 */
[----:B------:R-:W-:Y:S02]  /*6950*/  IABS R0, R0 ;  /* 0x0000000000007213 */ /* 0x000fe40000000000 */
[----:B------:R-:W-:Y:S02]  /*6960*/  FSEL R44, R30, -INF , !P6 ;  /* 0xff8000001e2c7808 */ /* 0x000fe40007000000 */
[----:B------:R-:W-:Y:S02]  /*6970*/  FMNMX3.FTZ R24, R24, R111, R53, !PT ;  /* 0x0000006f18187276 */ /* 0x000fe40007810035 */
[----:B------:R-:W-:Y:S02]  /*6980*/  FMNMX3.FTZ R22, R22, R63, R65, !PT ;  /* 0x0000003f16167276 */ /* 0x000fe40007810041 */
[----:B------:R-:W-:Y:S01]  /*6990*/  FSEL R46, R12, -INF , !P1 ;  /* 0xff8000000c2e7808 */ /* 0x000fe20004800000 */
[----:B------:R-:W-:Y:S01]  /*69a0*/  FFMA.FTZ R20, -R173, R29, R20 ;  /* 0x0000001dad147223 */ /* 0x000fe20000010114 */
[----:B------:R-:W-:-:S02]  /*69b0*/  I2FP.F32.S32 R12, R0 ;  /* 0x00000000000c7245 */ /* 0x000fc40000201400 */
[----:B------:R-:W-:Y:S02]  /*69c0*/  FSEL R25, R25, -INF , P3 ;  /* 0xff80000019197808 */ /* 0x000fe40001800000 */
[----:B------:R-:W-:Y:S02]  /*69d0*/  FMNMX3.FTZ R24, R24, R49, R44, !PT ;  /* 0x0000003118187276 */ /* 0x000fe4000781002c */
[C---:B------:R-:W-:Y:S02]  /*69e0*/  ISETP.GE.AND P1, PT, R16.reuse, R185, PT ;  /* 0x000000b91000720c */ /* 0x040fe40003f26270 */
[-C--:B------:R-:W-:Y:S02]  /*69f0*/  ISETP.GE.AND P3, PT, R16, R184.reuse, PT ;  /* 0x000000b81000720c */ /* 0x080fe40003f66270 */
[----:B------:R-:W-:Y:S02]  /*6a00*/  ISETP.GE.AND P6, PT, R28, R184, PT ;  /* 0x000000b81c00720c */ /* 0x000fe40003fc6270 */
[----:B------:R-:W-:Y:S01]  /*6a10*/  FMNMX3.FTZ R16, R22, R101, R41, !PT ;  /* 0x0000006516107276 */ /* 0x000fe20007810029 */
[----:B------:R-:W-:Y:S01]  /*6a20*/  FFMA.FTZ R12, -R173, R12, R21 ;  /* 0x0000000cad0c7223 */ /* 0x000fe20000010115 */
[----:B------:R-:W-:-:S02]  /*6a30*/  FMNMX3.FTZ R23, R24, R51, R42, !PT ;  /* 0x0000003318177276 */ /* 0x000fc4000781002a */
[----:B------:R-:W-:Y:S02]  /*6a40*/  FSEL R20, R20, -INF , P2 ;  /* 0xff80000014147808 */ /* 0x000fe40001000000 */
[----:B------:R-:W-:Y:S02]  /*6a50*/  FSEL R35, R35, -INF , !P6 ;  /* 0xff80000023237808 */ /* 0x000fe40007000000 */
[----:B------:R-:W-:Y:S02]  /*6a60*/  FMNMX3.FTZ R16, R16, R43, R45, !PT ;  /* 0x0000002b10107276 */ /* 0x000fe4000781002d */
[----:B------:R-:W-:Y:S02]  /*6a70*/  FMNMX3.FTZ R23, R23, R40, R48, !PT ;  /* 0x0000002817177276 */ /* 0x000fe40007810030 */
[----:B------:R-:W-:Y:S02]  /*6a80*/  FSEL R12, R12, -INF , P1 ;  /* 0xff8000000c0c7808 */ /* 0x000fe40000800000 */
        /* <DEDUP_REMOVED lines=20> */
[----:B------:R-:W-:Y:S02]  /*6bd0*/  FSEL R50, R50, RZ, P1 ;  /* 0x000000ff32327208 */ /* 0x000fe40000800000 */
[----:B------:R-:W-:Y:S01]  /*6be0*/  FSETP.NEU.FTZ.AND P1, PT, R36, -INF , PT ;  /* 0xff8000002400780b */ /* 0x000fe20003f3d000 */
[----:B------:R-:W-:-:S05]  /*6bf0*/  FMUL.FTZ R10, R39, R36 ;  /* 0x00000024270a7220 */ /* 0x000fca0000410000 */
        /* <DEDUP_REMOVED lines=10> */
[----:B------:R-:W-:-:S02]  /*6ca0*/  FFMA.FTZ R54, R17, R39, -R50 ;  /* 0x0000002711367223 */ /* 0x000fc40000010832 */
[----:B------:R-:W1:Y:S01]  /*6cb0*/  LDSM.16.MT88.4 R16, [R156+0x6800] ;  /* 0x006800009c10783b */ /* 0x000e620000004200 */
[----:B------:R-:W2:Y:S04]  /*6cc0*/  MUFU.EX2 R104, R104 ;  /* 0x0000006800687308 */ /* 0x000ea80000000800 */
[----:B------:R-:W-:Y:S04]  /*6cd0*/  MUFU.EX2 R31, R31 ;  /* 0x0000001f001f7308 */ /* 0x000fe80000000800 */
[----:B------:R-:W3:Y:S04]  /*6ce0*/  MUFU.EX2 R28, R28 ;  /* 0x0000001c001c7308 */ /* 0x000ee80000000800 */
[----:B------:R-:W-:Y:S04]  /*6cf0*/  MUFU.EX2 R117, R117 ;  /* 0x0000007500757308 */ /* 0x000fe80000000800 */
[----:B------:R-:W5:Y:S04]  /*6d00*/  MUFU.EX2 R106, R106 ;  /* 0x0000006a006a7308 */ /* 0x000f680000000800 */
[----:B------:R-:W-:Y:S04]  /*6d10*/  MUFU.EX2 R113, R113 ;  /* 0x0000007100717308 */ /* 0x000fe80000000800 */
[----:B------:R-:W4:Y:S01]  /*6d20*/  MUFU.EX2 R30, R30 ;  /* 0x0000001e001e7308 */ /* 0x000f220000000800 */
[-CC-:B------:R-:W-:Y:S01]  /*6d30*/  FFMA.FTZ R57, R15, R39.reuse, -R10.reuse ;  /* 0x000000270f397223 */ /* 0x180fe2000001080a */
[----:B------:R-:W-:Y:S01]  /*6d40*/  FFMA.FTZ R55, R13, R39, -R10 ;  /* 0x000000270d377223 */ /* 0x000fe2000001080a */
[----:B--2---:R-:W-:Y:S01]  /*6d50*/  F2FP.F16.F32.PACK_AB R13, R104, R115 ;  /* 0x00000073680d723e */ /* 0x004fe200000000ff */
[--C-:B------:R-:W-:Y:S01]  /*6d60*/  FFMA.FTZ R29, R79, R39, -R50.reuse ;  /* 0x000000274f1d7223 */ /* 0x100fe20000010832 */
[----:B---3--:R-:W-:Y:S01]  /*6d70*/  F2FP.F16.F32.PACK_AB R15, R28, R31 ;  /* 0x0000001f1c0f723e */ /* 0x008fe200000000ff */
[--C-:B------:R-:W-:Y:S01]  /*6d80*/  FFMA.FTZ R56, R77, R39, -R50.reuse ;  /* 0x000000274d387223 */ /* 0x100fe20000010832 */
[----:B-----5:R-:W-:Y:S01]  /*6d90*/  F2FP.F16.F32.PACK_AB R12, R106, R117 ;  /* 0x000000756a0c723e */ /* 0x020fe200000000ff */
[-C--:B------:R-:W-:Y:S01]  /*6da0*/  FFMA.FTZ R9, R73, R39.reuse, -R50 ;  /* 0x0000002749097223 */ /* 0x080fe20000010832 */
[-CC-:B------:R-:W-:Y:S01]  /*6db0*/  FFMA.FTZ R58, R71, R39.reuse, -R10.reuse ;  /* 0x00000027473a7223 */ /* 0x180fe2000001080a */
[----:B------:R-:W-:Y:S01]  /*6dc0*/  FFMA.FTZ R52, R69, R39, -R10 ;  /* 0x0000002745347223 */ /* 0x000fe2000001080a */
[----:B------:R-:W-:Y:S01]  /*6dd0*/  IMAD.IADD R103, R7, 0x1, R156 ;  /* 0x0000000107677824 */ /* 0x000fe200078e029c */
[----:B----4-:R-:W-:Y:S01]  /*6de0*/  F2FP.F16.F32.PACK_AB R14, R30, R113 ;  /* 0x000000711e0e723e */ /* 0x010fe200000000ff */
[----:B------:R-:W-:Y:S03]  /*6df0*/  MUFU.EX2 R29, R29 ;  /* 0x0000001d001d7308 */ /* 0x000fe60000000800 */
[----:B------:R-:W2:Y:S01]  /*6e00*/  LDSM.16.MT88.4 R76, [R103+0x6000] ;  /* 0x00600000674c783b */ /* 0x000ea20000004200 */
[----:B------:R-:W3:Y:S02]  /*6e10*/  MUFU.EX2 R56, R56 ;  /* 0x0000003800387308 */ /* 0x000ee40000000800 */
[C---:B------:R-:W-:Y:S02]  /*6e20*/  HMMA.16816.F32 R96, R12.reuse, R92, RZ ;  /* 0x0000005c0c60723c */ /* 0x040fe400000018ff */
[----:B------:R-:W-:Y:S04]  /*6e30*/  MUFU.EX2 R54, R54 ;  /* 0x0000003600367308 */ /* 0x000fe80000000800 */
[----:B------:R-:W4:Y:S02]  /*6e40*/  MUFU.EX2 R9, R9 ;  /* 0x0000000900097308 */ /* 0x000f240000000800 */
[----:B------:R-:W-:Y:S02]  /*6e50*/  HMMA.16816.F32 R92, R12, R94, RZ ;  /* 0x0000005e0c5c723c */ /* 0x000fe400000018ff */
        /* <DEDUP_REMOVED lines=11> */
[----:B------:R-:W-:-:S02]  /*6f10*/  IMAD.IADD R152, R5, 0x1, R156 ;  /* 0x0000000105987824 */ /* 0x000fc400078e029c */
[----:B------:R-:W-:-:S03]  /*6f20*/  IMAD.IADD R102, R5, 0x1, R103 ;  /* 0x0000000105667824 */ /* 0x000fc600078e0267 */
[----:B------:R-:W3:Y:S01]  /*6f30*/  LDSM.16.MT88.4 R84, [R152+0x6000] ;  /* 0x006000009854783b */ /* 0x000ee20000004200 */
[C---:B--2---:R-:W-:Y:S03]  /*6f40*/  HMMA.16816.F32 R80, R12.reuse, R76, RZ ;  /* 0x0000004c0c50723c */ /* 0x044fe600000018ff */
[----:B------:R-:W2:Y:S04]  /*6f50*/  LDSM.16.MT88.4 R20, [R102+0x6000] ;  /* 0x006000006614783b */ /* 0x000ea80000004200 */
[----:B------:R-:W4:Y:S01]  /*6f60*/  LDSM.16.MT88.4 R24, [R152+0x6800] ;  /* 0x006800009818783b */ /* 0x000f220000004200 */
[----:B------:R-:W-:-:S12]  /*6f70*/  HMMA.16816.F32 R76, R12, R78, RZ ;  /* 0x0000004e0c4c723c */ /* 0x000fd800000018ff */
[C---:B-1----:R-:W-:Y:S08]  /*6f80*/  HMMA.16816.F32 R80, R68.reuse, R16, R80 ;  /* 0x000000104450723c */ /* 0x042ff00000001850 */
[----:B------:R-:W-:Y:S01]  /*6f90*/  HMMA.16816.F32 R76, R68, R18, R76 ;  /* 0x00000012444c723c */ /* 0x000fe2000000184c */
[----:B------:R-:W1:Y:S07]  /*6fa0*/  LDSM.16.MT88.4 R16, [R102+0x6800] ;  /* 0x006800006610783b */ /* 0x000e6e0000004200 */
[C---:B---3--:R-:W-:Y:S08]  /*6fb0*/  HMMA.16816.F32 R88, R12.reuse, R84, RZ ;  /* 0x000000540c58723c */ /* 0x048ff000000018ff */
[C---:B------:R-:W-:Y:S08]  /*6fc0*/  HMMA.16816.F32 R84, R12.reuse, R86, RZ ;  /* 0x000000560c54723c */ /* 0x040ff000000018ff */
[C---:B--2---:R-:W-:Y:S08]  /*6fd0*/  HMMA.16816.F32 R72, R12.reuse, R20, RZ ;  /* 0x000000140c48723c */ /* 0x044ff000000018ff */
[----:B------:R-:W-:Y:S08]  /*6fe0*/  HMMA.16816.F32 R12, R12, R22, RZ ;  /* 0x000000160c0c723c */ /* 0x000ff000000018ff */
[C---:B----4-:R-:W-:Y:S08]  /*6ff0*/  HMMA.16816.F32 R88, R68.reuse, R24, R88 ;  /* 0x000000184458723c */ /* 0x050ff00000001858 */
[----:B------:R-:W-:Y:S01]  /*7000*/  HMMA.16816.F32 R84, R68, R26, R84 ;  /* 0x0000001a4454723c */ /* 0x000fe20000001854 */
[-CC-:B------:R-:W-:Y:S01]  /*7010*/  FFMA.FTZ R64, R107, R39.reuse, -R50.reuse ;  /* 0x000000276b407223 */ /* 0x180fe20000010832 */
[-CC-:B------:R-:W-:Y:S01]  /*7020*/  FFMA.FTZ R60, R201, R39.reuse, -R50.reuse ;  /* 0x00000027c93c7223 */ /* 0x180fe20000010832 */
[-C--:B------:R-:W-:Y:S01]  /*7030*/  FFMA.FTZ R7, R203, R39.reuse, -R50 ;  /* 0x00000027cb077223 */ /* 0x080fe20000010832 */
[-CC-:B------:R-:W-:Y:S01]  /*7040*/  FFMA.FTZ R66, R197, R39.reuse, -R10.reuse ;  /* 0x00000027c5427223 */ /* 0x180fe2000001080a */
[-CC-:B------:R-:W-:Y:S01]  /*7050*/  FFMA.FTZ R59, R195, R39.reuse, -R10.reuse ;  /* 0x00000027c33b7223 */ /* 0x180fe2000001080a */
[----:B------:R-:W-:-:S02]  /*7060*/  FFMA.FTZ R62, R191, R39, -R10 ;  /* 0x00000027bf3e7223 */ /* 0x000fc4000001080a */
[C---:B-1----:R-:W-:Y:S01]  /*7070*/  HMMA.16816.F32 R72, R68.reuse, R16, R72 ;  /* 0x000000104448723c */ /* 0x042fe20000001848 */
[-C--:B------:R-:W-:Y:S01]  /*7080*/  FFMA.FTZ R5, R193, R39.reuse, -R10 ;  /* 0x00000027c1057223 */ /* 0x080fe2000001080a */
[-C--:B------:R-:W-:Y:S01]  /*7090*/  FFMA.FTZ R199, R199, R39.reuse, -R50 ;  /* 0x00000027c7c77223 */ /* 0x080fe20000010832 */
[-C--:B------:R-:W-:Y:S01]  /*70a0*/  FFMA.FTZ R20, R121, R39.reuse, -R10 ;  /* 0x0000002779147223 */ /* 0x080fe2000001080a */
[-CC-:B------:R-:W-:Y:S01]  /*70b0*/  FFMA.FTZ R112, R131, R39.reuse, -R50.reuse ;  /* 0x0000002783707223 */ /* 0x180fe20000010832 */
[-C--:B------:R-:W-:Y:S01]  /*70c0*/  FFMA.FTZ R108, R189, R39.reuse, -R50 ;  /* 0x00000027bd6c7223 */ /* 0x080fe20000010832 */
[-CC-:B------:R-:W-:Y:S01]  /*70d0*/  FFMA.FTZ R114, R123, R39.reuse, -R10.reuse ;  /* 0x000000277b727223 */ /* 0x180fe2000001080a */
[-C--:B------:R-:W-:Y:S01]  /*70e0*/  FFMA.FTZ R110, R149, R39.reuse, -R10 ;  /* 0x00000027956e7223 */ /* 0x080fe2000001080a */
[----:B------:R-:W-:Y:S01]  /*70f0*/  HMMA.16816.F32 R68, R68, R18, R12 ;  /* 0x000000124444723c */ /* 0x000fe2000000180c */
[----:B------:R-:W1:Y:S01]  /*7100*/  LDSM.16.MT88.4 R16, [R156+0x7000] ;  /* 0x007000009c10783b */ /* 0x000e620000004200 */
[----:B------:R-:W-:Y:S01]  /*7110*/  MUFU.EX2 R107, R199 ;  /* 0x000000c7006b7308 */ /* 0x000fe20000000800 */
[-CC-:B------:R-:W-:Y:S01]  /*7120*/  FFMA.FTZ R118, R137, R39.reuse, -R50.reuse ;  /* 0x0000002789767223 */ /* 0x180fe20000010832 */
[-C--:B------:R-:W-:Y:S01]  /*7130*/  FFMA.FTZ R116, R143, R39.reuse, -R50 ;  /* 0x000000278f747223 */ /* 0x080fe20000010832 */
[-CC-:B------:R-:W-:Y:S01]  /*7140*/  FFMA.FTZ R122, R129, R39.reuse, -R10.reuse ;  /* 0x00000027817a7223 */ /* 0x180fe2000001080a */
[----:B------:R-:W2:Y:S01]  /*7150*/  MUFU.EX2 R64, R64 ;  /* 0x0000004000407308 */ /* 0x000ea20000000800 */
[-C--:B------:R-:W-:Y:S01]  /*7160*/  FFMA.FTZ R120, R139, R39.reuse, -R10 ;  /* 0x000000278b787223 */ /* 0x080fe2000001080a */
[-CC-:B------:R-:W-:Y:S01]  /*7170*/  FFMA.FTZ R145, R145, R39.reuse, -R50.reuse ;  /* 0x0000002791917223 */ /* 0x180fe20000010832 */
[-C--:B------:R-:W-:Y:S01]  /*7180*/  FFMA.FTZ R105, R105, R39.reuse, -R50 ;  /* 0x0000002769697223 */ /* 0x080fe20000010832 */
[----:B------:R-:W-:Y:S01]  /*7190*/  MUFU.EX2 R60, R60 ;  /* 0x0000003c003c7308 */ /* 0x000fe20000000800 */
[-CC-:B------:R-:W-:Y:S01]  /*71a0*/  FFMA.FTZ R130, R63, R39.reuse, -R10.reuse ;  /* 0x000000273f827223 */ /* 0x180fe2000001080a */
[----:B------:R-:W-:Y:S01]  /*71b0*/  FFMA.FTZ R128, R101, R39, -R10 ;  /* 0x0000002765807223 */ /* 0x000fe2000001080a */
[----:B------:R-:W-:Y:S01]  /*71c0*/  LDSM.16.MT88.4 R24, [R152+0x8800] ;  /* 0x008800009818783b */ /* 0x000fe20000004200 */
[----:B------:R-:W3:Y:S04]  /*71d0*/  MUFU.EX2 R7, R7 ;  /* 0x0000000700077308 */ /* 0x000ee80000000800 */
[----:B------:R-:W-:Y:S04]  /*71e0*/  MUFU.EX2 R66, R66 ;  /* 0x0000004200427308 */ /* 0x000fe80000000800 */
        /* <DEDUP_REMOVED lines=15> */
[----:B------:R-:W1:Y:S01]  /*72e0*/  LDSM.16.MT88.4 R16, [R102+0x7000] ;  /* 0x007000006610783b */ /* 0x000e620000004200 */
[-C--:B------:R-:W-:Y:S01]  /*72f0*/  FFMA.FTZ R121, R147, R39.reuse, -R10 ;  /* 0x0000002793797223 */ /* 0x080fe2000001080a */
[----:B------:R-:W-:Y:S04]  /*7300*/  MUFU.EX2 R112, R112 ;  /* 0x0000007000707308 */ /* 0x000fe80000000800 */
[----:B------:R-:W-:Y:S04]  /*7310*/  MUFU.EX2 R108, R108 ;  /* 0x0000006c006c7308 */ /* 0x000fe80000000800 */
[----:B------:R-:W-:Y:S04]  /*7320*/  MUFU.EX2 R123, R20 ;  /* 0x00000014007b7308 */ /* 0x000fe80000000800 */
[----:B------:R-:W-:Y:S04]  /*7330*/  MUFU.EX2 R114, R114 ;  /* 0x0000007200727308 */ /* 0x000fe80000000800 */
[----:B------:R-:W-:Y:S01]  /*7340*/  MUFU.EX2 R121, R121 ;  /* 0x0000007900797308 */ /* 0x000fe20000000800 */
[C---:B-1----:R-:W-:Y:S08]  /*7350*/  HMMA.16816.F32 R72, R12.reuse, R16, R72 ;  /* 0x000000100c48723c */ /* 0x042ff00000001848 */
[----:B------:R-:W-:Y:S01]  /*7360*/  HMMA.16816.F32 R68, R12, R18, R68 ;  /* 0x000000120c44723c */ /* 0x000fe20000001844 */
[----:B------:R-:W1:Y:S01]  /*7370*/  LDSM.16.MT88.4 R16, [R156+0x7800] ;  /* 0x007800009c10783b */ /* 0x000e620000004200 */
[-CC-:B------:R-:W-:Y:S01]  /*7380*/  FFMA.FTZ R12, R119, R39.reuse, -R50.reuse ;  /* 0x00000027770c7223 */ /* 0x180fe20000010832 */
[----:B------:R-:W-:Y:S01]  /*7390*/  FFMA.FTZ R119, R151, R39, -R50 ;  /* 0x0000002797777223 */ /* 0x000fe20000010832 */
[----:B------:R-:W2:Y:S04]  /*73a0*/  MUFU.EX2 R110, R110 ;  /* 0x0000006e006e7308 */ /* 0x000ea80000000800 */
[----:B------:R-:W3:Y:S04]  /*73b0*/  MUFU.EX2 R131, R12 ;  /* 0x0000000c00837308 */ /* 0x000ee80000000800 */
[----:B------:R-:W4:Y:S01]  /*73c0*/  MUFU.EX2 R119, R119 ;  /* 0x0000007700777308 */ /* 0x000f220000000800 */
[----:B--2---:R-:W-:-:S02]  /*73d0*/  F2FP.F16.F32.PACK_AB R14, R110, R121 ;  /* 0x000000796e0e723e */ /* 0x004fc400000000ff */
[----:B---3--:R-:W-:Y:S02]  /*73e0*/  F2FP.F16.F32.PACK_AB R13, R112, R131 ;  /* 0x00000083700d723e */ /* 0x008fe400000000ff */
[----:B------:R-:W-:Y:S02]  /*73f0*/  F2FP.F16.F32.PACK_AB R12, R114, R123 ;  /* 0x0000007b720c723e */ /* 0x000fe400000000ff */
[----:B----4-:R-:W-:-:S07]  /*7400*/  F2FP.F16.F32.PACK_AB R15, R108, R119 ;  /* 0x000000776c0f723e */ /* 0x010fce00000000ff */
        /* <DEDUP_REMOVED lines=10> */
[-C--:B------:R-:W-:Y:S01]  /*74b0*/  FFMA.FTZ R137, R141, R39.reuse, -R50 ;  /* 0x000000278d897223 */ /* 0x080fe20000010832 */
[----:B------:R-:W-:Y:S01]  /*74c0*/  FFMA.FTZ R133, R135, R39, -R10 ;  /* 0x0000002787857223 */ /* 0x000fe2000001080a */
[----:B------:R-:W-:Y:S04]  /*74d0*/  MUFU.EX2 R118, R118 ;  /* 0x0000007600767308 */ /* 0x000fe80000000800 */
[----:B------:R-:W2:Y:S04]  /*74e0*/  MUFU.EX2 R137, R137 ;  /* 0x0000008900897308 */ /* 0x000ea80000000800 */
[----:B------:R-:W-:Y:S04]  /*74f0*/  MUFU.EX2 R116, R116 ;  /* 0x0000007400747308 */ /* 0x000fe80000000800 */
[----:B------:R-:W3:Y:S04]  /*7500*/  MUFU.EX2 R129, R145 ;  /* 0x0000009100817308 */ /* 0x000ee80000000800 */
[----:B------:R-:W-:Y:S01]  /*7510*/  MUFU.EX2 R122, R122 ;  /* 0x0000007a007a7308 */ /* 0x000fe20000000800 */
[C---:B-1----:R-:W-:Y:S08]  /*7520*/  HMMA.16816.F32 R72, R12.reuse, R16, R72 ;  /* 0x000000100c48723c */ /* 0x042ff00000001848 */
[----:B------:R-:W-:Y:S01]  /*7530*/  HMMA.16816.F32 R68, R12, R18, R68 ;  /* 0x000000120c44723c */ /* 0x000fe20000001844 */
[----:B------:R-:W1:Y:S01]  /*7540*/  LDSM.16.MT88.4 R16, [R156+0x8000] ;  /* 0x008000009c10783b */ /* 0x000e620000004200 */
[----:B------:R-:W4:Y:S04]  /*7550*/  MUFU.EX2 R135, R20 ;  /* 0x0000001400877308 */ /* 0x000f280000000800 */
[----:B------:R-:W-:Y:S04]  /*7560*/  MUFU.EX2 R133, R133 ;  /* 0x0000008500857308 */ /* 0x000fe80000000800 */
[----:B------:R-:W5:Y:S01]  /*7570*/  MUFU.EX2 R120, R120 ;  /* 0x0000007800787308 */ /* 0x000f620000000800 */
[----:B--2---:R-:W-:-:S02]  /*7580*/  F2FP.F16.F32.PACK_AB R13, R137, R118 ;  /* 0x00000076890d723e */ /* 0x004fc400000000ff */
[----:B---3--:R-:W-:Y:S02]  /*7590*/  F2FP.F16.F32.PACK_AB R15, R129, R116 ;  /* 0x00000074810f723e */ /* 0x008fe400000000ff */
[----:B----4-:R-:W-:Y:S01]  /*75a0*/  F2FP.F16.F32.PACK_AB R12, R135, R122 ;  /* 0x0000007a870c723e */ /* 0x010fe200000000ff */
[----:B------:R-:W-:Y:S01]  /*75b0*/  MUFU.EX2 R105, R105 ;  /* 0x0000006900697308 */ /* 0x000fe20000000800 */
[----:B------:R-:W-:Y:S01]  /*75c0*/  LDSM.16.MT88.4 R20, [R103+0x8800] ;  /* 0x008800006714783b */ /* 0x000fe20000004200 */
        /* <DEDUP_REMOVED lines=10> */
[----:B------:R-:W-:Y:S04]  /*7670*/  MUFU.EX2 R130, R130 ;  /* 0x0000008200827308 */ /* 0x000fe80000000800 */
[----:B------:R-:W-:Y:S02]  /*7680*/  MUFU.EX2 R128, R128 ;  /* 0x0000008000807308 */ /* 0x000fe40000000800 */
[C---:B-1----:R-:W-:Y:S08]  /*7690*/  HMMA.16816.F32 R72, R12.reuse, R16, R72 ;  /* 0x000000100c48723c */ /* 0x042ff00000001848 */
[----:B------:R-:W-:Y:S01]  /*76a0*/  HMMA.16816.F32 R68, R12, R18, R68 ;  /* 0x000000120c44723c */ /* 0x000fe20000001844 */
[----:B------:R-:W1:Y:S01]  /*76b0*/  LDSM.16.MT88.4 R16, [R156+0x8800] ;  /* 0x008800009c10783b */ /* 0x000e620000004200 */
[----:B------:R-:W-:Y:S01]  /*76c0*/  FADD.FTZ R12, R115, R104 ;  /* 0x00000068730c7221 */ /* 0x000fe20000010000 */
[-C--:B------:R-:W-:Y:S01]  /*76d0*/  FFMA.FTZ R104, R67, R39.reuse, -R50 ;  /* 0x0000002743687223 */ /* 0x080fe20000010832 */
[----:B------:R-:W-:Y:S01]  /*76e0*/  FADD.FTZ R14, R117, R106 ;  /* 0x0000006a750e7221 */ /* 0x000fe20000010000 */
[-C--:B------:R-:W-:Y:S01]  /*76f0*/  FFMA.FTZ R13, R61, R39.reuse, -R10 ;  /* 0x000000273d0d7223 */ /* 0x080fe2000001080a */
[-CC-:B------:R-:W-:Y:S01]  /*7700*/  FFMA.FTZ R67, R109, R39.reuse, -R50.reuse ;  /* 0x000000276d437223 */ /* 0x180fe20000010832 */
[-C--:B------:R-:W-:Y:S01]  /*7710*/  FFMA.FTZ R106, R111, R39.reuse, -R50 ;  /* 0x000000276f6a7223 */ /* 0x080fe20000010832 */
[----:B------:R-:W-:Y:S01]  /*7720*/  FFMA.FTZ R61, R65, R39, -R10 ;  /* 0x00000027413d7223 */ /* 0x000fe2000001080a */
[----:B------:R-:W-:Y:S04]  /*7730*/  MUFU.EX2 R104, R104 ;  /* 0x0000006800687308 */ /* 0x000fe80000000800 */
[----:B------:R-:W-:Y:S04]  /*7740*/  MUFU.EX2 R67, R67 ;  /* 0x0000004300437308 */ /* 0x000fe80000000800 */
[----:B------:R-:W2:Y:S04]  /*7750*/  MUFU.EX2 R106, R106 ;  /* 0x0000006a006a7308 */ /* 0x000ea80000000800 */
[----:B------:R3:W4:Y:S04]  /*7760*/  MUFU.EX2 R63, R13 ;  /* 0x0000000d003f7308 */ /* 0x0007280000000800 */
[----:B------:R-:W5:Y:S01]  /*7770*/  MUFU.EX2 R61, R61 ;  /* 0x0000003d003d7308 */ /* 0x000f620000000800 */
[----:B------:R-:W-:Y:S01]  /*7780*/  FADD.FTZ R31, R31, R12 ;  /* 0x0000000c1f1f7221 */ /* 0x000fe20000010000 */
[----:B------:R-:W-:Y:S01]  /*7790*/  FADD.FTZ R65, R113, R14 ;  /* 0x0000000e71417221 */ /* 0x000fe20000010000 */
[----:B--2---:R-:W-:-:S02]  /*77a0*/  F2FP.F16.F32.PACK_AB R15, R106, R67 ;  /* 0x000000436a0f723e */ /* 0x004fc400000000ff */
[----:B---3--:R-:W-:Y:S02]  /*77b0*/  F2FP.F16.F32.PACK_AB R13, R105, R104 ;  /* 0x00000068690d723e */ /* 0x008fe400000000ff */
[----:B----4-:R-:W-:Y:S02]  /*77c0*/  F2FP.F16.F32.PACK_AB R12, R130, R63 ;  /* 0x0000003f820c723e */ /* 0x010fe400000000ff */
[----:B-----5:R-:W-:-:S07]  /*77d0*/  F2FP.F16.F32.PACK_AB R14, R128, R61 ;  /* 0x0000003d800e723e */ /* 0x020fce00000000ff */
[C---:B-1----:R-:W-:Y:S08]  /*77e0*/  HMMA.16816.F32 R96, R12.reuse, R16, R96 ;  /* 0x000000100c60723c */ /* 0x042ff00000001860 */
[----:B------:R-:W-:Y:S01]  /*77f0*/  HMMA.16816.F32 R92, R12, R18, R92 ;  /* 0x000000120c5c723c */ /* 0x000fe2000000185c */
[----:B------:R-:W1:Y:S01]  /*7800*/  LDSM.16.MT88.4 R16, [R102+0x8800] ;  /* 0x008800006610783b */ /* 0x000e620000004200 */
[----:B------:R-:W-:-:S04]  /*7810*/  FADD.FTZ R28, R28, R31 ;  /* 0x0000001f1c1c7221 */ /* 0x000fc80000010000 */
[----:B------:R-:W-:Y:S01]  /*7820*/  FADD.FTZ R101, R29, R28 ;  /* 0x0000001c1d657221 */ /* 0x000fe20000010000 */
[----:B------:R-:W-:Y:S01]  /*7830*/  FADD.FTZ R65, R30, R65 ;  /* 0x000000411e417221 */ /* 0x000fe20000010000 */
[C---:B------:R-:W-:Y:S01]  /*7840*/  HMMA.16816.F32 R88, R12.reuse, R24, R88 ;  /* 0x000000180c58723c */ /* 0x040fe20000001858 */
[-C--:B------:R-:W-:Y:S01]  /*7850*/  FFMA.FTZ R134, R43, R39.reuse, -R10 ;  /* 0x000000272b867223 */ /* 0x080fe2000001080a */
[----:B------:R-:W-:Y:S01]  /*7860*/  FADD.FTZ R101, R56, R101 ;  /* 0x0000006538657221 */ /* 0x000fe20000010000 */
[-CC-:B------:R-:W-:Y:S01]  /*7870*/  FFMA.FTZ R132, R49, R39.reuse, -R50.reuse ;  /* 0x0000002731847223 */ /* 0x180fe20000010832 */
[----:B------:R-:W-:Y:S01]  /*7880*/  LDSM.16.MT88.4 R28, [R156+0x9000] ;  /* 0x009000009c1c783b */ /* 0x000fe20000004200 */
[-C--:B------:R-:W-:Y:S01]  /*7890*/  FFMA.FTZ R44, R44, R39.reuse, -R50 ;  /* 0x000000272c2c7223 */ /* 0x080fe20000010832 */
[-C--:B------:R-:W-:Y:S02]  /*78a0*/  FFMA.FTZ R43, R45, R39.reuse, -R10 ;  /* 0x000000272d2b7223 */ /* 0x080fe4000001080a */
[C---:B------:R-:W-:Y:S01]  /*78b0*/  HMMA.16816.F32 R84, R12.reuse, R26, R84 ;  /* 0x0000001a0c54723c */ /* 0x040fe20000001854 */
[-C--:B------:R-:W-:Y:S01]  /*78c0*/  FFMA.FTZ R53, R53, R39.reuse, -R50 ;  /* 0x0000002735357223 */ /* 0x080fe20000010832 */
[----:B------:R-:W-:Y:S06]  /*78d0*/  LDSM.16.MT88.4 R24, [R103+0x9000] ;  /* 0x009000006718783b */ /* 0x000fec0000004200 */
[----:B------:R-:W-:Y:S01]  /*78e0*/  HMMA.16816.F32 R80, R12, R20, R80 ;  /* 0x000000140c50723c */ /* 0x000fe20000001850 */
[----:B------:R-:W-:-:S07]  /*78f0*/  FFMA.FTZ R20, R47, R39, -R10 ;  /* 0x000000272f147223 */ /* 0x000fce000001080a */
[C---:B-1----:R-:W-:Y:S08]  /*7900*/  HMMA.16816.F32 R72, R12.reuse, R16, R72 ;  /* 0x000000100c48723c */ /* 0x042ff00000001848 */
[C---:B------:R-:W-:Y:S01]  /*7910*/  HMMA.16816.F32 R68, R12.reuse, R18, R68 ;  /* 0x000000120c44723c */ /* 0x040fe20000001844 */
[----:B------:R-:W1:Y:S07]  /*7920*/  LDSM.16.MT88.4 R16, [R152+0x9000] ;  /* 0x009000009810783b */ /* 0x000e6e0000004200 */
[----:B------:R-:W-:Y:S01]  /*7930*/  HMMA.16816.F32 R76, R12, R22, R76 ;  /* 0x000000160c4c723c */ /* 0x000fe2000000184c */
[-C--:B------:R-:W-:Y:S01]  /*7940*/  FFMA.FTZ R13, R51, R39.reuse, -R50 ;  /* 0x00000027330d7223 */ /* 0x080fe20000010832 */
[----:B------:R-:W-:Y:S01]  /*7950*/  FFMA.FTZ R51, R41, R39, -R10 ;  /* 0x0000002729337223 */ /* 0x000fe2000001080a */
[----:B------:R-:W-:-:S02]  /*7960*/  FADD.FTZ R12, R54, R101 ;  /* 0x00000065360c7221 */ /* 0x000fc40000010000 */
[----:B------:R2:W-:Y:S04]  /*7970*/  MUFU.EX2 R54, R20 ;  /* 0x0000001400367308 */ /* 0x0005e80000000800 */
[----:B------:R-:W-:Y:S04]  /*7980*/  MUFU.EX2 R49, R53 ;  /* 0x0000003500317308 */ /* 0x000fe80000000800 */
[----:B------:R-:W3:Y:S04]  /*7990*/  MUFU.EX2 R132, R132 ;  /* 0x0000008400847308 */ /* 0x000ee80000000800 */
[----:B------:R-:W-:Y:S01]  /*79a0*/  MUFU.EX2 R44, R44 ;  /* 0x0000002c002c7308 */ /* 0x000fe20000000800 */
[----:B--2---:R-:W2:Y:S03]  /*79b0*/  LDSM.16.MT88.4 R20, [R102+0x9000] ;  /* 0x009000006614783b */ /* 0x004ea60000004200 */
[----:B------:R3:W4:Y:S04]  /*79c0*/  MUFU.EX2 R41, R13 ;  /* 0x0000000d00297308 */ /* 0x0007280000000800 */
[----:B------:R-:W-:Y:S04]  /*79d0*/  MUFU.EX2 R51, R51 ;  /* 0x0000003300337308 */ /* 0x000fe80000000800 */
[----:B------:R-:W5:Y:S04]  /*79e0*/  MUFU.EX2 R134, R134 ;  /* 0x0000008600867308 */ /* 0x000f680000000800 */
[----:B------:R-:W1:Y:S01]  /*79f0*/  MUFU.EX2 R43, R43 ;  /* 0x0000002b002b7308 */ /* 0x000e620000000800 */
[----:B------:R-:W-:Y:S01]  /*7a00*/  FADD.FTZ R14, R58, R65 ;  /* 0x000000413a0e7221 */ /* 0x000fe20000010000 */
[----:B------:R-:W-:-:S03]  /*7a10*/  FFMA.FTZ R47, R42, R39, -R50 ;  /* 0x000000272a2f7223 */ /* 0x000fc60000010832 */
[----:B------:R-:W-:Y:S01]  /*7a20*/  FADD.FTZ R14, R57, R14 ;  /* 0x0000000e390e7221 */ /* 0x000fe20000010000 */
[----:B------:R-:W-:Y:S01]  /*7a30*/  FFMA.FTZ R42, R40, R39, -R50 ;  /* 0x00000027282a7223 */ /* 0x000fe20000010832 */
[----:B------:R-:W-:Y:S01]  /*7a40*/  FADD.FTZ R40, R9, R12 ;  /* 0x0000000c09287221 */ /* 0x000fe20000010000 */
[----:B---3--:R-:W-:Y:S01]  /*7a50*/  F2FP.F16.F32.PACK_AB R13, R132, R49 ;  /* 0x00000031840d723e */ /* 0x008fe200000000ff */
[----:B------:R-:W-:Y:S01]  /*7a60*/  FADD.FTZ R45, R55, R14 ;  /* 0x0000000e372d7221 */ /* 0x000fe20000010000 */
[----:B----4-:R-:W-:Y:S02]  /*7a70*/  F2FP.F16.F32.PACK_AB R15, R41, R44 ;  /* 0x0000002c290f723e */ /* 0x010fe400000000ff */
[----:B-----5:R-:W-:Y:S02]  /*7a80*/  F2FP.F16.F32.PACK_AB R12, R134, R51 ;  /* 0x00000033860c723e */ /* 0x020fe400000000ff */
[----:B-1----:R-:W-:-:S07]  /*7a90*/  F2FP.F16.F32.PACK_AB R14, R54, R43 ;  /* 0x0000002b360e723e */ /* 0x002fce00000000ff */
[----:B------:R-:W-:Y:S01]  /*7aa0*/  HMMA.16816.F32 R88, R12, R16, R88 ;  /* 0x000000100c58723c */ /* 0x000fe20000001858 */
[----:B------:R-:W-:-:S07]  /*7ab0*/  FADD.FTZ R45, R52, R45 ;  /* 0x0000002d342d7221 */ /* 0x000fce0000010000 */
[C---:B------:R-:W-:Y:S01]  /*7ac0*/  HMMA.16816.F32 R84, R12.reuse, R18, R84 ;  /* 0x000000120c54723c */ /* 0x040fe20000001854 */
[----:B------:R-:W1:Y:S01]  /*7ad0*/  LDSM.16.MT88.4 R16, [R156+0x9800] ;  /* 0x009800009c10783b */ /* 0x000e620000004200 */
[----:B------:R-:W-:Y:S01]  /*7ae0*/  FADD.FTZ R107, R107, R40 ;  /* 0x000000286b6b7221 */ /* 0x000fe20000010000 */
[----:B------:R-:W-:Y:S01]  /*7af0*/  FADD.FTZ R66, R66, R45 ;  /* 0x0000002d42427221 */ /* 0x000fe20000010000 */
[-CC-:B------:R-:W-:Y:S01]  /*7b00*/  FFMA.FTZ R193, R46, R39.reuse, -R50.reuse ;  /* 0x000000272ec17223 */ /* 0x180fe20000010832 */
[-C--:B------:R-:W-:Y:S01]  /*7b10*/  FFMA.FTZ R48, R48, R39.reuse, -R50 ;  /* 0x0000002730307223 */ /* 0x080fe20000010832 */
[----:B------:R-:W-:Y:S02]  /*7b20*/  FADD.FTZ R107, R64, R107 ;  /* 0x0000006b406b7221 */ /* 0x000fe40000010000 */
[----:B------:R-:W-:Y:S01]  /*7b30*/  HMMA.16816.F32 R96, R12, R28, R96 ;  /* 0x0000001c0c60723c */ /* 0x000fe20000001860 */
[-C--:B------:R-:W-:Y:S01]  /*7b40*/  FFMA.FTZ R29, R35, R39.reuse, -R10 ;  /* 0x00000027231d7223 */ /* 0x080fe2000001080a */
[----:B------:R-:W-:Y:S01]  /*7b50*/  FADD.FTZ R59, R59, R66 ;  /* 0x000000423b3b7221 */ /* 0x000fe20000010000 */
[-CC-:B------:R-:W-:Y:S01]  /*7b60*/  FFMA.FTZ R33, R33, R39.reuse, -R10.reuse ;  /* 0x0000002721217223 */ /* 0x180fe2000001080a */
[----:B------:R-:W-:-:S04]  /*7b70*/  FFMA.FTZ R35, R34, R39, -R10 ;  /* 0x0000002722237223 */ /* 0x000fc8000001080a */
[C---:B------:R-:W-:Y:S01]  /*7b80*/  HMMA.16816.F32 R92, R12.reuse, R30, R92 ;  /* 0x0000001e0c5c723c */ /* 0x040fe2000000185c */
[----:B------:R-:W-:Y:S01]  /*7b90*/  FFMA.FTZ R31, R32, R39, -R10 ;  /* 0x00000027201f7223 */ /* 0x000fe2000001080a */
[----:B------:R-:W-:Y:S01]  /*7ba0*/  FADD.FTZ R62, R62, R59 ;  /* 0x0000003b3e3e7221 */ /* 0x000fe20000010000 */
[----:B------:R-:W-:Y:S05]  /*7bb0*/  MUFU.EX2 R9, R47 ;  /* 0x0000002f00097308 */ /* 0x000fea0000000800 */
[----:B------:R-:W-:Y:S01]  /*7bc0*/  HMMA.16816.F32 R80, R12, R24, R80 ;  /* 0x000000180c50723c */ /* 0x000fe20000001850 */
[----:B------:R-:W3:Y:S01]  /*7bd0*/  MUFU.EX2 R30, R42 ;  /* 0x0000002a001e7308 */ /* 0x000ee20000000800 */
[----:B------:R-:W-:-:S03]  /*7be0*/  FADD.FTZ R62, R5, R62 ;  /* 0x0000003e053e7221 */ /* 0x000fc60000010000 */
[----:B------:R-:W-:Y:S03]  /*7bf0*/  MUFU.EX2 R28, R48 ;  /* 0x00000030001c7308 */ /* 0x000fe60000000800 */
[C---:B------:R-:W-:Y:S01]  /*7c00*/  HMMA.16816.F32 R76, R12.reuse, R26, R76 ;  /* 0x0000001a0c4c723c */ /* 0x040fe2000000184c */
[----:B------:R-:W4:Y:S01]  /*7c10*/  LDSM.16.MT88.4 R24, [R152+0x9800] ;  /* 0x009800009818783b */ /* 0x000f220000004200 */
[----:B------:R-:W5:Y:S04]  /*7c20*/  MUFU.EX2 R193, R193 ;  /* 0x000000c100c17308 */ /* 0x000f680000000800 */
[----:B------:R-:W-:Y:S02]  /*7c30*/  MUFU.EX2 R29, R29 ;  /* 0x0000001d001d7308 */ /* 0x000fe40000000800 */
[----:B--2---:R-:W-:Y:S01]  /*7c40*/  HMMA.16816.F32 R72, R12, R20, R72 ;  /* 0x000000140c48723c */ /* 0x004fe20000001848 */
[----:B------:R-:W-:Y:S01]  /*7c50*/  FADD.FTZ R20, R60, R107 ;  /* 0x0000006b3c147221 */ /* 0x000fe20000010000 */
[----:B------:R-:W2:Y:S04]  /*7c60*/  MUFU.EX2 R34, R33 ;  /* 0x0000002100227308 */ /* 0x000ea80000000800 */
[----:B------:R-:W-:Y:S01]  /*7c70*/  MUFU.EX2 R10, R35 ;  /* 0x00000023000a7308 */ /* 0x000fe20000000800 */
[----:B------:R-:W-:-:S03]  /*7c80*/  FADD.FTZ R20, R7, R20 ;  /* 0x0000001407147221 */ /* 0x000fc60000010000 */
[----:B------:R-:W1:Y:S01]  /*7c90*/  MUFU.EX2 R31, R31 ;  /* 0x0000001f001f7308 */ /* 0x000e620000000800 */
[----:B------:R-:W-:Y:S01]  /*7ca0*/  FADD.FTZ R131, R131, R20 ;  /* 0x0000001483837221 */ /* 0x000fe20000010000 */
[----:B------:R-:W-:Y:S01]  /*7cb0*/  FADD.FTZ R123, R123, R62 ;  /* 0x0000003e7b7b7221 */ /* 0x000fe20000010000 */
[----:B------:R-:W-:Y:S02]  /*7cc0*/  HMMA.16816.F32 R68, R12, R22, R68 ;  /* 0x000000160c44723c */ /* 0x000fe40000001844 */
[----:B------:R-:W-:Y:S01]  /*7cd0*/  FADD.FTZ R112, R112, R131 ;  /* 0x0000008370707221 */ /* 0x000fe20000010000 */
[----:B------:R-:W-:Y:S01]  /*7ce0*/  FADD.FTZ R114, R114, R123 ;  /* 0x0000007b72727221 */ /* 0x000fe20000010000 */
[----:B---3--:R-:W-:Y:S01]  /*7cf0*/  F2FP.F16.F32.PACK_AB R13, R30, R9 ;  /* 0x000000091e0d723e */ /* 0x008fe200000000ff */
[----:B------:R-:W-:Y:S01]  /*7d00*/  LDSM.16.MT88.4 R20, [R103+0x9800] ;  /* 0x009800006714783b */ /* 0x000fe20000004200 */
[----:B-----5:R-:W-:Y:S01]  /*7d10*/  F2FP.F16.F32.PACK_AB R15, R193, R28 ;  /* 0x0000001cc10f723e */ /* 0x020fe200000000ff */
[----:B------:R-:W-:Y:S01]  /*7d20*/  FADD.FTZ R5, R119, R112 ;  /* 0x0000007077057221 */ /* 0x000fe20000010000 */
[----:B--2---:R-:W-:Y:S01]  /*7d30*/  F2FP.F16.F32.PACK_AB R12, R34, R29 ;  /* 0x0000001d220c723e */ /* 0x004fe200000000ff */
[----:B------:R-:W-:Y:S01]  /*7d40*/  FADD.FTZ R7, R121, R114 ;  /* 0x0000007279077221 */ /* 0x000fe20000010000 */
[----:B-1----:R-:W-:Y:S01]  /*7d50*/  F2FP.F16.F32.PACK_AB R14, R31, R10 ;  /* 0x0000000a1f0e723e */ /* 0x002fe200000000ff */
        /* <DEDUP_REMOVED lines=13> */
[----:B----4-:R-:W-:Y:S01]  /*7e30*/  HMMA.16816.F32 R88, R12, R24, R88 ;  /* 0x000000180c58723c */ /* 0x010fe20000001858 */
        /* <DEDUP_REMOVED lines=13> */
[----:B-1----:R-:W-:Y:S01]  /*7f10*/  HMMA.16816.F32 R72, R12, R16, R72 ;  /* 0x000000100c48723c */ /* 0x002fe20000001848 */
        /* <DEDUP_REMOVED lines=86> */
.L_x_13988:
        /* <DEDUP_REMOVED lines=8> */
.L_x_13989:
[----:B------:R-:W-:Y:S05]  /*8500*/  BSYNC.RECONVERGENT B0 ;  /* 0x0000000000007941 */ /* 0x000fea0003800200 */
.L_x_13987:
[----:B------:R-:W-:Y:S01]  /*8510*/  ISETP.GE.AND P1, PT, R177, R174, PT ;  /* 0x000000aeb100720c */ /* 0x000fe20003f26270 */
[----:B------:R-:W-:Y:S01]  /*8520*/  VIADD R39, R124, 0xffffffff ;  /* 0xffffffff7c277836 */ /* 0x000fe20000000000 */
[----:B------:R-:W-:Y:S01]  /*8530*/  IADD3 R8, P2, PT, R11, R170, RZ ;  /* 0x000000aa0b087210 */ /* 0x000fe20007f5e0ff */
[----:B------:R-:W-:Y:S01]  /*8540*/  IMAD.IADD R101, R176, 0x1, R125 ;  /* 0x00000001b0657824 */ /* 0x000fe200078e027d */
[----:B------:R-:W-:Y:S01]  /*8550*/  BSSY.RECONVERGENT B1, `(.L_x_13990) ;  /* 0x000035c000017945 */ /* 0x000fe20003800200 */
[----:B------:R-:W-:Y:S02]  /*8560*/  IMAD.SHL.U32 R39, R39, 0x80, RZ ;  /* 0x0000008027277824 */ /* 0x000fe400078e00ff */
[----:B------:R-:W-:-:S06]  /*8570*/  IMAD.X R9, R4, 0x1, R171, P2 ;  /* 0x0000000104097824 */ /* 0x000fcc00010e06ab */
[----:B------:R-:W-:Y:S01]  /*8580*/  @!P1 IMAD.MOV.U32 R14, RZ, RZ, R8 ;  /* 0x000000ffff0e9224 */ /* 0x000fe200078e0008 */
[C---:B------:R-:W-:Y:S01]  /*8590*/  @!P1 LEA R18, P3, R164.reuse, R8, 0x6 ;  /* 0x00000008a4129211 */ /* 0x040fe200078630ff */
[----:B------:R-:W-:Y:S01]  /*85a0*/  @!P1 IMAD.MOV.U32 R15, RZ, RZ, R9 ;  /* 0x000000ffff0f9224 */ /* 0x000fe200078e0009 */
[----:B------:R-:W-:Y:S01]  /*85b0*/  @P1 STS.128 [R175+0x6000], RZ ;  /* 0x006000ffaf001388 */ /* 0x000fe20000000c00 */
[----:B------:R-:W-:Y:S01]  /*85c0*/  @!P1 IMAD R6, R165, 0x60, RZ ;  /* 0x00000060a5069824 */ /* 0x000fe200078e02ff */
[C---:B------:R-:W-:Y:S01]  /*85d0*/  @!P1 LEA.HI.X R19, R164.reuse, R9, R165, 0x6, P3 ;  /* 0x00000009a4139211 */ /* 0x040fe200018f34a5 */
[----:B------:R-:W-:Y:S01]  /*85e0*/  @!P1 IMAD.WIDE.U32 R14, R164, 0x60, R14 ;  /* 0x00000060a40e9825 */ /* 0x000fe200078e000e */
[----:B------:R-:W-:Y:S01]  /*85f0*/  @!PT LDS RZ, [RZ] ;  /* 0x00000000fffff984 */ /* 0x000fe20000000800 */
[----:B------:R-:W-:Y:S01]  /*8600*/  @!PT LDS RZ, [RZ] ;  /* 0x00000000fffff984 */ /* 0x000fe20000000800 */
[----:B------:R-:W-:Y:S01]  /*8610*/  @!PT LDS RZ, [RZ] ;  /* 0x00000000fffff984 */ /* 0x000fe20000000800 */
[----:B------:R-:W-:Y:S03]  /*8620*/  @!P1 LDGSTS.E.BYPASS.LTC128B.128 [R175+0x6000], desc[UR4][R170.64] ;  /* 0x06000000aaaf9fae */ /* 0x000fe6000b981a04 */
[----:B------:R-:W-:Y:S01]  /*8630*/  @!P1 IMAD.MOV.U32 R12, RZ, RZ, R8 ;  /* 0x000000ffff0c9224 */ /* 0x000fe200078e0008 */
[----:B------:R-:W-:Y:S01]  /*8640*/  @P1 STS.128 [R175+0x6800], RZ ;  /* 0x006800ffaf001388 */ /* 0x000fe20000000c00 */
[----:B------:R-:W-:-:S02]  /*8650*/  @!P1 IMAD.MOV.U32 R13, RZ, RZ, R9 ;  /* 0x000000ffff0d9224 */ /* 0x000fc400078e0009 */
[----:B------:R-:W-:Y:S01]  /*8660*/  @!P1 IMAD.IADD R15, R6, 0x1, R15 ;  /* 0x00000001060f9824 */ /* 0x000fe200078e020f */
[CC--:B------:R-:W-:Y:S01]  /*8670*/  @!P1 LEA R6, P2, R164.reuse, R8.reuse, 0x5 ;  /* 0x00000008a4069211 */ /* 0x0c0fe200078428ff */
[C---:B------:R-:W-:Y:S01]  /*8680*/  @!P1 IMAD.WIDE.U32 R12, R164.reuse, 0xa0, R12 ;  /* 0x000000a0a40c9825 */ /* 0x040fe200078e000c */
[----:B------:R-:W-:Y:S01]  /*8690*/  @!PT LDS RZ, [RZ] ;  /* 0x00000000fffff984 */ /* 0x000fe20000000800 */
[----:B------:R-:W-:Y:S01]  /*86a0*/  @!PT LDS RZ, [RZ] ;  /* 0x00000000fffff984 */ /* 0x000fe20000000800 */
[----:B------:R-:W-:Y:S01]  /*86b0*/  @!PT LDS RZ, [RZ] ;  /* 0x00000000fffff984 */ /* 0x000fe20000000800 */
[----:B------:R-:W-:Y:S02]  /*86c0*/  @!P1 LDGSTS.E.BYPASS.LTC128B.128 [R175+0x6800], desc[UR4][R8.64] ;  /* 0x0680000008af9fae */ /* 0x000fe4000b981a04 */
[C---:B------:R-:W-:Y:S01]  /*86d0*/  @!P1 LEA.HI.X R7, R164.reuse, R9, R165, 0x5, P2 ;  /* 0x00000009a4079211 */ /* 0x040fe200010f2ca5 */
[----:B------:R-:W-:Y:S01]  /*86e0*/  @!P1 IMAD R5, R165, 0xa0, RZ ;  /* 0x000000a0a5059824 */ /* 0x000fe200078e02ff */
[----:B------:R-:W-:Y:S01]  /*86f0*/  @P1 STS.128 [R175+0x7000], RZ ;  /* 0x007000ffaf001388 */ /* 0x000fe20000000c00 */
[----:B------:R-:W-:Y:S01]  /*8700*/  @!P1 IMAD.MOV.U32 R16, RZ, RZ, R12 ;  /* 0x000000ffff109224 */ /* 0x000fe200078e000c */
[----:B------:R-:W-:Y:S01]  /*8710*/  @!P1 LEA R12, P2, R164, R8, 0x7 ;  /* 0x00000008a40c9211 */ /* 0x000fe200078438ff */
[----:B------:R-:W-:Y:S01]  /*8720*/  @!P1 IMAD.MOV.U32 R10, RZ, RZ, R8 ;  /* 0x000000ffff0a9224 */ /* 0x000fe200078e0008 */
[----:B------:R-:W-:Y:S01]  /*8730*/  @!PT LDS RZ, [RZ] ;  /* 0x00000000fffff984 */ /* 0x000fe20000000800 */
[----:B------:R-:W-:Y:S01]  /*8740*/  @!PT LDS RZ, [RZ] ;  /* 0x00000000fffff984 */ /* 0x000fe20000000800 */
[----:B------:R-:W-:Y:S01]  /*8750*/  @!PT LDS RZ, [RZ] ;  /* 0x00000000fffff984 */ /* 0x000fe20000000800 */
[----:B------:R1:W-:Y:S01]  /*8760*/  @!P1 LDGSTS.E.BYPASS.LTC128B.128 [R175+0x7000], desc[UR4][R6.64] ;  /* 0x0700000006af9fae */ /* 0x0003e2000b981a04 */
[----:B------:R-:W-:-:S02]  /*8770*/  @!P1 IMAD.MOV.U32 R11, RZ, RZ, R9 ;  /* 0x000000ffff0b9224 */ /* 0x000fc400078e0009 */
[----:B------:R-:W-:Y:S01]  /*8780*/  @!P1 IMAD.IADD R17, R5, 0x1, R13 ;  /* 0x0000000105119824 */ /* 0x000fe200078e020d */
        /* <DEDUP_REMOVED lines=34> */
[----:B------:R-:W5:Y:S04]  /*89b0*/  LDSM.16.M88.4 R48, [R160+0x3000] ;  /* 0x00300000a030783b */ /* 0x000f680000000200 */
[----:B------:R-:W5:Y:S04]  /*89c0*/  LDSM.16.M88.4 R40, [R160+0x3800] ;  /* 0x00380000a028783b */ /* 0x000f680000000200 */
[----:B------:R-:W5:Y:S04]  /*89d0*/  LDSM.16.M88.4 R28, [R160+0x4000] ;  /* 0x00400000a01c783b */ /* 0x000f680000000200 */
[----:B------:R-:W5:Y:S04]  /*89e0*/  LDSM.16.M88.4 R24, [R155+0x2000] ;  /* 0x002000009b18783b */ /* 0x000f680000000200 */
[----:B---3--:R-:W3:Y:S04]  /*89f0*/  LDSM.16.M88.4 R16, [R155+0x3000] ;  /* 0x003000009b10783b */ /* 0x008ee80000000200 */
[----:B----4-:R-:W4:Y:S01]  /*8a00*/  LDSM.16.M88.4 R8, [R155+0x3800] ;  /* 0x003800009b08783b */ /* 0x010f220000000200 */
[C---:B-1----:R-:W-:Y:S03]  /*8a10*/  HMMA.16816.F32 R60, R4.reuse, R56, RZ ;  /* 0x00000038043c723c */ /* 0x042fe600000018ff */
[----:B------:R-:W1:Y:S04]  /*8a20*/  LDSM.16.M88.4 R20, [R160+0x4800] ;  /* 0x00480000a014783b */ /* 0x000e680000000200 */
        /* <DEDUP_REMOVED lines=9> */
[C---:B-----5:R-:W-:Y:S08]  /*8ac0*/  HMMA.16816.F32 R52, R4.reuse, R48, RZ ;  /* 0x000000300434723c */ /* 0x060ff000000018ff */
[C---:B------:R-:W-:Y:S08]  /*8ad0*/  HMMA.16816.F32 R64, R4.reuse, R66, RZ ;  /* 0x000000420440723c */ /* 0x040ff000000018ff */
[C---:B------:R-:W-:Y:S08]  /*8ae0*/  HMMA.16816.F32 R48, R4.reuse, R50, RZ ;  /* 0x000000320430723c */ /* 0x040ff000000018ff */
[C---:B------:R-:W-:Y:S08]  /*8af0*/  HMMA.16816.F32 R44, R4.reuse, R40, RZ ;  /* 0x00000028042c723c */ /* 0x040ff000000018ff */
[C---:B------:R-:W-:Y:S08]  /*8b00*/  HMMA.16816.F32 R40, R4.reuse, R42, RZ ;  /* 0x0000002a0428723c */ /* 0x040ff000000018ff */
[C---:B------:R-:W-:Y:S08]  /*8b10*/  HMMA.16816.F32 R32, R4.reuse, R28, RZ ;  /* 0x0000001c0420723c */ /* 0x040ff000000018ff */
[----:B------:R-:W-:Y:S08]  /*8b20*/  HMMA.16816.F32 R28, R4, R30, RZ ;  /* 0x0000001e041c723c */ /* 0x000ff000000018ff */
[C---:B------:R-:W-:Y:S08]  /*8b30*/  HMMA.16816.F32 R104, R108.reuse, R24, R104 ;  /* 0x000000186c68723c */ /* 0x040ff00000001868 */
[C---:B------:R-:W-:Y:S08]  /*8b40*/  HMMA.16816.F32 R64, R108.reuse, R26, R64 ;  /* 0x0000001a6c40723c */ /* 0x040ff00000001840 */
[C---:B---3--:R-:W-:Y:S08]  /*8b50*/  HMMA.16816.F32 R52, R108.reuse, R16, R52 ;  /* 0x000000106c34723c */ /* 0x048ff00000001834 */
[C---:B------:R-:W-:Y:S08]  /*8b60*/  HMMA.16816.F32 R48, R108.reuse, R18, R48 ;  /* 0x000000126c30723c */ /* 0x040ff00000001830 */
[C---:B----4-:R-:W-:Y:S08]  /*8b70*/  HMMA.16816.F32 R44, R108.reuse, R8, R44 ;  /* 0x000000086c2c723c */ /* 0x050ff0000000182c */
[----:B------:R-:W-:Y:S08]  /*8b80*/  HMMA.16816.F32 R40, R108, R10, R40 ;  /* 0x0000000a6c28723c */ /* 0x000ff00000001828 */
[C---:B-1----:R-:W-:Y:S08]  /*8b90*/  HMMA.16816.F32 R24, R4.reuse, R20, RZ ;  /* 0x000000140418723c */ /* 0x042ff000000018ff */
[C---:B--2---:R-:W-:Y:S08]  /*8ba0*/  HMMA.16816.F32 R16, R4.reuse, R12, RZ ;  /* 0x0000000c0410723c */ /* 0x044ff000000018ff */
        /* <DEDUP_REMOVED lines=40> */
[----:B------:R-:W-:Y:S01]  /*8e30*/  HMMA.16816.F32 R64, R120, R118, R64 ;  /* 0x000000767840723c */ /* 0x000fe20000001840 */
[----:B------:R-:W2:Y:S07]  /*8e40*/  LDSM.16.M88.4 R116, [R153+0x3800] ;  /* 0x003800009974783b */ /* 0x000eae0000000200 */
[C---:B-1----:R-:W-:Y:S08]  /*8e50*/  HMMA.16816.F32 R8, R108.reuse, R112, R8 ;  /* 0x000000706c08723c */ /* 0x042ff00000001808 */
[----:B------:R-:W-:Y:S01]  /*8e60*/  HMMA.16816.F32 R4, R108, R114, R4 ;  /* 0x000000726c04723c */ /* 0x000fe20000001804 */
[----:B------:R-:W1:Y:S04]  /*8e70*/  LDSM.16.M88.4 R112, [R153+0x2800] ;  /* 0x002800009970783b */ /* 0x000e680000000200 */
[----:B------:R-:W3:Y:S03]  /*8e80*/  LDSM.16.M88.4 R108, [R153+0x3000] ;  /* 0x00300000996c783b */ /* 0x000ee60000000200 */
        /* <DEDUP_REMOVED lines=10> */
[C---:B------:R-:W-:Y:S08]  /*8f30*/  HMMA.16816.F32 R20, R120.reuse, R118, R20 ;  /* 0x000000767814723c */ /* 0x040ff00000001814 */
[----:B-1----:R-:W-:Y:S01]  /*8f40*/  HMMA.16816.F32 R32, R120, R112, R32 ;  /* 0x000000707820723c */ /* 0x002fe20000001820 */
[----:B------:R-:W-:-:S04]  /*8f50*/  IMAD.IADD R112, R38, 0x1, R37 ;  /* 0x0000000126707824 */ /* 0x000fc800078e0225 */
[----:B------:R-:W-:-:S03]  /*8f60*/  IMAD.IADD R112, R101, 0x1, R112 ;  /* 0x0000000165707824 */ /* 0x000fc600078e0270 */
[----:B------:R-:W-:Y:S01]  /*8f70*/  HMMA.16816.F32 R28, R120, R114, R28 ;  /* 0x00000072781c723c */ /* 0x000fe2000000181c */
[----:B------:R-:W-:-:S07]  /*8f80*/  VIADD R132, R112, 0x8 ;  /* 0x0000000870847836 */ /* 0x000fce0000000000 */
[----:B---3--:R-:W-:Y:S01]  /*8f90*/  HMMA.16816.F32 R16, R120, R108, R16 ;  /* 0x0000006c7810723c */ /* 0x008fe20000001810 */
[----:B------:R-:W-:-:S07]  /*8fa0*/  IMAD.IADD R108, R39, 0x1, R126 ;  /* 0x00000001276c7824 */ /* 0x000fce00078e027e */
[----:B------:R-:W-:Y:S01]  /*8fb0*/  HMMA.16816.F32 R12, R120, R110, R12 ;  /* 0x0000006e780c723c */ /* 0x000fe2000000180c */
[----:B------:R-:W-:-:S05]  /*8fc0*/  IMAD.IADD R111, R108, 0x1, R127 ;  /* 0x000000016c6f7824 */ /* 0x000fca00078e027f */
[C-C-:B------:R-:W-:Y:S02]  /*8fd0*/  IADD3 R101, PT, PT, R112.reuse, 0x80, -R111.reuse ;  /* 0x0000008070657810 */ /* 0x140fe40007ffe86f */
[C-C-:B------:R-:W-:Y:S02]  /*8fe0*/  IADD3 R109, PT, PT, R112.reuse, 0x70, -R111.reuse ;  /* 0x00000070706d7810 */ /* 0x140fe40007ffe86f */
[----:B------:R-:W-:Y:S02]  /*8ff0*/  IABS R101, R101 ;  /* 0x0000006500657213 */ /* 0x000fe40000000000 */
[----:B------:R-:W-:Y:S02]  /*9000*/  IADD3 R108, PT, PT, R112, 0x7f, -R111 ;  /* 0x0000007f706c7810 */ /* 0x000fe40007ffe86f */
[----:B------:R-:W-:Y:S02]  /*9010*/  I2FP.F32.S32 R101, R101 ;  /* 0x0000006500657245 */ /* 0x000fe40000201400 */
[----:B------:R-:W-:-:S02]  /*9020*/  IABS R109, R109 ;  /* 0x0000006d006d7213 */ /* 0x000fc40000000000 */
[----:B------:R-:W-:Y:S01]  /*9030*/  IABS R108, R108 ;  /* 0x0000006c006c7213 */ /* 0x000fe20000000000 */
[C---:B------:R-:W-:Y:S01]  /*9040*/  FFMA.FTZ R104, -R173.reuse, R101, R104 ;  /* 0x00000065ad687223 */ /* 0x040fe20000010168 */
[----:B------:R-:W-:Y:S02]  /*9050*/  IADD3 R101, PT, PT, R112, 0x78, -R111 ;  /* 0x0000007870657810 */ /* 0x000fe40007ffe86f */
[----:B------:R-:W-:Y:S02]  /*9060*/  I2FP.F32.S32 R109, R109 ;  /* 0x0000006d006d7245 */ /* 0x000fe40000201400 */
[----:B------:R-:W-:Y:S02]  /*9070*/  IABS R101, R101 ;  /* 0x0000006500657213 */ /* 0x000fe40000000000 */
[----:B------:R-:W-:Y:S01]  /*9080*/  I2FP.F32.S32 R108, R108 ;  /* 0x0000006c006c7245 */ /* 0x000fe20000201400 */
[----:B------:R-:W-:Y:S01]  /*9090*/  FFMA.FTZ R110, -R173, R109, R60 ;  /* 0x0000006dad6e7223 */ /* 0x000fe2000001013c */
[----:B------:R-:W-:-:S02]  /*90a0*/  I2FP.F32.S32 R101, R101 ;  /* 0x0000006500657245 */ /* 0x000fc40000201400 */
[C---:B------:R-:W-:Y:S01]  /*90b0*/  IADD3 R60, PT, PT, R112.reuse, 0x6f, -R111 ;  /* 0x0000006f703c7810 */ /* 0x040fe20007ffe86f */
[C---:B------:R-:W-:Y:S01]  /*90c0*/  FFMA.FTZ R105, -R173.reuse, R108, R105 ;  /* 0x0000006cad697223 */ /* 0x040fe20000010169 */
[C-C-:B------:R-:W-:Y:S01]  /*90d0*/  IADD3 R108, PT, PT, R112.reuse, 0x77, -R111.reuse ;  /* 0x00000077706c7810 */ /* 0x140fe20007ffe86f */
[----:B------:R-:W-:Y:S01]  /*90e0*/  FFMA.FTZ R101, -R173, R101, R64 ;  /* 0x00000065ad657223 */ /* 0x000fe20000010140 */
[----:B------:R-:W-:Y:S02]  /*90f0*/  IADD3 R64, PT, PT, R112, 0x67, -R111 ;  /* 0x0000006770407810 */ /* 0x000fe40007ffe86f */
[----:B------:R-:W-:Y:S02]  /*9100*/  IABS R60, R60 ;  /* 0x0000003c003c7213 */ /* 0x000fe40000000000 */
[----:B------:R-:W-:Y:S02]  /*9110*/  IABS R64, R64 ;  /* 0x0000004000407213 */ /* 0x000fe40000000000 */
[----:B------:R-:W-:-:S02]  /*9120*/  IABS R108, R108 ;  /* 0x0000006c006c7213 */ /* 0x000fc40000000000 */
[----:B------:R-:W-:Y:S02]  /*9130*/  I2FP.F32.S32 R60, R60 ;  /* 0x0000003c003c7245 */ /* 0x000fe40000201400 */
[----:B------:R-:W-:Y:S02]  /*9140*/  I2FP.F32.S32 R64, R64 ;  /* 0x0000004000407245 */ /* 0x000fe40000201400 */
[----:B------:R-:W-:Y:S01]  /*9150*/  I2FP.F32.S32 R108, R108 ;  /* 0x0000006c006c7245 */ /* 0x000fe20000201400 */
[C---:B------:R-:W-:Y:S01]  /*9160*/  FFMA.FTZ R109, -R173.reuse, R60, R61 ;  /* 0x0000003cad6d7223 */ /* 0x040fe2000001013d */
[C---:B------:R-:W-:Y:S01]  /*9170*/  IADD3 R60, PT, PT, R112.reuse, 0x5f, -R111 ;  /* 0x0000005f703c7810 */ /* 0x040fe20007ffe86f */
[C---:B------:R-:W-:Y:S01]  /*9180*/  FFMA.FTZ R64, -R173.reuse, R64, R57 ;  /* 0x00000040ad407223 */ /* 0x040fe20000010139 */
[C---:B------:R-:W-:Y:S01]  /*9190*/  IADD3 R57, PT, PT, R112.reuse, 0x58, -R111 ;  /* 0x0000005870397810 */ /* 0x040fe20007ffe86f */
[----:B------:R-:W-:Y:S01]  /*91a0*/  FFMA.FTZ R108, -R173, R108, R65 ;  /* 0x0000006cad6c7223 */ /* 0x000fe20000010141 */
[----:B------:R-:W-:-:S02]  /*91b0*/  IADD3 R65, PT, PT, R112, 0x68, -R111 ;  /* 0x0000006870417810 */ /* 0x000fc40007ffe86f */
[----:B------:R-:W-:Y:S02]  /*91c0*/  IABS R60, R60 ;  /* 0x0000003c003c7213 */ /* 0x000fe40000000000 */
[----:B------:R-:W-:Y:S02]  /*91d0*/  IABS R57, R57 ;  /* 0x0000003900397213 */ /* 0x000fe40000000000 */
[----:B------:R-:W-:Y:S02]  /*91e0*/  IABS R65, R65 ;  /* 0x0000004100417213 */ /* 0x000fe40000000000 */
[----:B------:R-:W-:Y:S02]  /*91f0*/  I2FP.F32.S32 R60, R60 ;  /* 0x0000003c003c7245 */ /* 0x000fe40000201400 */
[----:B------:R-:W-:Y:S02]  /*9200*/  I2FP.F32.S32 R57, R57 ;  /* 0x0000003900397245 */ /* 0x000fe40000201400 */
[----:B------:R-:W-:Y:S01]  /*9210*/  I2FP.F32.S32 R65, R65 ;  /* 0x0000004100417245 */ /* 0x000fe20000201400 */
[C---:B------:R-:W-:Y:S01]  /*9220*/  FFMA.FTZ R60, -R173.reuse, R60, R53 ;  /* 0x0000003cad3c7223 */ /* 0x040fe20000010135 */
[C-C-:B------:R-:W-:Y:S01]  /*9230*/  IADD3 R53, PT, PT, R112.reuse, 0x50, -R111.reuse ;  /* 0x0000005070357810 */ /* 0x140fe20007ffe86f */
[C---:B------:R-:W-:Y:S01]  /*9240*/  FFMA.FTZ R57, -R173.reuse, R57, R48 ;  /* 0x00000039ad397223 */ /* 0x040fe20000010130 */
[C-C-:B------:R-:W-:Y:S01]  /*9250*/  IADD3 R48, PT, PT, R112.reuse, 0x4f, -R111.reuse ;  /* 0x0000004f70307810 */ /* 0x140fe20007ffe86f */
        /* <DEDUP_REMOVED lines=21> */
[----:B------:R-:W-:Y:S01]  /*93b0*/  IADD3 R40, PT, PT, R112, 0x3f, -R111 ;  /* 0x0000003f70287810 */ /* 0x000fe20007ffe86f */
[C---:B------:R-:W-:Y:S01]  /*93c0*/  FFMA.FTZ R44, -R173.reuse, R44, R41 ;  /* 0x0000002cad2c7223 */ /* 0x040fe20000010129 */
[--C-:B------:R-:W-:Y:S01]  /*93d0*/  IADD3 R118, PT, PT, R132, 0x6f, -R111.reuse ;  /* 0x0000006f84767810 */ /* 0x100fe20007ffe86f */
[----:B------:R-:W-:Y:S01]  /*93e0*/  FFMA.FTZ R41, -R173, R49, R32 ;  /* 0x00000031ad297223 */ /* 0x000fe20000010120 */
[----:B------:R-:W-:-:S02]  /*93f0*/  IADD3 R49, PT, PT, R112, 0x38, -R111 ;  /* 0x0000003870317810 */ /* 0x000fc40007ffe86f */
[----:B------:R-:W-:Y:S02]  /*9400*/  IABS R40, R40 ;  /* 0x0000002800287213 */ /* 0x000fe40000000000 */
[----:B------:R-:W-:Y:S02]  /*9410*/  IABS R49, R49 ;  /* 0x0000003100317213 */ /* 0x000fe40000000000 */
[----:B------:R-:W-:Y:S02]  /*9420*/  I2FP.F32.S32 R40, R40 ;  /* 0x0000002800287245 */ /* 0x000fe40000201400 */
[----:B------:R-:W-:Y:S02]  /*9430*/  I2FP.F32.S32 R49, R49 ;  /* 0x0000003100317245 */ /* 0x000fe40000201400 */
[C---:B------:R-:W-:Y:S01]  /*9440*/  IADD3 R32, PT, PT, R112.reuse, 0x37, -R111 ;  /* 0x0000003770207810 */ /* 0x040fe20007ffe86f */
[C---:B------:R-:W-:Y:S01]  /*9450*/  FFMA.FTZ R40, -R173.reuse, R40, R33 ;  /* 0x00000028ad287223 */ /* 0x040fe20000010121 */
[----:B------:R-:W-:Y:S01]  /*9460*/  IABS R118, R118 ;  /* 0x0000007600767213 */ /* 0x000fe20000000000 */
[----:B------:R-:W-:Y:S01]  /*9470*/  FFMA.FTZ R33, -R173, R49, R28 ;  /* 0x00000031ad217223 */ /* 0x000fe2000001011c */
[----:B------:R-:W-:-:S02]  /*9480*/  IADD3 R28, PT, PT, R112, 0x2f, -R111 ;  /* 0x0000002f701c7810 */ /* 0x000fc40007ffe86f */
[C---:B------:R-:W-:Y:S02]  /*9490*/  IADD3 R49, PT, PT, R112.reuse, 0x28, -R111 ;  /* 0x0000002870317810 */ /* 0x040fe40007ffe86f */
        /* <DEDUP_REMOVED lines=8> */
[----:B------:R-:W-:-:S02]  /*9520*/  IADD3 R20, PT, PT, R112, 0x1f, -R111 ;  /* 0x0000001f70147810 */ /* 0x000fc40007ffe86f */
[----:B------:R-:W-:Y:S01]  /*9530*/  I2FP.F32.S32 R32, R32 ;  /* 0x0000002000207245 */ /* 0x000fe20000201400 */
[C---:B------:R-:W-:Y:S01]  /*9540*/  FFMA.FTZ R118, -R173.reuse, R118, R63 ;  /* 0x00000076ad767223 */ /* 0x040fe2000001013f */
[----:B------:R-:W-:Y:S02]  /*9550*/  IABS R20, R20 ;  /* 0x0000001400147213 */ /* 0x000fe40000000000 */
[C---:B------:R-:W-:Y:S01]  /*9560*/  IADD3 R49, PT, PT, R112.reuse, 0x20, -R111 ;  /* 0x0000002070317810 */ /* 0x040fe20007ffe86f */
[C---:B------:R-:W-:Y:S01]  /*9570*/  FFMA.FTZ R32, -R173.reuse, R32, R29 ;  /* 0x00000020ad207223 */ /* 0x040fe2000001011d */
[----:B------:R-:W-:Y:S02]  /*9580*/  I2FP.F32.S32 R20, R20 ;  /* 0x0000001400147245 */ /* 0x000fe40000201400 */
[C---:B------:R-:W-:Y:S02]  /*9590*/  IADD3 R29, PT, PT, R112.reuse, 0x30, -R111 ;  /* 0x00000030701d7810 */ /* 0x040fe40007ffe86f */
[----:B------:R-:W-:Y:S01]  /*95a0*/  IABS R49, R49 ;  /* 0x0000003100317213 */ /* 0x000fe20000000000 */
[----:B------:R-:W-:Y:S01]  /*95b0*/  FFMA.FTZ R20, -R173, R20, R17 ;  /* 0x00000014ad147223 */ /* 0x000fe20000010111 */
[----:B------:R-:W-:-:S02]  /*95c0*/  IADD3 R17, PT, PT, R112, 0x18, -R111 ;  /* 0x0000001870117810 */ /* 0x000fc40007ffe86f */
[----:B------:R-:W-:Y:S02]  /*95d0*/  IABS R29, R29 ;  /* 0x0000001d001d7213 */ /* 0x000fe40000000000 */
[----:B------:R-:W-:Y:S02]  /*95e0*/  IABS R17, R17 ;  /* 0x0000001100117213 */ /* 0x000fe40000000000 */
[----:B------:R-:W-:Y:S02]  /*95f0*/  I2FP.F32.S32 R29, R29 ;  /* 0x0000001d001d7245 */ /* 0x000fe40000201400 */
[----:B------:R-:W-:Y:S02]  /*9600*/  I2FP.F32.S32 R17, R17 ;  /* 0x0000001100117245 */ /* 0x000fe40000201400 */
[----:B------:R-:W-:Y:S01]  /*9610*/  I2FP.F32.S32 R49, R49 ;  /* 0x0000003100317245 */ /* 0x000fe20000201400 */
        /* <DEDUP_REMOVED lines=10> */
[C---:B------:R-:W-:Y:S01]  /*96c0*/  FFMA.FTZ R21, -R173.reuse, R49, R16 ;  /* 0x00000031ad157223 */ /* 0x040fe20000010110 */
[----:B------:R-:W-:Y:S01]  /*96d0*/  FFMA.FTZ R129, -R173, R12, R107 ;  /* 0x0000000cad817223 */ /* 0x000fe2000001016b */
[----:B------:R-:W-:-:S02]  /*96e0*/  IADD3 R12, PT, PT, R132, 0x57, -R111 ;  /* 0x00000057840c7810 */ /* 0x000fc40007ffe86f */
[----:B------:R-:W-:Y:S02]  /*96f0*/  IADD3 R16, PT, PT, R112, 0x17, -R111 ;  /* 0x0000001770107810 */ /* 0x000fe40007ffe86f */
[----:B------:R-:W-:Y:S02]  /*9700*/  IABS R12, R12 ;  /* 0x0000000c000c7213 */ /* 0x000fe40000000000 */
[----:B------:R-:W-:Y:S02]  /*9710*/  IABS R16, R16 ;  /* 0x0000001000107213 */ /* 0x000fe40000000000 */
[----:B------:R-:W-:Y:S02]  /*9720*/  I2FP.F32.S32 R12, R12 ;  /* 0x0000000c000c7245 */ /* 0x000fe40000201400 */
[----:B------:R-:W-:Y:S02]  /*9730*/  I2FP.F32.S32 R16, R16 ;  /* 0x0000001000107245 */ /* 0x000fe40000201400 */
[----:B------:R-:W-:Y:S01]  /*9740*/  IABS R116, R116 ;  /* 0x0000007400747213 */ /* 0x000fe20000000000 */
[C---:B------:R-:W-:Y:S01]  /*9750*/  FFMA.FTZ R107, -R173.reuse, R12, R51 ;  /* 0x0000000cad6b7223 */ /* 0x040fe20000010133 */
[C---:B------:R-:W-:Y:S01]  /*9760*/  IADD3 R12, PT, PT, R132.reuse, 0x47, -R111 ;  /* 0x00000047840c7810 */ /* 0x040fe20007ffe86f */
        /* <DEDUP_REMOVED lines=10> */
[----:B------:R-:W-:Y:S01]  /*9810*/  IADD3 R49, PT, PT, R132, 0x80, -R111 ;  /* 0x0000008084317810 */ /* 0x000fe20007ffe86f */
[----:B------:R-:W-:Y:S01]  /*9820*/  FFMA.FTZ R128, -R173, R13, R66 ;  /* 0x0000000dad807223 */ /* 0x000fe20000010142 */
[----:B------:R-:W-:-:S02]  /*9830*/  IABS R12, R12 ;  /* 0x0000000c000c7213 */ /* 0x000fc40000000000 */
[C-C-:B------:R-:W-:Y:S02]  /*9840*/  IADD3 R114, PT, PT, R132.reuse, 0x5f, -R111.reuse ;  /* 0x0000005f84727810 */ /* 0x140fe40007ffe86f */
[----:B------:R-:W-:Y:S02]  /*9850*/  I2FP.F32.S32 R12, R12 ;  /* 0x0000000c000c7245 */ /* 0x000fe40000201400 */
[C-C-:B------:R-:W-:Y:S02]  /*9860*/  IADD3 R113, PT, PT, R132.reuse, 0x58, -R111.reuse ;  /* 0x0000005884717810 */ /* 0x140fe40007ffe86f */
[C---:B------:R-:W-:Y:S01]  /*9870*/  IADD3 R13, PT, PT, R132.reuse, 0x50, -R111 ;  /* 0x00000050840d7810 */ /* 0x040fe20007ffe86f */
[----:B------:R-:W-:Y:S01]  /*9880*/  FFMA.FTZ R59, -R173, R12, R35 ;  /* 0x0000000cad3b7223 */ /* 0x000fe20000010123 */
[----:B------:R-:W-:Y:S02]  /*9890*/  IADD3 R12, PT, PT, R132, 0x37, -R111 ;  /* 0x00000037840c7810 */ /* 0x000fe40007ffe86f */
[----:B------:R-:W-:-:S02]  /*98a0*/  IABS R49, R49 ;  /* 0x0000003100317213 */ /* 0x000fc40000000000 */
[----:B------:R-:W-:Y:S02]  /*98b0*/  IABS R114, R114 ;  /* 0x0000007200727213 */ /* 0x000fe40000000000 */
[----:B------:R-:W-:Y:S02]  /*98c0*/  IABS R113, R113 ;  /* 0x0000007100717213 */ /* 0x000fe40000000000 */
[----:B------:R-:W-:Y:S02]  /*98d0*/  IABS R13, R13 ;  /* 0x0000000d000d7213 */ /* 0x000fe40000000000 */
[----:B------:R-:W-:Y:S02]  /*98e0*/  IABS R12, R12 ;  /* 0x0000000c000c7213 */ /* 0x000fe40000000000 */
[----:B------:R-:W-:Y:S02]  /*98f0*/  I2FP.F32.S32 R49, R49 ;  /* 0x0000003100317245 */ /* 0x000fe40000201400 */
[----:B------:R-:W-:-:S02]  /*9900*/  I2FP.F32.S32 R114, R114 ;  /* 0x0000007200727245 */ /* 0x000fc40000201400 */
[----:B------:R-:W-:Y:S01]  /*9910*/  I2FP.F32.S32 R113, R113 ;  /* 0x0000007100717245 */ /* 0x000fe20000201400 */
[C---:B------:R-:W-:Y:S01]  /*9920*/  FFMA.FTZ R130, -R173.reuse, R49, R106 ;  /* 0x00000031ad827223 */ /* 0x040fe2000001016a */
[----:B------:R-:W-:Y:S01]  /*9930*/  I2FP.F32.S32 R13, R13 ;  /* 0x0000000d000d7245 */ /* 0x000fe20000201400 */
[C---:B------:R-:W-:Y:S01]  /*9940*/  FFMA.FTZ R114, -R173.reuse, R114, R55 ;  /* 0x00000072ad727223 */ /* 0x040fe20000010137 */
[----:B------:R-:W-:Y:S01]  /*9950*/  I2FP.F32.S32 R12, R12 ;  /* 0x0000000c000c7245 */ /* 0x000fe20000201400 */
[C---:B------:R-:W-:Y:S01]  /*9960*/  FFMA.FTZ R113, -R173.reuse, R113, R50 ;  /* 0x00000071ad717223 */ /* 0x040fe20000010132 */
[C-C-:B------:R-:W-:Y:S01]  /*9970*/  IADD3 R50, PT, PT, R132.reuse, 0x2f, -R111.reuse ;  /* 0x0000002f84327810 */ /* 0x140fe20007ffe86f */
        /* <DEDUP_REMOVED lines=16> */
[----:B------:R-:W-:Y:S02]  /*9a80*/  IADD3 R12, PT, PT, R132, 0x17, -R111 ;  /* 0x00000017840c7810 */ /* 0x000fe40007ffe86f */
        /* <DEDUP_REMOVED lines=10> */
[--C-:B------:R-:W-:Y:S01]  /*9b30*/  IADD3 R61, PT, PT, R112, 0x60, -R111.reuse ;  /* 0x00000060703d7810 */ /* 0x100fe20007ffe86f */
[C---:B------:R-:W-:Y:S01]  /*9b40*/  FFMA.FTZ R27, -R173.reuse, R27, R14 ;  /* 0x0000001bad1b7223 */ /* 0x040fe2000001010e */
[C---:B------:R-:W-:Y:S01]  /*9b50*/  IADD3 R119, PT, PT, R132.reuse, 0x70, -R111 ;  /* 0x0000007084777810 */ /* 0x040fe20007ffe86f */
[----:B------:R-:W-:Y:S01]  /*9b60*/  FFMA.FTZ R23, -R173, R12, R15 ;  /* 0x0000000cad177223 */ /* 0x000fe2000001010f */
[----:B------:R-:W-:Y:S01]  /*9b70*/  IABS R61, R61 ;  /* 0x0000003d003d7213 */ /* 0x000fe20000000000 */
[----:B------:R-:W1:Y:S01]  /*9b80*/  LDSM.16.M88.4 R12, [R153+0x5800] ;  /* 0x00580000990c783b */ /* 0x000e620000000200 */
[----:B------:R-:W-:Y:S01]  /*9b90*/  IADD3 R46, PT, PT, R132, 0x4f, -R111 ;  /* 0x0000004f842e7810 */ /* 0x000fe20007ffe86f */
[----:B------:R-:W-:-:S04]  /*9ba0*/  DEPBAR.LE SB0, 0x0 ;  /* 0x000080000000791a */ /* 0x000fc80000000000 */
[----:B------:R-:W-:Y:S02]  /*9bb0*/  I2FP.F32.S32 R61, R61 ;  /* 0x0000003d003d7245 */ /* 0x000fe40000201400 */
[----:B------:R-:W-:Y:S02]  /*9bc0*/  IABS R119, R119 ;  /* 0x0000007700777213 */ /* 0x000fe40000000000 */
[----:B------:R-:W-:Y:S01]  /*9bd0*/  IABS R46, R46 ;  /* 0x0000002e002e7213 */ /* 0x000fe20000000000 */
[----:B------:R-:W-:Y:S01]  /*9be0*/  FFMA.FTZ R61, -R173, R61, R52 ;  /* 0x0000003dad3d7223 */ /* 0x000fe20000010134 */
[C-C-:B------:R-:W-:Y:S02]  /*9bf0*/  IADD3 R52, PT, PT, R132.reuse, 0x77, -R111.reuse ;  /* 0x0000007784347810 */ /* 0x140fe40007ffe86f */
[----:B------:R-:W-:Y:S02]  /*9c00*/  IADD3 R35, PT, PT, R132, 0x20, -R111 ;  /* 0x0000002084237810 */ /* 0x000fe40007ffe86f */
[----:B------:R-:W-:-:S02]  /*9c10*/  IABS R52, R52 ;  /* 0x0000003400347213 */ /* 0x000fc40000000000 */
[----:B------:R-:W-:Y:S02]  /*9c20*/  I2FP.F32.S32 R119, R119 ;  /* 0x0000007700777245 */ /* 0x000fe40000201400 */
[----:B------:R-:W-:Y:S02]  /*9c30*/  I2FP.F32.S32 R52, R52 ;  /* 0x0000003400347245 */ /* 0x000fe40000201400 */
[----:B------:R-:W-:Y:S01]  /*9c40*/  I2FP.F32.S32 R46, R46 ;  /* 0x0000002e002e7245 */ /* 0x000fe20000201400 */
[C---:B------:R-:W-:Y:S01]  /*9c50*/  FFMA.FTZ R119, -R173.reuse, R119, R62 ;  /* 0x00000077ad777223 */ /* 0x040fe2000001013e */
[----:B------:R-:W-:Y:S01]  /*9c60*/  IABS R35, R35 ;  /* 0x0000002300237213 */ /* 0x000fe20000000000 */
[C---:B------:R-:W-:Y:S01]  /*9c70*/  FFMA.FTZ R52, -R173.reuse, R52, R67 ;  /* 0x00000034ad347223 */ /* 0x040fe20000010143 */
[C---:B------:R-:W-:Y:S01]  /*9c80*/  IADD3 R62, PT, PT, R132.reuse, 0x40, -R111 ;  /* 0x00000040843e7810 */ /* 0x040fe20007ffe86f */
[----:B------:R-:W-:Y:S01]  /*9c90*/  FFMA.FTZ R67, -R173, R46, R47 ;  /* 0x0000002ead437223 */ /* 0x000fe2000001012f */
[----:B------:R-:W-:-:S02]  /*9ca0*/  IADD3 R51, PT, PT, R132, 0x30, -R111 ;  /* 0x0000003084337810 */ /* 0x000fc40007ffe86f */
[C-C-:B------:R-:W-:Y:S02]  /*9cb0*/  IADD3 R47, PT, PT, R132.reuse, 0x28, -R111.reuse ;  /* 0x00000028842f7810 */ /* 0x140fe40007ffe86f */
[----:B------:R-:W-:Y:S02]  /*9cc0*/  I2FP.F32.S32 R35, R35 ;  /* 0x0000002300237245 */ /* 0x000fe40000201400 */
[----:B------:R-:W-:Y:S02]  /*9cd0*/  IABS R62, R62 ;  /* 0x0000003e003e7213 */ /* 0x000fe40000000000 */
[----:B------:R-:W-:Y:S01]  /*9ce0*/  IABS R51, R51 ;  /* 0x0000003300337213 */ /* 0x000fe20000000000 */
[----:B------:R-:W-:Y:S01]  /*9cf0*/  FFMA.FTZ R35, -R173, R35, R18 ;  /* 0x00000023ad237223 */ /* 0x000fe20000010112 */
[----:B------:R-:W-:Y:S02]  /*9d00*/  IABS R47, R47 ;  /* 0x0000002f002f7213 */ /* 0x000fe40000000000 */
[----:B------:R-:W-:Y:S01]  /*9d10*/  IADD3 R18, PT, PT, R132, 0x1f, -R111 ;  /* 0x0000001f84127810 */ /* 0x000fe20007ffe86f */
[----:B-1----:R-:W-:Y:S01]  /*9d20*/  HMMA.16816.F32 R4, R120, R14, R4 ;  /* 0x0000000e7804723c */ /* 0x002fe20000001804 */
[----:B------:R-:W-:-:S02]  /*9d30*/  I2FP.F32.S32 R62, R62 ;  /* 0x0000003e003e7245 */ /* 0x000fc40000201400 */
[----:B------:R-:W-:Y:S02]  /*9d40*/  I2FP.F32.S32 R51, R51 ;  /* 0x0000003300337245 */ /* 0x000fe40000201400 */
[----:B------:R-:W-:Y:S01]  /*9d50*/  I2FP.F32.S32 R47, R47 ;  /* 0x0000002f002f7245 */ /* 0x000fe20000201400 */
[C---:B------:R-:W-:Y:S01]  /*9d60*/  FFMA.FTZ R62, -R173.reuse, R62, R34 ;  /* 0x0000003ead3e7223 */ /* 0x040fe20000010122 */
[----:B------:R-:W-:Y:S01]  /*9d70*/  IABS R18, R18 ;  /* 0x0000001200127213 */ /* 0x000fe20000000000 */
[C---:B------:R-:W-:Y:S01]  /*9d80*/  FFMA.FTZ R51, -R173.reuse, R51, R26 ;  /* 0x00000033ad337223 */ /* 0x040fe2000001011a */
[C-C-:B------:R-:W-:Y:S01]  /*9d90*/  IADD3 R34, PT, PT, R112.reuse, 0x10, -R111.reuse ;  /* 0x0000001070227810 */ /* 0x140fe20007ffe86f */
[C---:B------:R-:W-:Y:S01]  /*9da0*/  FFMA.FTZ R47, -R173.reuse, R47, R22 ;  /* 0x0000002fad2f7223 */ /* 0x040fe20000010116 */
[----:B------:R-:W-:Y:S01]  /*9db0*/  I2FP.F32.S32 R18, R18 ;  /* 0x0000001200127245 */ /* 0x000fe20000201400 */
[----:B------:R-:W-:Y:S01]  /*9dc0*/  HMMA.16816.F32 R8, R120, R12, R8 ;  /* 0x0000000c7808723c */ /* 0x000fe20000001808 */
[--C-:B------:R-:W-:Y:S01]  /*9dd0*/  IADD3 R26, PT, PT, R112, 0xf, -R111.reuse ;  /* 0x0000000f701a7810 */ /* 0x100fe20007ffe86f */
[----:B------:R-:W-:Y:S01]  /*9de0*/  VIADD R13, R100, 0xffffff90 ;  /* 0xffffff90640d7836 */ /* 0x000fe20000000000 */
[C---:B------:R-:W-:Y:S01]  /*9df0*/  IADD3 R22, PT, PT, R112.reuse, 0x8, -R111 ;  /* 0x0000000870167810 */ /* 0x040fe20007ffe86f */
[----:B------:R-:W-:Y:S01]  /*9e00*/  FFMA.FTZ R31, -R173, R18, R19 ;  /* 0x00000012ad1f7223 */ /* 0x000fe20000010113 */
[----:B------:R-:W-:-:S02]  /*9e10*/  IADD3 R112, PT, PT, R112, 0x7, -R111 ;  /* 0x0000000770707810 */ /* 0x000fc40007ffe86f */
[C-C-:B------:R-:W-:Y:S02]  /*9e20*/  IADD3 R115, PT, PT, R132.reuse, 0x60, -R111.reuse ;  /* 0x0000006084737810 */ /* 0x140fe40007ffe86f */
[----:B------:R-:W-:Y:S02]  /*9e30*/  IABS R112, R112 ;  /* 0x0000007000707213 */ /* 0x000fe40000000000 */
[C-C-:B------:R-:W-:Y:S02]  /*9e40*/  IADD3 R30, PT, PT, R132.reuse, 0x10, -R111.reuse ;  /* 0x00000010841e7810 */ /* 0x140fe40007ffe86f */
[C-C-:B------:R-:W-:Y:S02]  /*9e50*/  IADD3 R19, PT, PT, R132.reuse, 0xf, -R111.reuse ;  /* 0x0000000f84137810 */ /* 0x140fe40007ffe86f */
[C-C-:B------:R-:W-:Y:S02]  /*9e60*/  IADD3 R18, PT, PT, R132.reuse, 0x8, -R111.reuse ;  /* 0x0000000884127810 */ /* 0x140fe40007ffe86f */
[----:B------:R-:W-:-:S02]  /*9e70*/  IADD3 R111, PT, PT, R132, 0x7, -R111 ;  /* 0x00000007846f7810 */ /* 0x000fc40007ffe86f */
[----:B------:R-:W-:Y:S02]  /*9e80*/  I2FP.F32.S32 R12, R112 ;  /* 0x00000070000c7245 */ /* 0x000fe40000201400 */
[----:B------:R-:W-:Y:S02]  /*9e90*/  IABS R111, R111 ;  /* 0x0000006f006f7213 */ /* 0x000fe40000000000 */
[----:B------:R-:W-:Y:S01]  /*9ea0*/  IABS R115, R115 ;  /* 0x0000007300737213 */ /* 0x000fe20000000000 */
[C---:B------:R-:W-:Y:S01]  /*9eb0*/  FFMA.FTZ R5, -R173.reuse, R12, R5 ;  /* 0x0000000cad057223 */ /* 0x040fe20000010105 */
[----:B------:R-:W-:Y:S01]  /*9ec0*/  VIADD R12, R100, 0xfffffff9 ;  /* 0xfffffff9640c7836 */ /* 0x000fe20000000000 */
[----:B------:R-:W-:Y:S02]  /*9ed0*/  I2FP.F32.S32 R46, R111 ;  /* 0x0000006f002e7245 */ /* 0x000fe40000201400 */
[----:B------:R-:W-:Y:S02]  /*9ee0*/  I2FP.F32.S32 R115, R115 ;  /* 0x0000007300737245 */ /* 0x000fe40000201400 */
[----:B------:R-:W-:Y:S01]  /*9ef0*/  ISETP.GE.AND P2, PT, R12, R185, PT ;  /* 0x000000b90c00720c */ /* 0x000fe20003f46270 */
[C---:B------:R-:W-:Y:S01]  /*9f00*/  FFMA.FTZ R46, -R173.reuse, R46, R7 ;  /* 0x0000002ead2e7223 */ /* 0x040fe20000010107 */
[----:B------:R-:W-:Y:S01]  /*9f10*/  VIADD R7, R100, 0xffffff80 ;  /* 0xffffff8064077836 */ /* 0x000fe20000000000 */
[C---:B------:R-:W-:Y:S01]  /*9f20*/  ISETP.GE.AND P5, PT, R12.reuse, R184, PT ;  /* 0x000000b80c00720c */ /* 0x040fe20003fa6270 */
[----:B------:R-:W-:Y:S01]  /*9f30*/  FFMA.FTZ R115, -R173, R115, R54 ;  /* 0x00000073ad737223 */ /* 0x000fe20000010136 */
[----:B------:R-:W-:-:S02]  /*9f40*/  ISETP.GE.AND P3, PT, R12, R183, PT ;  /* 0x000000b70c00720c */ /* 0x000fc40003f66270 */
[----:B------:R-:W-:Y:S02]  /*9f50*/  FSEL R5, R5, -INF , P2 ;  /* 0xff80000005057808 */ /* 0x000fe40001000000 */
[----:B------:R-:W-:Y:S02]  /*9f60*/  ISETP.GE.AND P2, PT, R7, R185, PT ;  /* 0x000000b90700720c */ /* 0x000fe40003f46270 */
[----:B------:R-:W-:Y:S02]  /*9f70*/  FSEL R49, R5, -INF , !P5 ;  /* 0xff80000005317808 */ /* 0x000fe40006800000 */
[----:B------:R-:W-:Y:S02]  /*9f80*/  FSEL R46, R46, -INF , P3 ;  /* 0xff8000002e2e7808 */ /* 0x000fe40001800000 */
[C---:B------:R-:W-:Y:S02]  /*9f90*/  ISETP.GE.AND P6, PT, R7.reuse, R184, PT ;  /* 0x000000b80700720c */ /* 0x040fe40003fc6270 */
[----:B------:R-:W-:-:S02]  /*9fa0*/  ISETP.GE.AND P5, PT, R7, R182, PT ;  /* 0x000000b60700720c */ /* 0x000fc40003fa6270 */
[----:B------:R-:W-:Y:S01]  /*9fb0*/  ISETP.GE.AND P3, PT, R7, R183, PT ;  /* 0x000000b70700720c */ /* 0x000fe20003f66270 */
[----:B------:R-:W-:Y:S01]  /*9fc0*/  VIADD R7, R100, 0xffffff81 ;  /* 0xffffff8164077836 */ /* 0x000fe20000000000 */
        /* <DEDUP_REMOVED lines=15> */
[C---:B------:R-:W-:Y:S02]  /*a0c0*/  ISETP.GE.AND P5, PT, R7.reuse, R184, PT ;  /* 0x000000b80700720c */ /* 0x040fe40003fa6270 */
[----:B------:R-:W-:Y:S02]  /*a0d0*/  ISETP.GE.AND P3, PT, R7, R183, PT ;  /* 0x000000b70700720c */ /* 0x000fe40003f66270 */
[----:B------:R-:W-:Y:S02]  /*a0e0*/  FSEL R14, R101, -INF , P2 ;  /* 0xff800000650e7808 */ /* 0x000fe40001000000 */
[----:B------:R-:W-:-:S02]  /*a0f0*/  FSEL R42, R42, -INF , !P4 ;  /* 0xff8000002a2a7808 */ /* 0x000fc40006000000 */
[----:B------:R-:W-:Y:S02]  /*a100*/  ISETP.GE.AND P2, PT, R12, R185, PT ;  /* 0x000000b90c00720c */ /* 0x000fe40003f46270 */
[----:B------:R-:W-:Y:S02]  /*a110*/  ISETP.GE.AND P4, PT, R7, R182, PT ;  /* 0x000000b60700720c */ /* 0x000fe40003f86270 */
[----:B------:R-:W-:Y:S02]  /*a120*/  FSEL R7, R129, -INF , !P6 ;  /* 0xff80000081077808 */ /* 0x000fe40007000000 */
[----:B------:R-:W-:Y:S02]  /*a130*/  FSEL R14, R14, -INF , !P5 ;  /* 0xff8000000e0e7808 */ /* 0x000fe40006800000 */
[----:B------:R-:W-:Y:S02]  /*a140*/  FSEL R128, R128, -INF , P3 ;  /* 0xff80000080807808 */ /* 0x000fe40001800000 */
[----:B------:R-:W-:-:S02]  /*a150*/  ISETP.GE.AND P6, PT, R12, R184, PT ;  /* 0x000000b80c00720c */ /* 0x000fc40003fc6270 */
[C---:B------:R-:W-:Y:S02]  /*a160*/  ISETP.GE.AND P5, PT, R12.reuse, R182, PT ;  /* 0x000000b60c00720c */ /* 0x040fe40003fa6270 */
        /* <DEDUP_REMOVED lines=13> */
[----:B------:R-:W-:Y:S02]  /*a240*/  FSEL R52, R110, -INF , !P4 ;  /* 0xff8000006e347808 */ /* 0x000fe40006000000 */
[----:B------:R-:W-:Y:S02]  /*a250*/  FSEL R119, R119, -INF , P3 ;  /* 0xff80000077777808 */ /* 0x000fe40001800000 */
[C---:B------:R-:W-:Y:S02]  /*a260*/  ISETP.GE.AND P5, PT, R13.reuse, R184, PT ;  /* 0x000000b80d00720c */ /* 0x040fe40003fa6270 */
[C---:B------:R-:W-:Y:S02]  /*a270*/  ISETP.GE.AND P4, PT, R13.reuse, R182, PT ;  /* 0x000000b60d00720c */ /* 0x040fe40003f86270 */
[----:B------:R-:W-:Y:S01]  /*a280*/  ISETP.GE.AND P3, PT, R13, R183, PT ;  /* 0x000000b70d00720c */ /* 0x000fe20003f66270 */
[----:B------:R-:W-:Y:S01]  /*a290*/  VIADD R13, R100, 0xffffff98 ;  /* 0xffffff98640d7836 */ /* 0x000fe20000000000 */
        /* <DEDUP_REMOVED lines=11> */
[----:B------:R-:W-:Y:S02]  /*a350*/  ISETP.GE.AND P2, PT, R13, R185, PT ;  /* 0x000000b90d00720c */ /* 0x000fe40003f46270 */
[----:B------:R-:W-:Y:S02]  /*a360*/  FSEL R224, R65, -INF , !P6 ;  /* 0xff80000041e07808 */ /* 0x000fe40007000000 */
[----:B------:R-:W-:-:S02]  /*a370*/  FSEL R54, R117, -INF , P3 ;  /* 0xff80000075367808 */ /* 0x000fc40001800000 */
[C---:B------:R-:W-:Y:S02]  /*a380*/  ISETP.GE.AND P4, PT, R13.reuse, R184, PT ;  /* 0x000000b80d00720c */ /* 0x040fe40003f86270 */
        /* <DEDUP_REMOVED lines=12> */
[----:B------:R-:W-:-:S02]  /*a450*/  FSEL R61, R61, -INF , P2 ;  /* 0xff8000003d3d7808 */ /* 0x000fc40001000000 */
[----:B------:R-:W-:Y:S02]  /*a460*/  FSEL R220, R116, -INF , !P6 ;  /* 0xff80000074dc7808 */ /* 0x000fe40007000000 */
[----:B------:R-:W-:Y:S02]  /*a470*/  ISETP.GE.AND P2, PT, R13, R185, PT ;  /* 0x000000b90d00720c */ /* 0x000fe40003f46270 */
[----:B------:R-:W-:Y:S02]  /*a480*/  FSEL R214, R61, -INF , !P5 ;  /* 0xff8000003dd67808 */ /* 0x000fe40006800000 */
[----:B------:R-:W-:Y:S02]  /*a490*/  FSEL R115, R115, -INF , P3 ;  /* 0xff80000073737808 */ /* 0x000fe40001800000 */
[C---:B------:R-:W-:Y:S02]  /*a4a0*/  ISETP.GE.AND P6, PT, R13.reuse, R184, PT ;  /* 0x000000b80d00720c */ /* 0x040fe40003fc6270 */
[----:B------:R-:W-:-:S02]  /*a4b0*/  ISETP.GE.AND P5, PT, R13, R182, PT ;  /* 0x000000b60d00720c */ /* 0x000fc40003fa6270 */
[----:B------:R-:W-:Y:S01]  /*a4c0*/  ISETP.GE.AND P3, PT, R13, R183, PT ;  /* 0x000000b70d00720c */ /* 0x000fe20003f66270 */
[----:B------:R-:W-:Y:S01]  /*a4d0*/  VIADD R13, R100, 0xffffffa8 ;  /* 0xffffffa8640d7836 */ /* 0x000fe20000000000 */
[----:B------:R-:W-:Y:S02]  /*a4e0*/  FSEL R60, R60, -INF , P2 ;  /* 0xff8000003c3c7808 */ /* 0x000fe40001000000 */
        /* <DEDUP_REMOVED lines=55> */
[----:B------:R-:W-:Y:S01]  /*a860*/  FSEL R188, R44, -INF , !P6 ;  /* 0xff8000002cbc7808 */ /* 0x000fe20007000000 */
[----:B------:R-:W-:Y:S01]  /*a870*/  VIADD R44, R124, 0xfffffffe ;  /* 0xfffffffe7c2c7836 */ /* 0x000fe20000000000 */
        /* <DEDUP_REMOVED lines=97> */
[----:B------:R-:W-:Y:S02]  /*ae90*/  IABS R34, R34 ;  /* 0x0000002200227213 */ /* 0x000fe40000000000 */
        /* <DEDUP_REMOVED lines=9> */
[----:B------:R-:W-:Y:S02]  /*af30*/  I2FP.F32.S32 R34, R34 ;  /* 0x0000002200227245 */ /* 0x000fe40000201400 */
[----:B------:R-:W-:Y:S02]  /*af40*/  IABS R26, R26 ;  /* 0x0000001a001a7213 */ /* 0x000fe40000000000 */
[----:B------:R-:W-:Y:S01]  /*af50*/  FSEL R62, R27, -INF , !P2 ;  /* 0xff8000001b3e7808 */ /* 0x000fe20005000000 */
[----:B------:R-:W-:Y:S01]  /*af60*/  FFMA.FTZ R8, -R173, R34, R8 ;  /* 0x00000022ad087223 */ /* 0x000fe20000010108 */
[----:B------:R-:W-:-:S02]  /*af70*/  FSEL R51, R16, -INF , !P6 ;  /* 0xff80000010337808 */ /* 0x000fc40007000000 */
[----:B------:R-:W-:Y:S02]  /*af80*/  FSEL R23, R23, -INF , P3 ;  /* 0xff80000017177808 */ /* 0x000fe40001800000 */
[C---:B------:R-:W-:Y:S02]  /*af90*/  ISETP.GE.AND P2, PT, R13.reuse, R185, PT ;  /* 0x000000b90d00720c */ /* 0x040fe40003f46270 */
[C---:B------:R-:W-:Y:S02]  /*afa0*/  ISETP.GE.AND P5, PT, R13.reuse, R184, PT ;  /* 0x000000b80d00720c */ /* 0x040fe40003fa6270 */
[C---:B------:R-:W-:Y:S02]  /*afb0*/  ISETP.GE.AND P6, PT, R13.reuse, R182, PT ;  /* 0x000000b60d00720c */ /* 0x040fe40003fc6270 */
[----:B------:R-:W-:Y:S01]  /*afc0*/  ISETP.GE.AND P3, PT, R13, R183, PT ;  /* 0x000000b70d00720c */ /* 0x000fe20003f66270 */
[C---:B------:R-:W-:Y:S01]  /*afd0*/  VIADD R13, R100.reuse, 0xfffffff1 ;  /* 0xfffffff1640d7836 */ /* 0x040fe20000000000 */
[----:B------:R-:W-:Y:S01]  /*afe0*/  I2FP.F32.S32 R26, R26 ;  /* 0x0000001a001a7245 */ /* 0x000fe20000201400 */
[----:B------:R-:W-:Y:S01]  /*aff0*/  VIADD R100, R100, 0xfffffff8 ;  /* 0xfffffff864647836 */ /* 0x000fe20000000000 */
[----:B------:R-:W-:-:S02]  /*b000*/  IABS R30, R30 ;  /* 0x0000001e001e7213 */ /* 0x000fc40000000000 */
[----:B------:R-:W-:Y:S01]  /*b010*/  IABS R22, R22 ;  /* 0x0000001600167213 */ /* 0x000fe20000000000 */
[C---:B------:R-:W-:Y:S01]  /*b020*/  FFMA.FTZ R9, -R173.reuse, R26, R9 ;  /* 0x0000001aad097223 */ /* 0x040fe20000010109 */
[----:B------:R-:W-:Y:S02]  /*b030*/  I2FP.F32.S32 R15, R30 ;  /* 0x0000001e000f7245 */ /* 0x000fe40000201400 */
[----:B------:R-:W-:Y:S02]  /*b040*/  FSEL R8, R8, -INF , P2 ;  /* 0xff80000008087808 */ /* 0x000fe40001000000 */
[----:B------:R-:W-:Y:S01]  /*b050*/  I2FP.F32.S32 R22, R22 ;  /* 0x0000001600167245 */ /* 0x000fe20000201400 */
[----:B------:R-:W-:Y:S01]  /*b060*/  FFMA.FTZ R10, -R173, R15, R10 ;  /* 0x0000000fad0a7223 */ /* 0x000fe2000001010a */
[----:B------:R-:W-:Y:S01]  /*b070*/  BAR.SYNC.DEFER_BLOCKING 0x0 ;  /* 0x0000000000007b1d */ /* 0x000fe20000010000 */
[----:B------:R-:W-:Y:S02]  /*b080*/  ISETP.GE.AND P2, PT, R13, R185, PT ;  /* 0x000000b90d00720c */ /* 0x000fe40003f46270 */
[----:B------:R-:W-:Y:S01]  /*b090*/  IABS R19, R19 ;  /* 0x0000001300137213 */ /* 0x000fe20000000000 */
[----:B------:R-:W-:Y:S01]  /*b0a0*/  FFMA.FTZ R4, -R173, R22, R4 ;  /* 0x00000016ad047223 */ /* 0x000fe20000010104 */
[----:B------:R-:W-:-:S02]  /*b0b0*/  FSEL R9, R9, -INF , P2 ;  /* 0xff80000009097808 */ /* 0x000fc40001000000 */
[----:B------:R-:W-:Y:S02]  /*b0c0*/  FSEL R63, R8, -INF , !P5 ;  /* 0xff800000083f7808 */ /* 0x000fe40006800000 */
[----:B------:R-:W-:Y:S02]  /*b0d0*/  ISETP.GE.AND P2, PT, R100, R185, PT ;  /* 0x000000b96400720c */ /* 0x000fe40003f46270 */
[----:B------:R-:W-:Y:S02]  /*b0e0*/  I2FP.F32.S32 R8, R19 ;  /* 0x0000001300087245 */ /* 0x000fe40000201400 */
[----:B------:R-:W-:Y:S02]  /*b0f0*/  IABS R18, R18 ;  /* 0x0000001200127213 */ /* 0x000fe40000000000 */
[----:B------:R-:W-:Y:S01]  /*b100*/  FSEL R60, R23, -INF , !P4 ;  /* 0xff800000173c7808 */ /* 0x000fe20006000000 */
[----:B------:R-:W-:Y:S01]  /*b110*/  FFMA.FTZ R8, -R173, R8, R11 ;  /* 0x00000008ad087223 */ /* 0x000fe2000001010b */
[----:B------:R-:W-:-:S02]  /*b120*/  FSEL R10, R10, -INF , P3 ;  /* 0xff8000000a0a7808 */ /* 0x000fc40001800000 */
[----:B------:R-:W-:Y:S02]  /*b130*/  FSEL R4, R4, -INF , P2 ;  /* 0xff80000004047808 */ /* 0x000fe40001000000 */
[C---:B------:R-:W-:Y:S02]  /*b140*/  ISETP.GE.AND P4, PT, R13.reuse, R184, PT ;  /* 0x000000b80d00720c */ /* 0x040fe40003f86270 */
[C---:B------:R-:W-:Y:S02]  /*b150*/  ISETP.GE.AND P5, PT, R13.reuse, R182, PT ;  /* 0x000000b60d00720c */ /* 0x040fe40003fa6270 */
[----:B------:R-:W-:Y:S02]  /*b160*/  ISETP.GE.AND P3, PT, R13, R183, PT ;  /* 0x000000b70d00720c */ /* 0x000fe40003f66270 */
[----:B------:R-:W-:Y:S02]  /*b170*/  ISETP.GT.AND P2, PT, R44, R167, PT ;  /* 0x000000a72c00720c */ /* 0x000fe40003f44270 */
[----:B------:R-:W-:-:S02]  /*b180*/  I2FP.F32.S32 R13, R18 ;  /* 0x00000012000d7245 */ /* 0x000fc40000201400 */
[----:B------:R-:W-:Y:S02]  /*b190*/  FSEL R8, R8, -INF , P3 ;  /* 0xff80000008087808 */ /* 0x000fe40001800000 */
[----:B------:R-:W-:Y:S01]  /*b1a0*/  ISETP.GE.AND P3, PT, R100, R183, PT ;  /* 0x000000b76400720c */ /* 0x000fe20003f66270 */
[----:B------:R-:W-:Y:S01]  /*b1b0*/  FFMA.FTZ R6, -R173, R13, R6 ;  /* 0x0000000dad067223 */ /* 0x000fe20000010106 */
[----:B------:R-:W-:Y:S02]  /*b1c0*/  FSEL R58, R10, -INF , !P6 ;  /* 0xff8000000a3a7808 */ /* 0x000fe40007000000 */
[----:B------:R-:W-:Y:S02]  /*b1d0*/  FSEL R67, R9, -INF , !P4 ;  /* 0xff80000009437808 */ /* 0x000fe40006000000 */
[C---:B------:R-:W-:Y:S02]  /*b1e0*/  ISETP.GE.AND P6, PT, R100.reuse, R184, PT ;  /* 0x000000b86400720c */ /* 0x040fe40003fc6270 */
[----:B------:R-:W-:-:S02]  /*b1f0*/  ISETP.GE.AND P4, PT, R100, R182, PT ;  /* 0x000000b66400720c */ /* 0x000fc40003f86270 */
[----:B------:R-:W-:Y:S02]  /*b200*/  FSEL R6, R6, -INF , P3 ;  /* 0xff80000006067808 */ /* 0x000fe40001800000 */
[----:B------:R-:W-:Y:S02]  /*b210*/  FSEL R56, R8, -INF , !P5 ;  /* 0xff80000008387808 */ /* 0x000fe40006800000 */
[----:B------:R-:W-:Y:S02]  /*b220*/  FSEL R65, R4, -INF , !P6 ;  /* 0xff80000004417808 */ /* 0x000fe40007000000 */
[----:B------:R-:W-:Y:S01]  /*b230*/  FSEL R50, R6, -INF , !P4 ;  /* 0xff80000006327808 */ /* 0x000fe20006000000 */
[----:B------:R-:W-:Y:S05]  /*b240*/  @!P2 BRA `(.L_x_13991) ;  /* 0x000000080030a947 */ /* 0x000fea0003800000 */
[----:B------:R-:W-:Y:S04]  /*b250*/  BSSY.RECONVERGENT B0, `(.L_x_13992) ;  /* 0x0000049000007945 */ /* 0x000fe80003800200 */
[----:B------:R-:W-:Y:S05]  /*b260*/  @!P0 BRA `(.L_x_13993) ;  /* 0x0000000000fc8947 */ /* 0x000fea0003800000 */
[----:B------:R-:W2:Y:S01]  /*b270*/  LD.E R8, desc[UR4][R2.64+0x170] ;  /* 0x0001700402087980 */ /* 0x000ea2000c101900 */
[----:B------:R-:W-:Y:S01]  /*b280*/  MOV R10, RZ ;  /* 0x000000ff000a7202 */ /* 0x000fe20000000f00 */
[----:B------:R-:W-:Y:S02]  /*b290*/  VIADD R39, R39, 0xffffff00 ;  /* 0xffffff0027277836 */ /* 0x000fe40000000000 */
[----:B------:R-:W-:Y:S01]  /*b2a0*/  IMAD.SHL.U32 R9, R44, 0x80, RZ ;  /* 0x000000802c097824 */ /* 0x000fe200078e00ff */
[----:B------:R-:W3:Y:S04]  /*b2b0*/  LD.E.64 R16, desc[UR4][R2.64+0x38] ;  /* 0x0000380402107980 */ /* 0x000ee8000c101b00 */
[----:B------:R-:W4:Y:S01]  /*b2c0*/  LD.E.64 R18, desc[UR4][R2.64+0x20] ;  /* 0x0000200402127980 */ /* 0x000f22000c101b00 */
[----:B--2---:R-:W-:-:S04]  /*b2d0*/  IABS R4, R8 ;  /* 0x0000000800047213 */ /* 0x004fc80000000000 */
[----:B------:R-:W1:Y:S08]  /*b2e0*/  I2F.RP R13, R4 ;  /* 0x00000004000d7306 */ /* 0x000e700000209400 */
[----:B-1----:R-:W1:Y:S02]  /*b2f0*/  MUFU.RCP R15, R13 ;  /* 0x0000000d000f7308 */ /* 0x002e640000001000 */
[----:B-1----:R-:W-:Y:S01]  /*b300*/  VIADD R15, R15, 0xffffffe ;  /* 0x0ffffffe0f0f7836 */ /* 0x002fe20000000000 */
[----:B------:R-:W-:-:S02]  /*b310*/  IABS R13, R9 ;  /* 0x00000009000d7213 */ /* 0x000fc40000000000 */
[----:B------:R-:W-:-:S03]  /*b320*/  LOP3.LUT R9, R9, R8, RZ, 0x3c, !PT ;  /* 0x0000000809097212 */ /* 0x000fc600078e3cff */
[----:B------:R-:W1:Y:S02]  /*b330*/  F2I.FTZ.U32.TRUNC.NTZ R11, R15 ;  /* 0x0000000f000b7305 */ /* 0x000e64000021f000 */
[----:B-1----:R-:W-:-:S04]  /*b340*/  IMAD.MOV R6, RZ, RZ, -R11 ;  /* 0x000000ffff067224 */ /* 0x002fc800078e0a0b */
[----:B------:R-:W-:-:S04]  /*b350*/  IMAD R6, R6, R4, RZ ;  /* 0x0000000406067224 */ /* 0x000fc800078e02ff */
[----:B------:R-:W-:Y:S01]  /*b360*/  IMAD.HI.U32 R6, R11, R6, R10 ;  /* 0x000000060b067227 */ /* 0x000fe200078e000a */
[----:B------:R-:W-:Y:S02]  /*b370*/  IABS R11, R39 ;  /* 0x00000027000b7213 */ /* 0x000fe40000000000 */
[-C--:B------:R-:W-:Y:S02]  /*b380*/  IABS R10, R8.reuse ;  /* 0x00000008000a7213 */ /* 0x080fe40000000000 */
[----:B------:R-:W-:Y:S01]  /*b390*/  LOP3.LUT R39, R39, R8, RZ, 0x3c, !PT ;  /* 0x0000000827277212 */ /* 0x000fe200078e3cff */
[C---:B------:R-:W-:Y:S01]  /*b3a0*/  IMAD.HI.U32 R15, R6.reuse, R11, RZ ;  /* 0x0000000b060f7227 */ /* 0x040fe200078e00ff */
[----:B------:R-:W-:Y:S02]  /*b3b0*/  IADD3 R10, PT, PT, RZ, -R10, RZ ;  /* 0x8000000aff0a7210 */ /* 0x000fe40007ffe0ff */
[----:B------:R-:W-:Y:S01]  /*b3c0*/  ISETP.GE.AND P0, PT, R39, RZ, PT ;  /* 0x000000ff2700720c */ /* 0x000fe20003f06270 */
        /* <DEDUP_REMOVED lines=15> */
[----:B------:R-:W-:-:S03]  /*b4c0*/  @P4 IADD3 R15, PT, PT, R15, 0x1, RZ ;  /* 0x000000010f0f4810 */ /* 0x000fc60007ffe0ff */
[----:B------:R-:W-:Y:S02]  /*b4d0*/  MOV R11, R6 ;  /* 0x00000006000b7202 */ /* 0x000fe40000000f00 */
        /* <DEDUP_REMOVED lines=10> */
[----:B---3--:R-:W-:Y:S01]  /*b580*/  IMAD R6, R17, R8, RZ ;  /* 0x0000000811067224 */ /* 0x008fe200078e02ff */
[----:B------:R-:W-:-:S05]  /*b590*/  SHF.R.S32.HI R11, RZ, 0x1f, R8 ;  /* 0x0000001fff0b7819 */ /* 0x000fca0000011408 */
[C---:B------:R-:W-:Y:S02]  /*b5a0*/  IMAD R6, R16.reuse, R11, R6 ;  /* 0x0000000b10067224 */ /* 0x040fe400078e0206 */
[----:B------:R-:W-:-:S04]  /*b5b0*/  IMAD.WIDE.U32 R16, R16, R8, RZ ;  /* 0x0000000810107225 */ /* 0x000fc800078e00ff */
[----:B------:R-:W-:Y:S01]  /*b5c0*/  IMAD.IADD R17, R17, 0x1, R6 ;  /* 0x0000000111117824 */ /* 0x000fe200078e0206 */
[----:B--2---:R-:W-:-:S04]  /*b5d0*/  IADD3 R9, PT, PT, R9, -R4, RZ ;  /* 0x8000000409097210 */ /* 0x004fc80007ffe0ff */
[----:B------:R-:W-:Y:S01]  /*b5e0*/  SHF.R.S32.HI R11, RZ, 0x1f, R9 ;  /* 0x0000001fff0b7819 */ /* 0x000fe20000011409 */
[----:B----4-:R-:W-:-:S04]  /*b5f0*/  IMAD.WIDE.U32 R16, R9, R18, R16 ;  /* 0x0000001209107225 */ /* 0x010fc800078e0010 */
[----:B------:R-:W-:-:S04]  /*b600*/  IMAD R9, R19, R9, RZ ;  /* 0x0000000913097224 */ /* 0x000fc800078e02ff */
[----:B------:R-:W-:Y:S01]  /*b610*/  IMAD R9, R18, R11, R9 ;  /* 0x0000000b12097224 */ /* 0x000fe200078e0209 */
[----:B------:R-:W-:-:S04]  /*b620*/  LEA R168, P0, R16, R168, 0x1 ;  /* 0x000000a810a87211 */ /* 0x000fc800078008ff */
[----:B------:R-:W-:-:S04]  /*b630*/  IADD3 R9, PT, PT, R17, R9, RZ ;  /* 0x0000000911097210 */ /* 0x000fc80007ffe0ff */
[----:B------:R-:W-:Y:S01]  /*b640*/  LEA.HI.X R169, R16, R169, R9, 0x1, P0 ;  /* 0x000000a910a97211 */ /* 0x000fe200000f0c09 */
[----:B------:R-:W-:Y:S05]  /*b650*/  BRA `(.L_x_13994) ;  /* 0x0000000000207947 */ /* 0x000fea0003800000 */
.L_x_13993:
        /* <DEDUP_REMOVED lines=8> */
.L_x_13994:
[----:B------:R-:W-:Y:S05]  /*b6e0*/  BSYNC.RECONVERGENT B0 ;  /* 0x0000000000007941 */ /* 0x000fea0003800200 */
.L_x_13992:
[C---:B------:R-:W-:Y:S01]  /*b6f0*/  LEA R8, P0, R162.reuse, R168, 0x5 ;  /* 0x000000a8a2087211 */ /* 0x040fe200078028ff */
[----:B------:R-:W-:Y:S01]  /*b700*/  @!P1 IMAD R4, R163, 0x60, RZ ;  /* 0x00000060a3049824 */ /* 0x000fe200078e02ff */
[----:B------:R1:W-:Y:S01]  /*b710*/  @P1 STS.128 [R175+0x2000], RZ ;  /* 0x002000ffaf001388 */ /* 0x0003e20000000c00 */
[----:B------:R-:W-:Y:S01]  /*b720*/  BSSY.RECONVERGENT B0, `(.L_x_13995) ;  /* 0x000003d000007945 */ /* 0x000fe20003800200 */
[C---:B------:R-:W-:Y:S01]  /*b730*/  LEA.HI.X R9, R162.reuse, R169, R163, 0x5, P0 ;  /* 0x000000a9a2097211 */ /* 0x040fe200000f2ca3 */
[----:B------:R-:W-:Y:S01]  /*b740*/  @!P1 IMAD.MOV.U32 R10, RZ, RZ, R8 ;  /* 0x000000ffff0a9224 */ /* 0x000fe200078e0008 */
[CC--:B------:R-:W-:Y:S01]  /*b750*/  @!P1 LEA R16, P0, R162.reuse, R8.reuse, 0x5 ;  /* 0x00000008a2109211 */ /* 0x0c0fe200078028ff */
[----:B------:R-:W-:Y:S01]  /*b760*/  @!PT LDS RZ, [RZ] ;  /* 0x00000000fffff984 */ /* 0x000fe20000000800 */
[----:B------:R-:W-:Y:S01]  /*b770*/  @!PT LDS RZ, [RZ] ;  /* 0x00000000fffff984 */ /* 0x000fe20000000800 */
[----:B------:R-:W-:Y:S01]  /*b780*/  @!PT LDS RZ, [RZ] ;  /* 0x00000000fffff984 */ /* 0x000fe20000000800 */
[----:B------:R-:W-:Y:S02]  /*b790*/  @!P1 LDGSTS.E.BYPASS.LTC128B.128 [R175+0x2000], desc[UR4][R168.64] ;  /* 0x02000000a8af9fae */ /* 0x000fe4000b981a04 */
[----:B------:R-:W-:Y:S01]  /*b7a0*/  @!P1 IMAD.MOV.U32 R11, RZ, RZ, R9 ;  /* 0x000000ffff0b9224 */ /* 0x000fe200078e0009 */
[C---:B------:R-:W-:Y:S01]  /*b7b0*/  @!P1 LEA.HI.X R17, R162.reuse, R9, R163, 0x5, P0 ;  /* 0x00000009a2119211 */ /* 0x040fe200000f2ca3 */
[----:B------:R1:W-:Y:S01]  /*b7c0*/  @P1 STS.128 [R175+0x2800], RZ ;  /* 0x002800ffaf001388 */ /* 0x0003e20000000c00 */
[C---:B------:R-:W-:Y:S01]  /*b7d0*/  @!P1 LEA R20, P0, R162.reuse, R8, 0x6 ;  /* 0x00000008a2149211 */ /* 0x040fe200078030ff */
[----:B------:R-:W-:-:S02]  /*b7e0*/  @!P1 IMAD.WIDE.U32 R10, R162, 0x60, R10 ;  /* 0x00000060a20a9825 */ /* 0x000fc400078e000a */
[----:B------:R-:W-:Y:S01]  /*b7f0*/  @!PT LDS RZ, [RZ] ;  /* 0x00000000fffff984 */ /* 0x000fe20000000800 */
[----:B------:R-:W-:Y:S01]  /*b800*/  @!PT LDS RZ, [RZ] ;  /* 0x00000000fffff984 */ /* 0x000fe20000000800 */
[----:B------:R-:W-:Y:S01]  /*b810*/  @!PT LDS RZ, [RZ] ;  /* 0x00000000fffff984 */ /* 0x000fe20000000800 */
[----:B------:R-:W-:Y:S01]  /*b820*/  @!P1 LDGSTS.E.BYPASS.LTC128B.128 [R175+0x2800], desc[UR4][R8.64] ;  /* 0x0280000008af9fae */ /* 0x000fe2000b981a04 */
[----:B------:R-:W-:Y:S01]  /*b830*/  @!P1 LEA.HI.X R21, R162, R9, R163, 0x6, P0 ;  /* 0x00000009a2159211 */ /* 0x000fe200000f34a3 */
[----:B------:R-:W-:Y:S01]  /*b840*/  @!P1 IMAD.MOV.U32 R18, RZ, RZ, R10 ;  /* 0x000000ffff129224 */ /* 0x000fe200078e000a */
[----:B------:R-:W-:Y:S01]  /*b850*/  @!P1 IADD3 R19, PT, PT, R4, R11, RZ ;  /* 0x0000000b04139210 */ /* 0x000fe20007ffe0ff */
        /* <DEDUP_REMOVED lines=9> */
[----:B------:R1:W-:Y:S02]  /*b8f0*/  @P1 STS.128 [R175+0x3800], RZ ;  /* 0x003800ffaf001388 */ /* 0x0003e40000000c00 */
        /* <DEDUP_REMOVED lines=11> */
[----:B--2---:R-:W-:-:S04]  /*b9b0*/  @!P1 LEA R16, P0, R162, R8, 0x7 ;  /* 0x00000008a2109211 */ /* 0x004fc800078038ff */
        /* <DEDUP_REMOVED lines=19> */
.L_x_13996:
[----:B------:R-:W-:Y:S05]  /*baf0*/  BSYNC.RECONVERGENT B0 ;  /* 0x0000000000007941 */ /* 0x000fea0003800200 */
.L_x_13995:
[----:B------:R-:W0:Y:S02]  /*bb00*/  LDGDEPBAR ;  /* 0x00000000000079af */ /* 0x000e240000000000 */
.L_x_13991:
[----:B------:R-:W-:Y:S05]  /*bb10*/  BSYNC.RECONVERGENT B1 ;  /* 0x0000000000017941 */ /* 0x000fea0003800200 */
.L_x_13990:
[----:B------:R-:W3:Y:S01]  /*bb20*/  LD.E R48, desc[UR4][R2.64+0xdc] ;  /* 0x0000dc0402307980 */ /* 0x000ee2000c101900 */
[----:B-1----:R-:W-:Y:S02]  /*bb30*/  FMNMX3.FTZ R11, R0, R200, R7, !PT ;  /* 0x000000c8000b7276 */ /* 0x002fe40007810007 */
[----:B--2---:R-:W-:Y:S01]  /*bb40*/  FMNMX3.FTZ R9, R36, R5, R42, !PT ;  /* 0x0000000524097276 */ /* 0x004fe2000781002a */
[----:B------:R-:W-:Y:S01]  /*bb50*/  LDSM.16.MT88.4 R16, [R152+0x6000] ;  /* 0x006000009810783b */ /* 0x000fe20000004200 */
[----:B------:R-:W-:Y:S02]  /*bb60*/  FMNMX3.FTZ R11, R11, R228, R128, !PT ;  /* 0x000000e40b0b7276 */ /* 0x000fe40007810080 */
[----:B------:R-:W-:Y:S01]  /*bb70*/  FMNMX3.FTZ R9, R9, R14, R12, !PT ;  /* 0x0000000e09097276 */ /* 0x000fe2000781000c */
[----:B------:R-:W-:Y:S01]  /*bb80*/  LDSM.16.MT88.4 R24, [R103+0x6000] ;  /* 0x006000006718783b */ /* 0x000fe20000004200 */
        /* <DEDUP_REMOVED lines=33> */
[----:B------:R-:W2:Y:S04]  /*bda0*/  SHFL.BFLY PT, R45, R4, 0x1, 0x1f ;  /* 0x0c201f00042d7f89 */ /* 0x000ea800000e0000 */
[----:B------:R-:W4:Y:S01]  /*bdb0*/  LDSM.16.MT88.4 R8, [R156+0x6000] ;  /* 0x006000009c08783b */ /* 0x000f220000004200 */
[----:B-1----:R-:W-:Y:S02]  /*bdc0*/  FMNMX.FTZ R39, R6, R39, !PT ;  /* 0x0000002706277209 */ /* 0x002fe40007810000 */
[----:B--2---:R-:W-:-:S02]  /*bdd0*/  FMNMX.FTZ R45, R4, R45, !PT ;  /* 0x0000002d042d7209 */ /* 0x004fc40007810000 */
[----:B------:R-:W-:-:S04]  /*bde0*/  FSETP.NEU.FTZ.AND P0, PT, R39, -INF , PT ;  /* 0xff8000002700780b */ /* 0x000fc80003f1d000 */
[----:B------:R-:W-:-:S05]  /*bdf0*/  FSEL R13, R39, RZ, P0 ;  /* 0x000000ff270d7208 */ /* 0x000fca0000000000 */
[----:B------:R-:W-:Y:S01]  /*be00*/  FADD.FTZ R13, R0, -R13 ;  /* 0x8000000d000d7221 */ /* 0x000fe20000010000 */
[C---:B---3--:R-:W-:Y:S01]  /*be10*/  FMUL.FTZ R47, R48.reuse, R39 ;  /* 0x00000027302f7220 */ /* 0x048fe20000410000 */
        /* <DEDUP_REMOVED lines=11> */
[-CC-:B------:R-:W-:Y:S01]  /*bed0*/  FFMA.FTZ R131, R42, R48.reuse, -R101.reuse ;  /* 0x000000302a837223 */ /* 0x180fe20000010865 */
[-C--:B------:R-:W-:Y:S01]  /*bee0*/  FFMA.FTZ R133, R5, R48.reuse, -R101 ;  /* 0x0000003005857223 */ /* 0x080fe20000010865 */
[----:B------:R-:W2:Y:S01]  /*bef0*/  LDSM.16.MT88.4 R40, [R102+0x6000] ;  /* 0x006000006628783b */ /* 0x000ea20000004200 */
[----:B------:R-:W-:Y:S01]  /*bf00*/  FADD.FTZ R137, R36, -R137 ;  /* 0x8000008924897221 */ /* 0x000fe20000010000 */
[-CC-:B------:R-:W-:Y:S01]  /*bf10*/  FFMA.FTZ R128, R14, R48.reuse, -R101.reuse ;  /* 0x000000300e807223 */ /* 0x180fe20000010865 */
[----:B------:R-:W-:Y:S01]  /*bf20*/  FFMA.FTZ R119, R12, R48, -R101 ;  /* 0x000000300c777223 */ /* 0x000fe20000010865 */
[----:B------:R-:W-:Y:S01]  /*bf30*/  MUFU.EX2 R212, R212 ;  /* 0x000000d400d47308 */ /* 0x000fe20000000800 */
[----:B------:R-:W-:Y:S01]  /*bf40*/  FMUL.FTZ R137, R48, R137 ;  /* 0x0000008930897220 */ /* 0x000fe20000410000 */
        /* <DEDUP_REMOVED lines=18> */
[----:B------:R-:W1:Y:S01]  /*c070*/  MUFU.EX2 R131, R131 ;  /* 0x0000008300837308 */ /* 0x000e620000000800 */
[-C--:B------:R-:W-:Y:S01]  /*c080*/  FMUL.FTZ R31, R75, R135.reuse ;  /* 0x000000874b1f7220 */ /* 0x080fe20000410000 */
[-C--:B------:R-:W-:Y:S01]  /*c090*/  FMUL.FTZ R70, R70, R135.reuse ;  /* 0x0000008746467220 */ /* 0x080fe20000410000 */
[----:B------:R-:W-:Y:S01]  /*c0a0*/  FMUL.FTZ R71, R71, R135 ;  /* 0x0000008747477220 */ /* 0x000fe20000410000 */
[----:B------:R-:W5:Y:S01]  /*c0b0*/  MUFU.EX2 R137, R137 ;  /* 0x0000008900897308 */ /* 0x000f620000000800 */
[--C-:B------:R-:W-:Y:S01]  /*c0c0*/  FFMA.FTZ R105, R54, R48, -R47.reuse ;  /* 0x0000003036697223 */ /* 0x100fe2000001082f */
[----:B---3--:R-:W-:Y:S01]  /*c0d0*/  F2FP.F16.F32.PACK_AB R35, R111, R200 ;  /* 0x000000c86f23723e */ /* 0x008fe200000000ff */
[-C--:B------:R-:W-:Y:S01]  /*c0e0*/  FFMA.FTZ R121, R206, R48.reuse, -R47 ;  /* 0x00000030ce797223 */ /* 0x080fe2000001082f */
[----:B------:R-:W-:Y:S01]  /*c0f0*/  MUFU.EX2 R128, R128 ;  /* 0x0000008000807308 */ /* 0x000fe20000000800 */
[-CC-:B------:R-:W-:Y:S01]  /*c100*/  FFMA.FTZ R123, R148, R48.reuse, -R101.reuse ;  /* 0x00000030947b7223 */ /* 0x180fe20000010865 */
[-CC-:B------:R-:W-:Y:S01]  /*c110*/  FFMA.FTZ R107, R224, R48.reuse, -R101.reuse ;  /* 0x00000030e06b7223 */ /* 0x180fe20000010865 */
[-C--:B------:R-:W-:Y:S01]  /*c120*/  FFMA.FTZ R36, R222, R48.reuse, -R101 ;  /* 0x00000030de247223 */ /* 0x080fe20000010865 */
[----:B------:R-:W3:Y:S01]  /*c130*/  MUFU.EX2 R119, R119 ;  /* 0x0000007700777308 */ /* 0x000ee20000000800 */
[-CC-:B------:R-:W-:Y:S01]  /*c140*/  FFMA.FTZ R0, R220, R48.reuse, -R47.reuse ;  /* 0x00000030dc007223 */ /* 0x180fe2000001082f */
[----:B-1----:R-:W-:Y:S01]  /*c150*/  F2FP.F16.F32.PACK_AB R32, R131, R133 ;  /* 0x000000858320723e */ /* 0x002fe200000000ff */
[-CC-:B------:R-:W-:Y:S01]  /*c160*/  FFMA.FTZ R226, R226, R48.reuse, -R47.reuse ;  /* 0x00000030e2e27223 */ /* 0x180fe2000001082f */
[----:B------:R-:W-:Y:S01]  /*c170*/  MUFU.EX2 R121, R121 ;  /* 0x0000007900797308 */ /* 0x000fe20000000800 */
[--C-:B------:R-:W-:Y:S01]  /*c180*/  FFMA.FTZ R115, R132, R48, -R47.reuse ;  /* 0x0000003084737223 */ /* 0x100fe2000001082f */
        /* <DEDUP_REMOVED lines=17> */
[C---:B----4-:R-:W-:Y:S01]  /*c2a0*/  HMMA.16816.F32 R4, R32.reuse, R8, R4 ;  /* 0x000000082004723c */ /* 0x050fe20000001804 */
[----:B------:R-:W1:Y:S01]  /*c2b0*/  MUFU.EX2 R206, R226 ;  /* 0x000000e200ce7308 */ /* 0x000e620000000800 */
[-C--:B------:R-:W-:Y:S01]  /*c2c0*/  FFMA.FTZ R113, R216, R48.reuse, -R47 ;  /* 0x00000030d8717223 */ /* 0x080fe2000001082f */
[-CC-:B------:R-:W-:Y:S01]  /*c2d0*/  FFMA.FTZ R117, R122, R48.reuse, -R101.reuse ;  /* 0x000000307a757223 */ /* 0x180fe20000010865 */
[-C--:B------:R-:W-:Y:S01]  /*c2e0*/  FFMA.FTZ R109, R120, R48.reuse, -R101 ;  /* 0x00000030786d7223 */ /* 0x080fe20000010865 */
[----:B------:R-:W-:Y:S01]  /*c2f0*/  MUFU.EX2 R105, R105 ;  /* 0x0000006900697308 */ /* 0x000fe20000000800 */
[-CC-:B------:R-:W-:Y:S01]  /*c300*/  FFMA.FTZ R100, R208, R48.reuse, -R47.reuse ;  /* 0x00000030d0647223 */ /* 0x180fe2000001082f */
[-C--:B------:R-:W-:Y:S01]  /*c310*/  FFMA.FTZ R218, R218, R48.reuse, -R47 ;  /* 0x00000030dada7223 */ /* 0x080fe2000001082f */
[C---:B------:R-:W-:Y:S01]  /*c320*/  HMMA.16816.F32 R12, R32.reuse, R16, R12 ;  /* 0x00000010200c723c */ /* 0x040fe2000000180c */
[----:B------:R-:W-:Y:S01]  /*c330*/  MUFU.EX2 R123, R123 ;  /* 0x0000007b007b7308 */ /* 0x000fe20000000800 */
[-CC-:B------:R-:W-:Y:S01]  /*c340*/  FFMA.FTZ R214, R214, R48.reuse, -R101.reuse ;  /* 0x00000030d6d67223 */ /* 0x180fe20000010865 */
[-C--:B------:R-:W-:Y:S01]  /*c350*/  FFMA.FTZ R210, R210, R48.reuse, -R101 ;  /* 0x00000030d2d27223 */ /* 0x080fe20000010865 */
[----:B------:R-:W-:Y:S01]  /*c360*/  FFMA.FTZ R212, R193, R135, R212 ;  /* 0x00000087c1d47223 */ /* 0x000fe200000100d4 */
[----:B------:R-:W-:Y:S01]  /*c370*/  MUFU.EX2 R107, R107 ;  /* 0x0000006b006b7308 */ /* 0x000fe20000000800 */
[----:B------:R-:W-:Y:S01]  /*c380*/  FFMA.FTZ R194, R194, R137, R133 ;  /* 0x00000089c2c27223 */ /* 0x000fe20000010085 */
[-CC-:B------:R-:W-:Y:S01]  /*c390*/  FFMA.FTZ R66, R66, R48.reuse, -R47.reuse ;  /* 0x0000003042427223 */ /* 0x180fe2000001082f */
[C---:B------:R-:W-:Y:S01]  /*c3a0*/  HMMA.16816.F32 R20, R32.reuse, R24, R20 ;  /* 0x000000182014723c */ /* 0x040fe20000001814 */
[----:B------:R-:W3:Y:S01]  /*c3b0*/  MUFU.EX2 R36, R36 ;  /* 0x0000002400247308 */ /* 0x000ee20000000800 */
[----:B------:R-:W-:Y:S01]  /*c3c0*/  FADD.FTZ R129, R129, R212 ;  /* 0x000000d481817221 */ /* 0x000fe20000010000 */
[----:B------:R-:W-:Y:S01]  /*c3d0*/  FADD.FTZ R131, R131, R194 ;  /* 0x000000c283837221 */ /* 0x000fe20000010000 */
[-C--:B------:R-:W-:Y:S01]  /*c3e0*/  FFMA.FTZ R62, R62, R48.reuse, -R47 ;  /* 0x000000303e3e7223 */ /* 0x080fe2000001082f */
[----:B------:R-:W-:Y:S01]  /*c3f0*/  MUFU.EX2 R0, R0 ;  /* 0x0000000000007308 */ /* 0x000fe20000000800 */
[----:B------:R-:W-:Y:S01]  /*c400*/  FADD.FTZ R200, R200, R129 ;  /* 0x00000081c8c87221 */ /* 0x000fe20000010000 */
[----:B------:R-:W-:Y:S01]  /*c410*/  FADD.FTZ R128, R128, R131 ;  /* 0x0000008380807221 */ /* 0x000fe20000010000 */
[C---:B------:R-:W-:Y:S01]  /*c420*/  HMMA.16816.F32 R8, R32.reuse, R10, R92 ;  /* 0x0000000a2008723c */ /* 0x040fe2000000185c */
[----:B------:R-:W-:Y:S01]  /*c430*/  MUFU.EX2 R132, R218 ;  /* 0x000000da00847308 */ /* 0x000fe20000000800 */
[----:B------:R-:W-:Y:S01]  /*c440*/  LDSM.16.MT88.4 R92, [R156+0x7800] ;  /* 0x007800009c5c783b */ /* 0x000fe20000004200 */
[-CC-:B------:R-:W-:Y:S01]  /*c450*/  FFMA.FTZ R63, R63, R48.reuse, -R101.reuse ;  /* 0x000000303f3f7223 */ /* 0x180fe20000010865 */
[-CC-:B------:R-:W-:Y:S01]  /*c460*/  FFMA.FTZ R67, R67, R48.reuse, -R101.reuse ;  /* 0x0000003043437223 */ /* 0x180fe20000010865 */
[----:B------:R-:W-:Y:S01]  /*c470*/  MUFU.EX2 R115, R115 ;  /* 0x0000007300737308 */ /* 0x000fe20000000800 */
[-CC-:B------:R-:W-:Y:S01]  /*c480*/  FFMA.FTZ R65, R65, R48.reuse, -R101.reuse ;  /* 0x0000003041417223 */ /* 0x180fe20000010865 */
[-C--:B------:R-:W-:Y:S01]  /*c490*/  FFMA.FTZ R49, R49, R48.reuse, -R101 ;  /* 0x0000003031317223 */ /* 0x080fe20000010865 */
[C---:B------:R-:W-:Y:S01]  /*c4a0*/  HMMA.16816.F32 R16, R32.reuse, R18, R84 ;  /* 0x000000122010723c */ /* 0x040fe20000001854 */
[----:B------:R-:W-:Y:S01]  /*c4b0*/  MUFU.EX2 R113, R113 ;  /* 0x0000007100717308 */ /* 0x000fe20000000800 */
[----:B------:R-:W-:Y:S01]  /*c4c0*/  LDSM.16.MT88.4 R84, [R152+0x7800] ;  /* 0x007800009854783b */ /* 0x000fe20000004200 */
[----:B------:R-:W-:Y:S01]  /*c4d0*/  FFMA.FTZ R193, R46, R48, -R47 ;  /* 0x000000302ec17223 */ /* 0x000fe2000001082f */
[----:B------:R-:W-:Y:S01]  /*c4e0*/  ISETP.GT.AND P0, PT, R44, R167, PT ;  /* 0x000000a72c00720c */ /* 0x000fe20003f04270 */
[----:B------:R-:W-:Y:S03]  /*c4f0*/  MUFU.EX2 R122, R214 ;  /* 0x000000d6007a7308 */ /* 0x000fe60000000800 */
[C---:B------:R-:W-:Y:S01]  /*c500*/  HMMA.16816.F32 R24, R32.reuse, R26, R76 ;  /* 0x0000001a2018723c */ /* 0x040fe2000000184c */
[----:B------:R-:W4:Y:S01]  /*c510*/  MUFU.EX2 R117, R117 ;  /* 0x0000007500757308 */ /* 0x000f220000000800 */
[----:B------:R-:W-:Y:S03]  /*c520*/  LDSM.16.MT88.4 R76, [R103+0x7800] ;  /* 0x00780000674c783b */ /* 0x000fe60000004200 */
[----:B------:R-:W-:Y:S03]  /*c530*/  MUFU.EX2 R120, R210 ;  /* 0x000000d200787308 */ /* 0x000fe60000000800 */
[----:B--2---:R-:W-:Y:S01]  /*c540*/  HMMA.16816.F32 R28, R32, R40, R28 ;  /* 0x00000028201c723c */ /* 0x004fe2000000181c */
[----:B-1----:R-:W-:Y:S01]  /*c550*/  F2FP.F16.F32.PACK_AB R41, R121, R206 ;  /* 0x000000ce7929723e */ /* 0x002fe200000000ff */
[----:B------:R-:W1:Y:S01]  /*c560*/  MUFU.EX2 R109, R109 ;  /* 0x0000006d006d7308 */ /* 0x000e620000000800 */
[----:B------:R-:W-:-:S03]  /*c570*/  @P0 IADD3 R124, PT, PT, R124, -0x3, RZ ;  /* 0xfffffffd7c7c0810 */ /* 0x000fc60007ffe0ff */
[----:B------:R-:W2:Y:S02]  /*c580*/  MUFU.EX2 R100, R100 ;  /* 0x0000006400647308 */ /* 0x000ea40000000800 */
[----:B------:R-:W-:Y:S01]  /*c590*/  HMMA.16816.F32 R32, R32, R42, R68 ;  /* 0x0000002a2020723c */ /* 0x000fe20000001844 */
[----:B------:R-:W-:Y:S01]  /*c5a0*/  FFMA.FTZ R43, R52, R48, -R101 ;  /* 0x00000030342b7223 */ /* 0x000fe20000010865 */
[----:B---3--:R-:W-:Y:S01]  /*c5b0*/  F2FP.F16.F32.PACK_AB R42, R36, R107 ;  /* 0x0000006b242a723e */ /* 0x008fe200000000ff */
[----:B------:R-:W3:Y:S01]  /*c5c0*/  LDSM.16.MT88.4 R52, [R156+0x6800] ;  /* 0x006800009c34783b */ /* 0x000ee20000004200 */
[----:B----4-:R-:W-:Y:S01]  /*c5d0*/  F2FP.F16.F32.PACK_AB R68, R117, R122 ;  /* 0x0000007a7544723e */ /* 0x010fe200000000ff */
[----:B------:R-:W4:Y:S01]  /*c5e0*/  MUFU.EX2 R148, R43 ;  /* 0x0000002b00947308 */ /* 0x000f220000000800 */
[----:B------:R-:W-:Y:S02]  /*c5f0*/  F2FP.F16.F32.PACK_AB R69, R115, R132 ;  /* 0x000000847345723e */ /* 0x000fe400000000ff */
[----:B-1----:R-:W-:Y:S01]  /*c600*/  F2FP.F16.F32.PACK_AB R70, R109, R120 ;  /* 0x000000786d46723e */ /* 0x002fe200000000ff */
[----:B------:R-:W-:Y:S01]  /*c610*/  MUFU.EX2 R66, R66 ;  /* 0x0000004200427308 */ /* 0x000fe20000000800 */
[----:B--2---:R-:W-:-:S03]  /*c620*/  F2FP.F16.F32.PACK_AB R71, R100, R113 ;  /* 0x000000716447723e */ /* 0x004fc600000000ff */
[----:B------:R-:W-:Y:S04]  /*c630*/  MUFU.EX2 R62, R62 ;  /* 0x0000003e003e7308 */ /* 0x000fe80000000800 */
[----:B------:R-:W-:Y:S01]  /*c640*/  MUFU.EX2 R67, R67 ;  /* 0x0000004300437308 */ /* 0x000fe20000000800 */
[----:B----4-:R-:W-:Y:S02]  /*c650*/  F2FP.F16.F32.PACK_AB R40, R123, R148 ;  /* 0x000000947b28723e */ /* 0x010fe400000000ff */
        /* <DEDUP_REMOVED lines=27> */
[-C--:B------:R-:W-:Y:S01]  /*c810*/  FFMA.FTZ R54, R110, R48.reuse, -R47 ;  /* 0x000000306e367223 */ /* 0x080fe2000001082f */
[-CC-:B------:R-:W-:Y:S01]  /*c820*/  FFMA.FTZ R55, R114, R48.reuse, -R101.reuse ;  /* 0x0000003072377223 */ /* 0x180fe20000010865 */
[----:B------:R-:W-:-:S04]  /*c830*/  FFMA.FTZ R110, R112, R48, -R101 ;  /* 0x00000030706e7223 */ /* 0x000fc80000010865 */
        /* <DEDUP_REMOVED lines=17> */
[----:B------:R-:W2:Y:S04]  /*c950*/  MUFU.EX2 R43, R43 ;  /* 0x0000002b002b7308 */ /* 0x000ea80000000800 */
[----:B------:R-:W-:Y:S04]  /*c960*/  MUFU.EX2 R35, R35 ;  /* 0x0000002300237308 */ /* 0x000fe80000000800 */
[----:B------:R-:W-:Y:S01]  /*c970*/  MUFU.EX2 R34, R34 ;  /* 0x0000002200227308 */ /* 0x000fe20000000800 */
[----:B-1----:R-:W-:-:S03]  /*c980*/  F2FP.F16.F32.PACK_AB R5, R41, R42 ;  /* 0x0000002a2905723e */ /* 0x002fc600000000ff */
[----:B------:R-:W1:Y:S01]  /*c990*/  MUFU.EX2 R33, R33 ;  /* 0x0000002100217308 */ /* 0x000e620000000800 */
[----:B--2---:R-:W-:-:S03]  /*c9a0*/  F2FP.F16.F32.PACK_AB R4, R40, R43 ;  /* 0x0000002b2804723e */ /* 0x004fc600000000ff */
[----:B------:R-:W2:Y:S01]  /*c9b0*/  MUFU.EX2 R32, R32 ;  /* 0x0000002000207308 */ /* 0x000ea20000000800 */
[----:B-1----:R-:W-:Y:S02]  /*c9c0*/  F2FP.F16.F32.PACK_AB R6, R33, R34 ;  /* 0x000000222106723e */ /* 0x002fe400000000ff */
[----:B--2---:R-:W-:-:S07]  /*c9d0*/  F2FP.F16.F32.PACK_AB R7, R32, R35 ;  /* 0x000000232007723e */ /* 0x004fce00000000ff */
[C---:B------:R-:W-:Y:S08]  /*c9e0*/  HMMA.16816.F32 R96, R4.reuse, R92, R96 ;  /* 0x0000005c0460723c */ /* 0x040ff00000001860 */
[C---:B------:R-:W-:Y:S01]  /*c9f0*/  HMMA.16816.F32 R92, R4.reuse, R94, R8 ;  /* 0x0000005e045c723c */ /* 0x040fe20000001808 */
[----:B------:R-:W1:Y:S07]  /*ca00*/  LDSM.16.MT88.4 R8, [R102+0x7800] ;  /* 0x007800006608783b */ /* 0x000e6e0000004200 */
[C---:B------:R-:W-:Y:S01]  /*ca10*/  HMMA.16816.F32 R88, R4.reuse, R84, R12 ;  /* 0x000000540458723c */ /* 0x040fe2000000180c */
[----:B------:R-:W2:Y:S07]  /*ca20*/  LDSM.16.MT88.4 R12, [R103+0x8000] ;  /* 0x00800000670c783b */ /* 0x000eae0000004200 */
        /* <DEDUP_REMOVED lines=8> */
[C---:B------:R-:W-:Y:S01]  /*cab0*/  HMMA.16816.F32 R84, R4.reuse, R86, R16 ;  /* 0x000000560454723c */ /* 0x040fe20000001810 */
[----:B------:R-:W-:Y:S02]  /*cac0*/  LDSM.16.MT88.4 R16, [R152+0x8000] ;  /* 0x008000009810783b */ /* 0x000fe40000004200 */
[----:B------:R-:W3:Y:S04]  /*cad0*/  MUFU.EX2 R24, R24 ;  /* 0x0000001800187308 */ /* 0x000ee80000000800 */
[----:B------:R-:W-:Y:S01]  /*cae0*/  MUFU.EX2 R25, R25 ;  /* 0x0000001900197308 */ /* 0x000fe20000000800 */
[C---:B-1----:R-:W-:Y:S01]  /*caf0*/  HMMA.16816.F32 R72, R4.reuse, R8, R28 ;  /* 0x000000080448723c */ /* 0x042fe2000000181c */
[-CC-:B------:R-:W-:Y:S01]  /*cb00*/  FFMA.FTZ R29, R146, R48.reuse, -R101.reuse ;  /* 0x00000030921d7223 */ /* 0x180fe20000010865 */
[-CC-:B------:R-:W-:Y:S01]  /*cb10*/  FFMA.FTZ R31, R142, R48.reuse, -R101.reuse ;  /* 0x000000308e1f7223 */ /* 0x180fe20000010865 */
[-C--:B------:R-:W-:Y:S01]  /*cb20*/  FFMA.FTZ R30, R134, R48.reuse, -R101 ;  /* 0x00000030861e7223 */ /* 0x080fe20000010865 */
[-C--:B------:R-:W-:Y:S01]  /*cb30*/  FFMA.FTZ R28, R130, R48.reuse, -R47 ;  /* 0x00000030821c7223 */ /* 0x080fe2000001082f */
[----:B------:R-:W-:Y:S03]  /*cb40*/  MUFU.EX2 R26, R26 ;  /* 0x0000001a001a7308 */ /* 0x000fe60000000800 */
[----:B------:R-:W-:Y:S01]  /*cb50*/  HMMA.16816.F32 R68, R4, R10, R68 ;  /* 0x0000000a0444723c */ /* 0x000fe20000001844 */
[----:B------:R-:W1:Y:S01]  /*cb60*/  LDSM.16.MT88.4 R8, [R102+0x8000] ;  /* 0x008000006608783b */ /* 0x000e620000004200 */
[----:B------:R-:W4:Y:S01]  /*cb70*/  MUFU.EX2 R29, R29 ;  /* 0x0000001d001d7308 */ /* 0x000f220000000800 */
[----:B------:R-:W-:Y:S01]  /*cb80*/  FADD.FTZ R5, R111, R200 ;  /* 0x000000c86f057221 */ /* 0x000fe20000010000 */
[----:B------:R-:W-:Y:S01]  /*cb90*/  FADD.FTZ R111, R119, R128 ;  /* 0x00000080776f7221 */ /* 0x000fe20000010000 */
[----:B------:R-:W-:Y:S01]  /*cba0*/  FFMA.FTZ R119, R108, R48, -R101 ;  /* 0x000000306c777223 */ /* 0x000fe20000010865 */
[----:B------:R-:W-:Y:S01]  /*cbb0*/  MUFU.EX2 R31, R31 ;  /* 0x0000001f001f7308 */ /* 0x000fe20000000800 */
[----:B------:R-:W-:Y:S01]  /*cbc0*/  FADD.FTZ R206, R206, R5 ;  /* 0x00000005cece7221 */ /* 0x000fe20000010000 */
[----:B---3--:R-:W-:Y:S01]  /*cbd0*/  F2FP.F16.F32.PACK_AB R5, R24, R27 ;  /* 0x0000001b1805723e */ /* 0x008fe200000000ff */
[----:B------:R-:W-:Y:S01]  /*cbe0*/  FADD.FTZ R112, R148, R111 ;  /* 0x0000006f94707221 */ /* 0x000fe20000010000 */
[----:B------:R-:W3:Y:S01]  /*cbf0*/  MUFU.EX2 R30, R30 ;  /* 0x0000001e001e7308 */ /* 0x000ee20000000800 */
[----:B------:R-:W-:-:S02]  /*cc00*/  FADD.FTZ R206, R121, R206 ;  /* 0x000000ce79ce7221 */ /* 0x000fc40000010000 */
[----:B------:R-:W-:Y:S01]  /*cc10*/  FADD.FTZ R112, R123, R112 ;  /* 0x000000707b707221 */ /* 0x000fe20000010000 */
[----:B------:R-:W5:Y:S01]  /*cc20*/  MUFU.EX2 R28, R28 ;  /* 0x0000001c001c7308 */ /* 0x000f620000000800 */
[----:B------:R-:W-:Y:S01]  /*cc30*/  FADD.FTZ R105, R105, R206 ;  /* 0x000000ce69697221 */ /* 0x000fe20000010000 */
[----:B----4-:R-:W-:Y:S02]  /*cc40*/  F2FP.F16.F32.PACK_AB R4, R26, R29 ;  /* 0x0000001d1a04723e */ /* 0x010fe400000000ff */
[----:B------:R4:W-:Y:S01]  /*cc50*/  MUFU.EX2 R108, R110 ;  /* 0x0000006e006c7308 */ /* 0x0009e20000000800 */
[----:B------:R-:W-:Y:S01]  /*cc60*/  FADD.FTZ R105, R0, R105 ;  /* 0x0000006900697221 */ /* 0x000fe20000010000 */
[----:B------:R-:W-:Y:S02]  /*cc70*/  FFMA.FTZ R0, R56, R48, -R47 ;  /* 0x0000003038007223 */ /* 0x000fe4000001082f */
[----:B------:R-:W-:Y:S01]  /*cc80*/  MUFU.EX2 R119, R119 ;  /* 0x0000007700777308 */ /* 0x000fe20000000800 */
[----:B------:R-:W-:Y:S01]  /*cc90*/  FADD.FTZ R132, R132, R105 ;  /* 0x0000006984847221 */ /* 0x000fe20000010000 */
[----:B---3--:R-:W-:-:S02]  /*cca0*/  F2FP.F16.F32.PACK_AB R6, R30, R31 ;  /* 0x0000001f1e06723e */ /* 0x008fc400000000ff */
[----:B------:R-:W-:Y:S01]  /*ccb0*/  MUFU.EX2 R0, R0 ;  /* 0x0000000000007308 */ /* 0x000fe20000000800 */
[----:B------:R-:W-:Y:S01]  /*ccc0*/  FADD.FTZ R132, R115, R132 ;  /* 0x0000008473847221 */ /* 0x000fe20000010000 */
[----:B-----5:R-:W-:-:S03]  /*ccd0*/  F2FP.F16.F32.PACK_AB R7, R28, R25 ;  /* 0x000000191c07723e */ /* 0x020fc600000000ff */
[----:B------:R-:W-:Y:S01]  /*cce0*/  FADD.FTZ R113, R113, R132 ;  /* 0x0000008471717221 */ /* 0x000fe20000010000 */
[-CC-:B----4-:R-:W-:Y:S01]  /*ccf0*/  FFMA.FTZ R110, R57, R48.reuse, -R101.reuse ;  /* 0x00000030396e7223 */ /* 0x190fe20000010865 */
[-C--:B------:R-:W-:Y:S01]  /*cd00*/  FFMA.FTZ R57, R51, R48.reuse, -R101 ;  /* 0x0000003033397223 */ /* 0x080fe20000010865 */
[----:B------:R-:W-:Y:S01]  /*cd10*/  FFMA.FTZ R51, R60, R48, -R47 ;  /* 0x000000303c337223 */ /* 0x000fe2000001082f */
[----:B--2---:R-:W-:Y:S01]  /*cd20*/  HMMA.16816.F32 R80, R4, R12, R80 ;  /* 0x0000000c0450723c */ /* 0x004fe20000001850 */
[----:B------:R-:W-:-:S03]  /*cd30*/  FADD.FTZ R113, R100, R113 ;  /* 0x0000007164717221 */ /* 0x000fc60000010000 */
[----:B------:R-:W-:Y:S01]  /*cd40*/  MUFU.EX2 R57, R57 ;  /* 0x0000003900397308 */ /* 0x000fe20000000800 */
[----:B------:R-:W-:-:S03]  /*cd50*/  FADD.FTZ R42, R42, R113 ;  /* 0x000000712a2a7221 */ /* 0x000fc60000010000 */
[----:B------:R-:W-:Y:S01]  /*cd60*/  HMMA.16816.F32 R76, R4, R14, R76 ;  /* 0x0000000e044c723c */ /* 0x000fe2000000184c */
[----:B------:R-:W2:Y:S01]  /*cd70*/  LDSM.16.MT88.4 R12, [R103+0x8800] ;  /* 0x00880000670c783b */ /* 0x000ea20000004200 */
[----:B------:R-:W-:Y:S01]  /*cd80*/  MUFU.EX2 R51, R51 ;  /* 0x0000003300337308 */ /* 0x000fe20000000800 */
[----:B------:R-:W-:-:S04]  /*cd90*/  FADD.FTZ R42, R41, R42 ;  /* 0x0000002a292a7221 */ /* 0x000fc80000010000 */
[----:B------:R-:W-:Y:S01]  /*cda0*/  FADD.FTZ R35, R35, R42 ;  /* 0x0000002a23237221 */ /* 0x000fe20000010000 */
[----:B-1----:R-:W-:Y:S03]  /*cdb0*/  HMMA.16816.F32 R72, R4, R8, R72 ;  /* 0x000000080448723c */ /* 0x002fe60000001848 */
[----:B------:R-:W-:-:S04]  /*cdc0*/  FADD.FTZ R32, R32, R35 ;  /* 0x0000002320207221 */ /* 0x000fc80000010000 */
[----:B------:R-:W-:Y:S01]  /*cdd0*/  FADD.FTZ R27, R27, R32 ;  /* 0x000000201b1b7221 */ /* 0x000fe20000010000 */
[----:B------:R-:W-:Y:S01]  /*cde0*/  HMMA.16816.F32 R68, R4, R10, R68 ;  /* 0x0000000a0444723c */ /* 0x000fe20000001844 */
[----:B------:R-:W1:Y:S02]  /*cdf0*/  LDSM.16.MT88.4 R8, [R102+0x8800] ;  /* 0x008800006608783b */ /* 0x000e640000004200 */
[----:B------:R-:W-:-:S04]  /*ce00*/  FADD.FTZ R24, R24, R27 ;  /* 0x0000001b18187221 */ /* 0x000fc80000010000 */
[----:B------:R-:W-:Y:S01]  /*ce10*/  FADD.FTZ R25, R25, R24 ;  /* 0x0000001819197221 */ /* 0x000fe20000010000 */
[----:B------:R-:W-:Y:S03]  /*ce20*/  HMMA.16816.F32 R96, R4, R20, R96 ;  /* 0x000000140460723c */ /* 0x000fe60000001860 */
[----:B------:R-:W-:-:S05]  /*ce30*/  FADD.FTZ R25, R28, R25 ;  /* 0x000000191c197221 */ /* 0x000fca0000010000 */
[C---:B------:R-:W-:Y:S01]  /*ce40*/  HMMA.16816.F32 R92, R4.reuse, R22, R92 ;  /* 0x00000016045c723c */ /* 0x040fe2000000185c */
[----:B------:R-:W3:Y:S07]  /*ce50*/  LDSM.16.MT88.4 R20, [R156+0x8800] ;  /* 0x008800009c14783b */ /* 0x000eee0000004200 */
[C---:B------:R-:W-:Y:S08]  /*ce60*/  HMMA.16816.F32 R88, R4.reuse, R16, R88 ;  /* 0x000000100458723c */ /* 0x040ff00000001858 */
[----:B------:R-:W-:Y:S01]  /*ce70*/  HMMA.16816.F32 R84, R4, R18, R84 ;  /* 0x000000120454723c */ /* 0x000fe20000001854 */
[-C--:B------:R-:W-:Y:S01]  /*ce80*/  FFMA.FTZ R5, R106, R48.reuse, -R101 ;  /* 0x000000306a057223 */ /* 0x080fe20000010865 */
[-C--:B------:R-:W-:Y:S01]  /*ce90*/  FFMA.FTZ R4, R104, R48.reuse, -R47 ;  /* 0x0000003068047223 */ /* 0x080fe2000001082f */
[----:B------:R-:W4:Y:S01]  /*cea0*/  LDSM.16.MT88.4 R16, [R152+0x8800] ;  /* 0x008800009810783b */ /* 0x000f220000004200 */
[-CC-:B------:R-:W-:Y:S01]  /*ceb0*/  FFMA.FTZ R106, R61, R48.reuse, -R101.reuse ;  /* 0x000000303d6a7223 */ /* 0x180fe20000010865 */
[----:B------:R5:W2:Y:S01]  /*cec0*/  MUFU.EX2 R104, R5 ;  /* 0x0000000500687308 */ /* 0x000aa20000000800 */
[-C--:B------:R-:W-:Y:S01]  /*ced0*/  FFMA.FTZ R61, R59, R48.reuse, -R101 ;  /* 0x000000303b3d7223 */ /* 0x080fe20000010865 */
[----:B------:R-:W-:Y:S01]  /*cee0*/  FFMA.FTZ R59, R64, R48, -R47 ;  /* 0x00000030403b7223 */ /* 0x000fe2000001082f */
[----:B------:R-:W-:Y:S01]  /*cef0*/  FADD.FTZ R101, R107, R112 ;  /* 0x000000706b657221 */ /* 0x000fe20000010000 */
[----:B------:R1:W1:Y:S03]  /*cf00*/  MUFU.EX2 R111, R4 ;  /* 0x00000004006f7308 */ /* 0x0002660000000800 */
[----:B------:R-:W-:Y:S01]  /*cf10*/  FADD.FTZ R101, R36, R101 ;  /* 0x0000006524657221 */ /* 0x000fe20000010000 */
[----:B------:R-:W-:Y:S01]  /*cf20*/  MUFU.EX2 R59, R59 ;  /* 0x0000003b003b7308 */ /* 0x000fe20000000800 */
[----:B------:R-:W-:-:S02]  /*cf30*/  MOV R36, R45 ;  /* 0x0000002d00247202 */ /* 0x000fc40000000f00 */
[----:B------:R-:W-:Y:S01]  /*cf40*/  FADD.FTZ R122, R122, R101 ;  /* 0x000000657a7a7221 */ /* 0x000fe20000010000 */
[----:B------:R-:W-:Y:S01]  /*cf50*/  MUFU.EX2 R106, R106 ;  /* 0x0000006a006a7308 */ /* 0x000fe20000000800 */
[----:B------:R-:W-:Y:S02]  /*cf60*/  @P0 MOV R36, R45 ;  /* 0x0000002d00240202 */ /* 0x000fe40000000f00 */
[----:B-----5:R-:W-:Y:S01]  /*cf70*/  F2FP.F16.F32.PACK_AB R5, R53, R52 ;  /* 0x000000343505723e */ /* 0x020fe200000000ff */
[----:B------:R-:W5:Y:S01]  /*cf80*/  MUFU.EX2 R61, R61 ;  /* 0x0000003d003d7308 */ /* 0x000f620000000800 */
[----:B--2---:R-:W-:Y:S01]  /*cf90*/  F2FP.F16.F32.PACK_AB R6, R104, R119 ;  /* 0x000000776806723e */ /* 0x004fe200000000ff */
[----:B------:R-:W-:Y:S01]  /*cfa0*/  FADD.FTZ R117, R117, R122 ;  /* 0x0000007a75757221 */ /* 0x000fe20000010000 */
[----:B-1----:R-:W-:Y:S01]  /*cfb0*/  F2FP.F16.F32.PACK_AB R4, R108, R55 ;  /* 0x000000376c04723e */ /* 0x002fe200000000ff */
[----:B------:R-:W1:Y:S01]  /*cfc0*/  MUFU.EX2 R64, R110 ;  /* 0x0000006e00407308 */ /* 0x000e620000000800 */
[----:B------:R-:W-:Y:S01]  /*cfd0*/  F2FP.F16.F32.PACK_AB R7, R111, R54 ;  /* 0x000000366f07723e */ /* 0x000fe200000000ff */
[----:B------:R-:W-:-:S04]  /*cfe0*/  FADD.FTZ R52, R52, R25 ;  /* 0x0000001934347221 */ /* 0x000fc80000010000 */
[----:B------:R-:W-:Y:S02]  /*cff0*/  FADD.FTZ R53, R53, R52 ;  /* 0x0000003435357221 */ /* 0x000fe40000010000 */
[----:B------:R-:W-:Y:S02]  /*d000*/  HMMA.16816.F32 R80, R4, R12, R80 ;  /* 0x0000000c0450723c */ /* 0x000fe40000001850 */
[----:B------:R-:W-:-:S04]  /*d010*/  FADD.FTZ R54, R54, R53 ;  /* 0x0000003536367221 */ /* 0x000fc80000010000 */
[----:B------:R-:W-:Y:S02]  /*d020*/  FADD.FTZ R111, R111, R54 ;  /* 0x000000366f6f7221 */ /* 0x000fe40000010000 */
[C---:B------:R-:W-:Y:S01]  /*d030*/  HMMA.16816.F32 R76, R4.reuse, R14, R76 ;  /* 0x0000000e044c723c */ /* 0x040fe2000000184c */
[----:B------:R-:W-:Y:S07]  /*d040*/  LDSM.16.MT88.4 R12, [R102+0x9000] ;  /* 0x00900000660c783b */ /* 0x000fee0000004200 */
[C---:B------:R-:W-:Y:S08]  /*d050*/  HMMA.16816.F32 R72, R4.reuse, R8, R72 ;  /* 0x000000080448723c */ /* 0x040ff00000001848 */
[C---:B------:R-:W-:Y:S01]  /*d060*/  HMMA.16816.F32 R68, R4.reuse, R10, R68 ;  /* 0x0000000a0444723c */ /* 0x040fe20000001844 */
[----:B------:R-:W2:Y:S07]  /*d070*/  LDSM.16.MT88.4 R8, [R152+0x9000] ;  /* 0x009000009808783b */ /* 0x000eae0000004200 */
[C---:B---3--:R-:W-:Y:S08]  /*d080*/  HMMA.16816.F32 R96, R4.reuse, R20, R96 ;  /* 0x000000140460723c */ /* 0x048ff00000001860 */
[C---:B------:R-:W-:Y:S01]  /*d090*/  HMMA.16816.F32 R92, R4.reuse, R22, R92 ;  /* 0x00000016045c723c */ /* 0x040fe2000000185c */
[----:B------:R-:W3:Y:S07]  /*d0a0*/  LDSM.16.MT88.4 R20, [R156+0x9000] ;  /* 0x009000009c14783b */ /* 0x000eee0000004200 */
[C---:B----4-:R-:W-:Y:S08]  /*d0b0*/  HMMA.16816.F32 R88, R4.reuse, R16, R88 ;  /* 0x000000100458723c */ /* 0x050ff00000001858 */
[----:B------:R-:W-:Y:S01]  /*d0c0*/  HMMA.16816.F32 R84, R4, R18, R84 ;  /* 0x000000120454723c */ /* 0x000fe20000001854 */
[----:B------:R-:W4:Y:S01]  /*d0d0*/  LDSM.16.MT88.4 R16, [R103+0x9000] ;  /* 0x009000006710783b */ /* 0x000f220000004200 */
[----:B-----5:R-:W-:-:S02]  /*d0e0*/  F2FP.F16.F32.PACK_AB R4, R61, R106 ;  /* 0x0000006a3d04723e */ /* 0x020fc400000000ff */
[----:B------:R-:W-:Y:S01]  /*d0f0*/  F2FP.F16.F32.PACK_AB R5, R59, R66 ;  /* 0x000000423b05723e */ /* 0x000fe200000000ff */
[----:B------:R-:W-:Y:S01]  /*d100*/  FADD.FTZ R66, R66, R111 ;  /* 0x0000006f42427221 */ /* 0x000fe20000010000 */
[----:B-1----:R-:W-:Y:S02]  /*d110*/  F2FP.F16.F32.PACK_AB R6, R57, R64 ;  /* 0x000000403906723e */ /* 0x002fe400000000ff */
[----:B------:R-:W-:Y:S01]  /*d120*/  F2FP.F16.F32.PACK_AB R7, R51, R62 ;  /* 0x0000003e3307723e */ /* 0x000fe200000000ff */
[----:B------:R-:W-:-:S04]  /*d130*/  FADD.FTZ R59, R59, R66 ;  /* 0x000000423b3b7221 */ /* 0x000fc80000010000 */
[----:B------:R-:W-:Y:S02]  /*d140*/  FADD.FTZ R62, R62, R59 ;  /* 0x0000003b3e3e7221 */ /* 0x000fe40000010000 */
[----:B--2---:R-:W-:Y:S02]  /*d150*/  HMMA.16816.F32 R88, R4, R8, R88 ;  /* 0x000000080458723c */ /* 0x004fe40000001858 */
[----:B------:R-:W-:-:S06]  /*d160*/  FADD.FTZ R62, R51, R62 ;  /* 0x0000003e333e7221 */ /* 0x000fcc0000010000 */
[C---:B------:R-:W-:Y:S01]  /*d170*/  HMMA.16816.F32 R84, R4.reuse, R10, R84 ;  /* 0x0000000a0454723c */ /* 0x040fe20000001854 */
[----:B------:R-:W1:Y:S07]  /*d180*/  LDSM.16.MT88.4 R8, [R156+0x9800] ;  /* 0x009800009c08783b */ /* 0x000e6e0000004200 */
[----:B------:R-:W-:Y:S01]  /*d190*/  HMMA.16816.F32 R72, R4, R12, R72 ;  /* 0x0000000c0448723c */ /* 0x000fe20000001848 */
[----:B------:R-:W-:-:S04]  /*d1a0*/  FADD.FTZ R12, R120, R117 ;  /* 0x00000075780c7221 */ /* 0x000fc80000010000 */
[----:B------:R-:W-:-:S03]  /*d1b0*/  FADD.FTZ R12, R109, R12 ;  /* 0x0000000c6d0c7221 */ /* 0x000fc60000010000 */
[----:B---3--:R-:W-:Y:S01]  /*d1c0*/  HMMA.16816.F32 R96, R4, R20, R96 ;  /* 0x000000140460723c */ /* 0x008fe20000001860 */
[----:B------:R-:W-:Y:S01]  /*d1d0*/  FADD.FTZ R43, R43, R12 ;  /* 0x0000000c2b2b7221 */ /* 0x000fe20000010000 */
[-CC-:B------:R-:W-:Y:S01]  /*d1e0*/  FFMA.FTZ R21, R58, R48.reuse, -R47.reuse ;  /* 0x000000303a157223 */ /* 0x180fe2000001082f */
[----:B------:R-:W-:Y:S02]  /*d1f0*/  FFMA.FTZ R20, R50, R48, -R47 ;  /* 0x0000003032147223 */ /* 0x000fe4000001082f */
[----:B------:R-:W-:-:S03]  /*d200*/  FADD.FTZ R43, R40, R43 ;  /* 0x0000002b282b7221 */ /* 0x000fc60000010000 */
[C---:B------:R-:W-:Y:S01]  /*d210*/  HMMA.16816.F32 R92, R4.reuse, R22, R92 ;  /* 0x00000016045c723c */ /* 0x040fe2000000185c */
[----:B------:R-:W-:Y:S01]  /*d220*/  FADD.FTZ R34, R34, R43 ;  /* 0x0000002b22227221 */ /* 0x000fe20000010000 */
[----:B------:R-:W-:Y:S03]  /*d230*/  MUFU.EX2 R21, R21 ;  /* 0x0000001500157308 */ /* 0x000fe60000000800 */
[----:B------:R-:W-:Y:S01]  /*d240*/  FADD.FTZ R34, R33, R34 ;  /* 0x0000002221227221 */ /* 0x000fe20000010000 */
[----:B------:R-:W-:Y:S02]  /*d250*/  MUFU.EX2 R20, R20 ;  /* 0x0000001400147308 */ /* 0x000fe40000000800 */
[----:B----4-:R-:W-:Y:S01]  /*d260*/  HMMA.16816.F32 R80, R4, R16, R80 ;  /* 0x000000100450723c */ /* 0x010fe20000001850 */
[----:B------:R-:W-:Y:S01]  /*d270*/  FADD.FTZ R29, R29, R34 ;  /* 0x000000221d1d7221 */ /* 0x000fe20000010000 */
[----:B------:R-:W2:Y:S03]  /*d280*/  MUFU.EX2 R22, R63 ;  /* 0x0000003f00167308 */ /* 0x000ea60000000800 */
[----:B------:R-:W-:-:S03]  /*d290*/  FADD.FTZ R26, R26, R29 ;  /* 0x0000001d1a1a7221 */ /* 0x000fc60000010000 */
[----:B------:R-:W-:Y:S01]  /*d2a0*/  HMMA.16816.F32 R76, R4, R18, R76 ;  /* 0x00000012044c723c */ /* 0x000fe2000000184c */
[----:B------:R-:W-:Y:S01]  /*d2b0*/  FADD.FTZ R31, R31, R26 ;  /* 0x0000001a1f1f7221 */ /* 0x000fe20000010000 */
[----:B------:R-:W3:Y:S03]  /*d2c0*/  LDSM.16.MT88.4 R16, [R152+0x9800] ;  /* 0x009800009810783b */ /* 0x000ee60000004200 */
[----:B------:R-:W-:-:S03]  /*d2d0*/  FADD.FTZ R30, R30, R31 ;  /* 0x0000001f1e1e7221 */ /* 0x000fc60000010000 */
[----:B------:R-:W-:Y:S01]  /*d2e0*/  HMMA.16816.F32 R68, R4, R14, R68 ;  /* 0x0000000e0444723c */ /* 0x000fe20000001844 */
[----:B--2---:R-:W-:Y:S01]  /*d2f0*/  F2FP.F16.F32.PACK_AB R4, R67, R22 ;  /* 0x000000164304723e */ /* 0x004fe200000000ff */
[----:B------:R-:W-:Y:S01]  /*d300*/  FADD.FTZ R55, R55, R30 ;  /* 0x0000001e37377221 */ /* 0x000fe20000010000 */
[----:B------:R-:W-:Y:S01]  /*d310*/  F2FP.F16.F32.PACK_AB R5, R0, R21 ;  /* 0x000000150005723e */ /* 0x000fe200000000ff */
[----:B------:R-:W2:Y:S01]  /*d320*/  LDSM.16.MT88.4 R12, [R103+0x9800] ;  /* 0x00980000670c783b */ /* 0x000ea20000004200 */
[----:B------:R-:W-:Y:S01]  /*d330*/  F2FP.F16.F32.PACK_AB R6, R194, R65 ;  /* 0x00000041c206723e */ /* 0x000fe200000000ff */
[----:B------:R-:W-:Y:S01]  /*d340*/  FADD.FTZ R108, R108, R55 ;  /* 0x000000376c6c7221 */ /* 0x000fe20000010000 */
[----:B------:R-:W-:Y:S01]  /*d350*/  F2FP.F16.F32.PACK_AB R7, R193, R20 ;  /* 0x00000014c107723e */ /* 0x000fe200000000ff */
[----:B------:R-:W-:Y:S02]  /*d360*/  FADD.FTZ R21, R21, R62 ;  /* 0x0000003e15157221 */ /* 0x000fe40000010000 */
[----:B------:R-:W-:-:S02]  /*d370*/  FADD.FTZ R119, R119, R108 ;  /* 0x0000006c77777221 */ /* 0x000fc40000010000 */
[----:B------:R-:W-:Y:S01]  /*d380*/  FADD.FTZ R21, R0, R21 ;  /* 0x0000001500157221 */ /* 0x000fe20000010000 */
[-C--:B------:R-:W-:Y:S01]  /*d390*/  MOV R0, R39.reuse ;  /* 0x0000002700007202 */ /* 0x080fe20000000f00 */
[C---:B-1----:R-:W-:Y:S01]  /*d3a0*/  HMMA.16816.F32 R96, R4.reuse, R8, R96 ;  /* 0x000000080460723c */ /* 0x042fe20000001860 */
[----:B------:R-:W-:Y:S01]  /*d3b0*/  FADD.FTZ R119, R104, R119 ;  /* 0x0000007768777221 */ /* 0x000fe20000010000 */
[----:B------:R-:W-:Y:S01]  /*d3c0*/  FADD.FTZ R20, R20, R21 ;  /* 0x0000001514147221 */ /* 0x000fe20000010000 */
[----:B------:R-:W-:Y:S02]  /*d3d0*/  @P0 MOV R0, R39 ;  /* 0x0000002700000202 */ /* 0x000fe40000000f00 */
[----:B------:R-:W-:Y:S01]  /*d3e0*/  FADD.FTZ R106, R106, R119 ;  /* 0x000000776a6a7221 */ /* 0x000fe20000010000 */
[----:B------:R-:W-:Y:S02]  /*d3f0*/  FADD.FTZ R193, R193, R20 ;  /* 0x00000014c1c17221 */ /* 0x000fe40000010000 */
[----:B------:R-:W-:Y:S01]  /*d400*/  HMMA.16816.F32 R92, R4, R10, R92 ;  /* 0x0000000a045c723c */ /* 0x000fe2000000185c */
[----:B------:R-:W1:Y:S01]  /*d410*/  LDSM.16.MT88.4 R8, [R102+0x9800] ;  /* 0x009800006608783b */ /* 0x000e620000004200 */
[----:B------:R-:W-:-:S04]  /*d420*/  FADD.FTZ R61, R61, R106 ;  /* 0x0000006a3d3d7221 */ /* 0x000fc80000010000 */
[----:B------:R-:W-:-:S04]  /*d430*/  FADD.FTZ R64, R64, R61 ;  /* 0x0000003d40407221 */ /* 0x000fc80000010000 */
[----:B------:R-:W-:Y:S01]  /*d440*/  FADD.FTZ R57, R57, R64 ;  /* 0x0000004039397221 */ /* 0x000fe20000010000 */
[----:B---3--:R-:W-:Y:S03]  /*d450*/  HMMA.16816.F32 R88, R4, R16, R88 ;  /* 0x000000100458723c */ /* 0x008fe60000001858 */
[----:B------:R-:W-:-:S04]  /*d460*/  FADD.FTZ R22, R22, R57 ;  /* 0x0000003916167221 */ /* 0x000fc80000010000 */
[----:B------:R-:W-:Y:S01]  /*d470*/  FADD.FTZ R22, R67, R22 ;  /* 0x0000001643167221 */ /* 0x000fe20000010000 */
[----:B------:R-:W-:Y:S03]  /*d480*/  HMMA.16816.F32 R84, R4, R18, R84 ;  /* 0x000000120454723c */ /* 0x000fe60000001854 */
[----:B------:R-:W-:-:S04]  /*d490*/  FADD.FTZ R65, R65, R22 ;  /* 0x0000001641417221 */ /* 0x000fc80000010000 */
[----:B------:R-:W-:Y:S01]  /*d4a0*/  FADD.FTZ R194, R194, R65 ;  /* 0x00000041c2c27221 */ /* 0x000fe20000010000 */
[C---:B--2---:R-:W-:Y:S08]  /*d4b0*/  HMMA.16816.F32 R80, R4.reuse, R12, R80 ;  /* 0x0000000c0450723c */ /* 0x044ff00000001850 */
[C---:B------:R-:W-:Y:S08]  /*d4c0*/  HMMA.16816.F32 R76, R4.reuse, R14, R76 ;  /* 0x0000000e044c723c */ /* 0x040ff0000000184c */
[----:B-1----:R-:W-:Y:S01]  /*d4d0*/  HMMA.16816.F32 R72, R4, R8, R72 ;  /* 0x000000080448723c */ /* 0x002fe20000001848 */
[----:B------:R-:W-:-:S07]  /*d4e0*/  MOV R8, R44 ;  /* 0x0000002c00087202 */ /* 0x000fce0000000f00 */
[----:B------:R-:W-:Y:S01]  /*d4f0*/  HMMA.16816.F32 R68, R4, R10, R68 ;  /* 0x0000000a0444723c */ /* 0x000fe20000001844 */
[----:B------:R-:W-:-:S04]  /*d500*/  NOP ;  /* 0x0000000000007918 */ /* 0x000fc80000000000 */
[----:B------:R-:W-:-:S15]  /*d510*/  @P0 BRA `(.L_x_13997) ;  /* 0x0000000000040947 */ /* 0x000fde0003800000 */
.L_x_13986:
[----:B------:R-:W-:-:S07]  /*d520*/  IADD3 R124, PT, PT, R8, -0x1, RZ ;  /* 0xffffffff087c7810 */ /* 0x000fce0007ffe0ff */
.L_x_13997:
[----:B------:R-:W-:Y:S05]  /*d530*/  BSYNC B2 ;  /* 0x0000000000027941 */ /* 0x000fea0003800000 */
.L_x_13985:
[----:B------:R-:W-:-:S13]  /*d540*/  ISETP.GE.AND P0, PT, R124, R167, PT ;  /* 0x000000a77c00720c */ /* 0x000fda0003f06270 */
[----:B------:R-:W-:Y:S05]  /*d550*/  @!P0 BRA `(.L_x_13998) ;  /* 0x0000005400888947 */ /* 0x000fea0003800000 */
[----:B------:R-:W-:Y:S01]  /*d560*/  IMAD.IADD R125, R176, 0x1, R125 ;  /* 0x00000001b07d7824 */ /* 0x000fe200078e027d */
[----:B------:R-:W-:Y:S01]  /*d570*/  ISETP.NE.U32.AND P2, PT, R186, RZ, PT ;  /* 0x000000ffba00720c */ /* 0x000fe20003f45070 */
[----:B------:R-:W-:Y:S02]  /*d580*/  IMAD.SHL.U32 R189, R124, 0x80, RZ ;  /* 0x000000807cbd7824 */ /* 0x000fe400078e00ff */
[----:B------:R-:W-:Y:S01]  /*d590*/  IMAD.MOV.U32 R101, RZ, RZ, R0 ;  /* 0x000000ffff657224 */ /* 0x000fe200078e0000 */
[----:B------:R-:W-:Y:S01]  /*d5a0*/  IADD3 R125, PT, PT, R38, R125, R37 ;  /* 0x0000007d267d7210 */ /* 0x000fe20007ffe025 */
[----:B------:R-:W-:Y:S01]  /*d5b0*/  IMAD.MOV.U32 R100, RZ, RZ, R36 ;  /* 0x000000ffff647224 */ /* 0x000fe200078e0024 */
[----:B------:R-:W-:Y:S01]  /*d5c0*/  LOP3.LUT R191, R189, 0x40, R126, 0xfe, !PT ;  /* 0x00000040bdbf7812 */ /* 0x000fe200078efe7e */
[----:B------:R-:W-:Y:S01]  /*d5d0*/  VIADD R188, R124, 0x1 ;  /* 0x000000017cbc7836 */ /* 0x000fe20000000000 */
[----:B------:R-:W-:Y:S02]  /*d5e0*/  IADD3 R190, PT, PT, -R126, R125, -R127 ;  /* 0x0000007d7ebe7210 */ /* 0x000fe40007ffe97f */
[----:B------:R-:W-:-:S02]  /*d5f0*/  ISETP.NE.AND.EX P2, PT, R187, RZ, PT, P2 ;  /* 0x000000ffbb00720c */ /* 0x000fc40003f45320 */
[----:B------:R-:W-:Y:S01]  /*d600*/  IADD3 R190, PT, PT, R190, -0x39, -R189 ;  /* 0xffffffc7bebe7810 */ /* 0x000fe20007ffe8bd */
[----:B------:R-:W-:-:S10]  /*d610*/  VIADD R189, R189, 0x80 ;  /* 0x00000080bdbd7836 */ /* 0x000fd40000000000 */
.L_x_14005:
[CC--:B------:R-:W-:Y:S01]  /*d620*/  ISETP.GE.AND P1, PT, R177.reuse, R174.reuse, PT ;  /* 0x000000aeb100720c */ /* 0x0c0fe20003f26270 */
        /* <DEDUP_REMOVED lines=79> */
.L_x_14000:
[----:B------:R-:W-:Y:S05]  /*db20*/  BSYNC.RECONVERGENT B0 ;  /* 0x0000000000007941 */ /* 0x000fea0003800200 */
.L_x_13999:
        /* <DEDUP_REMOVED lines=80> */
[----:B------:R-:W-:Y:S05]  /*e030*/  LDSM.16.M88.4 R108, [R155+0x3800] ;  /* 0x003800009b6c783b */ /* 0x000fea0000000200 */
        /* <DEDUP_REMOVED lines=165> */
.L_x_14004:
[----:B------:R-:W-:Y:S05]  /*ea90*/  BSYNC.RECONVERGENT B0 ;  /* 0x0000000000007941 */ /* 0x000fea0003800200 */
.L_x_14003:
        /* <DEDUP_REMOVED lines=64> */
.L_x_14002:
[----:B------:R-:W-:Y:S05]  /*eea0*/  BSYNC.RECONVERGENT B1 ;  /* 0x0000000000017941 */ /* 0x000fea0003800200 */
.L_x_14001:
[----:B-1----:R-:W-:Y:S01]  /*eeb0*/  P2R R104, PR, RZ, 0x4 ;  /* 0x00000004ff687803 */ /* 0x002fe20000000000 */
[C---:B------:R-:W-:Y:S01]  /*eec0*/  VIADD R105, R191.reuse, 0xffffffc0 ;  /* 0xffffffc0bf697836 */ /* 0x040fe20000000000 */
[----:B------:R-:W-:Y:S01]  /*eed0*/  IABS R0, R190 ;  /* 0x000000be00007213 */ /* 0x000fe20000000000 */
[C---:B------:R-:W-:Y:S01]  /*eee0*/  VIADD R121, R191.reuse, 0xffffffd0 ;  /* 0xffffffd0bf797836 */ /* 0x040fe20000000000 */
[----:B------:R-:W-:Y:S01]  /*eef0*/  LOP3.LUT R192, R192, 0xffbfffff, RZ, 0xc0, !PT ;  /* 0xffbfffffc0c07812 */ /* 0x000fe200078ec0ff */
[----:B------:R-:W-:Y:S01]  /*ef00*/  VIADD R118, R191, 0xffffffc8 ;  /* 0xffffffc8bf767836 */ /* 0x000fe20000000000 */
[----:B------:R-:W-:Y:S01]  /*ef10*/  ISETP.GE.AND P2, PT, R105, R184, PT ;  /* 0x000000b86900720c */ /* 0x000fe20003f46270 */
[----:B------:R-:W-:Y:S01]  /*ef20*/  VIADD R124, R191, 0xffffffd8 ;  /* 0xffffffd8bf7c7836 */ /* 0x000fe20000000000 */
[C---:B------:R-:W-:Y:S01]  /*ef30*/  ISETP.GE.AND P0, PT, R105.reuse, R182, PT ;  /* 0x000000b66900720c */ /* 0x040fe20003f06270 */
[C---:B------:R-:W-:Y:S01]  /*ef40*/  VIADD R108, R190.reuse, 0x38 ;  /* 0x00000038be6c7836 */ /* 0x040fe20000000000 */
[----:B------:R-:W-:Y:S01]  /*ef50*/  I2FP.F32.S32 R0, R0 ;  /* 0x0000000000007245 */ /* 0x000fe20000201400 */
[C---:B------:R-:W-:Y:S01]  /*ef60*/  VIADD R115, R190.reuse, 0x41 ;  /* 0x00000041be737836 */ /* 0x040fe20000000000 */
[----:B------:R-:W-:Y:S01]  /*ef70*/  ISETP.GE.AND P1, PT, R105, R183, PT ;  /* 0x000000b76900720c */ /* 0x000fe20003f26270 */
[----:B------:R-:W-:Y:S01]  /*ef80*/  VIADD R111, R190, 0x39 ;  /* 0x00000039be6f7836 */ /* 0x000fe20000000000 */
[----:B------:R-:W-:Y:S01]  /*ef90*/  IABS R108, R108 ;  /* 0x0000006c006c7213 */ /* 0x000fe20000000000 */
[CC--:B------:R-:W-:Y:S01]  /*efa0*/  FFMA.FTZ R33, -R173.reuse, R0.reuse, R33 ;  /* 0x00000000ad217223 */ /* 0x0c0fe20000010121 */
[----:B------:R-:W-:Y:S01]  /*efb0*/  IABS R115, R115 ;  /* 0x0000007300737213 */ /* 0x000fe20000000000 */
[----:B------:R-:W-:Y:S01]  /*efc0*/  FFMA.FTZ R39, -R173, R0, R39 ;  /* 0x00000000ad277223 */ /* 0x000fe20000010127 */
[----:B------:R-:W-:Y:S01]  /*efd0*/  IABS R111, R111 ;  /* 0x0000006f006f7213 */ /* 0x000fe20000000000 */
[C---:B------:R-:W-:Y:S01]  /*efe0*/  VIADD R0, R191.reuse, 0xfffffff9 ;  /* 0xfffffff9bf007836 */ /* 0x040fe20000000000 */
[----:B------:R-:W-:Y:S01]  /*eff0*/  @P2 LOP3.LUT R192, R192, 0x400000, RZ, 0xfc, !PT ;  /* 0x00400000c0c02812 */ /* 0x000fe200078efcff */
[----:B------:R-:W-:Y:S01]  /*f000*/  VIADD R113, R190, 0x29 ;  /* 0x00000029be717836 */ /* 0x000fe20000000000 */
[----:B------:R-:W-:Y:S01]  /*f010*/  I2FP.F32.S32 R108, R108 ;  /* 0x0000006c006c7245 */ /* 0x000fe20000201400 */
[----:B------:R-:W-:Y:S01]  /*f020*/  VIADD R112, R191, 0xffffffc1 ;  /* 0xffffffc1bf707836 */ /* 0x000fe20000000000 */
[----:B------:R-:W-:Y:S01]  /*f030*/  LOP3.LUT R192, R192, 0xfffffeff, RZ, 0xc0, !PT ;  /* 0xfffffeffc0c07812 */ /* 0x000fe200078ec0ff */
[C---:B------:R-:W-:Y:S01]  /*f040*/  VIADD R114, R190.reuse, 0x40 ;  /* 0x00000040be727836 */ /* 0x040fe20000000000 */
[----:B------:R-:W-:Y:S01]  /*f050*/  I2FP.F32.S32 R115, R115 ;  /* 0x0000007300737245 */ /* 0x000fe20000201400 */
[----:B------:R-:W-:Y:S01]  /*f060*/  VIADD R106, R190, 0x30 ;  /* 0x00000030be6a7836 */ /* 0x000fe20000000000 */
[----:B------:R-:W-:Y:S01]  /*f070*/  IABS R113, R113 ;  /* 0x0000007100717213 */ /* 0x000fe20000000000 */
[CC--:B------:R-:W-:Y:S01]  /*f080*/  FFMA.FTZ R11, -R173.reuse, R108.reuse, R11 ;  /* 0x0000006cad0b7223 */ /* 0x0c0fe2000001010b */
[----:B------:R-:W-:Y:S01]  /*f090*/  I2FP.F32.S32 R111, R111 ;  /* 0x0000006f006f7245 */ /* 0x000fe20000201400 */
[C---:B------:R-:W-:Y:S01]  /*f0a0*/  FFMA.FTZ R5, -R173.reuse, R108, R5 ;  /* 0x0000006cad057223 */ /* 0x040fe20000010105 */
[----:B------:R-:W-:Y:S01]  /*f0b0*/  @P0 LOP3.LUT R192, R192, 0x100, RZ, 0xfc, !PT ;  /* 0x00000100c0c00812 */ /* 0x000fe200078efcff */
[C---:B------:R-:W-:Y:S01]  /*f0c0*/  FFMA.FTZ R6, -R173.reuse, R115, R6 ;  /* 0x00000073ad067223 */ /* 0x040fe20000010106 */
[----:B------:R-:W-:Y:S01]  /*f0d0*/  ISETP.GE.AND P0, PT, R0, R185, PT ;  /* 0x000000b90000720c */ /* 0x000fe20003f06270 */
[----:B------:R-:W-:Y:S01]  /*f0e0*/  FFMA.FTZ R4, -R173, R111, R4 ;  /* 0x0000006fad047223 */ /* 0x000fe20000010104 */
[----:B------:R-:W-:Y:S01]  /*f0f0*/  IABS R106, R106 ;  /* 0x0000006a006a7213 */ /* 0x000fe20000000000 */
[C---:B------:R-:W-:Y:S01]  /*f100*/  VIADD R115, R191.reuse, 0xffffffe0 ;  /* 0xffffffe0bf737836 */ /* 0x040fe20000000000 */
[----:B------:R-:W-:Y:S01]  /*f110*/  IABS R114, R114 ;  /* 0x0000007200727213 */ /* 0x000fe20000000000 */
[----:B------:R-:W-:Y:S01]  /*f120*/  VIADD R110, R190, 0x28 ;  /* 0x00000028be6e7836 */ /* 0x000fe20000000000 */
[----:B------:R-:W-:Y:S01]  /*f130*/  ISETP.GE.AND P2, PT, R112, R184, PT ;  /* 0x000000b87000720c */ /* 0x000fe20003f46270 */
[----:B------:R-:W-:Y:S01]  /*f140*/  VIADD R117, R191, 0xffffffd1 ;  /* 0xffffffd1bf757836 */ /* 0x000fe20000000000 */
[----:B------:R-:W-:Y:S01]  /*f150*/  I2FP.F32.S32 R113, R113 ;  /* 0x0000007100717245 */ /* 0x000fe20000201400 */
[----:B------:R-:W-:Y:S01]  /*f160*/  VIADD R108, R190, 0x21 ;  /* 0x00000021be6c7836 */ /* 0x000fe20000000000 */
[----:B------:R-:W-:Y:S01]  /*f170*/  ISETP.GE.AND P3, PT, R105, R185, PT ;  /* 0x000000b96900720c */ /* 0x000fe20003f66270 */
[----:B------:R-:W-:Y:S01]  /*f180*/  VIADD R105, R191, 0x1 ;  /* 0x00000001bf697836 */ /* 0x000fe20000000000 */
[----:B------:R-:W-:Y:S01]  /*f190*/  FSEL R201, R33, -INF , P0 ;  /* 0xff80000021c97808 */ /* 0x000fe20000000000 */
[CC--:B------:R-:W-:Y:S01]  /*f1a0*/  FFMA.FTZ R12, -R173.reuse, R113.reuse, R12 ;  /* 0x00000071ad0c7223 */ /* 0x0c0fe2000001010c */
[----:B------:R-:W-:Y:S01]  /*f1b0*/  I2FP.F32.S32 R106, R106 ;  /* 0x0000006a006a7245 */ /* 0x000fe20000201400 */
[C---:B------:R-:W-:Y:S01]  /*f1c0*/  FFMA.FTZ R18, -R173.reuse, R113, R18 ;  /* 0x00000071ad127223 */ /* 0x040fe20000010112 */
[----:B------:R-:W-:Y:S01]  /*f1d0*/  I2FP.F32.S32 R114, R114 ;  /* 0x0000007200727245 */ /* 0x000fe20000201400 */
[C---:B------:R-:W-:Y:S01]  /*f1e0*/  FFMA.FTZ R10, -R173.reuse, R111, R10 ;  /* 0x0000006fad0a7223 */ /* 0x040fe2000001010a */
[-C--:B------:R-:W-:Y:S01]  /*f1f0*/  ISETP.GE.AND P0, PT, R112, R185.reuse, PT ;  /* 0x000000b97000720c */ /* 0x080fe20003f06270 */
[C---:B------:R-:W-:Y:S01]  /*f200*/  FFMA.FTZ R9, -R173.reuse, R106, R9 ;  /* 0x0000006aad097223 */ /* 0x040fe20000010109 */
[----:B------:R-:W-:Y:S01]  /*f210*/  IABS R110, R110 ;  /* 0x0000006e006e7213 */ /* 0x000fe20000000000 */
[C---:B------:R-:W-:Y:S01]  /*f220*/  FFMA.FTZ R7, -R173.reuse, R114, R7 ;  /* 0x00000072ad077223 */ /* 0x040fe20000010107 */
[----:B------:R-:W-:Y:S01]  /*f230*/  FSEL R116, R6, -INF , P1 ;  /* 0xff80000006747808 */ /* 0x000fe20000800000 */
[----:B------:R-:W-:Y:S01]  /*f240*/  VIADD R109, R190, 0x31 ;  /* 0x00000031be6d7836 */ /* 0x000fe20000000000 */
[----:B------:R-:W-:Y:S01]  /*f250*/  IABS R108, R108 ;  /* 0x0000006c006c7213 */ /* 0x000fe20000000000 */
[----:B------:R-:W-:Y:S01]  /*f260*/  FFMA.FTZ R15, -R173, R106, R15 ;  /* 0x0000006aad0f7223 */ /* 0x000fe2000001010f */
[----:B------:R-:W-:Y:S01]  /*f270*/  ISETP.GE.AND P1, PT, R121, R185, PT ;  /* 0x000000b97900720c */ /* 0x000fe20003f26270 */
[C---:B------:R-:W-:Y:S01]  /*f280*/  VIADD R111, R191.reuse, 0xffffffe1 ;  /* 0xffffffe1bf6f7836 */ /* 0x040fe20000000000 */
[----:B------:R-:W-:Y:S01]  /*f290*/  FSEL R33, R4, -INF , P3 ;  /* 0xff80000004217808 */ /* 0x000fe20001800000 */
[----:B------:R-:W-:Y:S01]  /*f2a0*/  VIADD R107, R191, 0xffffffc9 ;  /* 0xffffffc9bf6b7836 */ /* 0x000fe20000000000 */
[----:B------:R-:W-:Y:S01]  /*f2b0*/  FSEL R4, R5, -INF , P0 ;  /* 0xff80000005047808 */ /* 0x000fe20000000000 */
[----:B------:R-:W-:Y:S01]  /*f2c0*/  VIADD R119, R191, 0xffffffd9 ;  /* 0xffffffd9bf777836 */ /* 0x000fe20000000000 */
[----:B------:R-:W-:Y:S01]  /*f2d0*/  I2FP.F32.S32 R110, R110 ;  /* 0x0000006e006e7245 */ /* 0x000fe20000201400 */
[----:B------:R-:W-:Y:S01]  /*f2e0*/  VIADD R5, R190, 0x19 ;  /* 0x00000019be057836 */ /* 0x000fe20000000000 */
[----:B------:R-:W-:Y:S01]  /*f2f0*/  ISETP.GE.AND P0, PT, R112, R183, PT ;  /* 0x000000b77000720c */ /* 0x000fe20003f06270 */
[----:B------:R-:W-:Y:S01]  /*f300*/  VIADD R120, R190, 0x18 ;  /* 0x00000018be787836 */ /* 0x000fe20000000000 */
[----:B------:R-:W-:Y:S01]  /*f310*/  LOP3.LUT R192, R192, 0xffdfffff, RZ, 0xc0, !PT ;  /* 0xffdfffffc0c07812 */ /* 0x000fe200078ec0ff */
[----:B------:R-:W-:Y:S01]  /*f320*/  VIADD R106, R190, 0x20 ;  /* 0x00000020be6a7836 */ /* 0x000fe20000000000 */
[----:B------:R-:W-:Y:S01]  /*f330*/  IABS R109, R109 ;  /* 0x0000006d006d7213 */ /* 0x000fe20000000000 */
[C---:B------:R-:W-:Y:S01]  /*f340*/  FFMA.FTZ R13, -R173.reuse, R110, R13 ;  /* 0x0000006ead0d7223 */ /* 0x040fe2000001010d */
[----:B------:R-:W-:Y:S01]  /*f350*/  I2FP.F32.S32 R108, R108 ;  /* 0x0000006c006c7245 */ /* 0x000fe20000201400 */
[C---:B------:R-:W-:Y:S01]  /*f360*/  FFMA.FTZ R19, -R173.reuse, R110, R19 ;  /* 0x0000006ead137223 */ /* 0x040fe20000010113 */
[----:B------:R-:W-:Y:S01]  /*f370*/  FSEL R231, R12, -INF , P1 ;  /* 0xff8000000ce77808 */ /* 0x000fe20000800000 */
[----:B------:R-:W-:Y:S01]  /*f380*/  VIADD R123, R190, 0x11 ;  /* 0x00000011be7b7836 */ /* 0x000fe20000000000 */
[----:B------:R-:W-:Y:S01]  /*f390*/  ISETP.GE.AND P1, PT, R118, R183, PT ;  /* 0x000000b77600720c */ /* 0x000fe20003f26270 */
[CC--:B------:R-:W-:Y:S01]  /*f3a0*/  FFMA.FTZ R22, -R173.reuse, R108.reuse, R22 ;  /* 0x0000006cad167223 */ /* 0x0c0fe20000010116 */
[----:B------:R-:W-:Y:S01]  /*f3b0*/  @P2 LOP3.LUT R192, R192, 0x200000, RZ, 0xfc, !PT ;  /* 0x00200000c0c02812 */ /* 0x000fe200078efcff */
[----:B------:R-:W-:Y:S01]  /*f3c0*/  FFMA.FTZ R16, -R173, R108, R16 ;  /* 0x0000006cad107223 */ /* 0x000fe20000010110 */
[----:B------:R-:W-:Y:S01]  /*f3d0*/  FSEL R114, R7, -INF , P0 ;  /* 0xff80000007727808 */ /* 0x000fe20000000000 */
[----:B------:R-:W-:Y:S01]  /*f3e0*/  VIADD R7, R191, 0xfffffff1 ;  /* 0xfffffff1bf077836 */ /* 0x000fe20000000000 */
[----:B------:R-:W-:Y:S01]  /*f3f0*/  I2FP.F32.S32 R109, R109 ;  /* 0x0000006d006d7245 */ /* 0x000fe20000201400 */
[----:B------:R-:W-:Y:S01]  /*f400*/  VIADD R122, R190, 0x10 ;  /* 0x00000010be7a7836 */ /* 0x000fe20000000000 */
[----:B------:R-:W-:Y:S01]  /*f410*/  ISETP.GE.AND P2, PT, R112, R182, PT ;  /* 0x000000b67000720c */ /* 0x000fe20003f46270 */
[----:B------:R-:W-:Y:S01]  /*f420*/  VIADD R6, R190, 0x9 ;  /* 0x00000009be067836 */ /* 0x000fe20000000000 */
[----:B------:R-:W-:Y:S01]  /*f430*/  IABS R106, R106 ;  /* 0x0000006a006a7213 */ /* 0x000fe20000000000 */
[----:B------:R-:W-:Y:S01]  /*f440*/  FFMA.FTZ R8, -R173, R109, R8 ;  /* 0x0000006dad087223 */ /* 0x000fe20000010108 */
[----:B------:R-:W-:Y:S01]  /*f450*/  ISETP.GE.AND P0, PT, R117, R185, PT ;  /* 0x000000b97500720c */ /* 0x000fe20003f06270 */
[----:B------:R-:W-:Y:S01]  /*f460*/  FFMA.FTZ R14, -R173, R109, R14 ;  /* 0x0000006dad0e7223 */ /* 0x000fe2000001010e */
[----:B------:R-:W-:Y:S01]  /*f470*/  FSEL R112, R10, -INF , P1 ;  /* 0xff8000000a707808 */ /* 0x000fe20000800000 */
[----:B------:R-:W-:Y:S01]  /*f480*/  VIADD R189, R189, 0xffffff80 ;  /* 0xffffff80bdbd7836 */ /* 0x000fe20000000000 */
[----:B------:R-:W-:Y:S02]  /*f490*/  IABS R5, R5 ;  /* 0x0000000500057213 */ /* 0x000fe40000000000 */
[----:B------:R-:W-:Y:S02]  /*f4a0*/  ISETP.GE.AND P1, PT, R124, R185, PT ;  /* 0x000000b97c00720c */ /* 0x000fe40003f26270 */
[----:B------:R-:W-:Y:S02]  /*f4b0*/  I2FP.F32.S32 R106, R106 ;  /* 0x0000006a006a7245 */ /* 0x000fe40000201400 */
[----:B------:R-:W-:Y:S02]  /*f4c0*/  FSEL R113, R13, -INF , P0 ;  /* 0xff8000000d717808 */ /* 0x000fe40000000000 */
[----:B------:R-:W-:Y:S01]  /*f4d0*/  ISETP.GE.AND P0, PT, R107, R183, PT ;  /* 0x000000b76b00720c */ /* 0x000fe20003f06270 */
[CC--:B------:R-:W-:Y:S01]  /*f4e0*/  FFMA.FTZ R23, -R173.reuse, R106.reuse, R23 ;  /* 0x0000006aad177223 */ /* 0x0c0fe20000010117 */
[----:B------:R-:W-:Y:S01]  /*f4f0*/  I2FP.F32.S32 R5, R5 ;  /* 0x0000000500057245 */ /* 0x000fe20000201400 */
[----:B------:R-:W-:Y:S01]  /*f500*/  FFMA.FTZ R17, -R173, R106, R17 ;  /* 0x0000006aad117223 */ /* 0x000fe20000010111 */
[----:B------:R-:W-:Y:S01]  /*f510*/  FSEL R109, R16, -INF , P1 ;  /* 0xff800000106d7808 */ /* 0x000fe20000800000 */
[----:B------:R-:W-:Y:S01]  /*f520*/  VIADD R106, R191, 0xffffffe8 ;  /* 0xffffffe8bf6a7836 */ /* 0x000fe20000000000 */
[----:B------:R-:W-:Y:S01]  /*f530*/  ISETP.GE.AND P1, PT, R121, R183, PT ;  /* 0x000000b77900720c */ /* 0x000fe20003f26270 */
[-C--:B------:R-:W-:Y:S01]  /*f540*/  FFMA.FTZ R20, -R173, R5.reuse, R20 ;  /* 0x00000005ad147223 */ /* 0x080fe20000010114 */
[----:B------:R-:W-:Y:S01]  /*f550*/  FSEL R110, R11, -INF , P0 ;  /* 0xff8000000b6e7808 */ /* 0x000fe20000000000 */
[----:B------:R-:W-:Y:S01]  /*f560*/  VIADD R11, R191, 0xffffffe9 ;  /* 0xffffffe9bf0b7836 */ /* 0x000fe20000000000 */
[----:B------:R-:W-:Y:S01]  /*f570*/  IABS R120, R120 ;  /* 0x0000007800787213 */ /* 0x000fe20000000000 */
[----:B------:R-:W-:Y:S01]  /*f580*/  FFMA.FTZ R26, -R173, R5, R26 ;  /* 0x00000005ad1a7223 */ /* 0x000fe2000001011a */
[----:B------:R-:W-:Y:S01]  /*f590*/  ISETP.GE.AND P0, PT, R119, R185, PT ;  /* 0x000000b97700720c */ /* 0x000fe20003f06270 */
[----:B------:R-:W-:Y:S01]  /*f5a0*/  VIADD R5, R190, 0x8 ;  /* 0x00000008be057836 */ /* 0x000fe20000000000 */
[----:B------:R-:W-:Y:S02]  /*f5b0*/  FSEL R16, R14, -INF , P1 ;  /* 0xff8000000e107808 */ /* 0x000fe40000800000 */
[----:B------:R-:W-:Y:S02]  /*f5c0*/  IABS R123, R123 ;  /* 0x0000007b007b7213 */ /* 0x000fe40000000000 */
[----:B------:R-:W-:Y:S02]  /*f5d0*/  ISETP.GE.AND P1, PT, R115, R185, PT ;  /* 0x000000b97300720c */ /* 0x000fe40003f26270 */
[----:B------:R-:W-:Y:S02]  /*f5e0*/  I2FP.F32.S32 R120, R120 ;  /* 0x0000007800787245 */ /* 0x000fe40000201400 */
[----:B------:R-:W-:Y:S02]  /*f5f0*/  FSEL R108, R17, -INF , P0 ;  /* 0xff800000116c7808 */ /* 0x000fe40000000000 */
[----:B------:R-:W-:Y:S01]  /*f600*/  ISETP.GE.AND P0, PT, R117, R183, PT ;  /* 0x000000b77500720c */ /* 0x000fe20003f06270 */
[CC--:B------:R-:W-:Y:S01]  /*f610*/  FFMA.FTZ R21, -R173.reuse, R120.reuse, R21 ;  /* 0x00000078ad157223 */ /* 0x0c0fe20000010115 */
[----:B------:R-:W-:Y:S01]  /*f620*/  FSEL R20, R20, -INF , P1 ;  /* 0xff80000014147808 */ /* 0x000fe20000800000 */
[----:B------:R-:W-:Y:S01]  /*f630*/  FFMA.FTZ R27, -R173, R120, R27 ;  /* 0x00000078ad1b7223 */ /* 0x000fe2000001011b */
[----:B------:R-:W-:Y:S01]  /*f640*/  I2FP.F32.S32 R13, R123 ;  /* 0x0000007b000d7245 */ /* 0x000fe20000201400 */
[----:B------:R-:W-:Y:S01]  /*f650*/  VIADD R123, R191, 0x10 ;  /* 0x00000010bf7b7836 */ /* 0x000fe20000000000 */
[----:B------:R-:W-:Y:S02]  /*f660*/  ISETP.GE.AND P1, PT, R124, R183, PT ;  /* 0x000000b77c00720c */ /* 0x000fe40003f26270 */
[----:B------:R-:W-:Y:S01]  /*f670*/  FSEL R229, R15, -INF , P0 ;  /* 0xff8000000fe57808 */ /* 0x000fe20000000000 */
[CC--:B------:R-:W-:Y:S01]  /*f680*/  FFMA.FTZ R30, -R173.reuse, R13.reuse, R30 ;  /* 0x0000000dad1e7223 */ /* 0x0c0fe2000001011e */
[----:B------:R-:W-:Y:S01]  /*f690*/  IABS R122, R122 ;  /* 0x0000007a007a7213 */ /* 0x000fe20000000000 */
[----:B------:R-:W-:Y:S01]  /*f6a0*/  FFMA.FTZ R24, -R173, R13, R24 ;  /* 0x0000000dad187223 */ /* 0x000fe20000010118 */
[-C--:B------:R-:W-:Y:S02]  /*f6b0*/  ISETP.GE.AND P0, PT, R111, R185.reuse, PT ;  /* 0x000000b96f00720c */ /* 0x080fe40003f06270 */
[----:B------:R-:W-:Y:S02]  /*f6c0*/  FSEL R18, R18, -INF , P1 ;  /* 0xff80000012127808 */ /* 0x000fe40000800000 */
[----:B------:R-:W-:Y:S02]  /*f6d0*/  ISETP.GE.AND P1, PT, R106, R185, PT ;  /* 0x000000b96a00720c */ /* 0x000fe40003f26270 */
[----:B------:R-:W-:Y:S02]  /*f6e0*/  FSEL R221, R21, -INF , P0 ;  /* 0xff80000015dd7808 */ /* 0x000fe40000000000 */
[----:B------:R-:W-:Y:S01]  /*f6f0*/  I2FP.F32.S32 R12, R122 ;  /* 0x0000007a000c7245 */ /* 0x000fe20000201400 */
[----:B------:R-:W-:Y:S01]  /*f700*/  VIADD R122, R191, 0x11 ;  /* 0x00000011bf7a7836 */ /* 0x000fe20000000000 */
[-C--:B------:R-:W-:Y:S02]  /*f710*/  ISETP.GE.AND P0, PT, R119, R183.reuse, PT ;  /* 0x000000b77700720c */ /* 0x080fe40003f06270 */
[----:B------:R-:W-:Y:S01]  /*f720*/  FSEL R24, R24, -INF , P1 ;  /* 0xff80000018187808 */ /* 0x000fe20000800000 */
[-C--:B------:R-:W-:Y:S01]  /*f730*/  FFMA.FTZ R31, -R173, R12.reuse, R31 ;  /* 0x0000000cad1f7223 */ /* 0x080fe2000001011f */
[----:B------:R-:W-:Y:S01]  /*f740*/  ISETP.GE.AND P1, PT, R115, R183, PT ;  /* 0x000000b77300720c */ /* 0x000fe20003f26270 */
[----:B------:R-:W-:Y:S01]  /*f750*/  FFMA.FTZ R25, -R173, R12, R25 ;  /* 0x0000000cad197223 */ /* 0x000fe20000010119 */
[----:B------:R-:W-:Y:S02]  /*f760*/  FSEL R225, R19, -INF , P0 ;  /* 0xff80000013e17808 */ /* 0x000fe40000000000 */
[----:B------:R-:W-:Y:S02]  /*f770*/  ISETP.GE.AND P0, PT, R11, R185, PT ;  /* 0x000000b90b00720c */ /* 0x000fe40003f06270 */
[----:B------:R-:W-:Y:S02]  /*f780*/  FSEL R22, R22, -INF , P1 ;  /* 0xff80000016167808 */ /* 0x000fe40000800000 */
        /* <DEDUP_REMOVED lines=8> */
[----:B------:R-:W-:Y:S02]  /*f810*/  IABS R6, R6 ;  /* 0x0000000600067213 */ /* 0x000fe40000000000 */
[----:B------:R-:W-:Y:S02]  /*f820*/  @P1 LOP3.LUT R192, R192, 0x100000, RZ, 0xfc, !PT ;  /* 0x00100000c0c01812 */ /* 0x000fe400078efcff */
[----:B------:R-:W-:Y:S01]  /*f830*/  I2FP.F32.S32 R10, R6 ;  /* 0x00000006000a7245 */ /* 0x000fe20000201400 */
[----:B------:R-:W-:Y:S01]  /*f840*/  VIADD R6, R191, 0xfffffff0 ;  /* 0xfffffff0bf067836 */ /* 0x000fe20000000000 */
[----:B------:R-:W-:Y:S02]  /*f850*/  LOP3.LUT R192, R192, 0xffffffbf, RZ, 0xc0, !PT ;  /* 0xffffffbfc0c07812 */ /* 0x000fe400078ec0ff */
[----:B------:R-:W-:Y:S01]  /*f860*/  IABS R5, R5 ;  /* 0x0000000500057213 */ /* 0x000fe20000000000 */
[CC--:B------:R-:W-:Y:S01]  /*f870*/  FFMA.FTZ R28, -R173.reuse, R10.reuse, R28 ;  /* 0x0000000aad1c7223 */ /* 0x0c0fe2000001011c */
[----:B------:R-:W-:Y:S01]  /*f880*/  @P0 LOP3.LUT R192, R192, 0x40, RZ, 0xfc, !PT ;  /* 0x00000040c0c00812 */ /* 0x000fe200078efcff */
[C---:B------:R-:W-:Y:S01]  /*f890*/  FFMA.FTZ R34, -R173.reuse, R10, R34 ;  /* 0x0000000aad227223 */ /* 0x040fe20000010122 */
[----:B------:R-:W-:Y:S01]  /*f8a0*/  I2FP.F32.S32 R14, R5 ;  /* 0x00000005000e7245 */ /* 0x000fe20000201400 */
[----:B------:R-:W-:Y:S01]  /*f8b0*/  VIADD R10, R190, 0xfffffff8 ;  /* 0xfffffff8be0a7836 */ /* 0x000fe20000000000 */
[-C--:B------:R-:W-:Y:S01]  /*f8c0*/  ISETP.GE.AND P0, PT, R6, R185.reuse, PT ;  /* 0x000000b90600720c */ /* 0x080fe20003f06270 */
[----:B------:R-:W-:Y:S01]  /*f8d0*/  VIADD R5, R190, 0x1 ;  /* 0x00000001be057836 */ /* 0x000fe20000000000 */
[----:B------:R-:W-:Y:S01]  /*f8e0*/  LOP3.LUT R192, R192, 0xfff7ffff, RZ, 0xc0, !PT ;  /* 0xfff7ffffc0c07812 */ /* 0x000fe200078ec0ff */
[CC--:B------:R-:W-:Y:S01]  /*f8f0*/  FFMA.FTZ R29, -R173.reuse, R14.reuse, R29 ;  /* 0x0000000ead1d7223 */ /* 0x0c0fe2000001011d */
[----:B------:R-:W-:Y:S01]  /*f900*/  FSEL R28, R28, -INF , P0 ;  /* 0xff8000001c1c7808 */ /* 0x000fe20000000000 */
[----:B------:R-:W-:Y:S01]  /*f910*/  FFMA.FTZ R35, -R173, R14, R35 ;  /* 0x0000000ead237223 */ /* 0x000fe20000010123 */
[----:B------:R-:W-:Y:S02]  /*f920*/  ISETP.GE.AND P0, PT, R7, R185, PT ;  /* 0x000000b90700720c */ /* 0x000fe40003f06270 */
[----:B------:R-:W-:Y:S02]  /*f930*/  IABS R5, R5 ;  /* 0x0000000500057213 */ /* 0x000fe40000000000 */
[----:B------:R-:W-:Y:S02]  /*f940*/  FSEL R29, R29, -INF , P0 ;  /* 0xff8000001d1d7808 */ /* 0x000fe40000000000 */
[----:B------:R-:W-:Y:S02]  /*f950*/  ISETP.GE.AND P0, PT, R106, R183, PT ;  /* 0x000000b76a00720c */ /* 0x000fe40003f06270 */
        /* <DEDUP_REMOVED lines=8> */
[C---:B------:R-:W-:Y:S01]  /*f9e0*/  VIADD R13, R190.reuse, 0xfffffff1 ;  /* 0xfffffff1be0d7836 */ /* 0x040fe20000000000 */
        /* <DEDUP_REMOVED lines=10> */
[----:B------:R-:W-:Y:S02]  /*fa90*/  I2FP.F32.S32 R13, R13 ;  /* 0x0000000d000d7245 */ /* 0x000fe40000201400 */
[----:B------:R-:W-:Y:S02]  /*faa0*/  ISETP.GE.AND P0, PT, R7, R183, PT ;  /* 0x000000b70700720c */ /* 0x000fe40003f06270 */
[----:B------:R-:W-:Y:S01]  /*fab0*/  IABS R10, R10 ;  /* 0x0000000a000a7213 */ /* 0x000fe20000000000 */
[-C--:B------:R-:W-:Y:S01]  /*fac0*/  FFMA.FTZ R40, -R173, R13.reuse, R40 ;  /* 0x0000000dad287223 */ /* 0x080fe20000010128 */
[----:B------:R-:W-:Y:S01]  /*fad0*/  FSEL R31, R31, -INF , P0 ;  /* 0xff8000001f1f7808 */ /* 0x000fe20000000000 */
[----:B------:R-:W-:Y:S01]  /*fae0*/  FFMA.FTZ R46, -R173, R13, R46 ;  /* 0x0000000dad2e7223 */ /* 0x000fe2000001012e */
[----:B------:R-:W-:Y:S01]  /*faf0*/  I2FP.F32.S32 R10, R10 ;  /* 0x0000000a000a7245 */ /* 0x000fe20000201400 */
[----:B------:R-:W-:Y:S01]  /*fb00*/  VIADD R13, R190, 0xffffffc0 ;  /* 0xffffffc0be0d7836 */ /* 0x000fe20000000000 */
[----:B------:R-:W-:Y:S02]  /*fb10*/  IABS R12, R12 ;  /* 0x0000000c000c7213 */ /* 0x000fe40000000000 */
[-C--:B------:R-:W-:Y:S01]  /*fb20*/  ISETP.GE.AND P0, PT, R105, R185.reuse, PT ;  /* 0x000000b96900720c */ /* 0x080fe20003f06270 */
[----:B------:R-:W-:Y:S01]  /*fb30*/  FFMA.FTZ R36, -R173, R10, R36 ;  /* 0x0000000aad247223 */ /* 0x000fe20000010124 */
[----:B------:R-:W-:Y:S01]  /*fb40*/  I2FP.F32.S32 R14, R12 ;  /* 0x0000000c000e7245 */ /* 0x000fe20000201400 */
[----:B------:R-:W-:Y:S01]  /*fb50*/  VIADD R12, R191, 0x9 ;  /* 0x00000009bf0c7836 */ /* 0x000fe20000000000 */
[----:B------:R-:W-:Y:S01]  /*fb60*/  FSEL R147, R37, -INF , P0 ;  /* 0xff80000025937808 */ /* 0x000fe20000000000 */
[----:B------:R-:W-:Y:S01]  /*fb70*/  FFMA.FTZ R42, -R173, R10, R42 ;  /* 0x0000000aad2a7223 */ /* 0x000fe2000001012a */
[C---:B------:R-:W-:Y:S01]  /*fb80*/  ISETP.GE.AND P0, PT, R191.reuse, R185, PT ;  /* 0x000000b9bf00720c */ /* 0x040fe20003f06270 */
[----:B------:R-:W-:Y:S01]  /*fb90*/  VIADD R10, R191, 0x8 ;  /* 0x00000008bf0a7836 */ /* 0x000fe20000000000 */
[----:B------:R-:W-:Y:S01]  /*fba0*/  IABS R13, R13 ;  /* 0x0000000d000d7213 */ /* 0x000fe20000000000 */
[CC--:B------:R-:W-:Y:S01]  /*fbb0*/  FFMA.FTZ R41, -R173.reuse, R14.reuse, R41 ;  /* 0x0000000ead297223 */ /* 0x0c0fe20000010129 */
[----:B------:R-:W-:Y:S01]  /*fbc0*/  FSEL R36, R36, -INF , P0 ;  /* 0xff80000024247808 */ /* 0x000fe20000000000 */
[----:B------:R-:W-:Y:S01]  /*fbd0*/  FFMA.FTZ R47, -R173, R14, R47 ;  /* 0x0000000ead2f7223 */ /* 0x000fe2000001012f */
[----:B------:R-:W-:Y:S01]  /*fbe0*/  I2FP.F32.S32 R14, R13 ;  /* 0x0000000d000e7245 */ /* 0x000fe20000201400 */
[----:B------:R-:W-:Y:S01]  /*fbf0*/  VIADD R13, R190, 0xffffffc8 ;  /* 0xffffffc8be0d7836 */ /* 0x000fe20000000000 */
[-C--:B------:R-:W-:Y:S02]  /*fc00*/  ISETP.GE.AND P0, PT, R5, R183.reuse, PT ;  /* 0x000000b70500720c */ /* 0x080fe40003f06270 */
[----:B------:R-:W-:Y:S01]  /*fc10*/  ISETP.GE.AND P1, PT, R107, R182, PT ;  /* 0x000000b66b00720c */ /* 0x000fe20003f26270 */
[----:B------:R-:W-:Y:S01]  /*fc20*/  FFMA.FTZ R65, -R173, R14, R65 ;  /* 0x0000000ead417223 */ /* 0x000fe20000010141 */
[----:B------:R-:W-:Y:S02]  /*fc30*/  FSEL R34, R34, -INF , P0 ;  /* 0xff80000022227808 */ /* 0x000fe40000000000 */
[----:B------:R-:W-:Y:S02]  /*fc40*/  ISETP.GE.AND P0, PT, R0, R183, PT ;  /* 0x000000b70000720c */ /* 0x000fe40003f06270 */
[----:B------:R-:W-:Y:S02]  /*fc50*/  IABS R13, R13 ;  /* 0x0000000d000d7213 */ /* 0x000fe40000000000 */
[----:B------:R-:W-:Y:S02]  /*fc60*/  FSEL R151, R35, -INF , P0 ;  /* 0xff80000023977808 */ /* 0x000fe40000000000 */
[----:B------:R-:W-:Y:S01]  /*fc70*/  I2FP.F32.S32 R14, R13 ;  /* 0x0000000d000e7245 */ /* 0x000fe20000201400 */
[----:B------:R-:W-:Y:S01]  /*fc80*/  VIADD R13, R190, 0xffffffe9 ;  /* 0xffffffe9be0d7836 */ /* 0x000fe20000000000 */
[----:B------:R-:W-:Y:S02]  /*fc90*/  ISETP.GE.AND P0, PT, R10, R185, PT ;  /* 0x000000b90a00720c */ /* 0x000fe40003f06270 */
[----:B------:R-:W-:Y:S01]  /*fca0*/  ISETP.GE.AND P4, PT, R105, R183, PT ;  /* 0x000000b76900720c */ /* 0x000fe20003f86270 */
[CC--:B------:R-:W-:Y:S01]  /*fcb0*/  FFMA.FTZ R61, -R173.reuse, R14.reuse, R61 ;  /* 0x0000000ead3d7223 */ /* 0x0c0fe2000001013d */
[----:B------:R-:W-:Y:S01]  /*fcc0*/  FSEL R40, R40, -INF , P0 ;  /* 0xff80000028287808 */ /* 0x000fe20000000000 */
[----:B------:R-:W-:Y:S01]  /*fcd0*/  FFMA.FTZ R67, -R173, R14, R67 ;  /* 0x0000000ead437223 */ /* 0x000fe20000010143 */
[----:B------:R-:W-:Y:S02]  /*fce0*/  ISETP.GE.AND P0, PT, R12, R185, PT ;  /* 0x000000b90c00720c */ /* 0x000fe40003f06270 */
[----:B------:R-:W-:Y:S02]  /*fcf0*/  IABS R13, R13 ;  /* 0x0000000d000d7213 */ /* 0x000fe40000000000 */
[----:B------:R-:W-:Y:S02]  /*fd00*/  FSEL R41, R41, -INF , P0 ;  /* 0xff80000029297808 */ /* 0x000fe40000000000 */
[----:B------:R-:W-:Y:S02]  /*fd10*/  I2FP.F32.S32 R13, R13 ;  /* 0x0000000d000d7245 */ /* 0x000fe40000201400 */
[----:B------:R-:W-:Y:S02]  /*fd20*/  ISETP.GE.AND P0, PT, R191, R183, PT ;  /* 0x000000b7bf00720c */ /* 0x000fe40003f06270 */
[----:B------:R-:W-:Y:S01]  /*fd30*/  FSEL R39, R39, -INF , P4 ;  /* 0xff80000027277808 */ /* 0x000fe20002000000 */
[CC--:B------:R-:W-:Y:S01]  /*fd40*/  FFMA.FTZ R50, -R173.reuse, R13.reuse, R50 ;  /* 0x0000000dad327223 */ /* 0x0c0fe20000010132 */
[----:B------:R-:W-:Y:S01]  /*fd50*/  FSEL R141, R38, -INF , P0 ;  /* 0xff800000268d7808 */ /* 0x000fe20000000000 */
[----:B------:R-:W-:Y:S01]  /*fd60*/  FFMA.FTZ R44, -R173, R13, R44 ;  /* 0x0000000dad2c7223 */ /* 0x000fe2000001012c */
[-C--:B------:R-:W-:Y:S01]  /*fd70*/  ISETP.GE.AND P0, PT, R123, R185.reuse, PT ;  /* 0x000000b97b00720c */ /* 0x080fe20003f06270 */
[----:B------:R-:W-:Y:S01]  /*fd80*/  VIADD R13, R190, 0xffffffe8 ;  /* 0xffffffe8be0d7836 */ /* 0x000fe20000000000 */
[----:B------:R-:W-:Y:S02]  /*fd90*/  ISETP.GE.AND P4, PT, R118, R185, PT ;  /* 0x000000b97600720c */ /* 0x000fe40003f86270 */
[----:B------:R-:W-:Y:S01]  /*fda0*/  FSEL R137, R44, -INF , P0 ;  /* 0xff8000002c897808 */ /* 0x000fe20000000000 */
[----:B------:R-:W-:Y:S01]  /*fdb0*/  VIADD R44, R191, 0x29 ;  /* 0x00000029bf2c7836 */ /* 0x000fe20000000000 */
[----:B------:R-:W-:Y:S02]  /*fdc0*/  ISETP.GE.AND P0, PT, R107, R184, PT ;  /* 0x000000b86b00720c */ /* 0x000fe40003f06270 */
[----:B------:R-:W-:Y:S02]  /*fdd0*/  IABS R13, R13 ;  /* 0x0000000d000d7213 */ /* 0x000fe40000000000 */
[-C--:B------:R-:W-:Y:S02]  /*fde0*/  ISETP.GE.AND P6, PT, R111, R182.reuse, PT ;  /* 0x000000b66f00720c */ /* 0x080fe40003fc6270 */
[----:B------:R-:W-:Y:S01]  /*fdf0*/  I2FP.F32.S32 R14, R13 ;  /* 0x0000000d000e7245 */ /* 0x000fe20000201400 */
[----:B------:R-:W-:Y:S01]  /*fe00*/  VIADD R13, R190, 0xffffffe1 ;  /* 0xffffffe1be0d7836 */ /* 0x000fe20000000000 */
[----:B------:R-:W-:Y:S02]  /*fe10*/  ISETP.GE.AND P5, PT, R106, R182, PT ;  /* 0x000000b66a00720c */ /* 0x000fe40003fa6270 */
[----:B------:R-:W-:Y:S01]  /*fe20*/  ISETP.GE.AND P3, PT, R107, R185, PT ;  /* 0x000000b96b00720c */ /* 0x000fe20003f66270 */
[CC--:B------:R-:W-:Y:S01]  /*fe30*/  FFMA.FTZ R51, -R173.reuse, R14.reuse, R51 ;  /* 0x0000000ead337223 */ /* 0x0c0fe20000010133 */
[----:B------:R-:W-:Y:S01]  /*fe40*/  IABS R13, R13 ;  /* 0x0000000d000d7213 */ /* 0x000fe20000000000 */
[----:B------:R-:W-:Y:S01]  /*fe50*/  FFMA.FTZ R45, -R173, R14, R45 ;  /* 0x0000000ead2d7223 */ /* 0x000fe2000001012d */
[----:B------:R-:W-:Y:S02]  /*fe60*/  @P0 LOP3.LUT R192, R192, 0x80000, RZ, 0xfc, !PT ;  /* 0x00080000c0c00812 */ /* 0x000fe400078efcff */
[----:B------:R-:W-:Y:S02]  /*fe70*/  ISETP.GE.AND P0, PT, R122, R185, PT ;  /* 0x000000b97a00720c */ /* 0x000fe40003f06270 */
[----:B------:R-:W-:Y:S02]  /*fe80*/  LOP3.LUT R192, R192, 0xffffffdf, RZ, 0xc0, !PT ;  /* 0xffffffdfc0c07812 */ /* 0x000fe400078ec0ff */
[----:B------:R-:W-:Y:S01]  /*fe90*/  FSEL R133, R45, -INF , P0 ;  /* 0xff8000002d857808 */ /* 0x000fe20000000000 */
[C---:B------:R-:W-:Y:S01]  /*fea0*/  VIADD R45, R191.reuse, 0x28 ;  /* 0x00000028bf2d7836 */ /* 0x040fe20000000000 */
[-C--:B------:R-:W-:Y:S02]  /*feb0*/  ISETP.GE.AND P0, PT, R10, R183.reuse, PT ;  /* 0x000000b70a00720c */ /* 0x080fe40003f06270 */
[----:B------:R-:W-:Y:S02]  /*fec0*/  @P1 LOP3.LUT R192, R192, 0x20, RZ, 0xfc, !PT ;  /* 0x00000020c0c01812 */ /* 0x000fe400078efcff */
        /* <DEDUP_REMOVED lines=8> */
[-C--:B------:R-:W-:Y:S01]  /*ff50*/  ISETP.GE.AND P1, PT, R121, R182.reuse, PT ;  /* 0x000000b67900720c */ /* 0x080fe20003f26270 */
[----:B------:R-:W-:Y:S01]  /*ff60*/  VIADD R121, R191, 0x18 ;  /* 0x00000018bf797836 */ /* 0x000fe20000000000 */
[----:B------:R-:W-:Y:S01]  /*ff70*/  LOP3.LUT R192, R192, 0xfffbffff, RZ, 0xc0, !PT ;  /* 0xfffbffffc0c07812 */ /* 0x000fe200078ec0ff */
[----:B------:R-:W-:Y:S01]  /*ff80*/  FFMA.FTZ R54, -R173, R13, R54 ;  /* 0x0000000dad367223 */ /* 0x000fe20000010136 */
[----:B------:R-:W-:Y:S01]  /*ff90*/  FSEL R8, R8, -INF , P4 ;  /* 0xff80000008087808 */ /* 0x000fe20002000000 */
[----:B------:R-:W-:Y:S01]  /*ffa0*/  VIADD R13, R190, 0xffffffe0 ;  /* 0xffffffe0be0d7836 */ /* 0x000fe20000000000 */
[----:B------:R-:W-:Y:S02]  /*ffb0*/  ISETP.GE.AND P4, PT, R11, R182, PT ;  /* 0x000000b60b00720c */ /* 0x000fe40003f86270 */
[----:B------:R-:W-:Y:S02]  /*ffc0*/  P2R R37, PR, RZ, 0x40 ;  /* 0x00000040ff257803 */ /* 0x000fe40000000000 */
[----:B------:R-:W-:Y:S02]  /*ffd0*/  IABS R13, R13 ;  /* 0x0000000d000d7213 */ /* 0x000fe40000000000 */
[----:B------:R-:W-:Y:S02]  /*ffe0*/  @P0 LOP3.LUT R192, R192, 0x40000, RZ, 0xfc, !PT ;  /* 0x00040000c0c00812 */ /* 0x000fe400078efcff */
[----:B------:R-:W-:Y:S02]  /*fff0*/  ISETP.GE.AND P0, PT, R121, R185, PT ;  /* 0x000000b97900720c */ /* 0x000fe40003f06270 */
[----:B------:R-:W-:Y:S02]  /*10000*/  LOP3.LUT R192, R192, 0xffffffef, RZ, 0xc0, !PT ;  /* 0xffffffefc0c07812 */ /* 0x000fe400078ec0ff */
[----:B------:R-:W-:Y:S01]  /*10010*/  FSEL R131, R48, -INF , P0 ;  /* 0xff80000030837808 */ /* 0x000fe20000000000 */
[----:B------:R-:W-:Y:S01]  /*10020*/  VIADD R48, R191, 0x20 ;  /* 0x00000020bf307836 */ /* 0x000fe20000000000 */
[C---:B------:R-:W-:Y:S02]  /*10030*/  ISETP.GE.AND P0, PT, R117.reuse, R184, PT ;  /* 0x000000b87500720c */ /* 0x040fe40003f06270 */
[----:B------:R-:W-:Y:S02]  /*10040*/  @P1 LOP3.LUT R192, R192, 0x10, RZ, 0xfc, !PT ;  /* 0x00000010c0c01812 */ /* 0x000fe400078efcff */
[----:B------:R-:W-:Y:S01]  /*10050*/  I2FP.F32.S32 R14, R13 ;  /* 0x0000000d000e7245 */ /* 0x000fe20000201400 */
[----:B------:R-:W-:Y:S01]  /*10060*/  VIADD R13, R190, 0xffffffd9 ;  /* 0xffffffd9be0d7836 */ /* 0x000fe20000000000 */
[----:B------:R-:W-:Y:S01]  /*10070*/  ISETP.GE.AND P1, PT, R117, R182, PT ;  /* 0x000000b67500720c */ /* 0x000fe20003f26270 */
[----:B------:R-:W-:Y:S01]  /*10080*/  VIADD R117, R191, 0x19 ;  /* 0x00000019bf757836 */ /* 0x000fe20000000000 */
[----:B------:R-:W-:Y:S01]  /*10090*/  LOP3.LUT R192, R192, 0xfffdffff, RZ, 0xc0, !PT ;  /* 0xfffdffffc0c07812 */ /* 0x000fe200078ec0ff */
[CC--:B------:R-:W-:Y:S01]  /*100a0*/  FFMA.FTZ R49, -R173.reuse, R14.reuse, R49 ;  /* 0x0000000ead317223 */ /* 0x0c0fe20000010131 */
[----:B------:R-:W-:Y:S01]  /*100b0*/  IABS R13, R13 ;  /* 0x0000000d000d7213 */ /* 0x000fe20000000000 */
[----:B------:R-:W-:Y:S01]  /*100c0*/  FFMA.FTZ R55, -R173, R14, R55 ;  /* 0x0000000ead377223 */ /* 0x000fe20000010137 */
[----:B------:R-:W-:Y:S02]  /*100d0*/  P2R R125, PR, RZ, 0x10 ;  /* 0x00000010ff7d7803 */ /* 0x000fe40000000000 */
        /* <DEDUP_REMOVED lines=9> */
[----:B------:R-:W-:Y:S02]  /*10170*/  I2FP.F32.S32 R13, R13 ;  /* 0x0000000d000d7245 */ /* 0x000fe40000201400 */
[----:B------:R-:W-:Y:S02]  /*10180*/  FSEL R47, R47, -INF , P0 ;  /* 0xff8000002f2f7808 */ /* 0x000fe40000000000 */
[----:B------:R-:W-:Y:S01]  /*10190*/  ISETP.GE.AND P0, PT, R124, R184, PT ;  /* 0x000000b87c00720c */ /* 0x000fe20003f06270 */
[CC--:B------:R-:W-:Y:S01]  /*101a0*/  FFMA.FTZ R52, -R173.reuse, R13.reuse, R52 ;  /* 0x0000000dad347223 */ /* 0x0c0fe20000010134 */
[----:B------:R-:W-:Y:S01]  /*101b0*/  LOP3.LUT R192, R192, 0xfffeffff, RZ, 0xc0, !PT ;  /* 0xfffeffffc0c07812 */ /* 0x000fe200078ec0ff */
[----:B------:R-:W-:Y:S01]  /*101c0*/  FFMA.FTZ R58, -R173, R13, R58 ;  /* 0x0000000dad3a7223 */ /* 0x000fe2000001013a */
[----:B------:R-:W-:Y:S01]  /*101d0*/  ISETP.GE.AND P1, PT, R124, R182, PT ;  /* 0x000000b67c00720c */ /* 0x000fe20003f26270 */
[----:B------:R-:W-:Y:S01]  /*101e0*/  VIADD R13, R190, 0xffffffd8 ;  /* 0xffffffd8be0d7836 */ /* 0x000fe20000000000 */
[----:B------:R-:W-:Y:S02]  /*101f0*/  FSEL R9, R9, -INF , P3 ;  /* 0xff80000009097808 */ /* 0x000fe40001800000 */
[----:B------:R-:W-:Y:S02]  /*10200*/  ISETP.GE.AND P2, PT, R7, R184, PT ;  /* 0x000000b80700720c */ /* 0x000fe40003f46270 */
[----:B------:R-:W-:Y:S02]  /*10210*/  IABS R13, R13 ;  /* 0x0000000d000d7213 */ /* 0x000fe40000000000 */
[----:B------:R-:W-:Y:S02]  /*10220*/  ISETP.GE.AND P3, PT, R6, R182, PT ;  /* 0x000000b60600720c */ /* 0x000fe40003f66270 */
[----:B------:R-:W-:Y:S02]  /*10230*/  @P0 LOP3.LUT R192, R192, 0x10000, RZ, 0xfc, !PT ;  /* 0x00010000c0c00812 */ /* 0x000fe400078efcff */
[----:B------:R-:W-:Y:S02]  /*10240*/  ISETP.GE.AND P0, PT, R48, R185, PT ;  /* 0x000000b93000720c */ /* 0x000fe40003f06270 */
[----:B------:R-:W-:Y:S02]  /*10250*/  LOP3.LUT R192, R192, 0xfffffffb, RZ, 0xc0, !PT ;  /* 0xfffffffbc0c07812 */ /* 0x000fe400078ec0ff */
[----:B------:R-:W-:Y:S02]  /*10260*/  FSEL R52, R52, -INF , P0 ;  /* 0xff80000034347808 */ /* 0x000fe40000000000 */
[C---:B------:R-:W-:Y:S02]  /*10270*/  ISETP.GE.AND P0, PT, R119.reuse, R184, PT ;  /* 0x000000b87700720c */ /* 0x040fe40003f06270 */
[----:B------:R-:W-:Y:S02]  /*10280*/  @P1 LOP3.LUT R192, R192, 0x4, RZ, 0xfc, !PT ;  /* 0x00000004c0c01812 */ /* 0x000fe400078efcff */
[----:B------:R-:W-:Y:S01]  /*10290*/  I2FP.F32.S32 R14, R13 ;  /* 0x0000000d000e7245 */ /* 0x000fe20000201400 */
[----:B------:R-:W-:Y:S01]  /*102a0*/  VIADD R13, R190, 0xffffffd1 ;  /* 0xffffffd1be0d7836 */ /* 0x000fe20000000000 */
[----:B------:R-:W-:Y:S02]  /*102b0*/  LOP3.LUT R192, R192, 0xffff7fff, RZ, 0xc0, !PT ;  /* 0xffff7fffc0c07812 */ /* 0x000fe400078ec0ff */
[----:B------:R-:W-:Y:S01]  /*102c0*/  ISETP.GE.AND P1, PT, R119, R182, PT ;  /* 0x000000b67700720c */ /* 0x000fe20003f26270 */
[CC--:B------:R-:W-:Y:S01]  /*102d0*/  FFMA.FTZ R53, -R173.reuse, R14.reuse, R53 ;  /* 0x0000000ead357223 */ /* 0x0c0fe20000010135 */
[----:B------:R-:W-:Y:S01]  /*102e0*/  IABS R13, R13 ;  /* 0x0000000d000d7213 */ /* 0x000fe20000000000 */
[----:B------:R-:W-:Y:S01]  /*102f0*/  FFMA.FTZ R59, -R173, R14, R59 ;  /* 0x0000000ead3b7223 */ /* 0x000fe2000001013b */
        /* <DEDUP_REMOVED lines=17> */
[----:B------:R-:W-:Y:S02]  /*10410*/  FSEL R199, R30, -INF , !P3 ;  /* 0xff8000001ec77808 */ /* 0x000fe40005800000 */
[-C--:B------:R-:W-:Y:S02]  /*10420*/  ISETP.GE.AND P3, PT, R10, R184.reuse, PT ;  /* 0x000000b80a00720c */ /* 0x080fe40003f66270 */
[----:B------:R-:W-:Y:S02]  /*10430*/  IABS R13, R13 ;  /* 0x0000000d000d7213 */ /* 0x000fe40000000000 */
[----:B------:R-:W-:Y:S02]  /*10440*/  FSEL R145, R40, -INF , !P3 ;  /* 0xff80000028917808 */ /* 0x000fe40005800000 */
[----:B------:R-:W-:Y:S02]  /*10450*/  @P0 LOP3.LUT R192, R192, 0x4000, RZ, 0xfc, !PT ;  /* 0x00004000c0c00812 */ /* 0x000fe400078efcff */
[----:B------:R-:W-:Y:S02]  /*10460*/  ISETP.GE.AND P0, PT, R45, R185, PT ;  /* 0x000000b92d00720c */ /* 0x000fe40003f06270 */
[----:B------:R-:W-:Y:S02]  /*10470*/  LOP3.LUT R192, R192, 0xfffffffe, RZ, 0xc0, !PT ;  /* 0xfffffffec0c07812 */ /* 0x000fe400078ec0ff */
[----:B------:R-:W-:Y:S02]  /*10480*/  FSEL R56, R56, -INF , P0 ;  /* 0xff80000038387808 */ /* 0x000fe40000000000 */
[----:B------:R-:W-:Y:S02]  /*10490*/  ISETP.GE.AND P0, PT, R111, R184, PT ;  /* 0x000000b86f00720c */ /* 0x000fe40003f06270 */
        /* <DEDUP_REMOVED lines=8> */
[----:B------:R-:W-:Y:S01]  /*10520*/  FSEL R197, R31, -INF , !P1 ;  /* 0xff8000001fc57808 */ /* 0x000fe20004800000 */
[C---:B------:R-:W-:Y:S01]  /*10530*/  VIADD R14, R191.reuse, 0x39 ;  /* 0x00000039bf0e7836 */ /* 0x040fe20000000000 */
[----:B------:R-:W-:Y:S01]  /*10540*/  @P0 LOP3.LUT R192, R192, 0x2000, RZ, 0xfc, !PT ;  /* 0x00002000c0c00812 */ /* 0x000fe200078efcff */
[----:B------:R-:W-:Y:S01]  /*10550*/  VIADD R7, R191, 0x38 ;  /* 0x00000038bf077836 */ /* 0x000fe20000000000 */
[----:B------:R-:W-:Y:S02]  /*10560*/  ISETP.GE.AND P0, PT, R44, R185, PT ;  /* 0x000000b92c00720c */ /* 0x000fe40003f06270 */
[----:B------:R-:W-:Y:S02]  /*10570*/  I2FP.F32.S32 R13, R13 ;  /* 0x0000000d000d7245 */ /* 0x000fe40000201400 */
[----:B------:R-:W-:Y:S02]  /*10580*/  FSEL R115, R57, -INF , P0 ;  /* 0xff80000039737808 */ /* 0x000fe40000000000 */
[-C--:B------:R-:W-:Y:S01]  /*10590*/  ISETP.GE.AND P0, PT, R0, R184.reuse, PT ;  /* 0x000000b80000720c */ /* 0x080fe20003f06270 */
[CC--:B------:R-:W-:Y:S01]  /*105a0*/  FFMA.FTZ R60, -R173.reuse, R13.reuse, R60 ;  /* 0x0000000dad3c7223 */ /* 0x0c0fe2000001013c */
[----:B------:R-:W-:Y:S01]  /*105b0*/  LOP3.LUT R192, R192, 0xffffefff, RZ, 0xc0, !PT ;  /* 0xffffefffc0c07812 */ /* 0x000fe200078ec0ff */
[----:B------:R-:W-:Y:S01]  /*105c0*/  FFMA.FTZ R66, -R173, R13, R66 ;  /* 0x0000000dad427223 */ /* 0x000fe20000010142 */
[----:B------:R-:W-:Y:S01]  /*105d0*/  FSEL R201, R201, -INF , !P0 ;  /* 0xff800000c9c97808 */ /* 0x000fe20004000000 */
[----:B------:R-:W-:Y:S01]  /*105e0*/  VIADD R13, R190, 0xffffffc1 ;  /* 0xffffffc1be0d7836 */ /* 0x000fe20000000000 */
[-C--:B------:R-:W-:Y:S01]  /*105f0*/  ISETP.GE.AND P0, PT, R48, R183.reuse, PT ;  /* 0x000000b73000720c */ /* 0x080fe20003f06270 */
[----:B------:R-:W-:Y:S01]  /*10600*/  VIADD R190, R190, 0x80 ;  /* 0x00000080bebe7836 */ /* 0x000fe20000000000 */
[----:B------:R-:W-:Y:S02]  /*10610*/  P2R R57, PR, RZ, 0x20 ;  /* 0x00000020ff397803 */ /* 0x000fe40000000000 */
[----:B------:R-:W-:Y:S02]  /*10620*/  FSEL R54, R54, -INF , P0 ;  /* 0xff80000036367808 */ /* 0x000fe40000000000 */
[----:B------:R-:W-:Y:S02]  /*10630*/  ISETP.GE.AND P0, PT, R46, R183, PT ;  /* 0x000000b72e00720c */ /* 0x000fe40003f06270 */
[-C--:B------:R-:W-:Y:S02]  /*10640*/  ISETP.GE.AND P5, PT, R11, R184.reuse, PT ;  /* 0x000000b80b00720c */ /* 0x080fe40003fa6270 */
[----:B------:R-:W-:Y:S02]  /*10650*/  FSEL R111, R55, -INF , P0 ;  /* 0xff800000376f7808 */ /* 0x000fe40000000000 */
[----:B------:R-:W-:Y:S02]  /*10660*/  ISETP.GE.AND P0, PT, R106, R184, PT ;  /* 0x000000b86a00720c */ /* 0x000fe40003f06270 */
[----:B------:R-:W-:Y:S02]  /*10670*/  IABS R13, R13 ;  /* 0x0000000d000d7213 */ /* 0x000fe40000000000 */
[----:B------:R-:W-:Y:S02]  /*10680*/  P2R R124, PR, RZ, 0x20 ;  /* 0x00000020ff7c7803 */ /* 0x000fe40000000000 */
[----:B------:R-:W-:Y:S02]  /*10690*/  I2FP.F32.S32 R13, R13 ;  /* 0x0000000d000d7245 */ /* 0x000fe40000201400 */
[-C--:B------:R-:W-:Y:S02]  /*106a0*/  ISETP.GE.AND P1, PT, R10, R182.reuse, PT ;  /* 0x000000b60a00720c */ /* 0x080fe40003f26270 */
[-C--:B------:R-:W-:Y:S01]  /*106b0*/  ISETP.GE.AND P3, PT, R123, R182.reuse, PT ;  /* 0x000000b67b00720c */ /* 0x080fe20003f66270 */
[----:B------:R-:W-:Y:S01]  /*106c0*/  FFMA.FTZ R64, -R173, R13, R64 ;  /* 0x0000000dad407223 */ /* 0x000fe20000010140 */
[----:B------:R-:W-:Y:S02]  /*106d0*/  ISETP.NE.AND P2, PT, R104, RZ, PT ;  /* 0x000000ff6800720c */ /* 0x000fe40003f45270 */
[----:B------:R-:W-:Y:S02]  /*106e0*/  @P0 LOP3.LUT R192, R192, 0x1000, RZ, 0xfc, !PT ;  /* 0x00001000c0c00812 */ /* 0x000fe400078efcff */
[-C--:B------:R-:W-:Y:S02]  /*106f0*/  ISETP.GE.AND P0, PT, R43, R185.reuse, PT ;  /* 0x000000b92b00720c */ /* 0x080fe40003f06270 */
[----:B------:R-:W-:Y:S02]  /*10700*/  LOP3.LUT P4, RZ, R192, 0x2, RZ, 0xc0, !PT ;  /* 0x00000002c0ff7812 */ /* 0x000fe4000788c0ff */
[----:B------:R-:W-:Y:S02]  /*10710*/  FSEL R60, R60, -INF , P0 ;  /* 0xff8000003c3c7808 */ /* 0x000fe40000000000 */
[----:B------:R-:W-:Y:S02]  /*10720*/  ISETP.GE.AND P0, PT, R105, R182, PT ;  /* 0x000000b66900720c */ /* 0x000fe40003f06270 */
[----:B------:R-:W-:Y:S02]  /*10730*/  LOP3.LUT R192, R192, 0xfffffbff, RZ, 0xc0, !PT ;  /* 0xfffffbffc0c07812 */ /* 0x000fe400078ec0ff */
[----:B------:R-:W-:Y:S02]  /*10740*/  FSEL R139, R39, -INF , !P0 ;  /* 0xff800000278b7808 */ /* 0x000fe40004000000 */
[----:B------:R-:W-:Y:S02]  /*10750*/  ISETP.GE.AND P0, PT, R42, R185, PT ;  /* 0x000000b92a00720c */ /* 0x000fe40003f06270 */
[----:B------:R-:W-:Y:S02]  /*10760*/  FSEL R127, R127, -INF , !P3 ;  /* 0xff8000007f7f7808 */ /* 0x000fe40005800000 */
[----:B------:R-:W-:Y:S02]  /*10770*/  FSEL R106, R61, -INF , P0 ;  /* 0xff8000003d6a7808 */ /* 0x000fe40000000000 */
[-C--:B------:R-:W-:Y:S02]  /*10780*/  ISETP.GE.AND P0, PT, R45, R183.reuse, PT ;  /* 0x000000b72d00720c */ /* 0x080fe40003f06270 */
[-C--:B------:R-:W-:Y:S02]  /*10790*/  ISETP.GE.AND P3, PT, R46, R184.reuse, PT ;  /* 0x000000b82e00720c */ /* 0x080fe40003f66270 */
[----:B------:R-:W-:Y:S02]  /*107a0*/  FSEL R58, R58, -INF , P0 ;  /* 0xff8000003a3a7808 */ /* 0x000fe40000000000 */
[----:B------:R-:W-:Y:S02]  /*107b0*/  ISETP.GE.AND P0, PT, R44, R183, PT ;  /* 0x000000b72c00720c */ /* 0x000fe40003f06270 */
[----:B------:R-:W-:Y:S02]  /*107c0*/  FSEL R119, R119, -INF , !P3 ;  /* 0xff80000077777808 */ /* 0x000fe40005800000 */
[----:B------:R-:W-:Y:S02]  /*107d0*/  FSEL R107, R59, -INF , P0 ;  /* 0xff8000003b6b7808 */ /* 0x000fe40000000000 */
[----:B------:R-:W-:Y:S02]  /*107e0*/  ISETP.GE.AND P0, PT, R6, R184, PT ;  /* 0x000000b80600720c */ /* 0x000fe40003f06270 */
[----:B------:R-:W-:Y:S02]  /*107f0*/  P2R R59, PR, RZ, 0x10 ;  /* 0x00000010ff3b7803 */ /* 0x000fe40000000000 */
[----:B------:R-:W-:Y:S09]  /*10800*/  ISETP.GE.AND P3, PT, R45, R182, PT ;  /* 0x000000b62d00720c */ /* 0x000ff20003f66270 */
[----:B------:R-:W-:Y:S02]  /*10810*/  @P0 LOP3.LUT R192, R192, 0x400, RZ, 0xfc, !PT ;  /* 0x00000400c0c00812 */ /* 0x000fe400078efcff */
[-C--:B------:R-:W-:Y:S02]  /*10820*/  ISETP.GE.AND P0, PT, R14, R185.reuse, PT ;  /* 0x000000b90e00720c */ /* 0x080fe40003f06270 */
[C---:B------:R-:W-:Y:S02]  /*10830*/  LOP3.LUT P6, RZ, R192.reuse, 0x1, RZ, 0xc0, !PT ;  /* 0x00000001c0ff7812 */ /* 0x040fe400078cc0ff */
[----:B------:R-:W-:Y:S02]  /*10840*/  LOP3.LUT P4, RZ, R192, 0x4, RZ, 0xc0, !PT ;  /* 0x00000004c0ff7812 */ /* 0x000fe4000788c0ff */
[----:B------:R-:W-:Y:S02]  /*10850*/  FSEL R215, R22, -INF , !P6 ;  /* 0xff80000016d77808 */ /* 0x000fe40007000000 */
[----:B------:R-:W-:Y:S02]  /*10860*/  ISETP.NE.AND P6, PT, R37, RZ, PT ;  /* 0x000000ff2500720c */ /* 0x000fe40003fc5270 */
[----:B------:R-:W2:Y:S01]  /*10870*/  LD.E R37, desc[UR4][R2.64+0xdc] ;  /* 0x0000dc0402257980 */ /* 0x000ea2000c101900 */
        /* <DEDUP_REMOVED lines=35> */
[----:B------:R-:W-:Y:S02]  /*10ab0*/  FSEL R219, R24, -INF , !P5 ;  /* 0xff80000018db7808 */ /* 0x000fe40006800000 */
[----:B------:R-:W-:Y:S02]  /*10ac0*/  P2R R135, PR, RZ, 0x10 ;  /* 0x00000010ff877803 */ /* 0x000fe40000000000 */
[----:B------:R-:W-:Y:S02]  /*10ad0*/  LOP3.LUT P4, RZ, R192, 0x80000, RZ, 0xc0, !PT ;  /* 0x00080000c0ff7812 */ /* 0x000fe4000788c0ff */
[----:B------:R-:W-:Y:S02]  /*10ae0*/  ISETP.NE.AND P5, PT, R124, RZ, PT ;  /* 0x000000ff7c00720c */ /* 0x000fe40003fa5270 */
[----:B------:R-:W-:Y:S02]  /*10af0*/  P2R R13, PR, RZ, 0x10 ;  /* 0x00000010ff0d7803 */ /* 0x000fe40000000000 */
[----:B------:R-:W-:Y:S02]  /*10b00*/  LOP3.LUT P4, RZ, R192, 0x100000, RZ, 0xc0, !PT ;  /* 0x00100000c0ff7812 */ /* 0x000fe4000788c0ff */
[----:B------:R-:W-:Y:S02]  /*10b10*/  FSEL R39, R66, -INF , P0 ;  /* 0xff80000042277808 */ /* 0x000fe40000000000 */
[----:B------:R-:W-:Y:S02]  /*10b20*/  P2R R15, PR, RZ, 0x10 ;  /* 0x00000010ff0f7803 */ /* 0x000fe40000000000 */
[C---:B------:R-:W-:Y:S02]  /*10b30*/  LOP3.LUT P4, RZ, R192.reuse, 0x200000, RZ, 0xc0, !PT ;  /* 0x00200000c0ff7812 */ /* 0x040fe4000788c0ff */
[C---:B------:R-:W-:Y:S02]  /*10b40*/  LOP3.LUT P0, RZ, R192.reuse, 0x400, RZ, 0xc0, !PT ;  /* 0x00000400c0ff7812 */ /* 0x040fe4000780c0ff */
[----:B------:R-:W-:Y:S02]  /*10b50*/  P2R R19, PR, RZ, 0x10 ;  /* 0x00000010ff137803 */ /* 0x000fe40000000000 */
[----:B------:R-:W-:Y:S02]  /*10b60*/  LOP3.LUT P4, RZ, R192, 0x400000, RZ, 0xc0, !PT ;  /* 0x00400000c0ff7812 */ /* 0x000fe4000788c0ff */
[----:B------:R-:W-:Y:S02]  /*10b70*/  FSEL R217, R25, -INF , !P5 ;  /* 0xff80000019d97808 */ /* 0x000fe40006800000 */
        /* <DEDUP_REMOVED lines=18> */
[----:B------:R-:W-:Y:S01]  /*10ca0*/  FSEL R231, R231, -INF , !P4 ;  /* 0xff800000e7e77808 */ /* 0x000fe20006000000 */
[----:B------:R-:W-:Y:S01]  /*10cb0*/  LDSM.16.MT88.4 R28, [R103+0x6000] ;  /* 0x00600000671c783b */ /* 0x000fe20000004200 */
[----:B------:R-:W-:Y:S02]  /*10cc0*/  ISETP.NE.AND P4, PT, R55, RZ, PT ;  /* 0x000000ff3700720c */ /* 0x000fe40003f85270 */
[-C--:B------:R-:W-:Y:S02]  /*10cd0*/  ISETP.GE.AND P0, PT, R105, R184.reuse, PT ;  /* 0x000000b86900720c */ /* 0x080fe40003f06270 */
        /* <DEDUP_REMOVED lines=42> */
[----:B------:R-:W-:Y:S02]  /*10f80*/  FMNMX3.FTZ R8, R8, R203, R201, !PT ;  /* 0x000000cb08087276 */ /* 0x000fe400078100c9 */
[----:B------:R-:W-:Y:S02]  /*10f90*/  FMNMX3.FTZ R0, R0, R215, R213, !PT ;  /* 0x000000d700007276 */ /* 0x000fe400078100d5 */
[----:B------:R-:W-:Y:S02]  /*10fa0*/  FSEL R195, R34, -INF , !P5 ;  /* 0xff80000022c37808 */ /* 0x000fe40006800000 */
[----:B------:R-:W-:Y:S02]  /*10fb0*/  FMNMX3.FTZ R0, R0, R211, R209, !PT ;  /* 0x000000d300007276 */ /* 0x000fe400078100d1 */
[----:B------:R-:W-:Y:S02]  /*10fc0*/  FSEL R143, R41, -INF , !P0 ;  /* 0xff800000298f7808 */ /* 0x000fe40004000000 */
[----:B------:R-:W-:Y:S02]  /*10fd0*/  FSEL R137, R137, -INF , !P4 ;  /* 0xff80000089897808 */ /* 0x000fe40006000000 */
[C---:B------:R-:W-:Y:S01]  /*10fe0*/  ISETP.GE.AND P5, PT, R191.reuse, R182, PT ;  /* 0x000000b6bf00720c */ /* 0x040fe20003fa6270 */
[----:B------:R-:W-:Y:S01]  /*10ff0*/  VIADD R191, R191, 0xffffff80 ;  /* 0xffffff80bfbf7836 */ /* 0x000fe20000000000 */
[----:B------:R-:W-:Y:S02]  /*11000*/  FMNMX3.FTZ R0, R0, R199, R197, !PT ;  /* 0x000000c700007276 */ /* 0x000fe400078100c5 */
[-C--:B------:R-:W-:Y:S02]  /*11010*/  ISETP.GE.AND P4, PT, R121, R184.reuse, PT ;  /* 0x000000b87900720c */ /* 0x080fe40003f86270 */
        /* <DEDUP_REMOVED lines=10> */
[----:B------:R-:W-:Y:S02]  /*110c0*/  ISETP.GE.AND P4, PT, R48, R184, PT ;  /* 0x000000b83000720c */ /* 0x000fe40003f86270 */
[----:B------:R-:W-:Y:S02]  /*110d0*/  FSEL R57, R118, -INF , !P6 ;  /* 0xff80000076397808 */ /* 0x000fe40007000000 */
[-C--:B------:R-:W-:Y:S02]  /*110e0*/  ISETP.GE.AND P0, PT, R121, R182.reuse, PT ;  /* 0x000000b67900720c */ /* 0x080fe40003f06270 */
[----:B------:R-:W-:Y:S02]  /*110f0*/  FMNMX3.FTZ R0, R0, R141, R139, !PT ;  /* 0x0000008d00007276 */ /* 0x000fe4000781008b */
[----:B------:R-:W-:Y:S02]  /*11100*/  ISETP.GE.AND P5, PT, R122, R182, PT ;  /* 0x000000b67a00720c */ /* 0x000fe40003fa6270 */
[----:B------:R-:W-:Y:S02]  /*11110*/  FSEL R129, R49, -INF , !P1 ;  /* 0xff80000031817808 */ /* 0x000fe40004800000 */
[----:B------:R-:W-:Y:S02]  /*11120*/  FMNMX3.FTZ R8, R8, R137, R133, !PT ;  /* 0x0000008908087276 */ /* 0x000fe40007810085 */
[----:B------:R-:W-:Y:S02]  /*11130*/  FSEL R121, R52, -INF , !P4 ;  /* 0xff80000034797808 */ /* 0x000fe40006000000 */
[----:B------:R-:W-:Y:S02]  /*11140*/  ISETP.GE.AND P4, PT, R45, R184, PT ;  /* 0x000000b82d00720c */ /* 0x000fe40003f86270 */
[-C--:B------:R-:W-:Y:S02]  /*11150*/  ISETP.GE.AND P1, PT, R48, R182.reuse, PT ;  /* 0x000000b63000720c */ /* 0x080fe40003f26270 */
[----:B------:R-:W-:Y:S02]  /*11160*/  FSEL R63, R50, -INF , !P0 ;  /* 0xff800000323f7808 */ /* 0x000fe40004000000 */
[----:B------:R-:W-:Y:S02]  /*11170*/  FMNMX3.FTZ R0, R0, R59, R57, !PT ;  /* 0x0000003b00007276 */ /* 0x000fe40007810039 */
[----:B------:R-:W-:Y:S02]  /*11180*/  ISETP.GE.AND P6, PT, R117, R182, PT ;  /* 0x000000b67500720c */ /* 0x000fe40003fc6270 */
[----:B------:R-:W-:Y:S02]  /*11190*/  FSEL R125, R47, -INF , !P5 ;  /* 0xff8000002f7d7808 */ /* 0x000fe40006800000 */
[-C--:B------:R-:W-:Y:S02]  /*111a0*/  ISETP.GE.AND P0, PT, R44, R184.reuse, PT ;  /* 0x000000b82c00720c */ /* 0x080fe40003f06270 */
[----:B------:R-:W-:Y:S02]  /*111b0*/  FMNMX3.FTZ R8, R8, R131, R129, !PT ;  /* 0x0000008308087276 */ /* 0x000fe40007810081 */
[----:B------:R-:W-:Y:S02]  /*111c0*/  FSEL R117, R56, -INF , !P4 ;  /* 0xff80000038757808 */ /* 0x000fe40006000000 */
[----:B------:R-:W-:Y:S02]  /*111d0*/  FSEL R61, R51, -INF , !P6 ;  /* 0xff800000333d7808 */ /* 0x000fe40007000000 */
[----:B------:R-:W-:Y:S01]  /*111e0*/  FSEL R113, R54, -INF , !P1 ;  /* 0xff80000036717808 */ /* 0x000fe20004800000 */
[----:B------:R-:W-:Y:S01]  /*111f0*/  LDSM.16.MT88.4 R48, [R102+0x6000] ;  /* 0x006000006630783b */ /* 0x000fe20000004200 */
[----:B------:R-:W-:Y:S02]  /*11200*/  ISETP.GE.AND P4, PT, R43, R184, PT ;  /* 0x000000b82b00720c */ /* 0x000fe40003f86270 */
[----:B------:R-:W-:Y:S02]  /*11210*/  FMNMX3.FTZ R0, R0, R127, R125, !PT ;  /* 0x0000007f00007276 */ /* 0x000fe4000781007d */
[----:B------:R-:W-:Y:S02]  /*11220*/  ISETP.GE.AND P5, PT, R46, R182, PT ;  /* 0x000000b62e00720c */ /* 0x000fe40003fa6270 */
[----:B------:R-:W-:Y:S02]  /*11230*/  ISETP.GE.AND P1, PT, R42, R184, PT ;  /* 0x000000b82a00720c */ /* 0x000fe40003f26270 */
[----:B------:R-:W-:Y:S02]  /*11240*/  FSEL R115, R115, -INF , !P0 ;  /* 0xff80000073737808 */ /* 0x000fe40004000000 */
[----:B------:R-:W-:Y:S02]  /*11250*/  FMNMX3.FTZ R8, R8, R121, R119, !PT ;  /* 0x0000007908087276 */ /* 0x000fe40007810077 */
[----:B------:R-:W-:Y:S02]  /*11260*/  FMNMX3.FTZ R0, R0, R63, R61, !PT ;  /* 0x0000003f00007276 */ /* 0x000fe4000781003d */
[----:B------:R-:W-:Y:S02]  /*11270*/  ISETP.GE.AND P6, PT, R44, R182, PT ;  /* 0x000000b62c00720c */ /* 0x000fe40003fc6270 */
[----:B------:R-:W-:Y:S02]  /*11280*/  FSEL R105, R60, -INF , !P4 ;  /* 0xff8000003c697808 */ /* 0x000fe40006000000 */
[----:B------:R-:W-:Y:S02]  /*11290*/  FSEL R109, R58, -INF , !P3 ;  /* 0xff8000003a6d7808 */ /* 0x000fe40005800000 */
[----:B------:R-:W-:Y:S02]  /*112a0*/  FSEL R111, R111, -INF , !P5 ;  /* 0xff8000006f6f7808 */ /* 0x000fe40006800000 */
[-C--:B------:R-:W-:Y:S02]  /*112b0*/  ISETP.GE.AND P4, PT, R14, R184.reuse, PT ;  /* 0x000000b80e00720c */ /* 0x080fe40003f86270 */
[----:B------:R-:W-:Y:S02]  /*112c0*/  FSEL R106, R106, -INF , !P1 ;  /* 0xff8000006a6a7808 */ /* 0x000fe40004800000 */
[----:B------:R-:W-:Y:S02]  /*112d0*/  FMNMX3.FTZ R5, R8, R117, R115, !PT ;  /* 0x0000007508057276 */ /* 0x000fe40007810073 */
[----:B------:R-:W-:Y:S02]  /*112e0*/  ISETP.GE.AND P3, PT, R7, R184, PT ;  /* 0x000000b80700720c */ /* 0x000fe40003f66270 */
        /* <DEDUP_REMOVED lines=49> */
[-C--:B------:R-:W-:Y:S07]  /*11600*/  FFMA.FTZ R114, R57, R37.reuse, -R66 ;  /* 0x0000002539727223 */ /* 0x080fee0000010842 */
[----:B------:R-:W3:Y:S01]  /*11610*/  MUFU.EX2 R60, R60 ;  /* 0x0000003c003c7308 */ /* 0x000ee20000000800 */
[-C--:B------:R-:W-:Y:S01]  /*11620*/  FFMA.FTZ R62, R129, R37.reuse, -R108 ;  /* 0x00000025813e7223 */ /* 0x080fe2000001086c */
[-CC-:B------:R-:W-:Y:S01]  /*11630*/  FFMA.FTZ R124, R61, R37.reuse, -R66.reuse ;  /* 0x000000253d7c7223 */ /* 0x180fe20000010842 */
[-CC-:B------:R-:W-:Y:S07]  /*11640*/  FFMA.FTZ R129, R125, R37.reuse, -R66.reuse ;  /* 0x000000257d817223 */ /* 0x180fee0000010842 */
[----:B------:R-:W-:Y:S01]  /*11650*/  MUFU.EX2 R43, R43 ;  /* 0x0000002b002b7308 */ /* 0x000fe20000000800 */
[-CC-:B------:R-:W-:Y:S01]  /*11660*/  FFMA.FTZ R125, R63, R37.reuse, -R66.reuse ;  /* 0x000000253f7d7223 */ /* 0x180fe20000010842 */
[-CC-:B------:R-:W-:Y:S01]  /*11670*/  FFMA.FTZ R126, R127, R37.reuse, -R66.reuse ;  /* 0x000000257f7e7223 */ /* 0x180fe20000010842 */
[-CC-:B------:R-:W-:Y:S07]  /*11680*/  FFMA.FTZ R118, R141, R37.reuse, -R66.reuse ;  /* 0x000000258d767223 */ /* 0x180fee0000010842 */
[----:B------:R-:W4:Y:S01]  /*11690*/  MUFU.EX2 R110, R110 ;  /* 0x0000006e006e7308 */ /* 0x000f220000000800 */
[-CC-:B------:R-:W-:Y:S01]  /*116a0*/  FFMA.FTZ R141, R139, R37.reuse, -R66.reuse ;  /* 0x000000258b8d7223 */ /* 0x180fe20000010842 */
[-C--:B------:R-:W-:Y:S01]  /*116b0*/  FFMA.FTZ R139, R59, R37.reuse, -R66 ;  /* 0x000000253b8b7223 */ /* 0x080fe20000010842 */
[-CC-:B------:R-:W-:Y:S07]  /*116c0*/  FFMA.FTZ R116, R149, R37.reuse, -R108.reuse ;  /* 0x0000002595747223 */ /* 0x180fee000001086c */
[----:B------:R-:W5:Y:S01]  /*116d0*/  MUFU.EX2 R41, R8 ;  /* 0x0000000800297308 */ /* 0x000f620000000800 */
[-CC-:B------:R-:W-:Y:S01]  /*116e0*/  FFMA.FTZ R101, R145, R37.reuse, -R108.reuse ;  /* 0x0000002591657223 */ /* 0x180fe2000001086c */
[----:B---3--:R-:W-:Y:S01]  /*116f0*/  F2FP.F16.F32.PACK_AB R44, R60, R56 ;  /* 0x000000383c2c723e */ /* 0x008fe200000000ff */
[-CC-:B------:R-:W-:Y:S07]  /*11700*/  FFMA.FTZ R112, R143, R37.reuse, -R108.reuse ;  /* 0x000000258f707223 */ /* 0x180fee000001086c */
[----:B------:R-:W3:Y:S01]  /*11710*/  MUFU.EX2 R40, R9 ;  /* 0x0000000900287308 */ /* 0x000ee20000000800 */
[-CC-:B------:R-:W-:Y:S01]  /*11720*/  FFMA.FTZ R147, R147, R37.reuse, -R108.reuse ;  /* 0x0000002593937223 */ /* 0x180fe2000001086c */
[-CC-:B------:R-:W-:Y:S01]  /*11730*/  FFMA.FTZ R122, R137, R37.reuse, -R108.reuse ;  /* 0x00000025897a7223 */ /* 0x180fe2000001086c */
[-CC-:B------:R-:W-:Y:S07]  /*11740*/  FFMA.FTZ R120, R131, R37.reuse, -R108.reuse ;  /* 0x0000002583787223 */ /* 0x180fee000001086c */
[----:B------:R-:W-:Y:S01]  /*11750*/  MUFU.EX2 R135, R135 ;  /* 0x0000008700877308 */ /* 0x000fe20000000800 */
[--C-:B------:R-:W-:Y:S01]  /*11760*/  FFMA.FTZ R133, R133, R37, -R108.reuse ;  /* 0x0000002585857223 */ /* 0x100fe2000001086c */
[----:B----4-:R-:W-:Y:S01]  /*11770*/  F2FP.F16.F32.PACK_AB R46, R110, R43 ;  /* 0x0000002b6e2e723e */ /* 0x010fe200000000ff */
[-CC-:B------:R-:W-:Y:S07]  /*11780*/  FFMA.FTZ R130, R119, R37.reuse, -R108.reuse ;  /* 0x0000002577827223 */ /* 0x180fee000001086c */
        /* <DEDUP_REMOVED lines=19> */
[C---:B------:R-:W-:Y:S01]  /*118c0*/  FMUL.FTZ R26, R40.reuse, R78 ;  /* 0x0000004e281a7220 */ /* 0x040fe20000410000 */
[----:B------:R-:W-:Y:S01]  /*118d0*/  FMUL.FTZ R27, R40, R79 ;  /* 0x0000004f281b7220 */ /* 0x000fe20000410000 */
[----:B------:R-:W-:Y:S01]  /*118e0*/  FFMA.FTZ R76, R33, R37, -R66 ;  /* 0x00000025214c7223 */ /* 0x000fe20000010842 */
[----:B---3--:R-:W-:Y:S01]  /*118f0*/  F2FP.F16.F32.PACK_AB R47, R100, R123 ;  /* 0x0000007b642f723e */ /* 0x008fe200000000ff */
[----:B------:R-:W-:Y:S01]  /*11900*/  LDSM.16.MT88.4 R92, [R156+0x9800] ;  /* 0x009800009c5c783b */ /* 0x000fe20000004200 */
[----:B------:R3:W-:Y:S01]  /*11910*/  MUFU.EX2 R127, R62 ;  /* 0x0000003e007f7308 */ /* 0x0007e20000000800 */
[C---:B------:R-:W-:Y:S01]  /*11920*/  FMUL.FTZ R32, R41.reuse, R68 ;  /* 0x0000004429207220 */ /* 0x040fe20000410000 */
[C---:B------:R-:W-:Y:S01]  /*11930*/  FMUL.FTZ R33, R41.reuse, R69 ;  /* 0x0000004529217220 */ /* 0x040fe20000410000 */
[C---:B------:R-:W-:Y:S07]  /*11940*/  FMUL.FTZ R34, R40.reuse, R70 ;  /* 0x0000004628227220 */ /* 0x040fee0000410000 */
[----:B------:R-:W-:Y:S01]  /*11950*/  MUFU.EX2 R116, R116 ;  /* 0x0000007400747308 */ /* 0x000fe20000000800 */
[C---:B-1----:R-:W-:Y:S09]  /*11960*/  HMMA.16816.F32 R4, R44.reuse, R12, R4 ;  /* 0x0000000c2c04723c */ /* 0x042ff20000001804 */
        /* <DEDUP_REMOVED lines=8> */
[C---:B------:R-:W-:Y:S01]  /*119f0*/  FFMA.FTZ R135, R40.reuse, R193, R135 ;  /* 0x000000c128877223 */ /* 0x040fe20000010087 */
[-C--:B------:R-:W-:Y:S01]  /*11a00*/  FFMA.FTZ R77, R231, R37.reuse, -R108 ;  /* 0x00000025e74d7223 */ /* 0x080fe2000001086c */
[-C--:B------:R-:W-:Y:S07]  /*11a10*/  FFMA.FTZ R69, R229, R37.reuse, -R66 ;  /* 0x00000025e5457223 */ /* 0x080fee0000010842 */
[----:B------:R-:W-:Y:S01]  /*11a20*/  MUFU.EX2 R118, R118 ;  /* 0x0000007600767308 */ /* 0x000fe20000000800 */
[--C-:B------:R-:W-:Y:S01]  /*11a30*/  FFMA.FTZ R78, R221, R37, -R108.reuse ;  /* 0x00000025dd4e7223 */ /* 0x100fe2000001086c */
        /* <DEDUP_REMOVED lines=8> */
[----:B------:R-:W1:Y:S01]  /*11ac0*/  MUFU.EX2 R76, R76 ;  /* 0x0000004c004c7308 */ /* 0x000e620000000800 */
[C---:B------:R-:W-:Y:S01]  /*11ad0*/  FMUL.FTZ R22, R40.reuse, R82 ;  /* 0x0000005228167220 */ /* 0x040fe20000410000 */
[----:B------:R-:W-:Y:S01]  /*11ae0*/  FMUL.FTZ R23, R40, R83 ;  /* 0x0000005328177220 */ /* 0x000fe20000410000 */
[-C--:B------:R-:W-:Y:S07]  /*11af0*/  FFMA.FTZ R98, R205, R37.reuse, -R108 ;  /* 0x00000025cd627223 */ /* 0x080fee000001086c */
[----:B------:R-:W-:Y:S01]  /*11b00*/  MUFU.EX2 R78, R78 ;  /* 0x0000004e004e7308 */ /* 0x000fe20000000800 */
[-CC-:B------:R-:W-:Y:S01]  /*11b10*/  FFMA.FTZ R97, R199, R37.reuse, -R66.reuse ;  /* 0x00000025c7617223 */ /* 0x180fe20000010842 */
[----:B------:R-:W-:Y:S01]  /*11b20*/  FADD.FTZ R42, R42, R135 ;  /* 0x000000872a2a7221 */ /* 0x000fe20000010000 */
[----:B------:R-:W-:Y:S07]  /*11b30*/  FFMA.FTZ R68, R225, R37, -R66 ;  /* 0x00000025e1447223 */ /* 0x000fee0000010842 */
[----:B------:R-:W-:Y:S01]  /*11b40*/  MUFU.EX2 R79, R79 ;  /* 0x0000004f004f7308 */ /* 0x000fe20000000800 */
[C---:B------:R-:W-:Y:S03]  /*11b50*/  HMMA.16816.F32 R20, R44.reuse, R28, R20 ;  /* 0x0000001c2c14723c */ /* 0x040fe60000001814 */
[----:B------:R-:W-:Y:S01]  /*11b60*/  FMUL.FTZ R29, R41, R73 ;  /* 0x00000049291d7220 */ /* 0x000fe20000410000 */
[----:B------:R-:W-:Y:S01]  /*11b70*/  FFMA.FTZ R73, R53, R37, -R108 ;  /* 0x0000002535497223 */ /* 0x000fe2000001086c */
[C---:B------:R-:W-:Y:S01]  /*11b80*/  FMUL.FTZ R28, R41.reuse, R72 ;  /* 0x00000048291c7220 */ /* 0x040fe20000410000 */
[----:B------:R-:W2:Y:S01]  /*11b90*/  LDSM.16.MT88.4 R52, [R156+0x6800] ;  /* 0x006800009c34783b */ /* 0x000ea20000004200 */
[----:B------:R-:W-:Y:S01]  /*11ba0*/  FFMA.FTZ R41, R41, R194, R56 ;  /* 0x000000c229297223 */ /* 0x000fe20000010038 */
[C---:B------:R-:W-:Y:S01]  /*11bb0*/  HMMA.16816.F32 R24, R44.reuse, R30, R24 ;  /* 0x0000001e2c18723c */ /* 0x040fe20000001818 */
[----:B------:R-:W-:Y:S02]  /*11bc0*/  MUFU.EX2 R68, R68 ;  /* 0x0000004400447308 */ /* 0x000fe40000000800 */
[C---:B------:R-:W-:Y:S01]  /*11bd0*/  FMUL.FTZ R31, R40.reuse, R75 ;  /* 0x0000004b281f7220 */ /* 0x040fe20000410000 */
[-C--:B------:R-:W-:Y:S01]  /*11be0*/  FFMA.FTZ R72, R35, R37.reuse, -R108 ;  /* 0x0000002523487223 */ /* 0x080fe2000001086c */
[----:B------:R-:W-:Y:S01]  /*11bf0*/  FFMA.FTZ R75, R227, R37, -R66 ;  /* 0x00000025e34b7223 */ /* 0x000fe20000010842 */
[C---:B------:R-:W-:Y:S05]  /*11c00*/  FMUL.FTZ R30, R40.reuse, R74 ;  /* 0x0000004a281e7220 */ /* 0x040fea0000410000 */
[----:B------:R-:W-:Y:S01]  /*11c10*/  MUFU.EX2 R73, R73 ;  /* 0x0000004900497308 */ /* 0x000fe20000000800 */
[----:B------:R-:W-:Y:S01]  /*11c20*/  FMUL.FTZ R35, R40, R71 ;  /* 0x0000004728237220 */ /* 0x000fe20000410000 */
[----:B------:R-:W-:Y:S01]  /*11c30*/  FADD.FTZ R40, R60, R41 ;  /* 0x000000293c287221 */ /* 0x000fe20000010000 */
[----:B------:R-:W-:Y:S07]  /*11c40*/  FADD.FTZ R123, R123, R42 ;  /* 0x0000002a7b7b7221 */ /* 0x000fee0000010000 */
[----:B------:R-:W4:Y:S01]  /*11c50*/  MUFU.EX2 R74, R58 ;  /* 0x0000003a004a7308 */ /* 0x000f220000000800 */
[----:B---3--:R-:W-:Y:S01]  /*11c60*/  LDSM.16.MT88.4 R60, [R103+0x8800] ;  /* 0x00880000673c783b */ /* 0x008fe20000004200 */
[C---:B------:R-:W-:Y:S08]  /*11c70*/  HMMA.16816.F32 R28, R44.reuse, R48, R28 ;  /* 0x000000302c1c723c */ /* 0x040ff0000000181c */
[----:B------:R-:W3:Y:S01]  /*11c80*/  MUFU.EX2 R75, R75 ;  /* 0x0000004b004b7308 */ /* 0x000ee20000000800 */
[----:B------:R-:W-:Y:S01]  /*11c90*/  FADD.FTZ R85, R43, R40 ;  /* 0x000000282b557221 */ /* 0x000fe20000010000 */
[----:B------:R-:W-:Y:S01]  /*11ca0*/  FADD.FTZ R123, R100, R123 ;  /* 0x0000007b647b7221 */ /* 0x000fe20000010000 */
[-C--:B------:R-:W-:Y:S07]  /*11cb0*/  FFMA.FTZ R83, R223, R37.reuse, -R108 ;  /* 0x00000025df537223 */ /* 0x080fee000001086c */
[----:B------:R-:W5:Y:S01]  /*11cc0*/  MUFU.EX2 R72, R72 ;  /* 0x0000004800487308 */ /* 0x000f620000000800 */
[----:B------:R-:W-:Y:S01]  /*11cd0*/  FADD.FTZ R110, R110, R85 ;  /* 0x000000556e6e7221 */ /* 0x000fe20000010000 */
[----:B------:R-:W-:Y:S01]  /*11ce0*/  HMMA.16816.F32 R32, R44, R50, R32 ;  /* 0x000000322c20723c */ /* 0x000fe20000001820 */
[----:B------:R-:W2:Y:S07]  /*11cf0*/  LDSM.16.MT88.4 R48, [R152+0x6800] ;  /* 0x006800009830783b */ /* 0x000eae0000004200 */
[----:B------:R-:W-:Y:S01]  /*11d00*/  MUFU.EX2 R70, R70 ;  /* 0x0000004600467308 */ /* 0x000fe20000000800 */
[----:B-1----:R-:W-:Y:S01]  /*11d10*/  F2FP.F16.F32.PACK_AB R45, R69, R76 ;  /* 0x0000004c452d723e */ /* 0x002fe200000000ff */
[--C-:B------:R-:W-:Y:S01]  /*11d20*/  FFMA.FTZ R81, R215, R37, -R66.reuse ;  /* 0x00000025d7517223 */ /* 0x100fe20000010842 */
[----:B----4-:R-:W-:Y:S01]  /*11d30*/  F2FP.F16.F32.PACK_AB R44, R74, R77 ;  /* 0x0000004d4a2c723e */ /* 0x010fe200000000ff */
[-CC-:B------:R-:W-:Y:S01]  /*11d40*/  FFMA.FTZ R82, R213, R37.reuse, -R66.reuse ;  /* 0x00000025d5527223 */ /* 0x180fe20000010842 */
[--C-:B------:R-:W-:Y:S01]  /*11d50*/  FFMA.FTZ R80, R211, R37, -R66.reuse ;  /* 0x00000025d3507223 */ /* 0x100fe20000010842 */
[----:B---3--:R-:W-:Y:S01]  /*11d60*/  F2FP.F16.F32.PACK_AB R47, R68, R75 ;  /* 0x0000004b442f723e */ /* 0x008fe200000000ff */
[----:B------:R-:W-:Y:S03]  /*11d70*/  FFMA.FTZ R71, R209, R37, -R66 ;  /* 0x00000025d1477223 */ /* 0x000fe60000010842 */
[----:B------:R-:W-:Y:S01]  /*11d80*/  MUFU.EX2 R83, R83 ;  /* 0x0000005300537308 */ /* 0x000fe20000000800 */
[----:B------:R-:W-:Y:S01]  /*11d90*/  LDSM.16.MT88.4 R56, [R152+0x8000] ;  /* 0x008000009838783b */ /* 0x000fe20000004200 */
[----:B-----5:R-:W-:Y:S01]  /*11da0*/  F2FP.F16.F32.PACK_AB R46, R72, R73 ;  /* 0x00000049482e723e */ /* 0x020fe200000000ff */
[----:B------:R-:W-:Y:S07]  /*11db0*/  FADD.FTZ R77, R77, R110 ;  /* 0x0000006e4d4d7221 */ /* 0x000fee0000010000 */
[----:B------:R-:W-:Y:S01]  /*11dc0*/  MUFU.EX2 R98, R98 ;  /* 0x0000006200627308 */ /* 0x000fe20000000800 */
[----:B------:R-:W-:Y:S01]  /*11dd0*/  FADD.FTZ R76, R76, R123 ;  /* 0x0000007b4c4c7221 */ /* 0x000fe20000010000 */
[-C--:B------:R-:W-:Y:S01]  /*11de0*/  FFMA.FTZ R99, R207, R37.reuse, -R108 ;  /* 0x00000025cf637223 */ /* 0x080fe2000001086c */
[----:B------:R-:W-:Y:S07]  /*11df0*/  FADD.FTZ R74, R74, R77 ;  /* 0x0000004d4a4a7221 */ /* 0x000fee0000010000 */
[----:B------:R-:W-:Y:S01]  /*11e00*/  MUFU.EX2 R97, R97 ;  /* 0x0000006100617308 */ /* 0x000fe20000000800 */
[C---:B--2---:R-:W-:Y:S01]  /*11e10*/  HMMA.16816.F32 R4, R44.reuse, R52, R4 ;  /* 0x000000342c04723c */ /* 0x044fe20000001804 */
[----:B------:R-:W-:Y:S02]  /*11e20*/  LDSM.16.MT88.4 R84, [R152+0x9800] ;  /* 0x009800009854783b */ /* 0x000fe40000004200 */
[----:B------:R-:W-:Y:S06]  /*11e30*/  FADD.FTZ R76, R69, R76 ;  /* 0x0000004c454c7221 */ /* 0x000fec0000010000 */
[----:B------:R-:W-:Y:S01]  /*11e40*/  MUFU.EX2 R141, R141 ;  /* 0x0000008d008d7308 */ /* 0x000fe20000000800 */
[-CC-:B------:R-:W-:Y:S01]  /*11e50*/  FFMA.FTZ R96, R203, R37.reuse, -R108.reuse ;  /* 0x00000025cb607223 */ /* 0x180fe2000001086c */
[-C--:B------:R-:W-:Y:S01]  /*11e60*/  FFMA.FTZ R89, R201, R37.reuse, -R108 ;  /* 0x00000025c9597223 */ /* 0x080fe2000001086c */
[----:B------:R-:W-:Y:S01]  /*11e70*/  FADD.FTZ R75, R75, R76 ;  /* 0x0000004c4b4b7221 */ /* 0x000fe20000010000 */
[C---:B------:R-:W-:Y:S01]  /*11e80*/  HMMA.16816.F32 R8, R44.reuse, R54, R8 ;  /* 0x000000362c08723c */ /* 0x040fe20000001808 */
[----:B------:R-:W1:Y:S05]  /*11e90*/  LDSM.16.MT88.4 R52, [R103+0x6800] ;  /* 0x006800006734783b */ /* 0x000e6a0000004200 */
[----:B------:R-:W-:Y:S01]  /*11ea0*/  MUFU.EX2 R139, R139 ;  /* 0x0000008b008b7308 */ /* 0x000fe20000000800 */
[----:B------:R-:W-:Y:S01]  /*11eb0*/  FADD.FTZ R68, R68, R75 ;  /* 0x0000004b44447221 */ /* 0x000fe20000010000 */
[-CC-:B------:R-:W-:Y:S01]  /*11ec0*/  FFMA.FTZ R90, R197, R37.reuse, -R66.reuse ;  /* 0x00000025c55a7223 */ /* 0x180fe20000010842 */
[-CC-:B------:R-:W-:Y:S07]  /*11ed0*/  FFMA.FTZ R88, R195, R37.reuse, -R66.reuse ;  /* 0x00000025c3587223 */ /* 0x180fee0000010842 */
[----:B------:R-:W-:Y:S01]  /*11ee0*/  MUFU.EX2 R114, R114 ;  /* 0x0000007200727308 */ /* 0x000fe20000000800 */
[-C--:B------:R-:W-:Y:S01]  /*11ef0*/  FFMA.FTZ R91, R151, R37.reuse, -R66 ;  /* 0x00000025975b7223 */ /* 0x080fe20000010842 */
[-CC-:B------:R-:W-:Y:S01]  /*11f00*/  FFMA.FTZ R121, R121, R37.reuse, -R108.reuse ;  /* 0x0000002579797223 */ /* 0x180fe2000001086c */
[-C--:B------:R-:W-:Y:S07]  /*11f10*/  FFMA.FTZ R117, R117, R37.reuse, -R108 ;  /* 0x0000002575757223 */ /* 0x080fee000001086c */
[----:B------:R-:W-:Y:S01]  /*11f20*/  MUFU.EX2 R81, R81 ;  /* 0x0000005100517308 */ /* 0x000fe20000000800 */
[-CC-:B------:R-:W-:Y:S01]  /*11f30*/  FFMA.FTZ R113, R113, R37.reuse, -R66.reuse ;  /* 0x0000002571717223 */ /* 0x180fe20000010842 */
[-C--:B------:R-:W-:Y:S01]  /*11f40*/  FFMA.FTZ R109, R109, R37.reuse, -R66 ;  /* 0x000000256d6d7223 */ /* 0x080fe20000010842 */
[----:B------:R-:W-:Y:S01]  /*11f50*/  FADD.FTZ R73, R73, R74 ;  /* 0x0000004a49497221 */ /* 0x000fe20000010000 */
[C---:B------:R-:W-:Y:S06]  /*11f60*/  HMMA.16816.F32 R12, R44.reuse, R48, R12 ;  /* 0x000000302c0c723c */ /* 0x040fec000000180c */
[----:B------:R-:W-:Y:S01]  /*11f70*/  MUFU.EX2 R82, R82 ;  /* 0x0000005200527308 */ /* 0x000fe20000000800 */
[----:B------:R-:W-:Y:S01]  /*11f80*/  FADD.FTZ R72, R72, R73 ;  /* 0x0000004948487221 */ /* 0x000fe20000010000 */
[-CC-:B------:R-:W-:Y:S08]  /*11f90*/  FFMA.FTZ R64, R64, R37.reuse, -R66.reuse ;  /* 0x0000002540407223 */ /* 0x180ff00000010842 */
[----:B------:R-:W-:Y:S01]  /*11fa0*/  MUFU.EX2 R80, R80 ;  /* 0x0000005000507308 */ /* 0x000fe20000000800 */
[----:B------:R-:W-:Y:S01]  /*11fb0*/  FFMA.FTZ R39, R39, R37, -R66 ;  /* 0x0000002527277223 */ /* 0x000fe20000010842 */
[----:B------:R-:W-:Y:S01]  /*11fc0*/  ISETP.GT.AND P0, PT, R188, R167, PT ;  /* 0x000000a7bc00720c */ /* 0x000fe20003f04270 */
[C---:B------:R-:W-:Y:S01]  /*11fd0*/  HMMA.16816.F32 R16, R44.reuse, R50, R16 ;  /* 0x000000322c10723c */ /* 0x040fe20000001810 */
[----:B------:R-:W2:Y:S06]  /*11fe0*/  LDSM.16.MT88.4 R48, [R102+0x6800] ;  /* 0x006800006630783b */ /* 0x000eac0000004200 */
[----:B------:R-:W-:Y:S01]  /*11ff0*/  MUFU.EX2 R71, R71 ;  /* 0x0000004700477308 */ /* 0x000fe20000000800 */
[----:B------:R-:W-:Y:S09]  /*12000*/  IMAD.MOV.U32 R100, RZ, RZ, R36 ;  /* 0x000000ffff647224 */ /* 0x000ff200078e0024 */
[----:B------:R-:W-:Y:S10]  /*12010*/  MUFU.EX2 R99, R99 ;  /* 0x0000006300637308 */ /* 0x000ff40000000800 */
[----:B------:R-:W-:Y:S10]  /*12020*/  MUFU.EX2 R96, R96 ;  /* 0x0000006000607308 */ /* 0x000ff40000000800 */
        /* <DEDUP_REMOVED lines=8> */
[----:B------:R-:W3:Y:S10]  /*120b0*/  MUFU.EX2 R131, R133 ;  /* 0x0000008500837308 */ /* 0x000ef40000000800 */
[----:B------:R-:W4:Y:S01]  /*120c0*/  MUFU.EX2 R120, R120 ;  /* 0x0000007800787308 */ /* 0x000f220000000800 */
[C---:B--2---:R-:W-:Y:S09]  /*120d0*/  HMMA.16816.F32 R28, R44.reuse, R48, R28 ;  /* 0x000000302c1c723c */ /* 0x044ff2000000181c */
[----:B------:R-:W-:Y:S10]  /*120e0*/  MUFU.EX2 R126, R126 ;  /* 0x0000007e007e7308 */ /* 0x000ff40000000800 */
[----:B------:R-:W2:Y:S01]  /*120f0*/  MUFU.EX2 R129, R129 ;  /* 0x0000008100817308 */ /* 0x000ea20000000800 */
[----:B---3--:R-:W-:Y:S01]  /*12100*/  F2FP.F16.F32.PACK_AB R40, R131, R122 ;  /* 0x0000007a8328723e */ /* 0x008fe200000000ff */
[----:B------:R-:W-:Y:S01]  /*12110*/  HMMA.16816.F32 R32, R44, R50, R32 ;  /* 0x000000322c20723c */ /* 0x000fe20000001820 */
[----:B------:R-:W3:Y:S07]  /*12120*/  LDSM.16.MT88.4 R48, [R152+0x7000] ;  /* 0x007000009830783b */ /* 0x000eee0000004200 */
        /* <DEDUP_REMOVED lines=9> */
[----:B----4-:R-:W-:Y:S01]  /*121c0*/  F2FP.F16.F32.PACK_AB R42, R127, R120 ;  /* 0x000000787f2a723e */ /* 0x010fe200000000ff */
[----:B------:R-:W-:Y:S01]  /*121d0*/  FADD.FTZ R79, R79, R78 ;  /* 0x0000004e4f4f7221 */ /* 0x000fe20000010000 */
[----:B--2---:R-:W-:Y:S07]  /*121e0*/  F2FP.F16.F32.PACK_AB R41, R129, R126 ;  /* 0x0000007e8129723e */ /* 0x004fee00000000ff */
[----:B------:R-:W2:Y:S01]  /*121f0*/  MUFU.EX2 R130, R130 ;  /* 0x0000008200827308 */ /* 0x000ea20000000800 */
[----:B------:R-:W-:Y:S02]  /*12200*/  FADD.FTZ R70, R70, R79 ;  /* 0x0000004f46467221 */ /* 0x000fe40000010000 */
[----:B------:R-:W-:Y:S01]  /*12210*/  LDSM.16.MT88.4 R76, [R103+0x9800] ;  /* 0x00980000674c783b */ /* 0x000fe20000004200 */
[C---:B-1----:R-:W-:Y:S06]  /*12220*/  HMMA.16816.F32 R4, R44.reuse, R52, R4 ;  /* 0x000000342c04723c */ /* 0x042fec0000001804 */
[----:B------:R-:W-:Y:S01]  /*12230*/  MUFU.EX2 R115, R117 ;  /* 0x0000007500737308 */ /* 0x000fe20000000800 */
[----:B-----5:R-:W-:Y:S09]  /*12240*/  F2FP.F16.F32.PACK_AB R43, R124, R125 ;  /* 0x0000007d7c2b723e */ /* 0x020ff200000000ff */
[----:B------:R-:W1:Y:S01]  /*12250*/  MUFU.EX2 R128, R128 ;  /* 0x0000008000807308 */ /* 0x000e620000000800 */
        /* <DEDUP_REMOVED lines=40> */
[----:B------:R-:W5:Y:S07]  /*124e0*/  LDSM.16.MT88.4 R56, [R156+0x8800] ;  /* 0x008800009c38783b */ /* 0x000f6e0000004200 */
[C---:B---3--:R-:W-:Y:S08]  /*124f0*/  HMMA.16816.F32 R20, R44.reuse, R48, R20 ;  /* 0x000000302c14723c */ /* 0x048ff00000001814 */
[C---:B------:R-:W-:Y:S01]  /*12500*/  HMMA.16816.F32 R24, R44.reuse, R50, R24 ;  /* 0x000000322c18723c */ /* 0x040fe20000001818 */
[----:B------:R-:W3:Y:S07]  /*12510*/  LDSM.16.MT88.4 R48, [R152+0x8800] ;  /* 0x008800009830783b */ /* 0x000eee0000004200 */
[C---:B----4-:R-:W-:Y:S08]  /*12520*/  HMMA.16816.F32 R28, R44.reuse, R52, R28 ;  /* 0x000000342c1c723c */ /* 0x050ff0000000181c */
[----:B------:R-:W-:Y:S01]  /*12530*/  HMMA.16816.F32 R32, R44, R54, R32 ;  /* 0x000000362c20723c */ /* 0x000fe20000001820 */
[----:B------:R-:W4:Y:S07]  /*12540*/  LDSM.16.MT88.4 R44, [R102+0x8800] ;  /* 0x00880000662c783b */ /* 0x000f2e0000004200 */
[C---:B-----5:R-:W-:Y:S01]  /*12550*/  HMMA.16816.F32 R4, R40.reuse, R56, R4 ;  /* 0x000000382804723c */ /* 0x060fe20000001804 */
[----:B------:R-:W-:Y:S07]  /*12560*/  LDSM.16.MT88.4 R52, [R152+0x9000] ;  /* 0x009000009834783b */ /* 0x000fee0000004200 */
[C---:B------:R-:W-:Y:S01]  /*12570*/  HMMA.16816.F32 R8, R40.reuse, R58, R8 ;  /* 0x0000003a2808723c */ /* 0x040fe20000001808 */
[----:B------:R-:W-:Y:S07]  /*12580*/  LDSM.16.MT88.4 R56, [R103+0x9000] ;  /* 0x009000006738783b */ /* 0x000fee0000004200 */
[C---:B---3--:R-:W-:Y:S08]  /*12590*/  HMMA.16816.F32 R12, R40.reuse, R48, R12 ;  /* 0x00000030280c723c */ /* 0x048ff0000000180c */
[C---:B------:R-:W-:Y:S01]  /*125a0*/  HMMA.16816.F32 R16, R40.reuse, R50, R16 ;  /* 0x000000322810723c */ /* 0x040fe20000001810 */
[----:B------:R-:W3:Y:S07]  /*125b0*/  LDSM.16.MT88.4 R48, [R156+0x9000] ;  /* 0x009000009c30783b */ /* 0x000eee0000004200 */
[C---:B------:R-:W-:Y:S01]  /*125c0*/  HMMA.16816.F32 R20, R40.reuse, R60, R20 ;  /* 0x0000003c2814723c */ /* 0x040fe20000001814 */
[----:B------:R-:W-:Y:S02]  /*125d0*/  MUFU.EX2 R60, R113 ;  /* 0x00000071003c7308 */ /* 0x000fe40000000800 */
[-CC-:B------:R-:W-:Y:S05]  /*125e0*/  FFMA.FTZ R61, R111, R37.reuse, -R66.reuse ;  /* 0x000000256f3d7223 */ /* 0x180fea0000010842 */
[C---:B------:R-:W-:Y:S03]  /*125f0*/  HMMA.16816.F32 R24, R40.reuse, R62, R24 ;  /* 0x0000003e2818723c */ /* 0x040fe60000001818 */
[----:B------:R-:W5:Y:S01]  /*12600*/  MUFU.EX2 R61, R61 ;  /* 0x0000003d003d7308 */ /* 0x000f620000000800 */
[----:B------:R-:W-:Y:S09]  /*12610*/  FFMA.FTZ R63, R107, R37, -R66 ;  /* 0x000000256b3f7223 */ /* 0x000ff20000010842 */
[----:B------:R-:W-:Y:S01]  /*12620*/  MUFU.EX2 R62, R109 ;  /* 0x0000006d003e7308 */ /* 0x000fe20000000800 */
[C---:B----4-:R-:W-:Y:S09]  /*12630*/  HMMA.16816.F32 R28, R40.reuse, R44, R28 ;  /* 0x0000002c281c723c */ /* 0x050ff2000000181c */
[----:B------:R-:W4:Y:S01]  /*12640*/  MUFU.EX2 R63, R63 ;  /* 0x0000003f003f7308 */ /* 0x000f220000000800 */
[----:B------:R-:W-:Y:S01]  /*12650*/  HMMA.16816.F32 R32, R40, R46, R32 ;  /* 0x0000002e2820723c */ /* 0x000fe20000001820 */
[----:B------:R-:W3:Y:S02]  /*12660*/  LDSM.16.MT88.4 R44, [R102+0x9000] ;  /* 0x00900000662c783b */ /* 0x000ee40000004200 */
[----:B--2---:R-:W-:Y:S02]  /*12670*/  F2FP.F16.F32.PACK_AB R40, R130, R119 ;  /* 0x000000778228723e */ /* 0x004fe400000000ff */
[----:B-1----:R-:W-:Y:S02]  /*12680*/  F2FP.F16.F32.PACK_AB R42, R128, R115 ;  /* 0x00000073802a723e */ /* 0x002fe400000000ff */
[----:B-----5:R-:W-:Y:S02]  /*12690*/  F2FP.F16.F32.PACK_AB R41, R61, R60 ;  /* 0x0000003c3d29723e */ /* 0x020fe400000000ff */
[----:B----4-:R-:W-:Y:S07]  /*126a0*/  F2FP.F16.F32.PACK_AB R43, R63, R62 ;  /* 0x0000003e3f2b723e */ /* 0x010fee00000000ff */
[C---:B---3--:R-:W-:Y:S03]  /*126b0*/  HMMA.16816.F32 R4, R40.reuse, R48, R4 ;  /* 0x000000302804723c */ /* 0x048fe60000001804 */
[-CC-:B------:R-:W-:Y:S01]  /*126c0*/  FFMA.FTZ R48, R105, R37.reuse, -R108.reuse ;  /* 0x0000002569307223 */ /* 0x180fe2000001086c */
[-CC-:B------:R-:W-:Y:S04]  /*126d0*/  FFMA.FTZ R49, R106, R37.reuse, -R108.reuse ;  /* 0x000000256a317223 */ /* 0x180fe8000001086c */
[C---:B------:R-:W-:Y:S01]  /*126e0*/  HMMA.16816.F32 R8, R40.reuse, R50, R8 ;  /* 0x000000322808723c */ /* 0x040fe20000001808 */
[----:B------:R-:W-:Y:S02]  /*126f0*/  MUFU.EX2 R48, R48 ;  /* 0x0000003000307308 */ /* 0x000fe40000000800 */
[-CC-:B------:R-:W-:Y:S01]  /*12700*/  FFMA.FTZ R50, R67, R37.reuse, -R108.reuse ;  /* 0x0000002543327223 */ /* 0x180fe2000001086c */
[-C--:B------:R-:W-:Y:S07]  /*12710*/  FFMA.FTZ R108, R104, R37.reuse, -R108 ;  /* 0x00000025686c7223 */ /* 0x080fee000001086c */
[----:B------:R-:W1:Y:S01]  /*12720*/  MUFU.EX2 R49, R49 ;  /* 0x0000003100317308 */ /* 0x000e620000000800 */
[C---:B------:R-:W-:Y:S09]  /*12730*/  HMMA.16816.F32 R12, R40.reuse, R52, R12 ;  /* 0x00000034280c723c */ /* 0x040ff2000000180c */
[----:B------:R-:W-:Y:S01]  /*12740*/  MUFU.EX2 R50, R50 ;  /* 0x0000003200327308 */ /* 0x000fe20000000800 */
[----:B------:R-:W-:Y:S01]  /*12750*/  FADD.FTZ R53, R81, R68 ;  /* 0x0000004451357221 */ /* 0x000fe20000010000 */
[-CC-:B------:R-:W-:Y:S08]  /*12760*/  FFMA.FTZ R52, R65, R37.reuse, -R66.reuse ;  /* 0x0000002541347223 */ /* 0x180ff00000010842 */
[----:B------:R-:W2:Y:S01]  /*12770*/  MUFU.EX2 R51, R108 ;  /* 0x0000006c00337308 */ /* 0x000ea20000000800 */
[----:B------:R-:W-:Y:S01]  /*12780*/  FFMA.FTZ R66, R38, R37, -R66 ;  /* 0x0000002526427223 */ /* 0x000fe20000010842 */
[----:B------:R-:W-:Y:S01]  /*12790*/  FADD.FTZ R53, R82, R53 ;  /* 0x0000003552357221 */ /* 0x000fe20000010000 */
[C---:B------:R-:W-:Y:S07]  /*127a0*/  HMMA.16816.F32 R16, R40.reuse, R54, R16 ;  /* 0x000000362810723c */ /* 0x040fee0000001810 */
[----:B------:R-:W-:Y:S01]  /*127b0*/  MUFU.EX2 R37, R64 ;  /* 0x0000004000257308 */ /* 0x000fe20000000800 */
[----:B-1----:R-:W-:Y:S01]  /*127c0*/  F2FP.F16.F32.PACK_AB R68, R49, R48 ;  /* 0x000000303144723e */ /* 0x002fe200000000ff */
[----:B------:R-:W-:Y:S08]  /*127d0*/  FADD.FTZ R80, R80, R53 ;  /* 0x0000003550507221 */ /* 0x000ff00000010000 */
[----:B------:R-:W1:Y:S01]  /*127e0*/  MUFU.EX2 R52, R52 ;  /* 0x0000003400347308 */ /* 0x000e620000000800 */
[C---:B------:R-:W-:Y:S09]  /*127f0*/  HMMA.16816.F32 R20, R40.reuse, R56, R20 ;  /* 0x000000382814723c */ /* 0x040ff20000001814 */
[----:B------:R-:W-:Y:S01]  /*12800*/  MUFU.EX2 R38, R39 ;  /* 0x0000002700267308 */ /* 0x000fe20000000800 */
[----:B--2---:R-:W-:Y:S01]  /*12810*/  F2FP.F16.F32.PACK_AB R70, R51, R50 ;  /* 0x000000323346723e */ /* 0x004fe200000000ff */
[----:B------:R-:W-:Y:S08]  /*12820*/  FADD.FTZ R80, R71, R80 ;  /* 0x0000005047507221 */ /* 0x000ff00000010000 */
[----:B------:R-:W2:Y:S01]  /*12830*/  MUFU.EX2 R193, R66 ;  /* 0x0000004200c17308 */ /* 0x000ea20000000800 */
[C---:B------:R-:W-:Y:S03]  /*12840*/  HMMA.16816.F32 R24, R40.reuse, R58, R24 ;  /* 0x0000003a2818723c */ /* 0x040fe60000001818 */
[----:B-1----:R-:W-:Y:S05]  /*12850*/  F2FP.F16.F32.PACK_AB R69, R37, R52 ;  /* 0x000000342545723e */ /* 0x002fea00000000ff */
[C---:B------:R-:W-:Y:S03]  /*12860*/  HMMA.16816.F32 R28, R40.reuse, R44, R28 ;  /* 0x0000002c281c723c */ /* 0x040fe6000000181c */
[----:B--2---:R-:W-:Y:S01]  /*12870*/  F2FP.F16.F32.PACK_AB R71, R193, R38 ;  /* 0x00000026c147723e */ /* 0x004fe200000000ff */
        /* <DEDUP_REMOVED lines=48> */
.L_x_13998:
        /* <DEDUP_REMOVED lines=10> */
.L_x_14013:
        /* <DEDUP_REMOVED lines=88> */
[----:B------:R-:W-:Y:S01]  /*131a0*/  LOP3.LUT R13, R37, 0x1f8, RZ, 0xc0, !PT ;  /* 0x000001f8250d7812 */ /* 0x000fe200078ec0ff */
[----:B------:R3:W5:Y:S01]  /*131b0*/  LD.E.64 R44, desc[UR4][R2.64+0x78] ;  /* 0x00007804022c7980 */ /* 0x000762000c101b00 */
[----:B------:R-:W3:Y:S01]  /*131c0*/  @P0 MUFU.LG2 R6, R6 ;  /* 0x0000000600060308 */ /* 0x000ee20000000c00 */
[----:B------:R-:W-:Y:S02]  /*131d0*/  SHF.R.U32.HI R39, RZ, 0x2, R4 ;  /* 0x00000002ff277819 */ /* 0x000fe40000011604 */
[----:B------:R2:W5:Y:S01]  /*131e0*/  LD.E.64 R42, desc[UR4][R2.64+0xa8] ;  /* 0x0000a804022a7980 */ /* 0x000562000c101b00 */
[----:B-1----:R-:W-:Y:S01]  /*131f0*/  @P1 FMUL.FTZ R14, R14, 0.69314718246459960938 ;  /* 0x3f3172180e0e1820 */ /* 0x002fe20000410000 */
[----:B------:R-:W-:-:S03]  /*13200*/  LOP3.LUT R7, R8, 0x10, RZ, 0xc0, !PT ;  /* 0x0000001008077812 */ /* 0x000fc600078ec0ff */
[----:B-----5:R-:W-:Y:S01]  /*13210*/  @P1 FFMA.FTZ R38, R5, R36, R14 ;  /* 0x0000002405261223 */ /* 0x020fe2000001000e */
[----:B------:R-:W-:Y:S01]  /*13220*/  BAR.SYNC.DEFER_BLOCKING 0x0 ;  /* 0x0000000000007b1d */ /* 0x000fe20000010000 */
[----:B------:R-:W-:Y:S01]  /*13230*/  LOP3.LUT P1, RZ, R4, 0x3, RZ, 0xc0, !PT ;  /* 0x0000000304ff7812 */ /* 0x000fe2000782c0ff */
[----:B---3--:R-:W-:Y:S01]  /*13240*/  @P0 FMUL.FTZ R6, R6, 0.69314718246459960938 ;  /* 0x3f31721806060820 */ /* 0x008fe20000410000 */
[----:B------:R-:W-:-:S03]  /*13250*/  MOV R36, 0xff800000 ;  /* 0xff80000000247802 */ /* 0x000fc60000000f00 */
[----:B------:R-:W-:Y:S01]  /*13260*/  @P0 FFMA.FTZ R36, R5, R0, R6 ;  /* 0x0000000005240223 */ /* 0x000fe20000010006 */
[----:B------:R-:W-:Y:S01]  /*13270*/  BSSY.RECONVERGENT B0, `(.L_x_14007) ;  /* 0x000001b000007945 */ /* 0x000fe20003800200 */
[----:B----4-:R-:W-:Y:S01]  /*13280*/  IMAD R179, R10, UR8, R179 ;  /* 0x000000080ab37c24 */ /* 0x010fe2000f8e02b3 */
[----:B------:R-:W-:-:S03]  /*13290*/  SHF.R.U32.HI R10, RZ, 0x1, R4 ;  /* 0x00000001ff0a7819 */ /* 0x000fc60000011604 */
[----:B--2---:R-:W-:Y:S01]  /*132a0*/  IMAD R9, R179, R9, R178 ;  /* 0x00000009b3097224 */ /* 0x004fe200078e02b2 */
[----:B------:R-:W-:Y:S02]  /*132b0*/  LOP3.LUT R4, R13, 0x38, R10, 0x78, !PT ;  /* 0x000000380d047812 */ /* 0x000fe400078e780a */
[----:B------:R-:W-:Y:S01]  /*132c0*/  LOP3.LUT R10, R10, 0x30, RZ, 0xc0, !PT ;  /* 0x000000300a0a7812 */ /* 0x000fe200078ec0ff */
[----:B------:R-:W-:Y:S01]  /*132d0*/  IMAD R176, R11, R9, R176 ;  /* 0x000000090bb07224 */ /* 0x000fe200078e02b0 */
[----:B------:R-:W-:Y:S02]  /*132e0*/  LEA R0, R4, R7, 0x2 ;  /* 0x0000000704007211 */ /* 0x000fe400078e10ff */
[----:B------:R-:W-:-:S03]  /*132f0*/  LOP3.LUT R39, R10, 0x7, R39, 0xf8, !PT ;  /* 0x000000070a277812 */ /* 0x000fc600078ef827 */
        /* <DEDUP_REMOVED lines=10> */
[C---:B-1----:R-:W-:Y:S02]  /*133a0*/  IADD3 R0, P0, PT, R176.reuse, R39, RZ ;  /* 0x00000027b0007210 */ /* 0x042fe40007f1e0ff */
[-C--:B------:R-:W-:Y:S02]  /*133b0*/  ISETP.GE.AND P2, PT, R39, R166.reuse, PT ;  /* 0x000000a62700720c */ /* 0x080fe40003f46270 */
[----:B------:R-:W-:Y:S02]  /*133c0*/  ISETP.GE.AND P1, PT, R41, R166, PT ;  /* 0x000000a62900720c */ /* 0x000fe40003f26270 */
[----:B------:R-:W-:Y:S02]  /*133d0*/  LEA.HI.X.SX32 R39, R176, RZ, 0x1, P0 ;  /* 0x000000ffb0277211 */ /* 0x000fe400000f0eff */
[----:B------:R-:W-:-:S04]  /*133e0*/  LEA R42, P0, R0, R42, 0x2 ;  /* 0x0000002a002a7211 */ /* 0x000fc800078010ff */
[----:B------:R-:W-:-:S05]  /*133f0*/  LEA.HI.X R43, R0, R43, R39, 0x2, P0 ;  /* 0x0000002b002b7211 */ /* 0x000fca00000f1427 */
[----:B------:R1:W-:Y:S04]  /*13400*/  @!P2 ST.E desc[UR4][R42.64], R38 ;  /* 0x000000262a00a985 */ /* 0x0003e8000c101904 */
[----:B------:R1:W-:Y:S02]  /*13410*/  @!P1 ST.E desc[UR4][R42.64+0x20], R36 ;  /* 0x000020242a009985 */ /* 0x0003e4000c101904 */
.L_x_14008:
[----:B------:R-:W-:Y:S05]  /*13420*/  BSYNC.RECONVERGENT B0 ;  /* 0x0000000000007941 */ /* 0x000fea0003800200 */
.L_x_14007:
[----:B------:R5:W2:Y:S01]  /*13430*/  LD.E R2, desc[UR4][R2.64+0xc0] ;  /* 0x0000c00402027980 */ /* 0x000aa2000c101900 */
[C---:B-1----:R-:W-:Y:S01]  /*13440*/  LOP3.LUT R36, R37.reuse, 0xfc0, RZ, 0xc0, !PT ;  /* 0x00000fc025247812 */ /* 0x042fe200078ec0ff */
[----:B------:R-:W-:Y:S01]  /*13450*/  IMAD R40, R176, R40, RZ ;  /* 0x00000028b0287224 */ /* 0x000fe200078e02ff */
[----:B------:R-:W1:Y:S02]  /*13460*/  S2R R0, SR_TID.X ;  /* 0x0000000000007919 */ /* 0x000e640000002100 */
        /* <DEDUP_REMOVED lines=9> */
[----:B--2---:R-:W-:Y:S02]  /*13500*/  ISETP.GE.AND P0, PT, R37, R2, PT ;  /* 0x000000022500720c */ /* 0x004fe40003f06270 */
        /* <DEDUP_REMOVED lines=21> */
[----:B-1----:R-:W-:Y:S05]  /*13660*/  @P0 RET.REL.NODEC R172 `(_ZN5flash24flash_fwd_splitkv_kernelI23Flash_fwd_kernel_traitsILi64ELi64ELi128ELi4ELb0ELb0EN7cutlass6half_tE19Flash_kernel_traitsILi64ELi64ELi128ELi4ES3_EELb0ELb1ELb1ELb0ELb0ELb0ELb1ELb0EEEvNS_16Flash_fwd_paramsE) ;  /* 0xfffffec8ac640950 */ /* 0x002fea0003c3ffff */
[----:B------:R-:W-:Y:S01]  /*13670*/  MOV R173, 0x0 ;  /* 0x0000000000ad7802 */ /* 0x000fe20000000f00 */
[----:B------:R1:W-:Y:S03]  /*13680*/  ST.E.128 desc[UR4][R36.64+0x3800], R4 ;  /* 0x0038000424007985 */ /* 0x0003e6000c101d04 */
[----:B-1----:R-:W-:Y:S05]  /*13690*/  RET.REL.NODEC R172 `(_ZN5flash24flash_fwd_splitkv_kernelI23Flash_fwd_kernel_traitsILi64ELi64ELi128ELi4ELb0ELb0EN7cutlass6half_tE19Flash_kernel_traitsILi64ELi64ELi128ELi4ES3_EELb0ELb1ELb1ELb0ELb0ELb0ELb1ELb0EEEvNS_16Flash_fwd_paramsE) ;  /* 0xfffffec8ac587950 */ /* 0x002fea0003c3ffff */
.L_x_14006:
[----:B------:R-:W-:Y:S01]  /*136a0*/  MOV R9, 0x2 ;  /* 0x0000000200097802 */ /* 0x000fe20000000f00 */
[----:B------:R-:W-:Y:S01]  /*136b0*/  IMAD.MOV.U32 R4, RZ, RZ, 0x1f ;  /* 0x0000001fff047424 */ /* 0x000fe200078e00ff */
[----:B------:R-:W-:-:S07]  /*136c0*/  MOV R6, 0xffffffff ;  /* 0xffffffff00067802 */ /* 0x000fce0000000f00 */
[----:B-1---5:R-:W-:Y:S05]  /*136d0*/  WARPSYNC.COLLECTIVE R6, `(.L_x_14009) ;  /* 0x0000000006087348 */ /* 0x022fea0003c00000 */
[----:B------:R2:W3:Y:S02]  /*136e0*/  SHFL.BFLY P0, R11, R194, R9, R4 ;  /* 0x0c000009c20b7389 */ /* 0x0004e40000000004 */
[----:B-123-5:R-:W-:Y:S05]  /*136f0*/  ENDCOLLECTIVE ;  /* 0x000000000000791b */ /* 0x02efea0003800000 */
.L_x_14009:
[----:B------:R-:W-:Y:S02]  /*13700*/  IMAD.MOV.U32 R7, RZ, RZ, R11 ;  /* 0x000000ffff077224 */ /* 0x000fe400078e000b */
[----:B------:R-:W-:Y:S02]  /*13710*/  IMAD.MOV.U32 R9, RZ, RZ, 0x1 ;  /* 0x00000001ff097424 */ /* 0x000fe400078e00ff */
[----:B------:R-:W-:-:S05]  /*13720*/  FADD.FTZ R10, R7, R194 ;  /* 0x000000c2070a7221 */ /* 0x000fca0000010000 */
[----:B------:R-:W-:-:S07]  /*13730*/  MOV R194, R10 ;  /* 0x0000000a00c27202 */ /* 0x000fce0000000f00 */
[----:B------:R-:W-:Y:S05]  /*13740*/  WARPSYNC.COLLECTIVE R6, `(.L_x_14010) ;  /* 0x0000000006087348 */ /* 0x000fea0003c00000 */
[----:B------:R1:W2:Y:S02]  /*13750*/  SHFL.BFLY P0, R11, R194, R9, R4 ;  /* 0x0c000009c20b7389 */ /* 0x0002a40000000004 */
[----:B-12---:R-:W-:Y:S05]  /*13760*/  ENDCOLLECTIVE ;  /* 0x000000000000791b */ /* 0x006fea0003800000 */
.L_x_14010:
[----:B------:R-:W-:Y:S01]  /*13770*/  MOV R194, R193 ;  /* 0x000000c100c27202 */ /* 0x000fe20000000f00 */
[----:B------:R-:W-:Y:S01]  /*13780*/  IMAD.MOV.U32 R9, RZ, RZ, 0x2 ;  /* 0x00000002ff097424 */ /* 0x000fe200078e00ff */
[----:B------:R-:W-:-:S07]  /*13790*/  MOV R7, R11 ;  /* 0x0000000b00077202 */ /* 0x000fce0000000f00 */
[----:B------:R-:W-:Y:S05]  /*137a0*/  WARPSYNC.COLLECTIVE R6, `(.L_x_14011) ;  /* 0x0000000006087348 */ /* 0x000fea0003c00000 */
[----:B------:R1:W2:Y:S02]  /*137b0*/  SHFL.BFLY P0, R11, R194, R9, R4 ;  /* 0x0c000009c20b7389 */ /* 0x0002a40000000004 */
[----:B-12---:R-:W-:Y:S05]  /*137c0*/  ENDCOLLECTIVE ;  /* 0x000000000000791b */ /* 0x006fea0003800000 */
.L_x_14011:
[----:B------:R-:W-:Y:S01]  /*137d0*/  FADD.FTZ R7, R10, R7 ;  /* 0x000000070a077221 */ /* 0x000fe20000010000 */
[----:B------:R-:W-:Y:S01]  /*137e0*/  FADD.FTZ R8, R11, R193 ;  /* 0x000000c10b087221 */ /* 0x000fe20000010000 */
[----:B------:R-:W-:-:S04]  /*137f0*/  MOV R9, 0x1 ;  /* 0x0000000100097802 */ /* 0x000fc80000000f00 */
[----:B------:R-:W-:-:S07]  /*13800*/  MOV R194, R8 ;  /* 0x0000000800c27202 */ /* 0x000fce0000000f00 */
[----:B------:R-:W-:Y:S05]  /*13810*/  WARPSYNC.COLLECTIVE R6, `(.L_x_14012) ;  /* 0x0000000006087348 */ /* 0x000fea0003c00000 */
[----:B------:R1:W2:Y:S02]  /*13820*/  SHFL.BFLY P0, R11, R194, R9, R4 ;  /* 0x0c000009c20b7389 */ /* 0x0002a40000000004 */
[----:B-12---:R-:W-:Y:S05]  /*13830*/  ENDCOLLECTIVE ;  /* 0x000000000000791b */ /* 0x006fea0003800000 */
.L_x_14012:
[----:B------:R-:W-:Y:S05]  /*13840*/  BRA `(.L_x_14013) ;  /* 0xfffffff000f47947 */ /* 0x000fea000383ffff */
.L_x_14014:
        /* <DEDUP_REMOVED lines=11> */
.L_x_14832:


//--------------------- .text._ZN5flash24flash_fwd_splitkv_kernelI23Flash_fwd_kernel_traitsILi64ELi64ELi128ELi4ELb0ELb0EN7cutlass6half_tE19Flash_kernel_traitsILi64ELi64ELi128ELi4ES3_EELb0ELb1ELb1ELb0ELb0ELb1ELb1ELb0EEEvNS_16Flash_fwd_paramsE --------------------------
	.section	.text._ZN5flash24flash_fwd_splitkv_kernelI23Flash_fwd_kernel_traitsILi64ELi64ELi128ELi4ELb0ELb0EN7cutlass6half_tE19Flash_kernel_traitsILi64ELi64ELi128ELi4ES3_EELb0ELb1ELb1ELb0ELb0ELb1ELb1ELb0EEEvNS_16Flash_fwd_paramsE,"ax",@progbits
	.align	128
        .global         _ZN5flash24flash_fwd_splitkv_kernelI23Flash_fwd_kernel_traitsILi64ELi64ELi128ELi4ELb0ELb0EN7cutlass6half_tE19Flash_kernel_traitsILi64ELi64ELi128ELi4ES3_EELb0ELb1ELb1ELb0ELb0ELb1ELb1ELb0EEEvNS_16Flash_fwd_paramsE
        .type           _ZN5flash24flash_fwd_splitkv_kernelI23Flash_fwd_kernel_traitsILi64ELi64ELi128ELi4ELb0ELb0EN7cutlass6half_tE19Flash_kernel_traitsILi64ELi64ELi128ELi4ES3_EELb0ELb1ELb1ELb0ELb0ELb1ELb1ELb0EEEvNS_16Flash_fwd_paramsE,@function
        .size           _ZN5flash24flash_fwd_splitkv_kernelI23Flash_fwd_kernel_traitsILi64ELi64ELi128ELi4ELb0ELb0EN7cutlass6half_tE19Flash_kernel_traitsILi64ELi64ELi128ELi4ES3_EELb0ELb1ELb1ELb0ELb0ELb1ELb1ELb0EEEvNS_16Flash_fwd_paramsE,(.L_x_14833 - _ZN5flash24flash_fwd_splitkv_kernelI23Flash_fwd_kernel_traitsILi64ELi64ELi128ELi4ELb0ELb0EN7cutlass6half_tE19Flash_kernel_traitsILi64ELi64ELi128ELi4ES3_EELb0ELb1ELb1ELb0ELb0ELb1ELb1ELb0EEEvNS_16Flash_fwd_paramsE)
        .other          _ZN5flash24flash_fwd_splitkv_kernelI23Flash_fwd_kernel_traitsILi64ELi64ELi128ELi4ELb0ELb0EN7cutlass6half_tE19Flash_kernel_traitsILi64ELi64ELi128ELi4ES3_EELb0ELb1ELb1ELb0ELb0ELb1ELb1ELb0EEEvNS_16Flash_fwd_paramsE,@"STO_CUDA_ENTRY STV_DEFAULT"
_ZN5flash24flash_fwd_splitkv_kernelI23Flash_fwd_kernel_traitsILi64ELi64ELi128ELi4ELb0ELb0EN7cutlass6half_tE19Flash_kernel_traitsILi64ELi64ELi128ELi4ES3_EELb0ELb1ELb1ELb0ELb0ELb1ELb1ELb0EEEvNS_16Flash_fwd_paramsE:
.text._ZN5flash24flash_fwd_splitkv_kernelI23Flash_fwd_kernel_traitsILi64ELi64ELi128ELi4ELb0ELb0EN7cutlass6half_tE19Flash_kernel_traitsILi64ELi64ELi128ELi4ES3_EELb0ELb1ELb1ELb0ELb0ELb1ELb1ELb0EEEvNS_16Flash_fwd_paramsE:
        /* <DEDUP_REMOVED lines=29> */
[----:B------:R-:W-:Y:S05]  /*01d0*/  CALL.REL.NOINC `($_ZN5flash24flash_fwd_splitkv_kernelI23Flash_fwd_kernel_traitsILi64ELi64ELi128ELi4ELb0ELb0EN7cutlass6half_tE19Flash_kernel_traitsILi64ELi64ELi128ELi4ES3_EELb0ELb1ELb1ELb0ELb0ELb1ELb1ELb0EEEvNS_16Flash_fwd_paramsE$_ZN5flash30compute_attn_1rowblock_splitkvI23Flash_fwd_kernel_traitsILi64ELi64ELi128ELi4ELb0ELb0EN7cutlass6half_tE19Flash_kernel_traitsILi64ELi64ELi128ELi4ES3_EELb0ELb1ELb1ELb0ELb0ELb1ELb1ELb0ENS_16Flash_fwd_paramsEEEvRKT8_iiiii) ;  /* 0x0000000000087944 */ /* 0x000fea0003c00000 */
[----:B------:R-:W-:Y:S05]  /*01e0*/  BSYNC.RECONVERGENT B3 ;  /* 0x0000000000037941 */ /* 0x000fea0003800200 */
.L_x_14015:
[----:B------:R-:W-:Y:S05]  /*01f0*/  EXIT ;  /* 0x000000000000794d */ /* 0x000fea0003800000 */
        .type           $_ZN5flash24flash_fwd_splitkv_kernelI23Flash_fwd_kernel_traitsILi64ELi64ELi128ELi4ELb0ELb0EN7cutlass6half_tE19Flash_kernel_traitsILi64ELi64ELi128ELi4ES3_EELb0ELb1ELb1ELb0ELb0ELb1ELb1ELb0EEEvNS_16Flash_fwd_paramsE$_ZN5flash30compute_attn_1rowblock_splitkvI23Flash_fwd_kernel_traitsILi64ELi64ELi128ELi4ELb0ELb0EN7cutlass6half_tE19Flash_kernel_traitsILi64ELi64ELi128ELi4ES3_EELb0ELb1ELb1ELb0ELb0ELb1ELb1ELb0ENS_16Flash_fwd_paramsEEEvRKT8_iiiii,@function
        .size           $_ZN5flash24flash_fwd_splitkv_kernelI23Flash_fwd_kernel_traitsILi64ELi64ELi128ELi4ELb0ELb0EN7cutlass6half_tE19Flash_kernel_traitsILi64ELi64ELi128ELi4ES3_EELb0ELb1ELb1ELb0ELb0ELb1ELb1ELb0EEEvNS_16Flash_fwd_paramsE$_ZN5flash30compute_attn_1rowblock_splitkvI23Flash_fwd_kernel_traitsILi64ELi64ELi128ELi4ELb0ELb0EN7cutlass6half_tE19Flash_kernel_traitsILi64ELi64ELi128ELi4ES3_EELb0ELb1ELb1ELb0ELb0ELb1ELb1ELb0ENS_16Flash_fwd_paramsEEEvRKT8_iiiii,(.L_x_14833 - $_ZN5flash24flash_fwd_splitkv_kernelI23Flash_fwd_kernel_traitsILi64ELi64ELi128ELi4ELb0ELb0EN7cutlass6half_tE19Flash_kernel_traitsILi64ELi64ELi128ELi4ES3_EELb0ELb1ELb1ELb0ELb0ELb1ELb1ELb0EEEvNS_16Flash_fwd_paramsE$_ZN5flash30compute_attn_1rowblock_splitkvI23Flash_fwd_kernel_traitsILi64ELi64ELi128ELi4ELb0ELb0EN7cutlass6half_tE19Flash_kernel_traitsILi64ELi64ELi128ELi4ES3_EELb0ELb1ELb1ELb0ELb0ELb1ELb1ELb0ENS_16Flash_fwd_paramsEEEvRKT8_iiiii)
$_ZN5flash24flash_fwd_splitkv_kernelI23Flash_fwd_kernel_traitsILi64ELi64ELi128ELi4ELb0ELb0EN7cutlass6half_tE19Flash_kernel_traitsILi64ELi64ELi128ELi4ES3_EELb0ELb1ELb1ELb0ELb0ELb1ELb1ELb0EEEvNS_16Flash_fwd_paramsE$_ZN5flash30compute_attn_1rowblock_splitkvI23Flash_fwd_kernel_traitsILi64ELi64ELi128ELi4ELb0ELb0EN7cutlass6half_tE19Flash_kernel_traitsILi64ELi64ELi128ELi4ES3_EELb0ELb1ELb1ELb0ELb0ELb1ELb1ELb0ENS_16Flash_fwd_paramsEEEvRKT8_iiiii:
        /* <DEDUP_REMOVED lines=39> */
.L_x_14017:
[----:B------:R-:W-:Y:S05]  /*0470*/  BSYNC.RECONVERGENT B0 ;  /* 0x0000000000007941 */ /* 0x000fea0003800200 */
.L_x_14016:
[----:B------:R-:W-:Y:S04]  /*0480*/  BSSY.RECONVERGENT B0, `(.L_x_14018) ;  /* 0x0000007000007945 */ /* 0x000fe80003800200 */
[----:B------:R-:W-:Y:S05]  /*0490*/  @!P3 BRA `(.L_x_14019) ;  /* 0x000000000014b947 */ /* 0x000fea0003800000 */
[----:B-----5:R-:W4:Y:S02]  /*04a0*/  LD.E.U8 R8, desc[UR4][R2.64+0x1b2] ;  /* 0x0001b20402087980 */ /* 0x020f24000c101100 */
[----:B----4-:R-:W-:-:S13]  /*04b0*/  ISETP.NE.AND P1, PT, R8, RZ, PT ;  /* 0x000000ff0800720c */ /* 0x010fda0003f25270 */
[----:B------:R-:W4:Y:S02]  /*04c0*/  @P1 LD.E R9, desc[UR4][R16.64+0x4] ;  /* 0x0000040410091980 */ /* 0x000f24000c101900 */
[----:B----4-:R-:W-:-:S06]  /*04d0*/  @P1 IADD3 R8, PT, PT, R9, -R14, RZ ;  /* 0x8000000e09081210 */ /* 0x010fcc0007ffe0ff */
[----:B------:R4:W5:Y:S02]  /*04e0*/  @!P1 LD.E R8, desc[UR4][R16.64] ;  /* 0x0000000410089980 */ /* 0x000964000c101900 */
.L_x_14019:
[----:B------:R-:W-:Y:S05]  /*04f0*/  BSYNC.RECONVERGENT B0 ;  /* 0x0000000000007941 */ /* 0x000fea0003800200 */
.L_x_14018:
        /* <DEDUP_REMOVED lines=8> */
.L_x_14021:
[----:B------:R-:W5:Y:S01]  /*0580*/  LD.E.64 R10, desc[UR4][R2.64+0x108] ;  /* 0x00010804020a7980 */ /* 0x000f62000c101b00 */
[----:B------:R-:W-:Y:S01]  /*0590*/  BSSY.RECONVERGENT B0, `(.L_x_14023) ;  /* 0x0000006000007945 */ /* 0x000fe20003800200 */
[----:B------:R-:W-:Y:S01]  /*05a0*/  IMAD.MOV.U32 R7, RZ, RZ, RZ ;  /* 0x000000ffff077224 */ /* 0x000fe200078e00ff */
[----:B-----5:R-:W-:-:S04]  /*05b0*/  ISETP.NE.U32.AND P0, PT, R10, RZ, PT ;  /* 0x000000ff0a00720c */ /* 0x020fc80003f05070 */
[----:B------:R-:W-:-:S13]  /*05c0*/  ISETP.NE.AND.EX P0, PT, R11, RZ, PT, P0 ;  /* 0x000000ff0b00720c */ /* 0x000fda0003f05300 */
[----:B------:R-:W-:Y:S05]  /*05d0*/  @!P0 BRA `(.L_x_14024) ;  /* 0x0000000000048947 */ /* 0x000fea0003800000 */
[----:B------:R1:W5:Y:S02]  /*05e0*/  LD.E R7, desc[UR4][R2.64+0xbc] ;  /* 0x0000bc0402077980 */ /* 0x000364000c101900 */
.L_x_14024:
[----:B------:R-:W-:Y:S05]  /*05f0*/  BSYNC.RECONVERGENT B0 ;  /* 0x0000000000007941 */ /* 0x000fea0003800200 */
.L_x_14023:
[----:B-----5:R-:W-:Y:S02]  /*0600*/  IADD3 R8, PT, PT, R7, R8, -R13 ;  /* 0x0000000807087210 */ /* 0x020fe40007ffe80d */
.L_x_14022:
[----:B------:R-:W-:Y:S05]  /*0610*/  BSYNC.RECONVERGENT B1 ;  /* 0x0000000000017941 */ /* 0x000fea0003800200 */
.L_x_14020:
[----:B------:R-:W-:Y:S01]  /*0620*/  IMAD.SHL.U32 R202, R29, 0x40, RZ ;  /* 0x000000401dca7824 */ /* 0x000fe200078e00ff */
[----:B------:R-:W-:-:S04]  /*0630*/  MOV R199, 0x0 ;  /* 0x0000000000c77802 */ /* 0x000fc80000000f00 */
[----:B------:R-:W-:-:S13]  /*0640*/  ISETP.GT.AND P0, PT, R101, R202, PT ;  /* 0x000000ca6500720c */ /* 0x000fda0003f04270 */
[----:B-1234-:R-:W-:Y:S05]  /*0650*/  @!P0 RET.REL.NODEC R198 `(_ZN5flash24flash_fwd_splitkv_kernelI23Flash_fwd_kernel_traitsILi64ELi64ELi128ELi4ELb0ELb0EN7cutlass6half_tE19Flash_kernel_traitsILi64ELi64ELi128ELi4ES3_EELb0ELb1ELb1ELb0ELb0ELb1ELb1ELb0EEEvNS_16Flash_fwd_paramsE) ;  /* 0xfffffff8c6688950 */ /* 0x01efea0003c3ffff */
[----:B------:R-:W2:Y:S04]  /*0660*/  LD.E R10, desc[UR4][R2.64+0xb8] ;  /* 0x0000b804020a7980 */ /* 0x000ea8000c101900 */
[----:B------:R-:W3:Y:S04]  /*0670*/  LD.E R9, desc[UR4][R2.64+0x184] ;  /* 0x0001840402097980 */ /* 0x000ee8000c101900 */
[----:B------:R-:W4:Y:S01]  /*0680*/  LD.E R7, desc[UR4][R2.64+0x188] ;  /* 0x0001880402077980 */ /* 0x000f22000c101900 */
[----:B------:R-:W-:Y:S01]  /*0690*/  IABS R12, R6 ;  /* 0x00000006000c7213 */ /* 0x000fe20000000000 */
[----:B------:R-:W-:-:S03]  /*06a0*/  IMAD.IADD R100, R202, 0x1, R8 ;  /* 0x00000001ca647824 */ /* 0x000fc600078e0208 */
        /* <DEDUP_REMOVED lines=8> */
[----:B--2---:R-:W-:Y:S01]  /*0730*/  VIADD R10, R10, 0x7f ;  /* 0x0000007f0a0a7836 */ /* 0x004fe20000000000 */
[----:B---3--:R-:W-:-:S04]  /*0740*/  IADD3 R9, PT, PT, R100, -R101, -R9 ;  /* 0x8000006564097210 */ /* 0x008fc80007ffe809 */
        /* <DEDUP_REMOVED lines=17> */
[----:B------:R-:W-:Y:S02]  /*0860*/  IADD3 R12, PT, PT, R10, R202, -R101 ;  /* 0x000000ca0a0c7210 */ /* 0x000fe40007ffe865 */
[----:B------:R-:W-:Y:S02]  /*0870*/  SHF.R.S32.HI R11, RZ, 0x1f, R10 ;  /* 0x0000001fff0b7819 */ /* 0x000fe4000001140a */
[----:B----4-:R-:W-:-:S02]  /*0880*/  IADD3 R7, PT, PT, R12, 0x40, R7 ;  /* 0x000000400c077810 */ /* 0x010fc40007ffe007 */
[----:B------:R-:W-:Y:S02]  /*0890*/  SHF.R.S32.HI R12, RZ, 0x1f, R9 ;  /* 0x0000001fff0c7819 */ /* 0x000fe40000011409 */
[----:B------:R-:W-:Y:S02]  /*08a0*/  LEA.HI R11, R11, R10, RZ, 0x7 ;  /* 0x0000000a0b0b7211 */ /* 0x000fe400078f38ff */
[----:B------:R-:W-:Y:S01]  /*08b0*/  LEA.HI R12, R12, R9, RZ, 0x7 ;  /* 0x000000090c0c7211 */ /* 0x000fe200078f38ff */
[----:B------:R-:W-:Y:S01]  /*08c0*/  @P2 VIADD R15, R15, 0x1 ;  /* 0x000000010f0f2836 */ /* 0x000fe20000000000 */
[----:B------:R-:W-:-:S03]  /*08d0*/  SHF.R.S32.HI R11, RZ, 0x7, R11 ;  /* 0x00000007ff0b7819 */ /* 0x000fc6000001140b */
[----:B------:R-:W-:Y:S01]  /*08e0*/  @!P0 IMAD.MOV R15, RZ, RZ, -R15 ;  /* 0x000000ffff0f8224 */ /* 0x000fe200078e0a0f */
[----:B------:R-:W-:Y:S02]  /*08f0*/  @!P1 LOP3.LUT R15, RZ, R6, RZ, 0x33, !PT ;  /* 0x00000006ff0f9212 */ /* 0x000fe400078e33ff */
[----:B------:R-:W-:-:S03]  /*0900*/  SHF.R.S32.HI R6, RZ, 0x1f, R7 ;  /* 0x0000001fff067819 */ /* 0x000fc60000011407 */
[----:B------:R-:W-:Y:S01]  /*0910*/  IMAD R192, R15, UR8, RZ ;  /* 0x000000080fc07c24 */ /* 0x000fe2000f8e02ff */
[----:B------:R-:W-:Y:S02]  /*0920*/  LEA.HI R6, R6, R7, RZ, 0x7 ;  /* 0x0000000706067211 */ /* 0x000fe400078f38ff */
[----:B------:R-:W-:Y:S02]  /*0930*/  SHF.R.S32.HI R7, RZ, 0x7, R12 ;  /* 0x00000007ff077819 */ /* 0x000fe4000001140c */
        /* <DEDUP_REMOVED lines=77> */
[----:B-1----:R-:W-:Y:S05]  /*0e10*/  @P6 RET.REL.NODEC R198 `(_ZN5flash24flash_fwd_splitkv_kernelI23Flash_fwd_kernel_traitsILi64ELi64ELi128ELi4ELb0ELb0EN7cutlass6half_tE19Flash_kernel_traitsILi64ELi64ELi128ELi4ES3_EELb0ELb1ELb1ELb0ELb0ELb1ELb1ELb0EEEvNS_16Flash_fwd_paramsE) ;  /* 0xfffffff0c6786950 */ /* 0x002fea0003c3ffff */
[----:B------:R-:W-:Y:S02]  /*0e20*/  MOV R5, 0xff800000 ;  /* 0xff80000000057802 */ /* 0x000fe40000000f00 */
[----:B------:R-:W-:-:S03]  /*0e30*/  MOV R199, 0x0 ;  /* 0x0000000000c77802 */ /* 0x000fc60000000f00 */
[----:B------:R1:W-:Y:S02]  /*0e40*/  ST.E desc[UR4][R2.64+0xe0], R5 ;  /* 0x0000e00502007985 */ /* 0x0003e4000c101904 */
[----:B-1----:R-:W-:Y:S05]  /*0e50*/  RET.REL.NODEC R198 `(_ZN5flash24flash_fwd_splitkv_kernelI23Flash_fwd_kernel_traitsILi64ELi64ELi128ELi4ELb0ELb0EN7cutlass6half_tE19Flash_kernel_traitsILi64ELi64ELi128ELi4ES3_EELb0ELb1ELb1ELb0ELb0ELb1ELb1ELb0EEEvNS_16Flash_fwd_paramsE) ;  /* 0xfffffff0c6687950 */ /* 0x002fea0003c3ffff */
.L_x_14025:
        /* <DEDUP_REMOVED lines=18> */
[----:B------:R-:W4:Y:S04]  /*0f80*/  LD.E.64 R18, desc[UR4][R2.64+0x28] ;  /* 0x0000280402127980 */ /* 0x000f28000c101b00 */
[----:B------:R-:W5:Y:S04]  /*0f90*/  LD.E.64 R24, desc[UR4][R2.64+0x58] ;  /* 0x0000580402187980 */ /* 0x000f68000c101b00 */
        /* <DEDUP_REMOVED lines=12> */
[----:B------:R-:W4:Y:S02]  /*1060*/  LD.E.64 R16, desc[UR4][R2.64+0x20] ;  /* 0x0000200402107980 */ /* 0x000f24000c101b00 */
        /* <DEDUP_REMOVED lines=19> */
[----:B------:R1:W2:Y:S01]  /*11a0*/  LD.E R4, desc[UR4][R4.64] ;  /* 0x0000000404047980 */ /* 0x0002a2000c101900 */
[----:B---3--:R-:W-:-:S04]  /*11b0*/  IABS R10, R21 ;  /* 0x00000015000a7213 */ /* 0x008fc80000000000 */
        /* <DEDUP_REMOVED lines=47> */
.L_x_14027:
        /* <DEDUP_REMOVED lines=27> */
[----:B------:R-:W-:-:S05]  /*1660*/  @!P4 IMAD.WIDE.U32 R26, R186, R13, RZ ;  /* 0x0000000dba1ac225 */ /* 0x000fca00078e00ff */
[----:B------:R-:W-:Y:S01]  /*1670*/  @!P4 IADD3 R27, PT, PT, R27, R4, RZ ;  /* 0x000000041b1bc210 */ /* 0x000fe20007ffe0ff */
[-C--:B----45:R-:W-:Y:S01]  /*1680*/  @!P4 IMAD R7, R17, R12.reuse, RZ ;  /* 0x0000000c1107c224 */ /* 0x0b0fe200078e02ff */
[----:B------:R-:W-:Y:S01]  /*1690*/  @!P4 SHF.R.S32.HI R4, RZ, 0x1f, R12 ;  /* 0x0000001fff04c819 */ /* 0x000fe2000001140c */
[----:B------:R-:W-:Y:S02]  /*16a0*/  @P4 IMAD.IADD R9, R13, 0x1, R14 ;  /* 0x000000010d094824 */ /* 0x000fe400078e020e */
[----:B------:R-:W-:Y:S01]  /*16b0*/  @!P3 IADD3 R6, PT, PT, R6, -R5, RZ ;  /* 0x800000050606b210 */ /* 0x000fe20007ffe0ff */
[----:B------:R-:W-:-:S03]  /*16c0*/  @!P4 IMAD.WIDE.U32 R26, R16, R12, R26 ;  /* 0x0000000c101ac225 */ /* 0x000fc600078e001a */
[----:B------:R-:W-:Y:S01]  /*16d0*/  ISETP.GE.U32.AND P5, PT, R6, R5, PT ;  /* 0x000000050600720c */ /* 0x000fe20003fa6070 */
[----:B------:R-:W-:Y:S01]  /*16e0*/  @!P4 IMAD R7, R16, R4, R7 ;  /* 0x000000041007c224 */ /* 0x000fe200078e0207 */
[----:B------:R-:W-:Y:S01]  /*16f0*/  LOP3.LUT R5, R204, R21, RZ, 0x3c, !PT ;  /* 0x00000015cc057212 */ /* 0x000fe200078e3cff */
[-C--:B------:R-:W-:Y:S02]  /*1700*/  @P4 IMAD R4, R187, R9.reuse, RZ ;  /* 0x00000009bb044224 */ /* 0x080fe400078e02ff */
[----:B------:R-:W-:Y:S01]  /*1710*/  @P4 IMAD.WIDE.U32 R16, R186, R9, RZ ;  /* 0x00000009ba104225 */ /* 0x000fe200078e00ff */
[----:B------:R-:W-:Y:S02]  /*1720*/  ISETP.GE.AND P2, PT, R5, RZ, PT ;  /* 0x000000ff0500720c */ /* 0x000fe40003f46270 */
[----:B------:R-:W-:Y:S01]  /*1730*/  @!P4 IADD3 R7, PT, PT, R27, R7, RZ ;  /* 0x000000071b07c210 */ /* 0x000fe20007ffe0ff */
[----:B------:R-:W-:Y:S01]  /*1740*/  @!P4 IMAD.MOV.U32 R10, RZ, RZ, R26 ;  /* 0x000000ffff0ac224 */ /* 0x000fe200078e001a */
[----:B------:R-:W-:-:S02]  /*1750*/  ISETP.NE.AND P1, PT, R21, RZ, PT ;  /* 0x000000ff1500720c */ /* 0x000fc40003f25270 */
[----:B------:R-:W-:Y:S02]  /*1760*/  LEA R9, R39, 0xffffff80, 0x7 ;  /* 0xffffff8027097811 */ /* 0x000fe400078e38ff */
[----:B------:R-:W-:Y:S02]  /*1770*/  @P4 IADD3 R7, PT, PT, R17, R4, RZ ;  /* 0x0000000411074210 */ /* 0x000fe40007ffe0ff */
[----:B------:R-:W-:Y:S01]  /*1780*/  @P4 MOV R10, R16 ;  /* 0x00000010000a4202 */ /* 0x000fe20000000f00 */
[----:B------:R-:W-:Y:S01]  /*1790*/  @!P3 VIADD R11, R11, 0x1 ;  /* 0x000000010b0bb836 */ /* 0x000fe20000000000 */
[----:B------:R-:W-:Y:S01]  /*17a0*/  @!P4 SHF.R.S32.HI R5, RZ, 0x1f, R13 ;  /* 0x0000001fff05c819 */ /* 0x000fe2000001140d */
[----:B------:R-:W-:Y:S01]  /*17b0*/  @!P4 IMAD R4, R189, R13, RZ ;  /* 0x0000000dbd04c224 */ /* 0x000fe200078e02ff */
[----:B------:R-:W-:Y:S01]  /*17c0*/  SHF.R.S32.HI R17, RZ, 0x1f, R9 ;  /* 0x0000001fff117819 */ /* 0x000fe20000011409 */
[----:B------:R-:W-:Y:S01]  /*17d0*/  IMAD R6, R187, R9, RZ ;  /* 0x00000009bb067224 */ /* 0x000fe200078e02ff */
[----:B------:R-:W-:-:S02]  /*17e0*/  MOV R26, R10 ;  /* 0x0000000a001a7202 */ /* 0x000fc40000000f00 */
[----:B------:R-:W-:Y:S01]  /*17f0*/  MOV R27, R7 ;  /* 0x00000007001b7202 */ /* 0x000fe20000000f00 */
        /* <DEDUP_REMOVED lines=27> */
.L_x_14028:
[----:B------:R-:W-:Y:S05]  /*19b0*/  BSYNC.RECONVERGENT B0 ;  /* 0x0000000000007941 */ /* 0x000fea0003800200 */
.L_x_14026:
        /* <DEDUP_REMOVED lines=29> */
[----:B------:R-:W-:Y:S01]  /*1b90*/  @P4 VIADD R20, R20, 0x1 ;  /* 0x0000000114144836 */ /* 0x000fe20000000000 */
[----:B------:R-:W1:Y:S04]  /*1ba0*/  S2R R13, SR_CgaCtaId ;  /* 0x00000000000d7919 */ /* 0x000e680000008800 */
[----:B------:R-:W-:Y:S01]  /*1bb0*/  MOV R16, R20 ;  /* 0x0000001400107202 */ /* 0x000fe20000000f00 */
[-C--:B-----5:R-:W-:Y:S02]  /*1bc0*/  IMAD R20, R17, R188.reuse, RZ ;  /* 0x000000bc11147224 */ /* 0x0a0fe400078e02ff */
[----:B------:R-:W-:Y:S02]  /*1bd0*/  IMAD.SHL.U32 R5, R84, 0x8, RZ ;  /* 0x0000000854057824 */ /* 0x000fe400078e00ff */
[----:B------:R-:W-:Y:S01]  /*1be0*/  @!P2 IMAD.MOV R16, RZ, RZ, -R16 ;  /* 0x000000ffff10a224 */ /* 0x000fe200078e0a10 */
        /* <DEDUP_REMOVED lines=13> */
[----:B------:R-:W-:Y:S02]  /*1cc0*/  SHF.R.U32.HI R24, RZ, 0x3, R84 ;  /* 0x00000003ff187819 */ /* 0x000fe40000011654 */
[----:B------:R-:W-:Y:S01]  /*1cd0*/  IADD3 R6, P3, PT, R203, R6, RZ ;  /* 0x00000006cb067210 */ /* 0x000fe20007f7e0ff */
[----:B------:R-:W-:Y:S01]  /*1ce0*/  IMAD.X R17, R7, 0x1, R12, P2 ;  /* 0x0000000107117824 */ /* 0x000fe200010e060c */
[----:B------:R-:W-:Y:S01]  /*1cf0*/  MOV R12, 0x400 ;  /* 0x00000400000c7802 */ /* 0x000fe20000000f00 */
[----:B------:R-:W-:-:S02]  /*1d00*/  IMAD R197, R189, R24, RZ ;  /* 0x00000018bdc57224 */ /* 0x000fc400078e02ff */
[----:B------:R-:W-:Y:S01]  /*1d10*/  IMAD.WIDE.U32 R16, R24, R188, R16 ;  /* 0x000000bc18107225 */ /* 0x000fe200078e0010 */
[----:B-1----:R-:W-:-:S03]  /*1d20*/  LEA R9, R13, R12, 0x18 ;  /* 0x0000000c0d097211 */ /* 0x002fc600078ec0ff */
[----:B------:R-:W-:Y:S02]  /*1d30*/  IMAD.X R7, RZ, RZ, R4, P3 ;  /* 0x000000ffff077224 */ /* 0x000fe400018e0604 */
[----:B------:R-:W-:Y:S02]  /*1d40*/  IMAD.IADD R197, R17, 0x1, R197 ;  /* 0x0000000111c57824 */ /* 0x000fe400078e02c5 */
[----:B------:R-:W-:-:S04]  /*1d50*/  IMAD.WIDE.U32 R12, R24, R186, R6 ;  /* 0x000000ba180c7225 */ /* 0x000fc800078e0006 */
[----:B------:R-:W-:-:S04]  /*1d60*/  IMAD R193, R187, R24, RZ ;  /* 0x00000018bbc17224 */ /* 0x000fc800078e02ff */
[----:B------:R-:W-:Y:S02]  /*1d70*/  IMAD.IADD R193, R13, 0x1, R193 ;  /* 0x000000010dc17824 */ /* 0x000fe400078e02c1 */
[----:B------:R-:W-:Y:S01]  /*1d80*/  IMAD.IADD R190, R101, 0x1, -R202 ;  /* 0x0000000165be7824 */ /* 0x000fe200078e0aca */
[----:B------:R-:W-:Y:S02]  /*1d90*/  LOP3.LUT R7, R5, 0x1c0, RZ, 0xc0, !PT ;  /* 0x000001c005077812 */ /* 0x000fe400078ec0ff */
[--C-:B------:R-:W-:Y:S02]  /*1da0*/  SHF.R.U32.HI R85, RZ, 0x1, R84.reuse ;  /* 0x00000001ff557819 */ /* 0x100fe40000011654 */
[----:B------:R-:W-:Y:S01]  /*1db0*/  MOV R25, RZ ;  /* 0x000000ff00197202 */ /* 0x000fe20000000f00 */
[----:B------:R-:W-:Y:S01]  /*1dc0*/  BSSY.RECONVERGENT B0, `(.L_x_14029) ;  /* 0x0000030000007945 */ /* 0x000fe20003800200 */
[----:B------:R-:W-:Y:S01]  /*1dd0*/  SHF.R.U32.HI R191, RZ, 0x4, R84 ;  /* 0x00000004ffbf7819 */ /* 0x000fe20000011654 */
[----:B------:R-:W-:Y:S01]  /*1de0*/  IMAD.WIDE.U32 R28, R29, 0x40, R24 ;  /* 0x000000401d1c7825 */ /* 0x000fe200078e0018 */
[----:B--2---:R-:W-:-:S04]  /*1df0*/  LEA R196, P2, R16, R22, 0x1 ;  /* 0x0000001610c47211 */ /* 0x004fc800078408ff */
[----:B------:R-:W-:Y:S01]  /*1e00*/  LEA.HI.X R197, R16, R23, R197, 0x1, P2 ;  /* 0x0000001710c57211 */ /* 0x000fe200010f0cc5 */
[----:B---3--:R-:W-:-:S04]  /*1e10*/  @P1 IMAD.WIDE.U32 R16, R30, R0, RZ ;  /* 0x000000001e101225 */ /* 0x008fc800078e00ff */
[-C--:B----4-:R-:W-:Y:S02]  /*1e20*/  @!P1 IMAD R6, R19, R205.reuse, RZ ;  /* 0x000000cd13069224 */ /* 0x090fe400078e02ff */
[----:B------:R-:W-:Y:S01]  /*1e30*/  @!P1 IMAD.WIDE.U32 R18, R18, R205, RZ ;  /* 0x000000cd12129225 */ /* 0x000fe200078e00ff */
[----:B------:R-:W-:-:S03]  /*1e40*/  LEA R194, P2, R12, R10, 0x1 ;  /* 0x0000000a0cc27211 */ /* 0x000fc600078408ff */
[----:B------:R-:W-:Y:S02]  /*1e50*/  @P1 IMAD R4, R31, R0, RZ ;  /* 0x000000001f041224 */ /* 0x000fe400078e02ff */
[----:B------:R-:W-:Y:S01]  /*1e60*/  @!P1 IMAD.IADD R0, R19, 0x1, R6 ;  /* 0x0000000113009824 */ /* 0x000fe200078e0206 */
[----:B------:R-:W-:Y:S01]  /*1e70*/  @!P1 MOV R6, R18 ;  /* 0x0000001200069202 */ /* 0x000fe20000000f00 */
[----:B------:R-:W-:Y:S01]  /*1e80*/  @P1 IMAD.MOV.U32 R6, RZ, RZ, R16 ;  /* 0x000000ffff061224 */ /* 0x000fe200078e0010 */
[----:B------:R-:W-:Y:S01]  /*1e90*/  LEA.HI.X R193, R12, R11, R193, 0x1, P2 ;  /* 0x0000000b0cc17211 */ /* 0x000fe200010f0cc1 */
[----:B------:R-:W-:-:S03]  /*1ea0*/  @P1 IMAD.IADD R0, R17, 0x1, R4 ;  /* 0x0000000111001824 */ /* 0x000fc600078e0204 */
[----:B------:R-:W-:-:S05]  /*1eb0*/  IADD3 R12, P1, PT, R203, R6, RZ ;  /* 0x00000006cb0c7210 */ /* 0x000fca0007f3e0ff */
[----:B------:R-:W-:Y:S01]  /*1ec0*/  IMAD.X R13, RZ, RZ, R0, P1 ;  /* 0x000000ffff0d7224 */ /* 0x000fe200008e0600 */
[----:B------:R-:W-:Y:S02]  /*1ed0*/  ISETP.GE.AND P1, PT, R24, R190, PT ;  /* 0x000000be1800720c */ /* 0x000fe40003f26270 */
[----:B------:R-:W-:Y:S02]  /*1ee0*/  SHF.L.U32 R11, R84, 0x6, RZ ;  /* 0x00000006540b7819 */ /* 0x000fe400000006ff */
[----:B------:R-:W-:Y:S01]  /*1ef0*/  LOP3.LUT R6, R7, 0x38, R84, 0xf8, !PT ;  /* 0x0000003807067812 */ /* 0x000fe200078ef854 */
[----:B------:R-:W-:Y:S01]  /*1f00*/  IMAD R27, R15, R204, RZ ;  /* 0x000000cc0f1b7224 */ /* 0x000fe200078e02ff */
[----:B------:R-:W-:Y:S02]  /*1f10*/  SHF.R.S32.HI R23, RZ, 0x1f, R204 ;  /* 0x0000001fff177819 */ /* 0x000fe400000114cc */
[----:B------:R-:W-:Y:S02]  /*1f20*/  LOP3.LUT R0, R11, 0x1c0, RZ, 0xc0, !PT ;  /* 0x000001c00b007812 */ /* 0x000fe400078ec0ff */
[----:B------:R-:W-:Y:S01]  /*1f30*/  LOP3.LUT R6, R6, 0x38, R5, 0x78, !PT ;  /* 0x0000003806067812 */ /* 0x000fe200078e7805 */
[----:B------:R-:W-:Y:S01]  /*1f40*/  IMAD R27, R14, R23, R27 ;  /* 0x000000170e1b7224 */ /* 0x000fe200078e021b */
[----:B------:R-:W-:Y:S01]  /*1f50*/  LOP3.LUT R4, R0, 0x8, R85, 0xf8, !PT ;  /* 0x0000000800047812 */ /* 0x000fe200078ef855 */
[----:B------:R-:W-:Y:S01]  /*1f60*/  IMAD.WIDE.U32 R14, R204, R14, R12 ;  /* 0x0000000ecc0e7225 */ /* 0x000fe200078e000c */
[----:B------:R-:W-:-:S02]  /*1f70*/  LOP3.LUT R6, R6, 0x1e00, R5, 0xf8, !PT ;  /* 0x00001e0006067812 */ /* 0x000fc400078ef805 */
[----:B------:R-:W-:Y:S01]  /*1f80*/  LOP3.LUT R11, R11, 0x200, RZ, 0xc0, !PT ;  /* 0x000002000b0b7812 */ /* 0x000fe200078ec0ff */
        /* <DEDUP_REMOVED lines=18> */
.L_x_14031:
[----:B------:R2:W-:Y:S02]  /*20b0*/  STS.128 [R201], RZ ;  /* 0x000000ffc9007388 */ /* 0x0005e40000000c00 */
.L_x_14030:
[----:B------:R-:W-:Y:S05]  /*20c0*/  BSYNC.RECONVERGENT B0 ;  /* 0x0000000000007941 */ /* 0x000fea0003800200 */
.L_x_14029:
        /* <DEDUP_REMOVED lines=29> */
.L_x_14033:
[----:B------:R-:W-:Y:S05]  /*22a0*/  BSYNC.RECONVERGENT B0 ;  /* 0x0000000000007941 */ /* 0x000fea0003800200 */
.L_x_14032:
        /* <DEDUP_REMOVED lines=19> */
.L_x_14035:
[----:B------:R-:W-:Y:S05]  /*23e0*/  BSYNC.RECONVERGENT B0 ;  /* 0x0000000000007941 */ /* 0x000fea0003800200 */
.L_x_14034:
        /* <DEDUP_REMOVED lines=18> */
.L_x_14037:
[----:B------:R-:W-:Y:S05]  /*2510*/  BSYNC.RECONVERGENT B0 ;  /* 0x0000000000007941 */ /* 0x000fea0003800200 */
.L_x_14036:
        /* <DEDUP_REMOVED lines=12> */
.L_x_14040:
[----:B------:R1:W-:Y:S02]  /*25e0*/  STS.128 [R201+0x2000], RZ ;  /* 0x002000ffc9007388 */ /* 0x0003e40000000c00 */
.L_x_14039:
[----:B------:R-:W-:Y:S05]  /*25f0*/  BSYNC.RECONVERGENT B0 ;  /* 0x0000000000007941 */ /* 0x000fea0003800200 */
.L_x_14038:
[-C--:B------:R-:W-:Y:S01]  /*2600*/  ISETP.GE.AND P3, PT, R20, R7.reuse, PT ;  /* 0x000000071400720c */ /* 0x080fe20003f66270 */
[C---:B------:R-:W-:Y:S01]  /*2610*/  VIADD R14, R24.reuse, 0x40 ;  /* 0x00000040180e7836 */ /* 0x040fe20000000000 */
[C---:B------:R-:W-:Y:S01]  /*2620*/  SHF.L.U64.HI R6, R31.reuse, 0x1, R6 ;  /* 0x000000011f067819 */ /* 0x040fe20000010206 */
[----:B------:R-:W-:Y:S01]  /*2630*/  IMAD.SHL.U32 R31, R31, 0x2, RZ ;  /* 0x000000021f1f7824 */ /* 0x000fe200078e00ff */
[----:B------:R-:W-:Y:S01]  /*2640*/  BSSY.RECONVERGENT B0, `(.L_x_14041) ;  /* 0x0000011000007945 */ /* 0x000fe20003800200 */
[----:B---3--:R-:W-:Y:S01]  /*2650*/  VIADD R12, R24, 0x50 ;  /* 0x00000050180c7836 */ /* 0x008fe20000000000 */
        /* <DEDUP_REMOVED lines=15> */
.L_x_14042:
[----:B------:R-:W-:Y:S05]  /*2750*/  BSYNC.RECONVERGENT B0 ;  /* 0x0000000000007941 */ /* 0x000fea0003800200 */
.L_x_14041:
        /* <DEDUP_REMOVED lines=13> */
.L_x_14044:
[----:B------:R-:W-:Y:S05]  /*2830*/  BSYNC.RECONVERGENT B0 ;  /* 0x0000000000007941 */ /* 0x000fea0003800200 */
.L_x_14043:
        /* <DEDUP_REMOVED lines=12> */
.L_x_14046:
[----:B------:R-:W-:Y:S05]  /*2900*/  BSYNC.RECONVERGENT B0 ;  /* 0x0000000000007941 */ /* 0x000fea0003800200 */
.L_x_14045:
        /* <DEDUP_REMOVED lines=14> */
.L_x_14048:
[----:B------:R-:W-:Y:S05]  /*29f0*/  BSYNC.RECONVERGENT B0 ;  /* 0x0000000000007941 */ /* 0x000fea0003800200 */
.L_x_14047:
        /* <DEDUP_REMOVED lines=11> */
.L_x_14050:
[----:B------:R-:W-:Y:S05]  /*2ab0*/  BSYNC.RECONVERGENT B0 ;  /* 0x0000000000007941 */ /* 0x000fea0003800200 */
.L_x_14049:
        /* <DEDUP_REMOVED lines=14> */
.L_x_14052:
[----:B------:R-:W-:Y:S05]  /*2ba0*/  BSYNC.RECONVERGENT B0 ;  /* 0x0000000000007941 */ /* 0x000fea0003800200 */
.L_x_14051:
        /* <DEDUP_REMOVED lines=12> */
.L_x_14054:
[----:B------:R-:W-:Y:S05]  /*2c70*/  BSYNC.RECONVERGENT B0 ;  /* 0x0000000000007941 */ /* 0x000fea0003800200 */
.L_x_14053:
        /* <DEDUP_REMOVED lines=18> */
[----:B------:R-:W-:Y:S02]  /*2da0*/  SHF.L.U32 R30, R84, 0x1, RZ ;  /* 0x00000001541e7819 */ /* 0x000fe400000006ff */
[C---:B------:R-:W-:Y:S02]  /*2db0*/  SHF.L.U64.HI R15, R188.reuse, 0x4, R189 ;  /* 0x00000004bc0f7819 */ /* 0x040fe400000102bd */
[----:B------:R-:W-:Y:S01]  /*2dc0*/  LOP3.LUT R13, R11, 0x7c00, R22, 0xf8, !PT ;  /* 0x00007c000b0d7812 */ /* 0x000fe200078ef816 */
[----:B-1----:R-:W-:Y:S01]  /*2dd0*/  IMAD.SHL.U32 R28, R188, 0x10, RZ ;  /* 0x00000010bc1c7824 */ /* 0x002fe200078e00ff */
        /* <DEDUP_REMOVED lines=10> */
.L_x_14057:
[----:B------:R2:W-:Y:S01]  /*2e80*/  STS.128 [R201+0x6000], RZ ;  /* 0x006000ffc9007388 */ /* 0x0005e20000000c00 */
[----:B------:R-:W-:Y:S05]  /*2e90*/  BRA `(.L_x_14058) ;  /* 0x0000000000047947 */ /* 0x000fea0003800000 */
.L_x_14056:
[----:B------:R1:W-:Y:S02]  /*2ea0*/  STS.128 [R201+0x6000], RZ ;  /* 0x006000ffc9007388 */ /* 0x0003e40000000c00 */
.L_x_14058:
[----:B------:R-:W-:Y:S05]  /*2eb0*/  BSYNC.RECONVERGENT B0 ;  /* 0x0000000000007941 */ /* 0x000fea0003800200 */
.L_x_14055:
        /* <DEDUP_REMOVED lines=20> */
.L_x_14060:
[----:B------:R-:W-:Y:S05]  /*3000*/  BSYNC.RECONVERGENT B0 ;  /* 0x0000000000007941 */ /* 0x000fea0003800200 */
.L_x_14059:
        /* <DEDUP_REMOVED lines=13> */
.L_x_14062:
[----:B------:R-:W-:Y:S05]  /*30e0*/  BSYNC.RECONVERGENT B0 ;  /* 0x0000000000007941 */ /* 0x000fea0003800200 */
.L_x_14061:
        /* <DEDUP_REMOVED lines=12> */
.L_x_14064:
[----:B------:R-:W-:Y:S05]  /*31b0*/  BSYNC.RECONVERGENT B0 ;  /* 0x0000000000007941 */ /* 0x000fea0003800200 */
.L_x_14063:
        /* <DEDUP_REMOVED lines=15> */
.L_x_14066:
[----:B------:R-:W-:Y:S05]  /*32b0*/  BSYNC.RECONVERGENT B0 ;  /* 0x0000000000007941 */ /* 0x000fea0003800200 */
.L_x_14065:
        /* <DEDUP_REMOVED lines=12> */
.L_x_14068:
[----:B------:R-:W-:Y:S05]  /*3380*/  BSYNC.RECONVERGENT B0 ;  /* 0x0000000000007941 */ /* 0x000fea0003800200 */
.L_x_14067:
        /* <DEDUP_REMOVED lines=15> */
.L_x_14070:
[----:B------:R-:W-:Y:S05]  /*3480*/  BSYNC.RECONVERGENT B0 ;  /* 0x0000000000007941 */ /* 0x000fea0003800200 */
.L_x_14069:
        /* <DEDUP_REMOVED lines=13> */
.L_x_14072:
[----:B------:R-:W-:Y:S05]  /*3560*/  BSYNC.RECONVERGENT B0 ;  /* 0x0000000000007941 */ /* 0x000fea0003800200 */
.L_x_14071:
[----:B------:R-:W5:Y:S01]  /*3570*/  LD.E R10, desc[UR4][R2.64+0x18c] ;  /* 0x00018c04020a7980 */ /* 0x000f62000c101900 */
        /* <DEDUP_REMOVED lines=14> */
[----:B------:R-:W2:Y:S01]  /*3660*/  LDSM.16.M88.4 R32, [R184+0x2000] ;  /* 0x00200000b820783b */ /* 0x000ea20000000200 */
[----:B------:R-:W-:-:S02]  /*3670*/  SEL R5, R5, 0xffffffe0, !P1 ;  /* 0xffffffe005057807 */ /* 0x000fc40004800000 */
[----:B------:R-:W-:Y:S01]  /*3680*/  SEL R7, R7, 0xffffffc0, !P2 ;  /* 0xffffffc007077807 */ /* 0x000fe20005000000 */
[----:B------:R-:W3:Y:S01]  /*3690*/  LDSM.16.M88.4 R52, [R184+0x2800] ;  /* 0x00280000b834783b */ /* 0x000ee20000000200 */
[CC--:B------:R-:W-:Y:S02]  /*36a0*/  IADD3 R183, PT, PT, R185.reuse, R5.reuse, RZ ;  /* 0x00000005b9b77210 */ /* 0x0c0fe40007ffe0ff */
[C---:B------:R-:W-:Y:S01]  /*36b0*/  IADD3 R179, PT, PT, R184.reuse, R5, RZ ;  /* 0x00000005b8b37210 */ /* 0x040fe20007ffe0ff */
[----:B-1----:R-:W-:Y:S01]  /*36c0*/  LDSM.16.M88.4 R12, [R184+0x3000] ;  /* 0x00300000b80c783b */ /* 0x002fe20000000200 */
[-C--:B------:R-:W-:Y:S02]  /*36d0*/  IADD3 R182, PT, PT, R185, R7.reuse, RZ ;  /* 0x00000007b9b67210 */ /* 0x080fe40007ffe0ff */
[----:B------:R-:W-:Y:S01]  /*36e0*/  IADD3 R178, PT, PT, R184, R7, RZ ;  /* 0x00000007b8b27210 */ /* 0x000fe20007ffe0ff */
[----:B------:R-:W-:Y:S01]  /*36f0*/  LDSM.16.M88.4 R60, [R183] ;  /* 0x00000000b73c783b */ /* 0x000fe20000000200 */
[----:B------:R-:W-:-:S02]  /*3700*/  IADD3 R181, PT, PT, R5, R182, RZ ;  /* 0x000000b605b57210 */ /* 0x000fc40007ffe0ff */
[----:B------:R-:W-:Y:S01]  /*3710*/  IADD3 R177, PT, PT, R5, R178, RZ ;  /* 0x000000b205b17210 */ /* 0x000fe20007ffe0ff */
[----:B------:R-:W1:Y:S01]  /*3720*/  LDSM.16.M88.4 R72, [R179+0x2000] ;  /* 0x00200000b348783b */ /* 0x000e620000000200 */
[----:B------:R-:W-:Y:S02]  /*3730*/  SHF.R.U32.HI R174, RZ, 0x2, R84 ;  /* 0x00000002ffae7819 */ /* 0x000fe40000011654 */
[----:B------:R-:W-:Y:S01]  /*3740*/  LOP3.LUT R173, R85, 0x1f0, RZ, 0xc0, !PT ;  /* 0x000001f055ad7812 */ /* 0x000fe200078ec0ff */
[----:B------:R-:W-:Y:S01]  /*3750*/  LDSM.16.M88.4 R48, [R182] ;  /* 0x00000000b630783b */ /* 0x000fe20000000200 */
[----:B------:R-:W-:Y:S02]  /*3760*/  LOP3.LUT R174, R174, 0x7, RZ, 0xc0, !PT ;  /* 0x00000007aeae7812 */ /* 0x000fe400078ec0ff */
[----:B------:R-:W-:Y:S01]  /*3770*/  ISETP.GT.AND P1, PT, R175, R192, PT ;  /* 0x000000c0af00720c */ /* 0x000fe20003f24270 */
[----:B------:R-:W4:Y:S01]  /*3780*/  LDSM.16.M88.4 R64, [R178+0x2000] ;  /* 0x00200000b240783b */ /* 0x000f220000000200 */
[----:B------:R-:W-:-:S02]  /*3790*/  IADD3 R215, PT, PT, R174, R173, RZ ;  /* 0x000000adaed77210 */ /* 0x000fc40007ffe0ff */
[----:B------:R-:W-:Y:S01]  /*37a0*/  IADD3 R36, PT, PT, R36, R8, -R101 ;  /* 0x0000000824247210 */ /* 0x000fe20007ffe865 */
[----:B------:R-:W4:Y:S04]  /*37b0*/  LDSM.16.M88.4 R56, [R179+0x2800] ;  /* 0x00280000b338783b */ /* 0x000f280000000200 */
[----:B------:R-:W-:Y:S04]  /*37c0*/  LDSM.16.M88.4 R20, [R181] ;  /* 0x00000000b514783b */ /* 0x000fe80000000200 */
[----:B------:R-:W4:Y:S01]  /*37d0*/  LDSM.16.M88.4 R44, [R177+0x2000] ;  /* 0x00200000b12c783b */ /* 0x000f220000000200 */
[C---:B--2---:R-:W-:Y:S03]  /*37e0*/  HMMA.16816.F32 R16, R68.reuse, R32, RZ ;  /* 0x000000204410723c */ /* 0x044fe600000018ff */
[----:B------:R-:W-:Y:S04]  /*37f0*/  LDSM.16.M88.4 R40, [R179+0x3000] ;  /* 0x00300000b328783b */ /* 0x000fe80000000200 */
[----:B------:R-:W-:Y:S01]  /*3800*/  LDSM.16.M88.4 R76, [R184+0x3800] ;  /* 0x00380000b84c783b */ /* 0x000fe20000000200 */
[C---:B------:R-:W-:Y:S03]  /*3810*/  HMMA.16816.F32 R32, R68.reuse, R34, RZ ;  /* 0x000000224420723c */ /* 0x040fe600000018ff */
[----:B------:R-:W-:Y:S05]  /*3820*/  LDSM.16.M88.4 R80, [R184+0x4000] ;  /* 0x00400000b850783b */ /* 0x000fea0000000200 */
        /* <DEDUP_REMOVED lines=190> */
[----:B------:R-:W-:Y:S01]  /*4410*/  FMUL.FTZ R32, R34, R10 ;  /* 0x0000000a22207220 */ /* 0x000fe20000410000 */
[----:B------:R-:W-:Y:S01]  /*4420*/  IADD3 R34, PT, PT, R8, -R101, -R37 ;  /* 0x8000006508227210 */ /* 0x000fe20007ffe825 */
[----:B------:R-:W1:Y:S01]  /*4430*/  MUFU.TANH R64, R64 ;  /* 0x0000004000407308 */ /* 0x000e620000002400 */
[----:B------:R-:W-:Y:S02]  /*4440*/  LOP3.LUT R37, R30, 0x6, RZ, 0xc0, !PT ;  /* 0x000000061e257812 */ /* 0x000fe400078ec0ff */
[----:B------:R-:W-:Y:S01]  /*4450*/  IADD3 R209, PT, PT, R13, R34, RZ ;  /* 0x000000220dd17210 */ /* 0x000fe20007ffe0ff */
[-C--:B------:R-:W-:Y:S01]  /*4460*/  FMUL.FTZ R80, R80, R10.reuse ;  /* 0x0000000a50507220 */ /* 0x080fe20000410000 */
[-C--:B------:R-:W-:Y:S01]  /*4470*/  FMUL.FTZ R20, R81, R10.reuse ;  /* 0x0000000a51147220 */ /* 0x080fe20000410000 */
[-C--:B------:R-:W-:Y:S01]  /*4480*/  FMUL.FTZ R54, R82, R10.reuse ;  /* 0x0000000a52367220 */ /* 0x080fe20000410000 */
[-C--:B------:R-:W-:Y:S01]  /*4490*/  FMUL.FTZ R62, R83, R10.reuse ;  /* 0x0000000a533e7220 */ /* 0x080fe20000410000 */
[----:B------:R-:W-:Y:S01]  /*44a0*/  FMUL.FTZ R10, R35, R10 ;  /* 0x0000000a230a7220 */ /* 0x000fe20000410000 */
[----:B------:R-:W1:Y:S01]  /*44b0*/  MUFU.TANH R66, R66 ;  /* 0x0000004200427308 */ /* 0x000e620000002400 */
[----:B------:R-:W-:-:S02]  /*44c0*/  IADD3 R13, PT, PT, R13, R36, RZ ;  /* 0x000000240d0d7210 */ /* 0x000fc40007ffe0ff */
[----:B------:R-:W-:Y:S02]  /*44d0*/  IADD3 R172, PT, PT, R38, R37, RZ ;  /* 0x0000002526ac7210 */ /* 0x000fe40007ffe0ff */
[----:B------:R-:W-:Y:S02]  /*44e0*/  VIMNMX R211, PT, PT, RZ, R209, !PT ;  /* 0x000000d1ffd37248 */ /* 0x000fe40007fe0100 */
[C-C-:B------:R-:W-:Y:S01]  /*44f0*/  VIADDMNMX R210, R13.reuse, 0x1, R8.reuse, PT ;  /* 0x000000010dd27846 */ /* 0x140fe20003800108 */
[----:B------:R-:W1:Y:S01]  /*4500*/  MUFU.TANH R26, R26 ;  /* 0x0000001a001a7308 */ /* 0x000e620000002400 */
[----:B------:R-:W-:Y:S02]  /*4510*/  VIADDMNMX R208, R13, 0x9, R8, PT ;  /* 0x000000090dd07846 */ /* 0x000fe40003800108 */
[----:B------:R-:W-:Y:S02]  /*4520*/  IADD3 R214, PT, PT, R172, R101, RZ ;  /* 0x00000065acd67210 */ /* 0x000fe40007ffe0ff */
[----:B------:R-:W-:-:S02]  /*4530*/  IADD3 R217, PT, PT, R215, 0x8, RZ ;  /* 0x00000008d7d97810 */ /* 0x000fc40007ffe0ff */
[----:B------:R-:W-:Y:S01]  /*4540*/  VIADDMNMX R209, R209, 0x8, RZ, !PT ;  /* 0x00000008d1d17846 */ /* 0x000fe200078001ff */
        /* <DEDUP_REMOVED lines=31> */
.L_x_14076:
        /* <DEDUP_REMOVED lines=60> */
.L_x_14077:
[----:B------:R-:W-:Y:S05]  /*4b00*/  BSYNC.RECONVERGENT B0 ;  /* 0x0000000000007941 */ /* 0x000fea0003800200 */
.L_x_14075:
        /* <DEDUP_REMOVED lines=66> */
.L_x_14079:
[----:B------:R-:W-:Y:S05]  /*4f30*/  BSYNC.RECONVERGENT B0 ;  /* 0x0000000000007941 */ /* 0x000fea0003800200 */
.L_x_14078:
[----:B------:R-:W0:Y:S02]  /*4f40*/  LDGDEPBAR ;  /* 0x00000000000079af */ /* 0x000e240000000000 */
.L_x_14074:
[----:B------:R-:W-:Y:S05]  /*4f50*/  BSYNC.RECONVERGENT B1 ;  /* 0x0000000000017941 */ /* 0x000fea0003800200 */
.L_x_14073:
[C-C-:B------:R-:W-:Y:S01]  /*4f60*/  IADD3 R17, PT, PT, R215.reuse, -0x1, -R214.reuse ;  /* 0xffffffffd7117810 */ /* 0x140fe20007ffe8d6 */
[--C-:B------:R-:W-:Y:S01]  /*4f70*/  IMAD.IADD R8, R215, 0x1, -R214.reuse ;  /* 0x00000001d7087824 */ /* 0x100fe200078e0ad6 */
[--C-:B------:R-:W-:Y:S01]  /*4f80*/  IADD3 R13, PT, PT, R217, -0x1, -R214.reuse ;  /* 0xffffffffd90d7810 */ /* 0x100fe20007ffe8d6 */
[----:B------:R-:W-:Y:S01]  /*4f90*/  VIADD R6, R172, 0x1 ;  /* 0x00000001ac067836 */ /* 0x000fe20000000000 */
[----:B------:R-:W-:Y:S01]  /*4fa0*/  IABS R17, R17 ;  /* 0x0000001100117213 */ /* 0x000fe20000000000 */
[----:B------:R-:W-:Y:S01]  /*4fb0*/  VIADD R15, R8, 0xfffffff8 ;  /* 0xfffffff8080f7836 */ /* 0x000fe20000000000 */
[----:B------:R-:W-:Y:S01]  /*4fc0*/  IABS R13, R13 ;  /* 0x0000000d000d7213 */ /* 0x000fe20000000000 */
[C---:B------:R-:W-:Y:S01]  /*4fd0*/  VIADD R19, R172.reuse, 0x18 ;  /* 0x00000018ac137836 */ /* 0x040fe20000000000 */
[----:B------:R-:W-:Y:S01]  /*4fe0*/  I2FP.F32.S32 R17, R17 ;  /* 0x0000001100117245 */ /* 0x000fe20000201400 */
[C---:B------:R-:W-:Y:S01]  /*4ff0*/  VIADD R25, R172.reuse, 0x19 ;  /* 0x00000019ac197836 */ /* 0x040fe20000000000 */
[----:B------:R-:W-:Y:S01]  /*5000*/  IADD3 R55, PT, PT, R215, -0x9, -R214 ;  /* 0xfffffff7d7377810 */ /* 0x000fe20007ffe8d6 */
[----:B-12---:R-:W-:Y:S01]  /*5010*/  VIADD R30, R172, 0x29 ;  /* 0x00000029ac1e7836 */ /* 0x006fe20000000000 */
[----:B------:R-:W-:Y:S01]  /*5020*/  ISETP.GE.AND P4, PT, R6, R211, PT ;  /* 0x000000d30600720c */ /* 0x000fe20003f86270 */
[----:B------:R-:W-:Y:S01]  /*5030*/  FFMA.FTZ R17, -R199, R17, R86 ;  /* 0x00000011c7117223 */ /* 0x000fe20000010156 */
[----:B------:R-:W-:Y:S01]  /*5040*/  IABS R15, R15 ;  /* 0x0000000f000f7213 */ /* 0x000fe20000000000 */
[----:B------:R-:W-:Y:S01]  /*5050*/  VIADD R33, R172, 0x30 ;  /* 0x00000030ac217836 */ /* 0x000fe20000000000 */
[----:B------:R-:W-:-:S02]  /*5060*/  I2FP.F32.S32 R13, R13 ;  /* 0x0000000d000d7245 */ /* 0x000fc40000201400 */
[----:B------:R-:W-:Y:S02]  /*5070*/  IABS R8, R8 ;  /* 0x0000000800087213 */ /* 0x000fe40000000000 */
[C---:B------:R-:W-:Y:S01]  /*5080*/  ISETP.GE.AND P5, PT, R6.reuse, R210, PT ;  /* 0x000000d20600720c */ /* 0x040fe20003fa6270 */
[----:B------:R-:W-:Y:S01]  /*5090*/  FFMA.FTZ R61, -R199, R13, R90 ;  /* 0x0000000dc73d7223 */ /* 0x000fe2000001015a */
[----:B------:R-:W-:Y:S01]  /*50a0*/  ISETP.GE.AND P1, PT, R6, R209, PT ;  /* 0x000000d10600720c */ /* 0x000fe20003f26270 */
[----:B------:R-:W-:Y:S01]  /*50b0*/  VIADD R13, R172, 0x9 ;  /* 0x00000009ac0d7836 */ /* 0x000fe20000000000 */
[----:B------:R-:W-:Y:S01]  /*50c0*/  ISETP.GE.AND P3, PT, R6, R208, PT ;  /* 0x000000d00600720c */ /* 0x000fe20003f66270 */
[----:B------:R-:W-:Y:S01]  /*50d0*/  VIADD R6, R172, 0x8 ;  /* 0x00000008ac067836 */ /* 0x000fe20000000000 */
[----:B------:R-:W-:Y:S02]  /*50e0*/  IADD3 R57, PT, PT, R217, -0x9, -R214 ;  /* 0xfffffff7d9397810 */ /* 0x000fe40007ffe8d6 */
[----:B------:R-:W-:-:S02]  /*50f0*/  IABS R55, R55 ;  /* 0x0000003700377213 */ /* 0x000fc40000000000 */
[----:B------:R-:W-:Y:S02]  /*5100*/  FSEL R17, R17, -INF , P4 ;  /* 0xff80000011117808 */ /* 0x000fe40002000000 */
[----:B------:R-:W-:Y:S02]  /*5110*/  I2FP.F32.S32 R15, R15 ;  /* 0x0000000f000f7245 */ /* 0x000fe40000201400 */
[----:B------:R-:W-:Y:S02]  /*5120*/  I2FP.F32.S32 R8, R8 ;  /* 0x0000000800087245 */ /* 0x000fe40000201400 */
[----:B------:R-:W-:Y:S02]  /*5130*/  IABS R57, R57 ;  /* 0x0000003900397213 */ /* 0x000fe40000000000 */
[----:B------:R-:W-:Y:S01]  /*5140*/  I2FP.F32.S32 R55, R55 ;  /* 0x0000003700377245 */ /* 0x000fe20000201400 */
[----:B------:R-:W-:Y:S01]  /*5150*/  FFMA.FTZ R59, -R199, R8, R96 ;  /* 0x00000008c73b7223 */ /* 0x000fe20000010160 */
[----:B------:R-:W-:Y:S01]  /*5160*/  FSEL R53, R17, -INF , !P5 ;  /* 0xff80000011357808 */ /* 0x000fe20006800000 */
[----:B------:R-:W-:Y:S01]  /*5170*/  VIADD R17, R172, 0x11 ;  /* 0x00000011ac117836 */ /* 0x000fe20000000000 */
[C---:B------:R-:W-:Y:S01]  /*5180*/  ISETP.GE.AND P6, PT, R6.reuse, R211, PT ;  /* 0x000000d30600720c */ /* 0x040fe20003fc6270 */
[----:B------:R-:W-:Y:S01]  /*5190*/  FFMA.FTZ R55, -R199, R55, R94 ;  /* 0x00000037c7377223 */ /* 0x000fe2000001015e */
[----:B------:R-:W-:-:S02]  /*51a0*/  ISETP.GE.AND P2, PT, R6, R210, PT ;  /* 0x000000d20600720c */ /* 0x000fc40003f46270 */
[C---:B------:R-:W-:Y:S02]  /*51b0*/  ISETP.GE.AND P4, PT, R6.reuse, R209, PT ;  /* 0x000000d10600720c */ /* 0x040fe40003f86270 */
[----:B------:R-:W-:Y:S01]  /*51c0*/  ISETP.GE.AND P5, PT, R6, R208, PT ;  /* 0x000000d00600720c */ /* 0x000fe20003fa6270 */
[----:B------:R-:W-:Y:S01]  /*51d0*/  FFMA.FTZ R6, -R199, R15, R92 ;  /* 0x0000000fc7067223 */ /* 0x000fe2000001015c */
[----:B------:R-:W-:Y:S02]  /*51e0*/  IADD3 R21, PT, PT, R215, -0x10, -R214 ;  /* 0xfffffff0d7157810 */ /* 0x000fe40007ffe8d6 */
[----:B------:R-:W-:Y:S02]  /*51f0*/  FSEL R61, R61, -INF , P1 ;  /* 0xff8000003d3d7808 */ /* 0x000fe40000800000 */
[----:B------:R-:W-:Y:S02]  /*5200*/  I2FP.F32.S32 R57, R57 ;  /* 0x0000003900397245 */ /* 0x000fe40000201400 */
[----:B------:R-:W-:-:S02]  /*5210*/  ISETP.GE.AND P1, PT, R13, R211, PT ;  /* 0x000000d30d00720c */ /* 0x000fc40003f26270 */
[----:B------:R-:W-:Y:S01]  /*5220*/  IADD3 R15, PT, PT, R217, -0x10, -R214 ;  /* 0xfffffff0d90f7810 */ /* 0x000fe20007ffe8d6 */
[----:B------:R-:W-:Y:S01]  /*5230*/  FFMA.FTZ R57, -R199, R57, R98 ;  /* 0x00000039c7397223 */ /* 0x000fe20000010162 */
[----:B------:R-:W-:Y:S02]  /*5240*/  IABS R21, R21 ;  /* 0x0000001500157213 */ /* 0x000fe40000000000 */
[----:B------:R-:W-:Y:S02]  /*5250*/  FSEL R61, R61, -INF , !P3 ;  /* 0xff8000003d3d7808 */ /* 0x000fe40005800000 */
[----:B------:R-:W-:Y:S02]  /*5260*/  FSEL R6, R6, -INF , P6 ;  /* 0xff80000006067808 */ /* 0x000fe40003000000 */
[----:B------:R-:W-:Y:S02]  /*5270*/  FSEL R59, R59, -INF , P4 ;  /* 0xff8000003b3b7808 */ /* 0x000fe40002000000 */
[----:B------:R-:W-:-:S02]  /*5280*/  ISETP.GE.AND P3, PT, R13, R210, PT ;  /* 0x000000d20d00720c */ /* 0x000fc40003f66270 */
[C---:B------:R-:W-:Y:S02]  /*5290*/  ISETP.GE.AND P6, PT, R13.reuse, R209, PT ;  /* 0x000000d10d00720c */ /* 0x040fe40003fc6270 */
[----:B------:R-:W-:Y:S01]  /*52a0*/  ISETP.GE.AND P4, PT, R13, R208, PT ;  /* 0x000000d00d00720c */ /* 0x000fe20003f86270 */
[----:B------:R-:W-:Y:S01]  /*52b0*/  VIADD R13, R172, 0x10 ;  /* 0x00000010ac0d7836 */ /* 0x000fe20000000000 */
[----:B------:R-:W-:Y:S02]  /*52c0*/  FSEL R55, R55, -INF , P1 ;  /* 0xff80000037377808 */ /* 0x000fe40000800000 */
[----:B------:R-:W-:Y:S02]  /*52d0*/  IABS R15, R15 ;  /* 0x0000000f000f7213 */ /* 0x000fe40000000000 */
[----:B------:R-:W-:Y:S02]  /*52e0*/  I2FP.F32.S32 R21, R21 ;  /* 0x0000001500157245 */ /* 0x000fe40000201400 */
[----:B------:R-:W-:-:S02]  /*52f0*/  IADD3 R23, PT, PT, R215, -0x11, -R214 ;  /* 0xffffffefd7177810 */ /* 0x000fc40007ffe8d6 */
[----:B------:R-:W-:Y:S01]  /*5300*/  FSEL R59, R59, -INF , !P5 ;  /* 0xff8000003b3b7808 */ /* 0x000fe20006800000 */
[----:B------:R-:W-:Y:S01]  /*5310*/  FFMA.FTZ R21, -R199, R21, R102 ;  /* 0x00000015c7157223 */ /* 0x000fe20000010166 */
[----:B------:R-:W-:Y:S02]  /*5320*/  FSEL R55, R55, -INF , !P3 ;  /* 0xff80000037377808 */ /* 0x000fe40005800000 */
[----:B------:R-:W-:Y:S02]  /*5330*/  FSEL R57, R57, -INF , P6 ;  /* 0xff80000039397808 */ /* 0x000fe40003000000 */
[C---:B------:R-:W-:Y:S02]  /*5340*/  ISETP.GE.AND P5, PT, R13.reuse, R211, PT ;  /* 0x000000d30d00720c */ /* 0x040fe40003fa6270 */
[C---:B------:R-:W-:Y:S02]  /*5350*/  ISETP.GE.AND P1, PT, R13.reuse, R210, PT ;  /* 0x000000d20d00720c */ /* 0x040fe40003f26270 */
[----:B------:R-:W-:-:S02]  /*5360*/  ISETP.GE.AND P3, PT, R13, R209, PT ;  /* 0x000000d10d00720c */ /* 0x000fc40003f66270 */
[----:B------:R-:W-:Y:S02]  /*5370*/  I2FP.F32.S32 R15, R15 ;  /* 0x0000000f000f7245 */ /* 0x000fe40000201400 */
[----:B------:R-:W-:Y:S02]  /*5380*/  ISETP.GE.AND P6, PT, R13, R208, PT ;  /* 0x000000d00d00720c */ /* 0x000fe40003fc6270 */
[----:B------:R-:W-:Y:S01]  /*5390*/  IADD3 R13, PT, PT, R217, -0x11, -R214 ;  /* 0xffffffefd90d7810 */ /* 0x000fe20007ffe8d6 */
[----:B------:R-:W-:Y:S01]  /*53a0*/  FFMA.FTZ R15, -R199, R15, R106 ;  /* 0x0000000fc70f7223 */ /* 0x000fe2000001016a */
[----:B------:R-:W-:Y:S02]  /*53b0*/  IABS R23, R23 ;  /* 0x0000001700177213 */ /* 0x000fe40000000000 */
[----:B------:R-:W-:Y:S02]  /*53c0*/  IABS R13, R13 ;  /* 0x0000000d000d7213 */ /* 0x000fe40000000000 */
[----:B------:R-:W-:-:S02]  /*53d0*/  I2FP.F32.S32 R23, R23 ;  /* 0x0000001700177245 */ /* 0x000fc40000201400 */
[----:B------:R-:W-:Y:S02]  /*53e0*/  FSEL R21, R21, -INF , P5 ;  /* 0xff80000015157808 */ /* 0x000fe40002800000 */
[----:B------:R-:W-:Y:S01]  /*53f0*/  I2FP.F32.S32 R13, R13 ;  /* 0x0000000d000d7245 */ /* 0x000fe20000201400 */
[----:B------:R-:W-:Y:S01]  /*5400*/  FFMA.FTZ R23, -R199, R23, R104 ;  /* 0x00000017c7177223 */ /* 0x000fe20000010168 */
[----:B------:R-:W-:Y:S02]  /*5410*/  FSEL R57, R57, -INF , !P4 ;  /* 0xff80000039397808 */ /* 0x000fe40006000000 */
[----:B------:R-:W-:Y:S01]  /*5420*/  FSEL R21, R21, -INF , !P1 ;  /* 0xff80000015157808 */ /* 0x000fe20004800000 */
[----:B------:R-:W-:Y:S01]  /*5430*/  FFMA.FTZ R13, -R199, R13, R108 ;  /* 0x0000000dc70d7223 */ /* 0x000fe2000001016c */
[----:B------:R-:W-:Y:S02]  /*5440*/  FSEL R15, R15, -INF , P3 ;  /* 0xff8000000f0f7808 */ /* 0x000fe40001800000 */
[----:B------:R-:W-:-:S02]  /*5450*/  ISETP.GE.AND P4, PT, R17, R211, PT ;  /* 0x000000d31100720c */ /* 0x000fc40003f86270 */
[C---:B------:R-:W-:Y:S02]  /*5460*/  ISETP.GE.AND P5, PT, R17.reuse, R210, PT ;  /* 0x000000d21100720c */ /* 0x040fe40003fa6270 */
[C---:B------:R-:W-:Y:S02]  /*5470*/  ISETP.GE.AND P1, PT, R17.reuse, R209, PT ;  /* 0x000000d11100720c */ /* 0x040fe40003f26270 */
[----:B------:R-:W-:Y:S02]  /*5480*/  ISETP.GE.AND P3, PT, R17, R208, PT ;  /* 0x000000d01100720c */ /* 0x000fe40003f66270 */
[--C-:B------:R-:W-:Y:S02]  /*5490*/  IADD3 R17, PT, PT, R215, -0x18, -R214.reuse ;  /* 0xffffffe8d7117810 */ /* 0x100fe40007ffe8d6 */
[----:B------:R-:W-:Y:S02]  /*54a0*/  FSEL R23, R23, -INF , P4 ;  /* 0xff80000017177808 */ /* 0x000fe40002000000 */
[----:B------:R-:W-:-:S02]  /*54b0*/  IADD3 R51, PT, PT, R217, -0x18, -R214 ;  /* 0xffffffe8d9337810 */ /* 0x000fc40007ffe8d6 */
[----:B------:R-:W-:Y:S02]  /*54c0*/  IABS R17, R17 ;  /* 0x0000001100117213 */ /* 0x000fe40000000000 */
[----:B------:R-:W-:Y:S02]  /*54d0*/  FSEL R15, R15, -INF , !P6 ;  /* 0xff8000000f0f7808 */ /* 0x000fe40007000000 */
[----:B------:R-:W-:Y:S02]  /*54e0*/  FSEL R23, R23, -INF , !P5 ;  /* 0xff80000017177808 */ /* 0x000fe40006800000 */
[----:B------:R-:W-:Y:S02]  /*54f0*/  FSEL R13, R13, -INF , P1 ;  /* 0xff8000000d0d7808 */ /* 0x000fe40000800000 */
[----:B------:R-:W-:Y:S02]  /*5500*/  ISETP.GE.AND P6, PT, R19, R211, PT ;  /* 0x000000d31300720c */ /* 0x000fe40003fc6270 */
[----:B------:R-:W-:-:S02]  /*5510*/  IABS R51, R51 ;  /* 0x0000003300337213 */ /* 0x000fc40000000000 */
[C---:B------:R-:W-:Y:S02]  /*5520*/  ISETP.GE.AND P4, PT, R19.reuse, R210, PT ;  /* 0x000000d21300720c */ /* 0x040fe40003f86270 */
[----:B------:R-:W-:Y:S02]  /*5530*/  I2FP.F32.S32 R17, R17 ;  /* 0x0000001100117245 */ /* 0x000fe40000201400 */
[C---:B------:R-:W-:Y:S02]  /*5540*/  ISETP.GE.AND P5, PT, R19.reuse, R209, PT ;  /* 0x000000d11300720c */ /* 0x040fe40003fa6270 */
[----:B------:R-:W-:Y:S01]  /*5550*/  ISETP.GE.AND P1, PT, R19, R208, PT ;  /* 0x000000d01300720c */ /* 0x000fe20003f26270 */
[----:B------:R-:W-:Y:S01]  /*5560*/  FFMA.FTZ R17, -R199, R17, R110 ;  /* 0x00000011c7117223 */ /* 0x000fe2000001016e */
[----:B------:R-:W-:Y:S02]  /*5570*/  IADD3 R19, PT, PT, R215, -0x19, -R214 ;  /* 0xffffffe7d7137810 */ /* 0x000fe40007ffe8d6 */
[----:B------:R-:W-:-:S02]  /*5580*/  I2FP.F32.S32 R51, R51 ;  /* 0x0000003300337245 */ /* 0x000fc40000201400 */
[----:B------:R-:W-:Y:S02]  /*5590*/  IADD3 R41, PT, PT, R217, -0x19, -R214 ;  /* 0xffffffe7d9297810 */ /* 0x000fe40007ffe8d6 */
[----:B------:R-:W-:Y:S01]  /*55a0*/  IABS R19, R19 ;  /* 0x0000001300137213 */ /* 0x000fe20000000000 */
[----:B------:R-:W-:Y:S01]  /*55b0*/  FFMA.FTZ R51, -R199, R51, R114 ;  /* 0x00000033c7337223 */ /* 0x000fe20000010172 */
[----:B------:R-:W-:Y:S02]  /*55c0*/  IADD3 R109, PT, PT, R215, -0x20, -R214 ;  /* 0xffffffe0d76d7810 */ /* 0x000fe40007ffe8d6 */
[----:B------:R-:W-:Y:S02]  /*55d0*/  IABS R41, R41 ;  /* 0x0000002900297213 */ /* 0x000fe40000000000 */
[----:B------:R-:W-:Y:S02]  /*55e0*/  I2FP.F32.S32 R19, R19 ;  /* 0x0000001300137245 */ /* 0x000fe40000201400 */
[----:B------:R-:W-:-:S02]  /*55f0*/  FSEL R17, R17, -INF , P6 ;  /* 0xff80000011117808 */ /* 0x000fc40003000000 */
[----:B------:R-:W-:Y:S01]  /*5600*/  IADD3 R105, PT, PT, R217, -0x20, -R214 ;  /* 0xffffffe0d9697810 */ /* 0x000fe20007ffe8d6 */
[----:B------:R-:W-:Y:S01]  /*5610*/  FFMA.FTZ R19, -R199, R19, R112 ;  /* 0x00000013c7137223 */ /* 0x000fe20000010170 */
[----:B------:R-:W-:Y:S02]  /*5620*/  IABS R109, R109 ;  /* 0x0000006d006d7213 */ /* 0x000fe40000000000 */
[----:B------:R-:W-:Y:S02]  /*5630*/  I2FP.F32.S32 R41, R41 ;  /* 0x0000002900297245 */ /* 0x000fe40000201400 */
[----:B------:R-:W-:Y:S02]  /*5640*/  FSEL R13, R13, -INF , !P3 ;  /* 0xff8000000d0d7808 */ /* 0x000fe40005800000 */
[----:B------:R-:W-:Y:S01]  /*5650*/  FSEL R17, R17, -INF , !P4 ;  /* 0xff80000011117808 */ /* 0x000fe20006000000 */
[----:B------:R-:W-:Y:S01]  /*5660*/  FFMA.FTZ R41, -R199, R41, R116 ;  /* 0x00000029c7297223 */ /* 0x000fe20000010174 */
[----:B------:R-:W-:-:S02]  /*5670*/  FSEL R51, R51, -INF , P5 ;  /* 0xff80000033337808 */ /* 0x000fc40002800000 */
[C---:B------:R-:W-:Y:S02]  /*5680*/  ISETP.GE.AND P3, PT, R25.reuse, R211, PT ;  /* 0x000000d31900720c */ /* 0x040fe40003f66270 */
[C---:B------:R-:W-:Y:S02]  /*5690*/  ISETP.GE.AND P6, PT, R25.reuse, R210, PT ;  /* 0x000000d21900720c */ /* 0x040fe40003fc6270 */
[C---:B------:R-:W-:Y:S02]  /*56a0*/  ISETP.GE.AND P4, PT, R25.reuse, R209, PT ;  /* 0x000000d11900720c */ /* 0x040fe40003f86270 */
[----:B------:R-:W-:Y:S01]  /*56b0*/  ISETP.GE.AND P5, PT, R25, R208, PT ;  /* 0x000000d01900720c */ /* 0x000fe20003fa6270 */
[----:B------:R-:W-:Y:S01]  /*56c0*/  VIADD R25, R172, 0x20 ;  /* 0x00000020ac197836 */ /* 0x000fe20000000000 */
[----:B------:R-:W-:Y:S02]  /*56d0*/  IABS R105, R105 ;  /* 0x0000006900697213 */ /* 0x000fe40000000000 */
[----:B------:R-:W-:-:S02]  /*56e0*/  I2FP.F32.S32 R109, R109 ;  /* 0x0000006d006d7245 */ /* 0x000fc40000201400 */
[----:B------:R-:W-:Y:S02]  /*56f0*/  FSEL R19, R19, -INF , P3 ;  /* 0xff80000013137808 */ /* 0x000fe40001800000 */
[----:B------:R-:W-:Y:S01]  /*5700*/  I2FP.F32.S32 R105, R105 ;  /* 0x0000006900697245 */ /* 0x000fe20000201400 */
[----:B------:R-:W-:Y:S01]  /*5710*/  FFMA.FTZ R109, -R199, R109, R118 ;  /* 0x0000006dc76d7223 */ /* 0x000fe20000010176 */
[----:B------:R-:W-:Y:S02]  /*5720*/  FSEL R51, R51, -INF , !P1 ;  /* 0xff80000033337808 */ /* 0x000fe40004800000 */
[----:B------:R-:W-:Y:S01]  /*5730*/  ISETP.GE.AND P1, PT, R25, R211, PT ;  /* 0x000000d31900720c */ /* 0x000fe20003f26270 */
[----:B------:R-:W-:Y:S01]  /*5740*/  FFMA.FTZ R105, -R199, R105, R122 ;  /* 0x00000069c7697223 */ /* 0x000fe2000001017a */
[----:B------:R-:W-:Y:S02]  /*5750*/  FSEL R19, R19, -INF , !P6 ;  /* 0xff80000013137808 */ /* 0x000fe40007000000 */
[----:B------:R-:W-:-:S02]  /*5760*/  FSEL R41, R41, -INF , P4 ;  /* 0xff80000029297808 */ /* 0x000fc40002000000 */
[C---:B------:R-:W-:Y:S02]  /*5770*/  ISETP.GE.AND P3, PT, R25.reuse, R210, PT ;  /* 0x000000d21900720c */ /* 0x040fe40003f66270 */
[C---:B------:R-:W-:Y:S02]  /*5780*/  ISETP.GE.AND P6, PT, R25.reuse, R209, PT ;  /* 0x000000d11900720c */ /* 0x040fe40003fc6270 */
[----:B------:R-:W-:Y:S01]  /*5790*/  ISETP.GE.AND P4, PT, R25, R208, PT ;  /* 0x000000d01900720c */ /* 0x000fe20003f86270 */
[----:B------:R-:W-:Y:S01]  /*57a0*/  VIADD R25, R172, 0x21 ;  /* 0x00000021ac197836 */ /* 0x000fe20000000000 */
[----:B------:R-:W-:Y:S02]  /*57b0*/  FSEL R109, R109, -INF , P1 ;  /* 0xff8000006d6d7808 */ /* 0x000fe40000800000 */
[--C-:B------:R-:W-:Y:S02]  /*57c0*/  IADD3 R107, PT, PT, R215, -0x21, -R214.reuse ;  /* 0xffffffdfd76b7810 */ /* 0x100fe40007ffe8d6 */
[----:B------:R-:W-:-:S02]  /*57d0*/  IADD3 R27, PT, PT, R217, -0x21, -R214 ;  /* 0xffffffdfd91b7810 */ /* 0x000fc40007ffe8d6 */
[----:B------:R-:W-:Y:S02]  /*57e0*/  FSEL R41, R41, -INF , !P5 ;  /* 0xff80000029297808 */ /* 0x000fe40006800000 */
[----:B------:R-:W-:Y:S02]  /*57f0*/  FSEL R109, R109, -INF , !P3 ;  /* 0xff8000006d6d7808 */ /* 0x000fe40005800000 */
[----:B------:R-:W-:Y:S02]  /*5800*/  FSEL R105, R105, -INF , P6 ;  /* 0xff80000069697808 */ /* 0x000fe40003000000 */
[----:B------:R-:W-:Y:S02]  /*5810*/  IABS R107, R107 ;  /* 0x0000006b006b7213 */ /* 0x000fe40000000000 */
        /* <DEDUP_REMOVED lines=8> */
[----:B------:R-:W-:Y:S01]  /*58a0*/  IADD3 R31, PT, PT, R217, -0x28, -R214 ;  /* 0xffffffd8d91f7810 */ /* 0x000fe20007ffe8d6 */
[C---:B------:R-:W-:Y:S01]  /*58b0*/  FFMA.FTZ R107, -R199.reuse, R107, R120 ;  /* 0x0000006bc76b7223 */ /* 0x040fe20000010178 */
[----:B------:R-:W-:Y:S01]  /*58c0*/  IABS R25, R25 ;  /* 0x0000001900197213 */ /* 0x000fe20000000000 */
[----:B------:R-:W-:Y:S01]  /*58d0*/  FFMA.FTZ R124, -R199, R27, R124 ;  /* 0x0000001bc77c7223 */ /* 0x000fe2000001017c */
[----:B------:R-:W-:Y:S01]  /*58e0*/  IABS R31, R31 ;  /* 0x0000001f001f7213 */ /* 0x000fe20000000000 */
[----:B------:R-:W-:Y:S01]  /*58f0*/  VIADD R27, R172, 0x28 ;  /* 0x00000028ac1b7836 */ /* 0x000fe20000000000 */
[----:B------:R-:W-:Y:S02]  /*5900*/  I2FP.F32.S32 R25, R25 ;  /* 0x0000001900197245 */ /* 0x000fe40000201400 */
[----:B------:R-:W-:Y:S02]  /*5910*/  I2FP.F32.S32 R31, R31 ;  /* 0x0000001f001f7245 */ /* 0x000fe40000201400 */
[----:B------:R-:W-:Y:S01]  /*5920*/  FSEL R105, R105, -INF , !P4 ;  /* 0xff80000069697808 */ /* 0x000fe20006000000 */
[----:B------:R-:W-:Y:S01]  /*5930*/  FFMA.FTZ R25, -R199, R25, R126 ;  /* 0x00000019c7197223 */ /* 0x000fe2000001017e */
[----:B------:R-:W-:Y:S01]  /*5940*/  FSEL R107, R107, -INF , P5 ;  /* 0xff8000006b6b7808 */ /* 0x000fe20002800000 */
        /* <DEDUP_REMOVED lines=9> */
[----:B------:R-:W-:Y:S02]  /*59e0*/  FSEL R195, R130, -INF , P1 ;  /* 0xff80000082c37808 */ /* 0x000fe40000800000 */
[C---:B------:R-:W-:Y:S02]  /*59f0*/  ISETP.GE.AND P6, PT, R30.reuse, R211, PT ;  /* 0x000000d31e00720c */ /* 0x040fe40003fc6270 */
[C---:B------:R-:W-:Y:S02]  /*5a00*/  ISETP.GE.AND P4, PT, R30.reuse, R210, PT ;  /* 0x000000d21e00720c */ /* 0x040fe40003f86270 */
[C---:B------:R-:W-:Y:S02]  /*5a10*/  ISETP.GE.AND P5, PT, R30.reuse, R209, PT ;  /* 0x000000d11e00720c */ /* 0x040fe40003fa6270 */
[----:B------:R-:W-:-:S02]  /*5a20*/  ISETP.GE.AND P1, PT, R30, R208, PT ;  /* 0x000000d01e00720c */ /* 0x000fc40003f26270 */
[--C-:B------:R-:W-:Y:S02]  /*5a30*/  IADD3 R30, PT, PT, R215, -0x30, -R214.reuse ;  /* 0xffffffd0d71e7810 */ /* 0x100fe40007ffe8d6 */
[----:B------:R-:W-:Y:S02]  /*5a40*/  ISETP.GE.AND P3, PT, R27, R208, PT ;  /* 0x000000d01b00720c */ /* 0x000fe40003f66270 */
[----:B------:R-:W-:Y:S02]  /*5a50*/  IABS R30, R30 ;  /* 0x0000001e001e7213 */ /* 0x000fe40000000000 */
[----:B------:R-:W-:Y:S02]  /*5a60*/  IADD3 R27, PT, PT, R215, -0x29, -R214 ;  /* 0xffffffd7d71b7810 */ /* 0x000fe40007ffe8d6 */
[----:B------:R-:W-:Y:S02]  /*5a70*/  I2FP.F32.S32 R30, R30 ;  /* 0x0000001e001e7245 */ /* 0x000fe40000201400 */
[----:B------:R-:W-:-:S02]  /*5a80*/  IABS R27, R27 ;  /* 0x0000001b001b7213 */ /* 0x000fc40000000000 */
[----:B------:R-:W-:Y:S01]  /*5a90*/  IADD3 R65, PT, PT, R217, -0x29, -R214 ;  /* 0xffffffd7d9417810 */ /* 0x000fe20007ffe8d6 */
[----:B------:R-:W-:Y:S01]  /*5aa0*/  FFMA.FTZ R134, -R199, R30, R134 ;  /* 0x0000001ec7867223 */ /* 0x000fe20000010186 */
[----:B------:R-:W-:Y:S02]  /*5ab0*/  IADD3 R30, PT, PT, R215, -0x31, -R214 ;  /* 0xffffffcfd71e7810 */ /* 0x000fe40007ffe8d6 */
[----:B------:R-:W-:Y:S02]  /*5ac0*/  I2FP.F32.S32 R27, R27 ;  /* 0x0000001b001b7245 */ /* 0x000fe40000201400 */
[----:B------:R-:W-:Y:S02]  /*5ad0*/  IABS R30, R30 ;  /* 0x0000001e001e7213 */ /* 0x000fe40000000000 */
[----:B------:R-:W-:Y:S01]  /*5ae0*/  IABS R65, R65 ;  /* 0x0000004100417213 */ /* 0x000fe20000000000 */
[----:B------:R-:W-:Y:S01]  /*5af0*/  FFMA.FTZ R27, -R199, R27, R128 ;  /* 0x0000001bc71b7223 */ /* 0x000fe20000010180 */
[----:B------:R-:W-:-:S02]  /*5b00*/  I2FP.F32.S32 R30, R30 ;  /* 0x0000001e001e7245 */ /* 0x000fc40000201400 */
[----:B------:R-:W-:Y:S02]  /*5b10*/  IADD3 R31, PT, PT, R217, -0x30, -R214 ;  /* 0xffffffd0d91f7810 */ /* 0x000fe40007ffe8d6 */
[----:B------:R-:W-:Y:S01]  /*5b20*/  I2FP.F32.S32 R65, R65 ;  /* 0x0000004100417245 */ /* 0x000fe20000201400 */
[----:B------:R-:W-:Y:S01]  /*5b30*/  FFMA.FTZ R136, -R199, R30, R136 ;  /* 0x0000001ec7887223 */ /* 0x000fe20000010188 */
[----:B------:R-:W-:Y:S02]  /*5b40*/  IADD3 R30, PT, PT, R215, -0x38, -R214 ;  /* 0xffffffc8d71e7810 */ /* 0x000fe40007ffe8d6 */
[----:B------:R-:W-:Y:S01]  /*5b50*/  IABS R31, R31 ;  /* 0x0000001f001f7213 */ /* 0x000fe20000000000 */
[----:B------:R-:W-:Y:S01]  /*5b60*/  FFMA.FTZ R65, -R199, R65, R132 ;  /* 0x00000041c7417223 */ /* 0x000fe20000010184 */
[----:B------:R-:W-:Y:S02]  /*5b70*/  IABS R30, R30 ;  /* 0x0000001e001e7213 */ /* 0x000fe40000000000 */
[----:B------:R-:W-:-:S02]  /*5b80*/  I2FP.F32.S32 R31, R31 ;  /* 0x0000001f001f7245 */ /* 0x000fc40000201400 */
[----:B------:R-:W-:Y:S02]  /*5b90*/  I2FP.F32.S32 R30, R30 ;  /* 0x0000001e001e7245 */ /* 0x000fe40000201400 */
[----:B------:R-:W-:Y:S01]  /*5ba0*/  FSEL R195, R195, -INF , !P3 ;  /* 0xff800000c3c37808 */ /* 0x000fe20005800000 */
[----:B------:R-:W-:Y:S01]  /*5bb0*/  FFMA.FTZ R138, -R199, R31, R138 ;  /* 0x0000001fc78a7223 */ /* 0x000fe2000001018a */
[----:B------:R-:W-:Y:S01]  /*5bc0*/  FSEL R27, R27, -INF , P6 ;  /* 0xff8000001b1b7808 */ /* 0x000fe20003000000 */
[----:B------:R-:W-:Y:S01]  /*5bd0*/  FFMA.FTZ R142, -R199, R30, R142 ;  /* 0x0000001ec78e7223 */ /* 0x000fe2000001018e */
[----:B------:R-:W-:Y:S01]  /*5be0*/  ISETP.GE.AND P3, PT, R33, R211, PT ;  /* 0x000000d32100720c */ /* 0x000fe20003f66270 */
[----:B------:R-:W-:Y:S01]  /*5bf0*/  VIADD R31, R172, 0x31 ;  /* 0x00000031ac1f7836 */ /* 0x000fe20000000000 */
[----:B------:R-:W-:Y:S02]  /*5c00*/  FSEL R27, R27, -INF , !P4 ;  /* 0xff8000001b1b7808 */ /* 0x000fe40006000000 */
[----:B------:R-:W-:-:S02]  /*5c10*/  IADD3 R30, PT, PT, R215, -0x39, -R214 ;  /* 0xffffffc7d71e7810 */ /* 0x000fc40007ffe8d6 */
[C---:B------:R-:W-:Y:S02]  /*5c20*/  ISETP.GE.AND P6, PT, R33.reuse, R210, PT ;  /* 0x000000d22100720c */ /* 0x040fe40003fc6270 */
[----:B------:R-:W-:Y:S02]  /*5c30*/  ISETP.GE.AND P4, PT, R33, R209, PT ;  /* 0x000000d12100720c */ /* 0x000fe40003f86270 */
[----:B------:R-:W-:Y:S02]  /*5c40*/  FSEL R65, R65, -INF , P5 ;  /* 0xff80000041417808 */ /* 0x000fe40002800000 */
[----:B------:R-:W-:Y:S02]  /*5c50*/  FSEL R167, R134, -INF , P3 ;  /* 0xff80000086a77808 */ /* 0x000fe40001800000 */
[----:B------:R-:W-:Y:S02]  /*5c60*/  IADD3 R127, PT, PT, R217, -0x31, -R214 ;  /* 0xffffffcfd97f7810 */ /* 0x000fe40007ffe8d6 */
[----:B------:R-:W-:-:S02]  /*5c70*/  IABS R30, R30 ;  /* 0x0000001e001e7213 */ /* 0x000fc40000000000 */
[----:B------:R-:W-:Y:S02]  /*5c80*/  FSEL R65, R65, -INF , !P1 ;  /* 0xff80000041417808 */ /* 0x000fe40004800000 */
[----:B------:R-:W-:Y:S02]  /*5c90*/  FSEL R167, R167, -INF , !P6 ;  /* 0xff800000a7a77808 */ /* 0x000fe40007000000 */
[----:B------:R-:W-:Y:S02]  /*5ca0*/  FSEL R171, R138, -INF , P4 ;  /* 0xff8000008aab7808 */ /* 0x000fe40002000000 */
[C---:B------:R-:W-:Y:S02]  /*5cb0*/  ISETP.GE.AND P1, PT, R31.reuse, R211, PT ;  /* 0x000000d31f00720c */ /* 0x040fe40003f26270 */
[C---:B------:R-:W-:Y:S02]  /*5cc0*/  ISETP.GE.AND P3, PT, R31.reuse, R210, PT ;  /* 0x000000d21f00720c */ /* 0x040fe40003f66270 */
[----:B------:R-:W-:-:S02]  /*5cd0*/  ISETP.GE.AND P6, PT, R31, R209, PT ;  /* 0x000000d11f00720c */ /* 0x000fc40003fc6270 */
[----:B------:R-:W-:Y:S02]  /*5ce0*/  ISETP.GE.AND P4, PT, R31, R208, PT ;  /* 0x000000d01f00720c */ /* 0x000fe40003f86270 */
[----:B------:R-:W-:Y:S02]  /*5cf0*/  IABS R127, R127 ;  /* 0x0000007f007f7213 */ /* 0x000fe40000000000 */
[----:B------:R-:W-:Y:S02]  /*5d00*/  IADD3 R31, PT, PT, R217, -0x38, -R214 ;  /* 0xffffffc8d91f7810 */ /* 0x000fe40007ffe8d6 */
[----:B------:R-:W-:Y:S02]  /*5d10*/  I2FP.F32.S32 R30, R30 ;  /* 0x0000001e001e7245 */ /* 0x000fe40000201400 */
[----:B------:R-:W-:Y:S01]  /*5d20*/  ISETP.GE.AND P5, PT, R33, R208, PT ;  /* 0x000000d02100720c */ /* 0x000fe20003fa6270 */
[----:B------:R-:W-:Y:S01]  /*5d30*/  VIADD R33, R172, 0x38 ;  /* 0x00000038ac217836 */ /* 0x000fe20000000000 */
[----:B------:R-:W-:Y:S01]  /*5d40*/  I2FP.F32.S32 R127, R127 ;  /* 0x0000007f007f7245 */ /* 0x000fe20000201400 */
[----:B------:R-:W-:Y:S01]  /*5d50*/  FFMA.FTZ R144, -R199, R30, R144 ;  /* 0x0000001ec7907223 */ /* 0x000fe20000010190 */
[----:B------:R-:W-:-:S02]  /*5d60*/  IABS R31, R31 ;  /* 0x0000001f001f7213 */ /* 0x000fc40000000000 */
[----:B------:R-:W-:Y:S01]  /*5d70*/  IADD3 R30, PT, PT, R215, -0x40, -R214 ;  /* 0xffffffc0d71e7810 */ /* 0x000fe20007ffe8d6 */
[----:B------:R-:W-:Y:S01]  /*5d80*/  FFMA.FTZ R127, -R199, R127, R140 ;  /* 0x0000007fc77f7223 */ /* 0x000fe2000001018c */
[----:B------:R-:W-:Y:S02]  /*5d90*/  I2FP.F32.S32 R31, R31 ;  /* 0x0000001f001f7245 */ /* 0x000fe40000201400 */
[----:B------:R-:W-:Y:S02]  /*5da0*/  FSEL R171, R171, -INF , !P5 ;  /* 0xff800000abab7808 */ /* 0x000fe40006800000 */
[----:B------:R-:W-:Y:S01]  /*5db0*/  FSEL R165, R136, -INF , P1 ;  /* 0xff80000088a57808 */ /* 0x000fe20000800000 */
[----:B------:R-:W-:Y:S01]  /*5dc0*/  FFMA.FTZ R146, -R199, R31, R146 ;  /* 0x0000001fc7927223 */ /* 0x000fe20000010192 */
[----:B------:R-:W-:Y:S01]  /*5dd0*/  ISETP.GE.AND P5, PT, R33, R211, PT ;  /* 0x000000d32100720c */ /* 0x000fe20003fa6270 */
[----:B------:R-:W-:Y:S01]  /*5de0*/  VIADD R31, R172, 0x39 ;  /* 0x00000039ac1f7836 */ /* 0x000fe20000000000 */
[----:B------:R-:W-:-:S02]  /*5df0*/  IABS R30, R30 ;  /* 0x0000001e001e7213 */ /* 0x000fc40000000000 */
[----:B------:R-:W-:Y:S02]  /*5e00*/  FSEL R165, R165, -INF , !P3 ;  /* 0xff800000a5a57808 */ /* 0x000fe40005800000 */
[C---:B------:R-:W-:Y:S02]  /*5e10*/  ISETP.GE.AND P1, PT, R33.reuse, R210, PT ;  /* 0x000000d22100720c */ /* 0x040fe40003f26270 */
[----:B------:R-:W-:Y:S02]  /*5e20*/  ISETP.GE.AND P3, PT, R33, R209, PT ;  /* 0x000000d12100720c */ /* 0x000fe40003f66270 */
[----:B------:R-:W-:Y:S02]  /*5e30*/  FSEL R127, R127, -INF , P6 ;  /* 0xff8000007f7f7808 */ /* 0x000fe40003000000 */
[----:B------:R-:W-:Y:S02]  /*5e40*/  FSEL R163, R142, -INF , P5 ;  /* 0xff8000008ea37808 */ /* 0x000fe40002800000 */
[----:B------:R-:W-:-:S02]  /*5e50*/  I2FP.F32.S32 R30, R30 ;  /* 0x0000001e001e7245 */ /* 0x000fc40000201400 */
[----:B------:R-:W-:Y:S02]  /*5e60*/  IADD3 R125, PT, PT, R217, -0x39, -R214 ;  /* 0xffffffc7d97d7810 */ /* 0x000fe40007ffe8d6 */
[----:B------:R-:W-:Y:S01]  /*5e70*/  FSEL R127, R127, -INF , !P4 ;  /* 0xff8000007f7f7808 */ /* 0x000fe20006000000 */
[----:B------:R-:W-:Y:S01]  /*5e80*/  FFMA.FTZ R150, -R199, R30, R150 ;  /* 0x0000001ec7967223 */ /* 0x000fe20000010196 */
[----:B------:R-:W-:Y:S02]  /*5e90*/  FSEL R163, R163, -INF , !P1 ;  /* 0xff800000a3a37808 */ /* 0x000fe40004800000 */
[----:B------:R-:W-:Y:S02]  /*5ea0*/  FSEL R169, R146, -INF , P3 ;  /* 0xff80000092a97808 */ /* 0x000fe40001800000 */
[C---:B------:R-:W-:Y:S02]  /*5eb0*/  ISETP.GE.AND P4, PT, R31.reuse, R211, PT ;  /* 0x000000d31f00720c */ /* 0x040fe40003f86270 */
[----:B------:R-:W-:-:S02]  /*5ec0*/  ISETP.GE.AND P5, PT, R31, R210, PT ;  /* 0x000000d21f00720c */ /* 0x000fc40003fa6270 */
[C---:B------:R-:W-:Y:S02]  /*5ed0*/  ISETP.GE.AND P1, PT, R31.reuse, R209, PT ;  /* 0x000000d11f00720c */ /* 0x040fe40003f26270 */
[----:B------:R-:W-:Y:S02]  /*5ee0*/  ISETP.GE.AND P3, PT, R31, R208, PT ;  /* 0x000000d01f00720c */ /* 0x000fe40003f66270 */
[----:B------:R-:W-:Y:S02]  /*5ef0*/  IABS R125, R125 ;  /* 0x0000007d007d7213 */ /* 0x000fe40000000000 */
[--C-:B------:R-:W-:Y:S02]  /*5f00*/  IADD3 R31, PT, PT, R217, -0x40, -R214.reuse ;  /* 0xffffffc0d91f7810 */ /* 0x100fe40007ffe8d6 */
[----:B------:R-:W-:Y:S02]  /*5f10*/  IADD3 R30, PT, PT, R215, -0x41, -R214 ;  /* 0xffffffbfd71e7810 */ /* 0x000fe40007ffe8d6 */
[----:B------:R-:W-:-:S02]  /*5f20*/  I2FP.F32.S32 R125, R125 ;  /* 0x0000007d007d7245 */ /* 0x000fc40000201400 */
[----:B------:R-:W-:Y:S02]  /*5f30*/  IABS R31, R31 ;  /* 0x0000001f001f7213 */ /* 0x000fe40000000000 */
[----:B------:R-:W-:Y:S01]  /*5f40*/  IABS R30, R30 ;  /* 0x0000001e001e7213 */ /* 0x000fe20000000000 */
[----:B------:R-:W-:Y:S01]  /*5f50*/  FFMA.FTZ R125, -R199, R125, R148 ;  /* 0x0000007dc77d7223 */ /* 0x000fe20000010194 */
[----:B------:R-:W-:Y:S01]  /*5f60*/  ISETP.GE.AND P6, PT, R33, R208, PT ;  /* 0x000000d02100720c */ /* 0x000fe20003fc6270 */
[C---:B------:R-:W-:Y:S01]  /*5f70*/  VIADD R33, R172.reuse, 0x40 ;  /* 0x00000040ac217836 */ /* 0x040fe20000000000 */
[----:B------:R-:W-:Y:S02]  /*5f80*/  I2FP.F32.S32 R31, R31 ;  /* 0x0000001f001f7245 */ /* 0x000fe40000201400 */
[----:B------:R-:W-:Y:S02]  /*5f90*/  IADD3 R145, PT, PT, R217, -0x41, -R214 ;  /* 0xffffffbfd9917810 */ /* 0x000fe40007ffe8d6 */
[----:B------:R-:W-:Y:S01]  /*5fa0*/  I2FP.F32.S32 R30, R30 ;  /* 0x0000001e001e7245 */ /* 0x000fe20000201400 */
[----:B------:R-:W-:Y:S01]  /*5fb0*/  FFMA.FTZ R40, -R199, R31, R40 ;  /* 0x0000001fc7287223 */ /* 0x000fe20000010128 */
[----:B------:R-:W-:Y:S01]  /*5fc0*/  FSEL R169, R169, -INF , !P6 ;  /* 0xff800000a9a97808 */ /* 0x000fe20007000000 */
[----:B------:R-:W-:Y:S01]  /*5fd0*/  VIADD R31, R172, 0x41 ;  /* 0x00000041ac1f7836 */ /* 0x000fe20000000000 */
[----:B------:R-:W-:Y:S01]  /*5fe0*/  FSEL R161, R144, -INF , P4 ;  /* 0xff80000090a17808 */ /* 0x000fe20002000000 */
[----:B------:R-:W-:Y:S01]  /*5ff0*/  FFMA.FTZ R152, -R199, R30, R152 ;  /* 0x0000001ec7987223 */ /* 0x000fe20000010198 */
[----:B------:R-:W-:-:S02]  /*6000*/  ISETP.GE.AND P6, PT, R33, R211, PT ;  /* 0x000000d32100720c */ /* 0x000fc40003fc6270 */
[----:B------:R-:W-:Y:S02]  /*6010*/  IABS R145, R145 ;  /* 0x0000009100917213 */ /* 0x000fe40000000000 */
[----:B------:R-:W-:Y:S02]  /*6020*/  FSEL R125, R125, -INF , P1 ;  /* 0xff8000007d7d7808 */ /* 0x000fe40000800000 */
[----:B------:R-:W-:Y:S02]  /*6030*/  IADD3 R30, PT, PT, R215, -0x48, -R214 ;  /* 0xffffffb8d71e7810 */ /* 0x000fe40007ffe8d6 */
[----:B------:R-:W-:Y:S02]  /*6040*/  FSEL R161, R161, -INF , !P5 ;  /* 0xff800000a1a17808 */ /* 0x000fe40006800000 */
[C---:B------:R-:W-:Y:S02]  /*6050*/  ISETP.GE.AND P4, PT, R33.reuse, R210, PT ;  /* 0x000000d22100720c */ /* 0x040fe40003f86270 */
[----:B------:R-:W-:-:S02]  /*6060*/  ISETP.GE.AND P5, PT, R33, R209, PT ;  /* 0x000000d12100720c */ /* 0x000fc40003fa6270 */
[----:B------:R-:W-:Y:S02]  /*6070*/  FSEL R155, R150, -INF , P6 ;  /* 0xff800000969b7808 */ /* 0x000fe40003000000 */
[----:B------:R-:W-:Y:S02]  /*6080*/  I2FP.F32.S32 R145, R145 ;  /* 0x0000009100917245 */ /* 0x000fe40000201400 */
[----:B------:R-:W-:Y:S02]  /*6090*/  FSEL R125, R125, -INF , !P3 ;  /* 0xff8000007d7d7808 */ /* 0x000fe40005800000 */
[----:B------:R-:W-:Y:S01]  /*60a0*/  ISETP.GE.AND P3, PT, R31, R211, PT ;  /* 0x000000d31f00720c */ /* 0x000fe20003f66270 */
[----:B------:R-:W-:Y:S01]  /*60b0*/  FFMA.FTZ R145, -R199, R145, R154 ;  /* 0x00000091c7917223 */ /* 0x000fe2000001019a */
[----:B------:R-:W-:Y:S02]  /*60c0*/  IADD3 R157, PT, PT, R217, -0x48, -R214 ;  /* 0xffffffb8d99d7810 */ /* 0x000fe40007ffe8d6 */
[----:B------:R-:W-:-:S02]  /*60d0*/  IABS R30, R30 ;  /* 0x0000001e001e7213 */ /* 0x000fc40000000000 */
[----:B------:R-:W-:Y:S02]  /*60e0*/  FSEL R155, R155, -INF , !P4 ;  /* 0xff8000009b9b7808 */ /* 0x000fe40006000000 */
[----:B------:R-:W-:Y:S02]  /*60f0*/  FSEL R159, R40, -INF , P5 ;  /* 0xff800000289f7808 */ /* 0x000fe40002800000 */
[C---:B------:R-:W-:Y:S02]  /*6100*/  ISETP.GE.AND P6, PT, R31.reuse, R210, PT ;  /* 0x000000d21f00720c */ /* 0x040fe40003fc6270 */
[C---:B------:R-:W-:Y:S02]  /*6110*/  ISETP.GE.AND P4, PT, R31.reuse, R209, PT ;  /* 0x000000d11f00720c */ /* 0x040fe40003f86270 */
[-C--:B------:R-:W-:Y:S01]  /*6120*/  ISETP.GE.AND P5, PT, R31, R208.reuse, PT ;  /* 0x000000d01f00720c */ /* 0x080fe20003fa6270 */
[C---:B------:R-:W-:Y:S01]  /*6130*/  VIADD R31, R172.reuse, 0x48 ;  /* 0x00000048ac1f7836 */ /* 0x040fe20000000000 */
[----:B------:R-:W-:Y:S01]  /*6140*/  ISETP.GE.AND P1, PT, R33, R208, PT ;  /* 0x000000d02100720c */ /* 0x000fe20003f26270 */
[----:B------:R-:W-:Y:S01]  /*6150*/  VIADD R33, R172, 0x50 ;  /* 0x00000050ac217836 */ /* 0x000fe20000000000 */
[----:B------:R-:W-:-:S02]  /*6160*/  IABS R157, R157 ;  /* 0x0000009d009d7213 */ /* 0x000fc40000000000 */
[----:B------:R-:W-:Y:S02]  /*6170*/  FSEL R153, R152, -INF , P3 ;  /* 0xff80000098997808 */ /* 0x000fe40001800000 */
[----:B------:R-:W-:Y:S02]  /*6180*/  I2FP.F32.S32 R30, R30 ;  /* 0x0000001e001e7245 */ /* 0x000fe40000201400 */
[----:B------:R-:W-:Y:S02]  /*6190*/  FSEL R159, R159, -INF , !P1 ;  /* 0xff8000009f9f7808 */ /* 0x000fe40004800000 */
[----:B------:R-:W-:Y:S01]  /*61a0*/  FSEL R153, R153, -INF , !P6 ;  /* 0xff80000099997808 */ /* 0x000fe20007000000 */
[----:B------:R-:W-:Y:S01]  /*61b0*/  FFMA.FTZ R56, -R199, R30, R56 ;  /* 0x0000001ec7387223 */ /* 0x000fe20000010138 */
[----:B------:R-:W-:Y:S01]  /*61c0*/  I2FP.F32.S32 R157, R157 ;  /* 0x0000009d009d7245 */ /* 0x000fe20000201400 */
[----:B------:R-:W-:Y:S01]  /*61d0*/  VIADD R30, R172, 0x49 ;  /* 0x00000049ac1e7836 */ /* 0x000fe20000000000 */
[----:B------:R-:W-:-:S02]  /*61e0*/  FSEL R145, R145, -INF , P4 ;  /* 0xff80000091917808 */ /* 0x000fc40002000000 */
[----:B------:R-:W-:Y:S01]  /*61f0*/  ISETP.GE.AND P1, PT, R31, R211, PT ;  /* 0x000000d31f00720c */ /* 0x000fe20003f26270 */
[----:B------:R-:W-:Y:S01]  /*6200*/  FFMA.FTZ R157, -R199, R157, R158 ;  /* 0x0000009dc79d7223 */ /* 0x000fe2000001019e */
[C---:B------:R-:W-:Y:S02]  /*6210*/  ISETP.GE.AND P3, PT, R31.reuse, R210, PT ;  /* 0x000000d21f00720c */ /* 0x040fe40003f66270 */
[C---:B------:R-:W-:Y:S02]  /*6220*/  ISETP.GE.AND P6, PT, R31.reuse, R209, PT ;  /* 0x000000d11f00720c */ /* 0x040fe40003fc6270 */
[----:B------:R-:W-:Y:S02]  /*6230*/  ISETP.GE.AND P4, PT, R31, R208, PT ;  /* 0x000000d01f00720c */ /* 0x000fe40003f86270 */
[----:B------:R-:W-:Y:S02]  /*6240*/  IADD3 R31, PT, PT, R217, -0x49, -R214 ;  /* 0xffffffb7d91f7810 */ /* 0x000fe40007ffe8d6 */
[----:B------:R-:W-:-:S02]  /*6250*/  FSEL R151, R56, -INF , P1 ;  /* 0xff80000038977808 */ /* 0x000fc40000800000 */
[----:B------:R-:W-:Y:S02]  /*6260*/  IABS R31, R31 ;  /* 0x0000001f001f7213 */ /* 0x000fe40000000000 */
[----:B------:R-:W-:Y:S02]  /*6270*/  IADD3 R149, PT, PT, R215, -0x49, -R214 ;  /* 0xffffffb7d7957810 */ /* 0x000fe40007ffe8d6 */
[----:B------:R-:W-:Y:S02]  /*6280*/  FSEL R145, R145, -INF , !P5 ;  /* 0xff80000091917808 */ /* 0x000fe40006800000 */
[----:B------:R-:W-:Y:S02]  /*6290*/  FSEL R151, R151, -INF , !P3 ;  /* 0xff80000097977808 */ /* 0x000fe40005800000 */
[----:B------:R-:W-:Y:S02]  /*62a0*/  I2FP.F32.S32 R31, R31 ;  /* 0x0000001f001f7245 */ /* 0x000fe40000201400 */
[----:B------:R-:W-:-:S02]  /*62b0*/  FSEL R157, R157, -INF , P6 ;  /* 0xff8000009d9d7808 */ /* 0x000fc40003000000 */
[----:B------:R-:W-:Y:S01]  /*62c0*/  IABS R149, R149 ;  /* 0x0000009500957213 */ /* 0x000fe20000000000 */
[----:B------:R-:W-:Y:S01]  /*62d0*/  FFMA.FTZ R68, -R199, R31, R68 ;  /* 0x0000001fc7447223 */ /* 0x000fe20000010144 */
[C---:B------:R-:W-:Y:S02]  /*62e0*/  ISETP.GE.AND P5, PT, R30.reuse, R211, PT ;  /* 0x000000d31e00720c */ /* 0x040fe40003fa6270 */
[C---:B------:R-:W-:Y:S02]  /*62f0*/  ISETP.GE.AND P1, PT, R30.reuse, R210, PT ;  /* 0x000000d21e00720c */ /* 0x040fe40003f26270 */
[C---:B------:R-:W-:Y:S02]  /*6300*/  ISETP.GE.AND P3, PT, R30.reuse, R209, PT ;  /* 0x000000d11e00720c */ /* 0x040fe40003f66270 */
[----:B------:R-:W-:Y:S02]  /*6310*/  ISETP.GE.AND P6, PT, R30, R208, PT ;  /* 0x000000d01e00720c */ /* 0x000fe40003fc6270 */
[----:B------:R-:W-:-:S02]  /*6320*/  IADD3 R30, PT, PT, R215, -0x50, -R214 ;  /* 0xffffffb0d71e7810 */ /* 0x000fc40007ffe8d6 */
[----:B------:R-:W-:Y:S02]  /*6330*/  I2FP.F32.S32 R149, R149 ;  /* 0x0000009500957245 */ /* 0x000fe40000201400 */
[----:B------:R-:W-:Y:S02]  /*6340*/  IADD3 R31, PT, PT, R217, -0x50, -R214 ;  /* 0xffffffb0d91f7810 */ /* 0x000fe40007ffe8d6 */
[----:B------:R-:W-:Y:S01]  /*6350*/  IABS R30, R30 ;  /* 0x0000001e001e7213 */ /* 0x000fe20000000000 */
[----:B------:R-:W-:Y:S01]  /*6360*/  FFMA.FTZ R149, -R199, R149, R156 ;  /* 0x00000095c7957223 */ /* 0x000fe2000001019c */
[----:B------:R-:W-:Y:S02]  /*6370*/  IABS R31, R31 ;  /* 0x0000001f001f7213 */ /* 0x000fe40000000000 */
[----:B------:R-:W-:Y:S02]  /*6380*/  I2FP.F32.S32 R30, R30 ;  /* 0x0000001e001e7245 */ /* 0x000fe40000201400 */
[----:B------:R-:W-:-:S02]  /*6390*/  I2FP.F32.S32 R31, R31 ;  /* 0x0000001f001f7245 */ /* 0x000fc40000201400 */
[----:B------:R-:W-:Y:S01]  /*63a0*/  FSEL R157, R157, -INF , !P4 ;  /* 0xff8000009d9d7808 */ /* 0x000fe20006000000 */
[----:B------:R-:W-:Y:S01]  /*63b0*/  FFMA.FTZ R70, -R199, R30, R70 ;  /* 0x0000001ec7467223 */ /* 0x000fe20000010146 */
[----:B------:R-:W-:Y:S01]  /*63c0*/  FSEL R149, R149, -INF , P5 ;  /* 0xff80000095957808 */ /* 0x000fe20002800000 */
[----:B------:R-:W-:Y:S01]  /*63d0*/  FFMA.FTZ R42, -R199, R31, R42 ;  /* 0x0000001fc72a7223 */ /* 0x000fe2000001012a */
[----:B------:R-:W-:Y:S01]  /*63e0*/  ISETP.GE.AND P4, PT, R33, R211, PT ;  /* 0x000000d32100720c */ /* 0x000fe20003f86270 */
[----:B------:R-:W-:Y:S01]  /*63f0*/  VIADD R31, R172, 0x51 ;  /* 0x00000051ac1f7836 */ /* 0x000fe20000000000 */
[----:B------:R-:W-:Y:S02]  /*6400*/  FSEL R149, R149, -INF , !P1 ;  /* 0xff80000095957808 */ /* 0x000fe40004800000 */
[C---:B------:R-:W-:Y:S02]  /*6410*/  ISETP.GE.AND P5, PT, R33.reuse, R210, PT ;  /* 0x000000d22100720c */ /* 0x040fe40003fa6270 */
[----:B------:R-:W-:-:S02]  /*6420*/  ISETP.GE.AND P1, PT, R33, R209, PT ;  /* 0x000000d12100720c */ /* 0x000fc40003f26270 */
[----:B------:R-:W-:Y:S02]  /*6430*/  FSEL R147, R68, -INF , P3 ;  /* 0xff80000044937808 */ /* 0x000fe40001800000 */
[----:B------:R-:W-:Y:S02]  /*6440*/  FSEL R135, R70, -INF , P4 ;  /* 0xff80000046877808 */ /* 0x000fe40002000000 */
[----:B------:R-:W-:Y:S02]  /*6450*/  FSEL R147, R147, -INF , !P6 ;  /* 0xff80000093937808 */ /* 0x000fe40007000000 */
[----:B------:R-:W-:Y:S02]  /*6460*/  FSEL R135, R135, -INF , !P5 ;  /* 0xff80000087877808 */ /* 0x000fe40006800000 */
[----:B------:R-:W-:Y:S02]  /*6470*/  FSEL R143, R42, -INF , P1 ;  /* 0xff8000002a8f7808 */ /* 0x000fe40000800000 */
[----:B------:R-:W-:-:S02]  /*6480*/  ISETP.GE.AND P6, PT, R31, R211, PT ;  /* 0x000000d31f00720c */ /* 0x000fc40003fc6270 */
[C---:B------:R-:W-:Y:S02]  /*6490*/  ISETP.GE.AND P4, PT, R31.reuse, R210, PT ;  /* 0x000000d21f00720c */ /* 0x040fe40003f86270 */
[C---:B------:R-:W-:Y:S02]  /*64a0*/  ISETP.GE.AND P5, PT, R31.reuse, R209, PT ;  /* 0x000000d11f00720c */ /* 0x040fe40003fa6270 */
[----:B------:R-:W-:Y:S02]  /*64b0*/  ISETP.GE.AND P1, PT, R31, R208, PT ;  /* 0x000000d01f00720c */ /* 0x000fe40003f26270 */
[----:B------:R-:W2:Y:S01]  /*64c0*/  LD.E R31, desc[UR4][R2.64+0xdc] ;  /* 0x0000dc04021f7980 */ /* 0x000ea2000c101900 */
[--C-:B------:R-:W-:Y:S02]  /*64d0*/  IADD3 R141, PT, PT, R217, -0x51, -R214.reuse ;  /* 0xffffffafd98d7810 */ /* 0x100fe40007ffe8d6 */
[----:B------:R-:W-:Y:S02]  /*64e0*/  IADD3 R34, PT, PT, R215, -0x58, -R214 ;  /* 0xffffffa8d7227810 */ /* 0x000fe40007ffe8d6 */
[----:B------:R-:W-:-:S02]  /*64f0*/  IABS R141, R141 ;  /* 0x0000008d008d7213 */ /* 0x000fc40000000000 */
[----:B------:R-:W-:Y:S02]  /*6500*/  ISETP.GE.AND P3, PT, R33, R208, PT ;  /* 0x000000d02100720c */ /* 0x000fe40003f66270 */
[----:B------:R-:W-:Y:S02]  /*6510*/  I2FP.F32.S32 R141, R141 ;  /* 0x0000008d008d7245 */ /* 0x000fe40000201400 */
[----:B------:R-:W-:-:S03]  /*6520*/  IADD3 R30, PT, PT, R215, -0x51, -R214 ;  /* 0xffffffafd71e7810 */ /* 0x000fc60007ffe8d6 */
[----:B------:R-:W-:Y:S01]  /*6530*/  FFMA.FTZ R141, -R199, R141, R24 ;  /* 0x0000008dc78d7223 */ /* 0x000fe20000010118 */
[----:B------:R-:W-:Y:S02]  /*6540*/  IABS R24, R34 ;  /* 0x0000002200187213 */ /* 0x000fe40000000000 */
[----:B------:R-:W-:Y:S02]  /*6550*/  IADD3 R33, PT, PT, R217, -0x58, -R214 ;  /* 0xffffffa8d9217810 */ /* 0x000fe40007ffe8d6 */
[----:B------:R-:W-:Y:S02]  /*6560*/  I2FP.F32.S32 R24, R24 ;  /* 0x0000001800187245 */ /* 0x000fe40000201400 */
[----:B------:R-:W-:-:S03]  /*6570*/  IABS R30, R30 ;  /* 0x0000001e001e7213 */ /* 0x000fc60000000000 */
[----:B------:R-:W-:Y:S01]  /*6580*/  FFMA.FTZ R44, -R199, R24, R44 ;  /* 0x00000018c72c7223 */ /* 0x000fe2000001012c */
[----:B------:R-:W-:Y:S02]  /*6590*/  IADD3 R24, PT, PT, R215, -0x59, -R214 ;  /* 0xffffffa7d7187810 */ /* 0x000fe40007ffe8d6 */
[----:B------:R-:W-:Y:S02]  /*65a0*/  IABS R33, R33 ;  /* 0x0000002100217213 */ /* 0x000fe40000000000 */
[----:B------:R-:W-:Y:S02]  /*65b0*/  IABS R24, R24 ;  /* 0x0000001800187213 */ /* 0x000fe40000000000 */
[----:B------:R-:W-:Y:S02]  /*65c0*/  I2FP.F32.S32 R30, R30 ;  /* 0x0000001e001e7245 */ /* 0x000fe40000201400 */
[----:B------:R-:W-:Y:S02]  /*65d0*/  I2FP.F32.S32 R33, R33 ;  /* 0x0000002100217245 */ /* 0x000fe40000201400 */
[----:B------:R-:W-:Y:S01]  /*65e0*/  I2FP.F32.S32 R24, R24 ;  /* 0x0000001800187245 */ /* 0x000fe20000201400 */
[----:B------:R-:W-:-:S02]  /*65f0*/  FFMA.FTZ R58, -R199, R30, R58 ;  /* 0x0000001ec73a7223 */ /* 0x000fc4000001013a */
[----:B------:R-:W-:Y:S01]  /*6600*/  FFMA.FTZ R66, -R199, R33, R66 ;  /* 0x00000021c7427223 */ /* 0x000fe20000010142 */
[----:B------:R-:W-:Y:S01]  /*6610*/  IADD3 R33, PT, PT, R217, -0x60, -R214 ;  /* 0xffffffa0d9217810 */ /* 0x000fe20007ffe8d6 */
[----:B------:R-:W-:Y:S01]  /*6620*/  FFMA.FTZ R64, -R199, R24, R64 ;  /* 0x00000018c7407223 */ /* 0x000fe20000010140 */
[--C-:B------:R-:W-:Y:S01]  /*6630*/  IADD3 R24, PT, PT, R215, -0x60, -R214.reuse ;  /* 0xffffffa0d7187810 */ /* 0x100fe20007ffe8d6 */
[----:B------:R-:W-:Y:S01]  /*6640*/  VIADD R30, R172, 0x58 ;  /* 0x00000058ac1e7836 */ /* 0x000fe20000000000 */
[----:B------:R-:W-:Y:S02]  /*6650*/  FSEL R133, R58, -INF , P6 ;  /* 0xff8000003a857808 */ /* 0x000fe40003000000 */
[----:B------:R-:W-:Y:S02]  /*6660*/  IADD3 R137, PT, PT, R217, -0x59, -R214 ;  /* 0xffffffa7d9897810 */ /* 0x000fe40007ffe8d6 */
[----:B------:R-:W-:Y:S02]  /*6670*/  IABS R33, R33 ;  /* 0x0000002100217213 */ /* 0x000fe40000000000 */
[----:B------:R-:W-:-:S02]  /*6680*/  IABS R24, R24 ;  /* 0x0000001800187213 */ /* 0x000fc40000000000 */
        /* <DEDUP_REMOVED lines=8> */
[----:B------:R-:W-:Y:S02]  /*6710*/  IABS R137, R137 ;  /* 0x0000008900897213 */ /* 0x000fe40000000000 */
[----:B------:R-:W-:Y:S02]  /*6720*/  I2FP.F32.S32 R33, R33 ;  /* 0x0000002100217245 */ /* 0x000fe40000201400 */
[----:B------:R-:W-:Y:S02]  /*6730*/  I2FP.F32.S32 R24, R24 ;  /* 0x0000001800187245 */ /* 0x000fe40000201400 */
[----:B------:R-:W-:Y:S01]  /*6740*/  I2FP.F32.S32 R137, R137 ;  /* 0x0000008900897245 */ /* 0x000fe20000201400 */
[----:B------:R-:W-:Y:S01]  /*6750*/  FFMA.FTZ R60, -R199, R33, R60 ;  /* 0x00000021c73c7223 */ /* 0x000fe2000001013c */
[----:B------:R-:W-:Y:S01]  /*6760*/  FSEL R141, R141, -INF , !P1 ;  /* 0xff8000008d8d7808 */ /* 0x000fe20004800000 */
[----:B------:R-:W-:Y:S01]  /*6770*/  FFMA.FTZ R52, -R199, R24, R52 ;  /* 0x00000018c7347223 */ /* 0x000fe20000010134 */
[----:B------:R-:W-:-:S02]  /*6780*/  FSEL R131, R44, -INF , P3 ;  /* 0xff8000002c837808 */ /* 0x000fc40001800000 */
[----:B------:R-:W-:Y:S02]  /*6790*/  ISETP.GE.AND P1, PT, R30, R211, PT ;  /* 0x000000d31e00720c */ /* 0x000fe40003f26270 */
[--C-:B------:R-:W-:Y:S02]  /*67a0*/  IADD3 R33, PT, PT, R217, -0x68, -R214.reuse ;  /* 0xffffff98d9217810 */ /* 0x100fe40007ffe8d6 */
[----:B------:R-:W-:Y:S01]  /*67b0*/  IADD3 R24, PT, PT, R215, -0x61, -R214 ;  /* 0xffffff9fd7187810 */ /* 0x000fe20007ffe8d6 */
[----:B------:R-:W-:Y:S01]  /*67c0*/  FFMA.FTZ R137, -R199, R137, R26 ;  /* 0x00000089c7897223 */ /* 0x000fe2000001011a */
[----:B------:R-:W-:Y:S01]  /*67d0*/  FSEL R131, R131, -INF , !P6 ;  /* 0xff80000083837808 */ /* 0x000fe20007000000 */
[----:B------:R-:W-:Y:S01]  /*67e0*/  VIADD R26, R172, 0x60 ;  /* 0x00000060ac1a7836 */ /* 0x000fe20000000000 */
[C---:B------:R-:W-:Y:S02]  /*67f0*/  ISETP.GE.AND P3, PT, R30.reuse, R210, PT ;  /* 0x000000d21e00720c */ /* 0x040fe40003f66270 */
[----:B------:R-:W-:-:S02]  /*6800*/  ISETP.GE.AND P6, PT, R30, R209, PT ;  /* 0x000000d11e00720c */ /* 0x000fc40003fc6270 */
[----:B------:R-:W-:Y:S02]  /*6810*/  FSEL R139, R66, -INF , P4 ;  /* 0xff800000428b7808 */ /* 0x000fe40002000000 */
[----:B------:R-:W-:Y:S02]  /*6820*/  FSEL R129, R64, -INF , P1 ;  /* 0xff80000040817808 */ /* 0x000fe40000800000 */
[----:B------:R-:W-:Y:S02]  /*6830*/  IABS R33, R33 ;  /* 0x0000002100217213 */ /* 0x000fe40000000000 */
[----:B------:R-:W-:Y:S02]  /*6840*/  IABS R24, R24 ;  /* 0x0000001800187213 */ /* 0x000fe40000000000 */
[--C-:B------:R-:W-:Y:S02]  /*6850*/  IADD3 R35, PT, PT, R217, -0x61, -R214.reuse ;  /* 0xffffff9fd9237810 */ /* 0x100fe40007ffe8d6 */
[----:B------:R-:W-:-:S02]  /*6860*/  IADD3 R111, PT, PT, R215, -0x68, -R214 ;  /* 0xffffff98d76f7810 */ /* 0x000fc40007ffe8d6 */
[----:B------:R-:W-:Y:S02]  /*6870*/  FSEL R139, R139, -INF , !P5 ;  /* 0xff8000008b8b7808 */ /* 0x000fe40006800000 */
[----:B------:R-:W-:Y:S02]  /*6880*/  FSEL R129, R129, -INF , !P3 ;  /* 0xff80000081817808 */ /* 0x000fe40005800000 */
[----:B------:R-:W-:Y:S02]  /*6890*/  FSEL R137, R137, -INF , P6 ;  /* 0xff80000089897808 */ /* 0x000fe40003000000 */
[----:B------:R-:W-:Y:S02]  /*68a0*/  I2FP.F32.S32 R33, R33 ;  /* 0x0000002100217245 */ /* 0x000fe40000201400 */
[C---:B------:R-:W-:Y:S02]  /*68b0*/  ISETP.GE.AND P5, PT, R26.reuse, R211, PT ;  /* 0x000000d31a00720c */ /* 0x040fe40003fa6270 */
[----:B------:R-:W-:-:S02]  /*68c0*/  ISETP.GE.AND P1, PT, R26, R210, PT ;  /* 0x000000d21a00720c */ /* 0x000fc40003f26270 */
[C---:B------:R-:W-:Y:S02]  /*68d0*/  ISETP.GE.AND P3, PT, R26.reuse, R209, PT ;  /* 0x000000d11a00720c */ /* 0x040fe40003f66270 */
[----:B------:R-:W-:Y:S01]  /*68e0*/  ISETP.GE.AND P6, PT, R26, R208, PT ;  /* 0x000000d01a00720c */ /* 0x000fe20003fc6270 */
[----:B------:R-:W-:Y:S01]  /*68f0*/  VIADD R26, R172, 0x61 ;  /* 0x00000061ac1a7836 */ /* 0x000fe20000000000 */
[----:B------:R-:W-:Y:S02]  /*6900*/  I2FP.F32.S32 R24, R24 ;  /* 0x0000001800187245 */ /* 0x000fe40000201400 */
[----:B------:R-:W-:Y:S02]  /*6910*/  ISETP.GE.AND P4, PT, R30, R208, PT ;  /* 0x000000d01e00720c */ /* 0x000fe40003f86270 */
[----:B------:R-:W-:Y:S02]  /*6920*/  IABS R35, R35 ;  /* 0x0000002300237213 */ /* 0x000fe40000000000 */
[----:B------:R-:W-:Y:S01]  /*6930*/  IABS R111, R111 ;  /* 0x0000006f006f7213 */ /* 0x000fe20000000000 */
[----:B------:R-:W-:Y:S01]  /*6940*/  FFMA.FTZ R50, -R199, R33, R50 ;  /* 0x00000021c7327223 */ /* 0x000fe20000010132 */
[----:B------:R-:W-:Y:S01]  /*6950*/  FSEL R137, R137, -INF , !P4 ;  /* 0xff80000089897808 */ /* 0x000fe20006000000 */
[----:B------:R-:W-:Y:S01]  /*6960*/  FFMA.FTZ R46, -R199, R24, R46 ;  /* 0x00000018c72e7223 */ /* 0x000fe2000001012e */
[----:B------:R-:W-:Y:S01]  /*6970*/  I2FP.F32.S32 R35, R35 ;  /* 0x0000002300237245 */ /* 0x000fe20000201400 */
[----:B------:R-:W-:Y:S01]  /*6980*/  VIADD R24, R172, 0x68 ;  /* 0x00000068ac187836 */ /* 0x000fe20000000000 */
[----:B------:R-:W-:-:S02]  /*6990*/  I2FP.F32.S32 R111, R111 ;  /* 0x0000006f006f7245 */ /* 0x000fc40000201400 */
[----:B------:R-:W-:Y:S02]  /*69a0*/  IADD3 R33, PT, PT, R217, -0x69, -R214 ;  /* 0xffffff97d9217810 */ /* 0x000fe40007ffe8d6 */
[----:B------:R-:W-:Y:S02]  /*69b0*/  ISETP.GE.AND P4, PT, R26, R211, PT ;  /* 0x000000d31a00720c */ /* 0x000fe40003f86270 */
[----:B------:R-:W-:Y:S02]  /*69c0*/  FSEL R117, R52, -INF , P5 ;  /* 0xff80000034757808 */ /* 0x000fe40002800000 */
[----:B------:R-:W-:Y:S01]  /*69d0*/  FSEL R123, R60, -INF , P3 ;  /* 0xff8000003c7b7808 */ /* 0x000fe20001800000 */
[C---:B------:R-:W-:Y:S01]  /*69e0*/  FFMA.FTZ R48, -R199.reuse, R35, R48 ;  /* 0x00000023c7307223 */ /* 0x040fe20000010130 */
[----:B------:R-:W-:Y:S01]  /*69f0*/  IABS R33, R33 ;  /* 0x0000002100217213 */ /* 0x000fe20000000000 */
[----:B------:R-:W-:Y:S01]  /*6a00*/  FFMA.FTZ R111, -R199, R111, R16 ;  /* 0x0000006fc76f7223 */ /* 0x000fe20000010110 */
[----:B------:R-:W-:-:S02]  /*6a10*/  ISETP.GE.AND P5, PT, R26, R210, PT ;  /* 0x000000d21a00720c */ /* 0x000fc40003fa6270 */
[----:B------:R-:W-:Y:S02]  /*6a20*/  FSEL R117, R117, -INF , !P1 ;  /* 0xff80000075757808 */ /* 0x000fe40004800000 */
[----:B------:R-:W-:Y:S02]  /*6a30*/  FSEL R123, R123, -INF , !P6 ;  /* 0xff8000007b7b7808 */ /* 0x000fe40007000000 */
[----:B------:R-:W-:Y:S02]  /*6a40*/  FSEL R115, R46, -INF , P4 ;  /* 0xff8000002e737808 */ /* 0x000fe40002000000 */
[----:B------:R-:W-:Y:S02]  /*6a50*/  ISETP.GE.AND P1, PT, R26, R209, PT ;  /* 0x000000d11a00720c */ /* 0x000fe40003f26270 */
[----:B------:R-:W-:Y:S02]  /*6a60*/  ISETP.GE.AND P6, PT, R24, R211, PT ;  /* 0x000000d31800720c */ /* 0x000fe40003fc6270 */
[----:B------:R-:W-:-:S02]  /*6a70*/  IADD3 R35, PT, PT, R215, -0x70, -R214 ;  /* 0xffffff90d7237810 */ /* 0x000fc40007ffe8d6 */
[----:B------:R-:W-:Y:S02]  /*6a80*/  IADD3 R67, PT, PT, R215, -0x69, -R214 ;  /* 0xffffff97d7437810 */ /* 0x000fe40007ffe8d6 */
[----:B------:R-:W-:Y:S01]  /*6a90*/  I2FP.F32.S32 R33, R33 ;  /* 0x0000002100217245 */ /* 0x000fe20000201400 */
[----:B------:R-:W-:Y:S01]  /*6aa0*/  VIADD R16, R172, 0x69 ;  /* 0x00000069ac107836 */ /* 0x000fe20000000000 */
[----:B------:R-:W-:Y:S01]  /*6ab0*/  FSEL R115, R115, -INF , !P5 ;  /* 0xff80000073737808 */ /* 0x000fe20006800000 */
[----:B------:R-:W-:Y:S01]  /*6ac0*/  FFMA.FTZ R8, -R199, R8, R0 ;  /* 0x00000008c7087223 */ /* 0x000fe20000010100 */
[----:B------:R-:W-:Y:S02]  /*6ad0*/  ISETP.GE.AND P3, PT, R26, R208, PT ;  /* 0x000000d01a00720c */ /* 0x000fe40003f66270 */
[C---:B------:R-:W-:Y:S02]  /*6ae0*/  ISETP.GE.AND P4, PT, R24.reuse, R210, PT ;  /* 0x000000d21800720c */ /* 0x040fe40003f86270 */
[----:B------:R-:W-:-:S02]  /*6af0*/  ISETP.GE.AND P5, PT, R24, R209, PT ;  /* 0x000000d11800720c */ /* 0x000fc40003fa6270 */
[----:B------:R-:W-:Y:S02]  /*6b00*/  FSEL R121, R48, -INF , P1 ;  /* 0xff80000030797808 */ /* 0x000fe40000800000 */
[----:B------:R-:W-:Y:S02]  /*6b10*/  IABS R35, R35 ;  /* 0x0000002300237213 */ /* 0x000fe40000000000 */
[----:B------:R-:W-:Y:S02]  /*6b20*/  FSEL R111, R111, -INF , P6 ;  /* 0xff8000006f6f7808 */ /* 0x000fe40003000000 */
[----:B------:R-:W-:Y:S02]  /*6b30*/  IABS R67, R67 ;  /* 0x0000004300437213 */ /* 0x000fe40000000000 */
[----:B------:R-:W-:Y:S01]  /*6b40*/  IADD3 R47, PT, PT, R215, -0x71, -R214 ;  /* 0xffffff8fd72f7810 */ /* 0x000fe20007ffe8d6 */
[----:B------:R-:W-:Y:S01]  /*6b50*/  FFMA.FTZ R18, -R199, R33, R18 ;  /* 0x00000021c7127223 */ /* 0x000fe20000010112 */
[----:B------:R-:W-:-:S02]  /*6b60*/  IADD3 R0, PT, PT, R217, -0x70, -R214 ;  /* 0xffffff90d9007810 */ /* 0x000fc40007ffe8d6 */
[C-C-:B------:R-:W-:Y:S01]  /*6b70*/  IADD3 R45, PT, PT, R217.reuse, -0x71, -R214.reuse ;  /* 0xffffff8fd92d7810 */ /* 0x140fe20007ffe8d6 */
[----:B------:R-:W-:Y:S01]  /*6b80*/  IMAD.IADD R33, R217, 0x1, -R214 ;  /* 0x00000001d9217824 */ /* 0x000fe200078e0ad6 */
[----:B------:R-:W-:Y:S02]  /*6b90*/  FSEL R121, R121, -INF , !P3 ;  /* 0xff80000079797808 */ /* 0x000fe40005800000 */
[----:B------:R-:W-:Y:S02]  /*6ba0*/  FSEL R111, R111, -INF , !P4 ;  /* 0xff8000006f6f7808 */ /* 0x000fe40006000000 */
[----:B------:R-:W-:Y:S02]  /*6bb0*/  I2FP.F32.S32 R35, R35 ;  /* 0x0000002300237245 */ /* 0x000fe40000201400 */
[----:B------:R-:W-:Y:S02]  /*6bc0*/  FSEL R119, R50, -INF , P5 ;  /* 0xff80000032777808 */ /* 0x000fe40002800000 */
[----:B------:R-:W-:-:S02]  /*6bd0*/  ISETP.GE.AND P3, PT, R16, R211, PT ;  /* 0x000000d31000720c */ /* 0x000fc40003f66270 */
[C---:B------:R-:W-:Y:S02]  /*6be0*/  ISETP.GE.AND P6, PT, R16.reuse, R210, PT ;  /* 0x000000d21000720c */ /* 0x040fe40003fc6270 */
[C---:B------:R-:W-:Y:S02]  /*6bf0*/  ISETP.GE.AND P4, PT, R16.reuse, R209, PT ;  /* 0x000000d11000720c */ /* 0x040fe40003f86270 */
[----:B------:R-:W-:Y:S02]  /*6c00*/  I2FP.F32.S32 R67, R67 ;  /* 0x0000004300437245 */ /* 0x000fe40000201400 */
[-C--:B------:R-:W-:Y:S01]  /*6c10*/  ISETP.GE.AND P5, PT, R16, R208.reuse, PT ;  /* 0x000000d01000720c */ /* 0x080fe20003fa6270 */
[----:B------:R-:W-:Y:S01]  /*6c20*/  VIADD R16, R172, 0x70 ;  /* 0x00000070ac107836 */ /* 0x000fe20000000000 */
[----:B------:R-:W-:Y:S02]  /*6c30*/  IABS R47, R47 ;  /* 0x0000002f002f7213 */ /* 0x000fe40000000000 */
[----:B------:R-:W-:-:S02]  /*6c40*/  ISETP.GE.AND P1, PT, R24, R208, PT ;  /* 0x000000d01800720c */ /* 0x000fc40003f26270 */
[----:B------:R-:W-:Y:S02]  /*6c50*/  IABS R0, R0 ;  /* 0x0000000000007213 */ /* 0x000fe40000000000 */
[----:B------:R-:W-:Y:S02]  /*6c60*/  IABS R45, R45 ;  /* 0x0000002d002d7213 */ /* 0x000fe40000000000 */
[----:B------:R-:W-:Y:S01]  /*6c70*/  IADD3 R43, PT, PT, R215, -0x78, -R214 ;  /* 0xffffff88d72b7810 */ /* 0x000fe20007ffe8d6 */
[C---:B------:R-:W-:Y:S01]  /*6c80*/  FFMA.FTZ R35, -R199.reuse, R35, R14 ;  /* 0x00000023c7237223 */ /* 0x040fe2000001010e */
[----:B------:R-:W-:Y:S01]  /*6c90*/  IABS R33, R33 ;  /* 0x0000002100217213 */ /* 0x000fe20000000000 */
[----:B------:R-:W-:Y:S01]  /*6ca0*/  FFMA.FTZ R67, -R199, R67, R12 ;  /* 0x00000043c7437223 */ /* 0x000fe2000001010c */
[----:B------:R-:W-:Y:S01]  /*6cb0*/  I2FP.F32.S32 R47, R47 ;  /* 0x0000002f002f7245 */ /* 0x000fe20000201400 */
[----:B------:R-:W-:Y:S01]  /*6cc0*/  VIADD R14, R172, 0x71 ;  /* 0x00000071ac0e7836 */ /* 0x000fe20000000000 */
[----:B------:R-:W-:-:S02]  /*6cd0*/  I2FP.F32.S32 R0, R0 ;  /* 0x0000000000007245 */ /* 0x000fc40000201400 */
[----:B------:R-:W-:Y:S02]  /*6ce0*/  I2FP.F32.S32 R45, R45 ;  /* 0x0000002d002d7245 */ /* 0x000fe40000201400 */
[----:B------:R-:W-:Y:S02]  /*6cf0*/  FSEL R119, R119, -INF , !P1 ;  /* 0xff80000077777808 */ /* 0x000fe40004800000 */
[----:B------:R-:W-:Y:S02]  /*6d00*/  IABS R43, R43 ;  /* 0x0000002b002b7213 */ /* 0x000fe40000000000 */
[----:B------:R-:W-:Y:S01]  /*6d10*/  ISETP.GE.AND P1, PT, R16, R211, PT ;  /* 0x000000d31000720c */ /* 0x000fe20003f26270 */
[C---:B------:R-:W-:Y:S01]  /*6d20*/  FFMA.FTZ R20, -R199.reuse, R47, R20 ;  /* 0x0000002fc7147223 */ /* 0x040fe20000010114 */
[----:B------:R-:W-:Y:S01]  /*6d30*/  I2FP.F32.S32 R33, R33 ;  /* 0x0000002100217245 */ /* 0x000fe20000201400 */
[C---:B------:R-:W-:Y:S01]  /*6d40*/  FFMA.FTZ R54, -R199.reuse, R0, R54 ;  /* 0x00000000c7367223 */ /* 0x040fe20000010136 */
[----:B------:R-:W-:Y:S01]  /*6d50*/  FSEL R18, R18, -INF , P4 ;  /* 0xff80000012127808 */ /* 0x000fe20002000000 */
[----:B------:R-:W-:Y:S01]  /*6d60*/  FFMA.FTZ R62, -R199, R45, R62 ;  /* 0x0000002dc73e7223 */ /* 0x000fe2000001013e */
[----:B------:R-:W-:Y:S01]  /*6d70*/  I2FP.F32.S32 R43, R43 ;  /* 0x0000002b002b7245 */ /* 0x000fe20000201400 */
[----:B------:R-:W-:Y:S01]  /*6d80*/  VIADD R12, R172, 0x78 ;  /* 0x00000078ac0c7836 */ /* 0x000fe20000000000 */
[----:B------:R-:W-:-:S02]  /*6d90*/  FSEL R67, R67, -INF , P3 ;  /* 0xff80000043437808 */ /* 0x000fc40001800000 */
[----:B------:R-:W-:Y:S02]  /*6da0*/  ISETP.GE.AND P4, PT, R14, R211, PT ;  /* 0x000000d30e00720c */ /* 0x000fe40003f86270 */
[----:B------:R-:W-:Y:S02]  /*6db0*/  FSEL R35, R35, -INF , P1 ;  /* 0xff80000023237808 */ /* 0x000fe40000800000 */
[-C--:B------:R-:W-:Y:S02]  /*6dc0*/  ISETP.GE.AND P3, PT, R16, R209.reuse, PT ;  /* 0x000000d11000720c */ /* 0x080fe40003f66270 */
[----:B------:R-:W-:Y:S01]  /*6dd0*/  ISETP.GE.AND P1, PT, R14, R209, PT ;  /* 0x000000d10e00720c */ /* 0x000fe20003f26270 */
[C---:B------:R-:W-:Y:S01]  /*6de0*/  FFMA.FTZ R88, -R199.reuse, R33, R88 ;  /* 0x00000021c7587223 */ /* 0x040fe20000010158 */
[----:B------:R-:W-:Y:S01]  /*6df0*/  FSEL R33, R20, -INF , P4 ;  /* 0xff80000014217808 */ /* 0x000fe20002000000 */
[----:B------:R-:W-:Y:S01]  /*6e00*/  FFMA.FTZ R0, -R199, R43, R72 ;  /* 0x0000002bc7007223 */ /* 0x000fe20000010148 */
[----:B------:R-:W-:-:S02]  /*6e10*/  FSEL R49, R54, -INF , P3 ;  /* 0xff80000036317808 */ /* 0x000fc40001800000 */
[-C--:B------:R-:W-:Y:S02]  /*6e20*/  ISETP.GE.AND P4, PT, R172, R211.reuse, PT ;  /* 0x000000d3ac00720c */ /* 0x080fe40003f86270 */
[----:B------:R-:W-:Y:S02]  /*6e30*/  FSEL R47, R62, -INF , P1 ;  /* 0xff8000003e2f7808 */ /* 0x000fe40000800000 */
[----:B------:R-:W-:Y:S02]  /*6e40*/  ISETP.GE.AND P3, PT, R12, R211, PT ;  /* 0x000000d30c00720c */ /* 0x000fe40003f66270 */
[----:B------:R-:W-:Y:S02]  /*6e50*/  ISETP.GE.AND P1, PT, R172, R209, PT ;  /* 0x000000d1ac00720c */ /* 0x000fe40003f26270 */
[----:B------:R-:W-:Y:S02]  /*6e60*/  FSEL R20, R8, -INF , P4 ;  /* 0xff80000008147808 */ /* 0x000fe40002000000 */
[----:B------:R-:W-:-:S02]  /*6e70*/  FSEL R0, R0, -INF , P3 ;  /* 0xff80000000007808 */ /* 0x000fc40001800000 */
[----:B------:R-:W-:Y:S02]  /*6e80*/  FSEL R8, R88, -INF , P1 ;  /* 0xff80000058087808 */ /* 0x000fe40000800000 */
[-C--:B------:R-:W-:Y:S02]  /*6e90*/  ISETP.GE.AND P3, PT, R172, R208.reuse, PT ;  /* 0x000000d0ac00720c */ /* 0x080fe40003f66270 */
[----:B------:R-:W-:Y:S02]  /*6ea0*/  ISETP.GE.AND P1, PT, R14, R208, PT ;  /* 0x000000d00e00720c */ /* 0x000fe40003f26270 */
[----:B------:R-:W-:Y:S02]  /*6eb0*/  FSEL R8, R8, -INF , !P3 ;  /* 0xff80000008087808 */ /* 0x000fe40005800000 */
[----:B------:R-:W-:Y:S02]  /*6ec0*/  FSEL R47, R47, -INF , !P1 ;  /* 0xff8000002f2f7808 */ /* 0x000fe40004800000 */
[----:B------:R-:W-:-:S02]  /*6ed0*/  ISETP.GE.AND P1, PT, R172, R210, PT ;  /* 0x000000d2ac00720c */ /* 0x000fc40003f26270 */
[----:B------:R-:W-:Y:S02]  /*6ee0*/  FSEL R113, R18, -INF , !P5 ;  /* 0xff80000012717808 */ /* 0x000fe40006800000 */
[----:B------:R-:W-:Y:S02]  /*6ef0*/  FMNMX3.FTZ R18, R8, R61, R59, !PT ;  /* 0x0000003d08127276 */ /* 0x000fe4000781003b */
[----:B------:R-:W-:Y:S02]  /*6f00*/  FSEL R69, R6, -INF , !P2 ;  /* 0xff80000006457808 */ /* 0x000fe40005000000 */
[----:B------:R-:W-:Y:S02]  /*6f10*/  FSEL R6, R20, -INF , !P1 ;  /* 0xff80000014067808 */ /* 0x000fe40004800000 */
[----:B------:R-:W-:Y:S02]  /*6f20*/  FMNMX3.FTZ R18, R18, R57, R15, !PT ;  /* 0x0000003912127276 */ /* 0x000fe4000781000f */
[----:B------:R-:W-:-:S02]  /*6f30*/  FMNMX3.FTZ R20, R6, R53, R69, !PT ;  /* 0x0000003506147276 */ /* 0x000fc40007810045 */
[----:B------:R-:W-:Y:S02]  /*6f40*/  ISETP.GE.AND P4, PT, R16, R208, PT ;  /* 0x000000d01000720c */ /* 0x000fe40003f86270 */
[----:B------:R-:W-:Y:S02]  /*6f50*/  FMNMX3.FTZ R18, R18, R13, R51, !PT ;  /* 0x0000000d12127276 */ /* 0x000fe40007810033 */
[----:B------:R-:W-:Y:S02]  /*6f60*/  FMNMX3.FTZ R20, R20, R55, R21, !PT ;  /* 0x0000003714147276 */ /* 0x000fe40007810015 */
[----:B------:R-:W-:Y:S02]  /*6f70*/  FSEL R49, R49, -INF , !P4 ;  /* 0xff80000031317808 */ /* 0x000fe40006000000 */
[----:B------:R-:W-:Y:S02]  /*6f80*/  FMNMX3.FTZ R18, R18, R41, R105, !PT ;  /* 0x0000002912127276 */ /* 0x000fe40007810069 */
[----:B------:R-:W-:-:S02]  /*6f90*/  ISETP.GE.AND P4, PT, R14, R210, PT ;  /* 0x000000d20e00720c */ /* 0x000fc40003f86270 */
[----:B------:R-:W-:Y:S02]  /*6fa0*/  FMNMX3.FTZ R20, R20, R23, R17, !PT ;  /* 0x0000001714147276 */ /* 0x000fe40007810011 */
[----:B------:R-:W-:Y:S02]  /*6fb0*/  IADD3 R14, PT, PT, R217, -0x78, -R214 ;  /* 0xffffff88d90e7810 */ /* 0x000fe40007ffe8d6 */
[----:B------:R-:W-:Y:S02]  /*6fc0*/  FMNMX3.FTZ R18, R18, R219, R195, !PT ;  /* 0x000000db12127276 */ /* 0x000fe400078100c3 */
[C---:B------:R-:W-:Y:S02]  /*6fd0*/  ISETP.GE.AND P3, PT, R12.reuse, R210, PT ;  /* 0x000000d20c00720c */ /* 0x040fe40003f66270 */
[C---:B------:R-:W-:Y:S02]  /*6fe0*/  ISETP.GE.AND P2, PT, R12.reuse, R209, PT ;  /* 0x000000d10c00720c */ /* 0x040fe40003f46270 */
[----:B------:R-:W-:-:S02]  /*6ff0*/  ISETP.GE.AND P1, PT, R12, R208, PT ;  /* 0x000000d00c00720c */ /* 0x000fc40003f26270 */
        /* <DEDUP_REMOVED lines=8> */
[----:B------:R-:W-:Y:S01]  /*7080*/  FMNMX3.FTZ R20, R20, R27, R167, !PT ;  /* 0x0000001b14147276 */ /* 0x000fe200078100a7 */
[----:B------:R-:W-:Y:S01]  /*7090*/  FFMA.FTZ R14, -R199, R14, R32 ;  /* 0x0000000ec70e7223 */ /* 0x000fe20000010120 */
[----:B------:R-:W-:Y:S02]  /*70a0*/  ISETP.GE.AND P5, PT, R16, R210, PT ;  /* 0x000000d21000720c */ /* 0x000fe40003fa6270 */
[----:B------:R-:W-:Y:S02]  /*70b0*/  I2FP.F32.S32 R45, R12 ;  /* 0x0000000c002d7245 */ /* 0x000fe40000201400 */
[----:B------:R-:W-:-:S02]  /*70c0*/  IADD3 R16, PT, PT, R215, -0x79, -R214 ;  /* 0xffffff87d7107810 */ /* 0x000fc40007ffe8d6 */
[----:B------:R-:W-:Y:S02]  /*70d0*/  FMNMX3.FTZ R18, R18, R125, R159, !PT ;  /* 0x0000007d12127276 */ /* 0x000fe4000781009f */
[----:B------:R-:W-:Y:S01]  /*70e0*/  FMNMX3.FTZ R20, R20, R165, R163, !PT ;  /* 0x000000a514147276 */ /* 0x000fe200078100a3 */
[----:B------:R-:W-:Y:S01]  /*70f0*/  FFMA.FTZ R10, -R199, R45, R10 ;  /* 0x0000002dc70a7223 */ /* 0x000fe2000001010a */
[----:B------:R-:W-:Y:S02]  /*7100*/  IABS R16, R16 ;  /* 0x0000001000107213 */ /* 0x000fe40000000000 */
[----:B------:R-:W-:Y:S02]  /*7110*/  FMNMX3.FTZ R18, R18, R145, R157, !PT ;  /* 0x0000009112127276 */ /* 0x000fe4000781009d */
[----:B------:R-:W-:Y:S02]  /*7120*/  FSEL R45, R14, -INF , P2 ;  /* 0xff8000000e2d7808 */ /* 0x000fe40001000000 */
[----:B------:R-:W-:-:S02]  /*7130*/  FMNMX3.FTZ R14, R20, R161, R155, !PT ;  /* 0x000000a1140e7276 */ /* 0x000fc4000781009b */
[----:B------:R-:W-:Y:S02]  /*7140*/  I2FP.F32.S32 R43, R16 ;  /* 0x00000010002b7245 */ /* 0x000fe40000201400 */
[----:B------:R-:W-:Y:S01]  /*7150*/  FMNMX3.FTZ R16, R18, R147, R143, !PT ;  /* 0x0000009312107276 */ /* 0x000fe2000781008f */
[----:B------:R-:W-:Y:S01]  /*7160*/  VIADD R12, R172, 0x79 ;  /* 0x00000079ac0c7836 */ /* 0x000fe20000000000 */
[----:B------:R-:W-:Y:S02]  /*7170*/  FMNMX3.FTZ R14, R14, R153, R151, !PT ;  /* 0x000000990e0e7276 */ /* 0x000fe40007810097 */
[----:B------:R-:W-:Y:S01]  /*7180*/  FMNMX3.FTZ R16, R16, R141, R139, !PT ;  /* 0x0000008d10107276 */ /* 0x000fe2000781008b */
[----:B------:R-:W-:Y:S01]  /*7190*/  FFMA.FTZ R22, -R199, R43, R22 ;  /* 0x0000002bc7167223 */ /* 0x000fe20000010116 */
[----:B------:R-:W-:Y:S02]  /*71a0*/  FMNMX3.FTZ R14, R14, R149, R135, !PT ;  /* 0x000000950e0e7276 */ /* 0x000fe40007810087 */
[----:B------:R-:W-:-:S02]  /*71b0*/  FSEL R45, R45, -INF , !P1 ;  /* 0xff8000002d2d7808 */ /* 0x000fc40004800000 */
[C---:B------:R-:W-:Y:S02]  /*71c0*/  ISETP.GE.AND P2, PT, R12.reuse, R211, PT ;  /* 0x000000d30c00720c */ /* 0x040fe40003f46270 */
[----:B------:R-:W-:Y:S02]  /*71d0*/  ISETP.GE.AND P1, PT, R12, R209, PT ;  /* 0x000000d10c00720c */ /* 0x000fe40003f26270 */
[----:B------:R-:W-:Y:S02]  /*71e0*/  FMNMX3.FTZ R16, R16, R137, R123, !PT ;  /* 0x0000008910107276 */ /* 0x000fe4000781007b */
[----:B------:R-:W-:Y:S02]  /*71f0*/  FMNMX3.FTZ R14, R14, R133, R131, !PT ;  /* 0x000000850e0e7276 */ /* 0x000fe40007810083 */
[----:B------:R-:W-:Y:S02]  /*7200*/  FSEL R30, R22, -INF , P2 ;  /* 0xff800000161e7808 */ /* 0x000fe40001000000 */
[----:B------:R-:W-:-:S02]  /*7210*/  FSEL R43, R10, -INF , P1 ;  /* 0xff8000000a2b7808 */ /* 0x000fc40000800000 */
[----:B------:R-:W-:Y:S02]  /*7220*/  FMNMX3.FTZ R16, R16, R121, R119, !PT ;  /* 0x0000007910107276 */ /* 0x000fe40007810077 */
[C---:B------:R-:W-:Y:S02]  /*7230*/  ISETP.GE.AND P2, PT, R12.reuse, R208, PT ;  /* 0x000000d00c00720c */ /* 0x040fe40003f46270 */
[----:B------:R-:W-:Y:S02]  /*7240*/  ISETP.GE.AND P1, PT, R12, R210, PT ;  /* 0x000000d20c00720c */ /* 0x000fe40003f26270 */
[----:B------:R-:W-:Y:S02]  /*7250*/  FMNMX3.FTZ R12, R14, R129, R117, !PT ;  /* 0x000000810e0c7276 */ /* 0x000fe40007810075 */
[----:B------:R-:W-:Y:S02]  /*7260*/  FMNMX3.FTZ R10, R16, R113, R49, !PT ;  /* 0x00000071100a7276 */ /* 0x000fe40007810031 */
[----:B------:R-:W-:-:S02]  /*7270*/  FSEL R67, R67, -INF , !P6 ;  /* 0xff80000043437808 */ /* 0x000fc40007000000 */
[----:B------:R-:W-:Y:S02]  /*7280*/  FSEL R35, R35, -INF , !P5 ;  /* 0xff80000023237808 */ /* 0x000fe40006800000 */
[----:B------:R-:W-:Y:S02]  /*7290*/  FMNMX3.FTZ R12, R12, R115, R111, !PT ;  /* 0x000000730c0c7276 */ /* 0x000fe4000781006f */
        /* <DEDUP_REMOVED lines=60> */
[----:B------:R-:W-:Y:S01]  /*7660*/  MUFU.EX2 R55, R55 ;  /* 0x0000003700377308 */ /* 0x000fe20000000800 */
[----:B------:R-:W1:Y:S01]  /*7670*/  LDSM.16.MT88.4 R8, [R176+0x6800] ;  /* 0x00680000b008783b */ /* 0x000e620000004200 */
[----:B--2---:R-:W-:-:S02]  /*7680*/  F2FP.F16.F32.PACK_AB R70, R52, R53 ;  /* 0x000000353446723e */ /* 0x004fc400000000ff */
[----:B------:R-:W2:Y:S01]  /*7690*/  MUFU.EX2 R44, R44 ;  /* 0x0000002c002c7308 */ /* 0x000ea20000000800 */
[----:B------:R-:W3:Y:S03]  /*76a0*/  LDSM.16.MT88.4 R20, [R103+0x6800] ;  /* 0x006800006714783b */ /* 0x000ee60000004200 */
[----:B------:R-:W-:Y:S01]  /*76b0*/  MUFU.EX2 R51, R51 ;  /* 0x0000003300337308 */ /* 0x000fe20000000800 */
[----:B------:R-:W4:Y:S01]  /*76c0*/  LDSM.16.MT88.4 R16, [R102+0x6800] ;  /* 0x006800006610783b */ /* 0x000f220000004200 */
[C---:B------:R-:W-:Y:S02]  /*76d0*/  HMMA.16816.F32 R96, R68.reuse, R92, RZ ;  /* 0x0000005c4460723c */ /* 0x040fe400000018ff */
[----:B------:R-:W-:Y:S04]  /*76e0*/  MUFU.EX2 R40, R40 ;  /* 0x0000002800287308 */ /* 0x000fe80000000800 */
[----:B------:R-:W-:Y:S02]  /*76f0*/  MUFU.EX2 R50, R50 ;  /* 0x0000003200327308 */ /* 0x000fe40000000800 */
[C---:B------:R-:W-:Y:S02]  /*7700*/  HMMA.16816.F32 R92, R68.reuse, R94, RZ ;  /* 0x0000005e445c723c */ /* 0x040fe400000018ff */
[----:B------:R-:W5:Y:S04]  /*7710*/  MUFU.EX2 R57, R57 ;  /* 0x0000003900397308 */ /* 0x000f680000000800 */
[----:B------:R-:W-:Y:S04]  /*7720*/  MUFU.EX2 R46, R46 ;  /* 0x0000002e002e7308 */ /* 0x000fe80000000800 */
[----:B------:R-:W1:Y:S01]  /*7730*/  MUFU.EX2 R41, R41 ;  /* 0x0000002900297308 */ /* 0x000e620000000800 */
[C---:B------:R-:W-:Y:S08]  /*7740*/  HMMA.16816.F32 R88, R68.reuse, R84, RZ ;  /* 0x000000544458723c */ /* 0x040ff000000018ff */
[C---:B------:R-:W-:Y:S08]  /*7750*/  HMMA.16816.F32 R80, R68.reuse, R76, RZ ;  /* 0x0000004c4450723c */ /* 0x040ff000000018ff */
[C---:B------:R-:W-:Y:S08]  /*7760*/  HMMA.16816.F32 R84, R68.reuse, R86, RZ ;  /* 0x000000564454723c */ /* 0x040ff000000018ff */
[C---:B------:R-:W-:Y:S08]  /*7770*/  HMMA.16816.F32 R76, R68.reuse, R78, RZ ;  /* 0x0000004e444c723c */ /* 0x040ff000000018ff */
[----:B------:R-:W-:Y:S01]  /*7780*/  HMMA.16816.F32 R72, R68, R4, RZ ;  /* 0x000000044448723c */ /* 0x000fe200000018ff */
[----:B--2---:R-:W-:-:S02]  /*7790*/  F2FP.F16.F32.PACK_AB R5, R44, R55 ;  /* 0x000000372c05723e */ /* 0x004fc400000000ff */
        /* <DEDUP_REMOVED lines=14> */
[----:B------:R-:W2:Y:S01]  /*7880*/  LDSM.16.MT88.4 R24, [R103+0x7000] ;  /* 0x007000006718783b */ /* 0x000ea20000004200 */
[--C-:B------:R-:W-:Y:S01]  /*7890*/  FFMA.FTZ R195, R195, R31, -R42.reuse ;  /* 0x0000001fc3c37223 */ /* 0x100fe2000001082a */
[----:B------:R-:W-:Y:S01]  /*78a0*/  MUFU.EX2 R105, R105 ;  /* 0x0000006900697308 */ /* 0x000fe20000000800 */
[C---:B------:R-:W-:Y:S03]  /*78b0*/  HMMA.16816.F32 R88, R4.reuse, R8, R88 ;  /* 0x000000080458723c */ /* 0x040fe60000001858 */
[----:B------:R-:W5:Y:S04]  /*78c0*/  MUFU.EX2 R60, R60 ;  /* 0x0000003c003c7308 */ /* 0x000f680000000800 */
[----:B------:R-:W-:Y:S01]  /*78d0*/  MUFU.EX2 R65, R195 ;  /* 0x000000c300417308 */ /* 0x000fe20000000800 */
[C---:B------:R-:W-:Y:S01]  /*78e0*/  HMMA.16816.F32 R84, R4.reuse, R10, R84 ;  /* 0x0000000a0454723c */ /* 0x040fe20000001854 */
[----:B------:R-:W2:Y:S02]  /*78f0*/  LDSM.16.MT88.4 R8, [R176+0x7000] ;  /* 0x00700000b008783b */ /* 0x000ea40000004200 */
[----:B------:R-:W5:Y:S04]  /*7900*/  MUFU.EX2 R58, R58 ;  /* 0x0000003a003a7308 */ /* 0x000f680000000800 */
[----:B------:R-:W-:Y:S04]  /*7910*/  MUFU.EX2 R109, R109 ;  /* 0x0000006d006d7308 */ /* 0x000fe80000000800 */
[----:B------:R-:W1:Y:S04]  /*7920*/  MUFU.EX2 R64, R64 ;  /* 0x0000004000407308 */ /* 0x000e680000000800 */
[----:B------:R-:W-:Y:S04]  /*7930*/  MUFU.EX2 R107, R107 ;  /* 0x0000006b006b7308 */ /* 0x000fe80000000800 */
[----:B------:R-:W1:Y:S01]  /*7940*/  MUFU.EX2 R62, R62 ;  /* 0x0000003e003e7308 */ /* 0x000e620000000800 */
[C---:B---3--:R-:W-:Y:S08]  /*7950*/  HMMA.16816.F32 R80, R4.reuse, R20, R80 ;  /* 0x000000140450723c */ /* 0x048ff00000001850 */
[C---:B------:R-:W-:Y:S01]  /*7960*/  HMMA.16816.F32 R76, R4.reuse, R22, R76 ;  /* 0x00000016044c723c */ /* 0x040fe2000000184c */
[----:B------:R-:W3:Y:S07]  /*7970*/  LDSM.16.MT88.4 R20, [R102+0x7000] ;  /* 0x007000006614783b */ /* 0x000eee0000004200 */
[C---:B----4-:R-:W-:Y:S08]  /*7980*/  HMMA.16816.F32 R72, R4.reuse, R16, R72 ;  /* 0x000000100448723c */ /* 0x050ff00000001848 */
[----:B------:R-:W-:Y:S01]  /*7990*/  HMMA.16816.F32 R68, R4, R18, R68 ;  /* 0x000000120444723c */ /* 0x000fe20000001844 */
[----:B-----5:R-:W-:Y:S01]  /*79a0*/  F2FP.F16.F32.PACK_AB R5, R60, R105 ;  /* 0x000000693c05723e */ /* 0x020fe200000000ff */
[--C-:B------:R-:W-:Y:S01]  /*79b0*/  FFMA.FTZ R104, R127, R31, -R42.reuse ;  /* 0x0000001f7f687223 */ /* 0x100fe2000001082a */
[----:B------:R-:W-:Y:S01]  /*79c0*/  F2FP.F16.F32.PACK_AB R7, R58, R65 ;  /* 0x000000413a07723e */ /* 0x000fe200000000ff */
[----:B------:R-:W-:Y:S01]  /*79d0*/  FFMA.FTZ R66, R125, R31, -R42 ;  /* 0x0000001f7d427223 */ /* 0x000fe2000001082a */
[----:B-1----:R-:W-:Y:S01]  /*79e0*/  F2FP.F16.F32.PACK_AB R4, R64, R109 ;  /* 0x0000006d4004723e */ /* 0x002fe200000000ff */
[----:B------:R-:W-:Y:S01]  /*79f0*/  FFMA.FTZ R106, R167, R31, -R34 ;  /* 0x0000001fa76a7223 */ /* 0x000fe20000010822 */
[----:B------:R-:W-:Y:S01]  /*7a00*/  F2FP.F16.F32.PACK_AB R6, R62, R107 ;  /* 0x0000006b3e06723e */ /* 0x000fe200000000ff */
[-CC-:B------:R-:W-:Y:S01]  /*7a10*/  FFMA.FTZ R171, R171, R31.reuse, -R42.reuse ;  /* 0x0000001fabab7223 */ /* 0x180fe2000001082a */
[-C--:B------:R-:W-:Y:S01]  /*7a20*/  FFMA.FTZ R169, R169, R31.reuse, -R42 ;  /* 0x0000001fa9a97223 */ /* 0x080fe2000001082a */
[-CC-:B------:R-:W-:Y:S01]  /*7a30*/  FFMA.FTZ R161, R161, R31.reuse, -R34.reuse ;  /* 0x0000001fa1a17223 */ /* 0x180fe20000010822 */
[----:B------:R-:W-:Y:S03]  /*7a40*/  LDSM.16.MT88.4 R16, [R103+0x7800] ;  /* 0x007800006710783b */ /* 0x000fe60000004200 */
[C---:B------:R-:W-:Y:S08]  /*7a50*/  HMMA.16816.F32 R96, R4.reuse, R12, R96 ;  /* 0x0000000c0460723c */ /* 0x040ff00000001860 */
[C---:B------:R-:W-:Y:S01]  /*7a60*/  HMMA.16816.F32 R92, R4.reuse, R14, R92 ;  /* 0x0000000e045c723c */ /* 0x040fe2000000185c */
[----:B------:R-:W1:Y:S07]  /*7a70*/  LDSM.16.MT88.4 R12, [R180+0x7800] ;  /* 0x00780000b40c783b */ /* 0x000e6e0000004200 */
[C---:B--2---:R-:W-:Y:S01]  /*7a80*/  HMMA.16816.F32 R80, R4.reuse, R24, R80 ;  /* 0x000000180450723c */ /* 0x044fe20000001850 */
[-CC-:B------:R-:W-:Y:S01]  /*7a90*/  FFMA.FTZ R25, R165, R31.reuse, -R34.reuse ;  /* 0x0000001fa5197223 */ /* 0x180fe20000010822 */
[----:B------:R-:W-:Y:S01]  /*7aa0*/  FFMA.FTZ R24, R163, R31, -R34 ;  /* 0x0000001fa3187223 */ /* 0x000fe20000010822 */
[----:B------:R-:W-:Y:S04]  /*7ab0*/  MUFU.EX2 R127, R171 ;  /* 0x000000ab007f7308 */ /* 0x000fe80000000800 */
[----:B------:R-:W2:Y:S01]  /*7ac0*/  MUFU.EX2 R104, R104 ;  /* 0x0000006800687308 */ /* 0x000ea20000000800 */
[C---:B------:R-:W-:Y:S03]  /*7ad0*/  HMMA.16816.F32 R76, R4.reuse, R26, R76 ;  /* 0x0000001a044c723c */ /* 0x040fe6000000184c */
[----:B------:R-:W-:Y:S04]  /*7ae0*/  MUFU.EX2 R125, R169 ;  /* 0x000000a9007d7308 */ /* 0x000fe80000000800 */
[----:B------:R-:W4:Y:S01]  /*7af0*/  MUFU.EX2 R66, R66 ;  /* 0x0000004200427308 */ /* 0x000f220000000800 */
[C---:B------:R-:W-:Y:S03]  /*7b00*/  HMMA.16816.F32 R88, R4.reuse, R8, R88 ;  /* 0x000000080458723c */ /* 0x040fe60000001858 */
[----:B------:R-:W-:Y:S04]  /*7b10*/  MUFU.EX2 R106, R106 ;  /* 0x0000006a006a7308 */ /* 0x000fe80000000800 */
[----:B------:R-:W5:Y:S01]  /*7b20*/  MUFU.EX2 R25, R25 ;  /* 0x0000001900197308 */ /* 0x000f620000000800 */
[C---:B------:R-:W-:Y:S01]  /*7b30*/  HMMA.16816.F32 R84, R4.reuse, R10, R84 ;  /* 0x0000000a0454723c */ /* 0x040fe20000001854 */
[----:B------:R-:W1:Y:S02]  /*7b40*/  LDSM.16.MT88.4 R8, [R176+0x7800] ;  /* 0x00780000b008783b */ /* 0x000e640000004200 */
[----:B------:R-:W-:Y:S04]  /*7b50*/  MUFU.EX2 R24, R24 ;  /* 0x0000001800187308 */ /* 0x000fe80000000800 */
[----:B------:R-:W5:Y:S01]  /*7b60*/  MUFU.EX2 R27, R161 ;  /* 0x000000a1001b7308 */ /* 0x000f620000000800 */
[C---:B---3--:R-:W-:Y:S08]  /*7b70*/  HMMA.16816.F32 R72, R4.reuse, R20, R72 ;  /* 0x000000140448723c */ /* 0x048ff00000001848 */
[----:B------:R-:W-:Y:S01]  /*7b80*/  HMMA.16816.F32 R68, R4, R22, R68 ;  /* 0x000000160444723c */ /* 0x000fe20000001844 */
[----:B------:R-:W3:Y:S01]  /*7b90*/  LDSM.16.MT88.4 R20, [R102+0x7800] ;  /* 0x007800006614783b */ /* 0x000ee20000004200 */
[----:B--2---:R-:W-:-:S02]  /*7ba0*/  F2FP.F16.F32.PACK_AB R5, R104, R127 ;  /* 0x0000007f6805723e */ /* 0x004fc400000000ff */
[----:B----4-:R-:W-:Y:S02]  /*7bb0*/  F2FP.F16.F32.PACK_AB R7, R66, R125 ;  /* 0x0000007d4207723e */ /* 0x010fe400000000ff */
        /* <DEDUP_REMOVED lines=14> */
[C---:B------:R-:W-:Y:S03]  /*7ca0*/  HMMA.16816.F32 R88, R4.reuse, R8, R88 ;  /* 0x000000080458723c */ /* 0x040fe60000001858 */
[----:B------:R-:W2:Y:S04]  /*7cb0*/  MUFU.EX2 R26, R26 ;  /* 0x0000001a001a7308 */ /* 0x000ea80000000800 */
[----:B------:R-:W-:Y:S01]  /*7cc0*/  MUFU.EX2 R147, R157 ;  /* 0x0000009d00937308 */ /* 0x000fe20000000800 */
[C---:B------:R-:W-:Y:S01]  /*7cd0*/  HMMA.16816.F32 R84, R4.reuse, R10, R84 ;  /* 0x0000000a0454723c */ /* 0x040fe20000001854 */
[----:B------:R-:W4:Y:S02]  /*7ce0*/  LDSM.16.MT88.4 R8, [R176+0x8000] ;  /* 0x00800000b008783b */ /* 0x000f240000004200 */
        /* <DEDUP_REMOVED lines=8> */
[C---:B---3--:R-:W-:Y:S08]  /*7d70*/  HMMA.16816.F32 R72, R4.reuse, R20, R72 ;  /* 0x000000140448723c */ /* 0x048ff00000001848 */
[----:B------:R-:W-:Y:S01]  /*7d80*/  HMMA.16816.F32 R68, R4, R22, R68 ;  /* 0x000000160444723c */ /* 0x000fe20000001844 */
[----:B--2---:R-:W-:Y:S01]  /*7d90*/  F2FP.F16.F32.PACK_AB R5, R26, R145 ;  /* 0x000000911a05723e */ /* 0x004fe200000000ff */
[----:B------:R-:W2:Y:S01]  /*7da0*/  LDSM.16.MT88.4 R20, [R102+0x8000] ;  /* 0x008000006614783b */ /* 0x000ea20000004200 */
[----:B-----5:R-:W-:-:S02]  /*7db0*/  F2FP.F16.F32.PACK_AB R7, R108, R147 ;  /* 0x000000936c07723e */ /* 0x020fc400000000ff */
        /* <DEDUP_REMOVED lines=38> */
[-C--:B------:R-:W-:Y:S01]  /*8020*/  FFMA.FTZ R124, R113, R31.reuse, -R42 ;  /* 0x0000001f717c7223 */ /* 0x080fe2000001082a */
[-CC-:B------:R-:W-:Y:S01]  /*8030*/  FFMA.FTZ R126, R115, R31.reuse, -R34.reuse ;  /* 0x0000001f737e7223 */ /* 0x180fe20000010822 */
[-C--:B------:R-:W-:Y:S01]  /*8040*/  FFMA.FTZ R128, R67, R31.reuse, -R34 ;  /* 0x0000001f43807223 */ /* 0x080fe20000010822 */
[----:B------:R-:W-:-:S02]  /*8050*/  FFMA.FTZ R123, R123, R31, -R42 ;  /* 0x0000001f7b7b7223 */ /* 0x000fc4000001082a */
[----:B----4-:R-:W-:Y:S01]  /*8060*/  HMMA.16816.F32 R88, R4, R8, R88 ;  /* 0x000000080458723c */ /* 0x010fe20000001858 */
[-C--:B------:R-:W-:Y:S01]  /*8070*/  FFMA.FTZ R119, R119, R31.reuse, -R42 ;  /* 0x0000001f77777223 */ /* 0x080fe2000001082a */
[-CC-:B------:R-:W-:Y:S01]  /*8080*/  FFMA.FTZ R117, R117, R31.reuse, -R34.reuse ;  /* 0x0000001f75757223 */ /* 0x180fe20000010822 */
[----:B------:R-:W-:-:S05]  /*8090*/  FFMA.FTZ R111, R111, R31, -R34 ;  /* 0x0000001f6f6f7223 */ /* 0x000fca0000010822 */
[C---:B------:R-:W-:Y:S01]  /*80a0*/  HMMA.16816.F32 R84, R4.reuse, R10, R84 ;  /* 0x0000000a0454723c */ /* 0x040fe20000001854 */
[----:B------:R-:W2:Y:S01]  /*80b0*/  LDSM.16.MT88.4 R8, [R176+0x9000] ;  /* 0x00900000b008783b */ /* 0x000ea20000004200 */
[----:B------:R-:W-:Y:S04]  /*80c0*/  MUFU.EX2 R121, R123 ;  /* 0x0000007b00797308 */ /* 0x000fe80000000800 */
[----:B------:R-:W3:Y:S04]  /*80d0*/  MUFU.EX2 R122, R122 ;  /* 0x0000007a007a7308 */ /* 0x000ee80000000800 */
[----:B------:R-:W-:Y:S01]  /*80e0*/  MUFU.EX2 R113, R119 ;  /* 0x0000007700717308 */ /* 0x000fe20000000800 */
[C---:B------:R-:W-:Y:S03]  /*80f0*/  HMMA.16816.F32 R80, R4.reuse, R16, R80 ;  /* 0x000000100450723c */ /* 0x040fe60000001850 */
[----:B------:R-:W4:Y:S04]  /*8100*/  MUFU.EX2 R124, R124 ;  /* 0x0000007c007c7308 */ /* 0x000f280000000800 */
[----:B------:R-:W-:Y:S01]  /*8110*/  MUFU.EX2 R115, R117 ;  /* 0x0000007500737308 */ /* 0x000fe20000000800 */
[C---:B------:R-:W-:Y:S01]  /*8120*/  HMMA.16816.F32 R76, R4.reuse, R18, R76 ;  /* 0x00000012044c723c */ /* 0x040fe2000000184c */
[----:B------:R-:W5:Y:S02]  /*8130*/  LDSM.16.MT88.4 R16, [R103+0x9000] ;  /* 0x009000006710783b */ /* 0x000f640000004200 */
[----:B------:R-:W4:Y:S04]  /*8140*/  MUFU.EX2 R126, R126 ;  /* 0x0000007e007e7308 */ /* 0x000f280000000800 */
[----:B------:R-:W-:Y:S04]  /*8150*/  MUFU.EX2 R67, R111 ;  /* 0x0000006f00437308 */ /* 0x000fe80000000800 */
[----:B------:R-:W2:Y:S01]  /*8160*/  MUFU.EX2 R128, R128 ;  /* 0x0000008000807308 */ /* 0x000ea20000000800 */
[----:B-1----:R-:W-:Y:S01]  /*8170*/  HMMA.16816.F32 R72, R4, R12, R72 ;  /* 0x0000000c0448723c */ /* 0x002fe20000001848 */
[----:B------:R-:W-:Y:S01]  /*8180*/  FADD.FTZ R54, R61, R54 ;  /* 0x000000363d367221 */ /* 0x000fe20000010000 */
[----:B------:R-:W-:-:S06]  /*8190*/  FADD.FTZ R56, R63, R56 ;  /* 0x000000383f387221 */ /* 0x000fcc0000010000 */
[----:B------:R-:W-:Y:S01]  /*81a0*/  HMMA.16816.F32 R68, R4, R14, R68 ;  /* 0x0000000e0444723c */ /* 0x000fe20000001844 */
[----:B---3--:R-:W-:Y:S01]  /*81b0*/  F2FP.F16.F32.PACK_AB R5, R122, R121 ;  /* 0x000000797a05723e */ /* 0x008fe200000000ff */
[----:B------:R-:W1:Y:S01]  /*81c0*/  LDSM.16.MT88.4 R12, [R102+0x9000] ;  /* 0x00900000660c783b */ /* 0x000e620000004200 */
[----:B----4-:R-:W-:Y:S02]  /*81d0*/  F2FP.F16.F32.PACK_AB R7, R124, R113 ;  /* 0x000000717c07723e */ /* 0x010fe400000000ff */
[----:B------:R-:W-:Y:S02]  /*81e0*/  F2FP.F16.F32.PACK_AB R4, R126, R115 ;  /* 0x000000737e04723e */ /* 0x000fe400000000ff */
[----:B--2---:R-:W-:Y:S01]  /*81f0*/  F2FP.F16.F32.PACK_AB R6, R128, R67 ;  /* 0x000000438006723e */ /* 0x004fe200000000ff */
[----:B------:R-:W-:-:S06]  /*8200*/  FADD.FTZ R59, R59, R54 ;  /* 0x000000363b3b7221 */ /* 0x000fcc0000010000 */
        /* <DEDUP_REMOVED lines=15> */
[----:B-----5:R-:W-:Y:S01]  /*8300*/  HMMA.16816.F32 R80, R4, R16, R80 ;  /* 0x000000100450723c */ /* 0x020fe20000001850 */
[----:B------:R-:W-:Y:S01]  /*8310*/  FADD.FTZ R105, R105, R40 ;  /* 0x0000002869697221 */ /* 0x000fe20000010000 */
[----:B------:R-:W-:Y:S01]  /*8320*/  FADD.FTZ R109, R109, R46 ;  /* 0x0000002e6d6d7221 */ /* 0x000fe20000010000 */
[-CC-:B------:R-:W-:Y:S01]  /*8330*/  FFMA.FTZ R20, R49, R31.reuse, -R42.reuse ;  /* 0x0000001f31147223 */ /* 0x180fe2000001082a */
[----:B------:R-:W-:-:S04]  /*8340*/  FFMA.FTZ R21, R47, R31, -R42 ;  /* 0x0000001f2f157223 */ /* 0x000fc8000001082a */
[----:B------:R-:W-:Y:S01]  /*8350*/  HMMA.16816.F32 R76, R4, R18, R76 ;  /* 0x00000012044c723c */ /* 0x000fe2000000184c */
[----:B------:R-:W3:Y:S01]  /*8360*/  LDSM.16.MT88.4 R16, [R176+0x9800] ;  /* 0x00980000b010783b */ /* 0x000ee20000004200 */
[-C--:B------:R-:W-:Y:S01]  /*8370*/  FFMA.FTZ R219, R43, R31.reuse, -R42 ;  /* 0x0000001f2bdb7223 */ /* 0x080fe2000001082a */
[----:B------:R-:W-:Y:S01]  /*8380*/  FFMA.FTZ R33, R33, R31, -R34 ;  /* 0x0000001f21217223 */ /* 0x000fe20000010822 */
[----:B------:R-:W-:-:S04]  /*8390*/  FADD.FTZ R60, R60, R105 ;  /* 0x000000693c3c7221 */ /* 0x000fc80000010000 */
        /* <DEDUP_REMOVED lines=145> */
.L_x_14083:
        /* <DEDUP_REMOVED lines=8> */
.L_x_14084:
[----:B------:R-:W-:Y:S05]  /*8d30*/  BSYNC.RECONVERGENT B0 ;  /* 0x0000000000007941 */ /* 0x000fea0003800200 */
.L_x_14082:
        /* <DEDUP_REMOVED lines=37> */
[----:B------:R-:W-:-:S02]  /*8f90*/  @!P1 LEA.HI.X R17, R188, R9, R189, 0x7, P2 ;  /* 0x00000009bc119211 */ /* 0x000fc400010f3cbd */
[----:B------:R-:W-:Y:S01]  /*8fa0*/  @!P1 LEA.HI.X R5, R188, R9, R189, 0x6, P3 ;  /* 0x00000009bc059211 */ /* 0x000fe200018f34bd */
        /* <DEDUP_REMOVED lines=26> */
[C-C-:B------:R-:W-:Y:S01]  /*9150*/  IADD3 R230, PT, PT, R217.reuse, 0x78, -R214.reuse ;  /* 0x00000078d9e67810 */ /* 0x140fe20007ffe8d6 */
[----:B------:R-:W-:Y:S01]  /*9160*/  VIADD R235, R172, 0xfffffff9 ;  /* 0xfffffff9aceb7836 */ /* 0x000fe20000000000 */
[C-C-:B------:R-:W-:Y:S01]  /*9170*/  IADD3 R227, PT, PT, R217.reuse, 0x70, -R214.reuse ;  /* 0x00000070d9e37810 */ /* 0x140fe20007ffe8d6 */
[----:B------:R-:W-:Y:S01]  /*9180*/  LDSM.16.M88.4 R44, [R185] ;  /* 0x00000000b92c783b */ /* 0x000fe20000000200 */
[C-C-:B------:R-:W-:Y:S01]  /*9190*/  IADD3 R224, PT, PT, R217.reuse, 0x68, -R214.reuse ;  /* 0x00000068d9e07810 */ /* 0x140fe20007ffe8d6 */
[----:B------:R-:W-:Y:S01]  /*91a0*/  BSSY.RECONVERGENT B1, `(.L_x_14085) ;  /* 0x0000399000017945 */ /* 0x000fe20003800200 */
[C-C-:B------:R-:W-:Y:S01]  /*91b0*/  IADD3 R222, PT, PT, R217.reuse, 0x67, -R214.reuse ;  /* 0x00000067d9de7810 */ /* 0x140fe20007ffe8d6 */
[----:B------:R-:W1:Y:S01]  /*91c0*/  LDSM.16.M88.4 R168, [R184+0x5800] ;  /* 0x00580000b8a8783b */ /* 0x000e620000000200 */
[----:B------:R-:W-:-:S02]  /*91d0*/  IADD3 R220, PT, PT, R217, 0x60, -R214 ;  /* 0x00000060d9dc7810 */ /* 0x000fc40007ffe8d6 */
[C-C-:B------:R-:W-:Y:S01]  /*91e0*/  IADD3 R216, PT, PT, R217.reuse, 0x5f, -R214.reuse ;  /* 0x0000005fd9d87810 */ /* 0x140fe20007ffe8d6 */
[----:B------:R-:W5:Y:S01]  /*91f0*/  LDSM.16.M88.4 R20, [R184+0x2000] ;  /* 0x00200000b814783b */ /* 0x000f620000000200 */
[--C-:B------:R-:W-:Y:S02]  /*9200*/  IADD3 R233, PT, PT, R217, 0x7, -R214.reuse ;  /* 0x00000007d9e97810 */ /* 0x100fe40007ffe8d6 */
[C-C-:B------:R-:W-:Y:S01]  /*9210*/  IADD3 R232, PT, PT, R215.reuse, 0x7f, -R214.reuse ;  /* 0x0000007fd7e87810 */ /* 0x140fe20007ffe8d6 */
[----:B------:R-:W-:Y:S01]  /*9220*/  LDSM.16.M88.4 R156, [R183] ;  /* 0x00000000b79c783b */ /* 0x000fe20000000200 */
[C-C-:B------:R-:W-:Y:S02]  /*9230*/  IADD3 R231, PT, PT, R215.reuse, 0x78, -R214.reuse ;  /* 0x00000078d7e77810 */ /* 0x140fe40007ffe8d6 */
[C-C-:B------:R-:W-:Y:S01]  /*9240*/  IADD3 R229, PT, PT, R215.reuse, 0x77, -R214.reuse ;  /* 0x00000077d7e57810 */ /* 0x140fe20007ffe8d6 */
[----:B------:R-:W3:Y:S01]  /*9250*/  LDSM.16.M88.4 R160, [R179+0x5800] ;  /* 0x00580000b3a0783b */ /* 0x000ee20000000200 */
[----:B------:R-:W-:-:S02]  /*9260*/  IADD3 R228, PT, PT, R215, 0x70, -R214 ;  /* 0x00000070d7e47810 */ /* 0x000fc40007ffe8d6 */
[C-C-:B------:R-:W-:Y:S01]  /*9270*/  IADD3 R226, PT, PT, R215.reuse, 0x6f, -R214.reuse ;  /* 0x0000006fd7e27810 */ /* 0x140fe20007ffe8d6 */
[----:B------:R-:W3:Y:S01]  /*9280*/  LDSM.16.M88.4 R164, [R179+0x2000] ;  /* 0x00200000b3a4783b */ /* 0x000ee20000000200 */
[C-C-:B------:R-:W-:Y:S02]  /*9290*/  IADD3 R225, PT, PT, R215.reuse, 0x68, -R214.reuse ;  /* 0x00000068d7e17810 */ /* 0x140fe40007ffe8d6 */
[C-C-:B------:R-:W-:Y:S01]  /*92a0*/  IADD3 R223, PT, PT, R215.reuse, 0x67, -R214.reuse ;  /* 0x00000067d7df7810 */ /* 0x140fe20007ffe8d6 */
[----:B------:R-:W-:Y:S01]  /*92b0*/  LDSM.16.M88.4 R40, [R182] ;  /* 0x00000000b628783b */ /* 0x000fe20000000200 */
[----:B------:R-:W-:Y:S02]  /*92c0*/  IADD3 R221, PT, PT, R215, 0x60, -R214 ;  /* 0x00000060d7dd7810 */ /* 0x000fe40007ffe8d6 */
[C---:B------:R-:W-:Y:S01]  /*92d0*/  ISETP.GE.AND P4, PT, R235.reuse, R211, PT ;  /* 0x000000d3eb00720c */ /* 0x040fe20003f86270 */
[----:B------:R-:W-:Y:S01]  /*92e0*/  LDSM.16.M88.4 R28, [R178+0x5800] ;  /* 0x00580000b21c783b */ /* 0x000fe20000000200 */
[----:B------:R-:W-:-:S02]  /*92f0*/  ISETP.GE.AND P6, PT, R235, R210, PT ;  /* 0x000000d2eb00720c */ /* 0x000fc40003fc6270 */
[C---:B------:R-:W-:Y:S01]  /*9300*/  ISETP.GE.AND P3, PT, R235.reuse, R209, PT ;  /* 0x000000d1eb00720c */ /* 0x040fe20003f66270 */
[----:B------:R-:W3:Y:S01]  /*9310*/  LDSM.16.M88.4 R48, [R184+0x5000] ;  /* 0x00500000b830783b */ /* 0x000ee20000000200 */
[----:B------:R-:W-:Y:S02]  /*9320*/  ISETP.GE.AND P2, PT, R235, R208, PT ;  /* 0x000000d0eb00720c */ /* 0x000fe40003f46270 */
[----:B------:R-:W-:Y:S01]  /*9330*/  IABS R232, R232 ;  /* 0x000000e800e87213 */ /* 0x000fe20000000000 */
[----:B------:R-:W3:Y:S01]  /*9340*/  LDSM.16.M88.4 R32, [R178+0x2000] ;  /* 0x00200000b220783b */ /* 0x000ee20000000200 */
[----:B------:R-:W-:Y:S02]  /*9350*/  IABS R231, R231 ;  /* 0x000000e700e77213 */ /* 0x000fe40000000000 */
[----:B------:R-:W-:Y:S01]  /*9360*/  IABS R230, R230 ;  /* 0x000000e600e67213 */ /* 0x000fe20000000000 */
[----:B------:R-:W3:Y:S01]  /*9370*/  LDSM.16.M88.4 R124, [R184+0x2800] ;  /* 0x00280000b87c783b */ /* 0x000ee20000000200 */
[----:B------:R-:W-:-:S02]  /*9380*/  IABS R229, R229 ;  /* 0x000000e500e57213 */ /* 0x000fc40000000000 */
[----:B------:R-:W-:Y:S01]  /*9390*/  IABS R228, R228 ;  /* 0x000000e400e47213 */ /* 0x000fe20000000000 */
[C---:B-1----:R-:W-:Y:S01]  /*93a0*/  HMMA.16816.F32 R16, R44.reuse, R170, RZ ;  /* 0x000000aa2c10723c */ /* 0x042fe200000018ff */
[----:B------:R-:W1:Y:S01]  /*93b0*/  LDSM.16.M88.4 R116, [R184+0x3000] ;  /* 0x00300000b874783b */ /* 0x000e620000000200 */
[--C-:B------:R-:W-:Y:S02]  /*93c0*/  IADD3 R170, PT, PT, R217, 0x58, -R214.reuse ;  /* 0x00000058d9aa7810 */ /* 0x100fe40007ffe8d6 */
[----:B------:R-:W-:Y:S01]  /*93d0*/  IADD3 R171, PT, PT, R215, 0x58, -R214 ;  /* 0x00000058d7ab7810 */ /* 0x000fe20007ffe8d6 */
[----:B------:R-:W1:Y:S01]  /*93e0*/  LDSM.16.M88.4 R108, [R184+0x3800] ;  /* 0x00380000b86c783b */ /* 0x000e620000000200 */
[----:B------:R-:W-:Y:S02]  /*93f0*/  IABS R227, R227 ;  /* 0x000000e300e37213 */ /* 0x000fe40000000000 */
[----:B-----5:R-:W-:Y:S01]  /*9400*/  HMMA.16816.F32 R24, R44, R20, RZ ;  /* 0x000000142c18723c */ /* 0x020fe200000018ff */
[----:B------:R-:W5:Y:S01]  /*9410*/  LDSM.16.M88.4 R64, [R184+0x4000] ;  /* 0x00400000b840783b */ /* 0x000f620000000200 */
[----:B------:R-:W-:-:S02]  /*9420*/  IABS R226, R226 ;  /* 0x000000e200e27213 */ /* 0x000fc40000000000 */
[----:B------:R-:W-:Y:S01]  /*9430*/  IABS R225, R225 ;  /* 0x000000e100e17213 */ /* 0x000fe20000000000 */
[----:B------:R-:W5:Y:S01]  /*9440*/  LDSM.16.M88.4 R56, [R184+0x4800] ;  /* 0x00480000b838783b */ /* 0x000f620000000200 */
[----:B------:R-:W-:Y:S02]  /*9450*/  IABS R224, R224 ;  /* 0x000000e000e07213 */ /* 0x000fe40000000000 */
[----:B------:R-:W-:Y:S01]  /*9460*/  HMMA.16816.F32 R20, R44, R22, RZ ;  /* 0x000000162c14723c */ /* 0x000fe200000018ff */
[----:B--2---:R-:W-:Y:S01]  /*9470*/  LDSM.16.M88.4 R12, [R181] ;  /* 0x00000000b50c783b */ /* 0x004fe20000000200 */
[----:B------:R-:W-:Y:S02]  /*9480*/  IABS R223, R223 ;  /* 0x000000df00df7213 */ /* 0x000fe40000000000 */
[----:B------:R-:W-:Y:S01]  /*9490*/  IABS R222, R222 ;  /* 0x000000de00de7213 */ /* 0x000fe20000000000 */
[----:B------:R-:W2:Y:S01]  /*94a0*/  LDSM.16.M88.4 R4, [R177+0x5800] ;  /* 0x00580000b104783b */ /* 0x000ea20000000200 */
[----:B------:R-:W-:-:S02]  /*94b0*/  IABS R221, R221 ;  /* 0x000000dd00dd7213 */ /* 0x000fc40000000000 */
[C---:B---3--:R-:W-:Y:S01]  /*94c0*/  HMMA.16816.F32 R16, R156.reuse, R162, R16 ;  /* 0x000000a29c10723c */ /* 0x048fe20000001810 */
[----:B------:R-:W3:Y:S01]  /*94d0*/  LDSM.16.M88.4 R132, [R179+0x5000] ;  /* 0x00500000b384783b */ /* 0x000ee20000000200 */
[C-C-:B------:R-:W-:Y:S02]  /*94e0*/  IADD3 R163, PT, PT, R217.reuse, 0x4f, -R214.reuse ;  /* 0x0000004fd9a37810 */ /* 0x140fe40007ffe8d6 */
[--C-:B------:R-:W-:Y:S01]  /*94f0*/  IADD3 R162, PT, PT, R217, 0x48, -R214.reuse ;  /* 0x00000048d9a27810 */ /* 0x100fe20007ffe8d6 */
[----:B------:R-:W3:Y:S01]  /*9500*/  LDSM.16.M88.4 R8, [R177+0x2000] ;  /* 0x00200000b108783b */ /* 0x000ee20000000200 */
[----:B------:R-:W-:Y:S02]  /*9510*/  IABS R220, R220 ;  /* 0x000000dc00dc7213 */ /* 0x000fe40000000000 */
[----:B------:R-:W-:Y:S01]  /*9520*/  HMMA.16816.F32 R24, R156, R164, R24 ;  /* 0x000000a49c18723c */ /* 0x000fe20000001818 */
[----:B------:R-:W3:Y:S01]  /*9530*/  LDSM.16.M88.4 R152, [R179+0x2800] ;  /* 0x00280000b398783b */ /* 0x000ee20000000200 */
[----:B------:R-:W-:-:S02]  /*9540*/  IADD3 R165, PT, PT, R215, 0x4f, -R214 ;  /* 0x0000004fd7a57810 */ /* 0x000fc40007ffe8d6 */
[----:B------:R-:W-:Y:S01]  /*9550*/  IADD3 R164, PT, PT, R215, 0x48, -R214 ;  /* 0x00000048d7a47810 */ /* 0x000fe20007ffe8d6 */
[----:B------:R-:W3:Y:S01]  /*9560*/  LDSM.16.M88.4 R148, [R179+0x3000] ;  /* 0x00300000b394783b */ /* 0x000ee20000000200 */
[----:B------:R-:W-:Y:S02]  /*9570*/  I2FP.F32.S32 R237, R220 ;  /* 0x000000dc00ed7245 */ /* 0x000fe40000201400 */
[----:B------:R-:W-:Y:S01]  /*9580*/  HMMA.16816.F32 R52, R44, R48, RZ ;  /* 0x000000302c34723c */ /* 0x000fe200000018ff */
[----:B------:R-:W3:Y:S01]  /*9590*/  LDSM.16.M88.4 R144, [R179+0x3800] ;  /* 0x00380000b390783b */ /* 0x000ee20000000200 */
[----:B------:R-:W-:Y:S02]  /*95a0*/  IABS R216, R216 ;  /* 0x000000d800d87213 */ /* 0x000fe40000000000 */
[----:B------:R-:W-:Y:S01]  /*95b0*/  IABS R171, R171 ;  /* 0x000000ab00ab7213 */ /* 0x000fe20000000000 */
[----:B------:R-:W3:Y:S01]  /*95c0*/  LDSM.16.M88.4 R140, [R179+0x4000] ;  /* 0x00400000b38c783b */ /* 0x000ee20000000200 */
[----:B------:R-:W-:-:S02]  /*95d0*/  IABS R170, R170 ;  /* 0x000000aa00aa7213 */ /* 0x000fc40000000000 */
[C---:B------:R-:W-:Y:S01]  /*95e0*/  HMMA.16816.F32 R16, R40.reuse, R30, R16 ;  /* 0x0000001e2810723c */ /* 0x040fe20000001810 */
[----:B------:R-:W4:Y:S01]  /*95f0*/  LDSM.16.M88.4 R136, [R179+0x4800] ;  /* 0x00480000b388783b */ /* 0x000f220000000200 */
[C-C-:B------:R-:W-:Y:S02]  /*9600*/  IADD3 R31, PT, PT, R217.reuse, 0x17, -R214.reuse ;  /* 0x00000017d91f7810 */ /* 0x140fe40007ffe8d6 */
[----:B------:R-:W-:Y:S01]  /*9610*/  IADD3 R30, PT, PT, R217, 0x10, -R214 ;  /* 0x00000010d91e7810 */ /* 0x000fe20007ffe8d6 */
[----:B------:R-:W0:Y:S01]  /*9620*/  LDGDEPBAR ;  /* 0x00000000000079af */ /* 0x000e220000000000 */
[----:B------:R-:W-:Y:S02]  /*9630*/  I2FP.F32.S32 R243, R170 ;  /* 0x000000aa00f37245 */ /* 0x000fe40000201400 */
[----:B------:R-:W-:Y:S01]  /*9640*/  HMMA.16816.F32 R24, R40, R32, R24 ;  /* 0x000000202818723c */ /* 0x000fe20000001818 */
[----:B------:R-:W-:Y:S02]  /*9650*/  IABS R163, R163 ;  /* 0x000000a300a37213 */ /* 0x000fe40000000000 */
[----:B------:R-:W-:-:S02]  /*9660*/  IABS R165, R165 ;  /* 0x000000a500a57213 */ /* 0x000fc40000000000 */
[----:B------:R-:W-:Y:S02]  /*9670*/  IABS R164, R164 ;  /* 0x000000a400a47213 */ /* 0x000fe40000000000 */
[----:B------:R-:W-:Y:S01]  /*9680*/  IABS R162, R162 ;  /* 0x000000a200a27213 */ /* 0x000fe20000000000 */
[----:B------:R-:W-:Y:S01]  /*9690*/  HMMA.16816.F32 R128, R44, R124, RZ ;  /* 0x0000007c2c80723c */ /* 0x000fe200000018ff */
[----:B------:R-:W-:Y:S02]  /*96a0*/  IABS R31, R31 ;  /* 0x0000001f001f7213 */ /* 0x000fe40000000000 */
[----:B------:R-:W-:Y:S02]  /*96b0*/  IABS R30, R30 ;  /* 0x0000001e001e7213 */ /* 0x000fe40000000000 */
[----:B------:R-:W-:-:S03]  /*96c0*/  I2FP.F32.S32 R31, R31 ;  /* 0x0000001f001f7245 */ /* 0x000fc60000201400 */
[C---:B-1----:R-:W-:Y:S08]  /*96d0*/  HMMA.16816.F32 R120, R44.reuse, R116, RZ ;  /* 0x000000742c78723c */ /* 0x042ff000000018ff */
[C---:B------:R-:W-:Y:S08]  /*96e0*/  HMMA.16816.F32 R112, R44.reuse, R108, RZ ;  /* 0x0000006c2c70723c */ /* 0x040ff000000018ff */
[C---:B-----5:R-:W-:Y:S08]  /*96f0*/  HMMA.16816.F32 R104, R44.reuse, R64, RZ ;  /* 0x000000402c68723c */ /* 0x060ff000000018ff */
[----:B------:R-:W-:Y:S08]  /*9700*/  HMMA.16816.F32 R60, R44, R56, RZ ;  /* 0x000000382c3c723c */ /* 0x000ff000000018ff */
[----:B------:R-:W-:Y:S01]  /*9710*/  HMMA.16816.F32 R20, R156, R166, R20 ;  /* 0x000000a69c14723c */ /* 0x000fe20000001814 */
[----:B------:R-:W-:-:S02]  /*9720*/  IADD3 R166, PT, PT, R217, 0x50, -R214 ;  /* 0x00000050d9a67810 */ /* 0x000fc40007ffe8d6 */
[--C-:B------:R-:W-:Y:S02]  /*9730*/  IADD3 R167, PT, PT, R215, 0x50, -R214.reuse ;  /* 0x00000050d7a77810 */ /* 0x100fe40007ffe8d6 */
[----:B------:R-:W-:Y:S02]  /*9740*/  IABS R166, R166 ;  /* 0x000000a600a67213 */ /* 0x000fe40000000000 */
[----:B------:R-:W-:Y:S01]  /*9750*/  IABS R167, R167 ;  /* 0x000000a700a77213 */ /* 0x000fe20000000000 */
[C---:B------:R-:W-:Y:S08]  /*9760*/  HMMA.16816.F32 R124, R44.reuse, R126, RZ ;  /* 0x0000007e2c7c723c */ /* 0x040ff000000018ff */
[C---:B------:R-:W-:Y:S08]  /*9770*/  HMMA.16816.F32 R116, R44.reuse, R118, RZ ;  /* 0x000000762c74723c */ /* 0x040ff000000018ff */
[C---:B------:R-:W-:Y:S08]  /*9780*/  HMMA.16816.F32 R108, R44.reuse, R110, RZ ;  /* 0x0000006e2c6c723c */ /* 0x040ff000000018ff */
[C---:B------:R-:W-:Y:S08]  /*9790*/  HMMA.16816.F32 R64, R44.reuse, R66, RZ ;  /* 0x000000422c40723c */ /* 0x040ff000000018ff */
[C---:B------:R-:W-:Y:S08]  /*97a0*/  HMMA.16816.F32 R56, R44.reuse, R58, RZ ;  /* 0x0000003a2c38723c */ /* 0x040ff000000018ff */
[----:B------:R-:W-:Y:S08]  /*97b0*/  HMMA.16816.F32 R48, R44, R50, RZ ;  /* 0x000000322c30723c */ /* 0x000ff000000018ff */
[----:B--2---:R-:W-:Y:S01]  /*97c0*/  HMMA.16816.F32 R16, R12, R6, R16 ;  /* 0x000000060c10723c */ /* 0x004fe20000001810 */
[----:B------:R-:W-:-:S02]  /*97d0*/  IADD3 R7, PT, PT, R217, 0xf, -R214 ;  /* 0x0000000fd9077810 */ /* 0x000fc40007ffe8d6 */
[C-C-:B------:R-:W-:Y:S02]  /*97e0*/  IADD3 R6, PT, PT, R217.reuse, 0x8, -R214.reuse ;  /* 0x00000008d9067810 */ /* 0x140fe40007ffe8d6 */
[----:B------:R-:W-:Y:S02]  /*97f0*/  IABS R7, R7 ;  /* 0x0000000700077213 */ /* 0x000fe40000000000 */
[----:B------:R-:W-:Y:S01]  /*9800*/  IABS R6, R6 ;  /* 0x0000000600067213 */ /* 0x000fe20000000000 */
[----:B------:R-:W-:Y:S01]  /*9810*/  HMMA.16816.F32 R44, R44, R168, RZ ;  /* 0x000000a82c2c723c */ /* 0x000fe200000018ff */
[--C-:B------:R-:W-:Y:S02]  /*9820*/  IADD3 R168, PT, PT, R217, 0x57, -R214.reuse ;  /* 0x00000057d9a87810 */ /* 0x100fe40007ffe8d6 */
[----:B------:R-:W-:Y:S02]  /*9830*/  IADD3 R169, PT, PT, R215, 0x57, -R214 ;  /* 0x00000057d7a97810 */ /* 0x000fe40007ffe8d6 */
[----:B------:R-:W-:-:S02]  /*9840*/  IABS R168, R168 ;  /* 0x000000a800a87213 */ /* 0x000fc40000000000 */
[----:B------:R-:W-:Y:S01]  /*9850*/  IABS R169, R169 ;  /* 0x000000a900a97213 */ /* 0x000fe20000000000 */
[----:B---3--:R-:W-:Y:S01]  /*9860*/  HMMA.16816.F32 R52, R156, R132, R52 ;  /* 0x000000849c34723c */ /* 0x008fe20000001834 */
[----:B------:R-:W-:Y:S02]  /*9870*/  IADD3 R133, PT, PT, R217, 0x7f, -R214 ;  /* 0x0000007fd9857810 */ /* 0x000fe40007ffe8d6 */
[----:B------:R-:W-:Y:S02]  /*9880*/  I2FP.F32.S32 R7, R7 ;  /* 0x0000000700077245 */ /* 0x000fe40000201400 */
[----:B------:R-:W-:-:S03]  /*9890*/  I2FP.F32.S32 R6, R6 ;  /* 0x0000000600067245 */ /* 0x000fc60000201400 */
[----:B------:R-:W-:Y:S01]  /*98a0*/  HMMA.16816.F32 R24, R12, R8, R24 ;  /* 0x000000080c18723c */ /* 0x000fe20000001818 */
[--C-:B------:R-:W-:Y:S02]  /*98b0*/  IADD3 R8, PT, PT, R217, 0x80, -R214.reuse ;  /* 0x00000080d9087810 */ /* 0x100fe40007ffe8d6 */
[----:B------:R-:W-:-:S04]  /*98c0*/  IADD3 R9, PT, PT, R215, 0x80, -R214 ;  /* 0x00000080d7097810 */ /* 0x000fc80007ffe8d6 */
[----:B------:R-:W-:Y:S01]  /*98d0*/  IABS R9, R9 ;  /* 0x0000000900097213 */ /* 0x000fe20000000000 */
[----:B------:R-:W-:Y:S01]  /*98e0*/  HMMA.16816.F32 R20, R40, R34, R20 ;  /* 0x000000222814723c */ /* 0x000fe20000001814 */
[----:B------:R-:W1:Y:S07]  /*98f0*/  LDSM.16.M88.4 R32, [R178+0x2800] ;  /* 0x00280000b220783b */ /* 0x000e6e0000000200 */
[----:B------:R-:W-:Y:S01]  /*9900*/  HMMA.16816.F32 R128, R156, R152, R128 ;  /* 0x000000989c80723c */ /* 0x000fe20000001880 */
[----:B------:R-:W-:-:S02]  /*9910*/  IADD3 R153, PT, PT, R217, 0x38, -R214 ;  /* 0x00000038d9997810 */ /* 0x000fc40007ffe8d6 */
[----:B------:R-:W-:-:S04]  /*9920*/  IADD3 R152, PT, PT, R215, 0x30, -R214 ;  /* 0x00000030d7987810 */ /* 0x000fc80007ffe8d6 */
[----:B------:R-:W-:Y:S01]  /*9930*/  IABS R152, R152 ;  /* 0x0000009800987213 */ /* 0x000fe20000000000 */
[C---:B------:R-:W-:Y:S01]  /*9940*/  HMMA.16816.F32 R124, R156.reuse, R154, R124 ;  /* 0x0000009a9c7c723c */ /* 0x040fe2000000187c */
[--C-:B------:R-:W-:Y:S02]  /*9950*/  IADD3 R154, PT, PT, R217, 0x37, -R214.reuse ;  /* 0x00000037d99a7810 */ /* 0x100fe40007ffe8d6 */
[--C-:B------:R-:W-:Y:S02]  /*9960*/  IADD3 R155, PT, PT, R215, 0x37, -R214.reuse ;  /* 0x00000037d79b7810 */ /* 0x100fe40007ffe8d6 */
[----:B------:R-:W-:Y:S02]  /*9970*/  IABS R154, R154 ;  /* 0x0000009a009a7213 */ /* 0x000fe40000000000 */
[----:B------:R-:W-:Y:S01]  /*9980*/  IABS R155, R155 ;  /* 0x0000009b009b7213 */ /* 0x000fe20000000000 */
[----:B------:R-:W-:Y:S01]  /*9990*/  HMMA.16816.F32 R120, R156, R148, R120 ;  /* 0x000000949c78723c */ /* 0x000fe20000001878 */
[----:B------:R-:W-:-:S02]  /*99a0*/  IADD3 R148, PT, PT, R217, 0x77, -R214 ;  /* 0x00000077d9947810 */ /* 0x000fc40007ffe8d6 */
[----:B------:R-:W-:-:S04]  /*99b0*/  IADD3 R149, PT, PT, R215, 0x2f, -R214 ;  /* 0x0000002fd7957810 */ /* 0x000fc80007ffe8d6 */
[----:B------:R-:W-:Y:S01]  /*99c0*/  IABS R149, R149 ;  /* 0x0000009500957213 */ /* 0x000fe20000000000 */
[----:B------:R-:W-:Y:S01]  /*99d0*/  HMMA.16816.F32 R116, R156, R150, R116 ;  /* 0x000000969c74723c */ /* 0x000fe20000001874 */
[C-C-:B------:R-:W-:Y:S02]  /*99e0*/  IADD3 R150, PT, PT, R217.reuse, 0x6f, -R214.reuse ;  /* 0x0000006fd9967810 */ /* 0x140fe40007ffe8d6 */
[----:B------:R-:W-:-:S04]  /*99f0*/  IADD3 R151, PT, PT, R217, 0x30, -R214 ;  /* 0x00000030d9977810 */ /* 0x000fc80007ffe8d6 */
[----:B------:R-:W-:Y:S01]  /*9a00*/  IABS R151, R151 ;  /* 0x0000009700977213 */ /* 0x000fe20000000000 */
[----:B------:R-:W-:Y:S01]  /*9a10*/  HMMA.16816.F32 R112, R156, R144, R112 ;  /* 0x000000909c70723c */ /* 0x000fe20000001870 */
[--C-:B------:R-:W-:Y:S02]  /*9a20*/  IADD3 R144, PT, PT, R217, 0x20, -R214.reuse ;  /* 0x00000020d9907810 */ /* 0x100fe40007ffe8d6 */
[----:B------:R-:W-:Y:S02]  /*9a30*/  IADD3 R145, PT, PT, R215, 0x20, -R214 ;  /* 0x00000020d7917810 */ /* 0x000fe40007ffe8d6 */
[----:B------:R-:W-:-:S03]  /*9a40*/  IABS R144, R144 ;  /* 0x0000009000907213 */ /* 0x000fc60000000000 */
[C---:B------:R-:W-:Y:S01]  /*9a50*/  HMMA.16816.F32 R108, R156.reuse, R146, R108 ;  /* 0x000000929c6c723c */ /* 0x040fe2000000186c */
[--C-:B------:R-:W-:Y:S02]  /*9a60*/  IADD3 R147, PT, PT, R217, 0x3f, -R214.reuse ;  /* 0x0000003fd9937810 */ /* 0x100fe40007ffe8d6 */
[--C-:B------:R-:W-:Y:S02]  /*9a70*/  IADD3 R146, PT, PT, R215, 0x27, -R214.reuse ;  /* 0x00000027d7927810 */ /* 0x100fe40007ffe8d6 */
[----:B------:R-:W-:Y:S02]  /*9a80*/  IABS R147, R147 ;  /* 0x0000009300937213 */ /* 0x000fe40000000000 */
[----:B------:R-:W-:Y:S01]  /*9a90*/  IABS R146, R146 ;  /* 0x0000009200927213 */ /* 0x000fe20000000000 */
[C---:B------:R-:W-:Y:S01]  /*9aa0*/  HMMA.16816.F32 R104, R156.reuse, R140, R104 ;  /* 0x0000008c9c68723c */ /* 0x040fe20000001868 */
[C-C-:B------:R-:W-:Y:S02]  /*9ab0*/  IADD3 R141, PT, PT, R217.reuse, 0x27, -R214.reuse ;  /* 0x00000027d98d7810 */ /* 0x140fe40007ffe8d6 */
[--C-:B------:R-:W-:Y:S01]  /*9ac0*/  IADD3 R140, PT, PT, R217, 0x1f, -R214.reuse ;  /* 0x0000001fd98c7810 */ /* 0x100fe20007ffe8d6 */
[-C--:B----4-:R-:W-:Y:S01]  /*9ad0*/  FMUL.FTZ R132, R17, R195.reuse ;  /* 0x000000c311847220 */ /* 0x090fe20000410000 */
[-C--:B------:R-:W-:Y:S01]  /*9ae0*/  FMUL.FTZ R234, R19, R195.reuse ;  /* 0x000000c313ea7220 */ /* 0x080fe20000410000 */
[C-C-:B------:R-:W-:Y:S01]  /*9af0*/  IADD3 R19, PT, PT, R215.reuse, 0xf, -R214.reuse ;  /* 0x0000000fd7137810 */ /* 0x140fe20007ffe8d6 */
[-C--:B------:R-:W-:Y:S01]  /*9b00*/  FMUL.FTZ R16, R16, R195.reuse ;  /* 0x000000c310107220 */ /* 0x080fe20000410000 */
[----:B------:R-:W-:Y:S01]  /*9b10*/  HMMA.16816.F32 R64, R156, R142, R64 ;  /* 0x0000008e9c40723c */ /* 0x000fe20000001840 */
[C-C-:B------:R-:W-:Y:S01]  /*9b20*/  IADD3 R143, PT, PT, R215.reuse, 0x28, -R214.reuse ;  /* 0x00000028d78f7810 */ /* 0x140fe20007ffe8d6 */
[----:B------:R-:W-:Y:S01]  /*9b30*/  MUFU.TANH R132, R132 ;  /* 0x0000008400847308 */ /* 0x000fe20000002400 */
[C-C-:B------:R-:W-:Y:S01]  /*9b40*/  IADD3 R142, PT, PT, R215.reuse, 0x1f, -R214.reuse ;  /* 0x0000001fd78e7810 */ /* 0x140fe20007ffe8d6 */
[----:B------:R-:W-:Y:S01]  /*9b50*/  FMUL.FTZ R18, R18, R195 ;  /* 0x000000c312127220 */ /* 0x000fe20000410000 */
[----:B------:R-:W-:-:S02]  /*9b60*/  IADD3 R17, PT, PT, R215, 0x8, -R214 ;  /* 0x00000008d7117810 */ /* 0x000fc40007ffe8d6 */
[----:B------:R-:W-:Y:S01]  /*9b70*/  IABS R141, R141 ;  /* 0x0000008d008d7213 */ /* 0x000fe20000000000 */
[C---:B------:R-:W-:Y:S01]  /*9b80*/  HMMA.16816.F32 R60, R156.reuse, R136, R60 ;  /* 0x000000889c3c723c */ /* 0x040fe2000000183c */
[--C-:B------:R-:W-:Y:S01]  /*9b90*/  IADD3 R136, PT, PT, R217, 0x18, -R214.reuse ;  /* 0x00000018d9887810 */ /* 0x100fe20007ffe8d6 */
[----:B------:R-:W-:Y:S01]  /*9ba0*/  MUFU.TANH R234, R234 ;  /* 0x000000ea00ea7308 */ /* 0x000fe20000002400 */
[--C-:B------:R-:W-:Y:S02]  /*9bb0*/  IADD3 R137, PT, PT, R215, 0x17, -R214.reuse ;  /* 0x00000017d7897810 */ /* 0x100fe40007ffe8d6 */
[----:B------:R-:W-:Y:S02]  /*9bc0*/  IABS R142, R142 ;  /* 0x0000008e008e7213 */ /* 0x000fe40000000000 */
[----:B------:R-:W-:Y:S01]  /*9bd0*/  IABS R140, R140 ;  /* 0x0000008c008c7213 */ /* 0x000fe20000000000 */
[----:B------:R-:W-:Y:S01]  /*9be0*/  HMMA.16816.F32 R56, R156, R138, R56 ;  /* 0x0000008a9c38723c */ /* 0x000fe20000001838 */
[--C-:B------:R-:W-:Y:S01]  /*9bf0*/  IADD3 R139, PT, PT, R217, 0x28, -R214.reuse ;  /* 0x00000028d98b7810 */ /* 0x100fe20007ffe8d6 */
[----:B------:R-:W-:Y:S01]  /*9c00*/  MUFU.TANH R16, R16 ;  /* 0x0000001000107308 */ /* 0x000fe20000002400 */
[----:B------:R-:W-:-:S02]  /*9c10*/  IADD3 R138, PT, PT, R215, 0x18, -R214 ;  /* 0x00000018d78a7810 */ /* 0x000fc40007ffe8d6 */
[----:B------:R-:W-:Y:S02]  /*9c20*/  IABS R139, R139 ;  /* 0x0000008b008b7213 */ /* 0x000fe40000000000 */
[----:B------:R-:W-:Y:S01]  /*9c30*/  IABS R138, R138 ;  /* 0x0000008a008a7213 */ /* 0x000fe20000000000 */
[C---:B------:R-:W-:Y:S01]  /*9c40*/  HMMA.16816.F32 R48, R156.reuse, R134, R48 ;  /* 0x000000869c30723c */ /* 0x040fe20000001830 */
[--C-:B------:R-:W-:Y:S01]  /*9c50*/  IADD3 R135, PT, PT, R217, 0x2f, -R214.reuse ;  /* 0x0000002fd9877810 */ /* 0x100fe20007ffe8d6 */
[----:B------:R-:W2:Y:S01]  /*9c60*/  MUFU.TANH R18, R18 ;  /* 0x0000001200127308 */ /* 0x000ea20000002400 */
[--C-:B------:R-:W-:Y:S02]  /*9c70*/  IADD3 R134, PT, PT, R215, 0x10, -R214.reuse ;  /* 0x00000010d7867810 */ /* 0x100fe40007ffe8d6 */
[----:B------:R-:W-:Y:S02]  /*9c80*/  IABS R135, R135 ;  /* 0x0000008700877213 */ /* 0x000fe40000000000 */
[----:B------:R-:W-:Y:S01]  /*9c90*/  I2FP.F32.S32 R138, R138 ;  /* 0x0000008a008a7245 */ /* 0x000fe20000201400 */
[----:B------:R-:W-:Y:S01]  /*9ca0*/  HMMA.16816.F32 R44, R156, R160, R44 ;  /* 0x000000a09c2c723c */ /* 0x000fe2000000182c */
[----:B------:R-:W-:-:S02]  /*9cb0*/  IADD3 R160, PT, PT, R217, 0x47, -R214 ;  /* 0x00000047d9a07810 */ /* 0x000fc40007ffe8d6 */
[--C-:B------:R-:W-:Y:S02]  /*9cc0*/  IADD3 R158, PT, PT, R217, 0x40, -R214.reuse ;  /* 0x00000040d99e7810 */ /* 0x100fe40007ffe8d6 */
[C-C-:B------:R-:W-:Y:S02]  /*9cd0*/  IADD3 R217, PT, PT, R215.reuse, 0x5f, -R214.reuse ;  /* 0x0000005fd7d97810 */ /* 0x140fe40007ffe8d6 */
[C-C-:B------:R-:W-:Y:S01]  /*9ce0*/  IADD3 R161, PT, PT, R215.reuse, 0x47, -R214.reuse ;  /* 0x00000047d7a17810 */ /* 0x140fe20007ffe8d6 */
[----:B------:R-:W-:Y:S01]  /*9cf0*/  HMMA.16816.F32 R20, R12, R10, R20 ;  /* 0x0000000a0c14723c */ /* 0x000fe20000001814 */
[C-C-:B------:R-:W-:Y:S01]  /*9d00*/  IADD3 R159, PT, PT, R215.reuse, 0x40, -R214.reuse ;  /* 0x00000040d79f7810 */ /* 0x140fe20007ffe8d6 */
[-C--:B------:R-:W-:Y:S01]  /*9d10*/  FMUL.FTZ R10, R26, R195.reuse ;  /* 0x000000c31a0a7220 */ /* 0x080fe20000410000 */
[C-C-:B------:R-:W-:Y:S01]  /*9d20*/  IADD3 R157, PT, PT, R215.reuse, 0x3f, -R214.reuse ;  /* 0x0000003fd79d7810 */ /* 0x140fe20007ffe8d6 */
[----:B------:R-:W-:Y:S01]  /*9d30*/  VIADD R11, R172, 0xffffff80 ;  /* 0xffffff80ac0b7836 */ /* 0x000fe20000000000 */
[--C-:B------:R-:W-:Y:S01]  /*9d40*/  IADD3 R156, PT, PT, R215, 0x38, -R214.reuse ;  /* 0x00000038d79c7810 */ /* 0x100fe20007ffe8d6 */
[----:B------:R-:W-:Y:S01]  /*9d50*/  FMUL.FTZ R26, R27, R195 ;  /* 0x000000c31b1a7220 */ /* 0x000fe20000410000 */
[----:B------:R-:W-:Y:S01]  /*9d60*/  IADD3 R214, PT, PT, R215, 0x7, -R214 ;  /* 0x00000007d7d67810 */ /* 0x000fe20007ffe8d6 */
[----:B------:R-:W-:Y:S01]  /*9d70*/  MUFU.TANH R10, R10 ;  /* 0x0000000a000a7308 */ /* 0x000fe20000002400 */
[----:B------:R-:W-:Y:S01]  /*9d80*/  IABS R215, R233 ;  /* 0x000000e900d77213 */ /* 0x000fe20000000000 */
[----:B-1----:R-:W-:Y:S01]  /*9d90*/  HMMA.16816.F32 R128, R40, R32, R128 ;  /* 0x000000202880723c */ /* 0x002fe20000001880 */
[----:B------:R-:W-:Y:S01]  /*9da0*/  IABS R214, R214 ;  /* 0x000000d600d67213 */ /* 0x000fe20000000000 */
[----:B--2---:R-:W-:Y:S01]  /*9db0*/  FFMA.FTZ R18, -R199, R6, R18 ;  /* 0x00000006c7127223 */ /* 0x004fe20000010112 */
[----:B------:R-:W-:-:S02]  /*9dc0*/  I2FP.F32.S32 R215, R215 ;  /* 0x000000d700d77245 */ /* 0x000fc40000201400 */
[----:B------:R-:W-:Y:S01]  /*9dd0*/  ISETP.GE.AND P5, PT, R11, R211, PT ;  /* 0x000000d30b00720c */ /* 0x000fe20003fa6270 */
[----:B------:R-:W-:Y:S02]  /*9de0*/  IMAD.MOV.U32 R233, RZ, RZ, R214 ;  /* 0x000000ffffe97224 */ /* 0x000fe400078e00d6 */
[----:B------:R-:W-:Y:S01]  /*9df0*/  FMUL.FTZ R214, R24, R195 ;  /* 0x000000c318d67220 */ /* 0x000fe20000410000 */
[C---:B------:R-:W-:Y:S01]  /*9e00*/  FFMA.FTZ R215, -R199.reuse, R215, R234 ;  /* 0x000000d7c7d77223 */ /* 0x040fe200000101ea */
[----:B------:R-:W-:Y:S01]  /*9e10*/  MUFU.TANH R26, R26 ;  /* 0x0000001a001a7308 */ /* 0x000fe20000002400 */
[----:B------:R-:W-:Y:S01]  /*9e20*/  IABS R33, R133 ;  /* 0x0000008500217213 */ /* 0x000fe20000000000 */
[----:B------:R-:W-:Y:S01]  /*9e30*/  FMUL.FTZ R20, R20, R195 ;  /* 0x000000c314147220 */ /* 0x000fe20000410000 */
[----:B------:R-:W-:Y:S01]  /*9e40*/  I2FP.F32.S32 R24, R233 ;  /* 0x000000e900187245 */ /* 0x000fe20000201400 */
[----:B------:R-:W-:Y:S01]  /*9e50*/  FMUL.FTZ R22, R22, R195 ;  /* 0x000000c316167220 */ /* 0x000fe20000410000 */
[----:B------:R-:W-:Y:S01]  /*9e60*/  I2FP.F32.S32 R33, R33 ;  /* 0x0000002100217245 */ /* 0x000fe20000201400 */
[----:B------:R-:W-:Y:S01]  /*9e70*/  HMMA.16816.F32 R124, R40, R34, R124 ;  /* 0x00000022287c723c */ /* 0x000fe2000000187c */
[----:B------:R-:W-:Y:S01]  /*9e80*/  IABS R35, R148 ;  /* 0x0000009400237213 */ /* 0x000fe20000000000 */
[----:B------:R-:W-:Y:S01]  /*9e90*/  FFMA.FTZ R24, -R199, R24, R132 ;  /* 0x00000018c7187223 */ /* 0x000fe20000010184 */
[----:B------:R-:W1:Y:S01]  /*9ea0*/  MUFU.TANH R214, R214 ;  /* 0x000000d600d67308 */ /* 0x000e620000002400 */
[----:B------:R-:W-:Y:S01]  /*9eb0*/  VIADD R34, R172, 0xffffff89 ;  /* 0xffffff89ac227836 */ /* 0x000fe20000000000 */
[----:B------:R-:W-:-:S02]  /*9ec0*/  I2FP.F32.S32 R35, R35 ;  /* 0x0000002300237245 */ /* 0x000fc40000201400 */
[----:B------:R-:W-:Y:S01]  /*9ed0*/  FSEL R132, R24, -INF , P4 ;  /* 0xff80000018847808 */ /* 0x000fe20002000000 */
[----:B------:R-:W-:Y:S01]  /*9ee0*/  HMMA.16816.F32 R44, R40, R28, R44 ;  /* 0x0000001c282c723c */ /* 0x000fe2000000182c */
[----:B------:R-:W-:Y:S01]  /*9ef0*/  IABS R24, R8 ;  /* 0x0000000800187213 */ /* 0x000fe20000000000 */
[----:B------:R-:W-:Y:S01]  /*9f00*/  IMAD.MOV.U32 R8, RZ, RZ, R9 ;  /* 0x000000ffff087224 */ /* 0x000fe200078e0009 */
[----:B------:R-:W-:Y:S01]  /*9f10*/  FSEL R132, R132, -INF , !P6 ;  /* 0xff80000084847808 */ /* 0x000fe20007000000 */
[----:B------:R-:W-:Y:S01]  /*9f20*/  MUFU.TANH R20, R20 ;  /* 0x0000001400147308 */ /* 0x000fe20000002400 */
[----:B------:R-:W-:Y:S01]  /*9f30*/  ISETP.GE.AND P4, PT, R11, R210, PT ;  /* 0x000000d20b00720c */ /* 0x000fe20003f86270 */
[----:B------:R-:W-:Y:S01]  /*9f40*/  IMAD.MOV.U32 R9, RZ, RZ, R24 ;  /* 0x000000ffff097224 */ /* 0x000fe200078e0018 */
[----:B------:R-:W-:Y:S01]  /*9f50*/  I2FP.F32.S32 R8, R8 ;  /* 0x0000000800087245 */ /* 0x000fe20000201400 */
[----:B------:R-:W-:Y:S01]  /*9f60*/  FMUL.FTZ R24, R25, R195 ;  /* 0x000000c319187220 */ /* 0x000fe20000410000 */
[----:B------:R-:W-:Y:S01]  /*9f70*/  FSEL R25, R215, -INF , P3 ;  /* 0xff800000d7197808 */ /* 0x000fe20001800000 */
[C---:B------:R-:W-:Y:S01]  /*9f80*/  VIADD R215, R172.reuse, 0xffffff90 ;  /* 0xffffff90acd77836 */ /* 0x040fe20000000000 */
[----:B------:R-:W-:Y:S01]  /*9f90*/  I2FP.F32.S32 R9, R9 ;  /* 0x0000000900097245 */ /* 0x000fe20000201400 */
[----:B------:R-:W-:Y:S01]  /*9fa0*/  MUFU.TANH R22, R22 ;  /* 0x0000001600167308 */ /* 0x000fe20000002400 */
[----:B------:R-:W-:Y:S01]  /*9fb0*/  ISETP.GE.AND P6, PT, R11, R208, PT ;  /* 0x000000d00b00720c */ /* 0x000fe20003fc6270 */
[----:B-1----:R-:W-:Y:S01]  /*9fc0*/  FFMA.FTZ R27, -R199, R8, R214 ;  /* 0x00000008c71b7223 */ /* 0x002fe200000101d6 */
[----:B------:R-:W-:Y:S01]  /*9fd0*/  ISETP.GE.AND P3, PT, R11, R209, PT ;  /* 0x000000d10b00720c */ /* 0x000fe20003f66270 */
[----:B------:R-:W-:Y:S01]  /*9fe0*/  FFMA.FTZ R32, -R199, R9, R10 ;  /* 0x00000009c7207223 */ /* 0x000fe2000001010a */
[----:B------:R-:W-:Y:S01]  /*9ff0*/  FSEL R133, R25, -INF , !P2 ;  /* 0xff80000019857808 */ /* 0x000fe20005000000 */
[----:B------:R-:W1:Y:S01]  /*a000*/  LDSM.16.M88.4 R8, [R177+0x2800] ;  /* 0x00280000b108783b */ /* 0x000e620000000200 */
[----:B------:R-:W-:Y:S01]  /*a010*/  FSEL R25, R27, -INF , P5 ;  /* 0xff8000001b197808 */ /* 0x000fe20002800000 */
[----:B------:R-:W2:Y:S01]  /*a020*/  MUFU.TANH R24, R24 ;  /* 0x0000001800187308 */ /* 0x000ea20000002400 */
[----:B------:R-:W-:Y:S01]  /*a030*/  I2FP.F32.S32 R27, R232 ;  /* 0x000000e8001b7245 */ /* 0x000fe20000201400 */
[----:B------:R-:W-:Y:S01]  /*a040*/  VIADD R214, R172, 0xffffff81 ;  /* 0xffffff81acd67836 */ /* 0x000fe20000000000 */
[----:B------:R-:W-:Y:S01]  /*a050*/  FSEL R32, R32, -INF , P3 ;  /* 0xff80000020207808 */ /* 0x000fe20001800000 */
[----:B------:R-:W-:Y:S01]  /*a060*/  HMMA.16816.F32 R44, R12, R4, R44 ;  /* 0x000000040c2c723c */ /* 0x000fe2000000182c */
[----:B------:R-:W-:Y:S01]  /*a070*/  FSEL R25, R25, -INF , !P4 ;  /* 0xff80000019197808 */ /* 0x000fe20006000000 */
[----:B------:R-:W-:Y:S01]  /*a080*/  VIADD R4, R172, 0xffffffe8 ;  /* 0xffffffe8ac047836 */ /* 0x000fe20000000000 */
[----:B------:R-:W-:-:S02]  /*a090*/  ISETP.GE.AND P2, PT, R214, R211, PT ;  /* 0x000000d3d600720c */ /* 0x000fc40003f46270 */
[C---:B------:R-:W-:Y:S02]  /*a0a0*/  ISETP.GE.AND P5, PT, R214.reuse, R210, PT ;  /* 0x000000d2d600720c */ /* 0x040fe40003fa6270 */
[C---:B------:R-:W-:Y:S02]  /*a0b0*/  ISETP.GE.AND P3, PT, R214.reuse, R209, PT ;  /* 0x000000d1d600720c */ /* 0x040fe40003f66270 */
[----:B------:R-:W-:Y:S02]  /*a0c0*/  ISETP.GE.AND P4, PT, R214, R208, PT ;  /* 0x000000d0d600720c */ /* 0x000fe40003f86270 */
[----:B------:R-:W-:Y:S02]  /*a0d0*/  IABS R217, R217 ;  /* 0x000000d900d97213 */ /* 0x000fe40000000000 */
[----:B------:R-:W-:Y:S01]  /*a0e0*/  IABS R161, R161 ;  /* 0x000000a100a17213 */ /* 0x000fe20000000000 */
[C---:B--2---:R-:W-:Y:S01]  /*a0f0*/  FFMA.FTZ R27, -R199.reuse, R27, R24 ;  /* 0x0000001bc71b7223 */ /* 0x044fe20000010118 */
[----:B------:R-:W-:Y:S01]  /*a100*/  FFMA.FTZ R24, -R199, R33, R26 ;  /* 0x00000021c7187223 */ /* 0x000fe2000001011a */
[----:B------:R-:W-:Y:S01]  /*a110*/  VIADD R33, R172, 0xffffff88 ;  /* 0xffffff88ac217836 */ /* 0x000fe20000000000 */
[----:B------:R-:W-:Y:S01]  /*a120*/  FSEL R26, R32, -INF , !P6 ;  /* 0xff800000201a7808 */ /* 0x000fe20007000000 */
[-C--:B------:R-:W-:Y:S01]  /*a130*/  FMUL.FTZ R32, R21, R195.reuse ;  /* 0x000000c315207220 */ /* 0x080fe20000410000 */
[----:B------:R-:W-:Y:S01]  /*a140*/  FSEL R27, R27, -INF , P2 ;  /* 0xff8000001b1b7808 */ /* 0x000fe20001000000 */
[-C--:B------:R-:W-:Y:S01]  /*a150*/  FMUL.FTZ R45, R45, R195.reuse ;  /* 0x000000c32d2d7220 */ /* 0x080fe20000410000 */
[----:B------:R-:W-:Y:S01]  /*a160*/  FSEL R24, R24, -INF , P3 ;  /* 0xff80000018187808 */ /* 0x000fe20001800000 */
[----:B------:R-:W-:Y:S01]  /*a170*/  FMUL.FTZ R44, R44, R195 ;  /* 0x000000c32c2c7220 */ /* 0x000fe20000410000 */
[----:B------:R-:W-:Y:S01]  /*a180*/  FSEL R27, R27, -INF , !P5 ;  /* 0xff8000001b1b7808 */ /* 0x000fe20006800000 */
[----:B------:R-:W2:Y:S01]  /*a190*/  MUFU.TANH R32, R32 ;  /* 0x0000002000207308 */ /* 0x000ea20000002400 */
[----:B------:R-:W-:Y:S01]  /*a1a0*/  ISETP.GE.AND P6, PT, R33, R211, PT ;  /* 0x000000d32100720c */ /* 0x000fe20003fc6270 */
[----:B------:R-:W-:Y:S01]  /*a1b0*/  FMUL.FTZ R47, R47, R195 ;  /* 0x000000c32f2f7220 */ /* 0x000fe20000410000 */
[----:B------:R-:W-:-:S02]  /*a1c0*/  ISETP.GE.AND P2, PT, R33, R210, PT ;  /* 0x000000d22100720c */ /* 0x000fc40003f46270 */
[C---:B------:R-:W-:Y:S02]  /*a1d0*/  ISETP.GE.AND P5, PT, R33.reuse, R208, PT ;  /* 0x000000d02100720c */ /* 0x040fe40003fa6270 */
[----:B------:R-:W-:Y:S01]  /*a1e0*/  ISETP.GE.AND P3, PT, R33, R209, PT ;  /* 0x000000d12100720c */ /* 0x000fe20003f66270 */
[----:B------:R-:W-:Y:S01]  /*a1f0*/  MUFU.TANH R44, R44 ;  /* 0x0000002c002c7308 */ /* 0x000fe20000002400 */
[----:B------:R-:W-:Y:S01]  /*a200*/  I2FP.F32.S32 R21, R231 ;  /* 0x000000e700157245 */ /* 0x000fe20000201400 */
[C---:B-1----:R-:W-:Y:S01]  /*a210*/  HMMA.16816.F32 R128, R12.reuse, R8, R128 ;  /* 0x000000080c80723c */ /* 0x042fe20000001880 */
[----:B------:R-:W-:Y:S01]  /*a220*/  I2FP.F32.S32 R33, R230 ;  /* 0x000000e600217245 */ /* 0x000fe20000201400 */
[----:B------:R-:W-:Y:S01]  /*a230*/  FMUL.FTZ R8, R23, R195 ;  /* 0x000000c317087220 */ /* 0x000fe20000410000 */
[----:B------:R-:W-:Y:S01]  /*a240*/  FSEL R148, R24, -INF , !P4 ;  /* 0xff80000018947808 */ /* 0x000fe20006000000 */
[C---:B------:R-:W-:Y:S01]  /*a250*/  FFMA.FTZ R9, -R199.reuse, R21, R20 ;  /* 0x00000015c7097223 */ /* 0x040fe20000010114 */
[----:B------:R-:W-:Y:S01]  /*a260*/  ISETP.GE.AND P4, PT, R34, R211, PT ;  /* 0x000000d32200720c */ /* 0x000fe20003f86270 */
[----:B------:R-:W-:Y:S01]  /*a270*/  FFMA.FTZ R33, -R199, R33, R22 ;  /* 0x00000021c7217223 */ /* 0x000fe20000010116 */
[----:B------:R-:W-:Y:S01]  /*a280*/  IABS R160, R160 ;  /* 0x000000a000a07213 */ /* 0x000fe20000000000 */
[----:B------:R-:W1:Y:S01]  /*a290*/  LDSM.16.M88.4 R20, [R178+0x3000] ;  /* 0x00300000b214783b */ /* 0x000e620000000200 */
[----:B------:R-:W3:Y:S01]  /*a2a0*/  MUFU.TANH R8, R8 ;  /* 0x0000000800087308 */ /* 0x000ee20000002400 */
[----:B------:R-:W-:Y:S01]  /*a2b0*/  FSEL R9, R9, -INF , P6 ;  /* 0xff80000009097808 */ /* 0x000fe20003000000 */
[----:B------:R-:W-:Y:S01]  /*a2c0*/  HMMA.16816.F32 R124, R12, R10, R124 ;  /* 0x0000000a0c7c723c */ /* 0x000fe2000000187c */
[----:B------:R-:W-:-:S02]  /*a2d0*/  FSEL R33, R33, -INF , P3 ;  /* 0xff80000021217808 */ /* 0x000fc40001800000 */
[----:B------:R-:W-:Y:S02]  /*a2e0*/  FSEL R24, R9, -INF , !P2 ;  /* 0xff80000009187808 */ /* 0x000fe40005000000 */
[----:B------:R-:W-:Y:S02]  /*a2f0*/  I2FP.F32.S32 R9, R229 ;  /* 0x000000e500097245 */ /* 0x000fe40000201400 */
[----:B------:R-:W-:Y:S01]  /*a300*/  ISETP.GE.AND P6, PT, R34, R210, PT ;  /* 0x000000d22200720c */ /* 0x000fe20003fc6270 */
[-C--:B------:R-:W-:Y:S01]  /*a310*/  FMUL.FTZ R128, R128, R195.reuse ;  /* 0x000000c380807220 */ /* 0x080fe20000410000 */
[----:B------:R-:W-:Y:S01]  /*a320*/  FMUL.FTZ R214, R130, R195 ;  /* 0x000000c382d67220 */ /* 0x000fe20000410000 */
[----:B--2---:R-:W-:Y:S01]  /*a330*/  FFMA.FTZ R32, -R199, R9, R32 ;  /* 0x00000009c7207223 */ /* 0x004fe20000010120 */
[C---:B------:R-:W-:Y:S01]  /*a340*/  ISETP.GE.AND P2, PT, R34.reuse, R208, PT ;  /* 0x000000d02200720c */ /* 0x040fe20003f46270 */
[----:B------:R-:W-:Y:S01]  /*a350*/  FMUL.FTZ R229, R129, R195 ;  /* 0x000000c381e57220 */ /* 0x000fe20000410000 */
[----:B------:R-:W-:Y:S01]  /*a360*/  ISETP.GE.AND P3, PT, R34, R209, PT ;  /* 0x000000d12200720c */ /* 0x000fe20003f66270 */
[----:B------:R-:W-:Y:S01]  /*a370*/  FMUL.FTZ R131, R131, R195 ;  /* 0x000000c383837220 */ /* 0x000fe20000410000 */
[----:B------:R-:W2:Y:S01]  /*a380*/  MUFU.TANH R34, R128 ;  /* 0x0000008000227308 */ /* 0x000ea20000002400 */
[----:B---3--:R-:W-:Y:S01]  /*a390*/  FFMA.FTZ R35, -R199, R35, R8 ;  /* 0x00000023c7237223 */ /* 0x008fe20000010108 */
[----:B------:R-:W-:Y:S01]  /*a3a0*/  FSEL R32, R32, -INF , P4 ;  /* 0xff80000020207808 */ /* 0x000fe20002000000 */
[----:B------:R-:W3:Y:S01]  /*a3b0*/  LDSM.16.M88.4 R8, [R177+0x3000] ;  /* 0x00300000b108783b */ /* 0x000ee20000000200 */
[----:B------:R-:W-:Y:S01]  /*a3c0*/  I2FP.F32.S32 R129, R228 ;  /* 0x000000e400817245 */ /* 0x000fe20000201400 */
[----:B------:R-:W-:Y:S01]  /*a3d0*/  FMUL.FTZ R127, R127, R195 ;  /* 0x000000c37f7f7220 */ /* 0x000fe20000410000 */
[----:B------:R-:W-:-:S02]  /*a3e0*/  FSEL R130, R33, -INF , !P5 ;  /* 0xff80000021827808 */ /* 0x000fc40006800000 */
[----:B------:R-:W4:Y:S01]  /*a3f0*/  MUFU.TANH R214, R214 ;  /* 0x000000d600d67308 */ /* 0x000f220000002400 */
[----:B------:R-:W-:Y:S02]  /*a400*/  I2FP.F32.S32 R33, R227 ;  /* 0x000000e300217245 */ /* 0x000fe40000201400 */
[----:B------:R-:W-:Y:S02]  /*a410*/  ISETP.GE.AND P5, PT, R215, R211, PT ;  /* 0x000000d3d700720c */ /* 0x000fe40003fa6270 */
[----:B------:R-:W-:Y:S02]  /*a420*/  FSEL R35, R35, -INF , P3 ;  /* 0xff80000023237808 */ /* 0x000fe40001800000 */
[C---:B------:R-:W-:Y:S02]  /*a430*/  ISETP.GE.AND P4, PT, R215.reuse, R210, PT ;  /* 0x000000d2d700720c */ /* 0x040fe40003f86270 */
[----:B------:R-:W-:Y:S01]  /*a440*/  ISETP.GE.AND P3, PT, R215, R209, PT ;  /* 0x000000d1d700720c */ /* 0x000fe20003f66270 */
[----:B--2---:R-:W-:Y:S01]  /*a450*/  FFMA.FTZ R129, -R199, R129, R34 ;  /* 0x00000081c7817223 */ /* 0x004fe20000010122 */
[----:B------:R-:W-:Y:S01]  /*a460*/  FSEL R128, R32, -INF , !P6 ;  /* 0xff80000020807808 */ /* 0x000fe20007000000 */
[----:B------:R-:W-:Y:S01]  /*a470*/  MUFU.TANH R34, R131 ;  /* 0x0000008300227308 */ /* 0x000fe20000002400 */
[----:B------:R-:W-:Y:S01]  /*a480*/  ISETP.GE.AND P6, PT, R215, R208, PT ;  /* 0x000000d0d700720c */ /* 0x000fe20003fc6270 */
[C---:B-1----:R-:W-:Y:S01]  /*a490*/  HMMA.16816.F32 R120, R40.reuse, R20, R120 ;  /* 0x000000142878723c */ /* 0x042fe20000001878 */
[----:B------:R-:W-:Y:S01]  /*a4a0*/  IABS R21, R150 ;  /* 0x0000009600157213 */ /* 0x000fe20000000000 */
[----:B------:R-:W-:Y:S01]  /*a4b0*/  VIADD R20, R172, 0xffffff91 ;  /* 0xffffff91ac147836 */ /* 0x000fe20000000000 */
[----:B------:R-:W-:Y:S01]  /*a4c0*/  FSEL R150, R35, -INF , !P2 ;  /* 0xff80000023967808 */ /* 0x000fe20005000000 */
[----:B----4-:R-:W-:Y:S01]  /*a4d0*/  FFMA.FTZ R214, -R199, R33, R214 ;  /* 0x00000021c7d67223 */ /* 0x010fe200000101d6 */
[----:B------:R-:W-:Y:S01]  /*a4e0*/  FSEL R33, R129, -INF , P5 ;  /* 0xff80000081217808 */ /* 0x000fe20002800000 */
[----:B------:R-:W1:Y:S01]  /*a4f0*/  MUFU.TANH R32, R229 ;  /* 0x000000e500207308 */ /* 0x000e620000002400 */
[----:B------:R-:W-:Y:S01]  /*a500*/  FMUL.FTZ R129, R124, R195 ;  /* 0x000000c37c817220 */ /* 0x000fe20000410000 */
[----:B------:R-:W-:Y:S01]  /*a510*/  IMAD.MOV.U32 R35, RZ, RZ, R21 ;  /* 0x000000ffff237224 */ /* 0x000fe200078e0015 */
[----:B------:R-:W-:Y:S01]  /*a520*/  FSEL R33, R33, -INF , !P4 ;  /* 0xff80000021217808 */ /* 0x000fe20006000000 */
[----:B------:R-:W-:Y:S01]  /*a530*/  HMMA.16816.F32 R116, R40, R22, R116 ;  /* 0x000000162874723c */ /* 0x000fe20000001874 */
[----:B------:R-:W-:-:S02]  /*a540*/  FSEL R124, R214, -INF , P3 ;  /* 0xff800000d67c7808 */ /* 0x000fc40001800000 */
[C---:B------:R-:W-:Y:S02]  /*a550*/  ISETP.GE.AND P2, PT, R20.reuse, R211, PT ;  /* 0x000000d31400720c */ /* 0x040fe40003f46270 */
[C---:B------:R-:W-:Y:S02]  /*a560*/  ISETP.GE.AND P5, PT, R20.reuse, R210, PT ;  /* 0x000000d21400720c */ /* 0x040fe40003fa6270 */
[C---:B------:R-:W-:Y:S02]  /*a570*/  ISETP.GE.AND P4, PT, R20.reuse, R208, PT ;  /* 0x000000d01400720c */ /* 0x040fe40003f86270 */
[----:B------:R-:W-:Y:S02]  /*a580*/  I2FP.F32.S32 R21, R226 ;  /* 0x000000e200157245 */ /* 0x000fe40000201400 */
[----:B------:R-:W-:Y:S01]  /*a590*/  ISETP.GE.AND P3, PT, R20, R209, PT ;  /* 0x000000d11400720c */ /* 0x000fe20003f66270 */
[----:B---3--:R-:W-:Y:S01]  /*a5a0*/  HMMA.16816.F32 R120, R12, R8, R120 ;  /* 0x000000080c78723c */ /* 0x008fe20000001878 */
[----:B------:R-:W2:Y:S01]  /*a5b0*/  MUFU.TANH R20, R129 ;  /* 0x0000008100147308 */ /* 0x000ea20000002400 */
[----:B-1----:R-:W-:Y:S01]  /*a5c0*/  FFMA.FTZ R21, -R199, R21, R32 ;  /* 0x00000015c7157223 */ /* 0x002fe20000010120 */
[----:B------:R-:W-:Y:S01]  /*a5d0*/  I2FP.F32.S32 R35, R35 ;  /* 0x0000002300237245 */ /* 0x000fe20000201400 */
[----:B------:R-:W-:Y:S01]  /*a5e0*/  FMUL.FTZ R32, R126, R195 ;  /* 0x000000c37e207220 */ /* 0x000fe20000410000 */
[----:B------:R-:W-:-:S02]  /*a5f0*/  VIADD R8, R172, 0xffffff98 ;  /* 0xffffff98ac087836 */ /* 0x000fc40000000000 */
[----:B------:R-:W-:Y:S01]  /*a600*/  FMUL.FTZ R126, R125, R195 ;  /* 0x000000c37d7e7220 */ /* 0x000fe20000410000 */
[----:B------:R-:W-:Y:S01]  /*a610*/  FSEL R21, R21, -INF , P2 ;  /* 0xff80000015157808 */ /* 0x000fe20001000000 */
[----:B------:R-:W-:Y:S01]  /*a620*/  FFMA.FTZ R34, -R199, R35, R34 ;  /* 0x00000023c7227223 */ /* 0x000fe20000010122 */
[----:B------:R-:W-:Y:S01]  /*a630*/  I2FP.F32.S32 R125, R225 ;  /* 0x000000e1007d7245 */ /* 0x000fe20000201400 */
[----:B------:R-:W1:Y:S01]  /*a640*/  MUFU.TANH R32, R32 ;  /* 0x0000002000207308 */ /* 0x000e620000002400 */
[----:B------:R-:W-:Y:S01]  /*a650*/  FSEL R35, R124, -INF , !P6 ;  /* 0xff8000007c237808 */ /* 0x000fe20007000000 */
[----:B------:R-:W-:Y:S01]  /*a660*/  HMMA.16816.F32 R116, R12, R10, R116 ;  /* 0x0000000a0c74723c */ /* 0x000fe20000001874 */
[----:B------:R-:W-:Y:S02]  /*a670*/  FSEL R245, R21, -INF , !P5 ;  /* 0xff80000015f57808 */ /* 0x000fe40006800000 */
[----:B------:R-:W-:Y:S01]  /*a680*/  FSEL R251, R34, -INF , P3 ;  /* 0xff80000022fb7808 */ /* 0x000fe20001800000 */
[----:B------:R-:W-:Y:S01]  /*a690*/  VIADD R34, R172, 0xffffff99 ;  /* 0xffffff99ac227836 */ /* 0x000fe20000000000 */
[----:B------:R-:W-:-:S02]  /*a6a0*/  ISETP.GE.AND P6, PT, R8, R211, PT ;  /* 0x000000d30800720c */ /* 0x000fc40003fc6270 */
[C---:B------:R-:W-:Y:S01]  /*a6b0*/  ISETP.GE.AND P2, PT, R8.reuse, R210, PT ;  /* 0x000000d20800720c */ /* 0x040fe20003f46270 */
[----:B--2---:R-:W-:Y:S01]  /*a6c0*/  FFMA.FTZ R125, -R199, R125, R20 ;  /* 0x0000007dc77d7223 */ /* 0x004fe20000010114 */
[C---:B------:R-:W-:Y:S01]  /*a6d0*/  ISETP.GE.AND P5, PT, R8.reuse, R208, PT ;  /* 0x000000d00800720c */ /* 0x040fe20003fa6270 */
[----:B------:R-:W2:Y:S01]  /*a6e0*/  LDSM.16.M88.4 R20, [R178+0x3800] ;  /* 0x00380000b214783b */ /* 0x000ea20000000200 */
[----:B------:R-:W-:Y:S02]  /*a6f0*/  ISETP.GE.AND P3, PT, R8, R209, PT ;  /* 0x000000d10800720c */ /* 0x000fe40003f66270 */
[----:B------:R-:W3:Y:S01]  /*a700*/  MUFU.TANH R8, R126 ;  /* 0x0000007e00087308 */ /* 0x000ee20000002400 */
[----:B------:R-:W-:Y:S02]  /*a710*/  I2FP.F32.S32 R9, R224 ;  /* 0x000000e000097245 */ /* 0x000fe40000201400 */
[----:B------:R-:W-:Y:S02]  /*a720*/  FSEL R125, R125, -INF , P6 ;  /* 0xff8000007d7d7808 */ /* 0x000fe40003000000 */
[----:B------:R-:W-:Y:S01]  /*a730*/  FSEL R251, R251, -INF , !P4 ;  /* 0xff800000fbfb7808 */ /* 0x000fe20006000000 */
[----:B-1----:R-:W-:Y:S01]  /*a740*/  FFMA.FTZ R124, -R199, R9, R32 ;  /* 0x00000009c77c7223 */ /* 0x002fe20000010120 */
[----:B------:R-:W-:Y:S01]  /*a750*/  I2FP.F32.S32 R9, R223 ;  /* 0x000000df00097245 */ /* 0x000fe20000201400 */
[----:B------:R-:W1:Y:S01]  /*a760*/  MUFU.TANH R32, R127 ;  /* 0x0000007f00207308 */ /* 0x000e620000002400 */
[----:B------:R-:W-:Y:S01]  /*a770*/  FSEL R247, R125, -INF , !P2 ;  /* 0xff8000007df77808 */ /* 0x000fe20005000000 */
[----:B------:R-:W-:Y:S01]  /*a780*/  FMUL.FTZ R116, R116, R195 ;  /* 0x000000c374747220 */ /* 0x000fe20000410000 */
[----:B------:R-:W-:-:S02]  /*a790*/  ISETP.GE.AND P4, PT, R34, R211, PT ;  /* 0x000000d32200720c */ /* 0x000fc40003f86270 */
[C---:B------:R-:W-:Y:S02]  /*a7a0*/  ISETP.GE.AND P6, PT, R34.reuse, R210, PT ;  /* 0x000000d22200720c */ /* 0x040fe40003fc6270 */
[----:B------:R-:W-:Y:S02]  /*a7b0*/  ISETP.GE.AND P2, PT, R34, R208, PT ;  /* 0x000000d02200720c */ /* 0x000fe40003f46270 */
[----:B------:R-:W-:Y:S01]  /*a7c0*/  I2FP.F32.S32 R125, R222 ;  /* 0x000000de007d7245 */ /* 0x000fe20000201400 */
[----:B---3--:R-:W-:Y:S01]  /*a7d0*/  FFMA.FTZ R10, -R199, R9, R8 ;  /* 0x00000009c70a7223 */ /* 0x008fe20000010108 */
[-C--:B------:R-:W-:Y:S01]  /*a7e0*/  FMUL.FTZ R8, R122, R195.reuse ;  /* 0x000000c37a087220 */ /* 0x080fe20000410000 */
[----:B------:R-:W-:Y:S01]  /*a7f0*/  FMUL.FTZ R126, R120, R195 ;  /* 0x000000c3787e7220 */ /* 0x000fe20000410000 */
[----:B------:R-:W-:Y:S01]  /*a800*/  FSEL R120, R124, -INF , P3 ;  /* 0xff8000007c787808 */ /* 0x000fe20001800000 */
[----:B------:R-:W-:Y:S01]  /*a810*/  VIADD R9, R172, 0xffffffa0 ;  /* 0xffffffa0ac097836 */ /* 0x000fe20000000000 */
[----:B------:R-:W-:Y:S01]  /*a820*/  ISETP.GE.AND P3, PT, R34, R209, PT ;  /* 0x000000d12200720c */ /* 0x000fe20003f66270 */
[----:B------:R-:W-:Y:S01]  /*a830*/  FMUL.FTZ R122, R123, R195 ;  /* 0x000000c37b7a7220 */ /* 0x000fe20000410000 */
[----:B------:R-:W3:Y:S01]  /*a840*/  MUFU.TANH R34, R126 ;  /* 0x0000007e00227308 */ /* 0x000ee20000002400 */
[----:B-1----:R-:W-:Y:S01]  /*a850*/  FFMA.FTZ R125, -R199, R125, R32 ;  /* 0x0000007dc77d7223 */ /* 0x002fe20000010120 */
[----:B------:R-:W-:-:S02]  /*a860*/  FSEL R10, R10, -INF , P4 ;  /* 0xff8000000a0a7808 */ /* 0x000fc40002000000 */
[----:B------:R-:W-:Y:S01]  /*a870*/  FSEL R32, R120, -INF , !P5 ;  /* 0xff80000078207808 */ /* 0x000fe20006800000 */
[----:B------:R-:W-:Y:S01]  /*a880*/  FMUL.FTZ R120, R121, R195 ;  /* 0x000000c379787220 */ /* 0x000fe20000410000 */
[----:B------:R-:W-:Y:S02]  /*a890*/  FSEL R249, R10, -INF , !P6 ;  /* 0xff8000000af97808 */ /* 0x000fe40007000000 */
[----:B------:R-:W1:Y:S01]  /*a8a0*/  MUFU.TANH R8, R8 ;  /* 0x0000000800087308 */ /* 0x000e620000002400 */
[----:B------:R-:W-:Y:S02]  /*a8b0*/  FSEL R121, R125, -INF , P3 ;  /* 0xff8000007d797808 */ /* 0x000fe40001800000 */
[C---:B------:R-:W-:Y:S01]  /*a8c0*/  ISETP.GE.AND P5, PT, R9.reuse, R211, PT ;  /* 0x000000d30900720c */ /* 0x040fe20003fa6270 */
[----:B--2---:R-:W-:Y:S01]  /*a8d0*/  HMMA.16816.F32 R112, R40, R20, R112 ;  /* 0x000000142870723c */ /* 0x004fe20000001870 */
[C---:B------:R-:W-:Y:S01]  /*a8e0*/  ISETP.GE.AND P4, PT, R9.reuse, R210, PT ;  /* 0x000000d20900720c */ /* 0x040fe20003f86270 */
[----:B------:R-:W-:Y:S01]  /*a8f0*/  VIADD R20, R172, 0xffffffa1 ;  /* 0xffffffa1ac147836 */ /* 0x000fe20000000000 */
[C---:B------:R-:W-:Y:S01]  /*a900*/  ISETP.GE.AND P6, PT, R9.reuse, R208, PT ;  /* 0x000000d00900720c */ /* 0x040fe20003fc6270 */
[----:B------:R-:W2:Y:S01]  /*a910*/  MUFU.TANH R120, R120 ;  /* 0x0000007800787308 */ /* 0x000ea20000002400 */
[----:B------:R-:W-:-:S02]  /*a920*/  ISETP.GE.AND P3, PT, R9, R209, PT ;  /* 0x000000d10900720c */ /* 0x000fc40003f66270 */
[----:B------:R-:W-:Y:S01]  /*a930*/  I2FP.F32.S32 R9, R221 ;  /* 0x000000dd00097245 */ /* 0x000fe20000201400 */
[----:B------:R-:W-:Y:S01]  /*a940*/  HMMA.16816.F32 R108, R40, R22, R108 ;  /* 0x00000016286c723c */ /* 0x000fe2000000186c */
[----:B------:R-:W-:Y:S01]  /*a950*/  FMUL.FTZ R22, R118, R195 ;  /* 0x000000c376167220 */ /* 0x000fe20000410000 */
[----:B------:R-:W-:Y:S01]  /*a960*/  VIADD R118, R172, 0xffffffa9 ;  /* 0xffffffa9ac767836 */ /* 0x000fe20000000000 */
[----:B------:R-:W-:Y:S01]  /*a970*/  I2FP.F32.S32 R227, R162 ;  /* 0x000000a200e37245 */ /* 0x000fe20000201400 */
[C---:B---3--:R-:W-:Y:S01]  /*a980*/  FFMA.FTZ R21, -R199.reuse, R9, R34 ;  /* 0x00000009c7157223 */ /* 0x048fe20000010122 */
[----:B------:R-:W3:Y:S01]  /*a990*/  MUFU.TANH R122, R122 ;  /* 0x0000007a007a7308 */ /* 0x000ee20000002400 */
[----:B-1----:R-:W-:Y:S01]  /*a9a0*/  FFMA.FTZ R237, -R199, R237, R8 ;  /* 0x000000edc7ed7223 */ /* 0x002fe20000010108 */
[----:B------:R-:W-:Y:S01]  /*a9b0*/  FSEL R34, R121, -INF , !P2 ;  /* 0xff80000079227808 */ /* 0x000fe20005000000 */
[----:B------:R-:W1:Y:S01]  /*a9c0*/  LDSM.16.M88.4 R8, [R177+0x3800] ;  /* 0x00380000b108783b */ /* 0x000e620000000200 */
[----:B------:R-:W-:-:S02]  /*a9d0*/  FSEL R21, R21, -INF , P5 ;  /* 0xff80000015157808 */ /* 0x000fc40002800000 */
[----:B------:R-:W-:Y:S02]  /*a9e0*/  FSEL R237, R237, -INF , P3 ;  /* 0xff800000eded7808 */ /* 0x000fe40001800000 */
[----:B------:R-:W-:Y:S01]  /*a9f0*/  FSEL R223, R21, -INF , !P4 ;  /* 0xff80000015df7808 */ /* 0x000fe20006000000 */
[----:B------:R-:W4:Y:S01]  /*aa00*/  MUFU.TANH R22, R22 ;  /* 0x0000001600167308 */ /* 0x000f220000002400 */
[----:B------:R-:W-:Y:S02]  /*aa10*/  I2FP.F32.S32 R21, R217 ;  /* 0x000000d900157245 */ /* 0x000fe40000201400 */
[C---:B------:R-:W-:Y:S02]  /*aa20*/  ISETP.GE.AND P2, PT, R20.reuse, R211, PT ;  /* 0x000000d31400720c */ /* 0x040fe40003f46270 */
[C---:B------:R-:W-:Y:S01]  /*aa30*/  ISETP.GE.AND P5, PT, R20.reuse, R210, PT ;  /* 0x000000d21400720c */ /* 0x040fe20003fa6270 */
[----:B--2---:R-:W-:Y:S01]  /*aa40*/  FFMA.FTZ R120, -R199, R21, R120 ;  /* 0x00000015c7787223 */ /* 0x004fe20000010178 */
[----:B------:R-:W-:Y:S01]  /*aa50*/  ISETP.GE.AND P4, PT, R20, R208, PT ;  /* 0x000000d01400720c */ /* 0x000fe20003f86270 */
[----:B------:R-:W-:Y:S01]  /*aa60*/  VIADD R21, R172, 0xffffffa8 ;  /* 0xffffffa8ac157836 */ /* 0x000fe20000000000 */
[----:B------:R-:W-:-:S02]  /*aa70*/  ISETP.GE.AND P3, PT, R20, R209, PT ;  /* 0x000000d11400720c */ /* 0x000fc40003f66270 */
[----:B------:R2:W5:Y:S01]  /*aa80*/  MUFU.TANH R20, R116 ;  /* 0x0000007400147308 */ /* 0x0005620000002400 */
[----:B------:R-:W-:Y:S02]  /*aa90*/  I2FP.F32.S32 R121, R216 ;  /* 0x000000d800797245 */ /* 0x000fe40000201400 */
[----:B------:R-:W-:Y:S02]  /*aaa0*/  FSEL R120, R120, -INF , P2 ;  /* 0xff80000078787808 */ /* 0x000fe40001000000 */
[----:B------:R-:W-:Y:S01]  /*aab0*/  FSEL R237, R237, -INF , !P6 ;  /* 0xff800000eded7808 */ /* 0x000fe20007000000 */
[C---:B---3--:R-:W-:Y:S01]  /*aac0*/  FFMA.FTZ R121, -R199.reuse, R121, R122 ;  /* 0x00000079c7797223 */ /* 0x048fe2000001017a */
[----:B------:R-:W-:Y:S01]  /*aad0*/  FSEL R231, R120, -INF , !P5 ;  /* 0xff80000078e77808 */ /* 0x000fe20006800000 */
[----:B----4-:R-:W-:Y:S01]  /*aae0*/  FFMA.FTZ R243, -R199, R243, R22 ;  /* 0x000000f3c7f37223 */ /* 0x010fe20000010116 */
[----:B------:R-:W-:Y:S02]  /*aaf0*/  ISETP.GE.AND P6, PT, R21, R211, PT ;  /* 0x000000d31500720c */ /* 0x000fe40003fc6270 */
[----:B------:R-:W-:-:S02]  /*ab00*/  FSEL R241, R121, -INF , P3 ;  /* 0xff80000079f17808 */ /* 0x000fc40001800000 */
[C---:B------:R-:W-:Y:S02]  /*ab10*/  ISETP.GE.AND P2, PT, R21.reuse, R210, PT ;  /* 0x000000d21500720c */ /* 0x040fe40003f46270 */
[C---:B------:R-:W-:Y:S02]  /*ab20*/  ISETP.GE.AND P5, PT, R21.reuse, R208, PT ;  /* 0x000000d01500720c */ /* 0x040fe40003fa6270 */
[----:B------:R-:W-:Y:S01]  /*ab30*/  ISETP.GE.AND P3, PT, R21, R209, PT ;  /* 0x000000d11500720c */ /* 0x000fe20003f66270 */
[----:B--2---:R-:W-:Y:S01]  /*ab40*/  FMUL.FTZ R116, R117, R195 ;  /* 0x000000c375747220 */ /* 0x004fe20000410000 */
[----:B------:R-:W-:Y:S02]  /*ab50*/  I2FP.F32.S32 R21, R171 ;  /* 0x000000ab00157245 */ /* 0x000fe40000201400 */
[----:B------:R-:W-:Y:S01]  /*ab60*/  I2FP.F32.S32 R117, R169 ;  /* 0x000000a900757245 */ /* 0x000fe20000201400 */
[----:B-1----:R-:W-:Y:S01]  /*ab70*/  HMMA.16816.F32 R112, R12, R8, R112 ;  /* 0x000000080c70723c */ /* 0x002fe20000001870 */
[----:B------:R-:W-:Y:S01]  /*ab80*/  FMUL.FTZ R8, R119, R195 ;  /* 0x000000c377087220 */ /* 0x000fe20000410000 */
[----:B-----5:R-:W-:Y:S01]  /*ab90*/  FFMA.FTZ R9, -R199, R21, R20 ;  /* 0x00000015c7097223 */ /* 0x020fe20000010114 */
[----:B------:R-:W1:Y:S01]  /*aba0*/  MUFU.TANH R116, R116 ;  /* 0x0000007400747308 */ /* 0x000e620000002400 */
[----:B------:R-:W2:Y:S01]  /*abb0*/  LDSM.16.M88.4 R20, [R178+0x4000] ;  /* 0x00400000b214783b */ /* 0x000ea20000000200 */
[----:B------:R-:W-:-:S02]  /*abc0*/  FSEL R241, R241, -INF , !P4 ;  /* 0xff800000f1f17808 */ /* 0x000fc40006000000 */
[----:B------:R-:W-:Y:S01]  /*abd0*/  FSEL R9, R9, -INF , P6 ;  /* 0xff80000009097808 */ /* 0x000fe20003000000 */
[----:B------:R-:W-:Y:S01]  /*abe0*/  HMMA.16816.F32 R108, R12, R10, R108 ;  /* 0x0000000a0c6c723c */ /* 0x000fe2000000186c */
[----:B------:R-:W-:Y:S02]  /*abf0*/  FSEL R243, R243, -INF , P3 ;  /* 0xff800000f3f37808 */ /* 0x000fe40001800000 */
[----:B------:R-:W3:Y:S01]  /*ac00*/  MUFU.TANH R8, R8 ;  /* 0x0000000800087308 */ /* 0x000ee20000002400 */
[----:B------:R-:W-:Y:S02]  /*ac10*/  FSEL R233, R9, -INF , !P2 ;  /* 0xff80000009e97808 */ /* 0x000fe40005000000 */
[----:B------:R-:W-:Y:S02]  /*ac20*/  I2FP.F32.S32 R9, R168 ;  /* 0x000000a800097245 */ /* 0x000fe40000201400 */
[C---:B------:R-:W-:Y:S02]  /*ac30*/  ISETP.GE.AND P4, PT, R118.reuse, R211, PT ;  /* 0x000000d37600720c */ /* 0x040fe40003f86270 */
[----:B------:R-:W-:Y:S01]  /*ac40*/  ISETP.GE.AND P6, PT, R118, R210, PT ;  /* 0x000000d27600720c */ /* 0x000fe20003fc6270 */
[-C--:B------:R-:W-:Y:S01]  /*ac50*/  FMUL.FTZ R112, R112, R195.reuse ;  /* 0x000000c370707220 */ /* 0x080fe20000410000 */
[----:B------:R-:W-:Y:S01]  /*ac60*/  FMUL.FTZ R114, R114, R195 ;  /* 0x000000c372727220 */ /* 0x000fe20000410000 */
[----:B-1----:R-:W-:Y:S01]  /*ac70*/  FFMA.FTZ R119, -R199, R117, R116 ;  /* 0x00000075c7777223 */ /* 0x002fe20000010174 */
[----:B------:R-:W-:Y:S01]  /*ac80*/  ISETP.GE.AND P2, PT, R118, R208, PT ;  /* 0x000000d07600720c */ /* 0x000fe20003f46270 */
[----:B------:R-:W-:Y:S01]  /*ac90*/  VIADD R117, R172, 0xffffffb0 ;  /* 0xffffffb0ac757836 */ /* 0x000fe20000000000 */
[----:B------:R-:W-:Y:S01]  /*aca0*/  ISETP.GE.AND P3, PT, R118, R209, PT ;  /* 0x000000d17600720c */ /* 0x000fe20003f66270 */
[-C--:B------:R-:W-:Y:S01]  /*acb0*/  FMUL.FTZ R115, R115, R195.reuse ;  /* 0x000000c373737220 */ /* 0x080fe20000410000 */
[----:B------:R1:W4:Y:S01]  /*acc0*/  MUFU.TANH R118, R112 ;  /* 0x0000007000767308 */ /* 0x0003220000002400 */
[----:B------:R-:W-:Y:S01]  /*acd0*/  FSEL R119, R119, -INF , P4 ;  /* 0xff80000077777808 */ /* 0x000fe20002000000 */
[----:B------:R-:W-:Y:S01]  /*ace0*/  FMUL.FTZ R108, R108, R195 ;  /* 0x000000c36c6c7220 */ /* 0x000fe20000410000 */
[----:B---3--:R-:W-:Y:S01]  /*acf0*/  FFMA.FTZ R116, -R199, R9, R8 ;  /* 0x00000009c7747223 */ /* 0x008fe20000010108 */
[----:B------:R-:W-:Y:S01]  /*ad00*/  FSEL R243, R243, -INF , !P5 ;  /* 0xff800000f3f37808 */ /* 0x000fe20006800000 */
[----:B------:R-:W3:Y:S01]  /*ad10*/  LDSM.16.M88.4 R8, [R177+0x4000] ;  /* 0x00400000b108783b */ /* 0x000ee20000000200 */
[----:B------:R-:W-:Y:S01]  /*ad20*/  FSEL R235, R119, -INF , !P6 ;  /* 0xff80000077eb7808 */ /* 0x000fe20007000000 */
[----:B------:R-:W-:Y:S01]  /*ad30*/  FMUL.FTZ R109, R109, R195 ;  /* 0x000000c36d6d7220 */ /* 0x000fe20000410000 */
[----:B------:R-:W5:Y:S01]  /*ad40*/  MUFU.TANH R114, R114 ;  /* 0x0000007200727308 */ /* 0x000f620000002400 */
[----:B------:R-:W-:Y:S01]  /*ad50*/  I2FP.F32.S32 R119, R167 ;  /* 0x000000a700777245 */ /* 0x000fe20000201400 */
[----:B------:R-:W-:Y:S01]  /*ad60*/  FMUL.FTZ R110, R110, R195 ;  /* 0x000000c36e6e7220 */ /* 0x000fe20000410000 */
[----:B------:R-:W-:-:S02]  /*ad70*/  ISETP.GE.AND P5, PT, R117, R211, PT ;  /* 0x000000d37500720c */ /* 0x000fc40003fa6270 */
[----:B------:R-:W-:Y:S02]  /*ad80*/  FSEL R116, R116, -INF , P3 ;  /* 0xff80000074747808 */ /* 0x000fe40001800000 */
[C---:B------:R-:W-:Y:S01]  /*ad90*/  ISETP.GE.AND P4, PT, R117.reuse, R210, PT ;  /* 0x000000d27500720c */ /* 0x040fe20003f86270 */
[----:B------:R-:W5:Y:S01]  /*ada0*/  MUFU.TANH R110, R110 ;  /* 0x0000006e006e7308 */ /* 0x000f620000002400 */
[----:B------:R-:W-:Y:S01]  /*adb0*/  ISETP.GE.AND P3, PT, R117, R209, PT ;  /* 0x000000d17500720c */ /* 0x000fe20003f66270 */
[----:B-1----:R-:W-:Y:S01]  /*adc0*/  FMUL.FTZ R112, R113, R195 ;  /* 0x000000c371707220 */ /* 0x002fe20000410000 */
[----:B------:R-:W-:Y:S01]  /*add0*/  I2FP.F32.S32 R113, R166 ;  /* 0x000000a600717245 */ /* 0x000fe20000201400 */
[C---:B----4-:R-:W-:Y:S01]  /*ade0*/  FFMA.FTZ R118, -R199.reuse, R119, R118 ;  /* 0x00000077c7767223 */ /* 0x050fe20000010176 */
[C---:B--2---:R-:W-:Y:S01]  /*adf0*/  HMMA.16816.F32 R104, R40.reuse, R20, R104 ;  /* 0x000000142868723c */ /* 0x044fe20000001868 */
[----:B------:R-:W-:Y:S01]  /*ae00*/  VIADD R20, R172, 0xffffffb1 ;  /* 0xffffffb1ac147836 */ /* 0x000fe20000000000 */
[----:B------:R-:W-:Y:S01]  /*ae10*/  FSEL R239, R116, -INF , !P2 ;  /* 0xff80000074ef7808 */ /* 0x000fe20005000000 */
[----:B------:R-:W1:Y:S01]  /*ae20*/  MUFU.TANH R112, R112 ;  /* 0x0000007000707308 */ /* 0x000e620000002400 */
[----:B------:R-:W-:Y:S01]  /*ae30*/  FSEL R118, R118, -INF , P5 ;  /* 0xff80000076767808 */ /* 0x000fe20002800000 */
[----:B-----5:R-:W-:Y:S01]  /*ae40*/  FFMA.FTZ R221, -R199, R113, R114 ;  /* 0x00000071c7dd7223 */ /* 0x020fe20000010172 */
[----:B------:R-:W-:Y:S01]  /*ae50*/  IMAD.MOV.U32 R113, RZ, RZ, R163 ;  /* 0x000000ffff717224 */ /* 0x000fe200078e00a3 */
[----:B------:R-:W-:Y:S01]  /*ae60*/  ISETP.GE.AND P2, PT, R20, R211, PT ;  /* 0x000000d31400720c */ /* 0x000fe20003f46270 */
[----:B------:R-:W-:Y:S01]  /*ae70*/  HMMA.16816.F32 R64, R40, R22, R64 ;  /* 0x000000162840723c */ /* 0x000fe20000001840 */
[----:B------:R-:W-:-:S02]  /*ae80*/  FSEL R163, R118, -INF , !P4 ;  /* 0xff80000076a37808 */ /* 0x000fc40006000000 */
[----:B------:R-:W2:Y:S01]  /*ae90*/  MUFU.TANH R114, R115 ;  /* 0x0000007300727308 */ /* 0x000ea20000002400 */
[----:B------:R-:W-:Y:S01]  /*aea0*/  FSEL R221, R221, -INF , P3 ;  /* 0xff800000dddd7808 */ /* 0x000fe20001800000 */
[----:B------:R-:W-:Y:S01]  /*aeb0*/  FFMA.FTZ R227, -R199, R227, R110 ;  /* 0x000000e3c7e37223 */ /* 0x000fe2000001016e */
[----:B------:R-:W-:Y:S01]  /*aec0*/  ISETP.GE.AND P5, PT, R20, R210, PT ;  /* 0x000000d21400720c */ /* 0x000fe20003fa6270 */
[----:B------:R-:W-:Y:S01]  /*aed0*/  VIADD R110, R172, 0xffffffb9 ;  /* 0xffffffb9ac6e7836 */ /* 0x000fe20000000000 */
[C---:B------:R-:W-:Y:S02]  /*aee0*/  ISETP.GE.AND P4, PT, R20.reuse, R208, PT ;  /* 0x000000d01400720c */ /* 0x040fe40003f86270 */
[----:B------:R-:W-:Y:S02]  /*aef0*/  ISETP.GE.AND P3, PT, R20, R209, PT ;  /* 0x000000d11400720c */ /* 0x000fe40003f66270 */
[----:B------:R-:W4:Y:S01]  /*af00*/  MUFU.TANH R20, R108 ;  /* 0x0000006c00147308 */ /* 0x000f220000002400 */
[----:B------:R-:W-:-:S02]  /*af10*/  I2FP.F32.S32 R21, R165 ;  /* 0x000000a500157245 */ /* 0x000fc40000201400 */
[----:B------:R-:W-:Y:S01]  /*af20*/  I2FP.F32.S32 R113, R113 ;  /* 0x0000007100717245 */ /* 0x000fe20000201400 */
[C---:B---3--:R-:W-:Y:S01]  /*af30*/  HMMA.16816.F32 R104, R12.reuse, R8, R104 ;  /* 0x000000080c68723c */ /* 0x048fe20000001868 */
[----:B------:R-:W-:Y:S01]  /*af40*/  ISETP.GE.AND P6, PT, R117, R208, PT ;  /* 0x000000d07500720c */ /* 0x000fe20003fc6270 */
[C---:B-1----:R-:W-:Y:S01]  /*af50*/  FFMA.FTZ R21, -R199.reuse, R21, R112 ;  /* 0x00000015c7157223 */ /* 0x042fe20000010170 */
[----:B------:R-:W-:Y:S01]  /*af60*/  VIADD R8, R172, 0xffffffb8 ;  /* 0xffffffb8ac087836 */ /* 0x000fe20000000000 */
[----:B------:R-:W-:Y:S01]  /*af70*/  I2FP.F32.S32 R9, R164 ;  /* 0x000000a400097245 */ /* 0x000fe20000201400 */
[----:B--2---:R-:W-:Y:S01]  /*af80*/  FFMA.FTZ R113, -R199, R113, R114 ;  /* 0x00000071c7717223 */ /* 0x004fe20000010172 */
[----:B------:R-:W-:Y:S02]  /*af90*/  FSEL R221, R221, -INF , !P6 ;  /* 0xff800000dddd7808 */ /* 0x000fe40007000000 */
[----:B------:R-:W-:Y:S01]  /*afa0*/  FSEL R21, R21, -INF , P2 ;  /* 0xff80000015157808 */ /* 0x000fe20001000000 */
[----:B------:R-:W-:Y:S01]  /*afb0*/  HMMA.16816.F32 R64, R12, R10, R64 ;  /* 0x0000000a0c40723c */ /* 0x000fe20000001840 */
[----:B------:R-:W-:-:S02]  /*afc0*/  FSEL R229, R113, -INF , P3 ;  /* 0xff80000071e57808 */ /* 0x000fc40001800000 */
[----:B------:R-:W-:Y:S02]  /*afd0*/  FSEL R171, R21, -INF , !P5 ;  /* 0xff80000015ab7808 */ /* 0x000fe40006800000 */
[C---:B------:R-:W-:Y:S01]  /*afe0*/  ISETP.GE.AND P6, PT, R8.reuse, R211, PT ;  /* 0x000000d30800720c */ /* 0x040fe20003fc6270 */
[----:B----4-:R-:W-:Y:S01]  /*aff0*/  FFMA.FTZ R9, -R199, R9, R20 ;  /* 0x00000009c7097223 */ /* 0x010fe20000010114 */
[C---:B------:R-:W-:Y:S01]  /*b000*/  ISETP.GE.AND P2, PT, R8.reuse, R210, PT ;  /* 0x000000d20800720c */ /* 0x040fe20003f46270 */
[----:B------:R-:W1:Y:S01]  /*b010*/  LDSM.16.M88.4 R20, [R178+0x4800] ;  /* 0x00480000b214783b */ /* 0x000e620000000200 */
[C---:B------:R-:W-:Y:S01]  /*b020*/  ISETP.GE.AND P5, PT, R8.reuse, R208, PT ;  /* 0x000000d00800720c */ /* 0x040fe20003fa6270 */
[----:B------:R-:W-:Y:S01]  /*b030*/  FMUL.FTZ R108, R111, R195 ;  /* 0x000000c36f6c7220 */ /* 0x000fe20000410000 */
[----:B------:R-:W-:Y:S01]  /*b040*/  ISETP.GE.AND P3, PT, R8, R209, PT ;  /* 0x000000d10800720c */ /* 0x000fe20003f66270 */
[-C--:B------:R-:W-:Y:S01]  /*b050*/  FMUL.FTZ R104, R104, R195.reuse ;  /* 0x000000c368687220 */ /* 0x080fe20000410000 */
[----:B------:R-:W2:Y:S01]  /*b060*/  MUFU.TANH R8, R109 ;  /* 0x0000006d00087308 */ /* 0x000ea20000002400 */
[----:B------:R-:W-:Y:S01]  /*b070*/  FSEL R9, R9, -INF , P6 ;  /* 0xff80000009097808 */ /* 0x000fe20003000000 */
[-C--:B------:R-:W-:Y:S01]  /*b080*/  FMUL.FTZ R105, R105, R195.reuse ;  /* 0x000000c369697220 */ /* 0x080fe20000410000 */
[----:B------:R-:W-:Y:S01]  /*b090*/  FSEL R229, R229, -INF , !P4 ;  /* 0xff800000e5e57808 */ /* 0x000fe20006000000 */
[-C--:B------:R-:W-:Y:S01]  /*b0a0*/  FMUL.FTZ R107, R107, R195.reuse ;  /* 0x000000c36b6b7220 */ /* 0x080fe20000410000 */
[----:B------:R-:W-:Y:S01]  /*b0b0*/  FSEL R215, R9, -INF , !P2 ;  /* 0xff80000009d77808 */ /* 0x000fe20005000000 */
[----:B------:R-:W-:Y:S01]  /*b0c0*/  FMUL.FTZ R64, R64, R195 ;  /* 0x000000c340407220 */ /* 0x000fe20000410000 */
[----:B------:R-:W-:Y:S01]  /*b0d0*/  I2FP.F32.S32 R9, R161 ;  /* 0x000000a100097245 */ /* 0x000fe20000201400 */
[----:B------:R-:W3:Y:S01]  /*b0e0*/  MUFU.TANH R108, R108 ;  /* 0x0000006c006c7308 */ /* 0x000ee20000002400 */
[----:B------:R-:W-:-:S02]  /*b0f0*/  ISETP.GE.AND P4, PT, R110, R211, PT ;  /* 0x000000d36e00720c */ /* 0x000fc40003f86270 */
[----:B------:R-:W-:Y:S02]  /*b100*/  FSEL R227, R227, -INF , P3 ;  /* 0xff800000e3e37808 */ /* 0x000fe40001800000 */
[C---:B------:R-:W-:Y:S02]  /*b110*/  ISETP.GE.AND P6, PT, R110.reuse, R210, PT ;  /* 0x000000d26e00720c */ /* 0x040fe40003fc6270 */
[----:B------:R-:W-:Y:S01]  /*b120*/  ISETP.GE.AND P3, PT, R110, R209, PT ;  /* 0x000000d16e00720c */ /* 0x000fe20003f66270 */
[----:B------:R-:W4:Y:S01]  /*b130*/  MUFU.TANH R104, R104 ;  /* 0x0000006800687308 */ /* 0x000f220000002400 */
[----:B------:R-:W-:Y:S01]  /*b140*/  IABS R159, R159 ;  /* 0x0000009f009f7213 */ /* 0x000fe20000000000 */
[----:B--2---:R-:W-:Y:S01]  /*b150*/  FFMA.FTZ R10, -R199, R9, R8 ;  /* 0x00000009c70a7223 */ /* 0x004fe20000010108 */
[----:B------:R-:W-:Y:S01]  /*b160*/  FMUL.FTZ R8, R106, R195 ;  /* 0x000000c36a087220 */ /* 0x000fe20000410000 */
[----:B------:R-:W-:Y:S01]  /*b170*/  I2FP.F32.S32 R109, R160 ;  /* 0x000000a0006d7245 */ /* 0x000fe20000201400 */
[----:B------:R-:W-:Y:S01]  /*b180*/  VIADD R9, R172, 0xffffffc0 ;  /* 0xffffffc0ac097836 */ /* 0x000fe20000000000 */
[----:B------:R-:W-:-:S02]  /*b190*/  IABS R158, R158 ;  /* 0x0000009e009e7213 */ /* 0x000fc40000000000 */
[----:B------:R-:W-:Y:S01]  /*b1a0*/  FSEL R10, R10, -INF , P4 ;  /* 0xff8000000a0a7808 */ /* 0x000fe20002000000 */
[----:B------:R-:W2:Y:S01]  /*b1b0*/  MUFU.TANH R8, R8 ;  /* 0x0000000800087308 */ /* 0x000ea20000002400 */
[----:B---3--:R-:W-:Y:S01]  /*b1c0*/  FFMA.FTZ R108, -R199, R109, R108 ;  /* 0x0000006dc76c7223 */ /* 0x008fe2000001016c */
[----:B------:R-:W-:Y:S02]  /*b1d0*/  FSEL R227, R227, -INF , !P5 ;  /* 0xff800000e3e37808 */ /* 0x000fe40006800000 */
[----:B------:R-:W-:Y:S02]  /*b1e0*/  FSEL R217, R10, -INF , !P6 ;  /* 0xff8000000ad97808 */ /* 0x000fe40007000000 */
[----:B------:R-:W-:Y:S02]  /*b1f0*/  FSEL R225, R108, -INF , P3 ;  /* 0xff8000006ce17808 */ /* 0x000fe40001800000 */
[C---:B------:R-:W-:Y:S01]  /*b200*/  ISETP.GE.AND P5, PT, R9.reuse, R211, PT ;  /* 0x000000d30900720c */ /* 0x040fe20003fa6270 */
[----:B------:R3:W5:Y:S01]  /*b210*/  MUFU.TANH R106, R105 ;  /* 0x00000069006a7308 */ /* 0x0007620000002400 */
[C---:B------:R-:W-:Y:S01]  /*b220*/  ISETP.GE.AND P4, PT, R9.reuse, R210, PT ;  /* 0x000000d20900720c */ /* 0x040fe20003f86270 */
[----:B-1----:R-:W-:Y:S01]  /*b230*/  HMMA.16816.F32 R60, R40, R20, R60 ;  /* 0x00000014283c723c */ /* 0x002fe2000000183c */
[C---:B------:R-:W-:Y:S01]  /*b240*/  ISETP.GE.AND P6, PT, R9.reuse, R208, PT ;  /* 0x000000d00900720c */ /* 0x040fe20003fc6270 */
[----:B------:R-:W-:Y:S01]  /*b250*/  VIADD R20, R172, 0xffffffc1 ;  /* 0xffffffc1ac147836 */ /* 0x000fe20000000000 */
[----:B------:R-:W-:-:S02]  /*b260*/  ISETP.GE.AND P3, PT, R9, R209, PT ;  /* 0x000000d10900720c */ /* 0x000fc40003f66270 */
[----:B------:R-:W-:Y:S02]  /*b270*/  I2FP.F32.S32 R9, R159 ;  /* 0x0000009f00097245 */ /* 0x000fe40000201400 */
[----:B------:R-:W-:Y:S01]  /*b280*/  I2FP.F32.S32 R159, R158 ;  /* 0x0000009e009f7245 */ /* 0x000fe20000201400 */
[----:B------:R-:W-:Y:S01]  /*b290*/  HMMA.16816.F32 R56, R40, R22, R56 ;  /* 0x000000162838723c */ /* 0x000fe20000001838 */
[----:B------:R-:W-:Y:S01]  /*b2a0*/  IABS R157, R157 ;  /* 0x0000009d009d7213 */ /* 0x000fe20000000000 */
[C---:B----4-:R-:W-:Y:S01]  /*b2b0*/  FFMA.FTZ R21, -R199.reuse, R9, R104 ;  /* 0x00000009c7157223 */ /* 0x050fe20000010168 */
[----:B------:R-:W-:Y:S01]  /*b2c0*/  ISETP.GE.AND P2, PT, R110, R208, PT ;  /* 0x000000d06e00720c */ /* 0x000fe20003f46270 */
[----:B--2---:R-:W-:Y:S01]  /*b2d0*/  FFMA.FTZ R159, -R199, R159, R8 ;  /* 0x0000009fc79f7223 */ /* 0x004fe20000010108 */
[----:B------:R-:W1:Y:S01]  /*b2e0*/  MUFU.TANH R104, R107 ;  /* 0x0000006b00687308 */ /* 0x000e620000002400 */
[----:B------:R-:W2:Y:S01]  /*b2f0*/  LDSM.16.M88.4 R8, [R177+0x4800] ;  /* 0x00480000b108783b */ /* 0x000ea20000000200 */
[----:B------:R-:W-:Y:S01]  /*b300*/  FSEL R21, R21, -INF , P5 ;  /* 0xff80000015157808 */ /* 0x000fe20002800000 */
[----:B------:R-:W-:Y:S01]  /*b310*/  FMUL.FTZ R22, R66, R195 ;  /* 0x000000c342167220 */ /* 0x000fe20000410000 */
[----:B---3--:R-:W-:Y:S01]  /*b320*/  IMAD.MOV.U32 R105, RZ, RZ, R147 ;  /* 0x000000ffff697224 */ /* 0x008fe200078e0093 */
[----:B------:R-:W-:Y:S01]  /*b330*/  FSEL R225, R225, -INF , !P2 ;  /* 0xff800000e1e17808 */ /* 0x000fe20005000000 */
[----:B------:R-:W-:Y:S01]  /*b340*/  VIADD R66, R172, 0xffffffc9 ;  /* 0xffffffc9ac427836 */ /* 0x000fe20000000000 */
[----:B------:R-:W-:-:S02]  /*b350*/  FSEL R147, R21, -INF , !P4 ;  /* 0xff80000015937808 */ /* 0x000fc40006000000 */
[----:B------:R-:W-:Y:S01]  /*b360*/  I2FP.F32.S32 R21, R157 ;  /* 0x0000009d00157245 */ /* 0x000fe20000201400 */
[----:B------:R-:W-:Y:S01]  /*b370*/  MUFU.TANH R22, R22 ;  /* 0x0000001600167308 */ /* 0x000fe20000002400 */
[----:B------:R-:W-:Y:S02]  /*b380*/  FSEL R159, R159, -INF , P3 ;  /* 0xff8000009f9f7808 */ /* 0x000fe40001800000 */
[C---:B------:R-:W-:Y:S01]  /*b390*/  ISETP.GE.AND P2, PT, R20.reuse, R211, PT ;  /* 0x000000d31400720c */ /* 0x040fe20003f46270 */
[----:B-----5:R-:W-:Y:S01]  /*b3a0*/  FFMA.FTZ R106, -R199, R21, R106 ;  /* 0x00000015c76a7223 */ /* 0x020fe2000001016a */
[----:B------:R-:W-:Y:S01]  /*b3b0*/  ISETP.GE.AND P5, PT, R20, R210, PT ;  /* 0x000000d21400720c */ /* 0x000fe20003fa6270 */
[----:B------:R-:W-:Y:S01]  /*b3c0*/  VIADD R21, R172, 0xffffffc8 ;  /* 0xffffffc8ac157836 */ /* 0x000fe20000000000 */
[C---:B------:R-:W-:Y:S02]  /*b3d0*/  ISETP.GE.AND P4, PT, R20.reuse, R208, PT ;  /* 0x000000d01400720c */ /* 0x040fe40003f86270 */
[----:B------:R-:W-:-:S02]  /*b3e0*/  ISETP.GE.AND P3, PT, R20, R209, PT ;  /* 0x000000d11400720c */ /* 0x000fc40003f66270 */
[----:B------:R3:W4:Y:S01]  /*b3f0*/  MUFU.TANH R20, R64 ;  /* 0x0000004000147308 */ /* 0x0007220000002400 */
[----:B------:R-:W-:Y:S02]  /*b400*/  I2FP.F32.S32 R105, R105 ;  /* 0x0000006900697245 */ /* 0x000fe40000201400 */
[----:B------:R-:W-:Y:S02]  /*b410*/  FSEL R106, R106, -INF , P2 ;  /* 0xff8000006a6a7808 */ /* 0x000fe40001000000 */
[----:B------:R-:W-:Y:S01]  /*b420*/  IABS R156, R156 ;  /* 0x0000009c009c7213 */ /* 0x000fe20000000000 */
[----:B-1----:R-:W-:Y:S01]  /*b430*/  FFMA.FTZ R104, -R199, R105, R104 ;  /* 0x00000069c7687223 */ /* 0x002fe20000010168 */
[----:B------:R-:W-:Y:S02]  /*b440*/  IABS R23, R153 ;  /* 0x0000009900177213 */ /* 0x000fe40000000000 */
[----:B------:R-:W-:Y:S02]  /*b450*/  FSEL R159, R159, -INF , !P6 ;  /* 0xff8000009f9f7808 */ /* 0x000fe40007000000 */
[----:B------:R-:W-:-:S02]  /*b460*/  FSEL R153, R106, -INF , !P5 ;  /* 0xff8000006a997808 */ /* 0x000fc40006800000 */
[----:B------:R-:W-:Y:S02]  /*b470*/  FSEL R167, R104, -INF , P3 ;  /* 0xff80000068a77808 */ /* 0x000fe40001800000 */
[C---:B------:R-:W-:Y:S02]  /*b480*/  ISETP.GE.AND P6, PT, R21.reuse, R211, PT ;  /* 0x000000d31500720c */ /* 0x040fe40003fc6270 */
[----:B------:R-:W-:Y:S01]  /*b490*/  ISETP.GE.AND P2, PT, R21, R210, PT ;  /* 0x000000d21500720c */ /* 0x000fe20003f46270 */
[----:B---3--:R-:W-:Y:S01]  /*b4a0*/  FMUL.FTZ R64, R65, R195 ;  /* 0x000000c341407220 */ /* 0x008fe20000410000 */
[C---:B------:R-:W-:Y:S01]  /*b4b0*/  ISETP.GE.AND P5, PT, R21.reuse, R208, PT ;  /* 0x000000d01500720c */ /* 0x040fe20003fa6270 */
[----:B--2---:R-:W-:Y:S01]  /*b4c0*/  HMMA.16816.F32 R60, R12, R8, R60 ;  /* 0x000000080c3c723c */ /* 0x004fe2000000183c */
[----:B------:R-:W-:Y:S01]  /*b4d0*/  ISETP.GE.AND P3, PT, R21, R209, PT ;  /* 0x000000d11500720c */ /* 0x000fe20003f66270 */
[----:B------:R-:W-:Y:S01]  /*b4e0*/  FMUL.FTZ R8, R67, R195 ;  /* 0x000000c343087220 */ /* 0x000fe20000410000 */
[----:B------:R-:W-:Y:S01]  /*b4f0*/  I2FP.F32.S32 R21, R156 ;  /* 0x0000009c00157245 */ /* 0x000fe20000201400 */
[----:B------:R-:W1:Y:S01]  /*b500*/  MUFU.TANH R64, R64 ;  /* 0x0000004000407308 */ /* 0x000e620000002400 */
[----:B------:R-:W-:-:S02]  /*b510*/  I2FP.F32.S32 R169, R23 ;  /* 0x0000001700a97245 */ /* 0x000fc40000201400 */
[----:B------:R-:W-:Y:S01]  /*b520*/  I2FP.F32.S32 R65, R155 ;  /* 0x0000009b00417245 */ /* 0x000fe20000201400 */
[C---:B----4-:R-:W-:Y:S01]  /*b530*/  FFMA.FTZ R9, -R199.reuse, R21, R20 ;  /* 0x00000015c7097223 */ /* 0x050fe20000010114 */
[----:B------:R-:W-:Y:S01]  /*b540*/  HMMA.16816.F32 R56, R12, R10, R56 ;  /* 0x0000000a0c38723c */ /* 0x000fe20000001838 */
[----:B------:R-:W-:Y:S01]  /*b550*/  FFMA.FTZ R169, -R199, R169, R22 ;  /* 0x000000a9c7a97223 */ /* 0x000fe20000010116 */
[----:B------:R-:W-:Y:S01]  /*b560*/  FSEL R167, R167, -INF , !P4 ;  /* 0xff800000a7a77808 */ /* 0x000fe20006000000 */
[----:B------:R-:W2:Y:S01]  /*b570*/  LDSM.16.M88.4 R20, [R178+0x5000] ;  /* 0x00500000b214783b */ /* 0x000ea20000000200 */
[----:B------:R-:W3:Y:S01]  /*b580*/  MUFU.TANH R8, R8 ;  /* 0x0000000800087308 */ /* 0x000ee20000002400 */
[----:B------:R-:W-:Y:S02]  /*b590*/  FSEL R9, R9, -INF , P6 ;  /* 0xff80000009097808 */ /* 0x000fe40003000000 */
[----:B------:R-:W-:Y:S02]  /*b5a0*/  FSEL R169, R169, -INF , P3 ;  /* 0xff800000a9a97808 */ /* 0x000fe40001800000 */
[----:B------:R-:W-:Y:S01]  /*b5b0*/  FSEL R157, R9, -INF , !P2 ;  /* 0xff800000099d7808 */ /* 0x000fe20005000000 */
[-C--:B------:R-:W-:Y:S01]  /*b5c0*/  FMUL.FTZ R60, R60, R195.reuse ;  /* 0x000000c33c3c7220 */ /* 0x080fe20000410000 */
[----:B------:R-:W-:Y:S01]  /*b5d0*/  I2FP.F32.S32 R9, R154 ;  /* 0x0000009a00097245 */ /* 0x000fe20000201400 */
[----:B------:R-:W-:Y:S01]  /*b5e0*/  FMUL.FTZ R62, R62, R195 ;  /* 0x000000c33e3e7220 */ /* 0x000fe20000410000 */
[----:B-1----:R-:W-:Y:S01]  /*b5f0*/  FFMA.FTZ R67, -R199, R65, R64 ;  /* 0x00000041c7437223 */ /* 0x002fe20000010140 */
[----:B------:R-:W-:Y:S01]  /*b600*/  ISETP.GE.AND P4, PT, R66, R211, PT ;  /* 0x000000d34200720c */ /* 0x000fe20003f86270 */
[----:B------:R-:W-:Y:S01]  /*b610*/  VIADD R65, R172, 0xffffffd0 ;  /* 0xffffffd0ac417836 */ /* 0x000fe20000000000 */
[----:B------:R-:W-:-:S02]  /*b620*/  ISETP.GE.AND P6, PT, R66, R210, PT ;  /* 0x000000d24200720c */ /* 0x000fc40003fc6270 */
[C---:B------:R-:W-:Y:S01]  /*b630*/  ISETP.GE.AND P2, PT, R66.reuse, R208, PT ;  /* 0x000000d04200720c */ /* 0x040fe20003f46270 */
[----:B------:R-:W-:Y:S01]  /*b640*/  MUFU.TANH R62, R62 ;  /* 0x0000003e003e7308 */ /* 0x000fe20000002400 */
[----:B------:R-:W-:Y:S01]  /*b650*/  ISETP.GE.AND P3, PT, R66, R209, PT ;  /* 0x000000d14200720c */ /* 0x000fe20003f66270 */
[----:B------:R-:W-:Y:S01]  /*b660*/  FMUL.FTZ R58, R58, R195 ;  /* 0x000000c33a3a7220 */ /* 0x000fe20000410000 */
[----:B---3--:R-:W-:Y:S01]  /*b670*/  FFMA.FTZ R64, -R199, R9, R8 ;  /* 0x00000009c7407223 */ /* 0x008fe20000010108 */
[----:B------:R-:W-:Y:S01]  /*b680*/  FSEL R67, R67, -INF , P4 ;  /* 0xff80000043437808 */ /* 0x000fe20002000000 */
[----:B------:R-:W1:Y:S01]  /*b690*/  LDSM.16.M88.4 R8, [R177+0x5000] ;  /* 0x00500000b108783b */ /* 0x000e620000000200 */
[----:B------:R-:W-:Y:S01]  /*b6a0*/  FSEL R169, R169, -INF , !P5 ;  /* 0xff800000a9a97808 */ /* 0x000fe20006800000 */
[----:B------:R-:W-:Y:S01]  /*b6b0*/  FMUL.FTZ R57, R57, R195 ;  /* 0x000000c339397220 */ /* 0x000fe20000410000 */
[----:B------:R3:W4:Y:S01]  /*b6c0*/  MUFU.TANH R66, R60 ;  /* 0x0000003c00427308 */ /* 0x0007220000002400 */
[----:B------:R-:W-:Y:S01]  /*b6d0*/  FSEL R161, R67, -INF , !P6 ;  /* 0xff80000043a17808 */ /* 0x000fe20007000000 */
[----:B------:R-:W-:-:S04]  /*b6e0*/  DEPBAR.LE SB0, 0x0 ;  /* 0x000080000000791a */ /* 0x000fc80000000000 */
[----:B------:R-:W-:Y:S02]  /*b6f0*/  I2FP.F32.S32 R67, R152 ;  /* 0x0000009800437245 */ /* 0x000fe40000201400 */
[C---:B------:R-:W-:Y:S01]  /*b700*/  ISETP.GE.AND P5, PT, R65.reuse, R211, PT ;  /* 0x000000d34100720c */ /* 0x040fe20003fa6270 */
[----:B------:R-:W-:Y:S01]  /*b710*/  MUFU.TANH R58, R58 ;  /* 0x0000003a003a7308 */ /* 0x000fe20000002400 */
[----:B------:R-:W-:Y:S02]  /*b720*/  FSEL R64, R64, -INF , P3 ;  /* 0xff80000040407808 */ /* 0x000fe40001800000 */
[C---:B------:R-:W-:Y:S02]  /*b730*/  ISETP.GE.AND P4, PT, R65.reuse, R210, PT ;  /* 0x000000d24100720c */ /* 0x040fe40003f86270 */
[C---:B------:R-:W-:Y:S01]  /*b740*/  ISETP.GE.AND P6, PT, R65.reuse, R208, PT ;  /* 0x000000d04100720c */ /* 0x040fe20003fc6270 */
[C---:B--2---:R-:W-:Y:S01]  /*b750*/  HMMA.16816.F32 R52, R40.reuse, R20, R52 ;  /* 0x000000142834723c */ /* 0x044fe20000001834 */
[----:B------:R-:W-:Y:S01]  /*b760*/  ISETP.GE.AND P3, PT, R65, R209, PT ;  /* 0x000000d14100720c */ /* 0x000fe20003f66270 */
[----:B---3--:R-:W-:Y:S01]  /*b770*/  FMUL.FTZ R60, R61, R195 ;  /* 0x000000c33d3c7220 */ /* 0x008fe20000410000 */
[----:B------:R-:W-:Y:S01]  /*b780*/  I2FP.F32.S32 R61, R151 ;  /* 0x00000097003d7245 */ /* 0x000fe20000201400 */
[----:B----4-:R-:W-:Y:S01]  /*b790*/  FFMA.FTZ R66, -R199, R67, R66 ;  /* 0x00000043c7427223 */ /* 0x010fe20000010142 */
[----:B------:R-:W-:Y:S01]  /*b7a0*/  FMUL.FTZ R65, R63, R195 ;  /* 0x000000c33f417220 */ /* 0x000fe20000410000 */
[----:B------:R-:W-:Y:S01]  /*b7b0*/  VIADD R20, R172, 0xffffffd1 ;  /* 0xffffffd1ac147836 */ /* 0x000fe20000000000 */
[----:B------:R-:W-:Y:S01]  /*b7c0*/  FSEL R165, R64, -INF , !P2 ;  /* 0xff80000040a57808 */ /* 0x000fe20005000000 */
[----:B------:R-:W2:Y:S01]  /*b7d0*/  MUFU.TANH R60, R60 ;  /* 0x0000003c003c7308 */ /* 0x000ea20000002400 */
[----:B------:R-:W-:Y:S01]  /*b7e0*/  FFMA.FTZ R63, -R199, R61, R62 ;  /* 0x0000003dc73f7223 */ /* 0x000fe2000001013e */
[----:B------:R-:W-:Y:S01]  /*b7f0*/  FSEL R66, R66, -INF , P5 ;  /* 0xff80000042427808 */ /* 0x000fe20002800000 */
[----:B------:R-:W-:Y:S01]  /*b800*/  FMUL.FTZ R64, R56, R195 ;  /* 0x000000c338407220 */ /* 0x000fe20000410000 */
[----:B------:R-:W-:Y:S01]  /*b810*/  IMAD.MOV.U32 R61, RZ, RZ, R135 ;  /* 0x000000ffff3d7224 */ /* 0x000fe200078e0087 */
[----:B------:R-:W-:Y:S01]  /*b820*/  I2FP.F32.S32 R21, R149 ;  /* 0x0000009500157245 */ /* 0x000fe20000201400 */
[----:B------:R-:W-:Y:S01]  /*b830*/  HMMA.16816.F32 R48, R40, R22, R48 ;  /* 0x000000162830723c */ /* 0x000fe20000001830 */
[----:B------:R-:W-:Y:S01]  /*b840*/  FSEL R135, R66, -INF , !P4 ;  /* 0xff80000042877808 */ /* 0x000fe20006000000 */
[----:B------:R-:W3:Y:S01]  /*b850*/  MUFU.TANH R62, R65 ;  /* 0x00000041003e7308 */ /* 0x000ee20000002400 */
[----:B------:R-:W-:Y:S01]  /*b860*/  FSEL R56, R63, -INF , P3 ;  /* 0xff8000003f387808 */ /* 0x000fe20001800000 */
[----:B------:R-:W-:Y:S01]  /*b870*/  FMUL.FTZ R22, R59, R195 ;  /* 0x000000c33b167220 */ /* 0x000fe20000410000 */
[----:B------:R-:W-:-:S02]  /*b880*/  ISETP.GE.AND P2, PT, R20, R211, PT ;  /* 0x000000d31400720c */ /* 0x000fc40003f46270 */
[C---:B------:R-:W-:Y:S01]  /*b890*/  ISETP.GE.AND P5, PT, R20.reuse, R210, PT ;  /* 0x000000d21400720c */ /* 0x040fe20003fa6270 */
[----:B-1----:R-:W-:Y:S01]  /*b8a0*/  HMMA.16816.F32 R52, R12, R8, R52 ;  /* 0x000000080c34723c */ /* 0x002fe20000001834 */
[C---:B------:R-:W-:Y:S01]  /*b8b0*/  ISETP.GE.AND P4, PT, R20.reuse, R208, PT ;  /* 0x000000d01400720c */ /* 0x040fe20003f86270 */
[----:B------:R-:W-:Y:S01]  /*b8c0*/  IMAD.MOV.U32 R9, RZ, RZ, R139 ;  /* 0x000000ffff097224 */ /* 0x000fe200078e008b */
[----:B------:R-:W-:Y:S01]  /*b8d0*/  ISETP.GE.AND P3, PT, R20, R209, PT ;  /* 0x000000d11400720c */ /* 0x000fe20003f66270 */
[----:B--2---:R-:W-:Y:S01]  /*b8e0*/  FFMA.FTZ R21, -R199, R21, R60 ;  /* 0x00000015c7157223 */ /* 0x004fe2000001013c */
[----:B------:R-:W1:Y:S01]  /*b8f0*/  MUFU.TANH R20, R64 ;  /* 0x0000004000147308 */ /* 0x000e620000002400 */
[----:B------:R-:W-:Y:S01]  /*b900*/  IABS R8, R143 ;  /* 0x0000008f00087213 */ /* 0x000fe20000000000 */
[----:B------:R-:W-:Y:S01]  /*b910*/  VIADD R60, R172, 0xffffffd8 ;  /* 0xffffffd8ac3c7836 */ /* 0x000fe20000000000 */
[----:B------:R-:W-:Y:S02]  /*b920*/  I2FP.F32.S32 R61, R61 ;  /* 0x0000003d003d7245 */ /* 0x000fe40000201400 */
[----:B------:R-:W-:-:S02]  /*b930*/  FSEL R21, R21, -INF , P2 ;  /* 0xff80000015157808 */ /* 0x000fc40001000000 */
[----:B------:R-:W-:Y:S01]  /*b940*/  I2FP.F32.S32 R9, R9 ;  /* 0x0000000900097245 */ /* 0x000fe20000201400 */
[----:B---3--:R-:W-:Y:S01]  /*b950*/  FFMA.FTZ R61, -R199, R61, R62 ;  /* 0x0000003dc73d7223 */ /* 0x008fe2000001013e */
[----:B------:R-:W-:Y:S01]  /*b960*/  FSEL R139, R21, -INF , !P5 ;  /* 0xff800000158b7808 */ /* 0x000fe20006800000 */
[----:B------:R-:W-:Y:S01]  /*b970*/  MUFU.TANH R22, R22 ;  /* 0x0000001600167308 */ /* 0x000fe20000002400 */
[----:B------:R-:W-:Y:S01]  /*b980*/  I2FP.F32.S32 R21, R8 ;  /* 0x0000000800157245 */ /* 0x000fe20000201400 */
[----:B------:R-:W-:Y:S01]  /*b990*/  FFMA.FTZ R58, -R199, R9, R58 ;  /* 0x00000009c73a7223 */ /* 0x000fe2000001013a */
[----:B------:R-:W-:Y:S01]  /*b9a0*/  FSEL R143, R56, -INF , !P6 ;  /* 0xff800000388f7808 */ /* 0x000fe20007000000 */
[----:B------:R-:W-:Y:S01]  /*b9b0*/  FMUL.FTZ R52, R52, R195 ;  /* 0x000000c334347220 */ /* 0x000fe20000410000 */
[C---:B------:R-:W-:Y:S01]  /*b9c0*/  ISETP.GE.AND P6, PT, R60.reuse, R211, PT ;  /* 0x000000d33c00720c */ /* 0x040fe20003fc6270 */
[----:B------:R-:W-:Y:S01]  /*b9d0*/  HMMA.16816.F32 R48, R12, R10, R48 ;  /* 0x0000000a0c30723c */ /* 0x000fe20000001830 */
[----:B------:R-:W-:Y:S01]  /*b9e0*/  FSEL R61, R61, -INF , P3 ;  /* 0xff8000003d3d7808 */ /* 0x000fe20001800000 */
[----:B------:R-:W2:Y:S01]  /*b9f0*/  MUFU.TANH R8, R57 ;  /* 0x0000003900087308 */ /* 0x000ea20000002400 */
[----:B-1----:R-:W-:Y:S01]  /*ba00*/  FFMA.FTZ R21, -R199, R21, R20 ;  /* 0x00000015c7157223 */ /* 0x002fe20000010114 */
[----:B------:R-:W-:Y:S01]  /*ba10*/  ISETP.GE.AND P2, PT, R60, R210, PT ;  /* 0x000000d23c00720c */ /* 0x000fe20003f46270 */
[----:B------:R-:W-:Y:S01]  /*ba20*/  VIADD R20, R172, 0xffffffd9 ;  /* 0xffffffd9ac147836 */ /* 0x000fe20000000000 */
[----:B------:R-:W-:Y:S01]  /*ba30*/  ISETP.GE.AND P3, PT, R60, R209, PT ;  /* 0x000000d13c00720c */ /* 0x000fe20003f66270 */
[-C--:B------:R-:W-:Y:S01]  /*ba40*/  FMUL.FTZ R10, R54, R195.reuse ;  /* 0x000000c3360a7220 */ /* 0x080fe20000410000 */
[----:B------:R-:W-:Y:S01]  /*ba50*/  FSEL R9, R21, -INF , P6 ;  /* 0xff80000015097808 */ /* 0x000fe20003000000 */
[----:B------:R-:W-:Y:S01]  /*ba60*/  IMAD.MOV.U32 R21, RZ, RZ, R141 ;  /* 0x000000ffff157224 */ /* 0x000fe200078e008d */
[----:B------:R-:W-:Y:S01]  /*ba70*/  FSEL R149, R61, -INF , !P4 ;  /* 0xff8000003d957808 */ /* 0x000fe20006000000 */
[-C--:B------:R-:W-:Y:S01]  /*ba80*/  FMUL.FTZ R53, R53, R195.reuse ;  /* 0x000000c335357220 */ /* 0x080fe20000410000 */
[----:B------:R-:W-:Y:S01]  /*ba90*/  FSEL R141, R9, -INF , !P2 ;  /* 0xff800000098d7808 */ /* 0x000fe20005000000 */
[----:B------:R-:W-:Y:S01]  /*baa0*/  MUFU.TANH R10, R10 ;  /* 0x0000000a000a7308 */ /* 0x000fe20000002400 */
[----:B------:R-:W-:Y:S01]  /*bab0*/  FSEL R151, R58, -INF , P3 ;  /* 0xff8000003a977808 */ /* 0x000fe20001800000 */
[----:B------:R-:W-:Y:S01]  /*bac0*/  FMUL.FTZ R55, R55, R195 ;  /* 0x000000c337377220 */ /* 0x000fe20000410000 */
[----:B------:R-:W-:-:S02]  /*bad0*/  ISETP.GE.AND P4, PT, R20, R211, PT ;  /* 0x000000d31400720c */ /* 0x000fc40003f86270 */
[C---:B------:R-:W-:Y:S01]  /*bae0*/  ISETP.GE.AND P6, PT, R20.reuse, R210, PT ;  /* 0x000000d21400720c */ /* 0x040fe20003fc6270 */
[-C--:B------:R-:W-:Y:S01]  /*baf0*/  FMUL.FTZ R49, R49, R195.reuse ;  /* 0x000000c331317220 */ /* 0x080fe20000410000 */
[----:B------:R-:W-:Y:S01]  /*bb00*/  ISETP.GE.AND P2, PT, R20, R208, PT ;  /* 0x000000d01400720c */ /* 0x000fe20003f46270 */
[-C--:B------:R-:W-:Y:S01]  /*bb10*/  FMUL.FTZ R50, R50, R195.reuse ;  /* 0x000000c332327220 */ /* 0x080fe20000410000 */
[----:B------:R-:W-:Y:S01]  /*bb20*/  I2FP.F32.S32 R9, R146 ;  /* 0x0000009200097245 */ /* 0x000fe20000201400 */
[----:B------:R-:W-:Y:S01]  /*bb30*/  FMUL.FTZ R51, R51, R195 ;  /* 0x000000c333337220 */ /* 0x000fe20000410000 */
[----:B------:R-:W-:Y:S02]  /*bb40*/  ISETP.GE.AND P3, PT, R20, R209, PT ;  /* 0x000000d11400720c */ /* 0x000fe40003f66270 */
[----:B------:R-:W1:Y:S01]  /*bb50*/  MUFU.TANH R20, R52 ;  /* 0x0000003400147308 */ /* 0x000e620000002400 */
[----:B------:R-:W-:Y:S01]  /*bb60*/  I2FP.F32.S32 R21, R21 ;  /* 0x0000001500157245 */ /* 0x000fe20000201400 */
[C---:B--2---:R-:W-:Y:S01]  /*bb70*/  FFMA.FTZ R9, -R199.reuse, R9, R8 ;  /* 0x00000009c7097223 */ /* 0x044fe20000010108 */
[----:B------:R-:W-:Y:S01]  /*bb80*/  ISETP.GE.AND P5, PT, R60, R208, PT ;  /* 0x000000d03c00720c */ /* 0x000fe20003fa6270 */
[----:B------:R-:W-:Y:S01]  /*bb90*/  VIADD R8, R172, 0xffffffe0 ;  /* 0xffffffe0ac087836 */ /* 0x000fe20000000000 */
[----:B------:R-:W-:Y:S01]  /*bba0*/  IABS R11, R145 ;  /* 0x00000091000b7213 */ /* 0x000fe20000000000 */
[----:B------:R-:W-:Y:S01]  /*bbb0*/  FFMA.FTZ R21, -R199, R21, R22 ;  /* 0x00000015c7157223 */ /* 0x000fe20000010116 */
[----:B------:R-:W-:Y:S01]  /*bbc0*/  FSEL R9, R9, -INF , P4 ;  /* 0xff80000009097808 */ /* 0x000fe20002000000 */
[----:B------:R-:W-:Y:S01]  /*bbd0*/  MUFU.TANH R50, R50 ;  /* 0x0000003200327308 */ /* 0x000fe20000002400 */
[----:B------:R-:W-:-:S02]  /*bbe0*/  FSEL R151, R151, -INF , !P5 ;  /* 0xff80000097977808 */ /* 0x000fc40006800000 */
[----:B------:R-:W-:Y:S02]  /*bbf0*/  FSEL R145, R9, -INF , !P6 ;  /* 0xff80000009917808 */ /* 0x000fe40007000000 */
[----:B------:R-:W-:Y:S01]  /*bc00*/  FSEL R155, R21, -INF , P3 ;  /* 0xff800000159b7808 */ /* 0x000fe20001800000 */
[----:B------:R-:W-:Y:S01]  /*bc10*/  VIADD R21, R172, 0xffffffe1 ;  /* 0xffffffe1ac157836 */ /* 0x000fe20000000000 */
[----:B------:R-:W-:Y:S01]  /*bc20*/  I2FP.F32.S32 R11, R11 ;  /* 0x0000000b000b7245 */ /* 0x000fe20000201400 */
[----:B------:R-:W2:Y:S01]  /*bc30*/  MUFU.TANH R12, R51 ;  /* 0x00000033000c7308 */ /* 0x000ea20000002400 */
[C---:B------:R-:W-:Y:S02]  /*bc40*/  ISETP.GE.AND P5, PT, R8.reuse, R211, PT ;  /* 0x000000d30800720c */ /* 0x040fe40003fa6270 */
[C---:B------:R-:W-:Y:S01]  /*bc50*/  ISETP.GE.AND P4, PT, R8.reuse, R210, PT ;  /* 0x000000d20800720c */ /* 0x040fe20003f86270 */
[----:B-1----:R-:W-:Y:S01]  /*bc60*/  FFMA.FTZ R11, -R199, R11, R20 ;  /* 0x0000000bc70b7223 */ /* 0x002fe20000010114 */
[----:B------:R-:W-:-:S02]  /*bc70*/  ISETP.GE.AND P6, PT, R8, R208, PT ;  /* 0x000000d00800720c */ /* 0x000fc40003fc6270 */
[----:B------:R-:W-:Y:S01]  /*bc80*/  ISETP.GE.AND P3, PT, R8, R209, PT ;  /* 0x000000d10800720c */ /* 0x000fe20003f66270 */
[----:B------:R-:W1:Y:S01]  /*bc90*/  MUFU.TANH R20, R55 ;  /* 0x0000003700147308 */ /* 0x000e620000002400 */
[----:B------:R-:W-:Y:S02]  /*bca0*/  I2FP.F32.S32 R9, R144 ;  /* 0x0000009000097245 */ /* 0x000fe40000201400 */
[----:B------:R-:W-:Y:S02]  /*bcb0*/  FSEL R11, R11, -INF , P5 ;  /* 0xff8000000b0b7808 */ /* 0x000fe40002800000 */
[----:B------:R-:W-:Y:S01]  /*bcc0*/  FSEL R155, R155, -INF , !P2 ;  /* 0xff8000009b9b7808 */ /* 0x000fe20005000000 */
[----:B------:R-:W-:Y:S01]  /*bcd0*/  FFMA.FTZ R131, -R199, R9, R10 ;  /* 0x00000009c7837223 */ /* 0x000fe2000001010a */
[----:B------:R-:W-:Y:S01]  /*bce0*/  FMUL.FTZ R10, R48, R195 ;  /* 0x000000c3300a7220 */ /* 0x000fe20000410000 */
[----:B------:R-:W3:Y:S01]  /*bcf0*/  MUFU.TANH R8, R53 ;  /* 0x0000003500087308 */ /* 0x000ee20000002400 */
[----:B------:R-:W-:Y:S01]  /*bd00*/  FSEL R119, R11, -INF , !P4 ;  /* 0xff8000000b777808 */ /* 0x000fe20006000000 */
[----:B--2---:R-:W-:Y:S01]  /*bd10*/  FFMA.FTZ R12, -R199, R31, R12 ;  /* 0x0000001fc70c7223 */ /* 0x004fe2000001010c */
[----:B------:R-:W-:-:S02]  /*bd20*/  I2FP.F32.S32 R11, R142 ;  /* 0x0000008e000b7245 */ /* 0x000fc40000201400 */
[C---:B------:R-:W-:Y:S02]  /*bd30*/  ISETP.GE.AND P2, PT, R21.reuse, R211, PT ;  /* 0x000000d31500720c */ /* 0x040fe40003f46270 */
[----:B------:R-:W-:Y:S01]  /*bd40*/  ISETP.GE.AND P5, PT, R21, R210, PT ;  /* 0x000000d21500720c */ /* 0x000fe20003fa6270 */
[----:B------:R-:W2:Y:S01]  /*bd50*/  MUFU.TANH R10, R10 ;  /* 0x0000000a000a7308 */ /* 0x000ea20000002400 */
[----:B------:R-:W-:Y:S02]  /*bd60*/  I2FP.F32.S32 R9, R140 ;  /* 0x0000008c00097245 */ /* 0x000fe40000201400 */
[----:B------:R-:W-:Y:S02]  /*bd70*/  FSEL R131, R131, -INF , P3 ;  /* 0xff80000083837808 */ /* 0x000fe40001800000 */
[----:B------:R-:W-:Y:S01]  /*bd80*/  ISETP.GE.AND P3, PT, R21, R209, PT ;  /* 0x000000d11500720c */ /* 0x000fe20003f66270 */
[----:B-1----:R-:W-:Y:S01]  /*bd90*/  FFMA.FTZ R9, -R199, R9, R20 ;  /* 0x00000009c7097223 */ /* 0x002fe20000010114 */
[----:B------:R-:W-:-:S02]  /*bda0*/  FSEL R131, R131, -INF , !P6 ;  /* 0xff80000083837808 */ /* 0x000fc40007000000 */
[----:B------:R-:W-:Y:S01]  /*bdb0*/  ISETP.GE.AND P6, PT, R4, R211, PT ;  /* 0x000000d30400720c */ /* 0x000fe20003fc6270 */
[----:B---3--:R-:W-:Y:S01]  /*bdc0*/  FFMA.FTZ R8, -R199, R11, R8 ;  /* 0x0000000bc7087223 */ /* 0x008fe20000010108 */
[----:B------:R-:W-:Y:S02]  /*bdd0*/  IABS R11, R137 ;  /* 0x00000089000b7213 */ /* 0x000fe40000000000 */
[----:B------:R-:W-:Y:S02]  /*bde0*/  FSEL R9, R9, -INF , P3 ;  /* 0xff80000009097808 */ /* 0x000fe40001800000 */
[----:B------:R-:W-:Y:S02]  /*bdf0*/  FSEL R8, R8, -INF , P2 ;  /* 0xff80000008087808 */ /* 0x000fe40001000000 */
[----:B------:R-:W-:Y:S01]  /*be00*/  ISETP.GE.AND P2, PT, R4, R210, PT ;  /* 0x000000d20400720c */ /* 0x000fe20003f46270 */
[----:B--2---:R-:W-:Y:S01]  /*be10*/  FFMA.FTZ R10, -R199, R138, R10 ;  /* 0x0000008ac70a7223 */ /* 0x004fe2000001010a */
[----:B------:R-:W-:-:S02]  /*be20*/  FSEL R125, R8, -INF , !P5 ;  /* 0xff800000087d7808 */ /* 0x000fc40006800000 */
[----:B------:R-:W1:Y:S01]  /*be30*/  MUFU.TANH R8, R49 ;  /* 0x0000003100087308 */ /* 0x000e620000002400 */
[-C--:B------:R-:W-:Y:S02]  /*be40*/  ISETP.GE.AND P5, PT, R4, R208.reuse, PT ;  /* 0x000000d00400720c */ /* 0x080fe40003fa6270 */
[----:B------:R-:W-:Y:S02]  /*be50*/  FSEL R10, R10, -INF , P6 ;  /* 0xff8000000a0a7808 */ /* 0x000fe40003000000 */
[----:B------:R-:W-:Y:S01]  /*be60*/  ISETP.GE.AND P3, PT, R4, R209, PT ;  /* 0x000000d10400720c */ /* 0x000fe20003f66270 */
[----:B------:R-:W-:Y:S01]  /*be70*/  VIADD R4, R172, 0xffffffe9 ;  /* 0xffffffe9ac047836 */ /* 0x000fe20000000000 */
[----:B------:R-:W-:Y:S02]  /*be80*/  I2FP.F32.S32 R11, R11 ;  /* 0x0000000b000b7245 */ /* 0x000fe40000201400 */
[----:B------:R-:W-:Y:S02]  /*be90*/  ISETP.GE.AND P4, PT, R21, R208, PT ;  /* 0x000000d01500720c */ /* 0x000fe40003f86270 */
[----:B------:R-:W-:Y:S01]  /*bea0*/  FSEL R127, R10, -INF , !P2 ;  /* 0xff8000000a7f7808 */ /* 0x000fe20005000000 */
[----:B------:R-:W-:Y:S01]  /*beb0*/  FMUL.FTZ R10, R46, R195 ;  /* 0x000000c32e0a7220 */ /* 0x000fe20000410000 */
[----:B------:R-:W-:-:S02]  /*bec0*/  IABS R136, R136 ;  /* 0x0000008800887213 */ /* 0x000fc40000000000 */
[----:B------:R-:W-:Y:S02]  /*bed0*/  FSEL R137, R9, -INF , !P4 ;  /* 0xff80000009897808 */ /* 0x000fe40006000000 */
[C---:B------:R-:W-:Y:S01]  /*bee0*/  ISETP.GE.AND P4, PT, R4.reuse, R211, PT ;  /* 0x000000d30400720c */ /* 0x040fe20003f86270 */
[C---:B-1----:R-:W-:Y:S01]  /*bef0*/  FFMA.FTZ R8, -R199.reuse, R11, R8 ;  /* 0x0000000bc7087223 */ /* 0x042fe20000010108 */
[----:B------:R-:W-:Y:S01]  /*bf00*/  I2FP.F32.S32 R5, R136 ;  /* 0x0000008800057245 */ /* 0x000fe20000201400 */
[----:B------:R-:W1:Y:S01]  /*bf10*/  MUFU.TANH R10, R10 ;  /* 0x0000000a000a7308 */ /* 0x000e620000002400 */
[----:B------:R-:W-:Y:S01]  /*bf20*/  BAR.SYNC.DEFER_BLOCKING 0x0 ;  /* 0x0000000000007b1d */ /* 0x000fe20000010000 */
[----:B------:R-:W-:Y:S02]  /*bf30*/  ISETP.GE.AND P6, PT, R4, R210, PT ;  /* 0x000000d20400720c */ /* 0x000fe40003fc6270 */
[----:B------:R-:W-:Y:S01]  /*bf40*/  FSEL R8, R8, -INF , P4 ;  /* 0xff80000008087808 */ /* 0x000fe20002000000 */
[----:B------:R-:W-:Y:S01]  /*bf50*/  FFMA.FTZ R5, -R199, R5, R50 ;  /* 0x00000005c7057223 */ /* 0x000fe20000010132 */
[----:B------:R-:W-:-:S02]  /*bf60*/  ISETP.GE.AND P2, PT, R4, R208, PT ;  /* 0x000000d00400720c */ /* 0x000fc40003f46270 */
[----:B------:R-:W-:Y:S02]  /*bf70*/  FSEL R123, R8, -INF , !P6 ;  /* 0xff800000087b7808 */ /* 0x000fe40007000000 */
[----:B------:R-:W2:Y:S01]  /*bf80*/  MUFU.TANH R8, R45 ;  /* 0x0000002d00087308 */ /* 0x000ea20000002400 */
[----:B------:R-:W-:Y:S02]  /*bf90*/  FSEL R5, R5, -INF , P3 ;  /* 0xff80000005057808 */ /* 0x000fe40001800000 */
[----:B------:R-:W-:Y:S01]  /*bfa0*/  ISETP.GE.AND P3, PT, R4, R209, PT ;  /* 0x000000d10400720c */ /* 0x000fe20003f66270 */
[----:B------:R-:W-:Y:S01]  /*bfb0*/  VIADD R4, R172, 0xfffffff0 ;  /* 0xfffffff0ac047836 */ /* 0x000fe20000000000 */
[----:B------:R-:W-:Y:S02]  /*bfc0*/  FSEL R129, R5, -INF , !P5 ;  /* 0xff80000005817808 */ /* 0x000fe40006800000 */
[----:B------:R-:W-:Y:S02]  /*bfd0*/  I2FP.F32.S32 R5, R30 ;  /* 0x0000001e00057245 */ /* 0x000fe40000201400 */
[----:B------:R-:W-:-:S02]  /*bfe0*/  IABS R19, R19 ;  /* 0x0000001300137213 */ /* 0x000fc40000000000 */
[----:B------:R-:W-:Y:S01]  /*bff0*/  FSEL R12, R12, -INF , P3 ;  /* 0xff8000000c0c7808 */ /* 0x000fe20001800000 */
[----:B-1----:R-:W-:Y:S01]  /*c000*/  FFMA.FTZ R5, -R199, R5, R10 ;  /* 0x00000005c7057223 */ /* 0x002fe2000001010a */
[C---:B------:R-:W-:Y:S01]  /*c010*/  ISETP.GE.AND P4, PT, R4.reuse, R211, PT ;  /* 0x000000d30400720c */ /* 0x040fe20003f86270 */
[----:B------:R-:W1:Y:S01]  /*c020*/  MUFU.TANH R10, R47 ;  /* 0x0000002f000a7308 */ /* 0x000e620000002400 */
[C---:B------:R-:W-:Y:S02]  /*c030*/  ISETP.GE.AND P5, PT, R4.reuse, R210, PT ;  /* 0x000000d20400720c */ /* 0x040fe40003fa6270 */
[C---:B------:R-:W-:Y:S02]  /*c040*/  ISETP.GE.AND P6, PT, R4.reuse, R208, PT ;  /* 0x000000d00400720c */ /* 0x040fe40003fc6270 */
[----:B------:R-:W-:Y:S01]  /*c050*/  ISETP.GE.AND P3, PT, R4, R209, PT ;  /* 0x000000d10400720c */ /* 0x000fe20003f66270 */
[C---:B------:R-:W-:Y:S01]  /*c060*/  VIADD R4, R172.reuse, 0xfffffff1 ;  /* 0xfffffff1ac047836 */ /* 0x040fe20000000000 */
[----:B------:R-:W-:Y:S01]  /*c070*/  I2FP.F32.S32 R19, R19 ;  /* 0x0000001300137245 */ /* 0x000fe20000201400 */
[----:B------:R-:W-:Y:S01]  /*c080*/  VIADD R172, R172, 0xfffffff8 ;  /* 0xfffffff8acac7836 */ /* 0x000fe20000000000 */
[----:B------:R-:W-:-:S02]  /*c090*/  IABS R17, R17 ;  /* 0x0000001100117213 */ /* 0x000fc40000000000 */
[----:B------:R-:W-:Y:S01]  /*c0a0*/  FSEL R121, R12, -INF , !P2 ;  /* 0xff8000000c797808 */ /* 0x000fe20005000000 */
[C---:B--2---:R-:W-:Y:S01]  /*c0b0*/  FFMA.FTZ R8, -R199.reuse, R19, R8 ;  /* 0x00000013c7087223 */ /* 0x044fe20000010108 */
[----:B------:R-:W-:Y:S02]  /*c0c0*/  I2FP.F32.S32 R17, R17 ;  /* 0x0000001100117245 */ /* 0x000fe40000201400 */
[----:B------:R-:W-:Y:S02]  /*c0d0*/  ISETP.GE.AND P2, PT, R4, R211, PT ;  /* 0x000000d30400720c */ /* 0x000fe40003f46270 */
[----:B------:R-:W-:Y:S01]  /*c0e0*/  IABS R134, R134 ;  /* 0x0000008600867213 */ /* 0x000fe20000000000 */
[C---:B------:R-:W-:Y:S01]  /*c0f0*/  FFMA.FTZ R16, -R199.reuse, R17, R16 ;  /* 0x00000011c7107223 */ /* 0x040fe20000010110 */
[----:B------:R-:W-:Y:S01]  /*c100*/  FSEL R8, R8, -INF , P2 ;  /* 0xff80000008087808 */ /* 0x000fe20001000000 */
[----:B-1----:R-:W-:Y:S01]  /*c110*/  FFMA.FTZ R7, -R199, R7, R10 ;  /* 0x00000007c7077223 */ /* 0x002fe2000001010a */
[----:B------:R-:W-:-:S02]  /*c120*/  I2FP.F32.S32 R134, R134 ;  /* 0x0000008600867245 */ /* 0x000fc40000201400 */
[----:B------:R-:W-:Y:S02]  /*c130*/  ISETP.GE.AND P2, PT, R172, R211, PT ;  /* 0x000000d3ac00720c */ /* 0x000fe40003f46270 */
[----:B------:R-:W-:Y:S01]  /*c140*/  FSEL R5, R5, -INF , P3 ;  /* 0xff80000005057808 */ /* 0x000fe20001800000 */
[----:B------:R-:W-:Y:S01]  /*c150*/  FFMA.FTZ R44, -R199, R134, R44 ;  /* 0x00000086c72c7223 */ /* 0x000fe2000001012c */
[----:B------:R-:W-:Y:S02]  /*c160*/  FSEL R16, R16, -INF , P2 ;  /* 0xff80000010107808 */ /* 0x000fe40001000000 */
[----:B------:R-:W-:Y:S02]  /*c170*/  ISETP.GT.AND P2, PT, R175, R192, PT ;  /* 0x000000c0af00720c */ /* 0x000fe40003f44270 */
[----:B------:R-:W-:Y:S02]  /*c180*/  ISETP.GE.AND P3, PT, R4, R209, PT ;  /* 0x000000d10400720c */ /* 0x000fe40003f66270 */
[----:B------:R-:W-:-:S02]  /*c190*/  FSEL R44, R44, -INF , P4 ;  /* 0xff8000002c2c7808 */ /* 0x000fc40002000000 */
[----:B------:R-:W-:Y:S02]  /*c1a0*/  ISETP.GE.AND P4, PT, R4, R210, PT ;  /* 0x000000d20400720c */ /* 0x000fe40003f86270 */
[----:B------:R-:W-:Y:S02]  /*c1b0*/  FSEL R7, R7, -INF , P3 ;  /* 0xff80000007077808 */ /* 0x000fe40001800000 */
[----:B------:R-:W-:Y:S02]  /*c1c0*/  ISETP.GE.AND P3, PT, R172, R209, PT ;  /* 0x000000d1ac00720c */ /* 0x000fe40003f66270 */
[----:B------:R-:W-:Y:S02]  /*c1d0*/  FSEL R105, R44, -INF , !P5 ;  /* 0xff8000002c697808 */ /* 0x000fe40006800000 */
[----:B------:R-:W-:Y:S02]  /*c1e0*/  FSEL R111, R5, -INF , !P6 ;  /* 0xff800000056f7808 */ /* 0x000fe40007000000 */
[----:B------:R-:W-:-:S02]  /*c1f0*/  FSEL R104, R8, -INF , !P4 ;  /* 0xff80000008687808 */ /* 0x000fc40006000000 */
[----:B------:R-:W-:Y:S02]  /*c200*/  ISETP.GE.AND P5, PT, R4, R208, PT ;  /* 0x000000d00400720c */ /* 0x000fe40003fa6270 */
[C---:B------:R-:W-:Y:S02]  /*c210*/  ISETP.GE.AND P6, PT, R172.reuse, R210, PT ;  /* 0x000000d2ac00720c */ /* 0x040fe40003fc6270 */
[----:B------:R-:W-:Y:S02]  /*c220*/  ISETP.GE.AND P4, PT, R172, R208, PT ;  /* 0x000000d0ac00720c */ /* 0x000fe40003f86270 */
[----:B------:R-:W-:Y:S02]  /*c230*/  FSEL R18, R18, -INF , P3 ;  /* 0xff80000012127808 */ /* 0x000fe40001800000 */
[----:B------:R-:W-:Y:S02]  /*c240*/  FSEL R109, R7, -INF , !P5 ;  /* 0xff800000076d7808 */ /* 0x000fe40006800000 */
[----:B------:R-:W-:-:S02]  /*c250*/  FSEL R67, R16, -INF , !P6 ;  /* 0xff80000010437808 */ /* 0x000fc40007000000 */
        /* <DEDUP_REMOVED lines=66> */
.L_x_14088:
        /* <DEDUP_REMOVED lines=8> */
.L_x_14089:
[----:B------:R-:W-:Y:S05]  /*c700*/  BSYNC.RECONVERGENT B0 ;  /* 0x0000000000007941 */ /* 0x000fea0003800200 */
.L_x_14087:
        /* <DEDUP_REMOVED lines=64> */
.L_x_14091:
[----:B------:R-:W-:Y:S05]  /*cb10*/  BSYNC.RECONVERGENT B0 ;  /* 0x0000000000007941 */ /* 0x000fea0003800200 */
.L_x_14090:
[----:B------:R-:W0:Y:S02]  /*cb20*/  LDGDEPBAR ;  /* 0x00000000000079af */ /* 0x000e240000000000 */
.L_x_14086:
[----:B------:R-:W-:Y:S05]  /*cb30*/  BSYNC.RECONVERGENT B1 ;  /* 0x0000000000017941 */ /* 0x000fea0003800200 */
.L_x_14085:
[----:B------:R-:W3:Y:S01]  /*cb40*/  LD.E R65, desc[UR4][R2.64+0xdc] ;  /* 0x0000dc0402417980 */ /* 0x000ee2000c101900 */
[----:B------:R-:W-:Y:S02]  /*cb50*/  FMNMX3.FTZ R5, R0, R26, R148, !PT ;  /* 0x0000001a00057276 */ /* 0x000fe40007810094 */
[----:B-1----:R-:W-:Y:S01]  /*cb60*/  FMNMX3.FTZ R7, R36, R25, R27, !PT ;  /* 0x0000001924077276 */ /* 0x002fe2000781001b */
[----:B------:R-:W-:Y:S01]  /*cb70*/  LDSM.16.MT88.4 R28, [R103+0x6000] ;  /* 0x00600000671c783b */ /* 0x000fe20000004200 */
[----:B------:R-:W-:-:S03]  /*cb80*/  FMNMX3.FTZ R4, R5, R130, R150, !PT ;  /* 0x0000008205047276 */ /* 0x000fc60007810096 */
[----:B------:R-:W-:Y:S01]  /*cb90*/  LDSM.16.MT88.4 R20, [R176+0x6000] ;  /* 0x00600000b014783b */ /* 0x000fe20000004200 */
        /* <DEDUP_REMOVED lines=33> */
[----:B------:R-:W1:Y:S01]  /*cdb0*/  SHFL.BFLY PT, R7, R6, 0x2, 0x1f ;  /* 0x0c401f0006077f89 */ /* 0x000e6200000e0000 */
[----:B------:R-:W-:-:S05]  /*cdc0*/  FMNMX3.FTZ R4, R4, R67, R132, !PT ;  /* 0x0000004304047276 */ /* 0x000fca0007810084 */
[----:B------:R-:W4:Y:S01]  /*cdd0*/  SHFL.BFLY PT, R5, R4, 0x2, 0x1f ;  /* 0x0c401f0004057f89 */ /* 0x000f2200000e0000 */
[----:B-1----:R-:W-:-:S05]  /*cde0*/  FMNMX.FTZ R7, R6, R7, !PT ;  /* 0x0000000706077209 */ /* 0x002fca0007810000 */
[----:B------:R-:W1:Y:S01]  /*cdf0*/  SHFL.BFLY PT, R38, R7, 0x1, 0x1f ;  /* 0x0c201f0007267f89 */ /* 0x000e6200000e0000 */
[----:B----4-:R-:W-:-:S05]  /*ce00*/  FMNMX.FTZ R5, R4, R5, !PT ;  /* 0x0000000504057209 */ /* 0x010fca0007810000 */
[----:B------:R-:W4:Y:S01]  /*ce10*/  SHFL.BFLY PT, R64, R5, 0x1, 0x1f ;  /* 0x0c201f0005407f89 */ /* 0x000f2200000e0000 */
[----:B-1----:R-:W-:-:S04]  /*ce20*/  FMNMX.FTZ R38, R7, R38, !PT ;  /* 0x0000002607267209 */ /* 0x002fc80007810000 */
[C---:B------:R-:W-:Y:S02]  /*ce30*/  FSETP.NEU.FTZ.AND P0, PT, R38.reuse, -INF , PT ;  /* 0xff8000002600780b */ /* 0x040fe40003f1d000 */
[----:B----4-:R-:W-:Y:S02]  /*ce40*/  FMNMX.FTZ R64, R5, R64, !PT ;  /* 0x0000004005407209 */ /* 0x010fe40007810000 */
[----:B------:R-:W-:Y:S02]  /*ce50*/  FSEL R5, R38, RZ, P0 ;  /* 0x000000ff26057208 */ /* 0x000fe40000000000 */
[----:B------:R-:W-:-:S03]  /*ce60*/  FSETP.NEU.FTZ.AND P1, PT, R64, -INF , PT ;  /* 0xff8000004000780b */ /* 0x000fc60003f3d000 */
[----:B------:R-:W-:Y:S01]  /*ce70*/  FADD.FTZ R0, R0, -R5 ;  /* 0x8000000500007221 */ /* 0x000fe20000010000 */
[----:B------:R-:W-:-:S05]  /*ce80*/  FSEL R7, R64, RZ, P1 ;  /* 0x000000ff40077208 */ /* 0x000fca0000800000 */
[----:B------:R-:W-:Y:S01]  /*ce90*/  FADD.FTZ R4, R36, -R7 ;  /* 0x8000000724047221 */ /* 0x000fe20000010000 */
[----:B---3--:R-:W-:-:S03]  /*cea0*/  FMUL.FTZ R36, R65, R0 ;  /* 0x0000000041247220 */ /* 0x008fc60000410000 */
[C---:B------:R-:W-:Y:S01]  /*ceb0*/  FMUL.FTZ R116, R65.reuse, R4 ;  /* 0x0000000441747220 */ /* 0x040fe20000410000 */
[C---:B------:R-:W-:Y:S01]  /*cec0*/  FMUL.FTZ R66, R65.reuse, R38 ;  /* 0x0000002641427220 */ /* 0x040fe20000410000 */
[----:B------:R-:W-:Y:S01]  /*ced0*/  FMUL.FTZ R106, R65, R64 ;  /* 0x00000040416a7220 */ /* 0x000fe20000410000 */
[----:B------:R-:W1:Y:S03]  /*cee0*/  MUFU.EX2 R36, R36 ;  /* 0x0000002400247308 */ /* 0x000e660000000800 */
[----:B------:R-:W-:Y:S02]  /*cef0*/  FSEL R66, R66, RZ, P0 ;  /* 0x000000ff42427208 */ /* 0x000fe40000000000 */
[----:B------:R-:W-:Y:S01]  /*cf00*/  FSEL R106, R106, RZ, P1 ;  /* 0x000000ff6a6a7208 */ /* 0x000fe20000800000 */
[----:B------:R-:W3:Y:S01]  /*cf10*/  MUFU.EX2 R116, R116 ;  /* 0x0000007400747308 */ /* 0x000ee20000000800 */
        /* <DEDUP_REMOVED lines=10> */
[----:B-1----:R-:W-:Y:S01]  /*cfc0*/  FMUL.FTZ R26, R82, R36 ;  /* 0x00000024521a7220 */ /* 0x002fe20000410000 */
[-C--:B------:R-:W-:Y:S01]  /*cfd0*/  FFMA.FTZ R82, R32, R65.reuse, -R66 ;  /* 0x0000004120527223 */ /* 0x080fe20000010842 */
[-C--:B------:R-:W-:Y:S01]  /*cfe0*/  FFMA.FTZ R52, R33, R65.reuse, -R106 ;  /* 0x0000004121347223 */ /* 0x080fe2000001086a */
[----:B------:R-:W1:Y:S01]  /*cff0*/  MUFU.EX2 R110, R110 ;  /* 0x0000006e006e7308 */ /* 0x000e620000000800 */
[-C--:B---3--:R-:W-:Y:S01]  /*d000*/  FMUL.FTZ R24, R80, R116.reuse ;  /* 0x0000007450187220 */ /* 0x088fe20000410000 */
[----:B------:R-:W-:Y:S01]  /*d010*/  FMUL.FTZ R25, R81, R116 ;  /* 0x0000007451197220 */ /* 0x000fe20000410000 */
[-CC-:B------:R-:W-:Y:S01]  /*d020*/  FFMA.FTZ R80, R35, R65.reuse, -R66.reuse ;  /* 0x0000004123507223 */ /* 0x180fe20000010842 */
[----:B------:R-:W-:Y:S01]  /*d030*/  MUFU.EX2 R113, R113 ;  /* 0x0000007100717308 */ /* 0x000fe20000000800 */
[--C-:B------:R-:W-:Y:S01]  /*d040*/  FFMA.FTZ R81, R34, R65, -R66.reuse ;  /* 0x0000004122517223 */ /* 0x100fe20000010842 */
[-C--:B------:R-:W-:Y:S01]  /*d050*/  FMUL.FTZ R27, R83, R36.reuse ;  /* 0x00000024531b7220 */ /* 0x080fe20000410000 */
[----:B------:R-:W3:Y:S01]  /*d060*/  LDSM.16.MT88.4 R32, [R176+0x6800] ;  /* 0x00680000b020783b */ /* 0x000ee20000004200 */
[----:B------:R-:W4:Y:S01]  /*d070*/  MUFU.EX2 R108, R108 ;  /* 0x0000006c006c7308 */ /* 0x000f220000000800 */
[-C--:B------:R-:W-:Y:S01]  /*d080*/  FMUL.FTZ R78, R78, R36.reuse ;  /* 0x000000244e4e7220 */ /* 0x080fe20000410000 */
[----:B------:R-:W-:Y:S01]  /*d090*/  FMUL.FTZ R79, R79, R36 ;  /* 0x000000244f4f7220 */ /* 0x000fe20000410000 */
[-C--:B------:R-:W-:Y:S01]  /*d0a0*/  FMUL.FTZ R76, R76, R116.reuse ;  /* 0x000000744c4c7220 */ /* 0x080fe20000410000 */
[----:B------:R-:W-:Y:S01]  /*d0b0*/  MUFU.EX2 R117, R117 ;  /* 0x0000007500757308 */ /* 0x000fe20000000800 */
[----:B------:R-:W-:Y:S01]  /*d0c0*/  FMUL.FTZ R77, R77, R116 ;  /* 0x000000744d4d7220 */ /* 0x000fe20000410000 */
[----:B-1----:R-:W-:Y:S01]  /*d0d0*/  F2FP.F16.F32.PACK_AB R5, R110, R112 ;  /* 0x000000706e05723e */ /* 0x002fe200000000ff */
[-C--:B------:R-:W-:Y:S01]  /*d0e0*/  FMUL.FTZ R18, R90, R36.reuse ;  /* 0x000000245a127220 */ /* 0x080fe20000410000 */
[----:B------:R-:W1:Y:S01]  /*d0f0*/  MUFU.EX2 R114, R114 ;  /* 0x0000007200727308 */ /* 0x000e620000000800 */
[----:B------:R-:W-:Y:S01]  /*d100*/  FMUL.FTZ R19, R91, R36 ;  /* 0x000000245b137220 */ /* 0x000fe20000410000 */
[-C--:B--2---:R-:W-:Y:S01]  /*d110*/  FMUL.FTZ R16, R88, R116.reuse ;  /* 0x0000007458107220 */ /* 0x084fe20000410000 */
[-C--:B------:R-:W-:Y:S01]  /*d120*/  FMUL.FTZ R17, R89, R116.reuse ;  /* 0x0000007459117220 */ /* 0x080fe20000410000 */
[----:B------:R-:W-:Y:S01]  /*d130*/  MUFU.EX2 R115, R115 ;  /* 0x0000007300737308 */ /* 0x000fe20000000800 */
[-C--:B------:R-:W-:Y:S01]  /*d140*/  FMUL.FTZ R40, R72, R116.reuse ;  /* 0x0000007448287220 */ /* 0x080fe20000410000 */
[----:B----4-:R-:W-:Y:S01]  /*d150*/  F2FP.F16.F32.PACK_AB R7, R108, R113 ;  /* 0x000000716c07723e */ /* 0x010fe200000000ff */
[----:B------:R-:W-:Y:S01]  /*d160*/  FMUL.FTZ R41, R73, R116 ;  /* 0x0000007449297220 */ /* 0x000fe20000410000 */
[----:B------:R-:W2:Y:S01]  /*d170*/  MUFU.EX2 R0, R128 ;  /* 0x0000008000007308 */ /* 0x000ea20000000800 */
[-C--:B------:R-:W-:Y:S01]  /*d180*/  FMUL.FTZ R86, R86, R36.reuse ;  /* 0x0000002456567220 */ /* 0x080fe20000410000 */
[----:B------:R-:W-:Y:S01]  /*d190*/  FMUL.FTZ R87, R87, R36 ;  /* 0x0000002457577220 */ /* 0x000fe20000410000 */
[-C--:B------:R-:W-:Y:S01]  /*d1a0*/  FMUL.FTZ R84, R84, R116.reuse ;  /* 0x0000007454547220 */ /* 0x080fe20000410000 */
[----:B------:R-:W-:Y:S01]  /*d1b0*/  FMUL.FTZ R85, R85, R116 ;  /* 0x0000007455557220 */ /* 0x000fe20000410000 */
[----:B------:R-:W-:Y:S01]  /*d1c0*/  FFMA.FTZ R83, R251, R65, -R66 ;  /* 0x00000041fb537223 */ /* 0x000fe20000010842 */
[----:B-1----:R-:W-:Y:S01]  /*d1d0*/  F2FP.F16.F32.PACK_AB R4, R114, R117 ;  /* 0x000000757204723e */ /* 0x002fe200000000ff */
[-CC-:B------:R-:W-:Y:S01]  /*d1e0*/  FFMA.FTZ R73, R247, R65.reuse, -R106.reuse ;  /* 0x00000041f7497223 */ /* 0x180fe2000001086a */
[-CC-:B------:R-:W-:Y:S01]  /*d1f0*/  FFMA.FTZ R72, R249, R65.reuse, -R106.reuse ;  /* 0x00000041f9487223 */ /* 0x180fe2000001086a */
[----:B------:R-:W-:Y:S01]  /*d200*/  FFMA.FTZ R245, R245, R65, -R106 ;  /* 0x00000041f5f57223 */ /* 0x000fe2000001086a */
[-C--:B------:R-:W-:Y:S01]  /*d210*/  FMUL.FTZ R42, R74, R36.reuse ;  /* 0x000000244a2a7220 */ /* 0x080fe20000410000 */
[----:B------:R-:W-:Y:S01]  /*d220*/  MUFU.EX2 R80, R80 ;  /* 0x0000005000507308 */ /* 0x000fe20000000800 */
[-C--:B------:R-:W-:Y:S01]  /*d230*/  FMUL.FTZ R10, R98, R36.reuse ;  /* 0x00000024620a7220 */ /* 0x080fe20000410000 */
[----:B------:R-:W-:Y:S01]  /*d240*/  FMUL.FTZ R11, R99, R36 ;  /* 0x00000024630b7220 */ /* 0x000fe20000410000 */
[----:B--2---:R-:W-:Y:S01]  /*d250*/  F2FP.F16.F32.PACK_AB R6, R0, R115 ;  /* 0x000000730006723e */ /* 0x004fe200000000ff */
[----:B------:R-:W1:Y:S01]  /*d260*/  MUFU.EX2 R83, R83 ;  /* 0x0000005300537308 */ /* 0x000e620000000800 */
[-C--:B------:R-:W-:Y:S01]  /*d270*/  FMUL.FTZ R8, R96, R116.reuse ;  /* 0x0000007460087220 */ /* 0x080fe20000410000 */
[----:B------:R-:W-:Y:S01]  /*d280*/  FMUL.FTZ R9, R97, R116 ;  /* 0x0000007461097220 */ /* 0x000fe20000410000 */
[-C--:B------:R-:W-:Y:S01]  /*d290*/  FMUL.FTZ R94, R94, R36.reuse ;  /* 0x000000245e5e7220 */ /* 0x080fe20000410000 */
[----:B------:R-:W-:Y:S01]  /*d2a0*/  MUFU.EX2 R82, R82 ;  /* 0x0000005200527308 */ /* 0x000fe20000000800 */
[----:B------:R-:W-:Y:S01]  /*d2b0*/  FMUL.FTZ R95, R95, R36 ;  /* 0x000000245f5f7220 */ /* 0x000fe20000410000 */
[C---:B------:R-:W-:Y:S01]  /*d2c0*/  HMMA.16816.F32 R24, R4.reuse, R28, R24 ;  /* 0x0000001c0418723c */ /* 0x040fe20000001818 */
[-C--:B------:R-:W-:Y:S01]  /*d2d0*/  FMUL.FTZ R92, R92, R116.reuse ;  /* 0x000000745c5c7220 */ /* 0x080fe20000410000 */
[----:B------:R-:W2:Y:S01]  /*d2e0*/  MUFU.EX2 R81, R81 ;  /* 0x0000005100517308 */ /* 0x000ea20000000800 */
[----:B------:R-:W-:Y:S01]  /*d2f0*/  FMUL.FTZ R93, R93, R116 ;  /* 0x000000745d5d7220 */ /* 0x000fe20000410000 */
[-C--:B------:R-:W-:Y:S01]  /*d300*/  FMUL.FTZ R43, R75, R36.reuse ;  /* 0x000000244b2b7220 */ /* 0x080fe20000410000 */
[-C--:B------:R-:W-:Y:S01]  /*d310*/  FMUL.FTZ R70, R70, R36.reuse ;  /* 0x0000002446467220 */ /* 0x080fe20000410000 */
[----:B------:R-:W-:Y:S01]  /*d320*/  MUFU.EX2 R74, R245 ;  /* 0x000000f5004a7308 */ /* 0x000fe20000000800 */
[----:B------:R-:W-:Y:S01]  /*d330*/  FMUL.FTZ R71, R71, R36 ;  /* 0x0000002447477220 */ /* 0x000fe20000410000 */
[C---:B------:R-:W-:Y:S01]  /*d340*/  HMMA.16816.F32 R28, R4.reuse, R30, R76 ;  /* 0x0000001e041c723c */ /* 0x040fe2000000184c */
[-C--:B------:R-:W-:Y:S01]  /*d350*/  FMUL.FTZ R68, R68, R116.reuse ;  /* 0x0000007444447220 */ /* 0x080fe20000410000 */
[----:B------:R-:W4:Y:S01]  /*d360*/  MUFU.EX2 R77, R52 ;  /* 0x00000034004d7308 */ /* 0x000f220000000800 */
[----:B------:R-:W-:Y:S01]  /*d370*/  FMUL.FTZ R69, R69, R116 ;  /* 0x0000007445457220 */ /* 0x000fe20000410000 */
[----:B-1----:R-:W-:Y:S01]  /*d380*/  F2FP.F16.F32.PACK_AB R53, R83, R80 ;  /* 0x000000505335723e */ /* 0x002fe200000000ff */
[-C--:B------:R-:W-:Y:S01]  /*d390*/  FFMA.FTZ R75, R243, R65.reuse, -R66 ;  /* 0x00000041f34b7223 */ /* 0x080fe20000010842 */
[----:B------:R-:W-:Y:S01]  /*d3a0*/  MUFU.EX2 R73, R73 ;  /* 0x0000004900497308 */ /* 0x000fe20000000800 */
[-CC-:B------:R-:W-:Y:S01]  /*d3b0*/  FFMA.FTZ R79, R223, R65.reuse, -R106.reuse ;  /* 0x00000041df4f7223 */ /* 0x180fe2000001086a */
[C---:B------:R-:W-:Y:S01]  /*d3c0*/  HMMA.16816.F32 R16, R4.reuse, R20, R16 ;  /* 0x000000140410723c */ /* 0x040fe20000001810 */
[----:B--2---:R-:W-:Y:S01]  /*d3d0*/  F2FP.F16.F32.PACK_AB R55, R81, R82 ;  /* 0x000000525137723e */ /* 0x004fe200000000ff */
[----:B------:R-:W1:Y:S01]  /*d3e0*/  MUFU.EX2 R72, R72 ;  /* 0x0000004800487308 */ /* 0x000e620000000800 */
[-CC-:B------:R-:W-:Y:S01]  /*d3f0*/  FFMA.FTZ R78, R231, R65.reuse, -R106.reuse ;  /* 0x00000041e74e7223 */ /* 0x180fe2000001086a */
[-CC-:B------:R-:W-:Y:S01]  /*d400*/  FFMA.FTZ R76, R233, R65.reuse, -R106.reuse ;  /* 0x00000041e94c7223 */ /* 0x180fe2000001086a */
[-C--:B------:R-:W-:Y:S01]  /*d410*/  FFMA.FTZ R98, R163, R65.reuse, -R106 ;  /* 0x00000041a3627223 */ /* 0x080fe2000001086a */
[----:B------:R-:W-:Y:S01]  /*d420*/  MUFU.EX2 R75, R75 ;  /* 0x0000004b004b7308 */ /* 0x000fe20000000800 */
[--C-:B------:R-:W-:Y:S01]  /*d430*/  FFMA.FTZ R97, R221, R65, -R66.reuse ;  /* 0x00000041dd617223 */ /* 0x100fe20000010842 */
[C---:B------:R-:W-:Y:S01]  /*d440*/  HMMA.16816.F32 R20, R4.reuse, R22, R84 ;  /* 0x000000160414723c */ /* 0x040fe20000001854 */
[----:B----4-:R-:W-:Y:S01]  /*d450*/  F2FP.F16.F32.PACK_AB R52, R74, R77 ;  /* 0x0000004d4a34723e */ /* 0x010fe200000000ff */
[----:B------:R-:W-:Y:S01]  /*d460*/  MUFU.EX2 R79, R79 ;  /* 0x0000004f004f7308 */ /* 0x000fe20000000800 */
[-CC-:B------:R-:W-:Y:S01]  /*d470*/  FFMA.FTZ R90, R229, R65.reuse, -R66.reuse ;  /* 0x00000041e55a7223 */ /* 0x180fe20000010842 */
[-C--:B------:R-:W-:Y:S01]  /*d480*/  FFMA.FTZ R88, R227, R65.reuse, -R66 ;  /* 0x00000041e3587223 */ /* 0x080fe20000010842 */
[-CC-:B------:R-:W-:Y:S01]  /*d490*/  FFMA.FTZ R91, R171, R65.reuse, -R106.reuse ;  /* 0x00000041ab5b7223 */ /* 0x180fe2000001086a */
[----:B------:R-:W2:Y:S01]  /*d4a0*/  MUFU.EX2 R78, R78 ;  /* 0x0000004e004e7308 */ /* 0x000ea20000000800 */
[--C-:B------:R-:W-:Y:S01]  /*d4b0*/  FFMA.FTZ R96, R215, R65, -R106.reuse ;  /* 0x00000041d7607223 */ /* 0x100fe2000001086a */
[C---:B------:R-:W-:Y:S01]  /*d4c0*/  HMMA.16816.F32 R8, R4.reuse, R12, R8 ;  /* 0x0000000c0408723c */ /* 0x040fe20000001808 */
[----:B-1----:R-:W-:Y:S01]  /*d4d0*/  F2FP.F16.F32.PACK_AB R54, R72, R73 ;  /* 0x000000494836723e */ /* 0x002fe200000000ff */
[----:B------:R-:W-:Y:S01]  /*d4e0*/  MUFU.EX2 R76, R76 ;  /* 0x0000004c004c7308 */ /* 0x000fe20000000800 */
[-C--:B------:R-:W-:Y:S01]  /*d4f0*/  FFMA.FTZ R89, R217, R65.reuse, -R106 ;  /* 0x00000041d9597223 */ /* 0x080fe2000001086a */
[-C--:B------:R-:W-:Y:S01]  /*d500*/  FFMA.FTZ R163, R225, R65.reuse, -R66 ;  /* 0x00000041e1a37223 */ /* 0x080fe20000010842 */
[-C--:B------:R-:W-:Y:S01]  /*d510*/  FFMA.FTZ R120, R147, R65.reuse, -R106 ;  /* 0x0000004193787223 */ /* 0x080fe2000001086a */
[----:B------:R-:W-:Y:S01]  /*d520*/  MUFU.EX2 R97, R97 ;  /* 0x0000006100617308 */ /* 0x000fe20000000800 */
[-CC-:B------:R-:W-:Y:S01]  /*d530*/  FFMA.FTZ R159, R159, R65.reuse, -R66.reuse ;  /* 0x000000419f9f7223 */ /* 0x180fe20000010842 */
[C---:B------:R-:W-:Y:S01]  /*d540*/  HMMA.16816.F32 R12, R4.reuse, R14, R92 ;  /* 0x0000000e040c723c */ /* 0x040fe2000000185c */
[-C--:B------:R-:W-:Y:S01]  /*d550*/  FFMA.FTZ R118, R167, R65.reuse, -R66 ;  /* 0x00000041a7767223 */ /* 0x080fe20000010842 */
[----:B------:R-:W-:Y:S01]  /*d560*/  MUFU.EX2 R90, R90 ;  /* 0x0000005a005a7308 */ /* 0x000fe20000000800 */
[-C--:B------:R-:W-:Y:S01]  /*d570*/  FFMA.FTZ R147, R157, R65.reuse, -R106 ;  /* 0x000000419d937223 */ /* 0x080fe2000001086a */
[-C--:B------:R-:W-:Y:S01]  /*d580*/  FFMA.FTZ R169, R169, R65.reuse, -R66 ;  /* 0x00000041a9a97223 */ /* 0x080fe20000010842 */
[-CC-:B------:R-:W-:Y:S01]  /*d590*/  FFMA.FTZ R84, R135, R65.reuse, -R106.reuse ;  /* 0x0000004187547223 */ /* 0x180fe2000001086a */
[----:B------:R-:W-:Y:S01]  /*d5a0*/  MUFU.EX2 R88, R88 ;  /* 0x0000005800587308 */ /* 0x000fe20000000800 */
[-C--:B------:R-:W-:Y:S01]  /*d5b0*/  FFMA.FTZ R135, R141, R65.reuse, -R106 ;  /* 0x000000418d877223 */ /* 0x080fe2000001086a */
        /* <DEDUP_REMOVED lines=8> */
[----:B------:R-:W-:Y:S01]  /*d640*/  HMMA.16816.F32 R4, R4, R50, R68 ;  /* 0x000000320404723c */ /* 0x000fe20000001844 */
[----:B------:R-:W1:Y:S01]  /*d650*/  LDSM.16.MT88.4 R48, [R102+0x6800] ;  /* 0x006800006630783b */ /* 0x000e620000004200 */
[-CC-:B------:R-:W-:Y:S01]  /*d660*/  FFMA.FTZ R69, R237, R65.reuse, -R66.reuse ;  /* 0x00000041ed457223 */ /* 0x180fe20000010842 */
[-C--:B------:R-:W-:Y:S01]  /*d670*/  FFMA.FTZ R68, R241, R65.reuse, -R66 ;  /* 0x00000041f1447223 */ /* 0x080fe20000010842 */
[-C--:B------:R-:W-:Y:S01]  /*d680*/  FFMA.FTZ R71, R235, R65.reuse, -R106 ;  /* 0x00000041eb477223 */ /* 0x080fe2000001086a */
[-CC-:B------:R-:W-:Y:S01]  /*d690*/  FFMA.FTZ R70, R239, R65.reuse, -R66.reuse ;  /* 0x00000041ef467223 */ /* 0x180fe20000010842 */
[----:B------:R-:W-:Y:S01]  /*d6a0*/  MUFU.EX2 R96, R96 ;  /* 0x0000006000607308 */ /* 0x000fe20000000800 */
[-CC-:B------:R-:W-:Y:S01]  /*d6b0*/  FFMA.FTZ R141, R155, R65.reuse, -R66.reuse ;  /* 0x000000419b8d7223 */ /* 0x180fe20000010842 */
[C---:B---3--:R-:W-:Y:S01]  /*d6c0*/  HMMA.16816.F32 R16, R52.reuse, R32, R16 ;  /* 0x000000203410723c */ /* 0x048fe20000001810 */
        /* <DEDUP_REMOVED lines=9> */
[----:B------:R-:W5:Y:S01]  /*d760*/  MUFU.EX2 R71, R71 ;  /* 0x0000004700477308 */ /* 0x000f620000000800 */
[-C--:B------:R-:W-:Y:S01]  /*d770*/  FFMA.FTZ R121, R121, R65.reuse, -R66 ;  /* 0x0000004179797223 */ /* 0x080fe20000010842 */
[----:B------:R-:W-:Y:S01]  /*d780*/  FFMA.FTZ R219, R219, R36, R112 ;  /* 0x00000024dbdb7223 */ /* 0x000fe20000010070 */
[----:B------:R-:W-:Y:S01]  /*d790*/  FFMA.FTZ R117, R218, R116, R117 ;  /* 0x00000074da757223 */ /* 0x000fe20000010075 */
[----:B------:R-:W5:Y:S01]  /*d7a0*/  MUFU.EX2 R70, R70 ;  /* 0x0000004600467308 */ /* 0x000f620000000800 */
[----:B------:R-:W-:Y:S01]  /*d7b0*/  LDSM.16.MT88.4 R92, [R180+0x9800] ;  /* 0x00980000b45c783b */ /* 0x000fe20000004200 */
[C---:B------:R-:W-:Y:S01]  /*d7c0*/  HMMA.16816.F32 R8, R52.reuse, R56, R8 ;  /* 0x000000383408723c */ /* 0x040fe20000001808 */
[----:B------:R-:W-:Y:S01]  /*d7d0*/  FADD.FTZ R110, R110, R219 ;  /* 0x000000db6e6e7221 */ /* 0x000fe20000010000 */
[----:B------:R-:W4:Y:S01]  /*d7e0*/  MUFU.EX2 R89, R89 ;  /* 0x0000005900597308 */ /* 0x000f220000000800 */
[----:B------:R-:W-:Y:S01]  /*d7f0*/  FADD.FTZ R114, R114, R117 ;  /* 0x0000007572727221 */ /* 0x000fe20000010000 */
[-C--:B------:R-:W-:Y:S01]  /*d800*/  FFMA.FTZ R36, R105, R65.reuse, -R106 ;  /* 0x0000004169247223 */ /* 0x080fe2000001086a */
[-C--:B------:R-:W-:Y:S01]  /*d810*/  FFMA.FTZ R219, R133, R65.reuse, -R66 ;  /* 0x0000004185db7223 */ /* 0x080fe20000010842 */
[----:B------:R-:W4:Y:S01]  /*d820*/  MUFU.EX2 R163, R163 ;  /* 0x000000a300a37308 */ /* 0x000f220000000800 */
[----:B------:R-:W-:Y:S01]  /*d830*/  FADD.FTZ R115, R115, R114 ;  /* 0x0000007273737221 */ /* 0x000fe20000010000 */
[C---:B------:R-:W-:Y:S01]  /*d840*/  HMMA.16816.F32 R12, R52.reuse, R58, R12 ;  /* 0x0000003a340c723c */ /* 0x040fe2000000180c */
[----:B------:R-:W4:Y:S01]  /*d850*/  LDSM.16.MT88.4 R56, [R176+0x7000] ;  /* 0x00700000b038783b */ /* 0x000f220000004200 */
[----:B------:R-:W-:Y:S01]  /*d860*/  MUFU.EX2 R159, R159 ;  /* 0x0000009f009f7308 */ /* 0x000fe20000000800 */
[----:B------:R-:W-:Y:S01]  /*d870*/  FADD.FTZ R0, R0, R115 ;  /* 0x0000007300007221 */ /* 0x000fe20000010000 */
[-C--:B------:R-:W-:Y:S01]  /*d880*/  FFMA.FTZ R67, R67, R65.reuse, -R106 ;  /* 0x0000004143437223 */ /* 0x080fe2000001086a */
[-C--:B------:R-:W-:Y:S01]  /*d890*/  FFMA.FTZ R107, R107, R65.reuse, -R66 ;  /* 0x000000416b6b7223 */ /* 0x080fe20000010842 */
[----:B------:R-:W-:Y:S01]  /*d8a0*/  MUFU.EX2 R118, R118 ;  /* 0x0000007600767308 */ /* 0x000fe20000000800 */
[----:B------:R-:W-:Y:S01]  /*d8b0*/  FADD.FTZ R77, R77, R0 ;  /* 0x000000004d4d7221 */ /* 0x000fe20000010000 */
[----:B------:R-:W-:Y:S01]  /*d8c0*/  HMMA.16816.F32 R24, R52, R44, R24 ;  /* 0x0000002c3418723c */ /* 0x000fe20000001818 */
[----:B------:R-:W-:Y:S01]  /*d8d0*/  FFMA.FTZ R0, R109, R65, -R66 ;  /* 0x000000416d007223 */ /* 0x000fe20000010842 */
[----:B------:R-:W-:Y:S01]  /*d8e0*/  MUFU.EX2 R120, R120 ;  /* 0x0000007800787308 */ /* 0x000fe20000000800 */
[----:B------:R-:W-:Y:S01]  /*d8f0*/  FADD.FTZ R74, R74, R77 ;  /* 0x0000004d4a4a7221 */ /* 0x000fe20000010000 */
[----:B------:R-:W-:-:S02]  /*d900*/  @P0 IADD3 R39, PT, PT, R39, -0x3, RZ ;  /* 0xfffffffd27270810 */ /* 0x000fc40007ffe0ff */
[----:B------:R-:W-:Y:S01]  /*d910*/  MUFU.EX2 R147, R147 ;  /* 0x0000009300937308 */ /* 0x000fe20000000800 */
[----:B------:R-:W-:Y:S01]  /*d920*/  FADD.FTZ R73, R73, R74 ;  /* 0x0000004a49497221 */ /* 0x000fe20000010000 */
[C---:B-1----:R-:W-:Y:S01]  /*d930*/  HMMA.16816.F32 R40, R52.reuse, R48, R40 ;  /* 0x000000303428723c */ /* 0x042fe20000001828 */
[----:B--2---:R-:W-:Y:S01]  /*d940*/  F2FP.F16.F32.PACK_AB R48, R78, R79 ;  /* 0x0000004f4e30723e */ /* 0x004fe200000000ff */
[----:B------:R-:W-:Y:S01]  /*d950*/  MUFU.EX2 R143, R143 ;  /* 0x0000008f008f7308 */ /* 0x000fe20000000800 */
[----:B---3--:R-:W-:Y:S01]  /*d960*/  F2FP.F16.F32.PACK_AB R49, R68, R69 ;  /* 0x000000454431723e */ /* 0x008fe200000000ff */
[----:B------:R-:W-:Y:S02]  /*d970*/  FADD.FTZ R72, R72, R73 ;  /* 0x0000004948487221 */ /* 0x000fe40000010000 */
[----:B------:R-:W-:Y:S02]  /*d980*/  MUFU.EX2 R122, R122 ;  /* 0x0000007a007a7308 */ /* 0x000fe40000000800 */
[----:B------:R-:W-:Y:S01]  /*d990*/  HMMA.16816.F32 R4, R52, R50, R4 ;  /* 0x000000323404723c */ /* 0x000fe20000001804 */
[----:B-----5:R-:W-:Y:S01]  /*d9a0*/  F2FP.F16.F32.PACK_AB R50, R71, R76 ;  /* 0x0000004c4732723e */ /* 0x020fe200000000ff */
[----:B------:R-:W-:Y:S01]  /*d9b0*/  MUFU.EX2 R124, R124 ;  /* 0x0000007c007c7308 */ /* 0x000fe20000000800 */
[----:B------:R-:W-:-:S03]  /*d9c0*/  F2FP.F16.F32.PACK_AB R51, R70, R75 ;  /* 0x0000004b4633723e */ /* 0x000fc600000000ff */
[----:B------:R1:W-:Y:S02]  /*d9d0*/  MUFU.EX2 R139, R84 ;  /* 0x00000054008b7308 */ /* 0x0003e40000000800 */
[----:B------:R-:W-:Y:S01]  /*d9e0*/  HMMA.16816.F32 R28, R52, R46, R28 ;  /* 0x0000002e341c723c */ /* 0x000fe2000000181c */
[----:B------:R-:W2:Y:S01]  /*d9f0*/  LDSM.16.MT88.4 R44, [R103+0x7000] ;  /* 0x00700000672c783b */ /* 0x000ea20000004200 */
[----:B------:R-:W-:Y:S03]  /*da00*/  MUFU.EX2 R128, R128 ;  /* 0x0000008000807308 */ /* 0x000fe60000000800 */
[----:B------:R-:W-:Y:S01]  /*da10*/  LDSM.16.MT88.4 R52, [R176+0x7800] ;  /* 0x00780000b034783b */ /* 0x000fe20000004200 */
[----:B------:R-:W-:Y:S02]  /*da20*/  MUFU.EX2 R135, R135 ;  /* 0x0000008700877308 */ /* 0x000fe40000000800 */
[----:B----4-:R-:W-:Y:S02]  /*da30*/  HMMA.16816.F32 R8, R48, R32, R8 ;  /* 0x000000203008723c */ /* 0x010fe40000001808 */
[----:B------:R-:W-:Y:S01]  /*da40*/  MUFU.EX2 R126, R126 ;  /* 0x0000007e007e7308 */ /* 0x000fe20000000800 */
[----:B-1----:R-:W-:-:S03]  /*da50*/  FFMA.FTZ R84, R129, R65, -R66 ;  /* 0x0000004181547223 */ /* 0x002fc60000010842 */
[----:B------:R-:W-:Y:S02]  /*da60*/  MUFU.EX2 R141, R141 ;  /* 0x0000008d008d7308 */ /* 0x000fe40000000800 */
[C---:B------:R-:W-:Y:S01]  /*da70*/  HMMA.16816.F32 R12, R48.reuse, R34, R12 ;  /* 0x00000022300c723c */ /* 0x040fe2000000180c */
[----:B------:R-:W1:Y:S01]  /*da80*/  LDSM.16.MT88.4 R32, [R102+0x7000] ;  /* 0x007000006620783b */ /* 0x000e620000004200 */
[----:B------:R-:W-:Y:S04]  /*da90*/  MUFU.EX2 R130, R130 ;  /* 0x0000008200827308 */ /* 0x000fe80000000800 */
[----:B------:R-:W-:Y:S02]  /*daa0*/  MUFU.EX2 R129, R137 ;  /* 0x0000008900817308 */ /* 0x000fe40000000800 */
[C---:B------:R-:W-:Y:S02]  /*dab0*/  HMMA.16816.F32 R16, R48.reuse, R56, R16 ;  /* 0x000000383010723c */ /* 0x040fe40000001810 */
[----:B------:R3:W-:Y:S04]  /*dac0*/  MUFU.EX2 R119, R84 ;  /* 0x0000005400777308 */ /* 0x0007e80000000800 */
[----:B------:R-:W-:Y:S02]  /*dad0*/  MUFU.EX2 R134, R134 ;  /* 0x0000008600867308 */ /* 0x000fe40000000800 */
[C---:B------:R-:W-:Y:S01]  /*dae0*/  HMMA.16816.F32 R20, R48.reuse, R58, R20 ;  /* 0x0000003a3014723c */ /* 0x040fe20000001814 */
[----:B------:R-:W4:Y:S01]  /*daf0*/  LDSM.16.MT88.4 R56, [R180+0x7800] ;  /* 0x00780000b438783b */ /* 0x000f220000004200 */
[----:B------:R-:W-:Y:S04]  /*db00*/  MUFU.EX2 R125, R125 ;  /* 0x0000007d007d7308 */ /* 0x000fe80000000800 */
[----:B------:R-:W-:Y:S01]  /*db10*/  MUFU.EX2 R0, R0 ;  /* 0x0000000000007308 */ /* 0x000fe20000000800 */
[----:B---3--:R-:W-:Y:S01]  /*db20*/  LDSM.16.MT88.4 R84, [R176+0x9800] ;  /* 0x00980000b054783b */ /* 0x008fe20000004200 */
[----:B--2---:R-:W-:Y:S01]  /*db30*/  HMMA.16816.F32 R24, R48, R44, R24 ;  /* 0x0000002c3018723c */ /* 0x004fe20000001818 */
[----:B------:R-:W-:Y:S01]  /*db40*/  F2FP.F16.F32.PACK_AB R44, R91, R98 ;  /* 0x000000625b2c723e */ /* 0x000fe200000000ff */
[----:B------:R-:W-:Y:S01]  /*db50*/  MUFU.EX2 R36, R36 ;  /* 0x0000002400247308 */ /* 0x000fe20000000800 */
[----:B------:R-:W-:-:S03]  /*db60*/  F2FP.F16.F32.PACK_AB R45, R90, R97 ;  /* 0x000000615a2d723e */ /* 0x000fc600000000ff */
[----:B------:R-:W-:Y:S02]  /*db70*/  MUFU.EX2 R219, R219 ;  /* 0x000000db00db7308 */ /* 0x000fe40000000800 */
[----:B------:R-:W-:Y:S01]  /*db80*/  HMMA.16816.F32 R28, R48, R46, R28 ;  /* 0x0000002e301c723c */ /* 0x000fe2000000181c */
[----:B------:R-:W-:Y:S02]  /*db90*/  F2FP.F16.F32.PACK_AB R46, R89, R96 ;  /* 0x00000060592e723e */ /* 0x000fe400000000ff */
[----:B------:R-:W-:-:S05]  /*dba0*/  F2FP.F16.F32.PACK_AB R47, R163, R88 ;  /* 0x00000058a32f723e */ /* 0x000fca00000000ff */
[C---:B-1----:R-:W-:Y:S08]  /*dbb0*/  HMMA.16816.F32 R40, R48.reuse, R32, R40 ;  /* 0x000000203028723c */ /* 0x042ff00000001828 */
[----:B------:R-:W-:Y:S01]  /*dbc0*/  HMMA.16816.F32 R4, R48, R34, R4 ;  /* 0x000000223004723c */ /* 0x000fe20000001804 */
[----:B------:R-:W1:Y:S04]  /*dbd0*/  LDSM.16.MT88.4 R32, [R102+0x7800] ;  /* 0x007800006620783b */ /* 0x000e680000004200 */
[----:B------:R-:W2:Y:S03]  /*dbe0*/  LDSM.16.MT88.4 R48, [R180+0x8000] ;  /* 0x00800000b430783b */ /* 0x000ea60000004200 */
[C---:B----4-:R-:W-:Y:S08]  /*dbf0*/  HMMA.16816.F32 R8, R44.reuse, R56, R8 ;  /* 0x000000382c08723c */ /* 0x050ff00000001808 */
        /* <DEDUP_REMOVED lines=16> */
[----:B------:R-:W-:-:S05]  /*dd00*/  F2FP.F16.F32.PACK_AB R33, R118, R159 ;  /* 0x0000009f7621723e */ /* 0x000fca00000000ff */
[----:B------:R-:W-:Y:S01]  /*dd10*/  HMMA.16816.F32 R4, R44, R34, R4 ;  /* 0x000000222c04723c */ /* 0x000fe20000001804 */
[----:B-----5:R-:W-:Y:S01]  /*dd20*/  F2FP.F16.F32.PACK_AB R34, R62, R147 ;  /* 0x000000933e22723e */ /* 0x020fe200000000ff */
[----:B------:R-:W1:Y:S01]  /*dd30*/  LDSM.16.MT88.4 R44, [R102+0x8000] ;  /* 0x00800000662c783b */ /* 0x000e620000004200 */
[----:B--2---:R-:W-:-:S07]  /*dd40*/  F2FP.F16.F32.PACK_AB R35, R63, R60 ;  /* 0x0000003c3f23723e */ /* 0x004fce00000000ff */
        /* <DEDUP_REMOVED lines=8> */
[----:B------:R-:W4:Y:S07]  /*ddd0*/  LDSM.16.MT88.4 R52, [R176+0x8800] ;  /* 0x00880000b034783b */ /* 0x000f2e0000004200 */
[C---:B-1----:R-:W-:Y:S08]  /*dde0*/  HMMA.16816.F32 R40, R32.reuse, R44, R40 ;  /* 0x0000002c2028723c */ /* 0x042ff00000001828 */
[----:B------:R-:W-:Y:S01]  /*ddf0*/  HMMA.16816.F32 R4, R32, R46, R4 ;  /* 0x0000002e2004723c */ /* 0x000fe20000001804 */
[----:B------:R-:W-:Y:S01]  /*de00*/  F2FP.F16.F32.PACK_AB R32, R128, R139 ;  /* 0x0000008b8020723e */ /* 0x000fe200000000ff */
[----:B------:R-:W1:Y:S01]  /*de10*/  LDSM.16.MT88.4 R44, [R102+0x8800] ;  /* 0x00880000662c783b */ /* 0x000e620000004200 */
[----:B------:R-:W-:-:S02]  /*de20*/  F2FP.F16.F32.PACK_AB R33, R122, R143 ;  /* 0x0000008f7a21723e */ /* 0x000fc400000000ff */
[----:B------:R-:W-:Y:S02]  /*de30*/  F2FP.F16.F32.PACK_AB R34, R126, R135 ;  /* 0x000000877e22723e */ /* 0x000fe400000000ff */
[----:B------:R-:W-:-:S07]  /*de40*/  F2FP.F16.F32.PACK_AB R35, R141, R124 ;  /* 0x0000007c8d23723e */ /* 0x000fce00000000ff */
[C---:B--2---:R-:W-:Y:S08]  /*de50*/  HMMA.16816.F32 R8, R32.reuse, R48, R8 ;  /* 0x000000302008723c */ /* 0x044ff00000001808 */
[C---:B------:R-:W-:Y:S01]  /*de60*/  HMMA.16816.F32 R12, R32.reuse, R50, R12 ;  /* 0x00000032200c723c */ /* 0x040fe2000000180c */
[----:B------:R-:W2:Y:S07]  /*de70*/  LDSM.16.MT88.4 R48, [R180+0x9000] ;  /* 0x00900000b430783b */ /* 0x000eae0000004200 */
[C---:B---3--:R-:W-:Y:S01]  /*de80*/  HMMA.16816.F32 R24, R32.reuse, R56, R24 ;  /* 0x000000382018723c */ /* 0x048fe20000001818 */
[----:B------:R-:W-:Y:S01]  /*de90*/  FFMA.FTZ R56, R123, R65, -R106 ;  /* 0x000000417b387223 */ /* 0x000fe2000001086a */
[----:B------:R-:W-:Y:S05]  /*dea0*/  MUFU.EX2 R57, R127 ;  /* 0x0000007f00397308 */ /* 0x000fea0000000800 */
[----:B------:R-:W3:Y:S01]  /*deb0*/  MUFU.EX2 R56, R56 ;  /* 0x0000003800387308 */ /* 0x000ee20000000800 */
[C---:B----4-:R-:W-:Y:S08]  /*dec0*/  HMMA.16816.F32 R16, R32.reuse, R52, R16 ;  /* 0x000000342010723c */ /* 0x050ff00000001810 */
[C---:B------:R-:W-:Y:S01]  /*ded0*/  HMMA.16816.F32 R20, R32.reuse, R54, R20 ;  /* 0x000000362014723c */ /* 0x040fe20000001814 */
[----:B------:R-:W4:Y:S07]  /*dee0*/  LDSM.16.MT88.4 R52, [R176+0x9000] ;  /* 0x00900000b034783b */ /* 0x000f2e0000004200 */
[----:B------:R-:W-:Y:S01]  /*def0*/  HMMA.16816.F32 R28, R32, R58, R28 ;  /* 0x0000003a201c723c */ /* 0x000fe2000000181c */
[----:B------:R-:W5:Y:S01]  /*df00*/  MUFU.EX2 R58, R121 ;  /* 0x00000079003a7308 */ /* 0x000f620000000800 */
[----:B------:R-:W-:-:S04]  /*df10*/  FADD.FTZ R59, R113, R110 ;  /* 0x0000006e713b7221 */ /* 0x000fc80000010000 */
[----:B------:R-:W-:Y:S02]  /*df20*/  FADD.FTZ R59, R108, R59 ;  /* 0x0000003b6c3b7221 */ /* 0x000fe40000010000 */
[----:B-1----:R-:W-:Y:S01]  /*df30*/  HMMA.16816.F32 R40, R32, R44, R40 ;  /* 0x0000002c2028723c */ /* 0x002fe20000001828 */
[----:B------:R-:W-:Y:S01]  /*df40*/  F2FP.F16.F32.PACK_AB R44, R125, R134 ;  /* 0x000000867d2c723e */ /* 0x000fe200000000ff */
[----:B------:R-:W-:Y:S01]  /*df50*/  FADD.FTZ R80, R80, R59 ;  /* 0x0000003b50507221 */ /* 0x000fe20000010000 */
[----:B------:R-:W-:-:S03]  /*df60*/  F2FP.F16.F32.PACK_AB R45, R129, R130 ;  /* 0x00000082812d723e */ /* 0x000fc600000000ff */
[----:B------:R-:W-:Y:S02]  /*df70*/  FADD.FTZ R83, R83, R80 ;  /* 0x0000005053537221 */ /* 0x000fe40000010000 */
[----:B------:R-:W-:Y:S01]  /*df80*/  HMMA.16816.F32 R4, R32, R46, R4 ;  /* 0x0000002e2004723c */ /* 0x000fe20000001804 */
[----:B---3--:R-:W-:Y:S01]  /*df90*/  F2FP.F16.F32.PACK_AB R46, R56, R57 ;  /* 0x00000039382e723e */ /* 0x008fe200000000ff */
[----:B------:R-:W1:Y:S01]  /*dfa0*/  LDSM.16.MT88.4 R32, [R103+0x9000] ;  /* 0x009000006720783b */ /* 0x000e620000004200 */
[----:B-----5:R-:W-:Y:S01]  /*dfb0*/  F2FP.F16.F32.PACK_AB R47, R58, R119 ;  /* 0x000000773a2f723e */ /* 0x020fe200000000ff */
[----:B------:R-:W-:-:S04]  /*dfc0*/  FADD.FTZ R82, R82, R83 ;  /* 0x0000005352527221 */ /* 0x000fc80000010000 */
[----:B------:R-:W-:Y:S02]  /*dfd0*/  FADD.FTZ R82, R81, R82 ;  /* 0x0000005251527221 */ /* 0x000fe40000010000 */
[----:B--2---:R-:W-:Y:S02]  /*dfe0*/  HMMA.16816.F32 R8, R44, R48, R8 ;  /* 0x000000302c08723c */ /* 0x004fe40000001808 */
[----:B------:R-:W-:-:S04]  /*dff0*/  FADD.FTZ R69, R69, R82 ;  /* 0x0000005245457221 */ /* 0x000fc80000010000 */
[----:B------:R-:W-:Y:S02]  /*e000*/  FADD.FTZ R68, R68, R69 ;  /* 0x0000004544447221 */ /* 0x000fe40000010000 */
        /* <DEDUP_REMOVED lines=9> */
[C---:B------:R-:W-:Y:S01]  /*e0a0*/  HMMA.16816.F32 R16, R44.reuse, R52, R16 ;  /* 0x000000342c10723c */ /* 0x040fe20000001810 */
[----:B------:R-:W-:Y:S01]  /*e0b0*/  FADD.FTZ R76, R76, R55 ;  /* 0x000000374c4c7221 */ /* 0x000fe20000010000 */
[-C--:B------:R-:W-:Y:S01]  /*e0c0*/  FFMA.FTZ R53, R111, R65.reuse, -R66 ;  /* 0x000000416f357223 */ /* 0x080fe20000010842 */
[----:B------:R-:W-:Y:S02]  /*e0d0*/  FADD.FTZ R88, R88, R97 ;  /* 0x0000006158587221 */ /* 0x000fe40000010000 */
[----:B------:R-:W-:Y:S02]  /*e0e0*/  FADD.FTZ R71, R71, R76 ;  /* 0x0000004c47477221 */ /* 0x000fe40000010000 */
[----:B------:R-:W-:Y:S01]  /*e0f0*/  FADD.FTZ R88, R163, R88 ;  /* 0x00000058a3587221 */ /* 0x000fe20000010000 */
[C---:B-1----:R-:W-:Y:S01]  /*e100*/  HMMA.16816.F32 R24, R44.reuse, R32, R24 ;  /* 0x000000202c18723c */ /* 0x042fe20000001818 */
[----:B------:R-:W-:Y:S01]  /*e110*/  FADD.FTZ R98, R98, R71 ;  /* 0x0000004762627221 */ /* 0x000fe20000010000 */
[-CC-:B------:R-:W-:Y:S01]  /*e120*/  FFMA.FTZ R33, R104, R65.reuse, -R106.reuse ;  /* 0x0000004168217223 */ /* 0x180fe2000001086a */
[----:B------:R-:W-:Y:S01]  /*e130*/  FFMA.FTZ R106, R132, R65, -R106 ;  /* 0x00000041846a7223 */ /* 0x000fe2000001086a */
[----:B------:R-:W1:Y:S01]  /*e140*/  MUFU.EX2 R53, R53 ;  /* 0x0000003500357308 */ /* 0x000e620000000800 */
[----:B------:R-:W-:Y:S01]  /*e150*/  FADD.FTZ R91, R91, R98 ;  /* 0x000000625b5b7221 */ /* 0x000fe20000010000 */
[----:B------:R-:W-:Y:S01]  /*e160*/  FADD.FTZ R159, R159, R88 ;  /* 0x000000589f9f7221 */ /* 0x000fe20000010000 */
[----:B------:R-:W3:Y:S01]  /*e170*/  LDSM.16.MT88.4 R76, [R103+0x9800] ;  /* 0x00980000674c783b */ /* 0x000ee20000004200 */
[----:B------:R-:W-:Y:S01]  /*e180*/  HMMA.16816.F32 R28, R44, R34, R28 ;  /* 0x000000222c1c723c */ /* 0x000fe2000000181c */
[----:B------:R-:W4:Y:S01]  /*e190*/  MUFU.EX2 R32, R107 ;  /* 0x0000006b00207308 */ /* 0x000f220000000800 */
[----:B------:R-:W-:-:S03]  /*e1a0*/  FADD.FTZ R159, R118, R159 ;  /* 0x0000009f769f7221 */ /* 0x000fc60000010000 */
[----:B------:R-:W5:Y:S01]  /*e1b0*/  MUFU.EX2 R33, R33 ;  /* 0x0000002100217308 */ /* 0x000f620000000800 */
[----:B------:R-:W-:Y:S02]  /*e1c0*/  FADD.FTZ R60, R60, R159 ;  /* 0x0000009f3c3c7221 */ /* 0x000fe40000010000 */
[C---:B--2---:R-:W-:Y:S01]  /*e1d0*/  HMMA.16816.F32 R40, R44.reuse, R48, R40 ;  /* 0x000000302c28723c */ /* 0x044fe20000001828 */
[----:B------:R-:W-:Y:S01]  /*e1e0*/  MUFU.EX2 R34, R67 ;  /* 0x0000004300227308 */ /* 0x000fe20000000800 */
[----:B-1----:R-:W-:Y:S01]  /*e1f0*/  F2FP.F16.F32.PACK_AB R69, R0, R53 ;  /* 0x000000350045723e */ /* 0x002fe200000000ff */
[----:B------:R-:W-:Y:S02]  /*e200*/  FADD.FTZ R60, R63, R60 ;  /* 0x0000003c3f3c7221 */ /* 0x000fe40000010000 */
[----:B------:R-:W1:Y:S01]  /*e210*/  MUFU.EX2 R35, R106 ;  /* 0x0000006a00237308 */ /* 0x000e620000000800 */
[----:B----4-:R-:W-:Y:S01]  /*e220*/  F2FP.F16.F32.PACK_AB R71, R219, R32 ;  /* 0x00000020db47723e */ /* 0x010fe200000000ff */
[----:B------:R-:W-:Y:S01]  /*e230*/  FADD.FTZ R143, R143, R60 ;  /* 0x0000003c8f8f7221 */ /* 0x000fe20000010000 */
[----:B------:R-:W-:Y:S01]  /*e240*/  HMMA.16816.F32 R4, R44, R50, R4 ;  /* 0x000000322c04723c */ /* 0x000fe20000001804 */
[----:B------:R-:W-:Y:S01]  /*e250*/  FADD.FTZ R44, R96, R91 ;  /* 0x0000005b602c7221 */ /* 0x000fe20000010000 */
[----:B-----5:R-:W-:Y:S01]  /*e260*/  F2FP.F16.F32.PACK_AB R68, R33, R36 ;  /* 0x000000242144723e */ /* 0x020fe200000000ff */
[----:B------:R-:W-:-:S02]  /*e270*/  FADD.FTZ R143, R122, R143 ;  /* 0x0000008f7a8f7221 */ /* 0x000fc40000010000 */
[----:B------:R-:W-:Y:S02]  /*e280*/  FADD.FTZ R89, R89, R44 ;  /* 0x0000002c59597221 */ /* 0x000fe40000010000 */
[----:B------:R-:W-:Y:S02]  /*e290*/  FADD.FTZ R124, R124, R143 ;  /* 0x0000008f7c7c7221 */ /* 0x000fe40000010000 */
[----:B------:R-:W-:Y:S01]  /*e2a0*/  FADD.FTZ R120, R120, R89 ;  /* 0x0000005978787221 */ /* 0x000fe20000010000 */
[----:B-1----:R-:W-:Y:S01]  /*e2b0*/  F2FP.F16.F32.PACK_AB R70, R35, R34 ;  /* 0x000000222346723e */ /* 0x002fe200000000ff */
        /* <DEDUP_REMOVED lines=15> */
[C---:B---3--:R-:W-:Y:S02]  /*e3b0*/  HMMA.16816.F32 R80, R68.reuse, R76, R24 ;  /* 0x0000004c4450723c */ /* 0x048fe40000001818 */
        /* <DEDUP_REMOVED lines=18> */
[----:B-1----:R-:W-:Y:S03]  /*e4e0*/  HMMA.16816.F32 R72, R68, R8, R40 ;  /* 0x000000084448723c */ /* 0x002fe60000001828 */
[----:B------:R-:W-:-:S05]  /*e4f0*/  FADD.FTZ R218, R35, R34 ;  /* 0x0000002223da7221 */ /* 0x000fca0000010000 */
[----:B------:R-:W-:Y:S01]  /*e500*/  HMMA.16816.F32 R68, R68, R10, R4 ;  /* 0x0000000a4444723c */ /* 0x000fe20000001804 */
[----:B------:R-:W-:-:S04]  /*e510*/  NOP ;  /* 0x0000000000007918 */ /* 0x000fc80000000000 */
[----:B------:R-:W-:-:S15]  /*e520*/  @P0 BRA `(.L_x_14092) ;  /* 0x0000000000040947 */ /* 0x000fde0003800000 */
.L_x_14081:
[----:B------:R-:W-:-:S07]  /*e530*/  IADD3 R39, PT, PT, R175, -0x1, RZ ;  /* 0xffffffffaf277810 */ /* 0x000fce0007ffe0ff */
.L_x_14092:
[----:B------:R-:W-:Y:S05]  /*e540*/  BSYNC B2 ;  /* 0x0000000000027941 */ /* 0x000fea0003800000 */
.L_x_14080:
[----:B------:R-:W-:-:S13]  /*e550*/  ISETP.GE.AND P0, PT, R39, R192, PT ;  /* 0x000000c02700720c */ /* 0x000fda0003f06270 */
[----:B------:R-:W-:Y:S05]  /*e560*/  @!P0 BRA `(.L_x_14093) ;  /* 0x0000005400ec8947 */ /* 0x000fea0003800000 */
[----:B------:R-:W-:Y:S01]  /*e570*/  IADD3 R100, PT, PT, R174, R100, R173 ;  /* 0x00000064ae647210 */ /* 0x000fe20007ffe0ad */
[C---:B------:R-:W-:Y:S01]  /*e580*/  IMAD.SHL.U32 R214, R39.reuse, 0x80, RZ ;  /* 0x0000008027d67824 */ /* 0x040fe200078e00ff */
[----:B------:R-:W-:Y:S01]  /*e590*/  ISETP.NE.U32.AND P2, PT, R212, RZ, PT ;  /* 0x000000ffd400720c */ /* 0x000fe20003f45070 */
[----:B------:R-:W-:Y:S01]  /*e5a0*/  VIADD R215, R39, 0x1 ;  /* 0x0000000127d77836 */ /* 0x000fe20000000000 */
[----:B------:R-:W-:Y:S01]  /*e5b0*/  IADD3 R5, PT, PT, -R37, R100, -R101 ;  /* 0x0000006425057210 */ /* 0x000fe20007ffe965 */
[----:B------:R-:W-:Y:S01]  /*e5c0*/  IMAD.MOV.U32 R101, RZ, RZ, R0 ;  /* 0x000000ffff657224 */ /* 0x000fe200078e0000 */
[C---:B------:R-:W-:Y:S01]  /*e5d0*/  LOP3.LUT R217, R214.reuse, 0x40, R37, 0xfe, !PT ;  /* 0x00000040d6d97812 */ /* 0x040fe200078efe25 */
[----:B------:R-:W-:Y:S01]  /*e5e0*/  IMAD.MOV.U32 R100, RZ, RZ, R36 ;  /* 0x000000ffff647224 */ /* 0x000fe200078e0024 */
[----:B------:R-:W-:Y:S01]  /*e5f0*/  IADD3 R216, PT, PT, R5, -0x39, -R214 ;  /* 0xffffffc705d87810 */ /* 0x000fe20007ffe8d6 */
[----:B------:R-:W-:Y:S01]  /*e600*/  VIADD R214, R214, 0x80 ;  /* 0x00000080d6d67836 */ /* 0x000fe20000000000 */
[----:B------:R-:W-:-:S13]  /*e610*/  ISETP.NE.AND.EX P2, PT, R213, RZ, PT, P2 ;  /* 0x000000ffd500720c */ /* 0x000fda0003f45320 */
.L_x_14100:
        /* <DEDUP_REMOVED lines=80> */
.L_x_14095:
[----:B------:R-:W-:Y:S05]  /*eb20*/  BSYNC.RECONVERGENT B0 ;  /* 0x0000000000007941 */ /* 0x000fea0003800200 */
.L_x_14094:
        /* <DEDUP_REMOVED lines=374> */
.L_x_14099:
[----:B------:R-:W-:Y:S05]  /*10290*/  BSYNC.RECONVERGENT B0 ;  /* 0x0000000000007941 */ /* 0x000fea0003800200 */
.L_x_14098:
        /* <DEDUP_REMOVED lines=65> */
.L_x_14097:
[----:B------:R-:W-:Y:S05]  /*106b0*/  BSYNC.RECONVERGENT B1 ;  /* 0x0000000000017941 */ /* 0x000fea0003800200 */
.L_x_14096:
[----:B-1----:R-:W-:Y:S01]  /*106c0*/  IABS R0, R216 ;  /* 0x000000d800007213 */ /* 0x002fe20000000000 */
[C---:B--2---:R-:W-:Y:S01]  /*106d0*/  VIADD R5, R216.reuse, 0x40 ;  /* 0x00000040d8057836 */ /* 0x044fe20000000000 */
[----:B------:R-:W2:Y:S01]  /*106e0*/  LD.E R37, desc[UR4][R2.64+0xdc] ;  /* 0x0000dc0402257980 */ /* 0x000ea2000c101900 */
[C---:B------:R-:W-:Y:S01]  /*106f0*/  VIADD R31, R217.reuse, 0xfffffff8 ;  /* 0xfffffff8d91f7836 */ /* 0x040fe20000000000 */
[----:B------:R-:W-:Y:S01]  /*10700*/  I2FP.F32.S32 R0, R0 ;  /* 0x0000000000007245 */ /* 0x000fe20000201400 */
[C---:B------:R-:W-:Y:S01]  /*10710*/  VIADD R30, R217.reuse, 0xfffffff9 ;  /* 0xfffffff9d91e7836 */ /* 0x040fe20000000000 */
[----:B------:R-:W-:Y:S01]  /*10720*/  IABS R5, R5 ;  /* 0x0000000500057213 */ /* 0x000fe20000000000 */
[----:B------:R-:W-:Y:S01]  /*10730*/  VIADD R7, R216, 0x39 ;  /* 0x00000039d8077836 */ /* 0x000fe20000000000 */
        /* <DEDUP_REMOVED lines=58> */
[C---:B------:R-:W-:Y:S01]  /*10ae0*/  VIADD R4, R216.reuse, 0x11 ;  /* 0x00000011d8047836 */ /* 0x040fe20000000000 */
[----:B------:R-:W-:Y:S01]  /*10af0*/  I2FP.F32.S32 R0, R0 ;  /* 0x0000000000007245 */ /* 0x000fe20000201400 */
[----:B------:R-:W-:Y:S01]  /*10b00*/  VIADD R46, R217, 0xffffffd0 ;  /* 0xffffffd0d92e7836 */ /* 0x000fe20000000000 */
[----:B------:R-:W-:Y:S01]  /*10b10*/  I2FP.F32.S32 R5, R5 ;  /* 0x0000000500057245 */ /* 0x000fe20000201400 */
[----:B------:R-:W-:Y:S01]  /*10b20*/  VIADD R8, R216, 0x18 ;  /* 0x00000018d8087836 */ /* 0x000fe20000000000 */
[----:B------:R-:W-:Y:S01]  /*10b30*/  IABS R4, R4 ;  /* 0x0000000400047213 */ /* 0x000fe20000000000 */
[----:B------:R-:W-:Y:S01]  /*10b40*/  FFMA.FTZ R164, -R199, R7, R164 ;  /* 0x00000007c7a47223 */ /* 0x000fe200000101a4 */
[----:B------:R-:W-:Y:S01]  /*10b50*/  ISETP.GE.AND P4, PT, R47, R211, PT ;  /* 0x000000d32f00720c */ /* 0x000fe20003f86270 */
        /* <DEDUP_REMOVED lines=8> */
[C---:B------:R-:W-:Y:S01]  /*10be0*/  FFMA.FTZ R228, -R199.reuse, R5, R228 ;  /* 0x00000005c7e47223 */ /* 0x040fe200000101e4 */
[----:B------:R-:W-:Y:S01]  /*10bf0*/  I2FP.F32.S32 R5, R4 ;  /* 0x0000000400057245 */ /* 0x000fe20000201400 */
[----:B------:R-:W-:Y:S01]  /*10c00*/  VIADD R0, R216, 0x10 ;  /* 0x00000010d8007836 */ /* 0x000fe20000000000 */
[----:B------:R-:W-:Y:S01]  /*10c10*/  FSEL R156, R156, -INF , P4 ;  /* 0xff8000009c9c7808 */ /* 0x000fe20002000000 */
[----:B------:R-:W-:Y:S01]  /*10c20*/  FFMA.FTZ R232, -R199, R7, R232 ;  /* 0x00000007c7e87223 */ /* 0x000fe200000101e8 */
[----:B------:R-:W-:Y:S01]  /*10c30*/  ISETP.GE.AND P4, PT, R15, R211, PT ;  /* 0x000000d30f00720c */ /* 0x000fe20003f86270 */
[----:B------:R-:W-:Y:S01]  /*10c40*/  FFMA.FTZ R220, -R199, R7, R220 ;  /* 0x00000007c7dc7223 */ /* 0x000fe200000101dc */
[----:B------:R-:W-:Y:S01]  /*10c50*/  I2FP.F32.S32 R7, R6 ;  /* 0x0000000600077245 */ /* 0x000fe20000201400 */
[----:B------:R-:W-:Y:S01]  /*10c60*/  VIADD R45, R217, 0xffffffd1 ;  /* 0xffffffd1d92d7836 */ /* 0x000fe20000000000 */
[----:B------:R-:W-:Y:S01]  /*10c70*/  IABS R0, R0 ;  /* 0x0000000000007213 */ /* 0x000fe20000000000 */
[CC--:B------:R-:W-:Y:S01]  /*10c80*/  FFMA.FTZ R248, -R199.reuse, R5.reuse, R248 ;  /* 0x00000005c7f87223 */ /* 0x0c0fe200000101f8 */
[----:B------:R-:W-:Y:S01]  /*10c90*/  FSEL R13, R158, -INF , P4 ;  /* 0xff8000009e0d7808 */ /* 0x000fe20002000000 */
[----:B------:R-:W-:Y:S01]  /*10ca0*/  FFMA.FTZ R236, -R199, R5, R236 ;  /* 0x00000005c7ec7223 */ /* 0x000fe200000101ec */
[----:B------:R-:W-:Y:S01]  /*10cb0*/  ISETP.GE.AND P4, PT, R47, R209, PT ;  /* 0x000000d12f00720c */ /* 0x000fe20003f86270 */
[C---:B------:R-:W-:Y:S02]  /*10cc0*/  VIADD R4, R216.reuse, 0x9 ;  /* 0x00000009d8047836 */ /* 0x040fe40000000000 */
[CC--:B------:R-:W-:Y:S01]  /*10cd0*/  FFMA.FTZ R242, -R199.reuse, R7.reuse, R242 ;  /* 0x00000007c7f27223 */ /* 0x0c0fe200000101f2 */
[----:B------:R-:W-:Y:S01]  /*10ce0*/  VIADD R5, R216, 0x8 ;  /* 0x00000008d8057836 */ /* 0x000fe20000000000 */
[----:B------:R-:W-:Y:S01]  /*10cf0*/  FSEL R17, R154, -INF , P4 ;  /* 0xff8000009a117808 */ /* 0x000fe20002000000 */
[----:B------:R-:W-:Y:S01]  /*10d00*/  FFMA.FTZ R230, -R199, R7, R230 ;  /* 0x00000007c7e67223 */ /* 0x000fe200000101e6 */
[----:B------:R-:W-:Y:S01]  /*10d10*/  IABS R4, R4 ;  /* 0x0000000400047213 */ /* 0x000fe20000000000 */
[----:B------:R-:W-:Y:S01]  /*10d20*/  IMAD.MOV.U32 R7, RZ, RZ, R0 ;  /* 0x000000ffff077224 */ /* 0x000fe200078e0000 */
[----:B------:R-:W-:Y:S01]  /*10d30*/  IABS R0, R5 ;  /* 0x0000000500007213 */ /* 0x000fe20000000000 */
[----:B------:R-:W-:Y:S01]  /*10d40*/  VIADD R5, R216, 0xfffffff9 ;  /* 0xfffffff9d8057836 */ /* 0x000fe20000000000 */
[----:B------:R-:W-:Y:S01]  /*10d50*/  I2FP.F32.S32 R4, R4 ;  /* 0x0000000400047245 */ /* 0x000fe20000201400 */
[----:B------:R-:W-:Y:S01]  /*10d60*/  VIADD R44, R217, 0xffffffd8 ;  /* 0xffffffd8d92c7836 */ /* 0x000fe20000000000 */
[----:B------:R-:W-:Y:S01]  /*10d70*/  ISETP.GE.AND P4, PT, R45, R211, PT ;  /* 0x000000d32d00720c */ /* 0x000fe20003f86270 */
[----:B------:R-:W-:Y:S01]  /*10d80*/  VIADD R42, R217, 0xffffffe1 ;  /* 0xffffffe1d92a7836 */ /* 0x000fe20000000000 */
[----:B------:R-:W-:Y:S01]  /*10d90*/  IABS R5, R5 ;  /* 0x0000000500057213 */ /* 0x000fe20000000000 */
[CC--:B------:R-:W-:Y:S01]  /*10da0*/  FFMA.FTZ R244, -R199.reuse, R4.reuse, R244 ;  /* 0x00000004c7f47223 */ /* 0x0c0fe200000101f4 */
[----:B------:R-:W-:Y:S01]  /*10db0*/  FSEL R55, R166, -INF , P4 ;  /* 0xff800000a6377808 */ /* 0x000fe20002000000 */
[----:B------:R-:W-:Y:S01]  /*10dc0*/  FFMA.FTZ R149, -R199, R4, R149 ;  /* 0x00000004c7957223 */ /* 0x000fe20000010195 */
[----:B------:R-:W-:Y:S01]  /*10dd0*/  I2FP.F32.S32 R4, R5 ;  /* 0x0000000500047245 */ /* 0x000fe20000201400 */
[C---:B------:R-:W-:Y:S01]  /*10de0*/  VIADD R5, R216.reuse, 0xfffffff1 ;  /* 0xfffffff1d8057836 */ /* 0x040fe20000000000 */
[----:B------:R-:W-:Y:S01]  /*10df0*/  ISETP.GE.AND P4, PT, R15, R209, PT ;  /* 0x000000d10f00720c */ /* 0x000fe20003f86270 */
[C---:B------:R-:W-:Y:S01]  /*10e00*/  VIADD R9, R216.reuse, 0x41 ;  /* 0x00000041d8097836 */ /* 0x040fe20000000000 */
[----:B------:R-:W-:Y:S01]  /*10e10*/  I2FP.F32.S32 R0, R0 ;  /* 0x0000000000007245 */ /* 0x000fe20000201400 */
[CC--:B------:R-:W-:Y:S01]  /*10e20*/  FFMA.FTZ R153, -R199.reuse, R4.reuse, R153 ;  /* 0x00000004c7997223 */ /* 0x0c0fe20000010199 */
[----:B------:R-:W-:Y:S01]  /*10e30*/  I2FP.F32.S32 R7, R7 ;  /* 0x0000000700077245 */ /* 0x000fe20000201400 */
[----:B------:R-:W-:Y:S01]  /*10e40*/  FFMA.FTZ R159, -R199, R4, R159 ;  /* 0x00000004c79f7223 */ /* 0x000fe2000001019f */
[----:B------:R-:W-:Y:S01]  /*10e50*/  IABS R4, R5 ;  /* 0x0000000500047213 */ /* 0x000fe20000000000 */
[C---:B------:R-:W-:Y:S01]  /*10e60*/  VIADD R5, R216.reuse, 0xffffffe8 ;  /* 0xffffffe8d8057836 */ /* 0x040fe20000000000 */
[----:B------:R-:W-:Y:S01]  /*10e70*/  IABS R9, R9 ;  /* 0x0000000900097213 */ /* 0x000fe20000000000 */
[----:B------:R-:W-:Y:S01]  /*10e80*/  VIADD R41, R217, 0xffffffe8 ;  /* 0xffffffe8d9297836 */ /* 0x000fe20000000000 */
[----:B------:R-:W-:Y:S01]  /*10e90*/  I2FP.F32.S32 R4, R4 ;  /* 0x0000000400047245 */ /* 0x000fe20000201400 */
[C---:B------:R-:W-:Y:S01]  /*10ea0*/  FFMA.FTZ R246, -R199.reuse, R0, R246 ;  /* 0x00000000c7f67223 */ /* 0x040fe200000101f6 */
[----:B------:R-:W-:Y:S01]  /*10eb0*/  IABS R5, R5 ;  /* 0x0000000500057213 */ /* 0x000fe20000000000 */
[C---:B------:R-:W-:Y:S01]  /*10ec0*/  FFMA.FTZ R250, -R199.reuse, R7, R250 ;  /* 0x00000007c7fa7223 */ /* 0x040fe200000101fa */
[----:B------:R-:W-:Y:S01]  /*10ed0*/  I2FP.F32.S32 R9, R9 ;  /* 0x0000000900097245 */ /* 0x000fe20000201400 */
[CC--:B------:R-:W-:Y:S01]  /*10ee0*/  FFMA.FTZ R18, -R199.reuse, R4.reuse, R18 ;  /* 0x00000004c7127223 */ /* 0x0c0fe20000010112 */
[C---:B------:R-:W-:Y:S01]  /*10ef0*/  FFMA.FTZ R139, -R199.reuse, R4, R139 ;  /* 0x00000004c78b7223 */ /* 0x040fe2000001018b */
[----:B------:R-:W-:Y:S01]  /*10f00*/  I2FP.F32.S32 R4, R5 ;  /* 0x0000000500047245 */ /* 0x000fe20000201400 */
[----:B------:R-:W-:Y:S02]  /*10f10*/  VIADD R5, R216, 0xffffffe0 ;  /* 0xffffffe0d8057836 */ /* 0x000fe40000000000 */
[----:B------:R-:W-:Y:S01]  /*10f20*/  FFMA.FTZ R152, -R199, R9, R152 ;  /* 0x00000009c7987223 */ /* 0x000fe20000010198 */
[----:B------:R-:W-:Y:S01]  /*10f30*/  FSEL R9, R162, -INF , P4 ;  /* 0xff800000a2097808 */ /* 0x000fe20002000000 */
[----:B------:R-:W-:Y:S02]  /*10f40*/  VIADD R27, R217, 0xffffffd9 ;  /* 0xffffffd9d91b7836 */ /* 0x000fe40000000000 */
[CC--:B------:R-:W-:Y:S01]  /*10f50*/  FFMA.FTZ R145, -R199.reuse, R4.reuse, R165 ;  /* 0x00000004c7917223 */ /* 0x0c0fe200000101a5 */
[----:B------:R-:W-:Y:S01]  /*10f60*/  FFMA.FTZ R133, -R199, R4, R133 ;  /* 0x00000004c7857223 */ /* 0x000fe20000010185 */
[----:B------:R-:W-:Y:S01]  /*10f70*/  IABS R4, R5 ;  /* 0x0000000500047213 */ /* 0x000fe20000000000 */
[----:B------:R-:W-:Y:S01]  /*10f80*/  VIADD R40, R217, 0xffffffe9 ;  /* 0xffffffe9d9287836 */ /* 0x000fe20000000000 */
[----:B------:R-:W-:Y:S01]  /*10f90*/  ISETP.GE.AND P4, PT, R27, R211, PT ;  /* 0x000000d31b00720c */ /* 0x000fe20003f86270 */
[C---:B------:R-:W-:Y:S01]  /*10fa0*/  VIADD R34, R217.reuse, 0xfffffff1 ;  /* 0xfffffff1d9227836 */ /* 0x040fe20000000000 */
[----:B------:R-:W-:Y:S01]  /*10fb0*/  I2FP.F32.S32 R4, R4 ;  /* 0x0000000400047245 */ /* 0x000fe20000201400 */
[C---:B------:R-:W-:Y:S01]  /*10fc0*/  VIADD R43, R217.reuse, 0xffffffe0 ;  /* 0xffffffe0d92b7836 */ /* 0x040fe20000000000 */
[----:B------:R-:W-:Y:S01]  /*10fd0*/  FSEL R25, R222, -INF , P4 ;  /* 0xff800000de197808 */ /* 0x000fe20002000000 */
[----:B------:R-:W-:Y:S01]  /*10fe0*/  VIADD R32, R217, 0x1 ;  /* 0x00000001d9207836 */ /* 0x000fe20000000000 */
[----:B------:R-:W-:Y:S01]  /*10ff0*/  ISETP.GE.AND P4, PT, R45, R209, PT ;  /* 0x000000d12d00720c */ /* 0x000fe20003f86270 */
[CC--:B------:R-:W-:Y:S01]  /*11000*/  FFMA.FTZ R141, -R199.reuse, R4.reuse, R141 ;  /* 0x00000004c78d7223 */ /* 0x0c0fe2000001018d */
[----:B------:R-:W-:Y:S01]  /*11010*/  FFMA.FTZ R121, -R199, R4, R121 ;  /* 0x00000004c7797223 */ /* 0x000fe20000010179 */
[----:B------:R-:W-:Y:S01]  /*11020*/  VIADD R4, R216, 0xffffffc9 ;  /* 0xffffffc9d8047836 */ /* 0x000fe20000000000 */
[----:B------:R-:W-:Y:S01]  /*11030*/  FSEL R57, R174, -INF , P4 ;  /* 0xff800000ae397808 */ /* 0x000fe20002000000 */
[C---:B------:R-:W-:Y:S01]  /*11040*/  VIADD R26, R217.reuse, 0x9 ;  /* 0x00000009d91a7836 */ /* 0x040fe20000000000 */
[----:B------:R-:W-:Y:S01]  /*11050*/  ISETP.GE.AND P4, PT, R42, R211, PT ;  /* 0x000000d32a00720c */ /* 0x000fe20003f86270 */
[----:B------:R-:W-:Y:S01]  /*11060*/  VIADD R24, R217, 0x10 ;  /* 0x00000010d9187836 */ /* 0x000fe20000000000 */
[----:B------:R-:W-:Y:S01]  /*11070*/  IABS R4, R4 ;  /* 0x0000000400047213 */ /* 0x000fe20000000000 */
[C---:B------:R-:W-:Y:S01]  /*11080*/  FFMA.FTZ R151, -R199.reuse, R0, R151 ;  /* 0x00000000c7977223 */ /* 0x040fe20000010197 */
[----:B------:R-:W-:Y:S01]  /*11090*/  FSEL R230, R230, -INF , P4 ;  /* 0xff800000e6e67808 */ /* 0x000fe20002000000 */
[----:B------:R-:W-:Y:S01]  /*110a0*/  FFMA.FTZ R238, -R199, R7, R238 ;  /* 0x00000007c7ee7223 */ /* 0x000fe200000101ee */
[----:B------:R-:W-:Y:S01]  /*110b0*/  I2FP.F32.S32 R4, R4 ;  /* 0x0000000400047245 */ /* 0x000fe20000201400 */
[C---:B------:R-:W-:Y:S01]  /*110c0*/  VIADD R6, R216.reuse, 0x1 ;  /* 0x00000001d8067836 */ /* 0x040fe20000000000 */
[-C--:B------:R-:W-:Y:S01]  /*110d0*/  ISETP.GE.AND P4, PT, R27, R209.reuse, PT ;  /* 0x000000d11b00720c */ /* 0x080fe20003f86270 */
[----:B------:R-:W-:Y:S01]  /*110e0*/  VIADD R0, R216, 0xfffffff8 ;  /* 0xfffffff8d8007836 */ /* 0x000fe20000000000 */
[----:B------:R-:W-:Y:S01]  /*110f0*/  ISETP.GE.AND P1, PT, R32, R209, PT ;  /* 0x000000d12000720c */ /* 0x000fe20003f26270 */
[C---:B------:R-:W-:Y:S01]  /*11100*/  FFMA.FTZ R109, -R199.reuse, R4, R109 ;  /* 0x00000004c76d7223 */ /* 0x040fe2000001016d */
[----:B------:R-:W-:Y:S01]  /*11110*/  IABS R6, R6 ;  /* 0x0000000600067213 */ /* 0x000fe20000000000 */
[----:B------:R-:W-:Y:S01]  /*11120*/  FFMA.FTZ R39, -R199, R4, R39 ;  /* 0x00000004c7277223 */ /* 0x000fe20000010127 */
[----:B------:R-:W-:Y:S01]  /*11130*/  FSEL R4, R152, -INF , P0 ;  /* 0xff80000098047808 */ /* 0x000fe20000000000 */
[----:B------:R-:W-:Y:S01]  /*11140*/  VIADD R7, R216, 0xfffffff0 ;  /* 0xfffffff0d8077836 */ /* 0x000fe20000000000 */
[----:B------:R-:W-:Y:S01]  /*11150*/  ISETP.GE.AND P0, PT, R46, R211, PT ;  /* 0x000000d32e00720c */ /* 0x000fe20003f06270 */
[----:B------:R-:W-:Y:S01]  /*11160*/  VIADD R5, R216, 0xffffffc0 ;  /* 0xffffffc0d8057836 */ /* 0x000fe20000000000 */
[----:B------:R-:W-:Y:S01]  /*11170*/  IABS R0, R0 ;  /* 0x0000000000007213 */ /* 0x000fe20000000000 */
[----:B------:R-:W-:Y:S01]  /*11180*/  VIADD R214, R214, 0xffffff80 ;  /* 0xffffff80d6d67836 */ /* 0x000fe20000000000 */
[----:B------:R-:W-:Y:S02]  /*11190*/  FSEL R59, R164, -INF , P0 ;  /* 0xff800000a43b7808 */ /* 0x000fe40000000000 */
[----:B------:R-:W-:Y:S01]  /*111a0*/  ISETP.GE.AND P0, PT, R21, R209, PT ;  /* 0x000000d11500720c */ /* 0x000fe20003f06270 */
[----:B------:R-:W-:Y:S01]  /*111b0*/  IMAD.MOV.U32 R8, RZ, RZ, R0 ;  /* 0x000000ffff087224 */ /* 0x000fe200078e0000 */
        /* <DEDUP_REMOVED lines=8> */
[----:B------:R-:W-:Y:S01]  /*11240*/  ISETP.GE.AND P0, PT, R46, R209, PT ;  /* 0x000000d12e00720c */ /* 0x000fe20003f06270 */
[----:B------:R-:W-:Y:S01]  /*11250*/  VIADD R6, R216, 0xffffffe9 ;  /* 0xffffffe9d8067836 */ /* 0x000fe20000000000 */
[----:B------:R-:W-:Y:S02]  /*11260*/  FSEL R33, R226, -INF , P4 ;  /* 0xff800000e2217808 */ /* 0x000fe40002000000 */
[----:B------:R-:W-:Y:S02]  /*11270*/  FSEL R53, R172, -INF , P0 ;  /* 0xff800000ac357808 */ /* 0x000fe40000000000 */
[-C--:B------:R-:W-:Y:S02]  /*11280*/  ISETP.GE.AND P0, PT, R43, R211.reuse, PT ;  /* 0x000000d32b00720c */ /* 0x080fe40003f06270 */
[----:B------:R-:W-:Y:S02]  /*11290*/  ISETP.GE.AND P4, PT, R40, R211, PT ;  /* 0x000000d32800720c */ /* 0x000fe40003f86270 */
        /* <DEDUP_REMOVED lines=8> */
[----:B------:R-:W-:Y:S01]  /*11320*/  FSEL R229, R236, -INF , P0 ;  /* 0xff800000ece57808 */ /* 0x000fe20000000000 */
[----:B------:R-:W-:Y:S01]  /*11330*/  VIADD R0, R216, 0xffffffe1 ;  /* 0xffffffe1d8007836 */ /* 0x000fe20000000000 */
[-C--:B------:R-:W-:Y:S02]  /*11340*/  ISETP.GE.AND P0, PT, R43, R209.reuse, PT ;  /* 0x000000d12b00720c */ /* 0x080fe40003f06270 */
[----:B------:R-:W-:Y:S02]  /*11350*/  ISETP.GE.AND P4, PT, R42, R209, PT ;  /* 0x000000d12a00720c */ /* 0x000fe40003f86270 */
[----:B------:R-:W-:Y:S02]  /*11360*/  FSEL R225, R232, -INF , P0 ;  /* 0xff800000e8e17808 */ /* 0x000fe40000000000 */
[----:B------:R-:W-:Y:S02]  /*11370*/  ISETP.GE.AND P0, PT, R36, R211, PT ;  /* 0x000000d32400720c */ /* 0x000fe40003f06270 */
[----:B------:R-:W-:Y:S02]  /*11380*/  IABS R6, R6 ;  /* 0x0000000600067213 */ /* 0x000fe40000000000 */
[----:B------:R-:W-:Y:S02]  /*11390*/  FSEL R175, R244, -INF , P0 ;  /* 0xff800000f4af7808 */ /* 0x000fe40000000000 */
[----:B------:R-:W-:Y:S02]  /*113a0*/  ISETP.GE.AND P0, PT, R41, R209, PT ;  /* 0x000000d12900720c */ /* 0x000fe40003f06270 */
[----:B------:R-:W-:Y:S02]  /*113b0*/  FSEL R223, R234, -INF , P4 ;  /* 0xff800000eadf7808 */ /* 0x000fe40002000000 */
[----:B------:R-:W-:Y:S02]  /*113c0*/  I2FP.F32.S32 R6, R6 ;  /* 0x0000000600067245 */ /* 0x000fe40000201400 */
[-C--:B------:R-:W-:Y:S02]  /*113d0*/  ISETP.GE.AND P4, PT, R34, R211.reuse, PT ;  /* 0x000000d32200720c */ /* 0x080fe40003f86270 */
[----:B------:R-:W-:Y:S01]  /*113e0*/  FSEL R221, R240, -INF , P0 ;  /* 0xff800000f0dd7808 */ /* 0x000fe20000000000 */
[-C--:B------:R-:W-:Y:S01]  /*113f0*/  FFMA.FTZ R163, -R199, R6.reuse, R163 ;  /* 0x00000006c7a37223 */ /* 0x080fe200000101a3 */
[----:B------:R-:W-:Y:S01]  /*11400*/  ISETP.GE.AND P0, PT, R31, R211, PT ;  /* 0x000000d31f00720c */ /* 0x000fe20003f06270 */
[C---:B------:R-:W-:Y:S01]  /*11410*/  FFMA.FTZ R135, -R199.reuse, R6, R135 ;  /* 0x00000006c7877223 */ /* 0x040fe20000010187 */
[----:B------:R-:W-:Y:S01]  /*11420*/  I2FP.F32.S32 R8, R8 ;  /* 0x0000000800087245 */ /* 0x000fe20000201400 */
[----:B------:R-:W-:Y:S01]  /*11430*/  VIADD R6, R216, 0xffffffd8 ;  /* 0xffffffd8d8067836 */ /* 0x000fe20000000000 */
[----:B------:R-:W-:Y:S02]  /*11440*/  IABS R0, R0 ;  /* 0x0000000000007213 */ /* 0x000fe40000000000 */
[----:B------:R-:W-:Y:S01]  /*11450*/  FSEL R67, R246, -INF , P4 ;  /* 0xff800000f6437808 */ /* 0x000fe20002000000 */
[CC--:B------:R-:W-:Y:S01]  /*11460*/  FFMA.FTZ R14, -R199.reuse, R8.reuse, R14 ;  /* 0x00000008c70e7223 */ /* 0x0c0fe2000001010e */
[-C--:B------:R-:W-:Y:S01]  /*11470*/  ISETP.GE.AND P4, PT, R40, R209.reuse, PT ;  /* 0x000000d12800720c */ /* 0x080fe20003f86270 */
        /* <DEDUP_REMOVED lines=13> */
[----:B------:R-:W-:Y:S01]  /*11550*/  FSEL R171, R248, -INF , P4 ;  /* 0xff800000f8ab7808 */ /* 0x000fe20002000000 */
[C---:B------:R-:W-:Y:S01]  /*11560*/  FFMA.FTZ R131, -R199.reuse, R0, R131 ;  /* 0x00000000c7837223 */ /* 0x040fe20000010183 */
[----:B------:R-:W-:Y:S01]  /*11570*/  I2FP.F32.S32 R6, R6 ;  /* 0x0000000600067245 */ /* 0x000fe20000201400 */
[----:B------:R-:W-:Y:S01]  /*11580*/  FFMA.FTZ R119, -R199, R0, R119 ;  /* 0x00000000c7777223 */ /* 0x000fe20000010177 */
[----:B------:R-:W-:Y:S01]  /*11590*/  ISETP.GE.AND P4, PT, R32, R211, PT ;  /* 0x000000d32000720c */ /* 0x000fe20003f86270 */
[----:B------:R-:W-:Y:S01]  /*115a0*/  VIADD R0, R216, 0xffffffc1 ;  /* 0xffffffc1d8007836 */ /* 0x000fe20000000000 */
[----:B------:R-:W-:Y:S01]  /*115b0*/  FSEL R167, R149, -INF , P0 ;  /* 0xff80000095a77808 */ /* 0x000fe20000000000 */
[-C--:B------:R-:W-:Y:S01]  /*115c0*/  FFMA.FTZ R129, -R199, R6.reuse, R129 ;  /* 0x00000006c7817223 */ /* 0x080fe20000010181 */
[----:B------:R-:W-:Y:S01]  /*115d0*/  ISETP.GE.AND P1, PT, R217, R209, PT ;  /* 0x000000d1d900720c */ /* 0x000fe20003f26270 */
[----:B------:R-:W-:Y:S01]  /*115e0*/  FFMA.FTZ R117, -R199, R6, R117 ;  /* 0x00000006c7757223 */ /* 0x000fe20000010175 */
[----:B------:R-:W-:Y:S01]  /*115f0*/  ISETP.GE.AND P0, PT, R26, R211, PT ;  /* 0x000000d31a00720c */ /* 0x000fe20003f06270 */
        /* <DEDUP_REMOVED lines=8> */
[----:B------:R-:W-:Y:S01]  /*11680*/  IABS R12, R0 ;  /* 0x00000000000c7213 */ /* 0x000fe20000000000 */
[----:B------:R-:W-:Y:S01]  /*11690*/  VIADD R0, R216, 0xffffffc8 ;  /* 0xffffffc8d8007836 */ /* 0x000fe20000000000 */
[----:B------:R-:W-:Y:S02]  /*116a0*/  FSEL R151, R159, -INF , P0 ;  /* 0xff8000009f977808 */ /* 0x000fe40000000000 */
[----:B------:R-:W-:Y:S02]  /*116b0*/  FSEL R149, R161, -INF , P1 ;  /* 0xff800000a1957808 */ /* 0x000fe40000800000 */
[----:B------:R-:W-:Y:S02]  /*116c0*/  IABS R6, R6 ;  /* 0x0000000600067213 */ /* 0x000fe40000000000 */
[-C--:B------:R-:W-:Y:S02]  /*116d0*/  ISETP.GE.AND P0, PT, R24, R209.reuse, PT ;  /* 0x000000d11800720c */ /* 0x080fe40003f06270 */
[-C--:B------:R-:W-:Y:S02]  /*116e0*/  ISETP.GE.AND P1, PT, R23, R209.reuse, PT ;  /* 0x000000d11700720c */ /* 0x080fe40003f26270 */
[----:B------:R-:W-:Y:S02]  /*116f0*/  I2FP.F32.S32 R8, R8 ;  /* 0x0000000800087245 */ /* 0x000fe40000201400 */
[----:B------:R-:W-:Y:S02]  /*11700*/  I2FP.F32.S32 R6, R6 ;  /* 0x0000000600067245 */ /* 0x000fe40000201400 */
[----:B------:R-:W-:Y:S01]  /*11710*/  FSEL R139, R139, -INF , P0 ;  /* 0xff8000008b8b7808 */ /* 0x000fe20000000000 */
[----:B------:R-:W-:Y:S01]  /*11720*/  FFMA.FTZ R123, -R199, R8, R123 ;  /* 0x00000008c77b7223 */ /* 0x000fe2000001017b */
[----:B------:R-:W-:Y:S01]  /*11730*/  FSEL R137, R137, -INF , P1 ;  /* 0xff80000089897808 */ /* 0x000fe20000800000 */
[CC--:B------:R-:W-:Y:S01]  /*11740*/  FFMA.FTZ R125, -R199.reuse, R6.reuse, R125 ;  /* 0x00000006c77d7223 */ /* 0x0c0fe2000001017d */
[-C--:B------:R-:W-:Y:S01]  /*11750*/  ISETP.GE.AND P0, PT, R22, R209.reuse, PT ;  /* 0x000000d11600720c */ /* 0x080fe20003f06270 */
[----:B------:R-:W-:Y:S01]  /*11760*/  FFMA.FTZ R104, -R199, R6, R104 ;  /* 0x00000006c7687223 */ /* 0x000fe20000010168 */
[----:B------:R-:W-:Y:S01]  /*11770*/  ISETP.GE.AND P1, PT, R20, R209, PT ;  /* 0x000000d11400720c */ /* 0x000fe20003f26270 */
[----:B------:R-:W-:Y:S01]  /*11780*/  VIADD R6, R217, 0x31 ;  /* 0x00000031d9067836 */ /* 0x000fe20000000000 */
[----:B------:R-:W-:Y:S01]  /*11790*/  IABS R5, R5 ;  /* 0x0000000500057213 */ /* 0x000fe20000000000 */
[----:B------:R-:W-:Y:S01]  /*117a0*/  FFMA.FTZ R143, -R199, R8, R143 ;  /* 0x00000008c78f7223 */ /* 0x000fe2000001018f */
[----:B------:R-:W-:Y:S01]  /*117b0*/  IABS R0, R0 ;  /* 0x0000000000007213 */ /* 0x000fe20000000000 */
[C---:B------:R-:W-:Y:S01]  /*117c0*/  VIADD R8, R216.reuse, 0xffffffd1 ;  /* 0xffffffd1d8087836 */ /* 0x040fe20000000000 */
[----:B------:R-:W-:Y:S01]  /*117d0*/  FSEL R135, R135, -INF , P0 ;  /* 0xff80000087877808 */ /* 0x000fe20000000000 */
[----:B------:R-:W-:Y:S01]  /*117e0*/  VIADD R216, R216, 0x80 ;  /* 0x00000080d8d87836 */ /* 0x000fe20000000000 */
[----:B------:R-:W-:Y:S02]  /*117f0*/  FSEL R133, R133, -INF , P1 ;  /* 0xff80000085857808 */ /* 0x000fe40000800000 */
[----:B------:R-:W-:Y:S02]  /*11800*/  I2FP.F32.S32 R5, R5 ;  /* 0x0000000500057245 */ /* 0x000fe40000201400 */
[----:B------:R-:W-:Y:S02]  /*11810*/  I2FP.F32.S32 R0, R0 ;  /* 0x0000000000007245 */ /* 0x000fe40000201400 */
[----:B------:R-:W-:Y:S01]  /*11820*/  ISETP.GE.AND P0, PT, R30, R210, PT ;  /* 0x000000d21e00720c */ /* 0x000fe20003f06270 */
[C---:B------:R-:W-:Y:S01]  /*11830*/  FFMA.FTZ R108, -R199.reuse, R5, R108 ;  /* 0x00000005c76c7223 */ /* 0x040fe2000001016c */
[----:B------:R-:W-:Y:S01]  /*11840*/  ISETP.GE.AND P1, PT, R16, R209, PT ;  /* 0x000000d11000720c */ /* 0x000fe20003f26270 */
[-C--:B------:R-:W-:Y:S01]  /*11850*/  FFMA.FTZ R38, -R199, R0.reuse, R38 ;  /* 0x00000000c7267223 */ /* 0x080fe20000010126 */
[----:B------:R-:W-:Y:S01]  /*11860*/  FSEL R173, R173, -INF , !P0 ;  /* 0xff800000adad7808 */ /* 0x000fe20004000000 */
[----:B------:R-:W-:Y:S01]  /*11870*/  FFMA.FTZ R110, -R199, R0, R110 ;  /* 0x00000000c76e7223 */ /* 0x000fe2000001016e */
[----:B------:R-:W-:Y:S01]  /*11880*/  FSEL R123, R123, -INF , P1 ;  /* 0xff8000007b7b7808 */ /* 0x000fe20000800000 */
[C---:B------:R-:W-:Y:S01]  /*11890*/  VIADD R5, R217.reuse, 0x39 ;  /* 0x00000039d9057836 */ /* 0x040fe20000000000 */
[----:B------:R-:W-:Y:S01]  /*118a0*/  I2FP.F32.S32 R12, R12 ;  /* 0x0000000c000c7245 */ /* 0x000fe20000201400 */
[----:B------:R-:W-:Y:S01]  /*118b0*/  VIADD R0, R217, 0x38 ;  /* 0x00000038d9007836 */ /* 0x000fe20000000000 */
[-C--:B------:R-:W-:Y:S02]  /*118c0*/  ISETP.GE.AND P4, PT, R24, R211.reuse, PT ;  /* 0x000000d31800720c */ /* 0x080fe40003f86270 */
[----:B------:R-:W-:Y:S01]  /*118d0*/  ISETP.GE.AND P0, PT, R32, R208, PT ;  /* 0x000000d02000720c */ /* 0x000fe20003f06270 */
[----:B------:R-:W-:Y:S01]  /*118e0*/  FFMA.FTZ R107, -R199, R12, R107 ;  /* 0x0000000cc76b7223 */ /* 0x000fe2000001016b */
[-C--:B------:R-:W-:Y:S01]  /*118f0*/  ISETP.GE.AND P1, PT, R6, R211.reuse, PT ;  /* 0x000000d30600720c */ /* 0x080fe20003f26270 */
[----:B------:R-:W-:Y:S01]  /*11900*/  VIADD R12, R217, 0x21 ;  /* 0x00000021d90c7836 */ /* 0x000fe20000000000 */
[----:B------:R-:W-:Y:S02]  /*11910*/  FSEL R14, R153, -INF , P3 ;  /* 0xff800000990e7808 */ /* 0x000fe40001800000 */
[----:B------:R-:W-:Y:S02]  /*11920*/  FSEL R153, R48, -INF , !P0 ;  /* 0xff80000030997808 */ /* 0x000fe40004000000 */
[----:B------:R-:W-:Y:S01]  /*11930*/  FSEL R147, R163, -INF , P4 ;  /* 0xff800000a3937808 */ /* 0x000fe20002000000 */
[----:B------:R-:W-:Y:S01]  /*11940*/  LDSM.16.MT88.4 R48, [R102+0x6000] ;  /* 0x006000006630783b */ /* 0x000fe20000004200 */
[----:B------:R-:W-:Y:S02]  /*11950*/  FSEL R110, R110, -INF , P1 ;  /* 0xff8000006e6e7808 */ /* 0x000fe40000800000 */
[-C--:B------:R-:W-:Y:S02]  /*11960*/  ISETP.GE.AND P3, PT, R28, R211.reuse, PT ;  /* 0x000000d31c00720c */ /* 0x080fe40003f66270 */
[-C--:B------:R-:W-:Y:S02]  /*11970*/  ISETP.GE.AND P4, PT, R22, R211.reuse, PT ;  /* 0x000000d31600720c */ /* 0x080fe40003f86270 */
[----:B------:R-:W-:Y:S02]  /*11980*/  IABS R8, R8 ;  /* 0x0000000800087213 */ /* 0x000fe40000000000 */
[-C--:B------:R-:W-:Y:S02]  /*11990*/  ISETP.GE.AND P0, PT, R5, R211.reuse, PT ;  /* 0x000000d30500720c */ /* 0x080fe40003f06270 */
[-C--:B------:R-:W-:Y:S02]  /*119a0*/  ISETP.GE.AND P1, PT, R0, R211.reuse, PT ;  /* 0x000000d30000720c */ /* 0x080fe40003f26270 */
[----:B------:R-:W-:Y:S02]  /*119b0*/  FSEL R18, R18, -INF , P3 ;  /* 0xff80000012127808 */ /* 0x000fe40001800000 */
[----:B------:R-:W-:Y:S02]  /*119c0*/  I2FP.F32.S32 R8, R8 ;  /* 0x0000000800087245 */ /* 0x000fe40000201400 */
[----:B------:R-:W-:Y:S02]  /*119d0*/  FSEL R143, R143, -INF , P4 ;  /* 0xff8000008f8f7808 */ /* 0x000fe40002000000 */
[----:B------:R-:W-:Y:S01]  /*119e0*/  FSEL R108, R108, -INF , P0 ;  /* 0xff8000006c6c7808 */ /* 0x000fe20000000000 */
[-C--:B------:R-:W-:Y:S01]  /*119f0*/  FFMA.FTZ R127, -R199, R8.reuse, R127 ;  /* 0x00000008c77f7223 */ /* 0x080fe2000001017f */
[----:B------:R-:W-:Y:S01]  /*11a00*/  FSEL R107, R107, -INF , P1 ;  /* 0xff8000006b6b7808 */ /* 0x000fe20000800000 */
[----:B------:R-:W-:Y:S01]  /*11a10*/  FFMA.FTZ R105, -R199, R8, R105 ;  /* 0x00000008c7697223 */ /* 0x000fe20000010169 */
[-C--:B------:R-:W-:Y:S01]  /*11a20*/  ISETP.GE.AND P3, PT, R23, R211.reuse, PT ;  /* 0x000000d31700720c */ /* 0x080fe20003f66270 */
[----:B------:R-:W-:Y:S01]  /*11a30*/  VIADD R8, R217, 0x29 ;  /* 0x00000029d9087836 */ /* 0x000fe20000000000 */
[----:B------:R-:W-:Y:S02]  /*11a40*/  ISETP.GE.AND P4, PT, R16, R211, PT ;  /* 0x000000d31000720c */ /* 0x000fe40003f86270 */
[-C--:B------:R-:W-:Y:S02]  /*11a50*/  ISETP.GE.AND P0, PT, R5, R209.reuse, PT ;  /* 0x000000d10500720c */ /* 0x080fe40003f06270 */
[----:B------:R-:W-:Y:S02]  /*11a60*/  ISETP.GE.AND P1, PT, R0, R209, PT ;  /* 0x000000d10000720c */ /* 0x000fe40003f26270 */
[----:B------:R-:W-:Y:S02]  /*11a70*/  FSEL R145, R145, -INF , P3 ;  /* 0xff80000091917808 */ /* 0x000fe40001800000 */
[----:B------:R-:W-:Y:S02]  /*11a80*/  FSEL R131, R131, -INF , P4 ;  /* 0xff80000083837808 */ /* 0x000fe40002000000 */
[----:B------:R-:W-:Y:S02]  /*11a90*/  FSEL R38, R38, -INF , P0 ;  /* 0xff80000026267808 */ /* 0x000fe40000000000 */
[----:B------:R-:W-:Y:S02]  /*11aa0*/  FSEL R39, R39, -INF , P1 ;  /* 0xff80000027277808 */ /* 0x000fe40000800000 */
[-C--:B------:R-:W-:Y:S02]  /*11ab0*/  ISETP.GE.AND P3, PT, R20, R211.reuse, PT ;  /* 0x000000d31400720c */ /* 0x080fe40003f66270 */
[-C--:B------:R-:W-:Y:S02]  /*11ac0*/  ISETP.GE.AND P4, PT, R10, R211.reuse, PT ;  /* 0x000000d30a00720c */ /* 0x080fe40003f86270 */
[C---:B------:R-:W-:Y:S02]  /*11ad0*/  ISETP.GE.AND P0, PT, R21.reuse, R210, PT ;  /* 0x000000d21500720c */ /* 0x040fe40003f06270 */
[----:B------:R-:W-:Y:S02]  /*11ae0*/  ISETP.GE.AND P1, PT, R21, R208, PT ;  /* 0x000000d01500720c */ /* 0x000fe40003f26270 */
[----:B------:R-:W-:Y:S02]  /*11af0*/  FSEL R21, R148, -INF , !P6 ;  /* 0xff80000094157808 */ /* 0x000fe40007000000 */
[-C--:B------:R-:W-:Y:S02]  /*11b00*/  ISETP.GE.AND P6, PT, R15, R210.reuse, PT ;  /* 0x000000d20f00720c */ /* 0x080fe40003fc6270 */
[----:B------:R-:W-:Y:S02]  /*11b10*/  FSEL R141, R141, -INF , P3 ;  /* 0xff8000008d8d7808 */ /* 0x000fe40001800000 */
[----:B------:R-:W-:Y:S02]  /*11b20*/  FSEL R127, R127, -INF , P4 ;  /* 0xff8000007f7f7808 */ /* 0x000fe40002000000 */
[----:B------:R-:W-:Y:S02]  /*11b30*/  FSEL R11, R11, -INF , !P1 ;  /* 0xff8000000b0b7808 */ /* 0x000fe40004800000 */
[C---:B------:R-:W-:Y:S02]  /*11b40*/  ISETP.GE.AND P3, PT, R12.reuse, R211, PT ;  /* 0x000000d30c00720c */ /* 0x040fe40003f66270 */
[----:B------:R-:W-:Y:S02]  /*11b50*/  ISETP.GE.AND P4, PT, R12, R209, PT ;  /* 0x000000d10c00720c */ /* 0x000fe40003f86270 */
[----:B------:R-:W-:Y:S02]  /*11b60*/  FSEL R13, R13, -INF , !P6 ;  /* 0xff8000000d0d7808 */ /* 0x000fe40007000000 */
[----:B------:R-:W-:Y:S02]  /*11b70*/  FSEL R4, R4, -INF , !P5 ;  /* 0xff80000004047808 */ /* 0x000fe40006800000 */
[----:B------:R-:W-:Y:S02]  /*11b80*/  ISETP.GE.AND P1, PT, R27, R210, PT ;  /* 0x000000d21b00720c */ /* 0x000fe40003f26270 */
[----:B------:R-:W-:Y:S02]  /*11b90*/  ISETP.GE.AND P6, PT, R46, R208, PT ;  /* 0x000000d02e00720c */ /* 0x000fe40003fc6270 */
[----:B------:R-:W-:Y:S02]  /*11ba0*/  ISETP.GE.AND P5, PT, R45, R210, PT ;  /* 0x000000d22d00720c */ /* 0x000fe40003fa6270 */
[----:B------:R-:W-:Y:S02]  /*11bb0*/  FSEL R129, R129, -INF , P3 ;  /* 0xff80000081817808 */ /* 0x000fe40001800000 */
[----:B------:R-:W-:Y:S02]  /*11bc0*/  FSEL R121, R121, -INF , P4 ;  /* 0xff80000079797808 */ /* 0x000fe40002000000 */
[----:B------:R-:W-:Y:S02]  /*11bd0*/  ISETP.GE.AND P3, PT, R8, R211, PT ;  /* 0x000000d30800720c */ /* 0x000fe40003f66270 */
[----:B------:R-:W-:Y:S02]  /*11be0*/  ISETP.GE.AND P4, PT, R10, R209, PT ;  /* 0x000000d10a00720c */ /* 0x000fe40003f86270 */
[----:B------:R-:W-:Y:S02]  /*11bf0*/  FSEL R25, R25, -INF , !P1 ;  /* 0xff80000019197808 */ /* 0x000fe40004800000 */
[----:B------:R-:W-:Y:S02]  /*11c00*/  FSEL R55, R55, -INF , !P5 ;  /* 0xff80000037377808 */ /* 0x000fe40006800000 */
[----:B------:R-:W-:Y:S02]  /*11c10*/  FSEL R53, R53, -INF , !P6 ;  /* 0xff80000035357808 */ /* 0x000fe40007000000 */
[-C--:B------:R-:W-:Y:S02]  /*11c20*/  ISETP.GE.AND P1, PT, R43, R208.reuse, PT ;  /* 0x000000d02b00720c */ /* 0x080fe40003f26270 */
[----:B------:R-:W-:Y:S02]  /*11c30*/  ISETP.GE.AND P5, PT, R44, R208, PT ;  /* 0x000000d02c00720c */ /* 0x000fe40003fa6270 */
[-C--:B------:R-:W-:Y:S02]  /*11c40*/  ISETP.GE.AND P6, PT, R42, R210.reuse, PT ;  /* 0x000000d22a00720c */ /* 0x080fe40003fc6270 */
[----:B------:R-:W-:Y:S02]  /*11c50*/  FSEL R125, R125, -INF , P3 ;  /* 0xff8000007d7d7808 */ /* 0x000fe40001800000 */
[----:B------:R-:W-:Y:S02]  /*11c60*/  FSEL R119, R119, -INF , P4 ;  /* 0xff80000077777808 */ /* 0x000fe40002000000 */
[----:B------:R-:W-:Y:S02]  /*11c70*/  ISETP.GE.AND P3, PT, R7, R211, PT ;  /* 0x000000d30700720c */ /* 0x000fe40003f66270 */
[----:B------:R-:W-:Y:S02]  /*11c80*/  FSEL R225, R225, -INF , !P1 ;  /* 0xff800000e1e17808 */ /* 0x000fe40004800000 */
[-C--:B------:R-:W-:Y:S02]  /*11c90*/  ISETP.GE.AND P4, PT, R7, R209.reuse, PT ;  /* 0x000000d10700720c */ /* 0x080fe40003f86270 */
[----:B------:R-:W-:Y:S02]  /*11ca0*/  FSEL R35, R35, -INF , !P5 ;  /* 0xff80000023237808 */ /* 0x000fe40006800000 */
[----:B------:R-:W-:Y:S02]  /*11cb0*/  ISETP.GE.AND P1, PT, R34, R210, PT ;  /* 0x000000d22200720c */ /* 0x000fe40003f26270 */
[----:B------:R-:W-:Y:S02]  /*11cc0*/  FSEL R231, R230, -INF , !P6 ;  /* 0xff800000e6e77808 */ /* 0x000fe40007000000 */
[----:B------:R-:W-:Y:S02]  /*11cd0*/  ISETP.GE.AND P6, PT, R41, R208, PT ;  /* 0x000000d02900720c */ /* 0x000fe40003fc6270 */
[-C--:B------:R-:W-:Y:S02]  /*11ce0*/  ISETP.GE.AND P5, PT, R40, R210.reuse, PT ;  /* 0x000000d22800720c */ /* 0x080fe40003fa6270 */
[----:B------:R-:W-:Y:S02]  /*11cf0*/  FSEL R109, R109, -INF , P3 ;  /* 0xff8000006d6d7808 */ /* 0x000fe40001800000 */
[----:B------:R-:W-:Y:S02]  /*11d00*/  FSEL R105, R105, -INF , P4 ;  /* 0xff80000069697808 */ /* 0x000fe40002000000 */
[----:B------:R-:W-:Y:S02]  /*11d10*/  FSEL R67, R67, -INF , !P1 ;  /* 0xff80000043437808 */ /* 0x000fe40004800000 */
[-C--:B------:R-:W-:Y:S02]  /*11d20*/  ISETP.GE.AND P3, PT, R8, R209.reuse, PT ;  /* 0x000000d10800720c */ /* 0x080fe40003f66270 */
[-C--:B------:R-:W-:Y:S02]  /*11d30*/  ISETP.GE.AND P4, PT, R47, R210.reuse, PT ;  /* 0x000000d22f00720c */ /* 0x080fe40003f86270 */
[----:B------:R-:W-:Y:S02]  /*11d40*/  ISETP.GE.AND P1, PT, R31, R210, PT ;  /* 0x000000d21f00720c */ /* 0x000fe40003f26270 */
[----:B------:R-:W-:Y:S02]  /*11d50*/  FSEL R221, R221, -INF , !P6 ;  /* 0xff800000dddd7808 */ /* 0x000fe40007000000 */
[----:B------:R-:W-:Y:S02]  /*11d60*/  FSEL R227, R227, -INF , !P5 ;  /* 0xff800000e3e37808 */ /* 0x000fe40006800000 */
[-C--:B------:R-:W-:Y:S02]  /*11d70*/  ISETP.GE.AND P6, PT, R31, R208.reuse, PT ;  /* 0x000000d01f00720c */ /* 0x080fe40003fc6270 */
[-C--:B------:R-:W-:Y:S02]  /*11d80*/  ISETP.GE.AND P5, PT, R36, R208.reuse, PT ;  /* 0x000000d02400720c */ /* 0x080fe40003fa6270 */
[----:B------:R-:W-:Y:S02]  /*11d90*/  FSEL R19, R19, -INF , !P4 ;  /* 0xff80000013137808 */ /* 0x000fe40006000000 */
[----:B------:R-:W-:Y:S02]  /*11da0*/  FSEL R117, R117, -INF , P3 ;  /* 0xff80000075757808 */ /* 0x000fe40001800000 */
[----:B------:R-:W-:Y:S02]  /*11db0*/  FSEL R65, R65, -INF , !P1 ;  /* 0xff80000041417808 */ /* 0x000fe40004800000 */
[----:B------:R-:W-:Y:S02]  /*11dc0*/  ISETP.GE.AND P3, PT, R6, R209, PT ;  /* 0x000000d10600720c */ /* 0x000fe40003f66270 */
[----:B------:R-:W-:Y:S02]  /*11dd0*/  ISETP.GE.AND P4, PT, R15, R208, PT ;  /* 0x000000d00f00720c */ /* 0x000fe40003f86270 */
[----:B------:R-:W-:Y:S02]  /*11de0*/  FSEL R15, R156, -INF , !P0 ;  /* 0xff8000009c0f7808 */ /* 0x000fe40004000000 */
[----:B------:R-:W-:Y:S02]  /*11df0*/  FSEL R171, R171, -INF , !P5 ;  /* 0xff800000abab7808 */ /* 0x000fe40006800000 */
[-C--:B------:R-:W-:Y:S02]  /*11e00*/  ISETP.GE.AND P1, PT, R217, R210.reuse, PT ;  /* 0x000000d2d900720c */ /* 0x080fe40003f26270 */
[----:B------:R-:W-:Y:S02]  /*11e10*/  FSEL R167, R167, -INF , !P6 ;  /* 0xff800000a7a77808 */ /* 0x000fe40007000000 */
[-C--:B------:R-:W-:Y:S02]  /*11e20*/  ISETP.GE.AND P5, PT, R28, R210.reuse, PT ;  /* 0x000000d21c00720c */ /* 0x080fe40003fa6270 */
[----:B------:R-:W-:Y:S02]  /*11e30*/  ISETP.GE.AND P0, PT, R46, R210, PT ;  /* 0x000000d22e00720c */ /* 0x000fe40003f06270 */
[CC--:B------:R-:W-:Y:S01]  /*11e40*/  ISETP.GE.AND P6, PT, R217.reuse, R208.reuse, PT ;  /* 0x000000d0d900720c */ /* 0x0c0fe20003fc6270 */
[----:B------:R-:W-:Y:S01]  /*11e50*/  VIADD R217, R217, 0xffffff80 ;  /* 0xffffff80d9d97836 */ /* 0x000fe20000000000 */
        /* <DEDUP_REMOVED lines=8> */
[----:B------:R-:W-:Y:S02]  /*11ee0*/  ISETP.GE.AND P0, PT, R44, R210, PT ;  /* 0x000000d22c00720c */ /* 0x000fe40003f06270 */
[-C--:B------:R-:W-:Y:S02]  /*11ef0*/  ISETP.GE.AND P5, PT, R24, R208.reuse, PT ;  /* 0x000000d01800720c */ /* 0x080fe40003fa6270 */
[----:B------:R-:W-:Y:S02]  /*11f00*/  FSEL R17, R17, -INF , !P3 ;  /* 0xff80000011117808 */ /* 0x000fe40005800000 */
[----:B------:R-:W-:Y:S02]  /*11f10*/  FSEL R9, R9, -INF , !P4 ;  /* 0xff80000009097808 */ /* 0x000fe40006000000 */
[----:B------:R-:W-:Y:S02]  /*11f20*/  FMNMX3.FTZ R14, R14, R15, R13, !PT ;  /* 0x0000000f0e0e7276 */ /* 0x000fe4000781000d */
[----:B------:R-:W-:Y:S02]  /*11f30*/  ISETP.GE.AND P4, PT, R27, R208, PT ;  /* 0x000000d01b00720c */ /* 0x000fe40003f86270 */
[----:B------:R-:W-:Y:S02]  /*11f40*/  FSEL R27, R220, -INF , !P0 ;  /* 0xff800000dc1b7808 */ /* 0x000fe40004000000 */
[----:B------:R-:W-:Y:S02]  /*11f50*/  FSEL R139, R139, -INF , !P5 ;  /* 0xff8000008b8b7808 */ /* 0x000fe40006800000 */
[----:B------:R-:W-:Y:S02]  /*11f60*/  FSEL R137, R137, -INF , !P6 ;  /* 0xff80000089897808 */ /* 0x000fe40007000000 */
[C---:B------:R-:W-:Y:S02]  /*11f70*/  ISETP.GE.AND P5, PT, R12.reuse, R210, PT ;  /* 0x000000d20c00720c */ /* 0x040fe40003fa6270 */
[----:B------:R-:W-:Y:S02]  /*11f80*/  ISETP.GE.AND P6, PT, R12, R208, PT ;  /* 0x000000d00c00720c */ /* 0x000fe40003fc6270 */
[----:B------:R-:W-:Y:S02]  /*11f90*/  ISETP.GE.AND P0, PT, R43, R210, PT ;  /* 0x000000d22b00720c */ /* 0x000fe40003f06270 */
        /* <DEDUP_REMOVED lines=11> */
[----:B------:R-:W-:Y:S02]  /*12050*/  FSEL R229, R229, -INF , !P0 ;  /* 0xff800000e5e57808 */ /* 0x000fe40004000000 */
[----:B------:R-:W-:Y:S02]  /*12060*/  ISETP.GE.AND P4, PT, R40, R208, PT ;  /* 0x000000d02800720c */ /* 0x000fe40003f86270 */
[----:B------:R-:W-:Y:S02]  /*12070*/  ISETP.GE.AND P0, PT, R36, R210, PT ;  /* 0x000000d22400720c */ /* 0x000fe40003f06270 */
[----:B------:R-:W-:Y:S02]  /*12080*/  FMNMX3.FTZ R14, R14, R233, R231, !PT ;  /* 0x000000e90e0e7276 */ /* 0x000fe400078100e7 */
[----:B------:R-:W-:Y:S02]  /*12090*/  FSEL R223, R223, -INF , !P3 ;  /* 0xff800000dfdf7808 */ /* 0x000fe40005800000 */
[----:B------:R-:W-:Y:S02]  /*120a0*/  FMNMX3.FTZ R12, R12, R35, R33, !PT ;  /* 0x000000230c0c7276 */ /* 0x000fe40007810021 */
[----:B------:R-:W-:Y:S02]  /*120b0*/  FSEL R175, R175, -INF , !P0 ;  /* 0xff800000afaf7808 */ /* 0x000fe40004000000 */
[----:B------:R-:W-:Y:S02]  /*120c0*/  FSEL R195, R195, -INF , !P4 ;  /* 0xff800000c3c37808 */ /* 0x000fe40006000000 */
[----:B------:R-:W-:Y:S02]  /*120d0*/  FMNMX3.FTZ R14, R14, R229, R227, !PT ;  /* 0x000000e50e0e7276 */ /* 0x000fe400078100e3 */
[----:B------:R-:W-:Y:S02]  /*120e0*/  ISETP.GE.AND P4, PT, R30, R208, PT ;  /* 0x000000d01e00720c */ /* 0x000fe40003f86270 */
[----:B------:R-:W-:Y:S02]  /*120f0*/  ISETP.GE.AND P0, PT, R32, R210, PT ;  /* 0x000000d22000720c */ /* 0x000fe40003f06270 */
[----:B------:R-:W-:Y:S02]  /*12100*/  ISETP.GE.AND P3, PT, R34, R208, PT ;  /* 0x000000d02200720c */ /* 0x000fe40003f66270 */
[----:B------:R-:W-:Y:S02]  /*12110*/  FMNMX3.FTZ R12, R12, R225, R223, !PT ;  /* 0x000000e10c0c7276 */ /* 0x000fe400078100df */
        /* <DEDUP_REMOVED lines=16> */
[----:B------:R-:W-:Y:S02]  /*12220*/  FMNMX3.FTZ R14, R14, R163, R161, !PT ;  /* 0x000000a30e0e7276 */ /* 0x000fe400078100a1 */
[-C--:B------:R-:W-:Y:S02]  /*12230*/  ISETP.GE.AND P3, PT, R20, R210.reuse, PT ;  /* 0x000000d21400720c */ /* 0x080fe40003f66270 */
        /* <DEDUP_REMOVED lines=16> */
[C---:B------:R-:W-:Y:S02]  /*12340*/  ISETP.GE.AND P0, PT, R8.reuse, R210, PT ;  /* 0x000000d20800720c */ /* 0x040fe40003f06270 */
[----:B------:R-:W-:Y:S02]  /*12350*/  ISETP.GE.AND P1, PT, R8, R208, PT ;  /* 0x000000d00800720c */ /* 0x000fe40003f26270 */
[----:B------:R-:W-:Y:S02]  /*12360*/  FSEL R123, R123, -INF , !P3 ;  /* 0xff8000007b7b7808 */ /* 0x000fe40005800000 */
[----:B------:R-:W-:Y:S02]  /*12370*/  FSEL R121, R121, -INF , !P6 ;  /* 0xff80000079797808 */ /* 0x000fe40007000000 */
[----:B------:R-:W-:Y:S02]  /*12380*/  FMNMX3.FTZ R8, R12, R151, R149, !PT ;  /* 0x000000970c087276 */ /* 0x000fe40007810095 */
[C---:B------:R-:W-:Y:S02]  /*12390*/  ISETP.GE.AND P3, PT, R6.reuse, R210, PT ;  /* 0x000000d20600720c */ /* 0x040fe40003f66270 */
[-C--:B------:R-:W-:Y:S02]  /*123a0*/  ISETP.GE.AND P6, PT, R6, R208.reuse, PT ;  /* 0x000000d00600720c */ /* 0x080fe40003fc6270 */
        /* <DEDUP_REMOVED lines=13> */
[----:B------:R-:W-:Y:S02]  /*12480*/  ISETP.GE.AND P1, PT, R0, R208, PT ;  /* 0x000000d00000720c */ /* 0x000fe40003f26270 */
        /* <DEDUP_REMOVED lines=393> */
.L_x_14093:
        /* <DEDUP_REMOVED lines=10> */
.L_x_14108:
        /* <DEDUP_REMOVED lines=128> */
.L_x_14103:
[----:B------:R-:W-:Y:S05]  /*145c0*/  BSYNC.RECONVERGENT B0 ;  /* 0x0000000000007941 */ /* 0x000fea0003800200 */
.L_x_14102:
[----:B------:R5:W2:Y:S01]  /*145d0*/  LD.E R2, desc[UR4][R2.64+0xc0] ;  /* 0x0000c00402027980 */ /* 0x000aa2000c101900 */
[----:B-1----:R-:W-:Y:S01]  /*145e0*/  LOP3.LUT R0, R37, 0xfc0, RZ, 0xc0, !PT ;  /* 0x00000fc025007812 */ /* 0x002fe200078ec0ff */
[----:B------:R-:W-:Y:S02]  /*145f0*/  IMAD R40, R202, R40, RZ ;  /* 0x00000028ca287224 */ /* 0x000fe400078e02ff */
[----:B------:R-:W-:Y:S01]  /*14600*/  VIADD R41, R191, 0x18 ;  /* 0x00000018bf297836 */ /* 0x000fe20000000000 */
[----:B------:R-:W-:Y:S01]  /*14610*/  LOP3.LUT R39, R0, 0x3c, R37, 0xf8, !PT ;  /* 0x0000003c00277812 */ /* 0x000fe200078ef825 */
[----:B------:R-:W-:Y:S01]  /*14620*/  IMAD.MOV.U32 R199, RZ, RZ, 0x0 ;  /* 0x00000000ffc77424 */ /* 0x000fe200078e00ff */
[----:B------:R-:W-:Y:S02]  /*14630*/  LOP3.LUT R37, R37, 0x3c, RZ, 0xc0, !PT ;  /* 0x0000003c25257812 */ /* 0x000fe400078ec0ff */
[----:B------:R-:W-:-:S04]  /*14640*/  IADD3 R39, P0, PT, R40, R39, RZ ;  /* 0x0000002728277210 */ /* 0x000fc80007f1e0ff */
[----:B------:R-:W-:Y:S02]  /*14650*/  LEA.HI.X.SX32 R40, R40, RZ, 0x1, P0 ;  /* 0x000000ff28287211 */ /* 0x000fe400000f0eff */
[----:B------:R-:W-:-:S04]  /*14660*/  LEA R38, P2, R39, R44, 0x2 ;  /* 0x0000002c27267211 */ /* 0x000fc800078410ff */
[----:B------:R-:W-:Y:S01]  /*14670*/  LEA.HI.X R39, R39, R45, R40, 0x2, P2 ;  /* 0x0000002d27277211 */ /* 0x000fe200010f1428 */
[----:B-----5:R-:W-:Y:S01]  /*14680*/  VIADD R3, R191, 0x10 ;  /* 0x00000010bf037836 */ /* 0x020fe20000000000 */
        /* <DEDUP_REMOVED lines=21> */
[----:B-1----:R-:W-:Y:S05]  /*147e0*/  @P0 RET.REL.NODEC R198 `(_ZN5flash24flash_fwd_splitkv_kernelI23Flash_fwd_kernel_traitsILi64ELi64ELi128ELi4ELb0ELb0EN7cutlass6half_tE19Flash_kernel_traitsILi64ELi64ELi128ELi4ES3_EELb0ELb1ELb1ELb0ELb0ELb1ELb1ELb0EEEvNS_16Flash_fwd_paramsE) ;  /* 0xfffffeb8c6040950 */ /* 0x002fea0003c3ffff */
[----:B------:R-:W-:Y:S01]  /*147f0*/  MOV R199, 0x0 ;  /* 0x0000000000c77802 */ /* 0x000fe20000000f00 */
[----:B------:R1:W-:Y:S03]  /*14800*/  ST.E.128 desc[UR4][R38.64+0x3800], R4 ;  /* 0x0038000426007985 */ /* 0x0003e6000c101d04 */
[----:B-1----:R-:W-:Y:S05]  /*14810*/  RET.REL.NODEC R198 `(_ZN5flash24flash_fwd_splitkv_kernelI23Flash_fwd_kernel_traitsILi64ELi64ELi128ELi4ELb0ELb0EN7cutlass6half_tE19Flash_kernel_traitsILi64ELi64ELi128ELi4ES3_EELb0ELb1ELb1ELb0ELb0ELb1ELb1ELb0EEEvNS_16Flash_fwd_paramsE) ;  /* 0xfffffeb4c6f87950 */ /* 0x002fea0003c3ffff */
.L_x_14101:
[----:B------:R-:W-:Y:S01]  /*14820*/  MOV R9, 0x2 ;  /* 0x0000000200097802 */ /* 0x000fe20000000f00 */
[----:B------:R-:W-:Y:S01]  /*14830*/  IMAD.MOV.U32 R4, RZ, RZ, 0x1f ;  /* 0x0000001fff047424 */ /* 0x000fe200078e00ff */
[----:B------:R-:W-:-:S07]  /*14840*/  MOV R6, 0xffffffff ;  /* 0xffffffff00067802 */ /* 0x000fce0000000f00 */
[----:B-1---5:R-:W-:Y:S05]  /*14850*/  WARPSYNC.COLLECTIVE R6, `(.L_x_14104) ;  /* 0x0000000006087348 */ /* 0x022fea0003c00000 */
[----:B------:R2:W3:Y:S02]  /*14860*/  SHFL.BFLY P0, R11, R218, R9, R4 ;  /* 0x0c000009da0b7389 */ /* 0x0004e40000000004 */
[----:B-123-5:R-:W-:Y:S05]  /*14870*/  ENDCOLLECTIVE ;  /* 0x000000000000791b */ /* 0x02efea0003800000 */
.L_x_14104:
[----:B------:R-:W-:Y:S02]  /*14880*/  IMAD.MOV.U32 R7, RZ, RZ, R11 ;  /* 0x000000ffff077224 */ /* 0x000fe400078e000b */
[----:B------:R-:W-:Y:S02]  /*14890*/  IMAD.MOV.U32 R9, RZ, RZ, 0x1 ;  /* 0x00000001ff097424 */ /* 0x000fe400078e00ff */
[----:B------:R-:W-:-:S05]  /*148a0*/  FADD.FTZ R10, R7, R218 ;  /* 0x000000da070a7221 */ /* 0x000fca0000010000 */
[----:B------:R-:W-:-:S07]  /*148b0*/  MOV R218, R10 ;  /* 0x0000000a00da7202 */ /* 0x000fce0000000f00 */
[----:B------:R-:W-:Y:S05]  /*148c0*/  WARPSYNC.COLLECTIVE R6, `(.L_x_14105) ;  /* 0x0000000006087348 */ /* 0x000fea0003c00000 */
[----:B------:R1:W2:Y:S02]  /*148d0*/  SHFL.BFLY P0, R11, R218, R9, R4 ;  /* 0x0c000009da0b7389 */ /* 0x0002a40000000004 */
[----:B-12---:R-:W-:Y:S05]  /*148e0*/  ENDCOLLECTIVE ;  /* 0x000000000000791b */ /* 0x006fea0003800000 */
.L_x_14105:
[----:B------:R-:W-:Y:S01]  /*148f0*/  MOV R218, R219 ;  /* 0x000000db00da7202 */ /* 0x000fe20000000f00 */
[----:B------:R-:W-:Y:S01]  /*14900*/  IMAD.MOV.U32 R9, RZ, RZ, 0x2 ;  /* 0x00000002ff097424 */ /* 0x000fe200078e00ff */
[----:B------:R-:W-:-:S07]  /*14910*/  MOV R7, R11 ;  /* 0x0000000b00077202 */ /* 0x000fce0000000f00 */
[----:B------:R-:W-:Y:S05]  /*14920*/  WARPSYNC.COLLECTIVE R6, `(.L_x_14106) ;  /* 0x0000000006087348 */ /* 0x000fea0003c00000 */
[----:B------:R1:W2:Y:S02]  /*14930*/  SHFL.BFLY P0, R11, R218, R9, R4 ;  /* 0x0c000009da0b7389 */ /* 0x0002a40000000004 */
[----:B-12---:R-:W-:Y:S05]  /*14940*/  ENDCOLLECTIVE ;  /* 0x000000000000791b */ /* 0x006fea0003800000 */
.L_x_14106:
[----:B------:R-:W-:Y:S01]  /*14950*/  FADD.FTZ R7, R10, R7 ;  /* 0x000000070a077221 */ /* 0x000fe20000010000 */
[----:B------:R-:W-:Y:S01]  /*14960*/  FADD.FTZ R8, R11, R219 ;  /* 0x000000db0b087221 */ /* 0x000fe20000010000 */
[----:B------:R-:W-:-:S04]  /*14970*/  MOV R9, 0x1 ;  /* 0x0000000100097802 */ /* 0x000fc80000000f00 */
[----:B------:R-:W-:-:S07]  /*14980*/  MOV R218, R8 ;  /* 0x0000000800da7202 */ /* 0x000fce0000000f00 */
[----:B------:R-:W-:Y:S05]  /*14990*/  WARPSYNC.COLLECTIVE R6, `(.L_x_14107) ;  /* 0x0000000006087348 */ /* 0x000fea0003c00000 */
[----:B------:R1:W2:Y:S02]  /*149a0*/  SHFL.BFLY P0, R11, R218, R9, R4 ;  /* 0x0c000009da0b7389 */ /* 0x0002a40000000004 */
[----:B-12---:R-:W-:Y:S05]  /*149b0*/  ENDCOLLECTIVE ;  /* 0x000000000000791b */ /* 0x006fea0003800000 */
.L_x_14107:
[----:B------:R-:W-:Y:S05]  /*149c0*/  BRA `(.L_x_14108) ;  /* 0xfffffff000fc7947 */ /* 0x000fea000383ffff */
.L_x_14109:
        /* <DEDUP_REMOVED lines=11> */
.L_x_14833:


//--------------------- .text._ZN5flash24flash_fwd_splitkv_kernelI23Flash_fwd_kernel_traitsILi64ELi64ELi128ELi4ELb0ELb0EN7cutlass6half_tE19Flash_kernel_traitsILi64ELi64ELi128ELi4ES3_EELb0ELb1ELb0ELb0ELb1ELb0ELb1ELb1EEEvNS_16Flash_fwd_paramsE --------------------------
	.section	.text._ZN5flash24flash_fwd_splitkv_kernelI23Flash_fwd_kernel_traitsILi64ELi64ELi128ELi4ELb0ELb0EN7cutlass6half_tE19Flash_kernel_traitsILi64ELi64ELi128ELi4ES3_EELb0ELb1ELb0ELb0ELb1ELb0ELb1ELb1EEEvNS_16Flash_fwd_paramsE,"ax",@progbits
	.align	128
        .global         _ZN5flash24flash_fwd_splitkv_kernelI23Flash_fwd_kernel_traitsILi64ELi64ELi128ELi4ELb0ELb0EN7cutlass6half_tE19Flash_kernel_traitsILi64ELi64ELi128ELi4ES3_EELb0ELb1ELb0ELb0ELb1ELb0ELb1ELb1EEEvNS_16Flash_fwd_paramsE
        .type           _ZN5flash24flash_fwd_splitkv_kernelI23Flash_fwd_kernel_traitsILi64ELi64ELi128ELi4ELb0ELb0EN7cutlass6half_tE19Flash_kernel_traitsILi64ELi64ELi128ELi4ES3_EELb0ELb1ELb0ELb0ELb1ELb0ELb1ELb1EEEvNS_16Flash_fwd_paramsE,@function
        .size           _ZN5flash24flash_fwd_splitkv_kernelI23Flash_fwd_kernel_traitsILi64ELi64ELi128ELi4ELb0ELb0EN7cutlass6half_tE19Flash_kernel_traitsILi64ELi64ELi128ELi4ES3_EELb0ELb1ELb0ELb0ELb1ELb0ELb1ELb1EEEvNS_16Flash_fwd_paramsE,(.L_x_14834 - _ZN5flash24flash_fwd_splitkv_kernelI23Flash_fwd_kernel_traitsILi64ELi64ELi128ELi4ELb0ELb0EN7cutlass6half_tE19Flash_kernel_traitsILi64ELi64ELi128ELi4ES3_EELb0ELb1ELb0ELb0ELb1ELb0ELb1ELb1EEEvNS_16Flash_fwd_paramsE)
        .other          _ZN5flash24flash_fwd_splitkv_kernelI23Flash_fwd_kernel_traitsILi64ELi64ELi128ELi4ELb0ELb0EN7cutlass6half_tE19Flash_kernel_traitsILi64ELi64ELi128ELi4ES3_EELb0ELb1ELb0ELb0ELb1ELb0ELb1ELb1EEEvNS_16Flash_fwd_paramsE,@"STO_CUDA_ENTRY STV_DEFAULT"
_ZN5flash24flash_fwd_splitkv_kernelI23Flash_fwd_kernel_traitsILi64ELi64ELi128ELi4ELb0ELb0EN7cutlass6half_tE19Flash_kernel_traitsILi64ELi64ELi128ELi4ES3_EELb0ELb1ELb0ELb0ELb1ELb0ELb1ELb1EEEvNS_16Flash_fwd_paramsE:
.text._ZN5flash24flash_fwd_splitkv_kernelI23Flash_fwd_kernel_traitsILi64ELi64ELi128ELi4ELb0ELb0EN7cutlass6half_tE19Flash_kernel_traitsILi64ELi64ELi128ELi4ES3_EELb0ELb1ELb0ELb0ELb1ELb0ELb1ELb1EEEvNS_16Flash_fwd_paramsE:
        /* <DEDUP_REMOVED lines=17> */
[----:B--2---:R-:W-:-:S04]  /*0110*/  IMAD.HI.U32 R185, R5, UR4, RZ ;  /* 0x0000000405b97c27 */ /* 0x004fc8000f8e00ff */
[----:B------:R-:W-:-:S04]  /*0120*/  IMAD.MOV R3, RZ, RZ, -R185 ;  /* 0x000000ffff037224 */ /* 0x000fc800078e0ab9 */
[----:B------:R-:W-:-:S05]  /*0130*/  IMAD R3, R0, R3, UR4 ;  /* 0x0000000400037e24 */ /* 0x000fca000f8e0203 */
[----:B------:R-:W-:-:S13]  /*0140*/  ISETP.GE.U32.AND P0, PT, R3, R0, PT ;  /* 0x000000000300720c */ /* 0x000fda0003f06070 */
[----:B------:R-:W-:Y:S01]  /*0150*/  @P0 IADD3 R3, PT, PT, R3, -R0, RZ ;  /* 0x8000000003030210 */ /* 0x000fe20007ffe0ff */
[----:B------:R-:W-:-:S03]  /*0160*/  @P0 VIADD R185, R185, 0x1 ;  /* 0x00000001b9b90836 */ /* 0x000fc60000000000 */
[----:B------:R-:W-:Y:S02]  /*0170*/  ISETP.GE.U32.AND P1, PT, R3, R0, PT ;  /* 0x000000000300720c */ /* 0x000fe40003f26070 */
[----:B------:R-:W1:Y:S11]  /*0180*/  S2R R3, SR_CTAID.X ;  /* 0x0000000000037919 */ /* 0x000e760000002500 */
[----:B------:R-:W-:-:S02]  /*0190*/  @P1 IADD3 R185, PT, PT, R185, 0x1, RZ ;  /* 0x00000001b9b91810 */ /* 0x000fc40007ffe0ff */
[----:B------:R-:W-:-:S04]  /*01a0*/  @!P2 LOP3.LUT R185, RZ, R0, RZ, 0x33, !PT ;  /* 0x00000000ffb9a212 */ /* 0x000fc800078e33ff */
[----:B------:R-:W-:-:S05]  /*01b0*/  IADD3 R183, PT, PT, -R185, RZ, RZ ;  /* 0x000000ffb9b77210 */ /* 0x000fca0007ffe1ff */
[----:B---34-:R-:W-:Y:S02]  /*01c0*/  IMAD R183, R0, R183, UR4 ;  /* 0x0000000400b77e24 */ /* 0x018fe4000f8e02b7 */
[----:B-1----:R-:W-:Y:S05]  /*01d0*/  CALL.REL.NOINC `($_ZN5flash24flash_fwd_splitkv_kernelI23Flash_fwd_kernel_traitsILi64ELi64ELi128ELi4ELb0ELb0EN7cutlass6half_tE19Flash_kernel_traitsILi64ELi64ELi128ELi4ES3_EELb0ELb1ELb0ELb0ELb1ELb0ELb1ELb1EEEvNS_16Flash_fwd_paramsE$_ZN5flash30compute_attn_1rowblock_splitkvI23Flash_fwd_kernel_traitsILi64ELi64ELi128ELi4ELb0ELb0EN7cutlass6half_tE19Flash_kernel_traitsILi64ELi64ELi128ELi4ES3_EELb0ELb1ELb0ELb0ELb1ELb0ELb1ELb1ENS_16Flash_fwd_paramsEEEvRKT8_iiiii) ;  /* 0x0000000000087944 */ /* 0x002fea0003c00000 */
[----:B------:R-:W-:Y:S05]  /*01e0*/  BSYNC.RECONVERGENT B3 ;  /* 0x0000000000037941 */ /* 0x000fea0003800200 */
.L_x_14110:
[----:B------:R-:W-:Y:S05]  /*01f0*/  EXIT ;  /* 0x000000000000794d */ /* 0x000fea0003800000 */
        .type           $_ZN5flash24flash_fwd_splitkv_kernelI23Flash_fwd_kernel_traitsILi64ELi64ELi128ELi4ELb0ELb0EN7cutlass6half_tE19Flash_kernel_traitsILi64ELi64ELi128ELi4ES3_EELb0ELb1ELb0ELb0ELb1ELb0ELb1ELb1EEEvNS_16Flash_fwd_paramsE$_ZN5flash30compute_attn_1rowblock_splitkvI23Flash_fwd_kernel_traitsILi64ELi64ELi128ELi4ELb0ELb0EN7cutlass6half_tE19Flash_kernel_traitsILi64ELi64ELi128ELi4ES3_EELb0ELb1ELb0ELb0ELb1ELb0ELb1ELb1ENS_16Flash_fwd_paramsEEEvRKT8_iiiii,@function
        .size           $_ZN5flash24flash_fwd_splitkv_kernelI23Flash_fwd_kernel_traitsILi64ELi64ELi128ELi4ELb0ELb0EN7cutlass6half_tE19Flash_kernel_traitsILi64ELi64ELi128ELi4ES3_EELb0ELb1ELb0ELb0ELb1ELb0ELb1ELb1EEEvNS_16Flash_fwd_paramsE$_ZN5flash30compute_attn_1rowblock_splitkvI23Flash_fwd_kernel_traitsILi64ELi64ELi128ELi4ELb0ELb0EN7cutlass6half_tE19Flash_kernel_traitsILi64ELi64ELi128ELi4ES3_EELb0ELb1ELb0ELb0ELb1ELb0ELb1ELb1ENS_16Flash_fwd_paramsEEEvRKT8_iiiii,(.L_x_14834 - $_ZN5flash24flash_fwd_splitkv_kernelI23Flash_fwd_kernel_traitsILi64ELi64ELi128ELi4ELb0ELb0EN7cutlass6half_tE19Flash_kernel_traitsILi64ELi64ELi128ELi4ES3_EELb0ELb1ELb0ELb0ELb1ELb0ELb1ELb1EEEvNS_16Flash_fwd_paramsE$_ZN5flash30compute_attn_1rowblock_splitkvI23Flash_fwd_kernel_traitsILi64ELi64ELi128ELi4ELb0ELb0EN7cutlass6half_tE19Flash_kernel_traitsILi64ELi64ELi128ELi4ES3_EELb0ELb1ELb0ELb0ELb1ELb0ELb1ELb1ENS_16Flash_fwd_paramsEEEvRKT8_iiiii)
$_ZN5flash24flash_fwd_splitkv_kernelI23Flash_fwd_kernel_traitsILi64ELi64ELi128ELi4ELb0ELb0EN7cutlass6half_tE19Flash_kernel_traitsILi64ELi64ELi128ELi4ES3_EELb0ELb1ELb0ELb0ELb1ELb0ELb1ELb1EEEvNS_16Flash_fwd_paramsE$_ZN5flash30compute_attn_1rowblock_splitkvI23Flash_fwd_kernel_traitsILi64ELi64ELi128ELi4ELb0ELb0EN7cutlass6half_tE19Flash_kernel_traitsILi64ELi64ELi128ELi4ES3_EELb0ELb1ELb0ELb0ELb1ELb0ELb1ELb1ENS_16Flash_fwd_paramsEEEvRKT8_iiiii:
        /* <DEDUP_REMOVED lines=16> */
[----:B------:R-:W1:Y:S01]  /*0300*/  S2R R68, SR_TID.X ;  /* 0x0000000000447919 */ /* 0x000e620000002100 */
[----:B------:R-:W-:Y:S01]  /*0310*/  IADD3 R32, P0, PT, R12, R2, RZ ;  /* 0x000000020c207210 */ /* 0x000fe20007f1e0ff */
[----:B------:R-:W-:Y:S02]  /*0320*/  IMAD.MOV.U32 R12, RZ, RZ, RZ ;  /* 0x000000ffff0c7224 */ /* 0x000fe400078e00ff */
[----:B------:R-:W5:Y:S01]  /*0330*/  @!P3 LD.E R181, desc[UR4][R100.64+0xb4] ;  /* 0x0000b40464b5b980 */ /* 0x000f62000c101900 */
[----:B------:R-:W-:Y:S01]  /*0340*/  ISETP.NE.U32.AND P2, PT, R6, RZ, PT ;  /* 0x000000ff0600720c */ /* 0x000fe20003f45070 */
[----:B------:R-:W-:-:S02]  /*0350*/  IMAD.X R33, R13, 0x1, R0, P0 ;  /* 0x000000010d217824 */ /* 0x000fc400000e0600 */
[----:B------:R-:W5:Y:S01]  /*0360*/  @!P4 LD.E R77, desc[UR4][R100.64+0xb8] ;  /* 0x0000b804644dc980 */ /* 0x000f62000c101900 */
[----:B------:R-:W-:-:S03]  /*0370*/  IMAD.WIDE.U32 R14, R185, 0x4, R14 ;  /* 0x00000004b90e7825 */ /* 0x000fc600078e000e */
[----:B------:R-:W5:Y:S01]  /*0380*/  @P6 LD.E R12, desc[UR4][R32.64] ;  /* 0x00000004200c6980 */ /* 0x000f62000c101900 */
[----:B------:R-:W-:-:S03]  /*0390*/  ISETP.NE.AND.EX P2, PT, R7, RZ, PT, P2 ;  /* 0x000000ff0700720c */ /* 0x000fc60003f45320 */
[----:B------:R-:W5:Y:S01]  /*03a0*/  @P1 LD.E R5, desc[UR4][R14.64] ;  /* 0x000000040e051980 */ /* 0x000f62000c101900 */
[----:B------:R-:W-:Y:S01]  /*03b0*/  IADD3 R16, P1, PT, R6, R2, RZ ;  /* 0x0000000206107210 */ /* 0x000fe20007f3e0ff */
[----:B------:R-:W-:Y:S01]  /*03c0*/  BSSY.RECONVERGENT B0, `(.L_x_14111) ;  /* 0x000000b000007945 */ /* 0x000fe20003800200 */
[----:B------:R-:W-:Y:S01]  /*03d0*/  ISETP.NE.U32.AND P0, PT, R10, RZ, PT ;  /* 0x000000ff0a00720c */ /* 0x000fe20003f05070 */
[----:B------:R2:W5:Y:S02]  /*03e0*/  @P3 LD.E R4, desc[UR4][R14.64+0x4] ;  /* 0x000004040e043980 */ /* 0x000564000c101900 */
[----:B------:R-:W-:Y:S01]  /*03f0*/  IMAD.X R17, R7, 0x1, R0, P1 ;  /* 0x0000000107117824 */ /* 0x000fe200008e0600 */
[----:B------:R-:W-:Y:S01]  /*0400*/  ISETP.NE.AND.EX P5, PT, R11, RZ, PT, P0 ;  /* 0x000000ff0b00720c */ /* 0x000fe20003fa5300 */
[----:B--2---:R-:W-:Y:S02]  /*0410*/  IMAD.MOV.U32 R15, RZ, RZ, -0x1 ;  /* 0xffffffffff0f7424 */ /* 0x004fe400078e00ff */
[----:B-1----:R-:W-:Y:S10]  /*0420*/  @!P2 BRA `(.L_x_14112) ;  /* 0x000000000010a947 */ /* 0x002ff40003800000 */
[----:B------:R-:W2:Y:S02]  /*0430*/  LD.E.U8 R6, desc[UR4][R100.64+0x1b2] ;  /* 0x0001b20464067980 */ /* 0x000ea4000c101100 */
[----:B--2---:R-:W-:-:S13]  /*0440*/  ISETP.NE.AND P0, PT, R6, RZ, PT ;  /* 0x000000ff0600720c */ /* 0x004fda0003f05270 */
[----:B------:R-:W-:Y:S05]  /*0450*/  @!P0 BRA `(.L_x_14112) ;  /* 0x0000000000048947 */ /* 0x000fea0003800000 */
[----:B------:R1:W5:Y:S02]  /*0460*/  LD.E R15, desc[UR4][R16.64] ;  /* 0x00000004100f7980 */ /* 0x000364000c101900 */
.L_x_14112:
[----:B------:R-:W-:Y:S05]  /*0470*/  BSYNC.RECONVERGENT B0 ;  /* 0x0000000000007941 */ /* 0x000fea0003800200 */
.L_x_14111:
[----:B------:R-:W-:Y:S04]  /*0480*/  BSSY.RECONVERGENT B0, `(.L_x_14113) ;  /* 0x0000007000007945 */ /* 0x000fe80003800200 */
[----:B------:R-:W-:Y:S05]  /*0490*/  @!P4 BRA `(.L_x_14114) ;  /* 0x000000000014c947 */ /* 0x000fea0003800000 */
[----:B------:R-:W2:Y:S02]  /*04a0*/  LD.E.U8 R6, desc[UR4][R100.64+0x1b2] ;  /* 0x0001b20464067980 */ /* 0x000ea4000c101100 */
[----:B--2---:R-:W-:-:S13]  /*04b0*/  ISETP.NE.AND P0, PT, R6, RZ, PT ;  /* 0x000000ff0600720c */ /* 0x004fda0003f05270 */
[----:B------:R-:W2:Y:S02]  /*04c0*/  @P0 LD.E R6, desc[UR4][R16.64+0x4] ;  /* 0x0000040410060980 */ /* 0x000ea4000c101900 */
[----:B--2--5:R-:W-:-:S06]  /*04d0*/  @P0 IADD3 R77, PT, PT, R6, -R15, RZ ;  /* 0x8000000f064d0210 */ /* 0x024fcc0007ffe0ff */
[----:B------:R2:W5:Y:S02]  /*04e0*/  @!P0 LD.E R77, desc[UR4][R16.64] ;  /* 0x00000004104d8980 */ /* 0x000564000c101900 */
.L_x_14114:
[----:B------:R-:W-:Y:S05]  /*04f0*/  BSYNC.RECONVERGENT B0 ;  /* 0x0000000000007941 */ /* 0x000fea0003800200 */
.L_x_14113:
[----:B------:R-:W-:Y:S01]  /*0500*/  BSSY.RECONVERGENT B1, `(.L_x_14115) ;  /* 0x0000012000017945 */ /* 0x000fe20003800200 */
[----:B-----5:R-:W-:Y:S02]  /*0510*/  @P3 IADD3 R181, PT, PT, R4, -R5, RZ ;  /* 0x8000000504b53210 */ /* 0x020fe40007ffe0ff */
[----:B------:R-:W-:Y:S01]  /*0520*/  IADD3 R77, PT, PT, R77, -R12, RZ ;  /* 0x8000000c4d4d7210 */ /* 0x000fe20007ffe0ff */
[----:B------:R-:W-:Y:S05]  /*0530*/  @!P5 BRA `(.L_x_14116) ;  /* 0x000000000014d947 */ /* 0x000fea0003800000 */
[----:B------:R-:W-:-:S05]  /*0540*/  IADD3 R6, P0, PT, R10, R2, RZ ;  /* 0x000000020a067210 */ /* 0x000fca0007f1e0ff */
[----:B------:R-:W-:-:S06]  /*0550*/  IMAD.X R7, R11, 0x1, R0, P0 ;  /* 0x000000010b077824 */ /* 0x000fcc00000e0600 */
[----:B------:R-:W3:Y:S02]  /*0560*/  LD.E R7, desc[UR4][R6.64] ;  /* 0x0000000406077980 */ /* 0x000ee4000c101900 */
[----:B---3--:R-:W-:Y:S01]  /*0570*/  IADD3 R72, PT, PT, R7, -R12, RZ ;  /* 0x8000000c07487210 */ /* 0x008fe20007ffe0ff */
[----:B------:R-:W-:Y:S05]  /*0580*/  BRA `(.L_x_14117) ;  /* 0x0000000000247947 */ /* 0x000fea0003800000 */
.L_x_14116:
[----:B------:R-:W3:Y:S01]  /*0590*/  LD.E.64 R6, desc[UR4][R100.64+0x108] ;  /* 0x0001080464067980 */ /* 0x000ee2000c101b00 */
[----:B------:R-:W-:Y:S01]  /*05a0*/  BSSY.RECONVERGENT B0, `(.L_x_14118) ;  /* 0x0000006000007945 */ /* 0x000fe20003800200 */
[----:B------:R-:W-:Y:S01]  /*05b0*/  IMAD.MOV.U32 R72, RZ, RZ, RZ ;  /* 0x000000ffff487224 */ /* 0x000fe200078e00ff */
[----:B---3--:R-:W-:-:S04]  /*05c0*/  ISETP.NE.U32.AND P0, PT, R6, RZ, PT ;  /* 0x000000ff0600720c */ /* 0x008fc80003f05070 */
[----:B------:R-:W-:-:S13]  /*05d0*/  ISETP.NE.AND.EX P0, PT, R7, RZ, PT, P0 ;  /* 0x000000ff0700720c */ /* 0x000fda0003f05300 */
[----:B------:R-:W-:Y:S05]  /*05e0*/  @!P0 BRA `(.L_x_14119) ;  /* 0x0000000000048947 */ /* 0x000fea0003800000 */
[----:B------:R3:W5:Y:S02]  /*05f0*/  LD.E R72, desc[UR4][R100.64+0xbc] ;  /* 0x0000bc0464487980 */ /* 0x000764000c101900 */
.L_x_14119:
[----:B------:R-:W-:Y:S05]  /*0600*/  BSYNC.RECONVERGENT B0 ;  /* 0x0000000000007941 */ /* 0x000fea0003800200 */
.L_x_14118:
[----:B-----5:R-:W-:Y:S02]  /*0610*/  IADD3 R72, PT, PT, R77, R72, RZ ;  /* 0x000000484d487210 */ /* 0x020fe40007ffe0ff */
.L_x_14117:
[----:B------:R-:W-:Y:S05]  /*0620*/  BSYNC.RECONVERGENT B1 ;  /* 0x0000000000017941 */ /* 0x000fea0003800200 */
.L_x_14115:
[----:B------:R-:W-:Y:S01]  /*0630*/  IMAD.SHL.U32 R182, R3, 0x40, RZ ;  /* 0x0000004003b67824 */ /* 0x000fe200078e00ff */
[----:B------:R-:W-:Y:S01]  /*0640*/  MOV R6, R180 ;  /* 0x000000b400067202 */ /* 0x000fe20000000f00 */
[----:B------:R-:W-:-:S03]  /*0650*/  IMAD.MOV.U32 R7, RZ, RZ, 0x0 ;  /* 0x00000000ff077424 */ /* 0x000fc600078e00ff */
[----:B------:R-:W-:-:S13]  /*0660*/  ISETP.GT.AND P0, PT, R181, R182, PT ;  /* 0x000000b6b500720c */ /* 0x000fda0003f04270 */
[----:B-123--:R-:W-:Y:S05]  /*0670*/  @!P0 RET.REL.NODEC R6 `(_ZN5flash24flash_fwd_splitkv_kernelI23Flash_fwd_kernel_traitsILi64ELi64ELi128ELi4ELb0ELb0EN7cutlass6half_tE19Flash_kernel_traitsILi64ELi64ELi128ELi4ES3_EELb0ELb1ELb0ELb0ELb1ELb0ELb1ELb1EEEvNS_16Flash_fwd_paramsE) ;  /* 0xfffffff806608950 */ /* 0x00efea0003c3ffff */
        /* <DEDUP_REMOVED lines=29> */
[----:B------:R-:W-:Y:S02]  /*0850*/  VIADD R4, R72, 0x7f ;  /* 0x0000007f48047836 */ /* 0x000fe40000000000 */
[----:B---3--:R-:W-:-:S03]  /*0860*/  IMAD.IADD R7, R10, 0x1, R181 ;  /* 0x000000010a077824 */ /* 0x008fc600078e02b5 */
[-C--:B------:R-:W-:Y:S02]  /*0870*/  IADD3 R10, PT, PT, R4, R182.reuse, -R181 ;  /* 0x000000b6040a7210 */ /* 0x080fe40007ffe8b5 */
[----:B------:R-:W-:Y:S02]  /*0880*/  IADD3 R6, PT, PT, -R7, R182, R72 ;  /* 0x000000b607067210 */ /* 0x000fe40007ffe148 */
[----:B----4-:R-:W-:Y:S02]  /*0890*/  IADD3 R9, PT, PT, R10, 0x40, R9 ;  /* 0x000000400a097810 */ /* 0x010fe40007ffe009 */
[----:B------:R-:W-:Y:S01]  /*08a0*/  SHF.R.S32.HI R7, RZ, 0x1f, R4 ;  /* 0x0000001fff077819 */ /* 0x000fe20000011404 */
[----:B------:R-:W-:Y:S01]  /*08b0*/  @P2 VIADD R11, R11, 0x1 ;  /* 0x000000010b0b2836 */ /* 0x000fe20000000000 */
[----:B------:R-:W-:Y:S02]  /*08c0*/  SHF.R.S32.HI R13, RZ, 0x1f, R6 ;  /* 0x0000001fff0d7819 */ /* 0x000fe40000011406 */
[----:B------:R-:W-:Y:S01]  /*08d0*/  LEA.HI R7, R7, R4, RZ, 0x7 ;  /* 0x0000000407077211 */ /* 0x000fe200078f38ff */
[----:B------:R-:W-:Y:S01]  /*08e0*/  @!P1 IMAD.MOV R11, RZ, RZ, -R11 ;  /* 0x000000ffff0b9224 */ /* 0x000fe200078e0a0b */
[----:B------:R-:W-:-:S02]  /*08f0*/  @!P0 LOP3.LUT R11, RZ, R8, RZ, 0x33, !PT ;  /* 0x00000008ff0b8212 */ /* 0x000fc400078e33ff */
[----:B------:R-:W-:Y:S02]  /*0900*/  SHF.R.S32.HI R8, RZ, 0x1f, R9 ;  /* 0x0000001fff087819 */ /* 0x000fe40000011409 */
[----:B------:R-:W-:Y:S01]  /*0910*/  LEA.HI R13, R13, R6, RZ, 0x7 ;  /* 0x000000060d0d7211 */ /* 0x000fe200078f38ff */
[----:B------:R-:W-:Y:S01]  /*0920*/  IMAD R174, R11, UR8, RZ ;  /* 0x000000080bae7c24 */ /* 0x000fe2000f8e02ff */
[----:B------:R-:W-:Y:S02]  /*0930*/  LEA.HI R8, R8, R9, RZ, 0x7 ;  /* 0x0000000908087211 */ /* 0x000fe400078f38ff */
[----:B------:R-:W-:Y:S02]  /*0940*/  SHF.R.S32.HI R7, RZ, 0x7, R7 ;  /* 0x00000007ff077819 */ /* 0x000fe40000011407 */
[----:B------:R-:W-:Y:S02]  /*0950*/  SHF.R.S32.HI R13, RZ, 0x7, R13 ;  /* 0x00000007ff0d7819 */ /* 0x000fe4000001140d */
[----:B------:R-:W-:-:S02]  /*0960*/  SHF.R.S32.HI R8, RZ, 0x7, R8 ;  /* 0x00000007ff087819 */ /* 0x000fc40000011408 */
        /* <DEDUP_REMOVED lines=63> */
[----:B------:R-:W-:Y:S02]  /*0d60*/  IMAD.MOV.U32 R181, RZ, RZ, 0x0 ;  /* 0x00000000ffb57424 */ /* 0x000fe400078e00ff */
        /* <DEDUP_REMOVED lines=11> */
[----:B-1----:R-:W-:Y:S05]  /*0e20*/  @P0 RET.REL.NODEC R180 `(_ZN5flash24flash_fwd_splitkv_kernelI23Flash_fwd_kernel_traitsILi64ELi64ELi128ELi4ELb0ELb0EN7cutlass6half_tE19Flash_kernel_traitsILi64ELi64ELi128ELi4ES3_EELb0ELb1ELb0ELb0ELb1ELb0ELb1ELb1EEEvNS_16Flash_fwd_paramsE) ;  /* 0xfffffff0b4740950 */ /* 0x002fea0003c3ffff */
[----:B------:R-:W-:Y:S02]  /*0e30*/  MOV R3, 0xff800000 ;  /* 0xff80000000037802 */ /* 0x000fe40000000f00 */
[----:B------:R-:W-:-:S03]  /*0e40*/  MOV R181, 0x0 ;  /* 0x0000000000b57802 */ /* 0x000fc60000000f00 */
[----:B------:R1:W-:Y:S02]  /*0e50*/  ST.E desc[UR4][R6.64+0xe0], R3 ;  /* 0x0000e00306007985 */ /* 0x0003e4000c101904 */
[----:B-1----:R-:W-:Y:S05]  /*0e60*/  RET.REL.NODEC R180 `(_ZN5flash24flash_fwd_splitkv_kernelI23Flash_fwd_kernel_traitsILi64ELi64ELi128ELi4ELb0ELb0EN7cutlass6half_tE19Flash_kernel_traitsILi64ELi64ELi128ELi4ES3_EELb0ELb1ELb0ELb0ELb1ELb0ELb1ELb1EEEvNS_16Flash_fwd_paramsE) ;  /* 0xfffffff0b4647950 */ /* 0x002fea0003c3ffff */
.L_x_14120:
        /* <DEDUP_REMOVED lines=102> */
.L_x_14122:
        /* <DEDUP_REMOVED lines=60> */
[----:B------:R-:W-:Y:S01]  /*1890*/  @!P0 IADD3 R15, PT, PT, R11, R2, RZ ;  /* 0x000000020b0f8210 */ /* 0x000fe20007ffe0ff */
[----:B------:R-:W-:Y:S01]  /*18a0*/  @!P0 IMAD R2, R17, R8, RZ ;  /* 0x0000000811028224 */ /* 0x000fe200078e02ff */
[----:B------:R-:W-:-:S02]  /*18b0*/  @!P0 SHF.R.S32.HI R9, RZ, 0x1f, R8 ;  /* 0x0000001fff098819 */ /* 0x000fc40000011408 */
[----:B------:R-:W-:Y:S01]  /*18c0*/  @!P0 MOV R14, R10 ;  /* 0x0000000a000e8202 */ /* 0x000fe20000000f00 */
[----:B------:R-:W-:Y:S01]  /*18d0*/  IMAD R11, R19, R6, RZ ;  /* 0x00000006130b7224 */ /* 0x000fe200078e02ff */
[----:B------:R-:W-:Y:S01]  /*18e0*/  SHF.R.S32.HI R4, RZ, 0x1f, R6 ;  /* 0x0000001fff047819 */ /* 0x000fe20000011406 */
[C---:B------:R-:W-:Y:S02]  /*18f0*/  @!P0 IMAD R2, R16.reuse, R9, R2 ;  /* 0x0000000910028224 */ /* 0x040fe400078e0202 */
        /* <DEDUP_REMOVED lines=11> */
.L_x_14123:
[----:B------:R-:W-:Y:S05]  /*19b0*/  BSYNC.RECONVERGENT B0 ;  /* 0x0000000000007941 */ /* 0x000fea0003800200 */
.L_x_14121:
        /* <DEDUP_REMOVED lines=31> */
[----:B------:R-:W-:Y:S01]  /*1bb0*/  @!P1 VIADD R19, R19, 0x1 ;  /* 0x0000000113139836 */ /* 0x000fe20000000000 */
[----:B------:R-:W-:Y:S02]  /*1bc0*/  IADD3.X R29, PT, PT, RZ, R16, RZ, P2, !PT ;  /* 0x00000010ff1d7210 */ /* 0x000fe400017fe4ff */
[----:B------:R-:W-:Y:S02]  /*1bd0*/  ISETP.GE.AND P2, PT, R6, RZ, PT ;  /* 0x000000ff0600720c */ /* 0x000fe40003f46270 */
[----:B------:R-:W-:Y:S01]  /*1be0*/  ISETP.NE.AND P1, PT, R0, RZ, PT ;  /* 0x000000ff0000720c */ /* 0x000fe20003f25270 */
[----:B-----5:R-:W-:-:S04]  /*1bf0*/  IMAD R18, R7, R62, RZ ;  /* 0x0000003e07127224 */ /* 0x020fc800078e02ff */
[----:B------:R-:W-:-:S04]  /*1c00*/  @P3 VIADD R19, R19, 0x1 ;  /* 0x0000000113133836 */ /* 0x000fc80000000000 */
[----:B------:R-:W-:Y:S02]  /*1c10*/  IMAD.MOV.U32 R6, RZ, RZ, R19 ;  /* 0x000000ffff067224 */ /* 0x000fe400078e0013 */
[C---:B------:R-:W-:Y:S02]  /*1c20*/  IMAD R18, R13.reuse, R63, R18 ;  /* 0x0000003f0d127224 */ /* 0x040fe400078e0212 */
[----:B------:R-:W-:-:S04]  /*1c30*/  IMAD.WIDE.U32 R28, R13, R62, R28 ;  /* 0x0000003e0d1c7225 */ /* 0x000fc800078e001c */
[----:B------:R-:W-:Y:S01]  /*1c40*/  @!P2 IMAD.MOV R6, RZ, RZ, -R6 ;  /* 0x000000ffff06a224 */ /* 0x000fe200078e0a06 */
[----:B------:R-:W-:Y:S02]  /*1c50*/  @!P1 LOP3.LUT R6, RZ, R0, RZ, 0x33, !PT ;  /* 0x00000000ff069212 */ /* 0x000fe400078e33ff */
[----:B------:R-:W-:Y:S02]  /*1c60*/  IADD3 R19, PT, PT, R29, R18, RZ ;  /* 0x000000121d137210 */ /* 0x000fe40007ffe0ff */
[----:B------:R-:W-:Y:S02]  /*1c70*/  MOV R18, R28 ;  /* 0x0000001c00127202 */ /* 0x000fe40000000f00 */
[----:B------:R-:W-:Y:S02]  /*1c80*/  SHF.R.S32.HI R0, RZ, 0x1f, R6 ;  /* 0x0000001fff007819 */ /* 0x000fe40000011406 */
[----:B------:R-:W-:Y:S02]  /*1c90*/  SHF.R.U32.HI R134, RZ, 0x3, R68 ;  /* 0x00000003ff867819 */ /* 0x000fe40000011644 */
[----:B------:R-:W-:Y:S01]  /*1ca0*/  MOV R135, RZ ;  /* 0x000000ff00877202 */ /* 0x000fe20000000f00 */
[----:B------:R-:W-:Y:S01]  /*1cb0*/  IMAD.WIDE.U32 R18, R6, R24, R18 ;  /* 0x0000001806127225 */ /* 0x000fe200078e0012 */
[----:B------:R-:W1:Y:S03]  /*1cc0*/  S2UR UR6, SR_CgaCtaId ;  /* 0x00000000000679c3 */ /* 0x000e660000008800 */
[----:B------:R-:W-:-:S02]  /*1cd0*/  IMAD R179, R63, R134, RZ ;  /* 0x000000863fb37224 */ /* 0x000fc400078e02ff */
[C---:B------:R-:W-:Y:S01]  /*1ce0*/  IMAD.SHL.U32 R69, R68.reuse, 0x40, RZ ;  /* 0x0000004044457824 */ /* 0x040fe200078e00ff */
[----:B------:R-:W-:Y:S01]  /*1cf0*/  UMOV UR7, 0x400 ;  /* 0x0000040000077882 */ /* 0x000fe20000000000 */
[----:B------:R-:W-:Y:S01]  /*1d00*/  IMAD R175, R173, R134, RZ ;  /* 0x00000086adaf7224 */ /* 0x000fe200078e02ff */
[----:B------:R-:W-:Y:S02]  /*1d10*/  SHF.R.U32.HI R70, RZ, 0x1, R68 ;  /* 0x00000001ff467819 */ /* 0x000fe40000011644 */
[----:B------:R-:W-:Y:S01]  /*1d20*/  LOP3.LUT R79, R69, 0x1c0, RZ, 0xc0, !PT ;  /* 0x000001c0454f7812 */ /* 0x000fe200078ec0ff */
[----:B------:R-:W-:Y:S01]  /*1d30*/  VIADD R67, R65, 0xffffffff ;  /* 0xffffffff41437836 */ /* 0x000fe20000000000 */
[----:B------:R-:W-:Y:S02]  /*1d40*/  SHF.L.U32 R82, R68, 0x2, RZ ;  /* 0x0000000244527819 */ /* 0x000fe400000006ff */
[----:B------:R-:W-:Y:S01]  /*1d50*/  LOP3.LUT R66, R79, 0x8, R70, 0xf8, !PT ;  /* 0x000000084f427812 */ /* 0x000fe200078ef846 */
[C---:B------:R-:W-:Y:S01]  /*1d60*/  IMAD.SHL.U32 R75, R172.reuse, 0x10, RZ ;  /* 0x00000010ac4b7824 */ /* 0x040fe200078e00ff */
[----:B-1----:R-:W-:Y:S01]  /*1d70*/  ULEA UR6, UR6, UR7, 0x18 ;  /* 0x0000000706067291 */ /* 0x002fe2000f8ec0ff */
[----:B------:R-:W-:Y:S01]  /*1d80*/  SHF.R.U32.HI R71, RZ, 0x4, R68 ;  /* 0x00000004ff477819 */ /* 0x000fe20000011644 */
[----:B------:R-:W-:Y:S01]  /*1d90*/  IMAD.SHL.U32 R61, R67, 0x80, RZ ;  /* 0x00000080433d7824 */ /* 0x000fe200078e00ff */
[----:B------:R-:W-:-:S02]  /*1da0*/  SHF.L.U64.HI R76, R172, 0x4, R173 ;  /* 0x00000004ac4c7819 */ /* 0x000fc400000102ad */
[C---:B------:R-:W-:Y:S02]  /*1db0*/  SHF.L.U64.HI R74, R62.reuse, 0x4, R63 ;  /* 0x000000043e4a7819 */ /* 0x040fe4000001023f */
[----:B------:R-:W-:Y:S02]  /*1dc0*/  SHF.L.U32 R73, R62, 0x4, RZ ;  /* 0x000000043e497819 */ /* 0x000fe400000006ff */
[----:B------:R-:W-:Y:S02]  /*1dd0*/  LOP3.LUT R69, R69, 0x200, RZ, 0xc0, !PT ;  /* 0x0000020045457812 */ /* 0x000fe400078ec0ff */
[----:B------:R-:W-:Y:S02]  /*1de0*/  LOP3.LUT R82, R82, 0x1c, RZ, 0xc0, !PT ;  /* 0x0000001c52527812 */ /* 0x000fe400078ec0ff */
[----:B------:R-:W-:Y:S01]  /*1df0*/  LOP3.LUT R66, R66, 0x38, R81, 0x78, !PT ;  /* 0x0000003842427812 */ /* 0x000fe200078e7851 */
        /* <DEDUP_REMOVED lines=10> */
[----:B------:R-:W-:Y:S01]  /*1ea0*/  SHF.R.S32.HI R16, RZ, 0x1f, R183 ;  /* 0x0000001fff107819 */ /* 0x000fe200000114b7 */
[----:B------:R-:W-:-:S02]  /*1eb0*/  IMAD R7, R23, R183, RZ ;  /* 0x000000b717077224 */ /* 0x000fc400078e02ff */
[----:B------:R-:W-:Y:S01]  /*1ec0*/  IMAD.X R27, RZ, RZ, R17, P1 ;  /* 0x000000ffff1b7224 */ /* 0x000fe200008e0611 */
[----:B------:R-:W-:Y:S01]  /*1ed0*/  IADD3 R4, P1, PT, R12, R4, RZ ;  /* 0x000000040c047210 */ /* 0x000fe20007f3e0ff */
[----:B------:R-:W-:Y:S02]  /*1ee0*/  IMAD R5, R0, R24, R5 ;  /* 0x0000001800057224 */ /* 0x000fe400078e0205 */
[----:B------:R-:W-:Y:S02]  /*1ef0*/  IMAD R7, R22, R16, R7 ;  /* 0x0000001016077224 */ /* 0x000fe400078e0207 */
[----:B------:R-:W-:-:S04]  /*1f00*/  IMAD.WIDE.U32 R26, R183, R22, R26 ;  /* 0x00000016b71a7225 */ /* 0x000fc800078e001a */
[----:B------:R-:W-:-:S04]  /*1f10*/  IMAD.WIDE.U32 R16, R3, 0x40, R134 ;  /* 0x0000004003107825 */ /* 0x000fc800078e0086 */
[----:B------:R-:W-:Y:S01]  /*1f20*/  IMAD.IADD R23, R19, 0x1, R5 ;  /* 0x0000000113177824 */ /* 0x000fe200078e0205 */
[----:B------:R-:W-:Y:S01]  /*1f30*/  IADD3.X R5, PT, PT, RZ, R2, RZ, P1, !PT ;  /* 0x00000002ff057210 */ /* 0x000fe20000ffe4ff */
[----:B------:R-:W-:Y:S02]  /*1f40*/  IMAD.IADD R27, R27, 0x1, R7 ;  /* 0x000000011b1b7824 */ /* 0x000fe400078e0207 */
[----:B------:R-:W-:Y:S02]  /*1f50*/  IMAD R3, R17, R140, RZ ;  /* 0x0000008c11037224 */ /* 0x000fe400078e02ff */
[----:B------:R-:W-:Y:S02]  /*1f60*/  IMAD.MOV.U32 R22, RZ, RZ, R18 ;  /* 0x000000ffff167224 */ /* 0x000fe400078e0012 */
[----:B------:R-:W-:-:S04]  /*1f70*/  IMAD.WIDE.U32 R18, R134, R172, R4 ;  /* 0x000000ac86127225 */ /* 0x000fc800078e0004 */
[C---:B------:R-:W-:Y:S02]  /*1f80*/  IMAD R3, R16.reuse, R141, R3 ;  /* 0x0000008d10037224 */ /* 0x040fe400078e0203 */
[----:B------:R-:W-:Y:S01]  /*1f90*/  IMAD.WIDE.U32 R4, R16, R140, R26 ;  /* 0x0000008c10047225 */ /* 0x000fe200078e001a */
[----:B------:R-:W-:-:S04]  /*1fa0*/  SHF.R.S32.HI R2, RZ, 0x1f, R77 ;  /* 0x0000001fff027819 */ /* 0x000fc8000001144d */
[----:B------:R-:W-:Y:S02]  /*1fb0*/  IADD3 R3, PT, PT, R5, R3, RZ ;  /* 0x0000000305037210 */ /* 0x000fe40007ffe0ff */
[----:B----4-:R-:W-:Y:S01]  /*1fc0*/  LEA R132, P2, R4, R8, 0x1 ;  /* 0x0000000804847211 */ /* 0x010fe200078408ff */
[----:B------:R-:W-:-:S03]  /*1fd0*/  IMAD.WIDE.U32 R16, R134, R62, R22 ;  /* 0x0000003e86107225 */ /* 0x000fc600078e0016 */
[----:B------:R-:W-:Y:S02]  /*1fe0*/  LEA.HI.X R133, R4, R9, R3, 0x1, P2 ;  /* 0x0000000904857211 */ /* 0x000fe400010f0c03 */
        /* <DEDUP_REMOVED lines=9> */
[----:B------:R-:W-:Y:S01]  /*2080*/  LOP3.LUT R64, R64, 0x38, R81, 0x78, !PT ;  /* 0x0000003840407812 */ /* 0x000fe200078e7851 */
[----:B------:R-:W-:-:S03]  /*2090*/  IMAD.IADD R175, R19, 0x1, R175 ;  /* 0x0000000113af7824 */ /* 0x000fc600078e02af */
[----:B------:R-:W-:Y:S02]  /*20a0*/  LOP3.LUT R64, R64, 0x1e00, R81, 0xf8, !PT ;  /* 0x00001e0040407812 */ /* 0x000fe400078ef851 */
[----:B------:R-:W-:Y:S02]  /*20b0*/  LEA R176, P1, R18, R20, 0x1 ;  /* 0x0000001412b07211 */ /* 0x000fe400078208ff */
[----:B------:R-:W-:Y:S02]  /*20c0*/  LEA R64, R64, UR6, 0x1 ;  /* 0x0000000640407c11 */ /* 0x000fe4000f8e08ff */
[----:B------:R-:W-:Y:S02]  /*20d0*/  LEA.HI.X R175, R18, R21, R175, 0x1, P1 ;  /* 0x0000001512af7211 */ /* 0x000fe400008f0caf */
[----:B------:R-:W-:Y:S01]  /*20e0*/  LEA.HI R11, R11, R11, RZ, 0x1 ;  /* 0x0000000b0b0b7211 */ /* 0x000fe200078f08ff */
        /* <DEDUP_REMOVED lines=12> */
[----:B------:R-:W-:Y:S01]  /*21b0*/  IMAD.MOV.U32 R80, RZ, RZ, R61 ;  /* 0x000000ffff507224 */ /* 0x000fe200078e003d */
[----:B------:R-:W-:Y:S01]  /*21c0*/  IADD3 R10, PT, PT, R61, R10, RZ ;  /* 0x0000000a3d0a7210 */ /* 0x000fe20007ffe0ff */
[C---:B------:R-:W-:Y:S01]  /*21d0*/  VIADD R126, R134.reuse, 0x10 ;  /* 0x00000010867e7836 */ /* 0x040fe20000000000 */
[----:B------:R-:W-:Y:S01]  /*21e0*/  SHF.R.S32.HI R11, RZ, 0x1, R11 ;  /* 0x00000001ff0b7819 */ /* 0x000fe2000001140b */
[C---:B------:R-:W-:Y:S01]  /*21f0*/  VIADD R124, R134.reuse, 0x30 ;  /* 0x00000030867c7836 */ /* 0x040fe20000000000 */
[C---:B------:R-:W-:Y:S01]  /*2200*/  IADD3 R125, PT, PT, R134.reuse, 0x20, RZ ;  /* 0x00000020867d7810 */ /* 0x040fe20007ffe0ff */
[C---:B------:R-:W-:Y:S01]  /*2210*/  VIADD R122, R134.reuse, 0x50 ;  /* 0x00000050867a7836 */ /* 0x040fe20000000000 */
[C---:B------:R-:W-:Y:S01]  /*2220*/  SHF.L.U32 R115, R11.reuse, 0x5, RZ ;  /* 0x000000050b737819 */ /* 0x040fe200000006ff */
[C---:B------:R-:W-:Y:S01]  /*2230*/  IMAD.SHL.U32 R127, R11.reuse, 0x10, RZ ;  /* 0x000000100b7f7824 */ /* 0x040fe200078e00ff */
        /* <DEDUP_REMOVED lines=20> */
[----:B------:R-:W-:-:S02]  /*2380*/  SHF.R.S32.HI R92, RZ, 0x1f, R117 ;  /* 0x0000001fff5c7819 */ /* 0x000fc40000011475 */
[----:B------:R-:W-:Y:S01]  /*2390*/  SHF.R.S32.HI R90, RZ, 0x1f, R116 ;  /* 0x0000001fff5a7819 */ /* 0x000fe20000011474 */
[----:B--2---:R-:W-:Y:S02]  /*23a0*/  IMAD R7, R27, R185, RZ ;  /* 0x000000b91b077224 */ /* 0x004fe400078e02ff */
[----:B------:R-:W-:-:S04]  /*23b0*/  IMAD.WIDE.U32 R26, R185, R26, R12 ;  /* 0x0000001ab91a7225 */ /* 0x000fc800078e000c */
[----:B---3--:R-:W-:Y:S01]  /*23c0*/  IMAD.WIDE.U32 R22, R185, R8, R12 ;  /* 0x00000008b9167225 */ /* 0x008fe200078e000c */
[----:B------:R-:W-:Y:S02]  /*23d0*/  IADD3 R27, PT, PT, R27, R7, RZ ;  /* 0x000000071b1b7210 */ /* 0x000fe40007ffe0ff */
[----:B------:R-:W-:Y:S01]  /*23e0*/  SHF.R.S32.HI R8, RZ, 0x1f, R80 ;  /* 0x0000001fff087819 */ /* 0x000fe20000011450 */
[----:B------:R-:W-:Y:S01]  /*23f0*/  IMAD R7, R9, R185, RZ ;  /* 0x000000b909077224 */ /* 0x000fe200078e02ff */
[C---:B----4-:R-:W-:Y:S01]  /*2400*/  SHF.L.U64.HI R83, R136.reuse, 0x5, R137 ;  /* 0x0000000588537819 */ /* 0x050fe20000010289 */
[-C--:B------:R-:W-:Y:S01]  /*2410*/  IMAD R9, R137, R80.reuse, RZ ;  /* 0x0000005089097224 */ /* 0x080fe200078e02ff */
[----:B------:R-:W-:Y:S01]  /*2420*/  SHF.L.U32 R84, R136, 0x5, RZ ;  /* 0x0000000588547819 */ /* 0x000fe200000006ff */
[----:B------:R-:W-:Y:S01]  /*2430*/  IMAD.IADD R23, R23, 0x1, R7 ;  /* 0x0000000117177824 */ /* 0x000fe200078e0207 */
[C---:B-----5:R-:W-:Y:S01]  /*2440*/  SHF.L.U64.HI R87, R138.reuse, 0x5, R139 ;  /* 0x000000058a577819 */ /* 0x060fe2000001028b */
[----:B------:R-:W-:Y:S01]  /*2450*/  IMAD R7, R139, R80, RZ ;  /* 0x000000508b077224 */ /* 0x000fe200078e02ff */
[----:B------:R-:W-:Y:S01]  /*2460*/  SHF.L.U32 R89, R138, 0x5, RZ ;  /* 0x000000058a597819 */ /* 0x000fe200000006ff */
[----:B------:R-:W-:Y:S01]  /*2470*/  IMAD R9, R136, R8, R9 ;  /* 0x0000000888097224 */ /* 0x000fe200078e0209 */
[----:B------:R-:W-:Y:S01]  /*2480*/  SHF.L.U64.HI R91, R138, 0x6, R139 ;  /* 0x000000068a5b7819 */ /* 0x000fe2000001028b */
[----:B------:R-:W-:Y:S01]  /*2490*/  IMAD.WIDE.U32 R26, R136, R80, R26 ;  /* 0x00000050881a7225 */ /* 0x000fe200078e001a */
[----:B------:R-:W-:-:S02]  /*24a0*/  SHF.L.U64.HI R88, R138, 0x4, R139 ;  /* 0x000000048a587819 */ /* 0x000fc4000001028b */
[C---:B------:R-:W-:Y:S01]  /*24b0*/  SHF.L.U32 R107, R138.reuse, 0x4, RZ ;  /* 0x000000048a6b7819 */ /* 0x040fe200000006ff */
[C---:B------:R-:W-:Y:S01]  /*24c0*/  IMAD R7, R138.reuse, R8, R7 ;  /* 0x000000088a077224 */ /* 0x040fe200078e0207 */
[----:B------:R-:W-:Y:S01]  /*24d0*/  IADD3 R27, PT, PT, R27, R9, RZ ;  /* 0x000000091b1b7210 */ /* 0x000fe20007ffe0ff */
[----:B------:R-:W-:-:S04]  /*24e0*/  IMAD.WIDE.U32 R24, R138, R80, R22 ;  /* 0x000000508a187225 */ /* 0x000fc800078e0016 */
[-C--:B------:R-:W-:Y:S02]  /*24f0*/  IMAD R15, R15, R6.reuse, RZ ;  /* 0x000000060f0f7224 */ /* 0x080fe400078e02ff */
[----:B------:R-:W-:Y:S02]  /*2500*/  IMAD R9, R19, R6, RZ ;  /* 0x0000000613097224 */ /* 0x000fe400078e02ff */
[----:B------:R-:W-:Y:S02]  /*2510*/  IMAD.IADD R25, R25, 0x1, R7 ;  /* 0x0000000119197824 */ /* 0x000fe400078e0207 */
[----:B------:R-:W-:Y:S01]  /*2520*/  IMAD R7, R14, R0, R15 ;  /* 0x000000000e077224 */ /* 0x000fe200078e020f */
[----:B------:R-:W-:Y:S01]  /*2530*/  IADD3 R15, P0, PT, -R77, R134, RZ ;  /* 0x000000864d0f7210 */ /* 0x000fe20007f1e1ff */
[----:B------:R-:W-:Y:S01]  /*2540*/  IMAD R0, R18, R0, R9 ;  /* 0x0000000012007224 */ /* 0x000fe200078e0209 */
[----:B------:R-:W-:Y:S01]  /*2550*/  SHF.R.S32.HI R9, RZ, 0x1f, R77 ;  /* 0x0000001fff097819 */ /* 0x000fe2000001144d */
[----:B------:R-:W-:-:S04]  /*2560*/  IMAD.WIDE.U32 R22, R6, R14, R26 ;  /* 0x0000000e06167225 */ /* 0x000fc800078e001a */
[----:B------:R-:W-:-:S04]  /*2570*/  IMAD.WIDE.U32 R24, R6, R18, R24 ;  /* 0x0000001206187225 */ /* 0x000fc800078e0018 */
[-C--:B------:R-:W-:Y:S01]  /*2580*/  IMAD R19, R10, R11.reuse, RZ ;  /* 0x0000000b0a137224 */ /* 0x080fe200078e02ff */
[----:B------:R-:W-:Y:S01]  /*2590*/  IADD3 R25, PT, PT, R25, R0, RZ ;  /* 0x0000000019197210 */ /* 0x000fe20007ffe0ff */
[----:B------:R-:W-:Y:S02]  /*25a0*/  IMAD R6, R134, R11, R82 ;  /* 0x0000000b86067224 */ /* 0x000fe400078e0252 */
[----:B------:R-:W-:Y:S01]  /*25b0*/  IMAD.X R9, RZ, RZ, ~R9, P0 ;  /* 0x000000ffff097224 */ /* 0x000fe200000e0e09 */
[----:B------:R-:W-:Y:S01]  /*25c0*/  SHF.R.S32.HI R99, RZ, 0x1f, R19 ;  /* 0x0000001fff637819 */ /* 0x000fe20000011413 */
[----:B------:R-:W-:Y:S01]  /*25d0*/  IMAD.IADD R23, R23, 0x1, R7 ;  /* 0x0000000117177824 */ /* 0x000fe200078e0207 */
[----:B------:R-:W-:Y:S01]  /*25e0*/  IADD3 R14, P0, PT, R19, R6, RZ ;  /* 0x00000006130e7210 */ /* 0x000fe20007f1e0ff */
[C---:B------:R-:W-:Y:S01]  /*25f0*/  IMAD R86, R9.reuse, R136, RZ ;  /* 0x0000008809567224 */ /* 0x040fe200078e02ff */
[----:B------:R-:W-:Y:S01]  /*2600*/  IADD3 R0, PT, PT, R82, R6, RZ ;  /* 0x0000000652007210 */ /* 0x000fe20007ffe0ff */
[----:B------:R-:W-:Y:S01]  /*2610*/  IMAD R9, R9, R138, RZ ;  /* 0x0000008a09097224 */ /* 0x000fe200078e02ff */
[----:B------:R-:W-:Y:S01]  /*2620*/  LEA.HI.X.SX32 R7, R6, R99, 0x1, P0 ;  /* 0x0000006306077211 */ /* 0x000fe200000f0eff */
[-C--:B------:R-:W-:Y:S01]  /*2630*/  IMAD R86, R137, R15.reuse, R86 ;  /* 0x0000000f89567224 */ /* 0x080fe200078e0256 */
[----:B------:R-:W-:Y:S01]  /*2640*/  IADD3 R98, P0, PT, R19, R0, RZ ;  /* 0x0000000013627210 */ /* 0x000fe20007f1e0ff */
[----:B------:R-:W-:-:S03]  /*2650*/  IMAD.WIDE.U32 R22, R136, R15, R22 ;  /* 0x0000000f88167225 */ /* 0x000fc600078e0016 */
[----:B------:R-:W-:Y:S01]  /*2660*/  LEA.HI.X.SX32 R99, R0, R99, 0x1, P0 ;  /* 0x0000006300637211 */ /* 0x000fe200000f0eff */
[-C--:B------:R-:W-:Y:S01]  /*2670*/  IMAD R9, R139, R15.reuse, R9 ;  /* 0x0000000f8b097224 */ /* 0x080fe200078e0209 */
[----:B------:R-:W-:Y:S01]  /*2680*/  SHF.L.U64.HI R0, R14, 0x1, R7 ;  /* 0x000000010e007819 */ /* 0x000fe20000010207 */
[----:B------:R-:W-:Y:S01]  /*2690*/  IMAD.WIDE.U32 R18, R138, R15, R24 ;  /* 0x0000000f8a127225 */ /* 0x000fe200078e0018 */
[----:B------:R-:W-:Y:S02]  /*26a0*/  IADD3 R86, PT, PT, R23, R86, RZ ;  /* 0x0000005617567210 */ /* 0x000fe40007ffe0ff */
[----:B------:R-:W-:Y:S01]  /*26b0*/  LEA R95, P1, R22, R20, 0x1 ;  /* 0x00000014165f7211 */ /* 0x000fe200078208ff */
[----:B------:R-:W-:Y:S01]  /*26c0*/  IMAD.SHL.U32 R14, R14, 0x2, RZ ;  /* 0x000000020e0e7824 */ /* 0x000fe200078e00ff */
[----:B------:R-:W-:Y:S01]  /*26d0*/  LEA R10, P0, R18, R16, 0x1 ;  /* 0x00000010120a7211 */ /* 0x000fe200078008ff */
[----:B------:R-:W-:Y:S01]  /*26e0*/  IMAD.IADD R9, R19, 0x1, R9 ;  /* 0x0000000113097824 */ /* 0x000fe200078e0209 */
[C---:B------:R-:W-:Y:S01]  /*26f0*/  SHF.L.U64.HI R99, R98.reuse, 0x1, R99 ;  /* 0x0000000162637819 */ /* 0x040fe20000010263 */
[----:B------:R-:W-:Y:S01]  /*2700*/  IMAD R85, R139, 0x60, RZ ;  /* 0x000000608b557824 */ /* 0x000fe200078e02ff */
[----:B------:R-:W-:Y:S01]  /*2710*/  SHF.L.U32 R98, R98, 0x1, RZ ;  /* 0x0000000162627819 */ /* 0x000fe200000006ff */
[----:B------:R-:W-:Y:S01]  /*2720*/  IMAD.WIDE.U32 R142, R138, 0x60, RZ ;  /* 0x000000608a8e7825 */ /* 0x000fe200078e00ff */
[----:B------:R-:W-:-:S02]  /*2730*/  LEA.HI.X R86, R22, R21, R86, 0x1, P1 ;  /* 0x0000001516567211 */ /* 0x000fc400008f0c56 */
[----:B------:R-:W-:Y:S01]  /*2740*/  LEA.HI.X R9, R18, R17, R9, 0x1, P0 ;  /* 0x0000001112097211 */ /* 0x000fe200000f0c09 */
[----:B------:R-:W-:Y:S01]  /*2750*/  IMAD.SHL.U32 R93, R138, 0x40, RZ ;  /* 0x000000408a5d7824 */ /* 0x000fe200078e00ff */
[C---:B------:R-:W-:Y:S02]  /*2760*/  IADD3 R54, P1, PT, R4.reuse, R14, RZ ;  /* 0x0000000e04367210 */ /* 0x040fe40007f3e0ff */
[----:B------:R-:W-:Y:S02]  /*2770*/  IADD3 R96, P3, PT, R4, R98, RZ ;  /* 0x0000006204607210 */ /* 0x000fe40007f7e0ff */
[C---:B------:R-:W-:Y:S01]  /*2780*/  IADD3 R14, P0, PT, R2.reuse, R14, RZ ;  /* 0x0000000e020e7210 */ /* 0x040fe20007f1e0ff */
[C-C-:B------:R-:W-:Y:S01]  /*2790*/  IMAD.X R55, R5.reuse, 0x1, R0.reuse, P1 ;  /* 0x0000000105377824 */ /* 0x140fe200008e0600 */
[----:B------:R-:W-:Y:S02]  /*27a0*/  IADD3 R98, P2, PT, R2, R98, RZ ;  /* 0x0000006202627210 */ /* 0x000fe40007f5e0ff */
[-C--:B------:R-:W-:Y:S01]  /*27b0*/  IADD3.X R97, PT, PT, R5, R99.reuse, RZ, P3, !PT ;  /* 0x0000006305617210 */ /* 0x080fe20001ffe4ff */
[C---:B------:R-:W-:Y:S01]  /*27c0*/  IMAD.X R15, R3.reuse, 0x1, R0, P0 ;  /* 0x00000001030f7824 */ /* 0x040fe200000e0600 */
[----:B------:R-:W-:-:S02]  /*27d0*/  IADD3.X R99, PT, PT, R3, R99, RZ, P2, !PT ;  /* 0x0000006303637210 */ /* 0x000fc400017fe4ff */
[----:B------:R-:W-:-:S07]  /*27e0*/  IADD3 R85, PT, PT, R143, R85, RZ ;  /* 0x000000558f557210 */ /* 0x000fce0007ffe0ff */
.L_x_14163:
[----:B------:R-:W-:Y:S01]  /*27f0*/  LEA R18, P1, R73, R104, 0x1 ;  /* 0x0000006849127211 */ /* 0x000fe200078208ff */
[----:B------:R-:W-:Y:S01]  /*2800*/  VIADD R112, R112, 0x80 ;  /* 0x0000008070707836 */ /* 0x000fe20000000000 */
[----:B------:R-:W-:Y:S01]  /*2810*/  LOP3.LUT R184, R184, 0xfffffffb, RZ, 0xc0, !PT ;  /* 0xfffffffbb8b87812 */ /* 0x000fe200078ec0ff */
[----:B------:R-:W-:Y:S01]  /*2820*/  VIADD R113, R113, 0x80 ;  /* 0x0000008071717836 */ /* 0x000fe20000000000 */
[----:B------:R-:W-:Y:S01]  /*2830*/  LEA.HI.X R19, R73, R105, R74, 0x1, P1 ;  /* 0x0000006949137211 */ /* 0x000fe200008f0c4a */
[----:B------:R-:W-:Y:S01]  /*2840*/  UMOV UR6, URZ ;  /* 0x000000ff00067c82 */ /* 0x000fe20008000000 */
[CC--:B------:R-:W-:Y:S01]  /*2850*/  ISETP.GE.AND P0, PT, R134.reuse, R112.reuse, PT ;  /* 0x000000708600720c */ /* 0x0c0fe20003f06270 */
[----:B------:R-:W-:Y:S01]  /*2860*/  VIADD R111, R111, 0xffffffff ;  /* 0xffffffff6f6f7836 */ /* 0x000fe20000000000 */
[----:B------:R-:W-:Y:S01]  /*2870*/  BSSY.RECONVERGENT B1, `(.L_x_14125) ;  /* 0x000057c000017945 */ /* 0x000fe20003800200 */
[----:B------:R-:W-:Y:S01]  /*2880*/  IMAD.MOV.U32 R128, RZ, RZ, R80 ;  /* 0x000000ffff807224 */ /* 0x000fe200078e0050 */
[-C--:B------:R-:W-:Y:S01]  /*2890*/  ISETP.GE.AND P2, PT, R134, R113.reuse, !P0 ;  /* 0x000000718600720c */ /* 0x080fe20004746270 */
[----:B------:R-:W-:Y:S01]  /*28a0*/  VIADD R80, R80, 0xffffff80 ;  /* 0xffffff8050507836 */ /* 0x000fe20000000000 */
[C---:B------:R-:W-:Y:S04]  /*28b0*/  ISETP.GE.AND P0, PT, R126.reuse, R112, PT ;  /* 0x000000707e00720c */ /* 0x040fe80003f06270 */
[-C--:B------:R-:W-:Y:S02]  /*28c0*/  ISETP.LT.OR P3, PT, R126, R113.reuse, P0 ;  /* 0x000000717e00720c */ /* 0x080fe40000761670 */
[----:B------:R-:W-:Y:S05]  /*28d0*/  IADD3 R28, P0, PT, R95, R84, RZ ;  /* 0x000000545f1c7210 */ /* 0x000fea0007f1e0ff */
[----:B------:R-:W-:Y:S02]  /*28e0*/  @P2 IMAD.MOV.U32 R2, RZ, RZ, R95 ;  /* 0x000000ffff022224 */ /* 0x000fe400078e005f */
[----:B------:R-:W-:Y:S02]  /*28f0*/  @P2 IMAD.MOV.U32 R3, RZ, RZ, R86 ;  /* 0x000000ffff032224 */ /* 0x000fe400078e0056 */
[----:B------:R-:W-:Y:S01]  /*2900*/  IMAD.X R29, R86, 0x1, R83, P0 ;  /* 0x00000001561d7824 */ /* 0x000fe200000e0653 */
[C---:B------:R-:W-:Y:S02]  /*2910*/  ISETP.GE.AND P0, PT, R125.reuse, R112, PT ;  /* 0x000000707d00720c */ /* 0x040fe40003f06270 */
[----:B------:R1:W2:Y:S01]  /*2920*/  @P2 LD.E.128 R4, desc[UR4][R2.64] ;  /* 0x0000000402042980 */ /* 0x0002a2000c101d00 */
[----:B------:R-:W-:Y:S02]  /*2930*/  @P3 LOP3.LUT R184, R184, 0x4, RZ, 0xfc, !PT ;  /* 0x00000004b8b83812 */ /* 0x000fe400078efcff */
[----:B------:R-:W-:Y:S02]  /*2940*/  ISETP.LT.OR P5, PT, R125, R113, P0 ;  /* 0x000000717d00720c */ /* 0x000fe400007a1670 */
[----:B------:R-:W-:Y:S11]  /*2950*/  LOP3.LUT R184, R184, 0xfffffffe, RZ, 0xc0, !PT ;  /* 0xfffffffeb8b87812 */ /* 0x000ff600078ec0ff */
[C---:B------:R-:W-:Y:S04]  /*2960*/  @!P5 LEA R30, P1, R62.reuse, R18, 0x5 ;  /* 0x000000123e1ed211 */ /* 0x040fe800078228ff */
[----:B------:R-:W-:Y:S02]  /*2970*/  @!P5 LEA.HI.X R31, R62, R19, R63, 0x5, P1 ;  /* 0x000000133e1fd211 */ /* 0x000fe400008f2c3f */
[----:B-1----:R-:W-:Y:S05]  /*2980*/  @!P5 IADD3 R2, P0, PT, R28, R84, RZ ;  /* 0x000000541c02d210 */ /* 0x002fea0007f1e0ff */
[----:B------:R-:W-:Y:S01]  /*2990*/  @!P5 IMAD.X R3, R29, 0x1, R83, P0 ;  /* 0x000000011d03d824 */ /* 0x000fe200000e0653 */
        /* <DEDUP_REMOVED lines=125> */
.L_x_14126:
        /* <DEDUP_REMOVED lines=66> */
.L_x_14130:
[----:B------:R-:W-:Y:S05]  /*3590*/  BSYNC.RECONVERGENT B0 ;  /* 0x0000000000007941 */ /* 0x000fea0003800200 */
.L_x_14129:
        /* <DEDUP_REMOVED lines=54> */
.L_x_14132:
[----:B------:R-:W-:Y:S05]  /*3900*/  BSYNC.RECONVERGENT B0 ;  /* 0x0000000000007941 */ /* 0x000fea0003800200 */
.L_x_14131:
        /* <DEDUP_REMOVED lines=58> */
.L_x_14134:
[----:B------:R-:W-:Y:S05]  /*3cb0*/  BSYNC.RECONVERGENT B0 ;  /* 0x0000000000007941 */ /* 0x000fea0003800200 */
.L_x_14133:
        /* <DEDUP_REMOVED lines=57> */
.L_x_14136:
[----:B------:R-:W-:Y:S05]  /*4050*/  BSYNC.RECONVERGENT B0 ;  /* 0x0000000000007941 */ /* 0x000fea0003800200 */
.L_x_14135:
        /* <DEDUP_REMOVED lines=58> */
.L_x_14138:
[----:B------:R-:W-:Y:S05]  /*4400*/  BSYNC.RECONVERGENT B0 ;  /* 0x0000000000007941 */ /* 0x000fea0003800200 */
.L_x_14137:
        /* <DEDUP_REMOVED lines=59> */
.L_x_14140:
[----:B------:R-:W-:Y:S05]  /*47c0*/  BSYNC.RECONVERGENT B0 ;  /* 0x0000000000007941 */ /* 0x000fea0003800200 */
.L_x_14139:
        /* <DEDUP_REMOVED lines=59> */
.L_x_14142:
[----:B------:R-:W-:Y:S05]  /*4b80*/  BSYNC.RECONVERGENT B0 ;  /* 0x0000000000007941 */ /* 0x000fea0003800200 */
.L_x_14141:
        /* <DEDUP_REMOVED lines=61> */
.L_x_14144:
[----:B------:R-:W-:Y:S05]  /*4f60*/  BSYNC.RECONVERGENT B0 ;  /* 0x0000000000007941 */ /* 0x000fea0003800200 */
.L_x_14143:
[----:B------:R-:W5:Y:S02]  /*4f70*/  LD.E R3, desc[UR4][R100.64+0xd0] ;  /* 0x0000d00464037980 */ /* 0x000f64000c101900 */
[----:B-----5:R-:W-:Y:S05]  /*4f80*/  IMAD.U32 R3, R3, -0x40, RZ ;  /* 0xffffffc003037824 */ /* 0x020fea00078e00ff */
[C---:B------:R-:W-:Y:S02]  /*4f90*/  LEA R14, P1, R3.reuse, R14, 0x1 ;  /* 0x0000000e030e7211 */ /* 0x040fe400078208ff */
[C---:B------:R-:W-:Y:S02]  /*4fa0*/  LEA R54, P0, R3.reuse, R54, 0x1 ;  /* 0x0000003603367211 */ /* 0x040fe400078008ff */
[C---:B------:R-:W-:Y:S02]  /*4fb0*/  LEA.HI.X.SX32 R15, R3.reuse, R15, 0x1, P1 ;  /* 0x0000000f030f7211 */ /* 0x040fe400008f0eff */
[----:B------:R-:W-:Y:S01]  /*4fc0*/  LEA.HI.X.SX32 R55, R3, R55, 0x1, P0 ;  /* 0x0000003703377211 */ /* 0x000fe200000f0eff */
[----:B------:R-:W-:Y:S05]  /*4fd0*/  BRA `(.L_x_14127) ;  /* 0x0000003000147947 */ /* 0x000fea0003800000 */
.L_x_14128:
        /* <DEDUP_REMOVED lines=98> */
.L_x_14146:
[----:B------:R-:W-:Y:S05]  /*5600*/  BSYNC.RECONVERGENT B0 ;  /* 0x0000000000007941 */ /* 0x000fea0003800200 */
.L_x_14145:
        /* <DEDUP_REMOVED lines=92> */
.L_x_14148:
[----:B------:R-:W-:Y:S05]  /*5bd0*/  BSYNC.RECONVERGENT B0 ;  /* 0x0000000000007941 */ /* 0x000fea0003800200 */
.L_x_14147:
        /* <DEDUP_REMOVED lines=94> */
.L_x_14150:
[----:B------:R-:W-:Y:S05]  /*61c0*/  BSYNC.RECONVERGENT B0 ;  /* 0x0000000000007941 */ /* 0x000fea0003800200 */
.L_x_14149:
        /* <DEDUP_REMOVED lines=94> */
.L_x_14152:
[----:B------:R-:W-:Y:S05]  /*67b0*/  BSYNC.RECONVERGENT B0 ;  /* 0x0000000000007941 */ /* 0x000fea0003800200 */
.L_x_14151:
        /* <DEDUP_REMOVED lines=94> */
.L_x_14154:
[----:B------:R-:W-:Y:S05]  /*6da0*/  BSYNC.RECONVERGENT B0 ;  /* 0x0000000000007941 */ /* 0x000fea0003800200 */
.L_x_14153:
        /* <DEDUP_REMOVED lines=95> */
.L_x_14156:
[----:B------:R-:W-:Y:S05]  /*73a0*/  BSYNC.RECONVERGENT B0 ;  /* 0x0000000000007941 */ /* 0x000fea0003800200 */
.L_x_14155:
        /* <DEDUP_REMOVED lines=95> */
.L_x_14158:
[----:B------:R-:W-:Y:S05]  /*79a0*/  BSYNC.RECONVERGENT B0 ;  /* 0x0000000000007941 */ /* 0x000fea0003800200 */
.L_x_14157:
        /* <DEDUP_REMOVED lines=97> */
.L_x_14160:
[----:B------:R-:W-:Y:S05]  /*7fc0*/  BSYNC.RECONVERGENT B0 ;  /* 0x0000000000007941 */ /* 0x000fea0003800200 */
.L_x_14159:
[----:B------:R-:W5:Y:S02]  /*7fd0*/  LD.E R3, desc[UR4][R100.64+0xd0] ;  /* 0x0000d00464037980 */ /* 0x000f64000c101900 */
[----:B-----5:R-:W-:Y:S05]  /*7fe0*/  IMAD.U32 R3, R3, -0x40, RZ ;  /* 0xffffffc003037824 */ /* 0x020fea00078e00ff */
[C---:B------:R-:W-:Y:S02]  /*7ff0*/  LEA R98, P1, R3.reuse, R98, 0x1 ;  /* 0x0000006203627211 */ /* 0x040fe400078208ff */
[C---:B------:R-:W-:Y:S02]  /*8000*/  LEA R96, P0, R3.reuse, R96, 0x1 ;  /* 0x0000006003607211 */ /* 0x040fe400078008ff */
[C---:B------:R-:W-:Y:S02]  /*8010*/  LEA.HI.X.SX32 R99, R3.reuse, R99, 0x1, P1 ;  /* 0x0000006303637211 */ /* 0x040fe400008f0eff */
[----:B------:R-:W-:Y:S09]  /*8020*/  LEA.HI.X.SX32 R97, R3, R97, 0x1, P0 ;  /* 0x0000006103617211 */ /* 0x000ff200000f0eff */
.L_x_14127:
[----:B------:R-:W-:Y:S05]  /*8030*/  BSYNC.RECONVERGENT B1 ;  /* 0x0000000000017941 */ /* 0x000fea0003800200 */
.L_x_14125:
        /* <DEDUP_REMOVED lines=101> */
.L_x_14162:
[----:B------:R-:W-:Y:S05]  /*8690*/  BSYNC.RECONVERGENT B0 ;  /* 0x0000000000007941 */ /* 0x000fea0003800200 */
.L_x_14161:
[----:B------:R-:W-:Y:S11]  /*86a0*/  LOP3.LUT P0, RZ, R184, 0x8, RZ, 0xc0, !PT ;  /* 0x00000008b8ff7812 */ /* 0x000ff6000780c0ff */
[----:B------:R-:W-:Y:S02]  /*86b0*/  @!UPT UIADD3 URZ, UPT, UPT, URZ, URZ, URZ ;  /* 0x000000fffffff290 */ /* 0x000fe4000fffe0ff */
[----:B------:R-:W-:Y:S05]  /*86c0*/  @P0 BRA `(.L_x_14163) ;  /* 0xffffffa000480947 */ /* 0x000fea000383ffff */
.L_x_14124:
        /* <DEDUP_REMOVED lines=14> */
[C---:B----4-:R-:W-:Y:S01]  /*87b0*/  VIADD R21, R134.reuse, 0x30 ;  /* 0x0000003086157836 */ /* 0x050fe20000000000 */
        /* <DEDUP_REMOVED lines=16> */
.L_x_14167:
[----:B------:R-:W-:Y:S05]  /*88c0*/  BSYNC.RECONVERGENT B0 ;  /* 0x0000000000007941 */ /* 0x000fea0003800200 */
.L_x_14166:
        /* <DEDUP_REMOVED lines=8> */
.L_x_14165:
        /* <DEDUP_REMOVED lines=41> */
[----:B------:R-:W3:Y:S01]  /*8be0*/  LD.E.64 R4, desc[UR4][R4.64] ;  /* 0x0000000404047980 */ /* 0x000ee2000c101b00 */
[--C-:B----4-:R-:W-:Y:S02]  /*8bf0*/  HADD2.F32 R20, -RZ, R9.reuse.H0_H0 ;  /* 0x20000009ff147230 */ /* 0x110fe40000004100 */
        /* <DEDUP_REMOVED lines=37> */
.L_x_14173:
[----:B------:R-:W-:Y:S05]  /*8e50*/  BSYNC.RECONVERGENT B0 ;  /* 0x0000000000007941 */ /* 0x000fea0003800200 */
.L_x_14172:
[----:B-----5:R1:W-:Y:S02]  /*8e60*/  STS.128 [R64], R8 ;  /* 0x0000000840007388 */ /* 0x0203e40000000c00 */
.L_x_14171:
[----:B------:R-:W-:Y:S05]  /*8e70*/  BSYNC.RECONVERGENT B1 ;  /* 0x0000000000017941 */ /* 0x000fea0003800200 */
.L_x_14170:
        /* <DEDUP_REMOVED lines=19> */
[----:B------:R-:W3:Y:S01]  /*8fb0*/  LD.E.64 R6, desc[UR4][R6.64] ;  /* 0x0000000406067980 */ /* 0x000ee2000c101b00 */
[--C-:B----4-:R-:W-:Y:S01]  /*8fc0*/  HADD2.F32 R22, -RZ, R9.reuse.H0_H0 ;  /* 0x20000009ff167230 */ /* 0x110fe20000004100 */
        /* <DEDUP_REMOVED lines=37> */
.L_x_14177:
[----:B------:R-:W-:Y:S05]  /*9220*/  BSYNC.RECONVERGENT B0 ;  /* 0x0000000000007941 */ /* 0x000fea0003800200 */
.L_x_14176:
[----:B-----5:R2:W-:Y:S02]  /*9230*/  STS.128 [R64+0x800], R8 ;  /* 0x0008000840007388 */ /* 0x0205e40000000c00 */
.L_x_14175:
[----:B------:R-:W-:Y:S05]  /*9240*/  BSYNC.RECONVERGENT B1 ;  /* 0x0000000000017941 */ /* 0x000fea0003800200 */
.L_x_14174:
        /* <DEDUP_REMOVED lines=59> */
.L_x_14181:
[----:B------:R-:W-:Y:S05]  /*9600*/  BSYNC.RECONVERGENT B0 ;  /* 0x0000000000007941 */ /* 0x000fea0003800200 */
.L_x_14180:
[----:B-----5:R3:W-:Y:S02]  /*9610*/  STS.128 [R64+0x1000], R8 ;  /* 0x0010000840007388 */ /* 0x0207e40000000c00 */
.L_x_14179:
[----:B------:R-:W-:Y:S05]  /*9620*/  BSYNC.RECONVERGENT B1 ;  /* 0x0000000000017941 */ /* 0x000fea0003800200 */
.L_x_14178:
        /* <DEDUP_REMOVED lines=20> */
[----:B------:R-:W-:-:S05]  /*9770*/  MOV R7, R9 ;  /* 0x0000000900077202 */ /* 0x000fca0000000f00 */
        /* <DEDUP_REMOVED lines=37> */
.L_x_14183:
[----:B------:R-:W-:Y:S05]  /*99d0*/  BSYNC.RECONVERGENT B0 ;  /* 0x0000000000007941 */ /* 0x000fea0003800200 */
.L_x_14182:
[----:B-----5:R1:W-:Y:S01]  /*99e0*/  STS.128 [R64+0x1800], R8 ;  /* 0x0018000840007388 */ /* 0x0203e20000000c00 */
[----:B------:R-:W-:Y:S05]  /*99f0*/  BRA `(.L_x_14168) ;  /* 0x0000001400b87947 */ /* 0x000fea0003800000 */
.L_x_14169:
        /* <DEDUP_REMOVED lines=91> */
.L_x_14187:
[----:B------:R-:W-:Y:S05]  /*9fb0*/  BSYNC.RECONVERGENT B0 ;  /* 0x0000000000007941 */ /* 0x000fea0003800200 */
.L_x_14186:
[----:B-----5:R1:W-:Y:S02]  /*9fc0*/  STS.128 [R64], R20 ;  /* 0x0000001440007388 */ /* 0x0203e40000000c00 */
.L_x_14185:
[----:B------:R-:W-:Y:S05]  /*9fd0*/  BSYNC.RECONVERGENT B1 ;  /* 0x0000000000017941 */ /* 0x000fea0003800200 */
.L_x_14184:
        /* <DEDUP_REMOVED lines=87> */
.L_x_14191:
[----:B------:R-:W-:Y:S05]  /*a550*/  BSYNC.RECONVERGENT B0 ;  /* 0x0000000000007941 */ /* 0x000fea0003800200 */
.L_x_14190:
[----:B-----5:R2:W-:Y:S02]  /*a560*/  STS.128 [R64+0x800], R20 ;  /* 0x0008001440007388 */ /* 0x0205e40000000c00 */
.L_x_14189:
[----:B------:R-:W-:Y:S05]  /*a570*/  BSYNC.RECONVERGENT B1 ;  /* 0x0000000000017941 */ /* 0x000fea0003800200 */
.L_x_14188:
        /* <DEDUP_REMOVED lines=21> */
[----:B-----5:R-:W-:-:S04]  /*a6d0*/  IADD3 R4, P0, PT, R28, R11, RZ ;  /* 0x0000000b1c047210 */ /* 0x020fc80007f1e0ff */
[----:B------:R-:W-:Y:S02]  /*a6e0*/  IADD3.X R5, PT, PT, R29, R9, RZ, P0, !PT ;  /* 0x000000091d057210 */ /* 0x000fe400007fe4ff */
        /* <DEDUP_REMOVED lines=65> */
.L_x_14195:
[----:B------:R-:W-:Y:S05]  /*ab00*/  BSYNC.RECONVERGENT B0 ;  /* 0x0000000000007941 */ /* 0x000fea0003800200 */
.L_x_14194:
[----:B-----5:R3:W-:Y:S02]  /*ab10*/  STS.128 [R64+0x1000], R20 ;  /* 0x0010001440007388 */ /* 0x0207e40000000c00 */
.L_x_14193:
[----:B------:R-:W-:Y:S05]  /*ab20*/  BSYNC.RECONVERGENT B1 ;  /* 0x0000000000017941 */ /* 0x000fea0003800200 */
.L_x_14192:
        /* <DEDUP_REMOVED lines=51> */
[----:B------:R-:W-:-:S02]  /*ae60*/  HADD2.F32 R29, -RZ, R6.H1_H1 ;  /* 0x30000006ff1d7230 */ /* 0x000fc40000004100 */
[----:B------:R-:W-:Y:S01]  /*ae70*/  FMUL.FTZ R14, R14, R5 ;  /* 0x000000050e0e7220 */ /* 0x000fe20000410000 */
[----:B------:R-:W-:Y:S01]  /*ae80*/  FMUL.FTZ R22, R22, R7 ;  /* 0x0000000716167220 */ /* 0x000fe20000410000 */
[----:B------:R-:W-:Y:S02]  /*ae90*/  HADD2.F32 R5, -RZ, R16.H0_H0 ;  /* 0x20000010ff057230 */ /* 0x000fe40000004100 */
[----:B------:R-:W-:Y:S01]  /*aea0*/  FMUL.FTZ R0, R0, R15 ;  /* 0x0000000f00007220 */ /* 0x000fe20000410000 */
[----:B----4-:R-:W-:Y:S02]  /*aeb0*/  HADD2.F32 R4, -RZ, R8.H0_H0 ;  /* 0x20000008ff047230 */ /* 0x010fe40000004100 */
[----:B------:R-:W-:Y:S01]  /*aec0*/  FMUL.FTZ R2, R2, R23 ;  /* 0x0000001702027220 */ /* 0x000fe20000410000 */
[----:B------:R-:W-:Y:S02]  /*aed0*/  HADD2.F32 R7, -RZ, R17.H0_H0 ;  /* 0x20000011ff077230 */ /* 0x000fe40000004100 */
[----:B------:R-:W-:Y:S01]  /*aee0*/  FMUL.FTZ R13, R13, R24 ;  /* 0x000000180d0d7220 */ /* 0x000fe20000410000 */
[----:B------:R-:W-:-:S02]  /*aef0*/  HADD2.F32 R6, -RZ, R9.H0_H0 ;  /* 0x20000009ff067230 */ /* 0x000fc40000004100 */
[----:B------:R-:W-:Y:S01]  /*af00*/  @!P1 FADD.FTZ R29, -R29, -RZ ;  /* 0x800000ff1d1d9221 */ /* 0x000fe20000010100 */
[----:B------:R-:W-:Y:S02]  /*af10*/  HADD2.F32 R12, -RZ, R12.H1_H1 ;  /* 0x3000000cff0c7230 */ /* 0x000fe40000004100 */
[----:B------:R-:W-:Y:S01]  /*af20*/  FFMA.FTZ R0, R5, R4, R0 ;  /* 0x0000000405007223 */ /* 0x000fe20000010000 */
[----:B------:R-:W-:Y:S02]  /*af30*/  HADD2.F32 R24, -RZ, R9.H1_H1 ;  /* 0x30000009ff187230 */ /* 0x000fe40000004100 */
[----:B------:R-:W-:Y:S01]  /*af40*/  FFMA.FTZ R2, R7, R6, R2 ;  /* 0x0000000607027223 */ /* 0x000fe20000010002 */
[----:B------:R-:W-:Y:S02]  /*af50*/  HADD2.F32 R15, -RZ, R16.H1_H1 ;  /* 0x30000010ff0f7230 */ /* 0x000fe40000004100 */
[----:B------:R-:W-:Y:S01]  /*af60*/  FMUL.FTZ R12, R12, R27 ;  /* 0x0000001b0c0c7220 */ /* 0x000fe20000410000 */
[----:B------:R-:W-:-:S02]  /*af70*/  HADD2.F32 R9, -RZ, R11.H0_H0 ;  /* 0x2000000bff097230 */ /* 0x000fc40000004100 */
[----:B------:R-:W-:Y:S01]  /*af80*/  FMUL.FTZ R20, R20, R29 ;  /* 0x0000001d14147220 */ /* 0x000fe20000410000 */
[----:B------:R-:W-:Y:S02]  /*af90*/  HADD2.F32 R5, -RZ, R19.H0_H0 ;  /* 0x20000013ff057230 */ /* 0x000fe40000004100 */
[----:B------:R-:W-:Y:S02]  /*afa0*/  HADD2.F32 R8, -RZ, R8.H1_H1 ;  /* 0x30000008ff087230 */ /* 0x000fe40000004100 */
[--C-:B------:R-:W-:Y:S02]  /*afb0*/  HADD2.F32 R16, -RZ, R10.reuse.H0_H0 ;  /* 0x2000000aff107230 */ /* 0x100fe40000004100 */
[----:B------:R-:W-:Y:S01]  /*afc0*/  FFMA.FTZ R5, R5, R9, R14 ;  /* 0x0000000905057223 */ /* 0x000fe2000001000e */
        /* <DEDUP_REMOVED lines=15> */
.L_x_14197:
[----:B------:R-:W-:Y:S05]  /*b0c0*/  BSYNC.RECONVERGENT B0 ;  /* 0x0000000000007941 */ /* 0x000fea0003800200 */
.L_x_14196:
[----:B-----5:R4:W-:Y:S02]  /*b0d0*/  STS.128 [R64+0x1800], R16 ;  /* 0x0018001040007388 */ /* 0x0209e40000000c00 */
.L_x_14168:
[----:B------:R-:W-:Y:S05]  /*b0e0*/  BSYNC.RECONVERGENT B2 ;  /* 0x0000000000027941 */ /* 0x000fea0003800200 */
.L_x_14164:
[----:B------:R-:W-:Y:S01]  /*b0f0*/  IMAD.IADD R0, R72, 0x1, -R61 ;  /* 0x0000000148007824 */ /* 0x000fe200078e0a3d */
[C---:B-1-3--:R-:W-:Y:S01]  /*b100*/  SHF.L.U64.HI R2, R75.reuse, 0x1, R76 ;  /* 0x000000014b027819 */ /* 0x04afe2000001024c */
[----:B------:R-:W-:Y:S02]  /*b110*/  IMAD.SHL.U32 R103, R75, 0x2, RZ ;  /* 0x000000024b677824 */ /* 0x000fe400078e00ff */
[C---:B------:R-:W-:Y:S01]  /*b120*/  VIADD R7, R134.reuse, 0x40 ;  /* 0x0000004086077836 */ /* 0x040fe20000000000 */
[CC--:B------:R-:W-:Y:S01]  /*b130*/  ISETP.GE.AND P6, PT, R134.reuse, R0.reuse, PT ;  /* 0x000000008600720c */ /* 0x0c0fe20003fc6270 */
[C---:B--2---:R-:W-:Y:S01]  /*b140*/  VIADD R5, R134.reuse, 0x60 ;  /* 0x0000006086057836 */ /* 0x044fe20000000000 */
[-C--:B------:R-:W-:Y:S01]  /*b150*/  ISETP.GE.AND P5, PT, R31, R0.reuse, PT ;  /* 0x000000001f00720c */ /* 0x080fe20003fa6270 */
[C---:B------:R-:W-:Y:S01]  /*b160*/  VIADD R3, R134.reuse, 0x70 ;  /* 0x0000007086037836 */ /* 0x040fe20000000000 */
        /* <DEDUP_REMOVED lines=13> */
[C---:B------:R-:W-:Y:S02]  /*b240*/  @!P5 LEA.HI.X R13, R172.reuse, R11, R173, 0x5, P3 ;  /* 0x0000000bac0dd211 */ /* 0x040fe400018f2cad */
[-C--:B------:R-:W-:Y:S01]  /*b250*/  ISETP.GE.AND P3, PT, R135, R0.reuse, PT ;  /* 0x000000008700720c */ /* 0x080fe20003f66270 */
[----:B------:R-:W-:Y:S01]  /*b260*/  @!P1 LDGSTS.E.BYPASS.LTC128B.128 [R64+0x2800], desc[UR4][R10.64] ;  /* 0x028000000a409fae */ /* 0x000fe2000b981a04 */
[----:B------:R-:W-:Y:S01]  /*b270*/  ISETP.GE.AND P1, PT, R5, R0, PT ;  /* 0x000000000500720c */ /* 0x000fe20003f26270 */
[----:B----4-:R-:W-:Y:S02]  /*b280*/  @!P2 IMAD.MOV.U32 R16, RZ, RZ, R10 ;  /* 0x000000ffff10a224 */ /* 0x010fe400078e000a */
[----:B------:R1:W-:Y:S01]  /*b290*/  @!P5 LDGSTS.E.BYPASS.LTC128B.128 [R64+0x3000], desc[UR4][R12.64] ;  /* 0x030000000c40dfae */ /* 0x0003e2000b981a04 */
[----:B------:R-:W-:Y:S01]  /*b2a0*/  @!P2 IMAD.MOV.U32 R17, RZ, RZ, R11 ;  /* 0x000000ffff11a224 */ /* 0x000fe200078e000b */
[----:B------:R-:W-:Y:S01]  /*b2b0*/  @!P4 LEA R18, P5, R172, R10, 0x6 ;  /* 0x0000000aac12c211 */ /* 0x000fe200078a30ff */
[----:B------:R-:W-:-:S02]  /*b2c0*/  @!P2 IMAD R8, R173, 0x60, RZ ;  /* 0x00000060ad08a824 */ /* 0x000fc400078e02ff */
[C---:B------:R-:W-:Y:S01]  /*b2d0*/  @!P2 IMAD.WIDE.U32 R16, R172.reuse, 0x60, R16 ;  /* 0x00000060ac10a825 */ /* 0x040fe200078e0010 */
[----:B------:R-:W-:-:S03]  /*b2e0*/  @!P4 LEA.HI.X R19, R172, R11, R173, 0x6, P5 ;  /* 0x0000000bac13c211 */ /* 0x000fc600028f34ad */
[C---:B------:R-:W-:Y:S01]  /*b2f0*/  @!P0 IMAD R4, R173.reuse, 0xc0, RZ ;  /* 0x000000c0ad048824 */ /* 0x040fe200078e02ff */
[----:B------:R-:W-:Y:S01]  /*b300*/  @!P2 IADD3 R17, PT, PT, R8, R17, RZ ;  /* 0x000000110811a210 */ /* 0x000fe20007ffe0ff */
[----:B------:R-:W-:Y:S01]  /*b310*/  @!P1 IMAD.MOV.U32 R14, RZ, RZ, R10 ;  /* 0x000000ffff0e9224 */ /* 0x000fe200078e000a */
[----:B------:R-:W-:Y:S01]  /*b320*/  @!P4 LDGSTS.E.BYPASS.LTC128B.128 [R64+0x3800], desc[UR4][R18.64] ;  /* 0x038000001240cfae */ /* 0x000fe2000b981a04 */
[----:B------:R-:W-:Y:S02]  /*b330*/  @!P1 IMAD.MOV.U32 R15, RZ, RZ, R11 ;  /* 0x000000ffff0f9224 */ /* 0x000fe400078e000b */
[----:B------:R-:W-:Y:S01]  /*b340*/  @!P1 IMAD R6, R173, 0xa0, RZ ;  /* 0x000000a0ad069824 */ /* 0x000fe200078e02ff */
[----:B------:R-:W-:Y:S01]  /*b350*/  @!P2 LDGSTS.E.BYPASS.LTC128B.128 [R64+0x4000], desc[UR4][R16.64] ;  /* 0x040000001040afae */ /* 0x000fe2000b981a04 */
[----:B------:R-:W-:Y:S01]  /*b360*/  @!P1 IMAD.WIDE.U32 R14, R172, 0xa0, R14 ;  /* 0x000000a0ac0e9825 */ /* 0x000fe200078e000e */
[----:B------:R-:W2:Y:S01]  /*b370*/  S2UR UR6, SR_CgaCtaId ;  /* 0x00000000000679c3 */ /* 0x000ea20000008800 */
[----:B------:R-:W-:-:S02]  /*b380*/  ISETP.GE.AND P2, PT, R7, R0, PT ;  /* 0x000000000700720c */ /* 0x000fc40003f46270 */
[----:B------:R-:W-:Y:S01]  /*b390*/  @!P1 IMAD.IADD R15, R6, 0x1, R15 ;  /* 0x00000001060f9824 */ /* 0x000fe200078e020f */
[----:B------:R-:W-:-:S04]  /*b3a0*/  LOP3.LUT R6, R79, 0x8, R68, 0x78, !PT ;  /* 0x000000084f067812 */ /* 0x000fc800078e7844 */
[----:B------:R-:W-:Y:S01]  /*b3b0*/  LOP3.LUT R6, R6, 0x38, R81, 0x78, !PT ;  /* 0x0000003806067812 */ /* 0x000fe200078e7851 */
[----:B-1----:R-:W-:Y:S01]  /*b3c0*/  @!P0 IMAD.MOV.U32 R12, RZ, RZ, R10 ;  /* 0x000000ffff0c8224 */ /* 0x002fe200078e000a */
[----:B------:R-:W-:Y:S01]  /*b3d0*/  @!P3 LEA R10, P5, R172, R10, 0x7 ;  /* 0x0000000aac0ab211 */ /* 0x000fe200078a38ff */
[----:B------:R-:W-:-:S03]  /*b3e0*/  @!P0 IMAD.MOV.U32 R13, RZ, RZ, R11 ;  /* 0x000000ffff0d8224 */ /* 0x000fc600078e000b */
[C---:B------:R-:W-:Y:S01]  /*b3f0*/  @!P3 LEA.HI.X R11, R172.reuse, R11, R173, 0x7, P5 ;  /* 0x0000000bac0bb211 */ /* 0x040fe200028f3cad */
[----:B------:R-:W-:Y:S01]  /*b400*/  @!P0 IMAD.WIDE.U32 R12, R172, 0xc0, R12 ;  /* 0x000000c0ac0c8825 */ /* 0x000fe200078e000c */
[----:B------:R-:W-:-:S03]  /*b410*/  ISETP.GE.AND P5, PT, R31, R0, PT ;  /* 0x000000001f00720c */ /* 0x000fc60003fa6270 */
[----:B------:R-:W-:Y:S01]  /*b420*/  @!P0 IMAD.IADD R13, R4, 0x1, R13 ;  /* 0x00000001040d8824 */ /* 0x000fe200078e020d */
[----:B------:R-:W-:Y:S04]  /*b430*/  @!P3 LDGSTS.E.BYPASS.LTC128B.128 [R64+0x4800], desc[UR4][R10.64] ;  /* 0x048000000a40bfae */ /* 0x000fe8000b981a04 */
[----:B------:R-:W-:Y:S01]  /*b440*/  @!P1 LDGSTS.E.BYPASS.LTC128B.128 [R64+0x5000], desc[UR4][R14.64] ;  /* 0x050000000e409fae */ /* 0x000fe2000b981a04 */
[----:B------:R-:W-:-:S03]  /*b450*/  ISETP.GE.AND P1, PT, R25, R0, PT ;  /* 0x000000001900720c */ /* 0x000fc60003f26270 */
[----:B------:R1:W-:Y:S01]  /*b460*/  @!P0 LDGSTS.E.BYPASS.LTC128B.128 [R64+0x5800], desc[UR4][R12.64] ;  /* 0x058000000c408fae */ /* 0x0003e2000b981a04 */
[C---:B------:R-:W-:Y:S02]  /*b470*/  LEA R8, P0, R73.reuse, R178, 0x1 ;  /* 0x000000b249087211 */ /* 0x040fe400078008ff */
[----:B------:R-:W-:Y:S01]  /*b480*/  P2R R4, PR, RZ, 0x2 ;  /* 0x00000002ff047803 */ /* 0x000fe20000000000 */
[----:B------:R-:W0:Y:S01]  /*b490*/  LDGDEPBAR ;  /* 0x00000000000079af */ /* 0x000e220000000000 */
[----:B------:R-:W-:Y:S02]  /*b4a0*/  LEA.HI.X R9, R73, R179, R74, 0x1, P0 ;  /* 0x000000b349097211 */ /* 0x000fe400000f0c4a */
[-C--:B------:R-:W-:Y:S01]  /*b4b0*/  ISETP.GE.AND P0, PT, R3, R0.reuse, PT ;  /* 0x000000000300720c */ /* 0x080fe20003f06270 */
[----:B------:R-:W-:Y:S01]  /*b4c0*/  IMAD.SHL.U32 R3, R71, 0x400, RZ ;  /* 0x0000040047037824 */ /* 0x000fe200078e00ff */
[----:B------:R-:W3:Y:S01]  /*b4d0*/  LD.E R60, desc[UR4][R100.64+0x188] ;  /* 0x00018804643c7980 */ /* 0x000ee2000c101900 */
[----:B------:R-:W-:-:S03]  /*b4e0*/  ISETP.GE.AND P1, PT, R5, R0, PT ;  /* 0x000000000500720c */ /* 0x000fc60003f26270 */
[----:B------:R-:W4:Y:S01]  /*b4f0*/  LD.E R71, desc[UR4][R100.64+0x184] ;  /* 0x0001840464477980 */ /* 0x000f22000c101900 */
[----:B------:R-:W-:-:S04]  /*b500*/  DEPBAR.LE SB0, 0x0 ;  /* 0x000080000000791a */ /* 0x000fc80000000000 */
[----:B------:R-:W-:Y:S01]  /*b510*/  BAR.SYNC.DEFER_BLOCKING 0x0 ;  /* 0x0000000000007b1d */ /* 0x000fe20000010000 */
[----:B------:R-:W-:Y:S02]  /*b520*/  LOP3.LUT R3, R3, 0x400, RZ, 0xc0, !PT ;  /* 0x0000040003037812 */ /* 0x000fe400078ec0ff */
[-C--:B------:R-:W-:Y:S02]  /*b530*/  ISETP.GE.AND P4, PT, R21, R0.reuse, PT ;  /* 0x000000001500720c */ /* 0x080fe40003f86270 */
[----:B------:R-:W-:Y:S01]  /*b540*/  ISETP.GE.AND P3, PT, R135, R0, PT ;  /* 0x000000008700720c */ /* 0x000fe20003f66270 */
[----:B------:R-:W-:Y:S02]  /*b550*/  IMAD R0, R6, 0x2, R3 ;  /* 0x0000000206007824 */ /* 0x000fe400078e0203 */
[----:B------:R-:W-:Y:S02]  /*b560*/  @!P1 IMAD.MOV.U32 R6, RZ, RZ, R8 ;  /* 0x000000ffff069224 */ /* 0x000fe400078e0008 */
[----:B------:R-:W-:Y:S01]  /*b570*/  @!P1 IMAD.MOV.U32 R7, RZ, RZ, R9 ;  /* 0x000000ffff079224 */ /* 0x000fe200078e0009 */
[----:B------:R-:W-:Y:S01]  /*b580*/  @!PT LDS RZ, [RZ] ;  /* 0x00000000fffff984 */ /* 0x000fe20000000800 */
[----:B------:R-:W-:Y:S01]  /*b590*/  @!PT LDS RZ, [RZ] ;  /* 0x00000000fffff984 */ /* 0x000fe20000000800 */
[----:B------:R-:W-:Y:S01]  /*b5a0*/  @!PT LDS RZ, [RZ] ;  /* 0x00000000fffff984 */ /* 0x000fe20000000800 */
[----:B------:R-:W-:Y:S04]  /*b5b0*/  @!P6 LDGSTS.E.BYPASS.LTC128B.128 [R64+0x6000], desc[UR4][R178.64] ;  /* 0x06000000b240efae */ /* 0x000fe8000b981a04 */
[----:B------:R-:W-:Y:S01]  /*b5c0*/  @P6 STS.128 [R64+0x6000], RZ ;  /* 0x006000ff40006388 */ /* 0x000fe20000000c00 */
[----:B------:R-:W-:Y:S01]  /*b5d0*/  ISETP.NE.AND P6, PT, R4, RZ, PT ;  /* 0x000000ff0400720c */ /* 0x000fe20003fc5270 */
[----:B------:R-:W-:-:S02]  /*b5e0*/  @!P1 IMAD R4, R63, 0xa0, RZ ;  /* 0x000000a03f049824 */ /* 0x000fc400078e02ff */
[----:B------:R-:W-:-:S04]  /*b5f0*/  @!P1 IMAD.WIDE.U32 R6, R62, 0xa0, R6 ;  /* 0x000000a03e069825 */ /* 0x000fc800078e0006 */
[----:B-1----:R-:W-:-:S06]  /*b600*/  @!P2 IMAD.MOV.U32 R12, RZ, RZ, R8 ;  /* 0x000000ffff0ca224 */ /* 0x002fcc00078e0008 */
[----:B------:R-:W-:Y:S04]  /*b610*/  @P6 STS.128 [R64+0x6800], RZ ;  /* 0x006800ff40006388 */ /* 0x000fe80000000c00 */
[----:B------:R-:W-:Y:S01]  /*b620*/  @!PT LDS RZ, [RZ] ;  /* 0x00000000fffff984 */ /* 0x000fe20000000800 */
[----:B------:R-:W-:Y:S01]  /*b630*/  @!PT LDS RZ, [RZ] ;  /* 0x00000000fffff984 */ /* 0x000fe20000000800 */
[----:B------:R-:W-:Y:S01]  /*b640*/  @!PT LDS RZ, [RZ] ;  /* 0x00000000fffff984 */ /* 0x000fe20000000800 */
[----:B------:R1:W-:Y:S01]  /*b650*/  @!P6 LDGSTS.E.BYPASS.LTC128B.128 [R64+0x6800], desc[UR4][R8.64] ;  /* 0x068000000840efae */ /* 0x0003e2000b981a04 */
[-C--:B------:R-:W-:Y:S01]  /*b660*/  @!P5 LEA R14, P6, R62, R8.reuse, 0x5 ;  /* 0x000000083e0ed211 */ /* 0x080fe200078c28ff */
[----:B------:R-:W-:Y:S02]  /*b670*/  @!P2 IMAD.MOV.U32 R13, RZ, RZ, R9 ;  /* 0x000000ffff0da224 */ /* 0x000fe400078e0009 */
[----:B------:R-:W-:Y:S01]  /*b680*/  @!P1 IMAD.IADD R7, R4, 0x1, R7 ;  /* 0x0000000104079824 */ /* 0x000fe200078e0207 */
[----:B------:R-:W-:Y:S01]  /*b690*/  @!P5 LEA.HI.X R15, R62, R9, R63, 0x5, P6 ;  /* 0x000000093e0fd211 */ /* 0x000fe200030f2c3f */
[----:B------:R-:W-:Y:S01]  /*b6a0*/  IMAD.SHL.U32 R4, R68, 0x20, RZ ;  /* 0x0000002044047824 */ /* 0x000fe200078e00ff */
[C---:B------:R-:W-:Y:S01]  /*b6b0*/  @!P4 LEA R16, P6, R62.reuse, R8, 0x6 ;  /* 0x000000083e10c211 */ /* 0x040fe200078c30ff */
[----:B------:R-:W-:Y:S01]  /*b6c0*/  @!P2 IMAD R5, R63, 0x60, RZ ;  /* 0x000000603f05a824 */ /* 0x000fe200078e02ff */
[----:B------:R-:W-:Y:S01]  /*b6d0*/  @P5 STS.128 [R64+0x7000], RZ ;  /* 0x007000ff40005388 */ /* 0x000fe20000000c00 */
[----:B------:R-:W-:Y:S01]  /*b6e0*/  @!P2 IMAD.WIDE.U32 R12, R62, 0x60, R12 ;  /* 0x000000603e0ca825 */ /* 0x000fe200078e000c */
[----:B------:R-:W-:-:S02]  /*b6f0*/  LOP3.LUT R171, R69, 0x7c00, R4, 0xf8, !PT ;  /* 0x00007c0045ab7812 */ /* 0x000fc400078ef804 */
[----:B------:R-:W-:Y:S01]  /*b700*/  @!PT LDS RZ, [RZ] ;  /* 0x00000000fffff984 */ /* 0x000fe20000000800 */
[----:B------:R-:W-:Y:S01]  /*b710*/  @!PT LDS RZ, [RZ] ;  /* 0x00000000fffff984 */ /* 0x000fe20000000800 */
[----:B------:R-:W-:Y:S01]  /*b720*/  @!PT LDS RZ, [RZ] ;  /* 0x00000000fffff984 */ /* 0x000fe20000000800 */
[----:B------:R-:W-:Y:S01]  /*b730*/  @!P5 LDGSTS.E.BYPASS.LTC128B.128 [R64+0x7000], desc[UR4][R14.64] ;  /* 0x070000000e40dfae */ /* 0x000fe2000b981a04 */
[----:B------:R-:W-:Y:S01]  /*b740*/  @!P0 IMAD.MOV.U32 R10, RZ, RZ, R8 ;  /* 0x000000ffff0a8224 */ /* 0x000fe200078e0008 */
[C---:B------:R-:W-:Y:S01]  /*b750*/  @!P4 LEA.HI.X R17, R62.reuse, R9, R63, 0x6, P6 ;  /* 0x000000093e11c211 */ /* 0x040fe200030f343f */
[----:B------:R-:W-:Y:S01]  /*b760*/  @!P0 IMAD.MOV.U32 R11, RZ, RZ, R9 ;  /* 0x000000ffff0b8224 */ /* 0x000fe200078e0009 */
[----:B------:R-:W-:Y:S01]  /*b770*/  UMOV UR7, 0x400 ;  /* 0x0000040000077882 */ /* 0x000fe20000000000 */
[----:B------:R-:W-:Y:S01]  /*b780*/  @!P2 IADD3 R13, PT, PT, R5, R13, RZ ;  /* 0x0000000d050da210 */ /* 0x000fe20007ffe0ff */
[----:B--2---:R-:W-:Y:S01]  /*b790*/  ULEA UR6, UR6, UR7, 0x18 ;  /* 0x0000000706067291 */ /* 0x004fe2000f8ec0ff */
[----:B------:R-:W-:Y:S01]  /*b7a0*/  @!P0 IMAD R3, R63, 0xc0, RZ ;  /* 0x000000c03f038824 */ /* 0x000fe200078e02ff */
[----:B------:R-:W-:Y:S01]  /*b7b0*/  @P4 STS.128 [R64+0x7800], RZ ;  /* 0x007800ff40004388 */ /* 0x000fe20000000c00 */
[----:B------:R-:W-:-:S03]  /*b7c0*/  @!P0 IMAD.WIDE.U32 R10, R62, 0xc0, R10 ;  /* 0x000000c03e0a8825 */ /* 0x000fc600078e000a */
[----:B------:R-:W-:Y:S01]  /*b7d0*/  @!PT LDS RZ, [RZ] ;  /* 0x00000000fffff984 */ /* 0x000fe20000000800 */
[----:B------:R-:W-:Y:S01]  /*b7e0*/  @!PT LDS RZ, [RZ] ;  /* 0x00000000fffff984 */ /* 0x000fe20000000800 */
[----:B------:R-:W-:Y:S01]  /*b7f0*/  @!PT LDS RZ, [RZ] ;  /* 0x00000000fffff984 */ /* 0x000fe20000000800 */
[----:B------:R-:W-:Y:S01]  /*b800*/  @!P4 LDGSTS.E.BYPASS.LTC128B.128 [R64+0x7800], desc[UR4][R16.64] ;  /* 0x078000001040cfae */ /* 0x000fe2000b981a04 */
[----:B-1----:R-:W-:Y:S01]  /*b810*/  @!P3 LEA R8, P5, R62, R8, 0x7 ;  /* 0x000000083e08b211 */ /* 0x002fe200078a38ff */
[----:B------:R-:W-:Y:S02]  /*b820*/  IMAD.IADD R171, R66, 0x1, R171 ;  /* 0x0000000142ab7824 */ /* 0x000fe400078e02ab */
[----:B------:R-:W-:Y:S01]  /*b830*/  @P2 STS.128 [R64+0x8000], RZ ;  /* 0x008000ff40002388 */ /* 0x000fe20000000c00 */
[----:B------:R-:W-:Y:S01]  /*b840*/  @!P3 LEA.HI.X R9, R62, R9, R63, 0x7, P5 ;  /* 0x000000093e09b211 */ /* 0x000fe200028f3c3f */
[----:B------:R-:W-:Y:S02]  /*b850*/  @!P0 IMAD.IADD R11, R3, 0x1, R11 ;  /* 0x00000001030b8824 */ /* 0x000fe400078e020b */
[----:B------:R-:W-:Y:S01]  /*b860*/  @!PT LDS RZ, [RZ] ;  /* 0x00000000fffff984 */ /* 0x000fe20000000800 */
[----:B------:R-:W-:Y:S01]  /*b870*/  @!PT LDS RZ, [RZ] ;  /* 0x00000000fffff984 */ /* 0x000fe20000000800 */
[----:B------:R-:W-:Y:S01]  /*b880*/  @!PT LDS RZ, [RZ] ;  /* 0x00000000fffff984 */ /* 0x000fe20000000800 */
[----:B------:R-:W-:Y:S01]  /*b890*/  @!P2 LDGSTS.E.BYPASS.LTC128B.128 [R64+0x8000], desc[UR4][R12.64] ;  /* 0x080000000c40afae */ /* 0x000fe2000b981a04 */
[----:B------:R-:W-:-:S03]  /*b8a0*/  LEA R171, R171, UR6, 0x1 ;  /* 0x00000006abab7c11 */ /* 0x000fc6000f8e08ff */
        /* <DEDUP_REMOVED lines=16> */
[----:B------:R-:W2:Y:S01]  /*b9b0*/  LDSM.16.M88.4 R56, [R0+UR6+0x2000] ;  /* 0x002000060038783b */ /* 0x000ea20008000200 */
[----:B------:R-:W-:Y:S01]  /*b9c0*/  R2P PR, R68, 0x6 ;  /* 0x0000000644007804 */ /* 0x000fe20000000000 */
[----:B------:R-:W-:-:S02]  /*b9d0*/  IMAD.MOV.U32 R3, RZ, RZ, 0x20 ;  /* 0x00000020ff037424 */ /* 0x000fc400078e00ff */
[----:B------:R-:W-:Y:S01]  /*b9e0*/  VIADD R170, R0, UR6 ;  /* 0x0000000600aa7c36 */ /* 0x000fe20008000000 */
[----:B------:R-:W2:Y:S02]  /*b9f0*/  LDSM.16.M88.4 R40, [R0+UR6+0x3000] ;  /* 0x003000060028783b */ /* 0x000ea40008000200 */
[----:B------:R-:W-:Y:S02]  /*ba00*/  SEL R3, R3, 0xffffffe0, !P1 ;  /* 0xffffffe003037807 */ /* 0x000fe40004800000 */
[----:B------:R-:W-:Y:S03]  /*ba10*/  LDSM.16.M88.4 R48, [R0+UR6+0x2800] ;  /* 0x002800060030783b */ /* 0x000fe60008000200 */
[--C-:B------:R-:W-:Y:S01]  /*ba20*/  IMAD.IADD R169, R171, 0x1, R3.reuse ;  /* 0x00000001aba97824 */ /* 0x100fe200078e0203 */
[----:B-----5:R-:W-:Y:S01]  /*ba30*/  LDSM.16.M88.4 R24, [R0+UR6+0x4000] ;  /* 0x004000060018783b */ /* 0x020fe20008000200 */
[----:B------:R-:W-:-:S03]  /*ba40*/  IMAD.IADD R165, R170, 0x1, R3 ;  /* 0x00000001aaa57824 */ /* 0x000fc600078e0203 */
[----:B------:R-:W-:Y:S04]  /*ba50*/  LDSM.16.M88.4 R88, [R169] ;  /* 0x00000000a958783b */ /* 0x000fe80000000200 */
[----:B------:R-:W2:Y:S04]  /*ba60*/  LDSM.16.M88.4 R80, [R165+0x2000] ;  /* 0x00200000a550783b */ /* 0x000ea80000000200 */
[----:B-1----:R-:W1:Y:S04]  /*ba70*/  LDSM.16.M88.4 R4, [R165+0x3000] ;  /* 0x00300000a504783b */ /* 0x002e680000000200 */
[----:B------:R-:W1:Y:S04]  /*ba80*/  LDSM.16.M88.4 R32, [R0+UR6+0x3800] ;  /* 0x003800060020783b */ /* 0x000e680008000200 */
[----:B------:R-:W1:Y:S04]  /*ba90*/  LDSM.16.M88.4 R16, [R0+UR6+0x4800] ;  /* 0x004800060010783b */ /* 0x000e680008000200 */
[----:B--2---:R-:W2:Y:S01]  /*baa0*/  LDSM.16.M88.4 R8, [R0+UR6+0x5000] ;  /* 0x005000060008783b */ /* 0x004ea20008000200 */
[C---:B------:R-:W-:Y:S03]  /*bab0*/  HMMA.16816.F32 R76, R120.reuse, R56, RZ ;  /* 0x00000038784c723c */ /* 0x040fe600000018ff */
[----:B------:R1:W2:Y:S04]  /*bac0*/  LDSM.16.M88.4 R92, [R0+UR6+0x5800] ;  /* 0x00580006005c783b */ /* 0x0002a80008000200 */
[----:B------:R-:W2:Y:S01]  /*bad0*/  LDSM.16.M88.4 R84, [R165+0x2800] ;  /* 0x00280000a554783b */ /* 0x000ea20000000200 */
[C---:B------:R-:W-:Y:S03]  /*bae0*/  HMMA.16816.F32 R56, R120.reuse, R58, RZ ;  /* 0x0000003a7838723c */ /* 0x040fe600000018ff */
[----:B------:R-:W-:Y:S04]  /*baf0*/  LDSM.16.M88.4 R112, [R165+0x4800] ;  /* 0x00480000a570783b */ /* 0x000fe80000000200 */
[----:B------:R-:W-:Y:S01]  /*bb00*/  LDSM.16.M88.4 R108, [R165+0x5000] ;  /* 0x00500000a56c783b */ /* 0x000fe20000000200 */
[----:B------:R-:W-:Y:S03]  /*bb10*/  HMMA.16816.F32 R44, R120, R40, RZ ;  /* 0x00000028782c723c */ /* 0x000fe600000018ff */
[----:B------:R-:W-:Y:S04]  /*bb20*/  LDSM.16.M88.4 R104, [R165+0x5800] ;  /* 0x00580000a568783b */ /* 0x000fe80000000200 */
[----:B------:R-:W0:Y:S01]  /*bb30*/  LDGDEPBAR ;  /* 0x00000000000079af */ /* 0x000e220000000000 */
[C---:B------:R-:W-:Y:S08]  /*bb40*/  HMMA.16816.F32 R76, R88.reuse, R80, R76 ;  /* 0x00000050584c723c */ /* 0x040ff0000000184c */
[----:B------:R-:W-:Y:S01]  /*bb50*/  HMMA.16816.F32 R56, R88, R82, R56 ;  /* 0x000000525838723c */ /* 0x000fe20000001838 */
[----:B------:R-:W2:Y:S07]  /*bb60*/  LDSM.16.M88.4 R80, [R165+0x4000] ;  /* 0x00400000a550783b */ /* 0x000eae0000000200 */
[----:B------:R-:W-:Y:S01]  /*bb70*/  HMMA.16816.F32 R52, R120, R48, RZ ;  /* 0x000000307834723c */ /* 0x000fe200000018ff */
[----:B-1----:R-:W-:-:S07]  /*bb80*/  IMAD.MOV.U32 R0, RZ, RZ, 0x40 ;  /* 0x00000040ff007424 */ /* 0x002fce00078e00ff */
[C---:B------:R-:W-:Y:S08]  /*bb90*/  HMMA.16816.F32 R28, R120.reuse, R24, RZ ;  /* 0x00000018781c723c */ /* 0x040ff000000018ff */
[C---:B------:R-:W-:Y:S08]  /*bba0*/  HMMA.16816.F32 R48, R120.reuse, R50, RZ ;  /* 0x000000327830723c */ /* 0x040ff000000018ff */
[----:B------:R-:W-:Y:S08]  /*bbb0*/  HMMA.16816.F32 R24, R120, R26, RZ ;  /* 0x0000001a7818723c */ /* 0x000ff000000018ff */
[----:B------:R-:W-:Y:S01]  /*bbc0*/  HMMA.16816.F32 R44, R88, R4, R44 ;  /* 0x00000004582c723c */ /* 0x000fe2000000182c */
[----:B------:R-:W-:-:S04]  /*bbd0*/  SEL R5, R0, 0xffffffc0, !P2 ;  /* 0xffffffc000057807 */ /* 0x000fc80005000000 */
[----:B------:R-:W-:Y:S01]  /*bbe0*/  IADD3 R168, PT, PT, R171, R5, RZ ;  /* 0x00000005aba87210 */ /* 0x000fe20007ffe0ff */
[----:B------:R-:W-:Y:S02]  /*bbf0*/  IMAD.IADD R164, R170, 0x1, R5 ;  /* 0x00000001aaa47824 */ /* 0x000fe400078e0205 */
[C---:B------:R-:W-:Y:S02]  /*bc00*/  HMMA.16816.F32 R36, R120.reuse, R32, RZ ;  /* 0x000000207824723c */ /* 0x040fe400000018ff */
[----:B------:R-:W-:Y:S04]  /*bc10*/  LDSM.16.M88.4 R136, [R168] ;  /* 0x00000000a888783b */ /* 0x000fe80000000200 */
[----:B------:R-:W-:Y:S02]  /*bc20*/  LDSM.16.M88.4 R96, [R164+0x2800] ;  /* 0x00280000a460783b */ /* 0x000fe40000000200 */
[C---:B------:R-:W-:Y:S02]  /*bc30*/  HMMA.16816.F32 R20, R120.reuse, R16, RZ ;  /* 0x000000107814723c */ /* 0x040fe400000018ff */
[----:B------:R-:W-:Y:S06]  /*bc40*/  LDSM.16.M88.4 R132, [R164+0x5800] ;  /* 0x00580000a484783b */ /* 0x000fec0000000200 */
[C---:B--2---:R-:W-:Y:S08]  /*bc50*/  HMMA.16816.F32 R12, R120.reuse, R8, RZ ;  /* 0x00000008780c723c */ /* 0x044ff000000018ff */
        /* <DEDUP_REMOVED lines=22> */
[----:B------:R-:W-:Y:S01]  /*bdc0*/  HMMA.16816.F32 R120, R88, R106, R120 ;  /* 0x0000006a5878723c */ /* 0x000fe20000001878 */
[----:B------:R-:W4:Y:S07]  /*bdd0*/  LDSM.16.M88.4 R88, [R164+0x4000] ;  /* 0x00400000a458783b */ /* 0x000f2e0000000200 */
[C---:B--2---:R-:W-:Y:S08]  /*bde0*/  HMMA.16816.F32 R76, R136.reuse, R84, R76 ;  /* 0x00000054884c723c */ /* 0x044ff0000000184c */
[C---:B------:R-:W-:Y:S01]  /*bdf0*/  HMMA.16816.F32 R56, R136.reuse, R86, R56 ;  /* 0x000000568838723c */ /* 0x040fe20000001838 */
[----:B------:R-:W2:Y:S07]  /*be00*/  LDSM.16.M88.4 R84, [R164+0x4800] ;  /* 0x00480000a454783b */ /* 0x000eae0000000200 */
[C---:B---3--:R-:W-:Y:S08]  /*be10*/  HMMA.16816.F32 R44, R136.reuse, R80, R44 ;  /* 0x00000050882c723c */ /* 0x048ff0000000182c */
[----:B------:R-:W-:Y:S01]  /*be20*/  HMMA.16816.F32 R40, R136, R82, R40 ;  /* 0x000000528828723c */ /* 0x000fe20000001828 */
[----:B------:R-:W3:Y:S01]  /*be30*/  LDSM.16.M88.4 R80, [R164+0x5000] ;  /* 0x00500000a450783b */ /* 0x000ee20000000200 */
[----:B------:R-:W-:-:S02]  /*be40*/  IMAD.IADD R167, R3, 0x1, R168 ;  /* 0x0000000103a77824 */ /* 0x000fc400078e02a8 */
[----:B------:R-:W-:-:S03]  /*be50*/  IMAD.IADD R163, R3, 0x1, R164 ;  /* 0x0000000103a37824 */ /* 0x000fc600078e02a4 */
[----:B------:R-:W-:Y:S01]  /*be60*/  LDSM.16.M88.4 R116, [R167] ;  /* 0x00000000a774783b */ /* 0x000fe20000000200 */
[C---:B------:R-:W-:Y:S03]  /*be70*/  HMMA.16816.F32 R52, R136.reuse, R96, R52 ;  /* 0x000000608834723c */ /* 0x040fe60000001834 */
[----:B------:R-:W3:Y:S04]  /*be80*/  LDSM.16.M88.4 R112, [R163+0x2000] ;  /* 0x00200000a370783b */ /* 0x000ee80000000200 */
[----:B------:R-:W3:Y:S01]  /*be90*/  LDSM.16.M88.4 R108, [R163+0x2800] ;  /* 0x00280000a36c783b */ /* 0x000ee20000000200 */
[C---:B------:R-:W-:Y:S03]  /*bea0*/  HMMA.16816.F32 R48, R136.reuse, R98, R48 ;  /* 0x000000628830723c */ /* 0x040fe60000001830 */
[----:B------:R-:W3:Y:S04]  /*beb0*/  LDSM.16.M88.4 R104, [R163+0x3000] ;  /* 0x00300000a368783b */ /* 0x000ee80000000200 */
[----:B------:R-:W3:Y:S01]  /*bec0*/  LDSM.16.M88.4 R96, [R163+0x3800] ;  /* 0x00380000a360783b */ /* 0x000ee20000000200 */
        /* <DEDUP_REMOVED lines=11> */
[----:B------:R-:W3:Y:S01]  /*bf80*/  LDSM.16.M88.4 R80, [R163+0x5800] ;  /* 0x00580000a350783b */ /* 0x000ee20000000200 */
[----:B------:R-:W-:Y:S01]  /*bf90*/  SHF.R.U32.HI R0, RZ, 0x2, R68 ;  /* 0x00000002ff007819 */ /* 0x000fe20000011644 */
[----:B------:R-:W-:-:S05]  /*bfa0*/  DEPBAR.LE SB0, 0x0 ;  /* 0x000080000000791a */ /* 0x000fca0000000000 */
[----:B------:R-:W-:Y:S01]  /*bfb0*/  HMMA.16816.F32 R124, R136, R132, R124 ;  /* 0x00000084887c723c */ /* 0x000fe2000000187c */
[----:B------:R-:W-:-:S07]  /*bfc0*/  LOP3.LUT R7, R0, 0x7, RZ, 0xc0, !PT ;  /* 0x0000000700077812 */ /* 0x000fce00078ec0ff */
[----:B------:R-:W-:Y:S01]  /*bfd0*/  HMMA.16816.F32 R120, R136, R134, R120 ;  /* 0x000000868878723c */ /* 0x000fe20000001878 */
[----:B------:R-:W-:Y:S02]  /*bfe0*/  LOP3.LUT R7, R7, 0x1f0, R70, 0xf8, !PT ;  /* 0x000001f007077812 */ /* 0x000fe400078ef846 */
[----:B------:R-:W-:Y:S01]  /*bff0*/  ISETP.GT.AND P0, PT, R67, R174, PT ;  /* 0x000000ae4300720c */ /* 0x000fe20003f04270 */
[----:B------:R-:W-:Y:S01]  /*c000*/  IMAD.SHL.U32 R68, R68, 0x2, RZ ;  /* 0x0000000244447824 */ /* 0x000fe200078e00ff */
[----:B------:R-:W-:Y:S01]  /*c010*/  IADD3 R60, PT, PT, R60, R72, -R181 ;  /* 0x000000483c3c7210 */ /* 0x000fe20007ffe8b5 */
[----:B------:R-:W-:Y:S01]  /*c020*/  IMAD.IADD R7, R182, 0x1, R7 ;  /* 0x00000001b6077824 */ /* 0x000fe200078e0207 */
[----:B------:R-:W-:-:S03]  /*c030*/  IADD3 R190, PT, PT, R72, -R181, -R71 ;  /* 0x800000b548be7210 */ /* 0x000fc60007ffe847 */
[C---:B------:R-:W-:Y:S01]  /*c040*/  IMAD.IADD R189, R7.reuse, 0x1, R60 ;  /* 0x0000000107bd7824 */ /* 0x040fe200078e023c */
[----:B------:R-:W-:Y:S01]  /*c050*/  LOP3.LUT R60, R68, 0x6, RZ, 0xc0, !PT ;  /* 0x00000006443c7812 */ /* 0x000fe200078ec0ff */
[----:B------:R-:W-:Y:S01]  /*c060*/  IMAD.IADD R190, R7, 0x1, R190 ;  /* 0x0000000107be7824 */ /* 0x000fe200078e02be */
[----:B------:R-:W-:Y:S01]  /*c070*/  HMMA.16816.F32 R76, R116, R112, R76 ;  /* 0x00000070744c723c */ /* 0x000fe2000000184c */
[----:B------:R-:W-:Y:S01]  /*c080*/  BSSY.RECONVERGENT B1, `(.L_x_14198) ;  /* 0x000007e000017945 */ /* 0x000fe20003800200 */
[----:B------:R-:W-:Y:S01]  /*c090*/  VIADDMNMX R188, R189, 0x1, R72, PT ;  /* 0x00000001bdbc7846 */ /* 0x000fe20003800148 */
[----:B------:R-:W-:Y:S01]  /*c0a0*/  IMAD.IADD R0, R61, 0x1, R60 ;  /* 0x000000013d007824 */ /* 0x000fe200078e023c */
[----:B------:R-:W-:-:S04]  /*c0b0*/  VIMNMX R191, PT, PT, RZ, R190, !PT ;  /* 0x000000beffbf7248 */ /* 0x000fc80007fe0100 */
        /* <DEDUP_REMOVED lines=13> */
[C---:B--2---:R-:W-:Y:S08]  /*c190*/  HMMA.16816.F32 R12, R116.reuse, R84, R12 ;  /* 0x00000054740c723c */ /* 0x044ff0000000180c */
        /* <DEDUP_REMOVED lines=18> */
.L_x_14201:
        /* <DEDUP_REMOVED lines=60> */
.L_x_14202:
[----:B------:R-:W-:Y:S05]  /*c680*/  BSYNC.RECONVERGENT B0 ;  /* 0x0000000000007941 */ /* 0x000fea0003800200 */
.L_x_14200:
        /* <DEDUP_REMOVED lines=29> */
.L_x_14199:
[----:B------:R-:W-:Y:S05]  /*c860*/  BSYNC.RECONVERGENT B1 ;  /* 0x0000000000017941 */ /* 0x000fea0003800200 */
.L_x_14198:
[----:B------:R-:W-:Y:S01]  /*c870*/  VIADD R2, R0, 0x1 ;  /* 0x0000000100027836 */ /* 0x000fe20000000000 */
[----:B------:R-:W-:Y:S01]  /*c880*/  LOP3.LUT R184, R184, 0xfffffffe, RZ, 0xc0, !PT ;  /* 0xfffffffeb8b87812 */ /* 0x000fe200078ec0ff */
[C---:B------:R-:W-:Y:S02]  /*c890*/  VIADD R4, R0.reuse, 0x8 ;  /* 0x0000000800047836 */ /* 0x040fe40000000000 */
[----:B-1----:R-:W-:Y:S01]  /*c8a0*/  VIADD R6, R0, 0x18 ;  /* 0x0000001800067836 */ /* 0x002fe20000000000 */
        /* <DEDUP_REMOVED lines=26> */
[----:B------:R-:W-:Y:S02]  /*ca50*/  LOP3.LUT P1, RZ, R184, 0x2, RZ, 0xc0, !PT ;  /* 0x00000002b8ff7812 */ /* 0x000fe4000782c0ff */
[----:B------:R-:W-:Y:S02]  /*ca60*/  FSEL R7, R59, -INF , P0 ;  /* 0xff8000003b077808 */ /* 0x000fe40000000000 */
        /* <DEDUP_REMOVED lines=8> */
[----:B------:R-:W-:-:S02]  /*caf0*/  ISETP.GE.AND P1, PT, R2, R191, PT ;  /* 0x000000bf0200720c */ /* 0x000fc40003f26270 */
[----:B------:R-:W-:Y:S02]  /*cb00*/  FSEL R7, R7, -INF , !P4 ;  /* 0xff80000007077808 */ /* 0x000fe40006000000 */
[----:B------:R-:W-:Y:S02]  /*cb10*/  P2R R4, PR, RZ, 0x1 ;  /* 0x00000001ff047803 */ /* 0x000fe40000000000 */
        /* <DEDUP_REMOVED lines=9> */
[----:B------:R-:W-:Y:S02]  /*cbb0*/  P2R R4, PR, RZ, 0x1 ;  /* 0x00000001ff047803 */ /* 0x000fe40000000000 */
[----:B------:R-:W-:-:S02]  /*cbc0*/  FSEL R49, R49, -INF , P1 ;  /* 0xff80000031317808 */ /* 0x000fc40000800000 */
[----:B------:R-:W-:Y:S01]  /*cbd0*/  ISETP.NE.AND P1, PT, R4, RZ, PT ;  /* 0x000000ff0400720c */ /* 0x000fe20003f25270 */
[----:B------:R-:W-:Y:S01]  /*cbe0*/  VIADD R4, R0, 0x28 ;  /* 0x0000002800047836 */ /* 0x000fe20000000000 */
[----:B------:R-:W-:Y:S02]  /*cbf0*/  FSEL R52, R52, -INF , P3 ;  /* 0xff80000034347808 */ /* 0x000fe40001800000 */
[----:B------:R-:W-:Y:S02]  /*cc00*/  FSEL R89, R49, -INF , !P1 ;  /* 0xff80000031597808 */ /* 0x000fe40004800000 */
[----:B------:R-:W-:Y:S01]  /*cc10*/  FSEL R54, R54, -INF , P2 ;  /* 0xff80000036367808 */ /* 0x000fe20001000000 */
[----:B------:R-:W2:Y:S01]  /*cc20*/  LD.E R49, desc[UR4][R100.64+0xdc] ;  /* 0x0000dc0464317980 */ /* 0x000ea2000c101900 */
[----:B------:R-:W-:Y:S02]  /*cc30*/  FSEL R81, R55, -INF , !P4 ;  /* 0xff80000037517808 */ /* 0x000fe40006000000 */
[----:B------:R-:W-:-:S02]  /*cc40*/  ISETP.GE.AND P3, PT, R6, R191, PT ;  /* 0x000000bf0600720c */ /* 0x000fc40003f66270 */
[-C--:B------:R-:W-:Y:S02]  /*cc50*/  ISETP.GE.AND P2, PT, R6, R190.reuse, PT ;  /* 0x000000be0600720c */ /* 0x080fe40003f46270 */
        /* <DEDUP_REMOVED lines=49> */
[----:B------:R-:W-:Y:S01]  /*cf70*/  P2R R4, PR, RZ, 0x1 ;  /* 0x00000001ff047803 */ /* 0x000fe20000000000 */
        /* <DEDUP_REMOVED lines=8> */
[----:B------:R-:W-:-:S02]  /*d000*/  FSEL R39, R39, -INF , P0 ;  /* 0xff80000027277808 */ /* 0x000fc40000000000 */
[C---:B------:R-:W-:Y:S02]  /*d010*/  ISETP.GE.AND P3, PT, R6.reuse, R191, PT ;  /* 0x000000bf0600720c */ /* 0x040fe40003f66270 */
[----:B------:R-:W-:Y:S02]  /*d020*/  ISETP.GE.AND P2, PT, R6, R190, PT ;  /* 0x000000be0600720c */ /* 0x000fe40003f46270 */
[----:B------:R-:W-:Y:S02]  /*d030*/  ISETP.NE.AND P1, PT, R4, RZ, PT ;  /* 0x000000ff0400720c */ /* 0x000fe40003f25270 */
[----:B------:R-:W-:Y:S02]  /*d040*/  ISETP.GE.AND P0, PT, R2, R188, PT ;  /* 0x000000bc0200720c */ /* 0x000fe40003f06270 */
[----:B------:R-:W-:Y:S02]  /*d050*/  FSEL R109, R40, -INF , !P6 ;  /* 0xff800000286d7808 */ /* 0x000fe40007000000 */
[----:B------:R-:W-:-:S02]  /*d060*/  FSEL R205, R42, -INF , !P5 ;  /* 0xff8000002acd7808 */ /* 0x000fc40006800000 */
[C---:B------:R-:W-:Y:S02]  /*d070*/  ISETP.GE.AND P6, PT, R6.reuse, R188, PT ;  /* 0x000000bc0600720c */ /* 0x040fe40003fc6270 */
[----:B------:R-:W-:Y:S01]  /*d080*/  ISETP.GE.AND P5, PT, R6, R189, PT ;  /* 0x000000bd0600720c */ /* 0x000fe20003fa6270 */
[----:B------:R-:W-:Y:S01]  /*d090*/  VIADD R6, R0, 0x38 ;  /* 0x0000003800067836 */ /* 0x000fe20000000000 */
[----:B------:R-:W-:Y:S02]  /*d0a0*/  FSEL R36, R36, -INF , P3 ;  /* 0xff80000024247808 */ /* 0x000fe40001800000 */
[----:B------:R-:W-:Y:S02]  /*d0b0*/  FSEL R38, R38, -INF , P2 ;  /* 0xff80000026267808 */ /* 0x000fe40001000000 */
        /* <DEDUP_REMOVED lines=10> */
[C---:B------:R-:W-:Y:S02]  /*d160*/  ISETP.GE.AND P6, PT, R6.reuse, R188, PT ;  /* 0x000000bc0600720c */ /* 0x040fe40003fc6270 */
[C---:B------:R-:W-:Y:S02]  /*d170*/  ISETP.GE.AND P2, PT, R6.reuse, R190, PT ;  /* 0x000000be0600720c */ /* 0x040fe40003f46270 */
[----:B------:R-:W-:Y:S01]  /*d180*/  ISETP.GE.AND P5, PT, R6, R189, PT ;  /* 0x000000bd0600720c */ /* 0x000fe20003fa6270 */
[----:B------:R-:W-:Y:S01]  /*d190*/  VIADD R6, R0, 0x40 ;  /* 0x0000004000067836 */ /* 0x000fe20000000000 */
[----:B------:R-:W-:Y:S02]  /*d1a0*/  FSEL R35, R35, -INF , P0 ;  /* 0xff80000023237808 */ /* 0x000fe40000000000 */
[----:B------:R-:W-:-:S02]  /*d1b0*/  ISETP.GE.AND P0, PT, R2, R188, PT ;  /* 0x000000bc0200720c */ /* 0x000fc40003f06270 */
[----:B------:R-:W-:Y:S02]  /*d1c0*/  FSEL R33, R33, -INF , P1 ;  /* 0xff80000021217808 */ /* 0x000fe40000800000 */
[----:B------:R-:W-:Y:S02]  /*d1d0*/  FSEL R34, R34, -INF , P2 ;  /* 0xff80000022227808 */ /* 0x000fe40001000000 */
[----:B------:R-:W-:Y:S01]  /*d1e0*/  ISETP.NE.AND P1, PT, R4, RZ, PT ;  /* 0x000000ff0400720c */ /* 0x000fe20003f25270 */
[----:B------:R-:W-:Y:S01]  /*d1f0*/  VIADD R4, R0, 0x48 ;  /* 0x0000004800047836 */ /* 0x000fe20000000000 */
[----:B------:R-:W-:Y:S02]  /*d200*/  ISETP.GE.AND P2, PT, R6, R190, PT ;  /* 0x000000be0600720c */ /* 0x000fe40003f46270 */
[----:B------:R-:W-:Y:S02]  /*d210*/  LOP3.LUT R184, R184, 0xfffffffd, RZ, 0xc0, !PT ;  /* 0xfffffffdb8b87812 */ /* 0x000fe400078ec0ff */
[----:B------:R-:W-:-:S02]  /*d220*/  FSEL R30, R30, -INF , P2 ;  /* 0xff8000001e1e7808 */ /* 0x000fc40001000000 */
[----:B------:R-:W-:Y:S02]  /*d230*/  ISETP.GE.AND P2, PT, R4, R188, PT ;  /* 0x000000bc0400720c */ /* 0x000fe40003f46270 */
[----:B------:R-:W-:Y:S02]  /*d240*/  FSEL R197, R33, -INF , !P1 ;  /* 0xff80000021c57808 */ /* 0x000fe40004800000 */
[----:B------:R-:W-:Y:S02]  /*d250*/  ISETP.GE.AND P1, PT, R2, R191, PT ;  /* 0x000000bf0200720c */ /* 0x000fe40003f26270 */
[----:B------:R-:W-:Y:S02]  /*d260*/  @P0 LOP3.LUT R184, R184, 0x2, RZ, 0xfc, !PT ;  /* 0x00000002b8b80812 */ /* 0x000fe400078efcff */
[----:B------:R-:W-:Y:S02]  /*d270*/  FSEL R32, R32, -INF , P3 ;  /* 0xff80000020207808 */ /* 0x000fe40001800000 */
[----:B------:R-:W-:-:S02]  /*d280*/  FSEL R177, R35, -INF , !P4 ;  /* 0xff80000023b17808 */ /* 0x000fc40006000000 */
[----:B------:R-:W-:Y:S02]  /*d290*/  ISETP.GE.AND P3, PT, R6, R191, PT ;  /* 0x000000bf0600720c */ /* 0x000fe40003f66270 */
[C---:B------:R-:W-:Y:S02]  /*d2a0*/  ISETP.GE.AND P0, PT, R2.reuse, R190, PT ;  /* 0x000000be0200720c */ /* 0x040fe40003f06270 */
[----:B------:R-:W-:Y:S01]  /*d2b0*/  ISETP.GE.AND P4, PT, R2, R189, PT ;  /* 0x000000bd0200720c */ /* 0x000fe20003f86270 */
[----:B------:R-:W-:Y:S01]  /*d2c0*/  VIADD R2, R0, 0x49 ;  /* 0x0000004900027836 */ /* 0x000fe20000000000 */
[----:B------:R-:W-:Y:S02]  /*d2d0*/  FSEL R29, R29, -INF , P1 ;  /* 0xff8000001d1d7808 */ /* 0x000fe40000800000 */
[C---:B------:R-:W-:Y:S02]  /*d2e0*/  LOP3.LUT P1, RZ, R184.reuse, 0x2, RZ, 0xc0, !PT ;  /* 0x00000002b8ff7812 */ /* 0x040fe4000782c0ff */
[----:B------:R-:W-:-:S02]  /*d2f0*/  LOP3.LUT R184, R184, 0xfffffffe, RZ, 0xc0, !PT ;  /* 0xfffffffeb8b87812 */ /* 0x000fc400078ec0ff */
[----:B------:R-:W-:Y:S02]  /*d300*/  FSEL R195, R32, -INF , !P6 ;  /* 0xff80000020c37808 */ /* 0x000fe40007000000 */
[----:B------:R-:W-:Y:S02]  /*d310*/  ISETP.GE.AND P6, PT, R6, R188, PT ;  /* 0x000000bc0600720c */ /* 0x000fe40003fc6270 */
[----:B------:R-:W-:Y:S02]  /*d320*/  FSEL R28, R28, -INF , P3 ;  /* 0xff8000001c1c7808 */ /* 0x000fe40001800000 */
[----:B------:R-:W-:Y:S02]  /*d330*/  FSEL R31, R31, -INF , P0 ;  /* 0xff8000001f1f7808 */ /* 0x000fe40000000000 */
[----:B------:R-:W-:Y:S02]  /*d340*/  FSEL R153, R29, -INF , !P1 ;  /* 0xff8000001d997808 */ /* 0x000fe40004800000 */
[----:B------:R-:W-:-:S02]  /*d350*/  ISETP.GE.AND P3, PT, R4, R191, PT ;  /* 0x000000bf0400720c */ /* 0x000fc40003f66270 */
[----:B------:R-:W-:Y:S02]  /*d360*/  @P2 LOP3.LUT R184, R184, 0x1, RZ, 0xfc, !PT ;  /* 0x00000001b8b82812 */ /* 0x000fe400078efcff */
[----:B------:R-:W-:Y:S02]  /*d370*/  ISETP.GE.AND P1, PT, R2, R188, PT ;  /* 0x000000bc0200720c */ /* 0x000fe40003f26270 */
[----:B------:R-:W-:Y:S02]  /*d380*/  FSEL R155, R28, -INF , !P6 ;  /* 0xff8000001c9b7808 */ /* 0x000fe40007000000 */
[C---:B------:R-:W-:Y:S02]  /*d390*/  ISETP.GE.AND P2, PT, R4.reuse, R190, PT ;  /* 0x000000be0400720c */ /* 0x040fe40003f46270 */
[----:B------:R-:W-:Y:S01]  /*d3a0*/  ISETP.GE.AND P6, PT, R4, R189, PT ;  /* 0x000000bd0400720c */ /* 0x000fe20003fc6270 */
[----:B------:R-:W-:Y:S01]  /*d3b0*/  VIADD R4, R0, 0x50 ;  /* 0x0000005000047836 */ /* 0x000fe20000000000 */
[----:B------:R-:W-:-:S02]  /*d3c0*/  FSEL R143, R31, -INF , !P4 ;  /* 0xff8000001f8f7808 */ /* 0x000fc40006000000 */
[----:B------:R-:W-:Y:S02]  /*d3d0*/  LOP3.LUT P4, RZ, R184, 0x1, RZ, 0xc0, !PT ;  /* 0x00000001b8ff7812 */ /* 0x000fe4000788c0ff */
[----:B------:R-:W-:Y:S02]  /*d3e0*/  FSEL R24, R24, -INF , P3 ;  /* 0xff80000018187808 */ /* 0x000fe40001800000 */
[----:B------:R-:W-:Y:S02]  /*d3f0*/  LOP3.LUT R184, R184, 0xfffffffd, RZ, 0xc0, !PT ;  /* 0xfffffffdb8b87812 */ /* 0x000fe400078ec0ff */
[----:B------:R-:W-:Y:S02]  /*d400*/  FSEL R145, R24, -INF , !P4 ;  /* 0xff80000018917808 */ /* 0x000fe40006000000 */
[----:B------:R-:W-:Y:S02]  /*d410*/  ISETP.GE.AND P4, PT, R4, R188, PT ;  /* 0x000000bc0400720c */ /* 0x000fe40003f86270 */
[----:B------:R-:W-:-:S02]  /*d420*/  @P1 LOP3.LUT R184, R184, 0x2, RZ, 0xfc, !PT ;  /* 0x00000002b8b81812 */ /* 0x000fc400078efcff */
[----:B------:R-:W-:Y:S02]  /*d430*/  ISETP.GE.AND P0, PT, R2, R191, PT ;  /* 0x000000bf0200720c */ /* 0x000fe40003f06270 */
[C---:B------:R-:W-:Y:S02]  /*d440*/  LOP3.LUT P3, RZ, R184.reuse, 0x2, RZ, 0xc0, !PT ;  /* 0x00000002b8ff7812 */ /* 0x040fe4000786c0ff */
[----:B------:R-:W-:Y:S02]  /*d450*/  LOP3.LUT R184, R184, 0xfffffffe, RZ, 0xc0, !PT ;  /* 0xfffffffeb8b87812 */ /* 0x000fe400078ec0ff */
[----:B------:R-:W-:Y:S02]  /*d460*/  FSEL R193, R34, -INF , !P5 ;  /* 0xff80000022c17808 */ /* 0x000fe40006800000 */
[----:B------:R-:W-:Y:S02]  /*d470*/  ISETP.GE.AND P5, PT, R6, R189, PT ;  /* 0x000000bd0600720c */ /* 0x000fe40003fa6270 */
[----:B------:R-:W-:-:S02]  /*d480*/  FSEL R26, R26, -INF , P2 ;  /* 0xff8000001a1a7808 */ /* 0x000fc40001000000 */
[----:B------:R-:W-:Y:S02]  /*d490*/  FSEL R25, R25, -INF , P0 ;  /* 0xff80000019197808 */ /* 0x000fe40000000000 */
        /* <DEDUP_REMOVED lines=42> */
[----:B------:R-:W-:Y:S02]  /*d740*/  ISETP.GE.AND P1, PT, R2, R191, PT ;  /* 0x000000bf0200720c */ /* 0x000fe40003f26270 */
[----:B------:R-:W-:Y:S02]  /*d750*/  FSEL R21, R21, -INF , P3 ;  /* 0xff80000015157808 */ /* 0x000fe40001800000 */
[----:B------:R-:W-:Y:S01]  /*d760*/  ISETP.GE.AND P3, PT, R4, R189, PT ;  /* 0x000000bd0400720c */ /* 0x000fe20003f66270 */
[----:B------:R-:W-:Y:S01]  /*d770*/  VIADD R4, R0, 0x61 ;  /* 0x0000006100047836 */ /* 0x000fe20000000000 */
[----:B------:R-:W-:Y:S02]  /*d780*/  FSEL R19, R19, -INF , P0 ;  /* 0xff80000013137808 */ /* 0x000fe40000000000 */
[----:B------:R-:W-:-:S02]  /*d790*/  FSEL R12, R12, -INF , P1 ;  /* 0xff8000000c0c7808 */ /* 0x000fc40000800000 */
[CC--:B------:R-:W-:Y:S02]  /*d7a0*/  ISETP.GE.AND P0, PT, R2.reuse, R190.reuse, PT ;  /* 0x000000be0200720c */ /* 0x0c0fe40003f06270 */
[----:B------:R-:W-:Y:S01]  /*d7b0*/  ISETP.GE.AND P1, PT, R2, R189, PT ;  /* 0x000000bd0200720c */ /* 0x000fe20003f26270 */
[----:B------:R-:W-:Y:S01]  /*d7c0*/  VIADD R6, R0, 0x68 ;  /* 0x0000006800067836 */ /* 0x000fe20000000000 */
[----:B------:R-:W-:Y:S02]  /*d7d0*/  FSEL R14, R14, -INF , P0 ;  /* 0xff8000000e0e7808 */ /* 0x000fe40000000000 */
[----:B------:R-:W-:Y:S02]  /*d7e0*/  ISETP.GE.AND P0, PT, R4, R190, PT ;  /* 0x000000be0400720c */ /* 0x000fe40003f06270 */
[----:B------:R-:W-:Y:S02]  /*d7f0*/  FSEL R117, R23, -INF , !P5 ;  /* 0xff80000017757808 */ /* 0x000fe40006800000 */
[----:B------:R-:W-:Y:S01]  /*d800*/  ISETP.GE.AND P5, PT, R2, R188, PT ;  /* 0x000000bc0200720c */ /* 0x000fe20003fa6270 */
[----:B------:R-:W-:Y:S01]  /*d810*/  VIADD R2, R0, 0x69 ;  /* 0x0000006900027836 */ /* 0x000fe20000000000 */
[----:B------:R-:W-:-:S02]  /*d820*/  ISETP.GE.AND P2, PT, R4, R191, PT ;  /* 0x000000bf0400720c */ /* 0x000fc40003f46270 */
[----:B------:R-:W-:Y:S02]  /*d830*/  FSEL R15, R15, -INF , P0 ;  /* 0xff8000000f0f7808 */ /* 0x000fe40000000000 */
[----:B------:R-:W-:Y:S02]  /*d840*/  LOP3.LUT R184, R184, 0xfffffffe, RZ, 0xc0, !PT ;  /* 0xfffffffeb8b87812 */ /* 0x000fe400078ec0ff */
[----:B------:R-:W-:Y:S02]  /*d850*/  ISETP.GE.AND P0, PT, R6, R191, PT ;  /* 0x000000bf0600720c */ /* 0x000fe40003f06270 */
[----:B------:R-:W-:Y:S02]  /*d860*/  FSEL R135, R21, -INF , !P6 ;  /* 0xff80000015877808 */ /* 0x000fe40007000000 */
[----:B------:R-:W-:Y:S02]  /*d870*/  FSEL R13, R13, -INF , P2 ;  /* 0xff8000000d0d7808 */ /* 0x000fe40001000000 */
[----:B------:R-:W-:-:S02]  /*d880*/  @P1 LOP3.LUT R184, R184, 0x1, RZ, 0xfc, !PT ;  /* 0x00000001b8b81812 */ /* 0x000fc400078efcff */
[----:B------:R-:W-:Y:S02]  /*d890*/  FSEL R133, R16, -INF , !P4 ;  /* 0xff80000010857808 */ /* 0x000fe40006000000 */
[----:B------:R-:W-:Y:S02]  /*d8a0*/  ISETP.GE.AND P2, PT, R2, R191, PT ;  /* 0x000000bf0200720c */ /* 0x000fe40003f46270 */
[----:B------:R-:W-:Y:S02]  /*d8b0*/  FSEL R8, R8, -INF , P0 ;  /* 0xff80000008087808 */ /* 0x000fe40000000000 */
[C---:B------:R-:W-:Y:S02]  /*d8c0*/  ISETP.GE.AND P6, PT, R4.reuse, R188, PT ;  /* 0x000000bc0400720c */ /* 0x040fe40003fc6270 */
[----:B------:R-:W-:Y:S01]  /*d8d0*/  ISETP.GE.AND P4, PT, R4, R189, PT ;  /* 0x000000bd0400720c */ /* 0x000fe20003f86270 */
[----:B------:R-:W-:Y:S01]  /*d8e0*/  VIADD R4, R0, 0x70 ;  /* 0x0000007000047836 */ /* 0x000fe20000000000 */
[----:B------:R-:W-:-:S02]  /*d8f0*/  ISETP.GE.AND P1, PT, R6, R190, PT ;  /* 0x000000be0600720c */ /* 0x000fc40003f26270 */
[----:B------:R-:W-:Y:S02]  /*d900*/  ISETP.GE.AND P0, PT, R2, R190, PT ;  /* 0x000000be0200720c */ /* 0x000fe40003f06270 */
[----:B------:R-:W-:Y:S02]  /*d910*/  FSEL R129, R18, -INF , !P3 ;  /* 0xff80000012817808 */ /* 0x000fe40005800000 */
[----:B------:R-:W-:Y:S02]  /*d920*/  LOP3.LUT P3, RZ, R184, 0x4, RZ, 0xc0, !PT ;  /* 0x00000004b8ff7812 */ /* 0x000fe4000786c0ff */
[----:B------:R-:W-:Y:S02]  /*d930*/  FSEL R9, R9, -INF , P2 ;  /* 0xff80000009097808 */ /* 0x000fe40001000000 */
[----:B------:R-:W-:Y:S02]  /*d940*/  FSEL R10, R10, -INF , P1 ;  /* 0xff8000000a0a7808 */ /* 0x000fe40000800000 */
[----:B------:R-:W-:-:S02]  /*d950*/  FSEL R11, R11, -INF , P0 ;  /* 0xff8000000b0b7808 */ /* 0x000fc40000000000 */
[----:B------:R-:W-:Y:S02]  /*d960*/  ISETP.GE.AND P2, PT, R0, R191, PT ;  /* 0x000000bf0000720c */ /* 0x000fe40003f46270 */
[----:B------:R-:W-:Y:S02]  /*d970*/  LOP3.LUT P1, RZ, R184, 0x8, RZ, 0xc0, !PT ;  /* 0x00000008b8ff7812 */ /* 0x000fe4000782c0ff */
[----:B------:R-:W-:Y:S02]  /*d980*/  ISETP.GE.AND P0, PT, R4, R190, PT ;  /* 0x000000be0400720c */ /* 0x000fe40003f06270 */
[----:B------:R-:W-:Y:S02]  /*d990*/  FSEL R137, R19, -INF , !P3 ;  /* 0xff80000013897808 */ /* 0x000fe40005800000 */
[----:B------:R-:W-:Y:S02]  /*d9a0*/  FSEL R57, R12, -INF , !P5 ;  /* 0xff8000000c397808 */ /* 0x000fe40006800000 */
[----:B------:R-:W-:-:S02]  /*d9b0*/  ISETP.GE.AND P5, PT, R6, R188, PT ;  /* 0x000000bc0600720c */ /* 0x000fc40003fa6270 */
[----:B------:R-:W-:Y:S02]  /*d9c0*/  ISETP.GE.AND P3, PT, R6, R189, PT ;  /* 0x000000bd0600720c */ /* 0x000fe40003f66270 */
[----:B------:R-:W-:Y:S02]  /*d9d0*/  FSEL R6, R76, -INF , P2 ;  /* 0xff8000004c067808 */ /* 0x000fe40001000000 */
[----:B------:R-:W-:Y:S02]  /*d9e0*/  FSEL R139, R17, -INF , !P1 ;  /* 0xff800000118b7808 */ /* 0x000fe40004800000 */
[----:B------:R-:W-:Y:S02]  /*d9f0*/  FSEL R25, R126, -INF , P0 ;  /* 0xff8000007e197808 */ /* 0x000fe40000000000 */
[----:B------:R-:W-:Y:S02]  /*da00*/  ISETP.GE.AND P2, PT, R2, R188, PT ;  /* 0x000000bc0200720c */ /* 0x000fe40003f46270 */
[----:B------:R-:W-:-:S02]  /*da10*/  ISETP.GE.AND P1, PT, R4, R191, PT ;  /* 0x000000bf0400720c */ /* 0x000fc40003f26270 */
[----:B------:R-:W-:Y:S02]  /*da20*/  LOP3.LUT P0, RZ, R184, 0x1, RZ, 0xc0, !PT ;  /* 0x00000001b8ff7812 */ /* 0x000fe4000780c0ff */
[----:B------:R-:W-:Y:S02]  /*da30*/  FSEL R33, R124, -INF , P1 ;  /* 0xff8000007c217808 */ /* 0x000fe40000800000 */
[----:B------:R-:W-:Y:S02]  /*da40*/  FSEL R41, R14, -INF , !P0 ;  /* 0xff8000000e297808 */ /* 0x000fe40004000000 */
[C---:B------:R-:W-:Y:S02]  /*da50*/  ISETP.GE.AND P1, PT, R0.reuse, R188, PT ;  /* 0x000000bc0000720c */ /* 0x040fe40003f26270 */
[----:B------:R-:W-:Y:S02]  /*da60*/  ISETP.GE.AND P0, PT, R0, R190, PT ;  /* 0x000000be0000720c */ /* 0x000fe40003f06270 */
[----:B------:R-:W-:-:S02]  /*da70*/  LOP3.LUT R184, R184, 0xfffffffe, RZ, 0xc0, !PT ;  /* 0xfffffffeb8b87812 */ /* 0x000fc400078ec0ff */
[----:B------:R-:W-:Y:S02]  /*da80*/  FSEL R6, R6, -INF , !P1 ;  /* 0xff80000006067808 */ /* 0x000fe40004800000 */
[----:B------:R-:W-:Y:S02]  /*da90*/  FSEL R78, R78, -INF , P0 ;  /* 0xff8000004e4e7808 */ /* 0x000fe40000000000 */
[----:B------:R-:W-:Y:S02]  /*daa0*/  ISETP.GE.AND P0, PT, R0, R189, PT ;  /* 0x000000bd0000720c */ /* 0x000fe40003f06270 */
[----:B------:R-:W-:Y:S02]  /*dab0*/  @P2 LOP3.LUT R184, R184, 0x1, RZ, 0xfc, !PT ;  /* 0x00000001b8b82812 */ /* 0x000fe400078efcff */
[----:B------:R-:W-:Y:S02]  /*dac0*/  FSEL R47, R8, -INF , !P5 ;  /* 0xff800000082f7808 */ /* 0x000fe40006800000 */
[----:B------:R-:W-:-:S02]  /*dad0*/  FMNMX3.FTZ R12, R6, R85, R79, !PT ;  /* 0x00000055060c7276 */ /* 0x000fc4000781004f */
[C---:B------:R-:W-:Y:S02]  /*dae0*/  ISETP.GE.AND P2, PT, R4.reuse, R188, PT ;  /* 0x000000bc0400720c */ /* 0x040fe40003f46270 */
[----:B------:R-:W-:Y:S02]  /*daf0*/  ISETP.GE.AND P5, PT, R4, R189, PT ;  /* 0x000000bd0400720c */ /* 0x000fe40003fa6270 */
[----:B------:R-:W-:Y:S02]  /*db00*/  FSEL R4, R78, -INF , !P0 ;  /* 0xff8000004e047808 */ /* 0x000fe40004000000 */
[----:B------:R-:W-:Y:S02]  /*db10*/  FMNMX3.FTZ R12, R12, R59, R97, !PT ;  /* 0x0000003b0c0c7276 */ /* 0x000fe40007810061 */
[----:B------:R-:W-:Y:S02]  /*db20*/  FMNMX3.FTZ R8, R4, R77, R71, !PT ;  /* 0x0000004d04087276 */ /* 0x000fe40007810047 */
[----:B------:R-:W-:-:S02]  /*db30*/  FMNMX3.FTZ R12, R12, R211, R91, !PT ;  /* 0x000000d30c0c7276 */ /* 0x000fc4000781005b */
[----:B------:R-:W-:Y:S02]  /*db40*/  ISETP.GE.AND P1, PT, R2, R189, PT ;  /* 0x000000bd0200720c */ /* 0x000fe40003f26270 */
[----:B------:R-:W-:Y:S02]  /*db50*/  FMNMX3.FTZ R8, R8, R7, R83, !PT ;  /* 0x0000000708087276 */ /* 0x000fe40007810053 */
[----:B------:R-:W-:Y:S02]  /*db60*/  FSEL R43, R10, -INF , !P3 ;  /* 0xff8000000a2b7808 */ /* 0x000fe40005800000 */
[----:B------:R-:W-:Y:S02]  /*db70*/  FMNMX3.FTZ R10, R12, R89, R209, !PT ;  /* 0x000000590c0a7276 */ /* 0x000fe400078100d1 */
[----:B------:R-:W-:Y:S02]  /*db80*/  FMNMX3.FTZ R8, R8, R81, R75, !PT ;  /* 0x0000005108087276 */ /* 0x000fe4000781004b */
[----:B------:R-:W-:Y:S01]  /*db90*/  FMNMX3.FTZ R10, R10, R113, R109, !PT ;  /* 0x000000710a0a7276 */ /* 0x000fe2000781006d */
[----:B------:R-:W-:Y:S01]  /*dba0*/  VIADD R2, R0, 0x71 ;  /* 0x0000007100027836 */ /* 0x000fe20000000000 */
[----:B------:R-:W-:-:S02]  /*dbb0*/  FMNMX3.FTZ R8, R8, R73, R111, !PT ;  /* 0x0000004908087276 */ /* 0x000fc4000781006f */
[----:B------:R-:W-:Y:S02]  /*dbc0*/  LOP3.LUT R184, R184, 0xfffffffd, RZ, 0xc0, !PT ;  /* 0xfffffffdb8b87812 */ /* 0x000fe400078ec0ff */
[----:B------:R-:W-:Y:S02]  /*dbd0*/  FMNMX3.FTZ R10, R10, R207, R201, !PT ;  /* 0x000000cf0a0a7276 */ /* 0x000fe400078100c9 */
[----:B------:R-:W-:Y:S02]  /*dbe0*/  FMNMX3.FTZ R8, R8, R107, R205, !PT ;  /* 0x0000006b08087276 */ /* 0x000fe400078100cd */
[----:B------:R-:W-:Y:S02]  /*dbf0*/  @P1 LOP3.LUT R184, R184, 0x2, RZ, 0xfc, !PT ;  /* 0x00000002b8b81812 */ /* 0x000fe400078efcff */
[----:B------:R-:W-:Y:S02]  /*dc00*/  ISETP.GE.AND P1, PT, R2, R191, PT ;  /* 0x000000bf0200720c */ /* 0x000fe40003f26270 */
[----:B------:R-:W-:-:S02]  /*dc10*/  FMNMX3.FTZ R10, R10, R199, R195, !PT ;  /* 0x000000c70a0a7276 */ /* 0x000fc400078100c3 */
        /* <DEDUP_REMOVED lines=11> */
[----:B------:R-:W-:Y:S02]  /*dcd0*/  FSEL R30, R30, -INF , !P3 ;  /* 0xff8000001e1e7808 */ /* 0x000fe40005800000 */
[----:B------:R-:W-:-:S02]  /*dce0*/  ISETP.GE.AND P1, PT, R2, R191, PT ;  /* 0x000000bf0200720c */ /* 0x000fc40003f26270 */
[----:B------:R-:W-:Y:S02]  /*dcf0*/  ISETP.GE.AND P2, PT, R2, R188, PT ;  /* 0x000000bc0200720c */ /* 0x000fe40003f46270 */
[----:B------:R-:W-:Y:S02]  /*dd00*/  FMNMX3.FTZ R10, R10, R153, R145, !PT ;  /* 0x000000990a0a7276 */ /* 0x000fe40007810091 */
[C---:B------:R-:W-:Y:S02]  /*dd10*/  ISETP.GE.AND P0, PT, R2.reuse, R190, PT ;  /* 0x000000be0200720c */ /* 0x040fe40003f06270 */
[----:B------:R-:W-:Y:S02]  /*dd20*/  ISETP.GE.AND P3, PT, R2, R189, PT ;  /* 0x000000bd0200720c */ /* 0x000fe40003f66270 */
[----:B------:R-:W-:Y:S02]  /*dd30*/  FMNMX3.FTZ R2, R8, R177, R141, !PT ;  /* 0x000000b108027276 */ /* 0x000fe4000781008d */
[----:B------:R-:W-:Y:S01]  /*dd40*/  FMNMX3.FTZ R10, R10, R151, R119, !PT ;  /* 0x000000970a0a7276 */ /* 0x000fe20007810077 */
[----:B------:R-:W-:Y:S01]  /*dd50*/  VIADD R0, R0, 0x79 ;  /* 0x0000007900007836 */ /* 0x000fe20000000000 */
[----:B------:R-:W-:-:S02]  /*dd60*/  FMNMX3.FTZ R2, R2, R143, R147, !PT ;  /* 0x0000008f02027276 */ /* 0x000fc40007810093 */
[----:B------:R-:W-:Y:S02]  /*dd70*/  FMNMX3.FTZ R8, R10, R135, R133, !PT ;  /* 0x000000870a087276 */ /* 0x000fe40007810085 */
[----:B------:R-:W-:Y:S02]  /*dd80*/  FMNMX3.FTZ R2, R2, R149, R115, !PT ;  /* 0x0000009502027276 */ /* 0x000fe40007810073 */
[----:B------:R-:W-:Y:S02]  /*dd90*/  FSEL R31, R120, -INF , P1 ;  /* 0xff800000781f7808 */ /* 0x000fe40000800000 */
[----:B------:R-:W-:Y:S02]  /*dda0*/  FSEL R53, R13, -INF , !P6 ;  /* 0xff8000000d357808 */ /* 0x000fe40007000000 */
[----:B------:R-:W-:Y:S02]  /*ddb0*/  ISETP.GE.AND P1, PT, R0, R191, PT ;  /* 0x000000bf0000720c */ /* 0x000fe40003f26270 */
[----:B------:R-:W-:-:S02]  /*ddc0*/  LOP3.LUT P6, RZ, R184, 0x1, RZ, 0xc0, !PT ;  /* 0x00000001b8ff7812 */ /* 0x000fc400078cc0ff */
[----:B------:R-:W-:Y:S02]  /*ddd0*/  FMNMX3.FTZ R8, R8, R139, R57, !PT ;  /* 0x0000008b08087276 */ /* 0x000fe40007810039 */
[----:B------:R-:W-:Y:S02]  /*dde0*/  FMNMX3.FTZ R2, R2, R117, R129, !PT ;  /* 0x0000007502027276 */ /* 0x000fe40007810081 */
[----:B------:R-:W-:Y:S02]  /*ddf0*/  FSEL R31, R31, -INF , !P2 ;  /* 0xff8000001f1f7808 */ /* 0x000fe40005000000 */
[----:B------:R-:W-:Y:S02]  /*de00*/  FSEL R26, R122, -INF , P0 ;  /* 0xff8000007a1a7808 */ /* 0x000fe40000000000 */
[----:B------:R-:W-:Y:S02]  /*de10*/  FSEL R34, R121, -INF , P1 ;  /* 0xff80000079227808 */ /* 0x000fe40000800000 */
[----:B------:R-:W-:-:S02]  /*de20*/  FSEL R51, R9, -INF , !P6 ;  /* 0xff80000009337808 */ /* 0x000fc40007000000 */
[----:B------:R-:W-:Y:S02]  /*de30*/  ISETP.GE.AND P2, PT, R0, R188, PT ;  /* 0x000000bc0000720c */ /* 0x000fe40003f46270 */
[----:B------:R-:W-:Y:S02]  /*de40*/  FMNMX3.FTZ R8, R8, R53, R47, !PT ;  /* 0x0000003508087276 */ /* 0x000fe4000781002f */
[C---:B------:R-:W-:Y:S02]  /*de50*/  ISETP.GE.AND P0, PT, R0.reuse, R190, PT ;  /* 0x000000be0000720c */ /* 0x040fe40003f06270 */
[----:B------:R-:W-:Y:S02]  /*de60*/  ISETP.GE.AND P1, PT, R0, R189, PT ;  /* 0x000000bd0000720c */ /* 0x000fe40003f26270 */
[----:B------:R-:W-:Y:S02]  /*de70*/  LOP3.LUT P6, RZ, R184, 0x2, RZ, 0xc0, !PT ;  /* 0x00000002b8ff7812 */ /* 0x000fe400078cc0ff */
[----:B------:R-:W-:-:S02]  /*de80*/  FMNMX3.FTZ R0, R2, R137, R41, !PT ;  /* 0x0000008902007276 */ /* 0x000fc40007810029 */
[----:B------:R-:W-:Y:S02]  /*de90*/  FMNMX3.FTZ R9, R8, R51, R33, !PT ;  /* 0x0000003308097276 */ /* 0x000fe40007810021 */
[----:B------:R-:W-:Y:S02]  /*dea0*/  FSEL R55, R11, -INF , !P6 ;  /* 0xff8000000b377808 */ /* 0x000fe40007000000 */
[----:B------:R-:W-:Y:S02]  /*deb0*/  FSEL R25, R25, -INF , !P5 ;  /* 0xff80000019197808 */ /* 0x000fe40006800000 */
[----:B------:R-:W-:Y:S02]  /*dec0*/  FMNMX3.FTZ R0, R0, R45, R43, !PT ;  /* 0x0000002d00007276 */ /* 0x000fe4000781002b */
[----:B------:R-:W-:Y:S02]  /*ded0*/  FSEL R34, R34, -INF , !P2 ;  /* 0xff80000022227808 */ /* 0x000fe40005000000 */
[----:B------:R-:W-:-:S02]  /*dee0*/  FMNMX3.FTZ R9, R9, R30, R31, !PT ;  /* 0x0000001e09097276 */ /* 0x000fc4000781001f */
        /* <DEDUP_REMOVED lines=16> */
[----:B-1----:R-:W-:Y:S02]  /*dff0*/  FMNMX.FTZ R2, R11, R2, !PT ;  /* 0x000000020b027209 */ /* 0x002fe40007810000 */
[----:B---3--:R-:W-:-:S03]  /*e000*/  FMNMX.FTZ R0, R9, R0, !PT ;  /* 0x0000000009007209 */ /* 0x008fc60007810000 */
[----:B--2---:R-:W-:Y:S01]  /*e010*/  FMUL.FTZ R36, R49, R2 ;  /* 0x0000000231247220 */ /* 0x004fe20000410000 */
[----:B------:R-:W-:Y:S01]  /*e020*/  FSETP.NEU.FTZ.AND P0, PT, R2, -INF , PT ;  /* 0xff8000000200780b */ /* 0x000fe20003f1d000 */
[--C-:B------:R-:W-:Y:S01]  /*e030*/  IMAD.IADD R161, R5, 0x1, R166.reuse ;  /* 0x0000000105a17824 */ /* 0x100fe200078e02a6 */
[----:B------:R-:W1:Y:S01]  /*e040*/  LDSM.16.MT88.4 R92, [R166+0x6000] ;  /* 0x00600000a65c783b */ /* 0x000e620000004200 */
[----:B------:R-:W-:Y:S01]  /*e050*/  FMUL.FTZ R28, R49, R0 ;  /* 0x00000000311c7220 */ /* 0x000fe20000410000 */
[----:B------:R-:W-:Y:S02]  /*e060*/  FSEL R36, R36, RZ, P0 ;  /* 0x000000ff24247208 */ /* 0x000fe40000000000 */
[----:B------:R-:W-:Y:S01]  /*e070*/  FSETP.NEU.FTZ.AND P0, PT, R0, -INF , PT ;  /* 0xff8000000000780b */ /* 0x000fe20003f1d000 */
[C---:B------:R-:W-:Y:S01]  /*e080*/  IMAD.IADD R162, R3.reuse, 0x1, R166 ;  /* 0x0000000103a27824 */ /* 0x040fe200078e02a6 */
[----:B------:R-:W-:Y:S02]  /*e090*/  LDSM.16.MT88.4 R12, [R161+0x6800] ;  /* 0x00680000a10c783b */ /* 0x000fe40000004200 */
[----:B------:R-:W-:Y:S01]  /*e0a0*/  FSEL R28, R28, RZ, P0 ;  /* 0x000000ff1c1c7208 */ /* 0x000fe20000000000 */
[----:B------:R-:W-:-:S02]  /*e0b0*/  IMAD.IADD R160, R3, 0x1, R161 ;  /* 0x0000000103a07824 */ /* 0x000fc400078e02a1 */
[-CC-:B------:R-:W-:Y:S01]  /*e0c0*/  FFMA.FTZ R50, R85, R49.reuse, -R36.reuse ;  /* 0x0000003155327223 */ /* 0x180fe20000010824 */
[-CC-:B------:R-:W-:Y:S01]  /*e0d0*/  FFMA.FTZ R103, R79, R49.reuse, -R36.reuse ;  /* 0x000000314f677223 */ /* 0x180fe20000010824 */
[-C--:B------:R-:W-:Y:S01]  /*e0e0*/  FFMA.FTZ R46, R59, R49.reuse, -R36 ;  /* 0x000000313b2e7223 */ /* 0x080fe20000010824 */
[-C--:B------:R-:W-:Y:S01]  /*e0f0*/  FFMA.FTZ R48, R77, R49.reuse, -R28 ;  /* 0x000000314d307223 */ /* 0x080fe2000001081c */
[-C--:B------:R-:W-:Y:S01]  /*e100*/  FFMA.FTZ R105, R6, R49.reuse, -R36 ;  /* 0x0000003106697223 */ /* 0x080fe20000010824 */
[-CC-:B------:R-:W-:Y:S01]  /*e110*/  FFMA.FTZ R59, R4, R49.reuse, -R28.reuse ;  /* 0x00000031043b7223 */ /* 0x180fe2000001081c */
[----:B------:R-:W2:Y:S01]  /*e120*/  LDSM.16.MT88.4 R84, [R162+0x6000] ;  /* 0x00600000a254783b */ /* 0x000ea20000004200 */
[----:B------:R-:W-:-:S03]  /*e130*/  FFMA.FTZ R39, R7, R49, -R28 ;  /* 0x0000003107277223 */ /* 0x000fc6000001081c */
[----:B------:R-:W3:Y:S04]  /*e140*/  LDSM.16.MT88.4 R76, [R161+0x6000] ;  /* 0x00600000a14c783b */ /* 0x000ee80000004200 */
[----:B------:R-:W4:Y:S01]  /*e150*/  LDSM.16.MT88.4 R4, [R160+0x6000] ;  /* 0x00600000a004783b */ /* 0x000f220000004200 */
[-C--:B------:R-:W-:Y:S01]  /*e160*/  FFMA.FTZ R44, R71, R49.reuse, -R28 ;  /* 0x00000031472c7223 */ /* 0x080fe2000001081c */
[----:B------:R-:W-:Y:S02]  /*e170*/  MUFU.EX2 R105, R105 ;  /* 0x0000006900697308 */ /* 0x000fe40000000800 */
[----:B------:R-:W5:Y:S02]  /*e180*/  LDSM.16.MT88.4 R8, [R160+0x6800] ;  /* 0x00680000a008783b */ /* 0x000f640000004200 */
[----:B------:R-:W1:Y:S01]  /*e190*/  MUFU.EX2 R50, R50 ;  /* 0x0000003200327308 */ /* 0x000e620000000800 */
[-CC-:B------:R-:W-:Y:S01]  /*e1a0*/  FFMA.FTZ R42, R97, R49.reuse, -R36.reuse ;  /* 0x00000031612a7223 */ /* 0x180fe20000010824 */
[-CC-:B------:R-:W-:Y:S01]  /*e1b0*/  FFMA.FTZ R37, R211, R49.reuse, -R36.reuse ;  /* 0x00000031d3257223 */ /* 0x180fe20000010824 */
[-CC-:B------:R-:W-:Y:S01]  /*e1c0*/  FFMA.FTZ R38, R91, R49.reuse, -R36.reuse ;  /* 0x000000315b267223 */ /* 0x180fe20000010824 */
[----:B------:R-:W-:Y:S01]  /*e1d0*/  MUFU.EX2 R103, R103 ;  /* 0x0000006700677308 */ /* 0x000fe20000000800 */
[----:B------:R-:W-:Y:S01]  /*e1e0*/  FFMA.FTZ R29, R89, R49, -R36 ;  /* 0x00000031591d7223 */ /* 0x000fe20000010824 */
[----:B------:R-:W5:Y:S02]  /*e1f0*/  LDSM.16.MT88.4 R20, [R166+0x6800] ;  /* 0x00680000a614783b */ /* 0x000f640000004200 */
[----:B------:R-:W1:Y:S02]  /*e200*/  MUFU.EX2 R46, R46 ;  /* 0x0000002e002e7308 */ /* 0x000e640000000800 */
[----:B------:R-:W5:Y:S02]  /*e210*/  LDSM.16.MT88.4 R16, [R162+0x6800] ;  /* 0x00680000a210783b */ /* 0x000f640000004200 */
[----:B------:R-:W-:Y:S04]  /*e220*/  MUFU.EX2 R59, R59 ;  /* 0x0000003b003b7308 */ /* 0x000fe80000000800 */
[----:B------:R-:W2:Y:S04]  /*e230*/  MUFU.EX2 R48, R48 ;  /* 0x0000003000307308 */ /* 0x000ea80000000800 */
[----:B------:R-:W-:Y:S04]  /*e240*/  MUFU.EX2 R44, R44 ;  /* 0x0000002c002c7308 */ /* 0x000fe80000000800 */
[----:B------:R-:W3:Y:S01]  /*e250*/  MUFU.EX2 R39, R39 ;  /* 0x0000002700277308 */ /* 0x000ee20000000800 */
[----:B-1----:R-:W-:-:S02]  /*e260*/  F2FP.F16.F32.PACK_AB R68, R50, R105 ;  /* 0x000000693244723e */ /* 0x002fc400000000ff */
[----:B------:R-:W-:Y:S01]  /*e270*/  F2FP.F16.F32.PACK_AB R70, R46, R103 ;  /* 0x000000672e46723e */ /* 0x000fe200000000ff */
[--C-:B------:R-:W-:Y:S01]  /*e280*/  FFMA.FTZ R40, R83, R49, -R28.reuse ;  /* 0x0000003153287223 */ /* 0x100fe2000001081c */
[----:B--2---:R-:W-:Y:S01]  /*e290*/  F2FP.F16.F32.PACK_AB R69, R48, R59 ;  /* 0x0000003b3045723e */ /* 0x004fe200000000ff */
        /* <DEDUP_REMOVED lines=14> */
[----:B------:R-:W5:Y:S02]  /*e380*/  MUFU.EX2 R3, R3 ;  /* 0x0000000300037308 */ /* 0x000f640000000800 */
[C---:B------:R-:W-:Y:S08]  /*e390*/  HMMA.16816.F32 R92, R68.reuse, R94, RZ ;  /* 0x0000005e445c723c */ /* 0x040ff000000018ff */
[C---:B------:R-:W-:Y:S08]  /*e3a0*/  HMMA.16816.F32 R84, R68.reuse, R86, RZ ;  /* 0x000000564454723c */ /* 0x040ff000000018ff */
[C---:B------:R-:W-:Y:S08]  /*e3b0*/  HMMA.16816.F32 R76, R68.reuse, R78, RZ ;  /* 0x0000004e444c723c */ /* 0x040ff000000018ff */
[C---:B----4-:R-:W-:Y:S08]  /*e3c0*/  HMMA.16816.F32 R72, R68.reuse, R4, RZ ;  /* 0x000000044448723c */ /* 0x050ff000000018ff */
[----:B------:R-:W-:Y:S01]  /*e3d0*/  HMMA.16816.F32 R68, R68, R6, RZ ;  /* 0x000000064444723c */ /* 0x000fe200000018ff */
[----:B-1----:R-:W-:-:S02]  /*e3e0*/  F2FP.F16.F32.PACK_AB R4, R37, R42 ;  /* 0x0000002a2504723e */ /* 0x002fc400000000ff */
[----:B--2---:R-:W-:Y:S02]  /*e3f0*/  F2FP.F16.F32.PACK_AB R6, R29, R38 ;  /* 0x000000261d06723e */ /* 0x004fe400000000ff */
[----:B---3--:R-:W-:Y:S02]  /*e400*/  F2FP.F16.F32.PACK_AB R5, R35, R40 ;  /* 0x000000282305723e */ /* 0x008fe400000000ff */
[----:B-----5:R-:W-:-:S07]  /*e410*/  F2FP.F16.F32.PACK_AB R7, R3, R32 ;  /* 0x000000200307723e */ /* 0x020fce00000000ff */
[C---:B------:R-:W-:Y:S08]  /*e420*/  HMMA.16816.F32 R72, R4.reuse, R8, R72 ;  /* 0x000000080448723c */ /* 0x040ff00000001848 */
[----:B------:R-:W-:Y:S01]  /*e430*/  HMMA.16816.F32 R68, R4, R10, R68 ;  /* 0x0000000a0444723c */ /* 0x000fe20000001844 */
[----:B------:R-:W1:Y:S01]  /*e440*/  LDSM.16.MT88.4 R8, [R160+0x7000] ;  /* 0x00700000a008783b */ /* 0x000e620000004200 */
[-C--:B------:R-:W-:Y:S01]  /*e450*/  FFMA.FTZ R54, R107, R49.reuse, -R28 ;  /* 0x000000316b367223 */ /* 0x080fe2000001081c */
[----:B------:R-:W-:-:S05]  /*e460*/  FFMA.FTZ R58, R113, R49, -R36 ;  /* 0x00000031713a7223 */ /* 0x000fca0000010824 */
[----:B------:R-:W-:Y:S01]  /*e470*/  HMMA.16816.F32 R80, R4, R12, R80 ;  /* 0x0000000c0450723c */ /* 0x000fe20000001850 */
[-CC-:B------:R-:W-:Y:S01]  /*e480*/  FFMA.FTZ R109, R109, R49.reuse, -R36.reuse ;  /* 0x000000316d6d7223 */ /* 0x180fe20000010824 */
[-C--:B------:R-:W-:Y:S01]  /*e490*/  FFMA.FTZ R56, R207, R49.reuse, -R36 ;  /* 0x00000031cf387223 */ /* 0x080fe20000010824 */
        /* <DEDUP_REMOVED lines=11> */
[----:B------:R-:W4:Y:S01]  /*e550*/  MUFU.EX2 R56, R56 ;  /* 0x0000003800387308 */ /* 0x000f220000000800 */
[----:B------:R-:W5:Y:S03]  /*e560*/  LDSM.16.MT88.4 R20, [R166+0x7000] ;  /* 0x00700000a614783b */ /* 0x000f660000004200 */
[----:B------:R-:W-:Y:S03]  /*e570*/  MUFU.EX2 R111, R111 ;  /* 0x0000006f006f7308 */ /* 0x000fe60000000800 */
[C---:B------:R-:W-:Y:S01]  /*e580*/  HMMA.16816.F32 R88, R4.reuse, R16, R88 ;  /* 0x000000100458723c */ /* 0x040fe20000001858 */
[----:B------:R-:W1:Y:S04]  /*e590*/  MUFU.EX2 R54, R54 ;  /* 0x0000003600367308 */ /* 0x000e680000000800 */
[----:B------:R-:W-:Y:S03]  /*e5a0*/  MUFU.EX2 R107, R107 ;  /* 0x0000006b006b7308 */ /* 0x000fe60000000800 */
[----:B------:R-:W-:Y:S01]  /*e5b0*/  HMMA.16816.F32 R84, R4, R18, R84 ;  /* 0x000000120454723c */ /* 0x000fe20000001854 */
[----:B------:R-:W2:Y:S01]  /*e5c0*/  MUFU.EX2 R52, R52 ;  /* 0x0000003400347308 */ /* 0x000ea20000000800 */
[----:B------:R-:W5:Y:S01]  /*e5d0*/  LDSM.16.MT88.4 R16, [R162+0x7000] ;  /* 0x00700000a210783b */ /* 0x000f620000004200 */
[----:B---3--:R-:W-:-:S02]  /*e5e0*/  F2FP.F16.F32.PACK_AB R4, R58, R113 ;  /* 0x000000713a04723e */ /* 0x008fc400000000ff */
[----:B----4-:R-:W-:Y:S02]  /*e5f0*/  F2FP.F16.F32.PACK_AB R6, R56, R109 ;  /* 0x0000006d3806723e */ /* 0x010fe400000000ff */
[----:B-1----:R-:W-:Y:S02]  /*e600*/  F2FP.F16.F32.PACK_AB R5, R54, R111 ;  /* 0x0000006f3605723e */ /* 0x002fe400000000ff */
[----:B--2---:R-:W-:-:S07]  /*e610*/  F2FP.F16.F32.PACK_AB R7, R52, R107 ;  /* 0x0000006b3407723e */ /* 0x004fce00000000ff */
[C---:B------:R-:W-:Y:S08]  /*e620*/  HMMA.16816.F32 R72, R4.reuse, R8, R72 ;  /* 0x000000080448723c */ /* 0x040ff00000001848 */
[----:B------:R-:W-:Y:S01]  /*e630*/  HMMA.16816.F32 R68, R4, R10, R68 ;  /* 0x0000000a0444723c */ /* 0x000fe20000001844 */
[----:B------:R-:W1:Y:S01]  /*e640*/  LDSM.16.MT88.4 R8, [R160+0x7800] ;  /* 0x00780000a008783b */ /* 0x000e620000004200 */
[-CC-:B------:R-:W-:Y:S01]  /*e650*/  FFMA.FTZ R127, R201, R49.reuse, -R36.reuse ;  /* 0x00000031c97f7223 */ /* 0x180fe20000010824 */
        /* <DEDUP_REMOVED lines=8> */
[-CC-:B------:R-:W-:Y:S01]  /*e6e0*/  FFMA.FTZ R121, R193, R49.reuse, -R28.reuse ;  /* 0x00000031c1797223 */ /* 0x180fe2000001081c */
[----:B------:R-:W-:Y:S01]  /*e6f0*/  FFMA.FTZ R66, R177, R49, -R28 ;  /* 0x00000031b1427223 */ /* 0x000fe2000001081c */
[----:B------:R-:W-:Y:S03]  /*e700*/  MUFU.EX2 R127, R127 ;  /* 0x0000007f007f7308 */ /* 0x000fe60000000800 */
[C---:B-----5:R-:W-:Y:S01]  /*e710*/  HMMA.16816.F32 R96, R4.reuse, R20, R96 ;  /* 0x000000140460723c */ /* 0x060fe20000001860 */
        /* <DEDUP_REMOVED lines=16> */
[----:B------:R-:W-:Y:S01]  /*e820*/  HMMA.16816.F32 R72, R4, R8, R72 ;  /* 0x000000080448723c */ /* 0x000fe20000001848 */
[-CC-:B------:R-:W-:Y:S01]  /*e830*/  FFMA.FTZ R8, R143, R49.reuse, -R28.reuse ;  /* 0x000000318f087223 */ /* 0x180fe2000001081c */
[----:B------:R-:W-:-:S03]  /*e840*/  FFMA.FTZ R143, R147, R49, -R28 ;  /* 0x00000031938f7223 */ /* 0x000fc6000001081c */
[----:B------:R1:W-:Y:S03]  /*e850*/  MUFU.EX2 R147, R8 ;  /* 0x0000000800937308 */ /* 0x0003e60000000800 */
[C---:B------:R-:W-:Y:S08]  /*e860*/  HMMA.16816.F32 R68, R4.reuse, R10, R68 ;  /* 0x0000000a0444723c */ /* 0x040ff00000001844 */
[C---:B------:R-:W-:Y:S01]  /*e870*/  HMMA.16816.F32 R80, R4.reuse, R12, R80 ;  /* 0x0000000c0450723c */ /* 0x040fe20000001850 */
[----:B-1----:R-:W1:Y:S07]  /*e880*/  LDSM.16.MT88.4 R8, [R160+0x8000] ;  /* 0x00800000a008783b */ /* 0x002e6e0000004200 */
[C---:B------:R-:W-:Y:S01]  /*e890*/  HMMA.16816.F32 R76, R4.reuse, R14, R76 ;  /* 0x0000000e044c723c */ /* 0x040fe2000000184c */
[----:B------:R-:W2:Y:S01]  /*e8a0*/  LDSM.16.MT88.4 R12, [R161+0x8000] ;  /* 0x00800000a10c783b */ /* 0x000ea20000004200 */
[-CC-:B------:R-:W-:Y:S01]  /*e8b0*/  FFMA.FTZ R110, R155, R49.reuse, -R36.reuse ;  /* 0x000000319b6e7223 */ /* 0x180fe20000010824 */
[-C--:B------:R-:W-:Y:S01]  /*e8c0*/  FFMA.FTZ R108, R145, R49.reuse, -R36 ;  /* 0x00000031916c7223 */ /* 0x080fe20000010824 */
[-CC-:B------:R-:W-:Y:S01]  /*e8d0*/  FFMA.FTZ R114, R141, R49.reuse, -R28.reuse ;  /* 0x000000318d727223 */ /* 0x180fe2000001081c */
[-C--:B------:R-:W-:Y:S01]  /*e8e0*/  FFMA.FTZ R112, R149, R49.reuse, -R28 ;  /* 0x0000003195707223 */ /* 0x080fe2000001081c */
[-CC-:B------:R-:W-:Y:S01]  /*e8f0*/  FFMA.FTZ R153, R153, R49.reuse, -R36.reuse ;  /* 0x0000003199997223 */ /* 0x180fe20000010824 */
[----:B------:R-:W-:Y:S01]  /*e900*/  FFMA.FTZ R151, R151, R49, -R36 ;  /* 0x0000003197977223 */ /* 0x000fe20000010824 */
[C---:B-----5:R-:W-:Y:S01]  /*e910*/  HMMA.16816.F32 R96, R4.reuse, R20, R96 ;  /* 0x000000140460723c */ /* 0x060fe20000001860 */
        /* <DEDUP_REMOVED lines=8> */
[----:B------:R-:W1:Y:S04]  /*e9a0*/  MUFU.EX2 R141, R151 ;  /* 0x00000097008d7308 */ /* 0x000e680000000800 */
        /* <DEDUP_REMOVED lines=16> */
[-CC-:B------:R-:W-:Y:S01]  /*eab0*/  FFMA.FTZ R118, R119, R49.reuse, -R36.reuse ;  /* 0x0000003177767223 */ /* 0x180fe20000010824 */
[-CC-:B------:R-:W-:Y:S01]  /*eac0*/  FFMA.FTZ R119, R135, R49.reuse, -R36.reuse ;  /* 0x0000003187777223 */ /* 0x180fe20000010824 */
[-C--:B------:R-:W-:Y:S01]  /*ead0*/  FFMA.FTZ R116, R133, R49.reuse, -R36 ;  /* 0x0000003185747223 */ /* 0x080fe20000010824 */
[-CC-:B------:R-:W-:Y:S01]  /*eae0*/  FFMA.FTZ R122, R115, R49.reuse, -R28.reuse ;  /* 0x00000031737a7223 */ /* 0x180fe2000001081c */
[----:B------:R-:W-:-:S02]  /*eaf0*/  FFMA.FTZ R117, R137, R49, -R28 ;  /* 0x0000003189757223 */ /* 0x000fc4000001081c */
[----:B------:R-:W-:Y:S01]  /*eb00*/  HMMA.16816.F32 R96, R4, R20, R96 ;  /* 0x000000140460723c */ /* 0x000fe20000001860 */
[----:B------:R-:W-:-:S07]  /*eb10*/  FFMA.FTZ R139, R139, R49, -R36 ;  /* 0x000000318b8b7223 */ /* 0x000fce0000010824 */
[C---:B------:R-:W-:Y:S01]  /*eb20*/  HMMA.16816.F32 R92, R4.reuse, R22, R92 ;  /* 0x00000016045c723c */ /* 0x040fe2000000185c */
[----:B------:R-:W3:Y:S07]  /*eb30*/  LDSM.16.MT88.4 R20, [R166+0x8800] ;  /* 0x00880000a614783b */ /* 0x000eee0000004200 */
[C---:B-----5:R-:W-:Y:S08]  /*eb40*/  HMMA.16816.F32 R88, R4.reuse, R16, R88 ;  /* 0x000000100458723c */ /* 0x060ff00000001858 */
[----:B------:R-:W-:Y:S01]  /*eb50*/  HMMA.16816.F32 R84, R4, R18, R84 ;  /* 0x000000120454723c */ /* 0x000fe20000001854 */
[----:B------:R-:W4:Y:S01]  /*eb60*/  LDSM.16.MT88.4 R16, [R162+0x8800] ;  /* 0x00880000a210783b */ /* 0x000f220000004200 */
[----:B------:R-:W-:Y:S04]  /*eb70*/  MUFU.EX2 R118, R118 ;  /* 0x0000007600767308 */ /* 0x000fe80000000800 */
[----:B------:R-:W5:Y:S04]  /*eb80*/  MUFU.EX2 R119, R119 ;  /* 0x0000007700777308 */ /* 0x000f680000000800 */
[----:B------:R-:W-:Y:S04]  /*eb90*/  MUFU.EX2 R116, R116 ;  /* 0x0000007400747308 */ /* 0x000fe80000000800 */
[----:B------:R-:W2:Y:S04]  /*eba0*/  MUFU.EX2 R115, R139 ;  /* 0x0000008b00737308 */ /* 0x000ea80000000800 */
[----:B------:R-:W1:Y:S04]  /*ebb0*/  MUFU.EX2 R122, R122 ;  /* 0x0000007a007a7308 */ /* 0x000e680000000800 */
[----:B------:R-:W-:Y:S04]  /*ebc0*/  MUFU.EX2 R120, R120 ;  /* 0x0000007800787308 */ /* 0x000fe80000000800 */
[----:B------:R-:W3:Y:S01]  /*ebd0*/  MUFU.EX2 R117, R117 ;  /* 0x0000007500757308 */ /* 0x000ee20000000800 */
[----:B-----5:R-:W-:-:S02]  /*ebe0*/  F2FP.F16.F32.PACK_AB R4, R119, R118 ;  /* 0x000000767704723e */ /* 0x020fc400000000ff */
        /* <DEDUP_REMOVED lines=17> */
[C---:B----4-:R-:W-:Y:S08]  /*ed00*/  HMMA.16816.F32 R88, R4.reuse, R16, R88 ;  /* 0x000000100458723c */ /* 0x050ff00000001858 */
[----:B------:R-:W-:Y:S01]  /*ed10*/  HMMA.16816.F32 R84, R4, R18, R84 ;  /* 0x000000120454723c */ /* 0x000fe20000001854 */
[-CC-:B------:R-:W-:Y:S01]  /*ed20*/  FFMA.FTZ R4, R41, R49.reuse, -R28.reuse ;  /* 0x0000003129047223 */ /* 0x180fe2000001081c */
[----:B------:R-:W-:Y:S01]  /*ed30*/  FFMA.FTZ R41, R43, R49, -R28 ;  /* 0x000000312b297223 */ /* 0x000fe2000001081c */
[----:B------:R-:W3:Y:S01]  /*ed40*/  LDSM.16.MT88.4 R16, [R161+0x9000] ;  /* 0x00900000a110783b */ /* 0x000ee20000004200 */
[----:B------:R-:W-:Y:S01]  /*ed50*/  FADD.FTZ R6, R105, R50 ;  /* 0x0000003269067221 */ /* 0x000fe20000010000 */
[----:B------:R-:W-:Y:S04]  /*ed60*/  MUFU.EX2 R22, R22 ;  /* 0x0000001600167308 */ /* 0x000fe80000000800 */
[----:B------:R-:W4:Y:S04]  /*ed70*/  MUFU.EX2 R23, R23 ;  /* 0x0000001700177308 */ /* 0x000f280000000800 */
[----:B------:R-:W-:Y:S04]  /*ed80*/  MUFU.EX2 R20, R20 ;  /* 0x0000001400147308 */ /* 0x000fe80000000800 */
[----:B------:R-:W5:Y:S04]  /*ed90*/  MUFU.EX2 R21, R21 ;  /* 0x0000001500157308 */ /* 0x000f680000000800 */
[----:B------:R4:W-:Y:S04]  /*eda0*/  MUFU.EX2 R45, R4 ;  /* 0x00000004002d7308 */ /* 0x0009e80000000800 */
[----:B------:R-:W1:Y:S04]  /*edb0*/  MUFU.EX2 R124, R124 ;  /* 0x0000007c007c7308 */ /* 0x000e680000000800 */
[----:B------:R-:W-:Y:S04]  /*edc0*/  MUFU.EX2 R41, R41 ;  /* 0x0000002900297308 */ /* 0x000fe80000000800 */
[----:B------:R-:W2:Y:S01]  /*edd0*/  MUFU.EX2 R50, R55 ;  /* 0x0000003700327308 */ /* 0x000ea20000000800 */
[----:B------:R-:W-:Y:S01]  /*ede0*/  FADD.FTZ R43, R103, R6 ;  /* 0x00000006672b7221 */ /* 0x000fe20000010000 */
[----:B----4-:R-:W-:-:S02]  /*edf0*/  F2FP.F16.F32.PACK_AB R4, R23, R22 ;  /* 0x000000161704723e */ /* 0x010fc400000000ff */
[----:B-----5:R-:W-:Y:S02]  /*ee00*/  F2FP.F16.F32.PACK_AB R6, R21, R20 ;  /* 0x000000141506723e */ /* 0x020fe400000000ff */
[----:B-1----:R-:W-:Y:S01]  /*ee10*/  F2FP.F16.F32.PACK_AB R5, R124, R45 ;  /* 0x0000002d7c05723e */ /* 0x002fe200000000ff */
[----:B------:R-:W-:Y:S01]  /*ee20*/  FADD.FTZ R59, R59, R48 ;  /* 0x000000303b3b7221 */ /* 0x000fe20000010000 */
[----:B--2---:R-:W-:-:S03]  /*ee30*/  F2FP.F16.F32.PACK_AB R7, R50, R41 ;  /* 0x000000293207723e */ /* 0x004fc600000000ff */
[----:B------:R-:W-:-:S04]  /*ee40*/  FADD.FTZ R44, R44, R59 ;  /* 0x0000003b2c2c7221 */ /* 0x000fc80000010000 */
[----:B------:R-:W-:Y:S01]  /*ee50*/  HMMA.16816.F32 R96, R4, R12, R96 ;  /* 0x0000000c0460723c */ /* 0x000fe20000001860 */
[----:B------:R-:W-:-:S07]  /*ee60*/  FADD.FTZ R43, R46, R43 ;  /* 0x0000002b2e2b7221 */ /* 0x000fce0000010000 */
[C---:B------:R-:W-:Y:S01]  /*ee70*/  HMMA.16816.F32 R92, R4.reuse, R14, R92 ;  /* 0x0000000e045c723c */ /* 0x040fe2000000185c */
[----:B------:R-:W1:Y:S07]  /*ee80*/  LDSM.16.MT88.4 R12, [R160+0x9000] ;  /* 0x00900000a00c783b */ /* 0x000e6e0000004200 */
[----:B------:R-:W-:Y:S01]  /*ee90*/  HMMA.16816.F32 R88, R4, R8, R88 ;  /* 0x000000080458723c */ /* 0x000fe20000001858 */
[----:B------:R-:W-:Y:S01]  /*eea0*/  FADD.FTZ R9, R39, R44 ;  /* 0x0000002c27097221 */ /* 0x000fe20000010000 */
[----:B------:R-:W-:-:S03]  /*eeb0*/  FADD.FTZ R42, R42, R43 ;  /* 0x0000002b2a2a7221 */ /* 0x000fc60000010000 */
[----:B------:R-:W-:Y:S01]  /*eec0*/  FADD.FTZ R40, R40, R9 ;  /* 0x0000000928287221 */ /* 0x000fe20000010000 */
[----:B------:R-:W-:-:S03]  /*eed0*/  FADD.FTZ R37, R37, R42 ;  /* 0x0000002a25257221 */ /* 0x000fc60000010000 */
[----:B------:R-:W-:Y:S01]  /*eee0*/  FADD.FTZ R35, R35, R40 ;  /* 0x0000002823237221 */ /* 0x000fe20000010000 */
[----:B---3--:R-:W-:Y:S03]  /*eef0*/  HMMA.16816.F32 R80, R4, R16, R80 ;  /* 0x000000100450723c */ /* 0x008fe60000001850 */
[----:B------:R-:W-:Y:S01]  /*ef00*/  FADD.FTZ R16, R32, R35 ;  /* 0x0000002320107221 */ /* 0x000fe20000010000 */
[----:B------:R-:W-:-:S03]  /*ef10*/  FADD.FTZ R38, R38, R37 ;  /* 0x0000002526267221 */ /* 0x000fc60000010000 */
[----:B------:R-:W-:Y:S01]  /*ef20*/  FADD.FTZ R16, R3, R16 ;  /* 0x0000001003107221 */ /* 0x000fe20000010000 */
[----:B------:R-:W-:Y:S01]  /*ef30*/  FADD.FTZ R38, R29, R38 ;  /* 0x000000261d267221 */ /* 0x000fe20000010000 */
[C---:B------:R-:W-:Y:S02]  /*ef40*/  HMMA.16816.F32 R76, R4.reuse, R18, R76 ;  /* 0x00000012044c723c */ /* 0x040fe4000000184c */
[----:B------:R-:W-:Y:S01]  /*ef50*/  FADD.FTZ R111, R111, R16 ;  /* 0x000000106f6f7221 */ /* 0x000fe20000010000 */
[----:B------:R-:W-:Y:S01]  /*ef60*/  FADD.FTZ R113, R113, R38 ;  /* 0x0000002671717221 */ /* 0x000fe20000010000 */
[----:B------:R-:W2:Y:S02]  /*ef70*/  LDSM.16.MT88.4 R16, [R162+0x9800] ;  /* 0x00980000a210783b */ /* 0x000ea40000004200 */
[----:B------:R-:W-:Y:S01]  /*ef80*/  FADD.FTZ R54, R54, R111 ;  /* 0x0000006f36367221 */ /* 0x000fe20000010000 */
[----:B------:R-:W-:Y:S01]  /*ef90*/  FADD.FTZ R58, R58, R113 ;  /* 0x000000713a3a7221 */ /* 0x000fe20000010000 */
[C---:B------:R-:W-:Y:S01]  /*efa0*/  HMMA.16816.F32 R84, R4.reuse, R10, R84 ;  /* 0x0000000a0454723c */ /* 0x040fe20000001854 */
[----:B------:R-:W3:Y:S01]  /*efb0*/  LDSM.16.MT88.4 R8, [R166+0x9800] ;  /* 0x00980000a608783b */ /* 0x000ee20000004200 */
[----:B------:R-:W-:Y:S01]  /*efc0*/  FADD.FTZ R107, R107, R54 ;  /* 0x000000366b6b7221 */ /* 0x000fe20000010000 */
[----:B------:R-:W-:Y:S01]  /*efd0*/  FADD.FTZ R109, R109, R58 ;  /* 0x0000003a6d6d7221 */ /* 0x000fe20000010000 */
[-CC-:B------:R-:W-:Y:S01]  /*efe0*/  FFMA.FTZ R39, R33, R49.reuse, -R36.reuse ;  /* 0x0000003121277223 */ /* 0x180fe20000010824 */
        /* <DEDUP_REMOVED lines=16> */
[----:B------:R-:W-:Y:S01]  /*f0f0*/  FADD.FTZ R106, R106, R127 ;  /* 0x0000007f6a6a7221 */ /* 0x000fe20000010000 */
[----:B------:R-:W-:-:S02]  /*f100*/  FADD.FTZ R104, R104, R125 ;  /* 0x0000007d68687221 */ /* 0x000fc40000010000 */
[----:B------:R-:W-:Y:S04]  /*f110*/  MUFU.EX2 R33, R33 ;  /* 0x0000002100217308 */ /* 0x000fe80000000800 */
[----:B------:R-:W5:Y:S04]  /*f120*/  MUFU.EX2 R198, R198 ;  /* 0x000000c600c67308 */ /* 0x000f680000000800 */
[----:B------:R2:W-:Y:S04]  /*f130*/  MUFU.EX2 R3, R25 ;  /* 0x0000001900037308 */ /* 0x0005e80000000800 */
[----:B------:R4:W3:Y:S04]  /*f140*/  MUFU.EX2 R26, R27 ;  /* 0x0000001b001a7308 */ /* 0x0008e80000000800 */
[----:B------:R-:W-:Y:S04]  /*f150*/  MUFU.EX2 R24, R29 ;  /* 0x0000001d00187308 */ /* 0x000fe80000000800 */
[----:B------:R-:W1:Y:S01]  /*f160*/  MUFU.EX2 R197, R197 ;  /* 0x000000c500c57308 */ /* 0x000e620000000800 */
[----:B--2---:R-:W-:Y:S01]  /*f170*/  FADD.FTZ R25, R123, R106 ;  /* 0x0000006a7b197221 */ /* 0x004fe20000010000 */
[----:B----4-:R-:W-:-:S03]  /*f180*/  FADD.FTZ R27, R121, R104 ;  /* 0x00000068791b7221 */ /* 0x010fc60000010000 */
[----:B------:R-:W-:Y:S01]  /*f190*/  FADD.FTZ R25, R102, R25 ;  /* 0x0000001966197221 */ /* 0x000fe20000010000 */
[----:B------:R-:W-:Y:S01]  /*f1a0*/  FADD.FTZ R27, R66, R27 ;  /* 0x0000001b421b7221 */ /* 0x000fe20000010000 */
[----:B------:R-:W-:Y:S02]  /*f1b0*/  F2FP.F16.F32.PACK_AB R4, R31, R30 ;  /* 0x0000001e1f04723e */ /* 0x000fe400000000ff */
[----:B------:R-:W-:Y:S01]  /*f1c0*/  FADD.FTZ R110, R110, R25 ;  /* 0x000000196e6e7221 */ /* 0x000fe20000010000 */
[----:B-----5:R-:W-:Y:S01]  /*f1d0*/  F2FP.F16.F32.PACK_AB R6, R198, R33 ;  /* 0x00000021c606723e */ /* 0x020fe200000000ff */
[----:B------:R-:W-:Y:S01]  /*f1e0*/  FADD.FTZ R28, R114, R27 ;  /* 0x0000001b721c7221 */ /* 0x000fe20000010000 */
[----:B---3--:R-:W-:Y:S02]  /*f1f0*/  F2FP.F16.F32.PACK_AB R5, R26, R3 ;  /* 0x000000031a05723e */ /* 0x008fe400000000ff */
[----:B-1----:R-:W-:Y:S01]  /*f200*/  F2FP.F16.F32.PACK_AB R7, R197, R24 ;  /* 0x00000018c507723e */ /* 0x002fe200000000ff */
        /* <DEDUP_REMOVED lines=112> */
.L_x_14206:
        /* <DEDUP_REMOVED lines=8> */
.L_x_14207:
[----:B------:R-:W-:Y:S05]  /*f990*/  BSYNC.RECONVERGENT B0 ;  /* 0x0000000000007941 */ /* 0x000fea0003800200 */
.L_x_14205:
        /* <DEDUP_REMOVED lines=31> */
[----:B------:R-:W3:Y:S04]  /*fb90*/  LDSM.16.M88.4 R24, [R170+0x2000] ;  /* 0x00200000aa18783b */ /* 0x000ee80000000200 */
[----:B------:R-:W2:Y:S04]  /*fba0*/  LDSM.16.M88.4 R16, [R170+0x2800] ;  /* 0x00280000aa10783b */ /* 0x000ea80000000200 */
[----:B-1----:R-:W1:Y:S04]  /*fbb0*/  LDSM.16.M88.4 R8, [R170+0x3000] ;  /* 0x00300000aa08783b */ /* 0x002e680000000200 */
[----:B------:R-:W4:Y:S04]  /*fbc0*/  LDSM.16.M88.4 R108, [R170+0x3800] ;  /* 0x00380000aa6c783b */ /* 0x000f280000000200 */
[----:B------:R-:W5:Y:S04]  /*fbd0*/  LDSM.16.M88.4 R56, [R170+0x4000] ;  /* 0x00400000aa38783b */ /* 0x000f680000000200 */
[----:B------:R-:W5:Y:S04]  /*fbe0*/  LDSM.16.M88.4 R48, [R170+0x4800] ;  /* 0x00480000aa30783b */ /* 0x000f680000000200 */
[----:B------:R-:W5:Y:S04]  /*fbf0*/  LDSM.16.M88.4 R40, [R170+0x5000] ;  /* 0x00500000aa28783b */ /* 0x000f680000000200 */
[----:B------:R-:W5:Y:S04]  /*fc00*/  LDSM.16.M88.4 R132, [R170+0x5800] ;  /* 0x00580000aa84783b */ /* 0x000f680000000200 */
[----:B------:R-:W-:Y:S04]  /*fc10*/  LDSM.16.M88.4 R112, [R169] ;  /* 0x00000000a970783b */ /* 0x000fe80000000200 */
[----:B------:R-:W5:Y:S04]  /*fc20*/  LDSM.16.M88.4 R124, [R165+0x2000] ;  /* 0x00200000a57c783b */ /* 0x000f680000000200 */
[----:B------:R-:W5:Y:S01]  /*fc30*/  LDSM.16.M88.4 R120, [R165+0x2800] ;  /* 0x00280000a578783b */ /* 0x000f620000000200 */
[C---:B---3--:R-:W-:Y:S03]  /*fc40*/  HMMA.16816.F32 R28, R32.reuse, R24, RZ ;  /* 0x00000018201c723c */ /* 0x048fe600000018ff */
[----:B------:R-:W3:Y:S04]  /*fc50*/  LDSM.16.M88.4 R116, [R165+0x3000] ;  /* 0x00300000a574783b */ /* 0x000ee80000000200 */
[----:B------:R-:W3:Y:S01]  /*fc60*/  LDSM.16.M88.4 R136, [R165+0x3800] ;  /* 0x00380000a588783b */ /* 0x000ee20000000200 */
[C---:B--2---:R-:W-:Y:S03]  /*fc70*/  HMMA.16816.F32 R20, R32.reuse, R16, RZ ;  /* 0x000000102014723c */ /* 0x044fe600000018ff */
[----:B------:R-:W0:Y:S05]  /*fc80*/  LDGDEPBAR ;  /* 0x00000000000079af */ /* 0x000e2a0000000000 */
[C---:B-1----:R-:W-:Y:S08]  /*fc90*/  HMMA.16816.F32 R12, R32.reuse, R8, RZ ;  /* 0x00000008200c723c */ /* 0x042ff000000018ff */
[C---:B------:R-:W-:Y:S08]  /*fca0*/  HMMA.16816.F32 R24, R32.reuse, R26, RZ ;  /* 0x0000001a2018723c */ /* 0x040ff000000018ff */
[C---:B------:R-:W-:Y:S08]  /*fcb0*/  HMMA.16816.F32 R16, R32.reuse, R18, RZ ;  /* 0x000000122010723c */ /* 0x040ff000000018ff */
[C---:B------:R-:W-:Y:S08]  /*fcc0*/  HMMA.16816.F32 R8, R32.reuse, R10, RZ ;  /* 0x0000000a2008723c */ /* 0x040ff000000018ff */
        /* <DEDUP_REMOVED lines=29> */
[C---:B----4-:R-:W-:Y:S08]  /*fea0*/  HMMA.16816.F32 R44, R112.reuse, R120, R44 ;  /* 0x00000078702c723c */ /* 0x050ff0000000182c */
        /* <DEDUP_REMOVED lines=20> */
[----:B------:R-:W4:Y:S07]  /*fff0*/  LDSM.16.M88.4 R132, [R167] ;  /* 0x00000000a784783b */ /* 0x000f2e0000000200 */
[C---:B-1----:R-:W-:Y:S08]  /*10000*/  HMMA.16816.F32 R52, R112.reuse, R124, R52 ;  /* 0x0000007c7034723c */ /* 0x042ff00000001834 */
[C---:B------:R-:W-:Y:S01]  /*10010*/  HMMA.16816.F32 R48, R112.reuse, R126, R48 ;  /* 0x0000007e7030723c */ /* 0x040fe20000001830 */
[----:B------:R-:W1:Y:S07]  /*10020*/  LDSM.16.M88.4 R124, [R163+0x4000] ;  /* 0x00400000a37c783b */ /* 0x000e6e0000000200 */
[C---:B---3--:R-:W-:Y:S08]  /*10030*/  HMMA.16816.F32 R44, R112.reuse, R120, R44 ;  /* 0x00000078702c723c */ /* 0x048ff0000000182c */
[C---:B------:R-:W-:Y:S01]  /*10040*/  HMMA.16816.F32 R40, R112.reuse, R122, R40 ;  /* 0x0000007a7028723c */ /* 0x040fe20000001828 */
[----:B------:R-:W3:Y:S07]  /*10050*/  LDSM.16.M88.4 R120, [R163+0x2000] ;  /* 0x00200000a378783b */ /* 0x000eee0000000200 */
[C---:B--2---:R-:W-:Y:S08]  /*10060*/  HMMA.16816.F32 R36, R112.reuse, R116, R36 ;  /* 0x000000747024723c */ /* 0x044ff00000001824 */
[----:B------:R-:W-:Y:S01]  /*10070*/  HMMA.16816.F32 R32, R112, R118, R32 ;  /* 0x000000767020723c */ /* 0x000fe20000001820 */
[----:B------:R-:W2:Y:S04]  /*10080*/  LDSM.16.M88.4 R116, [R163+0x2800] ;  /* 0x00280000a374783b */ /* 0x000ea80000000200 */
[----:B------:R-:W5:Y:S03]  /*10090*/  LDSM.16.M88.4 R112, [R163+0x3000] ;  /* 0x00300000a370783b */ /* 0x000f660000000200 */
[C---:B----4-:R-:W-:Y:S08]  /*100a0*/  HMMA.16816.F32 R4, R132.reuse, R136, R4 ;  /* 0x000000888404723c */ /* 0x050ff00000001804 */
[C---:B------:R-:W-:Y:S08]  /*100b0*/  HMMA.16816.F32 R108, R132.reuse, R138, R108 ;  /* 0x0000008a846c723c */ /* 0x040ff0000000186c */
[C---:B-1----:R-:W-:Y:S08]  /*100c0*/  HMMA.16816.F32 R104, R132.reuse, R124, R104 ;  /* 0x0000007c8468723c */ /* 0x042ff00000001868 */
[C---:B---3--:R-:W-:Y:S08]  /*100d0*/  HMMA.16816.F32 R28, R132.reuse, R120, R28 ;  /* 0x00000078841c723c */ /* 0x048ff0000000181c */
[C---:B------:R-:W-:Y:S01]  /*100e0*/  HMMA.16816.F32 R24, R132.reuse, R122, R24 ;  /* 0x0000007a8418723c */ /* 0x040fe20000001818 */
[----:B------:R-:W1:Y:S07]  /*100f0*/  LDSM.16.M88.4 R120, [R163+0x4800] ;  /* 0x00480000a378783b */ /* 0x000e6e0000000200 */
[C---:B--2---:R-:W-:Y:S08]  /*10100*/  HMMA.16816.F32 R20, R132.reuse, R116, R20 ;  /* 0x000000748414723c */ /* 0x044ff00000001814 */
[C---:B------:R-:W-:Y:S01]  /*10110*/  HMMA.16816.F32 R16, R132.reuse, R118, R16 ;  /* 0x000000768410723c */ /* 0x040fe20000001810 */
[----:B------:R-:W2:Y:S07]  /*10120*/  LDSM.16.M88.4 R116, [R163+0x5000] ;  /* 0x00500000a374783b */ /* 0x000eae0000000200 */
[C---:B-----5:R-:W-:Y:S08]  /*10130*/  HMMA.16816.F32 R12, R132.reuse, R112, R12 ;  /* 0x00000070840c723c */ /* 0x060ff0000000180c */
[----:B------:R-:W-:Y:S01]  /*10140*/  HMMA.16816.F32 R8, R132, R114, R8 ;  /* 0x000000728408723c */ /* 0x000fe20000001808 */
[----:B------:R-:W3:Y:S01]  /*10150*/  LDSM.16.M88.4 R112, [R163+0x5800] ;  /* 0x00580000a370783b */ /* 0x000ee20000000200 */
[----:B------:R-:W-:-:S06]  /*10160*/  DEPBAR.LE SB0, 0x0 ;  /* 0x000080000000791a */ /* 0x000fcc0000000000 */
[C---:B------:R-:W-:Y:S08]  /*10170*/  HMMA.16816.F32 R56, R132.reuse, R126, R56 ;  /* 0x0000007e8438723c */ /* 0x040ff00000001838 */
[C---:B-1----:R-:W-:Y:S08]  /*10180*/  HMMA.16816.F32 R52, R132.reuse, R120, R52 ;  /* 0x000000788434723c */ /* 0x042ff00000001834 */
[C---:B------:R-:W-:Y:S08]  /*10190*/  HMMA.16816.F32 R48, R132.reuse, R122, R48 ;  /* 0x0000007a8430723c */ /* 0x040ff00000001830 */
[C---:B--2---:R-:W-:Y:S08]  /*101a0*/  HMMA.16816.F32 R44, R132.reuse, R116, R44 ;  /* 0x00000074842c723c */ /* 0x044ff0000000182c */
[C---:B------:R-:W-:Y:S08]  /*101b0*/  HMMA.16816.F32 R40, R132.reuse, R118, R40 ;  /* 0x000000768428723c */ /* 0x040ff00000001828 */
[C---:B---3--:R-:W-:Y:S08]  /*101c0*/  HMMA.16816.F32 R36, R132.reuse, R112, R36 ;  /* 0x000000708424723c */ /* 0x048ff00000001824 */
[----:B------:R-:W-:Y:S01]  /*101d0*/  HMMA.16816.F32 R32, R132, R114, R32 ;  /* 0x000000728420723c */ /* 0x000fe20000001820 */
[----:B------:R-:W-:Y:S06]  /*101e0*/  BAR.SYNC.DEFER_BLOCKING 0x0 ;  /* 0x0000000000007b1d */ /* 0x000fec0000010000 */
[----:B------:R-:W-:-:S13]  /*101f0*/  @!P0 BRA `(.L_x_14209) ;  /* 0x0000000400a08947 */ /* 0x000fda0003800000 */
[----:B------:R-:W-:Y:S04]  /*10200*/  BSSY.RECONVERGENT B0, `(.L_x_14210) ;  /* 0x000004a000007945 */ /* 0x000fe80003800200 */
[----:B------:R-:W-:Y:S05]  /*10210*/  @!P6 BRA `(.L_x_14211) ;  /* 0x000000040000e947 */ /* 0x000fea0003800000 */
[----:B------:R-:W2:Y:S01]  /*10220*/  LD.E R116, desc[UR4][R100.64+0x170] ;  /* 0x0001700464747980 */ /* 0x000ea2000c101900 */
[----:B------:R-:W-:-:S05]  /*10230*/  IADD3 R113, PT, PT, R65, -0x1, RZ ;  /* 0xffffffff41717810 */ /* 0x000fca0007ffe0ff */
[----:B------:R-:W-:-:S05]  /*10240*/  IMAD.SHL.U32 R113, R113, 0x80, RZ ;  /* 0x0000008071717824 */ /* 0x000fca00078e00ff */
        /* <DEDUP_REMOVED lines=9> */
[----:B------:R-:W1:Y:S01]  /*102e0*/  F2I.FTZ.U32.TRUNC.NTZ R119, R118 ;  /* 0x0000007600777305 */ /* 0x000e62000021f000 */
[----:B------:R-:W-:Y:S01]  /*102f0*/  ISETP.GE.AND P4, PT, R113, RZ, PT ;  /* 0x000000ff7100720c */ /* 0x000fe20003f86270 */
[--C-:B-1----:R-:W-:Y:S02]  /*10300*/  IMAD.MOV R3, RZ, RZ, -R119.reuse ;  /* 0x000000ffff037224 */ /* 0x102fe400078e0a77 */
[----:B------:R-:W-:Y:S02]  /*10310*/  IMAD.MOV.U32 R118, RZ, RZ, RZ ;  /* 0x000000ffff767224 */ /* 0x000fe400078e00ff */
[----:B------:R-:W-:Y:S02]  /*10320*/  IMAD R114, R3, R102, RZ ;  /* 0x0000006603727224 */ /* 0x000fe400078e02ff */
[----:B------:R-:W-:Y:S02]  /*10330*/  IMAD.SHL.U32 R3, R67, 0x80, RZ ;  /* 0x0000008043037824 */ /* 0x000fe400078e00ff */
[----:B------:R-:W-:-:S03]  /*10340*/  IMAD.HI.U32 R114, R119, R114, R118 ;  /* 0x0000007277727227 */ /* 0x000fc600078e0076 */
[----:B------:R-:W-:Y:S02]  /*10350*/  IABS R103, R3 ;  /* 0x0000000300677213 */ /* 0x000fe40000000000 */
[----:B------:R-:W-:Y:S01]  /*10360*/  LOP3.LUT R3, R3, R116, RZ, 0x3c, !PT ;  /* 0x0000007403037212 */ /* 0x000fe200078e3cff */
[----:B------:R-:W-:-:S03]  /*10370*/  IMAD.HI.U32 R112, R114, R61, RZ ;  /* 0x0000003d72707227 */ /* 0x000fc600078e00ff */
[----:B------:R-:W-:Y:S01]  /*10380*/  ISETP.GE.AND P5, PT, R3, RZ, PT ;  /* 0x000000ff0300720c */ /* 0x000fe20003fa6270 */
        /* <DEDUP_REMOVED lines=41> */
.L_x_14211:
        /* <DEDUP_REMOVED lines=8> */
.L_x_14212:
[----:B------:R-:W-:Y:S05]  /*106a0*/  BSYNC.RECONVERGENT B0 ;  /* 0x0000000000007941 */ /* 0x000fea0003800200 */
.L_x_14210:
        /* <DEDUP_REMOVED lines=29> */
.L_x_14209:
[----:B------:R-:W-:Y:S05]  /*10880*/  BSYNC.RECONVERGENT B1 ;  /* 0x0000000000017941 */ /* 0x000fea0003800200 */
.L_x_14208:
[----:B-1----:R-:W-:Y:S01]  /*10890*/  IMAD R103, R65, 0x80, R60 ;  /* 0x0000008041677824 */ /* 0x002fe200078e023c */
[----:B------:R-:W-:-:S03]  /*108a0*/  LOP3.LUT R184, R184, 0xfffffffe, RZ, 0xc0, !PT ;  /* 0xfffffffeb8b87812 */ /* 0x000fc600078ec0ff */
        /* <DEDUP_REMOVED lines=32> */
[----:B------:R-:W-:Y:S01]  /*10ab0*/  VIADD R24, R103, 0xffffff11 ;  /* 0xffffff1167187836 */ /* 0x000fe20000000000 */
        /* <DEDUP_REMOVED lines=28> */
[----:B------:R-:W-:Y:S01]  /*10c80*/  ISETP.GE.AND P3, PT, R61, R190, PT ;  /* 0x000000be3d00720c */ /* 0x000fe20003f66270 */
[----:B------:R-:W-:Y:S01]  /*10c90*/  VIADD R16, R103, 0xffffff28 ;  /* 0xffffff2867107836 */ /* 0x000fe20000000000 */
[C---:B------:R-:W-:Y:S02]  /*10ca0*/  ISETP.GE.AND P6, PT, R28.reuse, R188, PT ;  /* 0x000000bc1c00720c */ /* 0x040fe40003fc6270 */
[----:B------:R-:W-:Y:S02]  /*10cb0*/  FSEL R31, R31, -INF , P3 ;  /* 0xff8000001f1f7808 */ /* 0x000fe40001800000 */
[----:B------:R-:W-:Y:S02]  /*10cc0*/  ISETP.GE.AND P3, PT, R28, R191, PT ;  /* 0x000000bf1c00720c */ /* 0x000fe40003f66270 */
[----:B------:R-:W-:-:S02]  /*10cd0*/  FSEL R12, R12, -INF , P1 ;  /* 0xff8000000c0c7808 */ /* 0x000fc40000800000 */
[----:B------:R-:W-:Y:S02]  /*10ce0*/  FSEL R25, R25, -INF , P3 ;  /* 0xff80000019197808 */ /* 0x000fe40001800000 */
[----:B------:R-:W-:Y:S02]  /*10cf0*/  ISETP.GE.AND P3, PT, R24, R191, PT ;  /* 0x000000bf1800720c */ /* 0x000fe40003f66270 */
[----:B------:R-:W-:Y:S02]  /*10d00*/  FSEL R14, R14, -INF , P0 ;  /* 0xff8000000e0e7808 */ /* 0x000fe40000000000 */
[----:B------:R-:W-:Y:S02]  /*10d10*/  ISETP.NE.AND P1, PT, R18, RZ, PT ;  /* 0x000000ff1200720c */ /* 0x000fe40003f25270 */
[----:B------:R-:W-:Y:S02]  /*10d20*/  ISETP.GE.AND P0, PT, R16, R188, PT ;  /* 0x000000bc1000720c */ /* 0x000fe40003f06270 */
[----:B------:R-:W-:-:S02]  /*10d30*/  FSEL R21, R21, -INF , P3 ;  /* 0xff80000015157808 */ /* 0x000fc40001800000 */
[----:B------:R-:W-:Y:S02]  /*10d40*/  FSEL R203, R14, -INF , !P4 ;  /* 0xff8000000ecb7808 */ /* 0x000fe40006000000 */
[-C--:B------:R-:W-:Y:S02]  /*10d50*/  ISETP.GE.AND P3, PT, R20, R191.reuse, PT ;  /* 0x000000bf1400720c */ /* 0x080fe40003f66270 */
[----:B------:R-:W-:Y:S01]  /*10d60*/  FSEL R211, R12, -INF , !P1 ;  /* 0xff8000000cd37808 */ /* 0x000fe20004800000 */
[----:B------:R-:W-:Y:S01]  /*10d70*/  VIADD R12, R103, 0xffffff30 ;  /* 0xffffff30670c7836 */ /* 0x000fe20000000000 */
[----:B------:R-:W-:Y:S02]  /*10d80*/  P2R R14, PR, RZ, 0x1 ;  /* 0x00000001ff0e7803 */ /* 0x000fe40000000000 */
[C---:B------:R-:W-:Y:S02]  /*10d90*/  ISETP.GE.AND P1, PT, R16.reuse, R191, PT ;  /* 0x000000bf1000720c */ /* 0x040fe40003f26270 */
[----:B------:R-:W-:-:S02]  /*10da0*/  ISETP.GE.AND P0, PT, R16, R190, PT ;  /* 0x000000be1000720c */ /* 0x000fc40003f06270 */
[----:B------:R-:W-:Y:S01]  /*10db0*/  FSEL R233, R17, -INF , P3 ;  /* 0xff80000011e97808 */ /* 0x000fe20001800000 */
[----:B------:R-:W-:Y:S01]  /*10dc0*/  VIADD R17, R103, 0xffffff21 ;  /* 0xffffff2167117836 */ /* 0x000fe20000000000 */
[----:B------:R-:W-:Y:S02]  /*10dd0*/  ISETP.GE.AND P4, PT, R16, R189, PT ;  /* 0x000000bd1000720c */ /* 0x000fe40003f86270 */
[----:B------:R-:W-:Y:S02]  /*10de0*/  FSEL R8, R8, -INF , P1 ;  /* 0xff80000008087808 */ /* 0x000fe40000800000 */
[----:B------:R-:W-:Y:S02]  /*10df0*/  FSEL R10, R10, -INF , P0 ;  /* 0xff8000000a0a7808 */ /* 0x000fe40000000000 */
[----:B------:R-:W-:Y:S02]  /*10e00*/  ISETP.NE.AND P1, PT, R14, RZ, PT ;  /* 0x000000ff0e00720c */ /* 0x000fe40003f25270 */
[----:B------:R-:W-:-:S02]  /*10e10*/  ISETP.GE.AND P0, PT, R12, R188, PT ;  /* 0x000000bc0c00720c */ /* 0x000fc40003f06270 */
[----:B------:R-:W-:Y:S02]  /*10e20*/  FSEL R31, R31, -INF , !P2 ;  /* 0xff8000001f1f7808 */ /* 0x000fe40005000000 */
[----:B------:R-:W-:Y:S02]  /*10e30*/  ISETP.GE.AND P2, PT, R28, R190, PT ;  /* 0x000000be1c00720c */ /* 0x000fe40003f46270 */
[----:B------:R-:W-:Y:S02]  /*10e40*/  FSEL R205, R10, -INF , !P4 ;  /* 0xff8000000acd7808 */ /* 0x000fe40006000000 */
[----:B------:R-:W-:Y:S02]  /*10e50*/  ISETP.GE.AND P3, PT, R17, R191, PT ;  /* 0x000000bf1100720c */ /* 0x000fe40003f66270 */
[----:B------:R-:W-:Y:S01]  /*10e60*/  FSEL R215, R8, -INF , !P1 ;  /* 0xff80000008d77808 */ /* 0x000fe20004800000 */
[----:B------:R-:W-:Y:S01]  /*10e70*/  VIADD R8, R103, 0xffffff38 ;  /* 0xffffff3867087836 */ /* 0x000fe20000000000 */
[----:B------:R-:W-:-:S02]  /*10e80*/  P2R R10, PR, RZ, 0x1 ;  /* 0x00000001ff0a7803 */ /* 0x000fc40000000000 */
[C---:B------:R-:W-:Y:S02]  /*10e90*/  ISETP.GE.AND P1, PT, R12.reuse, R191, PT ;  /* 0x000000bf0c00720c */ /* 0x040fe40003f26270 */
[-C--:B------:R-:W-:Y:S02]  /*10ea0*/  ISETP.GE.AND P0, PT, R12, R190.reuse, PT ;  /* 0x000000be0c00720c */ /* 0x080fe40003f06270 */
[-C--:B------:R-:W-:Y:S02]  /*10eb0*/  ISETP.GE.AND P5, PT, R28, R189.reuse, PT ;  /* 0x000000bd1c00720c */ /* 0x080fe40003fa6270 */
[----:B------:R-:W-:Y:S02]  /*10ec0*/  FSEL R28, R27, -INF , P2 ;  /* 0xff8000001b1c7808 */ /* 0x000fe40001000000 */
[----:B------:R-:W-:Y:S02]  /*10ed0*/  ISETP.GE.AND P2, PT, R24, R190, PT ;  /* 0x000000be1800720c */ /* 0x000fe40003f46270 */
[----:B------:R-:W-:Y:S01]  /*10ee0*/  FSEL R213, R13, -INF , P3 ;  /* 0xff8000000dd57808 */ /* 0x000fe20001800000 */
[----:B------:R-:W-:Y:S01]  /*10ef0*/  VIADD R13, R103, 0xffffff29 ;  /* 0xffffff29670d7836 */ /* 0x000fe20000000000 */
[----:B------:R-:W-:-:S02]  /*10f00*/  ISETP.GE.AND P4, PT, R12, R189, PT ;  /* 0x000000bd0c00720c */ /* 0x000fc40003f86270 */
[----:B------:R-:W-:Y:S02]  /*10f10*/  FSEL R4, R4, -INF , P1 ;  /* 0xff80000004047808 */ /* 0x000fe40000800000 */
[----:B------:R-:W-:Y:S02]  /*10f20*/  FSEL R6, R6, -INF , P0 ;  /* 0xff80000006067808 */ /* 0x000fe40000000000 */
[----:B------:R-:W-:Y:S02]  /*10f30*/  FSEL R27, R25, -INF , !P6 ;  /* 0xff800000191b7808 */ /* 0x000fe40007000000 */
[----:B------:R-:W-:Y:S02]  /*10f40*/  ISETP.NE.AND P1, PT, R10, RZ, PT ;  /* 0x000000ff0a00720c */ /* 0x000fe40003f25270 */
[----:B------:R-:W-:Y:S02]  /*10f50*/  ISETP.GE.AND P0, PT, R8, R188, PT ;  /* 0x000000bc0800720c */ /* 0x000fe40003f06270 */
[----:B------:R-:W-:-:S02]  /*10f60*/  FSEL R25, R28, -INF , !P5 ;  /* 0xff8000001c197808 */ /* 0x000fc40006800000 */
[C---:B------:R-:W-:Y:S02]  /*10f70*/  ISETP.GE.AND P6, PT, R24.reuse, R188, PT ;  /* 0x000000bc1800720c */ /* 0x040fe40003fc6270 */
[----:B------:R-:W-:Y:S02]  /*10f80*/  ISETP.GE.AND P5, PT, R24, R189, PT ;  /* 0x000000bd1800720c */ /* 0x000fe40003fa6270 */
[----:B------:R-:W-:Y:S02]  /*10f90*/  FSEL R23, R23, -INF , P2 ;  /* 0xff80000017177808 */ /* 0x000fe40001000000 */
[----:B------:R-:W-:Y:S02]  /*10fa0*/  ISETP.GE.AND P2, PT, R20, R190, PT ;  /* 0x000000be1400720c */ /* 0x000fe40003f46270 */
[----:B------:R-:W-:Y:S02]  /*10fb0*/  FSEL R155, R6, -INF , !P4 ;  /* 0xff800000069b7808 */ /* 0x000fe40006000000 */
[----:B------:R-:W-:-:S02]  /*10fc0*/  ISETP.GE.AND P3, PT, R13, R191, PT ;  /* 0x000000bf0d00720c */ /* 0x000fc40003f66270 */
[----:B------:R-:W-:Y:S01]  /*10fd0*/  FSEL R193, R4, -INF , !P1 ;  /* 0xff80000004c17808 */ /* 0x000fe20004800000 */
[----:B------:R-:W-:Y:S01]  /*10fe0*/  VIADD R4, R103, 0xffffff40 ;  /* 0xffffff4067047836 */ /* 0x000fe20000000000 */
[----:B------:R-:W-:Y:S02]  /*10ff0*/  P2R R6, PR, RZ, 0x1 ;  /* 0x00000001ff067803 */ /* 0x000fe40000000000 */
[C---:B------:R-:W-:Y:S02]  /*11000*/  ISETP.GE.AND P1, PT, R8.reuse, R191, PT ;  /* 0x000000bf0800720c */ /* 0x040fe40003f26270 */
[----:B------:R-:W-:Y:S02]  /*11010*/  ISETP.GE.AND P0, PT, R8, R190, PT ;  /* 0x000000be0800720c */ /* 0x000fe40003f06270 */
[----:B------:R-:W-:Y:S02]  /*11020*/  FSEL R229, R21, -INF , !P6 ;  /* 0xff80000015e57808 */ /* 0x000fe40007000000 */
[----:B------:R-:W-:-:S02]  /*11030*/  FSEL R223, R23, -INF , !P5 ;  /* 0xff80000017df7808 */ /* 0x000fc40006800000 */
[C---:B------:R-:W-:Y:S02]  /*11040*/  ISETP.GE.AND P6, PT, R20.reuse, R188, PT ;  /* 0x000000bc1400720c */ /* 0x040fe40003fc6270 */
[----:B------:R-:W-:Y:S02]  /*11050*/  ISETP.GE.AND P5, PT, R20, R189, PT ;  /* 0x000000bd1400720c */ /* 0x000fe40003fa6270 */
[----:B------:R-:W-:Y:S02]  /*11060*/  FSEL R19, R19, -INF , P2 ;  /* 0xff80000013137808 */ /* 0x000fe40001000000 */
[----:B------:R-:W-:Y:S02]  /*11070*/  ISETP.GE.AND P2, PT, R17, R190, PT ;  /* 0x000000be1100720c */ /* 0x000fe40003f46270 */
[----:B------:R-:W-:Y:S01]  /*11080*/  FSEL R217, R9, -INF , P3 ;  /* 0xff80000009d97808 */ /* 0x000fe20001800000 */
[----:B------:R-:W-:Y:S01]  /*11090*/  VIADD R9, R103, 0xffffff31 ;  /* 0xffffff3167097836 */ /* 0x000fe20000000000 */
[----:B------:R-:W-:-:S02]  /*110a0*/  FSEL R108, R108, -INF , P1 ;  /* 0xff8000006c6c7808 */ /* 0x000fc40000800000 */
[----:B------:R-:W-:Y:S02]  /*110b0*/  FSEL R110, R110, -INF , P0 ;  /* 0xff8000006e6e7808 */ /* 0x000fe40000000000 */
[----:B------:R-:W-:Y:S02]  /*110c0*/  ISETP.GE.AND P4, PT, R8, R189, PT ;  /* 0x000000bd0800720c */ /* 0x000fe40003f86270 */
[----:B------:R-:W-:Y:S02]  /*110d0*/  ISETP.NE.AND P1, PT, R6, RZ, PT ;  /* 0x000000ff0600720c */ /* 0x000fe40003f25270 */
[----:B------:R-:W-:Y:S02]  /*110e0*/  ISETP.GE.AND P0, PT, R4, R188, PT ;  /* 0x000000bc0400720c */ /* 0x000fe40003f06270 */
[----:B------:R-:W-:Y:S02]  /*110f0*/  FSEL R233, R233, -INF , !P6 ;  /* 0xff800000e9e97808 */ /* 0x000fe40007000000 */
[----:B------:R-:W-:-:S02]  /*11100*/  FSEL R225, R19, -INF , !P5 ;  /* 0xff80000013e17808 */ /* 0x000fc40006800000 */
[C---:B------:R-:W-:Y:S02]  /*11110*/  ISETP.GE.AND P6, PT, R17.reuse, R188, PT ;  /* 0x000000bc1100720c */ /* 0x040fe40003fc6270 */
[----:B------:R-:W-:Y:S02]  /*11120*/  ISETP.GE.AND P5, PT, R17, R189, PT ;  /* 0x000000bd1100720c */ /* 0x000fe40003fa6270 */
[----:B------:R-:W-:Y:S01]  /*11130*/  FSEL R15, R15, -INF , P2 ;  /* 0xff8000000f0f7808 */ /* 0x000fe20001000000 */
[----:B------:R-:W-:Y:S01]  /*11140*/  LDSM.16.MT88.4 R16, [R166+0x6000] ;  /* 0x00600000a610783b */ /* 0x000fe20000004200 */
[----:B------:R-:W-:Y:S02]  /*11150*/  ISETP.GE.AND P2, PT, R13, R190, PT ;  /* 0x000000be0d00720c */ /* 0x000fe40003f46270 */
        /* <DEDUP_REMOVED lines=18> */
[----:B------:R-:W-:Y:S02]  /*11280*/  FSEL R217, R217, -INF , !P6 ;  /* 0xff800000d9d97808 */ /* 0x000fe40007000000 */
[----:B------:R-:W-:Y:S02]  /*11290*/  FSEL R209, R11, -INF , !P5 ;  /* 0xff8000000bd17808 */ /* 0x000fe40006800000 */
[----:B------:R-:W-:Y:S02]  /*112a0*/  ISETP.NE.AND P1, PT, R6, RZ, PT ;  /* 0x000000ff0600720c */ /* 0x000fe40003f25270 */
[-C--:B------:R-:W-:Y:S02]  /*112b0*/  ISETP.GE.AND P0, PT, R4, R188.reuse, PT ;  /* 0x000000bc0400720c */ /* 0x080fe40003f06270 */
[----:B------:R-:W-:-:S02]  /*112c0*/  ISETP.GE.AND P6, PT, R9, R188, PT ;  /* 0x000000bc0900720c */ /* 0x000fc40003fc6270 */
[----:B------:R-:W-:Y:S02]  /*112d0*/  ISETP.GE.AND P5, PT, R9, R189, PT ;  /* 0x000000bd0900720c */ /* 0x000fe40003fa6270 */
[----:B------:R-:W-:Y:S02]  /*112e0*/  FSEL R7, R7, -INF , P2 ;  /* 0xff80000007077808 */ /* 0x000fe40001000000 */
[C---:B------:R-:W-:Y:S02]  /*112f0*/  ISETP.GE.AND P3, PT, R5.reuse, R191, PT ;  /* 0x000000bf0500720c */ /* 0x040fe40003f66270 */
[----:B------:R-:W-:Y:S02]  /*11300*/  ISETP.GE.AND P2, PT, R5, R190, PT ;  /* 0x000000be0500720c */ /* 0x000fe40003f46270 */
[----:B------:R-:W-:Y:S02]  /*11310*/  FSEL R145, R104, -INF , !P1 ;  /* 0xff80000068917808 */ /* 0x000fe40004800000 */
[----:B------:R-:W-:-:S02]  /*11320*/  FSEL R139, R106, -INF , !P4 ;  /* 0xff8000006a8b7808 */ /* 0x000fc40006000000 */
[----:B------:R-:W-:Y:S02]  /*11330*/  P2R R6, PR, RZ, 0x1 ;  /* 0x00000001ff067803 */ /* 0x000fe40000000000 */
[----:B------:R-:W-:Y:S02]  /*11340*/  FSEL R195, R195, -INF , !P6 ;  /* 0xff800000c3c37808 */ /* 0x000fe40007000000 */
[----:B------:R-:W-:Y:S02]  /*11350*/  FSEL R159, R7, -INF , !P5 ;  /* 0xff800000079f7808 */ /* 0x000fe40006800000 */
[C---:B------:R-:W-:Y:S02]  /*11360*/  ISETP.GE.AND P1, PT, R4.reuse, R191, PT ;  /* 0x000000bf0400720c */ /* 0x040fe40003f26270 */
[C---:B------:R-:W-:Y:S02]  /*11370*/  ISETP.GE.AND P0, PT, R4.reuse, R190, PT ;  /* 0x000000be0400720c */ /* 0x040fe40003f06270 */
[----:B------:R-:W-:Y:S01]  /*11380*/  ISETP.GE.AND P4, PT, R4, R189, PT ;  /* 0x000000bd0400720c */ /* 0x000fe20003f86270 */
[----:B------:R-:W-:Y:S01]  /*11390*/  VIADD R4, R103, 0xffffff50 ;  /* 0xffffff5067047836 */ /* 0x000fe20000000000 */
[----:B------:R-:W-:-:S02]  /*113a0*/  ISETP.GE.AND P6, PT, R5, R188, PT ;  /* 0x000000bc0500720c */ /* 0x000fc40003fc6270 */
[----:B------:R-:W-:Y:S01]  /*113b0*/  ISETP.GE.AND P5, PT, R5, R189, PT ;  /* 0x000000bd0500720c */ /* 0x000fe20003fa6270 */
[----:B------:R-:W-:Y:S01]  /*113c0*/  VIADD R5, R103, 0xffffff41 ;  /* 0xffffff4167057836 */ /* 0x000fe20000000000 */
[----:B------:R-:W-:Y:S02]  /*113d0*/  FSEL R109, R109, -INF , P3 ;  /* 0xff8000006d6d7808 */ /* 0x000fe40001800000 */
[----:B------:R-:W-:Y:S02]  /*113e0*/  FSEL R111, R111, -INF , P2 ;  /* 0xff8000006f6f7808 */ /* 0x000fe40001000000 */
[----:B------:R-:W-:Y:S02]  /*113f0*/  FSEL R56, R56, -INF , P1 ;  /* 0xff80000038387808 */ /* 0x000fe40000800000 */
[----:B------:R-:W-:Y:S02]  /*11400*/  FSEL R58, R58, -INF , P0 ;  /* 0xff8000003a3a7808 */ /* 0x000fe40000000000 */
[----:B------:R-:W-:-:S02]  /*11410*/  FSEL R201, R109, -INF , !P6 ;  /* 0xff8000006dc97808 */ /* 0x000fc40007000000 */
[----:B------:R-:W-:Y:S02]  /*11420*/  FSEL R177, R111, -INF , !P5 ;  /* 0xff8000006fb17808 */ /* 0x000fe40006800000 */
[----:B------:R-:W-:Y:S02]  /*11430*/  ISETP.NE.AND P1, PT, R6, RZ, PT ;  /* 0x000000ff0600720c */ /* 0x000fe40003f25270 */
[-C--:B------:R-:W-:Y:S02]  /*11440*/  ISETP.GE.AND P0, PT, R4, R188.reuse, PT ;  /* 0x000000bc0400720c */ /* 0x080fe40003f06270 */
[C---:B------:R-:W-:Y:S02]  /*11450*/  ISETP.GE.AND P3, PT, R5.reuse, R191, PT ;  /* 0x000000bf0500720c */ /* 0x040fe40003f66270 */
[C---:B------:R-:W-:Y:S02]  /*11460*/  ISETP.GE.AND P6, PT, R5.reuse, R188, PT ;  /* 0x000000bc0500720c */ /* 0x040fe40003fc6270 */
[----:B------:R-:W-:-:S02]  /*11470*/  ISETP.GE.AND P2, PT, R5, R190, PT ;  /* 0x000000be0500720c */ /* 0x000fc40003f46270 */
[----:B------:R-:W-:Y:S01]  /*11480*/  ISETP.GE.AND P5, PT, R5, R189, PT ;  /* 0x000000bd0500720c */ /* 0x000fe20003fa6270 */
[----:B------:R-:W-:Y:S01]  /*11490*/  VIADD R5, R103, 0xffffff49 ;  /* 0xffffff4967057836 */ /* 0x000fe20000000000 */
[----:B------:R-:W-:Y:S02]  /*114a0*/  FSEL R151, R56, -INF , !P1 ;  /* 0xff80000038977808 */ /* 0x000fe40004800000 */
[----:B------:R-:W-:Y:S02]  /*114b0*/  FSEL R143, R58, -INF , !P4 ;  /* 0xff8000003a8f7808 */ /* 0x000fe40006000000 */
[----:B------:R-:W-:Y:S02]  /*114c0*/  P2R R6, PR, RZ, 0x1 ;  /* 0x00000001ff067803 */ /* 0x000fe40000000000 */
[----:B------:R-:W-:Y:S02]  /*114d0*/  FSEL R105, R105, -INF , P3 ;  /* 0xff80000069697808 */ /* 0x000fe40001800000 */
[----:B------:R-:W-:-:S02]  /*114e0*/  FSEL R107, R107, -INF , P2 ;  /* 0xff8000006b6b7808 */ /* 0x000fc40001000000 */
[C---:B------:R-:W-:Y:S02]  /*114f0*/  ISETP.GE.AND P1, PT, R4.reuse, R191, PT ;  /* 0x000000bf0400720c */ /* 0x040fe40003f26270 */
[CC--:B------:R-:W-:Y:S02]  /*11500*/  ISETP.GE.AND P0, PT, R4.reuse, R190.reuse, PT ;  /* 0x000000be0400720c */ /* 0x0c0fe40003f06270 */
[----:B------:R-:W-:Y:S01]  /*11510*/  ISETP.GE.AND P4, PT, R4, R189, PT ;  /* 0x000000bd0400720c */ /* 0x000fe20003f86270 */
[----:B------:R-:W-:Y:S01]  /*11520*/  VIADD R4, R103, 0xffffff58 ;  /* 0xffffff5867047836 */ /* 0x000fe20000000000 */
        /* <DEDUP_REMOVED lines=19> */
[----:B------:R-:W-:Y:S02]  /*11660*/  ISETP.NE.AND P1, PT, R6, RZ, PT ;  /* 0x000000ff0600720c */ /* 0x000fe40003f25270 */
[----:B------:R-:W-:Y:S02]  /*11670*/  LOP3.LUT R184, R184, 0xfffffffd, RZ, 0xc0, !PT ;  /* 0xfffffffdb8b87812 */ /* 0x000fe400078ec0ff */
[----:B------:R-:W-:Y:S02]  /*11680*/  FSEL R55, R55, -INF , P2 ;  /* 0xff80000037377808 */ /* 0x000fe40001000000 */
[----:B------:R-:W-:-:S02]  /*11690*/  FSEL R127, R52, -INF , !P1 ;  /* 0xff800000347f7808 */ /* 0x000fc40004800000 */
[----:B------:R-:W-:Y:S02]  /*116a0*/  ISETP.GE.AND P2, PT, R5, R188, PT ;  /* 0x000000bc0500720c */ /* 0x000fe40003f46270 */
[----:B------:R-:W-:Y:S02]  /*116b0*/  ISETP.GE.AND P1, PT, R4, R191, PT ;  /* 0x000000bf0400720c */ /* 0x000fe40003f26270 */
[----:B------:R-:W-:Y:S02]  /*116c0*/  @P0 LOP3.LUT R184, R184, 0x2, RZ, 0xfc, !PT ;  /* 0x00000002b8b80812 */ /* 0x000fe400078efcff */
[----:B------:R-:W-:Y:S02]  /*116d0*/  FSEL R125, R54, -INF , !P4 ;  /* 0xff800000367d7808 */ /* 0x000fe40006000000 */
[C---:B------:R-:W-:Y:S02]  /*116e0*/  ISETP.GE.AND P0, PT, R4.reuse, R190, PT ;  /* 0x000000be0400720c */ /* 0x040fe40003f06270 */
[----:B------:R-:W-:Y:S01]  /*116f0*/  ISETP.GE.AND P4, PT, R4, R189, PT ;  /* 0x000000bd0400720c */ /* 0x000fe20003f86270 */
[----:B------:R-:W-:Y:S01]  /*11700*/  VIADD R4, R103, 0xffffff60 ;  /* 0xffffff6067047836 */ /* 0x000fe20000000000 */
[----:B------:R-:W-:-:S02]  /*11710*/  FSEL R48, R48, -INF , P1 ;  /* 0xff80000030307808 */ /* 0x000fc40000800000 */
[C---:B------:R-:W-:Y:S02]  /*11720*/  LOP3.LUT P1, RZ, R184.reuse, 0x2, RZ, 0xc0, !PT ;  /* 0x00000002b8ff7812 */ /* 0x040fe4000782c0ff */
[----:B------:R-:W-:Y:S02]  /*11730*/  LOP3.LUT R184, R184, 0xfffffffe, RZ, 0xc0, !PT ;  /* 0xfffffffeb8b87812 */ /* 0x000fe400078ec0ff */
[----:B------:R-:W-:Y:S02]  /*11740*/  FSEL R135, R48, -INF , !P1 ;  /* 0xff80000030877808 */ /* 0x000fe40004800000 */
[----:B------:R-:W-:Y:S02]  /*11750*/  FSEL R53, R53, -INF , P3 ;  /* 0xff80000035357808 */ /* 0x000fe40001800000 */
[----:B------:R-:W-:Y:S02]  /*11760*/  ISETP.GE.AND P1, PT, R4, R188, PT ;  /* 0x000000bc0400720c */ /* 0x000fe40003f26270 */
[----:B------:R-:W-:-:S02]  /*11770*/  FSEL R50, R50, -INF , P0 ;  /* 0xff80000032327808 */ /* 0x000fc40000000000 */
[----:B------:R-:W-:Y:S02]  /*11780*/  ISETP.GE.AND P3, PT, R5, R191, PT ;  /* 0x000000bf0500720c */ /* 0x000fe40003f66270 */
[----:B------:R-:W-:Y:S02]  /*11790*/  @P2 LOP3.LUT R184, R184, 0x1, RZ, 0xfc, !PT ;  /* 0x00000001b8b82812 */ /* 0x000fe400078efcff */
[----:B------:R-:W-:Y:S02]  /*117a0*/  FMNMX3.FTZ R6, R2, R129, R235, !PT ;  /* 0x0000008102067276 */ /* 0x000fe400078100eb */
[----:B------:R-:W-:Y:S02]  /*117b0*/  FSEL R133, R53, -INF , !P6 ;  /* 0xff80000035857808 */ /* 0x000fe40007000000 */
[C---:B------:R-:W-:Y:S02]  /*117c0*/  ISETP.GE.AND P2, PT, R5.reuse, R190, PT ;  /* 0x000000be0500720c */ /* 0x040fe40003f46270 */
[----:B------:R-:W-:Y:S01]  /*117d0*/  ISETP.GE.AND P6, PT, R5, R189, PT ;  /* 0x000000bd0500720c */ /* 0x000fe20003fc6270 */
[----:B------:R-:W-:Y:S01]  /*117e0*/  VIADD R5, R103, 0xffffff61 ;  /* 0xffffff6167057836 */ /* 0x000fe20000000000 */
[----:B------:R-:W-:-:S02]  /*117f0*/  FSEL R123, R50, -INF , !P4 ;  /* 0xff800000327b7808 */ /* 0x000fc40006000000 */
[----:B------:R-:W-:Y:S02]  /*11800*/  LOP3.LUT P4, RZ, R184, 0x1, RZ, 0xc0, !PT ;  /* 0x00000001b8ff7812 */ /* 0x000fe4000788c0ff */
[----:B------:R-:W-:Y:S02]  /*11810*/  FSEL R49, R49, -INF , P3 ;  /* 0xff80000031317808 */ /* 0x000fe40001800000 */
[----:B------:R-:W-:Y:S02]  /*11820*/  FMNMX3.FTZ R6, R6, R237, R27, !PT ;  /* 0x000000ed06067276 */ /* 0x000fe4000781001b */
[----:B------:R-:W-:Y:S02]  /*11830*/  LOP3.LUT R184, R184, 0xfffffffd, RZ, 0xc0, !PT ;  /* 0xfffffffdb8b87812 */ /* 0x000fe400078ec0ff */
[----:B------:R-:W-:Y:S02]  /*11840*/  FSEL R137, R49, -INF , !P4 ;  /* 0xff80000031897808 */ /* 0x000fe40006000000 */
[----:B------:R-:W-:-:S02]  /*11850*/  ISETP.GE.AND P4, PT, R5, R188, PT ;  /* 0x000000bc0500720c */ /* 0x000fc40003f86270 */
[----:B------:R-:W-:Y:S02]  /*11860*/  FMNMX3.FTZ R6, R6, R227, R229, !PT ;  /* 0x000000e306067276 */ /* 0x000fe400078100e5 */
[----:B------:R-:W-:Y:S02]  /*11870*/  FSEL R55, R55, -INF , !P5 ;  /* 0xff80000037377808 */ /* 0x000fe40006800000 */
[----:B------:R-:W-:Y:S02]  /*11880*/  ISETP.GE.AND P0, PT, R4, R191, PT ;  /* 0x000000bf0400720c */ /* 0x000fe40003f06270 */
[----:B------:R-:W-:Y:S02]  /*11890*/  @P1 LOP3.LUT R184, R184, 0x2, RZ, 0xfc, !PT ;  /* 0x00000002b8b81812 */ /* 0x000fe400078efcff */
[C---:B------:R-:W-:Y:S02]  /*118a0*/  ISETP.GE.AND P1, PT, R4.reuse, R190, PT ;  /* 0x000000be0400720c */ /* 0x040fe40003f26270 */
[----:B------:R-:W-:Y:S01]  /*118b0*/  ISETP.GE.AND P5, PT, R4, R189, PT ;  /* 0x000000bd0400720c */ /* 0x000fe20003fa6270 */
[----:B------:R-:W-:Y:S01]  /*118c0*/  VIADD R4, R103, 0xffffff68 ;  /* 0xffffff6867047836 */ /* 0x000fe20000000000 */
[----:B------:R-:W-:-:S02]  /*118d0*/  ISETP.GE.AND P3, PT, R5, R191, PT ;  /* 0x000000bf0500720c */ /* 0x000fc40003f66270 */
[----:B------:R-:W-:Y:S02]  /*118e0*/  FMNMX3.FTZ R8, R6, R231, R233, !PT ;  /* 0x000000e706087276 */ /* 0x000fe400078100e9 */
[----:B------:R-:W-:Y:S02]  /*118f0*/  FSEL R51, R51, -INF , P2 ;  /* 0xff80000033337808 */ /* 0x000fe40001000000 */
[----:B------:R-:W-:Y:S02]  /*11900*/  FMNMX3.FTZ R6, R0, R121, R31, !PT ;  /* 0x0000007900067276 */ /* 0x000fe4000781001f */
[----:B------:R-:W-:Y:S02]  /*11910*/  LOP3.LUT P2, RZ, R184, 0x2, RZ, 0xc0, !PT ;  /* 0x00000002b8ff7812 */ /* 0x000fe4000784c0ff */
[----:B------:R-:W-:Y:S02]  /*11920*/  FSEL R44, R44, -INF , P0 ;  /* 0xff8000002c2c7808 */ /* 0x000fe40000000000 */
[----:B------:R-:W-:-:S02]  /*11930*/  FSEL R45, R45, -INF , P3 ;  /* 0xff8000002d2d7808 */ /* 0x000fc40001800000 */
[----:B------:R-:W-:Y:S02]  /*11940*/  LOP3.LUT R184, R184, 0xfffffffe, RZ, 0xc0, !PT ;  /* 0xfffffffeb8b87812 */ /* 0x000fe400078ec0ff */
[----:B------:R-:W-:Y:S02]  /*11950*/  ISETP.GE.AND P3, PT, R4, R189, PT ;  /* 0x000000bd0400720c */ /* 0x000fe40003f66270 */
[----:B------:R-:W-:Y:S02]  /*11960*/  FMNMX3.FTZ R6, R6, R29, R25, !PT ;  /* 0x0000001d06067276 */ /* 0x000fe40007810019 */
[----:B------:R-:W-:Y:S02]  /*11970*/  FSEL R53, R51, -INF , !P6 ;  /* 0xff80000033357808 */ /* 0x000fe40007000000 */
[----:B------:R-:W-:Y:S01]  /*11980*/  FSEL R46, R46, -INF , P1 ;  /* 0xff8000002e2e7808 */ /* 0x000fe20000800000 */
[----:B------:R-:W-:Y:S01]  /*11990*/  LDSM.16.MT88.4 R48, [R162+0x6800] ;  /* 0x00680000a230783b */ /* 0x000fe20000004200 */
[----:B------:R-:W-:-:S02]  /*119a0*/  FSEL R58, R44, -INF , !P2 ;  /* 0xff8000002c3a7808 */ /* 0x000fc40005000000 */
[C---:B------:R-:W-:Y:S02]  /*119b0*/  ISETP.GE.AND P2, PT, R4.reuse, R191, PT ;  /* 0x000000bf0400720c */ /* 0x040fe40003f46270 */
[C---:B------:R-:W-:Y:S02]  /*119c0*/  ISETP.GE.AND P6, PT, R4.reuse, R188, PT ;  /* 0x000000bc0400720c */ /* 0x040fe40003fc6270 */
[----:B------:R-:W-:Y:S01]  /*119d0*/  ISETP.GE.AND P1, PT, R4, R190, PT ;  /* 0x000000be0400720c */ /* 0x000fe20003f26270 */
[----:B------:R-:W-:Y:S01]  /*119e0*/  VIADD R4, R103, 0xffffff69 ;  /* 0xffffff6967047836 */ /* 0x000fe20000000000 */
[----:B------:R-:W-:Y:S02]  /*119f0*/  @P4 LOP3.LUT R184, R184, 0x1, RZ, 0xfc, !PT ;  /* 0x00000001b8b84812 */ /* 0x000fe400078efcff */
[----:B------:R-:W-:Y:S02]  /*11a00*/  FMNMX3.FTZ R6, R6, R219, R223, !PT ;  /* 0x000000db06067276 */ /* 0x000fe400078100df */
[----:B------:R-:W-:-:S02]  /*11a10*/  FSEL R56, R46, -INF , !P5 ;  /* 0xff8000002e387808 */ /* 0x000fc40006800000 */
[----:B------:R-:W-:Y:S02]  /*11a20*/  FSEL R40, R40, -INF , P2 ;  /* 0xff80000028287808 */ /* 0x000fe40001000000 */
[----:B------:R-:W-:Y:S02]  /*11a30*/  LOP3.LUT P5, RZ, R184, 0x1, RZ, 0xc0, !PT ;  /* 0x00000001b8ff7812 */ /* 0x000fe400078ac0ff */
[----:B------:R-:W-:Y:S02]  /*11a40*/  ISETP.GE.AND P2, PT, R4, R189, PT ;  /* 0x000000bd0400720c */ /* 0x000fe40003f46270 */
[----:B------:R-:W-:Y:S02]  /*11a50*/  FMNMX3.FTZ R6, R6, R221, R225, !PT ;  /* 0x000000dd06067276 */ /* 0x000fe400078100e1 */
[----:B------:R-:W-:Y:S02]  /*11a60*/  LOP3.LUT R184, R184, 0xfffffffd, RZ, 0xc0, !PT ;  /* 0xfffffffdb8b87812 */ /* 0x000fe400078ec0ff */
[----:B------:R-:W-:-:S02]  /*11a70*/  ISETP.GE.AND P0, PT, R5, R190, PT ;  /* 0x000000be0500720c */ /* 0x000fc40003f06270 */
[----:B------:R-:W-:Y:S02]  /*11a80*/  FMNMX3.FTZ R6, R6, R203, R207, !PT ;  /* 0x000000cb06067276 */ /* 0x000fe400078100cf */
[----:B------:R-:W-:Y:S02]  /*11a90*/  @P3 LOP3.LUT R184, R184, 0x2, RZ, 0xfc, !PT ;  /* 0x00000002b8b83812 */ /* 0x000fe400078efcff */
[----:B------:R-:W-:Y:S02]  /*11aa0*/  FMNMX3.FTZ R8, R8, R211, R213, !PT ;  /* 0x000000d308087276 */ /* 0x000fe400078100d5 */
[----:B------:R-:W-:Y:S01]  /*11ab0*/  ISETP.GE.AND P4, PT, R5, R189, PT ;  /* 0x000000bd0500720c */ /* 0x000fe20003f86270 */
[----:B------:R-:W-:Y:S01]  /*11ac0*/  VIADD R5, R103, 0xffffff70 ;  /* 0xffffff7067057836 */ /* 0x000fe20000000000 */
[----:B------:R-:W-:Y:S02]  /*11ad0*/  FSEL R47, R47, -INF , P0 ;  /* 0xff8000002f2f7808 */ /* 0x000fe40000000000 */
[----:B------:R-:W-:-:S02]  /*11ae0*/  FMNMX3.FTZ R6, R6, R205, R209, !PT ;  /* 0x000000cd06067276 */ /* 0x000fc400078100d1 */
[----:B------:R-:W-:Y:S02]  /*11af0*/  FSEL R59, R45, -INF , !P5 ;  /* 0xff8000002d3b7808 */ /* 0x000fe40006800000 */
[----:B------:R-:W-:Y:S02]  /*11b00*/  ISETP.GE.AND P0, PT, R4, R191, PT ;  /* 0x000000bf0400720c */ /* 0x000fe40003f06270 */
[----:B------:R-:W-:Y:S02]  /*11b10*/  LOP3.LUT R184, R184, 0xfffffffe, RZ, 0xc0, !PT ;  /* 0xfffffffeb8b87812 */ /* 0x000fe400078ec0ff */
[C---:B------:R-:W-:Y:S02]  /*11b20*/  ISETP.GE.AND P5, PT, R4.reuse, R188, PT ;  /* 0x000000bc0400720c */ /* 0x040fe40003fa6270 */
[----:B------:R-:W-:Y:S01]  /*11b30*/  ISETP.GE.AND P3, PT, R4, R190, PT ;  /* 0x000000be0400720c */ /* 0x000fe20003f66270 */
[----:B------:R-:W-:Y:S01]  /*11b40*/  VIADD R4, R103, 0xffffff71 ;  /* 0xffffff7167047836 */ /* 0x000fe20000000000 */
[----:B------:R-:W-:-:S02]  /*11b50*/  FMNMX3.FTZ R8, R8, R215, R217, !PT ;  /* 0x000000d708087276 */ /* 0x000fc400078100d9 */
[----:B------:R-:W-:Y:S02]  /*11b60*/  FMNMX3.FTZ R6, R6, R155, R159, !PT ;  /* 0x0000009b06067276 */ /* 0x000fe4000781009f */
[----:B------:R-:W-:Y:S02]  /*11b70*/  @P2 LOP3.LUT R184, R184, 0x1, RZ, 0xfc, !PT ;  /* 0x00000001b8b82812 */ /* 0x000fe400078efcff */
[----:B------:R-:W-:Y:S02]  /*11b80*/  FSEL R41, R41, -INF , P0 ;  /* 0xff80000029297808 */ /* 0x000fe40000000000 */
        /* <DEDUP_REMOVED lines=8> */
[----:B------:R-:W-:-:S02]  /*11c10*/  FSEL R38, R38, -INF , P0 ;  /* 0xff80000026267808 */ /* 0x000fc40000000000 */
        /* <DEDUP_REMOVED lines=8> */
[----:B------:R-:W-:Y:S02]  /*11ca0*/  FSEL R43, R43, -INF , P3 ;  /* 0xff8000002b2b7808 */ /* 0x000fe40001800000 */
        /* <DEDUP_REMOVED lines=8> */
[----:B------:R-:W-:Y:S02]  /*11d30*/  FSEL R57, R47, -INF , !P4 ;  /* 0xff8000002f397808 */ /* 0x000fe40006000000 */
[----:B------:R-:W-:Y:S01]  /*11d40*/  ISETP.GE.AND P4, PT, R5, R188, PT ;  /* 0x000000bc0500720c */ /* 0x000fe20003f86270 */
[----:B------:R-:W-:Y:S01]  /*11d50*/  LDSM.16.MT88.4 R44, [R161+0x6800] ;  /* 0x00680000a12c783b */ /* 0x000fe20000004200 */
[----:B------:R-:W-:-:S02]  /*11d60*/  FMNMX3.FTZ R8, R8, R151, R153, !PT ;  /* 0x0000009708087276 */ /* 0x000fc40007810099 */
[----:B------:R-:W-:Y:S02]  /*11d70*/  FMNMX3.FTZ R6, R6, R125, R55, !PT ;  /* 0x0000007d06067276 */ /* 0x000fe40007810037 */
[----:B------:R-:W-:Y:S02]  /*11d80*/  FSEL R32, R32, -INF , P0 ;  /* 0xff80000020207808 */ /* 0x000fe40000000000 */
[----:B------:R-:W-:Y:S02]  /*11d90*/  FSEL R102, R36, -INF , !P4 ;  /* 0xff80000024667808 */ /* 0x000fe40006000000 */
[----:B------:R-:W-:Y:S02]  /*11da0*/  FMNMX3.FTZ R8, R8, R127, R133, !PT ;  /* 0x0000007f08087276 */ /* 0x000fe40007810085 */
[----:B------:R-:W-:Y:S02]  /*11db0*/  ISETP.GE.AND P0, PT, R4, R191, PT ;  /* 0x000000bf0400720c */ /* 0x000fe40003f06270 */
[----:B------:R-:W-:-:S02]  /*11dc0*/  FSEL R34, R34, -INF , P2 ;  /* 0xff80000022227808 */ /* 0x000fc40001000000 */
[C---:B------:R-:W-:Y:S02]  /*11dd0*/  LOP3.LUT P4, RZ, R184.reuse, 0x1, RZ, 0xc0, !PT ;  /* 0x00000001b8ff7812 */ /* 0x040fe4000788c0ff */
[----:B------:R-:W-:Y:S02]  /*11de0*/  LOP3.LUT P2, RZ, R184, 0x2, RZ, 0xc0, !PT ;  /* 0x00000002b8ff7812 */ /* 0x000fe4000784c0ff */
[----:B------:R-:W-:Y:S02]  /*11df0*/  FMNMX3.FTZ R6, R6, R123, R53, !PT ;  /* 0x0000007b06067276 */ /* 0x000fe40007810035 */
[----:B------:R-:W-:Y:S02]  /*11e00*/  FSEL R104, R32, -INF , !P1 ;  /* 0xff80000020687808 */ /* 0x000fe40004800000 */
[----:B------:R-:W-:Y:S02]  /*11e10*/  FSEL R61, R40, -INF , !P6 ;  /* 0xff800000283d7808 */ /* 0x000fe40007000000 */
[----:B------:R-:W-:-:S02]  /*11e20*/  FMNMX3.FTZ R8, R8, R135, R137, !PT ;  /* 0x0000008708087276 */ /* 0x000fc40007810089 */
[C---:B------:R-:W-:Y:S02]  /*11e30*/  ISETP.GE.AND P1, PT, R4.reuse, R188, PT ;  /* 0x000000bc0400720c */ /* 0x040fe40003f26270 */
[----:B------:R-:W-:Y:S02]  /*11e40*/  FSEL R33, R33, -INF , P0 ;  /* 0xff80000021217808 */ /* 0x000fe40000000000 */
[----:B------:R-:W-:Y:S02]  /*11e50*/  ISETP.GE.AND P6, PT, R5, R189, PT ;  /* 0x000000bd0500720c */ /* 0x000fe40003fc6270 */
[----:B------:R-:W-:Y:S02]  /*11e60*/  ISETP.GE.AND P0, PT, R4, R190, PT ;  /* 0x000000be0400720c */ /* 0x000fe40003f06270 */
[----:B------:R-:W-:Y:S02]  /*11e70*/  FSEL R119, R42, -INF , !P2 ;  /* 0xff8000002a777808 */ /* 0x000fe40005000000 */
[----:B------:R-:W-:-:S02]  /*11e80*/  FSEL R117, R43, -INF , !P4 ;  /* 0xff8000002b757808 */ /* 0x000fc40006000000 */
[----:B------:R-:W-:Y:S01]  /*11e90*/  FMNMX3.FTZ R6, R6, R56, R57, !PT ;  /* 0x0000003806067276 */ /* 0x000fe20007810039 */
[----:B------:R-:W-:Y:S01]  /*11ea0*/  LDSM.16.MT88.4 R40, [R166+0x6800] ;  /* 0x00680000a628783b */ /* 0x000fe20000004200 */
[----:B------:R-:W-:Y:S02]  /*11eb0*/  FMNMX3.FTZ R5, R8, R58, R59, !PT ;  /* 0x0000003a08057276 */ /* 0x000fe4000781003b */
[----:B------:R-:W-:Y:S02]  /*11ec0*/  FSEL R103, R33, -INF , !P1 ;  /* 0xff80000021677808 */ /* 0x000fe40004800000 */
        /* <DEDUP_REMOVED lines=19> */
[----:B---3--:R-:W-:Y:S02]  /*12000*/  FMNMX.FTZ R108, R7, R108, !PT ;  /* 0x0000006c076c7209 */ /* 0x008fe40007810000 */
[----:B------:R-:W-:Y:S01]  /*12010*/  FSETP.NEU.FTZ.AND P0, PT, R106, -INF , PT ;  /* 0xff8000006a00780b */ /* 0x000fe20003f1d000 */
[C---:B--2---:R-:W-:Y:S01]  /*12020*/  FMUL.FTZ R110, R3.reuse, R106 ;  /* 0x0000006a036e7220 */ /* 0x044fe20000410000 */
[----:B------:R-:W-:Y:S01]  /*12030*/  FSETP.NEU.FTZ.AND P1, PT, R108, -INF , PT ;  /* 0xff8000006c00780b */ /* 0x000fe20003f3d000 */
[----:B------:R-:W-:Y:S01]  /*12040*/  FMUL.FTZ R114, R3, R108 ;  /* 0x0000006c03727220 */ /* 0x000fe20000410000 */
[----:B------:R-:W-:-:S02]  /*12050*/  FSEL R5, R106, RZ, P0 ;  /* 0x000000ff6a057208 */ /* 0x000fc40000000000 */
[----:B------:R-:W-:Y:S02]  /*12060*/  FSEL R110, R110, RZ, P0 ;  /* 0x000000ff6e6e7208 */ /* 0x000fe40000000000 */
[----:B------:R-:W-:Y:S01]  /*12070*/  FSEL R114, R114, RZ, P1 ;  /* 0x000000ff72727208 */ /* 0x000fe20000800000 */
[----:B------:R-:W-:-:S04]  /*12080*/  FADD.FTZ R0, R0, -R5 ;  /* 0x8000000500007221 */ /* 0x000fc80000010000 */
[----:B------:R-:W-:Y:S01]  /*12090*/  FMUL.FTZ R54, R3, R0 ;  /* 0x0000000003367220 */ /* 0x000fe20000410000 */
[-C--:B------:R-:W-:Y:S01]  /*120a0*/  FFMA.FTZ R105, R27, R3.reuse, -R114 ;  /* 0x000000031b697223 */ /* 0x080fe20000010872 */
[-CC-:B------:R-:W-:Y:S02]  /*120b0*/  FFMA.FTZ R0, R25, R3.reuse, -R110.reuse ;  /* 0x0000000319007223 */ /* 0x180fe4000001086e */
[----:B------:R-:W1:Y:S01]  /*120c0*/  LDSM.16.MT88.4 R24, [R161+0x6000] ;  /* 0x00600000a118783b */ /* 0x000e620000004200 */
[----:B------:R-:W-:Y:S01]  /*120d0*/  FSEL R7, R108, RZ, P1 ;  /* 0x000000ff6c077208 */ /* 0x000fe20000800000 */
[----:B------:R-:W-:-:S04]  /*120e0*/  FFMA.FTZ R52, R121, R3, -R110 ;  /* 0x0000000379347223 */ /* 0x000fc8000001086e */
[----:B------:R-:W-:Y:S01]  /*120f0*/  FADD.FTZ R2, R2, -R7 ;  /* 0x8000000702027221 */ /* 0x000fe20000010000 */
[-CC-:B------:R-:W-:Y:S01]  /*12100*/  FFMA.FTZ R129, R129, R3.reuse, -R114.reuse ;  /* 0x0000000381817223 */ /* 0x180fe20000010872 */
[-CC-:B------:R-:W-:Y:S01]  /*12110*/  FFMA.FTZ R107, R235, R3.reuse, -R114.reuse ;  /* 0x00000003eb6b7223 */ /* 0x180fe20000010872 */
[-C--:B------:R-:W-:Y:S01]  /*12120*/  FFMA.FTZ R112, R237, R3.reuse, -R114 ;  /* 0x00000003ed707223 */ /* 0x080fe20000010872 */
[----:B------:R-:W-:Y:S01]  /*12130*/  FMUL.FTZ R116, R3, R2 ;  /* 0x0000000203747220 */ /* 0x000fe20000410000 */
[-CC-:B------:R-:W-:Y:S01]  /*12140*/  FFMA.FTZ R121, R29, R3.reuse, -R110.reuse ;  /* 0x000000031d797223 */ /* 0x180fe2000001086e */
[----:B------:R-:W-:Y:S01]  /*12150*/  FFMA.FTZ R31, R31, R3, -R110 ;  /* 0x000000031f1f7223 */ /* 0x000fe2000001086e */
[----:B------:R-:W-:Y:S01]  /*12160*/  MUFU.EX2 R129, R129 ;  /* 0x0000008100817308 */ /* 0x000fe20000000800 */
[----:B------:R-:W2:Y:S03]  /*12170*/  LDSM.16.MT88.4 R4, [R162+0x6000] ;  /* 0x00600000a204783b */ /* 0x000ea60000004200 */
[----:B------:R-:W3:Y:S04]  /*12180*/  MUFU.EX2 R107, R107 ;  /* 0x0000006b006b7308 */ /* 0x000ee80000000800 */
[----:B------:R-:W-:Y:S04]  /*12190*/  MUFU.EX2 R112, R112 ;  /* 0x0000007000707308 */ /* 0x000fe80000000800 */
[----:B------:R-:W-:Y:S04]  /*121a0*/  MUFU.EX2 R105, R105 ;  /* 0x0000006900697308 */ /* 0x000fe80000000800 */
[----:B------:R-:W-:Y:S04]  /*121b0*/  MUFU.EX2 R52, R52 ;  /* 0x0000003400347308 */ /* 0x000fe80000000800 */
[----:B------:R4:W-:Y:S04]  /*121c0*/  MUFU.EX2 R2, R31 ;  /* 0x0000001f00027308 */ /* 0x0009e80000000800 */
[----:B------:R-:W5:Y:S04]  /*121d0*/  MUFU.EX2 R116, R116 ;  /* 0x0000007400747308 */ /* 0x000f680000000800 */
[----:B------:R-:W1:Y:S04]  /*121e0*/  MUFU.EX2 R54, R54 ;  /* 0x0000003600367308 */ /* 0x000e680000000800 */
[----:B------:R-:W-:Y:S01]  /*121f0*/  MUFU.EX2 R121, R121 ;  /* 0x0000007900797308 */ /* 0x000fe20000000800 */
[----:B----4-:R-:W4:Y:S03]  /*12200*/  LDSM.16.MT88.4 R28, [R160+0x6000] ;  /* 0x00600000a01c783b */ /* 0x010f260000004200 */
[----:B------:R-:W2:Y:S01]  /*12210*/  MUFU.EX2 R0, R0 ;  /* 0x0000000000007308 */ /* 0x000ea20000000800 */
[----:B---3--:R-:W-:Y:S01]  /*12220*/  F2FP.F16.F32.PACK_AB R12, R107, R129 ;  /* 0x000000816b0c723e */ /* 0x008fe200000000ff */
[----:B-----5:R-:W-:Y:S01]  /*12230*/  FMUL.FTZ R32, R80, R116 ;  /* 0x0000007450207220 */ /* 0x020fe20000410000 */
[----:B------:R-:W-:Y:S01]  /*12240*/  F2FP.F16.F32.PACK_AB R14, R105, R112 ;  /* 0x00000070690e723e */ /* 0x000fe200000000ff */
[----:B------:R-:W-:Y:S01]  /*12250*/  FMUL.FTZ R33, R81, R116 ;  /* 0x0000007451217220 */ /* 0x000fe20000410000 */
[----:B------:R-:W-:Y:S01]  /*12260*/  F2FP.F16.F32.PACK_AB R13, R2, R52 ;  /* 0x00000034020d723e */ /* 0x000fe200000000ff */
[-C--:B-1----:R-:W-:Y:S01]  /*12270*/  FMUL.FTZ R34, R82, R54.reuse ;  /* 0x0000003652227220 */ /* 0x082fe20000410000 */
        /* <DEDUP_REMOVED lines=15> */
[-C--:B------:R-:W-:Y:S01]  /*12370*/  FMUL.FTZ R92, R92, R116.reuse ;  /* 0x000000745c5c7220 */ /* 0x080fe20000410000 */
[----:B------:R-:W-:Y:S01]  /*12380*/  FMUL.FTZ R93, R93, R116 ;  /* 0x000000745d5d7220 */ /* 0x000fe20000410000 */
        /* <DEDUP_REMOVED lines=14> */
[----:B------:R-:W-:Y:S01]  /*12470*/  HMMA.16816.F32 R16, R12, R18, R92 ;  /* 0x000000120c10723c */ /* 0x000fe2000000185c */
[----:B------:R-:W-:Y:S01]  /*12480*/  MUFU.EX2 R76, R76 ;  /* 0x0000004c004c7308 */ /* 0x000fe20000000800 */
[----:B------:R-:W-:-:S03]  /*12490*/  FMUL.FTZ R20, R88, R116 ;  /* 0x0000007458147220 */ /* 0x000fc60000410000 */
[----:B------:R-:W-:Y:S04]  /*124a0*/  MUFU.EX2 R73, R73 ;  /* 0x0000004900497308 */ /* 0x000fe80000000800 */
[----:B------:R-:W-:Y:S04]  /*124b0*/  MUFU.EX2 R77, R77 ;  /* 0x0000004d004d7308 */ /* 0x000fe80000000800 */
[----:B------:R-:W2:Y:S04]  /*124c0*/  MUFU.EX2 R74, R74 ;  /* 0x0000004a004a7308 */ /* 0x000ea80000000800 */
[----:B------:R-:W-:Y:S04]  /*124d0*/  MUFU.EX2 R75, R75 ;  /* 0x0000004b004b7308 */ /* 0x000fe80000000800 */
        /* <DEDUP_REMOVED lines=15> */
[-C--:B------:R-:W-:Y:S01]  /*125d0*/  FFMA.FTZ R81, R215, R3.reuse, -R114 ;  /* 0x00000003d7517223 */ /* 0x080fe20000010872 */
[-C--:B------:R-:W-:Y:S01]  /*125e0*/  FFMA.FTZ R80, R203, R3.reuse, -R110 ;  /* 0x00000003cb507223 */ /* 0x080fe2000001086e */
[-CC-:B------:R-:W-:Y:S01]  /*125f0*/  FFMA.FTZ R99, R193, R3.reuse, -R114.reuse ;  /* 0x00000003c1637223 */ /* 0x180fe20000010872 */
[-CC-:B------:R-:W-:Y:S01]  /*12600*/  FFMA.FTZ R98, R195, R3.reuse, -R114.reuse ;  /* 0x00000003c3627223 */ /* 0x180fe20000010872 */
[--C-:B------:R-:W-:Y:S01]  /*12610*/  FFMA.FTZ R96, R199, R3, -R114.reuse ;  /* 0x00000003c7607223 */ /* 0x100fe20000010872 */
[C---:B------:R-:W-:Y:S08]  /*12620*/  HMMA.16816.F32 R4, R12.reuse, R6, R84 ;  /* 0x000000060c04723c */ /* 0x040ff00000001854 */
[C---:B----4-:R-:W-:Y:S01]  /*12630*/  HMMA.16816.F32 R36, R12.reuse, R28, R36 ;  /* 0x0000001c0c24723c */ /* 0x050fe20000001824 */
[----:B-1----:R-:W-:Y:S01]  /*12640*/  F2FP.F16.F32.PACK_AB R28, R78, R79 ;  /* 0x0000004f4e1c723e */ /* 0x002fe200000000ff */
[----:B------:R-:W-:Y:S01]  /*12650*/  MUFU.EX2 R83, R83 ;  /* 0x0000005300537308 */ /* 0x000fe20000000800 */
[----:B--2---:R-:W-:Y:S01]  /*12660*/  F2FP.F16.F32.PACK_AB R29, R74, R77 ;  /* 0x0000004d4a1d723e */ /* 0x004fe200000000ff */
[-C--:B------:R-:W-:Y:S01]  /*12670*/  FFMA.FTZ R89, R201, R3.reuse, -R114 ;  /* 0x00000003c9597223 */ /* 0x080fe20000010872 */
[-CC-:B------:R-:W-:Y:S01]  /*12680*/  FFMA.FTZ R97, R155, R3.reuse, -R110.reuse ;  /* 0x000000039b617223 */ /* 0x180fe2000001086e */
[----:B------:R-:W1:Y:S01]  /*12690*/  MUFU.EX2 R82, R82 ;  /* 0x0000005200527308 */ /* 0x000e620000000800 */
[--C-:B------:R-:W-:Y:S01]  /*126a0*/  FFMA.FTZ R90, R159, R3, -R110.reuse ;  /* 0x000000039f5a7223 */ /* 0x100fe2000001086e */
[----:B------:R-:W-:Y:S01]  /*126b0*/  HMMA.16816.F32 R12, R12, R30, R68 ;  /* 0x0000001e0c0c723c */ /* 0x000fe20000001844 */
[----:B------:R-:W-:Y:S01]  /*126c0*/  F2FP.F16.F32.PACK_AB R30, R73, R76 ;  /* 0x0000004c491e723e */ /* 0x000fe200000000ff */
[----:B------:R-:W-:Y:S01]  /*126d0*/  MUFU.EX2 R81, R81 ;  /* 0x0000005100517308 */ /* 0x000fe20000000800 */
[----:B---3--:R-:W-:Y:S01]  /*126e0*/  F2FP.F16.F32.PACK_AB R31, R72, R75 ;  /* 0x0000004b481f723e */ /* 0x008fe200000000ff */
[-CC-:B------:R-:W-:Y:S01]  /*126f0*/  FFMA.FTZ R91, R157, R3.reuse, -R110.reuse ;  /* 0x000000039d5b7223 */ /* 0x180fe2000001086e */
[-C--:B------:R-:W-:Y:S01]  /*12700*/  FFMA.FTZ R88, R177, R3.reuse, -R110 ;  /* 0x00000003b1587223 */ /* 0x080fe2000001086e */
[----:B------:R-:W-:Y:S01]  /*12710*/  MUFU.EX2 R80, R80 ;  /* 0x0000005000507308 */ /* 0x000fe20000000800 */
[-CC-:B------:R-:W-:Y:S01]  /*12720*/  FFMA.FTZ R120, R147, R3.reuse, -R114.reuse ;  /* 0x0000000393787223 */ /* 0x180fe20000010872 */
[-C--:B------:R-:W-:Y:S01]  /*12730*/  FFMA.FTZ R118, R153, R3.reuse, -R114 ;  /* 0x0000000399767223 */ /* 0x080fe20000010872 */
[-CC-:B------:R-:W-:Y:S01]  /*12740*/  FFMA.FTZ R124, R141, R3.reuse, -R110.reuse ;  /* 0x000000038d7c7223 */ /* 0x180fe2000001086e */
[C---:B------:R-:W-:Y:S01]  /*12750*/  HMMA.16816.F32 R8, R28.reuse, R40, R8 ;  /* 0x000000281c08723c */ /* 0x040fe20000001808 */
[----:B------:R-:W-:Y:S01]  /*12760*/  MUFU.EX2 R99, R99 ;  /* 0x0000006300637308 */ /* 0x000fe20000000800 */
[-C--:B------:R-:W-:Y:S01]  /*12770*/  FFMA.FTZ R122, R149, R3.reuse, -R110 ;  /* 0x00000003957a7223 */ /* 0x080fe2000001086e */
[-C--:B------:R-:W-:Y:S01]  /*12780*/  FFMA.FTZ R126, R133, R3.reuse, -R114 ;  /* 0x00000003857e7223 */ /* 0x080fe20000010872 */
[-CC-:B------:R-:W-:Y:S01]  /*12790*/  FFMA.FTZ R134, R125, R3.reuse, -R110.reuse ;  /* 0x000000037d867223 */ /* 0x180fe2000001086e */
[----:B------:R-:W-:Y:S01]  /*127a0*/  MUFU.EX2 R98, R98 ;  /* 0x0000006200627308 */ /* 0x000fe20000000800 */
[-C--:B------:R-:W-:Y:S01]  /*127b0*/  FFMA.FTZ R132, R123, R3.reuse, -R110 ;  /* 0x000000037b847223 */ /* 0x080fe2000001086e */
[-C--:B------:R-:W-:Y:S01]  /*127c0*/  FFMA.FTZ R128, R137, R3.reuse, -R114 ;  /* 0x0000000389807223 */ /* 0x080fe20000010872 */
[C---:B------:R-:W-:Y:S01]  /*127d0*/  HMMA.16816.F32 R16, R28.reuse, R42, R16 ;  /* 0x0000002a1c10723c */ /* 0x040fe20000001810 */
[----:B------:R-:W2:Y:S01]  /*127e0*/  LDSM.16.MT88.4 R40, [R160+0x6800] ;  /* 0x00680000a028783b */ /* 0x000ea20000004200 */
[----:B------:R-:W-:Y:S01]  /*127f0*/  MUFU.EX2 R96, R96 ;  /* 0x0000006000607308 */ /* 0x000fe20000000800 */
[----:B------:R-:W-:Y:S01]  /*12800*/  FFMA.FTZ R197, R197, R54, R52 ;  /* 0x00000036c5c57223 */ /* 0x000fe20000010034 */
[-C--:B------:R-:W-:Y:S01]  /*12810*/  FFMA.FTZ R58, R58, R3.reuse, -R114 ;  /* 0x000000033a3a7223 */ /* 0x080fe20000010872 */
[-CC-:B------:R-:W-:Y:S01]  /*12820*/  FFMA.FTZ R117, R117, R3.reuse, -R110.reuse ;  /* 0x0000000375757223 */ /* 0x180fe2000001086e */
[----:B------:R-:W-:Y:S01]  /*12830*/  FFMA.FTZ R116, R198, R116, R129 ;  /* 0x00000074c6747223 */ /* 0x000fe20000010081 */
[----:B------:R-:W-:Y:S01]  /*12840*/  LDSM.16.MT88.4 R92, [R166+0x9800] ;  /* 0x00980000a65c783b */ /* 0x000fe20000004200 */
[C---:B------:R-:W-:Y:S01]  /*12850*/  HMMA.16816.F32 R32, R28.reuse, R44, R32 ;  /* 0x0000002c1c20723c */ /* 0x040fe20000001820 */
[-CC-:B------:R-:W-:Y:S01]  /*12860*/  FFMA.FTZ R111, R111, R3.reuse, -R110.reuse ;  /* 0x000000036f6f7223 */ /* 0x180fe2000001086e */
[-C--:B------:R-:W-:Y:S01]  /*12870*/  FFMA.FTZ R109, R109, R3.reuse, -R110 ;  /* 0x000000036d6d7223 */ /* 0x080fe2000001086e */
[----:B------:R-:W-:Y:S05]  /*12880*/  LDSM.16.MT88.4 R84, [R162+0x9800] ;  /* 0x00980000a254783b */ /* 0x000fea0000004200 */
[----:B------:R-:W-:Y:S01]  /*12890*/  HMMA.16816.F32 R24, R28, R46, R24 ;  /* 0x0000002e1c18723c */ /* 0x000fe20000001818 */
[----:B------:R-:W3:Y:S01]  /*128a0*/  LDSM.16.MT88.4 R44, [R166+0x7000] ;  /* 0x00700000a62c783b */ /* 0x000ee20000004200 */
[-C--:B------:R-:W-:Y:S01]  /*128b0*/  FFMA.FTZ R70, R217, R3.reuse, -R114 ;  /* 0x00000003d9467223 */ /* 0x080fe20000010872 */
[-CC-:B------:R-:W-:Y:S01]  /*128c0*/  FFMA.FTZ R71, R207, R3.reuse, -R110.reuse ;  /* 0x00000003cf477223 */ /* 0x180fe2000001086e */
[-CC-:B------:R-:W-:Y:S01]  /*128d0*/  FFMA.FTZ R69, R205, R3.reuse, -R110.reuse ;  /* 0x00000003cd457223 */ /* 0x180fe2000001086e */
[----:B------:R-:W-:-:S03]  /*128e0*/  FFMA.FTZ R68, R209, R3, -R110 ;  /* 0x00000003d1447223 */ /* 0x000fc6000001086e */
[----:B------:R-:W4:Y:S04]  /*128f0*/  MUFU.EX2 R70, R70 ;  /* 0x0000004600467308 */ /* 0x000f280000000800 */
[----:B------:R-:W5:Y:S04]  /*12900*/  MUFU.EX2 R71, R71 ;  /* 0x0000004700477308 */ /* 0x000f680000000800 */
[----:B------:R-:W-:Y:S04]  /*12910*/  MUFU.EX2 R69, R69 ;  /* 0x0000004500457308 */ /* 0x000fe80000000800 */
[----:B------:R-:W5:Y:S01]  /*12920*/  MUFU.EX2 R68, R68 ;  /* 0x0000004400447308 */ /* 0x000f620000000800 */
[C---:B------:R-:W-:Y:S08]  /*12930*/  HMMA.16816.F32 R20, R28.reuse, R48, R20 ;  /* 0x000000301c14723c */ /* 0x040ff00000001814 */
[C---:B------:R-:W-:Y:S01]  /*12940*/  HMMA.16816.F32 R4, R28.reuse, R50, R4 ;  /* 0x000000321c04723c */ /* 0x040fe20000001804 */
[----:B------:R-:W-:Y:S07]  /*12950*/  LDSM.16.MT88.4 R48, [R162+0x7000] ;  /* 0x00700000a230783b */ /* 0x000fee0000004200 */
[C---:B--2---:R-:W-:Y:S08]  /*12960*/  HMMA.16816.F32 R36, R28.reuse, R40, R36 ;  /* 0x000000281c24723c */ /* 0x044ff00000001824 */
[----:B------:R-:W-:Y:S01]  /*12970*/  HMMA.16816.F32 R12, R28, R42, R12 ;  /* 0x0000002a1c0c723c */ /* 0x000fe2000000180c */
[----:B-1----:R-:W-:Y:S01]  /*12980*/  F2FP.F16.F32.PACK_AB R28, R82, R83 ;  /* 0x00000053521c723e */ /* 0x002fe200000000ff */
[----:B------:R-:W-:Y:S01]  /*12990*/  LDSM.16.MT88.4 R40, [R160+0x7000] ;  /* 0x00700000a028783b */ /* 0x000fe20000004200 */
[----:B----4-:R-:W-:-:S02]  /*129a0*/  F2FP.F16.F32.PACK_AB R30, R70, R81 ;  /* 0x00000051461e723e */ /* 0x010fc400000000ff */
[----:B-----5:R-:W-:Y:S02]  /*129b0*/  F2FP.F16.F32.PACK_AB R29, R71, R80 ;  /* 0x00000050471d723e */ /* 0x020fe400000000ff */
[----:B------:R-:W-:-:S07]  /*129c0*/  F2FP.F16.F32.PACK_AB R31, R68, R69 ;  /* 0x00000045441f723e */ /* 0x000fce00000000ff */
[C---:B---3--:R-:W-:Y:S08]  /*129d0*/  HMMA.16816.F32 R8, R28.reuse, R44, R8 ;  /* 0x0000002c1c08723c */ /* 0x048ff00000001808 */
[C---:B------:R-:W-:Y:S01]  /*129e0*/  HMMA.16816.F32 R16, R28.reuse, R46, R16 ;  /* 0x0000002e1c10723c */ /* 0x040fe20000001810 */
[----:B------:R-:W1:Y:S01]  /*129f0*/  LDSM.16.MT88.4 R44, [R161+0x7000] ;  /* 0x00700000a12c783b */ /* 0x000e620000004200 */
[----:B------:R-:W2:Y:S04]  /*12a00*/  MUFU.EX2 R89, R89 ;  /* 0x0000005900597308 */ /* 0x000ea80000000800 */
[----:B------:R-:W-:Y:S04]  /*12a10*/  MUFU.EX2 R97, R97 ;  /* 0x0000006100617308 */ /* 0x000fe80000000800 */
[----:B------:R-:W3:Y:S04]  /*12a20*/  MUFU.EX2 R90, R90 ;  /* 0x0000005a005a7308 */ /* 0x000ee80000000800 */
[----:B------:R-:W-:Y:S04]  /*12a30*/  MUFU.EX2 R91, R91 ;  /* 0x0000005b005b7308 */ /* 0x000fe80000000800 */
[----:B------:R-:W4:Y:S01]  /*12a40*/  MUFU.EX2 R88, R88 ;  /* 0x0000005800587308 */ /* 0x000f220000000800 */
[C---:B-1----:R-:W-:Y:S08]  /*12a50*/  HMMA.16816.F32 R32, R28.reuse, R44, R32 ;  /* 0x0000002c1c20723c */ /* 0x042ff00000001820 */
[C---:B------:R-:W-:Y:S01]  /*12a60*/  HMMA.16816.F32 R24, R28.reuse, R46, R24 ;  /* 0x0000002e1c18723c */ /* 0x040fe20000001818 */
[----:B------:R-:W1:Y:S07]  /*12a70*/  LDSM.16.MT88.4 R44, [R166+0x7800] ;  /* 0x00780000a62c783b */ /* 0x000e6e0000004200 */
[C---:B------:R-:W-:Y:S08]  /*12a80*/  HMMA.16816.F32 R20, R28.reuse, R48, R20 ;  /* 0x000000301c14723c */ /* 0x040ff00000001814 */
[C---:B------:R-:W-:Y:S01]  /*12a90*/  HMMA.16816.F32 R4, R28.reuse, R50, R4 ;  /* 0x000000321c04723c */ /* 0x040fe20000001804 */
[----:B------:R-:W-:Y:S07]  /*12aa0*/  LDSM.16.MT88.4 R48, [R162+0x7800] ;  /* 0x00780000a230783b */ /* 0x000fee0000004200 */
[C---:B------:R-:W-:Y:S08]  /*12ab0*/  HMMA.16816.F32 R36, R28.reuse, R40, R36 ;  /* 0x000000281c24723c */ /* 0x040ff00000001824 */
[----:B------:R-:W-:Y:S01]  /*12ac0*/  HMMA.16816.F32 R12, R28, R42, R12 ;  /* 0x0000002a1c0c723c */ /* 0x000fe2000000180c */
[----:B------:R-:W-:Y:S01]  /*12ad0*/  F2FP.F16.F32.PACK_AB R28, R98, R99 ;  /* 0x00000063621c723e */ /* 0x000fe200000000ff */
[----:B------:R-:W5:Y:S01]  /*12ae0*/  LDSM.16.MT88.4 R40, [R160+0x7800] ;  /* 0x00780000a028783b */ /* 0x000f620000004200 */
[----:B--2---:R-:W-:-:S02]  /*12af0*/  F2FP.F16.F32.PACK_AB R30, R89, R96 ;  /* 0x00000060591e723e */ /* 0x004fc400000000ff */
[----:B---3--:R-:W-:Y:S02]  /*12b00*/  F2FP.F16.F32.PACK_AB R29, R90, R97 ;  /* 0x000000615a1d723e */ /* 0x008fe400000000ff */
[----:B----4-:R-:W-:-:S07]  /*12b10*/  F2FP.F16.F32.PACK_AB R31, R88, R91 ;  /* 0x0000005b581f723e */ /* 0x010fce00000000ff */
[C---:B-1----:R-:W-:Y:S08]  /*12b20*/  HMMA.16816.F32 R8, R28.reuse, R44, R8 ;  /* 0x0000002c1c08723c */ /* 0x042ff00000001808 */
[C---:B------:R-:W-:Y:S01]  /*12b30*/  HMMA.16816.F32 R16, R28.reuse, R46, R16 ;  /* 0x0000002e1c10723c */ /* 0x040fe20000001810 */
[----:B------:R-:W1:Y:S01]  /*12b40*/  LDSM.16.MT88.4 R44, [R161+0x7800] ;  /* 0x00780000a12c783b */ /* 0x000e620000004200 */
[----:B------:R-:W-:Y:S04]  /*12b50*/  MUFU.EX2 R120, R120 ;  /* 0x0000007800787308 */ /* 0x000fe80000000800 */
[----:B------:R-:W-:Y:S04]  /*12b60*/  MUFU.EX2 R118, R118 ;  /* 0x0000007600767308 */ /* 0x000fe80000000800 */
[----:B------:R-:W-:Y:S01]  /*12b70*/  MUFU.EX2 R124, R124 ;  /* 0x0000007c007c7308 */ /* 0x000fe20000000800 */
[----:B-----5:R-:W-:Y:S01]  /*12b80*/  HMMA.16816.F32 R36, R28, R40, R36 ;  /* 0x000000281c24723c */ /* 0x020fe20000001824 */
        /* <DEDUP_REMOVED lines=23> */
[----:B------:R-:W1:Y:S07]  /*12d00*/  LDSM.16.MT88.4 R44, [R161+0x8000] ;  /* 0x00800000a12c783b */ /* 0x000e6e0000004200 */
[C---:B------:R-:W-:Y:S08]  /*12d10*/  HMMA.16816.F32 R20, R28.reuse, R48, R20 ;  /* 0x000000301c14723c */ /* 0x040ff00000001814 */
[C---:B------:R-:W-:Y:S01]  /*12d20*/  HMMA.16816.F32 R4, R28.reuse, R50, R4 ;  /* 0x000000321c04723c */ /* 0x040fe20000001804 */
[----:B------:R-:W-:Y:S07]  /*12d30*/  LDSM.16.MT88.4 R48, [R166+0x8800] ;  /* 0x00880000a630783b */ /* 0x000fee0000004200 */
[----:B--2---:R-:W-:Y:S01]  /*12d40*/  HMMA.16816.F32 R36, R28, R40, R36 ;  /* 0x000000281c24723c */ /* 0x004fe20000001824 */
[----:B------:R-:W-:-:S07]  /*12d50*/  FFMA.FTZ R40, R127, R3, -R114 ;  /* 0x000000037f287223 */ /* 0x000fce0000010872 */
[C---:B------:R-:W-:Y:S08]  /*12d60*/  HMMA.16816.F32 R12, R28.reuse, R42, R12 ;  /* 0x0000002a1c0c723c */ /* 0x040ff0000000180c */
[C---:B-1----:R-:W-:Y:S08]  /*12d70*/  HMMA.16816.F32 R32, R28.reuse, R44, R32 ;  /* 0x0000002c1c20723c */ /* 0x042ff00000001820 */
[----:B------:R-:W-:Y:S01]  /*12d80*/  HMMA.16816.F32 R24, R28, R46, R24 ;  /* 0x0000002e1c18723c */ /* 0x000fe20000001818 */
[----:B------:R-:W1:Y:S01]  /*12d90*/  LDSM.16.MT88.4 R28, [R160+0x8800] ;  /* 0x00880000a01c783b */ /* 0x000e620000004200 */
[----:B------:R2:W-:Y:S01]  /*12da0*/  MUFU.EX2 R133, R40 ;  /* 0x0000002800857308 */ /* 0x0005e20000000800 */
[----:B------:R-:W-:-:S02]  /*12db0*/  FFMA.FTZ R127, R135, R3, -R114 ;  /* 0x00000003877f7223 */ /* 0x000fc40000010872 */
[----:B------:R-:W3:Y:S01]  /*12dc0*/  LDSM.16.MT88.4 R44, [R162+0x8800] ;  /* 0x00880000a22c783b */ /* 0x000ee20000004200 */
[-CC-:B------:R-:W-:Y:S01]  /*12dd0*/  FFMA.FTZ R125, R55, R3.reuse, -R110.reuse ;  /* 0x00000003377d7223 */ /* 0x180fe2000001086e */
[----:B------:R-:W-:Y:S01]  /*12de0*/  FFMA.FTZ R123, R53, R3, -R110 ;  /* 0x00000003357b7223 */ /* 0x000fe2000001086e */
[----:B------:R-:W4:Y:S01]  /*12df0*/  MUFU.EX2 R126, R126 ;  /* 0x0000007e007e7308 */ /* 0x000f220000000800 */
[----:B--2---:R-:W2:Y:S03]  /*12e00*/  LDSM.16.MT88.4 R40, [R161+0x8800] ;  /* 0x00880000a128783b */ /* 0x004ea60000004200 */
[----:B------:R-:W-:Y:S04]  /*12e10*/  MUFU.EX2 R127, R127 ;  /* 0x0000007f007f7308 */ /* 0x000fe80000000800 */
[----:B------:R-:W5:Y:S04]  /*12e20*/  MUFU.EX2 R128, R128 ;  /* 0x0000008000807308 */ /* 0x000f680000000800 */
[----:B------:R-:W-:Y:S04]  /*12e30*/  MUFU.EX2 R134, R134 ;  /* 0x0000008600867308 */ /* 0x000fe80000000800 */
[----:B------:R-:W1:Y:S04]  /*12e40*/  MUFU.EX2 R125, R125 ;  /* 0x0000007d007d7308 */ /* 0x000e680000000800 */
[----:B------:R-:W-:Y:S04]  /*12e50*/  MUFU.EX2 R132, R132 ;  /* 0x0000008400847308 */ /* 0x000fe80000000800 */
[----:B------:R-:W3:Y:S01]  /*12e60*/  MUFU.EX2 R123, R123 ;  /* 0x0000007b007b7308 */ /* 0x000ee20000000800 */
[----:B----4-:R-:W-:-:S02]  /*12e70*/  F2FP.F16.F32.PACK_AB R52, R126, R133 ;  /* 0x000000857e34723e */ /* 0x010fc400000000ff */
[----:B-----5:R-:W-:Y:S02]  /*12e80*/  F2FP.F16.F32.PACK_AB R54, R128, R127 ;  /* 0x0000007f8036723e */ /* 0x020fe400000000ff */
[----:B-1----:R-:W-:Y:S02]  /*12e90*/  F2FP.F16.F32.PACK_AB R53, R125, R134 ;  /* 0x000000867d35723e */ /* 0x002fe400000000ff */
[----:B---3--:R-:W-:-:S07]  /*12ea0*/  F2FP.F16.F32.PACK_AB R55, R123, R132 ;  /* 0x000000847b37723e */ /* 0x008fce00000000ff */
[C---:B------:R-:W-:Y:S08]  /*12eb0*/  HMMA.16816.F32 R36, R52.reuse, R28, R36 ;  /* 0x0000001c3424723c */ /* 0x040ff00000001824 */
[C---:B------:R-:W-:Y:S01]  /*12ec0*/  HMMA.16816.F32 R12, R52.reuse, R30, R12 ;  /* 0x0000001e340c723c */ /* 0x040fe2000000180c */
[----:B------:R-:W1:Y:S07]  /*12ed0*/  LDSM.16.MT88.4 R28, [R166+0x9000] ;  /* 0x00900000a61c783b */ /* 0x000e6e0000004200 */
[----:B------:R-:W-:Y:S01]  /*12ee0*/  HMMA.16816.F32 R20, R52, R44, R20 ;  /* 0x0000002c3414723c */ /* 0x000fe20000001814 */
[-C--:B------:R-:W-:Y:S01]  /*12ef0*/  FFMA.FTZ R44, R59, R3.reuse, -R114 ;  /* 0x000000033b2c7223 */ /* 0x080fe20000010872 */
[----:B------:R-:W-:-:S06]  /*12f00*/  FFMA.FTZ R59, R56, R3, -R110 ;  /* 0x00000003383b7223 */ /* 0x000fcc000001086e */
[----:B------:R-:W-:Y:S01]  /*12f10*/  HMMA.16816.F32 R8, R52, R48, R8 ;  /* 0x000000303408723c */ /* 0x000fe20000001808 */
[----:B------:R-:W-:-:S07]  /*12f20*/  FADD.FTZ R48, R2, R197 ;  /* 0x000000c502307221 */ /* 0x000fce0000010000 */
[C---:B------:R-:W-:Y:S08]  /*12f30*/  HMMA.16816.F32 R16, R52.reuse, R50, R16 ;  /* 0x000000323410723c */ /* 0x040ff00000001810 */
[C---:B------:R-:W-:Y:S08]  /*12f40*/  HMMA.16816.F32 R4, R52.reuse, R46, R4 ;  /* 0x0000002e3404723c */ /* 0x040ff00000001804 */
[C---:B--2---:R-:W-:Y:S08]  /*12f50*/  HMMA.16816.F32 R32, R52.reuse, R40, R32 ;  /* 0x000000283420723c */ /* 0x044ff00000001820 */
[----:B------:R-:W-:Y:S01]  /*12f60*/  HMMA.16816.F32 R24, R52, R42, R24 ;  /* 0x0000002a3418723c */ /* 0x000fe20000001818 */
[-C--:B------:R-:W-:Y:S01]  /*12f70*/  FFMA.FTZ R54, R57, R3.reuse, -R110 ;  /* 0x0000000339367223 */ /* 0x080fe2000001086e */
[-CC-:B------:R-:W-:Y:S01]  /*12f80*/  FFMA.FTZ R55, R61, R3.reuse, -R114.reuse ;  /* 0x000000033d377223 */ /* 0x180fe20000010872 */
[-C--:B------:R-:W-:Y:S01]  /*12f90*/  FFMA.FTZ R52, R64, R3.reuse, -R114 ;  /* 0x0000000340347223 */ /* 0x080fe20000010872 */
[----:B------:R-:W-:Y:S01]  /*12fa0*/  FFMA.FTZ R57, R119, R3, -R110 ;  /* 0x0000000377397223 */ /* 0x000fe2000001086e */
[----:B------:R2:W-:Y:S04]  /*12fb0*/  MUFU.EX2 R53, R44 ;  /* 0x0000002c00357308 */ /* 0x0005e80000000800 */
[----:B------:R-:W3:Y:S04]  /*12fc0*/  MUFU.EX2 R58, R58 ;  /* 0x0000003a003a7308 */ /* 0x000ee80000000800 */
[----:B------:R-:W-:Y:S04]  /*12fd0*/  MUFU.EX2 R59, R59 ;  /* 0x0000003b003b7308 */ /* 0x000fe80000000800 */
[----:B------:R-:W-:Y:S01]  /*12fe0*/  MUFU.EX2 R2, R117 ;  /* 0x0000007500027308 */ /* 0x000fe20000000800 */
[----:B------:R-:W-:Y:S01]  /*12ff0*/  FADD.FTZ R107, R107, R116 ;  /* 0x000000746b6b7221 */ /* 0x000fe20000010000 */
[----:B--2---:R-:W2:Y:S02]  /*13000*/  LDSM.16.MT88.4 R44, [R161+0x9000] ;  /* 0x00900000a12c783b */ /* 0x004ea40000004200 */
[----:B------:R-:W-:Y:S01]  /*13010*/  MUFU.EX2 R55, R55 ;  /* 0x0000003700377308 */ /* 0x000fe20000000800 */
[----:B------:R-:W-:Y:S01]  /*13020*/  FADD.FTZ R121, R121, R48 ;  /* 0x0000003079797221 */ /* 0x000fe20000010000 */
[----:B------:R-:W4:Y:S02]  /*13030*/  LDSM.16.MT88.4 R40, [R162+0x9000] ;  /* 0x00900000a228783b */ /* 0x000f240000004200 */
[----:B------:R-:W5:Y:S04]  /*13040*/  MUFU.EX2 R52, R52 ;  /* 0x0000003400347308 */ /* 0x000f680000000800 */
[----:B------:R-:W1:Y:S04]  /*13050*/  MUFU.EX2 R54, R54 ;  /* 0x0000003600367308 */ /* 0x000e680000000800 */
[----:B------:R-:W1:Y:S01]  /*13060*/  MUFU.EX2 R57, R57 ;  /* 0x0000003900397308 */ /* 0x000e620000000800 */
[----:B---3--:R-:W-:Y:S01]  /*13070*/  F2FP.F16.F32.PACK_AB R48, R53, R58 ;  /* 0x0000003a3530723e */ /* 0x008fe200000000ff */
[----:B------:R-:W-:Y:S01]  /*13080*/  FADD.FTZ R112, R112, R107 ;  /* 0x0000006b70707221 */ /* 0x000fe20000010000 */
[----:B-----5:R-:W-:-:S02]  /*13090*/  F2FP.F16.F32.PACK_AB R50, R52, R55 ;  /* 0x000000373432723e */ /* 0x020fc400000000ff */
[----:B-1----:R-:W-:Y:S02]  /*130a0*/  F2FP.F16.F32.PACK_AB R49, R54, R59 ;  /* 0x0000003b3631723e */ /* 0x002fe400000000ff */
[----:B------:R-:W-:Y:S01]  /*130b0*/  F2FP.F16.F32.PACK_AB R51, R2, R57 ;  /* 0x000000390233723e */ /* 0x000fe200000000ff */
        /* <DEDUP_REMOVED lines=13> */
[C---:B--2---:R-:W-:Y:S01]  /*13190*/  HMMA.16816.F32 R32, R48.reuse, R44, R32 ;  /* 0x0000002c3020723c */ /* 0x044fe20000001820 */
[----:B------:R-:W-:Y:S02]  /*131a0*/  FADD.FTZ R83, R83, R76 ;  /* 0x0000004c53537221 */ /* 0x000fe40000010000 */
[----:B------:R-:W-:Y:S01]  /*131b0*/  FADD.FTZ R44, R80, R75 ;  /* 0x0000004b502c7221 */ /* 0x000fe20000010000 */
[-C--:B------:R-:W-:Y:S01]  /*131c0*/  FFMA.FTZ R0, R66, R3.reuse, -R114 ;  /* 0x0000000342007223 */ /* 0x080fe20000010872 */
[----:B------:R-:W-:Y:S01]  /*131d0*/  FADD.FTZ R82, R82, R83 ;  /* 0x0000005352527221 */ /* 0x000fe20000010000 */
[----:B------:R-:W-:Y:S01]  /*131e0*/  FFMA.FTZ R45, R115, R3, -R110 ;  /* 0x00000003732d7223 */ /* 0x000fe2000001086e */
[----:B------:R-:W-:Y:S01]  /*131f0*/  FADD.FTZ R44, R71, R44 ;  /* 0x0000002c472c7221 */ /* 0x000fe20000010000 */
[----:B----4-:R-:W-:Y:S01]  /*13200*/  HMMA.16816.F32 R20, R48, R40, R20 ;  /* 0x000000283014723c */ /* 0x010fe20000001814 */
[----:B------:R-:W-:Y:S01]  /*13210*/  FADD.FTZ R81, R81, R82 ;  /* 0x0000005251517221 */ /* 0x000fe20000010000 */
[----:B------:R-:W2:Y:S01]  /*13220*/  LDSM.16.MT88.4 R76, [R161+0x9800] ;  /* 0x00980000a14c783b */ /* 0x000ea20000004200 */
[----:B------:R-:W-:-:S02]  /*13230*/  FADD.FTZ R69, R69, R44 ;  /* 0x0000002c45457221 */ /* 0x000fc40000010000 */
[----:B------:R-:W-:Y:S02]  /*13240*/  FADD.FTZ R70, R70, R81 ;  /* 0x0000005146467221 */ /* 0x000fe40000010000 */
[----:B------:R-:W-:Y:S02]  /*13250*/  FADD.FTZ R68, R68, R69 ;  /* 0x0000004544447221 */ /* 0x000fe40000010000 */
[----:B------:R-:W-:Y:S02]  /*13260*/  FADD.FTZ R99, R99, R70 ;  /* 0x0000004663637221 */ /* 0x000fe40000010000 */
        /* <DEDUP_REMOVED lines=8> */
[----:B------:R-:W-:Y:S01]  /*132f0*/  MUFU.EX2 R41, R41 ;  /* 0x0000002900297308 */ /* 0x000fe20000000800 */
[----:B-1----:R-:W-:Y:S01]  /*13300*/  HMMA.16816.F32 R12, R48, R30, R12 ;  /* 0x0000001e300c723c */ /* 0x002fe2000000180c */
[----:B------:R-:W-:Y:S01]  /*13310*/  FADD.FTZ R30, R96, R99 ;  /* 0x00000063601e7221 */ /* 0x000fe20000010000 */
[----:B------:R-:W-:Y:S01]  /*13320*/  FADD.FTZ R91, R91, R90 ;  /* 0x0000005a5b5b7221 */ /* 0x000fe20000010000 */
[----:B------:R-:W1:Y:S02]  /*13330*/  MUFU.EX2 R0, R0 ;  /* 0x0000000000007308 */ /* 0x000e640000000800 */
[----:B------:R-:W-:-:S02]  /*13340*/  FADD.FTZ R30, R89, R30 ;  /* 0x0000001e591e7221 */ /* 0x000fc40000010000 */
[----:B------:R-:W-:Y:S01]  /*13350*/  MUFU.EX2 R40, R40 ;  /* 0x0000002800287308 */ /* 0x000fe20000000800 */
[----:B------:R-:W-:Y:S01]  /*13360*/  HMMA.16816.F32 R36, R48, R28, R36 ;  /* 0x0000001c3024723c */ /* 0x000fe20000001824 */
[----:B------:R-:W-:Y:S02]  /*13370*/  FADD.FTZ R88, R88, R91 ;  /* 0x0000005b58587221 */ /* 0x000fe40000010000 */
        /* <DEDUP_REMOVED lines=52> */
[----:B------:R-:W-:-:S05]  /*136c0*/  @P0 VIADD R65, R65, 0xfffffffd ;  /* 0xfffffffd41410836 */ /* 0x000fca0000000000 */
[C---:B------:R-:W-:Y:S08]  /*136d0*/  HMMA.16816.F32 R84, R68.reuse, R86, R4 ;  /* 0x000000564454723c */ /* 0x040ff00000001804 */
[C---:B------:R-:W-:Y:S08]  /*136e0*/  HMMA.16816.F32 R76, R68.reuse, R78, R24 ;  /* 0x0000004e444c723c */ /* 0x040ff00000001818 */
[C---:B-1----:R-:W-:Y:S08]  /*136f0*/  HMMA.16816.F32 R72, R68.reuse, R8, R36 ;  /* 0x000000084448723c */ /* 0x042ff00000001824 */
[----:B------:R-:W-:Y:S01]  /*13700*/  HMMA.16816.F32 R68, R68, R10, R12 ;  /* 0x0000000a4444723c */ /* 0x000fe2000000180c */
[----:B------:R-:W-:-:S04]  /*13710*/  NOP ;  /* 0x0000000000007918 */ /* 0x000fc80000000000 */
[----:B------:R-:W-:-:S15]  /*13720*/  @P0 BRA `(.L_x_14213) ;  /* 0x0000000000040947 */ /* 0x000fde0003800000 */
.L_x_14204:
[----:B------:R-:W-:-:S07]  /*13730*/  IADD3 R65, PT, PT, R67, -0x1, RZ ;  /* 0xffffffff43417810 */ /* 0x000fce0007ffe0ff */
.L_x_14213:
[----:B------:R-:W-:Y:S05]  /*13740*/  BSYNC B2 ;  /* 0x0000000000027941 */ /* 0x000fea0003800000 */
.L_x_14203:
[----:B------:R-:W-:-:S13]  /*13750*/  ISETP.GE.AND P0, PT, R65, R174, PT ;  /* 0x000000ae4100720c */ /* 0x000fda0003f06270 */
[----:B------:R-:W-:Y:S05]  /*13760*/  @!P0 BRA `(.L_x_14214) ;  /* 0x0000004000fc8947 */ /* 0x000fea0003800000 */
[----:B------:R-:W-:Y:S01]  /*13770*/  ISETP.NE.U32.AND P0, PT, R130, RZ, PT ;  /* 0x000000ff8200720c */ /* 0x000fe20003f05070 */
[----:B------:R-:W-:Y:S01]  /*13780*/  IMAD.SHL.U32 R3, R65, 0x80, RZ ;  /* 0x0000008041037824 */ /* 0x000fe200078e00ff */
[----:B------:R-:W-:Y:S01]  /*13790*/  LOP3.LUT R184, R184, 0xfffffffb, RZ, 0xc0, !PT ;  /* 0xfffffffbb8b87812 */ /* 0x000fe200078ec0ff */
[C---:B------:R-:W-:Y:S01]  /*137a0*/  IMAD.SHL.U32 R193, R62.reuse, 0x20, RZ ;  /* 0x000000203ec17824 */ /* 0x040fe200078e00ff */
[----:B------:R-:W-:Y:S01]  /*137b0*/  ISETP.NE.AND.EX P0, PT, R131, RZ, PT, P0 ;  /* 0x000000ff8300720c */ /* 0x000fe20003f05300 */
[----:B------:R-:W-:Y:S01]  /*137c0*/  IMAD.MOV.U32 R103, RZ, RZ, R0 ;  /* 0x000000ffff677224 */ /* 0x000fe200078e0000 */
[----:B------:R-:W-:Y:S01]  /*137d0*/  SHF.L.U64.HI R192, R62, 0x5, R63 ;  /* 0x000000053ec07819 */ /* 0x000fe2000001023f */
[----:B------:R-:W-:Y:S01]  /*137e0*/  IMAD.MOV.U32 R102, RZ, RZ, R2 ;  /* 0x000000ffff667224 */ /* 0x000fe200078e0002 */
[----:B------:R-:W-:Y:S01]  /*137f0*/  LOP3.LUT R196, R3, 0x40, R60, 0xfe, !PT ;  /* 0x0000004003c47812 */ /* 0x000fe200078efe3c */
[----:B------:R-:W-:Y:S02]  /*13800*/  VIADD R195, R65, 0x1 ;  /* 0x0000000141c37836 */ /* 0x000fe40000000000 */
[----:B------:R-:W-:-:S06]  /*13810*/  VIADD R194, R3, 0x80 ;  /* 0x0000008003c27836 */ /* 0x000fcc0000000000 */
[----:B------:R-:W-:-:S07]  /*13820*/  @P0 LOP3.LUT R184, R184, 0x4, RZ, 0xfc, !PT ;  /* 0x00000004b8b80812 */ /* 0x000fce00078efcff */
.L_x_14221:
        /* <DEDUP_REMOVED lines=79> */
.L_x_14216:
[----:B------:R-:W-:Y:S05]  /*13d20*/  BSYNC.RECONVERGENT B0 ;  /* 0x0000000000007941 */ /* 0x000fea0003800200 */
.L_x_14215:
        /* <DEDUP_REMOVED lines=53> */
[----:B------:R-:W3:Y:S05]  /*14080*/  LDSM.16.M88.4 R152, [R165+0x3000] ;  /* 0x00300000a598783b */ /* 0x000eea0000000200 */
[C---:B----4-:R-:W-:Y:S01]  /*14090*/  HMMA.16816.F32 R16, R104.reuse, R114, RZ ;  /* 0x000000726810723c */ /* 0x050fe200000018ff */
[----:B------:R-:W4:Y:S05]  /*140a0*/  LDSM.16.M88.4 R156, [R165+0x3800] ;  /* 0x00380000a59c783b */ /* 0x000f2a0000000200 */
[----:B------:R-:W-:Y:S02]  /*140b0*/  LDSM.16.M88.4 R108, [R165+0x4800] ;  /* 0x00480000a56c783b */ /* 0x000fe40000000200 */
[C---:B-----5:R-:W-:Y:S03]  /*140c0*/  HMMA.16816.F32 R20, R104.reuse, R116, RZ ;  /* 0x000000746814723c */ /* 0x060fe600000018ff */
        /* <DEDUP_REMOVED lines=15> */
[----:B------:R-:W5:Y:S07]  /*141c0*/  LDSM.16.M88.4 R104, [R165+0x4000] ;  /* 0x00400000a568783b */ /* 0x000f6e0000000200 */
[C---:B-1----:R-:W-:Y:S08]  /*141d0*/  HMMA.16816.F32 R4, R140.reuse, R144, R4 ;  /* 0x000000908c04723c */ /* 0x042ff00000001804 */
[C---:B------:R-:W-:Y:S08]  /*141e0*/  HMMA.16816.F32 R8, R140.reuse, R146, R8 ;  /* 0x000000928c08723c */ /* 0x040ff00000001808 */
[C---:B--2---:R-:W-:Y:S08]  /*141f0*/  HMMA.16816.F32 R12, R140.reuse, R148, R12 ;  /* 0x000000948c0c723c */ /* 0x044ff0000000180c */
[C---:B------:R-:W-:Y:S08]  /*14200*/  HMMA.16816.F32 R16, R140.reuse, R150, R16 ;  /* 0x000000968c10723c */ /* 0x040ff00000001810 */
[C---:B---3--:R-:W-:Y:S08]  /*14210*/  HMMA.16816.F32 R20, R140.reuse, R152, R20 ;  /* 0x000000988c14723c */ /* 0x048ff00000001814 */
[C---:B------:R-:W-:Y:S08]  /*14220*/  HMMA.16816.F32 R24, R140.reuse, R154, R24 ;  /* 0x0000009a8c18723c */ /* 0x040ff00000001818 */
[C---:B----4-:R-:W-:Y:S08]  /*14230*/  HMMA.16816.F32 R28, R140.reuse, R156, R28 ;  /* 0x0000009c8c1c723c */ /* 0x050ff0000000181c */
[C---:B------:R-:W-:Y:S08]  /*14240*/  HMMA.16816.F32 R32, R140.reuse, R158, R32 ;  /* 0x0000009e8c20723c */ /* 0x040ff00000001820 */
[C---:B-----5:R-:W-:Y:S08]  /*14250*/  HMMA.16816.F32 R36, R140.reuse, R104, R36 ;  /* 0x000000688c24723c */ /* 0x060ff00000001824 */
        /* <DEDUP_REMOVED lines=133> */
.L_x_14220:
[----:B------:R-:W-:Y:S05]  /*14ab0*/  BSYNC.RECONVERGENT B0 ;  /* 0x0000000000007941 */ /* 0x000fea0003800200 */
.L_x_14219:
        /* <DEDUP_REMOVED lines=28> */
.L_x_14218:
[----:B------:R-:W-:Y:S05]  /*14c80*/  BSYNC.RECONVERGENT B1 ;  /* 0x0000000000017941 */ /* 0x000fea0003800200 */
.L_x_14217:
        /* <DEDUP_REMOVED lines=18> */
[----:B------:R-:W-:Y:S01]  /*14db0*/  @P2 LOP3.LUT R184, R184, 0x100, RZ, 0xfc, !PT ;  /* 0x00000100b8b82812 */ /* 0x000fe200078efcff */
[----:B------:R-:W-:Y:S01]  /*14dc0*/  VIADD R126, R196, 0xffffffd1 ;  /* 0xffffffd1c47e7836 */ /* 0x000fe20000000000 */
[----:B------:R-:W-:Y:S01]  /*14dd0*/  FSEL R117, R8, -INF , P3 ;  /* 0xff80000008757808 */ /* 0x000fe20001800000 */
[----:B------:R-:W-:Y:S01]  /*14de0*/  VIADD R112, R196, 0xfffffff0 ;  /* 0xfffffff0c4707836 */ /* 0x000fe20000000000 */
[----:B------:R-:W-:Y:S01]  /*14df0*/  LOP3.LUT R184, R184, 0xffffff7f, RZ, 0xc0, !PT ;  /* 0xffffff7fb8b87812 */ /* 0x000fe200078ec0ff */
[----:B------:R-:W-:Y:S01]  /*14e00*/  VIADD R105, R196, 0xfffffff1 ;  /* 0xfffffff1c4697836 */ /* 0x000fe20000000000 */
[-C--:B------:R-:W-:Y:S01]  /*14e10*/  ISETP.GE.AND P1, PT, R118, R190.reuse, PT ;  /* 0x000000be7600720c */ /* 0x080fe20003f26270 */
[----:B------:R-:W-:Y:S01]  /*14e20*/  VIADD R122, R196, 0x8 ;  /* 0x00000008c47a7836 */ /* 0x000fe20000000000 */
[-C--:B------:R-:W-:Y:S01]  /*14e30*/  ISETP.GE.AND P3, PT, R128, R191.reuse, PT ;  /* 0x000000bf8000720c */ /* 0x080fe20003f66270 */
[C---:B------:R-:W-:Y:S01]  /*14e40*/  VIADD R0, R196.reuse, 0xfffffff9 ;  /* 0xfffffff9c4007836 */ /* 0x040fe20000000000 */
[CC--:B------:R-:W-:Y:S01]  /*14e50*/  ISETP.GE.AND P2, PT, R115.reuse, R191.reuse, PT ;  /* 0x000000bf7300720c */ /* 0x0c0fe20003f46270 */
[----:B------:R-:W-:Y:S01]  /*14e60*/  VIADD R111, R196, 0x9 ;  /* 0x00000009c46f7836 */ /* 0x000fe20000000000 */
[----:B------:R-:W-:Y:S01]  /*14e70*/  @P0 LOP3.LUT R184, R184, 0x80, RZ, 0xfc, !PT ;  /* 0x00000080b8b80812 */ /* 0x000fe200078efcff */
        /* <DEDUP_REMOVED lines=9> */
[-C--:B------:R-:W-:Y:S02]  /*14f10*/  ISETP.GE.AND P3, PT, R124, R191.reuse, PT ;  /* 0x000000bf7c00720c */ /* 0x080fe40003f66270 */
[----:B------:R-:W-:Y:S02]  /*14f20*/  FSEL R107, R5, -INF , P2 ;  /* 0xff800000056b7808 */ /* 0x000fe40001000000 */
[----:B------:R-:W-:Y:S02]  /*14f30*/  FSEL R7, R7, -INF , P0 ;  /* 0xff80000007077808 */ /* 0x000fe40000000000 */
[CC--:B------:R-:W-:Y:S02]  /*14f40*/  ISETP.GE.AND P2, PT, R120.reuse, R191.reuse, PT ;  /* 0x000000bf7800720c */ /* 0x0c0fe40003f46270 */
        /* <DEDUP_REMOVED lines=59> */
[-C--:B------:R-:W-:Y:S02]  /*15300*/  ISETP.GE.AND P2, PT, R3, R191.reuse, PT ;  /* 0x000000bf0300720c */ /* 0x080fe40003f46270 */
        /* <DEDUP_REMOVED lines=9> */
[-C--:B------:R-:W-:Y:S02]  /*153a0*/  ISETP.GE.AND P0, PT, R38, R190.reuse, PT ;  /* 0x000000be2600720c */ /* 0x080fe40003f06270 */
[----:B------:R-:W-:Y:S02]  /*153b0*/  LOP3.LUT R184, R184, 0xffffffbf, RZ, 0xc0, !PT ;  /* 0xffffffbfb8b87812 */ /* 0x000fe400078ec0ff */
[----:B------:R-:W-:Y:S02]  /*153c0*/  FSEL R223, R21, -INF , P2 ;  /* 0xff80000015df7808 */ /* 0x000fe40001000000 */
[-C--:B------:R-:W-:Y:S02]  /*153d0*/  ISETP.GE.AND P2, PT, R2, R191.reuse, PT ;  /* 0x000000bf0200720c */ /* 0x080fe40003f46270 */
[----:B------:R-:W-:Y:S02]  /*153e0*/  @P3 LOP3.LUT R184, R184, 0x40, RZ, 0xfc, !PT ;  /* 0x00000040b8b83812 */ /* 0x000fe400078efcff */
[----:B------:R-:W-:Y:S02]  /*153f0*/  FSEL R127, R51, -INF , P0 ;  /* 0xff800000337f7808 */ /* 0x000fe40000000000 */
[-C--:B------:R-:W-:Y:S02]  /*15400*/  ISETP.GE.AND P0, PT, R8, R191.reuse, PT ;  /* 0x000000bf0800720c */ /* 0x080fe40003f06270 */
[----:B------:R-:W-:Y:S02]  /*15410*/  FSEL R219, R25, -INF , P2 ;  /* 0xff80000019db7808 */ /* 0x000fe40001000000 */
[-C--:B------:R-:W-:Y:S02]  /*15420*/  ISETP.GE.AND P2, PT, R105, R191.reuse, PT ;  /* 0x000000bf6900720c */ /* 0x080fe40003f46270 */
[----:B------:R-:W-:Y:S02]  /*15430*/  LOP3.LUT R184, R184, 0xffffffdf, RZ, 0xc0, !PT ;  /* 0xffffffdfb8b87812 */ /* 0x000fe400078ec0ff */
[----:B------:R-:W-:Y:S02]  /*15440*/  FSEL R123, R53, -INF , P0 ;  /* 0xff800000357b7808 */ /* 0x000fe40000000000 */
[-C--:B------:R-:W-:Y:S02]  /*15450*/  ISETP.GE.AND P0, PT, R8, R190.reuse, PT ;  /* 0x000000be0800720c */ /* 0x080fe40003f06270 */
[----:B------:R-:W-:Y:S01]  /*15460*/  FSEL R207, R29, -INF , P2 ;  /* 0xff8000001dcf7808 */ /* 0x000fe20001000000 */
[----:B------:R-:W-:Y:S01]  /*15470*/  VIADD R29, R196, 0x28 ;  /* 0x00000028c41d7836 */ /* 0x000fe20000000000 */
[----:B------:R-:W-:Y:S02]  /*15480*/  @P1 LOP3.LUT R184, R184, 0x20, RZ, 0xfc, !PT ;  /* 0x00000020b8b81812 */ /* 0x000fe400078efcff */
[----:B------:R-:W-:Y:S02]  /*15490*/  ISETP.GE.AND P1, PT, R24, R190, PT ;  /* 0x000000be1800720c */ /* 0x000fe40003f26270 */
[----:B------:R-:W-:Y:S02]  /*154a0*/  FSEL R115, R55, -INF , P0 ;  /* 0xff80000037737808 */ /* 0x000fe40000000000 */
[----:B------:R-:W-:Y:S02]  /*154b0*/  ISETP.GE.AND P0, PT, R118, R188, PT ;  /* 0x000000bc7600720c */ /* 0x000fe40003f06270 */
[----:B------:R-:W-:Y:S02]  /*154c0*/  FSEL R54, R54, -INF , P1 ;  /* 0xff80000036367808 */ /* 0x000fe40000800000 */
[----:B------:R-:W-:Y:S02]  /*154d0*/  ISETP.GE.AND P1, PT, R29, R191, PT ;  /* 0x000000bf1d00720c */ /* 0x000fe40003f26270 */
[----:B------:R-:W-:Y:S02]  /*154e0*/  LOP3.LUT R184, R184, 0xffffffef, RZ, 0xc0, !PT ;  /* 0xffffffefb8b87812 */ /* 0x000fe400078ec0ff */
[----:B------:R-:W-:Y:S02]  /*154f0*/  FSEL R121, R56, -INF , P1 ;  /* 0xff80000038797808 */ /* 0x000fe40000800000 */
[----:B------:R-:W-:Y:S01]  /*15500*/  ISETP.GE.AND P1, PT, R118, R189, PT ;  /* 0x000000bd7600720c */ /* 0x000fe20003f26270 */
[----:B------:R-:W-:Y:S01]  /*15510*/  VIADD R118, R196, 0x29 ;  /* 0x00000029c4767836 */ /* 0x000fe20000000000 */
[-C--:B------:R-:W-:Y:S02]  /*15520*/  ISETP.GE.AND P2, PT, R0, R191.reuse, PT ;  /* 0x000000bf0000720c */ /* 0x080fe40003f46270 */
[----:B------:R-:W-:Y:S02]  /*15530*/  @P0 LOP3.LUT R184, R184, 0x10, RZ, 0xfc, !PT ;  /* 0x00000010b8b80812 */ /* 0x000fe400078efcff */
        /* <DEDUP_REMOVED lines=8> */
[C---:B------:R-:W-:Y:S02]  /*155c0*/  ISETP.GE.AND P4, PT, R120.reuse, R188, PT ;  /* 0x000000bc7800720c */ /* 0x040fe40003f86270 */
[----:B------:R-:W-:Y:S01]  /*155d0*/  ISETP.GE.AND P6, PT, R120, R189, PT ;  /* 0x000000bd7800720c */ /* 0x000fe20003fc6270 */
[----:B------:R-:W-:Y:S01]  /*155e0*/  VIADD R120, R196, 0x30 ;  /* 0x00000030c4787836 */ /* 0x000fe20000000000 */
[-C--:B------:R-:W-:Y:S02]  /*155f0*/  ISETP.GE.AND P0, PT, R118, R190.reuse, PT ;  /* 0x000000be7600720c */ /* 0x080fe40003f06270 */
[----:B------:R-:W-:Y:S02]  /*15600*/  FSEL R41, R41, -INF , P2 ;  /* 0xff80000029297808 */ /* 0x000fe40001000000 */
[-C--:B------:R-:W-:Y:S02]  /*15610*/  ISETP.GE.AND P2, PT, R12, R191.reuse, PT ;  /* 0x000000bf0c00720c */ /* 0x080fe40003f46270 */
[----:B------:R-:W-:Y:S02]  /*15620*/  FSEL R59, R59, -INF , P0 ;  /* 0xff8000003b3b7808 */ /* 0x000fe40000000000 */
[-C--:B------:R-:W-:Y:S02]  /*15630*/  ISETP.GE.AND P0, PT, R120, R191.reuse, PT ;  /* 0x000000bf7800720c */ /* 0x080fe40003f06270 */
[----:B------:R-:W-:Y:S01]  /*15640*/  FSEL R139, R45, -INF , P2 ;  /* 0xff8000002d8b7808 */ /* 0x000fe20001000000 */
[----:B------:R-:W-:Y:S01]  /*15650*/  VIADD R45, R196, 0x38 ;  /* 0x00000038c42d7836 */ /* 0x000fe20000000000 */
[----:B------:R-:W-:Y:S02]  /*15660*/  FSEL R56, R60, -INF , P0 ;  /* 0xff8000003c387808 */ /* 0x000fe40000000000 */
[----:B------:R-:W-:Y:S02]  /*15670*/  ISETP.GE.AND P2, PT, R119, R191, PT ;  /* 0x000000bf7700720c */ /* 0x000fe40003f46270 */
[----:B------:R-:W-:Y:S02]  /*15680*/  ISETP.GE.AND P0, PT, R128, R189, PT ;  /* 0x000000bd8000720c */ /* 0x000fe40003f06270 */
[----:B------:R-:W-:Y:S02]  /*15690*/  LOP3.LUT R184, R184, 0xfffffff7, RZ, 0xc0, !PT ;  /* 0xfffffff7b8b87812 */ /* 0x000fe400078ec0ff */
[----:B------:R-:W-:Y:S02]  /*156a0*/  FSEL R137, R48, -INF , P2 ;  /* 0xff80000030897808 */ /* 0x000fe40001000000 */
[-C--:B------:R-:W-:Y:S02]  /*156b0*/  ISETP.GE.AND P2, PT, R24, R191.reuse, PT ;  /* 0x000000bf1800720c */ /* 0x080fe40003f46270 */
[----:B------:R-:W-:Y:S02]  /*156c0*/  @P1 LOP3.LUT R184, R184, 0x8, RZ, 0xfc, !PT ;  /* 0x00000008b8b81812 */ /* 0x000fe400078efcff */
[----:B------:R-:W-:Y:S02]  /*156d0*/  P2R R13, PR, RZ, 0x10 ;  /* 0x00000010ff0d7803 */ /* 0x000fe40000000000 */
[----:B------:R-:W-:Y:S01]  /*156e0*/  FSEL R125, R52, -INF , P2 ;  /* 0xff800000347d7808 */ /* 0x000fe20001000000 */
[----:B------:R-:W-:Y:S01]  /*156f0*/  VIADD R52, R196, 0x31 ;  /* 0x00000031c4347836 */ /* 0x000fe20000000000 */
[C---:B------:R-:W-:Y:S02]  /*15700*/  LOP3.LUT P4, RZ, R184.reuse, 0x10, RZ, 0xc0, !PT ;  /* 0x00000010b8ff7812 */ /* 0x040fe4000788c0ff */
[----:B------:R-:W-:Y:S02]  /*15710*/  LOP3.LUT R184, R184, 0xfffffffe, RZ, 0xc0, !PT ;  /* 0xfffffffeb8b87812 */ /* 0x000fe400078ec0ff */
[----:B------:R-:W-:Y:S02]  /*15720*/  P2R R15, PR, RZ, 0x10 ;  /* 0x00000010ff0f7803 */ /* 0x000fe40000000000 */
[----:B------:R-:W-:Y:S02]  /*15730*/  @P0 LOP3.LUT R184, R184, 0x1, RZ, 0xfc, !PT ;  /* 0x00000001b8b80812 */ /* 0x000fe400078efcff */
[-C--:B------:R-:W-:Y:S02]  /*15740*/  ISETP.GE.AND P0, PT, R52, R191.reuse, PT ;  /* 0x000000bf3400720c */ /* 0x080fe40003f06270 */
[----:B------:R-:W-:Y:S02]  /*15750*/  LOP3.LUT P4, RZ, R184, 0x40, RZ, 0xc0, !PT ;  /* 0x00000040b8ff7812 */ /* 0x000fe4000788c0ff */
        /* <DEDUP_REMOVED lines=10> */
[----:B------:R-:W-:Y:S02]  /*15800*/  FSEL R44, R65, -INF , P0 ;  /* 0xff800000412c7808 */ /* 0x000fe40000000000 */
[----:B------:R-:W-:Y:S02]  /*15810*/  ISETP.GE.AND P0, PT, R124, R189, PT ;  /* 0x000000bd7c00720c */ /* 0x000fe40003f06270 */
[----:B------:R-:W-:Y:S02]  /*15820*/  P2R R19, PR, RZ, 0x10 ;  /* 0x00000010ff137803 */ /* 0x000fe40000000000 */
[C---:B------:R-:W-:Y:S02]  /*15830*/  LOP3.LUT P4, RZ, R184.reuse, 0x100, RZ, 0xc0, !PT ;  /* 0x00000100b8ff7812 */ /* 0x040fe4000788c0ff */
[C---:B------:R-:W-:Y:S02]  /*15840*/  LOP3.LUT P3, RZ, R184.reuse, 0x80, RZ, 0xc0, !PT ;  /* 0x00000080b8ff7812 */ /* 0x040fe4000786c0ff */
[C---:B------:R-:W-:Y:S02]  /*15850*/  LOP3.LUT P6, RZ, R184.reuse, 0x20, RZ, 0xc0, !PT ;  /* 0x00000020b8ff7812 */ /* 0x040fe400078cc0ff */
[----:B------:R-:W-:Y:S02]  /*15860*/  LOP3.LUT R184, R184, 0xfffffffd, RZ, 0xc0, !PT ;  /* 0xfffffffdb8b87812 */ /* 0x000fe400078ec0ff */
[----:B------:R-:W-:Y:S02]  /*15870*/  ISETP.GE.AND P1, PT, R126, R188, PT ;  /* 0x000000bc7e00720c */ /* 0x000fe40003f26270 */
[----:B------:R-:W-:Y:S02]  /*15880*/  @P0 LOP3.LUT R184, R184, 0x2, RZ, 0xfc, !PT ;  /* 0x00000002b8b80812 */ /* 0x000fe400078efcff */
        /* <DEDUP_REMOVED lines=10> */
[----:B------:R-:W-:Y:S02]  /*15930*/  FSEL R51, R114, -INF , !P3 ;  /* 0xff80000072337808 */ /* 0x000fe40005800000 */
[----:B------:R-:W-:Y:S02]  /*15940*/  FSEL R157, R157, -INF , !P0 ;  /* 0xff8000009d9d7808 */ /* 0x000fe40004000000 */
[CC--:B------:R-:W-:Y:S01]  /*15950*/  ISETP.GE.AND P0, PT, R196.reuse, R189.reuse, PT ;  /* 0x000000bdc400720c */ /* 0x0c0fe20003f06270 */
[----:B------:R-:W-:Y:S01]  /*15960*/  VIADD R196, R196, 0xffffff80 ;  /* 0xffffff80c4c47836 */ /* 0x000fe20000000000 */
[-C--:B------:R-:W-:Y:S02]  /*15970*/  ISETP.GE.AND P3, PT, R3, R189.reuse, PT ;  /* 0x000000bd0300720c */ /* 0x080fe40003f66270 */
[----:B------:R-:W-:Y:S02]  /*15980*/  FSEL R149, R149, -INF , !P0 ;  /* 0xff80000095957808 */ /* 0x000fe40004000000 */
[----:B------:R-:W-:Y:S02]  /*15990*/  LOP3.LUT P0, RZ, R184, 0x8, RZ, 0xc0, !PT ;  /* 0x00000008b8ff7812 */ /* 0x000fe4000780c0ff */
[----:B------:R-:W-:Y:S02]  /*159a0*/  FSEL R21, R108, -INF , !P4 ;  /* 0xff8000006c157808 */ /* 0x000fe40006000000 */
[----:B------:R-:W-:Y:S02]  /*159b0*/  FSEL R11, R10, -INF , !P0 ;  /* 0xff8000000a0b7808 */ /* 0x000fe40004000000 */
[-C--:B------:R-:W-:Y:S02]  /*159c0*/  ISETP.GE.AND P0, PT, R3, R188.reuse, PT ;  /* 0x000000bc0300720c */ /* 0x080fe40003f06270 */
[----:B------:R-:W2:Y:S01]  /*159d0*/  LD.E R3, desc[UR4][R100.64+0xdc] ;  /* 0x0000dc0464037980 */ /* 0x000ea2000c101900 */
[----:B------:R-:W-:Y:S02]  /*159e0*/  ISETP.NE.AND P4, PT, R19, RZ, PT ;  /* 0x000000ff1300720c */ /* 0x000fe40003f85270 */
[-C--:B------:R-:W-:Y:S02]  /*159f0*/  ISETP.GE.AND P5, PT, R126, R189.reuse, PT ;  /* 0x000000bd7e00720c */ /* 0x080fe40003fa6270 */
[----:B------:R-:W-:Y:S02]  /*15a00*/  FSEL R19, R107, -INF , !P4 ;  /* 0xff8000006b137808 */ /* 0x000fe40006000000 */
[----:B------:R-:W-:Y:S02]  /*15a10*/  ISETP.NE.AND P4, PT, R15, RZ, PT ;  /* 0x000000ff0f00720c */ /* 0x000fe40003f85270 */
[----:B------:R-:W-:Y:S02]  /*15a20*/  FSEL R53, R6, -INF , !P5 ;  /* 0xff80000006357808 */ /* 0x000fe40006800000 */
[-C--:B------:R-:W-:Y:S02]  /*15a30*/  ISETP.GE.AND P5, PT, R104, R189.reuse, PT ;  /* 0x000000bd6800720c */ /* 0x080fe40003fa6270 */
[----:B------:R-:W-:Y:S02]  /*15a40*/  FSEL R15, R117, -INF , !P4 ;  /* 0xff800000750f7808 */ /* 0x000fe40006000000 */
[----:B------:R-:W-:Y:S02]  /*15a50*/  FSEL R17, R7, -INF , !P6 ;  /* 0xff80000007117808 */ /* 0x000fe40007000000 */
[----:B------:R-:W-:Y:S02]  /*15a60*/  ISETP.NE.AND P4, PT, R13, RZ, PT ;  /* 0x000000ff0d00720c */ /* 0x000fe40003f85270 */
[----:B------:R-:W-:Y:S02]  /*15a70*/  ISETP.NE.AND P6, PT, R25, RZ, PT ;  /* 0x000000ff1900720c */ /* 0x000fe40003fc5270 */
[----:B------:R-:W-:Y:S02]  /*15a80*/  FSEL R49, R109, -INF , !P0 ;  /* 0xff8000006d317808 */ /* 0x000fe40004000000 */
[-C--:B------:R-:W-:Y:S02]  /*15a90*/  ISETP.GE.AND P0, PT, R106, R188.reuse, PT ;  /* 0x000000bc6a00720c */ /* 0x080fe40003f06270 */
[----:B------:R-:W-:Y:S02]  /*15aa0*/  FSEL R13, R116, -INF , !P4 ;  /* 0xff800000740d7808 */ /* 0x000fe40006000000 */
[----:B------:R-:W-:Y:S02]  /*15ab0*/  FSEL R9, R9, -INF , !P6 ;  /* 0xff80000009097808 */ /* 0x000fe40007000000 */
[C---:B------:R-:W-:Y:S02]  /*15ac0*/  LOP3.LUT P4, RZ, R184.reuse, 0x1, RZ, 0xc0, !PT ;  /* 0x00000001b8ff7812 */ /* 0x040fe4000788c0ff */
[C---:B------:R-:W-:Y:S02]  /*15ad0*/  LOP3.LUT P6, RZ, R184.reuse, 0x2, RZ, 0xc0, !PT ;  /* 0x00000002b8ff7812 */ /* 0x040fe400078cc0ff */
[----:B------:R-:W-:Y:S02]  /*15ae0*/  FSEL R223, R223, -INF , !P0 ;  /* 0xff800000dfdf7808 */ /* 0x000fe40004000000 */
[----:B------:R-:W-:Y:S02]  /*15af0*/  LOP3.LUT R184, R184, 0xfffffffe, RZ, 0xc0, !PT ;  /* 0xfffffffeb8b87812 */ /* 0x000fe400078ec0ff */
[-C--:B------:R-:W-:Y:S02]  /*15b00*/  ISETP.GE.AND P0, PT, R2, R188.reuse, PT ;  /* 0x000000bc0200720c */ /* 0x080fe40003f06270 */
[-C--:B------:R-:W-:Y:S02]  /*15b10*/  ISETP.GE.AND P1, PT, R113, R188.reuse, PT ;  /* 0x000000bc7100720c */ /* 0x080fe40003f26270 */
[----:B------:R-:W-:Y:S02]  /*15b20*/  @P5 LOP3.LUT R184, R184, 0x1, RZ, 0xfc, !PT ;  /* 0x00000001b8b85812 */ /* 0x000fe400078efcff */
        /* <DEDUP_REMOVED lines=9> */
[----:B------:R-:W-:Y:S02]  /*15bc0*/  LOP3.LUT R184, R184, 0xfffffffd, RZ, 0xc0, !PT ;  /* 0xfffffffdb8b87812 */ /* 0x000fe400078ec0ff */
[-C--:B------:R-:W-:Y:S02]  /*15bd0*/  ISETP.GE.AND P2, PT, R124, R188.reuse, PT ;  /* 0x000000bc7c00720c */ /* 0x080fe40003f46270 */
[----:B------:R-:W-:Y:S02]  /*15be0*/  FSEL R155, R155, -INF , !P0 ;  /* 0xff8000009b9b7808 */ /* 0x000fe40004000000 */
[----:B------:R-:W-:Y:S02]  /*15bf0*/  FSEL R55, R14, -INF , !P4 ;  /* 0xff8000000e377808 */ /* 0x000fe40006000000 */
[-C--:B------:R-:W-:Y:S02]  /*15c00*/  ISETP.GE.AND P0, PT, R111, R188.reuse, PT ;  /* 0x000000bc6f00720c */ /* 0x080fe40003f06270 */
[----:B------:R-:W-:Y:S02]  /*15c10*/  FSEL R209, R209, -INF , !P1 ;  /* 0xff800000d1d17808 */ /* 0x000fe40004800000 */
[-C--:B------:R-:W-:Y:S02]  /*15c20*/  ISETP.GE.AND P4, PT, R106, R189.reuse, PT ;  /* 0x000000bd6a00720c */ /* 0x080fe40003f86270 */
[-C--:B------:R-:W-:Y:S02]  /*15c30*/  ISETP.GE.AND P1, PT, R0, R188.reuse, PT ;  /* 0x000000bc0000720c */ /* 0x080fe40003f26270 */
[----:B------:R-:W-:Y:S02]  /*15c40*/  @P5 LOP3.LUT R184, R184, 0x2, RZ, 0xfc, !PT ;  /* 0x00000002b8b85812 */ /* 0x000fe400078efcff */
[----:B------:R-:W-:Y:S02]  /*15c50*/  FSEL R25, R110, -INF , !P2 ;  /* 0xff8000006e197808 */ /* 0x000fe40005000000 */
[----:B------:R-:W-:Y:S02]  /*15c60*/  FSEL R33, R5, -INF , !P3 ;  /* 0xff80000005217808 */ /* 0x000fe40005800000 */
[-C--:B------:R-:W-:Y:S02]  /*15c70*/  ISETP.GE.AND P2, PT, R113, R189.reuse, PT ;  /* 0x000000bd7100720c */ /* 0x080fe40003f46270 */
[----:B------:R-:W-:Y:S02]  /*15c80*/  ISETP.GE.AND P3, PT, R2, R189, PT ;  /* 0x000000bd0200720c */ /* 0x000fe40003f66270 */
[----:B------:R-:W-:Y:S02]  /*15c90*/  FSEL R151, R41, -INF , !P0 ;  /* 0xff80000029977808 */ /* 0x000fe40004000000 */
[-C--:B------:R-:W-:Y:S02]  /*15ca0*/  ISETP.GE.AND P0, PT, R12, R188.reuse, PT ;  /* 0x000000bc0c00720c */ /* 0x080fe40003f06270 */
[----:B------:R-:W-:Y:S02]  /*15cb0*/  FMNMX3.FTZ R2, R102, R21, R19, !PT ;  /* 0x0000001566027276 */ /* 0x000fe40007810013 */
[----:B------:R-:W-:Y:S02]  /*15cc0*/  FSEL R215, R23, -INF , !P4 ;  /* 0xff80000017d77808 */ /* 0x000fe40006000000 */
[----:B------:R-:W-:Y:S02]  /*15cd0*/  FSEL R203, R203, -INF , !P1 ;  /* 0xff800000cbcb7808 */ /* 0x000fe40004800000 */
[----:B------:R-:W-:Y:S02]  /*15ce0*/  ISETP.GE.AND P1, PT, R122, R189, PT ;  /* 0x000000bd7a00720c */ /* 0x000fe40003f26270 */
[----:B------:R-:W-:Y:S02]  /*15cf0*/  LOP3.LUT P4, RZ, R184, 0x1, RZ, 0xc0, !PT ;  /* 0x00000001b8ff7812 */ /* 0x000fe4000788c0ff */
        /* <DEDUP_REMOVED lines=10> */
[C---:B------:R-:W-:Y:S02]  /*15da0*/  LOP3.LUT P2, RZ, R184.reuse, 0x2, RZ, 0xc0, !PT ;  /* 0x00000002b8ff7812 */ /* 0x040fe4000784c0ff */
[----:B------:R-:W-:Y:S02]  /*15db0*/  FSEL R135, R135, -INF , !P0 ;  /* 0xff80000087877808 */ /* 0x000fe40004000000 */
[----:B------:R-:W-:Y:S02]  /*15dc0*/  LOP3.LUT R184, R184, 0xfffffffe, RZ, 0xc0, !PT ;  /* 0xfffffffeb8b87812 */ /* 0x000fe400078ec0ff */
[----:B------:R-:W-:Y:S02]  /*15dd0*/  ISETP.GE.AND P0, PT, R24, R189, PT ;  /* 0x000000bd1800720c */ /* 0x000fe40003f06270 */
[----:B------:R-:W-:Y:S02]  /*15de0*/  FMNMX3.FTZ R0, R0, R11, R9, !PT ;  /* 0x0000000b00007276 */ /* 0x000fe40007810009 */
[----:B------:R-:W-:Y:S02]  /*15df0*/  FMNMX3.FTZ R2, R2, R25, R49, !PT ;  /* 0x0000001902027276 */ /* 0x000fe40007810031 */
[----:B------:R-:W-:Y:S02]  /*15e00*/  FSEL R211, R211, -INF , !P3 ;  /* 0xff800000d3d37808 */ /* 0x000fe40005800000 */
[----:B------:R-:W-:Y:S02]  /*15e10*/  ISETP.GE.AND P3, PT, R16, R189, PT ;  /* 0x000000bd1000720c */ /* 0x000fe40003f66270 */
        /* <DEDUP_REMOVED lines=9> */
[----:B------:R-:W-:Y:S02]  /*15eb0*/  ISETP.GE.AND P6, PT, R105, R189, PT ;  /* 0x000000bd6900720c */ /* 0x000fe40003fc6270 */
[----:B------:R-:W-:Y:S02]  /*15ec0*/  @P0 LOP3.LUT R184, R184, 0x2, RZ, 0xfc, !PT ;  /* 0x00000002b8b80812 */ /* 0x000fe400078efcff */
[----:B------:R-:W-:Y:S02]  /*15ed0*/  FMNMX3.FTZ R0, R0, R217, R215, !PT ;  /* 0x000000d900007276 */ /* 0x000fe400078100d7 */
        /* <DEDUP_REMOVED lines=20> */
[----:B------:R-:W-:Y:S02]  /*16020*/  FMNMX3.FTZ R2, R2, R153, R151, !PT ;  /* 0x0000009902027276 */ /* 0x000fe40007810097 */
[----:B------:R-:W-:Y:S02]  /*16030*/  FSEL R137, R137, -INF , !P1 ;  /* 0xff80000089897808 */ /* 0x000fe40004800000 */
[-C--:B------:R-:W-:Y:S02]  /*16040*/  ISETP.GE.AND P1, PT, R24, R188.reuse, PT ;  /* 0x000000bc1800720c */ /* 0x080fe40003f26270 */
[----:B------:R-:W-:Y:S02]  /*16050*/  LOP3.LUT R184, R184, 0xfffffffe, RZ, 0xc0, !PT ;  /* 0xfffffffeb8b87812 */ /* 0x000fe400078ec0ff */
[-C--:B------:R-:W-:Y:S02]  /*16060*/  ISETP.GE.AND P5, PT, R28, R189.reuse, PT ;  /* 0x000000bd1c00720c */ /* 0x080fe40003fa6270 */
[----:B------:R-:W-:Y:S02]  /*16070*/  ISETP.GE.AND P4, PT, R12, R189, PT ;  /* 0x000000bd0c00720c */ /* 0x000fe40003f86270 */
[----:B------:R-:W-:Y:S02]  /*16080*/  FSEL R145, R42, -INF , !P3 ;  /* 0xff8000002a917808 */ /* 0x000fe40005800000 */
[----:B------:R-:W-:Y:S02]  /*16090*/  FSEL R143, R43, -INF , !P6 ;  /* 0xff8000002b8f7808 */ /* 0x000fe40007000000 */
        /* <DEDUP_REMOVED lines=15> */
[----:B------:R-:W-:Y:S02]  /*16190*/  ISETP.GE.AND P4, PT, R8, R189, PT ;  /* 0x000000bd0800720c */ /* 0x000fe40003f86270 */
[C---:B------:R-:W-:Y:S02]  /*161a0*/  LOP3.LUT P2, RZ, R184.reuse, 0x1, RZ, 0xc0, !PT ;  /* 0x00000001b8ff7812 */ /* 0x040fe4000784c0ff */
[----:B------:R-:W-:Y:S02]  /*161b0*/  LOP3.LUT P3, RZ, R184, 0x2, RZ, 0xc0, !PT ;  /* 0x00000002b8ff7812 */ /* 0x000fe4000786c0ff */
        /* <DEDUP_REMOVED lines=17> */
[----:B------:R-:W-:Y:S01]  /*162d0*/  ISETP.GE.AND P5, PT, R120, R189, PT ;  /* 0x000000bd7800720c */ /* 0x000fe20003fa6270 */
[----:B------:R-:W-:Y:S01]  /*162e0*/  LDSM.16.MT88.4 R56, [R161+0x6800] ;  /* 0x00680000a138783b */ /* 0x000fe20000004200 */
[----:B------:R-:W-:Y:S02]  /*162f0*/  FMNMX3.FTZ R0, R0, R117, R115, !PT ;  /* 0x0000007500007276 */ /* 0x000fe40007810073 */
[----:B------:R-:W-:Y:S02]  /*16300*/  FSEL R64, R44, -INF , !P3 ;  /* 0xff8000002c407808 */ /* 0x000fe40005800000 */
[----:B------:R-:W-:Y:S02]  /*16310*/  FMNMX3.FTZ R2, R2, R65, R66, !PT ;  /* 0x0000004102027276 */ /* 0x000fe40007810042 */
[----:B------:R-:W-:Y:S02]  /*16320*/  FSEL R63, R63, -INF , !P2 ;  /* 0xff8000003f3f7808 */ /* 0x000fe40005000000 */
[-C--:B------:R-:W-:Y:S02]  /*16330*/  ISETP.GE.AND P1, PT, R45, R189.reuse, PT ;  /* 0x000000bd2d00720c */ /* 0x080fe40003f26270 */
[----:B------:R-:W-:Y:S01]  /*16340*/  ISETP.GE.AND P0, PT, R62, R189, PT ;  /* 0x000000bd3e00720c */ /* 0x000fe20003f06270 */
[----:B------:R-:W-:Y:S01]  /*16350*/  LDSM.16.MT88.4 R44, [R160+0x6000] ;  /* 0x00600000a02c783b */ /* 0x000fe20000004200 */
        /* <DEDUP_REMOVED lines=35> */
[-CC-:B------:R-:W-:Y:S01]  /*16590*/  FFMA.FTZ R11, R11, R3.reuse, -R62.reuse ;  /* 0x000000030b0b7223 */ /* 0x180fe2000001083e */
[----:B------:R-:W-:Y:S01]  /*165a0*/  FMUL.FTZ R9, R3, R6 ;  /* 0x0000000603097220 */ /* 0x000fe20000410000 */
[----:B------:R-:W-:Y:S01]  /*165b0*/  FADD.FTZ R4, -R4, R103 ;  /* 0x0000006704047221 */ /* 0x000fe20000010100 */
[----:B------:R-:W2:Y:S02]  /*165c0*/  LDSM.16.MT88.4 R20, [R162+0x6000] ;  /* 0x00600000a214783b */ /* 0x000ea40000004200 */
[----:B------:R-:W3:Y:S01]  /*165d0*/  MUFU.EX2 R106, R106 ;  /* 0x0000006a006a7308 */ /* 0x000ee20000000800 */
[-C--:B------:R-:W-:Y:S01]  /*165e0*/  FFMA.FTZ R126, R127, R3.reuse, -R62 ;  /* 0x000000037f7e7223 */ /* 0x080fe2000001083e */
[----:B------:R-:W-:Y:S01]  /*165f0*/  FMUL.FTZ R8, R3, R4 ;  /* 0x0000000403087220 */ /* 0x000fe20000410000 */
[-C--:B------:R-:W-:Y:S07]  /*16600*/  FFMA.FTZ R32, R25, R3.reuse, -R104 ;  /* 0x0000000319207223 */ /* 0x080fee0000010868 */
[----:B------:R-:W-:Y:S01]  /*16610*/  MUFU.EX2 R102, R11 ;  /* 0x0000000b00667308 */ /* 0x000fe20000000800 */
[-CC-:B------:R-:W-:Y:S01]  /*16620*/  FFMA.FTZ R116, R143, R3.reuse, -R62.reuse ;  /* 0x000000038f747223 */ /* 0x180fe2000001083e */
[-C--:B------:R-:W-:Y:S01]  /*16630*/  FFMA.FTZ R37, R37, R3.reuse, -R62 ;  /* 0x0000000325257223 */ /* 0x080fe2000001083e */
[-CC-:B------:R-:W-:Y:S07]  /*16640*/  FFMA.FTZ R112, R157, R3.reuse, -R104.reuse ;  /* 0x000000039d707223 */ /* 0x180fee0000010868 */
[----:B------:R-:W4:Y:S01]  /*16650*/  MUFU.EX2 R39, R9 ;  /* 0x0000000900277308 */ /* 0x000f220000000800 */
[-CC-:B------:R-:W-:Y:S01]  /*16660*/  FFMA.FTZ R103, R153, R3.reuse, -R104.reuse ;  /* 0x0000000399677223 */ /* 0x180fe20000010868 */
[-C--:B------:R-:W-:Y:S01]  /*16670*/  FFMA.FTZ R114, R151, R3.reuse, -R104 ;  /* 0x0000000397727223 */ /* 0x080fe20000010868 */
[-C--:B------:R-:W-:Y:S07]  /*16680*/  FFMA.FTZ R118, R149, R3.reuse, -R62 ;  /* 0x0000000395767223 */ /* 0x080fee000001083e */
[----:B------:R-:W5:Y:S01]  /*16690*/  MUFU.EX2 R38, R8 ;  /* 0x0000000800267308 */ /* 0x000f620000000800 */
[----:B------:R-:W-:Y:S01]  /*166a0*/  FFMA.FTZ R155, R155, R3, -R104 ;  /* 0x000000039b9b7223 */ /* 0x000fe20000010868 */
[----:B---3--:R-:W-:Y:S01]  /*166b0*/  F2FP.F16.F32.PACK_AB R42, R106, R107 ;  /* 0x0000006b6a2a723e */ /* 0x008fe200000000ff */
[-C--:B------:R-:W-:Y:S07]  /*166c0*/  FFMA.FTZ R147, R147, R3.reuse, -R62 ;  /* 0x0000000393937223 */ /* 0x080fee000001083e */
[----:B------:R-:W-:Y:S01]  /*166d0*/  MUFU.EX2 R110, R110 ;  /* 0x0000006e006e7308 */ /* 0x000fe20000000800 */
[-CC-:B------:R-:W-:Y:S01]  /*166e0*/  FFMA.FTZ R120, R141, R3.reuse, -R104.reuse ;  /* 0x000000038d787223 */ /* 0x180fe20000010868 */
[-C--:B------:R-:W-:Y:S01]  /*166f0*/  FFMA.FTZ R122, R137, R3.reuse, -R104 ;  /* 0x00000003897a7223 */ /* 0x080fe20000010868 */
        /* <DEDUP_REMOVED lines=19> */
[----:B------:R-:W-:Y:S01]  /*16830*/  LDSM.16.MT88.4 R92, [R166+0x9800] ;  /* 0x00980000a65c783b */ /* 0x000fe20000004200 */
[----:B------:R-:W-:Y:S01]  /*16840*/  FMUL.FTZ R24, R39, R76 ;  /* 0x0000004c27187220 */ /* 0x000fe20000410000 */
[----:B------:R-:W-:Y:S01]  /*16850*/  FFMA.FTZ R76, R49, R3, -R104 ;  /* 0x00000003314c7223 */ /* 0x000fe20000010868 */
[C---:B------:R-:W-:Y:S01]  /*16860*/  FMUL.FTZ R26, R38.reuse, R78 ;  /* 0x0000004e261a7220 */ /* 0x040fe20000410000 */
[----:B----4-:R-:W-:Y:S01]  /*16870*/  F2FP.F16.F32.PACK_AB R41, R105, R111 ;  /* 0x0000006f6929723e */ /* 0x010fe200000000ff */
[-CC-:B------:R-:W-:Y:S01]  /*16880*/  FFMA.FTZ R78, R55, R3.reuse, -R62.reuse ;  /* 0x00000003374e7223 */ /* 0x180fe2000001083e */
[C---:B------:R-:W-:Y:S01]  /*16890*/  FMUL.FTZ R34, R38.reuse, R70 ;  /* 0x0000004626227220 */ /* 0x040fe20000410000 */
[----:B------:R-:W-:Y:S01]  /*168a0*/  FFMA.FTZ R84, R145, R3, -R62 ;  /* 0x0000000391547223 */ /* 0x000fe2000001083e */
[----:B-----5:R-:W-:Y:S01]  /*168b0*/  F2FP.F16.F32.PACK_AB R43, R67, R102 ;  /* 0x00000066432b723e */ /* 0x020fe200000000ff */
[----:B------:R-:W-:Y:S01]  /*168c0*/  MUFU.EX2 R76, R76 ;  /* 0x0000004c004c7308 */ /* 0x000fe20000000800 */
[C---:B------:R-:W-:Y:S01]  /*168d0*/  FFMA.FTZ R111, R38.reuse, R197, R111 ;  /* 0x000000c5266f7223 */ /* 0x040fe2000001006f */
[----:B------:R-:W-:Y:S01]  /*168e0*/  FMUL.FTZ R25, R39, R77 ;  /* 0x0000004d27197220 */ /* 0x000fe20000410000 */
[-C--:B------:R-:W-:Y:S07]  /*168f0*/  FFMA.FTZ R70, R223, R3.reuse, -R104 ;  /* 0x00000003df467223 */ /* 0x080fee0000010868 */
[----:B------:R3:W-:Y:S01]  /*16900*/  MUFU.EX2 R77, R32 ;  /* 0x00000020004d7308 */ /* 0x0007e20000000800 */
        /* <DEDUP_REMOVED lines=12> */
[-C--:B------:R-:W-:Y:S01]  /*169d0*/  FFMA.FTZ R98, R199, R3.reuse, -R62 ;  /* 0x00000003c7627223 */ /* 0x080fe2000001083e */
[-CC-:B------:R-:W-:Y:S01]  /*169e0*/  FFMA.FTZ R68, R219, R3.reuse, -R104.reuse ;  /* 0x00000003db447223 */ /* 0x180fe20000010868 */
[-CC-:B------:R-:W-:Y:S07]  /*169f0*/  FFMA.FTZ R96, R209, R3.reuse, -R104.reuse ;  /* 0x00000003d1607223 */ /* 0x180fee0000010868 */
[----:B------:R-:W-:Y:S01]  /*16a00*/  MUFU.EX2 R112, R112 ;  /* 0x0000007000707308 */ /* 0x000fe20000000800 */
[C---:B--2---:R-:W-:Y:S03]  /*16a10*/  HMMA.16816.F32 R12, R40.reuse, R20, R12 ;  /* 0x00000014280c723c */ /* 0x044fe6000000180c */
[----:B------:R-:W-:Y:S01]  /*16a20*/  FMUL.FTZ R20, R39, R80 ;  /* 0x0000005027147220 */ /* 0x000fe20000410000 */
[----:B------:R-:W-:Y:S05]  /*16a30*/  FFMA.FTZ R80, R51, R3, -R104 ;  /* 0x0000000333507223 */ /* 0x000fea0000010868 */
[----:B------:R-:W-:Y:S01]  /*16a40*/  MUFU.EX2 R98, R98 ;  /* 0x0000006200627308 */ /* 0x000fe20000000800 */
[----:B------:R-:W2:Y:S01]  /*16a50*/  LDSM.16.MT88.4 R48, [R166+0x6800] ;  /* 0x00680000a630783b */ /* 0x000ea20000004200 */
[----:B------:R-:W-:Y:S01]  /*16a60*/  FMUL.FTZ R21, R39, R81 ;  /* 0x0000005127157220 */ /* 0x000fe20000410000 */
[C---:B------:R-:W-:Y:S07]  /*16a70*/  HMMA.16816.F32 R16, R40.reuse, R22, R16 ;  /* 0x000000162810723c */ /* 0x040fee0000001810 */
[----:B------:R-:W-:Y:S01]  /*16a80*/  MUFU.EX2 R68, R68 ;  /* 0x0000004400447308 */ /* 0x000fe20000000800 */
[C---:B------:R-:W-:Y:S01]  /*16a90*/  FMUL.FTZ R22, R38.reuse, R82 ;  /* 0x0000005226167220 */ /* 0x040fe20000410000 */
[C---:B------:R-:W-:Y:S01]  /*16aa0*/  FMUL.FTZ R23, R38.reuse, R83 ;  /* 0x0000005326177220 */ /* 0x040fe20000410000 */
[-C--:B-1----:R-:W-:Y:S07]  /*16ab0*/  FFMA.FTZ R84, R129, R3.reuse, -R62 ;  /* 0x0000000381547223 */ /* 0x082fee000001083e */
[----:B------:R-:W-:Y:S01]  /*16ac0*/  MUFU.EX2 R80, R80 ;  /* 0x0000005000507308 */ /* 0x000fe20000000800 */
[----:B------:R-:W-:Y:S01]  /*16ad0*/  FFMA.FTZ R81, R27, R3, -R104 ;  /* 0x000000031b517223 */ /* 0x000fe20000010868 */
[C---:B------:R-:W-:Y:S01]  /*16ae0*/  FMUL.FTZ R27, R38.reuse, R79 ;  /* 0x0000004f261b7220 */ /* 0x040fe20000410000 */
[--C-:B------:R-:W-:Y:S07]  /*16af0*/  FFMA.FTZ R79, R53, R3, -R62.reuse ;  /* 0x00000003354f7223 */ /* 0x100fee000001083e */
[----:B------:R-:W-:Y:S01]  /*16b00*/  MUFU.EX2 R127, R84 ;  /* 0x00000054007f7308 */ /* 0x000fe20000000800 */
[C---:B------:R-:W-:Y:S01]  /*16b10*/  HMMA.16816.F32 R20, R40.reuse, R28, R20 ;  /* 0x0000001c2814723c */ /* 0x040fe20000001814 */
[----:B------:R-:W1:Y:S02]  /*16b20*/  LDSM.16.MT88.4 R52, [R162+0x6800] ;  /* 0x00680000a234783b */ /* 0x000e640000004200 */
[C---:B------:R-:W-:Y:S01]  /*16b30*/  FMUL.FTZ R28, R39.reuse, R72 ;  /* 0x00000048271c7220 */ /* 0x040fe20000410000 */
[----:B------:R-:W-:Y:S01]  /*16b40*/  FMUL.FTZ R29, R39, R73 ;  /* 0x00000049271d7220 */ /* 0x000fe20000410000 */
[--C-:B------:R-:W-:Y:S04]  /*16b50*/  FFMA.FTZ R72, R35, R3, -R62.reuse ;  /* 0x0000000323487223 */ /* 0x100fe8000001083e */
[----:B------:R3:W-:Y:S01]  /*16b60*/  MUFU.EX2 R73, R79 ;  /* 0x0000004f00497308 */ /* 0x0007e20000000800 */
[C---:B------:R-:W-:Y:S01]  /*16b70*/  FMUL.FTZ R35, R38.reuse, R71 ;  /* 0x0000004726237220 */ /* 0x040fe20000410000 */
[C---:B------:R-:W-:Y:S08]  /*16b80*/  HMMA.16816.F32 R24, R40.reuse, R30, R24 ;  /* 0x0000001e2818723c */ /* 0x040ff00000001818 */
[----:B------:R-:W4:Y:S01]  /*16b90*/  MUFU.EX2 R81, R81 ;  /* 0x0000005100517308 */ /* 0x000f220000000800 */
[C---:B------:R-:W-:Y:S01]  /*16ba0*/  FMUL.FTZ R31, R38.reuse, R75 ;  /* 0x0000004b261f7220 */ /* 0x040fe20000410000 */
[----:B------:R-:W-:Y:S01]  /*16bb0*/  FFMA.FTZ R75, R33, R3, -R62 ;  /* 0x00000003214b7223 */ /* 0x000fe2000001083e */
[----:B------:R-:W-:Y:S07]  /*16bc0*/  FMUL.FTZ R30, R38, R74 ;  /* 0x0000004a261e7220 */ /* 0x000fee0000410000 */
[----:B------:R-:W-:Y:S01]  /*16bd0*/  MUFU.EX2 R72, R72 ;  /* 0x0000004800487308 */ /* 0x000fe20000000800 */
[----:B------:R-:W-:Y:S01]  /*16be0*/  FMUL.FTZ R33, R39, R69 ;  /* 0x0000004527217220 */ /* 0x000fe20000410000 */
[-C--:B------:R-:W-:Y:S01]  /*16bf0*/  FFMA.FTZ R71, R221, R3.reuse, -R104 ;  /* 0x00000003dd477223 */ /* 0x080fe20000010868 */
[-CC-:B------:R-:W-:Y:S07]  /*16c00*/  FFMA.FTZ R82, R217, R3.reuse, -R62.reuse ;  /* 0x00000003d9527223 */ /* 0x180fee000001083e */
[----:B------:R-:W5:Y:S01]  /*16c10*/  MUFU.EX2 R75, R75 ;  /* 0x0000004b004b7308 */ /* 0x000f620000000800 */
[-C--:B------:R-:W-:Y:S01]  /*16c20*/  FFMA.FTZ R83, R215, R3.reuse, -R62 ;  /* 0x00000003d7537223 */ /* 0x080fe2000001083e */
[C---:B------:R-:W-:Y:S08]  /*16c30*/  HMMA.16816.F32 R28, R40.reuse, R44, R28 ;  /* 0x0000002c281c723c */ /* 0x040ff0000000181c */
[----:B------:R-:W-:Y:S01]  /*16c40*/  MUFU.EX2 R71, R71 ;  /* 0x0000004700477308 */ /* 0x000fe20000000800 */
[-C--:B---3--:R-:W-:Y:S01]  /*16c50*/  FFMA.FTZ R79, R225, R3.reuse, -R104 ;  /* 0x00000003e14f7223 */ /* 0x088fe20000010868 */
[-CC-:B------:R-:W-:Y:S01]  /*16c60*/  FFMA.FTZ R74, R213, R3.reuse, -R62.reuse ;  /* 0x00000003d54a7223 */ /* 0x180fe2000001083e */
[-C--:B------:R-:W-:Y:S07]  /*16c70*/  FFMA.FTZ R69, R211, R3.reuse, -R62 ;  /* 0x00000003d3457223 */ /* 0x080fee000001083e */
[----:B------:R-:W-:Y:S01]  /*16c80*/  MUFU.EX2 R82, R82 ;  /* 0x0000005200527308 */ /* 0x000fe20000000800 */
[-CC-:B------:R-:W-:Y:S01]  /*16c90*/  FFMA.FTZ R91, R207, R3.reuse, -R104.reuse ;  /* 0x00000003cf5b7223 */ /* 0x180fe20000010868 */
[----:B------:R-:W-:Y:S01]  /*16ca0*/  HMMA.16816.F32 R32, R40, R46, R32 ;  /* 0x0000002e2820723c */ /* 0x000fe20000001820 */
[----:B------:R-:W3:Y:S07]  /*16cb0*/  LDSM.16.MT88.4 R44, [R160+0x6800] ;  /* 0x00680000a02c783b */ /* 0x000eee0000004200 */
[----:B------:R-:W3:Y:S01]  /*16cc0*/  MUFU.EX2 R79, R79 ;  /* 0x0000004f004f7308 */ /* 0x000ee20000000800 */
[----:B----4-:R-:W-:Y:S01]  /*16cd0*/  F2FP.F16.F32.PACK_AB R40, R81, R80 ;  /* 0x000000505128723e */ /* 0x010fe200000000ff */
[--C-:B------:R-:W-:Y:S01]  /*16ce0*/  FFMA.FTZ R99, R205, R3, -R104.reuse ;  /* 0x00000003cd637223 */ /* 0x100fe20000010868 */
[----:B------:R-:W-:Y:S07]  /*16cf0*/  F2FP.F16.F32.PACK_AB R42, R76, R77 ;  /* 0x0000004d4c2a723e */ /* 0x000fee00000000ff */
[----:B------:R-:W4:Y:S01]  /*16d00*/  MUFU.EX2 R83, R83 ;  /* 0x0000005300537308 */ /* 0x000f220000000800 */
[----:B------:R-:W-:Y:S01]  /*16d10*/  F2FP.F16.F32.PACK_AB R41, R73, R78 ;  /* 0x0000004e4929723e */ /* 0x000fe200000000ff */
[-C--:B------:R-:W-:Y:S01]  /*16d20*/  FFMA.FTZ R88, R203, R3.reuse, -R104 ;  /* 0x00000003cb587223 */ /* 0x080fe20000010868 */
[----:B-----5:R-:W-:Y:S07]  /*16d30*/  F2FP.F16.F32.PACK_AB R43, R75, R72 ;  /* 0x000000484b2b723e */ /* 0x020fee00000000ff */
[----:B------:R-:W-:Y:S01]  /*16d40*/  MUFU.EX2 R74, R74 ;  /* 0x0000004a004a7308 */ /* 0x000fe20000000800 */
[-CC-:B------:R-:W-:Y:S01]  /*16d50*/  FFMA.FTZ R90, R177, R3.reuse, -R62.reuse ;  /* 0x00000003b15a7223 */ /* 0x180fe2000001083e */
[-C--:B------:R-:W-:Y:S01]  /*16d60*/  FFMA.FTZ R89, R159, R3.reuse, -R62 ;  /* 0x000000039f597223 */ /* 0x080fe2000001083e */
[-C--:B------:R-:W-:Y:S07]  /*16d70*/  FFMA.FTZ R135, R135, R3.reuse, -R104 ;  /* 0x0000000387877223 */ /* 0x080fee0000010868 */
[----:B------:R-:W5:Y:S01]  /*16d80*/  MUFU.EX2 R69, R69 ;  /* 0x0000004500457308 */ /* 0x000f620000000800 */
[-C--:B------:R-:W-:Y:S01]  /*16d90*/  FFMA.FTZ R131, R131, R3.reuse, -R62 ;  /* 0x0000000383837223 */ /* 0x080fe2000001083e */
[C---:B--2---:R-:W-:Y:S08]  /*16da0*/  HMMA.16816.F32 R4, R40.reuse, R48, R4 ;  /* 0x000000302804723c */ /* 0x044ff00000001804 */
[----:B------:R-:W-:Y:S01]  /*16db0*/  MUFU.EX2 R96, R96 ;  /* 0x0000006000607308 */ /* 0x000fe20000000800 */
[----:B------:R-:W-:Y:S01]  /*16dc0*/  FFMA.FTZ R110, R39, R198, R110 ;  /* 0x000000c6276e7223 */ /* 0x000fe2000001006e */
[-CC-:B------:R-:W-:Y:S01]  /*16dd0*/  FFMA.FTZ R128, R123, R3.reuse, -R104.reuse ;  /* 0x000000037b807223 */ /* 0x180fe20000010868 */
[-C--:B------:R-:W-:Y:S07]  /*16de0*/  FFMA.FTZ R39, R121, R3.reuse, -R104 ;  /* 0x0000000379277223 */ /* 0x080fee0000010868 */
[----:B------:R-:W2:Y:S01]  /*16df0*/  MUFU.EX2 R91, R91 ;  /* 0x0000005b005b7308 */ /* 0x000ea20000000800 */
[----:B------:R-:W-:Y:S01]  /*16e00*/  FADD.FTZ R110, R108, R110 ;  /* 0x0000006e6c6e7221 */ /* 0x000fe20000010000 */
[C---:B------:R-:W-:Y:S01]  /*16e10*/  HMMA.16816.F32 R8, R40.reuse, R50, R8 ;  /* 0x000000322808723c */ /* 0x040fe20000001808 */
[----:B------:R-:W2:Y:S07]  /*16e20*/  LDSM.16.MT88.4 R48, [R166+0x7000] ;  /* 0x00700000a630783b */ /* 0x000eae0000004200 */
[----:B------:R-:W-:Y:S01]  /*16e30*/  MUFU.EX2 R99, R99 ;  /* 0x0000006300637308 */ /* 0x000fe20000000800 */
[----:B------:R-:W-:Y:S01]  /*16e40*/  FADD.FTZ R85, R107, R110 ;  /* 0x0000006e6b557221 */ /* 0x000fe20000010000 */
[-C--:B------:R-:W-:Y:S01]  /*16e50*/  FFMA.FTZ R130, R115, R3.reuse, -R62 ;  /* 0x0000000373827223 */ /* 0x080fe2000001083e */
[-CC-:B------:R-:W-:Y:S07]  /*16e60*/  FFMA.FTZ R125, R125, R3.reuse, -R104.reuse ;  /* 0x000000037d7d7223 */ /* 0x180fee0000010868 */
[----:B------:R-:W2:Y:S01]  /*16e70*/  MUFU.EX2 R88, R88 ;  /* 0x0000005800587308 */ /* 0x000ea20000000800 */
[----:B------:R-:W-:Y:S01]  /*16e80*/  FADD.FTZ R85, R106, R85 ;  /* 0x000000556a557221 */ /* 0x000fe20000010000 */
[C---:B-1----:R-:W-:Y:S08]  /*16e90*/  HMMA.16816.F32 R12, R40.reuse, R52, R12 ;  /* 0x00000034280c723c */ /* 0x042ff0000000180c */
[----:B------:R-:W-:Y:S01]  /*16ea0*/  MUFU.EX2 R90, R90 ;  /* 0x0000005a005a7308 */ /* 0x000fe20000000800 */
[----:B------:R-:W-:Y:S01]  /*16eb0*/  FADD.FTZ R38, R80, R85 ;  /* 0x0000005550267221 */ /* 0x000fe20000010000 */
[-C--:B------:R-:W-:Y:S01]  /*16ec0*/  FFMA.FTZ R119, R119, R3.reuse, -R104 ;  /* 0x0000000377777223 */ /* 0x080fe20000010868 */
[----:B------:R-:W-:Y:S07]  /*16ed0*/  LDSM.16.MT88.4 R84, [R162+0x9800] ;  /* 0x00980000a254783b */ /* 0x000fee0000004200 */
[----:B------:R-:W1:Y:S01]  /*16ee0*/  MUFU.EX2 R89, R89 ;  /* 0x0000005900597308 */ /* 0x000e620000000800 */
[----:B------:R-:W-:Y:S01]  /*16ef0*/  FADD.FTZ R38, R81, R38 ;  /* 0x0000002651267221 */ /* 0x000fe20000010000 */
[C---:B------:R-:W-:Y:S08]  /*16f00*/  HMMA.16816.F32 R16, R40.reuse, R54, R16 ;  /* 0x000000362810723c */ /* 0x040ff00000001810 */
[----:B------:R-:W1:Y:S01]  /*16f10*/  MUFU.EX2 R153, R155 ;  /* 0x0000009b00997308 */ /* 0x000e620000000800 */
[----:B------:R-:W-:Y:S01]  /*16f20*/  FADD.FTZ R77, R77, R38 ;  /* 0x000000264d4d7221 */ /* 0x000fe20000010000 */
[-C--:B------:R-:W-:Y:S01]  /*16f30*/  FFMA.FTZ R113, R113, R3.reuse, -R62 ;  /* 0x0000000371717223 */ /* 0x080fe2000001083e */
[----:B------:R-:W1:Y:S07]  /*16f40*/  LDSM.16.MT88.4 R52, [R162+0x7000] ;  /* 0x00700000a234783b */ /* 0x000e6e0000004200 */
[----:B------:R-:W-:Y:S01]  /*16f50*/  MUFU.EX2 R103, R103 ;  /* 0x0000006700677308 */ /* 0x000fe20000000800 */
[----:B------:R-:W-:Y:S01]  /*16f60*/  FADD.FTZ R76, R76, R77 ;  /* 0x0000004d4c4c7221 */ /* 0x000fe20000010000 */
[C---:B------:R-:W-:Y:S08]  /*16f70*/  HMMA.16816.F32 R20, R40.reuse, R56, R20 ;  /* 0x000000382814723c */ /* 0x040ff00000001814 */
[----:B------:R-:W1:Y:S01]  /*16f80*/  MUFU.EX2 R114, R114 ;  /* 0x0000007200727308 */ /* 0x000e620000000800 */
[----:B------:R-:W-:Y:S01]  /*16f90*/  FADD.FTZ R111, R105, R111 ;  /* 0x0000006f696f7221 */ /* 0x000fe20000010000 */
[-C--:B------:R-:W-:Y:S01]  /*16fa0*/  FFMA.FTZ R65, R65, R3.reuse, -R104 ;  /* 0x0000000341417223 */ /* 0x080fe20000010868 */
[-C--:B------:R-:W-:Y:S07]  /*16fb0*/  FFMA.FTZ R61, R61, R3.reuse, -R62 ;  /* 0x000000033d3d7223 */ /* 0x080fee000001083e */
[----:B------:R-:W-:Y:S01]  /*16fc0*/  MUFU.EX2 R118, R118 ;  /* 0x0000007600767308 */ /* 0x000fe20000000800 */
[----:B------:R-:W-:Y:S01]  /*16fd0*/  FADD.FTZ R102, R102, R111 ;  /* 0x0000006f66667221 */ /* 0x000fe20000010000 */
[C---:B------:R-:W-:Y:S01]  /*16fe0*/  HMMA.16816.F32 R24, R40.reuse, R58, R24 ;  /* 0x0000003a2818723c */ /* 0x040fe20000001818 */
[----:B------:R-:W1:Y:S07]  /*16ff0*/  LDSM.16.MT88.4 R56, [R161+0x7000] ;  /* 0x00700000a138783b */ /* 0x000e6e0000004200 */
[----:B------:R-:W1:Y:S01]  /*17000*/  MUFU.EX2 R145, R147 ;  /* 0x0000009300917308 */ /* 0x000e620000000800 */
[----:B------:R-:W-:Y:S01]  /*17010*/  FADD.FTZ R67, R67, R102 ;  /* 0x0000006643437221 */ /* 0x000fe20000010000 */
[----:B------:R-:W-:Y:S01]  /*17020*/  FFMA.FTZ R60, R60, R3, -R62 ;  /* 0x000000033c3c7223 */ /* 0x000fe2000001083e */
[----:B------:R-:W-:Y:S07]  /*17030*/  ISETP.GT.AND P0, PT, R195, R174, PT ;  /* 0x000000aec300720c */ /* 0x000fee0003f04270 */
[----:B------:R-:W1:Y:S01]  /*17040*/  MUFU.EX2 R116, R116 ;  /* 0x0000007400747308 */ /* 0x000e620000000800 */
[----:B------:R-:W-:Y:S01]  /*17050*/  FADD.FTZ R78, R78, R67 ;  /* 0x000000434e4e7221 */ /* 0x000fe20000010000 */
[C---:B---3--:R-:W-:Y:S08]  /*17060*/  HMMA.16816.F32 R28, R40.reuse, R44, R28 ;  /* 0x0000002c281c723c */ /* 0x048ff0000000181c */
[----:B------:R-:W-:Y:S01]  /*17070*/  MUFU.EX2 R120, R120 ;  /* 0x0000007800787308 */ /* 0x000fe20000000800 */
[----:B------:R-:W-:Y:S01]  /*17080*/  FADD.FTZ R73, R73, R78 ;  /* 0x0000004e49497221 */ /* 0x000fe20000010000 */
[----:B------:R-:W-:Y:S08]  /*17090*/  IMAD.MOV.U32 R102, RZ, RZ, R2 ;  /* 0x000000ffff667224 */ /* 0x000ff000078e0002 */
[----:B------:R-:W3:Y:S01]  /*170a0*/  MUFU.EX2 R137, R139 ;  /* 0x0000008b00897308 */ /* 0x000ee20000000800 */
[----:B------:R-:W-:Y:S01]  /*170b0*/  FADD.FTZ R72, R72, R73 ;  /* 0x0000004948487221 */ /* 0x000fe20000010000 */
[----:B------:R-:W-:Y:S01]  /*170c0*/  HMMA.16816.F32 R32, R40, R46, R32 ;  /* 0x0000002e2820723c */ /* 0x000fe20000001820 */
[----:B------:R-:W3:Y:S07]  /*170d0*/  LDSM.16.MT88.4 R44, [R160+0x7000] ;  /* 0x00700000a02c783b */ /* 0x000eee0000004200 */
[----:B------:R-:W-:Y:S01]  /*170e0*/  MUFU.EX2 R122, R122 ;  /* 0x0000007a007a7308 */ /* 0x000fe20000000800 */
[----:B------:R-:W-:Y:S01]  /*170f0*/  F2FP.F16.F32.PACK_AB R40, R70, R79 ;  /* 0x0000004f4628723e */ /* 0x000fe200000000ff */
[----:B------:R-:W-:Y:S01]  /*17100*/  FADD.FTZ R79, R79, R76 ;  /* 0x0000004c4f4f7221 */ /* 0x000fe20000010000 */
[----:B------:R-:W-:Y:S07]  /*17110*/  F2FP.F16.F32.PACK_AB R42, R68, R71 ;  /* 0x00000047442a723e */ /* 0x000fee00000000ff */
[----:B------:R-:W3:Y:S01]  /*17120*/  MUFU.EX2 R133, R135 ;  /* 0x0000008700857308 */ /* 0x000ee20000000800 */
[----:B----4-:R-:W-:Y:S01]  /*17130*/  F2FP.F16.F32.PACK_AB R41, R83, R82 ;  /* 0x000000525329723e */ /* 0x010fe200000000ff */
[----:B------:R-:W-:Y:S01]  /*17140*/  FADD.FTZ R70, R70, R79 ;  /* 0x0000004f46467221 */ /* 0x000fe20000010000 */
[----:B-----5:R-:W-:Y:S01]  /*17150*/  F2FP.F16.F32.PACK_AB R43, R69, R74 ;  /* 0x0000004a452b723e */ /* 0x020fe200000000ff */
[----:B------:R-:W-:Y:S06]  /*17160*/  LDSM.16.MT88.4 R76, [R161+0x9800] ;  /* 0x00980000a14c783b */ /* 0x000fec0000004200 */
[----:B------:R-:W-:Y:S01]  /*17170*/  MUFU.EX2 R124, R124 ;  /* 0x0000007c007c7308 */ /* 0x000fe20000000800 */
[----:B------:R-:W-:Y:S01]  /*17180*/  FADD.FTZ R71, R71, R70 ;  /* 0x0000004647477221 */ /* 0x000fe20000010000 */
[----:B------:R-:W-:Y:S08]  /*17190*/  FADD.FTZ R75, R75, R72 ;  /* 0x000000484b4b7221 */ /* 0x000ff00000010000 */
[----:B------:R-:W4:Y:S01]  /*171a0*/  MUFU.EX2 R129, R131 ;  /* 0x0000008300817308 */ /* 0x000f220000000800 */
[C---:B--2---:R-:W-:Y:S09]  /*171b0*/  HMMA.16816.F32 R4, R40.reuse, R48, R4 ;  /* 0x000000302804723c */ /* 0x044ff20000001804 */
[----:B------:R-:W2:Y:S01]  /*171c0*/  MUFU.EX2 R126, R126 ;  /* 0x0000007e007e7308 */ /* 0x000ea20000000800 */
[----:B------:R-:W-:Y:S01]  /*171d0*/  FADD.FTZ R71, R68, R71 ;  /* 0x0000004744477221 */ /* 0x000fe20000010000 */
[----:B------:R-:W-:Y:S08]  /*171e0*/  FADD.FTZ R82, R82, R75 ;  /* 0x0000004b52527221 */ /* 0x000ff00000010000 */
[----:B------:R-:W-:Y:S01]  /*171f0*/  MUFU.EX2 R123, R125 ;  /* 0x0000007d007b7308 */ /* 0x000fe20000000800 */
[C---:B------:R-:W-:Y:S01]  /*17200*/  HMMA.16816.F32 R8, R40.reuse, R50, R8 ;  /* 0x000000322808723c */ /* 0x040fe20000001808 */
[----:B------:R-:W5:Y:S08]  /*17210*/  LDSM.16.MT88.4 R48, [R166+0x7800] ;  /* 0x00780000a630783b */ /* 0x000f700000004200 */
[----:B------:R-:W2:Y:S01]  /*17220*/  MUFU.EX2 R128, R128 ;  /* 0x0000008000807308 */ /* 0x000ea20000000800 */
[----:B------:R-:W-:Y:S09]  /*17230*/  FADD.FTZ R83, R83, R82 ;  /* 0x0000005253537221 */ /* 0x000ff20000010000 */
[----:B------:R-:W-:Y:S01]  /*17240*/  MUFU.EX2 R39, R39 ;  /* 0x0000002700277308 */ /* 0x000fe20000000800 */
[C---:B-1----:R-:W-:Y:S09]  /*17250*/  HMMA.16816.F32 R12, R40.reuse, R52, R12 ;  /* 0x00000034280c723c */ /* 0x042ff2000000180c */
[----:B------:R-:W-:Y:S01]  /*17260*/  MUFU.EX2 R130, R130 ;  /* 0x0000008200827308 */ /* 0x000fe20000000800 */
[----:B------:R-:W-:Y:S09]  /*17270*/  FADD.FTZ R74, R74, R83 ;  /* 0x000000534a4a7221 */ /* 0x000ff20000010000 */
[----:B------:R-:W-:Y:S01]  /*17280*/  MUFU.EX2 R38, R65 ;  /* 0x0000004100267308 */ /* 0x000fe20000000800 */
[C---:B------:R-:W-:Y:S01]  /*17290*/  HMMA.16816.F32 R16, R40.reuse, R54, R16 ;  /* 0x000000362810723c */ /* 0x040fe20000001810 */
[----:B------:R-:W1:Y:S02]  /*172a0*/  LDSM.16.MT88.4 R52, [R162+0x7800] ;  /* 0x00780000a234783b */ /* 0x000e640000004200 */
[----:B------:R-:W-:Y:S05]  /*172b0*/  FADD.FTZ R74, R69, R74 ;  /* 0x0000004a454a7221 */ /* 0x000fea0000010000 */
[C---:B------:R-:W-:Y:S08]  /*172c0*/  HMMA.16816.F32 R20, R40.reuse, R56, R20 ;  /* 0x000000382814723c */ /* 0x040ff00000001814 */
[C---:B------:R-:W-:Y:S01]  /*172d0*/  HMMA.16816.F32 R24, R40.reuse, R58, R24 ;  /* 0x0000003a2818723c */ /* 0x040fe20000001818 */
[----:B------:R-:W4:Y:S07]  /*172e0*/  LDSM.16.MT88.4 R56, [R161+0x7800] ;  /* 0x00780000a138783b */ /* 0x000f2e0000004200 */
[C---:B---3--:R-:W-:Y:S08]  /*172f0*/  HMMA.16816.F32 R28, R40.reuse, R44, R28 ;  /* 0x0000002c281c723c */ /* 0x048ff0000000181c */
[----:B------:R-:W-:Y:S01]  /*17300*/  HMMA.16816.F32 R32, R40, R46, R32 ;  /* 0x0000002e2820723c */ /* 0x000fe20000001820 */
[----:B------:R-:W3:Y:S02]  /*17310*/  LDSM.16.MT88.4 R44, [R160+0x7800] ;  /* 0x00780000a02c783b */ /* 0x000ee40000004200 */
[C---:B------:R-:W-:Y:S01]  /*17320*/  F2FP.F16.F32.PACK_AB R40, R91.reuse, R96 ;  /* 0x000000605b28723e */ /* 0x040fe200000000ff */
[----:B------:R-:W-:Y:S01]  /*17330*/  FADD.FTZ R96, R96, R71 ;  /* 0x0000004760607221 */ /* 0x000fe20000010000 */
[----:B------:R-:W-:Y:S02]  /*17340*/  F2FP.F16.F32.PACK_AB R42, R88, R99 ;  /* 0x00000063582a723e */ /* 0x000fe400000000ff */
[----:B------:R-:W-:Y:S01]  /*17350*/  F2FP.F16.F32.PACK_AB R41, R98, R97 ;  /* 0x000000616229723e */ /* 0x000fe200000000ff */
[----:B------:R-:W-:Y:S01]  /*17360*/  FADD.FTZ R96, R91, R96 ;  /* 0x000000605b607221 */ /* 0x000fe20000010000 */
[----:B------:R-:W-:Y:S03]  /*17370*/  F2FP.F16.F32.PACK_AB R43, R89, R90 ;  /* 0x0000005a592b723e */ /* 0x000fe600000000ff */
[----:B------:R-:W-:Y:S04]  /*17380*/  FADD.FTZ R99, R99, R96 ;  /* 0x0000006063637221 */ /* 0x000fe80000010000 */
[C---:B-----5:R-:W-:Y:S08]  /*17390*/  HMMA.16816.F32 R4, R40.reuse, R48, R4 ;  /* 0x000000302804723c */ /* 0x060ff00000001804 */
[C---:B------:R-:W-:Y:S01]  /*173a0*/  HMMA.16816.F32 R8, R40.reuse, R50, R8 ;  /* 0x000000322808723c */ /* 0x040fe20000001808 */
[----:B------:R-:W5:Y:S07]  /*173b0*/  LDSM.16.MT88.4 R48, [R166+0x8000] ;  /* 0x00800000a630783b */ /* 0x000f6e0000004200 */
[C---:B-1----:R-:W-:Y:S08]  /*173c0*/  HMMA.16816.F32 R12, R40.reuse, R52, R12 ;  /* 0x00000034280c723c */ /* 0x042ff0000000180c */
[C---:B------:R-:W-:Y:S01]  /*173d0*/  HMMA.16816.F32 R16, R40.reuse, R54, R16 ;  /* 0x000000362810723c */ /* 0x040fe20000001810 */
[----:B------:R-:W1:Y:S07]  /*173e0*/  LDSM.16.MT88.4 R52, [R162+0x8000] ;  /* 0x00800000a234783b */ /* 0x000e6e0000004200 */
        /* <DEDUP_REMOVED lines=25> */
[----:B--2---:R-:W-:Y:S07]  /*17580*/  F2FP.F16.F32.PACK_AB R43, R126, R127 ;  /* 0x0000007f7e2b723e */ /* 0x004fee00000000ff */
[C---:B-----5:R-:W-:Y:S08]  /*17590*/  HMMA.16816.F32 R4, R40.reuse, R48, R4 ;  /* 0x000000302804723c */ /* 0x060ff00000001804 */
[C---:B------:R-:W-:Y:S01]  /*175a0*/  HMMA.16816.F32 R8, R40.reuse, R50, R8 ;  /* 0x000000322808723c */ /* 0x040fe20000001808 */
[----:B------:R-:W2:Y:S07]  /*175b0*/  LDSM.16.MT88.4 R48, [R166+0x9000] ;  /* 0x00900000a630783b */ /* 0x000eae0000004200 */
[C---:B-1----:R-:W-:Y:S08]  /*175c0*/  HMMA.16816.F32 R12, R40.reuse, R52, R12 ;  /* 0x00000034280c723c */ /* 0x042ff0000000180c */
[C---:B------:R-:W-:Y:S01]  /*175d0*/  HMMA.16816.F32 R16, R40.reuse, R54, R16 ;  /* 0x000000362810723c */ /* 0x040fe20000001810 */
[----:B------:R-:W1:Y:S07]  /*175e0*/  LDSM.16.MT88.4 R52, [R162+0x9000] ;  /* 0x00900000a234783b */ /* 0x000e6e0000004200 */
[C---:B----4-:R-:W-:Y:S01]  /*175f0*/  HMMA.16816.F32 R20, R40.reuse, R56, R20 ;  /* 0x000000382814723c */ /* 0x050fe20000001814 */
[----:B------:R-:W4:Y:S02]  /*17600*/  MUFU.EX2 R56, R119 ;  /* 0x0000007700387308 */ /* 0x000f240000000800 */
[-CC-:B------:R-:W-:Y:S05]  /*17610*/  FFMA.FTZ R57, R117, R3.reuse, -R62.reuse ;  /* 0x0000000375397223 */ /* 0x180fea000001083e */
[C---:B------:R-:W-:Y:S03]  /*17620*/  HMMA.16816.F32 R24, R40.reuse, R58, R24 ;  /* 0x0000003a2818723c */ /* 0x040fe60000001818 */
[----:B------:R-:W5:Y:S01]  /*17630*/  MUFU.EX2 R57, R57 ;  /* 0x0000003900397308 */ /* 0x000f620000000800 */
[-CC-:B------:R-:W-:Y:S01]  /*17640*/  FFMA.FTZ R59, R109, R3.reuse, -R62.reuse ;  /* 0x000000036d3b7223 */ /* 0x180fe2000001083e */
[----:B------:R-:W-:Y:S08]  /*17650*/  FFMA.FTZ R62, R36, R3, -R62 ;  /* 0x00000003243e7223 */ /* 0x000ff0000001083e */
[----:B------:R-:W-:Y:S01]  /*17660*/  MUFU.EX2 R58, R113 ;  /* 0x00000071003a7308 */ /* 0x000fe20000000800 */
[C---:B---3--:R-:W-:Y:S09]  /*17670*/  HMMA.16816.F32 R28, R40.reuse, R44, R28 ;  /* 0x0000002c281c723c */ /* 0x048ff2000000181c */
[----:B------:R-:W3:Y:S10]  /*17680*/  MUFU.EX2 R59, R59 ;  /* 0x0000003b003b7308 */ /* 0x000ef40000000800 */
[----:B------:R2:W-:Y:S01]  /*17690*/  MUFU.EX2 R36, R37 ;  /* 0x0000002500247308 */ /* 0x0005e20000000800 */
[----:B------:R-:W-:Y:S01]  /*176a0*/  HMMA.16816.F32 R32, R40, R46, R32 ;  /* 0x0000002e2820723c */ /* 0x000fe20000001820 */
[----:B------:R-:W1:Y:S08]  /*176b0*/  LDSM.16.MT88.4 R44, [R161+0x9000] ;  /* 0x00900000a12c783b */ /* 0x000e700000004200 */
[----:B------:R-:W2:Y:S01]  /*176c0*/  MUFU.EX2 R197, R62 ;  /* 0x0000003e00c57308 */ /* 0x000ea20000000800 */
[----:B------:R-:W-:Y:S02]  /*176d0*/  F2FP.F16.F32.PACK_AB R40, R128, R123 ;  /* 0x0000007b8028723e */ /* 0x000fe400000000ff */
[----:B----4-:R-:W-:Y:S02]  /*176e0*/  F2FP.F16.F32.PACK_AB R42, R56, R39 ;  /* 0x00000027382a723e */ /* 0x010fe400000000ff */
[----:B-----5:R-:W-:Y:S02]  /*176f0*/  F2FP.F16.F32.PACK_AB R41, R130, R57 ;  /* 0x000000398229723e */ /* 0x020fe400000000ff */
[----:B---3--:R-:W-:Y:S01]  /*17700*/  F2FP.F16.F32.PACK_AB R43, R59, R58 ;  /* 0x0000003a3b2b723e */ /* 0x008fe200000000ff */
[----:B--2---:R-:W-:Y:S06]  /*17710*/  FADD.FTZ R37, R88, R99 ;  /* 0x0000006358257221 */ /* 0x004fec0000010000 */
[C---:B------:R-:W-:Y:S03]  /*17720*/  HMMA.16816.F32 R4, R40.reuse, R48, R4 ;  /* 0x000000302804723c */ /* 0x040fe60000001804 */
[----:B------:R-:W-:Y:S05]  /*17730*/  F2FP.F16.F32.PACK_AB R71, R197, R36 ;  /* 0x00000024c547723e */ /* 0x000fea00000000ff */
[C---:B------:R-:W-:Y:S01]  /*17740*/  HMMA.16816.F32 R8, R40.reuse, R50, R8 ;  /* 0x000000322808723c */ /* 0x040fe20000001808 */
[----:B------:R-:W2:Y:S07]  /*17750*/  LDSM.16.MT88.4 R48, [R160+0x9000] ;  /* 0x00900000a030783b */ /* 0x000eae0000004200 */
[C---:B-1----:R-:W-:Y:S03]  /*17760*/  HMMA.16816.F32 R12, R40.reuse, R52, R12 ;  /* 0x00000034280c723c */ /* 0x042fe6000000180c */
[-CC-:B------:R-:W-:Y:S01]  /*17770*/  FFMA.FTZ R53, R66, R3.reuse, -R104.reuse ;  /* 0x0000000342357223 */ /* 0x180fe20000010868 */
[-CC-:B------:R-:W-:Y:S01]  /*17780*/  FFMA.FTZ R52, R63, R3.reuse, -R104.reuse ;  /* 0x000000033f347223 */ /* 0x180fe20000010868 */
[----:B------:R-:W-:Y:S02]  /*17790*/  FFMA.FTZ R104, R64, R3, -R104 ;  /* 0x0000000340687223 */ /* 0x000fe40000010868 */
[----:B------:R-:W-:Y:S01]  /*177a0*/  MUFU.EX2 R3, R60 ;  /* 0x0000003c00037308 */ /* 0x000fe20000000800 */
[C---:B------:R-:W-:Y:S09]  /*177b0*/  HMMA.16816.F32 R16, R40.reuse, R54, R16 ;  /* 0x000000362810723c */ /* 0x040ff20000001810 */
[----:B------:R-:W1:Y:S10]  /*177c0*/  MUFU.EX2 R53, R53 ;  /* 0x0000003500357308 */ /* 0x000e740000000800 */
[----:B------:R-:W-:Y:S01]  /*177d0*/  MUFU.EX2 R52, R52 ;  /* 0x0000003400347308 */ /* 0x000fe20000000800 */
[C---:B------:R-:W-:Y:S03]  /*177e0*/  HMMA.16816.F32 R20, R40.reuse, R44, R20 ;  /* 0x0000002c2814723c */ /* 0x040fe60000001814 */
[----:B------:R-:W-:Y:S06]  /*177f0*/  FADD.FTZ R45, R97, R74 ;  /* 0x0000004a612d7221 */ /* 0x000fec0000010000 */
[----:B------:R-:W3:Y:S01]  /*17800*/  MUFU.EX2 R55, R104 ;  /* 0x0000006800377308 */ /* 0x000ee20000000800 */
[----:B------:R-:W-:Y:S01]  /*17810*/  FADD.FTZ R45, R98, R45 ;  /* 0x0000002d622d7221 */ /* 0x000fe20000010000 */
[C---:B------:R-:W-:Y:S08]  /*17820*/  HMMA.16816.F32 R24, R40.reuse, R46, R24 ;  /* 0x0000002e2818723c */ /* 0x040ff00000001818 */
[----:B------:R-:W4:Y:S01]  /*17830*/  MUFU.EX2 R44, R61 ;  /* 0x0000003d002c7308 */ /* 0x000f220000000800 */
[----:B-1----:R-:W-:Y:S01]  /*17840*/  F2FP.F16.F32.PACK_AB R68, R53, R38 ;  /* 0x000000263544723e */ /* 0x002fe200000000ff */
[----:B------:R-:W-:Y:S04]  /*17850*/  FADD.FTZ R90, R90, R45 ;  /* 0x0000002d5a5a7221 */ /* 0x000fe80000010000 */
[----:B------:R-:W-:Y:S01]  /*17860*/  FADD.FTZ R89, R89, R90 ;  /* 0x0000005a59597221 */ /* 0x000fe20000010000 */
[C---:B--2---:R-:W-:Y:S03]  /*17870*/  HMMA.16816.F32 R28, R40.reuse, R48, R28 ;  /* 0x00000030281c723c */ /* 0x044fe6000000181c */
[----:B---3--:R-:W-:Y:S02]  /*17880*/  F2FP.F16.F32.PACK_AB R70, R55, R52 ;  /* 0x000000343746723e */ /* 0x008fe400000000ff */
[----:B----4-:R-:W-:Y:S03]  /*17890*/  F2FP.F16.F32.PACK_AB R69, R3, R44 ;  /* 0x0000002c0345723e */ /* 0x010fe600000000ff */
        /* <DEDUP_REMOVED lines=44> */
.L_x_14214:
        /* <DEDUP_REMOVED lines=10> */
.L_x_14229:
        /* <DEDUP_REMOVED lines=17> */
[C---:B------:R-:W-:Y:S01]  /*17d10*/  IMAD.SHL.U32 R10, R3.reuse, 0x20, RZ ;  /* 0x00000020030a7824 */ /* 0x040fe200078e00ff */
        /* <DEDUP_REMOVED lines=11> */
[C---:B------:R-:W-:Y:S01]  /*17dd0*/  FMUL.FTZ R73, R8.reuse, R73 ;  /* 0x0000004908497220 */ /* 0x040fe20000410000 */
[C---:B------:R-:W-:Y:S01]  /*17de0*/  FMUL.FTZ R68, R8.reuse, R68 ;  /* 0x0000004408447220 */ /* 0x040fe20000410000 */
[----:B------:R-:W-:Y:S01]  /*17df0*/  FMUL.FTZ R69, R8, R69 ;  /* 0x0000004508457220 */ /* 0x000fe20000410000 */
[----:B------:R-:W-:Y:S01]  /*17e00*/  LOP3.LUT R9, R10, R9, RZ, 0xfc, !PT ;  /* 0x000000090a097212 */ /* 0x000fe200078efcff */
        /* <DEDUP_REMOVED lines=46> */
[----:B-1----:R-:W4:Y:S04]  /*180f0*/  LD.E.64 R8, desc[UR4][R100.64+0xb0] ;  /* 0x0000b00464087980 */ /* 0x002f28000c101b00 */
[----:B------:R-:W4:Y:S04]  /*18100*/  LD.E R10, desc[UR4][R100.64+0x60] ;  /* 0x00006004640a7980 */ /* 0x000f28000c101900 */
[----:B------:R-:W4:Y:S04]  /*18110*/  LD.E R45, desc[UR4][R100.64+0xcc] ;  /* 0x0000cc04642d7980 */ /* 0x000f28000c101900 */
[----:B------:R-:W4:Y:S01]  /*18120*/  LD.E.64 R36, desc[UR4][R100.64+0x78] ;  /* 0x0000780464247980 */ /* 0x000f22000c101b00 */
[----:B------:R-:W1:Y:S01]  /*18130*/  S2R R38, SR_TID.X ;  /* 0x0000000000267919 */ /* 0x000e620000002100 */
[----:B------:R-:W2:Y:S02]  /*18140*/  @P0 MUFU.LG2 R18, R5 ;  /* 0x0000000500120308 */ /* 0x000ea40000000c00 */
[----:B------:R1:W5:Y:S01]  /*18150*/  LD.E.64 R42, desc[UR4][R100.64+0xa8] ;  /* 0x0000a804642a7980 */ /* 0x000362000c101b00 */
[----:B------:R-:W-:Y:S01]  /*18160*/  SHF.L.U32 R34, R3, 0x2, RZ ;  /* 0x0000000203227819 */ /* 0x000fe200000006ff */
[----:B------:R-:W-:Y:S01]  /*18170*/  IMAD.MOV.U32 R48, RZ, RZ, -0x800000 ;  /* 0xff800000ff307424 */ /* 0x000fe200078e00ff */
[----:B------:R-:W-:Y:S01]  /*18180*/  MOV R40, 0xff800000 ;  /* 0xff80000000287802 */ /* 0x000fe20000000f00 */
[----:B------:R-:W-:Y:S02]  /*18190*/  BSSY.RECONVERGENT B0, `(.L_x_14223) ;  /* 0x000003b000007945 */ /* 0x000fe40003800200 */
[----:B------:R-:W3:Y:S01]  /*181a0*/  @P1 MUFU.LG2 R32, R4 ;  /* 0x0000000400201308 */ /* 0x000ee20000000c00 */
[----:B------:R-:W-:-:S02]  /*181b0*/  IADD3 R39, PT, PT, -R182, R181, RZ ;  /* 0x000000b5b6277210 */ /* 0x000fc40007ffe1ff */
[----:B------:R-:W-:Y:S01]  /*181c0*/  LOP3.LUT R49, R6, 0x10, RZ, 0xc0, !PT ;  /* 0x0000001006317812 */ /* 0x000fe200078ec0ff */
[----:B--2---:R-:W-:Y:S01]  /*181d0*/  @P0 FMUL.FTZ R18, R18, 0.69314718246459960938 ;  /* 0x3f31721812120820 */ /* 0x004fe20000410000 */
[C---:B------:R-:W-:Y:S02]  /*181e0*/  LOP3.LUT R5, R34.reuse, 0x1f8, RZ, 0xc0, !PT ;  /* 0x000001f822057812 */ /* 0x040fe400078ec0ff */
[----:B------:R-:W-:Y:S01]  /*181f0*/  LOP3.LUT R34, R34, 0xffc, RZ, 0xc0, !PT ;  /* 0x00000ffc22227812 */ /* 0x000fe200078ec0ff */
[----:B-----5:R-:W-:Y:S01]  /*18200*/  @P0 FFMA.FTZ R40, R33, R2, R18 ;  /* 0x0000000221280223 */ /* 0x020fe20000010012 */
[----:B------:R-:W-:Y:S01]  /*18210*/  SHF.R.U32.HI R2, RZ, 0x1, R3 ;  /* 0x00000001ff027819 */ /* 0x000fe20000011603 */
[----:B---3--:R-:W-:-:S04]  /*18220*/  @P1 FMUL.FTZ R32, R32, 0.69314718246459960938 ;  /* 0x3f31721820201820 */ /* 0x008fc80000410000 */
[----:B------:R-:W-:Y:S01]  /*18230*/  @P1 FFMA.FTZ R48, R33, R0, R32 ;  /* 0x0000000021301223 */ /* 0x000fe20000010020 */
[----:B-1----:R-:W-:-:S04]  /*18240*/  SHF.R.U32.HI R38, RZ, 0x4, R38 ;  /* 0x00000004ff267819 */ /* 0x002fc80000011626 */
[C---:B------:R-:W-:Y:S01]  /*18250*/  IADD3 R12, PT, PT, R38.reuse, 0x10, RZ ;  /* 0x00000010260c7810 */ /* 0x040fe20007ffe0ff */
[C---:B------:R-:W-:Y:S01]  /*18260*/  VIADD R14, R38.reuse, 0x8 ;  /* 0x00000008260e7836 */ /* 0x040fe20000000000 */
[----:B------:R-:W-:Y:S01]  /*18270*/  IADD3 R6, PT, PT, R38, 0x20, RZ ;  /* 0x0000002026067810 */ /* 0x000fe20007ffe0ff */
[----:B------:R-:W-:Y:S01]  /*18280*/  BAR.SYNC.DEFER_BLOCKING 0x0 ;  /* 0x0000000000007b1d */ /* 0x000fe20000010000 */
[-C--:B------:R-:W-:Y:S01]  /*18290*/  ISETP.GE.AND P6, PT, R12, R39.reuse, PT ;  /* 0x000000270c00720c */ /* 0x080fe20003fc6270 */
[----:B------:R-:W-:Y:S01]  /*182a0*/  VIADD R12, R38, 0x18 ;  /* 0x00000018260c7836 */ /* 0x000fe20000000000 */
[----:B------:R-:W-:Y:S02]  /*182b0*/  ISETP.GE.AND P0, PT, R14, R39, PT ;  /* 0x000000270e00720c */ /* 0x000fe40003f06270 */
[----:B------:R-:W-:Y:S02]  /*182c0*/  LOP3.LUT R14, R5, 0x38, R2, 0x78, !PT ;  /* 0x00000038050e7812 */ /* 0x000fe400078e7802 */
[----:B------:R-:W-:-:S02]  /*182d0*/  P2R R41, PR, RZ, 0x1 ;  /* 0x00000001ff297803 */ /* 0x000fc40000000000 */
[----:B------:R-:W-:Y:S02]  /*182e0*/  LEA R49, R14, R49, 0x2 ;  /* 0x000000310e317211 */ /* 0x000fe400078e10ff */
[-C--:B------:R-:W-:Y:S02]  /*182f0*/  ISETP.GE.AND P5, PT, R12, R39.reuse, PT ;  /* 0x000000270c00720c */ /* 0x080fe40003fa6270 */
[-C--:B------:R-:W-:Y:S02]  /*18300*/  ISETP.GE.AND P4, PT, R6, R39.reuse, PT ;  /* 0x000000270600720c */ /* 0x080fe40003f86270 */
[----:B------:R-:W-:Y:S02]  /*18310*/  IADD3 R44, PT, PT, R38, 0x28, RZ ;  /* 0x00000028262c7810 */ /* 0x000fe40007ffe0ff */
[----:B------:R-:W-:Y:S02]  /*18320*/  LOP3.LUT R2, R2, 0x30, RZ, 0xc0, !PT ;  /* 0x0000003002027812 */ /* 0x000fe400078ec0ff */
[----:B------:R-:W-:-:S02]  /*18330*/  ISETP.GE.AND P3, PT, R44, R39, PT ;  /* 0x000000272c00720c */ /* 0x000fc40003f66270 */
[C---:B------:R-:W-:Y:S02]  /*18340*/  ISETP.GE.AND P2, PT, R38.reuse, R39, PT ;  /* 0x000000272600720c */ /* 0x040fe40003f46270 */
[----:B------:R-:W-:Y:S01]  /*18350*/  IADD3 R0, PT, PT, R38, 0x30, RZ ;  /* 0x0000003026007810 */ /* 0x000fe20007ffe0ff */
[----:B------:R1:W2:Y:S04]  /*18360*/  LDS.128 R28, [R49+UR6] ;  /* 0x00000006311c7984 */ /* 0x0002a80008000c00 */
[----:B------:R1:W3:Y:S04]  /*18370*/  LDS.128 R24, [R49+UR6+0x800] ;  /* 0x0008000631187984 */ /* 0x0002e80008000c00 */
[----:B------:R1:W1:Y:S04]  /*18380*/  LDS.128 R20, [R49+UR6+0x1000] ;  /* 0x0010000631147984 */ /* 0x0002680008000c00 */
[----:B------:R1:W1:Y:S04]  /*18390*/  LDS.128 R16, [R49+UR6+0x1800] ;  /* 0x0018000631107984 */ /* 0x0002680008000c00 */
[----:B------:R1:W1:Y:S04]  /*183a0*/  LDS.128 R12, [R49+UR6+0x2000] ;  /* 0x00200006310c7984 */ /* 0x0002680008000c00 */
[----:B------:R1:W1:Y:S01]  /*183b0*/  LDS.128 R4, [R49+UR6+0x3000] ;  /* 0x0030000631047984 */ /* 0x0002620008000c00 */
[----:B----4-:R-:W-:-:S04]  /*183c0*/  IMAD R8, R8, UR8, R185 ;  /* 0x0000000808087c24 */ /* 0x010fc8000f8e02b9 */
[----:B------:R-:W-:-:S04]  /*183d0*/  IMAD R8, R8, R10, R183 ;  /* 0x0000000a08087224 */ /* 0x000fc800078e02b7 */
[----:B------:R-:W-:Y:S02]  /*183e0*/  IMAD R46, R9, R8, R182 ;  /* 0x00000008092e7224 */ /* 0x000fe400078e02b6 */
[----:B------:R4:W1:Y:S02]  /*183f0*/  LDS.128 R8, [R49+UR6+0x2800] ;  /* 0x0028000631087984 */ /* 0x0008640008000c00 */
[----:B------:R-:W-:-:S05]  /*18400*/  IMAD R45, R46, R45, RZ ;  /* 0x0000002d2e2d7224 */ /* 0x000fca00078e02ff */
[C---:B------:R-:W-:Y:S02]  /*18410*/  IADD3 R47, P0, PT, R45.reuse, R34, RZ ;  /* 0x000000222d2f7210 */ /* 0x040fe40007f1e0ff */
[----:B------:R4:W1:Y:S02]  /*18420*/  LDS.128 R32, [R49+UR6+0x3800] ;  /* 0x0038000631207984 */ /* 0x0008640008000c00 */
[----:B------:R-:W-:Y:S02]  /*18430*/  LEA.HI.X.SX32 R45, R45, RZ, 0x1, P0 ;  /* 0x000000ff2d2d7211 */ /* 0x000fe400000f0eff */
[----:B------:R-:W-:-:S04]  /*18440*/  LEA R36, P0, R47, R36, 0x2 ;  /* 0x000000242f247211 */ /* 0x000fc800078010ff */
[----:B------:R-:W-:Y:S02]  /*18450*/  LEA.HI.X R37, R47, R37, R45, 0x2, P0 ;  /* 0x000000252f257211 */ /* 0x000fe400000f142d */
[----:B------:R-:W-:Y:S02]  /*18460*/  LOP3.LUT P0, RZ, R3, 0x3, RZ, 0xc0, !PT ;  /* 0x0000000303ff7812 */ /* 0x000fe4000780c0ff */
[----:B------:R-:W-:-:S04]  /*18470*/  SHF.R.U32.HI R45, RZ, 0x2, R3 ;  /* 0x00000002ff2d7819 */ /* 0x000fc80000011603 */
[----:B------:R-:W-:-:S07]  /*18480*/  LOP3.LUT R45, R2, 0x7, R45, 0xf8, !PT ;  /* 0x00000007022d7812 */ /* 0x000fce00078ef82d */
[----:B--234-:R-:W-:Y:S05]  /*18490*/  @P0 BRA `(.L_x_14224) ;  /* 0x0000000000280947 */ /* 0x01cfea0003800000 */
        /* <DEDUP_REMOVED lines=10> */
.L_x_14224:
[----:B------:R-:W-:Y:S05]  /*18540*/  BSYNC.RECONVERGENT B0 ;  /* 0x0000000000007941 */ /* 0x000fea0003800200 */
.L_x_14223:
[----:B------:R-:W-:Y:S01]  /*18550*/  VIADD R38, R38, 0x38 ;  /* 0x0000003826267836 */ /* 0x000fe20000000000 */
[----:B------:R-:W-:Y:S01]  /*18560*/  @!P2 ST.E.128 desc[UR4][R36.64], R28 ;  /* 0x0000001c2400a985 */ /* 0x000fe2000c101d04 */
[-C--:B------:R-:W-:Y:S01]  /*18570*/  ISETP.GE.AND P1, PT, R0, R39.reuse, PT ;  /* 0x000000270000720c */ /* 0x080fe20003f26270 */
[----:B------:R-:W-:Y:S01]  /*18580*/  IMAD.MOV.U32 R181, RZ, RZ, 0x0 ;  /* 0x00000000ffb57424 */ /* 0x000fe200078e00ff */
[----:B------:R-:W-:Y:S01]  /*18590*/  ISETP.NE.AND P2, PT, R41, RZ, PT ;  /* 0x000000ff2900720c */ /* 0x000fe20003f45270 */
[----:B-1----:R-:W-:Y:S01]  /*185a0*/  @!P6 ST.E.128 desc[UR4][R36.64+0x1000], R20 ;  /* 0x001000142400e985 */ /* 0x002fe2000c101d04 */
[----:B------:R-:W-:-:S03]  /*185b0*/  ISETP.GE.AND P0, PT, R38, R39, PT ;  /* 0x000000272600720c */ /* 0x000fc60003f06270 */
[----:B------:R-:W-:Y:S04]  /*185c0*/  @!P5 ST.E.128 desc[UR4][R36.64+0x1800], R16 ;  /* 0x001800102400d985 */ /* 0x000fe8000c101d04 */
[----:B------:R-:W-:Y:S04]  /*185d0*/  @!P4 ST.E.128 desc[UR4][R36.64+0x2000], R12 ;  /* 0x0020000c2400c985 */ /* 0x000fe8000c101d04 */
[----:B------:R-:W-:Y:S04]  /*185e0*/  @!P2 ST.E.128 desc[UR4][R36.64+0x800], R24 ;  /* 0x000800182400a985 */ /* 0x000fe8000c101d04 */
[----:B------:R-:W-:Y:S04]  /*185f0*/  @!P3 ST.E.128 desc[UR4][R36.64+0x2800], R8 ;  /* 0x002800082400b985 */ /* 0x000fe8000c101d04 */
[----:B------:R2:W-:Y:S02]  /*18600*/  @!P1 ST.E.128 desc[UR4][R36.64+0x3000], R4 ;  /* 0x0030000424009985 */ /* 0x0005e4000c101d04 */
[----:B--2---:R-:W-:Y:S05]  /*18610*/  @P0 RET.REL.NODEC R180 `(_ZN5flash24flash_fwd_splitkv_kernelI23Flash_fwd_kernel_traitsILi64ELi64ELi128ELi4ELb0ELb0EN7cutlass6half_tE19Flash_kernel_traitsILi64ELi64ELi128ELi4ES3_EELb0ELb1ELb0ELb0ELb1ELb0ELb1ELb1EEEvNS_16Flash_fwd_paramsE) ;  /* 0xfffffe78b4780950 */ /* 0x004fea0003c3ffff */
[----:B------:R-:W-:Y:S01]  /*18620*/  MOV R181, 0x0 ;  /* 0x0000000000b57802 */ /* 0x000fe20000000f00 */
[----:B------:R1:W-:Y:S03]  /*18630*/  ST.E.128 desc[UR4][R36.64+0x3800], R32 ;  /* 0x0038002024007985 */ /* 0x0003e6000c101d04 */
[----:B-1----:R-:W-:Y:S05]  /*18640*/  RET.REL.NODEC R180 `(_ZN5flash24flash_fwd_splitkv_kernelI23Flash_fwd_kernel_traitsILi64ELi64ELi128ELi4ELb0ELb0EN7cutlass6half_tE19Flash_kernel_traitsILi64ELi64ELi128ELi4ES3_EELb0ELb1ELb0ELb0ELb1ELb0ELb1ELb1EEEvNS_16Flash_fwd_paramsE) ;  /* 0xfffffe78b46c7950 */ /* 0x002fea0003c3ffff */
.L_x_14222:
[----:B------:R-:W-:Y:S01]  /*18650*/  MOV R4, 0x2 ;  /* 0x0000000200047802 */ /* 0x000fe20000000f00 */
[----:B------:R-:W-:Y:S01]  /*18660*/  IMAD.MOV.U32 R3, RZ, RZ, 0x1f ;  /* 0x0000001fff037424 */ /* 0x000fe200078e00ff */
[----:B------:R-:W-:-:S07]  /*18670*/  MOV R6, 0xffffffff ;  /* 0xffffffff00067802 */ /* 0x000fce0000000f00 */
[----:B-1---5:R-:W-:Y:S05]  /*18680*/  WARPSYNC.COLLECTIVE R6, `(.L_x_14225) ;  /* 0x0000000006087348 */ /* 0x022fea0003c00000 */
[----:B------:R2:W3:Y:S02]  /*18690*/  SHFL.BFLY P0, R10, R198, R4, R3 ;  /* 0x0c000004c60a7389 */ /* 0x0004e40000000003 */
[----:B-123-5:R-:W-:Y:S05]  /*186a0*/  ENDCOLLECTIVE ;  /* 0x000000000000791b */ /* 0x02efea0003800000 */
.L_x_14225:
[----:B------:R-:W-:Y:S02]  /*186b0*/  IMAD.MOV.U32 R5, RZ, RZ, R10 ;  /* 0x000000ffff057224 */ /* 0x000fe400078e000a */
[----:B------:R-:W-:Y:S02]  /*186c0*/  IMAD.MOV.U32 R4, RZ, RZ, 0x1 ;  /* 0x00000001ff047424 */ /* 0x000fe400078e00ff */
[----:B------:R-:W-:-:S05]  /*186d0*/  FADD.FTZ R8, R5, R198 ;  /* 0x000000c605087221 */ /* 0x000fca0000010000 */
[----:B------:R-:W-:-:S07]  /*186e0*/  MOV R198, R8 ;  /* 0x0000000800c67202 */ /* 0x000fce0000000f00 */
[----:B------:R-:W-:Y:S05]  /*186f0*/  WARPSYNC.COLLECTIVE R6, `(.L_x_14226) ;  /* 0x0000000006087348 */ /* 0x000fea0003c00000 */
[----:B------:R1:W2:Y:S02]  /*18700*/  SHFL.BFLY P0, R10, R198, R4, R3 ;  /* 0x0c000004c60a7389 */ /* 0x0002a40000000003 */
[----:B-12---:R-:W-:Y:S05]  /*18710*/  ENDCOLLECTIVE ;  /* 0x000000000000791b */ /* 0x006fea0003800000 */
.L_x_14226:
[----:B------:R-:W-:Y:S01]  /*18720*/  MOV R198, R197 ;  /* 0x000000c500c67202 */ /* 0x000fe20000000f00 */
[----:B------:R-:W-:Y:S01]  /*18730*/  IMAD.MOV.U32 R4, RZ, RZ, 0x2 ;  /* 0x00000002ff047424 */ /* 0x000fe200078e00ff */
[----:B------:R-:W-:-:S07]  /*18740*/  MOV R5, R10 ;  /* 0x0000000a00057202 */ /* 0x000fce0000000f00 */
[----:B------:R-:W-:Y:S05]  /*18750*/  WARPSYNC.COLLECTIVE R6, `(.L_x_14227) ;  /* 0x0000000006087348 */ /* 0x000fea0003c00000 */
[----:B------:R1:W2:Y:S02]  /*18760*/  SHFL.BFLY P0, R10, R198, R4, R3 ;  /* 0x0c000004c60a7389 */ /* 0x0002a40000000003 */
[----:B-12---:R-:W-:Y:S05]  /*18770*/  ENDCOLLECTIVE ;  /* 0x000000000000791b */ /* 0x006fea0003800000 */
.L_x_14227:
[----:B------:R-:W-:Y:S01]  /*18780*/  FADD.FTZ R5, R8, R5 ;  /* 0x0000000508057221 */ /* 0x000fe20000010000 */
[----:B------:R-:W-:Y:S01]  /*18790*/  FADD.FTZ R7, R10, R197 ;  /* 0x000000c50a077221 */ /* 0x000fe20000010000 */
[----:B------:R-:W-:-:S04]  /*187a0*/  MOV R4, 0x1 ;  /* 0x0000000100047802 */ /* 0x000fc80000000f00 */
[----:B------:R-:W-:-:S07]  /*187b0*/  MOV R198, R7 ;  /* 0x0000000700c67202 */ /* 0x000fce0000000f00 */
[----:B------:R-:W-:Y:S05]  /*187c0*/  WARPSYNC.COLLECTIVE R6, `(.L_x_14228) ;  /* 0x0000000006087348 */ /* 0x000fea0003c00000 */
[----:B------:R1:W2:Y:S02]  /*187d0*/  SHFL.BFLY P0, R10, R198, R4, R3 ;  /* 0x0c000004c60a7389 */ /* 0x0002a40000000003 */
[----:B-12---:R-:W-:Y:S05]  /*187e0*/  ENDCOLLECTIVE ;  /* 0x000000000000791b */ /* 0x006fea0003800000 */
.L_x_14228:
[----:B------:R-:W-:Y:S05]  /*187f0*/  BRA `(.L_x_14229) ;  /* 0xfffffff400007947 */ /* 0x000fea000383ffff */
.L_x_14230:
        /* <DEDUP_REMOVED lines=16> */
.L_x_14834:


//--------------------- .text._ZN5flash24flash_fwd_splitkv_kernelI23Flash_fwd_kernel_traitsILi64ELi64ELi128ELi4ELb0ELb0EN7cutlass6half_tE19Flash_kernel_traitsILi64ELi64ELi128ELi4ES3_EELb0ELb1ELb0ELb0ELb1ELb1ELb1ELb1EEEvNS_16Flash_fwd_paramsE --------------------------
	.section	.text._ZN5flash24flash_fwd_splitkv_kernelI23Flash_fwd_kernel_traitsILi64ELi64ELi128ELi4ELb0ELb0EN7cutlass6half_tE19Flash_kernel_traitsILi64ELi64ELi128ELi4ES3_EELb0ELb1ELb0ELb0ELb1ELb1ELb1ELb1EEEvNS_16Flash_fwd_paramsE,"ax",@progbits
	.align	128
        .global         _ZN5flash24flash_fwd_splitkv_kernelI23Flash_fwd_kernel_traitsILi64ELi64ELi128ELi4ELb0ELb0EN7cutlass6half_tE19Flash_kernel_traitsILi64ELi64ELi128ELi4ES3_EELb0ELb1ELb0ELb0ELb1ELb1ELb1ELb1EEEvNS_16Flash_fwd_paramsE
        .type           _ZN5flash24flash_fwd_splitkv_kernelI23Flash_fwd_kernel_traitsILi64ELi64ELi128ELi4ELb0ELb0EN7cutlass6half_tE19Flash_kernel_traitsILi64ELi64ELi128ELi4ES3_EELb0ELb1ELb0ELb0ELb1ELb1ELb1ELb1EEEvNS_16Flash_fwd_paramsE,@function
        .size           _ZN5flash24flash_fwd_splitkv_kernelI23Flash_fwd_kernel_traitsILi64ELi64ELi128ELi4ELb0ELb0EN7cutlass6half_tE19Flash_kernel_traitsILi64ELi64ELi128ELi4ES3_EELb0ELb1ELb0ELb0ELb1ELb1ELb1ELb1EEEvNS_16Flash_fwd_paramsE,(.L_x_14835 - _ZN5flash24flash_fwd_splitkv_kernelI23Flash_fwd_kernel_traitsILi64ELi64ELi128ELi4ELb0ELb0EN7cutlass6half_tE19Flash_kernel_traitsILi64ELi64ELi128ELi4ES3_EELb0ELb1ELb0ELb0ELb1ELb1ELb1ELb1EEEvNS_16Flash_fwd_paramsE)
        .other          _ZN5flash24flash_fwd_splitkv_kernelI23Flash_fwd_kernel_traitsILi64ELi64ELi128ELi4ELb0ELb0EN7cutlass6half_tE19Flash_kernel_traitsILi64ELi64ELi128ELi4ES3_EELb0ELb1ELb0ELb0ELb1ELb1ELb1ELb1EEEvNS_16Flash_fwd_paramsE,@"STO_CUDA_ENTRY STV_DEFAULT"
_ZN5flash24flash_fwd_splitkv_kernelI23Flash_fwd_kernel_traitsILi64ELi64ELi128ELi4ELb0ELb0EN7cutlass6half_tE19Flash_kernel_traitsILi64ELi64ELi128ELi4ES3_EELb0ELb1ELb0ELb0ELb1ELb1ELb1ELb1EEEvNS_16Flash_fwd_paramsE:
.text._ZN5flash24flash_fwd_splitkv_kernelI23Flash_fwd_kernel_traitsILi64ELi64ELi128ELi4ELb0ELb0EN7cutlass6half_tE19Flash_kernel_traitsILi64ELi64ELi128ELi4ES3_EELb0ELb1ELb0ELb0ELb1ELb1ELb1ELb1EEEvNS_16Flash_fwd_paramsE:
        /* <DEDUP_REMOVED lines=29> */
[----:B-1----:R-:W-:Y:S05]  /*01d0*/  CALL.REL.NOINC `($_ZN5flash24flash_fwd_splitkv_kernelI23Flash_fwd_kernel_traitsILi64ELi64ELi128ELi4ELb0ELb0EN7cutlass6half_tE19Flash_kernel_traitsILi64ELi64ELi128ELi4ES3_EELb0ELb1ELb0ELb0ELb1ELb1ELb1ELb1EEEvNS_16Flash_fwd_paramsE$_ZN5flash30compute_attn_1rowblock_splitkvI23Flash_fwd_kernel_traitsILi64ELi64ELi128ELi4ELb0ELb0EN7cutlass6half_tE19Flash_kernel_traitsILi64ELi64ELi128ELi4ES3_EELb0ELb1ELb0ELb0ELb1ELb1ELb1ELb1ENS_16Flash_fwd_paramsEEEvRKT8_iiiii) ;  /* 0x0000000000087944 */ /* 0x002fea0003c00000 */
[----:B------:R-:W-:Y:S05]  /*01e0*/  BSYNC.RECONVERGENT B3 ;  /* 0x0000000000037941 */ /* 0x000fea0003800200 */
.L_x_14231:
[----:B------:R-:W-:Y:S05]  /*01f0*/  EXIT ;  /* 0x000000000000794d */ /* 0x000fea0003800000 */
        .type           $_ZN5flash24flash_fwd_splitkv_kernelI23Flash_fwd_kernel_traitsILi64ELi64ELi128ELi4ELb0ELb0EN7cutlass6half_tE19Flash_kernel_traitsILi64ELi64ELi128ELi4ES3_EELb0ELb1ELb0ELb0ELb1ELb1ELb1ELb1EEEvNS_16Flash_fwd_paramsE$_ZN5flash30compute_attn_1rowblock_splitkvI23Flash_fwd_kernel_traitsILi64ELi64ELi128ELi4ELb0ELb0EN7cutlass6half_tE19Flash_kernel_traitsILi64ELi64ELi128ELi4ES3_EELb0ELb1ELb0ELb0ELb1ELb1ELb1ELb1ENS_16Flash_fwd_paramsEEEvRKT8_iiiii,@function
        .size           $_ZN5flash24flash_fwd_splitkv_kernelI23Flash_fwd_kernel_traitsILi64ELi64ELi128ELi4ELb0ELb0EN7cutlass6half_tE19Flash_kernel_traitsILi64ELi64ELi128ELi4ES3_EELb0ELb1ELb0ELb0ELb1ELb1ELb1ELb1EEEvNS_16Flash_fwd_paramsE$_ZN5flash30compute_attn_1rowblock_splitkvI23Flash_fwd_kernel_traitsILi64ELi64ELi128ELi4ELb0ELb0EN7cutlass6half_tE19Flash_kernel_traitsILi64ELi64ELi128ELi4ES3_EELb0ELb1ELb0ELb0ELb1ELb1ELb1ELb1ENS_16Flash_fwd_paramsEEEvRKT8_iiiii,(.L_x_14835 - $_ZN5flash24flash_fwd_splitkv_kernelI23Flash_fwd_kernel_traitsILi64ELi64ELi128ELi4ELb0ELb0EN7cutlass6half_tE19Flash_kernel_traitsILi64ELi64ELi128ELi4ES3_EELb0ELb1ELb0ELb0ELb1ELb1ELb1ELb1EEEvNS_16Flash_fwd_paramsE$_ZN5flash30compute_attn_1rowblock_splitkvI23Flash_fwd_kernel_traitsILi64ELi64ELi128ELi4ELb0ELb0EN7cutlass6half_tE19Flash_kernel_traitsILi64ELi64ELi128ELi4ES3_EELb0ELb1ELb0ELb0ELb1ELb1ELb1ELb1ENS_16Flash_fwd_paramsEEEvRKT8_iiiii)
$_ZN5flash24flash_fwd_splitkv_kernelI23Flash_fwd_kernel_traitsILi64ELi64ELi128ELi4ELb0ELb0EN7cutlass6half_tE19Flash_kernel_traitsILi64ELi64ELi128ELi4ES3_EELb0ELb1ELb0ELb0ELb1ELb1ELb1ELb1EEEvNS_16Flash_fwd_paramsE$_ZN5flash30compute_attn_1rowblock_splitkvI23Flash_fwd_kernel_traitsILi64ELi64ELi128ELi4ELb0ELb0EN7cutlass6half_tE19Flash_kernel_traitsILi64ELi64ELi128ELi4ES3_EELb0ELb1ELb0ELb0ELb1ELb1ELb1ELb1ENS_16Flash_fwd_paramsEEEvRKT8_iiiii:
        /* <DEDUP_REMOVED lines=39> */
.L_x_14233:
[----:B------:R-:W-:Y:S05]  /*0470*/  BSYNC.RECONVERGENT B0 ;  /* 0x0000000000007941 */ /* 0x000fea0003800200 */
.L_x_14232:
[----:B------:R-:W-:Y:S04]  /*0480*/  BSSY.RECONVERGENT B0, `(.L_x_14234) ;  /* 0x0000007000007945 */ /* 0x000fe80003800200 */
[----:B------:R-:W-:Y:S05]  /*0490*/  @!P4 BRA `(.L_x_14235) ;  /* 0x000000000014c947 */ /* 0x000fea0003800000 */
[----:B------:R-:W2:Y:S02]  /*04a0*/  LD.E.U8 R6, desc[UR4][R100.64+0x1b2] ;  /* 0x0001b20464067980 */ /* 0x000ea4000c101100 */
[----:B--2---:R-:W-:-:S13]  /*04b0*/  ISETP.NE.AND P0, PT, R6, RZ, PT ;  /* 0x000000ff0600720c */ /* 0x004fda0003f05270 */
[----:B------:R-:W2:Y:S02]  /*04c0*/  @P0 LD.E R6, desc[UR4][R16.64+0x4] ;  /* 0x0000040410060980 */ /* 0x000ea4000c101900 */
[----:B--2--5:R-:W-:-:S06]  /*04d0*/  @P0 IADD3 R77, PT, PT, R6, -R15, RZ ;  /* 0x8000000f064d0210 */ /* 0x024fcc0007ffe0ff */
[----:B------:R2:W5:Y:S02]  /*04e0*/  @!P0 LD.E R77, desc[UR4][R16.64] ;  /* 0x00000004104d8980 */ /* 0x000564000c101900 */
.L_x_14235:
[----:B------:R-:W-:Y:S05]  /*04f0*/  BSYNC.RECONVERGENT B0 ;  /* 0x0000000000007941 */ /* 0x000fea0003800200 */
.L_x_14234:
        /* <DEDUP_REMOVED lines=9> */
.L_x_14237:
[----:B------:R-:W3:Y:S01]  /*0590*/  LD.E.64 R6, desc[UR4][R100.64+0x108] ;  /* 0x0001080464067980 */ /* 0x000ee2000c101b00 */
[----:B------:R-:W-:Y:S01]  /*05a0*/  BSSY.RECONVERGENT B0, `(.L_x_14239) ;  /* 0x0000006000007945 */ /* 0x000fe20003800200 */
[----:B------:R-:W-:Y:S01]  /*05b0*/  IMAD.MOV.U32 R72, RZ, RZ, RZ ;  /* 0x000000ffff487224 */ /* 0x000fe200078e00ff */
[----:B---3--:R-:W-:-:S04]  /*05c0*/  ISETP.NE.U32.AND P0, PT, R6, RZ, PT ;  /* 0x000000ff0600720c */ /* 0x008fc80003f05070 */
[----:B------:R-:W-:-:S13]  /*05d0*/  ISETP.NE.AND.EX P0, PT, R7, RZ, PT, P0 ;  /* 0x000000ff0700720c */ /* 0x000fda0003f05300 */
[----:B------:R-:W-:Y:S05]  /*05e0*/  @!P0 BRA `(.L_x_14240) ;  /* 0x0000000000048947 */ /* 0x000fea0003800000 */
[----:B------:R3:W5:Y:S02]  /*05f0*/  LD.E R72, desc[UR4][R100.64+0xbc] ;  /* 0x0000bc0464487980 */ /* 0x000764000c101900 */
.L_x_14240:
[----:B------:R-:W-:Y:S05]  /*0600*/  BSYNC.RECONVERGENT B0 ;  /* 0x0000000000007941 */ /* 0x000fea0003800200 */
.L_x_14239:
[----:B-----5:R-:W-:Y:S02]  /*0610*/  IADD3 R72, PT, PT, R77, R72, RZ ;  /* 0x000000484d487210 */ /* 0x020fe40007ffe0ff */
.L_x_14238:
[----:B------:R-:W-:Y:S05]  /*0620*/  BSYNC.RECONVERGENT B1 ;  /* 0x0000000000017941 */ /* 0x000fea0003800200 */
.L_x_14236:
[----:B------:R-:W-:Y:S01]  /*0630*/  IMAD.SHL.U32 R174, R3, 0x40, RZ ;  /* 0x0000004003ae7824 */ /* 0x000fe200078e00ff */
[----:B------:R-:W-:Y:S01]  /*0640*/  MOV R6, R172 ;  /* 0x000000ac00067202 */ /* 0x000fe20000000f00 */
[----:B------:R-:W-:-:S03]  /*0650*/  IMAD.MOV.U32 R7, RZ, RZ, 0x0 ;  /* 0x00000000ff077424 */ /* 0x000fc600078e00ff */
[----:B------:R-:W-:-:S13]  /*0660*/  ISETP.GT.AND P0, PT, R173, R174, PT ;  /* 0x000000aead00720c */ /* 0x000fda0003f04270 */
[----:B-123--:R-:W-:Y:S05]  /*0670*/  @!P0 RET.REL.NODEC R6 `(_ZN5flash24flash_fwd_splitkv_kernelI23Flash_fwd_kernel_traitsILi64ELi64ELi128ELi4ELb0ELb0EN7cutlass6half_tE19Flash_kernel_traitsILi64ELi64ELi128ELi4ES3_EELb0ELb1ELb0ELb0ELb1ELb1ELb1ELb1EEEvNS_16Flash_fwd_paramsE) ;  /* 0xfffffff806608950 */ /* 0x00efea0003c3ffff */
        /* <DEDUP_REMOVED lines=122> */
[----:B-1----:R-:W-:Y:S05]  /*0e20*/  @P0 RET.REL.NODEC R172 `(_ZN5flash24flash_fwd_splitkv_kernelI23Flash_fwd_kernel_traitsILi64ELi64ELi128ELi4ELb0ELb0EN7cutlass6half_tE19Flash_kernel_traitsILi64ELi64ELi128ELi4ES3_EELb0ELb1ELb0ELb0ELb1ELb1ELb1ELb1EEEvNS_16Flash_fwd_paramsE) ;  /* 0xfffffff0ac740950 */ /* 0x002fea0003c3ffff */
[----:B------:R-:W-:Y:S02]  /*0e30*/  MOV R3, 0xff800000 ;  /* 0xff80000000037802 */ /* 0x000fe40000000f00 */
[----:B------:R-:W-:-:S03]  /*0e40*/  MOV R173, 0x0 ;  /* 0x0000000000ad7802 */ /* 0x000fc60000000f00 */
[----:B------:R1:W-:Y:S02]  /*0e50*/  ST.E desc[UR4][R6.64+0xe0], R3 ;  /* 0x0000e00306007985 */ /* 0x0003e4000c101904 */
[----:B-1----:R-:W-:Y:S05]  /*0e60*/  RET.REL.NODEC R172 `(_ZN5flash24flash_fwd_splitkv_kernelI23Flash_fwd_kernel_traitsILi64ELi64ELi128ELi4ELb0ELb0EN7cutlass6half_tE19Flash_kernel_traitsILi64ELi64ELi128ELi4ES3_EELb0ELb1ELb0ELb0ELb1ELb1ELb1ELb1EEEvNS_16Flash_fwd_paramsE) ;  /* 0xfffffff0ac647950 */ /* 0x002fea0003c3ffff */
.L_x_14241:
        /* <DEDUP_REMOVED lines=102> */
.L_x_14243:
        /* <DEDUP_REMOVED lines=78> */
.L_x_14244:
[----:B------:R-:W-:Y:S05]  /*19b0*/  BSYNC.RECONVERGENT B0 ;  /* 0x0000000000007941 */ /* 0x000fea0003800200 */
.L_x_14242:
        /* <DEDUP_REMOVED lines=227> */
.L_x_14284:
        /* <DEDUP_REMOVED lines=152> */
.L_x_14247:
        /* <DEDUP_REMOVED lines=66> */
.L_x_14251:
[----:B------:R-:W-:Y:S05]  /*3590*/  BSYNC.RECONVERGENT B0 ;  /* 0x0000000000007941 */ /* 0x000fea0003800200 */
.L_x_14250:
        /* <DEDUP_REMOVED lines=54> */
.L_x_14253:
[----:B------:R-:W-:Y:S05]  /*3900*/  BSYNC.RECONVERGENT B0 ;  /* 0x0000000000007941 */ /* 0x000fea0003800200 */
.L_x_14252:
        /* <DEDUP_REMOVED lines=58> */
.L_x_14255:
[----:B------:R-:W-:Y:S05]  /*3cb0*/  BSYNC.RECONVERGENT B0 ;  /* 0x0000000000007941 */ /* 0x000fea0003800200 */
.L_x_14254:
        /* <DEDUP_REMOVED lines=57> */
.L_x_14257:
[----:B------:R-:W-:Y:S05]  /*4050*/  BSYNC.RECONVERGENT B0 ;  /* 0x0000000000007941 */ /* 0x000fea0003800200 */
.L_x_14256:
        /* <DEDUP_REMOVED lines=58> */
.L_x_14259:
[----:B------:R-:W-:Y:S05]  /*4400*/  BSYNC.RECONVERGENT B0 ;  /* 0x0000000000007941 */ /* 0x000fea0003800200 */
.L_x_14258:
        /* <DEDUP_REMOVED lines=59> */
.L_x_14261:
[----:B------:R-:W-:Y:S05]  /*47c0*/  BSYNC.RECONVERGENT B0 ;  /* 0x0000000000007941 */ /* 0x000fea0003800200 */
.L_x_14260:
        /* <DEDUP_REMOVED lines=59> */
.L_x_14263:
[----:B------:R-:W-:Y:S05]  /*4b80*/  BSYNC.RECONVERGENT B0 ;  /* 0x0000000000007941 */ /* 0x000fea0003800200 */
.L_x_14262:
        /* <DEDUP_REMOVED lines=61> */
.L_x_14265:
[----:B------:R-:W-:Y:S05]  /*4f60*/  BSYNC.RECONVERGENT B0 ;  /* 0x0000000000007941 */ /* 0x000fea0003800200 */
.L_x_14264:
[----:B------:R-:W5:Y:S02]  /*4f70*/  LD.E R3, desc[UR4][R100.64+0xd0] ;  /* 0x0000d00464037980 */ /* 0x000f64000c101900 */
[----:B-----5:R-:W-:Y:S05]  /*4f80*/  IMAD.U32 R3, R3, -0x40, RZ ;  /* 0xffffffc003037824 */ /* 0x020fea00078e00ff */
[C---:B------:R-:W-:Y:S02]  /*4f90*/  LEA R14, P1, R3.reuse, R14, 0x1 ;  /* 0x0000000e030e7211 */ /* 0x040fe400078208ff */
[C---:B------:R-:W-:Y:S02]  /*4fa0*/  LEA R54, P0, R3.reuse, R54, 0x1 ;  /* 0x0000003603367211 */ /* 0x040fe400078008ff */
[C---:B------:R-:W-:Y:S02]  /*4fb0*/  LEA.HI.X.SX32 R15, R3.reuse, R15, 0x1, P1 ;  /* 0x0000000f030f7211 */ /* 0x040fe400008f0eff */
[----:B------:R-:W-:Y:S01]  /*4fc0*/  LEA.HI.X.SX32 R55, R3, R55, 0x1, P0 ;  /* 0x0000003703377211 */ /* 0x000fe200000f0eff */
[----:B------:R-:W-:Y:S05]  /*4fd0*/  BRA `(.L_x_14248) ;  /* 0x0000003000147947 */ /* 0x000fea0003800000 */
.L_x_14249:
        /* <DEDUP_REMOVED lines=98> */
.L_x_14267:
[----:B------:R-:W-:Y:S05]  /*5600*/  BSYNC.RECONVERGENT B0 ;  /* 0x0000000000007941 */ /* 0x000fea0003800200 */
.L_x_14266:
        /* <DEDUP_REMOVED lines=92> */
.L_x_14269:
[----:B------:R-:W-:Y:S05]  /*5bd0*/  BSYNC.RECONVERGENT B0 ;  /* 0x0000000000007941 */ /* 0x000fea0003800200 */
.L_x_14268:
        /* <DEDUP_REMOVED lines=94> */
.L_x_14271:
[----:B------:R-:W-:Y:S05]  /*61c0*/  BSYNC.RECONVERGENT B0 ;  /* 0x0000000000007941 */ /* 0x000fea0003800200 */
.L_x_14270:
        /* <DEDUP_REMOVED lines=94> */
.L_x_14273:
[----:B------:R-:W-:Y:S05]  /*67b0*/  BSYNC.RECONVERGENT B0 ;  /* 0x0000000000007941 */ /* 0x000fea0003800200 */
.L_x_14272:
        /* <DEDUP_REMOVED lines=94> */
.L_x_14275:
[----:B------:R-:W-:Y:S05]  /*6da0*/  BSYNC.RECONVERGENT B0 ;  /* 0x0000000000007941 */ /* 0x000fea0003800200 */
.L_x_14274:
        /* <DEDUP_REMOVED lines=95> */
.L_x_14277:
[----:B------:R-:W-:Y:S05]  /*73a0*/  BSYNC.RECONVERGENT B0 ;  /* 0x0000000000007941 */ /* 0x000fea0003800200 */
.L_x_14276:
        /* <DEDUP_REMOVED lines=95> */
.L_x_14279:
[----:B------:R-:W-:Y:S05]  /*79a0*/  BSYNC.RECONVERGENT B0 ;  /* 0x0000000000007941 */ /* 0x000fea0003800200 */
.L_x_14278:
        /* <DEDUP_REMOVED lines=97> */
.L_x_14281:
[----:B------:R-:W-:Y:S05]  /*7fc0*/  BSYNC.RECONVERGENT B0 ;  /* 0x0000000000007941 */ /* 0x000fea0003800200 */
.L_x_14280:
[----:B------:R-:W5:Y:S02]  /*7fd0*/  LD.E R3, desc[UR4][R100.64+0xd0] ;  /* 0x0000d00464037980 */ /* 0x000f64000c101900 */
[----:B-----5:R-:W-:Y:S05]  /*7fe0*/  IMAD.U32 R3, R3, -0x40, RZ ;  /* 0xffffffc003037824 */ /* 0x020fea00078e00ff */
[C---:B------:R-:W-:Y:S02]  /*7ff0*/  LEA R98, P1, R3.reuse, R98, 0x1 ;  /* 0x0000006203627211 */ /* 0x040fe400078208ff */
[C---:B------:R-:W-:Y:S02]  /*8000*/  LEA R96, P0, R3.reuse, R96, 0x1 ;  /* 0x0000006003607211 */ /* 0x040fe400078008ff */
[C---:B------:R-:W-:Y:S02]  /*8010*/  LEA.HI.X.SX32 R99, R3.reuse, R99, 0x1, P1 ;  /* 0x0000006303637211 */ /* 0x040fe400008f0eff */
[----:B------:R-:W-:Y:S09]  /*8020*/  LEA.HI.X.SX32 R97, R3, R97, 0x1, P0 ;  /* 0x0000006103617211 */ /* 0x000ff200000f0eff */
.L_x_14248:
[----:B------:R-:W-:Y:S05]  /*8030*/  BSYNC.RECONVERGENT B1 ;  /* 0x0000000000017941 */ /* 0x000fea0003800200 */
.L_x_14246:
        /* <DEDUP_REMOVED lines=101> */
.L_x_14283:
[----:B------:R-:W-:Y:S05]  /*8690*/  BSYNC.RECONVERGENT B0 ;  /* 0x0000000000007941 */ /* 0x000fea0003800200 */
.L_x_14282:
[----:B------:R-:W-:Y:S11]  /*86a0*/  LOP3.LUT P0, RZ, R176, 0x8, RZ, 0xc0, !PT ;  /* 0x00000008b0ff7812 */ /* 0x000ff6000780c0ff */
[----:B------:R-:W-:Y:S02]  /*86b0*/  @!UPT UIADD3 URZ, UPT, UPT, URZ, URZ, URZ ;  /* 0x000000fffffff290 */ /* 0x000fe4000fffe0ff */
[----:B------:R-:W-:Y:S05]  /*86c0*/  @P0 BRA `(.L_x_14284) ;  /* 0xffffffa000480947 */ /* 0x000fea000383ffff */
.L_x_14245:
        /* <DEDUP_REMOVED lines=31> */
.L_x_14288:
[----:B------:R-:W-:Y:S05]  /*88c0*/  BSYNC.RECONVERGENT B0 ;  /* 0x0000000000007941 */ /* 0x000fea0003800200 */
.L_x_14287:
        /* <DEDUP_REMOVED lines=8> */
.L_x_14286:
        /* <DEDUP_REMOVED lines=80> */
.L_x_14294:
[----:B------:R-:W-:Y:S05]  /*8e50*/  BSYNC.RECONVERGENT B0 ;  /* 0x0000000000007941 */ /* 0x000fea0003800200 */
.L_x_14293:
[----:B-----5:R1:W-:Y:S02]  /*8e60*/  STS.128 [R64], R8 ;  /* 0x0000000840007388 */ /* 0x0203e40000000c00 */
.L_x_14292:
[----:B------:R-:W-:Y:S05]  /*8e70*/  BSYNC.RECONVERGENT B1 ;  /* 0x0000000000017941 */ /* 0x000fea0003800200 */
.L_x_14291:
        /* <DEDUP_REMOVED lines=58> */
.L_x_14298:
[----:B------:R-:W-:Y:S05]  /*9220*/  BSYNC.RECONVERGENT B0 ;  /* 0x0000000000007941 */ /* 0x000fea0003800200 */
.L_x_14297:
[----:B-----5:R2:W-:Y:S02]  /*9230*/  STS.128 [R64+0x800], R8 ;  /* 0x0008000840007388 */ /* 0x0205e40000000c00 */
.L_x_14296:
[----:B------:R-:W-:Y:S05]  /*9240*/  BSYNC.RECONVERGENT B1 ;  /* 0x0000000000017941 */ /* 0x000fea0003800200 */
.L_x_14295:
        /* <DEDUP_REMOVED lines=59> */
.L_x_14302:
[----:B------:R-:W-:Y:S05]  /*9600*/  BSYNC.RECONVERGENT B0 ;  /* 0x0000000000007941 */ /* 0x000fea0003800200 */
.L_x_14301:
[----:B-----5:R3:W-:Y:S02]  /*9610*/  STS.128 [R64+0x1000], R8 ;  /* 0x0010000840007388 */ /* 0x0207e40000000c00 */
.L_x_14300:
[----:B------:R-:W-:Y:S05]  /*9620*/  BSYNC.RECONVERGENT B1 ;  /* 0x0000000000017941 */ /* 0x000fea0003800200 */
.L_x_14299:
        /* <DEDUP_REMOVED lines=58> */
.L_x_14304:
[----:B------:R-:W-:Y:S05]  /*99d0*/  BSYNC.RECONVERGENT B0 ;  /* 0x0000000000007941 */ /* 0x000fea0003800200 */
.L_x_14303:
[----:B-----5:R1:W-:Y:S01]  /*99e0*/  STS.128 [R64+0x1800], R8 ;  /* 0x0018000840007388 */ /* 0x0203e20000000c00 */
[----:B------:R-:W-:Y:S05]  /*99f0*/  BRA `(.L_x_14289) ;  /* 0x0000001400b87947 */ /* 0x000fea0003800000 */
.L_x_14290:
        /* <DEDUP_REMOVED lines=91> */
.L_x_14308:
[----:B------:R-:W-:Y:S05]  /*9fb0*/  BSYNC.RECONVERGENT B0 ;  /* 0x0000000000007941 */ /* 0x000fea0003800200 */
.L_x_14307:
[----:B-----5:R1:W-:Y:S02]  /*9fc0*/  STS.128 [R64], R20 ;  /* 0x0000001440007388 */ /* 0x0203e40000000c00 */
.L_x_14306:
[----:B------:R-:W-:Y:S05]  /*9fd0*/  BSYNC.RECONVERGENT B1 ;  /* 0x0000000000017941 */ /* 0x000fea0003800200 */
.L_x_14305:
        /* <DEDUP_REMOVED lines=87> */
.L_x_14312:
[----:B------:R-:W-:Y:S05]  /*a550*/  BSYNC.RECONVERGENT B0 ;  /* 0x0000000000007941 */ /* 0x000fea0003800200 */
.L_x_14311:
[----:B-----5:R2:W-:Y:S02]  /*a560*/  STS.128 [R64+0x800], R20 ;  /* 0x0008001440007388 */ /* 0x0205e40000000c00 */
.L_x_14310:
[----:B------:R-:W-:Y:S05]  /*a570*/  BSYNC.RECONVERGENT B1 ;  /* 0x0000000000017941 */ /* 0x000fea0003800200 */
.L_x_14309:
        /* <DEDUP_REMOVED lines=88> */
.L_x_14316:
[----:B------:R-:W-:Y:S05]  /*ab00*/  BSYNC.RECONVERGENT B0 ;  /* 0x0000000000007941 */ /* 0x000fea0003800200 */
.L_x_14315:
[----:B-----5:R3:W-:Y:S02]  /*ab10*/  STS.128 [R64+0x1000], R20 ;  /* 0x0010001440007388 */ /* 0x0207e40000000c00 */
.L_x_14314:
[----:B------:R-:W-:Y:S05]  /*ab20*/  BSYNC.RECONVERGENT B1 ;  /* 0x0000000000017941 */ /* 0x000fea0003800200 */
.L_x_14313:
        /* <DEDUP_REMOVED lines=89> */
.L_x_14318:
[----:B------:R-:W-:Y:S05]  /*b0c0*/  BSYNC.RECONVERGENT B0 ;  /* 0x0000000000007941 */ /* 0x000fea0003800200 */
.L_x_14317:
[----:B-----5:R4:W-:Y:S02]  /*b0d0*/  STS.128 [R64+0x1800], R16 ;  /* 0x0018001040007388 */ /* 0x0209e40000000c00 */
.L_x_14289:
[----:B------:R-:W-:Y:S05]  /*b0e0*/  BSYNC.RECONVERGENT B2 ;  /* 0x0000000000027941 */ /* 0x000fea0003800200 */
.L_x_14285:
[----:B------:R-:W-:Y:S01]  /*b0f0*/  IADD3 R0, PT, PT, -R61, R72, RZ ;  /* 0x000000483d007210 */ /* 0x000fe20007ffe1ff */
[C---:B------:R-:W-:Y:S01]  /*b100*/  VIADD R135, R134.reuse, 0x50 ;  /* 0x0000005086877836 */ /* 0x040fe20000000000 */
[----:B------:R-:W-:Y:S02]  /*b110*/  SHF.L.U32 R7, R75, 0x1, RZ ;  /* 0x000000014b077819 */ /* 0x000fe400000006ff */
[-C--:B------:R-:W-:Y:S02]  /*b120*/  ISETP.GE.AND P6, PT, R134, R0.reuse, PT ;  /* 0x000000008600720c */ /* 0x080fe40003fc6270 */
[-C--:B------:R-:W-:Y:S02]  /*b130*/  ISETP.GE.AND P1, PT, R25, R0.reuse, PT ;  /* 0x000000001900720c */ /* 0x080fe40003f26270 */
[----:B------:R-:W-:Y:S02]  /*b140*/  ISETP.GE.AND P5, PT, R31, R0, PT ;  /* 0x000000001f00720c */ /* 0x000fe40003fa6270 */
[----:B-1-3--:R-:W-:-:S02]  /*b150*/  SHF.L.U64.HI R2, R75, 0x1, R76 ;  /* 0x000000014b027819 */ /* 0x00afc4000001024c */
[----:B--2---:R-:W-:Y:S02]  /*b160*/  IADD3 R10, P0, PT, R7, R168, RZ ;  /* 0x000000a8070a7210 */ /* 0x004fe40007f1e0ff */
[----:B------:R-:W-:Y:S02]  /*b170*/  IADD3 R9, PT, PT, R134, 0x40, RZ ;  /* 0x0000004086097810 */ /* 0x000fe40007ffe0ff */
[----:B------:R-:W-:Y:S01]  /*b180*/  IADD3.X R11, PT, PT, R2, R167, RZ, P0, !PT ;  /* 0x000000a7020b7210 */ /* 0x000fe200007fe4ff */
[----:B------:R-:W-:Y:S01]  /*b190*/  @!P6 IMAD.MOV.U32 R169, RZ, RZ, R167 ;  /* 0x000000ffffa9e224 */ /* 0x000fe200078e00a7 */
[C---:B------:R-:W-:Y:S02]  /*b1a0*/  IADD3 R5, PT, PT, R134.reuse, 0x60, RZ ;  /* 0x0000006086057810 */ /* 0x040fe40007ffe0ff */
[----:B------:R-:W-:Y:S02]  /*b1b0*/  IADD3 R3, PT, PT, R134, 0x70, RZ ;  /* 0x0000007086037810 */ /* 0x000fe40007ffe0ff */
[-C--:B------:R-:W-:Y:S01]  /*b1c0*/  ISETP.GE.AND P2, PT, R9, R0.reuse, PT ;  /* 0x000000000900720c */ /* 0x080fe20003f46270 */
[----:B------:R-:W-:Y:S01]  /*b1d0*/  @!PT LDS RZ, [RZ] ;  /* 0x00000000fffff984 */ /* 0x000fe20000000800 */
[----:B------:R-:W-:Y:S01]  /*b1e0*/  @!PT LDS RZ, [RZ] ;  /* 0x00000000fffff984 */ /* 0x000fe20000000800 */
[----:B------:R-:W-:Y:S01]  /*b1f0*/  @!PT LDS RZ, [RZ] ;  /* 0x00000000fffff984 */ /* 0x000fe20000000800 */
[----:B------:R-:W-:Y:S01]  /*b200*/  @!P6 LDGSTS.E.BYPASS.LTC128B.128 [R64+0x2000], desc[UR4][R168.64] ;  /* 0x02000000a840efae */ /* 0x000fe2000b981a04 */
[----:B------:R-:W-:-:S02]  /*b210*/  ISETP.GE.AND P4, PT, R21, R0, PT ;  /* 0x000000001500720c */ /* 0x000fc40003f86270 */
[C---:B------:R-:W-:Y:S01]  /*b220*/  @!P5 LEA R12, P3, R164.reuse, R10, 0x5 ;  /* 0x0000000aa40cd211 */ /* 0x040fe200078628ff */
[----:B------:R-:W-:Y:S01]  /*b230*/  @!P1 LDGSTS.E.BYPASS.LTC128B.128 [R64+0x2800], desc[UR4][R10.64] ;  /* 0x028000000a409fae */ /* 0x000fe2000b981a04 */
[-C--:B------:R-:W-:Y:S02]  /*b240*/  ISETP.GE.AND P1, PT, R5, R0.reuse, PT ;  /* 0x000000000500720c */ /* 0x080fe40003f26270 */
[-C--:B------:R-:W-:Y:S02]  /*b250*/  ISETP.GE.AND P0, PT, R3, R0.reuse, PT ;  /* 0x000000000300720c */ /* 0x080fe40003f06270 */
[-C--:B------:R-:W-:Y:S02]  /*b260*/  @!P5 LEA.HI.X R13, R164, R11.reuse, R165, 0x5, P3 ;  /* 0x0000000ba40dd211 */ /* 0x080fe400018f2ca5 */
[----:B------:R-:W-:Y:S01]  /*b270*/  ISETP.GE.AND P3, PT, R135, R0, PT ;  /* 0x000000008700720c */ /* 0x000fe20003f66270 */
[----:B------:R-:W-:Y:S01]  /*b280*/  @!P2 IMAD R8, R165, 0x60, RZ ;  /* 0x00000060a508a824 */ /* 0x000fe200078e02ff */
[----:B----4-:R-:W-:Y:S01]  /*b290*/  @!P2 MOV R16, R10 ;  /* 0x0000000a0010a202 */ /* 0x010fe20000000f00 */
[----:B------:R1:W-:Y:S01]  /*b2a0*/  @!P5 LDGSTS.E.BYPASS.LTC128B.128 [R64+0x3000], desc[UR4][R12.64] ;  /* 0x030000000c40dfae */ /* 0x0003e2000b981a04 */
[----:B------:R-:W-:-:S02]  /*b2b0*/  @!P2 MOV R17, R11 ;  /* 0x0000000b0011a202 */ /* 0x000fc40000000f00 */
[CC--:B------:R-:W-:Y:S01]  /*b2c0*/  @!P4 LEA R18, P5, R164.reuse, R10.reuse, 0x6 ;  /* 0x0000000aa412c211 */ /* 0x0c0fe200078a30ff */
[----:B------:R-:W-:Y:S01]  /*b2d0*/  @!P1 IMAD.MOV.U32 R15, RZ, RZ, R11 ;  /* 0x000000ffff0f9224 */ /* 0x000fe200078e000b */
[----:B------:R-:W-:Y:S01]  /*b2e0*/  @!P1 MOV R14, R10 ;  /* 0x0000000a000e9202 */ /* 0x000fe20000000f00 */
[C---:B------:R-:W-:Y:S01]  /*b2f0*/  @!P2 IMAD.WIDE.U32 R16, R164.reuse, 0x60, R16 ;  /* 0x00000060a410a825 */ /* 0x040fe200078e0010 */
[----:B------:R-:W-:-:S03]  /*b300*/  @!P4 LEA.HI.X R19, R164, R11, R165, 0x6, P5 ;  /* 0x0000000ba413c211 */ /* 0x000fc600028f34a5 */
[C---:B------:R-:W-:Y:S01]  /*b310*/  @!P1 IMAD R6, R165.reuse, 0xa0, RZ ;  /* 0x000000a0a5069824 */ /* 0x040fe200078e02ff */
[----:B------:R-:W-:Y:S01]  /*b320*/  @!P2 IADD3 R17, PT, PT, R8, R17, RZ ;  /* 0x000000110811a210 */ /* 0x000fe20007ffe0ff */
[----:B------:R-:W-:Y:S01]  /*b330*/  @!P0 IMAD R4, R165, 0xc0, RZ ;  /* 0x000000c0a5048824 */ /* 0x000fe200078e02ff */
[----:B------:R-:W-:Y:S01]  /*b340*/  @!P4 LDGSTS.E.BYPASS.LTC128B.128 [R64+0x3800], desc[UR4][R18.64] ;  /* 0x038000001240cfae */ /* 0x000fe2000b981a04 */
[----:B------:R-:W-:-:S03]  /*b350*/  @!P1 IMAD.WIDE.U32 R14, R164, 0xa0, R14 ;  /* 0x000000a0a40e9825 */ /* 0x000fc600078e000e */
[----:B------:R-:W-:Y:S01]  /*b360*/  @!P2 LDGSTS.E.BYPASS.LTC128B.128 [R64+0x4000], desc[UR4][R16.64] ;  /* 0x040000001040afae */ /* 0x000fe2000b981a04 */
[----:B------:R-:W-:Y:S01]  /*b370*/  @!P1 IMAD.IADD R15, R6, 0x1, R15 ;  /* 0x00000001060f9824 */ /* 0x000fe200078e020f */
[----:B------:R-:W-:Y:S02]  /*b380*/  ISETP.GE.AND P2, PT, R9, R0, PT ;  /* 0x000000000900720c */ /* 0x000fe40003f46270 */
[-C--:B-1----:R-:W-:Y:S02]  /*b390*/  @!P0 MOV R12, R10.reuse ;  /* 0x0000000a000c8202 */ /* 0x082fe40000000f00 */
[----:B------:R-:W-:Y:S02]  /*b3a0*/  @!P0 MOV R13, R11 ;  /* 0x0000000b000d8202 */ /* 0x000fe40000000f00 */
[C---:B------:R-:W-:Y:S01]  /*b3b0*/  @!P3 LEA R10, P5, R164.reuse, R10, 0x7 ;  /* 0x0000000aa40ab211 */ /* 0x040fe200078a38ff */
[----:B------:R-:W-:-:S03]  /*b3c0*/  @!P0 IMAD.WIDE.U32 R12, R164, 0xc0, R12 ;  /* 0x000000c0a40c8825 */ /* 0x000fc600078e000c */
[----:B------:R-:W-:Y:S02]  /*b3d0*/  @!P3 LEA.HI.X R11, R164, R11, R165, 0x7, P5 ;  /* 0x0000000ba40bb211 */ /* 0x000fe400028f3ca5 */
[-C--:B------:R-:W-:Y:S02]  /*b3e0*/  ISETP.GE.AND P5, PT, R31, R0.reuse, PT ;  /* 0x000000001f00720c */ /* 0x080fe40003fa6270 */
[----:B------:R-:W-:Y:S01]  /*b3f0*/  @!P0 IADD3 R13, PT, PT, R4, R13, RZ ;  /* 0x0000000d040d8210 */ /* 0x000fe20007ffe0ff */
[----:B------:R-:W-:Y:S04]  /*b400*/  @!P3 LDGSTS.E.BYPASS.LTC128B.128 [R64+0x4800], desc[UR4][R10.64] ;  /* 0x048000000a40bfae */ /* 0x000fe8000b981a04 */
[----:B------:R-:W-:Y:S01]  /*b410*/  @!P1 LDGSTS.E.BYPASS.LTC128B.128 [R64+0x5000], desc[UR4][R14.64] ;  /* 0x050000000e409fae */ /* 0x000fe2000b981a04 */
[----:B------:R-:W-:-:S03]  /*b420*/  ISETP.GE.AND P1, PT, R25, R0, PT ;  /* 0x000000001900720c */ /* 0x000fc60003f26270 */
[----:B------:R1:W-:Y:S01]  /*b430*/  @!P0 LDGSTS.E.BYPASS.LTC128B.128 [R64+0x5800], desc[UR4][R12.64] ;  /* 0x058000000c408fae */ /* 0x0003e2000b981a04 */
[----:B------:R-:W-:Y:S02]  /*b440*/  P2R R4, PR, RZ, 0x2 ;  /* 0x00000002ff047803 */ /* 0x000fe40000000000 */
[----:B------:R-:W-:Y:S01]  /*b450*/  LEA R22, P0, R73, R170, 0x1 ;  /* 0x000000aa49167211 */ /* 0x000fe200078008ff */
[----:B------:R-:W0:Y:S01]  /*b460*/  LDGDEPBAR ;  /* 0x00000000000079af */ /* 0x000e220000000000 */
[-C--:B------:R-:W-:Y:S02]  /*b470*/  ISETP.GE.AND P1, PT, R5, R0.reuse, PT ;  /* 0x000000000500720c */ /* 0x080fe40003f26270 */
[-C--:B------:R-:W-:Y:S01]  /*b480*/  ISETP.GE.AND P4, PT, R21, R0.reuse, PT ;  /* 0x000000001500720c */ /* 0x080fe20003f86270 */
[----:B------:R-:W2:Y:S01]  /*b490*/  LD.E R60, desc[UR4][R100.64+0x184] ;  /* 0x00018404643c7980 */ /* 0x000ea2000c101900 */
[----:B------:R-:W-:Y:S02]  /*b4a0*/  LEA.HI.X R23, R73, R171, R74, 0x1, P0 ;  /* 0x000000ab49177211 */ /* 0x000fe400000f0c4a */
[----:B------:R-:W-:Y:S01]  /*b4b0*/  ISETP.GE.AND P0, PT, R3, R0, PT ;  /* 0x000000000300720c */ /* 0x000fe20003f06270 */
[----:B------:R-:W3:Y:S01]  /*b4c0*/  LD.E R6, desc[UR4][R100.64+0x188] ;  /* 0x0001880464067980 */ /* 0x000ee2000c101900 */
[----:B------:R-:W-:-:S04]  /*b4d0*/  DEPBAR.LE SB0, 0x0 ;  /* 0x000080000000791a */ /* 0x000fc80000000000 */
[----:B------:R-:W-:Y:S01]  /*b4e0*/  BAR.SYNC.DEFER_BLOCKING 0x0 ;  /* 0x0000000000007b1d */ /* 0x000fe20000010000 */
[----:B------:R-:W-:Y:S02]  /*b4f0*/  ISETP.GE.AND P3, PT, R135, R0, PT ;  /* 0x000000008700720c */ /* 0x000fe40003f66270 */
[----:B-1----:R-:W-:-:S03]  /*b500*/  @!P2 MOV R12, R22 ;  /* 0x00000016000ca202 */ /* 0x002fc60000000f00 */
[----:B------:R-:W-:Y:S01]  /*b510*/  @!PT LDS RZ, [RZ] ;  /* 0x00000000fffff984 */ /* 0x000fe20000000800 */
[----:B------:R-:W-:Y:S01]  /*b520*/  @!PT LDS RZ, [RZ] ;  /* 0x00000000fffff984 */ /* 0x000fe20000000800 */
[----:B------:R-:W-:Y:S01]  /*b530*/  @!PT LDS RZ, [RZ] ;  /* 0x00000000fffff984 */ /* 0x000fe20000000800 */
[----:B------:R-:W-:Y:S04]  /*b540*/  @!P6 LDGSTS.E.BYPASS.LTC128B.128 [R64+0x6000], desc[UR4][R170.64] ;  /* 0x06000000aa40efae */ /* 0x000fe8000b981a04 */
[----:B------:R-:W-:Y:S01]  /*b550*/  @P6 STS.128 [R64+0x6000], RZ ;  /* 0x006000ff40006388 */ /* 0x000fe20000000c00 */
[----:B------:R-:W-:Y:S02]  /*b560*/  ISETP.NE.AND P6, PT, R4, RZ, PT ;  /* 0x000000ff0400720c */ /* 0x000fe40003fc5270 */
[-C--:B------:R-:W-:Y:S01]  /*b570*/  @!P2 MOV R13, R23.reuse ;  /* 0x00000017000da202 */ /* 0x080fe20000000f00 */
[----:B------:R-:W-:Y:S01]  /*b580*/  @!P1 IMAD.MOV.U32 R10, RZ, RZ, R22 ;  /* 0x000000ffff0a9224 */ /* 0x000fe200078e0016 */
[----:B------:R-:W-:-:S09]  /*b590*/  @!P1 MOV R11, R23 ;  /* 0x00000017000b9202 */ /* 0x000fd20000000f00 */
[----:B------:R-:W-:Y:S04]  /*b5a0*/  @P6 STS.128 [R64+0x6800], RZ ;  /* 0x006800ff40006388 */ /* 0x000fe80000000c00 */
[----:B------:R-:W-:Y:S01]  /*b5b0*/  @!PT LDS RZ, [RZ] ;  /* 0x00000000fffff984 */ /* 0x000fe20000000800 */
[----:B------:R-:W-:Y:S01]  /*b5c0*/  @!PT LDS RZ, [RZ] ;  /* 0x00000000fffff984 */ /* 0x000fe20000000800 */
[----:B------:R-:W-:Y:S01]  /*b5d0*/  @!PT LDS RZ, [RZ] ;  /* 0x00000000fffff984 */ /* 0x000fe20000000800 */
[----:B------:R-:W-:Y:S01]  /*b5e0*/  @!P6 LDGSTS.E.BYPASS.LTC128B.128 [R64+0x6800], desc[UR4][R22.64] ;  /* 0x068000001640efae */ /* 0x000fe2000b981a04 */
[----:B------:R-:W-:-:S04]  /*b5f0*/  @!P5 LEA R16, P6, R62, R22, 0x5 ;  /* 0x000000163e10d211 */ /* 0x000fc800078c28ff */
[CC--:B------:R-:W-:Y:S02]  /*b600*/  @!P5 LEA.HI.X R17, R62.reuse, R23.reuse, R63, 0x5, P6 ;  /* 0x000000173e11d211 */ /* 0x0c0fe400030f2c3f */
[CC--:B------:R-:W-:Y:S01]  /*b610*/  @!P4 LEA R14, P6, R62.reuse, R22.reuse, 0x6 ;  /* 0x000000163e0ec211 */ /* 0x0c0fe200078c30ff */
[C---:B------:R-:W-:Y:S01]  /*b620*/  @!P2 IMAD R4, R63.reuse, 0x60, RZ ;  /* 0x000000603f04a824 */ /* 0x040fe200078e02ff */
[-C--:B------:R-:W-:Y:S01]  /*b630*/  @!P0 MOV R8, R22.reuse ;  /* 0x0000001600088202 */ /* 0x080fe20000000f00 */
[C---:B------:R-:W-:Y:S01]  /*b640*/  @!P2 IMAD.WIDE.U32 R12, R62.reuse, 0x60, R12 ;  /* 0x000000603e0ca825 */ /* 0x040fe200078e000c */
[-C--:B------:R-:W-:Y:S01]  /*b650*/  @!P0 MOV R9, R23.reuse ;  /* 0x0000001700098202 */ /* 0x080fe20000000f00 */
[----:B------:R-:W-:Y:S01]  /*b660*/  @P5 STS.128 [R64+0x7000], RZ ;  /* 0x007000ff40005388 */ /* 0x000fe20000000c00 */
[C---:B------:R-:W-:Y:S01]  /*b670*/  @!P4 LEA.HI.X R15, R62.reuse, R23, R63, 0x6, P6 ;  /* 0x000000173e0fc211 */ /* 0x040fe200030f343f */
[----:B------:R-:W-:Y:S02]  /*b680*/  @!P1 IMAD R3, R63, 0xa0, RZ ;  /* 0x000000a03f039824 */ /* 0x000fe400078e02ff */
[----:B------:R-:W-:Y:S01]  /*b690*/  @!PT LDS RZ, [RZ] ;  /* 0x00000000fffff984 */ /* 0x000fe20000000800 */
[----:B------:R-:W-:Y:S01]  /*b6a0*/  @!PT LDS RZ, [RZ] ;  /* 0x00000000fffff984 */ /* 0x000fe20000000800 */
[----:B------:R-:W-:Y:S01]  /*b6b0*/  @!PT LDS RZ, [RZ] ;  /* 0x00000000fffff984 */ /* 0x000fe20000000800 */
[----:B------:R-:W-:Y:S01]  /*b6c0*/  @!P5 LDGSTS.E.BYPASS.LTC128B.128 [R64+0x7000], desc[UR4][R16.64] ;  /* 0x070000001040dfae */ /* 0x000fe2000b981a04 */
[C---:B------:R-:W-:Y:S01]  /*b6d0*/  @!P3 LEA R18, P5, R62.reuse, R22, 0x7 ;  /* 0x000000163e12b211 */ /* 0x040fe200078a38ff */
[----:B------:R-:W-:-:S02]  /*b6e0*/  @!P1 IMAD.WIDE.U32 R10, R62, 0xa0, R10 ;  /* 0x000000a03e0a9825 */ /* 0x000fc400078e000a */
[----:B------:R-:W-:Y:S02]  /*b6f0*/  @P4 STS.128 [R64+0x7800], RZ ;  /* 0x007800ff40004388 */ /* 0x000fe40000000c00 */
[----:B------:R-:W-:Y:S01]  /*b700*/  @!P2 IMAD.IADD R13, R4, 0x1, R13 ;  /* 0x00000001040da824 */ /* 0x000fe200078e020d */
[C---:B------:R-:W-:Y:S01]  /*b710*/  @!P3 LEA.HI.X R19, R62.reuse, R23, R63, 0x7, P5 ;  /* 0x000000173e13b211 */ /* 0x040fe200028f3c3f */
[----:B------:R-:W-:Y:S01]  /*b720*/  @!P0 IMAD R0, R63, 0xc0, RZ ;  /* 0x000000c03f008824 */ /* 0x000fe200078e02ff */
[----:B------:R-:W-:Y:S01]  /*b730*/  @!PT LDS RZ, [RZ] ;  /* 0x00000000fffff984 */ /* 0x000fe20000000800 */
[----:B------:R-:W-:Y:S01]  /*b740*/  @!PT LDS RZ, [RZ] ;  /* 0x00000000fffff984 */ /* 0x000fe20000000800 */
[----:B------:R-:W-:Y:S01]  /*b750*/  @!PT LDS RZ, [RZ] ;  /* 0x00000000fffff984 */ /* 0x000fe20000000800 */
[----:B------:R-:W-:Y:S01]  /*b760*/  @!P4 LDGSTS.E.BYPASS.LTC128B.128 [R64+0x7800], desc[UR4][R14.64] ;  /* 0x078000000e40cfae */ /* 0x000fe2000b981a04 */
[----:B------:R-:W-:Y:S01]  /*b770*/  @!P0 IMAD.WIDE.U32 R8, R62, 0xc0, R8 ;  /* 0x000000c03e088825 */ /* 0x000fe200078e0008 */
[----:B------:R-:W-:Y:S02]  /*b780*/  @!P1 IADD3 R11, PT, PT, R3, R11, RZ ;  /* 0x0000000b030b9210 */ /* 0x000fe40007ffe0ff */
[----:B------:R-:W-:Y:S02]  /*b790*/  @P2 STS.128 [R64+0x8000], RZ ;  /* 0x008000ff40002388 */ /* 0x000fe40000000c00 */
[----:B------:R-:W-:-:S02]  /*b7a0*/  @!P0 IADD3 R9, PT, PT, R0, R9, RZ ;  /* 0x0000000900098210 */ /* 0x000fc40007ffe0ff */
        /* <DEDUP_REMOVED lines=20> */
[----:B------:R-:W4:Y:S01]  /*b8f0*/  S2UR UR6, SR_CgaCtaId ;  /* 0x00000000000679c3 */ /* 0x000f220000008800 */
[----:B------:R-:W-:Y:S01]  /*b900*/  SHF.L.U32 R0, R68, 0x5, RZ ;  /* 0x0000000544007819 */ /* 0x000fe200000006ff */
[----:B------:R-:W-:Y:S01]  /*b910*/  IMAD.SHL.U32 R71, R71, 0x400, RZ ;  /* 0x0000040047477824 */ /* 0x000fe200078e00ff */
[----:B------:R-:W-:Y:S01]  /*b920*/  UMOV UR7, 0x400 ;  /* 0x0000040000077882 */ /* 0x000fe20000000000 */
[----:B-1----:R-:W-:Y:S01]  /*b930*/  LOP3.LUT R12, R79, 0x8, R68, 0x78, !PT ;  /* 0x000000084f0c7812 */ /* 0x002fe200078e7844 */
[----:B------:R-:W0:Y:S01]  /*b940*/  LDGDEPBAR ;  /* 0x00000000000079af */ /* 0x000e220000000000 */
[----:B------:R-:W-:-:S02]  /*b950*/  LOP3.LUT R163, R69, 0x7c00, R0, 0xf8, !PT ;  /* 0x00007c0045a37812 */ /* 0x000fc400078ef800 */
[----:B------:R-:W-:Y:S02]  /*b960*/  LOP3.LUT R0, R12, 0x38, R81, 0x78, !PT ;  /* 0x000000380c007812 */ /* 0x000fe400078e7851 */
[----:B------:R-:W-:Y:S02]  /*b970*/  IADD3 R163, PT, PT, R66, R163, RZ ;  /* 0x000000a342a37210 */ /* 0x000fe40007ffe0ff */
[----:B------:R-:W-:-:S04]  /*b980*/  LOP3.LUT R71, R71, 0x400, RZ, 0xc0, !PT ;  /* 0x0000040047477812 */ /* 0x000fc800078ec0ff */
[----:B------:R-:W-:Y:S01]  /*b990*/  LEA R0, R0, R71, 0x1 ;  /* 0x0000004700007211 */ /* 0x000fe200078e08ff */
[----:B----4-:R-:W-:-:S06]  /*b9a0*/  ULEA UR6, UR6, UR7, 0x18 ;  /* 0x0000000706067291 */ /* 0x010fcc000f8ec0ff */
[----:B------:R-:W-:-:S03]  /*b9b0*/  LEA R163, R163, UR6, 0x1 ;  /* 0x00000006a3a37c11 */ /* 0x000fc6000f8e08ff */
[----:B-----5:R-:W-:Y:S04]  /*b9c0*/  LDSM.16.M88.4 R24, [R0+UR6+0x2000] ;  /* 0x002000060018783b */ /* 0x020fe80008000200 */
[----:B------:R-:W1:Y:S01]  /*b9d0*/  LDSM.16.M88.4 R48, [R163] ;  /* 0x00000000a330783b */ /* 0x000e620000000200 */
[----:B------:R-:W-:Y:S02]  /*b9e0*/  R2P PR, R68, 0x6 ;  /* 0x0000000644007804 */ /* 0x000fe40000000000 */
[----:B------:R-:W-:Y:S01]  /*b9f0*/  MOV R3, 0x20 ;  /* 0x0000002000037802 */ /* 0x000fe20000000f00 */
[----:B------:R-:W-:Y:S01]  /*ba00*/  VIADD R162, R0, UR6 ;  /* 0x0000000600a27c36 */ /* 0x000fe20008000000 */
[----:B------:R-:W-:Y:S01]  /*ba10*/  MOV R5, 0x40 ;  /* 0x0000004000057802 */ /* 0x000fe20000000f00 */
[----:B------:R-:W-:Y:S01]  /*ba20*/  LDSM.16.M88.4 R8, [R0+UR6+0x2800] ;  /* 0x002800060008783b */ /* 0x000fe20008000200 */
[----:B------:R-:W-:-:S03]  /*ba30*/  SEL R3, R3, 0xffffffe0, !P1 ;  /* 0xffffffe003037807 */ /* 0x000fc60004800000 */
[----:B------:R-:W-:Y:S01]  /*ba40*/  LDSM.16.M88.4 R36, [R0+UR6+0x3000] ;  /* 0x003000060024783b */ /* 0x000fe20008000200 */
[-C--:B------:R-:W-:Y:S02]  /*ba50*/  IADD3 R161, PT, PT, R163, R3.reuse, RZ ;  /* 0x00000003a3a17210 */ /* 0x080fe40007ffe0ff */
[----:B------:R-:W-:-:S03]  /*ba60*/  IADD3 R157, PT, PT, R162, R3, RZ ;  /* 0x00000003a29d7210 */ /* 0x000fc60007ffe0ff */
[----:B------:R-:W-:Y:S04]  /*ba70*/  LDSM.16.M88.4 R40, [R161] ;  /* 0x00000000a128783b */ /* 0x000fe80000000200 */
[----:B------:R-:W4:Y:S01]  /*ba80*/  LDSM.16.M88.4 R32, [R157+0x2000] ;  /* 0x002000009d20783b */ /* 0x000f220000000200 */
[----:B------:R-:W-:-:S03]  /*ba90*/  SEL R5, R5, 0xffffffc0, !P2 ;  /* 0xffffffc005057807 */ /* 0x000fc60005000000 */
[----:B------:R-:W-:Y:S01]  /*baa0*/  LDSM.16.M88.4 R20, [R157+0x2800] ;  /* 0x002800009d14783b */ /* 0x000fe20000000200 */
[----:B------:R-:W-:Y:S01]  /*bab0*/  IADD3 R156, PT, PT, R162, R5, RZ ;  /* 0x00000005a29c7210 */ /* 0x000fe20007ffe0ff */
[----:B------:R-:W-:-:S04]  /*bac0*/  IMAD.IADD R160, R163, 0x1, R5 ;  /* 0x00000001a3a07824 */ /* 0x000fc800078e0205 */
[----:B------:R-:W-:Y:S04]  /*bad0*/  LDSM.16.M88.4 R56, [R156+0x2000] ;  /* 0x002000009c38783b */ /* 0x000fe80000000200 */
[----:B------:R-:W4:Y:S01]  /*bae0*/  LDSM.16.M88.4 R28, [R160] ;  /* 0x00000000a01c783b */ /* 0x000f220000000200 */
[----:B-1----:R-:W-:Y:S01]  /*baf0*/  HMMA.16816.F32 R16, R48, R24, RZ ;  /* 0x000000183010723c */ /* 0x002fe200000018ff */
[C---:B------:R-:W-:Y:S02]  /*bb00*/  IADD3 R159, PT, PT, R3.reuse, R160, RZ ;  /* 0x000000a0039f7210 */ /* 0x040fe40007ffe0ff */
[----:B------:R-:W-:Y:S01]  /*bb10*/  LDSM.16.M88.4 R76, [R156+0x2800] ;  /* 0x002800009c4c783b */ /* 0x000fe20000000200 */
[----:B------:R-:W-:-:S03]  /*bb20*/  IADD3 R155, PT, PT, R3, R156, RZ ;  /* 0x0000009c039b7210 */ /* 0x000fc60007ffe0ff */
[----:B------:R-:W-:Y:S04]  /*bb30*/  LDSM.16.M88.4 R12, [R159] ;  /* 0x000000009f0c783b */ /* 0x000fe80000000200 */
[----:B------:R-:W1:Y:S01]  /*bb40*/  LDSM.16.M88.4 R52, [R155+0x2000] ;  /* 0x002000009b34783b */ /* 0x000e620000000200 */
[----:B------:R-:W-:Y:S03]  /*bb50*/  HMMA.16816.F32 R24, R48, R26, RZ ;  /* 0x0000001a3018723c */ /* 0x000fe600000018ff */
[----:B------:R-:W-:Y:S05]  /*bb60*/  LDSM.16.M88.4 R80, [R156+0x3000] ;  /* 0x003000009c50783b */ /* 0x000fea0000000200 */
[----:B----4-:R-:W-:-:S12]  /*bb70*/  HMMA.16816.F32 R16, R40, R32, R16 ;  /* 0x000000202810723c */ /* 0x010fd80000001810 */
[----:B------:R-:W-:Y:S01]  /*bb80*/  HMMA.16816.F32 R24, R40, R34, R24 ;  /* 0x000000222818723c */ /* 0x000fe20000001818 */
[----:B------:R-:W4:Y:S07]  /*bb90*/  LDSM.16.M88.4 R32, [R157+0x3000] ;  /* 0x003000009d20783b */ /* 0x000f2e0000000200 */
[----:B------:R-:W-:Y:S08]  /*bba0*/  HMMA.16816.F32 R16, R28, R56, R16 ;  /* 0x000000381c10723c */ /* 0x000ff00000001810 */
[C---:B------:R-:W-:Y:S08]  /*bbb0*/  HMMA.16816.F32 R44, R48.reuse, R8, RZ ;  /* 0x00000008302c723c */ /* 0x040ff000000018ff */
[----:B------:R-:W-:Y:S08]  /*bbc0*/  HMMA.16816.F32 R8, R48, R10, RZ ;  /* 0x0000000a3008723c */ /* 0x000ff000000018ff */
[----:B-1----:R-:W-:Y:S08]  /*bbd0*/  HMMA.16816.F32 R16, R12, R52, R16 ;  /* 0x000000340c10723c */ /* 0x002ff00000001810 */
[----:B------:R-:W-:Y:S01]  /*bbe0*/  HMMA.16816.F32 R24, R28, R58, R24 ;  /* 0x0000003a1c18723c */ /* 0x000fe20000001818 */
[----:B------:R-:W1:Y:S07]  /*bbf0*/  LDSM.16.M88.4 R56, [R155+0x2800] ;  /* 0x002800009b38783b */ /* 0x000e6e0000000200 */
[C---:B------:R-:W-:Y:S08]  /*bc00*/  HMMA.16816.F32 R44, R40.reuse, R20, R44 ;  /* 0x00000014282c723c */ /* 0x040ff0000000182c */
[----:B------:R-:W-:Y:S08]  /*bc10*/  HMMA.16816.F32 R8, R40, R22, R8 ;  /* 0x000000162808723c */ /* 0x000ff00000001808 */
[----:B------:R-:W-:Y:S08]  /*bc20*/  HMMA.16816.F32 R20, R48, R36, RZ ;  /* 0x000000243014723c */ /* 0x000ff000000018ff */
[----:B------:R-:W-:Y:S01]  /*bc30*/  HMMA.16816.F32 R24, R12, R54, R24 ;  /* 0x000000360c18723c */ /* 0x000fe20000001818 */
[----:B------:R-:W3:Y:S07]  /*bc40*/  LDSM.16.M88.4 R52, [R0+UR6+0x3800] ;  /* 0x003800060034783b */ /* 0x000eee0008000200 */
[----:B------:R-:W-:Y:S08]  /*bc50*/  HMMA.16816.F32 R44, R28, R76, R44 ;  /* 0x0000004c1c2c723c */ /* 0x000ff0000000182c */
[----:B----4-:R-:W-:Y:S08]  /*bc60*/  HMMA.16816.F32 R20, R40, R32, R20 ;  /* 0x000000202814723c */ /* 0x010ff00000001814 */
[----:B------:R-:W-:Y:S01]  /*bc70*/  HMMA.16816.F32 R8, R28, R78, R8 ;  /* 0x0000004e1c08723c */ /* 0x000fe20000001808 */
[----:B------:R-:W-:Y:S07]  /*bc80*/  LDSM.16.M88.4 R76, [R0+UR6+0x4000] ;  /* 0x00400006004c783b */ /* 0x000fee0008000200 */
[----:B-1----:R-:W-:Y:S08]  /*bc90*/  HMMA.16816.F32 R44, R12, R56, R44 ;  /* 0x000000380c2c723c */ /* 0x002ff0000000182c */
[----:B------:R-:W-:Y:S08]  /*bca0*/  HMMA.16816.F32 R20, R28, R80, R20 ;  /* 0x000000501c14723c */ /* 0x000ff00000001814 */
[----:B------:R-:W-:Y:S01]  /*bcb0*/  HMMA.16816.F32 R8, R12, R58, R8 ;  /* 0x0000003a0c08723c */ /* 0x000fe20000001808 */
[----:B------:R-:W-:Y:S01]  /*bcc0*/  LDSM.16.M88.4 R56, [R156+0x3800] ;  /* 0x003800009c38783b */ /* 0x000fe20000000200 */
[-C--:B--2---:R-:W-:Y:S01]  /*bcd0*/  FMUL.FTZ R16, R16, R4.reuse ;  /* 0x0000000410107220 */ /* 0x084fe20000410000 */
[-C--:B------:R-:W-:Y:S01]  /*bce0*/  FMUL.FTZ R74, R17, R4.reuse ;  /* 0x00000004114a7220 */ /* 0x080fe20000410000 */
[-C--:B------:R-:W-:Y:S01]  /*bcf0*/  FMUL.FTZ R73, R18, R4.reuse ;  /* 0x0000000412497220 */ /* 0x080fe20000410000 */
[-C--:B------:R-:W-:Y:S01]  /*bd00*/  FMUL.FTZ R75, R19, R4.reuse ;  /* 0x00000004134b7220 */ /* 0x080fe20000410000 */
[----:B------:R1:W2:Y:S02]  /*bd10*/  MUFU.TANH R71, R16 ;  /* 0x0000001000477308 */ /* 0x0002a40000002400 */
[----:B-1----:R-:W-:Y:S01]  /*bd20*/  HMMA.16816.F32 R16, R48, R38, RZ ;  /* 0x000000263010723c */ /* 0x002fe200000018ff */
[----:B------:R-:W-:Y:S01]  /*bd30*/  LDSM.16.M88.4 R36, [R157+0x3800] ;  /* 0x003800009d24783b */ /* 0x000fe20000000200 */
[----:B------:R-:W-:-:S15]  /*bd40*/  FMUL.FTZ R24, R24, R4 ;  /* 0x0000000418187220 */ /* 0x000fde0000410000 */
[----:B------:R-:W-:-:S03]  /*bd50*/  NOP ;  /* 0x0000000000007918 */ /* 0x000fc60000000000 */
[----:B------:R-:W-:Y:S01]  /*bd60*/  HMMA.16816.F32 R16, R40, R34, R16 ;  /* 0x000000222810723c */ /* 0x000fe20000001810 */
[----:B------:R-:W1:Y:S01]  /*bd70*/  LDSM.16.M88.4 R32, [R155+0x3000] ;  /* 0x003000009b20783b */ /* 0x000e620000000200 */
[----:B------:R3:W4:Y:S01]  /*bd80*/  MUFU.TANH R84, R24 ;  /* 0x0000001800547308 */ /* 0x0007220000002400 */
[-C--:B------:R-:W-:Y:S01]  /*bd90*/  FMUL.FTZ R85, R25, R4.reuse ;  /* 0x0000000419557220 */ /* 0x080fe20000410000 */
[-C--:B------:R-:W-:Y:S01]  /*bda0*/  FMUL.FTZ R86, R26, R4.reuse ;  /* 0x000000041a567220 */ /* 0x080fe20000410000 */
[----:B------:R-:W-:-:S03]  /*bdb0*/  FMUL.FTZ R87, R27, R4 ;  /* 0x000000041b577220 */ /* 0x000fc60000410000 */
[C---:B---3--:R-:W-:Y:S08]  /*bdc0*/  HMMA.16816.F32 R24, R48.reuse, R52, RZ ;  /* 0x000000343018723c */ /* 0x048ff000000018ff */
[----:B------:R-:W-:Y:S01]  /*bdd0*/  HMMA.16816.F32 R52, R48, R54, RZ ;  /* 0x000000363034723c */ /* 0x000fe200000018ff */
[-C--:B------:R-:W-:Y:S01]  /*bde0*/  FMUL.FTZ R44, R44, R4.reuse ;  /* 0x000000042c2c7220 */ /* 0x080fe20000410000 */
[-C--:B------:R-:W-:Y:S01]  /*bdf0*/  FMUL.FTZ R45, R45, R4.reuse ;  /* 0x000000042d2d7220 */ /* 0x080fe20000410000 */
[-C--:B------:R-:W-:Y:S01]  /*be00*/  FMUL.FTZ R90, R46, R4.reuse ;  /* 0x000000042e5a7220 */ /* 0x080fe20000410000 */
[-C--:B------:R-:W-:Y:S01]  /*be10*/  FMUL.FTZ R91, R47, R4.reuse ;  /* 0x000000042f5b7220 */ /* 0x080fe20000410000 */
[----:B------:R-:W3:Y:S03]  /*be20*/  MUFU.TANH R88, R44 ;  /* 0x0000002c00587308 */ /* 0x000ee60000002400 */
[----:B------:R-:W-:Y:S01]  /*be30*/  HMMA.16816.F32 R16, R28, R82, R16 ;  /* 0x000000521c10723c */ /* 0x000fe20000001810 */
[-C--:B------:R-:W-:Y:S01]  /*be40*/  FMUL.FTZ R8, R8, R4.reuse ;  /* 0x0000000408087220 */ /* 0x080fe20000410000 */
[-C--:B------:R-:W-:Y:S01]  /*be50*/  FMUL.FTZ R93, R9, R4.reuse ;  /* 0x00000004095d7220 */ /* 0x080fe20000410000 */
[-C--:B------:R-:W-:Y:S01]  /*be60*/  FMUL.FTZ R94, R10, R4.reuse ;  /* 0x000000040a5e7220 */ /* 0x080fe20000410000 */
[-C--:B------:R-:W-:Y:S01]  /*be70*/  FMUL.FTZ R95, R11, R4.reuse ;  /* 0x000000040b5f7220 */ /* 0x080fe20000410000 */
[----:B------:R2:W2:Y:S01]  /*be80*/  MUFU.TANH R89, R45 ;  /* 0x0000002d00597308 */ /* 0x0004a20000002400 */
[----:B------:R-:W-:Y:S02]  /*be90*/  LDSM.16.M88.4 R80, [R156+0x4000] ;  /* 0x004000009c50783b */ /* 0x000fe40000000200 */
[----:B-1----:R-:W-:Y:S08]  /*bea0*/  HMMA.16816.F32 R20, R12, R32, R20 ;  /* 0x000000200c14723c */ /* 0x002ff00000001814 */
[C---:B------:R-:W-:Y:S01]  /*beb0*/  HMMA.16816.F32 R24, R40.reuse, R36, R24 ;  /* 0x000000242818723c */ /* 0x040fe20000001818 */
[----:B--2---:R-:W1:Y:S07]  /*bec0*/  LDSM.16.M88.4 R44, [R157+0x4000] ;  /* 0x004000009d2c783b */ /* 0x004e6e0000000200 */
[----:B------:R-:W-:Y:S01]  /*bed0*/  HMMA.16816.F32 R52, R40, R38, R52 ;  /* 0x000000262834723c */ /* 0x000fe20000001834 */
[----:B------:R-:W2:Y:S02]  /*bee0*/  LDSM.16.M88.4 R36, [R155+0x3800] ;  /* 0x003800009b24783b */ /* 0x000ea40000000200 */
[-C--:B------:R-:W-:Y:S01]  /*bef0*/  FMUL.FTZ R20, R20, R4.reuse ;  /* 0x0000000414147220 */ /* 0x080fe20000410000 */
[----:B------:R4:W1:Y:S01]  /*bf00*/  MUFU.TANH R92, R8 ;  /* 0x00000008005c7308 */ /* 0x0008620000002400 */
[-C--:B------:R-:W-:Y:S01]  /*bf10*/  FMUL.FTZ R97, R21, R4.reuse ;  /* 0x0000000415617220 */ /* 0x080fe20000410000 */
[-C--:B------:R-:W-:Y:S01]  /*bf20*/  FMUL.FTZ R98, R22, R4.reuse ;  /* 0x0000000416627220 */ /* 0x080fe20000410000 */
[-C--:B------:R-:W-:Y:S01]  /*bf30*/  FMUL.FTZ R99, R23, R4.reuse ;  /* 0x0000000417637220 */ /* 0x080fe20000410000 */
[----:B------:R-:W-:Y:S01]  /*bf40*/  HMMA.16816.F32 R16, R12, R34, R16 ;  /* 0x000000220c10723c */ /* 0x000fe20000001810 */
[----:B------:R-:W3:Y:S03]  /*bf50*/  LDSM.16.M88.4 R32, [R0+UR6+0x4800] ;  /* 0x004800060020783b */ /* 0x000ee60008000200 */
[----:B------:R1:W1:Y:S04]  /*bf60*/  MUFU.TANH R96, R20 ;  /* 0x0000001400607308 */ /* 0x0002680000002400 */
[----:B------:R-:W-:Y:S08]  /*bf70*/  HMMA.16816.F32 R24, R28, R56, R24 ;  /* 0x000000381c18723c */ /* 0x000ff00000001818 */
[C---:B----4-:R-:W-:Y:S08]  /*bf80*/  HMMA.16816.F32 R8, R48.reuse, R76, RZ ;  /* 0x0000004c3008723c */ /* 0x050ff000000018ff */
[----:B-1----:R-:W-:Y:S01]  /*bf90*/  HMMA.16816.F32 R20, R48, R78, RZ ;  /* 0x0000004e3014723c */ /* 0x002fe200000018ff */
[----:B------:R-:W-:Y:S07]  /*bfa0*/  LDSM.16.M88.4 R76, [R157+0x4800] ;  /* 0x004800009d4c783b */ /* 0x000fee0000000200 */
[----:B------:R-:W-:Y:S01]  /*bfb0*/  HMMA.16816.F32 R52, R28, R58, R52 ;  /* 0x0000003a1c34723c */ /* 0x000fe20000001834 */
[----:B------:R-:W1:Y:S07]  /*bfc0*/  LDSM.16.M88.4 R56, [R155+0x4000] ;  /* 0x004000009b38783b */ /* 0x000e6e0000000200 */
[----:B------:R-:W-:Y:S08]  /*bfd0*/  HMMA.16816.F32 R8, R40, R44, R8 ;  /* 0x0000002c2808723c */ /* 0x000ff00000001808 */
[----:B--2---:R-:W-:Y:S08]  /*bfe0*/  HMMA.16816.F32 R24, R12, R36, R24 ;  /* 0x000000240c18723c */ /* 0x004ff00000001818 */
[----:B------:R-:W-:Y:S01]  /*bff0*/  HMMA.16816.F32 R20, R40, R46, R20 ;  /* 0x0000002e2814723c */ /* 0x000fe20000001814 */
[----:B------:R-:W2:Y:S01]  /*c000*/  LDSM.16.M88.4 R44, [R0+UR6+0x5000] ;  /* 0x00500006002c783b */ /* 0x000ea20008000200 */
[-C--:B------:R-:W-:Y:S01]  /*c010*/  FMUL.FTZ R16, R16, R4.reuse ;  /* 0x0000000410107220 */ /* 0x080fe20000410000 */
[-C--:B------:R-:W-:Y:S01]  /*c020*/  FMUL.FTZ R103, R17, R4.reuse ;  /* 0x0000000411677220 */ /* 0x080fe20000410000 */
[-C--:B------:R-:W-:Y:S01]  /*c030*/  FMUL.FTZ R104, R18, R4.reuse ;  /* 0x0000000412687220 */ /* 0x080fe20000410000 */
[----:B------:R-:W-:-:S03]  /*c040*/  FMUL.FTZ R105, R19, R4 ;  /* 0x0000000413697220 */ /* 0x000fc60000410000 */
[----:B------:R-:W-:Y:S03]  /*c050*/  HMMA.16816.F32 R52, R12, R38, R52 ;  /* 0x000000260c34723c */ /* 0x000fe60000001834 */
[-C--:B------:R-:W-:Y:S01]  /*c060*/  FMUL.FTZ R24, R24, R4.reuse ;  /* 0x0000000418187220 */ /* 0x080fe20000410000 */
[----:B------:R3:W4:Y:S01]  /*c070*/  MUFU.TANH R102, R16 ;  /* 0x0000001000667308 */ /* 0x0007220000002400 */
[----:B------:R-:W4:Y:S03]  /*c080*/  LDSM.16.M88.4 R36, [R157+0x5000] ;  /* 0x005000009d24783b */ /* 0x000f260000000200 */
[C---:B------:R-:W-:Y:S01]  /*c090*/  HMMA.16816.F32 R8, R28.reuse, R80, R8 ;  /* 0x000000501c08723c */ /* 0x040fe20000001808 */
[-C--:B------:R-:W-:Y:S01]  /*c0a0*/  FMUL.FTZ R107, R25, R4.reuse ;  /* 0x00000004196b7220 */ /* 0x080fe20000410000 */
[-C--:B------:R-:W-:Y:S01]  /*c0b0*/  FMUL.FTZ R108, R26, R4.reuse ;  /* 0x000000041a6c7220 */ /* 0x080fe20000410000 */
[-C--:B------:R-:W-:Y:S01]  /*c0c0*/  FMUL.FTZ R109, R27, R4.reuse ;  /* 0x000000041b6d7220 */ /* 0x080fe20000410000 */
[----:B------:R1:W1:Y:S04]  /*c0d0*/  MUFU.TANH R106, R24 ;  /* 0x00000018006a7308 */ /* 0x0002680000002400 */
[----:B------:R-:W-:Y:S01]  /*c0e0*/  HMMA.16816.F32 R20, R28, R82, R20 ;  /* 0x000000521c14723c */ /* 0x000fe20000001814 */
[----:B------:R-:W-:Y:S07]  /*c0f0*/  LDSM.16.M88.4 R80, [R157+0x5800] ;  /* 0x005800009d50783b */ /* 0x000fee0000000200 */
[C---:B---3--:R-:W-:Y:S01]  /*c100*/  HMMA.16816.F32 R16, R48.reuse, R32, RZ ;  /* 0x000000203010723c */ /* 0x048fe200000018ff */
[----:B-1----:R-:W1:Y:S07]  /*c110*/  LDSM.16.M88.4 R24, [R156+0x4800] ;  /* 0x004800009c18783b */ /* 0x002e6e0000000200 */
[----:B------:R-:W-:Y:S01]  /*c120*/  HMMA.16816.F32 R32, R48, R34, RZ ;  /* 0x000000223020723c */ /* 0x000fe200000018ff */
[-C--:B------:R-:W-:Y:S01]  /*c130*/  FMUL.FTZ R52, R52, R4.reuse ;  /* 0x0000000434347220 */ /* 0x080fe20000410000 */
[-C--:B------:R-:W-:Y:S01]  /*c140*/  FMUL.FTZ R111, R53, R4.reuse ;  /* 0x00000004356f7220 */ /* 0x080fe20000410000 */
[-C--:B------:R-:W-:Y:S01]  /*c150*/  FMUL.FTZ R112, R54, R4.reuse ;  /* 0x0000000436707220 */ /* 0x080fe20000410000 */
[-C--:B------:R-:W-:Y:S01]  /*c160*/  FMUL.FTZ R113, R55, R4.reuse ;  /* 0x0000000437717220 */ /* 0x080fe20000410000 */
[----:B------:R2:W3:Y:S03]  /*c170*/  MUFU.TANH R110, R52 ;  /* 0x00000034006e7308 */ /* 0x0004e60000002400 */
[----:B------:R-:W-:Y:S08]  /*c180*/  HMMA.16816.F32 R8, R12, R56, R8 ;  /* 0x000000380c08723c */ /* 0x000ff00000001808 */
[----:B------:R-:W-:Y:S08]  /*c190*/  HMMA.16816.F32 R16, R40, R76, R16 ;  /* 0x0000004c2810723c */ /* 0x000ff00000001810 */
[----:B--2---:R-:W-:Y:S08]  /*c1a0*/  HMMA.16816.F32 R52, R48, R44, RZ ;  /* 0x0000002c3034723c */ /* 0x004ff000000018ff */
[----:B------:R-:W-:Y:S01]  /*c1b0*/  HMMA.16816.F32 R76, R40, R78, R32 ;  /* 0x0000004e284c723c */ /* 0x000fe20000001820 */
[----:B------:R-:W2:Y:S07]  /*c1c0*/  LDSM.16.M88.4 R32, [R155+0x4800] ;  /* 0x004800009b20783b */ /* 0x000eae0000000200 */
[----:B------:R-:W-:Y:S01]  /*c1d0*/  HMMA.16816.F32 R20, R12, R58, R20 ;  /* 0x0000003a0c14723c */ /* 0x000fe20000001814 */
[----:B------:R3:W2:Y:S01]  /*c1e0*/  LDSM.16.M88.4 R56, [R0+UR6+0x5800] ;  /* 0x005800060038783b */ /* 0x0006a20008000200 */
[-C--:B------:R-:W-:Y:S01]  /*c1f0*/  FMUL.FTZ R8, R8, R4.reuse ;  /* 0x0000000408087220 */ /* 0x080fe20000410000 */
[-C--:B------:R-:W-:Y:S01]  /*c200*/  FMUL.FTZ R115, R9, R4.reuse ;  /* 0x0000000409737220 */ /* 0x080fe20000410000 */
[----:B------:R-:W-:-:S02]  /*c210*/  FMUL.FTZ R116, R10, R4 ;  /* 0x000000040a747220 */ /* 0x000fc40000410000 */
[----:B------:R3:W1:Y:S02]  /*c220*/  MUFU.TANH R114, R8 ;  /* 0x0000000800727308 */ /* 0x0006640000002400 */
[----:B----4-:R-:W-:Y:S01]  /*c230*/  HMMA.16816.F32 R52, R40, R36, R52 ;  /* 0x000000242834723c */ /* 0x010fe20000001834 */
[----:B------:R-:W-:-:S07]  /*c240*/  FMUL.FTZ R36, R11, R4 ;  /* 0x000000040b247220 */ /* 0x000fce0000410000 */
[----:B------:R-:W-:Y:S08]  /*c250*/  HMMA.16816.F32 R44, R48, R46, RZ ;  /* 0x0000002e302c723c */ /* 0x000ff000000018ff */
[C---:B-1----:R-:W-:Y:S01]  /*c260*/  HMMA.16816.F32 R16, R28.reuse, R24, R16 ;  /* 0x000000181c10723c */ /* 0x042fe20000001810 */
[----:B---3--:R-:W1:Y:S07]  /*c270*/  LDSM.16.M88.4 R8, [R156+0x5000] ;  /* 0x005000009c08783b */ /* 0x008e6e0000000200 */
[----:B------:R-:W-:Y:S01]  /*c280*/  HMMA.16816.F32 R76, R28, R26, R76 ;  /* 0x0000001a1c4c723c */ /* 0x000fe2000000184c */
[-C--:B------:R-:W-:Y:S01]  /*c290*/  FMUL.FTZ R20, R20, R4.reuse ;  /* 0x0000000414147220 */ /* 0x080fe20000410000 */
[-C--:B------:R-:W-:Y:S01]  /*c2a0*/  FMUL.FTZ R0, R21, R4.reuse ;  /* 0x0000000415007220 */ /* 0x080fe20000410000 */
[-C--:B------:R-:W-:Y:S01]  /*c2b0*/  FMUL.FTZ R118, R22, R4.reuse ;  /* 0x0000000416767220 */ /* 0x080fe20000410000 */
[----:B------:R-:W-:Y:S01]  /*c2c0*/  LDSM.16.M88.4 R24, [R155+0x5000] ;  /* 0x005000009b18783b */ /* 0x000fe20000000200 */
[----:B------:R3:W4:Y:S03]  /*c2d0*/  MUFU.TANH R37, R20 ;  /* 0x0000001400257308 */ /* 0x0007260000002400 */
[----:B------:R-:W-:Y:S01]  /*c2e0*/  HMMA.16816.F32 R44, R40, R38, R44 ;  /* 0x00000026282c723c */ /* 0x000fe2000000182c */
[----:B------:R-:W-:-:S07]  /*c2f0*/  FMUL.FTZ R38, R23, R4 ;  /* 0x0000000417267220 */ /* 0x000fce0000410000 */
[C---:B--2---:R-:W-:Y:S08]  /*c300*/  HMMA.16816.F32 R16, R12.reuse, R32, R16 ;  /* 0x000000200c10723c */ /* 0x044ff00000001810 */
[----:B------:R-:W-:Y:S01]  /*c310*/  HMMA.16816.F32 R76, R12, R34, R76 ;  /* 0x000000220c4c723c */ /* 0x000fe2000000184c */
[----:B------:R-:W2:Y:S07]  /*c320*/  LDSM.16.M88.4 R32, [R156+0x5800] ;  /* 0x005800009c20783b */ /* 0x000eae0000000200 */
[C---:B---3--:R-:W-:Y:S08]  /*c330*/  HMMA.16816.F32 R20, R48.reuse, R56, RZ ;  /* 0x000000383014723c */ /* 0x048ff000000018ff */
[----:B------:R-:W-:Y:S08]  /*c340*/  HMMA.16816.F32 R48, R48, R58, RZ ;  /* 0x0000003a3030723c */ /* 0x000ff000000018ff */
[C---:B-1----:R-:W-:Y:S08]  /*c350*/  HMMA.16816.F32 R52, R28.reuse, R8, R52 ;  /* 0x000000081c34723c */ /* 0x042ff00000001834 */
[----:B------:R-:W-:Y:S01]  /*c360*/  HMMA.16816.F32 R44, R28, R10, R44 ;  /* 0x0000000a1c2c723c */ /* 0x000fe2000000182c */
[----:B------:R-:W1:Y:S01]  /*c370*/  LDSM.16.M88.4 R8, [R155+0x5800] ;  /* 0x005800009b08783b */ /* 0x000e620000000200 */
        /* <DEDUP_REMOVED lines=9> */
[----:B------:R-:W-:Y:S01]  /*c410*/  IADD3 R6, PT, PT, R6, R72, -R173 ;  /* 0x0000004806067210 */ /* 0x000fe20007ffe8ad */
[----:B------:R-:W-:-:S04]  /*c420*/  DEPBAR.LE SB0, 0x0 ;  /* 0x000080000000791a */ /* 0x000fc80000000000 */
[----:B------:R-:W-:-:S12]  /*c430*/  HMMA.16816.F32 R48, R40, R82, R48 ;  /* 0x000000522830723c */ /* 0x000fd80000001830 */
[C---:B--2---:R-:W-:Y:S08]  /*c440*/  HMMA.16816.F32 R20, R28.reuse, R32, R20 ;  /* 0x000000201c14723c */ /* 0x044ff00000001814 */
[----:B------:R-:W-:Y:S08]  /*c450*/  HMMA.16816.F32 R48, R28, R34, R48 ;  /* 0x000000221c30723c */ /* 0x000ff00000001830 */
[C---:B------:R-:W-:Y:S08]  /*c460*/  HMMA.16816.F32 R52, R12.reuse, R24, R52 ;  /* 0x000000180c34723c */ /* 0x040ff00000001834 */
[C---:B-1----:R-:W-:Y:S08]  /*c470*/  HMMA.16816.F32 R20, R12.reuse, R8, R20 ;  /* 0x000000080c14723c */ /* 0x042ff00000001814 */
[C---:B------:R-:W-:Y:S08]  /*c480*/  HMMA.16816.F32 R44, R12.reuse, R26, R44 ;  /* 0x0000001a0c2c723c */ /* 0x040ff0000000182c */
[----:B------:R-:W-:Y:S01]  /*c490*/  HMMA.16816.F32 R48, R12, R10, R48 ;  /* 0x0000000a0c30723c */ /* 0x000fe20000001830 */
[----:B------:R-:W-:Y:S01]  /*c4a0*/  SHF.R.U32.HI R9, RZ, 0x2, R68 ;  /* 0x00000002ff097819 */ /* 0x000fe20000011644 */
        /* <DEDUP_REMOVED lines=14> */
[----:B------:R-:W-:-:S03]  /*c590*/  LOP3.LUT R9, R9, 0x7, RZ, 0xc0, !PT ;  /* 0x0000000709097812 */ /* 0x000fc600078ec0ff */
[-C--:B------:R-:W-:Y:S01]  /*c5a0*/  FMUL.FTZ R34, R48, R4.reuse ;  /* 0x0000000430227220 */ /* 0x080fe20000410000 */
[-C--:B------:R-:W-:Y:S01]  /*c5b0*/  FMUL.FTZ R22, R49, R4.reuse ;  /* 0x0000000431167220 */ /* 0x080fe20000410000 */
[-C--:B------:R-:W-:Y:S01]  /*c5c0*/  FMUL.FTZ R42, R50, R4.reuse ;  /* 0x00000004322a7220 */ /* 0x080fe20000410000 */
[----:B------:R-:W-:Y:S01]  /*c5d0*/  FMUL.FTZ R4, R51, R4 ;  /* 0x0000000433047220 */ /* 0x000fe20000410000 */
[----:B------:R-:W-:Y:S01]  /*c5e0*/  LOP3.LUT R9, R9, 0x1f0, R70, 0xf8, !PT ;  /* 0x000001f009097812 */ /* 0x000fe200078ef846 */
[----:B------:R-:W1:Y:S01]  /*c5f0*/  MUFU.TANH R73, R73 ;  /* 0x0000004900497308 */ /* 0x000e620000002400 */
[----:B------:R-:W-:-:S03]  /*c600*/  IADD3 R182, PT, PT, R72, -R173, -R60 ;  /* 0x800000ad48b67210 */ /* 0x000fc60007ffe83c */
[----:B------:R-:W-:-:S04]  /*c610*/  IMAD.IADD R9, R174, 0x1, R9 ;  /* 0x00000001ae097824 */ /* 0x000fc800078e0209 */
[----:B------:R-:W2:Y:S01]  /*c620*/  MUFU.TANH R75, R75 ;  /* 0x0000004b004b7308 */ /* 0x000ea20000002400 */
[----:B------:R-:W-:-:S07]  /*c630*/  SHF.L.U32 R68, R68, 0x1, RZ ;  /* 0x0000000144447819 */ /* 0x000fce00000006ff */
[----:B------:R-:W1:Y:S01]  /*c640*/  MUFU.TANH R85, R85 ;  /* 0x0000005500557308 */ /* 0x000e620000002400 */
[----:B------:R-:W-:-:S07]  /*c650*/  IADD3 R181, PT, PT, R9, R6, RZ ;  /* 0x0000000609b57210 */ /* 0x000fce0007ffe0ff */
        /* <DEDUP_REMOVED lines=53> */
[----:B------:R-:W-:Y:S02]  /*c9b0*/  VIMNMX R183, PT, PT, RZ, R182, !PT ;  /* 0x000000b6ffb77248 */ /* 0x000fe40007fe0100 */
[----:B------:R-:W-:Y:S02]  /*c9c0*/  VIADDMNMX R181, R181, 0x9, R72, PT ;  /* 0x00000009b5b57846 */ /* 0x000fe40003800148 */
        /* <DEDUP_REMOVED lines=17> */
.L_x_14322:
        /* <DEDUP_REMOVED lines=60> */
.L_x_14323:
[----:B------:R-:W-:Y:S05]  /*cea0*/  BSYNC.RECONVERGENT B0 ;  /* 0x0000000000007941 */ /* 0x000fea0003800200 */
.L_x_14321:
        /* <DEDUP_REMOVED lines=29> */
.L_x_14320:
[----:B------:R-:W-:Y:S05]  /*d080*/  BSYNC.RECONVERGENT B1 ;  /* 0x0000000000017941 */ /* 0x000fea0003800200 */
.L_x_14319:
[----:B------:R-:W-:Y:S01]  /*d090*/  VIADD R2, R6, 0x1 ;  /* 0x0000000106027836 */ /* 0x000fe20000000000 */
[----:B------:R-:W-:Y:S01]  /*d0a0*/  LOP3.LUT R176, R176, 0xfffffffe, RZ, 0xc0, !PT ;  /* 0xfffffffeb0b07812 */ /* 0x000fe200078ec0ff */
[C---:B------:R-:W-:Y:S02]  /*d0b0*/  VIADD R7, R6.reuse, 0x8 ;  /* 0x0000000806077836 */ /* 0x040fe40000000000 */
[----:B------:R-:W-:Y:S01]  /*d0c0*/  VIADD R9, R6, 0x18 ;  /* 0x0000001806097836 */ /* 0x000fe20000000000 */
[----:B------:R-:W-:Y:S01]  /*d0d0*/  ISETP.GE.AND P1, PT, R2, R183, PT ;  /* 0x000000b70200720c */ /* 0x000fe20003f26270 */
[----:B------:R-:W-:Y:S01]  /*d0e0*/  VIADD R25, R6, 0x21 ;  /* 0x0000002106197836 */ /* 0x000fe20000000000 */
[----:B------:R-:W-:Y:S01]  /*d0f0*/  ISETP.GE.AND P2, PT, R2, R180, PT ;  /* 0x000000b40200720c */ /* 0x000fe20003f46270 */
[----:B------:R-:W-:Y:S01]  /*d100*/  VIADD R35, R6, 0x28 ;  /* 0x0000002806237836 */ /* 0x000fe20000000000 */
[----:B------:R-:W-:Y:S02]  /*d110*/  FSEL R74, R74, -INF , P1 ;  /* 0xff8000004a4a7808 */ /* 0x000fe40000800000 */
[----:B------:R-:W-:-:S02]  /*d120*/  ISETP.GE.AND P1, PT, R7, R181, PT ;  /* 0x000000b50700720c */ /* 0x000fc40003f26270 */
[C---:B------:R-:W-:Y:S02]  /*d130*/  ISETP.GE.AND P0, PT, R2.reuse, R182, PT ;  /* 0x000000b60200720c */ /* 0x040fe40003f06270 */
[----:B------:R-:W-:Y:S01]  /*d140*/  ISETP.GE.AND P4, PT, R2, R181, PT ;  /* 0x000000b50200720c */ /* 0x000fe20003f86270 */
[----:B------:R-:W-:Y:S01]  /*d150*/  VIADD R2, R6, 0x9 ;  /* 0x0000000906027836 */ /* 0x000fe20000000000 */
[----:B--2---:R-:W-:Y:S02]  /*d160*/  FSEL R45, R75, -INF , P0 ;  /* 0xff8000004b2d7808 */ /* 0x004fe40000000000 */
        /* <DEDUP_REMOVED lines=12> */
[----:B------:R-:W-:Y:S02]  /*d230*/  ISETP.GE.AND P0, PT, R2, R182, PT ;  /* 0x000000b60200720c */ /* 0x000fe40003f06270 */
[----:B------:R-:W-:Y:S02]  /*d240*/  FSEL R75, R84, -INF , P5 ;  /* 0xff800000544b7808 */ /* 0x000fe40002800000 */
[----:B------:R-:W-:Y:S01]  /*d250*/  ISETP.GE.AND P4, PT, R2, R181, PT ;  /* 0x000000b50200720c */ /* 0x000fe20003f86270 */
[----:B------:R-:W-:Y:S01]  /*d260*/  VIADD R2, R6, 0x11 ;  /* 0x0000001106027836 */ /* 0x000fe20000000000 */
[----:B-1----:R-:W-:-:S02]  /*d270*/  FSEL R43, R86, -INF , P3 ;  /* 0xff800000562b7808 */ /* 0x002fc40001800000 */
        /* <DEDUP_REMOVED lines=22> */
[----:B------:R-:W-:Y:S02]  /*d3e0*/  ISETP.GE.AND P1, PT, R2, R180, PT ;  /* 0x000000b40200720c */ /* 0x000fe40003f26270 */
[----:B------:R-:W-:Y:S02]  /*d3f0*/  FSEL R23, R23, -INF , !P6 ;  /* 0xff80000017177808 */ /* 0x000fe40007000000 */
[----:B------:R-:W-:-:S02]  /*d400*/  ISETP.GE.AND P3, PT, R9, R183, PT ;  /* 0x000000b70900720c */ /* 0x000fc40003f66270 */
[----:B------:R-:W-:Y:S02]  /*d410*/  FSEL R15, R15, -INF , !P5 ;  /* 0xff8000000f0f7808 */ /* 0x000fe40006800000 */
[----:B------:R-:W-:Y:S02]  /*d420*/  FSEL R21, R21, -INF , !P2 ;  /* 0xff80000015157808 */ /* 0x000fe40005000000 */
[C---:B------:R-:W-:Y:S02]  /*d430*/  ISETP.GE.AND P6, PT, R9.reuse, R180, PT ;  /* 0x000000b40900720c */ /* 0x040fe40003fc6270 */
[C---:B------:R-:W-:Y:S02]  /*d440*/  ISETP.GE.AND P0, PT, R9.reuse, R182, PT ;  /* 0x000000b60900720c */ /* 0x040fe40003f06270 */
[----:B------:R-:W-:Y:S02]  /*d450*/  ISETP.GE.AND P5, PT, R9, R181, PT ;  /* 0x000000b50900720c */ /* 0x000fe40003fa6270 */
        /* <DEDUP_REMOVED lines=55> */
[C---:B------:R-:W-:Y:S01]  /*d7d0*/  VIADD R44, R6.reuse, 0x39 ;  /* 0x00000039062c7836 */ /* 0x040fe20000000000 */
        /* <DEDUP_REMOVED lines=81> */
[C---:B------:R-:W-:Y:S02]  /*dcf0*/  ISETP.GE.AND P4, PT, R35.reuse, R183, PT ;  /* 0x000000b72300720c */ /* 0x040fe40003f86270 */
        /* <DEDUP_REMOVED lines=24> */
[C---:B------:R-:W-:Y:S02]  /*de80*/  LOP3.LUT P6, RZ, R176.reuse, 0x1, RZ, 0xc0, !PT ;  /* 0x00000001b0ff7812 */ /* 0x040fe400078cc0ff */
        /* <DEDUP_REMOVED lines=44> */
[----:B------:R-:W-:Y:S02]  /*e150*/  FSEL R33, R33, -INF , P3 ;  /* 0xff80000021217808 */ /* 0x000fe40001800000 */
[----:B------:R-:W-:Y:S02]  /*e160*/  @P2 LOP3.LUT R176, R176, 0x2, RZ, 0xfc, !PT ;  /* 0x00000002b0b02812 */ /* 0x000fe400078efcff */
[----:B------:R-:W-:Y:S02]  /*e170*/  ISETP.GE.AND P2, PT, R0, R182, PT ;  /* 0x000000b60000720c */ /* 0x000fe40003f46270 */
[----:B------:R-:W-:Y:S02]  /*e180*/  ISETP.GE.AND P3, PT, R2, R183, PT ;  /* 0x000000b70200720c */ /* 0x000fe40003f66270 */
[----:B------:R-:W-:Y:S02]  /*e190*/  FSEL R109, R26, -INF , !P6 ;  /* 0xff8000001a6d7808 */ /* 0x000fe40007000000 */
[----:B------:R-:W-:-:S02]  /*e1a0*/  FSEL R29, R29, -INF , P2 ;  /* 0xff8000001d1d7808 */ /* 0x000fc40001000000 */
[----:B------:R-:W-:Y:S02]  /*e1b0*/  FSEL R28, R28, -INF , P3 ;  /* 0xff8000001c1c7808 */ /* 0x000fe40001800000 */
[C---:B------:R-:W-:Y:S02]  /*e1c0*/  ISETP.GE.AND P1, PT, R0.reuse, R183, PT ;  /* 0x000000b70000720c */ /* 0x040fe40003f26270 */
[----:B------:R-:W-:Y:S01]  /*e1d0*/  ISETP.GE.AND P6, PT, R0, R181, PT ;  /* 0x000000b50000720c */ /* 0x000fe20003fc6270 */
[----:B------:R-:W-:Y:S01]  /*e1e0*/  VIADD R0, R6, 0x70 ;  /* 0x0000007006007836 */ /* 0x000fe20000000000 */
[C---:B------:R-:W-:Y:S02]  /*e1f0*/  LOP3.LUT P2, RZ, R176.reuse, 0x2, RZ, 0xc0, !PT ;  /* 0x00000002b0ff7812 */ /* 0x040fe4000784c0ff */
[----:B------:R-:W-:Y:S02]  /*e200*/  LOP3.LUT P3, RZ, R176, 0x1, RZ, 0xc0, !PT ;  /* 0x00000001b0ff7812 */ /* 0x000fe4000786c0ff */
[----:B------:R-:W-:-:S02]  /*e210*/  FSEL R53, R40, -INF , !P4 ;  /* 0xff80000028357808 */ /* 0x000fc40006000000 */
[----:B------:R-:W-:Y:S02]  /*e220*/  LOP3.LUT R176, R176, 0xfffffffb, RZ, 0xc0, !PT ;  /* 0xfffffffbb0b07812 */ /* 0x000fe400078ec0ff */
[-C--:B------:R-:W-:Y:S02]  /*e230*/  ISETP.GE.AND P4, PT, R6, R183.reuse, PT ;  /* 0x000000b70600720c */ /* 0x080fe40003f86270 */
[----:B------:R-:W-:Y:S02]  /*e240*/  FSEL R8, R8, -INF , P1 ;  /* 0xff80000008087808 */ /* 0x000fe40000800000 */
[----:B------:R-:W-:Y:S02]  /*e250*/  @P0 LOP3.LUT R176, R176, 0x4, RZ, 0xfc, !PT ;  /* 0x00000004b0b00812 */ /* 0x000fe400078efcff */
[----:B------:R-:W-:Y:S02]  /*e260*/  ISETP.GE.AND P1, PT, R0, R183, PT ;  /* 0x000000b70000720c */ /* 0x000fe40003f26270 */
[----:B------:R-:W-:-:S02]  /*e270*/  ISETP.GE.AND P0, PT, R6, R180, PT ;  /* 0x000000b40600720c */ /* 0x000fc40003f06270 */
[----:B------:R-:W-:Y:S02]  /*e280*/  FSEL R16, R71, -INF , P4 ;  /* 0xff80000047107808 */ /* 0x000fe40002000000 */
[----:B------:R-:W-:Y:S02]  /*e290*/  FSEL R20, R20, -INF , P1 ;  /* 0xff80000014147808 */ /* 0x000fe40000800000 */
[----:B------:R-:W-:Y:S02]  /*e2a0*/  FSEL R16, R16, -INF , !P0 ;  /* 0xff80000010107808 */ /* 0x000fe40004000000 */
[----:B------:R-:W-:Y:S02]  /*e2b0*/  ISETP.GE.AND P1, PT, R6, R182, PT ;  /* 0x000000b60600720c */ /* 0x000fe40003f26270 */
[----:B------:R-:W-:Y:S02]  /*e2c0*/  FSEL R57, R8, -INF , !P2 ;  /* 0xff80000008397808 */ /* 0x000fe40005000000 */
[----:B------:R-:W-:-:S02]  /*e2d0*/  FSEL R51, R27, -INF , !P3 ;  /* 0xff8000001b337808 */ /* 0x000fc40005800000 */
[----:B------:R-:W-:Y:S02]  /*e2e0*/  FMNMX3.FTZ R8, R16, R77, R75, !PT ;  /* 0x0000004d10087276 */ /* 0x000fe4000781004b */
[----:B------:R-:W-:Y:S02]  /*e2f0*/  ISETP.GE.AND P3, PT, R6, R181, PT ;  /* 0x000000b50600720c */ /* 0x000fe40003f66270 */
[----:B------:R-:W-:Y:S02]  /*e300*/  FSEL R73, R73, -INF , P1 ;  /* 0xff80000049497808 */ /* 0x000fe40000800000 */
[----:B------:R-:W-:Y:S02]  /*e310*/  FMNMX3.FTZ R18, R8, R59, R23, !PT ;  /* 0x0000003b08127276 */ /* 0x000fe40007810017 */
[----:B------:R-:W-:Y:S02]  /*e320*/  FSEL R8, R73, -INF , !P3 ;  /* 0xff80000049087808 */ /* 0x000fe40005800000 */
[----:B------:R-:W-:-:S02]  /*e330*/  FSEL R49, R29, -INF , !P6 ;  /* 0xff8000001d317808 */ /* 0x000fc40007000000 */
[C---:B------:R-:W-:Y:S02]  /*e340*/  ISETP.GE.AND P4, PT, R0.reuse, R180, PT ;  /* 0x000000b40000720c */ /* 0x040fe40003f86270 */
[C---:B------:R-:W-:Y:S02]  /*e350*/  ISETP.GE.AND P0, PT, R0.reuse, R182, PT ;  /* 0x000000b60000720c */ /* 0x040fe40003f06270 */
[----:B------:R-:W-:Y:S02]  /*e360*/  ISETP.GE.AND P6, PT, R0, R181, PT ;  /* 0x000000b50000720c */ /* 0x000fe40003fc6270 */
[----:B------:R-:W-:Y:S02]  /*e370*/  FSEL R107, R33, -INF , !P5 ;  /* 0xff800000216b7808 */ /* 0x000fe40006800000 */
[----:B------:R-:W-:Y:S02]  /*e380*/  FMNMX3.FTZ R18, R18, R21, R41, !PT ;  /* 0x0000001512127276 */ /* 0x000fe40007810029 */
[----:B------:R-:W-:-:S02]  /*e390*/  FMNMX3.FTZ R0, R8, R45, R43, !PT ;  /* 0x0000002d08007276 */ /* 0x000fc4000781002b */
[----:B------:R-:W-:Y:S01]  /*e3a0*/  ISETP.GE.AND P5, PT, R2, R180, PT ;  /* 0x000000b40200720c */ /* 0x000fe20003fa6270 */
[----:B------:R-:W-:Y:S01]  /*e3b0*/  VIADD R2, R6, 0x71 ;  /* 0x0000007106027836 */ /* 0x000fe20000000000 */
[----:B------:R-:W-:Y:S02]  /*e3c0*/  FSEL R39, R20, -INF , !P4 ;  /* 0xff80000014277808 */ /* 0x000fe40006000000 */
[----:B------:R-:W-:Y:S02]  /*e3d0*/  FMNMX3.FTZ R18, R18, R31, R211, !PT ;  /* 0x0000001f12127276 */ /* 0x000fe400078100d3 */
[----:B------:R-:W-:Y:S02]  /*e3e0*/  FMNMX3.FTZ R20, R0, R7, R15, !PT ;  /* 0x0000000700147276 */ /* 0x000fe4000781000f */
[----:B------:R-:W-:Y:S02]  /*e3f0*/  FSEL R55, R28, -INF , !P5 ;  /* 0xff8000001c377808 */ /* 0x000fe40006800000 */
[----:B------:R-:W-:-:S02]  /*e400*/  ISETP.GE.AND P2, PT, R2, R183, PT ;  /* 0x000000b70200720c */ /* 0x000fc40003f46270 */
[C---:B------:R-:W-:Y:S02]  /*e410*/  ISETP.GE.AND P3, PT, R2.reuse, R180, PT ;  /* 0x000000b40200720c */ /* 0x040fe40003f66270 */
        /* <DEDUP_REMOVED lines=8> */
[----:B------:R-:W-:Y:S02]  /*e4a0*/  FSEL R37, R10, -INF , P2 ;  /* 0xff8000000a257808 */ /* 0x000fe40001000000 */
[----:B------:R-:W-:Y:S02]  /*e4b0*/  FMNMX3.FTZ R10, R18, R121, R189, !PT ;  /* 0x00000079120a7276 */ /* 0x000fe400078100bd */
[----:B------:R-:W-:Y:S01]  /*e4c0*/  FMNMX3.FTZ R2, R2, R205, R193, !PT ;  /* 0x000000cd02027276 */ /* 0x000fe200078100c1 */
[----:B------:R-:W-:Y:S01]  /*e4d0*/  VIADD R0, R6, 0x78 ;  /* 0x0000007806007836 */ /* 0x000fe20000000000 */
        /* <DEDUP_REMOVED lines=9> */
[----:B------:R-:W-:Y:S02]  /*e570*/  FMNMX3.FTZ R0, R2, R119, R185, !PT ;  /* 0x0000007702007276 */ /* 0x000fe400078100b9 */
[----:B------:R-:W-:Y:S02]  /*e580*/  FMNMX3.FTZ R2, R10, R139, R135, !PT ;  /* 0x0000008b0a027276 */ /* 0x000fe40007810087 */
[----:B------:R-:W-:Y:S01]  /*e590*/  FMNMX3.FTZ R0, R0, R149, R169, !PT ;  /* 0x0000009500007276 */ /* 0x000fe200078100a9 */
[----:B------:R-:W-:Y:S01]  /*e5a0*/  VIADD R6, R6, 0x79 ;  /* 0x0000007906067836 */ /* 0x000fe20000000000 */
[----:B------:R-:W-:-:S02]  /*e5b0*/  FMNMX3.FTZ R2, R2, R133, R109, !PT ;  /* 0x0000008502027276 */ /* 0x000fc4000781006d */
[----:B------:R-:W-:Y:S02]  /*e5c0*/  FMNMX3.FTZ R0, R0, R145, R129, !PT ;  /* 0x0000009100007276 */ /* 0x000fe40007810081 */
[----:B------:R-:W-:Y:S02]  /*e5d0*/  FSEL R34, R34, -INF , P1 ;  /* 0xff80000022227808 */ /* 0x000fe40000800000 */
[----:B------:R-:W-:Y:S02]  /*e5e0*/  ISETP.GE.AND P1, PT, R6, R183, PT ;  /* 0x000000b70600720c */ /* 0x000fe40003f26270 */
[----:B------:R-:W-:Y:S02]  /*e5f0*/  FMNMX3.FTZ R2, R2, R107, R57, !PT ;  /* 0x0000006b02027276 */ /* 0x000fe40007810039 */
[----:B------:R-:W-:Y:S02]  /*e600*/  FMNMX3.FTZ R0, R0, R127, R125, !PT ;  /* 0x0000007f00007276 */ /* 0x000fe4000781007d */
[----:B------:R-:W-:-:S02]  /*e610*/  FSEL R12, R12, -INF , P5 ;  /* 0xff8000000c0c7808 */ /* 0x000fc40002800000 */
[----:B------:R-:W-:Y:S02]  /*e620*/  FSEL R35, R34, -INF , !P2 ;  /* 0xff80000022237808 */ /* 0x000fe40005000000 */
[----:B------:R-:W-:Y:S02]  /*e630*/  LOP3.LUT P5, RZ, R176, 0x4, RZ, 0xc0, !PT ;  /* 0x00000004b0ff7812 */ /* 0x000fe400078ac0ff */
[----:B------:R-:W-:Y:S02]  /*e640*/  ISETP.GE.AND P2, PT, R6, R180, PT ;  /* 0x000000b40600720c */ /* 0x000fe40003f46270 */
[----:B------:R-:W-:Y:S02]  /*e650*/  FSEL R22, R22, -INF , P1 ;  /* 0xff80000016167808 */ /* 0x000fe40000800000 */
[----:B------:R-:W-:Y:S02]  /*e660*/  FMNMX3.FTZ R2, R2, R55, R39, !PT ;  /* 0x0000003702027276 */ /* 0x000fe40007810027 */
[----:B------:R-:W-:-:S02]  /*e670*/  FMNMX3.FTZ R0, R0, R123, R53, !PT ;  /* 0x0000007b00007276 */ /* 0x000fc40007810035 */
[----:B------:R-:W-:Y:S02]  /*e680*/  FSEL R26, R42, -INF , P0 ;  /* 0xff8000002a1a7808 */ /* 0x000fe40000000000 */
[C---:B------:R-:W-:Y:S02]  /*e690*/  ISETP.GE.AND P0, PT, R6.reuse, R182, PT ;  /* 0x000000b60600720c */ /* 0x040fe40003f06270 */
[----:B------:R-:W-:Y:S02]  /*e6a0*/  ISETP.GE.AND P1, PT, R6, R181, PT ;  /* 0x000000b50600720c */ /* 0x000fe40003f26270 */
[----:B------:R-:W-:Y:S02]  /*e6b0*/  FSEL R33, R22, -INF , !P2 ;  /* 0xff80000016217808 */ /* 0x000fe40005000000 */
[----:B------:R-:W-:Y:S02]  /*e6c0*/  FMNMX3.FTZ R6, R2, R37, R35, !PT ;  /* 0x0000002502067276 */ /* 0x000fe40007810023 */
[----:B------:R-:W-:-:S02]  /*e6d0*/  FSEL R47, R30, -INF , !P5 ;  /* 0xff8000001e2f7808 */ /* 0x000fc40006800000 */
[----:B------:R-:W-:Y:S02]  /*e6e0*/  FSEL R29, R14, -INF , !P6 ;  /* 0xff8000000e1d7808 */ /* 0x000fe40007000000 */
[----:B------:R-:W-:Y:S02]  /*e6f0*/  FMNMX3.FTZ R0, R0, R51, R49, !PT ;  /* 0x0000003300007276 */ /* 0x000fe40007810031 */
[----:B------:R-:W-:Y:S02]  /*e700*/  FMNMX.FTZ R6, R33, R6, !PT ;  /* 0x0000000621067209 */ /* 0x000fe40007810000 */
        /* <DEDUP_REMOVED lines=16> */
[----:B------:R-:W-:Y:S01]  /*e810*/  IMAD.IADD R153, R5, 0x1, R158 ;  /* 0x0000000105997824 */ /* 0x000fe200078e029e */
[----:B------:R-:W-:Y:S01]  /*e820*/  LDSM.16.MT88.4 R92, [R158+0x6000] ;  /* 0x006000009e5c783b */ /* 0x000fe20000004200 */
[----:B------:R-:W-:Y:S01]  /*e830*/  FSETP.NEU.FTZ.AND P0, PT, R2, -INF , PT ;  /* 0xff8000000200780b */ /* 0x000fe20003f1d000 */
[----:B--2---:R-:W-:-:S05]  /*e840*/  FMUL.FTZ R32, R25, R2 ;  /* 0x0000000219207220 */ /* 0x004fca0000410000 */
[----:B------:R-:W-:Y:S02]  /*e850*/  FSEL R32, R32, RZ, P0 ;  /* 0x000000ff20207208 */ /* 0x000fe40000000000 */
[----:B---3--:R-:W-:-:S03]  /*e860*/  FMNMX.FTZ R0, R17, R0, !PT ;  /* 0x0000000011007209 */ /* 0x008fc60007810000 */
[-C--:B------:R-:W-:Y:S01]  /*e870*/  FFMA.FTZ R46, R77, R25.reuse, -R32 ;  /* 0x000000194d2e7223 */ /* 0x080fe20000010820 */
[----:B------:R-:W-:Y:S01]  /*e880*/  FSETP.NEU.FTZ.AND P0, PT, R0, -INF , PT ;  /* 0xff8000000000780b */ /* 0x000fe20003f1d000 */
[----:B------:R-:W-:Y:S01]  /*e890*/  FMUL.FTZ R28, R25, R0 ;  /* 0x00000000191c7220 */ /* 0x000fe20000410000 */
[----:B------:R-:W1:Y:S01]  /*e8a0*/  LDSM.16.MT88.4 R76, [R153+0x6000] ;  /* 0x00600000994c783b */ /* 0x000e620000004200 */
[C---:B------:R-:W-:Y:S02]  /*e8b0*/  IMAD.IADD R154, R3.reuse, 0x1, R158 ;  /* 0x00000001039a7824 */ /* 0x040fe400078e029e */
[----:B------:R-:W-:Y:S01]  /*e8c0*/  IMAD.IADD R152, R3, 0x1, R153 ;  /* 0x0000000103987824 */ /* 0x000fe200078e0299 */
[----:B------:R-:W-:Y:S02]  /*e8d0*/  FSEL R28, R28, RZ, P0 ;  /* 0x000000ff1c1c7208 */ /* 0x000fe40000000000 */
[----:B------:R-:W2:Y:S03]  /*e8e0*/  LDSM.16.MT88.4 R84, [R154+0x6000] ;  /* 0x006000009a54783b */ /* 0x000ea60000004200 */
[----:B------:R-:W-:-:S02]  /*e8f0*/  FFMA.FTZ R40, R7, R25, -R28 ;  /* 0x0000001907287223 */ /* 0x000fc4000001081c */
[----:B------:R-:W3:Y:S01]  /*e900*/  LDSM.16.MT88.4 R4, [R152+0x6000] ;  /* 0x006000009804783b */ /* 0x000ee20000004200 */
[-C--:B------:R-:W-:Y:S01]  /*e910*/  FFMA.FTZ R42, R59, R25.reuse, -R32 ;  /* 0x000000193b2a7223 */ /* 0x080fe20000010820 */
[-C--:B------:R-:W-:Y:S01]  /*e920*/  FFMA.FTZ R44, R45, R25.reuse, -R28 ;  /* 0x000000192d2c7223 */ /* 0x080fe2000001081c */
[-CC-:B------:R-:W-:Y:S01]  /*e930*/  FFMA.FTZ R105, R16, R25.reuse, -R32.reuse ;  /* 0x0000001910697223 */ /* 0x180fe20000010820 */
[-C--:B------:R-:W-:Y:S01]  /*e940*/  FFMA.FTZ R103, R75, R25.reuse, -R32 ;  /* 0x000000194b677223 */ /* 0x080fe20000010820 */
[-CC-:B------:R-:W-:Y:S01]  /*e950*/  FFMA.FTZ R59, R8, R25.reuse, -R28.reuse ;  /* 0x00000019083b7223 */ /* 0x180fe2000001081c */
[-C--:B------:R-:W-:Y:S01]  /*e960*/  FFMA.FTZ R45, R43, R25.reuse, -R28 ;  /* 0x000000192b2d7223 */ /* 0x080fe2000001081c */
[----:B------:R-:W-:Y:S01]  /*e970*/  MUFU.EX2 R46, R46 ;  /* 0x0000002e002e7308 */ /* 0x000fe20000000800 */
[-C--:B------:R-:W-:Y:S01]  /*e980*/  FFMA.FTZ R36, R41, R25.reuse, -R32 ;  /* 0x0000001929247223 */ /* 0x080fe20000010820 */
[-CC-:B------:R-:W-:Y:S01]  /*e990*/  FFMA.FTZ R41, R15, R25.reuse, -R28.reuse ;  /* 0x000000190f297223 */ /* 0x180fe2000001081c */
[-CC-:B------:R-:W-:Y:S01]  /*e9a0*/  FFMA.FTZ R34, R13, R25.reuse, -R28.reuse ;  /* 0x000000190d227223 */ /* 0x180fe2000001081c */
[----:B------:R-:W4:Y:S01]  /*e9b0*/  MUFU.EX2 R105, R105 ;  /* 0x0000006900697308 */ /* 0x000f220000000800 */
[----:B------:R-:W5:Y:S03]  /*e9c0*/  LDSM.16.MT88.4 R12, [R153+0x6800] ;  /* 0x00680000990c783b */ /* 0x000f660000004200 */
[----:B------:R-:W-:Y:S01]  /*e9d0*/  MUFU.EX2 R103, R103 ;  /* 0x0000006700677308 */ /* 0x000fe20000000800 */
[-CC-:B------:R-:W-:Y:S01]  /*e9e0*/  FFMA.FTZ R30, R11, R25.reuse, -R28.reuse ;  /* 0x000000190b1e7223 */ /* 0x180fe2000001081c */
[----:B------:R-:W-:Y:S01]  /*e9f0*/  FFMA.FTZ R3, R9, R25, -R28 ;  /* 0x0000001909037223 */ /* 0x000fe2000001081c */
[----:B------:R-:W5:Y:S01]  /*ea00*/  LDSM.16.MT88.4 R16, [R154+0x6800] ;  /* 0x006800009a10783b */ /* 0x000f620000004200 */
[----:B------:R-:W1:Y:S03]  /*ea10*/  MUFU.EX2 R42, R42 ;  /* 0x0000002a002a7308 */ /* 0x000e660000000800 */
[----:B------:R-:W5:Y:S01]  /*ea20*/  LDSM.16.MT88.4 R8, [R152+0x6800] ;  /* 0x006800009808783b */ /* 0x000f620000004200 */
[----:B------:R-:W-:Y:S04]  /*ea30*/  MUFU.EX2 R59, R59 ;  /* 0x0000003b003b7308 */ /* 0x000fe80000000800 */
[----:B------:R-:W2:Y:S04]  /*ea40*/  MUFU.EX2 R44, R44 ;  /* 0x0000002c002c7308 */ /* 0x000ea80000000800 */
[----:B------:R-:W-:Y:S04]  /*ea50*/  MUFU.EX2 R45, R45 ;  /* 0x0000002d002d7308 */ /* 0x000fe80000000800 */
[----:B------:R-:W3:Y:S01]  /*ea60*/  MUFU.EX2 R40, R40 ;  /* 0x0000002800287308 */ /* 0x000ee20000000800 */
[----:B----4-:R-:W-:Y:S01]  /*ea70*/  F2FP.F16.F32.PACK_AB R68, R46, R105 ;  /* 0x000000692e44723e */ /* 0x010fe200000000ff */
[--C-:B------:R-:W-:Y:S01]  /*ea80*/  FFMA.FTZ R43, R23, R25, -R32.reuse ;  /* 0x00000019172b7223 */ /* 0x100fe20000010820 */
[----:B-1----:R-:W-:Y:S01]  /*ea90*/  F2FP.F16.F32.PACK_AB R70, R42, R103 ;  /* 0x000000672a46723e */ /* 0x002fe200000000ff */
[-CC-:B------:R-:W-:Y:S01]  /*eaa0*/  FFMA.FTZ R38, R21, R25.reuse, -R32.reuse ;  /* 0x0000001915267223 */ /* 0x180fe20000010820 */
[----:B------:R-:W-:Y:S01]  /*eab0*/  FFMA.FTZ R31, R31, R25, -R32 ;  /* 0x000000191f1f7223 */ /* 0x000fe20000010820 */
[----:B--2---:R-:W-:Y:S01]  /*eac0*/  F2FP.F16.F32.PACK_AB R69, R44, R59 ;  /* 0x0000003b2c45723e */ /* 0x004fe200000000ff */
[----:B------:R-:W1:Y:S01]  /*ead0*/  LDSM.16.MT88.4 R20, [R158+0x6800] ;  /* 0x006800009e14783b */ /* 0x000e620000004200 */
[----:B---3--:R-:W-:Y:S01]  /*eae0*/  F2FP.F16.F32.PACK_AB R71, R40, R45 ;  /* 0x0000002d2847723e */ /* 0x008fe200000000ff */
[----:B------:R-:W-:Y:S04]  /*eaf0*/  MUFU.EX2 R43, R43 ;  /* 0x0000002b002b7308 */ /* 0x000fe80000000800 */
        /* <DEDUP_REMOVED lines=19> */
[C---:B-----5:R-:W-:Y:S08]  /*ec30*/  HMMA.16816.F32 R80, R4.reuse, R12, R80 ;  /* 0x0000000c0450723c */ /* 0x060ff00000001850 */
[C---:B------:R-:W-:Y:S01]  /*ec40*/  HMMA.16816.F32 R76, R4.reuse, R14, R76 ;  /* 0x0000000e044c723c */ /* 0x040fe2000000184c */
[----:B------:R-:W2:Y:S07]  /*ec50*/  LDSM.16.MT88.4 R12, [R153+0x7000] ;  /* 0x00700000990c783b */ /* 0x000eae0000004200 */
[----:B------:R-:W-:Y:S01]  /*ec60*/  HMMA.16816.F32 R88, R4, R16, R88 ;  /* 0x000000100458723c */ /* 0x000fe20000001858 */
[----:B------:R-:W-:-:S07]  /*ec70*/  FFMA.FTZ R54, R117, R25, -R32 ;  /* 0x0000001975367223 */ /* 0x000fce0000010820 */
[----:B------:R-:W-:Y:S01]  /*ec80*/  HMMA.16816.F32 R84, R4, R18, R84 ;  /* 0x000000120454723c */ /* 0x000fe20000001854 */
[----:B------:R-:W3:Y:S01]  /*ec90*/  LDSM.16.MT88.4 R16, [R154+0x7000] ;  /* 0x007000009a10783b */ /* 0x000ee20000004200 */
[----:B------:R-:W-:-:S06]  /*eca0*/  FFMA.FTZ R113, R207, R25, -R32 ;  /* 0x00000019cf717223 */ /* 0x000fcc0000010820 */
[----:B------:R-:W-:Y:S01]  /*ecb0*/  HMMA.16816.F32 R72, R4, R8, R72 ;  /* 0x000000080448723c */ /* 0x000fe20000001848 */
[-C--:B------:R-:W-:Y:S01]  /*ecc0*/  FFMA.FTZ R52, R209, R25.reuse, -R32 ;  /* 0x00000019d1347223 */ /* 0x080fe20000010820 */
[----:B------:R-:W-:-:S06]  /*ecd0*/  FFMA.FTZ R115, R199, R25, -R28 ;  /* 0x00000019c7737223 */ /* 0x000fcc000001081c */
[----:B------:R-:W-:Y:S01]  /*ece0*/  HMMA.16816.F32 R68, R4, R10, R68 ;  /* 0x0000000a0444723c */ /* 0x000fe20000001844 */
[----:B------:R-:W4:Y:S01]  /*ecf0*/  LDSM.16.MT88.4 R8, [R152+0x7000] ;  /* 0x007000009808783b */ /* 0x000f220000004200 */
[-CC-:B------:R-:W-:Y:S01]  /*ed00*/  FFMA.FTZ R50, R203, R25.reuse, -R28.reuse ;  /* 0x00000019cb327223 */ /* 0x180fe2000001081c */
[-CC-:B------:R-:W-:Y:S01]  /*ed10*/  FFMA.FTZ R111, R201, R25.reuse, -R28.reuse ;  /* 0x00000019c96f7223 */ /* 0x180fe2000001081c */
[-C--:B------:R-:W-:Y:S01]  /*ed20*/  FFMA.FTZ R48, R205, R25.reuse, -R28 ;  /* 0x00000019cd307223 */ /* 0x080fe2000001081c */
[----:B------:R-:W-:-:S03]  /*ed30*/  FFMA.FTZ R211, R211, R25, -R32 ;  /* 0x00000019d3d37223 */ /* 0x000fc60000010820 */
[C---:B-1----:R-:W-:Y:S01]  /*ed40*/  HMMA.16816.F32 R96, R4.reuse, R20, R96 ;  /* 0x000000140460723c */ /* 0x042fe20000001860 */
[----:B------:R-:W-:Y:S07]  /*ed50*/  MUFU.EX2 R117, R211 ;  /* 0x000000d300757308 */ /* 0x000fee0000000800 */
[----:B------:R-:W-:Y:S01]  /*ed60*/  HMMA.16816.F32 R92, R4, R22, R92 ;  /* 0x00000016045c723c */ /* 0x000fe2000000185c */
[----:B------:R-:W1:Y:S01]  /*ed70*/  LDSM.16.MT88.4 R20, [R158+0x7000] ;  /* 0x007000009e14783b */ /* 0x000e620000004200 */
[----:B------:R-:W5:Y:S04]  /*ed80*/  MUFU.EX2 R54, R54 ;  /* 0x0000003600367308 */ /* 0x000f680000000800 */
[----:B------:R-:W-:Y:S04]  /*ed90*/  MUFU.EX2 R113, R113 ;  /* 0x0000007100717308 */ /* 0x000fe80000000800 */
[----:B------:R-:W2:Y:S04]  /*eda0*/  MUFU.EX2 R52, R52 ;  /* 0x0000003400347308 */ /* 0x000ea80000000800 */
[----:B------:R-:W-:Y:S04]  /*edb0*/  MUFU.EX2 R115, R115 ;  /* 0x0000007300737308 */ /* 0x000fe80000000800 */
[----:B------:R-:W3:Y:S04]  /*edc0*/  MUFU.EX2 R50, R50 ;  /* 0x0000003200327308 */ /* 0x000ee80000000800 */
[----:B------:R-:W-:Y:S04]  /*edd0*/  MUFU.EX2 R111, R111 ;  /* 0x0000006f006f7308 */ /* 0x000fe80000000800 */
[----:B------:R-:W4:Y:S01]  /*ede0*/  MUFU.EX2 R48, R48 ;  /* 0x0000003000307308 */ /* 0x000f220000000800 */
[----:B-----5:R-:W-:-:S02]  /*edf0*/  F2FP.F16.F32.PACK_AB R4, R54, R117 ;  /* 0x000000753604723e */ /* 0x020fc400000000ff */
[----:B--2---:R-:W-:Y:S02]  /*ee00*/  F2FP.F16.F32.PACK_AB R6, R52, R113 ;  /* 0x000000713406723e */ /* 0x004fe400000000ff */
[----:B---3--:R-:W-:Y:S02]  /*ee10*/  F2FP.F16.F32.PACK_AB R5, R50, R115 ;  /* 0x000000733205723e */ /* 0x008fe400000000ff */
[----:B----4-:R-:W-:-:S07]  /*ee20*/  F2FP.F16.F32.PACK_AB R7, R48, R111 ;  /* 0x0000006f3007723e */ /* 0x010fce00000000ff */
[C---:B------:R-:W-:Y:S08]  /*ee30*/  HMMA.16816.F32 R80, R4.reuse, R12, R80 ;  /* 0x0000000c0450723c */ /* 0x040ff00000001850 */
        /* <DEDUP_REMOVED lines=8> */
[-CC-:B------:R-:W-:Y:S01]  /*eec0*/  FFMA.FTZ R66, R137, R25.reuse, -R28.reuse ;  /* 0x0000001989427223 */ /* 0x180fe2000001081c */
[----:B------:R-:W-:-:S06]  /*eed0*/  FFMA.FTZ R56, R119, R25, -R28 ;  /* 0x0000001977387223 */ /* 0x000fcc000001081c */
[----:B------:R-:W-:Y:S01]  /*eee0*/  HMMA.16816.F32 R68, R4, R10, R68 ;  /* 0x0000000a0444723c */ /* 0x000fe20000001844 */
[----:B------:R-:W4:Y:S01]  /*eef0*/  LDSM.16.MT88.4 R8, [R152+0x7800] ;  /* 0x007800009808783b */ /* 0x000f220000004200 */
[-CC-:B------:R-:W-:Y:S01]  /*ef00*/  FFMA.FTZ R197, R197, R25.reuse, -R32.reuse ;  /* 0x00000019c5c57223 */ /* 0x180fe20000010820 */
[-C--:B------:R-:W-:Y:S01]  /*ef10*/  FFMA.FTZ R195, R195, R25.reuse, -R32 ;  /* 0x00000019c3c37223 */ /* 0x080fe20000010820 */
[-CC-:B------:R-:W-:Y:S01]  /*ef20*/  FFMA.FTZ R193, R193, R25.reuse, -R28.reuse ;  /* 0x00000019c1c17223 */ /* 0x180fe2000001081c */
        /* <DEDUP_REMOVED lines=85> */
[C---:B------:R-:W-:Y:S01]  /*f480*/  HMMA.16816.F32 R84, R4.reuse, R18, R84 ;  /* 0x000000120454723c */ /* 0x040fe20000001854 */
[----:B------:R-:W3:Y:S07]  /*f490*/  LDSM.16.MT88.4 R16, [R153+0x9000] ;  /* 0x009000009910783b */ /* 0x000eee0000004200 */
[C---:B------:R-:W-:Y:S08]  /*f4a0*/  HMMA.16816.F32 R72, R4.reuse, R8, R72 ;  /* 0x000000080448723c */ /* 0x040ff00000001848 */
[----:B------:R-:W-:Y:S01]  /*f4b0*/  HMMA.16816.F32 R68, R4, R10, R68 ;  /* 0x0000000a0444723c */ /* 0x000fe20000001844 */
[----:B------:R-:W4:Y:S01]  /*f4c0*/  LDSM.16.MT88.4 R8, [R154+0x9000] ;  /* 0x009000009a08783b */ /* 0x000f220000004200 */
[-CC-:B------:R-:W-:Y:S01]  /*f4d0*/  FFMA.FTZ R53, R53, R25.reuse, -R28.reuse ;  /* 0x0000001935357223 */ /* 0x180fe2000001081c */
[----:B------:R-:W-:-:S05]  /*f4e0*/  FFMA.FTZ R49, R49, R25, -R28 ;  /* 0x0000001931317223 */ /* 0x000fca000001081c */
[----:B-1----:R-:W-:Y:S01]  /*f4f0*/  HMMA.16816.F32 R96, R4, R20, R96 ;  /* 0x000000140460723c */ /* 0x002fe20000001860 */
[-CC-:B------:R-:W-:Y:S01]  /*f500*/  FFMA.FTZ R20, R57, R25.reuse, -R32.reuse ;  /* 0x0000001939147223 */ /* 0x180fe20000010820 */
[-C--:B------:R-:W-:Y:S01]  /*f510*/  FFMA.FTZ R21, R55, R25.reuse, -R32 ;  /* 0x0000001937157223 */ /* 0x080fe20000010820 */
[----:B------:R-:W-:-:S05]  /*f520*/  FFMA.FTZ R55, R47, R25, -R28 ;  /* 0x000000192f377223 */ /* 0x000fca000001081c */
[----:B------:R-:W-:Y:S01]  /*f530*/  HMMA.16816.F32 R92, R4, R22, R92 ;  /* 0x00000016045c723c */ /* 0x000fe2000000185c */
[-CC-:B------:R-:W-:Y:S01]  /*f540*/  FFMA.FTZ R22, R109, R25.reuse, -R32.reuse ;  /* 0x000000196d167223 */ /* 0x180fe20000010820 */
[----:B------:R-:W-:Y:S01]  /*f550*/  FFMA.FTZ R23, R107, R25, -R32 ;  /* 0x000000196b177223 */ /* 0x000fe20000010820 */
[----:B------:R-:W-:Y:S01]  /*f560*/  FADD.FTZ R4, R105, R46 ;  /* 0x0000002e69047221 */ /* 0x000fe20000010000 */
[----:B------:R-:W-:Y:S04]  /*f570*/  MUFU.EX2 R20, R20 ;  /* 0x0000001400147308 */ /* 0x000fe80000000800 */
[----:B------:R-:W-:Y:S04]  /*f580*/  MUFU.EX2 R22, R22 ;  /* 0x0000001600167308 */ /* 0x000fe80000000800 */
[----:B------:R-:W1:Y:S04]  /*f590*/  MUFU.EX2 R23, R23 ;  /* 0x0000001700177308 */ /* 0x000e680000000800 */
[----:B------:R-:W5:Y:S04]  /*f5a0*/  MUFU.EX2 R21, R21 ;  /* 0x0000001500157308 */ /* 0x000f680000000800 */
[----:B------:R-:W-:Y:S04]  /*f5b0*/  MUFU.EX2 R51, R53 ;  /* 0x0000003500337308 */ /* 0x000fe80000000800 */
[----:B------:R-:W2:Y:S04]  /*f5c0*/  MUFU.EX2 R120, R120 ;  /* 0x0000007800787308 */ /* 0x000ea80000000800 */
[----:B------:R-:W-:Y:S04]  /*f5d0*/  MUFU.EX2 R47, R49 ;  /* 0x00000031002f7308 */ /* 0x000fe80000000800 */
[----:B------:R-:W3:Y:S01]  /*f5e0*/  MUFU.EX2 R46, R55 ;  /* 0x00000037002e7308 */ /* 0x000ee20000000800 */
[----:B------:R-:W-:Y:S01]  /*f5f0*/  FADD.FTZ R44, R59, R44 ;  /* 0x0000002c3b2c7221 */ /* 0x000fe20000010000 */
[----:B------:R-:W-:Y:S01]  /*f600*/  FADD.FTZ R103, R103, R4 ;  /* 0x0000000467677221 */ /* 0x000fe20000010000 */
[----:B-1----:R-:W-:-:S02]  /*f610*/  F2FP.F16.F32.PACK_AB R4, R23, R22 ;  /* 0x000000161704723e */ /* 0x002fc400000000ff */
[----:B------:R-:W-:Y:S01]  /*f620*/  FADD.FTZ R45, R45, R44 ;  /* 0x0000002c2d2d7221 */ /* 0x000fe20000010000 */
[----:B-----5:R-:W-:Y:S02]  /*f630*/  F2FP.F16.F32.PACK_AB R6, R21, R20 ;  /* 0x000000141506723e */ /* 0x020fe400000000ff */
[----:B--2---:R-:W-:Y:S01]  /*f640*/  F2FP.F16.F32.PACK_AB R5, R120, R51 ;  /* 0x000000337805723e */ /* 0x004fe200000000ff */
[----:B------:R-:W-:Y:S01]  /*f650*/  FADD.FTZ R40, R40, R45 ;  /* 0x0000002d28287221 */ /* 0x000fe20000010000 */
[----:B---3--:R-:W-:Y:S01]  /*f660*/  F2FP.F16.F32.PACK_AB R7, R46, R47 ;  /* 0x0000002f2e07723e */ /* 0x008fe200000000ff */
        /* <DEDUP_REMOVED lines=11> */
[----:B----4-:R-:W-:Y:S01]  /*f720*/  HMMA.16816.F32 R88, R4, R8, R88 ;  /* 0x000000080458723c */ /* 0x010fe20000001858 */
        /* <DEDUP_REMOVED lines=159> */
.L_x_14327:
        /* <DEDUP_REMOVED lines=8> */
.L_x_14328:
[----:B------:R-:W-:Y:S05]  /*101a0*/  BSYNC.RECONVERGENT B0 ;  /* 0x0000000000007941 */ /* 0x000fea0003800200 */
.L_x_14326:
        /* <DEDUP_REMOVED lines=25> */
[----:B------:R3:W-:Y:S04]  /*10340*/  LDGSTS.E.BYPASS.LTC128B.128 [R64+0x9000], desc[UR4][R18.64] ;  /* 0x0900000012407fae */ /* 0x0007e8000b981a04 */
[----:B------:R4:W-:Y:S04]  /*10350*/  LDGSTS.E.BYPASS.LTC128B.128 [R64+0x9800], desc[UR4][R24.64] ;  /* 0x0980000018407fae */ /* 0x0009e8000b981a04 */
[----:B------:R-:W5:Y:S01]  /*10360*/  LD.E R3, desc[UR4][R100.64+0x18c] ;  /* 0x00018c0464037980 */ /* 0x000f62000c101900 */
[----:B------:R-:W-:Y:S01]  /*10370*/  IADD3 R67, PT, PT, R65, -0x2, RZ ;  /* 0xfffffffe41437810 */ /* 0x000fe20007ffe0ff */
[----:B------:R-:W-:Y:S02]  /*10380*/  BSSY.RECONVERGENT B1, `(.L_x_14329) ;  /* 0x0000152000017945 */ /* 0x000fe40003800200 */
[----:B------:R-:W-:Y:S01]  /*10390*/  LDSM.16.M88.4 R20, [R163] ;  /* 0x00000000a314783b */ /* 0x000fe20000000200 */
[----:B------:R-:W-:-:S03]  /*103a0*/  ISETP.GT.AND P0, PT, R67, R166, PT ;  /* 0x000000a64300720c */ /* 0x000fc60003f04270 */
        /* <DEDUP_REMOVED lines=9> */
[----:B------:R-:W4:Y:S01]  /*10440*/  LDSM.16.M88.4 R116, [R157+0x2800] ;  /* 0x002800009d74783b */ /* 0x000f220000000200 */
[C---:B--2---:R-:W-:Y:S03]  /*10450*/  HMMA.16816.F32 R8, R20.reuse, R4, RZ ;  /* 0x000000041408723c */ /* 0x044fe600000018ff */
[----:B------:R-:W2:Y:S04]  /*10460*/  LDSM.16.M88.4 R124, [R157+0x2000] ;  /* 0x002000009d7c783b */ /* 0x000ea80000000200 */
[----:B------:R-:W2:Y:S01]  /*10470*/  LDSM.16.M88.4 R112, [R157+0x3000] ;  /* 0x003000009d70783b */ /* 0x000ea20000000200 */
[C---:B------:R-:W-:Y:S03]  /*10480*/  HMMA.16816.F32 R4, R20.reuse, R6, RZ ;  /* 0x000000061404723c */ /* 0x040fe600000018ff */
[----:B------:R-:W0:Y:S05]  /*10490*/  LDGDEPBAR ;  /* 0x00000000000079af */ /* 0x000e2a0000000000 */
[C---:B---3--:R-:W-:Y:S08]  /*104a0*/  HMMA.16816.F32 R16, R20.reuse, R12, RZ ;  /* 0x0000000c1410723c */ /* 0x048ff000000018ff */
[C---:B-1----:R-:W-:Y:S08]  /*104b0*/  HMMA.16816.F32 R108, R20.reuse, R104, RZ ;  /* 0x00000068146c723c */ /* 0x042ff000000018ff */
        /* <DEDUP_REMOVED lines=21> */
[----:B------:R-:W4:Y:S07]  /*10610*/  LDSM.16.M88.4 R112, [R157+0x5000] ;  /* 0x005000009d70783b */ /* 0x000f2e0000000200 */
[C---:B-1----:R-:W-:Y:S08]  /*10620*/  HMMA.16816.F32 R56, R120.reuse, R132, R56 ;  /* 0x000000847838723c */ /* 0x042ff00000001838 */
[C---:B------:R-:W-:Y:S01]  /*10630*/  HMMA.16816.F32 R52, R120.reuse, R134, R52 ;  /* 0x000000867834723c */ /* 0x040fe20000001834 */
[----:B------:R-:W-:Y:S07]  /*10640*/  LDSM.16.M88.4 R132, [R160] ;  /* 0x00000000a084783b */ /* 0x000fee0000000200 */
[C---:B---3--:R-:W-:Y:S08]  /*10650*/  HMMA.16816.F32 R40, R120.reuse, R116, R40 ;  /* 0x000000747828723c */ /* 0x048ff00000001828 */
[C---:B------:R-:W-:Y:S01]  /*10660*/  HMMA.16816.F32 R36, R120.reuse, R118, R36 ;  /* 0x000000767824723c */ /* 0x040fe20000001824 */
[----:B------:R-:W1:Y:S07]  /*10670*/  LDSM.16.M88.4 R116, [R156+0x2000] ;  /* 0x002000009c74783b */ /* 0x000e6e0000000200 */
[C---:B--2---:R-:W-:Y:S08]  /*10680*/  HMMA.16816.F32 R48, R120.reuse, R124, R48 ;  /* 0x0000007c7830723c */ /* 0x044ff00000001830 */
[C---:B------:R-:W-:Y:S01]  /*10690*/  HMMA.16816.F32 R44, R120.reuse, R126, R44 ;  /* 0x0000007e782c723c */ /* 0x040fe2000000182c */
[----:B------:R-:W2:Y:S07]  /*106a0*/  LDSM.16.M88.4 R124, [R157+0x5800] ;  /* 0x005800009d7c783b */ /* 0x000eae0000000200 */
[C---:B----4-:R-:W-:Y:S08]  /*106b0*/  HMMA.16816.F32 R32, R120.reuse, R112, R32 ;  /* 0x000000707820723c */ /* 0x050ff00000001820 */
        /* <DEDUP_REMOVED lines=28> */
[C---:B------:R-:W-:Y:S11]  /*10880*/  HMMA.16816.F32 R12, R120.reuse, R114, R12 ;  /* 0x00000072780c723c */ /* 0x040ff6000000180c */
[-C--:B-----5:R-:W-:Y:S01]  /*10890*/  FMUL.FTZ R61, R16, R3.reuse ;  /* 0x00000003103d7220 */ /* 0x0a0fe20000410000 */
[-C--:B------:R-:W-:Y:S01]  /*108a0*/  FMUL.FTZ R66, R17, R3.reuse ;  /* 0x0000000311427220 */ /* 0x080fe20000410000 */
[-C--:B------:R-:W-:Y:S01]  /*108b0*/  FMUL.FTZ R102, R18, R3.reuse ;  /* 0x0000000312667220 */ /* 0x080fe20000410000 */
[-C--:B------:R-:W-:Y:S01]  /*108c0*/  FMUL.FTZ R103, R19, R3.reuse ;  /* 0x0000000313677220 */ /* 0x080fe20000410000 */
[C---:B-1----:R-:W-:Y:S01]  /*108d0*/  HMMA.16816.F32 R8, R120.reuse, R116, R8 ;  /* 0x000000747808723c */ /* 0x042fe20000001808 */
[----:B------:R-:W1:Y:S01]  /*108e0*/  LDSM.16.M88.4 R16, [R155+0x3000] ;  /* 0x003000009b10783b */ /* 0x000e620000000200 */
[----:B------:R-:W2:Y:S02]  /*108f0*/  MUFU.TANH R61, R61 ;  /* 0x0000003d003d7308 */ /* 0x000ea40000002400 */
[-C--:B------:R-:W-:Y:S01]  /*10900*/  FMUL.FTZ R12, R12, R3.reuse ;  /* 0x000000030c0c7220 */ /* 0x080fe20000410000 */
[-C--:B------:R-:W-:Y:S01]  /*10910*/  FMUL.FTZ R13, R13, R3.reuse ;  /* 0x000000030d0d7220 */ /* 0x080fe20000410000 */
[-C--:B------:R-:W-:Y:S01]  /*10920*/  FMUL.FTZ R14, R14, R3.reuse ;  /* 0x000000030e0e7220 */ /* 0x080fe20000410000 */
[-C--:B------:R-:W-:Y:S01]  /*10930*/  FMUL.FTZ R15, R15, R3.reuse ;  /* 0x000000030f0f7220 */ /* 0x080fe20000410000 */
[----:B------:R-:W-:Y:S02]  /*10940*/  HMMA.16816.F32 R4, R120, R118, R4 ;  /* 0x000000767804723c */ /* 0x000fe40000001804 */
[----:B------:R-:W4:Y:S06]  /*10950*/  MUFU.TANH R66, R66 ;  /* 0x0000004200427308 */ /* 0x000f2c0000002400 */
[----:B---3--:R-:W-:Y:S02]  /*10960*/  HMMA.16816.F32 R24, R132, R124, R24 ;  /* 0x0000007c8418723c */ /* 0x008fe40000001818 */
[----:B------:R-:W3:Y:S01]  /*10970*/  MUFU.TANH R102, R102 ;  /* 0x0000006600667308 */ /* 0x000ee20000002400 */
[-C--:B------:R-:W-:Y:S01]  /*10980*/  FMUL.FTZ R113, R8, R3.reuse ;  /* 0x0000000308717220 */ /* 0x080fe20000410000 */
[-C--:B------:R-:W-:Y:S01]  /*10990*/  FMUL.FTZ R112, R9, R3.reuse ;  /* 0x0000000309707220 */ /* 0x080fe20000410000 */
[-C--:B------:R-:W-:Y:S01]  /*109a0*/  FMUL.FTZ R115, R10, R3.reuse ;  /* 0x000000030a737220 */ /* 0x080fe20000410000 */
[----:B------:R-:W-:-:S02]  /*109b0*/  FMUL.FTZ R114, R11, R3 ;  /* 0x000000030b727220 */ /* 0x000fc40000410000 */
[----:B------:R-:W5:Y:S01]  /*109c0*/  LDSM.16.M88.4 R8, [R155+0x3800] ;  /* 0x003800009b08783b */ /* 0x000f620000000200 */
[----:B------:R-:W-:Y:S01]  /*109d0*/  HMMA.16816.F32 R20, R132, R126, R20 ;  /* 0x0000007e8414723c */ /* 0x000fe20000001814 */
[----:B------:R-:W2:Y:S01]  /*109e0*/  MUFU.TANH R103, R103 ;  /* 0x0000006700677308 */ /* 0x000ea20000002400 */
[-C--:B------:R-:W-:Y:S01]  /*109f0*/  FMUL.FTZ R4, R4, R3.reuse ;  /* 0x0000000304047220 */ /* 0x080fe20000410000 */
[-C--:B------:R-:W-:Y:S01]  /*10a00*/  FMUL.FTZ R5, R5, R3.reuse ;  /* 0x0000000305057220 */ /* 0x080fe20000410000 */
[-C--:B------:R-:W-:Y:S01]  /*10a10*/  FMUL.FTZ R6, R6, R3.reuse ;  /* 0x0000000306067220 */ /* 0x080fe20000410000 */
[----:B------:R-:W-:-:S04]  /*10a20*/  FMUL.FTZ R7, R7, R3 ;  /* 0x0000000307077220 */ /* 0x000fc80000410000 */
[----:B------:R-:W2:Y:S01]  /*10a30*/  MUFU.TANH R116, R4 ;  /* 0x0000000400747308 */ /* 0x000ea20000002400 */
[C---:B-1----:R-:W-:Y:S07]  /*10a40*/  HMMA.16816.F32 R108, R120.reuse, R16, R108 ;  /* 0x00000010786c723c */ /* 0x042fee000000186c */
[----:B------:R-:W1:Y:S01]  /*10a50*/  MUFU.TANH R16, R5 ;  /* 0x0000000500107308 */ /* 0x000e620000002400 */
[C---:B------:R-:W-:Y:S07]  /*10a60*/  HMMA.16816.F32 R104, R120.reuse, R18, R104 ;  /* 0x000000127868723c */ /* 0x040fee0000001868 */
[----:B------:R-:W1:Y:S08]  /*10a70*/  MUFU.TANH R117, R6 ;  /* 0x0000000600757308 */ /* 0x000e700000002400 */
[----:B------:R4:W1:Y:S01]  /*10a80*/  MUFU.TANH R17, R7 ;  /* 0x0000000700117308 */ /* 0x0008620000002400 */
[-C--:B------:R-:W-:Y:S01]  /*10a90*/  FMUL.FTZ R18, R109, R3.reuse ;  /* 0x000000036d127220 */ /* 0x080fe20000410000 */
[-C--:B------:R-:W-:Y:S01]  /*10aa0*/  FMUL.FTZ R109, R110, R3.reuse ;  /* 0x000000036e6d7220 */ /* 0x080fe20000410000 */
[-C--:B------:R-:W-:Y:S01]  /*10ab0*/  FMUL.FTZ R108, R108, R3.reuse ;  /* 0x000000036c6c7220 */ /* 0x080fe20000410000 */
[-C--:B------:R-:W-:Y:S01]  /*10ac0*/  FMUL.FTZ R19, R111, R3.reuse ;  /* 0x000000036f137220 */ /* 0x080fe20000410000 */
[C---:B-----5:R-:W-:Y:S03]  /*10ad0*/  HMMA.16816.F32 R56, R120.reuse, R8, R56 ;  /* 0x000000087838723c */ /* 0x060fe60000001838 */
[----:B------:R-:W1:Y:S01]  /*10ae0*/  MUFU.TANH R12, R12 ;  /* 0x0000000c000c7308 */ /* 0x000e620000002400 */
[-C--:B------:R-:W-:Y:S01]  /*10af0*/  FMUL.FTZ R110, R104, R3.reuse ;  /* 0x00000003686e7220 */ /* 0x080fe20000410000 */
[-C--:B------:R-:W-:Y:S01]  /*10b00*/  FMUL.FTZ R104, R105, R3.reuse ;  /* 0x0000000369687220 */ /* 0x080fe20000410000 */
[-C--:B------:R-:W-:Y:S01]  /*10b10*/  FMUL.FTZ R105, R107, R3.reuse ;  /* 0x000000036b697220 */ /* 0x080fe20000410000 */
[-C--:B------:R-:W-:Y:S01]  /*10b20*/  FMUL.FTZ R106, R106, R3.reuse ;  /* 0x000000036a6a7220 */ /* 0x080fe20000410000 */
[----:B------:R-:W-:Y:S01]  /*10b30*/  HMMA.16816.F32 R52, R120, R10, R52 ;  /* 0x0000000a7834723c */ /* 0x000fe20000001834 */
[----:B------:R-:W5:Y:S02]  /*10b40*/  LDSM.16.M88.4 R8, [R155+0x4800] ;  /* 0x004800009b08783b */ /* 0x000f640000000200 */
[----:B------:R-:W1:Y:S02]  /*10b50*/  MUFU.TANH R13, R13 ;  /* 0x0000000d000d7308 */ /* 0x000e640000002400 */
[----:B----4-:R-:W4:Y:S06]  /*10b60*/  LDSM.16.M88.4 R4, [R155+0x4000] ;  /* 0x004000009b04783b */ /* 0x010f2c0000000200 */
[----:B------:R-:W1:Y:S01]  /*10b70*/  MUFU.TANH R14, R14 ;  /* 0x0000000e000e7308 */ /* 0x000e620000002400 */
        /* <DEDUP_REMOVED lines=8> */
[----:B------:R-:W-:-:S04]  /*10c00*/  FMUL.FTZ R53, R55, R3 ;  /* 0x0000000337357220 */ /* 0x000fc80000410000 */
[----:B------:R-:W1:Y:S08]  /*10c10*/  MUFU.TANH R113, R113 ;  /* 0x0000007100717308 */ /* 0x000e700000002400 */
[----:B------:R-:W1:Y:S01]  /*10c20*/  MUFU.TANH R112, R112 ;  /* 0x0000007000707308 */ /* 0x000e620000002400 */
[C---:B-----5:R-:W-:Y:S07]  /*10c30*/  HMMA.16816.F32 R40, R120.reuse, R8, R40 ;  /* 0x000000087828723c */ /* 0x060fee0000001828 */
[----:B------:R-:W1:Y:S01]  /*10c40*/  MUFU.TANH R115, R115 ;  /* 0x0000007300737308 */ /* 0x000e620000002400 */
[C---:B----4-:R-:W-:Y:S07]  /*10c50*/  HMMA.16816.F32 R48, R120.reuse, R4, R48 ;  /* 0x000000047830723c */ /* 0x050fee0000001830 */
[----:B------:R-:W4:Y:S01]  /*10c60*/  MUFU.TANH R114, R114 ;  /* 0x0000007200727308 */ /* 0x000f220000002400 */
[C---:B------:R-:W-:Y:S01]  /*10c70*/  HMMA.16816.F32 R44, R120.reuse, R6, R44 ;  /* 0x00000006782c723c */ /* 0x040fe2000000182c */
[----:B------:R-:W5:Y:S06]  /*10c80*/  LDSM.16.M88.4 R4, [R155+0x5000] ;  /* 0x005000009b04783b */ /* 0x000f6c0000000200 */
[----:B------:R-:W1:Y:S01]  /*10c90*/  MUFU.TANH R108, R108 ;  /* 0x0000006c006c7308 */ /* 0x000e620000002400 */
[-C--:B------:R-:W-:Y:S01]  /*10ca0*/  FMUL.FTZ R127, R42, R3.reuse ;  /* 0x000000032a7f7220 */ /* 0x080fe20000410000 */
[-C--:B------:R-:W-:Y:S01]  /*10cb0*/  FMUL.FTZ R40, R40, R3.reuse ;  /* 0x0000000328287220 */ /* 0x080fe20000410000 */
[-C--:B------:R-:W-:Y:S01]  /*10cc0*/  FMUL.FTZ R41, R41, R3.reuse ;  /* 0x0000000329297220 */ /* 0x080fe20000410000 */
[-C--:B------:R-:W-:Y:S01]  /*10cd0*/  FMUL.FTZ R42, R43, R3.reuse ;  /* 0x000000032b2a7220 */ /* 0x080fe20000410000 */
[----:B------:R-:W-:Y:S01]  /*10ce0*/  HMMA.16816.F32 R36, R120, R10, R36 ;  /* 0x0000000a7824723c */ /* 0x000fe20000001824 */
[----:B------:R-:W3:Y:S02]  /*10cf0*/  LDSM.16.M88.4 R8, [R155+0x5800] ;  /* 0x005800009b08783b */ /* 0x000ee40000000200 */
        /* <DEDUP_REMOVED lines=12> */
[----:B------:R-:W1:Y:S08]  /*10dc0*/  MUFU.TANH R19, R19 ;  /* 0x0000001300137308 */ /* 0x000e700000002400 */
[----:B------:R-:W1:Y:S01]  /*10dd0*/  MUFU.TANH R110, R110 ;  /* 0x0000006e006e7308 */ /* 0x000e620000002400 */
[C---:B-----5:R-:W-:Y:S07]  /*10de0*/  HMMA.16816.F32 R28, R120.reuse, R6, R28 ;  /* 0x00000006781c723c */ /* 0x060fee000000181c */
[----:B------:R-:W1:Y:S01]  /*10df0*/  MUFU.TANH R104, R104 ;  /* 0x0000006800687308 */ /* 0x000e620000002400 */
[----:B------:R-:W-:Y:S01]  /*10e00*/  HMMA.16816.F32 R32, R120, R4, R32 ;  /* 0x000000047820723c */ /* 0x000fe20000001820 */
[-C--:B------:R-:W-:Y:S01]  /*10e10*/  FMUL.FTZ R4, R37, R3.reuse ;  /* 0x0000000325047220 */ /* 0x080fe20000410000 */
[-C--:B------:R-:W-:Y:S01]  /*10e20*/  FMUL.FTZ R37, R38, R3.reuse ;  /* 0x0000000326257220 */ /* 0x080fe20000410000 */
[----:B------:R-:W-:-:S04]  /*10e30*/  FMUL.FTZ R5, R39, R3 ;  /* 0x0000000327057220 */ /* 0x000fc80000410000 */
[----:B------:R-:W1:Y:S01]  /*10e40*/  MUFU.TANH R106, R106 ;  /* 0x0000006a006a7308 */ /* 0x000e620000002400 */
[C---:B---3--:R-:W-:Y:S03]  /*10e50*/  HMMA.16816.F32 R24, R120.reuse, R8, R24 ;  /* 0x000000087818723c */ /* 0x048fe60000001818 */
[-C--:B------:R-:W-:Y:S01]  /*10e60*/  FMUL.FTZ R9, R30, R3.reuse ;  /* 0x000000031e097220 */ /* 0x080fe20000410000 */
[-C--:B------:R-:W-:Y:S01]  /*10e70*/  FMUL.FTZ R8, R29, R3.reuse ;  /* 0x000000031d087220 */ /* 0x080fe20000410000 */
[-C--:B------:R-:W-:Y:S01]  /*10e80*/  FMUL.FTZ R28, R28, R3.reuse ;  /* 0x000000031c1c7220 */ /* 0x080fe20000410000 */
[-C--:B------:R-:W-:Y:S01]  /*10e90*/  FMUL.FTZ R29, R31, R3.reuse ;  /* 0x000000031f1d7220 */ /* 0x080fe20000410000 */
[----:B------:R-:W3:Y:S01]  /*10ea0*/  MUFU.TANH R105, R105 ;  /* 0x0000006900697308 */ /* 0x000ee20000002400 */
        /* <DEDUP_REMOVED lines=26> */
[----:B------:R1:W1:Y:S08]  /*11050*/  MUFU.TANH R118, R45 ;  /* 0x0000002d00767308 */ /* 0x0002700000002400 */
[----:B------:R1:W1:Y:S08]  /*11060*/  MUFU.TANH R125, R46 ;  /* 0x0000002e007d7308 */ /* 0x0002700000002400 */
        /* <DEDUP_REMOVED lines=24> */
[----:B------:R-:W1:Y:S01]  /*111f0*/  MUFU.TANH R3, R3 ;  /* 0x0000000300037308 */ /* 0x000e620000002400 */
[----:B------:R-:W-:Y:S06]  /*11200*/  BAR.SYNC.DEFER_BLOCKING 0x0 ;  /* 0x0000000000007b1d */ /* 0x000fec0000010000 */
[----:B--234-:R-:W-:Y:S05]  /*11210*/  @!P0 BRA `(.L_x_14330) ;  /* 0x0000000400a08947 */ /* 0x01cfea0003800000 */
[----:B------:R-:W-:Y:S04]  /*11220*/  BSSY.RECONVERGENT B0, `(.L_x_14331) ;  /* 0x000004a000007945 */ /* 0x000fe80003800200 */
[----:B------:R-:W-:Y:S05]  /*11230*/  @!P6 BRA `(.L_x_14332) ;  /* 0x000000040000e947 */ /* 0x000fea0003800000 */
[----:B------:R-:W2:Y:S01]  /*11240*/  LD.E R39, desc[UR4][R100.64+0x170] ;  /* 0x0001700464277980 */ /* 0x000ea2000c101900 */
[----:B------:R-:W-:Y:S01]  /*11250*/  IADD3 R35, PT, PT, R65, -0x1, RZ ;  /* 0xffffffff41237810 */ /* 0x000fe20007ffe0ff */
[----:B-1----:R-:W-:Y:S02]  /*11260*/  IMAD.MOV.U32 R20, RZ, RZ, RZ ;  /* 0x000000ffff147224 */ /* 0x002fe400078e00ff */
[----:B------:R-:W-:Y:S01]  /*11270*/  IMAD.SHL.U32 R10, R67, 0x80, RZ ;  /* 0x00000080430a7824 */ /* 0x000fe200078e00ff */
[----:B------:R-:W3:Y:S01]  /*11280*/  LD.E.64 R46, desc[UR4][R100.64+0x20] ;  /* 0x00002004642e7980 */ /* 0x000ee2000c101b00 */
        /* <DEDUP_REMOVED lines=11> */
[----:B------:R-:W-:-:S04]  /*11340*/  IMAD R38, R38, R23, RZ ;  /* 0x0000001726267224 */ /* 0x000fc800078e02ff */
[----:B------:R-:W-:Y:S01]  /*11350*/  IMAD.HI.U32 R38, R21, R38, R20 ;  /* 0x0000002615267227 */ /* 0x000fe200078e0014 */
[----:B------:R-:W-:Y:S02]  /*11360*/  IABS R20, R39 ;  /* 0x0000002700147213 */ /* 0x000fe40000000000 */
[----:B------:R-:W-:Y:S02]  /*11370*/  IABS R21, R10 ;  /* 0x0000000a00157213 */ /* 0x000fe40000000000 */
[----:B------:R-:W-:Y:S01]  /*11380*/  IADD3 R20, PT, PT, RZ, -R20, RZ ;  /* 0x80000014ff147210 */ /* 0x000fe20007ffe0ff */
[----:B------:R-:W-:Y:S01]  /*11390*/  IMAD.HI.U32 R27, R38, R11, RZ ;  /* 0x0000000b261b7227 */ /* 0x000fe200078e00ff */
[----:B------:R-:W-:-:S03]  /*113a0*/  LOP3.LUT R10, R10, R39, RZ, 0x3c, !PT ;  /* 0x000000270a0a7212 */ /* 0x000fc600078e3cff */
        /* <DEDUP_REMOVED lines=41> */
.L_x_14332:
        /* <DEDUP_REMOVED lines=8> */
.L_x_14333:
[----:B------:R-:W-:Y:S05]  /*116c0*/  BSYNC.RECONVERGENT B0 ;  /* 0x0000000000007941 */ /* 0x000fea0003800200 */
.L_x_14331:
[C---:B------:R-:W-:Y:S01]  /*116d0*/  IMAD.SHL.U32 R11, R164.reuse, 0x20, RZ ;  /* 0x00000020a40b7824 */ /* 0x040fe200078e00ff */
[----:B------:R-:W-:Y:S01]  /*116e0*/  SHF.L.U64.HI R10, R164, 0x5, R165 ;  /* 0x00000005a40a7819 */ /* 0x000fe200000102a5 */
[----:B------:R-:W-:-:S03]  /*116f0*/  IMAD.MOV.U32 R169, RZ, RZ, R167 ;  /* 0x000000ffffa97224 */ /* 0x000fc600078e00a7 */
[----:B-1----:R-:W-:Y:S02]  /*11700*/  IADD3 R44, P0, PT, R11, R168, RZ ;  /* 0x000000a80b2c7210 */ /* 0x002fe40007f1e0ff */
        /* <DEDUP_REMOVED lines=25> */
.L_x_14330:
[----:B------:R-:W-:Y:S05]  /*118a0*/  BSYNC.RECONVERGENT B1 ;  /* 0x0000000000017941 */ /* 0x000fea0003800200 */
.L_x_14329:
[----:B------:R-:W-:Y:S01]  /*118b0*/  IMAD R35, R65, 0x80, R60 ;  /* 0x0000008041237824 */ /* 0x000fe200078e023c */
[----:B------:R-:W-:-:S03]  /*118c0*/  LOP3.LUT R176, R176, 0xfffffffe, RZ, 0xc0, !PT ;  /* 0xfffffffeb0b07812 */ /* 0x000fc600078ec0ff */
[C---:B------:R-:W-:Y:S02]  /*118d0*/  VIADD R10, R35.reuse, 0xffffff00 ;  /* 0xffffff00230a7836 */ /* 0x040fe40000000000 */
[C---:B------:R-:W-:Y:S02]  /*118e0*/  VIADD R11, R35.reuse, 0xffffff01 ;  /* 0xffffff01230b7836 */ /* 0x040fe40000000000 */
[----:B--2---:R-:W-:Y:S01]  /*118f0*/  VIADD R38, R35, 0xffffff10 ;  /* 0xffffff1023267836 */ /* 0x004fe20000000000 */
        /* <DEDUP_REMOVED lines=15> */
[----:B------:R-:W-:Y:S02]  /*119f0*/  FSEL R20, R20, -INF , !P4 ;  /* 0xff80000014147808 */ /* 0x000fe40006000000 */
[----:B------:R-:W-:-:S02]  /*11a00*/  @P0 LOP3.LUT R176, R176, 0x2, RZ, 0xfc, !PT ;  /* 0x00000002b0b00812 */ /* 0x000fc400078efcff */
[----:B------:R-:W-:Y:S02]  /*11a10*/  ISETP.GE.AND P6, PT, R11, R180, PT ;  /* 0x000000b40b00720c */ /* 0x000fe40003fc6270 */
[C---:B------:R-:W-:Y:S02]  /*11a20*/  ISETP.GE.AND P1, PT, R10.reuse, R183, PT ;  /* 0x000000b70a00720c */ /* 0x040fe40003f26270 */
[----:B------:R-:W-:Y:S02]  /*11a30*/  ISETP.GE.AND P0, PT, R10, R182, PT ;  /* 0x000000b60a00720c */ /* 0x000fe40003f06270 */
[----:B------:R-:W-:Y:S02]  /*11a40*/  FSEL R23, R66, -INF , P5 ;  /* 0xff80000042177808 */ /* 0x000fe40002800000 */
[----:B------:R-:W-:Y:S01]  /*11a50*/  ISETP.GE.AND P4, PT, R10, R181, PT ;  /* 0x000000b50a00720c */ /* 0x000fe20003f86270 */
[----:B------:R-:W-:Y:S01]  /*11a60*/  VIADD R10, R35, 0xffffff09 ;  /* 0xffffff09230a7836 */ /* 0x000fe20000000000 */
[----:B------:R-:W-:Y:S01]  /*11a70*/  FSEL R11, R103, -INF , P3 ;  /* 0xff800000670b7808 */ /* 0x000fe20001800000 */
[----:B------:R-:W2:Y:S01]  /*11a80*/  LD.E R66, desc[UR4][R100.64+0xdc] ;  /* 0x0000dc0464427980 */ /* 0x000ea2000c101900 */
[----:B------:R-:W-:-:S02]  /*11a90*/  FSEL R23, R23, -INF , !P6 ;  /* 0xff80000017177808 */ /* 0x000fc40007000000 */
[----:B------:R-:W-:Y:S02]  /*11aa0*/  FSEL R11, R11, -INF , !P2 ;  /* 0xff8000000b0b7808 */ /* 0x000fe40005000000 */
[C---:B------:R-:W-:Y:S02]  /*11ab0*/  ISETP.GE.AND P3, PT, R10.reuse, R183, PT ;  /* 0x000000b70a00720c */ /* 0x040fe40003f66270 */
[----:B------:R-:W-:Y:S02]  /*11ac0*/  ISETP.GE.AND P6, PT, R10, R180, PT ;  /* 0x000000b40a00720c */ /* 0x000fe40003fc6270 */
[----:B------:R-:W-:Y:S02]  /*11ad0*/  FSEL R12, R12, -INF , P1 ;  /* 0xff8000000c0c7808 */ /* 0x000fe40000800000 */
[C---:B------:R-:W-:Y:S02]  /*11ae0*/  ISETP.GE.AND P2, PT, R10.reuse, R182, PT ;  /* 0x000000b60a00720c */ /* 0x040fe40003f46270 */
[----:B------:R-:W-:-:S02]  /*11af0*/  ISETP.GE.AND P5, PT, R10, R181, PT ;  /* 0x000000b50a00720c */ /* 0x000fc40003fa6270 */
[----:B------:R-:W-:Y:S02]  /*11b00*/  LOP3.LUT P1, RZ, R176, 0x2, RZ, 0xc0, !PT ;  /* 0x00000002b0ff7812 */ /* 0x000fe4000782c0ff */
[----:B------:R-:W-:Y:S01]  /*11b10*/  FSEL R10, R14, -INF , P0 ;  /* 0xff8000000e0a7808 */ /* 0x000fe20000000000 */
[----:B------:R-:W-:Y:S01]  /*11b20*/  VIADD R14, R35, 0xffffff18 ;  /* 0xffffff18230e7836 */ /* 0x000fe20000000000 */
[----:B------:R-:W-:Y:S02]  /*11b30*/  ISETP.GE.AND P0, PT, R38, R180, PT ;  /* 0x000000b42600720c */ /* 0x000fe40003f06270 */
[----:B------:R-:W-:Y:S02]  /*11b40*/  FSEL R27, R12, -INF , !P1 ;  /* 0xff8000000c1b7808 */ /* 0x000fe40004800000 */
[----:B------:R-:W-:Y:S02]  /*11b50*/  P2R R12, PR, RZ, 0x1 ;  /* 0x00000001ff0c7803 */ /* 0x000fe40000000000 */
[----:B------:R-:W-:-:S02]  /*11b60*/  ISETP.GE.AND P1, PT, R38, R183, PT ;  /* 0x000000b72600720c */ /* 0x000fc40003f26270 */
[----:B------:R-:W-:Y:S02]  /*11b70*/  ISETP.GE.AND P0, PT, R38, R182, PT ;  /* 0x000000b62600720c */ /* 0x000fe40003f06270 */
[----:B------:R-:W-:Y:S02]  /*11b80*/  FSEL R10, R10, -INF , !P4 ;  /* 0xff8000000a0a7808 */ /* 0x000fe40006000000 */
[----:B------:R-:W-:Y:S01]  /*11b90*/  ISETP.GE.AND P4, PT, R38, R181, PT ;  /* 0x000000b52600720c */ /* 0x000fe20003f86270 */
[----:B------:R-:W-:Y:S01]  /*11ba0*/  VIADD R38, R35, 0xffffff11 ;  /* 0xffffff1123267836 */ /* 0x000fe20000000000 */
[----:B------:R-:W-:Y:S02]  /*11bb0*/  FSEL R15, R15, -INF , P2 ;  /* 0xff8000000f0f7808 */ /* 0x000fe40001000000 */
[----:B------:R-:W-:Y:S02]  /*11bc0*/  FSEL R47, R113, -INF , P1 ;  /* 0xff800000712f7808 */ /* 0x000fe40000800000 */
[----:B------:R-:W-:-:S02]  /*11bd0*/  FSEL R50, R115, -INF , P0 ;  /* 0xff80000073327808 */ /* 0x000fc40000000000 */
[----:B------:R-:W-:Y:S02]  /*11be0*/  ISETP.NE.AND P1, PT, R12, RZ, PT ;  /* 0x000000ff0c00720c */ /* 0x000fe40003f25270 */
[----:B------:R-:W-:Y:S02]  /*11bf0*/  ISETP.GE.AND P0, PT, R14, R180, PT ;  /* 0x000000b40e00720c */ /* 0x000fe40003f06270 */
[----:B------:R-:W-:Y:S02]  /*11c00*/  FSEL R13, R13, -INF , P3 ;  /* 0xff8000000d0d7808 */ /* 0x000fe40001800000 */
[----:B------:R-:W-:Y:S02]  /*11c10*/  FSEL R12, R15, -INF , !P5 ;  /* 0xff8000000f0c7808 */ /* 0x000fe40006800000 */
        /* <DEDUP_REMOVED lines=10> */
[C---:B------:R-:W-:Y:S02]  /*11cc0*/  ISETP.GE.AND P6, PT, R38.reuse, R180, PT ;  /* 0x000000b42600720c */ /* 0x040fe40003fc6270 */
[----:B------:R-:W-:Y:S01]  /*11cd0*/  ISETP.GE.AND P5, PT, R38, R181, PT ;  /* 0x000000b52600720c */ /* 0x000fe20003fa6270 */
[----:B------:R-:W-:Y:S01]  /*11ce0*/  VIADD R38, R35, 0xffffff19 ;  /* 0xffffff1923267836 */ /* 0x000fe20000000000 */
[----:B------:R-:W-:Y:S02]  /*11cf0*/  FSEL R45, R112, -INF , P3 ;  /* 0xff800000702d7808 */ /* 0x000fe40001800000 */
[----:B------:R-:W-:Y:S02]  /*11d00*/  FSEL R48, R114, -INF , P2 ;  /* 0xff80000072307808 */ /* 0x000fe40001000000 */
[----:B------:R-:W-:Y:S02]  /*11d10*/  FSEL R43, R116, -INF , P1 ;  /* 0xff800000742b7808 */ /* 0x000fe40000800000 */
[----:B------:R-:W-:-:S02]  /*11d20*/  FSEL R46, R117, -INF , P0 ;  /* 0xff800000752e7808 */ /* 0x000fc40000000000 */
[----:B------:R-:W-:Y:S02]  /*11d30*/  ISETP.NE.AND P1, PT, R15, RZ, PT ;  /* 0x000000ff0f00720c */ /* 0x000fe40003f25270 */
[-C--:B------:R-:W-:Y:S02]  /*11d40*/  ISETP.GE.AND P0, PT, R14, R180.reuse, PT ;  /* 0x000000b40e00720c */ /* 0x080fe40003f06270 */
[----:B------:R-:W-:Y:S02]  /*11d50*/  FSEL R45, R45, -INF , !P6 ;  /* 0xff8000002d2d7808 */ /* 0x000fe40007000000 */
[----:B------:R-:W-:Y:S02]  /*11d60*/  FSEL R48, R48, -INF , !P5 ;  /* 0xff80000030307808 */ /* 0x000fe40006800000 */
[C---:B------:R-:W-:Y:S02]  /*11d70*/  ISETP.GE.AND P3, PT, R38.reuse, R183, PT ;  /* 0x000000b72600720c */ /* 0x040fe40003f66270 */
[----:B------:R-:W-:-:S02]  /*11d80*/  ISETP.GE.AND P6, PT, R38, R180, PT ;  /* 0x000000b42600720c */ /* 0x000fc40003fc6270 */
[C---:B------:R-:W-:Y:S02]  /*11d90*/  ISETP.GE.AND P2, PT, R38.reuse, R182, PT ;  /* 0x000000b62600720c */ /* 0x040fe40003f46270 */
[----:B------:R-:W-:Y:S02]  /*11da0*/  ISETP.GE.AND P5, PT, R38, R181, PT ;  /* 0x000000b52600720c */ /* 0x000fe40003fa6270 */
[----:B------:R-:W-:Y:S02]  /*11db0*/  FSEL R43, R43, -INF , !P1 ;  /* 0xff8000002b2b7808 */ /* 0x000fe40004800000 */
[----:B------:R-:W-:Y:S02]  /*11dc0*/  FSEL R46, R46, -INF , !P4 ;  /* 0xff8000002e2e7808 */ /* 0x000fe40006000000 */
[----:B------:R-:W-:Y:S02]  /*11dd0*/  P2R R38, PR, RZ, 0x1 ;  /* 0x00000001ff267803 */ /* 0x000fe40000000000 */
[----:B------:R-:W-:-:S02]  /*11de0*/  ISETP.GE.AND P1, PT, R14, R183, PT ;  /* 0x000000b70e00720c */ /* 0x000fc40003f26270 */
[C---:B------:R-:W-:Y:S02]  /*11df0*/  ISETP.GE.AND P0, PT, R14.reuse, R182, PT ;  /* 0x000000b60e00720c */ /* 0x040fe40003f06270 */
[----:B------:R-:W-:Y:S01]  /*11e00*/  ISETP.GE.AND P4, PT, R14, R181, PT ;  /* 0x000000b50e00720c */ /* 0x000fe20003f86270 */
[C---:B------:R-:W-:Y:S01]  /*11e10*/  VIADD R14, R35.reuse, 0xffffff28 ;  /* 0xffffff28230e7836 */ /* 0x040fe20000000000 */
[----:B------:R-:W-:Y:S01]  /*11e20*/  FSEL R16, R16, -INF , P3 ;  /* 0xff80000010107808 */ /* 0x000fe20001800000 */
[----:B------:R-:W-:Y:S01]  /*11e30*/  VIADD R15, R35, 0xffffff21 ;  /* 0xffffff21230f7836 */ /* 0x000fe20000000000 */
        /* <DEDUP_REMOVED lines=18> */
[----:B------:R-:W-:Y:S02]  /*11f60*/  FSEL R110, R110, -INF , P1 ;  /* 0xff8000006e6e7808 */ /* 0x000fe40000800000 */
[----:B------:R-:W-:Y:S02]  /*11f70*/  FSEL R106, R106, -INF , P0 ;  /* 0xff8000006a6a7808 */ /* 0x000fe40000000000 */
[----:B------:R-:W-:Y:S02]  /*11f80*/  ISETP.NE.AND P1, PT, R15, RZ, PT ;  /* 0x000000ff0f00720c */ /* 0x000fe40003f25270 */
        /* <DEDUP_REMOVED lines=8> */
[----:B------:R-:W-:Y:S01]  /*12010*/  FSEL R107, R107, -INF , P1 ;  /* 0xff8000006b6b7808 */ /* 0x000fe20000800000 */
[----:B------:R-:W-:Y:S01]  /*12020*/  VIADD R16, R35, 0xffffff29 ;  /* 0xffffff2923107836 */ /* 0x000fe20000000000 */
[----:B------:R-:W-:-:S02]  /*12030*/  FSEL R58, R58, -INF , P0 ;  /* 0xff8000003a3a7808 */ /* 0x000fc40000000000 */
[----:B------:R-:W-:Y:S02]  /*12040*/  ISETP.NE.AND P1, PT, R15, RZ, PT ;  /* 0x000000ff0f00720c */ /* 0x000fe40003f25270 */
[----:B------:R-:W-:Y:S02]  /*12050*/  ISETP.GE.AND P0, PT, R14, R180, PT ;  /* 0x000000b40e00720c */ /* 0x000fe40003f06270 */
[----:B------:R-:W-:Y:S02]  /*12060*/  FSEL R18, R18, -INF , P3 ;  /* 0xff80000012127808 */ /* 0x000fe40001800000 */
[----:B------:R-:W-:Y:S02]  /*12070*/  FSEL R19, R19, -INF , P2 ;  /* 0xff80000013137808 */ /* 0x000fe40001000000 */
[C---:B------:R-:W-:Y:S02]  /*12080*/  ISETP.GE.AND P3, PT, R16.reuse, R183, PT ;  /* 0x000000b71000720c */ /* 0x040fe40003f66270 */
        /* <DEDUP_REMOVED lines=28> */
[----:B------:R-:W-:-:S02]  /*12250*/  FSEL R138, R54, -INF , !P4 ;  /* 0xff800000368a7808 */ /* 0x000fc40006000000 */
[----:B------:R-:W-:Y:S02]  /*12260*/  P2R R15, PR, RZ, 0x1 ;  /* 0x00000001ff0f7803 */ /* 0x000fe40000000000 */
[C---:B------:R-:W-:Y:S02]  /*12270*/  ISETP.GE.AND P0, PT, R14.reuse, R182, PT ;  /* 0x000000b60e00720c */ /* 0x040fe40003f06270 */
[----:B------:R-:W-:Y:S01]  /*12280*/  ISETP.GE.AND P4, PT, R14, R181, PT ;  /* 0x000000b50e00720c */ /* 0x000fe20003f86270 */
[----:B------:R-:W-:Y:S01]  /*12290*/  VIADD R14, R35, 0xffffff48 ;  /* 0xffffff48230e7836 */ /* 0x000fe20000000000 */
[----:B------:R-:W-:Y:S02]  /*122a0*/  FSEL R56, R56, -INF , P3 ;  /* 0xff80000038387808 */ /* 0x000fe40001800000 */
[----:B------:R-:W-:Y:S02]  /*122b0*/  FSEL R57, R57, -INF , P2 ;  /* 0xff80000039397808 */ /* 0x000fe40001000000 */
[----:B------:R-:W-:-:S02]  /*122c0*/  ISETP.GE.AND P3, PT, R16, R183, PT ;  /* 0x000000b71000720c */ /* 0x000fc40003f66270 */
[----:B------:R-:W-:Y:S02]  /*122d0*/  ISETP.GE.AND P2, PT, R16, R182, PT ;  /* 0x000000b61000720c */ /* 0x000fe40003f46270 */
[----:B------:R-:W-:Y:S02]  /*122e0*/  FSEL R55, R55, -INF , P1 ;  /* 0xff80000037377808 */ /* 0x000fe40000800000 */
[----:B------:R-:W-:Y:S02]  /*122f0*/  ISETP.NE.AND P1, PT, R15, RZ, PT ;  /* 0x000000ff0f00720c */ /* 0x000fe40003f25270 */
[----:B------:R-:W-:Y:S02]  /*12300*/  FSEL R143, R56, -INF , !P6 ;  /* 0xff800000388f7808 */ /* 0x000fe40007000000 */
[----:B------:R-:W-:Y:S02]  /*12310*/  FSEL R140, R57, -INF , !P5 ;  /* 0xff800000398c7808 */ /* 0x000fe40006800000 */
[----:B------:R-:W-:-:S02]  /*12320*/  FSEL R111, R111, -INF , P0 ;  /* 0xff8000006f6f7808 */ /* 0x000fc40000000000 */
[CC--:B------:R-:W-:Y:S02]  /*12330*/  ISETP.GE.AND P6, PT, R16.reuse, R180.reuse, PT ;  /* 0x000000b41000720c */ /* 0x0c0fe40003fc6270 */
[----:B------:R-:W-:Y:S01]  /*12340*/  ISETP.GE.AND P5, PT, R16, R181, PT ;  /* 0x000000b51000720c */ /* 0x000fe20003fa6270 */
[----:B------:R-:W-:Y:S01]  /*12350*/  VIADD R16, R35, 0xffffff41 ;  /* 0xffffff4123107836 */ /* 0x000fe20000000000 */
[----:B------:R-:W-:Y:S02]  /*12360*/  ISETP.GE.AND P0, PT, R14, R180, PT ;  /* 0x000000b40e00720c */ /* 0x000fe40003f06270 */
[----:B------:R-:W-:Y:S02]  /*12370*/  FSEL R52, R52, -INF , P3 ;  /* 0xff80000034347808 */ /* 0x000fe40001800000 */
[----:B------:R-:W-:Y:S02]  /*12380*/  FSEL R53, R53, -INF , P2 ;  /* 0xff80000035357808 */ /* 0x000fe40001000000 */
[----:B------:R-:W-:-:S02]  /*12390*/  FSEL R137, R55, -INF , !P1 ;  /* 0xff80000037897808 */ /* 0x000fc40004800000 */
[-C--:B------:R-:W-:Y:S02]  /*123a0*/  ISETP.GE.AND P1, PT, R14, R183.reuse, PT ;  /* 0x000000b70e00720c */ /* 0x080fe40003f26270 */
[----:B------:R-:W-:Y:S02]  /*123b0*/  P2R R15, PR, RZ, 0x1 ;  /* 0x00000001ff0f7803 */ /* 0x000fe40000000000 */
[----:B------:R-:W-:Y:S02]  /*123c0*/  FSEL R139, R52, -INF , !P6 ;  /* 0xff800000348b7808 */ /* 0x000fe40007000000 */
[----:B------:R-:W-:Y:S02]  /*123d0*/  FSEL R136, R53, -INF , !P5 ;  /* 0xff80000035887808 */ /* 0x000fe40006800000 */
[C---:B------:R-:W-:Y:S02]  /*123e0*/  ISETP.GE.AND P3, PT, R16.reuse, R183, PT ;  /* 0x000000b71000720c */ /* 0x040fe40003f66270 */
[----:B------:R-:W-:-:S02]  /*123f0*/  ISETP.GE.AND P6, PT, R16, R180, PT ;  /* 0x000000b41000720c */ /* 0x000fc40003fc6270 */
[CC--:B------:R-:W-:Y:S02]  /*12400*/  ISETP.GE.AND P2, PT, R16.reuse, R182.reuse, PT ;  /* 0x000000b61000720c */ /* 0x0c0fe40003f46270 */
[-C--:B------:R-:W-:Y:S01]  /*12410*/  ISETP.GE.AND P5, PT, R16, R181.reuse, PT ;  /* 0x000000b51000720c */ /* 0x080fe20003fa6270 */
[----:B------:R-:W-:Y:S01]  /*12420*/  VIADD R16, R35, 0xffffff49 ;  /* 0xffffff4923107836 */ /* 0x000fe20000000000 */
[----:B------:R-:W-:Y:S02]  /*12430*/  FSEL R134, R111, -INF , !P4 ;  /* 0xff8000006f867808 */ /* 0x000fe40006000000 */
[C---:B------:R-:W-:Y:S02]  /*12440*/  ISETP.GE.AND P0, PT, R14.reuse, R182, PT ;  /* 0x000000b60e00720c */ /* 0x040fe40003f06270 */
[----:B------:R-:W-:Y:S01]  /*12450*/  ISETP.GE.AND P4, PT, R14, R181, PT ;  /* 0x000000b50e00720c */ /* 0x000fe20003f86270 */
[----:B------:R-:W-:Y:S01]  /*12460*/  VIADD R14, R35, 0xffffff50 ;  /* 0xffffff50230e7836 */ /* 0x000fe20000000000 */
[----:B------:R-:W-:-:S02]  /*12470*/  FSEL R124, R124, -INF , P1 ;  /* 0xff8000007c7c7808 */ /* 0x000fc40000800000 */
[----:B------:R-:W-:Y:S02]  /*12480*/  ISETP.NE.AND P1, PT, R15, RZ, PT ;  /* 0x000000ff0f00720c */ /* 0x000fe40003f25270 */
        /* <DEDUP_REMOVED lines=8> */
[----:B------:R-:W-:Y:S02]  /*12510*/  FSEL R125, R125, -INF , P0 ;  /* 0xff8000007d7d7808 */ /* 0x000fe40000000000 */
[----:B------:R-:W-:Y:S02]  /*12520*/  FSEL R119, R119, -INF , P2 ;  /* 0xff80000077777808 */ /* 0x000fe40001000000 */
[----:B------:R-:W-:-:S02]  /*12530*/  ISETP.GE.AND P0, PT, R14, R183, PT ;  /* 0x000000b70e00720c */ /* 0x000fc40003f06270 */
[----:B------:R-:W-:Y:S02]  /*12540*/  P2R R15, PR, RZ, 0x2 ;  /* 0x00000002ff0f7803 */ /* 0x000fe40000000000 */
[----:B------:R-:W-:Y:S02]  /*12550*/  FSEL R118, R118, -INF , P3 ;  /* 0xff80000076767808 */ /* 0x000fe40001800000 */
[C---:B------:R-:W-:Y:S02]  /*12560*/  ISETP.GE.AND P1, PT, R14.reuse, R182, PT ;  /* 0x000000b60e00720c */ /* 0x040fe40003f26270 */
[----:B------:R-:W-:Y:S01]  /*12570*/  ISETP.GE.AND P3, PT, R14, R181, PT ;  /* 0x000000b50e00720c */ /* 0x000fe20003f66270 */
[----:B------:R-:W-:Y:S01]  /*12580*/  VIADD R14, R35, 0xffffff58 ;  /* 0xffffff58230e7836 */ /* 0x000fe20000000000 */
[----:B------:R-:W-:Y:S02]  /*12590*/  FSEL R126, R119, -INF , !P5 ;  /* 0xff800000777e7808 */ /* 0x000fe40006800000 */
[----:B------:R-:W-:-:S02]  /*125a0*/  FSEL R40, R40, -INF , P0 ;  /* 0xff80000028287808 */ /* 0x000fc40000000000 */
[----:B------:R-:W-:Y:S02]  /*125b0*/  ISETP.NE.AND P5, PT, R15, RZ, PT ;  /* 0x000000ff0f00720c */ /* 0x000fe40003fa5270 */
[----:B------:R-:W-:Y:S02]  /*125c0*/  FSEL R124, R127, -INF , P1 ;  /* 0xff8000007f7c7808 */ /* 0x000fe40000800000 */
[----:B------:R-:W-:Y:S02]  /*125d0*/  FSEL R135, R49, -INF , !P6 ;  /* 0xff80000031877808 */ /* 0x000fe40007000000 */
[----:B------:R-:W-:Y:S02]  /*125e0*/  FSEL R127, R40, -INF , !P5 ;  /* 0xff800000287f7808 */ /* 0x000fe40006800000 */
[-C--:B------:R-:W-:Y:S01]  /*125f0*/  ISETP.GE.AND P6, PT, R16, R180.reuse, PT ;  /* 0x000000b41000720c */ /* 0x080fe20003fc6270 */
[C---:B------:R-:W-:Y:S01]  /*12600*/  VIADD R16, R35.reuse, 0xffffff51 ;  /* 0xffffff5123107836 */ /* 0x040fe20000000000 */
[----:B------:R-:W-:Y:S01]  /*12610*/  ISETP.GE.AND P5, PT, R14, R180, PT ;  /* 0x000000b40e00720c */ /* 0x000fe20003fa6270 */
[----:B------:R-:W-:-:S03]  /*12620*/  VIADD R15, R35, 0xffffff59 ;  /* 0xffffff59230f7836 */ /* 0x000fc60000000000 */
[----:B------:R-:W-:Y:S02]  /*12630*/  ISETP.GE.AND P0, PT, R16, R182, PT ;  /* 0x000000b61000720c */ /* 0x000fe40003f06270 */
[----:B------:R-:W-:Y:S02]  /*12640*/  LOP3.LUT R176, R176, 0xfffffffd, RZ, 0xc0, !PT ;  /* 0xfffffffdb0b07812 */ /* 0x000fe400078ec0ff */
[----:B------:R-:W-:Y:S02]  /*12650*/  FSEL R42, R42, -INF , P0 ;  /* 0xff8000002a2a7808 */ /* 0x000fe40000000000 */
[----:B------:R-:W-:Y:S02]  /*12660*/  ISETP.GE.AND P0, PT, R15, R180, PT ;  /* 0x000000b40f00720c */ /* 0x000fe40003f06270 */
[----:B------:R-:W-:Y:S02]  /*12670*/  FSEL R124, R124, -INF , !P3 ;  /* 0xff8000007c7c7808 */ /* 0x000fe40005800000 */
[----:B------:R-:W-:-:S02]  /*12680*/  @P5 LOP3.LUT R176, R176, 0x2, RZ, 0xfc, !PT ;  /* 0x00000002b0b05812 */ /* 0x000fc400078efcff */
[C---:B------:R-:W-:Y:S02]  /*12690*/  ISETP.GE.AND P1, PT, R14.reuse, R183, PT ;  /* 0x000000b70e00720c */ /* 0x040fe40003f26270 */
[C---:B------:R-:W-:Y:S02]  /*126a0*/  ISETP.GE.AND P3, PT, R14.reuse, R182, PT ;  /* 0x000000b60e00720c */ /* 0x040fe40003f66270 */
[----:B------:R-:W-:Y:S01]  /*126b0*/  ISETP.GE.AND P5, PT, R14, R181, PT ;  /* 0x000000b50e00720c */ /* 0x000fe20003fa6270 */
[----:B------:R-:W-:Y:S01]  /*126c0*/  VIADD R14, R35, 0xffffff60 ;  /* 0xffffff60230e7836 */ /* 0x000fe20000000000 */
[----:B------:R-:W-:Y:S02]  /*126d0*/  FSEL R36, R36, -INF , P1 ;  /* 0xff80000024247808 */ /* 0x000fe40000800000 */
[----:B------:R-:W-:Y:S02]  /*126e0*/  LOP3.LUT P1, RZ, R176, 0x2, RZ, 0xc0, !PT ;  /* 0x00000002b0ff7812 */ /* 0x000fe4000782c0ff */
[----:B------:R-:W-:-:S02]  /*126f0*/  FSEL R37, R37, -INF , P3 ;  /* 0xff80000025257808 */ /* 0x000fc40001800000 */
[----:B------:R-:W-:Y:S02]  /*12700*/  LOP3.LUT R176, R176, 0xfffffffe, RZ, 0xc0, !PT ;  /* 0xfffffffeb0b07812 */ /* 0x000fe400078ec0ff */
[----:B------:R-:W-:Y:S02]  /*12710*/  ISETP.GE.AND P3, PT, R14, R180, PT ;  /* 0x000000b40e00720c */ /* 0x000fe40003f66270 */
[----:B------:R-:W-:Y:S02]  /*12720*/  FSEL R129, R118, -INF , !P6 ;  /* 0xff80000076817808 */ /* 0x000fe40007000000 */
[C---:B------:R-:W-:Y:S02]  /*12730*/  ISETP.GE.AND P2, PT, R16.reuse, R183, PT ;  /* 0x000000b71000720c */ /* 0x040fe40003f46270 */
[----:B------:R-:W-:Y:S02]  /*12740*/  ISETP.GE.AND P6, PT, R16, R181, PT ;  /* 0x000000b51000720c */ /* 0x000fe40003fc6270 */
[----:B------:R-:W-:-:S02]  /*12750*/  @P0 LOP3.LUT R176, R176, 0x1, RZ, 0xfc, !PT ;  /* 0x00000001b0b00812 */ /* 0x000fc400078efcff */
[----:B------:R-:W-:Y:S02]  /*12760*/  FSEL R128, R125, -INF , !P4 ;  /* 0xff8000007d807808 */ /* 0x000fe40006000000 */
[----:B------:R-:W-:Y:S02]  /*12770*/  ISETP.GE.AND P4, PT, R16, R180, PT ;  /* 0x000000b41000720c */ /* 0x000fe40003f86270 */
[----:B------:R-:W-:Y:S01]  /*12780*/  FSEL R125, R184, -INF , P2 ;  /* 0xff800000b87d7808 */ /* 0x000fe20001000000 */
[----:B------:R-:W-:Y:S01]  /*12790*/  LDSM.16.MT88.4 R16, [R158+0x6000] ;  /* 0x006000009e10783b */ /* 0x000fe20000004200 */
[----:B------:R-:W-:Y:S02]  /*127a0*/  FSEL R122, R42, -INF , !P6 ;  /* 0xff8000002a7a7808 */ /* 0x000fe40007000000 */
[----:B------:R-:W-:Y:S02]  /*127b0*/  LOP3.LUT P6, RZ, R176, 0x1, RZ, 0xc0, !PT ;  /* 0x00000001b0ff7812 */ /* 0x000fe400078cc0ff */
[----:B------:R-:W-:-:S02]  /*127c0*/  FSEL R120, R37, -INF , !P5 ;  /* 0xff80000025787808 */ /* 0x000fc40006800000 */
[----:B------:R-:W-:Y:S02]  /*127d0*/  LOP3.LUT R176, R176, 0xfffffffb, RZ, 0xc0, !PT ;  /* 0xfffffffbb0b07812 */ /* 0x000fe400078ec0ff */
[----:B------:R-:W-:Y:S02]  /*127e0*/  ISETP.GE.AND P5, PT, R14, R181, PT ;  /* 0x000000b50e00720c */ /* 0x000fe40003fa6270 */
[----:B------:R-:W-:Y:S02]  /*127f0*/  FSEL R125, R125, -INF , !P4 ;  /* 0xff8000007d7d7808 */ /* 0x000fe40006000000 */
[----:B------:R-:W-:Y:S02]  /*12800*/  ISETP.GE.AND P4, PT, R15, R183, PT ;  /* 0x000000b70f00720c */ /* 0x000fe40003f86270 */
[----:B------:R-:W-:Y:S02]  /*12810*/  @P3 LOP3.LUT R176, R176, 0x4, RZ, 0xfc, !PT ;  /* 0x00000004b0b03812 */ /* 0x000fe400078efcff */
[----:B------:R-:W-:-:S02]  /*12820*/  FSEL R121, R4, -INF , P4 ;  /* 0xff80000004797808 */ /* 0x000fc40002000000 */
[C---:B------:R-:W-:Y:S02]  /*12830*/  LOP3.LUT P4, RZ, R176.reuse, 0x4, RZ, 0xc0, !PT ;  /* 0x00000004b0ff7812 */ /* 0x040fe4000788c0ff */
[----:B------:R-:W-:Y:S02]  /*12840*/  LOP3.LUT R176, R176, 0xfffffffd, RZ, 0xc0, !PT ;  /* 0xfffffffdb0b07812 */ /* 0x000fe400078ec0ff */
[----:B------:R-:W-:Y:S02]  /*12850*/  ISETP.GE.AND P3, PT, R14, R182, PT ;  /* 0x000000b60e00720c */ /* 0x000fe40003f66270 */
[----:B------:R-:W-:Y:S01]  /*12860*/  @P5 LOP3.LUT R176, R176, 0x2, RZ, 0xfc, !PT ;  /* 0x00000002b0b05812 */ /* 0x000fe200078efcff */
[----:B------:R-:W-:Y:S01]  /*12870*/  VIADD R4, R35, 0xffffff68 ;  /* 0xffffff6823047836 */ /* 0x000fe20000000000 */
[----:B------:R-:W-:Y:S02]  /*12880*/  FSEL R33, R33, -INF , P3 ;  /* 0xff80000021217808 */ /* 0x000fe40001800000 */
[----:B------:R-:W-:-:S02]  /*12890*/  LOP3.LUT P3, RZ, R176, 0x2, RZ, 0xc0, !PT ;  /* 0x00000002b0ff7812 */ /* 0x000fc4000786c0ff */
[----:B------:R-:W-:Y:S02]  /*128a0*/  FSEL R123, R36, -INF , !P1 ;  /* 0xff800000247b7808 */ /* 0x000fe40004800000 */
[----:B------:R-:W-:Y:S02]  /*128b0*/  FSEL R116, R33, -INF , !P3 ;  /* 0xff80000021747808 */ /* 0x000fe40005800000 */
[----:B------:R-:W-:Y:S02]  /*128c0*/  ISETP.GE.AND P3, PT, R4, R182, PT ;  /* 0x000000b60400720c */ /* 0x000fe40003f66270 */
[----:B------:R-:W-:Y:S01]  /*128d0*/  ISETP.GE.AND P1, PT, R14, R183, PT ;  /* 0x000000b70e00720c */ /* 0x000fe20003f26270 */
[----:B------:R-:W-:Y:S01]  /*128e0*/  VIADD R14, R35, 0xffffff61 ;  /* 0xffffff61230e7836 */ /* 0x000fe20000000000 */
[----:B------:R-:W-:-:S04]  /*128f0*/  LOP3.LUT R176, R176, 0xfffffffe, RZ, 0xc0, !PT ;  /* 0xfffffffeb0b07812 */ /* 0x000fc800078ec0ff */
[C---:B------:R-:W-:Y:S02]  /*12900*/  ISETP.GE.AND P5, PT, R14.reuse, R183, PT ;  /* 0x000000b70e00720c */ /* 0x040fe40003fa6270 */
[----:B------:R-:W-:Y:S02]  /*12910*/  FSEL R121, R121, -INF , !P6 ;  /* 0xff80000079797808 */ /* 0x000fe40007000000 */
[----:B------:R-:W-:Y:S02]  /*12920*/  ISETP.GE.AND P6, PT, R14, R180, PT ;  /* 0x000000b40e00720c */ /* 0x000fe40003fc6270 */
[----:B------:R-:W-:Y:S02]  /*12930*/  FSEL R6, R6, -INF , P5 ;  /* 0xff80000006067808 */ /* 0x000fe40002800000 */
[----:B------:R-:W-:Y:S02]  /*12940*/  @P3 LOP3.LUT R176, R176, 0x1, RZ, 0xfc, !PT ;  /* 0x00000001b0b03812 */ /* 0x000fe400078efcff */
[----:B------:R-:W-:-:S02]  /*12950*/  ISETP.GE.AND P0, PT, R15, R182, PT ;  /* 0x000000b60f00720c */ /* 0x000fc40003f06270 */
[----:B------:R-:W-:Y:S02]  /*12960*/  ISETP.GE.AND P3, PT, R4, R181, PT ;  /* 0x000000b50400720c */ /* 0x000fe40003f66270 */
[----:B------:R-:W-:Y:S02]  /*12970*/  FSEL R115, R6, -INF , !P6 ;  /* 0xff80000006737808 */ /* 0x000fe40007000000 */
[----:B------:R-:W-:Y:S02]  /*12980*/  FMNMX3.FTZ R6, R2, R21, R23, !PT ;  /* 0x0000001502067276 */ /* 0x000fe40007810017 */
[----:B------:R-:W-:Y:S02]  /*12990*/  ISETP.GE.AND P2, PT, R15, R181, PT ;  /* 0x000000b50f00720c */ /* 0x000fe40003f46270 */
[----:B------:R-:W-:Y:S02]  /*129a0*/  FSEL R5, R5, -INF , P0 ;  /* 0xff80000005057808 */ /* 0x000fe40000000000 */
[----:B------:R-:W-:-:S02]  /*129b0*/  ISETP.GE.AND P0, PT, R14, R182, PT ;  /* 0x000000b60e00720c */ /* 0x000fc40003f06270 */
[----:B------:R-:W-:Y:S02]  /*129c0*/  FMNMX3.FTZ R6, R6, R27, R13, !PT ;  /* 0x0000001b06067276 */ /* 0x000fe4000781000d */
[----:B------:R-:W-:Y:S01]  /*129d0*/  FSEL R52, R5, -INF , !P2 ;  /* 0xff80000005347808 */ /* 0x000fe20005000000 */
[----:B------:R-:W-:Y:S01]  /*129e0*/  VIADD R5, R35, 0xffffff69 ;  /* 0xffffff6923057836 */ /* 0x000fe20000000000 */
[----:B------:R-:W-:Y:S02]  /*129f0*/  ISETP.GE.AND P2, PT, R14, R181, PT ;  /* 0x000000b50e00720c */ /* 0x000fe40003f46270 */
[----:B------:R-:W-:Y:S02]  /*12a00*/  LOP3.LUT R176, R176, 0xfffffffb, RZ, 0xc0, !PT ;  /* 0xfffffffbb0b07812 */ /* 0x000fe400078ec0ff */
[----:B------:R-:W-:Y:S02]  /*12a10*/  FSEL R7, R7, -INF , P0 ;  /* 0xff80000007077808 */ /* 0x000fe40000000000 */
[----:B------:R-:W-:-:S02]  /*12a20*/  FMNMX3.FTZ R6, R6, R47, R45, !PT ;  /* 0x0000002f06067276 */ /* 0x000fc4000781002d */
[----:B------:R-:W-:Y:S02]  /*12a30*/  @P3 LOP3.LUT R176, R176, 0x4, RZ, 0xfc, !PT ;  /* 0x00000004b0b03812 */ /* 0x000fe400078efcff */
[----:B------:R-:W-:Y:S02]  /*12a40*/  FSEL R114, R7, -INF , !P2 ;  /* 0xff80000007727808 */ /* 0x000fe40005000000 */
[C---:B------:R-:W-:Y:S02]  /*12a50*/  ISETP.GE.AND P3, PT, R5.reuse, R183, PT ;  /* 0x000000b70500720c */ /* 0x040fe40003f66270 */
[C---:B------:R-:W-:Y:S02]  /*12a60*/  ISETP.GE.AND P5, PT, R5.reuse, R180, PT ;  /* 0x000000b40500720c */ /* 0x040fe40003fa6270 */
[C---:B------:R-:W-:Y:S02]  /*12a70*/  ISETP.GE.AND P0, PT, R5.reuse, R182, PT ;  /* 0x000000b60500720c */ /* 0x040fe40003f06270 */
[----:B------:R-:W-:-:S02]  /*12a80*/  ISETP.GE.AND P2, PT, R5, R181, PT ;  /* 0x000000b50500720c */ /* 0x000fc40003f46270 */
[----:B------:R-:W-:Y:S02]  /*12a90*/  FMNMX3.FTZ R6, R6, R43, R41, !PT ;  /* 0x0000002b06067276 */ /* 0x000fe40007810029 */
[----:B------:R-:W-:Y:S02]  /*12aa0*/  FMNMX3.FTZ R5, R0, R20, R11, !PT ;  /* 0x0000001400057276 */ /* 0x000fe4000781000b */
[----:B------:R-:W-:Y:S02]  /*12ab0*/  FSEL R32, R32, -INF , P1 ;  /* 0xff80000020207808 */ /* 0x000fe40000800000 */
[----:B------:R-:W-:Y:S02]  /*12ac0*/  FMNMX3.FTZ R6, R6, R169, R151, !PT ;  /* 0x000000a906067276 */ /* 0x000fe40007810097 */
[----:B------:R-:W-:Y:S02]  /*12ad0*/  FMNMX3.FTZ R5, R5, R10, R12, !PT ;  /* 0x0000000a05057276 */ /* 0x000fe4000781000c */
[----:B------:R-:W-:-:S02]  /*12ae0*/  FSEL R117, R32, -INF , !P4 ;  /* 0xff80000020757808 */ /* 0x000fc40006000000 */
[C---:B------:R-:W-:Y:S02]  /*12af0*/  ISETP.GE.AND P1, PT, R4.reuse, R183, PT ;  /* 0x000000b70400720c */ /* 0x040fe40003f26270 */
[----:B------:R-:W-:Y:S01]  /*12b00*/  ISETP.GE.AND P4, PT, R4, R180, PT ;  /* 0x000000b40400720c */ /* 0x000fe20003f86270 */
[----:B------:R-:W-:Y:S01]  /*12b10*/  VIADD R4, R35, 0xffffff70 ;  /* 0xffffff7023047836 */ /* 0x000fe20000000000 */
[----:B------:R-:W-:Y:S02]  /*12b20*/  FMNMX3.FTZ R6, R6, R149, R147, !PT ;  /* 0x0000009506067276 */ /* 0x000fe40007810093 */
[----:B------:R-:W-:Y:S02]  /*12b30*/  FMNMX3.FTZ R5, R5, R50, R48, !PT ;  /* 0x0000003205057276 */ /* 0x000fe40007810030 */
[C---:B------:R-:W-:Y:S02]  /*12b40*/  LOP3.LUT P6, RZ, R176.reuse, 0x1, RZ, 0xc0, !PT ;  /* 0x00000001b0ff7812 */ /* 0x040fe400078cc0ff */
[----:B------:R-:W-:-:S02]  /*12b50*/  LOP3.LUT R176, R176, 0xfffffffd, RZ, 0xc0, !PT ;  /* 0xfffffffdb0b07812 */ /* 0x000fc400078ec0ff */
[----:B------:R-:W-:Y:S02]  /*12b60*/  FSEL R28, R28, -INF , P1 ;  /* 0xff8000001c1c7808 */ /* 0x000fe40000800000 */
[----:B------:R-:W-:Y:S02]  /*12b70*/  ISETP.GE.AND P1, PT, R4, R183, PT ;  /* 0x000000b70400720c */ /* 0x000fe40003f26270 */
[----:B------:R-:W-:Y:S02]  /*12b80*/  FMNMX3.FTZ R6, R6, R145, R143, !PT ;  /* 0x0000009106067276 */ /* 0x000fe4000781008f */
[----:B------:R-:W-:Y:S02]  /*12b90*/  FMNMX3.FTZ R5, R5, R46, R44, !PT ;  /* 0x0000002e05057276 */ /* 0x000fe4000781002c */
[----:B------:R-:W-:Y:S02]  /*12ba0*/  @P2 LOP3.LUT R176, R176, 0x2, RZ, 0xfc, !PT ;  /* 0x00000002b0b02812 */ /* 0x000fe400078efcff */
[----:B------:R-:W-:-:S02]  /*12bb0*/  FSEL R9, R9, -INF , P6 ;  /* 0xff80000009097808 */ /* 0x000fc40003000000 */
[----:B------:R-:W-:Y:S02]  /*12bc0*/  FSEL R8, R8, -INF , P3 ;  /* 0xff80000008087808 */ /* 0x000fe40001800000 */
        /* <DEDUP_REMOVED lines=8> */
[----:B------:R-:W-:Y:S02]  /*12c50*/  FSEL R29, R29, -INF , P0 ;  /* 0xff8000001d1d7808 */ /* 0x000fe40000000000 */
[----:B------:R-:W-:Y:S02]  /*12c60*/  FSEL R109, R24, -INF , !P2 ;  /* 0xff800000186d7808 */ /* 0x000fe40005000000 */
[----:B------:R-:W-:Y:S02]  /*12c70*/  FMNMX3.FTZ R6, R6, R137, R135, !PT ;  /* 0x0000008906067276 */ /* 0x000fe40007810087 */
        /* <DEDUP_REMOVED lines=8> */
[----:B------:R-:W-:Y:S02]  /*12d00*/  FSEL R30, R30, -INF , P3 ;  /* 0xff8000001e1e7808 */ /* 0x000fe40001800000 */
[----:B------:R-:W-:Y:S02]  /*12d10*/  ISETP.GE.AND P3, PT, R4, R183, PT ;  /* 0x000000b70400720c */ /* 0x000fe40003f66270 */
[----:B------:R-:W-:Y:S02]  /*12d20*/  FMNMX3.FTZ R6, R6, R127, R125, !PT ;  /* 0x0000007f06067276 */ /* 0x000fe4000781007d */
[----:B------:R-:W-:Y:S01]  /*12d30*/  FMNMX3.FTZ R5, R5, R138, R136, !PT ;  /* 0x0000008a05057276 */ /* 0x000fe20007810088 */
[----:B------:R-:W-:Y:S01]  /*12d40*/  VIADD R35, R35, 0xffffff79 ;  /* 0xffffff7923237836 */ /* 0x000fe20000000000 */
[----:B------:R-:W-:Y:S02]  /*12d50*/  FSEL R25, R25, -INF , P0 ;  /* 0xff80000019197808 */ /* 0x000fe40000000000 */
[----:B------:R-:W-:-:S02]  /*12d60*/  ISETP.GE.AND P0, PT, R4, R180, PT ;  /* 0x000000b40400720c */ /* 0x000fc40003f06270 */
[----:B------:R-:W-:Y:S02]  /*12d70*/  FSEL R34, R34, -INF , P3 ;  /* 0xff80000022227808 */ /* 0x000fe40001800000 */
[----:B------:R-:W-:Y:S02]  /*12d80*/  FMNMX3.FTZ R6, R6, R123, R121, !PT ;  /* 0x0000007b06067276 */ /* 0x000fe40007810079 */
[----:B------:R-:W-:Y:S02]  /*12d90*/  FMNMX3.FTZ R5, R5, R134, R132, !PT ;  /* 0x0000008605057276 */ /* 0x000fe40007810084 */
[----:B------:R-:W-:Y:S02]  /*12da0*/  FSEL R107, R25, -INF , !P1 ;  /* 0xff800000196b7808 */ /* 0x000fe40004800000 */
[----:B------:R-:W-:Y:S02]  /*12db0*/  FSEL R26, R26, -INF , P2 ;  /* 0xff8000001a1a7808 */ /* 0x000fe40001000000 */
[----:B------:R-:W-:-:S02]  /*12dc0*/  ISETP.GE.AND P1, PT, R4, R182, PT ;  /* 0x000000b60400720c */ /* 0x000fc40003f26270 */
[----:B------:R-:W-:Y:S02]  /*12dd0*/  ISETP.GE.AND P2, PT, R4, R181, PT ;  /* 0x000000b50400720c */ /* 0x000fe40003f46270 */
[----:B------:R-:W-:Y:S02]  /*12de0*/  FSEL R105, R34, -INF , !P0 ;  /* 0xff80000022697808 */ /* 0x000fe40004000000 */
[----:B------:R-:W-:Y:S02]  /*12df0*/  FSEL R111, R8, -INF , !P5 ;  /* 0xff800000086f7808 */ /* 0x000fe40006800000 */
[----:B------:R-:W-:Y:S02]  /*12e00*/  ISETP.GE.AND P0, PT, R35, R183, PT ;  /* 0x000000b72300720c */ /* 0x000fe40003f06270 */
[----:B------:R-:W-:Y:S02]  /*12e10*/  FMNMX3.FTZ R4, R6, R117, R115, !PT ;  /* 0x0000007506047276 */ /* 0x000fe40007810073 */
[----:B------:R-:W-:-:S02]  /*12e20*/  FMNMX3.FTZ R5, R5, R128, R126, !PT ;  /* 0x0000008005057276 */ /* 0x000fc4000781007e */
[----:B------:R-:W-:Y:S02]  /*12e30*/  FSEL R22, R22, -INF , P1 ;  /* 0xff80000016167808 */ /* 0x000fe40000800000 */
[----:B------:R-:W-:Y:S02]  /*12e40*/  ISETP.GE.AND P1, PT, R35, R180, PT ;  /* 0x000000b42300720c */ /* 0x000fe40003f26270 */
[----:B------:R-:W-:Y:S02]  /*12e50*/  FSEL R31, R31, -INF , P0 ;  /* 0xff8000001f1f7808 */ /* 0x000fe40000000000 */
[----:B------:R-:W-:Y:S02]  /*12e60*/  FMNMX3.FTZ R4, R4, R113, R111, !PT ;  /* 0x0000007104047276 */ /* 0x000fe4000781006f */
[----:B------:R-:W-:Y:S02]  /*12e70*/  FMNMX3.FTZ R5, R5, R124, R122, !PT ;  /* 0x0000007c05057276 */ /* 0x000fe4000781007a */
[----:B------:R-:W-:-:S02]  /*12e80*/  ISETP.GE.AND P0, PT, R35, R182, PT ;  /* 0x000000b62300720c */ /* 0x000fc40003f06270 */
[C---:B------:R-:W-:Y:S02]  /*12e90*/  LOP3.LUT P5, RZ, R176.reuse, 0x2, RZ, 0xc0, !PT ;  /* 0x00000002b0ff7812 */ /* 0x040fe400078ac0ff */
[----:B------:R-:W-:Y:S02]  /*12ea0*/  LOP3.LUT P3, RZ, R176, 0x4, RZ, 0xc0, !PT ;  /* 0x00000004b0ff7812 */ /* 0x000fe4000786c0ff */
[----:B------:R-:W-:Y:S02]  /*12eb0*/  FSEL R103, R31, -INF , !P1 ;  /* 0xff8000001f677808 */ /* 0x000fe40004800000 */
[----:B------:R-:W-:Y:S02]  /*12ec0*/  FMNMX3.FTZ R4, R4, R109, R107, !PT ;  /* 0x0000006d04047276 */ /* 0x000fe4000781006b */
[----:B------:R-:W-:Y:S02]  /*12ed0*/  FMNMX3.FTZ R5, R5, R120, R52, !PT ;  /* 0x0000007805057276 */ /* 0x000fe40007810034 */
[----:B------:R-:W-:-:S02]  /*12ee0*/  FSEL R102, R3, -INF , P0 ;  /* 0xff80000003667808 */ /* 0x000fc40000000000 */
[----:B------:R-:W-:Y:S02]  /*12ef0*/  FSEL R112, R9, -INF , !P3 ;  /* 0xff80000009707808 */ /* 0x000fe40005800000 */
[----:B------:R-:W-:Y:S02]  /*12f00*/  FMNMX3.FTZ R3, R4, R105, R103, !PT ;  /* 0x0000006904037276 */ /* 0x000fe40007810067 */
[----:B------:R-:W-:Y:S02]  /*12f10*/  FSEL R110, R29, -INF , !P5 ;  /* 0xff8000001d6e7808 */ /* 0x000fe40006800000 */
[----:B------:R-:W-:Y:S01]  /*12f20*/  FMNMX3.FTZ R5, R5, R116, R114, !PT ;  /* 0x0000007405057276 */ /* 0x000fe20007810072 */
[----:B------:R-:W1:Y:S01]  /*12f30*/  SHFL.BFLY PT, R4, R3, 0x2, 0x1f ;  /* 0x0c401f0003047f89 */ /* 0x000e6200000e0000 */
[----:B------:R-:W-:Y:S02]  /*12f40*/  ISETP.GE.AND P1, PT, R35, R181, PT ;  /* 0x000000b52300720c */ /* 0x000fe40003f26270 */
[----:B------:R-:W-:-:S02]  /*12f50*/  FSEL R108, R30, -INF , !P6 ;  /* 0xff8000001e6c7808 */ /* 0x000fc40007000000 */
[----:B------:R-:W-:Y:S01]  /*12f60*/  FSEL R106, R26, -INF , !P4 ;  /* 0xff8000001a6a7808 */ /* 0x000fe20006000000 */
[----:B------:R-:W-:Y:S01]  /*12f70*/  LDSM.16.MT88.4 R28, [R152+0x6000] ;  /* 0x00600000981c783b */ /* 0x000fe20000004200 */
        /* <DEDUP_REMOVED lines=14> */
[----:B------:R-:W-:Y:S02]  /*13060*/  FFMA.FTZ R59, R27, R66, -R64 ;  /* 0x000000421b3b7223 */ /* 0x000fe40000010840 */
[----:B------:R-:W1:Y:S01]  /*13070*/  LDSM.16.MT88.4 R24, [R153+0x6000] ;  /* 0x006000009918783b */ /* 0x000e620000004200 */
[----:B---3--:R-:W-:-:S04]  /*13080*/  FMNMX.FTZ R3, R5, R4, !PT ;  /* 0x0000000405037209 */ /* 0x008fc80007810000 */
[C---:B------:R-:W-:Y:S01]  /*13090*/  FSETP.NEU.FTZ.AND P0, PT, R3.reuse, -INF , PT ;  /* 0xff8000000300780b */ /* 0x040fe20003f1d000 */
[----:B------:R-:W-:Y:S01]  /*130a0*/  FMUL.FTZ R57, R66, R3 ;  /* 0x0000000342397220 */ /* 0x000fe20000410000 */
[----:B------:R-:W-:Y:S02]  /*130b0*/  FSEL R7, R56, RZ, P1 ;  /* 0x000000ff38077208 */ /* 0x000fe40000800000 */
[----:B------:R-:W-:Y:S02]  /*130c0*/  FSEL R5, R3, RZ, P0 ;  /* 0x000000ff03057208 */ /* 0x000fe40000000000 */
[----:B------:R-:W-:Y:S01]  /*130d0*/  FSEL R57, R57, RZ, P0 ;  /* 0x000000ff39397208 */ /* 0x000fe20000000000 */
[----:B------:R-:W-:Y:S02]  /*130e0*/  FADD.FTZ R7, R2, -R7 ;  /* 0x8000000702077221 */ /* 0x000fe40000010000 */
[----:B------:R-:W-:Y:S01]  /*130f0*/  FADD.FTZ R5, R0, -R5 ;  /* 0x8000000500057221 */ /* 0x000fe20000010000 */
[-CC-:B------:R-:W-:Y:S01]  /*13100*/  FFMA.FTZ R53, R21, R66.reuse, -R64.reuse ;  /* 0x0000004215357223 */ /* 0x180fe20000010840 */
[-CC-:B------:R-:W-:Y:S01]  /*13110*/  FFMA.FTZ R61, R23, R66.reuse, -R64.reuse ;  /* 0x00000042173d7223 */ /* 0x180fe20000010840 */
[-CC-:B------:R-:W-:Y:S01]  /*13120*/  FFMA.FTZ R58, R13, R66.reuse, -R64.reuse ;  /* 0x000000420d3a7223 */ /* 0x180fe20000010840 */
[-CC-:B------:R-:W-:Y:S01]  /*13130*/  FFMA.FTZ R54, R20, R66.reuse, -R57.reuse ;  /* 0x0000004214367223 */ /* 0x180fe20000010839 */
[-CC-:B------:R-:W-:Y:S01]  /*13140*/  FFMA.FTZ R2, R11, R66.reuse, -R57.reuse ;  /* 0x000000420b027223 */ /* 0x180fe20000010839 */
[C---:B------:R-:W-:Y:S01]  /*13150*/  FMUL.FTZ R118, R66.reuse, R7 ;  /* 0x0000000742767220 */ /* 0x040fe20000410000 */
        /* <DEDUP_REMOVED lines=9> */
[----:B------:R-:W-:Y:S04]  /*131f0*/  MUFU.EX2 R2, R2 ;  /* 0x0000000200027308 */ /* 0x000fe80000000800 */
[----:B------:R-:W4:Y:S04]  /*13200*/  MUFU.EX2 R118, R118 ;  /* 0x0000007600767308 */ /* 0x000f280000000800 */
[----:B------:R-:W5:Y:S04]  /*13210*/  MUFU.EX2 R55, R55 ;  /* 0x0000003700377308 */ /* 0x000f680000000800 */
[----:B------:R-:W-:Y:S04]  /*13220*/  MUFU.EX2 R119, R119 ;  /* 0x0000007700777308 */ /* 0x000fe80000000800 */
[----:B------:R-:W1:Y:S01]  /*13230*/  MUFU.EX2 R0, R0 ;  /* 0x0000000000007308 */ /* 0x000e620000000800 */
[----:B---3--:R-:W-:Y:S01]  /*13240*/  F2FP.F16.F32.PACK_AB R12, R61, R53 ;  /* 0x000000353d0c723e */ /* 0x008fe200000000ff */
[-C--:B----4-:R-:W-:Y:S01]  /*13250*/  FMUL.FTZ R32, R80, R118.reuse ;  /* 0x0000007650207220 */ /* 0x090fe20000410000 */
[----:B------:R-:W-:Y:S01]  /*13260*/  F2FP.F16.F32.PACK_AB R14, R58, R59 ;  /* 0x0000003b3a0e723e */ /* 0x000fe200000000ff */
[----:B------:R-:W-:Y:S01]  /*13270*/  FMUL.FTZ R33, R81, R118 ;  /* 0x0000007651217220 */ /* 0x000fe20000410000 */
[----:B------:R-:W-:Y:S01]  /*13280*/  F2FP.F16.F32.PACK_AB R13, R2, R54 ;  /* 0x00000036020d723e */ /* 0x000fe200000000ff */
[-C--:B-----5:R-:W-:Y:S01]  /*13290*/  FMUL.FTZ R34, R82, R55.reuse ;  /* 0x0000003752227220 */ /* 0x0a0fe20000410000 */
[-C--:B------:R-:W-:Y:S01]  /*132a0*/  FMUL.FTZ R35, R83, R55.reuse ;  /* 0x0000003753237220 */ /* 0x080fe20000410000 */
[-C--:B------:R-:W-:Y:S01]  /*132b0*/  FMUL.FTZ R76, R76, R118.reuse ;  /* 0x000000764c4c7220 */ /* 0x080fe20000410000 */
[-C--:B------:R-:W-:Y:S01]  /*132c0*/  FMUL.FTZ R77, R77, R118.reuse ;  /* 0x000000764d4d7220 */ /* 0x080fe20000410000 */
[-C--:B------:R-:W-:Y:S01]  /*132d0*/  FMUL.FTZ R78, R78, R55.reuse ;  /* 0x000000374e4e7220 */ /* 0x080fe20000410000 */
[----:B------:R-:W-:Y:S01]  /*132e0*/  FMUL.FTZ R79, R79, R55 ;  /* 0x000000374f4f7220 */ /* 0x000fe20000410000 */
[----:B-1----:R-:W-:Y:S01]  /*132f0*/  F2FP.F16.F32.PACK_AB R15, R0, R119 ;  /* 0x00000077000f723e */ /* 0x002fe200000000ff */
[----:B------:R-:W-:Y:S01]  /*13300*/  FMUL.FTZ R37, R73, R118 ;  /* 0x0000007649257220 */ /* 0x000fe20000410000 */
[----:B------:R-:W-:-:S05]  /*13310*/  FFMA.FTZ R73, R41, R66, -R64 ;  /* 0x0000004229497223 */ /* 0x000fca0000010840 */
[C---:B------:R-:W-:Y:S08]  /*13320*/  HMMA.16816.F32 R32, R12.reuse, R24, R32 ;  /* 0x000000180c20723c */ /* 0x040ff00000001820 */
[----:B------:R-:W-:Y:S01]  /*13330*/  HMMA.16816.F32 R24, R12, R26, R76 ;  /* 0x0000001a0c18723c */ /* 0x000fe2000000184c */
[--C-:B------:R-:W-:Y:S02]  /*13340*/  FFMA.FTZ R76, R43, R66, -R64.reuse ;  /* 0x000000422b4c7223 */ /* 0x100fe40000010840 */
[----:B------:R-:W1:Y:S01]  /*13350*/  LDSM.16.MT88.4 R40, [R158+0x6800] ;  /* 0x006800009e28783b */ /* 0x000e620000004200 */
[----:B------:R-:W-:Y:S01]  /*13360*/  FMUL.FTZ R36, R72, R118 ;  /* 0x0000007648247220 */ /* 0x000fe20000410000 */
[----:B------:R-:W-:Y:S01]  /*13370*/  FMUL.FTZ R39, R75, R55 ;  /* 0x000000374b277220 */ /* 0x000fe20000410000 */
[-CC-:B------:R-:W-:Y:S01]  /*13380*/  FFMA.FTZ R79, R47, R66.reuse, -R64.reuse ;  /* 0x000000422f4f7223 */ /* 0x180fe20000010840 */
[-C--:B------:R-:W-:Y:S01]  /*13390*/  FFMA.FTZ R78, R45, R66.reuse, -R64 ;  /* 0x000000422d4e7223 */ /* 0x080fe20000010840 */
[-CC-:B------:R-:W-:Y:S01]  /*133a0*/  FFMA.FTZ R75, R46, R66.reuse, -R57.reuse ;  /* 0x000000422e4b7223 */ /* 0x180fe20000010839 */
[----:B------:R-:W-:-:S02]  /*133b0*/  FFMA.FTZ R72, R44, R66, -R57 ;  /* 0x000000422c487223 */ /* 0x000fc40000010839 */
[----:B------:R-:W3:Y:S01]  /*133c0*/  LDSM.16.MT88.4 R44, [R153+0x6800] ;  /* 0x00680000992c783b */ /* 0x000ee20000004200 */
        /* <DEDUP_REMOVED lines=10> */
[----:B------:R-:W-:Y:S01]  /*13470*/  FFMA.FTZ R74, R48, R66, -R57 ;  /* 0x00000042304a7223 */ /* 0x000fe20000010839 */
[C---:B------:R-:W-:Y:S01]  /*13480*/  HMMA.16816.F32 R8, R12.reuse, R16, R8 ;  /* 0x000000100c08723c */ /* 0x040fe20000001808 */
[----:B------:R-:W-:Y:S01]  /*13490*/  MUFU.EX2 R79, R79 ;  /* 0x0000004f004f7308 */ /* 0x000fe20000000800 */
[-C--:B------:R-:W-:Y:S01]  /*134a0*/  FMUL.FTZ R20, R88, R118.reuse ;  /* 0x0000007658147220 */ /* 0x080fe20000410000 */
[-C--:B------:R-:W-:Y:S01]  /*134b0*/  FMUL.FTZ R21, R89, R118.reuse ;  /* 0x0000007659157220 */ /* 0x080fe20000410000 */
[-C--:B------:R-:W-:Y:S01]  /*134c0*/  FMUL.FTZ R22, R90, R55.reuse ;  /* 0x000000375a167220 */ /* 0x080fe20000410000 */
[----:B------:R-:W4:Y:S01]  /*134d0*/  MUFU.EX2 R78, R78 ;  /* 0x0000004e004e7308 */ /* 0x000f220000000800 */
[-C--:B------:R-:W-:Y:S01]  /*134e0*/  FMUL.FTZ R23, R91, R55.reuse ;  /* 0x000000375b177220 */ /* 0x080fe20000410000 */
[-C--:B------:R-:W-:Y:S01]  /*134f0*/  FMUL.FTZ R84, R84, R118.reuse ;  /* 0x0000007654547220 */ /* 0x080fe20000410000 */
[----:B------:R-:W-:Y:S01]  /*13500*/  HMMA.16816.F32 R16, R12, R18, R92 ;  /* 0x000000120c10723c */ /* 0x000fe2000000185c */
[----:B------:R-:W-:Y:S01]  /*13510*/  MUFU.EX2 R76, R76 ;  /* 0x0000004c004c7308 */ /* 0x000fe20000000800 */
[-C--:B------:R-:W-:Y:S01]  /*13520*/  FMUL.FTZ R85, R85, R118.reuse ;  /* 0x0000007655557220 */ /* 0x080fe20000410000 */
[-C--:B------:R-:W-:Y:S01]  /*13530*/  FMUL.FTZ R86, R86, R55.reuse ;  /* 0x0000003756567220 */ /* 0x080fe20000410000 */
[----:B------:R-:W-:Y:S01]  /*13540*/  FMUL.FTZ R87, R87, R55 ;  /* 0x0000003757577220 */ /* 0x000fe20000410000 */
[----:B------:R-:W-:Y:S01]  /*13550*/  MUFU.EX2 R73, R73 ;  /* 0x0000004900497308 */ /* 0x000fe20000000800 */
[-C--:B------:R-:W-:Y:S01]  /*13560*/  FMUL.FTZ R68, R68, R118.reuse ;  /* 0x0000007644447220 */ /* 0x080fe20000410000 */
[----:B------:R-:W-:-:S02]  /*13570*/  FMUL.FTZ R69, R69, R118 ;  /* 0x0000007645457220 */ /* 0x000fc40000410000 */
[----:B------:R-:W-:Y:S04]  /*13580*/  MUFU.EX2 R75, R75 ;  /* 0x0000004b004b7308 */ /* 0x000fe80000000800 */
[----:B------:R-:W-:Y:S01]  /*13590*/  MUFU.EX2 R72, R72 ;  /* 0x0000004800487308 */ /* 0x000fe20000000800 */
[-C--:B------:R-:W-:Y:S01]  /*135a0*/  FMUL.FTZ R70, R70, R55.reuse ;  /* 0x0000003746467220 */ /* 0x080fe20000410000 */
[----:B------:R-:W-:Y:S01]  /*135b0*/  FMUL.FTZ R71, R71, R55 ;  /* 0x0000003747477220 */ /* 0x000fe20000410000 */
[C---:B------:R-:W-:Y:S01]  /*135c0*/  HMMA.16816.F32 R36, R12.reuse, R28, R36 ;  /* 0x0000001c0c24723c */ /* 0x040fe20000001824 */
[----:B------:R-:W-:Y:S01]  /*135d0*/  MUFU.EX2 R77, R77 ;  /* 0x0000004d004d7308 */ /* 0x000fe20000000800 */
[----:B------:R-:W5:Y:S03]  /*135e0*/  LDSM.16.MT88.4 R48, [R154+0x6800] ;  /* 0x006800009a30783b */ /* 0x000f660000004200 */
[----:B------:R-:W1:Y:S03]  /*135f0*/  MUFU.EX2 R74, R74 ;  /* 0x0000004a004a7308 */ /* 0x000e660000000800 */
[C---:B--2---:R-:W-:Y:S01]  /*13600*/  HMMA.16816.F32 R20, R12.reuse, R4, R20 ;  /* 0x000000040c14723c */ /* 0x044fe20000001814 */
[----:B----4-:R-:W-:Y:S01]  /*13610*/  F2FP.F16.F32.PACK_AB R28, R78, R79 ;  /* 0x0000004f4e1c723e */ /* 0x010fe200000000ff */
        /* <DEDUP_REMOVED lines=8> */
[-CC-:B------:R-:W-:Y:S01]  /*136a0*/  FFMA.FTZ R89, R139, R66.reuse, -R64.reuse ;  /* 0x000000428b597223 */ /* 0x180fe20000010840 */
[----:B-1----:R-:W-:Y:S01]  /*136b0*/  F2FP.F16.F32.PACK_AB R29, R74, R77 ;  /* 0x0000004d4a1d723e */ /* 0x002fe200000000ff */
[-CC-:B------:R-:W-:Y:S01]  /*136c0*/  FFMA.FTZ R97, R142, R66.reuse, -R57.reuse ;  /* 0x000000428e617223 */ /* 0x180fe20000010839 */
[-CC-:B------:R-:W-:Y:S01]  /*136d0*/  FFMA.FTZ R90, R140, R66.reuse, -R57.reuse ;  /* 0x000000428c5a7223 */ /* 0x180fe20000010839 */
[-CC-:B------:R-:W-:Y:S01]  /*136e0*/  FFMA.FTZ R91, R138, R66.reuse, -R57.reuse ;  /* 0x000000428a5b7223 */ /* 0x180fe20000010839 */
        /* <DEDUP_REMOVED lines=8> */
[----:B------:R-:W-:Y:S01]  /*13770*/  FFMA.FTZ R189, R189, R55, R54 ;  /* 0x00000037bdbd7223 */ /* 0x000fe20000010036 */
[-CC-:B------:R-:W-:Y:S01]  /*13780*/  FFMA.FTZ R117, R117, R66.reuse, -R64.reuse ;  /* 0x0000004275757223 */ /* 0x180fe20000010840 */
[-CC-:B------:R-:W-:Y:S01]  /*13790*/  FFMA.FTZ R116, R116, R66.reuse, -R57.reuse ;  /* 0x0000004274747223 */ /* 0x180fe20000010839 */
[C---:B------:R-:W-:Y:S01]  /*137a0*/  HMMA.16816.F32 R8, R28.reuse, R40, R8 ;  /* 0x000000281c08723c */ /* 0x040fe20000001808 */
[-CC-:B------:R-:W-:Y:S01]  /*137b0*/  FFMA.FTZ R112, R112, R66.reuse, -R57.reuse ;  /* 0x0000004270707223 */ /* 0x180fe20000010839 */
[-CC-:B------:R-:W-:Y:S01]  /*137c0*/  FFMA.FTZ R110, R110, R66.reuse, -R57.reuse ;  /* 0x000000426e6e7223 */ /* 0x180fe20000010839 */
[----:B------:R-:W-:Y:S05]  /*137d0*/  LDSM.16.MT88.4 R92, [R158+0x9800] ;  /* 0x009800009e5c783b */ /* 0x000fea0000004200 */
[C---:B------:R-:W-:Y:S01]  /*137e0*/  HMMA.16816.F32 R16, R28.reuse, R42, R16 ;  /* 0x0000002a1c10723c */ /* 0x040fe20000001810 */
[----:B------:R-:W1:Y:S07]  /*137f0*/  LDSM.16.MT88.4 R40, [R152+0x6800] ;  /* 0x006800009828783b */ /* 0x000e6e0000004200 */
[C---:B---3--:R-:W-:Y:S08]  /*13800*/  HMMA.16816.F32 R32, R28.reuse, R44, R32 ;  /* 0x0000002c1c20723c */ /* 0x048ff00000001820 */
[C---:B------:R-:W-:Y:S01]  /*13810*/  HMMA.16816.F32 R24, R28.reuse, R46, R24 ;  /* 0x0000002e1c18723c */ /* 0x040fe20000001818 */
[----:B------:R-:W2:Y:S01]  /*13820*/  LDSM.16.MT88.4 R44, [R158+0x7000] ;  /* 0x007000009e2c783b */ /* 0x000ea20000004200 */
[-C--:B------:R-:W-:Y:S01]  /*13830*/  FFMA.FTZ R70, R147, R66.reuse, -R64 ;  /* 0x0000004293467223 */ /* 0x080fe20000010840 */
[-CC-:B------:R-:W-:Y:S01]  /*13840*/  FFMA.FTZ R71, R148, R66.reuse, -R57.reuse ;  /* 0x0000004294477223 */ /* 0x180fe20000010839 */
[-CC-:B------:R-:W-:Y:S01]  /*13850*/  FFMA.FTZ R69, R146, R66.reuse, -R57.reuse ;  /* 0x0000004292457223 */ /* 0x180fe20000010839 */
[----:B------:R-:W-:Y:S01]  /*13860*/  FFMA.FTZ R68, R144, R66, -R57 ;  /* 0x0000004290447223 */ /* 0x000fe20000010839 */
[----:B------:R-:W-:Y:S04]  /*13870*/  MUFU.EX2 R83, R83 ;  /* 0x0000005300537308 */ /* 0x000fe80000000800 */
[----:B------:R-:W3:Y:S04]  /*13880*/  MUFU.EX2 R82, R82 ;  /* 0x0000005200527308 */ /* 0x000ee80000000800 */
[----:B------:R-:W-:Y:S04]  /*13890*/  MUFU.EX2 R81, R81 ;  /* 0x0000005100517308 */ /* 0x000fe80000000800 */
[----:B------:R-:W4:Y:S04]  /*138a0*/  MUFU.EX2 R70, R70 ;  /* 0x0000004600467308 */ /* 0x000f280000000800 */
[----:B------:R-:W-:Y:S04]  /*138b0*/  MUFU.EX2 R80, R80 ;  /* 0x0000005000507308 */ /* 0x000fe80000000800 */
[----:B------:R-:W2:Y:S04]  /*138c0*/  MUFU.EX2 R71, R71 ;  /* 0x0000004700477308 */ /* 0x000ea80000000800 */
[----:B------:R-:W-:Y:S04]  /*138d0*/  MUFU.EX2 R69, R69 ;  /* 0x0000004500457308 */ /* 0x000fe80000000800 */
[----:B------:R-:W2:Y:S01]  /*138e0*/  MUFU.EX2 R68, R68 ;  /* 0x0000004400447308 */ /* 0x000ea20000000800 */
[C---:B-----5:R-:W-:Y:S08]  /*138f0*/  HMMA.16816.F32 R20, R28.reuse, R48, R20 ;  /* 0x000000301c14723c */ /* 0x060ff00000001814 */
[C---:B------:R-:W-:Y:S01]  /*13900*/  HMMA.16816.F32 R4, R28.reuse, R50, R4 ;  /* 0x000000321c04723c */ /* 0x040fe20000001804 */
[----:B------:R-:W-:Y:S07]  /*13910*/  LDSM.16.MT88.4 R48, [R154+0x7000] ;  /* 0x007000009a30783b */ /* 0x000fee0000004200 */
[C---:B-1----:R-:W-:Y:S08]  /*13920*/  HMMA.16816.F32 R36, R28.reuse, R40, R36 ;  /* 0x000000281c24723c */ /* 0x042ff00000001824 */
[----:B------:R-:W-:Y:S01]  /*13930*/  HMMA.16816.F32 R12, R28, R42, R12 ;  /* 0x0000002a1c0c723c */ /* 0x000fe2000000180c */
[----:B---3--:R-:W-:Y:S01]  /*13940*/  F2FP.F16.F32.PACK_AB R28, R82, R83 ;  /* 0x00000053521c723e */ /* 0x008fe200000000ff */
[----:B------:R-:W-:Y:S01]  /*13950*/  LDSM.16.MT88.4 R40, [R152+0x7000] ;  /* 0x007000009828783b */ /* 0x000fe20000004200 */
[----:B----4-:R-:W-:-:S02]  /*13960*/  F2FP.F16.F32.PACK_AB R30, R70, R81 ;  /* 0x00000051461e723e */ /* 0x010fc400000000ff */
        /* <DEDUP_REMOVED lines=31> */
[-CC-:B------:R-:W-:Y:S01]  /*13b60*/  FFMA.FTZ R137, R134, R66.reuse, -R57.reuse ;  /* 0x0000004286897223 */ /* 0x180fe20000010839 */
[----:B------:R-:W-:Y:S04]  /*13b70*/  MUFU.EX2 R129, R129 ;  /* 0x0000008100817308 */ /* 0x000fe80000000800 */
[----:B------:R-:W-:Y:S01]  /*13b80*/  MUFU.EX2 R138, R138 ;  /* 0x0000008a008a7308 */ /* 0x000fe20000000800 */
[----:B--2---:R-:W-:Y:S01]  /*13b90*/  HMMA.16816.F32 R36, R28, R40, R36 ;  /* 0x000000281c24723c */ /* 0x004fe20000001824 */
[-C--:B------:R-:W-:Y:S01]  /*13ba0*/  FFMA.FTZ R40, R135, R66.reuse, -R64 ;  /* 0x0000004287287223 */ /* 0x080fe20000010840 */
        /* <DEDUP_REMOVED lines=24> */
[-CC-:B------:R-:W-:Y:S01]  /*13d30*/  FFMA.FTZ R85, R123, R66.reuse, -R64.reuse ;  /* 0x000000427b557223 */ /* 0x180fe20000010840 */
[----:B------:R-:W-:-:S06]  /*13d40*/  FFMA.FTZ R132, R127, R66, -R64 ;  /* 0x000000427f847223 */ /* 0x000fcc0000010840 */
[C---:B--2---:R-:W-:Y:S08]  /*13d50*/  HMMA.16816.F32 R36, R28.reuse, R40, R36 ;  /* 0x000000281c24723c */ /* 0x044ff00000001824 */
[C---:B------:R-:W-:Y:S08]  /*13d60*/  HMMA.16816.F32 R12, R28.reuse, R42, R12 ;  /* 0x0000002a1c0c723c */ /* 0x040ff0000000180c */
[C---:B-1----:R-:W-:Y:S08]  /*13d70*/  HMMA.16816.F32 R32, R28.reuse, R44, R32 ;  /* 0x0000002c1c20723c */ /* 0x042ff00000001820 */
[----:B------:R-:W-:Y:S01]  /*13d80*/  HMMA.16816.F32 R24, R28, R46, R24 ;  /* 0x0000002e1c18723c */ /* 0x000fe20000001818 */
[----:B------:R-:W1:Y:S01]  /*13d90*/  LDSM.16.MT88.4 R28, [R152+0x8800] ;  /* 0x00880000981c783b */ /* 0x000e620000004200 */
[-C--:B------:R-:W-:Y:S01]  /*13da0*/  FFMA.FTZ R40, R125, R66.reuse, -R64 ;  /* 0x000000427d287223 */ /* 0x080fe20000010840 */
[----:B------:R-:W-:-:S02]  /*13db0*/  FFMA.FTZ R125, R120, R66, -R57 ;  /* 0x00000042787d7223 */ /* 0x000fc40000010839 */
[----:B------:R-:W2:Y:S01]  /*13dc0*/  LDSM.16.MT88.4 R44, [R154+0x8800] ;  /* 0x008800009a2c783b */ /* 0x000ea20000004200 */
[----:B------:R3:W-:Y:S01]  /*13dd0*/  MUFU.EX2 R123, R40 ;  /* 0x00000028007b7308 */ /* 0x0007e20000000800 */
[-CC-:B------:R-:W-:Y:S01]  /*13de0*/  FFMA.FTZ R127, R124, R66.reuse, -R57.reuse ;  /* 0x000000427c7f7223 */ /* 0x180fe20000010839 */
[-C--:B------:R-:W-:Y:S01]  /*13df0*/  FFMA.FTZ R120, R52, R66.reuse, -R57 ;  /* 0x0000004234787223 */ /* 0x080fe20000010839 */
[----:B------:R-:W4:Y:S01]  /*13e00*/  LDSM.16.MT88.4 R48, [R158+0x8800] ;  /* 0x008800009e30783b */ /* 0x000f220000004200 */
[----:B------:R-:W-:Y:S01]  /*13e10*/  FFMA.FTZ R84, R121, R66, -R64 ;  /* 0x0000004279547223 */ /* 0x000fe20000010840 */
[----:B------:R-:W5:Y:S02]  /*13e20*/  MUFU.EX2 R132, R132 ;  /* 0x0000008400847308 */ /* 0x000f640000000800 */
[----:B---3--:R-:W3:Y:S02]  /*13e30*/  LDSM.16.MT88.4 R40, [R153+0x8800] ;  /* 0x008800009928783b */ /* 0x008ee40000004200 */
[----:B------:R-:W-:Y:S04]  /*13e40*/  MUFU.EX2 R121, R85 ;  /* 0x0000005500797308 */ /* 0x000fe80000000800 */
[----:B------:R1:W1:Y:S04]  /*13e50*/  MUFU.EX2 R124, R84 ;  /* 0x00000054007c7308 */ /* 0x0002680000000800 */
[----:B------:R-:W-:Y:S04]  /*13e60*/  MUFU.EX2 R127, R127 ;  /* 0x0000007f007f7308 */ /* 0x000fe80000000800 */
[----:B------:R-:W2:Y:S04]  /*13e70*/  MUFU.EX2 R122, R122 ;  /* 0x0000007a007a7308 */ /* 0x000ea80000000800 */
[----:B------:R-:W-:Y:S04]  /*13e80*/  MUFU.EX2 R125, R125 ;  /* 0x0000007d007d7308 */ /* 0x000fe80000000800 */
[----:B------:R-:W4:Y:S01]  /*13e90*/  MUFU.EX2 R120, R120 ;  /* 0x0000007800787308 */ /* 0x000f220000000800 */
[----:B------:R-:W-:Y:S01]  /*13ea0*/  FFMA.FTZ R118, R190, R118, R53 ;  /* 0x00000076be767223 */ /* 0x000fe20000010035 */
[----:B-----5:R-:W-:Y:S01]  /*13eb0*/  F2FP.F16.F32.PACK_AB R52, R123, R132 ;  /* 0x000000847b34723e */ /* 0x020fe200000000ff */
[----:B-1----:R-:W-:Y:S01]  /*13ec0*/  LDSM.16.MT88.4 R84, [R154+0x9800] ;  /* 0x009800009a54783b */ /* 0x002fe20000004200 */
[----:B------:R-:W-:-:S02]  /*13ed0*/  F2FP.F16.F32.PACK_AB R54, R124, R121 ;  /* 0x000000797c36723e */ /* 0x000fc400000000ff */
[----:B--2---:R-:W-:Y:S02]  /*13ee0*/  F2FP.F16.F32.PACK_AB R53, R122, R127 ;  /* 0x0000007f7a35723e */ /* 0x004fe400000000ff */
[----:B----4-:R-:W-:-:S07]  /*13ef0*/  F2FP.F16.F32.PACK_AB R55, R120, R125 ;  /* 0x0000007d7837723e */ /* 0x010fce00000000ff */
[C---:B------:R-:W-:Y:S08]  /*13f00*/  HMMA.16816.F32 R36, R52.reuse, R28, R36 ;  /* 0x0000001c3424723c */ /* 0x040ff00000001824 */
[C---:B------:R-:W-:Y:S01]  /*13f10*/  HMMA.16816.F32 R12, R52.reuse, R30, R12 ;  /* 0x0000001e340c723c */ /* 0x040fe2000000180c */
[----:B------:R-:W1:Y:S07]  /*13f20*/  LDSM.16.MT88.4 R28, [R158+0x9000] ;  /* 0x009000009e1c783b */ /* 0x000e6e0000004200 */
[----:B------:R-:W-:Y:S01]  /*13f30*/  HMMA.16816.F32 R20, R52, R44, R20 ;  /* 0x0000002c3414723c */ /* 0x000fe20000001814 */
[----:B------:R-:W-:Y:S01]  /*13f40*/  FFMA.FTZ R44, R115, R66, -R64 ;  /* 0x00000042732c7223 */ /* 0x000fe20000010840 */
[----:B------:R-:W-:-:S06]  /*13f50*/  FADD.FTZ R118, R61, R118 ;  /* 0x000000763d767221 */ /* 0x000fcc0000010000 */
[----:B------:R-:W-:Y:S01]  /*13f60*/  HMMA.16816.F32 R8, R52, R48, R8 ;  /* 0x000000303408723c */ /* 0x000fe20000001808 */
[----:B------:R-:W-:-:S07]  /*13f70*/  FADD.FTZ R48, R2, R189 ;  /* 0x000000bd02307221 */ /* 0x000fce0000010000 */
[C---:B------:R-:W-:Y:S01]  /*13f80*/  HMMA.16816.F32 R16, R52.reuse, R50, R16 ;  /* 0x000000323410723c */ /* 0x040fe20000001810 */
[----:B------:R-:W-:Y:S07]  /*13f90*/  MUFU.EX2 R115, R117 ;  /* 0x0000007500737308 */ /* 0x000fee0000000800 */
[C---:B------:R-:W-:Y:S01]  /*13fa0*/  HMMA.16816.F32 R4, R52.reuse, R46, R4 ;  /* 0x0000002e3404723c */ /* 0x040fe20000001804 */
[----:B------:R-:W-:Y:S07]  /*13fb0*/  MUFU.EX2 R61, R112 ;  /* 0x00000070003d7308 */ /* 0x000fee0000000800 */
[C---:B---3--:R-:W-:Y:S01]  /*13fc0*/  HMMA.16816.F32 R32, R52.reuse, R40, R32 ;  /* 0x000000283420723c */ /* 0x048fe20000001820 */
[----:B------:R-:W2:Y:S07]  /*13fd0*/  MUFU.EX2 R2, R110 ;  /* 0x0000006e00027308 */ /* 0x000eae0000000800 */
[----:B------:R-:W-:Y:S01]  /*13fe0*/  HMMA.16816.F32 R24, R52, R42, R24 ;  /* 0x0000002a3418723c */ /* 0x000fe20000001818 */
[-CC-:B------:R-:W-:Y:S01]  /*13ff0*/  FFMA.FTZ R53, R113, R66.reuse, -R64.reuse ;  /* 0x0000004271357223 */ /* 0x180fe20000010840 */
[-C--:B------:R-:W-:Y:S01]  /*14000*/  FFMA.FTZ R52, R111, R66.reuse, -R64 ;  /* 0x000000426f347223 */ /* 0x080fe20000010840 */
[----:B------:R-:W-:Y:S01]  /*14010*/  FFMA.FTZ R55, R114, R66, -R57 ;  /* 0x0000004272377223 */ /* 0x000fe20000010839 */
[----:B------:R3:W4:Y:S01]  /*14020*/  MUFU.EX2 R54, R44 ;  /* 0x0000002c00367308 */ /* 0x0007220000000800 */
[----:B------:R-:W-:Y:S01]  /*14030*/  FADD.FTZ R119, R119, R48 ;  /* 0x0000003077777221 */ /* 0x000fe20000010000 */
[----:B------:R-:W-:Y:S01]  /*14040*/  FADD.FTZ R59, R59, R118 ;  /* 0x000000763b3b7221 */ /* 0x000fe20000010000 */
[----:B--2---:R-:W-:Y:S01]  /*14050*/  F2FP.F16.F32.PACK_AB R51, R2, R61 ;  /* 0x0000003d0233723e */ /* 0x004fe200000000ff */
[----:B------:R-:W-:Y:S01]  /*14060*/  MUFU.EX2 R53, R53 ;  /* 0x0000003500357308 */ /* 0x000fe20000000800 */
[----:B------:R-:W-:Y:S03]  /*14070*/  LDSM.16.MT88.4 R40, [R154+0x9000] ;  /* 0x009000009a28783b */ /* 0x000fe60000004200 */
[----:B------:R-:W2:Y:S04]  /*14080*/  MUFU.EX2 R52, R52 ;  /* 0x0000003400347308 */ /* 0x000ea80000000800 */
[----:B------:R-:W-:Y:S01]  /*14090*/  MUFU.EX2 R114, R116 ;  /* 0x0000007400727308 */ /* 0x000fe20000000800 */
[----:B---3--:R-:W3:Y:S03]  /*140a0*/  LDSM.16.MT88.4 R44, [R153+0x9000] ;  /* 0x00900000992c783b */ /* 0x008ee60000004200 */
[----:B------:R-:W5:Y:S01]  /*140b0*/  MUFU.EX2 R55, R55 ;  /* 0x0000003700377308 */ /* 0x000f620000000800 */
[----:B----4-:R-:W-:-:S02]  /*140c0*/  F2FP.F16.F32.PACK_AB R48, R54, R115 ;  /* 0x000000733630723e */ /* 0x010fc400000000ff */
[----:B--2---:R-:W-:Y:S01]  /*140d0*/  F2FP.F16.F32.PACK_AB R50, R52, R53 ;  /* 0x000000353432723e */ /* 0x004fe200000000ff */
[----:B------:R-:W-:Y:S01]  /*140e0*/  FADD.FTZ R58, R58, R59 ;  /* 0x0000003b3a3a7221 */ /* 0x000fe20000010000 */
[----:B------:R-:W-:Y:S01]  /*140f0*/  FADD.FTZ R0, R0, R119 ;  /* 0x0000007700007221 */ /* 0x000fe20000010000 */
[----:B-----5:R-:W-:Y:S02]  /*14100*/  F2FP.F16.F32.PACK_AB R49, R55, R114 ;  /* 0x000000723731723e */ /* 0x020fe400000000ff */
[----:B------:R-:W-:Y:S01]  /*14110*/  FADD.FTZ R79, R79, R58 ;  /* 0x0000003a4f4f7221 */ /* 0x000fe20000010000 */
[----:B------:R-:W-:-:S04]  /*14120*/  FADD.FTZ R77, R77, R0 ;  /* 0x000000004d4d7221 */ /* 0x000fc80000010000 */
        /* <DEDUP_REMOVED lines=11> */
[----:B------:R-:W-:Y:S01]  /*141e0*/  FADD.FTZ R46, R80, R75 ;  /* 0x0000004b502e7221 */ /* 0x000fe20000010000 */
[-C--:B------:R-:W-:Y:S01]  /*141f0*/  FFMA.FTZ R0, R107, R66.reuse, -R64 ;  /* 0x000000426b007223 */ /* 0x080fe20000010840 */
[----:B------:R-:W-:Y:S01]  /*14200*/  FFMA.FTZ R189, R102, R66, -R57 ;  /* 0x0000004266bd7223 */ /* 0x000fe20000010839 */
[----:B------:R-:W-:Y:S01]  /*14210*/  FADD.FTZ R82, R82, R83 ;  /* 0x0000005352527221 */ /* 0x000fe20000010000 */
[----:B------:R-:W-:Y:S01]  /*14220*/  FADD.FTZ R46, R71, R46 ;  /* 0x0000002e472e7221 */ /* 0x000fe20000010000 */
[----:B------:R-:W2:Y:S02]  /*14230*/  LDSM.16.MT88.4 R76, [R153+0x9800] ;  /* 0x00980000994c783b */ /* 0x000ea40000004200 */
[----:B------:R-:W-:Y:S01]  /*14240*/  FADD.FTZ R81, R81, R82 ;  /* 0x0000005251517221 */ /* 0x000fe20000010000 */
[----:B------:R-:W-:-:S03]  /*14250*/  FADD.FTZ R69, R69, R46 ;  /* 0x0000002e45457221 */ /* 0x000fc60000010000 */
[----:B------:R-:W-:Y:S01]  /*14260*/  FADD.FTZ R70, R70, R81 ;  /* 0x0000005146467221 */ /* 0x000fe20000010000 */
[----:B------:R-:W-:-:S03]  /*14270*/  FADD.FTZ R68, R68, R69 ;  /* 0x0000004544447221 */ /* 0x000fc60000010000 */
        /* <DEDUP_REMOVED lines=8> */
[-C--:B------:R-:W-:Y:S01]  /*14300*/  FFMA.FTZ R43, R103, R66.reuse, -R64 ;  /* 0x00000042672b7223 */ /* 0x080fe20000010840 */
[----:B------:R-:W-:Y:S01]  /*14310*/  FFMA.FTZ R42, R106, R66, -R57 ;  /* 0x000000426a2a7223 */ /* 0x000fe20000010839 */
[----:B------:R-:W-:-:S05]  /*14320*/  FADD.FTZ R91, R91, R90 ;  /* 0x0000005a5b5b7221 */ /* 0x000fca0000010000 */
[C---:B------:R-:W-:Y:S01]  /*14330*/  HMMA.16816.F32 R32, R48.reuse, R44, R32 ;  /* 0x0000002c3020723c */ /* 0x040fe20000001820 */
[-CC-:B------:R-:W-:Y:S01]  /*14340*/  FFMA.FTZ R45, R108, R66.reuse, -R57.reuse ;  /* 0x000000426c2d7223 */ /* 0x180fe20000010839 */
[----:B------:R-:W-:Y:S01]  /*14350*/  FFMA.FTZ R44, R104, R66, -R57 ;  /* 0x00000042682c7223 */ /* 0x000fe20000010839 */
[----:B------:R-:W-:Y:S05]  /*14360*/  MUFU.EX2 R41, R41 ;  /* 0x0000002900297308 */ /* 0x000fea0000000800 */
        /* <DEDUP_REMOVED lines=65> */
.L_x_14325:
[----:B------:R-:W-:-:S07]  /*14780*/  IADD3 R65, PT, PT, R67, -0x1, RZ ;  /* 0xffffffff43417810 */ /* 0x000fce0007ffe0ff */
.L_x_14334:
[----:B------:R-:W-:Y:S05]  /*14790*/  BSYNC B2 ;  /* 0x0000000000027941 */ /* 0x000fea0003800000 */
.L_x_14324:
        /* <DEDUP_REMOVED lines=14> */
.L_x_14342:
        /* <DEDUP_REMOVED lines=79> */
.L_x_14337:
[----:B------:R-:W-:Y:S05]  /*14d70*/  BSYNC.RECONVERGENT B0 ;  /* 0x0000000000007941 */ /* 0x000fea0003800200 */
.L_x_14336:
        /* <DEDUP_REMOVED lines=70> */
[C---:B------:R-:W-:Y:S08]  /*151e0*/  HMMA.16816.F32 R56, R104.reuse, R134, RZ ;  /* 0x000000866838723c */ /* 0x040ff000000018ff */
        /* <DEDUP_REMOVED lines=116> */
[----:B------:R-:W2:Y:S01]  /*15930*/  MUFU.TANH R18, R18 ;  /* 0x0000001200127308 */ /* 0x000ea20000002400 */
[C---:B-----5:R-:W-:Y:S09]  /*15940*/  HMMA.16816.F32 R44, R116.reuse, R8, R44 ;  /* 0x00000008742c723c */ /* 0x060ff2000000182c */
[----:B------:R-:W3:Y:S01]  /*15950*/  MUFU.TANH R19, R19 ;  /* 0x0000001300137308 */ /* 0x000ee20000002400 */
[-C--:B-1----:R-:W-:Y:S01]  /*15960*/  FMUL.FTZ R143, R40, R0.reuse ;  /* 0x00000000288f7220 */ /* 0x082fe20000410000 */
[C---:B------:R-:W-:Y:S01]  /*15970*/  HMMA.16816.F32 R48, R116.reuse, R10, R48 ;  /* 0x0000000a7430723c */ /* 0x040fe20000001830 */
[----:B------:R-:W1:Y:S01]  /*15980*/  LDSM.16.M88.4 R8, [R155+0x5800] ;  /* 0x005800009b08783b */ /* 0x000e620000000200 */
[----:B------:R-:W-:Y:S06]  /*15990*/  DEPBAR.LE SB0, 0x0 ;  /* 0x000080000000791a */ /* 0x000fec0000000000 */
[----:B------:R5:W1:Y:S01]  /*159a0*/  MUFU.TANH R40, R143 ;  /* 0x0000008f00287308 */ /* 0x000a620000002400 */
        /* <DEDUP_REMOVED lines=18> */
[-C--:B-----5:R-:W-:Y:S01]  /*15ad0*/  FMUL.FTZ R143, R56, R0.reuse ;  /* 0x00000000388f7220 */ /* 0x0a0fe20000410000 */
        /* <DEDUP_REMOVED lines=68> */
[----:B-1----:R-:W2:Y:S04]  /*15f20*/  LD.E R59, desc[UR4][R100.64+0x170] ;  /* 0x00017004643b7980 */ /* 0x002ea8000c101900 */
        /* <DEDUP_REMOVED lines=61> */
.L_x_14341:
[----:B------:R-:W-:Y:S05]  /*16300*/  BSYNC.RECONVERGENT B0 ;  /* 0x0000000000007941 */ /* 0x000fea0003800200 */
.L_x_14340:
        /* <DEDUP_REMOVED lines=8> */
[----:B-1----:R-:W-:Y:S01]  /*16390*/  IMAD.X R63, R0, 0x1, R167, P0 ;  /* 0x00000001003f7824 */ /* 0x002fe200000e06a7 */
        /* <DEDUP_REMOVED lines=19> */
.L_x_14339:
[----:B------:R-:W-:Y:S05]  /*164d0*/  BSYNC.RECONVERGENT B1 ;  /* 0x0000000000017941 */ /* 0x000fea0003800200 */
.L_x_14338:
[----:B------:R-:W-:Y:S01]  /*164e0*/  LOP3.LUT R176, R176, 0xfffffeff, RZ, 0xc0, !PT ;  /* 0xfffffeffb0b07812 */ /* 0x000fe200078ec0ff */
[C---:B------:R-:W-:Y:S01]  /*164f0*/  VIADD R0, R188.reuse, 0xffffffc0 ;  /* 0xffffffc0bc007836 */ /* 0x040fe20000000000 */
[CC--:B------:R-:W-:Y:S01]  /*16500*/  ISETP.GE.AND P1, PT, R188.reuse, R183.reuse, PT ;  /* 0x000000b7bc00720c */ /* 0x0c0fe20003f26270 */
[C---:B--2---:R-:W-:Y:S02]  /*16510*/  VIADD R3, R188.reuse, 0xffffffd9 ;  /* 0xffffffd9bc037836 */ /* 0x044fe40000000000 */
[----:B-1----:R-:W-:Y:S01]  /*16520*/  VIADD R59, R188, 0xfffffff8 ;  /* 0xfffffff8bc3b7836 */ /* 0x002fe20000000000 */
[----:B------:R-:W-:Y:S01]  /*16530*/  ISETP.GE.AND P0, PT, R0, R180, PT ;  /* 0x000000b40000720c */ /* 0x000fe20003f06270 */
[----:B------:R-:W-:Y:S01]  /*16540*/  VIADD R57, R188, 0x1 ;  /* 0x00000001bc397836 */ /* 0x000fe20000000000 */
[----:B------:R-:W-:Y:S01]  /*16550*/  ISETP.GE.AND P3, PT, R0, R183, PT ;  /* 0x000000b70000720c */ /* 0x000fe20003f66270 */
[----:B------:R-:W-:Y:S01]  /*16560*/  VIADD R58, R188, 0xfffffff9 ;  /* 0xfffffff9bc3a7836 */ /* 0x000fe20000000000 */
[----:B------:R-:W-:Y:S01]  /*16570*/  FSEL R36, R36, -INF , P1 ;  /* 0xff80000024247808 */ /* 0x000fe20000800000 */
[----:B------:R-:W-:Y:S01]  /*16580*/  VIADD R56, R188, 0x8 ;  /* 0x00000008bc387836 */ /* 0x000fe20000000000 */
[----:B------:R-:W-:Y:S01]  /*16590*/  FSEL R115, R2, -INF , P3 ;  /* 0xff80000002737808 */ /* 0x000fe20001800000 */
[----:B------:R-:W-:Y:S01]  /*165a0*/  VIADD R54, R188, 0x9 ;  /* 0x00000009bc367836 */ /* 0x000fe20000000000 */
[----:B------:R-:W-:Y:S01]  /*165b0*/  ISETP.GE.AND P2, PT, R0, R181, PT ;  /* 0x000000b50000720c */ /* 0x000fe20003f46270 */
[----:B------:R-:W-:Y:S01]  /*165c0*/  VIADD R63, R188, 0xffffffe8 ;  /* 0xffffffe8bc3f7836 */ /* 0x000fe20000000000 */
[-C--:B------:R-:W-:Y:S01]  /*165d0*/  ISETP.GE.AND P4, PT, R0, R182.reuse, PT ;  /* 0x000000b60000720c */ /* 0x080fe20003f86270 */
[----:B------:R-:W-:Y:S02]  /*165e0*/  VIADD R64, R188, 0xffffffe1 ;  /* 0xffffffe1bc407836 */ /* 0x000fe40000000000 */
[----:B------:R-:W-:Y:S01]  /*165f0*/  @P0 LOP3.LUT R176, R176, 0x100, RZ, 0xfc, !PT ;  /* 0x00000100b0b00812 */ /* 0x000fe200078efcff */
[C---:B------:R-:W-:Y:S01]  /*16600*/  VIADD R10, R188.reuse, 0x10 ;  /* 0x00000010bc0a7836 */ /* 0x040fe20000000000 */
[CC--:B------:R-:W-:Y:S01]  /*16610*/  ISETP.GE.AND P0, PT, R188.reuse, R182.reuse, PT ;  /* 0x000000b6bc00720c */ /* 0x0c0fe20003f06270 */
[----:B------:R-:W-:Y:S01]  /*16620*/  VIADD R111, R188, 0xffffffc9 ;  /* 0xffffffc9bc6f7836 */ /* 0x000fe20000000000 */
[----:B------:R-:W-:Y:S01]  /*16630*/  LOP3.LUT R176, R176, 0xffffff7f, RZ, 0xc0, !PT ;  /* 0xffffff7fb0b07812 */ /* 0x000fe200078ec0ff */
        /* <DEDUP_REMOVED lines=74> */
[----:B------:R-:W-:Y:S02]  /*16ae0*/  @P2 LOP3.LUT R176, R176, 0x80, RZ, 0xfc, !PT ;  /* 0x00000080b0b02812 */ /* 0x000fe400078efcff */
        /* <DEDUP_REMOVED lines=11> */
[CC--:B------:R-:W-:Y:S02]  /*16ba0*/  ISETP.GE.AND P2, PT, R117.reuse, R183.reuse, PT ;  /* 0x000000b77500720c */ /* 0x0c0fe40003f46270 */
[----:B------:R-:W-:Y:S02]  /*16bb0*/  @P1 LOP3.LUT R176, R176, 0x20, RZ, 0xfc, !PT ;  /* 0x00000020b0b01812 */ /* 0x000fe400078efcff */
[----:B------:R-:W-:Y:S02]  /*16bc0*/  FSEL R136, R136, -INF , P2 ;  /* 0xff80000088887808 */ /* 0x000fe40001000000 */
[----:B------:R-:W-:Y:S02]  /*16bd0*/  LOP3.LUT R176, R176, 0xffffffef, RZ, 0xc0, !PT ;  /* 0xffffffefb0b07812 */ /* 0x000fe400078ec0ff */
[-C--:B------:R-:W-:Y:S02]  /*16be0*/  ISETP.GE.AND P2, PT, R117, R182.reuse, PT ;  /* 0x000000b67500720c */ /* 0x080fe40003f46270 */
[----:B------:R-:W-:Y:S02]  /*16bf0*/  @P0 LOP3.LUT R176, R176, 0x10, RZ, 0xfc, !PT ;  /* 0x00000010b0b00812 */ /* 0x000fe400078efcff */
[----:B------:R-:W-:Y:S02]  /*16c00*/  ISETP.GE.AND P0, PT, R28, R183, PT ;  /* 0x000000b71c00720c */ /* 0x000fe40003f06270 */
[-C--:B------:R-:W-:Y:S02]  /*16c10*/  ISETP.GE.AND P1, PT, R8, R182.reuse, PT ;  /* 0x000000b60800720c */ /* 0x080fe40003f26270 */
[----:B------:R-:W-:Y:S02]  /*16c20*/  FSEL R119, R145, -INF , P0 ;  /* 0xff80000091777808 */ /* 0x000fe40000000000 */
[----:B------:R-:W-:Y:S02]  /*16c30*/  ISETP.GE.AND P0, PT, R6, R182, PT ;  /* 0x000000b60600720c */ /* 0x000fe40003f06270 */
[----:B------:R-:W-:Y:S02]  /*16c40*/  FSEL R138, R138, -INF , P2 ;  /* 0xff8000008a8a7808 */ /* 0x000fe40001000000 */
[----:B------:R-:W-:Y:S02]  /*16c50*/  FSEL R117, R53, -INF , P0 ;  /* 0xff80000035757808 */ /* 0x000fe40000000000 */
[----:B------:R-:W-:Y:S02]  /*16c60*/  ISETP.GE.AND P0, PT, R188, R180, PT ;  /* 0x000000b4bc00720c */ /* 0x000fe40003f06270 */
[C---:B------:R-:W-:Y:S02]  /*16c70*/  ISETP.GE.AND P2, PT, R111.reuse, R182, PT ;  /* 0x000000b66f00720c */ /* 0x040fe40003f46270 */
[----:B------:R-:W-:Y:S02]  /*16c80*/  FSEL R193, R36, -INF , !P0 ;  /* 0xff80000024c17808 */ /* 0x000fe40004000000 */
[C---:B------:R-:W-:Y:S02]  /*16c90*/  ISETP.GE.AND P5, PT, R111.reuse, R180, PT ;  /* 0x000000b46f00720c */ /* 0x040fe40003fa6270 */
[----:B------:R-:W-:Y:S01]  /*16ca0*/  ISETP.GE.AND P6, PT, R111, R181, PT ;  /* 0x000000b56f00720c */ /* 0x000fe20003fc6270 */
        /* <DEDUP_REMOVED lines=8> */
[----:B------:R-:W-:Y:S02]  /*16d30*/  ISETP.GE.AND P0, PT, R111, R183, PT ;  /* 0x000000b76f00720c */ /* 0x000fe40003f06270 */
[----:B------:R-:W-:Y:S01]  /*16d40*/  FSEL R108, R16, -INF , P4 ;  /* 0xff800000106c7808 */ /* 0x000fe20002000000 */
[----:B------:R-:W-:Y:S01]  /*16d50*/  VIADD R16, R188, 0x38 ;  /* 0x00000038bc107836 */ /* 0x000fe20000000000 */
[----:B------:R-:W-:Y:S02]  /*16d60*/  ISETP.GE.AND P1, PT, R113, R181, PT ;  /* 0x000000b57100720c */ /* 0x000fe40003f26270 */
[----:B------:R-:W-:Y:S02]  /*16d70*/  ISETP.GE.AND P4, PT, R65, R183, PT ;  /* 0x000000b74100720c */ /* 0x000fe40003f86270 */
[----:B------:R-:W-:Y:S02]  /*16d80*/  FSEL R146, R146, -INF , P0 ;  /* 0xff80000092927808 */ /* 0x000fe40000000000 */
[----:B------:R-:W-:Y:S02]  /*16d90*/  ISETP.GE.AND P0, PT, R188, R181, PT ;  /* 0x000000b5bc00720c */ /* 0x000fe40003f06270 */
[----:B------:R-:W-:Y:S02]  /*16da0*/  FSEL R225, R20, -INF , P4 ;  /* 0xff80000014e17808 */ /* 0x000fe40002000000 */
[----:B------:R-:W-:Y:S02]  /*16db0*/  ISETP.GE.AND P4, PT, R54, R183, PT ;  /* 0x000000b73600720c */ /* 0x000fe40003f86270 */
[----:B------:R-:W-:Y:S02]  /*16dc0*/  FSEL R149, R149, -INF , !P0 ;  /* 0xff80000095957808 */ /* 0x000fe40004000000 */
[----:B------:R-:W-:Y:S02]  /*16dd0*/  LOP3.LUT R176, R176, 0xfffffff7, RZ, 0xc0, !PT ;  /* 0xfffffff7b0b07812 */ /* 0x000fe400078ec0ff */
[----:B------:R-:W-:Y:S02]  /*16de0*/  ISETP.GE.AND P0, PT, R109, R181, PT ;  /* 0x000000b56d00720c */ /* 0x000fe40003f06270 */
[----:B------:R-:W-:Y:S02]  /*16df0*/  FSEL R41, R41, -INF , P4 ;  /* 0xff80000029297808 */ /* 0x000fe40002000000 */
[-C--:B------:R-:W-:Y:S02]  /*16e00*/  ISETP.GE.AND P4, PT, R8, R183.reuse, PT ;  /* 0x000000b70800720c */ /* 0x080fe40003f86270 */
[----:B------:R-:W-:Y:S02]  /*16e10*/  @P1 LOP3.LUT R176, R176, 0x8, RZ, 0xfc, !PT ;  /* 0x00000008b0b01812 */ /* 0x000fe400078efcff */
[----:B------:R-:W-:Y:S02]  /*16e20*/  FSEL R137, R4, -INF , P4 ;  /* 0xff80000004897808 */ /* 0x000fe40002000000 */
[----:B------:R-:W-:Y:S02]  /*16e30*/  P2R R4, PR, RZ, 0x20 ;  /* 0x00000020ff047803 */ /* 0x000fe40000000000 */
[----:B------:R-:W-:Y:S02]  /*16e40*/  FSEL R142, R142, -INF , P2 ;  /* 0xff8000008e8e7808 */ /* 0x000fe40001000000 */
[----:B------:R-:W-:Y:S02]  /*16e50*/  LOP3.LUT P5, RZ, R176, 0x10, RZ, 0xc0, !PT ;  /* 0x00000010b0ff7812 */ /* 0x000fe400078ac0ff */
[-C--:B------:R-:W-:Y:S02]  /*16e60*/  ISETP.GE.AND P2, PT, R64, R183.reuse, PT ;  /* 0x000000b74000720c */ /* 0x080fe40003f46270 */
[----:B------:R-:W-:Y:S02]  /*16e70*/  LOP3.LUT R176, R176, 0xfffffffe, RZ, 0xc0, !PT ;  /* 0xfffffffeb0b07812 */ /* 0x000fe400078ec0ff */
[----:B------:R-:W-:Y:S02]  /*16e80*/  FSEL R223, R21, -INF , P2 ;  /* 0xff80000015df7808 */ /* 0x000fe40001000000 */
[----:B------:R-:W-:Y:S02]  /*16e90*/  @P0 LOP3.LUT R176, R176, 0x1, RZ, 0xfc, !PT ;  /* 0x00000001b0b00812 */ /* 0x000fe400078efcff */
[-C--:B------:R-:W-:Y:S02]  /*16ea0*/  ISETP.GE.AND P0, PT, R24, R183.reuse, PT ;  /* 0x000000b71800720c */ /* 0x080fe40003f06270 */
[-C--:B------:R-:W-:Y:S02]  /*16eb0*/  ISETP.GE.AND P2, PT, R62, R183.reuse, PT ;  /* 0x000000b73e00720c */ /* 0x080fe40003f46270 */
[----:B------:R-:W-:Y:S02]  /*16ec0*/  FSEL R20, R151, -INF , P0 ;  /* 0xff80000097147808 */ /* 0x000fe40000000000 */
[----:B------:R-:W-:Y:S02]  /*16ed0*/  FSEL R219, R25, -INF , P2 ;  /* 0xff80000019db7808 */ /* 0x000fe40001000000 */
[-C--:B------:R-:W-:Y:S02]  /*16ee0*/  ISETP.GE.AND P2, PT, R60, R183.reuse, PT ;  /* 0x000000b73c00720c */ /* 0x080fe40003f46270 */
[-C--:B------:R-:W-:Y:S02]  /*16ef0*/  ISETP.GE.AND P0, PT, R18, R182.reuse, PT ;  /* 0x000000b61200720c */ /* 0x080fe40003f06270 */
[----:B------:R-:W-:Y:S01]  /*16f00*/  FSEL R207, R29, -INF , P2 ;  /* 0xff8000001dcf7808 */ /* 0x000fe20001000000 */
[C---:B------:R-:W-:Y:S01]  /*16f10*/  VIADD R29, R188.reuse, 0x39 ;  /* 0x00000039bc1d7836 */ /* 0x040fe20000000000 */
[----:B------:R-:W-:Y:S01]  /*16f20*/  FSEL R113, R55, -INF , P0 ;  /* 0xff80000037717808 */ /* 0x000fe20000000000 */
[----:B------:R-:W-:Y:S01]  /*16f30*/  VIADD R188, R188, 0xffffff80 ;  /* 0xffffff80bcbc7836 */ /* 0x000fe20000000000 */
[----:B------:R-:W-:Y:S02]  /*16f40*/  ISETP.GE.AND P0, PT, R28, R182, PT ;  /* 0x000000b61c00720c */ /* 0x000fe40003f06270 */
[----:B------:R-:W-:Y:S02]  /*16f50*/  ISETP.GE.AND P3, PT, R109, R180, PT ;  /* 0x000000b46d00720c */ /* 0x000fe40003f66270 */
[----:B------:R-:W-:Y:S02]  /*16f60*/  FSEL R109, R144, -INF , P0 ;  /* 0xff800000906d7808 */ /* 0x000fe40000000000 */
[----:B------:R-:W-:Y:S02]  /*16f70*/  ISETP.GE.AND P0, PT, R29, R183, PT ;  /* 0x000000b71d00720c */ /* 0x000fe40003f06270 */
[----:B------:R-:W-:Y:S02]  /*16f80*/  P2R R13, PR, RZ, 0x20 ;  /* 0x00000020ff0d7803 */ /* 0x000fe40000000000 */
[----:B------:R-:W-:Y:S02]  /*16f90*/  FSEL R14, R150, -INF , P0 ;  /* 0xff800000960e7808 */ /* 0x000fe40000000000 */
[----:B------:R-:W-:Y:S02]  /*16fa0*/  ISETP.GE.AND P0, PT, R116, R181, PT ;  /* 0x000000b57400720c */ /* 0x000fe40003f06270 */
[C---:B------:R-:W-:Y:S02]  /*16fb0*/  LOP3.LUT P5, RZ, R176.reuse, 0x40, RZ, 0xc0, !PT ;  /* 0x00000040b0ff7812 */ /* 0x040fe400078ac0ff */
[----:B------:R-:W-:Y:S02]  /*16fc0*/  P2R R17, PR, RZ, 0x40 ;  /* 0x00000040ff117803 */ /* 0x000fe40000000000 */
[----:B------:R-:W-:Y:S02]  /*16fd0*/  P2R R15, PR, RZ, 0x20 ;  /* 0x00000020ff0f7803 */ /* 0x000fe40000000000 */
[----:B------:R-:W-:Y:S02]  /*16fe0*/  P2R R19, PR, RZ, 0x8 ;  /* 0x00000008ff137803 */ /* 0x000fe40000000000 */
[C---:B------:R-:W-:Y:S02]  /*16ff0*/  LOP3.LUT P5, RZ, R176.reuse, 0x100, RZ, 0xc0, !PT ;  /* 0x00000100b0ff7812 */ /* 0x040fe400078ac0ff */
[C---:B------:R-:W-:Y:S02]  /*17000*/  LOP3.LUT P3, RZ, R176.reuse, 0x80, RZ, 0xc0, !PT ;  /* 0x00000080b0ff7812 */ /* 0x040fe4000786c0ff */
[C---:B------:R-:W-:Y:S02]  /*17010*/  LOP3.LUT P6, RZ, R176.reuse, 0x20, RZ, 0xc0, !PT ;  /* 0x00000020b0ff7812 */ /* 0x040fe400078cc0ff */
[----:B------:R-:W-:Y:S02]  /*17020*/  LOP3.LUT R176, R176, 0xfffffffd, RZ, 0xc0, !PT ;  /* 0xfffffffdb0b07812 */ /* 0x000fe400078ec0ff */
[----:B------:R-:W-:Y:S02]  /*17030*/  FSEL R23, R115, -INF , !P5 ;  /* 0xff80000073177808 */ /* 0x000fe40006800000 */
[----:B------:R-:W-:Y:S02]  /*17040*/  @P0 LOP3.LUT R176, R176, 0x2, RZ, 0xfc, !PT ;  /* 0x00000002b0b00812 */ /* 0x000fe400078efcff */
[----:B------:R-:W-:Y:S02]  /*17050*/  ISETP.GE.AND P0, PT, R16, R183, PT ;  /* 0x000000b71000720c */ /* 0x000fe40003f06270 */
[----:B------:R-:W-:Y:S02]  /*17060*/  ISETP.NE.AND P5, PT, R15, RZ, PT ;  /* 0x000000ff0f00720c */ /* 0x000fe40003fa5270 */
[----:B------:R-:W-:Y:S02]  /*17070*/  FSEL R12, R148, -INF , P0 ;  /* 0xff800000940c7808 */ /* 0x000fe40000000000 */
[-C--:B------:R-:W-:Y:S02]  /*17080*/  ISETP.GE.AND P0, PT, R111, R182.reuse, PT ;  /* 0x000000b66f00720c */ /* 0x080fe40003f06270 */
        /* <DEDUP_REMOVED lines=8> */
[----:B------:R-:W-:Y:S02]  /*17110*/  ISETP.GE.AND P0, PT, R16, R182, PT ;  /* 0x000000b61000720c */ /* 0x000fe40003f06270 */
[----:B------:R-:W-:Y:S02]  /*17120*/  ISETP.NE.AND P5, PT, R4, RZ, PT ;  /* 0x000000ff0400720c */ /* 0x000fe40003fa5270 */
[----:B------:R-:W-:Y:S02]  /*17130*/  FSEL R37, R66, -INF , P0 ;  /* 0xff80000042257808 */ /* 0x000fe40000000000 */
[----:B------:R-:W-:Y:S02]  /*17140*/  FSEL R4, R110, -INF , !P3 ;  /* 0xff8000006e047808 */ /* 0x000fe40005800000 */
[----:B------:R-:W-:Y:S02]  /*17150*/  LOP3.LUT P0, RZ, R176, 0x8, RZ, 0xc0, !PT ;  /* 0x00000008b0ff7812 */ /* 0x000fe4000780c0ff */
[----:B------:R-:W-:Y:S02]  /*17160*/  ISETP.NE.AND P3, PT, R19, RZ, PT ;  /* 0x000000ff1300720c */ /* 0x000fe40003f65270 */
[----:B------:R-:W-:Y:S02]  /*17170*/  FSEL R19, R138, -INF , !P6 ;  /* 0xff8000008a137808 */ /* 0x000fe40007000000 */
[----:B------:R-:W-:Y:S02]  /*17180*/  ISETP.NE.AND P6, PT, R17, RZ, PT ;  /* 0x000000ff1100720c */ /* 0x000fe40003fc5270 */
[----:B------:R-:W-:Y:S02]  /*17190*/  FSEL R51, R114, -INF , !P3 ;  /* 0xff80000072337808 */ /* 0x000fe40005800000 */
[----:B------:R-:W-:Y:S02]  /*171a0*/  FSEL R17, R141, -INF , !P0 ;  /* 0xff8000008d117808 */ /* 0x000fe40004000000 */
[CC--:B------:R-:W-:Y:S02]  /*171b0*/  ISETP.GE.AND P0, PT, R3.reuse, R180.reuse, PT ;  /* 0x000000b40300720c */ /* 0x0c0fe40003f06270 */
[----:B------:R-:W-:Y:S02]  /*171c0*/  ISETP.GE.AND P3, PT, R3, R181, PT ;  /* 0x000000b50300720c */ /* 0x000fe40003f66270 */
[----:B------:R-:W2:Y:S01]  /*171d0*/  LD.E R3, desc[UR4][R100.64+0xdc] ;  /* 0x0000dc0464037980 */ /* 0x000ea2000c101900 */
[----:B------:R-:W-:Y:S02]  /*171e0*/  ISETP.GE.AND P2, PT, R58, R183, PT ;  /* 0x000000b73a00720c */ /* 0x000fe40003f46270 */
[----:B------:R-:W-:Y:S02]  /*171f0*/  ISETP.GE.AND P1, PT, R118, R180, PT ;  /* 0x000000b47600720c */ /* 0x000fe40003f26270 */
[----:B------:R-:W-:Y:S02]  /*17200*/  FSEL R203, R33, -INF , P2 ;  /* 0xff80000021cb7808 */ /* 0x000fe40001000000 */
[-C--:B------:R-:W-:Y:S02]  /*17210*/  ISETP.GE.AND P2, PT, R59, R182.reuse, PT ;  /* 0x000000b63b00720c */ /* 0x080fe40003f46270 */
[----:B------:R-:W-:Y:S02]  /*17220*/  FSEL R11, R142, -INF , !P6 ;  /* 0xff8000008e0b7808 */ /* 0x000fe40007000000 */
[----:B------:R-:W-:Y:S02]  /*17230*/  FSEL R34, R34, -INF , P2 ;  /* 0xff80000022227808 */ /* 0x000fe40001000000 */
[----:B------:R-:W-:Y:S02]  /*17240*/  ISETP.GE.AND P2, PT, R57, R182, PT ;  /* 0x000000b63900720c */ /* 0x000fe40003f46270 */
[----:B------:R-:W-:Y:S02]  /*17250*/  LOP3.LUT P6, RZ, R176, 0x1, RZ, 0xc0, !PT ;  /* 0x00000001b0ff7812 */ /* 0x000fe400078cc0ff */
[----:B------:R-:W-:Y:S02]  /*17260*/  FSEL R27, R112, -INF , !P1 ;  /* 0xff800000701b7808 */ /* 0x000fe40004800000 */
[-C--:B------:R-:W-:Y:S02]  /*17270*/  ISETP.GE.AND P1, PT, R65, R180.reuse, PT ;  /* 0x000000b44100720c */ /* 0x080fe40003f26270 */
[----:B------:R-:W-:Y:S02]  /*17280*/  FSEL R49, R107, -INF , !P0 ;  /* 0xff8000006b317808 */ /* 0x000fe40004000000 */
[----:B------:R-:W-:Y:S02]  /*17290*/  FSEL R55, R106, -INF , !P6 ;  /* 0xff8000006a377808 */ /* 0x000fe40007000000 */
[----:B------:R-:W-:Y:S02]  /*172a0*/  FSEL R39, R39, -INF , P2 ;  /* 0xff80000027277808 */ /* 0x000fe40001000000 */
[----:B------:R-:W-:Y:S02]  /*172b0*/  ISETP.GE.AND P0, PT, R64, R180, PT ;  /* 0x000000b44000720c */ /* 0x000fe40003f06270 */
[----:B------:R-:W-:Y:S02]  /*172c0*/  ISETP.GE.AND P2, PT, R54, R182, PT ;  /* 0x000000b63600720c */ /* 0x000fe40003f46270 */
[----:B------:R-:W-:Y:S02]  /*172d0*/  ISETP.GE.AND P6, PT, R63, R181, PT ;  /* 0x000000b53f00720c */ /* 0x000fe40003fc6270 */
[----:B------:R-:W-:Y:S02]  /*172e0*/  FSEL R225, R225, -INF , !P1 ;  /* 0xff800000e1e17808 */ /* 0x000fe40004800000 */
[----:B------:R-:W-:Y:S02]  /*172f0*/  FSEL R13, R140, -INF , !P5 ;  /* 0xff8000008c0d7808 */ /* 0x000fe40006800000 */
[-C--:B------:R-:W-:Y:S02]  /*17300*/  ISETP.GE.AND P1, PT, R63, R180.reuse, PT ;  /* 0x000000b43f00720c */ /* 0x080fe40003f26270 */
[----:B------:R-:W-:Y:S02]  /*17310*/  LOP3.LUT P5, RZ, R176, 0x2, RZ, 0xc0, !PT ;  /* 0x00000002b0ff7812 */ /* 0x000fe400078ac0ff */
[----:B------:R-:W-:Y:S02]  /*17320*/  FSEL R223, R223, -INF , !P0 ;  /* 0xff800000dfdf7808 */ /* 0x000fe40004000000 */
[----:B------:R-:W-:Y:S02]  /*17330*/  FSEL R43, R43, -INF , P2 ;  /* 0xff8000002b2b7808 */ /* 0x000fe40001000000 */
[-C--:B------:R-:W-:Y:S02]  /*17340*/  ISETP.GE.AND P0, PT, R62, R180.reuse, PT ;  /* 0x000000b43e00720c */ /* 0x080fe40003f06270 */
[----:B------:R-:W-:Y:S02]  /*17350*/  ISETP.GE.AND P2, PT, R6, R183, PT ;  /* 0x000000b70600720c */ /* 0x000fe40003f46270 */
[----:B------:R-:W-:Y:S02]  /*17360*/  FSEL R221, R221, -INF , !P1 ;  /* 0xff800000dddd7808 */ /* 0x000fe40004800000 */
[CC--:B------:R-:W-:Y:S02]  /*17370*/  ISETP.GE.AND P1, PT, R61.reuse, R180.reuse, PT ;  /* 0x000000b43d00720c */ /* 0x0c0fe40003f26270 */
[----:B------:R-:W-:Y:S02]  /*17380*/  FSEL R35, R104, -INF , !P5 ;  /* 0xff80000068237808 */ /* 0x000fe40006800000 */
[-C--:B------:R-:W-:Y:S02]  /*17390*/  ISETP.GE.AND P5, PT, R61, R181.reuse, PT ;  /* 0x000000b53d00720c */ /* 0x080fe40003fa6270 */
[----:B------:R-:W-:Y:S02]  /*173a0*/  FSEL R219, R219, -INF , !P0 ;  /* 0xff800000dbdb7808 */ /* 0x000fe40004000000 */
[----:B------:R-:W-:Y:S02]  /*173b0*/  FSEL R50, R50, -INF , P2 ;  /* 0xff80000032327808 */ /* 0x000fe40001000000 */
[-C--:B------:R-:W-:Y:S02]  /*173c0*/  ISETP.GE.AND P0, PT, R60, R180.reuse, PT ;  /* 0x000000b43c00720c */ /* 0x080fe40003f06270 */
[----:B------:R-:W-:Y:S02]  /*173d0*/  LOP3.LUT R176, R176, 0xfffffffe, RZ, 0xc0, !PT ;  /* 0xfffffffeb0b07812 */ /* 0x000fe400078ec0ff */
[-C--:B------:R-:W-:Y:S02]  /*173e0*/  ISETP.GE.AND P2, PT, R116, R180.reuse, PT ;  /* 0x000000b47400720c */ /* 0x080fe40003f46270 */
[----:B------:R-:W-:Y:S02]  /*173f0*/  FSEL R209, R209, -INF , !P1 ;  /* 0xff800000d1d17808 */ /* 0x000fe40004800000 */
[-C--:B------:R-:W-:Y:S02]  /*17400*/  ISETP.GE.AND P1, PT, R58, R180.reuse, PT ;  /* 0x000000b43a00720c */ /* 0x080fe40003f26270 */
[----:B------:R-:W-:Y:S02]  /*17410*/  FSEL R207, R207, -INF , !P0 ;  /* 0xff800000cfcf7808 */ /* 0x000fe40004000000 */
[----:B------:R-:W-:Y:S02]  /*17420*/  @P6 LOP3.LUT R176, R176, 0x1, RZ, 0xfc, !PT ;  /* 0x00000001b0b06812 */ /* 0x000fe400078efcff */
[-C--:B------:R-:W-:Y:S02]  /*17430*/  ISETP.GE.AND P0, PT, R57, R180.reuse, PT ;  /* 0x000000b43900720c */ /* 0x080fe40003f06270 */
[----:B------:R-:W-:Y:S02]  /*17440*/  FSEL R25, R108, -INF , !P2 ;  /* 0xff8000006c197808 */ /* 0x000fe40005000000 */
[-C--:B------:R-:W-:Y:S02]  /*17450*/  ISETP.GE.AND P4, PT, R118, R181.reuse, PT ;  /* 0x000000b57600720c */ /* 0x080fe40003f86270 */
[-C--:B------:R-:W-:Y:S02]  /*17460*/  ISETP.GE.AND P2, PT, R65, R181.reuse, PT ;  /* 0x000000b54100720c */ /* 0x080fe40003f46270 */
[----:B------:R-:W-:Y:S02]  /*17470*/  FSEL R203, R203, -INF , !P1 ;  /* 0xff800000cbcb7808 */ /* 0x000fe40004800000 */
[-C--:B------:R-:W-:Y:S02]  /*17480*/  ISETP.GE.AND P1, PT, R56, R181.reuse, PT ;  /* 0x000000b53800720c */ /* 0x080fe40003f26270 */
[----:B------:R-:W-:Y:S02]  /*17490*/  LOP3.LUT R176, R176, 0xfffffffd, RZ, 0xc0, !PT ;  /* 0xfffffffdb0b07812 */ /* 0x000fe400078ec0ff */
[----:B------:R-:W-:Y:S02]  /*174a0*/  FSEL R191, R191, -INF , !P0 ;  /* 0xff800000bfbf7808 */ /* 0x000fe40004000000 */
[----:B------:R-:W-:Y:S02]  /*174b0*/  FSEL R53, R105, -INF , !P4 ;  /* 0xff80000069357808 */ /* 0x000fe40006000000 */
[----:B------:R-:W-:Y:S02]  /*174c0*/  FSEL R217, R22, -INF , !P2 ;  /* 0xff80000016d97808 */ /* 0x000fe40005000000 */
[-C--:B------:R-:W-:Y:S02]  /*174d0*/  ISETP.GE.AND P0, PT, R54, R180.reuse, PT ;  /* 0x000000b43600720c */ /* 0x080fe40003f06270 */
[-C--:B------:R-:W-:Y:S02]  /*174e0*/  ISETP.GE.AND P2, PT, R59, R180.reuse, PT ;  /* 0x000000b43b00720c */ /* 0x080fe40003f46270 */
[-C--:B------:R-:W-:Y:S02]  /*174f0*/  ISETP.GE.AND P4, PT, R64, R181.reuse, PT ;  /* 0x000000b54000720c */ /* 0x080fe40003f86270 */
[----:B------:R-:W-:Y:S02]  /*17500*/  @P5 LOP3.LUT R176, R176, 0x2, RZ, 0xfc, !PT ;  /* 0x00000002b0b05812 */ /* 0x000fe400078efcff */
[----:B------:R-:W-:Y:S02]  /*17510*/  FSEL R151, R41, -INF , !P0 ;  /* 0xff80000029977808 */ /* 0x000fe40004000000 */
[-C--:B------:R-:W-:Y:S02]  /*17520*/  ISETP.GE.AND P0, PT, R9, R180.reuse, PT ;  /* 0x000000b40900720c */ /* 0x080fe40003f06270 */
[----:B------:R-:W-:Y:S02]  /*17530*/  FSEL R215, R215, -INF , !P4 ;  /* 0xff800000d7d77808 */ /* 0x000fe40006000000 */
[----:B------:R-:W-:Y:S02]  /*17540*/  FSEL R205, R32, -INF , !P2 ;  /* 0xff80000020cd7808 */ /* 0x000fe40005000000 */
[C---:B------:R-:W-:Y:S02]  /*17550*/  LOP3.LUT P4, RZ, R176.reuse, 0x1, RZ, 0xc0, !PT ;  /* 0x00000001b0ff7812 */ /* 0x040fe4000788c0ff */
        /* <DEDUP_REMOVED lines=17> */
[-C--:B------:R-:W-:Y:S02]  /*17670*/  ISETP.GE.AND P1, PT, R6, R180.reuse, PT ;  /* 0x000000b40600720c */ /* 0x080fe40003f26270 */
[----:B------:R-:W-:Y:S02]  /*17680*/  FSEL R147, R39, -INF , !P3 ;  /* 0xff80000027937808 */ /* 0x000fe40005800000 */
[----:B------:R-:W-:Y:S02]  /*17690*/  FMNMX3.FTZ R6, R102, R23, R21, !PT ;  /* 0x0000001766067276 */ /* 0x000fe40007810015 */
[----:B------:R-:W-:Y:S02]  /*176a0*/  FSEL R195, R195, -INF , !P4 ;  /* 0xff800000c3c37808 */ /* 0x000fe40006000000 */
[C---:B------:R-:W-:Y:S02]  /*176b0*/  LOP3.LUT P3, RZ, R176.reuse, 0x1, RZ, 0xc0, !PT ;  /* 0x00000001b0ff7812 */ /* 0x040fe4000786c0ff */
[----:B------:R-:W-:Y:S02]  /*176c0*/  ISETP.GE.AND P4, PT, R9, R181, PT ;  /* 0x000000b50900720c */ /* 0x000fe40003f86270 */
        /* <DEDUP_REMOVED lines=19> */
[----:B------:R-:W-:Y:S02]  /*17800*/  FSEL R199, R31, -INF , !P6 ;  /* 0xff8000001fc77808 */ /* 0x000fe40007000000 */
[----:B------:R-:W-:Y:S02]  /*17810*/  FMNMX3.FTZ R0, R0, R213, R211, !PT ;  /* 0x000000d500007276 */ /* 0x000fe400078100d3 */
[-C--:B------:R-:W-:Y:S02]  /*17820*/  ISETP.GE.AND P2, PT, R56, R180.reuse, PT ;  /* 0x000000b43800720c */ /* 0x080fe40003f46270 */
[----:B------:R-:W-:Y:S01]  /*17830*/  FSEL R123, R123, -INF , !P0 ;  /* 0xff8000007b7b7808 */ /* 0x000fe20004000000 */
[----:B------:R-:W-:Y:S01]  /*17840*/  LDSM.16.MT88.4 R56, [R153+0x6800] ;  /* 0x006800009938783b */ /* 0x000fe20000004200 */
        /* <DEDUP_REMOVED lines=8> */
[----:B------:R-:W-:Y:S02]  /*178d0*/  FMNMX3.FTZ R6, R6, R169, R151, !PT ;  /* 0x000000a906067276 */ /* 0x000fe40007810097 */
[----:B------:R-:W-:Y:S02]  /*178e0*/  LOP3.LUT R176, R176, 0xfffffffe, RZ, 0xc0, !PT ;  /* 0xfffffffeb0b07812 */ /* 0x000fe400078ec0ff */
[----:B------:R-:W-:Y:S02]  /*178f0*/  ISETP.GE.AND P5, PT, R10, R181, PT ;  /* 0x000000b50a00720c */ /* 0x000fe40003fa6270 */
[----:B------:R-:W-:Y:S02]  /*17900*/  FSEL R143, R43, -INF , !P6 ;  /* 0xff8000002b8f7808 */ /* 0x000fe40007000000 */
[----:B------:R-:W-:Y:S02]  /*17910*/  FSEL R145, R42, -INF , !P3 ;  /* 0xff8000002a917808 */ /* 0x000fe40005800000 */
[----:B------:R-:W-:Y:S02]  /*17920*/  FMNMX3.FTZ R0, R0, R149, R147, !PT ;  /* 0x0000009500007276 */ /* 0x000fe40007810093 */
[----:B------:R-:W-:Y:S02]  /*17930*/  FMNMX3.FTZ R6, R6, R141, R139, !PT ;  /* 0x0000008d06067276 */ /* 0x000fe4000781008b */
[----:B------:R-:W-:Y:S02]  /*17940*/  FSEL R125, R50, -INF , !P1 ;  /* 0xff800000327d7808 */ /* 0x000fe40004800000 */
[-C--:B------:R-:W-:Y:S02]  /*17950*/  ISETP.GE.AND P2, PT, R8, R181.reuse, PT ;  /* 0x000000b50800720c */ /* 0x080fe40003f46270 */
[----:B------:R-:W-:Y:S02]  /*17960*/  @P0 LOP3.LUT R176, R176, 0x1, RZ, 0xfc, !PT ;  /* 0x00000001b0b00812 */ /* 0x000fe400078efcff */
[----:B------:R-:W-:Y:S02]  /*17970*/  ISETP.GE.AND P3, PT, R7, R181, PT ;  /* 0x000000b50700720c */ /* 0x000fe40003f66270 */
[----:B------:R-:W-:Y:S02]  /*17980*/  FSEL R133, R46, -INF , !P5 ;  /* 0xff8000002e857808 */ /* 0x000fe40006800000 */
[-C--:B------:R-:W-:Y:S01]  /*17990*/  ISETP.GE.AND P0, PT, R28, R180.reuse, PT ;  /* 0x000000b41c00720c */ /* 0x080fe20003f06270 */
[----:B------:R-:W-:Y:S01]  /*179a0*/  LDSM.16.MT88.4 R44, [R152+0x6000] ;  /* 0x00600000982c783b */ /* 0x000fe20000004200 */
[-C--:B------:R-:W-:Y:S02]  /*179b0*/  ISETP.GE.AND P1, PT, R18, R180.reuse, PT ;  /* 0x000000b41200720c */ /* 0x080fe40003f26270 */
[----:B------:R-:W-:Y:S02]  /*179c0*/  FMNMX3.FTZ R0, R0, R145, R143, !PT ;  /* 0x0000009100007276 */ /* 0x000fe4000781008f */
[----:B------:R-:W-:Y:S02]  /*179d0*/  FMNMX3.FTZ R6, R6, R137, R135, !PT ;  /* 0x0000008906067276 */ /* 0x000fe40007810087 */
[----:B------:R-:W-:Y:S02]  /*179e0*/  FSEL R129, R48, -INF , !P2 ;  /* 0xff80000030817808 */ /* 0x000fe40005000000 */
[----:B------:R-:W-:Y:S02]  /*179f0*/  FSEL R127, R127, -INF , !P3 ;  /* 0xff8000007f7f7808 */ /* 0x000fe40005800000 */
[C---:B------:R-:W-:Y:S02]  /*17a00*/  LOP3.LUT P2, RZ, R176.reuse, 0x1, RZ, 0xc0, !PT ;  /* 0x00000001b0ff7812 */ /* 0x040fe4000784c0ff */
[----:B------:R-:W-:Y:S02]  /*17a10*/  LOP3.LUT P3, RZ, R176, 0x2, RZ, 0xc0, !PT ;  /* 0x00000002b0ff7812 */ /* 0x000fe4000786c0ff */
[----:B------:R-:W-:Y:S02]  /*17a20*/  FSEL R119, R119, -INF , !P0 ;  /* 0xff80000077777808 */ /* 0x000fe40004000000 */
[----:B------:R-:W-:Y:S02]  /*17a30*/  FMNMX3.FTZ R0, R0, R133, R131, !PT ;  /* 0x0000008500007276 */ /* 0x000fe40007810083 */
[----:B------:R-:W-:Y:S02]  /*17a40*/  FSEL R121, R121, -INF , !P1 ;  /* 0xff80000079797808 */ /* 0x000fe40004800000 */
[-C--:B------:R-:W-:Y:S02]  /*17a50*/  ISETP.GE.AND P0, PT, R24, R180.reuse, PT ;  /* 0x000000b41800720c */ /* 0x080fe40003f06270 */
[----:B------:R-:W-:Y:S02]  /*17a60*/  FMNMX3.FTZ R8, R6, R125, R123, !PT ;  /* 0x0000007d06087276 */ /* 0x000fe4000781007b */
[-C--:B------:R-:W-:Y:S02]  /*17a70*/  ISETP.GE.AND P1, PT, R111, R180.reuse, PT ;  /* 0x000000b46f00720c */ /* 0x080fe40003f26270 */
[----:B------:R-:W-:Y:S02]  /*17a80*/  ISETP.GE.AND P6, PT, R28, R181, PT ;  /* 0x000000b51c00720c */ /* 0x000fe40003fc6270 */
[----:B------:R-:W-:Y:S02]  /*17a90*/  FSEL R115, R52, -INF , !P4 ;  /* 0xff80000034737808 */ /* 0x000fe40006000000 */
        /* <DEDUP_REMOVED lines=53> */
[----:B------:R-:W2:Y:S01]  /*17df0*/  LDSM.16.MT88.4 R20, [R154+0x6000] ;  /* 0x006000009a14783b */ /* 0x000ea20000004200 */
[----:B------:R-:W-:Y:S01]  /*17e00*/  FADD.FTZ R4, -R4, R103 ;  /* 0x0000006704047221 */ /* 0x000fe20000010100 */
[----:B------:R-:W-:Y:S01]  /*17e10*/  MUFU.EX2 R106, R106 ;  /* 0x0000006a006a7308 */ /* 0x000fe20000000800 */
[-C--:B------:R-:W-:Y:S01]  /*17e20*/  FFMA.FTZ R126, R127, R3.reuse, -R62 ;  /* 0x000000037f7e7223 */ /* 0x080fe2000001083e */
[-C--:B------:R-:W-:Y:S01]  /*17e30*/  FFMA.FTZ R32, R25, R3.reuse, -R104 ;  /* 0x0000000319207223 */ /* 0x080fe20000010868 */
[----:B------:R-:W-:Y:S07]  /*17e40*/  FMUL.FTZ R8, R3, R4 ;  /* 0x0000000403087220 */ /* 0x000fee0000410000 */
[----:B------:R-:W3:Y:S01]  /*17e50*/  MUFU.EX2 R39, R9 ;  /* 0x0000000900277308 */ /* 0x000ee20000000800 */
[-CC-:B------:R-:W-:Y:S01]  /*17e60*/  FFMA.FTZ R116, R143, R3.reuse, -R62.reuse ;  /* 0x000000038f747223 */ /* 0x180fe2000001083e */
[-C--:B------:R-:W-:Y:S01]  /*17e70*/  FFMA.FTZ R37, R37, R3.reuse, -R62 ;  /* 0x0000000325257223 */ /* 0x080fe2000001083e */
[-CC-:B------:R-:W-:Y:S07]  /*17e80*/  FFMA.FTZ R112, R193, R3.reuse, -R104.reuse ;  /* 0x00000003c1707223 */ /* 0x180fee0000010868 */
[----:B------:R-:W4:Y:S01]  /*17e90*/  MUFU.EX2 R38, R8 ;  /* 0x0000000800267308 */ /* 0x000f220000000800 */
[-CC-:B------:R-:W-:Y:S01]  /*17ea0*/  FFMA.FTZ R103, R169, R3.reuse, -R104.reuse ;  /* 0x00000003a9677223 */ /* 0x180fe20000010868 */
[-C--:B------:R-:W-:Y:S01]  /*17eb0*/  FFMA.FTZ R114, R151, R3.reuse, -R104 ;  /* 0x0000000397727223 */ /* 0x080fe20000010868 */
[-C--:B------:R-:W-:Y:S07]  /*17ec0*/  FFMA.FTZ R118, R149, R3.reuse, -R62 ;  /* 0x0000000395767223 */ /* 0x080fee000001083e */
[----:B------:R-:W-:Y:S01]  /*17ed0*/  MUFU.EX2 R110, R110 ;  /* 0x0000006e006e7308 */ /* 0x000fe20000000800 */
[-C--:B------:R-:W-:Y:S01]  /*17ee0*/  FFMA.FTZ R191, R191, R3.reuse, -R104 ;  /* 0x00000003bfbf7223 */ /* 0x080fe20000010868 */
[-C--:B------:R-:W-:Y:S01]  /*17ef0*/  FFMA.FTZ R147, R147, R3.reuse, -R62 ;  /* 0x0000000393937223 */ /* 0x080fe2000001083e */
        /* <DEDUP_REMOVED lines=16> */
[----:B------:R-:W-:Y:S07]  /*18000*/  FMUL.FTZ R19, R38, R87 ;  /* 0x0000005726137220 */ /* 0x000fee0000410000 */
[----:B------:R5:W-:Y:S01]  /*18010*/  MUFU.EX2 R102, R17 ;  /* 0x0000001100667308 */ /* 0x000be20000000800 */
[C---:B------:R-:W-:Y:S01]  /*18020*/  FMUL.FTZ R16, R39.reuse, R84 ;  /* 0x0000005427107220 */ /* 0x040fe20000410000 */
[----:B---3--:R-:W-:Y:S01]  /*18030*/  F2FP.F16.F32.PACK_AB R42, R106, R107 ;  /* 0x0000006b6a2a723e */ /* 0x008fe200000000ff */
[----:B------:R-:W-:Y:S07]  /*18040*/  LDSM.16.MT88.4 R92, [R158+0x9800] ;  /* 0x009800009e5c783b */ /* 0x000fee0000004200 */
[----:B------:R-:W3:Y:S01]  /*18050*/  MUFU.EX2 R67, R67 ;  /* 0x0000004300437308 */ /* 0x000ee20000000800 */
[----:B------:R-:W-:Y:S01]  /*18060*/  FMUL.FTZ R24, R39, R76 ;  /* 0x0000004c27187220 */ /* 0x000fe20000410000 */
[-C--:B------:R-:W-:Y:S01]  /*18070*/  FFMA.FTZ R76, R49, R3.reuse, -R104 ;  /* 0x00000003314c7223 */ /* 0x080fe20000010868 */
[C---:B------:R-:W-:Y:S01]  /*18080*/  FMUL.FTZ R26, R38.reuse, R78 ;  /* 0x0000004e261a7220 */ /* 0x040fe20000410000 */
[--C-:B------:R-:W-:Y:S01]  /*18090*/  FFMA.FTZ R78, R55, R3, -R62.reuse ;  /* 0x00000003374e7223 */ /* 0x100fe2000001083e */
[C---:B------:R-:W-:Y:S01]  /*180a0*/  FMUL.FTZ R34, R38.reuse, R70 ;  /* 0x0000004626227220 */ /* 0x040fe20000410000 */
[----:B----4-:R-:W-:Y:S01]  /*180b0*/  F2FP.F16.F32.PACK_AB R41, R105, R111 ;  /* 0x0000006f6929723e */ /* 0x010fe200000000ff */
[----:B------:R-:W-:Y:S03]  /*180c0*/  FFMA.FTZ R84, R145, R3, -R62 ;  /* 0x0000000391547223 */ /* 0x000fe6000001083e */
[----:B------:R-:W-:Y:S01]  /*180d0*/  MUFU.EX2 R76, R76 ;  /* 0x0000004c004c7308 */ /* 0x000fe20000000800 */
[C---:B------:R-:W-:Y:S01]  /*180e0*/  FFMA.FTZ R111, R38.reuse, R189, R111 ;  /* 0x000000bd266f7223 */ /* 0x040fe2000001006f */
[C---:B-----5:R-:W-:Y:S01]  /*180f0*/  FMUL.FTZ R17, R39.reuse, R85 ;  /* 0x0000005527117220 */ /* 0x060fe20000410000 */
[----:B------:R-:W-:Y:S07]  /*18100*/  FMUL.FTZ R25, R39, R77 ;  /* 0x0000004d27197220 */ /* 0x000fee0000410000 */
[----:B------:R-:W-:Y:S01]  /*18110*/  MUFU.EX2 R78, R78 ;  /* 0x0000004e004e7308 */ /* 0x000fe20000000800 */
[-C--:B------:R-:W-:Y:S01]  /*18120*/  FFMA.FTZ R70, R223, R3.reuse, -R104 ;  /* 0x00000003df467223 */ /* 0x080fe20000010868 */
[----:B---3--:R-:W-:Y:S01]  /*18130*/  F2FP.F16.F32.PACK_AB R43, R67, R102 ;  /* 0x00000066432b723e */ /* 0x008fe200000000ff */
[-CC-:B------:R-:W-:Y:S07]  /*18140*/  FFMA.FTZ R97, R201, R3.reuse, -R62.reuse ;  /* 0x00000003c9617223 */ /* 0x180fee000001083e */
[----:B------:R3:W-:Y:S01]  /*18150*/  MUFU.EX2 R77, R32 ;  /* 0x00000020004d7308 */ /* 0x0007e20000000800 */
[-C--:B------:R-:W-:Y:S01]  /*18160*/  FFMA.FTZ R98, R199, R3.reuse, -R62 ;  /* 0x00000003c7627223 */ /* 0x080fe2000001083e */
[-CC-:B------:R-:W-:Y:S01]  /*18170*/  FFMA.FTZ R96, R209, R3.reuse, -R104.reuse ;  /* 0x00000003d1607223 */ /* 0x180fe20000010868 */
[--C-:B------:R-:W-:Y:S07]  /*18180*/  FFMA.FTZ R99, R205, R3, -R104.reuse ;  /* 0x00000003cd637223 */ /* 0x100fee0000010868 */
[----:B------:R-:W-:Y:S01]  /*18190*/  MUFU.EX2 R70, R70 ;  /* 0x0000004600467308 */ /* 0x000fe20000000800 */
[C---:B-1----:R-:W-:Y:S09]  /*181a0*/  HMMA.16816.F32 R4, R40.reuse, R12, R4 ;  /* 0x0000000c2804723c */ /* 0x042ff20000001804 */
[----:B------:R-:W-:Y:S01]  /*181b0*/  MUFU.EX2 R97, R97 ;  /* 0x0000006100617308 */ /* 0x000fe20000000800 */
[C---:B------:R-:W-:Y:S01]  /*181c0*/  FMUL.FTZ R12, R39.reuse, R88 ;  /* 0x00000058270c7220 */ /* 0x040fe20000410000 */
[C---:B------:R-:W-:Y:S08]  /*181d0*/  FMUL.FTZ R13, R39.reuse, R89 ;  /* 0x00000059270d7220 */ /* 0x040ff00000410000 */
[----:B------:R-:W-:Y:S01]  /*181e0*/  MUFU.EX2 R98, R98 ;  /* 0x0000006200627308 */ /* 0x000fe20000000800 */
[C---:B------:R-:W-:Y:S03]  /*181f0*/  HMMA.16816.F32 R8, R40.reuse, R14, R8 ;  /* 0x0000000e2808723c */ /* 0x040fe60000001808 */
[C---:B------:R-:W-:Y:S01]  /*18200*/  FMUL.FTZ R14, R38.reuse, R90 ;  /* 0x0000005a260e7220 */ /* 0x040fe20000410000 */
[C---:B------:R-:W-:Y:S01]  /*18210*/  FMUL.FTZ R15, R38.reuse, R91 ;  /* 0x0000005b260f7220 */ /* 0x040fe20000410000 */
[----:B---3--:R-:W-:Y:S04]  /*18220*/  FMUL.FTZ R32, R39, R68 ;  /* 0x0000004427207220 */ /* 0x008fe80000410000 */
        /* <DEDUP_REMOVED lines=10> */
[----:B------:R-:W-:Y:S01]  /*182d0*/  FFMA.FTZ R81, R27, R3, -R104 ;  /* 0x000000031b517223 */ /* 0x000fe20000010868 */
[C---:B------:R-:W-:Y:S01]  /*182e0*/  HMMA.16816.F32 R16, R40.reuse, R22, R16 ;  /* 0x000000162810723c */ /* 0x040fe20000001810 */
[----:B------:R-:W-:Y:S02]  /*182f0*/  MUFU.EX2 R68, R68 ;  /* 0x0000004400447308 */ /* 0x000fe40000000800 */
[C---:B------:R-:W-:Y:S01]  /*18300*/  FMUL.FTZ R22, R38.reuse, R82 ;  /* 0x0000005226167220 */ /* 0x040fe20000410000 */
[C---:B------:R-:W-:Y:S01]  /*18310*/  FMUL.FTZ R23, R38.reuse, R83 ;  /* 0x0000005326177220 */ /* 0x040fe20000410000 */
[--C-:B-1----:R-:W-:Y:S01]  /*18320*/  FFMA.FTZ R84, R129, R3, -R62.reuse ;  /* 0x0000000381547223 */ /* 0x102fe2000001083e */
[C---:B------:R-:W-:Y:S01]  /*18330*/  FMUL.FTZ R27, R38.reuse, R79 ;  /* 0x0000004f261b7220 */ /* 0x040fe20000410000 */
[-CC-:B------:R-:W-:Y:S04]  /*18340*/  FFMA.FTZ R79, R53, R3.reuse, -R62.reuse ;  /* 0x00000003354f7223 */ /* 0x180fe8000001083e */
[----:B------:R-:W-:Y:S01]  /*18350*/  MUFU.EX2 R80, R80 ;  /* 0x0000005000507308 */ /* 0x000fe20000000800 */
[----:B------:R-:W1:Y:S01]  /*18360*/  LDSM.16.MT88.4 R52, [R154+0x6800] ;  /* 0x006800009a34783b */ /* 0x000e620000004200 */
[--C-:B------:R-:W-:Y:S01]  /*18370*/  FFMA.FTZ R82, R217, R3, -R62.reuse ;  /* 0x00000003d9527223 */ /* 0x100fe2000001083e */
[C---:B------:R-:W-:Y:S07]  /*18380*/  HMMA.16816.F32 R20, R40.reuse, R28, R20 ;  /* 0x0000001c2814723c */ /* 0x040fee0000001814 */
[----:B------:R-:W-:Y:S01]  /*18390*/  MUFU.EX2 R127, R84 ;  /* 0x00000054007f7308 */ /* 0x000fe20000000800 */
[C---:B------:R-:W-:Y:S01]  /*183a0*/  FMUL.FTZ R28, R39.reuse, R72 ;  /* 0x00000048271c7220 */ /* 0x040fe20000410000 */
[----:B------:R-:W-:Y:S01]  /*183b0*/  FMUL.FTZ R29, R39, R73 ;  /* 0x00000049271d7220 */ /* 0x000fe20000410000 */
[--C-:B------:R-:W-:Y:S07]  /*183c0*/  FFMA.FTZ R72, R35, R3, -R62.reuse ;  /* 0x0000000323487223 */ /* 0x100fee000001083e */
        /* <DEDUP_REMOVED lines=17> */
[-CC-:B------:R-:W-:Y:S07]  /*184e0*/  FFMA.FTZ R90, R197, R3.reuse, -R62.reuse ;  /* 0x00000003c55a7223 */ /* 0x180fee000001083e */
[----:B------:R-:W-:Y:S01]  /*184f0*/  MUFU.EX2 R82, R82 ;  /* 0x0000005200527308 */ /* 0x000fe20000000800 */
[-CC-:B------:R-:W-:Y:S01]  /*18500*/  FFMA.FTZ R89, R195, R3.reuse, -R62.reuse ;  /* 0x00000003c3597223 */ /* 0x180fe2000001083e */
[----:B------:R-:W-:Y:S01]  /*18510*/  HMMA.16816.F32 R32, R40, R46, R32 ;  /* 0x0000002e2820723c */ /* 0x000fe20000001820 */
[----:B------:R-:W3:Y:S07]  /*18520*/  LDSM.16.MT88.4 R44, [R152+0x6800] ;  /* 0x00680000982c783b */ /* 0x000eee0000004200 */
[----:B------:R-:W3:Y:S01]  /*18530*/  MUFU.EX2 R79, R79 ;  /* 0x0000004f004f7308 */ /* 0x000ee20000000800 */
[----:B----4-:R-:W-:Y:S01]  /*18540*/  F2FP.F16.F32.PACK_AB R40, R81, R80 ;  /* 0x000000505128723e */ /* 0x010fe200000000ff */
[----:B------:R-:W-:Y:S01]  /*18550*/  FFMA.FTZ R124, R133, R3, -R62 ;  /* 0x00000003857c7223 */ /* 0x000fe2000001083e */
[----:B------:R-:W-:Y:S07]  /*18560*/  F2FP.F16.F32.PACK_AB R42, R76, R77 ;  /* 0x0000004d4c2a723e */ /* 0x000fee00000000ff */
[----:B------:R-:W4:Y:S01]  /*18570*/  MUFU.EX2 R83, R83 ;  /* 0x0000005300537308 */ /* 0x000f220000000800 */
[----:B------:R-:W-:Y:S01]  /*18580*/  F2FP.F16.F32.PACK_AB R41, R73, R78 ;  /* 0x0000004e4929723e */ /* 0x000fe200000000ff */
[-CC-:B------:R-:W-:Y:S01]  /*18590*/  FFMA.FTZ R139, R139, R3.reuse, -R104.reuse ;  /* 0x000000038b8b7223 */ /* 0x180fe20000010868 */
[----:B-----5:R-:W-:Y:S07]  /*185a0*/  F2FP.F16.F32.PACK_AB R43, R75, R72 ;  /* 0x000000484b2b723e */ /* 0x020fee00000000ff */
[----:B------:R-:W-:Y:S01]  /*185b0*/  MUFU.EX2 R74, R74 ;  /* 0x0000004a004a7308 */ /* 0x000fe20000000800 */
[-C--:B------:R-:W-:Y:S01]  /*185c0*/  FFMA.FTZ R135, R135, R3.reuse, -R104 ;  /* 0x0000000387877223 */ /* 0x080fe20000010868 */
[-C--:B------:R-:W-:Y:S01]  /*185d0*/  FFMA.FTZ R131, R131, R3.reuse, -R62 ;  /* 0x0000000383837223 */ /* 0x080fe2000001083e */
[----:B------:R-:W-:Y:S07]  /*185e0*/  FFMA.FTZ R110, R39, R190, R110 ;  /* 0x000000be276e7223 */ /* 0x000fee000001006e */
[----:B------:R-:W5:Y:S01]  /*185f0*/  MUFU.EX2 R69, R69 ;  /* 0x0000004500457308 */ /* 0x000f620000000800 */
[-C--:B------:R-:W-:Y:S01]  /*18600*/  FFMA.FTZ R128, R123, R3.reuse, -R104 ;  /* 0x000000037b807223 */ /* 0x080fe20000010868 */
[C---:B--2---:R-:W-:Y:S08]  /*18610*/  HMMA.16816.F32 R4, R40.reuse, R48, R4 ;  /* 0x000000302804723c */ /* 0x044ff00000001804 */
        /* <DEDUP_REMOVED lines=10> */
[-CC-:B------:R-:W-:Y:S01]  /*186c0*/  FFMA.FTZ R125, R125, R3.reuse, -R104.reuse ;  /* 0x000000037d7d7223 */ /* 0x180fe20000010868 */
[-C--:B------:R-:W-:Y:S07]  /*186d0*/  FFMA.FTZ R119, R119, R3.reuse, -R104 ;  /* 0x0000000377777223 */ /* 0x080fee0000010868 */
[----:B------:R-:W-:Y:S01]  /*186e0*/  MUFU.EX2 R90, R90 ;  /* 0x0000005a005a7308 */ /* 0x000fe20000000800 */
[----:B------:R-:W-:Y:S01]  /*186f0*/  FADD.FTZ R38, R80, R85 ;  /* 0x0000005550267221 */ /* 0x000fe20000010000 */
[C---:B-1----:R-:W-:Y:S01]  /*18700*/  HMMA.16816.F32 R12, R40.reuse, R52, R12 ;  /* 0x00000034280c723c */ /* 0x042fe2000000180c */
[----:B------:R-:W-:Y:S07]  /*18710*/  LDSM.16.MT88.4 R84, [R154+0x9800] ;  /* 0x009800009a54783b */ /* 0x000fee0000004200 */
[----:B------:R-:W1:Y:S01]  /*18720*/  MUFU.EX2 R89, R89 ;  /* 0x0000005900597308 */ /* 0x000e620000000800 */
[----:B------:R-:W-:Y:S01]  /*18730*/  FADD.FTZ R38, R81, R38 ;  /* 0x0000002651267221 */ /* 0x000fe20000010000 */
[-C--:B------:R-:W-:Y:S01]  /*18740*/  FFMA.FTZ R113, R113, R3.reuse, -R62 ;  /* 0x0000000371717223 */ /* 0x080fe2000001083e */
[----:B------:R-:W-:Y:S07]  /*18750*/  FADD.FTZ R111, R105, R111 ;  /* 0x0000006f696f7221 */ /* 0x000fee0000010000 */
[----:B------:R-:W-:Y:S01]  /*18760*/  MUFU.EX2 R112, R112 ;  /* 0x0000007000707308 */ /* 0x000fe20000000800 */
[----:B------:R-:W-:Y:S01]  /*18770*/  FADD.FTZ R77, R77, R38 ;  /* 0x000000264d4d7221 */ /* 0x000fe20000010000 */
[C---:B------:R-:W-:Y:S01]  /*18780*/  HMMA.16816.F32 R16, R40.reuse, R54, R16 ;  /* 0x000000362810723c */ /* 0x040fe20000001810 */
[----:B------:R-:W1:Y:S07]  /*18790*/  LDSM.16.MT88.4 R52, [R154+0x7000] ;  /* 0x007000009a34783b */ /* 0x000e6e0000004200 */
[----:B------:R-:W1:Y:S01]  /*187a0*/  MUFU.EX2 R169, R191 ;  /* 0x000000bf00a97308 */ /* 0x000e620000000800 */
[----:B------:R-:W-:Y:S01]  /*187b0*/  FADD.FTZ R76, R76, R77 ;  /* 0x0000004d4c4c7221 */ /* 0x000fe20000010000 */
[----:B------:R-:W-:Y:S01]  /*187c0*/  FADD.FTZ R102, R102, R111 ;  /* 0x0000006f66667221 */ /* 0x000fe20000010000 */
[-C--:B------:R-:W-:Y:S07]  /*187d0*/  FFMA.FTZ R65, R65, R3.reuse, -R104 ;  /* 0x0000000341417223 */ /* 0x080fee0000010868 */
[----:B------:R-:W-:Y:S01]  /*187e0*/  MUFU.EX2 R103, R103 ;  /* 0x0000006700677308 */ /* 0x000fe20000000800 */
[-C--:B------:R-:W-:Y:S01]  /*187f0*/  FFMA.FTZ R61, R61, R3.reuse, -R62 ;  /* 0x000000033d3d7223 */ /* 0x080fe2000001083e */
[C---:B------:R-:W-:Y:S08]  /*18800*/  HMMA.16816.F32 R20, R40.reuse, R56, R20 ;  /* 0x000000382814723c */ /* 0x040ff00000001814 */
[----:B------:R-:W1:Y:S01]  /*18810*/  MUFU.EX2 R114, R114 ;  /* 0x0000007200727308 */ /* 0x000e620000000800 */
[----:B------:R-:W-:Y:S01]  /*18820*/  FADD.FTZ R67, R67, R102 ;  /* 0x0000006643437221 */ /* 0x000fe20000010000 */
[----:B------:R-:W-:Y:S01]  /*18830*/  FFMA.FTZ R60, R60, R3, -R62 ;  /* 0x000000033c3c7223 */ /* 0x000fe2000001083e */
[----:B------:R-:W-:Y:S07]  /*18840*/  ISETP.GT.AND P0, PT, R187, R166, PT ;  /* 0x000000a6bb00720c */ /* 0x000fee0003f04270 */
[----:B------:R-:W-:Y:S01]  /*18850*/  MUFU.EX2 R118, R118 ;  /* 0x0000007600767308 */ /* 0x000fe20000000800 */
[----:B------:R-:W-:Y:S01]  /*18860*/  FADD.FTZ R78, R78, R67 ;  /* 0x000000434e4e7221 */ /* 0x000fe20000010000 */
[C---:B------:R-:W-:Y:S01]  /*18870*/  HMMA.16816.F32 R24, R40.reuse, R58, R24 ;  /* 0x0000003a2818723c */ /* 0x040fe20000001818 */
[----:B------:R-:W1:Y:S07]  /*18880*/  LDSM.16.MT88.4 R56, [R153+0x7000] ;  /* 0x007000009938783b */ /* 0x000e6e0000004200 */
[----:B------:R-:W1:Y:S01]  /*18890*/  MUFU.EX2 R145, R147 ;  /* 0x0000009300917308 */ /* 0x000e620000000800 */
[----:B------:R-:W-:Y:S01]  /*188a0*/  FADD.FTZ R73, R73, R78 ;  /* 0x0000004e49497221 */ /* 0x000fe20000010000 */
[----:B------:R-:W-:Y:S08]  /*188b0*/  IMAD.MOV.U32 R102, RZ, RZ, R2 ;  /* 0x000000ffff667224 */ /* 0x000ff000078e0002 */
[----:B------:R-:W1:Y:S01]  /*188c0*/  MUFU.EX2 R116, R116 ;  /* 0x0000007400747308 */ /* 0x000e620000000800 */
[----:B------:R-:W-:Y:S01]  /*188d0*/  FADD.FTZ R72, R72, R73 ;  /* 0x0000004948487221 */ /* 0x000fe20000010000 */
[C---:B---3--:R-:W-:Y:S08]  /*188e0*/  HMMA.16816.F32 R28, R40.reuse, R44, R28 ;  /* 0x0000002c281c723c */ /* 0x048ff0000000181c */
[----:B------:R-:W-:Y:S01]  /*188f0*/  MUFU.EX2 R120, R120 ;  /* 0x0000007800787308 */ /* 0x000fe20000000800 */
[----:B------:R-:W-:Y:S09]  /*18900*/  FADD.FTZ R75, R75, R72 ;  /* 0x000000484b4b7221 */ /* 0x000ff20000010000 */
[----:B------:R-:W3:Y:S01]  /*18910*/  MUFU.EX2 R137, R139 ;  /* 0x0000008b00897308 */ /* 0x000ee20000000800 */
[----:B------:R-:W-:Y:S01]  /*18920*/  HMMA.16816.F32 R32, R40, R46, R32 ;  /* 0x0000002e2820723c */ /* 0x000fe20000001820 */
[----:B------:R-:W3:Y:S08]  /*18930*/  LDSM.16.MT88.4 R44, [R152+0x7000] ;  /* 0x00700000982c783b */ /* 0x000ef00000004200 */
        /* <DEDUP_REMOVED lines=28> */
[----:B------:R-:W1:Y:S07]  /*18b00*/  LDSM.16.MT88.4 R52, [R154+0x7800] ;  /* 0x007800009a34783b */ /* 0x000e6e0000004200 */
        /* <DEDUP_REMOVED lines=138> */
.L_x_14335:
        /* <DEDUP_REMOVED lines=10> */
.L_x_14350:
        /* <DEDUP_REMOVED lines=148> */
.L_x_14345:
[----:B------:R-:W-:Y:S05]  /*19d90*/  BSYNC.RECONVERGENT B0 ;  /* 0x0000000000007941 */ /* 0x000fea0003800200 */
.L_x_14344:
        /* <DEDUP_REMOVED lines=12> */
[----:B--2---:R-:W-:Y:S05]  /*19e60*/  @P0 RET.REL.NODEC R172 `(_ZN5flash24flash_fwd_splitkv_kernelI23Flash_fwd_kernel_traitsILi64ELi64ELi128ELi4ELb0ELb0EN7cutlass6half_tE19Flash_kernel_traitsILi64ELi64ELi128ELi4ES3_EELb0ELb1ELb0ELb0ELb1ELb1ELb1ELb1EEEvNS_16Flash_fwd_paramsE) ;  /* 0xfffffe60ac640950 */ /* 0x004fea0003c3ffff */
[----:B------:R-:W-:Y:S01]  /*19e70*/  MOV R173, 0x0 ;  /* 0x0000000000ad7802 */ /* 0x000fe20000000f00 */
[----:B------:R1:W-:Y:S03]  /*19e80*/  ST.E.128 desc[UR4][R36.64+0x3800], R32 ;  /* 0x0038002024007985 */ /* 0x0003e6000c101d04 */
[----:B-1----:R-:W-:Y:S05]  /*19e90*/  RET.REL.NODEC R172 `(_ZN5flash24flash_fwd_splitkv_kernelI23Flash_fwd_kernel_traitsILi64ELi64ELi128ELi4ELb0ELb0EN7cutlass6half_tE19Flash_kernel_traitsILi64ELi64ELi128ELi4ES3_EELb0ELb1ELb0ELb0ELb1ELb1ELb1ELb1EEEvNS_16Flash_fwd_paramsE) ;  /* 0xfffffe60ac587950 */ /* 0x002fea0003c3ffff */
.L_x_14343:
[----:B------:R-:W-:Y:S01]  /*19ea0*/  MOV R4, 0x2 ;  /* 0x0000000200047802 */ /* 0x000fe20000000f00 */
[----:B------:R-:W-:Y:S01]  /*19eb0*/  IMAD.MOV.U32 R3, RZ, RZ, 0x1f ;  /* 0x0000001fff037424 */ /* 0x000fe200078e00ff */
[----:B------:R-:W-:-:S07]  /*19ec0*/  MOV R6, 0xffffffff ;  /* 0xffffffff00067802 */ /* 0x000fce0000000f00 */
[----:B-1---5:R-:W-:Y:S05]  /*19ed0*/  WARPSYNC.COLLECTIVE R6, `(.L_x_14346) ;  /* 0x0000000006087348 */ /* 0x022fea0003c00000 */
[----:B------:R2:W3:Y:S02]  /*19ee0*/  SHFL.BFLY P0, R10, R190, R4, R3 ;  /* 0x0c000004be0a7389 */ /* 0x0004e40000000003 */
[----:B-123-5:R-:W-:Y:S05]  /*19ef0*/  ENDCOLLECTIVE ;  /* 0x000000000000791b */ /* 0x02efea0003800000 */
.L_x_14346:
[----:B------:R-:W-:Y:S02]  /*19f00*/  IMAD.MOV.U32 R5, RZ, RZ, R10 ;  /* 0x000000ffff057224 */ /* 0x000fe400078e000a */
[----:B------:R-:W-:Y:S02]  /*19f10*/  IMAD.MOV.U32 R4, RZ, RZ, 0x1 ;  /* 0x00000001ff047424 */ /* 0x000fe400078e00ff */
[----:B------:R-:W-:-:S05]  /*19f20*/  FADD.FTZ R8, R5, R190 ;  /* 0x000000be05087221 */ /* 0x000fca0000010000 */
[----:B------:R-:W-:-:S07]  /*19f30*/  MOV R190, R8 ;  /* 0x0000000800be7202 */ /* 0x000fce0000000f00 */
[----:B------:R-:W-:Y:S05]  /*19f40*/  WARPSYNC.COLLECTIVE R6, `(.L_x_14347) ;  /* 0x0000000006087348 */ /* 0x000fea0003c00000 */
[----:B------:R1:W2:Y:S02]  /*19f50*/  SHFL.BFLY P0, R10, R190, R4, R3 ;  /* 0x0c000004be0a7389 */ /* 0x0002a40000000003 */
[----:B-12---:R-:W-:Y:S05]  /*19f60*/  ENDCOLLECTIVE ;  /* 0x000000000000791b */ /* 0x006fea0003800000 */
.L_x_14347:
[----:B------:R-:W-:Y:S01]  /*19f70*/  MOV R190, R189 ;  /* 0x000000bd00be7202 */ /* 0x000fe20000000f00 */
[----:B------:R-:W-:Y:S01]  /*19f80*/  IMAD.MOV.U32 R4, RZ, RZ, 0x2 ;  /* 0x00000002ff047424 */ /* 0x000fe200078e00ff */
[----:B------:R-:W-:-:S07]  /*19f90*/  MOV R5, R10 ;  /* 0x0000000a00057202 */ /* 0x000fce0000000f00 */
[----:B------:R-:W-:Y:S05]  /*19fa0*/  WARPSYNC.COLLECTIVE R6, `(.L_x_14348) ;  /* 0x0000000006087348 */ /* 0x000fea0003c00000 */
[----:B------:R1:W2:Y:S02]  /*19fb0*/  SHFL.BFLY P0, R10, R190, R4, R3 ;  /* 0x0c000004be0a7389 */ /* 0x0002a40000000003 */
[----:B-12---:R-:W-:Y:S05]  /*19fc0*/  ENDCOLLECTIVE ;  /* 0x000000000000791b */ /* 0x006fea0003800000 */
.L_x_14348:
[----:B------:R-:W-:Y:S01]  /*19fd0*/  FADD.FTZ R5, R8, R5 ;  /* 0x0000000508057221 */ /* 0x000fe20000010000 */
[----:B------:R-:W-:Y:S01]  /*19fe0*/  FADD.FTZ R7, R10, R189 ;  /* 0x000000bd0a077221 */ /* 0x000fe20000010000 */
[----:B------:R-:W-:-:S04]  /*19ff0*/  MOV R4, 0x1 ;  /* 0x0000000100047802 */ /* 0x000fc80000000f00 */
[----:B------:R-:W-:-:S07]  /*1a000*/  MOV R190, R7 ;  /* 0x0000000700be7202 */ /* 0x000fce0000000f00 */
[----:B------:R-:W-:Y:S05]  /*1a010*/  WARPSYNC.COLLECTIVE R6, `(.L_x_14349) ;  /* 0x0000000006087348 */ /* 0x000fea0003c00000 */
[----:B------:R1:W2:Y:S02]  /*1a020*/  SHFL.BFLY P0, R10, R190, R4, R3 ;  /* 0x0c000004be0a7389 */ /* 0x0002a40000000003 */
[----:B-12---:R-:W-:Y:S05]  /*1a030*/  ENDCOLLECTIVE ;  /* 0x000000000000791b */ /* 0x006fea0003800000 */
.L_x_14349:
[----:B------:R-:W-:Y:S05]  /*1a040*/  BRA `(.L_x_14350) ;  /* 0xfffffff400007947 */ /* 0x000fea000383ffff */
.L_x_14351:
        /* <DEDUP_REMOVED lines=11> */
.L_x_14835:


//--------------------- .text._ZN5flash24flash_fwd_splitkv_kernelI23Flash_fwd_kernel_traitsILi64ELi64ELi128ELi4ELb0ELb0EN7cutlass6half_tE19Flash_kernel_traitsILi64ELi64ELi128ELi4ES3_EELb0ELb1ELb1ELb0ELb0ELb0ELb1ELb1EEEvNS_16Flash_fwd_paramsE --------------------------
	.section	.text._ZN5flash24flash_fwd_splitkv_kernelI23Flash_fwd_kernel_traitsILi64ELi64ELi128ELi4ELb0ELb0EN7cutlass6half_tE19Flash_kernel_traitsILi64ELi64ELi128ELi4ES3_EELb0ELb1ELb1ELb0ELb0ELb0ELb1ELb1EEEvNS_16Flash_fwd_paramsE,"ax",@progbits
	.align	128
        .global         _ZN5flash24flash_fwd_splitkv_kernelI23Flash_fwd_kernel_traitsILi64ELi64ELi128ELi4ELb0ELb0EN7cutlass6half_tE19Flash_kernel_traitsILi64ELi64ELi128ELi4ES3_EELb0ELb1ELb1ELb0ELb0ELb0ELb1ELb1EEEvNS_16Flash_fwd_paramsE
        .type           _ZN5flash24flash_fwd_splitkv_kernelI23Flash_fwd_kernel_traitsILi64ELi64ELi128ELi4ELb0ELb0EN7cutlass6half_tE19Flash_kernel_traitsILi64ELi64ELi128ELi4ES3_EELb0ELb1ELb1ELb0ELb0ELb0ELb1ELb1EEEvNS_16Flash_fwd_paramsE,@function
        .size           _ZN5flash24flash_fwd_splitkv_kernelI23Flash_fwd_kernel_traitsILi64ELi64ELi128ELi4ELb0ELb0EN7cutlass6half_tE19Flash_kernel_traitsILi64ELi64ELi128ELi4ES3_EELb0ELb1ELb1ELb0ELb0ELb0ELb1ELb1EEEvNS_16Flash_fwd_paramsE,(.L_x_14836 - _ZN5flash24flash_fwd_splitkv_kernelI23Flash_fwd_kernel_traitsILi64ELi64ELi128ELi4ELb0ELb0EN7cutlass6half_tE19Flash_kernel_traitsILi64ELi64ELi128ELi4ES3_EELb0ELb1ELb1ELb0ELb0ELb0ELb1ELb1EEEvNS_16Flash_fwd_paramsE)
        .other          _ZN5flash24flash_fwd_splitkv_kernelI23Flash_fwd_kernel_traitsILi64ELi64ELi128ELi4ELb0ELb0EN7cutlass6half_tE19Flash_kernel_traitsILi64ELi64ELi128ELi4ES3_EELb0ELb1ELb1ELb0ELb0ELb0ELb1ELb1EEEvNS_16Flash_fwd_paramsE,@"STO_CUDA_ENTRY STV_DEFAULT"
_ZN5flash24flash_fwd_splitkv_kernelI23Flash_fwd_kernel_traitsILi64ELi64ELi128ELi4ELb0ELb0EN7cutlass6half_tE19Flash_kernel_traitsILi64ELi64ELi128ELi4ES3_EELb0ELb1ELb1ELb0ELb0ELb0ELb1ELb1EEEvNS_16Flash_fwd_paramsE:
.text._ZN5flash24flash_fwd_splitkv_kernelI23Flash_fwd_kernel_traitsILi64ELi64ELi128ELi4ELb0ELb0EN7cutlass6half_tE19Flash_kernel_traitsILi64ELi64ELi128ELi4ES3_EELb0ELb1ELb1ELb0ELb0ELb0ELb1ELb1EEEvNS_16Flash_fwd_paramsE:
        /* <DEDUP_REMOVED lines=8> */
[----:B------:R-:W4:Y:S01]  /*0080*/  LDC.64 R100, c[0x0][0x348] ;  /* 0x0000d200ff647b82 */ /* 0x000f220000000a00 */
[----:B-1----:R-:W1:Y:S02]  /*0090*/  MUFU.RCP R2, R4 ;  /* 0x0000000400027308 */ /* 0x002e640000001000 */
[----:B-1----:R-:W-:-:S05]  /*00a0*/  VIADD R2, R2, 0xffffffe ;  /* 0x0ffffffe02027836 */ /* 0x002fca0000000000 */
[----:B------:R-:W1:Y:S01]  /*00b0*/  LDC R4, c[0x0][0x374] ;  /* 0x0000dd00ff047b82 */ /* 0x000e620000000800 */
[----:B------:R-:W5:Y:S02]  /*00c0*/  F2I.FTZ.U32.TRUNC.NTZ R3, R2 ;  /* 0x0000000200037305 */ /* 0x000f64000021f000 */
[----:B-----5:R-:W-:Y:S01]  /*00d0*/  IMAD.MOV R0, RZ, RZ, -R3 ;  /* 0x000000ffff007224 */ /* 0x020fe200078e0a03 */
        /* <DEDUP_REMOVED lines=15> */
[----:B------:R-:W-:Y:S05]  /*01d0*/  CALL.REL.NOINC `($_ZN5flash24flash_fwd_splitkv_kernelI23Flash_fwd_kernel_traitsILi64ELi64ELi128ELi4ELb0ELb0EN7cutlass6half_tE19Flash_kernel_traitsILi64ELi64ELi128ELi4ES3_EELb0ELb1ELb1ELb0ELb0ELb0ELb1ELb1EEEvNS_16Flash_fwd_paramsE$_ZN5flash30compute_attn_1rowblock_splitkvI23Flash_fwd_kernel_traitsILi64ELi64ELi128ELi4ELb0ELb0EN7cutlass6half_tE19Flash_kernel_traitsILi64ELi64ELi128ELi4ES3_EELb0ELb1ELb1ELb0ELb0ELb0ELb1ELb1ENS_16Flash_fwd_paramsEEEvRKT8_iiiii) ;  /* 0x0000000000087944 */ /* 0x000fea0003c00000 */
[----:B------:R-:W-:Y:S05]  /*01e0*/  BSYNC.RECONVERGENT B3 ;  /* 0x0000000000037941 */ /* 0x000fea0003800200 */
.L_x_14352:
[----:B------:R-:W-:Y:S05]  /*01f0*/  EXIT ;  /* 0x000000000000794d */ /* 0x000fea0003800000 */
        .type           $_ZN5flash24flash_fwd_splitkv_kernelI23Flash_fwd_kernel_traitsILi64ELi64ELi128ELi4ELb0ELb0EN7cutlass6half_tE19Flash_kernel_traitsILi64ELi64ELi128ELi4ES3_EELb0ELb1ELb1ELb0ELb0ELb0ELb1ELb1EEEvNS_16Flash_fwd_paramsE$_ZN5flash30compute_attn_1rowblock_splitkvI23Flash_fwd_kernel_traitsILi64ELi64ELi128ELi4ELb0ELb0EN7cutlass6half_tE19Flash_kernel_traitsILi64ELi64ELi128ELi4ES3_EELb0ELb1ELb1ELb0ELb0ELb0ELb1ELb1ENS_16Flash_fwd_paramsEEEvRKT8_iiiii,@function
        .size           $_ZN5flash24flash_fwd_splitkv_kernelI23Flash_fwd_kernel_traitsILi64ELi64ELi128ELi4ELb0ELb0EN7cutlass6half_tE19Flash_kernel_traitsILi64ELi64ELi128ELi4ES3_EELb0ELb1ELb1ELb0ELb0ELb0ELb1ELb1EEEvNS_16Flash_fwd_paramsE$_ZN5flash30compute_attn_1rowblock_splitkvI23Flash_fwd_kernel_traitsILi64ELi64ELi128ELi4ELb0ELb0EN7cutlass6half_tE19Flash_kernel_traitsILi64ELi64ELi128ELi4ES3_EELb0ELb1ELb1ELb0ELb0ELb0ELb1ELb1ENS_16Flash_fwd_paramsEEEvRKT8_iiiii,(.L_x_14836 - $_ZN5flash24flash_fwd_splitkv_kernelI23Flash_fwd_kernel_traitsILi64ELi64ELi128ELi4ELb0ELb0EN7cutlass6half_tE19Flash_kernel_traitsILi64ELi64ELi128ELi4ES3_EELb0ELb1ELb1ELb0ELb0ELb0ELb1ELb1EEEvNS_16Flash_fwd_paramsE$_ZN5flash30compute_attn_1rowblock_splitkvI23Flash_fwd_kernel_traitsILi64ELi64ELi128ELi4ELb0ELb0EN7cutlass6half_tE19Flash_kernel_traitsILi64ELi64ELi128ELi4ES3_EELb0ELb1ELb1ELb0ELb0ELb0ELb1ELb1ENS_16Flash_fwd_paramsEEEvRKT8_iiiii)
$_ZN5flash24flash_fwd_splitkv_kernelI23Flash_fwd_kernel_traitsILi64ELi64ELi128ELi4ELb0ELb0EN7cutlass6half_tE19Flash_kernel_traitsILi64ELi64ELi128ELi4ES3_EELb0ELb1ELb1ELb0ELb0ELb0ELb1ELb1EEEvNS_16Flash_fwd_paramsE$_ZN5flash30compute_attn_1rowblock_splitkvI23Flash_fwd_kernel_traitsILi64ELi64ELi128ELi4ELb0ELb0EN7cutlass6half_tE19Flash_kernel_traitsILi64ELi64ELi128ELi4ES3_EELb0ELb1ELb1ELb0ELb0ELb0ELb1ELb1ENS_16Flash_fwd_paramsEEEvRKT8_iiiii:
        /* <DEDUP_REMOVED lines=39> */
.L_x_14354:
[----:B------:R-:W-:Y:S05]  /*0470*/  BSYNC.RECONVERGENT B0 ;  /* 0x0000000000007941 */ /* 0x000fea0003800200 */
.L_x_14353:
[----:B------:R-:W-:Y:S04]  /*0480*/  BSSY.RECONVERGENT B0, `(.L_x_14355) ;  /* 0x0000007000007945 */ /* 0x000fe80003800200 */
[----:B------:R-:W-:Y:S05]  /*0490*/  @!P4 BRA `(.L_x_14356) ;  /* 0x000000000014c947 */ /* 0x000fea0003800000 */
[----:B------:R-:W2:Y:S02]  /*04a0*/  LD.E.U8 R7, desc[UR4][R100.64+0x1b2] ;  /* 0x0001b20464077980 */ /* 0x000ea4000c101100 */
[----:B--2---:R-:W-:-:S13]  /*04b0*/  ISETP.NE.AND P0, PT, R7, RZ, PT ;  /* 0x000000ff0700720c */ /* 0x004fda0003f05270 */
[----:B------:R-:W2:Y:S02]  /*04c0*/  @P0 LD.E R12, desc[UR4][R16.64+0x4] ;  /* 0x00000404100c0980 */ /* 0x000ea4000c101900 */
[----:B--2--5:R-:W-:-:S06]  /*04d0*/  @P0 IADD3 R73, PT, PT, R12, -R15, RZ ;  /* 0x8000000f0c490210 */ /* 0x024fcc0007ffe0ff */
[----:B------:R2:W5:Y:S02]  /*04e0*/  @!P0 LD.E R73, desc[UR4][R16.64] ;  /* 0x0000000410498980 */ /* 0x000564000c101900 */
.L_x_14356:
[----:B------:R-:W-:Y:S05]  /*04f0*/  BSYNC.RECONVERGENT B0 ;  /* 0x0000000000007941 */ /* 0x000fea0003800200 */
.L_x_14355:
[----:B------:R-:W-:Y:S01]  /*0500*/  BSSY.RECONVERGENT B1, `(.L_x_14357) ;  /* 0x0000012000017945 */ /* 0x000fe20003800200 */
[----:B-----5:R-:W-:Y:S02]  /*0510*/  @P3 IADD3 R177, PT, PT, R5, -R6, RZ ;  /* 0x8000000605b13210 */ /* 0x020fe40007ffe0ff */
[----:B------:R-:W-:Y:S01]  /*0520*/  IADD3 R73, PT, PT, R73, -R10, RZ ;  /* 0x8000000a49497210 */ /* 0x000fe20007ffe0ff */
[----:B------:R-:W-:Y:S06]  /*0530*/  @!P5 BRA `(.L_x_14358) ;  /* 0x000000000014d947 */ /* 0x000fec0003800000 */
[----:B------:R-:W-:-:S05]  /*0540*/  IADD3 R8, P0, PT, R8, R2, RZ ;  /* 0x0000000208087210 */ /* 0x000fca0007f1e0ff */
[----:B------:R-:W-:-:S05]  /*0550*/  IMAD.X R9, R9, 0x1, R0, P0 ;  /* 0x0000000109097824 */ /* 0x000fca00000e0600 */
[----:B------:R-:W3:Y:S02]  /*0560*/  LD.E R5, desc[UR4][R8.64] ;  /* 0x0000000408057980 */ /* 0x000ee4000c101900 */
[----:B---3--:R-:W-:Y:S01]  /*0570*/  IADD3 R60, PT, PT, R5, -R10, RZ ;  /* 0x8000000a053c7210 */ /* 0x008fe20007ffe0ff */
[----:B------:R-:W-:Y:S05]  /*0580*/  BRA `(.L_x_14359) ;  /* 0x0000000000247947 */ /* 0x000fea0003800000 */
.L_x_14358:
[----:B------:R-:W3:Y:S01]  /*0590*/  LD.E.64 R8, desc[UR4][R100.64+0x108] ;  /* 0x0001080464087980 */ /* 0x000ee2000c101b00 */
[----:B------:R-:W-:Y:S01]  /*05a0*/  BSSY.RECONVERGENT B0, `(.L_x_14360) ;  /* 0x0000006000007945 */ /* 0x000fe20003800200 */
[----:B------:R-:W-:Y:S01]  /*05b0*/  IMAD.MOV.U32 R60, RZ, RZ, RZ ;  /* 0x000000ffff3c7224 */ /* 0x000fe200078e00ff */
[----:B---3--:R-:W-:-:S04]  /*05c0*/  ISETP.NE.U32.AND P0, PT, R8, RZ, PT ;  /* 0x000000ff0800720c */ /* 0x008fc80003f05070 */
[----:B------:R-:W-:-:S13]  /*05d0*/  ISETP.NE.AND.EX P0, PT, R9, RZ, PT, P0 ;  /* 0x000000ff0900720c */ /* 0x000fda0003f05300 */
[----:B------:R-:W-:Y:S05]  /*05e0*/  @!P0 BRA `(.L_x_14361) ;  /* 0x0000000000048947 */ /* 0x000fea0003800000 */
[----:B------:R3:W5:Y:S02]  /*05f0*/  LD.E R60, desc[UR4][R100.64+0xbc] ;  /* 0x0000bc04643c7980 */ /* 0x000764000c101900 */
.L_x_14361:
[----:B------:R-:W-:Y:S05]  /*0600*/  BSYNC.RECONVERGENT B0 ;  /* 0x0000000000007941 */ /* 0x000fea0003800200 */
.L_x_14360:
[----:B-----5:R-:W-:Y:S02]  /*0610*/  IADD3 R60, PT, PT, R73, R60, RZ ;  /* 0x0000003c493c7210 */ /* 0x020fe40007ffe0ff */
.L_x_14359:
[----:B------:R-:W-:Y:S05]  /*0620*/  BSYNC.RECONVERGENT B1 ;  /* 0x0000000000017941 */ /* 0x000fea0003800200 */
.L_x_14357:
[----:B------:R-:W-:Y:S01]  /*0630*/  IMAD.SHL.U32 R176, R3, 0x40, RZ ;  /* 0x0000004003b07824 */ /* 0x000fe200078e00ff */
[----:B------:R-:W-:-:S04]  /*0640*/  MOV R175, 0x0 ;  /* 0x0000000000af7802 */ /* 0x000fc80000000f00 */
[----:B------:R-:W-:-:S13]  /*0650*/  ISETP.GT.AND P0, PT, R177, R176, PT ;  /* 0x000000b0b100720c */ /* 0x000fda0003f04270 */
[----:B-123--:R-:W-:Y:S05]  /*0660*/  @!P0 RET.REL.NODEC R174 `(_ZN5flash24flash_fwd_splitkv_kernelI23Flash_fwd_kernel_traitsILi64ELi64ELi128ELi4ELb0ELb0EN7cutlass6half_tE19Flash_kernel_traitsILi64ELi64ELi128ELi4ES3_EELb0ELb1ELb1ELb0ELb0ELb0ELb1ELb1EEEvNS_16Flash_fwd_paramsE) ;  /* 0xfffffff8ae648950 */ /* 0x00efea0003c3ffff */
        /* <DEDUP_REMOVED lines=36> */
[----:B------:R-:W-:Y:S01]  /*08b0*/  IMAD.MOV.U32 R9, RZ, RZ, R12 ;  /* 0x000000ffff097224 */ /* 0x000fe200078e000c */
[----:B------:R-:W-:-:S03]  /*08c0*/  IADD3 R12, PT, PT, R8, R176, -R177 ;  /* 0x000000b0080c7210 */ /* 0x000fc60007ffe8b1 */
[----:B------:R-:W-:Y:S01]  /*08d0*/  @!P1 IMAD.MOV R9, RZ, RZ, -R9 ;  /* 0x000000ffff099224 */ /* 0x000fe200078e0a09 */
[----:B----4-:R-:W-:Y:S02]  /*08e0*/  IADD3 R5, PT, PT, R12, 0x40, R5 ;  /* 0x000000400c057810 */ /* 0x010fe40007ffe005 */
[----:B------:R-:W-:Y:S02]  /*08f0*/  @!P0 LOP3.LUT R9, RZ, R4, RZ, 0x33, !PT ;  /* 0x00000004ff098212 */ /* 0x000fe400078e33ff */
[----:B------:R-:W-:Y:S02]  /*0900*/  SHF.R.S32.HI R12, RZ, 0x1f, R7 ;  /* 0x0000001fff0c7819 */ /* 0x000fe40000011407 */
[----:B------:R-:W-:Y:S01]  /*0910*/  SHF.R.S32.HI R4, RZ, 0x1f, R5 ;  /* 0x0000001fff047819 */ /* 0x000fe20000011405 */
[----:B------:R-:W-:Y:S01]  /*0920*/  IMAD R168, R9, UR8, RZ ;  /* 0x0000000809a87c24 */ /* 0x000fe2000f8e02ff */
[----:B------:R-:W-:Y:S02]  /*0930*/  LEA.HI R12, R12, R7, RZ, 0x7 ;  /* 0x000000070c0c7211 */ /* 0x000fe400078f38ff */
[----:B------:R-:W-:-:S02]  /*0940*/  LEA.HI R4, R4, R5, RZ, 0x7 ;  /* 0x0000000504047211 */ /* 0x000fc400078f38ff */
        /* <DEDUP_REMOVED lines=80> */
[----:B-1----:R-:W-:Y:S05]  /*0e50*/  @P0 RET.REL.NODEC R174 `(_ZN5flash24flash_fwd_splitkv_kernelI23Flash_fwd_kernel_traitsILi64ELi64ELi128ELi4ELb0ELb0EN7cutlass6half_tE19Flash_kernel_traitsILi64ELi64ELi128ELi4ES3_EELb0ELb1ELb1ELb0ELb0ELb0ELb1ELb1EEEvNS_16Flash_fwd_paramsE) ;  /* 0xfffffff0ae680950 */ /* 0x002fea0003c3ffff */
[----:B------:R-:W-:Y:S02]  /*0e60*/  MOV R5, 0xff800000 ;  /* 0xff80000000057802 */ /* 0x000fe40000000f00 */
[----:B------:R-:W-:-:S03]  /*0e70*/  MOV R175, 0x0 ;  /* 0x0000000000af7802 */ /* 0x000fc60000000f00 */
[----:B------:R1:W-:Y:S02]  /*0e80*/  ST.E desc[UR4][R2.64+0xe0], R5 ;  /* 0x0000e00502007985 */ /* 0x0003e4000c101904 */
[----:B-1----:R-:W-:Y:S05]  /*0e90*/  RET.REL.NODEC R174 `(_ZN5flash24flash_fwd_splitkv_kernelI23Flash_fwd_kernel_traitsILi64ELi64ELi128ELi4ELb0ELb0EN7cutlass6half_tE19Flash_kernel_traitsILi64ELi64ELi128ELi4ES3_EELb0ELb1ELb1ELb0ELb0ELb0ELb1ELb1EEEvNS_16Flash_fwd_paramsE) ;  /* 0xfffffff0ae587950 */ /* 0x002fea0003c3ffff */
.L_x_14362:
        /* <DEDUP_REMOVED lines=102> */
.L_x_14364:
        /* <DEDUP_REMOVED lines=39> */
[----:B------:R-:W-:Y:S01]  /*1770*/  @P0 IMAD.WIDE.U32 R20, R164, R9, RZ ;  /* 0x00000009a4140225 */ /* 0x000fe200078e00ff */
[----:B------:R-:W-:-:S03]  /*1780*/  LEA R11, R59, 0xffffff80, 0x7 ;  /* 0xffffff803b0b7811 */ /* 0x000fc600078e38ff */
[----:B------:R-:W-:Y:S01]  /*1790*/  @P0 IMAD R0, R165, R9, RZ ;  /* 0x00000009a5000224 */ /* 0x000fe200078e02ff */
[----:B------:R-:W-:Y:S02]  /*17a0*/  @!P0 MOV R12, R22 ;  /* 0x00000016000c8202 */ /* 0x000fe40000000f00 */
        /* <DEDUP_REMOVED lines=16> */
[----:B------:R-:W-:Y:S01]  /*18b0*/  @!P0 IADD3 R15, PT, PT, R13, R0, RZ ;  /* 0x000000000d0f8210 */ /* 0x000fe20007ffe0ff */
[----:B------:R-:W-:Y:S01]  /*18c0*/  @!P0 IMAD R0, R17, R8, RZ ;  /* 0x0000000811008224 */ /* 0x000fe200078e02ff */
[----:B------:R-:W-:Y:S02]  /*18d0*/  @!P0 SHF.R.S32.HI R5, RZ, 0x1f, R8 ;  /* 0x0000001fff058819 */ /* 0x000fe40000011408 */
[----:B------:R-:W-:Y:S02]  /*18e0*/  @!P0 MOV R14, R12 ;  /* 0x0000000c000e8202 */ /* 0x000fe40000000f00 */
[----:B------:R-:W-:Y:S01]  /*18f0*/  IADD3 R21, PT, PT, R21, R2, RZ ;  /* 0x0000000215157210 */ /* 0x000fe20007ffe0ff */
        /* <DEDUP_REMOVED lines=14> */
.L_x_14365:
[----:B------:R-:W-:Y:S05]  /*19e0*/  BSYNC.RECONVERGENT B0 ;  /* 0x0000000000007941 */ /* 0x000fea0003800200 */
.L_x_14363:
        /* <DEDUP_REMOVED lines=42> */
[----:B------:R-:W-:Y:S02]  /*1c90*/  SHF.R.U32.HI R128, RZ, 0x3, R65 ;  /* 0x00000003ff807819 */ /* 0x000fe40000011641 */
[----:B------:R-:W-:Y:S01]  /*1ca0*/  SHF.R.S32.HI R125, RZ, 0x1f, R178 ;  /* 0x0000001fff7d7819 */ /* 0x000fe200000114b2 */
[C---:B------:R-:W-:Y:S02]  /*1cb0*/  IMAD R20, R11.reuse, R167, R20 ;  /* 0x000000a70b147224 */ /* 0x040fe400078e0214 */
[----:B------:R-:W-:-:S04]  /*1cc0*/  IMAD.WIDE.U32 R28, R11, R166, R28 ;  /* 0x000000a60b1c7225 */ /* 0x000fc800078e001c */
[----:B------:R-:W-:Y:S02]  /*1cd0*/  IMAD.IADD R21, R29, 0x1, R20 ;  /* 0x000000011d157824 */ /* 0x000fe400078e0214 */
[----:B------:R-:W-:Y:S01]  /*1ce0*/  IMAD.MOV.U32 R20, RZ, RZ, R28 ;  /* 0x000000ffff147224 */ /* 0x000fe200078e001c */
[----:B------:R-:W1:Y:S03]  /*1cf0*/  S2UR UR6, SR_CgaCtaId ;  /* 0x00000000000679c3 */ /* 0x000e660000008800 */
[----:B------:R-:W-:-:S04]  /*1d00*/  IMAD.WIDE.U32 R20, R8, R24, R20 ;  /* 0x0000001808147225 */ /* 0x000fc800078e0014 */
        /* <DEDUP_REMOVED lines=9> */
[----:B-1----:R-:W-:Y:S01]  /*1da0*/  ULEA UR6, UR6, UR7, 0x18 ;  /* 0x0000000706067291 */ /* 0x002fe2000f8ec0ff */
[----:B------:R-:W-:Y:S01]  /*1db0*/  SHF.L.U32 R78, R65, 0x2, RZ ;  /* 0x00000002414e7819 */ /* 0x000fe200000006ff */
[----:B------:R-:W-:Y:S01]  /*1dc0*/  VIADD R61, R59, 0xffffffff ;  /* 0xffffffff3b3d7836 */ /* 0x000fe20000000000 */
[----:B------:R-:W-:-:S03]  /*1dd0*/  SHF.R.U32.HI R66, RZ, 0x4, R65 ;  /* 0x00000004ff427819 */ /* 0x000fc60000011641 */
[----:B------:R-:W-:Y:S01]  /*1de0*/  LEA R58, R58, UR6, 0x1 ;  /* 0x000000063a3a7c11 */ /* 0x000fe2000f8e08ff */
[C---:B------:R-:W-:Y:S01]  /*1df0*/  IMAD.SHL.U32 R71, R164.reuse, 0x10, RZ ;  /* 0x00000010a4477824 */ /* 0x040fe200078e00ff */
[----:B------:R-:W-:Y:S01]  /*1e00*/  SHF.L.U64.HI R72, R164, 0x4, R165 ;  /* 0x00000004a4487819 */ /* 0x000fe200000102a5 */
[----:B------:R-:W-:Y:S01]  /*1e10*/  IMAD.SHL.U32 R57, R61, 0x80, RZ ;  /* 0x000000803d397824 */ /* 0x000fe200078e00ff */
        /* <DEDUP_REMOVED lines=13> */
[----:B------:R-:W-:-:S04]  /*1ef0*/  IMAD R7, R23, R178, RZ ;  /* 0x000000b217077224 */ /* 0x000fc800078e02ff */
[----:B------:R-:W-:Y:S02]  /*1f00*/  IMAD.X R27, RZ, RZ, R18, P1 ;  /* 0x000000ffff1b7224 */ /* 0x000fe400008e0612 */
[----:B------:R-:W-:-:S04]  /*1f10*/  IMAD.WIDE.U32 R18, R3, 0x40, R128 ;  /* 0x0000004003127825 */ /* 0x000fc800078e0080 */
[----:B------:R-:W-:Y:S02]  /*1f20*/  IMAD R7, R22, R125, R7 ;  /* 0x0000007d16077224 */ /* 0x000fe400078e0207 */
[----:B------:R-:W-:Y:S01]  /*1f30*/  IMAD.WIDE.U32 R26, R178, R22, R26 ;  /* 0x00000016b21a7225 */ /* 0x000fe200078e001a */
[----:B------:R-:W-:-:S03]  /*1f40*/  SHF.R.S32.HI R6, RZ, 0x1f, R8 ;  /* 0x0000001fff067819 */ /* 0x000fc60000011408 */
[----:B------:R-:W-:Y:S02]  /*1f50*/  IMAD R3, R19, R134, RZ ;  /* 0x0000008613037224 */ /* 0x000fe400078e02ff */
[----:B------:R-:W-:Y:S02]  /*1f60*/  IMAD.IADD R27, R27, 0x1, R7 ;  /* 0x000000011b1b7824 */ /* 0x000fe400078e0207 */
[----:B------:R-:W-:Y:S01]  /*1f70*/  IMAD R9, R25, R8, RZ ;  /* 0x0000000819097224 */ /* 0x000fe200078e02ff */
        /* <DEDUP_REMOVED lines=15> */
[----:B------:R-:W-:Y:S02]  /*2070*/  VIMNMX R74, PT, PT, R168, R5, !PT ;  /* 0x00000005a84a7248 */ /* 0x000fe40007fe0100 */
[----:B------:R-:W-:Y:S02]  /*2080*/  LEA.HI.X R173, R20, R15, R173, 0x1, P0 ;  /* 0x0000000f14ad7211 */ /* 0x000fe400000f0cad */
[----:B------:R-:W-:Y:S01]  /*2090*/  ISETP.GT.AND P0, PT, R59, R74, PT ;  /* 0x0000004a3b00720c */ /* 0x000fe20003f04270 */
[----:B------:R-:W-:Y:S01]  /*20a0*/  IMAD.WIDE.U32 R22, R128, R164, R22 ;  /* 0x000000a480167225 */ /* 0x000fe200078e0016 */
[----:B------:R-:W-:-:S03]  /*20b0*/  SHF.R.U32.HI R3, RZ, 0x1, R65 ;  /* 0x00000001ff037819 */ /* 0x000fc60000011641 */
[----:B------:R-:W-:Y:S01]  /*20c0*/  IMAD.IADD R169, R23, 0x1, R169 ;  /* 0x0000000117a97824 */ /* 0x000fe200078e02a9 */
        /* <DEDUP_REMOVED lines=120> */
.L_x_14405:
        /* <DEDUP_REMOVED lines=161> */
.L_x_14368:
        /* <DEDUP_REMOVED lines=72> */
.L_x_14372:
[----:B------:R-:W-:Y:S05]  /*36e0*/  BSYNC.RECONVERGENT B0 ;  /* 0x0000000000007941 */ /* 0x000fea0003800200 */
.L_x_14371:
        /* <DEDUP_REMOVED lines=55> */
.L_x_14374:
[----:B------:R-:W-:Y:S05]  /*3a60*/  BSYNC.RECONVERGENT B0 ;  /* 0x0000000000007941 */ /* 0x000fea0003800200 */
.L_x_14373:
        /* <DEDUP_REMOVED lines=57> */
.L_x_14376:
[----:B------:R-:W-:Y:S05]  /*3e00*/  BSYNC.RECONVERGENT B0 ;  /* 0x0000000000007941 */ /* 0x000fea0003800200 */
.L_x_14375:
        /* <DEDUP_REMOVED lines=61> */
.L_x_14378:
[----:B------:R-:W-:Y:S05]  /*41e0*/  BSYNC.RECONVERGENT B0 ;  /* 0x0000000000007941 */ /* 0x000fea0003800200 */
.L_x_14377:
        /* <DEDUP_REMOVED lines=66> */
.L_x_14380:
[----:B------:R-:W-:Y:S05]  /*4610*/  BSYNC.RECONVERGENT B0 ;  /* 0x0000000000007941 */ /* 0x000fea0003800200 */
.L_x_14379:
        /* <DEDUP_REMOVED lines=57> */
.L_x_14382:
[----:B------:R-:W-:Y:S05]  /*49b0*/  BSYNC.RECONVERGENT B0 ;  /* 0x0000000000007941 */ /* 0x000fea0003800200 */
.L_x_14381:
        /* <DEDUP_REMOVED lines=59> */
.L_x_14384:
[----:B------:R-:W-:Y:S05]  /*4d70*/  BSYNC.RECONVERGENT B0 ;  /* 0x0000000000007941 */ /* 0x000fea0003800200 */
.L_x_14383:
        /* <DEDUP_REMOVED lines=59> */
.L_x_14386:
[----:B------:R-:W-:Y:S05]  /*5130*/  BSYNC.RECONVERGENT B0 ;  /* 0x0000000000007941 */ /* 0x000fea0003800200 */
.L_x_14385:
[----:B------:R-:W5:Y:S02]  /*5140*/  LD.E R3, desc[UR4][R100.64+0xd0] ;  /* 0x0000d00464037980 */ /* 0x000f64000c101900 */
[----:B-----5:R-:W-:Y:S05]  /*5150*/  IMAD.U32 R3, R3, -0x40, RZ ;  /* 0xffffffc003037824 */ /* 0x020fea00078e00ff */
[C---:B------:R-:W-:Y:S02]  /*5160*/  LEA R14, P1, R3.reuse, R14, 0x1 ;  /* 0x0000000e030e7211 */ /* 0x040fe400078208ff */
[C---:B------:R-:W-:Y:S02]  /*5170*/  LEA R50, P0, R3.reuse, R50, 0x1 ;  /* 0x0000003203327211 */ /* 0x040fe400078008ff */
[C---:B------:R-:W-:Y:S02]  /*5180*/  LEA.HI.X.SX32 R15, R3.reuse, R15, 0x1, P1 ;  /* 0x0000000f030f7211 */ /* 0x040fe400008f0eff */
[----:B------:R-:W-:Y:S01]  /*5190*/  LEA.HI.X.SX32 R51, R3, R51, 0x1, P0 ;  /* 0x0000003303337211 */ /* 0x000fe200000f0eff */
[----:B------:R-:W-:Y:S05]  /*51a0*/  BRA `(.L_x_14369) ;  /* 0x0000003000447947 */ /* 0x000fea0003800000 */
.L_x_14370:
        /* <DEDUP_REMOVED lines=99> */
.L_x_14388:
[----:B------:R-:W-:Y:S05]  /*57e0*/  BSYNC.RECONVERGENT B0 ;  /* 0x0000000000007941 */ /* 0x000fea0003800200 */
.L_x_14387:
        /* <DEDUP_REMOVED lines=96> */
.L_x_14390:
[----:B------:R-:W-:Y:S05]  /*5df0*/  BSYNC.RECONVERGENT B0 ;  /* 0x0000000000007941 */ /* 0x000fea0003800200 */
.L_x_14389:
        /* <DEDUP_REMOVED lines=97> */
.L_x_14392:
[----:B------:R-:W-:Y:S05]  /*6410*/  BSYNC.RECONVERGENT B0 ;  /* 0x0000000000007941 */ /* 0x000fea0003800200 */
.L_x_14391:
        /* <DEDUP_REMOVED lines=96> */
.L_x_14394:
[----:B------:R-:W-:Y:S05]  /*6a20*/  BSYNC.RECONVERGENT B0 ;  /* 0x0000000000007941 */ /* 0x000fea0003800200 */
.L_x_14393:
        /* <DEDUP_REMOVED lines=94> */
.L_x_14396:
[----:B------:R-:W-:Y:S05]  /*7010*/  BSYNC.RECONVERGENT B0 ;  /* 0x0000000000007941 */ /* 0x000fea0003800200 */
.L_x_14395:
        /* <DEDUP_REMOVED lines=99> */
.L_x_14398:
[----:B------:R-:W-:Y:S05]  /*7650*/  BSYNC.RECONVERGENT B0 ;  /* 0x0000000000007941 */ /* 0x000fea0003800200 */
.L_x_14397:
        /* <DEDUP_REMOVED lines=95> */
.L_x_14400:
[----:B------:R-:W-:Y:S05]  /*7c50*/  BSYNC.RECONVERGENT B0 ;  /* 0x0000000000007941 */ /* 0x000fea0003800200 */
.L_x_14399:
        /* <DEDUP_REMOVED lines=95> */
.L_x_14402:
[----:B------:R-:W-:Y:S05]  /*8250*/  BSYNC.RECONVERGENT B0 ;  /* 0x0000000000007941 */ /* 0x000fea0003800200 */
.L_x_14401:
[----:B------:R-:W5:Y:S02]  /*8260*/  LD.E R3, desc[UR4][R100.64+0xd0] ;  /* 0x0000d00464037980 */ /* 0x000f64000c101900 */
[----:B-----5:R-:W-:Y:S05]  /*8270*/  IMAD.U32 R3, R3, -0x40, RZ ;  /* 0xffffffc003037824 */ /* 0x020fea00078e00ff */
[C---:B------:R-:W-:Y:S02]  /*8280*/  LEA R90, P1, R3.reuse, R90, 0x1 ;  /* 0x0000005a035a7211 */ /* 0x040fe400078208ff */
[C---:B------:R-:W-:Y:S02]  /*8290*/  LEA R88, P0, R3.reuse, R88, 0x1 ;  /* 0x0000005803587211 */ /* 0x040fe400078008ff */
[C---:B------:R-:W-:Y:S02]  /*82a0*/  LEA.HI.X.SX32 R91, R3.reuse, R91, 0x1, P1 ;  /* 0x0000005b035b7211 */ /* 0x040fe400008f0eff */
[----:B------:R-:W-:Y:S09]  /*82b0*/  LEA.HI.X.SX32 R89, R3, R89, 0x1, P0 ;  /* 0x0000005903597211 */ /* 0x000ff200000f0eff */
.L_x_14369:
[----:B------:R-:W-:Y:S05]  /*82c0*/  BSYNC.RECONVERGENT B1 ;  /* 0x0000000000017941 */ /* 0x000fea0003800200 */
.L_x_14367:
        /* <DEDUP_REMOVED lines=101> */
.L_x_14404:
[----:B------:R-:W-:Y:S05]  /*8920*/  BSYNC.RECONVERGENT B0 ;  /* 0x0000000000007941 */ /* 0x000fea0003800200 */
.L_x_14403:
[----:B------:R-:W-:Y:S11]  /*8930*/  LOP3.LUT P0, RZ, R180, 0x20, RZ, 0xc0, !PT ;  /* 0x00000020b4ff7812 */ /* 0x000ff6000780c0ff */
[----:B------:R-:W-:Y:S02]  /*8940*/  @!UPT UIADD3 URZ, UPT, UPT, URZ, URZ, URZ ;  /* 0x000000fffffff290 */ /* 0x000fe4000fffe0ff */
[----:B------:R-:W-:Y:S05]  /*8950*/  @P0 BRA `(.L_x_14405) ;  /* 0xffffff9c00bc0947 */ /* 0x000fea000383ffff */
.L_x_14366:
        /* <DEDUP_REMOVED lines=19> */
.L_x_14410:
[----:B------:R2:W-:Y:S02]  /*8a90*/  STS.128 [R58], RZ ;  /* 0x000000ff3a007388 */ /* 0x0005e40000000c00 */
.L_x_14409:
[----:B------:R-:W-:Y:S05]  /*8aa0*/  BSYNC.RECONVERGENT B0 ;  /* 0x0000000000007941 */ /* 0x000fea0003800200 */
.L_x_14408:
        /* <DEDUP_REMOVED lines=17> */
.L_x_14412:
[----:B------:R-:W-:Y:S05]  /*8bc0*/  BSYNC.RECONVERGENT B0 ;  /* 0x0000000000007941 */ /* 0x000fea0003800200 */
.L_x_14411:
        /* <DEDUP_REMOVED lines=11> */
.L_x_14414:
[----:B------:R-:W-:Y:S05]  /*8c80*/  BSYNC.RECONVERGENT B0 ;  /* 0x0000000000007941 */ /* 0x000fea0003800200 */
.L_x_14413:
        /* <DEDUP_REMOVED lines=11> */
.L_x_14407:
        /* <DEDUP_REMOVED lines=82> */
.L_x_14421:
[----:B------:R-:W-:Y:S05]  /*9260*/  BSYNC.RECONVERGENT B0 ;  /* 0x0000000000007941 */ /* 0x000fea0003800200 */
.L_x_14420:
[----:B-----5:R3:W-:Y:S01]  /*9270*/  STS.128 [R58], R12 ;  /* 0x0000000c3a007388 */ /* 0x0207e20000000c00 */
[----:B------:R-:W-:Y:S05]  /*9280*/  BRA `(.L_x_14418) ;  /* 0x0000000000047947 */ /* 0x000fea0003800000 */
.L_x_14419:
[----:B------:R2:W-:Y:S02]  /*9290*/  STS.128 [R58], RZ ;  /* 0x000000ff3a007388 */ /* 0x0005e40000000c00 */
.L_x_14418:
[----:B------:R-:W-:Y:S05]  /*92a0*/  BSYNC.RECONVERGENT B1 ;  /* 0x0000000000017941 */ /* 0x000fea0003800200 */
.L_x_14417:
        /* <DEDUP_REMOVED lines=61> */
.L_x_14425:
[----:B------:R-:W-:Y:S05]  /*9680*/  BSYNC.RECONVERGENT B0 ;  /* 0x0000000000007941 */ /* 0x000fea0003800200 */
.L_x_14424:
[----:B-----5:R1:W-:Y:S02]  /*9690*/  STS.128 [R58+0x800], R12 ;  /* 0x0008000c3a007388 */ /* 0x0203e40000000c00 */
.L_x_14423:
[----:B------:R-:W-:Y:S05]  /*96a0*/  BSYNC.RECONVERGENT B1 ;  /* 0x0000000000017941 */ /* 0x000fea0003800200 */
.L_x_14422:
        /* <DEDUP_REMOVED lines=62> */
.L_x_14429:
[----:B------:R-:W-:Y:S05]  /*9a90*/  BSYNC.RECONVERGENT B0 ;  /* 0x0000000000007941 */ /* 0x000fea0003800200 */
.L_x_14428:
[----:B-----5:R1:W-:Y:S02]  /*9aa0*/  STS.128 [R58+0x1000], R12 ;  /* 0x0010000c3a007388 */ /* 0x0203e40000000c00 */
.L_x_14427:
[----:B------:R-:W-:Y:S05]  /*9ab0*/  BSYNC.RECONVERGENT B1 ;  /* 0x0000000000017941 */ /* 0x000fea0003800200 */
.L_x_14426:
        /* <DEDUP_REMOVED lines=60> */
.L_x_14431:
[----:B------:R-:W-:Y:S05]  /*9e80*/  BSYNC.RECONVERGENT B0 ;  /* 0x0000000000007941 */ /* 0x000fea0003800200 */
.L_x_14430:
[----:B-----5:R1:W-:Y:S01]  /*9e90*/  STS.128 [R58+0x1800], R12 ;  /* 0x0018000c3a007388 */ /* 0x0203e20000000c00 */
[----:B------:R-:W-:Y:S05]  /*9ea0*/  BRA `(.L_x_14415) ;  /* 0x0000001400ec7947 */ /* 0x000fea0003800000 */
.L_x_14416:
        /* <DEDUP_REMOVED lines=93> */
.L_x_14436:
[----:B------:R-:W-:Y:S05]  /*a480*/  BSYNC.RECONVERGENT B0 ;  /* 0x0000000000007941 */ /* 0x000fea0003800200 */
.L_x_14435:
[----:B-----5:R2:W-:Y:S01]  /*a490*/  STS.128 [R58], R20 ;  /* 0x000000143a007388 */ /* 0x0205e20000000c00 */
[----:B------:R-:W-:Y:S05]  /*a4a0*/  BRA `(.L_x_14433) ;  /* 0x0000000000047947 */ /* 0x000fea0003800000 */
.L_x_14434:
[----:B------:R3:W-:Y:S02]  /*a4b0*/  STS.128 [R58], RZ ;  /* 0x000000ff3a007388 */ /* 0x0007e40000000c00 */
.L_x_14433:
[----:B------:R-:W-:Y:S05]  /*a4c0*/  BSYNC.RECONVERGENT B1 ;  /* 0x0000000000017941 */ /* 0x000fea0003800200 */
.L_x_14432:
        /* <DEDUP_REMOVED lines=90> */
.L_x_14440:
[----:B------:R-:W-:Y:S05]  /*aa70*/  BSYNC.RECONVERGENT B0 ;  /* 0x0000000000007941 */ /* 0x000fea0003800200 */
.L_x_14439:
[----:B-----5:R4:W-:Y:S02]  /*aa80*/  STS.128 [R58+0x800], R20 ;  /* 0x000800143a007388 */ /* 0x0209e40000000c00 */
.L_x_14438:
[----:B------:R-:W-:Y:S05]  /*aa90*/  BSYNC.RECONVERGENT B1 ;  /* 0x0000000000017941 */ /* 0x000fea0003800200 */
.L_x_14437:
        /* <DEDUP_REMOVED lines=91> */
.L_x_14444:
[----:B------:R-:W-:Y:S05]  /*b050*/  BSYNC.RECONVERGENT B0 ;  /* 0x0000000000007941 */ /* 0x000fea0003800200 */
.L_x_14443:
[----:B-----5:R4:W-:Y:S02]  /*b060*/  STS.128 [R58+0x1000], R20 ;  /* 0x001000143a007388 */ /* 0x0209e40000000c00 */
.L_x_14442:
[----:B------:R-:W-:Y:S05]  /*b070*/  BSYNC.RECONVERGENT B1 ;  /* 0x0000000000017941 */ /* 0x000fea0003800200 */
.L_x_14441:
        /* <DEDUP_REMOVED lines=92> */
.L_x_14446:
[----:B------:R-:W-:Y:S05]  /*b640*/  BSYNC.RECONVERGENT B0 ;  /* 0x0000000000007941 */ /* 0x000fea0003800200 */
.L_x_14445:
[----:B-----5:R2:W-:Y:S02]  /*b650*/  STS.128 [R58+0x1800], R20 ;  /* 0x001800143a007388 */ /* 0x0205e40000000c00 */
.L_x_14415:
[----:B------:R-:W-:Y:S05]  /*b660*/  BSYNC.RECONVERGENT B2 ;  /* 0x0000000000027941 */ /* 0x000fea0003800200 */
.L_x_14406:
        /* <DEDUP_REMOVED lines=12> */
.L_x_14449:
[----:B------:R1:W-:Y:S02]  /*b730*/  STS.128 [R58+0x2000], RZ ;  /* 0x002000ff3a007388 */ /* 0x0003e40000000c00 */
.L_x_14448:
[----:B------:R-:W-:Y:S05]  /*b740*/  BSYNC.RECONVERGENT B0 ;  /* 0x0000000000007941 */ /* 0x000fea0003800200 */
.L_x_14447:
        /* <DEDUP_REMOVED lines=14> */
.L_x_14452:
[----:B------:R1:W-:Y:S02]  /*b830*/  STS.128 [R58+0x2800], RZ ;  /* 0x002800ff3a007388 */ /* 0x0003e40000000c00 */
.L_x_14451:
[----:B------:R-:W-:Y:S05]  /*b840*/  BSYNC.RECONVERGENT B0 ;  /* 0x0000000000007941 */ /* 0x000fea0003800200 */
.L_x_14450:
        /* <DEDUP_REMOVED lines=12> */
.L_x_14455:
[----:B------:R1:W-:Y:S02]  /*b910*/  STS.128 [R58+0x3000], RZ ;  /* 0x003000ff3a007388 */ /* 0x0003e40000000c00 */
.L_x_14454:
[----:B------:R-:W-:Y:S05]  /*b920*/  BSYNC.RECONVERGENT B0 ;  /* 0x0000000000007941 */ /* 0x000fea0003800200 */
.L_x_14453:
        /* <DEDUP_REMOVED lines=12> */
.L_x_14458:
[----:B------:R1:W-:Y:S02]  /*b9f0*/  STS.128 [R58+0x3800], RZ ;  /* 0x003800ff3a007388 */ /* 0x0003e40000000c00 */
.L_x_14457:
[----:B------:R-:W-:Y:S05]  /*ba00*/  BSYNC.RECONVERGENT B0 ;  /* 0x0000000000007941 */ /* 0x000fea0003800200 */
.L_x_14456:
        /* <DEDUP_REMOVED lines=16> */
.L_x_14461:
[----:B------:R3:W-:Y:S02]  /*bb10*/  STS.128 [R58+0x4000], RZ ;  /* 0x004000ff3a007388 */ /* 0x0007e40000000c00 */
.L_x_14460:
[----:B------:R-:W-:Y:S05]  /*bb20*/  BSYNC.RECONVERGENT B0 ;  /* 0x0000000000007941 */ /* 0x000fea0003800200 */
.L_x_14459:
        /* <DEDUP_REMOVED lines=13> */
.L_x_14464:
[----:B------:R1:W-:Y:S02]  /*bc00*/  STS.128 [R58+0x4800], RZ ;  /* 0x004800ff3a007388 */ /* 0x0003e40000000c00 */
.L_x_14463:
[----:B------:R-:W-:Y:S05]  /*bc10*/  BSYNC.RECONVERGENT B0 ;  /* 0x0000000000007941 */ /* 0x000fea0003800200 */
.L_x_14462:
        /* <DEDUP_REMOVED lines=16> */
.L_x_14467:
[----:B------:R1:W-:Y:S02]  /*bd20*/  STS.128 [R58+0x5000], RZ ;  /* 0x005000ff3a007388 */ /* 0x0003e40000000c00 */
.L_x_14466:
[----:B------:R-:W-:Y:S05]  /*bd30*/  BSYNC.RECONVERGENT B0 ;  /* 0x0000000000007941 */ /* 0x000fea0003800200 */
.L_x_14465:
[----:B------:R-:W-:Y:S01]  /*bd40*/  VIADD R128, R128, 0x70 ;  /* 0x0000007080807836 */ /* 0x000fe20000000000 */
[----:B------:R-:W-:Y:S01]  /*bd50*/  BSSY.RECONVERGENT B0, `(.L_x_14468) ;  /* 0x0000010000007945 */ /* 0x000fe20003800200 */
[----:B------:R-:W-:-:S03]  /*bd60*/  IMAD.SHL.U32 R5, R65, 0x20, RZ ;  /* 0x0000002041057824 */ /* 0x000fc600078e00ff */
[----:B------:R-:W-:Y:S02]  /*bd70*/  ISETP.GE.AND P0, PT, R128, R3, PT ;  /* 0x000000038000720c */ /* 0x000fe40003f06270 */
[----:B-12---:R-:W-:-:S11]  /*bd80*/  LOP3.LUT R14, R64, 0x7c00, R5, 0xf8, !PT ;  /* 0x00007c00400e7812 */ /* 0x006fd600078ef805 */
        /* <DEDUP_REMOVED lines=11> */
.L_x_14470:
[----:B------:R2:W-:Y:S02]  /*be40*/  STS.128 [R58+0x5800], RZ ;  /* 0x005800ff3a007388 */ /* 0x0005e40000000c00 */
.L_x_14469:
[----:B------:R-:W-:Y:S05]  /*be50*/  BSYNC.RECONVERGENT B0 ;  /* 0x0000000000007941 */ /* 0x000fea0003800200 */
.L_x_14468:
[----:B------:R-:W3:Y:S04]  /*be60*/  LD.E.64 R18, desc[UR4][R100.64+0x1c0] ;  /* 0x0001c00464127980 */ /* 0x000ee8000c101b00 */
[----:B-1----:R-:W4:Y:S01]  /*be70*/  LD.E.64 R8, desc[UR4][R100.64+0x1b8] ;  /* 0x0001b80464087980 */ /* 0x002f22000c101b00 */
[----:B------:R-:W-:-:S03]  /*be80*/  MOV R124, R178 ;  /* 0x000000b2007c7202 */ /* 0x000fc60000000f00 */
[----:B------:R-:W2:Y:S04]  /*be90*/  LD.E R5, desc[UR4][R100.64+0xd8] ;  /* 0x0000d80464057980 */ /* 0x000ea8000c101900 */
[----:B------:R-:W0:Y:S04]  /*bea0*/  LDGDEPBAR ;  /* 0x00000000000079af */ /* 0x000e280000000000 */
[----:B------:R1:W5:Y:S04]  /*beb0*/  LD.E R134, desc[UR4][R100.64+0x184] ;  /* 0x0001840464867980 */ /* 0x000368000c101900 */
[----:B------:R1:W5:Y:S01]  /*bec0*/  LD.E R102, desc[UR4][R100.64+0x188] ;  /* 0x0001880464667980 */ /* 0x000362000c101900 */
[----:B---3--:R-:W-:-:S04]  /*bed0*/  IMAD.WIDE.U32 R16, R179, R18, R124 ;  /* 0x00000012b3107225 */ /* 0x008fc800078e007c */
[----:B------:R-:W-:Y:S01]  /*bee0*/  IMAD R7, R19, R179, RZ ;  /* 0x000000b313077224 */ /* 0x000fe200078e02ff */
[----:B----4-:R-:W-:-:S04]  /*bef0*/  LEA R8, P0, R16, R8, 0x2 ;  /* 0x0000000810087211 */ /* 0x010fc800078010ff */
[----:B------:R-:W-:-:S04]  /*bf00*/  IADD3 R7, PT, PT, R17, R7, RZ ;  /* 0x0000000711077210 */ /* 0x000fc80007ffe0ff */
[----:B------:R-:W-:-:S05]  /*bf10*/  LEA.HI.X R9, R16, R9, R7, 0x2, P0 ;  /* 0x0000000910097211 */ /* 0x000fca00000f1407 */
[----:B------:R-:W3:Y:S01]  /*bf20*/  LD.E R186, desc[UR4][R8.64] ;  /* 0x0000000408ba7980 */ /* 0x000ee2000c101900 */
[----:B--2---:R-:W3:Y:S01]  /*bf30*/  MUFU.RCP R5, R5 ;  /* 0x0000000500057308 */ /* 0x004ee20000001000 */
[----:B------:R-:W-:-:S04]  /*bf40*/  DEPBAR.LE SB0, 0x0 ;  /* 0x000080000000791a */ /* 0x000fc80000000000 */
[----:B------:R-:W-:Y:S01]  /*bf50*/  BSSY.RECONVERGENT B0, `(.L_x_14471) ;  /* 0x000000f000007945 */ /* 0x000fe20003800200 */
[----:B------:R-:W-:Y:S01]  /*bf60*/  SHF.L.U32 R132, R65, 0x1, RZ ;  /* 0x0000000141847819 */ /* 0x000fe200000006ff */
[----:B------:R-:W-:Y:S01]  /*bf70*/  BAR.SYNC.DEFER_BLOCKING 0x0 ;  /* 0x0000000000007b1d */ /* 0x000fe20000010000 */
[----:B---3--:R-:W-:-:S05]  /*bf80*/  FMUL.FTZ R186, R186, R5 ;  /* 0x00000005baba7220 */ /* 0x008fca0000410000 */
        /* <DEDUP_REMOVED lines=8> */
.L_x_14473:
[----:B------:R2:W-:Y:S01]  /*c010*/  STS.128 [R58+0x6000], RZ ;  /* 0x006000ff3a007388 */ /* 0x0005e20000000c00 */
[----:B------:R-:W-:Y:S05]  /*c020*/  BRA `(.L_x_14474) ;  /* 0x0000000000047947 */ /* 0x000fea0003800000 */
.L_x_14472:
[----:B------:R1:W-:Y:S02]  /*c030*/  STS.128 [R58+0x6000], RZ ;  /* 0x006000ff3a007388 */ /* 0x0003e40000000c00 */
.L_x_14474:
[----:B------:R-:W-:Y:S05]  /*c040*/  BSYNC.RECONVERGENT B0 ;  /* 0x0000000000007941 */ /* 0x000fea0003800200 */
.L_x_14471:
        /* <DEDUP_REMOVED lines=15> */
.L_x_14477:
[----:B------:R1:W-:Y:S02]  /*c140*/  STS.128 [R58+0x6800], RZ ;  /* 0x006800ff3a007388 */ /* 0x0003e40000000c00 */
.L_x_14476:
[----:B------:R-:W-:Y:S05]  /*c150*/  BSYNC.RECONVERGENT B0 ;  /* 0x0000000000007941 */ /* 0x000fea0003800200 */
.L_x_14475:
        /* <DEDUP_REMOVED lines=13> */
.L_x_14480:
[----:B------:R1:W-:Y:S02]  /*c230*/  STS.128 [R58+0x7000], RZ ;  /* 0x007000ff3a007388 */ /* 0x0003e40000000c00 */
.L_x_14479:
[----:B------:R-:W-:Y:S05]  /*c240*/  BSYNC.RECONVERGENT B0 ;  /* 0x0000000000007941 */ /* 0x000fea0003800200 */
.L_x_14478:
        /* <DEDUP_REMOVED lines=13> */
.L_x_14483:
[----:B------:R1:W-:Y:S02]  /*c320*/  STS.128 [R58+0x7800], RZ ;  /* 0x007800ff3a007388 */ /* 0x0003e40000000c00 */
.L_x_14482:
[----:B------:R-:W-:Y:S05]  /*c330*/  BSYNC.RECONVERGENT B0 ;  /* 0x0000000000007941 */ /* 0x000fea0003800200 */
.L_x_14481:
        /* <DEDUP_REMOVED lines=16> */
.L_x_14486:
[----:B------:R1:W-:Y:S02]  /*c440*/  STS.128 [R58+0x8000], RZ ;  /* 0x008000ff3a007388 */ /* 0x0003e40000000c00 */
.L_x_14485:
[----:B------:R-:W-:Y:S05]  /*c450*/  BSYNC.RECONVERGENT B0 ;  /* 0x0000000000007941 */ /* 0x000fea0003800200 */
.L_x_14484:
        /* <DEDUP_REMOVED lines=13> */
.L_x_14489:
[----:B------:R1:W-:Y:S02]  /*c530*/  STS.128 [R58+0x8800], RZ ;  /* 0x008800ff3a007388 */ /* 0x0003e40000000c00 */
.L_x_14488:
[----:B------:R-:W-:Y:S05]  /*c540*/  BSYNC.RECONVERGENT B0 ;  /* 0x0000000000007941 */ /* 0x000fea0003800200 */
.L_x_14487:
        /* <DEDUP_REMOVED lines=16> */
.L_x_14492:
[----:B------:R1:W-:Y:S02]  /*c650*/  STS.128 [R58+0x9000], RZ ;  /* 0x009000ff3a007388 */ /* 0x0003e40000000c00 */
.L_x_14491:
[----:B------:R-:W-:Y:S05]  /*c660*/  BSYNC.RECONVERGENT B0 ;  /* 0x0000000000007941 */ /* 0x000fea0003800200 */
.L_x_14490:
        /* <DEDUP_REMOVED lines=19> */
.L_x_14495:
[----:B------:R1:W-:Y:S02]  /*c7a0*/  STS.128 [R58+0x9800], RZ ;  /* 0x009800ff3a007388 */ /* 0x0003e40000000c00 */
.L_x_14494:
[----:B------:R-:W-:Y:S05]  /*c7b0*/  BSYNC.RECONVERGENT B0 ;  /* 0x0000000000007941 */ /* 0x000fea0003800200 */
.L_x_14493:
        /* <DEDUP_REMOVED lines=9> */
[----:B------:R-:W-:-:S02]  /*c850*/  ISETP.GT.AND P0, PT, R61, R168, PT ;  /* 0x000000a83d00720c */ /* 0x000fc40003f04270 */
[----:B-----5:R-:W-:Y:S01]  /*c860*/  IADD3 R134, PT, PT, R60, -R177, -R134 ;  /* 0x800000b13c867210 */ /* 0x020fe20007ffe886 */
[----:B------:R-:W-:Y:S01]  /*c870*/  IMAD R0, R0, 0x2, R3 ;  /* 0x0000000200007824 */ /* 0x000fe200078e0203 */
[----:B------:R-:W-:Y:S01]  /*c880*/  LOP3.LUT R132, R132, 0x6, RZ, 0xc0, !PT ;  /* 0x0000000684847812 */ /* 0x000fe200078ec0ff */
[----:B------:R-:W-:Y:S01]  /*c890*/  IMAD.MOV.U32 R3, RZ, RZ, 0x20 ;  /* 0x00000020ff037424 */ /* 0x000fe200078e00ff */
[----:B------:R-:W-:-:S04]  /*c8a0*/  IADD3 R102, PT, PT, R102, R60, -R177 ;  /* 0x0000003c66667210 */ /* 0x000fc80007ffe8b1 */
        /* <DEDUP_REMOVED lines=8> */
[----:B------:R-:W-:Y:S04]  /*c930*/  LDSM.16.M88.4 R92, [R161] ;  /* 0x00000000a15c783b */ /* 0x000fe80000000200 */
[----:B------:R-:W-:Y:S04]  /*c940*/  LDSM.16.M88.4 R96, [R157+0x3000] ;  /* 0x003000009d60783b */ /* 0x000fe80000000200 */
[----:B------:R-:W2:Y:S04]  /*c950*/  LDSM.16.M88.4 R40, [R0+UR6+0x4000] ;  /* 0x004000060028783b */ /* 0x000ea80008000200 */
[----:B------:R-:W3:Y:S04]  /*c960*/  LDSM.16.M88.4 R84, [R0+UR6+0x2000] ;  /* 0x002000060054783b */ /* 0x000ee80008000200 */
[----:B------:R-:W4:Y:S04]  /*c970*/  LDSM.16.M88.4 R76, [R0+UR6+0x2800] ;  /* 0x00280006004c783b */ /* 0x000f280008000200 */
[----:B------:R-:W4:Y:S04]  /*c980*/  LDSM.16.M88.4 R48, [R0+UR6+0x3800] ;  /* 0x003800060030783b */ /* 0x000f280008000200 */
[----:B------:R-:W4:Y:S04]  /*c990*/  LDSM.16.M88.4 R32, [R0+UR6+0x4800] ;  /* 0x004800060020783b */ /* 0x000f280008000200 */
[----:B------:R-:W4:Y:S04]  /*c9a0*/  LDSM.16.M88.4 R24, [R0+UR6+0x5000] ;  /* 0x005000060018783b */ /* 0x000f280008000200 */
[----:B------:R-:W4:Y:S01]  /*c9b0*/  LDSM.16.M88.4 R116, [R0+UR6+0x5800] ;  /* 0x005800060074783b */ /* 0x000f220008000200 */
[C---:B-1----:R-:W-:Y:S03]  /*c9c0*/  HMMA.16816.F32 R72, R16.reuse, R68, RZ ;  /* 0x000000441048723c */ /* 0x042fe600000018ff */
[----:B------:R-:W1:Y:S04]  /*c9d0*/  LDSM.16.M88.4 R4, [R157+0x4000] ;  /* 0x004000009d04783b */ /* 0x000e680000000200 */
[----:B------:R-:W1:Y:S01]  /*c9e0*/  LDSM.16.M88.4 R112, [R157+0x2000] ;  /* 0x002000009d70783b */ /* 0x000e620000000200 */
[C---:B------:R-:W-:Y:S03]  /*c9f0*/  HMMA.16816.F32 R68, R16.reuse, R70, RZ ;  /* 0x000000461044723c */ /* 0x040fe600000018ff */
[----:B------:R-:W1:Y:S04]  /*ca00*/  LDSM.16.M88.4 R108, [R157+0x2800] ;  /* 0x002800009d6c783b */ /* 0x000e680000000200 */
[----:B------:R-:W1:Y:S01]  /*ca10*/  LDSM.16.M88.4 R88, [R157+0x3800] ;  /* 0x003800009d58783b */ /* 0x000e620000000200 */
[----:B--2---:R-:W-:Y:S03]  /*ca20*/  HMMA.16816.F32 R44, R16, R40, RZ ;  /* 0x00000028102c723c */ /* 0x004fe600000018ff */
[----:B------:R-:W2:Y:S04]  /*ca30*/  LDSM.16.M88.4 R104, [R157+0x4800] ;  /* 0x004800009d68783b */ /* 0x000ea80000000200 */
[----:B------:R-:W-:Y:S01]  /*ca40*/  LDSM.16.M88.4 R128, [R157+0x5800] ;  /* 0x005800009d80783b */ /* 0x000fe20000000200 */
[C---:B------:R-:W-:Y:S08]  /*ca50*/  HMMA.16816.F32 R72, R92.reuse, R96, R72 ;  /* 0x000000605c48723c */ /* 0x040ff00000001848 */
[----:B------:R-:W-:Y:S01]  /*ca60*/  HMMA.16816.F32 R68, R92, R98, R68 ;  /* 0x000000625c44723c */ /* 0x000fe20000001844 */
[----:B------:R-:W2:Y:S07]  /*ca70*/  LDSM.16.M88.4 R96, [R157+0x5000] ;  /* 0x005000009d60783b */ /* 0x000eae0000000200 */
        /* <DEDUP_REMOVED lines=13> */
[----:B-1----:R-:W-:Y:S01]  /*cb50*/  HMMA.16816.F32 R44, R92, R4, R44 ;  /* 0x000000045c2c723c */ /* 0x002fe2000000182c */
[----:B------:R-:W-:-:S04]  /*cb60*/  MOV R5, 0x40 ;  /* 0x0000004000057802 */ /* 0x000fc80000000f00 */
[----:B------:R-:W-:-:S03]  /*cb70*/  SEL R5, R5, 0xffffffc0, !P2 ;  /* 0xffffffc005057807 */ /* 0x000fc60005000000 */
[C---:B------:R-:W-:Y:S02]  /*cb80*/  HMMA.16816.F32 R12, R92.reuse, R112, R12 ;  /* 0x000000705c0c723c */ /* 0x040fe4000000180c */
[--C-:B------:R-:W-:Y:S02]  /*cb90*/  IMAD.IADD R160, R163, 0x1, R5.reuse ;  /* 0x00000001a3a07824 */ /* 0x100fe400078e0205 */
[----:B------:R-:W-:Y:S02]  /*cba0*/  IMAD.IADD R156, R162, 0x1, R5 ;  /* 0x00000001a29c7824 */ /* 0x000fe400078e0205 */
[C---:B------:R-:W-:Y:S02]  /*cbb0*/  IMAD.IADD R159, R3.reuse, 0x1, R160 ;  /* 0x00000001039f7824 */ /* 0x040fe400078e02a0 */
[----:B------:R-:W-:Y:S01]  /*cbc0*/  HMMA.16816.F32 R84, R92, R114, R84 ;  /* 0x000000725c54723c */ /* 0x000fe20000001854 */
[----:B------:R-:W-:Y:S01]  /*cbd0*/  LDSM.16.M88.4 R124, [R156+0x2000] ;  /* 0x002000009c7c783b */ /* 0x000fe20000000200 */
[----:B------:R-:W-:-:S03]  /*cbe0*/  IMAD.IADD R155, R3, 0x1, R156 ;  /* 0x00000001039b7824 */ /* 0x000fc600078e029c */
[----:B------:R-:W-:Y:S03]  /*cbf0*/  LDSM.16.M88.4 R120, [R156+0x2800] ;  /* 0x002800009c78783b */ /* 0x000fe60000000200 */
[C---:B------:R-:W-:Y:S01]  /*cc00*/  HMMA.16816.F32 R80, R92.reuse, R108, R80 ;  /* 0x0000006c5c50723c */ /* 0x040fe20000001850 */
[----:B------:R-:W-:Y:S04]  /*cc10*/  LDSM.16.M88.4 R116, [R156+0x3000] ;  /* 0x003000009c74783b */ /* 0x000fe80000000200 */
[----:B------:R-:W-:Y:S03]  /*cc20*/  LDSM.16.M88.4 R112, [R156+0x3800] ;  /* 0x003800009c70783b */ /* 0x000fe60000000200 */
[C---:B------:R-:W-:Y:S01]  /*cc30*/  HMMA.16816.F32 R76, R92.reuse, R110, R76 ;  /* 0x0000006e5c4c723c */ /* 0x040fe2000000184c */
[----:B------:R-:W-:Y:S07]  /*cc40*/  LDSM.16.M88.4 R108, [R156+0x4000] ;  /* 0x004000009c6c783b */ /* 0x000fee0000000200 */
[C---:B------:R-:W-:Y:S08]  /*cc50*/  HMMA.16816.F32 R52, R92.reuse, R88, R52 ;  /* 0x000000585c34723c */ /* 0x040ff00000001834 */
[C---:B------:R-:W-:Y:S01]  /*cc60*/  HMMA.16816.F32 R48, R92.reuse, R90, R48 ;  /* 0x0000005a5c30723c */ /* 0x040fe20000001830 */
[----:B------:R-:W1:Y:S07]  /*cc70*/  LDSM.16.M88.4 R88, [R160] ;  /* 0x00000000a058783b */ /* 0x000e6e0000000200 */
[----:B------:R-:W-:Y:S01]  /*cc80*/  HMMA.16816.F32 R40, R92, R6, R40 ;  /* 0x000000065c28723c */ /* 0x000fe20000001828 */
[----:B------:R-:W-:-:S05]  /*cc90*/  IADD3 R7, PT, PT, R103, R56, RZ ;  /* 0x0000003867077210 */ /* 0x000fca0007ffe0ff */
[--C-:B------:R-:W-:Y:S02]  /*cca0*/  IMAD.IADD R181, R176, 0x1, R7.reuse ;  /* 0x00000001b0b57824 */ /* 0x100fe400078e0207 */
[C---:B--2---:R-:W-:Y:S01]  /*ccb0*/  HMMA.16816.F32 R36, R92.reuse, R104, R36 ;  /* 0x000000685c24723c */ /* 0x044fe20000001824 */
[----:B------:R-:W-:Y:S02]  /*ccc0*/  IMAD.IADD R4, R62, 0x1, R7 ;  /* 0x000000013e047824 */ /* 0x000fe400078e0207 */
[C---:B------:R-:W-:Y:S01]  /*ccd0*/  IMAD.IADD R187, R181.reuse, 0x1, R134 ;  /* 0x00000001b5bb7824 */ /* 0x040fe200078e0286 */
[----:B------:R-:W-:Y:S01]  /*cce0*/  IADD3 R181, PT, PT, R181, R102, RZ ;  /* 0x00000066b5b57210 */ /* 0x000fe20007ffe0ff */
[----:B------:R-:W-:Y:S02]  /*ccf0*/  IMAD.IADD R62, R57, 0x1, R132 ;  /* 0x00000001393e7824 */ /* 0x000fe400078e0284 */
[----:B------:R-:W-:Y:S01]  /*cd00*/  VIADD R0, R4, 0x8 ;  /* 0x0000000804007836 */ /* 0x000fe20000000000 */
[----:B------:R-:W-:Y:S01]  /*cd10*/  HMMA.16816.F32 R32, R92, R106, R32 ;  /* 0x0000006a5c20723c */ /* 0x000fe20000001820 */
[----:B------:R-:W2:Y:S01]  /*cd20*/  LDSM.16.M88.4 R104, [R156+0x4800] ;  /* 0x004800009c68783b */ /* 0x000ea20000000200 */
[----:B------:R-:W-:-:S02]  /*cd30*/  VIMNMX R189, PT, PT, RZ, R187, !PT ;  /* 0x000000bbffbd7248 */ /* 0x000fc40007fe0100 */
[--C-:B------:R-:W-:Y:S02]  /*cd40*/  VIADDMNMX R188, R181, 0x1, R60.reuse, PT ;  /* 0x00000001b5bc7846 */ /* 0x100fe4000380013c */
[----:B------:R-:W-:Y:S02]  /*cd50*/  VIADDMNMX R187, R187, 0x8, RZ, !PT ;  /* 0x00000008bbbb7846 */ /* 0x000fe400078001ff */
[----:B------:R-:W-:Y:S01]  /*cd60*/  HMMA.16816.F32 R28, R92, R96, R28 ;  /* 0x000000605c1c723c */ /* 0x000fe2000000181c */
[----:B------:R-:W-:-:S07]  /*cd70*/  VIADDMNMX R181, R181, 0x9, R60, PT ;  /* 0x00000009b5b57846 */ /* 0x000fce000380013c */
[C---:B------:R-:W-:Y:S01]  /*cd80*/  HMMA.16816.F32 R24, R92.reuse, R98, R24 ;  /* 0x000000625c18723c */ /* 0x040fe20000001818 */
[----:B------:R-:W3:Y:S07]  /*cd90*/  LDSM.16.M88.4 R96, [R156+0x5000] ;  /* 0x005000009c60783b */ /* 0x000eee0000000200 */
[C---:B------:R-:W-:Y:S08]  /*cda0*/  HMMA.16816.F32 R20, R92.reuse, R128, R20 ;  /* 0x000000805c14723c */ /* 0x040ff00000001814 */
[----:B------:R-:W-:Y:S01]  /*cdb0*/  HMMA.16816.F32 R16, R92, R130, R16 ;  /* 0x000000825c10723c */ /* 0x000fe20000001810 */
[----:B------:R-:W4:Y:S07]  /*cdc0*/  LDSM.16.M88.4 R92, [R156+0x5800] ;  /* 0x005800009c5c783b */ /* 0x000f2e0000000200 */
        /* <DEDUP_REMOVED lines=24> */
[----:B------:R-:W4:Y:S01]  /*cf50*/  LDSM.16.M88.4 R88, [R155+0x5800] ;  /* 0x005800009b58783b */ /* 0x000f220000000200 */
[----:B------:R-:W-:-:S04]  /*cf60*/  DEPBAR.LE SB0, 0x0 ;  /* 0x000080000000791a */ /* 0x000fc80000000000 */
        /* <DEDUP_REMOVED lines=12> */
[----:B----4-:R-:W-:Y:S01]  /*d030*/  HMMA.16816.F32 R28, R120, R92, R28 ;  /* 0x0000005c781c723c */ /* 0x010fe2000000181c */
[----:B------:R-:W-:-:S07]  /*d040*/  IMAD.IADD R93, R62, 0x1, R177 ;  /* 0x000000013e5d7824 */ /* 0x000fce00078e02b1 */
        /* <DEDUP_REMOVED lines=18> */
.L_x_14499:
        /* <DEDUP_REMOVED lines=60> */
.L_x_14500:
[----:B------:R-:W-:Y:S05]  /*d530*/  BSYNC.RECONVERGENT B0 ;  /* 0x0000000000007941 */ /* 0x000fea0003800200 */
.L_x_14498:
        /* <DEDUP_REMOVED lines=59> */
.L_x_14497:
[----:B------:R-:W-:Y:S05]  /*d8f0*/  BSYNC.RECONVERGENT B1 ;  /* 0x0000000000017941 */ /* 0x000fea0003800200 */
.L_x_14496:
[--C-:B------:R-:W-:Y:S01]  /*d900*/  IADD3 R2, PT, PT, R4, -0x9, -R93.reuse ;  /* 0xfffffff704027810 */ /* 0x100fe20007ffe85d */
[----:B------:R-:W-:Y:S01]  /*d910*/  VIADD R134, R62, 0x1 ;  /* 0x000000013e867836 */ /* 0x000fe20000000000 */
[C-C-:B-1----:R-:W-:Y:S01]  /*d920*/  IADD3 R66, PT, PT, R4.reuse, -0x1, -R93.reuse ;  /* 0xffffffff04427810 */ /* 0x142fe20007ffe85d */
[C-C-:B------:R-:W-:Y:S01]  /*d930*/  IMAD.IADD R95, R4.reuse, 0x1, -R93.reuse ;  /* 0x00000001045f7824 */ /* 0x140fe200078e0a5d */
[----:B------:R-:W-:Y:S02]  /*d940*/  IABS R2, R2 ;  /* 0x0000000200027213 */ /* 0x000fe40000000000 */
[C-C-:B------:R-:W-:Y:S02]  /*d950*/  IADD3 R6, PT, PT, R4.reuse, -0x11, -R93.reuse ;  /* 0xffffffef04067810 */ /* 0x140fe40007ffe85d */
[----:B------:R-:W-:Y:S02]  /*d960*/  I2FP.F32.S32 R2, R2 ;  /* 0x0000000200027245 */ /* 0x000fe40000201400 */
[----:B------:R-:W-:-:S02]  /*d970*/  IADD3 R7, PT, PT, R4, -0x18, -R93 ;  /* 0xffffffe804077810 */ /* 0x000fc40007ffe85d */
[----:B------:R-:W-:Y:S01]  /*d980*/  IABS R66, R66 ;  /* 0x0000004200427213 */ /* 0x000fe20000000000 */
[----:B------:R-:W-:Y:S01]  /*d990*/  FFMA.FTZ R91, -R186, R2, R85 ;  /* 0x00000002ba5b7223 */ /* 0x000fe20000010155 */
[----:B------:R-:W-:Y:S02]  /*d9a0*/  IADD3 R2, PT, PT, R4, -0x19, -R93 ;  /* 0xffffffe704027810 */ /* 0x000fe40007ffe85d */
        /* <DEDUP_REMOVED lines=13> */
[----:B------:R-:W-:-:S02]  /*da80*/  IADD3 R2, PT, PT, R0, -0x9, -R93 ;  /* 0xfffffff700027810 */ /* 0x000fc40007ffe85d */
[--C-:B------:R-:W-:Y:S02]  /*da90*/  IADD3 R67, PT, PT, R0, -0x10, -R93.reuse ;  /* 0xfffffff000437810 */ /* 0x100fe40007ffe85d */
[----:B------:R-:W-:Y:S02]  /*daa0*/  IADD3 R65, PT, PT, R4, -0x20, -R93 ;  /* 0xffffffe004417810 */ /* 0x000fe40007ffe85d */
[----:B------:R-:W-:Y:S02]  /*dab0*/  IABS R85, R85 ;  /* 0x0000005500557213 */ /* 0x000fe40000000000 */
[----:B------:R-:W-:Y:S02]  /*dac0*/  IABS R6, R6 ;  /* 0x0000000600067213 */ /* 0x000fe40000000000 */
[----:B------:R-:W-:Y:S02]  /*dad0*/  IABS R2, R2 ;  /* 0x0000000200027213 */ /* 0x000fe40000000000 */
[----:B------:R-:W-:-:S02]  /*dae0*/  IABS R67, R67 ;  /* 0x0000004300437213 */ /* 0x000fc40000000000 */
[----:B------:R-:W-:Y:S02]  /*daf0*/  IABS R65, R65 ;  /* 0x0000004100417213 */ /* 0x000fe40000000000 */
[----:B------:R-:W-:Y:S02]  /*db00*/  I2FP.F32.S32 R85, R85 ;  /* 0x0000005500557245 */ /* 0x000fe40000201400 */
[----:B------:R-:W-:Y:S02]  /*db10*/  I2FP.F32.S32 R6, R6 ;  /* 0x0000000600067245 */ /* 0x000fe40000201400 */
[----:B------:R-:W-:Y:S01]  /*db20*/  ISETP.GE.AND P1, PT, R134, R189, PT ;  /* 0x000000bd8600720c */ /* 0x000fe20003f26270 */
[----:B------:R-:W-:Y:S01]  /*db30*/  FFMA.FTZ R118, -R186, R85, R68 ;  /* 0x00000055ba767223 */ /* 0x000fe20000010144 */
[----:B------:R-:W-:Y:S01]  /*db40*/  ISETP.GE.AND P2, PT, R134, R188, PT ;  /* 0x000000bc8600720c */ /* 0x000fe20003f46270 */
[----:B------:R-:W-:Y:S01]  /*db50*/  FFMA.FTZ R85, -R186, R6, R15 ;  /* 0x00000006ba557223 */ /* 0x000fe2000001010f */
[----:B------:R-:W-:-:S02]  /*db60*/  ISETP.GE.AND P0, PT, R134, R187, PT ;  /* 0x000000bb8600720c */ /* 0x000fc40003f06270 */
        /* <DEDUP_REMOVED lines=8> */
[--C-:B------:R-:W-:Y:S01]  /*dbf0*/  IADD3 R128, PT, PT, R0, -0x19, -R93.reuse ;  /* 0xffffffe700807810 */ /* 0x100fe20007ffe85d */
[----:B------:R-:W-:Y:S01]  /*dc00*/  FFMA.FTZ R77, -R186, R65, R72 ;  /* 0x00000041ba4d7223 */ /* 0x000fe20000010148 */
[----:B------:R-:W-:Y:S01]  /*dc10*/  VIADD R67, R95, 0xfffffff8 ;  /* 0xfffffff85f437836 */ /* 0x000fe20000000000 */
[----:B------:R-:W-:-:S02]  /*dc20*/  IADD3 R89, PT, PT, R4, -0x10, -R93 ;  /* 0xfffffff004597810 */ /* 0x000fc40007ffe85d */
[--C-:B------:R-:W-:Y:S02]  /*dc30*/  IADD3 R65, PT, PT, R4, -0x21, -R93.reuse ;  /* 0xffffffdf04417810 */ /* 0x100fe40007ffe85d */
[C-C-:B------:R-:W-:Y:S02]  /*dc40*/  IADD3 R129, PT, PT, R0.reuse, -0x18, -R93.reuse ;  /* 0xffffffe800817810 */ /* 0x140fe40007ffe85d */
[----:B------:R-:W-:Y:S02]  /*dc50*/  IADD3 R109, PT, PT, R0, -0x20, -R93 ;  /* 0xffffffe0006d7810 */ /* 0x000fe40007ffe85d */
[----:B------:R-:W-:Y:S02]  /*dc60*/  IABS R128, R128 ;  /* 0x0000008000807213 */ /* 0x000fe40000000000 */
[----:B------:R-:W-:Y:S02]  /*dc70*/  IABS R89, R89 ;  /* 0x0000005900597213 */ /* 0x000fe40000000000 */
[----:B------:R-:W-:-:S02]  /*dc80*/  IABS R65, R65 ;  /* 0x0000004100417213 */ /* 0x000fc40000000000 */
[----:B------:R-:W-:Y:S02]  /*dc90*/  IABS R129, R129 ;  /* 0x0000008100817213 */ /* 0x000fe40000000000 */
[----:B------:R-:W-:Y:S02]  /*dca0*/  IABS R109, R109 ;  /* 0x0000006d006d7213 */ /* 0x000fe40000000000 */
[----:B------:R-:W-:Y:S02]  /*dcb0*/  IABS R67, R67 ;  /* 0x0000004300437213 */ /* 0x000fe40000000000 */
[----:B------:R-:W-:Y:S02]  /*dcc0*/  LOP3.LUT R180, R180, 0xfffffffb, RZ, 0xc0, !PT ;  /* 0xfffffffbb4b47812 */ /* 0x000fe400078ec0ff */
        /* <DEDUP_REMOVED lines=10> */
[----:B------:R-:W-:Y:S01]  /*dd70*/  @P6 LOP3.LUT R180, R180, 0x4, RZ, 0xfc, !PT ;  /* 0x00000004b4b46812 */ /* 0x000fe200078efcff */
[----:B------:R-:W-:Y:S01]  /*dd80*/  FFMA.FTZ R109, -R186, R109, R74 ;  /* 0x0000006dba6d7223 */ /* 0x000fe2000001014a */
[----:B------:R-:W-:Y:S01]  /*dd90*/  ISETP.GE.AND P4, PT, R134, R189, PT ;  /* 0x000000bd8600720c */ /* 0x000fe20003f86270 */
[----:B------:R-:W-:Y:S01]  /*dda0*/  FFMA.FTZ R79, -R186, R67, R84 ;  /* 0x00000043ba4f7223 */ /* 0x000fe20000010154 */
[----:B------:R-:W-:Y:S01]  /*ddb0*/  ISETP.GE.AND P5, PT, R134, R187, PT ;  /* 0x000000bb8600720c */ /* 0x000fe20003fa6270 */
[--C-:B------:R-:W-:Y:S01]  /*ddc0*/  IMAD.IADD R74, R0, 0x1, -R93.reuse ;  /* 0x00000001004a7824 */ /* 0x100fe200078e0a5d */
        /* <DEDUP_REMOVED lines=45> */
[----:B------:R-:W-:Y:S02]  /*e0a0*/  IABS R95, R95 ;  /* 0x0000005f005f7213 */ /* 0x000fe40000000000 */
[--C-:B------:R-:W-:Y:S02]  /*e0b0*/  IADD3 R4, PT, PT, R4, -0x79, -R93.reuse ;  /* 0xffffff8704047810 */ /* 0x100fe40007ffe85d */
[----:B------:R-:W-:Y:S02]  /*e0c0*/  IADD3 R0, PT, PT, R0, -0x79, -R93 ;  /* 0xffffff8700007810 */ /* 0x000fe40007ffe85d */
[----:B------:R-:W-:Y:S02]  /*e0d0*/  FSEL R93, R85, -INF , P0 ;  /* 0xff800000555d7808 */ /* 0x000fe40000000000 */
[----:B------:R-:W-:Y:S02]  /*e0e0*/  FSEL R66, R66, -INF , P1 ;  /* 0xff80000042427808 */ /* 0x000fe40000800000 */
[----:B------:R-:W-:-:S02]  /*e0f0*/  ISETP.GE.AND P0, PT, R134, R188, PT ;  /* 0x000000bc8600720c */ /* 0x000fc40003f06270 */
[----:B------:R-:W-:Y:S02]  /*e100*/  I2FP.F32.S32 R95, R95 ;  /* 0x0000005f005f7245 */ /* 0x000fe40000201400 */
[----:B------:R-:W-:Y:S02]  /*e110*/  IABS R73, R73 ;  /* 0x0000004900497213 */ /* 0x000fe40000000000 */
[----:B------:R-:W-:Y:S02]  /*e120*/  FSEL R85, R66, -INF , !P2 ;  /* 0xff80000042557808 */ /* 0x000fe40005000000 */
[----:B------:R-:W-:Y:S01]  /*e130*/  FSEL R66, R79, -INF , P4 ;  /* 0xff8000004f427808 */ /* 0x000fe20002000000 */
[----:B------:R-:W-:Y:S01]  /*e140*/  FFMA.FTZ R79, -R186, R95, R86 ;  /* 0x0000005fba4f7223 */ /* 0x000fe20000010156 */
[----:B------:R-:W-:Y:S01]  /*e150*/  I2FP.F32.S32 R73, R73 ;  /* 0x0000004900497245 */ /* 0x000fe20000201400 */
[----:B------:R-:W-:Y:S01]  /*e160*/  VIADD R86, R62, 0x10 ;  /* 0x000000103e567836 */ /* 0x000fe20000000000 */
[----:B------:R-:W-:-:S02]  /*e170*/  LOP3.LUT R180, R180, 0xfffffffe, RZ, 0xc0, !PT ;  /* 0xfffffffeb4b47812 */ /* 0x000fc400078ec0ff */
[----:B------:R-:W-:Y:S01]  /*e180*/  ISETP.GE.AND P2, PT, R134, R189, PT ;  /* 0x000000bd8600720c */ /* 0x000fe20003f46270 */
[----:B------:R-:W-:Y:S01]  /*e190*/  FFMA.FTZ R73, -R186, R73, R83 ;  /* 0x00000049ba497223 */ /* 0x000fe20000010153 */
[----:B------:R-:W-:Y:S02]  /*e1a0*/  FSEL R79, R79, -INF , P5 ;  /* 0xff8000004f4f7808 */ /* 0x000fe40002800000 */
[----:B------:R-:W-:Y:S02]  /*e1b0*/  @P0 LOP3.LUT R180, R180, 0x1, RZ, 0xfc, !PT ;  /* 0x00000001b4b40812 */ /* 0x000fe400078efcff */
[----:B------:R-:W-:Y:S02]  /*e1c0*/  FSEL R83, R91, -INF , P2 ;  /* 0xff8000005b537808 */ /* 0x000fe40001000000 */
[----:B------:R-:W-:Y:S02]  /*e1d0*/  ISETP.GE.AND P0, PT, R134, R187, PT ;  /* 0x000000bb8600720c */ /* 0x000fe40003f06270 */
[----:B------:R-:W-:-:S02]  /*e1e0*/  FSEL R91, R79, -INF , !P6 ;  /* 0xff8000004f5b7808 */ /* 0x000fc40007000000 */
[C---:B------:R-:W-:Y:S02]  /*e1f0*/  ISETP.GE.AND P1, PT, R86.reuse, R189, PT ;  /* 0x000000bd5600720c */ /* 0x040fe40003f26270 */
[C---:B------:R-:W-:Y:S02]  /*e200*/  ISETP.GE.AND P2, PT, R86.reuse, R188, PT ;  /* 0x000000bc5600720c */ /* 0x040fe40003f46270 */
[C---:B------:R-:W-:Y:S02]  /*e210*/  ISETP.GE.AND P4, PT, R86.reuse, R187, PT ;  /* 0x000000bb5600720c */ /* 0x040fe40003f86270 */
[----:B------:R-:W-:Y:S01]  /*e220*/  ISETP.GE.AND P6, PT, R86, R181, PT ;  /* 0x000000b55600720c */ /* 0x000fe20003fc6270 */
[----:B------:R-:W-:Y:S01]  /*e230*/  VIADD R86, R62, 0x11 ;  /* 0x000000113e567836 */ /* 0x000fe20000000000 */
[----:B------:R-:W-:Y:S02]  /*e240*/  LOP3.LUT P5, RZ, R180, 0x1, RZ, 0xc0, !PT ;  /* 0x00000001b4ff7812 */ /* 0x000fe400078ac0ff */
        /* <DEDUP_REMOVED lines=14> */
[----:B------:R-:W-:Y:S02]  /*e330*/  FSEL R13, R13, -INF , !P3 ;  /* 0xff8000000d0d7808 */ /* 0x000fe40005800000 */
[C---:B------:R-:W-:Y:S02]  /*e340*/  ISETP.GE.AND P3, PT, R86.reuse, R181, PT ;  /* 0x000000b55600720c */ /* 0x040fe40003f66270 */
[----:B------:R-:W-:Y:S02]  /*e350*/  FSEL R87, R87, -INF , !P6 ;  /* 0xff80000057577808 */ /* 0x000fe40007000000 */
[C---:B------:R-:W-:Y:S02]  /*e360*/  ISETP.GE.AND P1, PT, R86.reuse, R189, PT ;  /* 0x000000bd5600720c */ /* 0x040fe40003f26270 */
[C---:B------:R-:W-:Y:S02]  /*e370*/  ISETP.GE.AND P5, PT, R86.reuse, R188, PT ;  /* 0x000000bc5600720c */ /* 0x040fe40003fa6270 */
[----:B------:R-:W-:Y:S01]  /*e380*/  ISETP.GE.AND P6, PT, R86, R187, PT ;  /* 0x000000bb5600720c */ /* 0x000fe20003fc6270 */
[----:B------:R-:W-:Y:S01]  /*e390*/  VIADD R86, R62, 0x19 ;  /* 0x000000193e567836 */ /* 0x000fe20000000000 */
[----:B------:R-:W-:-:S02]  /*e3a0*/  LOP3.LUT R180, R180, 0xfffffffe, RZ, 0xc0, !PT ;  /* 0xfffffffeb4b47812 */ /* 0x000fc400078ec0ff */
[----:B------:R-:W-:Y:S02]  /*e3b0*/  FSEL R73, R73, -INF , P0 ;  /* 0xff80000049497808 */ /* 0x000fe40000000000 */
[----:B------:R-:W-:Y:S02]  /*e3c0*/  ISETP.GE.AND P4, PT, R86, R189, PT ;  /* 0x000000bd5600720c */ /* 0x000fe40003f86270 */
[----:B------:R-:W-:Y:S02]  /*e3d0*/  @P3 LOP3.LUT R180, R180, 0x1, RZ, 0xfc, !PT ;  /* 0x00000001b4b43812 */ /* 0x000fe400078efcff */
[----:B------:R-:W-:Y:S02]  /*e3e0*/  FSEL R79, R81, -INF , P1 ;  /* 0xff800000514f7808 */ /* 0x000fe40000800000 */
[C---:B------:R-:W-:Y:S02]  /*e3f0*/  ISETP.GE.AND P1, PT, R86.reuse, R188, PT ;  /* 0x000000bc5600720c */ /* 0x040fe40003f26270 */
[----:B------:R-:W-:-:S02]  /*e400*/  ISETP.GE.AND P0, PT, R86, R187, PT ;  /* 0x000000bb5600720c */ /* 0x000fc40003f06270 */
[-C--:B------:R-:W-:Y:S01]  /*e410*/  ISETP.GE.AND P3, PT, R86, R181.reuse, PT ;  /* 0x000000b55600720c */ /* 0x080fe20003f66270 */
[----:B------:R-:W-:Y:S01]  /*e420*/  VIADD R86, R62, 0x20 ;  /* 0x000000203e567836 */ /* 0x000fe20000000000 */
[----:B------:R-:W-:Y:S02]  /*e430*/  FSEL R7, R7, -INF , P4 ;  /* 0xff80000007077808 */ /* 0x000fe40002000000 */
[----:B------:R-:W-:Y:S02]  /*e440*/  FSEL R81, R73, -INF , !P2 ;  /* 0xff80000049517808 */ /* 0x000fe40005000000 */
[----:B------:R-:W-:Y:S02]  /*e450*/  FSEL R7, R7, -INF , !P1 ;  /* 0xff80000007077808 */ /* 0x000fe40004800000 */
[----:B------:R-:W-:Y:S02]  /*e460*/  ISETP.GE.AND P1, PT, R86, R181, PT ;  /* 0x000000b55600720c */ /* 0x000fe40003f26270 */
[----:B------:R-:W-:-:S02]  /*e470*/  FSEL R73, R79, -INF , !P5 ;  /* 0xff8000004f497808 */ /* 0x000fc40006800000 */
[----:B------:R-:W-:Y:S02]  /*e480*/  LOP3.LUT P5, RZ, R180, 0x1, RZ, 0xc0, !PT ;  /* 0x00000001b4ff7812 */ /* 0x000fe400078ac0ff */
[----:B------:R-:W-:Y:S02]  /*e490*/  FSEL R79, R129, -INF , P6 ;  /* 0xff800000814f7808 */ /* 0x000fe40003000000 */
[C---:B------:R-:W-:Y:S02]  /*e4a0*/  ISETP.GE.AND P2, PT, R86.reuse, R189, PT ;  /* 0x000000bd5600720c */ /* 0x040fe40003f46270 */
[----:B------:R-:W-:Y:S02]  /*e4b0*/  FSEL R79, R79, -INF , !P5 ;  /* 0xff8000004f4f7808 */ /* 0x000fe40006800000 */
[C---:B------:R-:W-:Y:S02]  /*e4c0*/  ISETP.GE.AND P5, PT, R86.reuse, R188, PT ;  /* 0x000000bc5600720c */ /* 0x040fe40003fa6270 */
[----:B------:R-:W-:Y:S01]  /*e4d0*/  ISETP.GE.AND P4, PT, R86, R187, PT ;  /* 0x000000bb5600720c */ /* 0x000fe20003f86270 */
[----:B------:R-:W-:Y:S01]  /*e4e0*/  VIADD R86, R62, 0x21 ;  /* 0x000000213e567836 */ /* 0x000fe20000000000 */
[----:B------:R-:W-:-:S02]  /*e4f0*/  LOP3.LUT R180, R180, 0xfffffffe, RZ, 0xc0, !PT ;  /* 0xfffffffeb4b47812 */ /* 0x000fc400078ec0ff */
[----:B------:R-:W-:Y:S02]  /*e500*/  FSEL R128, R128, -INF , P0 ;  /* 0xff80000080807808 */ /* 0x000fe40000000000 */
[----:B------:R-:W-:Y:S02]  /*e510*/  @P1 LOP3.LUT R180, R180, 0x1, RZ, 0xfc, !PT ;  /* 0x00000001b4b41812 */ /* 0x000fe400078efcff */
[----:B------:R-:W-:Y:S02]  /*e520*/  IABS R130, R130 ;  /* 0x0000008200827213 */ /* 0x000fe40000000000 */
[----:B------:R-:W-:Y:S02]  /*e530*/  ISETP.GE.AND P0, PT, R86, R189, PT ;  /* 0x000000bd5600720c */ /* 0x000fe40003f06270 */
[----:B------:R-:W-:Y:S02]  /*e540*/  FSEL R203, R77, -INF , P2 ;  /* 0xff8000004dcb7808 */ /* 0x000fe40001000000 */
[----:B------:R-:W-:-:S02]  /*e550*/  FSEL R77, R128, -INF , !P3 ;  /* 0xff800000804d7808 */ /* 0x000fc40005800000 */
[----:B------:R-:W-:Y:S02]  /*e560*/  LOP3.LUT P2, RZ, R180, 0x1, RZ, 0xc0, !PT ;  /* 0x00000001b4ff7812 */ /* 0x000fe4000784c0ff */
[C---:B------:R-:W-:Y:S02]  /*e570*/  ISETP.GE.AND P1, PT, R86.reuse, R188, PT ;  /* 0x000000bc5600720c */ /* 0x040fe40003f26270 */
[C---:B------:R-:W-:Y:S02]  /*e580*/  ISETP.GE.AND P3, PT, R86.reuse, R187, PT ;  /* 0x000000bb5600720c */ /* 0x040fe40003f66270 */
[----:B------:R-:W-:Y:S01]  /*e590*/  ISETP.GE.AND P6, PT, R86, R181, PT ;  /* 0x000000b55600720c */ /* 0x000fe20003fc6270 */
[----:B------:R-:W-:Y:S01]  /*e5a0*/  VIADD R86, R62, 0x28 ;  /* 0x000000283e567836 */ /* 0x000fe20000000000 */
[----:B------:R-:W-:Y:S02]  /*e5b0*/  FSEL R109, R109, -INF , P4 ;  /* 0xff8000006d6d7808 */ /* 0x000fe40002000000 */
[----:B------:R-:W-:-:S02]  /*e5c0*/  I2FP.F32.S32 R128, R130 ;  /* 0x0000008200807245 */ /* 0x000fc40000201400 */
[----:B------:R-:W-:Y:S02]  /*e5d0*/  FSEL R129, R65, -INF , P0 ;  /* 0xff80000041817808 */ /* 0x000fe40000000000 */
[----:B------:R-:W-:Y:S01]  /*e5e0*/  FSEL R65, R109, -INF , !P2 ;  /* 0xff8000006d417808 */ /* 0x000fe20005000000 */
[----:B------:R-:W-:Y:S01]  /*e5f0*/  FFMA.FTZ R75, -R186, R128, R75 ;  /* 0x00000080ba4b7223 */ /* 0x000fe2000001014b */
        /* <DEDUP_REMOVED lines=8> */
[----:B------:R-:W-:Y:S02]  /*e680*/  FSEL R75, R75, -INF , P3 ;  /* 0xff8000004b4b7808 */ /* 0x000fe40001800000 */
[----:B------:R-:W-:Y:S01]  /*e690*/  ISETP.GE.AND P3, PT, R86, R188, PT ;  /* 0x000000bc5600720c */ /* 0x000fe20003f66270 */
[----:B------:R-:W-:Y:S01]  /*e6a0*/  IMAD.MOV.U32 R128, RZ, RZ, R117 ;  /* 0x000000ffff807224 */ /* 0x000fe200078e0075 */
[----:B------:R-:W-:-:S02]  /*e6b0*/  IABS R127, R127 ;  /* 0x0000007f007f7213 */ /* 0x000fc40000000000 */
[----:B------:R-:W-:Y:S02]  /*e6c0*/  FSEL R117, R75, -INF , !P6 ;  /* 0xff8000004b757808 */ /* 0x000fe40007000000 */
[----:B------:R-:W-:Y:S02]  /*e6d0*/  I2FP.F32.S32 R75, R128 ;  /* 0x00000080004b7245 */ /* 0x000fe40000201400 */
[----:B------:R-:W-:Y:S02]  /*e6e0*/  I2FP.F32.S32 R127, R127 ;  /* 0x0000007f007f7245 */ /* 0x000fe40000201400 */
[----:B------:R-:W-:Y:S01]  /*e6f0*/  LOP3.LUT R180, R180, 0xfffffffe, RZ, 0xc0, !PT ;  /* 0xfffffffeb4b47812 */ /* 0x000fe200078ec0ff */
[C---:B------:R-:W-:Y:S01]  /*e700*/  FFMA.FTZ R75, -R186.reuse, R75, R70 ;  /* 0x0000004bba4b7223 */ /* 0x040fe20000010146 */
[----:B------:R-:W-:Y:S01]  /*e710*/  IABS R110, R110 ;  /* 0x0000006e006e7213 */ /* 0x000fe20000000000 */
[----:B------:R-:W-:Y:S01]  /*e720*/  FFMA.FTZ R69, -R186, R127, R69 ;  /* 0x0000007fba457223 */ /* 0x000fe20000010145 */
[----:B------:R-:W-:Y:S01]  /*e730*/  ISETP.GE.AND P0, PT, R86, R189, PT ;  /* 0x000000bd5600720c */ /* 0x000fe20003f06270 */
[----:B------:R-:W-:Y:S01]  /*e740*/  VIADD R70, R62, 0x30 ;  /* 0x000000303e467836 */ /* 0x000fe20000000000 */
[----:B------:R-:W-:-:S02]  /*e750*/  @P3 LOP3.LUT R180, R180, 0x1, RZ, 0xfc, !PT ;  /* 0x00000001b4b43812 */ /* 0x000fc400078efcff */
[----:B------:R-:W-:Y:S02]  /*e760*/  IABS R126, R126 ;  /* 0x0000007e007e7213 */ /* 0x000fe40000000000 */
[----:B------:R-:W-:Y:S02]  /*e770*/  I2FP.F32.S32 R110, R110 ;  /* 0x0000006e006e7245 */ /* 0x000fe40000201400 */
[----:B------:R-:W-:Y:S02]  /*e780*/  FSEL R75, R75, -INF , P2 ;  /* 0xff8000004b4b7808 */ /* 0x000fe40001000000 */
[----:B------:R-:W-:Y:S01]  /*e790*/  FSEL R118, R118, -INF , P5 ;  /* 0xff80000076767808 */ /* 0x000fe20002800000 */
[----:B------:R-:W-:Y:S01]  /*e7a0*/  FFMA.FTZ R110, -R186, R110, R41 ;  /* 0x0000006eba6e7223 */ /* 0x000fe20000010129 */
[----:B------:R-:W-:Y:S01]  /*e7b0*/  IABS R125, R125 ;  /* 0x0000007d007d7213 */ /* 0x000fe20000000000 */
[----:B------:R-:W2:Y:S01]  /*e7c0*/  LD.E R41, desc[UR4][R100.64+0xdc] ;  /* 0x0000dc0464297980 */ /* 0x000ea2000c101900 */
[----:B------:R-:W-:-:S02]  /*e7d0*/  LOP3.LUT P2, RZ, R180, 0x1, RZ, 0xc0, !PT ;  /* 0x00000001b4ff7812 */ /* 0x000fc4000784c0ff */
[----:B------:R-:W-:Y:S02]  /*e7e0*/  FSEL R201, R69, -INF , P0 ;  /* 0xff80000045c97808 */ /* 0x000fe40000000000 */
[----:B------:R-:W-:Y:S02]  /*e7f0*/  IABS R124, R124 ;  /* 0x0000007c007c7213 */ /* 0x000fe40000000000 */
[----:B------:R-:W-:Y:S02]  /*e800*/  I2FP.F32.S32 R69, R126 ;  /* 0x0000007e00457245 */ /* 0x000fe40000201400 */
[C---:B------:R-:W-:Y:S02]  /*e810*/  ISETP.GE.AND P5, PT, R86.reuse, R187, PT ;  /* 0x000000bb5600720c */ /* 0x040fe40003fa6270 */
[----:B------:R-:W-:Y:S01]  /*e820*/  ISETP.GE.AND P6, PT, R86, R181, PT ;  /* 0x000000b55600720c */ /* 0x000fe20003fc6270 */
[----:B------:R-:W-:Y:S01]  /*e830*/  FFMA.FTZ R52, -R186, R69, R52 ;  /* 0x00000045ba347223 */ /* 0x000fe20000010134 */
[----:B------:R-:W-:-:S02]  /*e840*/  IABS R123, R123 ;  /* 0x0000007b007b7213 */ /* 0x000fc40000000000 */
[----:B------:R-:W-:Y:S02]  /*e850*/  FSEL R199, R118, -INF , !P4 ;  /* 0xff80000076c77808 */ /* 0x000fe40006000000 */
[----:B------:R-:W-:Y:S02]  /*e860*/  I2FP.F32.S32 R86, R125 ;  /* 0x0000007d00567245 */ /* 0x000fe40000201400 */
[----:B------:R-:W-:Y:S02]  /*e870*/  FSEL R201, R201, -INF , !P2 ;  /* 0xff800000c9c97808 */ /* 0x000fe40005000000 */
[----:B------:R-:W-:Y:S01]  /*e880*/  ISETP.GE.AND P4, PT, R70, R189, PT ;  /* 0x000000bd4600720c */ /* 0x000fe20003f86270 */
[----:B------:R-:W-:Y:S01]  /*e890*/  FFMA.FTZ R71, -R186, R86, R71 ;  /* 0x00000056ba477223 */ /* 0x000fe20000010147 */
[C---:B------:R-:W-:Y:S02]  /*e8a0*/  ISETP.GE.AND P3, PT, R70.reuse, R188, PT ;  /* 0x000000bc4600720c */ /* 0x040fe40003f66270 */
[----:B------:R-:W-:-:S02]  /*e8b0*/  ISETP.GE.AND P0, PT, R70, R187, PT ;  /* 0x000000bb4600720c */ /* 0x000fc40003f06270 */
[----:B------:R-:W-:Y:S01]  /*e8c0*/  ISETP.GE.AND P2, PT, R70, R181, PT ;  /* 0x000000b54600720c */ /* 0x000fe20003f46270 */
[----:B------:R-:W-:Y:S01]  /*e8d0*/  VIADD R70, R62, 0x31 ;  /* 0x000000313e467836 */ /* 0x000fe20000000000 */
[----:B------:R-:W-:Y:S02]  /*e8e0*/  I2FP.F32.S32 R124, R124 ;  /* 0x0000007c007c7245 */ /* 0x000fe40000201400 */
[----:B------:R-:W-:Y:S02]  /*e8f0*/  I2FP.F32.S32 R123, R123 ;  /* 0x0000007b007b7245 */ /* 0x000fe40000201400 */
[----:B------:R-:W-:Y:S01]  /*e900*/  FSEL R205, R75, -INF , !P1 ;  /* 0xff8000004bcd7808 */ /* 0x000fe20004800000 */
[----:B------:R-:W-:Y:S01]  /*e910*/  FFMA.FTZ R53, -R186, R124, R53 ;  /* 0x0000007cba357223 */ /* 0x000fe20000010135 */
[----:B------:R-:W-:Y:S01]  /*e920*/  ISETP.GE.AND P1, PT, R70, R189, PT ;  /* 0x000000bd4600720c */ /* 0x000fe20003f26270 */
[----:B------:R-:W-:Y:S01]  /*e930*/  FFMA.FTZ R54, -R186, R123, R54 ;  /* 0x0000007bba367223 */ /* 0x000fe20000010136 */
[----:B------:R-:W-:-:S02]  /*e940*/  FSEL R52, R52, -INF , P4 ;  /* 0xff80000034347808 */ /* 0x000fc40002000000 */
[----:B------:R-:W-:Y:S02]  /*e950*/  IABS R122, R122 ;  /* 0x0000007a007a7213 */ /* 0x000fe40000000000 */
[----:B------:R-:W-:Y:S02]  /*e960*/  FSEL R71, R71, -INF , P5 ;  /* 0xff80000047477808 */ /* 0x000fe40002800000 */
[----:B------:R-:W-:Y:S02]  /*e970*/  ISETP.GE.AND P5, PT, R70, R188, PT ;  /* 0x000000bc4600720c */ /* 0x000fe40003fa6270 */
[----:B------:R-:W-:Y:S02]  /*e980*/  FSEL R135, R53, -INF , P1 ;  /* 0xff80000035877808 */ /* 0x000fe40000800000 */
[----:B------:R-:W-:Y:S01]  /*e990*/  FSEL R133, R52, -INF , !P3 ;  /* 0xff80000034857808 */ /* 0x000fe20005800000 */
[----:B------:R-:W-:Y:S01]  /*e9a0*/  VIADD R52, R62, 0x38 ;  /* 0x000000383e347836 */ /* 0x000fe20000000000 */
[----:B------:R-:W-:-:S02]  /*e9b0*/  I2FP.F32.S32 R53, R122 ;  /* 0x0000007a00357245 */ /* 0x000fc40000201400 */
[----:B------:R-:W-:Y:S02]  /*e9c0*/  FSEL R54, R54, -INF , P0 ;  /* 0xff80000036367808 */ /* 0x000fe40000000000 */
[----:B------:R-:W-:Y:S01]  /*e9d0*/  IABS R116, R116 ;  /* 0x0000007400747213 */ /* 0x000fe20000000000 */
[----:B------:R-:W-:Y:S01]  /*e9e0*/  FFMA.FTZ R48, -R186, R53, R48 ;  /* 0x00000035ba307223 */ /* 0x000fe20000010130 */
[----:B------:R-:W-:Y:S02]  /*e9f0*/  IABS R115, R115 ;  /* 0x0000007300737213 */ /* 0x000fe40000000000 */
        /* <DEDUP_REMOVED lines=8> */
[----:B------:R-:W-:Y:S01]  /*ea80*/  LOP3.LUT R180, R180, 0xfffffffe, RZ, 0xc0, !PT ;  /* 0xfffffffeb4b47812 */ /* 0x000fe200078ec0ff */
[C---:B------:R-:W-:Y:S01]  /*ea90*/  FFMA.FTZ R51, -R186.reuse, R115, R51 ;  /* 0x00000073ba337223 */ /* 0x040fe20000010133 */
[----:B------:R-:W-:Y:S01]  /*eaa0*/  IABS R121, R121 ;  /* 0x0000007900797213 */ /* 0x000fe20000000000 */
[----:B------:R-:W-:Y:S01]  /*eab0*/  FFMA.FTZ R53, -R186, R53, R44 ;  /* 0x00000035ba357223 */ /* 0x000fe2000001012c */
[----:B------:R-:W-:Y:S01]  /*eac0*/  IABS R119, R119 ;  /* 0x0000007700777213 */ /* 0x000fe20000000000 */
[----:B------:R-:W-:Y:S01]  /*ead0*/  VIADD R44, R62, 0x41 ;  /* 0x000000413e2c7836 */ /* 0x000fe20000000000 */
[----:B------:R-:W-:-:S02]  /*eae0*/  IABS R120, R120 ;  /* 0x0000007800787213 */ /* 0x000fc40000000000 */
[----:B------:R-:W-:Y:S02]  /*eaf0*/  FSEL R48, R48, -INF , P4 ;  /* 0xff80000030307808 */ /* 0x000fe40002000000 */
[----:B------:R-:W-:Y:S02]  /*eb00*/  @P5 LOP3.LUT R180, R180, 0x1, RZ, 0xfc, !PT ;  /* 0x00000001b4b45812 */ /* 0x000fe400078efcff */
[----:B------:R-:W-:Y:S02]  /*eb10*/  ISETP.GE.AND P4, PT, R52, R187, PT ;  /* 0x000000bb3400720c */ /* 0x000fe40003f86270 */
[----:B------:R-:W-:Y:S02]  /*eb20*/  I2FP.F32.S32 R54, R121 ;  /* 0x0000007900367245 */ /* 0x000fe40000201400 */
[----:B------:R-:W-:Y:S02]  /*eb30*/  I2FP.F32.S32 R119, R119 ;  /* 0x0000007700777245 */ /* 0x000fe40000201400 */
[----:B------:R-:W-:Y:S01]  /*eb40*/  I2FP.F32.S32 R120, R120 ;  /* 0x0000007800787245 */ /* 0x000fe20000201400 */
[C---:B------:R-:W-:Y:S01]  /*eb50*/  FFMA.FTZ R54, -R186.reuse, R54, R55 ;  /* 0x00000036ba367223 */ /* 0x040fe20000010137 */
[----:B------:R-:W-:Y:S01]  /*eb60*/  IABS R113, R113 ;  /* 0x0000007100717213 */ /* 0x000fe20000000000 */
[----:B------:R-:W-:Y:S01]  /*eb70*/  FFMA.FTZ R50, -R186, R119, R50 ;  /* 0x00000077ba327223 */ /* 0x000fe20000010132 */
[----:B------:R-:W-:Y:S01]  /*eb80*/  LOP3.LUT P3, RZ, R180, 0x1, RZ, 0xc0, !PT ;  /* 0x00000001b4ff7812 */ /* 0x000fe2000786c0ff */
[----:B------:R-:W-:Y:S01]  /*eb90*/  FFMA.FTZ R49, -R186, R120, R49 ;  /* 0x00000078ba317223 */ /* 0x000fe20000010131 */
[----:B------:R-:W-:-:S02]  /*eba0*/  FSEL R51, R51, -INF , P4 ;  /* 0xff80000033337808 */ /* 0x000fc40002000000 */
[----:B------:R-:W-:Y:S02]  /*ebb0*/  ISETP.GE.AND P4, PT, R44, R188, PT ;  /* 0x000000bc2c00720c */ /* 0x000fe40003f86270 */
[----:B------:R-:W-:Y:S02]  /*ebc0*/  ISETP.GE.AND P5, PT, R70, R187, PT ;  /* 0x000000bb4600720c */ /* 0x000fe40003fa6270 */
[----:B------:R-:W-:Y:S01]  /*ebd0*/  FSEL R191, R48, -INF , !P2 ;  /* 0xff80000030bf7808 */ /* 0x000fe20005000000 */
[----:B------:R-:W-:Y:S01]  /*ebe0*/  VIADD R48, R62, 0x40 ;  /* 0x000000403e307836 */ /* 0x000fe20000000000 */
[----:B------:R-:W-:Y:S02]  /*ebf0*/  I2FP.F32.S32 R113, R113 ;  /* 0x0000007100717245 */ /* 0x000fe40000201400 */
[----:B------:R-:W-:Y:S02]  /*ec00*/  FSEL R135, R135, -INF , !P3 ;  /* 0xff80000087877808 */ /* 0x000fe40005800000 */
[----:B------:R-:W-:Y:S01]  /*ec10*/  IABS R114, R114 ;  /* 0x0000007200727213 */ /* 0x000fe20000000000 */
[----:B------:R-:W-:Y:S01]  /*ec20*/  FFMA.FTZ R46, -R186, R113, R46 ;  /* 0x00000071ba2e7223 */ /* 0x000fe2000001012e */
[----:B------:R-:W-:-:S02]  /*ec30*/  ISETP.GE.AND P3, PT, R52, R189, PT ;  /* 0x000000bd3400720c */ /* 0x000fc40003f66270 */
[----:B------:R-:W-:Y:S02]  /*ec40*/  FSEL R207, R71, -INF , !P6 ;  /* 0xff80000047cf7808 */ /* 0x000fe40007000000 */
[----:B------:R-:W-:Y:S02]  /*ec50*/  ISETP.GE.AND P6, PT, R70, R181, PT ;  /* 0x000000b54600720c */ /* 0x000fe40003fc6270 */
[----:B------:R-:W-:Y:S02]  /*ec60*/  FSEL R54, R54, -INF , P5 ;  /* 0xff80000036367808 */ /* 0x000fe40002800000 */
[----:B------:R-:W-:Y:S02]  /*ec70*/  FSEL R50, R50, -INF , P0 ;  /* 0xff80000032327808 */ /* 0x000fe40000000000 */
[----:B------:R-:W-:Y:S02]  /*ec80*/  I2FP.F32.S32 R114, R114 ;  /* 0x0000007200727245 */ /* 0x000fe40000201400 */
[----:B------:R-:W-:-:S02]  /*ec90*/  ISETP.GE.AND P5, PT, R52, R188, PT ;  /* 0x000000bc3400720c */ /* 0x000fc40003fa6270 */
[----:B------:R-:W-:Y:S01]  /*eca0*/  FSEL R49, R49, -INF , P3 ;  /* 0xff80000031317808 */ /* 0x000fe20001800000 */
[----:B------:R-:W-:Y:S01]  /*ecb0*/  FFMA.FTZ R45, -R186, R114, R45 ;  /* 0x00000072ba2d7223 */ /* 0x000fe2000001012d */
[----:B------:R-:W-:Y:S02]  /*ecc0*/  ISETP.GE.AND P0, PT, R48, R187, PT ;  /* 0x000000bb3000720c */ /* 0x000fe40003f06270 */
[----:B------:R-:W-:Y:S02]  /*ecd0*/  LOP3.LUT R180, R180, 0xfffffffe, RZ, 0xc0, !PT ;  /* 0xfffffffeb4b47812 */ /* 0x000fe400078ec0ff */
[----:B------:R-:W-:Y:S02]  /*ece0*/  FSEL R139, R54, -INF , !P6 ;  /* 0xff800000368b7808 */ /* 0x000fe40007000000 */
[----:B------:R-:W-:Y:S02]  /*ecf0*/  ISETP.GE.AND P6, PT, R52, R181, PT ;  /* 0x000000b53400720c */ /* 0x000fe40003fc6270 */
[----:B------:R-:W-:-:S02]  /*ed00*/  FSEL R193, R49, -INF , !P5 ;  /* 0xff80000031c17808 */ /* 0x000fc40006800000 */
[----:B------:R-:W-:Y:S02]  /*ed10*/  ISETP.GE.AND P3, PT, R48, R181, PT ;  /* 0x000000b53000720c */ /* 0x000fe40003f66270 */
[----:B------:R-:W-:Y:S02]  /*ed20*/  IABS R112, R112 ;  /* 0x0000007000707213 */ /* 0x000fe40000000000 */
[----:B------:R-:W-:Y:S02]  /*ed30*/  IABS R111, R111 ;  /* 0x0000006f006f7213 */ /* 0x000fe40000000000 */
[----:B------:R-:W-:Y:S02]  /*ed40*/  FSEL R46, R46, -INF , P0 ;  /* 0xff8000002e2e7808 */ /* 0x000fe40000000000 */
[-C--:B------:R-:W-:Y:S02]  /*ed50*/  ISETP.GE.AND P2, PT, R48, R189.reuse, PT ;  /* 0x000000bd3000720c */ /* 0x080fe40003f46270 */
[----:B------:R-:W-:-:S02]  /*ed60*/  ISETP.GE.AND P5, PT, R44, R189, PT ;  /* 0x000000bd2c00720c */ /* 0x000fc40003fa6270 */
[----:B------:R-:W-:Y:S02]  /*ed70*/  @P4 LOP3.LUT R180, R180, 0x1, RZ, 0xfc, !PT ;  /* 0x00000001b4b44812 */ /* 0x000fe400078efcff */
[----:B------:R-:W-:Y:S02]  /*ed80*/  FSEL R197, R51, -INF , !P6 ;  /* 0xff80000033c57808 */ /* 0x000fe40007000000 */
[----:B------:R-:W-:Y:S02]  /*ed90*/  FSEL R195, R50, -INF , !P1 ;  /* 0xff80000032c37808 */ /* 0x000fe40004800000 */
[C---:B------:R-:W-:Y:S02]  /*eda0*/  ISETP.GE.AND P4, PT, R44.reuse, R187, PT ;  /* 0x000000bb2c00720c */ /* 0x040fe40003f86270 */
[----:B------:R-:W-:Y:S01]  /*edb0*/  ISETP.GE.AND P6, PT, R44, R181, PT ;  /* 0x000000b52c00720c */ /* 0x000fe20003fc6270 */
[----:B------:R-:W-:Y:S01]  /*edc0*/  VIADD R44, R62, 0x48 ;  /* 0x000000483e2c7836 */ /* 0x000fe20000000000 */
[----:B------:R-:W-:-:S02]  /*edd0*/  FSEL R145, R46, -INF , !P3 ;  /* 0xff8000002e917808 */ /* 0x000fc40005800000 */
[----:B------:R-:W-:Y:S02]  /*ede0*/  I2FP.F32.S32 R111, R111 ;  /* 0x0000006f006f7245 */ /* 0x000fe40000201400 */
[----:B------:R-:W-:Y:S02]  /*edf0*/  I2FP.F32.S32 R49, R112 ;  /* 0x0000007000317245 */ /* 0x000fe40000201400 */
[----:B------:R-:W-:Y:S01]  /*ee00*/  ISETP.GE.AND P1, PT, R48, R188, PT ;  /* 0x000000bc3000720c */ /* 0x000fe20003f26270 */
[C---:B------:R-:W-:Y:S01]  /*ee10*/  FFMA.FTZ R47, -R186.reuse, R111, R47 ;  /* 0x0000006fba2f7223 */ /* 0x040fe2000001012f */
[----:B------:R-:W-:Y:S01]  /*ee20*/  FSEL R53, R53, -INF , P2 ;  /* 0xff80000035357808 */ /* 0x000fe20001000000 */
[----:B------:R-:W-:Y:S01]  /*ee30*/  FFMA.FTZ R49, -R186, R49, R40 ;  /* 0x00000031ba317223 */ /* 0x000fe20000010128 */
[----:B------:R-:W-:Y:S01]  /*ee40*/  LOP3.LUT P3, RZ, R180, 0x1, RZ, 0xc0, !PT ;  /* 0x00000001b4ff7812 */ /* 0x000fe2000786c0ff */
[----:B------:R-:W-:Y:S01]  /*ee50*/  VIADD R40, R62, 0x49 ;  /* 0x000000493e287836 */ /* 0x000fe20000000000 */
[----:B------:R-:W-:-:S02]  /*ee60*/  FSEL R45, R45, -INF , P5 ;  /* 0xff8000002d2d7808 */ /* 0x000fc40002800000 */
[----:B------:R-:W-:Y:S02]  /*ee70*/  IABS R108, R108 ;  /* 0x0000006c006c7213 */ /* 0x000fe40000000000 */
[----:B------:R-:W-:Y:S02]  /*ee80*/  FSEL R137, R53, -INF , !P1 ;  /* 0xff80000035897808 */ /* 0x000fe40004800000 */
[----:B------:R-:W-:Y:S02]  /*ee90*/  FSEL R141, R45, -INF , !P3 ;  /* 0xff8000002d8d7808 */ /* 0x000fe40005800000 */
[C---:B------:R-:W-:Y:S02]  /*eea0*/  ISETP.GE.AND P1, PT, R44.reuse, R189, PT ;  /* 0x000000bd2c00720c */ /* 0x040fe40003f26270 */
[----:B------:R-:W-:Y:S02]  /*eeb0*/  I2FP.F32.S32 R45, R108 ;  /* 0x0000006c002d7245 */ /* 0x000fe40000201400 */
[----:B------:R-:W-:-:S02]  /*eec0*/  ISETP.GE.AND P2, PT, R44, R188, PT ;  /* 0x000000bc2c00720c */ /* 0x000fc40003f46270 */
[----:B------:R-:W-:Y:S01]  /*eed0*/  FSEL R47, R47, -INF , P4 ;  /* 0xff8000002f2f7808 */ /* 0x000fe20002000000 */
[----:B------:R-:W-:Y:S01]  /*eee0*/  FFMA.FTZ R42, -R186, R45, R42 ;  /* 0x0000002dba2a7223 */ /* 0x000fe2000001012a */
[----:B------:R-:W-:Y:S02]  /*eef0*/  FSEL R49, R49, -INF , P1 ;  /* 0xff80000031317808 */ /* 0x000fe40000800000 */
[----:B------:R-:W-:Y:S02]  /*ef00*/  ISETP.GE.AND P0, PT, R44, R187, PT ;  /* 0x000000bb2c00720c */ /* 0x000fe40003f06270 */
[----:B------:R-:W-:Y:S02]  /*ef10*/  IABS R107, R107 ;  /* 0x0000006b006b7213 */ /* 0x000fe40000000000 */
[----:B------:R-:W-:Y:S02]  /*ef20*/  IABS R106, R106 ;  /* 0x0000006a006a7213 */ /* 0x000fe40000000000 */
[----:B------:R-:W-:-:S02]  /*ef30*/  FSEL R149, R47, -INF , !P6 ;  /* 0xff8000002f957808 */ /* 0x000fc40007000000 */
[----:B------:R-:W-:Y:S02]  /*ef40*/  FSEL R143, R49, -INF , !P2 ;  /* 0xff800000318f7808 */ /* 0x000fe40005000000 */
[C---:B------:R-:W-:Y:S02]  /*ef50*/  ISETP.GE.AND P4, PT, R40.reuse, R189, PT ;  /* 0x000000bd2800720c */ /* 0x040fe40003f86270 */
[C---:B------:R-:W-:Y:S02]  /*ef60*/  ISETP.GE.AND P6, PT, R40.reuse, R188, PT ;  /* 0x000000bc2800720c */ /* 0x040fe40003fc6270 */
[C---:B------:R-:W-:Y:S02]  /*ef70*/  ISETP.GE.AND P3, PT, R40.reuse, R187, PT ;  /* 0x000000bb2800720c */ /* 0x040fe40003f66270 */
[-C--:B------:R-:W-:Y:S01]  /*ef80*/  ISETP.GE.AND P2, PT, R40, R181.reuse, PT ;  /* 0x000000b52800720c */ /* 0x080fe20003f46270 */
[----:B------:R-:W-:Y:S01]  /*ef90*/  VIADD R40, R62, 0x50 ;  /* 0x000000503e287836 */ /* 0x000fe20000000000 */
[----:B------:R-:W-:-:S02]  /*efa0*/  ISETP.GE.AND P5, PT, R44, R181, PT ;  /* 0x000000b52c00720c */ /* 0x000fc40003fa6270 */
[----:B------:R-:W-:Y:S02]  /*efb0*/  FSEL R42, R42, -INF , P0 ;  /* 0xff8000002a2a7808 */ /* 0x000fe40000000000 */
[----:B------:R-:W-:Y:S02]  /*efc0*/  I2FP.F32.S32 R107, R107 ;  /* 0x0000006b006b7245 */ /* 0x000fe40000201400 */
[----:B------:R-:W-:Y:S02]  /*efd0*/  I2FP.F32.S32 R106, R106 ;  /* 0x0000006a006a7245 */ /* 0x000fe40000201400 */
[----:B------:R-:W-:Y:S01]  /*efe0*/  IABS R67, R67 ;  /* 0x0000004300437213 */ /* 0x000fe20000000000 */
[----:B------:R-:W-:Y:S01]  /*eff0*/  FFMA.FTZ R107, -R186, R107, R36 ;  /* 0x0000006bba6b7223 */ /* 0x000fe20000010124 */
        /* <DEDUP_REMOVED lines=8> */
[----:B------:R-:W-:Y:S02]  /*f080*/  I2FP.F32.S32 R40, R67 ;  /* 0x0000004300287245 */ /* 0x000fe40000201400 */
[----:B------:R-:W-:-:S02]  /*f090*/  IABS R105, R105 ;  /* 0x0000006900697213 */ /* 0x000fc40000000000 */
[----:B------:R-:W-:Y:S01]  /*f0a0*/  FSEL R43, R43, -INF , P3 ;  /* 0xff8000002b2b7808 */ /* 0x000fe20001800000 */
[----:B------:R-:W-:Y:S01]  /*f0b0*/  FFMA.FTZ R37, -R186, R40, R37 ;  /* 0x00000028ba257223 */ /* 0x000fe20000010125 */
[----:B------:R-:W-:Y:S02]  /*f0c0*/  FSEL R67, R107, -INF , P0 ;  /* 0xff8000006b437808 */ /* 0x000fe40000000000 */
[----:B------:R-:W-:Y:S02]  /*f0d0*/  ISETP.GE.AND P3, PT, R36, R189, PT ;  /* 0x000000bd2400720c */ /* 0x000fe40003f66270 */
[----:B------:R-:W-:Y:S02]  /*f0e0*/  I2FP.F32.S32 R105, R105 ;  /* 0x0000006900697245 */ /* 0x000fe40000201400 */
[----:B------:R-:W-:Y:S02]  /*f0f0*/  FSEL R171, R43, -INF , !P2 ;  /* 0xff8000002bab7808 */ /* 0x000fe40005000000 */
[----:B------:R-:W-:-:S02]  /*f100*/  FSEL R67, R67, -INF , !P5 ;  /* 0xff80000043437808 */ /* 0x000fc40006800000 */
[C---:B------:R-:W-:Y:S02]  /*f110*/  ISETP.GE.AND P2, PT, R36.reuse, R188, PT ;  /* 0x000000bc2400720c */ /* 0x040fe40003f46270 */
[C---:B------:R-:W-:Y:S02]  /*f120*/  ISETP.GE.AND P0, PT, R36.reuse, R187, PT ;  /* 0x000000bb2400720c */ /* 0x040fe40003f06270 */
[----:B------:R-:W-:Y:S01]  /*f130*/  ISETP.GE.AND P5, PT, R36, R181, PT ;  /* 0x000000b52400720c */ /* 0x000fe20003fa6270 */
[----:B------:R-:W-:Y:S01]  /*f140*/  VIADD R36, R62, 0x58 ;  /* 0x000000583e247836 */ /* 0x000fe20000000000 */
[----:B------:R-:W-:Y:S02]  /*f150*/  IABS R104, R104 ;  /* 0x0000006800687213 */ /* 0x000fe40000000000 */
[----:B------:R-:W-:Y:S01]  /*f160*/  FSEL R37, R37, -INF , P3 ;  /* 0xff80000025257808 */ /* 0x000fe20001800000 */
[----:B------:R-:W-:Y:S01]  /*f170*/  FFMA.FTZ R38, -R186, R105, R38 ;  /* 0x00000069ba267223 */ /* 0x000fe20000010126 */
[----:B------:R-:W-:-:S02]  /*f180*/  IABS R102, R102 ;  /* 0x0000006600667213 */ /* 0x000fc40000000000 */
[----:B------:R-:W-:Y:S02]  /*f190*/  I2FP.F32.S32 R43, R104 ;  /* 0x00000068002b7245 */ /* 0x000fe40000201400 */
[----:B------:R-:W-:Y:S02]  /*f1a0*/  FSEL R105, R37, -INF , !P2 ;  /* 0xff80000025697808 */ /* 0x000fe40005000000 */
[----:B------:R-:W-:Y:S01]  /*f1b0*/  ISETP.GE.AND P2, PT, R36, R181, PT ;  /* 0x000000b52400720c */ /* 0x000fe20003f46270 */
[----:B------:R-:W-:Y:S01]  /*f1c0*/  FFMA.FTZ R43, -R186, R43, R32 ;  /* 0x0000002bba2b7223 */ /* 0x000fe20000010120 */
[----:B------:R-:W-:Y:S02]  /*f1d0*/  I2FP.F32.S32 R102, R102 ;  /* 0x0000006600667245 */ /* 0x000fe40000201400 */
[----:B------:R-:W-:Y:S02]  /*f1e0*/  FSEL R38, R38, -INF , P1 ;  /* 0xff80000026267808 */ /* 0x000fe40000800000 */
[----:B------:R-:W-:-:S02]  /*f1f0*/  IABS R99, R99 ;  /* 0x0000006300637213 */ /* 0x000fc40000000000 */
[----:B------:R-:W-:Y:S01]  /*f200*/  ISETP.GE.AND P1, PT, R36, R189, PT ;  /* 0x000000bd2400720c */ /* 0x000fe20003f26270 */
[----:B------:R-:W-:Y:S01]  /*f210*/  FFMA.FTZ R39, -R186, R102, R39 ;  /* 0x00000066ba277223 */ /* 0x000fe20000010127 */
[----:B------:R-:W-:Y:S01]  /*f220*/  FSEL R147, R110, -INF , !P6 ;  /* 0xff8000006e937808 */ /* 0x000fe20007000000 */
[----:B------:R-:W-:Y:S01]  /*f230*/  VIADD R32, R62, 0x59 ;  /* 0x000000593e207836 */ /* 0x000fe20000000000 */
[----:B------:R-:W-:Y:S02]  /*f240*/  ISETP.GE.AND P6, PT, R36, R188, PT ;  /* 0x000000bc2400720c */ /* 0x000fe40003fc6270 */
[----:B------:R-:W-:Y:S02]  /*f250*/  IABS R98, R98 ;  /* 0x0000006200627213 */ /* 0x000fe40000000000 */
[----:B------:R-:W-:Y:S02]  /*f260*/  I2FP.F32.S32 R99, R99 ;  /* 0x0000006300637245 */ /* 0x000fe40000201400 */
[----:B------:R-:W-:-:S02]  /*f270*/  LOP3.LUT R180, R180, 0xfffffffe, RZ, 0xc0, !PT ;  /* 0xfffffffeb4b47812 */ /* 0x000fc400078ec0ff */
[----:B------:R-:W-:Y:S01]  /*f280*/  FSEL R43, R43, -INF , P1 ;  /* 0xff8000002b2b7808 */ /* 0x000fe20000800000 */
[----:B------:R-:W-:Y:S01]  /*f290*/  FFMA.FTZ R34, -R186, R99, R34 ;  /* 0x00000063ba227223 */ /* 0x000fe20000010122 */
[----:B------:R-:W-:Y:S02]  /*f2a0*/  @P2 LOP3.LUT R180, R180, 0x1, RZ, 0xfc, !PT ;  /* 0x00000001b4b42812 */ /* 0x000fe400078efcff */
[----:B------:R-:W-:Y:S02]  /*f2b0*/  FSEL R39, R39, -INF , P0 ;  /* 0xff80000027277808 */ /* 0x000fe40000000000 */
[----:B------:R-:W-:Y:S02]  /*f2c0*/  I2FP.F32.S32 R98, R98 ;  /* 0x0000006200627245 */ /* 0x000fe40000201400 */
[----:B------:R-:W-:Y:S02]  /*f2d0*/  FSEL R107, R43, -INF , !P6 ;  /* 0xff8000002b6b7808 */ /* 0x000fe40007000000 */
[----:B------:R-:W-:-:S02]  /*f2e0*/  FSEL R111, R38, -INF , !P4 ;  /* 0xff800000266f7808 */ /* 0x000fc40006000000 */
[C---:B------:R-:W-:Y:S02]  /*f2f0*/  ISETP.GE.AND P3, PT, R32.reuse, R189, PT ;  /* 0x000000bd2000720c */ /* 0x040fe40003f66270 */
[C---:B------:R-:W-:Y:S02]  /*f300*/  ISETP.GE.AND P2, PT, R32.reuse, R188, PT ;  /* 0x000000bc2000720c */ /* 0x040fe40003f46270 */
[C---:B------:R-:W-:Y:S02]  /*f310*/  ISETP.GE.AND P0, PT, R32.reuse, R187, PT ;  /* 0x000000bb2000720c */ /* 0x040fe40003f06270 */
[----:B------:R-:W-:Y:S01]  /*f320*/  ISETP.GE.AND P6, PT, R32, R181, PT ;  /* 0x000000b52000720c */ /* 0x000fe20003fc6270 */
[----:B------:R-:W-:Y:S01]  /*f330*/  VIADD R32, R62, 0x60 ;  /* 0x000000603e207836 */ /* 0x000fe20000000000 */
[----:B------:R-:W-:Y:S01]  /*f340*/  ISETP.GE.AND P4, PT, R36, R187, PT ;  /* 0x000000bb2400720c */ /* 0x000fe20003f86270 */
[----:B------:R-:W-:Y:S01]  /*f350*/  FFMA.FTZ R33, -R186, R98, R33 ;  /* 0x00000062ba217223 */ /* 0x000fe20000010121 */
[----:B------:R-:W-:-:S02]  /*f360*/  IABS R97, R97 ;  /* 0x0000006100617213 */ /* 0x000fc40000000000 */
[----:B------:R-:W-:Y:S02]  /*f370*/  IABS R96, R96 ;  /* 0x0000006000607213 */ /* 0x000fe40000000000 */
[----:B------:R-:W-:Y:S02]  /*f380*/  FSEL R34, R34, -INF , P4 ;  /* 0xff80000022227808 */ /* 0x000fe40002000000 */
[----:B------:R-:W-:Y:S02]  /*f390*/  ISETP.GE.AND P4, PT, R32, R188, PT ;  /* 0x000000bc2000720c */ /* 0x000fe40003f86270 */
[----:B------:R-:W-:Y:S02]  /*f3a0*/  I2FP.F32.S32 R97, R97 ;  /* 0x0000006100617245 */ /* 0x000fe40000201400 */
[----:B------:R-:W-:Y:S02]  /*f3b0*/  I2FP.F32.S32 R96, R96 ;  /* 0x0000006000607245 */ /* 0x000fe40000201400 */
[----:B------:R-:W-:-:S02]  /*f3c0*/  IABS R92, R92 ;  /* 0x0000005c005c7213 */ /* 0x000fc40000000000 */
[----:B------:R-:W-:Y:S02]  /*f3d0*/  FSEL R33, R33, -INF , P3 ;  /* 0xff80000021217808 */ /* 0x000fe40001800000 */
[----:B------:R-:W-:Y:S01]  /*f3e0*/  IABS R94, R94 ;  /* 0x0000005e005e7213 */ /* 0x000fe20000000000 */
[C---:B------:R-:W-:Y:S01]  /*f3f0*/  FFMA.FTZ R35, -R186.reuse, R96, R35 ;  /* 0x00000060ba237223 */ /* 0x040fe20000010123 */
[----:B------:R-:W-:Y:S01]  /*f400*/  FFMA.FTZ R97, -R186, R97, R28 ;  /* 0x00000061ba617223 */ /* 0x000fe2000001011c */
[----:B------:R-:W-:Y:S01]  /*f410*/  I2FP.F32.S32 R92, R92 ;  /* 0x0000005c005c7245 */ /* 0x000fe20000201400 */
[----:B------:R-:W-:Y:S01]  /*f420*/  VIADD R28, R62, 0x61 ;  /* 0x000000613e1c7836 */ /* 0x000fe20000000000 */
[----:B------:R-:W-:Y:S02]  /*f430*/  FSEL R115, R39, -INF , !P5 ;  /* 0xff80000027737808 */ /* 0x000fe40006800000 */
[----:B------:R-:W-:Y:S02]  /*f440*/  FSEL R113, R33, -INF , !P2 ;  /* 0xff80000021717808 */ /* 0x000fe40005000000 */
[----:B------:R-:W-:-:S02]  /*f450*/  LOP3.LUT P5, RZ, R180, 0x1, RZ, 0xc0, !PT ;  /* 0x00000001b4ff7812 */ /* 0x000fc400078ac0ff */
[----:B------:R-:W-:Y:S02]  /*f460*/  I2FP.F32.S32 R33, R94 ;  /* 0x0000005e00217245 */ /* 0x000fe40000201400 */
[----:B------:R-:W-:Y:S01]  /*f470*/  LOP3.LUT R180, R180, 0xfffffffe, RZ, 0xc0, !PT ;  /* 0xfffffffeb4b47812 */ /* 0x000fe200078ec0ff */
[C---:B------:R-:W-:Y:S01]  /*f480*/  FFMA.FTZ R29, -R186.reuse, R92, R29 ;  /* 0x0000005cba1d7223 */ /* 0x040fe2000001011d */
[----:B------:R-:W-:Y:S01]  /*f490*/  FSEL R35, R35, -INF , P0 ;  /* 0xff80000023237808 */ /* 0x000fe20000000000 */
[----:B------:R-:W-:Y:S01]  /*f4a0*/  FFMA.FTZ R30, -R186, R33, R30 ;  /* 0x00000021ba1e7223 */ /* 0x000fe2000001011e */
[-C--:B------:R-:W-:Y:S02]  /*f4b0*/  ISETP.GE.AND P1, PT, R32, R189.reuse, PT ;  /* 0x000000bd2000720c */ /* 0x080fe40003f26270 */
[----:B------:R-:W-:Y:S02]  /*f4c0*/  ISETP.GE.AND P3, PT, R28, R189, PT ;  /* 0x000000bd1c00720c */ /* 0x000fe40003f66270 */
[----:B------:R-:W-:-:S02]  /*f4d0*/  IABS R88, R88 ;  /* 0x0000005800587213 */ /* 0x000fc40000000000 */
[----:B------:R-:W-:Y:S02]  /*f4e0*/  @P4 LOP3.LUT R180, R180, 0x1, RZ, 0xfc, !PT ;  /* 0x00000001b4b44812 */ /* 0x000fe400078efcff */
[----:B------:R-:W-:Y:S02]  /*f4f0*/  IABS R90, R90 ;  /* 0x0000005a005a7213 */ /* 0x000fe40000000000 */
[----:B------:R-:W-:Y:S02]  /*f500*/  ISETP.GE.AND P4, PT, R32, R187, PT ;  /* 0x000000bb2000720c */ /* 0x000fe40003f86270 */
[----:B------:R-:W-:Y:S02]  /*f510*/  FSEL R121, R35, -INF , !P6 ;  /* 0xff80000023797808 */ /* 0x000fe40007000000 */
[----:B------:R-:W-:Y:S02]  /*f520*/  FSEL R33, R97, -INF , P1 ;  /* 0xff80000061217808 */ /* 0x000fe40000800000 */
[----:B------:R-:W-:-:S02]  /*f530*/  FSEL R35, R29, -INF , P3 ;  /* 0xff8000001d237808 */ /* 0x000fc40001800000 */
[----:B------:R-:W-:Y:S02]  /*f540*/  I2FP.F32.S32 R88, R88 ;  /* 0x0000005800587245 */ /* 0x000fe40000201400 */
[----:B------:R-:W-:Y:S02]  /*f550*/  FSEL R119, R34, -INF , !P5 ;  /* 0xff80000022777808 */ /* 0x000fe40006800000 */
[C---:B------:R-:W-:Y:S02]  /*f560*/  ISETP.GE.AND P1, PT, R28.reuse, R188, PT ;  /* 0x000000bc1c00720c */ /* 0x040fe40003f26270 */
[C---:B------:R-:W-:Y:S02]  /*f570*/  ISETP.GE.AND P0, PT, R28.reuse, R187, PT ;  /* 0x000000bb1c00720c */ /* 0x040fe40003f06270 */
[----:B------:R-:W-:Y:S01]  /*f580*/  ISETP.GE.AND P6, PT, R28, R181, PT ;  /* 0x000000b51c00720c */ /* 0x000fe20003fc6270 */
[----:B------:R-:W-:Y:S01]  /*f590*/  VIADD R28, R62, 0x68 ;  /* 0x000000683e1c7836 */ /* 0x000fe20000000000 */
[----:B------:R-:W-:-:S02]  /*f5a0*/  I2FP.F32.S32 R29, R90 ;  /* 0x0000005a001d7245 */ /* 0x000fc40000201400 */
[----:B------:R-:W-:Y:S02]  /*f5b0*/  LOP3.LUT P2, RZ, R180, 0x1, RZ, 0xc0, !PT ;  /* 0x00000001b4ff7812 */ /* 0x000fe4000784c0ff */
[----:B------:R-:W-:Y:S02]  /*f5c0*/  ISETP.GE.AND P5, PT, R32, R181, PT ;  /* 0x000000b52000720c */ /* 0x000fe40003fa6270 */
[----:B------:R-:W-:Y:S02]  /*f5d0*/  FSEL R30, R30, -INF , P4 ;  /* 0xff8000001e1e7808 */ /* 0x000fe40002000000 */
[----:B------:R-:W-:Y:S01]  /*f5e0*/  IABS R84, R84 ;  /* 0x0000005400547213 */ /* 0x000fe20000000000 */
[C---:B------:R-:W-:Y:S01]  /*f5f0*/  FFMA.FTZ R31, -R186.reuse, R88, R31 ;  /* 0x00000058ba1f7223 */ /* 0x040fe2000001011f */
[----:B------:R-:W-:Y:S01]  /*f600*/  FSEL R33, R33, -INF , !P2 ;  /* 0xff80000021217808 */ /* 0x000fe20005000000 */
[----:B------:R-:W-:Y:S01]  /*f610*/  FFMA.FTZ R24, -R186, R29, R24 ;  /* 0x0000001dba187223 */ /* 0x000fe20000010118 */
[----:B------:R-:W-:-:S02]  /*f620*/  FSEL R47, R30, -INF , !P5 ;  /* 0xff8000001e2f7808 */ /* 0x000fc40006800000 */
[----:B------:R-:W-:Y:S02]  /*f630*/  I2FP.F32.S32 R37, R84 ;  /* 0x0000005400257245 */ /* 0x000fe40000201400 */
[C---:B------:R-:W-:Y:S02]  /*f640*/  ISETP.GE.AND P2, PT, R28.reuse, R189, PT ;  /* 0x000000bd1c00720c */ /* 0x040fe40003f46270 */
[C---:B------:R-:W-:Y:S02]  /*f650*/  ISETP.GE.AND P4, PT, R28.reuse, R188, PT ;  /* 0x000000bc1c00720c */ /* 0x040fe40003f86270 */
[C---:B------:R-:W-:Y:S02]  /*f660*/  ISETP.GE.AND P3, PT, R28.reuse, R187, PT ;  /* 0x000000bb1c00720c */ /* 0x040fe40003f66270 */
[----:B------:R-:W-:Y:S01]  /*f670*/  ISETP.GE.AND P5, PT, R28, R181, PT ;  /* 0x000000b51c00720c */ /* 0x000fe20003fa6270 */
[----:B------:R-:W-:Y:S01]  /*f680*/  VIADD R28, R62, 0x69 ;  /* 0x000000693e1c7836 */ /* 0x000fe20000000000 */
[----:B------:R-:W-:Y:S01]  /*f690*/  IABS R82, R82 ;  /* 0x0000005200527213 */ /* 0x000fe20000000000 */
[----:B------:R-:W-:Y:S01]  /*f6a0*/  FFMA.FTZ R26, -R186, R37, R26 ;  /* 0x00000025ba1a7223 */ /* 0x000fe2000001011a */
[----:B------:R-:W-:-:S02]  /*f6b0*/  FSEL R31, R31, -INF , P0 ;  /* 0xff8000001f1f7808 */ /* 0x000fc40000000000 */
[----:B------:R-:W-:Y:S02]  /*f6c0*/  FSEL R24, R24, -INF , P2 ;  /* 0xff80000018187808 */ /* 0x000fe40001000000 */
[----:B------:R-:W-:Y:S02]  /*f6d0*/  ISETP.GE.AND P0, PT, R28, R188, PT ;  /* 0x000000bc1c00720c */ /* 0x000fe40003f06270 */
[----:B------:R-:W-:Y:S02]  /*f6e0*/  FSEL R45, R31, -INF , !P6 ;  /* 0xff8000001f2d7808 */ /* 0x000fe40007000000 */
[----:B------:R-:W-:Y:S02]  /*f6f0*/  I2FP.F32.S32 R82, R82 ;  /* 0x0000005200527245 */ /* 0x000fe40000201400 */
[----:B------:R-:W-:Y:S01]  /*f700*/  FSEL R31, R24, -INF , !P4 ;  /* 0xff800000181f7808 */ /* 0x000fe20006000000 */
[----:B------:R-:W-:Y:S01]  /*f710*/  VIADD R24, R62, 0x70 ;  /* 0x000000703e187836 */ /* 0x000fe20000000000 */
[----:B------:R-:W-:Y:S01]  /*f720*/  FSEL R26, R26, -INF , P3 ;  /* 0xff8000001a1a7808 */ /* 0x000fe20001800000 */
[----:B------:R-:W-:Y:S01]  /*f730*/  FFMA.FTZ R25, -R186, R82, R25 ;  /* 0x00000052ba197223 */ /* 0x000fe20000010119 */
[----:B------:R-:W-:-:S02]  /*f740*/  FSEL R35, R35, -INF , !P1 ;  /* 0xff80000023237808 */ /* 0x000fc40004800000 */
[----:B------:R-:W-:Y:S02]  /*f750*/  ISETP.GE.AND P1, PT, R28, R189, PT ;  /* 0x000000bd1c00720c */ /* 0x000fe40003f26270 */
[----:B------:R-:W-:Y:S02]  /*f760*/  FSEL R30, R26, -INF , !P5 ;  /* 0xff8000001a1e7808 */ /* 0x000fe40006800000 */
[----:B------:R-:W-:Y:S02]  /*f770*/  IABS R78, R78 ;  /* 0x0000004e004e7213 */ /* 0x000fe40000000000 */
[----:B------:R-:W-:Y:S02]  /*f780*/  ISETP.GE.AND P5, PT, R24, R188, PT ;  /* 0x000000bc1800720c */ /* 0x000fe40003fa6270 */
[----:B------:R-:W-:Y:S02]  /*f790*/  LOP3.LUT R180, R180, 0xfffffffd, RZ, 0xc0, !PT ;  /* 0xfffffffdb4b47812 */ /* 0x000fe400078ec0ff */
[----:B------:R-:W-:-:S02]  /*f7a0*/  FSEL R53, R25, -INF , P1 ;  /* 0xff80000019357808 */ /* 0x000fc40000800000 */
[----:B------:R-:W-:Y:S02]  /*f7b0*/  I2FP.F32.S32 R25, R78 ;  /* 0x0000004e00197245 */ /* 0x000fe40000201400 */
[----:B------:R-:W-:Y:S02]  /*f7c0*/  @P0 LOP3.LUT R180, R180, 0x2, RZ, 0xfc, !PT ;  /* 0x00000002b4b40812 */ /* 0x000fe400078efcff */
[----:B------:R-:W-:Y:S02]  /*f7d0*/  IABS R80, R80 ;  /* 0x0000005000507213 */ /* 0x000fe40000000000 */
[----:B------:R-:W-:Y:S01]  /*f7e0*/  IABS R74, R74 ;  /* 0x0000004a004a7213 */ /* 0x000fe20000000000 */
[----:B------:R-:W-:Y:S01]  /*f7f0*/  FFMA.FTZ R20, -R186, R25, R20 ;  /* 0x00000019ba147223 */ /* 0x000fe20000010114 */
[----:B------:R-:W-:Y:S02]  /*f800*/  LOP3.LUT R180, R180, 0xfffffffe, RZ, 0xc0, !PT ;  /* 0xfffffffeb4b47812 */ /* 0x000fe400078ec0ff */
[----:B------:R-:W-:-:S02]  /*f810*/  I2FP.F32.S32 R80, R80 ;  /* 0x0000005000507245 */ /* 0x000fc40000201400 */
[----:B------:R-:W-:Y:S02]  /*f820*/  I2FP.F32.S32 R25, R74 ;  /* 0x0000004a00197245 */ /* 0x000fe40000201400 */
[----:B------:R-:W-:Y:S02]  /*f830*/  IABS R76, R76 ;  /* 0x0000004c004c7213 */ /* 0x000fe40000000000 */
[----:B------:R-:W-:Y:S01]  /*f840*/  @P5 LOP3.LUT R180, R180, 0x1, RZ, 0xfc, !PT ;  /* 0x00000001b4b45812 */ /* 0x000fe200078efcff */
[----:B------:R-:W-:Y:S01]  /*f850*/  FFMA.FTZ R27, -R186, R80, R27 ;  /* 0x00000050ba1b7223 */ /* 0x000fe2000001011b */
[C---:B------:R-:W-:Y:S02]  /*f860*/  ISETP.GE.AND P4, PT, R24.reuse, R189, PT ;  /* 0x000000bd1800720c */ /* 0x040fe40003f86270 */
[C---:B------:R-:W-:Y:S02]  /*f870*/  ISETP.GE.AND P3, PT, R24.reuse, R187, PT ;  /* 0x000000bb1800720c */ /* 0x040fe40003f66270 */
[----:B------:R-:W-:Y:S01]  /*f880*/  ISETP.GE.AND P5, PT, R24, R181, PT ;  /* 0x000000b51800720c */ /* 0x000fe20003fa6270 */
[----:B------:R-:W-:Y:S01]  /*f890*/  FFMA.FTZ R24, -R186, R25, R14 ;  /* 0x00000019ba187223 */ /* 0x000fe2000001010e */
[----:B------:R-:W-:Y:S01]  /*f8a0*/  IABS R68, R68 ;  /* 0x0000004400447213 */ /* 0x000fe20000000000 */
[----:B------:R-:W-:Y:S01]  /*f8b0*/  VIADD R14, R62, 0x71 ;  /* 0x000000713e0e7836 */ /* 0x000fe20000000000 */
[----:B------:R-:W-:-:S02]  /*f8c0*/  I2FP.F32.S32 R76, R76 ;  /* 0x0000004c004c7245 */ /* 0x000fc40000201400 */
[----:B------:R-:W-:Y:S02]  /*f8d0*/  ISETP.GE.AND P0, PT, R28, R187, PT ;  /* 0x000000bb1c00720c */ /* 0x000fe40003f06270 */
[----:B------:R-:W-:Y:S01]  /*f8e0*/  I2FP.F32.S32 R68, R68 ;  /* 0x0000004400447245 */ /* 0x000fe20000201400 */
[----:B------:R-:W-:Y:S01]  /*f8f0*/  FFMA.FTZ R21, -R186, R76, R21 ;  /* 0x0000004cba157223 */ /* 0x000fe20000010115 */
[----:B------:R-:W-:Y:S02]  /*f900*/  FSEL R27, R27, -INF , P0 ;  /* 0xff8000001b1b7808 */ /* 0x000fe40000000000 */
[----:B------:R-:W-:Y:S01]  /*f910*/  ISETP.GE.AND P0, PT, R14, R189, PT ;  /* 0x000000bd0e00720c */ /* 0x000fe20003f06270 */
[----:B------:R-:W-:Y:S01]  /*f920*/  FFMA.FTZ R23, -R186, R68, R23 ;  /* 0x00000044ba177223 */ /* 0x000fe20000010117 */
[----:B------:R-:W-:Y:S02]  /*f930*/  ISETP.GE.AND P1, PT, R14, R187, PT ;  /* 0x000000bb0e00720c */ /* 0x000fe40003f26270 */
[----:B------:R-:W-:-:S02]  /*f940*/  FSEL R25, R21, -INF , P0 ;  /* 0xff80000015197808 */ /* 0x000fc40000000000 */
[C---:B------:R-:W-:Y:S02]  /*f950*/  ISETP.GE.AND P0, PT, R62.reuse, R187, PT ;  /* 0x000000bb3e00720c */ /* 0x040fe40003f06270 */
[----:B------:R-:W-:Y:S02]  /*f960*/  IABS R72, R72 ;  /* 0x0000004800487213 */ /* 0x000fe40000000000 */
[----:B------:R-:W-:Y:S02]  /*f970*/  FSEL R23, R23, -INF , P1 ;  /* 0xff80000017177808 */ /* 0x000fe40000800000 */
[----:B------:R-:W-:Y:S02]  /*f980*/  ISETP.GE.AND P1, PT, R62, R181, PT ;  /* 0x000000b53e00720c */ /* 0x000fe40003f26270 */
[----:B------:R-:W-:Y:S02]  /*f990*/  FSEL R24, R24, -INF , P0 ;  /* 0xff80000018187808 */ /* 0x000fe40000000000 */
[----:B------:R-:W-:-:S02]  /*f9a0*/  I2FP.F32.S32 R29, R72 ;  /* 0x00000048001d7245 */ /* 0x000fc40000201400 */
[C---:B------:R-:W-:Y:S02]  /*f9b0*/  ISETP.GE.AND P6, PT, R14.reuse, R188, PT ;  /* 0x000000bc0e00720c */ /* 0x040fe40003fc6270 */
[-C--:B------:R-:W-:Y:S02]  /*f9c0*/  ISETP.GE.AND P0, PT, R14, R181.reuse, PT ;  /* 0x000000b50e00720c */ /* 0x080fe40003f06270 */
[----:B------:R-:W-:Y:S02]  /*f9d0*/  ISETP.GE.AND P2, PT, R28, R181, PT ;  /* 0x000000b51c00720c */ /* 0x000fe40003f46270 */
[----:B------:R-:W-:Y:S01]  /*f9e0*/  FSEL R14, R24, -INF , !P1 ;  /* 0xff800000180e7808 */ /* 0x000fe20004800000 */
[C---:B------:R-:W-:Y:S01]  /*f9f0*/  FFMA.FTZ R22, -R186.reuse, R29, R22 ;  /* 0x0000001dba167223 */ /* 0x040fe20000010116 */
[----:B------:R-:W-:Y:S01]  /*fa00*/  FFMA.FTZ R12, -R186, R95, R12 ;  /* 0x0000005fba0c7223 */ /* 0x000fe2000001010c */
[----:B------:R-:W-:Y:S02]  /*fa10*/  FSEL R49, R27, -INF , !P2 ;  /* 0xff8000001b317808 */ /* 0x000fe40005000000 */
[----:B------:R-:W-:-:S02]  /*fa20*/  FMNMX3.FTZ R24, R14, R93, R91, !PT ;  /* 0x0000005d0e187276 */ /* 0x000fc4000781005b */
[----:B------:R-:W-:Y:S02]  /*fa30*/  ISETP.GE.AND P2, PT, R62, R189, PT ;  /* 0x000000bd3e00720c */ /* 0x000fe40003f46270 */
[----:B------:R-:W-:Y:S02]  /*fa40*/  FSEL R22, R22, -INF , P3 ;  /* 0xff80000016167808 */ /* 0x000fe40001800000 */
[----:B------:R-:W-:Y:S02]  /*fa50*/  FMNMX3.FTZ R24, R24, R89, R87, !PT ;  /* 0x0000005918187276 */ /* 0x000fe40007810057 */
[----:B------:R-:W-:Y:S02]  /*fa60*/  FSEL R20, R20, -INF , P4 ;  /* 0xff80000014147808 */ /* 0x000fe40002000000 */
[----:B------:R-:W-:Y:S02]  /*fa70*/  FSEL R12, R12, -INF , P2 ;  /* 0xff8000000c0c7808 */ /* 0x000fe40001000000 */
[----:B------:R-:W-:-:S02]  /*fa80*/  LOP3.LUT P4, RZ, R180, 0x4, RZ, 0xc0, !PT ;  /* 0x00000004b4ff7812 */ /* 0x000fc4000788c0ff */
[----:B------:R-:W-:Y:S02]  /*fa90*/  ISETP.GE.AND P2, PT, R62, R188, PT ;  /* 0x000000bc3e00720c */ /* 0x000fe40003f46270 */
[----:B------:R-:W-:Y:S01]  /*faa0*/  FSEL R43, R22, -INF , !P5 ;  /* 0xff800000162b7808 */ /* 0x000fe20006800000 */
[----:B------:R-:W-:Y:S01]  /*fab0*/  VIADD R22, R62, 0x78 ;  /* 0x000000783e167836 */ /* 0x000fe20000000000 */
[----:B------:R-:W-:Y:S02]  /*fac0*/  FMNMX3.FTZ R24, R24, R81, R79, !PT ;  /* 0x0000005118187276 */ /* 0x000fe4000781004f */
[----:B------:R-:W-:Y:S02]  /*fad0*/  FSEL R21, R66, -INF , !P4 ;  /* 0xff80000042157808 */ /* 0x000fe40006000000 */
[----:B------:R-:W-:Y:S02]  /*fae0*/  FSEL R12, R12, -INF , !P2 ;  /* 0xff8000000c0c7808 */ /* 0x000fe40005000000 */
[----:B------:R-:W-:-:S02]  /*faf0*/  FSEL R39, R23, -INF , !P0 ;  /* 0xff80000017277808 */ /* 0x000fc40004000000 */
[----:B------:R-:W-:Y:S02]  /*fb00*/  FMNMX3.FTZ R24, R24, R77, R65, !PT ;  /* 0x0000004d18187276 */ /* 0x000fe40007810041 */
        /* <DEDUP_REMOVED lines=18> */
[----:B------:R-:W-:Y:S02]  /*fc30*/  IABS R0, R0 ;  /* 0x0000000000007213 */ /* 0x000fe40000000000 */
[----:B------:R-:W-:Y:S01]  /*fc40*/  FMNMX3.FTZ R22, R22, R135, R191, !PT ;  /* 0x0000008716167276 */ /* 0x000fe200078100bf */
[----:B------:R-:W-:Y:S01]  /*fc50*/  FFMA.FTZ R18, -R186, R27, R18 ;  /* 0x0000001bba127223 */ /* 0x000fe20000010112 */
[----:B------:R-:W-:Y:S01]  /*fc60*/  FMNMX3.FTZ R24, R24, R115, R119, !PT ;  /* 0x0000007318187276 */ /* 0x000fe20007810077 */
[----:B------:R-:W-:Y:S01]  /*fc70*/  VIADD R2, R62, 0x79 ;  /* 0x000000793e027836 */ /* 0x000fe20000000000 */
[----:B------:R-:W-:Y:S02]  /*fc80*/  I2FP.F32.S32 R0, R0 ;  /* 0x0000000000007245 */ /* 0x000fe40000201400 */
[----:B------:R-:W-:-:S02]  /*fc90*/  FMNMX3.FTZ R22, R22, R193, R137, !PT ;  /* 0x000000c116167276 */ /* 0x000fc40007810089 */
[----:B------:R-:W-:Y:S01]  /*fca0*/  FMNMX3.FTZ R24, R24, R121, R47, !PT ;  /* 0x0000007918187276 */ /* 0x000fe2000781002f */
[----:B------:R-:W-:Y:S01]  /*fcb0*/  FFMA.FTZ R0, -R186, R0, R19 ;  /* 0x00000000ba007223 */ /* 0x000fe20000010113 */
[----:B------:R-:W-:Y:S02]  /*fcc0*/  FSEL R18, R18, -INF , P0 ;  /* 0xff80000012127808 */ /* 0x000fe40000000000 */
[----:B------:R-:W-:Y:S02]  /*fcd0*/  FMNMX3.FTZ R22, R22, R141, R143, !PT ;  /* 0x0000008d16167276 */ /* 0x000fe4000781008f */
[----:B------:R-:W-:Y:S02]  /*fce0*/  ISETP.GE.AND P0, PT, R2, R187, PT ;  /* 0x000000bb0200720c */ /* 0x000fe40003f06270 */
[----:B------:R-:W-:Y:S02]  /*fcf0*/  IABS R6, R6 ;  /* 0x0000000600067213 */ /* 0x000fe40000000000 */
[----:B------:R-:W-:-:S02]  /*fd00*/  FMNMX3.FTZ R24, R24, R45, R30, !PT ;  /* 0x0000002d18187276 */ /* 0x000fc4000781001e */
[----:B------:R-:W-:Y:S02]  /*fd10*/  FMNMX3.FTZ R22, R22, R147, R67, !PT ;  /* 0x0000009316167276 */ /* 0x000fe40007810043 */
[----:B------:R-:W-:Y:S02]  /*fd20*/  FSEL R0, R0, -INF , P0 ;  /* 0xff80000000007808 */ /* 0x000fe40000000000 */
[----:B------:R-:W-:Y:S02]  /*fd30*/  I2FP.F32.S32 R23, R6 ;  /* 0x0000000600177245 */ /* 0x000fe40000201400 */
[----:B------:R-:W-:Y:S02]  /*fd40*/  IABS R4, R4 ;  /* 0x0000000400047213 */ /* 0x000fe40000000000 */
[----:B------:R-:W-:Y:S02]  /*fd50*/  FSEL R32, R18, -INF , !P2 ;  /* 0xff80000012207808 */ /* 0x000fe40005000000 */
[----:B------:R-:W-:-:S02]  /*fd60*/  ISETP.GE.AND P0, PT, R2, R181, PT ;  /* 0x000000b50200720c */ /* 0x000fc40003f06270 */
[----:B------:R-:W-:Y:S02]  /*fd70*/  FMNMX3.FTZ R24, R24, R49, R43, !PT ;  /* 0x0000003118187276 */ /* 0x000fe4000781002b */
[----:B------:R-:W-:Y:S01]  /*fd80*/  FMNMX3.FTZ R22, R22, R105, R107, !PT ;  /* 0x0000006916167276 */ /* 0x000fe2000781006b */
[----:B------:R-:W-:Y:S01]  /*fd90*/  FFMA.FTZ R16, -R186, R23, R16 ;  /* 0x00000017ba107223 */ /* 0x000fe20000010110 */
[----:B------:R-:W-:Y:S02]  /*fda0*/  I2FP.F32.S32 R4, R4 ;  /* 0x0000000400047245 */ /* 0x000fe40000201400 */
[----:B------:R-:W-:Y:S02]  /*fdb0*/  FSEL R37, R0, -INF , !P0 ;  /* 0xff80000000257808 */ /* 0x000fe40004000000 */
[----:B------:R-:W-:Y:S02]  /*fdc0*/  FMNMX3.FTZ R6, R24, R39, R32, !PT ;  /* 0x0000002718067276 */ /* 0x000fe40007810020 */
[----:B------:R-:W-:-:S02]  /*fdd0*/  LOP3.LUT P5, RZ, R180, 0x1, RZ, 0xc0, !PT ;  /* 0x00000001b4ff7812 */ /* 0x000fc400078ac0ff */
[----:B------:R-:W-:Y:S02]  /*fde0*/  LOP3.LUT P2, RZ, R180, 0x2, RZ, 0xc0, !PT ;  /* 0x00000002b4ff7812 */ /* 0x000fe4000784c0ff */
[----:B------:R-:W-:Y:S01]  /*fdf0*/  FMNMX3.FTZ R0, R22, R113, R33, !PT ;  /* 0x0000007116007276 */ /* 0x000fe20007810021 */
[----:B------:R-:W-:Y:S01]  /*fe00*/  FFMA.FTZ R4, -R186, R4, R17 ;  /* 0x00000004ba047223 */ /* 0x000fe20000010111 */
[----:B------:R-:W-:Y:S02]  /*fe10*/  FMNMX.FTZ R6, R37, R6, !PT ;  /* 0x0000000625067209 */ /* 0x000fe40007810000 */
[----:B------:R-:W-:Y:S02]  /*fe20*/  FSEL R16, R16, -INF , P1 ;  /* 0xff80000010107808 */ /* 0x000fe40000800000 */
[----:B------:R-:W-:Y:S02]  /*fe30*/  ISETP.GE.AND P3, PT, R2, R189, PT ;  /* 0x000000bd0200720c */ /* 0x000fe40003f66270 */
[----:B------:R-:W-:-:S02]  /*fe40*/  FSEL R53, R53, -INF , !P2 ;  /* 0xff80000035357808 */ /* 0x000fc40005000000 */
[----:B------:R-:W-:Y:S02]  /*fe50*/  FSEL R27, R20, -INF , !P5 ;  /* 0xff800000141b7808 */ /* 0x000fe40006800000 */
[----:B------:R-:W-:Y:S01]  /*fe60*/  FMNMX3.FTZ R0, R0, R35, R31, !PT ;  /* 0x0000002300007276 */ /* 0x000fe2000781001f */
[----:B------:R-:W1:Y:S01]  /*fe70*/  SHFL.BFLY PT, R19, R6, 0x2, 0x1f ;  /* 0x0c401f0006137f89 */ /* 0x000e6200000e0000 */
[----:B------:R-:W-:Y:S02]  /*fe80*/  ISETP.GE.AND P1, PT, R2, R188, PT ;  /* 0x000000bc0200720c */ /* 0x000fe40003f26270 */
[----:B------:R-:W-:Y:S02]  /*fe90*/  FSEL R4, R4, -INF , P3 ;  /* 0xff80000004047808 */ /* 0x000fe40001800000 */
[----:B------:R-:W-:Y:S02]  /*fea0*/  FSEL R25, R25, -INF , !P6 ;  /* 0xff80000019197808 */ /* 0x000fe40007000000 */
[----:B------:R-:W-:-:S02]  /*feb0*/  FSEL R26, R16, -INF , !P4 ;  /* 0xff800000101a7808 */ /* 0x000fc40006000000 */
[----:B------:R-:W-:Y:S02]  /*fec0*/  FMNMX3.FTZ R0, R0, R53, R27, !PT ;  /* 0x0000003500007276 */ /* 0x000fe4000781001b */
        /* <DEDUP_REMOVED lines=8> */
[----:B-1----:R-:W-:Y:S01]  /*ff50*/  FMNMX.FTZ R0, R19, R0, !PT ;  /* 0x0000000013007209 */ /* 0x002fe20007810000 */
[----:B------:R-:W-:-:S03]  /*ff60*/  IMAD.IADD R158, R64, 0x1, R63 ;  /* 0x00000001409e7824 */ /* 0x000fc600078e023f */
[----:B------:R-:W-:Y:S01]  /*ff70*/  FSETP.NEU.FTZ.AND P0, PT, R0, -INF , PT ;  /* 0xff8000000000780b */ /* 0x000fe20003f1d000 */
[----:B--2---:R-:W-:Y:S01]  /*ff80*/  FMUL.FTZ R34, R41, R0 ;  /* 0x0000000029227220 */ /* 0x004fe20000410000 */
[----:B------:R-:W-:-:S04]  /*ff90*/  LEA R158, R158, UR6, 0x1 ;  /* 0x000000069e9e7c11 */ /* 0x000fc8000f8e08ff */
[----:B------:R-:W-:-:S05]  /*ffa0*/  FSEL R34, R34, RZ, P0 ;  /* 0x000000ff22227208 */ /* 0x000fca0000000000 */
[-C--:B------:R-:W-:Y:S02]  /*ffb0*/  FFMA.FTZ R66, R93, R41.reuse, -R34 ;  /* 0x000000295d427223 */ /* 0x080fe40000010822 */
[----:B------:R-:W1:Y:S01]  /*ffc0*/  LDSM.16.MT88.4 R92, [R158+0x6000] ;  /* 0x006000009e5c783b */ /* 0x000e620000004200 */
[----:B---3--:R-:W-:Y:S01]  /*ffd0*/  FMNMX.FTZ R2, R17, R2, !PT ;  /* 0x0000000211027209 */ /* 0x008fe20007810000 */
[----:B------:R-:W-:Y:S02]  /*ffe0*/  IMAD.IADD R153, R5, 0x1, R158 ;  /* 0x0000000105997824 */ /* 0x000fe400078e029e */
[-CC-:B------:R-:W-:Y:S01]  /*fff0*/  FFMA.FTZ R129, R14, R41.reuse, -R34.reuse ;  /* 0x000000290e817223 */ /* 0x180fe20000010822 */
[-CC-:B------:R-:W-:Y:S01]  /*10000*/  FFMA.FTZ R123, R91, R41.reuse, -R34.reuse ;  /* 0x000000295b7b7223 */ /* 0x180fe20000010822 */
[----:B------:R-:W-:Y:S01]  /*10010*/  FSETP.NEU.FTZ.AND P0, PT, R2, -INF , PT ;  /* 0xff8000000200780b */ /* 0x000fe20003f1d000 */
[----:B------:R-:W-:Y:S01]  /*10020*/  FMUL.FTZ R28, R41, R2 ;  /* 0x00000002291c7220 */ /* 0x000fe20000410000 */
[-C--:B------:R-:W-:Y:S01]  /*10030*/  FFMA.FTZ R52, R89, R41.reuse, -R34 ;  /* 0x0000002959347223 */ /* 0x080fe20000010822 */
[----:B------:R-:W-:Y:S01]  /*10040*/  IMAD.IADD R154, R3, 0x1, R158 ;  /* 0x00000001039a7824 */ /* 0x000fe200078e029e */
[----:B------:R-:W-:Y:S01]  /*10050*/  MUFU.EX2 R66, R66 ;  /* 0x0000004200427308 */ /* 0x000fe20000000800 */
[----:B------:R-:W-:Y:S01]  /*10060*/  FFMA.FTZ R55, R87, R41, -R34 ;  /* 0x0000002957377223 */ /* 0x000fe20000010822 */
[----:B------:R-:W-:Y:S01]  /*10070*/  FSEL R28, R28, RZ, P0 ;  /* 0x000000ff1c1c7208 */ /* 0x000fe20000000000 */
[----:B------:R-:W-:-:S02]  /*10080*/  IMAD.IADD R152, R3, 0x1, R153 ;  /* 0x0000000103987824 */ /* 0x000fc400078e0299 */
[-CC-:B------:R-:W-:Y:S01]  /*10090*/  FFMA.FTZ R51, R79, R41.reuse, -R34.reuse ;  /* 0x000000294f337223 */ /* 0x180fe20000010822 */
[-C--:B------:R-:W-:Y:S01]  /*100a0*/  FFMA.FTZ R36, R77, R41.reuse, -R34 ;  /* 0x000000294d247223 */ /* 0x080fe20000010822 */
[----:B------:R-:W-:Y:S01]  /*100b0*/  LDSM.16.MT88.4 R16, [R158+0x6800] ;  /* 0x006800009e10783b */ /* 0x000fe20000004200 */
[-CC-:B------:R-:W-:Y:S01]  /*100c0*/  FFMA.FTZ R127, R12, R41.reuse, -R28.reuse ;  /* 0x000000290c7f7223 */ /* 0x180fe2000001081c */
[-CC-:B------:R-:W-:Y:S01]  /*100d0*/  FFMA.FTZ R64, R85, R41.reuse, -R28.reuse ;  /* 0x0000002955407223 */ /* 0x180fe2000001081c */
[-CC-:B------:R-:W-:Y:S01]  /*100e0*/  FFMA.FTZ R125, R21, R41.reuse, -R28.reuse ;  /* 0x00000029157d7223 */ /* 0x180fe2000001081c */
[-CC-:B------:R-:W-:Y:S01]  /*100f0*/  FFMA.FTZ R54, R83, R41.reuse, -R28.reuse ;  /* 0x0000002953367223 */ /* 0x180fe2000001081c */
[----:B------:R-:W2:Y:S01]  /*10100*/  MUFU.EX2 R129, R129 ;  /* 0x0000008100817308 */ /* 0x000ea20000000800 */
[-CC-:B------:R-:W-:Y:S01]  /*10110*/  FFMA.FTZ R29, R7, R41.reuse, -R28.reuse ;  /* 0x00000029071d7223 */ /* 0x180fe2000001081c */
[----:B------:R-:W3:Y:S02]  /*10120*/  LDSM.16.MT88.4 R84, [R154+0x6000] ;  /* 0x006000009a54783b */ /* 0x000ee40000004200 */
[----:B------:R-:W-:Y:S02]  /*10130*/  MUFU.EX2 R123, R123 ;  /* 0x0000007b007b7308 */ /* 0x000fe40000000800 */
[----:B------:R-:W4:Y:S02]  /*10140*/  LDSM.16.MT88.4 R76, [R153+0x6000] ;  /* 0x00600000994c783b */ /* 0x000f240000004200 */
[----:B------:R-:W5:Y:S02]  /*10150*/  MUFU.EX2 R52, R52 ;  /* 0x0000003400347308 */ /* 0x000f640000000800 */
[----:B------:R-:W4:Y:S02]  /*10160*/  LDSM.16.MT88.4 R4, [R152+0x6000] ;  /* 0x006000009804783b */ /* 0x000f240000004200 */
[----:B------:R-:W-:Y:S01]  /*10170*/  MUFU.EX2 R127, R127 ;  /* 0x0000007f007f7308 */ /* 0x000fe20000000800 */
[-CC-:B------:R-:W-:Y:S01]  /*10180*/  FFMA.FTZ R63, R15, R41.reuse, -R28.reuse ;  /* 0x000000290f3f7223 */ /* 0x180fe2000001081c */
[-C--:B------:R-:W-:Y:S01]  /*10190*/  FFMA.FTZ R42, R13, R41.reuse, -R28 ;  /* 0x000000290d2a7223 */ /* 0x080fe2000001081c */
[-C--:B------:R-:W-:Y:S01]  /*101a0*/  FFMA.FTZ R40, R81, R41.reuse, -R34 ;  /* 0x0000002951287223 */ /* 0x080fe20000010822 */
[----:B------:R-:W1:Y:S01]  /*101b0*/  MUFU.EX2 R64, R64 ;  /* 0x0000004000407308 */ /* 0x000e620000000800 */
[----:B------:R-:W-:Y:S01]  /*101c0*/  FFMA.FTZ R38, R73, R41, -R28 ;  /* 0x0000002949267223 */ /* 0x000fe2000001081c */
[----:B------:R-:W4:Y:S02]  /*101d0*/  LDSM.16.MT88.4 R20, [R154+0x6800] ;  /* 0x006800009a14783b */ /* 0x000f240000004200 */
[----:B------:R-:W-:Y:S04]  /*101e0*/  MUFU.EX2 R125, R125 ;  /* 0x0000007d007d7308 */ /* 0x000fe80000000800 */
[----:B------:R-:W3:Y:S01]  /*101f0*/  MUFU.EX2 R54, R54 ;  /* 0x0000003600367308 */ /* 0x000ee20000000800 */
[----:B--2---:R-:W-:-:S02]  /*10200*/  F2FP.F16.F32.PACK_AB R13, R66, R129 ;  /* 0x00000081420d723e */ /* 0x004fc400000000ff */
[----:B-----5:R-:W-:Y:S02]  /*10210*/  F2FP.F16.F32.PACK_AB R15, R52, R123 ;  /* 0x0000007b340f723e */ /* 0x020fe400000000ff */
[----:B-1----:R-:W-:Y:S01]  /*10220*/  F2FP.F16.F32.PACK_AB R12, R64, R127 ;  /* 0x0000007f400c723e */ /* 0x002fe200000000ff */
[----:B------:R-:W-:Y:S01]  /*10230*/  MUFU.EX2 R55, R55 ;  /* 0x0000003700377308 */ /* 0x000fe20000000800 */
[----:B---3--:R-:W-:-:S03]  /*10240*/  F2FP.F16.F32.PACK_AB R14, R54, R125 ;  /* 0x0000007d360e723e */ /* 0x008fc600000000ff */
[----:B------:R-:W1:Y:S04]  /*10250*/  MUFU.EX2 R40, R40 ;  /* 0x0000002800287308 */ /* 0x000e680000000800 */
[----:B------:R-:W-:Y:S01]  /*10260*/  MUFU.EX2 R51, R51 ;  /* 0x0000003300337308 */ /* 0x000fe20000000800 */
[C---:B------:R-:W-:Y:S03]  /*10270*/  HMMA.16816.F32 R96, R12.reuse, R92, RZ ;  /* 0x0000005c0c60723c */ /* 0x040fe600000018ff */
[----:B------:R-:W2:Y:S04]  /*10280*/  MUFU.EX2 R36, R36 ;  /* 0x0000002400247308 */ /* 0x000ea80000000800 */
[----:B------:R-:W-:Y:S01]  /*10290*/  MUFU.EX2 R63, R63 ;  /* 0x0000003f003f7308 */ /* 0x000fe20000000800 */
[----:B------:R-:W-:Y:S03]  /*102a0*/  HMMA.16816.F32 R92, R12, R94, RZ ;  /* 0x0000005e0c5c723c */ /* 0x000fe600000018ff */
[----:B------:R-:W3:Y:S04]  /*102b0*/  MUFU.EX2 R42, R42 ;  /* 0x0000002a002a7308 */ /* 0x000ee80000000800 */
[----:B------:R-:W-:Y:S04]  /*102c0*/  MUFU.EX2 R38, R38 ;  /* 0x0000002600267308 */ /* 0x000fe80000000800 */
[----:B------:R-:W5:Y:S01]  /*102d0*/  MUFU.EX2 R29, R29 ;  /* 0x0000001d001d7308 */ /* 0x000f620000000800 */
[----:B-1----:R-:W-:-:S02]  /*102e0*/  F2FP.F16.F32.PACK_AB R69, R40, R55 ;  /* 0x000000372845723e */ /* 0x002fc400000000ff */
[----:B--2---:R-:W-:Y:S02]  /*102f0*/  F2FP.F16.F32.PACK_AB R71, R36, R51 ;  /* 0x000000332447723e */ /* 0x004fe400000000ff */
[----:B---3--:R-:W-:Y:S01]  /*10300*/  F2FP.F16.F32.PACK_AB R68, R42, R63 ;  /* 0x0000003f2a44723e */ /* 0x008fe200000000ff */
[----:B------:R-:W-:Y:S01]  /*10310*/  HMMA.16816.F32 R88, R12, R84, RZ ;  /* 0x000000540c58723c */ /* 0x000fe200000018ff */
[----:B-----5:R-:W-:-:S07]  /*10320*/  F2FP.F16.F32.PACK_AB R70, R29, R38 ;  /* 0x000000261d46723e */ /* 0x020fce00000000ff */
[C---:B----4-:R-:W-:Y:S08]  /*10330*/  HMMA.16816.F32 R80, R12.reuse, R76, RZ ;  /* 0x0000004c0c50723c */ /* 0x050ff000000018ff */
[----:B------:R-:W-:Y:S08]  /*10340*/  HMMA.16816.F32 R72, R12, R4, RZ ;  /* 0x000000040c48723c */ /* 0x000ff000000018ff */
[C---:B------:R-:W-:Y:S08]  /*10350*/  HMMA.16816.F32 R96, R68.reuse, R16, R96 ;  /* 0x000000104460723c */ /* 0x040ff00000001860 */
[----:B------:R-:W-:Y:S01]  /*10360*/  HMMA.16816.F32 R92, R68, R18, R92 ;  /* 0x00000012445c723c */ /* 0x000fe2000000185c */
[----:B------:R-:W1:Y:S07]  /*10370*/  LDSM.16.MT88.4 R16, [R153+0x6800] ;  /* 0x006800009910783b */ /* 0x000e6e0000004200 */
[C---:B------:R-:W-:Y:S08]  /*10380*/  HMMA.16816.F32 R84, R12.reuse, R86, RZ ;  /* 0x000000560c54723c */ /* 0x040ff000000018ff */
[C---:B------:R-:W-:Y:S08]  /*10390*/  HMMA.16816.F32 R76, R12.reuse, R78, RZ ;  /* 0x0000004e0c4c723c */ /* 0x040ff000000018ff */
[----:B------:R-:W-:Y:S01]  /*103a0*/  HMMA.16816.F32 R4, R12, R6, RZ ;  /* 0x000000060c04723c */ /* 0x000fe200000018ff */
[----:B------:R-:W2:Y:S07]  /*103b0*/  LDSM.16.MT88.4 R12, [R152+0x6800] ;  /* 0x00680000980c783b */ /* 0x000eae0000004200 */
[C---:B------:R-:W-:Y:S08]  /*103c0*/  HMMA.16816.F32 R88, R68.reuse, R20, R88 ;  /* 0x000000144458723c */ /* 0x040ff00000001858 */
[C---:B------:R-:W-:Y:S08]  /*103d0*/  HMMA.16816.F32 R84, R68.reuse, R22, R84 ;  /* 0x000000164454723c */ /* 0x040ff00000001854 */
[C---:B-1----:R-:W-:Y:S08]  /*103e0*/  HMMA.16816.F32 R80, R68.reuse, R16, R80 ;  /* 0x000000104450723c */ /* 0x042ff00000001850 */
[----:B------:R-:W-:Y:S01]  /*103f0*/  HMMA.16816.F32 R76, R68, R18, R76 ;  /* 0x00000012444c723c */ /* 0x000fe2000000184c */
[----:B------:R-:W-:-:S07]  /*10400*/  FFMA.FTZ R3, R65, R41, -R34 ;  /* 0x0000002941037223 */ /* 0x000fce0000010822 */
[C---:B--2---:R-:W-:Y:S01]  /*10410*/  HMMA.16816.F32 R72, R68.reuse, R12, R72 ;  /* 0x0000000c4448723c */ /* 0x044fe20000001848 */
[-CC-:B------:R-:W-:Y:S01]  /*10420*/  FFMA.FTZ R50, R117, R41.reuse, -R34.reuse ;  /* 0x0000002975327223 */ /* 0x180fe20000010822 */
[-C--:B------:R-:W-:Y:S01]  /*10430*/  FFMA.FTZ R44, R207, R41.reuse, -R34 ;  /* 0x00000029cf2c7223 */ /* 0x080fe20000010822 */
[-CC-:B------:R-:W-:Y:S01]  /*10440*/  FFMA.FTZ R48, R109, R41.reuse, -R28.reuse ;  /* 0x000000296d307223 */ /* 0x180fe2000001081c */
[-CC-:B------:R-:W-:Y:S01]  /*10450*/  FFMA.FTZ R46, R199, R41.reuse, -R28.reuse ;  /* 0x00000029c72e7223 */ /* 0x180fe2000001081c */
[-C--:B------:R-:W-:Y:S01]  /*10460*/  FFMA.FTZ R203, R203, R41.reuse, -R28 ;  /* 0x00000029cbcb7223 */ /* 0x080fe2000001081c */
[----:B------:R-:W-:Y:S02]  /*10470*/  LDSM.16.MT88.4 R16, [R158+0x7000] ;  /* 0x007000009e10783b */ /* 0x000fe40000004200 */
[----:B------:R-:W-:Y:S02]  /*10480*/  HMMA.16816.F32 R68, R68, R14, R4 ;  /* 0x0000000e4444723c */ /* 0x000fe40000001804 */
[----:B------:R-:W1:Y:S01]  /*10490*/  LDSM.16.MT88.4 R12, [R154+0x7000] ;  /* 0x007000009a0c783b */ /* 0x000e620000004200 */
[----:B------:R2:W-:Y:S01]  /*104a0*/  MUFU.EX2 R117, R3 ;  /* 0x0000000300757308 */ /* 0x0005e20000000800 */
[----:B------:R-:W-:-:S03]  /*104b0*/  FFMA.FTZ R65, R205, R41, -R34 ;  /* 0x00000029cd417223 */ /* 0x000fc60000010822 */
[----:B------:R-:W3:Y:S04]  /*104c0*/  MUFU.EX2 R50, R50 ;  /* 0x0000003200327308 */ /* 0x000ee80000000800 */
[----:B------:R-:W-:Y:S01]  /*104d0*/  MUFU.EX2 R65, R65 ;  /* 0x0000004100417308 */ /* 0x000fe20000000800 */
[----:B--2---:R-:W-:-:S03]  /*104e0*/  FFMA.FTZ R3, R201, R41, -R28 ;  /* 0x00000029c9037223 */ /* 0x004fc6000001081c */
[----:B------:R-:W2:Y:S04]  /*104f0*/  MUFU.EX2 R44, R44 ;  /* 0x0000002c002c7308 */ /* 0x000ea80000000800 */
[----:B------:R-:W-:Y:S04]  /*10500*/  MUFU.EX2 R109, R203 ;  /* 0x000000cb006d7308 */ /* 0x000fe80000000800 */
[----:B------:R-:W4:Y:S04]  /*10510*/  MUFU.EX2 R48, R48 ;  /* 0x0000003000307308 */ /* 0x000f280000000800 */
[----:B------:R-:W-:Y:S04]  /*10520*/  MUFU.EX2 R46, R46 ;  /* 0x0000002e002e7308 */ /* 0x000fe80000000800 */
[----:B------:R-:W5:Y:S01]  /*10530*/  MUFU.EX2 R3, R3 ;  /* 0x0000000300037308 */ /* 0x000f620000000800 */
[----:B---3--:R-:W-:-:S02]  /*10540*/  F2FP.F16.F32.PACK_AB R5, R50, R117 ;  /* 0x000000753205723e */ /* 0x008fc400000000ff */
[----:B--2---:R-:W-:Y:S02]  /*10550*/  F2FP.F16.F32.PACK_AB R7, R44, R65 ;  /* 0x000000412c07723e */ /* 0x004fe400000000ff */
[----:B----4-:R-:W-:Y:S02]  /*10560*/  F2FP.F16.F32.PACK_AB R4, R48, R109 ;  /* 0x0000006d3004723e */ /* 0x010fe400000000ff */
[----:B-----5:R-:W-:-:S07]  /*10570*/  F2FP.F16.F32.PACK_AB R6, R3, R46 ;  /* 0x0000002e0306723e */ /* 0x020fce00000000ff */
[C---:B-1----:R-:W-:Y:S08]  /*10580*/  HMMA.16816.F32 R88, R4.reuse, R12, R88 ;  /* 0x0000000c0458723c */ /* 0x042ff00000001858 */
[C---:B------:R-:W-:Y:S01]  /*10590*/  HMMA.16816.F32 R84, R4.reuse, R14, R84 ;  /* 0x0000000e0454723c */ /* 0x040fe20000001854 */
[----:B------:R-:W1:Y:S07]  /*105a0*/  LDSM.16.MT88.4 R12, [R152+0x7000] ;  /* 0x00700000980c783b */ /* 0x000e6e0000004200 */
[C---:B------:R-:W-:Y:S08]  /*105b0*/  HMMA.16816.F32 R96, R4.reuse, R16, R96 ;  /* 0x000000100460723c */ /* 0x040ff00000001860 */
[----:B------:R-:W-:Y:S01]  /*105c0*/  HMMA.16816.F32 R92, R4, R18, R92 ;  /* 0x00000012045c723c */ /* 0x000fe2000000185c */
[----:B------:R-:W2:Y:S01]  /*105d0*/  LDSM.16.MT88.4 R16, [R153+0x7000] ;  /* 0x007000009910783b */ /* 0x000ea20000004200 */
[-C--:B------:R-:W-:Y:S01]  /*105e0*/  FFMA.FTZ R108, R135, R41.reuse, -R28 ;  /* 0x00000029876c7223 */ /* 0x080fe2000001081c */
[-CC-:B------:R-:W-:Y:S01]  /*105f0*/  FFMA.FTZ R106, R139, R41.reuse, -R34.reuse ;  /* 0x000000298b6a7223 */ /* 0x180fe20000010822 */
[-C--:B------:R-:W-:Y:S01]  /*10600*/  FFMA.FTZ R102, R197, R41.reuse, -R34 ;  /* 0x00000029c5667223 */ /* 0x080fe20000010822 */
[----:B------:R-:W-:-:S03]  /*10610*/  FFMA.FTZ R104, R193, R41, -R28 ;  /* 0x00000029c1687223 */ /* 0x000fc6000001081c */
[----:B-1----:R-:W-:Y:S01]  /*10620*/  HMMA.16816.F32 R72, R4, R12, R72 ;  /* 0x0000000c0448723c */ /* 0x002fe20000001848 */
[----:B------:R-:W-:-:S04]  /*10630*/  FFMA.FTZ R12, R133, R41, -R28 ;  /* 0x00000029850c7223 */ /* 0x000fc8000001081c */
[----:B------:R1:W-:Y:S03]  /*10640*/  MUFU.EX2 R135, R12 ;  /* 0x0000000c00877308 */ /* 0x0003e60000000800 */
[C---:B------:R-:W-:Y:S01]  /*10650*/  HMMA.16816.F32 R68, R4.reuse, R14, R68 ;  /* 0x0000000e0444723c */ /* 0x040fe20000001844 */
[----:B-1----:R-:W1:Y:S07]  /*10660*/  LDSM.16.MT88.4 R12, [R154+0x7800] ;  /* 0x007800009a0c783b */ /* 0x002e6e0000004200 */
[----:B--2---:R-:W-:Y:S01]  /*10670*/  HMMA.16816.F32 R80, R4, R16, R80 ;  /* 0x000000100450723c */ /* 0x004fe20000001850 */
[----:B------:R-:W-:-:S07]  /*10680*/  FFMA.FTZ R133, R191, R41, -R28 ;  /* 0x00000029bf857223 */ /* 0x000fce000001081c */
[----:B------:R-:W-:Y:S01]  /*10690*/  HMMA.16816.F32 R76, R4, R18, R76 ;  /* 0x00000012044c723c */ /* 0x000fe2000000184c */
[-CC-:B------:R-:W-:Y:S01]  /*106a0*/  FFMA.FTZ R4, R131, R41.reuse, -R34.reuse ;  /* 0x0000002983047223 */ /* 0x180fe20000010822 */
[----:B------:R-:W-:Y:S01]  /*106b0*/  FFMA.FTZ R131, R195, R41, -R34 ;  /* 0x00000029c3837223 */ /* 0x000fe20000010822 */
[----:B------:R-:W2:Y:S01]  /*106c0*/  LDSM.16.MT88.4 R16, [R158+0x7800] ;  /* 0x007800009e10783b */ /* 0x000ea20000004200 */
[----:B------:R-:W-:Y:S04]  /*106d0*/  MUFU.EX2 R106, R106 ;  /* 0x0000006a006a7308 */ /* 0x000fe80000000800 */
[----:B------:R-:W3:Y:S04]  /*106e0*/  MUFU.EX2 R139, R4 ;  /* 0x00000004008b7308 */ /* 0x000ee80000000800 */
[----:B------:R-:W-:Y:S04]  /*106f0*/  MUFU.EX2 R131, R131 ;  /* 0x0000008300837308 */ /* 0x000fe80000000800 */
        /* <DEDUP_REMOVED lines=22> */
[C---:B-1----:R-:W-:Y:S08]  /*10860*/  HMMA.16816.F32 R72, R4.reuse, R12, R72 ;  /* 0x0000000c0448723c */ /* 0x042ff00000001848 */
[C---:B------:R-:W-:Y:S01]  /*10870*/  HMMA.16816.F32 R68, R4.reuse, R14, R68 ;  /* 0x0000000e0444723c */ /* 0x040fe20000001844 */
[----:B------:R-:W1:Y:S01]  /*10880*/  LDSM.16.MT88.4 R12, [R154+0x8000] ;  /* 0x008000009a0c783b */ /* 0x000e620000004200 */
[----:B------:R-:W-:Y:S04]  /*10890*/  MUFU.EX2 R112, R112 ;  /* 0x0000007000707308 */ /* 0x000fe80000000800 */
[----:B------:R-:W3:Y:S02]  /*108a0*/  MUFU.EX2 R145, R145 ;  /* 0x0000009100917308 */ /* 0x000ee40000000800 */
[C---:B--2---:R-:W-:Y:S02]  /*108b0*/  HMMA.16816.F32 R80, R4.reuse, R16, R80 ;  /* 0x000000100450723c */ /* 0x044fe40000001850 */
[----:B------:R-:W-:Y:S04]  /*108c0*/  MUFU.EX2 R110, R110 ;  /* 0x0000006e006e7308 */ /* 0x000fe80000000800 */
[----:B------:R-:W2:Y:S02]  /*108d0*/  MUFU.EX2 R137, R171 ;  /* 0x000000ab00897308 */ /* 0x000ea40000000800 */
[----:B------:R-:W-:Y:S01]  /*108e0*/  HMMA.16816.F32 R76, R4, R18, R76 ;  /* 0x00000012044c723c */ /* 0x000fe2000000184c */
[----:B------:R-:W4:Y:S01]  /*108f0*/  LDSM.16.MT88.4 R16, [R158+0x8000] ;  /* 0x008000009e10783b */ /* 0x000f220000004200 */
[----:B------:R-:W-:Y:S04]  /*10900*/  MUFU.EX2 R116, R116 ;  /* 0x0000007400747308 */ /* 0x000fe80000000800 */
[----:B------:R-:W5:Y:S04]  /*10910*/  MUFU.EX2 R143, R20 ;  /* 0x00000014008f7308 */ /* 0x000f680000000800 */
[----:B------:R-:W-:Y:S04]  /*10920*/  MUFU.EX2 R141, R141 ;  /* 0x0000008d008d7308 */ /* 0x000fe80000000800 */
[----:B------:R-:W1:Y:S01]  /*10930*/  MUFU.EX2 R114, R114 ;  /* 0x0000007200727308 */ /* 0x000e620000000800 */
[----:B---3--:R-:W-:-:S02]  /*10940*/  F2FP.F16.F32.PACK_AB R5, R145, R112 ;  /* 0x000000709105723e */ /* 0x008fc400000000ff */
[----:B--2---:R-:W-:Y:S02]  /*10950*/  F2FP.F16.F32.PACK_AB R7, R137, R110 ;  /* 0x0000006e8907723e */ /* 0x004fe400000000ff */
[----:B-----5:R-:W-:Y:S01]  /*10960*/  F2FP.F16.F32.PACK_AB R4, R143, R116 ;  /* 0x000000748f04723e */ /* 0x020fe200000000ff */
[-C--:B------:R-:W-:Y:S01]  /*10970*/  FFMA.FTZ R118, R115, R41.reuse, -R34 ;  /* 0x0000002973767223 */ /* 0x080fe20000010822 */
[-C--:B------:R-:W-:Y:S01]  /*10980*/  FFMA.FTZ R120, R105, R41.reuse, -R28 ;  /* 0x0000002969787223 */ /* 0x080fe2000001081c */
[-CC-:B------:R-:W-:Y:S01]  /*10990*/  FFMA.FTZ R111, R111, R41.reuse, -R34.reuse ;  /* 0x000000296f6f7223 */ /* 0x180fe20000010822 */
[-CC-:B------:R-:W-:Y:S01]  /*109a0*/  FFMA.FTZ R119, R119, R41.reuse, -R34.reuse ;  /* 0x0000002977777223 */ /* 0x180fe20000010822 */
[-C--:B------:R-:W-:Y:S01]  /*109b0*/  FFMA.FTZ R121, R121, R41.reuse, -R34 ;  /* 0x0000002979797223 */ /* 0x080fe20000010822 */
[----:B------:R-:W-:Y:S01]  /*109c0*/  FFMA.FTZ R113, R113, R41, -R28 ;  /* 0x0000002971717223 */ /* 0x000fe2000001081c */
        /* <DEDUP_REMOVED lines=8> */
[-CC-:B------:R-:W-:Y:S01]  /*10a50*/  FFMA.FTZ R115, R67, R41.reuse, -R28.reuse ;  /* 0x0000002943737223 */ /* 0x180fe2000001081c */
[----:B------:R-:W-:Y:S01]  /*10a60*/  FFMA.FTZ R105, R107, R41, -R28 ;  /* 0x000000296b697223 */ /* 0x000fe2000001081c */
[----:B------:R-:W-:Y:S04]  /*10a70*/  MUFU.EX2 R111, R111 ;  /* 0x0000006f006f7308 */ /* 0x000fe80000000800 */
[C---:B-1----:R-:W-:Y:S08]  /*10a80*/  HMMA.16816.F32 R72, R4.reuse, R12, R72 ;  /* 0x0000000c0448723c */ /* 0x042ff00000001848 */
[C---:B------:R-:W-:Y:S01]  /*10a90*/  HMMA.16816.F32 R68, R4.reuse, R14, R68 ;  /* 0x0000000e0444723c */ /* 0x040fe20000001844 */
[----:B------:R-:W1:Y:S01]  /*10aa0*/  LDSM.16.MT88.4 R12, [R158+0x8800] ;  /* 0x008800009e0c783b */ /* 0x000e620000004200 */
[----:B------:R-:W3:Y:S04]  /*10ab0*/  MUFU.EX2 R118, R118 ;  /* 0x0000007600767308 */ /* 0x000ee80000000800 */
[----:B------:R-:W-:Y:S02]  /*10ac0*/  MUFU.EX2 R67, R121 ;  /* 0x0000007900437308 */ /* 0x000fe40000000800 */
[C---:B--2---:R-:W-:Y:S02]  /*10ad0*/  HMMA.16816.F32 R80, R4.reuse, R16, R80 ;  /* 0x000000100450723c */ /* 0x044fe40000001850 */
[----:B------:R-:W-:Y:S04]  /*10ae0*/  MUFU.EX2 R115, R115 ;  /* 0x0000007300737308 */ /* 0x000fe80000000800 */
[----:B------:R-:W2:Y:S02]  /*10af0*/  MUFU.EX2 R120, R120 ;  /* 0x0000007800787308 */ /* 0x000ea40000000800 */
[----:B------:R-:W-:Y:S01]  /*10b00*/  HMMA.16816.F32 R76, R4, R18, R76 ;  /* 0x00000012044c723c */ /* 0x000fe2000000184c */
[----:B------:R-:W-:Y:S01]  /*10b10*/  FADD.FTZ R4, R129, R66 ;  /* 0x0000004281047221 */ /* 0x000fe20000010000 */
[----:B------:R-:W-:Y:S01]  /*10b20*/  FADD.FTZ R6, R127, R64 ;  /* 0x000000407f067221 */ /* 0x000fe20000010000 */
[----:B------:R-:W4:Y:S01]  /*10b30*/  MUFU.EX2 R66, R119 ;  /* 0x0000007700427308 */ /* 0x000f220000000800 */
[----:B------:R-:W5:Y:S03]  /*10b40*/  LDSM.16.MT88.4 R16, [R153+0x8800] ;  /* 0x008800009910783b */ /* 0x000f660000004200 */
[----:B------:R-:W-:Y:S04]  /*10b50*/  MUFU.EX2 R105, R105 ;  /* 0x0000006900697308 */ /* 0x000fe80000000800 */
[----:B------:R-:W1:Y:S01]  /*10b60*/  MUFU.EX2 R64, R113 ;  /* 0x0000007100407308 */ /* 0x000e620000000800 */
[----:B------:R-:W-:Y:S01]  /*10b70*/  FADD.FTZ R123, R123, R4 ;  /* 0x000000047b7b7221 */ /* 0x000fe20000010000 */
[----:B------:R-:W-:Y:S01]  /*10b80*/  FADD.FTZ R125, R125, R6 ;  /* 0x000000067d7d7221 */ /* 0x000fe20000010000 */
[----:B---3--:R-:W-:-:S02]  /*10b90*/  F2FP.F16.F32.PACK_AB R5, R118, R111 ;  /* 0x0000006f7605723e */ /* 0x008fc400000000ff */
[----:B--2---:R-:W-:Y:S02]  /*10ba0*/  F2FP.F16.F32.PACK_AB R4, R120, R115 ;  /* 0x000000737804723e */ /* 0x004fe400000000ff */
[----:B----4-:R-:W-:Y:S02]  /*10bb0*/  F2FP.F16.F32.PACK_AB R7, R67, R66 ;  /* 0x000000424307723e */ /* 0x010fe400000000ff */
[----:B-1----:R-:W-:-:S07]  /*10bc0*/  F2FP.F16.F32.PACK_AB R6, R64, R105 ;  /* 0x000000694006723e */ /* 0x002fce00000000ff */
[C---:B------:R-:W-:Y:S08]  /*10bd0*/  HMMA.16816.F32 R96, R4.reuse, R12, R96 ;  /* 0x0000000c0460723c */ /* 0x040ff00000001860 */
[C---:B------:R-:W-:Y:S01]  /*10be0*/  HMMA.16816.F32 R92, R4.reuse, R14, R92 ;  /* 0x0000000e045c723c */ /* 0x040fe2000000185c */
[----:B------:R-:W1:Y:S07]  /*10bf0*/  LDSM.16.MT88.4 R12, [R152+0x8800] ;  /* 0x00880000980c783b */ /* 0x000e6e0000004200 */
[C---:B-----5:R-:W-:Y:S08]  /*10c00*/  HMMA.16816.F32 R80, R4.reuse, R16, R80 ;  /* 0x000000100450723c */ /* 0x060ff00000001850 */
        /* <DEDUP_REMOVED lines=8> */
[----:B------:R-:W-:Y:S01]  /*10c90*/  HMMA.16816.F32 R88, R4, R20, R88 ;  /* 0x000000140458723c */ /* 0x000fe20000001858 */
[----:B------:R-:W-:Y:S01]  /*10ca0*/  FADD.FTZ R55, R55, R122 ;  /* 0x0000007a37377221 */ /* 0x000fe20000010000 */
[-CC-:B------:R-:W-:Y:S01]  /*10cb0*/  FFMA.FTZ R47, R47, R41.reuse, -R34.reuse ;  /* 0x000000292f2f7223 */ /* 0x180fe20000010822 */
[-C--:B------:R-:W-:Y:S01]  /*10cc0*/  FFMA.FTZ R49, R49, R41.reuse, -R34 ;  /* 0x0000002931317223 */ /* 0x080fe20000010822 */
[----:B------:R-:W-:-:S04]  /*10cd0*/  FFMA.FTZ R53, R53, R41, -R28 ;  /* 0x0000002935357223 */ /* 0x000fc8000001081c */
[C---:B------:R-:W-:Y:S01]  /*10ce0*/  HMMA.16816.F32 R84, R4.reuse, R22, R84 ;  /* 0x000000160454723c */ /* 0x040fe20000001854 */
[----:B------:R-:W-:Y:S01]  /*10cf0*/  MUFU.EX2 R45, R47 ;  /* 0x0000002f002d7308 */ /* 0x000fe20000000800 */
[----:B------:R-:W-:Y:S06]  /*10d00*/  LDSM.16.MT88.4 R20, [R153+0x9000] ;  /* 0x009000009914783b */ /* 0x000fec0000004200 */
[C---:B-1----:R-:W-:Y:S01]  /*10d10*/  HMMA.16816.F32 R72, R4.reuse, R12, R72 ;  /* 0x0000000c0448723c */ /* 0x042fe20000001848 */
[----:B------:R-:W-:Y:S07]  /*10d20*/  MUFU.EX2 R52, R52 ;  /* 0x0000003400347308 */ /* 0x000fee0000000800 */
[----:B------:R-:W-:Y:S01]  /*10d30*/  HMMA.16816.F32 R68, R4, R14, R68 ;  /* 0x0000000e0444723c */ /* 0x000fe20000001844 */
[----:B------:R-:W-:Y:S01]  /*10d40*/  FFMA.FTZ R6, R33, R41, -R28 ;  /* 0x0000002921067223 */ /* 0x000fe2000001081c */
[----:B------:R-:W1:Y:S01]  /*10d50*/  LDSM.16.MT88.4 R12, [R154+0x9000] ;  /* 0x009000009a0c783b */ /* 0x000e620000004200 */
[----:B------:R-:W-:Y:S01]  /*10d60*/  FADD.FTZ R4, R40, R55 ;  /* 0x0000003728047221 */ /* 0x000fe20000010000 */
[----:B------:R-:W-:Y:S04]  /*10d70*/  MUFU.EX2 R30, R30 ;  /* 0x0000001e001e7308 */ /* 0x000fe80000000800 */
[----:B------:R-:W3:Y:S04]  /*10d80*/  MUFU.EX2 R33, R49 ;  /* 0x0000003100217308 */ /* 0x000ee80000000800 */
[----:B------:R-:W-:Y:S04]  /*10d90*/  MUFU.EX2 R35, R6 ;  /* 0x0000000600237308 */ /* 0x000fe80000000800 */
[----:B------:R-:W4:Y:S04]  /*10da0*/  MUFU.EX2 R54, R54 ;  /* 0x0000003600367308 */ /* 0x000f280000000800 */
[----:B------:R-:W-:Y:S04]  /*10db0*/  MUFU.EX2 R31, R31 ;  /* 0x0000001f001f7308 */ /* 0x000fe80000000800 */
[----:B------:R-:W5:Y:S01]  /*10dc0*/  MUFU.EX2 R40, R53 ;  /* 0x0000003500287308 */ /* 0x000f620000000800 */
[----:B------:R-:W-:-:S04]  /*10dd0*/  FADD.FTZ R5, R63, R124 ;  /* 0x0000007c3f057221 */ /* 0x000fc80000010000 */
[----:B------:R-:W-:Y:S01]  /*10de0*/  FADD.FTZ R5, R42, R5 ;  /* 0x000000052a057221 */ /* 0x000fe20000010000 */
[----:B------:R-:W-:Y:S01]  /*10df0*/  FADD.FTZ R51, R51, R4 ;  /* 0x0000000433337221 */ /* 0x000fe20000010000 */
[----:B---3--:R-:W-:Y:S02]  /*10e00*/  F2FP.F16.F32.PACK_AB R7, R33, R30 ;  /* 0x0000001e2107723e */ /* 0x008fe400000000ff */
[----:B------:R-:W-:Y:S01]  /*10e10*/  FADD.FTZ R38, R38, R5 ;  /* 0x0000000526267221 */ /* 0x000fe20000010000 */
[----:B------:R-:W-:Y:S02]  /*10e20*/  F2FP.F16.F32.PACK_AB R5, R52, R45 ;  /* 0x0000002d3405723e */ /* 0x000fe400000000ff */
[----:B----4-:R-:W-:Y:S02]  /*10e30*/  F2FP.F16.F32.PACK_AB R4, R54, R35 ;  /* 0x000000233604723e */ /* 0x010fe400000000ff */
[----:B-----5:R-:W-:-:S07]  /*10e40*/  F2FP.F16.F32.PACK_AB R6, R40, R31 ;  /* 0x0000001f2806723e */ /* 0x020fce00000000ff */
[C---:B--2---:R-:W-:Y:S08]  /*10e50*/  HMMA.16816.F32 R96, R4.reuse, R16, R96 ;  /* 0x000000100460723c */ /* 0x044ff00000001860 */
[C---:B------:R-:W-:Y:S01]  /*10e60*/  HMMA.16816.F32 R92, R4.reuse, R18, R92 ;  /* 0x00000012045c723c */ /* 0x040fe2000000185c */
[----:B------:R-:W2:Y:S07]  /*10e70*/  LDSM.16.MT88.4 R16, [R152+0x9000] ;  /* 0x009000009810783b */ /* 0x000eae0000004200 */
[----:B-1----:R-:W-:Y:S01]  /*10e80*/  HMMA.16816.F32 R88, R4, R12, R88 ;  /* 0x0000000c0458723c */ /* 0x002fe20000001858 */
[----:B------:R-:W-:-:S07]  /*10e90*/  FADD.FTZ R36, R36, R51 ;  /* 0x0000003324247221 */ /* 0x000fce0000010000 */
[----:B------:R-:W-:Y:S01]  /*10ea0*/  HMMA.16816.F32 R84, R4, R14, R84 ;  /* 0x0000000e0454723c */ /* 0x000fe20000001854 */
[----:B------:R-:W1:Y:S01]  /*10eb0*/  LDSM.16.MT88.4 R12, [R158+0x9800] ;  /* 0x009800009e0c783b */ /* 0x000e620000004200 */
[----:B------:R-:W-:Y:S01]  /*10ec0*/  FADD.FTZ R38, R29, R38 ;  /* 0x000000261d267221 */ /* 0x000fe20000010000 */
[----:B------:R-:W-:-:S03]  /*10ed0*/  FADD.FTZ R117, R117, R36 ;  /* 0x0000002475757221 */ /* 0x000fc60000010000 */
[----:B------:R-:W-:Y:S02]  /*10ee0*/  FADD.FTZ R109, R109, R38 ;  /* 0x000000266d6d7221 */ /* 0x000fe40000010000 */
[----:B------:R-:W-:Y:S01]  /*10ef0*/  HMMA.16816.F32 R80, R4, R20, R80 ;  /* 0x000000140450723c */ /* 0x000fe20000001850 */
[-C--:B------:R-:W-:Y:S01]  /*10f00*/  FFMA.FTZ R193, R37, R41.reuse, -R34 ;  /* 0x0000002925c17223 */ /* 0x080fe20000010822 */
[----:B------:R-:W-:-:S06]  /*10f10*/  FFMA.FTZ R27, R27, R41, -R28 ;  /* 0x000000291b1b7223 */ /* 0x000fcc000001081c */
[----:B------:R-:W-:Y:S01]  /*10f20*/  HMMA.16816.F32 R76, R4, R22, R76 ;  /* 0x00000016044c723c */ /* 0x000fe2000000184c */
[----:B------:R-:W3:Y:S01]  /*10f30*/  LDSM.16.MT88.4 R20, [R154+0x9800] ;  /* 0x009800009a14783b */ /* 0x000ee20000004200 */
[-C--:B------:R-:W-:Y:S01]  /*10f40*/  FFMA.FTZ R42, R39, R41.reuse, -R34 ;  /* 0x00000029272a7223 */ /* 0x080fe20000010822 */
[-CC-:B------:R-:W-:Y:S01]  /*10f50*/  FFMA.FTZ R29, R25, R41.reuse, -R28.reuse ;  /* 0x00000029191d7223 */ /* 0x180fe2000001081c */
[-C--:B------:R-:W-:Y:S01]  /*10f60*/  FFMA.FTZ R36, R26, R41.reuse, -R28 ;  /* 0x000000291a247223 */ /* 0x080fe2000001081c */
[----:B------:R-:W-:Y:S01]  /*10f70*/  FADD.FTZ R50, R50, R117 ;  /* 0x0000007532327221 */ /* 0x000fe20000010000 */
[----:B------:R-:W-:Y:S01]  /*10f80*/  FADD.FTZ R109, R48, R109 ;  /* 0x0000006d306d7221 */ /* 0x000fe20000010000 */
[-CC-:B------:R-:W-:Y:S01]  /*10f90*/  FFMA.FTZ R43, R43, R41.reuse, -R34.reuse ;  /* 0x000000292b2b7223 */ /* 0x180fe20000010822 */
[-C--:B------:R-:W-:Y:S01]  /*10fa0*/  FFMA.FTZ R39, R32, R41.reuse, -R34 ;  /* 0x0000002920277223 */ /* 0x080fe20000010822 */
[----:B------:R-:W-:Y:S01]  /*10fb0*/  FFMA.FTZ R28, R24, R41, -R28 ;  /* 0x00000029181c7223 */ /* 0x000fe2000001081c */
[----:B------:R-:W-:Y:S01]  /*10fc0*/  MUFU.EX2 R25, R27 ;  /* 0x0000001b00197308 */ /* 0x000fe20000000800 */
[----:B------:R-:W-:Y:S01]  /*10fd0*/  FADD.FTZ R65, R65, R50 ;  /* 0x0000003241417221 */ /* 0x000fe20000010000 */
[----:B------:R-:W-:-:S02]  /*10fe0*/  FADD.FTZ R46, R46, R109 ;  /* 0x0000006d2e2e7221 */ /* 0x000fc40000010000 */
[----:B------:R-:W-:Y:S01]  /*10ff0*/  MUFU.EX2 R37, R43 ;  /* 0x0000002b00257308 */ /* 0x000fe20000000800 */
[----:B------:R-:W-:-:S03]  /*11000*/  FADD.FTZ R44, R44, R65 ;  /* 0x000000412c2c7221 */ /* 0x000fc60000010000 */
[----:B------:R-:W4:Y:S01]  /*11010*/  MUFU.EX2 R32, R42 ;  /* 0x0000002a00207308 */ /* 0x000f220000000800 */
[----:B------:R-:W-:-:S03]  /*11020*/  FADD.FTZ R46, R3, R46 ;  /* 0x0000002e032e7221 */ /* 0x000fc60000010000 */
[----:B------:R-:W-:Y:S04]  /*11030*/  MUFU.EX2 R34, R39 ;  /* 0x0000002700227308 */ /* 0x000fe80000000800 */
[----:B------:R-:W5:Y:S04]  /*11040*/  MUFU.EX2 R193, R193 ;  /* 0x000000c100c17308 */ /* 0x000f680000000800 */
        /* <DEDUP_REMOVED lines=44> */
[----:B-1----:R-:W-:Y:S01]  /*11310*/  HMMA.16816.F32 R72, R4, R12, R72 ;  /* 0x0000000c0448723c */ /* 0x002fe20000001848 */
        /* <DEDUP_REMOVED lines=88> */
.L_x_14504:
        /* <DEDUP_REMOVED lines=8> */
.L_x_14505:
[----:B------:R-:W-:Y:S05]  /*11920*/  BSYNC.RECONVERGENT B0 ;  /* 0x0000000000007941 */ /* 0x000fea0003800200 */
.L_x_14503:
[----:B------:R-:W-:Y:S01]  /*11930*/  ISETP.GE.AND P5, PT, R10, R175, PT ;  /* 0x000000af0a00720c */ /* 0x000fe20003fa6270 */
[C---:B------:R-:W-:Y:S01]  /*11940*/  IMAD.SHL.U32 R4, R166.reuse, 0x20, RZ ;  /* 0x00000020a6047824 */ /* 0x040fe200078e00ff */
[----:B------:R-:W-:Y:S01]  /*11950*/  IADD3 R10, P0, PT, R9, R172, RZ ;  /* 0x000000ac090a7210 */ /* 0x000fe20007f1e0ff */
[----:B------:R-:W-:Y:S01]  /*11960*/  VIADD R195, R59, 0xffffffff ;  /* 0xffffffff3bc37836 */ /* 0x000fe20000000000 */
[----:B------:R-:W-:Y:S01]  /*11970*/  SHF.L.U64.HI R5, R166, 0x5, R167 ;  /* 0x00000005a6057819 */ /* 0x000fe200000102a7 */
[----:B------:R-:W-:Y:S01]  /*11980*/  IMAD.IADD R225, R103, 0x1, R56 ;  /* 0x0000000167e17824 */ /* 0x000fe200078e0238 */
[----:B------:R-:W-:Y:S01]  /*11990*/  IADD3 R6, P1, PT, R4, R10, RZ ;  /* 0x0000000a04067210 */ /* 0x000fe20007f3e0ff */
[----:B------:R-:W-:Y:S01]  /*119a0*/  IMAD.X R11, R8, 0x1, R173, P0 ;  /* 0x00000001080b7824 */ /* 0x000fe200000e06ad */
[----:B------:R-:W-:Y:S01]  /*119b0*/  BSSY.RECONVERGENT B1, `(.L_x_14506) ;  /* 0x0000358000017945 */ /* 0x000fe20003800200 */
[----:B------:R-:W-:Y:S01]  /*119c0*/  IMAD.SHL.U32 R195, R195, 0x80, RZ ;  /* 0x00000080c3c37824 */ /* 0x000fe200078e00ff */
[----:B------:R-:W-:Y:S01]  /*119d0*/  IADD3 R12, P0, PT, R6, R4, RZ ;  /* 0x00000004060c7210 */ /* 0x000fe20007f1e0ff */
[----:B------:R-:W-:-:S02]  /*119e0*/  IMAD.X R7, R5, 0x1, R11, P1 ;  /* 0x0000000105077824 */ /* 0x000fc400008e060b */
        /* <DEDUP_REMOVED lines=21> */
[----:B------:R-:W-:Y:S01]  /*11b40*/  @!P5 LDGSTS.E.BYPASS.LTC128B.128 [R58+0x7000], desc[UR4][R6.64] ;  /* 0x07000000063adfae */ /* 0x000fe2000b981a04 */
[----:B------:R-:W-:Y:S02]  /*11b50*/  IMAD.IADD R102, R195, 0x1, R132 ;  /* 0x00000001c3667824 */ /* 0x000fe400078e0284 */
[----:B------:R-:W-:Y:S01]  /*11b60*/  @!P5 IMAD.X R29, R19, 0x1, R5, P0 ;  /* 0x00000001131dd824 */ /* 0x000fe200000e0605 */
[----:B------:R-:W-:Y:S01]  /*11b70*/  @P5 STS.128 [R58+0x7000], RZ ;  /* 0x007000ff3a005388 */ /* 0x000fe20000000c00 */
[----:B------:R-:W-:-:S03]  /*11b80*/  IMAD.IADD R102, R102, 0x1, R177 ;  /* 0x0000000166667824 */ /* 0x000fc600078e02b1 */
        /* <DEDUP_REMOVED lines=26> */
[----:B-1----:R-:W1:Y:S04]  /*11d30*/  LDSM.16.M88.4 R12, [R162+0x2000] ;  /* 0x00200000a20c783b */ /* 0x002e680000000200 */
[----:B------:R-:W3:Y:S04]  /*11d40*/  LDSM.16.M88.4 R4, [R162+0x2800] ;  /* 0x00280000a204783b */ /* 0x000ee80000000200 */
[----:B------:R-:W4:Y:S04]  /*11d50*/  LDSM.16.M88.4 R52, [R162+0x3800] ;  /* 0x00380000a234783b */ /* 0x000f280000000200 */
[----:B------:R-:W5:Y:S04]  /*11d60*/  LDSM.16.M88.4 R44, [R162+0x4000] ;  /* 0x00400000a22c783b */ /* 0x000f680000000200 */
[----:B------:R-:W-:Y:S04]  /*11d70*/  LDSM.16.M88.4 R112, [R161] ;  /* 0x00000000a170783b */ /* 0x000fe80000000200 */
[----:B------:R-:W5:Y:S04]  /*11d80*/  LDSM.16.M88.4 R32, [R157+0x2000] ;  /* 0x002000009d20783b */ /* 0x000f680000000200 */
[----:B------:R-:W5:Y:S04]  /*11d90*/  LDSM.16.M88.4 R104, [R162+0x3000] ;  /* 0x00300000a268783b */ /* 0x000f680000000200 */
[----:B------:R-:W5:Y:S04]  /*11da0*/  LDSM.16.M88.4 R24, [R157+0x2800] ;  /* 0x002800009d18783b */ /* 0x000f680000000200 */
[----:B------:R-:W5:Y:S04]  /*11db0*/  LDSM.16.M88.4 R36, [R162+0x4800] ;  /* 0x00480000a224783b */ /* 0x000f680000000200 */
[----:B--2---:R-:W2:Y:S04]  /*11dc0*/  LDSM.16.M88.4 R28, [R162+0x5000] ;  /* 0x00500000a21c783b */ /* 0x004ea80000000200 */
[----:B------:R-:W2:Y:S01]  /*11dd0*/  LDSM.16.M88.4 R124, [R162+0x5800] ;  /* 0x00580000a27c783b */ /* 0x000ea20000000200 */
        /* <DEDUP_REMOVED lines=86> */
[----:B-1----:R-:W-:Y:S01]  /*12340*/  HMMA.16816.F32 R24, R124, R112, R24 ;  /* 0x000000707c18723c */ /* 0x002fe20000001818 */
[----:B------:R-:W-:-:S04]  /*12350*/  IMAD.IADD R112, R176, 0x1, R60 ;  /* 0x00000001b0707824 */ /* 0x000fc800078e023c */
[----:B------:R-:W-:Y:S02]  /*12360*/  IMAD.IADD R225, R112, 0x1, R225 ;  /* 0x0000000170e17824 */ /* 0x000fe400078e02e1 */
[----:B------:R-:W-:Y:S01]  /*12370*/  VIADD R112, R62, 0xfffffff9 ;  /* 0xfffffff93e707836 */ /* 0x000fe20000000000 */
[C---:B------:R-:W-:Y:S01]  /*12380*/  HMMA.16816.F32 R20, R124.reuse, R114, R20 ;  /* 0x000000727c14723c */ /* 0x040fe20000001814 */
[C---:B------:R-:W-:Y:S01]  /*12390*/  VIADD R245, R225.reuse, 0x8 ;  /* 0x00000008e1f57836 */ /* 0x040fe20000000000 */
[C-C-:B------:R-:W-:Y:S02]  /*123a0*/  IADD3 R57, PT, PT, R225.reuse, 0x80, -R102.reuse ;  /* 0x00000080e1397810 */ /* 0x140fe40007ffe866 */
[----:B------:R-:W-:Y:S02]  /*123b0*/  IADD3 R61, PT, PT, R225, 0x7, -R102 ;  /* 0x00000007e13d7810 */ /* 0x000fe40007ffe866 */
[----:B------:R-:W-:Y:S02]  /*123c0*/  IABS R57, R57 ;  /* 0x0000003900397213 */ /* 0x000fe40000000000 */
[----:B------:R-:W-:Y:S01]  /*123d0*/  IABS R61, R61 ;  /* 0x0000003d003d7213 */ /* 0x000fe20000000000 */
[----:B--2---:R-:W-:Y:S01]  /*123e0*/  HMMA.16816.F32 R28, R124, R118, R28 ;  /* 0x000000767c1c723c */ /* 0x004fe2000000181c */
[----:B------:R-:W-:Y:S01]  /*123f0*/  I2FP.F32.S32 R57, R57 ;  /* 0x0000003900397245 */ /* 0x000fe20000201400 */
[----:B------:R-:W-:Y:S01]  /*12400*/  BAR.SYNC.DEFER_BLOCKING 0x0 ;  /* 0x0000000000007b1d */ /* 0x000fe20000010000 */
[----:B------:R-:W-:-:S02]  /*12410*/  ISETP.GE.AND P1, PT, R112, R189, PT ;  /* 0x000000bd7000720c */ /* 0x000fc40003f26270 */
[----:B------:R-:W-:Y:S01]  /*12420*/  ISETP.GE.AND P2, PT, R112, R188, PT ;  /* 0x000000bc7000720c */ /* 0x000fe20003f46270 */
[----:B------:R-:W-:Y:S01]  /*12430*/  FFMA.FTZ R57, -R186, R57, R16 ;  /* 0x00000039ba397223 */ /* 0x000fe20000010110 */
[----:B------:R-:W-:Y:S01]  /*12440*/  IADD3 R16, PT, PT, R245, 0x7, -R102 ;  /* 0x00000007f5107810 */ /* 0x000fe20007ffe866 */
[----:B------:R-:W-:Y:S01]  /*12450*/  HMMA.16816.F32 R32, R124, R116, R32 ;  /* 0x000000747c20723c */ /* 0x000fe20000001820 */
[C---:B------:R-:W-:Y:S02]  /*12460*/  ISETP.GE.AND P3, PT, R112.reuse, R181, PT ;  /* 0x000000b57000720c */ /* 0x040fe40003f66270 */
[----:B------:R-:W-:Y:S02]  /*12470*/  IABS R16, R16 ;  /* 0x0000001000107213 */ /* 0x000fe40000000000 */
[----:B------:R-:W-:Y:S02]  /*12480*/  ISETP.GE.AND P0, PT, R112, R187, PT ;  /* 0x000000bb7000720c */ /* 0x000fe40003f06270 */
[----:B------:R-:W-:-:S02]  /*12490*/  I2FP.F32.S32 R61, R61 ;  /* 0x0000003d003d7245 */ /* 0x000fc40000201400 */
[----:B------:R-:W-:Y:S02]  /*124a0*/  I2FP.F32.S32 R112, R16 ;  /* 0x0000001000707245 */ /* 0x000fe40000201400 */
[----:B------:R-:W-:Y:S01]  /*124b0*/  IADD3 R16, PT, PT, R245, 0x80, -R102 ;  /* 0x00000080f5107810 */ /* 0x000fe20007ffe866 */
[C---:B------:R-:W-:Y:S02]  /*124c0*/  FFMA.FTZ R61, -R186.reuse, R61, R21 ;  /* 0x0000003dba3d7223 */ /* 0x040fe40000010115 */
[----:B------:R-:W-:Y:S01]  /*124d0*/  FFMA.FTZ R21, -R186, R112, R23 ;  /* 0x00000070ba157223 */ /* 0x000fe20000010117 */
[----:B------:R-:W-:Y:S01]  /*124e0*/  IABS R23, R16 ;  /* 0x0000001000177213 */ /* 0x000fe20000000000 */
[----:B------:R-:W-:Y:S01]  /*124f0*/  VIADD R16, R62, 0xffffff80 ;  /* 0xffffff803e107836 */ /* 0x000fe20000000000 */
[----:B------:R-:W-:Y:S02]  /*12500*/  FSEL R61, R61, -INF , P1 ;  /* 0xff8000003d3d7808 */ /* 0x000fe40000800000 */
[----:B------:R-:W-:-:S02]  /*12510*/  I2FP.F32.S32 R23, R23 ;  /* 0x0000001700177245 */ /* 0x000fc40000201400 */
[----:B------:R-:W-:Y:S02]  /*12520*/  ISETP.GE.AND P1, PT, R16, R189, PT ;  /* 0x000000bd1000720c */ /* 0x000fe40003f26270 */
[----:B------:R-:W-:Y:S01]  /*12530*/  FSEL R21, R21, -INF , P0 ;  /* 0xff80000015157808 */ /* 0x000fe20000000000 */
[----:B------:R-:W-:Y:S01]  /*12540*/  FFMA.FTZ R18, -R186, R23, R18 ;  /* 0x00000017ba127223 */ /* 0x000fe20000010112 */
[----:B------:R-:W-:Y:S02]  /*12550*/  IADD3 R23, PT, PT, R225, 0x7f, -R102 ;  /* 0x0000007fe1177810 */ /* 0x000fe40007ffe866 */
[----:B------:R-:W-:Y:S02]  /*12560*/  ISETP.GE.AND P4, PT, R16, R188, PT ;  /* 0x000000bc1000720c */ /* 0x000fe40003f86270 */
[----:B------:R-:W-:Y:S02]  /*12570*/  FSEL R63, R57, -INF , P1 ;  /* 0xff800000393f7808 */ /* 0x000fe40000800000 */
[----:B------:R-:W-:-:S02]  /*12580*/  IABS R23, R23 ;  /* 0x0000001700177213 */ /* 0x000fc40000000000 */
[C---:B------:R-:W-:Y:S02]  /*12590*/  ISETP.GE.AND P6, PT, R16.reuse, R181, PT ;  /* 0x000000b51000720c */ /* 0x040fe40003fc6270 */
[----:B------:R-:W-:Y:S01]  /*125a0*/  ISETP.GE.AND P0, PT, R16, R187, PT ;  /* 0x000000bb1000720c */ /* 0x000fe20003f06270 */
[----:B------:R-:W-:Y:S01]  /*125b0*/  VIADD R16, R62, 0xffffff81 ;  /* 0xffffff813e107836 */ /* 0x000fe20000000000 */
[----:B------:R-:W-:Y:S02]  /*125c0*/  FSEL R57, R21, -INF , !P3 ;  /* 0xff80000015397808 */ /* 0x000fe40005800000 */
[----:B------:R-:W-:Y:S01]  /*125d0*/  FSEL R21, R63, -INF , !P4 ;  /* 0xff8000003f157808 */ /* 0x000fe20006000000 */
[----:B------:R-:W-:Y:S01]  /*125e0*/  IMAD.MOV.U32 R63, RZ, RZ, R23 ;  /* 0x000000ffff3f7224 */ /* 0x000fe200078e0017 */
[----:B------:R-:W-:Y:S02]  /*125f0*/  FSEL R61, R61, -INF , !P2 ;  /* 0xff8000003d3d7808 */ /* 0x000fe40005000000 */
[----:B------:R-:W-:-:S02]  /*12600*/  FSEL R23, R18, -INF , P0 ;  /* 0xff80000012177808 */ /* 0x000fc40000000000 */
[C---:B------:R-:W-:Y:S02]  /*12610*/  ISETP.GE.AND P1, PT, R16.reuse, R189, PT ;  /* 0x000000bd1000720c */ /* 0x040fe40003f26270 */
[C---:B------:R-:W-:Y:S02]  /*12620*/  ISETP.GE.AND P2, PT, R16.reuse, R188, PT ;  /* 0x000000bc1000720c */ /* 0x040fe40003f46270 */
[C---:B------:R-:W-:Y:S02]  /*12630*/  ISETP.GE.AND P3, PT, R16.reuse, R181, PT ;  /* 0x000000b51000720c */ /* 0x040fe40003f66270 */
[----:B------:R-:W-:Y:S02]  /*12640*/  ISETP.GE.AND P0, PT, R16, R187, PT ;  /* 0x000000bb1000720c */ /* 0x000fe40003f06270 */
[----:B------:R-:W-:Y:S02]  /*12650*/  IADD3 R16, PT, PT, R225, 0x78, -R102 ;  /* 0x00000078e1107810 */ /* 0x000fe40007ffe866 */
[----:B------:R-:W-:-:S02]  /*12660*/  I2FP.F32.S32 R63, R63 ;  /* 0x0000003f003f7245 */ /* 0x000fc40000201400 */
[----:B------:R-:W-:Y:S02]  /*12670*/  IADD3 R18, PT, PT, R245, 0x7f, -R102 ;  /* 0x0000007ff5127810 */ /* 0x000fe40007ffe866 */
[----:B------:R-:W-:Y:S01]  /*12680*/  IABS R16, R16 ;  /* 0x0000001000107213 */ /* 0x000fe20000000000 */
[C---:B------:R-:W-:Y:S01]  /*12690*/  FFMA.FTZ R17, -R186.reuse, R63, R17 ;  /* 0x0000003fba117223 */ /* 0x040fe20000010111 */
[----:B------:R-:W-:Y:S02]  /*126a0*/  IABS R18, R18 ;  /* 0x0000001200127213 */ /* 0x000fe40000000000 */
[----:B------:R-:W-:Y:S02]  /*126b0*/  I2FP.F32.S32 R63, R16 ;  /* 0x00000010003f7245 */ /* 0x000fe40000201400 */
[----:B------:R-:W-:Y:S01]  /*126c0*/  FSEL R17, R17, -INF , P1 ;  /* 0xff80000011117808 */ /* 0x000fe20000800000 */
[----:B------:R-:W-:Y:S01]  /*126d0*/  IMAD.MOV.U32 R16, RZ, RZ, R18 ;  /* 0x000000ffff107224 */ /* 0x000fe200078e0012 */
[----:B------:R-:W-:Y:S01]  /*126e0*/  FSEL R23, R23, -INF , !P6 ;  /* 0xff80000017177808 */ /* 0x000fe20007000000 */
[----:B------:R-:W-:Y:S01]  /*126f0*/  FFMA.FTZ R12, -R186, R63, R12 ;  /* 0x0000003fba0c7223 */ /* 0x000fe2000001010c */
[----:B------:R-:W-:Y:S01]  /*12700*/  IADD3 R63, PT, PT, R245, 0x78, -R102 ;  /* 0x00000078f53f7810 */ /* 0x000fe20007ffe866 */
[----:B------:R-:W-:Y:S01]  /*12710*/  VIADD R18, R62, 0xffffff88 ;  /* 0xffffff883e127836 */ /* 0x000fe20000000000 */
[----:B------:R-:W-:-:S02]  /*12720*/  I2FP.F32.S32 R16, R16 ;  /* 0x0000001000107245 */ /* 0x000fc40000201400 */
[----:B------:R-:W-:Y:S02]  /*12730*/  IABS R63, R63 ;  /* 0x0000003f003f7213 */ /* 0x000fe40000000000 */
[----:B------:R-:W-:Y:S01]  /*12740*/  ISETP.GE.AND P1, PT, R18, R189, PT ;  /* 0x000000bd1200720c */ /* 0x000fe20003f26270 */
[----:B------:R-:W-:Y:S01]  /*12750*/  FFMA.FTZ R16, -R186, R16, R19 ;  /* 0x00000010ba107223 */ /* 0x000fe20000010113 */
[----:B------:R-:W-:Y:S02]  /*12760*/  I2FP.F32.S32 R63, R63 ;  /* 0x0000003f003f7245 */ /* 0x000fe40000201400 */
[----:B------:R-:W-:Y:S02]  /*12770*/  FSEL R19, R17, -INF , !P2 ;  /* 0xff80000011137808 */ /* 0x000fe40005000000 */
[----:B------:R-:W-:Y:S01]  /*12780*/  FSEL R16, R16, -INF , P0 ;  /* 0xff80000010107808 */ /* 0x000fe20000000000 */
[----:B------:R-:W-:Y:S01]  /*12790*/  FFMA.FTZ R63, -R186, R63, R14 ;  /* 0x0000003fba3f7223 */ /* 0x000fe2000001010e */
[----:B------:R-:W-:Y:S01]  /*127a0*/  ISETP.GE.AND P0, PT, R18, R187, PT ;  /* 0x000000bb1200720c */ /* 0x000fe20003f06270 */
[----:B------:R-:W-:Y:S01]  /*127b0*/  VIADD R14, R62, 0xffffff89 ;  /* 0xffffff893e0e7836 */ /* 0x000fe20000000000 */
[----:B------:R-:W-:-:S02]  /*127c0*/  IADD3 R17, PT, PT, R225, 0x77, -R102 ;  /* 0x00000077e1117810 */ /* 0x000fc40007ffe866 */
[----:B------:R-:W-:Y:S02]  /*127d0*/  ISETP.GE.AND P4, PT, R18, R188, PT ;  /* 0x000000bc1200720c */ /* 0x000fe40003f86270 */
[----:B------:R-:W-:Y:S02]  /*127e0*/  FSEL R12, R12, -INF , P1 ;  /* 0xff8000000c0c7808 */ /* 0x000fe40000800000 */
[----:B------:R-:W-:Y:S02]  /*127f0*/  FSEL R201, R16, -INF , !P3 ;  /* 0xff80000010c97808 */ /* 0x000fe40005800000 */
[----:B------:R-:W-:Y:S02]  /*12800*/  IABS R16, R17 ;  /* 0x0000001100107213 */ /* 0x000fe40000000000 */
[----:B------:R-:W-:Y:S02]  /*12810*/  FSEL R243, R63, -INF , P0 ;  /* 0xff8000003ff37808 */ /* 0x000fe40000000000 */
[----:B------:R-:W-:-:S02]  /*12820*/  ISETP.GE.AND P1, PT, R14, R189, PT ;  /* 0x000000bd0e00720c */ /* 0x000fc40003f26270 */
[----:B------:R-:W-:Y:S02]  /*12830*/  ISETP.GE.AND P2, PT, R14, R188, PT ;  /* 0x000000bc0e00720c */ /* 0x000fe40003f46270 */
[----:B------:R-:W-:Y:S02]  /*12840*/  FSEL R17, R12, -INF , !P4 ;  /* 0xff8000000c117808 */ /* 0x000fe40006000000 */
[C---:B------:R-:W-:Y:S02]  /*12850*/  ISETP.GE.AND P3, PT, R14.reuse, R181, PT ;  /* 0x000000b50e00720c */ /* 0x040fe40003f66270 */
[----:B------:R-:W-:Y:S02]  /*12860*/  ISETP.GE.AND P0, PT, R14, R187, PT ;  /* 0x000000bb0e00720c */ /* 0x000fe40003f06270 */
[--C-:B------:R-:W-:Y:S02]  /*12870*/  IADD3 R12, PT, PT, R225, 0x70, -R102.reuse ;  /* 0x00000070e10c7810 */ /* 0x100fe40007ffe866 */
[----:B------:R-:W-:-:S02]  /*12880*/  IADD3 R14, PT, PT, R245, 0x77, -R102 ;  /* 0x00000077f50e7810 */ /* 0x000fc40007ffe866 */
[----:B------:R-:W-:Y:S02]  /*12890*/  IABS R12, R12 ;  /* 0x0000000c000c7213 */ /* 0x000fe40000000000 */
[----:B------:R-:W-:Y:S02]  /*128a0*/  IABS R14, R14 ;  /* 0x0000000e000e7213 */ /* 0x000fe40000000000 */
[----:B------:R-:W-:Y:S02]  /*128b0*/  I2FP.F32.S32 R63, R12 ;  /* 0x0000000c003f7245 */ /* 0x000fe40000201400 */
[----:B------:R-:W-:Y:S01]  /*128c0*/  I2FP.F32.S32 R16, R16 ;  /* 0x0000001000107245 */ /* 0x000fe20000201400 */
[----:B------:R-:W-:Y:S01]  /*128d0*/  IMAD.MOV.U32 R12, RZ, RZ, R14 ;  /* 0x000000ffff0c7224 */ /* 0x000fe200078e000e */
[----:B------:R-:W-:Y:S01]  /*128e0*/  IADD3 R14, PT, PT, R245, 0x70, -R102 ;  /* 0x00000070f50e7810 */ /* 0x000fe20007ffe866 */
[----:B------:R-:W-:Y:S01]  /*128f0*/  FFMA.FTZ R8, -R186, R63, R8 ;  /* 0x0000003fba087223 */ /* 0x000fe20000010108 */
[----:B------:R-:W-:Y:S01]  /*12900*/  ISETP.GE.AND P6, PT, R18, R181, PT ;  /* 0x000000b51200720c */ /* 0x000fe20003fc6270 */
[----:B------:R-:W-:Y:S01]  /*12910*/  FFMA.FTZ R13, -R186, R16, R13 ;  /* 0x00000010ba0d7223 */ /* 0x000fe2000001010d */
[----:B------:R-:W-:-:S02]  /*12920*/  I2FP.F32.S32 R12, R12 ;  /* 0x0000000c000c7245 */ /* 0x000fc40000201400 */
[----:B------:R-:W-:Y:S02]  /*12930*/  IABS R14, R14 ;  /* 0x0000000e000e7213 */ /* 0x000fe40000000000 */
[----:B------:R-:W-:Y:S01]  /*12940*/  FSEL R13, R13, -INF , P1 ;  /* 0xff8000000d0d7808 */ /* 0x000fe20000800000 */
[----:B------:R-:W-:Y:S01]  /*12950*/  FFMA.FTZ R15, -R186, R12, R15 ;  /* 0x0000000cba0f7223 */ /* 0x000fe2000001010f */
[----:B------:R-:W-:Y:S01]  /*12960*/  VIADD R12, R62, 0xffffff90 ;  /* 0xffffff903e0c7836 */ /* 0x000fe20000000000 */
[----:B------:R-:W-:Y:S02]  /*12970*/  I2FP.F32.S32 R63, R14 ;  /* 0x0000000e003f7245 */ /* 0x000fe40000201400 */
[----:B------:R-:W-:Y:S02]  /*12980*/  FSEL R13, R13, -INF , !P2 ;  /* 0xff8000000d0d7808 */ /* 0x000fe40005000000 */
[----:B------:R-:W-:Y:S01]  /*12990*/  ISETP.GE.AND P1, PT, R12, R189, PT ;  /* 0x000000bd0c00720c */ /* 0x000fe20003f26270 */
[----:B------:R-:W-:Y:S01]  /*129a0*/  FFMA.FTZ R63, -R186, R63, R10 ;  /* 0x0000003fba3f7223 */ /* 0x000fe2000001010a */
[----:B------:R-:W-:Y:S01]  /*129b0*/  FSEL R15, R15, -INF , P0 ;  /* 0xff8000000f0f7808 */ /* 0x000fe20000000000 */
[----:B------:R-:W-:Y:S01]  /*129c0*/  VIADD R10, R62, 0xffffff91 ;  /* 0xffffff913e0a7836 */ /* 0x000fe20000000000 */
[----:B------:R-:W-:-:S02]  /*129d0*/  ISETP.GE.AND P0, PT, R12, R187, PT ;  /* 0x000000bb0c00720c */ /* 0x000fc40003f06270 */
[-C--:B------:R-:W-:Y:S02]  /*129e0*/  ISETP.GE.AND P4, PT, R12, R188.reuse, PT ;  /* 0x000000bc0c00720c */ /* 0x080fe40003f86270 */
[----:B------:R-:W-:Y:S02]  /*129f0*/  FSEL R8, R8, -INF , P1 ;  /* 0xff80000008087808 */ /* 0x000fe40000800000 */
[----:B------:R-:W-:Y:S02]  /*12a00*/  FSEL R15, R15, -INF , !P3 ;  /* 0xff8000000f0f7808 */ /* 0x000fe40005800000 */
[----:B------:R-:W-:Y:S02]  /*12a10*/  FSEL R221, R63, -INF , P0 ;  /* 0xff8000003fdd7808 */ /* 0x000fe40000000000 */
[C---:B------:R-:W-:Y:S02]  /*12a20*/  ISETP.GE.AND P1, PT, R10.reuse, R189, PT ;  /* 0x000000bd0a00720c */ /* 0x040fe40003f26270 */
[----:B------:R-:W-:-:S02]  /*12a30*/  ISETP.GE.AND P2, PT, R10, R188, PT ;  /* 0x000000bc0a00720c */ /* 0x000fc40003f46270 */
[----:B------:R-:W-:Y:S02]  /*12a40*/  FSEL R139, R8, -INF , !P4 ;  /* 0xff800000088b7808 */ /* 0x000fe40006000000 */
[C---:B------:R-:W-:Y:S02]  /*12a50*/  ISETP.GE.AND P3, PT, R10.reuse, R181, PT ;  /* 0x000000b50a00720c */ /* 0x040fe40003f66270 */
[----:B------:R-:W-:Y:S02]  /*12a60*/  ISETP.GE.AND P0, PT, R10, R187, PT ;  /* 0x000000bb0a00720c */ /* 0x000fe40003f06270 */
[--C-:B------:R-:W-:Y:S02]  /*12a70*/  IADD3 R8, PT, PT, R225, 0x68, -R102.reuse ;  /* 0x00000068e1087810 */ /* 0x100fe40007ffe866 */
[----:B------:R-:W-:Y:S02]  /*12a80*/  IADD3 R10, PT, PT, R245, 0x6f, -R102 ;  /* 0x0000006ff50a7810 */ /* 0x000fe40007ffe866 */
[----:B------:R-:W-:-:S02]  /*12a90*/  FSEL R243, R243, -INF , !P6 ;  /* 0xff800000f3f37808 */ /* 0x000fc40007000000 */
[----:B------:R-:W-:Y:S02]  /*12aa0*/  IABS R8, R8 ;  /* 0x0000000800087213 */ /* 0x000fe40000000000 */
[----:B------:R-:W-:Y:S02]  /*12ab0*/  IABS R10, R10 ;  /* 0x0000000a000a7213 */ /* 0x000fe40000000000 */
[----:B------:R-:W-:Y:S02]  /*12ac0*/  ISETP.GE.AND P6, PT, R12, R181, PT ;  /* 0x000000b50c00720c */ /* 0x000fe40003fc6270 */
[----:B------:R-:W-:Y:S02]  /*12ad0*/  IADD3 R12, PT, PT, R225, 0x6f, -R102 ;  /* 0x0000006fe10c7810 */ /* 0x000fe40007ffe866 */
[----:B------:R-:W-:Y:S01]  /*12ae0*/  I2FP.F32.S32 R63, R8 ;  /* 0x00000008003f7245 */ /* 0x000fe20000201400 */
[----:B------:R-:W-:Y:S01]  /*12af0*/  IMAD.MOV.U32 R8, RZ, RZ, R10 ;  /* 0x000000ffff087224 */ /* 0x000fe200078e000a */
[----:B------:R-:W-:-:S02]  /*12b00*/  IABS R12, R12 ;  /* 0x0000000c000c7213 */ /* 0x000fc40000000000 */
[----:B------:R-:W-:Y:S01]  /*12b10*/  IADD3 R10, PT, PT, R245, 0x68, -R102 ;  /* 0x00000068f50a7810 */ /* 0x000fe20007ffe866 */
[C---:B------:R-:W-:Y:S01]  /*12b20*/  FFMA.FTZ R4, -R186.reuse, R63, R4 ;  /* 0x0000003fba047223 */ /* 0x040fe20000010104 */
[----:B------:R-:W-:Y:S02]  /*12b30*/  I2FP.F32.S32 R12, R12 ;  /* 0x0000000c000c7245 */ /* 0x000fe40000201400 */
[----:B------:R-:W-:Y:S02]  /*12b40*/  I2FP.F32.S32 R8, R8 ;  /* 0x0000000800087245 */ /* 0x000fe40000201400 */
[----:B------:R-:W-:Y:S01]  /*12b50*/  IABS R10, R10 ;  /* 0x0000000a000a7213 */ /* 0x000fe20000000000 */
[C---:B------:R-:W-:Y:S01]  /*12b60*/  FFMA.FTZ R9, -R186.reuse, R12, R9 ;  /* 0x0000000cba097223 */ /* 0x040fe20000010109 */
[----:B------:R-:W-:Y:S01]  /*12b70*/  FSEL R221, R221, -INF , !P6 ;  /* 0xff800000dddd7808 */ /* 0x000fe20007000000 */
[----:B------:R-:W-:Y:S01]  /*12b80*/  FFMA.FTZ R11, -R186, R8, R11 ;  /* 0x00000008ba0b7223 */ /* 0x000fe2000001010b */
[----:B------:R-:W-:Y:S01]  /*12b90*/  VIADD R8, R62, 0xffffff98 ;  /* 0xffffff983e087836 */ /* 0x000fe20000000000 */
[----:B------:R-:W-:-:S02]  /*12ba0*/  I2FP.F32.S32 R63, R10 ;  /* 0x0000000a003f7245 */ /* 0x000fc40000201400 */
[----:B------:R-:W-:Y:S02]  /*12bb0*/  FSEL R9, R9, -INF , P1 ;  /* 0xff80000009097808 */ /* 0x000fe40000800000 */
[----:B------:R-:W-:Y:S01]  /*12bc0*/  ISETP.GE.AND P1, PT, R8, R189, PT ;  /* 0x000000bd0800720c */ /* 0x000fe20003f26270 */
[----:B------:R-:W-:Y:S01]  /*12bd0*/  FFMA.FTZ R63, -R186, R63, R6 ;  /* 0x0000003fba3f7223 */ /* 0x000fe20000010106 */
[----:B------:R-:W-:Y:S01]  /*12be0*/  FSEL R11, R11, -INF , P0 ;  /* 0xff8000000b0b7808 */ /* 0x000fe20000000000 */
[----:B------:R-:W-:Y:S01]  /*12bf0*/  VIADD R6, R62, 0xffffff99 ;  /* 0xffffff993e067836 */ /* 0x000fe20000000000 */
[C---:B------:R-:W-:Y:S02]  /*12c00*/  ISETP.GE.AND P4, PT, R8.reuse, R188, PT ;  /* 0x000000bc0800720c */ /* 0x040fe40003f86270 */
[C---:B------:R-:W-:Y:S02]  /*12c10*/  ISETP.GE.AND P6, PT, R8.reuse, R181, PT ;  /* 0x000000b50800720c */ /* 0x040fe40003fc6270 */
[----:B------:R-:W-:-:S02]  /*12c20*/  ISETP.GE.AND P0, PT, R8, R187, PT ;  /* 0x000000bb0800720c */ /* 0x000fc40003f06270 */
[----:B------:R-:W-:Y:S02]  /*12c30*/  IADD3 R8, PT, PT, R225, 0x67, -R102 ;  /* 0x00000067e1087810 */ /* 0x000fe40007ffe866 */
[----:B------:R-:W-:Y:S02]  /*12c40*/  FSEL R4, R4, -INF , P1 ;  /* 0xff80000004047808 */ /* 0x000fe40000800000 */
[----:B------:R-:W-:Y:S02]  /*12c50*/  FSEL R219, R9, -INF , !P2 ;  /* 0xff80000009db7808 */ /* 0x000fe40005000000 */
[----:B------:R-:W-:Y:S02]  /*12c60*/  FSEL R239, R11, -INF , !P3 ;  /* 0xff8000000bef7808 */ /* 0x000fe40005800000 */
[----:B------:R-:W-:Y:S02]  /*12c70*/  FSEL R241, R63, -INF , P0 ;  /* 0xff8000003ff17808 */ /* 0x000fe40000000000 */
[----:B------:R-:W-:-:S02]  /*12c80*/  ISETP.GE.AND P1, PT, R6, R189, PT ;  /* 0x000000bd0600720c */ /* 0x000fc40003f26270 */
[----:B------:R-:W-:Y:S02]  /*12c90*/  IABS R8, R8 ;  /* 0x0000000800087213 */ /* 0x000fe40000000000 */
[----:B------:R-:W-:Y:S02]  /*12ca0*/  ISETP.GE.AND P2, PT, R6, R188, PT ;  /* 0x000000bc0600720c */ /* 0x000fe40003f46270 */
[----:B------:R-:W-:Y:S02]  /*12cb0*/  FSEL R141, R4, -INF , !P4 ;  /* 0xff800000048d7808 */ /* 0x000fe40006000000 */
[C---:B------:R-:W-:Y:S02]  /*12cc0*/  ISETP.GE.AND P3, PT, R6.reuse, R181, PT ;  /* 0x000000b50600720c */ /* 0x040fe40003f66270 */
[----:B------:R-:W-:Y:S02]  /*12cd0*/  ISETP.GE.AND P0, PT, R6, R187, PT ;  /* 0x000000bb0600720c */ /* 0x000fe40003f06270 */
[----:B------:R-:W-:-:S02]  /*12ce0*/  IADD3 R4, PT, PT, R225, 0x60, -R102 ;  /* 0x00000060e1047810 */ /* 0x000fc40007ffe866 */
[----:B------:R-:W-:Y:S02]  /*12cf0*/  IADD3 R6, PT, PT, R245, 0x67, -R102 ;  /* 0x00000067f5067810 */ /* 0x000fe40007ffe866 */
[----:B------:R-:W-:Y:S02]  /*12d00*/  I2FP.F32.S32 R8, R8 ;  /* 0x0000000800087245 */ /* 0x000fe40000201400 */
[----:B------:R-:W-:Y:S02]  /*12d10*/  IABS R4, R4 ;  /* 0x0000000400047213 */ /* 0x000fe40000000000 */
[----:B------:R-:W-:Y:S01]  /*12d20*/  IABS R6, R6 ;  /* 0x0000000600067213 */ /* 0x000fe20000000000 */
[C---:B------:R-:W-:Y:S01]  /*12d30*/  FFMA.FTZ R5, -R186.reuse, R8, R5 ;  /* 0x00000008ba057223 */ /* 0x040fe20000010105 */
[----:B------:R-:W-:Y:S02]  /*12d40*/  I2FP.F32.S32 R9, R4 ;  /* 0x0000000400097245 */ /* 0x000fe40000201400 */
[----:B------:R-:W-:Y:S01]  /*12d50*/  FSEL R241, R241, -INF , !P6 ;  /* 0xff800000f1f17808 */ /* 0x000fe20007000000 */
[----:B------:R-:W-:Y:S01]  /*12d60*/  IMAD.MOV.U32 R4, RZ, RZ, R6 ;  /* 0x000000ffff047224 */ /* 0x000fe200078e0006 */
[----:B------:R-:W-:Y:S01]  /*12d70*/  IADD3 R6, PT, PT, R245, 0x60, -R102 ;  /* 0x00000060f5067810 */ /* 0x000fe20007ffe866 */
[----:B------:R-:W-:Y:S01]  /*12d80*/  FFMA.FTZ R108, -R186, R9, R108 ;  /* 0x00000009ba6c7223 */ /* 0x000fe2000001016c */
[----:B------:R-:W-:-:S02]  /*12d90*/  FSEL R5, R5, -INF , P1 ;  /* 0xff80000005057808 */ /* 0x000fc40000800000 */
[----:B------:R-:W-:Y:S02]  /*12da0*/  I2FP.F32.S32 R4, R4 ;  /* 0x0000000400047245 */ /* 0x000fe40000201400 */
[----:B------:R-:W-:Y:S02]  /*12db0*/  IABS R6, R6 ;  /* 0x0000000600067213 */ /* 0x000fe40000000000 */
[----:B------:R-:W-:Y:S01]  /*12dc0*/  FSEL R237, R5, -INF , !P2 ;  /* 0xff80000005ed7808 */ /* 0x000fe20005000000 */
[----:B------:R-:W-:Y:S01]  /*12dd0*/  FFMA.FTZ R7, -R186, R4, R7 ;  /* 0x00000004ba077223 */ /* 0x000fe20000010107 */
[----:B------:R-:W-:Y:S01]  /*12de0*/  IADD3 R5, PT, PT, R225, 0x5f, -R102 ;  /* 0x0000005fe1057810 */ /* 0x000fe20007ffe866 */
[----:B------:R-:W-:Y:S01]  /*12df0*/  VIADD R4, R62, 0xffffffa0 ;  /* 0xffffffa03e047836 */ /* 0x000fe20000000000 */
[----:B------:R-:W-:Y:S02]  /*12e00*/  I2FP.F32.S32 R9, R6 ;  /* 0x0000000600097245 */ /* 0x000fe40000201400 */
[----:B------:R-:W-:-:S02]  /*12e10*/  IABS R5, R5 ;  /* 0x0000000500057213 */ /* 0x000fc40000000000 */
[----:B------:R-:W-:Y:S01]  /*12e20*/  FSEL R7, R7, -INF , P0 ;  /* 0xff80000007077808 */ /* 0x000fe20000000000 */
[----:B------:R-:W-:Y:S01]  /*12e30*/  FFMA.FTZ R9, -R186, R9, R110 ;  /* 0x00000009ba097223 */ /* 0x000fe2000001016e */
[C---:B------:R-:W-:Y:S02]  /*12e40*/  ISETP.GE.AND P1, PT, R4.reuse, R189, PT ;  /* 0x000000bd0400720c */ /* 0x040fe40003f26270 */
[C---:B------:R-:W-:Y:S02]  /*12e50*/  ISETP.GE.AND P4, PT, R4.reuse, R188, PT ;  /* 0x000000bc0400720c */ /* 0x040fe40003f86270 */
[C---:B------:R-:W-:Y:S02]  /*12e60*/  ISETP.GE.AND P6, PT, R4.reuse, R181, PT ;  /* 0x000000b50400720c */ /* 0x040fe40003fc6270 */
[----:B------:R-:W-:Y:S01]  /*12e70*/  ISETP.GE.AND P0, PT, R4, R187, PT ;  /* 0x000000bb0400720c */ /* 0x000fe20003f06270 */
[----:B------:R-:W-:Y:S01]  /*12e80*/  VIADD R4, R62, 0xffffffa1 ;  /* 0xffffffa13e047836 */ /* 0x000fe20000000000 */
[----:B------:R-:W-:-:S02]  /*12e90*/  I2FP.F32.S32 R5, R5 ;  /* 0x0000000500057245 */ /* 0x000fc40000201400 */
[----:B------:R-:W-:Y:S02]  /*12ea0*/  FSEL R108, R108, -INF , P1 ;  /* 0xff8000006c6c7808 */ /* 0x000fe40000800000 */
[----:B------:R-:W-:Y:S01]  /*12eb0*/  FSEL R235, R7, -INF , !P3 ;  /* 0xff80000007eb7808 */ /* 0x000fe20005800000 */
[----:B------:R-:W-:Y:S01]  /*12ec0*/  FFMA.FTZ R109, -R186, R5, R109 ;  /* 0x00000005ba6d7223 */ /* 0x000fe2000001016d */
        /* <DEDUP_REMOVED lines=10> */
[----:B------:R-:W-:Y:S01]  /*12f70*/  FSEL R197, R108, -INF , !P4 ;  /* 0xff8000006cc57808 */ /* 0x000fe20006000000 */
[----:B------:R-:W-:Y:S01]  /*12f80*/  IMAD.MOV.U32 R4, RZ, RZ, R5 ;  /* 0x000000ffff047224 */ /* 0x000fe200078e0005 */
[----:B------:R-:W-:Y:S01]  /*12f90*/  IADD3 R5, PT, PT, R245, 0x58, -R102 ;  /* 0x00000058f5057810 */ /* 0x000fe20007ffe866 */
[C---:B------:R-:W-:Y:S01]  /*12fa0*/  FFMA.FTZ R104, -R186.reuse, R7, R104 ;  /* 0x00000007ba687223 */ /* 0x040fe20000010168 */
[----:B------:R-:W-:Y:S02]  /*12fb0*/  FSEL R109, R109, -INF , P1 ;  /* 0xff8000006d6d7808 */ /* 0x000fe40000800000 */
[----:B------:R-:W-:Y:S02]  /*12fc0*/  I2FP.F32.S32 R4, R4 ;  /* 0x0000000400047245 */ /* 0x000fe40000201400 */
[----:B------:R-:W-:Y:S02]  /*12fd0*/  IABS R5, R5 ;  /* 0x0000000500057213 */ /* 0x000fe40000000000 */
[----:B------:R-:W-:Y:S01]  /*12fe0*/  FSEL R203, R203, -INF , !P6 ;  /* 0xff800000cbcb7808 */ /* 0x000fe20007000000 */
[----:B------:R-:W-:Y:S01]  /*12ff0*/  FFMA.FTZ R111, -R186, R4, R111 ;  /* 0x00000004ba6f7223 */ /* 0x000fe2000001016f */
[----:B------:R-:W-:Y:S01]  /*13000*/  VIADD R4, R62, 0xffffffa8 ;  /* 0xffffffa83e047836 */ /* 0x000fe20000000000 */
[----:B------:R-:W-:-:S02]  /*13010*/  I2FP.F32.S32 R5, R5 ;  /* 0x0000000500057245 */ /* 0x000fc40000201400 */
[----:B------:R-:W-:Y:S02]  /*13020*/  FSEL R199, R109, -INF , !P2 ;  /* 0xff8000006dc77808 */ /* 0x000fe40005000000 */
[----:B------:R-:W-:Y:S01]  /*13030*/  FSEL R111, R111, -INF , P0 ;  /* 0xff8000006f6f7808 */ /* 0x000fe20000000000 */
[----:B------:R-:W-:Y:S01]  /*13040*/  FFMA.FTZ R5, -R186, R5, R106 ;  /* 0x00000005ba057223 */ /* 0x000fe2000001016a */
        /* <DEDUP_REMOVED lines=8> */
[C---:B------:R-:W-:Y:S02]  /*130d0*/  ISETP.GE.AND P1, PT, R4.reuse, R189, PT ;  /* 0x000000bd0400720c */ /* 0x040fe40003f26270 */
[C---:B------:R-:W-:Y:S02]  /*130e0*/  ISETP.GE.AND P2, PT, R4.reuse, R188, PT ;  /* 0x000000bc0400720c */ /* 0x040fe40003f46270 */
[C---:B------:R-:W-:Y:S02]  /*130f0*/  ISETP.GE.AND P3, PT, R4.reuse, R181, PT ;  /* 0x000000b50400720c */ /* 0x040fe40003f66270 */
[----:B------:R-:W-:-:S02]  /*13100*/  ISETP.GE.AND P0, PT, R4, R187, PT ;  /* 0x000000bb0400720c */ /* 0x000fc40003f06270 */
[--C-:B------:R-:W-:Y:S02]  /*13110*/  IADD3 R4, PT, PT, R225, 0x50, -R102.reuse ;  /* 0x00000050e1047810 */ /* 0x100fe40007ffe866 */
[--C-:B------:R-:W-:Y:S02]  /*13120*/  IADD3 R5, PT, PT, R245, 0x57, -R102.reuse ;  /* 0x00000057f5057810 */ /* 0x100fe40007ffe866 */
[----:B------:R-:W-:Y:S02]  /*13130*/  IABS R4, R4 ;  /* 0x0000000400047213 */ /* 0x000fe40000000000 */
[----:B------:R-:W-:Y:S02]  /*13140*/  IABS R5, R5 ;  /* 0x0000000500057213 */ /* 0x000fe40000000000 */
        /* <DEDUP_REMOVED lines=9> */
[----:B------:R-:W-:Y:S01]  /*131e0*/  FFMA.FTZ R105, -R186, R6, R105 ;  /* 0x00000006ba697223 */ /* 0x000fe20000010169 */
[----:B------:R-:W-:Y:S01]  /*131f0*/  FSEL R171, R104, -INF , !P4 ;  /* 0xff80000068ab7808 */ /* 0x000fe20006000000 */
[----:B------:R-:W-:Y:S01]  /*13200*/  FFMA.FTZ R107, -R186, R4, R107 ;  /* 0x00000004ba6b7223 */ /* 0x000fe2000001016b */
        /* <DEDUP_REMOVED lines=9> */
[----:B------:R-:W-:Y:S01]  /*132a0*/  ISETP.GE.AND P0, PT, R4, R187, PT ;  /* 0x000000bb0400720c */ /* 0x000fe20003f06270 */
[----:B------:R-:W-:Y:S01]  /*132b0*/  VIADD R4, R62, 0xffffffb1 ;  /* 0xffffffb13e047836 */ /* 0x000fe20000000000 */
[----:B------:R-:W-:Y:S02]  /*132c0*/  FSEL R229, R105, -INF , !P2 ;  /* 0xff80000069e57808 */ /* 0x000fe40005000000 */
[----:B------:R-:W-:Y:S02]  /*132d0*/  FSEL R64, R64, -INF , P1 ;  /* 0xff80000040407808 */ /* 0x000fe40000800000 */
[----:B------:R-:W-:Y:S02]  /*132e0*/  FSEL R227, R107, -INF , !P3 ;  /* 0xff8000006be37808 */ /* 0x000fe40005800000 */
[----:B------:R-:W-:Y:S02]  /*132f0*/  FSEL R211, R5, -INF , P0 ;  /* 0xff80000005d37808 */ /* 0x000fe40000000000 */
[----:B------:R-:W-:-:S02]  /*13300*/  ISETP.GE.AND P1, PT, R4, R189, PT ;  /* 0x000000bd0400720c */ /* 0x000fc40003f26270 */
[C---:B------:R-:W-:Y:S02]  /*13310*/  ISETP.GE.AND P2, PT, R4.reuse, R188, PT ;  /* 0x000000bc0400720c */ /* 0x040fe40003f46270 */
[C---:B------:R-:W-:Y:S02]  /*13320*/  ISETP.GE.AND P3, PT, R4.reuse, R181, PT ;  /* 0x000000b50400720c */ /* 0x040fe40003f66270 */
[----:B------:R-:W-:Y:S02]  /*13330*/  ISETP.GE.AND P0, PT, R4, R187, PT ;  /* 0x000000bb0400720c */ /* 0x000fe40003f06270 */
[--C-:B------:R-:W-:Y:S02]  /*13340*/  IADD3 R4, PT, PT, R225, 0x48, -R102.reuse ;  /* 0x00000048e1047810 */ /* 0x100fe40007ffe866 */
[----:B------:R-:W-:Y:S02]  /*13350*/  IADD3 R5, PT, PT, R245, 0x4f, -R102 ;  /* 0x0000004ff5057810 */ /* 0x000fe40007ffe866 */
[----:B------:R-:W-:-:S02]  /*13360*/  IABS R4, R4 ;  /* 0x0000000400047213 */ /* 0x000fc40000000000 */
[----:B------:R-:W-:Y:S02]  /*13370*/  IABS R5, R5 ;  /* 0x0000000500057213 */ /* 0x000fe40000000000 */
[--C-:B------:R-:W-:Y:S02]  /*13380*/  IADD3 R6, PT, PT, R225, 0x4f, -R102.reuse ;  /* 0x0000004fe1067810 */ /* 0x100fe40007ffe866 */
[----:B------:R-:W-:Y:S01]  /*13390*/  I2FP.F32.S32 R7, R4 ;  /* 0x0000000400077245 */ /* 0x000fe20000201400 */
[----:B------:R-:W-:Y:S01]  /*133a0*/  IMAD.MOV.U32 R4, RZ, RZ, R5 ;  /* 0x000000ffff047224 */ /* 0x000fe200078e0005 */
[----:B------:R-:W-:Y:S02]  /*133b0*/  IABS R6, R6 ;  /* 0x0000000600067213 */ /* 0x000fe40000000000 */
[----:B------:R-:W-:Y:S01]  /*133c0*/  IADD3 R5, PT, PT, R245, 0x48, -R102 ;  /* 0x00000048f5057810 */ /* 0x000fe20007ffe866 */
[----:B------:R-:W-:Y:S01]  /*133d0*/  FFMA.FTZ R52, -R186, R7, R52 ;  /* 0x00000007ba347223 */ /* 0x000fe20000010134 */
[----:B------:R-:W-:-:S02]  /*133e0*/  I2FP.F32.S32 R6, R6 ;  /* 0x0000000600067245 */ /* 0x000fc40000201400 */
[----:B------:R-:W-:Y:S02]  /*133f0*/  I2FP.F32.S32 R4, R4 ;  /* 0x0000000400047245 */ /* 0x000fe40000201400 */
[----:B------:R-:W-:Y:S01]  /*13400*/  IABS R5, R5 ;  /* 0x0000000500057213 */ /* 0x000fe20000000000 */
[----:B------:R-:W-:Y:S01]  /*13410*/  FFMA.FTZ R65, -R186, R6, R65 ;  /* 0x00000006ba417223 */ /* 0x000fe20000010141 */
[----:B------:R-:W-:Y:S01]  /*13420*/  FSEL R205, R64, -INF , !P4 ;  /* 0xff80000040cd7808 */ /* 0x000fe20006000000 */
[----:B------:R-:W-:Y:S01]  /*13430*/  FFMA.FTZ R67, -R186, R4, R67 ;  /* 0x00000004ba437223 */ /* 0x000fe20000010143 */
[----:B------:R-:W-:Y:S01]  /*13440*/  VIADD R4, R62, 0xffffffb8 ;  /* 0xffffffb83e047836 */ /* 0x000fe20000000000 */
[----:B------:R-:W-:Y:S02]  /*13450*/  I2FP.F32.S32 R5, R5 ;  /* 0x0000000500057245 */ /* 0x000fe40000201400 */
[----:B------:R-:W-:Y:S02]  /*13460*/  FSEL R65, R65, -INF , P1 ;  /* 0xff80000041417808 */ /* 0x000fe40000800000 */
        /* <DEDUP_REMOVED lines=148> */
[----:B------:R-:W-:Y:S01]  /*13db0*/  FSEL R121, R41, -INF , !P2 ;  /* 0xff80000029797808 */ /* 0x000fe20005000000 */
        /* <DEDUP_REMOVED lines=80> */
[----:B------:R-:W-:Y:S02]  /*142c0*/  IADD3 R6, PT, PT, R225, 0x17, -R102 ;  /* 0x00000017e1067810 */ /* 0x000fe40007ffe866 */
[----:B------:R-:W-:Y:S02]  /*142d0*/  IABS R4, R4 ;  /* 0x0000000400047213 */ /* 0x000fe40000000000 */
[----:B------:R-:W-:Y:S02]  /*142e0*/  IABS R5, R5 ;  /* 0x0000000500057213 */ /* 0x000fe40000000000 */
[----:B------:R-:W-:-:S02]  /*142f0*/  IABS R6, R6 ;  /* 0x0000000600067213 */ /* 0x000fc40000000000 */
[----:B------:R-:W-:Y:S01]  /*14300*/  I2FP.F32.S32 R7, R4 ;  /* 0x0000000400077245 */ /* 0x000fe20000201400 */
[----:B------:R-:W-:Y:S01]  /*14310*/  IMAD.MOV.U32 R4, RZ, RZ, R5 ;  /* 0x000000ffff047224 */ /* 0x000fe200078e0005 */
[----:B------:R-:W-:Y:S02]  /*14320*/  I2FP.F32.S32 R6, R6 ;  /* 0x0000000600067245 */ /* 0x000fe40000201400 */
[----:B------:R-:W-:Y:S01]  /*14330*/  IADD3 R5, PT, PT, R245, 0x10, -R102 ;  /* 0x00000010f5057810 */ /* 0x000fe20007ffe866 */
[C---:B------:R-:W-:Y:S01]  /*14340*/  FFMA.FTZ R24, -R186.reuse, R7, R24 ;  /* 0x00000007ba187223 */ /* 0x040fe20000010118 */
[----:B------:R-:W-:Y:S01]  /*14350*/  I2FP.F32.S32 R4, R4 ;  /* 0x0000000400047245 */ /* 0x000fe20000201400 */
[----:B------:R-:W-:Y:S01]  /*14360*/  FFMA.FTZ R29, -R186, R6, R29 ;  /* 0x00000006ba1d7223 */ /* 0x000fe2000001011d */
[----:B------:R-:W-:Y:S02]  /*14370*/  IABS R5, R5 ;  /* 0x0000000500057213 */ /* 0x000fe40000000000 */
[----:B------:R-:W-:Y:S01]  /*14380*/  FSEL R107, R28, -INF , !P4 ;  /* 0xff8000001c6b7808 */ /* 0x000fe20006000000 */
[----:B------:R-:W-:Y:S01]  /*14390*/  FFMA.FTZ R31, -R186, R4, R31 ;  /* 0x00000004ba1f7223 */ /* 0x000fe2000001011f */
[----:B------:R-:W-:Y:S01]  /*143a0*/  VIADD R4, R62, 0xfffffff0 ;  /* 0xfffffff03e047836 */ /* 0x000fe20000000000 */
[----:B------:R-:W-:-:S02]  /*143b0*/  FSEL R29, R29, -INF , P1 ;  /* 0xff8000001d1d7808 */ /* 0x000fc40000800000 */
[----:B------:R-:W-:Y:S02]  /*143c0*/  I2FP.F32.S32 R5, R5 ;  /* 0x0000000500057245 */ /* 0x000fe40000201400 */
[----:B------:R-:W-:Y:S02]  /*143d0*/  FSEL R63, R29, -INF , !P2 ;  /* 0xff8000001d3f7808 */ /* 0x000fe40005000000 */
[----:B------:R-:W-:Y:S01]  /*143e0*/  FSEL R31, R31, -INF , P0 ;  /* 0xff8000001f1f7808 */ /* 0x000fe20000000000 */
[----:B------:R-:W-:Y:S01]  /*143f0*/  FFMA.FTZ R5, -R186, R5, R26 ;  /* 0x00000005ba057223 */ /* 0x000fe2000001011a */
[C---:B------:R-:W-:Y:S02]  /*14400*/  ISETP.GE.AND P1, PT, R4.reuse, R189, PT ;  /* 0x000000bd0400720c */ /* 0x040fe40003f26270 */
[C---:B------:R-:W-:Y:S02]  /*14410*/  ISETP.GE.AND P4, PT, R4.reuse, R188, PT ;  /* 0x000000bc0400720c */ /* 0x040fe40003f86270 */
[----:B------:R-:W-:-:S02]  /*14420*/  ISETP.GE.AND P2, PT, R4, R181, PT ;  /* 0x000000b50400720c */ /* 0x000fc40003f46270 */
[----:B------:R-:W-:Y:S01]  /*14430*/  ISETP.GE.AND P0, PT, R4, R187, PT ;  /* 0x000000bb0400720c */ /* 0x000fe20003f06270 */
[C---:B------:R-:W-:Y:S01]  /*14440*/  VIADD R4, R62.reuse, 0xfffffff1 ;  /* 0xfffffff13e047836 */ /* 0x040fe20000000000 */
[----:B------:R-:W-:Y:S01]  /*14450*/  IADD3 R6, PT, PT, R245, 0xf, -R102 ;  /* 0x0000000ff5067810 */ /* 0x000fe20007ffe866 */
[----:B------:R-:W-:Y:S01]  /*14460*/  VIADD R62, R62, 0xfffffff8 ;  /* 0xfffffff83e3e7836 */ /* 0x000fe20000000000 */
[----:B------:R-:W-:Y:S02]  /*14470*/  FSEL R113, R113, -INF , !P6 ;  /* 0xff80000071717808 */ /* 0x000fe40007000000 */
[----:B------:R-:W-:Y:S02]  /*14480*/  IABS R6, R6 ;  /* 0x0000000600067213 */ /* 0x000fe40000000000 */
[----:B------:R-:W-:Y:S02]  /*14490*/  FSEL R24, R24, -INF , P1 ;  /* 0xff80000018187808 */ /* 0x000fe40000800000 */
[----:B------:R-:W-:-:S02]  /*144a0*/  FSEL R105, R31, -INF , !P3 ;  /* 0xff8000001f697808 */ /* 0x000fc40005800000 */
[----:B------:R-:W-:Y:S02]  /*144b0*/  FSEL R5, R5, -INF , P0 ;  /* 0xff80000005057808 */ /* 0x000fe40000000000 */
[C---:B------:R-:W-:Y:S02]  /*144c0*/  ISETP.GE.AND P1, PT, R4.reuse, R189, PT ;  /* 0x000000bd0400720c */ /* 0x040fe40003f26270 */
[C---:B------:R-:W-:Y:S02]  /*144d0*/  ISETP.GE.AND P3, PT, R4.reuse, R188, PT ;  /* 0x000000bc0400720c */ /* 0x040fe40003f66270 */
[C---:B------:R-:W-:Y:S02]  /*144e0*/  ISETP.GE.AND P6, PT, R4.reuse, R181, PT ;  /* 0x000000b50400720c */ /* 0x040fe40003fc6270 */
[----:B------:R-:W-:Y:S02]  /*144f0*/  ISETP.GE.AND P0, PT, R4, R187, PT ;  /* 0x000000bb0400720c */ /* 0x000fe40003f06270 */
[----:B------:R-:W-:-:S02]  /*14500*/  IADD3 R4, PT, PT, R225, 0xf, -R102 ;  /* 0x0000000fe1047810 */ /* 0x000fc40007ffe866 */
[----:B------:R-:W-:Y:S02]  /*14510*/  I2FP.F32.S32 R6, R6 ;  /* 0x0000000600067245 */ /* 0x000fe40000201400 */
[--C-:B------:R-:W-:Y:S02]  /*14520*/  IADD3 R225, PT, PT, R225, 0x8, -R102.reuse ;  /* 0x00000008e1e17810 */ /* 0x100fe40007ffe866 */
[----:B------:R-:W-:Y:S01]  /*14530*/  IABS R4, R4 ;  /* 0x0000000400047213 */ /* 0x000fe20000000000 */
[----:B------:R-:W-:Y:S01]  /*14540*/  FFMA.FTZ R6, -R186, R6, R27 ;  /* 0x00000006ba067223 */ /* 0x000fe2000001011b */
[----:B------:R-:W-:Y:S02]  /*14550*/  IADD3 R102, PT, PT, R245, 0x8, -R102 ;  /* 0x00000008f5667810 */ /* 0x000fe40007ffe866 */
[----:B------:R-:W-:Y:S02]  /*14560*/  I2FP.F32.S32 R4, R4 ;  /* 0x0000000400047245 */ /* 0x000fe40000201400 */
[----:B------:R-:W-:-:S02]  /*14570*/  IABS R225, R225 ;  /* 0x000000e100e17213 */ /* 0x000fc40000000000 */
[----:B------:R-:W-:Y:S01]  /*14580*/  IABS R102, R102 ;  /* 0x0000006600667213 */ /* 0x000fe20000000000 */
[----:B------:R-:W-:Y:S01]  /*14590*/  FFMA.FTZ R4, -R186, R4, R25 ;  /* 0x00000004ba047223 */ /* 0x000fe20000010119 */
[----:B------:R-:W-:Y:S02]  /*145a0*/  FSEL R6, R6, -INF , P0 ;  /* 0xff80000006067808 */ /* 0x000fe40000000000 */
[----:B------:R-:W-:Y:S02]  /*145b0*/  ISETP.GT.AND P0, PT, R41, R168, PT ;  /* 0x000000a82900720c */ /* 0x000fe40003f04270 */
[----:B------:R-:W-:Y:S02]  /*145c0*/  I2FP.F32.S32 R225, R225 ;  /* 0x000000e100e17245 */ /* 0x000fe40000201400 */
[----:B------:R-:W-:Y:S02]  /*145d0*/  I2FP.F32.S32 R7, R102 ;  /* 0x0000006600077245 */ /* 0x000fe40000201400 */
[----:B------:R-:W-:Y:S01]  /*145e0*/  FSEL R4, R4, -INF , P1 ;  /* 0xff80000004047808 */ /* 0x000fe20000800000 */
[C---:B------:R-:W-:Y:S01]  /*145f0*/  FFMA.FTZ R20, -R186.reuse, R225, R20 ;  /* 0x000000e1ba147223 */ /* 0x040fe20000010114 */
[----:B------:R-:W-:Y:S01]  /*14600*/  FSEL R55, R5, -INF , !P2 ;  /* 0xff80000005377808 */ /* 0x000fe20005000000 */
[----:B------:R-:W-:Y:S01]  /*14610*/  FFMA.FTZ R7, -R186, R7, R22 ;  /* 0x00000007ba077223 */ /* 0x000fe20000010116 */
        /* <DEDUP_REMOVED lines=8> */
[----:B------:R-:W-:Y:S02]  /*146a0*/  FSEL R53, R6, -INF , !P6 ;  /* 0xff80000006357808 */ /* 0x000fe40007000000 */
[----:B------:R-:W-:Y:S02]  /*146b0*/  FSEL R50, R20, -INF , !P4 ;  /* 0xff80000014327808 */ /* 0x000fe40006000000 */
[----:B------:R-:W-:Y:S01]  /*146c0*/  FSEL R51, R7, -INF , !P3 ;  /* 0xff80000007337808 */ /* 0x000fe20005800000 */
[----:B------:R-:W-:Y:S06]  /*146d0*/  @!P0 BRA `(.L_x_14507) ;  /* 0x0000000800148947 */ /* 0x000fec0003800000 */
[----:B------:R-:W-:Y:S01]  /*146e0*/  ISETP.NE.AND P2, PT, R3, RZ, PT ;  /* 0x000000ff0300720c */ /* 0x000fe20003f45270 */
[----:B------:R-:W-:-:S12]  /*146f0*/  BSSY.RECONVERGENT B0, `(.L_x_14508) ;  /* 0x0000048000007945 */ /* 0x000fd80003800200 */
[----:B------:R-:W-:Y:S05]  /*14700*/  @!P2 BRA `(.L_x_14509) ;  /* 0x0000000000f8a947 */ /* 0x000fea0003800000 */
[----:B------:R-:W2:Y:S01]  /*14710*/  LD.E R5, desc[UR4][R100.64+0x170] ;  /* 0x0001700464057980 */ /* 0x000ea2000c101900 */
[----:B------:R-:W-:Y:S01]  /*14720*/  MOV R6, RZ ;  /* 0x000000ff00067202 */ /* 0x000fe20000000f00 */
[----:B------:R-:W-:Y:S01]  /*14730*/  VIADD R12, R195, 0xffffff00 ;  /* 0xffffff00c30c7836 */ /* 0x000fe20000000000 */
        /* <DEDUP_REMOVED lines=9> */
[----:B------:R-:W-:Y:S01]  /*147d0*/  IMAD.HI.U32 R4, R7, R4, R6 ;  /* 0x0000000407047227 */ /* 0x000fe200078e0006 */
[----:B------:R-:W-:Y:S02]  /*147e0*/  IABS R7, R12 ;  /* 0x0000000c00077213 */ /* 0x000fe40000000000 */
[----:B------:R-:W-:Y:S01]  /*147f0*/  LOP3.LUT R12, R12, R5, RZ, 0x3c, !PT ;  /* 0x000000050c0c7212 */ /* 0x000fe200078e3cff */
[----:B------:R-:W-:Y:S02]  /*14800*/  IMAD.SHL.U32 R6, R41, 0x80, RZ ;  /* 0x0000008029067824 */ /* 0x000fe400078e00ff */
[----:B------:R-:W-:Y:S01]  /*14810*/  IMAD.HI.U32 R10, R4, R7, RZ ;  /* 0x00000007040a7227 */ /* 0x000fe200078e00ff */
[----:B------:R-:W-:Y:S02]  /*14820*/  ISETP.GE.AND P6, PT, R12, RZ, PT ;  /* 0x000000ff0c00720c */ /* 0x000fe40003fc6270 */
[----:B------:R-:W-:Y:S01]  /*14830*/  IABS R9, R6 ;  /* 0x0000000600097213 */ /* 0x000fe20000000000 */
[----:B------:R-:W-:Y:S01]  /*14840*/  IMAD R14, R10, R8, R7 ;  /* 0x000000080a0e7224 */ /* 0x000fe200078e0207 */
[----:B------:R-:W-:-:S02]  /*14850*/  LOP3.LUT R6, R6, R5, RZ, 0x3c, !PT ;  /* 0x0000000506067212 */ /* 0x000fc400078e3cff */
[----:B------:R-:W-:Y:S01]  /*14860*/  LOP3.LUT R7, RZ, R5, RZ, 0x33, !PT ;  /* 0x00000005ff077212 */ /* 0x000fe200078e33ff */
[----:B------:R-:W-:Y:S01]  /*14870*/  IMAD.HI.U32 R4, R4, R9, RZ ;  /* 0x0000000904047227 */ /* 0x000fe200078e00ff */
[----:B------:R-:W-:Y:S02]  /*14880*/  ISETP.GT.U32.AND P0, PT, R3, R14, PT ;  /* 0x0000000e0300720c */ /* 0x000fe40003f04070 */
[----:B------:R-:W-:Y:S01]  /*14890*/  ISETP.GE.AND P2, PT, R6, RZ, PT ;  /* 0x000000ff0600720c */ /* 0x000fe20003f46270 */
[----:B------:R-:W-:-:S05]  /*148a0*/  IMAD R8, R4, R8, R9 ;  /* 0x0000000804087224 */ /* 0x000fca00078e0209 */
[----:B------:R-:W-:-:S05]  /*148b0*/  ISETP.GT.U32.AND P1, PT, R3, R8, PT ;  /* 0x000000080300720c */ /* 0x000fca0003f24070 */
[----:B------:R-:W-:Y:S02]  /*148c0*/  @!P0 IMAD.IADD R14, R14, 0x1, -R3 ;  /* 0x000000010e0e8824 */ /* 0x000fe400078e0a03 */
[----:B------:R-:W-:Y:S01]  /*148d0*/  @!P0 VIADD R10, R10, 0x1 ;  /* 0x000000010a0a8836 */ /* 0x000fe20000000000 */
[----:B------:R-:W-:Y:S02]  /*148e0*/  ISETP.NE.AND P0, PT, R5, RZ, PT ;  /* 0x000000ff0500720c */ /* 0x000fe40003f05270 */
[----:B------:R-:W-:-:S03]  /*148f0*/  ISETP.GE.U32.AND P3, PT, R14, R3, PT ;  /* 0x000000030e00720c */ /* 0x000fc60003f66070 */
[-C--:B------:R-:W-:Y:S02]  /*14900*/  @!P1 IADD3 R8, PT, PT, R8, -R3.reuse, RZ ;  /* 0x8000000308089210 */ /* 0x080fe40007ffe0ff */
[----:B------:R-:W-:Y:S02]  /*14910*/  @!P1 IADD3 R4, PT, PT, R4, 0x1, RZ ;  /* 0x0000000104049810 */ /* 0x000fe40007ffe0ff */
[----:B------:R-:W-:Y:S02]  /*14920*/  ISETP.GE.U32.AND P4, PT, R8, R3, PT ;  /* 0x000000030800720c */ /* 0x000fe40003f86070 */
[----:B------:R-:W2:Y:S04]  /*14930*/  LD.E.64 R8, desc[UR4][R100.64+0x38] ;  /* 0x0000380464087980 */ /* 0x000ea8000c101b00 */
[----:B------:R-:W-:-:S04]  /*14940*/  @P3 VIADD R10, R10, 0x1 ;  /* 0x000000010a0a3836 */ /* 0x000fc80000000000 */
[----:B------:R-:W-:-:S03]  /*14950*/  @!P6 IMAD.MOV R10, RZ, RZ, -R10 ;  /* 0x000000ffff0ae224 */ /* 0x000fc600078e0a0a */
[----:B------:R-:W-:Y:S02]  /*14960*/  @P4 IADD3 R4, PT, PT, R4, 0x1, RZ ;  /* 0x0000000104044810 */ /* 0x000fe40007ffe0ff */
[C---:B------:R-:W-:Y:S02]  /*14970*/  SEL R6, R7.reuse, R10, !P0 ;  /* 0x0000000a07067207 */ /* 0x040fe40004000000 */
[----:B------:R-:W-:Y:S01]  /*14980*/  @!P2 IADD3 R4, PT, PT, -R4, RZ, RZ ;  /* 0x000000ff0404a210 */ /* 0x000fe20007ffe1ff */
[----:B------:R-:W3:Y:S02]  /*14990*/  LD.E.64 R10, desc[UR4][R100.64+0x20] ;  /* 0x00002004640a7980 */ /* 0x000ee4000c101b00 */
[----:B------:R-:W-:Y:S01]  /*149a0*/  IMAD.WIDE R26, R6, 0x4, R182 ;  /* 0x00000004061a7825 */ /* 0x000fe200078e02b6 */
[----:B------:R-:W-:-:S04]  /*149b0*/  SEL R7, R7, R4, !P0 ;  /* 0x0000000407077207 */ /* 0x000fc80004000000 */
[----:B------:R-:W4:Y:S01]  /*149c0*/  LD.E R4, desc[UR4][R26.64] ;  /* 0x000000041a047980 */ /* 0x000f22000c101900 */
[----:B------:R-:W-:-:S05]  /*149d0*/  IMAD.WIDE R24, R7, 0x4, R182 ;  /* 0x0000000407187825 */ /* 0x000fca00078e02b6 */
        /* <DEDUP_REMOVED lines=17> */
.L_x_14509:
        /* <DEDUP_REMOVED lines=8> */
.L_x_14510:
[----:B------:R-:W-:Y:S05]  /*14b70*/  BSYNC.RECONVERGENT B0 ;  /* 0x0000000000007941 */ /* 0x000fea0003800200 */
.L_x_14508:
        /* <DEDUP_REMOVED lines=11> */
[----:B------:R-:W-:Y:S01]  /*14c30*/  IMAD.X R11, R4, 0x1, R7, P0 ;  /* 0x00000001040b7824 */ /* 0x000fe200000e0607 */
[-C--:B------:R-:W-:Y:S02]  /*14c40*/  IADD3 R26, P0, PT, R10, R3.reuse, RZ ;  /* 0x000000030a1a7210 */ /* 0x080fe40007f1e0ff */
[----:B------:R2:W-:Y:S03]  /*14c50*/  @P5 STS.128 [R58+0x2000], RZ ;  /* 0x002000ff3a005388 */ /* 0x0005e60000000c00 */
        /* <DEDUP_REMOVED lines=31> */
[----:B----4-:R-:W-:-:S03]  /*14e50*/  @!P5 IADD3 R10, P0, PT, R6, R3, RZ ;  /* 0x00000003060ad210 */ /* 0x010fc60007f1e0ff */
        /* <DEDUP_REMOVED lines=13> */
.L_x_14507:
[----:B------:R-:W-:Y:S05]  /*14f30*/  BSYNC.RECONVERGENT B1 ;  /* 0x0000000000017941 */ /* 0x000fea0003800200 */
.L_x_14506:
[----:B------:R-:W3:Y:S01]  /*14f40*/  LD.E R43, desc[UR4][R100.64+0xdc] ;  /* 0x0000dc04642b7980 */ /* 0x000ee2000c101900 */
[----:B------:R-:W-:Y:S02]  /*14f50*/  FMNMX3.FTZ R4, R0, R23, R201, !PT ;  /* 0x0000001700047276 */ /* 0x000fe400078100c9 */
[----:B--2---:R-:W-:Y:S01]  /*14f60*/  FMNMX3.FTZ R6, R2, R21, R19, !PT ;  /* 0x0000001502067276 */ /* 0x004fe20007810013 */
        /* <DEDUP_REMOVED lines=50> */
[C---:B------:R-:W-:Y:S02]  /*15290*/  FMUL.FTZ R0, R43.reuse, R40 ;  /* 0x000000282b007220 */ /* 0x040fe40000410000 */
[C---:B------:R-:W-:Y:S01]  /*152a0*/  FMUL.FTZ R120, R43.reuse, R120 ;  /* 0x000000782b787220 */ /* 0x040fe20000410000 */
[----:B------:R-:W-:Y:S01]  /*152b0*/  FMUL.FTZ R4, R43, R4 ;  /* 0x000000042b047220 */ /* 0x000fe20000410000 */
        /* <DEDUP_REMOVED lines=28> */
[----:B------:R-:W-:Y:S01]  /*15480*/  FMUL.FTZ R87, R87, R118 ;  /* 0x0000007657577220 */ /* 0x000fe20000410000 */
[----:B------:R-:W4:Y:S01]  /*15490*/  MUFU.EX2 R120, R120 ;  /* 0x0000007800787308 */ /* 0x000f220000000800 */
[-CC-:B------:R-:W-:Y:S01]  /*154a0*/  FFMA.FTZ R102, R219, R43.reuse, -R0.reuse ;  /* 0x0000002bdb667223 */ /* 0x180fe20000010800 */
[----:B-1----:R-:W-:Y:S01]  /*154b0*/  F2FP.F16.F32.PACK_AB R33, R108, R116 ;  /* 0x000000746c21723e */ /* 0x002fe200000000ff */
[-CC-:B------:R-:W-:Y:S01]  /*154c0*/  FFMA.FTZ R141, R141, R43.reuse, -R0.reuse ;  /* 0x0000002b8d8d7223 */ /* 0x180fe20000010800 */
[----:B------:R-:W-:Y:S01]  /*154d0*/  MUFU.EX2 R225, R225 ;  /* 0x000000e100e17308 */ /* 0x000fe20000000800 */
[-C--:B------:R-:W-:Y:S01]  /*154e0*/  FFMA.FTZ R2, R237, R43.reuse, -R0 ;  /* 0x0000002bed027223 */ /* 0x080fe20000010800 */
[-CC-:B------:R-:W-:Y:S01]  /*154f0*/  FFMA.FTZ R52, R235, R43.reuse, -R42.reuse ;  /* 0x0000002beb347223 */ /* 0x180fe2000001082a */
[----:B------:R-:W-:Y:S01]  /*15500*/  FFMA.FTZ R241, R241, R43, -R42 ;  /* 0x0000002bf1f17223 */ /* 0x000fe2000001082a */
        /* <DEDUP_REMOVED lines=18> */
[----:B------:R-:W-:Y:S01]  /*15630*/  MUFU.EX2 R221, R221 ;  /* 0x000000dd00dd7308 */ /* 0x000fe20000000800 */
[-C--:B------:R-:W-:Y:S01]  /*15640*/  FMUL.FTZ R20, R80, R120.reuse ;  /* 0x0000007850147220 */ /* 0x080fe20000410000 */
[----:B------:R-:W-:Y:S01]  /*15650*/  FMUL.FTZ R21, R81, R120 ;  /* 0x0000007851157220 */ /* 0x000fe20000410000 */
[----:B------:R-:W-:Y:S01]  /*15660*/  FMUL.FTZ R79, R79, R118 ;  /* 0x000000764f4f7220 */ /* 0x000fe20000410000 */
[----:B---3--:R-:W-:Y:S01]  /*15670*/  F2FP.F16.F32.PACK_AB R34, R58, R201 ;  /* 0x000000c93a22723e */ /* 0x008fe200000000ff */
[----:B------:R-:W-:Y:S01]  /*15680*/  MUFU.EX2 R62, R62 ;  /* 0x0000003e003e7308 */ /* 0x000fe20000000800 */
[-C--:B------:R-:W-:Y:S01]  /*15690*/  FMUL.FTZ R76, R76, R120.reuse ;  /* 0x000000784c4c7220 */ /* 0x080fe20000410000 */
[----:B------:R-:W-:Y:S01]  /*156a0*/  FMUL.FTZ R77, R77, R120 ;  /* 0x000000784d4d7220 */ /* 0x000fe20000410000 */
[-C--:B------:R-:W-:Y:S01]  /*156b0*/  FMUL.FTZ R70, R70, R118.reuse ;  /* 0x0000007646467220 */ /* 0x080fe20000410000 */
[----:B------:R-:W-:Y:S01]  /*156c0*/  MUFU.EX2 R102, R102 ;  /* 0x0000006600667308 */ /* 0x000fe20000000800 */
[----:B------:R-:W-:Y:S01]  /*156d0*/  FMUL.FTZ R71, R71, R118 ;  /* 0x0000007647477220 */ /* 0x000fe20000410000 */
[C---:B------:R-:W-:Y:S01]  /*156e0*/  HMMA.16816.F32 R28, R32.reuse, R36, R28 ;  /* 0x00000024201c723c */ /* 0x040fe2000000181c */
[-C--:B------:R-:W-:Y:S01]  /*156f0*/  FFMA.FTZ R37, R139, R43.reuse, -R0 ;  /* 0x0000002b8b257223 */ /* 0x080fe20000010800 */
[----:B------:R-:W-:Y:S01]  /*15700*/  MUFU.EX2 R141, R141 ;  /* 0x0000008d008d7308 */ /* 0x000fe20000000800 */
[-C--:B------:R-:W-:Y:S01]  /*15710*/  FMUL.FTZ R68, R68, R120.reuse ;  /* 0x0000007844447220 */ /* 0x080fe20000410000 */
[-C--:B------:R-:W-:Y:S01]  /*15720*/  FMUL.FTZ R69, R69, R120.reuse ;  /* 0x0000007845457220 */ /* 0x080fe20000410000 */
[-CC-:B------:R-:W-:Y:S01]  /*15730*/  FFMA.FTZ R203, R203, R43.reuse, -R42.reuse ;  /* 0x0000002bcbcb7223 */ /* 0x180fe2000001082a */
[----:B------:R-:W-:Y:S01]  /*15740*/  MUFU.EX2 R139, R241 ;  /* 0x000000f1008b7308 */ /* 0x000fe20000000800 */
[-C--:B------:R-:W-:Y:S01]  /*15750*/  FFMA.FTZ R110, R231, R43.reuse, -R42 ;  /* 0x0000002be76e7223 */ /* 0x080fe2000001082a */
[C---:B------:R-:W-:Y:S01]  /*15760*/  HMMA.16816.F32 R4, R32.reuse, R8, R4 ;  /* 0x000000082004723c */ /* 0x040fe20000001804 */
[-CC-:B------:R-:W-:Y:S01]  /*15770*/  FFMA.FTZ R112, R199, R43.reuse, -R0.reuse ;  /* 0x0000002bc7707223 */ /* 0x180fe20000010800 */
[----:B------:R-:W1:Y:S01]  /*15780*/  MUFU.EX2 R219, R37 ;  /* 0x0000002500db7308 */ /* 0x000e620000000800 */
[-CC-:B------:R-:W-:Y:S01]  /*15790*/  FFMA.FTZ R171, R171, R43.reuse, -R0.reuse ;  /* 0x0000002babab7223 */ /* 0x180fe20000010800 */
[-C--:B------:R-:W-:Y:S01]  /*157a0*/  FFMA.FTZ R106, R229, R43.reuse, -R0 ;  /* 0x0000002be56a7223 */ /* 0x080fe20000010800 */
[-CC-:B------:R-:W-:Y:S01]  /*157b0*/  FFMA.FTZ R104, R227, R43.reuse, -R42.reuse ;  /* 0x0000002be3687223 */ /* 0x180fe2000001082a */
[----:B------:R-:W3:Y:S01]  /*157c0*/  MUFU.EX2 R2, R2 ;  /* 0x0000000200027308 */ /* 0x000ee20000000800 */
[-C--:B------:R-:W-:Y:S01]  /*157d0*/  FFMA.FTZ R233, R233, R43.reuse, -R42 ;  /* 0x0000002be9e97223 */ /* 0x080fe2000001082a */
[C---:B--2---:R-:W-:Y:S01]  /*157e0*/  HMMA.16816.F32 R12, R32.reuse, R16, R12 ;  /* 0x00000010200c723c */ /* 0x044fe2000000180c */
[----:B------:R-:W-:Y:S01]  /*157f0*/  FFMA.FTZ R225, R196, R120, R225 ;  /* 0x00000078c4e17223 */ /* 0x000fe200000100e1 */
[----:B------:R-:W2:Y:S01]  /*15800*/  MUFU.EX2 R52, R52 ;  /* 0x0000003400347308 */ /* 0x000ea20000000800 */
[----:B------:R-:W-:Y:S01]  /*15810*/  FFMA.FTZ R193, R193, R118, R116 ;  /* 0x00000076c1c17223 */ /* 0x000fe20000010074 */
[----:B------:R-:W-:Y:S01]  /*15820*/  FFMA.FTZ R125, R125, R43, -R0 ;  /* 0x0000002b7d7d7223 */ /* 0x000fe20000010800 */
[----:B------:R-:W-:Y:S01]  /*15830*/  FADD.FTZ R114, R114, R225 ;  /* 0x000000e172727221 */ /* 0x000fe20000010000 */
[----:B------:R-:W-:Y:S01]  /*15840*/  MUFU.EX2 R203, R203 ;  /* 0x000000cb00cb7308 */ /* 0x000fe20000000800 */
[----:B------:R-:W-:Y:S01]  /*15850*/  FADD.FTZ R108, R108, R193 ;  /* 0x000000c16c6c7221 */ /* 0x000fe20000010000 */
[C---:B------:R-:W-:Y:S01]  /*15860*/  HMMA.16816.F32 R8, R32.reuse, R10, R92 ;  /* 0x0000000a2008723c */ /* 0x040fe2000000185c */
[----:B-1----:R-:W-:Y:S01]  /*15870*/  F2FP.F16.F32.PACK_AB R36, R102, R219 ;  /* 0x000000db6624723e */ /* 0x002fe200000000ff */
[----:B------:R-:W-:Y:S01]  /*15880*/  MUFU.EX2 R110, R110 ;  /* 0x0000006e006e7308 */ /* 0x000fe20000000800 */
[----:B------:R-:W-:Y:S01]  /*15890*/  F2FP.F16.F32.PACK_AB R37, R62, R221 ;  /* 0x000000dd3e25723e */ /* 0x000fe200000000ff */
[----:B------:R-:W-:Y:S01]  /*158a0*/  LDSM.16.MT88.4 R92, [R158+0x7800] ;  /* 0x007800009e5c783b */ /* 0x000fe20000004200 */
[----:B------:R-:W-:Y:S01]  /*158b0*/  FADD.FTZ R201, R201, R114 ;  /* 0x00000072c9c97221 */ /* 0x000fe20000010000 */
[----:B------:R-:W-:Y:S01]  /*158c0*/  MUFU.EX2 R112, R112 ;  /* 0x0000007000707308 */ /* 0x000fe20000000800 */
[----:B------:R-:W-:Y:S01]  /*158d0*/  FADD.FTZ R195, R195, R108 ;  /* 0x0000006cc3c37221 */ /* 0x000fe20000010000 */
[C---:B------:R-:W-:Y:S01]  /*158e0*/  HMMA.16816.F32 R16, R32.reuse, R18, R84 ;  /* 0x000000122010723c */ /* 0x040fe20000001854 */
[----:B------:R-:W-:Y:S01]  /*158f0*/  LDSM.16.MT88.4 R84, [R154+0x7800] ;  /* 0x007800009a54783b */ /* 0x000fe20000004200 */
[----:B------:R-:W-:Y:S01]  /*15900*/  MUFU.EX2 R171, R171 ;  /* 0x000000ab00ab7308 */ /* 0x000fe20000000800 */
[----:B------:R-:W-:Y:S01]  /*15910*/  FADD.FTZ R54, R54, R195 ;  /* 0x000000c336367221 */ /* 0x000fe20000010000 */
[-CC-:B------:R-:W-:Y:S01]  /*15920*/  FFMA.FTZ R108, R109, R43.reuse, -R0.reuse ;  /* 0x0000002b6d6c7223 */ /* 0x180fe20000010800 */
[-C--:B------:R-:W-:Y:S01]  /*15930*/  FFMA.FTZ R114, R107, R43.reuse, -R0 ;  /* 0x0000002b6b727223 */ /* 0x080fe20000010800 */
[----:B------:R-:W1:Y:S01]  /*15940*/  MUFU.EX2 R106, R106 ;  /* 0x0000006a006a7308 */ /* 0x000e620000000800 */
[----:B------:R-:W-:Y:S01]  /*15950*/  FADD.FTZ R221, R221, R54 ;  /* 0x00000036dddd7221 */ /* 0x000fe20000010000 */
[C---:B------:R-:W-:Y:S01]  /*15960*/  HMMA.16816.F32 R20, R32.reuse, R24, R20 ;  /* 0x000000182014723c */ /* 0x040fe20000001814 */
[-C--:B------:R-:W-:Y:S01]  /*15970*/  FFMA.FTZ R63, R63, R43.reuse, -R0 ;  /* 0x0000002b3f3f7223 */ /* 0x080fe20000010800 */
[----:B------:R-:W-:Y:S01]  /*15980*/  MUFU.EX2 R104, R104 ;  /* 0x0000006800687308 */ /* 0x000fe20000000800 */
[-CC-:B------:R-:W-:Y:S01]  /*15990*/  FFMA.FTZ R105, R105, R43.reuse, -R42.reuse ;  /* 0x0000002b69697223 */ /* 0x180fe2000001082a */
[-C--:B------:R-:W-:Y:S01]  /*159a0*/  FFMA.FTZ R117, R117, R43.reuse, -R42 ;  /* 0x0000002b75757223 */ /* 0x080fe2000001082a */
[-C--:B------:R-:W-:Y:S01]  /*159b0*/  FFMA.FTZ R111, R111, R43.reuse, -R0 ;  /* 0x0000002b6f6f7223 */ /* 0x080fe20000010800 */
[----:B------:R-:W-:Y:S01]  /*159c0*/  MUFU.EX2 R54, R125 ;  /* 0x0000007d00367308 */ /* 0x000fe20000000800 */
[----:B------:R-:W-:Y:S01]  /*159d0*/  FADD.FTZ R62, R62, R221 ;  /* 0x000000dd3e3e7221 */ /* 0x000fe20000010000 */
[C---:B------:R-:W-:Y:S01]  /*159e0*/  HMMA.16816.F32 R24, R32.reuse, R26, R76 ;  /* 0x0000001a2018723c */ /* 0x040fe2000000184c */
[----:B------:R-:W-:Y:S01]  /*159f0*/  LDSM.16.MT88.4 R76, [R153+0x7800] ;  /* 0x00780000994c783b */ /* 0x000fe20000004200 */
[----:B------:R-:W-:Y:S01]  /*15a00*/  MUFU.EX2 R108, R108 ;  /* 0x0000006c006c7308 */ /* 0x000fe20000000800 */
[-C--:B------:R-:W-:Y:S01]  /*15a10*/  FFMA.FTZ R193, R57, R43.reuse, -R42 ;  /* 0x0000002b39c17223 */ /* 0x080fe2000001082a */
[-CC-:B------:R-:W-:Y:S01]  /*15a20*/  FFMA.FTZ R49, R49, R43.reuse, -R0.reuse ;  /* 0x0000002b31317223 */ /* 0x180fe20000010800 */
[----:B------:R-:W-:Y:S01]  /*15a30*/  FFMA.FTZ R61, R61, R43, -R0 ;  /* 0x0000002b3d3d7223 */ /* 0x000fe20000010800 */
[----:B------:R-:W-:Y:S01]  /*15a40*/  MUFU.EX2 R107, R111 ;  /* 0x0000006f006b7308 */ /* 0x000fe20000000800 */
[----:B------:R-:W-:Y:S01]  /*15a50*/  @P0 IADD3 R59, PT, PT, R59, -0x3, RZ ;  /* 0xfffffffd3b3b0810 */ /* 0x000fe20007ffe0ff */
[----:B------:R-:W-:Y:S01]  /*15a60*/  HMMA.16816.F32 R32, R32, R38, R68 ;  /* 0x000000262020723c */ /* 0x000fe20000001844 */
[----:B---3--:R-:W-:Y:S01]  /*15a70*/  F2FP.F16.F32.PACK_AB R38, R2, R141 ;  /* 0x0000008d0226723e */ /* 0x008fe200000000ff */
[----:B------:R-:W-:Y:S01]  /*15a80*/  MUFU.EX2 R114, R114 ;  /* 0x0000007200727308 */ /* 0x000fe20000000800 */
[----:B--2---:R-:W-:Y:S01]  /*15a90*/  F2FP.F16.F32.PACK_AB R39, R52, R139 ;  /* 0x0000008b3427723e */ /* 0x004fe200000000ff */
[----:B------:R-:W-:-:S02]  /*15aa0*/  FADD.FTZ R139, R139, R62 ;  /* 0x0000003e8b8b7221 */ /* 0x000fc40000010000 */
[----:B------:R-:W-:Y:S02]  /*15ab0*/  MUFU.EX2 R63, R63 ;  /* 0x0000003f003f7308 */ /* 0x000fe40000000800 */
[----:B------:R-:W-:Y:S02]  /*15ac0*/  FADD.FTZ R52, R52, R139 ;  /* 0x0000008b34347221 */ /* 0x000fe40000010000 */
[C---:B------:R-:W-:Y:S01]  /*15ad0*/  HMMA.16816.F32 R4, R36.reuse, R64, R4 ;  /* 0x000000402404723c */ /* 0x040fe20000001804 */
[----:B------:R-:W-:Y:S04]  /*15ae0*/  MUFU.EX2 R105, R105 ;  /* 0x0000006900697308 */ /* 0x000fe80000000800 */
[----:B------:R-:W-:Y:S03]  /*15af0*/  MUFU.EX2 R193, R193 ;  /* 0x000000c100c17308 */ /* 0x000fe60000000800 */
[C---:B------:R-:W-:Y:S01]  /*15b00*/  HMMA.16816.F32 R8, R36.reuse, R66, R8 ;  /* 0x000000422408723c */ /* 0x040fe20000001808 */
[----:B------:R-:W2:Y:S07]  /*15b10*/  LDSM.16.MT88.4 R64, [R153+0x6800] ;  /* 0x006800009940783b */ /* 0x000eae0000004200 */
[C---:B------:R-:W-:Y:S08]  /*15b20*/  HMMA.16816.F32 R12, R36.reuse, R44, R12 ;  /* 0x0000002c240c723c */ /* 0x040ff0000000180c */
[C---:B------:R-:W-:Y:S01]  /*15b30*/  HMMA.16816.F32 R16, R36.reuse, R46, R16 ;  /* 0x0000002e2410723c */ /* 0x040fe20000001810 */
[----:B------:R-:W3:Y:S07]  /*15b40*/  LDSM.16.MT88.4 R44, [R152+0x6800] ;  /* 0x00680000982c783b */ /* 0x000eee0000004200 */
[C---:B--2---:R-:W-:Y:S08]  /*15b50*/  HMMA.16816.F32 R20, R36.reuse, R64, R20 ;  /* 0x000000402414723c */ /* 0x044ff00000001814 */
[C---:B------:R-:W-:Y:S01]  /*15b60*/  HMMA.16816.F32 R24, R36.reuse, R66, R24 ;  /* 0x000000422418723c */ /* 0x040fe20000001818 */
[----:B------:R-:W2:Y:S07]  /*15b70*/  LDSM.16.MT88.4 R64, [R158+0x7000] ;  /* 0x007000009e40783b */ /* 0x000eae0000004200 */
[C---:B---3--:R-:W-:Y:S08]  /*15b80*/  HMMA.16816.F32 R28, R36.reuse, R44, R28 ;  /* 0x0000002c241c723c */ /* 0x048ff0000000181c */
[----:B------:R-:W-:Y:S01]  /*15b90*/  HMMA.16816.F32 R32, R36, R46, R32 ;  /* 0x0000002e2420723c */ /* 0x000fe20000001820 */
[----:B------:R-:W3:Y:S01]  /*15ba0*/  LDSM.16.MT88.4 R44, [R154+0x7000] ;  /* 0x007000009a2c783b */ /* 0x000ee20000004200 */
[----:B------:R-:W-:Y:S01]  /*15bb0*/  FFMA.FTZ R37, R197, R43, -R0 ;  /* 0x0000002bc5257223 */ /* 0x000fe20000010800 */
[----:B-1----:R-:W-:Y:S01]  /*15bc0*/  F2FP.F16.F32.PACK_AB R38, R106, R171 ;  /* 0x000000ab6a26723e */ /* 0x002fe200000000ff */
[----:B------:R-:W1:Y:S04]  /*15bd0*/  MUFU.EX2 R197, R233 ;  /* 0x000000e900c57308 */ /* 0x000e680000000800 */
[----:B------:R-:W4:Y:S01]  /*15be0*/  MUFU.EX2 R199, R37 ;  /* 0x0000002500c77308 */ /* 0x000f220000000800 */
[----:B-1----:R-:W-:-:S02]  /*15bf0*/  F2FP.F16.F32.PACK_AB R39, R104, R197 ;  /* 0x000000c56827723e */ /* 0x002fc400000000ff */
[----:B----4-:R-:W-:Y:S02]  /*15c00*/  F2FP.F16.F32.PACK_AB R36, R112, R199 ;  /* 0x000000c77024723e */ /* 0x010fe400000000ff */
[----:B------:R-:W-:Y:S01]  /*15c10*/  F2FP.F16.F32.PACK_AB R37, R110, R203 ;  /* 0x000000cb6e25723e */ /* 0x000fe200000000ff */
[----:B------:R-:W-:-:S04]  /*15c20*/  FADD.FTZ R203, R203, R52 ;  /* 0x00000034cbcb7221 */ /* 0x000fc80000010000 */
[----:B------:R-:W-:Y:S02]  /*15c30*/  FADD.FTZ R110, R110, R203 ;  /* 0x000000cb6e6e7221 */ /* 0x000fe40000010000 */
[----:B--2---:R-:W-:Y:S02]  /*15c40*/  HMMA.16816.F32 R4, R36, R64, R4 ;  /* 0x000000402404723c */ /* 0x004fe40000001804 */
[----:B------:R-:W-:-:S04]  /*15c50*/  FADD.FTZ R197, R197, R110 ;  /* 0x0000006ec5c57221 */ /* 0x000fc80000010000 */
[----:B------:R-:W-:Y:S02]  /*15c60*/  FADD.FTZ R104, R104, R197 ;  /* 0x000000c568687221 */ /* 0x000fe40000010000 */
[C---:B------:R-:W-:Y:S01]  /*15c70*/  HMMA.16816.F32 R8, R36.reuse, R66, R8 ;  /* 0x000000422408723c */ /* 0x040fe20000001808 */
[----:B------:R-:W1:Y:S07]  /*15c80*/  LDSM.16.MT88.4 R64, [R153+0x7000] ;  /* 0x007000009940783b */ /* 0x000e6e0000004200 */
[C---:B---3--:R-:W-:Y:S08]  /*15c90*/  HMMA.16816.F32 R12, R36.reuse, R44, R12 ;  /* 0x0000002c240c723c */ /* 0x048ff0000000180c */
[C---:B------:R-:W-:Y:S01]  /*15ca0*/  HMMA.16816.F32 R16, R36.reuse, R46, R16 ;  /* 0x0000002e2410723c */ /* 0x040fe20000001810 */
[----:B------:R-:W2:Y:S07]  /*15cb0*/  LDSM.16.MT88.4 R44, [R152+0x7000] ;  /* 0x00700000982c783b */ /* 0x000eae0000004200 */
[----:B-1----:R-:W-:Y:S01]  /*15cc0*/  HMMA.16816.F32 R20, R36, R64, R20 ;  /* 0x000000402414723c */ /* 0x002fe20000001814 */
[----:B------:R-:W-:Y:S01]  /*15cd0*/  FADD.FTZ R64, R58, R201 ;  /* 0x000000c93a407221 */ /* 0x000fe20000010000 */
[-CC-:B------:R-:W-:Y:S01]  /*15ce0*/  FFMA.FTZ R58, R121, R43.reuse, -R0.reuse ;  /* 0x0000002b793a7223 */ /* 0x180fe20000010800 */
[----:B------:R-:W-:-:S02]  /*15cf0*/  FFMA.FTZ R65, R123, R43, -R0 ;  /* 0x0000002b7b417223 */ /* 0x000fc40000010800 */
[----:B------:R-:W-:Y:S01]  /*15d00*/  FADD.FTZ R219, R219, R64 ;  /* 0x00000040dbdb7221 */ /* 0x000fe20000010000 */
[-C--:B------:R-:W-:Y:S02]  /*15d10*/  FFMA.FTZ R64, R115, R43.reuse, -R42 ;  /* 0x0000002b73407223 */ /* 0x080fe4000001082a */
[C---:B------:R-:W-:Y:S01]  /*15d20*/  HMMA.16816.F32 R24, R36.reuse, R66, R24 ;  /* 0x000000422418723c */ /* 0x040fe20000001818 */
[-C--:B------:R-:W-:Y:S01]  /*15d30*/  FFMA.FTZ R67, R119, R43.reuse, -R0 ;  /* 0x0000002b77437223 */ /* 0x080fe20000010800 */
[----:B------:R-:W-:Y:S01]  /*15d40*/  MUFU.EX2 R58, R58 ;  /* 0x0000003a003a7308 */ /* 0x000fe20000000800 */
[-CC-:B------:R-:W-:Y:S01]  /*15d50*/  FFMA.FTZ R66, R113, R43.reuse, -R42.reuse ;  /* 0x0000002b71427223 */ /* 0x180fe2000001082a */
[----:B------:R-:W-:Y:S02]  /*15d60*/  FADD.FTZ R102, R102, R219 ;  /* 0x000000db66667221 */ /* 0x000fe40000010000 */
[----:B------:R-:W-:Y:S02]  /*15d70*/  MUFU.EX2 R65, R65 ;  /* 0x0000004100417308 */ /* 0x000fe40000000800 */
[----:B--2---:R-:W-:Y:S01]  /*15d80*/  HMMA.16816.F32 R28, R36, R44, R28 ;  /* 0x0000002c241c723c */ /* 0x004fe2000000181c */
[-C--:B------:R-:W-:Y:S01]  /*15d90*/  FFMA.FTZ R44, R217, R43.reuse, -R42 ;  /* 0x0000002bd92c7223 */ /* 0x080fe2000001082a */
[----:B------:R-:W-:Y:S01]  /*15da0*/  FFMA.FTZ R45, R209, R43, -R0 ;  /* 0x0000002bd12d7223 */ /* 0x000fe20000010800 */
[----:B------:R-:W-:Y:S01]  /*15db0*/  MUFU.EX2 R67, R67 ;  /* 0x0000004300437308 */ /* 0x000fe20000000800 */
[----:B------:R-:W-:-:S03]  /*15dc0*/  FADD.FTZ R141, R141, R102 ;  /* 0x000000668d8d7221 */ /* 0x000fc60000010000 */
        /* <DEDUP_REMOVED lines=8> */
[----:B------:R-:W1:Y:S01]  /*15e50*/  MUFU.EX2 R47, R47 ;  /* 0x0000002f002f7308 */ /* 0x000e620000000800 */
[----:B------:R-:W-:-:S03]  /*15e60*/  FADD.FTZ R2, R2, R141 ;  /* 0x0000008d02027221 */ /* 0x000fc60000010000 */
[----:B------:R-:W-:Y:S01]  /*15e70*/  MUFU.EX2 R37, R37 ;  /* 0x0000002500257308 */ /* 0x000fe20000000800 */
[----:B------:R-:W-:Y:S01]  /*15e80*/  FADD.FTZ R199, R199, R2 ;  /* 0x00000002c7c77221 */ /* 0x000fe20000010000 */
[-C--:B------:R-:W-:Y:S02]  /*15e90*/  MOV R2, R40.reuse ;  /* 0x0000002800027202 */ /* 0x080fe40000000f00 */
[----:B------:R-:W-:Y:S01]  /*15ea0*/  MUFU.EX2 R46, R46 ;  /* 0x0000002e002e7308 */ /* 0x000fe20000000800 */
[----:B------:R-:W-:Y:S01]  /*15eb0*/  FADD.FTZ R112, R112, R199 ;  /* 0x000000c770707221 */ /* 0x000fe20000010000 */
[----:B------:R-:W-:Y:S02]  /*15ec0*/  @P0 MOV R2, R40 ;  /* 0x0000002800020202 */ /* 0x000fe40000000f00 */
[----:B------:R-:W2:Y:S01]  /*15ed0*/  MUFU.EX2 R39, R39 ;  /* 0x0000002700277308 */ /* 0x000ea20000000800 */
[----:B-1----:R-:W-:Y:S01]  /*15ee0*/  F2FP.F16.F32.PACK_AB R69, R44, R47 ;  /* 0x0000002f2c45723e */ /* 0x002fe200000000ff */
[----:B------:R-:W-:-:S02]  /*15ef0*/  FADD.FTZ R47, R47, R104 ;  /* 0x000000682f2f7221 */ /* 0x000fc40000010000 */
[----:B------:R-:W-:Y:S02]  /*15f00*/  MUFU.EX2 R45, R45 ;  /* 0x0000002d002d7308 */ /* 0x000fe40000000800 */
[----:B------:R-:W-:Y:S02]  /*15f10*/  FADD.FTZ R44, R44, R47 ;  /* 0x0000002f2c2c7221 */ /* 0x000fe40000010000 */
[----:B------:R-:W1:Y:S04]  /*15f20*/  MUFU.EX2 R38, R38 ;  /* 0x0000002600267308 */ /* 0x000e680000000800 */
[----:B------:R-:W3:Y:S01]  /*15f30*/  MUFU.EX2 R36, R36 ;  /* 0x0000002400247308 */ /* 0x000ee20000000800 */
[----:B--2---:R-:W-:-:S03]  /*15f40*/  F2FP.F16.F32.PACK_AB R68, R39, R46 ;  /* 0x0000002e2744723e */ /* 0x004fc600000000ff */
[----:B------:R-:W-:Y:S04]  /*15f50*/  MUFU.EX2 R64, R64 ;  /* 0x0000004000407308 */ /* 0x000fe80000000800 */
[----:B------:R-:W-:Y:S01]  /*15f60*/  MUFU.EX2 R113, R117 ;  /* 0x0000007500717308 */ /* 0x000fe20000000800 */
[----:B-1----:R-:W-:-:S03]  /*15f70*/  F2FP.F16.F32.PACK_AB R70, R38, R45 ;  /* 0x0000002d2646723e */ /* 0x002fc600000000ff */
[----:B------:R-:W-:Y:S01]  /*15f80*/  MUFU.EX2 R66, R66 ;  /* 0x0000004200427308 */ /* 0x000fe20000000800 */
[----:B---3--:R-:W-:Y:S01]  /*15f90*/  F2FP.F16.F32.PACK_AB R71, R36, R37 ;  /* 0x000000252447723e */ /* 0x008fe200000000ff */
[----:B------:R-:W-:-:S04]  /*15fa0*/  FADD.FTZ R37, R37, R44 ;  /* 0x0000002c25257221 */ /* 0x000fc80000010000 */
[----:B------:R-:W-:Y:S02]  /*15fb0*/  FADD.FTZ R36, R36, R37 ;  /* 0x0000002524247221 */ /* 0x000fe40000010000 */
[C---:B------:R-:W-:Y:S01]  /*15fc0*/  HMMA.16816.F32 R96, R68.reuse, R92, R4 ;  /* 0x0000005c4460723c */ /* 0x040fe20000001804 */
[----:B------:R-:W1:Y:S07]  /*15fd0*/  LDSM.16.MT88.4 R4, [R152+0x7800] ;  /* 0x007800009804783b */ /* 0x000e6e0000004200 */
[C---:B------:R-:W-:Y:S01]  /*15fe0*/  HMMA.16816.F32 R92, R68.reuse, R94, R8 ;  /* 0x0000005e445c723c */ /* 0x040fe20000001808 */
[----:B------:R-:W-:Y:S07]  /*15ff0*/  LDSM.16.MT88.4 R8, [R152+0x8000] ;  /* 0x008000009808783b */ /* 0x000fee0000004200 */
        /* <DEDUP_REMOVED lines=14> */
[C---:B-1----:R-:W-:Y:S01]  /*160e0*/  HMMA.16816.F32 R72, R68.reuse, R4, R28 ;  /* 0x000000044448723c */ /* 0x042fe2000000181c */
[-CC-:B------:R-:W-:Y:S01]  /*160f0*/  FFMA.FTZ R31, R147, R43.reuse, -R0.reuse ;  /* 0x0000002b931f7223 */ /* 0x180fe20000010800 */
[-CC-:B------:R-:W-:Y:S01]  /*16100*/  FFMA.FTZ R30, R145, R43.reuse, -R0.reuse ;  /* 0x0000002b911e7223 */ /* 0x180fe20000010800 */
[-CC-:B------:R-:W-:Y:S01]  /*16110*/  FFMA.FTZ R29, R137, R43.reuse, -R0.reuse ;  /* 0x0000002b891d7223 */ /* 0x180fe20000010800 */
[----:B------:R-:W-:Y:S01]  /*16120*/  FFMA.FTZ R28, R143, R43, -R0 ;  /* 0x0000002b8f1c7223 */ /* 0x000fe20000010800 */
[----:B------:R-:W1:Y:S03]  /*16130*/  MUFU.EX2 R26, R26 ;  /* 0x0000001a001a7308 */ /* 0x000e660000000800 */
[----:B------:R-:W-:Y:S01]  /*16140*/  HMMA.16816.F32 R68, R68, R6, R32 ;  /* 0x000000064444723c */ /* 0x000fe20000001820 */
[----:B------:R-:W-:Y:S01]  /*16150*/  MUFU.EX2 R31, R31 ;  /* 0x0000001f001f7308 */ /* 0x000fe20000000800 */
[----:B-----5:R-:W-:Y:S01]  /*16160*/  F2FP.F16.F32.PACK_AB R5, R24, R27 ;  /* 0x0000001b1805723e */ /* 0x020fe200000000ff */
[-CC-:B------:R-:W-:Y:S01]  /*16170*/  FFMA.FTZ R32, R131, R43.reuse, -R42.reuse ;  /* 0x0000002b83207223 */ /* 0x180fe2000001082a */
[-CC-:B------:R-:W-:Y:S01]  /*16180*/  FFMA.FTZ R35, R133, R43.reuse, -R42.reuse ;  /* 0x0000002b85237223 */ /* 0x180fe2000001082a */
[----:B------:R-:W5:Y:S01]  /*16190*/  MUFU.EX2 R30, R30 ;  /* 0x0000001e001e7308 */ /* 0x000f620000000800 */
[-CC-:B------:R-:W-:Y:S01]  /*161a0*/  FFMA.FTZ R34, R129, R43.reuse, -R42.reuse ;  /* 0x0000002b81227223 */ /* 0x180fe2000001082a */
[----:B------:R-:W-:Y:S01]  /*161b0*/  FFMA.FTZ R33, R127, R43, -R42 ;  /* 0x0000002b7f217223 */ /* 0x000fe2000001082a */
[----:B------:R-:W-:Y:S01]  /*161c0*/  FADD.FTZ R27, R27, R36 ;  /* 0x000000241b1b7221 */ /* 0x000fe20000010000 */
[----:B------:R-:W-:Y:S01]  /*161d0*/  MUFU.EX2 R29, R29 ;  /* 0x0000001d001d7308 */ /* 0x000fe20000000800 */
[----:B-1----:R-:W-:-:S02]  /*161e0*/  F2FP.F16.F32.PACK_AB R7, R26, R25 ;  /* 0x000000191a07723e */ /* 0x002fc400000000ff */
[----:B------:R-:W-:Y:S01]  /*161f0*/  FADD.FTZ R24, R24, R27 ;  /* 0x0000001b18187221 */ /* 0x000fe20000010000 */
[----:B------:R-:W1:Y:S03]  /*16200*/  MUFU.EX2 R28, R28 ;  /* 0x0000001c001c7308 */ /* 0x000e660000000800 */
[----:B------:R-:W-:Y:S01]  /*16210*/  FADD.FTZ R25, R25, R24 ;  /* 0x0000001819197221 */ /* 0x000fe20000010000 */
[----:B------:R-:W-:Y:S01]  /*16220*/  MUFU.EX2 R32, R32 ;  /* 0x0000002000207308 */ /* 0x000fe20000000800 */
[----:B-----5:R-:W-:Y:S02]  /*16230*/  F2FP.F16.F32.PACK_AB R4, R30, R31 ;  /* 0x0000001f1e04723e */ /* 0x020fe400000000ff */
[----:B------:R-:W-:Y:S01]  /*16240*/  FADD.FTZ R25, R26, R25 ;  /* 0x000000191a197221 */ /* 0x000fe20000010000 */
[----:B------:R-:W5:Y:S04]  /*16250*/  MUFU.EX2 R35, R35 ;  /* 0x0000002300237308 */ /* 0x000f680000000800 */
[----:B------:R-:W-:Y:S01]  /*16260*/  MUFU.EX2 R34, R34 ;  /* 0x0000002200227308 */ /* 0x000fe20000000800 */
[----:B-1----:R-:W-:-:S03]  /*16270*/  F2FP.F16.F32.PACK_AB R6, R28, R29 ;  /* 0x0000001d1c06723e */ /* 0x002fc600000000ff */
[----:B------:R-:W1:Y:S04]  /*16280*/  MUFU.EX2 R33, R33 ;  /* 0x0000002100217308 */ /* 0x000e680000000800 */
[C---:B--2---:R-:W-:Y:S08]  /*16290*/  HMMA.16816.F32 R80, R4.reuse, R12, R80 ;  /* 0x0000000c0450723c */ /* 0x044ff00000001850 */
        /* <DEDUP_REMOVED lines=11> */
[----:B------:R-:W-:-:S02]  /*16350*/  F2FP.F16.F32.PACK_AB R4, R58, R67 ;  /* 0x000000433a04723e */ /* 0x000fc400000000ff */
[----:B-----5:R-:W-:Y:S01]  /*16360*/  F2FP.F16.F32.PACK_AB R5, R35, R32 ;  /* 0x000000202305723e */ /* 0x020fe200000000ff */
[----:B------:R-:W-:Y:S01]  /*16370*/  FADD.FTZ R32, R32, R25 ;  /* 0x0000001920207221 */ /* 0x000fe20000010000 */
[----:B------:R-:W-:Y:S02]  /*16380*/  F2FP.F16.F32.PACK_AB R6, R54, R65 ;  /* 0x000000413606723e */ /* 0x000fe400000000ff */
[----:B-1----:R-:W-:Y:S01]  /*16390*/  F2FP.F16.F32.PACK_AB R7, R33, R34 ;  /* 0x000000222107723e */ /* 0x002fe200000000ff */
[----:B------:R-:W-:-:S04]  /*163a0*/  FADD.FTZ R35, R35, R32 ;  /* 0x0000002023237221 */ /* 0x000fc80000010000 */
[----:B------:R-:W-:Y:S02]  /*163b0*/  FADD.FTZ R34, R34, R35 ;  /* 0x0000002322227221 */ /* 0x000fe40000010000 */
[----:B--2---:R-:W-:Y:S02]  /*163c0*/  HMMA.16816.F32 R80, R4, R8, R80 ;  /* 0x000000080450723c */ /* 0x004fe40000001850 */
[----:B------:R-:W-:-:S06]  /*163d0*/  FADD.FTZ R33, R33, R34 ;  /* 0x0000002221217221 */ /* 0x000fcc0000010000 */
[C---:B------:R-:W-:Y:S01]  /*163e0*/  HMMA.16816.F32 R76, R4.reuse, R10, R76 ;  /* 0x0000000a044c723c */ /* 0x040fe2000000184c */
[----:B------:R-:W1:Y:S07]  /*163f0*/  LDSM.16.MT88.4 R8, [R154+0x9000] ;  /* 0x009000009a08783b */ /* 0x000e6e0000004200 */
        /* <DEDUP_REMOVED lines=20> */
[----:B--2---:R-:W-:Y:S01]  /*16540*/  HMMA.16816.F32 R72, R4, R12, R72 ;  /* 0x0000000c0448723c */ /* 0x004fe20000001848 */
[----:B------:R-:W-:-:S04]  /*16550*/  FADD.FTZ R13, R171, R112 ;  /* 0x00000070ab0d7221 */ /* 0x000fc80000010000 */
[----:B------:R-:W-:-:S03]  /*16560*/  FADD.FTZ R13, R106, R13 ;  /* 0x0000000d6a0d7221 */ /* 0x000fc60000010000 */
[C---:B---3--:R-:W-:Y:S01]  /*16570*/  HMMA.16816.F32 R92, R4.reuse, R22, R92 ;  /* 0x00000016045c723c */ /* 0x048fe2000000185c */
[----:B------:R-:W-:Y:S01]  /*16580*/  FADD.FTZ R46, R46, R13 ;  /* 0x0000000d2e2e7221 */ /* 0x000fe20000010000 */
[-C--:B------:R-:W-:Y:S01]  /*16590*/  FFMA.FTZ R23, R48, R43.reuse, -R0 ;  /* 0x0000002b30177223 */ /* 0x080fe20000010800 */
[-C--:B------:R-:W-:Y:S01]  /*165a0*/  FFMA.FTZ R22, R51, R43.reuse, -R42 ;  /* 0x0000002b33167223 */ /* 0x080fe2000001082a */
[-C--:B------:R-:W-:Y:S01]  /*165b0*/  FFMA.FTZ R48, R50, R43.reuse, -R0 ;  /* 0x0000002b32307223 */ /* 0x080fe20000010800 */
[----:B------:R-:W-:Y:S01]  /*165c0*/  FADD.FTZ R46, R39, R46 ;  /* 0x0000002e272e7221 */ /* 0x000fe20000010000 */
[----:B------:R-:W-:Y:S02]  /*165d0*/  MUFU.EX2 R0, R49 ;  /* 0x0000003100007308 */ /* 0x000fe40000000800 */
[C---:B------:R-:W-:Y:S01]  /*165e0*/  HMMA.16816.F32 R96, R4.reuse, R20, R96 ;  /* 0x000000140460723c */ /* 0x040fe20000001860 */
[-CC-:B------:R-:W-:Y:S01]  /*165f0*/  FFMA.FTZ R21, R55, R43.reuse, -R42.reuse ;  /* 0x0000002b37157223 */ /* 0x180fe2000001082a */
[----:B------:R-:W-:Y:S01]  /*16600*/  FFMA.FTZ R20, R53, R43, -R42 ;  /* 0x0000002b35147223 */ /* 0x000fe2000001082a */
[----:B------:R-:W-:Y:S01]  /*16610*/  FADD.FTZ R45, R45, R46 ;  /* 0x0000002e2d2d7221 */ /* 0x000fe20000010000 */
[----:B------:R-:W-:Y:S03]  /*16620*/  MUFU.EX2 R22, R22 ;  /* 0x0000001600167308 */ /* 0x000fe60000000800 */
[----:B------:R-:W-:Y:S01]  /*16630*/  FADD.FTZ R38, R38, R45 ;  /* 0x0000002d26267221 */ /* 0x000fe20000010000 */
[----:B------:R-:W-:Y:S01]  /*16640*/  MUFU.EX2 R21, R21 ;  /* 0x0000001500157308 */ /* 0x000fe20000000800 */
[C---:B----4-:R-:W-:Y:S02]  /*16650*/  HMMA.16816.F32 R80, R4.reuse, R16, R80 ;  /* 0x000000100450723c */ /* 0x050fe40000001850 */
[----:B------:R-:W-:Y:S01]  /*16660*/  FADD.FTZ R31, R31, R38 ;  /* 0x000000261f1f7221 */ /* 0x000fe20000010000 */
[----:B------:R-:W2:Y:S03]  /*16670*/  MUFU.EX2 R20, R20 ;  /* 0x0000001400147308 */ /* 0x000ea60000000800 */
[----:B------:R-:W-:Y:S01]  /*16680*/  FADD.FTZ R30, R30, R31 ;  /* 0x0000001f1e1e7221 */ /* 0x000fe20000010000 */
[----:B------:R-:W3:Y:S01]  /*16690*/  MUFU.EX2 R23, R23 ;  /* 0x0000001700177308 */ /* 0x000ee20000000800 */
[C---:B------:R-:W-:Y:S01]  /*166a0*/  HMMA.16816.F32 R76, R4.reuse, R18, R76 ;  /* 0x00000012044c723c */ /* 0x040fe2000000184c */
[----:B------:R-:W4:Y:S01]  /*166b0*/  LDSM.16.MT88.4 R16, [R154+0x9800] ;  /* 0x009800009a10783b */ /* 0x000f220000004200 */
[----:B------:R-:W-:Y:S01]  /*166c0*/  FADD.FTZ R29, R29, R30 ;  /* 0x0000001e1d1d7221 */ /* 0x000fe20000010000 */
[----:B------:R-:W-:Y:S03]  /*166d0*/  MUFU.EX2 R48, R48 ;  /* 0x0000003000307308 */ /* 0x000fe60000000800 */
[----:B------:R-:W-:Y:S01]  /*166e0*/  FADD.FTZ R28, R28, R29 ;  /* 0x0000001d1c1c7221 */ /* 0x000fe20000010000 */
[----:B------:R-:W5:Y:S01]  /*166f0*/  MUFU.EX2 R43, R61 ;  /* 0x0000003d002b7308 */ /* 0x000f620000000800 */
[----:B------:R-:W-:Y:S01]  /*16700*/  HMMA.16816.F32 R68, R4, R14, R68 ;  /* 0x0000000e0444723c */ /* 0x000fe20000001844 */
[----:B--2---:R-:W-:Y:S01]  /*16710*/  F2FP.F16.F32.PACK_AB R5, R20, R21 ;  /* 0x000000151405723e */ /* 0x004fe200000000ff */
[----:B------:R-:W-:Y:S01]  /*16720*/  FADD.FTZ R67, R67, R28 ;  /* 0x0000001c43437221 */ /* 0x000fe20000010000 */
[----:B------:R-:W-:Y:S01]  /*16730*/  F2FP.F16.F32.PACK_AB R7, R193, R22 ;  /* 0x00000016c107723e */ /* 0x000fe200000000ff */
[----:B------:R-:W2:Y:S01]  /*16740*/  LDSM.16.MT88.4 R12, [R153+0x9800] ;  /* 0x00980000990c783b */ /* 0x000ea20000004200 */
[----:B---3--:R-:W-:Y:S01]  /*16750*/  F2FP.F16.F32.PACK_AB R4, R0, R23 ;  /* 0x000000170004723e */ /* 0x008fe200000000ff */
[----:B------:R-:W-:Y:S01]  /*16760*/  FADD.FTZ R58, R58, R67 ;  /* 0x000000433a3a7221 */ /* 0x000fe20000010000 */
[----:B------:R-:W-:-:S03]  /*16770*/  FADD.FTZ R21, R21, R66 ;  /* 0x0000004215157221 */ /* 0x000fc60000010000 */
[----:B------:R-:W-:Y:S01]  /*16780*/  FADD.FTZ R65, R65, R58 ;  /* 0x0000003a41417221 */ /* 0x000fe20000010000 */
[----:B------:R-:W-:Y:S01]  /*16790*/  FADD.FTZ R21, R20, R21 ;  /* 0x0000001514157221 */ /* 0x000fe20000010000 */
[----:B-----5:R-:W-:Y:S02]  /*167a0*/  F2FP.F16.F32.PACK_AB R6, R43, R48 ;  /* 0x000000302b06723e */ /* 0x020fe400000000ff */
[----:B------:R-:W-:Y:S01]  /*167b0*/  FADD.FTZ R65, R54, R65 ;  /* 0x0000004136417221 */ /* 0x000fe20000010000 */
[----:B------:R-:W-:Y:S01]  /*167c0*/  FADD.FTZ R22, R22, R21 ;  /* 0x0000001516167221 */ /* 0x000fe20000010000 */
[----:B------:R-:W-:Y:S02]  /*167d0*/  MOV R61, R41 ;  /* 0x00000029003d7202 */ /* 0x000fe40000000f00 */
[----:B------:R-:W-:Y:S01]  /*167e0*/  FADD.FTZ R108, R108, R65 ;  /* 0x000000416c6c7221 */ /* 0x000fe20000010000 */
[----:B------:R-:W-:Y:S01]  /*167f0*/  FADD.FTZ R193, R193, R22 ;  /* 0x00000016c1c17221 */ /* 0x000fe20000010000 */
[----:B-1----:R-:W-:Y:S02]  /*16800*/  HMMA.16816.F32 R96, R4, R8, R96 ;  /* 0x000000080460723c */ /* 0x002fe40000001860 */
[----:B------:R-:W-:-:S04]  /*16810*/  FADD.FTZ R107, R107, R108 ;  /* 0x0000006c6b6b7221 */ /* 0x000fc80000010000 */
[----:B------:R-:W-:Y:S02]  /*16820*/  FADD.FTZ R114, R114, R107 ;  /* 0x0000006b72727221 */ /* 0x000fe40000010000 */
[----:B------:R-:W-:Y:S01]  /*16830*/  HMMA.16816.F32 R92, R4, R10, R92 ;  /* 0x0000000a045c723c */ /* 0x000fe2000000185c */
[----:B------:R-:W1:Y:S01]  /*16840*/  LDSM.16.MT88.4 R8, [R152+0x9800] ;  /* 0x009800009808783b */ /* 0x000e620000004200 */
[----:B------:R-:W-:-:S04]  /*16850*/  FADD.FTZ R114, R63, R114 ;  /* 0x000000723f727221 */ /* 0x000fc80000010000 */
[----:B------:R-:W-:Y:S02]  /*16860*/  FADD.FTZ R23, R23, R114 ;  /* 0x0000007217177221 */ /* 0x000fe40000010000 */
[C---:B----4-:R-:W-:Y:S02]  /*16870*/  HMMA.16816.F32 R88, R4.reuse, R16, R88 ;  /* 0x000000100458723c */ /* 0x050fe40000001858 */
[----:B------:R-:W-:Y:S01]  /*16880*/  FADD.FTZ R23, R0, R23 ;  /* 0x0000001700177221 */ /* 0x000fe20000010000 */
[-C--:B------:R-:W-:Y:S02]  /*16890*/  MOV R0, R3.reuse ;  /* 0x0000000300007202 */ /* 0x080fe40000000f00 */
[----:B------:R-:W-:Y:S01]  /*168a0*/  @P0 MOV R0, R3 ;  /* 0x0000000300000202 */ /* 0x000fe20000000f00 */
[----:B------:R-:W-:Y:S02]  /*168b0*/  FADD.FTZ R48, R48, R23 ;  /* 0x0000001730307221 */ /* 0x000fe40000010000 */
[----:B------:R-:W-:Y:S02]  /*168c0*/  HMMA.16816.F32 R84, R4, R18, R84 ;  /* 0x000000120454723c */ /* 0x000fe40000001854 */
[----:B------:R-:W-:-:S06]  /*168d0*/  FADD.FTZ R196, R43, R48 ;  /* 0x000000302bc47221 */ /* 0x000fcc0000010000 */
[C---:B--2---:R-:W-:Y:S08]  /*168e0*/  HMMA.16816.F32 R80, R4.reuse, R12, R80 ;  /* 0x0000000c0450723c */ /* 0x044ff00000001850 */
[C---:B------:R-:W-:Y:S08]  /*168f0*/  HMMA.16816.F32 R76, R4.reuse, R14, R76 ;  /* 0x0000000e044c723c */ /* 0x040ff0000000184c */
[C---:B-1----:R-:W-:Y:S08]  /*16900*/  HMMA.16816.F32 R72, R4.reuse, R8, R72 ;  /* 0x000000080448723c */ /* 0x042ff00000001848 */
[----:B------:R-:W-:Y:S01]  /*16910*/  HMMA.16816.F32 R68, R4, R10, R68 ;  /* 0x0000000a0444723c */ /* 0x000fe20000001844 */
[----:B------:R-:W-:-:S04]  /*16920*/  NOP ;  /* 0x0000000000007918 */ /* 0x000fc80000000000 */
[----:B------:R-:W-:-:S15]  /*16930*/  @P0 BRA `(.L_x_14511) ;  /* 0x0000000000040947 */ /* 0x000fde0003800000 */
.L_x_14502:
[----:B------:R-:W-:-:S07]  /*16940*/  IADD3 R59, PT, PT, R61, -0x1, RZ ;  /* 0xffffffff3d3b7810 */ /* 0x000fce0007ffe0ff */
.L_x_14511:
[----:B------:R-:W-:Y:S05]  /*16950*/  BSYNC B2 ;  /* 0x0000000000027941 */ /* 0x000fea0003800000 */
.L_x_14501:
[----:B------:R-:W-:-:S13]  /*16960*/  ISETP.GE.AND P0, PT, R59, R168, PT ;  /* 0x000000a83b00720c */ /* 0x000fda0003f06270 */
[----:B------:R-:W-:Y:S05]  /*16970*/  @!P0 BRA `(.L_x_14512) ;  /* 0x00000054005c8947 */ /* 0x000fea0003800000 */
[----:B------:R-:W-:Y:S01]  /*16980*/  ISETP.NE.U32.AND P0, PT, R184, RZ, PT ;  /* 0x000000ffb800720c */ /* 0x000fe20003f05070 */
[----:B------:R-:W-:Y:S01]  /*16990*/  IMAD.IADD R60, R176, 0x1, R60 ;  /* 0x00000001b03c7824 */ /* 0x000fe200078e023c */
[----:B------:R-:W-:Y:S01]  /*169a0*/  LOP3.LUT R180, R180, 0xfffffffb, RZ, 0xc0, !PT ;  /* 0xfffffffbb4b47812 */ /* 0x000fe200078ec0ff */
[----:B------:R-:W-:Y:S01]  /*169b0*/  IMAD.SHL.U32 R3, R59, 0x80, RZ ;  /* 0x000000803b037824 */ /* 0x000fe200078e00ff */
[----:B------:R-:W-:Y:S01]  /*169c0*/  ISETP.NE.AND.EX P0, PT, R185, RZ, PT, P0 ;  /* 0x000000ffb900720c */ /* 0x000fe20003f05300 */
[----:B------:R-:W-:Y:S01]  /*169d0*/  IMAD.MOV.U32 R102, RZ, RZ, R2 ;  /* 0x000000ffff667224 */ /* 0x000fe200078e0002 */
[----:B------:R-:W-:Y:S01]  /*169e0*/  IADD3 R60, PT, PT, R103, R60, R56 ;  /* 0x0000003c673c7210 */ /* 0x000fe20007ffe038 */
[----:B------:R-:W-:Y:S01]  /*169f0*/  IMAD.MOV.U32 R103, RZ, RZ, R0 ;  /* 0x000000ffff677224 */ /* 0x000fe200078e0000 */
[----:B------:R-:W-:Y:S01]  /*16a00*/  LOP3.LUT R194, R3, 0x40, R132, 0xfe, !PT ;  /* 0x0000004003c27812 */ /* 0x000fe200078efe84 */
[----:B------:R-:W-:Y:S01]  /*16a10*/  VIADD R191, R59, 0x1 ;  /* 0x000000013bbf7836 */ /* 0x000fe20000000000 */
[----:B------:R-:W-:Y:S01]  /*16a20*/  IADD3 R192, PT, PT, -R132, R60, -R177 ;  /* 0x0000003c84c07210 */ /* 0x000fe20007ffe9b1 */
[----:B------:R-:W-:-:S03]  /*16a30*/  VIADD R190, R3, 0x80 ;  /* 0x0000008003be7836 */ /* 0x000fc60000000000 */
[----:B------:R-:W-:-:S03]  /*16a40*/  IADD3 R192, PT, PT, R192, -0x39, -R3 ;  /* 0xffffffc7c0c07810 */ /* 0x000fc60007ffe803 */
[----:B------:R-:W-:-:S07]  /*16a50*/  @P0 LOP3.LUT R180, R180, 0x4, RZ, 0xfc, !PT ;  /* 0x00000004b4b40812 */ /* 0x000fce00078efcff */
.L_x_14519:
        /* <DEDUP_REMOVED lines=79> */
.L_x_14514:
[----:B------:R-:W-:Y:S05]  /*16f50*/  BSYNC.RECONVERGENT B0 ;  /* 0x0000000000007941 */ /* 0x000fea0003800200 */
.L_x_14513:
        /* <DEDUP_REMOVED lines=85> */
[----:B------:R-:W-:Y:S05]  /*174b0*/  LDSM.16.M88.4 R108, [R157+0x3800] ;  /* 0x003800009d6c783b */ /* 0x000fea0000000200 */
        /* <DEDUP_REMOVED lines=89> */
[----:B------:R-:W-:Y:S01]  /*17a50*/  ISETP.NE.U32.AND P1, PT, R184, RZ, PT ;  /* 0x000000ffb800720c */ /* 0x000fe20003f25070 */
[----:B------:R-:W-:Y:S01]  /*17a60*/  BSSY.RECONVERGENT B0, `(.L_x_14517) ;  /* 0x000004e000007945 */ /* 0x000fe20003800200 */
[----:B------:R-:W-:Y:S01]  /*17a70*/  LOP3.LUT R180, R180, 0xfffffffb, RZ, 0xc0, !PT ;  /* 0xfffffffbb4b47812 */ /* 0x000fe200078ec0ff */
[----:B------:R-:W-:Y:S01]  /*17a80*/  IMAD.SHL.U32 R0, R164, 0x20, RZ ;  /* 0x00000020a4007824 */ /* 0x000fe200078e00ff */
        /* <DEDUP_REMOVED lines=75> */
.L_x_14518:
[----:B------:R-:W-:Y:S05]  /*17f40*/  BSYNC.RECONVERGENT B0 ;  /* 0x0000000000007941 */ /* 0x000fea0003800200 */
.L_x_14517:
        /* <DEDUP_REMOVED lines=57> */
.L_x_14516:
[----:B------:R-:W-:Y:S05]  /*182e0*/  BSYNC.RECONVERGENT B1 ;  /* 0x0000000000017941 */ /* 0x000fea0003800200 */
.L_x_14515:
[----:B------:R-:W-:Y:S01]  /*182f0*/  IABS R0, R192 ;  /* 0x000000c000007213 */ /* 0x000fe20000000000 */
[----:B------:R-:W-:Y:S01]  /*18300*/  VIADD R2, R194, 0xffffffc0 ;  /* 0xffffffc0c2027836 */ /* 0x000fe20000000000 */
[----:B------:R-:W-:Y:S01]  /*18310*/  LOP3.LUT R180, R180, 0xfffbffff, RZ, 0xc0, !PT ;  /* 0xfffbffffb4b47812 */ /* 0x000fe200078ec0ff */
[C---:B------:R-:W-:Y:S01]  /*18320*/  VIADD R136, R194.reuse, 0xffffffd8 ;  /* 0xffffffd8c2887836 */ /* 0x040fe20000000000 */
[----:B------:R-:W-:Y:S01]  /*18330*/  I2FP.F32.S32 R0, R0 ;  /* 0x0000000000007245 */ /* 0x000fe20000201400 */
[----:B------:R-:W-:Y:S01]  /*18340*/  VIADD R134, R194, 0xffffffd9 ;  /* 0xffffffd9c2867836 */ /* 0x000fe20000000000 */
[----:B------:R-:W-:Y:S01]  /*18350*/  ISETP.GE.AND P1, PT, R2, R188, PT ;  /* 0x000000bc0200720c */ /* 0x000fe20003f26270 */
[----:B------:R-:W-:Y:S01]  /*18360*/  VIADD R128, R194, 0xffffffe8 ;  /* 0xffffffe8c2807836 */ /* 0x000fe20000000000 */
[----:B------:R-:W-:Y:S01]  /*18370*/  ISETP.GE.AND P0, PT, R2, R181, PT ;  /* 0x000000b50200720c */ /* 0x000fe20003f06270 */
[----:B-1----:R-:W-:Y:S01]  /*18380*/  VIADD R3, R192, 0x31 ;  /* 0x00000031c0037836 */ /* 0x002fe20000000000 */
[----:B------:R-:W-:Y:S01]  /*18390*/  ISETP.GE.AND P3, PT, R2, R189, PT ;  /* 0x000000bd0200720c */ /* 0x000fe20003f66270 */
[----:B------:R-:W-:Y:S01]  /*183a0*/  VIADD R126, R194, 0xffffffe9 ;  /* 0xffffffe9c27e7836 */ /* 0x000fe20000000000 */
[----:B------:R-:W-:Y:S01]  /*183b0*/  ISETP.GE.AND P4, PT, R2, R187, PT ;  /* 0x000000bb0200720c */ /* 0x000fe20003f86270 */
[C---:B------:R-:W-:Y:S01]  /*183c0*/  VIADD R2, R194.reuse, 0x1 ;  /* 0x00000001c2027836 */ /* 0x040fe20000000000 */
[----:B------:R-:W-:Y:S01]  /*183d0*/  IABS R3, R3 ;  /* 0x0000000300037213 */ /* 0x000fe20000000000 */
[----:B------:R-:W-:Y:S01]  /*183e0*/  VIADD R118, R194, 0x18 ;  /* 0x00000018c2767836 */ /* 0x000fe20000000000 */
[----:B------:R-:W-:Y:S01]  /*183f0*/  ISETP.GE.AND P5, PT, R126, R181, PT ;  /* 0x000000b57e00720c */ /* 0x000fe20003fa6270 */
[CC--:B------:R-:W-:Y:S01]  /*18400*/  FFMA.FTZ R33, -R186.reuse, R0.reuse, R33 ;  /* 0x00000000ba217223 */ /* 0x0c0fe20000010121 */
[----:B------:R-:W-:Y:S01]  /*18410*/  I2FP.F32.S32 R3, R3 ;  /* 0x0000000300037245 */ /* 0x000fe20000201400 */
[----:B------:R-:W-:Y:S01]  /*18420*/  FFMA.FTZ R39, -R186, R0, R39 ;  /* 0x00000000ba277223 */ /* 0x000fe20000010127 */
[----:B------:R-:W-:Y:S01]  /*18430*/  @P1 LOP3.LUT R180, R180, 0x40000, RZ, 0xfc, !PT ;  /* 0x00040000b4b41812 */ /* 0x000fe200078efcff */
[----:B------:R-:W-:Y:S02]  /*18440*/  VIADD R0, R194, 0xfffffff9 ;  /* 0xfffffff9c2007836 */ /* 0x000fe40000000000 */
[----:B------:R-:W-:Y:S01]  /*18450*/  FFMA.FTZ R8, -R186, R3, R8 ;  /* 0x00000003ba087223 */ /* 0x000fe20000010108 */
[----:B------:R-:W-:Y:S01]  /*18460*/  LOP3.LUT R180, R180, 0xfffdffff, RZ, 0xc0, !PT ;  /* 0xfffdffffb4b47812 */ /* 0x000fe200078ec0ff */
[----:B------:R-:W-:Y:S01]  /*18470*/  VIADD R104, R192, 0x41 ;  /* 0x00000041c0687836 */ /* 0x000fe20000000000 */
[----:B------:R-:W-:Y:S01]  /*18480*/  ISETP.GE.AND P1, PT, R0, R189, PT ;  /* 0x000000bd0000720c */ /* 0x000fe20003f26270 */
[----:B------:R-:W-:Y:S01]  /*18490*/  VIADD R111, R192, 0x30 ;  /* 0x00000030c06f7836 */ /* 0x000fe20000000000 */
[----:B------:R-:W-:Y:S01]  /*184a0*/  @P0 LOP3.LUT R180, R180, 0x20000, RZ, 0xfc, !PT ;  /* 0x00020000b4b40812 */ /* 0x000fe200078efcff */
[----:B------:R-:W-:Y:S01]  /*184b0*/  VIADD R110, R194, 0xffffffc8 ;  /* 0xffffffc8c26e7836 */ /* 0x000fe20000000000 */
[----:B------:R-:W-:Y:S01]  /*184c0*/  ISETP.GE.AND P0, PT, R2, R187, PT ;  /* 0x000000bb0200720c */ /* 0x000fe20003f06270 */
[----:B------:R-:W-:Y:S01]  /*184d0*/  FFMA.FTZ R14, -R186, R3, R14 ;  /* 0x00000003ba0e7223 */ /* 0x000fe2000001010e */
[----:B------:R-:W-:Y:S01]  /*184e0*/  IABS R104, R104 ;  /* 0x0000006800687213 */ /* 0x000fe20000000000 */
[----:B------:R-:W-:Y:S01]  /*184f0*/  VIADD R113, R192, 0x29 ;  /* 0x00000029c0717836 */ /* 0x000fe20000000000 */
[----:B------:R-:W-:Y:S01]  /*18500*/  IABS R111, R111 ;  /* 0x0000006f006f7213 */ /* 0x000fe20000000000 */
[C---:B------:R-:W-:Y:S01]  /*18510*/  VIADD R112, R194.reuse, 0xffffffc1 ;  /* 0xffffffc1c2707836 */ /* 0x040fe20000000000 */
[----:B------:R-:W-:Y:S01]  /*18520*/  FSEL R199, R33, -INF , P1 ;  /* 0xff80000021c77808 */ /* 0x000fe20000800000 */
[----:B------:R-:W-:Y:S01]  /*18530*/  VIADD R108, R194, 0xffffffc9 ;  /* 0xffffffc9c26c7836 */ /* 0x000fe20000000000 */
[----:B------:R-:W-:Y:S01]  /*18540*/  FSEL R139, R39, -INF , P0 ;  /* 0xff800000278b7808 */ /* 0x000fe20000000000 */
[----:B------:R-:W-:Y:S01]  /*18550*/  IMAD.MOV.U32 R39, RZ, RZ, R104 ;  /* 0x000000ffff277224 */ /* 0x000fe200078e0068 */
[----:B------:R-:W-:Y:S01]  /*18560*/  ISETP.GE.AND P1, PT, R110, R189, PT ;  /* 0x000000bd6e00720c */ /* 0x000fe20003f26270 */
[C---:B------:R-:W-:Y:S01]  /*18570*/  VIADD R106, R192.reuse, 0x38 ;  /* 0x00000038c06a7836 */ /* 0x040fe20000000000 */
[----:B------:R-:W-:Y:S01]  /*18580*/  I2FP.F32.S32 R104, R111 ;  /* 0x0000006f00687245 */ /* 0x000fe20000201400 */
[C---:B------:R-:W-:Y:S01]  /*18590*/  VIADD R107, R192.reuse, 0x28 ;  /* 0x00000028c06b7836 */ /* 0x040fe20000000000 */
[----:B------:R-:W-:Y:S01]  /*185a0*/  IABS R33, R113 ;  /* 0x0000007100217213 */ /* 0x000fe20000000000 */
[----:B------:R-:W-:Y:S01]  /*185b0*/  VIADD R109, R192, 0x40 ;  /* 0x00000040c06d7836 */ /* 0x000fe20000000000 */
[----:B------:R-:W-:Y:S01]  /*185c0*/  FSEL R8, R8, -INF , P1 ;  /* 0xff80000008087808 */ /* 0x000fe20000800000 */
[----:B------:R-:W-:Y:S01]  /*185d0*/  FFMA.FTZ R9, -R186, R104, R9 ;  /* 0x00000068ba097223 */ /* 0x000fe20000010109 */
[----:B------:R-:W-:Y:S01]  /*185e0*/  ISETP.GE.AND P1, PT, R112, R188, PT ;  /* 0x000000bc7000720c */ /* 0x000fe20003f26270 */
[----:B------:R-:W-:Y:S01]  /*185f0*/  FFMA.FTZ R15, -R186, R104, R15 ;  /* 0x00000068ba0f7223 */ /* 0x000fe2000001010f */
[----:B------:R-:W-:Y:S01]  /*18600*/  IABS R106, R106 ;  /* 0x0000006a006a7213 */ /* 0x000fe20000000000 */
[----:B------:R-:W-:Y:S01]  /*18610*/  VIADD R132, R194, 0xffffffe0 ;  /* 0xffffffe0c2847836 */ /* 0x000fe20000000000 */
[----:B------:R-:W-:Y:S01]  /*18620*/  ISETP.GE.AND P0, PT, R108, R189, PT ;  /* 0x000000bd6c00720c */ /* 0x000fe20003f06270 */
[----:B------:R-:W-:Y:S01]  /*18630*/  VIADD R138, R194, 0xffffffd1 ;  /* 0xffffffd1c28a7836 */ /* 0x000fe20000000000 */
[----:B------:R-:W-:Y:S01]  /*18640*/  I2FP.F32.S32 R33, R33 ;  /* 0x0000002100217245 */ /* 0x000fe20000201400 */
[----:B------:R-:W-:Y:S01]  /*18650*/  VIADD R105, R192, 0x39 ;  /* 0x00000039c0697836 */ /* 0x000fe20000000000 */
[----:B------:R-:W-:Y:S01]  /*18660*/  I2FP.F32.S32 R106, R106 ;  /* 0x0000006a006a7245 */ /* 0x000fe20000201400 */
[----:B------:R-:W-:Y:S01]  /*18670*/  VIADD R130, R194, 0xffffffe1 ;  /* 0xffffffe1c2827836 */ /* 0x000fe20000000000 */
[----:B------:R-:W-:Y:S01]  /*18680*/  FSEL R9, R9, -INF , P0 ;  /* 0xff80000009097808 */ /* 0x000fe20000000000 */
[----:B------:R-:W-:Y:S01]  /*18690*/  FFMA.FTZ R12, -R186, R33, R12 ;  /* 0x00000021ba0c7223 */ /* 0x000fe2000001010c */
[----:B------:R-:W-:Y:S01]  /*186a0*/  ISETP.GE.AND P0, PT, R112, R181, PT ;  /* 0x000000b57000720c */ /* 0x000fe20003f06270 */
[C---:B------:R-:W-:Y:S01]  /*186b0*/  FFMA.FTZ R18, -R186.reuse, R33, R18 ;  /* 0x00000021ba127223 */ /* 0x040fe20000010112 */
[----:B------:R-:W-:Y:S01]  /*186c0*/  IABS R105, R105 ;  /* 0x0000006900697213 */ /* 0x000fe20000000000 */
[-C--:B------:R-:W-:Y:S01]  /*186d0*/  FFMA.FTZ R5, -R186, R106.reuse, R5 ;  /* 0x0000006aba057223 */ /* 0x080fe20000010105 */
[----:B------:R-:W-:Y:S01]  /*186e0*/  LOP3.LUT R180, R180, 0xfffeffff, RZ, 0xc0, !PT ;  /* 0xfffeffffb4b47812 */ /* 0x000fe200078ec0ff */
[----:B------:R-:W-:Y:S01]  /*186f0*/  VIADD R33, R192, 0x21 ;  /* 0x00000021c0217836 */ /* 0x000fe20000000000 */
[----:B------:R-:W-:Y:S01]  /*18700*/  ISETP.GE.AND P2, PT, R112, R189, PT ;  /* 0x000000bd7000720c */ /* 0x000fe20003f46270 */
[----:B------:R-:W-:Y:S01]  /*18710*/  FFMA.FTZ R11, -R186, R106, R11 ;  /* 0x0000006aba0b7223 */ /* 0x000fe2000001010b */
[----:B------:R-:W-:Y:S01]  /*18720*/  I2FP.F32.S32 R39, R39 ;  /* 0x0000002700277245 */ /* 0x000fe20000201400 */
[C---:B------:R-:W-:Y:S01]  /*18730*/  VIADD R3, R192.reuse, 0x19 ;  /* 0x00000019c0037836 */ /* 0x040fe20000000000 */
[----:B------:R-:W-:Y:S01]  /*18740*/  I2FP.F32.S32 R105, R105 ;  /* 0x0000006900697245 */ /* 0x000fe20000201400 */
[----:B------:R-:W-:Y:S01]  /*18750*/  VIADD R104, R192, 0x18 ;  /* 0x00000018c0687836 */ /* 0x000fe20000000000 */
[----:B------:R-:W-:Y:S01]  /*18760*/  @P1 LOP3.LUT R180, R180, 0x10000, RZ, 0xfc, !PT ;  /* 0x00010000b4b41812 */ /* 0x000fe200078efcff */
        /* <DEDUP_REMOVED lines=8> */
[----:B------:R-:W-:Y:S01]  /*187f0*/  FFMA.FTZ R10, -R186, R105, R10 ;  /* 0x00000069ba0a7223 */ /* 0x000fe2000001010a */
[----:B------:R-:W-:Y:S01]  /*18800*/  LOP3.LUT R180, R180, 0xffff7fff, RZ, 0xc0, !PT ;  /* 0xffff7fffb4b47812 */ /* 0x000fe200078ec0ff */
[----:B------:R-:W-:Y:S01]  /*18810*/  VIADD R105, R192, 0x11 ;  /* 0x00000011c0697836 */ /* 0x000fe20000000000 */
[----:B------:R-:W-:Y:S01]  /*18820*/  IABS R3, R3 ;  /* 0x0000000300037213 */ /* 0x000fe20000000000 */
[----:B------:R-:W-:Y:S01]  /*18830*/  VIADD R190, R190, 0xffffff80 ;  /* 0xffffff80bebe7836 */ /* 0x000fe20000000000 */
[----:B------:R-:W-:Y:S02]  /*18840*/  I2FP.F32.S32 R33, R33 ;  /* 0x0000002100217245 */ /* 0x000fe40000201400 */
[----:B------:R-:W-:Y:S02]  /*18850*/  ISETP.GE.AND P1, PT, R110, R187, PT ;  /* 0x000000bb6e00720c */ /* 0x000fe40003f26270 */
[----:B------:R-:W-:Y:S01]  /*18860*/  I2FP.F32.S32 R106, R107 ;  /* 0x0000006b006a7245 */ /* 0x000fe20000201400 */
[-C--:B------:R-:W-:Y:S01]  /*18870*/  FFMA.FTZ R22, -R186, R33.reuse, R22 ;  /* 0x00000021ba167223 */ /* 0x080fe20000010116 */
[----:B------:R-:W-:Y:S01]  /*18880*/  @P0 LOP3.LUT R180, R180, 0x8000, RZ, 0xfc, !PT ;  /* 0x00008000b4b40812 */ /* 0x000fe200078efcff */
[C---:B------:R-:W-:Y:S01]  /*18890*/  FFMA.FTZ R16, -R186.reuse, R33, R16 ;  /* 0x00000021ba107223 */ /* 0x040fe20000010110 */
[----:B------:R-:W-:Y:S01]  /*188a0*/  IABS R39, R39 ;  /* 0x0000002700277213 */ /* 0x000fe20000000000 */
[CC--:B------:R-:W-:Y:S01]  /*188b0*/  FFMA.FTZ R13, -R186.reuse, R106.reuse, R13 ;  /* 0x0000006aba0d7223 */ /* 0x0c0fe2000001010d */
[----:B------:R-:W-:Y:S01]  /*188c0*/  I2FP.F32.S32 R3, R3 ;  /* 0x0000000300037245 */ /* 0x000fe20000201400 */
[----:B------:R-:W-:Y:S01]  /*188d0*/  FFMA.FTZ R19, -R186, R106, R19 ;  /* 0x0000006aba137223 */ /* 0x000fe20000010113 */
[----:B------:R-:W-:Y:S01]  /*188e0*/  ISETP.GE.AND P0, PT, R112, R189, PT ;  /* 0x000000bd7000720c */ /* 0x000fe20003f06270 */
[----:B------:R-:W-:Y:S01]  /*188f0*/  VIADD R33, R192, 0x10 ;  /* 0x00000010c0217836 */ /* 0x000fe20000000000 */
[----:B------:R-:W-:Y:S01]  /*18900*/  FSEL R116, R10, -INF , P1 ;  /* 0xff8000000a747808 */ /* 0x000fe20000800000 */
[----:B------:R-:W-:Y:S01]  /*18910*/  FFMA.FTZ R20, -R186, R3, R20 ;  /* 0x00000003ba147223 */ /* 0x000fe20000010114 */
[----:B------:R-:W-:Y:S01]  /*18920*/  ISETP.GE.AND P1, PT, R136, R189, PT ;  /* 0x000000bd8800720c */ /* 0x000fe20003f26270 */
[----:B------:R-:W-:Y:S01]  /*18930*/  FFMA.FTZ R26, -R186, R3, R26 ;  /* 0x00000003ba1a7223 */ /* 0x000fe2000001011a */
[----:B------:R-:W-:Y:S01]  /*18940*/  I2FP.F32.S32 R106, R39 ;  /* 0x00000027006a7245 */ /* 0x000fe20000201400 */
[----:B------:R-:W-:Y:S01]  /*18950*/  VIADD R3, R192, 0x9 ;  /* 0x00000009c0037836 */ /* 0x000fe20000000000 */
[----:B------:R-:W-:Y:S01]  /*18960*/  FSEL R122, R12, -INF , P0 ;  /* 0xff8000000c7a7808 */ /* 0x000fe20000000000 */
[----:B------:R-:W-:Y:S01]  /*18970*/  VIADD R12, R194, 0x9 ;  /* 0x00000009c20c7836 */ /* 0x000fe20000000000 */
        /* <DEDUP_REMOVED lines=8> */
[----:B------:R-:W-:Y:S01]  /*18a00*/  IABS R105, R105 ;  /* 0x0000006900697213 */ /* 0x000fe20000000000 */
[C---:B------:R-:W-:Y:S01]  /*18a10*/  VIADD R39, R192.reuse, 0x1 ;  /* 0x00000001c0277836 */ /* 0x040fe20000000000 */
[----:B------:R-:W-:Y:S01]  /*18a20*/  FSEL R115, R11, -INF , P0 ;  /* 0xff8000000b737808 */ /* 0x000fe20000000000 */
[----:B------:R-:W-:Y:S01]  /*18a30*/  VIADD R10, R192, 0xfffffff9 ;  /* 0xfffffff9c00a7836 */ /* 0x000fe20000000000 */
[----:B------:R-:W-:Y:S02]  /*18a40*/  I2FP.F32.S32 R114, R109 ;  /* 0x0000006d00727245 */ /* 0x000fe40000201400 */
[----:B------:R-:W-:Y:S02]  /*18a50*/  IABS R104, R104 ;  /* 0x0000006800687213 */ /* 0x000fe40000000000 */
[----:B------:R-:W-:Y:S01]  /*18a60*/  ISETP.GE.AND P0, PT, R134, R189, PT ;  /* 0x000000bd8600720c */ /* 0x000fe20003f06270 */
[----:B------:R-:W-:Y:S01]  /*18a70*/  FFMA.FTZ R7, -R186, R114, R7 ;  /* 0x00000072ba077223 */ /* 0x000fe20000010107 */
[----:B------:R-:W-:Y:S01]  /*18a80*/  IABS R3, R3 ;  /* 0x0000000300037213 */ /* 0x000fe20000000000 */
[----:B------:R-:W-:Y:S01]  /*18a90*/  VIADD R114, R194, 0x19 ;  /* 0x00000019c2727836 */ /* 0x000fe20000000000 */
[----:B------:R-:W-:Y:S02]  /*18aa0*/  FSEL R109, R14, -INF , P1 ;  /* 0xff8000000e6d7808 */ /* 0x000fe40000800000 */
[----:B------:R-:W-:Y:S02]  /*18ab0*/  ISETP.GE.AND P1, PT, R132, R189, PT ;  /* 0x000000bd8400720c */ /* 0x000fe40003f26270 */
[----:B------:R-:W-:Y:S02]  /*18ac0*/  I2FP.F32.S32 R105, R105 ;  /* 0x0000006900697245 */ /* 0x000fe40000201400 */
[----:B------:R-:W-:Y:S02]  /*18ad0*/  I2FP.F32.S32 R104, R104 ;  /* 0x0000006800687245 */ /* 0x000fe40000201400 */
[----:B------:R-:W-:Y:S01]  /*18ae0*/  FSEL R223, R17, -INF , P0 ;  /* 0xff80000011df7808 */ /* 0x000fe20000000000 */
[C---:B------:R-:W-:Y:S01]  /*18af0*/  FFMA.FTZ R30, -R186.reuse, R105, R30 ;  /* 0x00000069ba1e7223 */ /* 0x040fe2000001011e */
[----:B------:R-:W-:Y:S01]  /*18b00*/  I2FP.F32.S32 R3, R3 ;  /* 0x0000000300037245 */ /* 0x000fe20000201400 */
[-C--:B------:R-:W-:Y:S01]  /*18b10*/  FFMA.FTZ R21, -R186, R104.reuse, R21 ;  /* 0x00000068ba157223 */ /* 0x080fe20000010115 */
[----:B------:R-:W-:Y:S01]  /*18b20*/  ISETP.GE.AND P0, PT, R138, R187, PT ;  /* 0x000000bb8a00720c */ /* 0x000fe20003f06270 */
[----:B------:R-:W-:Y:S01]  /*18b30*/  FFMA.FTZ R24, -R186, R105, R24 ;  /* 0x00000069ba187223 */ /* 0x000fe20000010118 */
[----:B------:R-:W-:Y:S01]  /*18b40*/  FSEL R221, R20, -INF , P1 ;  /* 0xff80000014dd7808 */ /* 0x000fe20000800000 */
[----:B------:R-:W-:Y:S01]  /*18b50*/  VIADD R20, R194, 0xfffffff8 ;  /* 0xfffffff8c2147836 */ /* 0x000fe20000000000 */
[----:B------:R-:W-:Y:S01]  /*18b60*/  ISETP.GE.AND P1, PT, R136, R187, PT ;  /* 0x000000bb8800720c */ /* 0x000fe20003f26270 */
[C---:B------:R-:W-:Y:S01]  /*18b70*/  FFMA.FTZ R28, -R186.reuse, R3, R28 ;  /* 0x00000003ba1c7223 */ /* 0x040fe2000001011c */
[----:B------:R-:W-:Y:S01]  /*18b80*/  IABS R33, R33 ;  /* 0x0000002100217213 */ /* 0x000fe20000000000 */
[C---:B------:R-:W-:Y:S01]  /*18b90*/  FFMA.FTZ R34, -R186.reuse, R3, R34 ;  /* 0x00000003ba227223 */ /* 0x040fe20000010122 */
[----:B------:R-:W-:Y:S01]  /*18ba0*/  FSEL R105, R15, -INF , P0 ;  /* 0xff8000000f697808 */ /* 0x000fe20000000000 */
[----:B------:R-:W-:Y:S01]  /*18bb0*/  FFMA.FTZ R27, -R186, R104, R27 ;  /* 0x00000068ba1b7223 */ /* 0x000fe2000001011b */
[-C--:B------:R-:W-:Y:S01]  /*18bc0*/  ISETP.GE.AND P0, PT, R130, R189.reuse, PT ;  /* 0x000000bd8200720c */ /* 0x080fe20003f06270 */
[----:B------:R-:W-:Y:S01]  /*18bd0*/  VIADD R104, R192, 0x8 ;  /* 0x00000008c0687836 */ /* 0x000fe20000000000 */
[----:B------:R-:W-:Y:S01]  /*18be0*/  FSEL R3, R18, -INF , P1 ;  /* 0xff80000012037808 */ /* 0x000fe20000800000 */
[----:B------:R-:W-:Y:S01]  /*18bf0*/  VIADD R18, R194, 0x11 ;  /* 0x00000011c2127836 */ /* 0x000fe20000000000 */
[----:B------:R-:W-:Y:S02]  /*18c00*/  ISETP.GE.AND P1, PT, R128, R189, PT ;  /* 0x000000bd8000720c */ /* 0x000fe40003f26270 */
[----:B------:R-:W-:Y:S02]  /*18c10*/  I2FP.F32.S32 R33, R33 ;  /* 0x0000002100217245 */ /* 0x000fe40000201400 */
[----:B------:R-:W-:Y:S02]  /*18c20*/  FSEL R219, R21, -INF , P0 ;  /* 0xff80000015db7808 */ /* 0x000fe40000000000 */
[----:B------:R-:W-:Y:S01]  /*18c30*/  IABS R104, R104 ;  /* 0x0000006800687213 */ /* 0x000fe20000000000 */
[----:B------:R-:W-:Y:S01]  /*18c40*/  FFMA.FTZ R31, -R186, R33, R31 ;  /* 0x00000021ba1f7223 */ /* 0x000fe2000001011f */
[----:B------:R-:W-:Y:S01]  /*18c50*/  ISETP.GE.AND P0, PT, R134, R187, PT ;  /* 0x000000bb8600720c */ /* 0x000fe20003f06270 */
[----:B------:R-:W-:Y:S01]  /*18c60*/  FFMA.FTZ R25, -R186, R33, R25 ;  /* 0x00000021ba197223 */ /* 0x000fe20000010119 */
[----:B------:R-:W-:Y:S01]  /*18c70*/  FSEL R217, R24, -INF , P1 ;  /* 0xff80000018d97808 */ /* 0x000fe20000800000 */
[----:B------:R-:W-:Y:S01]  /*18c80*/  VIADD R24, R194, 0x39 ;  /* 0x00000039c2187836 */ /* 0x000fe20000000000 */
[----:B------:R-:W-:Y:S02]  /*18c90*/  ISETP.GE.AND P1, PT, R132, R187, PT ;  /* 0x000000bb8400720c */ /* 0x000fe40003f26270 */
[----:B------:R-:W-:Y:S02]  /*18ca0*/  I2FP.F32.S32 R104, R104 ;  /* 0x0000006800687245 */ /* 0x000fe40000201400 */
[----:B------:R-:W-:Y:S02]  /*18cb0*/  FSEL R33, R19, -INF , P0 ;  /* 0xff80000013217808 */ /* 0x000fe40000000000 */
[----:B------:R-:W-:Y:S01]  /*18cc0*/  ISETP.GE.AND P0, PT, R126, R189, PT ;  /* 0x000000bd7e00720c */ /* 0x000fe20003f06270 */
[-C--:B------:R-:W-:Y:S01]  /*18cd0*/  FFMA.FTZ R29, -R186, R104.reuse, R29 ;  /* 0x00000068ba1d7223 */ /* 0x080fe2000001011d */
        /* <DEDUP_REMOVED lines=16> */
[----:B------:R-:W-:Y:S02]  /*18de0*/  FSEL R26, R26, -INF , P1 ;  /* 0xff8000001a1a7808 */ /* 0x000fe40000800000 */
[----:B------:R-:W-:Y:S02]  /*18df0*/  ISETP.GE.AND P1, PT, R20, R189, PT ;  /* 0x000000bd1400720c */ /* 0x000fe40003f26270 */
[----:B------:R-:W-:Y:S02]  /*18e00*/  IABS R7, R7 ;  /* 0x0000000700077213 */ /* 0x000fe40000000000 */
[----:B------:R-:W-:Y:S02]  /*18e10*/  FSEL R29, R29, -INF , P0 ;  /* 0xff8000001d1d7808 */ /* 0x000fe40000000000 */
[-C--:B------:R-:W-:Y:S02]  /*18e20*/  ISETP.GE.AND P0, PT, R126, R187.reuse, PT ;  /* 0x000000bb7e00720c */ /* 0x080fe40003f06270 */
        /* <DEDUP_REMOVED lines=8> */
[----:B------:R-:W-:Y:S01]  /*18eb0*/  ISETP.GE.AND P1, PT, R20, R187, PT ;  /* 0x000000bb1400720c */ /* 0x000fe20003f26270 */
[----:B------:R-:W-:Y:S01]  /*18ec0*/  VIADD R7, R192, 0xffffffe9 ;  /* 0xffffffe9c0077836 */ /* 0x000fe20000000000 */
[----:B------:R-:W-:Y:S02]  /*18ed0*/  FSEL R30, R30, -INF , P0 ;  /* 0xff8000001e1e7808 */ /* 0x000fe40000000000 */
[----:B------:R-:W-:Y:S02]  /*18ee0*/  ISETP.GE.AND P0, PT, R2, R189, PT ;  /* 0x000000bd0200720c */ /* 0x000fe40003f06270 */
[----:B------:R-:W-:Y:S02]  /*18ef0*/  FSEL R34, R34, -INF , P1 ;  /* 0xff80000022227808 */ /* 0x000fe40000800000 */
[----:B------:R-:W-:Y:S02]  /*18f00*/  ISETP.GE.AND P1, PT, R110, R188, PT ;  /* 0x000000bc6e00720c */ /* 0x000fe40003f26270 */
[----:B------:R-:W-:Y:S02]  /*18f10*/  FSEL R147, R37, -INF , P0 ;  /* 0xff80000025937808 */ /* 0x000fe40000000000 */
[----:B------:R-:W-:Y:S02]  /*18f20*/  IABS R7, R7 ;  /* 0x0000000700077213 */ /* 0x000fe40000000000 */
[----:B------:R-:W-:Y:S02]  /*18f30*/  ISETP.GE.AND P0, PT, R0, R187, PT ;  /* 0x000000bb0000720c */ /* 0x000fe40003f06270 */
[----:B------:R-:W-:Y:S01]  /*18f40*/  FSEL R125, R6, -INF , P4 ;  /* 0xff800000067d7808 */ /* 0x000fe20002000000 */
[----:B------:R-:W-:Y:S01]  /*18f50*/  VIADD R6, R192, 0xfffffff1 ;  /* 0xfffffff1c0067836 */ /* 0x000fe20000000000 */
[----:B------:R-:W-:Y:S02]  /*18f60*/  I2FP.F32.S32 R7, R7 ;  /* 0x0000000700077245 */ /* 0x000fe40000201400 */
[----:B------:R-:W-:Y:S02]  /*18f70*/  IABS R10, R10 ;  /* 0x0000000a000a7213 */ /* 0x000fe40000000000 */
[----:B------:R-:W-:Y:S01]  /*18f80*/  FSEL R151, R35, -INF , P0 ;  /* 0xff80000023977808 */ /* 0x000fe20000000000 */
[----:B------:R-:W-:Y:S01]  /*18f90*/  FFMA.FTZ R44, -R186, R7, R44 ;  /* 0x00000007ba2c7223 */ /* 0x000fe2000001012c */
[----:B------:R-:W-:Y:S01]  /*18fa0*/  ISETP.GE.AND P0, PT, R110, R181, PT ;  /* 0x000000b56e00720c */ /* 0x000fe20003f06270 */
[----:B------:R-:W-:Y:S01]  /*18fb0*/  FFMA.FTZ R50, -R186, R7, R50 ;  /* 0x00000007ba327223 */ /* 0x000fe20000010132 */
[----:B------:R-:W-:Y:S01]  /*18fc0*/  LOP3.LUT R180, R180, 0xffffbfff, RZ, 0xc0, !PT ;  /* 0xffffbfffb4b47812 */ /* 0x000fe200078ec0ff */
[----:B------:R-:W-:Y:S01]  /*18fd0*/  VIADD R110, R194, 0x21 ;  /* 0x00000021c26e7836 */ /* 0x000fe20000000000 */
[----:B------:R-:W-:Y:S01]  /*18fe0*/  ISETP.GE.AND P2, PT, R138, R189, PT ;  /* 0x000000bd8a00720c */ /* 0x000fe20003f46270 */
[C---:B------:R-:W-:Y:S01]  /*18ff0*/  VIADD R7, R192.reuse, 0xffffffc0 ;  /* 0xffffffc0c0077836 */ /* 0x040fe20000000000 */
[----:B------:R-:W-:Y:S01]  /*19000*/  I2FP.F32.S32 R11, R10 ;  /* 0x0000000a000b7245 */ /* 0x000fe20000201400 */
[----:B------:R-:W-:Y:S01]  /*19010*/  VIADD R10, R192, 0xfffffff0 ;  /* 0xfffffff0c00a7836 */ /* 0x000fe20000000000 */
[----:B------:R-:W-:Y:S02]  /*19020*/  IABS R6, R6 ;  /* 0x0000000600067213 */ /* 0x000fe40000000000 */
[----:B------:R-:W-:Y:S01]  /*19030*/  @P1 LOP3.LUT R180, R180, 0x4000, RZ, 0xfc, !PT ;  /* 0x00004000b4b41812 */ /* 0x000fe200078efcff */
[CC--:B------:R-:W-:Y:S01]  /*19040*/  FFMA.FTZ R36, -R186.reuse, R11.reuse, R36 ;  /* 0x0000000bba247223 */ /* 0x0c0fe20000010124 */
[----:B------:R-:W-:Y:S01]  /*19050*/  FSEL R120, R13, -INF , P2 ;  /* 0xff8000000d787808 */ /* 0x000fe20001000000 */
[----:B------:R-:W-:Y:S01]  /*19060*/  FFMA.FTZ R42, -R186, R11, R42 ;  /* 0x0000000bba2a7223 */ /* 0x000fe2000001012a */
[----:B------:R-:W-:Y:S01]  /*19070*/  I2FP.F32.S32 R13, R6 ;  /* 0x00000006000d7245 */ /* 0x000fe20000201400 */
[----:B------:R-:W-:Y:S01]  /*19080*/  VIADD R6, R194, 0x8 ;  /* 0x00000008c2067836 */ /* 0x000fe20000000000 */
[----:B------:R-:W-:Y:S01]  /*19090*/  LOP3.LUT R180, R180, 0xffffdfff, RZ, 0xc0, !PT ;  /* 0xffffdfffb4b47812 */ /* 0x000fe200078ec0ff */
[----:B------:R-:W-:Y:S01]  /*190a0*/  VIADD R11, R192, 0xffffffe8 ;  /* 0xffffffe8c00b7836 */ /* 0x000fe20000000000 */
[----:B------:R-:W-:Y:S01]  /*190b0*/  IABS R10, R10 ;  /* 0x0000000a000a7213 */ /* 0x000fe20000000000 */
[C---:B------:R-:W-:Y:S01]  /*190c0*/  FFMA.FTZ R46, -R186.reuse, R13, R46 ;  /* 0x0000000dba2e7223 */ /* 0x040fe2000001012e */
[----:B------:R-:W-:Y:S01]  /*190d0*/  IABS R7, R7 ;  /* 0x0000000700077213 */ /* 0x000fe20000000000 */
[----:B------:R-:W-:Y:S01]  /*190e0*/  FFMA.FTZ R40, -R186, R13, R40 ;  /* 0x0000000dba287223 */ /* 0x000fe20000010128 */
[----:B------:R-:W-:Y:S02]  /*190f0*/  @P0 LOP3.LUT R180, R180, 0x2000, RZ, 0xfc, !PT ;  /* 0x00002000b4b40812 */ /* 0x000fe400078efcff */
[----:B------:R-:W-:Y:S01]  /*19100*/  I2FP.F32.S32 R14, R10 ;  /* 0x0000000a000e7245 */ /* 0x000fe20000201400 */
[----:B------:R-:W-:Y:S01]  /*19110*/  VIADD R10, R194, 0x10 ;  /* 0x00000010c20a7836 */ /* 0x000fe20000000000 */
[----:B------:R-:W-:Y:S02]  /*19120*/  I2FP.F32.S32 R7, R7 ;  /* 0x0000000700077245 */ /* 0x000fe40000201400 */
[----:B------:R-:W-:Y:S01]  /*19130*/  ISETP.GE.AND P0, PT, R6, R189, PT ;  /* 0x000000bd0600720c */ /* 0x000fe20003f06270 */
[CC--:B------:R-:W-:Y:S01]  /*19140*/  FFMA.FTZ R47, -R186.reuse, R14.reuse, R47 ;  /* 0x0000000eba2f7223 */ /* 0x0c0fe2000001012f */
[----:B------:R-:W-:Y:S01]  /*19150*/  IABS R11, R11 ;  /* 0x0000000b000b7213 */ /* 0x000fe20000000000 */
[----:B------:R-:W-:Y:S01]  /*19160*/  FFMA.FTZ R65, -R186, R7, R65 ;  /* 0x00000007ba417223 */ /* 0x000fe20000010141 */
[----:B------:R-:W-:Y:S01]  /*19170*/  FSEL R40, R40, -INF , P0 ;  /* 0xff80000028287808 */ /* 0x000fe20000000000 */
[----:B------:R-:W-:Y:S01]  /*19180*/  FFMA.FTZ R41, -R186, R14, R41 ;  /* 0x0000000eba297223 */ /* 0x000fe20000010129 */
[----:B------:R-:W-:Y:S01]  /*19190*/  ISETP.GE.AND P0, PT, R12, R189, PT ;  /* 0x000000bd0c00720c */ /* 0x000fe20003f06270 */
[----:B------:R-:W-:Y:S01]  /*191a0*/  VIADD R7, R192, 0xffffffc8 ;  /* 0xffffffc8c0077836 */ /* 0x000fe20000000000 */
[----:B------:R-:W-:Y:S02]  /*191b0*/  I2FP.F32.S32 R14, R11 ;  /* 0x0000000b000e7245 */ /* 0x000fe40000201400 */
[----:B------:R-:W-:Y:S02]  /*191c0*/  FSEL R41, R41, -INF , P0 ;  /* 0xff80000029297808 */ /* 0x000fe40000000000 */
[----:B------:R-:W-:Y:S01]  /*191d0*/  ISETP.GE.AND P0, PT, R194, R187, PT ;  /* 0x000000bbc200720c */ /* 0x000fe20003f06270 */
[CC--:B------:R-:W-:Y:S01]  /*191e0*/  FFMA.FTZ R45, -R186.reuse, R14.reuse, R45 ;  /* 0x0000000eba2d7223 */ /* 0x0c0fe2000001012d */
[----:B------:R-:W-:Y:S01]  /*191f0*/  IABS R7, R7 ;  /* 0x0000000700077213 */ /* 0x000fe20000000000 */
[----:B------:R-:W-:Y:S01]  /*19200*/  FFMA.FTZ R51, -R186, R14, R51 ;  /* 0x0000000eba337223 */ /* 0x000fe20000010133 */
[----:B------:R-:W-:Y:S02]  /*19210*/  FSEL R38, R38, -INF , P0 ;  /* 0xff80000026267808 */ /* 0x000fe40000000000 */
[----:B------:R-:W-:Y:S02]  /*19220*/  I2FP.F32.S32 R7, R7 ;  /* 0x0000000700077245 */ /* 0x000fe40000201400 */
[----:B------:R-:W-:Y:S02]  /*19230*/  ISETP.GE.AND P0, PT, R10, R189, PT ;  /* 0x000000bd0a00720c */ /* 0x000fe40003f06270 */
[----:B------:R-:W-:Y:S01]  /*19240*/  LOP3.LUT R180, R180, 0xffffefff, RZ, 0xc0, !PT ;  /* 0xffffefffb4b47812 */ /* 0x000fe200078ec0ff */
[-C--:B------:R-:W-:Y:S01]  /*19250*/  FFMA.FTZ R67, -R186, R7.reuse, R67 ;  /* 0x00000007ba437223 */ /* 0x080fe20000010143 */
[----:B------:R-:W-:Y:S01]  /*19260*/  FSEL R44, R44, -INF , P0 ;  /* 0xff8000002c2c7808 */ /* 0x000fe20000000000 */
[----:B------:R-:W-:Y:S01]  /*19270*/  FFMA.FTZ R61, -R186, R7, R61 ;  /* 0x00000007ba3d7223 */ /* 0x000fe2000001013d */
[----:B------:R-:W-:Y:S01]  /*19280*/  ISETP.GE.AND P0, PT, R18, R189, PT ;  /* 0x000000bd1200720c */ /* 0x000fe20003f06270 */
[----:B------:R-:W-:Y:S01]  /*19290*/  VIADD R7, R192, 0xffffffe1 ;  /* 0xffffffe1c0077836 */ /* 0x000fe20000000000 */
[----:B------:R-:W-:Y:S02]  /*192a0*/  ISETP.GE.AND P1, PT, R108, R181, PT ;  /* 0x000000b56c00720c */ /* 0x000fe40003f26270 */
[----:B------:R-:W-:Y:S02]  /*192b0*/  FSEL R45, R45, -INF , P0 ;  /* 0xff8000002d2d7808 */ /* 0x000fe40000000000 */
        /* <DEDUP_REMOVED lines=11> */
[-C--:B------:R-:W-:Y:S02]  /*19370*/  ISETP.GE.AND P3, PT, R130, R188.reuse, PT ;  /* 0x000000bc8200720c */ /* 0x080fe40003f66270 */
[----:B------:R-:W-:Y:S01]  /*19380*/  FSEL R129, R48, -INF , P0 ;  /* 0xff80000030817808 */ /* 0x000fe20000000000 */
[----:B------:R-:W-:Y:S01]  /*19390*/  VIADD R48, R194, 0x30 ;  /* 0x00000030c2307836 */ /* 0x000fe20000000000 */
[-C--:B------:R-:W-:Y:S01]  /*193a0*/  ISETP.GE.AND P0, PT, R108, R188.reuse, PT ;  /* 0x000000bc6c00720c */ /* 0x080fe20003f06270 */
[----:B------:R-:W-:Y:S01]  /*193b0*/  VIADD R108, R194, 0x28 ;  /* 0x00000028c26c7836 */ /* 0x000fe20000000000 */
[----:B------:R-:W-:Y:S02]  /*193c0*/  IABS R7, R7 ;  /* 0x0000000700077213 */ /* 0x000fe40000000000 */
[----:B------:R-:W-:Y:S02]  /*193d0*/  ISETP.GE.AND P6, PT, R130, R181, PT ;  /* 0x000000b58200720c */ /* 0x000fe40003fc6270 */
[----:B------:R-:W-:Y:S02]  /*193e0*/  I2FP.F32.S32 R7, R7 ;  /* 0x0000000700077245 */ /* 0x000fe40000201400 */
[-C--:B------:R-:W-:Y:S02]  /*193f0*/  ISETP.GE.AND P4, PT, R132, R188.reuse, PT ;  /* 0x000000bc8400720c */ /* 0x080fe40003f86270 */
[----:B------:R-:W-:Y:S01]  /*19400*/  ISETP.GE.AND P2, PT, R194, R189, PT ;  /* 0x000000bdc200720c */ /* 0x000fe20003f46270 */
[CC--:B------:R-:W-:Y:S01]  /*19410*/  FFMA.FTZ R49, -R186.reuse, R7.reuse, R49 ;  /* 0x00000007ba317223 */ /* 0x0c0fe20000010131 */
[----:B------:R-:W-:Y:S01]  /*19420*/  P2R R35, PR, RZ, 0x10 ;  /* 0x00000010ff237803 */ /* 0x000fe20000000000 */
[----:B------:R-:W-:Y:S01]  /*19430*/  FFMA.FTZ R55, -R186, R7, R55 ;  /* 0x00000007ba377223 */ /* 0x000fe20000010137 */
[----:B------:R-:W-:Y:S01]  /*19440*/  @P0 LOP3.LUT R180, R180, 0x1000, RZ, 0xfc, !PT ;  /* 0x00001000b4b40812 */ /* 0x000fe200078efcff */
[----:B------:R-:W-:Y:S01]  /*19450*/  VIADD R7, R192, 0xffffffd9 ;  /* 0xffffffd9c0077836 */ /* 0x000fe20000000000 */
[----:B------:R-:W-:Y:S02]  /*19460*/  ISETP.GE.AND P0, PT, R114, R189, PT ;  /* 0x000000bd7200720c */ /* 0x000fe40003f06270 */
[----:B------:R-:W-:Y:S02]  /*19470*/  LOP3.LUT R180, R180, 0xfffff7ff, RZ, 0xc0, !PT ;  /* 0xfffff7ffb4b47812 */ /* 0x000fe400078ec0ff */
[----:B------:R-:W-:Y:S02]  /*19480*/  FSEL R127, R49, -INF , P0 ;  /* 0xff800000317f7808 */ /* 0x000fe40000000000 */
[----:B------:R-:W-:Y:S02]  /*19490*/  ISETP.GE.AND P0, PT, R10, R187, PT ;  /* 0x000000bb0a00720c */ /* 0x000fe40003f06270 */
[----:B------:R-:W-:Y:S02]  /*194a0*/  IABS R7, R7 ;  /* 0x0000000700077213 */ /* 0x000fe40000000000 */
[----:B------:R-:W-:Y:S01]  /*194b0*/  FSEL R123, R46, -INF , P0 ;  /* 0xff8000002e7b7808 */ /* 0x000fe20000000000 */
[----:B------:R-:W-:Y:S01]  /*194c0*/  VIADD R46, R194, 0x31 ;  /* 0x00000031c22e7836 */ /* 0x000fe20000000000 */
[----:B------:R-:W-:Y:S02]  /*194d0*/  ISETP.GE.AND P0, PT, R18, R187, PT ;  /* 0x000000bb1200720c */ /* 0x000fe40003f06270 */
[----:B------:R-:W-:Y:S02]  /*194e0*/  @P1 LOP3.LUT R180, R180, 0x800, RZ, 0xfc, !PT ;  /* 0x00000800b4b41812 */ /* 0x000fe400078efcff */
[----:B------:R-:W-:Y:S02]  /*194f0*/  FSEL R121, R47, -INF , P0 ;  /* 0xff8000002f797808 */ /* 0x000fe40000000000 */
[CC--:B------:R-:W-:Y:S02]  /*19500*/  ISETP.GE.AND P0, PT, R112.reuse, R188.reuse, PT ;  /* 0x000000bc7000720c */ /* 0x0c0fe40003f06270 */
[----:B------:R-:W-:Y:S02]  /*19510*/  I2FP.F32.S32 R7, R7 ;  /* 0x0000000700077245 */ /* 0x000fe40000201400 */
[----:B------:R-:W-:Y:S01]  /*19520*/  ISETP.GE.AND P1, PT, R112, R181, PT ;  /* 0x000000b57000720c */ /* 0x000fe20003f26270 */
[----:B------:R-:W-:Y:S01]  /*19530*/  VIADD R112, R194, 0x20 ;  /* 0x00000020c2707836 */ /* 0x000fe20000000000 */
[----:B------:R-:W-:Y:S01]  /*19540*/  LOP3.LUT R180, R180, 0xfffffbff, RZ, 0xc0, !PT ;  /* 0xfffffbffb4b47812 */ /* 0x000fe200078ec0ff */
[-C--:B------:R-:W-:Y:S01]  /*19550*/  FFMA.FTZ R52, -R186, R7.reuse, R52 ;  /* 0x00000007ba347223 */ /* 0x080fe20000010134 */
[----:B------:R-:W-:Y:S01]  /*19560*/  FSEL R149, R36, -INF , P2 ;  /* 0xff80000024957808 */ /* 0x000fe20001000000 */
[----:B------:R-:W-:Y:S01]  /*19570*/  FFMA.FTZ R58, -R186, R7, R58 ;  /* 0x00000007ba3a7223 */ /* 0x000fe2000001013a */
[----:B------:R-:W-:Y:S01]  /*19580*/  FSEL R207, R27, -INF , !P5 ;  /* 0xff8000001bcf7808 */ /* 0x000fe20006800000 */
[----:B------:R-:W-:Y:S01]  /*19590*/  VIADD R7, R192, 0xffffffd8 ;  /* 0xffffffd8c0077836 */ /* 0x000fe20000000000 */
[----:B------:R-:W-:Y:S02]  /*195a0*/  ISETP.GE.AND P5, PT, R0, R181, PT ;  /* 0x000000b50000720c */ /* 0x000fe40003fa6270 */
[----:B------:R-:W-:Y:S02]  /*195b0*/  @P0 LOP3.LUT R180, R180, 0x400, RZ, 0xfc, !PT ;  /* 0x00000400b4b40812 */ /* 0x000fe400078efcff */
[----:B------:R-:W-:Y:S02]  /*195c0*/  ISETP.GE.AND P0, PT, R112, R189, PT ;  /* 0x000000bd7000720c */ /* 0x000fe40003f06270 */
[----:B------:R-:W-:Y:S02]  /*195d0*/  LOP3.LUT R180, R180, 0xfffffdff, RZ, 0xc0, !PT ;  /* 0xfffffdffb4b47812 */ /* 0x000fe400078ec0ff */
[----:B------:R-:W-:Y:S02]  /*195e0*/  FSEL R119, R52, -INF , P0 ;  /* 0xff80000034777808 */ /* 0x000fe40000000000 */
[-C--:B------:R-:W-:Y:S02]  /*195f0*/  ISETP.GE.AND P0, PT, R138, R188.reuse, PT ;  /* 0x000000bc8a00720c */ /* 0x080fe40003f06270 */
[----:B------:R-:W-:Y:S02]  /*19600*/  IABS R7, R7 ;  /* 0x0000000700077213 */ /* 0x000fe40000000000 */
[----:B------:R-:W-:Y:S02]  /*19610*/  @P1 LOP3.LUT R180, R180, 0x200, RZ, 0xfc, !PT ;  /* 0x00000200b4b41812 */ /* 0x000fe400078efcff */
[----:B------:R-:W-:Y:S02]  /*19620*/  I2FP.F32.S32 R7, R7 ;  /* 0x0000000700077245 */ /* 0x000fe40000201400 */
[----:B------:R-:W-:Y:S02]  /*19630*/  LOP3.LUT R180, R180, 0xfffffeff, RZ, 0xc0, !PT ;  /* 0xfffffeffb4b47812 */ /* 0x000fe400078ec0ff */
[----:B------:R-:W-:Y:S01]  /*19640*/  ISETP.GE.AND P1, PT, R138, R181, PT ;  /* 0x000000b58a00720c */ /* 0x000fe20003f26270 */
[-C--:B------:R-:W-:Y:S01]  /*19650*/  FFMA.FTZ R59, -R186, R7.reuse, R59 ;  /* 0x00000007ba3b7223 */ /* 0x080fe2000001013b */
[-C--:B------:R-:W-:Y:S01]  /*19660*/  ISETP.GE.AND P2, PT, R126, R188.reuse, PT ;  /* 0x000000bc7e00720c */ /* 0x080fe20003f46270 */
        /* <DEDUP_REMOVED lines=13> */
[-C--:B------:R-:W-:Y:S02]  /*19740*/  ISETP.GE.AND P0, PT, R136, R188.reuse, PT ;  /* 0x000000bc8800720c */ /* 0x080fe40003f06270 */
[----:B------:R-:W-:Y:S02]  /*19750*/  I2FP.F32.S32 R7, R7 ;  /* 0x0000000700077245 */ /* 0x000fe40000201400 */
[----:B------:R-:W-:Y:S02]  /*19760*/  LOP3.LUT R180, R180, 0xffffffbf, RZ, 0xc0, !PT ;  /* 0xffffffbfb4b47812 */ /* 0x000fe400078ec0ff */
[----:B------:R-:W-:Y:S01]  /*19770*/  ISETP.GE.AND P1, PT, R136, R181, PT ;  /* 0x000000b58800720c */ /* 0x000fe20003f26270 */
[CC--:B------:R-:W-:Y:S01]  /*19780*/  FFMA.FTZ R56, -R186.reuse, R7.reuse, R56 ;  /* 0x00000007ba387223 */ /* 0x0c0fe20000010138 */
[----:B------:R-:W-:Y:S01]  /*19790*/  P2R R53, PR, RZ, 0x8 ;  /* 0x00000008ff357803 */ /* 0x000fe20000000000 */
        /* <DEDUP_REMOVED lines=15> */
[----:B------:R-:W-:Y:S01]  /*19890*/  FSEL R197, R30, -INF , !P2 ;  /* 0xff8000001ec57808 */ /* 0x000fe20005000000 */
[----:B------:R-:W-:Y:S01]  /*198a0*/  FFMA.FTZ R63, -R186, R7, R63 ;  /* 0x00000007ba3f7223 */ /* 0x000fe2000001013f */
[----:B------:R-:W-:Y:S01]  /*198b0*/  @P0 LOP3.LUT R180, R180, 0x10, RZ, 0xfc, !PT ;  /* 0x00000010b4b40812 */ /* 0x000fe200078efcff */
[----:B------:R-:W-:Y:S01]  /*198c0*/  VIADD R7, R192, 0xffffffc9 ;  /* 0xffffffc9c0077836 */ /* 0x000fe20000000000 */
[----:B------:R-:W-:Y:S02]  /*198d0*/  ISETP.GE.AND P0, PT, R50, R189, PT ;  /* 0x000000bd3200720c */ /* 0x000fe40003f06270 */
[----:B------:R-:W-:Y:S02]  /*198e0*/  LOP3.LUT R180, R180, 0xfffffff7, RZ, 0xc0, !PT ;  /* 0xfffffff7b4b47812 */ /* 0x000fe400078ec0ff */
[----:B------:R-:W-:Y:S02]  /*198f0*/  FSEL R113, R57, -INF , P0 ;  /* 0xff80000039717808 */ /* 0x000fe40000000000 */
[-C--:B------:R-:W-:Y:S02]  /*19900*/  ISETP.GE.AND P0, PT, R0, R188.reuse, PT ;  /* 0x000000bc0000720c */ /* 0x080fe40003f06270 */
[----:B------:R-:W-:Y:S02]  /*19910*/  IABS R7, R7 ;  /* 0x0000000700077213 */ /* 0x000fe40000000000 */
[----:B------:R-:W-:Y:S02]  /*19920*/  FSEL R199, R199, -INF , !P0 ;  /* 0xff800000c7c77808 */ /* 0x000fe40004000000 */
[----:B------:R-:W-:Y:S02]  /*19930*/  ISETP.GE.AND P0, PT, R112, R187, PT ;  /* 0x000000bb7000720c */ /* 0x000fe40003f06270 */
[----:B------:R-:W-:Y:S02]  /*19940*/  I2FP.F32.S32 R7, R7 ;  /* 0x0000000700077245 */ /* 0x000fe40000201400 */
[----:B------:R-:W-:Y:S02]  /*19950*/  FSEL R54, R54, -INF , P0 ;  /* 0xff80000036367808 */ /* 0x000fe40000000000 */
[----:B------:R-:W-:Y:S01]  /*19960*/  ISETP.GE.AND P0, PT, R110, R187, PT ;  /* 0x000000bb6e00720c */ /* 0x000fe20003f06270 */
[-C--:B------:R-:W-:Y:S01]  /*19970*/  FFMA.FTZ R66, -R186, R7.reuse, R66 ;  /* 0x00000007ba427223 */ /* 0x080fe20000010142 */
[----:B------:R-:W-:Y:S01]  /*19980*/  @P1 LOP3.LUT R180, R180, 0x8, RZ, 0xfc, !PT ;  /* 0x00000008b4b41812 */ /* 0x000fe200078efcff */
[----:B------:R-:W-:Y:S01]  /*19990*/  FFMA.FTZ R60, -R186, R7, R60 ;  /* 0x00000007ba3c7223 */ /* 0x000fe2000001013c */
[----:B------:R-:W-:Y:S01]  /*199a0*/  FSEL R107, R55, -INF , P0 ;  /* 0xff800000376b7808 */ /* 0x000fe20000000000 */
[----:B------:R-:W-:Y:S01]  /*199b0*/  VIADD R7, R192, 0xffffffc1 ;  /* 0xffffffc1c0077836 */ /* 0x000fe20000000000 */
[----:B------:R-:W-:Y:S01]  /*199c0*/  ISETP.GE.AND P0, PT, R48, R189, PT ;  /* 0x000000bd3000720c */ /* 0x000fe20003f06270 */
[----:B------:R-:W-:Y:S01]  /*199d0*/  VIADD R192, R192, 0x80 ;  /* 0x00000080c0c07836 */ /* 0x000fe20000000000 */
[-C--:B------:R-:W-:Y:S02]  /*199e0*/  ISETP.GE.AND P1, PT, R132, R181.reuse, PT ;  /* 0x000000b58400720c */ /* 0x080fe40003f26270 */
[----:B------:R-:W-:Y:S02]  /*199f0*/  FSEL R39, R60, -INF , P0 ;  /* 0xff8000003c277808 */ /* 0x000fe40000000000 */
[----:B------:R-:W-:Y:S02]  /*19a00*/  ISETP.GE.AND P0, PT, R2, R181, PT ;  /* 0x000000b50200720c */ /* 0x000fe40003f06270 */
[----:B------:R-:W-:Y:S02]  /*19a10*/  LOP3.LUT R180, R180, 0xfffffffd, RZ, 0xc0, !PT ;  /* 0xfffffffdb4b47812 */ /* 0x000fe400078ec0ff */
[----:B------:R-:W-:Y:S02]  /*19a20*/  FSEL R139, R139, -INF , !P0 ;  /* 0xff8000008b8b7808 */ /* 0x000fe40004000000 */
[----:B------:R-:W-:Y:S02]  /*19a30*/  ISETP.GE.AND P0, PT, R46, R189, PT ;  /* 0x000000bd2e00720c */ /* 0x000fe40003f06270 */
[----:B------:R-:W-:Y:S02]  /*19a40*/  P2R R57, PR, RZ, 0x40 ;  /* 0x00000040ff397803 */ /* 0x000fe40000000000 */
[----:B------:R-:W-:Y:S02]  /*19a50*/  FSEL R23, R61, -INF , P0 ;  /* 0xff8000003d177808 */ /* 0x000fe40000000000 */
[-C--:B------:R-:W-:Y:S02]  /*19a60*/  ISETP.GE.AND P0, PT, R108, R187.reuse, PT ;  /* 0x000000bb6c00720c */ /* 0x080fe40003f06270 */
[----:B------:R-:W-:Y:S02]  /*19a70*/  @P1 LOP3.LUT R180, R180, 0x2, RZ, 0xfc, !PT ;  /* 0x00000002b4b41812 */ /* 0x000fe400078efcff */
[----:B------:R-:W-:Y:S02]  /*19a80*/  FSEL R58, R58, -INF , P0 ;  /* 0xff8000003a3a7808 */ /* 0x000fe40000000000 */
[----:B------:R-:W-:Y:S02]  /*19a90*/  ISETP.GE.AND P0, PT, R50, R187, PT ;  /* 0x000000bb3200720c */ /* 0x000fe40003f06270 */
[CC--:B------:R-:W-:Y:S02]  /*19aa0*/  ISETP.GE.AND P1, PT, R128.reuse, R188.reuse, PT ;  /* 0x000000bc8000720c */ /* 0x0c0fe40003f26270 */
[----:B------:R-:W-:Y:S02]  /*19ab0*/  FSEL R22, R59, -INF , P0 ;  /* 0xff8000003b167808 */ /* 0x000fe40000000000 */
[----:B------:R-:W-:Y:S02]  /*19ac0*/  ISETP.GE.AND P0, PT, R128, R181, PT ;  /* 0x000000b58000720c */ /* 0x000fe40003f06270 */
[----:B------:R-:W-:Y:S02]  /*19ad0*/  P2R R55, PR, RZ, 0x2 ;  /* 0x00000002ff377803 */ /* 0x000fe40000000000 */
[C---:B------:R-:W-:Y:S02]  /*19ae0*/  LOP3.LUT P1, RZ, R180.reuse, 0x10, RZ, 0xc0, !PT ;  /* 0x00000010b4ff7812 */ /* 0x040fe4000782c0ff */
[----:B------:R-:W-:Y:S02]  /*19af0*/  LOP3.LUT R180, R180, 0xfffffffe, RZ, 0xc0, !PT ;  /* 0xfffffffeb4b47812 */ /* 0x000fe400078ec0ff */
[----:B------:R-:W-:Y:S02]  /*19b00*/  P2R R59, PR, RZ, 0x2 ;  /* 0x00000002ff3b7803 */ /* 0x000fe40000000000 */
[----:B------:R-:W-:Y:S02]  /*19b10*/  IABS R7, R7 ;  /* 0x0000000700077213 */ /* 0x000fe40000000000 */
[----:B------:R-:W-:Y:S02]  /*19b20*/  ISETP.GE.AND P2, PT, R12, R188, PT ;  /* 0x000000bc0c00720c */ /* 0x000fe40003f46270 */
[----:B------:R-:W-:Y:S02]  /*19b30*/  @P0 LOP3.LUT R180, R180, 0x1, RZ, 0xfc, !PT ;  /* 0x00000001b4b40812 */ /* 0x000fe400078efcff */
[----:B------:R-:W-:Y:S02]  /*19b40*/  I2FP.F32.S32 R7, R7 ;  /* 0x0000000700077245 */ /* 0x000fe40000201400 */
[C---:B------:R-:W-:Y:S02]  /*19b50*/  LOP3.LUT P1, RZ, R180.reuse, 0x40, RZ, 0xc0, !PT ;  /* 0x00000040b4ff7812 */ /* 0x040fe4000782c0ff */
[----:B------:R-:W-:Y:S01]  /*19b60*/  LOP3.LUT P3, RZ, R180, 0x200, RZ, 0xc0, !PT ;  /* 0x00000200b4ff7812 */ /* 0x000fe2000786c0ff */
[----:B------:R-:W-:Y:S01]  /*19b70*/  FFMA.FTZ R64, -R186, R7, R64 ;  /* 0x00000007ba407223 */ /* 0x000fe20000010140 */
        /* <DEDUP_REMOVED lines=14> */
[----:B------:R-:W-:Y:S02]  /*19c60*/  ISETP.GE.AND P0, PT, R16, R189, PT ;  /* 0x000000bd1000720c */ /* 0x000fe40003f06270 */
[----:B------:R-:W-:Y:S02]  /*19c70*/  P2R R17, PR, RZ, 0x2 ;  /* 0x00000002ff117803 */ /* 0x000fe40000000000 */
[----:B------:R-:W-:Y:S02]  /*19c80*/  LOP3.LUT P1, RZ, R180, 0x20000, RZ, 0xc0, !PT ;  /* 0x00020000b4ff7812 */ /* 0x000fe4000782c0ff */
[----:B------:R-:W-:Y:S02]  /*19c90*/  FSEL R7, R64, -INF , P0 ;  /* 0xff80000040077808 */ /* 0x000fe40000000000 */
[----:B------:R-:W-:Y:S02]  /*19ca0*/  P2R R130, PR, RZ, 0x2 ;  /* 0x00000002ff827803 */ /* 0x000fe40000000000 */
[----:B------:R-:W-:Y:S02]  /*19cb0*/  LOP3.LUT P1, RZ, R180, 0x1000, RZ, 0xc0, !PT ;  /* 0x00001000b4ff7812 */ /* 0x000fe4000782c0ff */
        /* <DEDUP_REMOVED lines=46> */
[----:B------:R-:W-:Y:S02]  /*19fa0*/  ISETP.NE.AND P3, PT, R53, RZ, PT ;  /* 0x000000ff3500720c */ /* 0x000fe40003f65270 */
[----:B------:R-:W-:Y:S02]  /*19fb0*/  FSEL R53, R105, -INF , !P4 ;  /* 0xff80000069357808 */ /* 0x000fe40006000000 */
[----:B------:R-:W-:Y:S02]  /*19fc0*/  ISETP.NE.AND P4, PT, R35, RZ, PT ;  /* 0x000000ff2300720c */ /* 0x000fe40003f85270 */
[----:B------:R-:W-:Y:S02]  /*19fd0*/  FSEL R35, R3, -INF , !P6 ;  /* 0xff80000003237808 */ /* 0x000fe40007000000 */
[----:B------:R-:W2:Y:S01]  /*19fe0*/  LD.E R3, desc[UR4][R100.64+0xdc] ;  /* 0x0000dc0464037980 */ /* 0x000ea2000c101900 */
[----:B------:R-:W-:Y:S02]  /*19ff0*/  FSEL R217, R217, -INF , !P1 ;  /* 0xff800000d9d97808 */ /* 0x000fe40004800000 */
[-C--:B------:R-:W-:Y:S02]  /*1a000*/  ISETP.GE.AND P1, PT, R106, R188.reuse, PT ;  /* 0x000000bc6a00720c */ /* 0x080fe40003f26270 */
[----:B------:R-:W-:Y:S02]  /*1a010*/  ISETP.NE.AND P6, PT, R57, RZ, PT ;  /* 0x000000ff3900720c */ /* 0x000fe40003fc5270 */
[----:B------:R-:W-:Y:S02]  /*1a020*/  FSEL R221, R221, -INF , !P4 ;  /* 0xff800000dddd7808 */ /* 0x000fe40006000000 */
[----:B------:R-:W-:Y:S02]  /*1a030*/  LOP3.LUT P4, RZ, R180, 0x8, RZ, 0xc0, !PT ;  /* 0x00000008b4ff7812 */ /* 0x000fe4000788c0ff */
[----:B------:R-:W-:Y:S02]  /*1a040*/  FSEL R205, R28, -INF , !P1 ;  /* 0xff8000001ccd7808 */ /* 0x000fe40004800000 */
[-C--:B------:R-:W-:Y:S02]  /*1a050*/  ISETP.GE.AND P1, PT, R20, R181.reuse, PT ;  /* 0x000000b51400720c */ /* 0x080fe40003f26270 */
[----:B------:R-:W-:Y:S02]  /*1a060*/  FSEL R211, R211, -INF , !P6 ;  /* 0xff800000d3d37808 */ /* 0x000fe40007000000 */
[----:B------:R-:W-:Y:S02]  /*1a070*/  ISETP.GE.AND P6, PT, R104, R181, PT ;  /* 0x000000b56800720c */ /* 0x000fe40003fc6270 */
[----:B------:R-:W-:Y:S02]  /*1a080*/  FSEL R33, R33, -INF , !P4 ;  /* 0xff80000021217808 */ /* 0x000fe40006000000 */
[-C--:B------:R-:W-:Y:S02]  /*1a090*/  ISETP.GE.AND P4, PT, R2, R188.reuse, PT ;  /* 0x000000bc0200720c */ /* 0x080fe40003f86270 */
[----:B------:R-:W-:Y:S02]  /*1a0a0*/  FMNMX3.FTZ R2, R102, R21, R19, !PT ;  /* 0x0000001566027276 */ /* 0x000fe40007810013 */
[----:B------:R-:W-:Y:S02]  /*1a0b0*/  FSEL R171, R34, -INF , !P1 ;  /* 0xff80000022ab7808 */ /* 0x000fe40004800000 */
[----:B------:R-:W-:Y:S02]  /*1a0c0*/  FSEL R195, R31, -INF , !P6 ;  /* 0xff8000001fc37808 */ /* 0x000fe40007000000 */
[-C--:B------:R-:W-:Y:S01]  /*1a0d0*/  ISETP.GE.AND P1, PT, R10, R188.reuse, PT ;  /* 0x000000bc0a00720c */ /* 0x080fe20003f26270 */
[----:B------:R-:W-:Y:S01]  /*1a0e0*/  LDSM.16.MT88.4 R28, [R153+0x6000] ;  /* 0x00600000991c783b */ /* 0x000fe20000004200 */
[----:B------:R-:W-:Y:S02]  /*1a0f0*/  ISETP.GE.AND P6, PT, R6, R181, PT ;  /* 0x000000b50600720c */ /* 0x000fe40003fc6270 */
[----:B------:R-:W-:Y:S02]  /*1a100*/  FMNMX3.FTZ R2, R2, R15, R13, !PT ;  /* 0x0000000f02027276 */ /* 0x000fe4000781000d */
[----:B------:R-:W-:Y:S02]  /*1a110*/  FSEL R133, R44, -INF , !P1 ;  /* 0xff8000002c857808 */ /* 0x000fe40004800000 */
[-C--:B------:R-:W-:Y:S02]  /*1a120*/  ISETP.GE.AND P1, PT, R114, R188.reuse, PT ;  /* 0x000000bc7200720c */ /* 0x080fe40003f26270 */
[----:B------:R-:W-:Y:S02]  /*1a130*/  FMNMX3.FTZ R2, R2, R25, R51, !PT ;  /* 0x0000001902027276 */ /* 0x000fe40007810033 */
[----:B------:R-:W-:Y:S02]  /*1a140*/  FSEL R219, R219, -INF , !P3 ;  /* 0xff800000dbdb7808 */ /* 0x000fe40005800000 */
[C---:B------:R-:W-:Y:S02]  /*1a150*/  LOP3.LUT P3, RZ, R180.reuse, 0x1, RZ, 0xc0, !PT ;  /* 0x00000001b4ff7812 */ /* 0x040fe4000786c0ff */
[----:B------:R-:W-:Y:S02]  /*1a160*/  FSEL R127, R127, -INF , !P1 ;  /* 0xff8000007f7f7808 */ /* 0x000fe40004800000 */
[----:B------:R-:W-:Y:S02]  /*1a170*/  LOP3.LUT R180, R180, 0xfffffffe, RZ, 0xc0, !PT ;  /* 0xfffffffeb4b47812 */ /* 0x000fe400078ec0ff */
[----:B------:R-:W-:Y:S02]  /*1a180*/  ISETP.GE.AND P1, PT, R112, R181, PT ;  /* 0x000000b57000720c */ /* 0x000fe40003f26270 */
[----:B------:R-:W-:Y:S02]  /*1a190*/  FMNMX3.FTZ R2, R2, R49, R223, !PT ;  /* 0x0000003102027276 */ /* 0x000fe400078100df */
[----:B------:R-:W-:Y:S02]  /*1a1a0*/  FSEL R209, R26, -INF , !P3 ;  /* 0xff8000001ad17808 */ /* 0x000fe40005800000 */
[-C--:B------:R-:W-:Y:S02]  /*1a1b0*/  ISETP.GE.AND P3, PT, R6, R188.reuse, PT ;  /* 0x000000bc0600720c */ /* 0x080fe40003f66270 */
[----:B------:R-:W-:Y:S02]  /*1a1c0*/  FMNMX3.FTZ R0, R0, R55, R53, !PT ;  /* 0x0000003700007276 */ /* 0x000fe40007810035 */
[----:B------:R-:W-:Y:S02]  /*1a1d0*/  @P6 LOP3.LUT R180, R180, 0x1, RZ, 0xfc, !PT ;  /* 0x00000001b4b46812 */ /* 0x000fe400078efcff */
[----:B------:R-:W-:Y:S02]  /*1a1e0*/  FMNMX3.FTZ R2, R2, R221, R219, !PT ;  /* 0x000000dd02027276 */ /* 0x000fe400078100db */
[----:B------:R-:W-:Y:S02]  /*1a1f0*/  FSEL R145, R40, -INF , !P3 ;  /* 0xff80000028917808 */ /* 0x000fe40005800000 */
[----:B------:R-:W-:Y:S02]  /*1a200*/  LOP3.LUT P3, RZ, R180, 0x1, RZ, 0xc0, !PT ;  /* 0x00000001b4ff7812 */ /* 0x000fe4000786c0ff */
[----:B------:R-:W-:Y:S02]  /*1a210*/  FMNMX3.FTZ R0, R0, R35, R33, !PT ;  /* 0x0000002300007276 */ /* 0x000fe40007810021 */
[----:B------:R-:W-:Y:S02]  /*1a220*/  LOP3.LUT R180, R180, 0xfffffffd, RZ, 0xc0, !PT ;  /* 0xfffffffdb4b47812 */ /* 0x000fe400078ec0ff */
[----:B------:R-:W-:Y:S02]  /*1a230*/  FMNMX3.FTZ R2, R2, R217, R215, !PT ;  /* 0x000000d902027276 */ /* 0x000fe400078100d7 */
[----:B------:R-:W-:Y:S02]  /*1a240*/  FSEL R201, R32, -INF , !P0 ;  /* 0xff80000020c97808 */ /* 0x000fe40004000000 */
[-C--:B------:R-:W-:Y:S02]  /*1a250*/  ISETP.GE.AND P0, PT, R194, R188.reuse, PT ;  /* 0x000000bcc200720c */ /* 0x080fe40003f06270 */
[----:B------:R-:W-:Y:S02]  /*1a260*/  FMNMX3.FTZ R0, R0, R213, R211, !PT ;  /* 0x000000d500007276 */ /* 0x000fe400078100d3 */
[----:B------:R-:W-:Y:S02]  /*1a270*/  @P1 LOP3.LUT R180, R180, 0x2, RZ, 0xfc, !PT ;  /* 0x00000002b4b41812 */ /* 0x000fe400078efcff */
[----:B------:R-:W-:Y:S02]  /*1a280*/  FMNMX3.FTZ R2, R2, R205, R203, !PT ;  /* 0x000000cd02027276 */ /* 0x000fe400078100cb */
[-C--:B------:R-:W-:Y:S02]  /*1a290*/  ISETP.GE.AND P1, PT, R110, R188.reuse, PT ;  /* 0x000000bc6e00720c */ /* 0x080fe40003f26270 */
[----:B------:R-:W-:Y:S02]  /*1a2a0*/  FSEL R149, R149, -INF , !P0 ;  /* 0xff80000095957808 */ /* 0x000fe40004000000 */
[----:B------:R-:W-:Y:S02]  /*1a2b0*/  FMNMX3.FTZ R0, R0, R209, R207, !PT ;  /* 0x000000d100007276 */ /* 0x000fe400078100cf */
[----:B------:R-:W-:Y:S02]  /*1a2c0*/  FSEL R147, R147, -INF , !P4 ;  /* 0xff80000093937808 */ /* 0x000fe40006000000 */
[C---:B------:R-:W-:Y:S01]  /*1a2d0*/  ISETP.GE.AND P0, PT, R194.reuse, R181, PT ;  /* 0x000000b5c200720c */ /* 0x040fe20003f06270 */
[----:B------:R-:W-:Y:S01]  /*1a2e0*/  VIADD R194, R194, 0xffffff80 ;  /* 0xffffff80c2c27836 */ /* 0x000fe20000000000 */
        /* <DEDUP_REMOVED lines=11> */
[----:B------:R-:W-:Y:S02]  /*1a3a0*/  FMNMX3.FTZ R0, R0, R171, R151, !PT ;  /* 0x000000ab00007276 */ /* 0x000fe40007810097 */
[----:B------:R-:W-:Y:S02]  /*1a3b0*/  FSEL R131, R45, -INF , !P2 ;  /* 0xff8000002d837808 */ /* 0x000fe40005000000 */
[----:B------:R-:W-:Y:S02]  /*1a3c0*/  FMNMX3.FTZ R2, R2, R145, R143, !PT ;  /* 0x0000009102027276 */ /* 0x000fe4000781008f */
[-C--:B------:R-:W-:Y:S02]  /*1a3d0*/  ISETP.GE.AND P2, PT, R118, R181.reuse, PT ;  /* 0x000000b57600720c */ /* 0x080fe40003f46270 */
[----:B------:R-:W-:Y:S02]  /*1a3e0*/  FSEL R129, R129, -INF , !P0 ;  /* 0xff80000081817808 */ /* 0x000fe40004000000 */
[-C--:B------:R-:W-:Y:S02]  /*1a3f0*/  ISETP.GE.AND P0, PT, R112, R188.reuse, PT ;  /* 0x000000bc7000720c */ /* 0x080fe40003f06270 */
[-C--:B------:R-:W-:Y:S02]  /*1a400*/  ISETP.GE.AND P5, PT, R10, R181.reuse, PT ;  /* 0x000000b50a00720c */ /* 0x080fe40003fa6270 */
[----:B------:R-:W-:Y:S02]  /*1a410*/  ISETP.GE.AND P4, PT, R18, R181, PT ;  /* 0x000000b51200720c */ /* 0x000fe40003f86270 */
[----:B------:R-:W-:Y:S02]  /*1a420*/  FSEL R135, R43, -INF , !P6 ;  /* 0xff8000002b877808 */ /* 0x000fe40007000000 */
[----:B------:R-:W-:Y:S02]  /*1a430*/  FSEL R137, R42, -INF , !P3 ;  /* 0xff8000002a897808 */ /* 0x000fe40005800000 */
[----:B------:R-:W-:Y:S02]  /*1a440*/  LOP3.LUT R180, R180, 0xfffffffe, RZ, 0xc0, !PT ;  /* 0xfffffffeb4b47812 */ /* 0x000fe400078ec0ff */
[----:B------:R-:W-:Y:S02]  /*1a450*/  FMNMX3.FTZ R0, R0, R141, R139, !PT ;  /* 0x0000008d00007276 */ /* 0x000fe4000781008b */
[----:B------:R-:W-:Y:S02]  /*1a460*/  FMNMX3.FTZ R2, R2, R133, R131, !PT ;  /* 0x0000008502027276 */ /* 0x000fe40007810083 */
[----:B------:R-:W-:Y:S02]  /*1a470*/  FSEL R59, R52, -INF , !P2 ;  /* 0xff800000343b7808 */ /* 0x000fe40005000000 */
[-C--:B------:R-:W-:Y:S02]  /*1a480*/  ISETP.GE.AND P2, PT, R50, R188.reuse, PT ;  /* 0x000000bc3200720c */ /* 0x080fe40003f46270 */
[----:B------:R-:W-:Y:S02]  /*1a490*/  ISETP.GE.AND P3, PT, R114, R181, PT ;  /* 0x000000b57200720c */ /* 0x000fe40003f66270 */
[----:B------:R-:W-:Y:S02]  /*1a4a0*/  FSEL R119, R119, -INF , !P0 ;  /* 0xff80000077777808 */ /* 0x000fe40004000000 */
[----:B------:R-:W-:Y:S02]  /*1a4b0*/  FSEL R123, R123, -INF , !P5 ;  /* 0xff8000007b7b7808 */ /* 0x000fe40006800000 */
[----:B------:R-:W-:Y:S02]  /*1a4c0*/  FSEL R121, R121, -INF , !P4 ;  /* 0xff80000079797808 */ /* 0x000fe40006000000 */
[-C--:B------:R-:W-:Y:S02]  /*1a4d0*/  ISETP.GE.AND P0, PT, R108, R188.reuse, PT ;  /* 0x000000bc6c00720c */ /* 0x080fe40003f06270 */
[----:B------:R-:W-:Y:S02]  /*1a4e0*/  @P1 LOP3.LUT R180, R180, 0x1, RZ, 0xfc, !PT ;  /* 0x00000001b4b41812 */ /* 0x000fe400078efcff */
[----:B------:R-:W-:Y:S02]  /*1a4f0*/  FMNMX3.FTZ R0, R0, R137, R135, !PT ;  /* 0x0000008900007276 */ /* 0x000fe40007810087 */
        /* <DEDUP_REMOVED lines=8> */
[-C--:B------:R-:W-:Y:S02]  /*1a580*/  ISETP.GE.AND P1, PT, R48, R188.reuse, PT ;  /* 0x000000bc3000720c */ /* 0x080fe40003f26270 */
[-C--:B------:R-:W-:Y:S02]  /*1a590*/  ISETP.GE.AND P0, PT, R46, R188.reuse, PT ;  /* 0x000000bc2e00720c */ /* 0x080fe40003f06270 */
[----:B------:R-:W-:Y:S02]  /*1a5a0*/  FMNMX3.FTZ R2, R2, R119, R117, !PT ;  /* 0x0000007702027276 */ /* 0x000fe40007810075 */
        /* <DEDUP_REMOVED lines=8> */
[----:B------:R-:W-:Y:S02]  /*1a630*/  ISETP.GE.AND P2, PT, R16, R188, PT ;  /* 0x000000bc1000720c */ /* 0x000fe40003f46270 */
[----:B------:R-:W-:Y:S02]  /*1a640*/  FMNMX3.FTZ R2, R2, R115, R113, !PT ;  /* 0x0000007302027276 */ /* 0x000fe40007810071 */
[-C--:B------:R-:W-:Y:S02]  /*1a650*/  ISETP.GE.AND P5, PT, R48, R181.reuse, PT ;  /* 0x000000b53000720c */ /* 0x080fe40003fa6270 */
[----:B------:R-:W-:Y:S02]  /*1a660*/  ISETP.GE.AND P4, PT, R46, R181, PT ;  /* 0x000000b52e00720c */ /* 0x000fe40003f86270 */
[----:B------:R-:W-:Y:S01]  /*1a670*/  FSEL R67, R22, -INF , !P6 ;  /* 0xff80000016437808 */ /* 0x000fe20007000000 */
[----:B------:R-:W-:Y:S01]  /*1a680*/  LDSM.16.MT88.4 R44, [R152+0x6000] ;  /* 0x00600000982c783b */ /* 0x000fe20000004200 */
[----:B------:R-:W-:Y:S02]  /*1a690*/  FMNMX3.FTZ R0, R0, R111, R107, !PT ;  /* 0x0000006f00007276 */ /* 0x000fe4000781006b */
        /* <DEDUP_REMOVED lines=23> */
[----:B------:R-:W-:Y:S01]  /*1a810*/  FSETP.NEU.FTZ.AND P0, PT, R0, -INF , PT ;  /* 0xff8000000000780b */ /* 0x000fe20003f1d000 */
[C---:B--2---:R-:W-:Y:S01]  /*1a820*/  FMUL.FTZ R104, R3.reuse, R2 ;  /* 0x0000000203687220 */ /* 0x044fe20000410000 */
[----:B------:R-:W-:Y:S01]  /*1a830*/  FMUL.FTZ R62, R3, R0 ;  /* 0x00000000033e7220 */ /* 0x000fe20000410000 */
[----:B------:R-:W-:Y:S03]  /*1a840*/  FADD.FTZ R6, -R5, R102 ;  /* 0x0000006605067221 */ /* 0x000fe60000010100 */
        /* <DEDUP_REMOVED lines=12> */
[-C--:B------:R-:W-:Y:S01]  /*1a910*/  FFMA.FTZ R11, R11, R3.reuse, -R62 ;  /* 0x000000030b0b7223 */ /* 0x080fe2000001083e */
[C---:B------:R-:W-:Y:S01]  /*1a920*/  FMUL.FTZ R9, R3.reuse, R6 ;  /* 0x0000000603097220 */ /* 0x040fe20000410000 */
[----:B------:R-:W2:Y:S01]  /*1a930*/  LDSM.16.MT88.4 R20, [R154+0x6000] ;  /* 0x006000009a14783b */ /* 0x000ea20000004200 */
[----:B------:R-:W-:Y:S01]  /*1a940*/  FMUL.FTZ R8, R3, R4 ;  /* 0x0000000403087220 */ /* 0x000fe20000410000 */
[----:B------:R-:W-:Y:S01]  /*1a950*/  MUFU.EX2 R56, R56 ;  /* 0x0000003800387308 */ /* 0x000fe20000000800 */
[-C--:B------:R-:W-:Y:S01]  /*1a960*/  FFMA.FTZ R32, R25, R3.reuse, -R104 ;  /* 0x0000000319207223 */ /* 0x080fe20000010868 */
[-CC-:B------:R-:W-:Y:S01]  /*1a970*/  FFMA.FTZ R124, R59, R3.reuse, -R62.reuse ;  /* 0x000000033b7c7223 */ /* 0x180fe2000001083e */
[-CC-:B------:R-:W-:Y:S07]  /*1a980*/  FFMA.FTZ R58, R137, R3.reuse, -R62.reuse ;  /* 0x00000003893a7223 */ /* 0x180fee000001083e */
[----:B------:R-:W3:Y:S01]  /*1a990*/  MUFU.EX2 R110, R110 ;  /* 0x0000006e006e7308 */ /* 0x000ee20000000800 */
[-C--:B------:R-:W-:Y:S01]  /*1a9a0*/  FFMA.FTZ R126, R123, R3.reuse, -R62 ;  /* 0x000000037b7e7223 */ /* 0x080fe2000001083e */
[-C--:B------:R-:W-:Y:S01]  /*1a9b0*/  FFMA.FTZ R223, R223, R3.reuse, -R104 ;  /* 0x00000003dfdf7223 */ /* 0x080fe20000010868 */
[-CC-:B------:R-:W-:Y:S07]  /*1a9c0*/  FFMA.FTZ R116, R135, R3.reuse, -R62.reuse ;  /* 0x0000000387747223 */ /* 0x180fee000001083e */
[----:B------:R-:W-:Y:S01]  /*1a9d0*/  MUFU.EX2 R102, R11 ;  /* 0x0000000b00667308 */ /* 0x000fe20000000800 */
[-C--:B------:R-:W-:Y:S01]  /*1a9e0*/  FFMA.FTZ R37, R37, R3.reuse, -R62 ;  /* 0x0000000325257223 */ /* 0x080fe2000001083e */
[-CC-:B------:R-:W-:Y:S01]  /*1a9f0*/  FFMA.FTZ R114, R149, R3.reuse, -R104.reuse ;  /* 0x0000000395727223 */ /* 0x180fe20000010868 */
[-C--:B------:R-:W-:Y:S07]  /*1aa00*/  FFMA.FTZ R112, R145, R3.reuse, -R104 ;  /* 0x0000000391707223 */ /* 0x080fee0000010868 */
[----:B------:R-:W4:Y:S01]  /*1aa10*/  MUFU.EX2 R103, R7 ;  /* 0x0000000700677308 */ /* 0x000f220000000800 */
[-C--:B------:R-:W-:Y:S01]  /*1aa20*/  FFMA.FTZ R118, R141, R3.reuse, -R62 ;  /* 0x000000038d767223 */ /* 0x080fe2000001083e */
[-CC-:B------:R-:W-:Y:S01]  /*1aa30*/  FFMA.FTZ R147, R147, R3.reuse, -R104.reuse ;  /* 0x0000000393937223 */ /* 0x180fe20000010868 */
[-C--:B------:R-:W-:Y:S07]  /*1aa40*/  FFMA.FTZ R143, R143, R3.reuse, -R104 ;  /* 0x000000038f8f7223 */ /* 0x080fee0000010868 */
[----:B------:R-:W5:Y:S01]  /*1aa50*/  MUFU.EX2 R39, R9 ;  /* 0x0000000900277308 */ /* 0x000f620000000800 */
[-C--:B------:R-:W-:Y:S01]  /*1aa60*/  FFMA.FTZ R139, R139, R3.reuse, -R62 ;  /* 0x000000038b8b7223 */ /* 0x080fe2000001083e */
[----:B---3--:R-:W-:Y:S01]  /*1aa70*/  F2FP.F16.F32.PACK_AB R40, R110, R56 ;  /* 0x000000386e28723e */ /* 0x008fe200000000ff */
[-CC-:B------:R-:W-:Y:S07]  /*1aa80*/  FFMA.FTZ R122, R133, R3.reuse, -R104.reuse ;  /* 0x00000003857a7223 */ /* 0x180fee0000010868 */
[----:B------:R-:W3:Y:S01]  /*1aa90*/  MUFU.EX2 R38, R8 ;  /* 0x0000000800267308 */ /* 0x000ee20000000800 */
[-CC-:B------:R-:W-:Y:S01]  /*1aaa0*/  FFMA.FTZ R120, R129, R3.reuse, -R104.reuse ;  /* 0x0000000381787223 */ /* 0x180fe20000010868 */
[-CC-:B------:R-:W-:Y:S01]  /*1aab0*/  FFMA.FTZ R131, R131, R3.reuse, -R104.reuse ;  /* 0x0000000383837223 */ /* 0x180fe20000010868 */
[-C--:B------:R-:W-:Y:S07]  /*1aac0*/  FFMA.FTZ R117, R117, R3.reuse, -R104 ;  /* 0x0000000375757223 */ /* 0x080fee0000010868 */
[----:B------:R-:W-:Y:S01]  /*1aad0*/  MUFU.EX2 R109, R109 ;  /* 0x0000006d006d7308 */ /* 0x000fe20000000800 */
[-CC-:B------:R-:W-:Y:S01]  /*1aae0*/  FFMA.FTZ R111, R111, R3.reuse, -R62.reuse ;  /* 0x000000036f6f7223 */ /* 0x180fe2000001083e */
[----:B----4-:R-:W-:Y:S01]  /*1aaf0*/  F2FP.F16.F32.PACK_AB R43, R103, R102 ;  /* 0x00000066672b723e */ /* 0x010fe200000000ff */
[-C--:B------:R-:W-:Y:S07]  /*1ab00*/  FFMA.FTZ R105, R105, R3.reuse, -R62 ;  /* 0x0000000369697223 */ /* 0x080fee000001083e */
[----:B------:R-:W4:Y:S01]  /*1ab10*/  MUFU.EX2 R106, R106 ;  /* 0x0000006a006a7308 */ /* 0x000f220000000800 */
[--C-:B------:R-:W-:Y:S01]  /*1ab20*/  FFMA.FTZ R63, R63, R3, -R104.reuse ;  /* 0x000000033f3f7223 */ /* 0x100fe20000010868 */
        /* <DEDUP_REMOVED lines=22> */
[-CC-:B------:R-:W-:Y:S01]  /*1ac90*/  FFMA.FTZ R79, R53, R3.reuse, -R62.reuse ;  /* 0x00000003354f7223 */ /* 0x180fe2000001083e */
[----:B------:R-:W-:Y:S01]  /*1aca0*/  MUFU.EX2 R77, R77 ;  /* 0x0000004d004d7308 */ /* 0x000fe20000000800 */
[C---:B------:R-:W-:Y:S01]  /*1acb0*/  FMUL.FTZ R34, R38.reuse, R70 ;  /* 0x0000004626227220 */ /* 0x040fe20000410000 */
[C---:B------:R-:W-:Y:S01]  /*1acc0*/  FMUL.FTZ R26, R38.reuse, R78 ;  /* 0x0000004e261a7220 */ /* 0x040fe20000410000 */
[--C-:B------:R-:W-:Y:S01]  /*1acd0*/  FFMA.FTZ R97, R197, R3, -R62.reuse ;  /* 0x00000003c5617223 */ /* 0x100fe2000001083e */
[C---:B-1----:R-:W-:Y:S06]  /*1ace0*/  HMMA.16816.F32 R4, R40.reuse, R12, R4 ;  /* 0x0000000c2804723c */ /* 0x042fec0000001804 */
[----:B------:R-:W-:Y:S01]  /*1acf0*/  MUFU.EX2 R76, R76 ;  /* 0x0000004c004c7308 */ /* 0x000fe20000000800 */
[----:B------:R-:W-:Y:S09]  /*1ad00*/  LDSM.16.MT88.4 R92, [R158+0x9800] ;  /* 0x009800009e5c783b */ /* 0x000ff20000004200 */
[----:B------:R-:W-:Y:S01]  /*1ad10*/  MUFU.EX2 R79, R79 ;  /* 0x0000004f004f7308 */ /* 0x000fe20000000800 */
[C---:B------:R-:W-:Y:S01]  /*1ad20*/  FMUL.FTZ R12, R39.reuse, R88 ;  /* 0x00000058270c7220 */ /* 0x040fe20000410000 */
[----:B------:R-:W-:Y:S01]  /*1ad30*/  FMUL.FTZ R13, R39, R89 ;  /* 0x00000059270d7220 */ /* 0x000fe20000410000 */
[C---:B------:R-:W-:Y:S07]  /*1ad40*/  HMMA.16816.F32 R8, R40.reuse, R14, R8 ;  /* 0x0000000e2808723c */ /* 0x040fee0000001808 */
[----:B------:R1:W-:Y:S01]  /*1ad50*/  MUFU.EX2 R78, R32 ;  /* 0x00000020004e7308 */ /* 0x0003e20000000800 */
[C---:B------:R-:W-:Y:S01]  /*1ad60*/  FMUL.FTZ R14, R38.reuse, R90 ;  /* 0x0000005a260e7220 */ /* 0x040fe20000410000 */
[C---:B------:R-:W-:Y:S08]  /*1ad70*/  FMUL.FTZ R15, R38.reuse, R91 ;  /* 0x0000005b260f7220 */ /* 0x040ff00000410000 */
[----:B------:R-:W-:Y:S01]  /*1ad80*/  MUFU.EX2 R97, R97 ;  /* 0x0000006100617308 */ /* 0x000fe20000000800 */
[----:B------:R-:W-:Y:S01]  /*1ad90*/  FFMA.FTZ R98, R195, R3, -R62 ;  /* 0x00000003c3627223 */ /* 0x000fe2000001083e */
[----:B------:R-:W-:Y:S01]  /*1ada0*/  FFMA.FTZ R125, R38, R193, R125 ;  /* 0x000000c1267d7223 */ /* 0x000fe2000001007d */
[-CC-:B------:R-:W-:Y:S07]  /*1adb0*/  FFMA.FTZ R70, R219, R3.reuse, -R104.reuse ;  /* 0x00000003db467223 */ /* 0x180fee0000010868 */
[----:B------:R4:W-:Y:S01]  /*1adc0*/  MUFU.EX2 R135, R58 ;  /* 0x0000003a00877308 */ /* 0x0009e20000000800 */
[--C-:B------:R-:W-:Y:S01]  /*1add0*/  FFMA.FTZ R96, R205, R3, -R104.reuse ;  /* 0x00000003cd607223 */ /* 0x100fe20000010868 */
[C---:B--2---:R-:W-:Y:S08]  /*1ade0*/  HMMA.16816.F32 R12, R40.reuse, R20, R12 ;  /* 0x00000014280c723c */ /* 0x044ff0000000180c */
[----:B------:R-:W-:Y:S01]  /*1adf0*/  MUFU.EX2 R98, R98 ;  /* 0x0000006200627308 */ /* 0x000fe20000000800 */
[C---:B------:R-:W-:Y:S01]  /*1ae00*/  FMUL.FTZ R20, R39.reuse, R80 ;  /* 0x0000005027147220 */ /* 0x040fe20000410000 */
[C---:B------:R-:W-:Y:S01]  /*1ae10*/  FMUL.FTZ R21, R39.reuse, R81 ;  /* 0x0000005127157220 */ /* 0x040fe20000410000 */
[----:B-1----:R-:W-:Y:S01]  /*1ae20*/  FMUL.FTZ R32, R39, R68 ;  /* 0x0000004427207220 */ /* 0x002fe20000410000 */
[----:B------:R-:W-:Y:S06]  /*1ae30*/  FADD.FTZ R125, R108, R125 ;  /* 0x0000007d6c7d7221 */ /* 0x000fec0000010000 */
[----:B------:R-:W-:Y:S01]  /*1ae40*/  MUFU.EX2 R70, R70 ;  /* 0x0000004600467308 */ /* 0x000fe20000000800 */
[C---:B------:R-:W-:Y:S03]  /*1ae50*/  HMMA.16816.F32 R16, R40.reuse, R22, R16 ;  /* 0x000000162810723c */ /* 0x040fe60000001810 */
[C---:B------:R-:W-:Y:S01]  /*1ae60*/  FMUL.FTZ R22, R38.reuse, R82 ;  /* 0x0000005226167220 */ /* 0x040fe20000410000 */
[C---:B------:R-:W-:Y:S01]  /*1ae70*/  FMUL.FTZ R23, R38.reuse, R83 ;  /* 0x0000005326177220 */ /* 0x040fe20000410000 */
[-C--:B----4-:R-:W-:Y:S01]  /*1ae80*/  FFMA.FTZ R58, R127, R3.reuse, -R104 ;  /* 0x000000037f3a7223 */ /* 0x090fe20000010868 */
[-CC-:B------:R-:W-:Y:S01]  /*1ae90*/  FFMA.FTZ R127, R121, R3.reuse, -R62.reuse ;  /* 0x00000003797f7223 */ /* 0x180fe2000001083e */
[-C--:B------:R-:W-:Y:S02]  /*1aea0*/  FFMA.FTZ R121, R57, R3.reuse, -R62 ;  /* 0x0000000339797223 */ /* 0x080fe4000001083e */
[----:B------:R-:W-:Y:S01]  /*1aeb0*/  MUFU.EX2 R96, R96 ;  /* 0x0000006000607308 */ /* 0x000fe20000000800 */
[-CC-:B------:R-:W-:Y:S01]  /*1aec0*/  FFMA.FTZ R81, R221, R3.reuse, -R104.reuse ;  /* 0x00000003dd517223 */ /* 0x180fe20000010868 */
[----:B------:R-:W-:Y:S01]  /*1aed0*/  FFMA.FTZ R68, R215, R3, -R104 ;  /* 0x00000003d7447223 */ /* 0x000fe20000010868 */
[C---:B------:R-:W-:Y:S07]  /*1aee0*/  HMMA.16816.F32 R20, R40.reuse, R28, R20 ;  /* 0x0000001c2814723c */ /* 0x040fee0000001814 */
[----:B------:R1:W-:Y:S01]  /*1aef0*/  MUFU.EX2 R123, R58 ;  /* 0x0000003a007b7308 */ /* 0x0003e20000000800 */
[C---:B------:R-:W-:Y:S01]  /*1af00*/  FMUL.FTZ R28, R39.reuse, R72 ;  /* 0x00000048271c7220 */ /* 0x040fe20000410000 */
[----:B------:R-:W-:Y:S01]  /*1af10*/  FMUL.FTZ R29, R39, R73 ;  /* 0x00000049271d7220 */ /* 0x000fe20000410000 */
[--C-:B------:R-:W-:Y:S07]  /*1af20*/  FFMA.FTZ R72, R33, R3, -R62.reuse ;  /* 0x0000000321487223 */ /* 0x100fee000001083e */
[----:B------:R-:W2:Y:S01]  /*1af30*/  MUFU.EX2 R73, R223 ;  /* 0x000000df00497308 */ /* 0x000ea20000000800 */
[----:B------:R-:W-:Y:S01]  /*1af40*/  FMUL.FTZ R33, R39, R69 ;  /* 0x0000004527217220 */ /* 0x000fe20000410000 */
[C---:B------:R-:W-:Y:S08]  /*1af50*/  HMMA.16816.F32 R24, R40.reuse, R30, R24 ;  /* 0x0000001e2818723c */ /* 0x040ff00000001818 */
[----:B------:R-:W-:Y:S01]  /*1af60*/  MUFU.EX2 R81, R81 ;  /* 0x0000005100517308 */ /* 0x000fe20000000800 */
[C---:B------:R-:W-:Y:S01]  /*1af70*/  FMUL.FTZ R30, R38.reuse, R74 ;  /* 0x0000004a261e7220 */ /* 0x040fe20000410000 */
[C---:B------:R-:W-:Y:S01]  /*1af80*/  FMUL.FTZ R31, R38.reuse, R75 ;  /* 0x0000004b261f7220 */ /* 0x040fe20000410000 */
[-CC-:B------:R-:W-:Y:S01]  /*1af90*/  FFMA.FTZ R74, R55, R3.reuse, -R62.reuse ;  /* 0x00000003374a7223 */ /* 0x180fe2000001083e */
[----:B------:R-:W-:Y:S01]  /*1afa0*/  FFMA.FTZ R75, R35, R3, -R62 ;  /* 0x00000003234b7223 */ /* 0x000fe2000001083e */
[----:B------:R-:W4:Y:S05]  /*1afb0*/  LDSM.16.MT88.4 R52, [R154+0x6800] ;  /* 0x006800009a34783b */ /* 0x000f2a0000004200 */
[----:B------:R-:W-:Y:S01]  /*1afc0*/  MUFU.EX2 R72, R72 ;  /* 0x0000004800487308 */ /* 0x000fe20000000800 */
[----:B------:R-:W-:Y:S01]  /*1afd0*/  FFMA.FTZ R39, R39, R196, R56 ;  /* 0x000000c427277223 */ /* 0x000fe20000010038 */
[----:B------:R-:W-:Y:S01]  /*1afe0*/  FMUL.FTZ R35, R38, R71 ;  /* 0x0000004726237220 */ /* 0x000fe20000410000 */
[C---:B------:R-:W-:Y:S07]  /*1aff0*/  HMMA.16816.F32 R28, R40.reuse, R44, R28 ;  /* 0x0000002c281c723c */ /* 0x040fee000000181c */
[----:B------:R-:W5:Y:S01]  /*1b000*/  MUFU.EX2 R74, R74 ;  /* 0x0000004a004a7308 */ /* 0x000f620000000800 */
[----:B------:R-:W-:Y:S01]  /*1b010*/  FADD.FTZ R84, R110, R39 ;  /* 0x000000276e547221 */ /* 0x000fe20000010000 */
[----:B-1----:R-:W-:Y:S08]  /*1b020*/  LDSM.16.MT88.4 R56, [R153+0x8800] ;  /* 0x008800009938783b */ /* 0x002ff00000004200 */
[----:B------:R-:W1:Y:S01]  /*1b030*/  MUFU.EX2 R75, R75 ;  /* 0x0000004b004b7308 */ /* 0x000e620000000800 */
[-C--:B------:R-:W-:Y:S01]  /*1b040*/  FFMA.FTZ R71, R217, R3.reuse, -R104 ;  /* 0x00000003d9477223 */ /* 0x080fe20000010868 */
[----:B------:R-:W-:Y:S01]  /*1b050*/  FADD.FTZ R109, R109, R84 ;  /* 0x000000546d6d7221 */ /* 0x000fe20000010000 */
[----:B------:R-:W-:Y:S07]  /*1b060*/  HMMA.16816.F32 R32, R40, R46, R32 ;  /* 0x0000002e2820723c */ /* 0x000fee0000001820 */
[----:B------:R-:W-:Y:S01]  /*1b070*/  MUFU.EX2 R68, R68 ;  /* 0x0000004400447308 */ /* 0x000fe20000000800 */
[----:B--2---:R-:W-:Y:S01]  /*1b080*/  F2FP.F16.F32.PACK_AB R42, R73, R76 ;  /* 0x0000004c492a723e */ /* 0x004fe200000000ff */
[----:B------:R-:W2:Y:S01]  /*1b090*/  LDSM.16.MT88.4 R44, [R153+0x6800] ;  /* 0x00680000992c783b */ /* 0x000ea20000004200 */
[----:B------:R-:W-:Y:S01]  /*1b0a0*/  F2FP.F16.F32.PACK_AB R40, R77, R78 ;  /* 0x0000004e4d28723e */ /* 0x000fe200000000ff */
[-CC-:B------:R-:W-:Y:S01]  /*1b0b0*/  FFMA.FTZ R84, R67, R3.reuse, -R62.reuse ;  /* 0x0000000343547223 */ /* 0x180fe2000001083e */
[----:B-----5:R-:W-:Y:S01]  /*1b0c0*/  F2FP.F16.F32.PACK_AB R41, R79, R74 ;  /* 0x0000004a4f29723e */ /* 0x020fe200000000ff */
[----:B------:R-:W-:Y:S04]  /*1b0d0*/  FADD.FTZ R109, R106, R109 ;  /* 0x0000006d6a6d7221 */ /* 0x000fe80000010000 */
[----:B------:R-:W5:Y:S01]  /*1b0e0*/  MUFU.EX2 R71, R71 ;  /* 0x0000004700477308 */ /* 0x000f620000000800 */
[--C-:B------:R-:W-:Y:S01]  /*1b0f0*/  FFMA.FTZ R82, R213, R3, -R62.reuse ;  /* 0x00000003d5527223 */ /* 0x100fe2000001083e */
[----:B-1----:R-:W-:Y:S01]  /*1b100*/  F2FP.F16.F32.PACK_AB R43, R72, R75 ;  /* 0x0000004b482b723e */ /* 0x002fe200000000ff */
[----:B------:R-:W-:Y:S07]  /*1b110*/  FADD.FTZ R78, R78, R109 ;  /* 0x0000006d4e4e7221 */ /* 0x000fee0000010000 */
[----:B------:R-:W-:Y:S01]  /*1b120*/  MUFU.EX2 R114, R114 ;  /* 0x0000007200727308 */ /* 0x000fe20000000800 */
[-CC-:B------:R-:W-:Y:S01]  /*1b130*/  FFMA.FTZ R83, R211, R3.reuse, -R62.reuse ;  /* 0x00000003d3537223 */ /* 0x180fe2000001083e */
[-C--:B------:R-:W-:Y:S01]  /*1b140*/  FFMA.FTZ R80, R209, R3.reuse, -R62 ;  /* 0x00000003d1507223 */ /* 0x080fe2000001083e */
[----:B------:R-:W-:Y:S07]  /*1b150*/  FADD.FTZ R77, R77, R78 ;  /* 0x0000004e4d4d7221 */ /* 0x000fee0000010000 */
[----:B------:R-:W-:Y:S01]  /*1b160*/  MUFU.EX2 R82, R82 ;  /* 0x0000005200527308 */ /* 0x000fe20000000800 */
[C---:B---3--:R-:W-:Y:S09]  /*1b170*/  HMMA.16816.F32 R4, R40.reuse, R48, R4 ;  /* 0x000000302804723c */ /* 0x048ff20000001804 */
[----:B------:R-:W1:Y:S01]  /*1b180*/  MUFU.EX2 R83, R83 ;  /* 0x0000005300537308 */ /* 0x000e620000000800 */
[-C--:B------:R-:W-:Y:S01]  /*1b190*/  FFMA.FTZ R69, R207, R3.reuse, -R62 ;  /* 0x00000003cf457223 */ /* 0x080fe2000001083e */
[-CC-:B------:R-:W-:Y:S01]  /*1b1a0*/  FFMA.FTZ R91, R203, R3.reuse, -R104.reuse ;  /* 0x00000003cb5b7223 */ /* 0x180fe20000010868 */
[-CC-:B------:R-:W-:Y:S07]  /*1b1b0*/  FFMA.FTZ R99, R201, R3.reuse, -R104.reuse ;  /* 0x00000003c9637223 */ /* 0x180fee0000010868 */
[----:B------:R-:W-:Y:S01]  /*1b1c0*/  MUFU.EX2 R80, R80 ;  /* 0x0000005000507308 */ /* 0x000fe20000000800 */
[C---:B------:R-:W-:Y:S01]  /*1b1d0*/  HMMA.16816.F32 R8, R40.reuse, R50, R8 ;  /* 0x000000322808723c */ /* 0x040fe20000001808 */
[----:B------:R-:W3:Y:S08]  /*1b1e0*/  LDSM.16.MT88.4 R48, [R152+0x6800] ;  /* 0x006800009830783b */ /* 0x000ef00000004200 */
[----:B------:R-:W1:Y:S01]  /*1b1f0*/  MUFU.EX2 R69, R69 ;  /* 0x0000004500457308 */ /* 0x000e620000000800 */
[-C--:B------:R-:W-:Y:S01]  /*1b200*/  FFMA.FTZ R88, R199, R3.reuse, -R104 ;  /* 0x00000003c7587223 */ /* 0x080fe20000010868 */
[-CC-:B------:R-:W-:Y:S01]  /*1b210*/  FFMA.FTZ R90, R171, R3.reuse, -R62.reuse ;  /* 0x00000003ab5a7223 */ /* 0x180fe2000001083e */
[-C--:B------:R-:W-:Y:S07]  /*1b220*/  FFMA.FTZ R89, R151, R3.reuse, -R62 ;  /* 0x0000000397597223 */ /* 0x080fee000001083e */
[----:B------:R-:W1:Y:S01]  /*1b230*/  MUFU.EX2 R91, R91 ;  /* 0x0000005b005b7308 */ /* 0x000e620000000800 */
[C---:B----4-:R-:W-:Y:S09]  /*1b240*/  HMMA.16816.F32 R12, R40.reuse, R52, R12 ;  /* 0x00000034280c723c */ /* 0x050ff2000000180c */
[----:B------:R-:W-:Y:S01]  /*1b250*/  MUFU.EX2 R99, R99 ;  /* 0x0000006300637308 */ /* 0x000fe20000000800 */
[-CC-:B------:R-:W-:Y:S01]  /*1b260*/  FFMA.FTZ R38, R119, R3.reuse, -R104.reuse ;  /* 0x0000000377267223 */ /* 0x180fe20000010868 */
[-CC-:B------:R-:W-:Y:S01]  /*1b270*/  FFMA.FTZ R39, R115, R3.reuse, -R104.reuse ;  /* 0x0000000373277223 */ /* 0x180fe20000010868 */
[-C--:B------:R-:W-:Y:S07]  /*1b280*/  FFMA.FTZ R108, R113, R3.reuse, -R104 ;  /* 0x00000003716c7223 */ /* 0x080fee0000010868 */
[----:B------:R-:W4:Y:S01]  /*1b290*/  MUFU.EX2 R88, R88 ;  /* 0x0000005800587308 */ /* 0x000f220000000800 */
[C---:B------:R-:W-:Y:S01]  /*1b2a0*/  HMMA.16816.F32 R16, R40.reuse, R54, R16 ;  /* 0x000000362810723c */ /* 0x040fe20000001810 */
[----:B------:R-:W4:Y:S08]  /*1b2b0*/  LDSM.16.MT88.4 R52, [R158+0x7000] ;  /* 0x007000009e34783b */ /* 0x000f300000004200 */
[----:B------:R-:W-:Y:S01]  /*1b2c0*/  MUFU.EX2 R90, R90 ;  /* 0x0000005a005a7308 */ /* 0x000fe20000000800 */
[-CC-:B------:R-:W-:Y:S01]  /*1b2d0*/  FFMA.FTZ R110, R107, R3.reuse, -R62.reuse ;  /* 0x000000036b6e7223 */ /* 0x180fe2000001083e */
[----:B------:R-:W-:Y:S01]  /*1b2e0*/  FFMA.FTZ R60, R60, R3, -R62 ;  /* 0x000000033c3c7223 */ /* 0x000fe2000001083e */
[----:B------:R-:W-:Y:S07]  /*1b2f0*/  ISETP.GT.AND P0, PT, R191, R168, PT ;  /* 0x000000a8bf00720c */ /* 0x000fee0003f04270 */
[----:B------:R-:W4:Y:S01]  /*1b300*/  MUFU.EX2 R89, R89 ;  /* 0x0000005900597308 */ /* 0x000f220000000800 */
[C---:B--2---:R-:W-:Y:S09]  /*1b310*/  HMMA.16816.F32 R20, R40.reuse, R44, R20 ;  /* 0x0000002c2814723c */ /* 0x044ff20000001814 */
[----:B------:R-:W2:Y:S10]  /*1b320*/  MUFU.EX2 R145, R147 ;  /* 0x0000009300917308 */ /* 0x000eb40000000800 */
[----:B------:R-:W-:Y:S01]  /*1b330*/  MUFU.EX2 R112, R112 ;  /* 0x0000007000707308 */ /* 0x000fe20000000800 */
[C---:B------:R-:W-:Y:S01]  /*1b340*/  HMMA.16816.F32 R24, R40.reuse, R46, R24 ;  /* 0x0000002e2818723c */ /* 0x040fe20000001818 */
[----:B------:R-:W2:Y:S08]  /*1b350*/  LDSM.16.MT88.4 R44, [R154+0x7000] ;  /* 0x007000009a2c783b */ /* 0x000eb00000004200 */
[----:B------:R-:W2:Y:S10]  /*1b360*/  MUFU.EX2 R141, R143 ;  /* 0x0000008f008d7308 */ /* 0x000eb40000000800 */
[----:B------:R-:W-:Y:S01]  /*1b370*/  MUFU.EX2 R118, R118 ;  /* 0x0000007600767308 */ /* 0x000fe20000000800 */
[C---:B---3--:R-:W-:Y:S09]  /*1b380*/  HMMA.16816.F32 R28, R40.reuse, R48, R28 ;  /* 0x00000030281c723c */ /* 0x048ff2000000181c */
[----:B------:R-:W3:Y:S10]  /*1b390*/  MUFU.EX2 R137, R139 ;  /* 0x0000008b00897308 */ /* 0x000ef40000000800 */
[----:B------:R-:W3:Y:S01]  /*1b3a0*/  MUFU.EX2 R116, R116 ;  /* 0x0000007400747308 */ /* 0x000ee20000000800 */
[----:B------:R-:W-:Y:S01]  /*1b3b0*/  HMMA.16816.F32 R32, R40, R50, R32 ;  /* 0x000000322820723c */ /* 0x000fe20000001820 */
[----:B------:R-:W3:Y:S08]  /*1b3c0*/  LDSM.16.MT88.4 R48, [R153+0x7000] ;  /* 0x007000009930783b */ /* 0x000ef00000004200 */
[----:B------:R-:W-:Y:S01]  /*1b3d0*/  MUFU.EX2 R122, R122 ;  /* 0x0000007a007a7308 */ /* 0x000fe20000000800 */
[----:B------:R-:W-:Y:S02]  /*1b3e0*/  F2FP.F16.F32.PACK_AB R40, R70, R81 ;  /* 0x000000514628723e */ /* 0x000fe400000000ff */
[----:B-----5:R-:W-:Y:S07]  /*1b3f0*/  F2FP.F16.F32.PACK_AB R42, R68, R71 ;  /* 0x00000047442a723e */ /* 0x020fee00000000ff */
[----:B------:R-:W5:Y:S01]  /*1b400*/  MUFU.EX2 R129, R131 ;  /* 0x0000008300817308 */ /* 0x000f620000000800 */
[----:B-1----:R-:W-:Y:S02]  /*1b410*/  F2FP.F16.F32.PACK_AB R41, R83, R82 ;  /* 0x000000525329723e */ /* 0x002fe400000000ff */
[----:B------:R-:W-:Y:S07]  /*1b420*/  F2FP.F16.F32.PACK_AB R43, R69, R80 ;  /* 0x00000050452b723e */ /* 0x000fee00000000ff */
[----:B------:R-:W1:Y:S10]  /*1b430*/  MUFU.EX2 R120, R120 ;  /* 0x0000007800787308 */ /* 0x000e740000000800 */
[----:B------:R-:W-:Y:S01]  /*1b440*/  MUFU.EX2 R126, R126 ;  /* 0x0000007e007e7308 */ /* 0x000fe20000000800 */
[C---:B----4-:R-:W-:Y:S09]  /*1b450*/  HMMA.16816.F32 R4, R40.reuse, R52, R4 ;  /* 0x000000342804723c */ /* 0x050ff20000001804 */
[----:B------:R-:W4:Y:S10]  /*1b460*/  MUFU.EX2 R127, R127 ;  /* 0x0000007f007f7308 */ /* 0x000f340000000800 */
[----:B------:R-:W-:Y:S01]  /*1b470*/  MUFU.EX2 R124, R124 ;  /* 0x0000007c007c7308 */ /* 0x000fe20000000800 */
[C---:B------:R-:W-:Y:S01]  /*1b480*/  HMMA.16816.F32 R8, R40.reuse, R54, R8 ;  /* 0x000000362808723c */ /* 0x040fe20000001808 */
[----:B------:R-:W5:Y:S08]  /*1b490*/  LDSM.16.MT88.4 R52, [R152+0x7000] ;  /* 0x007000009834783b */ /* 0x000f700000004200 */
[----:B------:R-:W4:Y:S10]  /*1b4a0*/  MUFU.EX2 R121, R121 ;  /* 0x0000007900797308 */ /* 0x000f340000000800 */
[----:B------:R-:W-:Y:S01]  /*1b4b0*/  MUFU.EX2 R38, R38 ;  /* 0x0000002600267308 */ /* 0x000fe20000000800 */
[C---:B--2---:R-:W-:Y:S09]  /*1b4c0*/  HMMA.16816.F32 R12, R40.reuse, R44, R12 ;  /* 0x0000002c280c723c */ /* 0x044ff2000000180c */
[----:B------:R-:W2:Y:S10]  /*1b4d0*/  MUFU.EX2 R115, R117 ;  /* 0x0000007500737308 */ /* 0x000eb40000000800 */
[----:B------:R-:W-:Y:S01]  /*1b4e0*/  MUFU.EX2 R39, R39 ;  /* 0x0000002700277308 */ /* 0x000fe20000000800 */
[C---:B------:R-:W-:Y:S01]  /*1b4f0*/  HMMA.16816.F32 R16, R40.reuse, R46, R16 ;  /* 0x0000002e2810723c */ /* 0x040fe20000001810 */
[----:B------:R-:W1:Y:S08]  /*1b500*/  LDSM.16.MT88.4 R44, [R158+0x7800] ;  /* 0x007800009e2c783b */ /* 0x000e700000004200 */
[----:B------:R-:W2:Y:S10]  /*1b510*/  MUFU.EX2 R108, R108 ;  /* 0x0000006c006c7308 */ /* 0x000eb40000000800 */
[----:B------:R-:W-:Y:S01]  /*1b520*/  MUFU.EX2 R107, R111 ;  /* 0x0000006f006b7308 */ /* 0x000fe20000000800 */
[C---:B---3--:R-:W-:Y:S09]  /*1b530*/  HMMA.16816.F32 R20, R40.reuse, R48, R20 ;  /* 0x000000302814723c */ /* 0x048ff20000001814 */
[----:B------:R-:W3:Y:S10]  /*1b540*/  MUFU.EX2 R110, R110 ;  /* 0x0000006e006e7308 */ /* 0x000ef40000000800 */
[----:B------:R-:W-:Y:S01]  /*1b550*/  MUFU.EX2 R67, R105 ;  /* 0x0000006900437308 */ /* 0x000fe20000000800 */
[C---:B------:R-:W-:Y:S01]  /*1b560*/  HMMA.16816.F32 R24, R40.reuse, R50, R24 ;  /* 0x000000322818723c */ /* 0x040fe20000001818 */
[----:B------:R-:W4:Y:S07]  /*1b570*/  LDSM.16.MT88.4 R48, [R154+0x7800] ;  /* 0x007800009a30783b */ /* 0x000f2e0000004200 */
[C---:B-----5:R-:W-:Y:S08]  /*1b580*/  HMMA.16816.F32 R28, R40.reuse, R52, R28 ;  /* 0x00000034281c723c */ /* 0x060ff0000000181c */
[----:B------:R-:W-:Y:S01]  /*1b590*/  HMMA.16816.F32 R32, R40, R54, R32 ;  /* 0x000000362820723c */ /* 0x000fe20000001820 */
[----:B------:R-:W5:Y:S02]  /*1b5a0*/  LDSM.16.MT88.4 R52, [R153+0x7800] ;  /* 0x007800009934783b */ /* 0x000f640000004200 */
        /* <DEDUP_REMOVED lines=42> */
[C---:B------:R-:W-:Y:S03]  /*1b850*/  HMMA.16816.F32 R20, R40.reuse, R56, R20 ;  /* 0x000000382814723c */ /* 0x040fe60000001814 */
[----:B------:R-:W-:Y:S02]  /*1b860*/  FADD.FTZ R56, R102, R125 ;  /* 0x0000007d66387221 */ /* 0x000fe40000010000 */
[----:B------:R2:W1:Y:S02]  /*1b870*/  MUFU.EX2 R102, R84 ;  /* 0x0000005400667308 */ /* 0x0004640000000800 */
[----:B------:R-:W-:Y:S01]  /*1b880*/  FADD.FTZ R103, R103, R56 ;  /* 0x0000003867677221 */ /* 0x000fe20000010000 */
[C---:B------:R-:W-:Y:S01]  /*1b890*/  HMMA.16816.F32 R24, R40.reuse, R58, R24 ;  /* 0x0000003a2818723c */ /* 0x040fe20000001818 */
[----:B------:R-:W5:Y:S07]  /*1b8a0*/  LDSM.16.MT88.4 R56, [R153+0x9000] ;  /* 0x009000009938783b */ /* 0x000f6e0000004200 */
[C---:B----4-:R-:W-:Y:S01]  /*1b8b0*/  HMMA.16816.F32 R28, R40.reuse, R48, R28 ;  /* 0x00000030281c723c */ /* 0x050fe2000000181c */
[----:B--2---:R-:W-:Y:S02]  /*1b8c0*/  LDSM.16.MT88.4 R84, [R154+0x9800] ;  /* 0x009800009a54783b */ /* 0x004fe40000004200 */
[----:B------:R-:W-:Y:S01]  /*1b8d0*/  FADD.FTZ R48, R74, R103 ;  /* 0x000000674a307221 */ /* 0x000fe20000010000 */
[----:B------:R-:W-:Y:S01]  /*1b8e0*/  FFMA.FTZ R49, R66, R3, -R104 ;  /* 0x0000000342317223 */ /* 0x000fe20000010868 */
[----:B------:R-:W-:Y:S03]  /*1b8f0*/  IMAD.MOV.U32 R103, RZ, RZ, R0 ;  /* 0x000000ffff677224 */ /* 0x000fe600078e0000 */
[----:B------:R-:W-:Y:S03]  /*1b900*/  HMMA.16816.F32 R32, R40, R50, R32 ;  /* 0x000000322820723c */ /* 0x000fe60000001820 */
[----:B------:R-:W-:Y:S01]  /*1b910*/  F2FP.F16.F32.PACK_AB R40, R115, R38 ;  /* 0x000000267328723e */ /* 0x000fe200000000ff */
[----:B------:R-:W-:Y:S01]  /*1b920*/  FADD.FTZ R50, R76, R77 ;  /* 0x0000004d4c327221 */ /* 0x000fe20000010000 */
[----:B------:R-:W-:Y:S01]  /*1b930*/  F2FP.F16.F32.PACK_AB R42, R108, R39 ;  /* 0x000000276c2a723e */ /* 0x000fe200000000ff */
[----:B------:R-:W-:Y:S01]  /*1b940*/  FADD.FTZ R48, R79, R48 ;  /* 0x000000304f307221 */ /* 0x000fe20000010000 */
[----:B---3--:R-:W-:Y:S01]  /*1b950*/  F2FP.F16.F32.PACK_AB R41, R110, R107 ;  /* 0x0000006b6e29723e */ /* 0x008fe200000000ff */
[----:B------:R-:W-:Y:S01]  /*1b960*/  LDSM.16.MT88.4 R76, [R153+0x9800] ;  /* 0x00980000994c783b */ /* 0x000fe20000004200 */
[----:B-1----:R-:W-:Y:S01]  /*1b970*/  F2FP.F16.F32.PACK_AB R43, R102, R67 ;  /* 0x00000043662b723e */ /* 0x002fe200000000ff */
[----:B------:R-:W-:Y:S01]  /*1b980*/  MUFU.EX2 R49, R49 ;  /* 0x0000003100317308 */ /* 0x000fe20000000800 */
        /* <DEDUP_REMOVED lines=8> */
[----:B------:R-:W-:Y:S08]  /*1ba10*/  FADD.FTZ R75, R72, R75 ;  /* 0x0000004b484b7221 */ /* 0x000ff00000010000 */
[----:B------:R-:W1:Y:S01]  /*1ba20*/  MUFU.EX2 R48, R48 ;  /* 0x0000003000307308 */ /* 0x000e620000000800 */
[----:B------:R-:W-:Y:S01]  /*1ba30*/  FADD.FTZ R71, R71, R70 ;  /* 0x0000004647477221 */ /* 0x000fe20000010000 */
[C---:B------:R-:W-:Y:S01]  /*1ba40*/  HMMA.16816.F32 R8, R40.reuse, R46, R8 ;  /* 0x0000002e2808723c */ /* 0x040fe20000001808 */
[----:B------:R-:W2:Y:S07]  /*1ba50*/  LDSM.16.MT88.4 R44, [R152+0x9000] ;  /* 0x00900000982c783b */ /* 0x000eae0000004200 */
[----:B------:R-:W3:Y:S01]  /*1ba60*/  MUFU.EX2 R51, R104 ;  /* 0x0000006800337308 */ /* 0x000ee20000000800 */
[----:B------:R-:W-:Y:S01]  /*1ba70*/  FADD.FTZ R71, R68, R71 ;  /* 0x0000004744477221 */ /* 0x000fe20000010000 */
[----:B------:R-:W-:Y:S03]  /*1ba80*/  FADD.FTZ R82, R82, R75 ;  /* 0x0000004b52527221 */ /* 0x000fe60000010000 */
[----:B------:R-:W-:Y:S01]  /*1ba90*/  FADD.FTZ R96, R96, R71 ;  /* 0x0000004760607221 */ /* 0x000fe20000010000 */
        /* <DEDUP_REMOVED lines=8> */
[----:B---3--:R-:W-:Y:S01]  /*1bb20*/  F2FP.F16.F32.PACK_AB R70, R51, R50 ;  /* 0x000000323346723e */ /* 0x008fe200000000ff */
[----:B------:R-:W-:Y:S07]  /*1bb30*/  FADD.FTZ R83, R83, R82 ;  /* 0x0000005253537221 */ /* 0x000fee0000010000 */
[----:B------:R-:W1:Y:S01]  /*1bb40*/  MUFU.EX2 R52, R52 ;  /* 0x0000003400347308 */ /* 0x000e620000000800 */
[C---:B------:R-:W-:Y:S09]  /*1bb50*/  HMMA.16816.F32 R20, R40.reuse, R56, R20 ;  /* 0x000000382814723c */ /* 0x040ff20000001814 */
[----:B------:R3:W-:Y:S01]  /*1bb60*/  MUFU.EX2 R36, R37 ;  /* 0x0000002500247308 */ /* 0x0007e20000000800 */
[----:B------:R-:W-:Y:S09]  /*1bb70*/  FADD.FTZ R80, R80, R83 ;  /* 0x0000005350507221 */ /* 0x000ff20000010000 */
[----:B------:R-:W4:Y:S01]  /*1bb80*/  MUFU.EX2 R193, R62 ;  /* 0x0000003e00c17308 */ /* 0x000f220000000800 */
[----:B------:R-:W-:Y:S01]  /*1bb90*/  FADD.FTZ R80, R69, R80 ;  /* 0x0000005045507221 */ /* 0x000fe20000010000 */
[C---:B------:R-:W-:Y:S03]  /*1bba0*/  HMMA.16816.F32 R24, R40.reuse, R58, R24 ;  /* 0x0000003a2818723c */ /* 0x040fe60000001818 */
[----:B-1----:R-:W-:Y:S01]  /*1bbb0*/  F2FP.F16.F32.PACK_AB R69, R3, R52 ;  /* 0x000000340345723e */ /* 0x002fe200000000ff */
[----:B---3--:R-:W-:Y:S04]  /*1bbc0*/  FADD.FTZ R37, R88, R99 ;  /* 0x0000006358257221 */ /* 0x008fe80000010000 */
[C---:B--2---:R-:W-:Y:S03]  /*1bbd0*/  HMMA.16816.F32 R28, R40.reuse, R44, R28 ;  /* 0x0000002c281c723c */ /* 0x044fe6000000181c */
        /* <DEDUP_REMOVED lines=49> */
.L_x_14512:
        /* <DEDUP_REMOVED lines=10> */
.L_x_14527:
        /* <DEDUP_REMOVED lines=126> */
.L_x_14522:
[----:B------:R-:W-:Y:S05]  /*1c770*/  BSYNC.RECONVERGENT B0 ;  /* 0x0000000000007941 */ /* 0x000fea0003800200 */
.L_x_14521:
        /* <DEDUP_REMOVED lines=36> */
[----:B-1----:R-:W-:Y:S05]  /*1c9c0*/  @P0 RET.REL.NODEC R174 `(_ZN5flash24flash_fwd_splitkv_kernelI23Flash_fwd_kernel_traitsILi64ELi64ELi128ELi4ELb0ELb0EN7cutlass6half_tE19Flash_kernel_traitsILi64ELi64ELi128ELi4ES3_EELb0ELb1ELb1ELb0ELb0ELb0ELb1ELb1EEEvNS_16Flash_fwd_paramsE) ;  /* 0xfffffe34ae8c0950 */ /* 0x002fea0003c3ffff */
[----:B------:R-:W-:Y:S01]  /*1c9d0*/  MOV R175, 0x0 ;  /* 0x0000000000af7802 */ /* 0x000fe20000000f00 */
[----:B------:R1:W-:Y:S03]  /*1c9e0*/  ST.E.128 desc[UR4][R36.64+0x3800], R4 ;  /* 0x0038000424007985 */ /* 0x0003e6000c101d04 */
[----:B-1----:R-:W-:Y:S05]  /*1c9f0*/  RET.REL.NODEC R174 `(_ZN5flash24flash_fwd_splitkv_kernelI23Flash_fwd_kernel_traitsILi64ELi64ELi128ELi4ELb0ELb0EN7cutlass6half_tE19Flash_kernel_traitsILi64ELi64ELi128ELi4ES3_EELb0ELb1ELb1ELb0ELb0ELb0ELb1ELb1EEEvNS_16Flash_fwd_paramsE) ;  /* 0xfffffe34ae807950 */ /* 0x002fea0003c3ffff */
.L_x_14520:
[----:B------:R-:W-:Y:S01]  /*1ca00*/  MOV R5, 0x2 ;  /* 0x0000000200057802 */ /* 0x000fe20000000f00 */
[----:B------:R-:W-:Y:S01]  /*1ca10*/  IMAD.MOV.U32 R4, RZ, RZ, 0x1f ;  /* 0x0000001fff047424 */ /* 0x000fe200078e00ff */
[----:B------:R-:W-:-:S07]  /*1ca20*/  MOV R7, 0xffffffff ;  /* 0xffffffff00077802 */ /* 0x000fce0000000f00 */
[----:B-1---5:R-:W-:Y:S05]  /*1ca30*/  WARPSYNC.COLLECTIVE R7, `(.L_x_14523) ;  /* 0x0000000007087348 */ /* 0x022fea0003c00000 */
[----:B------:R2:W3:Y:S02]  /*1ca40*/  SHFL.BFLY P0, R11, R196, R5, R4 ;  /* 0x0c000005c40b7389 */ /* 0x0004e40000000004 */
[----:B-123-5:R-:W-:Y:S05]  /*1ca50*/  ENDCOLLECTIVE ;  /* 0x000000000000791b */ /* 0x02efea0003800000 */
.L_x_14523:
[----:B------:R-:W-:Y:S02]  /*1ca60*/  IMAD.MOV.U32 R9, RZ, RZ, R11 ;  /* 0x000000ffff097224 */ /* 0x000fe400078e000b */
[----:B------:R-:W-:Y:S02]  /*1ca70*/  IMAD.MOV.U32 R5, RZ, RZ, 0x1 ;  /* 0x00000001ff057424 */ /* 0x000fe400078e00ff */
[----:B------:R-:W-:-:S05]  /*1ca80*/  FADD.FTZ R9, R9, R196 ;  /* 0x000000c409097221 */ /* 0x000fca0000010000 */
[----:B------:R-:W-:-:S07]  /*1ca90*/  MOV R196, R9 ;  /* 0x0000000900c47202 */ /* 0x000fce0000000f00 */
[----:B------:R-:W-:Y:S05]  /*1caa0*/  WARPSYNC.COLLECTIVE R7, `(.L_x_14524) ;  /* 0x0000000007087348 */ /* 0x000fea0003c00000 */
[----:B------:R1:W2:Y:S02]  /*1cab0*/  SHFL.BFLY P0, R11, R196, R5, R4 ;  /* 0x0c000005c40b7389 */ /* 0x0002a40000000004 */
[----:B-12---:R-:W-:Y:S05]  /*1cac0*/  ENDCOLLECTIVE ;  /* 0x000000000000791b */ /* 0x006fea0003800000 */
.L_x_14524:
[----:B------:R-:W-:Y:S01]  /*1cad0*/  MOV R196, R193 ;  /* 0x000000c100c47202 */ /* 0x000fe20000000f00 */
[----:B------:R-:W-:Y:S01]  /*1cae0*/  IMAD.MOV.U32 R5, RZ, RZ, 0x2 ;  /* 0x00000002ff057424 */ /* 0x000fe200078e00ff */
[----:B------:R-:W-:-:S07]  /*1caf0*/  MOV R6, R11 ;  /* 0x0000000b00067202 */ /* 0x000fce0000000f00 */
[----:B------:R-:W-:Y:S05]  /*1cb00*/  WARPSYNC.COLLECTIVE R7, `(.L_x_14525) ;  /* 0x0000000007087348 */ /* 0x000fea0003c00000 */
[----:B------:R1:W2:Y:S02]  /*1cb10*/  SHFL.BFLY P0, R11, R196, R5, R4 ;  /* 0x0c000005c40b7389 */ /* 0x0002a40000000004 */
[----:B-12---:R-:W-:Y:S05]  /*1cb20*/  ENDCOLLECTIVE ;  /* 0x000000000000791b */ /* 0x006fea0003800000 */
.L_x_14525:
[----:B------:R-:W-:Y:S01]  /*1cb30*/  FADD.FTZ R6, R9, R6 ;  /* 0x0000000609067221 */ /* 0x000fe20000010000 */
[----:B------:R-:W-:Y:S01]  /*1cb40*/  FADD.FTZ R8, R11, R193 ;  /* 0x000000c10b087221 */ /* 0x000fe20000010000 */
[----:B------:R-:W-:-:S04]  /*1cb50*/  MOV R5, 0x1 ;  /* 0x0000000100057802 */ /* 0x000fc80000000f00 */
[----:B------:R-:W-:-:S07]  /*1cb60*/  MOV R196, R8 ;  /* 0x0000000800c47202 */ /* 0x000fce0000000f00 */
[----:B------:R-:W-:Y:S05]  /*1cb70*/  WARPSYNC.COLLECTIVE R7, `(.L_x_14526) ;  /* 0x0000000007087348 */ /* 0x000fea0003c00000 */
[----:B------:R1:W2:Y:S02]  /*1cb80*/  SHFL.BFLY P0, R11, R196, R5, R4 ;  /* 0x0c000005c40b7389 */ /* 0x0002a40000000004 */
[----:B-12---:R-:W-:Y:S05]  /*1cb90*/  ENDCOLLECTIVE ;  /* 0x000000000000791b */ /* 0x006fea0003800000 */
.L_x_14526:
[----:B------:R-:W-:Y:S05]  /*1cba0*/  BRA `(.L_x_14527) ;  /* 0xfffffff000f87947 */ /* 0x000fea000383ffff */
.L_x_14528:
        /* <DEDUP_REMOVED lines=13> */
.L_x_14836:


//--------------------- .text._ZN5flash24flash_fwd_splitkv_kernelI23Flash_fwd_kernel_traitsILi64ELi64ELi128ELi4ELb0ELb0EN7cutlass6half_tE19Flash_kernel_traitsILi64ELi64ELi128ELi4ES3_EELb0ELb1ELb1ELb0ELb0ELb1ELb1ELb1EEEvNS_16Flash_fwd_paramsE --------------------------
	.section	.text._ZN5flash24flash_fwd_splitkv_kernelI23Flash_fwd_kernel_traitsILi64ELi64ELi128ELi4ELb0ELb0EN7cutlass6half_tE19Flash_kernel_traitsILi64ELi64ELi128ELi4ES3_EELb0ELb1ELb1ELb0ELb0ELb1ELb1ELb1EEEvNS_16Flash_fwd_paramsE,"ax",@progbits
	.align	128
        .global         _ZN5flash24flash_fwd_splitkv_kernelI23Flash_fwd_kernel_traitsILi64ELi64ELi128ELi4ELb0ELb0EN7cutlass6half_tE19Flash_kernel_traitsILi64ELi64ELi128ELi4ES3_EELb0ELb1ELb1ELb0ELb0ELb1ELb1ELb1EEEvNS_16Flash_fwd_paramsE
        .type           _ZN5flash24flash_fwd_splitkv_kernelI23Flash_fwd_kernel_traitsILi64ELi64ELi128ELi4ELb0ELb0EN7cutlass6half_tE19Flash_kernel_traitsILi64ELi64ELi128ELi4ES3_EELb0ELb1ELb1ELb0ELb0ELb1ELb1ELb1EEEvNS_16Flash_fwd_paramsE,@function
        .size           _ZN5flash24flash_fwd_splitkv_kernelI23Flash_fwd_kernel_traitsILi64ELi64ELi128ELi4ELb0ELb0EN7cutlass6half_tE19Flash_kernel_traitsILi64ELi64ELi128ELi4ES3_EELb0ELb1ELb1ELb0ELb0ELb1ELb1ELb1EEEvNS_16Flash_fwd_paramsE,(.L_x_14837 - _ZN5flash24flash_fwd_splitkv_kernelI23Flash_fwd_kernel_traitsILi64ELi64ELi128ELi4ELb0ELb0EN7cutlass6half_tE19Flash_kernel_traitsILi64ELi64ELi128ELi4ES3_EELb0ELb1ELb1ELb0ELb0ELb1ELb1ELb1EEEvNS_16Flash_fwd_paramsE)
        .other          _ZN5flash24flash_fwd_splitkv_kernelI23Flash_fwd_kernel_traitsILi64ELi64ELi128ELi4ELb0ELb0EN7cutlass6half_tE19Flash_kernel_traitsILi64ELi64ELi128ELi4ES3_EELb0ELb1ELb1ELb0ELb0ELb1ELb1ELb1EEEvNS_16Flash_fwd_paramsE,@"STO_CUDA_ENTRY STV_DEFAULT"
_ZN5flash24flash_fwd_splitkv_kernelI23Flash_fwd_kernel_traitsILi64ELi64ELi128ELi4ELb0ELb0EN7cutlass6half_tE19Flash_kernel_traitsILi64ELi64ELi128ELi4ES3_EELb0ELb1ELb1ELb0ELb0ELb1ELb1ELb1EEEvNS_16Flash_fwd_paramsE:
.text._ZN5flash24flash_fwd_splitkv_kernelI23Flash_fwd_kernel_traitsILi64ELi64ELi128ELi4ELb0ELb0EN7cutlass6half_tE19Flash_kernel_traitsILi64ELi64ELi128ELi4ES3_EELb0ELb1ELb1ELb0ELb0ELb1ELb1ELb1EEEvNS_16Flash_fwd_paramsE:
        /* <DEDUP_REMOVED lines=29> */
[----:B------:R-:W-:Y:S05]  /*01d0*/  CALL.REL.NOINC `($_ZN5flash24flash_fwd_splitkv_kernelI23Flash_fwd_kernel_traitsILi64ELi64ELi128ELi4ELb0ELb0EN7cutlass6half_tE19Flash_kernel_traitsILi64ELi64ELi128ELi4ES3_EELb0ELb1ELb1ELb0ELb0ELb1ELb1ELb1EEEvNS_16Flash_fwd_paramsE$_ZN5flash30compute_attn_1rowblock_splitkvI23Flash_fwd_kernel_traitsILi64ELi64ELi128ELi4ELb0ELb0EN7cutlass6half_tE19Flash_kernel_traitsILi64ELi64ELi128ELi4ES3_EELb0ELb1ELb1ELb0ELb0ELb1ELb1ELb1ENS_16Flash_fwd_paramsEEEvRKT8_iiiii) ;  /* 0x0000000000087944 */ /* 0x000fea0003c00000 */
[----:B------:R-:W-:Y:S05]  /*01e0*/  BSYNC.RECONVERGENT B3 ;  /* 0x0000000000037941 */ /* 0x000fea0003800200 */
.L_x_14529:
[----:B------:R-:W-:Y:S05]  /*01f0*/  EXIT ;  /* 0x000000000000794d */ /* 0x000fea0003800000 */
        .type           $_ZN5flash24flash_fwd_splitkv_kernelI23Flash_fwd_kernel_traitsILi64ELi64ELi128ELi4ELb0ELb0EN7cutlass6half_tE19Flash_kernel_traitsILi64ELi64ELi128ELi4ES3_EELb0ELb1ELb1ELb0ELb0ELb1ELb1ELb1EEEvNS_16Flash_fwd_paramsE$_ZN5flash30compute_attn_1rowblock_splitkvI23Flash_fwd_kernel_traitsILi64ELi64ELi128ELi4ELb0ELb0EN7cutlass6half_tE19Flash_kernel_traitsILi64ELi64ELi128ELi4ES3_EELb0ELb1ELb1ELb0ELb0ELb1ELb1ELb1ENS_16Flash_fwd_paramsEEEvRKT8_iiiii,@function
        .size           $_ZN5flash24flash_fwd_splitkv_kernelI23Flash_fwd_kernel_traitsILi64ELi64ELi128ELi4ELb0ELb0EN7cutlass6half_tE19Flash_kernel_traitsILi64ELi64ELi128ELi4ES3_EELb0ELb1ELb1ELb0ELb0ELb1ELb1ELb1EEEvNS_16Flash_fwd_paramsE$_ZN5flash30compute_attn_1rowblock_splitkvI23Flash_fwd_kernel_traitsILi64ELi64ELi128ELi4ELb0ELb0EN7cutlass6half_tE19Flash_kernel_traitsILi64ELi64ELi128ELi4ES3_EELb0ELb1ELb1ELb0ELb0ELb1ELb1ELb1ENS_16Flash_fwd_paramsEEEvRKT8_iiiii,(.L_x_14837 - $_ZN5flash24flash_fwd_splitkv_kernelI23Flash_fwd_kernel_traitsILi64ELi64ELi128ELi4ELb0ELb0EN7cutlass6half_tE19Flash_kernel_traitsILi64ELi64ELi128ELi4ES3_EELb0ELb1ELb1ELb0ELb0ELb1ELb1ELb1EEEvNS_16Flash_fwd_paramsE$_ZN5flash30compute_attn_1rowblock_splitkvI23Flash_fwd_kernel_traitsILi64ELi64ELi128ELi4ELb0ELb0EN7cutlass6half_tE19Flash_kernel_traitsILi64ELi64ELi128ELi4ES3_EELb0ELb1ELb1ELb0ELb0ELb1ELb1ELb1ENS_16Flash_fwd_paramsEEEvRKT8_iiiii)
$_ZN5flash24flash_fwd_splitkv_kernelI23Flash_fwd_kernel_traitsILi64ELi64ELi128ELi4ELb0ELb0EN7cutlass6half_tE19Flash_kernel_traitsILi64ELi64ELi128ELi4ES3_EELb0ELb1ELb1ELb0ELb0ELb1ELb1ELb1EEEvNS_16Flash_fwd_paramsE$_ZN5flash30compute_attn_1rowblock_splitkvI23Flash_fwd_kernel_traitsILi64ELi64ELi128ELi4ELb0ELb0EN7cutlass6half_tE19Flash_kernel_traitsILi64ELi64ELi128ELi4ES3_EELb0ELb1ELb1ELb0ELb0ELb1ELb1ELb1ENS_16Flash_fwd_paramsEEEvRKT8_iiiii:
        /* <DEDUP_REMOVED lines=39> */
.L_x_14531:
[----:B------:R-:W-:Y:S05]  /*0470*/  BSYNC.RECONVERGENT B0 ;  /* 0x0000000000007941 */ /* 0x000fea0003800200 */
.L_x_14530:
[----:B------:R-:W-:Y:S04]  /*0480*/  BSSY.RECONVERGENT B0, `(.L_x_14532) ;  /* 0x0000007000007945 */ /* 0x000fe80003800200 */
[----:B------:R-:W-:Y:S05]  /*0490*/  @!P4 BRA `(.L_x_14533) ;  /* 0x000000000014c947 */ /* 0x000fea0003800000 */
[----:B------:R-:W2:Y:S02]  /*04a0*/  LD.E.U8 R7, desc[UR4][R100.64+0x1b2] ;  /* 0x0001b20464077980 */ /* 0x000ea4000c101100 */
[----:B--2---:R-:W-:-:S13]  /*04b0*/  ISETP.NE.AND P0, PT, R7, RZ, PT ;  /* 0x000000ff0700720c */ /* 0x004fda0003f05270 */
[----:B------:R-:W2:Y:S02]  /*04c0*/  @P0 LD.E R12, desc[UR4][R16.64+0x4] ;  /* 0x00000404100c0980 */ /* 0x000ea4000c101900 */
[----:B--2--5:R-:W-:-:S06]  /*04d0*/  @P0 IADD3 R73, PT, PT, R12, -R15, RZ ;  /* 0x8000000f0c490210 */ /* 0x024fcc0007ffe0ff */
[----:B------:R2:W5:Y:S02]  /*04e0*/  @!P0 LD.E R73, desc[UR4][R16.64] ;  /* 0x0000000410498980 */ /* 0x000564000c101900 */
.L_x_14533:
[----:B------:R-:W-:Y:S05]  /*04f0*/  BSYNC.RECONVERGENT B0 ;  /* 0x0000000000007941 */ /* 0x000fea0003800200 */
.L_x_14532:
        /* <DEDUP_REMOVED lines=9> */
.L_x_14535:
[----:B------:R-:W3:Y:S01]  /*0590*/  LD.E.64 R8, desc[UR4][R100.64+0x108] ;  /* 0x0001080464087980 */ /* 0x000ee2000c101b00 */
[----:B------:R-:W-:Y:S01]  /*05a0*/  BSSY.RECONVERGENT B0, `(.L_x_14537) ;  /* 0x0000006000007945 */ /* 0x000fe20003800200 */
[----:B------:R-:W-:Y:S01]  /*05b0*/  IMAD.MOV.U32 R60, RZ, RZ, RZ ;  /* 0x000000ffff3c7224 */ /* 0x000fe200078e00ff */
[----:B---3--:R-:W-:-:S04]  /*05c0*/  ISETP.NE.U32.AND P0, PT, R8, RZ, PT ;  /* 0x000000ff0800720c */ /* 0x008fc80003f05070 */
[----:B------:R-:W-:-:S13]  /*05d0*/  ISETP.NE.AND.EX P0, PT, R9, RZ, PT, P0 ;  /* 0x000000ff0900720c */ /* 0x000fda0003f05300 */
[----:B------:R-:W-:Y:S05]  /*05e0*/  @!P0 BRA `(.L_x_14538) ;  /* 0x0000000000048947 */ /* 0x000fea0003800000 */
[----:B------:R3:W5:Y:S02]  /*05f0*/  LD.E R60, desc[UR4][R100.64+0xbc] ;  /* 0x0000bc04643c7980 */ /* 0x000764000c101900 */
.L_x_14538:
[----:B------:R-:W-:Y:S05]  /*0600*/  BSYNC.RECONVERGENT B0 ;  /* 0x0000000000007941 */ /* 0x000fea0003800200 */
.L_x_14537:
[----:B-----5:R-:W-:Y:S02]  /*0610*/  IADD3 R60, PT, PT, R73, R60, RZ ;  /* 0x0000003c493c7210 */ /* 0x020fe40007ffe0ff */
.L_x_14536:
[----:B------:R-:W-:Y:S05]  /*0620*/  BSYNC.RECONVERGENT B1 ;  /* 0x0000000000017941 */ /* 0x000fea0003800200 */
.L_x_14534:
[----:B------:R-:W-:Y:S01]  /*0630*/  IMAD.SHL.U32 R168, R3, 0x40, RZ ;  /* 0x0000004003a87824 */ /* 0x000fe200078e00ff */
[----:B------:R-:W-:-:S04]  /*0640*/  MOV R167, 0x0 ;  /* 0x0000000000a77802 */ /* 0x000fc80000000f00 */
[----:B------:R-:W-:-:S13]  /*0650*/  ISETP.GT.AND P0, PT, R169, R168, PT ;  /* 0x000000a8a900720c */ /* 0x000fda0003f04270 */
[----:B-123--:R-:W-:Y:S05]  /*0660*/  @!P0 RET.REL.NODEC R166 `(_ZN5flash24flash_fwd_splitkv_kernelI23Flash_fwd_kernel_traitsILi64ELi64ELi128ELi4ELb0ELb0EN7cutlass6half_tE19Flash_kernel_traitsILi64ELi64ELi128ELi4ES3_EELb0ELb1ELb1ELb0ELb0ELb1ELb1ELb1EEEvNS_16Flash_fwd_paramsE) ;  /* 0xfffffff8a6648950 */ /* 0x00efea0003c3ffff */
        /* <DEDUP_REMOVED lines=126> */
[----:B-1----:R-:W-:Y:S05]  /*0e50*/  @P0 RET.REL.NODEC R166 `(_ZN5flash24flash_fwd_splitkv_kernelI23Flash_fwd_kernel_traitsILi64ELi64ELi128ELi4ELb0ELb0EN7cutlass6half_tE19Flash_kernel_traitsILi64ELi64ELi128ELi4ES3_EELb0ELb1ELb1ELb0ELb0ELb1ELb1ELb1EEEvNS_16Flash_fwd_paramsE) ;  /* 0xfffffff0a6680950 */ /* 0x002fea0003c3ffff */
[----:B------:R-:W-:Y:S02]  /*0e60*/  MOV R5, 0xff800000 ;  /* 0xff80000000057802 */ /* 0x000fe40000000f00 */
[----:B------:R-:W-:-:S03]  /*0e70*/  MOV R167, 0x0 ;  /* 0x0000000000a77802 */ /* 0x000fc60000000f00 */
[----:B------:R1:W-:Y:S02]  /*0e80*/  ST.E desc[UR4][R2.64+0xe0], R5 ;  /* 0x0000e00502007985 */ /* 0x0003e4000c101904 */
[----:B-1----:R-:W-:Y:S05]  /*0e90*/  RET.REL.NODEC R166 `(_ZN5flash24flash_fwd_splitkv_kernelI23Flash_fwd_kernel_traitsILi64ELi64ELi128ELi4ELb0ELb0EN7cutlass6half_tE19Flash_kernel_traitsILi64ELi64ELi128ELi4ES3_EELb0ELb1ELb1ELb0ELb0ELb1ELb1ELb1EEEvNS_16Flash_fwd_paramsE) ;  /* 0xfffffff0a6587950 */ /* 0x002fea0003c3ffff */
.L_x_14539:
        /* <DEDUP_REMOVED lines=102> */
.L_x_14541:
        /* <DEDUP_REMOVED lines=78> */
.L_x_14542:
[----:B------:R-:W-:Y:S05]  /*19e0*/  BSYNC.RECONVERGENT B0 ;  /* 0x0000000000007941 */ /* 0x000fea0003800200 */
.L_x_14540:
        /* <DEDUP_REMOVED lines=230> */
.L_x_14582:
        /* <DEDUP_REMOVED lines=161> */
.L_x_14545:
        /* <DEDUP_REMOVED lines=72> */
.L_x_14549:
[----:B------:R-:W-:Y:S05]  /*36e0*/  BSYNC.RECONVERGENT B0 ;  /* 0x0000000000007941 */ /* 0x000fea0003800200 */
.L_x_14548:
        /* <DEDUP_REMOVED lines=55> */
.L_x_14551:
[----:B------:R-:W-:Y:S05]  /*3a60*/  BSYNC.RECONVERGENT B0 ;  /* 0x0000000000007941 */ /* 0x000fea0003800200 */
.L_x_14550:
        /* <DEDUP_REMOVED lines=57> */
.L_x_14553:
[----:B------:R-:W-:Y:S05]  /*3e00*/  BSYNC.RECONVERGENT B0 ;  /* 0x0000000000007941 */ /* 0x000fea0003800200 */
.L_x_14552:
        /* <DEDUP_REMOVED lines=61> */
.L_x_14555:
[----:B------:R-:W-:Y:S05]  /*41e0*/  BSYNC.RECONVERGENT B0 ;  /* 0x0000000000007941 */ /* 0x000fea0003800200 */
.L_x_14554:
        /* <DEDUP_REMOVED lines=66> */
.L_x_14557:
[----:B------:R-:W-:Y:S05]  /*4610*/  BSYNC.RECONVERGENT B0 ;  /* 0x0000000000007941 */ /* 0x000fea0003800200 */
.L_x_14556:
        /* <DEDUP_REMOVED lines=57> */
.L_x_14559:
[----:B------:R-:W-:Y:S05]  /*49b0*/  BSYNC.RECONVERGENT B0 ;  /* 0x0000000000007941 */ /* 0x000fea0003800200 */
.L_x_14558:
        /* <DEDUP_REMOVED lines=59> */
.L_x_14561:
[----:B------:R-:W-:Y:S05]  /*4d70*/  BSYNC.RECONVERGENT B0 ;  /* 0x0000000000007941 */ /* 0x000fea0003800200 */
.L_x_14560:
        /* <DEDUP_REMOVED lines=59> */
.L_x_14563:
[----:B------:R-:W-:Y:S05]  /*5130*/  BSYNC.RECONVERGENT B0 ;  /* 0x0000000000007941 */ /* 0x000fea0003800200 */
.L_x_14562:
[----:B------:R-:W5:Y:S02]  /*5140*/  LD.E R3, desc[UR4][R100.64+0xd0] ;  /* 0x0000d00464037980 */ /* 0x000f64000c101900 */
[----:B-----5:R-:W-:Y:S05]  /*5150*/  IMAD.U32 R3, R3, -0x40, RZ ;  /* 0xffffffc003037824 */ /* 0x020fea00078e00ff */
[C---:B------:R-:W-:Y:S02]  /*5160*/  LEA R14, P1, R3.reuse, R14, 0x1 ;  /* 0x0000000e030e7211 */ /* 0x040fe400078208ff */
[C---:B------:R-:W-:Y:S02]  /*5170*/  LEA R50, P0, R3.reuse, R50, 0x1 ;  /* 0x0000003203327211 */ /* 0x040fe400078008ff */
[C---:B------:R-:W-:Y:S02]  /*5180*/  LEA.HI.X.SX32 R15, R3.reuse, R15, 0x1, P1 ;  /* 0x0000000f030f7211 */ /* 0x040fe400008f0eff */
[----:B------:R-:W-:Y:S01]  /*5190*/  LEA.HI.X.SX32 R51, R3, R51, 0x1, P0 ;  /* 0x0000003303337211 */ /* 0x000fe200000f0eff */
[----:B------:R-:W-:Y:S05]  /*51a0*/  BRA `(.L_x_14546) ;  /* 0x0000003000447947 */ /* 0x000fea0003800000 */
.L_x_14547:
        /* <DEDUP_REMOVED lines=99> */
.L_x_14565:
[----:B------:R-:W-:Y:S05]  /*57e0*/  BSYNC.RECONVERGENT B0 ;  /* 0x0000000000007941 */ /* 0x000fea0003800200 */
.L_x_14564:
        /* <DEDUP_REMOVED lines=96> */
.L_x_14567:
[----:B------:R-:W-:Y:S05]  /*5df0*/  BSYNC.RECONVERGENT B0 ;  /* 0x0000000000007941 */ /* 0x000fea0003800200 */
.L_x_14566:
        /* <DEDUP_REMOVED lines=97> */
.L_x_14569:
[----:B------:R-:W-:Y:S05]  /*6410*/  BSYNC.RECONVERGENT B0 ;  /* 0x0000000000007941 */ /* 0x000fea0003800200 */
.L_x_14568:
        /* <DEDUP_REMOVED lines=96> */
.L_x_14571:
[----:B------:R-:W-:Y:S05]  /*6a20*/  BSYNC.RECONVERGENT B0 ;  /* 0x0000000000007941 */ /* 0x000fea0003800200 */
.L_x_14570:
        /* <DEDUP_REMOVED lines=94> */
.L_x_14573:
[----:B------:R-:W-:Y:S05]  /*7010*/  BSYNC.RECONVERGENT B0 ;  /* 0x0000000000007941 */ /* 0x000fea0003800200 */
.L_x_14572:
        /* <DEDUP_REMOVED lines=99> */
.L_x_14575:
[----:B------:R-:W-:Y:S05]  /*7650*/  BSYNC.RECONVERGENT B0 ;  /* 0x0000000000007941 */ /* 0x000fea0003800200 */
.L_x_14574:
        /* <DEDUP_REMOVED lines=95> */
.L_x_14577:
[----:B------:R-:W-:Y:S05]  /*7c50*/  BSYNC.RECONVERGENT B0 ;  /* 0x0000000000007941 */ /* 0x000fea0003800200 */
.L_x_14576:
        /* <DEDUP_REMOVED lines=95> */
.L_x_14579:
[----:B------:R-:W-:Y:S05]  /*8250*/  BSYNC.RECONVERGENT B0 ;  /* 0x0000000000007941 */ /* 0x000fea0003800200 */
.L_x_14578:
[----:B------:R-:W5:Y:S02]  /*8260*/  LD.E R3, desc[UR4][R100.64+0xd0] ;  /* 0x0000d00464037980 */ /* 0x000f64000c101900 */
[----:B-----5:R-:W-:Y:S05]  /*8270*/  IMAD.U32 R3, R3, -0x40, RZ ;  /* 0xffffffc003037824 */ /* 0x020fea00078e00ff */
[C---:B------:R-:W-:Y:S02]  /*8280*/  LEA R90, P1, R3.reuse, R90, 0x1 ;  /* 0x0000005a035a7211 */ /* 0x040fe400078208ff */
[C---:B------:R-:W-:Y:S02]  /*8290*/  LEA R88, P0, R3.reuse, R88, 0x1 ;  /* 0x0000005803587211 */ /* 0x040fe400078008ff */
[C---:B------:R-:W-:Y:S02]  /*82a0*/  LEA.HI.X.SX32 R91, R3.reuse, R91, 0x1, P1 ;  /* 0x0000005b035b7211 */ /* 0x040fe400008f0eff */
[----:B------:R-:W-:Y:S09]  /*82b0*/  LEA.HI.X.SX32 R89, R3, R89, 0x1, P0 ;  /* 0x0000005903597211 */ /* 0x000ff200000f0eff */
.L_x_14546:
[----:B------:R-:W-:Y:S05]  /*82c0*/  BSYNC.RECONVERGENT B1 ;  /* 0x0000000000017941 */ /* 0x000fea0003800200 */
.L_x_14544:
        /* <DEDUP_REMOVED lines=101> */
.L_x_14581:
[----:B------:R-:W-:Y:S05]  /*8920*/  BSYNC.RECONVERGENT B0 ;  /* 0x0000000000007941 */ /* 0x000fea0003800200 */
.L_x_14580:
[----:B------:R-:W-:Y:S11]  /*8930*/  LOP3.LUT P0, RZ, R172, 0x20, RZ, 0xc0, !PT ;  /* 0x00000020acff7812 */ /* 0x000ff6000780c0ff */
[----:B------:R-:W-:Y:S02]  /*8940*/  @!UPT UIADD3 URZ, UPT, UPT, URZ, URZ, URZ ;  /* 0x000000fffffff290 */ /* 0x000fe4000fffe0ff */
[----:B------:R-:W-:Y:S05]  /*8950*/  @P0 BRA `(.L_x_14582) ;  /* 0xffffff9c00bc0947 */ /* 0x000fea000383ffff */
.L_x_14543:
        /* <DEDUP_REMOVED lines=19> */
.L_x_14587:
[----:B------:R2:W-:Y:S02]  /*8a90*/  STS.128 [R58], RZ ;  /* 0x000000ff3a007388 */ /* 0x0005e40000000c00 */
.L_x_14586:
[----:B------:R-:W-:Y:S05]  /*8aa0*/  BSYNC.RECONVERGENT B0 ;  /* 0x0000000000007941 */ /* 0x000fea0003800200 */
.L_x_14585:
        /* <DEDUP_REMOVED lines=17> */
.L_x_14589:
[----:B------:R-:W-:Y:S05]  /*8bc0*/  BSYNC.RECONVERGENT B0 ;  /* 0x0000000000007941 */ /* 0x000fea0003800200 */
.L_x_14588:
        /* <DEDUP_REMOVED lines=11> */
.L_x_14591:
[----:B------:R-:W-:Y:S05]  /*8c80*/  BSYNC.RECONVERGENT B0 ;  /* 0x0000000000007941 */ /* 0x000fea0003800200 */
.L_x_14590:
        /* <DEDUP_REMOVED lines=11> */
.L_x_14584:
        /* <DEDUP_REMOVED lines=82> */
.L_x_14598:
[----:B------:R-:W-:Y:S05]  /*9260*/  BSYNC.RECONVERGENT B0 ;  /* 0x0000000000007941 */ /* 0x000fea0003800200 */
.L_x_14597:
[----:B-----5:R3:W-:Y:S01]  /*9270*/  STS.128 [R58], R12 ;  /* 0x0000000c3a007388 */ /* 0x0207e20000000c00 */
[----:B------:R-:W-:Y:S05]  /*9280*/  BRA `(.L_x_14595) ;  /* 0x0000000000047947 */ /* 0x000fea0003800000 */
.L_x_14596:
[----:B------:R2:W-:Y:S02]  /*9290*/  STS.128 [R58], RZ ;  /* 0x000000ff3a007388 */ /* 0x0005e40000000c00 */
.L_x_14595:
[----:B------:R-:W-:Y:S05]  /*92a0*/  BSYNC.RECONVERGENT B1 ;  /* 0x0000000000017941 */ /* 0x000fea0003800200 */
.L_x_14594:
        /* <DEDUP_REMOVED lines=61> */
.L_x_14602:
[----:B------:R-:W-:Y:S05]  /*9680*/  BSYNC.RECONVERGENT B0 ;  /* 0x0000000000007941 */ /* 0x000fea0003800200 */
.L_x_14601:
[----:B-----5:R1:W-:Y:S02]  /*9690*/  STS.128 [R58+0x800], R12 ;  /* 0x0008000c3a007388 */ /* 0x0203e40000000c00 */
.L_x_14600:
[----:B------:R-:W-:Y:S05]  /*96a0*/  BSYNC.RECONVERGENT B1 ;  /* 0x0000000000017941 */ /* 0x000fea0003800200 */
.L_x_14599:
        /* <DEDUP_REMOVED lines=62> */
.L_x_14606:
[----:B------:R-:W-:Y:S05]  /*9a90*/  BSYNC.RECONVERGENT B0 ;  /* 0x0000000000007941 */ /* 0x000fea0003800200 */
.L_x_14605:
[----:B-----5:R1:W-:Y:S02]  /*9aa0*/  STS.128 [R58+0x1000], R12 ;  /* 0x0010000c3a007388 */ /* 0x0203e40000000c00 */
.L_x_14604:
[----:B------:R-:W-:Y:S05]  /*9ab0*/  BSYNC.RECONVERGENT B1 ;  /* 0x0000000000017941 */ /* 0x000fea0003800200 */
.L_x_14603:
        /* <DEDUP_REMOVED lines=60> */
.L_x_14608:
[----:B------:R-:W-:Y:S05]  /*9e80*/  BSYNC.RECONVERGENT B0 ;  /* 0x0000000000007941 */ /* 0x000fea0003800200 */
.L_x_14607:
[----:B-----5:R1:W-:Y:S01]  /*9e90*/  STS.128 [R58+0x1800], R12 ;  /* 0x0018000c3a007388 */ /* 0x0203e20000000c00 */
[----:B------:R-:W-:Y:S05]  /*9ea0*/  BRA `(.L_x_14592) ;  /* 0x0000001400ec7947 */ /* 0x000fea0003800000 */
.L_x_14593:
        /* <DEDUP_REMOVED lines=93> */
.L_x_14613:
[----:B------:R-:W-:Y:S05]  /*a480*/  BSYNC.RECONVERGENT B0 ;  /* 0x0000000000007941 */ /* 0x000fea0003800200 */
.L_x_14612:
[----:B-----5:R2:W-:Y:S01]  /*a490*/  STS.128 [R58], R20 ;  /* 0x000000143a007388 */ /* 0x0205e20000000c00 */
[----:B------:R-:W-:Y:S05]  /*a4a0*/  BRA `(.L_x_14610) ;  /* 0x0000000000047947 */ /* 0x000fea0003800000 */
.L_x_14611:
[----:B------:R3:W-:Y:S02]  /*a4b0*/  STS.128 [R58], RZ ;  /* 0x000000ff3a007388 */ /* 0x0007e40000000c00 */
.L_x_14610:
[----:B------:R-:W-:Y:S05]  /*a4c0*/  BSYNC.RECONVERGENT B1 ;  /* 0x0000000000017941 */ /* 0x000fea0003800200 */
.L_x_14609:
        /* <DEDUP_REMOVED lines=90> */
.L_x_14617:
[----:B------:R-:W-:Y:S05]  /*aa70*/  BSYNC.RECONVERGENT B0 ;  /* 0x0000000000007941 */ /* 0x000fea0003800200 */
.L_x_14616:
[----:B-----5:R4:W-:Y:S02]  /*aa80*/  STS.128 [R58+0x800], R20 ;  /* 0x000800143a007388 */ /* 0x0209e40000000c00 */
.L_x_14615:
[----:B------:R-:W-:Y:S05]  /*aa90*/  BSYNC.RECONVERGENT B1 ;  /* 0x0000000000017941 */ /* 0x000fea0003800200 */
.L_x_14614:
        /* <DEDUP_REMOVED lines=91> */
.L_x_14621:
[----:B------:R-:W-:Y:S05]  /*b050*/  BSYNC.RECONVERGENT B0 ;  /* 0x0000000000007941 */ /* 0x000fea0003800200 */
.L_x_14620:
[----:B-----5:R4:W-:Y:S02]  /*b060*/  STS.128 [R58+0x1000], R20 ;  /* 0x001000143a007388 */ /* 0x0209e40000000c00 */
.L_x_14619:
[----:B------:R-:W-:Y:S05]  /*b070*/  BSYNC.RECONVERGENT B1 ;  /* 0x0000000000017941 */ /* 0x000fea0003800200 */
.L_x_14618:
        /* <DEDUP_REMOVED lines=92> */
.L_x_14623:
[----:B------:R-:W-:Y:S05]  /*b640*/  BSYNC.RECONVERGENT B0 ;  /* 0x0000000000007941 */ /* 0x000fea0003800200 */
.L_x_14622:
[----:B-----5:R2:W-:Y:S02]  /*b650*/  STS.128 [R58+0x1800], R20 ;  /* 0x001800143a007388 */ /* 0x0205e40000000c00 */
.L_x_14592:
[----:B------:R-:W-:Y:S05]  /*b660*/  BSYNC.RECONVERGENT B2 ;  /* 0x0000000000027941 */ /* 0x000fea0003800200 */
.L_x_14583:
        /* <DEDUP_REMOVED lines=12> */
.L_x_14626:
[----:B------:R1:W-:Y:S02]  /*b730*/  STS.128 [R58+0x2000], RZ ;  /* 0x002000ff3a007388 */ /* 0x0003e40000000c00 */
.L_x_14625:
[----:B------:R-:W-:Y:S05]  /*b740*/  BSYNC.RECONVERGENT B0 ;  /* 0x0000000000007941 */ /* 0x000fea0003800200 */
.L_x_14624:
        /* <DEDUP_REMOVED lines=14> */
.L_x_14629:
[----:B------:R1:W-:Y:S02]  /*b830*/  STS.128 [R58+0x2800], RZ ;  /* 0x002800ff3a007388 */ /* 0x0003e40000000c00 */
.L_x_14628:
[----:B------:R-:W-:Y:S05]  /*b840*/  BSYNC.RECONVERGENT B0 ;  /* 0x0000000000007941 */ /* 0x000fea0003800200 */
.L_x_14627:
        /* <DEDUP_REMOVED lines=12> */
.L_x_14632:
[----:B------:R1:W-:Y:S02]  /*b910*/  STS.128 [R58+0x3000], RZ ;  /* 0x003000ff3a007388 */ /* 0x0003e40000000c00 */
.L_x_14631:
[----:B------:R-:W-:Y:S05]  /*b920*/  BSYNC.RECONVERGENT B0 ;  /* 0x0000000000007941 */ /* 0x000fea0003800200 */
.L_x_14630:
        /* <DEDUP_REMOVED lines=12> */
.L_x_14635:
[----:B------:R1:W-:Y:S02]  /*b9f0*/  STS.128 [R58+0x3800], RZ ;  /* 0x003800ff3a007388 */ /* 0x0003e40000000c00 */
.L_x_14634:
[----:B------:R-:W-:Y:S05]  /*ba00*/  BSYNC.RECONVERGENT B0 ;  /* 0x0000000000007941 */ /* 0x000fea0003800200 */
.L_x_14633:
        /* <DEDUP_REMOVED lines=16> */
.L_x_14638:
[----:B------:R1:W-:Y:S02]  /*bb10*/  STS.128 [R58+0x4000], RZ ;  /* 0x004000ff3a007388 */ /* 0x0003e40000000c00 */
.L_x_14637:
[----:B------:R-:W-:Y:S05]  /*bb20*/  BSYNC.RECONVERGENT B0 ;  /* 0x0000000000007941 */ /* 0x000fea0003800200 */
.L_x_14636:
        /* <DEDUP_REMOVED lines=13> */
.L_x_14641:
[----:B------:R3:W-:Y:S02]  /*bc00*/  STS.128 [R58+0x4800], RZ ;  /* 0x004800ff3a007388 */ /* 0x0007e40000000c00 */
.L_x_14640:
[----:B------:R-:W-:Y:S05]  /*bc10*/  BSYNC.RECONVERGENT B0 ;  /* 0x0000000000007941 */ /* 0x000fea0003800200 */
.L_x_14639:
        /* <DEDUP_REMOVED lines=16> */
.L_x_14644:
[----:B------:R1:W-:Y:S02]  /*bd20*/  STS.128 [R58+0x5000], RZ ;  /* 0x005000ff3a007388 */ /* 0x0003e40000000c00 */
.L_x_14643:
[----:B------:R-:W-:Y:S05]  /*bd30*/  BSYNC.RECONVERGENT B0 ;  /* 0x0000000000007941 */ /* 0x000fea0003800200 */
.L_x_14642:
[----:B------:R-:W-:Y:S01]  /*bd40*/  VIADD R128, R128, 0x70 ;  /* 0x0000007080807836 */ /* 0x000fe20000000000 */
[----:B------:R-:W-:Y:S01]  /*bd50*/  BSSY.RECONVERGENT B0, `(.L_x_14645) ;  /* 0x0000010000007945 */ /* 0x000fe20003800200 */
[----:B--2---:R-:W-:-:S03]  /*bd60*/  IMAD.SHL.U32 R5, R65, 0x20, RZ ;  /* 0x0000002041057824 */ /* 0x004fc600078e00ff */
[----:B------:R-:W-:Y:S02]  /*bd70*/  ISETP.GE.AND P0, PT, R128, R3, PT ;  /* 0x000000038000720c */ /* 0x000fe40003f06270 */
[----:B-1----:R-:W-:-:S11]  /*bd80*/  LOP3.LUT R18, R64, 0x7c00, R5, 0xf8, !PT ;  /* 0x00007c0040127812 */ /* 0x002fd600078ef805 */
        /* <DEDUP_REMOVED lines=11> */
.L_x_14647:
[----:B------:R2:W-:Y:S02]  /*be40*/  STS.128 [R58+0x5800], RZ ;  /* 0x005800ff3a007388 */ /* 0x0005e40000000c00 */
.L_x_14646:
[----:B------:R-:W-:Y:S05]  /*be50*/  BSYNC.RECONVERGENT B0 ;  /* 0x0000000000007941 */ /* 0x000fea0003800200 */
.L_x_14645:
[----:B----4-:R-:W4:Y:S04]  /*be60*/  LD.E.64 R22, desc[UR4][R100.64+0x1c0] ;  /* 0x0001c00464167980 */ /* 0x010f28000c101b00 */
[----:B-1----:R-:W3:Y:S01]  /*be70*/  LD.E.64 R8, desc[UR4][R100.64+0x1b8] ;  /* 0x0001b80464087980 */ /* 0x002ee2000c101b00 */
[----:B------:R-:W-:-:S03]  /*be80*/  MOV R124, R170 ;  /* 0x000000aa007c7202 */ /* 0x000fc60000000f00 */
[----:B------:R-:W2:Y:S04]  /*be90*/  LD.E R5, desc[UR4][R100.64+0xd8] ;  /* 0x0000d80464057980 */ /* 0x000ea8000c101900 */
[----:B------:R-:W0:Y:S04]  /*bea0*/  LDGDEPBAR ;  /* 0x00000000000079af */ /* 0x000e280000000000 */
[----:B------:R1:W5:Y:S02]  /*beb0*/  LD.E R6, desc[UR4][R100.64+0x184] ;  /* 0x0001840464067980 */ /* 0x000364000c101900 */
[----:B----45:R-:W-:-:S04]  /*bec0*/  IMAD.WIDE.U32 R20, R171, R22, R124 ;  /* 0x00000016ab147225 */ /* 0x030fc800078e007c */
[----:B------:R-:W-:Y:S01]  /*bed0*/  IMAD R4, R23, R171, RZ ;  /* 0x000000ab17047224 */ /* 0x000fe200078e02ff */
[----:B---3--:R-:W-:-:S04]  /*bee0*/  LEA R22, P0, R20, R8, 0x2 ;  /* 0x0000000814167211 */ /* 0x008fc800078010ff */
[----:B------:R-:W-:-:S04]  /*bef0*/  IADD3 R4, PT, PT, R21, R4, RZ ;  /* 0x0000000415047210 */ /* 0x000fc80007ffe0ff */
[----:B------:R-:W-:Y:S01]  /*bf00*/  LEA.HI.X R23, R20, R9, R4, 0x2, P0 ;  /* 0x0000000914177211 */ /* 0x000fe200000f1404 */
[----:B--2---:R-:W2:Y:S01]  /*bf10*/  MUFU.RCP R8, R5 ;  /* 0x0000000500087308 */ /* 0x004ea20000001000 */
[----:B------:R1:W5:Y:S04]  /*bf20*/  LD.E R4, desc[UR4][R100.64+0x188] ;  /* 0x0001880464047980 */ /* 0x000368000c101900 */
[----:B------:R-:W2:Y:S01]  /*bf30*/  LD.E R173, desc[UR4][R22.64] ;  /* 0x0000000416ad7980 */ /* 0x000ea2000c101900 */
[----:B------:R-:W-:-:S04]  /*bf40*/  DEPBAR.LE SB0, 0x0 ;  /* 0x000080000000791a */ /* 0x000fc80000000000 */
[----:B------:R-:W-:Y:S01]  /*bf50*/  BSSY.RECONVERGENT B0, `(.L_x_14648) ;  /* 0x000000f000007945 */ /* 0x000fe20003800200 */
[----:B------:R-:W-:Y:S01]  /*bf60*/  SHF.L.U32 R84, R65, 0x1, RZ ;  /* 0x0000000141547819 */ /* 0x000fe200000006ff */
        /* <DEDUP_REMOVED lines=10> */
.L_x_14650:
[----:B------:R2:W-:Y:S01]  /*c010*/  STS.128 [R58+0x6000], RZ ;  /* 0x006000ff3a007388 */ /* 0x0005e20000000c00 */
[----:B------:R-:W-:Y:S05]  /*c020*/  BRA `(.L_x_14651) ;  /* 0x0000000000047947 */ /* 0x000fea0003800000 */
.L_x_14649:
[----:B------:R1:W-:Y:S02]  /*c030*/  STS.128 [R58+0x6000], RZ ;  /* 0x006000ff3a007388 */ /* 0x0003e40000000c00 */
.L_x_14651:
[----:B------:R-:W-:Y:S05]  /*c040*/  BSYNC.RECONVERGENT B0 ;  /* 0x0000000000007941 */ /* 0x000fea0003800200 */
.L_x_14648:
        /* <DEDUP_REMOVED lines=15> */
.L_x_14654:
[----:B------:R1:W-:Y:S02]  /*c140*/  STS.128 [R58+0x6800], RZ ;  /* 0x006800ff3a007388 */ /* 0x0003e40000000c00 */
.L_x_14653:
[----:B------:R-:W-:Y:S05]  /*c150*/  BSYNC.RECONVERGENT B0 ;  /* 0x0000000000007941 */ /* 0x000fea0003800200 */
.L_x_14652:
        /* <DEDUP_REMOVED lines=13> */
.L_x_14657:
[----:B------:R1:W-:Y:S02]  /*c230*/  STS.128 [R58+0x7000], RZ ;  /* 0x007000ff3a007388 */ /* 0x0003e40000000c00 */
.L_x_14656:
[----:B------:R-:W-:Y:S05]  /*c240*/  BSYNC.RECONVERGENT B0 ;  /* 0x0000000000007941 */ /* 0x000fea0003800200 */
.L_x_14655:
        /* <DEDUP_REMOVED lines=13> */
.L_x_14660:
[----:B------:R1:W-:Y:S02]  /*c320*/  STS.128 [R58+0x7800], RZ ;  /* 0x007800ff3a007388 */ /* 0x0003e40000000c00 */
.L_x_14659:
[----:B------:R-:W-:Y:S05]  /*c330*/  BSYNC.RECONVERGENT B0 ;  /* 0x0000000000007941 */ /* 0x000fea0003800200 */
.L_x_14658:
        /* <DEDUP_REMOVED lines=16> */
.L_x_14663:
[----:B------:R1:W-:Y:S02]  /*c440*/  STS.128 [R58+0x8000], RZ ;  /* 0x008000ff3a007388 */ /* 0x0003e40000000c00 */
.L_x_14662:
[----:B------:R-:W-:Y:S05]  /*c450*/  BSYNC.RECONVERGENT B0 ;  /* 0x0000000000007941 */ /* 0x000fea0003800200 */
.L_x_14661:
        /* <DEDUP_REMOVED lines=13> */
.L_x_14666:
[----:B------:R1:W-:Y:S02]  /*c530*/  STS.128 [R58+0x8800], RZ ;  /* 0x008800ff3a007388 */ /* 0x0003e40000000c00 */
.L_x_14665:
[----:B------:R-:W-:Y:S05]  /*c540*/  BSYNC.RECONVERGENT B0 ;  /* 0x0000000000007941 */ /* 0x000fea0003800200 */
.L_x_14664:
        /* <DEDUP_REMOVED lines=16> */
.L_x_14669:
[----:B------:R1:W-:Y:S02]  /*c650*/  STS.128 [R58+0x9000], RZ ;  /* 0x009000ff3a007388 */ /* 0x0003e40000000c00 */
.L_x_14668:
[----:B------:R-:W-:Y:S05]  /*c660*/  BSYNC.RECONVERGENT B0 ;  /* 0x0000000000007941 */ /* 0x000fea0003800200 */
.L_x_14667:
        /* <DEDUP_REMOVED lines=19> */
.L_x_14672:
[----:B------:R1:W-:Y:S02]  /*c7a0*/  STS.128 [R58+0x9800], RZ ;  /* 0x009800ff3a007388 */ /* 0x0003e40000000c00 */
.L_x_14671:
[----:B------:R-:W-:Y:S05]  /*c7b0*/  BSYNC.RECONVERGENT B0 ;  /* 0x0000000000007941 */ /* 0x000fea0003800200 */
.L_x_14670:
[----:B------:R-:W2:Y:S01]  /*c7c0*/  LD.E R85, desc[UR4][R100.64+0x18c] ;  /* 0x00018c0464557980 */ /* 0x000ea2000c101900 */
[----:B------:R-:W3:Y:S01]  /*c7d0*/  S2UR UR6, SR_CgaCtaId ;  /* 0x00000000000679c3 */ /* 0x000ee20000008800 */
        /* <DEDUP_REMOVED lines=14> */
[----:B---3--:R-:W-:Y:S01]  /*c8c0*/  ULEA UR6, UR6, UR7, 0x18 ;  /* 0x0000000706067291 */ /* 0x008fe2000f8ec0ff */
[----:B------:R-:W-:-:S02]  /*c8d0*/  IADD3 R6, PT, PT, R60, -R169, -R6 ;  /* 0x800000a93c067210 */ /* 0x000fc40007ffe806 */
[----:B------:R-:W-:-:S03]  /*c8e0*/  LOP3.LUT R132, R84, 0x6, RZ, 0xc0, !PT ;  /* 0x0000000654847812 */ /* 0x000fc600078ec0ff */
[----:B------:R-:W-:Y:S02]  /*c8f0*/  LEA R155, R155, UR6, 0x1 ;  /* 0x000000069b9b7c11 */ /* 0x000fe4000f8e08ff */
[----:B------:R-:W-:Y:S01]  /*c900*/  IADD3 R154, PT, PT, R0, UR6, RZ ;  /* 0x00000006009a7c10 */ /* 0x000fe2000fffe0ff */
[----:B------:R-:W-:Y:S01]  /*c910*/  LDSM.16.M88.4 R32, [R0+UR6+0x2000] ;  /* 0x002000060020783b */ /* 0x000fe20008000200 */
[CC--:B------:R-:W-:Y:S02]  /*c920*/  IADD3 R153, PT, PT, R155.reuse, R3.reuse, RZ ;  /* 0x000000039b997210 */ /* 0x0c0fe40007ffe0ff */
[C---:B------:R-:W-:Y:S01]  /*c930*/  IADD3 R149, PT, PT, R154.reuse, R3, RZ ;  /* 0x000000039a957210 */ /* 0x040fe20007ffe0ff */
[----:B-1----:R-:W1:Y:S01]  /*c940*/  LDSM.16.M88.4 R12, [R155] ;  /* 0x000000009b0c783b */ /* 0x002e620000000200 */
        /* <DEDUP_REMOVED lines=8> */
[----:B------:R-:W-:Y:S04]  /*c9d0*/  LDSM.16.M88.4 R20, [R151] ;  /* 0x000000009714783b */ /* 0x000fe80000000200 */
[----:B------:R-:W-:Y:S04]  /*c9e0*/  LDSM.16.M88.4 R68, [R147+0x2000] ;  /* 0x002000009344783b */ /* 0x000fe80000000200 */
[----:B------:R-:W4:Y:S04]  /*c9f0*/  LDSM.16.M88.4 R16, [R0+UR6+0x2800] ;  /* 0x002800060010783b */ /* 0x000f280008000200 */
        /* <DEDUP_REMOVED lines=23> */
[----:B------:R-:W1:Y:S07]  /*cb70*/  LDSM.16.M88.4 R76, [R0+UR6+0x4000] ;  /* 0x00400006004c783b */ /* 0x000e6e0008000200 */
        /* <DEDUP_REMOVED lines=124> */
[----:B------:R-:W1:Y:S01]  /*d340*/  MUFU.TANH R182, R182 ;  /* 0x000000b600b67308 */ /* 0x000e620000002400 */
[----:B----4-:R-:W-:Y:S07]  /*d350*/  HMMA.16816.F32 R24, R20, R40, R24 ;  /* 0x000000281418723c */ /* 0x010fee0000001818 */
[----:B------:R-:W4:Y:S01]  /*d360*/  MUFU.TANH R186, R186 ;  /* 0x000000ba00ba7308 */ /* 0x000f220000002400 */
[----:B------:R-:W-:Y:S07]  /*d370*/  HMMA.16816.F32 R28, R12, R72, RZ ;  /* 0x000000480c1c723c */ /* 0x000fee00000018ff */
[----:B------:R-:W2:Y:S01]  /*d380*/  MUFU.TANH R188, R188 ;  /* 0x000000bc00bc7308 */ /* 0x000ea20000002400 */
[----:B------:R-:W-:Y:S01]  /*d390*/  HMMA.16816.F32 R76, R20, R42, R76 ;  /* 0x0000002a144c723c */ /* 0x000fe2000000184c */
[----:B------:R-:W4:Y:S02]  /*d3a0*/  LDSM.16.M88.4 R40, [R148+0x5800] ;  /* 0x005800009428783b */ /* 0x000f240000000200 */
[-C--:B------:R-:W-:Y:S01]  /*d3b0*/  FMUL.FTZ R24, R24, R85.reuse ;  /* 0x0000005518187220 */ /* 0x080fe20000410000 */
[-C--:B------:R-:W-:Y:S01]  /*d3c0*/  FMUL.FTZ R26, R26, R85.reuse ;  /* 0x000000551a1a7220 */ /* 0x080fe20000410000 */
[-C--:B------:R-:W-:Y:S01]  /*d3d0*/  FMUL.FTZ R27, R27, R85.reuse ;  /* 0x000000551b1b7220 */ /* 0x080fe20000410000 */
[-C--:B------:R-:W-:Y:S01]  /*d3e0*/  FMUL.FTZ R25, R25, R85.reuse ;  /* 0x0000005519197220 */ /* 0x080fe20000410000 */
[----:B------:R-:W2:Y:S01]  /*d3f0*/  MUFU.TANH R44, R44 ;  /* 0x0000002c002c7308 */ /* 0x000ea20000002400 */
[----:B------:R-:W-:Y:S07]  /*d400*/  HMMA.16816.F32 R12, R12, R74, RZ ;  /* 0x0000004a0c0c723c */ /* 0x000fee00000018ff */
[----:B------:R-:W2:Y:S01]  /*d410*/  MUFU.TANH R0, R0 ;  /* 0x0000000000007308 */ /* 0x000ea20000002400 */
[----:B-1----:R-:W-:Y:S03]  /*d420*/  HMMA.16816.F32 R68, R36, R16, R68 ;  /* 0x000000102444723c */ /* 0x002fe60000001844 */
[-C--:B------:R-:W-:Y:S01]  /*d430*/  FMUL.FTZ R76, R76, R85.reuse ;  /* 0x000000554c4c7220 */ /* 0x080fe20000410000 */
[----:B------:R-:W-:-:S03]  /*d440*/  FMUL.FTZ R74, R78, R85 ;  /* 0x000000554e4a7220 */ /* 0x000fc60000410000 */
[----:B------:R-:W1:Y:S01]  /*d450*/  MUFU.TANH R192, R192 ;  /* 0x000000c000c07308 */ /* 0x000e620000002400 */
[----:B------:R-:W-:Y:S01]  /*d460*/  HMMA.16816.F32 R52, R36, R18, R52 ;  /* 0x000000122434723c */ /* 0x000fe20000001834 */
[----:B------:R-:W2:Y:S01]  /*d470*/  LDSM.16.M88.4 R16, [R147+0x5800] ;  /* 0x005800009310783b */ /* 0x000ea20000000200 */
[----:B------:R-:W-:-:S05]  /*d480*/  DEPBAR.LE SB0, 0x0 ;  /* 0x000080000000791a */ /* 0x000fca0000000000 */
[----:B------:R-:W1:Y:S01]  /*d490*/  MUFU.TANH R46, R46 ;  /* 0x0000002e002e7308 */ /* 0x000e620000002400 */
[C---:B------:R-:W-:Y:S07]  /*d4a0*/  HMMA.16816.F32 R28, R48.reuse, R80, R28 ;  /* 0x00000050301c723c */ /* 0x040fee000000181c */
[----:B------:R1:W1:Y:S01]  /*d4b0*/  MUFU.TANH R80, R27 ;  /* 0x0000001b00507308 */ /* 0x0002620000002400 */
[----:B------:R-:W-:Y:S07]  /*d4c0*/  HMMA.16816.F32 R12, R48, R82, R12 ;  /* 0x00000052300c723c */ /* 0x000fee000000180c */
[----:B------:R-:W2:Y:S01]  /*d4d0*/  MUFU.TANH R24, R24 ;  /* 0x0000001800187308 */ /* 0x000ea20000002400 */
[----:B---3--:R-:W-:Y:S01]  /*d4e0*/  HMMA.16816.F32 R68, R20, R32, R68 ;  /* 0x000000201444723c */ /* 0x008fe20000001844 */
[----:B------:R-:W-:-:S06]  /*d4f0*/  FMUL.FTZ R32, R77, R85 ;  /* 0x000000554d207220 */ /* 0x000fcc0000410000 */
[----:B------:R3:W2:Y:S01]  /*d500*/  MUFU.TANH R72, R25 ;  /* 0x0000001900487308 */ /* 0x0006a20000002400 */
[----:B----4-:R-:W-:Y:S01]  /*d510*/  HMMA.16816.F32 R28, R36, R40, R28 ;  /* 0x00000028241c723c */ /* 0x010fe2000000181c */
[----:B------:R-:W-:Y:S01]  /*d520*/  FMUL.FTZ R40, R79, R85 ;  /* 0x000000554f287220 */ /* 0x000fe20000410000 */
[----:B-1----:R-:W-:-:S05]  /*d530*/  IADD3 R27, PT, PT, R103, R56, RZ ;  /* 0x00000038671b7210 */ /* 0x002fca0007ffe0ff */
[----:B------:R-:W1:Y:S01]  /*d540*/  MUFU.TANH R26, R26 ;  /* 0x0000001a001a7308 */ /* 0x000e620000002400 */
[----:B------:R-:W-:Y:S03]  /*d550*/  HMMA.16816.F32 R12, R36, R42, R12 ;  /* 0x0000002a240c723c */ /* 0x000fe6000000180c */
[-C--:B------:R-:W-:Y:S01]  /*d560*/  FMUL.FTZ R48, R71, R85.reuse ;  /* 0x0000005547307220 */ /* 0x080fe20000410000 */
[----:B------:R-:W-:-:S03]  /*d570*/  FMUL.FTZ R69, R69, R85 ;  /* 0x0000005545457220 */ /* 0x000fc60000410000 */
[----:B------:R-:W4:Y:S01]  /*d580*/  MUFU.TANH R76, R76 ;  /* 0x0000004c004c7308 */ /* 0x000f220000002400 */
[----:B------:R-:W-:Y:S01]  /*d590*/  HMMA.16816.F32 R52, R20, R34, R52 ;  /* 0x000000221434723c */ /* 0x000fe20000001834 */
[-C--:B------:R-:W-:Y:S01]  /*d5a0*/  FMUL.FTZ R34, R68, R85.reuse ;  /* 0x0000005544227220 */ /* 0x080fe20000410000 */
[----:B------:R-:W-:-:S05]  /*d5b0*/  FMUL.FTZ R68, R70, R85 ;  /* 0x0000005546447220 */ /* 0x000fca0000410000 */
        /* <DEDUP_REMOVED lines=18> */
[----:B-----5:R-:W-:Y:S01]  /*d6e0*/  IADD3 R13, PT, PT, R4, R60, -R169 ;  /* 0x0000003c040d7210 */ /* 0x020fe20007ffe8a9 */
[----:B------:R3:W1:Y:S01]  /*d6f0*/  MUFU.TANH R50, R69 ;  /* 0x0000004500327308 */ /* 0x0006620000002400 */
[----:B------:R-:W-:-:S02]  /*d700*/  IADD3 R15, PT, PT, R168, R27, RZ ;  /* 0x0000001ba80f7210 */ /* 0x000fc40007ffe0ff */
[----:B------:R-:W-:Y:S02]  /*d710*/  IADD3 R27, PT, PT, R62, R27, RZ ;  /* 0x0000001b3e1b7210 */ /* 0x000fe40007ffe0ff */
[----:B------:R-:W-:Y:S02]  /*d720*/  IADD3 R179, PT, PT, R15, R6, RZ ;  /* 0x000000060fb37210 */ /* 0x000fe40007ffe0ff */
[----:B------:R-:W-:Y:S01]  /*d730*/  IADD3 R62, PT, PT, R57, R132, RZ ;  /* 0x00000084393e7210 */ /* 0x000fe20007ffe0ff */
[----:B------:R-:W1:Y:S01]  /*d740*/  MUFU.TANH R68, R68 ;  /* 0x0000004400447308 */ /* 0x000e620000002400 */
[----:B------:R-:W-:Y:S02]  /*d750*/  IADD3 R13, PT, PT, R15, R13, RZ ;  /* 0x0000000d0f0d7210 */ /* 0x000fe40007ffe0ff */
[----:B------:R-:W-:Y:S02]  /*d760*/  VIMNMX R181, PT, PT, RZ, R179, !PT ;  /* 0x000000b3ffb57248 */ /* 0x000fe40007fe0100 */
[----:B------:R-:W-:-:S02]  /*d770*/  IADD3 R194, PT, PT, R62, R169, RZ ;  /* 0x000000a93ec27210 */ /* 0x000fc40007ffe0ff */
[----:B------:R-:W-:Y:S01]  /*d780*/  IADD3 R15, PT, PT, R27, 0x8, RZ ;  /* 0x000000081b0f7810 */ /* 0x000fe20007ffe0ff */
[----:B------:R-:W1:Y:S01]  /*d790*/  MUFU.TANH R48, R48 ;  /* 0x0000003000307308 */ /* 0x000e620000002400 */
[----:B------:R-:W-:Y:S02]  /*d7a0*/  VIADDMNMX R179, R179, 0x8, RZ, !PT ;  /* 0x00000008b3b37846 */ /* 0x000fe400078001ff */
[C-C-:B------:R-:W-:Y:S02]  /*d7b0*/  VIADDMNMX R180, R13.reuse, 0x1, R60.reuse, PT ;  /* 0x000000010db47846 */ /* 0x140fe4000380013c */
[----:B------:R-:W-:-:S03]  /*d7c0*/  VIADDMNMX R178, R13, 0x9, R60, PT ;  /* 0x000000090db27846 */ /* 0x000fc6000380013c */
        /* <DEDUP_REMOVED lines=27> */
.L_x_14676:
[----:B------:R-:W2:Y:S01]  /*d980*/  LD.E R54, desc[UR4][R100.64+0x170] ;  /* 0x0001700464367980 */ /* 0x000ea2000c101900 */
[----:B------:R-:W-:Y:S02]  /*d990*/  IADD3 R21, PT, PT, R57, -0x80, RZ ;  /* 0xffffff8039157810 */ /* 0x000fe40007ffe0ff */
[----:B------:R-:W-:Y:S01]  /*d9a0*/  IABS R52, R57 ;  /* 0x0000003900347213 */ /* 0x000fe20000000000 */
[----:B------:R-:W4:Y:S01]  /*d9b0*/  LD.E.64 R78, desc[UR4][R100.64+0x20] ;  /* 0x00002004644e7980 */ /* 0x000f22000c101b00 */
        /* <DEDUP_REMOVED lines=37> */
[----:B---3--:R-:W-:-:S04]  /*dc10*/  IMAD.WIDE R84, R19, 0x4, R174 ;  /* 0x0000000413547825 */ /* 0x008fc800078e02ae */
[C---:B------:R-:W-:Y:S01]  /*dc20*/  IMAD.WIDE R82, R17.reuse, 0x4, R174 ;  /* 0x0000000411527825 */ /* 0x040fe200078e02ae */
[----:B------:R-:W3:Y:S04]  /*dc30*/  LD.E R13, desc[UR4][R84.64] ;  /* 0x00000004540d7980 */ /* 0x000ee8000c101900 */
[----:B------:R-:W3:Y:S01]  /*dc40*/  LD.E R6, desc[UR4][R82.64] ;  /* 0x0000000452067980 */ /* 0x000ee2000c101900 */
        /* <DEDUP_REMOVED lines=15> */
.L_x_14677:
[----:B------:R-:W-:Y:S05]  /*dd40*/  BSYNC.RECONVERGENT B0 ;  /* 0x0000000000007941 */ /* 0x000fea0003800200 */
.L_x_14675:
        /* <DEDUP_REMOVED lines=21> */
[--C-:B---3--:R-:W-:Y:S02]  /*dea0*/  IMAD.X R85, R71, 0x1, R7.reuse, P2 ;  /* 0x0000000147557824 */ /* 0x108fe400010e0607 */
        /* <DEDUP_REMOVED lines=37> */
.L_x_14674:
[----:B------:R-:W-:Y:S05]  /*e100*/  BSYNC.RECONVERGENT B1 ;  /* 0x0000000000017941 */ /* 0x000fea0003800200 */
.L_x_14673:
[C-C-:B---3--:R-:W-:Y:S01]  /*e110*/  IADD3 R25, PT, PT, R27.reuse, -0x11, -R194.reuse ;  /* 0xffffffef1b197810 */ /* 0x148fe20007ffe8c2 */
[C-C-:B------:R-:W-:Y:S01]  /*e120*/  IMAD.IADD R35, R27.reuse, 0x1, -R194.reuse ;  /* 0x000000011b237824 */ /* 0x140fe200078e0ac2 */
[--C-:B------:R-:W-:Y:S01]  /*e130*/  IADD3 R23, PT, PT, R27, -0x18, -R194.reuse ;  /* 0xffffffe81b177810 */ /* 0x100fe20007ffe8c2 */
[--C-:B------:R-:W-:Y:S01]  /*e140*/  IMAD.IADD R39, R15, 0x1, -R194.reuse ;  /* 0x000000010f277824 */ /* 0x100fe200078e0ac2 */
[--C-:B------:R-:W-:Y:S01]  /*e150*/  IADD3 R21, PT, PT, R27, -0x19, -R194.reuse ;  /* 0xffffffe71b157810 */ /* 0x100fe20007ffe8c2 */
[----:B------:R-:W-:Y:S01]  /*e160*/  VIADD R69, R35, 0xfffffff8 ;  /* 0xfffffff823457836 */ /* 0x000fe20000000000 */
[----:B------:R-:W-:Y:S02]  /*e170*/  IADD3 R19, PT, PT, R27, -0x20, -R194 ;  /* 0xffffffe01b137810 */ /* 0x000fe40007ffe8c2 */
[----:B------:R-:W-:Y:S02]  /*e180*/  IABS R25, R25 ;  /* 0x0000001900197213 */ /* 0x000fe40000000000 */
[----:B------:R-:W-:-:S02]  /*e190*/  IABS R23, R23 ;  /* 0x0000001700177213 */ /* 0x000fc40000000000 */
        /* <DEDUP_REMOVED lines=12> */
[----:B------:R-:W-:-:S02]  /*e260*/  IADD3 R2, PT, PT, R27, -0x21, -R194 ;  /* 0xffffffdf1b027810 */ /* 0x000fc40007ffe8c2 */
[--C-:B------:R-:W-:Y:S02]  /*e270*/  IADD3 R19, PT, PT, R27, -0x28, -R194.reuse ;  /* 0xffffffd81b137810 */ /* 0x100fe40007ffe8c2 */
[C-C-:B------:R-:W-:Y:S02]  /*e280*/  IADD3 R31, PT, PT, R15.reuse, -0x1, -R194.reuse ;  /* 0xffffffff0f1f7810 */ /* 0x140fe40007ffe8c2 */
[C-C-:B------:R-:W-:Y:S02]  /*e290*/  IADD3 R21, PT, PT, R15.reuse, -0x10, -R194.reuse ;  /* 0xfffffff00f157810 */ /* 0x140fe40007ffe8c2 */
[C-C-:B------:R-:W-:Y:S02]  /*e2a0*/  IADD3 R25, PT, PT, R15.reuse, -0x19, -R194.reuse ;  /* 0xffffffe70f197810 */ /* 0x140fe40007ffe8c2 */
[----:B------:R-:W-:Y:S02]  /*e2b0*/  IADD3 R23, PT, PT, R15, -0x20, -R194 ;  /* 0xffffffe00f177810 */ /* 0x000fe40007ffe8c2 */
[----:B------:R-:W-:-:S02]  /*e2c0*/  IABS R17, R17 ;  /* 0x0000001100117213 */ /* 0x000fc40000000000 */
[----:B------:R-:W-:Y:S02]  /*e2d0*/  IABS R13, R13 ;  /* 0x0000000d000d7213 */ /* 0x000fe40000000000 */
[----:B------:R-:W-:Y:S02]  /*e2e0*/  IABS R2, R2 ;  /* 0x0000000200027213 */ /* 0x000fe40000000000 */
[----:B------:R-:W-:Y:S02]  /*e2f0*/  IABS R19, R19 ;  /* 0x0000001300137213 */ /* 0x000fe40000000000 */
[----:B------:R-:W-:Y:S02]  /*e300*/  IABS R31, R31 ;  /* 0x0000001f001f7213 */ /* 0x000fe40000000000 */
        /* <DEDUP_REMOVED lines=20> */
[----:B--2---:R-:W-:Y:S01]  /*e450*/  IADD3 R55, PT, PT, R15, -0x9, -R194 ;  /* 0xfffffff70f377810 */ /* 0x004fe20007ffe8c2 */
[----:B------:R-:W-:Y:S01]  /*e460*/  FFMA.FTZ R122, -R173, R23, R122 ;  /* 0x00000017ad7a7223 */ /* 0x000fe2000001017a */
[----:B------:R-:W-:Y:S01]  /*e470*/  IADD3 R19, PT, PT, R15, -0x11, -R194 ;  /* 0xffffffef0f137810 */ /* 0x000fe20007ffe8c2 */
        /* <DEDUP_REMOVED lines=24> */
[----:B------:R-:W-:Y:S01]  /*e600*/  IADD3 R2, PT, PT, R15, -0x79, -R194 ;  /* 0xffffff870f027810 */ /* 0x000fe20007ffe8c2 */
[----:B------:R-:W-:Y:S01]  /*e610*/  VIADD R15, R62, 0x1 ;  /* 0x000000013e0f7836 */ /* 0x000fe20000000000 */
[----:B------:R-:W-:-:S02]  /*e620*/  LOP3.LUT R172, R172, 0xfffffffb, RZ, 0xc0, !PT ;  /* 0xfffffffbacac7812 */ /* 0x000fc400078ec0ff */
[----:B------:R-:W-:Y:S02]  /*e630*/  IABS R43, R35 ;  /* 0x00000023002b7213 */ /* 0x000fe40000000000 */
[C---:B------:R-:W-:Y:S02]  /*e640*/  ISETP.GE.AND P1, PT, R15.reuse, R181, PT ;  /* 0x000000b50f00720c */ /* 0x040fe40003f26270 */
[C---:B------:R-:W-:Y:S02]  /*e650*/  ISETP.GE.AND P2, PT, R15.reuse, R180, PT ;  /* 0x000000b40f00720c */ /* 0x040fe40003f46270 */
[C---:B------:R-:W-:Y:S02]  /*e660*/  ISETP.GE.AND P0, PT, R15.reuse, R179, PT ;  /* 0x000000b30f00720c */ /* 0x040fe40003f06270 */
[----:B------:R-:W-:Y:S01]  /*e670*/  ISETP.GE.AND P3, PT, R15, R178, PT ;  /* 0x000000b20f00720c */ /* 0x000fe20003f66270 */
[----:B------:R-:W-:Y:S01]  /*e680*/  VIADD R15, R62, 0x8 ;  /* 0x000000083e0f7836 */ /* 0x000fe20000000000 */
[----:B------:R-:W-:-:S02]  /*e690*/  FSEL R31, R31, -INF , P0 ;  /* 0xff8000001f1f7808 */ /* 0x000fc40000000000 */
[----:B------:R-:W-:Y:S02]  /*e6a0*/  I2FP.F32.S32 R43, R43 ;  /* 0x0000002b002b7245 */ /* 0x000fe40000201400 */
[C---:B------:R-:W-:Y:S02]  /*e6b0*/  ISETP.GE.AND P6, PT, R15.reuse, R180, PT ;  /* 0x000000b40f00720c */ /* 0x040fe40003fc6270 */
[----:B------:R-:W-:Y:S01]  /*e6c0*/  ISETP.GE.AND P4, PT, R15, R181, PT ;  /* 0x000000b50f00720c */ /* 0x000fe20003f86270 */
[----:B------:R-:W-:Y:S01]  /*e6d0*/  FFMA.FTZ R71, -R173, R43, R96 ;  /* 0x0000002bad477223 */ /* 0x000fe20000010160 */
[----:B------:R-:W-:Y:S01]  /*e6e0*/  ISETP.GE.AND P5, PT, R15, R179, PT ;  /* 0x000000b30f00720c */ /* 0x000fe20003fa6270 */
[----:B------:R-:W-:Y:S01]  /*e6f0*/  VIADD R96, R62, 0x20 ;  /* 0x000000203e607836 */ /* 0x000fe20000000000 */
[----:B------:R-:W-:Y:S02]  /*e700*/  IADD3 R7, PT, PT, R27, -0x10, -R194 ;  /* 0xfffffff01b077810 */ /* 0x000fe40007ffe8c2 */
[----:B------:R-:W-:-:S02]  /*e710*/  FSEL R17, R17, -INF , P1 ;  /* 0xff80000011117808 */ /* 0x000fc40000800000 */
[----:B------:R-:W-:Y:S02]  /*e720*/  IABS R7, R7 ;  /* 0x0000000700077213 */ /* 0x000fe40000000000 */
[----:B------:R-:W-:Y:S02]  /*e730*/  IABS R55, R55 ;  /* 0x0000003700377213 */ /* 0x000fe40000000000 */
[----:B------:R-:W-:Y:S02]  /*e740*/  @P6 LOP3.LUT R172, R172, 0x4, RZ, 0xfc, !PT ;  /* 0x00000004acac6812 */ /* 0x000fe400078efcff */
[----:B------:R-:W-:Y:S01]  /*e750*/  ISETP.GE.AND P6, PT, R15, R178, PT ;  /* 0x000000b20f00720c */ /* 0x000fe20003fc6270 */
[----:B------:R-:W-:Y:S01]  /*e760*/  VIADD R15, R62, 0x9 ;  /* 0x000000093e0f7836 */ /* 0x000fe20000000000 */
[----:B------:R-:W-:Y:S02]  /*e770*/  LOP3.LUT R172, R172, 0xfffffffe, RZ, 0xc0, !PT ;  /* 0xfffffffeacac7812 */ /* 0x000fe400078ec0ff */
[----:B------:R-:W-:-:S02]  /*e780*/  FSEL R41, R17, -INF , !P2 ;  /* 0xff80000011297808 */ /* 0x000fc40005000000 */
[C---:B------:R-:W-:Y:S02]  /*e790*/  ISETP.GE.AND P0, PT, R15.reuse, R180, PT ;  /* 0x000000b40f00720c */ /* 0x040fe40003f06270 */
[----:B------:R-:W-:Y:S02]  /*e7a0*/  ISETP.GE.AND P2, PT, R15, R181, PT ;  /* 0x000000b50f00720c */ /* 0x000fe40003f46270 */
[----:B------:R-:W-:Y:S02]  /*e7b0*/  FSEL R73, R31, -INF , !P3 ;  /* 0xff8000001f497808 */ /* 0x000fe40005800000 */
[----:B------:R-:W-:Y:S02]  /*e7c0*/  I2FP.F32.S32 R7, R7 ;  /* 0x0000000700077245 */ /* 0x000fe40000201400 */
[----:B------:R-:W-:Y:S02]  /*e7d0*/  I2FP.F32.S32 R55, R55 ;  /* 0x0000003700377245 */ /* 0x000fe40000201400 */
[----:B------:R-:W-:Y:S01]  /*e7e0*/  ISETP.GE.AND P3, PT, R15, R178, PT ;  /* 0x000000b20f00720c */ /* 0x000fe20003f66270 */
[----:B------:R-:W-:Y:S01]  /*e7f0*/  FFMA.FTZ R7, -R173, R7, R102 ;  /* 0x00000007ad077223 */ /* 0x000fe20000010166 */
[----:B------:R-:W-:Y:S01]  /*e800*/  FSEL R71, R71, -INF , P5 ;  /* 0xff80000047477808 */ /* 0x000fe20002800000 */
[----:B------:R-:W-:Y:S01]  /*e810*/  FFMA.FTZ R55, -R173, R55, R98 ;  /* 0x00000037ad377223 */ /* 0x000fe20000010162 */
[----:B------:R-:W-:-:S02]  /*e820*/  @P0 LOP3.LUT R172, R172, 0x1, RZ, 0xfc, !PT ;  /* 0x00000001acac0812 */ /* 0x000fc400078efcff */
[----:B------:R-:W-:Y:S01]  /*e830*/  ISETP.GE.AND P0, PT, R15, R179, PT ;  /* 0x000000b30f00720c */ /* 0x000fe20003f06270 */
[----:B------:R-:W-:Y:S01]  /*e840*/  VIADD R15, R62, 0x10 ;  /* 0x000000103e0f7836 */ /* 0x000fe20000000000 */
[----:B------:R-:W-:Y:S02]  /*e850*/  LOP3.LUT P5, RZ, R172, 0x1, RZ, 0xc0, !PT ;  /* 0x00000001acff7812 */ /* 0x000fe400078ac0ff */
[----:B------:R-:W-:Y:S02]  /*e860*/  FSEL R13, R13, -INF , P2 ;  /* 0xff8000000d0d7808 */ /* 0x000fe40001000000 */
[----:B------:R-:W-:Y:S02]  /*e870*/  ISETP.GE.AND P1, PT, R15, R181, PT ;  /* 0x000000b50f00720c */ /* 0x000fe40003f26270 */
[----:B------:R-:W-:Y:S01]  /*e880*/  FSEL R35, R13, -INF , !P5 ;  /* 0xff8000000d237808 */ /* 0x000fe20006800000 */
[----:B------:R-:W-:Y:S01]  /*e890*/  VIADD R13, R62, 0x11 ;  /* 0x000000113e0d7836 */ /* 0x000fe20000000000 */
[----:B------:R-:W-:-:S02]  /*e8a0*/  ISETP.GE.AND P2, PT, R15, R180, PT ;  /* 0x000000b40f00720c */ /* 0x000fc40003f46270 */
[----:B------:R-:W-:Y:S02]  /*e8b0*/  FSEL R55, R55, -INF , P0 ;  /* 0xff80000037377808 */ /* 0x000fe40000000000 */
[----:B------:R-:W-:Y:S02]  /*e8c0*/  FSEL R7, R7, -INF , P1 ;  /* 0xff80000007077808 */ /* 0x000fe40000800000 */
[----:B------:R-:W-:Y:S02]  /*e8d0*/  FSEL R31, R69, -INF , P4 ;  /* 0xff800000451f7808 */ /* 0x000fe40002000000 */
[----:B------:R-:W-:Y:S02]  /*e8e0*/  FSEL R71, R71, -INF , !P6 ;  /* 0xff80000047477808 */ /* 0x000fe40007000000 */
[----:B------:R-:W-:Y:S02]  /*e8f0*/  ISETP.GE.AND P5, PT, R13, R181, PT ;  /* 0x000000b50d00720c */ /* 0x000fe40003fa6270 */
[----:B------:R-:W-:-:S02]  /*e900*/  ISETP.GE.AND P4, PT, R15, R179, PT ;  /* 0x000000b30f00720c */ /* 0x000fc40003f86270 */
[----:B------:R-:W-:Y:S02]  /*e910*/  ISETP.GE.AND P6, PT, R15, R178, PT ;  /* 0x000000b20f00720c */ /* 0x000fe40003fc6270 */
[----:B------:R-:W-:Y:S02]  /*e920*/  FSEL R69, R55, -INF , !P3 ;  /* 0xff80000037457808 */ /* 0x000fe40005800000 */
[----:B------:R-:W-:Y:S01]  /*e930*/  FSEL R15, R7, -INF , !P2 ;  /* 0xff800000070f7808 */ /* 0x000fe20005000000 */
[----:B------:R-:W-:Y:S01]  /*e940*/  VIADD R7, R62, 0x18 ;  /* 0x000000183e077836 */ /* 0x000fe20000000000 */
[C---:B------:R-:W-:Y:S02]  /*e950*/  ISETP.GE.AND P3, PT, R13.reuse, R180, PT ;  /* 0x000000b40d00720c */ /* 0x040fe40003f66270 */
[C---:B------:R-:W-:Y:S02]  /*e960*/  ISETP.GE.AND P0, PT, R13.reuse, R179, PT ;  /* 0x000000b30d00720c */ /* 0x040fe40003f06270 */
[----:B------:R-:W-:-:S02]  /*e970*/  ISETP.GE.AND P2, PT, R13, R178, PT ;  /* 0x000000b20d00720c */ /* 0x000fc40003f46270 */
[----:B------:R-:W-:Y:S02]  /*e980*/  FSEL R13, R104, -INF , P5 ;  /* 0xff800000680d7808 */ /* 0x000fe40002800000 */
[----:B------:R-:W-:Y:S02]  /*e990*/  IABS R19, R19 ;  /* 0x0000001300137213 */ /* 0x000fe40000000000 */
[----:B------:R-:W-:Y:S02]  /*e9a0*/  FSEL R13, R13, -INF , !P3 ;  /* 0xff8000000d0d7808 */ /* 0x000fe40005800000 */
[----:B------:R-:W-:Y:S02]  /*e9b0*/  FSEL R21, R21, -INF , P4 ;  /* 0xff80000015157808 */ /* 0x000fe40002000000 */
[----:B------:R-:W-:Y:S02]  /*e9c0*/  ISETP.GE.AND P3, PT, R7, R178, PT ;  /* 0x000000b20700720c */ /* 0x000fe40003f66270 */
[----:B------:R-:W-:-:S02]  /*e9d0*/  I2FP.F32.S32 R19, R19 ;  /* 0x0000001300137245 */ /* 0x000fc40000201400 */
[----:B------:R-:W-:Y:S02]  /*e9e0*/  FSEL R55, R21, -INF , !P6 ;  /* 0xff80000015377808 */ /* 0x000fe40007000000 */
[----:B------:R-:W-:Y:S01]  /*e9f0*/  ISETP.GE.AND P1, PT, R7, R181, PT ;  /* 0x000000b50700720c */ /* 0x000fe20003f26270 */
[----:B------:R-:W-:Y:S01]  /*ea00*/  FFMA.FTZ R19, -R173, R19, R108 ;  /* 0x00000013ad137223 */ /* 0x000fe2000001016c */
[C---:B------:R-:W-:Y:S02]  /*ea10*/  ISETP.GE.AND P5, PT, R7.reuse, R180, PT ;  /* 0x000000b40700720c */ /* 0x040fe40003fa6270 */
[----:B------:R-:W-:Y:S01]  /*ea20*/  ISETP.GE.AND P6, PT, R7, R179, PT ;  /* 0x000000b30700720c */ /* 0x000fe20003fc6270 */
[----:B------:R-:W-:Y:S01]  /*ea30*/  VIADD R7, R62, 0x19 ;  /* 0x000000193e077836 */ /* 0x000fe20000000000 */
[----:B------:R-:W-:Y:S02]  /*ea40*/  IABS R29, R29 ;  /* 0x0000001d001d7213 */ /* 0x000fe40000000000 */
[----:B------:R-:W-:-:S02]  /*ea50*/  LOP3.LUT R172, R172, 0xfffffffe, RZ, 0xc0, !PT ;  /* 0xfffffffeacac7812 */ /* 0x000fc400078ec0ff */
[----:B------:R-:W-:Y:S02]  /*ea60*/  ISETP.GE.AND P4, PT, R7, R181, PT ;  /* 0x000000b50700720c */ /* 0x000fe40003f86270 */
[----:B------:R-:W-:Y:S02]  /*ea70*/  I2FP.F32.S32 R29, R29 ;  /* 0x0000001d001d7245 */ /* 0x000fe40000201400 */
[----:B------:R-:W-:Y:S02]  /*ea80*/  FSEL R19, R19, -INF , P0 ;  /* 0xff80000013137808 */ /* 0x000fe40000000000 */
[----:B------:R-:W-:Y:S01]  /*ea90*/  @P3 LOP3.LUT R172, R172, 0x1, RZ, 0xfc, !PT ;  /* 0x00000001acac3812 */ /* 0x000fe200078efcff */
[----:B------:R-:W-:Y:S01]  /*eaa0*/  FFMA.FTZ R114, -R173, R29, R114 ;  /* 0x0000001dad727223 */ /* 0x000fe20000010172 */
[----:B------:R-:W-:Y:S02]  /*eab0*/  FSEL R21, R110, -INF , P1 ;  /* 0xff8000006e157808 */ /* 0x000fe40000800000 */
[----:B------:R-:W-:-:S02]  /*eac0*/  ISETP.GE.AND P1, PT, R7, R180, PT ;  /* 0x000000b40700720c */ /* 0x000fc40003f26270 */
[C---:B------:R-:W-:Y:S02]  /*ead0*/  ISETP.GE.AND P0, PT, R7.reuse, R179, PT ;  /* 0x000000b30700720c */ /* 0x040fe40003f06270 */
[-C--:B------:R-:W-:Y:S02]  /*eae0*/  ISETP.GE.AND P3, PT, R7, R178.reuse, PT ;  /* 0x000000b20700720c */ /* 0x080fe40003f66270 */
[----:B------:R-:W-:Y:S02]  /*eaf0*/  FSEL R7, R112, -INF , P4 ;  /* 0xff80000070077808 */ /* 0x000fe40002000000 */
[----:B------:R-:W-:Y:S02]  /*eb00*/  FSEL R21, R21, -INF , !P5 ;  /* 0xff80000015157808 */ /* 0x000fe40006800000 */
[----:B------:R-:W-:Y:S02]  /*eb10*/  FSEL R7, R7, -INF , !P1 ;  /* 0xff80000007077808 */ /* 0x000fe40004800000 */
[----:B------:R-:W-:-:S02]  /*eb20*/  ISETP.GE.AND P1, PT, R96, R178, PT ;  /* 0x000000b26000720c */ /* 0x000fc40003f26270 */
[----:B------:R-:W-:Y:S02]  /*eb30*/  LOP3.LUT P5, RZ, R172, 0x1, RZ, 0xc0, !PT ;  /* 0x00000001acff7812 */ /* 0x000fe400078ac0ff */
[----:B------:R-:W-:Y:S02]  /*eb40*/  FSEL R17, R114, -INF , P6 ;  /* 0xff80000072117808 */ /* 0x000fe40003000000 */
[----:B------:R-:W-:Y:S02]  /*eb50*/  FSEL R19, R19, -INF , !P2 ;  /* 0xff80000013137808 */ /* 0x000fe40005000000 */
[----:B------:R-:W-:Y:S02]  /*eb60*/  FSEL R17, R17, -INF , !P5 ;  /* 0xff80000011117808 */ /* 0x000fe40006800000 */
[C---:B------:R-:W-:Y:S02]  /*eb70*/  ISETP.GE.AND P2, PT, R96.reuse, R181, PT ;  /* 0x000000b56000720c */ /* 0x040fe40003f46270 */
[----:B------:R-:W-:-:S02]  /*eb80*/  ISETP.GE.AND P5, PT, R96, R180, PT ;  /* 0x000000b46000720c */ /* 0x000fc40003fa6270 */
[----:B------:R-:W-:Y:S01]  /*eb90*/  ISETP.GE.AND P4, PT, R96, R179, PT ;  /* 0x000000b36000720c */ /* 0x000fe20003f86270 */
[----:B------:R-:W-:Y:S01]  /*eba0*/  VIADD R96, R62, 0x21 ;  /* 0x000000213e607836 */ /* 0x000fe20000000000 */
[----:B------:R-:W-:Y:S02]  /*ebb0*/  LOP3.LUT R172, R172, 0xfffffffe, RZ, 0xc0, !PT ;  /* 0xfffffffeacac7812 */ /* 0x000fe400078ec0ff */
[----:B------:R-:W-:Y:S02]  /*ebc0*/  FSEL R116, R116, -INF , P0 ;  /* 0xff80000074747808 */ /* 0x000fe40000000000 */
[----:B------:R-:W-:Y:S02]  /*ebd0*/  @P1 LOP3.LUT R172, R172, 0x1, RZ, 0xfc, !PT ;  /* 0x00000001acac1812 */ /* 0x000fe400078efcff */
[----:B------:R-:W-:Y:S02]  /*ebe0*/  IABS R104, R23 ;  /* 0x0000001700687213 */ /* 0x000fe40000000000 */
[----:B------:R-:W-:-:S02]  /*ebf0*/  ISETP.GE.AND P0, PT, R96, R181, PT ;  /* 0x000000b56000720c */ /* 0x000fc40003f06270 */
[----:B------:R-:W-:Y:S02]  /*ec00*/  FSEL R23, R116, -INF , !P3 ;  /* 0xff80000074177808 */ /* 0x000fe40005800000 */
[----:B------:R-:W-:Y:S02]  /*ec10*/  FSEL R118, R118, -INF , P2 ;  /* 0xff80000076767808 */ /* 0x000fe40001000000 */
[C---:B------:R-:W-:Y:S02]  /*ec20*/  ISETP.GE.AND P1, PT, R96.reuse, R180, PT ;  /* 0x000000b46000720c */ /* 0x040fe40003f26270 */
[C---:B------:R-:W-:Y:S02]  /*ec30*/  ISETP.GE.AND P3, PT, R96.reuse, R179, PT ;  /* 0x000000b36000720c */ /* 0x040fe40003f66270 */
[----:B------:R-:W-:Y:S01]  /*ec40*/  ISETP.GE.AND P6, PT, R96, R178, PT ;  /* 0x000000b26000720c */ /* 0x000fe20003fc6270 */
[----:B------:R-:W-:Y:S01]  /*ec50*/  VIADD R96, R62, 0x28 ;  /* 0x000000283e607836 */ /* 0x000fe20000000000 */
[----:B------:R-:W-:-:S02]  /*ec60*/  LOP3.LUT P2, RZ, R172, 0x1, RZ, 0xc0, !PT ;  /* 0x00000001acff7812 */ /* 0x000fc4000784c0ff */
[----:B------:R-:W-:Y:S02]  /*ec70*/  FSEL R105, R122, -INF , P4 ;  /* 0xff8000007a697808 */ /* 0x000fe40002000000 */
[----:B------:R-:W-:Y:S02]  /*ec80*/  I2FP.F32.S32 R104, R104 ;  /* 0x0000006800687245 */ /* 0x000fe40000201400 */
[----:B------:R-:W-:Y:S02]  /*ec90*/  FSEL R107, R120, -INF , P0 ;  /* 0xff800000786b7808 */ /* 0x000fe40000000000 */
[----:B------:R-:W-:Y:S01]  /*eca0*/  IABS R109, R109 ;  /* 0x0000006d006d7213 */ /* 0x000fe20000000000 */
[----:B------:R-:W-:Y:S01]  /*ecb0*/  FFMA.FTZ R104, -R173, R104, R124 ;  /* 0x00000068ad687223 */ /* 0x000fe2000001017c */
[----:B------:R-:W-:Y:S02]  /*ecc0*/  FSEL R207, R118, -INF , !P5 ;  /* 0xff80000076cf7808 */ /* 0x000fe40006800000 */
[----:B------:R-:W-:Y:S01]  /*ecd0*/  FSEL R105, R105, -INF , !P2 ;  /* 0xff80000069697808 */ /* 0x000fe20005000000 */
[----:B------:R-:W-:Y:S01]  /*ece0*/  IMAD.MOV.U32 R110, RZ, RZ, R109 ;  /* 0x000000ffff6e7224 */ /* 0x000fe200078e006d */
[----:B------:R-:W-:-:S02]  /*ecf0*/  FSEL R107, R107, -INF , !P1 ;  /* 0xff8000006b6b7808 */ /* 0x000fc40004800000 */
[C---:B------:R-:W-:Y:S02]  /*ed00*/  ISETP.GE.AND P5, PT, R96.reuse, R181, PT ;  /* 0x000000b56000720c */ /* 0x040fe40003fa6270 */
[C---:B------:R-:W-:Y:S02]  /*ed10*/  ISETP.GE.AND P4, PT, R96.reuse, R180, PT ;  /* 0x000000b46000720c */ /* 0x040fe40003f86270 */
[C---:B------:R-:W-:Y:S02]  /*ed20*/  ISETP.GE.AND P2, PT, R96.reuse, R179, PT ;  /* 0x000000b36000720c */ /* 0x040fe40003f46270 */
[----:B------:R-:W-:Y:S01]  /*ed30*/  ISETP.GE.AND P1, PT, R96, R178, PT ;  /* 0x000000b26000720c */ /* 0x000fe20003f26270 */
[----:B------:R-:W-:Y:S01]  /*ed40*/  VIADD R96, R62, 0x29 ;  /* 0x000000293e607836 */ /* 0x000fe20000000000 */
[----:B------:R-:W-:Y:S02]  /*ed50*/  IADD3 R111, PT, PT, R27, -0x29, -R194 ;  /* 0xffffffd71b6f7810 */ /* 0x000fe40007ffe8c2 */
[----:B------:R-:W-:-:S02]  /*ed60*/  FSEL R104, R104, -INF , P3 ;  /* 0xff80000068687808 */ /* 0x000fc40001800000 */
[----:B------:R-:W-:Y:S02]  /*ed70*/  ISETP.GE.AND P3, PT, R96, R180, PT ;  /* 0x000000b46000720c */ /* 0x000fe40003f66270 */
[----:B------:R-:W-:Y:S02]  /*ed80*/  I2FP.F32.S32 R113, R110 ;  /* 0x0000006e00717245 */ /* 0x000fe40000201400 */
[----:B------:R-:W-:Y:S02]  /*ed90*/  IABS R111, R111 ;  /* 0x0000006f006f7213 */ /* 0x000fe40000000000 */
[----:B------:R-:W-:Y:S01]  /*eda0*/  LOP3.LUT R172, R172, 0xfffffffe, RZ, 0xc0, !PT ;  /* 0xfffffffeacac7812 */ /* 0x000fe200078ec0ff */
[----:B------:R-:W-:Y:S01]  /*edb0*/  FFMA.FTZ R113, -R173, R113, R130 ;  /* 0x00000071ad717223 */ /* 0x000fe20000010182 */
[----:B------:R-:W-:Y:S02]  /*edc0*/  I2FP.F32.S32 R111, R111 ;  /* 0x0000006f006f7245 */ /* 0x000fe40000201400 */
[----:B------:R-:W-:-:S02]  /*edd0*/  IABS R25, R25 ;  /* 0x0000001900197213 */ /* 0x000fc40000000000 */
[----:B------:R-:W-:Y:S01]  /*ede0*/  FSEL R113, R113, -INF , P2 ;  /* 0xff80000071717808 */ /* 0x000fe20001000000 */
[----:B------:R-:W-:Y:S01]  /*edf0*/  FFMA.FTZ R111, -R173, R111, R128 ;  /* 0x0000006fad6f7223 */ /* 0x000fe20000010180 */
[----:B------:R-:W-:Y:S02]  /*ee00*/  ISETP.GE.AND P0, PT, R96, R181, PT ;  /* 0x000000b56000720c */ /* 0x000fe40003f06270 */
[----:B------:R-:W-:Y:S02]  /*ee10*/  @P3 LOP3.LUT R172, R172, 0x1, RZ, 0xfc, !PT ;  /* 0x00000001acac3812 */ /* 0x000fe400078efcff */
[----:B------:R-:W-:Y:S02]  /*ee20*/  IABS R106, R106 ;  /* 0x0000006a006a7213 */ /* 0x000fe40000000000 */
[----:B------:R-:W-:Y:S02]  /*ee30*/  FSEL R109, R104, -INF , !P6 ;  /* 0xff800000686d7808 */ /* 0x000fe40007000000 */
[----:B------:R-:W-:-:S02]  /*ee40*/  FSEL R126, R126, -INF , P5 ;  /* 0xff8000007e7e7808 */ /* 0x000fc40002800000 */
[C---:B------:R-:W-:Y:S02]  /*ee50*/  ISETP.GE.AND P5, PT, R96.reuse, R179, PT ;  /* 0x000000b36000720c */ /* 0x040fe40003fa6270 */
[----:B------:R-:W-:Y:S01]  /*ee60*/  ISETP.GE.AND P6, PT, R96, R178, PT ;  /* 0x000000b26000720c */ /* 0x000fe20003fc6270 */
[----:B------:R-:W-:Y:S01]  /*ee70*/  VIADD R96, R62, 0x30 ;  /* 0x000000303e607836 */ /* 0x000fe20000000000 */
[----:B------:R-:W-:Y:S02]  /*ee80*/  FSEL R209, R113, -INF , !P1 ;  /* 0xff80000071d17808 */ /* 0x000fe40004800000 */
[----:B------:R-:W-:Y:S02]  /*ee90*/  I2FP.F32.S32 R25, R25 ;  /* 0x0000001900197245 */ /* 0x000fe40000201400 */
[----:B------:R-:W-:Y:S02]  /*eea0*/  LOP3.LUT P2, RZ, R172, 0x1, RZ, 0xc0, !PT ;  /* 0x00000001acff7812 */ /* 0x000fe4000784c0ff */
[----:B------:R-:W-:Y:S01]  /*eeb0*/  FSEL R111, R111, -INF , P0 ;  /* 0xff8000006f6f7808 */ /* 0x000fe20000000000 */
[----:B------:R-:W-:Y:S01]  /*eec0*/  FFMA.FTZ R192, -R173, R25, R192 ;  /* 0x00000019adc07223 */ /* 0x000fe200000101c0 */
[----:B------:R-:W-:Y:S01]  /*eed0*/  I2FP.F32.S32 R113, R106 ;  /* 0x0000006a00717245 */ /* 0x000fe20000201400 */
[----:B------:R-:W2:Y:S01]  /*eee0*/  LD.E R25, desc[UR4][R100.64+0xdc] ;  /* 0x0000dc0464197980 */ /* 0x000ea2000c101900 */
[----:B------:R-:W-:-:S02]  /*eef0*/  FSEL R203, R126, -INF , !P4 ;  /* 0xff8000007ecb7808 */ /* 0x000fc40006000000 */
[----:B------:R-:W-:Y:S01]  /*ef00*/  FSEL R205, R111, -INF , !P2 ;  /* 0xff8000006fcd7808 */ /* 0x000fe20005000000 */
[----:B------:R-:W-:Y:S01]  /*ef10*/  FFMA.FTZ R113, -R173, R113, R134 ;  /* 0x00000071ad717223 */ /* 0x000fe20000010186 */
[C---:B------:R-:W-:Y:S02]  /*ef20*/  ISETP.GE.AND P4, PT, R96.reuse, R181, PT ;  /* 0x000000b56000720c */ /* 0x040fe40003f86270 */
[C---:B------:R-:W-:Y:S02]  /*ef30*/  ISETP.GE.AND P3, PT, R96.reuse, R180, PT ;  /* 0x000000b46000720c */ /* 0x040fe40003f66270 */
[C---:B------:R-:W-:Y:S02]  /*ef40*/  ISETP.GE.AND P0, PT, R96.reuse, R179, PT ;  /* 0x000000b36000720c */ /* 0x040fe40003f06270 */
[----:B------:R-:W-:Y:S01]  /*ef50*/  ISETP.GE.AND P2, PT, R96, R178, PT ;  /* 0x000000b26000720c */ /* 0x000fe20003f46270 */
[----:B------:R-:W-:Y:S01]  /*ef60*/  VIADD R96, R62, 0x31 ;  /* 0x000000313e607836 */ /* 0x000fe20000000000 */
[----:B------:R-:W-:-:S02]  /*ef70*/  FSEL R113, R113, -INF , P5 ;  /* 0xff80000071717808 */ /* 0x000fc40002800000 */
[C-C-:B------:R-:W-:Y:S02]  /*ef80*/  IADD3 R108, PT, PT, R27.reuse, -0x30, -R194.reuse ;  /* 0xffffffd01b6c7810 */ /* 0x140fe40007ffe8c2 */
[----:B------:R-:W-:Y:S02]  /*ef90*/  ISETP.GE.AND P5, PT, R96, R180, PT ;  /* 0x000000b46000720c */ /* 0x000fe40003fa6270 */
[----:B------:R-:W-:Y:S02]  /*efa0*/  IADD3 R102, PT, PT, R27, -0x31, -R194 ;  /* 0xffffffcf1b667810 */ /* 0x000fe40007ffe8c2 */
[----:B------:R-:W-:Y:S02]  /*efb0*/  IABS R99, R99 ;  /* 0x0000006300637213 */ /* 0x000fe40000000000 */
[----:B------:R-:W-:Y:S02]  /*efc0*/  IABS R108, R108 ;  /* 0x0000006c006c7213 */ /* 0x000fe40000000000 */
[----:B------:R-:W-:-:S02]  /*efd0*/  IABS R102, R102 ;  /* 0x0000006600667213 */ /* 0x000fc40000000000 */
[----:B------:R-:W-:Y:S02]  /*efe0*/  I2FP.F32.S32 R99, R99 ;  /* 0x0000006300637245 */ /* 0x000fe40000201400 */
[----:B------:R-:W-:Y:S02]  /*eff0*/  IADD3 R98, PT, PT, R27, -0x38, -R194 ;  /* 0xffffffc81b627810 */ /* 0x000fe40007ffe8c2 */
[----:B------:R-:W-:Y:S01]  /*f000*/  I2FP.F32.S32 R108, R108 ;  /* 0x0000006c006c7245 */ /* 0x000fe20000201400 */
[C---:B------:R-:W-:Y:S01]  /*f010*/  FFMA.FTZ R99, -R173.reuse, R99, R140 ;  /* 0x00000063ad637223 */ /* 0x040fe2000001018c */
[----:B------:R-:W-:Y:S02]  /*f020*/  I2FP.F32.S32 R102, R102 ;  /* 0x0000006600667245 */ /* 0x000fe40000201400 */
[----:B------:R-:W-:Y:S01]  /*f030*/  LOP3.LUT R172, R172, 0xfffffffe, RZ, 0xc0, !PT ;  /* 0xfffffffeacac7812 */ /* 0x000fe200078ec0ff */
[C---:B------:R-:W-:Y:S01]  /*f040*/  FFMA.FTZ R108, -R173.reuse, R108, R136 ;  /* 0x0000006cad6c7223 */ /* 0x040fe20000010188 */
[----:B------:R-:W-:Y:S01]  /*f050*/  IABS R98, R98 ;  /* 0x0000006200627213 */ /* 0x000fe20000000000 */
[----:B------:R-:W-:Y:S01]  /*f060*/  FFMA.FTZ R102, -R173, R102, R138 ;  /* 0x00000066ad667223 */ /* 0x000fe2000001018a */
[----:B------:R-:W-:-:S02]  /*f070*/  IABS R97, R97 ;  /* 0x0000006100617213 */ /* 0x000fc40000000000 */
[----:B------:R-:W-:Y:S02]  /*f080*/  IADD3 R93, PT, PT, R27, -0x40, -R194 ;  /* 0xffffffc01b5d7810 */ /* 0x000fe40007ffe8c2 */
[----:B------:R-:W-:Y:S02]  /*f090*/  FSEL R211, R113, -INF , !P6 ;  /* 0xff80000071d37808 */ /* 0x000fe40007000000 */
[----:B------:R-:W-:Y:S02]  /*f0a0*/  @P5 LOP3.LUT R172, R172, 0x1, RZ, 0xfc, !PT ;  /* 0x00000001acac5812 */ /* 0x000fe400078efcff */
[C---:B------:R-:W-:Y:S02]  /*f0b0*/  ISETP.GE.AND P1, PT, R96.reuse, R181, PT ;  /* 0x000000b56000720c */ /* 0x040fe40003f26270 */
[C---:B------:R-:W-:Y:S02]  /*f0c0*/  ISETP.GE.AND P5, PT, R96.reuse, R179, PT ;  /* 0x000000b36000720c */ /* 0x040fe40003fa6270 */
[----:B------:R-:W-:Y:S01]  /*f0d0*/  ISETP.GE.AND P6, PT, R96, R178, PT ;  /* 0x000000b26000720c */ /* 0x000fe20003fc6270 */
[----:B------:R-:W-:Y:S01]  /*f0e0*/  VIADD R96, R62, 0x38 ;  /* 0x000000383e607836 */ /* 0x000fe20000000000 */
[----:B------:R-:W-:-:S02]  /*f0f0*/  FSEL R99, R99, -INF , P0 ;  /* 0xff80000063637808 */ /* 0x000fc40000000000 */
[----:B------:R-:W-:Y:S02]  /*f100*/  I2FP.F32.S32 R98, R98 ;  /* 0x0000006200627245 */ /* 0x000fe40000201400 */
[----:B------:R-:W-:Y:S02]  /*f110*/  I2FP.F32.S32 R97, R97 ;  /* 0x0000006100617245 */ /* 0x000fe40000201400 */
[----:B------:R-:W-:Y:S01]  /*f120*/  IADD3 R95, PT, PT, R27, -0x39, -R194 ;  /* 0xffffffc71b5f7810 */ /* 0x000fe20007ffe8c2 */
[C---:B------:R-:W-:Y:S01]  /*f130*/  FFMA.FTZ R98, -R173.reuse, R98, R144 ;  /* 0x00000062ad627223 */ /* 0x040fe20000010190 */
[----:B------:R-:W-:Y:S01]  /*f140*/  IABS R93, R93 ;  /* 0x0000005d005d7213 */ /* 0x000fe20000000000 */
[----:B------:R-:W-:Y:S01]  /*f150*/  FFMA.FTZ R97, -R173, R97, R142 ;  /* 0x00000061ad617223 */ /* 0x000fe2000001018e */
[----:B------:R-:W-:Y:S02]  /*f160*/  IABS R92, R92 ;  /* 0x0000005c005c7213 */ /* 0x000fe40000000000 */
[----:B------:R-:W-:-:S02]  /*f170*/  FSEL R108, R108, -INF , P4 ;  /* 0xff8000006c6c7808 */ /* 0x000fc40002000000 */
[----:B------:R-:W-:Y:S02]  /*f180*/  FSEL R201, R99, -INF , !P2 ;  /* 0xff80000063c97808 */ /* 0x000fe40005000000 */
[----:B------:R-:W-:Y:S02]  /*f190*/  FSEL R102, R102, -INF , P1 ;  /* 0xff80000066667808 */ /* 0x000fe40000800000 */
[C---:B------:R-:W-:Y:S02]  /*f1a0*/  ISETP.GE.AND P4, PT, R96.reuse, R181, PT ;  /* 0x000000b56000720c */ /* 0x040fe40003f86270 */
[C---:B------:R-:W-:Y:S02]  /*f1b0*/  ISETP.GE.AND P2, PT, R96.reuse, R180, PT ;  /* 0x000000b46000720c */ /* 0x040fe40003f46270 */
[C---:B------:R-:W-:Y:S02]  /*f1c0*/  ISETP.GE.AND P0, PT, R96.reuse, R179, PT ;  /* 0x000000b36000720c */ /* 0x040fe40003f06270 */
[----:B------:R-:W-:-:S02]  /*f1d0*/  ISETP.GE.AND P1, PT, R96, R178, PT ;  /* 0x000000b26000720c */ /* 0x000fc40003f26270 */
[----:B------:R-:W-:Y:S01]  /*f1e0*/  IABS R96, R95 ;  /* 0x0000005f00607213 */ /* 0x000fe20000000000 */
[----:B------:R-:W-:Y:S01]  /*f1f0*/  VIADD R95, R62, 0x39 ;  /* 0x000000393e5f7836 */ /* 0x000fe20000000000 */
[----:B------:R-:W-:Y:S02]  /*f200*/  I2FP.F32.S32 R92, R92 ;  /* 0x0000005c005c7245 */ /* 0x000fe40000201400 */
[----:B------:R-:W-:Y:S02]  /*f210*/  I2FP.F32.S32 R93, R93 ;  /* 0x0000005d005d7245 */ /* 0x000fe40000201400 */
[----:B------:R-:W-:Y:S01]  /*f220*/  FSEL R97, R97, -INF , P5 ;  /* 0xff80000061617808 */ /* 0x000fe20002800000 */
[C---:B------:R-:W-:Y:S01]  /*f230*/  FFMA.FTZ R92, -R173.reuse, R92, R182 ;  /* 0x0000005cad5c7223 */ /* 0x040fe200000101b6 */
[----:B------:R-:W-:Y:S01]  /*f240*/  FSEL R98, R98, -INF , P4 ;  /* 0xff80000062627808 */ /* 0x000fe20002000000 */
[----:B------:R-:W-:Y:S01]  /*f250*/  FFMA.FTZ R184, -R173, R93, R184 ;  /* 0x0000005dadb87223 */ /* 0x000fe200000101b8 */
[----:B------:R-:W-:Y:S01]  /*f260*/  IABS R94, R94 ;  /* 0x0000005e005e7213 */ /* 0x000fe20000000000 */
[----:B------:R-:W-:Y:S01]  /*f270*/  VIADD R93, R62, 0x41 ;  /* 0x000000413e5d7836 */ /* 0x000fe20000000000 */
[----:B------:R-:W-:-:S02]  /*f280*/  ISETP.GE.AND P4, PT, R95, R179, PT ;  /* 0x000000b35f00720c */ /* 0x000fc40003f86270 */
[----:B------:R-:W-:Y:S02]  /*f290*/  IADD3 R91, PT, PT, R27, -0x41, -R194 ;  /* 0xffffffbf1b5b7810 */ /* 0x000fe40007ffe8c2 */
[----:B------:R-:W-:Y:S02]  /*f2a0*/  FSEL R197, R108, -INF , !P3 ;  /* 0xff8000006cc57808 */ /* 0x000fe40005800000 */
[----:B------:R-:W-:Y:S02]  /*f2b0*/  FSEL R141, R97, -INF , !P6 ;  /* 0xff800000618d7808 */ /* 0x000fe40007000000 */
[----:B------:R-:W-:Y:S02]  /*f2c0*/  LOP3.LUT P3, RZ, R172, 0x1, RZ, 0xc0, !PT ;  /* 0x00000001acff7812 */ /* 0x000fe4000786c0ff */
[----:B------:R-:W-:Y:S02]  /*f2d0*/  I2FP.F32.S32 R94, R94 ;  /* 0x0000005e005e7245 */ /* 0x000fe40000201400 */
[----:B------:R-:W-:-:S02]  /*f2e0*/  I2FP.F32.S32 R97, R96 ;  /* 0x0000006000617245 */ /* 0x000fc40000201400 */
[----:B------:R-:W-:Y:S01]  /*f2f0*/  FSEL R92, R92, -INF , P4 ;  /* 0xff8000005c5c7808 */ /* 0x000fe20002000000 */
[C---:B------:R-:W-:Y:S01]  /*f300*/  FFMA.FTZ R94, -R173.reuse, R94, R150 ;  /* 0x0000005ead5e7223 */ /* 0x040fe20000010196 */
[----:B------:R-:W-:Y:S01]  /*f310*/  IABS R91, R91 ;  /* 0x0000005b005b7213 */ /* 0x000fe20000000000 */
[----:B------:R-:W-:Y:S01]  /*f320*/  FFMA.FTZ R97, -R173, R97, R146 ;  /* 0x00000061ad617223 */ /* 0x000fe20000010192 */
[----:B------:R-:W-:Y:S02]  /*f330*/  IABS R90, R90 ;  /* 0x0000005a005a7213 */ /* 0x000fe40000000000 */
[----:B------:R-:W-:Y:S02]  /*f340*/  ISETP.GE.AND P4, PT, R93, R180, PT ;  /* 0x000000b45d00720c */ /* 0x000fe40003f86270 */
[----:B------:R-:W-:Y:S02]  /*f350*/  FSEL R139, R102, -INF , !P3 ;  /* 0xff800000668b7808 */ /* 0x000fe40005800000 */
[----:B------:R-:W-:-:S02]  /*f360*/  ISETP.GE.AND P3, PT, R95, R181, PT ;  /* 0x000000b55f00720c */ /* 0x000fc40003f66270 */
[C---:B------:R-:W-:Y:S02]  /*f370*/  ISETP.GE.AND P5, PT, R95.reuse, R180, PT ;  /* 0x000000b45f00720c */ /* 0x040fe40003fa6270 */
[----:B------:R-:W-:Y:S01]  /*f380*/  ISETP.GE.AND P6, PT, R95, R178, PT ;  /* 0x000000b25f00720c */ /* 0x000fe20003fc6270 */
[C---:B------:R-:W-:Y:S01]  /*f390*/  VIADD R95, R62.reuse, 0x40 ;  /* 0x000000403e5f7836 */ /* 0x040fe20000000000 */
[----:B------:R-:W-:Y:S02]  /*f3a0*/  I2FP.F32.S32 R90, R90 ;  /* 0x0000005a005a7245 */ /* 0x000fe40000201400 */
[----:B------:R-:W-:Y:S02]  /*f3b0*/  I2FP.F32.S32 R91, R91 ;  /* 0x0000005b005b7245 */ /* 0x000fe40000201400 */
[----:B------:R-:W-:Y:S01]  /*f3c0*/  IABS R88, R88 ;  /* 0x0000005800587213 */ /* 0x000fe20000000000 */
[----:B------:R-:W-:Y:S01]  /*f3d0*/  FFMA.FTZ R90, -R173, R90, R188 ;  /* 0x0000005aad5a7223 */ /* 0x000fe200000101bc */
[----:B------:R-:W-:Y:S01]  /*f3e0*/  IADD3 R89, PT, PT, R27, -0x48, -R194 ;  /* 0xffffffb81b597810 */ /* 0x000fe20007ffe8c2 */
[----:B------:R-:W-:Y:S01]  /*f3f0*/  FFMA.FTZ R186, -R173, R91, R186 ;  /* 0x0000005badba7223 */ /* 0x000fe200000101ba */
[----:B------:R-:W-:Y:S01]  /*f400*/  IADD3 R87, PT, PT, R27, -0x49, -R194 ;  /* 0xffffffb71b577810 */ /* 0x000fe20007ffe8c2 */
[----:B------:R-:W-:Y:S01]  /*f410*/  VIADD R91, R62, 0x48 ;  /* 0x000000483e5b7836 */ /* 0x000fe20000000000 */
[----:B------:R-:W-:-:S02]  /*f420*/  I2FP.F32.S32 R88, R88 ;  /* 0x0000005800587245 */ /* 0x000fc40000201400 */
[----:B------:R-:W-:Y:S02]  /*f430*/  FSEL R195, R98, -INF , !P2 ;  /* 0xff80000062c37808 */ /* 0x000fe40005000000 */
[----:B------:R-:W-:Y:S01]  /*f440*/  FSEL R94, R94, -INF , P0 ;  /* 0xff8000005e5e7808 */ /* 0x000fe20000000000 */
[----:B------:R-:W-:Y:S01]  /*f450*/  FFMA.FTZ R44, -R173, R88, R44 ;  /* 0x00000058ad2c7223 */ /* 0x000fe2000001012c */
[----:B------:R-:W-:Y:S01]  /*f460*/  FSEL R97, R97, -INF , P3 ;  /* 0xff80000061617808 */ /* 0x000fe20001800000 */
[----:B------:R-:W-:Y:S01]  /*f470*/  VIADD R88, R62, 0x49 ;  /* 0x000000493e587836 */ /* 0x000fe20000000000 */
[----:B------:R-:W-:Y:S02]  /*f480*/  LOP3.LUT R172, R172, 0xfffffffe, RZ, 0xc0, !PT ;  /* 0xfffffffeacac7812 */ /* 0x000fe400078ec0ff */
[----:B------:R-:W-:Y:S02]  /*f490*/  IABS R89, R89 ;  /* 0x0000005900597213 */ /* 0x000fe40000000000 */
[----:B------:R-:W-:-:S02]  /*f4a0*/  IABS R87, R87 ;  /* 0x0000005700577213 */ /* 0x000fc40000000000 */
[----:B------:R-:W-:Y:S02]  /*f4b0*/  IADD3 R85, PT, PT, R27, -0x50, -R194 ;  /* 0xffffffb01b557810 */ /* 0x000fe40007ffe8c2 */
[C---:B------:R-:W-:Y:S02]  /*f4c0*/  ISETP.GE.AND P2, PT, R95.reuse, R181, PT ;  /* 0x000000b55f00720c */ /* 0x040fe40003f46270 */
[----:B------:R-:W-:Y:S02]  /*f4d0*/  ISETP.GE.AND P0, PT, R95, R179, PT ;  /* 0x000000b35f00720c */ /* 0x000fe40003f06270 */
[----:B------:R-:W-:Y:S02]  /*f4e0*/  FSEL R199, R94, -INF , !P1 ;  /* 0xff8000005ec77808 */ /* 0x000fe40004800000 */
[----:B------:R-:W-:Y:S02]  /*f4f0*/  FSEL R137, R97, -INF , !P5 ;  /* 0xff80000061897808 */ /* 0x000fe40006800000 */
[----:B------:R-:W-:-:S02]  /*f500*/  @P4 LOP3.LUT R172, R172, 0x1, RZ, 0xfc, !PT ;  /* 0x00000001acac4812 */ /* 0x000fc400078efcff */
[----:B------:R-:W-:Y:S02]  /*f510*/  I2FP.F32.S32 R89, R89 ;  /* 0x0000005900597245 */ /* 0x000fe40000201400 */
[----:B------:R-:W-:Y:S02]  /*f520*/  I2FP.F32.S32 R87, R87 ;  /* 0x0000005700577245 */ /* 0x000fe40000201400 */
[----:B------:R-:W-:Y:S01]  /*f530*/  ISETP.GE.AND P1, PT, R95, R180, PT ;  /* 0x000000b45f00720c */ /* 0x000fe20003f26270 */
[----:B------:R-:W-:Y:S01]  /*f540*/  FFMA.FTZ R89, -R173, R89, R190 ;  /* 0x00000059ad597223 */ /* 0x000fe200000101be */
[----:B------:R-:W-:Y:S01]  /*f550*/  ISETP.GE.AND P3, PT, R95, R178, PT ;  /* 0x000000b25f00720c */ /* 0x000fe20003f66270 */
[----:B------:R-:W-:Y:S01]  /*f560*/  FFMA.FTZ R87, -R173, R87, R0 ;  /* 0x00000057ad577223 */ /* 0x000fe20000010100 */
[----:B------:R-:W-:Y:S01]  /*f570*/  ISETP.GE.AND P5, PT, R93, R181, PT ;  /* 0x000000b55d00720c */ /* 0x000fe20003fa6270 */
[----:B------:R-:W-:Y:S01]  /*f580*/  VIADD R0, R62, 0x50 ;  /* 0x000000503e007836 */ /* 0x000fe20000000000 */
[----:B------:R-:W-:-:S02]  /*f590*/  FSEL R184, R184, -INF , P2 ;  /* 0xff800000b8b87808 */ /* 0x000fc40001000000 */
[----:B------:R-:W-:Y:S02]  /*f5a0*/  ISETP.GE.AND P4, PT, R93, R179, PT ;  /* 0x000000b35d00720c */ /* 0x000fe40003f86270 */
[----:B------:R-:W-:Y:S02]  /*f5b0*/  FSEL R90, R90, -INF , P0 ;  /* 0xff8000005a5a7808 */ /* 0x000fe40000000000 */
[----:B------:R-:W-:Y:S02]  /*f5c0*/  IABS R85, R85 ;  /* 0x0000005500557213 */ /* 0x000fe40000000000 */
[----:B------:R-:W-:Y:S02]  /*f5d0*/  IABS R84, R84 ;  /* 0x0000005400547213 */ /* 0x000fe40000000000 */
[----:B------:R-:W-:Y:S02]  /*f5e0*/  ISETP.GE.AND P0, PT, R91, R179, PT ;  /* 0x000000b35b00720c */ /* 0x000fe40003f06270 */
[----:B------:R-:W-:-:S02]  /*f5f0*/  IADD3 R82, PT, PT, R27, -0x51, -R194 ;  /* 0xffffffaf1b527810 */ /* 0x000fc40007ffe8c2 */
[----:B------:R-:W-:Y:S02]  /*f600*/  FSEL R189, R184, -INF , !P1 ;  /* 0xff800000b8bd7808 */ /* 0x000fe40004800000 */
[----:B------:R-:W-:Y:S02]  /*f610*/  FSEL R193, R90, -INF , !P3 ;  /* 0xff8000005ac17808 */ /* 0x000fe40005800000 */
[----:B------:R-:W-:Y:S02]  /*f620*/  FSEL R185, R186, -INF , P5 ;  /* 0xff800000bab97808 */ /* 0x000fe40002800000 */
[----:B------:R-:W-:Y:S02]  /*f630*/  FSEL R44, R44, -INF , P4 ;  /* 0xff8000002c2c7808 */ /* 0x000fe40002000000 */
[----:B------:R-:W-:Y:S02]  /*f640*/  I2FP.F32.S32 R85, R85 ;  /* 0x0000005500557245 */ /* 0x000fe40000201400 */
[----:B------:R-:W-:-:S02]  /*f650*/  I2FP.F32.S32 R84, R84 ;  /* 0x0000005400547245 */ /* 0x000fc40000201400 */
[CC--:B------:R-:W-:Y:S02]  /*f660*/  ISETP.GE.AND P1, PT, R91.reuse, R181.reuse, PT ;  /* 0x000000b55b00720c */ /* 0x0c0fe40003f26270 */
[----:B------:R-:W-:Y:S02]  /*f670*/  LOP3.LUT P3, RZ, R172, 0x1, RZ, 0xc0, !PT ;  /* 0x00000001acff7812 */ /* 0x000fe4000786c0ff */
[----:B------:R-:W-:Y:S02]  /*f680*/  ISETP.GE.AND P5, PT, R91, R178, PT ;  /* 0x000000b25b00720c */ /* 0x000fe40003fa6270 */
[----:B------:R-:W-:Y:S02]  /*f690*/  ISETP.GE.AND P4, PT, R88, R181, PT ;  /* 0x000000b55800720c */ /* 0x000fe40003f86270 */
[----:B------:R-:W-:Y:S02]  /*f6a0*/  FSEL R191, R192, -INF , P0 ;  /* 0xff800000c0bf7808 */ /* 0x000fe40000000000 */
[----:B------:R-:W-:Y:S01]  /*f6b0*/  IABS R82, R82 ;  /* 0x0000005200527213 */ /* 0x000fe20000000000 */
[----:B------:R-:W-:Y:S01]  /*f6c0*/  FFMA.FTZ R46, -R173, R84, R46 ;  /* 0x00000054ad2e7223 */ /* 0x000fe2000001012e */
[----:B------:R-:W-:Y:S01]  /*f6d0*/  ISETP.GE.AND P2, PT, R91, R180, PT ;  /* 0x000000b45b00720c */ /* 0x000fe20003f46270 */
[----:B------:R-:W-:Y:S01]  /*f6e0*/  FFMA.FTZ R24, -R173, R85, R24 ;  /* 0x00000055ad187223 */ /* 0x000fe20000010118 */
[----:B------:R-:W-:-:S02]  /*f6f0*/  FSEL R185, R185, -INF , !P3 ;  /* 0xff800000b9b97808 */ /* 0x000fc40005800000 */
[----:B------:R-:W-:Y:S02]  /*f700*/  FSEL R89, R89, -INF , P1 ;  /* 0xff80000059597808 */ /* 0x000fe40000800000 */
[----:B------:R-:W-:Y:S02]  /*f710*/  FSEL R191, R191, -INF , !P5 ;  /* 0xff800000bfbf7808 */ /* 0x000fe40006800000 */
[----:B------:R-:W-:Y:S02]  /*f720*/  FSEL R87, R87, -INF , P4 ;  /* 0xff80000057577808 */ /* 0x000fe40002000000 */
[----:B------:R-:W-:Y:S02]  /*f730*/  ISETP.GE.AND P3, PT, R88, R179, PT ;  /* 0x000000b35800720c */ /* 0x000fe40003f66270 */
[C---:B------:R-:W-:Y:S02]  /*f740*/  ISETP.GE.AND P0, PT, R0.reuse, R181, PT ;  /* 0x000000b50000720c */ /* 0x040fe40003f06270 */
[----:B------:R-:W-:-:S02]  /*f750*/  ISETP.GE.AND P5, PT, R0, R180, PT ;  /* 0x000000b40000720c */ /* 0x000fc40003fa6270 */
[C---:B------:R-:W-:Y:S02]  /*f760*/  ISETP.GE.AND P1, PT, R0.reuse, R179, PT ;  /* 0x000000b30000720c */ /* 0x040fe40003f26270 */
[----:B------:R-:W-:Y:S01]  /*f770*/  ISETP.GE.AND P4, PT, R0, R178, PT ;  /* 0x000000b20000720c */ /* 0x000fe20003f86270 */
[----:B------:R-:W-:Y:S01]  /*f780*/  VIADD R0, R62, 0x51 ;  /* 0x000000513e007836 */ /* 0x000fe20000000000 */
[----:B------:R-:W-:Y:S02]  /*f790*/  I2FP.F32.S32 R82, R82 ;  /* 0x0000005200527245 */ /* 0x000fe40000201400 */
[----:B------:R-:W-:Y:S02]  /*f7a0*/  FSEL R183, R89, -INF , !P2 ;  /* 0xff80000059b77808 */ /* 0x000fe40005000000 */
[----:B------:R-:W-:Y:S01]  /*f7b0*/  ISETP.GE.AND P2, PT, R88, R178, PT ;  /* 0x000000b25800720c */ /* 0x000fe20003f46270 */
[----:B------:R-:W-:Y:S01]  /*f7c0*/  FFMA.FTZ R72, -R173, R82, R72 ;  /* 0x00000052ad487223 */ /* 0x000fe20000010148 */
[----:B------:R-:W-:-:S02]  /*f7d0*/  IABS R83, R83 ;  /* 0x0000005300537213 */ /* 0x000fc40000000000 */
[----:B------:R-:W-:Y:S02]  /*f7e0*/  FSEL R46, R46, -INF , P3 ;  /* 0xff8000002e2e7808 */ /* 0x000fe40001800000 */
[----:B------:R-:W-:Y:S02]  /*f7f0*/  FSEL R24, R24, -INF , P0 ;  /* 0xff80000018187808 */ /* 0x000fe40000000000 */
[----:B------:R-:W-:Y:S02]  /*f800*/  IADD3 R81, PT, PT, R27, -0x58, -R194 ;  /* 0xffffffa81b517810 */ /* 0x000fe40007ffe8c2 */
[----:B------:R-:W-:Y:S02]  /*f810*/  ISETP.GE.AND P3, PT, R0, R181, PT ;  /* 0x000000b50000720c */ /* 0x000fe40003f66270 */
[----:B------:R-:W-:Y:S02]  /*f820*/  I2FP.F32.S32 R83, R83 ;  /* 0x0000005300537245 */ /* 0x000fe40000201400 */
[----:B------:R-:W-:-:S02]  /*f830*/  FSEL R143, R46, -INF , !P2 ;  /* 0xff8000002e8f7808 */ /* 0x000fc40005000000 */
[----:B------:R-:W-:Y:S02]  /*f840*/  FSEL R117, R24, -INF , !P5 ;  /* 0xff80000018757808 */ /* 0x000fe40006800000 */
[C---:B------:R-:W-:Y:S02]  /*f850*/  ISETP.GE.AND P2, PT, R0.reuse, R180, PT ;  /* 0x000000b40000720c */ /* 0x040fe40003f46270 */
[C---:B------:R-:W-:Y:S02]  /*f860*/  ISETP.GE.AND P0, PT, R0.reuse, R179, PT ;  /* 0x000000b30000720c */ /* 0x040fe40003f06270 */
[----:B------:R-:W-:Y:S01]  /*f870*/  ISETP.GE.AND P5, PT, R0, R178, PT ;  /* 0x000000b20000720c */ /* 0x000fe20003fa6270 */
[----:B------:R-:W-:Y:S01]  /*f880*/  VIADD R0, R62, 0x58 ;  /* 0x000000583e007836 */ /* 0x000fe20000000000 */
[----:B------:R-:W-:Y:S02]  /*f890*/  IABS R81, R81 ;  /* 0x0000005100517213 */ /* 0x000fe40000000000 */
[----:B------:R-:W-:Y:S01]  /*f8a0*/  FSEL R72, R72, -INF , P3 ;  /* 0xff80000048487808 */ /* 0x000fe20001800000 */
[----:B-1----:R-:W-:Y:S01]  /*f8b0*/  FFMA.FTZ R26, -R173, R83, R26 ;  /* 0x00000053ad1a7223 */ /* 0x002fe2000001011a */
[----:B------:R-:W-:-:S02]  /*f8c0*/  FSEL R135, R92, -INF , !P6 ;  /* 0xff8000005c877808 */ /* 0x000fc40007000000 */
[-C--:B------:R-:W-:Y:S02]  /*f8d0*/  ISETP.GE.AND P6, PT, R93, R178.reuse, PT ;  /* 0x000000b25d00720c */ /* 0x080fe40003fc6270 */
[----:B------:R-:W-:Y:S02]  /*f8e0*/  IABS R79, R79 ;  /* 0x0000004f004f7213 */ /* 0x000fe40000000000 */
[----:B------:R-:W-:Y:S02]  /*f8f0*/  I2FP.F32.S32 R81, R81 ;  /* 0x0000005100517245 */ /* 0x000fe40000201400 */
[----:B------:R-:W-:Y:S02]  /*f900*/  FSEL R115, R72, -INF , !P2 ;  /* 0xff80000048737808 */ /* 0x000fe40005000000 */
[----:B------:R-:W-:Y:S02]  /*f910*/  ISETP.GE.AND P2, PT, R0, R178, PT ;  /* 0x000000b20000720c */ /* 0x000fe40003f46270 */
[----:B------:R-:W-:Y:S01]  /*f920*/  FSEL R187, R44, -INF , !P6 ;  /* 0xff8000002cbb7808 */ /* 0x000fe20007000000 */
[----:B------:R-:W-:Y:S01]  /*f930*/  FFMA.FTZ R76, -R173, R81, R76 ;  /* 0x00000051ad4c7223 */ /* 0x000fe2000001014c */
[----:B------:R-:W-:-:S02]  /*f940*/  ISETP.GE.AND P6, PT, R88, R180, PT ;  /* 0x000000b45800720c */ /* 0x000fc40003fc6270 */
[----:B------:R-:W-:Y:S02]  /*f950*/  FSEL R26, R26, -INF , P1 ;  /* 0xff8000001a1a7808 */ /* 0x000fe40000800000 */
[----:B------:R-:W-:Y:S02]  /*f960*/  I2FP.F32.S32 R79, R79 ;  /* 0x0000004f004f7245 */ /* 0x000fe40000201400 */
[----:B------:R-:W-:Y:S02]  /*f970*/  IABS R78, R78 ;  /* 0x0000004e004e7213 */ /* 0x000fe40000000000 */
[----:B------:R-:W-:Y:S01]  /*f980*/  ISETP.GE.AND P1, PT, R0, R181, PT ;  /* 0x000000b50000720c */ /* 0x000fe20003f26270 */
[----:B------:R-:W-:Y:S01]  /*f990*/  FFMA.FTZ R79, -R173, R79, R80 ;  /* 0x0000004fad4f7223 */ /* 0x000fe20000010150 */
[----:B------:R-:W-:Y:S02]  /*f9a0*/  FSEL R163, R87, -INF , !P6 ;  /* 0xff80000057a37808 */ /* 0x000fe40007000000 */
[----:B------:R-:W-:-:S02]  /*f9b0*/  FSEL R125, R26, -INF , !P4 ;  /* 0xff8000001a7d7808 */ /* 0x000fc40006000000 */
[C---:B------:R-:W-:Y:S02]  /*f9c0*/  ISETP.GE.AND P6, PT, R0.reuse, R180, PT ;  /* 0x000000b40000720c */ /* 0x040fe40003fc6270 */
[----:B------:R-:W-:Y:S01]  /*f9d0*/  ISETP.GE.AND P4, PT, R0, R179, PT ;  /* 0x000000b30000720c */ /* 0x000fe20003f86270 */
[----:B------:R-:W-:Y:S01]  /*f9e0*/  VIADD R0, R62, 0x59 ;  /* 0x000000593e007836 */ /* 0x000fe20000000000 */
[----:B------:R-:W-:Y:S02]  /*f9f0*/  I2FP.F32.S32 R83, R78 ;  /* 0x0000004e00537245 */ /* 0x000fe40000201400 */
[----:B------:R-:W-:Y:S02]  /*fa00*/  LOP3.LUT R172, R172, 0xfffffffe, RZ, 0xc0, !PT ;  /* 0xfffffffeacac7812 */ /* 0x000fe400078ec0ff */
[----:B------:R-:W-:Y:S01]  /*fa10*/  FSEL R76, R76, -INF , P1 ;  /* 0xff8000004c4c7808 */ /* 0x000fe20000800000 */
[----:B------:R-:W-:Y:S01]  /*fa20*/  FFMA.FTZ R74, -R173, R83, R74 ;  /* 0x00000053ad4a7223 */ /* 0x000fe2000001014a */
[----:B------:R-:W-:-:S02]  /*fa30*/  @P2 LOP3.LUT R172, R172, 0x1, RZ, 0xfc, !PT ;  /* 0x00000001acac2812 */ /* 0x000fc400078efcff */
[----:B------:R-:W-:Y:S02]  /*fa40*/  FSEL R79, R79, -INF , P0 ;  /* 0xff8000004f4f7808 */ /* 0x000fe40000000000 */
[----:B------:R-:W-:Y:S02]  /*fa50*/  FSEL R113, R76, -INF , !P6 ;  /* 0xff8000004c717808 */ /* 0x000fe40007000000 */
[C---:B------:R-:W-:Y:S02]  /*fa60*/  ISETP.GE.AND P3, PT, R0.reuse, R181, PT ;  /* 0x000000b50000720c */ /* 0x040fe40003f66270 */
[C---:B------:R-:W-:Y:S02]  /*fa70*/  ISETP.GE.AND P2, PT, R0.reuse, R180, PT ;  /* 0x000000b40000720c */ /* 0x040fe40003f46270 */
[C---:B------:R-:W-:Y:S02]  /*fa80*/  ISETP.GE.AND P0, PT, R0.reuse, R179, PT ;  /* 0x000000b30000720c */ /* 0x040fe40003f06270 */
[----:B------:R-:W-:Y:S01]  /*fa90*/  ISETP.GE.AND P6, PT, R0, R178, PT ;  /* 0x000000b20000720c */ /* 0x000fe20003fc6270 */
[----:B------:R-:W-:Y:S01]  /*faa0*/  VIADD R0, R62, 0x60 ;  /* 0x000000603e007836 */ /* 0x000fe20000000000 */
[----:B------:R-:W-:-:S02]  /*fab0*/  IADD3 R77, PT, PT, R27, -0x59, -R194 ;  /* 0xffffffa71b4d7810 */ /* 0x000fc40007ffe8c2 */
[----:B------:R-:W-:Y:S02]  /*fac0*/  FSEL R74, R74, -INF , P4 ;  /* 0xff8000004a4a7808 */ /* 0x000fe40002000000 */
[----:B------:R-:W-:Y:S02]  /*fad0*/  ISETP.GE.AND P4, PT, R0, R180, PT ;  /* 0x000000b40000720c */ /* 0x000fe40003f86270 */
[----:B------:R-:W-:Y:S02]  /*fae0*/  IADD3 R75, PT, PT, R27, -0x60, -R194 ;  /* 0xffffffa01b4b7810 */ /* 0x000fe40007ffe8c2 */
[----:B------:R-:W-:Y:S02]  /*faf0*/  IABS R70, R70 ;  /* 0x0000004600467213 */ /* 0x000fe40000000000 */
[----:B------:R-:W-:Y:S02]  /*fb00*/  IABS R77, R77 ;  /* 0x0000004d004d7213 */ /* 0x000fe40000000000 */
[----:B------:R-:W-:-:S02]  /*fb10*/  IABS R75, R75 ;  /* 0x0000004b004b7213 */ /* 0x000fc40000000000 */
[----:B------:R-:W-:Y:S02]  /*fb20*/  I2FP.F32.S32 R70, R70 ;  /* 0x0000004600467245 */ /* 0x000fe40000201400 */
[----:B------:R-:W-:Y:S02]  /*fb30*/  I2FP.F32.S32 R77, R77 ;  /* 0x0000004d004d7245 */ /* 0x000fe40000201400 */
[----:B------:R-:W-:Y:S02]  /*fb40*/  IADD3 R53, PT, PT, R27, -0x61, -R194 ;  /* 0xffffff9f1b357810 */ /* 0x000fe40007ffe8c2 */
[----:B------:R-:W-:Y:S02]  /*fb50*/  FSEL R123, R79, -INF , !P5 ;  /* 0xff8000004f7b7808 */ /* 0x000fe40006800000 */
[----:B------:R-:W-:Y:S02]  /*fb60*/  IABS R67, R67 ;  /* 0x0000004300437213 */ /* 0x000fe40000000000 */
[C---:B------:R-:W-:Y:S01]  /*fb70*/  LOP3.LUT P5, RZ, R172.reuse, 0x1, RZ, 0xc0, !PT ;  /* 0x00000001acff7812 */ /* 0x040fe200078ac0ff */
[----:B------:R-:W-:Y:S01]  /*fb80*/  FFMA.FTZ R40, -R173, R70, R40 ;  /* 0x00000046ad287223 */ /* 0x000fe20000010128 */
[----:B------:R-:W-:-:S02]  /*fb90*/  LOP3.LUT R172, R172, 0xfffffffe, RZ, 0xc0, !PT ;  /* 0xfffffffeacac7812 */ /* 0x000fc400078ec0ff */
[----:B------:R-:W-:Y:S01]  /*fba0*/  I2FP.F32.S32 R75, R75 ;  /* 0x0000004b004b7245 */ /* 0x000fe20000201400 */
[C---:B------:R-:W-:Y:S01]  /*fbb0*/  FFMA.FTZ R32, -R173.reuse, R77, R32 ;  /* 0x0000004dad207223 */ /* 0x040fe20000010120 */
[----:B------:R-:W-:Y:S02]  /*fbc0*/  IABS R53, R53 ;  /* 0x0000003500357213 */ /* 0x000fe40000000000 */
[----:B------:R-:W-:Y:S01]  /*fbd0*/  I2FP.F32.S32 R67, R67 ;  /* 0x0000004300437245 */ /* 0x000fe20000201400 */
[----:B------:R-:W-:Y:S01]  /*fbe0*/  FFMA.FTZ R34, -R173, R75, R34 ;  /* 0x0000004bad227223 */ /* 0x000fe20000010122 */
[----:B------:R-:W-:Y:S02]  /*fbf0*/  FSEL R121, R74, -INF , !P5 ;  /* 0xff8000004a797808 */ /* 0x000fe40006800000 */
[----:B------:R-:W-:Y:S02]  /*fc00*/  @P4 LOP3.LUT R172, R172, 0x1, RZ, 0xfc, !PT ;  /* 0x00000001acac4812 */ /* 0x000fe400078efcff */
[----:B------:R-:W-:-:S02]  /*fc10*/  ISETP.GE.AND P1, PT, R0, R181, PT ;  /* 0x000000b50000720c */ /* 0x000fc40003f26270 */
[C---:B------:R-:W-:Y:S02]  /*fc20*/  ISETP.GE.AND P4, PT, R0.reuse, R179, PT ;  /* 0x000000b30000720c */ /* 0x040fe40003f86270 */
[----:B------:R-:W-:Y:S01]  /*fc30*/  ISETP.GE.AND P5, PT, R0, R178, PT ;  /* 0x000000b20000720c */ /* 0x000fe20003fa6270 */
[----:B------:R-:W-:Y:S01]  /*fc40*/  VIADD R0, R62, 0x61 ;  /* 0x000000613e007836 */ /* 0x000fe20000000000 */
[----:B------:R-:W-:Y:S01]  /*fc50*/  FSEL R40, R40, -INF , P0 ;  /* 0xff80000028287808 */ /* 0x000fe20000000000 */
[C---:B------:R-:W-:Y:S01]  /*fc60*/  FFMA.FTZ R67, -R173.reuse, R67, R68 ;  /* 0x00000043ad437223 */ /* 0x040fe20000010144 */
[----:B------:R-:W-:Y:S02]  /*fc70*/  I2FP.F32.S32 R24, R53 ;  /* 0x0000003500187245 */ /* 0x000fe40000201400 */
[----:B------:R-:W-:Y:S02]  /*fc80*/  FSEL R32, R32, -INF , P3 ;  /* 0xff80000020207808 */ /* 0x000fe40001800000 */
[----:B------:R-:W-:Y:S01]  /*fc90*/  IABS R54, R54 ;  /* 0x0000003600367213 */ /* 0x000fe20000000000 */
[----:B------:R-:W-:Y:S01]  /*fca0*/  FFMA.FTZ R24, -R173, R24, R50 ;  /* 0x00000018ad187223 */ /* 0x000fe20000010132 */
        /* <DEDUP_REMOVED lines=8> */
[----:B------:R-:W-:-:S02]  /*fd30*/  LOP3.LUT P2, RZ, R172, 0x1, RZ, 0xc0, !PT ;  /* 0x00000001acff7812 */ /* 0x000fc4000784c0ff */
[----:B------:R-:W-:Y:S02]  /*fd40*/  FSEL R67, R67, -INF , P4 ;  /* 0xff80000043437808 */ /* 0x000fe40002000000 */
[----:B------:R-:W-:Y:S02]  /*fd50*/  I2FP.F32.S32 R75, R54 ;  /* 0x00000036004b7245 */ /* 0x000fe40000201400 */
[----:B------:R-:W-:Y:S02]  /*fd60*/  FSEL R53, R34, -INF , !P2 ;  /* 0xff80000022357808 */ /* 0x000fe40005000000 */
[----:B------:R-:W-:Y:S01]  /*fd70*/  FSEL R67, R67, -INF , !P5 ;  /* 0xff80000043437808 */ /* 0x000fe20006800000 */
[----:B------:R-:W-:Y:S01]  /*fd80*/  FFMA.FTZ R48, -R173, R75, R48 ;  /* 0x0000004bad307223 */ /* 0x000fe20000010130 */
[----:B------:R-:W-:Y:S02]  /*fd90*/  FSEL R24, R24, -INF , P3 ;  /* 0xff80000018187808 */ /* 0x000fe40001800000 */
[----:B------:R-:W-:-:S02]  /*fda0*/  ISETP.GE.AND P2, PT, R0, R181, PT ;  /* 0x000000b50000720c */ /* 0x000fc40003f46270 */
[C---:B------:R-:W-:Y:S02]  /*fdb0*/  ISETP.GE.AND P4, PT, R0.reuse, R180, PT ;  /* 0x000000b40000720c */ /* 0x040fe40003f86270 */
[C---:B------:R-:W-:Y:S02]  /*fdc0*/  ISETP.GE.AND P3, PT, R0.reuse, R179, PT ;  /* 0x000000b30000720c */ /* 0x040fe40003f66270 */
[----:B------:R-:W-:Y:S01]  /*fdd0*/  ISETP.GE.AND P5, PT, R0, R178, PT ;  /* 0x000000b20000720c */ /* 0x000fe20003fa6270 */
[----:B------:R-:W-:Y:S01]  /*fde0*/  VIADD R0, R62, 0x69 ;  /* 0x000000693e007836 */ /* 0x000fe20000000000 */
[----:B------:R-:W-:Y:S02]  /*fdf0*/  IADD3 R65, PT, PT, R27, -0x68, -R194 ;  /* 0xffffff981b417810 */ /* 0x000fe40007ffe8c2 */
[----:B------:R-:W-:Y:S02]  /*fe00*/  FSEL R48, R48, -INF , P0 ;  /* 0xff80000030307808 */ /* 0x000fe40000000000 */
[----:B------:R-:W-:-:S02]  /*fe10*/  IABS R65, R65 ;  /* 0x0000004100417213 */ /* 0x000fc40000000000 */
[----:B------:R-:W-:Y:S02]  /*fe20*/  ISETP.GE.AND P0, PT, R0, R180, PT ;  /* 0x000000b40000720c */ /* 0x000fe40003f06270 */
[----:B------:R-:W-:Y:S02]  /*fe30*/  IABS R51, R51 ;  /* 0x0000003300337213 */ /* 0x000fe40000000000 */
[----:B------:R-:W-:Y:S02]  /*fe40*/  I2FP.F32.S32 R65, R65 ;  /* 0x0000004100417245 */ /* 0x000fe40000201400 */
[----:B------:R-:W-:Y:S02]  /*fe50*/  I2FP.F32.S32 R77, R51 ;  /* 0x00000033004d7245 */ /* 0x000fe40000201400 */
[----:B------:R-:W-:Y:S01]  /*fe60*/  LOP3.LUT R172, R172, 0xfffffffd, RZ, 0xc0, !PT ;  /* 0xfffffffdacac7812 */ /* 0x000fe200078ec0ff */
[----:B------:R-:W-:Y:S01]  /*fe70*/  FFMA.FTZ R16, -R173, R65, R16 ;  /* 0x00000041ad107223 */ /* 0x000fe20000010110 */
[----:B------:R-:W-:Y:S01]  /*fe80*/  IADD3 R45, PT, PT, R27, -0x71, -R194 ;  /* 0xffffff8f1b2d7810 */ /* 0x000fe20007ffe8c2 */
[----:B------:R-:W-:Y:S01]  /*fe90*/  FFMA.FTZ R42, -R173, R77, R42 ;  /* 0x0000004dad2a7223 */ /* 0x000fe2000001012a */
[----:B------:R-:W-:-:S02]  /*fea0*/  FSEL R51, R24, -INF , !P1 ;  /* 0xff80000018337808 */ /* 0x000fc40004800000 */
[----:B------:R-:W-:Y:S02]  /*feb0*/  FSEL R16, R16, -INF , P2 ;  /* 0xff80000010107808 */ /* 0x000fe40001000000 */
[----:B------:R-:W-:Y:S02]  /*fec0*/  @P0 LOP3.LUT R172, R172, 0x2, RZ, 0xfc, !PT ;  /* 0x00000002acac0812 */ /* 0x000fe400078efcff */
[C---:B------:R-:W-:Y:S02]  /*fed0*/  ISETP.GE.AND P1, PT, R0.reuse, R181, PT ;  /* 0x000000b50000720c */ /* 0x040fe40003f26270 */
[C---:B------:R-:W-:Y:S02]  /*fee0*/  ISETP.GE.AND P0, PT, R0.reuse, R179, PT ;  /* 0x000000b30000720c */ /* 0x040fe40003f06270 */
[----:B------:R-:W-:Y:S01]  /*fef0*/  ISETP.GE.AND P2, PT, R0, R178, PT ;  /* 0x000000b20000720c */ /* 0x000fe20003f46270 */
[----:B------:R-:W-:Y:S01]  /*ff00*/  VIADD R0, R62, 0x70 ;  /* 0x000000703e007836 */ /* 0x000fe20000000000 */
[----:B------:R-:W-:-:S02]  /*ff10*/  FSEL R42, R42, -INF , P3 ;  /* 0xff8000002a2a7808 */ /* 0x000fc40001800000 */
[----:B------:R-:W-:Y:S02]  /*ff20*/  IADD3 R52, PT, PT, R27, -0x69, -R194 ;  /* 0xffffff971b347810 */ /* 0x000fe40007ffe8c2 */
[----:B------:R-:W-:Y:S02]  /*ff30*/  IABS R49, R49 ;  /* 0x0000003100317213 */ /* 0x000fe40000000000 */
[----:B------:R-:W-:Y:S02]  /*ff40*/  IABS R24, R45 ;  /* 0x0000002d00187213 */ /* 0x000fe40000000000 */
[----:B------:R-:W-:Y:S02]  /*ff50*/  FSEL R45, R42, -INF , !P5 ;  /* 0xff8000002a2d7808 */ /* 0x000fe40006800000 */
[----:B------:R-:W-:Y:S02]  /*ff60*/  IABS R52, R52 ;  /* 0x0000003400347213 */ /* 0x000fe40000000000 */
[----:B------:R-:W-:-:S02]  /*ff70*/  I2FP.F32.S32 R75, R49 ;  /* 0x00000031004b7245 */ /* 0x000fc40000201400 */
[----:B------:R-:W-:Y:S02]  /*ff80*/  ISETP.GE.AND P5, PT, R0, R180, PT ;  /* 0x000000b40000720c */ /* 0x000fe40003fa6270 */
[----:B------:R-:W-:Y:S01]  /*ff90*/  I2FP.F32.S32 R24, R24 ;  /* 0x0000001800187245 */ /* 0x000fe20000201400 */
[----:B------:R-:W-:Y:S01]  /*ffa0*/  FFMA.FTZ R38, -R173, R75, R38 ;  /* 0x0000004bad267223 */ /* 0x000fe20000010126 */
[----:B------:R-:W-:Y:S02]  /*ffb0*/  I2FP.F32.S32 R52, R52 ;  /* 0x0000003400347245 */ /* 0x000fe40000201400 */
[----:B------:R-:W-:Y:S01]  /*ffc0*/  IADD3 R47, PT, PT, R27, -0x70, -R194 ;  /* 0xffffff901b2f7810 */ /* 0x000fe20007ffe8c2 */
[C---:B------:R-:W-:Y:S01]  /*ffd0*/  FFMA.FTZ R20, -R173.reuse, R24, R20 ;  /* 0x00000018ad147223 */ /* 0x040fe20000010114 */
[----:B------:R-:W-:Y:S01]  /*ffe0*/  IABS R33, R33 ;  /* 0x0000002100217213 */ /* 0x000fe20000000000 */
[----:B------:R-:W-:Y:S01]  /*fff0*/  VIADD R24, R62, 0x71 ;  /* 0x000000713e187836 */ /* 0x000fe20000000000 */
[----:B------:R-:W-:Y:S01]  /*10000*/  IABS R39, R39 ;  /* 0x0000002700277213 */ /* 0x000fe20000000000 */
[----:B------:R-:W-:Y:S01]  /*10010*/  FFMA.FTZ R36, -R173, R52, R36 ;  /* 0x00000034ad247223 */ /* 0x000fe20000010124 */
[----:B------:R-:W-:-:S02]  /*10020*/  FSEL R49, R16, -INF , !P4 ;  /* 0xff80000010317808 */ /* 0x000fc40006000000 */
[----:B------:R-:W-:Y:S02]  /*10030*/  IABS R16, R47 ;  /* 0x0000002f00107213 */ /* 0x000fe40000000000 */
[----:B------:R-:W-:Y:S02]  /*10040*/  LOP3.LUT R172, R172, 0xfffffffe, RZ, 0xc0, !PT ;  /* 0xfffffffeacac7812 */ /* 0x000fe400078ec0ff */
[----:B------:R-:W-:Y:S02]  /*10050*/  I2FP.F32.S32 R33, R33 ;  /* 0x0000002100217245 */ /* 0x000fe40000201400 */
[----:B------:R-:W-:Y:S02]  /*10060*/  FSEL R38, R38, -INF , P0 ;  /* 0xff80000026267808 */ /* 0x000fe40000000000 */
[----:B------:R-:W-:Y:S02]  /*10070*/  I2FP.F32.S32 R39, R39 ;  /* 0x0000002700277245 */ /* 0x000fe40000201400 */
[----:B------:R-:W-:-:S02]  /*10080*/  ISETP.GE.AND P0, PT, R24, R181, PT ;  /* 0x000000b51800720c */ /* 0x000fc40003f06270 */
[----:B------:R-:W-:Y:S01]  /*10090*/  IABS R37, R37 ;  /* 0x0000002500257213 */ /* 0x000fe20000000000 */
[C---:B------:R-:W-:Y:S01]  /*100a0*/  FFMA.FTZ R30, -R173.reuse, R33, R30 ;  /* 0x00000021ad1e7223 */ /* 0x040fe2000001011e */
[----:B------:R-:W-:Y:S02]  /*100b0*/  @P5 LOP3.LUT R172, R172, 0x1, RZ, 0xfc, !PT ;  /* 0x00000001acac5812 */ /* 0x000fe400078efcff */
[----:B------:R-:W-:Y:S01]  /*100c0*/  I2FP.F32.S32 R16, R16 ;  /* 0x0000001000107245 */ /* 0x000fe20000201400 */
[----:B------:R-:W-:Y:S01]  /*100d0*/  FFMA.FTZ R39, -R173, R39, R86 ;  /* 0x00000027ad277223 */ /* 0x000fe20000010156 */
[----:B------:R-:W-:Y:S02]  /*100e0*/  ISETP.GE.AND P4, PT, R0, R181, PT ;  /* 0x000000b50000720c */ /* 0x000fe40003f86270 */
[----:B------:R-:W-:Y:S02]  /*100f0*/  FSEL R47, R36, -INF , P1 ;  /* 0xff800000242f7808 */ /* 0x000fe40000800000 */
[----:B------:R-:W-:-:S02]  /*10100*/  ISETP.GE.AND P3, PT, R0, R179, PT ;  /* 0x000000b30000720c */ /* 0x000fc40003f66270 */
[----:B------:R-:W-:Y:S02]  /*10110*/  ISETP.GE.AND P5, PT, R0, R178, PT ;  /* 0x000000b20000720c */ /* 0x000fe40003fa6270 */
[----:B------:R-:W-:Y:S02]  /*10120*/  ISETP.GE.AND P1, PT, R24, R179, PT ;  /* 0x000000b31800720c */ /* 0x000fe40003f26270 */
[----:B------:R-:W-:Y:S02]  /*10130*/  FSEL R0, R20, -INF , P0 ;  /* 0xff80000014007808 */ /* 0x000fe40000000000 */
[----:B------:R-:W-:Y:S02]  /*10140*/  I2FP.F32.S32 R37, R37 ;  /* 0x0000002500257245 */ /* 0x000fe40000201400 */
[----:B------:R-:W-:Y:S01]  /*10150*/  ISETP.GE.AND P0, PT, R62, R179, PT ;  /* 0x000000b33e00720c */ /* 0x000fe20003f06270 */
[C---:B------:R-:W-:Y:S01]  /*10160*/  FFMA.FTZ R16, -R173.reuse, R16, R28 ;  /* 0x00000010ad107223 */ /* 0x040fe2000001011c */
[----:B------:R-:W-:Y:S01]  /*10170*/  FFMA.FTZ R66, -R173, R43, R66 ;  /* 0x0000002bad427223 */ /* 0x000fe20000010142 */
[----:B------:R-:W-:-:S02]  /*10180*/  FSEL R43, R38, -INF , !P2 ;  /* 0xff800000262b7808 */ /* 0x000fc40005000000 */
[----:B------:R-:W-:Y:S01]  /*10190*/  FSEL R30, R30, -INF , P1 ;  /* 0xff8000001e1e7808 */ /* 0x000fe20000800000 */
[----:B------:R-:W-:Y:S01]  /*101a0*/  FFMA.FTZ R37, -R173, R37, R22 ;  /* 0x00000025ad257223 */ /* 0x000fe20000010116 */
[C---:B------:R-:W-:Y:S02]  /*101b0*/  ISETP.GE.AND P2, PT, R62.reuse, R181, PT ;  /* 0x000000b53e00720c */ /* 0x040fe40003f46270 */
[----:B------:R-:W-:Y:S02]  /*101c0*/  ISETP.GE.AND P1, PT, R62, R178, PT ;  /* 0x000000b23e00720c */ /* 0x000fe40003f26270 */
[----:B------:R-:W-:Y:S02]  /*101d0*/  FSEL R20, R39, -INF , P0 ;  /* 0xff80000027147808 */ /* 0x000fe40000000000 */
[----:B------:R-:W-:Y:S02]  /*101e0*/  FSEL R22, R16, -INF , P4 ;  /* 0xff80000010167808 */ /* 0x000fe40002000000 */
[----:B------:R-:W-:-:S02]  /*101f0*/  FSEL R16, R66, -INF , P2 ;  /* 0xff80000042107808 */ /* 0x000fc40001000000 */
[----:B------:R-:W-:Y:S02]  /*10200*/  FSEL R20, R20, -INF , !P1 ;  /* 0xff80000014147808 */ /* 0x000fe40004800000 */
[----:B------:R-:W-:Y:S02]  /*10210*/  FSEL R65, R48, -INF , !P6 ;  /* 0xff80000030417808 */ /* 0x000fe40007000000 */
[----:B------:R-:W-:Y:S02]  /*10220*/  LOP3.LUT P4, RZ, R172, 0x4, RZ, 0xc0, !PT ;  /* 0x00000004acff7812 */ /* 0x000fe4000788c0ff */
[-C--:B------:R-:W-:Y:S02]  /*10230*/  ISETP.GE.AND P2, PT, R62, R180.reuse, PT ;  /* 0x000000b43e00720c */ /* 0x080fe40003f46270 */
[----:B------:R-:W-:Y:S02]  /*10240*/  FSEL R37, R37, -INF , P3 ;  /* 0xff80000025257808 */ /* 0x000fe40001800000 */
[----:B------:R-:W-:-:S02]  /*10250*/  ISETP.GE.AND P6, PT, R24, R180, PT ;  /* 0x000000b41800720c */ /* 0x000fc40003fc6270 */
[----:B------:R-:W-:Y:S01]  /*10260*/  ISETP.GE.AND P0, PT, R24, R178, PT ;  /* 0x000000b21800720c */ /* 0x000fe20003f06270 */
[----:B------:R-:W-:Y:S01]  /*10270*/  VIADD R24, R62, 0x78 ;  /* 0x000000783e187836 */ /* 0x000fe20000000000 */
[----:B------:R-:W-:Y:S02]  /*10280*/  FMNMX3.FTZ R26, R20, R73, R71, !PT ;  /* 0x00000049141a7276 */ /* 0x000fe40007810047 */
[----:B------:R-:W-:Y:S02]  /*10290*/  FSEL R75, R31, -INF , !P4 ;  /* 0xff8000001f4b7808 */ /* 0x000fe40006000000 */
[----:B------:R-:W-:Y:S02]  /*102a0*/  FSEL R16, R16, -INF , !P2 ;  /* 0xff80000010107808 */ /* 0x000fe40005000000 */
[----:B------:R-:W-:Y:S02]  /*102b0*/  FSEL R39, R37, -INF , !P5 ;  /* 0xff80000025277808 */ /* 0x000fe40006800000 */
[----:B------:R-:W-:-:S02]  /*102c0*/  FSEL R37, R30, -INF , !P0 ;  /* 0xff8000001e257808 */ /* 0x000fc40004000000 */
[C---:B------:R-:W-:Y:S02]  /*102d0*/  ISETP.GE.AND P1, PT, R24.reuse, R181, PT ;  /* 0x000000b51800720c */ /* 0x040fe40003f26270 */
[C---:B------:R-:W-:Y:S02]  /*102e0*/  ISETP.GE.AND P4, PT, R24.reuse, R180, PT ;  /* 0x000000b41800720c */ /* 0x040fe40003f86270 */
[----:B------:R-:W-:Y:S02]  /*102f0*/  ISETP.GE.AND P0, PT, R24, R179, PT ;  /* 0x000000b31800720c */ /* 0x000fe40003f06270 */
[----:B------:R-:W-:Y:S02]  /*10300*/  FMNMX3.FTZ R26, R26, R69, R55, !PT ;  /* 0x000000451a1a7276 */ /* 0x000fe40007810037 */
        /* <DEDUP_REMOVED lines=12> */
[----:B------:R-:W-:Y:S02]  /*103d0*/  IABS R6, R6 ;  /* 0x0000000600067213 */ /* 0x000fe40000000000 */
[----:B------:R-:W-:-:S02]  /*103e0*/  FMNMX3.FTZ R26, R26, R135, R193, !PT ;  /* 0x000000871a1a7276 */ /* 0x000fc400078100c1 */
[----:B------:R-:W-:Y:S02]  /*103f0*/  IADD3 R29, PT, PT, R27, -0x78, -R194 ;  /* 0xffffff881b1d7810 */ /* 0x000fe40007ffe8c2 */
[----:B------:R-:W-:Y:S02]  /*10400*/  FMNMX3.FTZ R24, R24, R139, R195, !PT ;  /* 0x0000008b18187276 */ /* 0x000fe400078100c3 */
[----:B------:R-:W-:Y:S02]  /*10410*/  I2FP.F32.S32 R31, R6 ;  /* 0x00000006001f7245 */ /* 0x000fe40000201400 */
[----:B------:R-:W-:Y:S02]  /*10420*/  FMNMX3.FTZ R26, R26, R187, R191, !PT ;  /* 0x000000bb1a1a7276 */ /* 0x000fe400078100bf */
[----:B------:R-:W-:Y:S02]  /*10430*/  IABS R29, R29 ;  /* 0x0000001d001d7213 */ /* 0x000fe40000000000 */
[----:B------:R-:W-:-:S02]  /*10440*/  IABS R2, R2 ;  /* 0x0000000200027213 */ /* 0x000fc40000000000 */
[----:B------:R-:W-:Y:S01]  /*10450*/  FMNMX3.FTZ R24, R24, R137, R189, !PT ;  /* 0x0000008918187276 */ /* 0x000fe200078100bd */
[----:B------:R-:W-:Y:S01]  /*10460*/  FFMA.FTZ R14, -R173, R31, R14 ;  /* 0x0000001fad0e7223 */ /* 0x000fe2000001010e */
[----:B------:R-:W-:Y:S02]  /*10470*/  FMNMX3.FTZ R26, R26, R143, R125, !PT ;  /* 0x0000008f1a1a7276 */ /* 0x000fe4000781007d */
[----:B------:R-:W-:Y:S02]  /*10480*/  I2FP.F32.S32 R29, R29 ;  /* 0x0000001d001d7245 */ /* 0x000fe40000201400 */
[----:B------:R-:W-:Y:S01]  /*10490*/  I2FP.F32.S32 R33, R2 ;  /* 0x0000000200217245 */ /* 0x000fe20000201400 */
[----:B------:R-:W-:Y:S01]  /*104a0*/  VIADD R2, R62, 0x79 ;  /* 0x000000793e027836 */ /* 0x000fe20000000000 */
[----:B------:R-:W-:Y:S02]  /*104b0*/  FMNMX3.FTZ R24, R24, R185, R183, !PT ;  /* 0x000000b918187276 */ /* 0x000fe400078100b7 */
[----:B------:R-:W-:-:S02]  /*104c0*/  IADD3 R27, PT, PT, R27, -0x79, -R194 ;  /* 0xffffff871b1b7810 */ /* 0x000fc40007ffe8c2 */
[----:B------:R-:W-:Y:S01]  /*104d0*/  FMNMX3.FTZ R26, R26, R123, R121, !PT ;  /* 0x0000007b1a1a7276 */ /* 0x000fe20007810079 */
[C---:B------:R-:W-:Y:S01]  /*104e0*/  FFMA.FTZ R18, -R173.reuse, R29, R18 ;  /* 0x0000001dad127223 */ /* 0x040fe20000010112 */
[----:B------:R-:W-:Y:S01]  /*104f0*/  FMNMX3.FTZ R24, R24, R163, R117, !PT ;  /* 0x000000a318187276 */ /* 0x000fe20007810075 */
[----:B------:R-:W-:Y:S01]  /*10500*/  FFMA.FTZ R4, -R173, R33, R4 ;  /* 0x00000021ad047223 */ /* 0x000fe20000010104 */
[----:B------:R-:W-:Y:S02]  /*10510*/  FSEL R14, R14, -INF , P0 ;  /* 0xff8000000e0e7808 */ /* 0x000fe40000000000 */
[----:B------:R-:W-:Y:S02]  /*10520*/  IABS R27, R27 ;  /* 0x0000001b001b7213 */ /* 0x000fe40000000000 */
[----:B------:R-:W-:Y:S02]  /*10530*/  ISETP.GE.AND P0, PT, R2, R179, PT ;  /* 0x000000b30200720c */ /* 0x000fe40003f06270 */
[----:B------:R-:W-:-:S02]  /*10540*/  FMNMX3.FTZ R26, R26, R119, R67, !PT ;  /* 0x000000771a1a7276 */ /* 0x000fc40007810043 */
[----:B------:R-:W-:Y:S02]  /*10550*/  FMNMX3.FTZ R24, R24, R115, R113, !PT ;  /* 0x0000007318187276 */ /* 0x000fe40007810071 */
[----:B------:R-:W-:Y:S02]  /*10560*/  FSEL R18, R18, -INF , P1 ;  /* 0xff80000012127808 */ /* 0x000fe40000800000 */
[----:B------:R-:W-:Y:S02]  /*10570*/  I2FP.F32.S32 R27, R27 ;  /* 0x0000001b001b7245 */ /* 0x000fe40000201400 */
[----:B------:R-:W-:Y:S02]  /*10580*/  FSEL R4, R4, -INF , P0 ;  /* 0xff80000004047808 */ /* 0x000fe40000000000 */
[C---:B------:R-:W-:Y:S02]  /*10590*/  ISETP.GE.AND P3, PT, R2.reuse, R181, PT ;  /* 0x000000b50200720c */ /* 0x040fe40003f66270 */
[----:B------:R-:W-:-:S02]  /*105a0*/  ISETP.GE.AND P1, PT, R2, R180, PT ;  /* 0x000000b40200720c */ /* 0x000fc40003f26270 */
[----:B------:R-:W-:Y:S02]  /*105b0*/  FSEL R33, R14, -INF , !P2 ;  /* 0xff8000000e217808 */ /* 0x000fe40005000000 */
[----:B------:R-:W-:Y:S02]  /*105c0*/  FMNMX3.FTZ R26, R26, R65, R45, !PT ;  /* 0x000000411a1a7276 */ /* 0x000fe4000781002d */
[----:B------:R-:W-:Y:S02]  /*105d0*/  ISETP.GE.AND P0, PT, R2, R178, PT ;  /* 0x000000b20200720c */ /* 0x000fe40003f06270 */
[C---:B------:R-:W-:Y:S02]  /*105e0*/  LOP3.LUT P5, RZ, R172.reuse, 0x1, RZ, 0xc0, !PT ;  /* 0x00000001acff7812 */ /* 0x040fe400078ac0ff */
[----:B------:R-:W-:Y:S02]  /*105f0*/  LOP3.LUT P2, RZ, R172, 0x2, RZ, 0xc0, !PT ;  /* 0x00000002acff7812 */ /* 0x000fe4000784c0ff */
[----:B------:R-:W-:Y:S01]  /*10600*/  FMNMX3.FTZ R2, R24, R111, R53, !PT ;  /* 0x0000006f18027276 */ /* 0x000fe20007810035 */
[----:B------:R-:W-:Y:S01]  /*10610*/  FFMA.FTZ R12, -R173, R27, R12 ;  /* 0x0000001bad0c7223 */ /* 0x000fe2000001010c */
[----:B------:R-:W-:-:S02]  /*10620*/  FMNMX3.FTZ R26, R26, R43, R39, !PT ;  /* 0x0000002b1a1a7276 */ /* 0x000fc40007810027 */
[----:B------:R-:W-:Y:S02]  /*10630*/  FSEL R47, R47, -INF , !P2 ;  /* 0xff8000002f2f7808 */ /* 0x000fe40005000000 */
[----:B------:R-:W-:Y:S02]  /*10640*/  FSEL R29, R22, -INF , !P5 ;  /* 0xff800000161d7808 */ /* 0x000fe40006800000 */
[----:B------:R-:W-:Y:S02]  /*10650*/  FMNMX3.FTZ R2, R2, R51, R49, !PT ;  /* 0x0000003302027276 */ /* 0x000fe40007810031 */
[----:B------:R-:W-:Y:S02]  /*10660*/  FSEL R31, R4, -INF , !P0 ;  /* 0xff800000041f7808 */ /* 0x000fe40004000000 */
[----:B------:R-:W-:Y:S02]  /*10670*/  FMNMX3.FTZ R4, R26, R37, R33, !PT ;  /* 0x000000251a047276 */ /* 0x000fe40007810021 */
[----:B------:R-:W-:-:S02]  /*10680*/  FSEL R12, R12, -INF , P3 ;  /* 0xff8000000c0c7808 */ /* 0x000fc40001800000 */
        /* <DEDUP_REMOVED lines=20> */
[----:B------:R-:W-:Y:S02]  /*107d0*/  FSEL R32, R32, RZ, P0 ;  /* 0x000000ff20207208 */ /* 0x000fe40000000000 */
[----:B------:R-:W-:Y:S01]  /*107e0*/  FSETP.NEU.FTZ.AND P0, PT, R2, -INF , PT ;  /* 0xff8000000200780b */ /* 0x000fe20003f1d000 */
[----:B------:R-:W-:Y:S01]  /*107f0*/  FMUL.FTZ R28, R25, R2 ;  /* 0x00000002191c7220 */ /* 0x000fe20000410000 */
[----:B------:R-:W-:-:S04]  /*10800*/  IMAD.IADD R145, R5, 0x1, R150 ;  /* 0x0000000105917824 */ /* 0x000fc800078e0296 */
        /* <DEDUP_REMOVED lines=9> */
[C---:B------:R-:W-:Y:S02]  /*108a0*/  IMAD.IADD R146, R3.reuse, 0x1, R150 ;  /* 0x0000000103927824 */ /* 0x040fe400078e0296 */
[----:B------:R-:W-:Y:S01]  /*108b0*/  IMAD.IADD R144, R3, 0x1, R145 ;  /* 0x0000000103907824 */ /* 0x000fe200078e0291 */
[----:B------:R-:W-:Y:S01]  /*108c0*/  MUFU.EX2 R133, R133 ;  /* 0x0000008500857308 */ /* 0x000fe20000000800 */
[-C--:B------:R-:W-:Y:S01]  /*108d0*/  FFMA.FTZ R30, R7, R25.reuse, -R28 ;  /* 0x00000019071e7223 */ /* 0x080fe2000001081c */
[-CC-:B------:R-:W-:Y:S01]  /*108e0*/  FFMA.FTZ R36, R19, R25.reuse, -R32.reuse ;  /* 0x0000001913247223 */ /* 0x180fe20000010820 */
[-C--:B------:R-:W-:Y:S01]  /*108f0*/  FFMA.FTZ R41, R17, R25.reuse, -R32 ;  /* 0x0000001911297223 */ /* 0x080fe20000010820 */
[----:B------:R-:W1:Y:S01]  /*10900*/  MUFU.EX2 R54, R54 ;  /* 0x0000003600367308 */ /* 0x000e620000000800 */
[----:B------:R-:W2:Y:S03]  /*10910*/  LDSM.16.MT88.4 R84, [R146+0x6000] ;  /* 0x006000009254783b */ /* 0x000ea60000004200 */
[----:B------:R-:W-:Y:S01]  /*10920*/  MUFU.EX2 R127, R127 ;  /* 0x0000007f007f7308 */ /* 0x000fe20000000800 */
[----:B------:R-:W3:Y:S03]  /*10930*/  LDSM.16.MT88.4 R76, [R145+0x6000] ;  /* 0x00600000914c783b */ /* 0x000ee60000004200 */
[----:B------:R-:W5:Y:S01]  /*10940*/  MUFU.EX2 R48, R48 ;  /* 0x0000003000307308 */ /* 0x000f620000000800 */
[----:B------:R-:W3:Y:S03]  /*10950*/  LDSM.16.MT88.4 R4, [R144+0x6000] ;  /* 0x006000009004783b */ /* 0x000ee60000004200 */
[----:B------:R-:W-:Y:S01]  /*10960*/  MUFU.EX2 R131, R131 ;  /* 0x0000008300837308 */ /* 0x000fe20000000800 */
[----:B------:R-:W3:Y:S03]  /*10970*/  LDSM.16.MT88.4 R16, [R150+0x6800] ;  /* 0x006800009610783b */ /* 0x000ee60000004200 */
[----:B------:R-:W4:Y:S04]  /*10980*/  MUFU.EX2 R52, R52 ;  /* 0x0000003400347308 */ /* 0x000f280000000800 */
[----:B------:R-:W-:Y:S04]  /*10990*/  MUFU.EX2 R129, R129 ;  /* 0x0000008100817308 */ /* 0x000fe80000000800 */
[----:B------:R-:W2:Y:S01]  /*109a0*/  MUFU.EX2 R50, R50 ;  /* 0x0000003200327308 */ /* 0x000ea20000000800 */
[-CC-:B------:R-:W-:Y:S01]  /*109b0*/  FFMA.FTZ R63, R15, R25.reuse, -R28.reuse ;  /* 0x000000190f3f7223 */ /* 0x180fe2000001081c */
[----:B------:R-:W-:Y:S01]  /*109c0*/  FFMA.FTZ R38, R13, R25, -R28 ;  /* 0x000000190d267223 */ /* 0x000fe2000001081c */
[----:B-1----:R-:W-:Y:S01]  /*109d0*/  F2FP.F16.F32.PACK_AB R13, R54, R133 ;  /* 0x00000085360d723e */ /* 0x002fe200000000ff */
[--C-:B------:R-:W-:Y:S01]  /*109e0*/  FFMA.FTZ R55, R55, R25, -R32.reuse ;  /* 0x0000001937377223 */ /* 0x100fe20000010820 */
[----:B-----5:R-:W-:Y:S01]  /*109f0*/  F2FP.F16.F32.PACK_AB R15, R48, R127 ;  /* 0x0000007f300f723e */ /* 0x020fe200000000ff */
[----:B------:R-:W-:Y:S01]  /*10a00*/  FFMA.FTZ R34, R23, R25, -R32 ;  /* 0x0000001917227223 */ /* 0x000fe20000010820 */
[----:B----4-:R-:W-:Y:S01]  /*10a10*/  F2FP.F16.F32.PACK_AB R12, R52, R131 ;  /* 0x00000083340c723e */ /* 0x010fe200000000ff */
[----:B------:R-:W-:Y:S01]  /*10a20*/  FFMA.FTZ R35, R21, R25, -R28 ;  /* 0x0000001915237223 */ /* 0x000fe2000001081c */
[----:B--2---:R-:W-:Y:S01]  /*10a30*/  F2FP.F16.F32.PACK_AB R14, R50, R129 ;  /* 0x00000081320e723e */ /* 0x004fe200000000ff */
[----:B------:R-:W-:Y:S01]  /*10a40*/  MUFU.EX2 R55, R55 ;  /* 0x0000003700377308 */ /* 0x000fe20000000800 */
[----:B------:R-:W1:Y:S03]  /*10a50*/  LDSM.16.MT88.4 R20, [R146+0x6800] ;  /* 0x006800009214783b */ /* 0x000e660000004200 */
[----:B------:R-:W2:Y:S02]  /*10a60*/  MUFU.EX2 R36, R36 ;  /* 0x0000002400247308 */ /* 0x000ea40000000800 */
[C---:B------:R-:W-:Y:S02]  /*10a70*/  HMMA.16816.F32 R96, R12.reuse, R92, RZ ;  /* 0x0000005c0c60723c */ /* 0x040fe400000018ff */
[----:B------:R-:W-:Y:S04]  /*10a80*/  MUFU.EX2 R41, R41 ;  /* 0x0000002900297308 */ /* 0x000fe80000000800 */
[----:B------:R-:W4:Y:S02]  /*10a90*/  MUFU.EX2 R34, R34 ;  /* 0x0000002200227308 */ /* 0x000f240000000800 */
[----:B------:R-:W-:Y:S02]  /*10aa0*/  HMMA.16816.F32 R92, R12, R94, RZ ;  /* 0x0000005e0c5c723c */ /* 0x000fe400000018ff */
[----:B------:R-:W-:Y:S04]  /*10ab0*/  MUFU.EX2 R63, R63 ;  /* 0x0000003f003f7308 */ /* 0x000fe80000000800 */
[----:B------:R-:W5:Y:S04]  /*10ac0*/  MUFU.EX2 R38, R38 ;  /* 0x0000002600267308 */ /* 0x000f680000000800 */
[----:B------:R-:W-:Y:S04]  /*10ad0*/  MUFU.EX2 R35, R35 ;  /* 0x0000002300237308 */ /* 0x000fe80000000800 */
[----:B------:R-:W3:Y:S01]  /*10ae0*/  MUFU.EX2 R30, R30 ;  /* 0x0000001e001e7308 */ /* 0x000ee20000000800 */
[----:B--2---:R-:W-:-:S02]  /*10af0*/  F2FP.F16.F32.PACK_AB R69, R36, R55 ;  /* 0x000000372445723e */ /* 0x004fc400000000ff */
[----:B----4-:R-:W-:Y:S02]  /*10b00*/  F2FP.F16.F32.PACK_AB R71, R34, R41 ;  /* 0x000000292247723e */ /* 0x010fe400000000ff */
[----:B-----5:R-:W-:Y:S01]  /*10b10*/  F2FP.F16.F32.PACK_AB R68, R38, R63 ;  /* 0x0000003f2644723e */ /* 0x020fe200000000ff */
[----:B------:R-:W-:Y:S01]  /*10b20*/  HMMA.16816.F32 R88, R12, R84, RZ ;  /* 0x000000540c58723c */ /* 0x000fe200000018ff */
[----:B---3--:R-:W-:-:S07]  /*10b30*/  F2FP.F16.F32.PACK_AB R70, R30, R35 ;  /* 0x000000231e46723e */ /* 0x008fce00000000ff */
[C---:B------:R-:W-:Y:S08]  /*10b40*/  HMMA.16816.F32 R80, R12.reuse, R76, RZ ;  /* 0x0000004c0c50723c */ /* 0x040ff000000018ff */
[----:B------:R-:W-:Y:S08]  /*10b50*/  HMMA.16816.F32 R72, R12, R4, RZ ;  /* 0x000000040c48723c */ /* 0x000ff000000018ff */
[C---:B------:R-:W-:Y:S08]  /*10b60*/  HMMA.16816.F32 R96, R68.reuse, R16, R96 ;  /* 0x000000104460723c */ /* 0x040ff00000001860 */
[----:B------:R-:W-:Y:S01]  /*10b70*/  HMMA.16816.F32 R92, R68, R18, R92 ;  /* 0x00000012445c723c */ /* 0x000fe2000000185c */
[----:B------:R-:W2:Y:S07]  /*10b80*/  LDSM.16.MT88.4 R16, [R145+0x6800] ;  /* 0x006800009110783b */ /* 0x000eae0000004200 */
[C---:B------:R-:W-:Y:S08]  /*10b90*/  HMMA.16816.F32 R84, R12.reuse, R86, RZ ;  /* 0x000000560c54723c */ /* 0x040ff000000018ff */
[C---:B------:R-:W-:Y:S08]  /*10ba0*/  HMMA.16816.F32 R76, R12.reuse, R78, RZ ;  /* 0x0000004e0c4c723c */ /* 0x040ff000000018ff */
[----:B------:R-:W-:Y:S01]  /*10bb0*/  HMMA.16816.F32 R4, R12, R6, RZ ;  /* 0x000000060c04723c */ /* 0x000fe200000018ff */
[----:B------:R-:W3:Y:S07]  /*10bc0*/  LDSM.16.MT88.4 R12, [R144+0x6800] ;  /* 0x00680000900c783b */ /* 0x000eee0000004200 */
[C---:B-1----:R-:W-:Y:S08]  /*10bd0*/  HMMA.16816.F32 R88, R68.reuse, R20, R88 ;  /* 0x000000144458723c */ /* 0x042ff00000001858 */
[C---:B------:R-:W-:Y:S08]  /*10be0*/  HMMA.16816.F32 R84, R68.reuse, R22, R84 ;  /* 0x000000164454723c */ /* 0x040ff00000001854 */
[C---:B--2---:R-:W-:Y:S08]  /*10bf0*/  HMMA.16816.F32 R80, R68.reuse, R16, R80 ;  /* 0x000000104450723c */ /* 0x044ff00000001850 */
[----:B------:R-:W-:Y:S01]  /*10c00*/  HMMA.16816.F32 R76, R68, R18, R76 ;  /* 0x00000012444c723c */ /* 0x000fe2000000184c */
[----:B------:R-:W-:-:S07]  /*10c10*/  FFMA.FTZ R3, R105, R25, -R32 ;  /* 0x0000001969037223 */ /* 0x000fce0000010820 */
[C---:B---3--:R-:W-:Y:S01]  /*10c20*/  HMMA.16816.F32 R72, R68.reuse, R12, R72 ;  /* 0x0000000c4448723c */ /* 0x048fe20000001848 */
[-CC-:B------:R-:W-:Y:S01]  /*10c30*/  FFMA.FTZ R46, R109, R25.reuse, -R32.reuse ;  /* 0x000000196d2e7223 */ /* 0x180fe20000010820 */
[-C--:B------:R-:W-:Y:S01]  /*10c40*/  FFMA.FTZ R40, R211, R25.reuse, -R32 ;  /* 0x00000019d3287223 */ /* 0x080fe20000010820 */
[-CC-:B------:R-:W-:Y:S01]  /*10c50*/  FFMA.FTZ R44, R107, R25.reuse, -R28.reuse ;  /* 0x000000196b2c7223 */ /* 0x180fe2000001081c */
[-C--:B------:R-:W-:Y:S01]  /*10c60*/  FFMA.FTZ R42, R203, R25.reuse, -R28 ;  /* 0x00000019cb2a7223 */ /* 0x080fe2000001081c */
[----:B------:R-:W-:Y:S03]  /*10c70*/  LDSM.16.MT88.4 R16, [R150+0x7000] ;  /* 0x007000009610783b */ /* 0x000fe60000004200 */
[----:B------:R-:W-:Y:S01]  /*10c80*/  HMMA.16816.F32 R68, R68, R14, R4 ;  /* 0x0000000e4444723c */ /* 0x000fe20000001804 */
[----:B------:R-:W1:Y:S01]  /*10c90*/  LDSM.16.MT88.4 R12, [R146+0x7000] ;  /* 0x00700000920c783b */ /* 0x000e620000004200 */
[----:B------:R2:W-:Y:S01]  /*10ca0*/  MUFU.EX2 R109, R3 ;  /* 0x00000003006d7308 */ /* 0x0005e20000000800 */
[-C--:B------:R-:W-:Y:S01]  /*10cb0*/  FFMA.FTZ R105, R209, R25.reuse, -R32 ;  /* 0x00000019d1697223 */ /* 0x080fe20000010820 */
[----:B------:R-:W-:-:S02]  /*10cc0*/  FFMA.FTZ R207, R207, R25, -R28 ;  /* 0x00000019cfcf7223 */ /* 0x000fc4000001081c */
        /* <DEDUP_REMOVED lines=16> */
[C---:B------:R-:W-:Y:S01]  /*10dd0*/  HMMA.16816.F32 R92, R4.reuse, R18, R92 ;  /* 0x00000012045c723c */ /* 0x040fe2000000185c */
[----:B------:R-:W2:Y:S01]  /*10de0*/  LDSM.16.MT88.4 R16, [R145+0x7000] ;  /* 0x007000009110783b */ /* 0x000ea20000004200 */
        /* <DEDUP_REMOVED lines=8> */
[C---:B-1----:R-:W-:Y:S08]  /*10e70*/  HMMA.16816.F32 R72, R4.reuse, R12, R72 ;  /* 0x0000000c0448723c */ /* 0x042ff00000001848 */
[C---:B------:R-:W-:Y:S01]  /*10e80*/  HMMA.16816.F32 R68, R4.reuse, R14, R68 ;  /* 0x0000000e0444723c */ /* 0x040fe20000001844 */
[----:B------:R-:W1:Y:S01]  /*10e90*/  LDSM.16.MT88.4 R12, [R146+0x7800] ;  /* 0x00780000920c783b */ /* 0x000e620000004200 */
[----:B------:R-:W-:Y:S06]  /*10ea0*/  MUFU.EX2 R141, R201 ;  /* 0x000000c9008d7308 */ /* 0x000fec0000000800 */
[C---:B--2---:R-:W-:Y:S01]  /*10eb0*/  HMMA.16816.F32 R80, R4.reuse, R16, R80 ;  /* 0x000000100450723c */ /* 0x044fe20000001850 */
[----:B------:R-:W2:Y:S07]  /*10ec0*/  MUFU.EX2 R102, R102 ;  /* 0x0000006600667308 */ /* 0x000eae0000000800 */
[----:B------:R-:W-:Y:S01]  /*10ed0*/  HMMA.16816.F32 R76, R4, R18, R76 ;  /* 0x00000012044c723c */ /* 0x000fe2000000184c */
[----:B------:R-:W3:Y:S01]  /*10ee0*/  LDSM.16.MT88.4 R16, [R150+0x7800] ;  /* 0x007800009610783b */ /* 0x000ee20000004200 */
[----:B------:R-:W-:Y:S04]  /*10ef0*/  MUFU.EX2 R135, R199 ;  /* 0x000000c700877308 */ /* 0x000fe80000000800 */
[----:B------:R-:W4:Y:S04]  /*10f00*/  MUFU.EX2 R64, R64 ;  /* 0x0000004000407308 */ /* 0x000f280000000800 */
[----:B------:R-:W-:Y:S04]  /*10f10*/  MUFU.EX2 R139, R197 ;  /* 0x000000c5008b7308 */ /* 0x000fe80000000800 */
[----:B------:R-:W5:Y:S04]  /*10f20*/  MUFU.EX2 R104, R104 ;  /* 0x0000006800687308 */ /* 0x000f680000000800 */
[----:B------:R-:W-:Y:S04]  /*10f30*/  MUFU.EX2 R137, R195 ;  /* 0x000000c300897308 */ /* 0x000fe80000000800 */
[----:B------:R-:W1:Y:S01]  /*10f40*/  MUFU.EX2 R66, R66 ;  /* 0x0000004200427308 */ /* 0x000e620000000800 */
[----:B--2---:R-:W-:-:S02]  /*10f50*/  F2FP.F16.F32.PACK_AB R5, R102, R141 ;  /* 0x0000008d6605723e */ /* 0x004fc400000000ff */
[----:B----4-:R-:W-:Y:S02]  /*10f60*/  F2FP.F16.F32.PACK_AB R7, R64, R135 ;  /* 0x000000874007723e */ /* 0x010fe400000000ff */
[----:B-----5:R-:W-:Y:S02]  /*10f70*/  F2FP.F16.F32.PACK_AB R4, R104, R139 ;  /* 0x0000008b6804723e */ /* 0x020fe400000000ff */
[----:B-1----:R-:W-:-:S07]  /*10f80*/  F2FP.F16.F32.PACK_AB R6, R66, R137 ;  /* 0x000000894206723e */ /* 0x002fce00000000ff */
[C---:B------:R-:W-:Y:S08]  /*10f90*/  HMMA.16816.F32 R88, R4.reuse, R12, R88 ;  /* 0x0000000c0458723c */ /* 0x040ff00000001858 */
[C---:B------:R-:W-:Y:S01]  /*10fa0*/  HMMA.16816.F32 R84, R4.reuse, R14, R84 ;  /* 0x0000000e0454723c */ /* 0x040fe20000001854 */
[----:B------:R-:W1:Y:S07]  /*10fb0*/  LDSM.16.MT88.4 R12, [R144+0x7800] ;  /* 0x00780000900c783b */ /* 0x000e6e0000004200 */
[C---:B---3--:R-:W-:Y:S08]  /*10fc0*/  HMMA.16816.F32 R96, R4.reuse, R16, R96 ;  /* 0x000000100460723c */ /* 0x048ff00000001860 */
        /* <DEDUP_REMOVED lines=22> */
[----:B------:R1:W-:Y:S04]  /*11130*/  MUFU.EX2 R163, R20 ;  /* 0x0000001400a37308 */ /* 0x0003e80000000800 */
[----:B------:R-:W1:Y:S01]  /*11140*/  MUFU.EX2 R108, R108 ;  /* 0x0000006c006c7308 */ /* 0x000e620000000800 */
[----:B--2---:R-:W-:-:S02]  /*11150*/  F2FP.F16.F32.PACK_AB R5, R110, R187 ;  /* 0x000000bb6e05723e */ /* 0x004fc400000000ff */
[----:B----4-:R-:W-:Y:S02]  /*11160*/  F2FP.F16.F32.PACK_AB R7, R106, R143 ;  /* 0x0000008f6a07723e */ /* 0x010fe400000000ff */
[----:B-----5:R-:W-:Y:S01]  /*11170*/  F2FP.F16.F32.PACK_AB R4, R183, R112 ;  /* 0x00000070b704723e */ /* 0x020fe200000000ff */
[-C--:B------:R-:W-:Y:S01]  /*11180*/  FFMA.FTZ R114, R125, R25.reuse, -R32 ;  /* 0x000000197d727223 */ /* 0x080fe20000010820 */
[-C--:B------:R-:W-:Y:S01]  /*11190*/  FFMA.FTZ R116, R115, R25.reuse, -R28 ;  /* 0x0000001973747223 */ /* 0x080fe2000001081c */
[-CC-:B------:R-:W-:Y:S01]  /*111a0*/  FFMA.FTZ R123, R123, R25.reuse, -R32.reuse ;  /* 0x000000197b7b7223 */ /* 0x180fe20000010820 */
[-C--:B------:R-:W-:Y:S01]  /*111b0*/  FFMA.FTZ R119, R119, R25.reuse, -R32 ;  /* 0x0000001977777223 */ /* 0x080fe20000010820 */
[----:B------:R-:W-:Y:S01]  /*111c0*/  FFMA.FTZ R113, R113, R25, -R28 ;  /* 0x0000001971717223 */ /* 0x000fe2000001081c */
[----:B-1----:R-:W-:Y:S01]  /*111d0*/  LDSM.16.MT88.4 R20, [R146+0x8800] ;  /* 0x008800009214783b */ /* 0x002fe20000004200 */
[----:B------:R-:W-:-:S07]  /*111e0*/  F2FP.F16.F32.PACK_AB R6, R108, R163 ;  /* 0x000000a36c06723e */ /* 0x000fce00000000ff */
        /* <DEDUP_REMOVED lines=9> */
[----:B------:R-:W1:Y:S01]  /*11280*/  LDSM.16.MT88.4 R12, [R150+0x8800] ;  /* 0x00880000960c783b */ /* 0x000e620000004200 */
[----:B------:R-:W-:Y:S06]  /*11290*/  MUFU.EX2 R116, R116 ;  /* 0x0000007400747308 */ /* 0x000fec0000000800 */
[----:B--2---:R-:W-:Y:S01]  /*112a0*/  HMMA.16816.F32 R80, R4, R16, R80 ;  /* 0x000000100450723c */ /* 0x004fe20000001850 */
[----:B------:R-:W-:-:S02]  /*112b0*/  FFMA.FTZ R16, R111, R25, -R28 ;  /* 0x000000196f107223 */ /* 0x000fc4000001081c */
[----:B------:R-:W-:Y:S05]  /*112c0*/  MUFU.EX2 R111, R113 ;  /* 0x00000071006f7308 */ /* 0x000fea0000000800 */
[----:B------:R-:W-:Y:S01]  /*112d0*/  HMMA.16816.F32 R76, R4, R18, R76 ;  /* 0x00000012044c723c */ /* 0x000fe2000000184c */
[-C--:B------:R-:W-:Y:S01]  /*112e0*/  FFMA.FTZ R7, R121, R25.reuse, -R32 ;  /* 0x0000001979077223 */ /* 0x080fe20000010820 */
[----:B------:R-:W-:Y:S01]  /*112f0*/  FFMA.FTZ R5, R117, R25, -R28 ;  /* 0x0000001975057223 */ /* 0x000fe2000001081c */
[----:B------:R-:W-:Y:S01]  /*11300*/  FADD.FTZ R4, R133, R54 ;  /* 0x0000003685047221 */ /* 0x000fe20000010000 */
[----:B------:R-:W-:Y:S01]  /*11310*/  FADD.FTZ R6, R131, R52 ;  /* 0x0000003483067221 */ /* 0x000fe20000010000 */
[----:B------:R-:W-:Y:S04]  /*11320*/  MUFU.EX2 R121, R123 ;  /* 0x0000007b00797308 */ /* 0x000fe80000000800 */
[----:B------:R-:W-:Y:S04]  /*11330*/  MUFU.EX2 R54, R7 ;  /* 0x0000000700367308 */ /* 0x000fe80000000800 */
[----:B------:R-:W2:Y:S04]  /*11340*/  MUFU.EX2 R117, R119 ;  /* 0x0000007700757308 */ /* 0x000ea80000000800 */
[----:B------:R-:W3:Y:S04]  /*11350*/  MUFU.EX2 R115, R5 ;  /* 0x0000000500737308 */ /* 0x000ee80000000800 */
[----:B------:R4:W5:Y:S01]  /*11360*/  MUFU.EX2 R52, R16 ;  /* 0x0000001000347308 */ /* 0x0009620000000800 */
[----:B------:R-:W-:Y:S01]  /*11370*/  FADD.FTZ R127, R127, R4 ;  /* 0x000000047f7f7221 */ /* 0x000fe20000010000 */
[----:B------:R-:W-:Y:S01]  /*11380*/  FADD.FTZ R129, R129, R6 ;  /* 0x0000000681817221 */ /* 0x000fe20000010000 */
[----:B--2---:R-:W-:Y:S01]  /*11390*/  F2FP.F16.F32.PACK_AB R7, R117, R54 ;  /* 0x000000367507723e */ /* 0x004fe200000000ff */
[----:B----4-:R-:W2:Y:S01]  /*113a0*/  LDSM.16.MT88.4 R16, [R145+0x8800] ;  /* 0x008800009110783b */ /* 0x010ea20000004200 */
[----:B------:R-:W-:-:S02]  /*113b0*/  F2FP.F16.F32.PACK_AB R5, R121, R114 ;  /* 0x000000727905723e */ /* 0x000fc400000000ff */
[----:B---3--:R-:W-:Y:S02]  /*113c0*/  F2FP.F16.F32.PACK_AB R4, R116, R115 ;  /* 0x000000737404723e */ /* 0x008fe400000000ff */
[----:B-----5:R-:W-:-:S07]  /*113d0*/  F2FP.F16.F32.PACK_AB R6, R52, R111 ;  /* 0x0000006f3406723e */ /* 0x020fce00000000ff */
[C---:B-1----:R-:W-:Y:S08]  /*113e0*/  HMMA.16816.F32 R96, R4.reuse, R12, R96 ;  /* 0x0000000c0460723c */ /* 0x042ff00000001860 */
[----:B------:R-:W-:Y:S01]  /*113f0*/  HMMA.16816.F32 R92, R4, R14, R92 ;  /* 0x0000000e045c723c */ /* 0x000fe2000000185c */
[----:B------:R-:W1:Y:S01]  /*11400*/  LDSM.16.MT88.4 R12, [R144+0x8800] ;  /* 0x00880000900c783b */ /* 0x000e620000004200 */
[----:B------:R-:W-:Y:S01]  /*11410*/  FADD.FTZ R120, R48, R127 ;  /* 0x0000007f30787221 */ /* 0x000fe20000010000 */
[----:B------:R-:W-:Y:S01]  /*11420*/  FADD.FTZ R122, R50, R129 ;  /* 0x00000081327a7221 */ /* 0x000fe20000010000 */
[-CC-:B------:R-:W-:Y:S01]  /*11430*/  FFMA.FTZ R50, R67, R25.reuse, -R32.reuse ;  /* 0x0000001943327223 */ /* 0x180fe20000010820 */
[-C--:B------:R-:W-:Y:S01]  /*11440*/  FFMA.FTZ R48, R43, R25.reuse, -R32 ;  /* 0x000000192b307223 */ /* 0x080fe20000010820 */
[----:B------:R-:W-:-:S02]  /*11450*/  FFMA.FTZ R118, R51, R25, -R28 ;  /* 0x0000001933767223 */ /* 0x000fc4000001081c */
[C---:B--2---:R-:W-:Y:S08]  /*11460*/  HMMA.16816.F32 R80, R4.reuse, R16, R80 ;  /* 0x000000100450723c */ /* 0x044ff00000001850 */
[----:B------:R-:W-:Y:S01]  /*11470*/  HMMA.16816.F32 R76, R4, R18, R76 ;  /* 0x00000012044c723c */ /* 0x000fe2000000184c */
[----:B------:R-:W2:Y:S01]  /*11480*/  LDSM.16.MT88.4 R16, [R150+0x9000] ;  /* 0x009000009610783b */ /* 0x000ea20000004200 */
[----:B------:R-:W-:Y:S01]  /*11490*/  FADD.FTZ R55, R55, R120 ;  /* 0x0000007837377221 */ /* 0x000fe20000010000 */
[-C--:B------:R-:W-:Y:S01]  /*114a0*/  FFMA.FTZ R65, R65, R25.reuse, -R32 ;  /* 0x0000001941417223 */ /* 0x080fe20000010820 */
[-CC-:B------:R-:W-:Y:S01]  /*114b0*/  FFMA.FTZ R53, R53, R25.reuse, -R28.reuse ;  /* 0x0000001935357223 */ /* 0x180fe2000001081c */
[----:B------:R-:W-:-:S03]  /*114c0*/  FFMA.FTZ R49, R49, R25, -R28 ;  /* 0x0000001931317223 */ /* 0x000fc6000001081c */
[C---:B------:R-:W-:Y:S01]  /*114d0*/  HMMA.16816.F32 R88, R4.reuse, R20, R88 ;  /* 0x000000140458723c */ /* 0x040fe20000001858 */
[----:B------:R-:W-:Y:S07]  /*114e0*/  MUFU.EX2 R50, R50 ;  /* 0x0000003200327308 */ /* 0x000fee0000000800 */
[C---:B------:R-:W-:Y:S01]  /*114f0*/  HMMA.16816.F32 R84, R4.reuse, R22, R84 ;  /* 0x000000160454723c */ /* 0x040fe20000001854 */
[----:B------:R-:W-:Y:S07]  /*11500*/  MUFU.EX2 R48, R48 ;  /* 0x0000003000307308 */ /* 0x000fee0000000800 */
[C---:B-1----:R-:W-:Y:S01]  /*11510*/  HMMA.16816.F32 R72, R4.reuse, R12, R72 ;  /* 0x0000000c0448723c */ /* 0x042fe20000001848 */
[----:B------:R-:W-:Y:S07]  /*11520*/  MUFU.EX2 R51, R53 ;  /* 0x0000003500337308 */ /* 0x000fee0000000800 */
[----:B------:R-:W-:Y:S01]  /*11530*/  HMMA.16816.F32 R68, R4, R14, R68 ;  /* 0x0000000e0444723c */ /* 0x000fe20000001844 */
[-C--:B------:R-:W-:Y:S01]  /*11540*/  FFMA.FTZ R4, R45, R25.reuse, -R32 ;  /* 0x000000192d047223 */ /* 0x080fe20000010820 */
[----:B------:R-:W-:Y:S01]  /*11550*/  FFMA.FTZ R6, R47, R25, -R28 ;  /* 0x000000192f067223 */ /* 0x000fe2000001081c */
[----:B------:R-:W-:Y:S01]  /*11560*/  MUFU.EX2 R45, R65 ;  /* 0x00000041002d7308 */ /* 0x000fe20000000800 */
[----:B------:R-:W-:Y:S01]  /*11570*/  FADD.FTZ R63, R63, R122 ;  /* 0x0000007a3f3f7221 */ /* 0x000fe20000010000 */
[----:B------:R-:W1:Y:S02]  /*11580*/  LDSM.16.MT88.4 R12, [R146+0x9000] ;  /* 0x00900000920c783b */ /* 0x000e640000004200 */
[----:B------:R3:W4:Y:S02]  /*11590*/  MUFU.EX2 R43, R4 ;  /* 0x00000004002b7308 */ /* 0x0007240000000800 */
[----:B------:R-:W-:Y:S02]  /*115a0*/  LDSM.16.MT88.4 R20, [R145+0x9000] ;  /* 0x009000009114783b */ /* 0x000fe40000004200 */
[----:B------:R-:W5:Y:S04]  /*115b0*/  MUFU.EX2 R118, R118 ;  /* 0x0000007600767308 */ /* 0x000f680000000800 */
[----:B------:R-:W-:Y:S01]  /*115c0*/  MUFU.EX2 R47, R49 ;  /* 0x00000031002f7308 */ /* 0x000fe20000000800 */
[----:B---3--:R-:W-:-:S03]  /*115d0*/  FADD.FTZ R4, R36, R55 ;  /* 0x0000003724047221 */ /* 0x008fc60000010000 */
[----:B------:R-:W3:Y:S01]  /*115e0*/  MUFU.EX2 R36, R6 ;  /* 0x0000000600247308 */ /* 0x000ee20000000800 */
[----:B------:R-:W-:Y:S01]  /*115f0*/  FADD.FTZ R38, R38, R63 ;  /* 0x0000003f26267221 */ /* 0x000fe20000010000 */
[----:B------:R-:W-:Y:S01]  /*11600*/  FADD.FTZ R5, R41, R4 ;  /* 0x0000000429057221 */ /* 0x000fe20000010000 */
[----:B----4-:R-:W-:Y:S02]  /*11610*/  F2FP.F16.F32.PACK_AB R7, R48, R43 ;  /* 0x0000002b3007723e */ /* 0x010fe400000000ff */
[----:B------:R-:W-:Y:S01]  /*11620*/  FADD.FTZ R35, R35, R38 ;  /* 0x0000002623237221 */ /* 0x000fe20000010000 */
[----:B------:R-:W-:Y:S01]  /*11630*/  FADD.FTZ R38, R34, R5 ;  /* 0x0000000522267221 */ /* 0x000fe20000010000 */
[----:B------:R-:W-:Y:S02]  /*11640*/  F2FP.F16.F32.PACK_AB R5, R45, R50 ;  /* 0x000000322d05723e */ /* 0x000fe400000000ff */
[----:B-----5:R-:W-:Y:S02]  /*11650*/  F2FP.F16.F32.PACK_AB R4, R118, R51 ;  /* 0x000000337604723e */ /* 0x020fe400000000ff */
[----:B---3--:R-:W-:-:S07]  /*11660*/  F2FP.F16.F32.PACK_AB R6, R36, R47 ;  /* 0x0000002f2406723e */ /* 0x008fce00000000ff */
[C---:B--2---:R-:W-:Y:S08]  /*11670*/  HMMA.16816.F32 R96, R4.reuse, R16, R96 ;  /* 0x000000100460723c */ /* 0x044ff00000001860 */
[----:B------:R-:W-:Y:S01]  /*11680*/  HMMA.16816.F32 R92, R4, R18, R92 ;  /* 0x00000012045c723c */ /* 0x000fe2000000185c */
[----:B------:R-:W2:Y:S01]  /*11690*/  LDSM.16.MT88.4 R16, [R144+0x9000] ;  /* 0x009000009010783b */ /* 0x000ea20000004200 */
        /* <DEDUP_REMOVED lines=11> */
[----:B------:R-:W-:Y:S01]  /*11750*/  FADD.FTZ R42, R3, R42 ;  /* 0x0000002a032a7221 */ /* 0x000fe20000010000 */
[-C--:B------:R-:W-:Y:S02]  /*11760*/  FFMA.FTZ R41, R39, R25.reuse, -R32 ;  /* 0x0000001927297223 */ /* 0x080fe40000010820 */
[----:B------:R-:W-:Y:S01]  /*11770*/  FADD.FTZ R141, R141, R40 ;  /* 0x000000288d8d7221 */ /* 0x000fe20000010000 */
[----:B------:R-:W-:Y:S01]  /*11780*/  FADD.FTZ R139, R139, R42 ;  /* 0x0000002a8b8b7221 */ /* 0x000fe20000010000 */
[-C--:B------:R-:W-:Y:S01]  /*11790*/  FFMA.FTZ R39, R37, R25.reuse, -R32 ;  /* 0x0000001925277223 */ /* 0x080fe20000010820 */
[-C--:B------:R-:W-:Y:S01]  /*117a0*/  FFMA.FTZ R49, R29, R25.reuse, -R28 ;  /* 0x000000191d317223 */ /* 0x080fe2000001081c */
[-CC-:B------:R-:W-:Y:S01]  /*117b0*/  FFMA.FTZ R33, R33, R25.reuse, -R32.reuse ;  /* 0x0000001921217223 */ /* 0x180fe20000010820 */
[-C--:B------:R-:W-:Y:S01]  /*117c0*/  FFMA.FTZ R37, R31, R25.reuse, -R32 ;  /* 0x000000191f257223 */ /* 0x080fe20000010820 */
[-CC-:B------:R-:W-:Y:S01]  /*117d0*/  FFMA.FTZ R29, R27, R25.reuse, -R28.reuse ;  /* 0x000000191b1d7223 */ /* 0x180fe2000001081c */
[-CC-:B------:R-:W-:Y:S01]  /*117e0*/  FFMA.FTZ R35, R26, R25.reuse, -R28.reuse ;  /* 0x000000191a237223 */ /* 0x180fe2000001081c */
[----:B------:R-:W-:Y:S01]  /*117f0*/  FADD.FTZ R102, R102, R141 ;  /* 0x0000008d66667221 */ /* 0x000fe20000010000 */
[----:B------:R-:W-:Y:S01]  /*11800*/  FADD.FTZ R104, R104, R139 ;  /* 0x0000008b68687221 */ /* 0x000fe20000010000 */
[----:B------:R-:W-:-:S02]  /*11810*/  FFMA.FTZ R25, R24, R25, -R28 ;  /* 0x0000001918197223 */ /* 0x000fc4000001081c */
[----:B------:R-:W-:Y:S01]  /*11820*/  FADD.FTZ R135, R135, R102 ;  /* 0x0000006687877221 */ /* 0x000fe20000010000 */
[----:B------:R-:W-:Y:S01]  /*11830*/  FADD.FTZ R3, R137, R104 ;  /* 0x0000006889037221 */ /* 0x000fe20000010000 */
[----:B--2---:R-:W-:Y:S01]  /*11840*/  HMMA.16816.F32 R72, R4, R16, R72 ;  /* 0x000000100448723c */ /* 0x004fe20000001848 */
[----:B------:R-:W-:Y:S01]  /*11850*/  MUFU.EX2 R32, R41 ;  /* 0x0000002900207308 */ /* 0x000fe20000000800 */
[----:B------:R-:W-:-:S06]  /*11860*/  FADD.FTZ R64, R64, R135 ;  /* 0x0000008740407221 */ /* 0x000fcc0000010000 */
[----:B------:R-:W-:Y:S01]  /*11870*/  HMMA.16816.F32 R68, R4, R18, R68 ;  /* 0x000000120444723c */ /* 0x000fe20000001844 */
[----:B------:R-:W2:Y:S01]  /*11880*/  LDSM.16.MT88.4 R16, [R145+0x9800] ;  /* 0x009800009110783b */ /* 0x000ea20000004200 */
[----:B------:R-:W3:Y:S01]  /*11890*/  MUFU.EX2 R31, R39 ;  /* 0x00000027001f7308 */ /* 0x000ee20000000800 */
[----:B------:R-:W-:-:S03]  /*118a0*/  FADD.FTZ R3, R66, R3 ;  /* 0x0000000342037221 */ /* 0x000fc60000010000 */
[----:B------:R-:W-:Y:S04]  /*118b0*/  MUFU.EX2 R33, R33 ;  /* 0x0000002100217308 */ /* 0x000fe80000000800 */
[----:B------:R-:W4:Y:S04]  /*118c0*/  MUFU.EX2 R34, R37 ;  /* 0x0000002500227308 */ /* 0x000f280000000800 */
        /* <DEDUP_REMOVED lines=12> */
[----:B---3--:R-:W-:Y:S01]  /*11990*/  F2FP.F16.F32.PACK_AB R5, R31, R32 ;  /* 0x000000201f05723e */ /* 0x008fe200000000ff */
[----:B------:R-:W-:Y:S01]  /*119a0*/  FADD.FTZ R3, R106, R3 ;  /* 0x000000036a037221 */ /* 0x000fe20000010000 */
[----:B----4-:R-:W-:Y:S01]  /*119b0*/  F2FP.F16.F32.PACK_AB R7, R34, R33 ;  /* 0x000000212207723e */ /* 0x010fe200000000ff */
[----:B------:R-:W-:Y:S01]  /*119c0*/  FADD.FTZ R108, R108, R163 ;  /* 0x000000a36c6c7221 */ /* 0x000fe20000010000 */
[----:B-----5:R-:W-:Y:S02]  /*119d0*/  F2FP.F16.F32.PACK_AB R4, R26, R27 ;  /* 0x0000001b1a04723e */ /* 0x020fe400000000ff */
[----:B-1----:R-:W-:Y:S01]  /*119e0*/  F2FP.F16.F32.PACK_AB R6, R25, R24 ;  /* 0x000000181906723e */ /* 0x002fe200000000ff */
[----:B------:R-:W-:Y:S01]  /*119f0*/  FADD.FTZ R114, R114, R3 ;  /* 0x0000000372727221 */ /* 0x000fe20000010000 */
[----:B------:R-:W-:Y:S01]  /*11a00*/  FADD.FTZ R115, R115, R108 ;  /* 0x0000006c73737221 */ /* 0x000fe20000010000 */
[----:B------:R-:W1:Y:S04]  /*11a10*/  LDSM.16.MT88.4 R20, [R146+0x9800] ;  /* 0x009800009214783b */ /* 0x000e680000004200 */
[----:B------:R-:W-:Y:S01]  /*11a20*/  HMMA.16816.F32 R96, R4, R12, R96 ;  /* 0x0000000c0460723c */ /* 0x000fe20000001860 */
[----:B------:R-:W-:Y:S01]  /*11a30*/  FADD.FTZ R121, R121, R114 ;  /* 0x0000007279797221 */ /* 0x000fe20000010000 */
[----:B------:R-:W-:-:S06]  /*11a40*/  FADD.FTZ R116, R116, R115 ;  /* 0x0000007374747221 */ /* 0x000fcc0000010000 */
        /* <DEDUP_REMOVED lines=20> */
[----:B-1----:R-:W-:Y:S01]  /*11b90*/  HMMA.16816.F32 R88, R4, R20, R88 ;  /* 0x000000140458723c */ /* 0x002fe20000001858 */
[----:B------:R-:W-:Y:S01]  /*11ba0*/  BSSY B2, `(.L_x_14678) ;  /* 0x00005cf000027945 */ /* 0x000fe20003800000 */
[----:B------:R-:W-:Y:S01]  /*11bb0*/  FADD.FTZ R33, R33, R32 ;  /* 0x0000002021217221 */ /* 0x000fe20000010000 */
[----:B------:R-:W-:-:S05]  /*11bc0*/  FADD.FTZ R24, R24, R27 ;  /* 0x0000001b18187221 */ /* 0x000fca0000010000 */
[----:B------:R-:W-:Y:S01]  /*11bd0*/  HMMA.16816.F32 R84, R4, R22, R84 ;  /* 0x000000160454723c */ /* 0x000fe20000001854 */
[----:B------:R-:W-:Y:S01]  /*11be0*/  FADD.FTZ R187, R34, R33 ;  /* 0x0000002122bb7221 */ /* 0x000fe20000010000 */
[----:B------:R-:W-:-:S06]  /*11bf0*/  FADD.FTZ R186, R25, R24 ;  /* 0x0000001819ba7221 */ /* 0x000fcc0000010000 */
[C---:B------:R-:W-:Y:S08]  /*11c00*/  HMMA.16816.F32 R76, R4.reuse, R18, R76 ;  /* 0x00000012044c723c */ /* 0x040ff0000000184c */
[C---:B---3--:R-:W-:Y:S08]  /*11c10*/  HMMA.16816.F32 R72, R4.reuse, R12, R72 ;  /* 0x0000000c0448723c */ /* 0x048ff00000001848 */
[----:B------:R-:W-:Y:S01]  /*11c20*/  HMMA.16816.F32 R68, R4, R14, R68 ;  /* 0x0000000e0444723c */ /* 0x000fe20000001844 */
[----:B------:R-:W-:-:S04]  /*11c30*/  NOP ;  /* 0x0000000000007918 */ /* 0x000fc80000000000 */
[----:B------:R-:W-:-:S15]  /*11c40*/  @!P0 BRA `(.L_x_14679) ;  /* 0x0000005c000c8947 */ /* 0x000fde0003800000 */
        /* <DEDUP_REMOVED lines=71> */
.L_x_14681:
        /* <DEDUP_REMOVED lines=8> */
.L_x_14682:
[----:B------:R-:W-:Y:S05]  /*12140*/  BSYNC.RECONVERGENT B0 ;  /* 0x0000000000007941 */ /* 0x000fea0003800200 */
.L_x_14680:
        /* <DEDUP_REMOVED lines=25> */
[--C-:B------:R-:W-:Y:S01]  /*122e0*/  IMAD.X R25, R9, 0x1, R4.reuse, P1 ;  /* 0x0000000109197824 */ /* 0x100fe200008e0604 */
[----:B------:R-:W-:Y:S01]  /*122f0*/  P2R R3, PR, RZ, 0x20 ;  /* 0x00000020ff037803 */ /* 0x000fe20000000000 */
        /* <DEDUP_REMOVED lines=32> */
[----:B------:R-:W3:Y:S04]  /*12500*/  LDSM.16.M88.4 R36, [R154+0x2000] ;  /* 0x002000009a24783b */ /* 0x000ee80000000200 */
[----:B------:R-:W4:Y:S04]  /*12510*/  LDSM.16.M88.4 R28, [R154+0x2800] ;  /* 0x002800009a1c783b */ /* 0x000f280000000200 */
[----:B------:R-:W-:Y:S04]  /*12520*/  LDSM.16.M88.4 R124, [R153] ;  /* 0x00000000997c783b */ /* 0x000fe80000000200 */
[----:B------:R-:W5:Y:S04]  /*12530*/  LDSM.16.M88.4 R16, [R149+0x2000] ;  /* 0x002000009510783b */ /* 0x000f680000000200 */
[----:B-1----:R-:W1:Y:S04]  /*12540*/  LDSM.16.M88.4 R8, [R149+0x2800] ;  /* 0x002800009508783b */ /* 0x002e680000000200 */
[----:B------:R-:W2:Y:S04]  /*12550*/  LDSM.16.M88.4 R12, [R154+0x3800] ;  /* 0x003800009a0c783b */ /* 0x000ea80000000200 */
[----:B------:R-:W2:Y:S04]  /*12560*/  LDSM.16.M88.4 R4, [R154+0x4000] ;  /* 0x004000009a04783b */ /* 0x000ea80000000200 */
[----:B------:R-:W2:Y:S04]  /*12570*/  LDSM.16.M88.4 R20, [R154+0x3000] ;  /* 0x003000009a14783b */ /* 0x000ea80000000200 */
[----:B------:R-:W2:Y:S04]  /*12580*/  LDSM.16.M88.4 R104, [R154+0x4800] ;  /* 0x004800009a68783b */ /* 0x000ea80000000200 */
[----:B------:R-:W2:Y:S01]  /*12590*/  LDSM.16.M88.4 R52, [R154+0x5000] ;  /* 0x005000009a34783b */ /* 0x000ea20000000200 */
[C---:B---3--:R-:W-:Y:S03]  /*125a0*/  HMMA.16816.F32 R40, R44.reuse, R36, RZ ;  /* 0x000000242c28723c */ /* 0x048fe600000018ff */
[----:B------:R-:W3:Y:S04]  /*125b0*/  LDSM.16.M88.4 R120, [R154+0x5800] ;  /* 0x005800009a78783b */ /* 0x000ee80000000200 */
[----:B------:R-:W3:Y:S01]  /*125c0*/  LDSM.16.M88.4 R116, [R149+0x3800] ;  /* 0x003800009574783b */ /* 0x000ee20000000200 */
[C---:B----4-:R-:W-:Y:S03]  /*125d0*/  HMMA.16816.F32 R32, R44.reuse, R28, RZ ;  /* 0x0000001c2c20723c */ /* 0x050fe600000018ff */
[----:B------:R-:W4:Y:S04]  /*125e0*/  LDSM.16.M88.4 R112, [R149+0x4000] ;  /* 0x004000009570783b */ /* 0x000f280000000200 */
[----:B------:R-:W4:Y:S01]  /*125f0*/  LD.E R57, desc[UR4][R100.64+0x18c] ;  /* 0x00018c0464397980 */ /* 0x000f22000c101900 */
[----:B------:R-:W-:Y:S03]  /*12600*/  HMMA.16816.F32 R36, R44, R38, RZ ;  /* 0x000000262c24723c */ /* 0x000fe600000018ff */
[----:B------:R-:W4:Y:S01]  /*12610*/  LDSM.16.M88.4 R128, [R149+0x3000] ;  /* 0x003000009580783b */ /* 0x000f220000000200 */
[----:B------:R-:W-:-:S02]  /*12620*/  VIADD R102, R59, 0xffffffff ;  /* 0xffffffff3b667836 */ /* 0x000fc40000000000 */
[----:B------:R-:W-:Y:S01]  /*12630*/  VIADD R63, R62, 0xfffffff9 ;  /* 0xfffffff93e3f7836 */ /* 0x000fe20000000000 */
        /* <DEDUP_REMOVED lines=72> */
[C---:B---3--:R-:W-:Y:S08]  /*12ac0*/  HMMA.16816.F32 R16, R116.reuse, R120, R16 ;  /* 0x000000787410723c */ /* 0x048ff00000001810 */
[C---:B------:R-:W-:Y:S01]  /*12ad0*/  HMMA.16816.F32 R12, R116.reuse, R122, R12 ;  /* 0x0000007a740c723c */ /* 0x040fe2000000180c */
[----:B------:R-:W1:Y:S07]  /*12ae0*/  LDSM.16.M88.4 R120, [R147+0x5000] ;  /* 0x005000009378783b */ /* 0x000e6e0000000200 */
[C---:B--2---:R-:W-:Y:S08]  /*12af0*/  HMMA.16816.F32 R8, R116.reuse, R124, R8 ;  /* 0x0000007c7408723c */ /* 0x044ff00000001808 */
[----:B------:R-:W-:Y:S01]  /*12b00*/  HMMA.16816.F32 R4, R116, R126, R4 ;  /* 0x0000007e7404723c */ /* 0x000fe20000001804 */
[----:B------:R-:W2:Y:S01]  /*12b10*/  LDSM.16.M88.4 R124, [R147+0x4800] ;  /* 0x00480000937c783b */ /* 0x000ea20000000200 */
[----:B------:R-:W-:Y:S01]  /*12b20*/  FMUL.FTZ R114, R45, R57 ;  /* 0x000000392d727220 */ /* 0x000fe20000410000 */
[----:B------:R-:W-:-:S02]  /*12b30*/  IMAD.SHL.U32 R45, R102, 0x80, RZ ;  /* 0x00000080662d7824 */ /* 0x000fc400078e00ff */
[----:B------:R-:W-:-:S03]  /*12b40*/  IMAD.IADD R61, R103, 0x1, R56 ;  /* 0x00000001673d7824 */ /* 0x000fc600078e0238 */
[----:B------:R-:W-:Y:S01]  /*12b50*/  HMMA.16816.F32 R48, R116, R112, R48 ;  /* 0x000000707430723c */ /* 0x000fe20000001830 */
[----:B------:R-:W-:Y:S01]  /*12b60*/  IMAD.IADD R112, R168, 0x1, R60 ;  /* 0x00000001a8707824 */ /* 0x000fe200078e023c */
[----:B------:R-:W-:Y:S01]  /*12b70*/  ISETP.GE.AND P1, PT, R63, R181, PT ;  /* 0x000000b53f00720c */ /* 0x000fe20003f26270 */
[----:B------:R-:W-:Y:S01]  /*12b80*/  IMAD.IADD R222, R45, 0x1, R132 ;  /* 0x000000012dde7824 */ /* 0x000fe200078e0284 */
[C---:B------:R-:W-:Y:S02]  /*12b90*/  ISETP.GE.AND P2, PT, R63.reuse, R180, PT ;  /* 0x000000b43f00720c */ /* 0x040fe40003f46270 */
[C---:B------:R-:W-:Y:S02]  /*12ba0*/  ISETP.GE.AND P4, PT, R63.reuse, R178, PT ;  /* 0x000000b23f00720c */ /* 0x040fe40003f86270 */
[----:B------:R-:W-:Y:S01]  /*12bb0*/  ISETP.GE.AND P0, PT, R63, R179, PT ;  /* 0x000000b33f00720c */ /* 0x000fe20003f06270 */
[----:B------:R-:W-:Y:S01]  /*12bc0*/  FMUL.FTZ R63, R47, R57 ;  /* 0x000000392f3f7220 */ /* 0x000fe20000410000 */
[----:B------:R-:W-:Y:S01]  /*12bd0*/  IMAD.IADD R61, R112, 0x1, R61 ;  /* 0x00000001703d7824 */ /* 0x000fe200078e023d */
[----:B------:R-:W3:Y:S01]  /*12be0*/  MUFU.TANH R114, R114 ;  /* 0x0000007200727308 */ /* 0x000ee20000002400 */
[----:B------:R-:W-:-:S02]  /*12bf0*/  IMAD.IADD R222, R222, 0x1, R169 ;  /* 0x00000001dede7824 */ /* 0x000fc400078e02a9 */
[----:B------:R-:W-:Y:S01]  /*12c00*/  FMUL.FTZ R115, R42, R57 ;  /* 0x000000392a737220 */ /* 0x000fe20000410000 */
[C---:B------:R-:W-:Y:S01]  /*12c10*/  VIADD R47, R61.reuse, 0x8 ;  /* 0x000000083d2f7836 */ /* 0x040fe20000000000 */
[----:B-1----:R-:W-:Y:S01]  /*12c20*/  HMMA.16816.F32 R64, R116, R120, R64 ;  /* 0x000000787440723c */ /* 0x002fe20000001840 */
[--C-:B------:R-:W-:Y:S02]  /*12c30*/  IADD3 R102, PT, PT, R61, 0x7, -R222.reuse ;  /* 0x000000073d667810 */ /* 0x100fe40007ffe8de */
[----:B------:R-:W1:Y:S01]  /*12c40*/  MUFU.TANH R63, R63 ;  /* 0x0000003f003f7308 */ /* 0x000e620000002400 */
[----:B------:R-:W-:-:S04]  /*12c50*/  IADD3 R112, PT, PT, R47, 0x7, -R222 ;  /* 0x000000072f707810 */ /* 0x000fc80007ffe8de */
[C---:B------:R-:W-:Y:S01]  /*12c60*/  HMMA.16816.F32 R52, R116.reuse, R122, R52 ;  /* 0x0000007a7434723c */ /* 0x040fe20000001834 */
[----:B------:R-:W-:Y:S01]  /*12c70*/  IABS R102, R102 ;  /* 0x0000006600667213 */ /* 0x000fe20000000000 */
[-C--:B------:R-:W-:Y:S01]  /*12c80*/  FMUL.FTZ R43, R43, R57.reuse ;  /* 0x000000392b2b7220 */ /* 0x080fe20000410000 */
[----:B------:R-:W-:Y:S01]  /*12c90*/  IABS R112, R112 ;  /* 0x0000007000707213 */ /* 0x000fe20000000000 */
[-C--:B------:R-:W-:Y:S01]  /*12ca0*/  FMUL.FTZ R35, R35, R57.reuse ;  /* 0x0000003923237220 */ /* 0x080fe20000410000 */
[----:B------:R-:W-:Y:S01]  /*12cb0*/  I2FP.F32.S32 R102, R102 ;  /* 0x0000006600667245 */ /* 0x000fe20000201400 */
[-C--:B------:R-:W-:Y:S01]  /*12cc0*/  FMUL.FTZ R31, R31, R57.reuse ;  /* 0x000000391f1f7220 */ /* 0x080fe20000410000 */
[-C--:B------:R-:W-:Y:S01]  /*12cd0*/  FMUL.FTZ R27, R27, R57.reuse ;  /* 0x000000391b1b7220 */ /* 0x080fe20000410000 */
[C---:B--2---:R-:W-:Y:S01]  /*12ce0*/  HMMA.16816.F32 R108, R116.reuse, R124, R108 ;  /* 0x0000007c746c723c */ /* 0x044fe2000000186c */
[----:B------:R-:W-:Y:S01]  /*12cf0*/  I2FP.F32.S32 R112, R112 ;  /* 0x0000007000707245 */ /* 0x000fe20000201400 */
[----:B---3--:R-:W-:Y:S01]  /*12d00*/  FFMA.FTZ R114, -R173, R102, R114 ;  /* 0x00000066ad727223 */ /* 0x008fe20000010172 */
[-C--:B------:R-:W-:Y:S01]  /*12d10*/  FMUL.FTZ R23, R23, R57.reuse ;  /* 0x0000003917177220 */ /* 0x080fe20000410000 */
[-C--:B------:R-:W-:Y:S01]  /*12d20*/  FMUL.FTZ R19, R19, R57.reuse ;  /* 0x0000003913137220 */ /* 0x080fe20000410000 */
[-C--:B------:R-:W-:Y:S01]  /*12d30*/  FMUL.FTZ R15, R15, R57.reuse ;  /* 0x000000390f0f7220 */ /* 0x080fe20000410000 */
[-C--:B------:R-:W-:Y:S01]  /*12d40*/  FMUL.FTZ R11, R11, R57.reuse ;  /* 0x000000390b0b7220 */ /* 0x080fe20000410000 */
[-C--:B------:R-:W-:Y:S01]  /*12d50*/  FMUL.FTZ R44, R44, R57.reuse ;  /* 0x000000392c2c7220 */ /* 0x080fe20000410000 */
[----:B------:R-:W-:Y:S01]  /*12d60*/  HMMA.16816.F32 R104, R116, R126, R104 ;  /* 0x0000007e7468723c */ /* 0x000fe20000001868 */
[-C--:B------:R-:W-:Y:S01]  /*12d70*/  FMUL.FTZ R116, R40, R57.reuse ;  /* 0x0000003928747220 */ /* 0x080fe20000410000 */
[----:B------:R-:W2:Y:S01]  /*12d80*/  MUFU.TANH R115, R115 ;  /* 0x0000007300737308 */ /* 0x000ea20000002400 */
[----:B-1----:R-:W-:Y:S01]  /*12d90*/  FFMA.FTZ R40, -R173, R112, R63 ;  /* 0x00000070ad287223 */ /* 0x002fe2000001013f */
[----:B------:R-:W-:Y:S01]  /*12da0*/  IADD3 R63, PT, PT, R61, 0x80, -R222 ;  /* 0x000000803d3f7810 */ /* 0x000fe20007ffe8de */
[----:B------:R-:W-:Y:S01]  /*12db0*/  FMUL.FTZ R46, R46, R57 ;  /* 0x000000392e2e7220 */ /* 0x000fe20000410000 */
[----:B------:R-:W-:-:S04]  /*12dc0*/  DEPBAR.LE SB0, 0x0 ;  /* 0x000080000000791a */ /* 0x000fc80000000000 */
[----:B------:R-:W1:Y:S01]  /*12dd0*/  MUFU.TANH R102, R116 ;  /* 0x0000007400667308 */ /* 0x000e620000002400 */
[----:B------:R-:W-:Y:S02]  /*12de0*/  IADD3 R112, PT, PT, R47, 0x80, -R222 ;  /* 0x000000802f707810 */ /* 0x000fe40007ffe8de */
[----:B------:R-:W-:Y:S02]  /*12df0*/  IABS R63, R63 ;  /* 0x0000003f003f7213 */ /* 0x000fe40000000000 */
[----:B------:R-:W-:Y:S02]  /*12e00*/  IABS R112, R112 ;  /* 0x0000007000707213 */ /* 0x000fe40000000000 */
[----:B------:R-:W-:Y:S01]  /*12e10*/  I2FP.F32.S32 R63, R63 ;  /* 0x0000003f003f7245 */ /* 0x000fe20000201400 */
[----:B------:R-:W-:Y:S01]  /*12e20*/  VIADD R113, R62, 0xffffff80 ;  /* 0xffffff803e717836 */ /* 0x000fe20000000000 */
[----:B------:R-:W-:Y:S02]  /*12e30*/  I2FP.F32.S32 R112, R112 ;  /* 0x0000007000707245 */ /* 0x000fe40000201400 */
[----:B------:R-:W-:-:S02]  /*12e40*/  FSEL R40, R40, -INF , P0 ;  /* 0xff80000028287808 */ /* 0x000fc40000000000 */
[----:B------:R-:W-:Y:S01]  /*12e50*/  ISETP.GE.AND P3, PT, R113, R181, PT ;  /* 0x000000b57100720c */ /* 0x000fe20003f66270 */
[C---:B--2---:R-:W-:Y:S01]  /*12e60*/  FFMA.FTZ R112, -R173.reuse, R112, R115 ;  /* 0x00000070ad707223 */ /* 0x044fe20000010173 */
[----:B------:R-:W-:Y:S01]  /*12e70*/  FSEL R42, R114, -INF , P1 ;  /* 0xff800000722a7808 */ /* 0x000fe20000800000 */
[----:B-1----:R-:W-:Y:S01]  /*12e80*/  FFMA.FTZ R63, -R173, R63, R102 ;  /* 0x0000003fad3f7223 */ /* 0x002fe20000010166 */
[----:B------:R-:W-:Y:S01]  /*12e90*/  FMUL.FTZ R102, R41, R57 ;  /* 0x0000003929667220 */ /* 0x000fe20000410000 */
[----:B------:R-:W-:Y:S01]  /*12ea0*/  ISETP.GE.AND P0, PT, R113, R179, PT ;  /* 0x000000b37100720c */ /* 0x000fe20003f06270 */
[----:B------:R-:W-:Y:S01]  /*12eb0*/  VIADD R41, R62, 0xffffff81 ;  /* 0xffffff813e297836 */ /* 0x000fe20000000000 */
[----:B------:R-:W-:Y:S02]  /*12ec0*/  FSEL R42, R42, -INF , !P2 ;  /* 0xff8000002a2a7808 */ /* 0x000fe40005000000 */
[----:B------:R-:W-:Y:S02]  /*12ed0*/  FSEL R63, R63, -INF , P3 ;  /* 0xff8000003f3f7808 */ /* 0x000fe40001800000 */
[----:B------:R-:W-:-:S02]  /*12ee0*/  FSEL R40, R40, -INF , !P4 ;  /* 0xff80000028287808 */ /* 0x000fc40006000000 */
[----:B------:R-:W-:Y:S02]  /*12ef0*/  FSEL R194, R112, -INF , P0 ;  /* 0xff80000070c27808 */ /* 0x000fe40000000000 */
[C---:B------:R-:W-:Y:S02]  /*12f00*/  ISETP.GE.AND P2, PT, R41.reuse, R181, PT ;  /* 0x000000b52900720c */ /* 0x040fe40003f46270 */
[C---:B------:R-:W-:Y:S02]  /*12f10*/  ISETP.GE.AND P3, PT, R41.reuse, R180, PT ;  /* 0x000000b42900720c */ /* 0x040fe40003f66270 */
[C---:B------:R-:W-:Y:S02]  /*12f20*/  ISETP.GE.AND P4, PT, R41.reuse, R178, PT ;  /* 0x000000b22900720c */ /* 0x040fe40003f86270 */
[----:B------:R-:W-:Y:S02]  /*12f30*/  ISETP.GE.AND P0, PT, R41, R179, PT ;  /* 0x000000b32900720c */ /* 0x000fe40003f06270 */
[----:B------:R-:W1:Y:S01]  /*12f40*/  MUFU.TANH R41, R43 ;  /* 0x0000002b00297308 */ /* 0x000e620000002400 */
[----:B------:R-:W-:-:S04]  /*12f50*/  IADD3 R112, PT, PT, R47, 0x7f, -R222 ;  /* 0x0000007f2f707810 */ /* 0x000fc80007ffe8de */
[----:B------:R-:W-:-:S04]  /*12f60*/  IABS R112, R112 ;  /* 0x0000007000707213 */ /* 0x000fc80000000000 */
[----:B------:R-:W-:-:S05]  /*12f70*/  I2FP.F32.S32 R112, R112 ;  /* 0x0000007000707245 */ /* 0x000fca0000201400 */
[----:B-1----:R-:W-:Y:S01]  /*12f80*/  FFMA.FTZ R41, -R173, R112, R41 ;  /* 0x00000070ad297223 */ /* 0x002fe20000010129 */
[----:B------:R-:W-:Y:S01]  /*12f90*/  FMUL.FTZ R112, R38, R57 ;  /* 0x0000003926707220 */ /* 0x000fe20000410000 */
[----:B------:R-:W-:-:S05]  /*12fa0*/  ISETP.GE.AND P1, PT, R113, R180, PT ;  /* 0x000000b47100720c */ /* 0x000fca0003f26270 */
[----:B------:R-:W1:Y:S01]  /*12fb0*/  MUFU.TANH R112, R112 ;  /* 0x0000007000707308 */ /* 0x000e620000002400 */
[----:B------:R-:W-:Y:S02]  /*12fc0*/  IADD3 R43, PT, PT, R47, 0x78, -R222 ;  /* 0x000000782f2b7810 */ /* 0x000fe40007ffe8de */
[----:B------:R-:W-:-:S05]  /*12fd0*/  FSEL R200, R63, -INF , !P1 ;  /* 0xff8000003fc87808 */ /* 0x000fca0004800000 */
[----:B------:R-:W2:Y:S01]  /*12fe0*/  MUFU.TANH R102, R102 ;  /* 0x0000006600667308 */ /* 0x000ea20000002400 */
[----:B------:R-:W-:Y:S02]  /*12ff0*/  IABS R43, R43 ;  /* 0x0000002b002b7213 */ /* 0x000fe40000000000 */
[----:B------:R-:W-:Y:S02]  /*13000*/  IADD3 R63, PT, PT, R61, 0x7f, -R222 ;  /* 0x0000007f3d3f7810 */ /* 0x000fe40007ffe8de */
[----:B------:R-:W-:Y:S02]  /*13010*/  I2FP.F32.S32 R43, R43 ;  /* 0x0000002b002b7245 */ /* 0x000fe40000201400 */
[----:B------:R-:W-:Y:S01]  /*13020*/  IABS R63, R63 ;  /* 0x0000003f003f7213 */ /* 0x000fe20000000000 */
[----:B------:R-:W-:Y:S01]  /*13030*/  VIADD R38, R62, 0xffffff88 ;  /* 0xffffff883e267836 */ /* 0x000fe20000000000 */
[----:B------:R-:W-:Y:S01]  /*13040*/  ISETP.GE.AND P6, PT, R113, R178, PT ;  /* 0x000000b27100720c */ /* 0x000fe20003fc6270 */
[----:B-1----:R-:W-:Y:S01]  /*13050*/  FFMA.FTZ R43, -R173, R43, R112 ;  /* 0x0000002bad2b7223 */ /* 0x002fe20000010170 */
[----:B------:R-:W-:Y:S01]  /*13060*/  I2FP.F32.S32 R63, R63 ;  /* 0x0000003f003f7245 */ /* 0x000fe20000201400 */
[-C--:B------:R-:W-:Y:S01]  /*13070*/  FMUL.FTZ R112, R37, R57.reuse ;  /* 0x0000003925707220 */ /* 0x080fe20000410000 */
[----:B------:R-:W-:Y:S01]  /*13080*/  FMUL.FTZ R113, R36, R57 ;  /* 0x0000003924717220 */ /* 0x000fe20000410000 */
[----:B------:R-:W-:-:S02]  /*13090*/  FSEL R41, R41, -INF , P0 ;  /* 0xff80000029297808 */ /* 0x000fc40000000000 */
[----:B------:R-:W-:Y:S01]  /*130a0*/  ISETP.GE.AND P0, PT, R38, R179, PT ;  /* 0x000000b32600720c */ /* 0x000fe20003f06270 */
[----:B--2---:R-:W-:Y:S01]  /*130b0*/  FFMA.FTZ R36, -R173, R63, R102 ;  /* 0x0000003fad247223 */ /* 0x004fe20000010166 */
[----:B------:R-:W1:Y:S01]  /*130c0*/  MUFU.TANH R112, R112 ;  /* 0x0000007000707308 */ /* 0x000e620000002400 */
[----:B------:R-:W-:Y:S02]  /*130d0*/  FSEL R37, R41, -INF , !P4 ;  /* 0xff80000029257808 */ /* 0x000fe40006000000 */
[----:B------:R-:W-:-:S05]  /*130e0*/  IADD3 R63, PT, PT, R61, 0x78, -R222 ;  /* 0x000000783d3f7810 */ /* 0x000fca0007ffe8de */
[----:B------:R-:W2:Y:S01]  /*130f0*/  MUFU.TANH R102, R113 ;  /* 0x0000007100667308 */ /* 0x000ea20000002400 */
[----:B------:R-:W-:Y:S02]  /*13100*/  FSEL R41, R43, -INF , P0 ;  /* 0xff8000002b297808 */ /* 0x000fe40000000000 */
[----:B------:R-:W-:Y:S02]  /*13110*/  IADD3 R43, PT, PT, R61, 0x77, -R222 ;  /* 0x000000773d2b7810 */ /* 0x000fe40007ffe8de */
[----:B------:R-:W-:Y:S02]  /*13120*/  IABS R63, R63 ;  /* 0x0000003f003f7213 */ /* 0x000fe40000000000 */
[----:B------:R-:W-:Y:S02]  /*13130*/  IABS R43, R43 ;  /* 0x0000002b002b7213 */ /* 0x000fe40000000000 */
[----:B------:R-:W-:Y:S02]  /*13140*/  I2FP.F32.S32 R63, R63 ;  /* 0x0000003f003f7245 */ /* 0x000fe40000201400 */
[----:B------:R-:W-:Y:S01]  /*13150*/  I2FP.F32.S32 R43, R43 ;  /* 0x0000002b002b7245 */ /* 0x000fe20000201400 */
[----:B------:R-:W-:Y:S01]  /*13160*/  FMUL.FTZ R115, R32, R57 ;  /* 0x0000003920737220 */ /* 0x000fe20000410000 */
[----:B------:R-:W-:-:S03]  /*13170*/  FSEL R36, R36, -INF , P2 ;  /* 0xff80000024247808 */ /* 0x000fc60001000000 */
[C---:B-1----:R-:W-:Y:S01]  /*13180*/  FFMA.FTZ R32, -R173.reuse, R43, R112 ;  /* 0x0000002bad207223 */ /* 0x042fe20000010170 */
[----:B--2---:R-:W-:Y:S01]  /*13190*/  FFMA.FTZ R63, -R173, R63, R102 ;  /* 0x0000003fad3f7223 */ /* 0x004fe20000010166 */
[-C--:B------:R-:W-:Y:S01]  /*131a0*/  FMUL.FTZ R102, R39, R57.reuse ;  /* 0x0000003927667220 */ /* 0x080fe20000410000 */
[----:B------:R-:W-:Y:S02]  /*131b0*/  VIADD R39, R62, 0xffffff89 ;  /* 0xffffff893e277836 */ /* 0x000fe40000000000 */
[----:B------:R-:W-:Y:S01]  /*131c0*/  FMUL.FTZ R112, R34, R57 ;  /* 0x0000003922707220 */ /* 0x000fe20000410000 */
[----:B------:R-:W-:Y:S02]  /*131d0*/  FSEL R36, R36, -INF , !P3 ;  /* 0xff80000024247808 */ /* 0x000fe40005800000 */
[-C--:B------:R-:W-:Y:S02]  /*131e0*/  ISETP.GE.AND P1, PT, R38, R181.reuse, PT ;  /* 0x000000b52600720c */ /* 0x080fe40003f26270 */
[C---:B------:R-:W-:Y:S01]  /*131f0*/  ISETP.GE.AND P2, PT, R39.reuse, R181, PT ;  /* 0x000000b52700720c */ /* 0x040fe20003f46270 */
[----:B------:R-:W-:Y:S01]  /*13200*/  MUFU.TANH R112, R112 ;  /* 0x0000007000707308 */ /* 0x000fe20000002400 */
[----:B------:R-:W-:-:S02]  /*13210*/  ISETP.GE.AND P3, PT, R39, R180, PT ;  /* 0x000000b42700720c */ /* 0x000fc40003f66270 */
[C---:B------:R-:W-:Y:S02]  /*13220*/  ISETP.GE.AND P4, PT, R39.reuse, R178, PT ;  /* 0x000000b22700720c */ /* 0x040fe40003f86270 */
[----:B------:R-:W-:-:S03]  /*13230*/  ISETP.GE.AND P0, PT, R39, R179, PT ;  /* 0x000000b32700720c */ /* 0x000fc60003f06270 */
[----:B------:R-:W1:Y:S01]  /*13240*/  MUFU.TANH R39, R102 ;  /* 0x0000006600277308 */ /* 0x000e620000002400 */
[----:B------:R-:W-:Y:S02]  /*13250*/  FSEL R194, R194, -INF , !P6 ;  /* 0xff800000c2c27808 */ /* 0x000fe40007000000 */
[C---:B------:R-:W-:Y:S02]  /*13260*/  ISETP.GE.AND P6, PT, R38.reuse, R180, PT ;  /* 0x000000b42600720c */ /* 0x040fe40003fc6270 */
[----:B------:R-:W-:Y:S02]  /*13270*/  ISETP.GE.AND P5, PT, R38, R178, PT ;  /* 0x000000b22600720c */ /* 0x000fe40003fa6270 */
[----:B------:R-:W-:Y:S02]  /*13280*/  FSEL R38, R63, -INF , P1 ;  /* 0xff8000003f267808 */ /* 0x000fe40000800000 */
[C-C-:B------:R-:W-:Y:S02]  /*13290*/  IADD3 R114, PT, PT, R47.reuse, 0x77, -R222.reuse ;  /* 0x000000772f727810 */ /* 0x140fe40007ffe8de */
[----:B------:R-:W-:-:S02]  /*132a0*/  IADD3 R63, PT, PT, R47, 0x70, -R222 ;  /* 0x000000702f3f7810 */ /* 0x000fc40007ffe8de */
[----:B------:R-:W-:Y:S02]  /*132b0*/  IABS R114, R114 ;  /* 0x0000007200727213 */ /* 0x000fe40000000000 */
[----:B------:R-:W-:Y:S02]  /*132c0*/  IABS R63, R63 ;  /* 0x0000003f003f7213 */ /* 0x000fe40000000000 */
[----:B------:R-:W-:Y:S02]  /*132d0*/  I2FP.F32.S32 R114, R114 ;  /* 0x0000007200727245 */ /* 0x000fe40000201400 */
[----:B------:R-:W-:Y:S01]  /*132e0*/  I2FP.F32.S32 R63, R63 ;  /* 0x0000003f003f7245 */ /* 0x000fe20000201400 */
[----:B------:R-:W-:Y:S02]  /*132f0*/  VIADD R43, R62, 0xffffff90 ;  /* 0xffffff903e2b7836 */ /* 0x000fe40000000000 */
[C---:B-1----:R-:W-:Y:S02]  /*13300*/  FFMA.FTZ R39, -R173.reuse, R114, R39 ;  /* 0x00000072ad277223 */ /* 0x042fe40000010127 */
[----:B------:R-:W-:Y:S01]  /*13310*/  FFMA.FTZ R63, -R173, R63, R112 ;  /* 0x0000003fad3f7223 */ /* 0x000fe20000010170 */
[----:B------:R-:W-:Y:S01]  /*13320*/  FMUL.FTZ R112, R33, R57 ;  /* 0x0000003921707220 */ /* 0x000fe20000410000 */
[----:B------:R-:W-:Y:S01]  /*13330*/  FSEL R32, R32, -INF , P2 ;  /* 0xff80000020207808 */ /* 0x000fe20001000000 */
[----:B------:R-:W-:Y:S01]  /*13340*/  VIADD R33, R62, 0xffffff91 ;  /* 0xffffff913e217836 */ /* 0x000fe20000000000 */
[----:B------:R-:W-:Y:S01]  /*13350*/  FSEL R39, R39, -INF , P0 ;  /* 0xff80000027277808 */ /* 0x000fe20000000000 */
[----:B------:R-:W1:Y:S01]  /*13360*/  MUFU.TANH R102, R115 ;  /* 0x0000007300667308 */ /* 0x000e620000002400 */
[----:B------:R-:W-:-:S02]  /*13370*/  ISETP.GE.AND P0, PT, R43, R179, PT ;  /* 0x000000b32b00720c */ /* 0x000fc40003f06270 */
[----:B------:R-:W-:Y:S02]  /*13380*/  FSEL R32, R32, -INF , !P3 ;  /* 0xff80000020207808 */ /* 0x000fe40005800000 */
[----:B------:R-:W-:-:S03]  /*13390*/  FSEL R246, R39, -INF , !P4 ;  /* 0xff80000027f67808 */ /* 0x000fc60006000000 */
[----:B------:R-:W2:Y:S01]  /*133a0*/  MUFU.TANH R112, R112 ;  /* 0x0000007000707308 */ /* 0x000ea20000002400 */
[----:B------:R-:W-:Y:S02]  /*133b0*/  FSEL R240, R63, -INF , P0 ;  /* 0xff8000003ff07808 */ /* 0x000fe40000000000 */
[C---:B------:R-:W-:Y:S02]  /*133c0*/  ISETP.GE.AND P2, PT, R33.reuse, R181, PT ;  /* 0x000000b52100720c */ /* 0x040fe40003f46270 */
[C---:B------:R-:W-:Y:S02]  /*133d0*/  ISETP.GE.AND P3, PT, R33.reuse, R180, PT ;  /* 0x000000b42100720c */ /* 0x040fe40003f66270 */
[C---:B------:R-:W-:Y:S02]  /*133e0*/  ISETP.GE.AND P4, PT, R33.reuse, R178, PT ;  /* 0x000000b22100720c */ /* 0x040fe40003f86270 */
[----:B------:R-:W-:Y:S02]  /*133f0*/  ISETP.GE.AND P0, PT, R33, R179, PT ;  /* 0x000000b32100720c */ /* 0x000fe40003f06270 */
[----:B------:R-:W-:-:S02]  /*13400*/  IADD3 R113, PT, PT, R61, 0x70, -R222 ;  /* 0x000000703d717810 */ /* 0x000fc40007ffe8de */
[--C-:B------:R-:W-:Y:S02]  /*13410*/  IADD3 R33, PT, PT, R61, 0x6f, -R222.reuse ;  /* 0x0000006f3d217810 */ /* 0x100fe40007ffe8de */
[----:B------:R-:W-:Y:S02]  /*13420*/  IABS R113, R113 ;  /* 0x0000007100717213 */ /* 0x000fe40000000000 */
[----:B------:R-:W-:Y:S01]  /*13430*/  IABS R33, R33 ;  /* 0x0000002100217213 */ /* 0x000fe20000000000 */
[----:B------:R-:W3:Y:S01]  /*13440*/  MUFU.TANH R35, R35 ;  /* 0x0000002300237308 */ /* 0x000ee20000002400 */
[----:B------:R-:W-:Y:S02]  /*13450*/  I2FP.F32.S32 R113, R113 ;  /* 0x0000007100717245 */ /* 0x000fe40000201400 */
[----:B------:R-:W-:Y:S02]  /*13460*/  I2FP.F32.S32 R33, R33 ;  /* 0x0000002100217245 */ /* 0x000fe40000201400 */
[----:B------:R-:W-:Y:S01]  /*13470*/  IADD3 R114, PT, PT, R47, 0x6f, -R222 ;  /* 0x0000006f2f727810 */ /* 0x000fe20007ffe8de */
[----:B-1----:R-:W-:Y:S01]  /*13480*/  FFMA.FTZ R102, -R173, R113, R102 ;  /* 0x00000071ad667223 */ /* 0x002fe20000010166 */
[----:B------:R-:W-:Y:S01]  /*13490*/  ISETP.GE.AND P1, PT, R43, R181, PT ;  /* 0x000000b52b00720c */ /* 0x000fe20003f26270 */
[----:B--2---:R-:W-:Y:S01]  /*134a0*/  FFMA.FTZ R33, -R173, R33, R112 ;  /* 0x00000021ad217223 */ /* 0x004fe20000010170 */
[----:B------:R-:W-:Y:S01]  /*134b0*/  FMUL.FTZ R112, R30, R57 ;  /* 0x000000391e707220 */ /* 0x000fe20000410000 */
[----:B------:R-:W-:-:S02]  /*134c0*/  IABS R114, R114 ;  /* 0x0000007200727213 */ /* 0x000fc40000000000 */
[----:B------:R-:W-:Y:S02]  /*134d0*/  FSEL R38, R38, -INF , !P6 ;  /* 0xff80000026267808 */ /* 0x000fe40007000000 */
[----:B------:R-:W-:Y:S02]  /*134e0*/  ISETP.GE.AND P6, PT, R43, R180, PT ;  /* 0x000000b42b00720c */ /* 0x000fe40003fc6270 */
[----:B------:R-:W-:Y:S01]  /*134f0*/  FSEL R102, R102, -INF , P1 ;  /* 0xff80000066667808 */ /* 0x000fe20000800000 */
[----:B------:R-:W1:Y:S01]  /*13500*/  MUFU.TANH R112, R112 ;  /* 0x0000007000707308 */ /* 0x000e620000002400 */
[----:B------:R-:W-:Y:S02]  /*13510*/  I2FP.F32.S32 R114, R114 ;  /* 0x0000007200727245 */ /* 0x000fe40000201400 */
[----:B------:R-:W-:Y:S01]  /*13520*/  FSEL R214, R102, -INF , !P6 ;  /* 0xff80000066d67808 */ /* 0x000fe20007000000 */
[----:B------:R-:W-:Y:S02]  /*13530*/  FMUL.FTZ R102, R28, R57 ;  /* 0x000000391c667220 */ /* 0x000fe40000410000 */
[----:B---3--:R-:W-:Y:S01]  /*13540*/  FFMA.FTZ R28, -R173, R114, R35 ;  /* 0x00000072ad1c7223 */ /* 0x008fe20000010123 */
[----:B------:R-:W-:Y:S01]  /*13550*/  IADD3 R35, PT, PT, R47, 0x68, -R222 ;  /* 0x000000682f237810 */ /* 0x000fe20007ffe8de */
[----:B------:R-:W-:Y:S01]  /*13560*/  VIADD R30, R62, 0xffffff98 ;  /* 0xffffff983e1e7836 */ /* 0x000fe20000000000 */
[----:B------:R-:W-:-:S02]  /*13570*/  FSEL R34, R41, -INF , !P5 ;  /* 0xff80000029227808 */ /* 0x000fc40006800000 */
[----:B------:R-:W-:Y:S02]  /*13580*/  ISETP.GE.AND P5, PT, R43, R178, PT ;  /* 0x000000b22b00720c */ /* 0x000fe40003fa6270 */
[----:B------:R-:W-:Y:S02]  /*13590*/  IABS R35, R35 ;  /* 0x0000002300237213 */ /* 0x000fe40000000000 */
[----:B------:R-:W-:Y:S02]  /*135a0*/  FSEL R240, R240, -INF , !P5 ;  /* 0xff800000f0f07808 */ /* 0x000fe40006800000 */
[----:B------:R-:W-:Y:S02]  /*135b0*/  FSEL R28, R28, -INF , P0 ;  /* 0xff8000001c1c7808 */ /* 0x000fe40000000000 */
[C---:B------:R-:W-:Y:S02]  /*135c0*/  ISETP.GE.AND P1, PT, R30.reuse, R181, PT ;  /* 0x000000b51e00720c */ /* 0x040fe40003f26270 */
[----:B------:R-:W-:-:S02]  /*135d0*/  ISETP.GE.AND P6, PT, R30, R180, PT ;  /* 0x000000b41e00720c */ /* 0x000fc40003fc6270 */
[----:B------:R-:W-:Y:S02]  /*135e0*/  I2FP.F32.S32 R35, R35 ;  /* 0x0000002300237245 */ /* 0x000fe40000201400 */
[C---:B------:R-:W-:Y:S02]  /*135f0*/  ISETP.GE.AND P5, PT, R30.reuse, R178, PT ;  /* 0x000000b21e00720c */ /* 0x040fe40003fa6270 */
[----:B------:R-:W-:Y:S01]  /*13600*/  ISETP.GE.AND P0, PT, R30, R179, PT ;  /* 0x000000b31e00720c */ /* 0x000fe20003f06270 */
[----:B------:R-:W-:Y:S01]  /*13610*/  FMUL.FTZ R30, R29, R57 ;  /* 0x000000391d1e7220 */ /* 0x000fe20000410000 */
[----:B------:R-:W2:Y:S01]  /*13620*/  MUFU.TANH R102, R102 ;  /* 0x0000006600667308 */ /* 0x000ea20000002400 */
[----:B-1----:R-:W-:Y:S01]  /*13630*/  FFMA.FTZ R35, -R173, R35, R112 ;  /* 0x00000023ad237223 */ /* 0x002fe20000010170 */
[----:B------:R-:W-:Y:S01]  /*13640*/  FSEL R33, R33, -INF , P2 ;  /* 0xff80000021217808 */ /* 0x000fe20001000000 */
[----:B------:R-:W-:Y:S01]  /*13650*/  VIADD R29, R62, 0xffffff99 ;  /* 0xffffff993e1d7836 */ /* 0x000fe20000000000 */
[----:B------:R-:W-:-:S04]  /*13660*/  IADD3 R39, PT, PT, R61, 0x68, -R222 ;  /* 0x000000683d277810 */ /* 0x000fc80007ffe8de */
[----:B------:R-:W1:Y:S01]  /*13670*/  MUFU.TANH R30, R30 ;  /* 0x0000001e001e7308 */ /* 0x000e620000002400 */
[----:B------:R-:W-:Y:S02]  /*13680*/  FSEL R238, R33, -INF , !P3 ;  /* 0xff80000021ee7808 */ /* 0x000fe40005800000 */
[----:B------:R-:W-:Y:S02]  /*13690*/  FSEL R242, R28, -INF , !P4 ;  /* 0xff8000001cf27808 */ /* 0x000fe40006000000 */
[----:B------:R-:W-:Y:S02]  /*136a0*/  FSEL R244, R35, -INF , P0 ;  /* 0xff80000023f47808 */ /* 0x000fe40000000000 */
[C---:B------:R-:W-:Y:S02]  /*136b0*/  ISETP.GE.AND P2, PT, R29.reuse, R181, PT ;  /* 0x000000b51d00720c */ /* 0x040fe40003f46270 */
[C---:B------:R-:W-:Y:S02]  /*136c0*/  ISETP.GE.AND P3, PT, R29.reuse, R180, PT ;  /* 0x000000b41d00720c */ /* 0x040fe40003f66270 */
[----:B------:R-:W-:-:S02]  /*136d0*/  ISETP.GE.AND P4, PT, R29, R178, PT ;  /* 0x000000b21d00720c */ /* 0x000fc40003f86270 */
[----:B------:R-:W-:Y:S02]  /*136e0*/  ISETP.GE.AND P0, PT, R29, R179, PT ;  /* 0x000000b31d00720c */ /* 0x000fe40003f06270 */
[----:B------:R-:W-:Y:S02]  /*136f0*/  IADD3 R29, PT, PT, R61, 0x67, -R222 ;  /* 0x000000673d1d7810 */ /* 0x000fe40007ffe8de */
[----:B------:R-:W-:Y:S02]  /*13700*/  IABS R39, R39 ;  /* 0x0000002700277213 */ /* 0x000fe40000000000 */
[----:B------:R-:W-:Y:S01]  /*13710*/  IABS R29, R29 ;  /* 0x0000001d001d7213 */ /* 0x000fe20000000000 */
[----:B------:R-:W3:Y:S01]  /*13720*/  MUFU.TANH R31, R31 ;  /* 0x0000001f001f7308 */ /* 0x000ee20000002400 */
[----:B------:R-:W-:Y:S02]  /*13730*/  I2FP.F32.S32 R39, R39 ;  /* 0x0000002700277245 */ /* 0x000fe40000201400 */
[----:B------:R-:W-:-:S03]  /*13740*/  I2FP.F32.S32 R29, R29 ;  /* 0x0000001d001d7245 */ /* 0x000fc60000201400 */
[----:B--2---:R-:W-:Y:S01]  /*13750*/  FFMA.FTZ R39, -R173, R39, R102 ;  /* 0x00000027ad277223 */ /* 0x004fe20000010166 */
[----:B------:R-:W-:Y:S01]  /*13760*/  IADD3 R102, PT, PT, R47, 0x67, -R222 ;  /* 0x000000672f667810 */ /* 0x000fe20007ffe8de */
[----:B-1----:R-:W-:Y:S01]  /*13770*/  FFMA.FTZ R29, -R173, R29, R30 ;  /* 0x0000001dad1d7223 */ /* 0x002fe2000001011e */
[-C--:B------:R-:W-:Y:S02]  /*13780*/  FMUL.FTZ R30, R26, R57.reuse ;  /* 0x000000391a1e7220 */ /* 0x080fe40000410000 */
[----:B------:R-:W-:Y:S01]  /*13790*/  IABS R102, R102 ;  /* 0x0000006600667213 */ /* 0x000fe20000000000 */
[----:B------:R-:W-:-:S03]  /*137a0*/  FMUL.FTZ R28, R24, R57 ;  /* 0x00000039181c7220 */ /* 0x000fc60000410000 */
[----:B------:R-:W-:Y:S01]  /*137b0*/  I2FP.F32.S32 R102, R102 ;  /* 0x0000006600667245 */ /* 0x000fe20000201400 */
[----:B------:R-:W1:Y:S04]  /*137c0*/  MUFU.TANH R30, R30 ;  /* 0x0000001e001e7308 */ /* 0x000e680000002400 */
[----:B---3--:R-:W-:Y:S01]  /*137d0*/  FFMA.FTZ R24, -R173, R102, R31 ;  /* 0x00000066ad187223 */ /* 0x008fe2000001011f */
[----:B------:R-:W-:Y:S01]  /*137e0*/  IADD3 R31, PT, PT, R47, 0x60, -R222 ;  /* 0x000000602f1f7810 */ /* 0x000fe20007ffe8de */
[----:B------:R-:W-:Y:S01]  /*137f0*/  VIADD R26, R62, 0xffffffa0 ;  /* 0xffffffa03e1a7836 */ /* 0x000fe20000000000 */
[----:B------:R-:W-:Y:S01]  /*13800*/  FSEL R39, R39, -INF , P1 ;  /* 0xff80000027277808 */ /* 0x000fe20000800000 */
[----:B------:R-:W2:Y:S01]  /*13810*/  MUFU.TANH R28, R28 ;  /* 0x0000001c001c7308 */ /* 0x000ea20000002400 */
[----:B------:R-:W-:-:S02]  /*13820*/  IABS R31, R31 ;  /* 0x0000001f001f7213 */ /* 0x000fc40000000000 */
[----:B------:R-:W-:Y:S02]  /*13830*/  FSEL R232, R39, -INF , !P6 ;  /* 0xff80000027e87808 */ /* 0x000fe40007000000 */
[----:B------:R-:W-:Y:S02]  /*13840*/  FSEL R244, R244, -INF , !P5 ;  /* 0xff800000f4f47808 */ /* 0x000fe40006800000 */
[----:B------:R-:W-:Y:S02]  /*13850*/  FSEL R24, R24, -INF , P0 ;  /* 0xff80000018187808 */ /* 0x000fe40000000000 */
[----:B------:R-:W-:Y:S02]  /*13860*/  IADD3 R33, PT, PT, R61, 0x60, -R222 ;  /* 0x000000603d217810 */ /* 0x000fe40007ffe8de */
[C---:B------:R-:W-:Y:S02]  /*13870*/  ISETP.GE.AND P1, PT, R26.reuse, R181, PT ;  /* 0x000000b51a00720c */ /* 0x040fe40003f26270 */
[----:B------:R-:W-:-:S02]  /*13880*/  ISETP.GE.AND P6, PT, R26, R180, PT ;  /* 0x000000b41a00720c */ /* 0x000fc40003fc6270 */
[----:B------:R-:W-:Y:S02]  /*13890*/  I2FP.F32.S32 R31, R31 ;  /* 0x0000001f001f7245 */ /* 0x000fe40000201400 */
[C---:B------:R-:W-:Y:S02]  /*138a0*/  ISETP.GE.AND P5, PT, R26.reuse, R178, PT ;  /* 0x000000b21a00720c */ /* 0x040fe40003fa6270 */
[----:B------:R-:W-:Y:S01]  /*138b0*/  ISETP.GE.AND P0, PT, R26, R179, PT ;  /* 0x000000b31a00720c */ /* 0x000fe20003f06270 */
[----:B------:R-:W-:Y:S01]  /*138c0*/  FMUL.FTZ R26, R25, R57 ;  /* 0x00000039191a7220 */ /* 0x000fe20000410000 */
[----:B------:R-:W-:Y:S01]  /*138d0*/  IABS R33, R33 ;  /* 0x0000002100217213 */ /* 0x000fe20000000000 */
[----:B-1----:R-:W-:Y:S01]  /*138e0*/  FFMA.FTZ R30, -R173, R31, R30 ;  /* 0x0000001fad1e7223 */ /* 0x002fe2000001011e */
[----:B------:R-:W-:Y:S01]  /*138f0*/  FSEL R29, R29, -INF , P2 ;  /* 0xff8000001d1d7808 */ /* 0x000fe20001000000 */
[----:B------:R-:W-:Y:S01]  /*13900*/  VIADD R25, R62, 0xffffffa1 ;  /* 0xffffffa13e197836 */ /* 0x000fe20000000000 */
[----:B------:R-:W-:Y:S01]  /*13910*/  I2FP.F32.S32 R33, R33 ;  /* 0x0000002100217245 */ /* 0x000fe20000201400 */
[----:B------:R-:W1:Y:S01]  /*13920*/  MUFU.TANH R26, R26 ;  /* 0x0000001a001a7308 */ /* 0x000e620000002400 */
[----:B------:R-:W-:-:S02]  /*13930*/  FSEL R234, R29, -INF , !P3 ;  /* 0xff8000001dea7808 */ /* 0x000fc40005800000 */
[----:B------:R-:W-:Y:S02]  /*13940*/  FSEL R236, R24, -INF , !P4 ;  /* 0xff80000018ec7808 */ /* 0x000fe40006000000 */
[----:B------:R-:W-:Y:S02]  /*13950*/  FSEL R202, R30, -INF , P0 ;  /* 0xff8000001eca7808 */ /* 0x000fe40000000000 */
[C---:B------:R-:W-:Y:S02]  /*13960*/  ISETP.GE.AND P2, PT, R25.reuse, R181, PT ;  /* 0x000000b51900720c */ /* 0x040fe40003f46270 */
[C---:B------:R-:W-:Y:S02]  /*13970*/  ISETP.GE.AND P3, PT, R25.reuse, R180, PT ;  /* 0x000000b41900720c */ /* 0x040fe40003f66270 */
[C---:B------:R-:W-:Y:S02]  /*13980*/  ISETP.GE.AND P4, PT, R25.reuse, R178, PT ;  /* 0x000000b21900720c */ /* 0x040fe40003f86270 */
[----:B------:R-:W-:Y:S01]  /*13990*/  ISETP.GE.AND P0, PT, R25, R179, PT ;  /* 0x000000b31900720c */ /* 0x000fe20003f06270 */
[----:B--2---:R-:W-:Y:S01]  /*139a0*/  FFMA.FTZ R28, -R173, R33, R28 ;  /* 0x00000021ad1c7223 */ /* 0x004fe2000001011c */
[----:B------:R-:W-:Y:S01]  /*139b0*/  IADD3 R25, PT, PT, R61, 0x5f, -R222 ;  /* 0x0000005f3d197810 */ /* 0x000fe20007ffe8de */
[----:B------:R-:W2:Y:S03]  /*139c0*/  MUFU.TANH R27, R27 ;  /* 0x0000001b001b7308 */ /* 0x000ea60000002400 */
[----:B------:R-:W-:-:S02]  /*139d0*/  IABS R25, R25 ;  /* 0x0000001900197213 */ /* 0x000fc40000000000 */
[----:B------:R-:W-:Y:S02]  /*139e0*/  FSEL R28, R28, -INF , P1 ;  /* 0xff8000001c1c7808 */ /* 0x000fe40000800000 */
[----:B------:R-:W-:Y:S02]  /*139f0*/  I2FP.F32.S32 R25, R25 ;  /* 0x0000001900197245 */ /* 0x000fe40000201400 */
[----:B------:R-:W-:Y:S02]  /*13a00*/  FSEL R196, R28, -INF , !P6 ;  /* 0xff8000001cc47808 */ /* 0x000fe40007000000 */
[----:B------:R-:W-:Y:S01]  /*13a10*/  IADD3 R28, PT, PT, R47, 0x5f, -R222 ;  /* 0x0000005f2f1c7810 */ /* 0x000fe20007ffe8de */
[----:B-1----:R-:W-:Y:S01]  /*13a20*/  FFMA.FTZ R25, -R173, R25, R26 ;  /* 0x00000019ad197223 */ /* 0x002fe2000001011a */
[-C--:B------:R-:W-:Y:S02]  /*13a30*/  FMUL.FTZ R26, R22, R57.reuse ;  /* 0x00000039161a7220 */ /* 0x080fe40000410000 */
[----:B------:R-:W-:Y:S01]  /*13a40*/  IABS R28, R28 ;  /* 0x0000001c001c7213 */ /* 0x000fe20000000000 */
[----:B------:R-:W-:-:S03]  /*13a50*/  FMUL.FTZ R24, R20, R57 ;  /* 0x0000003914187220 */ /* 0x000fc60000410000 */
[----:B------:R-:W-:Y:S01]  /*13a60*/  I2FP.F32.S32 R28, R28 ;  /* 0x0000001c001c7245 */ /* 0x000fe20000201400 */
[----:B------:R-:W1:Y:S04]  /*13a70*/  MUFU.TANH R26, R26 ;  /* 0x0000001a001a7308 */ /* 0x000e680000002400 */
[----:B--2---:R-:W-:Y:S01]  /*13a80*/  FFMA.FTZ R20, -R173, R28, R27 ;  /* 0x0000001cad147223 */ /* 0x004fe2000001011b */
[----:B------:R-:W-:Y:S01]  /*13a90*/  IADD3 R27, PT, PT, R47, 0x58, -R222 ;  /* 0x000000582f1b7810 */ /* 0x000fe20007ffe8de */
[----:B------:R-:W-:Y:S02]  /*13aa0*/  VIADD R22, R62, 0xffffffa8 ;  /* 0xffffffa83e167836 */ /* 0x000fe40000000000 */
[----:B------:R-:W2:Y:S01]  /*13ab0*/  MUFU.TANH R24, R24 ;  /* 0x0000001800187308 */ /* 0x000ea20000002400 */
[----:B------:R-:W-:-:S02]  /*13ac0*/  IABS R27, R27 ;  /* 0x0000001b001b7213 */ /* 0x000fc40000000000 */
[----:B------:R-:W-:Y:S02]  /*13ad0*/  FSEL R202, R202, -INF , !P5 ;  /* 0xff800000caca7808 */ /* 0x000fe40006800000 */
[----:B------:R-:W-:Y:S02]  /*13ae0*/  FSEL R20, R20, -INF , P0 ;  /* 0xff80000014147808 */ /* 0x000fe40000000000 */
[----:B------:R-:W-:Y:S02]  /*13af0*/  IADD3 R28, PT, PT, R61, 0x58, -R222 ;  /* 0x000000583d1c7810 */ /* 0x000fe40007ffe8de */
[C---:B------:R-:W-:Y:S02]  /*13b00*/  ISETP.GE.AND P1, PT, R22.reuse, R181, PT ;  /* 0x000000b51600720c */ /* 0x040fe40003f26270 */
[----:B------:R-:W-:Y:S02]  /*13b10*/  ISETP.GE.AND P6, PT, R22, R180, PT ;  /* 0x000000b41600720c */ /* 0x000fe40003fc6270 */
[----:B------:R-:W-:-:S02]  /*13b20*/  I2FP.F32.S32 R27, R27 ;  /* 0x0000001b001b7245 */ /* 0x000fc40000201400 */
        /* <DEDUP_REMOVED lines=117> */
[----:B------:R-:W-:Y:S02]  /*14280*/  IADD3 R16, PT, PT, R61, 0x40, -R222 ;  /* 0x000000403d107810 */ /* 0x000fe40007ffe8de */
[----:B------:R-:W-:Y:S02]  /*14290*/  FSEL R220, R220, -INF , !P5 ;  /* 0xff800000dcdc7808 */ /* 0x000fe40006800000 */
[----:B------:R-:W-:Y:S02]  /*142a0*/  FSEL R8, R8, -INF , P0 ;  /* 0xff80000008087808 */ /* 0x000fe40000000000 */
        /* <DEDUP_REMOVED lines=14> */
[----:B------:R-:W-:Y:S01]  /*14390*/  FSEL R184, R14, -INF , P0 ;  /* 0xff8000000eb87808 */ /* 0x000fe20000000000 */
[----:B--2---:R-:W-:Y:S01]  /*143a0*/  FFMA.FTZ R12, -R173, R16, R12 ;  /* 0x00000010ad0c7223 */ /* 0x004fe2000001010c */
[C---:B------:R-:W-:Y:S02]  /*143b0*/  ISETP.GE.AND P2, PT, R9.reuse, R181, PT ;  /* 0x000000b50900720c */ /* 0x040fe40003f46270 */
[C---:B------:R-:W-:Y:S02]  /*143c0*/  ISETP.GE.AND P3, PT, R9.reuse, R180, PT ;  /* 0x000000b40900720c */ /* 0x040fe40003f66270 */
[C---:B------:R-:W-:Y:S02]  /*143d0*/  ISETP.GE.AND P4, PT, R9.reuse, R178, PT ;  /* 0x000000b20900720c */ /* 0x040fe40003f86270 */
[----:B------:R-:W-:-:S02]  /*143e0*/  ISETP.GE.AND P0, PT, R9, R179, PT ;  /* 0x000000b30900720c */ /* 0x000fc40003f06270 */
[--C-:B------:R-:W-:Y:S01]  /*143f0*/  IADD3 R9, PT, PT, R61, 0x3f, -R222.reuse ;  /* 0x0000003f3d097810 */ /* 0x100fe20007ffe8de */
[----:B------:R-:W2:Y:S01]  /*14400*/  MUFU.TANH R11, R11 ;  /* 0x0000000b000b7308 */ /* 0x000ea20000002400 */
[----:B------:R-:W-:Y:S02]  /*14410*/  FSEL R12, R12, -INF , P1 ;  /* 0xff8000000c0c7808 */ /* 0x000fe40000800000 */
[----:B------:R-:W-:Y:S02]  /*14420*/  IABS R9, R9 ;  /* 0x0000000900097213 */ /* 0x000fe40000000000 */
[----:B------:R-:W-:Y:S02]  /*14430*/  FSEL R182, R12, -INF , !P6 ;  /* 0xff8000000cb67808 */ /* 0x000fe40007000000 */
[----:B------:R-:W-:Y:S02]  /*14440*/  I2FP.F32.S32 R9, R9 ;  /* 0x0000000900097245 */ /* 0x000fe40000201400 */
[----:B------:R-:W-:Y:S01]  /*14450*/  IADD3 R12, PT, PT, R47, 0x3f, -R222 ;  /* 0x0000003f2f0c7810 */ /* 0x000fe20007ffe8de */
[----:B------:R-:W-:-:S02]  /*14460*/  FMUL.FTZ R8, R4, R57 ;  /* 0x0000003904087220 */ /* 0x000fc40000410000 */
[----:B-1----:R-:W-:Y:S01]  /*14470*/  FFMA.FTZ R9, -R173, R9, R10 ;  /* 0x00000009ad097223 */ /* 0x002fe2000001010a */
[----:B------:R-:W-:Y:S01]  /*14480*/  IABS R12, R12 ;  /* 0x0000000c000c7213 */ /* 0x000fe20000000000 */
[----:B------:R-:W-:Y:S02]  /*14490*/  FMUL.FTZ R10, R6, R57 ;  /* 0x00000039060a7220 */ /* 0x000fe40000410000 */
[----:B------:R-:W1:Y:S01]  /*144a0*/  MUFU.TANH R8, R8 ;  /* 0x0000000800087308 */ /* 0x000e620000002400 */
[----:B------:R-:W-:-:S07]  /*144b0*/  I2FP.F32.S32 R12, R12 ;  /* 0x0000000c000c7245 */ /* 0x000fce0000201400 */
[----:B------:R-:W3:Y:S01]  /*144c0*/  MUFU.TANH R10, R10 ;  /* 0x0000000a000a7308 */ /* 0x000ee20000002400 */
[----:B--2---:R-:W-:Y:S01]  /*144d0*/  FFMA.FTZ R4, -R173, R12, R11 ;  /* 0x0000000cad047223 */ /* 0x004fe2000001010b */
[--C-:B------:R-:W-:Y:S02]  /*144e0*/  IADD3 R12, PT, PT, R61, 0x38, -R222.reuse ;  /* 0x000000383d0c7810 */ /* 0x100fe40007ffe8de */
[----:B------:R-:W-:Y:S02]  /*144f0*/  IADD3 R11, PT, PT, R47, 0x38, -R222 ;  /* 0x000000382f0b7810 */ /* 0x000fe40007ffe8de */
[----:B------:R-:W-:Y:S02]  /*14500*/  IABS R12, R12 ;  /* 0x0000000c000c7213 */ /* 0x000fe40000000000 */
[----:B------:R-:W-:Y:S02]  /*14510*/  IABS R11, R11 ;  /* 0x0000000b000b7213 */ /* 0x000fe40000000000 */
[----:B------:R-:W-:Y:S01]  /*14520*/  I2FP.F32.S32 R12, R12 ;  /* 0x0000000c000c7245 */ /* 0x000fe20000201400 */
[----:B------:R-:W-:Y:S01]  /*14530*/  VIADD R6, R62, 0xffffffc8 ;  /* 0xffffffc83e067836 */ /* 0x000fe20000000000 */
[----:B------:R-:W-:-:S02]  /*14540*/  I2FP.F32.S32 R11, R11 ;  /* 0x0000000b000b7245 */ /* 0x000fc40000201400 */
[----:B------:R-:W-:Y:S01]  /*14550*/  FSEL R184, R184, -INF , !P5 ;  /* 0xff800000b8b87808 */ /* 0x000fe20006800000 */
[----:B-1----:R-:W-:Y:S01]  /*14560*/  FFMA.FTZ R8, -R173, R12, R8 ;  /* 0x0000000cad087223 */ /* 0x002fe20000010108 */
[----:B------:R-:W-:Y:S01]  /*14570*/  FSEL R4, R4, -INF , P0 ;  /* 0xff80000004047808 */ /* 0x000fe20000000000 */
[----:B------:R-:W-:Y:S01]  /*14580*/  FMUL.FTZ R12, R5, R57 ;  /* 0x00000039050c7220 */ /* 0x000fe20000410000 */
[----:B---3--:R-:W-:Y:S01]  /*14590*/  FFMA.FTZ R10, -R173, R11, R10 ;  /* 0x0000000bad0a7223 */ /* 0x008fe2000001010a */
[----:B------:R-:W-:Y:S01]  /*145a0*/  ISETP.GE.AND P1, PT, R6, R181, PT ;  /* 0x000000b50600720c */ /* 0x000fe20003f26270 */
[----:B------:R-:W-:Y:S01]  /*145b0*/  VIADD R5, R62, 0xffffffc9 ;  /* 0xffffffc93e057836 */ /* 0x000fe20000000000 */
[----:B------:R-:W-:Y:S02]  /*145c0*/  FSEL R9, R9, -INF , P2 ;  /* 0xff80000009097808 */ /* 0x000fe40001000000 */
[C---:B------:R-:W-:Y:S02]  /*145d0*/  ISETP.GE.AND P6, PT, R6.reuse, R180, PT ;  /* 0x000000b40600720c */ /* 0x040fe40003fc6270 */
[----:B------:R-:W-:-:S02]  /*145e0*/  ISETP.GE.AND P5, PT, R6, R178, PT ;  /* 0x000000b20600720c */ /* 0x000fc40003fa6270 */
[----:B------:R-:W-:Y:S01]  /*145f0*/  ISETP.GE.AND P0, PT, R6, R179, PT ;  /* 0x000000b30600720c */ /* 0x000fe20003f06270 */
[-C--:B------:R-:W-:Y:S01]  /*14600*/  FMUL.FTZ R6, R7, R57.reuse ;  /* 0x0000003907067220 */ /* 0x080fe20000410000 */
[----:B------:R-:W-:Y:S01]  /*14610*/  FMUL.FTZ R108, R108, R57 ;  /* 0x000000396c6c7220 */ /* 0x000fe20000410000 */
[----:B------:R-:W-:Y:S02]  /*14620*/  FSEL R142, R9, -INF , !P3 ;  /* 0xff800000098e7808 */ /* 0x000fe40005800000 */
[----:B------:R-:W-:Y:S02]  /*14630*/  FSEL R190, R4, -INF , !P4 ;  /* 0xff80000004be7808 */ /* 0x000fe40006000000 */
[----:B------:R-:W-:Y:S02]  /*14640*/  FSEL R192, R10, -INF , P0 ;  /* 0xff8000000ac07808 */ /* 0x000fe40000000000 */
[C---:B------:R-:W-:Y:S02]  /*14650*/  ISETP.GE.AND P2, PT, R5.reuse, R181, PT ;  /* 0x000000b50500720c */ /* 0x040fe40003f46270 */
[----:B------:R-:W-:-:S02]  /*14660*/  ISETP.GE.AND P3, PT, R5, R180, PT ;  /* 0x000000b40500720c */ /* 0x000fc40003f66270 */
[C---:B------:R-:W-:Y:S02]  /*14670*/  ISETP.GE.AND P4, PT, R5.reuse, R178, PT ;  /* 0x000000b20500720c */ /* 0x040fe40003f86270 */
[----:B------:R-:W-:Y:S02]  /*14680*/  ISETP.GE.AND P0, PT, R5, R179, PT ;  /* 0x000000b30500720c */ /* 0x000fe40003f06270 */
[----:B------:R-:W1:Y:S01]  /*14690*/  MUFU.TANH R5, R6 ;  /* 0x0000000600057308 */ /* 0x000e620000002400 */
[--C-:B------:R-:W-:Y:S02]  /*146a0*/  IADD3 R4, PT, PT, R47, 0x37, -R222.reuse ;  /* 0x000000372f047810 */ /* 0x100fe40007ffe8de */
[----:B------:R-:W-:-:S05]  /*146b0*/  IADD3 R10, PT, PT, R61, 0x30, -R222 ;  /* 0x000000303d0a7810 */ /* 0x000fca0007ffe8de */
[----:B------:R-:W2:Y:S01]  /*146c0*/  MUFU.TANH R6, R108 ;  /* 0x0000006c00067308 */ /* 0x000ea20000002400 */
[----:B------:R-:W-:-:S07]  /*146d0*/  IADD3 R7, PT, PT, R61, 0x37, -R222 ;  /* 0x000000373d077810 */ /* 0x000fce0007ffe8de */
[----:B------:R-:W3:Y:S01]  /*146e0*/  MUFU.TANH R12, R12 ;  /* 0x0000000c000c7308 */ /* 0x000ee20000002400 */
[----:B------:R-:W-:Y:S02]  /*146f0*/  IABS R4, R4 ;  /* 0x0000000400047213 */ /* 0x000fe40000000000 */
[----:B------:R-:W-:Y:S02]  /*14700*/  IABS R10, R10 ;  /* 0x0000000a000a7213 */ /* 0x000fe40000000000 */
[----:B------:R-:W-:Y:S02]  /*14710*/  FSEL R8, R8, -INF , P1 ;  /* 0xff80000008087808 */ /* 0x000fe40000800000 */
[----:B------:R-:W-:Y:S02]  /*14720*/  IABS R7, R7 ;  /* 0x0000000700077213 */ /* 0x000fe40000000000 */
[----:B------:R-:W-:Y:S02]  /*14730*/  I2FP.F32.S32 R4, R4 ;  /* 0x0000000400047245 */ /* 0x000fe40000201400 */
[----:B------:R-:W-:-:S02]  /*14740*/  I2FP.F32.S32 R10, R10 ;  /* 0x0000000a000a7245 */ /* 0x000fc40000201400 */
[----:B------:R-:W-:Y:S01]  /*14750*/  FSEL R138, R8, -INF , !P6 ;  /* 0xff800000088a7808 */ /* 0x000fe20007000000 */
[----:B------:R-:W-:Y:S01]  /*14760*/  FMUL.FTZ R8, R110, R57 ;  /* 0x000000396e087220 */ /* 0x000fe20000410000 */
[----:B------:R-:W-:Y:S01]  /*14770*/  I2FP.F32.S32 R7, R7 ;  /* 0x0000000700077245 */ /* 0x000fe20000201400 */
[C---:B-1----:R-:W-:Y:S01]  /*14780*/  FFMA.FTZ R4, -R173.reuse, R4, R5 ;  /* 0x00000004ad047223 */ /* 0x042fe20000010105 */
[----:B--2---:R-:W-:Y:S01]  /*14790*/  FFMA.FTZ R6, -R173, R10, R6 ;  /* 0x0000000aad067223 */ /* 0x004fe20000010106 */
[----:B------:R-:W-:Y:S02]  /*147a0*/  VIADD R5, R62, 0xffffffd0 ;  /* 0xffffffd03e057836 */ /* 0x000fe40000000000 */
[----:B------:R-:W-:Y:S01]  /*147b0*/  FMUL.FTZ R10, R109, R57 ;  /* 0x000000396d0a7220 */ /* 0x000fe20000410000 */
[----:B---3--:R-:W-:Y:S01]  /*147c0*/  FFMA.FTZ R7, -R173, R7, R12 ;  /* 0x00000007ad077223 */ /* 0x008fe2000001010c */
[----:B------:R-:W1:Y:S01]  /*147d0*/  MUFU.TANH R8, R8 ;  /* 0x0000000800087308 */ /* 0x000e620000002400 */
[----:B------:R-:W-:-:S03]  /*147e0*/  ISETP.GE.AND P1, PT, R5, R181, PT ;  /* 0x000000b50500720c */ /* 0x000fc60003f26270 */
[----:B------:R-:W-:Y:S01]  /*147f0*/  FSEL R7, R7, -INF , P2 ;  /* 0xff80000007077808 */ /* 0x000fe20001000000 */
[----:B------:R-:W-:Y:S01]  /*14800*/  FMUL.FTZ R111, R111, R57 ;  /* 0x000000396f6f7220 */ /* 0x000fe20000410000 */
[--C-:B------:R-:W-:Y:S02]  /*14810*/  IADD3 R9, PT, PT, R47, 0x30, -R222.reuse ;  /* 0x000000302f097810 */ /* 0x100fe40007ffe8de */
[----:B------:R-:W2:Y:S01]  /*14820*/  MUFU.TANH R10, R10 ;  /* 0x0000000a000a7308 */ /* 0x000ea20000002400 */
[----:B------:R-:W-:Y:S02]  /*14830*/  ISETP.GE.AND P6, PT, R5, R180, PT ;  /* 0x000000b40500720c */ /* 0x000fe40003fc6270 */
[----:B------:R-:W-:Y:S02]  /*14840*/  FSEL R6, R6, -INF , P1 ;  /* 0xff80000006067808 */ /* 0x000fe40000800000 */
[----:B------:R-:W-:Y:S02]  /*14850*/  FSEL R140, R7, -INF , !P3 ;  /* 0xff800000078c7808 */ /* 0x000fe40005800000 */
[----:B------:R-:W-:-:S02]  /*14860*/  IADD3 R7, PT, PT, R61, 0x2f, -R222 ;  /* 0x0000002f3d077810 */ /* 0x000fc40007ffe8de */
[----:B------:R-:W-:Y:S02]  /*14870*/  IABS R9, R9 ;  /* 0x0000000900097213 */ /* 0x000fe40000000000 */
[----:B------:R-:W-:Y:S01]  /*14880*/  FSEL R118, R6, -INF , !P6 ;  /* 0xff80000006767808 */ /* 0x000fe20007000000 */
[----:B------:R-:W-:Y:S01]  /*14890*/  FMUL.FTZ R6, R104, R57 ;  /* 0x0000003968067220 */ /* 0x000fe20000410000 */
[----:B------:R-:W-:Y:S01]  /*148a0*/  FSEL R4, R4, -INF , P0 ;  /* 0xff80000004047808 */ /* 0x000fe20000000000 */
[----:B------:R-:W3:Y:S01]  /*148b0*/  MUFU.TANH R111, R111 ;  /* 0x0000006f006f7308 */ /* 0x000ee20000002400 */
[----:B------:R-:W-:Y:S02]  /*148c0*/  IABS R7, R7 ;  /* 0x0000000700077213 */ /* 0x000fe40000000000 */
[----:B------:R-:W-:Y:S02]  /*148d0*/  I2FP.F32.S32 R9, R9 ;  /* 0x0000000900097245 */ /* 0x000fe40000201400 */
[----:B------:R-:W-:-:S02]  /*148e0*/  FSEL R136, R4, -INF , !P4 ;  /* 0xff80000004887808 */ /* 0x000fc40006000000 */
[----:B------:R-:W-:Y:S01]  /*148f0*/  I2FP.F32.S32 R7, R7 ;  /* 0x0000000700077245 */ /* 0x000fe20000201400 */
[----:B------:R-:W4:Y:S01]  /*14900*/  MUFU.TANH R6, R6 ;  /* 0x0000000600067308 */ /* 0x000f220000002400 */
[----:B------:R-:W-:Y:S01]  /*14910*/  IADD3 R4, PT, PT, R47, 0x2f, -R222 ;  /* 0x0000002f2f047810 */ /* 0x000fe20007ffe8de */
[----:B-1----:R-:W-:Y:S01]  /*14920*/  FFMA.FTZ R8, -R173, R9, R8 ;  /* 0x00000009ad087223 */ /* 0x002fe20000010108 */
[----:B------:R-:W-:Y:S01]  /*14930*/  ISETP.GE.AND P0, PT, R5, R179, PT ;  /* 0x000000b30500720c */ /* 0x000fe20003f06270 */
[----:B--2---:R-:W-:Y:S01]  /*14940*/  FFMA.FTZ R7, -R173, R7, R10 ;  /* 0x00000007ad077223 */ /* 0x004fe2000001010a */
[----:B------:R-:W-:Y:S02]  /*14950*/  IABS R4, R4 ;  /* 0x0000000400047213 */ /* 0x000fe40000000000 */
[----:B------:R-:W-:Y:S02]  /*14960*/  IADD3 R10, PT, PT, R61, 0x28, -R222 ;  /* 0x000000283d0a7810 */ /* 0x000fe40007ffe8de */
[----:B------:R-:W-:Y:S01]  /*14970*/  FSEL R134, R8, -INF , P0 ;  /* 0xff80000008867808 */ /* 0x000fe20000000000 */
[----:B------:R-:W-:Y:S01]  /*14980*/  FMUL.FTZ R8, R106, R57 ;  /* 0x000000396a087220 */ /* 0x000fe20000410000 */
[----:B------:R-:W-:Y:S01]  /*14990*/  ISETP.GE.AND P3, PT, R5, R178, PT ;  /* 0x000000b20500720c */ /* 0x000fe20003f66270 */
[----:B------:R-:W-:Y:S01]  /*149a0*/  VIADD R5, R62, 0xffffffd1 ;  /* 0xffffffd13e057836 */ /* 0x000fe20000000000 */
[----:B------:R-:W-:-:S02]  /*149b0*/  I2FP.F32.S32 R4, R4 ;  /* 0x0000000400047245 */ /* 0x000fc40000201400 */
[----:B------:R-:W-:Y:S01]  /*149c0*/  IABS R10, R10 ;  /* 0x0000000a000a7213 */ /* 0x000fe20000000000 */
[----:B------:R-:W1:Y:S01]  /*149d0*/  MUFU.TANH R8, R8 ;  /* 0x0000000800087308 */ /* 0x000e620000002400 */
[----:B------:R-:W-:Y:S01]  /*149e0*/  ISETP.GE.AND P1, PT, R5, R181, PT ;  /* 0x000000b50500720c */ /* 0x000fe20003f26270 */
[----:B---3--:R-:W-:Y:S01]  /*149f0*/  FFMA.FTZ R4, -R173, R4, R111 ;  /* 0x00000004ad047223 */ /* 0x008fe2000001016f */
[C---:B------:R-:W-:Y:S02]  /*14a00*/  ISETP.GE.AND P2, PT, R5.reuse, R180, PT ;  /* 0x000000b40500720c */ /* 0x040fe40003f46270 */
[C---:B------:R-:W-:Y:S02]  /*14a10*/  ISETP.GE.AND P4, PT, R5.reuse, R178, PT ;  /* 0x000000b20500720c */ /* 0x040fe40003f86270 */
[----:B------:R-:W-:Y:S01]  /*14a20*/  ISETP.GE.AND P0, PT, R5, R179, PT ;  /* 0x000000b30500720c */ /* 0x000fe20003f06270 */
[----:B------:R-:W-:Y:S01]  /*14a30*/  VIADD R5, R62, 0xffffffd8 ;  /* 0xffffffd83e057836 */ /* 0x000fe20000000000 */
[----:B------:R-:W-:-:S02]  /*14a40*/  I2FP.F32.S32 R10, R10 ;  /* 0x0000000a000a7245 */ /* 0x000fc40000201400 */
[----:B------:R-:W-:Y:S02]  /*14a50*/  IADD3 R9, PT, PT, R47, 0x28, -R222 ;  /* 0x000000282f097810 */ /* 0x000fe40007ffe8de */
[----:B------:R-:W-:Y:S01]  /*14a60*/  FSEL R134, R134, -INF , !P3 ;  /* 0xff80000086867808 */ /* 0x000fe20005800000 */
[----:B----4-:R-:W-:Y:S01]  /*14a70*/  FFMA.FTZ R6, -R173, R10, R6 ;  /* 0x0000000aad067223 */ /* 0x010fe20000010106 */
[----:B------:R-:W-:Y:S01]  /*14a80*/  FSEL R4, R4, -INF , P0 ;  /* 0xff80000004047808 */ /* 0x000fe20000000000 */
[----:B------:R-:W-:Y:S01]  /*14a90*/  FMUL.FTZ R105, R105, R57 ;  /* 0x0000003969697220 */ /* 0x000fe20000410000 */
[----:B------:R-:W-:Y:S02]  /*14aa0*/  ISETP.GE.AND P3, PT, R5, R181, PT ;  /* 0x000000b50500720c */ /* 0x000fe40003f66270 */
[----:B------:R-:W-:Y:S02]  /*14ab0*/  IABS R9, R9 ;  /* 0x0000000900097213 */ /* 0x000fe40000000000 */
[----:B------:R-:W-:-:S02]  /*14ac0*/  FSEL R130, R4, -INF , !P4 ;  /* 0xff80000004827808 */ /* 0x000fc40006000000 */
[----:B------:R-:W-:Y:S02]  /*14ad0*/  FSEL R122, R6, -INF , P3 ;  /* 0xff800000067a7808 */ /* 0x000fe40001800000 */
[----:B------:R-:W-:Y:S01]  /*14ae0*/  IADD3 R4, PT, PT, R61, 0x27, -R222 ;  /* 0x000000273d047810 */ /* 0x000fe20007ffe8de */
[----:B------:R-:W2:Y:S01]  /*14af0*/  MUFU.TANH R6, R105 ;  /* 0x0000006900067308 */ /* 0x000ea20000002400 */
[----:B------:R-:W-:Y:S02]  /*14b00*/  I2FP.F32.S32 R9, R9 ;  /* 0x0000000900097245 */ /* 0x000fe40000201400 */
[----:B------:R-:W-:Y:S02]  /*14b10*/  FSEL R7, R7, -INF , P1 ;  /* 0xff80000007077808 */ /* 0x000fe40000800000 */
[----:B------:R-:W-:Y:S01]  /*14b20*/  IABS R4, R4 ;  /* 0x0000000400047213 */ /* 0x000fe20000000000 */
[----:B------:R-:W-:Y:S01]  /*14b30*/  FMUL.FTZ R64, R64, R57 ;  /* 0x0000003940407220 */ /* 0x000fe20000410000 */
[----:B------:R-:W-:Y:S01]  /*14b40*/  FSEL R192, R192, -INF , !P5 ;  /* 0xff800000c0c07808 */ /* 0x000fe20006800000 */
[----:B-1----:R-:W-:Y:S01]  /*14b50*/  FFMA.FTZ R8, -R173, R9, R8 ;  /* 0x00000009ad087223 */ /* 0x002fe20000010108 */
[----:B------:R-:W-:-:S02]  /*14b60*/  ISETP.GE.AND P6, PT, R5, R180, PT ;  /* 0x000000b40500720c */ /* 0x000fc40003fc6270 */
[----:B------:R-:W-:Y:S02]  /*14b70*/  FSEL R120, R7, -INF , !P2 ;  /* 0xff80000007787808 */ /* 0x000fe40005000000 */
[C---:B------:R-:W-:Y:S02]  /*14b80*/  ISETP.GE.AND P5, PT, R5.reuse, R178, PT ;  /* 0x000000b20500720c */ /* 0x040fe40003fa6270 */
[----:B------:R-:W-:Y:S01]  /*14b90*/  ISETP.GE.AND P0, PT, R5, R179, PT ;  /* 0x000000b30500720c */ /* 0x000fe20003f06270 */
[----:B------:R-:W-:Y:S01]  /*14ba0*/  VIADD R5, R62, 0xffffffd9 ;  /* 0xffffffd93e057836 */ /* 0x000fe20000000000 */
[----:B------:R-:W-:Y:S02]  /*14bb0*/  I2FP.F32.S32 R7, R4 ;  /* 0x0000000400077245 */ /* 0x000fe40000201400 */
[----:B------:R-:W1:Y:S01]  /*14bc0*/  MUFU.TANH R4, R64 ;  /* 0x0000004000047308 */ /* 0x000e620000002400 */
[----:B------:R-:W-:Y:S02]  /*14bd0*/  FSEL R128, R8, -INF , P0 ;  /* 0xff80000008807808 */ /* 0x000fe40000000000 */
[----:B------:R-:W-:-:S02]  /*14be0*/  ISETP.GE.AND P1, PT, R5, R181, PT ;  /* 0x000000b50500720c */ /* 0x000fc40003f26270 */
[C---:B------:R-:W-:Y:S02]  /*14bf0*/  ISETP.GE.AND P2, PT, R5.reuse, R180, PT ;  /* 0x000000b40500720c */ /* 0x040fe40003f46270 */
[C---:B------:R-:W-:Y:S02]  /*14c00*/  ISETP.GE.AND P3, PT, R5.reuse, R178, PT ;  /* 0x000000b20500720c */ /* 0x040fe40003f66270 */
[----:B------:R-:W-:Y:S02]  /*14c10*/  ISETP.GE.AND P0, PT, R5, R179, PT ;  /* 0x000000b30500720c */ /* 0x000fe40003f06270 */
[----:B------:R-:W-:Y:S01]  /*14c20*/  IADD3 R5, PT, PT, R61, 0x20, -R222 ;  /* 0x000000203d057810 */ /* 0x000fe20007ffe8de */
[----:B--2---:R-:W-:Y:S01]  /*14c30*/  FFMA.FTZ R7, -R173, R7, R6 ;  /* 0x00000007ad077223 */ /* 0x004fe20000010106 */
[----:B------:R-:W-:Y:S02]  /*14c40*/  FMUL.FTZ R6, R107, R57 ;  /* 0x000000396b067220 */ /* 0x000fe40000410000 */
[----:B------:R-:W-:-:S04]  /*14c50*/  IABS R5, R5 ;  /* 0x0000000500057213 */ /* 0x000fc80000000000 */
[----:B------:R-:W-:Y:S01]  /*14c60*/  I2FP.F32.S32 R8, R5 ;  /* 0x0000000500087245 */ /* 0x000fe20000201400 */
[----:B------:R-:W2:Y:S01]  /*14c70*/  MUFU.TANH R6, R6 ;  /* 0x0000000600067308 */ /* 0x000ea20000002400 */
[----:B------:R-:W-:-:S03]  /*14c80*/  IADD3 R5, PT, PT, R47, 0x27, -R222 ;  /* 0x000000272f057810 */ /* 0x000fc60007ffe8de */
[----:B-1----:R-:W-:Y:S01]  /*14c90*/  FFMA.FTZ R4, -R173, R8, R4 ;  /* 0x00000008ad047223 */ /* 0x002fe20000010104 */
[----:B------:R-:W-:Y:S01]  /*14ca0*/  FMUL.FTZ R8, R66, R57 ;  /* 0x0000003942087220 */ /* 0x000fe20000410000 */
[----:B------:R-:W-:-:S05]  /*14cb0*/  IABS R5, R5 ;  /* 0x0000000500057213 */ /* 0x000fca0000000000 */
[----:B------:R-:W1:Y:S01]  /*14cc0*/  MUFU.TANH R8, R8 ;  /* 0x0000000800087308 */ /* 0x000e620000002400 */
[----:B------:R-:W-:Y:S02]  /*14cd0*/  I2FP.F32.S32 R5, R5 ;  /* 0x0000000500057245 */ /* 0x000fe40000201400 */
[----:B------:R-:W-:-:S04]  /*14ce0*/  IADD3 R9, PT, PT, R47, 0x20, -R222 ;  /* 0x000000202f097810 */ /* 0x000fc80007ffe8de */
[----:B------:R-:W-:Y:S01]  /*14cf0*/  IABS R9, R9 ;  /* 0x0000000900097213 */ /* 0x000fe20000000000 */
[----:B--2---:R-:W-:Y:S01]  /*14d00*/  FFMA.FTZ R5, -R173, R5, R6 ;  /* 0x00000005ad057223 */ /* 0x004fe20000010106 */
[----:B------:R-:W-:Y:S01]  /*14d10*/  VIADD R6, R62, 0xffffffe0 ;  /* 0xffffffe03e067836 */ /* 0x000fe20000000000 */
[----:B------:R-:W-:Y:S02]  /*14d20*/  FSEL R7, R7, -INF , P1 ;  /* 0xff80000007077808 */ /* 0x000fe40000800000 */
[----:B------:R-:W-:Y:S01]  /*14d30*/  I2FP.F32.S32 R9, R9 ;  /* 0x0000000900097245 */ /* 0x000fe20000201400 */
[----:B------:R-:W-:Y:S01]  /*14d40*/  FMUL.FTZ R65, R65, R57 ;  /* 0x0000003941417220 */ /* 0x000fe20000410000 */
[C---:B------:R-:W-:Y:S02]  /*14d50*/  ISETP.GE.AND P1, PT, R6.reuse, R181, PT ;  /* 0x000000b50600720c */ /* 0x040fe40003f26270 */
[----:B------:R-:W-:Y:S02]  /*14d60*/  FSEL R124, R7, -INF , !P2 ;  /* 0xff800000077c7808 */ /* 0x000fe40005000000 */
[----:B------:R-:W-:Y:S01]  /*14d70*/  FSEL R5, R5, -INF , P0 ;  /* 0xff80000005057808 */ /* 0x000fe20000000000 */
[----:B-1----:R-:W-:Y:S01]  /*14d80*/  FFMA.FTZ R8, -R173, R9, R8 ;  /* 0x00000009ad087223 */ /* 0x002fe20000010108 */
[----:B------:R-:W-:-:S02]  /*14d90*/  ISETP.GE.AND P4, PT, R6, R180, PT ;  /* 0x000000b40600720c */ /* 0x000fc40003f86270 */
[C---:B------:R-:W-:Y:S02]  /*14da0*/  ISETP.GE.AND P2, PT, R6.reuse, R178, PT ;  /* 0x000000b20600720c */ /* 0x040fe40003f46270 */
[----:B------:R-:W-:Y:S01]  /*14db0*/  ISETP.GE.AND P0, PT, R6, R179, PT ;  /* 0x000000b30600720c */ /* 0x000fe20003f06270 */
[----:B------:R-:W-:Y:S01]  /*14dc0*/  VIADD R6, R62, 0xffffffe1 ;  /* 0xffffffe13e067836 */ /* 0x000fe20000000000 */
[----:B------:R-:W-:Y:S01]  /*14dd0*/  FSEL R4, R4, -INF , P1 ;  /* 0xff80000004047808 */ /* 0x000fe20000800000 */
[----:B------:R-:W1:Y:S01]  /*14de0*/  MUFU.TANH R110, R65 ;  /* 0x00000041006e7308 */ /* 0x000e620000002400 */
[----:B------:R-:W-:Y:S01]  /*14df0*/  FMUL.FTZ R67, R67, R57 ;  /* 0x0000003943437220 */ /* 0x000fe20000410000 */
[----:B------:R-:W-:Y:S02]  /*14e00*/  FSEL R126, R5, -INF , !P3 ;  /* 0xff800000057e7808 */ /* 0x000fe40005800000 */
[----:B------:R-:W-:Y:S02]  /*14e10*/  FSEL R104, R4, -INF , !P4 ;  /* 0xff80000004687808 */ /* 0x000fe40006000000 */
[----:B------:R-:W-:-:S02]  /*14e20*/  FSEL R8, R8, -INF , P0 ;  /* 0xff80000008087808 */ /* 0x000fc40000000000 */
[C---:B------:R-:W-:Y:S02]  /*14e30*/  ISETP.GE.AND P1, PT, R6.reuse, R181, PT ;  /* 0x000000b50600720c */ /* 0x040fe40003f26270 */
[C---:B------:R-:W-:Y:S02]  /*14e40*/  ISETP.GE.AND P3, PT, R6.reuse, R180, PT ;  /* 0x000000b40600720c */ /* 0x040fe40003f66270 */
[C---:B------:R-:W-:Y:S02]  /*14e50*/  ISETP.GE.AND P4, PT, R6.reuse, R178, PT ;  /* 0x000000b20600720c */ /* 0x040fe40003f86270 */
[----:B------:R-:W-:Y:S01]  /*14e60*/  ISETP.GE.AND P0, PT, R6, R179, PT ;  /* 0x000000b30600720c */ /* 0x000fe20003f06270 */
[----:B------:R-:W-:Y:S01]  /*14e70*/  FMUL.FTZ R6, R52, R57 ;  /* 0x0000003934067220 */ /* 0x000fe20000410000 */
[--C-:B------:R-:W-:Y:S01]  /*14e80*/  IADD3 R5, PT, PT, R61, 0x1f, -R222.reuse ;  /* 0x0000001f3d057810 */ /* 0x100fe20007ffe8de */
[----:B------:R-:W2:Y:S01]  /*14e90*/  MUFU.TANH R116, R67 ;  /* 0x0000004300747308 */ /* 0x000ea20000002400 */
[----:B------:R-:W-:-:S02]  /*14ea0*/  IADD3 R4, PT, PT, R47, 0x1f, -R222 ;  /* 0x0000001f2f047810 */ /* 0x000fc40007ffe8de */
[----:B------:R-:W-:-:S05]  /*14eb0*/  IABS R5, R5 ;  /* 0x0000000500057213 */ /* 0x000fca0000000000 */
[----:B------:R-:W3:Y:S01]  /*14ec0*/  MUFU.TANH R6, R6 ;  /* 0x0000000600067308 */ /* 0x000ee20000002400 */
[----:B------:R-:W-:Y:S02]  /*14ed0*/  I2FP.F32.S32 R5, R5 ;  /* 0x0000000500057245 */ /* 0x000fe40000201400 */
[----:B------:R-:W-:Y:S02]  /*14ee0*/  IABS R4, R4 ;  /* 0x0000000400047213 */ /* 0x000fe40000000000 */
[----:B------:R-:W-:Y:S01]  /*14ef0*/  IADD3 R7, PT, PT, R61, 0x18, -R222 ;  /* 0x000000183d077810 */ /* 0x000fe20007ffe8de */
[----:B-1----:R-:W-:Y:S01]  /*14f00*/  FFMA.FTZ R110, -R173, R5, R110 ;  /* 0x00000005ad6e7223 */ /* 0x002fe2000001016e */
[----:B------:R-:W-:Y:S02]  /*14f10*/  I2FP.F32.S32 R5, R4 ;  /* 0x0000000400057245 */ /* 0x000fe40000201400 */
[----:B------:R-:W-:Y:S01]  /*14f20*/  IABS R7, R7 ;  /* 0x0000000700077213 */ /* 0x000fe20000000000 */
[----:B------:R-:W-:-:S02]  /*14f30*/  FMUL.FTZ R53, R53, R57 ;  /* 0x0000003935357220 */ /* 0x000fc40000410000 */
[----:B--2---:R-:W-:Y:S01]  /*14f40*/  FFMA.FTZ R116, -R173, R5, R116 ;  /* 0x00000005ad747223 */ /* 0x004fe20000010174 */
[----:B------:R-:W-:Y:S01]  /*14f50*/  I2FP.F32.S32 R7, R7 ;  /* 0x0000000700077245 */ /* 0x000fe20000201400 */
[----:B------:R-:W-:Y:S01]  /*14f60*/  FMUL.FTZ R5, R54, R57 ;  /* 0x0000003936057220 */ /* 0x000fe20000410000 */
[----:B------:R-:W-:-:S03]  /*14f70*/  VIADD R4, R62, 0xffffffe8 ;  /* 0xffffffe83e047836 */ /* 0x000fc60000000000 */
[----:B---3--:R-:W-:Y:S02]  /*14f80*/  FFMA.FTZ R7, -R173, R7, R6 ;  /* 0x00000007ad077223 */ /* 0x008fe40000010106 */
[----:B------:R-:W1:Y:S01]  /*14f90*/  MUFU.TANH R6, R53 ;  /* 0x0000003500067308 */ /* 0x000e620000002400 */
[----:B------:R-:W-:Y:S02]  /*14fa0*/  FSEL R122, R122, -INF , !P6 ;  /* 0xff8000007a7a7808 */ /* 0x000fe40007000000 */
        /* <DEDUP_REMOVED lines=9> */
[----:B------:R-:W-:Y:S02]  /*15040*/  IADD3 R4, PT, PT, R47, 0x18, -R222 ;  /* 0x000000182f047810 */ /* 0x000fe40007ffe8de */
[----:B------:R-:W-:Y:S02]  /*15050*/  IABS R10, R10 ;  /* 0x0000000a000a7213 */ /* 0x000fe40000000000 */
[----:B------:R-:W-:Y:S01]  /*15060*/  IABS R4, R4 ;  /* 0x0000000400047213 */ /* 0x000fe20000000000 */
[-C--:B------:R-:W-:Y:S01]  /*15070*/  FMUL.FTZ R8, R55, R57.reuse ;  /* 0x0000003937087220 */ /* 0x080fe20000410000 */
[----:B------:R-:W-:Y:S02]  /*15080*/  I2FP.F32.S32 R10, R10 ;  /* 0x0000000a000a7245 */ /* 0x000fe40000201400 */
[----:B------:R-:W-:Y:S01]  /*15090*/  I2FP.F32.S32 R4, R4 ;  /* 0x0000000400047245 */ /* 0x000fe20000201400 */
[-C--:B------:R-:W-:Y:S02]  /*150a0*/  FMUL.FTZ R12, R50, R57.reuse ;  /* 0x00000039320c7220 */ /* 0x080fe40000410000 */
[C---:B-1----:R-:W-:Y:S01]  /*150b0*/  FFMA.FTZ R6, -R173.reuse, R10, R6 ;  /* 0x0000000aad067223 */ /* 0x042fe20000010106 */
[----:B------:R-:W1:Y:S01]  /*150c0*/  MUFU.TANH R8, R8 ;  /* 0x0000000800087308 */ /* 0x000e620000002400 */
[----:B--2---:R-:W-:Y:S01]  /*150d0*/  FFMA.FTZ R4, -R173, R4, R5 ;  /* 0x00000004ad047223 */ /* 0x004fe20000010105 */
[----:B------:R-:W-:Y:S01]  /*150e0*/  FMUL.FTZ R10, R48, R57 ;  /* 0x00000039300a7220 */ /* 0x000fe20000410000 */
[----:B------:R-:W-:Y:S01]  /*150f0*/  IADD3 R9, PT, PT, R47, 0x17, -R222 ;  /* 0x000000172f097810 */ /* 0x000fe20007ffe8de */
[----:B------:R-:W-:Y:S01]  /*15100*/  VIADD R5, R62, 0xffffffe9 ;  /* 0xffffffe93e057836 */ /* 0x000fe20000000000 */
[----:B------:R-:W-:-:S02]  /*15110*/  FSEL R7, R7, -INF , P2 ;  /* 0xff80000007077808 */ /* 0x000fc40001000000 */
[----:B------:R-:W-:Y:S01]  /*15120*/  FSEL R4, R4, -INF , P0 ;  /* 0xff80000004047808 */ /* 0x000fe20000000000 */
[----:B------:R-:W2:Y:S01]  /*15130*/  MUFU.TANH R10, R10 ;  /* 0x0000000a000a7308 */ /* 0x000ea20000002400 */
[----:B------:R-:W-:Y:S02]  /*15140*/  IABS R9, R9 ;  /* 0x0000000900097213 */ /* 0x000fe40000000000 */
[----:B------:R-:W-:-:S05]  /*15150*/  FSEL R112, R4, -INF , !P5 ;  /* 0xff80000004707808 */ /* 0x000fca0006800000 */
[----:B------:R-:W3:Y:S01]  /*15160*/  MUFU.TANH R12, R12 ;  /* 0x0000000c000c7308 */ /* 0x000ee20000002400 */
[----:B------:R-:W-:Y:S02]  /*15170*/  FSEL R106, R7, -INF , !P6 ;  /* 0xff800000076a7808 */ /* 0x000fe40007000000 */
[----:B------:R-:W-:Y:S02]  /*15180*/  ISETP.NE.AND P5, PT, R3, RZ, PT ;  /* 0x000000ff0300720c */ /* 0x000fe40003fa5270 */
[----:B------:R-:W-:Y:S02]  /*15190*/  FSEL R110, R110, -INF , P1 ;  /* 0xff8000006e6e7808 */ /* 0x000fe40000800000 */
[--C-:B------:R-:W-:Y:S02]  /*151a0*/  IADD3 R7, PT, PT, R61, 0x10, -R222.reuse ;  /* 0x000000103d077810 */ /* 0x100fe40007ffe8de */
[----:B------:R-:W-:Y:S02]  /*151b0*/  IADD3 R3, PT, PT, R47, 0x10, -R222 ;  /* 0x000000102f037810 */ /* 0x000fe40007ffe8de */
[----:B------:R-:W-:-:S02]  /*151c0*/  ISETP.GE.AND P1, PT, R5, R181, PT ;  /* 0x000000b50500720c */ /* 0x000fc40003f26270 */
[----:B------:R-:W-:Y:S02]  /*151d0*/  I2FP.F32.S32 R9, R9 ;  /* 0x0000000900097245 */ /* 0x000fe40000201400 */
[----:B------:R-:W-:Y:S02]  /*151e0*/  IABS R7, R7 ;  /* 0x0000000700077213 */ /* 0x000fe40000000000 */
[----:B------:R-:W-:Y:S02]  /*151f0*/  IABS R3, R3 ;  /* 0x0000000300037213 */ /* 0x000fe40000000000 */
[----:B------:R-:W-:Y:S02]  /*15200*/  ISETP.GE.AND P2, PT, R5, R180, PT ;  /* 0x000000b40500720c */ /* 0x000fe40003f46270 */
[----:B------:R-:W-:Y:S01]  /*15210*/  FSEL R6, R6, -INF , P1 ;  /* 0xff80000006067808 */ /* 0x000fe20000800000 */
[----:B-1----:R-:W-:Y:S01]  /*15220*/  FFMA.FTZ R8, -R173, R9, R8 ;  /* 0x00000009ad087223 */ /* 0x002fe20000010108 */
[----:B------:R-:W-:-:S02]  /*15230*/  FSEL R110, R110, -INF , !P3 ;  /* 0xff8000006e6e7808 */ /* 0x000fc40005800000 */
[C---:B------:R-:W-:Y:S02]  /*15240*/  ISETP.GE.AND P3, PT, R5.reuse, R178, PT ;  /* 0x000000b20500720c */ /* 0x040fe40003f66270 */
[----:B------:R-:W-:Y:S01]  /*15250*/  ISETP.GE.AND P0, PT, R5, R179, PT ;  /* 0x000000b30500720c */ /* 0x000fe20003f06270 */
[----:B------:R-:W-:Y:S01]  /*15260*/  VIADD R5, R62, 0xfffffff0 ;  /* 0xfffffff03e057836 */ /* 0x000fe20000000000 */
[----:B------:R-:W-:Y:S02]  /*15270*/  I2FP.F32.S32 R7, R7 ;  /* 0x0000000700077245 */ /* 0x000fe40000201400 */
[----:B------:R-:W-:Y:S02]  /*15280*/  I2FP.F32.S32 R3, R3 ;  /* 0x0000000300037245 */ /* 0x000fe40000201400 */
[----:B------:R-:W-:Y:S01]  /*15290*/  FSEL R102, R6, -INF , !P2 ;  /* 0xff80000006667808 */ /* 0x000fe20005000000 */
[----:B------:R-:W-:Y:S01]  /*152a0*/  FMUL.FTZ R6, R51, R57 ;  /* 0x0000003933067220 */ /* 0x000fe20000410000 */
[----:B------:R-:W-:Y:S01]  /*152b0*/  FSEL R116, R116, -INF , !P4 ;  /* 0xff80000074747808 */ /* 0x000fe20006000000 */
[C---:B--2---:R-:W-:Y:S01]  /*152c0*/  FFMA.FTZ R10, -R173.reuse, R7, R10 ;  /* 0x00000007ad0a7223 */ /* 0x044fe2000001010a */
[----:B------:R-:W-:Y:S01]  /*152d0*/  FSEL R8, R8, -INF , P0 ;  /* 0xff80000008087808 */ /* 0x000fe20000000000 */
[----:B---3--:R-:W-:Y:S01]  /*152e0*/  FFMA.FTZ R3, -R173, R3, R12 ;  /* 0x00000003ad037223 */ /* 0x008fe2000001010c */
[----:B------:R-:W-:-:S02]  /*152f0*/  ISETP.GE.AND P1, PT, R5, R181, PT ;  /* 0x000000b50500720c */ /* 0x000fc40003f26270 */
[C---:B------:R-:W-:Y:S02]  /*15300*/  ISETP.GE.AND P4, PT, R5.reuse, R180, PT ;  /* 0x000000b40500720c */ /* 0x040fe40003f86270 */
[C---:B------:R-:W-:Y:S02]  /*15310*/  ISETP.GE.AND P2, PT, R5.reuse, R178, PT ;  /* 0x000000b20500720c */ /* 0x040fe40003f46270 */
[----:B------:R-:W-:Y:S01]  /*15320*/  ISETP.GE.AND P0, PT, R5, R179, PT ;  /* 0x000000b30500720c */ /* 0x000fe20003f06270 */
[----:B------:R-:W-:Y:S01]  /*15330*/  VIADD R5, R62, 0xfffffff1 ;  /* 0xfffffff13e057836 */ /* 0x000fe20000000000 */
[----:B------:R-:W-:Y:S01]  /*15340*/  MUFU.TANH R6, R6 ;  /* 0x0000000600067308 */ /* 0x000fe20000002400 */
[----:B------:R-:W-:Y:S01]  /*15350*/  FMUL.FTZ R4, R49, R57 ;  /* 0x0000003931047220 */ /* 0x000fe20000410000 */
[----:B------:R-:W-:Y:S02]  /*15360*/  FSEL R10, R10, -INF , P1 ;  /* 0xff8000000a0a7808 */ /* 0x000fe40000800000 */
[----:B------:R-:W-:-:S02]  /*15370*/  FSEL R108, R8, -INF , !P3 ;  /* 0xff800000086c7808 */ /* 0x000fc40005800000 */
[----:B------:R-:W-:Y:S02]  /*15380*/  FSEL R3, R3, -INF , P0 ;  /* 0xff80000003037808 */ /* 0x000fe40000000000 */
[----:B------:R-:W1:Y:S01]  /*15390*/  MUFU.TANH R44, R44 ;  /* 0x0000002c002c7308 */ /* 0x000e620000002400 */
[C---:B------:R-:W-:Y:S02]  /*153a0*/  ISETP.GE.AND P1, PT, R5.reuse, R181, PT ;  /* 0x000000b50500720c */ /* 0x040fe40003f26270 */
[C---:B------:R-:W-:Y:S01]  /*153b0*/  ISETP.GE.AND P3, PT, R5.reuse, R180, PT ;  /* 0x000000b40500720c */ /* 0x040fe20003f66270 */
[----:B------:R-:W-:Y:S01]  /*153c0*/  BAR.SYNC.DEFER_BLOCKING 0x0 ;  /* 0x0000000000007b1d */ /* 0x000fe20000010000 */
[C---:B------:R-:W-:Y:S02]  /*153d0*/  ISETP.GE.AND P6, PT, R5.reuse, R178, PT ;  /* 0x000000b20500720c */ /* 0x040fe40003fc6270 */
[----:B------:R-:W-:Y:S02]  /*153e0*/  ISETP.GE.AND P0, PT, R5, R179, PT ;  /* 0x000000b30500720c */ /* 0x000fe40003f06270 */
[----:B------:R-:W-:-:S02]  /*153f0*/  IADD3 R5, PT, PT, R61, 0xf, -R222 ;  /* 0x0000000f3d057810 */ /* 0x000fc40007ffe8de */
[--C-:B------:R-:W-:Y:S02]  /*15400*/  IADD3 R61, PT, PT, R61, 0x8, -R222.reuse ;  /* 0x000000083d3d7810 */ /* 0x100fe40007ffe8de */
[----:B------:R-:W-:Y:S01]  /*15410*/  IADD3 R7, PT, PT, R47, 0xf, -R222 ;  /* 0x0000000f2f077810 */ /* 0x000fe20007ffe8de */
[----:B------:R-:W2:Y:S01]  /*15420*/  MUFU.TANH R4, R4 ;  /* 0x0000000400047308 */ /* 0x000ea20000002400 */
[----:B------:R-:W-:Y:S02]  /*15430*/  IABS R61, R61 ;  /* 0x0000003d003d7213 */ /* 0x000fe40000000000 */
[----:B------:R-:W-:Y:S02]  /*15440*/  IABS R7, R7 ;  /* 0x0000000700077213 */ /* 0x000fe40000000000 */
[----:B------:R-:W-:Y:S02]  /*15450*/  I2FP.F32.S32 R61, R61 ;  /* 0x0000003d003d7245 */ /* 0x000fe40000201400 */
[----:B------:R-:W-:Y:S01]  /*15460*/  I2FP.F32.S32 R7, R7 ;  /* 0x0000000700077245 */ /* 0x000fe20000201400 */
[----:B------:R-:W3:Y:S01]  /*15470*/  MUFU.TANH R46, R46 ;  /* 0x0000002e002e7308 */ /* 0x000ee20000002400 */
[----:B------:R-:W-:Y:S01]  /*15480*/  IABS R5, R5 ;  /* 0x0000000500057213 */ /* 0x000fe20000000000 */
[----:B-1----:R-:W-:Y:S01]  /*15490*/  FFMA.FTZ R44, -R173, R61, R44 ;  /* 0x0000003dad2c7223 */ /* 0x002fe2000001012c */
[----:B------:R-:W-:Y:S01]  /*154a0*/  IADD3 R47, PT, PT, R47, 0x8, -R222 ;  /* 0x000000082f2f7810 */ /* 0x000fe20007ffe8de */
[----:B------:R-:W-:Y:S01]  /*154b0*/  FFMA.FTZ R6, -R173, R7, R6 ;  /* 0x00000007ad067223 */ /* 0x000fe20000010106 */
[----:B------:R-:W-:Y:S01]  /*154c0*/  VIADD R61, R59, 0xfffffffe ;  /* 0xfffffffe3b3d7836 */ /* 0x000fe20000000000 */
[----:B------:R-:W-:-:S02]  /*154d0*/  I2FP.F32.S32 R5, R5 ;  /* 0x0000000500057245 */ /* 0x000fc40000201400 */
[----:B------:R-:W-:Y:S02]  /*154e0*/  IABS R47, R47 ;  /* 0x0000002f002f7213 */ /* 0x000fe40000000000 */
[----:B------:R-:W-:Y:S01]  /*154f0*/  FSEL R6, R6, -INF , P0 ;  /* 0xff80000006067808 */ /* 0x000fe20000000000 */
[----:B--2---:R-:W-:Y:S01]  /*15500*/  FFMA.FTZ R4, -R173, R5, R4 ;  /* 0x00000005ad047223 */ /* 0x004fe20000010104 */
[----:B------:R-:W-:Y:S01]  /*15510*/  ISETP.GT.AND P0, PT, R61, R160, PT ;  /* 0x000000a03d00720c */ /* 0x000fe20003f04270 */
[----:B------:R-:W-:Y:S01]  /*15520*/  VIADD R5, R62, 0xfffffff8 ;  /* 0xfffffff83e057836 */ /* 0x000fe20000000000 */
[----:B------:R-:W-:Y:S02]  /*15530*/  I2FP.F32.S32 R47, R47 ;  /* 0x0000002f002f7245 */ /* 0x000fe40000201400 */
[----:B------:R-:W-:Y:S02]  /*15540*/  FSEL R4, R4, -INF , P1 ;  /* 0xff80000004047808 */ /* 0x000fe40000800000 */
[----:B------:R-:W-:Y:S01]  /*15550*/  FSEL R62, R3, -INF , !P2 ;  /* 0xff800000033e7808 */ /* 0x000fe20005000000 */
[----:B---3--:R-:W-:Y:S01]  /*15560*/  FFMA.FTZ R46, -R173, R47, R46 ;  /* 0x0000002fad2e7223 */ /* 0x008fe2000001012e */
[----:B------:R-:W-:-:S02]  /*15570*/  ISETP.GE.AND P2, PT, R5, R181, PT ;  /* 0x000000b50500720c */ /* 0x000fc40003f46270 */
[C---:B------:R-:W-:Y:S02]  /*15580*/  ISETP.GE.AND P1, PT, R5.reuse, R179, PT ;  /* 0x000000b30500720c */ /* 0x040fe40003f26270 */
[----:B------:R-:W-:Y:S02]  /*15590*/  FSEL R50, R10, -INF , !P4 ;  /* 0xff8000000a327808 */ /* 0x000fe40006000000 */
[----:B------:R-:W-:Y:S01]  /*155a0*/  FSEL R51, R4, -INF , !P3 ;  /* 0xff80000004337808 */ /* 0x000fe20005800000 */
[----:B------:R-:W-:Y:S01]  /*155b0*/  BSSY.RECONVERGENT B1, `(.L_x_14683) ;  /* 0x000008d000017945 */ /* 0x000fe20003800200 */
        /* <DEDUP_REMOVED lines=8> */
[----:B------:R-:W-:Y:S01]  /*15640*/  LOP3.LUT P2, RZ, R172, 0x2, RZ, 0xc0, !PT ;  /* 0x00000002acff7812 */ /* 0x000fe2000784c0ff */
        /* <DEDUP_REMOVED lines=64> */
.L_x_14686:
        /* <DEDUP_REMOVED lines=8> */
.L_x_14687:
[----:B------:R-:W-:Y:S05]  /*15ad0*/  BSYNC.RECONVERGENT B0 ;  /* 0x0000000000007941 */ /* 0x000fea0003800200 */
.L_x_14685:
        /* <DEDUP_REMOVED lines=44> */
[----:B---3--:R-:W-:-:S03]  /*15da0*/  @!P5 IADD3 R10, P0, PT, R6, R3, RZ ;  /* 0x00000003060ad210 */ /* 0x008fc60007f1e0ff */
        /* <DEDUP_REMOVED lines=13> */
.L_x_14684:
[----:B------:R-:W-:Y:S05]  /*15e80*/  BSYNC.RECONVERGENT B1 ;  /* 0x0000000000017941 */ /* 0x000fea0003800200 */
.L_x_14683:
[----:B------:R-:W2:Y:S01]  /*15e90*/  LD.E R48, desc[UR4][R100.64+0xdc] ;  /* 0x0000dc0464307980 */ /* 0x000ea2000c101900 */
        /* <DEDUP_REMOVED lines=45> */
[----:B------:R-:W-:Y:S02]  /*16170*/  FSETP.NEU.FTZ.AND P1, PT, R41, -INF , PT ;  /* 0xff8000002900780b */ /* 0x000fe40003f3d000 */
[----:B------:R-:W-:-:S02]  /*16180*/  FSETP.NEU.FTZ.AND P0, PT, R3, -INF , PT ;  /* 0xff8000000300780b */ /* 0x000fc40003f1d000 */
[----:B------:R-:W-:Y:S02]  /*16190*/  FSEL R7, R41, RZ, P1 ;  /* 0x000000ff29077208 */ /* 0x000fe40000800000 */
[----:B------:R-:W-:-:S03]  /*161a0*/  FSEL R5, R3, RZ, P0 ;  /* 0x000000ff03057208 */ /* 0x000fc60000000000 */
[----:B------:R-:W-:Y:S02]  /*161b0*/  FADD.FTZ R7, R2, -R7 ;  /* 0x8000000702077221 */ /* 0x000fe40000010000 */
[----:B------:R-:W-:Y:S01]  /*161c0*/  FADD.FTZ R5, R0, -R5 ;  /* 0x8000000500057221 */ /* 0x000fe20000010000 */
[C---:B--2---:R-:W-:Y:S01]  /*161d0*/  FMUL.FTZ R53, R48.reuse, R41 ;  /* 0x0000002930357220 */ /* 0x044fe20000410000 */
        /* <DEDUP_REMOVED lines=9> */
[-C--:B------:R-:W-:Y:S01]  /*16270*/  FFMA.FTZ R113, R37, R48.reuse, -R43 ;  /* 0x0000003025717223 */ /* 0x080fe2000001082b */
[-C--:B------:R-:W-:Y:S01]  /*16280*/  FFMA.FTZ R200, R38, R48.reuse, -R53 ;  /* 0x0000003026c87223 */ /* 0x080fe20000010835 */
[-CC-:B------:R-:W-:Y:S01]  /*16290*/  FFMA.FTZ R222, R194, R48.reuse, -R43.reuse ;  /* 0x00000030c2de7223 */ /* 0x180fe2000001082b */
[----:B------:R-:W2:Y:S01]  /*162a0*/  LDSM.16.MT88.4 R36, [R144+0x6000] ;  /* 0x006000009024783b */ /* 0x000ea20000004200 */
[-CC-:B------:R-:W-:Y:S01]  /*162b0*/  FFMA.FTZ R194, R34, R48.reuse, -R43.reuse ;  /* 0x0000003022c27223 */ /* 0x180fe2000001082b */
[-C--:B------:R-:W-:Y:S01]  /*162c0*/  FFMA.FTZ R55, R246, R48.reuse, -R43 ;  /* 0x00000030f6377223 */ /* 0x080fe2000001082b */
[-C--:B------:R-:W-:Y:S01]  /*162d0*/  FFMA.FTZ R57, R32, R48.reuse, -R53 ;  /* 0x0000003020397223 */ /* 0x080fe20000010835 */
[----:B------:R-:W-:Y:S01]  /*162e0*/  MUFU.EX2 R113, R113 ;  /* 0x0000007100717308 */ /* 0x000fe20000000800 */
[-CC-:B------:R-:W-:Y:S01]  /*162f0*/  FFMA.FTZ R121, R240, R48.reuse, -R43.reuse ;  /* 0x00000030f0797223 */ /* 0x180fe2000001082b */
[-CC-:B------:R-:W-:Y:S01]  /*16300*/  FFMA.FTZ R58, R242, R48.reuse, -R43.reuse ;  /* 0x00000030f23a7223 */ /* 0x180fe2000001082b */
        /* <DEDUP_REMOVED lines=11> */
[-C--:B------:R-:W-:Y:S01]  /*163c0*/  FFMA.FTZ R63, R244, R48.reuse, -R43 ;  /* 0x00000030f43f7223 */ /* 0x080fe2000001082b */
[-CC-:B------:R-:W-:Y:S01]  /*163d0*/  FFMA.FTZ R214, R214, R48.reuse, -R53.reuse ;  /* 0x00000030d6d67223 */ /* 0x180fe20000010835 */
[----:B------:R-:W4:Y:S01]  /*163e0*/  MUFU.EX2 R127, R127 ;  /* 0x0000007f007f7308 */ /* 0x000f220000000800 */
[--C-:B------:R-:W-:Y:S01]  /*163f0*/  FFMA.FTZ R107, R238, R48, -R53.reuse ;  /* 0x00000030ee6b7223 */ /* 0x100fe20000010835 */
[----:B-1----:R-:W-:Y:S01]  /*16400*/  F2FP.F16.F32.PACK_AB R33, R113, R222 ;  /* 0x000000de7121723e */ /* 0x002fe200000000ff */
[-CC-:B------:R-:W-:Y:S01]  /*16410*/  FFMA.FTZ R105, R232, R48.reuse, -R53.reuse ;  /* 0x00000030e8697223 */ /* 0x180fe20000010835 */
[----:B------:R-:W-:Y:S01]  /*16420*/  MUFU.EX2 R123, R123 ;  /* 0x0000007b007b7308 */ /* 0x000fe20000000800 */
[-C--:B------:R-:W-:Y:S01]  /*16430*/  FFMA.FTZ R0, R234, R48.reuse, -R53 ;  /* 0x00000030ea007223 */ /* 0x080fe20000010835 */
[--C-:B------:R-:W-:Y:S01]  /*16440*/  FFMA.FTZ R2, R236, R48, -R43.reuse ;  /* 0x00000030ec027223 */ /* 0x100fe2000001082b */
        /* <DEDUP_REMOVED lines=14> */
[----:B------:R-:W-:Y:S01]  /*16530*/  FMUL.FTZ R84, R84, R127 ;  /* 0x0000007f54547220 */ /* 0x000fe20000410000 */
[----:B-1----:R-:W-:Y:S01]  /*16540*/  F2FP.F16.F32.PACK_AB R32, R119, R123 ;  /* 0x0000007b7720723e */ /* 0x002fe200000000ff */
[-C--:B------:R-:W-:Y:S01]  /*16550*/  FMUL.FTZ R85, R85, R127.reuse ;  /* 0x0000007f55557220 */ /* 0x080fe20000410000 */
[----:B------:R-:W-:Y:S01]  /*16560*/  MUFU.EX2 R121, R121 ;  /* 0x0000007900797308 */ /* 0x000fe20000000800 */
[-C--:B------:R-:W-:Y:S01]  /*16570*/  FMUL.FTZ R20, R80, R127.reuse ;  /* 0x0000007f50147220 */ /* 0x080fe20000410000 */
[-C--:B------:R-:W-:Y:S01]  /*16580*/  FMUL.FTZ R21, R81, R127.reuse ;  /* 0x0000007f51157220 */ /* 0x080fe20000410000 */
        /* <DEDUP_REMOVED lines=9> */
[----:B------:R-:W-:Y:S01]  /*16620*/  MUFU.EX2 R214, R214 ;  /* 0x000000d600d67308 */ /* 0x000fe20000000800 */
[C---:B------:R-:W-:Y:S01]  /*16630*/  HMMA.16816.F32 R4, R32.reuse, R8, R4 ;  /* 0x000000082004723c */ /* 0x040fe20000001804 */
[-C--:B------:R-:W-:Y:S01]  /*16640*/  FMUL.FTZ R70, R70, R125.reuse ;  /* 0x0000007d46467220 */ /* 0x080fe20000410000 */
[----:B------:R-:W-:Y:S01]  /*16650*/  FMUL.FTZ R71, R71, R125 ;  /* 0x0000007d47477220 */ /* 0x000fe20000410000 */
[----:B------:R-:W1:Y:S01]  /*16660*/  MUFU.EX2 R107, R107 ;  /* 0x0000006b006b7308 */ /* 0x000e620000000800 */
[-C--:B------:R-:W-:Y:S01]  /*16670*/  FMUL.FTZ R68, R68, R127.reuse ;  /* 0x0000007f44447220 */ /* 0x080fe20000410000 */
[----:B------:R-:W-:Y:S01]  /*16680*/  FMUL.FTZ R69, R69, R127 ;  /* 0x0000007f45457220 */ /* 0x000fe20000410000 */
[-CC-:B------:R-:W-:Y:S01]  /*16690*/  FFMA.FTZ R202, R202, R48.reuse, -R43.reuse ;  /* 0x00000030caca7223 */ /* 0x180fe2000001082b */
[----:B------:R-:W-:Y:S01]  /*166a0*/  MUFU.EX2 R105, R105 ;  /* 0x0000006900697308 */ /* 0x000fe20000000800 */
[C---:B------:R-:W-:Y:S01]  /*166b0*/  HMMA.16816.F32 R12, R32.reuse, R16, R12 ;  /* 0x00000010200c723c */ /* 0x040fe2000000180c */
[-C--:B------:R-:W-:Y:S01]  /*166c0*/  FFMA.FTZ R115, R228, R48.reuse, -R43 ;  /* 0x00000030e4737223 */ /* 0x080fe2000001082b */
[-CC-:B------:R-:W-:Y:S01]  /*166d0*/  FFMA.FTZ R117, R198, R48.reuse, -R53.reuse ;  /* 0x00000030c6757223 */ /* 0x180fe20000010835 */
[----:B------:R-:W3:Y:S01]  /*166e0*/  MUFU.EX2 R0, R0 ;  /* 0x0000000000007308 */ /* 0x000ee20000000800 */
[-CC-:B------:R-:W-:Y:S01]  /*166f0*/  FFMA.FTZ R188, R188, R48.reuse, -R53.reuse ;  /* 0x00000030bcbc7223 */ /* 0x180fe20000010835 */
[-C--:B------:R-:W-:Y:S01]  /*16700*/  FFMA.FTZ R111, R224, R48.reuse, -R53 ;  /* 0x00000030e06f7223 */ /* 0x080fe20000010835 */
[-CC-:B------:R-:W-:Y:S01]  /*16710*/  FFMA.FTZ R109, R226, R48.reuse, -R43.reuse ;  /* 0x00000030e26d7223 */ /* 0x180fe2000001082b */
[----:B------:R-:W4:Y:S01]  /*16720*/  MUFU.EX2 R2, R2 ;  /* 0x0000000200027308 */ /* 0x000f220000000800 */
[C---:B------:R-:W-:Y:S01]  /*16730*/  HMMA.16816.F32 R8, R32.reuse, R10, R92 ;  /* 0x0000000a2008723c */ /* 0x040fe2000000185c */
[-C--:B------:R-:W-:Y:S01]  /*16740*/  FFMA.FTZ R230, R230, R48.reuse, -R43 ;  /* 0x00000030e6e67223 */ /* 0x080fe2000001082b */
[----:B------:R-:W-:Y:S01]  /*16750*/  LDSM.16.MT88.4 R92, [R150+0x7800] ;  /* 0x00780000965c783b */ /* 0x000fe20000004200 */
[----:B------:R-:W-:Y:S01]  /*16760*/  MUFU.EX2 R202, R202 ;  /* 0x000000ca00ca7308 */ /* 0x000fe20000000800 */
[----:B------:R-:W-:Y:S01]  /*16770*/  FFMA.FTZ R222, R187, R125, R222 ;  /* 0x0000007dbbde7223 */ /* 0x000fe200000100de */
[----:B------:R-:W-:Y:S01]  /*16780*/  FFMA.FTZ R186, R186, R127, R123 ;  /* 0x0000007fbaba7223 */ /* 0x000fe2000001007b */
[-CC-:B------:R-:W-:Y:S01]  /*16790*/  FFMA.FTZ R104, R104, R48.reuse, -R53.reuse ;  /* 0x0000003068687223 */ /* 0x180fe20000010835 */
[----:B------:R-:W-:Y:S01]  /*167a0*/  MUFU.EX2 R115, R115 ;  /* 0x0000007300737308 */ /* 0x000fe20000000800 */
[C---:B------:R-:W-:Y:S01]  /*167b0*/  HMMA.16816.F32 R16, R32.reuse, R18, R84 ;  /* 0x000000122010723c */ /* 0x040fe20000001854 */
[----:B------:R-:W-:Y:S01]  /*167c0*/  LDSM.16.MT88.4 R84, [R146+0x7800] ;  /* 0x007800009254783b */ /* 0x000fe20000004200 */
[----:B------:R-:W-:Y:S01]  /*167d0*/  FADD.FTZ R113, R113, R222 ;  /* 0x000000de71717221 */ /* 0x000fe20000010000 */
[----:B------:R-:W-:Y:S01]  /*167e0*/  MUFU.EX2 R117, R117 ;  /* 0x0000007500757308 */ /* 0x000fe20000000800 */
[----:B------:R-:W-:Y:S01]  /*167f0*/  FADD.FTZ R119, R119, R186 ;  /* 0x000000ba77777221 */ /* 0x000fe20000010000 */
[-C--:B------:R-:W-:Y:S01]  /*16800*/  FFMA.FTZ R102, R102, R48.reuse, -R53 ;  /* 0x0000003066667223 */ /* 0x080fe20000010835 */
[----:B------:R-:W-:Y:S01]  /*16810*/  FADD.FTZ R194, R194, R113 ;  /* 0x00000071c2c27221 */ /* 0x000fe20000010000 */
[----:B------:R-:W-:Y:S01]  /*16820*/  MUFU.EX2 R188, R188 ;  /* 0x000000bc00bc7308 */ /* 0x000fe20000000800 */
[C---:B------:R-:W-:Y:S01]  /*16830*/  HMMA.16816.F32 R20, R32.reuse, R24, R20 ;  /* 0x000000182014723c */ /* 0x040fe20000001814 */
[----:B------:R-:W-:Y:S01]  /*16840*/  FADD.FTZ R200, R200, R119 ;  /* 0x00000077c8c87221 */ /* 0x000fe20000010000 */
[----:B------:R-:W-:Y:S01]  /*16850*/  FADD.FTZ R194, R55, R194 ;  /* 0x000000c237c27221 */ /* 0x000fe20000010000 */
[----:B------:R-:W5:Y:S01]  /*16860*/  MUFU.EX2 R111, R111 ;  /* 0x0000006f006f7308 */ /* 0x000f620000000800 */
[-CC-:B------:R-:W-:Y:S01]  /*16870*/  FFMA.FTZ R55, R124, R48.reuse, -R53.reuse ;  /* 0x000000307c377223 */ /* 0x180fe20000010835 */
[-CC-:B------:R-:W-:Y:S01]  /*16880*/  FFMA.FTZ R119, R106, R48.reuse, -R53.reuse ;  /* 0x000000306a777223 */ /* 0x180fe20000010835 */
[-C--:B------:R-:W-:Y:S01]  /*16890*/  FFMA.FTZ R113, R110, R48.reuse, -R53 ;  /* 0x000000306e717223 */ /* 0x080fe20000010835 */
[----:B------:R-:W-:Y:S01]  /*168a0*/  MUFU.EX2 R109, R109 ;  /* 0x0000006d006d7308 */ /* 0x000fe20000000800 */
[C---:B------:R-:W-:Y:S01]  /*168b0*/  HMMA.16816.F32 R24, R32.reuse, R26, R76 ;  /* 0x0000001a2018723c */ /* 0x040fe2000000184c */
[----:B------:R-:W-:Y:S01]  /*168c0*/  LDSM.16.MT88.4 R76, [R145+0x7800] ;  /* 0x00780000914c783b */ /* 0x000fe20000004200 */
[-CC-:B------:R-:W-:Y:S01]  /*168d0*/  FFMA.FTZ R106, R108, R48.reuse, -R43.reuse ;  /* 0x000000306c6a7223 */ /* 0x180fe2000001082b */
[----:B------:R-:W-:Y:S01]  /*168e0*/  MUFU.EX2 R55, R55 ;  /* 0x0000003700377308 */ /* 0x000fe20000000800 */
[-CC-:B------:R-:W-:Y:S01]  /*168f0*/  FFMA.FTZ R116, R116, R48.reuse, -R43.reuse ;  /* 0x0000003074747223 */ /* 0x180fe2000001082b */
[-C--:B------:R-:W-:Y:S01]  /*16900*/  FFMA.FTZ R187, R40, R48.reuse, -R43 ;  /* 0x0000003028bb7223 */ /* 0x080fe2000001082b */
[--C-:B------:R-:W-:Y:S01]  /*16910*/  FFMA.FTZ R51, R51, R48, -R53.reuse ;  /* 0x0000003033337223 */ /* 0x100fe20000010835 */
[----:B------:R-:W-:Y:S01]  /*16920*/  MUFU.EX2 R104, R104 ;  /* 0x0000006800687308 */ /* 0x000fe20000000800 */
[----:B--2---:R-:W-:Y:S01]  /*16930*/  HMMA.16816.F32 R28, R32, R36, R28 ;  /* 0x00000024201c723c */ /* 0x004fe2000000181c */
[----:B-1----:R-:W-:Y:S01]  /*16940*/  F2FP.F16.F32.PACK_AB R36, R107, R214 ;  /* 0x000000d66b24723e */ /* 0x002fe200000000ff */
[----:B------:R-:W-:Y:S01]  /*16950*/  FFMA.FTZ R49, R49, R48, -R53 ;  /* 0x0000003031317223 */ /* 0x000fe20000010835 */
[----:B------:R-:W-:Y:S01]  /*16960*/  F2FP.F16.F32.PACK_AB R37, R58, R121 ;  /* 0x000000793a25723e */ /* 0x000fe200000000ff */
[----:B------:R-:W-:Y:S01]  /*16970*/  FADD.FTZ R121, R121, R194 ;  /* 0x000000c279797221 */ /* 0x000fe20000010000 */
[----:B------:R-:W-:Y:S01]  /*16980*/  MUFU.EX2 R113, R113 ;  /* 0x0000007100717308 */ /* 0x000fe20000000800 */
[----:B------:R-:W-:-:S02]  /*16990*/  @P0 IADD3 R59, PT, PT, R59, -0x3, RZ ;  /* 0xfffffffd3b3b0810 */ /* 0x000fc40007ffe0ff */
[----:B------:R-:W-:Y:S01]  /*169a0*/  HMMA.16816.F32 R32, R32, R38, R68 ;  /* 0x000000262020723c */ /* 0x000fe20000001844 */
[----:B---3--:R-:W-:Y:S01]  /*169b0*/  F2FP.F16.F32.PACK_AB R38, R0, R105 ;  /* 0x000000690026723e */ /* 0x008fe200000000ff */
[----:B------:R-:W-:Y:S01]  /*169c0*/  MUFU.EX2 R119, R119 ;  /* 0x0000007700777308 */ /* 0x000fe20000000800 */
[----:B----4-:R-:W-:Y:S01]  /*169d0*/  F2FP.F16.F32.PACK_AB R39, R2, R63 ;  /* 0x0000003f0227723e */ /* 0x010fe200000000ff */
[----:B------:R-:W-:Y:S02]  /*169e0*/  FADD.FTZ R58, R58, R121 ;  /* 0x000000793a3a7221 */ /* 0x000fe40000010000 */
[----:B------:R-:W-:Y:S02]  /*169f0*/  MUFU.EX2 R102, R102 ;  /* 0x0000006600667308 */ /* 0x000fe40000000800 */
[----:B------:R-:W-:Y:S02]  /*16a00*/  FADD.FTZ R63, R63, R58 ;  /* 0x0000003a3f3f7221 */ /* 0x000fe40000010000 */
[----:B------:R-:W-:Y:S01]  /*16a10*/  HMMA.16816.F32 R4, R36, R64, R4 ;  /* 0x000000402404723c */ /* 0x000fe20000001804 */
[----:B------:R-:W-:Y:S01]  /*16a20*/  MUFU.EX2 R106, R106 ;  /* 0x0000006a006a7308 */ /* 0x000fe20000000800 */
[----:B------:R-:W-:-:S03]  /*16a30*/  FADD.FTZ R63, R2, R63 ;  /* 0x0000003f023f7221 */ /* 0x000fc60000010000 */
[----:B------:R-:W-:Y:S03]  /*16a40*/  MUFU.EX2 R187, R187 ;  /* 0x000000bb00bb7308 */ /* 0x000fe60000000800 */
[C---:B------:R-:W-:Y:S01]  /*16a50*/  HMMA.16816.F32 R8, R36.reuse, R66, R8 ;  /* 0x000000422408723c */ /* 0x040fe20000001808 */
[----:B------:R-:W1:Y:S07]  /*16a60*/  LDSM.16.MT88.4 R64, [R145+0x6800] ;  /* 0x006800009140783b */ /* 0x000e6e0000004200 */
[C---:B------:R-:W-:Y:S08]  /*16a70*/  HMMA.16816.F32 R12, R36.reuse, R44, R12 ;  /* 0x0000002c240c723c */ /* 0x040ff0000000180c */
        /* <DEDUP_REMOVED lines=8> */
[----:B------:R-:W-:Y:S01]  /*16b00*/  FFMA.FTZ R37, R196, R48, -R53 ;  /* 0x00000030c4257223 */ /* 0x000fe20000010835 */
[----:B-----5:R-:W-:Y:S01]  /*16b10*/  F2FP.F16.F32.PACK_AB R38, R111, R188 ;  /* 0x000000bc6f26723e */ /* 0x020fe200000000ff */
[----:B------:R-:W3:Y:S04]  /*16b20*/  MUFU.EX2 R196, R230 ;  /* 0x000000e600c47308 */ /* 0x000ee80000000800 */
[----:B------:R-:W4:Y:S01]  /*16b30*/  MUFU.EX2 R198, R37 ;  /* 0x0000002500c67308 */ /* 0x000f220000000800 */
[----:B---3--:R-:W-:-:S02]  /*16b40*/  F2FP.F16.F32.PACK_AB R39, R109, R196 ;  /* 0x000000c46d27723e */ /* 0x008fc400000000ff */
[----:B----4-:R-:W-:Y:S02]  /*16b50*/  F2FP.F16.F32.PACK_AB R36, R117, R198 ;  /* 0x000000c67524723e */ /* 0x010fe400000000ff */
[----:B------:R-:W-:Y:S01]  /*16b60*/  F2FP.F16.F32.PACK_AB R37, R115, R202 ;  /* 0x000000ca7325723e */ /* 0x000fe200000000ff */
[----:B------:R-:W-:-:S04]  /*16b70*/  FADD.FTZ R202, R202, R63 ;  /* 0x0000003fcaca7221 */ /* 0x000fc80000010000 */
[----:B------:R-:W-:Y:S02]  /*16b80*/  FADD.FTZ R115, R115, R202 ;  /* 0x000000ca73737221 */ /* 0x000fe40000010000 */
[----:B-1----:R-:W-:Y:S02]  /*16b90*/  HMMA.16816.F32 R4, R36, R64, R4 ;  /* 0x000000402404723c */ /* 0x002fe40000001804 */
[----:B------:R-:W-:-:S04]  /*16ba0*/  FADD.FTZ R196, R196, R115 ;  /* 0x00000073c4c47221 */ /* 0x000fc80000010000 */
[----:B------:R-:W-:Y:S02]  /*16bb0*/  FADD.FTZ R109, R109, R196 ;  /* 0x000000c46d6d7221 */ /* 0x000fe40000010000 */
[C---:B------:R-:W-:Y:S01]  /*16bc0*/  HMMA.16816.F32 R8, R36.reuse, R66, R8 ;  /* 0x000000422408723c */ /* 0x040fe20000001808 */
[----:B------:R-:W1:Y:S07]  /*16bd0*/  LDSM.16.MT88.4 R64, [R145+0x7000] ;  /* 0x007000009140783b */ /* 0x000e6e0000004200 */
[C---:B--2---:R-:W-:Y:S08]  /*16be0*/  HMMA.16816.F32 R12, R36.reuse, R44, R12 ;  /* 0x0000002c240c723c */ /* 0x044ff0000000180c */
        /* <DEDUP_REMOVED lines=30> */
[----:B------:R-:W-:-:S03]  /*16dd0*/  FADD.FTZ R198, R198, R105 ;  /* 0x00000069c6c67221 */ /* 0x000fc60000010000 */
[----:B------:R-:W-:Y:S01]  /*16de0*/  MUFU.EX2 R47, R47 ;  /* 0x0000002f002f7308 */ /* 0x000fe20000000800 */
[----:B------:R-:W-:-:S03]  /*16df0*/  FADD.FTZ R117, R117, R198 ;  /* 0x000000c675757221 */ /* 0x000fc60000010000 */
[----:B------:R-:W2:Y:S01]  /*16e00*/  MUFU.EX2 R38, R38 ;  /* 0x0000002600267308 */ /* 0x000ea20000000800 */
[----:B------:R-:W-:Y:S01]  /*16e10*/  FADD.FTZ R2, R188, R117 ;  /* 0x00000075bc027221 */ /* 0x000fe20000010000 */
[----:B-1----:R-:W-:Y:S01]  /*16e20*/  F2FP.F16.F32.PACK_AB R69, R45, R46 ;  /* 0x0000002e2d45723e */ /* 0x002fe200000000ff */
[----:B------:R-:W-:Y:S01]  /*16e30*/  FADD.FTZ R46, R46, R109 ;  /* 0x0000006d2e2e7221 */ /* 0x000fe20000010000 */
[----:B------:R-:W-:Y:S01]  /*16e40*/  MUFU.EX2 R44, R44 ;  /* 0x0000002c002c7308 */ /* 0x000fe20000000800 */
[----:B------:R-:W-:Y:S02]  /*16e50*/  FADD.FTZ R2, R111, R2 ;  /* 0x000000026f027221 */ /* 0x000fe40000010000 */
[----:B------:R-:W-:Y:S01]  /*16e60*/  FADD.FTZ R46, R45, R46 ;  /* 0x0000002e2d2e7221 */ /* 0x000fe20000010000 */
[----:B------:R-:W1:Y:S04]  /*16e70*/  MUFU.EX2 R37, R37 ;  /* 0x0000002500257308 */ /* 0x000e680000000800 */
[----:B------:R-:W3:Y:S01]  /*16e80*/  MUFU.EX2 R36, R36 ;  /* 0x0000002400247308 */ /* 0x000ee20000000800 */
[----:B--2---:R-:W-:Y:S01]  /*16e90*/  F2FP.F16.F32.PACK_AB R68, R38, R47 ;  /* 0x0000002f2644723e */ /* 0x004fe200000000ff */
[----:B------:R-:W-:-:S02]  /*16ea0*/  FADD.FTZ R47, R47, R2 ;  /* 0x000000022f2f7221 */ /* 0x000fc40000010000 */
[----:B------:R-:W-:Y:S01]  /*16eb0*/  MUFU.EX2 R65, R65 ;  /* 0x0000004100417308 */ /* 0x000fe20000000800 */
[-C--:B------:R-:W-:Y:S01]  /*16ec0*/  MOV R2, R41.reuse ;  /* 0x0000002900027202 */ /* 0x080fe20000000f00 */
[----:B------:R-:W-:Y:S02]  /*16ed0*/  FADD.FTZ R47, R38, R47 ;  /* 0x0000002f262f7221 */ /* 0x000fe40000010000 */
[----:B------:R-:W-:Y:S01]  /*16ee0*/  MUFU.EX2 R112, R116 ;  /* 0x0000007400707308 */ /* 0x000fe20000000800 */
[----:B------:R-:W-:Y:S02]  /*16ef0*/  @P0 MOV R2, R41 ;  /* 0x0000002900020202 */ /* 0x000fe40000000f00 */
[----:B-1----:R-:W-:Y:S01]  /*16f00*/  F2FP.F16.F32.PACK_AB R70, R37, R44 ;  /* 0x0000002c2546723e */ /* 0x002fe200000000ff */
[----:B------:R-:W-:Y:S01]  /*16f10*/  MUFU.EX2 R67, R67 ;  /* 0x0000004300437308 */ /* 0x000fe20000000800 */
[----:B------:R-:W-:Y:S01]  /*16f20*/  FADD.FTZ R44, R44, R47 ;  /* 0x0000002f2c2c7221 */ /* 0x000fe20000010000 */
[----:B---3--:R-:W-:Y:S01]  /*16f30*/  F2FP.F16.F32.PACK_AB R71, R36, R39 ;  /* 0x000000272447723e */ /* 0x008fe200000000ff */
[----:B------:R-:W-:Y:S01]  /*16f40*/  FADD.FTZ R39, R39, R46 ;  /* 0x0000002e27277221 */ /* 0x000fe20000010000 */
[----:B------:R-:W-:Y:S01]  /*16f50*/  MUFU.EX2 R0, R51 ;  /* 0x0000003300007308 */ /* 0x000fe20000000800 */
[----:B------:R-:W-:-:S02]  /*16f60*/  FADD.FTZ R44, R37, R44 ;  /* 0x0000002c252c7221 */ /* 0x000fc40000010000 */
        /* <DEDUP_REMOVED lines=14> */
[----:B------:R-:W-:Y:S02]  /*17050*/  LDSM.16.MT88.4 R12, [R145+0x8000] ;  /* 0x00800000910c783b */ /* 0x000fe40000004200 */
[----:B------:R-:W4:Y:S04]  /*17060*/  MUFU.EX2 R24, R24 ;  /* 0x0000001800187308 */ /* 0x000f280000000800 */
[----:B------:R-:W-:Y:S01]  /*17070*/  MUFU.EX2 R25, R25 ;  /* 0x0000001900197308 */ /* 0x000fe20000000800 */
[C---:B------:R-:W-:Y:S01]  /*17080*/  HMMA.16816.F32 R84, R68.reuse, R86, R16 ;  /* 0x000000564454723c */ /* 0x040fe20000001810 */
[----:B------:R-:W5:Y:S02]  /*17090*/  LDSM.16.MT88.4 R16, [R146+0x8000] ;  /* 0x008000009210783b */ /* 0x000f640000004200 */
[----:B------:R-:W2:Y:S05]  /*170a0*/  MUFU.EX2 R26, R26 ;  /* 0x0000001a001a7308 */ /* 0x000eaa0000000800 */
[C---:B-1----:R-:W-:Y:S01]  /*170b0*/  HMMA.16816.F32 R72, R68.reuse, R4, R28 ;  /* 0x000000044448723c */ /* 0x042fe2000000181c */
[-CC-:B------:R-:W-:Y:S01]  /*170c0*/  FFMA.FTZ R31, R182, R48.reuse, -R53.reuse ;  /* 0x00000030b61f7223 */ /* 0x180fe20000010835 */
[-CC-:B------:R-:W-:Y:S01]  /*170d0*/  FFMA.FTZ R30, R142, R48.reuse, -R53.reuse ;  /* 0x000000308e1e7223 */ /* 0x180fe20000010835 */
[-CC-:B------:R-:W-:Y:S01]  /*170e0*/  FFMA.FTZ R29, R138, R48.reuse, -R53.reuse ;  /* 0x000000308a1d7223 */ /* 0x180fe20000010835 */
[-C--:B------:R-:W-:Y:S01]  /*170f0*/  FFMA.FTZ R28, R140, R48.reuse, -R53 ;  /* 0x000000308c1c7223 */ /* 0x080fe20000010835 */
[----:B----4-:R-:W-:Y:S01]  /*17100*/  F2FP.F16.F32.PACK_AB R5, R24, R27 ;  /* 0x0000001b1805723e */ /* 0x010fe200000000ff */
        /* <DEDUP_REMOVED lines=15> */
[C---:B-1----:R-:W-:Y:S01]  /*17200*/  F2FP.F16.F32.PACK_AB R4, R30.reuse, R31 ;  /* 0x0000001f1e04723e */ /* 0x042fe200000000ff */
[----:B------:R-:W-:Y:S01]  /*17210*/  FADD.FTZ R31, R31, R44 ;  /* 0x0000002c1f1f7221 */ /* 0x000fe20000010000 */
[----:B------:R-:W1:Y:S03]  /*17220*/  MUFU.EX2 R35, R35 ;  /* 0x0000002300237308 */ /* 0x000e660000000800 */
[----:B------:R-:W-:Y:S01]  /*17230*/  FADD.FTZ R30, R30, R31 ;  /* 0x0000001f1e1e7221 */ /* 0x000fe20000010000 */
[----:B------:R-:W-:Y:S01]  /*17240*/  MUFU.EX2 R34, R34 ;  /* 0x0000002200227308 */ /* 0x000fe20000000800 */
[C---:B--2---:R-:W-:Y:S02]  /*17250*/  F2FP.F16.F32.PACK_AB R6, R28.reuse, R29 ;  /* 0x0000001d1c06723e */ /* 0x044fe400000000ff */
[----:B------:R-:W-:Y:S01]  /*17260*/  FADD.FTZ R29, R29, R30 ;  /* 0x0000001e1d1d7221 */ /* 0x000fe20000010000 */
[----:B------:R-:W2:Y:S03]  /*17270*/  MUFU.EX2 R33, R33 ;  /* 0x0000002100217308 */ /* 0x000ea60000000800 */
[----:B------:R-:W-:Y:S01]  /*17280*/  FADD.FTZ R29, R28, R29 ;  /* 0x0000001d1c1d7221 */ /* 0x000fe20000010000 */
[C---:B------:R-:W-:Y:S08]  /*17290*/  HMMA.16816.F32 R72, R4.reuse, R8, R72 ;  /* 0x000000080448723c */ /* 0x040ff00000001848 */
        /* <DEDUP_REMOVED lines=8> */
[C---:B------:R-:W-:Y:S08]  /*17320*/  HMMA.16816.F32 R80, R4.reuse, R12, R80 ;  /* 0x0000000c0450723c */ /* 0x040ff00000001850 */
        /* <DEDUP_REMOVED lines=13> */
[----:B------:R-:W-:Y:S01]  /*17400*/  FADD.FTZ R55, R55, R64 ;  /* 0x0000004037377221 */ /* 0x000fe20000010000 */
[----:B------:R-:W-:-:S06]  /*17410*/  FADD.FTZ R34, R33, R34 ;  /* 0x0000002221227221 */ /* 0x000fcc0000010000 */
[C---:B------:R-:W-:Y:S01]  /*17420*/  HMMA.16816.F32 R76, R4.reuse, R10, R76 ;  /* 0x0000000a044c723c */ /* 0x040fe2000000184c */
[----:B------:R-:W1:Y:S07]  /*17430*/  LDSM.16.MT88.4 R8, [R146+0x9000] ;  /* 0x009000009208783b */ /* 0x000e6e0000004200 */
[C---:B---3--:R-:W-:Y:S08]  /*17440*/  HMMA.16816.F32 R96, R4.reuse, R20, R96 ;  /* 0x000000140460723c */ /* 0x048ff00000001860 */
[C---:B------:R-:W-:Y:S01]  /*17450*/  HMMA.16816.F32 R92, R4.reuse, R22, R92 ;  /* 0x00000016045c723c */ /* 0x040fe2000000185c */
[----:B------:R-:W2:Y:S07]  /*17460*/  LDSM.16.MT88.4 R20, [R150+0x9000] ;  /* 0x009000009614783b */ /* 0x000eae0000004200 */
[C---:B-----5:R-:W-:Y:S08]  /*17470*/  HMMA.16816.F32 R88, R4.reuse, R16, R88 ;  /* 0x000000100458723c */ /* 0x060ff00000001858 */
[C---:B------:R-:W-:Y:S01]  /*17480*/  HMMA.16816.F32 R84, R4.reuse, R18, R84 ;  /* 0x000000120454723c */ /* 0x040fe20000001854 */
[----:B------:R-:W3:Y:S07]  /*17490*/  LDSM.16.MT88.4 R16, [R145+0x9000] ;  /* 0x009000009110783b */ /* 0x000eee0000004200 */
[C---:B------:R-:W-:Y:S08]  /*174a0*/  HMMA.16816.F32 R72, R4.reuse, R12, R72 ;  /* 0x0000000c0448723c */ /* 0x040ff00000001848 */
[----:B------:R-:W-:Y:S01]  /*174b0*/  HMMA.16816.F32 R68, R4, R14, R68 ;  /* 0x0000000e0444723c */ /* 0x000fe20000001844 */
[----:B------:R-:W-:Y:S01]  /*174c0*/  F2FP.F16.F32.PACK_AB R4, R113, R104 ;  /* 0x000000687104723e */ /* 0x000fe200000000ff */
        /* <DEDUP_REMOVED lines=12> */
[----:B------:R-:W-:-:S03]  /*17590*/  FADD.FTZ R102, R102, R119 ;  /* 0x0000007766667221 */ /* 0x000fc60000010000 */
        /* <DEDUP_REMOVED lines=8> */
[-CC-:B------:R-:W-:Y:S01]  /*17620*/  FFMA.FTZ R23, R50, R48.reuse, -R53.reuse ;  /* 0x0000003032177223 */ /* 0x180fe20000010835 */
[----:B------:R-:W-:Y:S01]  /*17630*/  FFMA.FTZ R53, R42, R48, -R53 ;  /* 0x000000302a357223 */ /* 0x000fe20000010835 */
[----:B------:R-:W-:Y:S04]  /*17640*/  MUFU.EX2 R20, R20 ;  /* 0x0000001400147308 */ /* 0x000fe80000000800 */
[----:B------:R-:W-:Y:S01]  /*17650*/  MUFU.EX2 R22, R22 ;  /* 0x0000001600167308 */ /* 0x000fe20000000800 */
[C---:B---3--:R-:W-:Y:S03]  /*17660*/  HMMA.16816.F32 R80, R4.reuse, R16, R80 ;  /* 0x000000100450723c */ /* 0x048fe60000001850 */
[----:B------:R-:W2:Y:S04]  /*17670*/  MUFU.EX2 R23, R23 ;  /* 0x0000001700177308 */ /* 0x000ea80000000800 */
[----:B------:R-:W-:Y:S01]  /*17680*/  MUFU.EX2 R42, R49 ;  /* 0x00000031002a7308 */ /* 0x000fe20000000800 */
[C---:B------:R-:W-:Y:S01]  /*17690*/  HMMA.16816.F32 R76, R4.reuse, R18, R76 ;  /* 0x00000012044c723c */ /* 0x040fe2000000184c */
[----:B------:R-:W3:Y:S02]  /*176a0*/  LDSM.16.MT88.4 R16, [R146+0x9800] ;  /* 0x009800009210783b */ /* 0x000ee40000004200 */
[----:B------:R-:W5:Y:S05]  /*176b0*/  MUFU.EX2 R43, R53 ;  /* 0x00000035002b7308 */ /* 0x000f6a0000000800 */
[C---:B----4-:R-:W-:Y:S08]  /*176c0*/  HMMA.16816.F32 R72, R4.reuse, R12, R72 ;  /* 0x0000000c0448723c */ /* 0x050ff00000001848 */
[----:B------:R-:W-:Y:S01]  /*176d0*/  HMMA.16816.F32 R68, R4, R14, R68 ;  /* 0x0000000e0444723c */ /* 0x000fe20000001844 */
[----:B--2---:R-:W-:Y:S01]  /*176e0*/  F2FP.F16.F32.PACK_AB R4, R0, R23 ;  /* 0x000000170004723e */ /* 0x004fe200000000ff */
[----:B------:R-:W2:Y:S01]  /*176f0*/  LDSM.16.MT88.4 R12, [R145+0x9800] ;  /* 0x00980000910c783b */ /* 0x000ea20000004200 */
[C---:B------:R-:W-:Y:S01]  /*17700*/  F2FP.F16.F32.PACK_AB R5, R20.reuse, R21 ;  /* 0x000000151405723e */ /* 0x040fe200000000ff */
[----:B------:R-:W-:Y:S01]  /*17710*/  FADD.FTZ R21, R21, R106 ;  /* 0x0000006a15157221 */ /* 0x000fe20000010000 */
[----:B-----5:R-:W-:Y:S01]  /*17720*/  F2FP.F16.F32.PACK_AB R6, R43, R42 ;  /* 0x0000002a2b06723e */ /* 0x020fe200000000ff */
        /* <DEDUP_REMOVED lines=13> */
[C---:B---3--:R-:W-:Y:S08]  /*17800*/  HMMA.16816.F32 R88, R4.reuse, R16, R88 ;  /* 0x000000100458723c */ /* 0x048ff00000001858 */
[C---:B------:R-:W-:Y:S08]  /*17810*/  HMMA.16816.F32 R84, R4.reuse, R18, R84 ;  /* 0x000000120454723c */ /* 0x040ff00000001854 */
[C---:B--2---:R-:W-:Y:S08]  /*17820*/  HMMA.16816.F32 R80, R4.reuse, R12, R80 ;  /* 0x0000000c0450723c */ /* 0x044ff00000001850 */
[C---:B------:R-:W-:Y:S08]  /*17830*/  HMMA.16816.F32 R76, R4.reuse, R14, R76 ;  /* 0x0000000e044c723c */ /* 0x040ff0000000184c */
[C---:B-1----:R-:W-:Y:S08]  /*17840*/  HMMA.16816.F32 R72, R4.reuse, R8, R72 ;  /* 0x000000080448723c */ /* 0x042ff00000001848 */
[----:B------:R-:W-:Y:S01]  /*17850*/  HMMA.16816.F32 R68, R4, R10, R68 ;  /* 0x0000000a0444723c */ /* 0x000fe20000001844 */
[----:B------:R-:W-:-:S04]  /*17860*/  NOP ;  /* 0x0000000000007918 */ /* 0x000fc80000000000 */
[----:B------:R-:W-:-:S15]  /*17870*/  @P0 BRA `(.L_x_14688) ;  /* 0x0000000000040947 */ /* 0x000fde0003800000 */
.L_x_14679:
[----:B------:R-:W-:-:S07]  /*17880*/  IADD3 R59, PT, PT, R61, -0x1, RZ ;  /* 0xffffffff3d3b7810 */ /* 0x000fce0007ffe0ff */
.L_x_14688:
[----:B------:R-:W-:Y:S05]  /*17890*/  BSYNC B2 ;  /* 0x0000000000027941 */ /* 0x000fea0003800000 */
.L_x_14678:
        /* <DEDUP_REMOVED lines=16> */
.L_x_14696:
        /* <DEDUP_REMOVED lines=79> */
.L_x_14691:
[----:B------:R-:W-:Y:S05]  /*17e90*/  BSYNC.RECONVERGENT B0 ;  /* 0x0000000000007941 */ /* 0x000fea0003800200 */
.L_x_14690:
        /* <DEDUP_REMOVED lines=87> */
[----:B------:R-:W-:Y:S01]  /*18410*/  LDSM.16.M88.4 R108, [R149+0x3000] ;  /* 0x00300000956c783b */ /* 0x000fe20000000200 */
[C---:B-----5:R-:W-:Y:S07]  /*18420*/  HMMA.16816.F32 R28, R104.reuse, R120, RZ ;  /* 0x00000078681c723c */ /* 0x060fee00000018ff */
[----:B------:R-:W-:Y:S01]  /*18430*/  LDSM.16.M88.4 R112, [R149+0x3800] ;  /* 0x003800009570783b */ /* 0x000fe20000000200 */
[C---:B------:R-:W-:Y:S07]  /*18440*/  HMMA.16816.F32 R32, R104.reuse, R122, RZ ;  /* 0x0000007a6820723c */ /* 0x040fee00000018ff */
[----:B------:R-:W4:Y:S04]  /*18450*/  LD.E R0, desc[UR4][R100.64+0x18c] ;  /* 0x00018c0464007980 */ /* 0x000f28000c101900 */
[----:B------:R-:W0:Y:S01]  /*18460*/  LDGDEPBAR ;  /* 0x00000000000079af */ /* 0x000e220000000000 */
[C---:B------:R-:W-:Y:S07]  /*18470*/  HMMA.16816.F32 R36, R104.reuse, R124, RZ ;  /* 0x0000007c6824723c */ /* 0x040fee00000018ff */
[----:B------:R-:W-:Y:S01]  /*18480*/  LDSM.16.M88.4 R116, [R148+0x3000] ;  /* 0x003000009474783b */ /* 0x000fe20000000200 */
        /* <DEDUP_REMOVED lines=58> */
[-C--:B----4-:R-:W-:Y:S01]  /*18830*/  FMUL.FTZ R2, R4, R0.reuse ;  /* 0x0000000004027220 */ /* 0x090fe20000410000 */
        /* <DEDUP_REMOVED lines=73> */
[----:B------:R-:W1:Y:S01]  /*18cd0*/  MUFU.TANH R20, R20 ;  /* 0x0000001400147308 */ /* 0x000e620000002400 */
[C---:B--2---:R-:W-:Y:S05]  /*18ce0*/  HMMA.16816.F32 R52, R112.reuse, R4, R52 ;  /* 0x000000047034723c */ /* 0x044fea0000001834 */
[-C--:B------:R-:W-:Y:S04]  /*18cf0*/  FMUL.FTZ R46, R46, R0.reuse ;  /* 0x000000002e2e7220 */ /* 0x080fe80000410000 */
        /* <DEDUP_REMOVED lines=19> */
[----:B------:R5:W2:Y:S01]  /*18e30*/  MUFU.TANH R6, R5 ;  /* 0x0000000500067308 */ /* 0x000aa20000002400 */
[-C--:B------:R-:W-:Y:S01]  /*18e40*/  FMUL.FTZ R59, R59, R0.reuse ;  /* 0x000000003b3b7220 */ /* 0x080fe20000410000 */
[C---:B-1----:R-:W-:Y:S08]  /*18e50*/  HMMA.16816.F32 R60, R112.reuse, R8, R60 ;  /* 0x00000008703c723c */ /* 0x042ff0000000183c */
[----:B------:R1:W1:Y:S01]  /*18e60*/  MUFU.TANH R8, R7 ;  /* 0x0000000700087308 */ /* 0x0002620000002400 */
[----:B------:R-:W-:Y:S09]  /*18e70*/  HMMA.16816.F32 R64, R112, R10, R64 ;  /* 0x0000000a7040723c */ /* 0x000ff20000001840 */
[----:B------:R2:W2:Y:S01]  /*18e80*/  MUFU.TANH R206, R25 ;  /* 0x0000001900ce7308 */ /* 0x0004a20000002400 */
[-C--:B------:R-:W-:Y:S01]  /*18e90*/  FMUL.FTZ R62, R62, R0.reuse ;  /* 0x000000003e3e7220 */ /* 0x080fe20000410000 */
[-C--:B-----5:R-:W-:Y:S08]  /*18ea0*/  FMUL.FTZ R5, R60, R0.reuse ;  /* 0x000000003c057220 */ /* 0x0a0ff00000410000 */
[----:B------:R-:W2:Y:S01]  /*18eb0*/  MUFU.TANH R26, R26 ;  /* 0x0000001a001a7308 */ /* 0x000ea20000002400 */
[-C--:B------:R-:W-:Y:S01]  /*18ec0*/  FMUL.FTZ R61, R61, R0.reuse ;  /* 0x000000003d3d7220 */ /* 0x080fe20000410000 */
[-C--:B------:R-:W-:Y:S01]  /*18ed0*/  FMUL.FTZ R63, R63, R0.reuse ;  /* 0x000000003f3f7220 */ /* 0x080fe20000410000 */
[-C--:B------:R-:W-:Y:S01]  /*18ee0*/  FMUL.FTZ R66, R66, R0.reuse ;  /* 0x0000000042427220 */ /* 0x080fe20000410000 */
[-C--:B-1----:R-:W-:Y:S06]  /*18ef0*/  FMUL.FTZ R7, R64, R0.reuse ;  /* 0x0000000040077220 */ /* 0x082fec0000410000 */
[----:B------:R1:W1:Y:S01]  /*18f00*/  MUFU.TANH R208, R27 ;  /* 0x0000001b00d07308 */ /* 0x0002620000002400 */
[-C--:B------:R-:W-:Y:S01]  /*18f10*/  FMUL.FTZ R65, R65, R0.reuse ;  /* 0x0000000041417220 */ /* 0x080fe20000410000 */
[----:B------:R-:W-:Y:S08]  /*18f20*/  FMUL.FTZ R67, R67, R0 ;  /* 0x0000000043437220 */ /* 0x000ff00000410000 */
        /* <DEDUP_REMOVED lines=36> */
[----:B------:R1:W1:Y:S01]  /*19170*/  MUFU.TANH R242, R67 ;  /* 0x0000004300f27308 */ /* 0x0002620000002400 */
[----:B--234-:R-:W-:Y:S05]  /*19180*/  @!P1 BRA `(.L_x_14693) ;  /* 0x0000000800249947 */ /* 0x01cfea0003800000 */
        /* <DEDUP_REMOVED lines=8> */
[----:B-1----:R-:W-:Y:S05]  /*19210*/  @!P2 IMAD.MOV.U32 R5, RZ, RZ, RZ ;  /* 0x000000ffff05a224 */ /* 0x002fea00078e00ff */
        /* <DEDUP_REMOVED lines=70> */
.L_x_14695:
[----:B------:R-:W-:Y:S05]  /*19680*/  BSYNC.RECONVERGENT B0 ;  /* 0x0000000000007941 */ /* 0x000fea0003800200 */
.L_x_14694:
        /* <DEDUP_REMOVED lines=57> */
.L_x_14693:
[----:B------:R-:W-:Y:S05]  /*19a20*/  BSYNC.RECONVERGENT B1 ;  /* 0x0000000000017941 */ /* 0x000fea0003800200 */
.L_x_14692:
[----:B------:R-:W-:Y:S01]  /*19a30*/  IABS R0, R184 ;  /* 0x000000b800007213 */ /* 0x000fe20000000000 */
[C---:B--2---:R-:W-:Y:S01]  /*19a40*/  VIADD R3, R185.reuse, 0xffffffc0 ;  /* 0xffffffc0b9037836 */ /* 0x044fe20000000000 */
[----:B------:R-:W-:Y:S01]  /*19a50*/  LOP3.LUT R172, R172, 0xfffbffff, RZ, 0xc0, !PT ;  /* 0xfffbffffacac7812 */ /* 0x000fe200078ec0ff */
[C---:B-1----:R-:W-:Y:S01]  /*19a60*/  VIADD R45, R185.reuse, 0xffffffd8 ;  /* 0xffffffd8b92d7836 */ /* 0x042fe20000000000 */
[----:B------:R-:W-:Y:S01]  /*19a70*/  I2FP.F32.S32 R0, R0 ;  /* 0x0000000000007245 */ /* 0x000fe20000201400 */
        /* <DEDUP_REMOVED lines=8> */
[----:B------:R-:W-:Y:S01]  /*19b00*/  VIADD R10, R185, 0xffffffc8 ;  /* 0xffffffc8b90a7836 */ /* 0x000fe20000000000 */
[----:B------:R-:W-:Y:S01]  /*19b10*/  IABS R11, R11 ;  /* 0x0000000b000b7213 */ /* 0x000fe20000000000 */
[-C--:B------:R-:W-:Y:S01]  /*19b20*/  FFMA.FTZ R214, -R173, R0.reuse, R214 ;  /* 0x00000000add67223 */ /* 0x080fe200000101d6 */
[----:B------:R-:W-:Y:S01]  /*19b30*/  ISETP.GE.AND P4, PT, R3, R179, PT ;  /* 0x000000b30300720c */ /* 0x000fe20003f86270 */
[----:B------:R-:W-:Y:S01]  /*19b40*/  FFMA.FTZ R220, -R173, R0, R220 ;  /* 0x00000000addc7223 */ /* 0x000fe200000101dc */
[----:B------:R-:W-:Y:S01]  /*19b50*/  IABS R9, R9 ;  /* 0x0000000900097213 */ /* 0x000fe20000000000 */
[----:B------:R-:W-:Y:S01]  /*19b60*/  VIADD R0, R185, 0xfffffff9 ;  /* 0xfffffff9b9007836 */ /* 0x000fe20000000000 */
[----:B------:R-:W-:Y:S01]  /*19b70*/  I2FP.F32.S32 R17, R17 ;  /* 0x0000001100117245 */ /* 0x000fe20000201400 */
[C---:B------:R-:W-:Y:S01]  /*19b80*/  VIADD R3, R184.reuse, 0x41 ;  /* 0x00000041b8037836 */ /* 0x040fe20000000000 */
[----:B------:R-:W-:Y:S01]  /*19b90*/  I2FP.F32.S32 R11, R11 ;  /* 0x0000000b000b7245 */ /* 0x000fe20000201400 */
[----:B------:R-:W-:Y:S01]  /*19ba0*/  VIADD R13, R184, 0x30 ;  /* 0x00000030b80d7836 */ /* 0x000fe20000000000 */
[----:B------:R-:W-:Y:S01]  /*19bb0*/  @P1 LOP3.LUT R172, R172, 0x40000, RZ, 0xfc, !PT ;  /* 0x00040000acac1812 */ /* 0x000fe200078efcff */
[----:B------:R-:W-:Y:S01]  /*19bc0*/  FFMA.FTZ R2, -R173, R17, R2 ;  /* 0x00000011ad027223 */ /* 0x000fe20000010102 */
[----:B------:R-:W-:Y:S01]  /*19bd0*/  I2FP.F32.S32 R9, R9 ;  /* 0x0000000900097245 */ /* 0x000fe20000201400 */
[C---:B------:R-:W-:Y:S01]  /*19be0*/  VIADD R23, R185.reuse, 0xffffffc1 ;  /* 0xffffffc1b9177836 */ /* 0x040fe20000000000 */
[----:B------:R-:W-:Y:S01]  /*19bf0*/  ISETP.GE.AND P1, PT, R0, R181, PT ;  /* 0x000000b50000720c */ /* 0x000fe20003f26270 */
[----:B------:R-:W-:Y:S01]  /*19c00*/  VIADD R7, R185, 0xffffffc9 ;  /* 0xffffffc9b9077836 */ /* 0x000fe20000000000 */
[----:B------:R-:W-:Y:S01]  /*19c10*/  IABS R3, R3 ;  /* 0x0000000300037213 */ /* 0x000fe20000000000 */
[CC--:B------:R-:W-:Y:S01]  /*19c20*/  FFMA.FTZ R136, -R173.reuse, R11.reuse, R136 ;  /* 0x0000000bad887223 */ /* 0x0c0fe20000010188 */
[----:B------:R-:W-:Y:S01]  /*19c30*/  LOP3.LUT R172, R172, 0xfffdffff, RZ, 0xc0, !PT ;  /* 0xfffdffffacac7812 */ /* 0x000fe200078ec0ff */
[----:B------:R-:W-:Y:S01]  /*19c40*/  FFMA.FTZ R192, -R173, R11, R192 ;  /* 0x0000000badc07223 */ /* 0x000fe200000101c0 */
[----:B------:R-:W-:Y:S01]  /*19c50*/  IABS R13, R13 ;  /* 0x0000000d000d7213 */ /* 0x000fe20000000000 */
[----:B------:R-:W-:Y:S01]  /*19c60*/  VIADD R5, R185, 0x1 ;  /* 0x00000001b9057836 */ /* 0x000fe20000000000 */
[----:B------:R-:W-:Y:S01]  /*19c70*/  FSEL R201, R214, -INF , P1 ;  /* 0xff800000d6c97808 */ /* 0x000fe20000800000 */
[----:B------:R-:W-:Y:S01]  /*19c80*/  VIADD R11, R184, 0x21 ;  /* 0x00000021b80b7836 */ /* 0x000fe20000000000 */
[----:B------:R-:W-:Y:S01]  /*19c90*/  ISETP.GE.AND P1, PT, R10, R181, PT ;  /* 0x000000b50a00720c */ /* 0x000fe20003f26270 */
[CC--:B------:R-:W-:Y:S01]  /*19ca0*/  FFMA.FTZ R142, -R173.reuse, R9.reuse, R142 ;  /* 0x00000009ad8e7223 */ /* 0x0c0fe2000001018e */
[----:B------:R-:W-:Y:S01]  /*19cb0*/  FSEL R21, R2, -INF , P3 ;  /* 0xff80000002157808 */ /* 0x000fe20001800000 */
[----:B------:R-:W-:Y:S01]  /*19cc0*/  IMAD.MOV.U32 R2, RZ, RZ, R3 ;  /* 0x000000ffff027224 */ /* 0x000fe200078e0003 */
[----:B------:R-:W-:Y:S01]  /*19cd0*/  @P0 LOP3.LUT R172, R172, 0x20000, RZ, 0xfc, !PT ;  /* 0x00020000acac0812 */ /* 0x000fe200078efcff */
[----:B------:R-:W-:Y:S01]  /*19ce0*/  FFMA.FTZ R14, -R173, R9, R14 ;  /* 0x00000009ad0e7223 */ /* 0x000fe2000001010e */
        /* <DEDUP_REMOVED lines=8> */
[----:B------:R-:W-:Y:S01]  /*19d70*/  ISETP.GE.AND P1, PT, R23, R180, PT ;  /* 0x000000b41700720c */ /* 0x000fe20003f26270 */
[----:B------:R-:W-:Y:S01]  /*19d80*/  VIADD R9, R184, 0x20 ;  /* 0x00000020b8097836 */ /* 0x000fe20000000000 */
[----:B------:R-:W-:Y:S01]  /*19d90*/  FSEL R139, R220, -INF , P0 ;  /* 0xff800000dc8b7808 */ /* 0x000fe20000000000 */
[----:B------:R-:W-:Y:S01]  /*19da0*/  VIADD R37, R185, 0xffffffe8 ;  /* 0xffffffe8b9257836 */ /* 0x000fe20000000000 */
[----:B------:R-:W-:Y:S01]  /*19db0*/  I2FP.F32.S32 R11, R11 ;  /* 0x0000000b000b7245 */ /* 0x000fe20000201400 */
[----:B------:R-:W-:Y:S01]  /*19dc0*/  FFMA.FTZ R190, -R173, R17, R190 ;  /* 0x00000011adbe7223 */ /* 0x000fe200000101be */
        /* <DEDUP_REMOVED lines=9> */
[----:B------:R-:W-:Y:S01]  /*19e60*/  VIADD R11, R184, 0x10 ;  /* 0x00000010b80b7836 */ /* 0x000fe20000000000 */
[----:B------:R-:W-:Y:S01]  /*19e70*/  LOP3.LUT R172, R172, 0xfffeffff, RZ, 0xc0, !PT ;  /* 0xfffeffffacac7812 */ /* 0x000fe200078ec0ff */
[----:B------:R-:W-:Y:S01]  /*19e80*/  VIADD R39, R185, 0xffffffe1 ;  /* 0xffffffe1b9277836 */ /* 0x000fe20000000000 */
[----:B------:R-:W-:Y:S01]  /*19e90*/  I2FP.F32.S32 R9, R9 ;  /* 0x0000000900097245 */ /* 0x000fe20000201400 */
[C---:B------:R-:W-:Y:S01]  /*19ea0*/  VIADD R25, R184.reuse, 0x40 ;  /* 0x00000040b8197836 */ /* 0x040fe20000000000 */
[----:B------:R-:W-:Y:S01]  /*19eb0*/  IABS R17, R17 ;  /* 0x0000001100117213 */ /* 0x000fe20000000000 */
[----:B------:R-:W-:Y:S01]  /*19ec0*/  VIADD R29, R184, 0xfffffff8 ;  /* 0xfffffff8b81d7836 */ /* 0x000fe20000000000 */
[----:B------:R-:W-:Y:S01]  /*19ed0*/  @P1 LOP3.LUT R172, R172, 0x10000, RZ, 0xfc, !PT ;  /* 0x00010000acac1812 */ /* 0x000fe200078efcff */
[C---:B------:R-:W-:Y:S01]  /*19ee0*/  FFMA.FTZ R198, -R173.reuse, R9, R198 ;  /* 0x00000009adc67223 */ /* 0x040fe200000101c6 */
[----:B------:R-:W-:Y:S01]  /*19ef0*/  IABS R11, R11 ;  /* 0x0000000b000b7213 */ /* 0x000fe20000000000 */
[C---:B------:R-:W-:Y:S01]  /*19f00*/  FFMA.FTZ R138, -R173.reuse, R2, R138 ;  /* 0x00000002ad8a7223 */ /* 0x040fe2000001018a */
[----:B------:R-:W-:Y:S01]  /*19f10*/  IABS R25, R25 ;  /* 0x0000001900197213 */ /* 0x000fe20000000000 */
[----:B------:R-:W-:Y:S01]  /*19f20*/  VIADD R2, R184, 0x28 ;  /* 0x00000028b8027836 */ /* 0x000fe20000000000 */
[----:B------:R-:W-:Y:S01]  /*19f30*/  I2FP.F32.S32 R17, R17 ;  /* 0x0000001100117245 */ /* 0x000fe20000201400 */
[C---:B------:R-:W-:Y:S01]  /*19f40*/  FFMA.FTZ R204, -R173.reuse, R9, R204 ;  /* 0x00000009adcc7223 */ /* 0x040fe200000101cc */
[----:B------:R-:W-:Y:S01]  /*19f50*/  LOP3.LUT R172, R172, 0xffff7fff, RZ, 0xc0, !PT ;  /* 0xffff7fffacac7812 */ /* 0x000fe200078ec0ff */
[----:B------:R-:W-:Y:S01]  /*19f60*/  VIADD R9, R184, 0x9 ;  /* 0x00000009b8097836 */ /* 0x000fe20000000000 */
[----:B------:R-:W-:Y:S01]  /*19f70*/  I2FP.F32.S32 R11, R11 ;  /* 0x0000000b000b7245 */ /* 0x000fe20000201400 */
[CC--:B------:R-:W-:Y:S01]  /*19f80*/  FFMA.FTZ R12, -R173.reuse, R17.reuse, R12 ;  /* 0x00000011ad0c7223 */ /* 0x0c0fe2000001010c */
[----:B------:R-:W-:Y:S01]  /*19f90*/  IABS R2, R2 ;  /* 0x0000000200027213 */ /* 0x000fe20000000000 */
[C---:B------:R-:W-:Y:S01]  /*19fa0*/  FFMA.FTZ R18, -R173.reuse, R17, R18 ;  /* 0x00000011ad127223 */ /* 0x040fe20000010112 */
[----:B------:R-:W-:Y:S01]  /*19fb0*/  ISETP.GE.AND P1, PT, R10, R179, PT ;  /* 0x000000b30a00720c */ /* 0x000fe20003f26270 */
[----:B------:R-:W-:Y:S01]  /*19fc0*/  VIADD R3, R184, 0x19 ;  /* 0x00000019b8037836 */ /* 0x000fe20000000000 */
[----:B------:R-:W-:Y:S01]  /*19fd0*/  I2FP.F32.S32 R25, R25 ;  /* 0x0000001900197245 */ /* 0x000fe20000201400 */
[CC--:B------:R-:W-:Y:S01]  /*19fe0*/  FFMA.FTZ R206, -R173.reuse, R11.reuse, R206 ;  /* 0x0000000badce7223 */ /* 0x0c0fe200000101ce */
[----:B------:R-:W-:Y:S01]  /*19ff0*/  @P0 LOP3.LUT R172, R172, 0x8000, RZ, 0xfc, !PT ;  /* 0x00008000acac0812 */ /* 0x000fe200078efcff */
[C---:B------:R-:W-:Y:S01]  /*1a000*/  FFMA.FTZ R212, -R173.reuse, R11, R212 ;  /* 0x0000000badd47223 */ /* 0x040fe200000101d4 */
[----:B------:R-:W-:Y:S01]  /*1a010*/  IABS R9, R9 ;  /* 0x0000000900097213 */ /* 0x000fe20000000000 */
[----:B------:R-:W-:Y:S01]  /*1a020*/  FFMA.FTZ R140, -R173, R25, R140 ;  /* 0x00000019ad8c7223 */ /* 0x000fe2000001018c */
[----:B------:R-:W-:Y:S01]  /*1a030*/  ISETP.GE.AND P0, PT, R27, R181, PT ;  /* 0x000000b51b00720c */ /* 0x000fe20003f06270 */
[----:B------:R-:W-:Y:S01]  /*1a040*/  VIADD R17, R184, 0x18 ;  /* 0x00000018b8117836 */ /* 0x000fe20000000000 */
[----:B------:R-:W-:Y:S01]  /*1a050*/  I2FP.F32.S32 R2, R2 ;  /* 0x0000000200027245 */ /* 0x000fe20000201400 */
[----:B------:R-:W-:Y:S01]  /*1a060*/  VIADD R182, R182, 0xffffff80 ;  /* 0xffffff80b6b67836 */ /* 0x000fe20000000000 */
[----:B------:R-:W-:Y:S02]  /*1a070*/  FSEL R11, R190, -INF , P1 ;  /* 0xff800000be0b7808 */ /* 0x000fe40000800000 */
[----:B------:R-:W-:Y:S01]  /*1a080*/  IABS R3, R3 ;  /* 0x0000000300037213 */ /* 0x000fe20000000000 */
[-C--:B------:R-:W-:Y:S01]  /*1a090*/  FFMA.FTZ R194, -R173, R2.reuse, R194 ;  /* 0x00000002adc27223 */ /* 0x080fe200000101c2 */
[----:B------:R-:W-:Y:S01]  /*1a0a0*/  ISETP.GE.AND P1, PT, R45, R181, PT ;  /* 0x000000b52d00720c */ /* 0x000fe20003f26270 */
[----:B------:R-:W-:Y:S01]  /*1a0b0*/  FFMA.FTZ R200, -R173, R2, R200 ;  /* 0x00000002adc87223 */ /* 0x000fe200000101c8 */
[----:B------:R-:W-:Y:S01]  /*1a0c0*/  I2FP.F32.S32 R9, R9 ;  /* 0x0000000900097245 */ /* 0x000fe20000201400 */
[----:B------:R-:W-:Y:S01]  /*1a0d0*/  VIADD R2, R184, 0x11 ;  /* 0x00000011b8027836 */ /* 0x000fe20000000000 */
[----:B------:R-:W-:Y:S01]  /*1a0e0*/  FSEL R25, R12, -INF , P0 ;  /* 0xff8000000c197808 */ /* 0x000fe20000000000 */
[----:B------:R-:W-:Y:S01]  /*1a0f0*/  VIADD R12, R184, 0x1 ;  /* 0x00000001b80c7836 */ /* 0x000fe20000000000 */
[----:B------:R-:W-:Y:S01]  /*1a100*/  ISETP.GE.AND P0, PT, R7, R179, PT ;  /* 0x000000b30700720c */ /* 0x000fe20003f06270 */
[C---:B------:R-:W-:Y:S01]  /*1a110*/  FFMA.FTZ R28, -R173.reuse, R9, R28 ;  /* 0x00000009ad1c7223 */ /* 0x040fe2000001011c */
[----:B------:R-:W-:Y:S01]  /*1a120*/  I2FP.F32.S32 R3, R3 ;  /* 0x0000000300037245 */ /* 0x000fe20000201400 */
[----:B------:R-:W-:Y:S01]  /*1a130*/  FFMA.FTZ R34, -R173, R9, R34 ;  /* 0x00000009ad227223 */ /* 0x000fe20000010122 */
[----:B------:R-:W-:Y:S01]  /*1a140*/  FSEL R49, R16, -INF , P1 ;  /* 0xff80000010317808 */ /* 0x000fe20000800000 */
[----:B------:R-:W-:Y:S01]  /*1a150*/  VIADD R16, R185, 0xfffffff8 ;  /* 0xfffffff8b9107836 */ /* 0x000fe20000000000 */
[----:B------:R-:W-:Y:S01]  /*1a160*/  ISETP.GE.AND P1, PT, R27, R179, PT ;  /* 0x000000b31b00720c */ /* 0x000fe20003f26270 */
[CC--:B------:R-:W-:Y:S01]  /*1a170*/  FFMA.FTZ R20, -R173.reuse, R3.reuse, R20 ;  /* 0x00000003ad147223 */ /* 0x0c0fe20000010114 */
[----:B------:R-:W-:Y:S01]  /*1a180*/  FSEL R9, R192, -INF , P0 ;  /* 0xff800000c0097808 */ /* 0x000fe20000000000 */
[----:B------:R-:W-:Y:S01]  /*1a190*/  FFMA.FTZ R26, -R173, R3, R26 ;  /* 0x00000003ad1a7223 */ /* 0x000fe2000001011a */
[----:B------:R-:W-:Y:S01]  /*1a1a0*/  IABS R17, R17 ;  /* 0x0000001100117213 */ /* 0x000fe20000000000 */
[----:B------:R-:W-:Y:S01]  /*1a1b0*/  VIADD R3, R184, 0x8 ;  /* 0x00000008b8037836 */ /* 0x000fe20000000000 */
[-C--:B------:R-:W-:Y:S02]  /*1a1c0*/  ISETP.GE.AND P0, PT, R43, R181.reuse, PT ;  /* 0x000000b52b00720c */ /* 0x080fe40003f06270 */
        /* <DEDUP_REMOVED lines=9> */
[C---:B------:R-:W-:Y:S01]  /*1a260*/  FFMA.FTZ R202, -R173.reuse, R17, R202 ;  /* 0x00000011adca7223 */ /* 0x040fe200000101ca */
[----:B------:R-:W-:Y:S01]  /*1a270*/  FSEL R223, R20, -INF , P1 ;  /* 0xff80000014df7808 */ /* 0x000fe20000800000 */
[----:B------:R-:W-:Y:S01]  /*1a280*/  VIADD R20, R184, 0xfffffff9 ;  /* 0xfffffff9b8147836 */ /* 0x000fe20000000000 */
[----:B------:R-:W-:Y:S01]  /*1a290*/  IABS R3, R3 ;  /* 0x0000000300037213 */ /* 0x000fe20000000000 */
[-C--:B------:R-:W-:Y:S01]  /*1a2a0*/  FFMA.FTZ R30, -R173, R2.reuse, R30 ;  /* 0x00000002ad1e7223 */ /* 0x080fe2000001011e */
        /* <DEDUP_REMOVED lines=8> */
[CC--:B------:R-:W-:Y:S01]  /*1a330*/  FFMA.FTZ R210, -R173.reuse, R3.reuse, R210 ;  /* 0x00000003add27223 */ /* 0x0c0fe200000101d2 */
[----:B------:R-:W-:Y:S01]  /*1a340*/  FSEL R202, R202, -INF , P0 ;  /* 0xff800000caca7808 */ /* 0x000fe20000000000 */
[----:B------:R-:W-:Y:S01]  /*1a350*/  FFMA.FTZ R216, -R173, R3, R216 ;  /* 0x00000003add87223 */ /* 0x000fe200000101d8 */
[-C--:B------:R-:W-:Y:S01]  /*1a360*/  ISETP.GE.AND P0, PT, R43, R179.reuse, PT ;  /* 0x000000b32b00720c */ /* 0x080fe20003f06270 */
[C---:B------:R-:W-:Y:S01]  /*1a370*/  VIADD R3, R185.reuse, 0xfffffff0 ;  /* 0xfffffff0b9037836 */ /* 0x040fe20000000000 */
[----:B------:R-:W-:Y:S01]  /*1a380*/  FSEL R219, R24, -INF , P1 ;  /* 0xff80000018db7808 */ /* 0x000fe20000800000 */
[----:B------:R-:W-:Y:S01]  /*1a390*/  VIADD R24, R185, 0x21 ;  /* 0x00000021b9187836 */ /* 0x000fe20000000000 */
[----:B------:R-:W-:Y:S02]  /*1a3a0*/  IABS R12, R12 ;  /* 0x0000000c000c7213 */ /* 0x000fe40000000000 */
[----:B------:R-:W-:Y:S02]  /*1a3b0*/  ISETP.GE.AND P1, PT, R41, R179, PT ;  /* 0x000000b32900720c */ /* 0x000fe40003f26270 */
[-C--:B------:R-:W-:Y:S01]  /*1a3c0*/  ISETP.GE.AND P2, PT, R23, R181.reuse, PT ;  /* 0x000000b51700720c */ /* 0x080fe20003f46270 */
[----:B------:R-:W-:Y:S01]  /*1a3d0*/  IMAD.MOV.U32 R18, RZ, RZ, R12 ;  /* 0x000000ffff127224 */ /* 0x000fe200078e000c */
[----:B------:R-:W-:Y:S02]  /*1a3e0*/  FSEL R33, R200, -INF , P0 ;  /* 0xff800000c8217808 */ /* 0x000fe40000000000 */
[-C--:B------:R-:W-:Y:S02]  /*1a3f0*/  ISETP.GE.AND P0, PT, R2, R181.reuse, PT ;  /* 0x000000b50200720c */ /* 0x080fe40003f06270 */
[----:B------:R-:W-:Y:S01]  /*1a400*/  FSEL R215, R22, -INF , P1 ;  /* 0xff80000016d77808 */ /* 0x000fe20000800000 */
[----:B------:R-:W-:Y:S01]  /*1a410*/  VIADD R22, R185, 0x28 ;  /* 0x00000028b9167836 */ /* 0x000fe20000000000 */
[----:B------:R-:W-:Y:S02]  /*1a420*/  ISETP.GE.AND P1, PT, R3, R181, PT ;  /* 0x000000b50300720c */ /* 0x000fe40003f26270 */
[----:B------:R-:W-:Y:S02]  /*1a430*/  FSEL R19, R136, -INF , P2 ;  /* 0xff80000088137808 */ /* 0x000fe40001000000 */
[-C--:B------:R-:W-:Y:S01]  /*1a440*/  ISETP.GE.AND P2, PT, R23, R179.reuse, PT ;  /* 0x000000b31700720c */ /* 0x080fe20003f46270 */
[----:B------:R-:W-:Y:S01]  /*1a450*/  VIADD R23, R185, 0xfffffff1 ;  /* 0xfffffff1b9177836 */ /* 0x000fe20000000000 */
[----:B------:R-:W-:Y:S02]  /*1a460*/  FSEL R206, R206, -INF , P0 ;  /* 0xff800000cece7808 */ /* 0x000fe40000000000 */
[----:B------:R-:W-:Y:S02]  /*1a470*/  ISETP.GE.AND P0, PT, R39, R179, PT ;  /* 0x000000b32700720c */ /* 0x000fe40003f06270 */
[----:B------:R-:W-:Y:S02]  /*1a480*/  IABS R12, R29 ;  /* 0x0000001d000c7213 */ /* 0x000fe40000000000 */
[----:B------:R-:W-:Y:S02]  /*1a490*/  FSEL R28, R28, -INF , P1 ;  /* 0xff8000001c1c7808 */ /* 0x000fe40000800000 */
[----:B------:R-:W-:Y:S02]  /*1a4a0*/  I2FP.F32.S32 R29, R18 ;  /* 0x00000012001d7245 */ /* 0x000fe40000201400 */
[----:B------:R-:W-:Y:S02]  /*1a4b0*/  ISETP.GE.AND P1, PT, R37, R179, PT ;  /* 0x000000b32500720c */ /* 0x000fe40003f26270 */
[----:B------:R-:W-:Y:S01]  /*1a4c0*/  FSEL R204, R204, -INF , P0 ;  /* 0xff800000cccc7808 */ /* 0x000fe20000000000 */
[----:B------:R-:W-:Y:S01]  /*1a4d0*/  FFMA.FTZ R32, -R173, R29, R32 ;  /* 0x0000001dad207223 */ /* 0x000fe20000010120 */
[----:B------:R-:W-:Y:S01]  /*1a4e0*/  ISETP.GE.AND P0, PT, R23, R181, PT ;  /* 0x000000b51700720c */ /* 0x000fe20003f06270 */
[----:B------:R-:W-:Y:S01]  /*1a4f0*/  FFMA.FTZ R38, -R173, R29, R38 ;  /* 0x0000001dad267223 */ /* 0x000fe20000010126 */
[----:B------:R-:W-:Y:S02]  /*1a500*/  FSEL R26, R26, -INF , P1 ;  /* 0xff8000001a1a7808 */ /* 0x000fe40000800000 */
[----:B------:R-:W-:Y:S02]  /*1a510*/  ISETP.GE.AND P1, PT, R16, R181, PT ;  /* 0x000000b51000720c */ /* 0x000fe40003f26270 */
[----:B------:R-:W-:Y:S02]  /*1a520*/  FSEL R205, R210, -INF , P0 ;  /* 0xff800000d2cd7808 */ /* 0x000fe40000000000 */
[-C--:B------:R-:W-:Y:S02]  /*1a530*/  ISETP.GE.AND P0, PT, R2, R179.reuse, PT ;  /* 0x000000b30200720c */ /* 0x080fe40003f06270 */
[----:B------:R-:W-:Y:S02]  /*1a540*/  FSEL R32, R32, -INF , P1 ;  /* 0xff80000020207808 */ /* 0x000fe40000800000 */
[-C--:B------:R-:W-:Y:S02]  /*1a550*/  ISETP.GE.AND P1, PT, R23, R179.reuse, PT ;  /* 0x000000b31700720c */ /* 0x080fe40003f26270 */
[----:B------:R-:W-:Y:S02]  /*1a560*/  FSEL R208, R208, -INF , P0 ;  /* 0xff800000d0d07808 */ /* 0x000fe40000000000 */
[----:B------:R-:W-:Y:S02]  /*1a570*/  I2FP.F32.S32 R12, R12 ;  /* 0x0000000c000c7245 */ /* 0x000fe40000201400 */
[-C--:B------:R-:W-:Y:S02]  /*1a580*/  ISETP.GE.AND P0, PT, R3, R179.reuse, PT ;  /* 0x000000b30300720c */ /* 0x080fe40003f06270 */
[----:B------:R-:W-:Y:S01]  /*1a590*/  FSEL R197, R212, -INF , P1 ;  /* 0xff800000d4c57808 */ /* 0x000fe20000800000 */
[CC--:B------:R-:W-:Y:S01]  /*1a5a0*/  FFMA.FTZ R224, -R173.reuse, R12.reuse, R224 ;  /* 0x0000000cade07223 */ /* 0x0c0fe200000101e0 */
[----:B------:R-:W-:Y:S01]  /*1a5b0*/  ISETP.GE.AND P1, PT, R16, R179, PT ;  /* 0x000000b31000720c */ /* 0x000fe20003f26270 */
[----:B------:R-:W-:Y:S01]  /*1a5c0*/  FFMA.FTZ R218, -R173, R12, R218 ;  /* 0x0000000cadda7223 */ /* 0x000fe200000101da */
[----:B------:R-:W-:Y:S01]  /*1a5d0*/  FSEL R30, R30, -INF , P0 ;  /* 0xff8000001e1e7808 */ /* 0x000fe20000000000 */
[----:B------:R-:W-:Y:S01]  /*1a5e0*/  VIADD R12, R184, 0xffffffe9 ;  /* 0xffffffe9b80c7836 */ /* 0x000fe20000000000 */
[----:B------:R-:W-:Y:S02]  /*1a5f0*/  ISETP.GE.AND P0, PT, R5, R181, PT ;  /* 0x000000b50500720c */ /* 0x000fe40003f06270 */
[----:B------:R-:W-:Y:S02]  /*1a600*/  FSEL R34, R34, -INF , P1 ;  /* 0xff80000022227808 */ /* 0x000fe40000800000 */
[----:B------:R-:W-:Y:S02]  /*1a610*/  ISETP.GE.AND P1, PT, R10, R180, PT ;  /* 0x000000b40a00720c */ /* 0x000fe40003f26270 */
[----:B------:R-:W-:Y:S02]  /*1a620*/  FSEL R189, R218, -INF , P0 ;  /* 0xff800000dabd7808 */ /* 0x000fe40000000000 */
[----:B------:R-:W-:Y:S02]  /*1a630*/  ISETP.GE.AND P0, PT, R0, R179, PT ;  /* 0x000000b30000720c */ /* 0x000fe40003f06270 */
[----:B------:R-:W-:Y:S02]  /*1a640*/  IABS R20, R20 ;  /* 0x0000001400147213 */ /* 0x000fe40000000000 */
[----:B------:R-:W-:Y:S02]  /*1a650*/  IABS R14, R14 ;  /* 0x0000000e000e7213 */ /* 0x000fe40000000000 */
[----:B------:R-:W-:Y:S02]  /*1a660*/  FSEL R193, R216, -INF , P0 ;  /* 0xff800000d8c17808 */ /* 0x000fe40000000000 */
[----:B------:R-:W-:Y:S01]  /*1a670*/  ISETP.GE.AND P0, PT, R10, R178, PT ;  /* 0x000000b20a00720c */ /* 0x000fe20003f06270 */
[----:B------:R-:W-:Y:S01]  /*1a680*/  VIADD R10, R185, 0x8 ;  /* 0x00000008b90a7836 */ /* 0x000fe20000000000 */
[----:B------:R-:W-:Y:S02]  /*1a690*/  LOP3.LUT R172, R172, 0xffffbfff, RZ, 0xc0, !PT ;  /* 0xffffbfffacac7812 */ /* 0x000fe400078ec0ff */
[----:B------:R-:W-:Y:S01]  /*1a6a0*/  I2FP.F32.S32 R31, R20 ;  /* 0x00000014001f7245 */ /* 0x000fe20000201400 */
[C---:B------:R-:W-:Y:S01]  /*1a6b0*/  VIADD R20, R184.reuse, 0xffffffc0 ;  /* 0xffffffc0b8147836 */ /* 0x040fe20000000000 */
[----:B------:R-:W-:Y:S01]  /*1a6c0*/  I2FP.F32.S32 R18, R14 ;  /* 0x0000000e00127245 */ /* 0x000fe20000201400 */
[----:B------:R-:W-:Y:S01]  /*1a6d0*/  VIADD R14, R184, 0xfffffff0 ;  /* 0xfffffff0b80e7836 */ /* 0x000fe20000000000 */
[----:B------:R-:W-:Y:S01]  /*1a6e0*/  @P1 LOP3.LUT R172, R172, 0x4000, RZ, 0xfc, !PT ;  /* 0x00004000acac1812 */ /* 0x000fe200078efcff */
[CC--:B------:R-:W-:Y:S01]  /*1a6f0*/  FFMA.FTZ R36, -R173.reuse, R31.reuse, R36 ;  /* 0x0000001fad247223 */ /* 0x0c0fe20000010124 */
[----:B------:R-:W-:Y:S01]  /*1a700*/  IABS R20, R20 ;  /* 0x0000001400147213 */ /* 0x000fe20000000000 */
[CC--:B------:R-:W-:Y:S01]  /*1a710*/  FFMA.FTZ R46, -R173.reuse, R18.reuse, R46 ;  /* 0x00000012ad2e7223 */ /* 0x0c0fe2000001012e */
[----:B------:R-:W-:Y:S01]  /*1a720*/  LOP3.LUT R172, R172, 0xffffdfff, RZ, 0xc0, !PT ;  /* 0xffffdfffacac7812 */ /* 0x000fe200078ec0ff */
[C---:B------:R-:W-:Y:S01]  /*1a730*/  FFMA.FTZ R40, -R173.reuse, R18, R40 ;  /* 0x00000012ad287223 */ /* 0x040fe20000010128 */
[----:B------:R-:W-:Y:S01]  /*1a740*/  IABS R14, R14 ;  /* 0x0000000e000e7213 */ /* 0x000fe20000000000 */
[----:B------:R-:W-:Y:S01]  /*1a750*/  FFMA.FTZ R42, -R173, R31, R42 ;  /* 0x0000001fad2a7223 */ /* 0x000fe2000001012a */
[----:B------:R-:W-:Y:S01]  /*1a760*/  @P0 LOP3.LUT R172, R172, 0x2000, RZ, 0xfc, !PT ;  /* 0x00002000acac0812 */ /* 0x000fe200078efcff */
[----:B------:R-:W-:Y:S01]  /*1a770*/  VIADD R18, R184, 0xffffffe8 ;  /* 0xffffffe8b8127836 */ /* 0x000fe20000000000 */
[----:B------:R-:W-:Y:S01]  /*1a780*/  I2FP.F32.S32 R29, R14 ;  /* 0x0000000e001d7245 */ /* 0x000fe20000201400 */
[----:B------:R-:W-:Y:S01]  /*1a790*/  VIADD R14, R185, 0x9 ;  /* 0x00000009b90e7836 */ /* 0x000fe20000000000 */
[----:B------:R-:W-:Y:S02]  /*1a7a0*/  I2FP.F32.S32 R20, R20 ;  /* 0x0000001400147245 */ /* 0x000fe40000201400 */
[----:B------:R-:W-:Y:S01]  /*1a7b0*/  ISETP.GE.AND P0, PT, R10, R181, PT ;  /* 0x000000b50a00720c */ /* 0x000fe20003f06270 */
[CC--:B------:R-:W-:Y:S01]  /*1a7c0*/  FFMA.FTZ R222, -R173.reuse, R29.reuse, R222 ;  /* 0x0000001dadde7223 */ /* 0x0c0fe200000101de */
[----:B------:R-:W-:Y:S01]  /*1a7d0*/  IABS R12, R12 ;  /* 0x0000000c000c7213 */ /* 0x000fe20000000000 */
[C---:B------:R-:W-:Y:S01]  /*1a7e0*/  FFMA.FTZ R228, -R173.reuse, R29, R228 ;  /* 0x0000001dade47223 */ /* 0x040fe200000101e4 */
[----:B------:R-:W-:Y:S01]  /*1a7f0*/  FSEL R40, R40, -INF , P0 ;  /* 0xff80000028287808 */ /* 0x000fe20000000000 */
[----:B------:R-:W-:Y:S01]  /*1a800*/  FFMA.FTZ R240, -R173, R20, R240 ;  /* 0x00000014adf07223 */ /* 0x000fe200000101f0 */
[----:B------:R-:W-:Y:S01]  /*1a810*/  ISETP.GE.AND P0, PT, R14, R181, PT ;  /* 0x000000b50e00720c */ /* 0x000fe20003f06270 */
[----:B------:R-:W-:Y:S01]  /*1a820*/  VIADD R20, R184, 0xffffffc8 ;  /* 0xffffffc8b8147836 */ /* 0x000fe20000000000 */
[----:B------:R-:W-:Y:S01]  /*1a830*/  I2FP.F32.S32 R31, R12 ;  /* 0x0000000c001f7245 */ /* 0x000fe20000201400 */
[C---:B------:R-:W-:Y:S01]  /*1a840*/  VIADD R12, R185.reuse, 0x10 ;  /* 0x00000010b90c7836 */ /* 0x040fe20000000000 */
[----:B------:R-:W-:Y:S02]  /*1a850*/  FSEL R143, R222, -INF , P0 ;  /* 0xff800000de8f7808 */ /* 0x000fe40000000000 */
[----:B------:R-:W-:Y:S01]  /*1a860*/  ISETP.GE.AND P0, PT, R185, R179, PT ;  /* 0x000000b3b900720c */ /* 0x000fe20003f06270 */
[CC--:B------:R-:W-:Y:S01]  /*1a870*/  FFMA.FTZ R44, -R173.reuse, R31.reuse, R44 ;  /* 0x0000001fad2c7223 */ /* 0x0c0fe2000001012c */
[----:B------:R-:W-:Y:S01]  /*1a880*/  IABS R18, R18 ;  /* 0x0000001200127213 */ /* 0x000fe20000000000 */
[----:B------:R-:W-:Y:S01]  /*1a890*/  FFMA.FTZ R50, -R173, R31, R50 ;  /* 0x0000001fad327223 */ /* 0x000fe20000010132 */
[----:B------:R-:W-:Y:S01]  /*1a8a0*/  IABS R20, R20 ;  /* 0x0000001400147213 */ /* 0x000fe20000000000 */
[C---:B------:R-:W-:Y:S01]  /*1a8b0*/  VIADD R31, R185.reuse, 0x18 ;  /* 0x00000018b91f7836 */ /* 0x040fe20000000000 */
[----:B------:R-:W-:Y:S02]  /*1a8c0*/  FSEL R38, R38, -INF , P0 ;  /* 0xff80000026267808 */ /* 0x000fe40000000000 */
[----:B------:R-:W-:Y:S01]  /*1a8d0*/  I2FP.F32.S32 R29, R18 ;  /* 0x00000012001d7245 */ /* 0x000fe20000201400 */
[----:B------:R-:W-:Y:S01]  /*1a8e0*/  VIADD R18, R185, 0x11 ;  /* 0x00000011b9127836 */ /* 0x000fe20000000000 */
[----:B------:R-:W-:Y:S02]  /*1a8f0*/  I2FP.F32.S32 R20, R20 ;  /* 0x0000001400147245 */ /* 0x000fe40000201400 */
[----:B------:R-:W-:Y:S01]  /*1a900*/  ISETP.GE.AND P0, PT, R12, R181, PT ;  /* 0x000000b50c00720c */ /* 0x000fe20003f06270 */
[CC--:B------:R-:W-:Y:S01]  /*1a910*/  FFMA.FTZ R226, -R173.reuse, R29.reuse, R226 ;  /* 0x0000001dade27223 */ /* 0x0c0fe200000101e2 */
[----:B------:R-:W-:Y:S01]  /*1a920*/  LOP3.LUT R172, R172, 0xffffefff, RZ, 0xc0, !PT ;  /* 0xffffefffacac7812 */ /* 0x000fe200078ec0ff */
[C---:B------:R-:W-:Y:S01]  /*1a930*/  FFMA.FTZ R230, -R173.reuse, R29, R230 ;  /* 0x0000001dade67223 */ /* 0x040fe200000101e6 */
[----:B------:R-:W-:Y:S01]  /*1a940*/  FSEL R44, R44, -INF , P0 ;  /* 0xff8000002c2c7808 */ /* 0x000fe20000000000 */
[CC--:B------:R-:W-:Y:S01]  /*1a950*/  FFMA.FTZ R236, -R173.reuse, R20.reuse, R236 ;  /* 0x00000014adec7223 */ /* 0x0c0fe200000101ec */
[----:B------:R-:W-:Y:S01]  /*1a960*/  ISETP.GE.AND P0, PT, R18, R181, PT ;  /* 0x000000b51200720c */ /* 0x000fe20003f06270 */
[----:B------:R-:W-:Y:S01]  /*1a970*/  FFMA.FTZ R242, -R173, R20, R242 ;  /* 0x00000014adf27223 */ /* 0x000fe200000101f2 */
[----:B------:R-:W-:Y:S01]  /*1a980*/  ISETP.GE.AND P1, PT, R7, R178, PT ;  /* 0x000000b20700720c */ /* 0x000fe20003f26270 */
[----:B------:R-:W-:Y:S01]  /*1a990*/  VIADD R20, R184, 0xffffffe1 ;  /* 0xffffffe1b8147836 */ /* 0x000fe20000000000 */
[----:B------:R-:W-:Y:S01]  /*1a9a0*/  FSEL R131, R226, -INF , P0 ;  /* 0xff800000e2837808 */ /* 0x000fe20000000000 */
[----:B------:R-:W-:Y:S01]  /*1a9b0*/  VIADD R29, R185, 0x19 ;  /* 0x00000019b91d7836 */ /* 0x000fe20000000000 */
[-C--:B------:R-:W-:Y:S02]  /*1a9c0*/  ISETP.GE.AND P0, PT, R10, R179.reuse, PT ;  /* 0x000000b30a00720c */ /* 0x080fe40003f06270 */
        /* <DEDUP_REMOVED lines=10> */
[-C--:B------:R-:W-:Y:S02]  /*1aa70*/  ISETP.GE.AND P2, PT, R47, R181.reuse, PT ;  /* 0x000000b52f00720c */ /* 0x080fe40003f46270 */
[----:B------:R-:W-:Y:S02]  /*1aa80*/  FSEL R129, R4, -INF , P0 ;  /* 0xff80000004817808 */ /* 0x000fe40000000000 */
[----:B------:R-:W-:Y:S01]  /*1aa90*/  ISETP.GE.AND P0, PT, R7, R180, PT ;  /* 0x000000b40700720c */ /* 0x000fe20003f06270 */
[C---:B------:R-:W-:Y:S01]  /*1aaa0*/  VIADD R7, R185.reuse, 0x31 ;  /* 0x00000031b9077836 */ /* 0x040fe20000000000 */
[----:B------:R-:W-:Y:S02]  /*1aab0*/  IABS R20, R20 ;  /* 0x0000001400147213 */ /* 0x000fe40000000000 */
[----:B------:R-:W-:Y:S02]  /*1aac0*/  FSEL R138, R138, -INF , P4 ;  /* 0xff8000008a8a7808 */ /* 0x000fe40002000000 */
[----:B------:R-:W-:Y:S02]  /*1aad0*/  I2FP.F32.S32 R20, R20 ;  /* 0x0000001400147245 */ /* 0x000fe40000201400 */
[----:B------:R-:W-:Y:S02]  /*1aae0*/  FSEL R51, R194, -INF , P2 ;  /* 0xff800000c2337808 */ /* 0x000fe40001000000 */
[-C--:B------:R-:W-:Y:S01]  /*1aaf0*/  ISETP.GE.AND P2, PT, R185, R181.reuse, PT ;  /* 0x000000b5b900720c */ /* 0x080fe20003f46270 */
[C---:B------:R-:W-:Y:S01]  /*1ab00*/  FFMA.FTZ R48, -R173.reuse, R20, R48 ;  /* 0x00000014ad307223 */ /* 0x040fe20000010130 */
[----:B------:R-:W-:Y:S01]  /*1ab10*/  ISETP.GE.AND P5, PT, R2, R178, PT ;  /* 0x000000b20200720c */ /* 0x000fe20003fa6270 */
        /* <DEDUP_REMOVED lines=13> */
[CC--:B------:R-:W-:Y:S01]  /*1abf0*/  FFMA.FTZ R58, -R173.reuse, R20.reuse, R58 ;  /* 0x00000014ad3a7223 */ /* 0x0c0fe2000001013a */
[----:B------:R-:W-:Y:S01]  /*1ac00*/  @P1 LOP3.LUT R172, R172, 0x800, RZ, 0xfc, !PT ;  /* 0x00000800acac1812 */ /* 0x000fe200078efcff */
[----:B------:R-:W-:Y:S01]  /*1ac10*/  FFMA.FTZ R6, -R173, R20, R6 ;  /* 0x00000014ad067223 */ /* 0x000fe20000010106 */
[----:B------:R-:W-:Y:S01]  /*1ac20*/  ISETP.GE.AND P1, PT, R27, R178, PT ;  /* 0x000000b21b00720c */ /* 0x000fe20003f26270 */
[----:B------:R-:W-:Y:S01]  /*1ac30*/  VIADD R20, R184, 0xffffffd8 ;  /* 0xffffffd8b8147836 */ /* 0x000fe20000000000 */
[----:B------:R-:W-:Y:S01]  /*1ac40*/  LOP3.LUT R172, R172, 0xfffffbff, RZ, 0xc0, !PT ;  /* 0xfffffbffacac7812 */ /* 0x000fe200078ec0ff */
[C---:B------:R-:W-:Y:S01]  /*1ac50*/  VIADD R27, R185.reuse, 0x20 ;  /* 0x00000020b91b7836 */ /* 0x040fe20000000000 */
[----:B------:R-:W-:Y:S02]  /*1ac60*/  FSEL R191, R36, -INF , P2 ;  /* 0xff80000024bf7808 */ /* 0x000fe40001000000 */
[----:B------:R-:W-:Y:S02]  /*1ac70*/  IABS R20, R20 ;  /* 0x0000001400147213 */ /* 0x000fe40000000000 */
[----:B------:R-:W-:Y:S01]  /*1ac80*/  ISETP.GE.AND P2, PT, R2, R180, PT ;  /* 0x000000b40200720c */ /* 0x000fe20003f46270 */
[----:B------:R-:W-:Y:S01]  /*1ac90*/  VIADD R2, R185, 0x38 ;  /* 0x00000038b9027836 */ /* 0x000fe20000000000 */
[----:B------:R-:W-:Y:S02]  /*1aca0*/  @P0 LOP3.LUT R172, R172, 0x400, RZ, 0xfc, !PT ;  /* 0x00000400acac0812 */ /* 0x000fe400078efcff */
[-C--:B------:R-:W-:Y:S02]  /*1acb0*/  ISETP.GE.AND P0, PT, R27, R181.reuse, PT ;  /* 0x000000b51b00720c */ /* 0x080fe40003f06270 */
[----:B------:R-:W-:Y:S02]  /*1acc0*/  I2FP.F32.S32 R20, R20 ;  /* 0x0000001400147245 */ /* 0x000fe40000201400 */
[----:B------:R-:W-:Y:S01]  /*1acd0*/  FSEL R119, R6, -INF , P0 ;  /* 0xff80000006777808 */ /* 0x000fe20000000000 */
[----:B------:R-:W-:Y:S01]  /*1ace0*/  VIADD R6, R185, 0x39 ;  /* 0x00000039b9067836 */ /* 0x000fe20000000000 */
[----:B------:R-:W-:Y:S01]  /*1acf0*/  ISETP.GE.AND P0, PT, R47, R180, PT ;  /* 0x000000b42f00720c */ /* 0x000fe20003f06270 */
[CC--:B------:R-:W-:Y:S01]  /*1ad00*/  FFMA.FTZ R52, -R173.reuse, R20.reuse, R52 ;  /* 0x00000014ad347223 */ /* 0x0c0fe20000010134 */
[----:B------:R-:W-:Y:S01]  /*1ad10*/  LOP3.LUT R172, R172, 0xfffffdff, RZ, 0xc0, !PT ;  /* 0xfffffdffacac7812 */ /* 0x000fe200078ec0ff */
[----:B------:R-:W-:Y:S01]  /*1ad20*/  FFMA.FTZ R234, -R173, R20, R234 ;  /* 0x00000014adea7223 */ /* 0x000fe200000101ea */
[----:B------:R-:W-:Y:S01]  /*1ad30*/  FSEL R217, R206, -INF , !P2 ;  /* 0xff800000ced97808 */ /* 0x000fe20005000000 */
[----:B------:R-:W-:Y:S01]  /*1ad40*/  VIADD R20, R184, 0xffffffd1 ;  /* 0xffffffd1b8147836 */ /* 0x000fe20000000000 */
[----:B------:R-:W-:Y:S02]  /*1ad50*/  @P1 LOP3.LUT R172, R172, 0x200, RZ, 0xfc, !PT ;  /* 0x00000200acac1812 */ /* 0x000fe400078efcff */
[----:B------:R-:W-:Y:S02]  /*1ad60*/  ISETP.GE.AND P1, PT, R47, R178, PT ;  /* 0x000000b22f00720c */ /* 0x000fe40003f26270 */
[----:B------:R-:W-:Y:S02]  /*1ad70*/  IABS R20, R20 ;  /* 0x0000001400147213 */ /* 0x000fe40000000000 */
[----:B------:R-:W-:Y:S02]  /*1ad80*/  LOP3.LUT R172, R172, 0xfffffeff, RZ, 0xc0, !PT ;  /* 0xfffffeffacac7812 */ /* 0x000fe400078ec0ff */
[----:B------:R-:W-:Y:S02]  /*1ad90*/  I2FP.F32.S32 R20, R20 ;  /* 0x0000001400147245 */ /* 0x000fe40000201400 */
[----:B------:R-:W-:Y:S02]  /*1ada0*/  @P0 LOP3.LUT R172, R172, 0x100, RZ, 0xfc, !PT ;  /* 0x00000100acac0812 */ /* 0x000fe400078efcff */
[----:B------:R-:W-:Y:S01]  /*1adb0*/  ISETP.GE.AND P0, PT, R24, R181, PT ;  /* 0x000000b51800720c */ /* 0x000fe20003f06270 */
[CC--:B------:R-:W-:Y:S01]  /*1adc0*/  FFMA.FTZ R8, -R173.reuse, R20.reuse, R8 ;  /* 0x00000014ad087223 */ /* 0x0c0fe20000010108 */
[----:B------:R-:W-:Y:S01]  /*1add0*/  LOP3.LUT R172, R172, 0xffffff7f, RZ, 0xc0, !PT ;  /* 0xffffff7facac7812 */ /* 0x000fe200078ec0ff */
[----:B------:R-:W-:Y:S01]  /*1ade0*/  FFMA.FTZ R62, -R173, R20, R62 ;  /* 0x00000014ad3e7223 */ /* 0x000fe2000001013e */
[----:B------:R-:W-:Y:S01]  /*1adf0*/  FSEL R52, R52, -INF , P0 ;  /* 0xff80000034347808 */ /* 0x000fe20000000000 */
[----:B------:R-:W-:Y:S01]  /*1ae00*/  VIADD R20, R184, 0xffffffd0 ;  /* 0xffffffd0b8147836 */ /* 0x000fe20000000000 */
[-C--:B------:R-:W-:Y:S02]  /*1ae10*/  ISETP.GE.AND P0, PT, R31, R179.reuse, PT ;  /* 0x000000b31f00720c */ /* 0x080fe40003f06270 */
[----:B------:R-:W-:Y:S02]  /*1ae20*/  @P1 LOP3.LUT R172, R172, 0x80, RZ, 0xfc, !PT ;  /* 0x00000080acac1812 */ /* 0x000fe400078efcff */
[----:B------:R-:W-:Y:S02]  /*1ae30*/  IABS R20, R20 ;  /* 0x0000001400147213 */ /* 0x000fe40000000000 */
        /* <DEDUP_REMOVED lines=8> */
[-C--:B------:R-:W-:Y:S01]  /*1aec0*/  ISETP.GE.AND P1, PT, R45, R178.reuse, PT ;  /* 0x000000b22d00720c */ /* 0x080fe20003f26270 */
[C---:B------:R-:W-:Y:S01]  /*1aed0*/  VIADD R20, R184.reuse, 0xffffffc9 ;  /* 0xffffffc9b8147836 */ /* 0x040fe20000000000 */
[-C--:B------:R-:W-:Y:S02]  /*1aee0*/  ISETP.GE.AND P2, PT, R3, R178.reuse, PT ;  /* 0x000000b20300720c */ /* 0x080fe40003f46270 */
[C---:B------:R-:W-:Y:S02]  /*1aef0*/  ISETP.GE.AND P6, PT, R39.reuse, R178, PT ;  /* 0x000000b22700720c */ /* 0x040fe40003fc6270 */
[----:B------:R-:W-:Y:S02]  /*1af00*/  IABS R20, R20 ;  /* 0x0000001400147213 */ /* 0x000fe40000000000 */
[----:B------:R-:W-:Y:S02]  /*1af10*/  ISETP.GE.AND P3, PT, R39, R180, PT ;  /* 0x000000b42700720c */ /* 0x000fe40003f66270 */
[----:B------:R-:W-:Y:S01]  /*1af20*/  I2FP.F32.S32 R59, R20 ;  /* 0x00000014003b7245 */ /* 0x000fe20000201400 */
[----:B------:R-:W-:Y:S01]  /*1af30*/  VIADD R20, R184, 0xffffffc1 ;  /* 0xffffffc1b8147836 */ /* 0x000fe20000000000 */
[----:B------:R-:W-:Y:S01]  /*1af40*/  @P0 LOP3.LUT R172, R172, 0x40, RZ, 0xfc, !PT ;  /* 0x00000040acac0812 */ /* 0x000fe200078efcff */
[----:B------:R-:W-:Y:S01]  /*1af50*/  VIADD R184, R184, 0x80 ;  /* 0x00000080b8b87836 */ /* 0x000fe20000000000 */
[----:B------:R-:W-:Y:S01]  /*1af60*/  ISETP.GE.AND P0, PT, R22, R181, PT ;  /* 0x000000b51600720c */ /* 0x000fe20003f06270 */
[CC--:B------:R-:W-:Y:S01]  /*1af70*/  FFMA.FTZ R60, -R173.reuse, R59.reuse, R60 ;  /* 0x0000003bad3c7223 */ /* 0x0c0fe2000001013c */
[----:B------:R-:W-:Y:S01]  /*1af80*/  IABS R20, R20 ;  /* 0x0000001400147213 */ /* 0x000fe20000000000 */
[----:B------:R-:W-:Y:S01]  /*1af90*/  FFMA.FTZ R59, -R173, R59, R66 ;  /* 0x0000003bad3b7223 */ /* 0x000fe20000010142 */
[----:B------:R-:W-:Y:S01]  /*1afa0*/  FSEL R115, R8, -INF , P0 ;  /* 0xff80000008737808 */ /* 0x000fe20000000000 */
[----:B------:R-:W-:Y:S01]  /*1afb0*/  VIADD R8, R185, 0x30 ;  /* 0x00000030b9087836 */ /* 0x000fe20000000000 */
[C---:B------:R-:W-:Y:S02]  /*1afc0*/  ISETP.GE.AND P0, PT, R43.reuse, R180, PT ;  /* 0x000000b42b00720c */ /* 0x040fe40003f06270 */
[----:B------:R-:W-:Y:S02]  /*1afd0*/  LOP3.LUT R172, R172, 0xffffffdf, RZ, 0xc0, !PT ;  /* 0xffffffdfacac7812 */ /* 0x000fe400078ec0ff */
[----:B------:R-:W-:Y:S02]  /*1afe0*/  I2FP.F32.S32 R20, R20 ;  /* 0x0000001400147245 */ /* 0x000fe40000201400 */
[----:B------:R-:W-:Y:S02]  /*1aff0*/  @P1 LOP3.LUT R172, R172, 0x20, RZ, 0xfc, !PT ;  /* 0x00000020acac1812 */ /* 0x000fe400078efcff */
[----:B------:R-:W-:Y:S01]  /*1b000*/  ISETP.GE.AND P1, PT, R43, R178, PT ;  /* 0x000000b22b00720c */ /* 0x000fe20003f26270 */
[----:B------:R-:W-:Y:S01]  /*1b010*/  FFMA.FTZ R63, -R173, R20, R64 ;  /* 0x00000014ad3f7223 */ /* 0x000fe20000010140 */
[----:B------:R-:W-:Y:S01]  /*1b020*/  LOP3.LUT R172, R172, 0xffffffef, RZ, 0xc0, !PT ;  /* 0xffffffefacac7812 */ /* 0x000fe200078ec0ff */
[----:B------:R-:W-:Y:S01]  /*1b030*/  VIADD R20, R185, 0x29 ;  /* 0x00000029b9147836 */ /* 0x000fe20000000000 */
[----:B------:R-:W-:Y:S02]  /*1b040*/  P2R R39, PR, RZ, 0x40 ;  /* 0x00000040ff277803 */ /* 0x000fe40000000000 */
[----:B------:R-:W-:Y:S02]  /*1b050*/  @P0 LOP3.LUT R172, R172, 0x10, RZ, 0xfc, !PT ;  /* 0x00000010acac0812 */ /* 0x000fe400078efcff */
[----:B------:R-:W-:Y:S02]  /*1b060*/  ISETP.GE.AND P0, PT, R20, R181, PT ;  /* 0x000000b51400720c */ /* 0x000fe40003f06270 */
[----:B------:R-:W-:Y:S02]  /*1b070*/  LOP3.LUT R172, R172, 0xfffffff7, RZ, 0xc0, !PT ;  /* 0xfffffff7acac7812 */ /* 0x000fe400078ec0ff */
[----:B------:R-:W-:Y:S02]  /*1b080*/  FSEL R56, R56, -INF , P0 ;  /* 0xff80000038387808 */ /* 0x000fe40000000000 */
[----:B------:R-:W-:Y:S02]  /*1b090*/  ISETP.GE.AND P0, PT, R0, R180, PT ;  /* 0x000000b40000720c */ /* 0x000fe40003f06270 */
[----:B------:R-:W-:Y:S02]  /*1b0a0*/  @P1 LOP3.LUT R172, R172, 0x8, RZ, 0xfc, !PT ;  /* 0x00000008acac1812 */ /* 0x000fe400078efcff */
[----:B------:R-:W-:Y:S02]  /*1b0b0*/  FSEL R201, R201, -INF , !P0 ;  /* 0xff800000c9c97808 */ /* 0x000fe40004000000 */
[-C--:B------:R-:W-:Y:S02]  /*1b0c0*/  ISETP.GE.AND P0, PT, R27, R179.reuse, PT ;  /* 0x000000b31b00720c */ /* 0x080fe40003f06270 */
[C---:B------:R-:W-:Y:S02]  /*1b0d0*/  ISETP.GE.AND P1, PT, R41.reuse, R178, PT ;  /* 0x000000b22900720c */ /* 0x040fe40003f26270 */
[----:B------:R-:W-:Y:S02]  /*1b0e0*/  FSEL R54, R54, -INF , P0 ;  /* 0xff80000036367808 */ /* 0x000fe40000000000 */
[----:B------:R-:W-:Y:S02]  /*1b0f0*/  ISETP.GE.AND P0, PT, R24, R179, PT ;  /* 0x000000b31800720c */ /* 0x000fe40003f06270 */
[----:B------:R-:W-:Y:S02]  /*1b100*/  LOP3.LUT R172, R172, 0xfffffffd, RZ, 0xc0, !PT ;  /* 0xfffffffdacac7812 */ /* 0x000fe400078ec0ff */
[----:B------:R-:W-:Y:S02]  /*1b110*/  FSEL R107, R232, -INF , P0 ;  /* 0xff800000e86b7808 */ /* 0x000fe40000000000 */
[-C--:B------:R-:W-:Y:S02]  /*1b120*/  ISETP.GE.AND P0, PT, R8, R181.reuse, PT ;  /* 0x000000b50800720c */ /* 0x080fe40003f06270 */
[----:B------:R-:W-:Y:S02]  /*1b130*/  ISETP.GE.AND P4, PT, R41, R180, PT ;  /* 0x000000b42900720c */ /* 0x000fe40003f86270 */
[----:B------:R-:W-:Y:S02]  /*1b140*/  FSEL R65, R60, -INF , P0 ;  /* 0xff8000003c417808 */ /* 0x000fe40000000000 */
[----:B------:R-:W-:Y:S02]  /*1b150*/  ISETP.GE.AND P0, PT, R5, R178, PT ;  /* 0x000000b20500720c */ /* 0x000fe40003f06270 */
[----:B------:R-:W-:Y:S02]  /*1b160*/  @P1 LOP3.LUT R172, R172, 0x2, RZ, 0xfc, !PT ;  /* 0x00000002acac1812 */ /* 0x000fe400078efcff */
[----:B------:R-:W-:Y:S02]  /*1b170*/  FSEL R139, R139, -INF , !P0 ;  /* 0xff8000008b8b7808 */ /* 0x000fe40004000000 */
[----:B------:R-:W-:Y:S02]  /*1b180*/  ISETP.GE.AND P0, PT, R7, R181, PT ;  /* 0x000000b50700720c */ /* 0x000fe40003f06270 */
[C---:B------:R-:W-:Y:S02]  /*1b190*/  ISETP.GE.AND P1, PT, R37.reuse, R180, PT ;  /* 0x000000b42500720c */ /* 0x040fe40003f26270 */
[----:B------:R-:W-:Y:S02]  /*1b1a0*/  FSEL R66, R236, -INF , P0 ;  /* 0xff800000ec427808 */ /* 0x000fe40000000000 */
[-C--:B------:R-:W-:Y:S02]  /*1b1b0*/  ISETP.GE.AND P0, PT, R22, R179.reuse, PT ;  /* 0x000000b31600720c */ /* 0x080fe40003f06270 */
[----:B------:R-:W-:Y:S02]  /*1b1c0*/  P2R R45, PR, RZ, 0x2 ;  /* 0x00000002ff2d7803 */ /* 0x000fe40000000000 */
[----:B------:R-:W-:Y:S02]  /*1b1d0*/  FSEL R58, R58, -INF , P0 ;  /* 0xff8000003a3a7808 */ /* 0x000fe40000000000 */
[----:B------:R-:W-:Y:S02]  /*1b1e0*/  ISETP.GE.AND P0, PT, R20, R179, PT ;  /* 0x000000b31400720c */ /* 0x000fe40003f06270 */
[----:B------:R-:W-:Y:S02]  /*1b1f0*/  LOP3.LUT P1, RZ, R172, 0x10, RZ, 0xc0, !PT ;  /* 0x00000010acff7812 */ /* 0x000fe4000782c0ff */
[----:B------:R-:W-:Y:S02]  /*1b200*/  FSEL R67, R234, -INF , P0 ;  /* 0xff800000ea437808 */ /* 0x000fe40000000000 */
[-C--:B------:R-:W-:Y:S02]  /*1b210*/  ISETP.GE.AND P0, PT, R37, R178.reuse, PT ;  /* 0x000000b22500720c */ /* 0x080fe40003f06270 */
[----:B------:R-:W-:Y:S02]  /*1b220*/  LOP3.LUT R172, R172, 0xfffffffe, RZ, 0xc0, !PT ;  /* 0xfffffffeacac7812 */ /* 0x000fe400078ec0ff */
[----:B------:R-:W-:Y:S02]  /*1b230*/  P2R R47, PR, RZ, 0x2 ;  /* 0x00000002ff2f7803 */ /* 0x000fe40000000000 */
[----:B------:R-:W-:Y:S02]  /*1b240*/  P2R R41, PR, RZ, 0x8 ;  /* 0x00000008ff297803 */ /* 0x000fe40000000000 */
[----:B------:R-:W-:Y:S02]  /*1b250*/  P2R R43, PR, RZ, 0x10 ;  /* 0x00000010ff2b7803 */ /* 0x000fe40000000000 */
[----:B------:R-:W-:Y:S02]  /*1b260*/  FSEL R209, R208, -INF , !P5 ;  /* 0xff800000d0d17808 */ /* 0x000fe40006800000 */
[-C--:B------:R-:W-:Y:S02]  /*1b270*/  ISETP.GE.AND P5, PT, R0, R178.reuse, PT ;  /* 0x000000b20000720c */ /* 0x080fe40003fa6270 */
[----:B------:R-:W-:Y:S02]  /*1b280*/  @P0 LOP3.LUT R172, R172, 0x1, RZ, 0xfc, !PT ;  /* 0x00000001acac0812 */ /* 0x000fe400078efcff */
[-C--:B------:R-:W-:Y:S02]  /*1b290*/  ISETP.GE.AND P0, PT, R6, R181.reuse, PT ;  /* 0x000000b50600720c */ /* 0x080fe40003f06270 */
        /* <DEDUP_REMOVED lines=19> */
[----:B------:R-:W-:Y:S02]  /*1b3d0*/  FSEL R61, R62, -INF , P0 ;  /* 0xff8000003e3d7808 */ /* 0x000fe40000000000 */
[----:B------:R-:W-:Y:S02]  /*1b3e0*/  P2R R4, PR, RZ, 0x2 ;  /* 0x00000002ff047803 */ /* 0x000fe40000000000 */
[C---:B------:R-:W-:Y:S02]  /*1b3f0*/  LOP3.LUT P1, RZ, R172.reuse, 0x1000, RZ, 0xc0, !PT ;  /* 0x00001000acff7812 */ /* 0x040fe4000782c0ff */
[----:B------:R-:W-:Y:S02]  /*1b400*/  ISETP.NE.AND P6, PT, R39, RZ, PT ;  /* 0x000000ff2700720c */ /* 0x000fe40003fc5270 */
[----:B------:R-:W-:Y:S02]  /*1b410*/  P2R R111, PR, RZ, 0x2 ;  /* 0x00000002ff6f7803 */ /* 0x000fe40000000000 */
[C---:B------:R-:W-:Y:S02]  /*1b420*/  LOP3.LUT P1, RZ, R172.reuse, 0x4000, RZ, 0xc0, !PT ;  /* 0x00004000acff7812 */ /* 0x040fe4000782c0ff */
[-C--:B------:R-:W-:Y:S02]  /*1b430*/  ISETP.GE.AND P0, PT, R7, R179.reuse, PT ;  /* 0x000000b30700720c */ /* 0x080fe40003f06270 */
        /* <DEDUP_REMOVED lines=8> */
[----:B------:R-:W-:Y:S02]  /*1b4c0*/  FSEL R60, R238, -INF , P0 ;  /* 0xff800000ee3c7808 */ /* 0x000fe40000000000 */
        /* <DEDUP_REMOVED lines=32> */
[----:B------:R-:W-:Y:S02]  /*1b6d0*/  LOP3.LUT P3, RZ, R172, 0x1, RZ, 0xc0, !PT ;  /* 0x00000001acff7812 */ /* 0x000fe4000786c0ff */
[----:B------:R-:W-:Y:S02]  /*1b6e0*/  FSEL R219, R219, -INF , !P1 ;  /* 0xff800000dbdb7808 */ /* 0x000fe40004800000 */
[----:B------:R-:W-:Y:S02]  /*1b6f0*/  ISETP.GE.AND P1, PT, R3, R180, PT ;  /* 0x000000b40300720c */ /* 0x000fe40003f26270 */
[----:B------:R-:W2:Y:S01]  /*1b700*/  LD.E R3, desc[UR4][R100.64+0xdc] ;  /* 0x0000dc0464037980 */ /* 0x000ea2000c101900 */
[----:B------:R-:W-:Y:S02]  /*1b710*/  FSEL R53, R53, -INF , !P4 ;  /* 0xff80000035357808 */ /* 0x000fe40006000000 */
[----:B------:R-:W-:Y:S02]  /*1b720*/  FSEL R207, R28, -INF , !P1 ;  /* 0xff8000001ccf7808 */ /* 0x000fe40004800000 */
[----:B------:R-:W-:Y:S02]  /*1b730*/  ISETP.GE.AND P1, PT, R16, R178, PT ;  /* 0x000000b21000720c */ /* 0x000fe40003f26270 */
[----:B------:R-:W-:Y:S02]  /*1b740*/  ISETP.NE.AND P4, PT, R43, RZ, PT ;  /* 0x000000ff2b00720c */ /* 0x000fe40003f85270 */
[----:B------:R-:W-:Y:S02]  /*1b750*/  FSEL R195, R34, -INF , !P1 ;  /* 0xff80000022c37808 */ /* 0x000fe40004800000 */
[-C--:B------:R-:W-:Y:S02]  /*1b760*/  ISETP.GE.AND P1, PT, R12, R180.reuse, PT ;  /* 0x000000b40c00720c */ /* 0x080fe40003f26270 */
[----:B------:R-:W-:Y:S02]  /*1b770*/  FSEL R37, R59, -INF , P0 ;  /* 0xff8000003b257808 */ /* 0x000fe40000000000 */
[----:B------:R-:W-:Y:S02]  /*1b780*/  FSEL R133, R44, -INF , !P1 ;  /* 0xff8000002c857808 */ /* 0x000fe40004800000 */
[-C--:B------:R-:W-:Y:S02]  /*1b790*/  ISETP.GE.AND P1, PT, R29, R180.reuse, PT ;  /* 0x000000b41d00720c */ /* 0x080fe40003f26270 */
[----:B------:R-:W-:Y:S02]  /*1b7a0*/  LOP3.LUT P0, RZ, R172, 0x2, RZ, 0xc0, !PT ;  /* 0x00000002acff7812 */ /* 0x000fe4000780c0ff */
[----:B------:R-:W-:Y:S02]  /*1b7b0*/  FSEL R211, R26, -INF , !P3 ;  /* 0xff8000001ad37808 */ /* 0x000fe40005800000 */
[----:B------:R-:W-:Y:S02]  /*1b7c0*/  ISETP.GE.AND P3, PT, R10, R180, PT ;  /* 0x000000b40a00720c */ /* 0x000fe40003f66270 */
[----:B------:R-:W-:Y:S02]  /*1b7d0*/  FMNMX3.FTZ R10, R102, R21, R19, !PT ;  /* 0x00000015660a7276 */ /* 0x000fe40007810013 */
[----:B------:R-:W-:Y:S02]  /*1b7e0*/  FSEL R223, R223, -INF , !P4 ;  /* 0xff800000dfdf7808 */ /* 0x000fe40006000000 */
[----:B------:R-:W-:Y:S02]  /*1b7f0*/  FSEL R127, R48, -INF , !P1 ;  /* 0xff800000307f7808 */ /* 0x000fe40004800000 */
[C---:B------:R-:W-:Y:S02]  /*1b800*/  LOP3.LUT P4, RZ, R172.reuse, 0x8, RZ, 0xc0, !PT ;  /* 0x00000008acff7812 */ /* 0x040fe4000788c0ff */
[----:B------:R-:W-:Y:S02]  /*1b810*/  FSEL R215, R215, -INF , !P0 ;  /* 0xff800000d7d77808 */ /* 0x000fe40004000000 */
[----:B------:R-:W-:Y:S02]  /*1b820*/  LOP3.LUT R172, R172, 0xfffffffe, RZ, 0xc0, !PT ;  /* 0xfffffffeacac7812 */ /* 0x000fe400078ec0ff */
[----:B------:R-:W-:Y:S02]  /*1b830*/  ISETP.GE.AND P1, PT, R27, R178, PT ;  /* 0x000000b21b00720c */ /* 0x000fe40003f26270 */
[----:B------:R-:W-:Y:S02]  /*1b840*/  ISETP.GE.AND P0, PT, R23, R180, PT ;  /* 0x000000b41700720c */ /* 0x000fe40003f06270 */
[----:B------:R-:W-:Y:S02]  /*1b850*/  FMNMX3.FTZ R10, R10, R15, R13, !PT ;  /* 0x0000000f0a0a7276 */ /* 0x000fe4000781000d */
[----:B------:R-:W-:Y:S02]  /*1b860*/  @P6 LOP3.LUT R172, R172, 0x1, RZ, 0xfc, !PT ;  /* 0x00000001acac6812 */ /* 0x000fe400078efcff */
[----:B------:R-:W-:Y:S02]  /*1b870*/  FMNMX3.FTZ R0, R103, R4, R17, !PT ;  /* 0x0000000467007276 */ /* 0x000fe40007810011 */
[----:B------:R-:W-:Y:S02]  /*1b880*/  FSEL R205, R205, -INF , !P0 ;  /* 0xff800000cdcd7808 */ /* 0x000fe40004000000 */
[----:B------:R-:W-:Y:S02]  /*1b890*/  FMNMX3.FTZ R10, R10, R25, R51, !PT ;  /* 0x000000190a0a7276 */ /* 0x000fe40007810033 */
[-C--:B------:R-:W-:Y:S02]  /*1b8a0*/  ISETP.GE.AND P0, PT, R16, R180.reuse, PT ;  /* 0x000000b41000720c */ /* 0x080fe40003f06270 */
        /* <DEDUP_REMOVED lines=8> */
[----:B------:R-:W-:Y:S02]  /*1b930*/  FSEL R33, R33, -INF , !P4 ;  /* 0xff80000021217808 */ /* 0x000fe40006000000 */
[----:B------:R-:W-:Y:S02]  /*1b940*/  @P1 LOP3.LUT R172, R172, 0x2, RZ, 0xfc, !PT ;  /* 0x00000002acac1812 */ /* 0x000fe400078efcff */
[----:B------:R-:W-:Y:S02]  /*1b950*/  ISETP.GE.AND P1, PT, R24, R180, PT ;  /* 0x000000b41800720c */ /* 0x000fe40003f26270 */
[----:B------:R-:W-:Y:S02]  /*1b960*/  FMNMX3.FTZ R10, R10, R223, R221, !PT ;  /* 0x000000df0a0a7276 */ /* 0x000fe400078100dd */
[----:B------:R-:W-:Y:S02]  /*1b970*/  FSEL R191, R191, -INF , !P0 ;  /* 0xff800000bfbf7808 */ /* 0x000fe40004000000 */
[CC--:B------:R-:W-:Y:S01]  /*1b980*/  ISETP.GE.AND P0, PT, R185.reuse, R178.reuse, PT ;  /* 0x000000b2b900720c */ /* 0x0c0fe20003f06270 */
[----:B------:R-:W-:Y:S01]  /*1b990*/  VIADD R185, R185, 0xffffff80 ;  /* 0xffffff80b9b97836 */ /* 0x000fe20000000000 */
[----:B------:R-:W-:Y:S02]  /*1b9a0*/  FMNMX3.FTZ R0, R0, R35, R33, !PT ;  /* 0x0000002300007276 */ /* 0x000fe40007810021 */
[----:B------:R-:W-:Y:S02]  /*1b9b0*/  FSEL R117, R52, -INF , !P1 ;  /* 0xff80000034757808 */ /* 0x000fe40004800000 */
[----:B------:R-:W-:Y:S02]  /*1b9c0*/  FMNMX3.FTZ R10, R10, R219, R217, !PT ;  /* 0x000000db0a0a7276 */ /* 0x000fe400078100d9 */
[----:B------:R-:W-:Y:S02]  /*1b9d0*/  ISETP.GE.AND P1, PT, R22, R178, PT ;  /* 0x000000b21600720c */ /* 0x000fe40003f26270 */
[----:B------:R-:W-:Y:S02]  /*1b9e0*/  FSEL R141, R38, -INF , !P0 ;  /* 0xff800000268d7808 */ /* 0x000fe40004000000 */
[-C--:B------:R-:W-:Y:S02]  /*1b9f0*/  ISETP.GE.AND P0, PT, R31, R180.reuse, PT ;  /* 0x000000b41f00720c */ /* 0x080fe40003f06270 */
[----:B------:R-:W-:Y:S02]  /*1ba00*/  FMNMX3.FTZ R0, R0, R215, R213, !PT ;  /* 0x000000d700007276 */ /* 0x000fe400078100d5 */
[-C--:B------:R-:W-:Y:S02]  /*1ba10*/  ISETP.GE.AND P4, PT, R5, R180.reuse, PT ;  /* 0x000000b40500720c */ /* 0x080fe40003f86270 */
        /* <DEDUP_REMOVED lines=9> */
[----:B------:R-:W-:Y:S02]  /*1bab0*/  LOP3.LUT R172, R172, 0xfffffffe, RZ, 0xc0, !PT ;  /* 0xfffffffeacac7812 */ /* 0x000fe400078ec0ff */
[----:B------:R-:W-:Y:S02]  /*1bac0*/  FSEL R193, R193, -INF , !P5 ;  /* 0xff800000c1c17808 */ /* 0x000fe40006800000 */
[----:B------:R-:W-:Y:S02]  /*1bad0*/  ISETP.GE.AND P2, PT, R18, R180, PT ;  /* 0x000000b41200720c */ /* 0x000fe40003f46270 */
[----:B------:R-:W-:Y:S02]  /*1bae0*/  FMNMX3.FTZ R0, R0, R199, R197, !PT ;  /* 0x000000c700007276 */ /* 0x000fe400078100c5 */
[----:B------:R-:W-:Y:S02]  /*1baf0*/  FSEL R137, R42, -INF , !P3 ;  /* 0xff8000002a897808 */ /* 0x000fe40005800000 */
[----:B------:R-:W-:Y:S02]  /*1bb00*/  FSEL R119, R119, -INF , !P0 ;  /* 0xff80000077777808 */ /* 0x000fe40004000000 */
[----:B------:R-:W-:Y:S02]  /*1bb10*/  FMNMX3.FTZ R10, R10, R191, R189, !PT ;  /* 0x000000bf0a0a7276 */ /* 0x000fe400078100bd */
[----:B------:R-:W-:Y:S02]  /*1bb20*/  ISETP.GE.AND P3, PT, R29, R178, PT ;  /* 0x000000b21d00720c */ /* 0x000fe40003f66270 */
[----:B------:R-:W-:Y:S02]  /*1bb30*/  ISETP.GE.AND P0, PT, R22, R180, PT ;  /* 0x000000b41600720c */ /* 0x000fe40003f06270 */
[----:B------:R-:W-:Y:S02]  /*1bb40*/  @P1 LOP3.LUT R172, R172, 0x1, RZ, 0xfc, !PT ;  /* 0x00000001acac1812 */ /* 0x000fe400078efcff */
[-C--:B------:R-:W-:Y:S02]  /*1bb50*/  ISETP.GE.AND P6, PT, R14, R178.reuse, PT ;  /* 0x000000b20e00720c */ /* 0x080fe40003fc6270 */
[----:B------:R-:W-:Y:S02]  /*1bb60*/  FSEL R131, R131, -INF , !P2 ;  /* 0xff80000083837808 */ /* 0x000fe40005000000 */
[----:B------:R-:W-:Y:S02]  /*1bb70*/  FMNMX3.FTZ R0, R0, R195, R193, !PT ;  /* 0x000000c300007276 */ /* 0x000fe400078100c1 */
[----:B------:R-:W-:Y:S02]  /*1bb80*/  ISETP.GE.AND P2, PT, R31, R178, PT ;  /* 0x000000b21f00720c */ /* 0x000fe40003f46270 */
[----:B------:R-:W-:Y:S01]  /*1bb90*/  FMNMX3.FTZ R10, R10, R163, R143, !PT ;  /* 0x000000a30a0a7276 */ /* 0x000fe2000781008f */
[----:B------:R-:W-:Y:S01]  /*1bba0*/  LDSM.16.MT88.4 R28, [R145+0x6000] ;  /* 0x00600000911c783b */ /* 0x000fe20000004200 */
[----:B------:R-:W-:Y:S02]  /*1bbb0*/  FSEL R57, R57, -INF , !P3 ;  /* 0xff80000039397808 */ /* 0x000fe40005800000 */
[----:B------:R-:W-:Y:S02]  /*1bbc0*/  FSEL R115, R115, -INF , !P0 ;  /* 0xff80000073737808 */ /* 0x000fe40004000000 */
[----:B------:R-:W-:Y:S02]  /*1bbd0*/  LOP3.LUT P3, RZ, R172, 0x2, RZ, 0xc0, !PT ;  /* 0x00000002acff7812 */ /* 0x000fe4000786c0ff */
[----:B------:R-:W-:Y:S02]  /*1bbe0*/  ISETP.GE.AND P0, PT, R7, R180, PT ;  /* 0x000000b40700720c */ /* 0x000fe40003f06270 */
[-C--:B------:R-:W-:Y:S02]  /*1bbf0*/  ISETP.GE.AND P5, PT, R12, R178.reuse, PT ;  /* 0x000000b20c00720c */ /* 0x080fe40003fa6270 */
        /* <DEDUP_REMOVED lines=8> */
[----:B------:R-:W-:Y:S02]  /*1bc80*/  FSEL R123, R46, -INF , !P5 ;  /* 0xff8000002e7b7808 */ /* 0x000fe40006800000 */
[----:B------:R-:W-:Y:S01]  /*1bc90*/  FSEL R121, R121, -INF , !P4 ;  /* 0xff80000079797808 */ /* 0x000fe20006000000 */
[----:B------:R-:W-:Y:S01]  /*1bca0*/  LDSM.16.MT88.4 R44, [R144+0x6000] ;  /* 0x00600000902c783b */ /* 0x000fe20000004200 */
[C---:B------:R-:W-:Y:S02]  /*1bcb0*/  ISETP.GE.AND P3, PT, R6.reuse, R180, PT ;  /* 0x000000b40600720c */ /* 0x040fe40003f66270 */
[----:B------:R-:W-:Y:S02]  /*1bcc0*/  ISETP.GE.AND P0, PT, R6, R178, PT ;  /* 0x000000b20600720c */ /* 0x000fe40003f06270 */
[----:B------:R-:W-:Y:S02]  /*1bcd0*/  FMNMX3.FTZ R0, R0, R137, R135, !PT ;  /* 0x0000008900007276 */ /* 0x000fe40007810087 */
[----:B------:R-:W-:Y:S02]  /*1bce0*/  FMNMX3.FTZ R6, R10, R129, R127, !PT ;  /* 0x000000810a067276 */ /* 0x000fe4000781007f */
[----:B------:R-:W-:Y:S02]  /*1bcf0*/  FSEL R113, R56, -INF , !P2 ;  /* 0xff80000038717808 */ /* 0x000fe40005000000 */
[----:B------:R-:W-:Y:S02]  /*1bd00*/  ISETP.GE.AND P1, PT, R8, R180, PT ;  /* 0x000000b40800720c */ /* 0x000fe40003f26270 */
[----:B------:R-:W-:Y:S02]  /*1bd10*/  LOP3.LUT P2, RZ, R172, 0x1, RZ, 0xc0, !PT ;  /* 0x00000001acff7812 */ /* 0x000fe4000784c0ff */
[----:B------:R-:W-:Y:S02]  /*1bd20*/  FMNMX3.FTZ R0, R0, R123, R121, !PT ;  /* 0x0000007b00007276 */ /* 0x000fe40007810079 */
[-C--:B------:R-:W-:Y:S02]  /*1bd30*/  ISETP.GE.AND P4, PT, R24, R178.reuse, PT ;  /* 0x000000b21800720c */ /* 0x080fe40003f86270 */
[----:B------:R-:W-:Y:S02]  /*1bd40*/  FMNMX3.FTZ R6, R6, R119, R117, !PT ;  /* 0x0000007706067276 */ /* 0x000fe40007810075 */
[----:B------:R-:W-:Y:S02]  /*1bd50*/  FSEL R65, R65, -INF , !P1 ;  /* 0xff80000041417808 */ /* 0x000fe40004800000 */
[----:B------:R-:W-:Y:S02]  /*1bd60*/  FSEL R105, R58, -INF , !P2 ;  /* 0xff8000003a697808 */ /* 0x000fe40005000000 */
[----:B------:R-:W-:Y:S02]  /*1bd70*/  ISETP.GE.AND P6, PT, R20, R178, PT ;  /* 0x000000b21400720c */ /* 0x000fe40003fc6270 */
[----:B------:R-:W-:Y:S02]  /*1bd80*/  FMNMX3.FTZ R0, R0, R59, R57, !PT ;  /* 0x0000003b00007276 */ /* 0x000fe40007810039 */
[----:B------:R-:W-:Y:S02]  /*1bd90*/  FSEL R107, R107, -INF , !P4 ;  /* 0xff8000006b6b7808 */ /* 0x000fe40006000000 */
[C---:B------:R-:W-:Y:S02]  /*1bda0*/  ISETP.GE.AND P2, PT, R2.reuse, R180, PT ;  /* 0x000000b40200720c */ /* 0x040fe40003f46270 */
[-C--:B------:R-:W-:Y:S02]  /*1bdb0*/  ISETP.GE.AND P1, PT, R2, R178.reuse, PT ;  /* 0x000000b20200720c */ /* 0x080fe40003f26270 */
[----:B------:R-:W-:Y:S02]  /*1bdc0*/  FMNMX3.FTZ R2, R6, R115, R113, !PT ;  /* 0x0000007306027276 */ /* 0x000fe40007810071 */
[----:B------:R-:W-:Y:S02]  /*1bdd0*/  FSEL R67, R67, -INF , !P6 ;  /* 0xff80000043437808 */ /* 0x000fe40007000000 */
        /* <DEDUP_REMOVED lines=22> */
[----:B---3--:R-:W-:Y:S01]  /*1bf40*/  FMNMX.FTZ R0, R5, R0, !PT ;  /* 0x0000000005007209 */ /* 0x008fe20007810000 */
[C---:B--2---:R-:W-:Y:S01]  /*1bf50*/  FMUL.FTZ R104, R3.reuse, R2 ;  /* 0x0000000203687220 */ /* 0x044fe20000410000 */
[----:B------:R-:W-:Y:S02]  /*1bf60*/  FSEL R5, R2, RZ, P1 ;  /* 0x000000ff02057208 */ /* 0x000fe40000800000 */
[----:B------:R-:W-:Y:S01]  /*1bf70*/  FSETP.NEU.FTZ.AND P0, PT, R0, -INF , PT ;  /* 0xff8000000000780b */ /* 0x000fe20003f1d000 */
[----:B------:R-:W-:Y:S01]  /*1bf80*/  FMUL.FTZ R62, R3, R0 ;  /* 0x00000000033e7220 */ /* 0x000fe20000410000 */
[----:B------:R-:W-:Y:S01]  /*1bf90*/  FSEL R104, R104, RZ, P1 ;  /* 0x000000ff68687208 */ /* 0x000fe20000800000 */
[----:B------:R-:W-:Y:S03]  /*1bfa0*/  FADD.FTZ R6, -R5, R102 ;  /* 0x0000006605067221 */ /* 0x000fe60000010100 */
[----:B------:R-:W-:Y:S01]  /*1bfb0*/  FSEL R62, R62, RZ, P0 ;  /* 0x000000ff3e3e7208 */ /* 0x000fe20000000000 */
[-CC-:B------:R-:W-:Y:S01]  /*1bfc0*/  FFMA.FTZ R109, R15, R3.reuse, -R104.reuse ;  /* 0x000000030f6d7223 */ /* 0x180fe20000010868 */
[-CC-:B------:R-:W-:Y:S01]  /*1bfd0*/  FFMA.FTZ R106, R13, R3.reuse, -R104.reuse ;  /* 0x000000030d6a7223 */ /* 0x180fe20000010868 */
[-C--:B------:R-:W-:Y:S01]  /*1bfe0*/  FFMA.FTZ R56, R21, R3.reuse, -R104 ;  /* 0x0000000315387223 */ /* 0x080fe20000010868 */
[----:B------:R-:W1:Y:S01]  /*1bff0*/  LDSM.16.MT88.4 R12, [R150+0x6000] ;  /* 0x00600000960c783b */ /* 0x000e620000004200 */
[-C--:B------:R-:W-:Y:S01]  /*1c000*/  FFMA.FTZ R125, R4, R3.reuse, -R62 ;  /* 0x00000003047d7223 */ /* 0x080fe2000001083e */
[----:B------:R-:W-:Y:S01]  /*1c010*/  FSEL R4, R0, RZ, P0 ;  /* 0x000000ff00047208 */ /* 0x000fe20000000000 */
[-C--:B------:R-:W-:Y:S01]  /*1c020*/  FFMA.FTZ R110, R19, R3.reuse, -R104 ;  /* 0x00000003136e7223 */ /* 0x080fe20000010868 */
[-CC-:B------:R-:W-:Y:S01]  /*1c030*/  FFMA.FTZ R108, R17, R3.reuse, -R62.reuse ;  /* 0x00000003116c7223 */ /* 0x180fe2000001083e */
[-CC-:B------:R-:W-:Y:S01]  /*1c040*/  FFMA.FTZ R7, R9, R3.reuse, -R62.reuse ;  /* 0x0000000309077223 */ /* 0x180fe2000001083e */
[-C--:B------:R-:W-:Y:S01]  /*1c050*/  FFMA.FTZ R11, R11, R3.reuse, -R62 ;  /* 0x000000030b0b7223 */ /* 0x080fe2000001083e */
[----:B------:R-:W-:Y:S01]  /*1c060*/  FADD.FTZ R4, -R4, R103 ;  /* 0x0000006704047221 */ /* 0x000fe20000010100 */
[C---:B------:R-:W-:Y:S01]  /*1c070*/  FMUL.FTZ R9, R3.reuse, R6 ;  /* 0x0000000603097220 */ /* 0x040fe20000410000 */
[----:B------:R-:W2:Y:S01]  /*1c080*/  LDSM.16.MT88.4 R20, [R146+0x6000] ;  /* 0x006000009214783b */ /* 0x000ea20000004200 */
[----:B------:R-:W-:Y:S01]  /*1c090*/  MUFU.EX2 R56, R56 ;  /* 0x0000003800387308 */ /* 0x000fe20000000800 */
[----:B------:R-:W-:Y:S01]  /*1c0a0*/  FMUL.FTZ R8, R3, R4 ;  /* 0x0000000403087220 */ /* 0x000fe20000410000 */
[-C--:B------:R-:W-:Y:S01]  /*1c0b0*/  FFMA.FTZ R32, R25, R3.reuse, -R104 ;  /* 0x0000000319207223 */ /* 0x080fe20000010868 */
[-CC-:B------:R-:W-:Y:S07]  /*1c0c0*/  FFMA.FTZ R124, R59, R3.reuse, -R62.reuse ;  /* 0x000000033b7c7223 */ /* 0x180fee000001083e */
[----:B------:R-:W3:Y:S01]  /*1c0d0*/  MUFU.EX2 R110, R110 ;  /* 0x0000006e006e7308 */ /* 0x000ee20000000800 */
[-CC-:B------:R-:W-:Y:S01]  /*1c0e0*/  FFMA.FTZ R58, R137, R3.reuse, -R62.reuse ;  /* 0x00000003893a7223 */ /* 0x180fe2000001083e */
[-C--:B------:R-:W-:Y:S01]  /*1c0f0*/  FFMA.FTZ R126, R123, R3.reuse, -R62 ;  /* 0x000000037b7e7223 */ /* 0x080fe2000001083e */
[-C--:B------:R-:W-:Y:S07]  /*1c100*/  FFMA.FTZ R225, R225, R3.reuse, -R104 ;  /* 0x00000003e1e17223 */ /* 0x080fee0000010868 */
[----:B------:R-:W-:Y:S01]  /*1c110*/  MUFU.EX2 R102, R11 ;  /* 0x0000000b00667308 */ /* 0x000fe20000000800 */
[-CC-:B------:R-:W-:Y:S01]  /*1c120*/  FFMA.FTZ R116, R135, R3.reuse, -R62.reuse ;  /* 0x0000000387747223 */ /* 0x180fe2000001083e */
[-C--:B------:R-:W-:Y:S01]  /*1c130*/  FFMA.FTZ R37, R37, R3.reuse, -R62 ;  /* 0x0000000325257223 */ /* 0x080fe2000001083e */
[-CC-:B------:R-:W-:Y:S07]  /*1c140*/  FFMA.FTZ R114, R191, R3.reuse, -R104.reuse ;  /* 0x00000003bf727223 */ /* 0x180fee0000010868 */
[----:B------:R-:W4:Y:S01]  /*1c150*/  MUFU.EX2 R103, R7 ;  /* 0x0000000700677308 */ /* 0x000f220000000800 */
[-C--:B------:R-:W-:Y:S01]  /*1c160*/  FFMA.FTZ R112, R163, R3.reuse, -R104 ;  /* 0x00000003a3707223 */ /* 0x080fe20000010868 */
[-C--:B------:R-:W-:Y:S01]  /*1c170*/  FFMA.FTZ R118, R141, R3.reuse, -R62 ;  /* 0x000000038d767223 */ /* 0x080fe2000001083e */
[-CC-:B------:R-:W-:Y:S07]  /*1c180*/  FFMA.FTZ R189, R189, R3.reuse, -R104.reuse ;  /* 0x00000003bdbd7223 */ /* 0x180fee0000010868 */
[----:B------:R-:W5:Y:S01]  /*1c190*/  MUFU.EX2 R39, R9 ;  /* 0x0000000900277308 */ /* 0x000f620000000800 */
[-C--:B------:R-:W-:Y:S01]  /*1c1a0*/  FFMA.FTZ R143, R143, R3.reuse, -R104 ;  /* 0x000000038f8f7223 */ /* 0x080fe20000010868 */
[----:B---3--:R-:W-:Y:S01]  /*1c1b0*/  F2FP.F16.F32.PACK_AB R40, R110, R56 ;  /* 0x000000386e28723e */ /* 0x008fe200000000ff */
[-C--:B------:R-:W-:Y:S07]  /*1c1c0*/  FFMA.FTZ R139, R139, R3.reuse, -R62 ;  /* 0x000000038b8b7223 */ /* 0x080fee000001083e */
[----:B------:R-:W3:Y:S01]  /*1c1d0*/  MUFU.EX2 R38, R8 ;  /* 0x0000000800267308 */ /* 0x000ee20000000800 */
[-CC-:B------:R-:W-:Y:S01]  /*1c1e0*/  FFMA.FTZ R122, R133, R3.reuse, -R104.reuse ;  /* 0x00000003857a7223 */ /* 0x180fe20000010868 */
[-CC-:B------:R-:W-:Y:S01]  /*1c1f0*/  FFMA.FTZ R120, R129, R3.reuse, -R104.reuse ;  /* 0x0000000381787223 */ /* 0x180fe20000010868 */
[-CC-:B------:R-:W-:Y:S07]  /*1c200*/  FFMA.FTZ R131, R131, R3.reuse, -R104.reuse ;  /* 0x0000000383837223 */ /* 0x180fee0000010868 */
[----:B------:R-:W-:Y:S01]  /*1c210*/  MUFU.EX2 R109, R109 ;  /* 0x0000006d006d7308 */ /* 0x000fe20000000800 */
[-C--:B------:R-:W-:Y:S01]  /*1c220*/  FFMA.FTZ R117, R117, R3.reuse, -R104 ;  /* 0x0000000375757223 */ /* 0x080fe20000010868 */
        /* <DEDUP_REMOVED lines=126> */
[-C--:B------:R-:W-:Y:S01]  /*1ca10*/  FFMA.FTZ R110, R107, R3.reuse, -R62 ;  /* 0x000000036b6e7223 */ /* 0x080fe2000001083e */
[-C--:B------:R-:W-:Y:S01]  /*1ca20*/  FFMA.FTZ R63, R63, R3.reuse, -R104 ;  /* 0x000000033f3f7223 */ /* 0x080fe20000010868 */
[----:B------:R-:W-:Y:S07]  /*1ca30*/  FFMA.FTZ R60, R60, R3, -R62 ;  /* 0x000000033c3c7223 */ /* 0x000fee000001083e */
[----:B------:R-:W4:Y:S01]  /*1ca40*/  MUFU.EX2 R89, R89 ;  /* 0x0000005900597308 */ /* 0x000f220000000800 */
[C---:B--2---:R-:W-:Y:S09]  /*1ca50*/  HMMA.16816.F32 R20, R40.reuse, R44, R20 ;  /* 0x0000002c2814723c */ /* 0x044ff20000001814 */
[----:B------:R-:W2:Y:S01]  /*1ca60*/  MUFU.EX2 R163, R189 ;  /* 0x000000bd00a37308 */ /* 0x000ea20000000800 */
[----:B------:R-:W-:Y:S09]  /*1ca70*/  ISETP.GT.AND P0, PT, R183, R160, PT ;  /* 0x000000a0b700720c */ /* 0x000ff20003f04270 */
        /* <DEDUP_REMOVED lines=188> */
.L_x_14689:
        /* <DEDUP_REMOVED lines=10> */
.L_x_14704:
        /* <DEDUP_REMOVED lines=126> */
.L_x_14699:
[----:B------:R-:W-:Y:S05]  /*1dec0*/  BSYNC.RECONVERGENT B0 ;  /* 0x0000000000007941 */ /* 0x000fea0003800200 */
.L_x_14698:
        /* <DEDUP_REMOVED lines=36> */
[----:B-1----:R-:W-:Y:S05]  /*1e110*/  @P0 RET.REL.NODEC R166 `(_ZN5flash24flash_fwd_splitkv_kernelI23Flash_fwd_kernel_traitsILi64ELi64ELi128ELi4ELb0ELb0EN7cutlass6half_tE19Flash_kernel_traitsILi64ELi64ELi128ELi4ES3_EELb0ELb1ELb1ELb0ELb0ELb1ELb1ELb1EEEvNS_16Flash_fwd_paramsE) ;  /* 0xfffffe1ca6b80950 */ /* 0x002fea0003c3ffff */
[----:B------:R-:W-:Y:S01]  /*1e120*/  MOV R167, 0x0 ;  /* 0x0000000000a77802 */ /* 0x000fe20000000f00 */
[----:B------:R1:W-:Y:S03]  /*1e130*/  ST.E.128 desc[UR4][R36.64+0x3800], R4 ;  /* 0x0038000424007985 */ /* 0x0003e6000c101d04 */
[----:B-1----:R-:W-:Y:S05]  /*1e140*/  RET.REL.NODEC R166 `(_ZN5flash24flash_fwd_splitkv_kernelI23Flash_fwd_kernel_traitsILi64ELi64ELi128ELi4ELb0ELb0EN7cutlass6half_tE19Flash_kernel_traitsILi64ELi64ELi128ELi4ES3_EELb0ELb1ELb1ELb0ELb0ELb1ELb1ELb1EEEvNS_16Flash_fwd_paramsE) ;  /* 0xfffffe1ca6ac7950 */ /* 0x002fea0003c3ffff */
.L_x_14697:
[----:B------:R-:W-:Y:S01]  /*1e150*/  MOV R5, 0x2 ;  /* 0x0000000200057802 */ /* 0x000fe20000000f00 */
[----:B------:R-:W-:Y:S01]  /*1e160*/  IMAD.MOV.U32 R4, RZ, RZ, 0x1f ;  /* 0x0000001fff047424 */ /* 0x000fe200078e00ff */
[----:B------:R-:W-:-:S07]  /*1e170*/  MOV R7, 0xffffffff ;  /* 0xffffffff00077802 */ /* 0x000fce0000000f00 */
[----:B-1---5:R-:W-:Y:S05]  /*1e180*/  WARPSYNC.COLLECTIVE R7, `(.L_x_14700) ;  /* 0x0000000007087348 */ /* 0x022fea0003c00000 */
[----:B------:R2:W3:Y:S02]  /*1e190*/  SHFL.BFLY P0, R11, R186, R5, R4 ;  /* 0x0c000005ba0b7389 */ /* 0x0004e40000000004 */
[----:B-123-5:R-:W-:Y:S05]  /*1e1a0*/  ENDCOLLECTIVE ;  /* 0x000000000000791b */ /* 0x02efea0003800000 */
.L_x_14700:
[----:B------:R-:W-:Y:S02]  /*1e1b0*/  IMAD.MOV.U32 R9, RZ, RZ, R11 ;  /* 0x000000ffff097224 */ /* 0x000fe400078e000b */
[----:B------:R-:W-:Y:S02]  /*1e1c0*/  IMAD.MOV.U32 R5, RZ, RZ, 0x1 ;  /* 0x00000001ff057424 */ /* 0x000fe400078e00ff */
[----:B------:R-:W-:-:S05]  /*1e1d0*/  FADD.FTZ R9, R9, R186 ;  /* 0x000000ba09097221 */ /* 0x000fca0000010000 */
[----:B------:R-:W-:-:S07]  /*1e1e0*/  MOV R186, R9 ;  /* 0x0000000900ba7202 */ /* 0x000fce0000000f00 */
[----:B------:R-:W-:Y:S05]  /*1e1f0*/  WARPSYNC.COLLECTIVE R7, `(.L_x_14701) ;  /* 0x0000000007087348 */ /* 0x000fea0003c00000 */
[----:B------:R1:W2:Y:S02]  /*1e200*/  SHFL.BFLY P0, R11, R186, R5, R4 ;  /* 0x0c000005ba0b7389 */ /* 0x0002a40000000004 */
[----:B-12---:R-:W-:Y:S05]  /*1e210*/  ENDCOLLECTIVE ;  /* 0x000000000000791b */ /* 0x006fea0003800000 */
.L_x_14701:
[----:B------:R-:W-:Y:S01]  /*1e220*/  MOV R186, R187 ;  /* 0x000000bb00ba7202 */ /* 0x000fe20000000f00 */
[----:B------:R-:W-:Y:S01]  /*1e230*/  IMAD.MOV.U32 R5, RZ, RZ, 0x2 ;  /* 0x00000002ff057424 */ /* 0x000fe200078e00ff */
[----:B------:R-:W-:-:S07]  /*1e240*/  MOV R6, R11 ;  /* 0x0000000b00067202 */ /* 0x000fce0000000f00 */
[----:B------:R-:W-:Y:S05]  /*1e250*/  WARPSYNC.COLLECTIVE R7, `(.L_x_14702) ;  /* 0x0000000007087348 */ /* 0x000fea0003c00000 */
[----:B------:R1:W2:Y:S02]  /*1e260*/  SHFL.BFLY P0, R11, R186, R5, R4 ;  /* 0x0c000005ba0b7389 */ /* 0x0002a40000000004 */
[----:B-12---:R-:W-:Y:S05]  /*1e270*/  ENDCOLLECTIVE ;  /* 0x000000000000791b */ /* 0x006fea0003800000 */
.L_x_14702:
[----:B------:R-:W-:Y:S01]  /*1e280*/  FADD.FTZ R6, R9, R6 ;  /* 0x0000000609067221 */ /* 0x000fe20000010000 */
[----:B------:R-:W-:Y:S01]  /*1e290*/  FADD.FTZ R8, R11, R187 ;  /* 0x000000bb0b087221 */ /* 0x000fe20000010000 */
[----:B------:R-:W-:-:S04]  /*1e2a0*/  MOV R5, 0x1 ;  /* 0x0000000100057802 */ /* 0x000fc80000000f00 */
[----:B------:R-:W-:-:S07]  /*1e2b0*/  MOV R186, R8 ;  /* 0x0000000800ba7202 */ /* 0x000fce0000000f00 */
[----:B------:R-:W-:Y:S05]  /*1e2c0*/  WARPSYNC.COLLECTIVE R7, `(.L_x_14703) ;  /* 0x0000000007087348 */ /* 0x000fea0003c00000 */
[----:B------:R1:W2:Y:S02]  /*1e2d0*/  SHFL.BFLY P0, R11, R186, R5, R4 ;  /* 0x0c000005ba0b7389 */ /* 0x0002a40000000004 */
[----:B-12---:R-:W-:Y:S05]  /*1e2e0*/  ENDCOLLECTIVE ;  /* 0x000000000000791b */ /* 0x006fea0003800000 */
.L_x_14703:
[----:B------:R-:W-:Y:S05]  /*1e2f0*/  BRA `(.L_x_14704) ;  /* 0xfffffff000f87947 */ /* 0x000fea000383ffff */
.L_x_14705:
        /* <DEDUP_REMOVED lines=16> */
.L_x_14837:


//--------------------- .nv.shared._ZN5flash32flash_fwd_splitkv_combine_kernelI23Flash_fwd_kernel_traitsILi64ELi64ELi256ELi4ELb0ELb0EN7cutlass6half_tE19Flash_kernel_traitsILi64ELi64ELi256ELi4ES3_EELi8ELi7ELb0EEEvNS_16Flash_fwd_paramsE --------------------------
	.section	.nv.shared._ZN5flash32flash_fwd_splitkv_combine_kernelI23Flash_fwd_kernel_traitsILi64ELi64ELi256ELi4ELb0ELb0EN7cutlass6half_tE19Flash_kernel_traitsILi64ELi64ELi256ELi4ES3_EELi8ELi7ELb0EEEvNS_16Flash_fwd_paramsE,"aw",@nobits
	.sectionflags	@""
	.align	16
.nv.shared._ZN5flash32flash_fwd_splitkv_combine_kernelI23Flash_fwd_kernel_traitsILi64ELi64ELi256ELi4ELb0ELb0EN7cutlass6half_tE19Flash_kernel_traitsILi64ELi64ELi256ELi4ES3_EELi8ELi7ELb0EEEvNS_16Flash_fwd_paramsE:
	.zero		5632


//--------------------- .nv.shared.reserved.0     --------------------------
	.section	.nv.shared.reserved.0,"aw",@nobits
	.weak		__nv_reservedSMEM_offset_0_alias
	.size		__nv_reservedSMEM_offset_0_alias, 0, 64
	.other		__nv_reservedSMEM_offset_0_alias,@"STO_CUDA_RESERVED_SHARED STV_DEFAULT"
__nv_reservedSMEM_offset_0_alias:
	.zero		0
	.zero		64


//--------------------- .nv.global                --------------------------
	.section	.nv.global,"aw",@nobits
.nv.global:
	.type		_ZN71_INTERNAL_de8194f4_35_flash_fwd_split_hdim64_fp16_sm80_cu_6987f922_31764cute1_E,@object
	.size		_ZN71_INTERNAL_de8194f4_35_flash_fwd_split_hdim64_fp16_sm80_cu_6987f922_31764cute1_E,(_ZN71_INTERNAL_de8194f4_35_flash_fwd_split_hdim64_fp16_sm80_cu_6987f922_31764cuda3std3__45__cpo6cbeginE - _ZN71_INTERNAL_de8194f4_35_flash_fwd_split_hdim64_fp16_sm80_cu_6987f922_31764cute1_E)
_ZN71_INTERNAL_de8194f4_35_flash_fwd_split_hdim64_fp16_sm80_cu_6987f922_31764cute1_E:
	.zero		1
	.type		_ZN71_INTERNAL_de8194f4_35_flash_fwd_split_hdim64_fp16_sm80_cu_6987f922_31764cuda3std3__45__cpo6cbeginE,@object
	.size		_ZN71_INTERNAL_de8194f4_35_flash_fwd_split_hdim64_fp16_sm80_cu_6987f922_31764cuda3std3__45__cpo6cbeginE,(_ZN71_INTERNAL_de8194f4_35_flash_fwd_split_hdim64_fp16_sm80_cu_6987f922_31764cuda3std3__48in_placeE - _ZN71_INTERNAL_de8194f4_35_flash_fwd_split_hdim64_fp16_sm80_cu_6987f922_31764cuda3std3__45__cpo6cbeginE)
_ZN71_INTERNAL_de8194f4_35_flash_fwd_split_hdim64_fp16_sm80_cu_6987f922_31764cuda3std3__45__cpo6cbeginE:
	.zero		1
	.type		_ZN71_INTERNAL_de8194f4_35_flash_fwd_split_hdim64_fp16_sm80_cu_6987f922_31764cuda3std3__48in_placeE,@object
	.size		_ZN71_INTERNAL_de8194f4_35_flash_fwd_split_hdim64_fp16_sm80_cu_6987f922_31764cuda3std3__48in_placeE,(_ZN71_INTERNAL_de8194f4_35_flash_fwd_split_hdim64_fp16_sm80_cu_6987f922_31764cuda3std6ranges3__45__cpo9iter_moveE - _ZN71_INTERNAL_de8194f4_35_flash_fwd_split_hdim64_fp16_sm80_cu_6987f922_31764cuda3std3__48in_placeE)
_ZN71_INTERNAL_de8194f4_35_flash_fwd_split_hdim64_fp16_sm80_cu_6987f922_31764cuda3std3__48in_placeE:
	.zero		1
	.type		_ZN71_INTERNAL_de8194f4_35_flash_fwd_split_hdim64_fp16_sm80_cu_6987f922_31764cuda3std6ranges3__45__cpo9iter_moveE,@object
	.size		_ZN71_INTERNAL_de8194f4_35_flash_fwd_split_hdim64_fp16_sm80_cu_6987f922_31764cuda3std6ranges3__45__cpo9iter_moveE,(_ZN71_INTERNAL_de8194f4_35_flash_fwd_split_hdim64_fp16_sm80_cu_6987f922_31764cuda3std3__45__cpo5beginE - _ZN71_INTERNAL_de8194f4_35_flash_fwd_split_hdim64_fp16_sm80_cu_6987f922_31764cuda3std6ranges3__45__cpo9iter_moveE)
_ZN71_INTERNAL_de8194f4_35_flash_fwd_split_hdim64_fp16_sm80_cu_6987f922_31764cuda3std6ranges3__45__cpo9iter_moveE:
	.zero		1
	.type		_ZN71_INTERNAL_de8194f4_35_flash_fwd_split_hdim64_fp16_sm80_cu_6987f922_31764cuda3std3__45__cpo5beginE,@object
	.size		_ZN71_INTERNAL_de8194f4_35_flash_fwd_split_hdim64_fp16_sm80_cu_6987f922_31764cuda3std3__45__cpo5beginE,(_ZN71_INTERNAL_de8194f4_35_flash_fwd_split_hdim64_fp16_sm80_cu_6987f922_31764cuda3std3__473_GLOBAL__N__de8194f4_35_flash_fwd_split_hdim64_fp16_sm80_cu_6987f922_31766ignoreE - _ZN71_INTERNAL_de8194f4_35_flash_fwd_split_hdim64_fp16_sm80_cu_6987f922_31764cuda3std3__45__cpo5beginE)
_ZN71_INTERNAL_de8194f4_35_flash_fwd_split_hdim64_fp16_sm80_cu_6987f922_31764cuda3std3__45__cpo5beginE:
	.zero		1
	.type		_ZN71_INTERNAL_de8194f4_35_flash_fwd_split_hdim64_fp16_sm80_cu_6987f922_31764cuda3std3__473_GLOBAL__N__de8194f4_35_flash_fwd_split_hdim64_fp16_sm80_cu_6987f922_31766ignoreE,@object
	.size		_ZN71_INTERNAL_de8194f4_35_flash_fwd_split_hdim64_fp16_sm80_cu_6987f922_31764cuda3std3__473_GLOBAL__N__de8194f4_35_flash_fwd_split_hdim64_fp16_sm80_cu_6987f922_31766ignoreE,(_ZN71_INTERNAL_de8194f4_35_flash_fwd_split_hdim64_fp16_sm80_cu_6987f922_31764cute7productE - _ZN71_INTERNAL_de8194f4_35_flash_fwd_split_hdim64_fp16_sm80_cu_6987f922_31764cuda3std3__473_GLOBAL__N__de8194f4_35_flash_fwd_split_hdim64_fp16_sm80_cu_6987f922_31766ignoreE)
_ZN71_INTERNAL_de8194f4_35_flash_fwd_split_hdim64_fp16_sm80_cu_6987f922_31764cuda3std3__473_GLOBAL__N__de8194f4_35_flash_fwd_split_hdim64_fp16_sm80_cu_6987f922_31766ignoreE:
	.zero		1
	.type		_ZN71_INTERNAL_de8194f4_35_flash_fwd_split_hdim64_fp16_sm80_cu_6987f922_31764cute7productE,@object
	.size		_ZN71_INTERNAL_de8194f4_35_flash_fwd_split_hdim64_fp16_sm80_cu_6987f922_31764cute7productE,(_ZN71_INTERNAL_de8194f4_35_flash_fwd_split_hdim64_fp16_sm80_cu_6987f922_31764cuda3std3__45__cpo3endE - _ZN71_INTERNAL_de8194f4_35_flash_fwd_split_hdim64_fp16_sm80_cu_6987f922_31764cute7productE)
_ZN71_INTERNAL_de8194f4_35_flash_fwd_split_hdim64_fp16_sm80_cu_6987f922_31764cute7productE:
	.zero		1
	.type		_ZN71_INTERNAL_de8194f4_35_flash_fwd_split_hdim64_fp16_sm80_cu_6987f922_31764cuda3std3__45__cpo3endE,@object
	.size		_ZN71_INTERNAL_de8194f4_35_flash_fwd_split_hdim64_fp16_sm80_cu_6987f922_31764cuda3std3__45__cpo3endE,(_ZN71_INTERNAL_de8194f4_35_flash_fwd_split_hdim64_fp16_sm80_cu_6987f922_31764cuda3std3__419piecewise_constructE - _ZN71_INTERNAL_de8194f4_35_flash_fwd_split_hdim64_fp16_sm80_cu_6987f922_31764cuda3std3__45__cpo3endE)
_ZN71_INTERNAL_de8194f4_35_flash_fwd_split_hdim64_fp16_sm80_cu_6987f922_31764cuda3std3__45__cpo3endE:
	.zero		1
	.type		_ZN71_INTERNAL_de8194f4_35_flash_fwd_split_hdim64_fp16_sm80_cu_6987f922_31764cuda3std3__419piecewise_constructE,@object
	.size		_ZN71_INTERNAL_de8194f4_35_flash_fwd_split_hdim64_fp16_sm80_cu_6987f922_31764cuda3std3__419piecewise_constructE,(_ZN71_INTERNAL_de8194f4_35_flash_fwd_split_hdim64_fp16_sm80_cu_6987f922_31764cuda3std3__45__cpo4cendE - _ZN71_INTERNAL_de8194f4_35_flash_fwd_split_hdim64_fp16_sm80_cu_6987f922_31764cuda3std3__419piecewise_constructE)
_ZN71_INTERNAL_de8194f4_35_flash_fwd_split_hdim64_fp16_sm80_cu_6987f922_31764cuda3std3__419piecewise_constructE:
	.zero		1
	.type		_ZN71_INTERNAL_de8194f4_35_flash_fwd_split_hdim64_fp16_sm80_cu_6987f922_31764cuda3std3__45__cpo4cendE,@object
	.size		_ZN71_INTERNAL_de8194f4_35_flash_fwd_split_hdim64_fp16_sm80_cu_6987f922_31764cuda3std3__45__cpo4cendE,(_ZN71_INTERNAL_de8194f4_35_flash_fwd_split_hdim64_fp16_sm80_cu_6987f922_31764cuda3std6ranges3__45__cpo4swapE - _ZN71_INTERNAL_de8194f4_35_flash_fwd_split_hdim64_fp16_sm80_cu_6987f922_31764cuda3std3__45__cpo4cendE)
_ZN71_INTERNAL_de8194f4_35_flash_fwd_split_hdim64_fp16_sm80_cu_6987f922_31764cuda3std3__45__cpo4cendE:
	.zero		1
	.type		_ZN71_INTERNAL_de8194f4_35_flash_fwd_split_hdim64_fp16_sm80_cu_6987f922_31764cuda3std6ranges3__45__cpo4swapE,@object
	.size		_ZN71_INTERNAL_de8194f4_35_flash_fwd_split_hdim64_fp16_sm80_cu_6987f922_31764cuda3std6ranges3__45__cpo4swapE,(.L_7 - _ZN71_INTERNAL_de8194f4_35_flash_fwd_split_hdim64_fp16_sm80_cu_6987f922_31764cuda3std6ranges3__45__cpo4swapE)
_ZN71_INTERNAL_de8194f4_35_flash_fwd_split_hdim64_fp16_sm80_cu_6987f922_31764cuda3std6ranges3__45__cpo4swapE:
	.zero		1
.L_7:


//--------------------- .nv.shared._ZN5flash32flash_fwd_splitkv_combine_kernelI23Flash_fwd_kernel_traitsILi64ELi64ELi256ELi4ELb0ELb0EN7cutlass6half_tE19Flash_kernel_traitsILi64ELi64ELi256ELi4ES3_EELi8ELi6ELb0EEEvNS_16Flash_fwd_paramsE --------------------------
	.section	.nv.shared._ZN5flash32flash_fwd_splitkv_combine_kernelI23Flash_fwd_kernel_traitsILi64ELi64ELi256ELi4ELb0ELb0EN7cutlass6half_tE19Flash_kernel_traitsILi64ELi64ELi256ELi4ES3_EELi8ELi6ELb0EEEvNS_16Flash_fwd_paramsE,"aw",@nobits
	.sectionflags	@""
	.align	16
.nv.shared._ZN5flash32flash_fwd_splitkv_combine_kernelI23Flash_fwd_kernel_traitsILi64ELi64ELi256ELi4ELb0ELb0EN7cutlass6half_tE19Flash_kernel_traitsILi64ELi64ELi256ELi4ES3_EELi8ELi6ELb0EEEvNS_16Flash_fwd_paramsE:
	.zero		3328


//--------------------- .nv.shared._ZN5flash32flash_fwd_splitkv_combine_kernelI23Flash_fwd_kernel_traitsILi64ELi64ELi256ELi4ELb0ELb0EN7cutlass6half_tE19Flash_kernel_traitsILi64ELi64ELi256ELi4ES3_EELi8ELi5ELb0EEEvNS_16Flash_fwd_paramsE --------------------------
	.section	.nv.shared._ZN5flash32flash_fwd_splitkv_combine_kernelI23Flash_fwd_kernel_traitsILi64ELi64ELi256ELi4ELb0ELb0EN7cutlass6half_tE19Flash_kernel_traitsILi64ELi64ELi256ELi4ES3_EELi8ELi5ELb0EEEvNS_16Flash_fwd_paramsE,"aw",@nobits
	.sectionflags	@""
	.align	16
.nv.shared._ZN5flash32flash_fwd_splitkv_combine_kernelI23Flash_fwd_kernel_traitsILi64ELi64ELi256ELi4ELb0ELb0EN7cutlass6half_tE19Flash_kernel_traitsILi64ELi64ELi256ELi4ES3_EELi8ELi5ELb0EEEvNS_16Flash_fwd_paramsE:
	.zero		2176


//--------------------- .nv.shared._ZN5flash32flash_fwd_splitkv_combine_kernelI23Flash_fwd_kernel_traitsILi64ELi64ELi256ELi4ELb0ELb0EN7cutlass6half_tE19Flash_kernel_traitsILi64ELi64ELi256ELi4ES3_EELi8ELi4ELb0EEEvNS_16Flash_fwd_paramsE --------------------------
	.section	.nv.shared._ZN5flash32flash_fwd_splitkv_combine_kernelI23Flash_fwd_kernel_traitsILi64ELi64ELi256ELi4ELb0ELb0EN7cutlass6half_tE19Flash_kernel_traitsILi64ELi64ELi256ELi4ES3_EELi8ELi4ELb0EEEvNS_16Flash_fwd_paramsE,"aw",@nobits
	.sectionflags	@""
	.align	16
.nv.shared._ZN5flash32flash_fwd_splitkv_combine_kernelI23Flash_fwd_kernel_traitsILi64ELi64ELi256ELi4ELb0ELb0EN7cutlass6half_tE19Flash_kernel_traitsILi64ELi64ELi256ELi4ES3_EELi8ELi4ELb0EEEvNS_16Flash_fwd_paramsE:
	.zero		1600


//--------------------- .nv.shared._ZN5flash32flash_fwd_splitkv_combine_kernelI23Flash_fwd_kernel_traitsILi64ELi64ELi256ELi4ELb0ELb0EN7cutlass6half_tE19Flash_kernel_traitsILi64ELi64ELi256ELi4ES3_EELi8ELi3ELb0EEEvNS_16Flash_fwd_paramsE --------------------------
	.section	.nv.shared._ZN5flash32flash_fwd_splitkv_combine_kernelI23Flash_fwd_kernel_traitsILi64ELi64ELi256ELi4ELb0ELb0EN7cutlass6half_tE19Flash_kernel_traitsILi64ELi64ELi256ELi4ES3_EELi8ELi3ELb0EEEvNS_16Flash_fwd_paramsE,"aw",@nobits
	.sectionflags	@""
	.align	16
.nv.shared._ZN5flash32flash_fwd_splitkv_combine_kernelI23Flash_fwd_kernel_traitsILi64ELi64ELi256ELi4ELb0ELb0EN7cutlass6half_tE19Flash_kernel_traitsILi64ELi64ELi256ELi4ES3_EELi8ELi3ELb0EEEvNS_16Flash_fwd_paramsE:
	.zero		1312


//--------------------- .nv.shared._ZN5flash32flash_fwd_splitkv_combine_kernelI23Flash_fwd_kernel_traitsILi64ELi64ELi256ELi4ELb0ELb0EN7cutlass6half_tE19Flash_kernel_traitsILi64ELi64ELi256ELi4ES3_EELi8ELi2ELb0EEEvNS_16Flash_fwd_paramsE --------------------------
	.section	.nv.shared._ZN5flash32flash_fwd_splitkv_combine_kernelI23Flash_fwd_kernel_traitsILi64ELi64ELi256ELi4ELb0ELb0EN7cutlass6half_tE19Flash_kernel_traitsILi64ELi64ELi256ELi4ES3_EELi8ELi2ELb0EEEvNS_16Flash_fwd_paramsE,"aw",@nobits
	.sectionflags	@""
	.align	16
.nv.shared._ZN5flash32flash_fwd_splitkv_combine_kernelI23Flash_fwd_kernel_traitsILi64ELi64ELi256ELi4ELb0ELb0EN7cutlass6half_tE19Flash_kernel_traitsILi64ELi64ELi256ELi4ES3_EELi8ELi2ELb0EEEvNS_16Flash_fwd_paramsE:
	.zero		1168


//--------------------- .nv.shared._ZN5flash32flash_fwd_splitkv_combine_kernelI23Flash_fwd_kernel_traitsILi64ELi64ELi256ELi4ELb0ELb0EN7cutlass6half_tE19Flash_kernel_traitsILi64ELi64ELi256ELi4ES3_EELi8ELi1ELb0EEEvNS_16Flash_fwd_paramsE --------------------------
	.section	.nv.shared._ZN5flash32flash_fwd_splitkv_combine_kernelI23Flash_fwd_kernel_traitsILi64ELi64ELi256ELi4ELb0ELb0EN7cutlass6half_tE19Flash_kernel_traitsILi64ELi64ELi256ELi4ES3_EELi8ELi1ELb0EEEvNS_16Flash_fwd_paramsE,"aw",@nobits
	.sectionflags	@""
	.align	16
.nv.shared._ZN5flash32flash_fwd_splitkv_combine_kernelI23Flash_fwd_kernel_traitsILi64ELi64ELi256ELi4ELb0ELb0EN7cutlass6half_tE19Flash_kernel_traitsILi64ELi64ELi256ELi4ES3_EELi8ELi1ELb0EEEvNS_16Flash_fwd_paramsE:
	.zero		1104


//--------------------- .nv.shared._ZN5flash32flash_fwd_splitkv_combine_kernelI23Flash_fwd_kernel_traitsILi64ELi64ELi256ELi4ELb0ELb0EN7cutlass6half_tE19Flash_kernel_traitsILi64ELi64ELi256ELi4ES3_EELi8ELi7ELb1EEEvNS_16Flash_fwd_paramsE --------------------------
	.section	.nv.shared._ZN5flash32flash_fwd_splitkv_combine_kernelI23Flash_fwd_kernel_traitsILi64ELi64ELi256ELi4ELb0ELb0EN7cutlass6half_tE19Flash_kernel_traitsILi64ELi64ELi256ELi4ES3_EELi8ELi7ELb1EEEvNS_16Flash_fwd_paramsE,"aw",@nobits
	.sectionflags	@""
	.align	16
.nv.shared._ZN5flash32flash_fwd_splitkv_combine_kernelI23Flash_fwd_kernel_traitsILi64ELi64ELi256ELi4ELb0ELb0EN7cutlass6half_tE19Flash_kernel_traitsILi64ELi64ELi256ELi4ES3_EELi8ELi7ELb1EEEvNS_16Flash_fwd_paramsE:
	.zero		5632


//--------------------- .nv.shared._ZN5flash32flash_fwd_splitkv_combine_kernelI23Flash_fwd_kernel_traitsILi64ELi64ELi256ELi4ELb0ELb0EN7cutlass6half_tE19Flash_kernel_traitsILi64ELi64ELi256ELi4ES3_EELi8ELi6ELb1EEEvNS_16Flash_fwd_paramsE --------------------------
	.section	.nv.shared._ZN5flash32flash_fwd_splitkv_combine_kernelI23Flash_fwd_kernel_traitsILi64ELi64ELi256ELi4ELb0ELb0EN7cutlass6half_tE19Flash_kernel_traitsILi64ELi64ELi256ELi4ES3_EELi8ELi6ELb1EEEvNS_16Flash_fwd_paramsE,"aw",@nobits
	.sectionflags	@""
	.align	16
.nv.shared._ZN5flash32flash_fwd_splitkv_combine_kernelI23Flash_fwd_kernel_traitsILi64ELi64ELi256ELi4ELb0ELb0EN7cutlass6half_tE19Flash_kernel_traitsILi64ELi64ELi256ELi4ES3_EELi8ELi6ELb1EEEvNS_16Flash_fwd_paramsE:
	.zero		3328


//--------------------- .nv.shared._ZN5flash32flash_fwd_splitkv_combine_kernelI23Flash_fwd_kernel_traitsILi64ELi64ELi256ELi4ELb0ELb0EN7cutlass6half_tE19Flash_kernel_traitsILi64ELi64ELi256ELi4ES3_EELi8ELi5ELb1EEEvNS_16Flash_fwd_paramsE --------------------------
	.section	.nv.shared._ZN5flash32flash_fwd_splitkv_combine_kernelI23Flash_fwd_kernel_traitsILi64ELi64ELi256ELi4ELb0ELb0EN7cutlass6half_tE19Flash_kernel_traitsILi64ELi64ELi256ELi4ES3_EELi8ELi5ELb1EEEvNS_16Flash_fwd_paramsE,"aw",@nobits
	.sectionflags	@""
	.align	16
.nv.shared._ZN5flash32flash_fwd_splitkv_combine_kernelI23Flash_fwd_kernel_traitsILi64ELi64ELi256ELi4ELb0ELb0EN7cutlass6half_tE19Flash_kernel_traitsILi64ELi64ELi256ELi4ES3_EELi8ELi5ELb1EEEvNS_16Flash_fwd_paramsE:
	.zero		2176


//--------------------- .nv.shared._ZN5flash32flash_fwd_splitkv_combine_kernelI23Flash_fwd_kernel_traitsILi64ELi64ELi256ELi4ELb0ELb0EN7cutlass6half_tE19Flash_kernel_traitsILi64ELi64ELi256ELi4ES3_EELi8ELi4ELb1EEEvNS_16Flash_fwd_paramsE --------------------------
	.section	.nv.shared._ZN5flash32flash_fwd_splitkv_combine_kernelI23Flash_fwd_kernel_traitsILi64ELi64ELi256ELi4ELb0ELb0EN7cutlass6half_tE19Flash_kernel_traitsILi64ELi64ELi256ELi4ES3_EELi8ELi4ELb1EEEvNS_16Flash_fwd_paramsE,"aw",@nobits
	.sectionflags	@""
	.align	16
.nv.shared._ZN5flash32flash_fwd_splitkv_combine_kernelI23Flash_fwd_kernel_traitsILi64ELi64ELi256ELi4ELb0ELb0EN7cutlass6half_tE19Flash_kernel_traitsILi64ELi64ELi256ELi4ES3_EELi8ELi4ELb1EEEvNS_16Flash_fwd_paramsE:
	.zero		1600


//--------------------- .nv.shared._ZN5flash32flash_fwd_splitkv_combine_kernelI23Flash_fwd_kernel_traitsILi64ELi64ELi256ELi4ELb0ELb0EN7cutlass6half_tE19Flash_kernel_traitsILi64ELi64ELi256ELi4ES3_EELi8ELi3ELb1EEEvNS_16Flash_fwd_paramsE --------------------------
	.section	.nv.shared._ZN5flash32flash_fwd_splitkv_combine_kernelI23Flash_fwd_kernel_traitsILi64ELi64ELi256ELi4ELb0ELb0EN7cutlass6half_tE19Flash_kernel_traitsILi64ELi64ELi256ELi4ES3_EELi8ELi3ELb1EEEvNS_16Flash_fwd_paramsE,"aw",@nobits
	.sectionflags	@""
	.align	16
.nv.shared._ZN5flash32flash_fwd_splitkv_combine_kernelI23Flash_fwd_kernel_traitsILi64ELi64ELi256ELi4ELb0ELb0EN7cutlass6half_tE19Flash_kernel_traitsILi64ELi64ELi256ELi4ES3_EELi8ELi3ELb1EEEvNS_16Flash_fwd_paramsE:
	.zero		1312


//--------------------- .nv.shared._ZN5flash32flash_fwd_splitkv_combine_kernelI23Flash_fwd_kernel_traitsILi64ELi64ELi256ELi4ELb0ELb0EN7cutlass6half_tE19Flash_kernel_traitsILi64ELi64ELi256ELi4ES3_EELi8ELi2ELb1EEEvNS_16Flash_fwd_paramsE --------------------------
	.section	.nv.shared._ZN5flash32flash_fwd_splitkv_combine_kernelI23Flash_fwd_kernel_traitsILi64ELi64ELi256ELi4ELb0ELb0EN7cutlass6half_tE19Flash_kernel_traitsILi64ELi64ELi256ELi4ES3_EELi8ELi2ELb1EEEvNS_16Flash_fwd_paramsE,"aw",@nobits
	.sectionflags	@""
	.align	16
.nv.shared._ZN5flash32flash_fwd_splitkv_combine_kernelI23Flash_fwd_kernel_traitsILi64ELi64ELi256ELi4ELb0ELb0EN7cutlass6half_tE19Flash_kernel_traitsILi64ELi64ELi256ELi4ES3_EELi8ELi2ELb1EEEvNS_16Flash_fwd_paramsE:
	.zero		1168


//--------------------- .nv.shared._ZN5flash32flash_fwd_splitkv_combine_kernelI23Flash_fwd_kernel_traitsILi64ELi64ELi256ELi4ELb0ELb0EN7cutlass6half_tE19Flash_kernel_traitsILi64ELi64ELi256ELi4ES3_EELi8ELi1ELb1EEEvNS_16Flash_fwd_paramsE --------------------------
	.section	.nv.shared._ZN5flash32flash_fwd_splitkv_combine_kernelI23Flash_fwd_kernel_traitsILi64ELi64ELi256ELi4ELb0ELb0EN7cutlass6half_tE19Flash_kernel_traitsILi64ELi64ELi256ELi4ES3_EELi8ELi1ELb1EEEvNS_16Flash_fwd_paramsE,"aw",@nobits
	.sectionflags	@""
	.align	16
.nv.shared._ZN5flash32flash_fwd_splitkv_combine_kernelI23Flash_fwd_kernel_traitsILi64ELi64ELi256ELi4ELb0ELb0EN7cutlass6half_tE19Flash_kernel_traitsILi64ELi64ELi256ELi4ES3_EELi8ELi1ELb1EEEvNS_16Flash_fwd_paramsE:
	.zero		1104


//--------------------- .nv.shared._ZN5flash24flash_fwd_splitkv_kernelI23Flash_fwd_kernel_traitsILi64ELi64ELi256ELi4ELb0ELb0EN7cutlass6half_tE19Flash_kernel_traitsILi64ELi64ELi256ELi4ES3_EELb0ELb0ELb0ELb0ELb1ELb0ELb0ELb0EEEvNS_16Flash_fwd_paramsE --------------------------
	.section	.nv.shared._ZN5flash24flash_fwd_splitkv_kernelI23Flash_fwd_kernel_traitsILi64ELi64ELi256ELi4ELb0ELb0EN7cutlass6half_tE19Flash_kernel_traitsILi64ELi64ELi256ELi4ES3_EELb0ELb0ELb0ELb0ELb1ELb0ELb0ELb0EEEvNS_16Flash_fwd_paramsE,"aw",@nobits
	.sectionflags	@""
	.align	16
	.zero		1024


//--------------------- .nv.shared._ZN5flash24flash_fwd_splitkv_kernelI23Flash_fwd_kernel_traitsILi64ELi64ELi256ELi4ELb0ELb0EN7cutlass6half_tE19Flash_kernel_traitsILi64ELi64ELi256ELi4ES3_EELb0ELb0ELb0ELb0ELb1ELb1ELb0ELb0EEEvNS_16Flash_fwd_paramsE --------------------------
	.section	.nv.shared._ZN5flash24flash_fwd_splitkv_kernelI23Flash_fwd_kernel_traitsILi64ELi64ELi256ELi4ELb0ELb0EN7cutlass6half_tE19Flash_kernel_traitsILi64ELi64ELi256ELi4ES3_EELb0ELb0ELb0ELb0ELb1ELb1ELb0ELb0EEEvNS_16Flash_fwd_paramsE,"aw",@nobits
	.sectionflags	@""
	.align	16
	.zero		1024


//--------------------- .nv.shared._ZN5flash24flash_fwd_splitkv_kernelI23Flash_fwd_kernel_traitsILi64ELi64ELi256ELi4ELb0ELb0EN7cutlass6half_tE19Flash_kernel_traitsILi64ELi64ELi256ELi4ES3_EELb0ELb0ELb0ELb0ELb1ELb0ELb1ELb0EEEvNS_16Flash_fwd_paramsE --------------------------
	.section	.nv.shared._ZN5flash24flash_fwd_splitkv_kernelI23Flash_fwd_kernel_traitsILi64ELi64ELi256ELi4ELb0ELb0EN7cutlass6half_tE19Flash_kernel_traitsILi64ELi64ELi256ELi4ES3_EELb0ELb0ELb0ELb0ELb1ELb0ELb1ELb0EEEvNS_16Flash_fwd_paramsE,"aw",@nobits
	.sectionflags	@""
	.align	16
	.zero		1024


//--------------------- .nv.shared._ZN5flash24flash_fwd_splitkv_kernelI23Flash_fwd_kernel_traitsILi64ELi64ELi256ELi4ELb0ELb0EN7cutlass6half_tE19Flash_kernel_traitsILi64ELi64ELi256ELi4ES3_EELb0ELb0ELb0ELb0ELb1ELb1ELb1ELb0EEEvNS_16Flash_fwd_paramsE --------------------------
	.section	.nv.shared._ZN5flash24flash_fwd_splitkv_kernelI23Flash_fwd_kernel_traitsILi64ELi64ELi256ELi4ELb0ELb0EN7cutlass6half_tE19Flash_kernel_traitsILi64ELi64ELi256ELi4ES3_EELb0ELb0ELb0ELb0ELb1ELb1ELb1ELb0EEEvNS_16Flash_fwd_paramsE,"aw",@nobits
	.sectionflags	@""
	.align	16
	.zero		1024


//--------------------- .nv.shared._ZN5flash24flash_fwd_splitkv_kernelI23Flash_fwd_kernel_traitsILi64ELi64ELi256ELi4ELb0ELb0EN7cutlass6half_tE19Flash_kernel_traitsILi64ELi64ELi256ELi4ES3_EELb0ELb0ELb0ELb0ELb0ELb0ELb0ELb0EEEvNS_16Flash_fwd_paramsE --------------------------
	.section	.nv.shared._ZN5flash24flash_fwd_splitkv_kernelI23Flash_fwd_kernel_traitsILi64ELi64ELi256ELi4ELb0ELb0EN7cutlass6half_tE19Flash_kernel_traitsILi64ELi64ELi256ELi4ES3_EELb0ELb0ELb0ELb0ELb0ELb0ELb0ELb0EEEvNS_16Flash_fwd_paramsE,"aw",@nobits
	.sectionflags	@""
	.align	16
	.zero		1024


//--------------------- .nv.shared._ZN5flash24flash_fwd_splitkv_kernelI23Flash_fwd_kernel_traitsILi64ELi64ELi256ELi4ELb0ELb0EN7cutlass6half_tE19Flash_kernel_traitsILi64ELi64ELi256ELi4ES3_EELb0ELb0ELb0ELb0ELb0ELb1ELb0ELb0EEEvNS_16Flash_fwd_paramsE --------------------------
	.section	.nv.shared._ZN5flash24flash_fwd_splitkv_kernelI23Flash_fwd_kernel_traitsILi64ELi64ELi256ELi4ELb0ELb0EN7cutlass6half_tE19Flash_kernel_traitsILi64ELi64ELi256ELi4ES3_EELb0ELb0ELb0ELb0ELb0ELb1ELb0ELb0EEEvNS_16Flash_fwd_paramsE,"aw",@nobits
	.sectionflags	@""
	.align	16
	.zero		1024


//--------------------- .nv.shared._ZN5flash24flash_fwd_splitkv_kernelI23Flash_fwd_kernel_traitsILi64ELi64ELi256ELi4ELb0ELb0EN7cutlass6half_tE19Flash_kernel_traitsILi64ELi64ELi256ELi4ES3_EELb0ELb0ELb0ELb0ELb0ELb0ELb0ELb1EEEvNS_16Flash_fwd_paramsE --------------------------
	.section	.nv.shared._ZN5flash24flash_fwd_splitkv_kernelI23Flash_fwd_kernel_traitsILi64ELi64ELi256ELi4ELb0ELb0EN7cutlass6half_tE19Flash_kernel_traitsILi64ELi64ELi256ELi4ES3_EELb0ELb0ELb0ELb0ELb0ELb0ELb0ELb1EEEvNS_16Flash_fwd_paramsE,"aw",@nobits
	.sectionflags	@""
	.align	16
	.zero		1024


//--------------------- .nv.shared._ZN5flash24flash_fwd_splitkv_kernelI23Flash_fwd_kernel_traitsILi64ELi64ELi256ELi4ELb0ELb0EN7cutlass6half_tE19Flash_kernel_traitsILi64ELi64ELi256ELi4ES3_EELb0ELb0ELb0ELb0ELb0ELb1ELb0ELb1EEEvNS_16Flash_fwd_paramsE --------------------------
	.section	.nv.shared._ZN5flash24flash_fwd_splitkv_kernelI23Flash_fwd_kernel_traitsILi64ELi64ELi256ELi4ELb0ELb0EN7cutlass6half_tE19Flash_kernel_traitsILi64ELi64ELi256ELi4ES3_EELb0ELb0ELb0ELb0ELb0ELb1ELb0ELb1EEEvNS_16Flash_fwd_paramsE,"aw",@nobits
	.sectionflags	@""
	.align	16
	.zero		1024


//--------------------- .nv.shared._ZN5flash24flash_fwd_splitkv_kernelI23Flash_fwd_kernel_traitsILi64ELi64ELi256ELi4ELb0ELb0EN7cutlass6half_tE19Flash_kernel_traitsILi64ELi64ELi256ELi4ES3_EELb0ELb0ELb0ELb0ELb0ELb0ELb1ELb0EEEvNS_16Flash_fwd_paramsE --------------------------
	.section	.nv.shared._ZN5flash24flash_fwd_splitkv_kernelI23Flash_fwd_kernel_traitsILi64ELi64ELi256ELi4ELb0ELb0EN7cutlass6half_tE19Flash_kernel_traitsILi64ELi64ELi256ELi4ES3_EELb0ELb0ELb0ELb0ELb0ELb0ELb1ELb0EEEvNS_16Flash_fwd_paramsE,"aw",@nobits
	.sectionflags	@""
	.align	16
	.zero		1024


//--------------------- .nv.shared._ZN5flash24flash_fwd_splitkv_kernelI23Flash_fwd_kernel_traitsILi64ELi64ELi256ELi4ELb0ELb0EN7cutlass6half_tE19Flash_kernel_traitsILi64ELi64ELi256ELi4ES3_EELb0ELb0ELb0ELb0ELb0ELb1ELb1ELb0EEEvNS_16Flash_fwd_paramsE --------------------------
	.section	.nv.shared._ZN5flash24flash_fwd_splitkv_kernelI23Flash_fwd_kernel_traitsILi64ELi64ELi256ELi4ELb0ELb0EN7cutlass6half_tE19Flash_kernel_traitsILi64ELi64ELi256ELi4ES3_EELb0ELb0ELb0ELb0ELb0ELb1ELb1ELb0EEEvNS_16Flash_fwd_paramsE,"aw",@nobits
	.sectionflags	@""
	.align	16
	.zero		1024


//--------------------- .nv.shared._ZN5flash24flash_fwd_splitkv_kernelI23Flash_fwd_kernel_traitsILi64ELi64ELi256ELi4ELb0ELb0EN7cutlass6half_tE19Flash_kernel_traitsILi64ELi64ELi256ELi4ES3_EELb0ELb0ELb0ELb0ELb0ELb0ELb1ELb1EEEvNS_16Flash_fwd_paramsE --------------------------
	.section	.nv.shared._ZN5flash24flash_fwd_splitkv_kernelI23Flash_fwd_kernel_traitsILi64ELi64ELi256ELi4ELb0ELb0EN7cutlass6half_tE19Flash_kernel_traitsILi64ELi64ELi256ELi4ES3_EELb0ELb0ELb0ELb0ELb0ELb0ELb1ELb1EEEvNS_16Flash_fwd_paramsE,"aw",@nobits
	.sectionflags	@""
	.align	16
	.zero		1024


//--------------------- .nv.shared._ZN5flash24flash_fwd_splitkv_kernelI23Flash_fwd_kernel_traitsILi64ELi64ELi256ELi4ELb0ELb0EN7cutlass6half_tE19Flash_kernel_traitsILi64ELi64ELi256ELi4ES3_EELb0ELb0ELb0ELb0ELb0ELb1ELb1ELb1EEEvNS_16Flash_fwd_paramsE --------------------------
	.section	.nv.shared._ZN5flash24flash_fwd_splitkv_kernelI23Flash_fwd_kernel_traitsILi64ELi64ELi256ELi4ELb0ELb0EN7cutlass6half_tE19Flash_kernel_traitsILi64ELi64ELi256ELi4ES3_EELb0ELb0ELb0ELb0ELb0ELb1ELb1ELb1EEEvNS_16Flash_fwd_paramsE,"aw",@nobits
	.sectionflags	@""
	.align	16
	.zero		1024


//--------------------- .nv.shared._ZN5flash24flash_fwd_splitkv_kernelI23Flash_fwd_kernel_traitsILi64ELi64ELi256ELi4ELb0ELb0EN7cutlass6half_tE19Flash_kernel_traitsILi64ELi64ELi256ELi4ES3_EELb0ELb1ELb0ELb0ELb0ELb0ELb0ELb0EEEvNS_16Flash_fwd_paramsE --------------------------
	.section	.nv.shared._ZN5flash24flash_fwd_splitkv_kernelI23Flash_fwd_kernel_traitsILi64ELi64ELi256ELi4ELb0ELb0EN7cutlass6half_tE19Flash_kernel_traitsILi64ELi64ELi256ELi4ES3_EELb0ELb1ELb0ELb0ELb0ELb0ELb0ELb0EEEvNS_16Flash_fwd_paramsE,"aw",@nobits
	.sectionflags	@""
	.align	16
	.zero		1024


//--------------------- .nv.shared._ZN5flash24flash_fwd_splitkv_kernelI23Flash_fwd_kernel_traitsILi64ELi64ELi256ELi4ELb0ELb0EN7cutlass6half_tE19Flash_kernel_traitsILi64ELi64ELi256ELi4ES3_EELb0ELb1ELb0ELb0ELb0ELb1ELb0ELb0EEEvNS_16Flash_fwd_paramsE --------------------------
	.section	.nv.shared._ZN5flash24flash_fwd_splitkv_kernelI23Flash_fwd_kernel_traitsILi64ELi64ELi256ELi4ELb0ELb0EN7cutlass6half_tE19Flash_kernel_traitsILi64ELi64ELi256ELi4ES3_EELb0ELb1ELb0ELb0ELb0ELb1ELb0ELb0EEEvNS_16Flash_fwd_paramsE,"aw",@nobits
	.sectionflags	@""
	.align	16
	.zero		1024


//--------------------- .nv.shared._ZN5flash24flash_fwd_splitkv_kernelI23Flash_fwd_kernel_traitsILi64ELi64ELi256ELi4ELb0ELb0EN7cutlass6half_tE19Flash_kernel_traitsILi64ELi64ELi256ELi4ES3_EELb0ELb1ELb0ELb0ELb0ELb0ELb0ELb1EEEvNS_16Flash_fwd_paramsE --------------------------
	.section	.nv.shared._ZN5flash24flash_fwd_splitkv_kernelI23Flash_fwd_kernel_traitsILi64ELi64ELi256ELi4ELb0ELb0EN7cutlass6half_tE19Flash_kernel_traitsILi64ELi64ELi256ELi4ES3_EELb0ELb1ELb0ELb0ELb0ELb0ELb0ELb1EEEvNS_16Flash_fwd_paramsE,"aw",@nobits
	.sectionflags	@""
	.align	16
	.zero		1024


//--------------------- .nv.shared._ZN5flash24flash_fwd_splitkv_kernelI23Flash_fwd_kernel_traitsILi64ELi64ELi256ELi4ELb0ELb0EN7cutlass6half_tE19Flash_kernel_traitsILi64ELi64ELi256ELi4ES3_EELb0ELb1ELb0ELb0ELb0ELb1ELb0ELb1EEEvNS_16Flash_fwd_paramsE --------------------------
	.section	.nv.shared._ZN5flash24flash_fwd_splitkv_kernelI23Flash_fwd_kernel_traitsILi64ELi64ELi256ELi4ELb0ELb0EN7cutlass6half_tE19Flash_kernel_traitsILi64ELi64ELi256ELi4ES3_EELb0ELb1ELb0ELb0ELb0ELb1ELb0ELb1EEEvNS_16Flash_fwd_paramsE,"aw",@nobits
	.sectionflags	@""
	.align	16
	.zero		1024


//--------------------- .nv.shared._ZN5flash24flash_fwd_splitkv_kernelI23Flash_fwd_kernel_traitsILi64ELi64ELi256ELi4ELb0ELb0EN7cutlass6half_tE19Flash_kernel_traitsILi64ELi64ELi256ELi4ES3_EELb0ELb1ELb0ELb0ELb0ELb0ELb1ELb0EEEvNS_16Flash_fwd_paramsE --------------------------
	.section	.nv.shared._ZN5flash24flash_fwd_splitkv_kernelI23Flash_fwd_kernel_traitsILi64ELi64ELi256ELi4ELb0ELb0EN7cutlass6half_tE19Flash_kernel_traitsILi64ELi64ELi256ELi4ES3_EELb0ELb1ELb0ELb0ELb0ELb0ELb1ELb0EEEvNS_16Flash_fwd_paramsE,"aw",@nobits
	.sectionflags	@""
	.align	16
	.zero		1024


//--------------------- .nv.shared._ZN5flash24flash_fwd_splitkv_kernelI23Flash_fwd_kernel_traitsILi64ELi64ELi256ELi4ELb0ELb0EN7cutlass6half_tE19Flash_kernel_traitsILi64ELi64ELi256ELi4ES3_EELb0ELb1ELb0ELb0ELb0ELb1ELb1ELb0EEEvNS_16Flash_fwd_paramsE --------------------------
	.section	.nv.shared._ZN5flash24flash_fwd_splitkv_kernelI23Flash_fwd_kernel_traitsILi64ELi64ELi256ELi4ELb0ELb0EN7cutlass6half_tE19Flash_kernel_traitsILi64ELi64ELi256ELi4ES3_EELb0ELb1ELb0ELb0ELb0ELb1ELb1ELb0EEEvNS_16Flash_fwd_paramsE,"aw",@nobits
	.sectionflags	@""
	.align	16
	.zero		1024


//--------------------- .nv.shared._ZN5flash24flash_fwd_splitkv_kernelI23Flash_fwd_kernel_traitsILi64ELi64ELi256ELi4ELb0ELb0EN7cutlass6half_tE19Flash_kernel_traitsILi64ELi64ELi256ELi4ES3_EELb0ELb1ELb0ELb0ELb0ELb0ELb1ELb1EEEvNS_16Flash_fwd_paramsE --------------------------
	.section	.nv.shared._ZN5flash24flash_fwd_splitkv_kernelI23Flash_fwd_kernel_traitsILi64ELi64ELi256ELi4ELb0ELb0EN7cutlass6half_tE19Flash_kernel_traitsILi64ELi64ELi256ELi4ES3_EELb0ELb1ELb0ELb0ELb0ELb0ELb1ELb1EEEvNS_16Flash_fwd_paramsE,"aw",@nobits
	.sectionflags	@""
	.align	16
	.zero		1024


//--------------------- .nv.shared._ZN5flash24flash_fwd_splitkv_kernelI23Flash_fwd_kernel_traitsILi64ELi64ELi256ELi4ELb0ELb0EN7cutlass6half_tE19Flash_kernel_traitsILi64ELi64ELi256ELi4ES3_EELb0ELb1ELb0ELb0ELb0ELb1ELb1ELb1EEEvNS_16Flash_fwd_paramsE --------------------------
	.section	.nv.shared._ZN5flash24flash_fwd_splitkv_kernelI23Flash_fwd_kernel_traitsILi64ELi64ELi256ELi4ELb0ELb0EN7cutlass6half_tE19Flash_kernel_traitsILi64ELi64ELi256ELi4ES3_EELb0ELb1ELb0ELb0ELb0ELb1ELb1ELb1EEEvNS_16Flash_fwd_paramsE,"aw",@nobits
	.sectionflags	@""
	.align	16
	.zero		1024


//--------------------- .nv.shared._ZN5flash24flash_fwd_splitkv_kernelI23Flash_fwd_kernel_traitsILi64ELi64ELi256ELi4ELb0ELb0EN7cutlass6half_tE19Flash_kernel_traitsILi64ELi64ELi256ELi4ES3_EELb0ELb0ELb0ELb1ELb1ELb0ELb0ELb0EEEvNS_16Flash_fwd_paramsE --------------------------
	.section	.nv.shared._ZN5flash24flash_fwd_splitkv_kernelI23Flash_fwd_kernel_traitsILi64ELi64ELi256ELi4ELb0ELb0EN7cutlass6half_tE19Flash_kernel_traitsILi64ELi64ELi256ELi4ES3_EELb0ELb0ELb0ELb1ELb1ELb0ELb0ELb0EEEvNS_16Flash_fwd_paramsE,"aw",@nobits
	.sectionflags	@""
	.align	16
	.zero		1024


//--------------------- .nv.shared._ZN5flash24flash_fwd_splitkv_kernelI23Flash_fwd_kernel_traitsILi64ELi64ELi256ELi4ELb0ELb0EN7cutlass6half_tE19Flash_kernel_traitsILi64ELi64ELi256ELi4ES3_EELb0ELb0ELb0ELb1ELb1ELb1ELb0ELb0EEEvNS_16Flash_fwd_paramsE --------------------------
	.section	.nv.shared._ZN5flash24flash_fwd_splitkv_kernelI23Flash_fwd_kernel_traitsILi64ELi64ELi256ELi4ELb0ELb0EN7cutlass6half_tE19Flash_kernel_traitsILi64ELi64ELi256ELi4ES3_EELb0ELb0ELb0ELb1ELb1ELb1ELb0ELb0EEEvNS_16Flash_fwd_paramsE,"aw",@nobits
	.sectionflags	@""
	.align	16
	.zero		1024


//--------------------- .nv.shared._ZN5flash24flash_fwd_splitkv_kernelI23Flash_fwd_kernel_traitsILi64ELi64ELi256ELi4ELb0ELb0EN7cutlass6half_tE19Flash_kernel_traitsILi64ELi64ELi256ELi4ES3_EELb0ELb0ELb1ELb0ELb0ELb0ELb0ELb0EEEvNS_16Flash_fwd_paramsE --------------------------
	.section	.nv.shared._ZN5flash24flash_fwd_splitkv_kernelI23Flash_fwd_kernel_traitsILi64ELi64ELi256ELi4ELb0ELb0EN7cutlass6half_tE19Flash_kernel_traitsILi64ELi64ELi256ELi4ES3_EELb0ELb0ELb1ELb0ELb0ELb0ELb0ELb0EEEvNS_16Flash_fwd_paramsE,"aw",@nobits
	.sectionflags	@""
	.align	16
	.zero		1024


//--------------------- .nv.shared._ZN5flash24flash_fwd_splitkv_kernelI23Flash_fwd_kernel_traitsILi64ELi64ELi256ELi4ELb0ELb0EN7cutlass6half_tE19Flash_kernel_traitsILi64ELi64ELi256ELi4ES3_EELb0ELb0ELb1ELb0ELb0ELb1ELb0ELb0EEEvNS_16Flash_fwd_paramsE --------------------------
	.section	.nv.shared._ZN5flash24flash_fwd_splitkv_kernelI23Flash_fwd_kernel_traitsILi64ELi64ELi256ELi4ELb0ELb0EN7cutlass6half_tE19Flash_kernel_traitsILi64ELi64ELi256ELi4ES3_EELb0ELb0ELb1ELb0ELb0ELb1ELb0ELb0EEEvNS_16Flash_fwd_paramsE,"aw",@nobits
	.sectionflags	@""
	.align	16
	.zero		1024


//--------------------- .nv.shared._ZN5flash24flash_fwd_splitkv_kernelI23Flash_fwd_kernel_traitsILi64ELi64ELi256ELi4ELb0ELb0EN7cutlass6half_tE19Flash_kernel_traitsILi64ELi64ELi256ELi4ES3_EELb0ELb0ELb0ELb0ELb1ELb0ELb0ELb1EEEvNS_16Flash_fwd_paramsE --------------------------
	.section	.nv.shared._ZN5flash24flash_fwd_splitkv_kernelI23Flash_fwd_kernel_traitsILi64ELi64ELi256ELi4ELb0ELb0EN7cutlass6half_tE19Flash_kernel_traitsILi64ELi64ELi256ELi4ES3_EELb0ELb0ELb0ELb0ELb1ELb0ELb0ELb1EEEvNS_16Flash_fwd_paramsE,"aw",@nobits
	.sectionflags	@""
	.align	16
	.zero		1024


//--------------------- .nv.shared._ZN5flash24flash_fwd_splitkv_kernelI23Flash_fwd_kernel_traitsILi64ELi64ELi256ELi4ELb0ELb0EN7cutlass6half_tE19Flash_kernel_traitsILi64ELi64ELi256ELi4ES3_EELb0ELb0ELb0ELb0ELb1ELb1ELb0ELb1EEEvNS_16Flash_fwd_paramsE --------------------------
	.section	.nv.shared._ZN5flash24flash_fwd_splitkv_kernelI23Flash_fwd_kernel_traitsILi64ELi64ELi256ELi4ELb0ELb0EN7cutlass6half_tE19Flash_kernel_traitsILi64ELi64ELi256ELi4ES3_EELb0ELb0ELb0ELb0ELb1ELb1ELb0ELb1EEEvNS_16Flash_fwd_paramsE,"aw",@nobits
	.sectionflags	@""
	.align	16
	.zero		1024


//--------------------- .nv.shared._ZN5flash24flash_fwd_splitkv_kernelI23Flash_fwd_kernel_traitsILi64ELi64ELi256ELi4ELb0ELb0EN7cutlass6half_tE19Flash_kernel_traitsILi64ELi64ELi256ELi4ES3_EELb0ELb0ELb1ELb0ELb0ELb0ELb0ELb1EEEvNS_16Flash_fwd_paramsE --------------------------
	.section	.nv.shared._ZN5flash24flash_fwd_splitkv_kernelI23Flash_fwd_kernel_traitsILi64ELi64ELi256ELi4ELb0ELb0EN7cutlass6half_tE19Flash_kernel_traitsILi64ELi64ELi256ELi4ES3_EELb0ELb0ELb1ELb0ELb0ELb0ELb0ELb1EEEvNS_16Flash_fwd_paramsE,"aw",@nobits
	.sectionflags	@""
	.align	16
	.zero		1024


//--------------------- .nv.shared._ZN5flash24flash_fwd_splitkv_kernelI23Flash_fwd_kernel_traitsILi64ELi64ELi256ELi4ELb0ELb0EN7cutlass6half_tE19Flash_kernel_traitsILi64ELi64ELi256ELi4ES3_EELb0ELb0ELb1ELb0ELb0ELb1ELb0ELb1EEEvNS_16Flash_fwd_paramsE --------------------------
	.section	.nv.shared._ZN5flash24flash_fwd_splitkv_kernelI23Flash_fwd_kernel_traitsILi64ELi64ELi256ELi4ELb0ELb0EN7cutlass6half_tE19Flash_kernel_traitsILi64ELi64ELi256ELi4ES3_EELb0ELb0ELb1ELb0ELb0ELb1ELb0ELb1EEEvNS_16Flash_fwd_paramsE,"aw",@nobits
	.sectionflags	@""
	.align	16
	.zero		1024


//--------------------- .nv.shared._ZN5flash24flash_fwd_splitkv_kernelI23Flash_fwd_kernel_traitsILi64ELi64ELi256ELi4ELb0ELb0EN7cutlass6half_tE19Flash_kernel_traitsILi64ELi64ELi256ELi4ES3_EELb0ELb0ELb0ELb1ELb1ELb0ELb1ELb0EEEvNS_16Flash_fwd_paramsE --------------------------
	.section	.nv.shared._ZN5flash24flash_fwd_splitkv_kernelI23Flash_fwd_kernel_traitsILi64ELi64ELi256ELi4ELb0ELb0EN7cutlass6half_tE19Flash_kernel_traitsILi64ELi64ELi256ELi4ES3_EELb0ELb0ELb0ELb1ELb1ELb0ELb1ELb0EEEvNS_16Flash_fwd_paramsE,"aw",@nobits
	.sectionflags	@""
	.align	16
	.zero		1024


//--------------------- .nv.shared._ZN5flash24flash_fwd_splitkv_kernelI23Flash_fwd_kernel_traitsILi64ELi64ELi256ELi4ELb0ELb0EN7cutlass6half_tE19Flash_kernel_traitsILi64ELi64ELi256ELi4ES3_EELb0ELb0ELb0ELb1ELb1ELb1ELb1ELb0EEEvNS_16Flash_fwd_paramsE --------------------------
	.section	.nv.shared._ZN5flash24flash_fwd_splitkv_kernelI23Flash_fwd_kernel_traitsILi64ELi64ELi256ELi4ELb0ELb0EN7cutlass6half_tE19Flash_kernel_traitsILi64ELi64ELi256ELi4ES3_EELb0ELb0ELb0ELb1ELb1ELb1ELb1ELb0EEEvNS_16Flash_fwd_paramsE,"aw",@nobits
	.sectionflags	@""
	.align	16
	.zero		1024


//--------------------- .nv.shared._ZN5flash24flash_fwd_splitkv_kernelI23Flash_fwd_kernel_traitsILi64ELi64ELi256ELi4ELb0ELb0EN7cutlass6half_tE19Flash_kernel_traitsILi64ELi64ELi256ELi4ES3_EELb0ELb0ELb1ELb0ELb0ELb0ELb1ELb0EEEvNS_16Flash_fwd_paramsE --------------------------
	.section	.nv.shared._ZN5flash24flash_fwd_splitkv_kernelI23Flash_fwd_kernel_traitsILi64ELi64ELi256ELi4ELb0ELb0EN7cutlass6half_tE19Flash_kernel_traitsILi64ELi64ELi256ELi4ES3_EELb0ELb0ELb1ELb0ELb0ELb0ELb1ELb0EEEvNS_16Flash_fwd_paramsE,"aw",@nobits
	.sectionflags	@""
	.align	16
	.zero		1024


//--------------------- .nv.shared._ZN5flash24flash_fwd_splitkv_kernelI23Flash_fwd_kernel_traitsILi64ELi64ELi256ELi4ELb0ELb0EN7cutlass6half_tE19Flash_kernel_traitsILi64ELi64ELi256ELi4ES3_EELb0ELb0ELb1ELb0ELb0ELb1ELb1ELb0EEEvNS_16Flash_fwd_paramsE --------------------------
	.section	.nv.shared._ZN5flash24flash_fwd_splitkv_kernelI23Flash_fwd_kernel_traitsILi64ELi64ELi256ELi4ELb0ELb0EN7cutlass6half_tE19Flash_kernel_traitsILi64ELi64ELi256ELi4ES3_EELb0ELb0ELb1ELb0ELb0ELb1ELb1ELb0EEEvNS_16Flash_fwd_paramsE,"aw",@nobits
	.sectionflags	@""
	.align	16
	.zero		1024


//--------------------- .nv.shared._ZN5flash24flash_fwd_splitkv_kernelI23Flash_fwd_kernel_traitsILi64ELi64ELi256ELi4ELb0ELb0EN7cutlass6half_tE19Flash_kernel_traitsILi64ELi64ELi256ELi4ES3_EELb0ELb0ELb0ELb0ELb1ELb0ELb1ELb1EEEvNS_16Flash_fwd_paramsE --------------------------
	.section	.nv.shared._ZN5flash24flash_fwd_splitkv_kernelI23Flash_fwd_kernel_traitsILi64ELi64ELi256ELi4ELb0ELb0EN7cutlass6half_tE19Flash_kernel_traitsILi64ELi64ELi256ELi4ES3_EELb0ELb0ELb0ELb0ELb1ELb0ELb1ELb1EEEvNS_16Flash_fwd_paramsE,"aw",@nobits
	.sectionflags	@""
	.align	16
	.zero		1024


//--------------------- .nv.shared._ZN5flash24flash_fwd_splitkv_kernelI23Flash_fwd_kernel_traitsILi64ELi64ELi256ELi4ELb0ELb0EN7cutlass6half_tE19Flash_kernel_traitsILi64ELi64ELi256ELi4ES3_EELb0ELb0ELb0ELb0ELb1ELb1ELb1ELb1EEEvNS_16Flash_fwd_paramsE --------------------------
	.section	.nv.shared._ZN5flash24flash_fwd_splitkv_kernelI23Flash_fwd_kernel_traitsILi64ELi64ELi256ELi4ELb0ELb0EN7cutlass6half_tE19Flash_kernel_traitsILi64ELi64ELi256ELi4ES3_EELb0ELb0ELb0ELb0ELb1ELb1ELb1ELb1EEEvNS_16Flash_fwd_paramsE,"aw",@nobits
	.sectionflags	@""
	.align	16
	.zero		1024


//--------------------- .nv.shared._ZN5flash24flash_fwd_splitkv_kernelI23Flash_fwd_kernel_traitsILi64ELi64ELi256ELi4ELb0ELb0EN7cutlass6half_tE19Flash_kernel_traitsILi64ELi64ELi256ELi4ES3_EELb0ELb0ELb1ELb0ELb0ELb0ELb1ELb1EEEvNS_16Flash_fwd_paramsE --------------------------
	.section	.nv.shared._ZN5flash24flash_fwd_splitkv_kernelI23Flash_fwd_kernel_traitsILi64ELi64ELi256ELi4ELb0ELb0EN7cutlass6half_tE19Flash_kernel_traitsILi64ELi64ELi256ELi4ES3_EELb0ELb0ELb1ELb0ELb0ELb0ELb1ELb1EEEvNS_16Flash_fwd_paramsE,"aw",@nobits
	.sectionflags	@""
	.align	16
	.zero		1024


//--------------------- .nv.shared._ZN5flash24flash_fwd_splitkv_kernelI23Flash_fwd_kernel_traitsILi64ELi64ELi256ELi4ELb0ELb0EN7cutlass6half_tE19Flash_kernel_traitsILi64ELi64ELi256ELi4ES3_EELb0ELb0ELb1ELb0ELb0ELb1ELb1ELb1EEEvNS_16Flash_fwd_paramsE --------------------------
	.section	.nv.shared._ZN5flash24flash_fwd_splitkv_kernelI23Flash_fwd_kernel_traitsILi64ELi64ELi256ELi4ELb0ELb0EN7cutlass6half_tE19Flash_kernel_traitsILi64ELi64ELi256ELi4ES3_EELb0ELb0ELb1ELb0ELb0ELb1ELb1ELb1EEEvNS_16Flash_fwd_paramsE,"aw",@nobits
	.sectionflags	@""
	.align	16
	.zero		1024


//--------------------- .nv.shared._ZN5flash24flash_fwd_splitkv_kernelI23Flash_fwd_kernel_traitsILi64ELi64ELi256ELi4ELb0ELb0EN7cutlass6half_tE19Flash_kernel_traitsILi64ELi64ELi256ELi4ES3_EELb0ELb1ELb0ELb0ELb1ELb0ELb0ELb0EEEvNS_16Flash_fwd_paramsE --------------------------
	.section	.nv.shared._ZN5flash24flash_fwd_splitkv_kernelI23Flash_fwd_kernel_traitsILi64ELi64ELi256ELi4ELb0ELb0EN7cutlass6half_tE19Flash_kernel_traitsILi64ELi64ELi256ELi4ES3_EELb0ELb1ELb0ELb0ELb1ELb0ELb0ELb0EEEvNS_16Flash_fwd_paramsE,"aw",@nobits
	.sectionflags	@""
	.align	16
	.zero		1024


//--------------------- .nv.shared._ZN5flash24flash_fwd_splitkv_kernelI23Flash_fwd_kernel_traitsILi64ELi64ELi256ELi4ELb0ELb0EN7cutlass6half_tE19Flash_kernel_traitsILi64ELi64ELi256ELi4ES3_EELb0ELb1ELb0ELb0ELb1ELb1ELb0ELb0EEEvNS_16Flash_fwd_paramsE --------------------------
	.section	.nv.shared._ZN5flash24flash_fwd_splitkv_kernelI23Flash_fwd_kernel_traitsILi64ELi64ELi256ELi4ELb0ELb0EN7cutlass6half_tE19Flash_kernel_traitsILi64ELi64ELi256ELi4ES3_EELb0ELb1ELb0ELb0ELb1ELb1ELb0ELb0EEEvNS_16Flash_fwd_paramsE,"aw",@nobits
	.sectionflags	@""
	.align	16
	.zero		1024


//--------------------- .nv.shared._ZN5flash24flash_fwd_splitkv_kernelI23Flash_fwd_kernel_traitsILi64ELi64ELi256ELi4ELb0ELb0EN7cutlass6half_tE19Flash_kernel_traitsILi64ELi64ELi256ELi4ES3_EELb0ELb1ELb1ELb0ELb0ELb0ELb0ELb0EEEvNS_16Flash_fwd_paramsE --------------------------
	.section	.nv.shared._ZN5flash24flash_fwd_splitkv_kernelI23Flash_fwd_kernel_traitsILi64ELi64ELi256ELi4ELb0ELb0EN7cutlass6half_tE19Flash_kernel_traitsILi64ELi64ELi256ELi4ES3_EELb0ELb1ELb1ELb0ELb0ELb0ELb0ELb0EEEvNS_16Flash_fwd_paramsE,"aw",@nobits
	.sectionflags	@""
	.align	16
	.zero		1024


//--------------------- .nv.shared._ZN5flash24flash_fwd_splitkv_kernelI23Flash_fwd_kernel_traitsILi64ELi64ELi256ELi4ELb0ELb0EN7cutlass6half_tE19Flash_kernel_traitsILi64ELi64ELi256ELi4ES3_EELb0ELb1ELb1ELb0ELb0ELb1ELb0ELb0EEEvNS_16Flash_fwd_paramsE --------------------------
	.section	.nv.shared._ZN5flash24flash_fwd_splitkv_kernelI23Flash_fwd_kernel_traitsILi64ELi64ELi256ELi4ELb0ELb0EN7cutlass6half_tE19Flash_kernel_traitsILi64ELi64ELi256ELi4ES3_EELb0ELb1ELb1ELb0ELb0ELb1ELb0ELb0EEEvNS_16Flash_fwd_paramsE,"aw",@nobits
	.sectionflags	@""
	.align	16
	.zero		1024


//--------------------- .nv.shared._ZN5flash24flash_fwd_splitkv_kernelI23Flash_fwd_kernel_traitsILi64ELi64ELi256ELi4ELb0ELb0EN7cutlass6half_tE19Flash_kernel_traitsILi64ELi64ELi256ELi4ES3_EELb0ELb1ELb0ELb0ELb1ELb0ELb0ELb1EEEvNS_16Flash_fwd_paramsE --------------------------
	.section	.nv.shared._ZN5flash24flash_fwd_splitkv_kernelI23Flash_fwd_kernel_traitsILi64ELi64ELi256ELi4ELb0ELb0EN7cutlass6half_tE19Flash_kernel_traitsILi64ELi64ELi256ELi4ES3_EELb0ELb1ELb0ELb0ELb1ELb0ELb0ELb1EEEvNS_16Flash_fwd_paramsE,"aw",@nobits
	.sectionflags	@""
	.align	16
	.zero		1024


//--------------------- .nv.shared._ZN5flash24flash_fwd_splitkv_kernelI23Flash_fwd_kernel_traitsILi64ELi64ELi256ELi4ELb0ELb0EN7cutlass6half_tE19Flash_kernel_traitsILi64ELi64ELi256ELi4ES3_EELb0ELb1ELb0ELb0ELb1ELb1ELb0ELb1EEEvNS_16Flash_fwd_paramsE --------------------------
	.section	.nv.shared._ZN5flash24flash_fwd_splitkv_kernelI23Flash_fwd_kernel_traitsILi64ELi64ELi256ELi4ELb0ELb0EN7cutlass6half_tE19Flash_kernel_traitsILi64ELi64ELi256ELi4ES3_EELb0ELb1ELb0ELb0ELb1ELb1ELb0ELb1EEEvNS_16Flash_fwd_paramsE,"aw",@nobits
	.sectionflags	@""
	.align	16
	.zero		1024


//--------------------- .nv.shared._ZN5flash24flash_fwd_splitkv_kernelI23Flash_fwd_kernel_traitsILi64ELi64ELi256ELi4ELb0ELb0EN7cutlass6half_tE19Flash_kernel_traitsILi64ELi64ELi256ELi4ES3_EELb0ELb1ELb1ELb0ELb0ELb0ELb0ELb1EEEvNS_16Flash_fwd_paramsE --------------------------
	.section	.nv.shared._ZN5flash24flash_fwd_splitkv_kernelI23Flash_fwd_kernel_traitsILi64ELi64ELi256ELi4ELb0ELb0EN7cutlass6half_tE19Flash_kernel_traitsILi64ELi64ELi256ELi4ES3_EELb0ELb1ELb1ELb0ELb0ELb0ELb0ELb1EEEvNS_16Flash_fwd_paramsE,"aw",@nobits
	.sectionflags	@""
	.align	16
	.zero		1024


//--------------------- .nv.shared._ZN5flash24flash_fwd_splitkv_kernelI23Flash_fwd_kernel_traitsILi64ELi64ELi256ELi4ELb0ELb0EN7cutlass6half_tE19Flash_kernel_traitsILi64ELi64ELi256ELi4ES3_EELb0ELb1ELb1ELb0ELb0ELb1ELb0ELb1EEEvNS_16Flash_fwd_paramsE --------------------------
	.section	.nv.shared._ZN5flash24flash_fwd_splitkv_kernelI23Flash_fwd_kernel_traitsILi64ELi64ELi256ELi4ELb0ELb0EN7cutlass6half_tE19Flash_kernel_traitsILi64ELi64ELi256ELi4ES3_EELb0ELb1ELb1ELb0ELb0ELb1ELb0ELb1EEEvNS_16Flash_fwd_paramsE,"aw",@nobits
	.sectionflags	@""
	.align	16
	.zero		1024


//--------------------- .nv.shared._ZN5flash24flash_fwd_splitkv_kernelI23Flash_fwd_kernel_traitsILi64ELi64ELi256ELi4ELb0ELb0EN7cutlass6half_tE19Flash_kernel_traitsILi64ELi64ELi256ELi4ES3_EELb0ELb1ELb0ELb0ELb1ELb0ELb1ELb0EEEvNS_16Flash_fwd_paramsE --------------------------
	.section	.nv.shared._ZN5flash24flash_fwd_splitkv_kernelI23Flash_fwd_kernel_traitsILi64ELi64ELi256ELi4ELb0ELb0EN7cutlass6half_tE19Flash_kernel_traitsILi64ELi64ELi256ELi4ES3_EELb0ELb1ELb0ELb0ELb1ELb0ELb1ELb0EEEvNS_16Flash_fwd_paramsE,"aw",@nobits
	.sectionflags	@""
	.align	16
	.zero		1024


//--------------------- .nv.shared._ZN5flash24flash_fwd_splitkv_kernelI23Flash_fwd_kernel_traitsILi64ELi64ELi256ELi4ELb0ELb0EN7cutlass6half_tE19Flash_kernel_traitsILi64ELi64ELi256ELi4ES3_EELb0ELb1ELb0ELb0ELb1ELb1ELb1ELb0EEEvNS_16Flash_fwd_paramsE --------------------------
	.section	.nv.shared._ZN5flash24flash_fwd_splitkv_kernelI23Flash_fwd_kernel_traitsILi64ELi64ELi256ELi4ELb0ELb0EN7cutlass6half_tE19Flash_kernel_traitsILi64ELi64ELi256ELi4ES3_EELb0ELb1ELb0ELb0ELb1ELb1ELb1ELb0EEEvNS_16Flash_fwd_paramsE,"aw",@nobits
	.sectionflags	@""
	.align	16
	.zero		1024


//--------------------- .nv.shared._ZN5flash24flash_fwd_splitkv_kernelI23Flash_fwd_kernel_traitsILi64ELi64ELi256ELi4ELb0ELb0EN7cutlass6half_tE19Flash_kernel_traitsILi64ELi64ELi256ELi4ES3_EELb0ELb1ELb1ELb0ELb0ELb0ELb1ELb0EEEvNS_16Flash_fwd_paramsE --------------------------
	.section	.nv.shared._ZN5flash24flash_fwd_splitkv_kernelI23Flash_fwd_kernel_traitsILi64ELi64ELi256ELi4ELb0ELb0EN7cutlass6half_tE19Flash_kernel_traitsILi64ELi64ELi256ELi4ES3_EELb0ELb1ELb1ELb0ELb0ELb0ELb1ELb0EEEvNS_16Flash_fwd_paramsE,"aw",@nobits
	.sectionflags	@""
	.align	16
	.zero		1024


//--------------------- .nv.shared._ZN5flash24flash_fwd_splitkv_kernelI23Flash_fwd_kernel_traitsILi64ELi64ELi256ELi4ELb0ELb0EN7cutlass6half_tE19Flash_kernel_traitsILi64ELi64ELi256ELi4ES3_EELb0ELb1ELb1ELb0ELb0ELb1ELb1ELb0EEEvNS_16Flash_fwd_paramsE --------------------------
	.section	.nv.shared._ZN5flash24flash_fwd_splitkv_kernelI23Flash_fwd_kernel_traitsILi64ELi64ELi256ELi4ELb0ELb0EN7cutlass6half_tE19Flash_kernel_traitsILi64ELi64ELi256ELi4ES3_EELb0ELb1ELb1ELb0ELb0ELb1ELb1ELb0EEEvNS_16Flash_fwd_paramsE,"aw",@nobits
	.sectionflags	@""
	.align	16
	.zero		1024


//--------------------- .nv.shared._ZN5flash24flash_fwd_splitkv_kernelI23Flash_fwd_kernel_traitsILi64ELi64ELi256ELi4ELb0ELb0EN7cutlass6half_tE19Flash_kernel_traitsILi64ELi64ELi256ELi4ES3_EELb0ELb1ELb0ELb0ELb1ELb0ELb1ELb1EEEvNS_16Flash_fwd_paramsE --------------------------
	.section	.nv.shared._ZN5flash24flash_fwd_splitkv_kernelI23Flash_fwd_kernel_traitsILi64ELi64ELi256ELi4ELb0ELb0EN7cutlass6half_tE19Flash_kernel_traitsILi64ELi64ELi256ELi4ES3_EELb0ELb1ELb0ELb0ELb1ELb0ELb1ELb1EEEvNS_16Flash_fwd_paramsE,"aw",@nobits
	.sectionflags	@""
	.align	16
	.zero		1024


//--------------------- .nv.shared._ZN5flash24flash_fwd_splitkv_kernelI23Flash_fwd_kernel_traitsILi64ELi64ELi256ELi4ELb0ELb0EN7cutlass6half_tE19Flash_kernel_traitsILi64ELi64ELi256ELi4ES3_EELb0ELb1ELb0ELb0ELb1ELb1ELb1ELb1EEEvNS_16Flash_fwd_paramsE --------------------------
	.section	.nv.shared._ZN5flash24flash_fwd_splitkv_kernelI23Flash_fwd_kernel_traitsILi64ELi64ELi256ELi4ELb0ELb0EN7cutlass6half_tE19Flash_kernel_traitsILi64ELi64ELi256ELi4ES3_EELb0ELb1ELb0ELb0ELb1ELb1ELb1ELb1EEEvNS_16Flash_fwd_paramsE,"aw",@nobits
	.sectionflags	@""
	.align	16
	.zero		1024


//--------------------- .nv.shared._ZN5flash24flash_fwd_splitkv_kernelI23Flash_fwd_kernel_traitsILi64ELi64ELi256ELi4ELb0ELb0EN7cutlass6half_tE19Flash_kernel_traitsILi64ELi64ELi256ELi4ES3_EELb0ELb1ELb1ELb0ELb0ELb0ELb1ELb1EEEvNS_16Flash_fwd_paramsE --------------------------
	.section	.nv.shared._ZN5flash24flash_fwd_splitkv_kernelI23Flash_fwd_kernel_traitsILi64ELi64ELi256ELi4ELb0ELb0EN7cutlass6half_tE19Flash_kernel_traitsILi64ELi64ELi256ELi4ES3_EELb0ELb1ELb1ELb0ELb0ELb0ELb1ELb1EEEvNS_16Flash_fwd_paramsE,"aw",@nobits
	.sectionflags	@""
	.align	16
	.zero		1024


//--------------------- .nv.shared._ZN5flash24flash_fwd_splitkv_kernelI23Flash_fwd_kernel_traitsILi64ELi64ELi256ELi4ELb0ELb0EN7cutlass6half_tE19Flash_kernel_traitsILi64ELi64ELi256ELi4ES3_EELb0ELb1ELb1ELb0ELb0ELb1ELb1ELb1EEEvNS_16Flash_fwd_paramsE --------------------------
	.section	.nv.shared._ZN5flash24flash_fwd_splitkv_kernelI23Flash_fwd_kernel_traitsILi64ELi64ELi256ELi4ELb0ELb0EN7cutlass6half_tE19Flash_kernel_traitsILi64ELi64ELi256ELi4ES3_EELb0ELb1ELb1ELb0ELb0ELb1ELb1ELb1EEEvNS_16Flash_fwd_paramsE,"aw",@nobits
	.sectionflags	@""
	.align	16
	.zero		1024


//--------------------- .nv.shared._ZN5flash32flash_fwd_splitkv_combine_kernelI23Flash_fwd_kernel_traitsILi64ELi64ELi128ELi4ELb0ELb0EN7cutlass6half_tE19Flash_kernel_traitsILi64ELi64ELi128ELi4ES3_EELi8ELi7ELb0EEEvNS_16Flash_fwd_paramsE --------------------------
	.section	.nv.shared._ZN5flash32flash_fwd_splitkv_combine_kernelI23Flash_fwd_kernel_traitsILi64ELi64ELi128ELi4ELb0ELb0EN7cutlass6half_tE19Flash_kernel_traitsILi64ELi64ELi128ELi4ES3_EELi8ELi7ELb0EEEvNS_16Flash_fwd_paramsE,"aw",@nobits
	.sectionflags	@""
	.align	16
.nv.shared._ZN5flash32flash_fwd_splitkv_combine_kernelI23Flash_fwd_kernel_traitsILi64ELi64ELi128ELi4ELb0ELb0EN7cutlass6half_tE19Flash_kernel_traitsILi64ELi64ELi128ELi4ES3_EELi8ELi7ELb0EEEvNS_16Flash_fwd_paramsE:
	.zero		5632


//--------------------- .nv.shared._ZN5flash32flash_fwd_splitkv_combine_kernelI23Flash_fwd_kernel_traitsILi64ELi64ELi128ELi4ELb0ELb0EN7cutlass6half_tE19Flash_kernel_traitsILi64ELi64ELi128ELi4ES3_EELi8ELi6ELb0EEEvNS_16Flash_fwd_paramsE --------------------------
	.section	.nv.shared._ZN5flash32flash_fwd_splitkv_combine_kernelI23Flash_fwd_kernel_traitsILi64ELi64ELi128ELi4ELb0ELb0EN7cutlass6half_tE19Flash_kernel_traitsILi64ELi64ELi128ELi4ES3_EELi8ELi6ELb0EEEvNS_16Flash_fwd_paramsE,"aw",@nobits
	.sectionflags	@""
	.align	16
.nv.shared._ZN5flash32flash_fwd_splitkv_combine_kernelI23Flash_fwd_kernel_traitsILi64ELi64ELi128ELi4ELb0ELb0EN7cutlass6half_tE19Flash_kernel_traitsILi64ELi64ELi128ELi4ES3_EELi8ELi6ELb0EEEvNS_16Flash_fwd_paramsE:
	.zero		3328


//--------------------- .nv.shared._ZN5flash32flash_fwd_splitkv_combine_kernelI23Flash_fwd_kernel_traitsILi64ELi64ELi128ELi4ELb0ELb0EN7cutlass6half_tE19Flash_kernel_traitsILi64ELi64ELi128ELi4ES3_EELi8ELi5ELb0EEEvNS_16Flash_fwd_paramsE --------------------------
	.section	.nv.shared._ZN5flash32flash_fwd_splitkv_combine_kernelI23Flash_fwd_kernel_traitsILi64ELi64ELi128ELi4ELb0ELb0EN7cutlass6half_tE19Flash_kernel_traitsILi64ELi64ELi128ELi4ES3_EELi8ELi5ELb0EEEvNS_16Flash_fwd_paramsE,"aw",@nobits
	.sectionflags	@""
	.align	16
.nv.shared._ZN5flash32flash_fwd_splitkv_combine_kernelI23Flash_fwd_kernel_traitsILi64ELi64ELi128ELi4ELb0ELb0EN7cutlass6half_tE19Flash_kernel_traitsILi64ELi64ELi128ELi4ES3_EELi8ELi5ELb0EEEvNS_16Flash_fwd_paramsE:
	.zero		2176


//--------------------- .nv.shared._ZN5flash32flash_fwd_splitkv_combine_kernelI23Flash_fwd_kernel_traitsILi64ELi64ELi128ELi4ELb0ELb0EN7cutlass6half_tE19Flash_kernel_traitsILi64ELi64ELi128ELi4ES3_EELi8ELi4ELb0EEEvNS_16Flash_fwd_paramsE --------------------------
	.section	.nv.shared._ZN5flash32flash_fwd_splitkv_combine_kernelI23Flash_fwd_kernel_traitsILi64ELi64ELi128ELi4ELb0ELb0EN7cutlass6half_tE19Flash_kernel_traitsILi64ELi64ELi128ELi4ES3_EELi8ELi4ELb0EEEvNS_16Flash_fwd_paramsE,"aw",@nobits
	.sectionflags	@""
	.align	16
.nv.shared._ZN5flash32flash_fwd_splitkv_combine_kernelI23Flash_fwd_kernel_traitsILi64ELi64ELi128ELi4ELb0ELb0EN7cutlass6half_tE19Flash_kernel_traitsILi64ELi64ELi128ELi4ES3_EELi8ELi4ELb0EEEvNS_16Flash_fwd_paramsE:
	.zero		1600


//--------------------- .nv.shared._ZN5flash32flash_fwd_splitkv_combine_kernelI23Flash_fwd_kernel_traitsILi64ELi64ELi128ELi4ELb0ELb0EN7cutlass6half_tE19Flash_kernel_traitsILi64ELi64ELi128ELi4ES3_EELi8ELi3ELb0EEEvNS_16Flash_fwd_paramsE --------------------------
	.section	.nv.shared._ZN5flash32flash_fwd_splitkv_combine_kernelI23Flash_fwd_kernel_traitsILi64ELi64ELi128ELi4ELb0ELb0EN7cutlass6half_tE19Flash_kernel_traitsILi64ELi64ELi128ELi4ES3_EELi8ELi3ELb0EEEvNS_16Flash_fwd_paramsE,"aw",@nobits
	.sectionflags	@""
	.align	16
.nv.shared._ZN5flash32flash_fwd_splitkv_combine_kernelI23Flash_fwd_kernel_traitsILi64ELi64ELi128ELi4ELb0ELb0EN7cutlass6half_tE19Flash_kernel_traitsILi64ELi64ELi128ELi4ES3_EELi8ELi3ELb0EEEvNS_16Flash_fwd_paramsE:
	.zero		1312


//--------------------- .nv.shared._ZN5flash32flash_fwd_splitkv_combine_kernelI23Flash_fwd_kernel_traitsILi64ELi64ELi128ELi4ELb0ELb0EN7cutlass6half_tE19Flash_kernel_traitsILi64ELi64ELi128ELi4ES3_EELi8ELi2ELb0EEEvNS_16Flash_fwd_paramsE --------------------------
	.section	.nv.shared._ZN5flash32flash_fwd_splitkv_combine_kernelI23Flash_fwd_kernel_traitsILi64ELi64ELi128ELi4ELb0ELb0EN7cutlass6half_tE19Flash_kernel_traitsILi64ELi64ELi128ELi4ES3_EELi8ELi2ELb0EEEvNS_16Flash_fwd_paramsE,"aw",@nobits
	.sectionflags	@""
	.align	16
.nv.shared._ZN5flash32flash_fwd_splitkv_combine_kernelI23Flash_fwd_kernel_traitsILi64ELi64ELi128ELi4ELb0ELb0EN7cutlass6half_tE19Flash_kernel_traitsILi64ELi64ELi128ELi4ES3_EELi8ELi2ELb0EEEvNS_16Flash_fwd_paramsE:
	.zero		1168


//--------------------- .nv.shared._ZN5flash32flash_fwd_splitkv_combine_kernelI23Flash_fwd_kernel_traitsILi64ELi64ELi128ELi4ELb0ELb0EN7cutlass6half_tE19Flash_kernel_traitsILi64ELi64ELi128ELi4ES3_EELi8ELi1ELb0EEEvNS_16Flash_fwd_paramsE --------------------------
	.section	.nv.shared._ZN5flash32flash_fwd_splitkv_combine_kernelI23Flash_fwd_kernel_traitsILi64ELi64ELi128ELi4ELb0ELb0EN7cutlass6half_tE19Flash_kernel_traitsILi64ELi64ELi128ELi4ES3_EELi8ELi1ELb0EEEvNS_16Flash_fwd_paramsE,"aw",@nobits
	.sectionflags	@""
	.align	16
.nv.shared._ZN5flash32flash_fwd_splitkv_combine_kernelI23Flash_fwd_kernel_traitsILi64ELi64ELi128ELi4ELb0ELb0EN7cutlass6half_tE19Flash_kernel_traitsILi64ELi64ELi128ELi4ES3_EELi8ELi1ELb0EEEvNS_16Flash_fwd_paramsE:
	.zero		1104


//--------------------- .nv.shared._ZN5flash32flash_fwd_splitkv_combine_kernelI23Flash_fwd_kernel_traitsILi64ELi64ELi128ELi4ELb0ELb0EN7cutlass6half_tE19Flash_kernel_traitsILi64ELi64ELi128ELi4ES3_EELi8ELi7ELb1EEEvNS_16Flash_fwd_paramsE --------------------------
	.section	.nv.shared._ZN5flash32flash_fwd_splitkv_combine_kernelI23Flash_fwd_kernel_traitsILi64ELi64ELi128ELi4ELb0ELb0EN7cutlass6half_tE19Flash_kernel_traitsILi64ELi64ELi128ELi4ES3_EELi8ELi7ELb1EEEvNS_16Flash_fwd_paramsE,"aw",@nobits
	.sectionflags	@""
	.align	16
.nv.shared._ZN5flash32flash_fwd_splitkv_combine_kernelI23Flash_fwd_kernel_traitsILi64ELi64ELi128ELi4ELb0ELb0EN7cutlass6half_tE19Flash_kernel_traitsILi64ELi64ELi128ELi4ES3_EELi8ELi7ELb1EEEvNS_16Flash_fwd_paramsE:
	.zero		5632


//--------------------- .nv.shared._ZN5flash32flash_fwd_splitkv_combine_kernelI23Flash_fwd_kernel_traitsILi64ELi64ELi128ELi4ELb0ELb0EN7cutlass6half_tE19Flash_kernel_traitsILi64ELi64ELi128ELi4ES3_EELi8ELi6ELb1EEEvNS_16Flash_fwd_paramsE --------------------------
	.section	.nv.shared._ZN5flash32flash_fwd_splitkv_combine_kernelI23Flash_fwd_kernel_traitsILi64ELi64ELi128ELi4ELb0ELb0EN7cutlass6half_tE19Flash_kernel_traitsILi64ELi64ELi128ELi4ES3_EELi8ELi6ELb1EEEvNS_16Flash_fwd_paramsE,"aw",@nobits
	.sectionflags	@""
	.align	16
.nv.shared._ZN5flash32flash_fwd_splitkv_combine_kernelI23Flash_fwd_kernel_traitsILi64ELi64ELi128ELi4ELb0ELb0EN7cutlass6half_tE19Flash_kernel_traitsILi64ELi64ELi128ELi4ES3_EELi8ELi6ELb1EEEvNS_16Flash_fwd_paramsE:
	.zero		3328


//--------------------- .nv.shared._ZN5flash32flash_fwd_splitkv_combine_kernelI23Flash_fwd_kernel_traitsILi64ELi64ELi128ELi4ELb0ELb0EN7cutlass6half_tE19Flash_kernel_traitsILi64ELi64ELi128ELi4ES3_EELi8ELi5ELb1EEEvNS_16Flash_fwd_paramsE --------------------------
	.section	.nv.shared._ZN5flash32flash_fwd_splitkv_combine_kernelI23Flash_fwd_kernel_traitsILi64ELi64ELi128ELi4ELb0ELb0EN7cutlass6half_tE19Flash_kernel_traitsILi64ELi64ELi128ELi4ES3_EELi8ELi5ELb1EEEvNS_16Flash_fwd_paramsE,"aw",@nobits
	.sectionflags	@""
	.align	16
.nv.shared._ZN5flash32flash_fwd_splitkv_combine_kernelI23Flash_fwd_kernel_traitsILi64ELi64ELi128ELi4ELb0ELb0EN7cutlass6half_tE19Flash_kernel_traitsILi64ELi64ELi128ELi4ES3_EELi8ELi5ELb1EEEvNS_16Flash_fwd_paramsE:
	.zero		2176


//--------------------- .nv.shared._ZN5flash32flash_fwd_splitkv_combine_kernelI23Flash_fwd_kernel_traitsILi64ELi64ELi128ELi4ELb0ELb0EN7cutlass6half_tE19Flash_kernel_traitsILi64ELi64ELi128ELi4ES3_EELi8ELi4ELb1EEEvNS_16Flash_fwd_paramsE --------------------------
	.section	.nv.shared._ZN5flash32flash_fwd_splitkv_combine_kernelI23Flash_fwd_kernel_traitsILi64ELi64ELi128ELi4ELb0ELb0EN7cutlass6half_tE19Flash_kernel_traitsILi64ELi64ELi128ELi4ES3_EELi8ELi4ELb1EEEvNS_16Flash_fwd_paramsE,"aw",@nobits
	.sectionflags	@""
	.align	16
.nv.shared._ZN5flash32flash_fwd_splitkv_combine_kernelI23Flash_fwd_kernel_traitsILi64ELi64ELi128ELi4ELb0ELb0EN7cutlass6half_tE19Flash_kernel_traitsILi64ELi64ELi128ELi4ES3_EELi8ELi4ELb1EEEvNS_16Flash_fwd_paramsE:
	.zero		1600


//--------------------- .nv.shared._ZN5flash32flash_fwd_splitkv_combine_kernelI23Flash_fwd_kernel_traitsILi64ELi64ELi128ELi4ELb0ELb0EN7cutlass6half_tE19Flash_kernel_traitsILi64ELi64ELi128ELi4ES3_EELi8ELi3ELb1EEEvNS_16Flash_fwd_paramsE --------------------------
	.section	.nv.shared._ZN5flash32flash_fwd_splitkv_combine_kernelI23Flash_fwd_kernel_traitsILi64ELi64ELi128ELi4ELb0ELb0EN7cutlass6half_tE19Flash_kernel_traitsILi64ELi64ELi128ELi4ES3_EELi8ELi3ELb1EEEvNS_16Flash_fwd_paramsE,"aw",@nobits
	.sectionflags	@""
	.align	16
.nv.shared._ZN5flash32flash_fwd_splitkv_combine_kernelI23Flash_fwd_kernel_traitsILi64ELi64ELi128ELi4ELb0ELb0EN7cutlass6half_tE19Flash_kernel_traitsILi64ELi64ELi128ELi4ES3_EELi8ELi3ELb1EEEvNS_16Flash_fwd_paramsE:
	.zero		1312


//--------------------- .nv.shared._ZN5flash32flash_fwd_splitkv_combine_kernelI23Flash_fwd_kernel_traitsILi64ELi64ELi128ELi4ELb0ELb0EN7cutlass6half_tE19Flash_kernel_traitsILi64ELi64ELi128ELi4ES3_EELi8ELi2ELb1EEEvNS_16Flash_fwd_paramsE --------------------------
	.section	.nv.shared._ZN5flash32flash_fwd_splitkv_combine_kernelI23Flash_fwd_kernel_traitsILi64ELi64ELi128ELi4ELb0ELb0EN7cutlass6half_tE19Flash_kernel_traitsILi64ELi64ELi128ELi4ES3_EELi8ELi2ELb1EEEvNS_16Flash_fwd_paramsE,"aw",@nobits
	.sectionflags	@""
	.align	16
.nv.shared._ZN5flash32flash_fwd_splitkv_combine_kernelI23Flash_fwd_kernel_traitsILi64ELi64ELi128ELi4ELb0ELb0EN7cutlass6half_tE19Flash_kernel_traitsILi64ELi64ELi128ELi4ES3_EELi8ELi2ELb1EEEvNS_16Flash_fwd_paramsE:
	.zero		1168


//--------------------- .nv.shared._ZN5flash32flash_fwd_splitkv_combine_kernelI23Flash_fwd_kernel_traitsILi64ELi64ELi128ELi4ELb0ELb0EN7cutlass6half_tE19Flash_kernel_traitsILi64ELi64ELi128ELi4ES3_EELi8ELi1ELb1EEEvNS_16Flash_fwd_paramsE --------------------------
	.section	.nv.shared._ZN5flash32flash_fwd_splitkv_combine_kernelI23Flash_fwd_kernel_traitsILi64ELi64ELi128ELi4ELb0ELb0EN7cutlass6half_tE19Flash_kernel_traitsILi64ELi64ELi128ELi4ES3_EELi8ELi1ELb1EEEvNS_16Flash_fwd_paramsE,"aw",@nobits
	.sectionflags	@""
	.align	16
.nv.shared._ZN5flash32flash_fwd_splitkv_combine_kernelI23Flash_fwd_kernel_traitsILi64ELi64ELi128ELi4ELb0ELb0EN7cutlass6half_tE19Flash_kernel_traitsILi64ELi64ELi128ELi4ES3_EELi8ELi1ELb1EEEvNS_16Flash_fwd_paramsE:
	.zero		1104


//--------------------- .nv.shared._ZN5flash24flash_fwd_splitkv_kernelI23Flash_fwd_kernel_traitsILi64ELi64ELi128ELi4ELb0ELb0EN7cutlass6half_tE19Flash_kernel_traitsILi64ELi64ELi128ELi4ES3_EELb0ELb0ELb0ELb0ELb1ELb0ELb0ELb0EEEvNS_16Flash_fwd_paramsE --------------------------
	.section	.nv.shared._ZN5flash24flash_fwd_splitkv_kernelI23Flash_fwd_kernel_traitsILi64ELi64ELi128ELi4ELb0ELb0EN7cutlass6half_tE19Flash_kernel_traitsILi64ELi64ELi128ELi4ES3_EELb0ELb0ELb0ELb0ELb1ELb0ELb0ELb0EEEvNS_16Flash_fwd_paramsE,"aw",@nobits
	.sectionflags	@""
	.align	16
	.zero		1024


//--------------------- .nv.shared._ZN5flash24flash_fwd_splitkv_kernelI23Flash_fwd_kernel_traitsILi64ELi64ELi128ELi4ELb0ELb0EN7cutlass6half_tE19Flash_kernel_traitsILi64ELi64ELi128ELi4ES3_EELb0ELb0ELb0ELb0ELb1ELb1ELb0ELb0EEEvNS_16Flash_fwd_paramsE --------------------------
	.section	.nv.shared._ZN5flash24flash_fwd_splitkv_kernelI23Flash_fwd_kernel_traitsILi64ELi64ELi128ELi4ELb0ELb0EN7cutlass6half_tE19Flash_kernel_traitsILi64ELi64ELi128ELi4ES3_EELb0ELb0ELb0ELb0ELb1ELb1ELb0ELb0EEEvNS_16Flash_fwd_paramsE,"aw",@nobits
	.sectionflags	@""
	.align	16
	.zero		1024


//--------------------- .nv.shared._ZN5flash24flash_fwd_splitkv_kernelI23Flash_fwd_kernel_traitsILi64ELi64ELi128ELi4ELb0ELb0EN7cutlass6half_tE19Flash_kernel_traitsILi64ELi64ELi128ELi4ES3_EELb0ELb0ELb0ELb0ELb1ELb0ELb1ELb0EEEvNS_16Flash_fwd_paramsE --------------------------
	.section	.nv.shared._ZN5flash24flash_fwd_splitkv_kernelI23Flash_fwd_kernel_traitsILi64ELi64ELi128ELi4ELb0ELb0EN7cutlass6half_tE19Flash_kernel_traitsILi64ELi64ELi128ELi4ES3_EELb0ELb0ELb0ELb0ELb1ELb0ELb1ELb0EEEvNS_16Flash_fwd_paramsE,"aw",@nobits
	.sectionflags	@""
	.align	16
	.zero		1024


//--------------------- .nv.shared._ZN5flash24flash_fwd_splitkv_kernelI23Flash_fwd_kernel_traitsILi64ELi64ELi128ELi4ELb0ELb0EN7cutlass6half_tE19Flash_kernel_traitsILi64ELi64ELi128ELi4ES3_EELb0ELb0ELb0ELb0ELb1ELb1ELb1ELb0EEEvNS_16Flash_fwd_paramsE --------------------------
	.section	.nv.shared._ZN5flash24flash_fwd_splitkv_kernelI23Flash_fwd_kernel_traitsILi64ELi64ELi128ELi4ELb0ELb0EN7cutlass6half_tE19Flash_kernel_traitsILi64ELi64ELi128ELi4ES3_EELb0ELb0ELb0ELb0ELb1ELb1ELb1ELb0EEEvNS_16Flash_fwd_paramsE,"aw",@nobits
	.sectionflags	@""
	.align	16
	.zero		1024


//--------------------- .nv.shared._ZN5flash24flash_fwd_splitkv_kernelI23Flash_fwd_kernel_traitsILi64ELi64ELi128ELi4ELb0ELb0EN7cutlass6half_tE19Flash_kernel_traitsILi64ELi64ELi128ELi4ES3_EELb0ELb0ELb0ELb0ELb0ELb0ELb0ELb0EEEvNS_16Flash_fwd_paramsE --------------------------
	.section	.nv.shared._ZN5flash24flash_fwd_splitkv_kernelI23Flash_fwd_kernel_traitsILi64ELi64ELi128ELi4ELb0ELb0EN7cutlass6half_tE19Flash_kernel_traitsILi64ELi64ELi128ELi4ES3_EELb0ELb0ELb0ELb0ELb0ELb0ELb0ELb0EEEvNS_16Flash_fwd_paramsE,"aw",@nobits
	.sectionflags	@""
	.align	16
	.zero		1024


//--------------------- .nv.shared._ZN5flash24flash_fwd_splitkv_kernelI23Flash_fwd_kernel_traitsILi64ELi64ELi128ELi4ELb0ELb0EN7cutlass6half_tE19Flash_kernel_traitsILi64ELi64ELi128ELi4ES3_EELb0ELb0ELb0ELb0ELb0ELb1ELb0ELb0EEEvNS_16Flash_fwd_paramsE --------------------------
	.section	.nv.shared._ZN5flash24flash_fwd_splitkv_kernelI23Flash_fwd_kernel_traitsILi64ELi64ELi128ELi4ELb0ELb0EN7cutlass6half_tE19Flash_kernel_traitsILi64ELi64ELi128ELi4ES3_EELb0ELb0ELb0ELb0ELb0ELb1ELb0ELb0EEEvNS_16Flash_fwd_paramsE,"aw",@nobits
	.sectionflags	@""
	.align	16
	.zero		1024


//--------------------- .nv.shared._ZN5flash24flash_fwd_splitkv_kernelI23Flash_fwd_kernel_traitsILi64ELi64ELi128ELi4ELb0ELb0EN7cutlass6half_tE19Flash_kernel_traitsILi64ELi64ELi128ELi4ES3_EELb0ELb0ELb0ELb0ELb0ELb0ELb0ELb1EEEvNS_16Flash_fwd_paramsE --------------------------
	.section	.nv.shared._ZN5flash24flash_fwd_splitkv_kernelI23Flash_fwd_kernel_traitsILi64ELi64ELi128ELi4ELb0ELb0EN7cutlass6half_tE19Flash_kernel_traitsILi64ELi64ELi128ELi4ES3_EELb0ELb0ELb0ELb0ELb0ELb0ELb0ELb1EEEvNS_16Flash_fwd_paramsE,"aw",@nobits
	.sectionflags	@""
	.align	16
	.zero		1024


//--------------------- .nv.shared._ZN5flash24flash_fwd_splitkv_kernelI23Flash_fwd_kernel_traitsILi64ELi64ELi128ELi4ELb0ELb0EN7cutlass6half_tE19Flash_kernel_traitsILi64ELi64ELi128ELi4ES3_EELb0ELb0ELb0ELb0ELb0ELb1ELb0ELb1EEEvNS_16Flash_fwd_paramsE --------------------------
	.section	.nv.shared._ZN5flash24flash_fwd_splitkv_kernelI23Flash_fwd_kernel_traitsILi64ELi64ELi128ELi4ELb0ELb0EN7cutlass6half_tE19Flash_kernel_traitsILi64ELi64ELi128ELi4ES3_EELb0ELb0ELb0ELb0ELb0ELb1ELb0ELb1EEEvNS_16Flash_fwd_paramsE,"aw",@nobits
	.sectionflags	@""
	.align	16
	.zero		1024


//--------------------- .nv.shared._ZN5flash24flash_fwd_splitkv_kernelI23Flash_fwd_kernel_traitsILi64ELi64ELi128ELi4ELb0ELb0EN7cutlass6half_tE19Flash_kernel_traitsILi64ELi64ELi128ELi4ES3_EELb0ELb0ELb0ELb0ELb0ELb0ELb1ELb0EEEvNS_16Flash_fwd_paramsE --------------------------
	.section	.nv.shared._ZN5flash24flash_fwd_splitkv_kernelI23Flash_fwd_kernel_traitsILi64ELi64ELi128ELi4ELb0ELb0EN7cutlass6half_tE19Flash_kernel_traitsILi64ELi64ELi128ELi4ES3_EELb0ELb0ELb0ELb0ELb0ELb0ELb1ELb0EEEvNS_16Flash_fwd_paramsE,"aw",@nobits
	.sectionflags	@""
	.align	16
	.zero		1024


//--------------------- .nv.shared._ZN5flash24flash_fwd_splitkv_kernelI23Flash_fwd_kernel_traitsILi64ELi64ELi128ELi4ELb0ELb0EN7cutlass6half_tE19Flash_kernel_traitsILi64ELi64ELi128ELi4ES3_EELb0ELb0ELb0ELb0ELb0ELb1ELb1ELb0EEEvNS_16Flash_fwd_paramsE --------------------------
	.section	.nv.shared._ZN5flash24flash_fwd_splitkv_kernelI23Flash_fwd_kernel_traitsILi64ELi64ELi128ELi4ELb0ELb0EN7cutlass6half_tE19Flash_kernel_traitsILi64ELi64ELi128ELi4ES3_EELb0ELb0ELb0ELb0ELb0ELb1ELb1ELb0EEEvNS_16Flash_fwd_paramsE,"aw",@nobits
	.sectionflags	@""
	.align	16
	.zero		1024


//--------------------- .nv.shared._ZN5flash24flash_fwd_splitkv_kernelI23Flash_fwd_kernel_traitsILi64ELi64ELi128ELi4ELb0ELb0EN7cutlass6half_tE19Flash_kernel_traitsILi64ELi64ELi128ELi4ES3_EELb0ELb0ELb0ELb0ELb0ELb0ELb1ELb1EEEvNS_16Flash_fwd_paramsE --------------------------
	.section	.nv.shared._ZN5flash24flash_fwd_splitkv_kernelI23Flash_fwd_kernel_traitsILi64ELi64ELi128ELi4ELb0ELb0EN7cutlass6half_tE19Flash_kernel_traitsILi64ELi64ELi128ELi4ES3_EELb0ELb0ELb0ELb0ELb0ELb0ELb1ELb1EEEvNS_16Flash_fwd_paramsE,"aw",@nobits
	.sectionflags	@""
	.align	16
	.zero		1024


//--------------------- .nv.shared._ZN5flash24flash_fwd_splitkv_kernelI23Flash_fwd_kernel_traitsILi64ELi64ELi128ELi4ELb0ELb0EN7cutlass6half_tE19Flash_kernel_traitsILi64ELi64ELi128ELi4ES3_EELb0ELb0ELb0ELb0ELb0ELb1ELb1ELb1EEEvNS_16Flash_fwd_paramsE --------------------------
	.section	.nv.shared._ZN5flash24flash_fwd_splitkv_kernelI23Flash_fwd_kernel_traitsILi64ELi64ELi128ELi4ELb0ELb0EN7cutlass6half_tE19Flash_kernel_traitsILi64ELi64ELi128ELi4ES3_EELb0ELb0ELb0ELb0ELb0ELb1ELb1ELb1EEEvNS_16Flash_fwd_paramsE,"aw",@nobits
	.sectionflags	@""
	.align	16
	.zero		1024


//--------------------- .nv.shared._ZN5flash24flash_fwd_splitkv_kernelI23Flash_fwd_kernel_traitsILi64ELi64ELi128ELi4ELb0ELb0EN7cutlass6half_tE19Flash_kernel_traitsILi64ELi64ELi128ELi4ES3_EELb0ELb1ELb0ELb0ELb0ELb0ELb0ELb0EEEvNS_16Flash_fwd_paramsE --------------------------
	.section	.nv.shared._ZN5flash24flash_fwd_splitkv_kernelI23Flash_fwd_kernel_traitsILi64ELi64ELi128ELi4ELb0ELb0EN7cutlass6half_tE19Flash_kernel_traitsILi64ELi64ELi128ELi4ES3_EELb0ELb1ELb0ELb0ELb0ELb0ELb0ELb0EEEvNS_16Flash_fwd_paramsE,"aw",@nobits
	.sectionflags	@""
	.align	16
	.zero		1024


//--------------------- .nv.shared._ZN5flash24flash_fwd_splitkv_kernelI23Flash_fwd_kernel_traitsILi64ELi64ELi128ELi4ELb0ELb0EN7cutlass6half_tE19Flash_kernel_traitsILi64ELi64ELi128ELi4ES3_EELb0ELb1ELb0ELb0ELb0ELb1ELb0ELb0EEEvNS_16Flash_fwd_paramsE --------------------------
	.section	.nv.shared._ZN5flash24flash_fwd_splitkv_kernelI23Flash_fwd_kernel_traitsILi64ELi64ELi128ELi4ELb0ELb0EN7cutlass6half_tE19Flash_kernel_traitsILi64ELi64ELi128ELi4ES3_EELb0ELb1ELb0ELb0ELb0ELb1ELb0ELb0EEEvNS_16Flash_fwd_paramsE,"aw",@nobits
	.sectionflags	@""
	.align	16
	.zero		1024


//--------------------- .nv.shared._ZN5flash24flash_fwd_splitkv_kernelI23Flash_fwd_kernel_traitsILi64ELi64ELi128ELi4ELb0ELb0EN7cutlass6half_tE19Flash_kernel_traitsILi64ELi64ELi128ELi4ES3_EELb0ELb1ELb0ELb0ELb0ELb0ELb0ELb1EEEvNS_16Flash_fwd_paramsE --------------------------
	.section	.nv.shared._ZN5flash24flash_fwd_splitkv_kernelI23Flash_fwd_kernel_traitsILi64ELi64ELi128ELi4ELb0ELb0EN7cutlass6half_tE19Flash_kernel_traitsILi64ELi64ELi128ELi4ES3_EELb0ELb1ELb0ELb0ELb0ELb0ELb0ELb1EEEvNS_16Flash_fwd_paramsE,"aw",@nobits
	.sectionflags	@""
	.align	16
	.zero		1024


//--------------------- .nv.shared._ZN5flash24flash_fwd_splitkv_kernelI23Flash_fwd_kernel_traitsILi64ELi64ELi128ELi4ELb0ELb0EN7cutlass6half_tE19Flash_kernel_traitsILi64ELi64ELi128ELi4ES3_EELb0ELb1ELb0ELb0ELb0ELb1ELb0ELb1EEEvNS_16Flash_fwd_paramsE --------------------------
	.section	.nv.shared._ZN5flash24flash_fwd_splitkv_kernelI23Flash_fwd_kernel_traitsILi64ELi64ELi128ELi4ELb0ELb0EN7cutlass6half_tE19Flash_kernel_traitsILi64ELi64ELi128ELi4ES3_EELb0ELb1ELb0ELb0ELb0ELb1ELb0ELb1EEEvNS_16Flash_fwd_paramsE,"aw",@nobits
	.sectionflags	@""
	.align	16
	.zero		1024


//--------------------- .nv.shared._ZN5flash24flash_fwd_splitkv_kernelI23Flash_fwd_kernel_traitsILi64ELi64ELi128ELi4ELb0ELb0EN7cutlass6half_tE19Flash_kernel_traitsILi64ELi64ELi128ELi4ES3_EELb0ELb1ELb0ELb0ELb0ELb0ELb1ELb0EEEvNS_16Flash_fwd_paramsE --------------------------
	.section	.nv.shared._ZN5flash24flash_fwd_splitkv_kernelI23Flash_fwd_kernel_traitsILi64ELi64ELi128ELi4ELb0ELb0EN7cutlass6half_tE19Flash_kernel_traitsILi64ELi64ELi128ELi4ES3_EELb0ELb1ELb0ELb0ELb0ELb0ELb1ELb0EEEvNS_16Flash_fwd_paramsE,"aw",@nobits
	.sectionflags	@""
	.align	16
	.zero		1024


//--------------------- .nv.shared._ZN5flash24flash_fwd_splitkv_kernelI23Flash_fwd_kernel_traitsILi64ELi64ELi128ELi4ELb0ELb0EN7cutlass6half_tE19Flash_kernel_traitsILi64ELi64ELi128ELi4ES3_EELb0ELb1ELb0ELb0ELb0ELb1ELb1ELb0EEEvNS_16Flash_fwd_paramsE --------------------------
	.section	.nv.shared._ZN5flash24flash_fwd_splitkv_kernelI23Flash_fwd_kernel_traitsILi64ELi64ELi128ELi4ELb0ELb0EN7cutlass6half_tE19Flash_kernel_traitsILi64ELi64ELi128ELi4ES3_EELb0ELb1ELb0ELb0ELb0ELb1ELb1ELb0EEEvNS_16Flash_fwd_paramsE,"aw",@nobits
	.sectionflags	@""
	.align	16
	.zero		1024


//--------------------- .nv.shared._ZN5flash24flash_fwd_splitkv_kernelI23Flash_fwd_kernel_traitsILi64ELi64ELi128ELi4ELb0ELb0EN7cutlass6half_tE19Flash_kernel_traitsILi64ELi64ELi128ELi4ES3_EELb0ELb1ELb0ELb0ELb0ELb0ELb1ELb1EEEvNS_16Flash_fwd_paramsE --------------------------
	.section	.nv.shared._ZN5flash24flash_fwd_splitkv_kernelI23Flash_fwd_kernel_traitsILi64ELi64ELi128ELi4ELb0ELb0EN7cutlass6half_tE19Flash_kernel_traitsILi64ELi64ELi128ELi4ES3_EELb0ELb1ELb0ELb0ELb0ELb0ELb1ELb1EEEvNS_16Flash_fwd_paramsE,"aw",@nobits
	.sectionflags	@""
	.align	16
	.zero		1024


//--------------------- .nv.shared._ZN5flash24flash_fwd_splitkv_kernelI23Flash_fwd_kernel_traitsILi64ELi64ELi128ELi4ELb0ELb0EN7cutlass6half_tE19Flash_kernel_traitsILi64ELi64ELi128ELi4ES3_EELb0ELb1ELb0ELb0ELb0ELb1ELb1ELb1EEEvNS_16Flash_fwd_paramsE --------------------------
	.section	.nv.shared._ZN5flash24flash_fwd_splitkv_kernelI23Flash_fwd_kernel_traitsILi64ELi64ELi128ELi4ELb0ELb0EN7cutlass6half_tE19Flash_kernel_traitsILi64ELi64ELi128ELi4ES3_EELb0ELb1ELb0ELb0ELb0ELb1ELb1ELb1EEEvNS_16Flash_fwd_paramsE,"aw",@nobits
	.sectionflags	@""
	.align	16
	.zero		1024


//--------------------- .nv.shared._ZN5flash24flash_fwd_splitkv_kernelI23Flash_fwd_kernel_traitsILi64ELi64ELi128ELi4ELb0ELb0EN7cutlass6half_tE19Flash_kernel_traitsILi64ELi64ELi128ELi4ES3_EELb0ELb0ELb0ELb1ELb1ELb0ELb0ELb0EEEvNS_16Flash_fwd_paramsE --------------------------
	.section	.nv.shared._ZN5flash24flash_fwd_splitkv_kernelI23Flash_fwd_kernel_traitsILi64ELi64ELi128ELi4ELb0ELb0EN7cutlass6half_tE19Flash_kernel_traitsILi64ELi64ELi128ELi4ES3_EELb0ELb0ELb0ELb1ELb1ELb0ELb0ELb0EEEvNS_16Flash_fwd_paramsE,"aw",@nobits
	.sectionflags	@""
	.align	16
	.zero		1024


//--------------------- .nv.shared._ZN5flash24flash_fwd_splitkv_kernelI23Flash_fwd_kernel_traitsILi64ELi64ELi128ELi4ELb0ELb0EN7cutlass6half_tE19Flash_kernel_traitsILi64ELi64ELi128ELi4ES3_EELb0ELb0ELb0ELb1ELb1ELb1ELb0ELb0EEEvNS_16Flash_fwd_paramsE --------------------------
	.section	.nv.shared._ZN5flash24flash_fwd_splitkv_kernelI23Flash_fwd_kernel_traitsILi64ELi64ELi128ELi4ELb0ELb0EN7cutlass6half_tE19Flash_kernel_traitsILi64ELi64ELi128ELi4ES3_EELb0ELb0ELb0ELb1ELb1ELb1ELb0ELb0EEEvNS_16Flash_fwd_paramsE,"aw",@nobits
	.sectionflags	@""
	.align	16
	.zero		1024


//--------------------- .nv.shared._ZN5flash24flash_fwd_splitkv_kernelI23Flash_fwd_kernel_traitsILi64ELi64ELi128ELi4ELb0ELb0EN7cutlass6half_tE19Flash_kernel_traitsILi64ELi64ELi128ELi4ES3_EELb0ELb0ELb1ELb0ELb0ELb0ELb0ELb0EEEvNS_16Flash_fwd_paramsE --------------------------
	.section	.nv.shared._ZN5flash24flash_fwd_splitkv_kernelI23Flash_fwd_kernel_traitsILi64ELi64ELi128ELi4ELb0ELb0EN7cutlass6half_tE19Flash_kernel_traitsILi64ELi64ELi128ELi4ES3_EELb0ELb0ELb1ELb0ELb0ELb0ELb0ELb0EEEvNS_16Flash_fwd_paramsE,"aw",@nobits
	.sectionflags	@""
	.align	16
	.zero		1024


//--------------------- .nv.shared._ZN5flash24flash_fwd_splitkv_kernelI23Flash_fwd_kernel_traitsILi64ELi64ELi128ELi4ELb0ELb0EN7cutlass6half_tE19Flash_kernel_traitsILi64ELi64ELi128ELi4ES3_EELb0ELb0ELb1ELb0ELb0ELb1ELb0ELb0EEEvNS_16Flash_fwd_paramsE --------------------------
	.section	.nv.shared._ZN5flash24flash_fwd_splitkv_kernelI23Flash_fwd_kernel_traitsILi64ELi64ELi128ELi4ELb0ELb0EN7cutlass6half_tE19Flash_kernel_traitsILi64ELi64ELi128ELi4ES3_EELb0ELb0ELb1ELb0ELb0ELb1ELb0ELb0EEEvNS_16Flash_fwd_paramsE,"aw",@nobits
	.sectionflags	@""
	.align	16
	.zero		1024


//--------------------- .nv.shared._ZN5flash24flash_fwd_splitkv_kernelI23Flash_fwd_kernel_traitsILi64ELi64ELi128ELi4ELb0ELb0EN7cutlass6half_tE19Flash_kernel_traitsILi64ELi64ELi128ELi4ES3_EELb0ELb0ELb0ELb0ELb1ELb0ELb0ELb1EEEvNS_16Flash_fwd_paramsE --------------------------
	.section	.nv.shared._ZN5flash24flash_fwd_splitkv_kernelI23Flash_fwd_kernel_traitsILi64ELi64ELi128ELi4ELb0ELb0EN7cutlass6half_tE19Flash_kernel_traitsILi64ELi64ELi128ELi4ES3_EELb0ELb0ELb0ELb0ELb1ELb0ELb0ELb1EEEvNS_16Flash_fwd_paramsE,"aw",@nobits
	.sectionflags	@""
	.align	16
	.zero		1024


//--------------------- .nv.shared._ZN5flash24flash_fwd_splitkv_kernelI23Flash_fwd_kernel_traitsILi64ELi64ELi128ELi4ELb0ELb0EN7cutlass6half_tE19Flash_kernel_traitsILi64ELi64ELi128ELi4ES3_EELb0ELb0ELb0ELb0ELb1ELb1ELb0ELb1EEEvNS_16Flash_fwd_paramsE --------------------------
	.section	.nv.shared._ZN5flash24flash_fwd_splitkv_kernelI23Flash_fwd_kernel_traitsILi64ELi64ELi128ELi4ELb0ELb0EN7cutlass6half_tE19Flash_kernel_traitsILi64ELi64ELi128ELi4ES3_EELb0ELb0ELb0ELb0ELb1ELb1ELb0ELb1EEEvNS_16Flash_fwd_paramsE,"aw",@nobits
	.sectionflags	@""
	.align	16
	.zero		1024


//--------------------- .nv.shared._ZN5flash24flash_fwd_splitkv_kernelI23Flash_fwd_kernel_traitsILi64ELi64ELi128ELi4ELb0ELb0EN7cutlass6half_tE19Flash_kernel_traitsILi64ELi64ELi128ELi4ES3_EELb0ELb0ELb1ELb0ELb0ELb0ELb0ELb1EEEvNS_16Flash_fwd_paramsE --------------------------
	.section	.nv.shared._ZN5flash24flash_fwd_splitkv_kernelI23Flash_fwd_kernel_traitsILi64ELi64ELi128ELi4ELb0ELb0EN7cutlass6half_tE19Flash_kernel_traitsILi64ELi64ELi128ELi4ES3_EELb0ELb0ELb1ELb0ELb0ELb0ELb0ELb1EEEvNS_16Flash_fwd_paramsE,"aw",@nobits
	.sectionflags	@""
	.align	16
	.zero		1024


//--------------------- .nv.shared._ZN5flash24flash_fwd_splitkv_kernelI23Flash_fwd_kernel_traitsILi64ELi64ELi128ELi4ELb0ELb0EN7cutlass6half_tE19Flash_kernel_traitsILi64ELi64ELi128ELi4ES3_EELb0ELb0ELb1ELb0ELb0ELb1ELb0ELb1EEEvNS_16Flash_fwd_paramsE --------------------------
	.section	.nv.shared._ZN5flash24flash_fwd_splitkv_kernelI23Flash_fwd_kernel_traitsILi64ELi64ELi128ELi4ELb0ELb0EN7cutlass6half_tE19Flash_kernel_traitsILi64ELi64ELi128ELi4ES3_EELb0ELb0ELb1ELb0ELb0ELb1ELb0ELb1EEEvNS_16Flash_fwd_paramsE,"aw",@nobits
	.sectionflags	@""
	.align	16
	.zero		1024


//--------------------- .nv.shared._ZN5flash24flash_fwd_splitkv_kernelI23Flash_fwd_kernel_traitsILi64ELi64ELi128ELi4ELb0ELb0EN7cutlass6half_tE19Flash_kernel_traitsILi64ELi64ELi128ELi4ES3_EELb0ELb0ELb0ELb1ELb1ELb0ELb1ELb0EEEvNS_16Flash_fwd_paramsE --------------------------
	.section	.nv.shared._ZN5flash24flash_fwd_splitkv_kernelI23Flash_fwd_kernel_traitsILi64ELi64ELi128ELi4ELb0ELb0EN7cutlass6half_tE19Flash_kernel_traitsILi64ELi64ELi128ELi4ES3_EELb0ELb0ELb0ELb1ELb1ELb0ELb1ELb0EEEvNS_16Flash_fwd_paramsE,"aw",@nobits
	.sectionflags	@""
	.align	16
	.zero		1024


//--------------------- .nv.shared._ZN5flash24flash_fwd_splitkv_kernelI23Flash_fwd_kernel_traitsILi64ELi64ELi128ELi4ELb0ELb0EN7cutlass6half_tE19Flash_kernel_traitsILi64ELi64ELi128ELi4ES3_EELb0ELb0ELb0ELb1ELb1ELb1ELb1ELb0EEEvNS_16Flash_fwd_paramsE --------------------------
	.section	.nv.shared._ZN5flash24flash_fwd_splitkv_kernelI23Flash_fwd_kernel_traitsILi64ELi64ELi128ELi4ELb0ELb0EN7cutlass6half_tE19Flash_kernel_traitsILi64ELi64ELi128ELi4ES3_EELb0ELb0ELb0ELb1ELb1ELb1ELb1ELb0EEEvNS_16Flash_fwd_paramsE,"aw",@nobits
	.sectionflags	@""
	.align	16
	.zero		1024


//--------------------- .nv.shared._ZN5flash24flash_fwd_splitkv_kernelI23Flash_fwd_kernel_traitsILi64ELi64ELi128ELi4ELb0ELb0EN7cutlass6half_tE19Flash_kernel_traitsILi64ELi64ELi128ELi4ES3_EELb0ELb0ELb1ELb0ELb0ELb0ELb1ELb0EEEvNS_16Flash_fwd_paramsE --------------------------
	.section	.nv.shared._ZN5flash24flash_fwd_splitkv_kernelI23Flash_fwd_kernel_traitsILi64ELi64ELi128ELi4ELb0ELb0EN7cutlass6half_tE19Flash_kernel_traitsILi64ELi64ELi128ELi4ES3_EELb0ELb0ELb1ELb0ELb0ELb0ELb1ELb0EEEvNS_16Flash_fwd_paramsE,"aw",@nobits
	.sectionflags	@""
	.align	16
	.zero		1024


//--------------------- .nv.shared._ZN5flash24flash_fwd_splitkv_kernelI23Flash_fwd_kernel_traitsILi64ELi64ELi128ELi4ELb0ELb0EN7cutlass6half_tE19Flash_kernel_traitsILi64ELi64ELi128ELi4ES3_EELb0ELb0ELb1ELb0ELb0ELb1ELb1ELb0EEEvNS_16Flash_fwd_paramsE --------------------------
	.section	.nv.shared._ZN5flash24flash_fwd_splitkv_kernelI23Flash_fwd_kernel_traitsILi64ELi64ELi128ELi4ELb0ELb0EN7cutlass6half_tE19Flash_kernel_traitsILi64ELi64ELi128ELi4ES3_EELb0ELb0ELb1ELb0ELb0ELb1ELb1ELb0EEEvNS_16Flash_fwd_paramsE,"aw",@nobits
	.sectionflags	@""
	.align	16
	.zero		1024


//--------------------- .nv.shared._ZN5flash24flash_fwd_splitkv_kernelI23Flash_fwd_kernel_traitsILi64ELi64ELi128ELi4ELb0ELb0EN7cutlass6half_tE19Flash_kernel_traitsILi64ELi64ELi128ELi4ES3_EELb0ELb0ELb0ELb0ELb1ELb0ELb1ELb1EEEvNS_16Flash_fwd_paramsE --------------------------
	.section	.nv.shared._ZN5flash24flash_fwd_splitkv_kernelI23Flash_fwd_kernel_traitsILi64ELi64ELi128ELi4ELb0ELb0EN7cutlass6half_tE19Flash_kernel_traitsILi64ELi64ELi128ELi4ES3_EELb0ELb0ELb0ELb0ELb1ELb0ELb1ELb1EEEvNS_16Flash_fwd_paramsE,"aw",@nobits
	.sectionflags	@""
	.align	16
	.zero		1024


//--------------------- .nv.shared._ZN5flash24flash_fwd_splitkv_kernelI23Flash_fwd_kernel_traitsILi64ELi64ELi128ELi4ELb0ELb0EN7cutlass6half_tE19Flash_kernel_traitsILi64ELi64ELi128ELi4ES3_EELb0ELb0ELb0ELb0ELb1ELb1ELb1ELb1EEEvNS_16Flash_fwd_paramsE --------------------------
	.section	.nv.shared._ZN5flash24flash_fwd_splitkv_kernelI23Flash_fwd_kernel_traitsILi64ELi64ELi128ELi4ELb0ELb0EN7cutlass6half_tE19Flash_kernel_traitsILi64ELi64ELi128ELi4ES3_EELb0ELb0ELb0ELb0ELb1ELb1ELb1ELb1EEEvNS_16Flash_fwd_paramsE,"aw",@nobits
	.sectionflags	@""
	.align	16
	.zero		1024


//--------------------- .nv.shared._ZN5flash24flash_fwd_splitkv_kernelI23Flash_fwd_kernel_traitsILi64ELi64ELi128ELi4ELb0ELb0EN7cutlass6half_tE19Flash_kernel_traitsILi64ELi64ELi128ELi4ES3_EELb0ELb0ELb1ELb0ELb0ELb0ELb1ELb1EEEvNS_16Flash_fwd_paramsE --------------------------
	.section	.nv.shared._ZN5flash24flash_fwd_splitkv_kernelI23Flash_fwd_kernel_traitsILi64ELi64ELi128ELi4ELb0ELb0EN7cutlass6half_tE19Flash_kernel_traitsILi64ELi64ELi128ELi4ES3_EELb0ELb0ELb1ELb0ELb0ELb0ELb1ELb1EEEvNS_16Flash_fwd_paramsE,"aw",@nobits
	.sectionflags	@""
	.align	16
	.zero		1024


//--------------------- .nv.shared._ZN5flash24flash_fwd_splitkv_kernelI23Flash_fwd_kernel_traitsILi64ELi64ELi128ELi4ELb0ELb0EN7cutlass6half_tE19Flash_kernel_traitsILi64ELi64ELi128ELi4ES3_EELb0ELb0ELb1ELb0ELb0ELb1ELb1ELb1EEEvNS_16Flash_fwd_paramsE --------------------------
	.section	.nv.shared._ZN5flash24flash_fwd_splitkv_kernelI23Flash_fwd_kernel_traitsILi64ELi64ELi128ELi4ELb0ELb0EN7cutlass6half_tE19Flash_kernel_traitsILi64ELi64ELi128ELi4ES3_EELb0ELb0ELb1ELb0ELb0ELb1ELb1ELb1EEEvNS_16Flash_fwd_paramsE,"aw",@nobits
	.sectionflags	@""
	.align	16
	.zero		1024


//--------------------- .nv.shared._ZN5flash24flash_fwd_splitkv_kernelI23Flash_fwd_kernel_traitsILi64ELi64ELi128ELi4ELb0ELb0EN7cutlass6half_tE19Flash_kernel_traitsILi64ELi64ELi128ELi4ES3_EELb0ELb1ELb0ELb0ELb1ELb0ELb0ELb0EEEvNS_16Flash_fwd_paramsE --------------------------
	.section	.nv.shared._ZN5flash24flash_fwd_splitkv_kernelI23Flash_fwd_kernel_traitsILi64ELi64ELi128ELi4ELb0ELb0EN7cutlass6half_tE19Flash_kernel_traitsILi64ELi64ELi128ELi4ES3_EELb0ELb1ELb0ELb0ELb1ELb0ELb0ELb0EEEvNS_16Flash_fwd_paramsE,"aw",@nobits
	.sectionflags	@""
	.align	16
	.zero		1024


//--------------------- .nv.shared._ZN5flash24flash_fwd_splitkv_kernelI23Flash_fwd_kernel_traitsILi64ELi64ELi128ELi4ELb0ELb0EN7cutlass6half_tE19Flash_kernel_traitsILi64ELi64ELi128ELi4ES3_EELb0ELb1ELb0ELb0ELb1ELb1ELb0ELb0EEEvNS_16Flash_fwd_paramsE --------------------------
	.section	.nv.shared._ZN5flash24flash_fwd_splitkv_kernelI23Flash_fwd_kernel_traitsILi64ELi64ELi128ELi4ELb0ELb0EN7cutlass6half_tE19Flash_kernel_traitsILi64ELi64ELi128ELi4ES3_EELb0ELb1ELb0ELb0ELb1ELb1ELb0ELb0EEEvNS_16Flash_fwd_paramsE,"aw",@nobits
	.sectionflags	@""
	.align	16
	.zero		1024


//--------------------- .nv.shared._ZN5flash24flash_fwd_splitkv_kernelI23Flash_fwd_kernel_traitsILi64ELi64ELi128ELi4ELb0ELb0EN7cutlass6half_tE19Flash_kernel_traitsILi64ELi64ELi128ELi4ES3_EELb0ELb1ELb1ELb0ELb0ELb0ELb0ELb0EEEvNS_16Flash_fwd_paramsE --------------------------
	.section	.nv.shared._ZN5flash24flash_fwd_splitkv_kernelI23Flash_fwd_kernel_traitsILi64ELi64ELi128ELi4ELb0ELb0EN7cutlass6half_tE19Flash_kernel_traitsILi64ELi64ELi128ELi4ES3_EELb0ELb1ELb1ELb0ELb0ELb0ELb0ELb0EEEvNS_16Flash_fwd_paramsE,"aw",@nobits
	.sectionflags	@""
	.align	16
	.zero		1024


//--------------------- .nv.shared._ZN5flash24flash_fwd_splitkv_kernelI23Flash_fwd_kernel_traitsILi64ELi64ELi128ELi4ELb0ELb0EN7cutlass6half_tE19Flash_kernel_traitsILi64ELi64ELi128ELi4ES3_EELb0ELb1ELb1ELb0ELb0ELb1ELb0ELb0EEEvNS_16Flash_fwd_paramsE --------------------------
	.section	.nv.shared._ZN5flash24flash_fwd_splitkv_kernelI23Flash_fwd_kernel_traitsILi64ELi64ELi128ELi4ELb0ELb0EN7cutlass6half_tE19Flash_kernel_traitsILi64ELi64ELi128ELi4ES3_EELb0ELb1ELb1ELb0ELb0ELb1ELb0ELb0EEEvNS_16Flash_fwd_paramsE,"aw",@nobits
	.sectionflags	@""
	.align	16
	.zero		1024


//--------------------- .nv.shared._ZN5flash24flash_fwd_splitkv_kernelI23Flash_fwd_kernel_traitsILi64ELi64ELi128ELi4ELb0ELb0EN7cutlass6half_tE19Flash_kernel_traitsILi64ELi64ELi128ELi4ES3_EELb0ELb1ELb0ELb0ELb1ELb0ELb0ELb1EEEvNS_16Flash_fwd_paramsE --------------------------
	.section	.nv.shared._ZN5flash24flash_fwd_splitkv_kernelI23Flash_fwd_kernel_traitsILi64ELi64ELi128ELi4ELb0ELb0EN7cutlass6half_tE19Flash_kernel_traitsILi64ELi64ELi128ELi4ES3_EELb0ELb1ELb0ELb0ELb1ELb0ELb0ELb1EEEvNS_16Flash_fwd_paramsE,"aw",@nobits
	.sectionflags	@""
	.align	16
	.zero		1024


//--------------------- .nv.shared._ZN5flash24flash_fwd_splitkv_kernelI23Flash_fwd_kernel_traitsILi64ELi64ELi128ELi4ELb0ELb0EN7cutlass6half_tE19Flash_kernel_traitsILi64ELi64ELi128ELi4ES3_EELb0ELb1ELb0ELb0ELb1ELb1ELb0ELb1EEEvNS_16Flash_fwd_paramsE --------------------------
	.section	.nv.shared._ZN5flash24flash_fwd_splitkv_kernelI23Flash_fwd_kernel_traitsILi64ELi64ELi128ELi4ELb0ELb0EN7cutlass6half_tE19Flash_kernel_traitsILi64ELi64ELi128ELi4ES3_EELb0ELb1ELb0ELb0ELb1ELb1ELb0ELb1EEEvNS_16Flash_fwd_paramsE,"aw",@nobits
	.sectionflags	@""
	.align	16
	.zero		1024


//--------------------- .nv.shared._ZN5flash24flash_fwd_splitkv_kernelI23Flash_fwd_kernel_traitsILi64ELi64ELi128ELi4ELb0ELb0EN7cutlass6half_tE19Flash_kernel_traitsILi64ELi64ELi128ELi4ES3_EELb0ELb1ELb1ELb0ELb0ELb0ELb0ELb1EEEvNS_16Flash_fwd_paramsE --------------------------
	.section	.nv.shared._ZN5flash24flash_fwd_splitkv_kernelI23Flash_fwd_kernel_traitsILi64ELi64ELi128ELi4ELb0ELb0EN7cutlass6half_tE19Flash_kernel_traitsILi64ELi64ELi128ELi4ES3_EELb0ELb1ELb1ELb0ELb0ELb0ELb0ELb1EEEvNS_16Flash_fwd_paramsE,"aw",@nobits
	.sectionflags	@""
	.align	16
	.zero		1024


//--------------------- .nv.shared._ZN5flash24flash_fwd_splitkv_kernelI23Flash_fwd_kernel_traitsILi64ELi64ELi128ELi4ELb0ELb0EN7cutlass6half_tE19Flash_kernel_traitsILi64ELi64ELi128ELi4ES3_EELb0ELb1ELb1ELb0ELb0ELb1ELb0ELb1EEEvNS_16Flash_fwd_paramsE --------------------------
	.section	.nv.shared._ZN5flash24flash_fwd_splitkv_kernelI23Flash_fwd_kernel_traitsILi64ELi64ELi128ELi4ELb0ELb0EN7cutlass6half_tE19Flash_kernel_traitsILi64ELi64ELi128ELi4ES3_EELb0ELb1ELb1ELb0ELb0ELb1ELb0ELb1EEEvNS_16Flash_fwd_paramsE,"aw",@nobits
	.sectionflags	@""
	.align	16
	.zero		1024


//--------------------- .nv.shared._ZN5flash24flash_fwd_splitkv_kernelI23Flash_fwd_kernel_traitsILi64ELi64ELi128ELi4ELb0ELb0EN7cutlass6half_tE19Flash_kernel_traitsILi64ELi64ELi128ELi4ES3_EELb0ELb1ELb0ELb0ELb1ELb0ELb1ELb0EEEvNS_16Flash_fwd_paramsE --------------------------
	.section	.nv.shared._ZN5flash24flash_fwd_splitkv_kernelI23Flash_fwd_kernel_traitsILi64ELi64ELi128ELi4ELb0ELb0EN7cutlass6half_tE19Flash_kernel_traitsILi64ELi64ELi128ELi4ES3_EELb0ELb1ELb0ELb0ELb1ELb0ELb1ELb0EEEvNS_16Flash_fwd_paramsE,"aw",@nobits
	.sectionflags	@""
	.align	16
	.zero		1024


//--------------------- .nv.shared._ZN5flash24flash_fwd_splitkv_kernelI23Flash_fwd_kernel_traitsILi64ELi64ELi128ELi4ELb0ELb0EN7cutlass6half_tE19Flash_kernel_traitsILi64ELi64ELi128ELi4ES3_EELb0ELb1ELb0ELb0ELb1ELb1ELb1ELb0EEEvNS_16Flash_fwd_paramsE --------------------------
	.section	.nv.shared._ZN5flash24flash_fwd_splitkv_kernelI23Flash_fwd_kernel_traitsILi64ELi64ELi128ELi4ELb0ELb0EN7cutlass6half_tE19Flash_kernel_traitsILi64ELi64ELi128ELi4ES3_EELb0ELb1ELb0ELb0ELb1ELb1ELb1ELb0EEEvNS_16Flash_fwd_paramsE,"aw",@nobits
	.sectionflags	@""
	.align	16
	.zero		1024


//--------------------- .nv.shared._ZN5flash24flash_fwd_splitkv_kernelI23Flash_fwd_kernel_traitsILi64ELi64ELi128ELi4ELb0ELb0EN7cutlass6half_tE19Flash_kernel_traitsILi64ELi64ELi128ELi4ES3_EELb0ELb1ELb1ELb0ELb0ELb0ELb1ELb0EEEvNS_16Flash_fwd_paramsE --------------------------
	.section	.nv.shared._ZN5flash24flash_fwd_splitkv_kernelI23Flash_fwd_kernel_traitsILi64ELi64ELi128ELi4ELb0ELb0EN7cutlass6half_tE19Flash_kernel_traitsILi64ELi64ELi128ELi4ES3_EELb0ELb1ELb1ELb0ELb0ELb0ELb1ELb0EEEvNS_16Flash_fwd_paramsE,"aw",@nobits
	.sectionflags	@""
	.align	16
	.zero		1024


//--------------------- .nv.shared._ZN5flash24flash_fwd_splitkv_kernelI23Flash_fwd_kernel_traitsILi64ELi64ELi128ELi4ELb0ELb0EN7cutlass6half_tE19Flash_kernel_traitsILi64ELi64ELi128ELi4ES3_EELb0ELb1ELb1ELb0ELb0ELb1ELb1ELb0EEEvNS_16Flash_fwd_paramsE --------------------------
	.section	.nv.shared._ZN5flash24flash_fwd_splitkv_kernelI23Flash_fwd_kernel_traitsILi64ELi64ELi128ELi4ELb0ELb0EN7cutlass6half_tE19Flash_kernel_traitsILi64ELi64ELi128ELi4ES3_EELb0ELb1ELb1ELb0ELb0ELb1ELb1ELb0EEEvNS_16Flash_fwd_paramsE,"aw",@nobits
	.sectionflags	@""
	.align	16
	.zero		1024


//--------------------- .nv.shared._ZN5flash24flash_fwd_splitkv_kernelI23Flash_fwd_kernel_traitsILi64ELi64ELi128ELi4ELb0ELb0EN7cutlass6half_tE19Flash_kernel_traitsILi64ELi64ELi128ELi4ES3_EELb0ELb1ELb0ELb0ELb1ELb0ELb1ELb1EEEvNS_16Flash_fwd_paramsE --------------------------
	.section	.nv.shared._ZN5flash24flash_fwd_splitkv_kernelI23Flash_fwd_kernel_traitsILi64ELi64ELi128ELi4ELb0ELb0EN7cutlass6half_tE19Flash_kernel_traitsILi64ELi64ELi128ELi4ES3_EELb0ELb1ELb0ELb0ELb1ELb0ELb1ELb1EEEvNS_16Flash_fwd_paramsE,"aw",@nobits
	.sectionflags	@""
	.align	16
	.zero		1024


//--------------------- .nv.shared._ZN5flash24flash_fwd_splitkv_kernelI23Flash_fwd_kernel_traitsILi64ELi64ELi128ELi4ELb0ELb0EN7cutlass6half_tE19Flash_kernel_traitsILi64ELi64ELi128ELi4ES3_EELb0ELb1ELb0ELb0ELb1ELb1ELb1ELb1EEEvNS_16Flash_fwd_paramsE --------------------------
	.section	.nv.shared._ZN5flash24flash_fwd_splitkv_kernelI23Flash_fwd_kernel_traitsILi64ELi64ELi128ELi4ELb0ELb0EN7cutlass6half_tE19Flash_kernel_traitsILi64ELi64ELi128ELi4ES3_EELb0ELb1ELb0ELb0ELb1ELb1ELb1ELb1EEEvNS_16Flash_fwd_paramsE,"aw",@nobits
	.sectionflags	@""
	.align	16
	.zero		1024


//--------------------- .nv.shared._ZN5flash24flash_fwd_splitkv_kernelI23Flash_fwd_kernel_traitsILi64ELi64ELi128ELi4ELb0ELb0EN7cutlass6half_tE19Flash_kernel_traitsILi64ELi64ELi128ELi4ES3_EELb0ELb1ELb1ELb0ELb0ELb0ELb1ELb1EEEvNS_16Flash_fwd_paramsE --------------------------
	.section	.nv.shared._ZN5flash24flash_fwd_splitkv_kernelI23Flash_fwd_kernel_traitsILi64ELi64ELi128ELi4ELb0ELb0EN7cutlass6half_tE19Flash_kernel_traitsILi64ELi64ELi128ELi4ES3_EELb0ELb1ELb1ELb0ELb0ELb0ELb1ELb1EEEvNS_16Flash_fwd_paramsE,"aw",@nobits
	.sectionflags	@""
	.align	16
	.zero		1024


//--------------------- .nv.shared._ZN5flash24flash_fwd_splitkv_kernelI23Flash_fwd_kernel_traitsILi64ELi64ELi128ELi4ELb0ELb0EN7cutlass6half_tE19Flash_kernel_traitsILi64ELi64ELi128ELi4ES3_EELb0ELb1ELb1ELb0ELb0ELb1ELb1ELb1EEEvNS_16Flash_fwd_paramsE --------------------------
	.section	.nv.shared._ZN5flash24flash_fwd_splitkv_kernelI23Flash_fwd_kernel_traitsILi64ELi64ELi128ELi4ELb0ELb0EN7cutlass6half_tE19Flash_kernel_traitsILi64ELi64ELi128ELi4ES3_EELb0ELb1ELb1ELb0ELb0ELb1ELb1ELb1EEEvNS_16Flash_fwd_paramsE,"aw",@nobits
	.sectionflags	@""
	.align	16
	.zero		1024


//--------------------- .nv.constant0._ZN5flash32flash_fwd_splitkv_combine_kernelI23Flash_fwd_kernel_traitsILi64ELi64ELi256ELi4ELb0ELb0EN7cutlass6half_tE19Flash_kernel_traitsILi64ELi64ELi256ELi4ES3_EELi8ELi7ELb0EEEvNS_16Flash_fwd_paramsE --------------------------
	.section	.nv.constant0._ZN5flash32flash_fwd_splitkv_combine_kernelI23Flash_fwd_kernel_traitsILi64ELi64ELi256ELi4ELb0ELb0EN7cutlass6half_tE19Flash_kernel_traitsILi64ELi64ELi256ELi4ES3_EELi8ELi7ELb0EEEvNS_16Flash_fwd_paramsE,"a",@progbits
	.sectionflags	@""
	.align	4
.nv.constant0._ZN5flash32flash_fwd_splitkv_combine_kernelI23Flash_fwd_kernel_traitsILi64ELi64ELi256ELi4ELb0ELb0EN7cutlass6half_tE19Flash_kernel_traitsILi64ELi64ELi256ELi4ES3_EELi8ELi7ELb0EEEvNS_16Flash_fwd_paramsE:
	.zero		1360


//--------------------- .nv.constant0._ZN5flash32flash_fwd_splitkv_combine_kernelI23Flash_fwd_kernel_traitsILi64ELi64ELi256ELi4ELb0ELb0EN7cutlass6half_tE19Flash_kernel_traitsILi64ELi64ELi256ELi4ES3_EELi8ELi6ELb0EEEvNS_16Flash_fwd_paramsE --------------------------
	.section	.nv.constant0._ZN5flash32flash_fwd_splitkv_combine_kernelI23Flash_fwd_kernel_traitsILi64ELi64ELi256ELi4ELb0ELb0EN7cutlass6half_tE19Flash_kernel_traitsILi64ELi64ELi256ELi4ES3_EELi8ELi6ELb0EEEvNS_16Flash_fwd_paramsE,"a",@progbits
	.sectionflags	@""
	.align	4
.nv.constant0._ZN5flash32flash_fwd_splitkv_combine_kernelI23Flash_fwd_kernel_traitsILi64ELi64ELi256ELi4ELb0ELb0EN7cutlass6half_tE19Flash_kernel_traitsILi64ELi64ELi256ELi4ES3_EELi8ELi6ELb0EEEvNS_16Flash_fwd_paramsE:
	.zero		1360


//--------------------- .nv.constant0._ZN5flash32flash_fwd_splitkv_combine_kernelI23Flash_fwd_kernel_traitsILi64ELi64ELi256ELi4ELb0ELb0EN7cutlass6half_tE19Flash_kernel_traitsILi64ELi64ELi256ELi4ES3_EELi8ELi5ELb0EEEvNS_16Flash_fwd_paramsE --------------------------
	.section	.nv.constant0._ZN5flash32flash_fwd_splitkv_combine_kernelI23Flash_fwd_kernel_traitsILi64ELi64ELi256ELi4ELb0ELb0EN7cutlass6half_tE19Flash_kernel_traitsILi64ELi64ELi256ELi4ES3_EELi8ELi5ELb0EEEvNS_16Flash_fwd_paramsE,"a",@progbits
	.sectionflags	@""
	.align	4
.nv.constant0._ZN5flash32flash_fwd_splitkv_combine_kernelI23Flash_fwd_kernel_traitsILi64ELi64ELi256ELi4ELb0ELb0EN7cutlass6half_tE19Flash_kernel_traitsILi64ELi64ELi256ELi4ES3_EELi8ELi5ELb0EEEvNS_16Flash_fwd_paramsE:
	.zero		1360


//--------------------- .nv.constant0._ZN5flash32flash_fwd_splitkv_combine_kernelI23Flash_fwd_kernel_traitsILi64ELi64ELi256ELi4ELb0ELb0EN7cutlass6half_tE19Flash_kernel_traitsILi64ELi64ELi256ELi4ES3_EELi8ELi4ELb0EEEvNS_16Flash_fwd_paramsE --------------------------
	.section	.nv.constant0._ZN5flash32flash_fwd_splitkv_combine_kernelI23Flash_fwd_kernel_traitsILi64ELi64ELi256ELi4ELb0ELb0EN7cutlass6half_tE19Flash_kernel_traitsILi64ELi64ELi256ELi4ES3_EELi8ELi4ELb0EEEvNS_16Flash_fwd_paramsE,"a",@progbits
	.sectionflags	@""
	.align	4
.nv.constant0._ZN5flash32flash_fwd_splitkv_combine_kernelI23Flash_fwd_kernel_traitsILi64ELi64ELi256ELi4ELb0ELb0EN7cutlass6half_tE19Flash_kernel_traitsILi64ELi64ELi256ELi4ES3_EELi8ELi4ELb0EEEvNS_16Flash_fwd_paramsE:
	.zero		1360


//--------------------- .nv.constant0._ZN5flash32flash_fwd_splitkv_combine_kernelI23Flash_fwd_kernel_traitsILi64ELi64ELi256ELi4ELb0ELb0EN7cutlass6half_tE19Flash_kernel_traitsILi64ELi64ELi256ELi4ES3_EELi8ELi3ELb0EEEvNS_16Flash_fwd_paramsE --------------------------
	.section	.nv.constant0._ZN5flash32flash_fwd_splitkv_combine_kernelI23Flash_fwd_kernel_traitsILi64ELi64ELi256ELi4ELb0ELb0EN7cutlass6half_tE19Flash_kernel_traitsILi64ELi64ELi256ELi4ES3_EELi8ELi3ELb0EEEvNS_16Flash_fwd_paramsE,"a",@progbits
	.sectionflags	@""
	.align	4
.nv.constant0._ZN5flash32flash_fwd_splitkv_combine_kernelI23Flash_fwd_kernel_traitsILi64ELi64ELi256ELi4ELb0ELb0EN7cutlass6half_tE19Flash_kernel_traitsILi64ELi64ELi256ELi4ES3_EELi8ELi3ELb0EEEvNS_16Flash_fwd_paramsE:
	.zero		1360


//--------------------- .nv.constant0._ZN5flash32flash_fwd_splitkv_combine_kernelI23Flash_fwd_kernel_traitsILi64ELi64ELi256ELi4ELb0ELb0EN7cutlass6half_tE19Flash_kernel_traitsILi64ELi64ELi256ELi4ES3_EELi8ELi2ELb0EEEvNS_16Flash_fwd_paramsE --------------------------
	.section	.nv.constant0._ZN5flash32flash_fwd_splitkv_combine_kernelI23Flash_fwd_kernel_traitsILi64ELi64ELi256ELi4ELb0ELb0EN7cutlass6half_tE19Flash_kernel_traitsILi64ELi64ELi256ELi4ES3_EELi8ELi2ELb0EEEvNS_16Flash_fwd_paramsE,"a",@progbits
	.sectionflags	@""
	.align	4
.nv.constant0._ZN5flash32flash_fwd_splitkv_combine_kernelI23Flash_fwd_kernel_traitsILi64ELi64ELi256ELi4ELb0ELb0EN7cutlass6half_tE19Flash_kernel_traitsILi64ELi64ELi256ELi4ES3_EELi8ELi2ELb0EEEvNS_16Flash_fwd_paramsE:
	.zero		1360


//--------------------- .nv.constant0._ZN5flash32flash_fwd_splitkv_combine_kernelI23Flash_fwd_kernel_traitsILi64ELi64ELi256ELi4ELb0ELb0EN7cutlass6half_tE19Flash_kernel_traitsILi64ELi64ELi256ELi4ES3_EELi8ELi1ELb0EEEvNS_16Flash_fwd_paramsE --------------------------
	.section	.nv.constant0._ZN5flash32flash_fwd_splitkv_combine_kernelI23Flash_fwd_kernel_traitsILi64ELi64ELi256ELi4ELb0ELb0EN7cutlass6half_tE19Flash_kernel_traitsILi64ELi64ELi256ELi4ES3_EELi8ELi1ELb0EEEvNS_16Flash_fwd_paramsE,"a",@progbits
	.sectionflags	@""
	.align	4
.nv.constant0._ZN5flash32flash_fwd_splitkv_combine_kernelI23Flash_fwd_kernel_traitsILi64ELi64ELi256ELi4ELb0ELb0EN7cutlass6half_tE19Flash_kernel_traitsILi64ELi64ELi256ELi4ES3_EELi8ELi1ELb0EEEvNS_16Flash_fwd_paramsE:
	.zero		1360


//--------------------- .nv.constant0._ZN5flash32flash_fwd_splitkv_combine_kernelI23Flash_fwd_kernel_traitsILi64ELi64ELi256ELi4ELb0ELb0EN7cutlass6half_tE19Flash_kernel_traitsILi64ELi64ELi256ELi4ES3_EELi8ELi7ELb1EEEvNS_16Flash_fwd_paramsE --------------------------
	.section	.nv.constant0._ZN5flash32flash_fwd_splitkv_combine_kernelI23Flash_fwd_kernel_traitsILi64ELi64ELi256ELi4ELb0ELb0EN7cutlass6half_tE19Flash_kernel_traitsILi64ELi64ELi256ELi4ES3_EELi8ELi7ELb1EEEvNS_16Flash_fwd_paramsE,"a",@progbits
	.sectionflags	@""
	.align	4
.nv.constant0._ZN5flash32flash_fwd_splitkv_combine_kernelI23Flash_fwd_kernel_traitsILi64ELi64ELi256ELi4ELb0ELb0EN7cutlass6half_tE19Flash_kernel_traitsILi64ELi64ELi256ELi4ES3_EELi8ELi7ELb1EEEvNS_16Flash_fwd_paramsE:
	.zero		1360


//--------------------- .nv.constant0._ZN5flash32flash_fwd_splitkv_combine_kernelI23Flash_fwd_kernel_traitsILi64ELi64ELi256ELi4ELb0ELb0EN7cutlass6half_tE19Flash_kernel_traitsILi64ELi64ELi256ELi4ES3_EELi8ELi6ELb1EEEvNS_16Flash_fwd_paramsE --------------------------
	.section	.nv.constant0._ZN5flash32flash_fwd_splitkv_combine_kernelI23Flash_fwd_kernel_traitsILi64ELi64ELi256ELi4ELb0ELb0EN7cutlass6half_tE19Flash_kernel_traitsILi64ELi64ELi256ELi4ES3_EELi8ELi6ELb1EEEvNS_16Flash_fwd_paramsE,"a",@progbits
	.sectionflags	@""
	.align	4
.nv.constant0._ZN5flash32flash_fwd_splitkv_combine_kernelI23Flash_fwd_kernel_traitsILi64ELi64ELi256ELi4ELb0ELb0EN7cutlass6half_tE19Flash_kernel_traitsILi64ELi64ELi256ELi4ES3_EELi8ELi6ELb1EEEvNS_16Flash_fwd_paramsE:
	.zero		1360


//--------------------- .nv.constant0._ZN5flash32flash_fwd_splitkv_combine_kernelI23Flash_fwd_kernel_traitsILi64ELi64ELi256ELi4ELb0ELb0EN7cutlass6half_tE19Flash_kernel_traitsILi64ELi64ELi256ELi4ES3_EELi8ELi5ELb1EEEvNS_16Flash_fwd_paramsE --------------------------
	.section	.nv.constant0._ZN5flash32flash_fwd_splitkv_combine_kernelI23Flash_fwd_kernel_traitsILi64ELi64ELi256ELi4ELb0ELb0EN7cutlass6half_tE19Flash_kernel_traitsILi64ELi64ELi256ELi4ES3_EELi8ELi5ELb1EEEvNS_16Flash_fwd_paramsE,"a",@progbits
	.sectionflags	@""
	.align	4
.nv.constant0._ZN5flash32flash_fwd_splitkv_combine_kernelI23Flash_fwd_kernel_traitsILi64ELi64ELi256ELi4ELb0ELb0EN7cutlass6half_tE19Flash_kernel_traitsILi64ELi64ELi256ELi4ES3_EELi8ELi5ELb1EEEvNS_16Flash_fwd_paramsE:
	.zero		1360


//--------------------- .nv.constant0._ZN5flash32flash_fwd_splitkv_combine_kernelI23Flash_fwd_kernel_traitsILi64ELi64ELi256ELi4ELb0ELb0EN7cutlass6half_tE19Flash_kernel_traitsILi64ELi64ELi256ELi4ES3_EELi8ELi4ELb1EEEvNS_16Flash_fwd_paramsE --------------------------
	.section	.nv.constant0._ZN5flash32flash_fwd_splitkv_combine_kernelI23Flash_fwd_kernel_traitsILi64ELi64ELi256ELi4ELb0ELb0EN7cutlass6half_tE19Flash_kernel_traitsILi64ELi64ELi256ELi4ES3_EELi8ELi4ELb1EEEvNS_16Flash_fwd_paramsE,"a",@progbits
	.sectionflags	@""
	.align	4
.nv.constant0._ZN5flash32flash_fwd_splitkv_combine_kernelI23Flash_fwd_kernel_traitsILi64ELi64ELi256ELi4ELb0ELb0EN7cutlass6half_tE19Flash_kernel_traitsILi64ELi64ELi256ELi4ES3_EELi8ELi4ELb1EEEvNS_16Flash_fwd_paramsE:
	.zero		1360


//--------------------- .nv.constant0._ZN5flash32flash_fwd_splitkv_combine_kernelI23Flash_fwd_kernel_traitsILi64ELi64ELi256ELi4ELb0ELb0EN7cutlass6half_tE19Flash_kernel_traitsILi64ELi64ELi256ELi4ES3_EELi8ELi3ELb1EEEvNS_16Flash_fwd_paramsE --------------------------
	.section	.nv.constant0._ZN5flash32flash_fwd_splitkv_combine_kernelI23Flash_fwd_kernel_traitsILi64ELi64ELi256ELi4ELb0ELb0EN7cutlass6half_tE19Flash_kernel_traitsILi64ELi64ELi256ELi4ES3_EELi8ELi3ELb1EEEvNS_16Flash_fwd_paramsE,"a",@progbits
	.sectionflags	@""
	.align	4
.nv.constant0._ZN5flash32flash_fwd_splitkv_combine_kernelI23Flash_fwd_kernel_traitsILi64ELi64ELi256ELi4ELb0ELb0EN7cutlass6half_tE19Flash_kernel_traitsILi64ELi64ELi256ELi4ES3_EELi8ELi3ELb1EEEvNS_16Flash_fwd_paramsE:
	.zero		1360


//--------------------- .nv.constant0._ZN5flash32flash_fwd_splitkv_combine_kernelI23Flash_fwd_kernel_traitsILi64ELi64ELi256ELi4ELb0ELb0EN7cutlass6half_tE19Flash_kernel_traitsILi64ELi64ELi256ELi4ES3_EELi8ELi2ELb1EEEvNS_16Flash_fwd_paramsE --------------------------
	.section	.nv.constant0._ZN5flash32flash_fwd_splitkv_combine_kernelI23Flash_fwd_kernel_traitsILi64ELi64ELi256ELi4ELb0ELb0EN7cutlass6half_tE19Flash_kernel_traitsILi64ELi64ELi256ELi4ES3_EELi8ELi2ELb1EEEvNS_16Flash_fwd_paramsE,"a",@progbits
	.sectionflags	@""
	.align	4
.nv.constant0._ZN5flash32flash_fwd_splitkv_combine_kernelI23Flash_fwd_kernel_traitsILi64ELi64ELi256ELi4ELb0ELb0EN7cutlass6half_tE19Flash_kernel_traitsILi64ELi64ELi256ELi4ES3_EELi8ELi2ELb1EEEvNS_16Flash_fwd_paramsE:
	.zero		1360


//--------------------- .nv.constant0._ZN5flash32flash_fwd_splitkv_combine_kernelI23Flash_fwd_kernel_traitsILi64ELi64ELi256ELi4ELb0ELb0EN7cutlass6half_tE19Flash_kernel_traitsILi64ELi64ELi256ELi4ES3_EELi8ELi1ELb1EEEvNS_16Flash_fwd_paramsE --------------------------
	.section	.nv.constant0._ZN5flash32flash_fwd_splitkv_combine_kernelI23Flash_fwd_kernel_traitsILi64ELi64ELi256ELi4ELb0ELb0EN7cutlass6half_tE19Flash_kernel_traitsILi64ELi64ELi256ELi4ES3_EELi8ELi1ELb1EEEvNS_16Flash_fwd_paramsE,"a",@progbits
	.sectionflags	@""
	.align	4
.nv.constant0._ZN5flash32flash_fwd_splitkv_combine_kernelI23Flash_fwd_kernel_traitsILi64ELi64ELi256ELi4ELb0ELb0EN7cutlass6half_tE19Flash_kernel_traitsILi64ELi64ELi256ELi4ES3_EELi8ELi1ELb1EEEvNS_16Flash_fwd_paramsE:
	.zero		1360


//--------------------- .nv.constant0._ZN5flash24flash_fwd_splitkv_kernelI23Flash_fwd_kernel_traitsILi64ELi64ELi256ELi4ELb0ELb0EN7cutlass6half_tE19Flash_kernel_traitsILi64ELi64ELi256ELi4ES3_EELb0ELb0ELb0ELb0ELb1ELb0ELb0ELb0EEEvNS_16Flash_fwd_paramsE --------------------------
	.section	.nv.constant0._ZN5flash24flash_fwd_splitkv_kernelI23Flash_fwd_kernel_traitsILi64ELi64ELi256ELi4ELb0ELb0EN7cutlass6half_tE19Flash_kernel_traitsILi64ELi64ELi256ELi4ES3_EELb0ELb0ELb0ELb0ELb1ELb0ELb0ELb0EEEvNS_16Flash_fwd_paramsE,"a",@progbits
	.sectionflags	@""
	.align	4
.nv.constant0._ZN5flash24flash_fwd_splitkv_kernelI23Flash_fwd_kernel_traitsILi64ELi64ELi256ELi4ELb0ELb0EN7cutlass6half_tE19Flash_kernel_traitsILi64ELi64ELi256ELi4ES3_EELb0ELb0ELb0ELb0ELb1ELb0ELb0ELb0EEEvNS_16Flash_fwd_paramsE:
	.zero		1360


//--------------------- .nv.constant0._ZN5flash24flash_fwd_splitkv_kernelI23Flash_fwd_kernel_traitsILi64ELi64ELi256ELi4ELb0ELb0EN7cutlass6half_tE19Flash_kernel_traitsILi64ELi64ELi256ELi4ES3_EELb0ELb0ELb0ELb0ELb1ELb1ELb0ELb0EEEvNS_16Flash_fwd_paramsE --------------------------
	.section	.nv.constant0._ZN5flash24flash_fwd_splitkv_kernelI23Flash_fwd_kernel_traitsILi64ELi64ELi256ELi4ELb0ELb0EN7cutlass6half_tE19Flash_kernel_traitsILi64ELi64ELi256ELi4ES3_EELb0ELb0ELb0ELb0ELb1ELb1ELb0ELb0EEEvNS_16Flash_fwd_paramsE,"a",@progbits
	.sectionflags	@""
	.align	4
.nv.constant0._ZN5flash24flash_fwd_splitkv_kernelI23Flash_fwd_kernel_traitsILi64ELi64ELi256ELi4ELb0ELb0EN7cutlass6half_tE19Flash_kernel_traitsILi64ELi64ELi256ELi4ES3_EELb0ELb0ELb0ELb0ELb1ELb1ELb0ELb0EEEvNS_16Flash_fwd_paramsE:
	.zero		1360


//--------------------- .nv.constant0._ZN5flash24flash_fwd_splitkv_kernelI23Flash_fwd_kernel_traitsILi64ELi64ELi256ELi4ELb0ELb0EN7cutlass6half_tE19Flash_kernel_traitsILi64ELi64ELi256ELi4ES3_EELb0ELb0ELb0ELb0ELb1ELb0ELb1ELb0EEEvNS_16Flash_fwd_paramsE --------------------------
	.section	.nv.constant0._ZN5flash24flash_fwd_splitkv_kernelI23Flash_fwd_kernel_traitsILi64ELi64ELi256ELi4ELb0ELb0EN7cutlass6half_tE19Flash_kernel_traitsILi64ELi64ELi256ELi4ES3_EELb0ELb0ELb0ELb0ELb1ELb0ELb1ELb0EEEvNS_16Flash_fwd_paramsE,"a",@progbits
	.sectionflags	@""
	.align	4
.nv.constant0._ZN5flash24flash_fwd_splitkv_kernelI23Flash_fwd_kernel_traitsILi64ELi64ELi256ELi4ELb0ELb0EN7cutlass6half_tE19Flash_kernel_traitsILi64ELi64ELi256ELi4ES3_EELb0ELb0ELb0ELb0ELb1ELb0ELb1ELb0EEEvNS_16Flash_fwd_paramsE:
	.zero		1360


//--------------------- .nv.constant0._ZN5flash24flash_fwd_splitkv_kernelI23Flash_fwd_kernel_traitsILi64ELi64ELi256ELi4ELb0ELb0EN7cutlass6half_tE19Flash_kernel_traitsILi64ELi64ELi256ELi4ES3_EELb0ELb0ELb0ELb0ELb1ELb1ELb1ELb0EEEvNS_16Flash_fwd_paramsE --------------------------
	.section	.nv.constant0._ZN5flash24flash_fwd_splitkv_kernelI23Flash_fwd_kernel_traitsILi64ELi64ELi256ELi4ELb0ELb0EN7cutlass6half_tE19Flash_kernel_traitsILi64ELi64ELi256ELi4ES3_EELb0ELb0ELb0ELb0ELb1ELb1ELb1ELb0EEEvNS_16Flash_fwd_paramsE,"a",@progbits
	.sectionflags	@""
	.align	4
.nv.constant0._ZN5flash24flash_fwd_splitkv_kernelI23Flash_fwd_kernel_traitsILi64ELi64ELi256ELi4ELb0ELb0EN7cutlass6half_tE19Flash_kernel_traitsILi64ELi64ELi256ELi4ES3_EELb0ELb0ELb0ELb0ELb1ELb1ELb1ELb0EEEvNS_16Flash_fwd_paramsE:
	.zero		1360


//--------------------- .nv.constant0._ZN5flash24flash_fwd_splitkv_kernelI23Flash_fwd_kernel_traitsILi64ELi64ELi256ELi4ELb0ELb0EN7cutlass6half_tE19Flash_kernel_traitsILi64ELi64ELi256ELi4ES3_EELb0ELb0ELb0ELb0ELb0ELb0ELb0ELb0EEEvNS_16Flash_fwd_paramsE --------------------------
	.section	.nv.constant0._ZN5flash24flash_fwd_splitkv_kernelI23Flash_fwd_kernel_traitsILi64ELi64ELi256ELi4ELb0ELb0EN7cutlass6half_tE19Flash_kernel_traitsILi64ELi64ELi256ELi4ES3_EELb0ELb0ELb0ELb0ELb0ELb0ELb0ELb0EEEvNS_16Flash_fwd_paramsE,"a",@progbits
	.sectionflags	@""
	.align	4
.nv.constant0._ZN5flash24flash_fwd_splitkv_kernelI23Flash_fwd_kernel_traitsILi64ELi64ELi256ELi4ELb0ELb0EN7cutlass6half_tE19Flash_kernel_traitsILi64ELi64ELi256ELi4ES3_EELb0ELb0ELb0ELb0ELb0ELb0ELb0ELb0EEEvNS_16Flash_fwd_paramsE:
	.zero		1360


//--------------------- .nv.constant0._ZN5flash24flash_fwd_splitkv_kernelI23Flash_fwd_kernel_traitsILi64ELi64ELi256ELi4ELb0ELb0EN7cutlass6half_tE19Flash_kernel_traitsILi64ELi64ELi256ELi4ES3_EELb0ELb0ELb0ELb0ELb0ELb1ELb0ELb0EEEvNS_16Flash_fwd_paramsE --------------------------
	.section	.nv.constant0._ZN5flash24flash_fwd_splitkv_kernelI23Flash_fwd_kernel_traitsILi64ELi64ELi256ELi4ELb0ELb0EN7cutlass6half_tE19Flash_kernel_traitsILi64ELi64ELi256ELi4ES3_EELb0ELb0ELb0ELb0ELb0ELb1ELb0ELb0EEEvNS_16Flash_fwd_paramsE,"a",@progbits
	.sectionflags	@""
	.align	4
.nv.constant0._ZN5flash24flash_fwd_splitkv_kernelI23Flash_fwd_kernel_traitsILi64ELi64ELi256ELi4ELb0ELb0EN7cutlass6half_tE19Flash_kernel_traitsILi64ELi64ELi256ELi4ES3_EELb0ELb0ELb0ELb0ELb0ELb1ELb0ELb0EEEvNS_16Flash_fwd_paramsE:
	.zero		1360


//--------------------- .nv.constant0._ZN5flash24flash_fwd_splitkv_kernelI23Flash_fwd_kernel_traitsILi64ELi64ELi256ELi4ELb0ELb0EN7cutlass6half_tE19Flash_kernel_traitsILi64ELi64ELi256ELi4ES3_EELb0ELb0ELb0ELb0ELb0ELb0ELb0ELb1EEEvNS_16Flash_fwd_paramsE --------------------------
	.section	.nv.constant0._ZN5flash24flash_fwd_splitkv_kernelI23Flash_fwd_kernel_traitsILi64ELi64ELi256ELi4ELb0ELb0EN7cutlass6half_tE19Flash_kernel_traitsILi64ELi64ELi256ELi4ES3_EELb0ELb0ELb0ELb0ELb0ELb0ELb0ELb1EEEvNS_16Flash_fwd_paramsE,"a",@progbits
	.sectionflags	@""
	.align	4
.nv.constant0._ZN5flash24flash_fwd_splitkv_kernelI23Flash_fwd_kernel_traitsILi64ELi64ELi256ELi4ELb0ELb0EN7cutlass6half_tE19Flash_kernel_traitsILi64ELi64ELi256ELi4ES3_EELb0ELb0ELb0ELb0ELb0ELb0ELb0ELb1EEEvNS_16Flash_fwd_paramsE:
	.zero		1360


//--------------------- .nv.constant0._ZN5flash24flash_fwd_splitkv_kernelI23Flash_fwd_kernel_traitsILi64ELi64ELi256ELi4ELb0ELb0EN7cutlass6half_tE19Flash_kernel_traitsILi64ELi64ELi256ELi4ES3_EELb0ELb0ELb0ELb0ELb0ELb1ELb0ELb1EEEvNS_16Flash_fwd_paramsE --------------------------
	.section	.nv.constant0._ZN5flash24flash_fwd_splitkv_kernelI23Flash_fwd_kernel_traitsILi64ELi64ELi256ELi4ELb0ELb0EN7cutlass6half_tE19Flash_kernel_traitsILi64ELi64ELi256ELi4ES3_EELb0ELb0ELb0ELb0ELb0ELb1ELb0ELb1EEEvNS_16Flash_fwd_paramsE,"a",@progbits
	.sectionflags	@""
	.align	4
.nv.constant0._ZN5flash24flash_fwd_splitkv_kernelI23Flash_fwd_kernel_traitsILi64ELi64ELi256ELi4ELb0ELb0EN7cutlass6half_tE19Flash_kernel_traitsILi64ELi64ELi256ELi4ES3_EELb0ELb0ELb0ELb0ELb0ELb1ELb0ELb1EEEvNS_16Flash_fwd_paramsE:
	.zero		1360


//--------------------- .nv.constant0._ZN5flash24flash_fwd_splitkv_kernelI23Flash_fwd_kernel_traitsILi64ELi64ELi256ELi4ELb0ELb0EN7cutlass6half_tE19Flash_kernel_traitsILi64ELi64ELi256ELi4ES3_EELb0ELb0ELb0ELb0ELb0ELb0ELb1ELb0EEEvNS_16Flash_fwd_paramsE --------------------------
	.section	.nv.constant0._ZN5flash24flash_fwd_splitkv_kernelI23Flash_fwd_kernel_traitsILi64ELi64ELi256ELi4ELb0ELb0EN7cutlass6half_tE19Flash_kernel_traitsILi64ELi64ELi256ELi4ES3_EELb0ELb0ELb0ELb0ELb0ELb0ELb1ELb0EEEvNS_16Flash_fwd_paramsE,"a",@progbits
	.sectionflags	@""
	.align	4
.nv.constant0._ZN5flash24flash_fwd_splitkv_kernelI23Flash_fwd_kernel_traitsILi64ELi64ELi256ELi4ELb0ELb0EN7cutlass6half_tE19Flash_kernel_traitsILi64ELi64ELi256ELi4ES3_EELb0ELb0ELb0ELb0ELb0ELb0ELb1ELb0EEEvNS_16Flash_fwd_paramsE:
	.zero		1360


//--------------------- .nv.constant0._ZN5flash24flash_fwd_splitkv_kernelI23Flash_fwd_kernel_traitsILi64ELi64ELi256ELi4ELb0ELb0EN7cutlass6half_tE19Flash_kernel_traitsILi64ELi64ELi256ELi4ES3_EELb0ELb0ELb0ELb0ELb0ELb1ELb1ELb0EEEvNS_16Flash_fwd_paramsE --------------------------
	.section	.nv.constant0._ZN5flash24flash_fwd_splitkv_kernelI23Flash_fwd_kernel_traitsILi64ELi64ELi256ELi4ELb0ELb0EN7cutlass6half_tE19Flash_kernel_traitsILi64ELi64ELi256ELi4ES3_EELb0ELb0ELb0ELb0ELb0ELb1ELb1ELb0EEEvNS_16Flash_fwd_paramsE,"a",@progbits
	.sectionflags	@""
	.align	4
.nv.constant0._ZN5flash24flash_fwd_splitkv_kernelI23Flash_fwd_kernel_traitsILi64ELi64ELi256ELi4ELb0ELb0EN7cutlass6half_tE19Flash_kernel_traitsILi64ELi64ELi256ELi4ES3_EELb0ELb0ELb0ELb0ELb0ELb1ELb1ELb0EEEvNS_16Flash_fwd_paramsE:
	.zero		1360


//--------------------- .nv.constant0._ZN5flash24flash_fwd_splitkv_kernelI23Flash_fwd_kernel_traitsILi64ELi64ELi256ELi4ELb0ELb0EN7cutlass6half_tE19Flash_kernel_traitsILi64ELi64ELi256ELi4ES3_EELb0ELb0ELb0ELb0ELb0ELb0ELb1ELb1EEEvNS_16Flash_fwd_paramsE --------------------------
	.section	.nv.constant0._ZN5flash24flash_fwd_splitkv_kernelI23Flash_fwd_kernel_traitsILi64ELi64ELi256ELi4ELb0ELb0EN7cutlass6half_tE19Flash_kernel_traitsILi64ELi64ELi256ELi4ES3_EELb0ELb0ELb0ELb0ELb0ELb0ELb1ELb1EEEvNS_16Flash_fwd_paramsE,"a",@progbits
	.sectionflags	@""
	.align	4
.nv.constant0._ZN5flash24flash_fwd_splitkv_kernelI23Flash_fwd_kernel_traitsILi64ELi64ELi256ELi4ELb0ELb0EN7cutlass6half_tE19Flash_kernel_traitsILi64ELi64ELi256ELi4ES3_EELb0ELb0ELb0ELb0ELb0ELb0ELb1ELb1EEEvNS_16Flash_fwd_paramsE:
	.zero		1360


//--------------------- .nv.constant0._ZN5flash24flash_fwd_splitkv_kernelI23Flash_fwd_kernel_traitsILi64ELi64ELi256ELi4ELb0ELb0EN7cutlass6half_tE19Flash_kernel_traitsILi64ELi64ELi256ELi4ES3_EELb0ELb0ELb0ELb0ELb0ELb1ELb1ELb1EEEvNS_16Flash_fwd_paramsE --------------------------
	.section	.nv.constant0._ZN5flash24flash_fwd_splitkv_kernelI23Flash_fwd_kernel_traitsILi64ELi64ELi256ELi4ELb0ELb0EN7cutlass6half_tE19Flash_kernel_traitsILi64ELi64ELi256ELi4ES3_EELb0ELb0ELb0ELb0ELb0ELb1ELb1ELb1EEEvNS_16Flash_fwd_paramsE,"a",@progbits
	.sectionflags	@""
	.align	4
.nv.constant0._ZN5flash24flash_fwd_splitkv_kernelI23Flash_fwd_kernel_traitsILi64ELi64ELi256ELi4ELb0ELb0EN7cutlass6half_tE19Flash_kernel_traitsILi64ELi64ELi256ELi4ES3_EELb0ELb0ELb0ELb0ELb0ELb1ELb1ELb1EEEvNS_16Flash_fwd_paramsE:
	.zero		1360


//--------------------- .nv.constant0._ZN5flash24flash_fwd_splitkv_kernelI23Flash_fwd_kernel_traitsILi64ELi64ELi256ELi4ELb0ELb0EN7cutlass6half_tE19Flash_kernel_traitsILi64ELi64ELi256ELi4ES3_EELb0ELb1ELb0ELb0ELb0ELb0ELb0ELb0EEEvNS_16Flash_fwd_paramsE --------------------------
	.section	.nv.constant0._ZN5flash24flash_fwd_splitkv_kernelI23Flash_fwd_kernel_traitsILi64ELi64ELi256ELi4ELb0ELb0EN7cutlass6half_tE19Flash_kernel_traitsILi64ELi64ELi256ELi4ES3_EELb0ELb1ELb0ELb0ELb0ELb0ELb0ELb0EEEvNS_16Flash_fwd_paramsE,"a",@progbits
	.sectionflags	@""
	.align	4
.nv.constant0._ZN5flash24flash_fwd_splitkv_kernelI23Flash_fwd_kernel_traitsILi64ELi64ELi256ELi4ELb0ELb0EN7cutlass6half_tE19Flash_kernel_traitsILi64ELi64ELi256ELi4ES3_EELb0ELb1ELb0ELb0ELb0ELb0ELb0ELb0EEEvNS_16Flash_fwd_paramsE:
	.zero		1360


//--------------------- .nv.constant0._ZN5flash24flash_fwd_splitkv_kernelI23Flash_fwd_kernel_traitsILi64ELi64ELi256ELi4ELb0ELb0EN7cutlass6half_tE19Flash_kernel_traitsILi64ELi64ELi256ELi4ES3_EELb0ELb1ELb0ELb0ELb0ELb1ELb0ELb0EEEvNS_16Flash_fwd_paramsE --------------------------
	.section	.nv.constant0._ZN5flash24flash_fwd_splitkv_kernelI23Flash_fwd_kernel_traitsILi64ELi64ELi256ELi4ELb0ELb0EN7cutlass6half_tE19Flash_kernel_traitsILi64ELi64ELi256ELi4ES3_EELb0ELb1ELb0ELb0ELb0ELb1ELb0ELb0EEEvNS_16Flash_fwd_paramsE,"a",@progbits
	.sectionflags	@""
	.align	4
.nv.constant0._ZN5flash24flash_fwd_splitkv_kernelI23Flash_fwd_kernel_traitsILi64ELi64ELi256ELi4ELb0ELb0EN7cutlass6half_tE19Flash_kernel_traitsILi64ELi64ELi256ELi4ES3_EELb0ELb1ELb0ELb0ELb0ELb1ELb0ELb0EEEvNS_16Flash_fwd_paramsE:
	.zero		1360


//--------------------- .nv.constant0._ZN5flash24flash_fwd_splitkv_kernelI23Flash_fwd_kernel_traitsILi64ELi64ELi256ELi4ELb0ELb0EN7cutlass6half_tE19Flash_kernel_traitsILi64ELi64ELi256ELi4ES3_EELb0ELb1ELb0ELb0ELb0ELb0ELb0ELb1EEEvNS_16Flash_fwd_paramsE --------------------------
	.section	.nv.constant0._ZN5flash24flash_fwd_splitkv_kernelI23Flash_fwd_kernel_traitsILi64ELi64ELi256ELi4ELb0ELb0EN7cutlass6half_tE19Flash_kernel_traitsILi64ELi64ELi256ELi4ES3_EELb0ELb1ELb0ELb0ELb0ELb0ELb0ELb1EEEvNS_16Flash_fwd_paramsE,"a",@progbits
	.sectionflags	@""
	.align	4
.nv.constant0._ZN5flash24flash_fwd_splitkv_kernelI23Flash_fwd_kernel_traitsILi64ELi64ELi256ELi4ELb0ELb0EN7cutlass6half_tE19Flash_kernel_traitsILi64ELi64ELi256ELi4ES3_EELb0ELb1ELb0ELb0ELb0ELb0ELb0ELb1EEEvNS_16Flash_fwd_paramsE:
	.zero		1360


//--------------------- .nv.constant0._ZN5flash24flash_fwd_splitkv_kernelI23Flash_fwd_kernel_traitsILi64ELi64ELi256ELi4ELb0ELb0EN7cutlass6half_tE19Flash_kernel_traitsILi64ELi64ELi256ELi4ES3_EELb0ELb1ELb0ELb0ELb0ELb1ELb0ELb1EEEvNS_16Flash_fwd_paramsE --------------------------
	.section	.nv.constant0._ZN5flash24flash_fwd_splitkv_kernelI23Flash_fwd_kernel_traitsILi64ELi64ELi256ELi4ELb0ELb0EN7cutlass6half_tE19Flash_kernel_traitsILi64ELi64ELi256ELi4ES3_EELb0ELb1ELb0ELb0ELb0ELb1ELb0ELb1EEEvNS_16Flash_fwd_paramsE,"a",@progbits
	.sectionflags	@""
	.align	4
.nv.constant0._ZN5flash24flash_fwd_splitkv_kernelI23Flash_fwd_kernel_traitsILi64ELi64ELi256ELi4ELb0ELb0EN7cutlass6half_tE19Flash_kernel_traitsILi64ELi64ELi256ELi4ES3_EELb0ELb1ELb0ELb0ELb0ELb1ELb0ELb1EEEvNS_16Flash_fwd_paramsE:
	.zero		1360


//--------------------- .nv.constant0._ZN5flash24flash_fwd_splitkv_kernelI23Flash_fwd_kernel_traitsILi64ELi64ELi256ELi4ELb0ELb0EN7cutlass6half_tE19Flash_kernel_traitsILi64ELi64ELi256ELi4ES3_EELb0ELb1ELb0ELb0ELb0ELb0ELb1ELb0EEEvNS_16Flash_fwd_paramsE --------------------------
	.section	.nv.constant0._ZN5flash24flash_fwd_splitkv_kernelI23Flash_fwd_kernel_traitsILi64ELi64ELi256ELi4ELb0ELb0EN7cutlass6half_tE19Flash_kernel_traitsILi64ELi64ELi256ELi4ES3_EELb0ELb1ELb0ELb0ELb0ELb0ELb1ELb0EEEvNS_16Flash_fwd_paramsE,"a",@progbits
	.sectionflags	@""
	.align	4
.nv.constant0._ZN5flash24flash_fwd_splitkv_kernelI23Flash_fwd_kernel_traitsILi64ELi64ELi256ELi4ELb0ELb0EN7cutlass6half_tE19Flash_kernel_traitsILi64ELi64ELi256ELi4ES3_EELb0ELb1ELb0ELb0ELb0ELb0ELb1ELb0EEEvNS_16Flash_fwd_paramsE:
	.zero		1360


//--------------------- .nv.constant0._ZN5flash24flash_fwd_splitkv_kernelI23Flash_fwd_kernel_traitsILi64ELi64ELi256ELi4ELb0ELb0EN7cutlass6half_tE19Flash_kernel_traitsILi64ELi64ELi256ELi4ES3_EELb0ELb1ELb0ELb0ELb0ELb1ELb1ELb0EEEvNS_16Flash_fwd_paramsE --------------------------
	.section	.nv.constant0._ZN5flash24flash_fwd_splitkv_kernelI23Flash_fwd_kernel_traitsILi64ELi64ELi256ELi4ELb0ELb0EN7cutlass6half_tE19Flash_kernel_traitsILi64ELi64ELi256ELi4ES3_EELb0ELb1ELb0ELb0ELb0ELb1ELb1ELb0EEEvNS_16Flash_fwd_paramsE,"a",@progbits
	.sectionflags	@""
	.align	4
.nv.constant0._ZN5flash24flash_fwd_splitkv_kernelI23Flash_fwd_kernel_traitsILi64ELi64ELi256ELi4ELb0ELb0EN7cutlass6half_tE19Flash_kernel_traitsILi64ELi64ELi256ELi4ES3_EELb0ELb1ELb0ELb0ELb0ELb1ELb1ELb0EEEvNS_16Flash_fwd_paramsE:
	.zero		1360


//--------------------- .nv.constant0._ZN5flash24flash_fwd_splitkv_kernelI23Flash_fwd_kernel_traitsILi64ELi64ELi256ELi4ELb0ELb0EN7cutlass6half_tE19Flash_kernel_traitsILi64ELi64ELi256ELi4ES3_EELb0ELb1ELb0ELb0ELb0ELb0ELb1ELb1EEEvNS_16Flash_fwd_paramsE --------------------------
	.section	.nv.constant0._ZN5flash24flash_fwd_splitkv_kernelI23Flash_fwd_kernel_traitsILi64ELi64ELi256ELi4ELb0ELb0EN7cutlass6half_tE19Flash_kernel_traitsILi64ELi64ELi256ELi4ES3_EELb0ELb1ELb0ELb0ELb0ELb0ELb1ELb1EEEvNS_16Flash_fwd_paramsE,"a",@progbits
	.sectionflags	@""
	.align	4
.nv.constant0._ZN5flash24flash_fwd_splitkv_kernelI23Flash_fwd_kernel_traitsILi64ELi64ELi256ELi4ELb0ELb0EN7cutlass6half_tE19Flash_kernel_traitsILi64ELi64ELi256ELi4ES3_EELb0ELb1ELb0ELb0ELb0ELb0ELb1ELb1EEEvNS_16Flash_fwd_paramsE:
	.zero		1360


//--------------------- .nv.constant0._ZN5flash24flash_fwd_splitkv_kernelI23Flash_fwd_kernel_traitsILi64ELi64ELi256ELi4ELb0ELb0EN7cutlass6half_tE19Flash_kernel_traitsILi64ELi64ELi256ELi4ES3_EELb0ELb1ELb0ELb0ELb0ELb1ELb1ELb1EEEvNS_16Flash_fwd_paramsE --------------------------
	.section	.nv.constant0._ZN5flash24flash_fwd_splitkv_kernelI23Flash_fwd_kernel_traitsILi64ELi64ELi256ELi4ELb0ELb0EN7cutlass6half_tE19Flash_kernel_traitsILi64ELi64ELi256ELi4ES3_EELb0ELb1ELb0ELb0ELb0ELb1ELb1ELb1EEEvNS_16Flash_fwd_paramsE,"a",@progbits
	.sectionflags	@""
	.align	4
.nv.constant0._ZN5flash24flash_fwd_splitkv_kernelI23Flash_fwd_kernel_traitsILi64ELi64ELi256ELi4ELb0ELb0EN7cutlass6half_tE19Flash_kernel_traitsILi64ELi64ELi256ELi4ES3_EELb0ELb1ELb0ELb0ELb0ELb1ELb1ELb1EEEvNS_16Flash_fwd_paramsE:
	.zero		1360


//--------------------- .nv.constant0._ZN5flash24flash_fwd_splitkv_kernelI23Flash_fwd_kernel_traitsILi64ELi64ELi256ELi4ELb0ELb0EN7cutlass6half_tE19Flash_kernel_traitsILi64ELi64ELi256ELi4ES3_EELb0ELb0ELb0ELb1ELb1ELb0ELb0ELb0EEEvNS_16Flash_fwd_paramsE --------------------------
	.section	.nv.constant0._ZN5flash24flash_fwd_splitkv_kernelI23Flash_fwd_kernel_traitsILi64ELi64ELi256ELi4ELb0ELb0EN7cutlass6half_tE19Flash_kernel_traitsILi64ELi64ELi256ELi4ES3_EELb0ELb0ELb0ELb1ELb1ELb0ELb0ELb0EEEvNS_16Flash_fwd_paramsE,"a",@progbits
	.sectionflags	@""
	.align	4
.nv.constant0._ZN5flash24flash_fwd_splitkv_kernelI23Flash_fwd_kernel_traitsILi64ELi64ELi256ELi4ELb0ELb0EN7cutlass6half_tE19Flash_kernel_traitsILi64ELi64ELi256ELi4ES3_EELb0ELb0ELb0ELb1ELb1ELb0ELb0ELb0EEEvNS_16Flash_fwd_paramsE:
	.zero		1360


//--------------------- .nv.constant0._ZN5flash24flash_fwd_splitkv_kernelI23Flash_fwd_kernel_traitsILi64ELi64ELi256ELi4ELb0ELb0EN7cutlass6half_tE19Flash_kernel_traitsILi64ELi64ELi256ELi4ES3_EELb0ELb0ELb0ELb1ELb1ELb1ELb0ELb0EEEvNS_16Flash_fwd_paramsE --------------------------
	.section	.nv.constant0._ZN5flash24flash_fwd_splitkv_kernelI23Flash_fwd_kernel_traitsILi64ELi64ELi256ELi4ELb0ELb0EN7cutlass6half_tE19Flash_kernel_traitsILi64ELi64ELi256ELi4ES3_EELb0ELb0ELb0ELb1ELb1ELb1ELb0ELb0EEEvNS_16Flash_fwd_paramsE,"a",@progbits
	.sectionflags	@""
	.align	4
.nv.constant0._ZN5flash24flash_fwd_splitkv_kernelI23Flash_fwd_kernel_traitsILi64ELi64ELi256ELi4ELb0ELb0EN7cutlass6half_tE19Flash_kernel_traitsILi64ELi64ELi256ELi4ES3_EELb0ELb0ELb0ELb1ELb1ELb1ELb0ELb0EEEvNS_16Flash_fwd_paramsE:
	.zero		1360


//--------------------- .nv.constant0._ZN5flash24flash_fwd_splitkv_kernelI23Flash_fwd_kernel_traitsILi64ELi64ELi256ELi4ELb0ELb0EN7cutlass6half_tE19Flash_kernel_traitsILi64ELi64ELi256ELi4ES3_EELb0ELb0ELb1ELb0ELb0ELb0ELb0ELb0EEEvNS_16Flash_fwd_paramsE --------------------------
	.section	.nv.constant0._ZN5flash24flash_fwd_splitkv_kernelI23Flash_fwd_kernel_traitsILi64ELi64ELi256ELi4ELb0ELb0EN7cutlass6half_tE19Flash_kernel_traitsILi64ELi64ELi256ELi4ES3_EELb0ELb0ELb1ELb0ELb0ELb0ELb0ELb0EEEvNS_16Flash_fwd_paramsE,"a",@progbits
	.sectionflags	@""
	.align	4
.nv.constant0._ZN5flash24flash_fwd_splitkv_kernelI23Flash_fwd_kernel_traitsILi64ELi64ELi256ELi4ELb0ELb0EN7cutlass6half_tE19Flash_kernel_traitsILi64ELi64ELi256ELi4ES3_EELb0ELb0ELb1ELb0ELb0ELb0ELb0ELb0EEEvNS_16Flash_fwd_paramsE:
	.zero		1360


//--------------------- .nv.constant0._ZN5flash24flash_fwd_splitkv_kernelI23Flash_fwd_kernel_traitsILi64ELi64ELi256ELi4ELb0ELb0EN7cutlass6half_tE19Flash_kernel_traitsILi64ELi64ELi256ELi4ES3_EELb0ELb0ELb1ELb0ELb0ELb1ELb0ELb0EEEvNS_16Flash_fwd_paramsE --------------------------
	.section	.nv.constant0._ZN5flash24flash_fwd_splitkv_kernelI23Flash_fwd_kernel_traitsILi64ELi64ELi256ELi4ELb0ELb0EN7cutlass6half_tE19Flash_kernel_traitsILi64ELi64ELi256ELi4ES3_EELb0ELb0ELb1ELb0ELb0ELb1ELb0ELb0EEEvNS_16Flash_fwd_paramsE,"a",@progbits
	.sectionflags	@""
	.align	4
.nv.constant0._ZN5flash24flash_fwd_splitkv_kernelI23Flash_fwd_kernel_traitsILi64ELi64ELi256ELi4ELb0ELb0EN7cutlass6half_tE19Flash_kernel_traitsILi64ELi64ELi256ELi4ES3_EELb0ELb0ELb1ELb0ELb0ELb1ELb0ELb0EEEvNS_16Flash_fwd_paramsE:
	.zero		1360


//--------------------- .nv.constant0._ZN5flash24flash_fwd_splitkv_kernelI23Flash_fwd_kernel_traitsILi64ELi64ELi256ELi4ELb0ELb0EN7cutlass6half_tE19Flash_kernel_traitsILi64ELi64ELi256ELi4ES3_EELb0ELb0ELb0ELb0ELb1ELb0ELb0ELb1EEEvNS_16Flash_fwd_paramsE --------------------------
	.section	.nv.constant0._ZN5flash24flash_fwd_splitkv_kernelI23Flash_fwd_kernel_traitsILi64ELi64ELi256ELi4ELb0ELb0EN7cutlass6half_tE19Flash_kernel_traitsILi64ELi64ELi256ELi4ES3_EELb0ELb0ELb0ELb0ELb1ELb0ELb0ELb1EEEvNS_16Flash_fwd_paramsE,"a",@progbits
	.sectionflags	@""
	.align	4
.nv.constant0._ZN5flash24flash_fwd_splitkv_kernelI23Flash_fwd_kernel_traitsILi64ELi64ELi256ELi4ELb0ELb0EN7cutlass6half_tE19Flash_kernel_traitsILi64ELi64ELi256ELi4ES3_EELb0ELb0ELb0ELb0ELb1ELb0ELb0ELb1EEEvNS_16Flash_fwd_paramsE:
	.zero		1360


//--------------------- .nv.constant0._ZN5flash24flash_fwd_splitkv_kernelI23Flash_fwd_kernel_traitsILi64ELi64ELi256ELi4ELb0ELb0EN7cutlass6half_tE19Flash_kernel_traitsILi64ELi64ELi256ELi4ES3_EELb0ELb0ELb0ELb0ELb1ELb1ELb0ELb1EEEvNS_16Flash_fwd_paramsE --------------------------
	.section	.nv.constant0._ZN5flash24flash_fwd_splitkv_kernelI23Flash_fwd_kernel_traitsILi64ELi64ELi256ELi4ELb0ELb0EN7cutlass6half_tE19Flash_kernel_traitsILi64ELi64ELi256ELi4ES3_EELb0ELb0ELb0ELb0ELb1ELb1ELb0ELb1EEEvNS_16Flash_fwd_paramsE,"a",@progbits
	.sectionflags	@""
	.align	4
.nv.constant0._ZN5flash24flash_fwd_splitkv_kernelI23Flash_fwd_kernel_traitsILi64ELi64ELi256ELi4ELb0ELb0EN7cutlass6half_tE19Flash_kernel_traitsILi64ELi64ELi256ELi4ES3_EELb0ELb0ELb0ELb0ELb1ELb1ELb0ELb1EEEvNS_16Flash_fwd_paramsE:
	.zero		1360


//--------------------- .nv.constant0._ZN5flash24flash_fwd_splitkv_kernelI23Flash_fwd_kernel_traitsILi64ELi64ELi256ELi4ELb0ELb0EN7cutlass6half_tE19Flash_kernel_traitsILi64ELi64ELi256ELi4ES3_EELb0ELb0ELb1ELb0ELb0ELb0ELb0ELb1EEEvNS_16Flash_fwd_paramsE --------------------------
	.section	.nv.constant0._ZN5flash24flash_fwd_splitkv_kernelI23Flash_fwd_kernel_traitsILi64ELi64ELi256ELi4ELb0ELb0EN7cutlass6half_tE19Flash_kernel_traitsILi64ELi64ELi256ELi4ES3_EELb0ELb0ELb1ELb0ELb0ELb0ELb0ELb1EEEvNS_16Flash_fwd_paramsE,"a",@progbits
	.sectionflags	@""
	.align	4
.nv.constant0._ZN5flash24flash_fwd_splitkv_kernelI23Flash_fwd_kernel_traitsILi64ELi64ELi256ELi4ELb0ELb0EN7cutlass6half_tE19Flash_kernel_traitsILi64ELi64ELi256ELi4ES3_EELb0ELb0ELb1ELb0ELb0ELb0ELb0ELb1EEEvNS_16Flash_fwd_paramsE:
	.zero		1360


//--------------------- .nv.constant0._ZN5flash24flash_fwd_splitkv_kernelI23Flash_fwd_kernel_traitsILi64ELi64ELi256ELi4ELb0ELb0EN7cutlass6half_tE19Flash_kernel_traitsILi64ELi64ELi256ELi4ES3_EELb0ELb0ELb1ELb0ELb0ELb1ELb0ELb1EEEvNS_16Flash_fwd_paramsE --------------------------
	.section	.nv.constant0._ZN5flash24flash_fwd_splitkv_kernelI23Flash_fwd_kernel_traitsILi64ELi64ELi256ELi4ELb0ELb0EN7cutlass6half_tE19Flash_kernel_traitsILi64ELi64ELi256ELi4ES3_EELb0ELb0ELb1ELb0ELb0ELb1ELb0ELb1EEEvNS_16Flash_fwd_paramsE,"a",@progbits
	.sectionflags	@""
	.align	4
.nv.constant0._ZN5flash24flash_fwd_splitkv_kernelI23Flash_fwd_kernel_traitsILi64ELi64ELi256ELi4ELb0ELb0EN7cutlass6half_tE19Flash_kernel_traitsILi64ELi64ELi256ELi4ES3_EELb0ELb0ELb1ELb0ELb0ELb1ELb0ELb1EEEvNS_16Flash_fwd_paramsE:
	.zero		1360


//--------------------- .nv.constant0._ZN5flash24flash_fwd_splitkv_kernelI23Flash_fwd_kernel_traitsILi64ELi64ELi256ELi4ELb0ELb0EN7cutlass6half_tE19Flash_kernel_traitsILi64ELi64ELi256ELi4ES3_EELb0ELb0ELb0ELb1ELb1ELb0ELb1ELb0EEEvNS_16Flash_fwd_paramsE --------------------------
	.section	.nv.constant0._ZN5flash24flash_fwd_splitkv_kernelI23Flash_fwd_kernel_traitsILi64ELi64ELi256ELi4ELb0ELb0EN7cutlass6half_tE19Flash_kernel_traitsILi64ELi64ELi256ELi4ES3_EELb0ELb0ELb0ELb1ELb1ELb0ELb1ELb0EEEvNS_16Flash_fwd_paramsE,"a",@progbits
	.sectionflags	@""
	.align	4
.nv.constant0._ZN5flash24flash_fwd_splitkv_kernelI23Flash_fwd_kernel_traitsILi64ELi64ELi256ELi4ELb0ELb0EN7cutlass6half_tE19Flash_kernel_traitsILi64ELi64ELi256ELi4ES3_EELb0ELb0ELb0ELb1ELb1ELb0ELb1ELb0EEEvNS_16Flash_fwd_paramsE:
	.zero		1360


//--------------------- .nv.constant0._ZN5flash24flash_fwd_splitkv_kernelI23Flash_fwd_kernel_traitsILi64ELi64ELi256ELi4ELb0ELb0EN7cutlass6half_tE19Flash_kernel_traitsILi64ELi64ELi256ELi4ES3_EELb0ELb0ELb0ELb1ELb1ELb1ELb1ELb0EEEvNS_16Flash_fwd_paramsE --------------------------
	.section	.nv.constant0._ZN5flash24flash_fwd_splitkv_kernelI23Flash_fwd_kernel_traitsILi64ELi64ELi256ELi4ELb0ELb0EN7cutlass6half_tE19Flash_kernel_traitsILi64ELi64ELi256ELi4ES3_EELb0ELb0ELb0ELb1ELb1ELb1ELb1ELb0EEEvNS_16Flash_fwd_paramsE,"a",@progbits
	.sectionflags	@""
	.align	4
.nv.constant0._ZN5flash24flash_fwd_splitkv_kernelI23Flash_fwd_kernel_traitsILi64ELi64ELi256ELi4ELb0ELb0EN7cutlass6half_tE19Flash_kernel_traitsILi64ELi64ELi256ELi4ES3_EELb0ELb0ELb0ELb1ELb1ELb1ELb1ELb0EEEvNS_16Flash_fwd_paramsE:
	.zero		1360


//--------------------- .nv.constant0._ZN5flash24flash_fwd_splitkv_kernelI23Flash_fwd_kernel_traitsILi64ELi64ELi256ELi4ELb0ELb0EN7cutlass6half_tE19Flash_kernel_traitsILi64ELi64ELi256ELi4ES3_EELb0ELb0ELb1ELb0ELb0ELb0ELb1ELb0EEEvNS_16Flash_fwd_paramsE --------------------------
	.section	.nv.constant0._ZN5flash24flash_fwd_splitkv_kernelI23Flash_fwd_kernel_traitsILi64ELi64ELi256ELi4ELb0ELb0EN7cutlass6half_tE19Flash_kernel_traitsILi64ELi64ELi256ELi4ES3_EELb0ELb0ELb1ELb0ELb0ELb0ELb1ELb0EEEvNS_16Flash_fwd_paramsE,"a",@progbits
	.sectionflags	@""
	.align	4
.nv.constant0._ZN5flash24flash_fwd_splitkv_kernelI23Flash_fwd_kernel_traitsILi64ELi64ELi256ELi4ELb0ELb0EN7cutlass6half_tE19Flash_kernel_traitsILi64ELi64ELi256ELi4ES3_EELb0ELb0ELb1ELb0ELb0ELb0ELb1ELb0EEEvNS_16Flash_fwd_paramsE:
	.zero		1360


//--------------------- .nv.constant0._ZN5flash24flash_fwd_splitkv_kernelI23Flash_fwd_kernel_traitsILi64ELi64ELi256ELi4ELb0ELb0EN7cutlass6half_tE19Flash_kernel_traitsILi64ELi64ELi256ELi4ES3_EELb0ELb0ELb1ELb0ELb0ELb1ELb1ELb0EEEvNS_16Flash_fwd_paramsE --------------------------
	.section	.nv.constant0._ZN5flash24flash_fwd_splitkv_kernelI23Flash_fwd_kernel_traitsILi64ELi64ELi256ELi4ELb0ELb0EN7cutlass6half_tE19Flash_kernel_traitsILi64ELi64ELi256ELi4ES3_EELb0ELb0ELb1ELb0ELb0ELb1ELb1ELb0EEEvNS_16Flash_fwd_paramsE,"a",@progbits
	.sectionflags	@""
	.align	4
.nv.constant0._ZN5flash24flash_fwd_splitkv_kernelI23Flash_fwd_kernel_traitsILi64ELi64ELi256ELi4ELb0ELb0EN7cutlass6half_tE19Flash_kernel_traitsILi64ELi64ELi256ELi4ES3_EELb0ELb0ELb1ELb0ELb0ELb1ELb1ELb0EEEvNS_16Flash_fwd_paramsE:
	.zero		1360


//--------------------- .nv.constant0._ZN5flash24flash_fwd_splitkv_kernelI23Flash_fwd_kernel_traitsILi64ELi64ELi256ELi4ELb0ELb0EN7cutlass6half_tE19Flash_kernel_traitsILi64ELi64ELi256ELi4ES3_EELb0ELb0ELb0ELb0ELb1ELb0ELb1ELb1EEEvNS_16Flash_fwd_paramsE --------------------------
	.section	.nv.constant0._ZN5flash24flash_fwd_splitkv_kernelI23Flash_fwd_kernel_traitsILi64ELi64ELi256ELi4ELb0ELb0EN7cutlass6half_tE19Flash_kernel_traitsILi64ELi64ELi256ELi4ES3_EELb0ELb0ELb0ELb0ELb1ELb0ELb1ELb1EEEvNS_16Flash_fwd_paramsE,"a",@progbits
	.sectionflags	@""
	.align	4
.nv.constant0._ZN5flash24flash_fwd_splitkv_kernelI23Flash_fwd_kernel_traitsILi64ELi64ELi256ELi4ELb0ELb0EN7cutlass6half_tE19Flash_kernel_traitsILi64ELi64ELi256ELi4ES3_EELb0ELb0ELb0ELb0ELb1ELb0ELb1ELb1EEEvNS_16Flash_fwd_paramsE:
	.zero		1360


//--------------------- .nv.constant0._ZN5flash24flash_fwd_splitkv_kernelI23Flash_fwd_kernel_traitsILi64ELi64ELi256ELi4ELb0ELb0EN7cutlass6half_tE19Flash_kernel_traitsILi64ELi64ELi256ELi4ES3_EELb0ELb0ELb0ELb0ELb1ELb1ELb1ELb1EEEvNS_16Flash_fwd_paramsE --------------------------
	.section	.nv.constant0._ZN5flash24flash_fwd_splitkv_kernelI23Flash_fwd_kernel_traitsILi64ELi64ELi256ELi4ELb0ELb0EN7cutlass6half_tE19Flash_kernel_traitsILi64ELi64ELi256ELi4ES3_EELb0ELb0ELb0ELb0ELb1ELb1ELb1ELb1EEEvNS_16Flash_fwd_paramsE,"a",@progbits
	.sectionflags	@""
	.align	4
.nv.constant0._ZN5flash24flash_fwd_splitkv_kernelI23Flash_fwd_kernel_traitsILi64ELi64ELi256ELi4ELb0ELb0EN7cutlass6half_tE19Flash_kernel_traitsILi64ELi64ELi256ELi4ES3_EELb0ELb0ELb0ELb0ELb1ELb1ELb1ELb1EEEvNS_16Flash_fwd_paramsE:
	.zero		1360


//--------------------- .nv.constant0._ZN5flash24flash_fwd_splitkv_kernelI23Flash_fwd_kernel_traitsILi64ELi64ELi256ELi4ELb0ELb0EN7cutlass6half_tE19Flash_kernel_traitsILi64ELi64ELi256ELi4ES3_EELb0ELb0ELb1ELb0ELb0ELb0ELb1ELb1EEEvNS_16Flash_fwd_paramsE --------------------------
	.section	.nv.constant0._ZN5flash24flash_fwd_splitkv_kernelI23Flash_fwd_kernel_traitsILi64ELi64ELi256ELi4ELb0ELb0EN7cutlass6half_tE19Flash_kernel_traitsILi64ELi64ELi256ELi4ES3_EELb0ELb0ELb1ELb0ELb0ELb0ELb1ELb1EEEvNS_16Flash_fwd_paramsE,"a",@progbits
	.sectionflags	@""
	.align	4
.nv.constant0._ZN5flash24flash_fwd_splitkv_kernelI23Flash_fwd_kernel_traitsILi64ELi64ELi256ELi4ELb0ELb0EN7cutlass6half_tE19Flash_kernel_traitsILi64ELi64ELi256ELi4ES3_EELb0ELb0ELb1ELb0ELb0ELb0ELb1ELb1EEEvNS_16Flash_fwd_paramsE:
	.zero		1360


//--------------------- .nv.constant0._ZN5flash24flash_fwd_splitkv_kernelI23Flash_fwd_kernel_traitsILi64ELi64ELi256ELi4ELb0ELb0EN7cutlass6half_tE19Flash_kernel_traitsILi64ELi64ELi256ELi4ES3_EELb0ELb0ELb1ELb0ELb0ELb1ELb1ELb1EEEvNS_16Flash_fwd_paramsE --------------------------
	.section	.nv.constant0._ZN5flash24flash_fwd_splitkv_kernelI23Flash_fwd_kernel_traitsILi64ELi64ELi256ELi4ELb0ELb0EN7cutlass6half_tE19Flash_kernel_traitsILi64ELi64ELi256ELi4ES3_EELb0ELb0ELb1ELb0ELb0ELb1ELb1ELb1EEEvNS_16Flash_fwd_paramsE,"a",@progbits
	.sectionflags	@""
	.align	4
.nv.constant0._ZN5flash24flash_fwd_splitkv_kernelI23Flash_fwd_kernel_traitsILi64ELi64ELi256ELi4ELb0ELb0EN7cutlass6half_tE19Flash_kernel_traitsILi64ELi64ELi256ELi4ES3_EELb0ELb0ELb1ELb0ELb0ELb1ELb1ELb1EEEvNS_16Flash_fwd_paramsE:
	.zero		1360


//--------------------- .nv.constant0._ZN5flash24flash_fwd_splitkv_kernelI23Flash_fwd_kernel_traitsILi64ELi64ELi256ELi4ELb0ELb0EN7cutlass6half_tE19Flash_kernel_traitsILi64ELi64ELi256ELi4ES3_EELb0ELb1ELb0ELb0ELb1ELb0ELb0ELb0EEEvNS_16Flash_fwd_paramsE --------------------------
	.section	.nv.constant0._ZN5flash24flash_fwd_splitkv_kernelI23Flash_fwd_kernel_traitsILi64ELi64ELi256ELi4ELb0ELb0EN7cutlass6half_tE19Flash_kernel_traitsILi64ELi64ELi256ELi4ES3_EELb0ELb1ELb0ELb0ELb1ELb0ELb0ELb0EEEvNS_16Flash_fwd_paramsE,"a",@progbits
	.sectionflags	@""
	.align	4
.nv.constant0._ZN5flash24flash_fwd_splitkv_kernelI23Flash_fwd_kernel_traitsILi64ELi64ELi256ELi4ELb0ELb0EN7cutlass6half_tE19Flash_kernel_traitsILi64ELi64ELi256ELi4ES3_EELb0ELb1ELb0ELb0ELb1ELb0ELb0ELb0EEEvNS_16Flash_fwd_paramsE:
	.zero		1360


//--------------------- .nv.constant0._ZN5flash24flash_fwd_splitkv_kernelI23Flash_fwd_kernel_traitsILi64ELi64ELi256ELi4ELb0ELb0EN7cutlass6half_tE19Flash_kernel_traitsILi64ELi64ELi256ELi4ES3_EELb0ELb1ELb0ELb0ELb1ELb1ELb0ELb0EEEvNS_16Flash_fwd_paramsE --------------------------
	.section	.nv.constant0._ZN5flash24flash_fwd_splitkv_kernelI23Flash_fwd_kernel_traitsILi64ELi64ELi256ELi4ELb0ELb0EN7cutlass6half_tE19Flash_kernel_traitsILi64ELi64ELi256ELi4ES3_EELb0ELb1ELb0ELb0ELb1ELb1ELb0ELb0EEEvNS_16Flash_fwd_paramsE,"a",@progbits
	.sectionflags	@""
	.align	4
.nv.constant0._ZN5flash24flash_fwd_splitkv_kernelI23Flash_fwd_kernel_traitsILi64ELi64ELi256ELi4ELb0ELb0EN7cutlass6half_tE19Flash_kernel_traitsILi64ELi64ELi256ELi4ES3_EELb0ELb1ELb0ELb0ELb1ELb1ELb0ELb0EEEvNS_16Flash_fwd_paramsE:
	.zero		1360


//--------------------- .nv.constant0._ZN5flash24flash_fwd_splitkv_kernelI23Flash_fwd_kernel_traitsILi64ELi64ELi256ELi4ELb0ELb0EN7cutlass6half_tE19Flash_kernel_traitsILi64ELi64ELi256ELi4ES3_EELb0ELb1ELb1ELb0ELb0ELb0ELb0ELb0EEEvNS_16Flash_fwd_paramsE --------------------------
	.section	.nv.constant0._ZN5flash24flash_fwd_splitkv_kernelI23Flash_fwd_kernel_traitsILi64ELi64ELi256ELi4ELb0ELb0EN7cutlass6half_tE19Flash_kernel_traitsILi64ELi64ELi256ELi4ES3_EELb0ELb1ELb1ELb0ELb0ELb0ELb0ELb0EEEvNS_16Flash_fwd_paramsE,"a",@progbits
	.sectionflags	@""
	.align	4
.nv.constant0._ZN5flash24flash_fwd_splitkv_kernelI23Flash_fwd_kernel_traitsILi64ELi64ELi256ELi4ELb0ELb0EN7cutlass6half_tE19Flash_kernel_traitsILi64ELi64ELi256ELi4ES3_EELb0ELb1ELb1ELb0ELb0ELb0ELb0ELb0EEEvNS_16Flash_fwd_paramsE:
	.zero		1360


//--------------------- .nv.constant0._ZN5flash24flash_fwd_splitkv_kernelI23Flash_fwd_kernel_traitsILi64ELi64ELi256ELi4ELb0ELb0EN7cutlass6half_tE19Flash_kernel_traitsILi64ELi64ELi256ELi4ES3_EELb0ELb1ELb1ELb0ELb0ELb1ELb0ELb0EEEvNS_16Flash_fwd_paramsE --------------------------
	.section	.nv.constant0._ZN5flash24flash_fwd_splitkv_kernelI23Flash_fwd_kernel_traitsILi64ELi64ELi256ELi4ELb0ELb0EN7cutlass6half_tE19Flash_kernel_traitsILi64ELi64ELi256ELi4ES3_EELb0ELb1ELb1ELb0ELb0ELb1ELb0ELb0EEEvNS_16Flash_fwd_paramsE,"a",@progbits
	.sectionflags	@""
	.align	4
.nv.constant0._ZN5flash24flash_fwd_splitkv_kernelI23Flash_fwd_kernel_traitsILi64ELi64ELi256ELi4ELb0ELb0EN7cutlass6half_tE19Flash_kernel_traitsILi64ELi64ELi256ELi4ES3_EELb0ELb1ELb1ELb0ELb0ELb1ELb0ELb0EEEvNS_16Flash_fwd_paramsE:
	.zero		1360


//--------------------- .nv.constant0._ZN5flash24flash_fwd_splitkv_kernelI23Flash_fwd_kernel_traitsILi64ELi64ELi256ELi4ELb0ELb0EN7cutlass6half_tE19Flash_kernel_traitsILi64ELi64ELi256ELi4ES3_EELb0ELb1ELb0ELb0ELb1ELb0ELb0ELb1EEEvNS_16Flash_fwd_paramsE --------------------------
	.section	.nv.constant0._ZN5flash24flash_fwd_splitkv_kernelI23Flash_fwd_kernel_traitsILi64ELi64ELi256ELi4ELb0ELb0EN7cutlass6half_tE19Flash_kernel_traitsILi64ELi64ELi256ELi4ES3_EELb0ELb1ELb0ELb0ELb1ELb0ELb0ELb1EEEvNS_16Flash_fwd_paramsE,"a",@progbits
	.sectionflags	@""
	.align	4
.nv.constant0._ZN5flash24flash_fwd_splitkv_kernelI23Flash_fwd_kernel_traitsILi64ELi64ELi256ELi4ELb0ELb0EN7cutlass6half_tE19Flash_kernel_traitsILi64ELi64ELi256ELi4ES3_EELb0ELb1ELb0ELb0ELb1ELb0ELb0ELb1EEEvNS_16Flash_fwd_paramsE:
	.zero		1360


//--------------------- .nv.constant0._ZN5flash24flash_fwd_splitkv_kernelI23Flash_fwd_kernel_traitsILi64ELi64ELi256ELi4ELb0ELb0EN7cutlass6half_tE19Flash_kernel_traitsILi64ELi64ELi256ELi4ES3_EELb0ELb1ELb0ELb0ELb1ELb1ELb0ELb1EEEvNS_16Flash_fwd_paramsE --------------------------
	.section	.nv.constant0._ZN5flash24flash_fwd_splitkv_kernelI23Flash_fwd_kernel_traitsILi64ELi64ELi256ELi4ELb0ELb0EN7cutlass6half_tE19Flash_kernel_traitsILi64ELi64ELi256ELi4ES3_EELb0ELb1ELb0ELb0ELb1ELb1ELb0ELb1EEEvNS_16Flash_fwd_paramsE,"a",@progbits
	.sectionflags	@""
	.align	4
.nv.constant0._ZN5flash24flash_fwd_splitkv_kernelI23Flash_fwd_kernel_traitsILi64ELi64ELi256ELi4ELb0ELb0EN7cutlass6half_tE19Flash_kernel_traitsILi64ELi64ELi256ELi4ES3_EELb0ELb1ELb0ELb0ELb1ELb1ELb0ELb1EEEvNS_16Flash_fwd_paramsE:
	.zero		1360


//--------------------- .nv.constant0._ZN5flash24flash_fwd_splitkv_kernelI23Flash_fwd_kernel_traitsILi64ELi64ELi256ELi4ELb0ELb0EN7cutlass6half_tE19Flash_kernel_traitsILi64ELi64ELi256ELi4ES3_EELb0ELb1ELb1ELb0ELb0ELb0ELb0ELb1EEEvNS_16Flash_fwd_paramsE --------------------------
	.section	.nv.constant0._ZN5flash24flash_fwd_splitkv_kernelI23Flash_fwd_kernel_traitsILi64ELi64ELi256ELi4ELb0ELb0EN7cutlass6half_tE19Flash_kernel_traitsILi64ELi64ELi256ELi4ES3_EELb0ELb1ELb1ELb0ELb0ELb0ELb0ELb1EEEvNS_16Flash_fwd_paramsE,"a",@progbits
	.sectionflags	@""
	.align	4
.nv.constant0._ZN5flash24flash_fwd_splitkv_kernelI23Flash_fwd_kernel_traitsILi64ELi64ELi256ELi4ELb0ELb0EN7cutlass6half_tE19Flash_kernel_traitsILi64ELi64ELi256ELi4ES3_EELb0ELb1ELb1ELb0ELb0ELb0ELb0ELb1EEEvNS_16Flash_fwd_paramsE:
	.zero		1360


//--------------------- .nv.constant0._ZN5flash24flash_fwd_splitkv_kernelI23Flash_fwd_kernel_traitsILi64ELi64ELi256ELi4ELb0ELb0EN7cutlass6half_tE19Flash_kernel_traitsILi64ELi64ELi256ELi4ES3_EELb0ELb1ELb1ELb0ELb0ELb1ELb0ELb1EEEvNS_16Flash_fwd_paramsE --------------------------
	.section	.nv.constant0._ZN5flash24flash_fwd_splitkv_kernelI23Flash_fwd_kernel_traitsILi64ELi64ELi256ELi4ELb0ELb0EN7cutlass6half_tE19Flash_kernel_traitsILi64ELi64ELi256ELi4ES3_EELb0ELb1ELb1ELb0ELb0ELb1ELb0ELb1EEEvNS_16Flash_fwd_paramsE,"a",@progbits
	.sectionflags	@""
	.align	4
.nv.constant0._ZN5flash24flash_fwd_splitkv_kernelI23Flash_fwd_kernel_traitsILi64ELi64ELi256ELi4ELb0ELb0EN7cutlass6half_tE19Flash_kernel_traitsILi64ELi64ELi256ELi4ES3_EELb0ELb1ELb1ELb0ELb0ELb1ELb0ELb1EEEvNS_16Flash_fwd_paramsE:
	.zero		1360


//--------------------- .nv.constant0._ZN5flash24flash_fwd_splitkv_kernelI23Flash_fwd_kernel_traitsILi64ELi64ELi256ELi4ELb0ELb0EN7cutlass6half_tE19Flash_kernel_traitsILi64ELi64ELi256ELi4ES3_EELb0ELb1ELb0ELb0ELb1ELb0ELb1ELb0EEEvNS_16Flash_fwd_paramsE --------------------------
	.section	.nv.constant0._ZN5flash24flash_fwd_splitkv_kernelI23Flash_fwd_kernel_traitsILi64ELi64ELi256ELi4ELb0ELb0EN7cutlass6half_tE19Flash_kernel_traitsILi64ELi64ELi256ELi4ES3_EELb0ELb1ELb0ELb0ELb1ELb0ELb1ELb0EEEvNS_16Flash_fwd_paramsE,"a",@progbits
	.sectionflags	@""
	.align	4
.nv.constant0._ZN5flash24flash_fwd_splitkv_kernelI23Flash_fwd_kernel_traitsILi64ELi64ELi256ELi4ELb0ELb0EN7cutlass6half_tE19Flash_kernel_traitsILi64ELi64ELi256ELi4ES3_EELb0ELb1ELb0ELb0ELb1ELb0ELb1ELb0EEEvNS_16Flash_fwd_paramsE:
	.zero		1360


//--------------------- .nv.constant0._ZN5flash24flash_fwd_splitkv_kernelI23Flash_fwd_kernel_traitsILi64ELi64ELi256ELi4ELb0ELb0EN7cutlass6half_tE19Flash_kernel_traitsILi64ELi64ELi256ELi4ES3_EELb0ELb1ELb0ELb0ELb1ELb1ELb1ELb0EEEvNS_16Flash_fwd_paramsE --------------------------
	.section	.nv.constant0._ZN5flash24flash_fwd_splitkv_kernelI23Flash_fwd_kernel_traitsILi64ELi64ELi256ELi4ELb0ELb0EN7cutlass6half_tE19Flash_kernel_traitsILi64ELi64ELi256ELi4ES3_EELb0ELb1ELb0ELb0ELb1ELb1ELb1ELb0EEEvNS_16Flash_fwd_paramsE,"a",@progbits
	.sectionflags	@""
	.align	4
.nv.constant0._ZN5flash24flash_fwd_splitkv_kernelI23Flash_fwd_kernel_traitsILi64ELi64ELi256ELi4ELb0ELb0EN7cutlass6half_tE19Flash_kernel_traitsILi64ELi64ELi256ELi4ES3_EELb0ELb1ELb0ELb0ELb1ELb1ELb1ELb0EEEvNS_16Flash_fwd_paramsE:
	.zero		1360


//--------------------- .nv.constant0._ZN5flash24flash_fwd_splitkv_kernelI23Flash_fwd_kernel_traitsILi64ELi64ELi256ELi4ELb0ELb0EN7cutlass6half_tE19Flash_kernel_traitsILi64ELi64ELi256ELi4ES3_EELb0ELb1ELb1ELb0ELb0ELb0ELb1ELb0EEEvNS_16Flash_fwd_paramsE --------------------------
	.section	.nv.constant0._ZN5flash24flash_fwd_splitkv_kernelI23Flash_fwd_kernel_traitsILi64ELi64ELi256ELi4ELb0ELb0EN7cutlass6half_tE19Flash_kernel_traitsILi64ELi64ELi256ELi4ES3_EELb0ELb1ELb1ELb0ELb0ELb0ELb1ELb0EEEvNS_16Flash_fwd_paramsE,"a",@progbits
	.sectionflags	@""
	.align	4
.nv.constant0._ZN5flash24flash_fwd_splitkv_kernelI23Flash_fwd_kernel_traitsILi64ELi64ELi256ELi4ELb0ELb0EN7cutlass6half_tE19Flash_kernel_traitsILi64ELi64ELi256ELi4ES3_EELb0ELb1ELb1ELb0ELb0ELb0ELb1ELb0EEEvNS_16Flash_fwd_paramsE:
	.zero		1360


//--------------------- .nv.constant0._ZN5flash24flash_fwd_splitkv_kernelI23Flash_fwd_kernel_traitsILi64ELi64ELi256ELi4ELb0ELb0EN7cutlass6half_tE19Flash_kernel_traitsILi64ELi64ELi256ELi4ES3_EELb0ELb1ELb1ELb0ELb0ELb1ELb1ELb0EEEvNS_16Flash_fwd_paramsE --------------------------
	.section	.nv.constant0._ZN5flash24flash_fwd_splitkv_kernelI23Flash_fwd_kernel_traitsILi64ELi64ELi256ELi4ELb0ELb0EN7cutlass6half_tE19Flash_kernel_traitsILi64ELi64ELi256ELi4ES3_EELb0ELb1ELb1ELb0ELb0ELb1ELb1ELb0EEEvNS_16Flash_fwd_paramsE,"a",@progbits
	.sectionflags	@""
	.align	4
.nv.constant0._ZN5flash24flash_fwd_splitkv_kernelI23Flash_fwd_kernel_traitsILi64ELi64ELi256ELi4ELb0ELb0EN7cutlass6half_tE19Flash_kernel_traitsILi64ELi64ELi256ELi4ES3_EELb0ELb1ELb1ELb0ELb0ELb1ELb1ELb0EEEvNS_16Flash_fwd_paramsE:
	.zero		1360


//--------------------- .nv.constant0._ZN5flash24flash_fwd_splitkv_kernelI23Flash_fwd_kernel_traitsILi64ELi64ELi256ELi4ELb0ELb0EN7cutlass6half_tE19Flash_kernel_traitsILi64ELi64ELi256ELi4ES3_EELb0ELb1ELb0ELb0ELb1ELb0ELb1ELb1EEEvNS_16Flash_fwd_paramsE --------------------------
	.section	.nv.constant0._ZN5flash24flash_fwd_splitkv_kernelI23Flash_fwd_kernel_traitsILi64ELi64ELi256ELi4ELb0ELb0EN7cutlass6half_tE19Flash_kernel_traitsILi64ELi64ELi256ELi4ES3_EELb0ELb1ELb0ELb0ELb1ELb0ELb1ELb1EEEvNS_16Flash_fwd_paramsE,"a",@progbits
	.sectionflags	@""
	.align	4
.nv.constant0._ZN5flash24flash_fwd_splitkv_kernelI23Flash_fwd_kernel_traitsILi64ELi64ELi256ELi4ELb0ELb0EN7cutlass6half_tE19Flash_kernel_traitsILi64ELi64ELi256ELi4ES3_EELb0ELb1ELb0ELb0ELb1ELb0ELb1ELb1EEEvNS_16Flash_fwd_paramsE:
	.zero		1360


//--------------------- .nv.constant0._ZN5flash24flash_fwd_splitkv_kernelI23Flash_fwd_kernel_traitsILi64ELi64ELi256ELi4ELb0ELb0EN7cutlass6half_tE19Flash_kernel_traitsILi64ELi64ELi256ELi4ES3_EELb0ELb1ELb0ELb0ELb1ELb1ELb1ELb1EEEvNS_16Flash_fwd_paramsE --------------------------
	.section	.nv.constant0._ZN5flash24flash_fwd_splitkv_kernelI23Flash_fwd_kernel_traitsILi64ELi64ELi256ELi4ELb0ELb0EN7cutlass6half_tE19Flash_kernel_traitsILi64ELi64ELi256ELi4ES3_EELb0ELb1ELb0ELb0ELb1ELb1ELb1ELb1EEEvNS_16Flash_fwd_paramsE,"a",@progbits
	.sectionflags	@""
	.align	4
.nv.constant0._ZN5flash24flash_fwd_splitkv_kernelI23Flash_fwd_kernel_traitsILi64ELi64ELi256ELi4ELb0ELb0EN7cutlass6half_tE19Flash_kernel_traitsILi64ELi64ELi256ELi4ES3_EELb0ELb1ELb0ELb0ELb1ELb1ELb1ELb1EEEvNS_16Flash_fwd_paramsE:
	.zero		1360


//--------------------- .nv.constant0._ZN5flash24flash_fwd_splitkv_kernelI23Flash_fwd_kernel_traitsILi64ELi64ELi256ELi4ELb0ELb0EN7cutlass6half_tE19Flash_kernel_traitsILi64ELi64ELi256ELi4ES3_EELb0ELb1ELb1ELb0ELb0ELb0ELb1ELb1EEEvNS_16Flash_fwd_paramsE --------------------------
	.section	.nv.constant0._ZN5flash24flash_fwd_splitkv_kernelI23Flash_fwd_kernel_traitsILi64ELi64ELi256ELi4ELb0ELb0EN7cutlass6half_tE19Flash_kernel_traitsILi64ELi64ELi256ELi4ES3_EELb0ELb1ELb1ELb0ELb0ELb0ELb1ELb1EEEvNS_16Flash_fwd_paramsE,"a",@progbits
	.sectionflags	@""
	.align	4
.nv.constant0._ZN5flash24flash_fwd_splitkv_kernelI23Flash_fwd_kernel_traitsILi64ELi64ELi256ELi4ELb0ELb0EN7cutlass6half_tE19Flash_kernel_traitsILi64ELi64ELi256ELi4ES3_EELb0ELb1ELb1ELb0ELb0ELb0ELb1ELb1EEEvNS_16Flash_fwd_paramsE:
	.zero		1360


//--------------------- .nv.constant0._ZN5flash24flash_fwd_splitkv_kernelI23Flash_fwd_kernel_traitsILi64ELi64ELi256ELi4ELb0ELb0EN7cutlass6half_tE19Flash_kernel_traitsILi64ELi64ELi256ELi4ES3_EELb0ELb1ELb1ELb0ELb0ELb1ELb1ELb1EEEvNS_16Flash_fwd_paramsE --------------------------
	.section	.nv.constant0._ZN5flash24flash_fwd_splitkv_kernelI23Flash_fwd_kernel_traitsILi64ELi64ELi256ELi4ELb0ELb0EN7cutlass6half_tE19Flash_kernel_traitsILi64ELi64ELi256ELi4ES3_EELb0ELb1ELb1ELb0ELb0ELb1ELb1ELb1EEEvNS_16Flash_fwd_paramsE,"a",@progbits
	.sectionflags	@""
	.align	4
.nv.constant0._ZN5flash24flash_fwd_splitkv_kernelI23Flash_fwd_kernel_traitsILi64ELi64ELi256ELi4ELb0ELb0EN7cutlass6half_tE19Flash_kernel_traitsILi64ELi64ELi256ELi4ES3_EELb0ELb1ELb1ELb0ELb0ELb1ELb1ELb1EEEvNS_16Flash_fwd_paramsE:
	.zero		1360


//--------------------- .nv.constant0._ZN5flash32flash_fwd_splitkv_combine_kernelI23Flash_fwd_kernel_traitsILi64ELi64ELi128ELi4ELb0ELb0EN7cutlass6half_tE19Flash_kernel_traitsILi64ELi64ELi128ELi4ES3_EELi8ELi7ELb0EEEvNS_16Flash_fwd_paramsE --------------------------
	.section	.nv.constant0._ZN5flash32flash_fwd_splitkv_combine_kernelI23Flash_fwd_kernel_traitsILi64ELi64ELi128ELi4ELb0ELb0EN7cutlass6half_tE19Flash_kernel_traitsILi64ELi64ELi128ELi4ES3_EELi8ELi7ELb0EEEvNS_16Flash_fwd_paramsE,"a",@progbits
	.sectionflags	@""
	.align	4
.nv.constant0._ZN5flash32flash_fwd_splitkv_combine_kernelI23Flash_fwd_kernel_traitsILi64ELi64ELi128ELi4ELb0ELb0EN7cutlass6half_tE19Flash_kernel_traitsILi64ELi64ELi128ELi4ES3_EELi8ELi7ELb0EEEvNS_16Flash_fwd_paramsE:
	.zero		1360


//--------------------- .nv.constant0._ZN5flash32flash_fwd_splitkv_combine_kernelI23Flash_fwd_kernel_traitsILi64ELi64ELi128ELi4ELb0ELb0EN7cutlass6half_tE19Flash_kernel_traitsILi64ELi64ELi128ELi4ES3_EELi8ELi6ELb0EEEvNS_16Flash_fwd_paramsE --------------------------
	.section	.nv.constant0._ZN5flash32flash_fwd_splitkv_combine_kernelI23Flash_fwd_kernel_traitsILi64ELi64ELi128ELi4ELb0ELb0EN7cutlass6half_tE19Flash_kernel_traitsILi64ELi64ELi128ELi4ES3_EELi8ELi6ELb0EEEvNS_16Flash_fwd_paramsE,"a",@progbits
	.sectionflags	@""
	.align	4
.nv.constant0._ZN5flash32flash_fwd_splitkv_combine_kernelI23Flash_fwd_kernel_traitsILi64ELi64ELi128ELi4ELb0ELb0EN7cutlass6half_tE19Flash_kernel_traitsILi64ELi64ELi128ELi4ES3_EELi8ELi6ELb0EEEvNS_16Flash_fwd_paramsE:
	.zero		1360


//--------------------- .nv.constant0._ZN5flash32flash_fwd_splitkv_combine_kernelI23Flash_fwd_kernel_traitsILi64ELi64ELi128ELi4ELb0ELb0EN7cutlass6half_tE19Flash_kernel_traitsILi64ELi64ELi128ELi4ES3_EELi8ELi5ELb0EEEvNS_16Flash_fwd_paramsE --------------------------
	.section	.nv.constant0._ZN5flash32flash_fwd_splitkv_combine_kernelI23Flash_fwd_kernel_traitsILi64ELi64ELi128ELi4ELb0ELb0EN7cutlass6half_tE19Flash_kernel_traitsILi64ELi64ELi128ELi4ES3_EELi8ELi5ELb0EEEvNS_16Flash_fwd_paramsE,"a",@progbits
	.sectionflags	@""
	.align	4
.nv.constant0._ZN5flash32flash_fwd_splitkv_combine_kernelI23Flash_fwd_kernel_traitsILi64ELi64ELi128ELi4ELb0ELb0EN7cutlass6half_tE19Flash_kernel_traitsILi64ELi64ELi128ELi4ES3_EELi8ELi5ELb0EEEvNS_16Flash_fwd_paramsE:
	.zero		1360


//--------------------- .nv.constant0._ZN5flash32flash_fwd_splitkv_combine_kernelI23Flash_fwd_kernel_traitsILi64ELi64ELi128ELi4ELb0ELb0EN7cutlass6half_tE19Flash_kernel_traitsILi64ELi64ELi128ELi4ES3_EELi8ELi4ELb0EEEvNS_16Flash_fwd_paramsE --------------------------
	.section	.nv.constant0._ZN5flash32flash_fwd_splitkv_combine_kernelI23Flash_fwd_kernel_traitsILi64ELi64ELi128ELi4ELb0ELb0EN7cutlass6half_tE19Flash_kernel_traitsILi64ELi64ELi128ELi4ES3_EELi8ELi4ELb0EEEvNS_16Flash_fwd_paramsE,"a",@progbits
	.sectionflags	@""
	.align	4
.nv.constant0._ZN5flash32flash_fwd_splitkv_combine_kernelI23Flash_fwd_kernel_traitsILi64ELi64ELi128ELi4ELb0ELb0EN7cutlass6half_tE19Flash_kernel_traitsILi64ELi64ELi128ELi4ES3_EELi8ELi4ELb0EEEvNS_16Flash_fwd_paramsE:
	.zero		1360


//--------------------- .nv.constant0._ZN5flash32flash_fwd_splitkv_combine_kernelI23Flash_fwd_kernel_traitsILi64ELi64ELi128ELi4ELb0ELb0EN7cutlass6half_tE19Flash_kernel_traitsILi64ELi64ELi128ELi4ES3_EELi8ELi3ELb0EEEvNS_16Flash_fwd_paramsE --------------------------
	.section	.nv.constant0._ZN5flash32flash_fwd_splitkv_combine_kernelI23Flash_fwd_kernel_traitsILi64ELi64ELi128ELi4ELb0ELb0EN7cutlass6half_tE19Flash_kernel_traitsILi64ELi64ELi128ELi4ES3_EELi8ELi3ELb0EEEvNS_16Flash_fwd_paramsE,"a",@progbits
	.sectionflags	@""
	.align	4
.nv.constant0._ZN5flash32flash_fwd_splitkv_combine_kernelI23Flash_fwd_kernel_traitsILi64ELi64ELi128ELi4ELb0ELb0EN7cutlass6half_tE19Flash_kernel_traitsILi64ELi64ELi128ELi4ES3_EELi8ELi3ELb0EEEvNS_16Flash_fwd_paramsE:
	.zero		1360


//--------------------- .nv.constant0._ZN5flash32flash_fwd_splitkv_combine_kernelI23Flash_fwd_kernel_traitsILi64ELi64ELi128ELi4ELb0ELb0EN7cutlass6half_tE19Flash_kernel_traitsILi64ELi64ELi128ELi4ES3_EELi8ELi2ELb0EEEvNS_16Flash_fwd_paramsE --------------------------
	.section	.nv.constant0._ZN5flash32flash_fwd_splitkv_combine_kernelI23Flash_fwd_kernel_traitsILi64ELi64ELi128ELi4ELb0ELb0EN7cutlass6half_tE19Flash_kernel_traitsILi64ELi64ELi128ELi4ES3_EELi8ELi2ELb0EEEvNS_16Flash_fwd_paramsE,"a",@progbits
	.sectionflags	@""
	.align	4
.nv.constant0._ZN5flash32flash_fwd_splitkv_combine_kernelI23Flash_fwd_kernel_traitsILi64ELi64ELi128ELi4ELb0ELb0EN7cutlass6half_tE19Flash_kernel_traitsILi64ELi64ELi128ELi4ES3_EELi8ELi2ELb0EEEvNS_16Flash_fwd_paramsE:
	.zero		1360


//--------------------- .nv.constant0._ZN5flash32flash_fwd_splitkv_combine_kernelI23Flash_fwd_kernel_traitsILi64ELi64ELi128ELi4ELb0ELb0EN7cutlass6half_tE19Flash_kernel_traitsILi64ELi64ELi128ELi4ES3_EELi8ELi1ELb0EEEvNS_16Flash_fwd_paramsE --------------------------
	.section	.nv.constant0._ZN5flash32flash_fwd_splitkv_combine_kernelI23Flash_fwd_kernel_traitsILi64ELi64ELi128ELi4ELb0ELb0EN7cutlass6half_tE19Flash_kernel_traitsILi64ELi64ELi128ELi4ES3_EELi8ELi1ELb0EEEvNS_16Flash_fwd_paramsE,"a",@progbits
	.sectionflags	@""
	.align	4
.nv.constant0._ZN5flash32flash_fwd_splitkv_combine_kernelI23Flash_fwd_kernel_traitsILi64ELi64ELi128ELi4ELb0ELb0EN7cutlass6half_tE19Flash_kernel_traitsILi64ELi64ELi128ELi4ES3_EELi8ELi1ELb0EEEvNS_16Flash_fwd_paramsE:
	.zero		1360


//--------------------- .nv.constant0._ZN5flash32flash_fwd_splitkv_combine_kernelI23Flash_fwd_kernel_traitsILi64ELi64ELi128ELi4ELb0ELb0EN7cutlass6half_tE19Flash_kernel_traitsILi64ELi64ELi128ELi4ES3_EELi8ELi7ELb1EEEvNS_16Flash_fwd_paramsE --------------------------
	.section	.nv.constant0._ZN5flash32flash_fwd_splitkv_combine_kernelI23Flash_fwd_kernel_traitsILi64ELi64ELi128ELi4ELb0ELb0EN7cutlass6half_tE19Flash_kernel_traitsILi64ELi64ELi128ELi4ES3_EELi8ELi7ELb1EEEvNS_16Flash_fwd_paramsE,"a",@progbits
	.sectionflags	@""
	.align	4
.nv.constant0._ZN5flash32flash_fwd_splitkv_combine_kernelI23Flash_fwd_kernel_traitsILi64ELi64ELi128ELi4ELb0ELb0EN7cutlass6half_tE19Flash_kernel_traitsILi64ELi64ELi128ELi4ES3_EELi8ELi7ELb1EEEvNS_16Flash_fwd_paramsE:
	.zero		1360


//--------------------- .nv.constant0._ZN5flash32flash_fwd_splitkv_combine_kernelI23Flash_fwd_kernel_traitsILi64ELi64ELi128ELi4ELb0ELb0EN7cutlass6half_tE19Flash_kernel_traitsILi64ELi64ELi128ELi4ES3_EELi8ELi6ELb1EEEvNS_16Flash_fwd_paramsE --------------------------
	.section	.nv.constant0._ZN5flash32flash_fwd_splitkv_combine_kernelI23Flash_fwd_kernel_traitsILi64ELi64ELi128ELi4ELb0ELb0EN7cutlass6half_tE19Flash_kernel_traitsILi64ELi64ELi128ELi4ES3_EELi8ELi6ELb1EEEvNS_16Flash_fwd_paramsE,"a",@progbits
	.sectionflags	@""
	.align	4
.nv.constant0._ZN5flash32flash_fwd_splitkv_combine_kernelI23Flash_fwd_kernel_traitsILi64ELi64ELi128ELi4ELb0ELb0EN7cutlass6half_tE19Flash_kernel_traitsILi64ELi64ELi128ELi4ES3_EELi8ELi6ELb1EEEvNS_16Flash_fwd_paramsE:
	.zero		1360


//--------------------- .nv.constant0._ZN5flash32flash_fwd_splitkv_combine_kernelI23Flash_fwd_kernel_traitsILi64ELi64ELi128ELi4ELb0ELb0EN7cutlass6half_tE19Flash_kernel_traitsILi64ELi64ELi128ELi4ES3_EELi8ELi5ELb1EEEvNS_16Flash_fwd_paramsE --------------------------
	.section	.nv.constant0._ZN5flash32flash_fwd_splitkv_combine_kernelI23Flash_fwd_kernel_traitsILi64ELi64ELi128ELi4ELb0ELb0EN7cutlass6half_tE19Flash_kernel_traitsILi64ELi64ELi128ELi4ES3_EELi8ELi5ELb1EEEvNS_16Flash_fwd_paramsE,"a",@progbits
	.sectionflags	@""
	.align	4
.nv.constant0._ZN5flash32flash_fwd_splitkv_combine_kernelI23Flash_fwd_kernel_traitsILi64ELi64ELi128ELi4ELb0ELb0EN7cutlass6half_tE19Flash_kernel_traitsILi64ELi64ELi128ELi4ES3_EELi8ELi5ELb1EEEvNS_16Flash_fwd_paramsE:
	.zero		1360


//--------------------- .nv.constant0._ZN5flash32flash_fwd_splitkv_combine_kernelI23Flash_fwd_kernel_traitsILi64ELi64ELi128ELi4ELb0ELb0EN7cutlass6half_tE19Flash_kernel_traitsILi64ELi64ELi128ELi4ES3_EELi8ELi4ELb1EEEvNS_16Flash_fwd_paramsE --------------------------
	.section	.nv.constant0._ZN5flash32flash_fwd_splitkv_combine_kernelI23Flash_fwd_kernel_traitsILi64ELi64ELi128ELi4ELb0ELb0EN7cutlass6half_tE19Flash_kernel_traitsILi64ELi64ELi128ELi4ES3_EELi8ELi4ELb1EEEvNS_16Flash_fwd_paramsE,"a",@progbits
	.sectionflags	@""
	.align	4
.nv.constant0._ZN5flash32flash_fwd_splitkv_combine_kernelI23Flash_fwd_kernel_traitsILi64ELi64ELi128ELi4ELb0ELb0EN7cutlass6half_tE19Flash_kernel_traitsILi64ELi64ELi128ELi4ES3_EELi8ELi4ELb1EEEvNS_16Flash_fwd_paramsE:
	.zero		1360


//--------------------- .nv.constant0._ZN5flash32flash_fwd_splitkv_combine_kernelI23Flash_fwd_kernel_traitsILi64ELi64ELi128ELi4ELb0ELb0EN7cutlass6half_tE19Flash_kernel_traitsILi64ELi64ELi128ELi4ES3_EELi8ELi3ELb1EEEvNS_16Flash_fwd_paramsE --------------------------
	.section	.nv.constant0._ZN5flash32flash_fwd_splitkv_combine_kernelI23Flash_fwd_kernel_traitsILi64ELi64ELi128ELi4ELb0ELb0EN7cutlass6half_tE19Flash_kernel_traitsILi64ELi64ELi128ELi4ES3_EELi8ELi3ELb1EEEvNS_16Flash_fwd_paramsE,"a",@progbits
	.sectionflags	@""
	.align	4
.nv.constant0._ZN5flash32flash_fwd_splitkv_combine_kernelI23Flash_fwd_kernel_traitsILi64ELi64ELi128ELi4ELb0ELb0EN7cutlass6half_tE19Flash_kernel_traitsILi64ELi64ELi128ELi4ES3_EELi8ELi3ELb1EEEvNS_16Flash_fwd_paramsE:
	.zero		1360


//--------------------- .nv.constant0._ZN5flash32flash_fwd_splitkv_combine_kernelI23Flash_fwd_kernel_traitsILi64ELi64ELi128ELi4ELb0ELb0EN7cutlass6half_tE19Flash_kernel_traitsILi64ELi64ELi128ELi4ES3_EELi8ELi2ELb1EEEvNS_16Flash_fwd_paramsE --------------------------
	.section	.nv.constant0._ZN5flash32flash_fwd_splitkv_combine_kernelI23Flash_fwd_kernel_traitsILi64ELi64ELi128ELi4ELb0ELb0EN7cutlass6half_tE19Flash_kernel_traitsILi64ELi64ELi128ELi4ES3_EELi8ELi2ELb1EEEvNS_16Flash_fwd_paramsE,"a",@progbits
	.sectionflags	@""
	.align	4
.nv.constant0._ZN5flash32flash_fwd_splitkv_combine_kernelI23Flash_fwd_kernel_traitsILi64ELi64ELi128ELi4ELb0ELb0EN7cutlass6half_tE19Flash_kernel_traitsILi64ELi64ELi128ELi4ES3_EELi8ELi2ELb1EEEvNS_16Flash_fwd_paramsE:
	.zero		1360


//--------------------- .nv.constant0._ZN5flash32flash_fwd_splitkv_combine_kernelI23Flash_fwd_kernel_traitsILi64ELi64ELi128ELi4ELb0ELb0EN7cutlass6half_tE19Flash_kernel_traitsILi64ELi64ELi128ELi4ES3_EELi8ELi1ELb1EEEvNS_16Flash_fwd_paramsE --------------------------
	.section	.nv.constant0._ZN5flash32flash_fwd_splitkv_combine_kernelI23Flash_fwd_kernel_traitsILi64ELi64ELi128ELi4ELb0ELb0EN7cutlass6half_tE19Flash_kernel_traitsILi64ELi64ELi128ELi4ES3_EELi8ELi1ELb1EEEvNS_16Flash_fwd_paramsE,"a",@progbits
	.sectionflags	@""
	.align	4
.nv.constant0._ZN5flash32flash_fwd_splitkv_combine_kernelI23Flash_fwd_kernel_traitsILi64ELi64ELi128ELi4ELb0ELb0EN7cutlass6half_tE19Flash_kernel_traitsILi64ELi64ELi128ELi4ES3_EELi8ELi1ELb1EEEvNS_16Flash_fwd_paramsE:
	.zero		1360


//--------------------- .nv.constant0._ZN5flash24flash_fwd_splitkv_kernelI23Flash_fwd_kernel_traitsILi64ELi64ELi128ELi4ELb0ELb0EN7cutlass6half_tE19Flash_kernel_traitsILi64ELi64ELi128ELi4ES3_EELb0ELb0ELb0ELb0ELb1ELb0ELb0ELb0EEEvNS_16Flash_fwd_paramsE --------------------------
	.section	.nv.constant0._ZN5flash24flash_fwd_splitkv_kernelI23Flash_fwd_kernel_traitsILi64ELi64ELi128ELi4ELb0ELb0EN7cutlass6half_tE19Flash_kernel_traitsILi64ELi64ELi128ELi4ES3_EELb0ELb0ELb0ELb0ELb1ELb0ELb0ELb0EEEvNS_16Flash_fwd_paramsE,"a",@progbits
	.sectionflags	@""
	.align	4
.nv.constant0._ZN5flash24flash_fwd_splitkv_kernelI23Flash_fwd_kernel_traitsILi64ELi64ELi128ELi4ELb0ELb0EN7cutlass6half_tE19Flash_kernel_traitsILi64ELi64ELi128ELi4ES3_EELb0ELb0ELb0ELb0ELb1ELb0ELb0ELb0EEEvNS_16Flash_fwd_paramsE:
	.zero		1360


//--------------------- .nv.constant0._ZN5flash24flash_fwd_splitkv_kernelI23Flash_fwd_kernel_traitsILi64ELi64ELi128ELi4ELb0ELb0EN7cutlass6half_tE19Flash_kernel_traitsILi64ELi64ELi128ELi4ES3_EELb0ELb0ELb0ELb0ELb1ELb1ELb0ELb0EEEvNS_16Flash_fwd_paramsE --------------------------
	.section	.nv.constant0._ZN5flash24flash_fwd_splitkv_kernelI23Flash_fwd_kernel_traitsILi64ELi64ELi128ELi4ELb0ELb0EN7cutlass6half_tE19Flash_kernel_traitsILi64ELi64ELi128ELi4ES3_EELb0ELb0ELb0ELb0ELb1ELb1ELb0ELb0EEEvNS_16Flash_fwd_paramsE,"a",@progbits
	.sectionflags	@""
	.align	4
.nv.constant0._ZN5flash24flash_fwd_splitkv_kernelI23Flash_fwd_kernel_traitsILi64ELi64ELi128ELi4ELb0ELb0EN7cutlass6half_tE19Flash_kernel_traitsILi64ELi64ELi128ELi4ES3_EELb0ELb0ELb0ELb0ELb1ELb1ELb0ELb0EEEvNS_16Flash_fwd_paramsE:
	.zero		1360


//--------------------- .nv.constant0._ZN5flash24flash_fwd_splitkv_kernelI23Flash_fwd_kernel_traitsILi64ELi64ELi128ELi4ELb0ELb0EN7cutlass6half_tE19Flash_kernel_traitsILi64ELi64ELi128ELi4ES3_EELb0ELb0ELb0ELb0ELb1ELb0ELb1ELb0EEEvNS_16Flash_fwd_paramsE --------------------------
	.section	.nv.constant0._ZN5flash24flash_fwd_splitkv_kernelI23Flash_fwd_kernel_traitsILi64ELi64ELi128ELi4ELb0ELb0EN7cutlass6half_tE19Flash_kernel_traitsILi64ELi64ELi128ELi4ES3_EELb0ELb0ELb0ELb0ELb1ELb0ELb1ELb0EEEvNS_16Flash_fwd_paramsE,"a",@progbits
	.sectionflags	@""
	.align	4
.nv.constant0._ZN5flash24flash_fwd_splitkv_kernelI23Flash_fwd_kernel_traitsILi64ELi64ELi128ELi4ELb0ELb0EN7cutlass6half_tE19Flash_kernel_traitsILi64ELi64ELi128ELi4ES3_EELb0ELb0ELb0ELb0ELb1ELb0ELb1ELb0EEEvNS_16Flash_fwd_paramsE:
	.zero		1360


//--------------------- .nv.constant0._ZN5flash24flash_fwd_splitkv_kernelI23Flash_fwd_kernel_traitsILi64ELi64ELi128ELi4ELb0ELb0EN7cutlass6half_tE19Flash_kernel_traitsILi64ELi64ELi128ELi4ES3_EELb0ELb0ELb0ELb0ELb1ELb1ELb1ELb0EEEvNS_16Flash_fwd_paramsE --------------------------
	.section	.nv.constant0._ZN5flash24flash_fwd_splitkv_kernelI23Flash_fwd_kernel_traitsILi64ELi64ELi128ELi4ELb0ELb0EN7cutlass6half_tE19Flash_kernel_traitsILi64ELi64ELi128ELi4ES3_EELb0ELb0ELb0ELb0ELb1ELb1ELb1ELb0EEEvNS_16Flash_fwd_paramsE,"a",@progbits
	.sectionflags	@""
	.align	4
.nv.constant0._ZN5flash24flash_fwd_splitkv_kernelI23Flash_fwd_kernel_traitsILi64ELi64ELi128ELi4ELb0ELb0EN7cutlass6half_tE19Flash_kernel_traitsILi64ELi64ELi128ELi4ES3_EELb0ELb0ELb0ELb0ELb1ELb1ELb1ELb0EEEvNS_16Flash_fwd_paramsE:
	.zero		1360


//--------------------- .nv.constant0._ZN5flash24flash_fwd_splitkv_kernelI23Flash_fwd_kernel_traitsILi64ELi64ELi128ELi4ELb0ELb0EN7cutlass6half_tE19Flash_kernel_traitsILi64ELi64ELi128ELi4ES3_EELb0ELb0ELb0ELb0ELb0ELb0ELb0ELb0EEEvNS_16Flash_fwd_paramsE --------------------------
	.section	.nv.constant0._ZN5flash24flash_fwd_splitkv_kernelI23Flash_fwd_kernel_traitsILi64ELi64ELi128ELi4ELb0ELb0EN7cutlass6half_tE19Flash_kernel_traitsILi64ELi64ELi128ELi4ES3_EELb0ELb0ELb0ELb0ELb0ELb0ELb0ELb0EEEvNS_16Flash_fwd_paramsE,"a",@progbits
	.sectionflags	@""
	.align	4
.nv.constant0._ZN5flash24flash_fwd_splitkv_kernelI23Flash_fwd_kernel_traitsILi64ELi64ELi128ELi4ELb0ELb0EN7cutlass6half_tE19Flash_kernel_traitsILi64ELi64ELi128ELi4ES3_EELb0ELb0ELb0ELb0ELb0ELb0ELb0ELb0EEEvNS_16Flash_fwd_paramsE:
	.zero		1360


//--------------------- .nv.constant0._ZN5flash24flash_fwd_splitkv_kernelI23Flash_fwd_kernel_traitsILi64ELi64ELi128ELi4ELb0ELb0EN7cutlass6half_tE19Flash_kernel_traitsILi64ELi64ELi128ELi4ES3_EELb0ELb0ELb0ELb0ELb0ELb1ELb0ELb0EEEvNS_16Flash_fwd_paramsE --------------------------
	.section	.nv.constant0._ZN5flash24flash_fwd_splitkv_kernelI23Flash_fwd_kernel_traitsILi64ELi64ELi128ELi4ELb0ELb0EN7cutlass6half_tE19Flash_kernel_traitsILi64ELi64ELi128ELi4ES3_EELb0ELb0ELb0ELb0ELb0ELb1ELb0ELb0EEEvNS_16Flash_fwd_paramsE,"a",@progbits
	.sectionflags	@""
	.align	4
.nv.constant0._ZN5flash24flash_fwd_splitkv_kernelI23Flash_fwd_kernel_traitsILi64ELi64ELi128ELi4ELb0ELb0EN7cutlass6half_tE19Flash_kernel_traitsILi64ELi64ELi128ELi4ES3_EELb0ELb0ELb0ELb0ELb0ELb1ELb0ELb0EEEvNS_16Flash_fwd_paramsE:
	.zero		1360


//--------------------- .nv.constant0._ZN5flash24flash_fwd_splitkv_kernelI23Flash_fwd_kernel_traitsILi64ELi64ELi128ELi4ELb0ELb0EN7cutlass6half_tE19Flash_kernel_traitsILi64ELi64ELi128ELi4ES3_EELb0ELb0ELb0ELb0ELb0ELb0ELb0ELb1EEEvNS_16Flash_fwd_paramsE --------------------------
	.section	.nv.constant0._ZN5flash24flash_fwd_splitkv_kernelI23Flash_fwd_kernel_traitsILi64ELi64ELi128ELi4ELb0ELb0EN7cutlass6half_tE19Flash_kernel_traitsILi64ELi64ELi128ELi4ES3_EELb0ELb0ELb0ELb0ELb0ELb0ELb0ELb1EEEvNS_16Flash_fwd_paramsE,"a",@progbits
	.sectionflags	@""
	.align	4
.nv.constant0._ZN5flash24flash_fwd_splitkv_kernelI23Flash_fwd_kernel_traitsILi64ELi64ELi128ELi4ELb0ELb0EN7cutlass6half_tE19Flash_kernel_traitsILi64ELi64ELi128ELi4ES3_EELb0ELb0ELb0ELb0ELb0ELb0ELb0ELb1EEEvNS_16Flash_fwd_paramsE:
	.zero		1360


//--------------------- .nv.constant0._ZN5flash24flash_fwd_splitkv_kernelI23Flash_fwd_kernel_traitsILi64ELi64ELi128ELi4ELb0ELb0EN7cutlass6half_tE19Flash_kernel_traitsILi64ELi64ELi128ELi4ES3_EELb0ELb0ELb0ELb0ELb0ELb1ELb0ELb1EEEvNS_16Flash_fwd_paramsE --------------------------
	.section	.nv.constant0._ZN5flash24flash_fwd_splitkv_kernelI23Flash_fwd_kernel_traitsILi64ELi64ELi128ELi4ELb0ELb0EN7cutlass6half_tE19Flash_kernel_traitsILi64ELi64ELi128ELi4ES3_EELb0ELb0ELb0ELb0ELb0ELb1ELb0ELb1EEEvNS_16Flash_fwd_paramsE,"a",@progbits
	.sectionflags	@""
	.align	4
.nv.constant0._ZN5flash24flash_fwd_splitkv_kernelI23Flash_fwd_kernel_traitsILi64ELi64ELi128ELi4ELb0ELb0EN7cutlass6half_tE19Flash_kernel_traitsILi64ELi64ELi128ELi4ES3_EELb0ELb0ELb0ELb0ELb0ELb1ELb0ELb1EEEvNS_16Flash_fwd_paramsE:
	.zero		1360


//--------------------- .nv.constant0._ZN5flash24flash_fwd_splitkv_kernelI23Flash_fwd_kernel_traitsILi64ELi64ELi128ELi4ELb0ELb0EN7cutlass6half_tE19Flash_kernel_traitsILi64ELi64ELi128ELi4ES3_EELb0ELb0ELb0ELb0ELb0ELb0ELb1ELb0EEEvNS_16Flash_fwd_paramsE --------------------------
	.section	.nv.constant0._ZN5flash24flash_fwd_splitkv_kernelI23Flash_fwd_kernel_traitsILi64ELi64ELi128ELi4ELb0ELb0EN7cutlass6half_tE19Flash_kernel_traitsILi64ELi64ELi128ELi4ES3_EELb0ELb0ELb0ELb0ELb0ELb0ELb1ELb0EEEvNS_16Flash_fwd_paramsE,"a",@progbits
	.sectionflags	@""
	.align	4
.nv.constant0._ZN5flash24flash_fwd_splitkv_kernelI23Flash_fwd_kernel_traitsILi64ELi64ELi128ELi4ELb0ELb0EN7cutlass6half_tE19Flash_kernel_traitsILi64ELi64ELi128ELi4ES3_EELb0ELb0ELb0ELb0ELb0ELb0ELb1ELb0EEEvNS_16Flash_fwd_paramsE:
	.zero		1360


//--------------------- .nv.constant0._ZN5flash24flash_fwd_splitkv_kernelI23Flash_fwd_kernel_traitsILi64ELi64ELi128ELi4ELb0ELb0EN7cutlass6half_tE19Flash_kernel_traitsILi64ELi64ELi128ELi4ES3_EELb0ELb0ELb0ELb0ELb0ELb1ELb1ELb0EEEvNS_16Flash_fwd_paramsE --------------------------
	.section	.nv.constant0._ZN5flash24flash_fwd_splitkv_kernelI23Flash_fwd_kernel_traitsILi64ELi64ELi128ELi4ELb0ELb0EN7cutlass6half_tE19Flash_kernel_traitsILi64ELi64ELi128ELi4ES3_EELb0ELb0ELb0ELb0ELb0ELb1ELb1ELb0EEEvNS_16Flash_fwd_paramsE,"a",@progbits
	.sectionflags	@""
	.align	4
.nv.constant0._ZN5flash24flash_fwd_splitkv_kernelI23Flash_fwd_kernel_traitsILi64ELi64ELi128ELi4ELb0ELb0EN7cutlass6half_tE19Flash_kernel_traitsILi64ELi64ELi128ELi4ES3_EELb0ELb0ELb0ELb0ELb0ELb1ELb1ELb0EEEvNS_16Flash_fwd_paramsE:
	.zero		1360


//--------------------- .nv.constant0._ZN5flash24flash_fwd_splitkv_kernelI23Flash_fwd_kernel_traitsILi64ELi64ELi128ELi4ELb0ELb0EN7cutlass6half_tE19Flash_kernel_traitsILi64ELi64ELi128ELi4ES3_EELb0ELb0ELb0ELb0ELb0ELb0ELb1ELb1EEEvNS_16Flash_fwd_paramsE --------------------------
	.section	.nv.constant0._ZN5flash24flash_fwd_splitkv_kernelI23Flash_fwd_kernel_traitsILi64ELi64ELi128ELi4ELb0ELb0EN7cutlass6half_tE19Flash_kernel_traitsILi64ELi64ELi128ELi4ES3_EELb0ELb0ELb0ELb0ELb0ELb0ELb1ELb1EEEvNS_16Flash_fwd_paramsE,"a",@progbits
	.sectionflags	@""
	.align	4
.nv.constant0._ZN5flash24flash_fwd_splitkv_kernelI23Flash_fwd_kernel_traitsILi64ELi64ELi128ELi4ELb0ELb0EN7cutlass6half_tE19Flash_kernel_traitsILi64ELi64ELi128ELi4ES3_EELb0ELb0ELb0ELb0ELb0ELb0ELb1ELb1EEEvNS_16Flash_fwd_paramsE:
	.zero		1360


//--------------------- .nv.constant0._ZN5flash24flash_fwd_splitkv_kernelI23Flash_fwd_kernel_traitsILi64ELi64ELi128ELi4ELb0ELb0EN7cutlass6half_tE19Flash_kernel_traitsILi64ELi64ELi128ELi4ES3_EELb0ELb0ELb0ELb0ELb0ELb1ELb1ELb1EEEvNS_16Flash_fwd_paramsE --------------------------
	.section	.nv.constant0._ZN5flash24flash_fwd_splitkv_kernelI23Flash_fwd_kernel_traitsILi64ELi64ELi128ELi4ELb0ELb0EN7cutlass6half_tE19Flash_kernel_traitsILi64ELi64ELi128ELi4ES3_EELb0ELb0ELb0ELb0ELb0ELb1ELb1ELb1EEEvNS_16Flash_fwd_paramsE,"a",@progbits
	.sectionflags	@""
	.align	4
.nv.constant0._ZN5flash24flash_fwd_splitkv_kernelI23Flash_fwd_kernel_traitsILi64ELi64ELi128ELi4ELb0ELb0EN7cutlass6half_tE19Flash_kernel_traitsILi64ELi64ELi128ELi4ES3_EELb0ELb0ELb0ELb0ELb0ELb1ELb1ELb1EEEvNS_16Flash_fwd_paramsE:
	.zero		1360


//--------------------- .nv.constant0._ZN5flash24flash_fwd_splitkv_kernelI23Flash_fwd_kernel_traitsILi64ELi64ELi128ELi4ELb0ELb0EN7cutlass6half_tE19Flash_kernel_traitsILi64ELi64ELi128ELi4ES3_EELb0ELb1ELb0ELb0ELb0ELb0ELb0ELb0EEEvNS_16Flash_fwd_paramsE --------------------------
	.section	.nv.constant0._ZN5flash24flash_fwd_splitkv_kernelI23Flash_fwd_kernel_traitsILi64ELi64ELi128ELi4ELb0ELb0EN7cutlass6half_tE19Flash_kernel_traitsILi64ELi64ELi128ELi4ES3_EELb0ELb1ELb0ELb0ELb0ELb0ELb0ELb0EEEvNS_16Flash_fwd_paramsE,"a",@progbits
	.sectionflags	@""
	.align	4
.nv.constant0._ZN5flash24flash_fwd_splitkv_kernelI23Flash_fwd_kernel_traitsILi64ELi64ELi128ELi4ELb0ELb0EN7cutlass6half_tE19Flash_kernel_traitsILi64ELi64ELi128ELi4ES3_EELb0ELb1ELb0ELb0ELb0ELb0ELb0ELb0EEEvNS_16Flash_fwd_paramsE:
	.zero		1360


//--------------------- .nv.constant0._ZN5flash24flash_fwd_splitkv_kernelI23Flash_fwd_kernel_traitsILi64ELi64ELi128ELi4ELb0ELb0EN7cutlass6half_tE19Flash_kernel_traitsILi64ELi64ELi128ELi4ES3_EELb0ELb1ELb0ELb0ELb0ELb1ELb0ELb0EEEvNS_16Flash_fwd_paramsE --------------------------
	.section	.nv.constant0._ZN5flash24flash_fwd_splitkv_kernelI23Flash_fwd_kernel_traitsILi64ELi64ELi128ELi4ELb0ELb0EN7cutlass6half_tE19Flash_kernel_traitsILi64ELi64ELi128ELi4ES3_EELb0ELb1ELb0ELb0ELb0ELb1ELb0ELb0EEEvNS_16Flash_fwd_paramsE,"a",@progbits
	.sectionflags	@""
	.align	4
.nv.constant0._ZN5flash24flash_fwd_splitkv_kernelI23Flash_fwd_kernel_traitsILi64ELi64ELi128ELi4ELb0ELb0EN7cutlass6half_tE19Flash_kernel_traitsILi64ELi64ELi128ELi4ES3_EELb0ELb1ELb0ELb0ELb0ELb1ELb0ELb0EEEvNS_16Flash_fwd_paramsE:
	.zero		1360


//--------------------- .nv.constant0._ZN5flash24flash_fwd_splitkv_kernelI23Flash_fwd_kernel_traitsILi64ELi64ELi128ELi4ELb0ELb0EN7cutlass6half_tE19Flash_kernel_traitsILi64ELi64ELi128ELi4ES3_EELb0ELb1ELb0ELb0ELb0ELb0ELb0ELb1EEEvNS_16Flash_fwd_paramsE --------------------------
	.section	.nv.constant0._ZN5flash24flash_fwd_splitkv_kernelI23Flash_fwd_kernel_traitsILi64ELi64ELi128ELi4ELb0ELb0EN7cutlass6half_tE19Flash_kernel_traitsILi64ELi64ELi128ELi4ES3_EELb0ELb1ELb0ELb0ELb0ELb0ELb0ELb1EEEvNS_16Flash_fwd_paramsE,"a",@progbits
	.sectionflags	@""
	.align	4
.nv.constant0._ZN5flash24flash_fwd_splitkv_kernelI23Flash_fwd_kernel_traitsILi64ELi64ELi128ELi4ELb0ELb0EN7cutlass6half_tE19Flash_kernel_traitsILi64ELi64ELi128ELi4ES3_EELb0ELb1ELb0ELb0ELb0ELb0ELb0ELb1EEEvNS_16Flash_fwd_paramsE:
	.zero		1360


//--------------------- .nv.constant0._ZN5flash24flash_fwd_splitkv_kernelI23Flash_fwd_kernel_traitsILi64ELi64ELi128ELi4ELb0ELb0EN7cutlass6half_tE19Flash_kernel_traitsILi64ELi64ELi128ELi4ES3_EELb0ELb1ELb0ELb0ELb0ELb1ELb0ELb1EEEvNS_16Flash_fwd_paramsE --------------------------
	.section	.nv.constant0._ZN5flash24flash_fwd_splitkv_kernelI23Flash_fwd_kernel_traitsILi64ELi64ELi128ELi4ELb0ELb0EN7cutlass6half_tE19Flash_kernel_traitsILi64ELi64ELi128ELi4ES3_EELb0ELb1ELb0ELb0ELb0ELb1ELb0ELb1EEEvNS_16Flash_fwd_paramsE,"a",@progbits
	.sectionflags	@""
	.align	4
.nv.constant0._ZN5flash24flash_fwd_splitkv_kernelI23Flash_fwd_kernel_traitsILi64ELi64ELi128ELi4ELb0ELb0EN7cutlass6half_tE19Flash_kernel_traitsILi64ELi64ELi128ELi4ES3_EELb0ELb1ELb0ELb0ELb0ELb1ELb0ELb1EEEvNS_16Flash_fwd_paramsE:
	.zero		1360


//--------------------- .nv.constant0._ZN5flash24flash_fwd_splitkv_kernelI23Flash_fwd_kernel_traitsILi64ELi64ELi128ELi4ELb0ELb0EN7cutlass6half_tE19Flash_kernel_traitsILi64ELi64ELi128ELi4ES3_EELb0ELb1ELb0ELb0ELb0ELb0ELb1ELb0EEEvNS_16Flash_fwd_paramsE --------------------------
	.section	.nv.constant0._ZN5flash24flash_fwd_splitkv_kernelI23Flash_fwd_kernel_traitsILi64ELi64ELi128ELi4ELb0ELb0EN7cutlass6half_tE19Flash_kernel_traitsILi64ELi64ELi128ELi4ES3_EELb0ELb1ELb0ELb0ELb0ELb0ELb1ELb0EEEvNS_16Flash_fwd_paramsE,"a",@progbits
	.sectionflags	@""
	.align	4
.nv.constant0._ZN5flash24flash_fwd_splitkv_kernelI23Flash_fwd_kernel_traitsILi64ELi64ELi128ELi4ELb0ELb0EN7cutlass6half_tE19Flash_kernel_traitsILi64ELi64ELi128ELi4ES3_EELb0ELb1ELb0ELb0ELb0ELb0ELb1ELb0EEEvNS_16Flash_fwd_paramsE:
	.zero		1360


//--------------------- .nv.constant0._ZN5flash24flash_fwd_splitkv_kernelI23Flash_fwd_kernel_traitsILi64ELi64ELi128ELi4ELb0ELb0EN7cutlass6half_tE19Flash_kernel_traitsILi64ELi64ELi128ELi4ES3_EELb0ELb1ELb0ELb0ELb0ELb1ELb1ELb0EEEvNS_16Flash_fwd_paramsE --------------------------
	.section	.nv.constant0._ZN5flash24flash_fwd_splitkv_kernelI23Flash_fwd_kernel_traitsILi64ELi64ELi128ELi4ELb0ELb0EN7cutlass6half_tE19Flash_kernel_traitsILi64ELi64ELi128ELi4ES3_EELb0ELb1ELb0ELb0ELb0ELb1ELb1ELb0EEEvNS_16Flash_fwd_paramsE,"a",@progbits
	.sectionflags	@""
	.align	4
.nv.constant0._ZN5flash24flash_fwd_splitkv_kernelI23Flash_fwd_kernel_traitsILi64ELi64ELi128ELi4ELb0ELb0EN7cutlass6half_tE19Flash_kernel_traitsILi64ELi64ELi128ELi4ES3_EELb0ELb1ELb0ELb0ELb0ELb1ELb1ELb0EEEvNS_16Flash_fwd_paramsE:
	.zero		1360


//--------------------- .nv.constant0._ZN5flash24flash_fwd_splitkv_kernelI23Flash_fwd_kernel_traitsILi64ELi64ELi128ELi4ELb0ELb0EN7cutlass6half_tE19Flash_kernel_traitsILi64ELi64ELi128ELi4ES3_EELb0ELb1ELb0ELb0ELb0ELb0ELb1ELb1EEEvNS_16Flash_fwd_paramsE --------------------------
	.section	.nv.constant0._ZN5flash24flash_fwd_splitkv_kernelI23Flash_fwd_kernel_traitsILi64ELi64ELi128ELi4ELb0ELb0EN7cutlass6half_tE19Flash_kernel_traitsILi64ELi64ELi128ELi4ES3_EELb0ELb1ELb0ELb0ELb0ELb0ELb1ELb1EEEvNS_16Flash_fwd_paramsE,"a",@progbits
	.sectionflags	@""
	.align	4
.nv.constant0._ZN5flash24flash_fwd_splitkv_kernelI23Flash_fwd_kernel_traitsILi64ELi64ELi128ELi4ELb0ELb0EN7cutlass6half_tE19Flash_kernel_traitsILi64ELi64ELi128ELi4ES3_EELb0ELb1ELb0ELb0ELb0ELb0ELb1ELb1EEEvNS_16Flash_fwd_paramsE:
	.zero		1360


//--------------------- .nv.constant0._ZN5flash24flash_fwd_splitkv_kernelI23Flash_fwd_kernel_traitsILi64ELi64ELi128ELi4ELb0ELb0EN7cutlass6half_tE19Flash_kernel_traitsILi64ELi64ELi128ELi4ES3_EELb0ELb1ELb0ELb0ELb0ELb1ELb1ELb1EEEvNS_16Flash_fwd_paramsE --------------------------
	.section	.nv.constant0._ZN5flash24flash_fwd_splitkv_kernelI23Flash_fwd_kernel_traitsILi64ELi64ELi128ELi4ELb0ELb0EN7cutlass6half_tE19Flash_kernel_traitsILi64ELi64ELi128ELi4ES3_EELb0ELb1ELb0ELb0ELb0ELb1ELb1ELb1EEEvNS_16Flash_fwd_paramsE,"a",@progbits
	.sectionflags	@""
	.align	4
.nv.constant0._ZN5flash24flash_fwd_splitkv_kernelI23Flash_fwd_kernel_traitsILi64ELi64ELi128ELi4ELb0ELb0EN7cutlass6half_tE19Flash_kernel_traitsILi64ELi64ELi128ELi4ES3_EELb0ELb1ELb0ELb0ELb0ELb1ELb1ELb1EEEvNS_16Flash_fwd_paramsE:
	.zero		1360


//--------------------- .nv.constant0._ZN5flash24flash_fwd_splitkv_kernelI23Flash_fwd_kernel_traitsILi64ELi64ELi128ELi4ELb0ELb0EN7cutlass6half_tE19Flash_kernel_traitsILi64ELi64ELi128ELi4ES3_EELb0ELb0ELb0ELb1ELb1ELb0ELb0ELb0EEEvNS_16Flash_fwd_paramsE --------------------------
	.section	.nv.constant0._ZN5flash24flash_fwd_splitkv_kernelI23Flash_fwd_kernel_traitsILi64ELi64ELi128ELi4ELb0ELb0EN7cutlass6half_tE19Flash_kernel_traitsILi64ELi64ELi128ELi4ES3_EELb0ELb0ELb0ELb1ELb1ELb0ELb0ELb0EEEvNS_16Flash_fwd_paramsE,"a",@progbits
	.sectionflags	@""
	.align	4
.nv.constant0._ZN5flash24flash_fwd_splitkv_kernelI23Flash_fwd_kernel_traitsILi64ELi64ELi128ELi4ELb0ELb0EN7cutlass6half_tE19Flash_kernel_traitsILi64ELi64ELi128ELi4ES3_EELb0ELb0ELb0ELb1ELb1ELb0ELb0ELb0EEEvNS_16Flash_fwd_paramsE:
	.zero		1360


//--------------------- .nv.constant0._ZN5flash24flash_fwd_splitkv_kernelI23Flash_fwd_kernel_traitsILi64ELi64ELi128ELi4ELb0ELb0EN7cutlass6half_tE19Flash_kernel_traitsILi64ELi64ELi128ELi4ES3_EELb0ELb0ELb0ELb1ELb1ELb1ELb0ELb0EEEvNS_16Flash_fwd_paramsE --------------------------
	.section	.nv.constant0._ZN5flash24flash_fwd_splitkv_kernelI23Flash_fwd_kernel_traitsILi64ELi64ELi128ELi4ELb0ELb0EN7cutlass6half_tE19Flash_kernel_traitsILi64ELi64ELi128ELi4ES3_EELb0ELb0ELb0ELb1ELb1ELb1ELb0ELb0EEEvNS_16Flash_fwd_paramsE,"a",@progbits
	.sectionflags	@""
	.align	4
.nv.constant0._ZN5flash24flash_fwd_splitkv_kernelI23Flash_fwd_kernel_traitsILi64ELi64ELi128ELi4ELb0ELb0EN7cutlass6half_tE19Flash_kernel_traitsILi64ELi64ELi128ELi4ES3_EELb0ELb0ELb0ELb1ELb1ELb1ELb0ELb0EEEvNS_16Flash_fwd_paramsE:
	.zero		1360


//--------------------- .nv.constant0._ZN5flash24flash_fwd_splitkv_kernelI23Flash_fwd_kernel_traitsILi64ELi64ELi128ELi4ELb0ELb0EN7cutlass6half_tE19Flash_kernel_traitsILi64ELi64ELi128ELi4ES3_EELb0ELb0ELb1ELb0ELb0ELb0ELb0ELb0EEEvNS_16Flash_fwd_paramsE --------------------------
	.section	.nv.constant0._ZN5flash24flash_fwd_splitkv_kernelI23Flash_fwd_kernel_traitsILi64ELi64ELi128ELi4ELb0ELb0EN7cutlass6half_tE19Flash_kernel_traitsILi64ELi64ELi128ELi4ES3_EELb0ELb0ELb1ELb0ELb0ELb0ELb0ELb0EEEvNS_16Flash_fwd_paramsE,"a",@progbits
	.sectionflags	@""
	.align	4
.nv.constant0._ZN5flash24flash_fwd_splitkv_kernelI23Flash_fwd_kernel_traitsILi64ELi64ELi128ELi4ELb0ELb0EN7cutlass6half_tE19Flash_kernel_traitsILi64ELi64ELi128ELi4ES3_EELb0ELb0ELb1ELb0ELb0ELb0ELb0ELb0EEEvNS_16Flash_fwd_paramsE:
	.zero		1360


//--------------------- .nv.constant0._ZN5flash24flash_fwd_splitkv_kernelI23Flash_fwd_kernel_traitsILi64ELi64ELi128ELi4ELb0ELb0EN7cutlass6half_tE19Flash_kernel_traitsILi64ELi64ELi128ELi4ES3_EELb0ELb0ELb1ELb0ELb0ELb1ELb0ELb0EEEvNS_16Flash_fwd_paramsE --------------------------
	.section	.nv.constant0._ZN5flash24flash_fwd_splitkv_kernelI23Flash_fwd_kernel_traitsILi64ELi64ELi128ELi4ELb0ELb0EN7cutlass6half_tE19Flash_kernel_traitsILi64ELi64ELi128ELi4ES3_EELb0ELb0ELb1ELb0ELb0ELb1ELb0ELb0EEEvNS_16Flash_fwd_paramsE,"a",@progbits
	.sectionflags	@""
	.align	4
.nv.constant0._ZN5flash24flash_fwd_splitkv_kernelI23Flash_fwd_kernel_traitsILi64ELi64ELi128ELi4ELb0ELb0EN7cutlass6half_tE19Flash_kernel_traitsILi64ELi64ELi128ELi4ES3_EELb0ELb0ELb1ELb0ELb0ELb1ELb0ELb0EEEvNS_16Flash_fwd_paramsE:
	.zero		1360


//--------------------- .nv.constant0._ZN5flash24flash_fwd_splitkv_kernelI23Flash_fwd_kernel_traitsILi64ELi64ELi128ELi4ELb0ELb0EN7cutlass6half_tE19Flash_kernel_traitsILi64ELi64ELi128ELi4ES3_EELb0ELb0ELb0ELb0ELb1ELb0ELb0ELb1EEEvNS_16Flash_fwd_paramsE --------------------------
	.section	.nv.constant0._ZN5flash24flash_fwd_splitkv_kernelI23Flash_fwd_kernel_traitsILi64ELi64ELi128ELi4ELb0ELb0EN7cutlass6half_tE19Flash_kernel_traitsILi64ELi64ELi128ELi4ES3_EELb0ELb0ELb0ELb0ELb1ELb0ELb0ELb1EEEvNS_16Flash_fwd_paramsE,"a",@progbits
	.sectionflags	@""
	.align	4
.nv.constant0._ZN5flash24flash_fwd_splitkv_kernelI23Flash_fwd_kernel_traitsILi64ELi64ELi128ELi4ELb0ELb0EN7cutlass6half_tE19Flash_kernel_traitsILi64ELi64ELi128ELi4ES3_EELb0ELb0ELb0ELb0ELb1ELb0ELb0ELb1EEEvNS_16Flash_fwd_paramsE:
	.zero		1360


//--------------------- .nv.constant0._ZN5flash24flash_fwd_splitkv_kernelI23Flash_fwd_kernel_traitsILi64ELi64ELi128ELi4ELb0ELb0EN7cutlass6half_tE19Flash_kernel_traitsILi64ELi64ELi128ELi4ES3_EELb0ELb0ELb0ELb0ELb1ELb1ELb0ELb1EEEvNS_16Flash_fwd_paramsE --------------------------
	.section	.nv.constant0._ZN5flash24flash_fwd_splitkv_kernelI23Flash_fwd_kernel_traitsILi64ELi64ELi128ELi4ELb0ELb0EN7cutlass6half_tE19Flash_kernel_traitsILi64ELi64ELi128ELi4ES3_EELb0ELb0ELb0ELb0ELb1ELb1ELb0ELb1EEEvNS_16Flash_fwd_paramsE,"a",@progbits
	.sectionflags	@""
	.align	4
.nv.constant0._ZN5flash24flash_fwd_splitkv_kernelI23Flash_fwd_kernel_traitsILi64ELi64ELi128ELi4ELb0ELb0EN7cutlass6half_tE19Flash_kernel_traitsILi64ELi64ELi128ELi4ES3_EELb0ELb0ELb0ELb0ELb1ELb1ELb0ELb1EEEvNS_16Flash_fwd_paramsE:
	.zero		1360


//--------------------- .nv.constant0._ZN5flash24flash_fwd_splitkv_kernelI23Flash_fwd_kernel_traitsILi64ELi64ELi128ELi4ELb0ELb0EN7cutlass6half_tE19Flash_kernel_traitsILi64ELi64ELi128ELi4ES3_EELb0ELb0ELb1ELb0ELb0ELb0ELb0ELb1EEEvNS_16Flash_fwd_paramsE --------------------------
	.section	.nv.constant0._ZN5flash24flash_fwd_splitkv_kernelI23Flash_fwd_kernel_traitsILi64ELi64ELi128ELi4ELb0ELb0EN7cutlass6half_tE19Flash_kernel_traitsILi64ELi64ELi128ELi4ES3_EELb0ELb0ELb1ELb0ELb0ELb0ELb0ELb1EEEvNS_16Flash_fwd_paramsE,"a",@progbits
	.sectionflags	@""
	.align	4
.nv.constant0._ZN5flash24flash_fwd_splitkv_kernelI23Flash_fwd_kernel_traitsILi64ELi64ELi128ELi4ELb0ELb0EN7cutlass6half_tE19Flash_kernel_traitsILi64ELi64ELi128ELi4ES3_EELb0ELb0ELb1ELb0ELb0ELb0ELb0ELb1EEEvNS_16Flash_fwd_paramsE:
	.zero		1360


//--------------------- .nv.constant0._ZN5flash24flash_fwd_splitkv_kernelI23Flash_fwd_kernel_traitsILi64ELi64ELi128ELi4ELb0ELb0EN7cutlass6half_tE19Flash_kernel_traitsILi64ELi64ELi128ELi4ES3_EELb0ELb0ELb1ELb0ELb0ELb1ELb0ELb1EEEvNS_16Flash_fwd_paramsE --------------------------
	.section	.nv.constant0._ZN5flash24flash_fwd_splitkv_kernelI23Flash_fwd_kernel_traitsILi64ELi64ELi128ELi4ELb0ELb0EN7cutlass6half_tE19Flash_kernel_traitsILi64ELi64ELi128ELi4ES3_EELb0ELb0ELb1ELb0ELb0ELb1ELb0ELb1EEEvNS_16Flash_fwd_paramsE,"a",@progbits
	.sectionflags	@""
	.align	4
.nv.constant0._ZN5flash24flash_fwd_splitkv_kernelI23Flash_fwd_kernel_traitsILi64ELi64ELi128ELi4ELb0ELb0EN7cutlass6half_tE19Flash_kernel_traitsILi64ELi64ELi128ELi4ES3_EELb0ELb0ELb1ELb0ELb0ELb1ELb0ELb1EEEvNS_16Flash_fwd_paramsE:
	.zero		1360


//--------------------- .nv.constant0._ZN5flash24flash_fwd_splitkv_kernelI23Flash_fwd_kernel_traitsILi64ELi64ELi128ELi4ELb0ELb0EN7cutlass6half_tE19Flash_kernel_traitsILi64ELi64ELi128ELi4ES3_EELb0ELb0ELb0ELb1ELb1ELb0ELb1ELb0EEEvNS_16Flash_fwd_paramsE --------------------------
	.section	.nv.constant0._ZN5flash24flash_fwd_splitkv_kernelI23Flash_fwd_kernel_traitsILi64ELi64ELi128ELi4ELb0ELb0EN7cutlass6half_tE19Flash_kernel_traitsILi64ELi64ELi128ELi4ES3_EELb0ELb0ELb0ELb1ELb1ELb0ELb1ELb0EEEvNS_16Flash_fwd_paramsE,"a",@progbits
	.sectionflags	@""
	.align	4
.nv.constant0._ZN5flash24flash_fwd_splitkv_kernelI23Flash_fwd_kernel_traitsILi64ELi64ELi128ELi4ELb0ELb0EN7cutlass6half_tE19Flash_kernel_traitsILi64ELi64ELi128ELi4ES3_EELb0ELb0ELb0ELb1ELb1ELb0ELb1ELb0EEEvNS_16Flash_fwd_paramsE:
	.zero		1360


//--------------------- .nv.constant0._ZN5flash24flash_fwd_splitkv_kernelI23Flash_fwd_kernel_traitsILi64ELi64ELi128ELi4ELb0ELb0EN7cutlass6half_tE19Flash_kernel_traitsILi64ELi64ELi128ELi4ES3_EELb0ELb0ELb0ELb1ELb1ELb1ELb1ELb0EEEvNS_16Flash_fwd_paramsE --------------------------
	.section	.nv.constant0._ZN5flash24flash_fwd_splitkv_kernelI23Flash_fwd_kernel_traitsILi64ELi64ELi128ELi4ELb0ELb0EN7cutlass6half_tE19Flash_kernel_traitsILi64ELi64ELi128ELi4ES3_EELb0ELb0ELb0ELb1ELb1ELb1ELb1ELb0EEEvNS_16Flash_fwd_paramsE,"a",@progbits
	.sectionflags	@""
	.align	4
.nv.constant0._ZN5flash24flash_fwd_splitkv_kernelI23Flash_fwd_kernel_traitsILi64ELi64ELi128ELi4ELb0ELb0EN7cutlass6half_tE19Flash_kernel_traitsILi64ELi64ELi128ELi4ES3_EELb0ELb0ELb0ELb1ELb1ELb1ELb1ELb0EEEvNS_16Flash_fwd_paramsE:
	.zero		1360


//--------------------- .nv.constant0._ZN5flash24flash_fwd_splitkv_kernelI23Flash_fwd_kernel_traitsILi64ELi64ELi128ELi4ELb0ELb0EN7cutlass6half_tE19Flash_kernel_traitsILi64ELi64ELi128ELi4ES3_EELb0ELb0ELb1ELb0ELb0ELb0ELb1ELb0EEEvNS_16Flash_fwd_paramsE --------------------------
	.section	.nv.constant0._ZN5flash24flash_fwd_splitkv_kernelI23Flash_fwd_kernel_traitsILi64ELi64ELi128ELi4ELb0ELb0EN7cutlass6half_tE19Flash_kernel_traitsILi64ELi64ELi128ELi4ES3_EELb0ELb0ELb1ELb0ELb0ELb0ELb1ELb0EEEvNS_16Flash_fwd_paramsE,"a",@progbits
	.sectionflags	@""
	.align	4
.nv.constant0._ZN5flash24flash_fwd_splitkv_kernelI23Flash_fwd_kernel_traitsILi64ELi64ELi128ELi4ELb0ELb0EN7cutlass6half_tE19Flash_kernel_traitsILi64ELi64ELi128ELi4ES3_EELb0ELb0ELb1ELb0ELb0ELb0ELb1ELb0EEEvNS_16Flash_fwd_paramsE:
	.zero		1360


//--------------------- .nv.constant0._ZN5flash24flash_fwd_splitkv_kernelI23Flash_fwd_kernel_traitsILi64ELi64ELi128ELi4ELb0ELb0EN7cutlass6half_tE19Flash_kernel_traitsILi64ELi64ELi128ELi4ES3_EELb0ELb0ELb1ELb0ELb0ELb1ELb1ELb0EEEvNS_16Flash_fwd_paramsE --------------------------
	.section	.nv.constant0._ZN5flash24flash_fwd_splitkv_kernelI23Flash_fwd_kernel_traitsILi64ELi64ELi128ELi4ELb0ELb0EN7cutlass6half_tE19Flash_kernel_traitsILi64ELi64ELi128ELi4ES3_EELb0ELb0ELb1ELb0ELb0ELb1ELb1ELb0EEEvNS_16Flash_fwd_paramsE,"a",@progbits
	.sectionflags	@""
	.align	4
.nv.constant0._ZN5flash24flash_fwd_splitkv_kernelI23Flash_fwd_kernel_traitsILi64ELi64ELi128ELi4ELb0ELb0EN7cutlass6half_tE19Flash_kernel_traitsILi64ELi64ELi128ELi4ES3_EELb0ELb0ELb1ELb0ELb0ELb1ELb1ELb0EEEvNS_16Flash_fwd_paramsE:
	.zero		1360


//--------------------- .nv.constant0._ZN5flash24flash_fwd_splitkv_kernelI23Flash_fwd_kernel_traitsILi64ELi64ELi128ELi4ELb0ELb0EN7cutlass6half_tE19Flash_kernel_traitsILi64ELi64ELi128ELi4ES3_EELb0ELb0ELb0ELb0ELb1ELb0ELb1ELb1EEEvNS_16Flash_fwd_paramsE --------------------------
	.section	.nv.constant0._ZN5flash24flash_fwd_splitkv_kernelI23Flash_fwd_kernel_traitsILi64ELi64ELi128ELi4ELb0ELb0EN7cutlass6half_tE19Flash_kernel_traitsILi64ELi64ELi128ELi4ES3_EELb0ELb0ELb0ELb0ELb1ELb0ELb1ELb1EEEvNS_16Flash_fwd_paramsE,"a",@progbits
	.sectionflags	@""
	.align	4
.nv.constant0._ZN5flash24flash_fwd_splitkv_kernelI23Flash_fwd_kernel_traitsILi64ELi64ELi128ELi4ELb0ELb0EN7cutlass6half_tE19Flash_kernel_traitsILi64ELi64ELi128ELi4ES3_EELb0ELb0ELb0ELb0ELb1ELb0ELb1ELb1EEEvNS_16Flash_fwd_paramsE:
	.zero		1360


//--------------------- .nv.constant0._ZN5flash24flash_fwd_splitkv_kernelI23Flash_fwd_kernel_traitsILi64ELi64ELi128ELi4ELb0ELb0EN7cutlass6half_tE19Flash_kernel_traitsILi64ELi64ELi128ELi4ES3_EELb0ELb0ELb0ELb0ELb1ELb1ELb1ELb1EEEvNS_16Flash_fwd_paramsE --------------------------
	.section	.nv.constant0._ZN5flash24flash_fwd_splitkv_kernelI23Flash_fwd_kernel_traitsILi64ELi64ELi128ELi4ELb0ELb0EN7cutlass6half_tE19Flash_kernel_traitsILi64ELi64ELi128ELi4ES3_EELb0ELb0ELb0ELb0ELb1ELb1ELb1ELb1EEEvNS_16Flash_fwd_paramsE,"a",@progbits
	.sectionflags	@""
	.align	4
.nv.constant0._ZN5flash24flash_fwd_splitkv_kernelI23Flash_fwd_kernel_traitsILi64ELi64ELi128ELi4ELb0ELb0EN7cutlass6half_tE19Flash_kernel_traitsILi64ELi64ELi128ELi4ES3_EELb0ELb0ELb0ELb0ELb1ELb1ELb1ELb1EEEvNS_16Flash_fwd_paramsE:
	.zero		1360


//--------------------- .nv.constant0._ZN5flash24flash_fwd_splitkv_kernelI23Flash_fwd_kernel_traitsILi64ELi64ELi128ELi4ELb0ELb0EN7cutlass6half_tE19Flash_kernel_traitsILi64ELi64ELi128ELi4ES3_EELb0ELb0ELb1ELb0ELb0ELb0ELb1ELb1EEEvNS_16Flash_fwd_paramsE --------------------------
	.section	.nv.constant0._ZN5flash24flash_fwd_splitkv_kernelI23Flash_fwd_kernel_traitsILi64ELi64ELi128ELi4ELb0ELb0EN7cutlass6half_tE19Flash_kernel_traitsILi64ELi64ELi128ELi4ES3_EELb0ELb0ELb1ELb0ELb0ELb0ELb1ELb1EEEvNS_16Flash_fwd_paramsE,"a",@progbits
	.sectionflags	@""
	.align	4
.nv.constant0._ZN5flash24flash_fwd_splitkv_kernelI23Flash_fwd_kernel_traitsILi64ELi64ELi128ELi4ELb0ELb0EN7cutlass6half_tE19Flash_kernel_traitsILi64ELi64ELi128ELi4ES3_EELb0ELb0ELb1ELb0ELb0ELb0ELb1ELb1EEEvNS_16Flash_fwd_paramsE:
	.zero		1360


//--------------------- .nv.constant0._ZN5flash24flash_fwd_splitkv_kernelI23Flash_fwd_kernel_traitsILi64ELi64ELi128ELi4ELb0ELb0EN7cutlass6half_tE19Flash_kernel_traitsILi64ELi64ELi128ELi4ES3_EELb0ELb0ELb1ELb0ELb0ELb1ELb1ELb1EEEvNS_16Flash_fwd_paramsE --------------------------
	.section	.nv.constant0._ZN5flash24flash_fwd_splitkv_kernelI23Flash_fwd_kernel_traitsILi64ELi64ELi128ELi4ELb0ELb0EN7cutlass6half_tE19Flash_kernel_traitsILi64ELi64ELi128ELi4ES3_EELb0ELb0ELb1ELb0ELb0ELb1ELb1ELb1EEEvNS_16Flash_fwd_paramsE,"a",@progbits
	.sectionflags	@""
	.align	4
.nv.constant0._ZN5flash24flash_fwd_splitkv_kernelI23Flash_fwd_kernel_traitsILi64ELi64ELi128ELi4ELb0ELb0EN7cutlass6half_tE19Flash_kernel_traitsILi64ELi64ELi128ELi4ES3_EELb0ELb0ELb1ELb0ELb0ELb1ELb1ELb1EEEvNS_16Flash_fwd_paramsE:
	.zero		1360


//--------------------- .nv.constant0._ZN5flash24flash_fwd_splitkv_kernelI23Flash_fwd_kernel_traitsILi64ELi64ELi128ELi4ELb0ELb0EN7cutlass6half_tE19Flash_kernel_traitsILi64ELi64ELi128ELi4ES3_EELb0ELb1ELb0ELb0ELb1ELb0ELb0ELb0EEEvNS_16Flash_fwd_paramsE --------------------------
	.section	.nv.constant0._ZN5flash24flash_fwd_splitkv_kernelI23Flash_fwd_kernel_traitsILi64ELi64ELi128ELi4ELb0ELb0EN7cutlass6half_tE19Flash_kernel_traitsILi64ELi64ELi128ELi4ES3_EELb0ELb1ELb0ELb0ELb1ELb0ELb0ELb0EEEvNS_16Flash_fwd_paramsE,"a",@progbits
	.sectionflags	@""
	.align	4
.nv.constant0._ZN5flash24flash_fwd_splitkv_kernelI23Flash_fwd_kernel_traitsILi64ELi64ELi128ELi4ELb0ELb0EN7cutlass6half_tE19Flash_kernel_traitsILi64ELi64ELi128ELi4ES3_EELb0ELb1ELb0ELb0ELb1ELb0ELb0ELb0EEEvNS_16Flash_fwd_paramsE:
	.zero		1360


//--------------------- .nv.constant0._ZN5flash24flash_fwd_splitkv_kernelI23Flash_fwd_kernel_traitsILi64ELi64ELi128ELi4ELb0ELb0EN7cutlass6half_tE19Flash_kernel_traitsILi64ELi64ELi128ELi4ES3_EELb0ELb1ELb0ELb0ELb1ELb1ELb0ELb0EEEvNS_16Flash_fwd_paramsE --------------------------
	.section	.nv.constant0._ZN5flash24flash_fwd_splitkv_kernelI23Flash_fwd_kernel_traitsILi64ELi64ELi128ELi4ELb0ELb0EN7cutlass6half_tE19Flash_kernel_traitsILi64ELi64ELi128ELi4ES3_EELb0ELb1ELb0ELb0ELb1ELb1ELb0ELb0EEEvNS_16Flash_fwd_paramsE,"a",@progbits
	.sectionflags	@""
	.align	4
.nv.constant0._ZN5flash24flash_fwd_splitkv_kernelI23Flash_fwd_kernel_traitsILi64ELi64ELi128ELi4ELb0ELb0EN7cutlass6half_tE19Flash_kernel_traitsILi64ELi64ELi128ELi4ES3_EELb0ELb1ELb0ELb0ELb1ELb1ELb0ELb0EEEvNS_16Flash_fwd_paramsE:
	.zero		1360


//--------------------- .nv.constant0._ZN5flash24flash_fwd_splitkv_kernelI23Flash_fwd_kernel_traitsILi64ELi64ELi128ELi4ELb0ELb0EN7cutlass6half_tE19Flash_kernel_traitsILi64ELi64ELi128ELi4ES3_EELb0ELb1ELb1ELb0ELb0ELb0ELb0ELb0EEEvNS_16Flash_fwd_paramsE --------------------------
	.section	.nv.constant0._ZN5flash24flash_fwd_splitkv_kernelI23Flash_fwd_kernel_traitsILi64ELi64ELi128ELi4ELb0ELb0EN7cutlass6half_tE19Flash_kernel_traitsILi64ELi64ELi128ELi4ES3_EELb0ELb1ELb1ELb0ELb0ELb0ELb0ELb0EEEvNS_16Flash_fwd_paramsE,"a",@progbits
	.sectionflags	@""
	.align	4
.nv.constant0._ZN5flash24flash_fwd_splitkv_kernelI23Flash_fwd_kernel_traitsILi64ELi64ELi128ELi4ELb0ELb0EN7cutlass6half_tE19Flash_kernel_traitsILi64ELi64ELi128ELi4ES3_EELb0ELb1ELb1ELb0ELb0ELb0ELb0ELb0EEEvNS_16Flash_fwd_paramsE:
	.zero		1360


//--------------------- .nv.constant0._ZN5flash24flash_fwd_splitkv_kernelI23Flash_fwd_kernel_traitsILi64ELi64ELi128ELi4ELb0ELb0EN7cutlass6half_tE19Flash_kernel_traitsILi64ELi64ELi128ELi4ES3_EELb0ELb1ELb1ELb0ELb0ELb1ELb0ELb0EEEvNS_16Flash_fwd_paramsE --------------------------
	.section	.nv.constant0._ZN5flash24flash_fwd_splitkv_kernelI23Flash_fwd_kernel_traitsILi64ELi64ELi128ELi4ELb0ELb0EN7cutlass6half_tE19Flash_kernel_traitsILi64ELi64ELi128ELi4ES3_EELb0ELb1ELb1ELb0ELb0ELb1ELb0ELb0EEEvNS_16Flash_fwd_paramsE,"a",@progbits
	.sectionflags	@""
	.align	4
.nv.constant0._ZN5flash24flash_fwd_splitkv_kernelI23Flash_fwd_kernel_traitsILi64ELi64ELi128ELi4ELb0ELb0EN7cutlass6half_tE19Flash_kernel_traitsILi64ELi64ELi128ELi4ES3_EELb0ELb1ELb1ELb0ELb0ELb1ELb0ELb0EEEvNS_16Flash_fwd_paramsE:
	.zero		1360


//--------------------- .nv.constant0._ZN5flash24flash_fwd_splitkv_kernelI23Flash_fwd_kernel_traitsILi64ELi64ELi128ELi4ELb0ELb0EN7cutlass6half_tE19Flash_kernel_traitsILi64ELi64ELi128ELi4ES3_EELb0ELb1ELb0ELb0ELb1ELb0ELb0ELb1EEEvNS_16Flash_fwd_paramsE --------------------------
	.section	.nv.constant0._ZN5flash24flash_fwd_splitkv_kernelI23Flash_fwd_kernel_traitsILi64ELi64ELi128ELi4ELb0ELb0EN7cutlass6half_tE19Flash_kernel_traitsILi64ELi64ELi128ELi4ES3_EELb0ELb1ELb0ELb0ELb1ELb0ELb0ELb1EEEvNS_16Flash_fwd_paramsE,"a",@progbits
	.sectionflags	@""
	.align	4
.nv.constant0._ZN5flash24flash_fwd_splitkv_kernelI23Flash_fwd_kernel_traitsILi64ELi64ELi128ELi4ELb0ELb0EN7cutlass6half_tE19Flash_kernel_traitsILi64ELi64ELi128ELi4ES3_EELb0ELb1ELb0ELb0ELb1ELb0ELb0ELb1EEEvNS_16Flash_fwd_paramsE:
	.zero		1360


//--------------------- .nv.constant0._ZN5flash24flash_fwd_splitkv_kernelI23Flash_fwd_kernel_traitsILi64ELi64ELi128ELi4ELb0ELb0EN7cutlass6half_tE19Flash_kernel_traitsILi64ELi64ELi128ELi4ES3_EELb0ELb1ELb0ELb0ELb1ELb1ELb0ELb1EEEvNS_16Flash_fwd_paramsE --------------------------
	.section	.nv.constant0._ZN5flash24flash_fwd_splitkv_kernelI23Flash_fwd_kernel_traitsILi64ELi64ELi128ELi4ELb0ELb0EN7cutlass6half_tE19Flash_kernel_traitsILi64ELi64ELi128ELi4ES3_EELb0ELb1ELb0ELb0ELb1ELb1ELb0ELb1EEEvNS_16Flash_fwd_paramsE,"a",@progbits
	.sectionflags	@""
	.align	4
.nv.constant0._ZN5flash24flash_fwd_splitkv_kernelI23Flash_fwd_kernel_traitsILi64ELi64ELi128ELi4ELb0ELb0EN7cutlass6half_tE19Flash_kernel_traitsILi64ELi64ELi128ELi4ES3_EELb0ELb1ELb0ELb0ELb1ELb1ELb0ELb1EEEvNS_16Flash_fwd_paramsE:
	.zero		1360


//--------------------- .nv.constant0._ZN5flash24flash_fwd_splitkv_kernelI23Flash_fwd_kernel_traitsILi64ELi64ELi128ELi4ELb0ELb0EN7cutlass6half_tE19Flash_kernel_traitsILi64ELi64ELi128ELi4ES3_EELb0ELb1ELb1ELb0ELb0ELb0ELb0ELb1EEEvNS_16Flash_fwd_paramsE --------------------------
	.section	.nv.constant0._ZN5flash24flash_fwd_splitkv_kernelI23Flash_fwd_kernel_traitsILi64ELi64ELi128ELi4ELb0ELb0EN7cutlass6half_tE19Flash_kernel_traitsILi64ELi64ELi128ELi4ES3_EELb0ELb1ELb1ELb0ELb0ELb0ELb0ELb1EEEvNS_16Flash_fwd_paramsE,"a",@progbits
	.sectionflags	@""
	.align	4
.nv.constant0._ZN5flash24flash_fwd_splitkv_kernelI23Flash_fwd_kernel_traitsILi64ELi64ELi128ELi4ELb0ELb0EN7cutlass6half_tE19Flash_kernel_traitsILi64ELi64ELi128ELi4ES3_EELb0ELb1ELb1ELb0ELb0ELb0ELb0ELb1EEEvNS_16Flash_fwd_paramsE:
	.zero		1360


//--------------------- .nv.constant0._ZN5flash24flash_fwd_splitkv_kernelI23Flash_fwd_kernel_traitsILi64ELi64ELi128ELi4ELb0ELb0EN7cutlass6half_tE19Flash_kernel_traitsILi64ELi64ELi128ELi4ES3_EELb0ELb1ELb1ELb0ELb0ELb1ELb0ELb1EEEvNS_16Flash_fwd_paramsE --------------------------
	.section	.nv.constant0._ZN5flash24flash_fwd_splitkv_kernelI23Flash_fwd_kernel_traitsILi64ELi64ELi128ELi4ELb0ELb0EN7cutlass6half_tE19Flash_kernel_traitsILi64ELi64ELi128ELi4ES3_EELb0ELb1ELb1ELb0ELb0ELb1ELb0ELb1EEEvNS_16Flash_fwd_paramsE,"a",@progbits
	.sectionflags	@""
	.align	4
.nv.constant0._ZN5flash24flash_fwd_splitkv_kernelI23Flash_fwd_kernel_traitsILi64ELi64ELi128ELi4ELb0ELb0EN7cutlass6half_tE19Flash_kernel_traitsILi64ELi64ELi128ELi4ES3_EELb0ELb1ELb1ELb0ELb0ELb1ELb0ELb1EEEvNS_16Flash_fwd_paramsE:
	.zero		1360


//--------------------- .nv.constant0._ZN5flash24flash_fwd_splitkv_kernelI23Flash_fwd_kernel_traitsILi64ELi64ELi128ELi4ELb0ELb0EN7cutlass6half_tE19Flash_kernel_traitsILi64ELi64ELi128ELi4ES3_EELb0ELb1ELb0ELb0ELb1ELb0ELb1ELb0EEEvNS_16Flash_fwd_paramsE --------------------------
	.section	.nv.constant0._ZN5flash24flash_fwd_splitkv_kernelI23Flash_fwd_kernel_traitsILi64ELi64ELi128ELi4ELb0ELb0EN7cutlass6half_tE19Flash_kernel_traitsILi64ELi64ELi128ELi4ES3_EELb0ELb1ELb0ELb0ELb1ELb0ELb1ELb0EEEvNS_16Flash_fwd_paramsE,"a",@progbits
	.sectionflags	@""
	.align	4
.nv.constant0._ZN5flash24flash_fwd_splitkv_kernelI23Flash_fwd_kernel_traitsILi64ELi64ELi128ELi4ELb0ELb0EN7cutlass6half_tE19Flash_kernel_traitsILi64ELi64ELi128ELi4ES3_EELb0ELb1ELb0ELb0ELb1ELb0ELb1ELb0EEEvNS_16Flash_fwd_paramsE:
	.zero		1360


//--------------------- .nv.constant0._ZN5flash24flash_fwd_splitkv_kernelI23Flash_fwd_kernel_traitsILi64ELi64ELi128ELi4ELb0ELb0EN7cutlass6half_tE19Flash_kernel_traitsILi64ELi64ELi128ELi4ES3_EELb0ELb1ELb0ELb0ELb1ELb1ELb1ELb0EEEvNS_16Flash_fwd_paramsE --------------------------
	.section	.nv.constant0._ZN5flash24flash_fwd_splitkv_kernelI23Flash_fwd_kernel_traitsILi64ELi64ELi128ELi4ELb0ELb0EN7cutlass6half_tE19Flash_kernel_traitsILi64ELi64ELi128ELi4ES3_EELb0ELb1ELb0ELb0ELb1ELb1ELb1ELb0EEEvNS_16Flash_fwd_paramsE,"a",@progbits
	.sectionflags	@""
	.align	4
.nv.constant0._ZN5flash24flash_fwd_splitkv_kernelI23Flash_fwd_kernel_traitsILi64ELi64ELi128ELi4ELb0ELb0EN7cutlass6half_tE19Flash_kernel_traitsILi64ELi64ELi128ELi4ES3_EELb0ELb1ELb0ELb0ELb1ELb1ELb1ELb0EEEvNS_16Flash_fwd_paramsE:
	.zero		1360


//--------------------- .nv.constant0._ZN5flash24flash_fwd_splitkv_kernelI23Flash_fwd_kernel_traitsILi64ELi64ELi128ELi4ELb0ELb0EN7cutlass6half_tE19Flash_kernel_traitsILi64ELi64ELi128ELi4ES3_EELb0ELb1ELb1ELb0ELb0ELb0ELb1ELb0EEEvNS_16Flash_fwd_paramsE --------------------------
	.section	.nv.constant0._ZN5flash24flash_fwd_splitkv_kernelI23Flash_fwd_kernel_traitsILi64ELi64ELi128ELi4ELb0ELb0EN7cutlass6half_tE19Flash_kernel_traitsILi64ELi64ELi128ELi4ES3_EELb0ELb1ELb1ELb0ELb0ELb0ELb1ELb0EEEvNS_16Flash_fwd_paramsE,"a",@progbits
	.sectionflags	@""
	.align	4
.nv.constant0._ZN5flash24flash_fwd_splitkv_kernelI23Flash_fwd_kernel_traitsILi64ELi64ELi128ELi4ELb0ELb0EN7cutlass6half_tE19Flash_kernel_traitsILi64ELi64ELi128ELi4ES3_EELb0ELb1ELb1ELb0ELb0ELb0ELb1ELb0EEEvNS_16Flash_fwd_paramsE:
	.zero		1360


//--------------------- .nv.constant0._ZN5flash24flash_fwd_splitkv_kernelI23Flash_fwd_kernel_traitsILi64ELi64ELi128ELi4ELb0ELb0EN7cutlass6half_tE19Flash_kernel_traitsILi64ELi64ELi128ELi4ES3_EELb0ELb1ELb1ELb0ELb0ELb1ELb1ELb0EEEvNS_16Flash_fwd_paramsE --------------------------
	.section	.nv.constant0._ZN5flash24flash_fwd_splitkv_kernelI23Flash_fwd_kernel_traitsILi64ELi64ELi128ELi4ELb0ELb0EN7cutlass6half_tE19Flash_kernel_traitsILi64ELi64ELi128ELi4ES3_EELb0ELb1ELb1ELb0ELb0ELb1ELb1ELb0EEEvNS_16Flash_fwd_paramsE,"a",@progbits
	.sectionflags	@""
	.align	4
.nv.constant0._ZN5flash24flash_fwd_splitkv_kernelI23Flash_fwd_kernel_traitsILi64ELi64ELi128ELi4ELb0ELb0EN7cutlass6half_tE19Flash_kernel_traitsILi64ELi64ELi128ELi4ES3_EELb0ELb1ELb1ELb0ELb0ELb1ELb1ELb0EEEvNS_16Flash_fwd_paramsE:
	.zero		1360


//--------------------- .nv.constant0._ZN5flash24flash_fwd_splitkv_kernelI23Flash_fwd_kernel_traitsILi64ELi64ELi128ELi4ELb0ELb0EN7cutlass6half_tE19Flash_kernel_traitsILi64ELi64ELi128ELi4ES3_EELb0ELb1ELb0ELb0ELb1ELb0ELb1ELb1EEEvNS_16Flash_fwd_paramsE --------------------------
	.section	.nv.constant0._ZN5flash24flash_fwd_splitkv_kernelI23Flash_fwd_kernel_traitsILi64ELi64ELi128ELi4ELb0ELb0EN7cutlass6half_tE19Flash_kernel_traitsILi64ELi64ELi128ELi4ES3_EELb0ELb1ELb0ELb0ELb1ELb0ELb1ELb1EEEvNS_16Flash_fwd_paramsE,"a",@progbits
	.sectionflags	@""
	.align	4
.nv.constant0._ZN5flash24flash_fwd_splitkv_kernelI23Flash_fwd_kernel_traitsILi64ELi64ELi128ELi4ELb0ELb0EN7cutlass6half_tE19Flash_kernel_traitsILi64ELi64ELi128ELi4ES3_EELb0ELb1ELb0ELb0ELb1ELb0ELb1ELb1EEEvNS_16Flash_fwd_paramsE:
	.zero		1360


//--------------------- .nv.constant0._ZN5flash24flash_fwd_splitkv_kernelI23Flash_fwd_kernel_traitsILi64ELi64ELi128ELi4ELb0ELb0EN7cutlass6half_tE19Flash_kernel_traitsILi64ELi64ELi128ELi4ES3_EELb0ELb1ELb0ELb0ELb1ELb1ELb1ELb1EEEvNS_16Flash_fwd_paramsE --------------------------
	.section	.nv.constant0._ZN5flash24flash_fwd_splitkv_kernelI23Flash_fwd_kernel_traitsILi64ELi64ELi128ELi4ELb0ELb0EN7cutlass6half_tE19Flash_kernel_traitsILi64ELi64ELi128ELi4ES3_EELb0ELb1ELb0ELb0ELb1ELb1ELb1ELb1EEEvNS_16Flash_fwd_paramsE,"a",@progbits
	.sectionflags	@""
	.align	4
.nv.constant0._ZN5flash24flash_fwd_splitkv_kernelI23Flash_fwd_kernel_traitsILi64ELi64ELi128ELi4ELb0ELb0EN7cutlass6half_tE19Flash_kernel_traitsILi64ELi64ELi128ELi4ES3_EELb0ELb1ELb0ELb0ELb1ELb1ELb1ELb1EEEvNS_16Flash_fwd_paramsE:
	.zero		1360


//--------------------- .nv.constant0._ZN5flash24flash_fwd_splitkv_kernelI23Flash_fwd_kernel_traitsILi64ELi64ELi128ELi4ELb0ELb0EN7cutlass6half_tE19Flash_kernel_traitsILi64ELi64ELi128ELi4ES3_EELb0ELb1ELb1ELb0ELb0ELb0ELb1ELb1EEEvNS_16Flash_fwd_paramsE --------------------------
	.section	.nv.constant0._ZN5flash24flash_fwd_splitkv_kernelI23Flash_fwd_kernel_traitsILi64ELi64ELi128ELi4ELb0ELb0EN7cutlass6half_tE19Flash_kernel_traitsILi64ELi64ELi128ELi4ES3_EELb0ELb1ELb1ELb0ELb0ELb0ELb1ELb1EEEvNS_16Flash_fwd_paramsE,"a",@progbits
	.sectionflags	@""
	.align	4
.nv.constant0._ZN5flash24flash_fwd_splitkv_kernelI23Flash_fwd_kernel_traitsILi64ELi64ELi128ELi4ELb0ELb0EN7cutlass6half_tE19Flash_kernel_traitsILi64ELi64ELi128ELi4ES3_EELb0ELb1ELb1ELb0ELb0ELb0ELb1ELb1EEEvNS_16Flash_fwd_paramsE:
	.zero		1360


//--------------------- .nv.constant0._ZN5flash24flash_fwd_splitkv_kernelI23Flash_fwd_kernel_traitsILi64ELi64ELi128ELi4ELb0ELb0EN7cutlass6half_tE19Flash_kernel_traitsILi64ELi64ELi128ELi4ES3_EELb0ELb1ELb1ELb0ELb0ELb1ELb1ELb1EEEvNS_16Flash_fwd_paramsE --------------------------
	.section	.nv.constant0._ZN5flash24flash_fwd_splitkv_kernelI23Flash_fwd_kernel_traitsILi64ELi64ELi128ELi4ELb0ELb0EN7cutlass6half_tE19Flash_kernel_traitsILi64ELi64ELi128ELi4ES3_EELb0ELb1ELb1ELb0ELb0ELb1ELb1ELb1EEEvNS_16Flash_fwd_paramsE,"a",@progbits
	.sectionflags	@""
	.align	4
.nv.constant0._ZN5flash24flash_fwd_splitkv_kernelI23Flash_fwd_kernel_traitsILi64ELi64ELi128ELi4ELb0ELb0EN7cutlass6half_tE19Flash_kernel_traitsILi64ELi64ELi128ELi4ES3_EELb0ELb1ELb1ELb0ELb0ELb1ELb1ELb1EEEvNS_16Flash_fwd_paramsE:
	.zero		1360


//--------------------- SYMBOLS --------------------------

	.type		.nv.reservedSmem.offset0,@object
	.size		.nv.reservedSmem.offset0,0x4
	.type		.nv.reservedSmem.cap,@object
	.size		.nv.reservedSmem.cap,0x4
